	.target	sm_80

	.elftype	@"ET_EXEC"


//--------------------- .note.nv.tkinfo           --------------------------
	.section	.note.nv.tkinfo,"",@"SHT_NOTE"
	.sectionflags	@"SHF_NOTE_NV_TKINFO"
	.tkinfo
        /*0018*/ 	.word	0x00000002
        /*0030*/ 	.string	""
        /*0030*/ 	.string	"ptxas"
        /*0030*/ 	.string	"Cuda compilation tools, release 13.0, V13.0.88"
        /*0030*/ 	.string	"Build cuda_13.0.r13.0/compiler.36424714_0"
        /*0030*/ 	.string	"-arch sm_80 -m 64 "



//--------------------- .note.nv.cuinfo           --------------------------
	.section	.note.nv.cuinfo,"",@"SHT_NOTE"
	.sectionflags	@"SHF_NOTE_NV_CUINFO"
        /*0018*/ 	.short	0x0002
        /*001a*/ 	.short	0x0050
        /*001c*/ 	.short	0x0082
	.zero		2


//--------------------- .nv.info                  --------------------------
	.section	.nv.info,"",@"SHT_CUDA_INFO"
	.align	4


	//----- nvinfo : EIATTR_REGCOUNT
	.align		4
        /*0000*/ 	.byte	0x04, 0x2f
        /*0002*/ 	.short	(.L_12 - .L_11)
	.align		4
.L_11:
        /*0004*/ 	.word	index@(_ZN5flash24flash_fwd_splitkv_kernelI23Flash_fwd_kernel_traitsILi64ELi64ELi128ELi4ELb0ELb0EN7cutlass6half_tE19Flash_kernel_traitsILi64ELi64ELi128ELi4ES3_EELb1ELb0ELb1ELb0ELb0ELb1ELb1ELb1EEEvNS_16Flash_fwd_paramsE)
        /*0008*/ 	.word	0x000000d8


	//----- nvinfo : EIATTR_FRAME_SIZE
	.align		4
.L_12:
        /*000c*/ 	.byte	0x04, 0x11
        /*000e*/ 	.short	(.L_14 - .L_13)
	.align		4
.L_13:
        /*0010*/ 	.word	index@(_ZN5flash24flash_fwd_splitkv_kernelI23Flash_fwd_kernel_traitsILi64ELi64ELi128ELi4ELb0ELb0EN7cutlass6half_tE19Flash_kernel_traitsILi64ELi64ELi128ELi4ES3_EELb1ELb0ELb1ELb0ELb0ELb1ELb1ELb1EEEvNS_16Flash_fwd_paramsE)
        /*0014*/ 	.word	0x00000000


	//----- nvinfo : EIATTR_REGCOUNT
	.align		4
.L_14:
        /*0018*/ 	.byte	0x04, 0x2f
        /*001a*/ 	.short	(.L_16 - .L_15)
	.align		4
.L_15:
        /*001c*/ 	.word	index@(_ZN5flash24flash_fwd_splitkv_kernelI23Flash_fwd_kernel_traitsILi64ELi64ELi128ELi4ELb0ELb0EN7cutlass6half_tE19Flash_kernel_traitsILi64ELi64ELi128ELi4ES3_EELb1ELb0ELb1ELb0ELb0ELb0ELb1ELb1EEEvNS_16Flash_fwd_paramsE)
        /*0020*/ 	.word	0x000000cb


	//----- nvinfo : EIATTR_FRAME_SIZE
	.align		4
.L_16:
        /*0024*/ 	.byte	0x04, 0x11
        /*0026*/ 	.short	(.L_18 - .L_17)
	.align		4
.L_17:
        /*0028*/ 	.word	index@(_ZN5flash24flash_fwd_splitkv_kernelI23Flash_fwd_kernel_traitsILi64ELi64ELi128ELi4ELb0ELb0EN7cutlass6half_tE19Flash_kernel_traitsILi64ELi64ELi128ELi4ES3_EELb1ELb0ELb1ELb0ELb0ELb0ELb1ELb1EEEvNS_16Flash_fwd_paramsE)
        /*002c*/ 	.word	0x00000000


	//----- nvinfo : EIATTR_REGCOUNT
	.align		4
.L_18:
        /*0030*/ 	.byte	0x04, 0x2f
        /*0032*/ 	.short	(.L_20 - .L_19)
	.align		4
.L_19:
        /*0034*/ 	.word	index@(_ZN5flash24flash_fwd_splitkv_kernelI23Flash_fwd_kernel_traitsILi64ELi64ELi128ELi4ELb0ELb0EN7cutlass6half_tE19Flash_kernel_traitsILi64ELi64ELi128ELi4ES3_EELb1ELb0ELb0ELb0ELb1ELb1ELb1ELb1EEEvNS_16Flash_fwd_paramsE)
        /*0038*/ 	.word	0x000000f1


	//----- nvinfo : EIATTR_FRAME_SIZE
	.align		4
.L_20:
        /*003c*/ 	.byte	0x04, 0x11
        /*003e*/ 	.short	(.L_22 - .L_21)
	.align		4
.L_21:
        /*0040*/ 	.word	index@(_ZN5flash24flash_fwd_splitkv_kernelI23Flash_fwd_kernel_traitsILi64ELi64ELi128ELi4ELb0ELb0EN7cutlass6half_tE19Flash_kernel_traitsILi64ELi64ELi128ELi4ES3_EELb1ELb0ELb0ELb0ELb1ELb1ELb1ELb1EEEvNS_16Flash_fwd_paramsE)
        /*0044*/ 	.word	0x00000000


	//----- nvinfo : EIATTR_REGCOUNT
	.align		4
.L_22:
        /*0048*/ 	.byte	0x04, 0x2f
        /*004a*/ 	.short	(.L_24 - .L_23)
	.align		4
.L_23:
        /*004c*/ 	.word	index@(_ZN5flash24flash_fwd_splitkv_kernelI23Flash_fwd_kernel_traitsILi64ELi64ELi128ELi4ELb0ELb0EN7cutlass6half_tE19Flash_kernel_traitsILi64ELi64ELi128ELi4ES3_EELb1ELb0ELb0ELb0ELb1ELb0ELb1ELb1EEEvNS_16Flash_fwd_paramsE)
        /*0050*/ 	.word	0x000000c1


	//----- nvinfo : EIATTR_FRAME_SIZE
	.align		4
.L_24:
        /*0054*/ 	.byte	0x04, 0x11
        /*0056*/ 	.short	(.L_26 - .L_25)
	.align		4
.L_25:
        /*0058*/ 	.word	index@(_ZN5flash24flash_fwd_splitkv_kernelI23Flash_fwd_kernel_traitsILi64ELi64ELi128ELi4ELb0ELb0EN7cutlass6half_tE19Flash_kernel_traitsILi64ELi64ELi128ELi4ES3_EELb1ELb0ELb0ELb0ELb1ELb0ELb1ELb1EEEvNS_16Flash_fwd_paramsE)
        /*005c*/ 	.word	0x00000000


	//----- nvinfo : EIATTR_REGCOUNT
	.align		4
.L_26:
        /*0060*/ 	.byte	0x04, 0x2f
        /*0062*/ 	.short	(.L_28 - .L_27)
	.align		4
.L_27:
        /*0064*/ 	.word	index@(_ZN5flash24flash_fwd_splitkv_kernelI23Flash_fwd_kernel_traitsILi64ELi64ELi128ELi4ELb0ELb0EN7cutlass6half_tE19Flash_kernel_traitsILi64ELi64ELi128ELi4ES3_EELb1ELb0ELb1ELb0ELb0ELb1ELb1ELb0EEEvNS_16Flash_fwd_paramsE)
        /*0068*/ 	.word	0x000000f6


	//----- nvinfo : EIATTR_FRAME_SIZE
	.align		4
.L_28:
        /*006c*/ 	.byte	0x04, 0x11
        /*006e*/ 	.short	(.L_30 - .L_29)
	.align		4
.L_29:
        /*0070*/ 	.word	index@(_ZN5flash24flash_fwd_splitkv_kernelI23Flash_fwd_kernel_traitsILi64ELi64ELi128ELi4ELb0ELb0EN7cutlass6half_tE19Flash_kernel_traitsILi64ELi64ELi128ELi4ES3_EELb1ELb0ELb1ELb0ELb0ELb1ELb1ELb0EEEvNS_16Flash_fwd_paramsE)
        /*0074*/ 	.word	0x00000000


	//----- nvinfo : EIATTR_REGCOUNT
	.align		4
.L_30:
        /*0078*/ 	.byte	0x04, 0x2f
        /*007a*/ 	.short	(.L_32 - .L_31)
	.align		4
.L_31:
        /*007c*/ 	.word	index@(_ZN5flash24flash_fwd_splitkv_kernelI23Flash_fwd_kernel_traitsILi64ELi64ELi128ELi4ELb0ELb0EN7cutlass6half_tE19Flash_kernel_traitsILi64ELi64ELi128ELi4ES3_EELb1ELb0ELb1ELb0ELb0ELb0ELb1ELb0EEEvNS_16Flash_fwd_paramsE)
        /*0080*/ 	.word	0x000000dc


	//----- nvinfo : EIATTR_FRAME_SIZE
	.align		4
.L_32:
        /*0084*/ 	.byte	0x04, 0x11
        /*0086*/ 	.short	(.L_34 - .L_33)
	.align		4
.L_33:
        /*0088*/ 	.word	index@(_ZN5flash24flash_fwd_splitkv_kernelI23Flash_fwd_kernel_traitsILi64ELi64ELi128ELi4ELb0ELb0EN7cutlass6half_tE19Flash_kernel_traitsILi64ELi64ELi128ELi4ES3_EELb1ELb0ELb1ELb0ELb0ELb0ELb1ELb0EEEvNS_16Flash_fwd_paramsE)
        /*008c*/ 	.word	0x00000000


	//----- nvinfo : EIATTR_REGCOUNT
	.align		4
.L_34:
        /*0090*/ 	.byte	0x04, 0x2f
        /*0092*/ 	.short	(.L_36 - .L_35)
	.align		4
.L_35:
        /*0094*/ 	.word	index@(_ZN5flash24flash_fwd_splitkv_kernelI23Flash_fwd_kernel_traitsILi64ELi64ELi128ELi4ELb0ELb0EN7cutlass6half_tE19Flash_kernel_traitsILi64ELi64ELi128ELi4ES3_EELb1ELb0ELb0ELb0ELb1ELb1ELb1ELb0EEEvNS_16Flash_fwd_paramsE)
        /*0098*/ 	.word	0x000000ff


	//----- nvinfo : EIATTR_FRAME_SIZE
	.align		4
.L_36:
        /*009c*/ 	.byte	0x04, 0x11
        /*009e*/ 	.short	(.L_38 - .L_37)
	.align		4
.L_37:
        /*00a0*/ 	.word	index@(_ZN5flash24flash_fwd_splitkv_kernelI23Flash_fwd_kernel_traitsILi64ELi64ELi128ELi4ELb0ELb0EN7cutlass6half_tE19Flash_kernel_traitsILi64ELi64ELi128ELi4ES3_EELb1ELb0ELb0ELb0ELb1ELb1ELb1ELb0EEEvNS_16Flash_fwd_paramsE)
        /*00a4*/ 	.word	0x00000000


	//----- nvinfo : EIATTR_REGCOUNT
	.align		4
.L_38:
        /*00a8*/ 	.byte	0x04, 0x2f
        /*00aa*/ 	.short	(.L_40 - .L_39)
	.align		4
.L_39:
        /*00ac*/ 	.word	index@(_ZN5flash24flash_fwd_splitkv_kernelI23Flash_fwd_kernel_traitsILi64ELi64ELi128ELi4ELb0ELb0EN7cutlass6half_tE19Flash_kernel_traitsILi64ELi64ELi128ELi4ES3_EELb1ELb0ELb0ELb0ELb1ELb0ELb1ELb0EEEvNS_16Flash_fwd_paramsE)
        /*00b0*/ 	.word	0x000000de


	//----- nvinfo : EIATTR_FRAME_SIZE
	.align		4
.L_40:
        /*00b4*/ 	.byte	0x04, 0x11
        /*00b6*/ 	.short	(.L_42 - .L_41)
	.align		4
.L_41:
        /*00b8*/ 	.word	index@(_ZN5flash24flash_fwd_splitkv_kernelI23Flash_fwd_kernel_traitsILi64ELi64ELi128ELi4ELb0ELb0EN7cutlass6half_tE19Flash_kernel_traitsILi64ELi64ELi128ELi4ES3_EELb1ELb0ELb0ELb0ELb1ELb0ELb1ELb0EEEvNS_16Flash_fwd_paramsE)
        /*00bc*/ 	.word	0x00000000


	//----- nvinfo : EIATTR_REGCOUNT
	.align		4
.L_42:
        /*00c0*/ 	.byte	0x04, 0x2f
        /*00c2*/ 	.short	(.L_44 - .L_43)
	.align		4
.L_43:
        /*00c4*/ 	.word	index@(_ZN5flash24flash_fwd_splitkv_kernelI23Flash_fwd_kernel_traitsILi64ELi64ELi128ELi4ELb0ELb0EN7cutlass6half_tE19Flash_kernel_traitsILi64ELi64ELi128ELi4ES3_EELb1ELb0ELb1ELb0ELb0ELb1ELb0ELb1EEEvNS_16Flash_fwd_paramsE)
        /*00c8*/ 	.word	0x000000e7


	//----- nvinfo : EIATTR_FRAME_SIZE
	.align		4
.L_44:
        /*00cc*/ 	.byte	0x04, 0x11
        /*00ce*/ 	.short	(.L_46 - .L_45)
	.align		4
.L_45:
        /*00d0*/ 	.word	index@(_ZN5flash24flash_fwd_splitkv_kernelI23Flash_fwd_kernel_traitsILi64ELi64ELi128ELi4ELb0ELb0EN7cutlass6half_tE19Flash_kernel_traitsILi64ELi64ELi128ELi4ES3_EELb1ELb0ELb1ELb0ELb0ELb1ELb0ELb1EEEvNS_16Flash_fwd_paramsE)
        /*00d4*/ 	.word	0x00000000


	//----- nvinfo : EIATTR_REGCOUNT
	.align		4
.L_46:
        /*00d8*/ 	.byte	0x04, 0x2f
        /*00da*/ 	.short	(.L_48 - .L_47)
	.align		4
.L_47:
        /*00dc*/ 	.word	index@(_ZN5flash24flash_fwd_splitkv_kernelI23Flash_fwd_kernel_traitsILi64ELi64ELi128ELi4ELb0ELb0EN7cutlass6half_tE19Flash_kernel_traitsILi64ELi64ELi128ELi4ES3_EELb1ELb0ELb1ELb0ELb0ELb0ELb0ELb1EEEvNS_16Flash_fwd_paramsE)
        /*00e0*/ 	.word	0x000000c7


	//----- nvinfo : EIATTR_FRAME_SIZE
	.align		4
.L_48:
        /*00e4*/ 	.byte	0x04, 0x11
        /*00e6*/ 	.short	(.L_50 - .L_49)
	.align		4
.L_49:
        /*00e8*/ 	.word	index@(_ZN5flash24flash_fwd_splitkv_kernelI23Flash_fwd_kernel_traitsILi64ELi64ELi128ELi4ELb0ELb0EN7cutlass6half_tE19Flash_kernel_traitsILi64ELi64ELi128ELi4ES3_EELb1ELb0ELb1ELb0ELb0ELb0ELb0ELb1EEEvNS_16Flash_fwd_paramsE)
        /*00ec*/ 	.word	0x00000000


	//----- nvinfo : EIATTR_REGCOUNT
	.align		4
.L_50:
        /*00f0*/ 	.byte	0x04, 0x2f
        /*00f2*/ 	.short	(.L_52 - .L_51)
	.align		4
.L_51:
        /*00f4*/ 	.word	index@(_ZN5flash24flash_fwd_splitkv_kernelI23Flash_fwd_kernel_traitsILi64ELi64ELi128ELi4ELb0ELb0EN7cutlass6half_tE19Flash_kernel_traitsILi64ELi64ELi128ELi4ES3_EELb1ELb0ELb0ELb0ELb1ELb1ELb0ELb1EEEvNS_16Flash_fwd_paramsE)
        /*00f8*/ 	.word	0x000000fe


	//----- nvinfo : EIATTR_FRAME_SIZE
	.align		4
.L_52:
        /*00fc*/ 	.byte	0x04, 0x11
        /*00fe*/ 	.short	(.L_54 - .L_53)
	.align		4
.L_53:
        /*0100*/ 	.word	index@(_ZN5flash24flash_fwd_splitkv_kernelI23Flash_fwd_kernel_traitsILi64ELi64ELi128ELi4ELb0ELb0EN7cutlass6half_tE19Flash_kernel_traitsILi64ELi64ELi128ELi4ES3_EELb1ELb0ELb0ELb0ELb1ELb1ELb0ELb1EEEvNS_16Flash_fwd_paramsE)
        /*0104*/ 	.word	0x00000000


	//----- nvinfo : EIATTR_REGCOUNT
	.align		4
.L_54:
        /*0108*/ 	.byte	0x04, 0x2f
        /*010a*/ 	.short	(.L_56 - .L_55)
	.align		4
.L_55:
        /*010c*/ 	.word	index@(_ZN5flash24flash_fwd_splitkv_kernelI23Flash_fwd_kernel_traitsILi64ELi64ELi128ELi4ELb0ELb0EN7cutlass6half_tE19Flash_kernel_traitsILi64ELi64ELi128ELi4ES3_EELb1ELb0ELb0ELb0ELb1ELb0ELb0ELb1EEEvNS_16Flash_fwd_paramsE)
        /*0110*/ 	.word	0x000000c3


	//----- nvinfo : EIATTR_FRAME_SIZE
	.align		4
.L_56:
        /*0114*/ 	.byte	0x04, 0x11
        /*0116*/ 	.short	(.L_58 - .L_57)
	.align		4
.L_57:
        /*0118*/ 	.word	index@(_ZN5flash24flash_fwd_splitkv_kernelI23Flash_fwd_kernel_traitsILi64ELi64ELi128ELi4ELb0ELb0EN7cutlass6half_tE19Flash_kernel_traitsILi64ELi64ELi128ELi4ES3_EELb1ELb0ELb0ELb0ELb1ELb0ELb0ELb1EEEvNS_16Flash_fwd_paramsE)
        /*011c*/ 	.word	0x00000000


	//----- nvinfo : EIATTR_REGCOUNT
	.align		4
.L_58:
        /*0120*/ 	.byte	0x04, 0x2f
        /*0122*/ 	.short	(.L_60 - .L_59)
	.align		4
.L_59:
        /*0124*/ 	.word	index@(_ZN5flash24flash_fwd_splitkv_kernelI23Flash_fwd_kernel_traitsILi64ELi64ELi128ELi4ELb0ELb0EN7cutlass6half_tE19Flash_kernel_traitsILi64ELi64ELi128ELi4ES3_EELb1ELb0ELb1ELb0ELb0ELb1ELb0ELb0EEEvNS_16Flash_fwd_paramsE)
        /*0128*/ 	.word	0x000000fe


	//----- nvinfo : EIATTR_FRAME_SIZE
	.align		4
.L_60:
        /*012c*/ 	.byte	0x04, 0x11
        /*012e*/ 	.short	(.L_62 - .L_61)
	.align		4
.L_61:
        /*0130*/ 	.word	index@(_ZN5flash24flash_fwd_splitkv_kernelI23Flash_fwd_kernel_traitsILi64ELi64ELi128ELi4ELb0ELb0EN7cutlass6half_tE19Flash_kernel_traitsILi64ELi64ELi128ELi4ES3_EELb1ELb0ELb1ELb0ELb0ELb1ELb0ELb0EEEvNS_16Flash_fwd_paramsE)
        /*0134*/ 	.word	0x00000000


	//----- nvinfo : EIATTR_REGCOUNT
	.align		4
.L_62:
        /*0138*/ 	.byte	0x04, 0x2f
        /*013a*/ 	.short	(.L_64 - .L_63)
	.align		4
.L_63:
        /*013c*/ 	.word	index@(_ZN5flash24flash_fwd_splitkv_kernelI23Flash_fwd_kernel_traitsILi64ELi64ELi128ELi4ELb0ELb0EN7cutlass6half_tE19Flash_kernel_traitsILi64ELi64ELi128ELi4ES3_EELb1ELb0ELb1ELb0ELb0ELb0ELb0ELb0EEEvNS_16Flash_fwd_paramsE)
        /*0140*/ 	.word	0x000000e0


	//----- nvinfo : EIATTR_FRAME_SIZE
	.align		4
.L_64:
        /*0144*/ 	.byte	0x04, 0x11
        /*0146*/ 	.short	(.L_66 - .L_65)
	.align		4
.L_65:
        /*0148*/ 	.word	index@(_ZN5flash24flash_fwd_splitkv_kernelI23Flash_fwd_kernel_traitsILi64ELi64ELi128ELi4ELb0ELb0EN7cutlass6half_tE19Flash_kernel_traitsILi64ELi64ELi128ELi4ES3_EELb1ELb0ELb1ELb0ELb0ELb0ELb0ELb0EEEvNS_16Flash_fwd_paramsE)
        /*014c*/ 	.word	0x00000000


	//----- nvinfo : EIATTR_REGCOUNT
	.align		4
.L_66:
        /*0150*/ 	.byte	0x04, 0x2f
        /*0152*/ 	.short	(.L_68 - .L_67)
	.align		4
.L_67:
        /*0154*/ 	.word	index@(_ZN5flash24flash_fwd_splitkv_kernelI23Flash_fwd_kernel_traitsILi64ELi64ELi128ELi4ELb0ELb0EN7cutlass6half_tE19Flash_kernel_traitsILi64ELi64ELi128ELi4ES3_EELb1ELb0ELb0ELb0ELb1ELb1ELb0ELb0EEEvNS_16Flash_fwd_paramsE)
        /*0158*/ 	.word	0x000000ff


	//----- nvinfo : EIATTR_FRAME_SIZE
	.align		4
.L_68:
        /*015c*/ 	.byte	0x04, 0x11
        /*015e*/ 	.short	(.L_70 - .L_69)
	.align		4
.L_69:
        /*0160*/ 	.word	index@(_ZN5flash24flash_fwd_splitkv_kernelI23Flash_fwd_kernel_traitsILi64ELi64ELi128ELi4ELb0ELb0EN7cutlass6half_tE19Flash_kernel_traitsILi64ELi64ELi128ELi4ES3_EELb1ELb0ELb0ELb0ELb1ELb1ELb0ELb0EEEvNS_16Flash_fwd_paramsE)
        /*0164*/ 	.word	0x00000000


	//----- nvinfo : EIATTR_REGCOUNT
	.align		4
.L_70:
        /*0168*/ 	.byte	0x04, 0x2f
        /*016a*/ 	.short	(.L_72 - .L_71)
	.align		4
.L_71:
        /*016c*/ 	.word	index@(_ZN5flash24flash_fwd_splitkv_kernelI23Flash_fwd_kernel_traitsILi64ELi64ELi128ELi4ELb0ELb0EN7cutlass6half_tE19Flash_kernel_traitsILi64ELi64ELi128ELi4ES3_EELb1ELb0ELb0ELb0ELb1ELb0ELb0ELb0EEEvNS_16Flash_fwd_paramsE)
        /*0170*/ 	.word	0x000000e7


	//----- nvinfo : EIATTR_FRAME_SIZE
	.align		4
.L_72:
        /*0174*/ 	.byte	0x04, 0x11
        /*0176*/ 	.short	(.L_74 - .L_73)
	.align		4
.L_73:
        /*0178*/ 	.word	index@(_ZN5flash24flash_fwd_splitkv_kernelI23Flash_fwd_kernel_traitsILi64ELi64ELi128ELi4ELb0ELb0EN7cutlass6half_tE19Flash_kernel_traitsILi64ELi64ELi128ELi4ES3_EELb1ELb0ELb0ELb0ELb1ELb0ELb0ELb0EEEvNS_16Flash_fwd_paramsE)
        /*017c*/ 	.word	0x00000000


	//----- nvinfo : EIATTR_REGCOUNT
	.align		4
.L_74:
        /*0180*/ 	.byte	0x04, 0x2f
        /*0182*/ 	.short	(.L_76 - .L_75)
	.align		4
.L_75:
        /*0184*/ 	.word	index@(_ZN5flash24flash_fwd_splitkv_kernelI23Flash_fwd_kernel_traitsILi64ELi64ELi128ELi4ELb0ELb0EN7cutlass6half_tE19Flash_kernel_traitsILi64ELi64ELi128ELi4ES3_EELb1ELb0ELb0ELb1ELb1ELb1ELb1ELb0EEEvNS_16Flash_fwd_paramsE)
        /*0188*/ 	.word	0x000000f9


	//----- nvinfo : EIATTR_FRAME_SIZE
	.align		4
.L_76:
        /*018c*/ 	.byte	0x04, 0x11
        /*018e*/ 	.short	(.L_78 - .L_77)
	.align		4
.L_77:
        /*0190*/ 	.word	index@(_ZN5flash24flash_fwd_splitkv_kernelI23Flash_fwd_kernel_traitsILi64ELi64ELi128ELi4ELb0ELb0EN7cutlass6half_tE19Flash_kernel_traitsILi64ELi64ELi128ELi4ES3_EELb1ELb0ELb0ELb1ELb1ELb1ELb1ELb0EEEvNS_16Flash_fwd_paramsE)
        /*0194*/ 	.word	0x00000000


	//----- nvinfo : EIATTR_REGCOUNT
	.align		4
.L_78:
        /*0198*/ 	.byte	0x04, 0x2f
        /*019a*/ 	.short	(.L_80 - .L_79)
	.align		4
.L_79:
        /*019c*/ 	.word	index@(_ZN5flash24flash_fwd_splitkv_kernelI23Flash_fwd_kernel_traitsILi64ELi64ELi128ELi4ELb0ELb0EN7cutlass6half_tE19Flash_kernel_traitsILi64ELi64ELi128ELi4ES3_EELb1ELb0ELb0ELb1ELb1ELb0ELb1ELb0EEEvNS_16Flash_fwd_paramsE)
        /*01a0*/ 	.word	0x000000be


	//----- nvinfo : EIATTR_FRAME_SIZE
	.align		4
.L_80:
        /*01a4*/ 	.byte	0x04, 0x11
        /*01a6*/ 	.short	(.L_82 - .L_81)
	.align		4
.L_81:
        /*01a8*/ 	.word	index@(_ZN5flash24flash_fwd_splitkv_kernelI23Flash_fwd_kernel_traitsILi64ELi64ELi128ELi4ELb0ELb0EN7cutlass6half_tE19Flash_kernel_traitsILi64ELi64ELi128ELi4ES3_EELb1ELb0ELb0ELb1ELb1ELb0ELb1ELb0EEEvNS_16Flash_fwd_paramsE)
        /*01ac*/ 	.word	0x00000000


	//----- nvinfo : EIATTR_REGCOUNT
	.align		4
.L_82:
        /*01b0*/ 	.byte	0x04, 0x2f
        /*01b2*/ 	.short	(.L_84 - .L_83)
	.align		4
.L_83:
        /*01b4*/ 	.word	index@(_ZN5flash24flash_fwd_splitkv_kernelI23Flash_fwd_kernel_traitsILi64ELi64ELi128ELi4ELb0ELb0EN7cutlass6half_tE19Flash_kernel_traitsILi64ELi64ELi128ELi4ES3_EELb1ELb0ELb0ELb1ELb1ELb1ELb0ELb0EEEvNS_16Flash_fwd_paramsE)
        /*01b8*/ 	.word	0x000000f9


	//----- nvinfo : EIATTR_FRAME_SIZE
	.align		4
.L_84:
        /*01bc*/ 	.byte	0x04, 0x11
        /*01be*/ 	.short	(.L_86 - .L_85)
	.align		4
.L_85:
        /*01c0*/ 	.word	index@(_ZN5flash24flash_fwd_splitkv_kernelI23Flash_fwd_kernel_traitsILi64ELi64ELi128ELi4ELb0ELb0EN7cutlass6half_tE19Flash_kernel_traitsILi64ELi64ELi128ELi4ES3_EELb1ELb0ELb0ELb1ELb1ELb1ELb0ELb0EEEvNS_16Flash_fwd_paramsE)
        /*01c4*/ 	.word	0x00000000


	//----- nvinfo : EIATTR_REGCOUNT
	.align		4
.L_86:
        /*01c8*/ 	.byte	0x04, 0x2f
        /*01ca*/ 	.short	(.L_88 - .L_87)
	.align		4
.L_87:
        /*01cc*/ 	.word	index@(_ZN5flash24flash_fwd_splitkv_kernelI23Flash_fwd_kernel_traitsILi64ELi64ELi128ELi4ELb0ELb0EN7cutlass6half_tE19Flash_kernel_traitsILi64ELi64ELi128ELi4ES3_EELb1ELb0ELb0ELb1ELb1ELb0ELb0ELb0EEEvNS_16Flash_fwd_paramsE)
        /*01d0*/ 	.word	0x000000be


	//----- nvinfo : EIATTR_FRAME_SIZE
	.align		4
.L_88:
        /*01d4*/ 	.byte	0x04, 0x11
        /*01d6*/ 	.short	(.L_90 - .L_89)
	.align		4
.L_89:
        /*01d8*/ 	.word	index@(_ZN5flash24flash_fwd_splitkv_kernelI23Flash_fwd_kernel_traitsILi64ELi64ELi128ELi4ELb0ELb0EN7cutlass6half_tE19Flash_kernel_traitsILi64ELi64ELi128ELi4ES3_EELb1ELb0ELb0ELb1ELb1ELb0ELb0ELb0EEEvNS_16Flash_fwd_paramsE)
        /*01dc*/ 	.word	0x00000000


	//----- nvinfo : EIATTR_REGCOUNT
	.align		4
.L_90:
        /*01e0*/ 	.byte	0x04, 0x2f
        /*01e2*/ 	.short	(.L_92 - .L_91)
	.align		4
.L_91:
        /*01e4*/ 	.word	index@(_ZN5flash24flash_fwd_splitkv_kernelI23Flash_fwd_kernel_traitsILi64ELi64ELi128ELi4ELb0ELb0EN7cutlass6half_tE19Flash_kernel_traitsILi64ELi64ELi128ELi4ES3_EELb1ELb0ELb0ELb0ELb0ELb1ELb1ELb1EEEvNS_16Flash_fwd_paramsE)
        /*01e8*/ 	.word	0x000000f1


	//----- nvinfo : EIATTR_FRAME_SIZE
	.align		4
.L_92:
        /*01ec*/ 	.byte	0x04, 0x11
        /*01ee*/ 	.short	(.L_94 - .L_93)
	.align		4
.L_93:
        /*01f0*/ 	.word	index@(_ZN5flash24flash_fwd_splitkv_kernelI23Flash_fwd_kernel_traitsILi64ELi64ELi128ELi4ELb0ELb0EN7cutlass6half_tE19Flash_kernel_traitsILi64ELi64ELi128ELi4ES3_EELb1ELb0ELb0ELb0ELb0ELb1ELb1ELb1EEEvNS_16Flash_fwd_paramsE)
        /*01f4*/ 	.word	0x00000000


	//----- nvinfo : EIATTR_REGCOUNT
	.align		4
.L_94:
        /*01f8*/ 	.byte	0x04, 0x2f
        /*01fa*/ 	.short	(.L_96 - .L_95)
	.align		4
.L_95:
        /*01fc*/ 	.word	index@(_ZN5flash24flash_fwd_splitkv_kernelI23Flash_fwd_kernel_traitsILi64ELi64ELi128ELi4ELb0ELb0EN7cutlass6half_tE19Flash_kernel_traitsILi64ELi64ELi128ELi4ES3_EELb1ELb0ELb0ELb0ELb0ELb0ELb1ELb1EEEvNS_16Flash_fwd_paramsE)
        /*0200*/ 	.word	0x000000ca


	//----- nvinfo : EIATTR_FRAME_SIZE
	.align		4
.L_96:
        /*0204*/ 	.byte	0x04, 0x11
        /*0206*/ 	.short	(.L_98 - .L_97)
	.align		4
.L_97:
        /*0208*/ 	.word	index@(_ZN5flash24flash_fwd_splitkv_kernelI23Flash_fwd_kernel_traitsILi64ELi64ELi128ELi4ELb0ELb0EN7cutlass6half_tE19Flash_kernel_traitsILi64ELi64ELi128ELi4ES3_EELb1ELb0ELb0ELb0ELb0ELb0ELb1ELb1EEEvNS_16Flash_fwd_paramsE)
        /*020c*/ 	.word	0x00000000


	//----- nvinfo : EIATTR_REGCOUNT
	.align		4
.L_98:
        /*0210*/ 	.byte	0x04, 0x2f
        /*0212*/ 	.short	(.L_100 - .L_99)
	.align		4
.L_99:
        /*0214*/ 	.word	index@(_ZN5flash24flash_fwd_splitkv_kernelI23Flash_fwd_kernel_traitsILi64ELi64ELi128ELi4ELb0ELb0EN7cutlass6half_tE19Flash_kernel_traitsILi64ELi64ELi128ELi4ES3_EELb1ELb0ELb0ELb0ELb0ELb1ELb1ELb0EEEvNS_16Flash_fwd_paramsE)
        /*0218*/ 	.word	0x000000ff


	//----- nvinfo : EIATTR_FRAME_SIZE
	.align		4
.L_100:
        /*021c*/ 	.byte	0x04, 0x11
        /*021e*/ 	.short	(.L_102 - .L_101)
	.align		4
.L_101:
        /*0220*/ 	.word	index@(_ZN5flash24flash_fwd_splitkv_kernelI23Flash_fwd_kernel_traitsILi64ELi64ELi128ELi4ELb0ELb0EN7cutlass6half_tE19Flash_kernel_traitsILi64ELi64ELi128ELi4ES3_EELb1ELb0ELb0ELb0ELb0ELb1ELb1ELb0EEEvNS_16Flash_fwd_paramsE)
        /*0224*/ 	.word	0x00000000


	//----- nvinfo : EIATTR_REGCOUNT
	.align		4
.L_102:
        /*0228*/ 	.byte	0x04, 0x2f
        /*022a*/ 	.short	(.L_104 - .L_103)
	.align		4
.L_103:
        /*022c*/ 	.word	index@(_ZN5flash24flash_fwd_splitkv_kernelI23Flash_fwd_kernel_traitsILi64ELi64ELi128ELi4ELb0ELb0EN7cutlass6half_tE19Flash_kernel_traitsILi64ELi64ELi128ELi4ES3_EELb1ELb0ELb0ELb0ELb0ELb0ELb1ELb0EEEvNS_16Flash_fwd_paramsE)
        /*0230*/ 	.word	0x000000ce


	//----- nvinfo : EIATTR_FRAME_SIZE
	.align		4
.L_104:
        /*0234*/ 	.byte	0x04, 0x11
        /*0236*/ 	.short	(.L_106 - .L_105)
	.align		4
.L_105:
        /*0238*/ 	.word	index@(_ZN5flash24flash_fwd_splitkv_kernelI23Flash_fwd_kernel_traitsILi64ELi64ELi128ELi4ELb0ELb0EN7cutlass6half_tE19Flash_kernel_traitsILi64ELi64ELi128ELi4ES3_EELb1ELb0ELb0ELb0ELb0ELb0ELb1ELb0EEEvNS_16Flash_fwd_paramsE)
        /*023c*/ 	.word	0x00000000


	//----- nvinfo : EIATTR_REGCOUNT
	.align		4
.L_106:
        /*0240*/ 	.byte	0x04, 0x2f
        /*0242*/ 	.short	(.L_108 - .L_107)
	.align		4
.L_107:
        /*0244*/ 	.word	index@(_ZN5flash24flash_fwd_splitkv_kernelI23Flash_fwd_kernel_traitsILi64ELi64ELi128ELi4ELb0ELb0EN7cutlass6half_tE19Flash_kernel_traitsILi64ELi64ELi128ELi4ES3_EELb1ELb0ELb0ELb0ELb0ELb1ELb0ELb1EEEvNS_16Flash_fwd_paramsE)
        /*0248*/ 	.word	0x000000ef


	//----- nvinfo : EIATTR_FRAME_SIZE
	.align		4
.L_108:
        /*024c*/ 	.byte	0x04, 0x11
        /*024e*/ 	.short	(.L_110 - .L_109)
	.align		4
.L_109:
        /*0250*/ 	.word	index@(_ZN5flash24flash_fwd_splitkv_kernelI23Flash_fwd_kernel_traitsILi64ELi64ELi128ELi4ELb0ELb0EN7cutlass6half_tE19Flash_kernel_traitsILi64ELi64ELi128ELi4ES3_EELb1ELb0ELb0ELb0ELb0ELb1ELb0ELb1EEEvNS_16Flash_fwd_paramsE)
        /*0254*/ 	.word	0x00000000


	//----- nvinfo : EIATTR_REGCOUNT
	.align		4
.L_110:
        /*0258*/ 	.byte	0x04, 0x2f
        /*025a*/ 	.short	(.L_112 - .L_111)
	.align		4
.L_111:
        /*025c*/ 	.word	index@(_ZN5flash24flash_fwd_splitkv_kernelI23Flash_fwd_kernel_traitsILi64ELi64ELi128ELi4ELb0ELb0EN7cutlass6half_tE19Flash_kernel_traitsILi64ELi64ELi128ELi4ES3_EELb1ELb0ELb0ELb0ELb0ELb0ELb0ELb1EEEvNS_16Flash_fwd_paramsE)
        /*0260*/ 	.word	0x000000c6


	//----- nvinfo : EIATTR_FRAME_SIZE
	.align		4
.L_112:
        /*0264*/ 	.byte	0x04, 0x11
        /*0266*/ 	.short	(.L_114 - .L_113)
	.align		4
.L_113:
        /*0268*/ 	.word	index@(_ZN5flash24flash_fwd_splitkv_kernelI23Flash_fwd_kernel_traitsILi64ELi64ELi128ELi4ELb0ELb0EN7cutlass6half_tE19Flash_kernel_traitsILi64ELi64ELi128ELi4ES3_EELb1ELb0ELb0ELb0ELb0ELb0ELb0ELb1EEEvNS_16Flash_fwd_paramsE)
        /*026c*/ 	.word	0x00000000


	//----- nvinfo : EIATTR_REGCOUNT
	.align		4
.L_114:
        /*0270*/ 	.byte	0x04, 0x2f
        /*0272*/ 	.short	(.L_116 - .L_115)
	.align		4
.L_115:
        /*0274*/ 	.word	index@(_ZN5flash24flash_fwd_splitkv_kernelI23Flash_fwd_kernel_traitsILi64ELi64ELi128ELi4ELb0ELb0EN7cutlass6half_tE19Flash_kernel_traitsILi64ELi64ELi128ELi4ES3_EELb1ELb0ELb0ELb0ELb0ELb1ELb0ELb0EEEvNS_16Flash_fwd_paramsE)
        /*0278*/ 	.word	0x000000ff


	//----- nvinfo : EIATTR_FRAME_SIZE
	.align		4
.L_116:
        /*027c*/ 	.byte	0x04, 0x11
        /*027e*/ 	.short	(.L_118 - .L_117)
	.align		4
.L_117:
        /*0280*/ 	.word	index@(_ZN5flash24flash_fwd_splitkv_kernelI23Flash_fwd_kernel_traitsILi64ELi64ELi128ELi4ELb0ELb0EN7cutlass6half_tE19Flash_kernel_traitsILi64ELi64ELi128ELi4ES3_EELb1ELb0ELb0ELb0ELb0ELb1ELb0ELb0EEEvNS_16Flash_fwd_paramsE)
        /*0284*/ 	.word	0x00000000


	//----- nvinfo : EIATTR_REGCOUNT
	.align		4
.L_118:
        /*0288*/ 	.byte	0x04, 0x2f
        /*028a*/ 	.short	(.L_120 - .L_119)
	.align		4
.L_119:
        /*028c*/ 	.word	index@(_ZN5flash24flash_fwd_splitkv_kernelI23Flash_fwd_kernel_traitsILi64ELi64ELi128ELi4ELb0ELb0EN7cutlass6half_tE19Flash_kernel_traitsILi64ELi64ELi128ELi4ES3_EELb1ELb0ELb0ELb0ELb0ELb0ELb0ELb0EEEvNS_16Flash_fwd_paramsE)
        /*0290*/ 	.word	0x000000dc


	//----- nvinfo : EIATTR_FRAME_SIZE
	.align		4
.L_120:
        /*0294*/ 	.byte	0x04, 0x11
        /*0296*/ 	.short	(.L_122 - .L_121)
	.align		4
.L_121:
        /*0298*/ 	.word	index@(_ZN5flash24flash_fwd_splitkv_kernelI23Flash_fwd_kernel_traitsILi64ELi64ELi128ELi4ELb0ELb0EN7cutlass6half_tE19Flash_kernel_traitsILi64ELi64ELi128ELi4ES3_EELb1ELb0ELb0ELb0ELb0ELb0ELb0ELb0EEEvNS_16Flash_fwd_paramsE)
        /*029c*/ 	.word	0x00000000


	//----- nvinfo : EIATTR_REGCOUNT
	.align		4
.L_122:
        /*02a0*/ 	.byte	0x04, 0x2f
        /*02a2*/ 	.short	(.L_124 - .L_123)
	.align		4
.L_123:
        /*02a4*/ 	.word	index@(_ZN5flash32flash_fwd_splitkv_combine_kernelI23Flash_fwd_kernel_traitsILi64ELi64ELi128ELi4ELb0ELb0EN7cutlass6half_tE19Flash_kernel_traitsILi64ELi64ELi128ELi4ES3_EELi8ELi1ELb1EEEvNS_16Flash_fwd_paramsE)
        /*02a8*/ 	.word	0x00000036


	//----- nvinfo : EIATTR_FRAME_SIZE
	.align		4
.L_124:
        /*02ac*/ 	.byte	0x04, 0x11
        /*02ae*/ 	.short	(.L_126 - .L_125)
	.align		4
.L_125:
        /*02b0*/ 	.word	index@($__internal_35_$__cuda_sm20_div_s64)
        /*02b4*/ 	.word	0x00000000


	//----- nvinfo : EIATTR_FRAME_SIZE
	.align		4
.L_126:
        /*02b8*/ 	.byte	0x04, 0x11
        /*02ba*/ 	.short	(.L_128 - .L_127)
	.align		4
.L_127:
        /*02bc*/ 	.word	index@(_ZN5flash32flash_fwd_splitkv_combine_kernelI23Flash_fwd_kernel_traitsILi64ELi64ELi128ELi4ELb0ELb0EN7cutlass6half_tE19Flash_kernel_traitsILi64ELi64ELi128ELi4ES3_EELi8ELi1ELb1EEEvNS_16Flash_fwd_paramsE)
        /*02c0*/ 	.word	0x00000000


	//----- nvinfo : EIATTR_REGCOUNT
	.align		4
.L_128:
        /*02c4*/ 	.byte	0x04, 0x2f
        /*02c6*/ 	.short	(.L_130 - .L_129)
	.align		4
.L_129:
        /*02c8*/ 	.word	index@(_ZN5flash32flash_fwd_splitkv_combine_kernelI23Flash_fwd_kernel_traitsILi64ELi64ELi128ELi4ELb0ELb0EN7cutlass6half_tE19Flash_kernel_traitsILi64ELi64ELi128ELi4ES3_EELi8ELi2ELb1EEEvNS_16Flash_fwd_paramsE)
        /*02cc*/ 	.word	0x00000036


	//----- nvinfo : EIATTR_FRAME_SIZE
	.align		4
.L_130:
        /*02d0*/ 	.byte	0x04, 0x11
        /*02d2*/ 	.short	(.L_132 - .L_131)
	.align		4
.L_131:
        /*02d4*/ 	.word	index@($__internal_34_$__cuda_sm20_div_s64)
        /*02d8*/ 	.word	0x00000000


	//----- nvinfo : EIATTR_FRAME_SIZE
	.align		4
.L_132:
        /*02dc*/ 	.byte	0x04, 0x11
        /*02de*/ 	.short	(.L_134 - .L_133)
	.align		4
.L_133:
        /*02e0*/ 	.word	index@(_ZN5flash32flash_fwd_splitkv_combine_kernelI23Flash_fwd_kernel_traitsILi64ELi64ELi128ELi4ELb0ELb0EN7cutlass6half_tE19Flash_kernel_traitsILi64ELi64ELi128ELi4ES3_EELi8ELi2ELb1EEEvNS_16Flash_fwd_paramsE)
        /*02e4*/ 	.word	0x00000000


	//----- nvinfo : EIATTR_REGCOUNT
	.align		4
.L_134:
        /*02e8*/ 	.byte	0x04, 0x2f
        /*02ea*/ 	.short	(.L_136 - .L_135)
	.align		4
.L_135:
        /*02ec*/ 	.word	index@(_ZN5flash32flash_fwd_splitkv_combine_kernelI23Flash_fwd_kernel_traitsILi64ELi64ELi128ELi4ELb0ELb0EN7cutlass6half_tE19Flash_kernel_traitsILi64ELi64ELi128ELi4ES3_EELi8ELi3ELb1EEEvNS_16Flash_fwd_paramsE)
        /*02f0*/ 	.word	0x00000036


	//----- nvinfo : EIATTR_FRAME_SIZE
	.align		4
.L_136:
        /*02f4*/ 	.byte	0x04, 0x11
        /*02f6*/ 	.short	(.L_138 - .L_137)
	.align		4
.L_137:
        /*02f8*/ 	.word	index@($__internal_33_$__cuda_sm20_div_s64)
        /*02fc*/ 	.word	0x00000000


	//----- nvinfo : EIATTR_FRAME_SIZE
	.align		4
.L_138:
        /*0300*/ 	.byte	0x04, 0x11
        /*0302*/ 	.short	(.L_140 - .L_139)
	.align		4
.L_139:
        /*0304*/ 	.word	index@(_ZN5flash32flash_fwd_splitkv_combine_kernelI23Flash_fwd_kernel_traitsILi64ELi64ELi128ELi4ELb0ELb0EN7cutlass6half_tE19Flash_kernel_traitsILi64ELi64ELi128ELi4ES3_EELi8ELi3ELb1EEEvNS_16Flash_fwd_paramsE)
        /*0308*/ 	.word	0x00000000


	//----- nvinfo : EIATTR_REGCOUNT
	.align		4
.L_140:
        /*030c*/ 	.byte	0x04, 0x2f
        /*030e*/ 	.short	(.L_142 - .L_141)
	.align		4
.L_141:
        /*0310*/ 	.word	index@(_ZN5flash32flash_fwd_splitkv_combine_kernelI23Flash_fwd_kernel_traitsILi64ELi64ELi128ELi4ELb0ELb0EN7cutlass6half_tE19Flash_kernel_traitsILi64ELi64ELi128ELi4ES3_EELi8ELi4ELb1EEEvNS_16Flash_fwd_paramsE)
        /*0314*/ 	.word	0x00000034


	//----- nvinfo : EIATTR_FRAME_SIZE
	.align		4
.L_142:
        /*0318*/ 	.byte	0x04, 0x11
        /*031a*/ 	.short	(.L_144 - .L_143)
	.align		4
.L_143:
        /*031c*/ 	.word	index@($__internal_32_$__cuda_sm20_div_s64)
        /*0320*/ 	.word	0x00000000


	//----- nvinfo : EIATTR_FRAME_SIZE
	.align		4
.L_144:
        /*0324*/ 	.byte	0x04, 0x11
        /*0326*/ 	.short	(.L_146 - .L_145)
	.align		4
.L_145:
        /*0328*/ 	.word	index@(_ZN5flash32flash_fwd_splitkv_combine_kernelI23Flash_fwd_kernel_traitsILi64ELi64ELi128ELi4ELb0ELb0EN7cutlass6half_tE19Flash_kernel_traitsILi64ELi64ELi128ELi4ES3_EELi8ELi4ELb1EEEvNS_16Flash_fwd_paramsE)
        /*032c*/ 	.word	0x00000000


	//----- nvinfo : EIATTR_REGCOUNT
	.align		4
.L_146:
        /*0330*/ 	.byte	0x04, 0x2f
        /*0332*/ 	.short	(.L_148 - .L_147)
	.align		4
.L_147:
        /*0334*/ 	.word	index@(_ZN5flash32flash_fwd_splitkv_combine_kernelI23Flash_fwd_kernel_traitsILi64ELi64ELi128ELi4ELb0ELb0EN7cutlass6half_tE19Flash_kernel_traitsILi64ELi64ELi128ELi4ES3_EELi8ELi5ELb1EEEvNS_16Flash_fwd_paramsE)
        /*0338*/ 	.word	0x0000003a


	//----- nvinfo : EIATTR_FRAME_SIZE
	.align		4
.L_148:
        /*033c*/ 	.byte	0x04, 0x11
        /*033e*/ 	.short	(.L_150 - .L_149)
	.align		4
.L_149:
        /*0340*/ 	.word	index@($__internal_31_$__cuda_sm20_div_s64)
        /*0344*/ 	.word	0x00000000


	//----- nvinfo : EIATTR_FRAME_SIZE
	.align		4
.L_150:
        /*0348*/ 	.byte	0x04, 0x11
        /*034a*/ 	.short	(.L_152 - .L_151)
	.align		4
.L_151:
        /*034c*/ 	.word	index@(_ZN5flash32flash_fwd_splitkv_combine_kernelI23Flash_fwd_kernel_traitsILi64ELi64ELi128ELi4ELb0ELb0EN7cutlass6half_tE19Flash_kernel_traitsILi64ELi64ELi128ELi4ES3_EELi8ELi5ELb1EEEvNS_16Flash_fwd_paramsE)
        /*0350*/ 	.word	0x00000000


	//----- nvinfo : EIATTR_REGCOUNT
	.align		4
.L_152:
        /*0354*/ 	.byte	0x04, 0x2f
        /*0356*/ 	.short	(.L_154 - .L_153)
	.align		4
.L_153:
        /*0358*/ 	.word	index@(_ZN5flash32flash_fwd_splitkv_combine_kernelI23Flash_fwd_kernel_traitsILi64ELi64ELi128ELi4ELb0ELb0EN7cutlass6half_tE19Flash_kernel_traitsILi64ELi64ELi128ELi4ES3_EELi8ELi6ELb1EEEvNS_16Flash_fwd_paramsE)
        /*035c*/ 	.word	0x0000003e


	//----- nvinfo : EIATTR_FRAME_SIZE
	.align		4
.L_154:
        /*0360*/ 	.byte	0x04, 0x11
        /*0362*/ 	.short	(.L_156 - .L_155)
	.align		4
.L_155:
        /*0364*/ 	.word	index@($__internal_30_$__cuda_sm20_div_s64)
        /*0368*/ 	.word	0x00000000


	//----- nvinfo : EIATTR_FRAME_SIZE
	.align		4
.L_156:
        /*036c*/ 	.byte	0x04, 0x11
        /*036e*/ 	.short	(.L_158 - .L_157)
	.align		4
.L_157:
        /*0370*/ 	.word	index@(_ZN5flash32flash_fwd_splitkv_combine_kernelI23Flash_fwd_kernel_traitsILi64ELi64ELi128ELi4ELb0ELb0EN7cutlass6half_tE19Flash_kernel_traitsILi64ELi64ELi128ELi4ES3_EELi8ELi6ELb1EEEvNS_16Flash_fwd_paramsE)
        /*0374*/ 	.word	0x00000000


	//----- nvinfo : EIATTR_REGCOUNT
	.align		4
.L_158:
        /*0378*/ 	.byte	0x04, 0x2f
        /*037a*/ 	.short	(.L_160 - .L_159)
	.align		4
.L_159:
        /*037c*/ 	.word	index@(_ZN5flash32flash_fwd_splitkv_combine_kernelI23Flash_fwd_kernel_traitsILi64ELi64ELi128ELi4ELb0ELb0EN7cutlass6half_tE19Flash_kernel_traitsILi64ELi64ELi128ELi4ES3_EELi8ELi7ELb1EEEvNS_16Flash_fwd_paramsE)
        /*0380*/ 	.word	0x0000003e


	//----- nvinfo : EIATTR_FRAME_SIZE
	.align		4
.L_160:
        /*0384*/ 	.byte	0x04, 0x11
        /*0386*/ 	.short	(.L_162 - .L_161)
	.align		4
.L_161:
        /*0388*/ 	.word	index@($__internal_29_$__cuda_sm20_div_s64)
        /*038c*/ 	.word	0x00000000


	//----- nvinfo : EIATTR_FRAME_SIZE
	.align		4
.L_162:
        /*0390*/ 	.byte	0x04, 0x11
        /*0392*/ 	.short	(.L_164 - .L_163)
	.align		4
.L_163:
        /*0394*/ 	.word	index@(_ZN5flash32flash_fwd_splitkv_combine_kernelI23Flash_fwd_kernel_traitsILi64ELi64ELi128ELi4ELb0ELb0EN7cutlass6half_tE19Flash_kernel_traitsILi64ELi64ELi128ELi4ES3_EELi8ELi7ELb1EEEvNS_16Flash_fwd_paramsE)
        /*0398*/ 	.word	0x00000000


	//----- nvinfo : EIATTR_REGCOUNT
	.align		4
.L_164:
        /*039c*/ 	.byte	0x04, 0x2f
        /*039e*/ 	.short	(.L_166 - .L_165)
	.align		4
.L_165:
        /*03a0*/ 	.word	index@(_ZN5flash32flash_fwd_splitkv_combine_kernelI23Flash_fwd_kernel_traitsILi64ELi64ELi128ELi4ELb0ELb0EN7cutlass6half_tE19Flash_kernel_traitsILi64ELi64ELi128ELi4ES3_EELi8ELi1ELb0EEEvNS_16Flash_fwd_paramsE)
        /*03a4*/ 	.word	0x00000036


	//----- nvinfo : EIATTR_FRAME_SIZE
	.align		4
.L_166:
        /*03a8*/ 	.byte	0x04, 0x11
        /*03aa*/ 	.short	(.L_168 - .L_167)
	.align		4
.L_167:
        /*03ac*/ 	.word	index@($__internal_28_$__cuda_sm20_div_s64)
        /*03b0*/ 	.word	0x00000000


	//----- nvinfo : EIATTR_FRAME_SIZE
	.align		4
.L_168:
        /*03b4*/ 	.byte	0x04, 0x11
        /*03b6*/ 	.short	(.L_170 - .L_169)
	.align		4
.L_169:
        /*03b8*/ 	.word	index@(_ZN5flash32flash_fwd_splitkv_combine_kernelI23Flash_fwd_kernel_traitsILi64ELi64ELi128ELi4ELb0ELb0EN7cutlass6half_tE19Flash_kernel_traitsILi64ELi64ELi128ELi4ES3_EELi8ELi1ELb0EEEvNS_16Flash_fwd_paramsE)
        /*03bc*/ 	.word	0x00000000


	//----- nvinfo : EIATTR_REGCOUNT
	.align		4
.L_170:
        /*03c0*/ 	.byte	0x04, 0x2f
        /*03c2*/ 	.short	(.L_172 - .L_171)
	.align		4
.L_171:
        /*03c4*/ 	.word	index@(_ZN5flash32flash_fwd_splitkv_combine_kernelI23Flash_fwd_kernel_traitsILi64ELi64ELi128ELi4ELb0ELb0EN7cutlass6half_tE19Flash_kernel_traitsILi64ELi64ELi128ELi4ES3_EELi8ELi2ELb0EEEvNS_16Flash_fwd_paramsE)
        /*03c8*/ 	.word	0x00000036


	//----- nvinfo : EIATTR_FRAME_SIZE
	.align		4
.L_172:
        /*03cc*/ 	.byte	0x04, 0x11
        /*03ce*/ 	.short	(.L_174 - .L_173)
	.align		4
.L_173:
        /*03d0*/ 	.word	index@($__internal_27_$__cuda_sm20_div_s64)
        /*03d4*/ 	.word	0x00000000


	//----- nvinfo : EIATTR_FRAME_SIZE
	.align		4
.L_174:
        /*03d8*/ 	.byte	0x04, 0x11
        /*03da*/ 	.short	(.L_176 - .L_175)
	.align		4
.L_175:
        /*03dc*/ 	.word	index@(_ZN5flash32flash_fwd_splitkv_combine_kernelI23Flash_fwd_kernel_traitsILi64ELi64ELi128ELi4ELb0ELb0EN7cutlass6half_tE19Flash_kernel_traitsILi64ELi64ELi128ELi4ES3_EELi8ELi2ELb0EEEvNS_16Flash_fwd_paramsE)
        /*03e0*/ 	.word	0x00000000


	//----- nvinfo : EIATTR_REGCOUNT
	.align		4
.L_176:
        /*03e4*/ 	.byte	0x04, 0x2f
        /*03e6*/ 	.short	(.L_178 - .L_177)
	.align		4
.L_177:
        /*03e8*/ 	.word	index@(_ZN5flash32flash_fwd_splitkv_combine_kernelI23Flash_fwd_kernel_traitsILi64ELi64ELi128ELi4ELb0ELb0EN7cutlass6half_tE19Flash_kernel_traitsILi64ELi64ELi128ELi4ES3_EELi8ELi3ELb0EEEvNS_16Flash_fwd_paramsE)
        /*03ec*/ 	.word	0x00000036


	//----- nvinfo : EIATTR_FRAME_SIZE
	.align		4
.L_178:
        /*03f0*/ 	.byte	0x04, 0x11
        /*03f2*/ 	.short	(.L_180 - .L_179)
	.align		4
.L_179:
        /*03f4*/ 	.word	index@($__internal_26_$__cuda_sm20_div_s64)
        /*03f8*/ 	.word	0x00000000


	//----- nvinfo : EIATTR_FRAME_SIZE
	.align		4
.L_180:
        /*03fc*/ 	.byte	0x04, 0x11
        /*03fe*/ 	.short	(.L_182 - .L_181)
	.align		4
.L_181:
        /*0400*/ 	.word	index@(_ZN5flash32flash_fwd_splitkv_combine_kernelI23Flash_fwd_kernel_traitsILi64ELi64ELi128ELi4ELb0ELb0EN7cutlass6half_tE19Flash_kernel_traitsILi64ELi64ELi128ELi4ES3_EELi8ELi3ELb0EEEvNS_16Flash_fwd_paramsE)
        /*0404*/ 	.word	0x00000000


	//----- nvinfo : EIATTR_REGCOUNT
	.align		4
.L_182:
        /*0408*/ 	.byte	0x04, 0x2f
        /*040a*/ 	.short	(.L_184 - .L_183)
	.align		4
.L_183:
        /*040c*/ 	.word	index@(_ZN5flash32flash_fwd_splitkv_combine_kernelI23Flash_fwd_kernel_traitsILi64ELi64ELi128ELi4ELb0ELb0EN7cutlass6half_tE19Flash_kernel_traitsILi64ELi64ELi128ELi4ES3_EELi8ELi4ELb0EEEvNS_16Flash_fwd_paramsE)
        /*0410*/ 	.word	0x00000034


	//----- nvinfo : EIATTR_FRAME_SIZE
	.align		4
.L_184:
        /*0414*/ 	.byte	0x04, 0x11
        /*0416*/ 	.short	(.L_186 - .L_185)
	.align		4
.L_185:
        /*0418*/ 	.word	index@($__internal_25_$__cuda_sm20_div_s64)
        /*041c*/ 	.word	0x00000000


	//----- nvinfo : EIATTR_FRAME_SIZE
	.align		4
.L_186:
        /*0420*/ 	.byte	0x04, 0x11
        /*0422*/ 	.short	(.L_188 - .L_187)
	.align		4
.L_187:
        /*0424*/ 	.word	index@(_ZN5flash32flash_fwd_splitkv_combine_kernelI23Flash_fwd_kernel_traitsILi64ELi64ELi128ELi4ELb0ELb0EN7cutlass6half_tE19Flash_kernel_traitsILi64ELi64ELi128ELi4ES3_EELi8ELi4ELb0EEEvNS_16Flash_fwd_paramsE)
        /*0428*/ 	.word	0x00000000


	//----- nvinfo : EIATTR_REGCOUNT
	.align		4
.L_188:
        /*042c*/ 	.byte	0x04, 0x2f
        /*042e*/ 	.short	(.L_190 - .L_189)
	.align		4
.L_189:
        /*0430*/ 	.word	index@(_ZN5flash32flash_fwd_splitkv_combine_kernelI23Flash_fwd_kernel_traitsILi64ELi64ELi128ELi4ELb0ELb0EN7cutlass6half_tE19Flash_kernel_traitsILi64ELi64ELi128ELi4ES3_EELi8ELi5ELb0EEEvNS_16Flash_fwd_paramsE)
        /*0434*/ 	.word	0x0000003a


	//----- nvinfo : EIATTR_FRAME_SIZE
	.align		4
.L_190:
        /*0438*/ 	.byte	0x04, 0x11
        /*043a*/ 	.short	(.L_192 - .L_191)
	.align		4
.L_191:
        /*043c*/ 	.word	index@($__internal_24_$__cuda_sm20_div_s64)
        /*0440*/ 	.word	0x00000000


	//----- nvinfo : EIATTR_FRAME_SIZE
	.align		4
.L_192:
        /*0444*/ 	.byte	0x04, 0x11
        /*0446*/ 	.short	(.L_194 - .L_193)
	.align		4
.L_193:
        /*0448*/ 	.word	index@(_ZN5flash32flash_fwd_splitkv_combine_kernelI23Flash_fwd_kernel_traitsILi64ELi64ELi128ELi4ELb0ELb0EN7cutlass6half_tE19Flash_kernel_traitsILi64ELi64ELi128ELi4ES3_EELi8ELi5ELb0EEEvNS_16Flash_fwd_paramsE)
        /*044c*/ 	.word	0x00000000


	//----- nvinfo : EIATTR_REGCOUNT
	.align		4
.L_194:
        /*0450*/ 	.byte	0x04, 0x2f
        /*0452*/ 	.short	(.L_196 - .L_195)
	.align		4
.L_195:
        /*0454*/ 	.word	index@(_ZN5flash32flash_fwd_splitkv_combine_kernelI23Flash_fwd_kernel_traitsILi64ELi64ELi128ELi4ELb0ELb0EN7cutlass6half_tE19Flash_kernel_traitsILi64ELi64ELi128ELi4ES3_EELi8ELi6ELb0EEEvNS_16Flash_fwd_paramsE)
        /*0458*/ 	.word	0x0000003e


	//----- nvinfo : EIATTR_FRAME_SIZE
	.align		4
.L_196:
        /*045c*/ 	.byte	0x04, 0x11
        /*045e*/ 	.short	(.L_198 - .L_197)
	.align		4
.L_197:
        /*0460*/ 	.word	index@($__internal_23_$__cuda_sm20_div_s64)
        /*0464*/ 	.word	0x00000000


	//----- nvinfo : EIATTR_FRAME_SIZE
	.align		4
.L_198:
        /*0468*/ 	.byte	0x04, 0x11
        /*046a*/ 	.short	(.L_200 - .L_199)
	.align		4
.L_199:
        /*046c*/ 	.word	index@(_ZN5flash32flash_fwd_splitkv_combine_kernelI23Flash_fwd_kernel_traitsILi64ELi64ELi128ELi4ELb0ELb0EN7cutlass6half_tE19Flash_kernel_traitsILi64ELi64ELi128ELi4ES3_EELi8ELi6ELb0EEEvNS_16Flash_fwd_paramsE)
        /*0470*/ 	.word	0x00000000


	//----- nvinfo : EIATTR_REGCOUNT
	.align		4
.L_200:
        /*0474*/ 	.byte	0x04, 0x2f
        /*0476*/ 	.short	(.L_202 - .L_201)
	.align		4
.L_201:
        /*0478*/ 	.word	index@(_ZN5flash32flash_fwd_splitkv_combine_kernelI23Flash_fwd_kernel_traitsILi64ELi64ELi128ELi4ELb0ELb0EN7cutlass6half_tE19Flash_kernel_traitsILi64ELi64ELi128ELi4ES3_EELi8ELi7ELb0EEEvNS_16Flash_fwd_paramsE)
        /*047c*/ 	.word	0x0000003e


	//----- nvinfo : EIATTR_FRAME_SIZE
	.align		4
.L_202:
        /*0480*/ 	.byte	0x04, 0x11
        /*0482*/ 	.short	(.L_204 - .L_203)
	.align		4
.L_203:
        /*0484*/ 	.word	index@($__internal_22_$__cuda_sm20_div_s64)
        /*0488*/ 	.word	0x00000000


	//----- nvinfo : EIATTR_FRAME_SIZE
	.align		4
.L_204:
        /*048c*/ 	.byte	0x04, 0x11
        /*048e*/ 	.short	(.L_206 - .L_205)
	.align		4
.L_205:
        /*0490*/ 	.word	index@(_ZN5flash32flash_fwd_splitkv_combine_kernelI23Flash_fwd_kernel_traitsILi64ELi64ELi128ELi4ELb0ELb0EN7cutlass6half_tE19Flash_kernel_traitsILi64ELi64ELi128ELi4ES3_EELi8ELi7ELb0EEEvNS_16Flash_fwd_paramsE)
        /*0494*/ 	.word	0x00000000


	//----- nvinfo : EIATTR_REGCOUNT
	.align		4
.L_206:
        /*0498*/ 	.byte	0x04, 0x2f
        /*049a*/ 	.short	(.L_208 - .L_207)
	.align		4
.L_207:
        /*049c*/ 	.word	index@(_ZN5flash24flash_fwd_splitkv_kernelI23Flash_fwd_kernel_traitsILi64ELi64ELi256ELi4ELb0ELb0EN7cutlass6half_tE19Flash_kernel_traitsILi64ELi64ELi256ELi4ES3_EELb1ELb0ELb1ELb0ELb0ELb1ELb1ELb1EEEvNS_16Flash_fwd_paramsE)
        /*04a0*/ 	.word	0x000000ff


	//----- nvinfo : EIATTR_FRAME_SIZE
	.align		4
.L_208:
        /*04a4*/ 	.byte	0x04, 0x11
        /*04a6*/ 	.short	(.L_210 - .L_209)
	.align		4
.L_209:
        /*04a8*/ 	.word	index@($__internal_21_$__cuda_sm70_shflsync_bfly_p)
        /*04ac*/ 	.word	0x00000000


	//----- nvinfo : EIATTR_FRAME_SIZE
	.align		4
.L_210:
        /*04b0*/ 	.byte	0x04, 0x11
        /*04b2*/ 	.short	(.L_212 - .L_211)
	.align		4
.L_211:
        /*04b4*/ 	.word	index@($_ZN5flash24flash_fwd_splitkv_kernelI23Flash_fwd_kernel_traitsILi64ELi64ELi256ELi4ELb0ELb0EN7cutlass6half_tE19Flash_kernel_traitsILi64ELi64ELi256ELi4ES3_EELb1ELb0ELb1ELb0ELb0ELb1ELb1ELb1EEEvNS_16Flash_fwd_paramsE$_ZN5flash30compute_attn_1rowblock_splitkvI23Flash_fwd_kernel_traitsILi64ELi64ELi256ELi4ELb0ELb0EN7cutlass6half_tE19Flash_kernel_traitsILi64ELi64ELi256ELi4ES3_EELb1ELb0ELb1ELb0ELb0ELb1ELb1ELb1ENS_16Flash_fwd_paramsEEEvRKT8_iiiii)
        /*04b8*/ 	.word	0x00000000


	//----- nvinfo : EIATTR_FRAME_SIZE
	.align		4
.L_212:
        /*04bc*/ 	.byte	0x04, 0x11
        /*04be*/ 	.short	(.L_214 - .L_213)
	.align		4
.L_213:
        /*04c0*/ 	.word	index@(_ZN5flash24flash_fwd_splitkv_kernelI23Flash_fwd_kernel_traitsILi64ELi64ELi256ELi4ELb0ELb0EN7cutlass6half_tE19Flash_kernel_traitsILi64ELi64ELi256ELi4ES3_EELb1ELb0ELb1ELb0ELb0ELb1ELb1ELb1EEEvNS_16Flash_fwd_paramsE)
        /*04c4*/ 	.word	0x000001c8


	//----- nvinfo : EIATTR_REGCOUNT
	.align		4
.L_214:
        /*04c8*/ 	.byte	0x04, 0x2f
        /*04ca*/ 	.short	(.L_216 - .L_215)
	.align		4
.L_215:
        /*04cc*/ 	.word	index@(_ZN5flash24flash_fwd_splitkv_kernelI23Flash_fwd_kernel_traitsILi64ELi64ELi256ELi4ELb0ELb0EN7cutlass6half_tE19Flash_kernel_traitsILi64ELi64ELi256ELi4ES3_EELb1ELb0ELb1ELb0ELb0ELb0ELb1ELb1EEEvNS_16Flash_fwd_paramsE)
        /*04d0*/ 	.word	0x000000ff


	//----- nvinfo : EIATTR_FRAME_SIZE
	.align		4
.L_216:
        /*04d4*/ 	.byte	0x04, 0x11
        /*04d6*/ 	.short	(.L_218 - .L_217)
	.align		4
.L_217:
        /*04d8*/ 	.word	index@($__internal_20_$__cuda_sm70_shflsync_bfly_p)
        /*04dc*/ 	.word	0x00000000


	//----- nvinfo : EIATTR_FRAME_SIZE
	.align		4
.L_218:
        /*04e0*/ 	.byte	0x04, 0x11
        /*04e2*/ 	.short	(.L_220 - .L_219)
	.align		4
.L_219:
        /*04e4*/ 	.word	index@($_ZN5flash24flash_fwd_splitkv_kernelI23Flash_fwd_kernel_traitsILi64ELi64ELi256ELi4ELb0ELb0EN7cutlass6half_tE19Flash_kernel_traitsILi64ELi64ELi256ELi4ES3_EELb1ELb0ELb1ELb0ELb0ELb0ELb1ELb1EEEvNS_16Flash_fwd_paramsE$_ZN5flash30compute_attn_1rowblock_splitkvI23Flash_fwd_kernel_traitsILi64ELi64ELi256ELi4ELb0ELb0EN7cutlass6half_tE19Flash_kernel_traitsILi64ELi64ELi256ELi4ES3_EELb1ELb0ELb1ELb0ELb0ELb0ELb1ELb1ENS_16Flash_fwd_paramsEEEvRKT8_iiiii)
        /*04e8*/ 	.word	0x00000000


	//----- nvinfo : EIATTR_FRAME_SIZE
	.align		4
.L_220:
        /*04ec*/ 	.byte	0x04, 0x11
        /*04ee*/ 	.short	(.L_222 - .L_221)
	.align		4
.L_221:
        /*04f0*/ 	.word	index@(_ZN5flash24flash_fwd_splitkv_kernelI23Flash_fwd_kernel_traitsILi64ELi64ELi256ELi4ELb0ELb0EN7cutlass6half_tE19Flash_kernel_traitsILi64ELi64ELi256ELi4ES3_EELb1ELb0ELb1ELb0ELb0ELb0ELb1ELb1EEEvNS_16Flash_fwd_paramsE)
        /*04f4*/ 	.word	0x000001c0


	//----- nvinfo : EIATTR_REGCOUNT
	.align		4
.L_222:
        /*04f8*/ 	.byte	0x04, 0x2f
        /*04fa*/ 	.short	(.L_224 - .L_223)
	.align		4
.L_223:
        /*04fc*/ 	.word	index@(_ZN5flash24flash_fwd_splitkv_kernelI23Flash_fwd_kernel_traitsILi64ELi64ELi256ELi4ELb0ELb0EN7cutlass6half_tE19Flash_kernel_traitsILi64ELi64ELi256ELi4ES3_EELb1ELb0ELb0ELb0ELb1ELb1ELb1ELb1EEEvNS_16Flash_fwd_paramsE)
        /*0500*/ 	.word	0x000000ff


	//----- nvinfo : EIATTR_FRAME_SIZE
	.align		4
.L_224:
        /*0504*/ 	.byte	0x04, 0x11
        /*0506*/ 	.short	(.L_226 - .L_225)
	.align		4
.L_225:
        /*0508*/ 	.word	index@(_ZN5flash24flash_fwd_splitkv_kernelI23Flash_fwd_kernel_traitsILi64ELi64ELi256ELi4ELb0ELb0EN7cutlass6half_tE19Flash_kernel_traitsILi64ELi64ELi256ELi4ES3_EELb1ELb0ELb0ELb0ELb1ELb1ELb1ELb1EEEvNS_16Flash_fwd_paramsE)
        /*050c*/ 	.word	0x00000040


	//----- nvinfo : EIATTR_REGCOUNT
	.align		4
.L_226:
        /*0510*/ 	.byte	0x04, 0x2f
        /*0512*/ 	.short	(.L_228 - .L_227)
	.align		4
.L_227:
        /*0514*/ 	.word	index@(_ZN5flash24flash_fwd_splitkv_kernelI23Flash_fwd_kernel_traitsILi64ELi64ELi256ELi4ELb0ELb0EN7cutlass6half_tE19Flash_kernel_traitsILi64ELi64ELi256ELi4ES3_EELb1ELb0ELb0ELb0ELb1ELb0ELb1ELb1EEEvNS_16Flash_fwd_paramsE)
        /*0518*/ 	.word	0x000000ff


	//----- nvinfo : EIATTR_FRAME_SIZE
	.align		4
.L_228:
        /*051c*/ 	.byte	0x04, 0x11
        /*051e*/ 	.short	(.L_230 - .L_229)
	.align		4
.L_229:
        /*0520*/ 	.word	index@(_ZN5flash24flash_fwd_splitkv_kernelI23Flash_fwd_kernel_traitsILi64ELi64ELi256ELi4ELb0ELb0EN7cutlass6half_tE19Flash_kernel_traitsILi64ELi64ELi256ELi4ES3_EELb1ELb0ELb0ELb0ELb1ELb0ELb1ELb1EEEvNS_16Flash_fwd_paramsE)
        /*0524*/ 	.word	0x00000018


	//----- nvinfo : EIATTR_REGCOUNT
	.align		4
.L_230:
        /*0528*/ 	.byte	0x04, 0x2f
        /*052a*/ 	.short	(.L_232 - .L_231)
	.align		4
.L_231:
        /*052c*/ 	.word	index@(_ZN5flash24flash_fwd_splitkv_kernelI23Flash_fwd_kernel_traitsILi64ELi64ELi256ELi4ELb0ELb0EN7cutlass6half_tE19Flash_kernel_traitsILi64ELi64ELi256ELi4ES3_EELb1ELb0ELb1ELb0ELb0ELb1ELb1ELb0EEEvNS_16Flash_fwd_paramsE)
        /*0530*/ 	.word	0x000000ff


	//----- nvinfo : EIATTR_FRAME_SIZE
	.align		4
.L_232:
        /*0534*/ 	.byte	0x04, 0x11
        /*0536*/ 	.short	(.L_234 - .L_233)
	.align		4
.L_233:
        /*0538*/ 	.word	index@(_ZN5flash24flash_fwd_splitkv_kernelI23Flash_fwd_kernel_traitsILi64ELi64ELi256ELi4ELb0ELb0EN7cutlass6half_tE19Flash_kernel_traitsILi64ELi64ELi256ELi4ES3_EELb1ELb0ELb1ELb0ELb0ELb1ELb1ELb0EEEvNS_16Flash_fwd_paramsE)
        /*053c*/ 	.word	0x00000010


	//----- nvinfo : EIATTR_REGCOUNT
	.align		4
.L_234:
        /*0540*/ 	.byte	0x04, 0x2f
        /*0542*/ 	.short	(.L_236 - .L_235)
	.align		4
.L_235:
        /*0544*/ 	.word	index@(_ZN5flash24flash_fwd_splitkv_kernelI23Flash_fwd_kernel_traitsILi64ELi64ELi256ELi4ELb0ELb0EN7cutlass6half_tE19Flash_kernel_traitsILi64ELi64ELi256ELi4ES3_EELb1ELb0ELb1ELb0ELb0ELb0ELb1ELb0EEEvNS_16Flash_fwd_paramsE)
        /*0548*/ 	.word	0x000000ff


	//----- nvinfo : EIATTR_FRAME_SIZE
	.align		4
.L_236:
        /*054c*/ 	.byte	0x04, 0x11
        /*054e*/ 	.short	(.L_238 - .L_237)
	.align		4
.L_237:
        /*0550*/ 	.word	index@(_ZN5flash24flash_fwd_splitkv_kernelI23Flash_fwd_kernel_traitsILi64ELi64ELi256ELi4ELb0ELb0EN7cutlass6half_tE19Flash_kernel_traitsILi64ELi64ELi256ELi4ES3_EELb1ELb0ELb1ELb0ELb0ELb0ELb1ELb0EEEvNS_16Flash_fwd_paramsE)
        /*0554*/ 	.word	0x00000030


	//----- nvinfo : EIATTR_REGCOUNT
	.align		4
.L_238:
        /*0558*/ 	.byte	0x04, 0x2f
        /*055a*/ 	.short	(.L_240 - .L_239)
	.align		4
.L_239:
        /*055c*/ 	.word	index@(_ZN5flash24flash_fwd_splitkv_kernelI23Flash_fwd_kernel_traitsILi64ELi64ELi256ELi4ELb0ELb0EN7cutlass6half_tE19Flash_kernel_traitsILi64ELi64ELi256ELi4ES3_EELb1ELb0ELb0ELb0ELb1ELb1ELb1ELb0EEEvNS_16Flash_fwd_paramsE)
        /*0560*/ 	.word	0x000000ff


	//----- nvinfo : EIATTR_FRAME_SIZE
	.align		4
.L_240:
        /*0564*/ 	.byte	0x04, 0x11
        /*0566*/ 	.short	(.L_242 - .L_241)
	.align		4
.L_241:
        /*0568*/ 	.word	index@(_ZN5flash24flash_fwd_splitkv_kernelI23Flash_fwd_kernel_traitsILi64ELi64ELi256ELi4ELb0ELb0EN7cutlass6half_tE19Flash_kernel_traitsILi64ELi64ELi256ELi4ES3_EELb1ELb0ELb0ELb0ELb1ELb1ELb1ELb0EEEvNS_16Flash_fwd_paramsE)
        /*056c*/ 	.word	0x00000050


	//----- nvinfo : EIATTR_REGCOUNT
	.align		4
.L_242:
        /*0570*/ 	.byte	0x04, 0x2f
        /*0572*/ 	.short	(.L_244 - .L_243)
	.align		4
.L_243:
        /*0574*/ 	.word	index@(_ZN5flash24flash_fwd_splitkv_kernelI23Flash_fwd_kernel_traitsILi64ELi64ELi256ELi4ELb0ELb0EN7cutlass6half_tE19Flash_kernel_traitsILi64ELi64ELi256ELi4ES3_EELb1ELb0ELb0ELb0ELb1ELb0ELb1ELb0EEEvNS_16Flash_fwd_paramsE)
        /*0578*/ 	.word	0x000000ff


	//----- nvinfo : EIATTR_FRAME_SIZE
	.align		4
.L_244:
        /*057c*/ 	.byte	0x04, 0x11
        /*057e*/ 	.short	(.L_246 - .L_245)
	.align		4
.L_245:
        /*0580*/ 	.word	index@(_ZN5flash24flash_fwd_splitkv_kernelI23Flash_fwd_kernel_traitsILi64ELi64ELi256ELi4ELb0ELb0EN7cutlass6half_tE19Flash_kernel_traitsILi64ELi64ELi256ELi4ES3_EELb1ELb0ELb0ELb0ELb1ELb0ELb1ELb0EEEvNS_16Flash_fwd_paramsE)
        /*0584*/ 	.word	0x00000038


	//----- nvinfo : EIATTR_REGCOUNT
	.align		4
.L_246:
        /*0588*/ 	.byte	0x04, 0x2f
        /*058a*/ 	.short	(.L_248 - .L_247)
	.align		4
.L_247:
        /*058c*/ 	.word	index@(_ZN5flash24flash_fwd_splitkv_kernelI23Flash_fwd_kernel_traitsILi64ELi64ELi256ELi4ELb0ELb0EN7cutlass6half_tE19Flash_kernel_traitsILi64ELi64ELi256ELi4ES3_EELb1ELb0ELb1ELb0ELb0ELb1ELb0ELb1EEEvNS_16Flash_fwd_paramsE)
        /*0590*/ 	.word	0x000000ff


	//----- nvinfo : EIATTR_FRAME_SIZE
	.align		4
.L_248:
        /*0594*/ 	.byte	0x04, 0x11
        /*0596*/ 	.short	(.L_250 - .L_249)
	.align		4
.L_249:
        /*0598*/ 	.word	index@($__internal_19_$__cuda_sm70_shflsync_bfly_p)
        /*059c*/ 	.word	0x00000000


	//----- nvinfo : EIATTR_FRAME_SIZE
	.align		4
.L_250:
        /*05a0*/ 	.byte	0x04, 0x11
        /*05a2*/ 	.short	(.L_252 - .L_251)
	.align		4
.L_251:
        /*05a4*/ 	.word	index@($_ZN5flash24flash_fwd_splitkv_kernelI23Flash_fwd_kernel_traitsILi64ELi64ELi256ELi4ELb0ELb0EN7cutlass6half_tE19Flash_kernel_traitsILi64ELi64ELi256ELi4ES3_EELb1ELb0ELb1ELb0ELb0ELb1ELb0ELb1EEEvNS_16Flash_fwd_paramsE$_ZN5flash30compute_attn_1rowblock_splitkvI23Flash_fwd_kernel_traitsILi64ELi64ELi256ELi4ELb0ELb0EN7cutlass6half_tE19Flash_kernel_traitsILi64ELi64ELi256ELi4ES3_EELb1ELb0ELb1ELb0ELb0ELb1ELb0ELb1ENS_16Flash_fwd_paramsEEEvRKT8_iiiii)
        /*05a8*/ 	.word	0x00000000


	//----- nvinfo : EIATTR_FRAME_SIZE
	.align		4
.L_252:
        /*05ac*/ 	.byte	0x04, 0x11
        /*05ae*/ 	.short	(.L_254 - .L_253)
	.align		4
.L_253:
        /*05b0*/ 	.word	index@(_ZN5flash24flash_fwd_splitkv_kernelI23Flash_fwd_kernel_traitsILi64ELi64ELi256ELi4ELb0ELb0EN7cutlass6half_tE19Flash_kernel_traitsILi64ELi64ELi256ELi4ES3_EELb1ELb0ELb1ELb0ELb0ELb1ELb0ELb1EEEvNS_16Flash_fwd_paramsE)
        /*05b4*/ 	.word	0x000001b8


	//----- nvinfo : EIATTR_REGCOUNT
	.align		4
.L_254:
        /*05b8*/ 	.byte	0x04, 0x2f
        /*05ba*/ 	.short	(.L_256 - .L_255)
	.align		4
.L_255:
        /*05bc*/ 	.word	index@(_ZN5flash24flash_fwd_splitkv_kernelI23Flash_fwd_kernel_traitsILi64ELi64ELi256ELi4ELb0ELb0EN7cutlass6half_tE19Flash_kernel_traitsILi64ELi64ELi256ELi4ES3_EELb1ELb0ELb1ELb0ELb0ELb0ELb0ELb1EEEvNS_16Flash_fwd_paramsE)
        /*05c0*/ 	.word	0x000000ff


	//----- nvinfo : EIATTR_FRAME_SIZE
	.align		4
.L_256:
        /*05c4*/ 	.byte	0x04, 0x11
        /*05c6*/ 	.short	(.L_258 - .L_257)
	.align		4
.L_257:
        /*05c8*/ 	.word	index@($__internal_18_$__cuda_sm70_shflsync_bfly_p)
        /*05cc*/ 	.word	0x00000000


	//----- nvinfo : EIATTR_FRAME_SIZE
	.align		4
.L_258:
        /*05d0*/ 	.byte	0x04, 0x11
        /*05d2*/ 	.short	(.L_260 - .L_259)
	.align		4
.L_259:
        /*05d4*/ 	.word	index@($_ZN5flash24flash_fwd_splitkv_kernelI23Flash_fwd_kernel_traitsILi64ELi64ELi256ELi4ELb0ELb0EN7cutlass6half_tE19Flash_kernel_traitsILi64ELi64ELi256ELi4ES3_EELb1ELb0ELb1ELb0ELb0ELb0ELb0ELb1EEEvNS_16Flash_fwd_paramsE$_ZN5flash30compute_attn_1rowblock_splitkvI23Flash_fwd_kernel_traitsILi64ELi64ELi256ELi4ELb0ELb0EN7cutlass6half_tE19Flash_kernel_traitsILi64ELi64ELi256ELi4ES3_EELb1ELb0ELb1ELb0ELb0ELb0ELb0ELb1ENS_16Flash_fwd_paramsEEEvRKT8_iiiii)
        /*05d8*/ 	.word	0x00000000


	//----- nvinfo : EIATTR_FRAME_SIZE
	.align		4
.L_260:
        /*05dc*/ 	.byte	0x04, 0x11
        /*05de*/ 	.short	(.L_262 - .L_261)
	.align		4
.L_261:
        /*05e0*/ 	.word	index@(_ZN5flash24flash_fwd_splitkv_kernelI23Flash_fwd_kernel_traitsILi64ELi64ELi256ELi4ELb0ELb0EN7cutlass6half_tE19Flash_kernel_traitsILi64ELi64ELi256ELi4ES3_EELb1ELb0ELb1ELb0ELb0ELb0ELb0ELb1EEEvNS_16Flash_fwd_paramsE)
        /*05e4*/ 	.word	0x00000198


	//----- nvinfo : EIATTR_REGCOUNT
	.align		4
.L_262:
        /*05e8*/ 	.byte	0x04, 0x2f
        /*05ea*/ 	.short	(.L_264 - .L_263)
	.align		4
.L_263:
        /*05ec*/ 	.word	index@(_ZN5flash24flash_fwd_splitkv_kernelI23Flash_fwd_kernel_traitsILi64ELi64ELi256ELi4ELb0ELb0EN7cutlass6half_tE19Flash_kernel_traitsILi64ELi64ELi256ELi4ES3_EELb1ELb0ELb0ELb0ELb1ELb1ELb0ELb1EEEvNS_16Flash_fwd_paramsE)
        /*05f0*/ 	.word	0x000000ff


	//----- nvinfo : EIATTR_FRAME_SIZE
	.align		4
.L_264:
        /*05f4*/ 	.byte	0x04, 0x11
        /*05f6*/ 	.short	(.L_266 - .L_265)
	.align		4
.L_265:
        /*05f8*/ 	.word	index@(_ZN5flash24flash_fwd_splitkv_kernelI23Flash_fwd_kernel_traitsILi64ELi64ELi256ELi4ELb0ELb0EN7cutlass6half_tE19Flash_kernel_traitsILi64ELi64ELi256ELi4ES3_EELb1ELb0ELb0ELb0ELb1ELb1ELb0ELb1EEEvNS_16Flash_fwd_paramsE)
        /*05fc*/ 	.word	0x00000038


	//----- nvinfo : EIATTR_REGCOUNT
	.align		4
.L_266:
        /*0600*/ 	.byte	0x04, 0x2f
        /*0602*/ 	.short	(.L_268 - .L_267)
	.align		4
.L_267:
        /*0604*/ 	.word	index@(_ZN5flash24flash_fwd_splitkv_kernelI23Flash_fwd_kernel_traitsILi64ELi64ELi256ELi4ELb0ELb0EN7cutlass6half_tE19Flash_kernel_traitsILi64ELi64ELi256ELi4ES3_EELb1ELb0ELb0ELb0ELb1ELb0ELb0ELb1EEEvNS_16Flash_fwd_paramsE)
        /*0608*/ 	.word	0x000000ff


	//----- nvinfo : EIATTR_FRAME_SIZE
	.align		4
.L_268:
        /*060c*/ 	.byte	0x04, 0x11
        /*060e*/ 	.short	(.L_270 - .L_269)
	.align		4
.L_269:
        /*0610*/ 	.word	index@(_ZN5flash24flash_fwd_splitkv_kernelI23Flash_fwd_kernel_traitsILi64ELi64ELi256ELi4ELb0ELb0EN7cutlass6half_tE19Flash_kernel_traitsILi64ELi64ELi256ELi4ES3_EELb1ELb0ELb0ELb0ELb1ELb0ELb0ELb1EEEvNS_16Flash_fwd_paramsE)
        /*0614*/ 	.word	0x00000018


	//----- nvinfo : EIATTR_REGCOUNT
	.align		4
.L_270:
        /*0618*/ 	.byte	0x04, 0x2f
        /*061a*/ 	.short	(.L_272 - .L_271)
	.align		4
.L_271:
        /*061c*/ 	.word	index@(_ZN5flash24flash_fwd_splitkv_kernelI23Flash_fwd_kernel_traitsILi64ELi64ELi256ELi4ELb0ELb0EN7cutlass6half_tE19Flash_kernel_traitsILi64ELi64ELi256ELi4ES3_EELb1ELb0ELb1ELb0ELb0ELb1ELb0ELb0EEEvNS_16Flash_fwd_paramsE)
        /*0620*/ 	.word	0x000000ff


	//----- nvinfo : EIATTR_FRAME_SIZE
	.align		4
.L_272:
        /*0624*/ 	.byte	0x04, 0x11
        /*0626*/ 	.short	(.L_274 - .L_273)
	.align		4
.L_273:
        /*0628*/ 	.word	index@(_ZN5flash24flash_fwd_splitkv_kernelI23Flash_fwd_kernel_traitsILi64ELi64ELi256ELi4ELb0ELb0EN7cutlass6half_tE19Flash_kernel_traitsILi64ELi64ELi256ELi4ES3_EELb1ELb0ELb1ELb0ELb0ELb1ELb0ELb0EEEvNS_16Flash_fwd_paramsE)
        /*062c*/ 	.word	0x00000018


	//----- nvinfo : EIATTR_REGCOUNT
	.align		4
.L_274:
        /*0630*/ 	.byte	0x04, 0x2f
        /*0632*/ 	.short	(.L_276 - .L_275)
	.align		4
.L_275:
        /*0634*/ 	.word	index@(_ZN5flash24flash_fwd_splitkv_kernelI23Flash_fwd_kernel_traitsILi64ELi64ELi256ELi4ELb0ELb0EN7cutlass6half_tE19Flash_kernel_traitsILi64ELi64ELi256ELi4ES3_EELb1ELb0ELb1ELb0ELb0ELb0ELb0ELb0EEEvNS_16Flash_fwd_paramsE)
        /*0638*/ 	.word	0x000000ff


	//----- nvinfo : EIATTR_FRAME_SIZE
	.align		4
.L_276:
        /*063c*/ 	.byte	0x04, 0x11
        /*063e*/ 	.short	(.L_278 - .L_277)
	.align		4
.L_277:
        /*0640*/ 	.word	index@(_ZN5flash24flash_fwd_splitkv_kernelI23Flash_fwd_kernel_traitsILi64ELi64ELi256ELi4ELb0ELb0EN7cutlass6half_tE19Flash_kernel_traitsILi64ELi64ELi256ELi4ES3_EELb1ELb0ELb1ELb0ELb0ELb0ELb0ELb0EEEvNS_16Flash_fwd_paramsE)
        /*0644*/ 	.word	0x00000008


	//----- nvinfo : EIATTR_REGCOUNT
	.align		4
.L_278:
        /*0648*/ 	.byte	0x04, 0x2f
        /*064a*/ 	.short	(.L_280 - .L_279)
	.align		4
.L_279:
        /*064c*/ 	.word	index@(_ZN5flash24flash_fwd_splitkv_kernelI23Flash_fwd_kernel_traitsILi64ELi64ELi256ELi4ELb0ELb0EN7cutlass6half_tE19Flash_kernel_traitsILi64ELi64ELi256ELi4ES3_EELb1ELb0ELb0ELb0ELb1ELb1ELb0ELb0EEEvNS_16Flash_fwd_paramsE)
        /*0650*/ 	.word	0x000000ff


	//----- nvinfo : EIATTR_FRAME_SIZE
	.align		4
.L_280:
        /*0654*/ 	.byte	0x04, 0x11
        /*0656*/ 	.short	(.L_282 - .L_281)
	.align		4
.L_281:
        /*0658*/ 	.word	index@(_ZN5flash24flash_fwd_splitkv_kernelI23Flash_fwd_kernel_traitsILi64ELi64ELi256ELi4ELb0ELb0EN7cutlass6half_tE19Flash_kernel_traitsILi64ELi64ELi256ELi4ES3_EELb1ELb0ELb0ELb0ELb1ELb1ELb0ELb0EEEvNS_16Flash_fwd_paramsE)
        /*065c*/ 	.word	0x00000030


	//----- nvinfo : EIATTR_REGCOUNT
	.align		4
.L_282:
        /*0660*/ 	.byte	0x04, 0x2f
        /*0662*/ 	.short	(.L_284 - .L_283)
	.align		4
.L_283:
        /*0664*/ 	.word	index@(_ZN5flash24flash_fwd_splitkv_kernelI23Flash_fwd_kernel_traitsILi64ELi64ELi256ELi4ELb0ELb0EN7cutlass6half_tE19Flash_kernel_traitsILi64ELi64ELi256ELi4ES3_EELb1ELb0ELb0ELb0ELb1ELb0ELb0ELb0EEEvNS_16Flash_fwd_paramsE)
        /*0668*/ 	.word	0x000000ff


	//----- nvinfo : EIATTR_FRAME_SIZE
	.align		4
.L_284:
        /*066c*/ 	.byte	0x04, 0x11
        /*066e*/ 	.short	(.L_286 - .L_285)
	.align		4
.L_285:
        /*0670*/ 	.word	index@(_ZN5flash24flash_fwd_splitkv_kernelI23Flash_fwd_kernel_traitsILi64ELi64ELi256ELi4ELb0ELb0EN7cutlass6half_tE19Flash_kernel_traitsILi64ELi64ELi256ELi4ES3_EELb1ELb0ELb0ELb0ELb1ELb0ELb0ELb0EEEvNS_16Flash_fwd_paramsE)
        /*0674*/ 	.word	0x00000038


	//----- nvinfo : EIATTR_REGCOUNT
	.align		4
.L_286:
        /*0678*/ 	.byte	0x04, 0x2f
        /*067a*/ 	.short	(.L_288 - .L_287)
	.align		4
.L_287:
        /*067c*/ 	.word	index@(_ZN5flash24flash_fwd_splitkv_kernelI23Flash_fwd_kernel_traitsILi64ELi64ELi256ELi4ELb0ELb0EN7cutlass6half_tE19Flash_kernel_traitsILi64ELi64ELi256ELi4ES3_EELb1ELb0ELb0ELb1ELb1ELb1ELb1ELb0EEEvNS_16Flash_fwd_paramsE)
        /*0680*/ 	.word	0x000000ff


	//----- nvinfo : EIATTR_FRAME_SIZE
	.align		4
.L_288:
        /*0684*/ 	.byte	0x04, 0x11
        /*0686*/ 	.short	(.L_290 - .L_289)
	.align		4
.L_289:
        /*0688*/ 	.word	index@(_ZN5flash24flash_fwd_splitkv_kernelI23Flash_fwd_kernel_traitsILi64ELi64ELi256ELi4ELb0ELb0EN7cutlass6half_tE19Flash_kernel_traitsILi64ELi64ELi256ELi4ES3_EELb1ELb0ELb0ELb1ELb1ELb1ELb1ELb0EEEvNS_16Flash_fwd_paramsE)
        /*068c*/ 	.word	0x00000038


	//----- nvinfo : EIATTR_REGCOUNT
	.align		4
.L_290:
        /*0690*/ 	.byte	0x04, 0x2f
        /*0692*/ 	.short	(.L_292 - .L_291)
	.align		4
.L_291:
        /*0694*/ 	.word	index@(_ZN5flash24flash_fwd_splitkv_kernelI23Flash_fwd_kernel_traitsILi64ELi64ELi256ELi4ELb0ELb0EN7cutlass6half_tE19Flash_kernel_traitsILi64ELi64ELi256ELi4ES3_EELb1ELb0ELb0ELb1ELb1ELb0ELb1ELb0EEEvNS_16Flash_fwd_paramsE)
        /*0698*/ 	.word	0x000000ff


	//----- nvinfo : EIATTR_FRAME_SIZE
	.align		4
.L_292:
        /*069c*/ 	.byte	0x04, 0x11
        /*069e*/ 	.short	(.L_294 - .L_293)
	.align		4
.L_293:
        /*06a0*/ 	.word	index@(_ZN5flash24flash_fwd_splitkv_kernelI23Flash_fwd_kernel_traitsILi64ELi64ELi256ELi4ELb0ELb0EN7cutlass6half_tE19Flash_kernel_traitsILi64ELi64ELi256ELi4ES3_EELb1ELb0ELb0ELb1ELb1ELb0ELb1ELb0EEEvNS_16Flash_fwd_paramsE)
        /*06a4*/ 	.word	0x00000000


	//----- nvinfo : EIATTR_REGCOUNT
	.align		4
.L_294:
        /*06a8*/ 	.byte	0x04, 0x2f
        /*06aa*/ 	.short	(.L_296 - .L_295)
	.align		4
.L_295:
        /*06ac*/ 	.word	index@(_ZN5flash24flash_fwd_splitkv_kernelI23Flash_fwd_kernel_traitsILi64ELi64ELi256ELi4ELb0ELb0EN7cutlass6half_tE19Flash_kernel_traitsILi64ELi64ELi256ELi4ES3_EELb1ELb0ELb0ELb1ELb1ELb1ELb0ELb0EEEvNS_16Flash_fwd_paramsE)
        /*06b0*/ 	.word	0x000000ff


	//----- nvinfo : EIATTR_FRAME_SIZE
	.align		4
.L_296:
        /*06b4*/ 	.byte	0x04, 0x11
        /*06b6*/ 	.short	(.L_298 - .L_297)
	.align		4
.L_297:
        /*06b8*/ 	.word	index@(_ZN5flash24flash_fwd_splitkv_kernelI23Flash_fwd_kernel_traitsILi64ELi64ELi256ELi4ELb0ELb0EN7cutlass6half_tE19Flash_kernel_traitsILi64ELi64ELi256ELi4ES3_EELb1ELb0ELb0ELb1ELb1ELb1ELb0ELb0EEEvNS_16Flash_fwd_paramsE)
        /*06bc*/ 	.word	0x00000030


	//----- nvinfo : EIATTR_REGCOUNT
	.align		4
.L_298:
        /*06c0*/ 	.byte	0x04, 0x2f
        /*06c2*/ 	.short	(.L_300 - .L_299)
	.align		4
.L_299:
        /*06c4*/ 	.word	index@(_ZN5flash24flash_fwd_splitkv_kernelI23Flash_fwd_kernel_traitsILi64ELi64ELi256ELi4ELb0ELb0EN7cutlass6half_tE19Flash_kernel_traitsILi64ELi64ELi256ELi4ES3_EELb1ELb0ELb0ELb1ELb1ELb0ELb0ELb0EEEvNS_16Flash_fwd_paramsE)
        /*06c8*/ 	.word	0x000000ff


	//----- nvinfo : EIATTR_FRAME_SIZE
	.align		4
.L_300:
        /*06cc*/ 	.byte	0x04, 0x11
        /*06ce*/ 	.short	(.L_302 - .L_301)
	.align		4
.L_301:
        /*06d0*/ 	.word	index@(_ZN5flash24flash_fwd_splitkv_kernelI23Flash_fwd_kernel_traitsILi64ELi64ELi256ELi4ELb0ELb0EN7cutlass6half_tE19Flash_kernel_traitsILi64ELi64ELi256ELi4ES3_EELb1ELb0ELb0ELb1ELb1ELb0ELb0ELb0EEEvNS_16Flash_fwd_paramsE)
        /*06d4*/ 	.word	0x00000010


	//----- nvinfo : EIATTR_REGCOUNT
	.align		4
.L_302:
        /*06d8*/ 	.byte	0x04, 0x2f
        /*06da*/ 	.short	(.L_304 - .L_303)
	.align		4
.L_303:
        /*06dc*/ 	.word	index@(_ZN5flash24flash_fwd_splitkv_kernelI23Flash_fwd_kernel_traitsILi64ELi64ELi256ELi4ELb0ELb0EN7cutlass6half_tE19Flash_kernel_traitsILi64ELi64ELi256ELi4ES3_EELb1ELb0ELb0ELb0ELb0ELb1ELb1ELb1EEEvNS_16Flash_fwd_paramsE)
        /*06e0*/ 	.word	0x000000ff


	//----- nvinfo : EIATTR_FRAME_SIZE
	.align		4
.L_304:
        /*06e4*/ 	.byte	0x04, 0x11
        /*06e6*/ 	.short	(.L_306 - .L_305)
	.align		4
.L_305:
        /*06e8*/ 	.word	index@($__internal_17_$__cuda_sm70_shflsync_bfly_p)
        /*06ec*/ 	.word	0x00000000


	//----- nvinfo : EIATTR_FRAME_SIZE
	.align		4
.L_306:
        /*06f0*/ 	.byte	0x04, 0x11
        /*06f2*/ 	.short	(.L_308 - .L_307)
	.align		4
.L_307:
        /*06f4*/ 	.word	index@($_ZN5flash24flash_fwd_splitkv_kernelI23Flash_fwd_kernel_traitsILi64ELi64ELi256ELi4ELb0ELb0EN7cutlass6half_tE19Flash_kernel_traitsILi64ELi64ELi256ELi4ES3_EELb1ELb0ELb0ELb0ELb0ELb1ELb1ELb1EEEvNS_16Flash_fwd_paramsE$_ZN5flash30compute_attn_1rowblock_splitkvI23Flash_fwd_kernel_traitsILi64ELi64ELi256ELi4ELb0ELb0EN7cutlass6half_tE19Flash_kernel_traitsILi64ELi64ELi256ELi4ES3_EELb1ELb0ELb0ELb0ELb0ELb1ELb1ELb1ENS_16Flash_fwd_paramsEEEvRKT8_iiiii)
        /*06f8*/ 	.word	0x00000000


	//----- nvinfo : EIATTR_FRAME_SIZE
	.align		4
.L_308:
        /*06fc*/ 	.byte	0x04, 0x11
        /*06fe*/ 	.short	(.L_310 - .L_309)
	.align		4
.L_309:
        /*0700*/ 	.word	index@(_ZN5flash24flash_fwd_splitkv_kernelI23Flash_fwd_kernel_traitsILi64ELi64ELi256ELi4ELb0ELb0EN7cutlass6half_tE19Flash_kernel_traitsILi64ELi64ELi256ELi4ES3_EELb1ELb0ELb0ELb0ELb0ELb1ELb1ELb1EEEvNS_16Flash_fwd_paramsE)
        /*0704*/ 	.word	0x00000170


	//----- nvinfo : EIATTR_REGCOUNT
	.align		4
.L_310:
        /*0708*/ 	.byte	0x04, 0x2f
        /*070a*/ 	.short	(.L_312 - .L_311)
	.align		4
.L_311:
        /*070c*/ 	.word	index@(_ZN5flash24flash_fwd_splitkv_kernelI23Flash_fwd_kernel_traitsILi64ELi64ELi256ELi4ELb0ELb0EN7cutlass6half_tE19Flash_kernel_traitsILi64ELi64ELi256ELi4ES3_EELb1ELb0ELb0ELb0ELb0ELb0ELb1ELb1EEEvNS_16Flash_fwd_paramsE)
        /*0710*/ 	.word	0x000000ff


	//----- nvinfo : EIATTR_FRAME_SIZE
	.align		4
.L_312:
        /*0714*/ 	.byte	0x04, 0x11
        /*0716*/ 	.short	(.L_314 - .L_313)
	.align		4
.L_313:
        /*0718*/ 	.word	index@($__internal_16_$__cuda_sm70_shflsync_bfly_p)
        /*071c*/ 	.word	0x00000000


	//----- nvinfo : EIATTR_FRAME_SIZE
	.align		4
.L_314:
        /*0720*/ 	.byte	0x04, 0x11
        /*0722*/ 	.short	(.L_316 - .L_315)
	.align		4
.L_315:
        /*0724*/ 	.word	index@($_ZN5flash24flash_fwd_splitkv_kernelI23Flash_fwd_kernel_traitsILi64ELi64ELi256ELi4ELb0ELb0EN7cutlass6half_tE19Flash_kernel_traitsILi64ELi64ELi256ELi4ES3_EELb1ELb0ELb0ELb0ELb0ELb0ELb1ELb1EEEvNS_16Flash_fwd_paramsE$_ZN5flash30compute_attn_1rowblock_splitkvI23Flash_fwd_kernel_traitsILi64ELi64ELi256ELi4ELb0ELb0EN7cutlass6half_tE19Flash_kernel_traitsILi64ELi64ELi256ELi4ES3_EELb1ELb0ELb0ELb0ELb0ELb0ELb1ELb1ENS_16Flash_fwd_paramsEEEvRKT8_iiiii)
        /*0728*/ 	.word	0x00000000


	//----- nvinfo : EIATTR_FRAME_SIZE
	.align		4
.L_316:
        /*072c*/ 	.byte	0x04, 0x11
        /*072e*/ 	.short	(.L_318 - .L_317)
	.align		4
.L_317:
        /*0730*/ 	.word	index@(_ZN5flash24flash_fwd_splitkv_kernelI23Flash_fwd_kernel_traitsILi64ELi64ELi256ELi4ELb0ELb0EN7cutlass6half_tE19Flash_kernel_traitsILi64ELi64ELi256ELi4ES3_EELb1ELb0ELb0ELb0ELb0ELb0ELb1ELb1EEEvNS_16Flash_fwd_paramsE)
        /*0734*/ 	.word	0x00000150


	//----- nvinfo : EIATTR_REGCOUNT
	.align		4
.L_318:
        /*0738*/ 	.byte	0x04, 0x2f
        /*073a*/ 	.short	(.L_320 - .L_319)
	.align		4
.L_319:
        /*073c*/ 	.word	index@(_ZN5flash24flash_fwd_splitkv_kernelI23Flash_fwd_kernel_traitsILi64ELi64ELi256ELi4ELb0ELb0EN7cutlass6half_tE19Flash_kernel_traitsILi64ELi64ELi256ELi4ES3_EELb1ELb0ELb0ELb0ELb0ELb1ELb1ELb0EEEvNS_16Flash_fwd_paramsE)
        /*0740*/ 	.word	0x000000ff


	//----- nvinfo : EIATTR_FRAME_SIZE
	.align		4
.L_320:
        /*0744*/ 	.byte	0x04, 0x11
        /*0746*/ 	.short	(.L_322 - .L_321)
	.align		4
.L_321:
        /*0748*/ 	.word	index@(_ZN5flash24flash_fwd_splitkv_kernelI23Flash_fwd_kernel_traitsILi64ELi64ELi256ELi4ELb0ELb0EN7cutlass6half_tE19Flash_kernel_traitsILi64ELi64ELi256ELi4ES3_EELb1ELb0ELb0ELb0ELb0ELb1ELb1ELb0EEEvNS_16Flash_fwd_paramsE)
        /*074c*/ 	.word	0x00000010


	//----- nvinfo : EIATTR_REGCOUNT
	.align		4
.L_322:
        /*0750*/ 	.byte	0x04, 0x2f
        /*0752*/ 	.short	(.L_324 - .L_323)
	.align		4
.L_323:
        /*0754*/ 	.word	index@(_ZN5flash24flash_fwd_splitkv_kernelI23Flash_fwd_kernel_traitsILi64ELi64ELi256ELi4ELb0ELb0EN7cutlass6half_tE19Flash_kernel_traitsILi64ELi64ELi256ELi4ES3_EELb1ELb0ELb0ELb0ELb0ELb0ELb1ELb0EEEvNS_16Flash_fwd_paramsE)
        /*0758*/ 	.word	0x000000ff


	//----- nvinfo : EIATTR_FRAME_SIZE
	.align		4
.L_324:
        /*075c*/ 	.byte	0x04, 0x11
        /*075e*/ 	.short	(.L_326 - .L_325)
	.align		4
.L_325:
        /*0760*/ 	.word	index@(_ZN5flash24flash_fwd_splitkv_kernelI23Flash_fwd_kernel_traitsILi64ELi64ELi256ELi4ELb0ELb0EN7cutlass6half_tE19Flash_kernel_traitsILi64ELi64ELi256ELi4ES3_EELb1ELb0ELb0ELb0ELb0ELb0ELb1ELb0EEEvNS_16Flash_fwd_paramsE)
        /*0764*/ 	.word	0x00000010


	//----- nvinfo : EIATTR_REGCOUNT
	.align		4
.L_326:
        /*0768*/ 	.byte	0x04, 0x2f
        /*076a*/ 	.short	(.L_328 - .L_327)
	.align		4
.L_327:
        /*076c*/ 	.word	index@(_ZN5flash24flash_fwd_splitkv_kernelI23Flash_fwd_kernel_traitsILi64ELi64ELi256ELi4ELb0ELb0EN7cutlass6half_tE19Flash_kernel_traitsILi64ELi64ELi256ELi4ES3_EELb1ELb0ELb0ELb0ELb0ELb1ELb0ELb1EEEvNS_16Flash_fwd_paramsE)
        /*0770*/ 	.word	0x000000ff


	//----- nvinfo : EIATTR_FRAME_SIZE
	.align		4
.L_328:
        /*0774*/ 	.byte	0x04, 0x11
        /*0776*/ 	.short	(.L_330 - .L_329)
	.align		4
.L_329:
        /*0778*/ 	.word	index@($__internal_15_$__cuda_sm70_shflsync_bfly_p)
        /*077c*/ 	.word	0x00000000


	//----- nvinfo : EIATTR_FRAME_SIZE
	.align		4
.L_330:
        /*0780*/ 	.byte	0x04, 0x11
        /*0782*/ 	.short	(.L_332 - .L_331)
	.align		4
.L_331:
        /*0784*/ 	.word	index@($_ZN5flash24flash_fwd_splitkv_kernelI23Flash_fwd_kernel_traitsILi64ELi64ELi256ELi4ELb0ELb0EN7cutlass6half_tE19Flash_kernel_traitsILi64ELi64ELi256ELi4ES3_EELb1ELb0ELb0ELb0ELb0ELb1ELb0ELb1EEEvNS_16Flash_fwd_paramsE$_ZN5flash30compute_attn_1rowblock_splitkvI23Flash_fwd_kernel_traitsILi64ELi64ELi256ELi4ELb0ELb0EN7cutlass6half_tE19Flash_kernel_traitsILi64ELi64ELi256ELi4ES3_EELb1ELb0ELb0ELb0ELb0ELb1ELb0ELb1ENS_16Flash_fwd_paramsEEEvRKT8_iiiii)
        /*0788*/ 	.word	0x00000000


	//----- nvinfo : EIATTR_FRAME_SIZE
	.align		4
.L_332:
        /*078c*/ 	.byte	0x04, 0x11
        /*078e*/ 	.short	(.L_334 - .L_333)
	.align		4
.L_333:
        /*0790*/ 	.word	index@(_ZN5flash24flash_fwd_splitkv_kernelI23Flash_fwd_kernel_traitsILi64ELi64ELi256ELi4ELb0ELb0EN7cutlass6half_tE19Flash_kernel_traitsILi64ELi64ELi256ELi4ES3_EELb1ELb0ELb0ELb0ELb0ELb1ELb0ELb1EEEvNS_16Flash_fwd_paramsE)
        /*0794*/ 	.word	0x00000180


	//----- nvinfo : EIATTR_REGCOUNT
	.align		4
.L_334:
        /*0798*/ 	.byte	0x04, 0x2f
        /*079a*/ 	.short	(.L_336 - .L_335)
	.align		4
.L_335:
        /*079c*/ 	.word	index@(_ZN5flash24flash_fwd_splitkv_kernelI23Flash_fwd_kernel_traitsILi64ELi64ELi256ELi4ELb0ELb0EN7cutlass6half_tE19Flash_kernel_traitsILi64ELi64ELi256ELi4ES3_EELb1ELb0ELb0ELb0ELb0ELb0ELb0ELb1EEEvNS_16Flash_fwd_paramsE)
        /*07a0*/ 	.word	0x000000ff


	//----- nvinfo : EIATTR_FRAME_SIZE
	.align		4
.L_336:
        /*07a4*/ 	.byte	0x04, 0x11
        /*07a6*/ 	.short	(.L_338 - .L_337)
	.align		4
.L_337:
        /*07a8*/ 	.word	index@($__internal_14_$__cuda_sm70_shflsync_bfly_p)
        /*07ac*/ 	.word	0x00000000


	//----- nvinfo : EIATTR_FRAME_SIZE
	.align		4
.L_338:
        /*07b0*/ 	.byte	0x04, 0x11
        /*07b2*/ 	.short	(.L_340 - .L_339)
	.align		4
.L_339:
        /*07b4*/ 	.word	index@($_ZN5flash24flash_fwd_splitkv_kernelI23Flash_fwd_kernel_traitsILi64ELi64ELi256ELi4ELb0ELb0EN7cutlass6half_tE19Flash_kernel_traitsILi64ELi64ELi256ELi4ES3_EELb1ELb0ELb0ELb0ELb0ELb0ELb0ELb1EEEvNS_16Flash_fwd_paramsE$_ZN5flash30compute_attn_1rowblock_splitkvI23Flash_fwd_kernel_traitsILi64ELi64ELi256ELi4ELb0ELb0EN7cutlass6half_tE19Flash_kernel_traitsILi64ELi64ELi256ELi4ES3_EELb1ELb0ELb0ELb0ELb0ELb0ELb0ELb1ENS_16Flash_fwd_paramsEEEvRKT8_iiiii)
        /*07b8*/ 	.word	0x00000000


	//----- nvinfo : EIATTR_FRAME_SIZE
	.align		4
.L_340:
        /*07bc*/ 	.byte	0x04, 0x11
        /*07be*/ 	.short	(.L_342 - .L_341)
	.align		4
.L_341:
        /*07c0*/ 	.word	index@(_ZN5flash24flash_fwd_splitkv_kernelI23Flash_fwd_kernel_traitsILi64ELi64ELi256ELi4ELb0ELb0EN7cutlass6half_tE19Flash_kernel_traitsILi64ELi64ELi256ELi4ES3_EELb1ELb0ELb0ELb0ELb0ELb0ELb0ELb1EEEvNS_16Flash_fwd_paramsE)
        /*07c4*/ 	.word	0x00000140


	//----- nvinfo : EIATTR_REGCOUNT
	.align		4
.L_342:
        /*07c8*/ 	.byte	0x04, 0x2f
        /*07ca*/ 	.short	(.L_344 - .L_343)
	.align		4
.L_343:
        /*07cc*/ 	.word	index@(_ZN5flash24flash_fwd_splitkv_kernelI23Flash_fwd_kernel_traitsILi64ELi64ELi256ELi4ELb0ELb0EN7cutlass6half_tE19Flash_kernel_traitsILi64ELi64ELi256ELi4ES3_EELb1ELb0ELb0ELb0ELb0ELb1ELb0ELb0EEEvNS_16Flash_fwd_paramsE)
        /*07d0*/ 	.word	0x000000ff


	//----- nvinfo : EIATTR_FRAME_SIZE
	.align		4
.L_344:
        /*07d4*/ 	.byte	0x04, 0x11
        /*07d6*/ 	.short	(.L_346 - .L_345)
	.align		4
.L_345:
        /*07d8*/ 	.word	index@(_ZN5flash24flash_fwd_splitkv_kernelI23Flash_fwd_kernel_traitsILi64ELi64ELi256ELi4ELb0ELb0EN7cutlass6half_tE19Flash_kernel_traitsILi64ELi64ELi256ELi4ES3_EELb1ELb0ELb0ELb0ELb0ELb1ELb0ELb0EEEvNS_16Flash_fwd_paramsE)
        /*07dc*/ 	.word	0x00000028


	//----- nvinfo : EIATTR_REGCOUNT
	.align		4
.L_346:
        /*07e0*/ 	.byte	0x04, 0x2f
        /*07e2*/ 	.short	(.L_348 - .L_347)
	.align		4
.L_347:
        /*07e4*/ 	.word	index@(_ZN5flash24flash_fwd_splitkv_kernelI23Flash_fwd_kernel_traitsILi64ELi64ELi256ELi4ELb0ELb0EN7cutlass6half_tE19Flash_kernel_traitsILi64ELi64ELi256ELi4ES3_EELb1ELb0ELb0ELb0ELb0ELb0ELb0ELb0EEEvNS_16Flash_fwd_paramsE)
        /*07e8*/ 	.word	0x000000ff


	//----- nvinfo : EIATTR_FRAME_SIZE
	.align		4
.L_348:
        /*07ec*/ 	.byte	0x04, 0x11
        /*07ee*/ 	.short	(.L_350 - .L_349)
	.align		4
.L_349:
        /*07f0*/ 	.word	index@(_ZN5flash24flash_fwd_splitkv_kernelI23Flash_fwd_kernel_traitsILi64ELi64ELi256ELi4ELb0ELb0EN7cutlass6half_tE19Flash_kernel_traitsILi64ELi64ELi256ELi4ES3_EELb1ELb0ELb0ELb0ELb0ELb0ELb0ELb0EEEvNS_16Flash_fwd_paramsE)
        /*07f4*/ 	.word	0x00000010


	//----- nvinfo : EIATTR_REGCOUNT
	.align		4
.L_350:
        /*07f8*/ 	.byte	0x04, 0x2f
        /*07fa*/ 	.short	(.L_352 - .L_351)
	.align		4
.L_351:
        /*07fc*/ 	.word	index@(_ZN5flash32flash_fwd_splitkv_combine_kernelI23Flash_fwd_kernel_traitsILi64ELi64ELi256ELi4ELb0ELb0EN7cutlass6half_tE19Flash_kernel_traitsILi64ELi64ELi256ELi4ES3_EELi8ELi1ELb1EEEvNS_16Flash_fwd_paramsE)
        /*0800*/ 	.word	0x00000036


	//----- nvinfo : EIATTR_FRAME_SIZE
	.align		4
.L_352:
        /*0804*/ 	.byte	0x04, 0x11
        /*0806*/ 	.short	(.L_354 - .L_353)
	.align		4
.L_353:
        /*0808*/ 	.word	index@($__internal_13_$__cuda_sm20_div_s64)
        /*080c*/ 	.word	0x00000000


	//----- nvinfo : EIATTR_FRAME_SIZE
	.align		4
.L_354:
        /*0810*/ 	.byte	0x04, 0x11
        /*0812*/ 	.short	(.L_356 - .L_355)
	.align		4
.L_355:
        /*0814*/ 	.word	index@(_ZN5flash32flash_fwd_splitkv_combine_kernelI23Flash_fwd_kernel_traitsILi64ELi64ELi256ELi4ELb0ELb0EN7cutlass6half_tE19Flash_kernel_traitsILi64ELi64ELi256ELi4ES3_EELi8ELi1ELb1EEEvNS_16Flash_fwd_paramsE)
        /*0818*/ 	.word	0x00000000


	//----- nvinfo : EIATTR_REGCOUNT
	.align		4
.L_356:
        /*081c*/ 	.byte	0x04, 0x2f
        /*081e*/ 	.short	(.L_358 - .L_357)
	.align		4
.L_357:
        /*0820*/ 	.word	index@(_ZN5flash32flash_fwd_splitkv_combine_kernelI23Flash_fwd_kernel_traitsILi64ELi64ELi256ELi4ELb0ELb0EN7cutlass6half_tE19Flash_kernel_traitsILi64ELi64ELi256ELi4ES3_EELi8ELi2ELb1EEEvNS_16Flash_fwd_paramsE)
        /*0824*/ 	.word	0x00000036


	//----- nvinfo : EIATTR_FRAME_SIZE
	.align		4
.L_358:
        /*0828*/ 	.byte	0x04, 0x11
        /*082a*/ 	.short	(.L_360 - .L_359)
	.align		4
.L_359:
        /*082c*/ 	.word	index@($__internal_12_$__cuda_sm20_div_s64)
        /*0830*/ 	.word	0x00000000


	//----- nvinfo : EIATTR_FRAME_SIZE
	.align		4
.L_360:
        /*0834*/ 	.byte	0x04, 0x11
        /*0836*/ 	.short	(.L_362 - .L_361)
	.align		4
.L_361:
        /*0838*/ 	.word	index@(_ZN5flash32flash_fwd_splitkv_combine_kernelI23Flash_fwd_kernel_traitsILi64ELi64ELi256ELi4ELb0ELb0EN7cutlass6half_tE19Flash_kernel_traitsILi64ELi64ELi256ELi4ES3_EELi8ELi2ELb1EEEvNS_16Flash_fwd_paramsE)
        /*083c*/ 	.word	0x00000000


	//----- nvinfo : EIATTR_REGCOUNT
	.align		4
.L_362:
        /*0840*/ 	.byte	0x04, 0x2f
        /*0842*/ 	.short	(.L_364 - .L_363)
	.align		4
.L_363:
        /*0844*/ 	.word	index@(_ZN5flash32flash_fwd_splitkv_combine_kernelI23Flash_fwd_kernel_traitsILi64ELi64ELi256ELi4ELb0ELb0EN7cutlass6half_tE19Flash_kernel_traitsILi64ELi64ELi256ELi4ES3_EELi8ELi3ELb1EEEvNS_16Flash_fwd_paramsE)
        /*0848*/ 	.word	0x00000036


	//----- nvinfo : EIATTR_FRAME_SIZE
	.align		4
.L_364:
        /*084c*/ 	.byte	0x04, 0x11
        /*084e*/ 	.short	(.L_366 - .L_365)
	.align		4
.L_365:
        /*0850*/ 	.word	index@($__internal_11_$__cuda_sm20_div_s64)
        /*0854*/ 	.word	0x00000000


	//----- nvinfo : EIATTR_FRAME_SIZE
	.align		4
.L_366:
        /*0858*/ 	.byte	0x04, 0x11
        /*085a*/ 	.short	(.L_368 - .L_367)
	.align		4
.L_367:
        /*085c*/ 	.word	index@(_ZN5flash32flash_fwd_splitkv_combine_kernelI23Flash_fwd_kernel_traitsILi64ELi64ELi256ELi4ELb0ELb0EN7cutlass6half_tE19Flash_kernel_traitsILi64ELi64ELi256ELi4ES3_EELi8ELi3ELb1EEEvNS_16Flash_fwd_paramsE)
        /*0860*/ 	.word	0x00000000


	//----- nvinfo : EIATTR_REGCOUNT
	.align		4
.L_368:
        /*0864*/ 	.byte	0x04, 0x2f
        /*0866*/ 	.short	(.L_370 - .L_369)
	.align		4
.L_369:
        /*0868*/ 	.word	index@(_ZN5flash32flash_fwd_splitkv_combine_kernelI23Flash_fwd_kernel_traitsILi64ELi64ELi256ELi4ELb0ELb0EN7cutlass6half_tE19Flash_kernel_traitsILi64ELi64ELi256ELi4ES3_EELi8ELi4ELb1EEEvNS_16Flash_fwd_paramsE)
        /*086c*/ 	.word	0x00000034


	//----- nvinfo : EIATTR_FRAME_SIZE
	.align		4
.L_370:
        /*0870*/ 	.byte	0x04, 0x11
        /*0872*/ 	.short	(.L_372 - .L_371)
	.align		4
.L_371:
        /*0874*/ 	.word	index@($__internal_10_$__cuda_sm20_div_s64)
        /*0878*/ 	.word	0x00000000


	//----- nvinfo : EIATTR_FRAME_SIZE
	.align		4
.L_372:
        /*087c*/ 	.byte	0x04, 0x11
        /*087e*/ 	.short	(.L_374 - .L_373)
	.align		4
.L_373:
        /*0880*/ 	.word	index@(_ZN5flash32flash_fwd_splitkv_combine_kernelI23Flash_fwd_kernel_traitsILi64ELi64ELi256ELi4ELb0ELb0EN7cutlass6half_tE19Flash_kernel_traitsILi64ELi64ELi256ELi4ES3_EELi8ELi4ELb1EEEvNS_16Flash_fwd_paramsE)
        /*0884*/ 	.word	0x00000000


	//----- nvinfo : EIATTR_REGCOUNT
	.align		4
.L_374:
        /*0888*/ 	.byte	0x04, 0x2f
        /*088a*/ 	.short	(.L_376 - .L_375)
	.align		4
.L_375:
        /*088c*/ 	.word	index@(_ZN5flash32flash_fwd_splitkv_combine_kernelI23Flash_fwd_kernel_traitsILi64ELi64ELi256ELi4ELb0ELb0EN7cutlass6half_tE19Flash_kernel_traitsILi64ELi64ELi256ELi4ES3_EELi8ELi5ELb1EEEvNS_16Flash_fwd_paramsE)
        /*0890*/ 	.word	0x0000003a


	//----- nvinfo : EIATTR_FRAME_SIZE
	.align		4
.L_376:
        /*0894*/ 	.byte	0x04, 0x11
        /*0896*/ 	.short	(.L_378 - .L_377)
	.align		4
.L_377:
        /*0898*/ 	.word	index@($__internal_9_$__cuda_sm20_div_s64)
        /*089c*/ 	.word	0x00000000


	//----- nvinfo : EIATTR_FRAME_SIZE
	.align		4
.L_378:
        /*08a0*/ 	.byte	0x04, 0x11
        /*08a2*/ 	.short	(.L_380 - .L_379)
	.align		4
.L_379:
        /*08a4*/ 	.word	index@(_ZN5flash32flash_fwd_splitkv_combine_kernelI23Flash_fwd_kernel_traitsILi64ELi64ELi256ELi4ELb0ELb0EN7cutlass6half_tE19Flash_kernel_traitsILi64ELi64ELi256ELi4ES3_EELi8ELi5ELb1EEEvNS_16Flash_fwd_paramsE)
        /*08a8*/ 	.word	0x00000000


	//----- nvinfo : EIATTR_REGCOUNT
	.align		4
.L_380:
        /*08ac*/ 	.byte	0x04, 0x2f
        /*08ae*/ 	.short	(.L_382 - .L_381)
	.align		4
.L_381:
        /*08b0*/ 	.word	index@(_ZN5flash32flash_fwd_splitkv_combine_kernelI23Flash_fwd_kernel_traitsILi64ELi64ELi256ELi4ELb0ELb0EN7cutlass6half_tE19Flash_kernel_traitsILi64ELi64ELi256ELi4ES3_EELi8ELi6ELb1EEEvNS_16Flash_fwd_paramsE)
        /*08b4*/ 	.word	0x0000003e


	//----- nvinfo : EIATTR_FRAME_SIZE
	.align		4
.L_382:
        /*08b8*/ 	.byte	0x04, 0x11
        /*08ba*/ 	.short	(.L_384 - .L_383)
	.align		4
.L_383:
        /*08bc*/ 	.word	index@($__internal_8_$__cuda_sm20_div_s64)
        /*08c0*/ 	.word	0x00000000


	//----- nvinfo : EIATTR_FRAME_SIZE
	.align		4
.L_384:
        /*08c4*/ 	.byte	0x04, 0x11
        /*08c6*/ 	.short	(.L_386 - .L_385)
	.align		4
.L_385:
        /*08c8*/ 	.word	index@(_ZN5flash32flash_fwd_splitkv_combine_kernelI23Flash_fwd_kernel_traitsILi64ELi64ELi256ELi4ELb0ELb0EN7cutlass6half_tE19Flash_kernel_traitsILi64ELi64ELi256ELi4ES3_EELi8ELi6ELb1EEEvNS_16Flash_fwd_paramsE)
        /*08cc*/ 	.word	0x00000000


	//----- nvinfo : EIATTR_REGCOUNT
	.align		4
.L_386:
        /*08d0*/ 	.byte	0x04, 0x2f
        /*08d2*/ 	.short	(.L_388 - .L_387)
	.align		4
.L_387:
        /*08d4*/ 	.word	index@(_ZN5flash32flash_fwd_splitkv_combine_kernelI23Flash_fwd_kernel_traitsILi64ELi64ELi256ELi4ELb0ELb0EN7cutlass6half_tE19Flash_kernel_traitsILi64ELi64ELi256ELi4ES3_EELi8ELi7ELb1EEEvNS_16Flash_fwd_paramsE)
        /*08d8*/ 	.word	0x0000003e


	//----- nvinfo : EIATTR_FRAME_SIZE
	.align		4
.L_388:
        /*08dc*/ 	.byte	0x04, 0x11
        /*08de*/ 	.short	(.L_390 - .L_389)
	.align		4
.L_389:
        /*08e0*/ 	.word	index@($__internal_7_$__cuda_sm20_div_s64)
        /*08e4*/ 	.word	0x00000000


	//----- nvinfo : EIATTR_FRAME_SIZE
	.align		4
.L_390:
        /*08e8*/ 	.byte	0x04, 0x11
        /*08ea*/ 	.short	(.L_392 - .L_391)
	.align		4
.L_391:
        /*08ec*/ 	.word	index@(_ZN5flash32flash_fwd_splitkv_combine_kernelI23Flash_fwd_kernel_traitsILi64ELi64ELi256ELi4ELb0ELb0EN7cutlass6half_tE19Flash_kernel_traitsILi64ELi64ELi256ELi4ES3_EELi8ELi7ELb1EEEvNS_16Flash_fwd_paramsE)
        /*08f0*/ 	.word	0x00000000


	//----- nvinfo : EIATTR_REGCOUNT
	.align		4
.L_392:
        /*08f4*/ 	.byte	0x04, 0x2f
        /*08f6*/ 	.short	(.L_394 - .L_393)
	.align		4
.L_393:
        /*08f8*/ 	.word	index@(_ZN5flash32flash_fwd_splitkv_combine_kernelI23Flash_fwd_kernel_traitsILi64ELi64ELi256ELi4ELb0ELb0EN7cutlass6half_tE19Flash_kernel_traitsILi64ELi64ELi256ELi4ES3_EELi8ELi1ELb0EEEvNS_16Flash_fwd_paramsE)
        /*08fc*/ 	.word	0x00000036


	//----- nvinfo : EIATTR_FRAME_SIZE
	.align		4
.L_394:
        /*0900*/ 	.byte	0x04, 0x11
        /*0902*/ 	.short	(.L_396 - .L_395)
	.align		4
.L_395:
        /*0904*/ 	.word	index@($__internal_6_$__cuda_sm20_div_s64)
        /*0908*/ 	.word	0x00000000


	//----- nvinfo : EIATTR_FRAME_SIZE
	.align		4
.L_396:
        /*090c*/ 	.byte	0x04, 0x11
        /*090e*/ 	.short	(.L_398 - .L_397)
	.align		4
.L_397:
        /*0910*/ 	.word	index@(_ZN5flash32flash_fwd_splitkv_combine_kernelI23Flash_fwd_kernel_traitsILi64ELi64ELi256ELi4ELb0ELb0EN7cutlass6half_tE19Flash_kernel_traitsILi64ELi64ELi256ELi4ES3_EELi8ELi1ELb0EEEvNS_16Flash_fwd_paramsE)
        /*0914*/ 	.word	0x00000000


	//----- nvinfo : EIATTR_REGCOUNT
	.align		4
.L_398:
        /*0918*/ 	.byte	0x04, 0x2f
        /*091a*/ 	.short	(.L_400 - .L_399)
	.align		4
.L_399:
        /*091c*/ 	.word	index@(_ZN5flash32flash_fwd_splitkv_combine_kernelI23Flash_fwd_kernel_traitsILi64ELi64ELi256ELi4ELb0ELb0EN7cutlass6half_tE19Flash_kernel_traitsILi64ELi64ELi256ELi4ES3_EELi8ELi2ELb0EEEvNS_16Flash_fwd_paramsE)
        /*0920*/ 	.word	0x00000036


	//----- nvinfo : EIATTR_FRAME_SIZE
	.align		4
.L_400:
        /*0924*/ 	.byte	0x04, 0x11
        /*0926*/ 	.short	(.L_402 - .L_401)
	.align		4
.L_401:
        /*0928*/ 	.word	index@($__internal_5_$__cuda_sm20_div_s64)
        /*092c*/ 	.word	0x00000000


	//----- nvinfo : EIATTR_FRAME_SIZE
	.align		4
.L_402:
        /*0930*/ 	.byte	0x04, 0x11
        /*0932*/ 	.short	(.L_404 - .L_403)
	.align		4
.L_403:
        /*0934*/ 	.word	index@(_ZN5flash32flash_fwd_splitkv_combine_kernelI23Flash_fwd_kernel_traitsILi64ELi64ELi256ELi4ELb0ELb0EN7cutlass6half_tE19Flash_kernel_traitsILi64ELi64ELi256ELi4ES3_EELi8ELi2ELb0EEEvNS_16Flash_fwd_paramsE)
        /*0938*/ 	.word	0x00000000


	//----- nvinfo : EIATTR_REGCOUNT
	.align		4
.L_404:
        /*093c*/ 	.byte	0x04, 0x2f
        /*093e*/ 	.short	(.L_406 - .L_405)
	.align		4
.L_405:
        /*0940*/ 	.word	index@(_ZN5flash32flash_fwd_splitkv_combine_kernelI23Flash_fwd_kernel_traitsILi64ELi64ELi256ELi4ELb0ELb0EN7cutlass6half_tE19Flash_kernel_traitsILi64ELi64ELi256ELi4ES3_EELi8ELi3ELb0EEEvNS_16Flash_fwd_paramsE)
        /*0944*/ 	.word	0x00000036


	//----- nvinfo : EIATTR_FRAME_SIZE
	.align		4
.L_406:
        /*0948*/ 	.byte	0x04, 0x11
        /*094a*/ 	.short	(.L_408 - .L_407)
	.align		4
.L_407:
        /*094c*/ 	.word	index@($__internal_4_$__cuda_sm20_div_s64)
        /*0950*/ 	.word	0x00000000


	//----- nvinfo : EIATTR_FRAME_SIZE
	.align		4
.L_408:
        /*0954*/ 	.byte	0x04, 0x11
        /*0956*/ 	.short	(.L_410 - .L_409)
	.align		4
.L_409:
        /*0958*/ 	.word	index@(_ZN5flash32flash_fwd_splitkv_combine_kernelI23Flash_fwd_kernel_traitsILi64ELi64ELi256ELi4ELb0ELb0EN7cutlass6half_tE19Flash_kernel_traitsILi64ELi64ELi256ELi4ES3_EELi8ELi3ELb0EEEvNS_16Flash_fwd_paramsE)
        /*095c*/ 	.word	0x00000000


	//----- nvinfo : EIATTR_REGCOUNT
	.align		4
.L_410:
        /*0960*/ 	.byte	0x04, 0x2f
        /*0962*/ 	.short	(.L_412 - .L_411)
	.align		4
.L_411:
        /*0964*/ 	.word	index@(_ZN5flash32flash_fwd_splitkv_combine_kernelI23Flash_fwd_kernel_traitsILi64ELi64ELi256ELi4ELb0ELb0EN7cutlass6half_tE19Flash_kernel_traitsILi64ELi64ELi256ELi4ES3_EELi8ELi4ELb0EEEvNS_16Flash_fwd_paramsE)
        /*0968*/ 	.word	0x00000034


	//----- nvinfo : EIATTR_FRAME_SIZE
	.align		4
.L_412:
        /*096c*/ 	.byte	0x04, 0x11
        /*096e*/ 	.short	(.L_414 - .L_413)
	.align		4
.L_413:
        /*0970*/ 	.word	index@($__internal_3_$__cuda_sm20_div_s64)
        /*0974*/ 	.word	0x00000000


	//----- nvinfo : EIATTR_FRAME_SIZE
	.align		4
.L_414:
        /*0978*/ 	.byte	0x04, 0x11
        /*097a*/ 	.short	(.L_416 - .L_415)
	.align		4
.L_415:
        /*097c*/ 	.word	index@(_ZN5flash32flash_fwd_splitkv_combine_kernelI23Flash_fwd_kernel_traitsILi64ELi64ELi256ELi4ELb0ELb0EN7cutlass6half_tE19Flash_kernel_traitsILi64ELi64ELi256ELi4ES3_EELi8ELi4ELb0EEEvNS_16Flash_fwd_paramsE)
        /*0980*/ 	.word	0x00000000


	//----- nvinfo : EIATTR_REGCOUNT
	.align		4
.L_416:
        /*0984*/ 	.byte	0x04, 0x2f
        /*0986*/ 	.short	(.L_418 - .L_417)
	.align		4
.L_417:
        /*0988*/ 	.word	index@(_ZN5flash32flash_fwd_splitkv_combine_kernelI23Flash_fwd_kernel_traitsILi64ELi64ELi256ELi4ELb0ELb0EN7cutlass6half_tE19Flash_kernel_traitsILi64ELi64ELi256ELi4ES3_EELi8ELi5ELb0EEEvNS_16Flash_fwd_paramsE)
        /*098c*/ 	.word	0x0000003a


	//----- nvinfo : EIATTR_FRAME_SIZE
	.align		4
.L_418:
        /*0990*/ 	.byte	0x04, 0x11
        /*0992*/ 	.short	(.L_420 - .L_419)
	.align		4
.L_419:
        /*0994*/ 	.word	index@($__internal_2_$__cuda_sm20_div_s64)
        /*0998*/ 	.word	0x00000000


	//----- nvinfo : EIATTR_FRAME_SIZE
	.align		4
.L_420:
        /*099c*/ 	.byte	0x04, 0x11
        /*099e*/ 	.short	(.L_422 - .L_421)
	.align		4
.L_421:
        /*09a0*/ 	.word	index@(_ZN5flash32flash_fwd_splitkv_combine_kernelI23Flash_fwd_kernel_traitsILi64ELi64ELi256ELi4ELb0ELb0EN7cutlass6half_tE19Flash_kernel_traitsILi64ELi64ELi256ELi4ES3_EELi8ELi5ELb0EEEvNS_16Flash_fwd_paramsE)
        /*09a4*/ 	.word	0x00000000


	//----- nvinfo : EIATTR_REGCOUNT
	.align		4
.L_422:
        /*09a8*/ 	.byte	0x04, 0x2f
        /*09aa*/ 	.short	(.L_424 - .L_423)
	.align		4
.L_423:
        /*09ac*/ 	.word	index@(_ZN5flash32flash_fwd_splitkv_combine_kernelI23Flash_fwd_kernel_traitsILi64ELi64ELi256ELi4ELb0ELb0EN7cutlass6half_tE19Flash_kernel_traitsILi64ELi64ELi256ELi4ES3_EELi8ELi6ELb0EEEvNS_16Flash_fwd_paramsE)
        /*09b0*/ 	.word	0x0000003e


	//----- nvinfo : EIATTR_FRAME_SIZE
	.align		4
.L_424:
        /*09b4*/ 	.byte	0x04, 0x11
        /*09b6*/ 	.short	(.L_426 - .L_425)
	.align		4
.L_425:
        /*09b8*/ 	.word	index@($__internal_1_$__cuda_sm20_div_s64)
        /*09bc*/ 	.word	0x00000000


	//----- nvinfo : EIATTR_FRAME_SIZE
	.align		4
.L_426:
        /*09c0*/ 	.byte	0x04, 0x11
        /*09c2*/ 	.short	(.L_428 - .L_427)
	.align		4
.L_427:
        /*09c4*/ 	.word	index@(_ZN5flash32flash_fwd_splitkv_combine_kernelI23Flash_fwd_kernel_traitsILi64ELi64ELi256ELi4ELb0ELb0EN7cutlass6half_tE19Flash_kernel_traitsILi64ELi64ELi256ELi4ES3_EELi8ELi6ELb0EEEvNS_16Flash_fwd_paramsE)
        /*09c8*/ 	.word	0x00000000


	//----- nvinfo : EIATTR_REGCOUNT
	.align		4
.L_428:
        /*09cc*/ 	.byte	0x04, 0x2f
        /*09ce*/ 	.short	(.L_430 - .L_429)
	.align		4
.L_429:
        /*09d0*/ 	.word	index@(_ZN5flash32flash_fwd_splitkv_combine_kernelI23Flash_fwd_kernel_traitsILi64ELi64ELi256ELi4ELb0ELb0EN7cutlass6half_tE19Flash_kernel_traitsILi64ELi64ELi256ELi4ES3_EELi8ELi7ELb0EEEvNS_16Flash_fwd_paramsE)
        /*09d4*/ 	.word	0x0000003e


	//----- nvinfo : EIATTR_FRAME_SIZE
	.align		4
.L_430:
        /*09d8*/ 	.byte	0x04, 0x11
        /*09da*/ 	.short	(.L_432 - .L_431)
	.align		4
.L_431:
        /*09dc*/ 	.word	index@($__internal_0_$__cuda_sm20_div_s64)
        /*09e0*/ 	.word	0x00000000


	//----- nvinfo : EIATTR_FRAME_SIZE
	.align		4
.L_432:
        /*09e4*/ 	.byte	0x04, 0x11
        /*09e6*/ 	.short	(.L_434 - .L_433)
	.align		4
.L_433:
        /*09e8*/ 	.word	index@(_ZN5flash32flash_fwd_splitkv_combine_kernelI23Flash_fwd_kernel_traitsILi64ELi64ELi256ELi4ELb0ELb0EN7cutlass6half_tE19Flash_kernel_traitsILi64ELi64ELi256ELi4ES3_EELi8ELi7ELb0EEEvNS_16Flash_fwd_paramsE)
        /*09ec*/ 	.word	0x00000000


	//----- nvinfo : EIATTR_MIN_STACK_SIZE
	.align		4
.L_434:
        /*09f0*/ 	.byte	0x04, 0x12
        /*09f2*/ 	.short	(.L_436 - .L_435)
	.align		4
.L_435:
        /*09f4*/ 	.word	index@(_ZN5flash32flash_fwd_splitkv_combine_kernelI23Flash_fwd_kernel_traitsILi64ELi64ELi256ELi4ELb0ELb0EN7cutlass6half_tE19Flash_kernel_traitsILi64ELi64ELi256ELi4ES3_EELi8ELi7ELb0EEEvNS_16Flash_fwd_paramsE)
        /*09f8*/ 	.word	0x00000000


	//----- nvinfo : EIATTR_MIN_STACK_SIZE
	.align		4
.L_436:
        /*09fc*/ 	.byte	0x04, 0x12
        /*09fe*/ 	.short	(.L_438 - .L_437)
	.align		4
.L_437:
        /*0a00*/ 	.word	index@(_ZN5flash32flash_fwd_splitkv_combine_kernelI23Flash_fwd_kernel_traitsILi64ELi64ELi256ELi4ELb0ELb0EN7cutlass6half_tE19Flash_kernel_traitsILi64ELi64ELi256ELi4ES3_EELi8ELi6ELb0EEEvNS_16Flash_fwd_paramsE)
        /*0a04*/ 	.word	0x00000000


	//----- nvinfo : EIATTR_MIN_STACK_SIZE
	.align		4
.L_438:
        /*0a08*/ 	.byte	0x04, 0x12
        /*0a0a*/ 	.short	(.L_440 - .L_439)
	.align		4
.L_439:
        /*0a0c*/ 	.word	index@(_ZN5flash32flash_fwd_splitkv_combine_kernelI23Flash_fwd_kernel_traitsILi64ELi64ELi256ELi4ELb0ELb0EN7cutlass6half_tE19Flash_kernel_traitsILi64ELi64ELi256ELi4ES3_EELi8ELi5ELb0EEEvNS_16Flash_fwd_paramsE)
        /*0a10*/ 	.word	0x00000000


	//----- nvinfo : EIATTR_MIN_STACK_SIZE
	.align		4
.L_440:
        /*0a14*/ 	.byte	0x04, 0x12
        /*0a16*/ 	.short	(.L_442 - .L_441)
	.align		4
.L_441:
        /*0a18*/ 	.word	index@(_ZN5flash32flash_fwd_splitkv_combine_kernelI23Flash_fwd_kernel_traitsILi64ELi64ELi256ELi4ELb0ELb0EN7cutlass6half_tE19Flash_kernel_traitsILi64ELi64ELi256ELi4ES3_EELi8ELi4ELb0EEEvNS_16Flash_fwd_paramsE)
        /*0a1c*/ 	.word	0x00000000


	//----- nvinfo : EIATTR_MIN_STACK_SIZE
	.align		4
.L_442:
        /*0a20*/ 	.byte	0x04, 0x12
        /*0a22*/ 	.short	(.L_444 - .L_443)
	.align		4
.L_443:
        /*0a24*/ 	.word	index@(_ZN5flash32flash_fwd_splitkv_combine_kernelI23Flash_fwd_kernel_traitsILi64ELi64ELi256ELi4ELb0ELb0EN7cutlass6half_tE19Flash_kernel_traitsILi64ELi64ELi256ELi4ES3_EELi8ELi3ELb0EEEvNS_16Flash_fwd_paramsE)
        /*0a28*/ 	.word	0x00000000


	//----- nvinfo : EIATTR_MIN_STACK_SIZE
	.align		4
.L_444:
        /*0a2c*/ 	.byte	0x04, 0x12
        /*0a2e*/ 	.short	(.L_446 - .L_445)
	.align		4
.L_445:
        /*0a30*/ 	.word	index@(_ZN5flash32flash_fwd_splitkv_combine_kernelI23Flash_fwd_kernel_traitsILi64ELi64ELi256ELi4ELb0ELb0EN7cutlass6half_tE19Flash_kernel_traitsILi64ELi64ELi256ELi4ES3_EELi8ELi2ELb0EEEvNS_16Flash_fwd_paramsE)
        /*0a34*/ 	.word	0x00000000


	//----- nvinfo : EIATTR_MIN_STACK_SIZE
	.align		4
.L_446:
        /*0a38*/ 	.byte	0x04, 0x12
        /*0a3a*/ 	.short	(.L_448 - .L_447)
	.align		4
.L_447:
        /*0a3c*/ 	.word	index@(_ZN5flash32flash_fwd_splitkv_combine_kernelI23Flash_fwd_kernel_traitsILi64ELi64ELi256ELi4ELb0ELb0EN7cutlass6half_tE19Flash_kernel_traitsILi64ELi64ELi256ELi4ES3_EELi8ELi1ELb0EEEvNS_16Flash_fwd_paramsE)
        /*0a40*/ 	.word	0x00000000


	//----- nvinfo : EIATTR_MIN_STACK_SIZE
	.align		4
.L_448:
        /*0a44*/ 	.byte	0x04, 0x12
        /*0a46*/ 	.short	(.L_450 - .L_449)
	.align		4
.L_449:
        /*0a48*/ 	.word	index@(_ZN5flash32flash_fwd_splitkv_combine_kernelI23Flash_fwd_kernel_traitsILi64ELi64ELi256ELi4ELb0ELb0EN7cutlass6half_tE19Flash_kernel_traitsILi64ELi64ELi256ELi4ES3_EELi8ELi7ELb1EEEvNS_16Flash_fwd_paramsE)
        /*0a4c*/ 	.word	0x00000000


	//----- nvinfo : EIATTR_MIN_STACK_SIZE
	.align		4
.L_450:
        /*0a50*/ 	.byte	0x04, 0x12
        /*0a52*/ 	.short	(.L_452 - .L_451)
	.align		4
.L_451:
        /*0a54*/ 	.word	index@(_ZN5flash32flash_fwd_splitkv_combine_kernelI23Flash_fwd_kernel_traitsILi64ELi64ELi256ELi4ELb0ELb0EN7cutlass6half_tE19Flash_kernel_traitsILi64ELi64ELi256ELi4ES3_EELi8ELi6ELb1EEEvNS_16Flash_fwd_paramsE)
        /*0a58*/ 	.word	0x00000000


	//----- nvinfo : EIATTR_MIN_STACK_SIZE
	.align		4
.L_452:
        /*0a5c*/ 	.byte	0x04, 0x12
        /*0a5e*/ 	.short	(.L_454 - .L_453)
	.align		4
.L_453:
        /*0a60*/ 	.word	index@(_ZN5flash32flash_fwd_splitkv_combine_kernelI23Flash_fwd_kernel_traitsILi64ELi64ELi256ELi4ELb0ELb0EN7cutlass6half_tE19Flash_kernel_traitsILi64ELi64ELi256ELi4ES3_EELi8ELi5ELb1EEEvNS_16Flash_fwd_paramsE)
        /*0a64*/ 	.word	0x00000000


	//----- nvinfo : EIATTR_MIN_STACK_SIZE
	.align		4
.L_454:
        /*0a68*/ 	.byte	0x04, 0x12
        /*0a6a*/ 	.short	(.L_456 - .L_455)
	.align		4
.L_455:
        /*0a6c*/ 	.word	index@(_ZN5flash32flash_fwd_splitkv_combine_kernelI23Flash_fwd_kernel_traitsILi64ELi64ELi256ELi4ELb0ELb0EN7cutlass6half_tE19Flash_kernel_traitsILi64ELi64ELi256ELi4ES3_EELi8ELi4ELb1EEEvNS_16Flash_fwd_paramsE)
        /*0a70*/ 	.word	0x00000000


	//----- nvinfo : EIATTR_MIN_STACK_SIZE
	.align		4
.L_456:
        /*0a74*/ 	.byte	0x04, 0x12
        /*0a76*/ 	.short	(.L_458 - .L_457)
	.align		4
.L_457:
        /*0a78*/ 	.word	index@(_ZN5flash32flash_fwd_splitkv_combine_kernelI23Flash_fwd_kernel_traitsILi64ELi64ELi256ELi4ELb0ELb0EN7cutlass6half_tE19Flash_kernel_traitsILi64ELi64ELi256ELi4ES3_EELi8ELi3ELb1EEEvNS_16Flash_fwd_paramsE)
        /*0a7c*/ 	.word	0x00000000


	//----- nvinfo : EIATTR_MIN_STACK_SIZE
	.align		4
.L_458:
        /*0a80*/ 	.byte	0x04, 0x12
        /*0a82*/ 	.short	(.L_460 - .L_459)
	.align		4
.L_459:
        /*0a84*/ 	.word	index@(_ZN5flash32flash_fwd_splitkv_combine_kernelI23Flash_fwd_kernel_traitsILi64ELi64ELi256ELi4ELb0ELb0EN7cutlass6half_tE19Flash_kernel_traitsILi64ELi64ELi256ELi4ES3_EELi8ELi2ELb1EEEvNS_16Flash_fwd_paramsE)
        /*0a88*/ 	.word	0x00000000


	//----- nvinfo : EIATTR_MIN_STACK_SIZE
	.align		4
.L_460:
        /*0a8c*/ 	.byte	0x04, 0x12
        /*0a8e*/ 	.short	(.L_462 - .L_461)
	.align		4
.L_461:
        /*0a90*/ 	.word	index@(_ZN5flash32flash_fwd_splitkv_combine_kernelI23Flash_fwd_kernel_traitsILi64ELi64ELi256ELi4ELb0ELb0EN7cutlass6half_tE19Flash_kernel_traitsILi64ELi64ELi256ELi4ES3_EELi8ELi1ELb1EEEvNS_16Flash_fwd_paramsE)
        /*0a94*/ 	.word	0x00000000


	//----- nvinfo : EIATTR_MIN_STACK_SIZE
	.align		4
.L_462:
        /*0a98*/ 	.byte	0x04, 0x12
        /*0a9a*/ 	.short	(.L_464 - .L_463)
	.align		4
.L_463:
        /*0a9c*/ 	.word	index@(_ZN5flash24flash_fwd_splitkv_kernelI23Flash_fwd_kernel_traitsILi64ELi64ELi256ELi4ELb0ELb0EN7cutlass6half_tE19Flash_kernel_traitsILi64ELi64ELi256ELi4ES3_EELb1ELb0ELb0ELb0ELb0ELb0ELb0ELb0EEEvNS_16Flash_fwd_paramsE)
        /*0aa0*/ 	.word	0x00000010


	//----- nvinfo : EIATTR_MIN_STACK_SIZE
	.align		4
.L_464:
        /*0aa4*/ 	.byte	0x04, 0x12
        /*0aa6*/ 	.short	(.L_466 - .L_465)
	.align		4
.L_465:
        /*0aa8*/ 	.word	index@(_ZN5flash24flash_fwd_splitkv_kernelI23Flash_fwd_kernel_traitsILi64ELi64ELi256ELi4ELb0ELb0EN7cutlass6half_tE19Flash_kernel_traitsILi64ELi64ELi256ELi4ES3_EELb1ELb0ELb0ELb0ELb0ELb1ELb0ELb0EEEvNS_16Flash_fwd_paramsE)
        /*0aac*/ 	.word	0x00000028


	//----- nvinfo : EIATTR_MIN_STACK_SIZE
	.align		4
.L_466:
        /*0ab0*/ 	.byte	0x04, 0x12
        /*0ab2*/ 	.short	(.L_468 - .L_467)
	.align		4
.L_467:
        /*0ab4*/ 	.word	index@(_ZN5flash24flash_fwd_splitkv_kernelI23Flash_fwd_kernel_traitsILi64ELi64ELi256ELi4ELb0ELb0EN7cutlass6half_tE19Flash_kernel_traitsILi64ELi64ELi256ELi4ES3_EELb1ELb0ELb0ELb0ELb0ELb0ELb0ELb1EEEvNS_16Flash_fwd_paramsE)
        /*0ab8*/ 	.word	0x00000140


	//----- nvinfo : EIATTR_MIN_STACK_SIZE
	.align		4
.L_468:
        /*0abc*/ 	.byte	0x04, 0x12
        /*0abe*/ 	.short	(.L_470 - .L_469)
	.align		4
.L_469:
        /*0ac0*/ 	.word	index@(_ZN5flash24flash_fwd_splitkv_kernelI23Flash_fwd_kernel_traitsILi64ELi64ELi256ELi4ELb0ELb0EN7cutlass6half_tE19Flash_kernel_traitsILi64ELi64ELi256ELi4ES3_EELb1ELb0ELb0ELb0ELb0ELb1ELb0ELb1EEEvNS_16Flash_fwd_paramsE)
        /*0ac4*/ 	.word	0x00000180


	//----- nvinfo : EIATTR_MIN_STACK_SIZE
	.align		4
.L_470:
        /*0ac8*/ 	.byte	0x04, 0x12
        /*0aca*/ 	.short	(.L_472 - .L_471)
	.align		4
.L_471:
        /*0acc*/ 	.word	index@(_ZN5flash24flash_fwd_splitkv_kernelI23Flash_fwd_kernel_traitsILi64ELi64ELi256ELi4ELb0ELb0EN7cutlass6half_tE19Flash_kernel_traitsILi64ELi64ELi256ELi4ES3_EELb1ELb0ELb0ELb0ELb0ELb0ELb1ELb0EEEvNS_16Flash_fwd_paramsE)
        /*0ad0*/ 	.word	0x00000010


	//----- nvinfo : EIATTR_MIN_STACK_SIZE
	.align		4
.L_472:
        /*0ad4*/ 	.byte	0x04, 0x12
        /*0ad6*/ 	.short	(.L_474 - .L_473)
	.align		4
.L_473:
        /*0ad8*/ 	.word	index@(_ZN5flash24flash_fwd_splitkv_kernelI23Flash_fwd_kernel_traitsILi64ELi64ELi256ELi4ELb0ELb0EN7cutlass6half_tE19Flash_kernel_traitsILi64ELi64ELi256ELi4ES3_EELb1ELb0ELb0ELb0ELb0ELb1ELb1ELb0EEEvNS_16Flash_fwd_paramsE)
        /*0adc*/ 	.word	0x00000010


	//----- nvinfo : EIATTR_MIN_STACK_SIZE
	.align		4
.L_474:
        /*0ae0*/ 	.byte	0x04, 0x12
        /*0ae2*/ 	.short	(.L_476 - .L_475)
	.align		4
.L_475:
        /*0ae4*/ 	.word	index@(_ZN5flash24flash_fwd_splitkv_kernelI23Flash_fwd_kernel_traitsILi64ELi64ELi256ELi4ELb0ELb0EN7cutlass6half_tE19Flash_kernel_traitsILi64ELi64ELi256ELi4ES3_EELb1ELb0ELb0ELb0ELb0ELb0ELb1ELb1EEEvNS_16Flash_fwd_paramsE)
        /*0ae8*/ 	.word	0x00000150


	//----- nvinfo : EIATTR_MIN_STACK_SIZE
	.align		4
.L_476:
        /*0aec*/ 	.byte	0x04, 0x12
        /*0aee*/ 	.short	(.L_478 - .L_477)
	.align		4
.L_477:
        /*0af0*/ 	.word	index@(_ZN5flash24flash_fwd_splitkv_kernelI23Flash_fwd_kernel_traitsILi64ELi64ELi256ELi4ELb0ELb0EN7cutlass6half_tE19Flash_kernel_traitsILi64ELi64ELi256ELi4ES3_EELb1ELb0ELb0ELb0ELb0ELb1ELb1ELb1EEEvNS_16Flash_fwd_paramsE)
        /*0af4*/ 	.word	0x00000170


	//----- nvinfo : EIATTR_MIN_STACK_SIZE
	.align		4
.L_478:
        /*0af8*/ 	.byte	0x04, 0x12
        /*0afa*/ 	.short	(.L_480 - .L_479)
	.align		4
.L_479:
        /*0afc*/ 	.word	index@(_ZN5flash24flash_fwd_splitkv_kernelI23Flash_fwd_kernel_traitsILi64ELi64ELi256ELi4ELb0ELb0EN7cutlass6half_tE19Flash_kernel_traitsILi64ELi64ELi256ELi4ES3_EELb1ELb0ELb0ELb1ELb1ELb0ELb0ELb0EEEvNS_16Flash_fwd_paramsE)
        /*0b00*/ 	.word	0x00000010


	//----- nvinfo : EIATTR_MIN_STACK_SIZE
	.align		4
.L_480:
        /*0b04*/ 	.byte	0x04, 0x12
        /*0b06*/ 	.short	(.L_482 - .L_481)
	.align		4
.L_481:
        /*0b08*/ 	.word	index@(_ZN5flash24flash_fwd_splitkv_kernelI23Flash_fwd_kernel_traitsILi64ELi64ELi256ELi4ELb0ELb0EN7cutlass6half_tE19Flash_kernel_traitsILi64ELi64ELi256ELi4ES3_EELb1ELb0ELb0ELb1ELb1ELb1ELb0ELb0EEEvNS_16Flash_fwd_paramsE)
        /*0b0c*/ 	.word	0x00000030


	//----- nvinfo : EIATTR_MIN_STACK_SIZE
	.align		4
.L_482:
        /*0b10*/ 	.byte	0x04, 0x12
        /*0b12*/ 	.short	(.L_484 - .L_483)
	.align		4
.L_483:
        /*0b14*/ 	.word	index@(_ZN5flash24flash_fwd_splitkv_kernelI23Flash_fwd_kernel_traitsILi64ELi64ELi256ELi4ELb0ELb0EN7cutlass6half_tE19Flash_kernel_traitsILi64ELi64ELi256ELi4ES3_EELb1ELb0ELb0ELb1ELb1ELb0ELb1ELb0EEEvNS_16Flash_fwd_paramsE)
        /*0b18*/ 	.word	0x00000000


	//----- nvinfo : EIATTR_MIN_STACK_SIZE
	.align		4
.L_484:
        /*0b1c*/ 	.byte	0x04, 0x12
        /*0b1e*/ 	.short	(.L_486 - .L_485)
	.align		4
.L_485:
        /*0b20*/ 	.word	index@(_ZN5flash24flash_fwd_splitkv_kernelI23Flash_fwd_kernel_traitsILi64ELi64ELi256ELi4ELb0ELb0EN7cutlass6half_tE19Flash_kernel_traitsILi64ELi64ELi256ELi4ES3_EELb1ELb0ELb0ELb1ELb1ELb1ELb1ELb0EEEvNS_16Flash_fwd_paramsE)
        /*0b24*/ 	.word	0x00000038


	//----- nvinfo : EIATTR_MIN_STACK_SIZE
	.align		4
.L_486:
        /*0b28*/ 	.byte	0x04, 0x12
        /*0b2a*/ 	.short	(.L_488 - .L_487)
	.align		4
.L_487:
        /*0b2c*/ 	.word	index@(_ZN5flash24flash_fwd_splitkv_kernelI23Flash_fwd_kernel_traitsILi64ELi64ELi256ELi4ELb0ELb0EN7cutlass6half_tE19Flash_kernel_traitsILi64ELi64ELi256ELi4ES3_EELb1ELb0ELb0ELb0ELb1ELb0ELb0ELb0EEEvNS_16Flash_fwd_paramsE)
        /*0b30*/ 	.word	0x00000038


	//----- nvinfo : EIATTR_MIN_STACK_SIZE
	.align		4
.L_488:
        /*0b34*/ 	.byte	0x04, 0x12
        /*0b36*/ 	.short	(.L_490 - .L_489)
	.align		4
.L_489:
        /*0b38*/ 	.word	index@(_ZN5flash24flash_fwd_splitkv_kernelI23Flash_fwd_kernel_traitsILi64ELi64ELi256ELi4ELb0ELb0EN7cutlass6half_tE19Flash_kernel_traitsILi64ELi64ELi256ELi4ES3_EELb1ELb0ELb0ELb0ELb1ELb1ELb0ELb0EEEvNS_16Flash_fwd_paramsE)
        /*0b3c*/ 	.word	0x00000030


	//----- nvinfo : EIATTR_MIN_STACK_SIZE
	.align		4
.L_490:
        /*0b40*/ 	.byte	0x04, 0x12
        /*0b42*/ 	.short	(.L_492 - .L_491)
	.align		4
.L_491:
        /*0b44*/ 	.word	index@(_ZN5flash24flash_fwd_splitkv_kernelI23Flash_fwd_kernel_traitsILi64ELi64ELi256ELi4ELb0ELb0EN7cutlass6half_tE19Flash_kernel_traitsILi64ELi64ELi256ELi4ES3_EELb1ELb0ELb1ELb0ELb0ELb0ELb0ELb0EEEvNS_16Flash_fwd_paramsE)
        /*0b48*/ 	.word	0x00000008


	//----- nvinfo : EIATTR_MIN_STACK_SIZE
	.align		4
.L_492:
        /*0b4c*/ 	.byte	0x04, 0x12
        /*0b4e*/ 	.short	(.L_494 - .L_493)
	.align		4
.L_493:
        /*0b50*/ 	.word	index@(_ZN5flash24flash_fwd_splitkv_kernelI23Flash_fwd_kernel_traitsILi64ELi64ELi256ELi4ELb0ELb0EN7cutlass6half_tE19Flash_kernel_traitsILi64ELi64ELi256ELi4ES3_EELb1ELb0ELb1ELb0ELb0ELb1ELb0ELb0EEEvNS_16Flash_fwd_paramsE)
        /*0b54*/ 	.word	0x00000018


	//----- nvinfo : EIATTR_MIN_STACK_SIZE
	.align		4
.L_494:
        /*0b58*/ 	.byte	0x04, 0x12
        /*0b5a*/ 	.short	(.L_496 - .L_495)
	.align		4
.L_495:
        /*0b5c*/ 	.word	index@(_ZN5flash24flash_fwd_splitkv_kernelI23Flash_fwd_kernel_traitsILi64ELi64ELi256ELi4ELb0ELb0EN7cutlass6half_tE19Flash_kernel_traitsILi64ELi64ELi256ELi4ES3_EELb1ELb0ELb0ELb0ELb1ELb0ELb0ELb1EEEvNS_16Flash_fwd_paramsE)
        /*0b60*/ 	.word	0x00000018


	//----- nvinfo : EIATTR_MIN_STACK_SIZE
	.align		4
.L_496:
        /*0b64*/ 	.byte	0x04, 0x12
        /*0b66*/ 	.short	(.L_498 - .L_497)
	.align		4
.L_497:
        /*0b68*/ 	.word	index@(_ZN5flash24flash_fwd_splitkv_kernelI23Flash_fwd_kernel_traitsILi64ELi64ELi256ELi4ELb0ELb0EN7cutlass6half_tE19Flash_kernel_traitsILi64ELi64ELi256ELi4ES3_EELb1ELb0ELb0ELb0ELb1ELb1ELb0ELb1EEEvNS_16Flash_fwd_paramsE)
        /*0b6c*/ 	.word	0x00000038


	//----- nvinfo : EIATTR_MIN_STACK_SIZE
	.align		4
.L_498:
        /*0b70*/ 	.byte	0x04, 0x12
        /*0b72*/ 	.short	(.L_500 - .L_499)
	.align		4
.L_499:
        /*0b74*/ 	.word	index@(_ZN5flash24flash_fwd_splitkv_kernelI23Flash_fwd_kernel_traitsILi64ELi64ELi256ELi4ELb0ELb0EN7cutlass6half_tE19Flash_kernel_traitsILi64ELi64ELi256ELi4ES3_EELb1ELb0ELb1ELb0ELb0ELb0ELb0ELb1EEEvNS_16Flash_fwd_paramsE)
        /*0b78*/ 	.word	0x00000198


	//----- nvinfo : EIATTR_MIN_STACK_SIZE
	.align		4
.L_500:
        /*0b7c*/ 	.byte	0x04, 0x12
        /*0b7e*/ 	.short	(.L_502 - .L_501)
	.align		4
.L_501:
        /*0b80*/ 	.word	index@(_ZN5flash24flash_fwd_splitkv_kernelI23Flash_fwd_kernel_traitsILi64ELi64ELi256ELi4ELb0ELb0EN7cutlass6half_tE19Flash_kernel_traitsILi64ELi64ELi256ELi4ES3_EELb1ELb0ELb1ELb0ELb0ELb1ELb0ELb1EEEvNS_16Flash_fwd_paramsE)
        /*0b84*/ 	.word	0x000001b8


	//----- nvinfo : EIATTR_MIN_STACK_SIZE
	.align		4
.L_502:
        /*0b88*/ 	.byte	0x04, 0x12
        /*0b8a*/ 	.short	(.L_504 - .L_503)
	.align		4
.L_503:
        /*0b8c*/ 	.word	index@(_ZN5flash24flash_fwd_splitkv_kernelI23Flash_fwd_kernel_traitsILi64ELi64ELi256ELi4ELb0ELb0EN7cutlass6half_tE19Flash_kernel_traitsILi64ELi64ELi256ELi4ES3_EELb1ELb0ELb0ELb0ELb1ELb0ELb1ELb0EEEvNS_16Flash_fwd_paramsE)
        /*0b90*/ 	.word	0x00000038


	//----- nvinfo : EIATTR_MIN_STACK_SIZE
	.align		4
.L_504:
        /*0b94*/ 	.byte	0x04, 0x12
        /*0b96*/ 	.short	(.L_506 - .L_505)
	.align		4
.L_505:
        /*0b98*/ 	.word	index@(_ZN5flash24flash_fwd_splitkv_kernelI23Flash_fwd_kernel_traitsILi64ELi64ELi256ELi4ELb0ELb0EN7cutlass6half_tE19Flash_kernel_traitsILi64ELi64ELi256ELi4ES3_EELb1ELb0ELb0ELb0ELb1ELb1ELb1ELb0EEEvNS_16Flash_fwd_paramsE)
        /*0b9c*/ 	.word	0x00000050


	//----- nvinfo : EIATTR_MIN_STACK_SIZE
	.align		4
.L_506:
        /*0ba0*/ 	.byte	0x04, 0x12
        /*0ba2*/ 	.short	(.L_508 - .L_507)
	.align		4
.L_507:
        /*0ba4*/ 	.word	index@(_ZN5flash24flash_fwd_splitkv_kernelI23Flash_fwd_kernel_traitsILi64ELi64ELi256ELi4ELb0ELb0EN7cutlass6half_tE19Flash_kernel_traitsILi64ELi64ELi256ELi4ES3_EELb1ELb0ELb1ELb0ELb0ELb0ELb1ELb0EEEvNS_16Flash_fwd_paramsE)
        /*0ba8*/ 	.word	0x00000030


	//----- nvinfo : EIATTR_MIN_STACK_SIZE
	.align		4
.L_508:
        /*0bac*/ 	.byte	0x04, 0x12
        /*0bae*/ 	.short	(.L_510 - .L_509)
	.align		4
.L_509:
        /*0bb0*/ 	.word	index@(_ZN5flash24flash_fwd_splitkv_kernelI23Flash_fwd_kernel_traitsILi64ELi64ELi256ELi4ELb0ELb0EN7cutlass6half_tE19Flash_kernel_traitsILi64ELi64ELi256ELi4ES3_EELb1ELb0ELb1ELb0ELb0ELb1ELb1ELb0EEEvNS_16Flash_fwd_paramsE)
        /*0bb4*/ 	.word	0x00000010


	//----- nvinfo : EIATTR_MIN_STACK_SIZE
	.align		4
.L_510:
        /*0bb8*/ 	.byte	0x04, 0x12
        /*0bba*/ 	.short	(.L_512 - .L_511)
	.align		4
.L_511:
        /*0bbc*/ 	.word	index@(_ZN5flash24flash_fwd_splitkv_kernelI23Flash_fwd_kernel_traitsILi64ELi64ELi256ELi4ELb0ELb0EN7cutlass6half_tE19Flash_kernel_traitsILi64ELi64ELi256ELi4ES3_EELb1ELb0ELb0ELb0ELb1ELb0ELb1ELb1EEEvNS_16Flash_fwd_paramsE)
        /*0bc0*/ 	.word	0x00000018


	//----- nvinfo : EIATTR_MIN_STACK_SIZE
	.align		4
.L_512:
        /*0bc4*/ 	.byte	0x04, 0x12
        /*0bc6*/ 	.short	(.L_514 - .L_513)
	.align		4
.L_513:
        /*0bc8*/ 	.word	index@(_ZN5flash24flash_fwd_splitkv_kernelI23Flash_fwd_kernel_traitsILi64ELi64ELi256ELi4ELb0ELb0EN7cutlass6half_tE19Flash_kernel_traitsILi64ELi64ELi256ELi4ES3_EELb1ELb0ELb0ELb0ELb1ELb1ELb1ELb1EEEvNS_16Flash_fwd_paramsE)
        /*0bcc*/ 	.word	0x00000040


	//----- nvinfo : EIATTR_MIN_STACK_SIZE
	.align		4
.L_514:
        /*0bd0*/ 	.byte	0x04, 0x12
        /*0bd2*/ 	.short	(.L_516 - .L_515)
	.align		4
.L_515:
        /*0bd4*/ 	.word	index@(_ZN5flash24flash_fwd_splitkv_kernelI23Flash_fwd_kernel_traitsILi64ELi64ELi256ELi4ELb0ELb0EN7cutlass6half_tE19Flash_kernel_traitsILi64ELi64ELi256ELi4ES3_EELb1ELb0ELb1ELb0ELb0ELb0ELb1ELb1EEEvNS_16Flash_fwd_paramsE)
        /*0bd8*/ 	.word	0x000001c0


	//----- nvinfo : EIATTR_MIN_STACK_SIZE
	.align		4
.L_516:
        /*0bdc*/ 	.byte	0x04, 0x12
        /*0bde*/ 	.short	(.L_518 - .L_517)
	.align		4
.L_517:
        /*0be0*/ 	.word	index@(_ZN5flash24flash_fwd_splitkv_kernelI23Flash_fwd_kernel_traitsILi64ELi64ELi256ELi4ELb0ELb0EN7cutlass6half_tE19Flash_kernel_traitsILi64ELi64ELi256ELi4ES3_EELb1ELb0ELb1ELb0ELb0ELb1ELb1ELb1EEEvNS_16Flash_fwd_paramsE)
        /*0be4*/ 	.word	0x000001c8


	//----- nvinfo : EIATTR_MIN_STACK_SIZE
	.align		4
.L_518:
        /*0be8*/ 	.byte	0x04, 0x12
        /*0bea*/ 	.short	(.L_520 - .L_519)
	.align		4
.L_519:
        /*0bec*/ 	.word	index@(_ZN5flash32flash_fwd_splitkv_combine_kernelI23Flash_fwd_kernel_traitsILi64ELi64ELi128ELi4ELb0ELb0EN7cutlass6half_tE19Flash_kernel_traitsILi64ELi64ELi128ELi4ES3_EELi8ELi7ELb0EEEvNS_16Flash_fwd_paramsE)
        /*0bf0*/ 	.word	0x00000000


	//----- nvinfo : EIATTR_MIN_STACK_SIZE
	.align		4
.L_520:
        /*0bf4*/ 	.byte	0x04, 0x12
        /*0bf6*/ 	.short	(.L_522 - .L_521)
	.align		4
.L_521:
        /*0bf8*/ 	.word	index@(_ZN5flash32flash_fwd_splitkv_combine_kernelI23Flash_fwd_kernel_traitsILi64ELi64ELi128ELi4ELb0ELb0EN7cutlass6half_tE19Flash_kernel_traitsILi64ELi64ELi128ELi4ES3_EELi8ELi6ELb0EEEvNS_16Flash_fwd_paramsE)
        /*0bfc*/ 	.word	0x00000000


	//----- nvinfo : EIATTR_MIN_STACK_SIZE
	.align		4
.L_522:
        /*0c00*/ 	.byte	0x04, 0x12
        /*0c02*/ 	.short	(.L_524 - .L_523)
	.align		4
.L_523:
        /*0c04*/ 	.word	index@(_ZN5flash32flash_fwd_splitkv_combine_kernelI23Flash_fwd_kernel_traitsILi64ELi64ELi128ELi4ELb0ELb0EN7cutlass6half_tE19Flash_kernel_traitsILi64ELi64ELi128ELi4ES3_EELi8ELi5ELb0EEEvNS_16Flash_fwd_paramsE)
        /*0c08*/ 	.word	0x00000000


	//----- nvinfo : EIATTR_MIN_STACK_SIZE
	.align		4
.L_524:
        /*0c0c*/ 	.byte	0x04, 0x12
        /*0c0e*/ 	.short	(.L_526 - .L_525)
	.align		4
.L_525:
        /*0c10*/ 	.word	index@(_ZN5flash32flash_fwd_splitkv_combine_kernelI23Flash_fwd_kernel_traitsILi64ELi64ELi128ELi4ELb0ELb0EN7cutlass6half_tE19Flash_kernel_traitsILi64ELi64ELi128ELi4ES3_EELi8ELi4ELb0EEEvNS_16Flash_fwd_paramsE)
        /*0c14*/ 	.word	0x00000000


	//----- nvinfo : EIATTR_MIN_STACK_SIZE
	.align		4
.L_526:
        /*0c18*/ 	.byte	0x04, 0x12
        /*0c1a*/ 	.short	(.L_528 - .L_527)
	.align		4
.L_527:
        /*0c1c*/ 	.word	index@(_ZN5flash32flash_fwd_splitkv_combine_kernelI23Flash_fwd_kernel_traitsILi64ELi64ELi128ELi4ELb0ELb0EN7cutlass6half_tE19Flash_kernel_traitsILi64ELi64ELi128ELi4ES3_EELi8ELi3ELb0EEEvNS_16Flash_fwd_paramsE)
        /*0c20*/ 	.word	0x00000000


	//----- nvinfo : EIATTR_MIN_STACK_SIZE
	.align		4
.L_528:
        /*0c24*/ 	.byte	0x04, 0x12
        /*0c26*/ 	.short	(.L_530 - .L_529)
	.align		4
.L_529:
        /*0c28*/ 	.word	index@(_ZN5flash32flash_fwd_splitkv_combine_kernelI23Flash_fwd_kernel_traitsILi64ELi64ELi128ELi4ELb0ELb0EN7cutlass6half_tE19Flash_kernel_traitsILi64ELi64ELi128ELi4ES3_EELi8ELi2ELb0EEEvNS_16Flash_fwd_paramsE)
        /*0c2c*/ 	.word	0x00000000


	//----- nvinfo : EIATTR_MIN_STACK_SIZE
	.align		4
.L_530:
        /*0c30*/ 	.byte	0x04, 0x12
        /*0c32*/ 	.short	(.L_532 - .L_531)
	.align		4
.L_531:
        /*0c34*/ 	.word	index@(_ZN5flash32flash_fwd_splitkv_combine_kernelI23Flash_fwd_kernel_traitsILi64ELi64ELi128ELi4ELb0ELb0EN7cutlass6half_tE19Flash_kernel_traitsILi64ELi64ELi128ELi4ES3_EELi8ELi1ELb0EEEvNS_16Flash_fwd_paramsE)
        /*0c38*/ 	.word	0x00000000


	//----- nvinfo : EIATTR_MIN_STACK_SIZE
	.align		4
.L_532:
        /*0c3c*/ 	.byte	0x04, 0x12
        /*0c3e*/ 	.short	(.L_534 - .L_533)
	.align		4
.L_533:
        /*0c40*/ 	.word	index@(_ZN5flash32flash_fwd_splitkv_combine_kernelI23Flash_fwd_kernel_traitsILi64ELi64ELi128ELi4ELb0ELb0EN7cutlass6half_tE19Flash_kernel_traitsILi64ELi64ELi128ELi4ES3_EELi8ELi7ELb1EEEvNS_16Flash_fwd_paramsE)
        /*0c44*/ 	.word	0x00000000


	//----- nvinfo : EIATTR_MIN_STACK_SIZE
	.align		4
.L_534:
        /*0c48*/ 	.byte	0x04, 0x12
        /*0c4a*/ 	.short	(.L_536 - .L_535)
	.align		4
.L_535:
        /*0c4c*/ 	.word	index@(_ZN5flash32flash_fwd_splitkv_combine_kernelI23Flash_fwd_kernel_traitsILi64ELi64ELi128ELi4ELb0ELb0EN7cutlass6half_tE19Flash_kernel_traitsILi64ELi64ELi128ELi4ES3_EELi8ELi6ELb1EEEvNS_16Flash_fwd_paramsE)
        /*0c50*/ 	.word	0x00000000


	//----- nvinfo : EIATTR_MIN_STACK_SIZE
	.align		4
.L_536:
        /*0c54*/ 	.byte	0x04, 0x12
        /*0c56*/ 	.short	(.L_538 - .L_537)
	.align		4
.L_537:
        /*0c58*/ 	.word	index@(_ZN5flash32flash_fwd_splitkv_combine_kernelI23Flash_fwd_kernel_traitsILi64ELi64ELi128ELi4ELb0ELb0EN7cutlass6half_tE19Flash_kernel_traitsILi64ELi64ELi128ELi4ES3_EELi8ELi5ELb1EEEvNS_16Flash_fwd_paramsE)
        /*0c5c*/ 	.word	0x00000000


	//----- nvinfo : EIATTR_MIN_STACK_SIZE
	.align		4
.L_538:
        /*0c60*/ 	.byte	0x04, 0x12
        /*0c62*/ 	.short	(.L_540 - .L_539)
	.align		4
.L_539:
        /*0c64*/ 	.word	index@(_ZN5flash32flash_fwd_splitkv_combine_kernelI23Flash_fwd_kernel_traitsILi64ELi64ELi128ELi4ELb0ELb0EN7cutlass6half_tE19Flash_kernel_traitsILi64ELi64ELi128ELi4ES3_EELi8ELi4ELb1EEEvNS_16Flash_fwd_paramsE)
        /*0c68*/ 	.word	0x00000000


	//----- nvinfo : EIATTR_MIN_STACK_SIZE
	.align		4
.L_540:
        /*0c6c*/ 	.byte	0x04, 0x12
        /*0c6e*/ 	.short	(.L_542 - .L_541)
	.align		4
.L_541:
        /*0c70*/ 	.word	index@(_ZN5flash32flash_fwd_splitkv_combine_kernelI23Flash_fwd_kernel_traitsILi64ELi64ELi128ELi4ELb0ELb0EN7cutlass6half_tE19Flash_kernel_traitsILi64ELi64ELi128ELi4ES3_EELi8ELi3ELb1EEEvNS_16Flash_fwd_paramsE)
        /*0c74*/ 	.word	0x00000000


	//----- nvinfo : EIATTR_MIN_STACK_SIZE
	.align		4
.L_542:
        /*0c78*/ 	.byte	0x04, 0x12
        /*0c7a*/ 	.short	(.L_544 - .L_543)
	.align		4
.L_543:
        /*0c7c*/ 	.word	index@(_ZN5flash32flash_fwd_splitkv_combine_kernelI23Flash_fwd_kernel_traitsILi64ELi64ELi128ELi4ELb0ELb0EN7cutlass6half_tE19Flash_kernel_traitsILi64ELi64ELi128ELi4ES3_EELi8ELi2ELb1EEEvNS_16Flash_fwd_paramsE)
        /*0c80*/ 	.word	0x00000000


	//----- nvinfo : EIATTR_MIN_STACK_SIZE
	.align		4
.L_544:
        /*0c84*/ 	.byte	0x04, 0x12
        /*0c86*/ 	.short	(.L_546 - .L_545)
	.align		4
.L_545:
        /*0c88*/ 	.word	index@(_ZN5flash32flash_fwd_splitkv_combine_kernelI23Flash_fwd_kernel_traitsILi64ELi64ELi128ELi4ELb0ELb0EN7cutlass6half_tE19Flash_kernel_traitsILi64ELi64ELi128ELi4ES3_EELi8ELi1ELb1EEEvNS_16Flash_fwd_paramsE)
        /*0c8c*/ 	.word	0x00000000


	//----- nvinfo : EIATTR_MIN_STACK_SIZE
	.align		4
.L_546:
        /*0c90*/ 	.byte	0x04, 0x12
        /*0c92*/ 	.short	(.L_548 - .L_547)
	.align		4
.L_547:
        /*0c94*/ 	.word	index@(_ZN5flash24flash_fwd_splitkv_kernelI23Flash_fwd_kernel_traitsILi64ELi64ELi128ELi4ELb0ELb0EN7cutlass6half_tE19Flash_kernel_traitsILi64ELi64ELi128ELi4ES3_EELb1ELb0ELb0ELb0ELb0ELb0ELb0ELb0EEEvNS_16Flash_fwd_paramsE)
        /*0c98*/ 	.word	0x00000000


	//----- nvinfo : EIATTR_MIN_STACK_SIZE
	.align		4
.L_548:
        /*0c9c*/ 	.byte	0x04, 0x12
        /*0c9e*/ 	.short	(.L_550 - .L_549)
	.align		4
.L_549:
        /*0ca0*/ 	.word	index@(_ZN5flash24flash_fwd_splitkv_kernelI23Flash_fwd_kernel_traitsILi64ELi64ELi128ELi4ELb0ELb0EN7cutlass6half_tE19Flash_kernel_traitsILi64ELi64ELi128ELi4ES3_EELb1ELb0ELb0ELb0ELb0ELb1ELb0ELb0EEEvNS_16Flash_fwd_paramsE)
        /*0ca4*/ 	.word	0x00000000


	//----- nvinfo : EIATTR_MIN_STACK_SIZE
	.align		4
.L_550:
        /*0ca8*/ 	.byte	0x04, 0x12
        /*0caa*/ 	.short	(.L_552 - .L_551)
	.align		4
.L_551:
        /*0cac*/ 	.word	index@(_ZN5flash24flash_fwd_splitkv_kernelI23Flash_fwd_kernel_traitsILi64ELi64ELi128ELi4ELb0ELb0EN7cutlass6half_tE19Flash_kernel_traitsILi64ELi64ELi128ELi4ES3_EELb1ELb0ELb0ELb0ELb0ELb0ELb0ELb1EEEvNS_16Flash_fwd_paramsE)
        /*0cb0*/ 	.word	0x00000000


	//----- nvinfo : EIATTR_MIN_STACK_SIZE
	.align		4
.L_552:
        /*0cb4*/ 	.byte	0x04, 0x12
        /*0cb6*/ 	.short	(.L_554 - .L_553)
	.align		4
.L_553:
        /*0cb8*/ 	.word	index@(_ZN5flash24flash_fwd_splitkv_kernelI23Flash_fwd_kernel_traitsILi64ELi64ELi128ELi4ELb0ELb0EN7cutlass6half_tE19Flash_kernel_traitsILi64ELi64ELi128ELi4ES3_EELb1ELb0ELb0ELb0ELb0ELb1ELb0ELb1EEEvNS_16Flash_fwd_paramsE)
        /*0cbc*/ 	.word	0x00000000


	//----- nvinfo : EIATTR_MIN_STACK_SIZE
	.align		4
.L_554:
        /*0cc0*/ 	.byte	0x04, 0x12
        /*0cc2*/ 	.short	(.L_556 - .L_555)
	.align		4
.L_555:
        /*0cc4*/ 	.word	index@(_ZN5flash24flash_fwd_splitkv_kernelI23Flash_fwd_kernel_traitsILi64ELi64ELi128ELi4ELb0ELb0EN7cutlass6half_tE19Flash_kernel_traitsILi64ELi64ELi128ELi4ES3_EELb1ELb0ELb0ELb0ELb0ELb0ELb1ELb0EEEvNS_16Flash_fwd_paramsE)
        /*0cc8*/ 	.word	0x00000000


	//----- nvinfo : EIATTR_MIN_STACK_SIZE
	.align		4
.L_556:
        /*0ccc*/ 	.byte	0x04, 0x12
        /*0cce*/ 	.short	(.L_558 - .L_557)
	.align		4
.L_557:
        /*0cd0*/ 	.word	index@(_ZN5flash24flash_fwd_splitkv_kernelI23Flash_fwd_kernel_traitsILi64ELi64ELi128ELi4ELb0ELb0EN7cutlass6half_tE19Flash_kernel_traitsILi64ELi64ELi128ELi4ES3_EELb1ELb0ELb0ELb0ELb0ELb1ELb1ELb0EEEvNS_16Flash_fwd_paramsE)
        /*0cd4*/ 	.word	0x00000000


	//----- nvinfo : EIATTR_MIN_STACK_SIZE
	.align		4
.L_558:
        /*0cd8*/ 	.byte	0x04, 0x12
        /*0cda*/ 	.short	(.L_560 - .L_559)
	.align		4
.L_559:
        /*0cdc*/ 	.word	index@(_ZN5flash24flash_fwd_splitkv_kernelI23Flash_fwd_kernel_traitsILi64ELi64ELi128ELi4ELb0ELb0EN7cutlass6half_tE19Flash_kernel_traitsILi64ELi64ELi128ELi4ES3_EELb1ELb0ELb0ELb0ELb0ELb0ELb1ELb1EEEvNS_16Flash_fwd_paramsE)
        /*0ce0*/ 	.word	0x00000000


	//----- nvinfo : EIATTR_MIN_STACK_SIZE
	.align		4
.L_560:
        /*0ce4*/ 	.byte	0x04, 0x12
        /*0ce6*/ 	.short	(.L_562 - .L_561)
	.align		4
.L_561:
        /*0ce8*/ 	.word	index@(_ZN5flash24flash_fwd_splitkv_kernelI23Flash_fwd_kernel_traitsILi64ELi64ELi128ELi4ELb0ELb0EN7cutlass6half_tE19Flash_kernel_traitsILi64ELi64ELi128ELi4ES3_EELb1ELb0ELb0ELb0ELb0ELb1ELb1ELb1EEEvNS_16Flash_fwd_paramsE)
        /*0cec*/ 	.word	0x00000000


	//----- nvinfo : EIATTR_MIN_STACK_SIZE
	.align		4
.L_562:
        /*0cf0*/ 	.byte	0x04, 0x12
        /*0cf2*/ 	.short	(.L_564 - .L_563)
	.align		4
.L_563:
        /*0cf4*/ 	.word	index@(_ZN5flash24flash_fwd_splitkv_kernelI23Flash_fwd_kernel_traitsILi64ELi64ELi128ELi4ELb0ELb0EN7cutlass6half_tE19Flash_kernel_traitsILi64ELi64ELi128ELi4ES3_EELb1ELb0ELb0ELb1ELb1ELb0ELb0ELb0EEEvNS_16Flash_fwd_paramsE)
        /*0cf8*/ 	.word	0x00000000


	//----- nvinfo : EIATTR_MIN_STACK_SIZE
	.align		4
.L_564:
        /*0cfc*/ 	.byte	0x04, 0x12
        /*0cfe*/ 	.short	(.L_566 - .L_565)
	.align		4
.L_565:
        /*0d00*/ 	.word	index@(_ZN5flash24flash_fwd_splitkv_kernelI23Flash_fwd_kernel_traitsILi64ELi64ELi128ELi4ELb0ELb0EN7cutlass6half_tE19Flash_kernel_traitsILi64ELi64ELi128ELi4ES3_EELb1ELb0ELb0ELb1ELb1ELb1ELb0ELb0EEEvNS_16Flash_fwd_paramsE)
        /*0d04*/ 	.word	0x00000000


	//----- nvinfo : EIATTR_MIN_STACK_SIZE
	.align		4
.L_566:
        /*0d08*/ 	.byte	0x04, 0x12
        /*0d0a*/ 	.short	(.L_568 - .L_567)
	.align		4
.L_567:
        /*0d0c*/ 	.word	index@(_ZN5flash24flash_fwd_splitkv_kernelI23Flash_fwd_kernel_traitsILi64ELi64ELi128ELi4ELb0ELb0EN7cutlass6half_tE19Flash_kernel_traitsILi64ELi64ELi128ELi4ES3_EELb1ELb0ELb0ELb1ELb1ELb0ELb1ELb0EEEvNS_16Flash_fwd_paramsE)
        /*0d10*/ 	.word	0x00000000


	//----- nvinfo : EIATTR_MIN_STACK_SIZE
	.align		4
.L_568:
        /*0d14*/ 	.byte	0x04, 0x12
        /*0d16*/ 	.short	(.L_570 - .L_569)
	.align		4
.L_569:
        /*0d18*/ 	.word	index@(_ZN5flash24flash_fwd_splitkv_kernelI23Flash_fwd_kernel_traitsILi64ELi64ELi128ELi4ELb0ELb0EN7cutlass6half_tE19Flash_kernel_traitsILi64ELi64ELi128ELi4ES3_EELb1ELb0ELb0ELb1ELb1ELb1ELb1ELb0EEEvNS_16Flash_fwd_paramsE)
        /*0d1c*/ 	.word	0x00000000


	//----- nvinfo : EIATTR_MIN_STACK_SIZE
	.align		4
.L_570:
        /*0d20*/ 	.byte	0x04, 0x12
        /*0d22*/ 	.short	(.L_572 - .L_571)
	.align		4
.L_571:
        /*0d24*/ 	.word	index@(_ZN5flash24flash_fwd_splitkv_kernelI23Flash_fwd_kernel_traitsILi64ELi64ELi128ELi4ELb0ELb0EN7cutlass6half_tE19Flash_kernel_traitsILi64ELi64ELi128ELi4ES3_EELb1ELb0ELb0ELb0ELb1ELb0ELb0ELb0EEEvNS_16Flash_fwd_paramsE)
        /*0d28*/ 	.word	0x00000000


	//----- nvinfo : EIATTR_MIN_STACK_SIZE
	.align		4
.L_572:
        /*0d2c*/ 	.byte	0x04, 0x12
        /*0d2e*/ 	.short	(.L_574 - .L_573)
	.align		4
.L_573:
        /*0d30*/ 	.word	index@(_ZN5flash24flash_fwd_splitkv_kernelI23Flash_fwd_kernel_traitsILi64ELi64ELi128ELi4ELb0ELb0EN7cutlass6half_tE19Flash_kernel_traitsILi64ELi64ELi128ELi4ES3_EELb1ELb0ELb0ELb0ELb1ELb1ELb0ELb0EEEvNS_16Flash_fwd_paramsE)
        /*0d34*/ 	.word	0x00000000


	//----- nvinfo : EIATTR_MIN_STACK_SIZE
	.align		4
.L_574:
        /*0d38*/ 	.byte	0x04, 0x12
        /*0d3a*/ 	.short	(.L_576 - .L_575)
	.align		4
.L_575:
        /*0d3c*/ 	.word	index@(_ZN5flash24flash_fwd_splitkv_kernelI23Flash_fwd_kernel_traitsILi64ELi64ELi128ELi4ELb0ELb0EN7cutlass6half_tE19Flash_kernel_traitsILi64ELi64ELi128ELi4ES3_EELb1ELb0ELb1ELb0ELb0ELb0ELb0ELb0EEEvNS_16Flash_fwd_paramsE)
        /*0d40*/ 	.word	0x00000000


	//----- nvinfo : EIATTR_MIN_STACK_SIZE
	.align		4
.L_576:
        /*0d44*/ 	.byte	0x04, 0x12
        /*0d46*/ 	.short	(.L_578 - .L_577)
	.align		4
.L_577:
        /*0d48*/ 	.word	index@(_ZN5flash24flash_fwd_splitkv_kernelI23Flash_fwd_kernel_traitsILi64ELi64ELi128ELi4ELb0ELb0EN7cutlass6half_tE19Flash_kernel_traitsILi64ELi64ELi128ELi4ES3_EELb1ELb0ELb1ELb0ELb0ELb1ELb0ELb0EEEvNS_16Flash_fwd_paramsE)
        /*0d4c*/ 	.word	0x00000000


	//----- nvinfo : EIATTR_MIN_STACK_SIZE
	.align		4
.L_578:
        /*0d50*/ 	.byte	0x04, 0x12
        /*0d52*/ 	.short	(.L_580 - .L_579)
	.align		4
.L_579:
        /*0d54*/ 	.word	index@(_ZN5flash24flash_fwd_splitkv_kernelI23Flash_fwd_kernel_traitsILi64ELi64ELi128ELi4ELb0ELb0EN7cutlass6half_tE19Flash_kernel_traitsILi64ELi64ELi128ELi4ES3_EELb1ELb0ELb0ELb0ELb1ELb0ELb0ELb1EEEvNS_16Flash_fwd_paramsE)
        /*0d58*/ 	.word	0x00000000


	//----- nvinfo : EIATTR_MIN_STACK_SIZE
	.align		4
.L_580:
        /*0d5c*/ 	.byte	0x04, 0x12
        /*0d5e*/ 	.short	(.L_582 - .L_581)
	.align		4
.L_581:
        /*0d60*/ 	.word	index@(_ZN5flash24flash_fwd_splitkv_kernelI23Flash_fwd_kernel_traitsILi64ELi64ELi128ELi4ELb0ELb0EN7cutlass6half_tE19Flash_kernel_traitsILi64ELi64ELi128ELi4ES3_EELb1ELb0ELb0ELb0ELb1ELb1ELb0ELb1EEEvNS_16Flash_fwd_paramsE)
        /*0d64*/ 	.word	0x00000000


	//----- nvinfo : EIATTR_MIN_STACK_SIZE
	.align		4
.L_582:
        /*0d68*/ 	.byte	0x04, 0x12
        /*0d6a*/ 	.short	(.L_584 - .L_583)
	.align		4
.L_583:
        /*0d6c*/ 	.word	index@(_ZN5flash24flash_fwd_splitkv_kernelI23Flash_fwd_kernel_traitsILi64ELi64ELi128ELi4ELb0ELb0EN7cutlass6half_tE19Flash_kernel_traitsILi64ELi64ELi128ELi4ES3_EELb1ELb0ELb1ELb0ELb0ELb0ELb0ELb1EEEvNS_16Flash_fwd_paramsE)
        /*0d70*/ 	.word	0x00000000


	//----- nvinfo : EIATTR_MIN_STACK_SIZE
	.align		4
.L_584:
        /*0d74*/ 	.byte	0x04, 0x12
        /*0d76*/ 	.short	(.L_586 - .L_585)
	.align		4
.L_585:
        /*0d78*/ 	.word	index@(_ZN5flash24flash_fwd_splitkv_kernelI23Flash_fwd_kernel_traitsILi64ELi64ELi128ELi4ELb0ELb0EN7cutlass6half_tE19Flash_kernel_traitsILi64ELi64ELi128ELi4ES3_EELb1ELb0ELb1ELb0ELb0ELb1ELb0ELb1EEEvNS_16Flash_fwd_paramsE)
        /*0d7c*/ 	.word	0x00000000


	//----- nvinfo : EIATTR_MIN_STACK_SIZE
	.align		4
.L_586:
        /*0d80*/ 	.byte	0x04, 0x12
        /*0d82*/ 	.short	(.L_588 - .L_587)
	.align		4
.L_587:
        /*0d84*/ 	.word	index@(_ZN5flash24flash_fwd_splitkv_kernelI23Flash_fwd_kernel_traitsILi64ELi64ELi128ELi4ELb0ELb0EN7cutlass6half_tE19Flash_kernel_traitsILi64ELi64ELi128ELi4ES3_EELb1ELb0ELb0ELb0ELb1ELb0ELb1ELb0EEEvNS_16Flash_fwd_paramsE)
        /*0d88*/ 	.word	0x00000000


	//----- nvinfo : EIATTR_MIN_STACK_SIZE
	.align		4
.L_588:
        /*0d8c*/ 	.byte	0x04, 0x12
        /*0d8e*/ 	.short	(.L_590 - .L_589)
	.align		4
.L_589:
        /*0d90*/ 	.word	index@(_ZN5flash24flash_fwd_splitkv_kernelI23Flash_fwd_kernel_traitsILi64ELi64ELi128ELi4ELb0ELb0EN7cutlass6half_tE19Flash_kernel_traitsILi64ELi64ELi128ELi4ES3_EELb1ELb0ELb0ELb0ELb1ELb1ELb1ELb0EEEvNS_16Flash_fwd_paramsE)
        /*0d94*/ 	.word	0x00000000


	//----- nvinfo : EIATTR_MIN_STACK_SIZE
	.align		4
.L_590:
        /*0d98*/ 	.byte	0x04, 0x12
        /*0d9a*/ 	.short	(.L_592 - .L_591)
	.align		4
.L_591:
        /*0d9c*/ 	.word	index@(_ZN5flash24flash_fwd_splitkv_kernelI23Flash_fwd_kernel_traitsILi64ELi64ELi128ELi4ELb0ELb0EN7cutlass6half_tE19Flash_kernel_traitsILi64ELi64ELi128ELi4ES3_EELb1ELb0ELb1ELb0ELb0ELb0ELb1ELb0EEEvNS_16Flash_fwd_paramsE)
        /*0da0*/ 	.word	0x00000000


	//----- nvinfo : EIATTR_MIN_STACK_SIZE
	.align		4
.L_592:
        /*0da4*/ 	.byte	0x04, 0x12
        /*0da6*/ 	.short	(.L_594 - .L_593)
	.align		4
.L_593:
        /*0da8*/ 	.word	index@(_ZN5flash24flash_fwd_splitkv_kernelI23Flash_fwd_kernel_traitsILi64ELi64ELi128ELi4ELb0ELb0EN7cutlass6half_tE19Flash_kernel_traitsILi64ELi64ELi128ELi4ES3_EELb1ELb0ELb1ELb0ELb0ELb1ELb1ELb0EEEvNS_16Flash_fwd_paramsE)
        /*0dac*/ 	.word	0x00000000


	//----- nvinfo : EIATTR_MIN_STACK_SIZE
	.align		4
.L_594:
        /*0db0*/ 	.byte	0x04, 0x12
        /*0db2*/ 	.short	(.L_596 - .L_595)
	.align		4
.L_595:
        /*0db4*/ 	.word	index@(_ZN5flash24flash_fwd_splitkv_kernelI23Flash_fwd_kernel_traitsILi64ELi64ELi128ELi4ELb0ELb0EN7cutlass6half_tE19Flash_kernel_traitsILi64ELi64ELi128ELi4ES3_EELb1ELb0ELb0ELb0ELb1ELb0ELb1ELb1EEEvNS_16Flash_fwd_paramsE)
        /*0db8*/ 	.word	0x00000000


	//----- nvinfo : EIATTR_MIN_STACK_SIZE
	.align		4
.L_596:
        /*0dbc*/ 	.byte	0x04, 0x12
        /*0dbe*/ 	.short	(.L_598 - .L_597)
	.align		4
.L_597:
        /*0dc0*/ 	.word	index@(_ZN5flash24flash_fwd_splitkv_kernelI23Flash_fwd_kernel_traitsILi64ELi64ELi128ELi4ELb0ELb0EN7cutlass6half_tE19Flash_kernel_traitsILi64ELi64ELi128ELi4ES3_EELb1ELb0ELb0ELb0ELb1ELb1ELb1ELb1EEEvNS_16Flash_fwd_paramsE)
        /*0dc4*/ 	.word	0x00000000


	//----- nvinfo : EIATTR_MIN_STACK_SIZE
	.align		4
.L_598:
        /*0dc8*/ 	.byte	0x04, 0x12
        /*0dca*/ 	.short	(.L_600 - .L_599)
	.align		4
.L_599:
        /*0dcc*/ 	.word	index@(_ZN5flash24flash_fwd_splitkv_kernelI23Flash_fwd_kernel_traitsILi64ELi64ELi128ELi4ELb0ELb0EN7cutlass6half_tE19Flash_kernel_traitsILi64ELi64ELi128ELi4ES3_EELb1ELb0ELb1ELb0ELb0ELb0ELb1ELb1EEEvNS_16Flash_fwd_paramsE)
        /*0dd0*/ 	.word	0x00000000


	//----- nvinfo : EIATTR_MIN_STACK_SIZE
	.align		4
.L_600:
        /*0dd4*/ 	.byte	0x04, 0x12
        /*0dd6*/ 	.short	(.L_602 - .L_601)
	.align		4
.L_601:
        /*0dd8*/ 	.word	index@(_ZN5flash24flash_fwd_splitkv_kernelI23Flash_fwd_kernel_traitsILi64ELi64ELi128ELi4ELb0ELb0EN7cutlass6half_tE19Flash_kernel_traitsILi64ELi64ELi128ELi4ES3_EELb1ELb0ELb1ELb0ELb0ELb1ELb1ELb1EEEvNS_16Flash_fwd_paramsE)
        /*0ddc*/ 	.word	0x00000000
.L_602:


//--------------------- .nv.info._ZN5flash32flash_fwd_splitkv_combine_kernelI23Flash_fwd_kernel_traitsILi64ELi64ELi256ELi4ELb0ELb0EN7cutlass6half_tE19Flash_kernel_traitsILi64ELi64ELi256ELi4ES3_EELi8ELi7ELb0EEEvNS_16Flash_fwd_paramsE --------------------------
	.section	.nv.info._ZN5flash32flash_fwd_splitkv_combine_kernelI23Flash_fwd_kernel_traitsILi64ELi64ELi256ELi4ELb0ELb0EN7cutlass6half_tE19Flash_kernel_traitsILi64ELi64ELi256ELi4ES3_EELi8ELi7ELb0EEEvNS_16Flash_fwd_paramsE,"",@"SHT_CUDA_INFO"
	.sectionflags	@""
	.align	4


	//----- nvinfo : EIATTR_CUDA_API_VERSION
	.align		4
        /*0000*/ 	.byte	0x04, 0x37
        /*0002*/ 	.short	(.L_604 - .L_603)
.L_603:
        /*0004*/ 	.word	0x00000082


	//----- nvinfo : EIATTR_SW2861232_WAR
	.align		4
.L_604:
        /*0008*/ 	.byte	0x01, 0x35
	.zero		2


	//----- nvinfo : EIATTR_PARAM_CBANK
	.align		4
        /*000c*/ 	.byte	0x04, 0x0a
        /*000e*/ 	.short	(.L_606 - .L_605)
	.align		4
.L_605:
        /*0010*/ 	.word	index@(.nv.constant0._ZN5flash32flash_fwd_splitkv_combine_kernelI23Flash_fwd_kernel_traitsILi64ELi64ELi256ELi4ELb0ELb0EN7cutlass6half_tE19Flash_kernel_traitsILi64ELi64ELi256ELi4ES3_EELi8ELi7ELb0EEEvNS_16Flash_fwd_paramsE)
        /*0014*/ 	.short	0x0160
        /*0016*/ 	.short	0x01d0


	//----- nvinfo : EIATTR_CBANK_PARAM_SIZE
	.align		4
.L_606:
        /*0018*/ 	.byte	0x03, 0x19
        /*001a*/ 	.short	0x01d0


	//----- nvinfo : EIATTR_KPARAM_INFO
	.align		4
        /*001c*/ 	.byte	0x04, 0x17
        /*001e*/ 	.short	(.L_608 - .L_607)
.L_607:
        /*0020*/ 	.word	0x00000000
        /*0024*/ 	.short	0x0000
        /*0026*/ 	.short	0x0000
        /*0028*/ 	.byte	0x00, 0xf0, 0x41, 0x07


	//----- nvinfo : EIATTR_MAXREG_COUNT
	.align		4
.L_608:
        /*002c*/ 	.byte	0x03, 0x1b
        /*002e*/ 	.short	0x00ff


	//----- nvinfo : EIATTR_NUM_BARRIERS
	.align		4
        /*0030*/ 	.byte	0x02, 0x4c
        /*0032*/ 	.byte	0x01
	.zero		1


	//----- nvinfo : EIATTR_MERCURY_ISA_VERSION
	.align		4
        /*0034*/ 	.byte	0x03, 0x5f
        /*0036*/ 	.short	0x0000


	//----- nvinfo : EIATTR_COOP_GROUP_MASK_REGIDS
	.align		4
        /*0038*/ 	.byte	0x04, 0x29
        /*003a*/ 	.short	(.L_610 - .L_609)


	//   ....[0]....
.L_609:
        /*003c*/ 	.word	0xffffffff


	//   ....[1]....
        /*0040*/ 	.word	0xffffffff


	//   ....[2]....
        /*0044*/ 	.word	0xffffffff


	//   ....[3]....
        /*0048*/ 	.word	0xffffffff


	//   ....[4]....
        /*004c*/ 	.word	0xffffffff


	//   ....[5]....
        /*0050*/ 	.word	0xffffffff


	//   ....[6]....
        /*0054*/ 	.word	0xffffffff


	//   ....[7]....
        /*0058*/ 	.word	0xffffffff


	//----- nvinfo : EIATTR_COOP_GROUP_INSTR_OFFSETS
	.align		4
.L_610:
        /*005c*/ 	.byte	0x04, 0x28
        /*005e*/ 	.short	(.L_612 - .L_611)


	//   ....[0]....
.L_611:
        /*0060*/ 	.word	0x00001fa0


	//   ....[1]....
        /*0064*/ 	.word	0x00001fc0


	//   ....[2]....
        /*0068*/ 	.word	0x00001fe0


	//   ....[3]....
        /*006c*/ 	.word	0x00002000


	//   ....[4]....
        /*0070*/ 	.word	0x00002270


	//   ....[5]....
        /*0074*/ 	.word	0x000022d0


	//   ....[6]....
        /*0078*/ 	.word	0x00002390


	//   ....[7]....
        /*007c*/ 	.word	0x00002470


	//----- nvinfo : EIATTR_EXIT_INSTR_OFFSETS
	.align		4
.L_612:
        /*0080*/ 	.byte	0x04, 0x1c
        /*0082*/ 	.short	(.L_614 - .L_613)


	//   ....[0]....
.L_613:
        /*0084*/ 	.word	0x00004a80


	//   ....[1]....
        /*0088*/ 	.word	0x00004aa0


	//   ....[2]....
        /*008c*/ 	.word	0x00004f30


	//----- nvinfo : EIATTR_CRS_STACK_SIZE
	.align		4
.L_614:
        /*0090*/ 	.byte	0x04, 0x1e
        /*0092*/ 	.short	(.L_616 - .L_615)
.L_615:
        /*0094*/ 	.word	0x00000000
.L_616:


//--------------------- .nv.info._ZN5flash32flash_fwd_splitkv_combine_kernelI23Flash_fwd_kernel_traitsILi64ELi64ELi256ELi4ELb0ELb0EN7cutlass6half_tE19Flash_kernel_traitsILi64ELi64ELi256ELi4ES3_EELi8ELi6ELb0EEEvNS_16Flash_fwd_paramsE --------------------------
	.section	.nv.info._ZN5flash32flash_fwd_splitkv_combine_kernelI23Flash_fwd_kernel_traitsILi64ELi64ELi256ELi4ELb0ELb0EN7cutlass6half_tE19Flash_kernel_traitsILi64ELi64ELi256ELi4ES3_EELi8ELi6ELb0EEEvNS_16Flash_fwd_paramsE,"",@"SHT_CUDA_INFO"
	.sectionflags	@""
	.align	4


	//----- nvinfo : EIATTR_CUDA_API_VERSION
	.align		4
        /*0000*/ 	.byte	0x04, 0x37
        /*0002*/ 	.short	(.L_618 - .L_617)
.L_617:
        /*0004*/ 	.word	0x00000082


	//----- nvinfo : EIATTR_SW2861232_WAR
	.align		4
.L_618:
        /*0008*/ 	.byte	0x01, 0x35
	.zero		2


	//----- nvinfo : EIATTR_PARAM_CBANK
	.align		4
        /*000c*/ 	.byte	0x04, 0x0a
        /*000e*/ 	.short	(.L_620 - .L_619)
	.align		4
.L_619:
        /*0010*/ 	.word	index@(.nv.constant0._ZN5flash32flash_fwd_splitkv_combine_kernelI23Flash_fwd_kernel_traitsILi64ELi64ELi256ELi4ELb0ELb0EN7cutlass6half_tE19Flash_kernel_traitsILi64ELi64ELi256ELi4ES3_EELi8ELi6ELb0EEEvNS_16Flash_fwd_paramsE)
        /*0014*/ 	.short	0x0160
        /*0016*/ 	.short	0x01d0


	//----- nvinfo : EIATTR_CBANK_PARAM_SIZE
	.align		4
.L_620:
        /*0018*/ 	.byte	0x03, 0x19
        /*001a*/ 	.short	0x01d0


	//----- nvinfo : EIATTR_KPARAM_INFO
	.align		4
        /*001c*/ 	.byte	0x04, 0x17
        /*001e*/ 	.short	(.L_622 - .L_621)
.L_621:
        /*0020*/ 	.word	0x00000000
        /*0024*/ 	.short	0x0000
        /*0026*/ 	.short	0x0000
        /*0028*/ 	.byte	0x00, 0xf0, 0x41, 0x07


	//----- nvinfo : EIATTR_MAXREG_COUNT
	.align		4
.L_622:
        /*002c*/ 	.byte	0x03, 0x1b
        /*002e*/ 	.short	0x00ff


	//----- nvinfo : EIATTR_NUM_BARRIERS
	.align		4
        /*0030*/ 	.byte	0x02, 0x4c
        /*0032*/ 	.byte	0x01
	.zero		1


	//----- nvinfo : EIATTR_MERCURY_ISA_VERSION
	.align		4
        /*0034*/ 	.byte	0x03, 0x5f
        /*0036*/ 	.short	0x0000


	//----- nvinfo : EIATTR_COOP_GROUP_MASK_REGIDS
	.align		4
        /*0038*/ 	.byte	0x04, 0x29
        /*003a*/ 	.short	(.L_624 - .L_623)


	//   ....[0]....
.L_623:
        /*003c*/ 	.word	0xffffffff


	//   ....[1]....
        /*0040*/ 	.word	0xffffffff


	//   ....[2]....
        /*0044*/ 	.word	0xffffffff


	//   ....[3]....
        /*0048*/ 	.word	0xffffffff


	//   ....[4]....
        /*004c*/ 	.word	0xffffffff


	//   ....[5]....
        /*0050*/ 	.word	0xffffffff


	//   ....[6]....
        /*0054*/ 	.word	0xffffffff


	//   ....[7]....
        /*0058*/ 	.word	0xffffffff


	//----- nvinfo : EIATTR_COOP_GROUP_INSTR_OFFSETS
	.align		4
.L_624:
        /*005c*/ 	.byte	0x04, 0x28
        /*005e*/ 	.short	(.L_626 - .L_625)


	//   ....[0]....
.L_625:
        /*0060*/ 	.word	0x00001aa0


	//   ....[1]....
        /*0064*/ 	.word	0x00001ac0


	//   ....[2]....
        /*0068*/ 	.word	0x00001ae0


	//   ....[3]....
        /*006c*/ 	.word	0x00001b00


	//   ....[4]....
        /*0070*/ 	.word	0x00001c60


	//   ....[5]....
        /*0074*/ 	.word	0x00001cd0


	//   ....[6]....
        /*0078*/ 	.word	0x00001da0


	//   ....[7]....
        /*007c*/ 	.word	0x00001ea0


	//----- nvinfo : EIATTR_EXIT_INSTR_OFFSETS
	.align		4
.L_626:
        /*0080*/ 	.byte	0x04, 0x1c
        /*0082*/ 	.short	(.L_628 - .L_627)


	//   ....[0]....
.L_627:
        /*0084*/ 	.word	0x00004250


	//   ....[1]....
        /*0088*/ 	.word	0x00004270


	//   ....[2]....
        /*008c*/ 	.word	0x00004700


	//----- nvinfo : EIATTR_CRS_STACK_SIZE
	.align		4
.L_628:
        /*0090*/ 	.byte	0x04, 0x1e
        /*0092*/ 	.short	(.L_630 - .L_629)
.L_629:
        /*0094*/ 	.word	0x00000000
.L_630:


//--------------------- .nv.info._ZN5flash32flash_fwd_splitkv_combine_kernelI23Flash_fwd_kernel_traitsILi64ELi64ELi256ELi4ELb0ELb0EN7cutlass6half_tE19Flash_kernel_traitsILi64ELi64ELi256ELi4ES3_EELi8ELi5ELb0EEEvNS_16Flash_fwd_paramsE --------------------------
	.section	.nv.info._ZN5flash32flash_fwd_splitkv_combine_kernelI23Flash_fwd_kernel_traitsILi64ELi64ELi256ELi4ELb0ELb0EN7cutlass6half_tE19Flash_kernel_traitsILi64ELi64ELi256ELi4ES3_EELi8ELi5ELb0EEEvNS_16Flash_fwd_paramsE,"",@"SHT_CUDA_INFO"
	.sectionflags	@""
	.align	4


	//----- nvinfo : EIATTR_CUDA_API_VERSION
	.align		4
        /*0000*/ 	.byte	0x04, 0x37
        /*0002*/ 	.short	(.L_632 - .L_631)
.L_631:
        /*0004*/ 	.word	0x00000082


	//----- nvinfo : EIATTR_SW2861232_WAR
	.align		4
.L_632:
        /*0008*/ 	.byte	0x01, 0x35
	.zero		2


	//----- nvinfo : EIATTR_PARAM_CBANK
	.align		4
        /*000c*/ 	.byte	0x04, 0x0a
        /*000e*/ 	.short	(.L_634 - .L_633)
	.align		4
.L_633:
        /*0010*/ 	.word	index@(.nv.constant0._ZN5flash32flash_fwd_splitkv_combine_kernelI23Flash_fwd_kernel_traitsILi64ELi64ELi256ELi4ELb0ELb0EN7cutlass6half_tE19Flash_kernel_traitsILi64ELi64ELi256ELi4ES3_EELi8ELi5ELb0EEEvNS_16Flash_fwd_paramsE)
        /*0014*/ 	.short	0x0160
        /*0016*/ 	.short	0x01d0


	//----- nvinfo : EIATTR_CBANK_PARAM_SIZE
	.align		4
.L_634:
        /*0018*/ 	.byte	0x03, 0x19
        /*001a*/ 	.short	0x01d0


	//----- nvinfo : EIATTR_KPARAM_INFO
	.align		4
        /*001c*/ 	.byte	0x04, 0x17
        /*001e*/ 	.short	(.L_636 - .L_635)
.L_635:
        /*0020*/ 	.word	0x00000000
        /*0024*/ 	.short	0x0000
        /*0026*/ 	.short	0x0000
        /*0028*/ 	.byte	0x00, 0xf0, 0x41, 0x07


	//----- nvinfo : EIATTR_MAXREG_COUNT
	.align		4
.L_636:
        /*002c*/ 	.byte	0x03, 0x1b
        /*002e*/ 	.short	0x00ff


	//----- nvinfo : EIATTR_NUM_BARRIERS
	.align		4
        /*0030*/ 	.byte	0x02, 0x4c
        /*0032*/ 	.byte	0x01
	.zero		1


	//----- nvinfo : EIATTR_MERCURY_ISA_VERSION
	.align		4
        /*0034*/ 	.byte	0x03, 0x5f
        /*0036*/ 	.short	0x0000


	//----- nvinfo : EIATTR_COOP_GROUP_MASK_REGIDS
	.align		4
        /*0038*/ 	.byte	0x04, 0x29
        /*003a*/ 	.short	(.L_638 - .L_637)


	//   ....[0]....
.L_637:
        /*003c*/ 	.word	0xffffffff


	//   ....[1]....
        /*0040*/ 	.word	0xffffffff


	//   ....[2]....
        /*0044*/ 	.word	0xffffffff


	//   ....[3]....
        /*0048*/ 	.word	0xffffffff


	//   ....[4]....
        /*004c*/ 	.word	0xffffffff


	//   ....[5]....
        /*0050*/ 	.word	0xffffffff


	//   ....[6]....
        /*0054*/ 	.word	0xffffffff


	//   ....[7]....
        /*0058*/ 	.word	0xffffffff


	//----- nvinfo : EIATTR_COOP_GROUP_INSTR_OFFSETS
	.align		4
.L_638:
        /*005c*/ 	.byte	0x04, 0x28
        /*005e*/ 	.short	(.L_640 - .L_639)


	//   ....[0]....
.L_639:
        /*0060*/ 	.word	0x000017a0


	//   ....[1]....
        /*0064*/ 	.word	0x00001840


	//   ....[2]....
        /*0068*/ 	.word	0x00001860


	//   ....[3]....
        /*006c*/ 	.word	0x00001890


	//   ....[4]....
        /*0070*/ 	.word	0x00001a30


	//   ....[5]....
        /*0074*/ 	.word	0x00001a90


	//   ....[6]....
        /*0078*/ 	.word	0x00001b20


	//   ....[7]....
        /*007c*/ 	.word	0x00001c20


	//----- nvinfo : EIATTR_EXIT_INSTR_OFFSETS
	.align		4
.L_640:
        /*0080*/ 	.byte	0x04, 0x1c
        /*0082*/ 	.short	(.L_642 - .L_641)


	//   ....[0]....
.L_641:
        /*0084*/ 	.word	0x00003ef0


	//   ....[1]....
        /*0088*/ 	.word	0x00003f10


	//   ....[2]....
        /*008c*/ 	.word	0x000043a0


	//----- nvinfo : EIATTR_CRS_STACK_SIZE
	.align		4
.L_642:
        /*0090*/ 	.byte	0x04, 0x1e
        /*0092*/ 	.short	(.L_644 - .L_643)
.L_643:
        /*0094*/ 	.word	0x00000000
.L_644:


//--------------------- .nv.info._ZN5flash32flash_fwd_splitkv_combine_kernelI23Flash_fwd_kernel_traitsILi64ELi64ELi256ELi4ELb0ELb0EN7cutlass6half_tE19Flash_kernel_traitsILi64ELi64ELi256ELi4ES3_EELi8ELi4ELb0EEEvNS_16Flash_fwd_paramsE --------------------------
	.section	.nv.info._ZN5flash32flash_fwd_splitkv_combine_kernelI23Flash_fwd_kernel_traitsILi64ELi64ELi256ELi4ELb0ELb0EN7cutlass6half_tE19Flash_kernel_traitsILi64ELi64ELi256ELi4ES3_EELi8ELi4ELb0EEEvNS_16Flash_fwd_paramsE,"",@"SHT_CUDA_INFO"
	.sectionflags	@""
	.align	4


	//----- nvinfo : EIATTR_CUDA_API_VERSION
	.align		4
        /*0000*/ 	.byte	0x04, 0x37
        /*0002*/ 	.short	(.L_646 - .L_645)
.L_645:
        /*0004*/ 	.word	0x00000082


	//----- nvinfo : EIATTR_SW2861232_WAR
	.align		4
.L_646:
        /*0008*/ 	.byte	0x01, 0x35
	.zero		2


	//----- nvinfo : EIATTR_PARAM_CBANK
	.align		4
        /*000c*/ 	.byte	0x04, 0x0a
        /*000e*/ 	.short	(.L_648 - .L_647)
	.align		4
.L_647:
        /*0010*/ 	.word	index@(.nv.constant0._ZN5flash32flash_fwd_splitkv_combine_kernelI23Flash_fwd_kernel_traitsILi64ELi64ELi256ELi4ELb0ELb0EN7cutlass6half_tE19Flash_kernel_traitsILi64ELi64ELi256ELi4ES3_EELi8ELi4ELb0EEEvNS_16Flash_fwd_paramsE)
        /*0014*/ 	.short	0x0160
        /*0016*/ 	.short	0x01d0


	//----- nvinfo : EIATTR_CBANK_PARAM_SIZE
	.align		4
.L_648:
        /*0018*/ 	.byte	0x03, 0x19
        /*001a*/ 	.short	0x01d0


	//----- nvinfo : EIATTR_KPARAM_INFO
	.align		4
        /*001c*/ 	.byte	0x04, 0x17
        /*001e*/ 	.short	(.L_650 - .L_649)
.L_649:
        /*0020*/ 	.word	0x00000000
        /*0024*/ 	.short	0x0000
        /*0026*/ 	.short	0x0000
        /*0028*/ 	.byte	0x00, 0xf0, 0x41, 0x07


	//----- nvinfo : EIATTR_MAXREG_COUNT
	.align		4
.L_650:
        /*002c*/ 	.byte	0x03, 0x1b
        /*002e*/ 	.short	0x00ff


	//----- nvinfo : EIATTR_NUM_BARRIERS
	.align		4
        /*0030*/ 	.byte	0x02, 0x4c
        /*0032*/ 	.byte	0x01
	.zero		1


	//----- nvinfo : EIATTR_MERCURY_ISA_VERSION
	.align		4
        /*0034*/ 	.byte	0x03, 0x5f
        /*0036*/ 	.short	0x0000


	//----- nvinfo : EIATTR_COOP_GROUP_MASK_REGIDS
	.align		4
        /*0038*/ 	.byte	0x04, 0x29
        /*003a*/ 	.short	(.L_652 - .L_651)


	//   ....[0]....
.L_651:
        /*003c*/ 	.word	0xffffffff


	//   ....[1]....
        /*0040*/ 	.word	0xffffffff


	//   ....[2]....
        /*0044*/ 	.word	0xffffffff


	//   ....[3]....
        /*0048*/ 	.word	0xffffffff


	//   ....[4]....
        /*004c*/ 	.word	0xffffffff


	//   ....[5]....
        /*0050*/ 	.word	0xffffffff


	//   ....[6]....
        /*0054*/ 	.word	0xffffffff


	//   ....[7]....
        /*0058*/ 	.word	0xffffffff


	//----- nvinfo : EIATTR_COOP_GROUP_INSTR_OFFSETS
	.align		4
.L_652:
        /*005c*/ 	.byte	0x04, 0x28
        /*005e*/ 	.short	(.L_654 - .L_653)


	//   ....[0]....
.L_653:
        /*0060*/ 	.word	0x00001c30


	//   ....[1]....
        /*0064*/ 	.word	0x00001c50


	//   ....[2]....
        /*0068*/ 	.word	0x00001c70


	//   ....[3]....
        /*006c*/ 	.word	0x00001c90


	//   ....[4]....
        /*0070*/ 	.word	0x00001d00


	//   ....[5]....
        /*0074*/ 	.word	0x00001d30


	//   ....[6]....
        /*0078*/ 	.word	0x00001d50


	//   ....[7]....
        /*007c*/ 	.word	0x00001d70


	//----- nvinfo : EIATTR_EXIT_INSTR_OFFSETS
	.align		4
.L_654:
        /*0080*/ 	.byte	0x04, 0x1c
        /*0082*/ 	.short	(.L_656 - .L_655)


	//   ....[0]....
.L_655:
        /*0084*/ 	.word	0x00003e50


	//   ....[1]....
        /*0088*/ 	.word	0x00003e70


	//   ....[2]....
        /*008c*/ 	.word	0x00004300


	//----- nvinfo : EIATTR_CRS_STACK_SIZE
	.align		4
.L_656:
        /*0090*/ 	.byte	0x04, 0x1e
        /*0092*/ 	.short	(.L_658 - .L_657)
.L_657:
        /*0094*/ 	.word	0x00000000
.L_658:


//--------------------- .nv.info._ZN5flash32flash_fwd_splitkv_combine_kernelI23Flash_fwd_kernel_traitsILi64ELi64ELi256ELi4ELb0ELb0EN7cutlass6half_tE19Flash_kernel_traitsILi64ELi64ELi256ELi4ES3_EELi8ELi3ELb0EEEvNS_16Flash_fwd_paramsE --------------------------
	.section	.nv.info._ZN5flash32flash_fwd_splitkv_combine_kernelI23Flash_fwd_kernel_traitsILi64ELi64ELi256ELi4ELb0ELb0EN7cutlass6half_tE19Flash_kernel_traitsILi64ELi64ELi256ELi4ES3_EELi8ELi3ELb0EEEvNS_16Flash_fwd_paramsE,"",@"SHT_CUDA_INFO"
	.sectionflags	@""
	.align	4


	//----- nvinfo : EIATTR_CUDA_API_VERSION
	.align		4
        /*0000*/ 	.byte	0x04, 0x37
        /*0002*/ 	.short	(.L_660 - .L_659)
.L_659:
        /*0004*/ 	.word	0x00000082


	//----- nvinfo : EIATTR_SW2861232_WAR
	.align		4
.L_660:
        /*0008*/ 	.byte	0x01, 0x35
	.zero		2


	//----- nvinfo : EIATTR_PARAM_CBANK
	.align		4
        /*000c*/ 	.byte	0x04, 0x0a
        /*000e*/ 	.short	(.L_662 - .L_661)
	.align		4
.L_661:
        /*0010*/ 	.word	index@(.nv.constant0._ZN5flash32flash_fwd_splitkv_combine_kernelI23Flash_fwd_kernel_traitsILi64ELi64ELi256ELi4ELb0ELb0EN7cutlass6half_tE19Flash_kernel_traitsILi64ELi64ELi256ELi4ES3_EELi8ELi3ELb0EEEvNS_16Flash_fwd_paramsE)
        /*0014*/ 	.short	0x0160
        /*0016*/ 	.short	0x01d0


	//----- nvinfo : EIATTR_CBANK_PARAM_SIZE
	.align		4
.L_662:
        /*0018*/ 	.byte	0x03, 0x19
        /*001a*/ 	.short	0x01d0


	//----- nvinfo : EIATTR_KPARAM_INFO
	.align		4
        /*001c*/ 	.byte	0x04, 0x17
        /*001e*/ 	.short	(.L_664 - .L_663)
.L_663:
        /*0020*/ 	.word	0x00000000
        /*0024*/ 	.short	0x0000
        /*0026*/ 	.short	0x0000
        /*0028*/ 	.byte	0x00, 0xf0, 0x41, 0x07


	//----- nvinfo : EIATTR_MAXREG_COUNT
	.align		4
.L_664:
        /*002c*/ 	.byte	0x03, 0x1b
        /*002e*/ 	.short	0x00ff


	//----- nvinfo : EIATTR_NUM_BARRIERS
	.align		4
        /*0030*/ 	.byte	0x02, 0x4c
        /*0032*/ 	.byte	0x01
	.zero		1


	//----- nvinfo : EIATTR_MERCURY_ISA_VERSION
	.align		4
        /*0034*/ 	.byte	0x03, 0x5f
        /*0036*/ 	.short	0x0000


	//----- nvinfo : EIATTR_COOP_GROUP_MASK_REGIDS
	.align		4
        /*0038*/ 	.byte	0x04, 0x29
        /*003a*/ 	.short	(.L_666 - .L_665)


	//   ....[0]....
.L_665:
        /*003c*/ 	.word	0xffffffff


	//   ....[1]....
        /*0040*/ 	.word	0xffffffff


	//   ....[2]....
        /*0044*/ 	.word	0xffffffff


	//   ....[3]....
        /*0048*/ 	.word	0xffffffff


	//   ....[4]....
        /*004c*/ 	.word	0xffffffff


	//   ....[5]....
        /*0050*/ 	.word	0xffffffff


	//----- nvinfo : EIATTR_COOP_GROUP_INSTR_OFFSETS
	.align		4
.L_666:
        /*0054*/ 	.byte	0x04, 0x28
        /*0056*/ 	.short	(.L_668 - .L_667)


	//   ....[0]....
.L_667:
        /*0058*/ 	.word	0x00001be0


	//   ....[1]....
        /*005c*/ 	.word	0x00001c00


	//   ....[2]....
        /*0060*/ 	.word	0x00001c30


	//   ....[3]....
        /*0064*/ 	.word	0x00001ca0


	//   ....[4]....
        /*0068*/ 	.word	0x00001cc0


	//   ....[5]....
        /*006c*/ 	.word	0x00001ce0


	//----- nvinfo : EIATTR_EXIT_INSTR_OFFSETS
	.align		4
.L_668:
        /*0070*/ 	.byte	0x04, 0x1c
        /*0072*/ 	.short	(.L_670 - .L_669)


	//   ....[0]....
.L_669:
        /*0074*/ 	.word	0x00003da0


	//   ....[1]....
        /*0078*/ 	.word	0x00003dc0


	//   ....[2]....
        /*007c*/ 	.word	0x00004250


	//----- nvinfo : EIATTR_CRS_STACK_SIZE
	.align		4
.L_670:
        /*0080*/ 	.byte	0x04, 0x1e
        /*0082*/ 	.short	(.L_672 - .L_671)
.L_671:
        /*0084*/ 	.word	0x00000000
.L_672:


//--------------------- .nv.info._ZN5flash32flash_fwd_splitkv_combine_kernelI23Flash_fwd_kernel_traitsILi64ELi64ELi256ELi4ELb0ELb0EN7cutlass6half_tE19Flash_kernel_traitsILi64ELi64ELi256ELi4ES3_EELi8ELi2ELb0EEEvNS_16Flash_fwd_paramsE --------------------------
	.section	.nv.info._ZN5flash32flash_fwd_splitkv_combine_kernelI23Flash_fwd_kernel_traitsILi64ELi64ELi256ELi4ELb0ELb0EN7cutlass6half_tE19Flash_kernel_traitsILi64ELi64ELi256ELi4ES3_EELi8ELi2ELb0EEEvNS_16Flash_fwd_paramsE,"",@"SHT_CUDA_INFO"
	.sectionflags	@""
	.align	4


	//----- nvinfo : EIATTR_CUDA_API_VERSION
	.align		4
        /*0000*/ 	.byte	0x04, 0x37
        /*0002*/ 	.short	(.L_674 - .L_673)
.L_673:
        /*0004*/ 	.word	0x00000082


	//----- nvinfo : EIATTR_SW2861232_WAR
	.align		4
.L_674:
        /*0008*/ 	.byte	0x01, 0x35
	.zero		2


	//----- nvinfo : EIATTR_PARAM_CBANK
	.align		4
        /*000c*/ 	.byte	0x04, 0x0a
        /*000e*/ 	.short	(.L_676 - .L_675)
	.align		4
.L_675:
        /*0010*/ 	.word	index@(.nv.constant0._ZN5flash32flash_fwd_splitkv_combine_kernelI23Flash_fwd_kernel_traitsILi64ELi64ELi256ELi4ELb0ELb0EN7cutlass6half_tE19Flash_kernel_traitsILi64ELi64ELi256ELi4ES3_EELi8ELi2ELb0EEEvNS_16Flash_fwd_paramsE)
        /*0014*/ 	.short	0x0160
        /*0016*/ 	.short	0x01d0


	//----- nvinfo : EIATTR_CBANK_PARAM_SIZE
	.align		4
.L_676:
        /*0018*/ 	.byte	0x03, 0x19
        /*001a*/ 	.short	0x01d0


	//----- nvinfo : EIATTR_KPARAM_INFO
	.align		4
        /*001c*/ 	.byte	0x04, 0x17
        /*001e*/ 	.short	(.L_678 - .L_677)
.L_677:
        /*0020*/ 	.word	0x00000000
        /*0024*/ 	.short	0x0000
        /*0026*/ 	.short	0x0000
        /*0028*/ 	.byte	0x00, 0xf0, 0x41, 0x07


	//----- nvinfo : EIATTR_MAXREG_COUNT
	.align		4
.L_678:
        /*002c*/ 	.byte	0x03, 0x1b
        /*002e*/ 	.short	0x00ff


	//----- nvinfo : EIATTR_NUM_BARRIERS
	.align		4
        /*0030*/ 	.byte	0x02, 0x4c
        /*0032*/ 	.byte	0x01
	.zero		1


	//----- nvinfo : EIATTR_MERCURY_ISA_VERSION
	.align		4
        /*0034*/ 	.byte	0x03, 0x5f
        /*0036*/ 	.short	0x0000


	//----- nvinfo : EIATTR_COOP_GROUP_MASK_REGIDS
	.align		4
        /*0038*/ 	.byte	0x04, 0x29
        /*003a*/ 	.short	(.L_680 - .L_679)


	//   ....[0]....
.L_679:
        /*003c*/ 	.word	0xffffffff


	//   ....[1]....
        /*0040*/ 	.word	0xffffffff


	//   ....[2]....
        /*0044*/ 	.word	0xffffffff


	//   ....[3]....
        /*0048*/ 	.word	0xffffffff


	//----- nvinfo : EIATTR_COOP_GROUP_INSTR_OFFSETS
	.align		4
.L_680:
        /*004c*/ 	.byte	0x04, 0x28
        /*004e*/ 	.short	(.L_682 - .L_681)


	//   ....[0]....
.L_681:
        /*0050*/ 	.word	0x00001c70


	//   ....[1]....
        /*0054*/ 	.word	0x00001c90


	//   ....[2]....
        /*0058*/ 	.word	0x00001d00


	//   ....[3]....
        /*005c*/ 	.word	0x00001d20


	//----- nvinfo : EIATTR_EXIT_INSTR_OFFSETS
	.align		4
.L_682:
        /*0060*/ 	.byte	0x04, 0x1c
        /*0062*/ 	.short	(.L_684 - .L_683)


	//   ....[0]....
.L_683:
        /*0064*/ 	.word	0x00003e00


	//   ....[1]....
        /*0068*/ 	.word	0x00003e20


	//   ....[2]....
        /*006c*/ 	.word	0x00004290


	//----- nvinfo : EIATTR_CRS_STACK_SIZE
	.align		4
.L_684:
        /*0070*/ 	.byte	0x04, 0x1e
        /*0072*/ 	.short	(.L_686 - .L_685)
.L_685:
        /*0074*/ 	.word	0x00000000
.L_686:


//--------------------- .nv.info._ZN5flash32flash_fwd_splitkv_combine_kernelI23Flash_fwd_kernel_traitsILi64ELi64ELi256ELi4ELb0ELb0EN7cutlass6half_tE19Flash_kernel_traitsILi64ELi64ELi256ELi4ES3_EELi8ELi1ELb0EEEvNS_16Flash_fwd_paramsE --------------------------
	.section	.nv.info._ZN5flash32flash_fwd_splitkv_combine_kernelI23Flash_fwd_kernel_traitsILi64ELi64ELi256ELi4ELb0ELb0EN7cutlass6half_tE19Flash_kernel_traitsILi64ELi64ELi256ELi4ES3_EELi8ELi1ELb0EEEvNS_16Flash_fwd_paramsE,"",@"SHT_CUDA_INFO"
	.sectionflags	@""
	.align	4


	//----- nvinfo : EIATTR_CUDA_API_VERSION
	.align		4
        /*0000*/ 	.byte	0x04, 0x37
        /*0002*/ 	.short	(.L_688 - .L_687)
.L_687:
        /*0004*/ 	.word	0x00000082


	//----- nvinfo : EIATTR_SW2861232_WAR
	.align		4
.L_688:
        /*0008*/ 	.byte	0x01, 0x35
	.zero		2


	//----- nvinfo : EIATTR_PARAM_CBANK
	.align		4
        /*000c*/ 	.byte	0x04, 0x0a
        /*000e*/ 	.short	(.L_690 - .L_689)
	.align		4
.L_689:
        /*0010*/ 	.word	index@(.nv.constant0._ZN5flash32flash_fwd_splitkv_combine_kernelI23Flash_fwd_kernel_traitsILi64ELi64ELi256ELi4ELb0ELb0EN7cutlass6half_tE19Flash_kernel_traitsILi64ELi64ELi256ELi4ES3_EELi8ELi1ELb0EEEvNS_16Flash_fwd_paramsE)
        /*0014*/ 	.short	0x0160
        /*0016*/ 	.short	0x01d0


	//----- nvinfo : EIATTR_CBANK_PARAM_SIZE
	.align		4
.L_690:
        /*0018*/ 	.byte	0x03, 0x19
        /*001a*/ 	.short	0x01d0


	//----- nvinfo : EIATTR_KPARAM_INFO
	.align		4
        /*001c*/ 	.byte	0x04, 0x17
        /*001e*/ 	.short	(.L_692 - .L_691)
.L_691:
        /*0020*/ 	.word	0x00000000
        /*0024*/ 	.short	0x0000
        /*0026*/ 	.short	0x0000
        /*0028*/ 	.byte	0x00, 0xf0, 0x41, 0x07


	//----- nvinfo : EIATTR_MAXREG_COUNT
	.align		4
.L_692:
        /*002c*/ 	.byte	0x03, 0x1b
        /*002e*/ 	.short	0x00ff


	//----- nvinfo : EIATTR_NUM_BARRIERS
	.align		4
        /*0030*/ 	.byte	0x02, 0x4c
        /*0032*/ 	.byte	0x01
	.zero		1


	//----- nvinfo : EIATTR_MERCURY_ISA_VERSION
	.align		4
        /*0034*/ 	.byte	0x03, 0x5f
        /*0036*/ 	.short	0x0000


	//----- nvinfo : EIATTR_COOP_GROUP_MASK_REGIDS
	.align		4
        /*0038*/ 	.byte	0x04, 0x29
        /*003a*/ 	.short	(.L_694 - .L_693)


	//   ....[0]....
.L_693:
        /*003c*/ 	.word	0xffffffff


	//   ....[1]....
        /*0040*/ 	.word	0xffffffff


	//----- nvinfo : EIATTR_COOP_GROUP_INSTR_OFFSETS
	.align		4
.L_694:
        /*0044*/ 	.byte	0x04, 0x28
        /*0046*/ 	.short	(.L_696 - .L_695)


	//   ....[0]....
.L_695:
        /*0048*/ 	.word	0x00001cd0


	//   ....[1]....
        /*004c*/ 	.word	0x00001d40


	//----- nvinfo : EIATTR_EXIT_INSTR_OFFSETS
	.align		4
.L_696:
        /*0050*/ 	.byte	0x04, 0x1c
        /*0052*/ 	.short	(.L_698 - .L_697)


	//   ....[0]....
.L_697:
        /*0054*/ 	.word	0x00003e60


	//   ....[1]....
        /*0058*/ 	.word	0x00003e80


	//   ....[2]....
        /*005c*/ 	.word	0x000042e0


	//----- nvinfo : EIATTR_CRS_STACK_SIZE
	.align		4
.L_698:
        /*0060*/ 	.byte	0x04, 0x1e
        /*0062*/ 	.short	(.L_700 - .L_699)
.L_699:
        /*0064*/ 	.word	0x00000000
.L_700:


//--------------------- .nv.info._ZN5flash32flash_fwd_splitkv_combine_kernelI23Flash_fwd_kernel_traitsILi64ELi64ELi256ELi4ELb0ELb0EN7cutlass6half_tE19Flash_kernel_traitsILi64ELi64ELi256ELi4ES3_EELi8ELi7ELb1EEEvNS_16Flash_fwd_paramsE --------------------------
	.section	.nv.info._ZN5flash32flash_fwd_splitkv_combine_kernelI23Flash_fwd_kernel_traitsILi64ELi64ELi256ELi4ELb0ELb0EN7cutlass6half_tE19Flash_kernel_traitsILi64ELi64ELi256ELi4ES3_EELi8ELi7ELb1EEEvNS_16Flash_fwd_paramsE,"",@"SHT_CUDA_INFO"
	.sectionflags	@""
	.align	4


	//----- nvinfo : EIATTR_CUDA_API_VERSION
	.align		4
        /*0000*/ 	.byte	0x04, 0x37
        /*0002*/ 	.short	(.L_702 - .L_701)
.L_701:
        /*0004*/ 	.word	0x00000082


	//----- nvinfo : EIATTR_SW2861232_WAR
	.align		4
.L_702:
        /*0008*/ 	.byte	0x01, 0x35
	.zero		2


	//----- nvinfo : EIATTR_PARAM_CBANK
	.align		4
        /*000c*/ 	.byte	0x04, 0x0a
        /*000e*/ 	.short	(.L_704 - .L_703)
	.align		4
.L_703:
        /*0010*/ 	.word	index@(.nv.constant0._ZN5flash32flash_fwd_splitkv_combine_kernelI23Flash_fwd_kernel_traitsILi64ELi64ELi256ELi4ELb0ELb0EN7cutlass6half_tE19Flash_kernel_traitsILi64ELi64ELi256ELi4ES3_EELi8ELi7ELb1EEEvNS_16Flash_fwd_paramsE)
        /*0014*/ 	.short	0x0160
        /*0016*/ 	.short	0x01d0


	//----- nvinfo : EIATTR_CBANK_PARAM_SIZE
	.align		4
.L_704:
        /*0018*/ 	.byte	0x03, 0x19
        /*001a*/ 	.short	0x01d0


	//----- nvinfo : EIATTR_KPARAM_INFO
	.align		4
        /*001c*/ 	.byte	0x04, 0x17
        /*001e*/ 	.short	(.L_706 - .L_705)
.L_705:
        /*0020*/ 	.word	0x00000000
        /*0024*/ 	.short	0x0000
        /*0026*/ 	.short	0x0000
        /*0028*/ 	.byte	0x00, 0xf0, 0x41, 0x07


	//----- nvinfo : EIATTR_MAXREG_COUNT
	.align		4
.L_706:
        /*002c*/ 	.byte	0x03, 0x1b
        /*002e*/ 	.short	0x00ff


	//----- nvinfo : EIATTR_NUM_BARRIERS
	.align		4
        /*0030*/ 	.byte	0x02, 0x4c
        /*0032*/ 	.byte	0x01
	.zero		1


	//----- nvinfo : EIATTR_MERCURY_ISA_VERSION
	.align		4
        /*0034*/ 	.byte	0x03, 0x5f
        /*0036*/ 	.short	0x0000


	//----- nvinfo : EIATTR_COOP_GROUP_MASK_REGIDS
	.align		4
        /*0038*/ 	.byte	0x04, 0x29
        /*003a*/ 	.short	(.L_708 - .L_707)


	//   ....[0]....
.L_707:
        /*003c*/ 	.word	0xffffffff


	//   ....[1]....
        /*0040*/ 	.word	0xffffffff


	//   ....[2]....
        /*0044*/ 	.word	0xffffffff


	//   ....[3]....
        /*0048*/ 	.word	0xffffffff


	//   ....[4]....
        /*004c*/ 	.word	0xffffffff


	//   ....[5]....
        /*0050*/ 	.word	0xffffffff


	//   ....[6]....
        /*0054*/ 	.word	0xffffffff


	//   ....[7]....
        /*0058*/ 	.word	0xffffffff


	//----- nvinfo : EIATTR_COOP_GROUP_INSTR_OFFSETS
	.align		4
.L_708:
        /*005c*/ 	.byte	0x04, 0x28
        /*005e*/ 	.short	(.L_710 - .L_709)


	//   ....[0]....
.L_709:
        /*0060*/ 	.word	0x00001fa0


	//   ....[1]....
        /*0064*/ 	.word	0x00001fc0


	//   ....[2]....
        /*0068*/ 	.word	0x00001fe0


	//   ....[3]....
        /*006c*/ 	.word	0x00002000


	//   ....[4]....
        /*0070*/ 	.word	0x00002270


	//   ....[5]....
        /*0074*/ 	.word	0x000022d0


	//   ....[6]....
        /*0078*/ 	.word	0x00002390


	//   ....[7]....
        /*007c*/ 	.word	0x00002470


	//----- nvinfo : EIATTR_EXIT_INSTR_OFFSETS
	.align		4
.L_710:
        /*0080*/ 	.byte	0x04, 0x1c
        /*0082*/ 	.short	(.L_712 - .L_711)


	//   ....[0]....
.L_711:
        /*0084*/ 	.word	0x00004e50


	//   ....[1]....
        /*0088*/ 	.word	0x000052e0


	//----- nvinfo : EIATTR_CRS_STACK_SIZE
	.align		4
.L_712:
        /*008c*/ 	.byte	0x04, 0x1e
        /*008e*/ 	.short	(.L_714 - .L_713)
.L_713:
        /*0090*/ 	.word	0x00000000
.L_714:


//--------------------- .nv.info._ZN5flash32flash_fwd_splitkv_combine_kernelI23Flash_fwd_kernel_traitsILi64ELi64ELi256ELi4ELb0ELb0EN7cutlass6half_tE19Flash_kernel_traitsILi64ELi64ELi256ELi4ES3_EELi8ELi6ELb1EEEvNS_16Flash_fwd_paramsE --------------------------
	.section	.nv.info._ZN5flash32flash_fwd_splitkv_combine_kernelI23Flash_fwd_kernel_traitsILi64ELi64ELi256ELi4ELb0ELb0EN7cutlass6half_tE19Flash_kernel_traitsILi64ELi64ELi256ELi4ES3_EELi8ELi6ELb1EEEvNS_16Flash_fwd_paramsE,"",@"SHT_CUDA_INFO"
	.sectionflags	@""
	.align	4


	//----- nvinfo : EIATTR_CUDA_API_VERSION
	.align		4
        /*0000*/ 	.byte	0x04, 0x37
        /*0002*/ 	.short	(.L_716 - .L_715)
.L_715:
        /*0004*/ 	.word	0x00000082


	//----- nvinfo : EIATTR_SW2861232_WAR
	.align		4
.L_716:
        /*0008*/ 	.byte	0x01, 0x35
	.zero		2


	//----- nvinfo : EIATTR_PARAM_CBANK
	.align		4
        /*000c*/ 	.byte	0x04, 0x0a
        /*000e*/ 	.short	(.L_718 - .L_717)
	.align		4
.L_717:
        /*0010*/ 	.word	index@(.nv.constant0._ZN5flash32flash_fwd_splitkv_combine_kernelI23Flash_fwd_kernel_traitsILi64ELi64ELi256ELi4ELb0ELb0EN7cutlass6half_tE19Flash_kernel_traitsILi64ELi64ELi256ELi4ES3_EELi8ELi6ELb1EEEvNS_16Flash_fwd_paramsE)
        /*0014*/ 	.short	0x0160
        /*0016*/ 	.short	0x01d0


	//----- nvinfo : EIATTR_CBANK_PARAM_SIZE
	.align		4
.L_718:
        /*0018*/ 	.byte	0x03, 0x19
        /*001a*/ 	.short	0x01d0


	//----- nvinfo : EIATTR_KPARAM_INFO
	.align		4
        /*001c*/ 	.byte	0x04, 0x17
        /*001e*/ 	.short	(.L_720 - .L_719)
.L_719:
        /*0020*/ 	.word	0x00000000
        /*0024*/ 	.short	0x0000
        /*0026*/ 	.short	0x0000
        /*0028*/ 	.byte	0x00, 0xf0, 0x41, 0x07


	//----- nvinfo : EIATTR_MAXREG_COUNT
	.align		4
.L_720:
        /*002c*/ 	.byte	0x03, 0x1b
        /*002e*/ 	.short	0x00ff


	//----- nvinfo : EIATTR_NUM_BARRIERS
	.align		4
        /*0030*/ 	.byte	0x02, 0x4c
        /*0032*/ 	.byte	0x01
	.zero		1


	//----- nvinfo : EIATTR_MERCURY_ISA_VERSION
	.align		4
        /*0034*/ 	.byte	0x03, 0x5f
        /*0036*/ 	.short	0x0000


	//----- nvinfo : EIATTR_COOP_GROUP_MASK_REGIDS
	.align		4
        /*0038*/ 	.byte	0x04, 0x29
        /*003a*/ 	.short	(.L_722 - .L_721)


	//   ....[0]....
.L_721:
        /*003c*/ 	.word	0xffffffff


	//   ....[1]....
        /*0040*/ 	.word	0xffffffff


	//   ....[2]....
        /*0044*/ 	.word	0xffffffff


	//   ....[3]....
        /*0048*/ 	.word	0xffffffff


	//   ....[4]....
        /*004c*/ 	.word	0xffffffff


	//   ....[5]....
        /*0050*/ 	.word	0xffffffff


	//   ....[6]....
        /*0054*/ 	.word	0xffffffff


	//   ....[7]....
        /*0058*/ 	.word	0xffffffff


	//----- nvinfo : EIATTR_COOP_GROUP_INSTR_OFFSETS
	.align		4
.L_722:
        /*005c*/ 	.byte	0x04, 0x28
        /*005e*/ 	.short	(.L_724 - .L_723)


	//   ....[0]....
.L_723:
        /*0060*/ 	.word	0x00001aa0


	//   ....[1]....
        /*0064*/ 	.word	0x00001ac0


	//   ....[2]....
        /*0068*/ 	.word	0x00001ae0


	//   ....[3]....
        /*006c*/ 	.word	0x00001b00


	//   ....[4]....
        /*0070*/ 	.word	0x00001c60


	//   ....[5]....
        /*0074*/ 	.word	0x00001cd0


	//   ....[6]....
        /*0078*/ 	.word	0x00001da0


	//   ....[7]....
        /*007c*/ 	.word	0x00001ea0


	//----- nvinfo : EIATTR_EXIT_INSTR_OFFSETS
	.align		4
.L_724:
        /*0080*/ 	.byte	0x04, 0x1c
        /*0082*/ 	.short	(.L_726 - .L_725)


	//   ....[0]....
.L_725:
        /*0084*/ 	.word	0x00004620


	//   ....[1]....
        /*0088*/ 	.word	0x00004ab0


	//----- nvinfo : EIATTR_CRS_STACK_SIZE
	.align		4
.L_726:
        /*008c*/ 	.byte	0x04, 0x1e
        /*008e*/ 	.short	(.L_728 - .L_727)
.L_727:
        /*0090*/ 	.word	0x00000000
.L_728:


//--------------------- .nv.info._ZN5flash32flash_fwd_splitkv_combine_kernelI23Flash_fwd_kernel_traitsILi64ELi64ELi256ELi4ELb0ELb0EN7cutlass6half_tE19Flash_kernel_traitsILi64ELi64ELi256ELi4ES3_EELi8ELi5ELb1EEEvNS_16Flash_fwd_paramsE --------------------------
	.section	.nv.info._ZN5flash32flash_fwd_splitkv_combine_kernelI23Flash_fwd_kernel_traitsILi64ELi64ELi256ELi4ELb0ELb0EN7cutlass6half_tE19Flash_kernel_traitsILi64ELi64ELi256ELi4ES3_EELi8ELi5ELb1EEEvNS_16Flash_fwd_paramsE,"",@"SHT_CUDA_INFO"
	.sectionflags	@""
	.align	4


	//----- nvinfo : EIATTR_CUDA_API_VERSION
	.align		4
        /*0000*/ 	.byte	0x04, 0x37
        /*0002*/ 	.short	(.L_730 - .L_729)
.L_729:
        /*0004*/ 	.word	0x00000082


	//----- nvinfo : EIATTR_SW2861232_WAR
	.align		4
.L_730:
        /*0008*/ 	.byte	0x01, 0x35
	.zero		2


	//----- nvinfo : EIATTR_PARAM_CBANK
	.align		4
        /*000c*/ 	.byte	0x04, 0x0a
        /*000e*/ 	.short	(.L_732 - .L_731)
	.align		4
.L_731:
        /*0010*/ 	.word	index@(.nv.constant0._ZN5flash32flash_fwd_splitkv_combine_kernelI23Flash_fwd_kernel_traitsILi64ELi64ELi256ELi4ELb0ELb0EN7cutlass6half_tE19Flash_kernel_traitsILi64ELi64ELi256ELi4ES3_EELi8ELi5ELb1EEEvNS_16Flash_fwd_paramsE)
        /*0014*/ 	.short	0x0160
        /*0016*/ 	.short	0x01d0


	//----- nvinfo : EIATTR_CBANK_PARAM_SIZE
	.align		4
.L_732:
        /*0018*/ 	.byte	0x03, 0x19
        /*001a*/ 	.short	0x01d0


	//----- nvinfo : EIATTR_KPARAM_INFO
	.align		4
        /*001c*/ 	.byte	0x04, 0x17
        /*001e*/ 	.short	(.L_734 - .L_733)
.L_733:
        /*0020*/ 	.word	0x00000000
        /*0024*/ 	.short	0x0000
        /*0026*/ 	.short	0x0000
        /*0028*/ 	.byte	0x00, 0xf0, 0x41, 0x07


	//----- nvinfo : EIATTR_MAXREG_COUNT
	.align		4
.L_734:
        /*002c*/ 	.byte	0x03, 0x1b
        /*002e*/ 	.short	0x00ff


	//----- nvinfo : EIATTR_NUM_BARRIERS
	.align		4
        /*0030*/ 	.byte	0x02, 0x4c
        /*0032*/ 	.byte	0x01
	.zero		1


	//----- nvinfo : EIATTR_MERCURY_ISA_VERSION
	.align		4
        /*0034*/ 	.byte	0x03, 0x5f
        /*0036*/ 	.short	0x0000


	//----- nvinfo : EIATTR_COOP_GROUP_MASK_REGIDS
	.align		4
        /*0038*/ 	.byte	0x04, 0x29
        /*003a*/ 	.short	(.L_736 - .L_735)


	//   ....[0]....
.L_735:
        /*003c*/ 	.word	0xffffffff


	//   ....[1]....
        /*0040*/ 	.word	0xffffffff


	//   ....[2]....
        /*0044*/ 	.word	0xffffffff


	//   ....[3]....
        /*0048*/ 	.word	0xffffffff


	//   ....[4]....
        /*004c*/ 	.word	0xffffffff


	//   ....[5]....
        /*0050*/ 	.word	0xffffffff


	//   ....[6]....
        /*0054*/ 	.word	0xffffffff


	//   ....[7]....
        /*0058*/ 	.word	0xffffffff


	//----- nvinfo : EIATTR_COOP_GROUP_INSTR_OFFSETS
	.align		4
.L_736:
        /*005c*/ 	.byte	0x04, 0x28
        /*005e*/ 	.short	(.L_738 - .L_737)


	//   ....[0]....
.L_737:
        /*0060*/ 	.word	0x000017a0


	//   ....[1]....
        /*0064*/ 	.word	0x00001840


	//   ....[2]....
        /*0068*/ 	.word	0x00001860


	//   ....[3]....
        /*006c*/ 	.word	0x00001890


	//   ....[4]....
        /*0070*/ 	.word	0x00001a30


	//   ....[5]....
        /*0074*/ 	.word	0x00001a90


	//   ....[6]....
        /*0078*/ 	.word	0x00001b20


	//   ....[7]....
        /*007c*/ 	.word	0x00001c20


	//----- nvinfo : EIATTR_EXIT_INSTR_OFFSETS
	.align		4
.L_738:
        /*0080*/ 	.byte	0x04, 0x1c
        /*0082*/ 	.short	(.L_740 - .L_739)


	//   ....[0]....
.L_739:
        /*0084*/ 	.word	0x000042c0


	//   ....[1]....
        /*0088*/ 	.word	0x00004750


	//----- nvinfo : EIATTR_CRS_STACK_SIZE
	.align		4
.L_740:
        /*008c*/ 	.byte	0x04, 0x1e
        /*008e*/ 	.short	(.L_742 - .L_741)
.L_741:
        /*0090*/ 	.word	0x00000000
.L_742:


//--------------------- .nv.info._ZN5flash32flash_fwd_splitkv_combine_kernelI23Flash_fwd_kernel_traitsILi64ELi64ELi256ELi4ELb0ELb0EN7cutlass6half_tE19Flash_kernel_traitsILi64ELi64ELi256ELi4ES3_EELi8ELi4ELb1EEEvNS_16Flash_fwd_paramsE --------------------------
	.section	.nv.info._ZN5flash32flash_fwd_splitkv_combine_kernelI23Flash_fwd_kernel_traitsILi64ELi64ELi256ELi4ELb0ELb0EN7cutlass6half_tE19Flash_kernel_traitsILi64ELi64ELi256ELi4ES3_EELi8ELi4ELb1EEEvNS_16Flash_fwd_paramsE,"",@"SHT_CUDA_INFO"
	.sectionflags	@""
	.align	4


	//----- nvinfo : EIATTR_CUDA_API_VERSION
	.align		4
        /*0000*/ 	.byte	0x04, 0x37
        /*0002*/ 	.short	(.L_744 - .L_743)
.L_743:
        /*0004*/ 	.word	0x00000082


	//----- nvinfo : EIATTR_SW2861232_WAR
	.align		4
.L_744:
        /*0008*/ 	.byte	0x01, 0x35
	.zero		2


	//----- nvinfo : EIATTR_PARAM_CBANK
	.align		4
        /*000c*/ 	.byte	0x04, 0x0a
        /*000e*/ 	.short	(.L_746 - .L_745)
	.align		4
.L_745:
        /*0010*/ 	.word	index@(.nv.constant0._ZN5flash32flash_fwd_splitkv_combine_kernelI23Flash_fwd_kernel_traitsILi64ELi64ELi256ELi4ELb0ELb0EN7cutlass6half_tE19Flash_kernel_traitsILi64ELi64ELi256ELi4ES3_EELi8ELi4ELb1EEEvNS_16Flash_fwd_paramsE)
        /*0014*/ 	.short	0x0160
        /*0016*/ 	.short	0x01d0


	//----- nvinfo : EIATTR_CBANK_PARAM_SIZE
	.align		4
.L_746:
        /*0018*/ 	.byte	0x03, 0x19
        /*001a*/ 	.short	0x01d0


	//----- nvinfo : EIATTR_KPARAM_INFO
	.align		4
        /*001c*/ 	.byte	0x04, 0x17
        /*001e*/ 	.short	(.L_748 - .L_747)
.L_747:
        /*0020*/ 	.word	0x00000000
        /*0024*/ 	.short	0x0000
        /*0026*/ 	.short	0x0000
        /*0028*/ 	.byte	0x00, 0xf0, 0x41, 0x07


	//----- nvinfo : EIATTR_MAXREG_COUNT
	.align		4
.L_748:
        /*002c*/ 	.byte	0x03, 0x1b
        /*002e*/ 	.short	0x00ff


	//----- nvinfo : EIATTR_NUM_BARRIERS
	.align		4
        /*0030*/ 	.byte	0x02, 0x4c
        /*0032*/ 	.byte	0x01
	.zero		1


	//----- nvinfo : EIATTR_MERCURY_ISA_VERSION
	.align		4
        /*0034*/ 	.byte	0x03, 0x5f
        /*0036*/ 	.short	0x0000


	//----- nvinfo : EIATTR_COOP_GROUP_MASK_REGIDS
	.align		4
        /*0038*/ 	.byte	0x04, 0x29
        /*003a*/ 	.short	(.L_750 - .L_749)


	//   ....[0]....
.L_749:
        /*003c*/ 	.word	0xffffffff


	//   ....[1]....
        /*0040*/ 	.word	0xffffffff


	//   ....[2]....
        /*0044*/ 	.word	0xffffffff


	//   ....[3]....
        /*0048*/ 	.word	0xffffffff


	//   ....[4]....
        /*004c*/ 	.word	0xffffffff


	//   ....[5]....
        /*0050*/ 	.word	0xffffffff


	//   ....[6]....
        /*0054*/ 	.word	0xffffffff


	//   ....[7]....
        /*0058*/ 	.word	0xffffffff


	//----- nvinfo : EIATTR_COOP_GROUP_INSTR_OFFSETS
	.align		4
.L_750:
        /*005c*/ 	.byte	0x04, 0x28
        /*005e*/ 	.short	(.L_752 - .L_751)


	//   ....[0]....
.L_751:
        /*0060*/ 	.word	0x00001c30


	//   ....[1]....
        /*0064*/ 	.word	0x00001c50


	//   ....[2]....
        /*0068*/ 	.word	0x00001c70


	//   ....[3]....
        /*006c*/ 	.word	0x00001c90


	//   ....[4]....
        /*0070*/ 	.word	0x00001d00


	//   ....[5]....
        /*0074*/ 	.word	0x00001d30


	//   ....[6]....
        /*0078*/ 	.word	0x00001d50


	//   ....[7]....
        /*007c*/ 	.word	0x00001d70


	//----- nvinfo : EIATTR_EXIT_INSTR_OFFSETS
	.align		4
.L_752:
        /*0080*/ 	.byte	0x04, 0x1c
        /*0082*/ 	.short	(.L_754 - .L_753)


	//   ....[0]....
.L_753:
        /*0084*/ 	.word	0x00004220


	//   ....[1]....
        /*0088*/ 	.word	0x000046b0


	//----- nvinfo : EIATTR_CRS_STACK_SIZE
	.align		4
.L_754:
        /*008c*/ 	.byte	0x04, 0x1e
        /*008e*/ 	.short	(.L_756 - .L_755)
.L_755:
        /*0090*/ 	.word	0x00000000
.L_756:


//--------------------- .nv.info._ZN5flash32flash_fwd_splitkv_combine_kernelI23Flash_fwd_kernel_traitsILi64ELi64ELi256ELi4ELb0ELb0EN7cutlass6half_tE19Flash_kernel_traitsILi64ELi64ELi256ELi4ES3_EELi8ELi3ELb1EEEvNS_16Flash_fwd_paramsE --------------------------
	.section	.nv.info._ZN5flash32flash_fwd_splitkv_combine_kernelI23Flash_fwd_kernel_traitsILi64ELi64ELi256ELi4ELb0ELb0EN7cutlass6half_tE19Flash_kernel_traitsILi64ELi64ELi256ELi4ES3_EELi8ELi3ELb1EEEvNS_16Flash_fwd_paramsE,"",@"SHT_CUDA_INFO"
	.sectionflags	@""
	.align	4


	//----- nvinfo : EIATTR_CUDA_API_VERSION
	.align		4
        /*0000*/ 	.byte	0x04, 0x37
        /*0002*/ 	.short	(.L_758 - .L_757)
.L_757:
        /*0004*/ 	.word	0x00000082


	//----- nvinfo : EIATTR_SW2861232_WAR
	.align		4
.L_758:
        /*0008*/ 	.byte	0x01, 0x35
	.zero		2


	//----- nvinfo : EIATTR_PARAM_CBANK
	.align		4
        /*000c*/ 	.byte	0x04, 0x0a
        /*000e*/ 	.short	(.L_760 - .L_759)
	.align		4
.L_759:
        /*0010*/ 	.word	index@(.nv.constant0._ZN5flash32flash_fwd_splitkv_combine_kernelI23Flash_fwd_kernel_traitsILi64ELi64ELi256ELi4ELb0ELb0EN7cutlass6half_tE19Flash_kernel_traitsILi64ELi64ELi256ELi4ES3_EELi8ELi3ELb1EEEvNS_16Flash_fwd_paramsE)
        /*0014*/ 	.short	0x0160
        /*0016*/ 	.short	0x01d0


	//----- nvinfo : EIATTR_CBANK_PARAM_SIZE
	.align		4
.L_760:
        /*0018*/ 	.byte	0x03, 0x19
        /*001a*/ 	.short	0x01d0


	//----- nvinfo : EIATTR_KPARAM_INFO
	.align		4
        /*001c*/ 	.byte	0x04, 0x17
        /*001e*/ 	.short	(.L_762 - .L_761)
.L_761:
        /*0020*/ 	.word	0x00000000
        /*0024*/ 	.short	0x0000
        /*0026*/ 	.short	0x0000
        /*0028*/ 	.byte	0x00, 0xf0, 0x41, 0x07


	//----- nvinfo : EIATTR_MAXREG_COUNT
	.align		4
.L_762:
        /*002c*/ 	.byte	0x03, 0x1b
        /*002e*/ 	.short	0x00ff


	//----- nvinfo : EIATTR_NUM_BARRIERS
	.align		4
        /*0030*/ 	.byte	0x02, 0x4c
        /*0032*/ 	.byte	0x01
	.zero		1


	//----- nvinfo : EIATTR_MERCURY_ISA_VERSION
	.align		4
        /*0034*/ 	.byte	0x03, 0x5f
        /*0036*/ 	.short	0x0000


	//----- nvinfo : EIATTR_COOP_GROUP_MASK_REGIDS
	.align		4
        /*0038*/ 	.byte	0x04, 0x29
        /*003a*/ 	.short	(.L_764 - .L_763)


	//   ....[0]....
.L_763:
        /*003c*/ 	.word	0xffffffff


	//   ....[1]....
        /*0040*/ 	.word	0xffffffff


	//   ....[2]....
        /*0044*/ 	.word	0xffffffff


	//   ....[3]....
        /*0048*/ 	.word	0xffffffff


	//   ....[4]....
        /*004c*/ 	.word	0xffffffff


	//   ....[5]....
        /*0050*/ 	.word	0xffffffff


	//----- nvinfo : EIATTR_COOP_GROUP_INSTR_OFFSETS
	.align		4
.L_764:
        /*0054*/ 	.byte	0x04, 0x28
        /*0056*/ 	.short	(.L_766 - .L_765)


	//   ....[0]....
.L_765:
        /*0058*/ 	.word	0x00001be0


	//   ....[1]....
        /*005c*/ 	.word	0x00001c00


	//   ....[2]....
        /*0060*/ 	.word	0x00001c30


	//   ....[3]....
        /*0064*/ 	.word	0x00001ca0


	//   ....[4]....
        /*0068*/ 	.word	0x00001cc0


	//   ....[5]....
        /*006c*/ 	.word	0x00001ce0


	//----- nvinfo : EIATTR_EXIT_INSTR_OFFSETS
	.align		4
.L_766:
        /*0070*/ 	.byte	0x04, 0x1c
        /*0072*/ 	.short	(.L_768 - .L_767)


	//   ....[0]....
.L_767:
        /*0074*/ 	.word	0x00004180


	//   ....[1]....
        /*0078*/ 	.word	0x00004610


	//----- nvinfo : EIATTR_CRS_STACK_SIZE
	.align		4
.L_768:
        /*007c*/ 	.byte	0x04, 0x1e
        /*007e*/ 	.short	(.L_770 - .L_769)
.L_769:
        /*0080*/ 	.word	0x00000000
.L_770:


//--------------------- .nv.info._ZN5flash32flash_fwd_splitkv_combine_kernelI23Flash_fwd_kernel_traitsILi64ELi64ELi256ELi4ELb0ELb0EN7cutlass6half_tE19Flash_kernel_traitsILi64ELi64ELi256ELi4ES3_EELi8ELi2ELb1EEEvNS_16Flash_fwd_paramsE --------------------------
	.section	.nv.info._ZN5flash32flash_fwd_splitkv_combine_kernelI23Flash_fwd_kernel_traitsILi64ELi64ELi256ELi4ELb0ELb0EN7cutlass6half_tE19Flash_kernel_traitsILi64ELi64ELi256ELi4ES3_EELi8ELi2ELb1EEEvNS_16Flash_fwd_paramsE,"",@"SHT_CUDA_INFO"
	.sectionflags	@""
	.align	4


	//----- nvinfo : EIATTR_CUDA_API_VERSION
	.align		4
        /*0000*/ 	.byte	0x04, 0x37
        /*0002*/ 	.short	(.L_772 - .L_771)
.L_771:
        /*0004*/ 	.word	0x00000082


	//----- nvinfo : EIATTR_SW2861232_WAR
	.align		4
.L_772:
        /*0008*/ 	.byte	0x01, 0x35
	.zero		2


	//----- nvinfo : EIATTR_PARAM_CBANK
	.align		4
        /*000c*/ 	.byte	0x04, 0x0a
        /*000e*/ 	.short	(.L_774 - .L_773)
	.align		4
.L_773:
        /*0010*/ 	.word	index@(.nv.constant0._ZN5flash32flash_fwd_splitkv_combine_kernelI23Flash_fwd_kernel_traitsILi64ELi64ELi256ELi4ELb0ELb0EN7cutlass6half_tE19Flash_kernel_traitsILi64ELi64ELi256ELi4ES3_EELi8ELi2ELb1EEEvNS_16Flash_fwd_paramsE)
        /*0014*/ 	.short	0x0160
        /*0016*/ 	.short	0x01d0


	//----- nvinfo : EIATTR_CBANK_PARAM_SIZE
	.align		4
.L_774:
        /*0018*/ 	.byte	0x03, 0x19
        /*001a*/ 	.short	0x01d0


	//----- nvinfo : EIATTR_KPARAM_INFO
	.align		4
        /*001c*/ 	.byte	0x04, 0x17
        /*001e*/ 	.short	(.L_776 - .L_775)
.L_775:
        /*0020*/ 	.word	0x00000000
        /*0024*/ 	.short	0x0000
        /*0026*/ 	.short	0x0000
        /*0028*/ 	.byte	0x00, 0xf0, 0x41, 0x07


	//----- nvinfo : EIATTR_MAXREG_COUNT
	.align		4
.L_776:
        /*002c*/ 	.byte	0x03, 0x1b
        /*002e*/ 	.short	0x00ff


	//----- nvinfo : EIATTR_NUM_BARRIERS
	.align		4
        /*0030*/ 	.byte	0x02, 0x4c
        /*0032*/ 	.byte	0x01
	.zero		1


	//----- nvinfo : EIATTR_MERCURY_ISA_VERSION
	.align		4
        /*0034*/ 	.byte	0x03, 0x5f
        /*0036*/ 	.short	0x0000


	//----- nvinfo : EIATTR_COOP_GROUP_MASK_REGIDS
	.align		4
        /*0038*/ 	.byte	0x04, 0x29
        /*003a*/ 	.short	(.L_778 - .L_777)


	//   ....[0]....
.L_777:
        /*003c*/ 	.word	0xffffffff


	//   ....[1]....
        /*0040*/ 	.word	0xffffffff


	//   ....[2]....
        /*0044*/ 	.word	0xffffffff


	//   ....[3]....
        /*0048*/ 	.word	0xffffffff


	//----- nvinfo : EIATTR_COOP_GROUP_INSTR_OFFSETS
	.align		4
.L_778:
        /*004c*/ 	.byte	0x04, 0x28
        /*004e*/ 	.short	(.L_780 - .L_779)


	//   ....[0]....
.L_779:
        /*0050*/ 	.word	0x00001c10


	//   ....[1]....
        /*0054*/ 	.word	0x00001c30


	//   ....[2]....
        /*0058*/ 	.word	0x00001ca0


	//   ....[3]....
        /*005c*/ 	.word	0x00001cc0


	//----- nvinfo : EIATTR_EXIT_INSTR_OFFSETS
	.align		4
.L_780:
        /*0060*/ 	.byte	0x04, 0x1c
        /*0062*/ 	.short	(.L_782 - .L_781)


	//   ....[0]....
.L_781:
        /*0064*/ 	.word	0x00004180


	//   ....[1]....
        /*0068*/ 	.word	0x000045f0


	//----- nvinfo : EIATTR_CRS_STACK_SIZE
	.align		4
.L_782:
        /*006c*/ 	.byte	0x04, 0x1e
        /*006e*/ 	.short	(.L_784 - .L_783)
.L_783:
        /*0070*/ 	.word	0x00000000
.L_784:


//--------------------- .nv.info._ZN5flash32flash_fwd_splitkv_combine_kernelI23Flash_fwd_kernel_traitsILi64ELi64ELi256ELi4ELb0ELb0EN7cutlass6half_tE19Flash_kernel_traitsILi64ELi64ELi256ELi4ES3_EELi8ELi1ELb1EEEvNS_16Flash_fwd_paramsE --------------------------
	.section	.nv.info._ZN5flash32flash_fwd_splitkv_combine_kernelI23Flash_fwd_kernel_traitsILi64ELi64ELi256ELi4ELb0ELb0EN7cutlass6half_tE19Flash_kernel_traitsILi64ELi64ELi256ELi4ES3_EELi8ELi1ELb1EEEvNS_16Flash_fwd_paramsE,"",@"SHT_CUDA_INFO"
	.sectionflags	@""
	.align	4


	//----- nvinfo : EIATTR_CUDA_API_VERSION
	.align		4
        /*0000*/ 	.byte	0x04, 0x37
        /*0002*/ 	.short	(.L_786 - .L_785)
.L_785:
        /*0004*/ 	.word	0x00000082


	//----- nvinfo : EIATTR_SW2861232_WAR
	.align		4
.L_786:
        /*0008*/ 	.byte	0x01, 0x35
	.zero		2


	//----- nvinfo : EIATTR_PARAM_CBANK
	.align		4
        /*000c*/ 	.byte	0x04, 0x0a
        /*000e*/ 	.short	(.L_788 - .L_787)
	.align		4
.L_787:
        /*0010*/ 	.word	index@(.nv.constant0._ZN5flash32flash_fwd_splitkv_combine_kernelI23Flash_fwd_kernel_traitsILi64ELi64ELi256ELi4ELb0ELb0EN7cutlass6half_tE19Flash_kernel_traitsILi64ELi64ELi256ELi4ES3_EELi8ELi1ELb1EEEvNS_16Flash_fwd_paramsE)
        /*0014*/ 	.short	0x0160
        /*0016*/ 	.short	0x01d0


	//----- nvinfo : EIATTR_CBANK_PARAM_SIZE
	.align		4
.L_788:
        /*0018*/ 	.byte	0x03, 0x19
        /*001a*/ 	.short	0x01d0


	//----- nvinfo : EIATTR_KPARAM_INFO
	.align		4
        /*001c*/ 	.byte	0x04, 0x17
        /*001e*/ 	.short	(.L_790 - .L_789)
.L_789:
        /*0020*/ 	.word	0x00000000
        /*0024*/ 	.short	0x0000
        /*0026*/ 	.short	0x0000
        /*0028*/ 	.byte	0x00, 0xf0, 0x41, 0x07


	//----- nvinfo : EIATTR_MAXREG_COUNT
	.align		4
.L_790:
        /*002c*/ 	.byte	0x03, 0x1b
        /*002e*/ 	.short	0x00ff


	//----- nvinfo : EIATTR_NUM_BARRIERS
	.align		4
        /*0030*/ 	.byte	0x02, 0x4c
        /*0032*/ 	.byte	0x01
	.zero		1


	//----- nvinfo : EIATTR_MERCURY_ISA_VERSION
	.align		4
        /*0034*/ 	.byte	0x03, 0x5f
        /*0036*/ 	.short	0x0000


	//----- nvinfo : EIATTR_COOP_GROUP_MASK_REGIDS
	.align		4
        /*0038*/ 	.byte	0x04, 0x29
        /*003a*/ 	.short	(.L_792 - .L_791)


	//   ....[0]....
.L_791:
        /*003c*/ 	.word	0xffffffff


	//   ....[1]....
        /*0040*/ 	.word	0xffffffff


	//----- nvinfo : EIATTR_COOP_GROUP_INSTR_OFFSETS
	.align		4
.L_792:
        /*0044*/ 	.byte	0x04, 0x28
        /*0046*/ 	.short	(.L_794 - .L_793)


	//   ....[0]....
.L_793:
        /*0048*/ 	.word	0x00001cd0


	//   ....[1]....
        /*004c*/ 	.word	0x00001d40


	//----- nvinfo : EIATTR_EXIT_INSTR_OFFSETS
	.align		4
.L_794:
        /*0050*/ 	.byte	0x04, 0x1c
        /*0052*/ 	.short	(.L_796 - .L_795)


	//   ....[0]....
.L_795:
        /*0054*/ 	.word	0x00004290


	//   ....[1]....
        /*0058*/ 	.word	0x000046f0


	//----- nvinfo : EIATTR_CRS_STACK_SIZE
	.align		4
.L_796:
        /*005c*/ 	.byte	0x04, 0x1e
        /*005e*/ 	.short	(.L_798 - .L_797)
.L_797:
        /*0060*/ 	.word	0x00000000
.L_798:


//--------------------- .nv.info._ZN5flash24flash_fwd_splitkv_kernelI23Flash_fwd_kernel_traitsILi64ELi64ELi256ELi4ELb0ELb0EN7cutlass6half_tE19Flash_kernel_traitsILi64ELi64ELi256ELi4ES3_EELb1ELb0ELb0ELb0ELb0ELb0ELb0ELb0EEEvNS_16Flash_fwd_paramsE --------------------------
	.section	.nv.info._ZN5flash24flash_fwd_splitkv_kernelI23Flash_fwd_kernel_traitsILi64ELi64ELi256ELi4ELb0ELb0EN7cutlass6half_tE19Flash_kernel_traitsILi64ELi64ELi256ELi4ES3_EELb1ELb0ELb0ELb0ELb0ELb0ELb0ELb0EEEvNS_16Flash_fwd_paramsE,"",@"SHT_CUDA_INFO"
	.sectionflags	@""
	.align	4


	//----- nvinfo : EIATTR_CUDA_API_VERSION
	.align		4
        /*0000*/ 	.byte	0x04, 0x37
        /*0002*/ 	.short	(.L_800 - .L_799)
.L_799:
        /*0004*/ 	.word	0x00000082


	//----- nvinfo : EIATTR_SW2861232_WAR
	.align		4
.L_800:
        /*0008*/ 	.byte	0x01, 0x35
	.zero		2


	//----- nvinfo : EIATTR_PARAM_CBANK
	.align		4
        /*000c*/ 	.byte	0x04, 0x0a
        /*000e*/ 	.short	(.L_802 - .L_801)
	.align		4
.L_801:
        /*0010*/ 	.word	index@(.nv.constant0._ZN5flash24flash_fwd_splitkv_kernelI23Flash_fwd_kernel_traitsILi64ELi64ELi256ELi4ELb0ELb0EN7cutlass6half_tE19Flash_kernel_traitsILi64ELi64ELi256ELi4ES3_EELb1ELb0ELb0ELb0ELb0ELb0ELb0ELb0EEEvNS_16Flash_fwd_paramsE)
        /*0014*/ 	.short	0x0160
        /*0016*/ 	.short	0x01d0


	//----- nvinfo : EIATTR_CBANK_PARAM_SIZE
	.align		4
.L_802:
        /*0018*/ 	.byte	0x03, 0x19
        /*001a*/ 	.short	0x01d0


	//----- nvinfo : EIATTR_KPARAM_INFO
	.align		4
        /*001c*/ 	.byte	0x04, 0x17
        /*001e*/ 	.short	(.L_804 - .L_803)
.L_803:
        /*0020*/ 	.word	0x00000000
        /*0024*/ 	.short	0x0000
        /*0026*/ 	.short	0x0000
        /*0028*/ 	.byte	0x00, 0xf0, 0x41, 0x07


	//----- nvinfo : EIATTR_MAXREG_COUNT
	.align		4
.L_804:
        /*002c*/ 	.byte	0x03, 0x1b
        /*002e*/ 	.short	0x00ff


	//----- nvinfo : EIATTR_NUM_BARRIERS
	.align		4
        /*0030*/ 	.byte	0x02, 0x4c
        /*0032*/ 	.byte	0x01
	.zero		1


	//----- nvinfo : EIATTR_ANNOTATIONS
	.align		4
        /*0034*/ 	.byte	0x04, 0x55
        /*0036*/ 	.short	(.L_806 - .L_805)


	//   ....[0]....
.L_805:
        /*0038*/ 	.word	0x00000001
        /*003c*/ 	.byte	0x70, 0xb0, 0x00, 0x00, 0x01, 0x00, 0x00, 0x00, 0x80, 0xb0, 0x00, 0x00, 0x01, 0x00, 0x00, 0x00
        /*004c*/ 	.byte	0x50, 0xd5, 0x00, 0x00, 0x01, 0x00, 0x00, 0x00, 0xd0, 0xd7, 0x00, 0x00, 0x01, 0x00, 0x00, 0x00
        /*005c*/ 	.byte	0x90, 0xf7, 0x00, 0x00, 0x01, 0x00, 0x00, 0x00, 0xa0, 0xf7, 0x00, 0x00, 0x01, 0x00, 0x00, 0x00
        /*006c*/ 	.byte	0xd0, 0xf7, 0x00, 0x00, 0x01, 0x00, 0x00, 0x00, 0x00, 0xf8, 0x00, 0x00, 0x01, 0x00, 0x00, 0x00
        /*007c*/ 	.byte	0x40, 0x2b, 0x01, 0x00, 0x01, 0x00, 0x00, 0x00, 0x50, 0x2b, 0x01, 0x00, 0x01, 0x00, 0x00, 0x00
        /*008c*/ 	.byte	0xe0, 0x5a, 0x01, 0x00, 0x01, 0x00, 0x00, 0x00, 0x20, 0x5b, 0x01, 0x00, 0x01, 0x00, 0x00, 0x00
        /*009c*/ 	.byte	0x80, 0x8e, 0x01, 0x00, 0x01, 0x00, 0x00, 0x00, 0xa0, 0x8e, 0x01, 0x00, 0x01, 0x00, 0x00, 0x00
        /*00ac*/ 	.byte	0xd0, 0x8e, 0x01, 0x00, 0x01, 0x00, 0x00, 0x00, 0x00, 0x8f, 0x01, 0x00


	//----- nvinfo : EIATTR_MERCURY_ISA_VERSION
	.align		4
.L_806:
        /*00b8*/ 	.byte	0x03, 0x5f
        /*00ba*/ 	.short	0x0000


	//----- nvinfo : EIATTR_COOP_GROUP_MASK_REGIDS
	.align		4
        /*00bc*/ 	.byte	0x04, 0x29
        /*00be*/ 	.short	(.L_808 - .L_807)


	//   ....[0]....
.L_807:
        /*00c0*/ 	.word	0xffffffff


	//   ....[1]....
        /*00c4*/ 	.word	0xffffffff


	//   ....[2]....
        /*00c8*/ 	.word	0xffffffff


	//   ....[3]....
        /*00cc*/ 	.word	0xffffffff


	//   ....[4]....
        /*00d0*/ 	.word	0xffffffff


	//   ....[5]....
        /*00d4*/ 	.word	0xffffffff


	//   ....[6]....
        /*00d8*/ 	.word	0xffffffff


	//   ....[7]....
        /*00dc*/ 	.word	0xffffffff


	//   ....[8]....
        /*00e0*/ 	.word	0xffffffff


	//   ....[9]....
        /*00e4*/ 	.word	0xffffffff


	//   ....[10]....
        /*00e8*/ 	.word	0xffffffff


	//   ....[11]....
        /*00ec*/ 	.word	0xffffffff


	//   ....[12]....
        /*00f0*/ 	.word	0xffffffff


	//   ....[13]....
        /*00f4*/ 	.word	0xffffffff


	//   ....[14]....
        /*00f8*/ 	.word	0xffffffff


	//   ....[15]....
        /*00fc*/ 	.word	0xffffffff


	//----- nvinfo : EIATTR_COOP_GROUP_INSTR_OFFSETS
	.align		4
.L_808:
        /*0100*/ 	.byte	0x04, 0x28
        /*0102*/ 	.short	(.L_810 - .L_809)


	//   ....[0]....
.L_809:
        /*0104*/ 	.word	0x000086d0


	//   ....[1]....
        /*0108*/ 	.word	0x00008790


	//   ....[2]....
        /*010c*/ 	.word	0x000087a0


	//   ....[3]....
        /*0110*/ 	.word	0x000087d0


	//   ....[4]....
        /*0114*/ 	.word	0x00010000


	//   ....[5]....
        /*0118*/ 	.word	0x00010060


	//   ....[6]....
        /*011c*/ 	.word	0x00010080


	//   ....[7]....
        /*0120*/ 	.word	0x000100a0


	//   ....[8]....
        /*0124*/ 	.word	0x00016320


	//   ....[9]....
        /*0128*/ 	.word	0x00016340


	//   ....[10]....
        /*012c*/ 	.word	0x00016360


	//   ....[11]....
        /*0130*/ 	.word	0x00016380


	//   ....[12]....
        /*0134*/ 	.word	0x000190b0


	//   ....[13]....
        /*0138*/ 	.word	0x000190c0


	//   ....[14]....
        /*013c*/ 	.word	0x000190f0


	//   ....[15]....
        /*0140*/ 	.word	0x00019110


	//----- nvinfo : EIATTR_EXIT_INSTR_OFFSETS
	.align		4
.L_810:
        /*0144*/ 	.byte	0x04, 0x1c
        /*0146*/ 	.short	(.L_812 - .L_811)


	//   ....[0]....
.L_811:
        /*0148*/ 	.word	0x000004d0


	//   ....[1]....
        /*014c*/ 	.word	0x00000db0


	//   ....[2]....
        /*0150*/ 	.word	0x00000de0


	//   ....[3]....
        /*0154*/ 	.word	0x00019e50


	//   ....[4]....
        /*0158*/ 	.word	0x00019f10


	//----- nvinfo : EIATTR_CTAIDZ_USED
	.align		4
.L_812:
        /*015c*/ 	.byte	0x01, 0x04
	.zero		2


	//----- nvinfo : EIATTR_CRS_STACK_SIZE
	.align		4
        /*0160*/ 	.byte	0x04, 0x1e
        /*0162*/ 	.short	(.L_814 - .L_813)
.L_813:
        /*0164*/ 	.word	0x00000000
.L_814:


//--------------------- .nv.info._ZN5flash24flash_fwd_splitkv_kernelI23Flash_fwd_kernel_traitsILi64ELi64ELi256ELi4ELb0ELb0EN7cutlass6half_tE19Flash_kernel_traitsILi64ELi64ELi256ELi4ES3_EELb1ELb0ELb0ELb0ELb0ELb1ELb0ELb0EEEvNS_16Flash_fwd_paramsE --------------------------
	.section	.nv.info._ZN5flash24flash_fwd_splitkv_kernelI23Flash_fwd_kernel_traitsILi64ELi64ELi256ELi4ELb0ELb0EN7cutlass6half_tE19Flash_kernel_traitsILi64ELi64ELi256ELi4ES3_EELb1ELb0ELb0ELb0ELb0ELb1ELb0ELb0EEEvNS_16Flash_fwd_paramsE,"",@"SHT_CUDA_INFO"
	.sectionflags	@""
	.align	4


	//----- nvinfo : EIATTR_CUDA_API_VERSION
	.align		4
        /*0000*/ 	.byte	0x04, 0x37
        /*0002*/ 	.short	(.L_816 - .L_815)
.L_815:
        /*0004*/ 	.word	0x00000082


	//----- nvinfo : EIATTR_SW2861232_WAR
	.align		4
.L_816:
        /*0008*/ 	.byte	0x01, 0x35
	.zero		2


	//----- nvinfo : EIATTR_PARAM_CBANK
	.align		4
        /*000c*/ 	.byte	0x04, 0x0a
        /*000e*/ 	.short	(.L_818 - .L_817)
	.align		4
.L_817:
        /*0010*/ 	.word	index@(.nv.constant0._ZN5flash24flash_fwd_splitkv_kernelI23Flash_fwd_kernel_traitsILi64ELi64ELi256ELi4ELb0ELb0EN7cutlass6half_tE19Flash_kernel_traitsILi64ELi64ELi256ELi4ES3_EELb1ELb0ELb0ELb0ELb0ELb1ELb0ELb0EEEvNS_16Flash_fwd_paramsE)
        /*0014*/ 	.short	0x0160
        /*0016*/ 	.short	0x01d0


	//----- nvinfo : EIATTR_CBANK_PARAM_SIZE
	.align		4
.L_818:
        /*0018*/ 	.byte	0x03, 0x19
        /*001a*/ 	.short	0x01d0


	//----- nvinfo : EIATTR_KPARAM_INFO
	.align		4
        /*001c*/ 	.byte	0x04, 0x17
        /*001e*/ 	.short	(.L_820 - .L_819)
.L_819:
        /*0020*/ 	.word	0x00000000
        /*0024*/ 	.short	0x0000
        /*0026*/ 	.short	0x0000
        /*0028*/ 	.byte	0x00, 0xf0, 0x41, 0x07


	//----- nvinfo : EIATTR_MAXREG_COUNT
	.align		4
.L_820:
        /*002c*/ 	.byte	0x03, 0x1b
        /*002e*/ 	.short	0x00ff


	//----- nvinfo : EIATTR_NUM_BARRIERS
	.align		4
        /*0030*/ 	.byte	0x02, 0x4c
        /*0032*/ 	.byte	0x01
	.zero		1


	//----- nvinfo : EIATTR_ANNOTATIONS
	.align		4
        /*0034*/ 	.byte	0x04, 0x55
        /*0036*/ 	.short	(.L_822 - .L_821)


	//   ....[0]....
.L_821:
        /* <DEDUP_REMOVED lines=14> */
        /*010c*/ 	.byte	0x50, 0xe4, 0x01, 0x00


	//----- nvinfo : EIATTR_MERCURY_ISA_VERSION
	.align		4
.L_822:
        /*0110*/ 	.byte	0x03, 0x5f
        /*0112*/ 	.short	0x0000


	//----- nvinfo : EIATTR_COOP_GROUP_MASK_REGIDS
	.align		4
        /*0114*/ 	.byte	0x04, 0x29
        /*0116*/ 	.short	(.L_824 - .L_823)


	//   ....[0]....
.L_823:
        /*0118*/ 	.word	0xffffffff


	//   ....[1]....
        /*011c*/ 	.word	0xffffffff


	//   ....[2]....
        /*0120*/ 	.word	0xffffffff


	//   ....[3]....
        /*0124*/ 	.word	0xffffffff


	//   ....[4]....
        /*0128*/ 	.word	0xffffffff


	//   ....[5]....
        /*012c*/ 	.word	0xffffffff


	//   ....[6]....
        /*0130*/ 	.word	0xffffffff


	//   ....[7]....
        /*0134*/ 	.word	0xffffffff


	//   ....[8]....
        /*0138*/ 	.word	0xffffffff


	//   ....[9]....
        /*013c*/ 	.word	0xffffffff


	//   ....[10]....
        /*0140*/ 	.word	0xffffffff


	//   ....[11]....
        /*0144*/ 	.word	0xffffffff


	//   ....[12]....
        /*0148*/ 	.word	0xffffffff


	//   ....[13]....
        /*014c*/ 	.word	0xffffffff


	//   ....[14]....
        /*0150*/ 	.word	0xffffffff


	//   ....[15]....
        /*0154*/ 	.word	0xffffffff


	//----- nvinfo : EIATTR_COOP_GROUP_INSTR_OFFSETS
	.align		4
.L_824:
        /*0158*/ 	.byte	0x04, 0x28
        /*015a*/ 	.short	(.L_826 - .L_825)


	//   ....[0]....
.L_825:
        /*015c*/ 	.word	0x00009950


	//   ....[1]....
        /*0160*/ 	.word	0x00009a10


	//   ....[2]....
        /*0164*/ 	.word	0x00009a20


	//   ....[3]....
        /*0168*/ 	.word	0x00009a50


	//   ....[4]....
        /*016c*/ 	.word	0x000131e0


	//   ....[5]....
        /*0170*/ 	.word	0x00013230


	//   ....[6]....
        /*0174*/ 	.word	0x00013250


	//   ....[7]....
        /*0178*/ 	.word	0x00013280


	//   ....[8]....
        /*017c*/ 	.word	0x0001a9a0


	//   ....[9]....
        /*0180*/ 	.word	0x0001a9f0


	//   ....[10]....
        /*0184*/ 	.word	0x0001aa20


	//   ....[11]....
        /*0188*/ 	.word	0x0001aa30


	//   ....[12]....
        /*018c*/ 	.word	0x0001da00


	//   ....[13]....
        /*0190*/ 	.word	0x0001da10


	//   ....[14]....
        /*0194*/ 	.word	0x0001da30


	//   ....[15]....
        /*0198*/ 	.word	0x0001da50


	//----- nvinfo : EIATTR_EXIT_INSTR_OFFSETS
	.align		4
.L_826:
        /*019c*/ 	.byte	0x04, 0x1c
        /*019e*/ 	.short	(.L_828 - .L_827)


	//   ....[0]....
.L_827:
        /*01a0*/ 	.word	0x000004d0


	//   ....[1]....
        /*01a4*/ 	.word	0x00000db0


	//   ....[2]....
        /*01a8*/ 	.word	0x00000de0


	//   ....[3]....
        /*01ac*/ 	.word	0x0001e7b0


	//   ....[4]....
        /*01b0*/ 	.word	0x0001e870


	//----- nvinfo : EIATTR_CTAIDZ_USED
	.align		4
.L_828:
        /*01b4*/ 	.byte	0x01, 0x04
	.zero		2


	//----- nvinfo : EIATTR_CRS_STACK_SIZE
	.align		4
        /*01b8*/ 	.byte	0x04, 0x1e
        /*01ba*/ 	.short	(.L_830 - .L_829)
.L_829:
        /*01bc*/ 	.word	0x00000000
.L_830:


//--------------------- .nv.info._ZN5flash24flash_fwd_splitkv_kernelI23Flash_fwd_kernel_traitsILi64ELi64ELi256ELi4ELb0ELb0EN7cutlass6half_tE19Flash_kernel_traitsILi64ELi64ELi256ELi4ES3_EELb1ELb0ELb0ELb0ELb0ELb0ELb0ELb1EEEvNS_16Flash_fwd_paramsE --------------------------
	.section	.nv.info._ZN5flash24flash_fwd_splitkv_kernelI23Flash_fwd_kernel_traitsILi64ELi64ELi256ELi4ELb0ELb0EN7cutlass6half_tE19Flash_kernel_traitsILi64ELi64ELi256ELi4ES3_EELb1ELb0ELb0ELb0ELb0ELb0ELb0ELb1EEEvNS_16Flash_fwd_paramsE,"",@"SHT_CUDA_INFO"
	.sectionflags	@""
	.align	4


	//----- nvinfo : EIATTR_CUDA_API_VERSION
	.align		4
        /*0000*/ 	.byte	0x04, 0x37
        /*0002*/ 	.short	(.L_832 - .L_831)
.L_831:
        /*0004*/ 	.word	0x00000082


	//----- nvinfo : EIATTR_SW2861232_WAR
	.align		4
.L_832:
        /*0008*/ 	.byte	0x01, 0x35
	.zero		2


	//----- nvinfo : EIATTR_PARAM_CBANK
	.align		4
        /*000c*/ 	.byte	0x04, 0x0a
        /*000e*/ 	.short	(.L_834 - .L_833)
	.align		4
.L_833:
        /*0010*/ 	.word	index@(.nv.constant0._ZN5flash24flash_fwd_splitkv_kernelI23Flash_fwd_kernel_traitsILi64ELi64ELi256ELi4ELb0ELb0EN7cutlass6half_tE19Flash_kernel_traitsILi64ELi64ELi256ELi4ES3_EELb1ELb0ELb0ELb0ELb0ELb0ELb0ELb1EEEvNS_16Flash_fwd_paramsE)
        /*0014*/ 	.short	0x0160
        /*0016*/ 	.short	0x01d0


	//----- nvinfo : EIATTR_CBANK_PARAM_SIZE
	.align		4
.L_834:
        /*0018*/ 	.byte	0x03, 0x19
        /*001a*/ 	.short	0x01d0


	//----- nvinfo : EIATTR_KPARAM_INFO
	.align		4
        /*001c*/ 	.byte	0x04, 0x17
        /*001e*/ 	.short	(.L_836 - .L_835)
.L_835:
        /*0020*/ 	.word	0x00000000
        /*0024*/ 	.short	0x0000
        /*0026*/ 	.short	0x0000
        /*0028*/ 	.byte	0x00, 0xf0, 0x41, 0x07


	//----- nvinfo : EIATTR_MAXREG_COUNT
	.align		4
.L_836:
        /*002c*/ 	.byte	0x03, 0x1b
        /*002e*/ 	.short	0x00ff


	//----- nvinfo : EIATTR_NUM_BARRIERS
	.align		4
        /*0030*/ 	.byte	0x02, 0x4c
        /*0032*/ 	.byte	0x01
	.zero		1


	//----- nvinfo : EIATTR_ANNOTATIONS
	.align		4
        /*0034*/ 	.byte	0x04, 0x55
        /*0036*/ 	.short	(.L_838 - .L_837)


	//   ....[0]....
.L_837:
        /* <DEDUP_REMOVED lines=96> */


	//----- nvinfo : EIATTR_MERCURY_ISA_VERSION
	.align		4
.L_838:
        /*0620*/ 	.byte	0x03, 0x5f
        /*0622*/ 	.short	0x0000


	//----- nvinfo : EIATTR_COOP_GROUP_MASK_REGIDS
	.align		4
        /*0624*/ 	.byte	0x04, 0x29
        /*0626*/ 	.short	(.L_840 - .L_839)


	//   ....[0]....
.L_839:
        /*0628*/ 	.word	0xffffffff


	//   ....[1]....
        /*062c*/ 	.word	0xffffffff


	//   ....[2]....
        /*0630*/ 	.word	0xffffffff


	//   ....[3]....
        /*0634*/ 	.word	0xffffffff


	//   ....[4]....
        /*0638*/ 	.word	0xffffffff


	//   ....[5]....
        /*063c*/ 	.word	0xffffffff


	//   ....[6]....
        /*0640*/ 	.word	0xffffffff


	//   ....[7]....
        /*0644*/ 	.word	0xffffffff


	//   ....[8]....
        /*0648*/ 	.word	0xffffffff


	//   ....[9]....
        /*064c*/ 	.word	0xffffffff


	//   ....[10]....
        /*0650*/ 	.word	0xffffffff


	//   ....[11]....
        /*0654*/ 	.word	0xffffffff


	//   ....[12]....
        /*0658*/ 	.word	0xffffffff


	//   ....[13]....
        /*065c*/ 	.word	0xffffffff


	//   ....[14]....
        /*0660*/ 	.word	0xffffffff


	//   ....[15]....
        /*0664*/ 	.word	0xffffffff


	//   ....[16]....
        /*0668*/ 	.word	0xffffffff


	//   ....[17]....
        /*066c*/ 	.word	0xffffffff


	//   ....[18]....
        /*0670*/ 	.word	0xffffffff


	//   ....[19]....
        /*0674*/ 	.word	0xffffffff


	//----- nvinfo : EIATTR_COOP_GROUP_INSTR_OFFSETS
	.align		4
.L_840:
        /*0678*/ 	.byte	0x04, 0x28
        /*067a*/ 	.short	(.L_842 - .L_841)


	//   ....[0]....
.L_841:
        /*067c*/ 	.word	0x000199f0


	//   ....[1]....
        /*0680*/ 	.word	0x00019a60


	//   ....[2]....
        /*0684*/ 	.word	0x00019a70


	//   ....[3]....
        /*0688*/ 	.word	0x00019aa0


	//   ....[4]....
        /*068c*/ 	.word	0x000222b0


	//   ....[5]....
        /*0690*/ 	.word	0x00022300


	//   ....[6]....
        /*0694*/ 	.word	0x00022320


	//   ....[7]....
        /*0698*/ 	.word	0x00022340


	//   ....[8]....
        /*069c*/ 	.word	0x000289d0


	//   ....[9]....
        /*06a0*/ 	.word	0x000289f0


	//   ....[10]....
        /*06a4*/ 	.word	0x000293a0


	//   ....[11]....
        /*06a8*/ 	.word	0x000293c0


	//   ....[12]....
        /*06ac*/ 	.word	0x0002ba10


	//   ....[13]....
        /*06b0*/ 	.word	0x0002ba40


	//   ....[14]....
        /*06b4*/ 	.word	0x0002ba50


	//   ....[15]....
        /*06b8*/ 	.word	0x0002ba80


	//   ....[16]....
        /*06bc*/ 	.word	0x0002cc30


	//   ....[17]....
        /*06c0*/ 	.word	0x0002cc80


	//   ....[18]....
        /*06c4*/ 	.word	0x0002ccd0


	//   ....[19]....
        /*06c8*/ 	.word	0x0002cd20


	//----- nvinfo : EIATTR_EXIT_INSTR_OFFSETS
	.align		4
.L_842:
        /*06cc*/ 	.byte	0x04, 0x1c
        /*06ce*/ 	.short	(.L_844 - .L_843)


	//   ....[0]....
.L_843:
        /*06d0*/ 	.word	0x00000080


	//----- nvinfo : EIATTR_CTAIDZ_USED
	.align		4
.L_844:
        /*06d4*/ 	.byte	0x01, 0x04
	.zero		2


	//----- nvinfo : EIATTR_CRS_STACK_SIZE
	.align		4
        /*06d8*/ 	.byte	0x04, 0x1e
        /*06da*/ 	.short	(.L_846 - .L_845)
.L_845:
        /*06dc*/ 	.word	0x00000000
.L_846:


//--------------------- .nv.info._ZN5flash24flash_fwd_splitkv_kernelI23Flash_fwd_kernel_traitsILi64ELi64ELi256ELi4ELb0ELb0EN7cutlass6half_tE19Flash_kernel_traitsILi64ELi64ELi256ELi4ES3_EELb1ELb0ELb0ELb0ELb0ELb1ELb0ELb1EEEvNS_16Flash_fwd_paramsE --------------------------
	.section	.nv.info._ZN5flash24flash_fwd_splitkv_kernelI23Flash_fwd_kernel_traitsILi64ELi64ELi256ELi4ELb0ELb0EN7cutlass6half_tE19Flash_kernel_traitsILi64ELi64ELi256ELi4ES3_EELb1ELb0ELb0ELb0ELb0ELb1ELb0ELb1EEEvNS_16Flash_fwd_paramsE,"",@"SHT_CUDA_INFO"
	.sectionflags	@""
	.align	4


	//----- nvinfo : EIATTR_CUDA_API_VERSION
	.align		4
        /*0000*/ 	.byte	0x04, 0x37
        /*0002*/ 	.short	(.L_848 - .L_847)
.L_847:
        /*0004*/ 	.word	0x00000082


	//----- nvinfo : EIATTR_SW2861232_WAR
	.align		4
.L_848:
        /*0008*/ 	.byte	0x01, 0x35
	.zero		2


	//----- nvinfo : EIATTR_PARAM_CBANK
	.align		4
        /*000c*/ 	.byte	0x04, 0x0a
        /*000e*/ 	.short	(.L_850 - .L_849)
	.align		4
.L_849:
        /*0010*/ 	.word	index@(.nv.constant0._ZN5flash24flash_fwd_splitkv_kernelI23Flash_fwd_kernel_traitsILi64ELi64ELi256ELi4ELb0ELb0EN7cutlass6half_tE19Flash_kernel_traitsILi64ELi64ELi256ELi4ES3_EELb1ELb0ELb0ELb0ELb0ELb1ELb0ELb1EEEvNS_16Flash_fwd_paramsE)
        /*0014*/ 	.short	0x0160
        /*0016*/ 	.short	0x01d0


	//----- nvinfo : EIATTR_CBANK_PARAM_SIZE
	.align		4
.L_850:
        /*0018*/ 	.byte	0x03, 0x19
        /*001a*/ 	.short	0x01d0


	//----- nvinfo : EIATTR_KPARAM_INFO
	.align		4
        /*001c*/ 	.byte	0x04, 0x17
        /*001e*/ 	.short	(.L_852 - .L_851)
.L_851:
        /*0020*/ 	.word	0x00000000
        /*0024*/ 	.short	0x0000
        /*0026*/ 	.short	0x0000
        /*0028*/ 	.byte	0x00, 0xf0, 0x41, 0x07


	//----- nvinfo : EIATTR_MAXREG_COUNT
	.align		4
.L_852:
        /*002c*/ 	.byte	0x03, 0x1b
        /*002e*/ 	.short	0x00ff


	//----- nvinfo : EIATTR_NUM_BARRIERS
	.align		4
        /*0030*/ 	.byte	0x02, 0x4c
        /*0032*/ 	.byte	0x01
	.zero		1


	//----- nvinfo : EIATTR_ANNOTATIONS
	.align		4
        /*0034*/ 	.byte	0x04, 0x55
        /*0036*/ 	.short	(.L_854 - .L_853)


	//   ....[0]....
.L_853:
        /* <DEDUP_REMOVED lines=138> */


	//----- nvinfo : EIATTR_MERCURY_ISA_VERSION
	.align		4
.L_854:
        /*08c0*/ 	.byte	0x03, 0x5f
        /*08c2*/ 	.short	0x0000


	//----- nvinfo : EIATTR_COOP_GROUP_MASK_REGIDS
	.align		4
        /*08c4*/ 	.byte	0x04, 0x29
        /*08c6*/ 	.short	(.L_856 - .L_855)


	//   ....[0]....
.L_855:
        /*08c8*/ 	.word	0xffffffff


	//   ....[1]....
        /*08cc*/ 	.word	0xffffffff


	//   ....[2]....
        /*08d0*/ 	.word	0xffffffff


	//   ....[3]....
        /*08d4*/ 	.word	0xffffffff


	//   ....[4]....
        /*08d8*/ 	.word	0xffffffff


	//   ....[5]....
        /*08dc*/ 	.word	0xffffffff


	//   ....[6]....
        /*08e0*/ 	.word	0xffffffff


	//   ....[7]....
        /*08e4*/ 	.word	0xffffffff


	//   ....[8]....
        /*08e8*/ 	.word	0xffffffff


	//   ....[9]....
        /*08ec*/ 	.word	0xffffffff


	//   ....[10]....
        /*08f0*/ 	.word	0xffffffff


	//   ....[11]....
        /*08f4*/ 	.word	0xffffffff


	//   ....[12]....
        /*08f8*/ 	.word	0xffffffff


	//   ....[13]....
        /*08fc*/ 	.word	0xffffffff


	//   ....[14]....
        /*0900*/ 	.word	0xffffffff


	//   ....[15]....
        /*0904*/ 	.word	0xffffffff


	//   ....[16]....
        /*0908*/ 	.word	0xffffffff


	//   ....[17]....
        /*090c*/ 	.word	0xffffffff


	//   ....[18]....
        /*0910*/ 	.word	0xffffffff


	//   ....[19]....
        /*0914*/ 	.word	0xffffffff


	//----- nvinfo : EIATTR_COOP_GROUP_INSTR_OFFSETS
	.align		4
.L_856:
        /*0918*/ 	.byte	0x04, 0x28
        /*091a*/ 	.short	(.L_858 - .L_857)


	//   ....[0]....
.L_857:
        /*091c*/ 	.word	0x0001a700


	//   ....[1]....
        /*0920*/ 	.word	0x0001a770


	//   ....[2]....
        /*0924*/ 	.word	0x0001a780


	//   ....[3]....
        /*0928*/ 	.word	0x0001a7b0


	//   ....[4]....
        /*092c*/ 	.word	0x000242d0


	//   ....[5]....
        /*0930*/ 	.word	0x00024320


	//   ....[6]....
        /*0934*/ 	.word	0x00024340


	//   ....[7]....
        /*0938*/ 	.word	0x00024370


	//   ....[8]....
        /*093c*/ 	.word	0x0002bc80


	//   ....[9]....
        /*0940*/ 	.word	0x0002bca0


	//   ....[10]....
        /*0944*/ 	.word	0x0002c6f0


	//   ....[11]....
        /*0948*/ 	.word	0x0002c710


	//   ....[12]....
        /*094c*/ 	.word	0x0002ed70


	//   ....[13]....
        /*0950*/ 	.word	0x0002edc0


	//   ....[14]....
        /*0954*/ 	.word	0x0002ede0


	//   ....[15]....
        /*0958*/ 	.word	0x0002ee00


	//   ....[16]....
        /*095c*/ 	.word	0x0002ffb0


	//   ....[17]....
        /*0960*/ 	.word	0x00030000


	//   ....[18]....
        /*0964*/ 	.word	0x00030050


	//   ....[19]....
        /*0968*/ 	.word	0x000300b0


	//----- nvinfo : EIATTR_EXIT_INSTR_OFFSETS
	.align		4
.L_858:
        /*096c*/ 	.byte	0x04, 0x1c
        /*096e*/ 	.short	(.L_860 - .L_859)


	//   ....[0]....
.L_859:
        /*0970*/ 	.word	0x00000080


	//----- nvinfo : EIATTR_CTAIDZ_USED
	.align		4
.L_860:
        /*0974*/ 	.byte	0x01, 0x04
	.zero		2


	//----- nvinfo : EIATTR_CRS_STACK_SIZE
	.align		4
        /*0978*/ 	.byte	0x04, 0x1e
        /*097a*/ 	.short	(.L_862 - .L_861)
.L_861:
        /*097c*/ 	.word	0x00000000
.L_862:


//--------------------- .nv.info._ZN5flash24flash_fwd_splitkv_kernelI23Flash_fwd_kernel_traitsILi64ELi64ELi256ELi4ELb0ELb0EN7cutlass6half_tE19Flash_kernel_traitsILi64ELi64ELi256ELi4ES3_EELb1ELb0ELb0ELb0ELb0ELb0ELb1ELb0EEEvNS_16Flash_fwd_paramsE --------------------------
	.section	.nv.info._ZN5flash24flash_fwd_splitkv_kernelI23Flash_fwd_kernel_traitsILi64ELi64ELi256ELi4ELb0ELb0EN7cutlass6half_tE19Flash_kernel_traitsILi64ELi64ELi256ELi4ES3_EELb1ELb0ELb0ELb0ELb0ELb0ELb1ELb0EEEvNS_16Flash_fwd_paramsE,"",@"SHT_CUDA_INFO"
	.sectionflags	@""
	.align	4


	//----- nvinfo : EIATTR_CUDA_API_VERSION
	.align		4
        /*0000*/ 	.byte	0x04, 0x37
        /*0002*/ 	.short	(.L_864 - .L_863)
.L_863:
        /*0004*/ 	.word	0x00000082


	//----- nvinfo : EIATTR_SW2861232_WAR
	.align		4
.L_864:
        /*0008*/ 	.byte	0x01, 0x35
	.zero		2


	//----- nvinfo : EIATTR_PARAM_CBANK
	.align		4
        /*000c*/ 	.byte	0x04, 0x0a
        /*000e*/ 	.short	(.L_866 - .L_865)
	.align		4
.L_865:
        /*0010*/ 	.word	index@(.nv.constant0._ZN5flash24flash_fwd_splitkv_kernelI23Flash_fwd_kernel_traitsILi64ELi64ELi256ELi4ELb0ELb0EN7cutlass6half_tE19Flash_kernel_traitsILi64ELi64ELi256ELi4ES3_EELb1ELb0ELb0ELb0ELb0ELb0ELb1ELb0EEEvNS_16Flash_fwd_paramsE)
        /*0014*/ 	.short	0x0160
        /*0016*/ 	.short	0x01d0


	//----- nvinfo : EIATTR_CBANK_PARAM_SIZE
	.align		4
.L_866:
        /*0018*/ 	.byte	0x03, 0x19
        /*001a*/ 	.short	0x01d0


	//----- nvinfo : EIATTR_KPARAM_INFO
	.align		4
        /*001c*/ 	.byte	0x04, 0x17
        /*001e*/ 	.short	(.L_868 - .L_867)
.L_867:
        /*0020*/ 	.word	0x00000000
        /*0024*/ 	.short	0x0000
        /*0026*/ 	.short	0x0000
        /*0028*/ 	.byte	0x00, 0xf0, 0x41, 0x07


	//----- nvinfo : EIATTR_MAXREG_COUNT
	.align		4
.L_868:
        /*002c*/ 	.byte	0x03, 0x1b
        /*002e*/ 	.short	0x00ff


	//----- nvinfo : EIATTR_NUM_BARRIERS
	.align		4
        /*0030*/ 	.byte	0x02, 0x4c
        /*0032*/ 	.byte	0x01
	.zero		1


	//----- nvinfo : EIATTR_ANNOTATIONS
	.align		4
        /*0034*/ 	.byte	0x04, 0x55
        /*0036*/ 	.short	(.L_870 - .L_869)


	//   ....[0]....
.L_869:
        /*0038*/ 	.word	0x00000001
        /*003c*/ 	.byte	0x40, 0xd2, 0x00, 0x00, 0x01, 0x00, 0x00, 0x00, 0xa0, 0xd2, 0x00, 0x00, 0x01, 0x00, 0x00, 0x00
        /*004c*/ 	.byte	0xc0, 0xd2, 0x00, 0x00, 0x01, 0x00, 0x00, 0x00, 0x30, 0xdd, 0x00, 0x00, 0x01, 0x00, 0x00, 0x00
        /*005c*/ 	.byte	0x40, 0xfc, 0x00, 0x00, 0x01, 0x00, 0x00, 0x00, 0x50, 0xfc, 0x00, 0x00, 0x01, 0x00, 0x00, 0x00
        /*006c*/ 	.byte	0x60, 0xfc, 0x00, 0x00, 0x01, 0x00, 0x00, 0x00, 0x70, 0xfc, 0x00, 0x00


	//----- nvinfo : EIATTR_MERCURY_ISA_VERSION
	.align		4
.L_870:
        /*0078*/ 	.byte	0x03, 0x5f
        /*007a*/ 	.short	0x0000


	//----- nvinfo : EIATTR_COOP_GROUP_MASK_REGIDS
	.align		4
        /*007c*/ 	.byte	0x04, 0x29
        /*007e*/ 	.short	(.L_872 - .L_871)


	//   ....[0]....
.L_871:
        /*0080*/ 	.word	0xffffffff


	//   ....[1]....
        /*0084*/ 	.word	0xffffffff


	//   ....[2]....
        /*0088*/ 	.word	0xffffffff


	//   ....[3]....
        /*008c*/ 	.word	0xffffffff


	//   ....[4]....
        /*0090*/ 	.word	0xffffffff


	//   ....[5]....
        /*0094*/ 	.word	0xffffffff


	//   ....[6]....
        /*0098*/ 	.word	0xffffffff


	//   ....[7]....
        /*009c*/ 	.word	0xffffffff


	//   ....[8]....
        /*00a0*/ 	.word	0xffffffff


	//   ....[9]....
        /*00a4*/ 	.word	0xffffffff


	//   ....[10]....
        /*00a8*/ 	.word	0xffffffff


	//   ....[11]....
        /*00ac*/ 	.word	0xffffffff


	//   ....[12]....
        /*00b0*/ 	.word	0xffffffff


	//   ....[13]....
        /*00b4*/ 	.word	0xffffffff


	//   ....[14]....
        /*00b8*/ 	.word	0xffffffff


	//   ....[15]....
        /*00bc*/ 	.word	0xffffffff


	//----- nvinfo : EIATTR_COOP_GROUP_INSTR_OFFSETS
	.align		4
.L_872:
        /*00c0*/ 	.byte	0x04, 0x28
        /*00c2*/ 	.short	(.L_874 - .L_873)


	//   ....[0]....
.L_873:
        /*00c4*/ 	.word	0x00008a70


	//   ....[1]....
        /*00c8*/ 	.word	0x00008b50


	//   ....[2]....
        /*00cc*/ 	.word	0x00008b60


	//   ....[3]....
        /*00d0*/ 	.word	0x00008b90


	//   ....[4]....
        /*00d4*/ 	.word	0x000104b0


	//   ....[5]....
        /*00d8*/ 	.word	0x000104d0


	//   ....[6]....
        /*00dc*/ 	.word	0x000104f0


	//   ....[7]....
        /*00e0*/ 	.word	0x00010510


	//   ....[8]....
        /*00e4*/ 	.word	0x00016840


	//   ....[9]....
        /*00e8*/ 	.word	0x00016850


	//   ....[10]....
        /*00ec*/ 	.word	0x00016880


	//   ....[11]....
        /*00f0*/ 	.word	0x00016890


	//   ....[12]....
        /*00f4*/ 	.word	0x000193b0


	//   ....[13]....
        /*00f8*/ 	.word	0x000193f0


	//   ....[14]....
        /*00fc*/ 	.word	0x000194b0


	//   ....[15]....
        /*0100*/ 	.word	0x000194c0


	//----- nvinfo : EIATTR_EXIT_INSTR_OFFSETS
	.align		4
.L_874:
        /*0104*/ 	.byte	0x04, 0x1c
        /*0106*/ 	.short	(.L_876 - .L_875)


	//   ....[0]....
.L_875:
        /*0108*/ 	.word	0x00000640


	//   ....[1]....
        /*010c*/ 	.word	0x00000ec0


	//   ....[2]....
        /*0110*/ 	.word	0x00000ef0


	//   ....[3]....
        /*0114*/ 	.word	0x0001a060


	//   ....[4]....
        /*0118*/ 	.word	0x0001a080


	//----- nvinfo : EIATTR_CTAIDZ_USED
	.align		4
.L_876:
        /*011c*/ 	.byte	0x01, 0x04
	.zero		2


	//----- nvinfo : EIATTR_CRS_STACK_SIZE
	.align		4
        /*0120*/ 	.byte	0x04, 0x1e
        /*0122*/ 	.short	(.L_878 - .L_877)
.L_877:
        /*0124*/ 	.word	0x00000000
.L_878:


//--------------------- .nv.info._ZN5flash24flash_fwd_splitkv_kernelI23Flash_fwd_kernel_traitsILi64ELi64ELi256ELi4ELb0ELb0EN7cutlass6half_tE19Flash_kernel_traitsILi64ELi64ELi256ELi4ES3_EELb1ELb0ELb0ELb0ELb0ELb1ELb1ELb0EEEvNS_16Flash_fwd_paramsE --------------------------
	.section	.nv.info._ZN5flash24flash_fwd_splitkv_kernelI23Flash_fwd_kernel_traitsILi64ELi64ELi256ELi4ELb0ELb0EN7cutlass6half_tE19Flash_kernel_traitsILi64ELi64ELi256ELi4ES3_EELb1ELb0ELb0ELb0ELb0ELb1ELb1ELb0EEEvNS_16Flash_fwd_paramsE,"",@"SHT_CUDA_INFO"
	.sectionflags	@""
	.align	4


	//----- nvinfo : EIATTR_CUDA_API_VERSION
	.align		4
        /*0000*/ 	.byte	0x04, 0x37
        /*0002*/ 	.short	(.L_880 - .L_879)
.L_879:
        /*0004*/ 	.word	0x00000082


	//----- nvinfo : EIATTR_SW2861232_WAR
	.align		4
.L_880:
        /*0008*/ 	.byte	0x01, 0x35
	.zero		2


	//----- nvinfo : EIATTR_PARAM_CBANK
	.align		4
        /*000c*/ 	.byte	0x04, 0x0a
        /*000e*/ 	.short	(.L_882 - .L_881)
	.align		4
.L_881:
        /*0010*/ 	.word	index@(.nv.constant0._ZN5flash24flash_fwd_splitkv_kernelI23Flash_fwd_kernel_traitsILi64ELi64ELi256ELi4ELb0ELb0EN7cutlass6half_tE19Flash_kernel_traitsILi64ELi64ELi256ELi4ES3_EELb1ELb0ELb0ELb0ELb0ELb1ELb1ELb0EEEvNS_16Flash_fwd_paramsE)
        /*0014*/ 	.short	0x0160
        /*0016*/ 	.short	0x01d0


	//----- nvinfo : EIATTR_CBANK_PARAM_SIZE
	.align		4
.L_882:
        /*0018*/ 	.byte	0x03, 0x19
        /*001a*/ 	.short	0x01d0


	//----- nvinfo : EIATTR_KPARAM_INFO
	.align		4
        /*001c*/ 	.byte	0x04, 0x17
        /*001e*/ 	.short	(.L_884 - .L_883)
.L_883:
        /*0020*/ 	.word	0x00000000
        /*0024*/ 	.short	0x0000
        /*0026*/ 	.short	0x0000
        /*0028*/ 	.byte	0x00, 0xf0, 0x41, 0x07


	//----- nvinfo : EIATTR_MAXREG_COUNT
	.align		4
.L_884:
        /*002c*/ 	.byte	0x03, 0x1b
        /*002e*/ 	.short	0x00ff


	//----- nvinfo : EIATTR_NUM_BARRIERS
	.align		4
        /*0030*/ 	.byte	0x02, 0x4c
        /*0032*/ 	.byte	0x01
	.zero		1


	//----- nvinfo : EIATTR_ANNOTATIONS
	.align		4
        /*0034*/ 	.byte	0x04, 0x55
        /*0036*/ 	.short	(.L_886 - .L_885)


	//   ....[0]....
.L_885:
        /*0038*/ 	.word	0x00000001
        /*003c*/ 	.byte	0x70, 0x51, 0x00, 0x00, 0x01, 0x00, 0x00, 0x00, 0x20, 0xc9, 0x00, 0x00, 0x01, 0x00, 0x00, 0x00
        /*004c*/ 	.byte	0x30, 0xc9, 0x00, 0x00, 0x01, 0x00, 0x00, 0x00, 0xa0, 0xce, 0x00, 0x00, 0x01, 0x00, 0x00, 0x00
        /*005c*/ 	.byte	0xd0, 0x2d, 0x01, 0x00, 0x01, 0x00, 0x00, 0x00, 0xf0, 0x2d, 0x01, 0x00, 0x01, 0x00, 0x00, 0x00
        /*006c*/ 	.byte	0x70, 0x65, 0x01, 0x00, 0x01, 0x00, 0x00, 0x00, 0x80, 0x65, 0x01, 0x00, 0x01, 0x00, 0x00, 0x00
        /*007c*/ 	.byte	0xd0, 0xc1, 0x01, 0x00, 0x01, 0x00, 0x00, 0x00, 0xf0, 0xc1, 0x01, 0x00, 0x01, 0x00, 0x00, 0x00
        /*008c*/ 	.byte	0xd0, 0xdb, 0x01, 0x00, 0x01, 0x00, 0x00, 0x00, 0xe0, 0xdb, 0x01, 0x00, 0x01, 0x00, 0x00, 0x00
        /*009c*/ 	.byte	0x00, 0xdc, 0x01, 0x00, 0x01, 0x00, 0x00, 0x00, 0x60, 0xdc, 0x01, 0x00


	//----- nvinfo : EIATTR_MERCURY_ISA_VERSION
	.align		4
.L_886:
        /*00a8*/ 	.byte	0x03, 0x5f
        /*00aa*/ 	.short	0x0000


	//----- nvinfo : EIATTR_COOP_GROUP_MASK_REGIDS
	.align		4
        /*00ac*/ 	.byte	0x04, 0x29
        /*00ae*/ 	.short	(.L_888 - .L_887)


	//   ....[0]....
.L_887:
        /*00b0*/ 	.word	0xffffffff


	//   ....[1]....
        /*00b4*/ 	.word	0xffffffff


	//   ....[2]....
        /*00b8*/ 	.word	0xffffffff


	//   ....[3]....
        /*00bc*/ 	.word	0xffffffff


	//   ....[4]....
        /*00c0*/ 	.word	0xffffffff


	//   ....[5]....
        /*00c4*/ 	.word	0xffffffff


	//   ....[6]....
        /*00c8*/ 	.word	0xffffffff


	//   ....[7]....
        /*00cc*/ 	.word	0xffffffff


	//   ....[8]....
        /*00d0*/ 	.word	0xffffffff


	//   ....[9]....
        /*00d4*/ 	.word	0xffffffff


	//   ....[10]....
        /*00d8*/ 	.word	0xffffffff


	//   ....[11]....
        /*00dc*/ 	.word	0xffffffff


	//   ....[12]....
        /*00e0*/ 	.word	0xffffffff


	//   ....[13]....
        /*00e4*/ 	.word	0xffffffff


	//   ....[14]....
        /*00e8*/ 	.word	0xffffffff


	//   ....[15]....
        /*00ec*/ 	.word	0xffffffff


	//----- nvinfo : EIATTR_COOP_GROUP_INSTR_OFFSETS
	.align		4
.L_888:
        /*00f0*/ 	.byte	0x04, 0x28
        /*00f2*/ 	.short	(.L_890 - .L_889)


	//   ....[0]....
.L_889:
        /*00f4*/ 	.word	0x00009a90


	//   ....[1]....
        /*00f8*/ 	.word	0x00009b50


	//   ....[2]....
        /*00fc*/ 	.word	0x00009b60


	//   ....[3]....
        /*0100*/ 	.word	0x00009b90


	//   ....[4]....
        /*0104*/ 	.word	0x000135e0


	//   ....[5]....
        /*0108*/ 	.word	0x00013630


	//   ....[6]....
        /*010c*/ 	.word	0x00013650


	//   ....[7]....
        /*0110*/ 	.word	0x00013680


	//   ....[8]....
        /*0114*/ 	.word	0x0001ada0


	//   ....[9]....
        /*0118*/ 	.word	0x0001adf0


	//   ....[10]....
        /*011c*/ 	.word	0x0001ae20


	//   ....[11]....
        /*0120*/ 	.word	0x0001ae30


	//   ....[12]....
        /*0124*/ 	.word	0x0001dd80


	//   ....[13]....
        /*0128*/ 	.word	0x0001dd90


	//   ....[14]....
        /*012c*/ 	.word	0x0001ddb0


	//   ....[15]....
        /*0130*/ 	.word	0x0001ddd0


	//----- nvinfo : EIATTR_EXIT_INSTR_OFFSETS
	.align		4
.L_890:
        /*0134*/ 	.byte	0x04, 0x1c
        /*0136*/ 	.short	(.L_892 - .L_891)


	//   ....[0]....
.L_891:
        /*0138*/ 	.word	0x00000640


	//   ....[1]....
        /*013c*/ 	.word	0x00000ec0


	//   ....[2]....
        /*0140*/ 	.word	0x00000ef0


	//   ....[3]....
        /*0144*/ 	.word	0x0001e8d0


	//   ....[4]....
        /*0148*/ 	.word	0x0001e8f0


	//----- nvinfo : EIATTR_CTAIDZ_USED
	.align		4
.L_892:
        /*014c*/ 	.byte	0x01, 0x04
	.zero		2


	//----- nvinfo : EIATTR_CRS_STACK_SIZE
	.align		4
        /*0150*/ 	.byte	0x04, 0x1e
        /*0152*/ 	.short	(.L_894 - .L_893)
.L_893:
        /*0154*/ 	.word	0x00000000
.L_894:


//--------------------- .nv.info._ZN5flash24flash_fwd_splitkv_kernelI23Flash_fwd_kernel_traitsILi64ELi64ELi256ELi4ELb0ELb0EN7cutlass6half_tE19Flash_kernel_traitsILi64ELi64ELi256ELi4ES3_EELb1ELb0ELb0ELb0ELb0ELb0ELb1ELb1EEEvNS_16Flash_fwd_paramsE --------------------------
	.section	.nv.info._ZN5flash24flash_fwd_splitkv_kernelI23Flash_fwd_kernel_traitsILi64ELi64ELi256ELi4ELb0ELb0EN7cutlass6half_tE19Flash_kernel_traitsILi64ELi64ELi256ELi4ES3_EELb1ELb0ELb0ELb0ELb0ELb0ELb1ELb1EEEvNS_16Flash_fwd_paramsE,"",@"SHT_CUDA_INFO"
	.sectionflags	@""
	.align	4


	//----- nvinfo : EIATTR_CUDA_API_VERSION
	.align		4
        /*0000*/ 	.byte	0x04, 0x37
        /*0002*/ 	.short	(.L_896 - .L_895)
.L_895:
        /*0004*/ 	.word	0x00000082


	//----- nvinfo : EIATTR_SW2861232_WAR
	.align		4
.L_896:
        /*0008*/ 	.byte	0x01, 0x35
	.zero		2


	//----- nvinfo : EIATTR_PARAM_CBANK
	.align		4
        /*000c*/ 	.byte	0x04, 0x0a
        /*000e*/ 	.short	(.L_898 - .L_897)
	.align		4
.L_897:
        /*0010*/ 	.word	index@(.nv.constant0._ZN5flash24flash_fwd_splitkv_kernelI23Flash_fwd_kernel_traitsILi64ELi64ELi256ELi4ELb0ELb0EN7cutlass6half_tE19Flash_kernel_traitsILi64ELi64ELi256ELi4ES3_EELb1ELb0ELb0ELb0ELb0ELb0ELb1ELb1EEEvNS_16Flash_fwd_paramsE)
        /*0014*/ 	.short	0x0160
        /*0016*/ 	.short	0x01d0


	//----- nvinfo : EIATTR_CBANK_PARAM_SIZE
	.align		4
.L_898:
        /*0018*/ 	.byte	0x03, 0x19
        /*001a*/ 	.short	0x01d0


	//----- nvinfo : EIATTR_KPARAM_INFO
	.align		4
        /*001c*/ 	.byte	0x04, 0x17
        /*001e*/ 	.short	(.L_900 - .L_899)
.L_899:
        /*0020*/ 	.word	0x00000000
        /*0024*/ 	.short	0x0000
        /*0026*/ 	.short	0x0000
        /*0028*/ 	.byte	0x00, 0xf0, 0x41, 0x07


	//----- nvinfo : EIATTR_MAXREG_COUNT
	.align		4
.L_900:
        /*002c*/ 	.byte	0x03, 0x1b
        /*002e*/ 	.short	0x00ff


	//----- nvinfo : EIATTR_NUM_BARRIERS
	.align		4
        /*0030*/ 	.byte	0x02, 0x4c
        /*0032*/ 	.byte	0x01
	.zero		1


	//----- nvinfo : EIATTR_ANNOTATIONS
	.align		4
        /*0034*/ 	.byte	0x04, 0x55
        /*0036*/ 	.short	(.L_902 - .L_901)


	//   ....[0]....
.L_901:
        /* <DEDUP_REMOVED lines=104> */


	//----- nvinfo : EIATTR_MERCURY_ISA_VERSION
	.align		4
.L_902:
        /*06a8*/ 	.byte	0x03, 0x5f
        /*06aa*/ 	.short	0x0000


	//----- nvinfo : EIATTR_COOP_GROUP_MASK_REGIDS
	.align		4
        /*06ac*/ 	.byte	0x04, 0x29
        /*06ae*/ 	.short	(.L_904 - .L_903)


	//   ....[0]....
.L_903:
        /*06b0*/ 	.word	0xffffffff


	//   ....[1]....
        /*06b4*/ 	.word	0xffffffff


	//   ....[2]....
        /*06b8*/ 	.word	0xffffffff


	//   ....[3]....
        /*06bc*/ 	.word	0xffffffff


	//   ....[4]....
        /*06c0*/ 	.word	0xffffffff


	//   ....[5]....
        /*06c4*/ 	.word	0xffffffff


	//   ....[6]....
        /*06c8*/ 	.word	0xffffffff


	//   ....[7]....
        /*06cc*/ 	.word	0xffffffff


	//   ....[8]....
        /*06d0*/ 	.word	0xffffffff


	//   ....[9]....
        /*06d4*/ 	.word	0xffffffff


	//   ....[10]....
        /*06d8*/ 	.word	0xffffffff


	//   ....[11]....
        /*06dc*/ 	.word	0xffffffff


	//   ....[12]....
        /*06e0*/ 	.word	0xffffffff


	//   ....[13]....
        /*06e4*/ 	.word	0xffffffff


	//   ....[14]....
        /*06e8*/ 	.word	0xffffffff


	//   ....[15]....
        /*06ec*/ 	.word	0xffffffff


	//   ....[16]....
        /*06f0*/ 	.word	0xffffffff


	//   ....[17]....
        /*06f4*/ 	.word	0xffffffff


	//   ....[18]....
        /*06f8*/ 	.word	0xffffffff


	//   ....[19]....
        /*06fc*/ 	.word	0xffffffff


	//----- nvinfo : EIATTR_COOP_GROUP_INSTR_OFFSETS
	.align		4
.L_904:
        /*0700*/ 	.byte	0x04, 0x28
        /*0702*/ 	.short	(.L_906 - .L_905)


	//   ....[0]....
.L_905:
        /*0704*/ 	.word	0x00019a30


	//   ....[1]....
        /*0708*/ 	.word	0x00019aa0


	//   ....[2]....
        /*070c*/ 	.word	0x00019ab0


	//   ....[3]....
        /*0710*/ 	.word	0x00019ae0


	//   ....[4]....
        /*0714*/ 	.word	0x00022190


	//   ....[5]....
        /*0718*/ 	.word	0x000221d0


	//   ....[6]....
        /*071c*/ 	.word	0x000221f0


	//   ....[7]....
        /*0720*/ 	.word	0x00022210


	//   ....[8]....
        /*0724*/ 	.word	0x00028950


	//   ....[9]....
        /*0728*/ 	.word	0x00028970


	//   ....[10]....
        /*072c*/ 	.word	0x00029330


	//   ....[11]....
        /*0730*/ 	.word	0x00029350


	//   ....[12]....
        /*0734*/ 	.word	0x0002b950


	//   ....[13]....
        /*0738*/ 	.word	0x0002b980


	//   ....[14]....
        /*073c*/ 	.word	0x0002b990


	//   ....[15]....
        /*0740*/ 	.word	0x0002b9c0


	//   ....[16]....
        /*0744*/ 	.word	0x0002c720


	//   ....[17]....
        /*0748*/ 	.word	0x0002c770


	//   ....[18]....
        /*074c*/ 	.word	0x0002c7c0


	//   ....[19]....
        /*0750*/ 	.word	0x0002c810


	//----- nvinfo : EIATTR_EXIT_INSTR_OFFSETS
	.align		4
.L_906:
        /*0754*/ 	.byte	0x04, 0x1c
        /*0756*/ 	.short	(.L_908 - .L_907)


	//   ....[0]....
.L_907:
        /*0758*/ 	.word	0x00000200


	//----- nvinfo : EIATTR_CTAIDZ_USED
	.align		4
.L_908:
        /*075c*/ 	.byte	0x01, 0x04
	.zero		2


	//----- nvinfo : EIATTR_CRS_STACK_SIZE
	.align		4
        /*0760*/ 	.byte	0x04, 0x1e
        /*0762*/ 	.short	(.L_910 - .L_909)
.L_909:
        /*0764*/ 	.word	0x00000000
.L_910:


//--------------------- .nv.info._ZN5flash24flash_fwd_splitkv_kernelI23Flash_fwd_kernel_traitsILi64ELi64ELi256ELi4ELb0ELb0EN7cutlass6half_tE19Flash_kernel_traitsILi64ELi64ELi256ELi4ES3_EELb1ELb0ELb0ELb0ELb0ELb1ELb1ELb1EEEvNS_16Flash_fwd_paramsE --------------------------
	.section	.nv.info._ZN5flash24flash_fwd_splitkv_kernelI23Flash_fwd_kernel_traitsILi64ELi64ELi256ELi4ELb0ELb0EN7cutlass6half_tE19Flash_kernel_traitsILi64ELi64ELi256ELi4ES3_EELb1ELb0ELb0ELb0ELb0ELb1ELb1ELb1EEEvNS_16Flash_fwd_paramsE,"",@"SHT_CUDA_INFO"
	.sectionflags	@""
	.align	4


	//----- nvinfo : EIATTR_CUDA_API_VERSION
	.align		4
        /*0000*/ 	.byte	0x04, 0x37
        /*0002*/ 	.short	(.L_912 - .L_911)
.L_911:
        /*0004*/ 	.word	0x00000082


	//----- nvinfo : EIATTR_SW2861232_WAR
	.align		4
.L_912:
        /*0008*/ 	.byte	0x01, 0x35
	.zero		2


	//----- nvinfo : EIATTR_PARAM_CBANK
	.align		4
        /*000c*/ 	.byte	0x04, 0x0a
        /*000e*/ 	.short	(.L_914 - .L_913)
	.align		4
.L_913:
        /*0010*/ 	.word	index@(.nv.constant0._ZN5flash24flash_fwd_splitkv_kernelI23Flash_fwd_kernel_traitsILi64ELi64ELi256ELi4ELb0ELb0EN7cutlass6half_tE19Flash_kernel_traitsILi64ELi64ELi256ELi4ES3_EELb1ELb0ELb0ELb0ELb0ELb1ELb1ELb1EEEvNS_16Flash_fwd_paramsE)
        /*0014*/ 	.short	0x0160
        /*0016*/ 	.short	0x01d0


	//----- nvinfo : EIATTR_CBANK_PARAM_SIZE
	.align		4
.L_914:
        /*0018*/ 	.byte	0x03, 0x19
        /*001a*/ 	.short	0x01d0


	//----- nvinfo : EIATTR_KPARAM_INFO
	.align		4
        /*001c*/ 	.byte	0x04, 0x17
        /*001e*/ 	.short	(.L_916 - .L_915)
.L_915:
        /*0020*/ 	.word	0x00000000
        /*0024*/ 	.short	0x0000
        /*0026*/ 	.short	0x0000
        /*0028*/ 	.byte	0x00, 0xf0, 0x41, 0x07


	//----- nvinfo : EIATTR_MAXREG_COUNT
	.align		4
.L_916:
        /*002c*/ 	.byte	0x03, 0x1b
        /*002e*/ 	.short	0x00ff


	//----- nvinfo : EIATTR_NUM_BARRIERS
	.align		4
        /*0030*/ 	.byte	0x02, 0x4c
        /*0032*/ 	.byte	0x01
	.zero		1


	//----- nvinfo : EIATTR_ANNOTATIONS
	.align		4
        /*0034*/ 	.byte	0x04, 0x55
        /*0036*/ 	.short	(.L_918 - .L_917)


	//   ....[0]....
.L_917:
        /* <DEDUP_REMOVED lines=135> */


	//----- nvinfo : EIATTR_MERCURY_ISA_VERSION
	.align		4
.L_918:
        /*0890*/ 	.byte	0x03, 0x5f
        /*0892*/ 	.short	0x0000


	//----- nvinfo : EIATTR_COOP_GROUP_MASK_REGIDS
	.align		4
        /*0894*/ 	.byte	0x04, 0x29
        /*0896*/ 	.short	(.L_920 - .L_919)


	//   ....[0]....
.L_919:
        /*0898*/ 	.word	0xffffffff


	//   ....[1]....
        /*089c*/ 	.word	0xffffffff


	//   ....[2]....
        /*08a0*/ 	.word	0xffffffff


	//   ....[3]....
        /*08a4*/ 	.word	0xffffffff


	//   ....[4]....
        /*08a8*/ 	.word	0xffffffff


	//   ....[5]....
        /*08ac*/ 	.word	0xffffffff


	//   ....[6]....
        /*08b0*/ 	.word	0xffffffff


	//   ....[7]....
        /*08b4*/ 	.word	0xffffffff


	//   ....[8]....
        /*08b8*/ 	.word	0xffffffff


	//   ....[9]....
        /*08bc*/ 	.word	0xffffffff


	//   ....[10]....
        /*08c0*/ 	.word	0xffffffff


	//   ....[11]....
        /*08c4*/ 	.word	0xffffffff


	//   ....[12]....
        /*08c8*/ 	.word	0xffffffff


	//   ....[13]....
        /*08cc*/ 	.word	0xffffffff


	//   ....[14]....
        /*08d0*/ 	.word	0xffffffff


	//   ....[15]....
        /*08d4*/ 	.word	0xffffffff


	//   ....[16]....
        /*08d8*/ 	.word	0xffffffff


	//   ....[17]....
        /*08dc*/ 	.word	0xffffffff


	//   ....[18]....
        /*08e0*/ 	.word	0xffffffff


	//   ....[19]....
        /*08e4*/ 	.word	0xffffffff


	//----- nvinfo : EIATTR_COOP_GROUP_INSTR_OFFSETS
	.align		4
.L_920:
        /*08e8*/ 	.byte	0x04, 0x28
        /*08ea*/ 	.short	(.L_922 - .L_921)


	//   ....[0]....
.L_921:
        /*08ec*/ 	.word	0x0001a830


	//   ....[1]....
        /*08f0*/ 	.word	0x0001a8a0


	//   ....[2]....
        /*08f4*/ 	.word	0x0001a8b0


	//   ....[3]....
        /*08f8*/ 	.word	0x0001a8e0


	//   ....[4]....
        /*08fc*/ 	.word	0x000241c0


	//   ....[5]....
        /*0900*/ 	.word	0x00024210


	//   ....[6]....
        /*0904*/ 	.word	0x00024230


	//   ....[7]....
        /*0908*/ 	.word	0x00024260


	//   ....[8]....
        /*090c*/ 	.word	0x0002bb60


	//   ....[9]....
        /*0910*/ 	.word	0x0002bb80


	//   ....[10]....
        /*0914*/ 	.word	0x0002c5e0


	//   ....[11]....
        /*0918*/ 	.word	0x0002c600


	//   ....[12]....
        /*091c*/ 	.word	0x0002ecd0


	//   ....[13]....
        /*0920*/ 	.word	0x0002ed20


	//   ....[14]....
        /*0924*/ 	.word	0x0002ed40


	//   ....[15]....
        /*0928*/ 	.word	0x0002ed60


	//   ....[16]....
        /*092c*/ 	.word	0x0002fac0


	//   ....[17]....
        /*0930*/ 	.word	0x0002fb10


	//   ....[18]....
        /*0934*/ 	.word	0x0002fb60


	//   ....[19]....
        /*0938*/ 	.word	0x0002fbc0


	//----- nvinfo : EIATTR_EXIT_INSTR_OFFSETS
	.align		4
.L_922:
        /*093c*/ 	.byte	0x04, 0x1c
        /*093e*/ 	.short	(.L_924 - .L_923)


	//   ....[0]....
.L_923:
        /*0940*/ 	.word	0x00000200


	//----- nvinfo : EIATTR_CTAIDZ_USED
	.align		4
.L_924:
        /*0944*/ 	.byte	0x01, 0x04
	.zero		2


	//----- nvinfo : EIATTR_CRS_STACK_SIZE
	.align		4
        /*0948*/ 	.byte	0x04, 0x1e
        /*094a*/ 	.short	(.L_926 - .L_925)
.L_925:
        /*094c*/ 	.word	0x00000000
.L_926:


//--------------------- .nv.info._ZN5flash24flash_fwd_splitkv_kernelI23Flash_fwd_kernel_traitsILi64ELi64ELi256ELi4ELb0ELb0EN7cutlass6half_tE19Flash_kernel_traitsILi64ELi64ELi256ELi4ES3_EELb1ELb0ELb0ELb1ELb1ELb0ELb0ELb0EEEvNS_16Flash_fwd_paramsE --------------------------
	.section	.nv.info._ZN5flash24flash_fwd_splitkv_kernelI23Flash_fwd_kernel_traitsILi64ELi64ELi256ELi4ELb0ELb0EN7cutlass6half_tE19Flash_kernel_traitsILi64ELi64ELi256ELi4ES3_EELb1ELb0ELb0ELb1ELb1ELb0ELb0ELb0EEEvNS_16Flash_fwd_paramsE,"",@"SHT_CUDA_INFO"
	.sectionflags	@""
	.align	4


	//----- nvinfo : EIATTR_CUDA_API_VERSION
	.align		4
        /*0000*/ 	.byte	0x04, 0x37
        /*0002*/ 	.short	(.L_928 - .L_927)
.L_927:
        /*0004*/ 	.word	0x00000082


	//----- nvinfo : EIATTR_SW2861232_WAR
	.align		4
.L_928:
        /*0008*/ 	.byte	0x01, 0x35
	.zero		2


	//----- nvinfo : EIATTR_PARAM_CBANK
	.align		4
        /*000c*/ 	.byte	0x04, 0x0a
        /*000e*/ 	.short	(.L_930 - .L_929)
	.align		4
.L_929:
        /*0010*/ 	.word	index@(.nv.constant0._ZN5flash24flash_fwd_splitkv_kernelI23Flash_fwd_kernel_traitsILi64ELi64ELi256ELi4ELb0ELb0EN7cutlass6half_tE19Flash_kernel_traitsILi64ELi64ELi256ELi4ES3_EELb1ELb0ELb0ELb1ELb1ELb0ELb0ELb0EEEvNS_16Flash_fwd_paramsE)
        /*0014*/ 	.short	0x0160
        /*0016*/ 	.short	0x01d0


	//----- nvinfo : EIATTR_CBANK_PARAM_SIZE
	.align		4
.L_930:
        /*0018*/ 	.byte	0x03, 0x19
        /*001a*/ 	.short	0x01d0


	//----- nvinfo : EIATTR_KPARAM_INFO
	.align		4
        /*001c*/ 	.byte	0x04, 0x17
        /*001e*/ 	.short	(.L_932 - .L_931)
.L_931:
        /*0020*/ 	.word	0x00000000
        /*0024*/ 	.short	0x0000
        /*0026*/ 	.short	0x0000
        /*0028*/ 	.byte	0x00, 0xf0, 0x41, 0x07


	//----- nvinfo : EIATTR_MAXREG_COUNT
	.align		4
.L_932:
        /*002c*/ 	.byte	0x03, 0x1b
        /*002e*/ 	.short	0x00ff


	//----- nvinfo : EIATTR_NUM_BARRIERS
	.align		4
        /*0030*/ 	.byte	0x02, 0x4c
        /*0032*/ 	.byte	0x01
	.zero		1


	//----- nvinfo : EIATTR_ANNOTATIONS
	.align		4
        /*0034*/ 	.byte	0x04, 0x55
        /*0036*/ 	.short	(.L_934 - .L_933)


	//   ....[0]....
.L_933:
        /*0038*/ 	.word	0x00000001
        /*003c*/ 	.byte	0xe0, 0x15, 0x00, 0x00, 0x01, 0x00, 0x00, 0x00, 0x20, 0x29, 0x00, 0x00, 0x01, 0x00, 0x00, 0x00
        /*004c*/ 	.byte	0xb0, 0x29, 0x00, 0x00, 0x01, 0x00, 0x00, 0x00, 0x90, 0x7d, 0x00, 0x00, 0x01, 0x00, 0x00, 0x00
        /*005c*/ 	.byte	0x60, 0xcd, 0x00, 0x00, 0x01, 0x00, 0x00, 0x00, 0x70, 0xcd, 0x00, 0x00


	//----- nvinfo : EIATTR_MERCURY_ISA_VERSION
	.align		4
.L_934:
        /*0068*/ 	.byte	0x03, 0x5f
        /*006a*/ 	.short	0x0000


	//----- nvinfo : EIATTR_COOP_GROUP_MASK_REGIDS
	.align		4
        /*006c*/ 	.byte	0x04, 0x29
        /*006e*/ 	.short	(.L_936 - .L_935)


	//   ....[0]....
.L_935:
        /*0070*/ 	.word	0xffffffff


	//   ....[1]....
        /*0074*/ 	.word	0xffffffff


	//   ....[2]....
        /*0078*/ 	.word	0xffffffff


	//   ....[3]....
        /*007c*/ 	.word	0xffffffff


	//   ....[4]....
        /*0080*/ 	.word	0xffffffff


	//   ....[5]....
        /*0084*/ 	.word	0xffffffff


	//   ....[6]....
        /*0088*/ 	.word	0xffffffff


	//   ....[7]....
        /*008c*/ 	.word	0xffffffff


	//   ....[8]....
        /*0090*/ 	.word	0xffffffff


	//   ....[9]....
        /*0094*/ 	.word	0xffffffff


	//   ....[10]....
        /*0098*/ 	.word	0xffffffff


	//   ....[11]....
        /*009c*/ 	.word	0xffffffff


	//----- nvinfo : EIATTR_COOP_GROUP_INSTR_OFFSETS
	.align		4
.L_936:
        /*00a0*/ 	.byte	0x04, 0x28
        /*00a2*/ 	.short	(.L_938 - .L_937)


	//   ....[0]....
.L_937:
        /*00a4*/ 	.word	0x000052b0


	//   ....[1]....
        /*00a8*/ 	.word	0x00005300


	//   ....[2]....
        /*00ac*/ 	.word	0x00005320


	//   ....[3]....
        /*00b0*/ 	.word	0x00005340


	//   ....[4]....
        /*00b4*/ 	.word	0x0000a1c0


	//   ....[5]....
        /*00b8*/ 	.word	0x0000a1e0


	//   ....[6]....
        /*00bc*/ 	.word	0x0000a210


	//   ....[7]....
        /*00c0*/ 	.word	0x0000a220


	//   ....[8]....
        /*00c4*/ 	.word	0x0000cda0


	//   ....[9]....
        /*00c8*/ 	.word	0x0000cdb0


	//   ....[10]....
        /*00cc*/ 	.word	0x0000cdf0


	//   ....[11]....
        /*00d0*/ 	.word	0x0000ce10


	//----- nvinfo : EIATTR_EXIT_INSTR_OFFSETS
	.align		4
.L_938:
        /*00d4*/ 	.byte	0x04, 0x1c
        /*00d6*/ 	.short	(.L_940 - .L_939)


	//   ....[0]....
.L_939:
        /*00d8*/ 	.word	0x00000170


	//   ....[1]....
        /*00dc*/ 	.word	0x000006e0


	//   ....[2]....
        /*00e0*/ 	.word	0x00000710


	//   ....[3]....
        /*00e4*/ 	.word	0x0000da40


	//----- nvinfo : EIATTR_CTAIDZ_USED
	.align		4
.L_940:
        /*00e8*/ 	.byte	0x01, 0x04
	.zero		2


	//----- nvinfo : EIATTR_CRS_STACK_SIZE
	.align		4
        /*00ec*/ 	.byte	0x04, 0x1e
        /*00ee*/ 	.short	(.L_942 - .L_941)
.L_941:
        /*00f0*/ 	.word	0x00000000
.L_942:


//--------------------- .nv.info._ZN5flash24flash_fwd_splitkv_kernelI23Flash_fwd_kernel_traitsILi64ELi64ELi256ELi4ELb0ELb0EN7cutlass6half_tE19Flash_kernel_traitsILi64ELi64ELi256ELi4ES3_EELb1ELb0ELb0ELb1ELb1ELb1ELb0ELb0EEEvNS_16Flash_fwd_paramsE --------------------------
	.section	.nv.info._ZN5flash24flash_fwd_splitkv_kernelI23Flash_fwd_kernel_traitsILi64ELi64ELi256ELi4ELb0ELb0EN7cutlass6half_tE19Flash_kernel_traitsILi64ELi64ELi256ELi4ES3_EELb1ELb0ELb0ELb1ELb1ELb1ELb0ELb0EEEvNS_16Flash_fwd_paramsE,"",@"SHT_CUDA_INFO"
	.sectionflags	@""
	.align	4


	//----- nvinfo : EIATTR_CUDA_API_VERSION
	.align		4
        /*0000*/ 	.byte	0x04, 0x37
        /*0002*/ 	.short	(.L_944 - .L_943)
.L_943:
        /*0004*/ 	.word	0x00000082


	//----- nvinfo : EIATTR_SW2861232_WAR
	.align		4
.L_944:
        /*0008*/ 	.byte	0x01, 0x35
	.zero		2


	//----- nvinfo : EIATTR_PARAM_CBANK
	.align		4
        /*000c*/ 	.byte	0x04, 0x0a
        /*000e*/ 	.short	(.L_946 - .L_945)
	.align		4
.L_945:
        /*0010*/ 	.word	index@(.nv.constant0._ZN5flash24flash_fwd_splitkv_kernelI23Flash_fwd_kernel_traitsILi64ELi64ELi256ELi4ELb0ELb0EN7cutlass6half_tE19Flash_kernel_traitsILi64ELi64ELi256ELi4ES3_EELb1ELb0ELb0ELb1ELb1ELb1ELb0ELb0EEEvNS_16Flash_fwd_paramsE)
        /*0014*/ 	.short	0x0160
        /*0016*/ 	.short	0x01d0


	//----- nvinfo : EIATTR_CBANK_PARAM_SIZE
	.align		4
.L_946:
        /*0018*/ 	.byte	0x03, 0x19
        /*001a*/ 	.short	0x01d0


	//----- nvinfo : EIATTR_KPARAM_INFO
	.align		4
        /*001c*/ 	.byte	0x04, 0x17
        /*001e*/ 	.short	(.L_948 - .L_947)
.L_947:
        /*0020*/ 	.word	0x00000000
        /*0024*/ 	.short	0x0000
        /*0026*/ 	.short	0x0000
        /*0028*/ 	.byte	0x00, 0xf0, 0x41, 0x07


	//----- nvinfo : EIATTR_MAXREG_COUNT
	.align		4
.L_948:
        /*002c*/ 	.byte	0x03, 0x1b
        /*002e*/ 	.short	0x00ff


	//----- nvinfo : EIATTR_NUM_BARRIERS
	.align		4
        /*0030*/ 	.byte	0x02, 0x4c
        /*0032*/ 	.byte	0x01
	.zero		1


	//----- nvinfo : EIATTR_ANNOTATIONS
	.align		4
        /*0034*/ 	.byte	0x04, 0x55
        /*0036*/ 	.short	(.L_950 - .L_949)


	//   ....[0]....
.L_949:
        /* <DEDUP_REMOVED lines=18> */


	//----- nvinfo : EIATTR_MERCURY_ISA_VERSION
	.align		4
.L_950:
        /*0140*/ 	.byte	0x03, 0x5f
        /*0142*/ 	.short	0x0000


	//----- nvinfo : EIATTR_COOP_GROUP_MASK_REGIDS
	.align		4
        /*0144*/ 	.byte	0x04, 0x29
        /*0146*/ 	.short	(.L_952 - .L_951)


	//   ....[0]....
.L_951:
        /*0148*/ 	.word	0xffffffff


	//   ....[1]....
        /*014c*/ 	.word	0xffffffff


	//   ....[2]....
        /*0150*/ 	.word	0xffffffff


	//   ....[3]....
        /*0154*/ 	.word	0xffffffff


	//   ....[4]....
        /*0158*/ 	.word	0xffffffff


	//   ....[5]....
        /*015c*/ 	.word	0xffffffff


	//   ....[6]....
        /*0160*/ 	.word	0xffffffff


	//   ....[7]....
        /*0164*/ 	.word	0xffffffff


	//   ....[8]....
        /*0168*/ 	.word	0xffffffff


	//   ....[9]....
        /*016c*/ 	.word	0xffffffff


	//   ....[10]....
        /*0170*/ 	.word	0xffffffff


	//   ....[11]....
        /*0174*/ 	.word	0xffffffff


	//----- nvinfo : EIATTR_COOP_GROUP_INSTR_OFFSETS
	.align		4
.L_952:
        /*0178*/ 	.byte	0x04, 0x28
        /*017a*/ 	.short	(.L_954 - .L_953)


	//   ....[0]....
.L_953:
        /*017c*/ 	.word	0x00006230


	//   ....[1]....
        /*0180*/ 	.word	0x00006280


	//   ....[2]....
        /*0184*/ 	.word	0x000062a0


	//   ....[3]....
        /*0188*/ 	.word	0x000062c0


	//   ....[4]....
        /*018c*/ 	.word	0x0000c340


	//   ....[5]....
        /*0190*/ 	.word	0x0000c360


	//   ....[6]....
        /*0194*/ 	.word	0x0000c390


	//   ....[7]....
        /*0198*/ 	.word	0x0000c3a0


	//   ....[8]....
        /*019c*/ 	.word	0x0000f1f0


	//   ....[9]....
        /*01a0*/ 	.word	0x0000f200


	//   ....[10]....
        /*01a4*/ 	.word	0x0000f230


	//   ....[11]....
        /*01a8*/ 	.word	0x0000f240


	//----- nvinfo : EIATTR_EXIT_INSTR_OFFSETS
	.align		4
.L_954:
        /*01ac*/ 	.byte	0x04, 0x1c
        /*01ae*/ 	.short	(.L_956 - .L_955)


	//   ....[0]....
.L_955:
        /*01b0*/ 	.word	0x00000170


	//   ....[1]....
        /*01b4*/ 	.word	0x000006e0


	//   ....[2]....
        /*01b8*/ 	.word	0x00000710


	//   ....[3]....
        /*01bc*/ 	.word	0x0000fe50


	//----- nvinfo : EIATTR_CTAIDZ_USED
	.align		4
.L_956:
        /*01c0*/ 	.byte	0x01, 0x04
	.zero		2


	//----- nvinfo : EIATTR_CRS_STACK_SIZE
	.align		4
        /*01c4*/ 	.byte	0x04, 0x1e
        /*01c6*/ 	.short	(.L_958 - .L_957)
.L_957:
        /*01c8*/ 	.word	0x00000000
.L_958:


//--------------------- .nv.info._ZN5flash24flash_fwd_splitkv_kernelI23Flash_fwd_kernel_traitsILi64ELi64ELi256ELi4ELb0ELb0EN7cutlass6half_tE19Flash_kernel_traitsILi64ELi64ELi256ELi4ES3_EELb1ELb0ELb0ELb1ELb1ELb0ELb1ELb0EEEvNS_16Flash_fwd_paramsE --------------------------
	.section	.nv.info._ZN5flash24flash_fwd_splitkv_kernelI23Flash_fwd_kernel_traitsILi64ELi64ELi256ELi4ELb0ELb0EN7cutlass6half_tE19Flash_kernel_traitsILi64ELi64ELi256ELi4ES3_EELb1ELb0ELb0ELb1ELb1ELb0ELb1ELb0EEEvNS_16Flash_fwd_paramsE,"",@"SHT_CUDA_INFO"
	.sectionflags	@""
	.align	4


	//----- nvinfo : EIATTR_CUDA_API_VERSION
	.align		4
        /*0000*/ 	.byte	0x04, 0x37
        /*0002*/ 	.short	(.L_960 - .L_959)
.L_959:
        /*0004*/ 	.word	0x00000082


	//----- nvinfo : EIATTR_SW2861232_WAR
	.align		4
.L_960:
        /*0008*/ 	.byte	0x01, 0x35
	.zero		2


	//----- nvinfo : EIATTR_PARAM_CBANK
	.align		4
        /*000c*/ 	.byte	0x04, 0x0a
        /*000e*/ 	.short	(.L_962 - .L_961)
	.align		4
.L_961:
        /*0010*/ 	.word	index@(.nv.constant0._ZN5flash24flash_fwd_splitkv_kernelI23Flash_fwd_kernel_traitsILi64ELi64ELi256ELi4ELb0ELb0EN7cutlass6half_tE19Flash_kernel_traitsILi64ELi64ELi256ELi4ES3_EELb1ELb0ELb0ELb1ELb1ELb0ELb1ELb0EEEvNS_16Flash_fwd_paramsE)
        /*0014*/ 	.short	0x0160
        /*0016*/ 	.short	0x01d0


	//----- nvinfo : EIATTR_CBANK_PARAM_SIZE
	.align		4
.L_962:
        /*0018*/ 	.byte	0x03, 0x19
        /*001a*/ 	.short	0x01d0


	//----- nvinfo : EIATTR_KPARAM_INFO
	.align		4
        /*001c*/ 	.byte	0x04, 0x17
        /*001e*/ 	.short	(.L_964 - .L_963)
.L_963:
        /*0020*/ 	.word	0x00000000
        /*0024*/ 	.short	0x0000
        /*0026*/ 	.short	0x0000
        /*0028*/ 	.byte	0x00, 0xf0, 0x41, 0x07


	//----- nvinfo : EIATTR_MAXREG_COUNT
	.align		4
.L_964:
        /*002c*/ 	.byte	0x03, 0x1b
        /*002e*/ 	.short	0x00ff


	//----- nvinfo : EIATTR_NUM_BARRIERS
	.align		4
        /*0030*/ 	.byte	0x02, 0x4c
        /*0032*/ 	.byte	0x01
	.zero		1


	//----- nvinfo : EIATTR_MERCURY_ISA_VERSION
	.align		4
        /*0034*/ 	.byte	0x03, 0x5f
        /*0036*/ 	.short	0x0000


	//----- nvinfo : EIATTR_COOP_GROUP_MASK_REGIDS
	.align		4
        /*0038*/ 	.byte	0x04, 0x29
        /*003a*/ 	.short	(.L_966 - .L_965)


	//   ....[0]....
.L_965:
        /*003c*/ 	.word	0xffffffff


	//   ....[1]....
        /*0040*/ 	.word	0xffffffff


	//   ....[2]....
        /*0044*/ 	.word	0xffffffff


	//   ....[3]....
        /*0048*/ 	.word	0xffffffff


	//   ....[4]....
        /*004c*/ 	.word	0xffffffff


	//   ....[5]....
        /*0050*/ 	.word	0xffffffff


	//   ....[6]....
        /*0054*/ 	.word	0xffffffff


	//   ....[7]....
        /*0058*/ 	.word	0xffffffff


	//   ....[8]....
        /*005c*/ 	.word	0xffffffff


	//   ....[9]....
        /*0060*/ 	.word	0xffffffff


	//   ....[10]....
        /*0064*/ 	.word	0xffffffff


	//   ....[11]....
        /*0068*/ 	.word	0xffffffff


	//----- nvinfo : EIATTR_COOP_GROUP_INSTR_OFFSETS
	.align		4
.L_966:
        /*006c*/ 	.byte	0x04, 0x28
        /*006e*/ 	.short	(.L_968 - .L_967)


	//   ....[0]....
.L_967:
        /*0070*/ 	.word	0x00005340


	//   ....[1]....
        /*0074*/ 	.word	0x00005350


	//   ....[2]....
        /*0078*/ 	.word	0x000053a0


	//   ....[3]....
        /*007c*/ 	.word	0x000053b0


	//   ....[4]....
        /*0080*/ 	.word	0x0000a020


	//   ....[5]....
        /*0084*/ 	.word	0x0000a030


	//   ....[6]....
        /*0088*/ 	.word	0x0000a060


	//   ....[7]....
        /*008c*/ 	.word	0x0000a070


	//   ....[8]....
        /*0090*/ 	.word	0x0000cbb0


	//   ....[9]....
        /*0094*/ 	.word	0x0000cbf0


	//   ....[10]....
        /*0098*/ 	.word	0x0000cc60


	//   ....[11]....
        /*009c*/ 	.word	0x0000cc70


	//----- nvinfo : EIATTR_EXIT_INSTR_OFFSETS
	.align		4
.L_968:
        /*00a0*/ 	.byte	0x04, 0x1c
        /*00a2*/ 	.short	(.L_970 - .L_969)


	//   ....[0]....
.L_969:
        /*00a4*/ 	.word	0x00000290


	//   ....[1]....
        /*00a8*/ 	.word	0x00000960


	//   ....[2]....
        /*00ac*/ 	.word	0x00000990


	//   ....[3]....
        /*00b0*/ 	.word	0x0000d660


	//----- nvinfo : EIATTR_CTAIDZ_USED
	.align		4
.L_970:
        /*00b4*/ 	.byte	0x01, 0x04
	.zero		2


	//----- nvinfo : EIATTR_CRS_STACK_SIZE
	.align		4
        /*00b8*/ 	.byte	0x04, 0x1e
        /*00ba*/ 	.short	(.L_972 - .L_971)
.L_971:
        /*00bc*/ 	.word	0x00000000
.L_972:


//--------------------- .nv.info._ZN5flash24flash_fwd_splitkv_kernelI23Flash_fwd_kernel_traitsILi64ELi64ELi256ELi4ELb0ELb0EN7cutlass6half_tE19Flash_kernel_traitsILi64ELi64ELi256ELi4ES3_EELb1ELb0ELb0ELb1ELb1ELb1ELb1ELb0EEEvNS_16Flash_fwd_paramsE --------------------------
	.section	.nv.info._ZN5flash24flash_fwd_splitkv_kernelI23Flash_fwd_kernel_traitsILi64ELi64ELi256ELi4ELb0ELb0EN7cutlass6half_tE19Flash_kernel_traitsILi64ELi64ELi256ELi4ES3_EELb1ELb0ELb0ELb1ELb1ELb1ELb1ELb0EEEvNS_16Flash_fwd_paramsE,"",@"SHT_CUDA_INFO"
	.sectionflags	@""
	.align	4


	//----- nvinfo : EIATTR_CUDA_API_VERSION
	.align		4
        /*0000*/ 	.byte	0x04, 0x37
        /*0002*/ 	.short	(.L_974 - .L_973)
.L_973:
        /*0004*/ 	.word	0x00000082


	//----- nvinfo : EIATTR_SW2861232_WAR
	.align		4
.L_974:
        /*0008*/ 	.byte	0x01, 0x35
	.zero		2


	//----- nvinfo : EIATTR_PARAM_CBANK
	.align		4
        /*000c*/ 	.byte	0x04, 0x0a
        /*000e*/ 	.short	(.L_976 - .L_975)
	.align		4
.L_975:
        /*0010*/ 	.word	index@(.nv.constant0._ZN5flash24flash_fwd_splitkv_kernelI23Flash_fwd_kernel_traitsILi64ELi64ELi256ELi4ELb0ELb0EN7cutlass6half_tE19Flash_kernel_traitsILi64ELi64ELi256ELi4ES3_EELb1ELb0ELb0ELb1ELb1ELb1ELb1ELb0EEEvNS_16Flash_fwd_paramsE)
        /*0014*/ 	.short	0x0160
        /*0016*/ 	.short	0x01d0


	//----- nvinfo : EIATTR_CBANK_PARAM_SIZE
	.align		4
.L_976:
        /*0018*/ 	.byte	0x03, 0x19
        /*001a*/ 	.short	0x01d0


	//----- nvinfo : EIATTR_KPARAM_INFO
	.align		4
        /*001c*/ 	.byte	0x04, 0x17
        /*001e*/ 	.short	(.L_978 - .L_977)
.L_977:
        /*0020*/ 	.word	0x00000000
        /*0024*/ 	.short	0x0000
        /*0026*/ 	.short	0x0000
        /*0028*/ 	.byte	0x00, 0xf0, 0x41, 0x07


	//----- nvinfo : EIATTR_MAXREG_COUNT
	.align		4
.L_978:
        /*002c*/ 	.byte	0x03, 0x1b
        /*002e*/ 	.short	0x00ff


	//----- nvinfo : EIATTR_NUM_BARRIERS
	.align		4
        /*0030*/ 	.byte	0x02, 0x4c
        /*0032*/ 	.byte	0x01
	.zero		1


	//----- nvinfo : EIATTR_ANNOTATIONS
	.align		4
        /*0034*/ 	.byte	0x04, 0x55
        /*0036*/ 	.short	(.L_980 - .L_979)


	//   ....[0]....
.L_979:
        /* <DEDUP_REMOVED lines=20> */


	//----- nvinfo : EIATTR_MERCURY_ISA_VERSION
	.align		4
.L_980:
        /*0160*/ 	.byte	0x03, 0x5f
        /*0162*/ 	.short	0x0000


	//----- nvinfo : EIATTR_COOP_GROUP_MASK_REGIDS
	.align		4
        /*0164*/ 	.byte	0x04, 0x29
        /*0166*/ 	.short	(.L_982 - .L_981)


	//   ....[0]....
.L_981:
        /*0168*/ 	.word	0xffffffff


	//   ....[1]....
        /*016c*/ 	.word	0xffffffff


	//   ....[2]....
        /*0170*/ 	.word	0xffffffff


	//   ....[3]....
        /*0174*/ 	.word	0xffffffff


	//   ....[4]....
        /*0178*/ 	.word	0xffffffff


	//   ....[5]....
        /*017c*/ 	.word	0xffffffff


	//   ....[6]....
        /*0180*/ 	.word	0xffffffff


	//   ....[7]....
        /*0184*/ 	.word	0xffffffff


	//   ....[8]....
        /*0188*/ 	.word	0xffffffff


	//   ....[9]....
        /*018c*/ 	.word	0xffffffff


	//   ....[10]....
        /*0190*/ 	.word	0xffffffff


	//   ....[11]....
        /*0194*/ 	.word	0xffffffff


	//----- nvinfo : EIATTR_COOP_GROUP_INSTR_OFFSETS
	.align		4
.L_982:
        /*0198*/ 	.byte	0x04, 0x28
        /*019a*/ 	.short	(.L_984 - .L_983)


	//   ....[0]....
.L_983:
        /*019c*/ 	.word	0x00006550


	//   ....[1]....
        /*01a0*/ 	.word	0x000065a0


	//   ....[2]....
        /*01a4*/ 	.word	0x000065c0


	//   ....[3]....
        /*01a8*/ 	.word	0x000065e0


	//   ....[4]....
        /*01ac*/ 	.word	0x0000c5d0


	//   ....[5]....
        /*01b0*/ 	.word	0x0000c5f0


	//   ....[6]....
        /*01b4*/ 	.word	0x0000c620


	//   ....[7]....
        /*01b8*/ 	.word	0x0000c630


	//   ....[8]....
        /*01bc*/ 	.word	0x0000f490


	//   ....[9]....
        /*01c0*/ 	.word	0x0000f4a0


	//   ....[10]....
        /*01c4*/ 	.word	0x0000f4d0


	//   ....[11]....
        /*01c8*/ 	.word	0x0000f4e0


	//----- nvinfo : EIATTR_EXIT_INSTR_OFFSETS
	.align		4
.L_984:
        /*01cc*/ 	.byte	0x04, 0x1c
        /*01ce*/ 	.short	(.L_986 - .L_985)


	//   ....[0]....
.L_985:
        /*01d0*/ 	.word	0x000002c0


	//   ....[1]....
        /*01d4*/ 	.word	0x000009a0


	//   ....[2]....
        /*01d8*/ 	.word	0x000009d0


	//   ....[3]....
        /*01dc*/ 	.word	0x0000fec0


	//----- nvinfo : EIATTR_CTAIDZ_USED
	.align		4
.L_986:
        /*01e0*/ 	.byte	0x01, 0x04
	.zero		2


	//----- nvinfo : EIATTR_CRS_STACK_SIZE
	.align		4
        /*01e4*/ 	.byte	0x04, 0x1e
        /*01e6*/ 	.short	(.L_988 - .L_987)
.L_987:
        /*01e8*/ 	.word	0x00000000
.L_988:


//--------------------- .nv.info._ZN5flash24flash_fwd_splitkv_kernelI23Flash_fwd_kernel_traitsILi64ELi64ELi256ELi4ELb0ELb0EN7cutlass6half_tE19Flash_kernel_traitsILi64ELi64ELi256ELi4ES3_EELb1ELb0ELb0ELb0ELb1ELb0ELb0ELb0EEEvNS_16Flash_fwd_paramsE --------------------------
	.section	.nv.info._ZN5flash24flash_fwd_splitkv_kernelI23Flash_fwd_kernel_traitsILi64ELi64ELi256ELi4ELb0ELb0EN7cutlass6half_tE19Flash_kernel_traitsILi64ELi64ELi256ELi4ES3_EELb1ELb0ELb0ELb0ELb1ELb0ELb0ELb0EEEvNS_16Flash_fwd_paramsE,"",@"SHT_CUDA_INFO"
	.sectionflags	@""
	.align	4


	//----- nvinfo : EIATTR_CUDA_API_VERSION
	.align		4
        /*0000*/ 	.byte	0x04, 0x37
        /*0002*/ 	.short	(.L_990 - .L_989)
.L_989:
        /*0004*/ 	.word	0x00000082


	//----- nvinfo : EIATTR_SW2861232_WAR
	.align		4
.L_990:
        /*0008*/ 	.byte	0x01, 0x35
	.zero		2


	//----- nvinfo : EIATTR_PARAM_CBANK
	.align		4
        /*000c*/ 	.byte	0x04, 0x0a
        /*000e*/ 	.short	(.L_992 - .L_991)
	.align		4
.L_991:
        /*0010*/ 	.word	index@(.nv.constant0._ZN5flash24flash_fwd_splitkv_kernelI23Flash_fwd_kernel_traitsILi64ELi64ELi256ELi4ELb0ELb0EN7cutlass6half_tE19Flash_kernel_traitsILi64ELi64ELi256ELi4ES3_EELb1ELb0ELb0ELb0ELb1ELb0ELb0ELb0EEEvNS_16Flash_fwd_paramsE)
        /*0014*/ 	.short	0x0160
        /*0016*/ 	.short	0x01d0


	//----- nvinfo : EIATTR_CBANK_PARAM_SIZE
	.align		4
.L_992:
        /*0018*/ 	.byte	0x03, 0x19
        /*001a*/ 	.short	0x01d0


	//----- nvinfo : EIATTR_KPARAM_INFO
	.align		4
        /*001c*/ 	.byte	0x04, 0x17
        /*001e*/ 	.short	(.L_994 - .L_993)
.L_993:
        /*0020*/ 	.word	0x00000000
        /*0024*/ 	.short	0x0000
        /*0026*/ 	.short	0x0000
        /*0028*/ 	.byte	0x00, 0xf0, 0x41, 0x07


	//----- nvinfo : EIATTR_MAXREG_COUNT
	.align		4
.L_994:
        /*002c*/ 	.byte	0x03, 0x1b
        /*002e*/ 	.short	0x00ff


	//----- nvinfo : EIATTR_NUM_BARRIERS
	.align		4
        /*0030*/ 	.byte	0x02, 0x4c
        /*0032*/ 	.byte	0x01
	.zero		1


	//----- nvinfo : EIATTR_ANNOTATIONS
	.align		4
        /*0034*/ 	.byte	0x04, 0x55
        /*0036*/ 	.short	(.L_996 - .L_995)


	//   ....[0]....
.L_995:
        /* <DEDUP_REMOVED lines=18> */


	//----- nvinfo : EIATTR_MERCURY_ISA_VERSION
	.align		4
.L_996:
        /*0148*/ 	.byte	0x03, 0x5f
        /*014a*/ 	.short	0x0000


	//----- nvinfo : EIATTR_COOP_GROUP_MASK_REGIDS
	.align		4
        /*014c*/ 	.byte	0x04, 0x29
        /*014e*/ 	.short	(.L_998 - .L_997)


	//   ....[0]....
.L_997:
        /*0150*/ 	.word	0xffffffff


	//   ....[1]....
        /*0154*/ 	.word	0xffffffff


	//   ....[2]....
        /*0158*/ 	.word	0xffffffff


	//   ....[3]....
        /*015c*/ 	.word	0xffffffff


	//   ....[4]....
        /*0160*/ 	.word	0xffffffff


	//   ....[5]....
        /*0164*/ 	.word	0xffffffff


	//   ....[6]....
        /*0168*/ 	.word	0xffffffff


	//   ....[7]....
        /*016c*/ 	.word	0xffffffff


	//   ....[8]....
        /*0170*/ 	.word	0xffffffff


	//   ....[9]....
        /*0174*/ 	.word	0xffffffff


	//   ....[10]....
        /*0178*/ 	.word	0xffffffff


	//   ....[11]....
        /*017c*/ 	.word	0xffffffff


	//   ....[12]....
        /*0180*/ 	.word	0xffffffff


	//   ....[13]....
        /*0184*/ 	.word	0xffffffff


	//   ....[14]....
        /*0188*/ 	.word	0xffffffff


	//   ....[15]....
        /*018c*/ 	.word	0xffffffff


	//----- nvinfo : EIATTR_COOP_GROUP_INSTR_OFFSETS
	.align		4
.L_998:
        /*0190*/ 	.byte	0x04, 0x28
        /*0192*/ 	.short	(.L_1000 - .L_999)


	//   ....[0]....
.L_999:
        /*0194*/ 	.word	0x000065c0


	//   ....[1]....
        /*0198*/ 	.word	0x00006680


	//   ....[2]....
        /*019c*/ 	.word	0x00006690


	//   ....[3]....
        /*01a0*/ 	.word	0x000066c0


	//   ....[4]....
        /*01a4*/ 	.word	0x0000c9b0


	//   ....[5]....
        /*01a8*/ 	.word	0x0000c9d0


	//   ....[6]....
        /*01ac*/ 	.word	0x0000c9f0


	//   ....[7]....
        /*01b0*/ 	.word	0x0000ca10


	//   ....[8]....
        /*01b4*/ 	.word	0x00011a20


	//   ....[9]....
        /*01b8*/ 	.word	0x00011a30


	//   ....[10]....
        /*01bc*/ 	.word	0x00011a50


	//   ....[11]....
        /*01c0*/ 	.word	0x00011a70


	//   ....[12]....
        /*01c4*/ 	.word	0x00014680


	//   ....[13]....
        /*01c8*/ 	.word	0x00014690


	//   ....[14]....
        /*01cc*/ 	.word	0x000146c0


	//   ....[15]....
        /*01d0*/ 	.word	0x000146d0


	//----- nvinfo : EIATTR_EXIT_INSTR_OFFSETS
	.align		4
.L_1000:
        /*01d4*/ 	.byte	0x04, 0x1c
        /*01d6*/ 	.short	(.L_1002 - .L_1001)


	//   ....[0]....
.L_1001:
        /*01d8*/ 	.word	0x000002e0


	//   ....[1]....
        /*01dc*/ 	.word	0x00000ac0


	//   ....[2]....
        /*01e0*/ 	.word	0x00000af0


	//   ....[3]....
        /*01e4*/ 	.word	0x00015500


	//   ....[4]....
        /*01e8*/ 	.word	0x000155c0


	//----- nvinfo : EIATTR_CTAIDZ_USED
	.align		4
.L_1002:
        /*01ec*/ 	.byte	0x01, 0x04
	.zero		2


	//----- nvinfo : EIATTR_CRS_STACK_SIZE
	.align		4
        /*01f0*/ 	.byte	0x04, 0x1e
        /*01f2*/ 	.short	(.L_1004 - .L_1003)
.L_1003:
        /*01f4*/ 	.word	0x00000000
.L_1004:


//--------------------- .nv.info._ZN5flash24flash_fwd_splitkv_kernelI23Flash_fwd_kernel_traitsILi64ELi64ELi256ELi4ELb0ELb0EN7cutlass6half_tE19Flash_kernel_traitsILi64ELi64ELi256ELi4ES3_EELb1ELb0ELb0ELb0ELb1ELb1ELb0ELb0EEEvNS_16Flash_fwd_paramsE --------------------------
	.section	.nv.info._ZN5flash24flash_fwd_splitkv_kernelI23Flash_fwd_kernel_traitsILi64ELi64ELi256ELi4ELb0ELb0EN7cutlass6half_tE19Flash_kernel_traitsILi64ELi64ELi256ELi4ES3_EELb1ELb0ELb0ELb0ELb1ELb1ELb0ELb0EEEvNS_16Flash_fwd_paramsE,"",@"SHT_CUDA_INFO"
	.sectionflags	@""
	.align	4


	//----- nvinfo : EIATTR_CUDA_API_VERSION
	.align		4
        /*0000*/ 	.byte	0x04, 0x37
        /*0002*/ 	.short	(.L_1006 - .L_1005)
.L_1005:
        /*0004*/ 	.word	0x00000082


	//----- nvinfo : EIATTR_SW2861232_WAR
	.align		4
.L_1006:
        /*0008*/ 	.byte	0x01, 0x35
	.zero		2


	//----- nvinfo : EIATTR_PARAM_CBANK
	.align		4
        /*000c*/ 	.byte	0x04, 0x0a
        /*000e*/ 	.short	(.L_1008 - .L_1007)
	.align		4
.L_1007:
        /*0010*/ 	.word	index@(.nv.constant0._ZN5flash24flash_fwd_splitkv_kernelI23Flash_fwd_kernel_traitsILi64ELi64ELi256ELi4ELb0ELb0EN7cutlass6half_tE19Flash_kernel_traitsILi64ELi64ELi256ELi4ES3_EELb1ELb0ELb0ELb0ELb1ELb1ELb0ELb0EEEvNS_16Flash_fwd_paramsE)
        /*0014*/ 	.short	0x0160
        /*0016*/ 	.short	0x01d0


	//----- nvinfo : EIATTR_CBANK_PARAM_SIZE
	.align		4
.L_1008:
        /*0018*/ 	.byte	0x03, 0x19
        /*001a*/ 	.short	0x01d0


	//----- nvinfo : EIATTR_KPARAM_INFO
	.align		4
        /*001c*/ 	.byte	0x04, 0x17
        /*001e*/ 	.short	(.L_1010 - .L_1009)
.L_1009:
        /*0020*/ 	.word	0x00000000
        /*0024*/ 	.short	0x0000
        /*0026*/ 	.short	0x0000
        /*0028*/ 	.byte	0x00, 0xf0, 0x41, 0x07


	//----- nvinfo : EIATTR_MAXREG_COUNT
	.align		4
.L_1010:
        /*002c*/ 	.byte	0x03, 0x1b
        /*002e*/ 	.short	0x00ff


	//----- nvinfo : EIATTR_NUM_BARRIERS
	.align		4
        /*0030*/ 	.byte	0x02, 0x4c
        /*0032*/ 	.byte	0x01
	.zero		1


	//----- nvinfo : EIATTR_ANNOTATIONS
	.align		4
        /*0034*/ 	.byte	0x04, 0x55
        /*0036*/ 	.short	(.L_1012 - .L_1011)


	//   ....[0]....
.L_1011:
        /* <DEDUP_REMOVED lines=25> */


	//----- nvinfo : EIATTR_MERCURY_ISA_VERSION
	.align		4
.L_1012:
        /*01b0*/ 	.byte	0x03, 0x5f
        /*01b2*/ 	.short	0x0000


	//----- nvinfo : EIATTR_COOP_GROUP_MASK_REGIDS
	.align		4
        /*01b4*/ 	.byte	0x04, 0x29
        /*01b6*/ 	.short	(.L_1014 - .L_1013)


	//   ....[0]....
.L_1013:
        /*01b8*/ 	.word	0xffffffff


	//   ....[1]....
        /*01bc*/ 	.word	0xffffffff


	//   ....[2]....
        /*01c0*/ 	.word	0xffffffff


	//   ....[3]....
        /*01c4*/ 	.word	0xffffffff


	//   ....[4]....
        /*01c8*/ 	.word	0xffffffff


	//   ....[5]....
        /*01cc*/ 	.word	0xffffffff


	//   ....[6]....
        /*01d0*/ 	.word	0xffffffff


	//   ....[7]....
        /*01d4*/ 	.word	0xffffffff


	//   ....[8]....
        /*01d8*/ 	.word	0xffffffff


	//   ....[9]....
        /*01dc*/ 	.word	0xffffffff


	//   ....[10]....
        /*01e0*/ 	.word	0xffffffff


	//   ....[11]....
        /*01e4*/ 	.word	0xffffffff


	//   ....[12]....
        /*01e8*/ 	.word	0xffffffff


	//   ....[13]....
        /*01ec*/ 	.word	0xffffffff


	//   ....[14]....
        /*01f0*/ 	.word	0xffffffff


	//   ....[15]....
        /*01f4*/ 	.word	0xffffffff


	//----- nvinfo : EIATTR_COOP_GROUP_INSTR_OFFSETS
	.align		4
.L_1014:
        /*01f8*/ 	.byte	0x04, 0x28
        /*01fa*/ 	.short	(.L_1016 - .L_1015)


	//   ....[0]....
.L_1015:
        /*01fc*/ 	.word	0x00007770


	//   ....[1]....
        /*0200*/ 	.word	0x00007860


	//   ....[2]....
        /*0204*/ 	.word	0x00007870


	//   ....[3]....
        /*0208*/ 	.word	0x000078a0


	//   ....[4]....
        /*020c*/ 	.word	0x0000f940


	//   ....[5]....
        /*0210*/ 	.word	0x0000f990


	//   ....[6]....
        /*0214*/ 	.word	0x0000f9b0


	//   ....[7]....
        /*0218*/ 	.word	0x0000f9e0


	//   ....[8]....
        /*021c*/ 	.word	0x00015d10


	//   ....[9]....
        /*0220*/ 	.word	0x00015d30


	//   ....[10]....
        /*0224*/ 	.word	0x00015d60


	//   ....[11]....
        /*0228*/ 	.word	0x00015d70


	//   ....[12]....
        /*022c*/ 	.word	0x00018c30


	//   ....[13]....
        /*0230*/ 	.word	0x00018c40


	//   ....[14]....
        /*0234*/ 	.word	0x00018c70


	//   ....[15]....
        /*0238*/ 	.word	0x00018c80


	//----- nvinfo : EIATTR_EXIT_INSTR_OFFSETS
	.align		4
.L_1016:
        /*023c*/ 	.byte	0x04, 0x1c
        /*023e*/ 	.short	(.L_1018 - .L_1017)


	//   ....[0]....
.L_1017:
        /*0240*/ 	.word	0x000002f0


	//   ....[1]....
        /*0244*/ 	.word	0x00000ac0


	//   ....[2]....
        /*0248*/ 	.word	0x00000af0


	//   ....[3]....
        /*024c*/ 	.word	0x00019ad0


	//   ....[4]....
        /*0250*/ 	.word	0x00019b90


	//----- nvinfo : EIATTR_CTAIDZ_USED
	.align		4
.L_1018:
        /*0254*/ 	.byte	0x01, 0x04
	.zero		2


	//----- nvinfo : EIATTR_CRS_STACK_SIZE
	.align		4
        /*0258*/ 	.byte	0x04, 0x1e
        /*025a*/ 	.short	(.L_1020 - .L_1019)
.L_1019:
        /*025c*/ 	.word	0x00000000
.L_1020:


//--------------------- .nv.info._ZN5flash24flash_fwd_splitkv_kernelI23Flash_fwd_kernel_traitsILi64ELi64ELi256ELi4ELb0ELb0EN7cutlass6half_tE19Flash_kernel_traitsILi64ELi64ELi256ELi4ES3_EELb1ELb0ELb1ELb0ELb0ELb0ELb0ELb0EEEvNS_16Flash_fwd_paramsE --------------------------
	.section	.nv.info._ZN5flash24flash_fwd_splitkv_kernelI23Flash_fwd_kernel_traitsILi64ELi64ELi256ELi4ELb0ELb0EN7cutlass6half_tE19Flash_kernel_traitsILi64ELi64ELi256ELi4ES3_EELb1ELb0ELb1ELb0ELb0ELb0ELb0ELb0EEEvNS_16Flash_fwd_paramsE,"",@"SHT_CUDA_INFO"
	.sectionflags	@""
	.align	4


	//----- nvinfo : EIATTR_CUDA_API_VERSION
	.align		4
        /*0000*/ 	.byte	0x04, 0x37
        /*0002*/ 	.short	(.L_1022 - .L_1021)
.L_1021:
        /*0004*/ 	.word	0x00000082


	//----- nvinfo : EIATTR_SW2861232_WAR
	.align		4
.L_1022:
        /*0008*/ 	.byte	0x01, 0x35
	.zero		2


	//----- nvinfo : EIATTR_PARAM_CBANK
	.align		4
        /*000c*/ 	.byte	0x04, 0x0a
        /*000e*/ 	.short	(.L_1024 - .L_1023)
	.align		4
.L_1023:
        /*0010*/ 	.word	index@(.nv.constant0._ZN5flash24flash_fwd_splitkv_kernelI23Flash_fwd_kernel_traitsILi64ELi64ELi256ELi4ELb0ELb0EN7cutlass6half_tE19Flash_kernel_traitsILi64ELi64ELi256ELi4ES3_EELb1ELb0ELb1ELb0ELb0ELb0ELb0ELb0EEEvNS_16Flash_fwd_paramsE)
        /*0014*/ 	.short	0x0160
        /*0016*/ 	.short	0x01d0


	//----- nvinfo : EIATTR_CBANK_PARAM_SIZE
	.align		4
.L_1024:
        /*0018*/ 	.byte	0x03, 0x19
        /*001a*/ 	.short	0x01d0


	//----- nvinfo : EIATTR_KPARAM_INFO
	.align		4
        /*001c*/ 	.byte	0x04, 0x17
        /*001e*/ 	.short	(.L_1026 - .L_1025)
.L_1025:
        /*0020*/ 	.word	0x00000000
        /*0024*/ 	.short	0x0000
        /*0026*/ 	.short	0x0000
        /*0028*/ 	.byte	0x00, 0xf0, 0x41, 0x07


	//----- nvinfo : EIATTR_MAXREG_COUNT
	.align		4
.L_1026:
        /*002c*/ 	.byte	0x03, 0x1b
        /*002e*/ 	.short	0x00ff


	//----- nvinfo : EIATTR_NUM_BARRIERS
	.align		4
        /*0030*/ 	.byte	0x02, 0x4c
        /*0032*/ 	.byte	0x01
	.zero		1


	//----- nvinfo : EIATTR_ANNOTATIONS
	.align		4
        /*0034*/ 	.byte	0x04, 0x55
        /*0036*/ 	.short	(.L_1028 - .L_1027)


	//   ....[0]....
.L_1027:
        /*0038*/ 	.word	0x00000001
        /*003c*/ 	.byte	0xf0, 0xeb, 0x00, 0x00, 0x01, 0x00, 0x00, 0x00, 0x50, 0xec, 0x00, 0x00, 0x01, 0x00, 0x00, 0x00
        /*004c*/ 	.byte	0xb0, 0x13, 0x01, 0x00, 0x01, 0x00, 0x00, 0x00, 0xc0, 0x13, 0x01, 0x00


	//----- nvinfo : EIATTR_MERCURY_ISA_VERSION
	.align		4
.L_1028:
        /*0058*/ 	.byte	0x03, 0x5f
        /*005a*/ 	.short	0x0000


	//----- nvinfo : EIATTR_COOP_GROUP_MASK_REGIDS
	.align		4
        /*005c*/ 	.byte	0x04, 0x29
        /*005e*/ 	.short	(.L_1030 - .L_1029)


	//   ....[0]....
.L_1029:
        /*0060*/ 	.word	0xffffffff


	//   ....[1]....
        /*0064*/ 	.word	0xffffffff


	//   ....[2]....
        /*0068*/ 	.word	0xffffffff


	//   ....[3]....
        /*006c*/ 	.word	0xffffffff


	//   ....[4]....
        /*0070*/ 	.word	0xffffffff


	//   ....[5]....
        /*0074*/ 	.word	0xffffffff


	//   ....[6]....
        /*0078*/ 	.word	0xffffffff


	//   ....[7]....
        /*007c*/ 	.word	0xffffffff


	//   ....[8]....
        /*0080*/ 	.word	0xffffffff


	//   ....[9]....
        /*0084*/ 	.word	0xffffffff


	//   ....[10]....
        /*0088*/ 	.word	0xffffffff


	//   ....[11]....
        /*008c*/ 	.word	0xffffffff


	//   ....[12]....
        /*0090*/ 	.word	0xffffffff


	//   ....[13]....
        /*0094*/ 	.word	0xffffffff


	//   ....[14]....
        /*0098*/ 	.word	0xffffffff


	//   ....[15]....
        /*009c*/ 	.word	0xffffffff


	//----- nvinfo : EIATTR_COOP_GROUP_INSTR_OFFSETS
	.align		4
.L_1030:
        /*00a0*/ 	.byte	0x04, 0x28
        /*00a2*/ 	.short	(.L_1032 - .L_1031)


	//   ....[0]....
.L_1031:
        /*00a4*/ 	.word	0x000096f0


	//   ....[1]....
        /*00a8*/ 	.word	0x00009710


	//   ....[2]....
        /*00ac*/ 	.word	0x000097b0


	//   ....[3]....
        /*00b0*/ 	.word	0x000097c0


	//   ....[4]....
        /*00b4*/ 	.word	0x00011880


	//   ....[5]....
        /*00b8*/ 	.word	0x000118b0


	//   ....[6]....
        /*00bc*/ 	.word	0x00011f40


	//   ....[7]....
        /*00c0*/ 	.word	0x00011f60


	//   ....[8]....
        /*00c4*/ 	.word	0x00018ff0


	//   ....[9]....
        /*00c8*/ 	.word	0x00019030


	//   ....[10]....
        /*00cc*/ 	.word	0x00019050


	//   ....[11]....
        /*00d0*/ 	.word	0x00019070


	//   ....[12]....
        /*00d4*/ 	.word	0x0001bb90


	//   ....[13]....
        /*00d8*/ 	.word	0x0001bbd0


	//   ....[14]....
        /*00dc*/ 	.word	0x0001bc10


	//   ....[15]....
        /*00e0*/ 	.word	0x0001bc20


	//----- nvinfo : EIATTR_EXIT_INSTR_OFFSETS
	.align		4
.L_1032:
        /*00e4*/ 	.byte	0x04, 0x1c
        /*00e6*/ 	.short	(.L_1034 - .L_1033)


	//   ....[0]....
.L_1033:
        /*00e8*/ 	.word	0x000004d0


	//   ....[1]....
        /*00ec*/ 	.word	0x00000db0


	//   ....[2]....
        /*00f0*/ 	.word	0x00000de0


	//   ....[3]....
        /*00f4*/ 	.word	0x0001cb30


	//   ....[4]....
        /*00f8*/ 	.word	0x0001cbf0


	//----- nvinfo : EIATTR_CTAIDZ_USED
	.align		4
.L_1034:
        /*00fc*/ 	.byte	0x01, 0x04
	.zero		2


	//----- nvinfo : EIATTR_CRS_STACK_SIZE
	.align		4
        /*0100*/ 	.byte	0x04, 0x1e
        /*0102*/ 	.short	(.L_1036 - .L_1035)
.L_1035:
        /*0104*/ 	.word	0x00000000
.L_1036:


//--------------------- .nv.info._ZN5flash24flash_fwd_splitkv_kernelI23Flash_fwd_kernel_traitsILi64ELi64ELi256ELi4ELb0ELb0EN7cutlass6half_tE19Flash_kernel_traitsILi64ELi64ELi256ELi4ES3_EELb1ELb0ELb1ELb0ELb0ELb1ELb0ELb0EEEvNS_16Flash_fwd_paramsE --------------------------
	.section	.nv.info._ZN5flash24flash_fwd_splitkv_kernelI23Flash_fwd_kernel_traitsILi64ELi64ELi256ELi4ELb0ELb0EN7cutlass6half_tE19Flash_kernel_traitsILi64ELi64ELi256ELi4ES3_EELb1ELb0ELb1ELb0ELb0ELb1ELb0ELb0EEEvNS_16Flash_fwd_paramsE,"",@"SHT_CUDA_INFO"
	.sectionflags	@""
	.align	4


	//----- nvinfo : EIATTR_CUDA_API_VERSION
	.align		4
        /*0000*/ 	.byte	0x04, 0x37
        /*0002*/ 	.short	(.L_1038 - .L_1037)
.L_1037:
        /*0004*/ 	.word	0x00000082


	//----- nvinfo : EIATTR_SW2861232_WAR
	.align		4
.L_1038:
        /*0008*/ 	.byte	0x01, 0x35
	.zero		2


	//----- nvinfo : EIATTR_PARAM_CBANK
	.align		4
        /*000c*/ 	.byte	0x04, 0x0a
        /*000e*/ 	.short	(.L_1040 - .L_1039)
	.align		4
.L_1039:
        /*0010*/ 	.word	index@(.nv.constant0._ZN5flash24flash_fwd_splitkv_kernelI23Flash_fwd_kernel_traitsILi64ELi64ELi256ELi4ELb0ELb0EN7cutlass6half_tE19Flash_kernel_traitsILi64ELi64ELi256ELi4ES3_EELb1ELb0ELb1ELb0ELb0ELb1ELb0ELb0EEEvNS_16Flash_fwd_paramsE)
        /*0014*/ 	.short	0x0160
        /*0016*/ 	.short	0x01d0


	//----- nvinfo : EIATTR_CBANK_PARAM_SIZE
	.align		4
.L_1040:
        /*0018*/ 	.byte	0x03, 0x19
        /*001a*/ 	.short	0x01d0


	//----- nvinfo : EIATTR_KPARAM_INFO
	.align		4
        /*001c*/ 	.byte	0x04, 0x17
        /*001e*/ 	.short	(.L_1042 - .L_1041)
.L_1041:
        /*0020*/ 	.word	0x00000000
        /*0024*/ 	.short	0x0000
        /*0026*/ 	.short	0x0000
        /*0028*/ 	.byte	0x00, 0xf0, 0x41, 0x07


	//----- nvinfo : EIATTR_MAXREG_COUNT
	.align		4
.L_1042:
        /*002c*/ 	.byte	0x03, 0x1b
        /*002e*/ 	.short	0x00ff


	//----- nvinfo : EIATTR_NUM_BARRIERS
	.align		4
        /*0030*/ 	.byte	0x02, 0x4c
        /*0032*/ 	.byte	0x01
	.zero		1


	//----- nvinfo : EIATTR_ANNOTATIONS
	.align		4
        /*0034*/ 	.byte	0x04, 0x55
        /*0036*/ 	.short	(.L_1044 - .L_1043)


	//   ....[0]....
.L_1043:
        /*0038*/ 	.word	0x00000001
        /*003c*/ 	.byte	0xd0, 0x67, 0x00, 0x00, 0x01, 0x00, 0x00, 0x00, 0x50, 0x9e, 0x00, 0x00, 0x01, 0x00, 0x00, 0x00
        /*004c*/ 	.byte	0xb0, 0x86, 0x01, 0x00, 0x01, 0x00, 0x00, 0x00, 0x70, 0x87, 0x01, 0x00, 0x01, 0x00, 0x00, 0x00
        /*005c*/ 	.byte	0x90, 0x87, 0x01, 0x00, 0x01, 0x00, 0x00, 0x00, 0xf0, 0x87, 0x01, 0x00, 0x01, 0x00, 0x00, 0x00
        /*006c*/ 	.byte	0x60, 0x88, 0x01, 0x00, 0x01, 0x00, 0x00, 0x00, 0x70, 0xa7, 0x01, 0x00, 0x01, 0x00, 0x00, 0x00
        /*007c*/ 	.byte	0xa0, 0xa7, 0x01, 0x00, 0x01, 0x00, 0x00, 0x00, 0xd0, 0xa7, 0x01, 0x00, 0x01, 0x00, 0x00, 0x00
        /*008c*/ 	.byte	0x00, 0xa8, 0x01, 0x00, 0x01, 0x00, 0x00, 0x00, 0x30, 0xa8, 0x01, 0x00


	//----- nvinfo : EIATTR_MERCURY_ISA_VERSION
	.align		4
.L_1044:
        /*0098*/ 	.byte	0x03, 0x5f
        /*009a*/ 	.short	0x0000


	//----- nvinfo : EIATTR_COOP_GROUP_MASK_REGIDS
	.align		4
        /*009c*/ 	.byte	0x04, 0x29
        /*009e*/ 	.short	(.L_1046 - .L_1045)


	//   ....[0]....
.L_1045:
        /*00a0*/ 	.word	0xffffffff


	//   ....[1]....
        /*00a4*/ 	.word	0xffffffff


	//   ....[2]....
        /*00a8*/ 	.word	0xffffffff


	//   ....[3]....
        /*00ac*/ 	.word	0xffffffff


	//   ....[4]....
        /*00b0*/ 	.word	0xffffffff


	//   ....[5]....
        /*00b4*/ 	.word	0xffffffff


	//   ....[6]....
        /*00b8*/ 	.word	0xffffffff


	//   ....[7]....
        /*00bc*/ 	.word	0xffffffff


	//   ....[8]....
        /*00c0*/ 	.word	0xffffffff


	//   ....[9]....
        /*00c4*/ 	.word	0xffffffff


	//   ....[10]....
        /*00c8*/ 	.word	0xffffffff


	//   ....[11]....
        /*00cc*/ 	.word	0xffffffff


	//   ....[12]....
        /*00d0*/ 	.word	0xffffffff


	//   ....[13]....
        /*00d4*/ 	.word	0xffffffff


	//   ....[14]....
        /*00d8*/ 	.word	0xffffffff


	//   ....[15]....
        /*00dc*/ 	.word	0xffffffff


	//----- nvinfo : EIATTR_COOP_GROUP_INSTR_OFFSETS
	.align		4
.L_1046:
        /*00e0*/ 	.byte	0x04, 0x28
        /*00e2*/ 	.short	(.L_1048 - .L_1047)


	//   ....[0]....
.L_1047:
        /*00e4*/ 	.word	0x0000a600


	//   ....[1]....
        /*00e8*/ 	.word	0x0000a650


	//   ....[2]....
        /*00ec*/ 	.word	0x0000a670


	//   ....[3]....
        /*00f0*/ 	.word	0x0000a690


	//   ....[4]....
        /*00f4*/ 	.word	0x00013c00


	//   ....[5]....
        /*00f8*/ 	.word	0x00013c50


	//   ....[6]....
        /*00fc*/ 	.word	0x00013c70


	//   ....[7]....
        /*0100*/ 	.word	0x00013c90


	//   ....[8]....
        /*0104*/ 	.word	0x0001c020


	//   ....[9]....
        /*0108*/ 	.word	0x0001c050


	//   ....[10]....
        /*010c*/ 	.word	0x0001c070


	//   ....[11]....
        /*0110*/ 	.word	0x0001c090


	//   ....[12]....
        /*0114*/ 	.word	0x0001eba0


	//   ....[13]....
        /*0118*/ 	.word	0x0001ebe0


	//   ....[14]....
        /*011c*/ 	.word	0x0001ec20


	//   ....[15]....
        /*0120*/ 	.word	0x0001ec30


	//----- nvinfo : EIATTR_EXIT_INSTR_OFFSETS
	.align		4
.L_1048:
        /*0124*/ 	.byte	0x04, 0x1c
        /*0126*/ 	.short	(.L_1050 - .L_1049)


	//   ....[0]....
.L_1049:
        /*0128*/ 	.word	0x000004d0


	//   ....[1]....
        /*012c*/ 	.word	0x00000db0


	//   ....[2]....
        /*0130*/ 	.word	0x00000de0


	//   ....[3]....
        /*0134*/ 	.word	0x0001fb40


	//   ....[4]....
        /*0138*/ 	.word	0x0001fc00


	//----- nvinfo : EIATTR_CTAIDZ_USED
	.align		4
.L_1050:
        /*013c*/ 	.byte	0x01, 0x04
	.zero		2


	//----- nvinfo : EIATTR_CRS_STACK_SIZE
	.align		4
        /*0140*/ 	.byte	0x04, 0x1e
        /*0142*/ 	.short	(.L_1052 - .L_1051)
.L_1051:
        /*0144*/ 	.word	0x00000000
.L_1052:


//--------------------- .nv.info._ZN5flash24flash_fwd_splitkv_kernelI23Flash_fwd_kernel_traitsILi64ELi64ELi256ELi4ELb0ELb0EN7cutlass6half_tE19Flash_kernel_traitsILi64ELi64ELi256ELi4ES3_EELb1ELb0ELb0ELb0ELb1ELb0ELb0ELb1EEEvNS_16Flash_fwd_paramsE --------------------------
	.section	.nv.info._ZN5flash24flash_fwd_splitkv_kernelI23Flash_fwd_kernel_traitsILi64ELi64ELi256ELi4ELb0ELb0EN7cutlass6half_tE19Flash_kernel_traitsILi64ELi64ELi256ELi4ES3_EELb1ELb0ELb0ELb0ELb1ELb0ELb0ELb1EEEvNS_16Flash_fwd_paramsE,"",@"SHT_CUDA_INFO"
	.sectionflags	@""
	.align	4


	//----- nvinfo : EIATTR_CUDA_API_VERSION
	.align		4
        /*0000*/ 	.byte	0x04, 0x37
        /*0002*/ 	.short	(.L_1054 - .L_1053)
.L_1053:
        /*0004*/ 	.word	0x00000082


	//----- nvinfo : EIATTR_SW2861232_WAR
	.align		4
.L_1054:
        /*0008*/ 	.byte	0x01, 0x35
	.zero		2


	//----- nvinfo : EIATTR_PARAM_CBANK
	.align		4
        /*000c*/ 	.byte	0x04, 0x0a
        /*000e*/ 	.short	(.L_1056 - .L_1055)
	.align		4
.L_1055:
        /*0010*/ 	.word	index@(.nv.constant0._ZN5flash24flash_fwd_splitkv_kernelI23Flash_fwd_kernel_traitsILi64ELi64ELi256ELi4ELb0ELb0EN7cutlass6half_tE19Flash_kernel_traitsILi64ELi64ELi256ELi4ES3_EELb1ELb0ELb0ELb0ELb1ELb0ELb0ELb1EEEvNS_16Flash_fwd_paramsE)
        /*0014*/ 	.short	0x0160
        /*0016*/ 	.short	0x01d0


	//----- nvinfo : EIATTR_CBANK_PARAM_SIZE
	.align		4
.L_1056:
        /*0018*/ 	.byte	0x03, 0x19
        /*001a*/ 	.short	0x01d0


	//----- nvinfo : EIATTR_KPARAM_INFO
	.align		4
        /*001c*/ 	.byte	0x04, 0x17
        /*001e*/ 	.short	(.L_1058 - .L_1057)
.L_1057:
        /*0020*/ 	.word	0x00000000
        /*0024*/ 	.short	0x0000
        /*0026*/ 	.short	0x0000
        /*0028*/ 	.byte	0x00, 0xf0, 0x41, 0x07


	//----- nvinfo : EIATTR_MAXREG_COUNT
	.align		4
.L_1058:
        /*002c*/ 	.byte	0x03, 0x1b
        /*002e*/ 	.short	0x00ff


	//----- nvinfo : EIATTR_NUM_BARRIERS
	.align		4
        /*0030*/ 	.byte	0x02, 0x4c
        /*0032*/ 	.byte	0x01
	.zero		1


	//----- nvinfo : EIATTR_ANNOTATIONS
	.align		4
        /*0034*/ 	.byte	0x04, 0x55
        /*0036*/ 	.short	(.L_1060 - .L_1059)


	//   ....[0]....
.L_1059:
        /*0038*/ 	.word	0x00000001
        /*003c*/ 	.byte	0x80, 0x2e, 0x00, 0x00, 0x01, 0x00, 0x00, 0x00, 0x80, 0x38, 0x00, 0x00, 0x01, 0x00, 0x00, 0x00
        /*004c*/ 	.byte	0xf0, 0xaf, 0x01, 0x00, 0x01, 0x00, 0x00, 0x00, 0xc0, 0xb0, 0x01, 0x00, 0x01, 0x00, 0x00, 0x00
        /*005c*/ 	.byte	0xf0, 0xb0, 0x01, 0x00, 0x01, 0x00, 0x00, 0x00, 0x20, 0xb1, 0x01, 0x00, 0x01, 0x00, 0x00, 0x00
        /*006c*/ 	.byte	0x50, 0xcd, 0x01, 0x00, 0x01, 0x00, 0x00, 0x00, 0x60, 0xcd, 0x01, 0x00, 0x01, 0x00, 0x00, 0x00
        /*007c*/ 	.byte	0x70, 0xcd, 0x01, 0x00, 0x01, 0x00, 0x00, 0x00, 0x80, 0xcd, 0x01, 0x00


	//----- nvinfo : EIATTR_MERCURY_ISA_VERSION
	.align		4
.L_1060:
        /*0088*/ 	.byte	0x03, 0x5f
        /*008a*/ 	.short	0x0000


	//----- nvinfo : EIATTR_COOP_GROUP_MASK_REGIDS
	.align		4
        /*008c*/ 	.byte	0x04, 0x29
        /*008e*/ 	.short	(.L_1062 - .L_1061)


	//   ....[0]....
.L_1061:
        /*0090*/ 	.word	0xffffffff


	//   ....[1]....
        /*0094*/ 	.word	0xffffffff


	//   ....[2]....
        /*0098*/ 	.word	0xffffffff


	//   ....[3]....
        /*009c*/ 	.word	0xffffffff


	//   ....[4]....
        /*00a0*/ 	.word	0xffffffff


	//   ....[5]....
        /*00a4*/ 	.word	0xffffffff


	//   ....[6]....
        /*00a8*/ 	.word	0xffffffff


	//   ....[7]....
        /*00ac*/ 	.word	0xffffffff


	//   ....[8]....
        /*00b0*/ 	.word	0xffffffff


	//   ....[9]....
        /*00b4*/ 	.word	0xffffffff


	//   ....[10]....
        /*00b8*/ 	.word	0xffffffff


	//   ....[11]....
        /*00bc*/ 	.word	0xffffffff


	//   ....[12]....
        /*00c0*/ 	.word	0xffffffff


	//   ....[13]....
        /*00c4*/ 	.word	0xffffffff


	//   ....[14]....
        /*00c8*/ 	.word	0xffffffff


	//   ....[15]....
        /*00cc*/ 	.word	0xffffffff


	//----- nvinfo : EIATTR_COOP_GROUP_INSTR_OFFSETS
	.align		4
.L_1062:
        /*00d0*/ 	.byte	0x04, 0x28
        /*00d2*/ 	.short	(.L_1064 - .L_1063)


	//   ....[0]....
.L_1063:
        /*00d4*/ 	.word	0x000172c0


	//   ....[1]....
        /*00d8*/ 	.word	0x000172e0


	//   ....[2]....
        /*00dc*/ 	.word	0x00017380


	//   ....[3]....
        /*00e0*/ 	.word	0x00017390


	//   ....[4]....
        /*00e4*/ 	.word	0x0001d5e0


	//   ....[5]....
        /*00e8*/ 	.word	0x0001d5f0


	//   ....[6]....
        /*00ec*/ 	.word	0x0001d620


	//   ....[7]....
        /*00f0*/ 	.word	0x0001d630


	//   ....[8]....
        /*00f4*/ 	.word	0x000226f0


	//   ....[9]....
        /*00f8*/ 	.word	0x00022700


	//   ....[10]....
        /*00fc*/ 	.word	0x00022730


	//   ....[11]....
        /*0100*/ 	.word	0x00022740


	//   ....[12]....
        /*0104*/ 	.word	0x00025290


	//   ....[13]....
        /*0108*/ 	.word	0x000252d0


	//   ....[14]....
        /*010c*/ 	.word	0x00025310


	//   ....[15]....
        /*0110*/ 	.word	0x00025320


	//----- nvinfo : EIATTR_EXIT_INSTR_OFFSETS
	.align		4
.L_1064:
        /*0114*/ 	.byte	0x04, 0x1c
        /*0116*/ 	.short	(.L_1066 - .L_1065)


	//   ....[0]....
.L_1065:
        /*0118*/ 	.word	0x00000320


	//   ....[1]....
        /*011c*/ 	.word	0x00000b00


	//   ....[2]....
        /*0120*/ 	.word	0x00000b30


	//   ....[3]....
        /*0124*/ 	.word	0x00026210


	//   ....[4]....
        /*0128*/ 	.word	0x000262d0


	//----- nvinfo : EIATTR_CTAIDZ_USED
	.align		4
.L_1066:
        /*012c*/ 	.byte	0x01, 0x04
	.zero		2


	//----- nvinfo : EIATTR_CRS_STACK_SIZE
	.align		4
        /*0130*/ 	.byte	0x04, 0x1e
        /*0132*/ 	.short	(.L_1068 - .L_1067)
.L_1067:
        /*0134*/ 	.word	0x00000000
.L_1068:


//--------------------- .nv.info._ZN5flash24flash_fwd_splitkv_kernelI23Flash_fwd_kernel_traitsILi64ELi64ELi256ELi4ELb0ELb0EN7cutlass6half_tE19Flash_kernel_traitsILi64ELi64ELi256ELi4ES3_EELb1ELb0ELb0ELb0ELb1ELb1ELb0ELb1EEEvNS_16Flash_fwd_paramsE --------------------------
	.section	.nv.info._ZN5flash24flash_fwd_splitkv_kernelI23Flash_fwd_kernel_traitsILi64ELi64ELi256ELi4ELb0ELb0EN7cutlass6half_tE19Flash_kernel_traitsILi64ELi64ELi256ELi4ES3_EELb1ELb0ELb0ELb0ELb1ELb1ELb0ELb1EEEvNS_16Flash_fwd_paramsE,"",@"SHT_CUDA_INFO"
	.sectionflags	@""
	.align	4


	//----- nvinfo : EIATTR_CUDA_API_VERSION
	.align		4
        /*0000*/ 	.byte	0x04, 0x37
        /*0002*/ 	.short	(.L_1070 - .L_1069)
.L_1069:
        /*0004*/ 	.word	0x00000082


	//----- nvinfo : EIATTR_SW2861232_WAR
	.align		4
.L_1070:
        /*0008*/ 	.byte	0x01, 0x35
	.zero		2


	//----- nvinfo : EIATTR_PARAM_CBANK
	.align		4
        /*000c*/ 	.byte	0x04, 0x0a
        /*000e*/ 	.short	(.L_1072 - .L_1071)
	.align		4
.L_1071:
        /*0010*/ 	.word	index@(.nv.constant0._ZN5flash24flash_fwd_splitkv_kernelI23Flash_fwd_kernel_traitsILi64ELi64ELi256ELi4ELb0ELb0EN7cutlass6half_tE19Flash_kernel_traitsILi64ELi64ELi256ELi4ES3_EELb1ELb0ELb0ELb0ELb1ELb1ELb0ELb1EEEvNS_16Flash_fwd_paramsE)
        /*0014*/ 	.short	0x0160
        /*0016*/ 	.short	0x01d0


	//----- nvinfo : EIATTR_CBANK_PARAM_SIZE
	.align		4
.L_1072:
        /*0018*/ 	.byte	0x03, 0x19
        /*001a*/ 	.short	0x01d0


	//----- nvinfo : EIATTR_KPARAM_INFO
	.align		4
        /*001c*/ 	.byte	0x04, 0x17
        /*001e*/ 	.short	(.L_1074 - .L_1073)
.L_1073:
        /*0020*/ 	.word	0x00000000
        /*0024*/ 	.short	0x0000
        /*0026*/ 	.short	0x0000
        /*0028*/ 	.byte	0x00, 0xf0, 0x41, 0x07


	//----- nvinfo : EIATTR_MAXREG_COUNT
	.align		4
.L_1074:
        /*002c*/ 	.byte	0x03, 0x1b
        /*002e*/ 	.short	0x00ff


	//----- nvinfo : EIATTR_NUM_BARRIERS
	.align		4
        /*0030*/ 	.byte	0x02, 0x4c
        /*0032*/ 	.byte	0x01
	.zero		1


	//----- nvinfo : EIATTR_ANNOTATIONS
	.align		4
        /*0034*/ 	.byte	0x04, 0x55
        /*0036*/ 	.short	(.L_1076 - .L_1075)


	//   ....[0]....
.L_1075:
        /* <DEDUP_REMOVED lines=30> */


	//----- nvinfo : EIATTR_MERCURY_ISA_VERSION
	.align		4
.L_1076:
        /*0200*/ 	.byte	0x03, 0x5f
        /*0202*/ 	.short	0x0000


	//----- nvinfo : EIATTR_COOP_GROUP_MASK_REGIDS
	.align		4
        /*0204*/ 	.byte	0x04, 0x29
        /*0206*/ 	.short	(.L_1078 - .L_1077)


	//   ....[0]....
.L_1077:
        /*0208*/ 	.word	0xffffffff


	//   ....[1]....
        /*020c*/ 	.word	0xffffffff


	//   ....[2]....
        /*0210*/ 	.word	0xffffffff


	//   ....[3]....
        /*0214*/ 	.word	0xffffffff


	//   ....[4]....
        /*0218*/ 	.word	0xffffffff


	//   ....[5]....
        /*021c*/ 	.word	0xffffffff


	//   ....[6]....
        /*0220*/ 	.word	0xffffffff


	//   ....[7]....
        /*0224*/ 	.word	0xffffffff


	//   ....[8]....
        /*0228*/ 	.word	0xffffffff


	//   ....[9]....
        /*022c*/ 	.word	0xffffffff


	//   ....[10]....
        /*0230*/ 	.word	0xffffffff


	//   ....[11]....
        /*0234*/ 	.word	0xffffffff


	//   ....[12]....
        /*0238*/ 	.word	0xffffffff


	//   ....[13]....
        /*023c*/ 	.word	0xffffffff


	//   ....[14]....
        /*0240*/ 	.word	0xffffffff


	//   ....[15]....
        /*0244*/ 	.word	0xffffffff


	//----- nvinfo : EIATTR_COOP_GROUP_INSTR_OFFSETS
	.align		4
.L_1078:
        /*0248*/ 	.byte	0x04, 0x28
        /*024a*/ 	.short	(.L_1080 - .L_1079)


	//   ....[0]....
.L_1079:
        /*024c*/ 	.word	0x00018420


	//   ....[1]....
        /*0250*/ 	.word	0x00018470


	//   ....[2]....
        /*0254*/ 	.word	0x00018490


	//   ....[3]....
        /*0258*/ 	.word	0x000184b0


	//   ....[4]....
        /*025c*/ 	.word	0x0001ff20


	//   ....[5]....
        /*0260*/ 	.word	0x0001ff70


	//   ....[6]....
        /*0264*/ 	.word	0x0001ff90


	//   ....[7]....
        /*0268*/ 	.word	0x0001ffc0


	//   ....[8]....
        /*026c*/ 	.word	0x000262f0


	//   ....[9]....
        /*0270*/ 	.word	0x00026310


	//   ....[10]....
        /*0274*/ 	.word	0x00026340


	//   ....[11]....
        /*0278*/ 	.word	0x00026350


	//   ....[12]....
        /*027c*/ 	.word	0x00029000


	//   ....[13]....
        /*0280*/ 	.word	0x00029010


	//   ....[14]....
        /*0284*/ 	.word	0x00029040


	//   ....[15]....
        /*0288*/ 	.word	0x00029050


	//----- nvinfo : EIATTR_EXIT_INSTR_OFFSETS
	.align		4
.L_1080:
        /*028c*/ 	.byte	0x04, 0x1c
        /*028e*/ 	.short	(.L_1082 - .L_1081)


	//   ....[0]....
.L_1081:
        /*0290*/ 	.word	0x00000340


	//   ....[1]....
        /*0294*/ 	.word	0x00000b20


	//   ....[2]....
        /*0298*/ 	.word	0x00000b50


	//   ....[3]....
        /*029c*/ 	.word	0x00029f20


	//   ....[4]....
        /*02a0*/ 	.word	0x00029fd0


	//----- nvinfo : EIATTR_CTAIDZ_USED
	.align		4
.L_1082:
        /*02a4*/ 	.byte	0x01, 0x04
	.zero		2


	//----- nvinfo : EIATTR_CRS_STACK_SIZE
	.align		4
        /*02a8*/ 	.byte	0x04, 0x1e
        /*02aa*/ 	.short	(.L_1084 - .L_1083)
.L_1083:
        /*02ac*/ 	.word	0x00000000
.L_1084:


//--------------------- .nv.info._ZN5flash24flash_fwd_splitkv_kernelI23Flash_fwd_kernel_traitsILi64ELi64ELi256ELi4ELb0ELb0EN7cutlass6half_tE19Flash_kernel_traitsILi64ELi64ELi256ELi4ES3_EELb1ELb0ELb1ELb0ELb0ELb0ELb0ELb1EEEvNS_16Flash_fwd_paramsE --------------------------
	.section	.nv.info._ZN5flash24flash_fwd_splitkv_kernelI23Flash_fwd_kernel_traitsILi64ELi64ELi256ELi4ELb0ELb0EN7cutlass6half_tE19Flash_kernel_traitsILi64ELi64ELi256ELi4ES3_EELb1ELb0ELb1ELb0ELb0ELb0ELb0ELb1EEEvNS_16Flash_fwd_paramsE,"",@"SHT_CUDA_INFO"
	.sectionflags	@""
	.align	4


	//----- nvinfo : EIATTR_CUDA_API_VERSION
	.align		4
        /*0000*/ 	.byte	0x04, 0x37
        /*0002*/ 	.short	(.L_1086 - .L_1085)
.L_1085:
        /*0004*/ 	.word	0x00000082


	//----- nvinfo : EIATTR_SW2861232_WAR
	.align		4
.L_1086:
        /*0008*/ 	.byte	0x01, 0x35
	.zero		2


	//----- nvinfo : EIATTR_PARAM_CBANK
	.align		4
        /*000c*/ 	.byte	0x04, 0x0a
        /*000e*/ 	.short	(.L_1088 - .L_1087)
	.align		4
.L_1087:
        /*0010*/ 	.word	index@(.nv.constant0._ZN5flash24flash_fwd_splitkv_kernelI23Flash_fwd_kernel_traitsILi64ELi64ELi256ELi4ELb0ELb0EN7cutlass6half_tE19Flash_kernel_traitsILi64ELi64ELi256ELi4ES3_EELb1ELb0ELb1ELb0ELb0ELb0ELb0ELb1EEEvNS_16Flash_fwd_paramsE)
        /*0014*/ 	.short	0x0160
        /*0016*/ 	.short	0x01d0


	//----- nvinfo : EIATTR_CBANK_PARAM_SIZE
	.align		4
.L_1088:
        /*0018*/ 	.byte	0x03, 0x19
        /*001a*/ 	.short	0x01d0


	//----- nvinfo : EIATTR_KPARAM_INFO
	.align		4
        /*001c*/ 	.byte	0x04, 0x17
        /*001e*/ 	.short	(.L_1090 - .L_1089)
.L_1089:
        /*0020*/ 	.word	0x00000000
        /*0024*/ 	.short	0x0000
        /*0026*/ 	.short	0x0000
        /*0028*/ 	.byte	0x00, 0xf0, 0x41, 0x07


	//----- nvinfo : EIATTR_MAXREG_COUNT
	.align		4
.L_1090:
        /*002c*/ 	.byte	0x03, 0x1b
        /*002e*/ 	.short	0x00ff


	//----- nvinfo : EIATTR_NUM_BARRIERS
	.align		4
        /*0030*/ 	.byte	0x02, 0x4c
        /*0032*/ 	.byte	0x01
	.zero		1


	//----- nvinfo : EIATTR_ANNOTATIONS
	.align		4
        /*0034*/ 	.byte	0x04, 0x55
        /*0036*/ 	.short	(.L_1092 - .L_1091)


	//   ....[0]....
.L_1091:
        /* <DEDUP_REMOVED lines=119> */


	//----- nvinfo : EIATTR_MERCURY_ISA_VERSION
	.align		4
.L_1092:
        /*0790*/ 	.byte	0x03, 0x5f
        /*0792*/ 	.short	0x0000


	//----- nvinfo : EIATTR_COOP_GROUP_MASK_REGIDS
	.align		4
        /*0794*/ 	.byte	0x04, 0x29
        /*0796*/ 	.short	(.L_1094 - .L_1093)


	//   ....[0]....
.L_1093:
        /*0798*/ 	.word	0xffffffff


	//   ....[1]....
        /*079c*/ 	.word	0xffffffff


	//   ....[2]....
        /*07a0*/ 	.word	0xffffffff


	//   ....[3]....
        /*07a4*/ 	.word	0xffffffff


	//   ....[4]....
        /*07a8*/ 	.word	0xffffffff


	//   ....[5]....
        /*07ac*/ 	.word	0xffffffff


	//   ....[6]....
        /*07b0*/ 	.word	0xffffffff


	//   ....[7]....
        /*07b4*/ 	.word	0xffffffff


	//   ....[8]....
        /*07b8*/ 	.word	0xffffffff


	//   ....[9]....
        /*07bc*/ 	.word	0xffffffff


	//   ....[10]....
        /*07c0*/ 	.word	0xffffffff


	//   ....[11]....
        /*07c4*/ 	.word	0xffffffff


	//   ....[12]....
        /*07c8*/ 	.word	0xffffffff


	//   ....[13]....
        /*07cc*/ 	.word	0xffffffff


	//   ....[14]....
        /*07d0*/ 	.word	0xffffffff


	//   ....[15]....
        /*07d4*/ 	.word	0xffffffff


	//   ....[16]....
        /*07d8*/ 	.word	0xffffffff


	//   ....[17]....
        /*07dc*/ 	.word	0xffffffff


	//   ....[18]....
        /*07e0*/ 	.word	0xffffffff


	//   ....[19]....
        /*07e4*/ 	.word	0xffffffff


	//----- nvinfo : EIATTR_COOP_GROUP_INSTR_OFFSETS
	.align		4
.L_1094:
        /*07e8*/ 	.byte	0x04, 0x28
        /*07ea*/ 	.short	(.L_1096 - .L_1095)


	//   ....[0]....
.L_1095:
        /*07ec*/ 	.word	0x0001a230


	//   ....[1]....
        /*07f0*/ 	.word	0x0001a2a0


	//   ....[2]....
        /*07f4*/ 	.word	0x0001a2b0


	//   ....[3]....
        /*07f8*/ 	.word	0x0001a2e0


	//   ....[4]....
        /*07fc*/ 	.word	0x00023810


	//   ....[5]....
        /*0800*/ 	.word	0x00023840


	//   ....[6]....
        /*0804*/ 	.word	0x00023860


	//   ....[7]....
        /*0808*/ 	.word	0x00023880


	//   ....[8]....
        /*080c*/ 	.word	0x0002b1f0


	//   ....[9]....
        /*0810*/ 	.word	0x0002b210


	//   ....[10]....
        /*0814*/ 	.word	0x0002bdb0


	//   ....[11]....
        /*0818*/ 	.word	0x0002bdd0


	//   ....[12]....
        /*081c*/ 	.word	0x0002e250


	//   ....[13]....
        /*0820*/ 	.word	0x0002e290


	//   ....[14]....
        /*0824*/ 	.word	0x0002e2a0


	//   ....[15]....
        /*0828*/ 	.word	0x0002e2d0


	//   ....[16]....
        /*082c*/ 	.word	0x0002f480


	//   ....[17]....
        /*0830*/ 	.word	0x0002f4d0


	//   ....[18]....
        /*0834*/ 	.word	0x0002f520


	//   ....[19]....
        /*0838*/ 	.word	0x0002f570


	//----- nvinfo : EIATTR_EXIT_INSTR_OFFSETS
	.align		4
.L_1096:
        /*083c*/ 	.byte	0x04, 0x1c
        /*083e*/ 	.short	(.L_1098 - .L_1097)


	//   ....[0]....
.L_1097:
        /*0840*/ 	.word	0x00000080


	//----- nvinfo : EIATTR_CTAIDZ_USED
	.align		4
.L_1098:
        /*0844*/ 	.byte	0x01, 0x04
	.zero		2


	//----- nvinfo : EIATTR_CRS_STACK_SIZE
	.align		4
        /*0848*/ 	.byte	0x04, 0x1e
        /*084a*/ 	.short	(.L_1100 - .L_1099)
.L_1099:
        /*084c*/ 	.word	0x00000000
.L_1100:


//--------------------- .nv.info._ZN5flash24flash_fwd_splitkv_kernelI23Flash_fwd_kernel_traitsILi64ELi64ELi256ELi4ELb0ELb0EN7cutlass6half_tE19Flash_kernel_traitsILi64ELi64ELi256ELi4ES3_EELb1ELb0ELb1ELb0ELb0ELb1ELb0ELb1EEEvNS_16Flash_fwd_paramsE --------------------------
	.section	.nv.info._ZN5flash24flash_fwd_splitkv_kernelI23Flash_fwd_kernel_traitsILi64ELi64ELi256ELi4ELb0ELb0EN7cutlass6half_tE19Flash_kernel_traitsILi64ELi64ELi256ELi4ES3_EELb1ELb0ELb1ELb0ELb0ELb1ELb0ELb1EEEvNS_16Flash_fwd_paramsE,"",@"SHT_CUDA_INFO"
	.sectionflags	@""
	.align	4


	//----- nvinfo : EIATTR_CUDA_API_VERSION
	.align		4
        /*0000*/ 	.byte	0x04, 0x37
        /*0002*/ 	.short	(.L_1102 - .L_1101)
.L_1101:
        /*0004*/ 	.word	0x00000082


	//----- nvinfo : EIATTR_SW2861232_WAR
	.align		4
.L_1102:
        /*0008*/ 	.byte	0x01, 0x35
	.zero		2


	//----- nvinfo : EIATTR_PARAM_CBANK
	.align		4
        /*000c*/ 	.byte	0x04, 0x0a
        /*000e*/ 	.short	(.L_1104 - .L_1103)
	.align		4
.L_1103:
        /*0010*/ 	.word	index@(.nv.constant0._ZN5flash24flash_fwd_splitkv_kernelI23Flash_fwd_kernel_traitsILi64ELi64ELi256ELi4ELb0ELb0EN7cutlass6half_tE19Flash_kernel_traitsILi64ELi64ELi256ELi4ES3_EELb1ELb0ELb1ELb0ELb0ELb1ELb0ELb1EEEvNS_16Flash_fwd_paramsE)
        /*0014*/ 	.short	0x0160
        /*0016*/ 	.short	0x01d0


	//----- nvinfo : EIATTR_CBANK_PARAM_SIZE
	.align		4
.L_1104:
        /*0018*/ 	.byte	0x03, 0x19
        /*001a*/ 	.short	0x01d0


	//----- nvinfo : EIATTR_KPARAM_INFO
	.align		4
        /*001c*/ 	.byte	0x04, 0x17
        /*001e*/ 	.short	(.L_1106 - .L_1105)
.L_1105:
        /*0020*/ 	.word	0x00000000
        /*0024*/ 	.short	0x0000
        /*0026*/ 	.short	0x0000
        /*0028*/ 	.byte	0x00, 0xf0, 0x41, 0x07


	//----- nvinfo : EIATTR_MAXREG_COUNT
	.align		4
.L_1106:
        /*002c*/ 	.byte	0x03, 0x1b
        /*002e*/ 	.short	0x00ff


	//----- nvinfo : EIATTR_NUM_BARRIERS
	.align		4
        /*0030*/ 	.byte	0x02, 0x4c
        /*0032*/ 	.byte	0x01
	.zero		1


	//----- nvinfo : EIATTR_ANNOTATIONS
	.align		4
        /*0034*/ 	.byte	0x04, 0x55
        /*0036*/ 	.short	(.L_1108 - .L_1107)


	//   ....[0]....
.L_1107:
        /* <DEDUP_REMOVED lines=177> */


	//----- nvinfo : EIATTR_MERCURY_ISA_VERSION
	.align		4
.L_1108:
        /*0b38*/ 	.byte	0x03, 0x5f
        /*0b3a*/ 	.short	0x0000


	//----- nvinfo : EIATTR_COOP_GROUP_MASK_REGIDS
	.align		4
        /*0b3c*/ 	.byte	0x04, 0x29
        /*0b3e*/ 	.short	(.L_1110 - .L_1109)


	//   ....[0]....
.L_1109:
        /*0b40*/ 	.word	0xffffffff


	//   ....[1]....
        /*0b44*/ 	.word	0xffffffff


	//   ....[2]....
        /*0b48*/ 	.word	0xffffffff


	//   ....[3]....
        /*0b4c*/ 	.word	0xffffffff


	//   ....[4]....
        /*0b50*/ 	.word	0xffffffff


	//   ....[5]....
        /*0b54*/ 	.word	0xffffffff


	//   ....[6]....
        /*0b58*/ 	.word	0xffffffff


	//   ....[7]....
        /*0b5c*/ 	.word	0xffffffff


	//   ....[8]....
        /*0b60*/ 	.word	0xffffffff


	//   ....[9]....
        /*0b64*/ 	.word	0xffffffff


	//   ....[10]....
        /*0b68*/ 	.word	0xffffffff


	//   ....[11]....
        /*0b6c*/ 	.word	0xffffffff


	//   ....[12]....
        /*0b70*/ 	.word	0xffffffff


	//   ....[13]....
        /*0b74*/ 	.word	0xffffffff


	//   ....[14]....
        /*0b78*/ 	.word	0xffffffff


	//   ....[15]....
        /*0b7c*/ 	.word	0xffffffff


	//   ....[16]....
        /*0b80*/ 	.word	0xffffffff


	//   ....[17]....
        /*0b84*/ 	.word	0xffffffff


	//   ....[18]....
        /*0b88*/ 	.word	0xffffffff


	//   ....[19]....
        /*0b8c*/ 	.word	0xffffffff


	//----- nvinfo : EIATTR_COOP_GROUP_INSTR_OFFSETS
	.align		4
.L_1110:
        /*0b90*/ 	.byte	0x04, 0x28
        /*0b92*/ 	.short	(.L_1112 - .L_1111)


	//   ....[0]....
.L_1111:
        /*0b94*/ 	.word	0x0001ca80


	//   ....[1]....
        /*0b98*/ 	.word	0x0001caf0


	//   ....[2]....
        /*0b9c*/ 	.word	0x0001cb00


	//   ....[3]....
        /*0ba0*/ 	.word	0x0001cb30


	//   ....[4]....
        /*0ba4*/ 	.word	0x00027420


	//   ....[5]....
        /*0ba8*/ 	.word	0x00027460


	//   ....[6]....
        /*0bac*/ 	.word	0x00027480


	//   ....[7]....
        /*0bb0*/ 	.word	0x000274a0


	//   ....[8]....
        /*0bb4*/ 	.word	0x000300d0


	//   ....[9]....
        /*0bb8*/ 	.word	0x000300f0


	//   ....[10]....
        /*0bbc*/ 	.word	0x00030ca0


	//   ....[11]....
        /*0bc0*/ 	.word	0x00030cf0


	//   ....[12]....
        /*0bc4*/ 	.word	0x00033170


	//   ....[13]....
        /*0bc8*/ 	.word	0x000331c0


	//   ....[14]....
        /*0bcc*/ 	.word	0x000331e0


	//   ....[15]....
        /*0bd0*/ 	.word	0x00033200


	//   ....[16]....
        /*0bd4*/ 	.word	0x000343b0


	//   ....[17]....
        /*0bd8*/ 	.word	0x00034400


	//   ....[18]....
        /*0bdc*/ 	.word	0x00034450


	//   ....[19]....
        /*0be0*/ 	.word	0x000344b0


	//----- nvinfo : EIATTR_EXIT_INSTR_OFFSETS
	.align		4
.L_1112:
        /*0be4*/ 	.byte	0x04, 0x1c
        /*0be6*/ 	.short	(.L_1114 - .L_1113)


	//   ....[0]....
.L_1113:
        /*0be8*/ 	.word	0x00000080


	//----- nvinfo : EIATTR_CTAIDZ_USED
	.align		4
.L_1114:
        /*0bec*/ 	.byte	0x01, 0x04
	.zero		2


	//----- nvinfo : EIATTR_CRS_STACK_SIZE
	.align		4
        /*0bf0*/ 	.byte	0x04, 0x1e
        /*0bf2*/ 	.short	(.L_1116 - .L_1115)
.L_1115:
        /*0bf4*/ 	.word	0x00000000
.L_1116:


//--------------------- .nv.info._ZN5flash24flash_fwd_splitkv_kernelI23Flash_fwd_kernel_traitsILi64ELi64ELi256ELi4ELb0ELb0EN7cutlass6half_tE19Flash_kernel_traitsILi64ELi64ELi256ELi4ES3_EELb1ELb0ELb0ELb0ELb1ELb0ELb1ELb0EEEvNS_16Flash_fwd_paramsE --------------------------
	.section	.nv.info._ZN5flash24flash_fwd_splitkv_kernelI23Flash_fwd_kernel_traitsILi64ELi64ELi256ELi4ELb0ELb0EN7cutlass6half_tE19Flash_kernel_traitsILi64ELi64ELi256ELi4ES3_EELb1ELb0ELb0ELb0ELb1ELb0ELb1ELb0EEEvNS_16Flash_fwd_paramsE,"",@"SHT_CUDA_INFO"
	.sectionflags	@""
	.align	4


	//----- nvinfo : EIATTR_CUDA_API_VERSION
	.align		4
        /*0000*/ 	.byte	0x04, 0x37
        /*0002*/ 	.short	(.L_1118 - .L_1117)
.L_1117:
        /*0004*/ 	.word	0x00000082


	//----- nvinfo : EIATTR_SW2861232_WAR
	.align		4
.L_1118:
        /*0008*/ 	.byte	0x01, 0x35
	.zero		2


	//----- nvinfo : EIATTR_PARAM_CBANK
	.align		4
        /*000c*/ 	.byte	0x04, 0x0a
        /*000e*/ 	.short	(.L_1120 - .L_1119)
	.align		4
.L_1119:
        /*0010*/ 	.word	index@(.nv.constant0._ZN5flash24flash_fwd_splitkv_kernelI23Flash_fwd_kernel_traitsILi64ELi64ELi256ELi4ELb0ELb0EN7cutlass6half_tE19Flash_kernel_traitsILi64ELi64ELi256ELi4ES3_EELb1ELb0ELb0ELb0ELb1ELb0ELb1ELb0EEEvNS_16Flash_fwd_paramsE)
        /*0014*/ 	.short	0x0160
        /*0016*/ 	.short	0x01d0


	//----- nvinfo : EIATTR_CBANK_PARAM_SIZE
	.align		4
.L_1120:
        /*0018*/ 	.byte	0x03, 0x19
        /*001a*/ 	.short	0x01d0


	//----- nvinfo : EIATTR_KPARAM_INFO
	.align		4
        /*001c*/ 	.byte	0x04, 0x17
        /*001e*/ 	.short	(.L_1122 - .L_1121)
.L_1121:
        /*0020*/ 	.word	0x00000000
        /*0024*/ 	.short	0x0000
        /*0026*/ 	.short	0x0000
        /*0028*/ 	.byte	0x00, 0xf0, 0x41, 0x07


	//----- nvinfo : EIATTR_MAXREG_COUNT
	.align		4
.L_1122:
        /*002c*/ 	.byte	0x03, 0x1b
        /*002e*/ 	.short	0x00ff


	//----- nvinfo : EIATTR_NUM_BARRIERS
	.align		4
        /*0030*/ 	.byte	0x02, 0x4c
        /*0032*/ 	.byte	0x01
	.zero		1


	//----- nvinfo : EIATTR_ANNOTATIONS
	.align		4
        /*0034*/ 	.byte	0x04, 0x55
        /*0036*/ 	.short	(.L_1124 - .L_1123)


	//   ....[0]....
.L_1123:
        /* <DEDUP_REMOVED lines=16> */


	//----- nvinfo : EIATTR_MERCURY_ISA_VERSION
	.align		4
.L_1124:
        /*0128*/ 	.byte	0x03, 0x5f
        /*012a*/ 	.short	0x0000


	//----- nvinfo : EIATTR_COOP_GROUP_MASK_REGIDS
	.align		4
        /*012c*/ 	.byte	0x04, 0x29
        /*012e*/ 	.short	(.L_1126 - .L_1125)


	//   ....[0]....
.L_1125:
        /*0130*/ 	.word	0xffffffff


	//   ....[1]....
        /*0134*/ 	.word	0xffffffff


	//   ....[2]....
        /*0138*/ 	.word	0xffffffff


	//   ....[3]....
        /*013c*/ 	.word	0xffffffff


	//   ....[4]....
        /*0140*/ 	.word	0xffffffff


	//   ....[5]....
        /*0144*/ 	.word	0xffffffff


	//   ....[6]....
        /*0148*/ 	.word	0xffffffff


	//   ....[7]....
        /*014c*/ 	.word	0xffffffff


	//   ....[8]....
        /*0150*/ 	.word	0xffffffff


	//   ....[9]....
        /*0154*/ 	.word	0xffffffff


	//   ....[10]....
        /*0158*/ 	.word	0xffffffff


	//   ....[11]....
        /*015c*/ 	.word	0xffffffff


	//   ....[12]....
        /*0160*/ 	.word	0xffffffff


	//   ....[13]....
        /*0164*/ 	.word	0xffffffff


	//   ....[14]....
        /*0168*/ 	.word	0xffffffff


	//   ....[15]....
        /*016c*/ 	.word	0xffffffff


	//----- nvinfo : EIATTR_COOP_GROUP_INSTR_OFFSETS
	.align		4
.L_1126:
        /*0170*/ 	.byte	0x04, 0x28
        /*0172*/ 	.short	(.L_1128 - .L_1127)


	//   ....[0]....
.L_1127:
        /*0174*/ 	.word	0x000066d0


	//   ....[1]....
        /*0178*/ 	.word	0x000067a0


	//   ....[2]....
        /*017c*/ 	.word	0x000067b0


	//   ....[3]....
        /*0180*/ 	.word	0x000067e0


	//   ....[4]....
        /*0184*/ 	.word	0x0000cae0


	//   ....[5]....
        /*0188*/ 	.word	0x0000cb00


	//   ....[6]....
        /*018c*/ 	.word	0x0000cb20


	//   ....[7]....
        /*0190*/ 	.word	0x0000cb40


	//   ....[8]....
        /*0194*/ 	.word	0x00011ae0


	//   ....[9]....
        /*0198*/ 	.word	0x00011af0


	//   ....[10]....
        /*019c*/ 	.word	0x00011b10


	//   ....[11]....
        /*01a0*/ 	.word	0x00011b30


	//   ....[12]....
        /*01a4*/ 	.word	0x000146a0


	//   ....[13]....
        /*01a8*/ 	.word	0x00014740


	//   ....[14]....
        /*01ac*/ 	.word	0x00014760


	//   ....[15]....
        /*01b0*/ 	.word	0x00014770


	//----- nvinfo : EIATTR_EXIT_INSTR_OFFSETS
	.align		4
.L_1128:
        /*01b4*/ 	.byte	0x04, 0x1c
        /*01b6*/ 	.short	(.L_1130 - .L_1129)


	//   ....[0]....
.L_1129:
        /*01b8*/ 	.word	0x00000420


	//   ....[1]....
        /*01bc*/ 	.word	0x00000b60


	//   ....[2]....
        /*01c0*/ 	.word	0x00000b90


	//   ....[3]....
        /*01c4*/ 	.word	0x000152b0


	//   ....[4]....
        /*01c8*/ 	.word	0x000152d0


	//----- nvinfo : EIATTR_CTAIDZ_USED
	.align		4
.L_1130:
        /*01cc*/ 	.byte	0x01, 0x04
	.zero		2


	//----- nvinfo : EIATTR_CRS_STACK_SIZE
	.align		4
        /*01d0*/ 	.byte	0x04, 0x1e
        /*01d2*/ 	.short	(.L_1132 - .L_1131)
.L_1131:
        /*01d4*/ 	.word	0x00000000
.L_1132:


//--------------------- .nv.info._ZN5flash24flash_fwd_splitkv_kernelI23Flash_fwd_kernel_traitsILi64ELi64ELi256ELi4ELb0ELb0EN7cutlass6half_tE19Flash_kernel_traitsILi64ELi64ELi256ELi4ES3_EELb1ELb0ELb0ELb0ELb1ELb1ELb1ELb0EEEvNS_16Flash_fwd_paramsE --------------------------
	.section	.nv.info._ZN5flash24flash_fwd_splitkv_kernelI23Flash_fwd_kernel_traitsILi64ELi64ELi256ELi4ELb0ELb0EN7cutlass6half_tE19Flash_kernel_traitsILi64ELi64ELi256ELi4ES3_EELb1ELb0ELb0ELb0ELb1ELb1ELb1ELb0EEEvNS_16Flash_fwd_paramsE,"",@"SHT_CUDA_INFO"
	.sectionflags	@""
	.align	4


	//----- nvinfo : EIATTR_CUDA_API_VERSION
	.align		4
        /*0000*/ 	.byte	0x04, 0x37
        /*0002*/ 	.short	(.L_1134 - .L_1133)
.L_1133:
        /*0004*/ 	.word	0x00000082


	//----- nvinfo : EIATTR_SW2861232_WAR
	.align		4
.L_1134:
        /*0008*/ 	.byte	0x01, 0x35
	.zero		2


	//----- nvinfo : EIATTR_PARAM_CBANK
	.align		4
        /*000c*/ 	.byte	0x04, 0x0a
        /*000e*/ 	.short	(.L_1136 - .L_1135)
	.align		4
.L_1135:
        /*0010*/ 	.word	index@(.nv.constant0._ZN5flash24flash_fwd_splitkv_kernelI23Flash_fwd_kernel_traitsILi64ELi64ELi256ELi4ELb0ELb0EN7cutlass6half_tE19Flash_kernel_traitsILi64ELi64ELi256ELi4ES3_EELb1ELb0ELb0ELb0ELb1ELb1ELb1ELb0EEEvNS_16Flash_fwd_paramsE)
        /*0014*/ 	.short	0x0160
        /*0016*/ 	.short	0x01d0


	//----- nvinfo : EIATTR_CBANK_PARAM_SIZE
	.align		4
.L_1136:
        /*0018*/ 	.byte	0x03, 0x19
        /*001a*/ 	.short	0x01d0


	//----- nvinfo : EIATTR_KPARAM_INFO
	.align		4
        /*001c*/ 	.byte	0x04, 0x17
        /*001e*/ 	.short	(.L_1138 - .L_1137)
.L_1137:
        /*0020*/ 	.word	0x00000000
        /*0024*/ 	.short	0x0000
        /*0026*/ 	.short	0x0000
        /*0028*/ 	.byte	0x00, 0xf0, 0x41, 0x07


	//----- nvinfo : EIATTR_MAXREG_COUNT
	.align		4
.L_1138:
        /*002c*/ 	.byte	0x03, 0x1b
        /*002e*/ 	.short	0x00ff


	//----- nvinfo : EIATTR_NUM_BARRIERS
	.align		4
        /*0030*/ 	.byte	0x02, 0x4c
        /*0032*/ 	.byte	0x01
	.zero		1


	//----- nvinfo : EIATTR_ANNOTATIONS
	.align		4
        /*0034*/ 	.byte	0x04, 0x55
        /*0036*/ 	.short	(.L_1140 - .L_1139)


	//   ....[0]....
.L_1139:
        /* <DEDUP_REMOVED lines=33> */


	//----- nvinfo : EIATTR_MERCURY_ISA_VERSION
	.align		4
.L_1140:
        /*0230*/ 	.byte	0x03, 0x5f
        /*0232*/ 	.short	0x0000


	//----- nvinfo : EIATTR_COOP_GROUP_MASK_REGIDS
	.align		4
        /*0234*/ 	.byte	0x04, 0x29
        /*0236*/ 	.short	(.L_1142 - .L_1141)


	//   ....[0]....
.L_1141:
        /*0238*/ 	.word	0xffffffff


	//   ....[1]....
        /*023c*/ 	.word	0xffffffff


	//   ....[2]....
        /*0240*/ 	.word	0xffffffff


	//   ....[3]....
        /*0244*/ 	.word	0xffffffff


	//   ....[4]....
        /*0248*/ 	.word	0xffffffff


	//   ....[5]....
        /*024c*/ 	.word	0xffffffff


	//   ....[6]....
        /*0250*/ 	.word	0xffffffff


	//   ....[7]....
        /*0254*/ 	.word	0xffffffff


	//   ....[8]....
        /*0258*/ 	.word	0xffffffff


	//   ....[9]....
        /*025c*/ 	.word	0xffffffff


	//   ....[10]....
        /*0260*/ 	.word	0xffffffff


	//   ....[11]....
        /*0264*/ 	.word	0xffffffff


	//   ....[12]....
        /*0268*/ 	.word	0xffffffff


	//   ....[13]....
        /*026c*/ 	.word	0xffffffff


	//   ....[14]....
        /*0270*/ 	.word	0xffffffff


	//   ....[15]....
        /*0274*/ 	.word	0xffffffff


	//----- nvinfo : EIATTR_COOP_GROUP_INSTR_OFFSETS
	.align		4
.L_1142:
        /*0278*/ 	.byte	0x04, 0x28
        /*027a*/ 	.short	(.L_1144 - .L_1143)


	//   ....[0]....
.L_1143:
        /*027c*/ 	.word	0x00007840


	//   ....[1]....
        /*0280*/ 	.word	0x00007930


	//   ....[2]....
        /*0284*/ 	.word	0x00007940


	//   ....[3]....
        /*0288*/ 	.word	0x00007970


	//   ....[4]....
        /*028c*/ 	.word	0x000100a0


	//   ....[5]....
        /*0290*/ 	.word	0x000100f0


	//   ....[6]....
        /*0294*/ 	.word	0x00010110


	//   ....[7]....
        /*0298*/ 	.word	0x00010140


	//   ....[8]....
        /*029c*/ 	.word	0x00016580


	//   ....[9]....
        /*02a0*/ 	.word	0x000165a0


	//   ....[10]....
        /*02a4*/ 	.word	0x000165d0


	//   ....[11]....
        /*02a8*/ 	.word	0x000165e0


	//   ....[12]....
        /*02ac*/ 	.word	0x00019450


	//   ....[13]....
        /*02b0*/ 	.word	0x00019460


	//   ....[14]....
        /*02b4*/ 	.word	0x00019490


	//   ....[15]....
        /*02b8*/ 	.word	0x000194a0


	//----- nvinfo : EIATTR_EXIT_INSTR_OFFSETS
	.align		4
.L_1144:
        /*02bc*/ 	.byte	0x04, 0x1c
        /*02be*/ 	.short	(.L_1146 - .L_1145)


	//   ....[0]....
.L_1145:
        /*02c0*/ 	.word	0x00000430


	//   ....[1]....
        /*02c4*/ 	.word	0x00000b80


	//   ....[2]....
        /*02c8*/ 	.word	0x00000bb0


	//   ....[3]....
        /*02cc*/ 	.word	0x00019fe0


	//   ....[4]....
        /*02d0*/ 	.word	0x0001a000


	//----- nvinfo : EIATTR_CTAIDZ_USED
	.align		4
.L_1146:
        /*02d4*/ 	.byte	0x01, 0x04
	.zero		2


	//----- nvinfo : EIATTR_CRS_STACK_SIZE
	.align		4
        /*02d8*/ 	.byte	0x04, 0x1e
        /*02da*/ 	.short	(.L_1148 - .L_1147)
.L_1147:
        /*02dc*/ 	.word	0x00000000
.L_1148:


//--------------------- .nv.info._ZN5flash24flash_fwd_splitkv_kernelI23Flash_fwd_kernel_traitsILi64ELi64ELi256ELi4ELb0ELb0EN7cutlass6half_tE19Flash_kernel_traitsILi64ELi64ELi256ELi4ES3_EELb1ELb0ELb1ELb0ELb0ELb0ELb1ELb0EEEvNS_16Flash_fwd_paramsE --------------------------
	.section	.nv.info._ZN5flash24flash_fwd_splitkv_kernelI23Flash_fwd_kernel_traitsILi64ELi64ELi256ELi4ELb0ELb0EN7cutlass6half_tE19Flash_kernel_traitsILi64ELi64ELi256ELi4ES3_EELb1ELb0ELb1ELb0ELb0ELb0ELb1ELb0EEEvNS_16Flash_fwd_paramsE,"",@"SHT_CUDA_INFO"
	.sectionflags	@""
	.align	4


	//----- nvinfo : EIATTR_CUDA_API_VERSION
	.align		4
        /*0000*/ 	.byte	0x04, 0x37
        /*0002*/ 	.short	(.L_1150 - .L_1149)
.L_1149:
        /*0004*/ 	.word	0x00000082


	//----- nvinfo : EIATTR_SW2861232_WAR
	.align		4
.L_1150:
        /*0008*/ 	.byte	0x01, 0x35
	.zero		2


	//----- nvinfo : EIATTR_PARAM_CBANK
	.align		4
        /*000c*/ 	.byte	0x04, 0x0a
        /*000e*/ 	.short	(.L_1152 - .L_1151)
	.align		4
.L_1151:
        /*0010*/ 	.word	index@(.nv.constant0._ZN5flash24flash_fwd_splitkv_kernelI23Flash_fwd_kernel_traitsILi64ELi64ELi256ELi4ELb0ELb0EN7cutlass6half_tE19Flash_kernel_traitsILi64ELi64ELi256ELi4ES3_EELb1ELb0ELb1ELb0ELb0ELb0ELb1ELb0EEEvNS_16Flash_fwd_paramsE)
        /*0014*/ 	.short	0x0160
        /*0016*/ 	.short	0x01d0


	//----- nvinfo : EIATTR_CBANK_PARAM_SIZE
	.align		4
.L_1152:
        /*0018*/ 	.byte	0x03, 0x19
        /*001a*/ 	.short	0x01d0


	//----- nvinfo : EIATTR_KPARAM_INFO
	.align		4
        /*001c*/ 	.byte	0x04, 0x17
        /*001e*/ 	.short	(.L_1154 - .L_1153)
.L_1153:
        /*0020*/ 	.word	0x00000000
        /*0024*/ 	.short	0x0000
        /*0026*/ 	.short	0x0000
        /*0028*/ 	.byte	0x00, 0xf0, 0x41, 0x07


	//----- nvinfo : EIATTR_MAXREG_COUNT
	.align		4
.L_1154:
        /*002c*/ 	.byte	0x03, 0x1b
        /*002e*/ 	.short	0x00ff


	//----- nvinfo : EIATTR_NUM_BARRIERS
	.align		4
        /*0030*/ 	.byte	0x02, 0x4c
        /*0032*/ 	.byte	0x01
	.zero		1


	//----- nvinfo : EIATTR_ANNOTATIONS
	.align		4
        /*0034*/ 	.byte	0x04, 0x55
        /*0036*/ 	.short	(.L_1156 - .L_1155)


	//   ....[0]....
.L_1155:
        /* <DEDUP_REMOVED lines=11> */


	//----- nvinfo : EIATTR_MERCURY_ISA_VERSION
	.align		4
.L_1156:
        /*00d8*/ 	.byte	0x03, 0x5f
        /*00da*/ 	.short	0x0000


	//----- nvinfo : EIATTR_COOP_GROUP_MASK_REGIDS
	.align		4
        /*00dc*/ 	.byte	0x04, 0x29
        /*00de*/ 	.short	(.L_1158 - .L_1157)


	//   ....[0]....
.L_1157:
        /*00e0*/ 	.word	0xffffffff


	//   ....[1]....
        /*00e4*/ 	.word	0xffffffff


	//   ....[2]....
        /*00e8*/ 	.word	0xffffffff


	//   ....[3]....
        /*00ec*/ 	.word	0xffffffff


	//   ....[4]....
        /*00f0*/ 	.word	0xffffffff


	//   ....[5]....
        /*00f4*/ 	.word	0xffffffff


	//   ....[6]....
        /*00f8*/ 	.word	0xffffffff


	//   ....[7]....
        /*00fc*/ 	.word	0xffffffff


	//   ....[8]....
        /*0100*/ 	.word	0xffffffff


	//   ....[9]....
        /*0104*/ 	.word	0xffffffff


	//   ....[10]....
        /*0108*/ 	.word	0xffffffff


	//   ....[11]....
        /*010c*/ 	.word	0xffffffff


	//   ....[12]....
        /*0110*/ 	.word	0xffffffff


	//   ....[13]....
        /*0114*/ 	.word	0xffffffff


	//   ....[14]....
        /*0118*/ 	.word	0xffffffff


	//   ....[15]....
        /*011c*/ 	.word	0xffffffff


	//----- nvinfo : EIATTR_COOP_GROUP_INSTR_OFFSETS
	.align		4
.L_1158:
        /*0120*/ 	.byte	0x04, 0x28
        /*0122*/ 	.short	(.L_1160 - .L_1159)


	//   ....[0]....
.L_1159:
        /*0124*/ 	.word	0x00009780


	//   ....[1]....
        /*0128*/ 	.word	0x00009790


	//   ....[2]....
        /*012c*/ 	.word	0x000097c0


	//   ....[3]....
        /*0130*/ 	.word	0x000097d0


	//   ....[4]....
        /*0134*/ 	.word	0x00011e60


	//   ....[5]....
        /*0138*/ 	.word	0x00011e80


	//   ....[6]....
        /*013c*/ 	.word	0x00011ea0


	//   ....[7]....
        /*0140*/ 	.word	0x00011ec0


	//   ....[8]....
        /*0144*/ 	.word	0x00019180


	//   ....[9]....
        /*0148*/ 	.word	0x000191c0


	//   ....[10]....
        /*014c*/ 	.word	0x000191e0


	//   ....[11]....
        /*0150*/ 	.word	0x00019200


	//   ....[12]....
        /*0154*/ 	.word	0x0001bd20


	//   ....[13]....
        /*0158*/ 	.word	0x0001bd60


	//   ....[14]....
        /*015c*/ 	.word	0x0001be20


	//   ....[15]....
        /*0160*/ 	.word	0x0001be30


	//----- nvinfo : EIATTR_EXIT_INSTR_OFFSETS
	.align		4
.L_1160:
        /*0164*/ 	.byte	0x04, 0x1c
        /*0166*/ 	.short	(.L_1162 - .L_1161)


	//   ....[0]....
.L_1161:
        /*0168*/ 	.word	0x00000640


	//   ....[1]....
        /*016c*/ 	.word	0x00000ea0


	//   ....[2]....
        /*0170*/ 	.word	0x00000ed0


	//   ....[3]....
        /*0174*/ 	.word	0x0001c9d0


	//   ....[4]....
        /*0178*/ 	.word	0x0001c9f0


	//----- nvinfo : EIATTR_CTAIDZ_USED
	.align		4
.L_1162:
        /*017c*/ 	.byte	0x01, 0x04
	.zero		2


	//----- nvinfo : EIATTR_CRS_STACK_SIZE
	.align		4
        /*0180*/ 	.byte	0x04, 0x1e
        /*0182*/ 	.short	(.L_1164 - .L_1163)
.L_1163:
        /*0184*/ 	.word	0x00000000
.L_1164:


//--------------------- .nv.info._ZN5flash24flash_fwd_splitkv_kernelI23Flash_fwd_kernel_traitsILi64ELi64ELi256ELi4ELb0ELb0EN7cutlass6half_tE19Flash_kernel_traitsILi64ELi64ELi256ELi4ES3_EELb1ELb0ELb1ELb0ELb0ELb1ELb1ELb0EEEvNS_16Flash_fwd_paramsE --------------------------
	.section	.nv.info._ZN5flash24flash_fwd_splitkv_kernelI23Flash_fwd_kernel_traitsILi64ELi64ELi256ELi4ELb0ELb0EN7cutlass6half_tE19Flash_kernel_traitsILi64ELi64ELi256ELi4ES3_EELb1ELb0ELb1ELb0ELb0ELb1ELb1ELb0EEEvNS_16Flash_fwd_paramsE,"",@"SHT_CUDA_INFO"
	.sectionflags	@""
	.align	4


	//----- nvinfo : EIATTR_CUDA_API_VERSION
	.align		4
        /*0000*/ 	.byte	0x04, 0x37
        /*0002*/ 	.short	(.L_1166 - .L_1165)
.L_1165:
        /*0004*/ 	.word	0x00000082


	//----- nvinfo : EIATTR_SW2861232_WAR
	.align		4
.L_1166:
        /*0008*/ 	.byte	0x01, 0x35
	.zero		2


	//----- nvinfo : EIATTR_PARAM_CBANK
	.align		4
        /*000c*/ 	.byte	0x04, 0x0a
        /*000e*/ 	.short	(.L_1168 - .L_1167)
	.align		4
.L_1167:
        /*0010*/ 	.word	index@(.nv.constant0._ZN5flash24flash_fwd_splitkv_kernelI23Flash_fwd_kernel_traitsILi64ELi64ELi256ELi4ELb0ELb0EN7cutlass6half_tE19Flash_kernel_traitsILi64ELi64ELi256ELi4ES3_EELb1ELb0ELb1ELb0ELb0ELb1ELb1ELb0EEEvNS_16Flash_fwd_paramsE)
        /*0014*/ 	.short	0x0160
        /*0016*/ 	.short	0x01d0


	//----- nvinfo : EIATTR_CBANK_PARAM_SIZE
	.align		4
.L_1168:
        /*0018*/ 	.byte	0x03, 0x19
        /*001a*/ 	.short	0x01d0


	//----- nvinfo : EIATTR_KPARAM_INFO
	.align		4
        /*001c*/ 	.byte	0x04, 0x17
        /*001e*/ 	.short	(.L_1170 - .L_1169)
.L_1169:
        /*0020*/ 	.word	0x00000000
        /*0024*/ 	.short	0x0000
        /*0026*/ 	.short	0x0000
        /*0028*/ 	.byte	0x00, 0xf0, 0x41, 0x07


	//----- nvinfo : EIATTR_MAXREG_COUNT
	.align		4
.L_1170:
        /*002c*/ 	.byte	0x03, 0x1b
        /*002e*/ 	.short	0x00ff


	//----- nvinfo : EIATTR_NUM_BARRIERS
	.align		4
        /*0030*/ 	.byte	0x02, 0x4c
        /*0032*/ 	.byte	0x01
	.zero		1


	//----- nvinfo : EIATTR_ANNOTATIONS
	.align		4
        /*0034*/ 	.byte	0x04, 0x55
        /*0036*/ 	.short	(.L_1172 - .L_1171)


	//   ....[0]....
.L_1171:
        /*0038*/ 	.word	0x00000001
        /*003c*/ 	.byte	0x60, 0x69, 0x00, 0x00, 0x01, 0x00, 0x00, 0x00, 0xc0, 0x69, 0x00, 0x00, 0x01, 0x00, 0x00, 0x00
        /*004c*/ 	.byte	0x40, 0x6a, 0x00, 0x00, 0x01, 0x00, 0x00, 0x00, 0x60, 0x6d, 0x00, 0x00, 0x01, 0x00, 0x00, 0x00
        /*005c*/ 	.byte	0xb0, 0x9f, 0x00, 0x00, 0x01, 0x00, 0x00, 0x00, 0xc0, 0x9f, 0x00, 0x00, 0x01, 0x00, 0x00, 0x00
        /*006c*/ 	.byte	0xd0, 0x9f, 0x00, 0x00, 0x01, 0x00, 0x00, 0x00, 0xe0, 0x9f, 0x00, 0x00, 0x01, 0x00, 0x00, 0x00
        /*007c*/ 	.byte	0x60, 0x87, 0x01, 0x00, 0x01, 0x00, 0x00, 0x00, 0x60, 0x88, 0x01, 0x00, 0x01, 0x00, 0x00, 0x00
        /*008c*/ 	.byte	0x90, 0xa7, 0x01, 0x00, 0x01, 0x00, 0x00, 0x00, 0xc0, 0xa7, 0x01, 0x00


	//----- nvinfo : EIATTR_MERCURY_ISA_VERSION
	.align		4
.L_1172:
        /*0098*/ 	.byte	0x03, 0x5f
        /*009a*/ 	.short	0x0000


	//----- nvinfo : EIATTR_COOP_GROUP_MASK_REGIDS
	.align		4
        /*009c*/ 	.byte	0x04, 0x29
        /*009e*/ 	.short	(.L_1174 - .L_1173)


	//   ....[0]....
.L_1173:
        /*00a0*/ 	.word	0xffffffff


	//   ....[1]....
        /*00a4*/ 	.word	0xffffffff


	//   ....[2]....
        /*00a8*/ 	.word	0xffffffff


	//   ....[3]....
        /*00ac*/ 	.word	0xffffffff


	//   ....[4]....
        /*00b0*/ 	.word	0xffffffff


	//   ....[5]....
        /*00b4*/ 	.word	0xffffffff


	//   ....[6]....
        /*00b8*/ 	.word	0xffffffff


	//   ....[7]....
        /*00bc*/ 	.word	0xffffffff


	//   ....[8]....
        /*00c0*/ 	.word	0xffffffff


	//   ....[9]....
        /*00c4*/ 	.word	0xffffffff


	//   ....[10]....
        /*00c8*/ 	.word	0xffffffff


	//   ....[11]....
        /*00cc*/ 	.word	0xffffffff


	//   ....[12]....
        /*00d0*/ 	.word	0xffffffff


	//   ....[13]....
        /*00d4*/ 	.word	0xffffffff


	//   ....[14]....
        /*00d8*/ 	.word	0xffffffff


	//   ....[15]....
        /*00dc*/ 	.word	0xffffffff


	//----- nvinfo : EIATTR_COOP_GROUP_INSTR_OFFSETS
	.align		4
.L_1174:
        /*00e0*/ 	.byte	0x04, 0x28
        /*00e2*/ 	.short	(.L_1176 - .L_1175)


	//   ....[0]....
.L_1175:
        /*00e4*/ 	.word	0x0000a790


	//   ....[1]....
        /*00e8*/ 	.word	0x0000a7e0


	//   ....[2]....
        /*00ec*/ 	.word	0x0000a800


	//   ....[3]....
        /*00f0*/ 	.word	0x0000a820


	//   ....[4]....
        /*00f4*/ 	.word	0x00013c60


	//   ....[5]....
        /*00f8*/ 	.word	0x00013cb0


	//   ....[6]....
        /*00fc*/ 	.word	0x00013cd0


	//   ....[7]....
        /*0100*/ 	.word	0x00013cf0


	//   ....[8]....
        /*0104*/ 	.word	0x0001c010


	//   ....[9]....
        /*0108*/ 	.word	0x0001c030


	//   ....[10]....
        /*010c*/ 	.word	0x0001c050


	//   ....[11]....
        /*0110*/ 	.word	0x0001c070


	//   ....[12]....
        /*0114*/ 	.word	0x0001eb70


	//   ....[13]....
        /*0118*/ 	.word	0x0001ebb0


	//   ....[14]....
        /*011c*/ 	.word	0x0001ec60


	//   ....[15]....
        /*0120*/ 	.word	0x0001ec80


	//----- nvinfo : EIATTR_EXIT_INSTR_OFFSETS
	.align		4
.L_1176:
        /*0124*/ 	.byte	0x04, 0x1c
        /*0126*/ 	.short	(.L_1178 - .L_1177)


	//   ....[0]....
.L_1177:
        /*0128*/ 	.word	0x00000640


	//   ....[1]....
        /*012c*/ 	.word	0x00000ea0


	//   ....[2]....
        /*0130*/ 	.word	0x00000ed0


	//   ....[3]....
        /*0134*/ 	.word	0x0001f820


	//   ....[4]....
        /*0138*/ 	.word	0x0001f840


	//----- nvinfo : EIATTR_CTAIDZ_USED
	.align		4
.L_1178:
        /*013c*/ 	.byte	0x01, 0x04
	.zero		2


	//----- nvinfo : EIATTR_CRS_STACK_SIZE
	.align		4
        /*0140*/ 	.byte	0x04, 0x1e
        /*0142*/ 	.short	(.L_1180 - .L_1179)
.L_1179:
        /*0144*/ 	.word	0x00000000
.L_1180:


//--------------------- .nv.info._ZN5flash24flash_fwd_splitkv_kernelI23Flash_fwd_kernel_traitsILi64ELi64ELi256ELi4ELb0ELb0EN7cutlass6half_tE19Flash_kernel_traitsILi64ELi64ELi256ELi4ES3_EELb1ELb0ELb0ELb0ELb1ELb0ELb1ELb1EEEvNS_16Flash_fwd_paramsE --------------------------
	.section	.nv.info._ZN5flash24flash_fwd_splitkv_kernelI23Flash_fwd_kernel_traitsILi64ELi64ELi256ELi4ELb0ELb0EN7cutlass6half_tE19Flash_kernel_traitsILi64ELi64ELi256ELi4ES3_EELb1ELb0ELb0ELb0ELb1ELb0ELb1ELb1EEEvNS_16Flash_fwd_paramsE,"",@"SHT_CUDA_INFO"
	.sectionflags	@""
	.align	4


	//----- nvinfo : EIATTR_CUDA_API_VERSION
	.align		4
        /*0000*/ 	.byte	0x04, 0x37
        /*0002*/ 	.short	(.L_1182 - .L_1181)
.L_1181:
        /*0004*/ 	.word	0x00000082


	//----- nvinfo : EIATTR_SW2861232_WAR
	.align		4
.L_1182:
        /*0008*/ 	.byte	0x01, 0x35
	.zero		2


	//----- nvinfo : EIATTR_PARAM_CBANK
	.align		4
        /*000c*/ 	.byte	0x04, 0x0a
        /*000e*/ 	.short	(.L_1184 - .L_1183)
	.align		4
.L_1183:
        /*0010*/ 	.word	index@(.nv.constant0._ZN5flash24flash_fwd_splitkv_kernelI23Flash_fwd_kernel_traitsILi64ELi64ELi256ELi4ELb0ELb0EN7cutlass6half_tE19Flash_kernel_traitsILi64ELi64ELi256ELi4ES3_EELb1ELb0ELb0ELb0ELb1ELb0ELb1ELb1EEEvNS_16Flash_fwd_paramsE)
        /*0014*/ 	.short	0x0160
        /*0016*/ 	.short	0x01d0


	//----- nvinfo : EIATTR_CBANK_PARAM_SIZE
	.align		4
.L_1184:
        /*0018*/ 	.byte	0x03, 0x19
        /*001a*/ 	.short	0x01d0


	//----- nvinfo : EIATTR_KPARAM_INFO
	.align		4
        /*001c*/ 	.byte	0x04, 0x17
        /*001e*/ 	.short	(.L_1186 - .L_1185)
.L_1185:
        /*0020*/ 	.word	0x00000000
        /*0024*/ 	.short	0x0000
        /*0026*/ 	.short	0x0000
        /*0028*/ 	.byte	0x00, 0xf0, 0x41, 0x07


	//----- nvinfo : EIATTR_MAXREG_COUNT
	.align		4
.L_1186:
        /*002c*/ 	.byte	0x03, 0x1b
        /*002e*/ 	.short	0x00ff


	//----- nvinfo : EIATTR_NUM_BARRIERS
	.align		4
        /*0030*/ 	.byte	0x02, 0x4c
        /*0032*/ 	.byte	0x01
	.zero		1


	//----- nvinfo : EIATTR_ANNOTATIONS
	.align		4
        /*0034*/ 	.byte	0x04, 0x55
        /*0036*/ 	.short	(.L_1188 - .L_1187)


	//   ....[0]....
.L_1187:
        /*0038*/ 	.word	0x00000001
        /*003c*/ 	.byte	0x20, 0x2f, 0x00, 0x00, 0x01, 0x00, 0x00, 0x00, 0x20, 0x39, 0x00, 0x00, 0x01, 0x00, 0x00, 0x00
        /*004c*/ 	.byte	0x70, 0xb2, 0x01, 0x00, 0x01, 0x00, 0x00, 0x00, 0xf0, 0xb2, 0x01, 0x00, 0x01, 0x00, 0x00, 0x00
        /*005c*/ 	.byte	0x20, 0xb3, 0x01, 0x00, 0x01, 0x00, 0x00, 0x00, 0x50, 0xb3, 0x01, 0x00, 0x01, 0x00, 0x00, 0x00
        /*006c*/ 	.byte	0x90, 0xd0, 0x01, 0x00, 0x01, 0x00, 0x00, 0x00, 0xa0, 0xd0, 0x01, 0x00, 0x01, 0x00, 0x00, 0x00
        /*007c*/ 	.byte	0xb0, 0xd0, 0x01, 0x00, 0x01, 0x00, 0x00, 0x00, 0xc0, 0xd0, 0x01, 0x00


	//----- nvinfo : EIATTR_MERCURY_ISA_VERSION
	.align		4
.L_1188:
        /*0088*/ 	.byte	0x03, 0x5f
        /*008a*/ 	.short	0x0000


	//----- nvinfo : EIATTR_COOP_GROUP_MASK_REGIDS
	.align		4
        /*008c*/ 	.byte	0x04, 0x29
        /*008e*/ 	.short	(.L_1190 - .L_1189)


	//   ....[0]....
.L_1189:
        /*0090*/ 	.word	0xffffffff


	//   ....[1]....
        /*0094*/ 	.word	0xffffffff


	//   ....[2]....
        /*0098*/ 	.word	0xffffffff


	//   ....[3]....
        /*009c*/ 	.word	0xffffffff


	//   ....[4]....
        /*00a0*/ 	.word	0xffffffff


	//   ....[5]....
        /*00a4*/ 	.word	0xffffffff


	//   ....[6]....
        /*00a8*/ 	.word	0xffffffff


	//   ....[7]....
        /*00ac*/ 	.word	0xffffffff


	//   ....[8]....
        /*00b0*/ 	.word	0xffffffff


	//   ....[9]....
        /*00b4*/ 	.word	0xffffffff


	//   ....[10]....
        /*00b8*/ 	.word	0xffffffff


	//   ....[11]....
        /*00bc*/ 	.word	0xffffffff


	//   ....[12]....
        /*00c0*/ 	.word	0xffffffff


	//   ....[13]....
        /*00c4*/ 	.word	0xffffffff


	//   ....[14]....
        /*00c8*/ 	.word	0xffffffff


	//   ....[15]....
        /*00cc*/ 	.word	0xffffffff


	//----- nvinfo : EIATTR_COOP_GROUP_INSTR_OFFSETS
	.align		4
.L_1190:
        /*00d0*/ 	.byte	0x04, 0x28
        /*00d2*/ 	.short	(.L_1192 - .L_1191)


	//   ....[0]....
.L_1191:
        /*00d4*/ 	.word	0x00017550


	//   ....[1]....
        /*00d8*/ 	.word	0x00017570


	//   ....[2]....
        /*00dc*/ 	.word	0x00017610


	//   ....[3]....
        /*00e0*/ 	.word	0x00017620


	//   ....[4]....
        /*00e4*/ 	.word	0x0001d930


	//   ....[5]....
        /*00e8*/ 	.word	0x0001d940


	//   ....[6]....
        /*00ec*/ 	.word	0x0001d970


	//   ....[7]....
        /*00f0*/ 	.word	0x0001d980


	//   ....[8]....
        /*00f4*/ 	.word	0x00022a50


	//   ....[9]....
        /*00f8*/ 	.word	0x00022a60


	//   ....[10]....
        /*00fc*/ 	.word	0x00022a90


	//   ....[11]....
        /*0100*/ 	.word	0x00022aa0


	//   ....[12]....
        /*0104*/ 	.word	0x000255d0


	//   ....[13]....
        /*0108*/ 	.word	0x00025610


	//   ....[14]....
        /*010c*/ 	.word	0x00025670


	//   ....[15]....
        /*0110*/ 	.word	0x00025680


	//----- nvinfo : EIATTR_EXIT_INSTR_OFFSETS
	.align		4
.L_1192:
        /*0114*/ 	.byte	0x04, 0x1c
        /*0116*/ 	.short	(.L_1194 - .L_1193)


	//   ....[0]....
.L_1193:
        /*0118*/ 	.word	0x00000430


	//   ....[1]....
        /*011c*/ 	.word	0x00000b80


	//   ....[2]....
        /*0120*/ 	.word	0x00000bb0


	//   ....[3]....
        /*0124*/ 	.word	0x00026240


	//   ....[4]....
        /*0128*/ 	.word	0x00026260


	//----- nvinfo : EIATTR_CTAIDZ_USED
	.align		4
.L_1194:
        /*012c*/ 	.byte	0x01, 0x04
	.zero		2


	//----- nvinfo : EIATTR_CRS_STACK_SIZE
	.align		4
        /*0130*/ 	.byte	0x04, 0x1e
        /*0132*/ 	.short	(.L_1196 - .L_1195)
.L_1195:
        /*0134*/ 	.word	0x00000000
.L_1196:


//--------------------- .nv.info._ZN5flash24flash_fwd_splitkv_kernelI23Flash_fwd_kernel_traitsILi64ELi64ELi256ELi4ELb0ELb0EN7cutlass6half_tE19Flash_kernel_traitsILi64ELi64ELi256ELi4ES3_EELb1ELb0ELb0ELb0ELb1ELb1ELb1ELb1EEEvNS_16Flash_fwd_paramsE --------------------------
	.section	.nv.info._ZN5flash24flash_fwd_splitkv_kernelI23Flash_fwd_kernel_traitsILi64ELi64ELi256ELi4ELb0ELb0EN7cutlass6half_tE19Flash_kernel_traitsILi64ELi64ELi256ELi4ES3_EELb1ELb0ELb0ELb0ELb1ELb1ELb1ELb1EEEvNS_16Flash_fwd_paramsE,"",@"SHT_CUDA_INFO"
	.sectionflags	@""
	.align	4


	//----- nvinfo : EIATTR_CUDA_API_VERSION
	.align		4
        /*0000*/ 	.byte	0x04, 0x37
        /*0002*/ 	.short	(.L_1198 - .L_1197)
.L_1197:
        /*0004*/ 	.word	0x00000082


	//----- nvinfo : EIATTR_SW2861232_WAR
	.align		4
.L_1198:
        /*0008*/ 	.byte	0x01, 0x35
	.zero		2


	//----- nvinfo : EIATTR_PARAM_CBANK
	.align		4
        /*000c*/ 	.byte	0x04, 0x0a
        /*000e*/ 	.short	(.L_1200 - .L_1199)
	.align		4
.L_1199:
        /*0010*/ 	.word	index@(.nv.constant0._ZN5flash24flash_fwd_splitkv_kernelI23Flash_fwd_kernel_traitsILi64ELi64ELi256ELi4ELb0ELb0EN7cutlass6half_tE19Flash_kernel_traitsILi64ELi64ELi256ELi4ES3_EELb1ELb0ELb0ELb0ELb1ELb1ELb1ELb1EEEvNS_16Flash_fwd_paramsE)
        /*0014*/ 	.short	0x0160
        /*0016*/ 	.short	0x01d0


	//----- nvinfo : EIATTR_CBANK_PARAM_SIZE
	.align		4
.L_1200:
        /*0018*/ 	.byte	0x03, 0x19
        /*001a*/ 	.short	0x01d0


	//----- nvinfo : EIATTR_KPARAM_INFO
	.align		4
        /*001c*/ 	.byte	0x04, 0x17
        /*001e*/ 	.short	(.L_1202 - .L_1201)
.L_1201:
        /*0020*/ 	.word	0x00000000
        /*0024*/ 	.short	0x0000
        /*0026*/ 	.short	0x0000
        /*0028*/ 	.byte	0x00, 0xf0, 0x41, 0x07


	//----- nvinfo : EIATTR_MAXREG_COUNT
	.align		4
.L_1202:
        /*002c*/ 	.byte	0x03, 0x1b
        /*002e*/ 	.short	0x00ff


	//----- nvinfo : EIATTR_NUM_BARRIERS
	.align		4
        /*0030*/ 	.byte	0x02, 0x4c
        /*0032*/ 	.byte	0x01
	.zero		1


	//----- nvinfo : EIATTR_ANNOTATIONS
	.align		4
        /*0034*/ 	.byte	0x04, 0x55
        /*0036*/ 	.short	(.L_1204 - .L_1203)


	//   ....[0]....
.L_1203:
        /* <DEDUP_REMOVED lines=32> */


	//----- nvinfo : EIATTR_MERCURY_ISA_VERSION
	.align		4
.L_1204:
        /*0228*/ 	.byte	0x03, 0x5f
        /*022a*/ 	.short	0x0000


	//----- nvinfo : EIATTR_COOP_GROUP_MASK_REGIDS
	.align		4
        /*022c*/ 	.byte	0x04, 0x29
        /*022e*/ 	.short	(.L_1206 - .L_1205)


	//   ....[0]....
.L_1205:
        /*0230*/ 	.word	0xffffffff


	//   ....[1]....
        /*0234*/ 	.word	0xffffffff


	//   ....[2]....
        /*0238*/ 	.word	0xffffffff


	//   ....[3]....
        /*023c*/ 	.word	0xffffffff


	//   ....[4]....
        /*0240*/ 	.word	0xffffffff


	//   ....[5]....
        /*0244*/ 	.word	0xffffffff


	//   ....[6]....
        /*0248*/ 	.word	0xffffffff


	//   ....[7]....
        /*024c*/ 	.word	0xffffffff


	//   ....[8]....
        /*0250*/ 	.word	0xffffffff


	//   ....[9]....
        /*0254*/ 	.word	0xffffffff


	//   ....[10]....
        /*0258*/ 	.word	0xffffffff


	//   ....[11]....
        /*025c*/ 	.word	0xffffffff


	//   ....[12]....
        /*0260*/ 	.word	0xffffffff


	//   ....[13]....
        /*0264*/ 	.word	0xffffffff


	//   ....[14]....
        /*0268*/ 	.word	0xffffffff


	//   ....[15]....
        /*026c*/ 	.word	0xffffffff


	//----- nvinfo : EIATTR_COOP_GROUP_INSTR_OFFSETS
	.align		4
.L_1206:
        /*0270*/ 	.byte	0x04, 0x28
        /*0272*/ 	.short	(.L_1208 - .L_1207)


	//   ....[0]....
.L_1207:
        /*0274*/ 	.word	0x00018400


	//   ....[1]....
        /*0278*/ 	.word	0x00018450


	//   ....[2]....
        /*027c*/ 	.word	0x00018470


	//   ....[3]....
        /*0280*/ 	.word	0x00018490


	//   ....[4]....
        /*0284*/ 	.word	0x00020060


	//   ....[5]....
        /*0288*/ 	.word	0x000200b0


	//   ....[6]....
        /*028c*/ 	.word	0x000200d0


	//   ....[7]....
        /*0290*/ 	.word	0x000200f0


	//   ....[8]....
        /*0294*/ 	.word	0x000263f0


	//   ....[9]....
        /*0298*/ 	.word	0x00026410


	//   ....[10]....
        /*029c*/ 	.word	0x00026440


	//   ....[11]....
        /*02a0*/ 	.word	0x00026450


	//   ....[12]....
        /*02a4*/ 	.word	0x00029170


	//   ....[13]....
        /*02a8*/ 	.word	0x00029180


	//   ....[14]....
        /*02ac*/ 	.word	0x000291b0


	//   ....[15]....
        /*02b0*/ 	.word	0x000291c0


	//----- nvinfo : EIATTR_EXIT_INSTR_OFFSETS
	.align		4
.L_1208:
        /*02b4*/ 	.byte	0x04, 0x1c
        /*02b6*/ 	.short	(.L_1210 - .L_1209)


	//   ....[0]....
.L_1209:
        /*02b8*/ 	.word	0x00000450


	//   ....[1]....
        /*02bc*/ 	.word	0x00000bb0


	//   ....[2]....
        /*02c0*/ 	.word	0x00000be0


	//   ....[3]....
        /*02c4*/ 	.word	0x00029d10


	//   ....[4]....
        /*02c8*/ 	.word	0x00029d30


	//----- nvinfo : EIATTR_CTAIDZ_USED
	.align		4
.L_1210:
        /*02cc*/ 	.byte	0x01, 0x04
	.zero		2


	//----- nvinfo : EIATTR_CRS_STACK_SIZE
	.align		4
        /*02d0*/ 	.byte	0x04, 0x1e
        /*02d2*/ 	.short	(.L_1212 - .L_1211)
.L_1211:
        /*02d4*/ 	.word	0x00000000
.L_1212:


//--------------------- .nv.info._ZN5flash24flash_fwd_splitkv_kernelI23Flash_fwd_kernel_traitsILi64ELi64ELi256ELi4ELb0ELb0EN7cutlass6half_tE19Flash_kernel_traitsILi64ELi64ELi256ELi4ES3_EELb1ELb0ELb1ELb0ELb0ELb0ELb1ELb1EEEvNS_16Flash_fwd_paramsE --------------------------
	.section	.nv.info._ZN5flash24flash_fwd_splitkv_kernelI23Flash_fwd_kernel_traitsILi64ELi64ELi256ELi4ELb0ELb0EN7cutlass6half_tE19Flash_kernel_traitsILi64ELi64ELi256ELi4ES3_EELb1ELb0ELb1ELb0ELb0ELb0ELb1ELb1EEEvNS_16Flash_fwd_paramsE,"",@"SHT_CUDA_INFO"
	.sectionflags	@""
	.align	4


	//----- nvinfo : EIATTR_CUDA_API_VERSION
	.align		4
        /*0000*/ 	.byte	0x04, 0x37
        /*0002*/ 	.short	(.L_1214 - .L_1213)
.L_1213:
        /*0004*/ 	.word	0x00000082


	//----- nvinfo : EIATTR_SW2861232_WAR
	.align		4
.L_1214:
        /*0008*/ 	.byte	0x01, 0x35
	.zero		2


	//----- nvinfo : EIATTR_PARAM_CBANK
	.align		4
        /*000c*/ 	.byte	0x04, 0x0a
        /*000e*/ 	.short	(.L_1216 - .L_1215)
	.align		4
.L_1215:
        /*0010*/ 	.word	index@(.nv.constant0._ZN5flash24flash_fwd_splitkv_kernelI23Flash_fwd_kernel_traitsILi64ELi64ELi256ELi4ELb0ELb0EN7cutlass6half_tE19Flash_kernel_traitsILi64ELi64ELi256ELi4ES3_EELb1ELb0ELb1ELb0ELb0ELb0ELb1ELb1EEEvNS_16Flash_fwd_paramsE)
        /*0014*/ 	.short	0x0160
        /*0016*/ 	.short	0x01d0


	//----- nvinfo : EIATTR_CBANK_PARAM_SIZE
	.align		4
.L_1216:
        /*0018*/ 	.byte	0x03, 0x19
        /*001a*/ 	.short	0x01d0


	//----- nvinfo : EIATTR_KPARAM_INFO
	.align		4
        /*001c*/ 	.byte	0x04, 0x17
        /*001e*/ 	.short	(.L_1218 - .L_1217)
.L_1217:
        /*0020*/ 	.word	0x00000000
        /*0024*/ 	.short	0x0000
        /*0026*/ 	.short	0x0000
        /*0028*/ 	.byte	0x00, 0xf0, 0x41, 0x07


	//----- nvinfo : EIATTR_MAXREG_COUNT
	.align		4
.L_1218:
        /*002c*/ 	.byte	0x03, 0x1b
        /*002e*/ 	.short	0x00ff


	//----- nvinfo : EIATTR_NUM_BARRIERS
	.align		4
        /*0030*/ 	.byte	0x02, 0x4c
        /*0032*/ 	.byte	0x01
	.zero		1


	//----- nvinfo : EIATTR_ANNOTATIONS
	.align		4
        /*0034*/ 	.byte	0x04, 0x55
        /*0036*/ 	.short	(.L_1220 - .L_1219)


	//   ....[0]....
.L_1219:
        /* <DEDUP_REMOVED lines=156> */


	//----- nvinfo : EIATTR_MERCURY_ISA_VERSION
	.align		4
.L_1220:
        /*09e8*/ 	.byte	0x03, 0x5f
        /*09ea*/ 	.short	0x0000


	//----- nvinfo : EIATTR_COOP_GROUP_MASK_REGIDS
	.align		4
        /*09ec*/ 	.byte	0x04, 0x29
        /*09ee*/ 	.short	(.L_1222 - .L_1221)


	//   ....[0]....
.L_1221:
        /*09f0*/ 	.word	0xffffffff


	//   ....[1]....
        /*09f4*/ 	.word	0xffffffff


	//   ....[2]....
        /*09f8*/ 	.word	0xffffffff


	//   ....[3]....
        /*09fc*/ 	.word	0xffffffff


	//   ....[4]....
        /*0a00*/ 	.word	0xffffffff


	//   ....[5]....
        /*0a04*/ 	.word	0xffffffff


	//   ....[6]....
        /*0a08*/ 	.word	0xffffffff


	//   ....[7]....
        /*0a0c*/ 	.word	0xffffffff


	//   ....[8]....
        /*0a10*/ 	.word	0xffffffff


	//   ....[9]....
        /*0a14*/ 	.word	0xffffffff


	//   ....[10]....
        /*0a18*/ 	.word	0xffffffff


	//   ....[11]....
        /*0a1c*/ 	.word	0xffffffff


	//   ....[12]....
        /*0a20*/ 	.word	0xffffffff


	//   ....[13]....
        /*0a24*/ 	.word	0xffffffff


	//   ....[14]....
        /*0a28*/ 	.word	0xffffffff


	//   ....[15]....
        /*0a2c*/ 	.word	0xffffffff


	//   ....[16]....
        /*0a30*/ 	.word	0xffffffff


	//   ....[17]....
        /*0a34*/ 	.word	0xffffffff


	//   ....[18]....
        /*0a38*/ 	.word	0xffffffff


	//   ....[19]....
        /*0a3c*/ 	.word	0xffffffff


	//----- nvinfo : EIATTR_COOP_GROUP_INSTR_OFFSETS
	.align		4
.L_1222:
        /*0a40*/ 	.byte	0x04, 0x28
        /*0a42*/ 	.short	(.L_1224 - .L_1223)


	//   ....[0]....
.L_1223:
        /*0a44*/ 	.word	0x0001a510


	//   ....[1]....
        /*0a48*/ 	.word	0x0001a580


	//   ....[2]....
        /*0a4c*/ 	.word	0x0001a590


	//   ....[3]....
        /*0a50*/ 	.word	0x0001a5c0


	//   ....[4]....
        /*0a54*/ 	.word	0x00023ed0


	//   ....[5]....
        /*0a58*/ 	.word	0x00023f10


	//   ....[6]....
        /*0a5c*/ 	.word	0x00023f30


	//   ....[7]....
        /*0a60*/ 	.word	0x00023f50


	//   ....[8]....
        /*0a64*/ 	.word	0x0002b9a0


	//   ....[9]....
        /*0a68*/ 	.word	0x0002b9c0


	//   ....[10]....
        /*0a6c*/ 	.word	0x0002c550


	//   ....[11]....
        /*0a70*/ 	.word	0x0002c570


	//   ....[12]....
        /*0a74*/ 	.word	0x0002e9e0


	//   ....[13]....
        /*0a78*/ 	.word	0x0002ea30


	//   ....[14]....
        /*0a7c*/ 	.word	0x0002ea50


	//   ....[15]....
        /*0a80*/ 	.word	0x0002ea70


	//   ....[16]....
        /*0a84*/ 	.word	0x0002f7d0


	//   ....[17]....
        /*0a88*/ 	.word	0x0002f820


	//   ....[18]....
        /*0a8c*/ 	.word	0x0002f870


	//   ....[19]....
        /*0a90*/ 	.word	0x0002f8d0


	//----- nvinfo : EIATTR_EXIT_INSTR_OFFSETS
	.align		4
.L_1224:
        /*0a94*/ 	.byte	0x04, 0x1c
        /*0a96*/ 	.short	(.L_1226 - .L_1225)


	//   ....[0]....
.L_1225:
        /*0a98*/ 	.word	0x00000200


	//----- nvinfo : EIATTR_CTAIDZ_USED
	.align		4
.L_1226:
        /*0a9c*/ 	.byte	0x01, 0x04
	.zero		2


	//----- nvinfo : EIATTR_CRS_STACK_SIZE
	.align		4
        /*0aa0*/ 	.byte	0x04, 0x1e
        /*0aa2*/ 	.short	(.L_1228 - .L_1227)
.L_1227:
        /*0aa4*/ 	.word	0x00000000
.L_1228:


//--------------------- .nv.info._ZN5flash24flash_fwd_splitkv_kernelI23Flash_fwd_kernel_traitsILi64ELi64ELi256ELi4ELb0ELb0EN7cutlass6half_tE19Flash_kernel_traitsILi64ELi64ELi256ELi4ES3_EELb1ELb0ELb1ELb0ELb0ELb1ELb1ELb1EEEvNS_16Flash_fwd_paramsE --------------------------
	.section	.nv.info._ZN5flash24flash_fwd_splitkv_kernelI23Flash_fwd_kernel_traitsILi64ELi64ELi256ELi4ELb0ELb0EN7cutlass6half_tE19Flash_kernel_traitsILi64ELi64ELi256ELi4ES3_EELb1ELb0ELb1ELb0ELb0ELb1ELb1ELb1EEEvNS_16Flash_fwd_paramsE,"",@"SHT_CUDA_INFO"
	.sectionflags	@""
	.align	4


	//----- nvinfo : EIATTR_CUDA_API_VERSION
	.align		4
        /*0000*/ 	.byte	0x04, 0x37
        /*0002*/ 	.short	(.L_1230 - .L_1229)
.L_1229:
        /*0004*/ 	.word	0x00000082


	//----- nvinfo : EIATTR_SW2861232_WAR
	.align		4
.L_1230:
        /*0008*/ 	.byte	0x01, 0x35
	.zero		2


	//----- nvinfo : EIATTR_PARAM_CBANK
	.align		4
        /*000c*/ 	.byte	0x04, 0x0a
        /*000e*/ 	.short	(.L_1232 - .L_1231)
	.align		4
.L_1231:
        /*0010*/ 	.word	index@(.nv.constant0._ZN5flash24flash_fwd_splitkv_kernelI23Flash_fwd_kernel_traitsILi64ELi64ELi256ELi4ELb0ELb0EN7cutlass6half_tE19Flash_kernel_traitsILi64ELi64ELi256ELi4ES3_EELb1ELb0ELb1ELb0ELb0ELb1ELb1ELb1EEEvNS_16Flash_fwd_paramsE)
        /*0014*/ 	.short	0x0160
        /*0016*/ 	.short	0x01d0


	//----- nvinfo : EIATTR_CBANK_PARAM_SIZE
	.align		4
.L_1232:
        /*0018*/ 	.byte	0x03, 0x19
        /*001a*/ 	.short	0x01d0


	//----- nvinfo : EIATTR_KPARAM_INFO
	.align		4
        /*001c*/ 	.byte	0x04, 0x17
        /*001e*/ 	.short	(.L_1234 - .L_1233)
.L_1233:
        /*0020*/ 	.word	0x00000000
        /*0024*/ 	.short	0x0000
        /*0026*/ 	.short	0x0000
        /*0028*/ 	.byte	0x00, 0xf0, 0x41, 0x07


	//----- nvinfo : EIATTR_MAXREG_COUNT
	.align		4
.L_1234:
        /*002c*/ 	.byte	0x03, 0x1b
        /*002e*/ 	.short	0x00ff


	//----- nvinfo : EIATTR_NUM_BARRIERS
	.align		4
        /*0030*/ 	.byte	0x02, 0x4c
        /*0032*/ 	.byte	0x01
	.zero		1


	//----- nvinfo : EIATTR_ANNOTATIONS
	.align		4
        /*0034*/ 	.byte	0x04, 0x55
        /*0036*/ 	.short	(.L_1236 - .L_1235)


	//   ....[0]....
.L_1235:
        /* <DEDUP_REMOVED lines=182> */


	//----- nvinfo : EIATTR_MERCURY_ISA_VERSION
	.align		4
.L_1236:
        /*0b80*/ 	.byte	0x03, 0x5f
        /*0b82*/ 	.short	0x0000


	//----- nvinfo : EIATTR_COOP_GROUP_MASK_REGIDS
	.align		4
        /*0b84*/ 	.byte	0x04, 0x29
        /*0b86*/ 	.short	(.L_1238 - .L_1237)


	//   ....[0]....
.L_1237:
        /*0b88*/ 	.word	0xffffffff


	//   ....[1]....
        /*0b8c*/ 	.word	0xffffffff


	//   ....[2]....
        /*0b90*/ 	.word	0xffffffff


	//   ....[3]....
        /*0b94*/ 	.word	0xffffffff


	//   ....[4]....
        /*0b98*/ 	.word	0xffffffff


	//   ....[5]....
        /*0b9c*/ 	.word	0xffffffff


	//   ....[6]....
        /*0ba0*/ 	.word	0xffffffff


	//   ....[7]....
        /*0ba4*/ 	.word	0xffffffff


	//   ....[8]....
        /*0ba8*/ 	.word	0xffffffff


	//   ....[9]....
        /*0bac*/ 	.word	0xffffffff


	//   ....[10]....
        /*0bb0*/ 	.word	0xffffffff


	//   ....[11]....
        /*0bb4*/ 	.word	0xffffffff


	//   ....[12]....
        /*0bb8*/ 	.word	0xffffffff


	//   ....[13]....
        /*0bbc*/ 	.word	0xffffffff


	//   ....[14]....
        /*0bc0*/ 	.word	0xffffffff


	//   ....[15]....
        /*0bc4*/ 	.word	0xffffffff


	//   ....[16]....
        /*0bc8*/ 	.word	0xffffffff


	//   ....[17]....
        /*0bcc*/ 	.word	0xffffffff


	//   ....[18]....
        /*0bd0*/ 	.word	0xffffffff


	//   ....[19]....
        /*0bd4*/ 	.word	0xffffffff


	//----- nvinfo : EIATTR_COOP_GROUP_INSTR_OFFSETS
	.align		4
.L_1238:
        /*0bd8*/ 	.byte	0x04, 0x28
        /*0bda*/ 	.short	(.L_1240 - .L_1239)


	//   ....[0]....
.L_1239:
        /*0bdc*/ 	.word	0x0001d2c0


	//   ....[1]....
        /*0be0*/ 	.word	0x0001d330


	//   ....[2]....
        /*0be4*/ 	.word	0x0001d340


	//   ....[3]....
        /*0be8*/ 	.word	0x0001d370


	//   ....[4]....
        /*0bec*/ 	.word	0x00027e60


	//   ....[5]....
        /*0bf0*/ 	.word	0x00027e90


	//   ....[6]....
        /*0bf4*/ 	.word	0x00027eb0


	//   ....[7]....
        /*0bf8*/ 	.word	0x00027ed0


	//   ....[8]....
        /*0bfc*/ 	.word	0x00030930


	//   ....[9]....
        /*0c00*/ 	.word	0x00030950


	//   ....[10]....
        /*0c04*/ 	.word	0x00031510


	//   ....[11]....
        /*0c08*/ 	.word	0x00031560


	//   ....[12]....
        /*0c0c*/ 	.word	0x000339d0


	//   ....[13]....
        /*0c10*/ 	.word	0x00033a20


	//   ....[14]....
        /*0c14*/ 	.word	0x00033a40


	//   ....[15]....
        /*0c18*/ 	.word	0x00033a60


	//   ....[16]....
        /*0c1c*/ 	.word	0x000347c0


	//   ....[17]....
        /*0c20*/ 	.word	0x00034810


	//   ....[18]....
        /*0c24*/ 	.word	0x00034860


	//   ....[19]....
        /*0c28*/ 	.word	0x000348c0


	//----- nvinfo : EIATTR_EXIT_INSTR_OFFSETS
	.align		4
.L_1240:
        /*0c2c*/ 	.byte	0x04, 0x1c
        /*0c2e*/ 	.short	(.L_1242 - .L_1241)


	//   ....[0]....
.L_1241:
        /*0c30*/ 	.word	0x00000200


	//----- nvinfo : EIATTR_CTAIDZ_USED
	.align		4
.L_1242:
        /*0c34*/ 	.byte	0x01, 0x04
	.zero		2


	//----- nvinfo : EIATTR_CRS_STACK_SIZE
	.align		4
        /*0c38*/ 	.byte	0x04, 0x1e
        /*0c3a*/ 	.short	(.L_1244 - .L_1243)
.L_1243:
        /*0c3c*/ 	.word	0x00000000
.L_1244:


//--------------------- .nv.info._ZN5flash32flash_fwd_splitkv_combine_kernelI23Flash_fwd_kernel_traitsILi64ELi64ELi128ELi4ELb0ELb0EN7cutlass6half_tE19Flash_kernel_traitsILi64ELi64ELi128ELi4ES3_EELi8ELi7ELb0EEEvNS_16Flash_fwd_paramsE --------------------------
	.section	.nv.info._ZN5flash32flash_fwd_splitkv_combine_kernelI23Flash_fwd_kernel_traitsILi64ELi64ELi128ELi4ELb0ELb0EN7cutlass6half_tE19Flash_kernel_traitsILi64ELi64ELi128ELi4ES3_EELi8ELi7ELb0EEEvNS_16Flash_fwd_paramsE,"",@"SHT_CUDA_INFO"
	.sectionflags	@""
	.align	4


	//----- nvinfo : EIATTR_CUDA_API_VERSION
	.align		4
        /*0000*/ 	.byte	0x04, 0x37
        /*0002*/ 	.short	(.L_1246 - .L_1245)
.L_1245:
        /*0004*/ 	.word	0x00000082


	//----- nvinfo : EIATTR_SW2861232_WAR
	.align		4
.L_1246:
        /*0008*/ 	.byte	0x01, 0x35
	.zero		2


	//----- nvinfo : EIATTR_PARAM_CBANK
	.align		4
        /*000c*/ 	.byte	0x04, 0x0a
        /*000e*/ 	.short	(.L_1248 - .L_1247)
	.align		4
.L_1247:
        /*0010*/ 	.word	index@(.nv.constant0._ZN5flash32flash_fwd_splitkv_combine_kernelI23Flash_fwd_kernel_traitsILi64ELi64ELi128ELi4ELb0ELb0EN7cutlass6half_tE19Flash_kernel_traitsILi64ELi64ELi128ELi4ES3_EELi8ELi7ELb0EEEvNS_16Flash_fwd_paramsE)
        /*0014*/ 	.short	0x0160
        /*0016*/ 	.short	0x01d0


	//----- nvinfo : EIATTR_CBANK_PARAM_SIZE
	.align		4
.L_1248:
        /*0018*/ 	.byte	0x03, 0x19
        /*001a*/ 	.short	0x01d0


	//----- nvinfo : EIATTR_KPARAM_INFO
	.align		4
        /*001c*/ 	.byte	0x04, 0x17
        /*001e*/ 	.short	(.L_1250 - .L_1249)
.L_1249:
        /*0020*/ 	.word	0x00000000
        /*0024*/ 	.short	0x0000
        /*0026*/ 	.short	0x0000
        /*0028*/ 	.byte	0x00, 0xf0, 0x41, 0x07


	//----- nvinfo : EIATTR_MAXREG_COUNT
	.align		4
.L_1250:
        /*002c*/ 	.byte	0x03, 0x1b
        /*002e*/ 	.short	0x00ff


	//----- nvinfo : EIATTR_NUM_BARRIERS
	.align		4
        /*0030*/ 	.byte	0x02, 0x4c
        /*0032*/ 	.byte	0x01
	.zero		1


	//----- nvinfo : EIATTR_MERCURY_ISA_VERSION
	.align		4
        /*0034*/ 	.byte	0x03, 0x5f
        /*0036*/ 	.short	0x0000


	//----- nvinfo : EIATTR_COOP_GROUP_MASK_REGIDS
	.align		4
        /*0038*/ 	.byte	0x04, 0x29
        /*003a*/ 	.short	(.L_1252 - .L_1251)


	//   ....[0]....
.L_1251:
        /*003c*/ 	.word	0xffffffff


	//   ....[1]....
        /*0040*/ 	.word	0xffffffff


	//   ....[2]....
        /*0044*/ 	.word	0xffffffff


	//   ....[3]....
        /*0048*/ 	.word	0xffffffff


	//   ....[4]....
        /*004c*/ 	.word	0xffffffff


	//   ....[5]....
        /*0050*/ 	.word	0xffffffff


	//   ....[6]....
        /*0054*/ 	.word	0xffffffff


	//   ....[7]....
        /*0058*/ 	.word	0xffffffff


	//----- nvinfo : EIATTR_COOP_GROUP_INSTR_OFFSETS
	.align		4
.L_1252:
        /*005c*/ 	.byte	0x04, 0x28
        /*005e*/ 	.short	(.L_1254 - .L_1253)


	//   ....[0]....
.L_1253:
        /*0060*/ 	.word	0x00001fa0


	//   ....[1]....
        /*0064*/ 	.word	0x00001fc0


	//   ....[2]....
        /*0068*/ 	.word	0x00001fe0


	//   ....[3]....
        /*006c*/ 	.word	0x00002000


	//   ....[4]....
        /*0070*/ 	.word	0x00002270


	//   ....[5]....
        /*0074*/ 	.word	0x000022d0


	//   ....[6]....
        /*0078*/ 	.word	0x00002390


	//   ....[7]....
        /*007c*/ 	.word	0x00002470


	//----- nvinfo : EIATTR_EXIT_INSTR_OFFSETS
	.align		4
.L_1254:
        /*0080*/ 	.byte	0x04, 0x1c
        /*0082*/ 	.short	(.L_1256 - .L_1255)


	//   ....[0]....
.L_1255:
        /*0084*/ 	.word	0x00004a80


	//   ....[1]....
        /*0088*/ 	.word	0x00004aa0


	//   ....[2]....
        /*008c*/ 	.word	0x00004f30


	//----- nvinfo : EIATTR_CRS_STACK_SIZE
	.align		4
.L_1256:
        /*0090*/ 	.byte	0x04, 0x1e
        /*0092*/ 	.short	(.L_1258 - .L_1257)
.L_1257:
        /*0094*/ 	.word	0x00000000
.L_1258:


//--------------------- .nv.info._ZN5flash32flash_fwd_splitkv_combine_kernelI23Flash_fwd_kernel_traitsILi64ELi64ELi128ELi4ELb0ELb0EN7cutlass6half_tE19Flash_kernel_traitsILi64ELi64ELi128ELi4ES3_EELi8ELi6ELb0EEEvNS_16Flash_fwd_paramsE --------------------------
	.section	.nv.info._ZN5flash32flash_fwd_splitkv_combine_kernelI23Flash_fwd_kernel_traitsILi64ELi64ELi128ELi4ELb0ELb0EN7cutlass6half_tE19Flash_kernel_traitsILi64ELi64ELi128ELi4ES3_EELi8ELi6ELb0EEEvNS_16Flash_fwd_paramsE,"",@"SHT_CUDA_INFO"
	.sectionflags	@""
	.align	4


	//----- nvinfo : EIATTR_CUDA_API_VERSION
	.align		4
        /*0000*/ 	.byte	0x04, 0x37
        /*0002*/ 	.short	(.L_1260 - .L_1259)
.L_1259:
        /*0004*/ 	.word	0x00000082


	//----- nvinfo : EIATTR_SW2861232_WAR
	.align		4
.L_1260:
        /*0008*/ 	.byte	0x01, 0x35
	.zero		2


	//----- nvinfo : EIATTR_PARAM_CBANK
	.align		4
        /*000c*/ 	.byte	0x04, 0x0a
        /*000e*/ 	.short	(.L_1262 - .L_1261)
	.align		4
.L_1261:
        /*0010*/ 	.word	index@(.nv.constant0._ZN5flash32flash_fwd_splitkv_combine_kernelI23Flash_fwd_kernel_traitsILi64ELi64ELi128ELi4ELb0ELb0EN7cutlass6half_tE19Flash_kernel_traitsILi64ELi64ELi128ELi4ES3_EELi8ELi6ELb0EEEvNS_16Flash_fwd_paramsE)
        /*0014*/ 	.short	0x0160
        /*0016*/ 	.short	0x01d0


	//----- nvinfo : EIATTR_CBANK_PARAM_SIZE
	.align		4
.L_1262:
        /*0018*/ 	.byte	0x03, 0x19
        /*001a*/ 	.short	0x01d0


	//----- nvinfo : EIATTR_KPARAM_INFO
	.align		4
        /*001c*/ 	.byte	0x04, 0x17
        /*001e*/ 	.short	(.L_1264 - .L_1263)
.L_1263:
        /*0020*/ 	.word	0x00000000
        /*0024*/ 	.short	0x0000
        /*0026*/ 	.short	0x0000
        /*0028*/ 	.byte	0x00, 0xf0, 0x41, 0x07


	//----- nvinfo : EIATTR_MAXREG_COUNT
	.align		4
.L_1264:
        /*002c*/ 	.byte	0x03, 0x1b
        /*002e*/ 	.short	0x00ff


	//----- nvinfo : EIATTR_NUM_BARRIERS
	.align		4
        /*0030*/ 	.byte	0x02, 0x4c
        /*0032*/ 	.byte	0x01
	.zero		1


	//----- nvinfo : EIATTR_MERCURY_ISA_VERSION
	.align		4
        /*0034*/ 	.byte	0x03, 0x5f
        /*0036*/ 	.short	0x0000


	//----- nvinfo : EIATTR_COOP_GROUP_MASK_REGIDS
	.align		4
        /*0038*/ 	.byte	0x04, 0x29
        /*003a*/ 	.short	(.L_1266 - .L_1265)


	//   ....[0]....
.L_1265:
        /*003c*/ 	.word	0xffffffff


	//   ....[1]....
        /*0040*/ 	.word	0xffffffff


	//   ....[2]....
        /*0044*/ 	.word	0xffffffff


	//   ....[3]....
        /*0048*/ 	.word	0xffffffff


	//   ....[4]....
        /*004c*/ 	.word	0xffffffff


	//   ....[5]....
        /*0050*/ 	.word	0xffffffff


	//   ....[6]....
        /*0054*/ 	.word	0xffffffff


	//   ....[7]....
        /*0058*/ 	.word	0xffffffff


	//----- nvinfo : EIATTR_COOP_GROUP_INSTR_OFFSETS
	.align		4
.L_1266:
        /*005c*/ 	.byte	0x04, 0x28
        /*005e*/ 	.short	(.L_1268 - .L_1267)


	//   ....[0]....
.L_1267:
        /*0060*/ 	.word	0x00001aa0


	//   ....[1]....
        /*0064*/ 	.word	0x00001ac0


	//   ....[2]....
        /*0068*/ 	.word	0x00001ae0


	//   ....[3]....
        /*006c*/ 	.word	0x00001b00


	//   ....[4]....
        /*0070*/ 	.word	0x00001c60


	//   ....[5]....
        /*0074*/ 	.word	0x00001cd0


	//   ....[6]....
        /*0078*/ 	.word	0x00001da0


	//   ....[7]....
        /*007c*/ 	.word	0x00001ea0


	//----- nvinfo : EIATTR_EXIT_INSTR_OFFSETS
	.align		4
.L_1268:
        /*0080*/ 	.byte	0x04, 0x1c
        /*0082*/ 	.short	(.L_1270 - .L_1269)


	//   ....[0]....
.L_1269:
        /*0084*/ 	.word	0x00004250


	//   ....[1]....
        /*0088*/ 	.word	0x00004270


	//   ....[2]....
        /*008c*/ 	.word	0x00004700


	//----- nvinfo : EIATTR_CRS_STACK_SIZE
	.align		4
.L_1270:
        /*0090*/ 	.byte	0x04, 0x1e
        /*0092*/ 	.short	(.L_1272 - .L_1271)
.L_1271:
        /*0094*/ 	.word	0x00000000
.L_1272:


//--------------------- .nv.info._ZN5flash32flash_fwd_splitkv_combine_kernelI23Flash_fwd_kernel_traitsILi64ELi64ELi128ELi4ELb0ELb0EN7cutlass6half_tE19Flash_kernel_traitsILi64ELi64ELi128ELi4ES3_EELi8ELi5ELb0EEEvNS_16Flash_fwd_paramsE --------------------------
	.section	.nv.info._ZN5flash32flash_fwd_splitkv_combine_kernelI23Flash_fwd_kernel_traitsILi64ELi64ELi128ELi4ELb0ELb0EN7cutlass6half_tE19Flash_kernel_traitsILi64ELi64ELi128ELi4ES3_EELi8ELi5ELb0EEEvNS_16Flash_fwd_paramsE,"",@"SHT_CUDA_INFO"
	.sectionflags	@""
	.align	4


	//----- nvinfo : EIATTR_CUDA_API_VERSION
	.align		4
        /*0000*/ 	.byte	0x04, 0x37
        /*0002*/ 	.short	(.L_1274 - .L_1273)
.L_1273:
        /*0004*/ 	.word	0x00000082


	//----- nvinfo : EIATTR_SW2861232_WAR
	.align		4
.L_1274:
        /*0008*/ 	.byte	0x01, 0x35
	.zero		2


	//----- nvinfo : EIATTR_PARAM_CBANK
	.align		4
        /*000c*/ 	.byte	0x04, 0x0a
        /*000e*/ 	.short	(.L_1276 - .L_1275)
	.align		4
.L_1275:
        /*0010*/ 	.word	index@(.nv.constant0._ZN5flash32flash_fwd_splitkv_combine_kernelI23Flash_fwd_kernel_traitsILi64ELi64ELi128ELi4ELb0ELb0EN7cutlass6half_tE19Flash_kernel_traitsILi64ELi64ELi128ELi4ES3_EELi8ELi5ELb0EEEvNS_16Flash_fwd_paramsE)
        /*0014*/ 	.short	0x0160
        /*0016*/ 	.short	0x01d0


	//----- nvinfo : EIATTR_CBANK_PARAM_SIZE
	.align		4
.L_1276:
        /*0018*/ 	.byte	0x03, 0x19
        /*001a*/ 	.short	0x01d0


	//----- nvinfo : EIATTR_KPARAM_INFO
	.align		4
        /*001c*/ 	.byte	0x04, 0x17
        /*001e*/ 	.short	(.L_1278 - .L_1277)
.L_1277:
        /*0020*/ 	.word	0x00000000
        /*0024*/ 	.short	0x0000
        /*0026*/ 	.short	0x0000
        /*0028*/ 	.byte	0x00, 0xf0, 0x41, 0x07


	//----- nvinfo : EIATTR_MAXREG_COUNT
	.align		4
.L_1278:
        /*002c*/ 	.byte	0x03, 0x1b
        /*002e*/ 	.short	0x00ff


	//----- nvinfo : EIATTR_NUM_BARRIERS
	.align		4
        /*0030*/ 	.byte	0x02, 0x4c
        /*0032*/ 	.byte	0x01
	.zero		1


	//----- nvinfo : EIATTR_MERCURY_ISA_VERSION
	.align		4
        /*0034*/ 	.byte	0x03, 0x5f
        /*0036*/ 	.short	0x0000


	//----- nvinfo : EIATTR_COOP_GROUP_MASK_REGIDS
	.align		4
        /*0038*/ 	.byte	0x04, 0x29
        /*003a*/ 	.short	(.L_1280 - .L_1279)


	//   ....[0]....
.L_1279:
        /*003c*/ 	.word	0xffffffff


	//   ....[1]....
        /*0040*/ 	.word	0xffffffff


	//   ....[2]....
        /*0044*/ 	.word	0xffffffff


	//   ....[3]....
        /*0048*/ 	.word	0xffffffff


	//   ....[4]....
        /*004c*/ 	.word	0xffffffff


	//   ....[5]....
        /*0050*/ 	.word	0xffffffff


	//   ....[6]....
        /*0054*/ 	.word	0xffffffff


	//   ....[7]....
        /*0058*/ 	.word	0xffffffff


	//----- nvinfo : EIATTR_COOP_GROUP_INSTR_OFFSETS
	.align		4
.L_1280:
        /*005c*/ 	.byte	0x04, 0x28
        /*005e*/ 	.short	(.L_1282 - .L_1281)


	//   ....[0]....
.L_1281:
        /*0060*/ 	.word	0x000017a0


	//   ....[1]....
        /*0064*/ 	.word	0x00001840


	//   ....[2]....
        /*0068*/ 	.word	0x00001860


	//   ....[3]....
        /*006c*/ 	.word	0x00001890


	//   ....[4]....
        /*0070*/ 	.word	0x00001a30


	//   ....[5]....
        /*0074*/ 	.word	0x00001a90


	//   ....[6]....
        /*0078*/ 	.word	0x00001b20


	//   ....[7]....
        /*007c*/ 	.word	0x00001c20


	//----- nvinfo : EIATTR_EXIT_INSTR_OFFSETS
	.align		4
.L_1282:
        /*0080*/ 	.byte	0x04, 0x1c
        /*0082*/ 	.short	(.L_1284 - .L_1283)


	//   ....[0]....
.L_1283:
        /*0084*/ 	.word	0x00003ef0


	//   ....[1]....
        /*0088*/ 	.word	0x00003f10


	//   ....[2]....
        /*008c*/ 	.word	0x000043a0


	//----- nvinfo : EIATTR_CRS_STACK_SIZE
	.align		4
.L_1284:
        /*0090*/ 	.byte	0x04, 0x1e
        /*0092*/ 	.short	(.L_1286 - .L_1285)
.L_1285:
        /*0094*/ 	.word	0x00000000
.L_1286:


//--------------------- .nv.info._ZN5flash32flash_fwd_splitkv_combine_kernelI23Flash_fwd_kernel_traitsILi64ELi64ELi128ELi4ELb0ELb0EN7cutlass6half_tE19Flash_kernel_traitsILi64ELi64ELi128ELi4ES3_EELi8ELi4ELb0EEEvNS_16Flash_fwd_paramsE --------------------------
	.section	.nv.info._ZN5flash32flash_fwd_splitkv_combine_kernelI23Flash_fwd_kernel_traitsILi64ELi64ELi128ELi4ELb0ELb0EN7cutlass6half_tE19Flash_kernel_traitsILi64ELi64ELi128ELi4ES3_EELi8ELi4ELb0EEEvNS_16Flash_fwd_paramsE,"",@"SHT_CUDA_INFO"
	.sectionflags	@""
	.align	4


	//----- nvinfo : EIATTR_CUDA_API_VERSION
	.align		4
        /*0000*/ 	.byte	0x04, 0x37
        /*0002*/ 	.short	(.L_1288 - .L_1287)
.L_1287:
        /*0004*/ 	.word	0x00000082


	//----- nvinfo : EIATTR_SW2861232_WAR
	.align		4
.L_1288:
        /*0008*/ 	.byte	0x01, 0x35
	.zero		2


	//----- nvinfo : EIATTR_PARAM_CBANK
	.align		4
        /*000c*/ 	.byte	0x04, 0x0a
        /*000e*/ 	.short	(.L_1290 - .L_1289)
	.align		4
.L_1289:
        /*0010*/ 	.word	index@(.nv.constant0._ZN5flash32flash_fwd_splitkv_combine_kernelI23Flash_fwd_kernel_traitsILi64ELi64ELi128ELi4ELb0ELb0EN7cutlass6half_tE19Flash_kernel_traitsILi64ELi64ELi128ELi4ES3_EELi8ELi4ELb0EEEvNS_16Flash_fwd_paramsE)
        /*0014*/ 	.short	0x0160
        /*0016*/ 	.short	0x01d0


	//----- nvinfo : EIATTR_CBANK_PARAM_SIZE
	.align		4
.L_1290:
        /*0018*/ 	.byte	0x03, 0x19
        /*001a*/ 	.short	0x01d0


	//----- nvinfo : EIATTR_KPARAM_INFO
	.align		4
        /*001c*/ 	.byte	0x04, 0x17
        /*001e*/ 	.short	(.L_1292 - .L_1291)
.L_1291:
        /*0020*/ 	.word	0x00000000
        /*0024*/ 	.short	0x0000
        /*0026*/ 	.short	0x0000
        /*0028*/ 	.byte	0x00, 0xf0, 0x41, 0x07


	//----- nvinfo : EIATTR_MAXREG_COUNT
	.align		4
.L_1292:
        /*002c*/ 	.byte	0x03, 0x1b
        /*002e*/ 	.short	0x00ff


	//----- nvinfo : EIATTR_NUM_BARRIERS
	.align		4
        /*0030*/ 	.byte	0x02, 0x4c
        /*0032*/ 	.byte	0x01
	.zero		1


	//----- nvinfo : EIATTR_MERCURY_ISA_VERSION
	.align		4
        /*0034*/ 	.byte	0x03, 0x5f
        /*0036*/ 	.short	0x0000


	//----- nvinfo : EIATTR_COOP_GROUP_MASK_REGIDS
	.align		4
        /*0038*/ 	.byte	0x04, 0x29
        /*003a*/ 	.short	(.L_1294 - .L_1293)


	//   ....[0]....
.L_1293:
        /*003c*/ 	.word	0xffffffff


	//   ....[1]....
        /*0040*/ 	.word	0xffffffff


	//   ....[2]....
        /*0044*/ 	.word	0xffffffff


	//   ....[3]....
        /*0048*/ 	.word	0xffffffff


	//   ....[4]....
        /*004c*/ 	.word	0xffffffff


	//   ....[5]....
        /*0050*/ 	.word	0xffffffff


	//   ....[6]....
        /*0054*/ 	.word	0xffffffff


	//   ....[7]....
        /*0058*/ 	.word	0xffffffff


	//----- nvinfo : EIATTR_COOP_GROUP_INSTR_OFFSETS
	.align		4
.L_1294:
        /*005c*/ 	.byte	0x04, 0x28
        /*005e*/ 	.short	(.L_1296 - .L_1295)


	//   ....[0]....
.L_1295:
        /*0060*/ 	.word	0x00001c30


	//   ....[1]....
        /*0064*/ 	.word	0x00001c50


	//   ....[2]....
        /*0068*/ 	.word	0x00001c70


	//   ....[3]....
        /*006c*/ 	.word	0x00001c90


	//   ....[4]....
        /*0070*/ 	.word	0x00001d00


	//   ....[5]....
        /*0074*/ 	.word	0x00001d30


	//   ....[6]....
        /*0078*/ 	.word	0x00001d50


	//   ....[7]....
        /*007c*/ 	.word	0x00001d70


	//----- nvinfo : EIATTR_EXIT_INSTR_OFFSETS
	.align		4
.L_1296:
        /*0080*/ 	.byte	0x04, 0x1c
        /*0082*/ 	.short	(.L_1298 - .L_1297)


	//   ....[0]....
.L_1297:
        /*0084*/ 	.word	0x00003e50


	//   ....[1]....
        /*0088*/ 	.word	0x00003e70


	//   ....[2]....
        /*008c*/ 	.word	0x00004300


	//----- nvinfo : EIATTR_CRS_STACK_SIZE
	.align		4
.L_1298:
        /*0090*/ 	.byte	0x04, 0x1e
        /*0092*/ 	.short	(.L_1300 - .L_1299)
.L_1299:
        /*0094*/ 	.word	0x00000000
.L_1300:


//--------------------- .nv.info._ZN5flash32flash_fwd_splitkv_combine_kernelI23Flash_fwd_kernel_traitsILi64ELi64ELi128ELi4ELb0ELb0EN7cutlass6half_tE19Flash_kernel_traitsILi64ELi64ELi128ELi4ES3_EELi8ELi3ELb0EEEvNS_16Flash_fwd_paramsE --------------------------
	.section	.nv.info._ZN5flash32flash_fwd_splitkv_combine_kernelI23Flash_fwd_kernel_traitsILi64ELi64ELi128ELi4ELb0ELb0EN7cutlass6half_tE19Flash_kernel_traitsILi64ELi64ELi128ELi4ES3_EELi8ELi3ELb0EEEvNS_16Flash_fwd_paramsE,"",@"SHT_CUDA_INFO"
	.sectionflags	@""
	.align	4


	//----- nvinfo : EIATTR_CUDA_API_VERSION
	.align		4
        /*0000*/ 	.byte	0x04, 0x37
        /*0002*/ 	.short	(.L_1302 - .L_1301)
.L_1301:
        /*0004*/ 	.word	0x00000082


	//----- nvinfo : EIATTR_SW2861232_WAR
	.align		4
.L_1302:
        /*0008*/ 	.byte	0x01, 0x35
	.zero		2


	//----- nvinfo : EIATTR_PARAM_CBANK
	.align		4
        /*000c*/ 	.byte	0x04, 0x0a
        /*000e*/ 	.short	(.L_1304 - .L_1303)
	.align		4
.L_1303:
        /*0010*/ 	.word	index@(.nv.constant0._ZN5flash32flash_fwd_splitkv_combine_kernelI23Flash_fwd_kernel_traitsILi64ELi64ELi128ELi4ELb0ELb0EN7cutlass6half_tE19Flash_kernel_traitsILi64ELi64ELi128ELi4ES3_EELi8ELi3ELb0EEEvNS_16Flash_fwd_paramsE)
        /*0014*/ 	.short	0x0160
        /*0016*/ 	.short	0x01d0


	//----- nvinfo : EIATTR_CBANK_PARAM_SIZE
	.align		4
.L_1304:
        /*0018*/ 	.byte	0x03, 0x19
        /*001a*/ 	.short	0x01d0


	//----- nvinfo : EIATTR_KPARAM_INFO
	.align		4
        /*001c*/ 	.byte	0x04, 0x17
        /*001e*/ 	.short	(.L_1306 - .L_1305)
.L_1305:
        /*0020*/ 	.word	0x00000000
        /*0024*/ 	.short	0x0000
        /*0026*/ 	.short	0x0000
        /*0028*/ 	.byte	0x00, 0xf0, 0x41, 0x07


	//----- nvinfo : EIATTR_MAXREG_COUNT
	.align		4
.L_1306:
        /*002c*/ 	.byte	0x03, 0x1b
        /*002e*/ 	.short	0x00ff


	//----- nvinfo : EIATTR_NUM_BARRIERS
	.align		4
        /*0030*/ 	.byte	0x02, 0x4c
        /*0032*/ 	.byte	0x01
	.zero		1


	//----- nvinfo : EIATTR_MERCURY_ISA_VERSION
	.align		4
        /*0034*/ 	.byte	0x03, 0x5f
        /*0036*/ 	.short	0x0000


	//----- nvinfo : EIATTR_COOP_GROUP_MASK_REGIDS
	.align		4
        /*0038*/ 	.byte	0x04, 0x29
        /*003a*/ 	.short	(.L_1308 - .L_1307)


	//   ....[0]....
.L_1307:
        /*003c*/ 	.word	0xffffffff


	//   ....[1]....
        /*0040*/ 	.word	0xffffffff


	//   ....[2]....
        /*0044*/ 	.word	0xffffffff


	//   ....[3]....
        /*0048*/ 	.word	0xffffffff


	//   ....[4]....
        /*004c*/ 	.word	0xffffffff


	//   ....[5]....
        /*0050*/ 	.word	0xffffffff


	//----- nvinfo : EIATTR_COOP_GROUP_INSTR_OFFSETS
	.align		4
.L_1308:
        /*0054*/ 	.byte	0x04, 0x28
        /*0056*/ 	.short	(.L_1310 - .L_1309)


	//   ....[0]....
.L_1309:
        /*0058*/ 	.word	0x00001be0


	//   ....[1]....
        /*005c*/ 	.word	0x00001c00


	//   ....[2]....
        /*0060*/ 	.word	0x00001c30


	//   ....[3]....
        /*0064*/ 	.word	0x00001ca0


	//   ....[4]....
        /*0068*/ 	.word	0x00001cc0


	//   ....[5]....
        /*006c*/ 	.word	0x00001ce0


	//----- nvinfo : EIATTR_EXIT_INSTR_OFFSETS
	.align		4
.L_1310:
        /*0070*/ 	.byte	0x04, 0x1c
        /*0072*/ 	.short	(.L_1312 - .L_1311)


	//   ....[0]....
.L_1311:
        /*0074*/ 	.word	0x00003da0


	//   ....[1]....
        /*0078*/ 	.word	0x00003dc0


	//   ....[2]....
        /*007c*/ 	.word	0x00004250


	//----- nvinfo : EIATTR_CRS_STACK_SIZE
	.align		4
.L_1312:
        /*0080*/ 	.byte	0x04, 0x1e
        /*0082*/ 	.short	(.L_1314 - .L_1313)
.L_1313:
        /*0084*/ 	.word	0x00000000
.L_1314:


//--------------------- .nv.info._ZN5flash32flash_fwd_splitkv_combine_kernelI23Flash_fwd_kernel_traitsILi64ELi64ELi128ELi4ELb0ELb0EN7cutlass6half_tE19Flash_kernel_traitsILi64ELi64ELi128ELi4ES3_EELi8ELi2ELb0EEEvNS_16Flash_fwd_paramsE --------------------------
	.section	.nv.info._ZN5flash32flash_fwd_splitkv_combine_kernelI23Flash_fwd_kernel_traitsILi64ELi64ELi128ELi4ELb0ELb0EN7cutlass6half_tE19Flash_kernel_traitsILi64ELi64ELi128ELi4ES3_EELi8ELi2ELb0EEEvNS_16Flash_fwd_paramsE,"",@"SHT_CUDA_INFO"
	.sectionflags	@""
	.align	4


	//----- nvinfo : EIATTR_CUDA_API_VERSION
	.align		4
        /*0000*/ 	.byte	0x04, 0x37
        /*0002*/ 	.short	(.L_1316 - .L_1315)
.L_1315:
        /*0004*/ 	.word	0x00000082


	//----- nvinfo : EIATTR_SW2861232_WAR
	.align		4
.L_1316:
        /*0008*/ 	.byte	0x01, 0x35
	.zero		2


	//----- nvinfo : EIATTR_PARAM_CBANK
	.align		4
        /*000c*/ 	.byte	0x04, 0x0a
        /*000e*/ 	.short	(.L_1318 - .L_1317)
	.align		4
.L_1317:
        /*0010*/ 	.word	index@(.nv.constant0._ZN5flash32flash_fwd_splitkv_combine_kernelI23Flash_fwd_kernel_traitsILi64ELi64ELi128ELi4ELb0ELb0EN7cutlass6half_tE19Flash_kernel_traitsILi64ELi64ELi128ELi4ES3_EELi8ELi2ELb0EEEvNS_16Flash_fwd_paramsE)
        /*0014*/ 	.short	0x0160
        /*0016*/ 	.short	0x01d0


	//----- nvinfo : EIATTR_CBANK_PARAM_SIZE
	.align		4
.L_1318:
        /*0018*/ 	.byte	0x03, 0x19
        /*001a*/ 	.short	0x01d0


	//----- nvinfo : EIATTR_KPARAM_INFO
	.align		4
        /*001c*/ 	.byte	0x04, 0x17
        /*001e*/ 	.short	(.L_1320 - .L_1319)
.L_1319:
        /*0020*/ 	.word	0x00000000
        /*0024*/ 	.short	0x0000
        /*0026*/ 	.short	0x0000
        /*0028*/ 	.byte	0x00, 0xf0, 0x41, 0x07


	//----- nvinfo : EIATTR_MAXREG_COUNT
	.align		4
.L_1320:
        /*002c*/ 	.byte	0x03, 0x1b
        /*002e*/ 	.short	0x00ff


	//----- nvinfo : EIATTR_NUM_BARRIERS
	.align		4
        /*0030*/ 	.byte	0x02, 0x4c
        /*0032*/ 	.byte	0x01
	.zero		1


	//----- nvinfo : EIATTR_MERCURY_ISA_VERSION
	.align		4
        /*0034*/ 	.byte	0x03, 0x5f
        /*0036*/ 	.short	0x0000


	//----- nvinfo : EIATTR_COOP_GROUP_MASK_REGIDS
	.align		4
        /*0038*/ 	.byte	0x04, 0x29
        /*003a*/ 	.short	(.L_1322 - .L_1321)


	//   ....[0]....
.L_1321:
        /*003c*/ 	.word	0xffffffff


	//   ....[1]....
        /*0040*/ 	.word	0xffffffff


	//   ....[2]....
        /*0044*/ 	.word	0xffffffff


	//   ....[3]....
        /*0048*/ 	.word	0xffffffff


	//----- nvinfo : EIATTR_COOP_GROUP_INSTR_OFFSETS
	.align		4
.L_1322:
        /*004c*/ 	.byte	0x04, 0x28
        /*004e*/ 	.short	(.L_1324 - .L_1323)


	//   ....[0]....
.L_1323:
        /*0050*/ 	.word	0x00001c70


	//   ....[1]....
        /*0054*/ 	.word	0x00001c90


	//   ....[2]....
        /*0058*/ 	.word	0x00001d00


	//   ....[3]....
        /*005c*/ 	.word	0x00001d20


	//----- nvinfo : EIATTR_EXIT_INSTR_OFFSETS
	.align		4
.L_1324:
        /*0060*/ 	.byte	0x04, 0x1c
        /*0062*/ 	.short	(.L_1326 - .L_1325)


	//   ....[0]....
.L_1325:
        /*0064*/ 	.word	0x00003e00


	//   ....[1]....
        /*0068*/ 	.word	0x00003e20


	//   ....[2]....
        /*006c*/ 	.word	0x00004290


	//----- nvinfo : EIATTR_CRS_STACK_SIZE
	.align		4
.L_1326:
        /*0070*/ 	.byte	0x04, 0x1e
        /*0072*/ 	.short	(.L_1328 - .L_1327)
.L_1327:
        /*0074*/ 	.word	0x00000000
.L_1328:


//--------------------- .nv.info._ZN5flash32flash_fwd_splitkv_combine_kernelI23Flash_fwd_kernel_traitsILi64ELi64ELi128ELi4ELb0ELb0EN7cutlass6half_tE19Flash_kernel_traitsILi64ELi64ELi128ELi4ES3_EELi8ELi1ELb0EEEvNS_16Flash_fwd_paramsE --------------------------
	.section	.nv.info._ZN5flash32flash_fwd_splitkv_combine_kernelI23Flash_fwd_kernel_traitsILi64ELi64ELi128ELi4ELb0ELb0EN7cutlass6half_tE19Flash_kernel_traitsILi64ELi64ELi128ELi4ES3_EELi8ELi1ELb0EEEvNS_16Flash_fwd_paramsE,"",@"SHT_CUDA_INFO"
	.sectionflags	@""
	.align	4


	//----- nvinfo : EIATTR_CUDA_API_VERSION
	.align		4
        /*0000*/ 	.byte	0x04, 0x37
        /*0002*/ 	.short	(.L_1330 - .L_1329)
.L_1329:
        /*0004*/ 	.word	0x00000082


	//----- nvinfo : EIATTR_SW2861232_WAR
	.align		4
.L_1330:
        /*0008*/ 	.byte	0x01, 0x35
	.zero		2


	//----- nvinfo : EIATTR_PARAM_CBANK
	.align		4
        /*000c*/ 	.byte	0x04, 0x0a
        /*000e*/ 	.short	(.L_1332 - .L_1331)
	.align		4
.L_1331:
        /*0010*/ 	.word	index@(.nv.constant0._ZN5flash32flash_fwd_splitkv_combine_kernelI23Flash_fwd_kernel_traitsILi64ELi64ELi128ELi4ELb0ELb0EN7cutlass6half_tE19Flash_kernel_traitsILi64ELi64ELi128ELi4ES3_EELi8ELi1ELb0EEEvNS_16Flash_fwd_paramsE)
        /*0014*/ 	.short	0x0160
        /*0016*/ 	.short	0x01d0


	//----- nvinfo : EIATTR_CBANK_PARAM_SIZE
	.align		4
.L_1332:
        /*0018*/ 	.byte	0x03, 0x19
        /*001a*/ 	.short	0x01d0


	//----- nvinfo : EIATTR_KPARAM_INFO
	.align		4
        /*001c*/ 	.byte	0x04, 0x17
        /*001e*/ 	.short	(.L_1334 - .L_1333)
.L_1333:
        /*0020*/ 	.word	0x00000000
        /*0024*/ 	.short	0x0000
        /*0026*/ 	.short	0x0000
        /*0028*/ 	.byte	0x00, 0xf0, 0x41, 0x07


	//----- nvinfo : EIATTR_MAXREG_COUNT
	.align		4
.L_1334:
        /*002c*/ 	.byte	0x03, 0x1b
        /*002e*/ 	.short	0x00ff


	//----- nvinfo : EIATTR_NUM_BARRIERS
	.align		4
        /*0030*/ 	.byte	0x02, 0x4c
        /*0032*/ 	.byte	0x01
	.zero		1


	//----- nvinfo : EIATTR_MERCURY_ISA_VERSION
	.align		4
        /*0034*/ 	.byte	0x03, 0x5f
        /*0036*/ 	.short	0x0000


	//----- nvinfo : EIATTR_COOP_GROUP_MASK_REGIDS
	.align		4
        /*0038*/ 	.byte	0x04, 0x29
        /*003a*/ 	.short	(.L_1336 - .L_1335)


	//   ....[0]....
.L_1335:
        /*003c*/ 	.word	0xffffffff


	//   ....[1]....
        /*0040*/ 	.word	0xffffffff


	//----- nvinfo : EIATTR_COOP_GROUP_INSTR_OFFSETS
	.align		4
.L_1336:
        /*0044*/ 	.byte	0x04, 0x28
        /*0046*/ 	.short	(.L_1338 - .L_1337)


	//   ....[0]....
.L_1337:
        /*0048*/ 	.word	0x00001cd0


	//   ....[1]....
        /*004c*/ 	.word	0x00001d40


	//----- nvinfo : EIATTR_EXIT_INSTR_OFFSETS
	.align		4
.L_1338:
        /*0050*/ 	.byte	0x04, 0x1c
        /*0052*/ 	.short	(.L_1340 - .L_1339)


	//   ....[0]....
.L_1339:
        /*0054*/ 	.word	0x00003e60


	//   ....[1]....
        /*0058*/ 	.word	0x00003e80


	//   ....[2]....
        /*005c*/ 	.word	0x000042e0


	//----- nvinfo : EIATTR_CRS_STACK_SIZE
	.align		4
.L_1340:
        /*0060*/ 	.byte	0x04, 0x1e
        /*0062*/ 	.short	(.L_1342 - .L_1341)
.L_1341:
        /*0064*/ 	.word	0x00000000
.L_1342:


//--------------------- .nv.info._ZN5flash32flash_fwd_splitkv_combine_kernelI23Flash_fwd_kernel_traitsILi64ELi64ELi128ELi4ELb0ELb0EN7cutlass6half_tE19Flash_kernel_traitsILi64ELi64ELi128ELi4ES3_EELi8ELi7ELb1EEEvNS_16Flash_fwd_paramsE --------------------------
	.section	.nv.info._ZN5flash32flash_fwd_splitkv_combine_kernelI23Flash_fwd_kernel_traitsILi64ELi64ELi128ELi4ELb0ELb0EN7cutlass6half_tE19Flash_kernel_traitsILi64ELi64ELi128ELi4ES3_EELi8ELi7ELb1EEEvNS_16Flash_fwd_paramsE,"",@"SHT_CUDA_INFO"
	.sectionflags	@""
	.align	4


	//----- nvinfo : EIATTR_CUDA_API_VERSION
	.align		4
        /*0000*/ 	.byte	0x04, 0x37
        /*0002*/ 	.short	(.L_1344 - .L_1343)
.L_1343:
        /*0004*/ 	.word	0x00000082


	//----- nvinfo : EIATTR_SW2861232_WAR
	.align		4
.L_1344:
        /*0008*/ 	.byte	0x01, 0x35
	.zero		2


	//----- nvinfo : EIATTR_PARAM_CBANK
	.align		4
        /*000c*/ 	.byte	0x04, 0x0a
        /*000e*/ 	.short	(.L_1346 - .L_1345)
	.align		4
.L_1345:
        /*0010*/ 	.word	index@(.nv.constant0._ZN5flash32flash_fwd_splitkv_combine_kernelI23Flash_fwd_kernel_traitsILi64ELi64ELi128ELi4ELb0ELb0EN7cutlass6half_tE19Flash_kernel_traitsILi64ELi64ELi128ELi4ES3_EELi8ELi7ELb1EEEvNS_16Flash_fwd_paramsE)
        /*0014*/ 	.short	0x0160
        /*0016*/ 	.short	0x01d0


	//----- nvinfo : EIATTR_CBANK_PARAM_SIZE
	.align		4
.L_1346:
        /*0018*/ 	.byte	0x03, 0x19
        /*001a*/ 	.short	0x01d0


	//----- nvinfo : EIATTR_KPARAM_INFO
	.align		4
        /*001c*/ 	.byte	0x04, 0x17
        /*001e*/ 	.short	(.L_1348 - .L_1347)
.L_1347:
        /*0020*/ 	.word	0x00000000
        /*0024*/ 	.short	0x0000
        /*0026*/ 	.short	0x0000
        /*0028*/ 	.byte	0x00, 0xf0, 0x41, 0x07


	//----- nvinfo : EIATTR_MAXREG_COUNT
	.align		4
.L_1348:
        /*002c*/ 	.byte	0x03, 0x1b
        /*002e*/ 	.short	0x00ff


	//----- nvinfo : EIATTR_NUM_BARRIERS
	.align		4
        /*0030*/ 	.byte	0x02, 0x4c
        /*0032*/ 	.byte	0x01
	.zero		1


	//----- nvinfo : EIATTR_MERCURY_ISA_VERSION
	.align		4
        /*0034*/ 	.byte	0x03, 0x5f
        /*0036*/ 	.short	0x0000


	//----- nvinfo : EIATTR_COOP_GROUP_MASK_REGIDS
	.align		4
        /*0038*/ 	.byte	0x04, 0x29
        /*003a*/ 	.short	(.L_1350 - .L_1349)


	//   ....[0]....
.L_1349:
        /*003c*/ 	.word	0xffffffff


	//   ....[1]....
        /*0040*/ 	.word	0xffffffff


	//   ....[2]....
        /*0044*/ 	.word	0xffffffff


	//   ....[3]....
        /*0048*/ 	.word	0xffffffff


	//   ....[4]....
        /*004c*/ 	.word	0xffffffff


	//   ....[5]....
        /*0050*/ 	.word	0xffffffff


	//   ....[6]....
        /*0054*/ 	.word	0xffffffff


	//   ....[7]....
        /*0058*/ 	.word	0xffffffff


	//----- nvinfo : EIATTR_COOP_GROUP_INSTR_OFFSETS
	.align		4
.L_1350:
        /*005c*/ 	.byte	0x04, 0x28
        /*005e*/ 	.short	(.L_1352 - .L_1351)


	//   ....[0]....
.L_1351:
        /*0060*/ 	.word	0x00001fa0


	//   ....[1]....
        /*0064*/ 	.word	0x00001fc0


	//   ....[2]....
        /*0068*/ 	.word	0x00001fe0


	//   ....[3]....
        /*006c*/ 	.word	0x00002000


	//   ....[4]....
        /*0070*/ 	.word	0x00002270


	//   ....[5]....
        /*0074*/ 	.word	0x000022d0


	//   ....[6]....
        /*0078*/ 	.word	0x00002390


	//   ....[7]....
        /*007c*/ 	.word	0x00002470


	//----- nvinfo : EIATTR_EXIT_INSTR_OFFSETS
	.align		4
.L_1352:
        /*0080*/ 	.byte	0x04, 0x1c
        /*0082*/ 	.short	(.L_1354 - .L_1353)


	//   ....[0]....
.L_1353:
        /*0084*/ 	.word	0x00004e50


	//   ....[1]....
        /*0088*/ 	.word	0x000052e0


	//----- nvinfo : EIATTR_CRS_STACK_SIZE
	.align		4
.L_1354:
        /*008c*/ 	.byte	0x04, 0x1e
        /*008e*/ 	.short	(.L_1356 - .L_1355)
.L_1355:
        /*0090*/ 	.word	0x00000000
.L_1356:


//--------------------- .nv.info._ZN5flash32flash_fwd_splitkv_combine_kernelI23Flash_fwd_kernel_traitsILi64ELi64ELi128ELi4ELb0ELb0EN7cutlass6half_tE19Flash_kernel_traitsILi64ELi64ELi128ELi4ES3_EELi8ELi6ELb1EEEvNS_16Flash_fwd_paramsE --------------------------
	.section	.nv.info._ZN5flash32flash_fwd_splitkv_combine_kernelI23Flash_fwd_kernel_traitsILi64ELi64ELi128ELi4ELb0ELb0EN7cutlass6half_tE19Flash_kernel_traitsILi64ELi64ELi128ELi4ES3_EELi8ELi6ELb1EEEvNS_16Flash_fwd_paramsE,"",@"SHT_CUDA_INFO"
	.sectionflags	@""
	.align	4


	//----- nvinfo : EIATTR_CUDA_API_VERSION
	.align		4
        /*0000*/ 	.byte	0x04, 0x37
        /*0002*/ 	.short	(.L_1358 - .L_1357)
.L_1357:
        /*0004*/ 	.word	0x00000082


	//----- nvinfo : EIATTR_SW2861232_WAR
	.align		4
.L_1358:
        /*0008*/ 	.byte	0x01, 0x35
	.zero		2


	//----- nvinfo : EIATTR_PARAM_CBANK
	.align		4
        /*000c*/ 	.byte	0x04, 0x0a
        /*000e*/ 	.short	(.L_1360 - .L_1359)
	.align		4
.L_1359:
        /*0010*/ 	.word	index@(.nv.constant0._ZN5flash32flash_fwd_splitkv_combine_kernelI23Flash_fwd_kernel_traitsILi64ELi64ELi128ELi4ELb0ELb0EN7cutlass6half_tE19Flash_kernel_traitsILi64ELi64ELi128ELi4ES3_EELi8ELi6ELb1EEEvNS_16Flash_fwd_paramsE)
        /*0014*/ 	.short	0x0160
        /*0016*/ 	.short	0x01d0


	//----- nvinfo : EIATTR_CBANK_PARAM_SIZE
	.align		4
.L_1360:
        /*0018*/ 	.byte	0x03, 0x19
        /*001a*/ 	.short	0x01d0


	//----- nvinfo : EIATTR_KPARAM_INFO
	.align		4
        /*001c*/ 	.byte	0x04, 0x17
        /*001e*/ 	.short	(.L_1362 - .L_1361)
.L_1361:
        /*0020*/ 	.word	0x00000000
        /*0024*/ 	.short	0x0000
        /*0026*/ 	.short	0x0000
        /*0028*/ 	.byte	0x00, 0xf0, 0x41, 0x07


	//----- nvinfo : EIATTR_MAXREG_COUNT
	.align		4
.L_1362:
        /*002c*/ 	.byte	0x03, 0x1b
        /*002e*/ 	.short	0x00ff


	//----- nvinfo : EIATTR_NUM_BARRIERS
	.align		4
        /*0030*/ 	.byte	0x02, 0x4c
        /*0032*/ 	.byte	0x01
	.zero		1


	//----- nvinfo : EIATTR_MERCURY_ISA_VERSION
	.align		4
        /*0034*/ 	.byte	0x03, 0x5f
        /*0036*/ 	.short	0x0000


	//----- nvinfo : EIATTR_COOP_GROUP_MASK_REGIDS
	.align		4
        /*0038*/ 	.byte	0x04, 0x29
        /*003a*/ 	.short	(.L_1364 - .L_1363)


	//   ....[0]....
.L_1363:
        /*003c*/ 	.word	0xffffffff


	//   ....[1]....
        /*0040*/ 	.word	0xffffffff


	//   ....[2]....
        /*0044*/ 	.word	0xffffffff


	//   ....[3]....
        /*0048*/ 	.word	0xffffffff


	//   ....[4]....
        /*004c*/ 	.word	0xffffffff


	//   ....[5]....
        /*0050*/ 	.word	0xffffffff


	//   ....[6]....
        /*0054*/ 	.word	0xffffffff


	//   ....[7]....
        /*0058*/ 	.word	0xffffffff


	//----- nvinfo : EIATTR_COOP_GROUP_INSTR_OFFSETS
	.align		4
.L_1364:
        /*005c*/ 	.byte	0x04, 0x28
        /*005e*/ 	.short	(.L_1366 - .L_1365)


	//   ....[0]....
.L_1365:
        /*0060*/ 	.word	0x00001aa0


	//   ....[1]....
        /*0064*/ 	.word	0x00001ac0


	//   ....[2]....
        /*0068*/ 	.word	0x00001ae0


	//   ....[3]....
        /*006c*/ 	.word	0x00001b00


	//   ....[4]....
        /*0070*/ 	.word	0x00001c60


	//   ....[5]....
        /*0074*/ 	.word	0x00001cd0


	//   ....[6]....
        /*0078*/ 	.word	0x00001da0


	//   ....[7]....
        /*007c*/ 	.word	0x00001ea0


	//----- nvinfo : EIATTR_EXIT_INSTR_OFFSETS
	.align		4
.L_1366:
        /*0080*/ 	.byte	0x04, 0x1c
        /*0082*/ 	.short	(.L_1368 - .L_1367)


	//   ....[0]....
.L_1367:
        /*0084*/ 	.word	0x00004620


	//   ....[1]....
        /*0088*/ 	.word	0x00004ab0


	//----- nvinfo : EIATTR_CRS_STACK_SIZE
	.align		4
.L_1368:
        /*008c*/ 	.byte	0x04, 0x1e
        /*008e*/ 	.short	(.L_1370 - .L_1369)
.L_1369:
        /*0090*/ 	.word	0x00000000
.L_1370:


//--------------------- .nv.info._ZN5flash32flash_fwd_splitkv_combine_kernelI23Flash_fwd_kernel_traitsILi64ELi64ELi128ELi4ELb0ELb0EN7cutlass6half_tE19Flash_kernel_traitsILi64ELi64ELi128ELi4ES3_EELi8ELi5ELb1EEEvNS_16Flash_fwd_paramsE --------------------------
	.section	.nv.info._ZN5flash32flash_fwd_splitkv_combine_kernelI23Flash_fwd_kernel_traitsILi64ELi64ELi128ELi4ELb0ELb0EN7cutlass6half_tE19Flash_kernel_traitsILi64ELi64ELi128ELi4ES3_EELi8ELi5ELb1EEEvNS_16Flash_fwd_paramsE,"",@"SHT_CUDA_INFO"
	.sectionflags	@""
	.align	4


	//----- nvinfo : EIATTR_CUDA_API_VERSION
	.align		4
        /*0000*/ 	.byte	0x04, 0x37
        /*0002*/ 	.short	(.L_1372 - .L_1371)
.L_1371:
        /*0004*/ 	.word	0x00000082


	//----- nvinfo : EIATTR_SW2861232_WAR
	.align		4
.L_1372:
        /*0008*/ 	.byte	0x01, 0x35
	.zero		2


	//----- nvinfo : EIATTR_PARAM_CBANK
	.align		4
        /*000c*/ 	.byte	0x04, 0x0a
        /*000e*/ 	.short	(.L_1374 - .L_1373)
	.align		4
.L_1373:
        /*0010*/ 	.word	index@(.nv.constant0._ZN5flash32flash_fwd_splitkv_combine_kernelI23Flash_fwd_kernel_traitsILi64ELi64ELi128ELi4ELb0ELb0EN7cutlass6half_tE19Flash_kernel_traitsILi64ELi64ELi128ELi4ES3_EELi8ELi5ELb1EEEvNS_16Flash_fwd_paramsE)
        /*0014*/ 	.short	0x0160
        /*0016*/ 	.short	0x01d0


	//----- nvinfo : EIATTR_CBANK_PARAM_SIZE
	.align		4
.L_1374:
        /*0018*/ 	.byte	0x03, 0x19
        /*001a*/ 	.short	0x01d0


	//----- nvinfo : EIATTR_KPARAM_INFO
	.align		4
        /*001c*/ 	.byte	0x04, 0x17
        /*001e*/ 	.short	(.L_1376 - .L_1375)
.L_1375:
        /*0020*/ 	.word	0x00000000
        /*0024*/ 	.short	0x0000
        /*0026*/ 	.short	0x0000
        /*0028*/ 	.byte	0x00, 0xf0, 0x41, 0x07


	//----- nvinfo : EIATTR_MAXREG_COUNT
	.align		4
.L_1376:
        /*002c*/ 	.byte	0x03, 0x1b
        /*002e*/ 	.short	0x00ff


	//----- nvinfo : EIATTR_NUM_BARRIERS
	.align		4
        /*0030*/ 	.byte	0x02, 0x4c
        /*0032*/ 	.byte	0x01
	.zero		1


	//----- nvinfo : EIATTR_MERCURY_ISA_VERSION
	.align		4
        /*0034*/ 	.byte	0x03, 0x5f
        /*0036*/ 	.short	0x0000


	//----- nvinfo : EIATTR_COOP_GROUP_MASK_REGIDS
	.align		4
        /*0038*/ 	.byte	0x04, 0x29
        /*003a*/ 	.short	(.L_1378 - .L_1377)


	//   ....[0]....
.L_1377:
        /*003c*/ 	.word	0xffffffff


	//   ....[1]....
        /*0040*/ 	.word	0xffffffff


	//   ....[2]....
        /*0044*/ 	.word	0xffffffff


	//   ....[3]....
        /*0048*/ 	.word	0xffffffff


	//   ....[4]....
        /*004c*/ 	.word	0xffffffff


	//   ....[5]....
        /*0050*/ 	.word	0xffffffff


	//   ....[6]....
        /*0054*/ 	.word	0xffffffff


	//   ....[7]....
        /*0058*/ 	.word	0xffffffff


	//----- nvinfo : EIATTR_COOP_GROUP_INSTR_OFFSETS
	.align		4
.L_1378:
        /*005c*/ 	.byte	0x04, 0x28
        /*005e*/ 	.short	(.L_1380 - .L_1379)


	//   ....[0]....
.L_1379:
        /*0060*/ 	.word	0x000017a0


	//   ....[1]....
        /*0064*/ 	.word	0x00001840


	//   ....[2]....
        /*0068*/ 	.word	0x00001860


	//   ....[3]....
        /*006c*/ 	.word	0x00001890


	//   ....[4]....
        /*0070*/ 	.word	0x00001a30


	//   ....[5]....
        /*0074*/ 	.word	0x00001a90


	//   ....[6]....
        /*0078*/ 	.word	0x00001b20


	//   ....[7]....
        /*007c*/ 	.word	0x00001c20


	//----- nvinfo : EIATTR_EXIT_INSTR_OFFSETS
	.align		4
.L_1380:
        /*0080*/ 	.byte	0x04, 0x1c
        /*0082*/ 	.short	(.L_1382 - .L_1381)


	//   ....[0]....
.L_1381:
        /*0084*/ 	.word	0x000042c0


	//   ....[1]....
        /*0088*/ 	.word	0x00004750


	//----- nvinfo : EIATTR_CRS_STACK_SIZE
	.align		4
.L_1382:
        /*008c*/ 	.byte	0x04, 0x1e
        /*008e*/ 	.short	(.L_1384 - .L_1383)
.L_1383:
        /*0090*/ 	.word	0x00000000
.L_1384:


//--------------------- .nv.info._ZN5flash32flash_fwd_splitkv_combine_kernelI23Flash_fwd_kernel_traitsILi64ELi64ELi128ELi4ELb0ELb0EN7cutlass6half_tE19Flash_kernel_traitsILi64ELi64ELi128ELi4ES3_EELi8ELi4ELb1EEEvNS_16Flash_fwd_paramsE --------------------------
	.section	.nv.info._ZN5flash32flash_fwd_splitkv_combine_kernelI23Flash_fwd_kernel_traitsILi64ELi64ELi128ELi4ELb0ELb0EN7cutlass6half_tE19Flash_kernel_traitsILi64ELi64ELi128ELi4ES3_EELi8ELi4ELb1EEEvNS_16Flash_fwd_paramsE,"",@"SHT_CUDA_INFO"
	.sectionflags	@""
	.align	4


	//----- nvinfo : EIATTR_CUDA_API_VERSION
	.align		4
        /*0000*/ 	.byte	0x04, 0x37
        /*0002*/ 	.short	(.L_1386 - .L_1385)
.L_1385:
        /*0004*/ 	.word	0x00000082


	//----- nvinfo : EIATTR_SW2861232_WAR
	.align		4
.L_1386:
        /*0008*/ 	.byte	0x01, 0x35
	.zero		2


	//----- nvinfo : EIATTR_PARAM_CBANK
	.align		4
        /*000c*/ 	.byte	0x04, 0x0a
        /*000e*/ 	.short	(.L_1388 - .L_1387)
	.align		4
.L_1387:
        /*0010*/ 	.word	index@(.nv.constant0._ZN5flash32flash_fwd_splitkv_combine_kernelI23Flash_fwd_kernel_traitsILi64ELi64ELi128ELi4ELb0ELb0EN7cutlass6half_tE19Flash_kernel_traitsILi64ELi64ELi128ELi4ES3_EELi8ELi4ELb1EEEvNS_16Flash_fwd_paramsE)
        /*0014*/ 	.short	0x0160
        /*0016*/ 	.short	0x01d0


	//----- nvinfo : EIATTR_CBANK_PARAM_SIZE
	.align		4
.L_1388:
        /*0018*/ 	.byte	0x03, 0x19
        /*001a*/ 	.short	0x01d0


	//----- nvinfo : EIATTR_KPARAM_INFO
	.align		4
        /*001c*/ 	.byte	0x04, 0x17
        /*001e*/ 	.short	(.L_1390 - .L_1389)
.L_1389:
        /*0020*/ 	.word	0x00000000
        /*0024*/ 	.short	0x0000
        /*0026*/ 	.short	0x0000
        /*0028*/ 	.byte	0x00, 0xf0, 0x41, 0x07


	//----- nvinfo : EIATTR_MAXREG_COUNT
	.align		4
.L_1390:
        /*002c*/ 	.byte	0x03, 0x1b
        /*002e*/ 	.short	0x00ff


	//----- nvinfo : EIATTR_NUM_BARRIERS
	.align		4
        /*0030*/ 	.byte	0x02, 0x4c
        /*0032*/ 	.byte	0x01
	.zero		1


	//----- nvinfo : EIATTR_MERCURY_ISA_VERSION
	.align		4
        /*0034*/ 	.byte	0x03, 0x5f
        /*0036*/ 	.short	0x0000


	//----- nvinfo : EIATTR_COOP_GROUP_MASK_REGIDS
	.align		4
        /*0038*/ 	.byte	0x04, 0x29
        /*003a*/ 	.short	(.L_1392 - .L_1391)


	//   ....[0]....
.L_1391:
        /*003c*/ 	.word	0xffffffff


	//   ....[1]....
        /*0040*/ 	.word	0xffffffff


	//   ....[2]....
        /*0044*/ 	.word	0xffffffff


	//   ....[3]....
        /*0048*/ 	.word	0xffffffff


	//   ....[4]....
        /*004c*/ 	.word	0xffffffff


	//   ....[5]....
        /*0050*/ 	.word	0xffffffff


	//   ....[6]....
        /*0054*/ 	.word	0xffffffff


	//   ....[7]....
        /*0058*/ 	.word	0xffffffff


	//----- nvinfo : EIATTR_COOP_GROUP_INSTR_OFFSETS
	.align		4
.L_1392:
        /*005c*/ 	.byte	0x04, 0x28
        /*005e*/ 	.short	(.L_1394 - .L_1393)


	//   ....[0]....
.L_1393:
        /*0060*/ 	.word	0x00001c30


	//   ....[1]....
        /*0064*/ 	.word	0x00001c50


	//   ....[2]....
        /*0068*/ 	.word	0x00001c70


	//   ....[3]....
        /*006c*/ 	.word	0x00001c90


	//   ....[4]....
        /*0070*/ 	.word	0x00001d00


	//   ....[5]....
        /*0074*/ 	.word	0x00001d30


	//   ....[6]....
        /*0078*/ 	.word	0x00001d50


	//   ....[7]....
        /*007c*/ 	.word	0x00001d70


	//----- nvinfo : EIATTR_EXIT_INSTR_OFFSETS
	.align		4
.L_1394:
        /*0080*/ 	.byte	0x04, 0x1c
        /*0082*/ 	.short	(.L_1396 - .L_1395)


	//   ....[0]....
.L_1395:
        /*0084*/ 	.word	0x00004220


	//   ....[1]....
        /*0088*/ 	.word	0x000046b0


	//----- nvinfo : EIATTR_CRS_STACK_SIZE
	.align		4
.L_1396:
        /*008c*/ 	.byte	0x04, 0x1e
        /*008e*/ 	.short	(.L_1398 - .L_1397)
.L_1397:
        /*0090*/ 	.word	0x00000000
.L_1398:


//--------------------- .nv.info._ZN5flash32flash_fwd_splitkv_combine_kernelI23Flash_fwd_kernel_traitsILi64ELi64ELi128ELi4ELb0ELb0EN7cutlass6half_tE19Flash_kernel_traitsILi64ELi64ELi128ELi4ES3_EELi8ELi3ELb1EEEvNS_16Flash_fwd_paramsE --------------------------
	.section	.nv.info._ZN5flash32flash_fwd_splitkv_combine_kernelI23Flash_fwd_kernel_traitsILi64ELi64ELi128ELi4ELb0ELb0EN7cutlass6half_tE19Flash_kernel_traitsILi64ELi64ELi128ELi4ES3_EELi8ELi3ELb1EEEvNS_16Flash_fwd_paramsE,"",@"SHT_CUDA_INFO"
	.sectionflags	@""
	.align	4


	//----- nvinfo : EIATTR_CUDA_API_VERSION
	.align		4
        /*0000*/ 	.byte	0x04, 0x37
        /*0002*/ 	.short	(.L_1400 - .L_1399)
.L_1399:
        /*0004*/ 	.word	0x00000082


	//----- nvinfo : EIATTR_SW2861232_WAR
	.align		4
.L_1400:
        /*0008*/ 	.byte	0x01, 0x35
	.zero		2


	//----- nvinfo : EIATTR_PARAM_CBANK
	.align		4
        /*000c*/ 	.byte	0x04, 0x0a
        /*000e*/ 	.short	(.L_1402 - .L_1401)
	.align		4
.L_1401:
        /*0010*/ 	.word	index@(.nv.constant0._ZN5flash32flash_fwd_splitkv_combine_kernelI23Flash_fwd_kernel_traitsILi64ELi64ELi128ELi4ELb0ELb0EN7cutlass6half_tE19Flash_kernel_traitsILi64ELi64ELi128ELi4ES3_EELi8ELi3ELb1EEEvNS_16Flash_fwd_paramsE)
        /*0014*/ 	.short	0x0160
        /*0016*/ 	.short	0x01d0


	//----- nvinfo : EIATTR_CBANK_PARAM_SIZE
	.align		4
.L_1402:
        /*0018*/ 	.byte	0x03, 0x19
        /*001a*/ 	.short	0x01d0


	//----- nvinfo : EIATTR_KPARAM_INFO
	.align		4
        /*001c*/ 	.byte	0x04, 0x17
        /*001e*/ 	.short	(.L_1404 - .L_1403)
.L_1403:
        /*0020*/ 	.word	0x00000000
        /*0024*/ 	.short	0x0000
        /*0026*/ 	.short	0x0000
        /*0028*/ 	.byte	0x00, 0xf0, 0x41, 0x07


	//----- nvinfo : EIATTR_MAXREG_COUNT
	.align		4
.L_1404:
        /*002c*/ 	.byte	0x03, 0x1b
        /*002e*/ 	.short	0x00ff


	//----- nvinfo : EIATTR_NUM_BARRIERS
	.align		4
        /*0030*/ 	.byte	0x02, 0x4c
        /*0032*/ 	.byte	0x01
	.zero		1


	//----- nvinfo : EIATTR_MERCURY_ISA_VERSION
	.align		4
        /*0034*/ 	.byte	0x03, 0x5f
        /*0036*/ 	.short	0x0000


	//----- nvinfo : EIATTR_COOP_GROUP_MASK_REGIDS
	.align		4
        /*0038*/ 	.byte	0x04, 0x29
        /*003a*/ 	.short	(.L_1406 - .L_1405)


	//   ....[0]....
.L_1405:
        /*003c*/ 	.word	0xffffffff


	//   ....[1]....
        /*0040*/ 	.word	0xffffffff


	//   ....[2]....
        /*0044*/ 	.word	0xffffffff


	//   ....[3]....
        /*0048*/ 	.word	0xffffffff


	//   ....[4]....
        /*004c*/ 	.word	0xffffffff


	//   ....[5]....
        /*0050*/ 	.word	0xffffffff


	//----- nvinfo : EIATTR_COOP_GROUP_INSTR_OFFSETS
	.align		4
.L_1406:
        /*0054*/ 	.byte	0x04, 0x28
        /*0056*/ 	.short	(.L_1408 - .L_1407)


	//   ....[0]....
.L_1407:
        /*0058*/ 	.word	0x00001be0


	//   ....[1]....
        /*005c*/ 	.word	0x00001c00


	//   ....[2]....
        /*0060*/ 	.word	0x00001c30


	//   ....[3]....
        /*0064*/ 	.word	0x00001ca0


	//   ....[4]....
        /*0068*/ 	.word	0x00001cc0


	//   ....[5]....
        /*006c*/ 	.word	0x00001ce0


	//----- nvinfo : EIATTR_EXIT_INSTR_OFFSETS
	.align		4
.L_1408:
        /*0070*/ 	.byte	0x04, 0x1c
        /*0072*/ 	.short	(.L_1410 - .L_1409)


	//   ....[0]....
.L_1409:
        /*0074*/ 	.word	0x00004180


	//   ....[1]....
        /*0078*/ 	.word	0x00004610


	//----- nvinfo : EIATTR_CRS_STACK_SIZE
	.align		4
.L_1410:
        /*007c*/ 	.byte	0x04, 0x1e
        /*007e*/ 	.short	(.L_1412 - .L_1411)
.L_1411:
        /*0080*/ 	.word	0x00000000
.L_1412:


//--------------------- .nv.info._ZN5flash32flash_fwd_splitkv_combine_kernelI23Flash_fwd_kernel_traitsILi64ELi64ELi128ELi4ELb0ELb0EN7cutlass6half_tE19Flash_kernel_traitsILi64ELi64ELi128ELi4ES3_EELi8ELi2ELb1EEEvNS_16Flash_fwd_paramsE --------------------------
	.section	.nv.info._ZN5flash32flash_fwd_splitkv_combine_kernelI23Flash_fwd_kernel_traitsILi64ELi64ELi128ELi4ELb0ELb0EN7cutlass6half_tE19Flash_kernel_traitsILi64ELi64ELi128ELi4ES3_EELi8ELi2ELb1EEEvNS_16Flash_fwd_paramsE,"",@"SHT_CUDA_INFO"
	.sectionflags	@""
	.align	4


	//----- nvinfo : EIATTR_CUDA_API_VERSION
	.align		4
        /*0000*/ 	.byte	0x04, 0x37
        /*0002*/ 	.short	(.L_1414 - .L_1413)
.L_1413:
        /*0004*/ 	.word	0x00000082


	//----- nvinfo : EIATTR_SW2861232_WAR
	.align		4
.L_1414:
        /*0008*/ 	.byte	0x01, 0x35
	.zero		2


	//----- nvinfo : EIATTR_PARAM_CBANK
	.align		4
        /*000c*/ 	.byte	0x04, 0x0a
        /*000e*/ 	.short	(.L_1416 - .L_1415)
	.align		4
.L_1415:
        /*0010*/ 	.word	index@(.nv.constant0._ZN5flash32flash_fwd_splitkv_combine_kernelI23Flash_fwd_kernel_traitsILi64ELi64ELi128ELi4ELb0ELb0EN7cutlass6half_tE19Flash_kernel_traitsILi64ELi64ELi128ELi4ES3_EELi8ELi2ELb1EEEvNS_16Flash_fwd_paramsE)
        /*0014*/ 	.short	0x0160
        /*0016*/ 	.short	0x01d0


	//----- nvinfo : EIATTR_CBANK_PARAM_SIZE
	.align		4
.L_1416:
        /*0018*/ 	.byte	0x03, 0x19
        /*001a*/ 	.short	0x01d0


	//----- nvinfo : EIATTR_KPARAM_INFO
	.align		4
        /*001c*/ 	.byte	0x04, 0x17
        /*001e*/ 	.short	(.L_1418 - .L_1417)
.L_1417:
        /*0020*/ 	.word	0x00000000
        /*0024*/ 	.short	0x0000
        /*0026*/ 	.short	0x0000
        /*0028*/ 	.byte	0x00, 0xf0, 0x41, 0x07


	//----- nvinfo : EIATTR_MAXREG_COUNT
	.align		4
.L_1418:
        /*002c*/ 	.byte	0x03, 0x1b
        /*002e*/ 	.short	0x00ff


	//----- nvinfo : EIATTR_NUM_BARRIERS
	.align		4
        /*0030*/ 	.byte	0x02, 0x4c
        /*0032*/ 	.byte	0x01
	.zero		1


	//----- nvinfo : EIATTR_MERCURY_ISA_VERSION
	.align		4
        /*0034*/ 	.byte	0x03, 0x5f
        /*0036*/ 	.short	0x0000


	//----- nvinfo : EIATTR_COOP_GROUP_MASK_REGIDS
	.align		4
        /*0038*/ 	.byte	0x04, 0x29
        /*003a*/ 	.short	(.L_1420 - .L_1419)


	//   ....[0]....
.L_1419:
        /*003c*/ 	.word	0xffffffff


	//   ....[1]....
        /*0040*/ 	.word	0xffffffff


	//   ....[2]....
        /*0044*/ 	.word	0xffffffff


	//   ....[3]....
        /*0048*/ 	.word	0xffffffff


	//----- nvinfo : EIATTR_COOP_GROUP_INSTR_OFFSETS
	.align		4
.L_1420:
        /*004c*/ 	.byte	0x04, 0x28
        /*004e*/ 	.short	(.L_1422 - .L_1421)


	//   ....[0]....
.L_1421:
        /*0050*/ 	.word	0x00001c10


	//   ....[1]....
        /*0054*/ 	.word	0x00001c30


	//   ....[2]....
        /*0058*/ 	.word	0x00001ca0


	//   ....[3]....
        /*005c*/ 	.word	0x00001cc0


	//----- nvinfo : EIATTR_EXIT_INSTR_OFFSETS
	.align		4
.L_1422:
        /*0060*/ 	.byte	0x04, 0x1c
        /*0062*/ 	.short	(.L_1424 - .L_1423)


	//   ....[0]....
.L_1423:
        /*0064*/ 	.word	0x00004180


	//   ....[1]....
        /*0068*/ 	.word	0x000045f0


	//----- nvinfo : EIATTR_CRS_STACK_SIZE
	.align		4
.L_1424:
        /*006c*/ 	.byte	0x04, 0x1e
        /*006e*/ 	.short	(.L_1426 - .L_1425)
.L_1425:
        /*0070*/ 	.word	0x00000000
.L_1426:


//--------------------- .nv.info._ZN5flash32flash_fwd_splitkv_combine_kernelI23Flash_fwd_kernel_traitsILi64ELi64ELi128ELi4ELb0ELb0EN7cutlass6half_tE19Flash_kernel_traitsILi64ELi64ELi128ELi4ES3_EELi8ELi1ELb1EEEvNS_16Flash_fwd_paramsE --------------------------
	.section	.nv.info._ZN5flash32flash_fwd_splitkv_combine_kernelI23Flash_fwd_kernel_traitsILi64ELi64ELi128ELi4ELb0ELb0EN7cutlass6half_tE19Flash_kernel_traitsILi64ELi64ELi128ELi4ES3_EELi8ELi1ELb1EEEvNS_16Flash_fwd_paramsE,"",@"SHT_CUDA_INFO"
	.sectionflags	@""
	.align	4


	//----- nvinfo : EIATTR_CUDA_API_VERSION
	.align		4
        /*0000*/ 	.byte	0x04, 0x37
        /*0002*/ 	.short	(.L_1428 - .L_1427)
.L_1427:
        /*0004*/ 	.word	0x00000082


	//----- nvinfo : EIATTR_SW2861232_WAR
	.align		4
.L_1428:
        /*0008*/ 	.byte	0x01, 0x35
	.zero		2


	//----- nvinfo : EIATTR_PARAM_CBANK
	.align		4
        /*000c*/ 	.byte	0x04, 0x0a
        /*000e*/ 	.short	(.L_1430 - .L_1429)
	.align		4
.L_1429:
        /*0010*/ 	.word	index@(.nv.constant0._ZN5flash32flash_fwd_splitkv_combine_kernelI23Flash_fwd_kernel_traitsILi64ELi64ELi128ELi4ELb0ELb0EN7cutlass6half_tE19Flash_kernel_traitsILi64ELi64ELi128ELi4ES3_EELi8ELi1ELb1EEEvNS_16Flash_fwd_paramsE)
        /*0014*/ 	.short	0x0160
        /*0016*/ 	.short	0x01d0


	//----- nvinfo : EIATTR_CBANK_PARAM_SIZE
	.align		4
.L_1430:
        /*0018*/ 	.byte	0x03, 0x19
        /*001a*/ 	.short	0x01d0


	//----- nvinfo : EIATTR_KPARAM_INFO
	.align		4
        /*001c*/ 	.byte	0x04, 0x17
        /*001e*/ 	.short	(.L_1432 - .L_1431)
.L_1431:
        /*0020*/ 	.word	0x00000000
        /*0024*/ 	.short	0x0000
        /*0026*/ 	.short	0x0000
        /*0028*/ 	.byte	0x00, 0xf0, 0x41, 0x07


	//----- nvinfo : EIATTR_MAXREG_COUNT
	.align		4
.L_1432:
        /*002c*/ 	.byte	0x03, 0x1b
        /*002e*/ 	.short	0x00ff


	//----- nvinfo : EIATTR_NUM_BARRIERS
	.align		4
        /*0030*/ 	.byte	0x02, 0x4c
        /*0032*/ 	.byte	0x01
	.zero		1


	//----- nvinfo : EIATTR_MERCURY_ISA_VERSION
	.align		4
        /*0034*/ 	.byte	0x03, 0x5f
        /*0036*/ 	.short	0x0000


	//----- nvinfo : EIATTR_COOP_GROUP_MASK_REGIDS
	.align		4
        /*0038*/ 	.byte	0x04, 0x29
        /*003a*/ 	.short	(.L_1434 - .L_1433)


	//   ....[0]....
.L_1433:
        /*003c*/ 	.word	0xffffffff


	//   ....[1]....
        /*0040*/ 	.word	0xffffffff


	//----- nvinfo : EIATTR_COOP_GROUP_INSTR_OFFSETS
	.align		4
.L_1434:
        /*0044*/ 	.byte	0x04, 0x28
        /*0046*/ 	.short	(.L_1436 - .L_1435)


	//   ....[0]....
.L_1435:
        /*0048*/ 	.word	0x00001cd0


	//   ....[1]....
        /*004c*/ 	.word	0x00001d40


	//----- nvinfo : EIATTR_EXIT_INSTR_OFFSETS
	.align		4
.L_1436:
        /*0050*/ 	.byte	0x04, 0x1c
        /*0052*/ 	.short	(.L_1438 - .L_1437)


	//   ....[0]....
.L_1437:
        /*0054*/ 	.word	0x00004290


	//   ....[1]....
        /*0058*/ 	.word	0x000046f0


	//----- nvinfo : EIATTR_CRS_STACK_SIZE
	.align		4
.L_1438:
        /*005c*/ 	.byte	0x04, 0x1e
        /*005e*/ 	.short	(.L_1440 - .L_1439)
.L_1439:
        /*0060*/ 	.word	0x00000000
.L_1440:


//--------------------- .nv.info._ZN5flash24flash_fwd_splitkv_kernelI23Flash_fwd_kernel_traitsILi64ELi64ELi128ELi4ELb0ELb0EN7cutlass6half_tE19Flash_kernel_traitsILi64ELi64ELi128ELi4ES3_EELb1ELb0ELb0ELb0ELb0ELb0ELb0ELb0EEEvNS_16Flash_fwd_paramsE --------------------------
	.section	.nv.info._ZN5flash24flash_fwd_splitkv_kernelI23Flash_fwd_kernel_traitsILi64ELi64ELi128ELi4ELb0ELb0EN7cutlass6half_tE19Flash_kernel_traitsILi64ELi64ELi128ELi4ES3_EELb1ELb0ELb0ELb0ELb0ELb0ELb0ELb0EEEvNS_16Flash_fwd_paramsE,"",@"SHT_CUDA_INFO"
	.sectionflags	@""
	.align	4


	//----- nvinfo : EIATTR_CUDA_API_VERSION
	.align		4
        /*0000*/ 	.byte	0x04, 0x37
        /*0002*/ 	.short	(.L_1442 - .L_1441)
.L_1441:
        /*0004*/ 	.word	0x00000082


	//----- nvinfo : EIATTR_SW2861232_WAR
	.align		4
.L_1442:
        /*0008*/ 	.byte	0x01, 0x35
	.zero		2


	//----- nvinfo : EIATTR_PARAM_CBANK
	.align		4
        /*000c*/ 	.byte	0x04, 0x0a
        /*000e*/ 	.short	(.L_1444 - .L_1443)
	.align		4
.L_1443:
        /*0010*/ 	.word	index@(.nv.constant0._ZN5flash24flash_fwd_splitkv_kernelI23Flash_fwd_kernel_traitsILi64ELi64ELi128ELi4ELb0ELb0EN7cutlass6half_tE19Flash_kernel_traitsILi64ELi64ELi128ELi4ES3_EELb1ELb0ELb0ELb0ELb0ELb0ELb0ELb0EEEvNS_16Flash_fwd_paramsE)
        /*0014*/ 	.short	0x0160
        /*0016*/ 	.short	0x01d0


	//----- nvinfo : EIATTR_CBANK_PARAM_SIZE
	.align		4
.L_1444:
        /*0018*/ 	.byte	0x03, 0x19
        /*001a*/ 	.short	0x01d0


	//----- nvinfo : EIATTR_KPARAM_INFO
	.align		4
        /*001c*/ 	.byte	0x04, 0x17
        /*001e*/ 	.short	(.L_1446 - .L_1445)
.L_1445:
        /*0020*/ 	.word	0x00000000
        /*0024*/ 	.short	0x0000
        /*0026*/ 	.short	0x0000
        /*0028*/ 	.byte	0x00, 0xf0, 0x41, 0x07


	//----- nvinfo : EIATTR_MAXREG_COUNT
	.align		4
.L_1446:
        /*002c*/ 	.byte	0x03, 0x1b
        /*002e*/ 	.short	0x00ff


	//----- nvinfo : EIATTR_NUM_BARRIERS
	.align		4
        /*0030*/ 	.byte	0x02, 0x4c
        /*0032*/ 	.byte	0x01
	.zero		1


	//----- nvinfo : EIATTR_MERCURY_ISA_VERSION
	.align		4
        /*0034*/ 	.byte	0x03, 0x5f
        /*0036*/ 	.short	0x0000


	//----- nvinfo : EIATTR_COOP_GROUP_MASK_REGIDS
	.align		4
        /*0038*/ 	.byte	0x04, 0x29
        /*003a*/ 	.short	(.L_1448 - .L_1447)


	//   ....[0]....
.L_1447:
        /*003c*/ 	.word	0xffffffff


	//   ....[1]....
        /*0040*/ 	.word	0xffffffff


	//   ....[2]....
        /*0044*/ 	.word	0xffffffff


	//   ....[3]....
        /*0048*/ 	.word	0xffffffff


	//   ....[4]....
        /*004c*/ 	.word	0xffffffff


	//   ....[5]....
        /*0050*/ 	.word	0xffffffff


	//   ....[6]....
        /*0054*/ 	.word	0xffffffff


	//   ....[7]....
        /*0058*/ 	.word	0xffffffff


	//   ....[8]....
        /*005c*/ 	.word	0xffffffff


	//   ....[9]....
        /*0060*/ 	.word	0xffffffff


	//   ....[10]....
        /*0064*/ 	.word	0xffffffff


	//   ....[11]....
        /*0068*/ 	.word	0xffffffff


	//   ....[12]....
        /*006c*/ 	.word	0xffffffff


	//   ....[13]....
        /*0070*/ 	.word	0xffffffff


	//   ....[14]....
        /*0074*/ 	.word	0xffffffff


	//   ....[15]....
        /*0078*/ 	.word	0xffffffff


	//----- nvinfo : EIATTR_COOP_GROUP_INSTR_OFFSETS
	.align		4
.L_1448:
        /*007c*/ 	.byte	0x04, 0x28
        /*007e*/ 	.short	(.L_1450 - .L_1449)


	//   ....[0]....
.L_1449:
        /*0080*/ 	.word	0x000051d0


	//   ....[1]....
        /*0084*/ 	.word	0x00005290


	//   ....[2]....
        /*0088*/ 	.word	0x000052a0


	//   ....[3]....
        /*008c*/ 	.word	0x000052e0


	//   ....[4]....
        /*0090*/ 	.word	0x00008fd0


	//   ....[5]....
        /*0094*/ 	.word	0x00008fe0


	//   ....[6]....
        /*0098*/ 	.word	0x00009010


	//   ....[7]....
        /*009c*/ 	.word	0x00009020


	//   ....[8]....
        /*00a0*/ 	.word	0x0000c510


	//   ....[9]....
        /*00a4*/ 	.word	0x0000c530


	//   ....[10]....
        /*00a8*/ 	.word	0x0000c560


	//   ....[11]....
        /*00ac*/ 	.word	0x0000c570


	//   ....[12]....
        /*00b0*/ 	.word	0x0000dcb0


	//   ....[13]....
        /*00b4*/ 	.word	0x0000dcf0


	//   ....[14]....
        /*00b8*/ 	.word	0x0000dd30


	//   ....[15]....
        /*00bc*/ 	.word	0x0000dd40


	//----- nvinfo : EIATTR_EXIT_INSTR_OFFSETS
	.align		4
.L_1450:
        /*00c0*/ 	.byte	0x04, 0x1c
        /*00c2*/ 	.short	(.L_1452 - .L_1451)


	//   ....[0]....
.L_1451:
        /*00c4*/ 	.word	0x000002d0


	//   ....[1]....
        /*00c8*/ 	.word	0x00000af0


	//   ....[2]....
        /*00cc*/ 	.word	0x00000b20


	//   ....[3]....
        /*00d0*/ 	.word	0x0000eb00


	//   ....[4]....
        /*00d4*/ 	.word	0x0000ebb0


	//----- nvinfo : EIATTR_CTAIDZ_USED
	.align		4
.L_1452:
        /*00d8*/ 	.byte	0x01, 0x04
	.zero		2


	//----- nvinfo : EIATTR_CRS_STACK_SIZE
	.align		4
        /*00dc*/ 	.byte	0x04, 0x1e
        /*00de*/ 	.short	(.L_1454 - .L_1453)
.L_1453:
        /*00e0*/ 	.word	0x00000000
.L_1454:


//--------------------- .nv.info._ZN5flash24flash_fwd_splitkv_kernelI23Flash_fwd_kernel_traitsILi64ELi64ELi128ELi4ELb0ELb0EN7cutlass6half_tE19Flash_kernel_traitsILi64ELi64ELi128ELi4ES3_EELb1ELb0ELb0ELb0ELb0ELb1ELb0ELb0EEEvNS_16Flash_fwd_paramsE --------------------------
	.section	.nv.info._ZN5flash24flash_fwd_splitkv_kernelI23Flash_fwd_kernel_traitsILi64ELi64ELi128ELi4ELb0ELb0EN7cutlass6half_tE19Flash_kernel_traitsILi64ELi64ELi128ELi4ES3_EELb1ELb0ELb0ELb0ELb0ELb1ELb0ELb0EEEvNS_16Flash_fwd_paramsE,"",@"SHT_CUDA_INFO"
	.sectionflags	@""
	.align	4


	//----- nvinfo : EIATTR_CUDA_API_VERSION
	.align		4
        /*0000*/ 	.byte	0x04, 0x37
        /*0002*/ 	.short	(.L_1456 - .L_1455)
.L_1455:
        /*0004*/ 	.word	0x00000082


	//----- nvinfo : EIATTR_SW2861232_WAR
	.align		4
.L_1456:
        /*0008*/ 	.byte	0x01, 0x35
	.zero		2


	//----- nvinfo : EIATTR_PARAM_CBANK
	.align		4
        /*000c*/ 	.byte	0x04, 0x0a
        /*000e*/ 	.short	(.L_1458 - .L_1457)
	.align		4
.L_1457:
        /*0010*/ 	.word	index@(.nv.constant0._ZN5flash24flash_fwd_splitkv_kernelI23Flash_fwd_kernel_traitsILi64ELi64ELi128ELi4ELb0ELb0EN7cutlass6half_tE19Flash_kernel_traitsILi64ELi64ELi128ELi4ES3_EELb1ELb0ELb0ELb0ELb0ELb1ELb0ELb0EEEvNS_16Flash_fwd_paramsE)
        /*0014*/ 	.short	0x0160
        /*0016*/ 	.short	0x01d0


	//----- nvinfo : EIATTR_CBANK_PARAM_SIZE
	.align		4
.L_1458:
        /*0018*/ 	.byte	0x03, 0x19
        /*001a*/ 	.short	0x01d0


	//----- nvinfo : EIATTR_KPARAM_INFO
	.align		4
        /*001c*/ 	.byte	0x04, 0x17
        /*001e*/ 	.short	(.L_1460 - .L_1459)
.L_1459:
        /*0020*/ 	.word	0x00000000
        /*0024*/ 	.short	0x0000
        /*0026*/ 	.short	0x0000
        /*0028*/ 	.byte	0x00, 0xf0, 0x41, 0x07


	//----- nvinfo : EIATTR_MAXREG_COUNT
	.align		4
.L_1460:
        /*002c*/ 	.byte	0x03, 0x1b
        /*002e*/ 	.short	0x00ff


	//----- nvinfo : EIATTR_NUM_BARRIERS
	.align		4
        /*0030*/ 	.byte	0x02, 0x4c
        /*0032*/ 	.byte	0x01
	.zero		1


	//----- nvinfo : EIATTR_MERCURY_ISA_VERSION
	.align		4
        /*0034*/ 	.byte	0x03, 0x5f
        /*0036*/ 	.short	0x0000


	//----- nvinfo : EIATTR_COOP_GROUP_MASK_REGIDS
	.align		4
        /*0038*/ 	.byte	0x04, 0x29
        /*003a*/ 	.short	(.L_1462 - .L_1461)


	//   ....[0]....
.L_1461:
        /*003c*/ 	.word	0xffffffff


	//   ....[1]....
        /*0040*/ 	.word	0xffffffff


	//   ....[2]....
        /*0044*/ 	.word	0xffffffff


	//   ....[3]....
        /*0048*/ 	.word	0xffffffff


	//   ....[4]....
        /*004c*/ 	.word	0xffffffff


	//   ....[5]....
        /*0050*/ 	.word	0xffffffff


	//   ....[6]....
        /*0054*/ 	.word	0xffffffff


	//   ....[7]....
        /*0058*/ 	.word	0xffffffff


	//   ....[8]....
        /*005c*/ 	.word	0xffffffff


	//   ....[9]....
        /*0060*/ 	.word	0xffffffff


	//   ....[10]....
        /*0064*/ 	.word	0xffffffff


	//   ....[11]....
        /*0068*/ 	.word	0xffffffff


	//   ....[12]....
        /*006c*/ 	.word	0xffffffff


	//   ....[13]....
        /*0070*/ 	.word	0xffffffff


	//   ....[14]....
        /*0074*/ 	.word	0xffffffff


	//   ....[15]....
        /*0078*/ 	.word	0xffffffff


	//----- nvinfo : EIATTR_COOP_GROUP_INSTR_OFFSETS
	.align		4
.L_1462:
        /*007c*/ 	.byte	0x04, 0x28
        /*007e*/ 	.short	(.L_1464 - .L_1463)


	//   ....[0]....
.L_1463:
        /*0080*/ 	.word	0x00005980


	//   ....[1]....
        /*0084*/ 	.word	0x00005a40


	//   ....[2]....
        /*0088*/ 	.word	0x00005a50


	//   ....[3]....
        /*008c*/ 	.word	0x00005a80


	//   ....[4]....
        /*0090*/ 	.word	0x00009f60


	//   ....[5]....
        /*0094*/ 	.word	0x00009f70


	//   ....[6]....
        /*0098*/ 	.word	0x00009fa0


	//   ....[7]....
        /*009c*/ 	.word	0x00009fb0


	//   ....[8]....
        /*00a0*/ 	.word	0x0000dd30


	//   ....[9]....
        /*00a4*/ 	.word	0x0000dd40


	//   ....[10]....
        /*00a8*/ 	.word	0x0000dd70


	//   ....[11]....
        /*00ac*/ 	.word	0x0000dd80


	//   ....[12]....
        /*00b0*/ 	.word	0x0000f470


	//   ....[13]....
        /*00b4*/ 	.word	0x0000f4b0


	//   ....[14]....
        /*00b8*/ 	.word	0x0000f4f0


	//   ....[15]....
        /*00bc*/ 	.word	0x0000f500


	//----- nvinfo : EIATTR_EXIT_INSTR_OFFSETS
	.align		4
.L_1464:
        /*00c0*/ 	.byte	0x04, 0x1c
        /*00c2*/ 	.short	(.L_1466 - .L_1465)


	//   ....[0]....
.L_1465:
        /*00c4*/ 	.word	0x000002d0


	//   ....[1]....
        /*00c8*/ 	.word	0x00000ae0


	//   ....[2]....
        /*00cc*/ 	.word	0x00000b10


	//   ....[3]....
        /*00d0*/ 	.word	0x000102c0


	//   ....[4]....
        /*00d4*/ 	.word	0x00010370


	//----- nvinfo : EIATTR_CTAIDZ_USED
	.align		4
.L_1466:
        /*00d8*/ 	.byte	0x01, 0x04
	.zero		2


	//----- nvinfo : EIATTR_CRS_STACK_SIZE
	.align		4
        /*00dc*/ 	.byte	0x04, 0x1e
        /*00de*/ 	.short	(.L_1468 - .L_1467)
.L_1467:
        /*00e0*/ 	.word	0x00000000
.L_1468:


//--------------------- .nv.info._ZN5flash24flash_fwd_splitkv_kernelI23Flash_fwd_kernel_traitsILi64ELi64ELi128ELi4ELb0ELb0EN7cutlass6half_tE19Flash_kernel_traitsILi64ELi64ELi128ELi4ES3_EELb1ELb0ELb0ELb0ELb0ELb0ELb0ELb1EEEvNS_16Flash_fwd_paramsE --------------------------
	.section	.nv.info._ZN5flash24flash_fwd_splitkv_kernelI23Flash_fwd_kernel_traitsILi64ELi64ELi128ELi4ELb0ELb0EN7cutlass6half_tE19Flash_kernel_traitsILi64ELi64ELi128ELi4ES3_EELb1ELb0ELb0ELb0ELb0ELb0ELb0ELb1EEEvNS_16Flash_fwd_paramsE,"",@"SHT_CUDA_INFO"
	.sectionflags	@""
	.align	4


	//----- nvinfo : EIATTR_CUDA_API_VERSION
	.align		4
        /*0000*/ 	.byte	0x04, 0x37
        /*0002*/ 	.short	(.L_1470 - .L_1469)
.L_1469:
        /*0004*/ 	.word	0x00000082


	//----- nvinfo : EIATTR_SW2861232_WAR
	.align		4
.L_1470:
        /*0008*/ 	.byte	0x01, 0x35
	.zero		2


	//----- nvinfo : EIATTR_PARAM_CBANK
	.align		4
        /*000c*/ 	.byte	0x04, 0x0a
        /*000e*/ 	.short	(.L_1472 - .L_1471)
	.align		4
.L_1471:
        /*0010*/ 	.word	index@(.nv.constant0._ZN5flash24flash_fwd_splitkv_kernelI23Flash_fwd_kernel_traitsILi64ELi64ELi128ELi4ELb0ELb0EN7cutlass6half_tE19Flash_kernel_traitsILi64ELi64ELi128ELi4ES3_EELb1ELb0ELb0ELb0ELb0ELb0ELb0ELb1EEEvNS_16Flash_fwd_paramsE)
        /*0014*/ 	.short	0x0160
        /*0016*/ 	.short	0x01d0


	//----- nvinfo : EIATTR_CBANK_PARAM_SIZE
	.align		4
.L_1472:
        /*0018*/ 	.byte	0x03, 0x19
        /*001a*/ 	.short	0x01d0


	//----- nvinfo : EIATTR_KPARAM_INFO
	.align		4
        /*001c*/ 	.byte	0x04, 0x17
        /*001e*/ 	.short	(.L_1474 - .L_1473)
.L_1473:
        /*0020*/ 	.word	0x00000000
        /*0024*/ 	.short	0x0000
        /*0026*/ 	.short	0x0000
        /*0028*/ 	.byte	0x00, 0xf0, 0x41, 0x07


	//----- nvinfo : EIATTR_MAXREG_COUNT
	.align		4
.L_1474:
        /*002c*/ 	.byte	0x03, 0x1b
        /*002e*/ 	.short	0x00ff


	//----- nvinfo : EIATTR_NUM_BARRIERS
	.align		4
        /*0030*/ 	.byte	0x02, 0x4c
        /*0032*/ 	.byte	0x01
	.zero		1


	//----- nvinfo : EIATTR_MERCURY_ISA_VERSION
	.align		4
        /*0034*/ 	.byte	0x03, 0x5f
        /*0036*/ 	.short	0x0000


	//----- nvinfo : EIATTR_COOP_GROUP_MASK_REGIDS
	.align		4
        /*0038*/ 	.byte	0x04, 0x29
        /*003a*/ 	.short	(.L_1476 - .L_1475)


	//   ....[0]....
.L_1475:
        /*003c*/ 	.word	0xffffffff


	//   ....[1]....
        /*0040*/ 	.word	0xffffffff


	//   ....[2]....
        /*0044*/ 	.word	0xffffffff


	//   ....[3]....
        /*0048*/ 	.word	0xffffffff


	//   ....[4]....
        /*004c*/ 	.word	0xffffffff


	//   ....[5]....
        /*0050*/ 	.word	0xffffffff


	//   ....[6]....
        /*0054*/ 	.word	0xffffffff


	//   ....[7]....
        /*0058*/ 	.word	0xffffffff


	//   ....[8]....
        /*005c*/ 	.word	0xffffffff


	//   ....[9]....
        /*0060*/ 	.word	0xffffffff


	//   ....[10]....
        /*0064*/ 	.word	0xffffffff


	//   ....[11]....
        /*0068*/ 	.word	0xffffffff


	//   ....[12]....
        /*006c*/ 	.word	0xffffffff


	//   ....[13]....
        /*0070*/ 	.word	0xffffffff


	//   ....[14]....
        /*0074*/ 	.word	0xffffffff


	//   ....[15]....
        /*0078*/ 	.word	0xffffffff


	//----- nvinfo : EIATTR_COOP_GROUP_INSTR_OFFSETS
	.align		4
.L_1476:
        /*007c*/ 	.byte	0x04, 0x28
        /*007e*/ 	.short	(.L_1478 - .L_1477)


	//   ....[0]....
.L_1477:
        /*0080*/ 	.word	0x0000eca0


	//   ....[1]....
        /*0084*/ 	.word	0x0000ecc0


	//   ....[2]....
        /*0088*/ 	.word	0x0000ed30


	//   ....[3]....
        /*008c*/ 	.word	0x0000ed40


	//   ....[4]....
        /*0090*/ 	.word	0x00012a70


	//   ....[5]....
        /*0094*/ 	.word	0x00012ab0


	//   ....[6]....
        /*0098*/ 	.word	0x00012ad0


	//   ....[7]....
        /*009c*/ 	.word	0x00012af0


	//   ....[8]....
        /*00a0*/ 	.word	0x00016000


	//   ....[9]....
        /*00a4*/ 	.word	0x00016020


	//   ....[10]....
        /*00a8*/ 	.word	0x00016050


	//   ....[11]....
        /*00ac*/ 	.word	0x00016060


	//   ....[12]....
        /*00b0*/ 	.word	0x000177b0


	//   ....[13]....
        /*00b4*/ 	.word	0x000177f0


	//   ....[14]....
        /*00b8*/ 	.word	0x00017830


	//   ....[15]....
        /*00bc*/ 	.word	0x00017840


	//----- nvinfo : EIATTR_EXIT_INSTR_OFFSETS
	.align		4
.L_1478:
        /*00c0*/ 	.byte	0x04, 0x1c
        /*00c2*/ 	.short	(.L_1480 - .L_1479)


	//   ....[0]....
.L_1479:
        /*00c4*/ 	.word	0x00000300


	//   ....[1]....
        /*00c8*/ 	.word	0x00000b10


	//   ....[2]....
        /*00cc*/ 	.word	0x00000b40


	//   ....[3]....
        /*00d0*/ 	.word	0x00018690


	//   ....[4]....
        /*00d4*/ 	.word	0x00018750


	//----- nvinfo : EIATTR_CTAIDZ_USED
	.align		4
.L_1480:
        /*00d8*/ 	.byte	0x01, 0x04
	.zero		2


	//----- nvinfo : EIATTR_CRS_STACK_SIZE
	.align		4
        /*00dc*/ 	.byte	0x04, 0x1e
        /*00de*/ 	.short	(.L_1482 - .L_1481)
.L_1481:
        /*00e0*/ 	.word	0x00000000
.L_1482:


//--------------------- .nv.info._ZN5flash24flash_fwd_splitkv_kernelI23Flash_fwd_kernel_traitsILi64ELi64ELi128ELi4ELb0ELb0EN7cutlass6half_tE19Flash_kernel_traitsILi64ELi64ELi128ELi4ES3_EELb1ELb0ELb0ELb0ELb0ELb1ELb0ELb1EEEvNS_16Flash_fwd_paramsE --------------------------
	.section	.nv.info._ZN5flash24flash_fwd_splitkv_kernelI23Flash_fwd_kernel_traitsILi64ELi64ELi128ELi4ELb0ELb0EN7cutlass6half_tE19Flash_kernel_traitsILi64ELi64ELi128ELi4ES3_EELb1ELb0ELb0ELb0ELb0ELb1ELb0ELb1EEEvNS_16Flash_fwd_paramsE,"",@"SHT_CUDA_INFO"
	.sectionflags	@""
	.align	4


	//----- nvinfo : EIATTR_CUDA_API_VERSION
	.align		4
        /*0000*/ 	.byte	0x04, 0x37
        /*0002*/ 	.short	(.L_1484 - .L_1483)
.L_1483:
        /*0004*/ 	.word	0x00000082


	//----- nvinfo : EIATTR_SW2861232_WAR
	.align		4
.L_1484:
        /*0008*/ 	.byte	0x01, 0x35
	.zero		2


	//----- nvinfo : EIATTR_PARAM_CBANK
	.align		4
        /*000c*/ 	.byte	0x04, 0x0a
        /*000e*/ 	.short	(.L_1486 - .L_1485)
	.align		4
.L_1485:
        /*0010*/ 	.word	index@(.nv.constant0._ZN5flash24flash_fwd_splitkv_kernelI23Flash_fwd_kernel_traitsILi64ELi64ELi128ELi4ELb0ELb0EN7cutlass6half_tE19Flash_kernel_traitsILi64ELi64ELi128ELi4ES3_EELb1ELb0ELb0ELb0ELb0ELb1ELb0ELb1EEEvNS_16Flash_fwd_paramsE)
        /*0014*/ 	.short	0x0160
        /*0016*/ 	.short	0x01d0


	//----- nvinfo : EIATTR_CBANK_PARAM_SIZE
	.align		4
.L_1486:
        /*0018*/ 	.byte	0x03, 0x19
        /*001a*/ 	.short	0x01d0


	//----- nvinfo : EIATTR_KPARAM_INFO
	.align		4
        /*001c*/ 	.byte	0x04, 0x17
        /*001e*/ 	.short	(.L_1488 - .L_1487)
.L_1487:
        /*0020*/ 	.word	0x00000000
        /*0024*/ 	.short	0x0000
        /*0026*/ 	.short	0x0000
        /*0028*/ 	.byte	0x00, 0xf0, 0x41, 0x07


	//----- nvinfo : EIATTR_MAXREG_COUNT
	.align		4
.L_1488:
        /*002c*/ 	.byte	0x03, 0x1b
        /*002e*/ 	.short	0x00ff


	//----- nvinfo : EIATTR_NUM_BARRIERS
	.align		4
        /*0030*/ 	.byte	0x02, 0x4c
        /*0032*/ 	.byte	0x01
	.zero		1


	//----- nvinfo : EIATTR_MERCURY_ISA_VERSION
	.align		4
        /*0034*/ 	.byte	0x03, 0x5f
        /*0036*/ 	.short	0x0000


	//----- nvinfo : EIATTR_COOP_GROUP_MASK_REGIDS
	.align		4
        /*0038*/ 	.byte	0x04, 0x29
        /*003a*/ 	.short	(.L_1490 - .L_1489)


	//   ....[0]....
.L_1489:
        /*003c*/ 	.word	0xffffffff


	//   ....[1]....
        /*0040*/ 	.word	0xffffffff


	//   ....[2]....
        /*0044*/ 	.word	0xffffffff


	//   ....[3]....
        /*0048*/ 	.word	0xffffffff


	//   ....[4]....
        /*004c*/ 	.word	0xffffffff


	//   ....[5]....
        /*0050*/ 	.word	0xffffffff


	//   ....[6]....
        /*0054*/ 	.word	0xffffffff


	//   ....[7]....
        /*0058*/ 	.word	0xffffffff


	//   ....[8]....
        /*005c*/ 	.word	0xffffffff


	//   ....[9]....
        /*0060*/ 	.word	0xffffffff


	//   ....[10]....
        /*0064*/ 	.word	0xffffffff


	//   ....[11]....
        /*0068*/ 	.word	0xffffffff


	//   ....[12]....
        /*006c*/ 	.word	0xffffffff


	//   ....[13]....
        /*0070*/ 	.word	0xffffffff


	//   ....[14]....
        /*0074*/ 	.word	0xffffffff


	//   ....[15]....
        /*0078*/ 	.word	0xffffffff


	//----- nvinfo : EIATTR_COOP_GROUP_INSTR_OFFSETS
	.align		4
.L_1490:
        /*007c*/ 	.byte	0x04, 0x28
        /*007e*/ 	.short	(.L_1492 - .L_1491)


	//   ....[0]....
.L_1491:
        /*0080*/ 	.word	0x0000f3b0


	//   ....[1]....
        /*0084*/ 	.word	0x0000f3d0


	//   ....[2]....
        /*0088*/ 	.word	0x0000f420


	//   ....[3]....
        /*008c*/ 	.word	0x0000f430


	//   ....[4]....
        /*0090*/ 	.word	0x000139b0


	//   ....[5]....
        /*0094*/ 	.word	0x000139c0


	//   ....[6]....
        /*0098*/ 	.word	0x000139f0


	//   ....[7]....
        /*009c*/ 	.word	0x00013a00


	//   ....[8]....
        /*00a0*/ 	.word	0x000177b0


	//   ....[9]....
        /*00a4*/ 	.word	0x000177c0


	//   ....[10]....
        /*00a8*/ 	.word	0x000177f0


	//   ....[11]....
        /*00ac*/ 	.word	0x00017800


	//   ....[12]....
        /*00b0*/ 	.word	0x00018ee0


	//   ....[13]....
        /*00b4*/ 	.word	0x00018f20


	//   ....[14]....
        /*00b8*/ 	.word	0x00018f60


	//   ....[15]....
        /*00bc*/ 	.word	0x00018f70


	//----- nvinfo : EIATTR_EXIT_INSTR_OFFSETS
	.align		4
.L_1492:
        /*00c0*/ 	.byte	0x04, 0x1c
        /*00c2*/ 	.short	(.L_1494 - .L_1493)


	//   ....[0]....
.L_1493:
        /*00c4*/ 	.word	0x00000300


	//   ....[1]....
        /*00c8*/ 	.word	0x00000b10


	//   ....[2]....
        /*00cc*/ 	.word	0x00000b40


	//   ....[3]....
        /*00d0*/ 	.word	0x00019dc0


	//   ....[4]....
        /*00d4*/ 	.word	0x00019e80


	//----- nvinfo : EIATTR_CTAIDZ_USED
	.align		4
.L_1494:
        /*00d8*/ 	.byte	0x01, 0x04
	.zero		2


	//----- nvinfo : EIATTR_CRS_STACK_SIZE
	.align		4
        /*00dc*/ 	.byte	0x04, 0x1e
        /*00de*/ 	.short	(.L_1496 - .L_1495)
.L_1495:
        /*00e0*/ 	.word	0x00000000
.L_1496:


//--------------------- .nv.info._ZN5flash24flash_fwd_splitkv_kernelI23Flash_fwd_kernel_traitsILi64ELi64ELi128ELi4ELb0ELb0EN7cutlass6half_tE19Flash_kernel_traitsILi64ELi64ELi128ELi4ES3_EELb1ELb0ELb0ELb0ELb0ELb0ELb1ELb0EEEvNS_16Flash_fwd_paramsE --------------------------
	.section	.nv.info._ZN5flash24flash_fwd_splitkv_kernelI23Flash_fwd_kernel_traitsILi64ELi64ELi128ELi4ELb0ELb0EN7cutlass6half_tE19Flash_kernel_traitsILi64ELi64ELi128ELi4ES3_EELb1ELb0ELb0ELb0ELb0ELb0ELb1ELb0EEEvNS_16Flash_fwd_paramsE,"",@"SHT_CUDA_INFO"
	.sectionflags	@""
	.align	4


	//----- nvinfo : EIATTR_CUDA_API_VERSION
	.align		4
        /*0000*/ 	.byte	0x04, 0x37
        /*0002*/ 	.short	(.L_1498 - .L_1497)
.L_1497:
        /*0004*/ 	.word	0x00000082


	//----- nvinfo : EIATTR_SW2861232_WAR
	.align		4
.L_1498:
        /*0008*/ 	.byte	0x01, 0x35
	.zero		2


	//----- nvinfo : EIATTR_PARAM_CBANK
	.align		4
        /*000c*/ 	.byte	0x04, 0x0a
        /*000e*/ 	.short	(.L_1500 - .L_1499)
	.align		4
.L_1499:
        /*0010*/ 	.word	index@(.nv.constant0._ZN5flash24flash_fwd_splitkv_kernelI23Flash_fwd_kernel_traitsILi64ELi64ELi128ELi4ELb0ELb0EN7cutlass6half_tE19Flash_kernel_traitsILi64ELi64ELi128ELi4ES3_EELb1ELb0ELb0ELb0ELb0ELb0ELb1ELb0EEEvNS_16Flash_fwd_paramsE)
        /*0014*/ 	.short	0x0160
        /*0016*/ 	.short	0x01d0


	//----- nvinfo : EIATTR_CBANK_PARAM_SIZE
	.align		4
.L_1500:
        /*0018*/ 	.byte	0x03, 0x19
        /*001a*/ 	.short	0x01d0


	//----- nvinfo : EIATTR_KPARAM_INFO
	.align		4
        /*001c*/ 	.byte	0x04, 0x17
        /*001e*/ 	.short	(.L_1502 - .L_1501)
.L_1501:
        /*0020*/ 	.word	0x00000000
        /*0024*/ 	.short	0x0000
        /*0026*/ 	.short	0x0000
        /*0028*/ 	.byte	0x00, 0xf0, 0x41, 0x07


	//----- nvinfo : EIATTR_MAXREG_COUNT
	.align		4
.L_1502:
        /*002c*/ 	.byte	0x03, 0x1b
        /*002e*/ 	.short	0x00ff


	//----- nvinfo : EIATTR_NUM_BARRIERS
	.align		4
        /*0030*/ 	.byte	0x02, 0x4c
        /*0032*/ 	.byte	0x01
	.zero		1


	//----- nvinfo : EIATTR_MERCURY_ISA_VERSION
	.align		4
        /*0034*/ 	.byte	0x03, 0x5f
        /*0036*/ 	.short	0x0000


	//----- nvinfo : EIATTR_COOP_GROUP_MASK_REGIDS
	.align		4
        /*0038*/ 	.byte	0x04, 0x29
        /*003a*/ 	.short	(.L_1504 - .L_1503)


	//   ....[0]....
.L_1503:
        /*003c*/ 	.word	0xffffffff


	//   ....[1]....
        /*0040*/ 	.word	0xffffffff


	//   ....[2]....
        /*0044*/ 	.word	0xffffffff


	//   ....[3]....
        /*0048*/ 	.word	0xffffffff


	//   ....[4]....
        /*004c*/ 	.word	0xffffffff


	//   ....[5]....
        /*0050*/ 	.word	0xffffffff


	//   ....[6]....
        /*0054*/ 	.word	0xffffffff


	//   ....[7]....
        /*0058*/ 	.word	0xffffffff


	//   ....[8]....
        /*005c*/ 	.word	0xffffffff


	//   ....[9]....
        /*0060*/ 	.word	0xffffffff


	//   ....[10]....
        /*0064*/ 	.word	0xffffffff


	//   ....[11]....
        /*0068*/ 	.word	0xffffffff


	//   ....[12]....
        /*006c*/ 	.word	0xffffffff


	//   ....[13]....
        /*0070*/ 	.word	0xffffffff


	//   ....[14]....
        /*0074*/ 	.word	0xffffffff


	//   ....[15]....
        /*0078*/ 	.word	0xffffffff


	//----- nvinfo : EIATTR_COOP_GROUP_INSTR_OFFSETS
	.align		4
.L_1504:
        /*007c*/ 	.byte	0x04, 0x28
        /*007e*/ 	.short	(.L_1506 - .L_1505)


	//   ....[0]....
.L_1505:
        /*0080*/ 	.word	0x00005170


	//   ....[1]....
        /*0084*/ 	.word	0x00005230


	//   ....[2]....
        /*0088*/ 	.word	0x00005240


	//   ....[3]....
        /*008c*/ 	.word	0x00005270


	//   ....[4]....
        /*0090*/ 	.word	0x00008fc0


	//   ....[5]....
        /*0094*/ 	.word	0x00008fd0


	//   ....[6]....
        /*0098*/ 	.word	0x00009000


	//   ....[7]....
        /*009c*/ 	.word	0x00009010


	//   ....[8]....
        /*00a0*/ 	.word	0x0000c4d0


	//   ....[9]....
        /*00a4*/ 	.word	0x0000c4f0


	//   ....[10]....
        /*00a8*/ 	.word	0x0000c520


	//   ....[11]....
        /*00ac*/ 	.word	0x0000c530


	//   ....[12]....
        /*00b0*/ 	.word	0x0000dc50


	//   ....[13]....
        /*00b4*/ 	.word	0x0000dc90


	//   ....[14]....
        /*00b8*/ 	.word	0x0000dd00


	//   ....[15]....
        /*00bc*/ 	.word	0x0000dd10


	//----- nvinfo : EIATTR_EXIT_INSTR_OFFSETS
	.align		4
.L_1506:
        /*00c0*/ 	.byte	0x04, 0x1c
        /*00c2*/ 	.short	(.L_1508 - .L_1507)


	//   ....[0]....
.L_1507:
        /*00c4*/ 	.word	0x00000420


	//   ....[1]....
        /*00c8*/ 	.word	0x00000bc0


	//   ....[2]....
        /*00cc*/ 	.word	0x00000bf0


	//   ....[3]....
        /*00d0*/ 	.word	0x0000e810


	//   ....[4]....
        /*00d4*/ 	.word	0x0000e830


	//----- nvinfo : EIATTR_CTAIDZ_USED
	.align		4
.L_1508:
        /*00d8*/ 	.byte	0x01, 0x04
	.zero		2


	//----- nvinfo : EIATTR_CRS_STACK_SIZE
	.align		4
        /*00dc*/ 	.byte	0x04, 0x1e
        /*00de*/ 	.short	(.L_1510 - .L_1509)
.L_1509:
        /*00e0*/ 	.word	0x00000000
.L_1510:


//--------------------- .nv.info._ZN5flash24flash_fwd_splitkv_kernelI23Flash_fwd_kernel_traitsILi64ELi64ELi128ELi4ELb0ELb0EN7cutlass6half_tE19Flash_kernel_traitsILi64ELi64ELi128ELi4ES3_EELb1ELb0ELb0ELb0ELb0ELb1ELb1ELb0EEEvNS_16Flash_fwd_paramsE --------------------------
	.section	.nv.info._ZN5flash24flash_fwd_splitkv_kernelI23Flash_fwd_kernel_traitsILi64ELi64ELi128ELi4ELb0ELb0EN7cutlass6half_tE19Flash_kernel_traitsILi64ELi64ELi128ELi4ES3_EELb1ELb0ELb0ELb0ELb0ELb1ELb1ELb0EEEvNS_16Flash_fwd_paramsE,"",@"SHT_CUDA_INFO"
	.sectionflags	@""
	.align	4


	//----- nvinfo : EIATTR_CUDA_API_VERSION
	.align		4
        /*0000*/ 	.byte	0x04, 0x37
        /*0002*/ 	.short	(.L_1512 - .L_1511)
.L_1511:
        /*0004*/ 	.word	0x00000082


	//----- nvinfo : EIATTR_SW2861232_WAR
	.align		4
.L_1512:
        /*0008*/ 	.byte	0x01, 0x35
	.zero		2


	//----- nvinfo : EIATTR_PARAM_CBANK
	.align		4
        /*000c*/ 	.byte	0x04, 0x0a
        /*000e*/ 	.short	(.L_1514 - .L_1513)
	.align		4
.L_1513:
        /*0010*/ 	.word	index@(.nv.constant0._ZN5flash24flash_fwd_splitkv_kernelI23Flash_fwd_kernel_traitsILi64ELi64ELi128ELi4ELb0ELb0EN7cutlass6half_tE19Flash_kernel_traitsILi64ELi64ELi128ELi4ES3_EELb1ELb0ELb0ELb0ELb0ELb1ELb1ELb0EEEvNS_16Flash_fwd_paramsE)
        /*0014*/ 	.short	0x0160
        /*0016*/ 	.short	0x01d0


	//----- nvinfo : EIATTR_CBANK_PARAM_SIZE
	.align		4
.L_1514:
        /*0018*/ 	.byte	0x03, 0x19
        /*001a*/ 	.short	0x01d0


	//----- nvinfo : EIATTR_KPARAM_INFO
	.align		4
        /*001c*/ 	.byte	0x04, 0x17
        /*001e*/ 	.short	(.L_1516 - .L_1515)
.L_1515:
        /*0020*/ 	.word	0x00000000
        /*0024*/ 	.short	0x0000
        /*0026*/ 	.short	0x0000
        /*0028*/ 	.byte	0x00, 0xf0, 0x41, 0x07


	//----- nvinfo : EIATTR_MAXREG_COUNT
	.align		4
.L_1516:
        /*002c*/ 	.byte	0x03, 0x1b
        /*002e*/ 	.short	0x00ff


	//----- nvinfo : EIATTR_NUM_BARRIERS
	.align		4
        /*0030*/ 	.byte	0x02, 0x4c
        /*0032*/ 	.byte	0x01
	.zero		1


	//----- nvinfo : EIATTR_MERCURY_ISA_VERSION
	.align		4
        /*0034*/ 	.byte	0x03, 0x5f
        /*0036*/ 	.short	0x0000


	//----- nvinfo : EIATTR_COOP_GROUP_MASK_REGIDS
	.align		4
        /*0038*/ 	.byte	0x04, 0x29
        /*003a*/ 	.short	(.L_1518 - .L_1517)


	//   ....[0]....
.L_1517:
        /*003c*/ 	.word	0xffffffff


	//   ....[1]....
        /*0040*/ 	.word	0xffffffff


	//   ....[2]....
        /*0044*/ 	.word	0xffffffff


	//   ....[3]....
        /*0048*/ 	.word	0xffffffff


	//   ....[4]....
        /*004c*/ 	.word	0xffffffff


	//   ....[5]....
        /*0050*/ 	.word	0xffffffff


	//   ....[6]....
        /*0054*/ 	.word	0xffffffff


	//   ....[7]....
        /*0058*/ 	.word	0xffffffff


	//   ....[8]....
        /*005c*/ 	.word	0xffffffff


	//   ....[9]....
        /*0060*/ 	.word	0xffffffff


	//   ....[10]....
        /*0064*/ 	.word	0xffffffff


	//   ....[11]....
        /*0068*/ 	.word	0xffffffff


	//   ....[12]....
        /*006c*/ 	.word	0xffffffff


	//   ....[13]....
        /*0070*/ 	.word	0xffffffff


	//   ....[14]....
        /*0074*/ 	.word	0xffffffff


	//   ....[15]....
        /*0078*/ 	.word	0xffffffff


	//----- nvinfo : EIATTR_COOP_GROUP_INSTR_OFFSETS
	.align		4
.L_1518:
        /*007c*/ 	.byte	0x04, 0x28
        /*007e*/ 	.short	(.L_1520 - .L_1519)


	//   ....[0]....
.L_1519:
        /*0080*/ 	.word	0x00005950


	//   ....[1]....
        /*0084*/ 	.word	0x00005a70


	//   ....[2]....
        /*0088*/ 	.word	0x00005a80


	//   ....[3]....
        /*008c*/ 	.word	0x00005ad0


	//   ....[4]....
        /*0090*/ 	.word	0x00009fb0


	//   ....[5]....
        /*0094*/ 	.word	0x00009fd0


	//   ....[6]....
        /*0098*/ 	.word	0x00009ff0


	//   ....[7]....
        /*009c*/ 	.word	0x0000a010


	//   ....[8]....
        /*00a0*/ 	.word	0x0000dd70


	//   ....[9]....
        /*00a4*/ 	.word	0x0000dd80


	//   ....[10]....
        /*00a8*/ 	.word	0x0000ddb0


	//   ....[11]....
        /*00ac*/ 	.word	0x0000ddc0


	//   ....[12]....
        /*00b0*/ 	.word	0x0000f490


	//   ....[13]....
        /*00b4*/ 	.word	0x0000f4d0


	//   ....[14]....
        /*00b8*/ 	.word	0x0000f540


	//   ....[15]....
        /*00bc*/ 	.word	0x0000f560


	//----- nvinfo : EIATTR_EXIT_INSTR_OFFSETS
	.align		4
.L_1520:
        /*00c0*/ 	.byte	0x04, 0x1c
        /*00c2*/ 	.short	(.L_1522 - .L_1521)


	//   ....[0]....
.L_1521:
        /*00c4*/ 	.word	0x00000420


	//   ....[1]....
        /*00c8*/ 	.word	0x00000bd0


	//   ....[2]....
        /*00cc*/ 	.word	0x00000c00


	//   ....[3]....
        /*00d0*/ 	.word	0x00010050


	//   ....[4]....
        /*00d4*/ 	.word	0x00010070


	//----- nvinfo : EIATTR_CTAIDZ_USED
	.align		4
.L_1522:
        /*00d8*/ 	.byte	0x01, 0x04
	.zero		2


	//----- nvinfo : EIATTR_CRS_STACK_SIZE
	.align		4
        /*00dc*/ 	.byte	0x04, 0x1e
        /*00de*/ 	.short	(.L_1524 - .L_1523)
.L_1523:
        /*00e0*/ 	.word	0x00000000
.L_1524:


//--------------------- .nv.info._ZN5flash24flash_fwd_splitkv_kernelI23Flash_fwd_kernel_traitsILi64ELi64ELi128ELi4ELb0ELb0EN7cutlass6half_tE19Flash_kernel_traitsILi64ELi64ELi128ELi4ES3_EELb1ELb0ELb0ELb0ELb0ELb0ELb1ELb1EEEvNS_16Flash_fwd_paramsE --------------------------
	.section	.nv.info._ZN5flash24flash_fwd_splitkv_kernelI23Flash_fwd_kernel_traitsILi64ELi64ELi128ELi4ELb0ELb0EN7cutlass6half_tE19Flash_kernel_traitsILi64ELi64ELi128ELi4ES3_EELb1ELb0ELb0ELb0ELb0ELb0ELb1ELb1EEEvNS_16Flash_fwd_paramsE,"",@"SHT_CUDA_INFO"
	.sectionflags	@""
	.align	4


	//----- nvinfo : EIATTR_CUDA_API_VERSION
	.align		4
        /*0000*/ 	.byte	0x04, 0x37
        /*0002*/ 	.short	(.L_1526 - .L_1525)
.L_1525:
        /*0004*/ 	.word	0x00000082


	//----- nvinfo : EIATTR_SW2861232_WAR
	.align		4
.L_1526:
        /*0008*/ 	.byte	0x01, 0x35
	.zero		2


	//----- nvinfo : EIATTR_PARAM_CBANK
	.align		4
        /*000c*/ 	.byte	0x04, 0x0a
        /*000e*/ 	.short	(.L_1528 - .L_1527)
	.align		4
.L_1527:
        /*0010*/ 	.word	index@(.nv.constant0._ZN5flash24flash_fwd_splitkv_kernelI23Flash_fwd_kernel_traitsILi64ELi64ELi128ELi4ELb0ELb0EN7cutlass6half_tE19Flash_kernel_traitsILi64ELi64ELi128ELi4ES3_EELb1ELb0ELb0ELb0ELb0ELb0ELb1ELb1EEEvNS_16Flash_fwd_paramsE)
        /*0014*/ 	.short	0x0160
        /*0016*/ 	.short	0x01d0


	//----- nvinfo : EIATTR_CBANK_PARAM_SIZE
	.align		4
.L_1528:
        /*0018*/ 	.byte	0x03, 0x19
        /*001a*/ 	.short	0x01d0


	//----- nvinfo : EIATTR_KPARAM_INFO
	.align		4
        /*001c*/ 	.byte	0x04, 0x17
        /*001e*/ 	.short	(.L_1530 - .L_1529)
.L_1529:
        /*0020*/ 	.word	0x00000000
        /*0024*/ 	.short	0x0000
        /*0026*/ 	.short	0x0000
        /*0028*/ 	.byte	0x00, 0xf0, 0x41, 0x07


	//----- nvinfo : EIATTR_MAXREG_COUNT
	.align		4
.L_1530:
        /*002c*/ 	.byte	0x03, 0x1b
        /*002e*/ 	.short	0x00ff


	//----- nvinfo : EIATTR_NUM_BARRIERS
	.align		4
        /*0030*/ 	.byte	0x02, 0x4c
        /*0032*/ 	.byte	0x01
	.zero		1


	//----- nvinfo : EIATTR_MERCURY_ISA_VERSION
	.align		4
        /*0034*/ 	.byte	0x03, 0x5f
        /*0036*/ 	.short	0x0000


	//----- nvinfo : EIATTR_COOP_GROUP_MASK_REGIDS
	.align		4
        /*0038*/ 	.byte	0x04, 0x29
        /*003a*/ 	.short	(.L_1532 - .L_1531)


	//   ....[0]....
.L_1531:
        /*003c*/ 	.word	0xffffffff


	//   ....[1]....
        /*0040*/ 	.word	0xffffffff


	//   ....[2]....
        /*0044*/ 	.word	0xffffffff


	//   ....[3]....
        /*0048*/ 	.word	0xffffffff


	//   ....[4]....
        /*004c*/ 	.word	0xffffffff


	//   ....[5]....
        /*0050*/ 	.word	0xffffffff


	//   ....[6]....
        /*0054*/ 	.word	0xffffffff


	//   ....[7]....
        /*0058*/ 	.word	0xffffffff


	//   ....[8]....
        /*005c*/ 	.word	0xffffffff


	//   ....[9]....
        /*0060*/ 	.word	0xffffffff


	//   ....[10]....
        /*0064*/ 	.word	0xffffffff


	//   ....[11]....
        /*0068*/ 	.word	0xffffffff


	//   ....[12]....
        /*006c*/ 	.word	0xffffffff


	//   ....[13]....
        /*0070*/ 	.word	0xffffffff


	//   ....[14]....
        /*0074*/ 	.word	0xffffffff


	//   ....[15]....
        /*0078*/ 	.word	0xffffffff


	//----- nvinfo : EIATTR_COOP_GROUP_INSTR_OFFSETS
	.align		4
.L_1532:
        /*007c*/ 	.byte	0x04, 0x28
        /*007e*/ 	.short	(.L_1534 - .L_1533)


	//   ....[0]....
.L_1533:
        /*0080*/ 	.word	0x0000eda0


	//   ....[1]....
        /*0084*/ 	.word	0x0000edc0


	//   ....[2]....
        /*0088*/ 	.word	0x0000ee20


	//   ....[3]....
        /*008c*/ 	.word	0x0000ee30


	//   ....[4]....
        /*0090*/ 	.word	0x00012be0


	//   ....[5]....
        /*0094*/ 	.word	0x00012c10


	//   ....[6]....
        /*0098*/ 	.word	0x00012c30


	//   ....[7]....
        /*009c*/ 	.word	0x00012c50


	//   ....[8]....
        /*00a0*/ 	.word	0x00016150


	//   ....[9]....
        /*00a4*/ 	.word	0x00016170


	//   ....[10]....
        /*00a8*/ 	.word	0x000161a0


	//   ....[11]....
        /*00ac*/ 	.word	0x000161b0


	//   ....[12]....
        /*00b0*/ 	.word	0x000178d0


	//   ....[13]....
        /*00b4*/ 	.word	0x00017910


	//   ....[14]....
        /*00b8*/ 	.word	0x000179a0


	//   ....[15]....
        /*00bc*/ 	.word	0x000179c0


	//----- nvinfo : EIATTR_EXIT_INSTR_OFFSETS
	.align		4
.L_1534:
        /*00c0*/ 	.byte	0x04, 0x1c
        /*00c2*/ 	.short	(.L_1536 - .L_1535)


	//   ....[0]....
.L_1535:
        /*00c4*/ 	.word	0x00000420


	//   ....[1]....
        /*00c8*/ 	.word	0x00000c30


	//   ....[2]....
        /*00cc*/ 	.word	0x00000c60


	//   ....[3]....
        /*00d0*/ 	.word	0x000184f0


	//   ....[4]....
        /*00d4*/ 	.word	0x00018510


	//----- nvinfo : EIATTR_CTAIDZ_USED
	.align		4
.L_1536:
        /*00d8*/ 	.byte	0x01, 0x04
	.zero		2


	//----- nvinfo : EIATTR_CRS_STACK_SIZE
	.align		4
        /*00dc*/ 	.byte	0x04, 0x1e
        /*00de*/ 	.short	(.L_1538 - .L_1537)
.L_1537:
        /*00e0*/ 	.word	0x00000000
.L_1538:


//--------------------- .nv.info._ZN5flash24flash_fwd_splitkv_kernelI23Flash_fwd_kernel_traitsILi64ELi64ELi128ELi4ELb0ELb0EN7cutlass6half_tE19Flash_kernel_traitsILi64ELi64ELi128ELi4ES3_EELb1ELb0ELb0ELb0ELb0ELb1ELb1ELb1EEEvNS_16Flash_fwd_paramsE --------------------------
	.section	.nv.info._ZN5flash24flash_fwd_splitkv_kernelI23Flash_fwd_kernel_traitsILi64ELi64ELi128ELi4ELb0ELb0EN7cutlass6half_tE19Flash_kernel_traitsILi64ELi64ELi128ELi4ES3_EELb1ELb0ELb0ELb0ELb0ELb1ELb1ELb1EEEvNS_16Flash_fwd_paramsE,"",@"SHT_CUDA_INFO"
	.sectionflags	@""
	.align	4


	//----- nvinfo : EIATTR_CUDA_API_VERSION
	.align		4
        /*0000*/ 	.byte	0x04, 0x37
        /*0002*/ 	.short	(.L_1540 - .L_1539)
.L_1539:
        /*0004*/ 	.word	0x00000082


	//----- nvinfo : EIATTR_SW2861232_WAR
	.align		4
.L_1540:
        /*0008*/ 	.byte	0x01, 0x35
	.zero		2


	//----- nvinfo : EIATTR_PARAM_CBANK
	.align		4
        /*000c*/ 	.byte	0x04, 0x0a
        /*000e*/ 	.short	(.L_1542 - .L_1541)
	.align		4
.L_1541:
        /*0010*/ 	.word	index@(.nv.constant0._ZN5flash24flash_fwd_splitkv_kernelI23Flash_fwd_kernel_traitsILi64ELi64ELi128ELi4ELb0ELb0EN7cutlass6half_tE19Flash_kernel_traitsILi64ELi64ELi128ELi4ES3_EELb1ELb0ELb0ELb0ELb0ELb1ELb1ELb1EEEvNS_16Flash_fwd_paramsE)
        /*0014*/ 	.short	0x0160
        /*0016*/ 	.short	0x01d0


	//----- nvinfo : EIATTR_CBANK_PARAM_SIZE
	.align		4
.L_1542:
        /*0018*/ 	.byte	0x03, 0x19
        /*001a*/ 	.short	0x01d0


	//----- nvinfo : EIATTR_KPARAM_INFO
	.align		4
        /*001c*/ 	.byte	0x04, 0x17
        /*001e*/ 	.short	(.L_1544 - .L_1543)
.L_1543:
        /*0020*/ 	.word	0x00000000
        /*0024*/ 	.short	0x0000
        /*0026*/ 	.short	0x0000
        /*0028*/ 	.byte	0x00, 0xf0, 0x41, 0x07


	//----- nvinfo : EIATTR_MAXREG_COUNT
	.align		4
.L_1544:
        /*002c*/ 	.byte	0x03, 0x1b
        /*002e*/ 	.short	0x00ff


	//----- nvinfo : EIATTR_NUM_BARRIERS
	.align		4
        /*0030*/ 	.byte	0x02, 0x4c
        /*0032*/ 	.byte	0x01
	.zero		1


	//----- nvinfo : EIATTR_MERCURY_ISA_VERSION
	.align		4
        /*0034*/ 	.byte	0x03, 0x5f
        /*0036*/ 	.short	0x0000


	//----- nvinfo : EIATTR_COOP_GROUP_MASK_REGIDS
	.align		4
        /*0038*/ 	.byte	0x04, 0x29
        /*003a*/ 	.short	(.L_1546 - .L_1545)


	//   ....[0]....
.L_1545:
        /*003c*/ 	.word	0xffffffff


	//   ....[1]....
        /*0040*/ 	.word	0xffffffff


	//   ....[2]....
        /*0044*/ 	.word	0xffffffff


	//   ....[3]....
        /*0048*/ 	.word	0xffffffff


	//   ....[4]....
        /*004c*/ 	.word	0xffffffff


	//   ....[5]....
        /*0050*/ 	.word	0xffffffff


	//   ....[6]....
        /*0054*/ 	.word	0xffffffff


	//   ....[7]....
        /*0058*/ 	.word	0xffffffff


	//   ....[8]....
        /*005c*/ 	.word	0xffffffff


	//   ....[9]....
        /*0060*/ 	.word	0xffffffff


	//   ....[10]....
        /*0064*/ 	.word	0xffffffff


	//   ....[11]....
        /*0068*/ 	.word	0xffffffff


	//   ....[12]....
        /*006c*/ 	.word	0xffffffff


	//   ....[13]....
        /*0070*/ 	.word	0xffffffff


	//   ....[14]....
        /*0074*/ 	.word	0xffffffff


	//   ....[15]....
        /*0078*/ 	.word	0xffffffff


	//----- nvinfo : EIATTR_COOP_GROUP_INSTR_OFFSETS
	.align		4
.L_1546:
        /*007c*/ 	.byte	0x04, 0x28
        /*007e*/ 	.short	(.L_1548 - .L_1547)


	//   ....[0]....
.L_1547:
        /*0080*/ 	.word	0x0000f4f0


	//   ....[1]....
        /*0084*/ 	.word	0x0000f510


	//   ....[2]....
        /*0088*/ 	.word	0x0000f590


	//   ....[3]....
        /*008c*/ 	.word	0x0000f5a0


	//   ....[4]....
        /*0090*/ 	.word	0x00013b50


	//   ....[5]....
        /*0094*/ 	.word	0x00013b60


	//   ....[6]....
        /*0098*/ 	.word	0x00013b90


	//   ....[7]....
        /*009c*/ 	.word	0x00013ba0


	//   ....[8]....
        /*00a0*/ 	.word	0x00017920


	//   ....[9]....
        /*00a4*/ 	.word	0x00017940


	//   ....[10]....
        /*00a8*/ 	.word	0x00017970


	//   ....[11]....
        /*00ac*/ 	.word	0x00017980


	//   ....[12]....
        /*00b0*/ 	.word	0x00019050


	//   ....[13]....
        /*00b4*/ 	.word	0x00019090


	//   ....[14]....
        /*00b8*/ 	.word	0x00019120


	//   ....[15]....
        /*00bc*/ 	.word	0x00019140


	//----- nvinfo : EIATTR_EXIT_INSTR_OFFSETS
	.align		4
.L_1548:
        /*00c0*/ 	.byte	0x04, 0x1c
        /*00c2*/ 	.short	(.L_1550 - .L_1549)


	//   ....[0]....
.L_1549:
        /*00c4*/ 	.word	0x00000420


	//   ....[1]....
        /*00c8*/ 	.word	0x00000c30


	//   ....[2]....
        /*00cc*/ 	.word	0x00000c60


	//   ....[3]....
        /*00d0*/ 	.word	0x00019c70


	//   ....[4]....
        /*00d4*/ 	.word	0x00019c90


	//----- nvinfo : EIATTR_CTAIDZ_USED
	.align		4
.L_1550:
        /*00d8*/ 	.byte	0x01, 0x04
	.zero		2


	//----- nvinfo : EIATTR_CRS_STACK_SIZE
	.align		4
        /*00dc*/ 	.byte	0x04, 0x1e
        /*00de*/ 	.short	(.L_1552 - .L_1551)
.L_1551:
        /*00e0*/ 	.word	0x00000000
.L_1552:


//--------------------- .nv.info._ZN5flash24flash_fwd_splitkv_kernelI23Flash_fwd_kernel_traitsILi64ELi64ELi128ELi4ELb0ELb0EN7cutlass6half_tE19Flash_kernel_traitsILi64ELi64ELi128ELi4ES3_EELb1ELb0ELb0ELb1ELb1ELb0ELb0ELb0EEEvNS_16Flash_fwd_paramsE --------------------------
	.section	.nv.info._ZN5flash24flash_fwd_splitkv_kernelI23Flash_fwd_kernel_traitsILi64ELi64ELi128ELi4ELb0ELb0EN7cutlass6half_tE19Flash_kernel_traitsILi64ELi64ELi128ELi4ES3_EELb1ELb0ELb0ELb1ELb1ELb0ELb0ELb0EEEvNS_16Flash_fwd_paramsE,"",@"SHT_CUDA_INFO"
	.sectionflags	@""
	.align	4


	//----- nvinfo : EIATTR_CUDA_API_VERSION
	.align		4
        /*0000*/ 	.byte	0x04, 0x37
        /*0002*/ 	.short	(.L_1554 - .L_1553)
.L_1553:
        /*0004*/ 	.word	0x00000082


	//----- nvinfo : EIATTR_SW2861232_WAR
	.align		4
.L_1554:
        /*0008*/ 	.byte	0x01, 0x35
	.zero		2


	//----- nvinfo : EIATTR_PARAM_CBANK
	.align		4
        /*000c*/ 	.byte	0x04, 0x0a
        /*000e*/ 	.short	(.L_1556 - .L_1555)
	.align		4
.L_1555:
        /*0010*/ 	.word	index@(.nv.constant0._ZN5flash24flash_fwd_splitkv_kernelI23Flash_fwd_kernel_traitsILi64ELi64ELi128ELi4ELb0ELb0EN7cutlass6half_tE19Flash_kernel_traitsILi64ELi64ELi128ELi4ES3_EELb1ELb0ELb0ELb1ELb1ELb0ELb0ELb0EEEvNS_16Flash_fwd_paramsE)
        /*0014*/ 	.short	0x0160
        /*0016*/ 	.short	0x01d0


	//----- nvinfo : EIATTR_CBANK_PARAM_SIZE
	.align		4
.L_1556:
        /*0018*/ 	.byte	0x03, 0x19
        /*001a*/ 	.short	0x01d0


	//----- nvinfo : EIATTR_KPARAM_INFO
	.align		4
        /*001c*/ 	.byte	0x04, 0x17
        /*001e*/ 	.short	(.L_1558 - .L_1557)
.L_1557:
        /*0020*/ 	.word	0x00000000
        /*0024*/ 	.short	0x0000
        /*0026*/ 	.short	0x0000
        /*0028*/ 	.byte	0x00, 0xf0, 0x41, 0x07


	//----- nvinfo : EIATTR_MAXREG_COUNT
	.align		4
.L_1558:
        /*002c*/ 	.byte	0x03, 0x1b
        /*002e*/ 	.short	0x00ff


	//----- nvinfo : EIATTR_NUM_BARRIERS
	.align		4
        /*0030*/ 	.byte	0x02, 0x4c
        /*0032*/ 	.byte	0x01
	.zero		1


	//----- nvinfo : EIATTR_MERCURY_ISA_VERSION
	.align		4
        /*0034*/ 	.byte	0x03, 0x5f
        /*0036*/ 	.short	0x0000


	//----- nvinfo : EIATTR_COOP_GROUP_MASK_REGIDS
	.align		4
        /*0038*/ 	.byte	0x04, 0x29
        /*003a*/ 	.short	(.L_1560 - .L_1559)


	//   ....[0]....
.L_1559:
        /*003c*/ 	.word	0xffffffff


	//   ....[1]....
        /*0040*/ 	.word	0xffffffff


	//   ....[2]....
        /*0044*/ 	.word	0xffffffff


	//   ....[3]....
        /*0048*/ 	.word	0xffffffff


	//   ....[4]....
        /*004c*/ 	.word	0xffffffff


	//   ....[5]....
        /*0050*/ 	.word	0xffffffff


	//   ....[6]....
        /*0054*/ 	.word	0xffffffff


	//   ....[7]....
        /*0058*/ 	.word	0xffffffff


	//   ....[8]....
        /*005c*/ 	.word	0xffffffff


	//   ....[9]....
        /*0060*/ 	.word	0xffffffff


	//   ....[10]....
        /*0064*/ 	.word	0xffffffff


	//   ....[11]....
        /*0068*/ 	.word	0xffffffff


	//----- nvinfo : EIATTR_COOP_GROUP_INSTR_OFFSETS
	.align		4
.L_1560:
        /*006c*/ 	.byte	0x04, 0x28
        /*006e*/ 	.short	(.L_1562 - .L_1561)


	//   ....[0]....
.L_1561:
        /*0070*/ 	.word	0x00003750


	//   ....[1]....
        /*0074*/ 	.word	0x00003770


	//   ....[2]....
        /*0078*/ 	.word	0x00003810


	//   ....[3]....
        /*007c*/ 	.word	0x00003820


	//   ....[4]....
        /*0080*/ 	.word	0x000062f0


	//   ....[5]....
        /*0084*/ 	.word	0x00006310


	//   ....[6]....
        /*0088*/ 	.word	0x00006340


	//   ....[7]....
        /*008c*/ 	.word	0x00006350


	//   ....[8]....
        /*0090*/ 	.word	0x00007a90


	//   ....[9]....
        /*0094*/ 	.word	0x00007ad0


	//   ....[10]....
        /*0098*/ 	.word	0x00007b30


	//   ....[11]....
        /*009c*/ 	.word	0x00007b50


	//----- nvinfo : EIATTR_EXIT_INSTR_OFFSETS
	.align		4
.L_1562:
        /*00a0*/ 	.byte	0x04, 0x1c
        /*00a2*/ 	.short	(.L_1564 - .L_1563)


	//   ....[0]....
.L_1563:
        /*00a4*/ 	.word	0x00000160


	//   ....[1]....
        /*00a8*/ 	.word	0x000006d0


	//   ....[2]....
        /*00ac*/ 	.word	0x00000700


	//   ....[3]....
        /*00b0*/ 	.word	0x000086c0


	//----- nvinfo : EIATTR_CTAIDZ_USED
	.align		4
.L_1564:
        /*00b4*/ 	.byte	0x01, 0x04
	.zero		2


	//----- nvinfo : EIATTR_CRS_STACK_SIZE
	.align		4
        /*00b8*/ 	.byte	0x04, 0x1e
        /*00ba*/ 	.short	(.L_1566 - .L_1565)
.L_1565:
        /*00bc*/ 	.word	0x00000000
.L_1566:


//--------------------- .nv.info._ZN5flash24flash_fwd_splitkv_kernelI23Flash_fwd_kernel_traitsILi64ELi64ELi128ELi4ELb0ELb0EN7cutlass6half_tE19Flash_kernel_traitsILi64ELi64ELi128ELi4ES3_EELb1ELb0ELb0ELb1ELb1ELb1ELb0ELb0EEEvNS_16Flash_fwd_paramsE --------------------------
	.section	.nv.info._ZN5flash24flash_fwd_splitkv_kernelI23Flash_fwd_kernel_traitsILi64ELi64ELi128ELi4ELb0ELb0EN7cutlass6half_tE19Flash_kernel_traitsILi64ELi64ELi128ELi4ES3_EELb1ELb0ELb0ELb1ELb1ELb1ELb0ELb0EEEvNS_16Flash_fwd_paramsE,"",@"SHT_CUDA_INFO"
	.sectionflags	@""
	.align	4


	//----- nvinfo : EIATTR_CUDA_API_VERSION
	.align		4
        /*0000*/ 	.byte	0x04, 0x37
        /*0002*/ 	.short	(.L_1568 - .L_1567)
.L_1567:
        /*0004*/ 	.word	0x00000082


	//----- nvinfo : EIATTR_SW2861232_WAR
	.align		4
.L_1568:
        /*0008*/ 	.byte	0x01, 0x35
	.zero		2


	//----- nvinfo : EIATTR_PARAM_CBANK
	.align		4
        /*000c*/ 	.byte	0x04, 0x0a
        /*000e*/ 	.short	(.L_1570 - .L_1569)
	.align		4
.L_1569:
        /*0010*/ 	.word	index@(.nv.constant0._ZN5flash24flash_fwd_splitkv_kernelI23Flash_fwd_kernel_traitsILi64ELi64ELi128ELi4ELb0ELb0EN7cutlass6half_tE19Flash_kernel_traitsILi64ELi64ELi128ELi4ES3_EELb1ELb0ELb0ELb1ELb1ELb1ELb0ELb0EEEvNS_16Flash_fwd_paramsE)
        /*0014*/ 	.short	0x0160
        /*0016*/ 	.short	0x01d0


	//----- nvinfo : EIATTR_CBANK_PARAM_SIZE
	.align		4
.L_1570:
        /*0018*/ 	.byte	0x03, 0x19
        /*001a*/ 	.short	0x01d0


	//----- nvinfo : EIATTR_KPARAM_INFO
	.align		4
        /*001c*/ 	.byte	0x04, 0x17
        /*001e*/ 	.short	(.L_1572 - .L_1571)
.L_1571:
        /*0020*/ 	.word	0x00000000
        /*0024*/ 	.short	0x0000
        /*0026*/ 	.short	0x0000
        /*0028*/ 	.byte	0x00, 0xf0, 0x41, 0x07


	//----- nvinfo : EIATTR_MAXREG_COUNT
	.align		4
.L_1572:
        /*002c*/ 	.byte	0x03, 0x1b
        /*002e*/ 	.short	0x00ff


	//----- nvinfo : EIATTR_NUM_BARRIERS
	.align		4
        /*0030*/ 	.byte	0x02, 0x4c
        /*0032*/ 	.byte	0x01
	.zero		1


	//----- nvinfo : EIATTR_MERCURY_ISA_VERSION
	.align		4
        /*0034*/ 	.byte	0x03, 0x5f
        /*0036*/ 	.short	0x0000


	//----- nvinfo : EIATTR_COOP_GROUP_MASK_REGIDS
	.align		4
        /*0038*/ 	.byte	0x04, 0x29
        /*003a*/ 	.short	(.L_1574 - .L_1573)


	//   ....[0]....
.L_1573:
        /*003c*/ 	.word	0xffffffff


	//   ....[1]....
        /*0040*/ 	.word	0xffffffff


	//   ....[2]....
        /*0044*/ 	.word	0xffffffff


	//   ....[3]....
        /*0048*/ 	.word	0xffffffff


	//   ....[4]....
        /*004c*/ 	.word	0xffffffff


	//   ....[5]....
        /*0050*/ 	.word	0xffffffff


	//   ....[6]....
        /*0054*/ 	.word	0xffffffff


	//   ....[7]....
        /*0058*/ 	.word	0xffffffff


	//   ....[8]....
        /*005c*/ 	.word	0xffffffff


	//   ....[9]....
        /*0060*/ 	.word	0xffffffff


	//   ....[10]....
        /*0064*/ 	.word	0xffffffff


	//   ....[11]....
        /*0068*/ 	.word	0xffffffff


	//----- nvinfo : EIATTR_COOP_GROUP_INSTR_OFFSETS
	.align		4
.L_1574:
        /*006c*/ 	.byte	0x04, 0x28
        /*006e*/ 	.short	(.L_1576 - .L_1575)


	//   ....[0]....
.L_1575:
        /*0070*/ 	.word	0x00003f40


	//   ....[1]....
        /*0074*/ 	.word	0x00003f60


	//   ....[2]....
        /*0078*/ 	.word	0x00004000


	//   ....[3]....
        /*007c*/ 	.word	0x00004010


	//   ....[4]....
        /*0080*/ 	.word	0x00007350


	//   ....[5]....
        /*0084*/ 	.word	0x00007370


	//   ....[6]....
        /*0088*/ 	.word	0x000073a0


	//   ....[7]....
        /*008c*/ 	.word	0x000073b0


	//   ....[8]....
        /*0090*/ 	.word	0x00008a90


	//   ....[9]....
        /*0094*/ 	.word	0x00008ad0


	//   ....[10]....
        /*0098*/ 	.word	0x00008b30


	//   ....[11]....
        /*009c*/ 	.word	0x00008b50


	//----- nvinfo : EIATTR_EXIT_INSTR_OFFSETS
	.align		4
.L_1576:
        /*00a0*/ 	.byte	0x04, 0x1c
        /*00a2*/ 	.short	(.L_1578 - .L_1577)


	//   ....[0]....
.L_1577:
        /*00a4*/ 	.word	0x00000160


	//   ....[1]....
        /*00a8*/ 	.word	0x000006d0


	//   ....[2]....
        /*00ac*/ 	.word	0x00000700


	//   ....[3]....
        /*00b0*/ 	.word	0x000096c0


	//----- nvinfo : EIATTR_CTAIDZ_USED
	.align		4
.L_1578:
        /*00b4*/ 	.byte	0x01, 0x04
	.zero		2


	//----- nvinfo : EIATTR_CRS_STACK_SIZE
	.align		4
        /*00b8*/ 	.byte	0x04, 0x1e
        /*00ba*/ 	.short	(.L_1580 - .L_1579)
.L_1579:
        /*00bc*/ 	.word	0x00000000
.L_1580:


//--------------------- .nv.info._ZN5flash24flash_fwd_splitkv_kernelI23Flash_fwd_kernel_traitsILi64ELi64ELi128ELi4ELb0ELb0EN7cutlass6half_tE19Flash_kernel_traitsILi64ELi64ELi128ELi4ES3_EELb1ELb0ELb0ELb1ELb1ELb0ELb1ELb0EEEvNS_16Flash_fwd_paramsE --------------------------
	.section	.nv.info._ZN5flash24flash_fwd_splitkv_kernelI23Flash_fwd_kernel_traitsILi64ELi64ELi128ELi4ELb0ELb0EN7cutlass6half_tE19Flash_kernel_traitsILi64ELi64ELi128ELi4ES3_EELb1ELb0ELb0ELb1ELb1ELb0ELb1ELb0EEEvNS_16Flash_fwd_paramsE,"",@"SHT_CUDA_INFO"
	.sectionflags	@""
	.align	4


	//----- nvinfo : EIATTR_CUDA_API_VERSION
	.align		4
        /*0000*/ 	.byte	0x04, 0x37
        /*0002*/ 	.short	(.L_1582 - .L_1581)
.L_1581:
        /*0004*/ 	.word	0x00000082


	//----- nvinfo : EIATTR_SW2861232_WAR
	.align		4
.L_1582:
        /*0008*/ 	.byte	0x01, 0x35
	.zero		2


	//----- nvinfo : EIATTR_PARAM_CBANK
	.align		4
        /*000c*/ 	.byte	0x04, 0x0a
        /*000e*/ 	.short	(.L_1584 - .L_1583)
	.align		4
.L_1583:
        /*0010*/ 	.word	index@(.nv.constant0._ZN5flash24flash_fwd_splitkv_kernelI23Flash_fwd_kernel_traitsILi64ELi64ELi128ELi4ELb0ELb0EN7cutlass6half_tE19Flash_kernel_traitsILi64ELi64ELi128ELi4ES3_EELb1ELb0ELb0ELb1ELb1ELb0ELb1ELb0EEEvNS_16Flash_fwd_paramsE)
        /*0014*/ 	.short	0x0160
        /*0016*/ 	.short	0x01d0


	//----- nvinfo : EIATTR_CBANK_PARAM_SIZE
	.align		4
.L_1584:
        /*0018*/ 	.byte	0x03, 0x19
        /*001a*/ 	.short	0x01d0


	//----- nvinfo : EIATTR_KPARAM_INFO
	.align		4
        /*001c*/ 	.byte	0x04, 0x17
        /*001e*/ 	.short	(.L_1586 - .L_1585)
.L_1585:
        /*0020*/ 	.word	0x00000000
        /*0024*/ 	.short	0x0000
        /*0026*/ 	.short	0x0000
        /*0028*/ 	.byte	0x00, 0xf0, 0x41, 0x07


	//----- nvinfo : EIATTR_MAXREG_COUNT
	.align		4
.L_1586:
        /*002c*/ 	.byte	0x03, 0x1b
        /*002e*/ 	.short	0x00ff


	//----- nvinfo : EIATTR_NUM_BARRIERS
	.align		4
        /*0030*/ 	.byte	0x02, 0x4c
        /*0032*/ 	.byte	0x01
	.zero		1


	//----- nvinfo : EIATTR_MERCURY_ISA_VERSION
	.align		4
        /*0034*/ 	.byte	0x03, 0x5f
        /*0036*/ 	.short	0x0000


	//----- nvinfo : EIATTR_COOP_GROUP_MASK_REGIDS
	.align		4
        /*0038*/ 	.byte	0x04, 0x29
        /*003a*/ 	.short	(.L_1588 - .L_1587)


	//   ....[0]....
.L_1587:
        /*003c*/ 	.word	0xffffffff


	//   ....[1]....
        /*0040*/ 	.word	0xffffffff


	//   ....[2]....
        /*0044*/ 	.word	0xffffffff


	//   ....[3]....
        /*0048*/ 	.word	0xffffffff


	//   ....[4]....
        /*004c*/ 	.word	0xffffffff


	//   ....[5]....
        /*0050*/ 	.word	0xffffffff


	//   ....[6]....
        /*0054*/ 	.word	0xffffffff


	//   ....[7]....
        /*0058*/ 	.word	0xffffffff


	//   ....[8]....
        /*005c*/ 	.word	0xffffffff


	//   ....[9]....
        /*0060*/ 	.word	0xffffffff


	//   ....[10]....
        /*0064*/ 	.word	0xffffffff


	//   ....[11]....
        /*0068*/ 	.word	0xffffffff


	//----- nvinfo : EIATTR_COOP_GROUP_INSTR_OFFSETS
	.align		4
.L_1588:
        /*006c*/ 	.byte	0x04, 0x28
        /*006e*/ 	.short	(.L_1590 - .L_1589)


	//   ....[0]....
.L_1589:
        /*0070*/ 	.word	0x000039b0


	//   ....[1]....
        /*0074*/ 	.word	0x000039d0


	//   ....[2]....
        /*0078*/ 	.word	0x00003a60


	//   ....[3]....
        /*007c*/ 	.word	0x00003a70


	//   ....[4]....
        /*0080*/ 	.word	0x00006540


	//   ....[5]....
        /*0084*/ 	.word	0x00006560


	//   ....[6]....
        /*0088*/ 	.word	0x00006590


	//   ....[7]....
        /*008c*/ 	.word	0x000065a0


	//   ....[8]....
        /*0090*/ 	.word	0x00007ce0


	//   ....[9]....
        /*0094*/ 	.word	0x00007d20


	//   ....[10]....
        /*0098*/ 	.word	0x00007da0


	//   ....[11]....
        /*009c*/ 	.word	0x00007dc0


	//----- nvinfo : EIATTR_EXIT_INSTR_OFFSETS
	.align		4
.L_1590:
        /*00a0*/ 	.byte	0x04, 0x1c
        /*00a2*/ 	.short	(.L_1592 - .L_1591)


	//   ....[0]....
.L_1591:
        /*00a4*/ 	.word	0x000002a0


	//   ....[1]....
        /*00a8*/ 	.word	0x00000970


	//   ....[2]....
        /*00ac*/ 	.word	0x000009a0


	//   ....[3]....
        /*00b0*/ 	.word	0x00008790


	//----- nvinfo : EIATTR_CTAIDZ_USED
	.align		4
.L_1592:
        /*00b4*/ 	.byte	0x01, 0x04
	.zero		2


	//----- nvinfo : EIATTR_CRS_STACK_SIZE
	.align		4
        /*00b8*/ 	.byte	0x04, 0x1e
        /*00ba*/ 	.short	(.L_1594 - .L_1593)
.L_1593:
        /*00bc*/ 	.word	0x00000000
.L_1594:


//--------------------- .nv.info._ZN5flash24flash_fwd_splitkv_kernelI23Flash_fwd_kernel_traitsILi64ELi64ELi128ELi4ELb0ELb0EN7cutlass6half_tE19Flash_kernel_traitsILi64ELi64ELi128ELi4ES3_EELb1ELb0ELb0ELb1ELb1ELb1ELb1ELb0EEEvNS_16Flash_fwd_paramsE --------------------------
	.section	.nv.info._ZN5flash24flash_fwd_splitkv_kernelI23Flash_fwd_kernel_traitsILi64ELi64ELi128ELi4ELb0ELb0EN7cutlass6half_tE19Flash_kernel_traitsILi64ELi64ELi128ELi4ES3_EELb1ELb0ELb0ELb1ELb1ELb1ELb1ELb0EEEvNS_16Flash_fwd_paramsE,"",@"SHT_CUDA_INFO"
	.sectionflags	@""
	.align	4


	//----- nvinfo : EIATTR_CUDA_API_VERSION
	.align		4
        /*0000*/ 	.byte	0x04, 0x37
        /*0002*/ 	.short	(.L_1596 - .L_1595)
.L_1595:
        /*0004*/ 	.word	0x00000082


	//----- nvinfo : EIATTR_SW2861232_WAR
	.align		4
.L_1596:
        /*0008*/ 	.byte	0x01, 0x35
	.zero		2


	//----- nvinfo : EIATTR_PARAM_CBANK
	.align		4
        /*000c*/ 	.byte	0x04, 0x0a
        /*000e*/ 	.short	(.L_1598 - .L_1597)
	.align		4
.L_1597:
        /*0010*/ 	.word	index@(.nv.constant0._ZN5flash24flash_fwd_splitkv_kernelI23Flash_fwd_kernel_traitsILi64ELi64ELi128ELi4ELb0ELb0EN7cutlass6half_tE19Flash_kernel_traitsILi64ELi64ELi128ELi4ES3_EELb1ELb0ELb0ELb1ELb1ELb1ELb1ELb0EEEvNS_16Flash_fwd_paramsE)
        /*0014*/ 	.short	0x0160
        /*0016*/ 	.short	0x01d0


	//----- nvinfo : EIATTR_CBANK_PARAM_SIZE
	.align		4
.L_1598:
        /*0018*/ 	.byte	0x03, 0x19
        /*001a*/ 	.short	0x01d0


	//----- nvinfo : EIATTR_KPARAM_INFO
	.align		4
        /*001c*/ 	.byte	0x04, 0x17
        /*001e*/ 	.short	(.L_1600 - .L_1599)
.L_1599:
        /*0020*/ 	.word	0x00000000
        /*0024*/ 	.short	0x0000
        /*0026*/ 	.short	0x0000
        /*0028*/ 	.byte	0x00, 0xf0, 0x41, 0x07


	//----- nvinfo : EIATTR_MAXREG_COUNT
	.align		4
.L_1600:
        /*002c*/ 	.byte	0x03, 0x1b
        /*002e*/ 	.short	0x00ff


	//----- nvinfo : EIATTR_NUM_BARRIERS
	.align		4
        /*0030*/ 	.byte	0x02, 0x4c
        /*0032*/ 	.byte	0x01
	.zero		1


	//----- nvinfo : EIATTR_MERCURY_ISA_VERSION
	.align		4
        /*0034*/ 	.byte	0x03, 0x5f
        /*0036*/ 	.short	0x0000


	//----- nvinfo : EIATTR_COOP_GROUP_MASK_REGIDS
	.align		4
        /*0038*/ 	.byte	0x04, 0x29
        /*003a*/ 	.short	(.L_1602 - .L_1601)


	//   ....[0]....
.L_1601:
        /*003c*/ 	.word	0xffffffff


	//   ....[1]....
        /*0040*/ 	.word	0xffffffff


	//   ....[2]....
        /*0044*/ 	.word	0xffffffff


	//   ....[3]....
        /*0048*/ 	.word	0xffffffff


	//   ....[4]....
        /*004c*/ 	.word	0xffffffff


	//   ....[5]....
        /*0050*/ 	.word	0xffffffff


	//   ....[6]....
        /*0054*/ 	.word	0xffffffff


	//   ....[7]....
        /*0058*/ 	.word	0xffffffff


	//   ....[8]....
        /*005c*/ 	.word	0xffffffff


	//   ....[9]....
        /*0060*/ 	.word	0xffffffff


	//   ....[10]....
        /*0064*/ 	.word	0xffffffff


	//   ....[11]....
        /*0068*/ 	.word	0xffffffff


	//----- nvinfo : EIATTR_COOP_GROUP_INSTR_OFFSETS
	.align		4
.L_1602:
        /*006c*/ 	.byte	0x04, 0x28
        /*006e*/ 	.short	(.L_1604 - .L_1603)


	//   ....[0]....
.L_1603:
        /*0070*/ 	.word	0x000041a0


	//   ....[1]....
        /*0074*/ 	.word	0x000041c0


	//   ....[2]....
        /*0078*/ 	.word	0x00004260


	//   ....[3]....
        /*007c*/ 	.word	0x00004270


	//   ....[4]....
        /*0080*/ 	.word	0x000075a0


	//   ....[5]....
        /*0084*/ 	.word	0x000075c0


	//   ....[6]....
        /*0088*/ 	.word	0x000075f0


	//   ....[7]....
        /*008c*/ 	.word	0x00007600


	//   ....[8]....
        /*0090*/ 	.word	0x00008ce0


	//   ....[9]....
        /*0094*/ 	.word	0x00008d20


	//   ....[10]....
        /*0098*/ 	.word	0x00008da0


	//   ....[11]....
        /*009c*/ 	.word	0x00008dc0


	//----- nvinfo : EIATTR_EXIT_INSTR_OFFSETS
	.align		4
.L_1604:
        /*00a0*/ 	.byte	0x04, 0x1c
        /*00a2*/ 	.short	(.L_1606 - .L_1605)


	//   ....[0]....
.L_1605:
        /*00a4*/ 	.word	0x000002a0


	//   ....[1]....
        /*00a8*/ 	.word	0x00000970


	//   ....[2]....
        /*00ac*/ 	.word	0x000009a0


	//   ....[3]....
        /*00b0*/ 	.word	0x00009790


	//----- nvinfo : EIATTR_CTAIDZ_USED
	.align		4
.L_1606:
        /*00b4*/ 	.byte	0x01, 0x04
	.zero		2


	//----- nvinfo : EIATTR_CRS_STACK_SIZE
	.align		4
        /*00b8*/ 	.byte	0x04, 0x1e
        /*00ba*/ 	.short	(.L_1608 - .L_1607)
.L_1607:
        /*00bc*/ 	.word	0x00000000
.L_1608:


//--------------------- .nv.info._ZN5flash24flash_fwd_splitkv_kernelI23Flash_fwd_kernel_traitsILi64ELi64ELi128ELi4ELb0ELb0EN7cutlass6half_tE19Flash_kernel_traitsILi64ELi64ELi128ELi4ES3_EELb1ELb0ELb0ELb0ELb1ELb0ELb0ELb0EEEvNS_16Flash_fwd_paramsE --------------------------
	.section	.nv.info._ZN5flash24flash_fwd_splitkv_kernelI23Flash_fwd_kernel_traitsILi64ELi64ELi128ELi4ELb0ELb0EN7cutlass6half_tE19Flash_kernel_traitsILi64ELi64ELi128ELi4ES3_EELb1ELb0ELb0ELb0ELb1ELb0ELb0ELb0EEEvNS_16Flash_fwd_paramsE,"",@"SHT_CUDA_INFO"
	.sectionflags	@""
	.align	4


	//----- nvinfo : EIATTR_CUDA_API_VERSION
	.align		4
        /*0000*/ 	.byte	0x04, 0x37
        /*0002*/ 	.short	(.L_1610 - .L_1609)
.L_1609:
        /*0004*/ 	.word	0x00000082


	//----- nvinfo : EIATTR_SW2861232_WAR
	.align		4
.L_1610:
        /*0008*/ 	.byte	0x01, 0x35
	.zero		2


	//----- nvinfo : EIATTR_PARAM_CBANK
	.align		4
        /*000c*/ 	.byte	0x04, 0x0a
        /*000e*/ 	.short	(.L_1612 - .L_1611)
	.align		4
.L_1611:
        /*0010*/ 	.word	index@(.nv.constant0._ZN5flash24flash_fwd_splitkv_kernelI23Flash_fwd_kernel_traitsILi64ELi64ELi128ELi4ELb0ELb0EN7cutlass6half_tE19Flash_kernel_traitsILi64ELi64ELi128ELi4ES3_EELb1ELb0ELb0ELb0ELb1ELb0ELb0ELb0EEEvNS_16Flash_fwd_paramsE)
        /*0014*/ 	.short	0x0160
        /*0016*/ 	.short	0x01d0


	//----- nvinfo : EIATTR_CBANK_PARAM_SIZE
	.align		4
.L_1612:
        /*0018*/ 	.byte	0x03, 0x19
        /*001a*/ 	.short	0x01d0


	//----- nvinfo : EIATTR_KPARAM_INFO
	.align		4
        /*001c*/ 	.byte	0x04, 0x17
        /*001e*/ 	.short	(.L_1614 - .L_1613)
.L_1613:
        /*0020*/ 	.word	0x00000000
        /*0024*/ 	.short	0x0000
        /*0026*/ 	.short	0x0000
        /*0028*/ 	.byte	0x00, 0xf0, 0x41, 0x07


	//----- nvinfo : EIATTR_MAXREG_COUNT
	.align		4
.L_1614:
        /*002c*/ 	.byte	0x03, 0x1b
        /*002e*/ 	.short	0x00ff


	//----- nvinfo : EIATTR_NUM_BARRIERS
	.align		4
        /*0030*/ 	.byte	0x02, 0x4c
        /*0032*/ 	.byte	0x01
	.zero		1


	//----- nvinfo : EIATTR_MERCURY_ISA_VERSION
	.align		4
        /*0034*/ 	.byte	0x03, 0x5f
        /*0036*/ 	.short	0x0000


	//----- nvinfo : EIATTR_COOP_GROUP_MASK_REGIDS
	.align		4
        /*0038*/ 	.byte	0x04, 0x29
        /*003a*/ 	.short	(.L_1616 - .L_1615)


	//   ....[0]....
.L_1615:
        /*003c*/ 	.word	0xffffffff


	//   ....[1]....
        /*0040*/ 	.word	0xffffffff


	//   ....[2]....
        /*0044*/ 	.word	0xffffffff


	//   ....[3]....
        /*0048*/ 	.word	0xffffffff


	//   ....[4]....
        /*004c*/ 	.word	0xffffffff


	//   ....[5]....
        /*0050*/ 	.word	0xffffffff


	//   ....[6]....
        /*0054*/ 	.word	0xffffffff


	//   ....[7]....
        /*0058*/ 	.word	0xffffffff


	//   ....[8]....
        /*005c*/ 	.word	0xffffffff


	//   ....[9]....
        /*0060*/ 	.word	0xffffffff


	//   ....[10]....
        /*0064*/ 	.word	0xffffffff


	//   ....[11]....
        /*0068*/ 	.word	0xffffffff


	//   ....[12]....
        /*006c*/ 	.word	0xffffffff


	//   ....[13]....
        /*0070*/ 	.word	0xffffffff


	//   ....[14]....
        /*0074*/ 	.word	0xffffffff


	//   ....[15]....
        /*0078*/ 	.word	0xffffffff


	//----- nvinfo : EIATTR_COOP_GROUP_INSTR_OFFSETS
	.align		4
.L_1616:
        /*007c*/ 	.byte	0x04, 0x28
        /*007e*/ 	.short	(.L_1618 - .L_1617)


	//   ....[0]....
.L_1617:
        /*0080*/ 	.word	0x000043b0


	//   ....[1]....
        /*0084*/ 	.word	0x00004470


	//   ....[2]....
        /*0088*/ 	.word	0x00004480


	//   ....[3]....
        /*008c*/ 	.word	0x000044c0


	//   ....[4]....
        /*0090*/ 	.word	0x00007950


	//   ....[5]....
        /*0094*/ 	.word	0x000079a0


	//   ....[6]....
        /*0098*/ 	.word	0x000079c0


	//   ....[7]....
        /*009c*/ 	.word	0x000079e0


	//   ....[8]....
        /*00a0*/ 	.word	0x0000a7e0


	//   ....[9]....
        /*00a4*/ 	.word	0x0000a800


	//   ....[10]....
        /*00a8*/ 	.word	0x0000a840


	//   ....[11]....
        /*00ac*/ 	.word	0x0000a850


	//   ....[12]....
        /*00b0*/ 	.word	0x0000bf90


	//   ....[13]....
        /*00b4*/ 	.word	0x0000bfd0


	//   ....[14]....
        /*00b8*/ 	.word	0x0000c010


	//   ....[15]....
        /*00bc*/ 	.word	0x0000c020


	//----- nvinfo : EIATTR_EXIT_INSTR_OFFSETS
	.align		4
.L_1618:
        /*00c0*/ 	.byte	0x04, 0x1c
        /*00c2*/ 	.short	(.L_1620 - .L_1619)


	//   ....[0]....
.L_1619:
        /*00c4*/ 	.word	0x000002d0


	//   ....[1]....
        /*00c8*/ 	.word	0x00000aa0


	//   ....[2]....
        /*00cc*/ 	.word	0x00000ad0


	//   ....[3]....
        /*00d0*/ 	.word	0x0000cd90


	//   ....[4]....
        /*00d4*/ 	.word	0x0000ce40


	//----- nvinfo : EIATTR_CTAIDZ_USED
	.align		4
.L_1620:
        /*00d8*/ 	.byte	0x01, 0x04
	.zero		2


	//----- nvinfo : EIATTR_CRS_STACK_SIZE
	.align		4
        /*00dc*/ 	.byte	0x04, 0x1e
        /*00de*/ 	.short	(.L_1622 - .L_1621)
.L_1621:
        /*00e0*/ 	.word	0x00000000
.L_1622:


//--------------------- .nv.info._ZN5flash24flash_fwd_splitkv_kernelI23Flash_fwd_kernel_traitsILi64ELi64ELi128ELi4ELb0ELb0EN7cutlass6half_tE19Flash_kernel_traitsILi64ELi64ELi128ELi4ES3_EELb1ELb0ELb0ELb0ELb1ELb1ELb0ELb0EEEvNS_16Flash_fwd_paramsE --------------------------
	.section	.nv.info._ZN5flash24flash_fwd_splitkv_kernelI23Flash_fwd_kernel_traitsILi64ELi64ELi128ELi4ELb0ELb0EN7cutlass6half_tE19Flash_kernel_traitsILi64ELi64ELi128ELi4ES3_EELb1ELb0ELb0ELb0ELb1ELb1ELb0ELb0EEEvNS_16Flash_fwd_paramsE,"",@"SHT_CUDA_INFO"
	.sectionflags	@""
	.align	4


	//----- nvinfo : EIATTR_CUDA_API_VERSION
	.align		4
        /*0000*/ 	.byte	0x04, 0x37
        /*0002*/ 	.short	(.L_1624 - .L_1623)
.L_1623:
        /*0004*/ 	.word	0x00000082


	//----- nvinfo : EIATTR_SW2861232_WAR
	.align		4
.L_1624:
        /*0008*/ 	.byte	0x01, 0x35
	.zero		2


	//----- nvinfo : EIATTR_PARAM_CBANK
	.align		4
        /*000c*/ 	.byte	0x04, 0x0a
        /*000e*/ 	.short	(.L_1626 - .L_1625)
	.align		4
.L_1625:
        /*0010*/ 	.word	index@(.nv.constant0._ZN5flash24flash_fwd_splitkv_kernelI23Flash_fwd_kernel_traitsILi64ELi64ELi128ELi4ELb0ELb0EN7cutlass6half_tE19Flash_kernel_traitsILi64ELi64ELi128ELi4ES3_EELb1ELb0ELb0ELb0ELb1ELb1ELb0ELb0EEEvNS_16Flash_fwd_paramsE)
        /*0014*/ 	.short	0x0160
        /*0016*/ 	.short	0x01d0


	//----- nvinfo : EIATTR_CBANK_PARAM_SIZE
	.align		4
.L_1626:
        /*0018*/ 	.byte	0x03, 0x19
        /*001a*/ 	.short	0x01d0


	//----- nvinfo : EIATTR_KPARAM_INFO
	.align		4
        /*001c*/ 	.byte	0x04, 0x17
        /*001e*/ 	.short	(.L_1628 - .L_1627)
.L_1627:
        /*0020*/ 	.word	0x00000000
        /*0024*/ 	.short	0x0000
        /*0026*/ 	.short	0x0000
        /*0028*/ 	.byte	0x00, 0xf0, 0x41, 0x07


	//----- nvinfo : EIATTR_MAXREG_COUNT
	.align		4
.L_1628:
        /*002c*/ 	.byte	0x03, 0x1b
        /*002e*/ 	.short	0x00ff


	//----- nvinfo : EIATTR_NUM_BARRIERS
	.align		4
        /*0030*/ 	.byte	0x02, 0x4c
        /*0032*/ 	.byte	0x01
	.zero		1


	//----- nvinfo : EIATTR_MERCURY_ISA_VERSION
	.align		4
        /*0034*/ 	.byte	0x03, 0x5f
        /*0036*/ 	.short	0x0000


	//----- nvinfo : EIATTR_COOP_GROUP_MASK_REGIDS
	.align		4
        /*0038*/ 	.byte	0x04, 0x29
        /*003a*/ 	.short	(.L_1630 - .L_1629)


	//   ....[0]....
.L_1629:
        /*003c*/ 	.word	0xffffffff


	//   ....[1]....
        /*0040*/ 	.word	0xffffffff


	//   ....[2]....
        /*0044*/ 	.word	0xffffffff


	//   ....[3]....
        /*0048*/ 	.word	0xffffffff


	//   ....[4]....
        /*004c*/ 	.word	0xffffffff


	//   ....[5]....
        /*0050*/ 	.word	0xffffffff


	//   ....[6]....
        /*0054*/ 	.word	0xffffffff


	//   ....[7]....
        /*0058*/ 	.word	0xffffffff


	//   ....[8]....
        /*005c*/ 	.word	0xffffffff


	//   ....[9]....
        /*0060*/ 	.word	0xffffffff


	//   ....[10]....
        /*0064*/ 	.word	0xffffffff


	//   ....[11]....
        /*0068*/ 	.word	0xffffffff


	//   ....[12]....
        /*006c*/ 	.word	0xffffffff


	//   ....[13]....
        /*0070*/ 	.word	0xffffffff


	//   ....[14]....
        /*0074*/ 	.word	0xffffffff


	//   ....[15]....
        /*0078*/ 	.word	0xffffffff


	//----- nvinfo : EIATTR_COOP_GROUP_INSTR_OFFSETS
	.align		4
.L_1630:
        /*007c*/ 	.byte	0x04, 0x28
        /*007e*/ 	.short	(.L_1632 - .L_1631)


	//   ....[0]....
.L_1631:
        /*0080*/ 	.word	0x00004b60


	//   ....[1]....
        /*0084*/ 	.word	0x00004c80


	//   ....[2]....
        /*0088*/ 	.word	0x00004c90


	//   ....[3]....
        /*008c*/ 	.word	0x00004ce0


	//   ....[4]....
        /*0090*/ 	.word	0x00008940


	//   ....[5]....
        /*0094*/ 	.word	0x00008990


	//   ....[6]....
        /*0098*/ 	.word	0x000089b0


	//   ....[7]....
        /*009c*/ 	.word	0x000089d0


	//   ....[8]....
        /*00a0*/ 	.word	0x0000c090


	//   ....[9]....
        /*00a4*/ 	.word	0x0000c0a0


	//   ....[10]....
        /*00a8*/ 	.word	0x0000c0d0


	//   ....[11]....
        /*00ac*/ 	.word	0x0000c0e0


	//   ....[12]....
        /*00b0*/ 	.word	0x0000d7c0


	//   ....[13]....
        /*00b4*/ 	.word	0x0000d800


	//   ....[14]....
        /*00b8*/ 	.word	0x0000d840


	//   ....[15]....
        /*00bc*/ 	.word	0x0000d850


	//----- nvinfo : EIATTR_EXIT_INSTR_OFFSETS
	.align		4
.L_1632:
        /*00c0*/ 	.byte	0x04, 0x1c
        /*00c2*/ 	.short	(.L_1634 - .L_1633)


	//   ....[0]....
.L_1633:
        /*00c4*/ 	.word	0x000002d0


	//   ....[1]....
        /*00c8*/ 	.word	0x00000aa0


	//   ....[2]....
        /*00cc*/ 	.word	0x00000ad0


	//   ....[3]....
        /*00d0*/ 	.word	0x0000e5c0


	//   ....[4]....
        /*00d4*/ 	.word	0x0000e670


	//----- nvinfo : EIATTR_CTAIDZ_USED
	.align		4
.L_1634:
        /*00d8*/ 	.byte	0x01, 0x04
	.zero		2


	//----- nvinfo : EIATTR_CRS_STACK_SIZE
	.align		4
        /*00dc*/ 	.byte	0x04, 0x1e
        /*00de*/ 	.short	(.L_1636 - .L_1635)
.L_1635:
        /*00e0*/ 	.word	0x00000000
.L_1636:


//--------------------- .nv.info._ZN5flash24flash_fwd_splitkv_kernelI23Flash_fwd_kernel_traitsILi64ELi64ELi128ELi4ELb0ELb0EN7cutlass6half_tE19Flash_kernel_traitsILi64ELi64ELi128ELi4ES3_EELb1ELb0ELb1ELb0ELb0ELb0ELb0ELb0EEEvNS_16Flash_fwd_paramsE --------------------------
	.section	.nv.info._ZN5flash24flash_fwd_splitkv_kernelI23Flash_fwd_kernel_traitsILi64ELi64ELi128ELi4ELb0ELb0EN7cutlass6half_tE19Flash_kernel_traitsILi64ELi64ELi128ELi4ES3_EELb1ELb0ELb1ELb0ELb0ELb0ELb0ELb0EEEvNS_16Flash_fwd_paramsE,"",@"SHT_CUDA_INFO"
	.sectionflags	@""
	.align	4


	//----- nvinfo : EIATTR_CUDA_API_VERSION
	.align		4
        /*0000*/ 	.byte	0x04, 0x37
        /*0002*/ 	.short	(.L_1638 - .L_1637)
.L_1637:
        /*0004*/ 	.word	0x00000082


	//----- nvinfo : EIATTR_SW2861232_WAR
	.align		4
.L_1638:
        /*0008*/ 	.byte	0x01, 0x35
	.zero		2


	//----- nvinfo : EIATTR_PARAM_CBANK
	.align		4
        /*000c*/ 	.byte	0x04, 0x0a
        /*000e*/ 	.short	(.L_1640 - .L_1639)
	.align		4
.L_1639:
        /*0010*/ 	.word	index@(.nv.constant0._ZN5flash24flash_fwd_splitkv_kernelI23Flash_fwd_kernel_traitsILi64ELi64ELi128ELi4ELb0ELb0EN7cutlass6half_tE19Flash_kernel_traitsILi64ELi64ELi128ELi4ES3_EELb1ELb0ELb1ELb0ELb0ELb0ELb0ELb0EEEvNS_16Flash_fwd_paramsE)
        /*0014*/ 	.short	0x0160
        /*0016*/ 	.short	0x01d0


	//----- nvinfo : EIATTR_CBANK_PARAM_SIZE
	.align		4
.L_1640:
        /*0018*/ 	.byte	0x03, 0x19
        /*001a*/ 	.short	0x01d0


	//----- nvinfo : EIATTR_KPARAM_INFO
	.align		4
        /*001c*/ 	.byte	0x04, 0x17
        /*001e*/ 	.short	(.L_1642 - .L_1641)
.L_1641:
        /*0020*/ 	.word	0x00000000
        /*0024*/ 	.short	0x0000
        /*0026*/ 	.short	0x0000
        /*0028*/ 	.byte	0x00, 0xf0, 0x41, 0x07


	//----- nvinfo : EIATTR_MAXREG_COUNT
	.align		4
.L_1642:
        /*002c*/ 	.byte	0x03, 0x1b
        /*002e*/ 	.short	0x00ff


	//----- nvinfo : EIATTR_NUM_BARRIERS
	.align		4
        /*0030*/ 	.byte	0x02, 0x4c
        /*0032*/ 	.byte	0x01
	.zero		1


	//----- nvinfo : EIATTR_MERCURY_ISA_VERSION
	.align		4
        /*0034*/ 	.byte	0x03, 0x5f
        /*0036*/ 	.short	0x0000


	//----- nvinfo : EIATTR_COOP_GROUP_MASK_REGIDS
	.align		4
        /*0038*/ 	.byte	0x04, 0x29
        /*003a*/ 	.short	(.L_1644 - .L_1643)


	//   ....[0]....
.L_1643:
        /*003c*/ 	.word	0xffffffff


	//   ....[1]....
        /*0040*/ 	.word	0xffffffff


	//   ....[2]....
        /*0044*/ 	.word	0xffffffff


	//   ....[3]....
        /*0048*/ 	.word	0xffffffff


	//   ....[4]....
        /*004c*/ 	.word	0xffffffff


	//   ....[5]....
        /*0050*/ 	.word	0xffffffff


	//   ....[6]....
        /*0054*/ 	.word	0xffffffff


	//   ....[7]....
        /*0058*/ 	.word	0xffffffff


	//   ....[8]....
        /*005c*/ 	.word	0xffffffff


	//   ....[9]....
        /*0060*/ 	.word	0xffffffff


	//   ....[10]....
        /*0064*/ 	.word	0xffffffff


	//   ....[11]....
        /*0068*/ 	.word	0xffffffff


	//   ....[12]....
        /*006c*/ 	.word	0xffffffff


	//   ....[13]....
        /*0070*/ 	.word	0xffffffff


	//   ....[14]....
        /*0074*/ 	.word	0xffffffff


	//   ....[15]....
        /*0078*/ 	.word	0xffffffff


	//----- nvinfo : EIATTR_COOP_GROUP_INSTR_OFFSETS
	.align		4
.L_1644:
        /*007c*/ 	.byte	0x04, 0x28
        /*007e*/ 	.short	(.L_1646 - .L_1645)


	//   ....[0]....
.L_1645:
        /*0080*/ 	.word	0x00005910


	//   ....[1]....
        /*0084*/ 	.word	0x00005930


	//   ....[2]....
        /*0088*/ 	.word	0x000059b0


	//   ....[3]....
        /*008c*/ 	.word	0x00005a20


	//   ....[4]....
        /*0090*/ 	.word	0x00009cd0


	//   ....[5]....
        /*0094*/ 	.word	0x00009ce0


	//   ....[6]....
        /*0098*/ 	.word	0x00009d10


	//   ....[7]....
        /*009c*/ 	.word	0x00009d20


	//   ....[8]....
        /*00a0*/ 	.word	0x0000da30


	//   ....[9]....
        /*00a4*/ 	.word	0x0000da50


	//   ....[10]....
        /*00a8*/ 	.word	0x0000da70


	//   ....[11]....
        /*00ac*/ 	.word	0x0000da90


	//   ....[12]....
        /*00b0*/ 	.word	0x0000f1c0


	//   ....[13]....
        /*00b4*/ 	.word	0x0000f200


	//   ....[14]....
        /*00b8*/ 	.word	0x0000f240


	//   ....[15]....
        /*00bc*/ 	.word	0x0000f260


	//----- nvinfo : EIATTR_EXIT_INSTR_OFFSETS
	.align		4
.L_1646:
        /*00c0*/ 	.byte	0x04, 0x1c
        /*00c2*/ 	.short	(.L_1648 - .L_1647)


	//   ....[0]....
.L_1647:
        /*00c4*/ 	.word	0x000002d0


	//   ....[1]....
        /*00c8*/ 	.word	0x00000af0


	//   ....[2]....
        /*00cc*/ 	.word	0x00000b20


	//   ....[3]....
        /*00d0*/ 	.word	0x00010050


	//   ....[4]....
        /*00d4*/ 	.word	0x00010110


	//----- nvinfo : EIATTR_CTAIDZ_USED
	.align		4
.L_1648:
        /*00d8*/ 	.byte	0x01, 0x04
	.zero		2


	//----- nvinfo : EIATTR_CRS_STACK_SIZE
	.align		4
        /*00dc*/ 	.byte	0x04, 0x1e
        /*00de*/ 	.short	(.L_1650 - .L_1649)
.L_1649:
        /*00e0*/ 	.word	0x00000000
.L_1650:


//--------------------- .nv.info._ZN5flash24flash_fwd_splitkv_kernelI23Flash_fwd_kernel_traitsILi64ELi64ELi128ELi4ELb0ELb0EN7cutlass6half_tE19Flash_kernel_traitsILi64ELi64ELi128ELi4ES3_EELb1ELb0ELb1ELb0ELb0ELb1ELb0ELb0EEEvNS_16Flash_fwd_paramsE --------------------------
	.section	.nv.info._ZN5flash24flash_fwd_splitkv_kernelI23Flash_fwd_kernel_traitsILi64ELi64ELi128ELi4ELb0ELb0EN7cutlass6half_tE19Flash_kernel_traitsILi64ELi64ELi128ELi4ES3_EELb1ELb0ELb1ELb0ELb0ELb1ELb0ELb0EEEvNS_16Flash_fwd_paramsE,"",@"SHT_CUDA_INFO"
	.sectionflags	@""
	.align	4


	//----- nvinfo : EIATTR_CUDA_API_VERSION
	.align		4
        /*0000*/ 	.byte	0x04, 0x37
        /*0002*/ 	.short	(.L_1652 - .L_1651)
.L_1651:
        /*0004*/ 	.word	0x00000082


	//----- nvinfo : EIATTR_SW2861232_WAR
	.align		4
.L_1652:
        /*0008*/ 	.byte	0x01, 0x35
	.zero		2


	//----- nvinfo : EIATTR_PARAM_CBANK
	.align		4
        /*000c*/ 	.byte	0x04, 0x0a
        /*000e*/ 	.short	(.L_1654 - .L_1653)
	.align		4
.L_1653:
        /*0010*/ 	.word	index@(.nv.constant0._ZN5flash24flash_fwd_splitkv_kernelI23Flash_fwd_kernel_traitsILi64ELi64ELi128ELi4ELb0ELb0EN7cutlass6half_tE19Flash_kernel_traitsILi64ELi64ELi128ELi4ES3_EELb1ELb0ELb1ELb0ELb0ELb1ELb0ELb0EEEvNS_16Flash_fwd_paramsE)
        /*0014*/ 	.short	0x0160
        /*0016*/ 	.short	0x01d0


	//----- nvinfo : EIATTR_CBANK_PARAM_SIZE
	.align		4
.L_1654:
        /*0018*/ 	.byte	0x03, 0x19
        /*001a*/ 	.short	0x01d0


	//----- nvinfo : EIATTR_KPARAM_INFO
	.align		4
        /*001c*/ 	.byte	0x04, 0x17
        /*001e*/ 	.short	(.L_1656 - .L_1655)
.L_1655:
        /*0020*/ 	.word	0x00000000
        /*0024*/ 	.short	0x0000
        /*0026*/ 	.short	0x0000
        /*0028*/ 	.byte	0x00, 0xf0, 0x41, 0x07


	//----- nvinfo : EIATTR_MAXREG_COUNT
	.align		4
.L_1656:
        /*002c*/ 	.byte	0x03, 0x1b
        /*002e*/ 	.short	0x00ff


	//----- nvinfo : EIATTR_NUM_BARRIERS
	.align		4
        /*0030*/ 	.byte	0x02, 0x4c
        /*0032*/ 	.byte	0x01
	.zero		1


	//----- nvinfo : EIATTR_MERCURY_ISA_VERSION
	.align		4
        /*0034*/ 	.byte	0x03, 0x5f
        /*0036*/ 	.short	0x0000


	//----- nvinfo : EIATTR_COOP_GROUP_MASK_REGIDS
	.align		4
        /*0038*/ 	.byte	0x04, 0x29
        /*003a*/ 	.short	(.L_1658 - .L_1657)


	//   ....[0]....
.L_1657:
        /*003c*/ 	.word	0xffffffff


	//   ....[1]....
        /*0040*/ 	.word	0xffffffff


	//   ....[2]....
        /*0044*/ 	.word	0xffffffff


	//   ....[3]....
        /*0048*/ 	.word	0xffffffff


	//   ....[4]....
        /*004c*/ 	.word	0xffffffff


	//   ....[5]....
        /*0050*/ 	.word	0xffffffff


	//   ....[6]....
        /*0054*/ 	.word	0xffffffff


	//   ....[7]....
        /*0058*/ 	.word	0xffffffff


	//   ....[8]....
        /*005c*/ 	.word	0xffffffff


	//   ....[9]....
        /*0060*/ 	.word	0xffffffff


	//   ....[10]....
        /*0064*/ 	.word	0xffffffff


	//   ....[11]....
        /*0068*/ 	.word	0xffffffff


	//   ....[12]....
        /*006c*/ 	.word	0xffffffff


	//   ....[13]....
        /*0070*/ 	.word	0xffffffff


	//   ....[14]....
        /*0074*/ 	.word	0xffffffff


	//   ....[15]....
        /*0078*/ 	.word	0xffffffff


	//----- nvinfo : EIATTR_COOP_GROUP_INSTR_OFFSETS
	.align		4
.L_1658:
        /*007c*/ 	.byte	0x04, 0x28
        /*007e*/ 	.short	(.L_1660 - .L_1659)


	//   ....[0]....
.L_1659:
        /*0080*/ 	.word	0x000060a0


	//   ....[1]....
        /*0084*/ 	.word	0x000060c0


	//   ....[2]....
        /*0088*/ 	.word	0x00006130


	//   ....[3]....
        /*008c*/ 	.word	0x000061a0


	//   ....[4]....
        /*0090*/ 	.word	0x0000ac40


	//   ....[5]....
        /*0094*/ 	.word	0x0000ac50


	//   ....[6]....
        /*0098*/ 	.word	0x0000ac80


	//   ....[7]....
        /*009c*/ 	.word	0x0000ac90


	//   ....[8]....
        /*00a0*/ 	.word	0x0000f1e0


	//   ....[9]....
        /*00a4*/ 	.word	0x0000f1f0


	//   ....[10]....
        /*00a8*/ 	.word	0x0000f210


	//   ....[11]....
        /*00ac*/ 	.word	0x0000f230


	//   ....[12]....
        /*00b0*/ 	.word	0x00010930


	//   ....[13]....
        /*00b4*/ 	.word	0x00010970


	//   ....[14]....
        /*00b8*/ 	.word	0x000109b0


	//   ....[15]....
        /*00bc*/ 	.word	0x000109d0


	//----- nvinfo : EIATTR_EXIT_INSTR_OFFSETS
	.align		4
.L_1660:
        /*00c0*/ 	.byte	0x04, 0x1c
        /*00c2*/ 	.short	(.L_1662 - .L_1661)


	//   ....[0]....
.L_1661:
        /*00c4*/ 	.word	0x000002d0


	//   ....[1]....
        /*00c8*/ 	.word	0x00000ae0


	//   ....[2]....
        /*00cc*/ 	.word	0x00000b10


	//   ....[3]....
        /*00d0*/ 	.word	0x000117c0


	//   ....[4]....
        /*00d4*/ 	.word	0x00011880


	//----- nvinfo : EIATTR_CTAIDZ_USED
	.align		4
.L_1662:
        /*00d8*/ 	.byte	0x01, 0x04
	.zero		2


	//----- nvinfo : EIATTR_CRS_STACK_SIZE
	.align		4
        /*00dc*/ 	.byte	0x04, 0x1e
        /*00de*/ 	.short	(.L_1664 - .L_1663)
.L_1663:
        /*00e0*/ 	.word	0x00000000
.L_1664:


//--------------------- .nv.info._ZN5flash24flash_fwd_splitkv_kernelI23Flash_fwd_kernel_traitsILi64ELi64ELi128ELi4ELb0ELb0EN7cutlass6half_tE19Flash_kernel_traitsILi64ELi64ELi128ELi4ES3_EELb1ELb0ELb0ELb0ELb1ELb0ELb0ELb1EEEvNS_16Flash_fwd_paramsE --------------------------
	.section	.nv.info._ZN5flash24flash_fwd_splitkv_kernelI23Flash_fwd_kernel_traitsILi64ELi64ELi128ELi4ELb0ELb0EN7cutlass6half_tE19Flash_kernel_traitsILi64ELi64ELi128ELi4ES3_EELb1ELb0ELb0ELb0ELb1ELb0ELb0ELb1EEEvNS_16Flash_fwd_paramsE,"",@"SHT_CUDA_INFO"
	.sectionflags	@""
	.align	4


	//----- nvinfo : EIATTR_CUDA_API_VERSION
	.align		4
        /*0000*/ 	.byte	0x04, 0x37
        /*0002*/ 	.short	(.L_1666 - .L_1665)
.L_1665:
        /*0004*/ 	.word	0x00000082


	//----- nvinfo : EIATTR_SW2861232_WAR
	.align		4
.L_1666:
        /*0008*/ 	.byte	0x01, 0x35
	.zero		2


	//----- nvinfo : EIATTR_PARAM_CBANK
	.align		4
        /*000c*/ 	.byte	0x04, 0x0a
        /*000e*/ 	.short	(.L_1668 - .L_1667)
	.align		4
.L_1667:
        /*0010*/ 	.word	index@(.nv.constant0._ZN5flash24flash_fwd_splitkv_kernelI23Flash_fwd_kernel_traitsILi64ELi64ELi128ELi4ELb0ELb0EN7cutlass6half_tE19Flash_kernel_traitsILi64ELi64ELi128ELi4ES3_EELb1ELb0ELb0ELb0ELb1ELb0ELb0ELb1EEEvNS_16Flash_fwd_paramsE)
        /*0014*/ 	.short	0x0160
        /*0016*/ 	.short	0x01d0


	//----- nvinfo : EIATTR_CBANK_PARAM_SIZE
	.align		4
.L_1668:
        /*0018*/ 	.byte	0x03, 0x19
        /*001a*/ 	.short	0x01d0


	//----- nvinfo : EIATTR_KPARAM_INFO
	.align		4
        /*001c*/ 	.byte	0x04, 0x17
        /*001e*/ 	.short	(.L_1670 - .L_1669)
.L_1669:
        /*0020*/ 	.word	0x00000000
        /*0024*/ 	.short	0x0000
        /*0026*/ 	.short	0x0000
        /*0028*/ 	.byte	0x00, 0xf0, 0x41, 0x07


	//----- nvinfo : EIATTR_MAXREG_COUNT
	.align		4
.L_1670:
        /*002c*/ 	.byte	0x03, 0x1b
        /*002e*/ 	.short	0x00ff


	//----- nvinfo : EIATTR_NUM_BARRIERS
	.align		4
        /*0030*/ 	.byte	0x02, 0x4c
        /*0032*/ 	.byte	0x01
	.zero		1


	//----- nvinfo : EIATTR_MERCURY_ISA_VERSION
	.align		4
        /*0034*/ 	.byte	0x03, 0x5f
        /*0036*/ 	.short	0x0000


	//----- nvinfo : EIATTR_COOP_GROUP_MASK_REGIDS
	.align		4
        /*0038*/ 	.byte	0x04, 0x29
        /*003a*/ 	.short	(.L_1672 - .L_1671)


	//   ....[0]....
.L_1671:
        /*003c*/ 	.word	0xffffffff


	//   ....[1]....
        /*0040*/ 	.word	0xffffffff


	//   ....[2]....
        /*0044*/ 	.word	0xffffffff


	//   ....[3]....
        /*0048*/ 	.word	0xffffffff


	//   ....[4]....
        /*004c*/ 	.word	0xffffffff


	//   ....[5]....
        /*0050*/ 	.word	0xffffffff


	//   ....[6]....
        /*0054*/ 	.word	0xffffffff


	//   ....[7]....
        /*0058*/ 	.word	0xffffffff


	//   ....[8]....
        /*005c*/ 	.word	0xffffffff


	//   ....[9]....
        /*0060*/ 	.word	0xffffffff


	//   ....[10]....
        /*0064*/ 	.word	0xffffffff


	//   ....[11]....
        /*0068*/ 	.word	0xffffffff


	//   ....[12]....
        /*006c*/ 	.word	0xffffffff


	//   ....[13]....
        /*0070*/ 	.word	0xffffffff


	//   ....[14]....
        /*0074*/ 	.word	0xffffffff


	//   ....[15]....
        /*0078*/ 	.word	0xffffffff


	//----- nvinfo : EIATTR_COOP_GROUP_INSTR_OFFSETS
	.align		4
.L_1672:
        /*007c*/ 	.byte	0x04, 0x28
        /*007e*/ 	.short	(.L_1674 - .L_1673)


	//   ....[0]....
.L_1673:
        /*0080*/ 	.word	0x0000dad0


	//   ....[1]....
        /*0084*/ 	.word	0x0000daf0


	//   ....[2]....
        /*0088*/ 	.word	0x0000db80


	//   ....[3]....
        /*008c*/ 	.word	0x0000db90


	//   ....[4]....
        /*0090*/ 	.word	0x000110c0


	//   ....[5]....
        /*0094*/ 	.word	0x00011100


	//   ....[6]....
        /*0098*/ 	.word	0x00011120


	//   ....[7]....
        /*009c*/ 	.word	0x00011140


	//   ....[8]....
        /*00a0*/ 	.word	0x00013fa0


	//   ....[9]....
        /*00a4*/ 	.word	0x00013fc0


	//   ....[10]....
        /*00a8*/ 	.word	0x00013ff0


	//   ....[11]....
        /*00ac*/ 	.word	0x00014000


	//   ....[12]....
        /*00b0*/ 	.word	0x00015740


	//   ....[13]....
        /*00b4*/ 	.word	0x00015780


	//   ....[14]....
        /*00b8*/ 	.word	0x000157c0


	//   ....[15]....
        /*00bc*/ 	.word	0x000157d0


	//----- nvinfo : EIATTR_EXIT_INSTR_OFFSETS
	.align		4
.L_1674:
        /*00c0*/ 	.byte	0x04, 0x1c
        /*00c2*/ 	.short	(.L_1676 - .L_1675)


	//   ....[0]....
.L_1675:
        /*00c4*/ 	.word	0x00000300


	//   ....[1]....
        /*00c8*/ 	.word	0x00000ac0


	//   ....[2]....
        /*00cc*/ 	.word	0x00000af0


	//   ....[3]....
        /*00d0*/ 	.word	0x00016600


	//   ....[4]....
        /*00d4*/ 	.word	0x000166c0


	//----- nvinfo : EIATTR_CTAIDZ_USED
	.align		4
.L_1676:
        /*00d8*/ 	.byte	0x01, 0x04
	.zero		2


	//----- nvinfo : EIATTR_CRS_STACK_SIZE
	.align		4
        /*00dc*/ 	.byte	0x04, 0x1e
        /*00de*/ 	.short	(.L_1678 - .L_1677)
.L_1677:
        /*00e0*/ 	.word	0x00000000
.L_1678:


//--------------------- .nv.info._ZN5flash24flash_fwd_splitkv_kernelI23Flash_fwd_kernel_traitsILi64ELi64ELi128ELi4ELb0ELb0EN7cutlass6half_tE19Flash_kernel_traitsILi64ELi64ELi128ELi4ES3_EELb1ELb0ELb0ELb0ELb1ELb1ELb0ELb1EEEvNS_16Flash_fwd_paramsE --------------------------
	.section	.nv.info._ZN5flash24flash_fwd_splitkv_kernelI23Flash_fwd_kernel_traitsILi64ELi64ELi128ELi4ELb0ELb0EN7cutlass6half_tE19Flash_kernel_traitsILi64ELi64ELi128ELi4ES3_EELb1ELb0ELb0ELb0ELb1ELb1ELb0ELb1EEEvNS_16Flash_fwd_paramsE,"",@"SHT_CUDA_INFO"
	.sectionflags	@""
	.align	4


	//----- nvinfo : EIATTR_CUDA_API_VERSION
	.align		4
        /*0000*/ 	.byte	0x04, 0x37
        /*0002*/ 	.short	(.L_1680 - .L_1679)
.L_1679:
        /*0004*/ 	.word	0x00000082


	//----- nvinfo : EIATTR_SW2861232_WAR
	.align		4
.L_1680:
        /*0008*/ 	.byte	0x01, 0x35
	.zero		2


	//----- nvinfo : EIATTR_PARAM_CBANK
	.align		4
        /*000c*/ 	.byte	0x04, 0x0a
        /*000e*/ 	.short	(.L_1682 - .L_1681)
	.align		4
.L_1681:
        /*0010*/ 	.word	index@(.nv.constant0._ZN5flash24flash_fwd_splitkv_kernelI23Flash_fwd_kernel_traitsILi64ELi64ELi128ELi4ELb0ELb0EN7cutlass6half_tE19Flash_kernel_traitsILi64ELi64ELi128ELi4ES3_EELb1ELb0ELb0ELb0ELb1ELb1ELb0ELb1EEEvNS_16Flash_fwd_paramsE)
        /*0014*/ 	.short	0x0160
        /*0016*/ 	.short	0x01d0


	//----- nvinfo : EIATTR_CBANK_PARAM_SIZE
	.align		4
.L_1682:
        /*0018*/ 	.byte	0x03, 0x19
        /*001a*/ 	.short	0x01d0


	//----- nvinfo : EIATTR_KPARAM_INFO
	.align		4
        /*001c*/ 	.byte	0x04, 0x17
        /*001e*/ 	.short	(.L_1684 - .L_1683)
.L_1683:
        /*0020*/ 	.word	0x00000000
        /*0024*/ 	.short	0x0000
        /*0026*/ 	.short	0x0000
        /*0028*/ 	.byte	0x00, 0xf0, 0x41, 0x07


	//----- nvinfo : EIATTR_MAXREG_COUNT
	.align		4
.L_1684:
        /*002c*/ 	.byte	0x03, 0x1b
        /*002e*/ 	.short	0x00ff


	//----- nvinfo : EIATTR_NUM_BARRIERS
	.align		4
        /*0030*/ 	.byte	0x02, 0x4c
        /*0032*/ 	.byte	0x01
	.zero		1


	//----- nvinfo : EIATTR_MERCURY_ISA_VERSION
	.align		4
        /*0034*/ 	.byte	0x03, 0x5f
        /*0036*/ 	.short	0x0000


	//----- nvinfo : EIATTR_COOP_GROUP_MASK_REGIDS
	.align		4
        /*0038*/ 	.byte	0x04, 0x29
        /*003a*/ 	.short	(.L_1686 - .L_1685)


	//   ....[0]....
.L_1685:
        /*003c*/ 	.word	0xffffffff


	//   ....[1]....
        /*0040*/ 	.word	0xffffffff


	//   ....[2]....
        /*0044*/ 	.word	0xffffffff


	//   ....[3]....
        /*0048*/ 	.word	0xffffffff


	//   ....[4]....
        /*004c*/ 	.word	0xffffffff


	//   ....[5]....
        /*0050*/ 	.word	0xffffffff


	//   ....[6]....
        /*0054*/ 	.word	0xffffffff


	//   ....[7]....
        /*0058*/ 	.word	0xffffffff


	//   ....[8]....
        /*005c*/ 	.word	0xffffffff


	//   ....[9]....
        /*0060*/ 	.word	0xffffffff


	//   ....[10]....
        /*0064*/ 	.word	0xffffffff


	//   ....[11]....
        /*0068*/ 	.word	0xffffffff


	//   ....[12]....
        /*006c*/ 	.word	0xffffffff


	//   ....[13]....
        /*0070*/ 	.word	0xffffffff


	//   ....[14]....
        /*0074*/ 	.word	0xffffffff


	//   ....[15]....
        /*0078*/ 	.word	0xffffffff


	//----- nvinfo : EIATTR_COOP_GROUP_INSTR_OFFSETS
	.align		4
.L_1686:
        /*007c*/ 	.byte	0x04, 0x28
        /*007e*/ 	.short	(.L_1688 - .L_1687)


	//   ....[0]....
.L_1687:
        /*0080*/ 	.word	0x0000e310


	//   ....[1]....
        /*0084*/ 	.word	0x0000e330


	//   ....[2]....
        /*0088*/ 	.word	0x0000e3c0


	//   ....[3]....
        /*008c*/ 	.word	0x0000e3d0


	//   ....[4]....
        /*0090*/ 	.word	0x00012130


	//   ....[5]....
        /*0094*/ 	.word	0x00012140


	//   ....[6]....
        /*0098*/ 	.word	0x00012170


	//   ....[7]....
        /*009c*/ 	.word	0x00012180


	//   ....[8]....
        /*00a0*/ 	.word	0x00015860


	//   ....[9]....
        /*00a4*/ 	.word	0x00015880


	//   ....[10]....
        /*00a8*/ 	.word	0x000158b0


	//   ....[11]....
        /*00ac*/ 	.word	0x000158c0


	//   ....[12]....
        /*00b0*/ 	.word	0x00016fa0


	//   ....[13]....
        /*00b4*/ 	.word	0x00016fe0


	//   ....[14]....
        /*00b8*/ 	.word	0x00017020


	//   ....[15]....
        /*00bc*/ 	.word	0x00017030


	//----- nvinfo : EIATTR_EXIT_INSTR_OFFSETS
	.align		4
.L_1688:
        /*00c0*/ 	.byte	0x04, 0x1c
        /*00c2*/ 	.short	(.L_1690 - .L_1689)


	//   ....[0]....
.L_1689:
        /*00c4*/ 	.word	0x00000300


	//   ....[1]....
        /*00c8*/ 	.word	0x00000ac0


	//   ....[2]....
        /*00cc*/ 	.word	0x00000af0


	//   ....[3]....
        /*00d0*/ 	.word	0x00017e60


	//   ....[4]....
        /*00d4*/ 	.word	0x00017f20


	//----- nvinfo : EIATTR_CTAIDZ_USED
	.align		4
.L_1690:
        /*00d8*/ 	.byte	0x01, 0x04
	.zero		2


	//----- nvinfo : EIATTR_CRS_STACK_SIZE
	.align		4
        /*00dc*/ 	.byte	0x04, 0x1e
        /*00de*/ 	.short	(.L_1692 - .L_1691)
.L_1691:
        /*00e0*/ 	.word	0x00000000
.L_1692:


//--------------------- .nv.info._ZN5flash24flash_fwd_splitkv_kernelI23Flash_fwd_kernel_traitsILi64ELi64ELi128ELi4ELb0ELb0EN7cutlass6half_tE19Flash_kernel_traitsILi64ELi64ELi128ELi4ES3_EELb1ELb0ELb1ELb0ELb0ELb0ELb0ELb1EEEvNS_16Flash_fwd_paramsE --------------------------
	.section	.nv.info._ZN5flash24flash_fwd_splitkv_kernelI23Flash_fwd_kernel_traitsILi64ELi64ELi128ELi4ELb0ELb0EN7cutlass6half_tE19Flash_kernel_traitsILi64ELi64ELi128ELi4ES3_EELb1ELb0ELb1ELb0ELb0ELb0ELb0ELb1EEEvNS_16Flash_fwd_paramsE,"",@"SHT_CUDA_INFO"
	.sectionflags	@""
	.align	4


	//----- nvinfo : EIATTR_CUDA_API_VERSION
	.align		4
        /*0000*/ 	.byte	0x04, 0x37
        /*0002*/ 	.short	(.L_1694 - .L_1693)
.L_1693:
        /*0004*/ 	.word	0x00000082


	//----- nvinfo : EIATTR_SW2861232_WAR
	.align		4
.L_1694:
        /*0008*/ 	.byte	0x01, 0x35
	.zero		2


	//----- nvinfo : EIATTR_PARAM_CBANK
	.align		4
        /*000c*/ 	.byte	0x04, 0x0a
        /*000e*/ 	.short	(.L_1696 - .L_1695)
	.align		4
.L_1695:
        /*0010*/ 	.word	index@(.nv.constant0._ZN5flash24flash_fwd_splitkv_kernelI23Flash_fwd_kernel_traitsILi64ELi64ELi128ELi4ELb0ELb0EN7cutlass6half_tE19Flash_kernel_traitsILi64ELi64ELi128ELi4ES3_EELb1ELb0ELb1ELb0ELb0ELb0ELb0ELb1EEEvNS_16Flash_fwd_paramsE)
        /*0014*/ 	.short	0x0160
        /*0016*/ 	.short	0x01d0


	//----- nvinfo : EIATTR_CBANK_PARAM_SIZE
	.align		4
.L_1696:
        /*0018*/ 	.byte	0x03, 0x19
        /*001a*/ 	.short	0x01d0


	//----- nvinfo : EIATTR_KPARAM_INFO
	.align		4
        /*001c*/ 	.byte	0x04, 0x17
        /*001e*/ 	.short	(.L_1698 - .L_1697)
.L_1697:
        /*0020*/ 	.word	0x00000000
        /*0024*/ 	.short	0x0000
        /*0026*/ 	.short	0x0000
        /*0028*/ 	.byte	0x00, 0xf0, 0x41, 0x07


	//----- nvinfo : EIATTR_MAXREG_COUNT
	.align		4
.L_1698:
        /*002c*/ 	.byte	0x03, 0x1b
        /*002e*/ 	.short	0x00ff


	//----- nvinfo : EIATTR_NUM_BARRIERS
	.align		4
        /*0030*/ 	.byte	0x02, 0x4c
        /*0032*/ 	.byte	0x01
	.zero		1


	//----- nvinfo : EIATTR_MERCURY_ISA_VERSION
	.align		4
        /*0034*/ 	.byte	0x03, 0x5f
        /*0036*/ 	.short	0x0000


	//----- nvinfo : EIATTR_COOP_GROUP_MASK_REGIDS
	.align		4
        /*0038*/ 	.byte	0x04, 0x29
        /*003a*/ 	.short	(.L_1700 - .L_1699)


	//   ....[0]....
.L_1699:
        /*003c*/ 	.word	0xffffffff


	//   ....[1]....
        /*0040*/ 	.word	0xffffffff


	//   ....[2]....
        /*0044*/ 	.word	0xffffffff


	//   ....[3]....
        /*0048*/ 	.word	0xffffffff


	//   ....[4]....
        /*004c*/ 	.word	0xffffffff


	//   ....[5]....
        /*0050*/ 	.word	0xffffffff


	//   ....[6]....
        /*0054*/ 	.word	0xffffffff


	//   ....[7]....
        /*0058*/ 	.word	0xffffffff


	//   ....[8]....
        /*005c*/ 	.word	0xffffffff


	//   ....[9]....
        /*0060*/ 	.word	0xffffffff


	//   ....[10]....
        /*0064*/ 	.word	0xffffffff


	//   ....[11]....
        /*0068*/ 	.word	0xffffffff


	//   ....[12]....
        /*006c*/ 	.word	0xffffffff


	//   ....[13]....
        /*0070*/ 	.word	0xffffffff


	//   ....[14]....
        /*0074*/ 	.word	0xffffffff


	//   ....[15]....
        /*0078*/ 	.word	0xffffffff


	//----- nvinfo : EIATTR_COOP_GROUP_INSTR_OFFSETS
	.align		4
.L_1700:
        /*007c*/ 	.byte	0x04, 0x28
        /*007e*/ 	.short	(.L_1702 - .L_1701)


	//   ....[0]....
.L_1701:
        /*0080*/ 	.word	0x0000f2d0


	//   ....[1]....
        /*0084*/ 	.word	0x0000f2f0


	//   ....[2]....
        /*0088*/ 	.word	0x0000f350


	//   ....[3]....
        /*008c*/ 	.word	0x0000f360


	//   ....[4]....
        /*0090*/ 	.word	0x00013700


	//   ....[5]....
        /*0094*/ 	.word	0x00013710


	//   ....[6]....
        /*0098*/ 	.word	0x00013740


	//   ....[7]....
        /*009c*/ 	.word	0x00013750


	//   ....[8]....
        /*00a0*/ 	.word	0x00017440


	//   ....[9]....
        /*00a4*/ 	.word	0x00017460


	//   ....[10]....
        /*00a8*/ 	.word	0x00017480


	//   ....[11]....
        /*00ac*/ 	.word	0x000174b0


	//   ....[12]....
        /*00b0*/ 	.word	0x00018be0


	//   ....[13]....
        /*00b4*/ 	.word	0x00018c20


	//   ....[14]....
        /*00b8*/ 	.word	0x00018c60


	//   ....[15]....
        /*00bc*/ 	.word	0x00018c80


	//----- nvinfo : EIATTR_EXIT_INSTR_OFFSETS
	.align		4
.L_1702:
        /*00c0*/ 	.byte	0x04, 0x1c
        /*00c2*/ 	.short	(.L_1704 - .L_1703)


	//   ....[0]....
.L_1703:
        /*00c4*/ 	.word	0x00000300


	//   ....[1]....
        /*00c8*/ 	.word	0x00000b10


	//   ....[2]....
        /*00cc*/ 	.word	0x00000b40


	//   ....[3]....
        /*00d0*/ 	.word	0x00019ac0


	//   ....[4]....
        /*00d4*/ 	.word	0x00019b80


	//----- nvinfo : EIATTR_CTAIDZ_USED
	.align		4
.L_1704:
        /*00d8*/ 	.byte	0x01, 0x04
	.zero		2


	//----- nvinfo : EIATTR_CRS_STACK_SIZE
	.align		4
        /*00dc*/ 	.byte	0x04, 0x1e
        /*00de*/ 	.short	(.L_1706 - .L_1705)
.L_1705:
        /*00e0*/ 	.word	0x00000000
.L_1706:


//--------------------- .nv.info._ZN5flash24flash_fwd_splitkv_kernelI23Flash_fwd_kernel_traitsILi64ELi64ELi128ELi4ELb0ELb0EN7cutlass6half_tE19Flash_kernel_traitsILi64ELi64ELi128ELi4ES3_EELb1ELb0ELb1ELb0ELb0ELb1ELb0ELb1EEEvNS_16Flash_fwd_paramsE --------------------------
	.section	.nv.info._ZN5flash24flash_fwd_splitkv_kernelI23Flash_fwd_kernel_traitsILi64ELi64ELi128ELi4ELb0ELb0EN7cutlass6half_tE19Flash_kernel_traitsILi64ELi64ELi128ELi4ES3_EELb1ELb0ELb1ELb0ELb0ELb1ELb0ELb1EEEvNS_16Flash_fwd_paramsE,"",@"SHT_CUDA_INFO"
	.sectionflags	@""
	.align	4


	//----- nvinfo : EIATTR_CUDA_API_VERSION
	.align		4
        /*0000*/ 	.byte	0x04, 0x37
        /*0002*/ 	.short	(.L_1708 - .L_1707)
.L_1707:
        /*0004*/ 	.word	0x00000082


	//----- nvinfo : EIATTR_SW2861232_WAR
	.align		4
.L_1708:
        /*0008*/ 	.byte	0x01, 0x35
	.zero		2


	//----- nvinfo : EIATTR_PARAM_CBANK
	.align		4
        /*000c*/ 	.byte	0x04, 0x0a
        /*000e*/ 	.short	(.L_1710 - .L_1709)
	.align		4
.L_1709:
        /*0010*/ 	.word	index@(.nv.constant0._ZN5flash24flash_fwd_splitkv_kernelI23Flash_fwd_kernel_traitsILi64ELi64ELi128ELi4ELb0ELb0EN7cutlass6half_tE19Flash_kernel_traitsILi64ELi64ELi128ELi4ES3_EELb1ELb0ELb1ELb0ELb0ELb1ELb0ELb1EEEvNS_16Flash_fwd_paramsE)
        /*0014*/ 	.short	0x0160
        /*0016*/ 	.short	0x01d0


	//----- nvinfo : EIATTR_CBANK_PARAM_SIZE
	.align		4
.L_1710:
        /*0018*/ 	.byte	0x03, 0x19
        /*001a*/ 	.short	0x01d0


	//----- nvinfo : EIATTR_KPARAM_INFO
	.align		4
        /*001c*/ 	.byte	0x04, 0x17
        /*001e*/ 	.short	(.L_1712 - .L_1711)
.L_1711:
        /*0020*/ 	.word	0x00000000
        /*0024*/ 	.short	0x0000
        /*0026*/ 	.short	0x0000
        /*0028*/ 	.byte	0x00, 0xf0, 0x41, 0x07


	//----- nvinfo : EIATTR_MAXREG_COUNT
	.align		4
.L_1712:
        /*002c*/ 	.byte	0x03, 0x1b
        /*002e*/ 	.short	0x00ff


	//----- nvinfo : EIATTR_NUM_BARRIERS
	.align		4
        /*0030*/ 	.byte	0x02, 0x4c
        /*0032*/ 	.byte	0x01
	.zero		1


	//----- nvinfo : EIATTR_MERCURY_ISA_VERSION
	.align		4
        /*0034*/ 	.byte	0x03, 0x5f
        /*0036*/ 	.short	0x0000


	//----- nvinfo : EIATTR_COOP_GROUP_MASK_REGIDS
	.align		4
        /*0038*/ 	.byte	0x04, 0x29
        /*003a*/ 	.short	(.L_1714 - .L_1713)


	//   ....[0]....
.L_1713:
        /*003c*/ 	.word	0xffffffff


	//   ....[1]....
        /*0040*/ 	.word	0xffffffff


	//   ....[2]....
        /*0044*/ 	.word	0xffffffff


	//   ....[3]....
        /*0048*/ 	.word	0xffffffff


	//   ....[4]....
        /*004c*/ 	.word	0xffffffff


	//   ....[5]....
        /*0050*/ 	.word	0xffffffff


	//   ....[6]....
        /*0054*/ 	.word	0xffffffff


	//   ....[7]....
        /*0058*/ 	.word	0xffffffff


	//   ....[8]....
        /*005c*/ 	.word	0xffffffff


	//   ....[9]....
        /*0060*/ 	.word	0xffffffff


	//   ....[10]....
        /*0064*/ 	.word	0xffffffff


	//   ....[11]....
        /*0068*/ 	.word	0xffffffff


	//   ....[12]....
        /*006c*/ 	.word	0xffffffff


	//   ....[13]....
        /*0070*/ 	.word	0xffffffff


	//   ....[14]....
        /*0074*/ 	.word	0xffffffff


	//   ....[15]....
        /*0078*/ 	.word	0xffffffff


	//----- nvinfo : EIATTR_COOP_GROUP_INSTR_OFFSETS
	.align		4
.L_1714:
        /*007c*/ 	.byte	0x04, 0x28
        /*007e*/ 	.short	(.L_1716 - .L_1715)


	//   ....[0]....
.L_1715:
        /*0080*/ 	.word	0x0000fa10


	//   ....[1]....
        /*0084*/ 	.word	0x0000fa30


	//   ....[2]....
        /*0088*/ 	.word	0x0000fa70


	//   ....[3]....
        /*008c*/ 	.word	0x0000fa80


	//   ....[4]....
        /*0090*/ 	.word	0x00014650


	//   ....[5]....
        /*0094*/ 	.word	0x00014660


	//   ....[6]....
        /*0098*/ 	.word	0x00014690


	//   ....[7]....
        /*009c*/ 	.word	0x000146a0


	//   ....[8]....
        /*00a0*/ 	.word	0x00018c00


	//   ....[9]....
        /*00a4*/ 	.word	0x00018c20


	//   ....[10]....
        /*00a8*/ 	.word	0x00018c40


	//   ....[11]....
        /*00ac*/ 	.word	0x00018c60


	//   ....[12]....
        /*00b0*/ 	.word	0x0001a340


	//   ....[13]....
        /*00b4*/ 	.word	0x0001a380


	//   ....[14]....
        /*00b8*/ 	.word	0x0001a3c0


	//   ....[15]....
        /*00bc*/ 	.word	0x0001a3e0


	//----- nvinfo : EIATTR_EXIT_INSTR_OFFSETS
	.align		4
.L_1716:
        /*00c0*/ 	.byte	0x04, 0x1c
        /*00c2*/ 	.short	(.L_1718 - .L_1717)


	//   ....[0]....
.L_1717:
        /*00c4*/ 	.word	0x00000300


	//   ....[1]....
        /*00c8*/ 	.word	0x00000b10


	//   ....[2]....
        /*00cc*/ 	.word	0x00000b40


	//   ....[3]....
        /*00d0*/ 	.word	0x0001b220


	//   ....[4]....
        /*00d4*/ 	.word	0x0001b2e0


	//----- nvinfo : EIATTR_CTAIDZ_USED
	.align		4
.L_1718:
        /*00d8*/ 	.byte	0x01, 0x04
	.zero		2


	//----- nvinfo : EIATTR_CRS_STACK_SIZE
	.align		4
        /*00dc*/ 	.byte	0x04, 0x1e
        /*00de*/ 	.short	(.L_1720 - .L_1719)
.L_1719:
        /*00e0*/ 	.word	0x00000000
.L_1720:


//--------------------- .nv.info._ZN5flash24flash_fwd_splitkv_kernelI23Flash_fwd_kernel_traitsILi64ELi64ELi128ELi4ELb0ELb0EN7cutlass6half_tE19Flash_kernel_traitsILi64ELi64ELi128ELi4ES3_EELb1ELb0ELb0ELb0ELb1ELb0ELb1ELb0EEEvNS_16Flash_fwd_paramsE --------------------------
	.section	.nv.info._ZN5flash24flash_fwd_splitkv_kernelI23Flash_fwd_kernel_traitsILi64ELi64ELi128ELi4ELb0ELb0EN7cutlass6half_tE19Flash_kernel_traitsILi64ELi64ELi128ELi4ES3_EELb1ELb0ELb0ELb0ELb1ELb0ELb1ELb0EEEvNS_16Flash_fwd_paramsE,"",@"SHT_CUDA_INFO"
	.sectionflags	@""
	.align	4


	//----- nvinfo : EIATTR_CUDA_API_VERSION
	.align		4
        /*0000*/ 	.byte	0x04, 0x37
        /*0002*/ 	.short	(.L_1722 - .L_1721)
.L_1721:
        /*0004*/ 	.word	0x00000082


	//----- nvinfo : EIATTR_SW2861232_WAR
	.align		4
.L_1722:
        /*0008*/ 	.byte	0x01, 0x35
	.zero		2


	//----- nvinfo : EIATTR_PARAM_CBANK
	.align		4
        /*000c*/ 	.byte	0x04, 0x0a
        /*000e*/ 	.short	(.L_1724 - .L_1723)
	.align		4
.L_1723:
        /*0010*/ 	.word	index@(.nv.constant0._ZN5flash24flash_fwd_splitkv_kernelI23Flash_fwd_kernel_traitsILi64ELi64ELi128ELi4ELb0ELb0EN7cutlass6half_tE19Flash_kernel_traitsILi64ELi64ELi128ELi4ES3_EELb1ELb0ELb0ELb0ELb1ELb0ELb1ELb0EEEvNS_16Flash_fwd_paramsE)
        /*0014*/ 	.short	0x0160
        /*0016*/ 	.short	0x01d0


	//----- nvinfo : EIATTR_CBANK_PARAM_SIZE
	.align		4
.L_1724:
        /*0018*/ 	.byte	0x03, 0x19
        /*001a*/ 	.short	0x01d0


	//----- nvinfo : EIATTR_KPARAM_INFO
	.align		4
        /*001c*/ 	.byte	0x04, 0x17
        /*001e*/ 	.short	(.L_1726 - .L_1725)
.L_1725:
        /*0020*/ 	.word	0x00000000
        /*0024*/ 	.short	0x0000
        /*0026*/ 	.short	0x0000
        /*0028*/ 	.byte	0x00, 0xf0, 0x41, 0x07


	//----- nvinfo : EIATTR_MAXREG_COUNT
	.align		4
.L_1726:
        /*002c*/ 	.byte	0x03, 0x1b
        /*002e*/ 	.short	0x00ff


	//----- nvinfo : EIATTR_NUM_BARRIERS
	.align		4
        /*0030*/ 	.byte	0x02, 0x4c
        /*0032*/ 	.byte	0x01
	.zero		1


	//----- nvinfo : EIATTR_MERCURY_ISA_VERSION
	.align		4
        /*0034*/ 	.byte	0x03, 0x5f
        /*0036*/ 	.short	0x0000


	//----- nvinfo : EIATTR_COOP_GROUP_MASK_REGIDS
	.align		4
        /*0038*/ 	.byte	0x04, 0x29
        /*003a*/ 	.short	(.L_1728 - .L_1727)


	//   ....[0]....
.L_1727:
        /*003c*/ 	.word	0xffffffff


	//   ....[1]....
        /*0040*/ 	.word	0xffffffff


	//   ....[2]....
        /*0044*/ 	.word	0xffffffff


	//   ....[3]....
        /*0048*/ 	.word	0xffffffff


	//   ....[4]....
        /*004c*/ 	.word	0xffffffff


	//   ....[5]....
        /*0050*/ 	.word	0xffffffff


	//   ....[6]....
        /*0054*/ 	.word	0xffffffff


	//   ....[7]....
        /*0058*/ 	.word	0xffffffff


	//   ....[8]....
        /*005c*/ 	.word	0xffffffff


	//   ....[9]....
        /*0060*/ 	.word	0xffffffff


	//   ....[10]....
        /*0064*/ 	.word	0xffffffff


	//   ....[11]....
        /*0068*/ 	.word	0xffffffff


	//   ....[12]....
        /*006c*/ 	.word	0xffffffff


	//   ....[13]....
        /*0070*/ 	.word	0xffffffff


	//   ....[14]....
        /*0074*/ 	.word	0xffffffff


	//   ....[15]....
        /*0078*/ 	.word	0xffffffff


	//----- nvinfo : EIATTR_COOP_GROUP_INSTR_OFFSETS
	.align		4
.L_1728:
        /*007c*/ 	.byte	0x04, 0x28
        /*007e*/ 	.short	(.L_1730 - .L_1729)


	//   ....[0]....
.L_1729:
        /*0080*/ 	.word	0x00004380


	//   ....[1]....
        /*0084*/ 	.word	0x00004450


	//   ....[2]....
        /*0088*/ 	.word	0x00004460


	//   ....[3]....
        /*008c*/ 	.word	0x00004490


	//   ....[4]....
        /*0090*/ 	.word	0x00007960


	//   ....[5]....
        /*0094*/ 	.word	0x000079b0


	//   ....[6]....
        /*0098*/ 	.word	0x000079d0


	//   ....[7]....
        /*009c*/ 	.word	0x000079f0


	//   ....[8]....
        /*00a0*/ 	.word	0x0000a7e0


	//   ....[9]....
        /*00a4*/ 	.word	0x0000a800


	//   ....[10]....
        /*00a8*/ 	.word	0x0000a840


	//   ....[11]....
        /*00ac*/ 	.word	0x0000a850


	//   ....[12]....
        /*00b0*/ 	.word	0x0000bf60


	//   ....[13]....
        /*00b4*/ 	.word	0x0000bfa0


	//   ....[14]....
        /*00b8*/ 	.word	0x0000c030


	//   ....[15]....
        /*00bc*/ 	.word	0x0000c050


	//----- nvinfo : EIATTR_EXIT_INSTR_OFFSETS
	.align		4
.L_1730:
        /*00c0*/ 	.byte	0x04, 0x1c
        /*00c2*/ 	.short	(.L_1732 - .L_1731)


	//   ....[0]....
.L_1731:
        /*00c4*/ 	.word	0x00000410


	//   ....[1]....
        /*00c8*/ 	.word	0x00000b40


	//   ....[2]....
        /*00cc*/ 	.word	0x00000b70


	//   ....[3]....
        /*00d0*/ 	.word	0x0000cae0


	//   ....[4]....
        /*00d4*/ 	.word	0x0000cb00


	//----- nvinfo : EIATTR_CTAIDZ_USED
	.align		4
.L_1732:
        /*00d8*/ 	.byte	0x01, 0x04
	.zero		2


	//----- nvinfo : EIATTR_CRS_STACK_SIZE
	.align		4
        /*00dc*/ 	.byte	0x04, 0x1e
        /*00de*/ 	.short	(.L_1734 - .L_1733)
.L_1733:
        /*00e0*/ 	.word	0x00000000
.L_1734:


//--------------------- .nv.info._ZN5flash24flash_fwd_splitkv_kernelI23Flash_fwd_kernel_traitsILi64ELi64ELi128ELi4ELb0ELb0EN7cutlass6half_tE19Flash_kernel_traitsILi64ELi64ELi128ELi4ES3_EELb1ELb0ELb0ELb0ELb1ELb1ELb1ELb0EEEvNS_16Flash_fwd_paramsE --------------------------
	.section	.nv.info._ZN5flash24flash_fwd_splitkv_kernelI23Flash_fwd_kernel_traitsILi64ELi64ELi128ELi4ELb0ELb0EN7cutlass6half_tE19Flash_kernel_traitsILi64ELi64ELi128ELi4ES3_EELb1ELb0ELb0ELb0ELb1ELb1ELb1ELb0EEEvNS_16Flash_fwd_paramsE,"",@"SHT_CUDA_INFO"
	.sectionflags	@""
	.align	4


	//----- nvinfo : EIATTR_CUDA_API_VERSION
	.align		4
        /*0000*/ 	.byte	0x04, 0x37
        /*0002*/ 	.short	(.L_1736 - .L_1735)
.L_1735:
        /*0004*/ 	.word	0x00000082


	//----- nvinfo : EIATTR_SW2861232_WAR
	.align		4
.L_1736:
        /*0008*/ 	.byte	0x01, 0x35
	.zero		2


	//----- nvinfo : EIATTR_PARAM_CBANK
	.align		4
        /*000c*/ 	.byte	0x04, 0x0a
        /*000e*/ 	.short	(.L_1738 - .L_1737)
	.align		4
.L_1737:
        /*0010*/ 	.word	index@(.nv.constant0._ZN5flash24flash_fwd_splitkv_kernelI23Flash_fwd_kernel_traitsILi64ELi64ELi128ELi4ELb0ELb0EN7cutlass6half_tE19Flash_kernel_traitsILi64ELi64ELi128ELi4ES3_EELb1ELb0ELb0ELb0ELb1ELb1ELb1ELb0EEEvNS_16Flash_fwd_paramsE)
        /*0014*/ 	.short	0x0160
        /*0016*/ 	.short	0x01d0


	//----- nvinfo : EIATTR_CBANK_PARAM_SIZE
	.align		4
.L_1738:
        /*0018*/ 	.byte	0x03, 0x19
        /*001a*/ 	.short	0x01d0


	//----- nvinfo : EIATTR_KPARAM_INFO
	.align		4
        /*001c*/ 	.byte	0x04, 0x17
        /*001e*/ 	.short	(.L_1740 - .L_1739)
.L_1739:
        /*0020*/ 	.word	0x00000000
        /*0024*/ 	.short	0x0000
        /*0026*/ 	.short	0x0000
        /*0028*/ 	.byte	0x00, 0xf0, 0x41, 0x07


	//----- nvinfo : EIATTR_MAXREG_COUNT
	.align		4
.L_1740:
        /*002c*/ 	.byte	0x03, 0x1b
        /*002e*/ 	.short	0x00ff


	//----- nvinfo : EIATTR_NUM_BARRIERS
	.align		4
        /*0030*/ 	.byte	0x02, 0x4c
        /*0032*/ 	.byte	0x01
	.zero		1


	//----- nvinfo : EIATTR_MERCURY_ISA_VERSION
	.align		4
        /*0034*/ 	.byte	0x03, 0x5f
        /*0036*/ 	.short	0x0000


	//----- nvinfo : EIATTR_COOP_GROUP_MASK_REGIDS
	.align		4
        /*0038*/ 	.byte	0x04, 0x29
        /*003a*/ 	.short	(.L_1742 - .L_1741)


	//   ....[0]....
.L_1741:
        /*003c*/ 	.word	0xffffffff


	//   ....[1]....
        /*0040*/ 	.word	0xffffffff


	//   ....[2]....
        /*0044*/ 	.word	0xffffffff


	//   ....[3]....
        /*0048*/ 	.word	0xffffffff


	//   ....[4]....
        /*004c*/ 	.word	0xffffffff


	//   ....[5]....
        /*0050*/ 	.word	0xffffffff


	//   ....[6]....
        /*0054*/ 	.word	0xffffffff


	//   ....[7]....
        /*0058*/ 	.word	0xffffffff


	//   ....[8]....
        /*005c*/ 	.word	0xffffffff


	//   ....[9]....
        /*0060*/ 	.word	0xffffffff


	//   ....[10]....
        /*0064*/ 	.word	0xffffffff


	//   ....[11]....
        /*0068*/ 	.word	0xffffffff


	//   ....[12]....
        /*006c*/ 	.word	0xffffffff


	//   ....[13]....
        /*0070*/ 	.word	0xffffffff


	//   ....[14]....
        /*0074*/ 	.word	0xffffffff


	//   ....[15]....
        /*0078*/ 	.word	0xffffffff


	//----- nvinfo : EIATTR_COOP_GROUP_INSTR_OFFSETS
	.align		4
.L_1742:
        /*007c*/ 	.byte	0x04, 0x28
        /*007e*/ 	.short	(.L_1744 - .L_1743)


	//   ....[0]....
.L_1743:
        /*0080*/ 	.word	0x00004b40


	//   ....[1]....
        /*0084*/ 	.word	0x00004c70


	//   ....[2]....
        /*0088*/ 	.word	0x00004c80


	//   ....[3]....
        /*008c*/ 	.word	0x00004cd0


	//   ....[4]....
        /*0090*/ 	.word	0x00008970


	//   ....[5]....
        /*0094*/ 	.word	0x00008980


	//   ....[6]....
        /*0098*/ 	.word	0x000089b0


	//   ....[7]....
        /*009c*/ 	.word	0x000089c0


	//   ....[8]....
        /*00a0*/ 	.word	0x0000c060


	//   ....[9]....
        /*00a4*/ 	.word	0x0000c080


	//   ....[10]....
        /*00a8*/ 	.word	0x0000c0b0


	//   ....[11]....
        /*00ac*/ 	.word	0x0000c0c0


	//   ....[12]....
        /*00b0*/ 	.word	0x0000d780


	//   ....[13]....
        /*00b4*/ 	.word	0x0000d7c0


	//   ....[14]....
        /*00b8*/ 	.word	0x0000d850


	//   ....[15]....
        /*00bc*/ 	.word	0x0000d860


	//----- nvinfo : EIATTR_EXIT_INSTR_OFFSETS
	.align		4
.L_1744:
        /*00c0*/ 	.byte	0x04, 0x1c
        /*00c2*/ 	.short	(.L_1746 - .L_1745)


	//   ....[0]....
.L_1745:
        /*00c4*/ 	.word	0x00000410


	//   ....[1]....
        /*00c8*/ 	.word	0x00000b40


	//   ....[2]....
        /*00cc*/ 	.word	0x00000b70


	//   ....[3]....
        /*00d0*/ 	.word	0x0000e300


	//   ....[4]....
        /*00d4*/ 	.word	0x0000e320


	//----- nvinfo : EIATTR_CTAIDZ_USED
	.align		4
.L_1746:
        /*00d8*/ 	.byte	0x01, 0x04
	.zero		2


	//----- nvinfo : EIATTR_CRS_STACK_SIZE
	.align		4
        /*00dc*/ 	.byte	0x04, 0x1e
        /*00de*/ 	.short	(.L_1748 - .L_1747)
.L_1747:
        /*00e0*/ 	.word	0x00000000
.L_1748:


//--------------------- .nv.info._ZN5flash24flash_fwd_splitkv_kernelI23Flash_fwd_kernel_traitsILi64ELi64ELi128ELi4ELb0ELb0EN7cutlass6half_tE19Flash_kernel_traitsILi64ELi64ELi128ELi4ES3_EELb1ELb0ELb1ELb0ELb0ELb0ELb1ELb0EEEvNS_16Flash_fwd_paramsE --------------------------
	.section	.nv.info._ZN5flash24flash_fwd_splitkv_kernelI23Flash_fwd_kernel_traitsILi64ELi64ELi128ELi4ELb0ELb0EN7cutlass6half_tE19Flash_kernel_traitsILi64ELi64ELi128ELi4ES3_EELb1ELb0ELb1ELb0ELb0ELb0ELb1ELb0EEEvNS_16Flash_fwd_paramsE,"",@"SHT_CUDA_INFO"
	.sectionflags	@""
	.align	4


	//----- nvinfo : EIATTR_CUDA_API_VERSION
	.align		4
        /*0000*/ 	.byte	0x04, 0x37
        /*0002*/ 	.short	(.L_1750 - .L_1749)
.L_1749:
        /*0004*/ 	.word	0x00000082


	//----- nvinfo : EIATTR_SW2861232_WAR
	.align		4
.L_1750:
        /*0008*/ 	.byte	0x01, 0x35
	.zero		2


	//----- nvinfo : EIATTR_PARAM_CBANK
	.align		4
        /*000c*/ 	.byte	0x04, 0x0a
        /*000e*/ 	.short	(.L_1752 - .L_1751)
	.align		4
.L_1751:
        /*0010*/ 	.word	index@(.nv.constant0._ZN5flash24flash_fwd_splitkv_kernelI23Flash_fwd_kernel_traitsILi64ELi64ELi128ELi4ELb0ELb0EN7cutlass6half_tE19Flash_kernel_traitsILi64ELi64ELi128ELi4ES3_EELb1ELb0ELb1ELb0ELb0ELb0ELb1ELb0EEEvNS_16Flash_fwd_paramsE)
        /*0014*/ 	.short	0x0160
        /*0016*/ 	.short	0x01d0


	//----- nvinfo : EIATTR_CBANK_PARAM_SIZE
	.align		4
.L_1752:
        /*0018*/ 	.byte	0x03, 0x19
        /*001a*/ 	.short	0x01d0


	//----- nvinfo : EIATTR_KPARAM_INFO
	.align		4
        /*001c*/ 	.byte	0x04, 0x17
        /*001e*/ 	.short	(.L_1754 - .L_1753)
.L_1753:
        /*0020*/ 	.word	0x00000000
        /*0024*/ 	.short	0x0000
        /*0026*/ 	.short	0x0000
        /*0028*/ 	.byte	0x00, 0xf0, 0x41, 0x07


	//----- nvinfo : EIATTR_MAXREG_COUNT
	.align		4
.L_1754:
        /*002c*/ 	.byte	0x03, 0x1b
        /*002e*/ 	.short	0x00ff


	//----- nvinfo : EIATTR_NUM_BARRIERS
	.align		4
        /*0030*/ 	.byte	0x02, 0x4c
        /*0032*/ 	.byte	0x01
	.zero		1


	//----- nvinfo : EIATTR_MERCURY_ISA_VERSION
	.align		4
        /*0034*/ 	.byte	0x03, 0x5f
        /*0036*/ 	.short	0x0000


	//----- nvinfo : EIATTR_COOP_GROUP_MASK_REGIDS
	.align		4
        /*0038*/ 	.byte	0x04, 0x29
        /*003a*/ 	.short	(.L_1756 - .L_1755)


	//   ....[0]....
.L_1755:
        /*003c*/ 	.word	0xffffffff


	//   ....[1]....
        /*0040*/ 	.word	0xffffffff


	//   ....[2]....
        /*0044*/ 	.word	0xffffffff


	//   ....[3]....
        /*0048*/ 	.word	0xffffffff


	//   ....[4]....
        /*004c*/ 	.word	0xffffffff


	//   ....[5]....
        /*0050*/ 	.word	0xffffffff


	//   ....[6]....
        /*0054*/ 	.word	0xffffffff


	//   ....[7]....
        /*0058*/ 	.word	0xffffffff


	//   ....[8]....
        /*005c*/ 	.word	0xffffffff


	//   ....[9]....
        /*0060*/ 	.word	0xffffffff


	//   ....[10]....
        /*0064*/ 	.word	0xffffffff


	//   ....[11]....
        /*0068*/ 	.word	0xffffffff


	//   ....[12]....
        /*006c*/ 	.word	0xffffffff


	//   ....[13]....
        /*0070*/ 	.word	0xffffffff


	//   ....[14]....
        /*0074*/ 	.word	0xffffffff


	//   ....[15]....
        /*0078*/ 	.word	0xffffffff


	//----- nvinfo : EIATTR_COOP_GROUP_INSTR_OFFSETS
	.align		4
.L_1756:
        /*007c*/ 	.byte	0x04, 0x28
        /*007e*/ 	.short	(.L_1758 - .L_1757)


	//   ....[0]....
.L_1757:
        /*0080*/ 	.word	0x000058c0


	//   ....[1]....
        /*0084*/ 	.word	0x000058e0


	//   ....[2]....
        /*0088*/ 	.word	0x00005960


	//   ....[3]....
        /*008c*/ 	.word	0x00005970


	//   ....[4]....
        /*0090*/ 	.word	0x00009c70


	//   ....[5]....
        /*0094*/ 	.word	0x00009c80


	//   ....[6]....
        /*0098*/ 	.word	0x00009cb0


	//   ....[7]....
        /*009c*/ 	.word	0x00009cc0


	//   ....[8]....
        /*00a0*/ 	.word	0x0000d9b0


	//   ....[9]....
        /*00a4*/ 	.word	0x0000d9d0


	//   ....[10]....
        /*00a8*/ 	.word	0x0000d9f0


	//   ....[11]....
        /*00ac*/ 	.word	0x0000da10


	//   ....[12]....
        /*00b0*/ 	.word	0x0000f130


	//   ....[13]....
        /*00b4*/ 	.word	0x0000f170


	//   ....[14]....
        /*00b8*/ 	.word	0x0000f1d0


	//   ....[15]....
        /*00bc*/ 	.word	0x0000f1f0


	//----- nvinfo : EIATTR_EXIT_INSTR_OFFSETS
	.align		4
.L_1758:
        /*00c0*/ 	.byte	0x04, 0x1c
        /*00c2*/ 	.short	(.L_1760 - .L_1759)


	//   ....[0]....
.L_1759:
        /*00c4*/ 	.word	0x00000420


	//   ....[1]....
        /*00c8*/ 	.word	0x00000bd0


	//   ....[2]....
        /*00cc*/ 	.word	0x00000c00


	//   ....[3]....
        /*00d0*/ 	.word	0x0000fcf0


	//   ....[4]....
        /*00d4*/ 	.word	0x0000fd10


	//----- nvinfo : EIATTR_CTAIDZ_USED
	.align		4
.L_1760:
        /*00d8*/ 	.byte	0x01, 0x04
	.zero		2


	//----- nvinfo : EIATTR_CRS_STACK_SIZE
	.align		4
        /*00dc*/ 	.byte	0x04, 0x1e
        /*00de*/ 	.short	(.L_1762 - .L_1761)
.L_1761:
        /*00e0*/ 	.word	0x00000000
.L_1762:


//--------------------- .nv.info._ZN5flash24flash_fwd_splitkv_kernelI23Flash_fwd_kernel_traitsILi64ELi64ELi128ELi4ELb0ELb0EN7cutlass6half_tE19Flash_kernel_traitsILi64ELi64ELi128ELi4ES3_EELb1ELb0ELb1ELb0ELb0ELb1ELb1ELb0EEEvNS_16Flash_fwd_paramsE --------------------------
	.section	.nv.info._ZN5flash24flash_fwd_splitkv_kernelI23Flash_fwd_kernel_traitsILi64ELi64ELi128ELi4ELb0ELb0EN7cutlass6half_tE19Flash_kernel_traitsILi64ELi64ELi128ELi4ES3_EELb1ELb0ELb1ELb0ELb0ELb1ELb1ELb0EEEvNS_16Flash_fwd_paramsE,"",@"SHT_CUDA_INFO"
	.sectionflags	@""
	.align	4


	//----- nvinfo : EIATTR_CUDA_API_VERSION
	.align		4
        /*0000*/ 	.byte	0x04, 0x37
        /*0002*/ 	.short	(.L_1764 - .L_1763)
.L_1763:
        /*0004*/ 	.word	0x00000082


	//----- nvinfo : EIATTR_SW2861232_WAR
	.align		4
.L_1764:
        /*0008*/ 	.byte	0x01, 0x35
	.zero		2


	//----- nvinfo : EIATTR_PARAM_CBANK
	.align		4
        /*000c*/ 	.byte	0x04, 0x0a
        /*000e*/ 	.short	(.L_1766 - .L_1765)
	.align		4
.L_1765:
        /*0010*/ 	.word	index@(.nv.constant0._ZN5flash24flash_fwd_splitkv_kernelI23Flash_fwd_kernel_traitsILi64ELi64ELi128ELi4ELb0ELb0EN7cutlass6half_tE19Flash_kernel_traitsILi64ELi64ELi128ELi4ES3_EELb1ELb0ELb1ELb0ELb0ELb1ELb1ELb0EEEvNS_16Flash_fwd_paramsE)
        /*0014*/ 	.short	0x0160
        /*0016*/ 	.short	0x01d0


	//----- nvinfo : EIATTR_CBANK_PARAM_SIZE
	.align		4
.L_1766:
        /*0018*/ 	.byte	0x03, 0x19
        /*001a*/ 	.short	0x01d0


	//----- nvinfo : EIATTR_KPARAM_INFO
	.align		4
        /*001c*/ 	.byte	0x04, 0x17
        /*001e*/ 	.short	(.L_1768 - .L_1767)
.L_1767:
        /*0020*/ 	.word	0x00000000
        /*0024*/ 	.short	0x0000
        /*0026*/ 	.short	0x0000
        /*0028*/ 	.byte	0x00, 0xf0, 0x41, 0x07


	//----- nvinfo : EIATTR_MAXREG_COUNT
	.align		4
.L_1768:
        /*002c*/ 	.byte	0x03, 0x1b
        /*002e*/ 	.short	0x00ff


	//----- nvinfo : EIATTR_NUM_BARRIERS
	.align		4
        /*0030*/ 	.byte	0x02, 0x4c
        /*0032*/ 	.byte	0x01
	.zero		1


	//----- nvinfo : EIATTR_MERCURY_ISA_VERSION
	.align		4
        /*0034*/ 	.byte	0x03, 0x5f
        /*0036*/ 	.short	0x0000


	//----- nvinfo : EIATTR_COOP_GROUP_MASK_REGIDS
	.align		4
        /*0038*/ 	.byte	0x04, 0x29
        /*003a*/ 	.short	(.L_1770 - .L_1769)


	//   ....[0]....
.L_1769:
        /*003c*/ 	.word	0xffffffff


	//   ....[1]....
        /*0040*/ 	.word	0xffffffff


	//   ....[2]....
        /*0044*/ 	.word	0xffffffff


	//   ....[3]....
        /*0048*/ 	.word	0xffffffff


	//   ....[4]....
        /*004c*/ 	.word	0xffffffff


	//   ....[5]....
        /*0050*/ 	.word	0xffffffff


	//   ....[6]....
        /*0054*/ 	.word	0xffffffff


	//   ....[7]....
        /*0058*/ 	.word	0xffffffff


	//   ....[8]....
        /*005c*/ 	.word	0xffffffff


	//   ....[9]....
        /*0060*/ 	.word	0xffffffff


	//   ....[10]....
        /*0064*/ 	.word	0xffffffff


	//   ....[11]....
        /*0068*/ 	.word	0xffffffff


	//   ....[12]....
        /*006c*/ 	.word	0xffffffff


	//   ....[13]....
        /*0070*/ 	.word	0xffffffff


	//   ....[14]....
        /*0074*/ 	.word	0xffffffff


	//   ....[15]....
        /*0078*/ 	.word	0xffffffff


	//----- nvinfo : EIATTR_COOP_GROUP_INSTR_OFFSETS
	.align		4
.L_1770:
        /*007c*/ 	.byte	0x04, 0x28
        /*007e*/ 	.short	(.L_1772 - .L_1771)


	//   ....[0]....
.L_1771:
        /*0080*/ 	.word	0x000060c0


	//   ....[1]....
        /*0084*/ 	.word	0x000060e0


	//   ....[2]....
        /*0088*/ 	.word	0x00006160


	//   ....[3]....
        /*008c*/ 	.word	0x00006170


	//   ....[4]....
        /*0090*/ 	.word	0x0000ac80


	//   ....[5]....
        /*0094*/ 	.word	0x0000ac90


	//   ....[6]....
        /*0098*/ 	.word	0x0000acc0


	//   ....[7]....
        /*009c*/ 	.word	0x0000acd0


	//   ....[8]....
        /*00a0*/ 	.word	0x0000f210


	//   ....[9]....
        /*00a4*/ 	.word	0x0000f230


	//   ....[10]....
        /*00a8*/ 	.word	0x0000f250


	//   ....[11]....
        /*00ac*/ 	.word	0x0000f270


	//   ....[12]....
        /*00b0*/ 	.word	0x00010940


	//   ....[13]....
        /*00b4*/ 	.word	0x00010980


	//   ....[14]....
        /*00b8*/ 	.word	0x000109e0


	//   ....[15]....
        /*00bc*/ 	.word	0x00010a00


	//----- nvinfo : EIATTR_EXIT_INSTR_OFFSETS
	.align		4
.L_1772:
        /*00c0*/ 	.byte	0x04, 0x1c
        /*00c2*/ 	.short	(.L_1774 - .L_1773)


	//   ....[0]....
.L_1773:
        /*00c4*/ 	.word	0x00000420


	//   ....[1]....
        /*00c8*/ 	.word	0x00000bd0


	//   ....[2]....
        /*00cc*/ 	.word	0x00000c00


	//   ....[3]....
        /*00d0*/ 	.word	0x00011500


	//   ....[4]....
        /*00d4*/ 	.word	0x00011520


	//----- nvinfo : EIATTR_CTAIDZ_USED
	.align		4
.L_1774:
        /*00d8*/ 	.byte	0x01, 0x04
	.zero		2


	//----- nvinfo : EIATTR_CRS_STACK_SIZE
	.align		4
        /*00dc*/ 	.byte	0x04, 0x1e
        /*00de*/ 	.short	(.L_1776 - .L_1775)
.L_1775:
        /*00e0*/ 	.word	0x00000000
.L_1776:


//--------------------- .nv.info._ZN5flash24flash_fwd_splitkv_kernelI23Flash_fwd_kernel_traitsILi64ELi64ELi128ELi4ELb0ELb0EN7cutlass6half_tE19Flash_kernel_traitsILi64ELi64ELi128ELi4ES3_EELb1ELb0ELb0ELb0ELb1ELb0ELb1ELb1EEEvNS_16Flash_fwd_paramsE --------------------------
	.section	.nv.info._ZN5flash24flash_fwd_splitkv_kernelI23Flash_fwd_kernel_traitsILi64ELi64ELi128ELi4ELb0ELb0EN7cutlass6half_tE19Flash_kernel_traitsILi64ELi64ELi128ELi4ES3_EELb1ELb0ELb0ELb0ELb1ELb0ELb1ELb1EEEvNS_16Flash_fwd_paramsE,"",@"SHT_CUDA_INFO"
	.sectionflags	@""
	.align	4


	//----- nvinfo : EIATTR_CUDA_API_VERSION
	.align		4
        /*0000*/ 	.byte	0x04, 0x37
        /*0002*/ 	.short	(.L_1778 - .L_1777)
.L_1777:
        /*0004*/ 	.word	0x00000082


	//----- nvinfo : EIATTR_SW2861232_WAR
	.align		4
.L_1778:
        /*0008*/ 	.byte	0x01, 0x35
	.zero		2


	//----- nvinfo : EIATTR_PARAM_CBANK
	.align		4
        /*000c*/ 	.byte	0x04, 0x0a
        /*000e*/ 	.short	(.L_1780 - .L_1779)
	.align		4
.L_1779:
        /*0010*/ 	.word	index@(.nv.constant0._ZN5flash24flash_fwd_splitkv_kernelI23Flash_fwd_kernel_traitsILi64ELi64ELi128ELi4ELb0ELb0EN7cutlass6half_tE19Flash_kernel_traitsILi64ELi64ELi128ELi4ES3_EELb1ELb0ELb0ELb0ELb1ELb0ELb1ELb1EEEvNS_16Flash_fwd_paramsE)
        /*0014*/ 	.short	0x0160
        /*0016*/ 	.short	0x01d0


	//----- nvinfo : EIATTR_CBANK_PARAM_SIZE
	.align		4
.L_1780:
        /*0018*/ 	.byte	0x03, 0x19
        /*001a*/ 	.short	0x01d0


	//----- nvinfo : EIATTR_KPARAM_INFO
	.align		4
        /*001c*/ 	.byte	0x04, 0x17
        /*001e*/ 	.short	(.L_1782 - .L_1781)
.L_1781:
        /*0020*/ 	.word	0x00000000
        /*0024*/ 	.short	0x0000
        /*0026*/ 	.short	0x0000
        /*0028*/ 	.byte	0x00, 0xf0, 0x41, 0x07


	//----- nvinfo : EIATTR_MAXREG_COUNT
	.align		4
.L_1782:
        /*002c*/ 	.byte	0x03, 0x1b
        /*002e*/ 	.short	0x00ff


	//----- nvinfo : EIATTR_NUM_BARRIERS
	.align		4
        /*0030*/ 	.byte	0x02, 0x4c
        /*0032*/ 	.byte	0x01
	.zero		1


	//----- nvinfo : EIATTR_MERCURY_ISA_VERSION
	.align		4
        /*0034*/ 	.byte	0x03, 0x5f
        /*0036*/ 	.short	0x0000


	//----- nvinfo : EIATTR_COOP_GROUP_MASK_REGIDS
	.align		4
        /*0038*/ 	.byte	0x04, 0x29
        /*003a*/ 	.short	(.L_1784 - .L_1783)


	//   ....[0]....
.L_1783:
        /*003c*/ 	.word	0xffffffff


	//   ....[1]....
        /*0040*/ 	.word	0xffffffff


	//   ....[2]....
        /*0044*/ 	.word	0xffffffff


	//   ....[3]....
        /*0048*/ 	.word	0xffffffff


	//   ....[4]....
        /*004c*/ 	.word	0xffffffff


	//   ....[5]....
        /*0050*/ 	.word	0xffffffff


	//   ....[6]....
        /*0054*/ 	.word	0xffffffff


	//   ....[7]....
        /*0058*/ 	.word	0xffffffff


	//   ....[8]....
        /*005c*/ 	.word	0xffffffff


	//   ....[9]....
        /*0060*/ 	.word	0xffffffff


	//   ....[10]....
        /*0064*/ 	.word	0xffffffff


	//   ....[11]....
        /*0068*/ 	.word	0xffffffff


	//   ....[12]....
        /*006c*/ 	.word	0xffffffff


	//   ....[13]....
        /*0070*/ 	.word	0xffffffff


	//   ....[14]....
        /*0074*/ 	.word	0xffffffff


	//   ....[15]....
        /*0078*/ 	.word	0xffffffff


	//----- nvinfo : EIATTR_COOP_GROUP_INSTR_OFFSETS
	.align		4
.L_1784:
        /*007c*/ 	.byte	0x04, 0x28
        /*007e*/ 	.short	(.L_1786 - .L_1785)


	//   ....[0]....
.L_1785:
        /*0080*/ 	.word	0x0000dca0


	//   ....[1]....
        /*0084*/ 	.word	0x0000dd30


	//   ....[2]....
        /*0088*/ 	.word	0x0000dd40


	//   ....[3]....
        /*008c*/ 	.word	0x0000dd70


	//   ....[4]....
        /*0090*/ 	.word	0x000112b0


	//   ....[5]....
        /*0094*/ 	.word	0x00011300


	//   ....[6]....
        /*0098*/ 	.word	0x00011320


	//   ....[7]....
        /*009c*/ 	.word	0x00011340


	//   ....[8]....
        /*00a0*/ 	.word	0x00014190


	//   ....[9]....
        /*00a4*/ 	.word	0x000141b0


	//   ....[10]....
        /*00a8*/ 	.word	0x000141f0


	//   ....[11]....
        /*00ac*/ 	.word	0x00014200


	//   ....[12]....
        /*00b0*/ 	.word	0x00015910


	//   ....[13]....
        /*00b4*/ 	.word	0x00015950


	//   ....[14]....
        /*00b8*/ 	.word	0x000159f0


	//   ....[15]....
        /*00bc*/ 	.word	0x00015a10


	//----- nvinfo : EIATTR_EXIT_INSTR_OFFSETS
	.align		4
.L_1786:
        /*00c0*/ 	.byte	0x04, 0x1c
        /*00c2*/ 	.short	(.L_1788 - .L_1787)


	//   ....[0]....
.L_1787:
        /*00c4*/ 	.word	0x00000420


	//   ....[1]....
        /*00c8*/ 	.word	0x00000b60


	//   ....[2]....
        /*00cc*/ 	.word	0x00000b90


	//   ....[3]....
        /*00d0*/ 	.word	0x000164b0


	//   ....[4]....
        /*00d4*/ 	.word	0x000164d0


	//----- nvinfo : EIATTR_CTAIDZ_USED
	.align		4
.L_1788:
        /*00d8*/ 	.byte	0x01, 0x04
	.zero		2


	//----- nvinfo : EIATTR_CRS_STACK_SIZE
	.align		4
        /*00dc*/ 	.byte	0x04, 0x1e
        /*00de*/ 	.short	(.L_1790 - .L_1789)
.L_1789:
        /*00e0*/ 	.word	0x00000000
.L_1790:


//--------------------- .nv.info._ZN5flash24flash_fwd_splitkv_kernelI23Flash_fwd_kernel_traitsILi64ELi64ELi128ELi4ELb0ELb0EN7cutlass6half_tE19Flash_kernel_traitsILi64ELi64ELi128ELi4ES3_EELb1ELb0ELb0ELb0ELb1ELb1ELb1ELb1EEEvNS_16Flash_fwd_paramsE --------------------------
	.section	.nv.info._ZN5flash24flash_fwd_splitkv_kernelI23Flash_fwd_kernel_traitsILi64ELi64ELi128ELi4ELb0ELb0EN7cutlass6half_tE19Flash_kernel_traitsILi64ELi64ELi128ELi4ES3_EELb1ELb0ELb0ELb0ELb1ELb1ELb1ELb1EEEvNS_16Flash_fwd_paramsE,"",@"SHT_CUDA_INFO"
	.sectionflags	@""
	.align	4


	//----- nvinfo : EIATTR_CUDA_API_VERSION
	.align		4
        /*0000*/ 	.byte	0x04, 0x37
        /*0002*/ 	.short	(.L_1792 - .L_1791)
.L_1791:
        /*0004*/ 	.word	0x00000082


	//----- nvinfo : EIATTR_SW2861232_WAR
	.align		4
.L_1792:
        /*0008*/ 	.byte	0x01, 0x35
	.zero		2


	//----- nvinfo : EIATTR_PARAM_CBANK
	.align		4
        /*000c*/ 	.byte	0x04, 0x0a
        /*000e*/ 	.short	(.L_1794 - .L_1793)
	.align		4
.L_1793:
        /*0010*/ 	.word	index@(.nv.constant0._ZN5flash24flash_fwd_splitkv_kernelI23Flash_fwd_kernel_traitsILi64ELi64ELi128ELi4ELb0ELb0EN7cutlass6half_tE19Flash_kernel_traitsILi64ELi64ELi128ELi4ES3_EELb1ELb0ELb0ELb0ELb1ELb1ELb1ELb1EEEvNS_16Flash_fwd_paramsE)
        /*0014*/ 	.short	0x0160
        /*0016*/ 	.short	0x01d0


	//----- nvinfo : EIATTR_CBANK_PARAM_SIZE
	.align		4
.L_1794:
        /*0018*/ 	.byte	0x03, 0x19
        /*001a*/ 	.short	0x01d0


	//----- nvinfo : EIATTR_KPARAM_INFO
	.align		4
        /*001c*/ 	.byte	0x04, 0x17
        /*001e*/ 	.short	(.L_1796 - .L_1795)
.L_1795:
        /*0020*/ 	.word	0x00000000
        /*0024*/ 	.short	0x0000
        /*0026*/ 	.short	0x0000
        /*0028*/ 	.byte	0x00, 0xf0, 0x41, 0x07


	//----- nvinfo : EIATTR_MAXREG_COUNT
	.align		4
.L_1796:
        /*002c*/ 	.byte	0x03, 0x1b
        /*002e*/ 	.short	0x00ff


	//----- nvinfo : EIATTR_NUM_BARRIERS
	.align		4
        /*0030*/ 	.byte	0x02, 0x4c
        /*0032*/ 	.byte	0x01
	.zero		1


	//----- nvinfo : EIATTR_MERCURY_ISA_VERSION
	.align		4
        /*0034*/ 	.byte	0x03, 0x5f
        /*0036*/ 	.short	0x0000


	//----- nvinfo : EIATTR_COOP_GROUP_MASK_REGIDS
	.align		4
        /*0038*/ 	.byte	0x04, 0x29
        /*003a*/ 	.short	(.L_1798 - .L_1797)


	//   ....[0]....
.L_1797:
        /*003c*/ 	.word	0xffffffff


	//   ....[1]....
        /*0040*/ 	.word	0xffffffff


	//   ....[2]....
        /*0044*/ 	.word	0xffffffff


	//   ....[3]....
        /*0048*/ 	.word	0xffffffff


	//   ....[4]....
        /*004c*/ 	.word	0xffffffff


	//   ....[5]....
        /*0050*/ 	.word	0xffffffff


	//   ....[6]....
        /*0054*/ 	.word	0xffffffff


	//   ....[7]....
        /*0058*/ 	.word	0xffffffff


	//   ....[8]....
        /*005c*/ 	.word	0xffffffff


	//   ....[9]....
        /*0060*/ 	.word	0xffffffff


	//   ....[10]....
        /*0064*/ 	.word	0xffffffff


	//   ....[11]....
        /*0068*/ 	.word	0xffffffff


	//   ....[12]....
        /*006c*/ 	.word	0xffffffff


	//   ....[13]....
        /*0070*/ 	.word	0xffffffff


	//   ....[14]....
        /*0074*/ 	.word	0xffffffff


	//   ....[15]....
        /*0078*/ 	.word	0xffffffff


	//----- nvinfo : EIATTR_COOP_GROUP_INSTR_OFFSETS
	.align		4
.L_1798:
        /*007c*/ 	.byte	0x04, 0x28
        /*007e*/ 	.short	(.L_1800 - .L_1799)


	//   ....[0]....
.L_1799:
        /*0080*/ 	.word	0x0000e4d0


	//   ....[1]....
        /*0084*/ 	.word	0x0000e570


	//   ....[2]....
        /*0088*/ 	.word	0x0000e580


	//   ....[3]....
        /*008c*/ 	.word	0x0000e5f0


	//   ....[4]....
        /*0090*/ 	.word	0x00012300


	//   ....[5]....
        /*0094*/ 	.word	0x00012310


	//   ....[6]....
        /*0098*/ 	.word	0x00012340


	//   ....[7]....
        /*009c*/ 	.word	0x00012350


	//   ....[8]....
        /*00a0*/ 	.word	0x00015a40


	//   ....[9]....
        /*00a4*/ 	.word	0x00015a50


	//   ....[10]....
        /*00a8*/ 	.word	0x00015a80


	//   ....[11]....
        /*00ac*/ 	.word	0x00015a90


	//   ....[12]....
        /*00b0*/ 	.word	0x00017150


	//   ....[13]....
        /*00b4*/ 	.word	0x00017190


	//   ....[14]....
        /*00b8*/ 	.word	0x00017230


	//   ....[15]....
        /*00bc*/ 	.word	0x00017240


	//----- nvinfo : EIATTR_EXIT_INSTR_OFFSETS
	.align		4
.L_1800:
        /*00c0*/ 	.byte	0x04, 0x1c
        /*00c2*/ 	.short	(.L_1802 - .L_1801)


	//   ....[0]....
.L_1801:
        /*00c4*/ 	.word	0x00000420


	//   ....[1]....
        /*00c8*/ 	.word	0x00000b60


	//   ....[2]....
        /*00cc*/ 	.word	0x00000b90


	//   ....[3]....
        /*00d0*/ 	.word	0x00017cf0


	//   ....[4]....
        /*00d4*/ 	.word	0x00017d10


	//----- nvinfo : EIATTR_CTAIDZ_USED
	.align		4
.L_1802:
        /*00d8*/ 	.byte	0x01, 0x04
	.zero		2


	//----- nvinfo : EIATTR_CRS_STACK_SIZE
	.align		4
        /*00dc*/ 	.byte	0x04, 0x1e
        /*00de*/ 	.short	(.L_1804 - .L_1803)
.L_1803:
        /*00e0*/ 	.word	0x00000000
.L_1804:


//--------------------- .nv.info._ZN5flash24flash_fwd_splitkv_kernelI23Flash_fwd_kernel_traitsILi64ELi64ELi128ELi4ELb0ELb0EN7cutlass6half_tE19Flash_kernel_traitsILi64ELi64ELi128ELi4ES3_EELb1ELb0ELb1ELb0ELb0ELb0ELb1ELb1EEEvNS_16Flash_fwd_paramsE --------------------------
	.section	.nv.info._ZN5flash24flash_fwd_splitkv_kernelI23Flash_fwd_kernel_traitsILi64ELi64ELi128ELi4ELb0ELb0EN7cutlass6half_tE19Flash_kernel_traitsILi64ELi64ELi128ELi4ES3_EELb1ELb0ELb1ELb0ELb0ELb0ELb1ELb1EEEvNS_16Flash_fwd_paramsE,"",@"SHT_CUDA_INFO"
	.sectionflags	@""
	.align	4


	//----- nvinfo : EIATTR_CUDA_API_VERSION
	.align		4
        /*0000*/ 	.byte	0x04, 0x37
        /*0002*/ 	.short	(.L_1806 - .L_1805)
.L_1805:
        /*0004*/ 	.word	0x00000082


	//----- nvinfo : EIATTR_SW2861232_WAR
	.align		4
.L_1806:
        /*0008*/ 	.byte	0x01, 0x35
	.zero		2


	//----- nvinfo : EIATTR_PARAM_CBANK
	.align		4
        /*000c*/ 	.byte	0x04, 0x0a
        /*000e*/ 	.short	(.L_1808 - .L_1807)
	.align		4
.L_1807:
        /*0010*/ 	.word	index@(.nv.constant0._ZN5flash24flash_fwd_splitkv_kernelI23Flash_fwd_kernel_traitsILi64ELi64ELi128ELi4ELb0ELb0EN7cutlass6half_tE19Flash_kernel_traitsILi64ELi64ELi128ELi4ES3_EELb1ELb0ELb1ELb0ELb0ELb0ELb1ELb1EEEvNS_16Flash_fwd_paramsE)
        /*0014*/ 	.short	0x0160
        /*0016*/ 	.short	0x01d0


	//----- nvinfo : EIATTR_CBANK_PARAM_SIZE
	.align		4
.L_1808:
        /*0018*/ 	.byte	0x03, 0x19
        /*001a*/ 	.short	0x01d0


	//----- nvinfo : EIATTR_KPARAM_INFO
	.align		4
        /*001c*/ 	.byte	0x04, 0x17
        /*001e*/ 	.short	(.L_1810 - .L_1809)
.L_1809:
        /*0020*/ 	.word	0x00000000
        /*0024*/ 	.short	0x0000
        /*0026*/ 	.short	0x0000
        /*0028*/ 	.byte	0x00, 0xf0, 0x41, 0x07


	//----- nvinfo : EIATTR_MAXREG_COUNT
	.align		4
.L_1810:
        /*002c*/ 	.byte	0x03, 0x1b
        /*002e*/ 	.short	0x00ff


	//----- nvinfo : EIATTR_NUM_BARRIERS
	.align		4
        /*0030*/ 	.byte	0x02, 0x4c
        /*0032*/ 	.byte	0x01
	.zero		1


	//----- nvinfo : EIATTR_MERCURY_ISA_VERSION
	.align		4
        /*0034*/ 	.byte	0x03, 0x5f
        /*0036*/ 	.short	0x0000


	//----- nvinfo : EIATTR_COOP_GROUP_MASK_REGIDS
	.align		4
        /*0038*/ 	.byte	0x04, 0x29
        /*003a*/ 	.short	(.L_1812 - .L_1811)


	//   ....[0]....
.L_1811:
        /*003c*/ 	.word	0xffffffff


	//   ....[1]....
        /*0040*/ 	.word	0xffffffff


	//   ....[2]....
        /*0044*/ 	.word	0xffffffff


	//   ....[3]....
        /*0048*/ 	.word	0xffffffff


	//   ....[4]....
        /*004c*/ 	.word	0xffffffff


	//   ....[5]....
        /*0050*/ 	.word	0xffffffff


	//   ....[6]....
        /*0054*/ 	.word	0xffffffff


	//   ....[7]....
        /*0058*/ 	.word	0xffffffff


	//   ....[8]....
        /*005c*/ 	.word	0xffffffff


	//   ....[9]....
        /*0060*/ 	.word	0xffffffff


	//   ....[10]....
        /*0064*/ 	.word	0xffffffff


	//   ....[11]....
        /*0068*/ 	.word	0xffffffff


	//   ....[12]....
        /*006c*/ 	.word	0xffffffff


	//   ....[13]....
        /*0070*/ 	.word	0xffffffff


	//   ....[14]....
        /*0074*/ 	.word	0xffffffff


	//   ....[15]....
        /*0078*/ 	.word	0xffffffff


	//----- nvinfo : EIATTR_COOP_GROUP_INSTR_OFFSETS
	.align		4
.L_1812:
        /*007c*/ 	.byte	0x04, 0x28
        /*007e*/ 	.short	(.L_1814 - .L_1813)


	//   ....[0]....
.L_1813:
        /*0080*/ 	.word	0x0000f3a0


	//   ....[1]....
        /*0084*/ 	.word	0x0000f400


	//   ....[2]....
        /*0088*/ 	.word	0x0000f420


	//   ....[3]....
        /*008c*/ 	.word	0x0000f4a0


	//   ....[4]....
        /*0090*/ 	.word	0x00013840


	//   ....[5]....
        /*0094*/ 	.word	0x00013850


	//   ....[6]....
        /*0098*/ 	.word	0x00013880


	//   ....[7]....
        /*009c*/ 	.word	0x00013890


	//   ....[8]....
        /*00a0*/ 	.word	0x00017560


	//   ....[9]....
        /*00a4*/ 	.word	0x00017580


	//   ....[10]....
        /*00a8*/ 	.word	0x000175a0


	//   ....[11]....
        /*00ac*/ 	.word	0x000175d0


	//   ....[12]....
        /*00b0*/ 	.word	0x00018cf0


	//   ....[13]....
        /*00b4*/ 	.word	0x00018d30


	//   ....[14]....
        /*00b8*/ 	.word	0x00018db0


	//   ....[15]....
        /*00bc*/ 	.word	0x00018dd0


	//----- nvinfo : EIATTR_EXIT_INSTR_OFFSETS
	.align		4
.L_1814:
        /*00c0*/ 	.byte	0x04, 0x1c
        /*00c2*/ 	.short	(.L_1816 - .L_1815)


	//   ....[0]....
.L_1815:
        /*00c4*/ 	.word	0x00000420


	//   ....[1]....
        /*00c8*/ 	.word	0x00000c40


	//   ....[2]....
        /*00cc*/ 	.word	0x00000c70


	//   ....[3]....
        /*00d0*/ 	.word	0x00019910


	//   ....[4]....
        /*00d4*/ 	.word	0x00019930


	//----- nvinfo : EIATTR_CTAIDZ_USED
	.align		4
.L_1816:
        /*00d8*/ 	.byte	0x01, 0x04
	.zero		2


	//----- nvinfo : EIATTR_CRS_STACK_SIZE
	.align		4
        /*00dc*/ 	.byte	0x04, 0x1e
        /*00de*/ 	.short	(.L_1818 - .L_1817)
.L_1817:
        /*00e0*/ 	.word	0x00000000
.L_1818:


//--------------------- .nv.info._ZN5flash24flash_fwd_splitkv_kernelI23Flash_fwd_kernel_traitsILi64ELi64ELi128ELi4ELb0ELb0EN7cutlass6half_tE19Flash_kernel_traitsILi64ELi64ELi128ELi4ES3_EELb1ELb0ELb1ELb0ELb0ELb1ELb1ELb1EEEvNS_16Flash_fwd_paramsE --------------------------
	.section	.nv.info._ZN5flash24flash_fwd_splitkv_kernelI23Flash_fwd_kernel_traitsILi64ELi64ELi128ELi4ELb0ELb0EN7cutlass6half_tE19Flash_kernel_traitsILi64ELi64ELi128ELi4ES3_EELb1ELb0ELb1ELb0ELb0ELb1ELb1ELb1EEEvNS_16Flash_fwd_paramsE,"",@"SHT_CUDA_INFO"
	.sectionflags	@""
	.align	4


	//----- nvinfo : EIATTR_CUDA_API_VERSION
	.align		4
        /*0000*/ 	.byte	0x04, 0x37
        /*0002*/ 	.short	(.L_1820 - .L_1819)
.L_1819:
        /*0004*/ 	.word	0x00000082


	//----- nvinfo : EIATTR_SW2861232_WAR
	.align		4
.L_1820:
        /*0008*/ 	.byte	0x01, 0x35
	.zero		2


	//----- nvinfo : EIATTR_PARAM_CBANK
	.align		4
        /*000c*/ 	.byte	0x04, 0x0a
        /*000e*/ 	.short	(.L_1822 - .L_1821)
	.align		4
.L_1821:
        /*0010*/ 	.word	index@(.nv.constant0._ZN5flash24flash_fwd_splitkv_kernelI23Flash_fwd_kernel_traitsILi64ELi64ELi128ELi4ELb0ELb0EN7cutlass6half_tE19Flash_kernel_traitsILi64ELi64ELi128ELi4ES3_EELb1ELb0ELb1ELb0ELb0ELb1ELb1ELb1EEEvNS_16Flash_fwd_paramsE)
        /*0014*/ 	.short	0x0160
        /*0016*/ 	.short	0x01d0


	//----- nvinfo : EIATTR_CBANK_PARAM_SIZE
	.align		4
.L_1822:
        /*0018*/ 	.byte	0x03, 0x19
        /*001a*/ 	.short	0x01d0


	//----- nvinfo : EIATTR_KPARAM_INFO
	.align		4
        /*001c*/ 	.byte	0x04, 0x17
        /*001e*/ 	.short	(.L_1824 - .L_1823)
.L_1823:
        /*0020*/ 	.word	0x00000000
        /*0024*/ 	.short	0x0000
        /*0026*/ 	.short	0x0000
        /*0028*/ 	.byte	0x00, 0xf0, 0x41, 0x07


	//----- nvinfo : EIATTR_MAXREG_COUNT
	.align		4
.L_1824:
        /*002c*/ 	.byte	0x03, 0x1b
        /*002e*/ 	.short	0x00ff


	//----- nvinfo : EIATTR_NUM_BARRIERS
	.align		4
        /*0030*/ 	.byte	0x02, 0x4c
        /*0032*/ 	.byte	0x01
	.zero		1


	//----- nvinfo : EIATTR_MERCURY_ISA_VERSION
	.align		4
        /*0034*/ 	.byte	0x03, 0x5f
        /*0036*/ 	.short	0x0000


	//----- nvinfo : EIATTR_COOP_GROUP_MASK_REGIDS
	.align		4
        /*0038*/ 	.byte	0x04, 0x29
        /*003a*/ 	.short	(.L_1826 - .L_1825)


	//   ....[0]....
.L_1825:
        /*003c*/ 	.word	0xffffffff


	//   ....[1]....
        /*0040*/ 	.word	0xffffffff


	//   ....[2]....
        /*0044*/ 	.word	0xffffffff


	//   ....[3]....
        /*0048*/ 	.word	0xffffffff


	//   ....[4]....
        /*004c*/ 	.word	0xffffffff


	//   ....[5]....
        /*0050*/ 	.word	0xffffffff


	//   ....[6]....
        /*0054*/ 	.word	0xffffffff


	//   ....[7]....
        /*0058*/ 	.word	0xffffffff


	//   ....[8]....
        /*005c*/ 	.word	0xffffffff


	//   ....[9]....
        /*0060*/ 	.word	0xffffffff


	//   ....[10]....
        /*0064*/ 	.word	0xffffffff


	//   ....[11]....
        /*0068*/ 	.word	0xffffffff


	//   ....[12]....
        /*006c*/ 	.word	0xffffffff


	//   ....[13]....
        /*0070*/ 	.word	0xffffffff


	//   ....[14]....
        /*0074*/ 	.word	0xffffffff


	//   ....[15]....
        /*0078*/ 	.word	0xffffffff


	//----- nvinfo : EIATTR_COOP_GROUP_INSTR_OFFSETS
	.align		4
.L_1826:
        /*007c*/ 	.byte	0x04, 0x28
        /*007e*/ 	.short	(.L_1828 - .L_1827)


	//   ....[0]....
.L_1827:
        /*0080*/ 	.word	0x0000fb90


	//   ....[1]....
        /*0084*/ 	.word	0x0000fbe0


	//   ....[2]....
        /*0088*/ 	.word	0x0000fc00


	//   ....[3]....
        /*008c*/ 	.word	0x0000fc70


	//   ....[4]....
        /*0090*/ 	.word	0x00014810


	//   ....[5]....
        /*0094*/ 	.word	0x00014820


	//   ....[6]....
        /*0098*/ 	.word	0x00014850


	//   ....[7]....
        /*009c*/ 	.word	0x00014860


	//   ....[8]....
        /*00a0*/ 	.word	0x00018dd0


	//   ....[9]....
        /*00a4*/ 	.word	0x00018de0


	//   ....[10]....
        /*00a8*/ 	.word	0x00018e00


	//   ....[11]....
        /*00ac*/ 	.word	0x00018e20


	//   ....[12]....
        /*00b0*/ 	.word	0x0001a4f0


	//   ....[13]....
        /*00b4*/ 	.word	0x0001a530


	//   ....[14]....
        /*00b8*/ 	.word	0x0001a5b0


	//   ....[15]....
        /*00bc*/ 	.word	0x0001a5d0


	//----- nvinfo : EIATTR_EXIT_INSTR_OFFSETS
	.align		4
.L_1828:
        /*00c0*/ 	.byte	0x04, 0x1c
        /*00c2*/ 	.short	(.L_1830 - .L_1829)


	//   ....[0]....
.L_1829:
        /*00c4*/ 	.word	0x00000420


	//   ....[1]....
        /*00c8*/ 	.word	0x00000c40


	//   ....[2]....
        /*00cc*/ 	.word	0x00000c70


	//   ....[3]....
        /*00d0*/ 	.word	0x0001b110


	//   ....[4]....
        /*00d4*/ 	.word	0x0001b130


	//----- nvinfo : EIATTR_CTAIDZ_USED
	.align		4
.L_1830:
        /*00d8*/ 	.byte	0x01, 0x04
	.zero		2


	//----- nvinfo : EIATTR_CRS_STACK_SIZE
	.align		4
        /*00dc*/ 	.byte	0x04, 0x1e
        /*00de*/ 	.short	(.L_1832 - .L_1831)
.L_1831:
        /*00e0*/ 	.word	0x00000000
.L_1832:


//--------------------- .nv.callgraph             --------------------------
	.section	.nv.callgraph,"",@"SHT_CUDA_CALLGRAPH"
	.align	4
	.sectionentsize	8
	.align		4
        /*0000*/ 	.word	0x00000000
	.align		4
        /*0004*/ 	.word	0xffffffff
	.align		4
        /*0008*/ 	.word	0x00000000
	.align		4
        /*000c*/ 	.word	0xfffffffe
	.align		4
        /*0010*/ 	.word	0x00000000
	.align		4
        /*0014*/ 	.word	0xfffffffd
	.align		4
        /*0018*/ 	.word	0x00000000
	.align		4
        /*001c*/ 	.word	0xfffffffc


//--------------------- .nv.rel.action            --------------------------
	.section	.nv.rel.action,"",@"SHT_CUDA_RELOCINFO"
	.align	8
	.sectionentsize	8
        /*0000*/ 	.byte	0x73, 0x00, 0x00, 0x00, 0x00, 0x00, 0x00, 0x00, 0x00, 0x00, 0x00, 0x11, 0x25, 0x00, 0x05, 0x36


//--------------------- .nv.constant4             --------------------------
	.section	.nv.constant4,"a",@progbits
	.align	8
	.align		8
.nv.constant4:
        /*0000*/ 	.dword	_ZN78_INTERNAL_508b6885_42_flash_fwd_split_hdim64_fp16_causal_sm80_cu_59c7631c_27684cuda3std3__45__cpo5beginE
	.align		8
        /*0008*/ 	.dword	_ZN78_INTERNAL_508b6885_42_flash_fwd_split_hdim64_fp16_causal_sm80_cu_59c7631c_27684cuda3std3__45__cpo3endE
	.align		8
        /*0010*/ 	.dword	_ZN78_INTERNAL_508b6885_42_flash_fwd_split_hdim64_fp16_causal_sm80_cu_59c7631c_27684cuda3std3__45__cpo6cbeginE
	.align		8
        /*0018*/ 	.dword	_ZN78_INTERNAL_508b6885_42_flash_fwd_split_hdim64_fp16_causal_sm80_cu_59c7631c_27684cuda3std3__45__cpo4cendE
	.align		8
        /*0020*/ 	.dword	_ZN78_INTERNAL_508b6885_42_flash_fwd_split_hdim64_fp16_causal_sm80_cu_59c7631c_27684cuda3std3__480_GLOBAL__N__508b6885_42_flash_fwd_split_hdim64_fp16_causal_sm80_cu_59c7631c_27686ignoreE
	.align		8
        /*0028*/ 	.dword	_ZN78_INTERNAL_508b6885_42_flash_fwd_split_hdim64_fp16_causal_sm80_cu_59c7631c_27684cuda3std3__419piecewise_constructE
	.align		8
        /*0030*/ 	.dword	_ZN78_INTERNAL_508b6885_42_flash_fwd_split_hdim64_fp16_causal_sm80_cu_59c7631c_27684cuda3std3__48in_placeE
	.align		8
        /*0038*/ 	.dword	_ZN78_INTERNAL_508b6885_42_flash_fwd_split_hdim64_fp16_causal_sm80_cu_59c7631c_27684cuda3std6ranges3__45__cpo4swapE
	.align		8
        /*0040*/ 	.dword	_ZN78_INTERNAL_508b6885_42_flash_fwd_split_hdim64_fp16_causal_sm80_cu_59c7631c_27684cuda3std6ranges3__45__cpo9iter_moveE
	.align		8
        /*0048*/ 	.dword	_ZN78_INTERNAL_508b6885_42_flash_fwd_split_hdim64_fp16_causal_sm80_cu_59c7631c_27684cute7productE
	.align		8
        /*0050*/ 	.dword	_ZN78_INTERNAL_508b6885_42_flash_fwd_split_hdim64_fp16_causal_sm80_cu_59c7631c_27684cute1_E


//--------------------- .nv.constant0._ZN5flash32flash_fwd_splitkv_combine_kernelI23Flash_fwd_kernel_traitsILi64ELi64ELi256ELi4ELb0ELb0EN7cutlass6half_tE19Flash_kernel_traitsILi64ELi64ELi256ELi4ES3_EELi8ELi7ELb0EEEvNS_16Flash_fwd_paramsE --------------------------
	.section	.nv.constant0._ZN5flash32flash_fwd_splitkv_combine_kernelI23Flash_fwd_kernel_traitsILi64ELi64ELi256ELi4ELb0ELb0EN7cutlass6half_tE19Flash_kernel_traitsILi64ELi64ELi256ELi4ES3_EELi8ELi7ELb0EEEvNS_16Flash_fwd_paramsE,"a",@progbits
	.sectionflags	@""
	.align	4
.nv.constant0._ZN5flash32flash_fwd_splitkv_combine_kernelI23Flash_fwd_kernel_traitsILi64ELi64ELi256ELi4ELb0ELb0EN7cutlass6half_tE19Flash_kernel_traitsILi64ELi64ELi256ELi4ES3_EELi8ELi7ELb0EEEvNS_16Flash_fwd_paramsE:
	.zero		816


//--------------------- .nv.constant0._ZN5flash32flash_fwd_splitkv_combine_kernelI23Flash_fwd_kernel_traitsILi64ELi64ELi256ELi4ELb0ELb0EN7cutlass6half_tE19Flash_kernel_traitsILi64ELi64ELi256ELi4ES3_EELi8ELi6ELb0EEEvNS_16Flash_fwd_paramsE --------------------------
	.section	.nv.constant0._ZN5flash32flash_fwd_splitkv_combine_kernelI23Flash_fwd_kernel_traitsILi64ELi64ELi256ELi4ELb0ELb0EN7cutlass6half_tE19Flash_kernel_traitsILi64ELi64ELi256ELi4ES3_EELi8ELi6ELb0EEEvNS_16Flash_fwd_paramsE,"a",@progbits
	.sectionflags	@""
	.align	4
.nv.constant0._ZN5flash32flash_fwd_splitkv_combine_kernelI23Flash_fwd_kernel_traitsILi64ELi64ELi256ELi4ELb0ELb0EN7cutlass6half_tE19Flash_kernel_traitsILi64ELi64ELi256ELi4ES3_EELi8ELi6ELb0EEEvNS_16Flash_fwd_paramsE:
	.zero		816


//--------------------- .nv.constant0._ZN5flash32flash_fwd_splitkv_combine_kernelI23Flash_fwd_kernel_traitsILi64ELi64ELi256ELi4ELb0ELb0EN7cutlass6half_tE19Flash_kernel_traitsILi64ELi64ELi256ELi4ES3_EELi8ELi5ELb0EEEvNS_16Flash_fwd_paramsE --------------------------
	.section	.nv.constant0._ZN5flash32flash_fwd_splitkv_combine_kernelI23Flash_fwd_kernel_traitsILi64ELi64ELi256ELi4ELb0ELb0EN7cutlass6half_tE19Flash_kernel_traitsILi64ELi64ELi256ELi4ES3_EELi8ELi5ELb0EEEvNS_16Flash_fwd_paramsE,"a",@progbits
	.sectionflags	@""
	.align	4
.nv.constant0._ZN5flash32flash_fwd_splitkv_combine_kernelI23Flash_fwd_kernel_traitsILi64ELi64ELi256ELi4ELb0ELb0EN7cutlass6half_tE19Flash_kernel_traitsILi64ELi64ELi256ELi4ES3_EELi8ELi5ELb0EEEvNS_16Flash_fwd_paramsE:
	.zero		816


//--------------------- .nv.constant0._ZN5flash32flash_fwd_splitkv_combine_kernelI23Flash_fwd_kernel_traitsILi64ELi64ELi256ELi4ELb0ELb0EN7cutlass6half_tE19Flash_kernel_traitsILi64ELi64ELi256ELi4ES3_EELi8ELi4ELb0EEEvNS_16Flash_fwd_paramsE --------------------------
	.section	.nv.constant0._ZN5flash32flash_fwd_splitkv_combine_kernelI23Flash_fwd_kernel_traitsILi64ELi64ELi256ELi4ELb0ELb0EN7cutlass6half_tE19Flash_kernel_traitsILi64ELi64ELi256ELi4ES3_EELi8ELi4ELb0EEEvNS_16Flash_fwd_paramsE,"a",@progbits
	.sectionflags	@""
	.align	4
.nv.constant0._ZN5flash32flash_fwd_splitkv_combine_kernelI23Flash_fwd_kernel_traitsILi64ELi64ELi256ELi4ELb0ELb0EN7cutlass6half_tE19Flash_kernel_traitsILi64ELi64ELi256ELi4ES3_EELi8ELi4ELb0EEEvNS_16Flash_fwd_paramsE:
	.zero		816


//--------------------- .nv.constant0._ZN5flash32flash_fwd_splitkv_combine_kernelI23Flash_fwd_kernel_traitsILi64ELi64ELi256ELi4ELb0ELb0EN7cutlass6half_tE19Flash_kernel_traitsILi64ELi64ELi256ELi4ES3_EELi8ELi3ELb0EEEvNS_16Flash_fwd_paramsE --------------------------
	.section	.nv.constant0._ZN5flash32flash_fwd_splitkv_combine_kernelI23Flash_fwd_kernel_traitsILi64ELi64ELi256ELi4ELb0ELb0EN7cutlass6half_tE19Flash_kernel_traitsILi64ELi64ELi256ELi4ES3_EELi8ELi3ELb0EEEvNS_16Flash_fwd_paramsE,"a",@progbits
	.sectionflags	@""
	.align	4
.nv.constant0._ZN5flash32flash_fwd_splitkv_combine_kernelI23Flash_fwd_kernel_traitsILi64ELi64ELi256ELi4ELb0ELb0EN7cutlass6half_tE19Flash_kernel_traitsILi64ELi64ELi256ELi4ES3_EELi8ELi3ELb0EEEvNS_16Flash_fwd_paramsE:
	.zero		816


//--------------------- .nv.constant0._ZN5flash32flash_fwd_splitkv_combine_kernelI23Flash_fwd_kernel_traitsILi64ELi64ELi256ELi4ELb0ELb0EN7cutlass6half_tE19Flash_kernel_traitsILi64ELi64ELi256ELi4ES3_EELi8ELi2ELb0EEEvNS_16Flash_fwd_paramsE --------------------------
	.section	.nv.constant0._ZN5flash32flash_fwd_splitkv_combine_kernelI23Flash_fwd_kernel_traitsILi64ELi64ELi256ELi4ELb0ELb0EN7cutlass6half_tE19Flash_kernel_traitsILi64ELi64ELi256ELi4ES3_EELi8ELi2ELb0EEEvNS_16Flash_fwd_paramsE,"a",@progbits
	.sectionflags	@""
	.align	4
.nv.constant0._ZN5flash32flash_fwd_splitkv_combine_kernelI23Flash_fwd_kernel_traitsILi64ELi64ELi256ELi4ELb0ELb0EN7cutlass6half_tE19Flash_kernel_traitsILi64ELi64ELi256ELi4ES3_EELi8ELi2ELb0EEEvNS_16Flash_fwd_paramsE:
	.zero		816


//--------------------- .nv.constant0._ZN5flash32flash_fwd_splitkv_combine_kernelI23Flash_fwd_kernel_traitsILi64ELi64ELi256ELi4ELb0ELb0EN7cutlass6half_tE19Flash_kernel_traitsILi64ELi64ELi256ELi4ES3_EELi8ELi1ELb0EEEvNS_16Flash_fwd_paramsE --------------------------
	.section	.nv.constant0._ZN5flash32flash_fwd_splitkv_combine_kernelI23Flash_fwd_kernel_traitsILi64ELi64ELi256ELi4ELb0ELb0EN7cutlass6half_tE19Flash_kernel_traitsILi64ELi64ELi256ELi4ES3_EELi8ELi1ELb0EEEvNS_16Flash_fwd_paramsE,"a",@progbits
	.sectionflags	@""
	.align	4
.nv.constant0._ZN5flash32flash_fwd_splitkv_combine_kernelI23Flash_fwd_kernel_traitsILi64ELi64ELi256ELi4ELb0ELb0EN7cutlass6half_tE19Flash_kernel_traitsILi64ELi64ELi256ELi4ES3_EELi8ELi1ELb0EEEvNS_16Flash_fwd_paramsE:
	.zero		816


//--------------------- .nv.constant0._ZN5flash32flash_fwd_splitkv_combine_kernelI23Flash_fwd_kernel_traitsILi64ELi64ELi256ELi4ELb0ELb0EN7cutlass6half_tE19Flash_kernel_traitsILi64ELi64ELi256ELi4ES3_EELi8ELi7ELb1EEEvNS_16Flash_fwd_paramsE --------------------------
	.section	.nv.constant0._ZN5flash32flash_fwd_splitkv_combine_kernelI23Flash_fwd_kernel_traitsILi64ELi64ELi256ELi4ELb0ELb0EN7cutlass6half_tE19Flash_kernel_traitsILi64ELi64ELi256ELi4ES3_EELi8ELi7ELb1EEEvNS_16Flash_fwd_paramsE,"a",@progbits
	.sectionflags	@""
	.align	4
.nv.constant0._ZN5flash32flash_fwd_splitkv_combine_kernelI23Flash_fwd_kernel_traitsILi64ELi64ELi256ELi4ELb0ELb0EN7cutlass6half_tE19Flash_kernel_traitsILi64ELi64ELi256ELi4ES3_EELi8ELi7ELb1EEEvNS_16Flash_fwd_paramsE:
	.zero		816


//--------------------- .nv.constant0._ZN5flash32flash_fwd_splitkv_combine_kernelI23Flash_fwd_kernel_traitsILi64ELi64ELi256ELi4ELb0ELb0EN7cutlass6half_tE19Flash_kernel_traitsILi64ELi64ELi256ELi4ES3_EELi8ELi6ELb1EEEvNS_16Flash_fwd_paramsE --------------------------
	.section	.nv.constant0._ZN5flash32flash_fwd_splitkv_combine_kernelI23Flash_fwd_kernel_traitsILi64ELi64ELi256ELi4ELb0ELb0EN7cutlass6half_tE19Flash_kernel_traitsILi64ELi64ELi256ELi4ES3_EELi8ELi6ELb1EEEvNS_16Flash_fwd_paramsE,"a",@progbits
	.sectionflags	@""
	.align	4
.nv.constant0._ZN5flash32flash_fwd_splitkv_combine_kernelI23Flash_fwd_kernel_traitsILi64ELi64ELi256ELi4ELb0ELb0EN7cutlass6half_tE19Flash_kernel_traitsILi64ELi64ELi256ELi4ES3_EELi8ELi6ELb1EEEvNS_16Flash_fwd_paramsE:
	.zero		816


//--------------------- .nv.constant0._ZN5flash32flash_fwd_splitkv_combine_kernelI23Flash_fwd_kernel_traitsILi64ELi64ELi256ELi4ELb0ELb0EN7cutlass6half_tE19Flash_kernel_traitsILi64ELi64ELi256ELi4ES3_EELi8ELi5ELb1EEEvNS_16Flash_fwd_paramsE --------------------------
	.section	.nv.constant0._ZN5flash32flash_fwd_splitkv_combine_kernelI23Flash_fwd_kernel_traitsILi64ELi64ELi256ELi4ELb0ELb0EN7cutlass6half_tE19Flash_kernel_traitsILi64ELi64ELi256ELi4ES3_EELi8ELi5ELb1EEEvNS_16Flash_fwd_paramsE,"a",@progbits
	.sectionflags	@""
	.align	4
.nv.constant0._ZN5flash32flash_fwd_splitkv_combine_kernelI23Flash_fwd_kernel_traitsILi64ELi64ELi256ELi4ELb0ELb0EN7cutlass6half_tE19Flash_kernel_traitsILi64ELi64ELi256ELi4ES3_EELi8ELi5ELb1EEEvNS_16Flash_fwd_paramsE:
	.zero		816


//--------------------- .nv.constant0._ZN5flash32flash_fwd_splitkv_combine_kernelI23Flash_fwd_kernel_traitsILi64ELi64ELi256ELi4ELb0ELb0EN7cutlass6half_tE19Flash_kernel_traitsILi64ELi64ELi256ELi4ES3_EELi8ELi4ELb1EEEvNS_16Flash_fwd_paramsE --------------------------
	.section	.nv.constant0._ZN5flash32flash_fwd_splitkv_combine_kernelI23Flash_fwd_kernel_traitsILi64ELi64ELi256ELi4ELb0ELb0EN7cutlass6half_tE19Flash_kernel_traitsILi64ELi64ELi256ELi4ES3_EELi8ELi4ELb1EEEvNS_16Flash_fwd_paramsE,"a",@progbits
	.sectionflags	@""
	.align	4
.nv.constant0._ZN5flash32flash_fwd_splitkv_combine_kernelI23Flash_fwd_kernel_traitsILi64ELi64ELi256ELi4ELb0ELb0EN7cutlass6half_tE19Flash_kernel_traitsILi64ELi64ELi256ELi4ES3_EELi8ELi4ELb1EEEvNS_16Flash_fwd_paramsE:
	.zero		816


//--------------------- .nv.constant0._ZN5flash32flash_fwd_splitkv_combine_kernelI23Flash_fwd_kernel_traitsILi64ELi64ELi256ELi4ELb0ELb0EN7cutlass6half_tE19Flash_kernel_traitsILi64ELi64ELi256ELi4ES3_EELi8ELi3ELb1EEEvNS_16Flash_fwd_paramsE --------------------------
	.section	.nv.constant0._ZN5flash32flash_fwd_splitkv_combine_kernelI23Flash_fwd_kernel_traitsILi64ELi64ELi256ELi4ELb0ELb0EN7cutlass6half_tE19Flash_kernel_traitsILi64ELi64ELi256ELi4ES3_EELi8ELi3ELb1EEEvNS_16Flash_fwd_paramsE,"a",@progbits
	.sectionflags	@""
	.align	4
.nv.constant0._ZN5flash32flash_fwd_splitkv_combine_kernelI23Flash_fwd_kernel_traitsILi64ELi64ELi256ELi4ELb0ELb0EN7cutlass6half_tE19Flash_kernel_traitsILi64ELi64ELi256ELi4ES3_EELi8ELi3ELb1EEEvNS_16Flash_fwd_paramsE:
	.zero		816


//--------------------- .nv.constant0._ZN5flash32flash_fwd_splitkv_combine_kernelI23Flash_fwd_kernel_traitsILi64ELi64ELi256ELi4ELb0ELb0EN7cutlass6half_tE19Flash_kernel_traitsILi64ELi64ELi256ELi4ES3_EELi8ELi2ELb1EEEvNS_16Flash_fwd_paramsE --------------------------
	.section	.nv.constant0._ZN5flash32flash_fwd_splitkv_combine_kernelI23Flash_fwd_kernel_traitsILi64ELi64ELi256ELi4ELb0ELb0EN7cutlass6half_tE19Flash_kernel_traitsILi64ELi64ELi256ELi4ES3_EELi8ELi2ELb1EEEvNS_16Flash_fwd_paramsE,"a",@progbits
	.sectionflags	@""
	.align	4
.nv.constant0._ZN5flash32flash_fwd_splitkv_combine_kernelI23Flash_fwd_kernel_traitsILi64ELi64ELi256ELi4ELb0ELb0EN7cutlass6half_tE19Flash_kernel_traitsILi64ELi64ELi256ELi4ES3_EELi8ELi2ELb1EEEvNS_16Flash_fwd_paramsE:
	.zero		816


//--------------------- .nv.constant0._ZN5flash32flash_fwd_splitkv_combine_kernelI23Flash_fwd_kernel_traitsILi64ELi64ELi256ELi4ELb0ELb0EN7cutlass6half_tE19Flash_kernel_traitsILi64ELi64ELi256ELi4ES3_EELi8ELi1ELb1EEEvNS_16Flash_fwd_paramsE --------------------------
	.section	.nv.constant0._ZN5flash32flash_fwd_splitkv_combine_kernelI23Flash_fwd_kernel_traitsILi64ELi64ELi256ELi4ELb0ELb0EN7cutlass6half_tE19Flash_kernel_traitsILi64ELi64ELi256ELi4ES3_EELi8ELi1ELb1EEEvNS_16Flash_fwd_paramsE,"a",@progbits
	.sectionflags	@""
	.align	4
.nv.constant0._ZN5flash32flash_fwd_splitkv_combine_kernelI23Flash_fwd_kernel_traitsILi64ELi64ELi256ELi4ELb0ELb0EN7cutlass6half_tE19Flash_kernel_traitsILi64ELi64ELi256ELi4ES3_EELi8ELi1ELb1EEEvNS_16Flash_fwd_paramsE:
	.zero		816


//--------------------- .nv.constant0._ZN5flash24flash_fwd_splitkv_kernelI23Flash_fwd_kernel_traitsILi64ELi64ELi256ELi4ELb0ELb0EN7cutlass6half_tE19Flash_kernel_traitsILi64ELi64ELi256ELi4ES3_EELb1ELb0ELb0ELb0ELb0ELb0ELb0ELb0EEEvNS_16Flash_fwd_paramsE --------------------------
	.section	.nv.constant0._ZN5flash24flash_fwd_splitkv_kernelI23Flash_fwd_kernel_traitsILi64ELi64ELi256ELi4ELb0ELb0EN7cutlass6half_tE19Flash_kernel_traitsILi64ELi64ELi256ELi4ES3_EELb1ELb0ELb0ELb0ELb0ELb0ELb0ELb0EEEvNS_16Flash_fwd_paramsE,"a",@progbits
	.sectionflags	@""
	.align	4
.nv.constant0._ZN5flash24flash_fwd_splitkv_kernelI23Flash_fwd_kernel_traitsILi64ELi64ELi256ELi4ELb0ELb0EN7cutlass6half_tE19Flash_kernel_traitsILi64ELi64ELi256ELi4ES3_EELb1ELb0ELb0ELb0ELb0ELb0ELb0ELb0EEEvNS_16Flash_fwd_paramsE:
	.zero		816


//--------------------- .nv.constant0._ZN5flash24flash_fwd_splitkv_kernelI23Flash_fwd_kernel_traitsILi64ELi64ELi256ELi4ELb0ELb0EN7cutlass6half_tE19Flash_kernel_traitsILi64ELi64ELi256ELi4ES3_EELb1ELb0ELb0ELb0ELb0ELb1ELb0ELb0EEEvNS_16Flash_fwd_paramsE --------------------------
	.section	.nv.constant0._ZN5flash24flash_fwd_splitkv_kernelI23Flash_fwd_kernel_traitsILi64ELi64ELi256ELi4ELb0ELb0EN7cutlass6half_tE19Flash_kernel_traitsILi64ELi64ELi256ELi4ES3_EELb1ELb0ELb0ELb0ELb0ELb1ELb0ELb0EEEvNS_16Flash_fwd_paramsE,"a",@progbits
	.sectionflags	@""
	.align	4
.nv.constant0._ZN5flash24flash_fwd_splitkv_kernelI23Flash_fwd_kernel_traitsILi64ELi64ELi256ELi4ELb0ELb0EN7cutlass6half_tE19Flash_kernel_traitsILi64ELi64ELi256ELi4ES3_EELb1ELb0ELb0ELb0ELb0ELb1ELb0ELb0EEEvNS_16Flash_fwd_paramsE:
	.zero		816


//--------------------- .nv.constant0._ZN5flash24flash_fwd_splitkv_kernelI23Flash_fwd_kernel_traitsILi64ELi64ELi256ELi4ELb0ELb0EN7cutlass6half_tE19Flash_kernel_traitsILi64ELi64ELi256ELi4ES3_EELb1ELb0ELb0ELb0ELb0ELb0ELb0ELb1EEEvNS_16Flash_fwd_paramsE --------------------------
	.section	.nv.constant0._ZN5flash24flash_fwd_splitkv_kernelI23Flash_fwd_kernel_traitsILi64ELi64ELi256ELi4ELb0ELb0EN7cutlass6half_tE19Flash_kernel_traitsILi64ELi64ELi256ELi4ES3_EELb1ELb0ELb0ELb0ELb0ELb0ELb0ELb1EEEvNS_16Flash_fwd_paramsE,"a",@progbits
	.sectionflags	@""
	.align	4
.nv.constant0._ZN5flash24flash_fwd_splitkv_kernelI23Flash_fwd_kernel_traitsILi64ELi64ELi256ELi4ELb0ELb0EN7cutlass6half_tE19Flash_kernel_traitsILi64ELi64ELi256ELi4ES3_EELb1ELb0ELb0ELb0ELb0ELb0ELb0ELb1EEEvNS_16Flash_fwd_paramsE:
	.zero		816


//--------------------- .nv.constant0._ZN5flash24flash_fwd_splitkv_kernelI23Flash_fwd_kernel_traitsILi64ELi64ELi256ELi4ELb0ELb0EN7cutlass6half_tE19Flash_kernel_traitsILi64ELi64ELi256ELi4ES3_EELb1ELb0ELb0ELb0ELb0ELb1ELb0ELb1EEEvNS_16Flash_fwd_paramsE --------------------------
	.section	.nv.constant0._ZN5flash24flash_fwd_splitkv_kernelI23Flash_fwd_kernel_traitsILi64ELi64ELi256ELi4ELb0ELb0EN7cutlass6half_tE19Flash_kernel_traitsILi64ELi64ELi256ELi4ES3_EELb1ELb0ELb0ELb0ELb0ELb1ELb0ELb1EEEvNS_16Flash_fwd_paramsE,"a",@progbits
	.sectionflags	@""
	.align	4
.nv.constant0._ZN5flash24flash_fwd_splitkv_kernelI23Flash_fwd_kernel_traitsILi64ELi64ELi256ELi4ELb0ELb0EN7cutlass6half_tE19Flash_kernel_traitsILi64ELi64ELi256ELi4ES3_EELb1ELb0ELb0ELb0ELb0ELb1ELb0ELb1EEEvNS_16Flash_fwd_paramsE:
	.zero		816


//--------------------- .nv.constant0._ZN5flash24flash_fwd_splitkv_kernelI23Flash_fwd_kernel_traitsILi64ELi64ELi256ELi4ELb0ELb0EN7cutlass6half_tE19Flash_kernel_traitsILi64ELi64ELi256ELi4ES3_EELb1ELb0ELb0ELb0ELb0ELb0ELb1ELb0EEEvNS_16Flash_fwd_paramsE --------------------------
	.section	.nv.constant0._ZN5flash24flash_fwd_splitkv_kernelI23Flash_fwd_kernel_traitsILi64ELi64ELi256ELi4ELb0ELb0EN7cutlass6half_tE19Flash_kernel_traitsILi64ELi64ELi256ELi4ES3_EELb1ELb0ELb0ELb0ELb0ELb0ELb1ELb0EEEvNS_16Flash_fwd_paramsE,"a",@progbits
	.sectionflags	@""
	.align	4
.nv.constant0._ZN5flash24flash_fwd_splitkv_kernelI23Flash_fwd_kernel_traitsILi64ELi64ELi256ELi4ELb0ELb0EN7cutlass6half_tE19Flash_kernel_traitsILi64ELi64ELi256ELi4ES3_EELb1ELb0ELb0ELb0ELb0ELb0ELb1ELb0EEEvNS_16Flash_fwd_paramsE:
	.zero		816


//--------------------- .nv.constant0._ZN5flash24flash_fwd_splitkv_kernelI23Flash_fwd_kernel_traitsILi64ELi64ELi256ELi4ELb0ELb0EN7cutlass6half_tE19Flash_kernel_traitsILi64ELi64ELi256ELi4ES3_EELb1ELb0ELb0ELb0ELb0ELb1ELb1ELb0EEEvNS_16Flash_fwd_paramsE --------------------------
	.section	.nv.constant0._ZN5flash24flash_fwd_splitkv_kernelI23Flash_fwd_kernel_traitsILi64ELi64ELi256ELi4ELb0ELb0EN7cutlass6half_tE19Flash_kernel_traitsILi64ELi64ELi256ELi4ES3_EELb1ELb0ELb0ELb0ELb0ELb1ELb1ELb0EEEvNS_16Flash_fwd_paramsE,"a",@progbits
	.sectionflags	@""
	.align	4
.nv.constant0._ZN5flash24flash_fwd_splitkv_kernelI23Flash_fwd_kernel_traitsILi64ELi64ELi256ELi4ELb0ELb0EN7cutlass6half_tE19Flash_kernel_traitsILi64ELi64ELi256ELi4ES3_EELb1ELb0ELb0ELb0ELb0ELb1ELb1ELb0EEEvNS_16Flash_fwd_paramsE:
	.zero		816


//--------------------- .nv.constant0._ZN5flash24flash_fwd_splitkv_kernelI23Flash_fwd_kernel_traitsILi64ELi64ELi256ELi4ELb0ELb0EN7cutlass6half_tE19Flash_kernel_traitsILi64ELi64ELi256ELi4ES3_EELb1ELb0ELb0ELb0ELb0ELb0ELb1ELb1EEEvNS_16Flash_fwd_paramsE --------------------------
	.section	.nv.constant0._ZN5flash24flash_fwd_splitkv_kernelI23Flash_fwd_kernel_traitsILi64ELi64ELi256ELi4ELb0ELb0EN7cutlass6half_tE19Flash_kernel_traitsILi64ELi64ELi256ELi4ES3_EELb1ELb0ELb0ELb0ELb0ELb0ELb1ELb1EEEvNS_16Flash_fwd_paramsE,"a",@progbits
	.sectionflags	@""
	.align	4
.nv.constant0._ZN5flash24flash_fwd_splitkv_kernelI23Flash_fwd_kernel_traitsILi64ELi64ELi256ELi4ELb0ELb0EN7cutlass6half_tE19Flash_kernel_traitsILi64ELi64ELi256ELi4ES3_EELb1ELb0ELb0ELb0ELb0ELb0ELb1ELb1EEEvNS_16Flash_fwd_paramsE:
	.zero		816


//--------------------- .nv.constant0._ZN5flash24flash_fwd_splitkv_kernelI23Flash_fwd_kernel_traitsILi64ELi64ELi256ELi4ELb0ELb0EN7cutlass6half_tE19Flash_kernel_traitsILi64ELi64ELi256ELi4ES3_EELb1ELb0ELb0ELb0ELb0ELb1ELb1ELb1EEEvNS_16Flash_fwd_paramsE --------------------------
	.section	.nv.constant0._ZN5flash24flash_fwd_splitkv_kernelI23Flash_fwd_kernel_traitsILi64ELi64ELi256ELi4ELb0ELb0EN7cutlass6half_tE19Flash_kernel_traitsILi64ELi64ELi256ELi4ES3_EELb1ELb0ELb0ELb0ELb0ELb1ELb1ELb1EEEvNS_16Flash_fwd_paramsE,"a",@progbits
	.sectionflags	@""
	.align	4
.nv.constant0._ZN5flash24flash_fwd_splitkv_kernelI23Flash_fwd_kernel_traitsILi64ELi64ELi256ELi4ELb0ELb0EN7cutlass6half_tE19Flash_kernel_traitsILi64ELi64ELi256ELi4ES3_EELb1ELb0ELb0ELb0ELb0ELb1ELb1ELb1EEEvNS_16Flash_fwd_paramsE:
	.zero		816


//--------------------- .nv.constant0._ZN5flash24flash_fwd_splitkv_kernelI23Flash_fwd_kernel_traitsILi64ELi64ELi256ELi4ELb0ELb0EN7cutlass6half_tE19Flash_kernel_traitsILi64ELi64ELi256ELi4ES3_EELb1ELb0ELb0ELb1ELb1ELb0ELb0ELb0EEEvNS_16Flash_fwd_paramsE --------------------------
	.section	.nv.constant0._ZN5flash24flash_fwd_splitkv_kernelI23Flash_fwd_kernel_traitsILi64ELi64ELi256ELi4ELb0ELb0EN7cutlass6half_tE19Flash_kernel_traitsILi64ELi64ELi256ELi4ES3_EELb1ELb0ELb0ELb1ELb1ELb0ELb0ELb0EEEvNS_16Flash_fwd_paramsE,"a",@progbits
	.sectionflags	@""
	.align	4
.nv.constant0._ZN5flash24flash_fwd_splitkv_kernelI23Flash_fwd_kernel_traitsILi64ELi64ELi256ELi4ELb0ELb0EN7cutlass6half_tE19Flash_kernel_traitsILi64ELi64ELi256ELi4ES3_EELb1ELb0ELb0ELb1ELb1ELb0ELb0ELb0EEEvNS_16Flash_fwd_paramsE:
	.zero		816


//--------------------- .nv.constant0._ZN5flash24flash_fwd_splitkv_kernelI23Flash_fwd_kernel_traitsILi64ELi64ELi256ELi4ELb0ELb0EN7cutlass6half_tE19Flash_kernel_traitsILi64ELi64ELi256ELi4ES3_EELb1ELb0ELb0ELb1ELb1ELb1ELb0ELb0EEEvNS_16Flash_fwd_paramsE --------------------------
	.section	.nv.constant0._ZN5flash24flash_fwd_splitkv_kernelI23Flash_fwd_kernel_traitsILi64ELi64ELi256ELi4ELb0ELb0EN7cutlass6half_tE19Flash_kernel_traitsILi64ELi64ELi256ELi4ES3_EELb1ELb0ELb0ELb1ELb1ELb1ELb0ELb0EEEvNS_16Flash_fwd_paramsE,"a",@progbits
	.sectionflags	@""
	.align	4
.nv.constant0._ZN5flash24flash_fwd_splitkv_kernelI23Flash_fwd_kernel_traitsILi64ELi64ELi256ELi4ELb0ELb0EN7cutlass6half_tE19Flash_kernel_traitsILi64ELi64ELi256ELi4ES3_EELb1ELb0ELb0ELb1ELb1ELb1ELb0ELb0EEEvNS_16Flash_fwd_paramsE:
	.zero		816


//--------------------- .nv.constant0._ZN5flash24flash_fwd_splitkv_kernelI23Flash_fwd_kernel_traitsILi64ELi64ELi256ELi4ELb0ELb0EN7cutlass6half_tE19Flash_kernel_traitsILi64ELi64ELi256ELi4ES3_EELb1ELb0ELb0ELb1ELb1ELb0ELb1ELb0EEEvNS_16Flash_fwd_paramsE --------------------------
	.section	.nv.constant0._ZN5flash24flash_fwd_splitkv_kernelI23Flash_fwd_kernel_traitsILi64ELi64ELi256ELi4ELb0ELb0EN7cutlass6half_tE19Flash_kernel_traitsILi64ELi64ELi256ELi4ES3_EELb1ELb0ELb0ELb1ELb1ELb0ELb1ELb0EEEvNS_16Flash_fwd_paramsE,"a",@progbits
	.sectionflags	@""
	.align	4
.nv.constant0._ZN5flash24flash_fwd_splitkv_kernelI23Flash_fwd_kernel_traitsILi64ELi64ELi256ELi4ELb0ELb0EN7cutlass6half_tE19Flash_kernel_traitsILi64ELi64ELi256ELi4ES3_EELb1ELb0ELb0ELb1ELb1ELb0ELb1ELb0EEEvNS_16Flash_fwd_paramsE:
	.zero		816


//--------------------- .nv.constant0._ZN5flash24flash_fwd_splitkv_kernelI23Flash_fwd_kernel_traitsILi64ELi64ELi256ELi4ELb0ELb0EN7cutlass6half_tE19Flash_kernel_traitsILi64ELi64ELi256ELi4ES3_EELb1ELb0ELb0ELb1ELb1ELb1ELb1ELb0EEEvNS_16Flash_fwd_paramsE --------------------------
	.section	.nv.constant0._ZN5flash24flash_fwd_splitkv_kernelI23Flash_fwd_kernel_traitsILi64ELi64ELi256ELi4ELb0ELb0EN7cutlass6half_tE19Flash_kernel_traitsILi64ELi64ELi256ELi4ES3_EELb1ELb0ELb0ELb1ELb1ELb1ELb1ELb0EEEvNS_16Flash_fwd_paramsE,"a",@progbits
	.sectionflags	@""
	.align	4
.nv.constant0._ZN5flash24flash_fwd_splitkv_kernelI23Flash_fwd_kernel_traitsILi64ELi64ELi256ELi4ELb0ELb0EN7cutlass6half_tE19Flash_kernel_traitsILi64ELi64ELi256ELi4ES3_EELb1ELb0ELb0ELb1ELb1ELb1ELb1ELb0EEEvNS_16Flash_fwd_paramsE:
	.zero		816


//--------------------- .nv.constant0._ZN5flash24flash_fwd_splitkv_kernelI23Flash_fwd_kernel_traitsILi64ELi64ELi256ELi4ELb0ELb0EN7cutlass6half_tE19Flash_kernel_traitsILi64ELi64ELi256ELi4ES3_EELb1ELb0ELb0ELb0ELb1ELb0ELb0ELb0EEEvNS_16Flash_fwd_paramsE --------------------------
	.section	.nv.constant0._ZN5flash24flash_fwd_splitkv_kernelI23Flash_fwd_kernel_traitsILi64ELi64ELi256ELi4ELb0ELb0EN7cutlass6half_tE19Flash_kernel_traitsILi64ELi64ELi256ELi4ES3_EELb1ELb0ELb0ELb0ELb1ELb0ELb0ELb0EEEvNS_16Flash_fwd_paramsE,"a",@progbits
	.sectionflags	@""
	.align	4
.nv.constant0._ZN5flash24flash_fwd_splitkv_kernelI23Flash_fwd_kernel_traitsILi64ELi64ELi256ELi4ELb0ELb0EN7cutlass6half_tE19Flash_kernel_traitsILi64ELi64ELi256ELi4ES3_EELb1ELb0ELb0ELb0ELb1ELb0ELb0ELb0EEEvNS_16Flash_fwd_paramsE:
	.zero		816


//--------------------- .nv.constant0._ZN5flash24flash_fwd_splitkv_kernelI23Flash_fwd_kernel_traitsILi64ELi64ELi256ELi4ELb0ELb0EN7cutlass6half_tE19Flash_kernel_traitsILi64ELi64ELi256ELi4ES3_EELb1ELb0ELb0ELb0ELb1ELb1ELb0ELb0EEEvNS_16Flash_fwd_paramsE --------------------------
	.section	.nv.constant0._ZN5flash24flash_fwd_splitkv_kernelI23Flash_fwd_kernel_traitsILi64ELi64ELi256ELi4ELb0ELb0EN7cutlass6half_tE19Flash_kernel_traitsILi64ELi64ELi256ELi4ES3_EELb1ELb0ELb0ELb0ELb1ELb1ELb0ELb0EEEvNS_16Flash_fwd_paramsE,"a",@progbits
	.sectionflags	@""
	.align	4
.nv.constant0._ZN5flash24flash_fwd_splitkv_kernelI23Flash_fwd_kernel_traitsILi64ELi64ELi256ELi4ELb0ELb0EN7cutlass6half_tE19Flash_kernel_traitsILi64ELi64ELi256ELi4ES3_EELb1ELb0ELb0ELb0ELb1ELb1ELb0ELb0EEEvNS_16Flash_fwd_paramsE:
	.zero		816


//--------------------- .nv.constant0._ZN5flash24flash_fwd_splitkv_kernelI23Flash_fwd_kernel_traitsILi64ELi64ELi256ELi4ELb0ELb0EN7cutlass6half_tE19Flash_kernel_traitsILi64ELi64ELi256ELi4ES3_EELb1ELb0ELb1ELb0ELb0ELb0ELb0ELb0EEEvNS_16Flash_fwd_paramsE --------------------------
	.section	.nv.constant0._ZN5flash24flash_fwd_splitkv_kernelI23Flash_fwd_kernel_traitsILi64ELi64ELi256ELi4ELb0ELb0EN7cutlass6half_tE19Flash_kernel_traitsILi64ELi64ELi256ELi4ES3_EELb1ELb0ELb1ELb0ELb0ELb0ELb0ELb0EEEvNS_16Flash_fwd_paramsE,"a",@progbits
	.sectionflags	@""
	.align	4
.nv.constant0._ZN5flash24flash_fwd_splitkv_kernelI23Flash_fwd_kernel_traitsILi64ELi64ELi256ELi4ELb0ELb0EN7cutlass6half_tE19Flash_kernel_traitsILi64ELi64ELi256ELi4ES3_EELb1ELb0ELb1ELb0ELb0ELb0ELb0ELb0EEEvNS_16Flash_fwd_paramsE:
	.zero		816


//--------------------- .nv.constant0._ZN5flash24flash_fwd_splitkv_kernelI23Flash_fwd_kernel_traitsILi64ELi64ELi256ELi4ELb0ELb0EN7cutlass6half_tE19Flash_kernel_traitsILi64ELi64ELi256ELi4ES3_EELb1ELb0ELb1ELb0ELb0ELb1ELb0ELb0EEEvNS_16Flash_fwd_paramsE --------------------------
	.section	.nv.constant0._ZN5flash24flash_fwd_splitkv_kernelI23Flash_fwd_kernel_traitsILi64ELi64ELi256ELi4ELb0ELb0EN7cutlass6half_tE19Flash_kernel_traitsILi64ELi64ELi256ELi4ES3_EELb1ELb0ELb1ELb0ELb0ELb1ELb0ELb0EEEvNS_16Flash_fwd_paramsE,"a",@progbits
	.sectionflags	@""
	.align	4
.nv.constant0._ZN5flash24flash_fwd_splitkv_kernelI23Flash_fwd_kernel_traitsILi64ELi64ELi256ELi4ELb0ELb0EN7cutlass6half_tE19Flash_kernel_traitsILi64ELi64ELi256ELi4ES3_EELb1ELb0ELb1ELb0ELb0ELb1ELb0ELb0EEEvNS_16Flash_fwd_paramsE:
	.zero		816


//--------------------- .nv.constant0._ZN5flash24flash_fwd_splitkv_kernelI23Flash_fwd_kernel_traitsILi64ELi64ELi256ELi4ELb0ELb0EN7cutlass6half_tE19Flash_kernel_traitsILi64ELi64ELi256ELi4ES3_EELb1ELb0ELb0ELb0ELb1ELb0ELb0ELb1EEEvNS_16Flash_fwd_paramsE --------------------------
	.section	.nv.constant0._ZN5flash24flash_fwd_splitkv_kernelI23Flash_fwd_kernel_traitsILi64ELi64ELi256ELi4ELb0ELb0EN7cutlass6half_tE19Flash_kernel_traitsILi64ELi64ELi256ELi4ES3_EELb1ELb0ELb0ELb0ELb1ELb0ELb0ELb1EEEvNS_16Flash_fwd_paramsE,"a",@progbits
	.sectionflags	@""
	.align	4
.nv.constant0._ZN5flash24flash_fwd_splitkv_kernelI23Flash_fwd_kernel_traitsILi64ELi64ELi256ELi4ELb0ELb0EN7cutlass6half_tE19Flash_kernel_traitsILi64ELi64ELi256ELi4ES3_EELb1ELb0ELb0ELb0ELb1ELb0ELb0ELb1EEEvNS_16Flash_fwd_paramsE:
	.zero		816


//--------------------- .nv.constant0._ZN5flash24flash_fwd_splitkv_kernelI23Flash_fwd_kernel_traitsILi64ELi64ELi256ELi4ELb0ELb0EN7cutlass6half_tE19Flash_kernel_traitsILi64ELi64ELi256ELi4ES3_EELb1ELb0ELb0ELb0ELb1ELb1ELb0ELb1EEEvNS_16Flash_fwd_paramsE --------------------------
	.section	.nv.constant0._ZN5flash24flash_fwd_splitkv_kernelI23Flash_fwd_kernel_traitsILi64ELi64ELi256ELi4ELb0ELb0EN7cutlass6half_tE19Flash_kernel_traitsILi64ELi64ELi256ELi4ES3_EELb1ELb0ELb0ELb0ELb1ELb1ELb0ELb1EEEvNS_16Flash_fwd_paramsE,"a",@progbits
	.sectionflags	@""
	.align	4
.nv.constant0._ZN5flash24flash_fwd_splitkv_kernelI23Flash_fwd_kernel_traitsILi64ELi64ELi256ELi4ELb0ELb0EN7cutlass6half_tE19Flash_kernel_traitsILi64ELi64ELi256ELi4ES3_EELb1ELb0ELb0ELb0ELb1ELb1ELb0ELb1EEEvNS_16Flash_fwd_paramsE:
	.zero		816


//--------------------- .nv.constant0._ZN5flash24flash_fwd_splitkv_kernelI23Flash_fwd_kernel_traitsILi64ELi64ELi256ELi4ELb0ELb0EN7cutlass6half_tE19Flash_kernel_traitsILi64ELi64ELi256ELi4ES3_EELb1ELb0ELb1ELb0ELb0ELb0ELb0ELb1EEEvNS_16Flash_fwd_paramsE --------------------------
	.section	.nv.constant0._ZN5flash24flash_fwd_splitkv_kernelI23Flash_fwd_kernel_traitsILi64ELi64ELi256ELi4ELb0ELb0EN7cutlass6half_tE19Flash_kernel_traitsILi64ELi64ELi256ELi4ES3_EELb1ELb0ELb1ELb0ELb0ELb0ELb0ELb1EEEvNS_16Flash_fwd_paramsE,"a",@progbits
	.sectionflags	@""
	.align	4
.nv.constant0._ZN5flash24flash_fwd_splitkv_kernelI23Flash_fwd_kernel_traitsILi64ELi64ELi256ELi4ELb0ELb0EN7cutlass6half_tE19Flash_kernel_traitsILi64ELi64ELi256ELi4ES3_EELb1ELb0ELb1ELb0ELb0ELb0ELb0ELb1EEEvNS_16Flash_fwd_paramsE:
	.zero		816


//--------------------- .nv.constant0._ZN5flash24flash_fwd_splitkv_kernelI23Flash_fwd_kernel_traitsILi64ELi64ELi256ELi4ELb0ELb0EN7cutlass6half_tE19Flash_kernel_traitsILi64ELi64ELi256ELi4ES3_EELb1ELb0ELb1ELb0ELb0ELb1ELb0ELb1EEEvNS_16Flash_fwd_paramsE --------------------------
	.section	.nv.constant0._ZN5flash24flash_fwd_splitkv_kernelI23Flash_fwd_kernel_traitsILi64ELi64ELi256ELi4ELb0ELb0EN7cutlass6half_tE19Flash_kernel_traitsILi64ELi64ELi256ELi4ES3_EELb1ELb0ELb1ELb0ELb0ELb1ELb0ELb1EEEvNS_16Flash_fwd_paramsE,"a",@progbits
	.sectionflags	@""
	.align	4
.nv.constant0._ZN5flash24flash_fwd_splitkv_kernelI23Flash_fwd_kernel_traitsILi64ELi64ELi256ELi4ELb0ELb0EN7cutlass6half_tE19Flash_kernel_traitsILi64ELi64ELi256ELi4ES3_EELb1ELb0ELb1ELb0ELb0ELb1ELb0ELb1EEEvNS_16Flash_fwd_paramsE:
	.zero		816


//--------------------- .nv.constant0._ZN5flash24flash_fwd_splitkv_kernelI23Flash_fwd_kernel_traitsILi64ELi64ELi256ELi4ELb0ELb0EN7cutlass6half_tE19Flash_kernel_traitsILi64ELi64ELi256ELi4ES3_EELb1ELb0ELb0ELb0ELb1ELb0ELb1ELb0EEEvNS_16Flash_fwd_paramsE --------------------------
	.section	.nv.constant0._ZN5flash24flash_fwd_splitkv_kernelI23Flash_fwd_kernel_traitsILi64ELi64ELi256ELi4ELb0ELb0EN7cutlass6half_tE19Flash_kernel_traitsILi64ELi64ELi256ELi4ES3_EELb1ELb0ELb0ELb0ELb1ELb0ELb1ELb0EEEvNS_16Flash_fwd_paramsE,"a",@progbits
	.sectionflags	@""
	.align	4
.nv.constant0._ZN5flash24flash_fwd_splitkv_kernelI23Flash_fwd_kernel_traitsILi64ELi64ELi256ELi4ELb0ELb0EN7cutlass6half_tE19Flash_kernel_traitsILi64ELi64ELi256ELi4ES3_EELb1ELb0ELb0ELb0ELb1ELb0ELb1ELb0EEEvNS_16Flash_fwd_paramsE:
	.zero		816


//--------------------- .nv.constant0._ZN5flash24flash_fwd_splitkv_kernelI23Flash_fwd_kernel_traitsILi64ELi64ELi256ELi4ELb0ELb0EN7cutlass6half_tE19Flash_kernel_traitsILi64ELi64ELi256ELi4ES3_EELb1ELb0ELb0ELb0ELb1ELb1ELb1ELb0EEEvNS_16Flash_fwd_paramsE --------------------------
	.section	.nv.constant0._ZN5flash24flash_fwd_splitkv_kernelI23Flash_fwd_kernel_traitsILi64ELi64ELi256ELi4ELb0ELb0EN7cutlass6half_tE19Flash_kernel_traitsILi64ELi64ELi256ELi4ES3_EELb1ELb0ELb0ELb0ELb1ELb1ELb1ELb0EEEvNS_16Flash_fwd_paramsE,"a",@progbits
	.sectionflags	@""
	.align	4
.nv.constant0._ZN5flash24flash_fwd_splitkv_kernelI23Flash_fwd_kernel_traitsILi64ELi64ELi256ELi4ELb0ELb0EN7cutlass6half_tE19Flash_kernel_traitsILi64ELi64ELi256ELi4ES3_EELb1ELb0ELb0ELb0ELb1ELb1ELb1ELb0EEEvNS_16Flash_fwd_paramsE:
	.zero		816


//--------------------- .nv.constant0._ZN5flash24flash_fwd_splitkv_kernelI23Flash_fwd_kernel_traitsILi64ELi64ELi256ELi4ELb0ELb0EN7cutlass6half_tE19Flash_kernel_traitsILi64ELi64ELi256ELi4ES3_EELb1ELb0ELb1ELb0ELb0ELb0ELb1ELb0EEEvNS_16Flash_fwd_paramsE --------------------------
	.section	.nv.constant0._ZN5flash24flash_fwd_splitkv_kernelI23Flash_fwd_kernel_traitsILi64ELi64ELi256ELi4ELb0ELb0EN7cutlass6half_tE19Flash_kernel_traitsILi64ELi64ELi256ELi4ES3_EELb1ELb0ELb1ELb0ELb0ELb0ELb1ELb0EEEvNS_16Flash_fwd_paramsE,"a",@progbits
	.sectionflags	@""
	.align	4
.nv.constant0._ZN5flash24flash_fwd_splitkv_kernelI23Flash_fwd_kernel_traitsILi64ELi64ELi256ELi4ELb0ELb0EN7cutlass6half_tE19Flash_kernel_traitsILi64ELi64ELi256ELi4ES3_EELb1ELb0ELb1ELb0ELb0ELb0ELb1ELb0EEEvNS_16Flash_fwd_paramsE:
	.zero		816


//--------------------- .nv.constant0._ZN5flash24flash_fwd_splitkv_kernelI23Flash_fwd_kernel_traitsILi64ELi64ELi256ELi4ELb0ELb0EN7cutlass6half_tE19Flash_kernel_traitsILi64ELi64ELi256ELi4ES3_EELb1ELb0ELb1ELb0ELb0ELb1ELb1ELb0EEEvNS_16Flash_fwd_paramsE --------------------------
	.section	.nv.constant0._ZN5flash24flash_fwd_splitkv_kernelI23Flash_fwd_kernel_traitsILi64ELi64ELi256ELi4ELb0ELb0EN7cutlass6half_tE19Flash_kernel_traitsILi64ELi64ELi256ELi4ES3_EELb1ELb0ELb1ELb0ELb0ELb1ELb1ELb0EEEvNS_16Flash_fwd_paramsE,"a",@progbits
	.sectionflags	@""
	.align	4
.nv.constant0._ZN5flash24flash_fwd_splitkv_kernelI23Flash_fwd_kernel_traitsILi64ELi64ELi256ELi4ELb0ELb0EN7cutlass6half_tE19Flash_kernel_traitsILi64ELi64ELi256ELi4ES3_EELb1ELb0ELb1ELb0ELb0ELb1ELb1ELb0EEEvNS_16Flash_fwd_paramsE:
	.zero		816


//--------------------- .nv.constant0._ZN5flash24flash_fwd_splitkv_kernelI23Flash_fwd_kernel_traitsILi64ELi64ELi256ELi4ELb0ELb0EN7cutlass6half_tE19Flash_kernel_traitsILi64ELi64ELi256ELi4ES3_EELb1ELb0ELb0ELb0ELb1ELb0ELb1ELb1EEEvNS_16Flash_fwd_paramsE --------------------------
	.section	.nv.constant0._ZN5flash24flash_fwd_splitkv_kernelI23Flash_fwd_kernel_traitsILi64ELi64ELi256ELi4ELb0ELb0EN7cutlass6half_tE19Flash_kernel_traitsILi64ELi64ELi256ELi4ES3_EELb1ELb0ELb0ELb0ELb1ELb0ELb1ELb1EEEvNS_16Flash_fwd_paramsE,"a",@progbits
	.sectionflags	@""
	.align	4
.nv.constant0._ZN5flash24flash_fwd_splitkv_kernelI23Flash_fwd_kernel_traitsILi64ELi64ELi256ELi4ELb0ELb0EN7cutlass6half_tE19Flash_kernel_traitsILi64ELi64ELi256ELi4ES3_EELb1ELb0ELb0ELb0ELb1ELb0ELb1ELb1EEEvNS_16Flash_fwd_paramsE:
	.zero		816


//--------------------- .nv.constant0._ZN5flash24flash_fwd_splitkv_kernelI23Flash_fwd_kernel_traitsILi64ELi64ELi256ELi4ELb0ELb0EN7cutlass6half_tE19Flash_kernel_traitsILi64ELi64ELi256ELi4ES3_EELb1ELb0ELb0ELb0ELb1ELb1ELb1ELb1EEEvNS_16Flash_fwd_paramsE --------------------------
	.section	.nv.constant0._ZN5flash24flash_fwd_splitkv_kernelI23Flash_fwd_kernel_traitsILi64ELi64ELi256ELi4ELb0ELb0EN7cutlass6half_tE19Flash_kernel_traitsILi64ELi64ELi256ELi4ES3_EELb1ELb0ELb0ELb0ELb1ELb1ELb1ELb1EEEvNS_16Flash_fwd_paramsE,"a",@progbits
	.sectionflags	@""
	.align	4
.nv.constant0._ZN5flash24flash_fwd_splitkv_kernelI23Flash_fwd_kernel_traitsILi64ELi64ELi256ELi4ELb0ELb0EN7cutlass6half_tE19Flash_kernel_traitsILi64ELi64ELi256ELi4ES3_EELb1ELb0ELb0ELb0ELb1ELb1ELb1ELb1EEEvNS_16Flash_fwd_paramsE:
	.zero		816


//--------------------- .nv.constant0._ZN5flash24flash_fwd_splitkv_kernelI23Flash_fwd_kernel_traitsILi64ELi64ELi256ELi4ELb0ELb0EN7cutlass6half_tE19Flash_kernel_traitsILi64ELi64ELi256ELi4ES3_EELb1ELb0ELb1ELb0ELb0ELb0ELb1ELb1EEEvNS_16Flash_fwd_paramsE --------------------------
	.section	.nv.constant0._ZN5flash24flash_fwd_splitkv_kernelI23Flash_fwd_kernel_traitsILi64ELi64ELi256ELi4ELb0ELb0EN7cutlass6half_tE19Flash_kernel_traitsILi64ELi64ELi256ELi4ES3_EELb1ELb0ELb1ELb0ELb0ELb0ELb1ELb1EEEvNS_16Flash_fwd_paramsE,"a",@progbits
	.sectionflags	@""
	.align	4
.nv.constant0._ZN5flash24flash_fwd_splitkv_kernelI23Flash_fwd_kernel_traitsILi64ELi64ELi256ELi4ELb0ELb0EN7cutlass6half_tE19Flash_kernel_traitsILi64ELi64ELi256ELi4ES3_EELb1ELb0ELb1ELb0ELb0ELb0ELb1ELb1EEEvNS_16Flash_fwd_paramsE:
	.zero		816


//--------------------- .nv.constant0._ZN5flash24flash_fwd_splitkv_kernelI23Flash_fwd_kernel_traitsILi64ELi64ELi256ELi4ELb0ELb0EN7cutlass6half_tE19Flash_kernel_traitsILi64ELi64ELi256ELi4ES3_EELb1ELb0ELb1ELb0ELb0ELb1ELb1ELb1EEEvNS_16Flash_fwd_paramsE --------------------------
	.section	.nv.constant0._ZN5flash24flash_fwd_splitkv_kernelI23Flash_fwd_kernel_traitsILi64ELi64ELi256ELi4ELb0ELb0EN7cutlass6half_tE19Flash_kernel_traitsILi64ELi64ELi256ELi4ES3_EELb1ELb0ELb1ELb0ELb0ELb1ELb1ELb1EEEvNS_16Flash_fwd_paramsE,"a",@progbits
	.sectionflags	@""
	.align	4
.nv.constant0._ZN5flash24flash_fwd_splitkv_kernelI23Flash_fwd_kernel_traitsILi64ELi64ELi256ELi4ELb0ELb0EN7cutlass6half_tE19Flash_kernel_traitsILi64ELi64ELi256ELi4ES3_EELb1ELb0ELb1ELb0ELb0ELb1ELb1ELb1EEEvNS_16Flash_fwd_paramsE:
	.zero		816


//--------------------- .nv.constant0._ZN5flash32flash_fwd_splitkv_combine_kernelI23Flash_fwd_kernel_traitsILi64ELi64ELi128ELi4ELb0ELb0EN7cutlass6half_tE19Flash_kernel_traitsILi64ELi64ELi128ELi4ES3_EELi8ELi7ELb0EEEvNS_16Flash_fwd_paramsE --------------------------
	.section	.nv.constant0._ZN5flash32flash_fwd_splitkv_combine_kernelI23Flash_fwd_kernel_traitsILi64ELi64ELi128ELi4ELb0ELb0EN7cutlass6half_tE19Flash_kernel_traitsILi64ELi64ELi128ELi4ES3_EELi8ELi7ELb0EEEvNS_16Flash_fwd_paramsE,"a",@progbits
	.sectionflags	@""
	.align	4
.nv.constant0._ZN5flash32flash_fwd_splitkv_combine_kernelI23Flash_fwd_kernel_traitsILi64ELi64ELi128ELi4ELb0ELb0EN7cutlass6half_tE19Flash_kernel_traitsILi64ELi64ELi128ELi4ES3_EELi8ELi7ELb0EEEvNS_16Flash_fwd_paramsE:
	.zero		816


//--------------------- .nv.constant0._ZN5flash32flash_fwd_splitkv_combine_kernelI23Flash_fwd_kernel_traitsILi64ELi64ELi128ELi4ELb0ELb0EN7cutlass6half_tE19Flash_kernel_traitsILi64ELi64ELi128ELi4ES3_EELi8ELi6ELb0EEEvNS_16Flash_fwd_paramsE --------------------------
	.section	.nv.constant0._ZN5flash32flash_fwd_splitkv_combine_kernelI23Flash_fwd_kernel_traitsILi64ELi64ELi128ELi4ELb0ELb0EN7cutlass6half_tE19Flash_kernel_traitsILi64ELi64ELi128ELi4ES3_EELi8ELi6ELb0EEEvNS_16Flash_fwd_paramsE,"a",@progbits
	.sectionflags	@""
	.align	4
.nv.constant0._ZN5flash32flash_fwd_splitkv_combine_kernelI23Flash_fwd_kernel_traitsILi64ELi64ELi128ELi4ELb0ELb0EN7cutlass6half_tE19Flash_kernel_traitsILi64ELi64ELi128ELi4ES3_EELi8ELi6ELb0EEEvNS_16Flash_fwd_paramsE:
	.zero		816


//--------------------- .nv.constant0._ZN5flash32flash_fwd_splitkv_combine_kernelI23Flash_fwd_kernel_traitsILi64ELi64ELi128ELi4ELb0ELb0EN7cutlass6half_tE19Flash_kernel_traitsILi64ELi64ELi128ELi4ES3_EELi8ELi5ELb0EEEvNS_16Flash_fwd_paramsE --------------------------
	.section	.nv.constant0._ZN5flash32flash_fwd_splitkv_combine_kernelI23Flash_fwd_kernel_traitsILi64ELi64ELi128ELi4ELb0ELb0EN7cutlass6half_tE19Flash_kernel_traitsILi64ELi64ELi128ELi4ES3_EELi8ELi5ELb0EEEvNS_16Flash_fwd_paramsE,"a",@progbits
	.sectionflags	@""
	.align	4
.nv.constant0._ZN5flash32flash_fwd_splitkv_combine_kernelI23Flash_fwd_kernel_traitsILi64ELi64ELi128ELi4ELb0ELb0EN7cutlass6half_tE19Flash_kernel_traitsILi64ELi64ELi128ELi4ES3_EELi8ELi5ELb0EEEvNS_16Flash_fwd_paramsE:
	.zero		816


//--------------------- .nv.constant0._ZN5flash32flash_fwd_splitkv_combine_kernelI23Flash_fwd_kernel_traitsILi64ELi64ELi128ELi4ELb0ELb0EN7cutlass6half_tE19Flash_kernel_traitsILi64ELi64ELi128ELi4ES3_EELi8ELi4ELb0EEEvNS_16Flash_fwd_paramsE --------------------------
	.section	.nv.constant0._ZN5flash32flash_fwd_splitkv_combine_kernelI23Flash_fwd_kernel_traitsILi64ELi64ELi128ELi4ELb0ELb0EN7cutlass6half_tE19Flash_kernel_traitsILi64ELi64ELi128ELi4ES3_EELi8ELi4ELb0EEEvNS_16Flash_fwd_paramsE,"a",@progbits
	.sectionflags	@""
	.align	4
.nv.constant0._ZN5flash32flash_fwd_splitkv_combine_kernelI23Flash_fwd_kernel_traitsILi64ELi64ELi128ELi4ELb0ELb0EN7cutlass6half_tE19Flash_kernel_traitsILi64ELi64ELi128ELi4ES3_EELi8ELi4ELb0EEEvNS_16Flash_fwd_paramsE:
	.zero		816


//--------------------- .nv.constant0._ZN5flash32flash_fwd_splitkv_combine_kernelI23Flash_fwd_kernel_traitsILi64ELi64ELi128ELi4ELb0ELb0EN7cutlass6half_tE19Flash_kernel_traitsILi64ELi64ELi128ELi4ES3_EELi8ELi3ELb0EEEvNS_16Flash_fwd_paramsE --------------------------
	.section	.nv.constant0._ZN5flash32flash_fwd_splitkv_combine_kernelI23Flash_fwd_kernel_traitsILi64ELi64ELi128ELi4ELb0ELb0EN7cutlass6half_tE19Flash_kernel_traitsILi64ELi64ELi128ELi4ES3_EELi8ELi3ELb0EEEvNS_16Flash_fwd_paramsE,"a",@progbits
	.sectionflags	@""
	.align	4
.nv.constant0._ZN5flash32flash_fwd_splitkv_combine_kernelI23Flash_fwd_kernel_traitsILi64ELi64ELi128ELi4ELb0ELb0EN7cutlass6half_tE19Flash_kernel_traitsILi64ELi64ELi128ELi4ES3_EELi8ELi3ELb0EEEvNS_16Flash_fwd_paramsE:
	.zero		816


//--------------------- .nv.constant0._ZN5flash32flash_fwd_splitkv_combine_kernelI23Flash_fwd_kernel_traitsILi64ELi64ELi128ELi4ELb0ELb0EN7cutlass6half_tE19Flash_kernel_traitsILi64ELi64ELi128ELi4ES3_EELi8ELi2ELb0EEEvNS_16Flash_fwd_paramsE --------------------------
	.section	.nv.constant0._ZN5flash32flash_fwd_splitkv_combine_kernelI23Flash_fwd_kernel_traitsILi64ELi64ELi128ELi4ELb0ELb0EN7cutlass6half_tE19Flash_kernel_traitsILi64ELi64ELi128ELi4ES3_EELi8ELi2ELb0EEEvNS_16Flash_fwd_paramsE,"a",@progbits
	.sectionflags	@""
	.align	4
.nv.constant0._ZN5flash32flash_fwd_splitkv_combine_kernelI23Flash_fwd_kernel_traitsILi64ELi64ELi128ELi4ELb0ELb0EN7cutlass6half_tE19Flash_kernel_traitsILi64ELi64ELi128ELi4ES3_EELi8ELi2ELb0EEEvNS_16Flash_fwd_paramsE:
	.zero		816


//--------------------- .nv.constant0._ZN5flash32flash_fwd_splitkv_combine_kernelI23Flash_fwd_kernel_traitsILi64ELi64ELi128ELi4ELb0ELb0EN7cutlass6half_tE19Flash_kernel_traitsILi64ELi64ELi128ELi4ES3_EELi8ELi1ELb0EEEvNS_16Flash_fwd_paramsE --------------------------
	.section	.nv.constant0._ZN5flash32flash_fwd_splitkv_combine_kernelI23Flash_fwd_kernel_traitsILi64ELi64ELi128ELi4ELb0ELb0EN7cutlass6half_tE19Flash_kernel_traitsILi64ELi64ELi128ELi4ES3_EELi8ELi1ELb0EEEvNS_16Flash_fwd_paramsE,"a",@progbits
	.sectionflags	@""
	.align	4
.nv.constant0._ZN5flash32flash_fwd_splitkv_combine_kernelI23Flash_fwd_kernel_traitsILi64ELi64ELi128ELi4ELb0ELb0EN7cutlass6half_tE19Flash_kernel_traitsILi64ELi64ELi128ELi4ES3_EELi8ELi1ELb0EEEvNS_16Flash_fwd_paramsE:
	.zero		816


//--------------------- .nv.constant0._ZN5flash32flash_fwd_splitkv_combine_kernelI23Flash_fwd_kernel_traitsILi64ELi64ELi128ELi4ELb0ELb0EN7cutlass6half_tE19Flash_kernel_traitsILi64ELi64ELi128ELi4ES3_EELi8ELi7ELb1EEEvNS_16Flash_fwd_paramsE --------------------------
	.section	.nv.constant0._ZN5flash32flash_fwd_splitkv_combine_kernelI23Flash_fwd_kernel_traitsILi64ELi64ELi128ELi4ELb0ELb0EN7cutlass6half_tE19Flash_kernel_traitsILi64ELi64ELi128ELi4ES3_EELi8ELi7ELb1EEEvNS_16Flash_fwd_paramsE,"a",@progbits
	.sectionflags	@""
	.align	4
.nv.constant0._ZN5flash32flash_fwd_splitkv_combine_kernelI23Flash_fwd_kernel_traitsILi64ELi64ELi128ELi4ELb0ELb0EN7cutlass6half_tE19Flash_kernel_traitsILi64ELi64ELi128ELi4ES3_EELi8ELi7ELb1EEEvNS_16Flash_fwd_paramsE:
	.zero		816


//--------------------- .nv.constant0._ZN5flash32flash_fwd_splitkv_combine_kernelI23Flash_fwd_kernel_traitsILi64ELi64ELi128ELi4ELb0ELb0EN7cutlass6half_tE19Flash_kernel_traitsILi64ELi64ELi128ELi4ES3_EELi8ELi6ELb1EEEvNS_16Flash_fwd_paramsE --------------------------
	.section	.nv.constant0._ZN5flash32flash_fwd_splitkv_combine_kernelI23Flash_fwd_kernel_traitsILi64ELi64ELi128ELi4ELb0ELb0EN7cutlass6half_tE19Flash_kernel_traitsILi64ELi64ELi128ELi4ES3_EELi8ELi6ELb1EEEvNS_16Flash_fwd_paramsE,"a",@progbits
	.sectionflags	@""
	.align	4
.nv.constant0._ZN5flash32flash_fwd_splitkv_combine_kernelI23Flash_fwd_kernel_traitsILi64ELi64ELi128ELi4ELb0ELb0EN7cutlass6half_tE19Flash_kernel_traitsILi64ELi64ELi128ELi4ES3_EELi8ELi6ELb1EEEvNS_16Flash_fwd_paramsE:
	.zero		816


//--------------------- .nv.constant0._ZN5flash32flash_fwd_splitkv_combine_kernelI23Flash_fwd_kernel_traitsILi64ELi64ELi128ELi4ELb0ELb0EN7cutlass6half_tE19Flash_kernel_traitsILi64ELi64ELi128ELi4ES3_EELi8ELi5ELb1EEEvNS_16Flash_fwd_paramsE --------------------------
	.section	.nv.constant0._ZN5flash32flash_fwd_splitkv_combine_kernelI23Flash_fwd_kernel_traitsILi64ELi64ELi128ELi4ELb0ELb0EN7cutlass6half_tE19Flash_kernel_traitsILi64ELi64ELi128ELi4ES3_EELi8ELi5ELb1EEEvNS_16Flash_fwd_paramsE,"a",@progbits
	.sectionflags	@""
	.align	4
.nv.constant0._ZN5flash32flash_fwd_splitkv_combine_kernelI23Flash_fwd_kernel_traitsILi64ELi64ELi128ELi4ELb0ELb0EN7cutlass6half_tE19Flash_kernel_traitsILi64ELi64ELi128ELi4ES3_EELi8ELi5ELb1EEEvNS_16Flash_fwd_paramsE:
	.zero		816


//--------------------- .nv.constant0._ZN5flash32flash_fwd_splitkv_combine_kernelI23Flash_fwd_kernel_traitsILi64ELi64ELi128ELi4ELb0ELb0EN7cutlass6half_tE19Flash_kernel_traitsILi64ELi64ELi128ELi4ES3_EELi8ELi4ELb1EEEvNS_16Flash_fwd_paramsE --------------------------
	.section	.nv.constant0._ZN5flash32flash_fwd_splitkv_combine_kernelI23Flash_fwd_kernel_traitsILi64ELi64ELi128ELi4ELb0ELb0EN7cutlass6half_tE19Flash_kernel_traitsILi64ELi64ELi128ELi4ES3_EELi8ELi4ELb1EEEvNS_16Flash_fwd_paramsE,"a",@progbits
	.sectionflags	@""
	.align	4
.nv.constant0._ZN5flash32flash_fwd_splitkv_combine_kernelI23Flash_fwd_kernel_traitsILi64ELi64ELi128ELi4ELb0ELb0EN7cutlass6half_tE19Flash_kernel_traitsILi64ELi64ELi128ELi4ES3_EELi8ELi4ELb1EEEvNS_16Flash_fwd_paramsE:
	.zero		816


//--------------------- .nv.constant0._ZN5flash32flash_fwd_splitkv_combine_kernelI23Flash_fwd_kernel_traitsILi64ELi64ELi128ELi4ELb0ELb0EN7cutlass6half_tE19Flash_kernel_traitsILi64ELi64ELi128ELi4ES3_EELi8ELi3ELb1EEEvNS_16Flash_fwd_paramsE --------------------------
	.section	.nv.constant0._ZN5flash32flash_fwd_splitkv_combine_kernelI23Flash_fwd_kernel_traitsILi64ELi64ELi128ELi4ELb0ELb0EN7cutlass6half_tE19Flash_kernel_traitsILi64ELi64ELi128ELi4ES3_EELi8ELi3ELb1EEEvNS_16Flash_fwd_paramsE,"a",@progbits
	.sectionflags	@""
	.align	4
.nv.constant0._ZN5flash32flash_fwd_splitkv_combine_kernelI23Flash_fwd_kernel_traitsILi64ELi64ELi128ELi4ELb0ELb0EN7cutlass6half_tE19Flash_kernel_traitsILi64ELi64ELi128ELi4ES3_EELi8ELi3ELb1EEEvNS_16Flash_fwd_paramsE:
	.zero		816


//--------------------- .nv.constant0._ZN5flash32flash_fwd_splitkv_combine_kernelI23Flash_fwd_kernel_traitsILi64ELi64ELi128ELi4ELb0ELb0EN7cutlass6half_tE19Flash_kernel_traitsILi64ELi64ELi128ELi4ES3_EELi8ELi2ELb1EEEvNS_16Flash_fwd_paramsE --------------------------
	.section	.nv.constant0._ZN5flash32flash_fwd_splitkv_combine_kernelI23Flash_fwd_kernel_traitsILi64ELi64ELi128ELi4ELb0ELb0EN7cutlass6half_tE19Flash_kernel_traitsILi64ELi64ELi128ELi4ES3_EELi8ELi2ELb1EEEvNS_16Flash_fwd_paramsE,"a",@progbits
	.sectionflags	@""
	.align	4
.nv.constant0._ZN5flash32flash_fwd_splitkv_combine_kernelI23Flash_fwd_kernel_traitsILi64ELi64ELi128ELi4ELb0ELb0EN7cutlass6half_tE19Flash_kernel_traitsILi64ELi64ELi128ELi4ES3_EELi8ELi2ELb1EEEvNS_16Flash_fwd_paramsE:
	.zero		816


//--------------------- .nv.constant0._ZN5flash32flash_fwd_splitkv_combine_kernelI23Flash_fwd_kernel_traitsILi64ELi64ELi128ELi4ELb0ELb0EN7cutlass6half_tE19Flash_kernel_traitsILi64ELi64ELi128ELi4ES3_EELi8ELi1ELb1EEEvNS_16Flash_fwd_paramsE --------------------------
	.section	.nv.constant0._ZN5flash32flash_fwd_splitkv_combine_kernelI23Flash_fwd_kernel_traitsILi64ELi64ELi128ELi4ELb0ELb0EN7cutlass6half_tE19Flash_kernel_traitsILi64ELi64ELi128ELi4ES3_EELi8ELi1ELb1EEEvNS_16Flash_fwd_paramsE,"a",@progbits
	.sectionflags	@""
	.align	4
.nv.constant0._ZN5flash32flash_fwd_splitkv_combine_kernelI23Flash_fwd_kernel_traitsILi64ELi64ELi128ELi4ELb0ELb0EN7cutlass6half_tE19Flash_kernel_traitsILi64ELi64ELi128ELi4ES3_EELi8ELi1ELb1EEEvNS_16Flash_fwd_paramsE:
	.zero		816


//--------------------- .nv.constant0._ZN5flash24flash_fwd_splitkv_kernelI23Flash_fwd_kernel_traitsILi64ELi64ELi128ELi4ELb0ELb0EN7cutlass6half_tE19Flash_kernel_traitsILi64ELi64ELi128ELi4ES3_EELb1ELb0ELb0ELb0ELb0ELb0ELb0ELb0EEEvNS_16Flash_fwd_paramsE --------------------------
	.section	.nv.constant0._ZN5flash24flash_fwd_splitkv_kernelI23Flash_fwd_kernel_traitsILi64ELi64ELi128ELi4ELb0ELb0EN7cutlass6half_tE19Flash_kernel_traitsILi64ELi64ELi128ELi4ES3_EELb1ELb0ELb0ELb0ELb0ELb0ELb0ELb0EEEvNS_16Flash_fwd_paramsE,"a",@progbits
	.sectionflags	@""
	.align	4
.nv.constant0._ZN5flash24flash_fwd_splitkv_kernelI23Flash_fwd_kernel_traitsILi64ELi64ELi128ELi4ELb0ELb0EN7cutlass6half_tE19Flash_kernel_traitsILi64ELi64ELi128ELi4ES3_EELb1ELb0ELb0ELb0ELb0ELb0ELb0ELb0EEEvNS_16Flash_fwd_paramsE:
	.zero		816


//--------------------- .nv.constant0._ZN5flash24flash_fwd_splitkv_kernelI23Flash_fwd_kernel_traitsILi64ELi64ELi128ELi4ELb0ELb0EN7cutlass6half_tE19Flash_kernel_traitsILi64ELi64ELi128ELi4ES3_EELb1ELb0ELb0ELb0ELb0ELb1ELb0ELb0EEEvNS_16Flash_fwd_paramsE --------------------------
	.section	.nv.constant0._ZN5flash24flash_fwd_splitkv_kernelI23Flash_fwd_kernel_traitsILi64ELi64ELi128ELi4ELb0ELb0EN7cutlass6half_tE19Flash_kernel_traitsILi64ELi64ELi128ELi4ES3_EELb1ELb0ELb0ELb0ELb0ELb1ELb0ELb0EEEvNS_16Flash_fwd_paramsE,"a",@progbits
	.sectionflags	@""
	.align	4
.nv.constant0._ZN5flash24flash_fwd_splitkv_kernelI23Flash_fwd_kernel_traitsILi64ELi64ELi128ELi4ELb0ELb0EN7cutlass6half_tE19Flash_kernel_traitsILi64ELi64ELi128ELi4ES3_EELb1ELb0ELb0ELb0ELb0ELb1ELb0ELb0EEEvNS_16Flash_fwd_paramsE:
	.zero		816


//--------------------- .nv.constant0._ZN5flash24flash_fwd_splitkv_kernelI23Flash_fwd_kernel_traitsILi64ELi64ELi128ELi4ELb0ELb0EN7cutlass6half_tE19Flash_kernel_traitsILi64ELi64ELi128ELi4ES3_EELb1ELb0ELb0ELb0ELb0ELb0ELb0ELb1EEEvNS_16Flash_fwd_paramsE --------------------------
	.section	.nv.constant0._ZN5flash24flash_fwd_splitkv_kernelI23Flash_fwd_kernel_traitsILi64ELi64ELi128ELi4ELb0ELb0EN7cutlass6half_tE19Flash_kernel_traitsILi64ELi64ELi128ELi4ES3_EELb1ELb0ELb0ELb0ELb0ELb0ELb0ELb1EEEvNS_16Flash_fwd_paramsE,"a",@progbits
	.sectionflags	@""
	.align	4
.nv.constant0._ZN5flash24flash_fwd_splitkv_kernelI23Flash_fwd_kernel_traitsILi64ELi64ELi128ELi4ELb0ELb0EN7cutlass6half_tE19Flash_kernel_traitsILi64ELi64ELi128ELi4ES3_EELb1ELb0ELb0ELb0ELb0ELb0ELb0ELb1EEEvNS_16Flash_fwd_paramsE:
	.zero		816


//--------------------- .nv.constant0._ZN5flash24flash_fwd_splitkv_kernelI23Flash_fwd_kernel_traitsILi64ELi64ELi128ELi4ELb0ELb0EN7cutlass6half_tE19Flash_kernel_traitsILi64ELi64ELi128ELi4ES3_EELb1ELb0ELb0ELb0ELb0ELb1ELb0ELb1EEEvNS_16Flash_fwd_paramsE --------------------------
	.section	.nv.constant0._ZN5flash24flash_fwd_splitkv_kernelI23Flash_fwd_kernel_traitsILi64ELi64ELi128ELi4ELb0ELb0EN7cutlass6half_tE19Flash_kernel_traitsILi64ELi64ELi128ELi4ES3_EELb1ELb0ELb0ELb0ELb0ELb1ELb0ELb1EEEvNS_16Flash_fwd_paramsE,"a",@progbits
	.sectionflags	@""
	.align	4
.nv.constant0._ZN5flash24flash_fwd_splitkv_kernelI23Flash_fwd_kernel_traitsILi64ELi64ELi128ELi4ELb0ELb0EN7cutlass6half_tE19Flash_kernel_traitsILi64ELi64ELi128ELi4ES3_EELb1ELb0ELb0ELb0ELb0ELb1ELb0ELb1EEEvNS_16Flash_fwd_paramsE:
	.zero		816


//--------------------- .nv.constant0._ZN5flash24flash_fwd_splitkv_kernelI23Flash_fwd_kernel_traitsILi64ELi64ELi128ELi4ELb0ELb0EN7cutlass6half_tE19Flash_kernel_traitsILi64ELi64ELi128ELi4ES3_EELb1ELb0ELb0ELb0ELb0ELb0ELb1ELb0EEEvNS_16Flash_fwd_paramsE --------------------------
	.section	.nv.constant0._ZN5flash24flash_fwd_splitkv_kernelI23Flash_fwd_kernel_traitsILi64ELi64ELi128ELi4ELb0ELb0EN7cutlass6half_tE19Flash_kernel_traitsILi64ELi64ELi128ELi4ES3_EELb1ELb0ELb0ELb0ELb0ELb0ELb1ELb0EEEvNS_16Flash_fwd_paramsE,"a",@progbits
	.sectionflags	@""
	.align	4
.nv.constant0._ZN5flash24flash_fwd_splitkv_kernelI23Flash_fwd_kernel_traitsILi64ELi64ELi128ELi4ELb0ELb0EN7cutlass6half_tE19Flash_kernel_traitsILi64ELi64ELi128ELi4ES3_EELb1ELb0ELb0ELb0ELb0ELb0ELb1ELb0EEEvNS_16Flash_fwd_paramsE:
	.zero		816


//--------------------- .nv.constant0._ZN5flash24flash_fwd_splitkv_kernelI23Flash_fwd_kernel_traitsILi64ELi64ELi128ELi4ELb0ELb0EN7cutlass6half_tE19Flash_kernel_traitsILi64ELi64ELi128ELi4ES3_EELb1ELb0ELb0ELb0ELb0ELb1ELb1ELb0EEEvNS_16Flash_fwd_paramsE --------------------------
	.section	.nv.constant0._ZN5flash24flash_fwd_splitkv_kernelI23Flash_fwd_kernel_traitsILi64ELi64ELi128ELi4ELb0ELb0EN7cutlass6half_tE19Flash_kernel_traitsILi64ELi64ELi128ELi4ES3_EELb1ELb0ELb0ELb0ELb0ELb1ELb1ELb0EEEvNS_16Flash_fwd_paramsE,"a",@progbits
	.sectionflags	@""
	.align	4
.nv.constant0._ZN5flash24flash_fwd_splitkv_kernelI23Flash_fwd_kernel_traitsILi64ELi64ELi128ELi4ELb0ELb0EN7cutlass6half_tE19Flash_kernel_traitsILi64ELi64ELi128ELi4ES3_EELb1ELb0ELb0ELb0ELb0ELb1ELb1ELb0EEEvNS_16Flash_fwd_paramsE:
	.zero		816


//--------------------- .nv.constant0._ZN5flash24flash_fwd_splitkv_kernelI23Flash_fwd_kernel_traitsILi64ELi64ELi128ELi4ELb0ELb0EN7cutlass6half_tE19Flash_kernel_traitsILi64ELi64ELi128ELi4ES3_EELb1ELb0ELb0ELb0ELb0ELb0ELb1ELb1EEEvNS_16Flash_fwd_paramsE --------------------------
	.section	.nv.constant0._ZN5flash24flash_fwd_splitkv_kernelI23Flash_fwd_kernel_traitsILi64ELi64ELi128ELi4ELb0ELb0EN7cutlass6half_tE19Flash_kernel_traitsILi64ELi64ELi128ELi4ES3_EELb1ELb0ELb0ELb0ELb0ELb0ELb1ELb1EEEvNS_16Flash_fwd_paramsE,"a",@progbits
	.sectionflags	@""
	.align	4
.nv.constant0._ZN5flash24flash_fwd_splitkv_kernelI23Flash_fwd_kernel_traitsILi64ELi64ELi128ELi4ELb0ELb0EN7cutlass6half_tE19Flash_kernel_traitsILi64ELi64ELi128ELi4ES3_EELb1ELb0ELb0ELb0ELb0ELb0ELb1ELb1EEEvNS_16Flash_fwd_paramsE:
	.zero		816


//--------------------- .nv.constant0._ZN5flash24flash_fwd_splitkv_kernelI23Flash_fwd_kernel_traitsILi64ELi64ELi128ELi4ELb0ELb0EN7cutlass6half_tE19Flash_kernel_traitsILi64ELi64ELi128ELi4ES3_EELb1ELb0ELb0ELb0ELb0ELb1ELb1ELb1EEEvNS_16Flash_fwd_paramsE --------------------------
	.section	.nv.constant0._ZN5flash24flash_fwd_splitkv_kernelI23Flash_fwd_kernel_traitsILi64ELi64ELi128ELi4ELb0ELb0EN7cutlass6half_tE19Flash_kernel_traitsILi64ELi64ELi128ELi4ES3_EELb1ELb0ELb0ELb0ELb0ELb1ELb1ELb1EEEvNS_16Flash_fwd_paramsE,"a",@progbits
	.sectionflags	@""
	.align	4
.nv.constant0._ZN5flash24flash_fwd_splitkv_kernelI23Flash_fwd_kernel_traitsILi64ELi64ELi128ELi4ELb0ELb0EN7cutlass6half_tE19Flash_kernel_traitsILi64ELi64ELi128ELi4ES3_EELb1ELb0ELb0ELb0ELb0ELb1ELb1ELb1EEEvNS_16Flash_fwd_paramsE:
	.zero		816


//--------------------- .nv.constant0._ZN5flash24flash_fwd_splitkv_kernelI23Flash_fwd_kernel_traitsILi64ELi64ELi128ELi4ELb0ELb0EN7cutlass6half_tE19Flash_kernel_traitsILi64ELi64ELi128ELi4ES3_EELb1ELb0ELb0ELb1ELb1ELb0ELb0ELb0EEEvNS_16Flash_fwd_paramsE --------------------------
	.section	.nv.constant0._ZN5flash24flash_fwd_splitkv_kernelI23Flash_fwd_kernel_traitsILi64ELi64ELi128ELi4ELb0ELb0EN7cutlass6half_tE19Flash_kernel_traitsILi64ELi64ELi128ELi4ES3_EELb1ELb0ELb0ELb1ELb1ELb0ELb0ELb0EEEvNS_16Flash_fwd_paramsE,"a",@progbits
	.sectionflags	@""
	.align	4
.nv.constant0._ZN5flash24flash_fwd_splitkv_kernelI23Flash_fwd_kernel_traitsILi64ELi64ELi128ELi4ELb0ELb0EN7cutlass6half_tE19Flash_kernel_traitsILi64ELi64ELi128ELi4ES3_EELb1ELb0ELb0ELb1ELb1ELb0ELb0ELb0EEEvNS_16Flash_fwd_paramsE:
	.zero		816


//--------------------- .nv.constant0._ZN5flash24flash_fwd_splitkv_kernelI23Flash_fwd_kernel_traitsILi64ELi64ELi128ELi4ELb0ELb0EN7cutlass6half_tE19Flash_kernel_traitsILi64ELi64ELi128ELi4ES3_EELb1ELb0ELb0ELb1ELb1ELb1ELb0ELb0EEEvNS_16Flash_fwd_paramsE --------------------------
	.section	.nv.constant0._ZN5flash24flash_fwd_splitkv_kernelI23Flash_fwd_kernel_traitsILi64ELi64ELi128ELi4ELb0ELb0EN7cutlass6half_tE19Flash_kernel_traitsILi64ELi64ELi128ELi4ES3_EELb1ELb0ELb0ELb1ELb1ELb1ELb0ELb0EEEvNS_16Flash_fwd_paramsE,"a",@progbits
	.sectionflags	@""
	.align	4
.nv.constant0._ZN5flash24flash_fwd_splitkv_kernelI23Flash_fwd_kernel_traitsILi64ELi64ELi128ELi4ELb0ELb0EN7cutlass6half_tE19Flash_kernel_traitsILi64ELi64ELi128ELi4ES3_EELb1ELb0ELb0ELb1ELb1ELb1ELb0ELb0EEEvNS_16Flash_fwd_paramsE:
	.zero		816


//--------------------- .nv.constant0._ZN5flash24flash_fwd_splitkv_kernelI23Flash_fwd_kernel_traitsILi64ELi64ELi128ELi4ELb0ELb0EN7cutlass6half_tE19Flash_kernel_traitsILi64ELi64ELi128ELi4ES3_EELb1ELb0ELb0ELb1ELb1ELb0ELb1ELb0EEEvNS_16Flash_fwd_paramsE --------------------------
	.section	.nv.constant0._ZN5flash24flash_fwd_splitkv_kernelI23Flash_fwd_kernel_traitsILi64ELi64ELi128ELi4ELb0ELb0EN7cutlass6half_tE19Flash_kernel_traitsILi64ELi64ELi128ELi4ES3_EELb1ELb0ELb0ELb1ELb1ELb0ELb1ELb0EEEvNS_16Flash_fwd_paramsE,"a",@progbits
	.sectionflags	@""
	.align	4
.nv.constant0._ZN5flash24flash_fwd_splitkv_kernelI23Flash_fwd_kernel_traitsILi64ELi64ELi128ELi4ELb0ELb0EN7cutlass6half_tE19Flash_kernel_traitsILi64ELi64ELi128ELi4ES3_EELb1ELb0ELb0ELb1ELb1ELb0ELb1ELb0EEEvNS_16Flash_fwd_paramsE:
	.zero		816


//--------------------- .nv.constant0._ZN5flash24flash_fwd_splitkv_kernelI23Flash_fwd_kernel_traitsILi64ELi64ELi128ELi4ELb0ELb0EN7cutlass6half_tE19Flash_kernel_traitsILi64ELi64ELi128ELi4ES3_EELb1ELb0ELb0ELb1ELb1ELb1ELb1ELb0EEEvNS_16Flash_fwd_paramsE --------------------------
	.section	.nv.constant0._ZN5flash24flash_fwd_splitkv_kernelI23Flash_fwd_kernel_traitsILi64ELi64ELi128ELi4ELb0ELb0EN7cutlass6half_tE19Flash_kernel_traitsILi64ELi64ELi128ELi4ES3_EELb1ELb0ELb0ELb1ELb1ELb1ELb1ELb0EEEvNS_16Flash_fwd_paramsE,"a",@progbits
	.sectionflags	@""
	.align	4
.nv.constant0._ZN5flash24flash_fwd_splitkv_kernelI23Flash_fwd_kernel_traitsILi64ELi64ELi128ELi4ELb0ELb0EN7cutlass6half_tE19Flash_kernel_traitsILi64ELi64ELi128ELi4ES3_EELb1ELb0ELb0ELb1ELb1ELb1ELb1ELb0EEEvNS_16Flash_fwd_paramsE:
	.zero		816


//--------------------- .nv.constant0._ZN5flash24flash_fwd_splitkv_kernelI23Flash_fwd_kernel_traitsILi64ELi64ELi128ELi4ELb0ELb0EN7cutlass6half_tE19Flash_kernel_traitsILi64ELi64ELi128ELi4ES3_EELb1ELb0ELb0ELb0ELb1ELb0ELb0ELb0EEEvNS_16Flash_fwd_paramsE --------------------------
	.section	.nv.constant0._ZN5flash24flash_fwd_splitkv_kernelI23Flash_fwd_kernel_traitsILi64ELi64ELi128ELi4ELb0ELb0EN7cutlass6half_tE19Flash_kernel_traitsILi64ELi64ELi128ELi4ES3_EELb1ELb0ELb0ELb0ELb1ELb0ELb0ELb0EEEvNS_16Flash_fwd_paramsE,"a",@progbits
	.sectionflags	@""
	.align	4
.nv.constant0._ZN5flash24flash_fwd_splitkv_kernelI23Flash_fwd_kernel_traitsILi64ELi64ELi128ELi4ELb0ELb0EN7cutlass6half_tE19Flash_kernel_traitsILi64ELi64ELi128ELi4ES3_EELb1ELb0ELb0ELb0ELb1ELb0ELb0ELb0EEEvNS_16Flash_fwd_paramsE:
	.zero		816


//--------------------- .nv.constant0._ZN5flash24flash_fwd_splitkv_kernelI23Flash_fwd_kernel_traitsILi64ELi64ELi128ELi4ELb0ELb0EN7cutlass6half_tE19Flash_kernel_traitsILi64ELi64ELi128ELi4ES3_EELb1ELb0ELb0ELb0ELb1ELb1ELb0ELb0EEEvNS_16Flash_fwd_paramsE --------------------------
	.section	.nv.constant0._ZN5flash24flash_fwd_splitkv_kernelI23Flash_fwd_kernel_traitsILi64ELi64ELi128ELi4ELb0ELb0EN7cutlass6half_tE19Flash_kernel_traitsILi64ELi64ELi128ELi4ES3_EELb1ELb0ELb0ELb0ELb1ELb1ELb0ELb0EEEvNS_16Flash_fwd_paramsE,"a",@progbits
	.sectionflags	@""
	.align	4
.nv.constant0._ZN5flash24flash_fwd_splitkv_kernelI23Flash_fwd_kernel_traitsILi64ELi64ELi128ELi4ELb0ELb0EN7cutlass6half_tE19Flash_kernel_traitsILi64ELi64ELi128ELi4ES3_EELb1ELb0ELb0ELb0ELb1ELb1ELb0ELb0EEEvNS_16Flash_fwd_paramsE:
	.zero		816


//--------------------- .nv.constant0._ZN5flash24flash_fwd_splitkv_kernelI23Flash_fwd_kernel_traitsILi64ELi64ELi128ELi4ELb0ELb0EN7cutlass6half_tE19Flash_kernel_traitsILi64ELi64ELi128ELi4ES3_EELb1ELb0ELb1ELb0ELb0ELb0ELb0ELb0EEEvNS_16Flash_fwd_paramsE --------------------------
	.section	.nv.constant0._ZN5flash24flash_fwd_splitkv_kernelI23Flash_fwd_kernel_traitsILi64ELi64ELi128ELi4ELb0ELb0EN7cutlass6half_tE19Flash_kernel_traitsILi64ELi64ELi128ELi4ES3_EELb1ELb0ELb1ELb0ELb0ELb0ELb0ELb0EEEvNS_16Flash_fwd_paramsE,"a",@progbits
	.sectionflags	@""
	.align	4
.nv.constant0._ZN5flash24flash_fwd_splitkv_kernelI23Flash_fwd_kernel_traitsILi64ELi64ELi128ELi4ELb0ELb0EN7cutlass6half_tE19Flash_kernel_traitsILi64ELi64ELi128ELi4ES3_EELb1ELb0ELb1ELb0ELb0ELb0ELb0ELb0EEEvNS_16Flash_fwd_paramsE:
	.zero		816


//--------------------- .nv.constant0._ZN5flash24flash_fwd_splitkv_kernelI23Flash_fwd_kernel_traitsILi64ELi64ELi128ELi4ELb0ELb0EN7cutlass6half_tE19Flash_kernel_traitsILi64ELi64ELi128ELi4ES3_EELb1ELb0ELb1ELb0ELb0ELb1ELb0ELb0EEEvNS_16Flash_fwd_paramsE --------------------------
	.section	.nv.constant0._ZN5flash24flash_fwd_splitkv_kernelI23Flash_fwd_kernel_traitsILi64ELi64ELi128ELi4ELb0ELb0EN7cutlass6half_tE19Flash_kernel_traitsILi64ELi64ELi128ELi4ES3_EELb1ELb0ELb1ELb0ELb0ELb1ELb0ELb0EEEvNS_16Flash_fwd_paramsE,"a",@progbits
	.sectionflags	@""
	.align	4
.nv.constant0._ZN5flash24flash_fwd_splitkv_kernelI23Flash_fwd_kernel_traitsILi64ELi64ELi128ELi4ELb0ELb0EN7cutlass6half_tE19Flash_kernel_traitsILi64ELi64ELi128ELi4ES3_EELb1ELb0ELb1ELb0ELb0ELb1ELb0ELb0EEEvNS_16Flash_fwd_paramsE:
	.zero		816


//--------------------- .nv.constant0._ZN5flash24flash_fwd_splitkv_kernelI23Flash_fwd_kernel_traitsILi64ELi64ELi128ELi4ELb0ELb0EN7cutlass6half_tE19Flash_kernel_traitsILi64ELi64ELi128ELi4ES3_EELb1ELb0ELb0ELb0ELb1ELb0ELb0ELb1EEEvNS_16Flash_fwd_paramsE --------------------------
	.section	.nv.constant0._ZN5flash24flash_fwd_splitkv_kernelI23Flash_fwd_kernel_traitsILi64ELi64ELi128ELi4ELb0ELb0EN7cutlass6half_tE19Flash_kernel_traitsILi64ELi64ELi128ELi4ES3_EELb1ELb0ELb0ELb0ELb1ELb0ELb0ELb1EEEvNS_16Flash_fwd_paramsE,"a",@progbits
	.sectionflags	@""
	.align	4
.nv.constant0._ZN5flash24flash_fwd_splitkv_kernelI23Flash_fwd_kernel_traitsILi64ELi64ELi128ELi4ELb0ELb0EN7cutlass6half_tE19Flash_kernel_traitsILi64ELi64ELi128ELi4ES3_EELb1ELb0ELb0ELb0ELb1ELb0ELb0ELb1EEEvNS_16Flash_fwd_paramsE:
	.zero		816


//--------------------- .nv.constant0._ZN5flash24flash_fwd_splitkv_kernelI23Flash_fwd_kernel_traitsILi64ELi64ELi128ELi4ELb0ELb0EN7cutlass6half_tE19Flash_kernel_traitsILi64ELi64ELi128ELi4ES3_EELb1ELb0ELb0ELb0ELb1ELb1ELb0ELb1EEEvNS_16Flash_fwd_paramsE --------------------------
	.section	.nv.constant0._ZN5flash24flash_fwd_splitkv_kernelI23Flash_fwd_kernel_traitsILi64ELi64ELi128ELi4ELb0ELb0EN7cutlass6half_tE19Flash_kernel_traitsILi64ELi64ELi128ELi4ES3_EELb1ELb0ELb0ELb0ELb1ELb1ELb0ELb1EEEvNS_16Flash_fwd_paramsE,"a",@progbits
	.sectionflags	@""
	.align	4
.nv.constant0._ZN5flash24flash_fwd_splitkv_kernelI23Flash_fwd_kernel_traitsILi64ELi64ELi128ELi4ELb0ELb0EN7cutlass6half_tE19Flash_kernel_traitsILi64ELi64ELi128ELi4ES3_EELb1ELb0ELb0ELb0ELb1ELb1ELb0ELb1EEEvNS_16Flash_fwd_paramsE:
	.zero		816


//--------------------- .nv.constant0._ZN5flash24flash_fwd_splitkv_kernelI23Flash_fwd_kernel_traitsILi64ELi64ELi128ELi4ELb0ELb0EN7cutlass6half_tE19Flash_kernel_traitsILi64ELi64ELi128ELi4ES3_EELb1ELb0ELb1ELb0ELb0ELb0ELb0ELb1EEEvNS_16Flash_fwd_paramsE --------------------------
	.section	.nv.constant0._ZN5flash24flash_fwd_splitkv_kernelI23Flash_fwd_kernel_traitsILi64ELi64ELi128ELi4ELb0ELb0EN7cutlass6half_tE19Flash_kernel_traitsILi64ELi64ELi128ELi4ES3_EELb1ELb0ELb1ELb0ELb0ELb0ELb0ELb1EEEvNS_16Flash_fwd_paramsE,"a",@progbits
	.sectionflags	@""
	.align	4
.nv.constant0._ZN5flash24flash_fwd_splitkv_kernelI23Flash_fwd_kernel_traitsILi64ELi64ELi128ELi4ELb0ELb0EN7cutlass6half_tE19Flash_kernel_traitsILi64ELi64ELi128ELi4ES3_EELb1ELb0ELb1ELb0ELb0ELb0ELb0ELb1EEEvNS_16Flash_fwd_paramsE:
	.zero		816


//--------------------- .nv.constant0._ZN5flash24flash_fwd_splitkv_kernelI23Flash_fwd_kernel_traitsILi64ELi64ELi128ELi4ELb0ELb0EN7cutlass6half_tE19Flash_kernel_traitsILi64ELi64ELi128ELi4ES3_EELb1ELb0ELb1ELb0ELb0ELb1ELb0ELb1EEEvNS_16Flash_fwd_paramsE --------------------------
	.section	.nv.constant0._ZN5flash24flash_fwd_splitkv_kernelI23Flash_fwd_kernel_traitsILi64ELi64ELi128ELi4ELb0ELb0EN7cutlass6half_tE19Flash_kernel_traitsILi64ELi64ELi128ELi4ES3_EELb1ELb0ELb1ELb0ELb0ELb1ELb0ELb1EEEvNS_16Flash_fwd_paramsE,"a",@progbits
	.sectionflags	@""
	.align	4
.nv.constant0._ZN5flash24flash_fwd_splitkv_kernelI23Flash_fwd_kernel_traitsILi64ELi64ELi128ELi4ELb0ELb0EN7cutlass6half_tE19Flash_kernel_traitsILi64ELi64ELi128ELi4ES3_EELb1ELb0ELb1ELb0ELb0ELb1ELb0ELb1EEEvNS_16Flash_fwd_paramsE:
	.zero		816


//--------------------- .nv.constant0._ZN5flash24flash_fwd_splitkv_kernelI23Flash_fwd_kernel_traitsILi64ELi64ELi128ELi4ELb0ELb0EN7cutlass6half_tE19Flash_kernel_traitsILi64ELi64ELi128ELi4ES3_EELb1ELb0ELb0ELb0ELb1ELb0ELb1ELb0EEEvNS_16Flash_fwd_paramsE --------------------------
	.section	.nv.constant0._ZN5flash24flash_fwd_splitkv_kernelI23Flash_fwd_kernel_traitsILi64ELi64ELi128ELi4ELb0ELb0EN7cutlass6half_tE19Flash_kernel_traitsILi64ELi64ELi128ELi4ES3_EELb1ELb0ELb0ELb0ELb1ELb0ELb1ELb0EEEvNS_16Flash_fwd_paramsE,"a",@progbits
	.sectionflags	@""
	.align	4
.nv.constant0._ZN5flash24flash_fwd_splitkv_kernelI23Flash_fwd_kernel_traitsILi64ELi64ELi128ELi4ELb0ELb0EN7cutlass6half_tE19Flash_kernel_traitsILi64ELi64ELi128ELi4ES3_EELb1ELb0ELb0ELb0ELb1ELb0ELb1ELb0EEEvNS_16Flash_fwd_paramsE:
	.zero		816


//--------------------- .nv.constant0._ZN5flash24flash_fwd_splitkv_kernelI23Flash_fwd_kernel_traitsILi64ELi64ELi128ELi4ELb0ELb0EN7cutlass6half_tE19Flash_kernel_traitsILi64ELi64ELi128ELi4ES3_EELb1ELb0ELb0ELb0ELb1ELb1ELb1ELb0EEEvNS_16Flash_fwd_paramsE --------------------------
	.section	.nv.constant0._ZN5flash24flash_fwd_splitkv_kernelI23Flash_fwd_kernel_traitsILi64ELi64ELi128ELi4ELb0ELb0EN7cutlass6half_tE19Flash_kernel_traitsILi64ELi64ELi128ELi4ES3_EELb1ELb0ELb0ELb0ELb1ELb1ELb1ELb0EEEvNS_16Flash_fwd_paramsE,"a",@progbits
	.sectionflags	@""
	.align	4
.nv.constant0._ZN5flash24flash_fwd_splitkv_kernelI23Flash_fwd_kernel_traitsILi64ELi64ELi128ELi4ELb0ELb0EN7cutlass6half_tE19Flash_kernel_traitsILi64ELi64ELi128ELi4ES3_EELb1ELb0ELb0ELb0ELb1ELb1ELb1ELb0EEEvNS_16Flash_fwd_paramsE:
	.zero		816


//--------------------- .nv.constant0._ZN5flash24flash_fwd_splitkv_kernelI23Flash_fwd_kernel_traitsILi64ELi64ELi128ELi4ELb0ELb0EN7cutlass6half_tE19Flash_kernel_traitsILi64ELi64ELi128ELi4ES3_EELb1ELb0ELb1ELb0ELb0ELb0ELb1ELb0EEEvNS_16Flash_fwd_paramsE --------------------------
	.section	.nv.constant0._ZN5flash24flash_fwd_splitkv_kernelI23Flash_fwd_kernel_traitsILi64ELi64ELi128ELi4ELb0ELb0EN7cutlass6half_tE19Flash_kernel_traitsILi64ELi64ELi128ELi4ES3_EELb1ELb0ELb1ELb0ELb0ELb0ELb1ELb0EEEvNS_16Flash_fwd_paramsE,"a",@progbits
	.sectionflags	@""
	.align	4
.nv.constant0._ZN5flash24flash_fwd_splitkv_kernelI23Flash_fwd_kernel_traitsILi64ELi64ELi128ELi4ELb0ELb0EN7cutlass6half_tE19Flash_kernel_traitsILi64ELi64ELi128ELi4ES3_EELb1ELb0ELb1ELb0ELb0ELb0ELb1ELb0EEEvNS_16Flash_fwd_paramsE:
	.zero		816


//--------------------- .nv.constant0._ZN5flash24flash_fwd_splitkv_kernelI23Flash_fwd_kernel_traitsILi64ELi64ELi128ELi4ELb0ELb0EN7cutlass6half_tE19Flash_kernel_traitsILi64ELi64ELi128ELi4ES3_EELb1ELb0ELb1ELb0ELb0ELb1ELb1ELb0EEEvNS_16Flash_fwd_paramsE --------------------------
	.section	.nv.constant0._ZN5flash24flash_fwd_splitkv_kernelI23Flash_fwd_kernel_traitsILi64ELi64ELi128ELi4ELb0ELb0EN7cutlass6half_tE19Flash_kernel_traitsILi64ELi64ELi128ELi4ES3_EELb1ELb0ELb1ELb0ELb0ELb1ELb1ELb0EEEvNS_16Flash_fwd_paramsE,"a",@progbits
	.sectionflags	@""
	.align	4
.nv.constant0._ZN5flash24flash_fwd_splitkv_kernelI23Flash_fwd_kernel_traitsILi64ELi64ELi128ELi4ELb0ELb0EN7cutlass6half_tE19Flash_kernel_traitsILi64ELi64ELi128ELi4ES3_EELb1ELb0ELb1ELb0ELb0ELb1ELb1ELb0EEEvNS_16Flash_fwd_paramsE:
	.zero		816


//--------------------- .nv.constant0._ZN5flash24flash_fwd_splitkv_kernelI23Flash_fwd_kernel_traitsILi64ELi64ELi128ELi4ELb0ELb0EN7cutlass6half_tE19Flash_kernel_traitsILi64ELi64ELi128ELi4ES3_EELb1ELb0ELb0ELb0ELb1ELb0ELb1ELb1EEEvNS_16Flash_fwd_paramsE --------------------------
	.section	.nv.constant0._ZN5flash24flash_fwd_splitkv_kernelI23Flash_fwd_kernel_traitsILi64ELi64ELi128ELi4ELb0ELb0EN7cutlass6half_tE19Flash_kernel_traitsILi64ELi64ELi128ELi4ES3_EELb1ELb0ELb0ELb0ELb1ELb0ELb1ELb1EEEvNS_16Flash_fwd_paramsE,"a",@progbits
	.sectionflags	@""
	.align	4
.nv.constant0._ZN5flash24flash_fwd_splitkv_kernelI23Flash_fwd_kernel_traitsILi64ELi64ELi128ELi4ELb0ELb0EN7cutlass6half_tE19Flash_kernel_traitsILi64ELi64ELi128ELi4ES3_EELb1ELb0ELb0ELb0ELb1ELb0ELb1ELb1EEEvNS_16Flash_fwd_paramsE:
	.zero		816


//--------------------- .nv.constant0._ZN5flash24flash_fwd_splitkv_kernelI23Flash_fwd_kernel_traitsILi64ELi64ELi128ELi4ELb0ELb0EN7cutlass6half_tE19Flash_kernel_traitsILi64ELi64ELi128ELi4ES3_EELb1ELb0ELb0ELb0ELb1ELb1ELb1ELb1EEEvNS_16Flash_fwd_paramsE --------------------------
	.section	.nv.constant0._ZN5flash24flash_fwd_splitkv_kernelI23Flash_fwd_kernel_traitsILi64ELi64ELi128ELi4ELb0ELb0EN7cutlass6half_tE19Flash_kernel_traitsILi64ELi64ELi128ELi4ES3_EELb1ELb0ELb0ELb0ELb1ELb1ELb1ELb1EEEvNS_16Flash_fwd_paramsE,"a",@progbits
	.sectionflags	@""
	.align	4
.nv.constant0._ZN5flash24flash_fwd_splitkv_kernelI23Flash_fwd_kernel_traitsILi64ELi64ELi128ELi4ELb0ELb0EN7cutlass6half_tE19Flash_kernel_traitsILi64ELi64ELi128ELi4ES3_EELb1ELb0ELb0ELb0ELb1ELb1ELb1ELb1EEEvNS_16Flash_fwd_paramsE:
	.zero		816


//--------------------- .nv.constant0._ZN5flash24flash_fwd_splitkv_kernelI23Flash_fwd_kernel_traitsILi64ELi64ELi128ELi4ELb0ELb0EN7cutlass6half_tE19Flash_kernel_traitsILi64ELi64ELi128ELi4ES3_EELb1ELb0ELb1ELb0ELb0ELb0ELb1ELb1EEEvNS_16Flash_fwd_paramsE --------------------------
	.section	.nv.constant0._ZN5flash24flash_fwd_splitkv_kernelI23Flash_fwd_kernel_traitsILi64ELi64ELi128ELi4ELb0ELb0EN7cutlass6half_tE19Flash_kernel_traitsILi64ELi64ELi128ELi4ES3_EELb1ELb0ELb1ELb0ELb0ELb0ELb1ELb1EEEvNS_16Flash_fwd_paramsE,"a",@progbits
	.sectionflags	@""
	.align	4
.nv.constant0._ZN5flash24flash_fwd_splitkv_kernelI23Flash_fwd_kernel_traitsILi64ELi64ELi128ELi4ELb0ELb0EN7cutlass6half_tE19Flash_kernel_traitsILi64ELi64ELi128ELi4ES3_EELb1ELb0ELb1ELb0ELb0ELb0ELb1ELb1EEEvNS_16Flash_fwd_paramsE:
	.zero		816


//--------------------- .nv.constant0._ZN5flash24flash_fwd_splitkv_kernelI23Flash_fwd_kernel_traitsILi64ELi64ELi128ELi4ELb0ELb0EN7cutlass6half_tE19Flash_kernel_traitsILi64ELi64ELi128ELi4ES3_EELb1ELb0ELb1ELb0ELb0ELb1ELb1ELb1EEEvNS_16Flash_fwd_paramsE --------------------------
	.section	.nv.constant0._ZN5flash24flash_fwd_splitkv_kernelI23Flash_fwd_kernel_traitsILi64ELi64ELi128ELi4ELb0ELb0EN7cutlass6half_tE19Flash_kernel_traitsILi64ELi64ELi128ELi4ES3_EELb1ELb0ELb1ELb0ELb0ELb1ELb1ELb1EEEvNS_16Flash_fwd_paramsE,"a",@progbits
	.sectionflags	@""
	.align	4
.nv.constant0._ZN5flash24flash_fwd_splitkv_kernelI23Flash_fwd_kernel_traitsILi64ELi64ELi128ELi4ELb0ELb0EN7cutlass6half_tE19Flash_kernel_traitsILi64ELi64ELi128ELi4ES3_EELb1ELb0ELb1ELb0ELb0ELb1ELb1ELb1EEEvNS_16Flash_fwd_paramsE:
	.zero		816


//--------------------- .text._ZN5flash32flash_fwd_splitkv_combine_kernelI23Flash_fwd_kernel_traitsILi64ELi64ELi256ELi4ELb0ELb0EN7cutlass6half_tE19Flash_kernel_traitsILi64ELi64ELi256ELi4ES3_EELi8ELi7ELb0EEEvNS_16Flash_fwd_paramsE --------------------------
	.section	.text._ZN5flash32flash_fwd_splitkv_combine_kernelI23Flash_fwd_kernel_traitsILi64ELi64ELi256ELi4ELb0ELb0EN7cutlass6half_tE19Flash_kernel_traitsILi64ELi64ELi256ELi4ES3_EELi8ELi7ELb0EEEvNS_16Flash_fwd_paramsE,"ax",@progbits
	.sectioninfo	@"SHI_REGISTERS=62"
	.align	128
        .global         _ZN5flash32flash_fwd_splitkv_combine_kernelI23Flash_fwd_kernel_traitsILi64ELi64ELi256ELi4ELb0ELb0EN7cutlass6half_tE19Flash_kernel_traitsILi64ELi64ELi256ELi4ES3_EELi8ELi7ELb0EEEvNS_16Flash_fwd_paramsE
        .type           _ZN5flash32flash_fwd_splitkv_combine_kernelI23Flash_fwd_kernel_traitsILi64ELi64ELi256ELi4ELb0ELb0EN7cutlass6half_tE19Flash_kernel_traitsILi64ELi64ELi256ELi4ES3_EELi8ELi7ELb0EEEvNS_16Flash_fwd_paramsE,@function
        .size           _ZN5flash32flash_fwd_splitkv_combine_kernelI23Flash_fwd_kernel_traitsILi64ELi64ELi256ELi4ELb0ELb0EN7cutlass6half_tE19Flash_kernel_traitsILi64ELi64ELi256ELi4ES3_EELi8ELi7ELb0EEEvNS_16Flash_fwd_paramsE,(.L_x_7696 - _ZN5flash32flash_fwd_splitkv_combine_kernelI23Flash_fwd_kernel_traitsILi64ELi64ELi256ELi4ELb0ELb0EN7cutlass6half_tE19Flash_kernel_traitsILi64ELi64ELi256ELi4ES3_EELi8ELi7ELb0EEEvNS_16Flash_fwd_paramsE)
        .other          _ZN5flash32flash_fwd_splitkv_combine_kernelI23Flash_fwd_kernel_traitsILi64ELi64ELi256ELi4ELb0ELb0EN7cutlass6half_tE19Flash_kernel_traitsILi64ELi64ELi256ELi4ES3_EELi8ELi7ELb0EEEvNS_16Flash_fwd_paramsE,@"STO_CUDA_ENTRY STV_DEFAULT"
_ZN5flash32flash_fwd_splitkv_combine_kernelI23Flash_fwd_kernel_traitsILi64ELi64ELi256ELi4ELb0ELb0EN7cutlass6half_tE19Flash_kernel_traitsILi64ELi64ELi256ELi4ES3_EELi8ELi7ELb0EEEvNS_16Flash_fwd_paramsE:
.text._ZN5flash32flash_fwd_splitkv_combine_kernelI23Flash_fwd_kernel_traitsILi64ELi64ELi256ELi4ELb0ELb0EN7cutlass6half_tE19Flash_kernel_traitsILi64ELi64ELi256ELi4ES3_EELi8ELi7ELb0EEEvNS_16Flash_fwd_paramsE:
[----:B------:R-:W-:Y:S02]  /*0000*/  MOV R1, c[0x0][0x28] ;  /* 0x00000a0000017a02 */ /* 0x000fe40000000f00 */
[----:B------:R-:W-:Y:S01]  /*0010*/  IMAD.MOV.U32 R3, RZ, RZ, c[0x0][0x1c0] ;  /* 0x00007000ff037624 */ /* 0x000fe200078e00ff */
[----:B------:R-:W0:Y:S01]  /*0020*/  S2UR UR7, SR_CTAID.X ;  /* 0x00000000000779c3 */ /* 0x000e220000002500 */
[----:B------:R-:W-:Y:S02]  /*0030*/  IMAD.MOV.U32 R2, RZ, RZ, c[0x0][0x214] ;  /* 0x00008500ff027624 */ /* 0x000fe400078e00ff */
[----:B------:R-:W-:Y:S01]  /*0040*/  IMAD R12, R3, c[0x0][0x210], RZ ;  /* 0x00008400030c7a24 */ /* 0x000fe200078e02ff */
[----:B------:R-:W-:Y:S02]  /*0050*/  SHF.R.S32.HI R3, RZ, 0x1f, R3 ;  /* 0x0000001fff037819 */ /* 0x000fe40000011403 */
[----:B------:R-:W-:Y:S01]  /*0060*/  SHF.R.S32.HI R2, RZ, 0x1f, R2 ;  /* 0x0000001fff027819 */ /* 0x000fe20000011402 */
[----:B------:R-:W-:-:S05]  /*0070*/  IMAD R12, R12, c[0x0][0x214], RZ ;  /* 0x000085000c0c7a24 */ /* 0x000fca00078e02ff */
[----:B------:R-:W-:Y:S02]  /*0080*/  ISETP.LT.U32.AND P0, PT, R12, c[0x0][0x214], PT ;  /* 0x000085000c007a0c */ /* 0x000fe40003f01070 */
[----:B------:R-:W-:-:S04]  /*0090*/  SHF.R.S32.HI R5, RZ, 0x1f, R12 ;  /* 0x0000001fff057819 */ /* 0x000fc8000001140c */
[----:B------:R-:W-:-:S04]  /*00a0*/  ISETP.LT.AND.EX P0, PT, R5, R2, PT, P0 ;  /* 0x000000020500720c */ /* 0x000fc80003f01300 */
[C---:B------:R-:W-:Y:S01]  /*00b0*/  SEL R2, R5.reuse, R2, P0 ;  /* 0x0000000205027207 */ /* 0x040fe20000000000 */
[----:B0-----:R-:W-:Y:S01]  /*00c0*/  USHF.L.U32 UR7, UR7, 0x3, URZ ;  /* 0x0000000307077899 */ /* 0x001fe2000800063f */
[----:B------:R-:W-:Y:S02]  /*00d0*/  SEL R40, R12, c[0x0][0x214], P0 ;  /* 0x000085000c287a07 */ /* 0x000fe40000000000 */
[----:B------:R-:W-:Y:S01]  /*00e0*/  LOP3.LUT R0, R5, R2, RZ, 0xfc, !PT ;  /* 0x0000000205007212 */ /* 0x000fe200078efcff */
[----:B------:R-:W-:-:S03]  /*00f0*/  USHF.R.S32.HI UR6, URZ, 0x1f, UR7 ;  /* 0x0000001f3f067899 */ /* 0x000fc60008011407 */
[----:B------:R-:W-:-:S13]  /*0100*/  ISETP.NE.U32.AND P1, PT, R0, RZ, PT ;  /* 0x000000ff0000720c */ /* 0x000fda0003f25070 */
[----:B------:R-:W-:Y:S05]  /*0110*/  @!P1 BRA `(.L_x_0) ;  /* 0x0000009000009947 */ /* 0x000fea0003800000 */
[----:B------:R-:W-:Y:S01]  /*0120*/  IMAD.MOV.U32 R28, RZ, RZ, R12 ;  /* 0x000000ffff1c7224 */ /* 0x000fe200078e000c */
[----:B------:R-:W-:Y:S01]  /*0130*/  MOV R25, R40 ;  /* 0x0000002800197202 */ /* 0x000fe20000000f00 */
[----:B------:R-:W-:Y:S01]  /*0140*/  IMAD.MOV.U32 R19, RZ, RZ, R5 ;  /* 0x000000ffff137224 */ /* 0x000fe200078e0005 */
[----:B------:R-:W-:Y:S02]  /*0150*/  MOV R24, R2 ;  /* 0x0000000200187202 */ /* 0x000fe40000000f00 */
[----:B------:R-:W-:Y:S02]  /*0160*/  MOV R23, 0x180 ;  /* 0x0000018000177802 */ /* 0x000fe40000000f00 */
[----:B------:R-:W-:Y:S05]  /*0170*/  CALL.REL.NOINC `($__internal_0_$__cuda_sm20_div_s64) ;  /* 0x00004dc000007944 */ /* 0x000fea0003c00000 */
[----:B------:R-:W-:Y:S02]  /*0180*/  MOV R8, R0 ;  /* 0x0000000000087202 */ /* 0x000fe40000000f00 */
[----:B------:R-:W-:Y:S01]  /*0190*/  MOV R9, R25 ;  /* 0x0000001900097202 */ /* 0x000fe20000000f00 */
[----:B------:R-:W-:Y:S05]  /*01a0*/  BRA `(.L_x_1) ;  /* 0x0000013000007947 */ /* 0x000fea0003800000 */
.L_x_0:
[----:B------:R-:W0:Y:S01]  /*01b0*/  I2F.U32.RP R6, R40 ;  /* 0x0000002800067306 */ /* 0x000e220000209000 */
[----:B------:R-:W-:Y:S01]  /*01c0*/  ISETP.NE.U32.AND P0, PT, R40, RZ, PT ;  /* 0x000000ff2800720c */ /* 0x000fe20003f05070 */
[----:B------:R-:W-:-:S06]  /*01d0*/  HFMA2.MMA R9, -RZ, RZ, 0, 0 ;  /* 0x00000000ff097435 */ /* 0x000fcc00000001ff */
[----:B0-----:R-:W0:Y:S02]  /*01e0*/  MUFU.RCP R6, R6 ;  /* 0x0000000600067308 */ /* 0x001e240000001000 */
[----:B0-----:R-:W-:-:S06]  /*01f0*/  IADD3 R6, R6, 0xffffffe, RZ ;  /* 0x0ffffffe06067810 */ /* 0x001fcc0007ffe0ff */
[----:B------:R-:W0:Y:S02]  /*0200*/  F2I.FTZ.U32.TRUNC.NTZ R7, R6 ;  /* 0x0000000600077305 */ /* 0x000e24000021f000 */
[----:B0-----:R-:W-:Y:S02]  /*0210*/  IMAD.MOV R0, RZ, RZ, -R7 ;  /* 0x000000ffff007224 */ /* 0x001fe400078e0a07 */
[----:B------:R-:W-:Y:S02]  /*0220*/  IMAD.MOV.U32 R6, RZ, RZ, RZ ;  /* 0x000000ffff067224 */ /* 0x000fe400078e00ff */
[----:B------:R-:W-:-:S04]  /*0230*/  IMAD R0, R0, R40, RZ ;  /* 0x0000002800007224 */ /* 0x000fc800078e02ff */
[----:B------:R-:W-:-:S06]  /*0240*/  IMAD.HI.U32 R0, R7, R0, R6 ;  /* 0x0000000007007227 */ /* 0x000fcc00078e0006 */
[----:B------:R-:W-:-:S05]  /*0250*/  IMAD.HI.U32 R8, R0, R12, RZ ;  /* 0x0000000c00087227 */ /* 0x000fca00078e00ff */
[----:B------:R-:W-:-:S05]  /*0260*/  IADD3 R0, -R8, RZ, RZ ;  /* 0x000000ff08007210 */ /* 0x000fca0007ffe1ff */
[----:B------:R-:W-:-:S05]  /*0270*/  IMAD R0, R40, R0, R12 ;  /* 0x0000000028007224 */ /* 0x000fca00078e020c */
[----:B------:R-:W-:-:S13]  /*0280*/  ISETP.GE.U32.AND P2, PT, R0, R40, PT ;  /* 0x000000280000720c */ /* 0x000fda0003f46070 */
[----:B------:R-:W-:Y:S01]  /*0290*/  @P2 IMAD.IADD R0, R0, 0x1, -R40 ;  /* 0x0000000100002824 */ /* 0x000fe200078e0a28 */
[----:B------:R-:W-:-:S04]  /*02a0*/  @P2 IADD3 R8, R8, 0x1, RZ ;  /* 0x0000000108082810 */ /* 0x000fc80007ffe0ff */
[----:B------:R-:W-:-:S13]  /*02b0*/  ISETP.GE.U32.AND P1, PT, R0, R40, PT ;  /* 0x000000280000720c */ /* 0x000fda0003f26070 */
[----:B------:R-:W-:Y:S02]  /*02c0*/  @P1 IADD3 R8, R8, 0x1, RZ ;  /* 0x0000000108081810 */ /* 0x000fe40007ffe0ff */
[----:B------:R-:W-:-:S04]  /*02d0*/  @!P0 LOP3.LUT R8, RZ, R40, RZ, 0x33, !PT ;  /* 0x00000028ff088212 */ /* 0x000fc800078e33ff */
.L_x_1:
[----:B------:R-:W-:Y:S01]  /*02e0*/  ISETP.LT.U32.AND P0, PT, R8, c[0x0][0x1c0], PT ;  /* 0x0000700008007a0c */ /* 0x000fe20003f01070 */
[----:B------:R-:W-:Y:S03]  /*02f0*/  BSSY B0, `(.L_x_2) ;  /* 0x0000023000007945 */ /* 0x000fe60003800000 */
[----:B------:R-:W-:-:S04]  /*0300*/  ISETP.LT.AND.EX P0, PT, R9, R3, PT, P0 ;  /* 0x000000030900720c */ /* 0x000fc80003f01300 */
[C---:B------:R-:W-:Y:S02]  /*0310*/  SEL R3, R9.reuse, R3, P0 ;  /* 0x0000000309037207 */ /* 0x040fe40000000000 */
[----:B------:R-:W-:Y:S02]  /*0320*/  SEL R6, R8, c[0x0][0x1c0], P0 ;  /* 0x0000700008067a07 */ /* 0x000fe40000000000 */
[----:B------:R-:W-:-:S04]  /*0330*/  LOP3.LUT R0, R9, R3, RZ, 0xfc, !PT ;  /* 0x0000000309007212 */ /* 0x000fc800078efcff */
        /* <DEDUP_REMOVED lines=11> */
.L_x_3:
        /* <DEDUP_REMOVED lines=18> */
[----:B------:R-:W-:Y:S02]  /*0510*/  @!P0 LOP3.LUT R26, RZ, R6, RZ, 0x33, !PT ;  /* 0x00000006ff1a8212 */ /* 0x000fe400078e33ff */
.L_x_4:
[----:B------:R-:W-:Y:S05]  /*0520*/  BSYNC B0 ;  /* 0x0000000000007941 */ /* 0x000fea0003800000 */
.L_x_2:
[----:B------:R-:W-:Y:S01]  /*0530*/  IABS R7, c[0x0][0x214] ;  /* 0x0000850000077a13 */ /* 0x000fe20000000000 */
[----:B------:R-:W-:Y:S01]  /*0540*/  ULDC UR4, c[0x0][0x214] ;  /* 0x0000850000047ab9 */ /* 0x000fe20000000800 */
[----:B------:R-:W-:Y:S01]  /*0550*/  BSSY B0, `(.L_x_5) ;  /* 0x000004a000007945 */ /* 0x000fe20003800000 */
[----:B------:R-:W-:Y:S01]  /*0560*/  UIADD3 UR8, UR4, -0x1, URZ ;  /* 0xffffffff04087890 */ /* 0x000fe2000fffe03f */
[----:B------:R-:W0:Y:S01]  /*0570*/  I2F.RP R10, R7 ;  /* 0x00000007000a7306 */ /* 0x000e220000209400 */
[----:B------:R-:W-:Y:S02]  /*0580*/  UISETP.LT.AND UP0, UPT, URZ, UR4, UPT ;  /* 0x000000043f00728c */ /* 0x000fe4000bf01270 */
[----:B------:R-:W-:Y:S02]  /*0590*/  USHF.R.S32.HI UR5, URZ, 0x1f, UR4 ;  /* 0x0000001f3f057899 */ /* 0x000fe40008011404 */
[----:B------:R-:W-:Y:S01]  /*05a0*/  IADD3 R8, R7, UR8, RZ ;  /* 0x0000000807087c10 */ /* 0x000fe2000fffe0ff */
[----:B------:R-:W-:-:S03]  /*05b0*/  ULEA.HI.SX32 UR4, UR4, 0x1, 0x1 ;  /* 0x0000000104047891 */ /* 0x000fc6000f8f0a3f */
[----:B------:R-:W-:-:S03]  /*05c0*/  IABS R0, R8 ;  /* 0x0000000800007213 */ /* 0x000fc60000000000 */
[----:B------:R-:W-:Y:S02]  /*05d0*/  @!UP0 UIADD3 UR4, UR5, URZ, URZ ;  /* 0x0000003f05048290 */ /* 0x000fe4000fffe03f */
[----:B------:R-:W-:Y:S01]  /*05e0*/  IMAD.MOV.U32 R9, RZ, RZ, R0 ;  /* 0x000000ffff097224 */ /* 0x000fe200078e0000 */
[----:B0-----:R-:W0:Y:S02]  /*05f0*/  MUFU.RCP R10, R10 ;  /* 0x0000000a000a7308 */ /* 0x001e240000001000 */
[----:B0-----:R-:W-:-:S06]  /*0600*/  IADD3 R10, R10, 0xffffffe, RZ ;  /* 0x0ffffffe0a0a7810 */ /* 0x001fcc0007ffe0ff */
[----:B------:R-:W0:Y:S02]  /*0610*/  F2I.FTZ.U32.TRUNC.NTZ R11, R10 ;  /* 0x0000000a000b7305 */ /* 0x000e24000021f000 */
[----:B0-----:R-:W-:Y:S02]  /*0620*/  IMAD.MOV R4, RZ, RZ, -R11 ;  /* 0x000000ffff047224 */ /* 0x001fe400078e0a0b */
[----:B------:R-:W-:Y:S02]  /*0630*/  IMAD.MOV.U32 R10, RZ, RZ, RZ ;  /* 0x000000ffff0a7224 */ /* 0x000fe400078e00ff */
[----:B------:R-:W-:-:S04]  /*0640*/  IMAD R4, R4, R7, RZ ;  /* 0x0000000704047224 */ /* 0x000fc800078e02ff */
[----:B------:R-:W-:-:S06]  /*0650*/  IMAD.HI.U32 R4, R11, R4, R10 ;  /* 0x000000040b047227 */ /* 0x000fcc00078e000a */
[----:B------:R-:W-:-:S04]  /*0660*/  IMAD.HI.U32 R0, R4, R9, RZ ;  /* 0x0000000904007227 */ /* 0x000fc800078e00ff */
[----:B------:R-:W-:-:S04]  /*0670*/  IMAD.MOV R4, RZ, RZ, -R0 ;  /* 0x000000ffff047224 */ /* 0x000fc800078e0a00 */
[----:B------:R-:W-:-:S05]  /*0680*/  IMAD R4, R7, R4, R9 ;  /* 0x0000000407047224 */ /* 0x000fca00078e0209 */
[----:B------:R-:W-:-:S13]  /*0690*/  ISETP.GT.U32.AND P1, PT, R7, R4, PT ;  /* 0x000000040700720c */ /* 0x000fda0003f24070 */
[----:B------:R-:W-:Y:S01]  /*06a0*/  @!P1 IMAD.IADD R4, R4, 0x1, -R7 ;  /* 0x0000000104049824 */ /* 0x000fe200078e0a07 */
[----:B------:R-:W-:Y:S02]  /*06b0*/  @!P1 IADD3 R0, R0, 0x1, RZ ;  /* 0x0000000100009810 */ /* 0x000fe40007ffe0ff */
[----:B------:R-:W-:Y:S02]  /*06c0*/  ISETP.NE.AND P1, PT, RZ, c[0x0][0x214], PT ;  /* 0x00008500ff007a0c */ /* 0x000fe40003f25270 */
[-C--:B------:R-:W-:Y:S02]  /*06d0*/  ISETP.GE.U32.AND P2, PT, R4, R7.reuse, PT ;  /* 0x000000070400720c */ /* 0x080fe40003f46070 */
[C---:B------:R-:W-:Y:S02]  /*06e0*/  LOP3.LUT R4, R8.reuse, R7, RZ, 0x3c, !PT ;  /* 0x0000000708047212 */ /* 0x040fe400078e3cff */
[----:B------:R-:W-:Y:S02]  /*06f0*/  LOP3.LUT R8, R8, c[0x0][0x214], RZ, 0x3c, !PT ;  /* 0x0000850008087a12 */ /* 0x000fe400078e3cff */
[----:B------:R-:W-:-:S07]  /*0700*/  ISETP.GE.AND P0, PT, R4, RZ, PT ;  /* 0x000000ff0400720c */ /* 0x000fce0003f06270 */
[----:B------:R-:W-:Y:S02]  /*0710*/  @P2 IADD3 R0, R0, 0x1, RZ ;  /* 0x0000000100002810 */ /* 0x000fe40007ffe0ff */
[----:B------:R-:W-:-:S03]  /*0720*/  ISETP.NE.AND P2, PT, RZ, c[0x0][0x214], PT ;  /* 0x00008500ff007a0c */ /* 0x000fc60003f45270 */
[--C-:B------:R-:W-:Y:S02]  /*0730*/  IMAD.MOV.U32 R18, RZ, RZ, R0.reuse ;  /* 0x000000ffff127224 */ /* 0x100fe400078e0000 */
[----:B------:R-:W-:Y:S02]  /*0740*/  IMAD.MOV.U32 R4, RZ, RZ, R0 ;  /* 0x000000ffff047224 */ /* 0x000fe400078e0000 */
[----:B------:R-:W-:Y:S01]  /*0750*/  @!P0 IMAD.MOV R18, RZ, RZ, -R18 ;  /* 0x000000ffff128224 */ /* 0x000fe200078e0a12 */
[----:B------:R-:W-:Y:S02]  /*0760*/  @!P1 LOP3.LUT R18, RZ, R7, RZ, 0x33, !PT ;  /* 0x00000007ff129212 */ /* 0x000fe400078e33ff */
[----:B------:R-:W-:Y:S02]  /*0770*/  ISETP.GE.AND P1, PT, R8, RZ, PT ;  /* 0x000000ff0800720c */ /* 0x000fe40003f26270 */
[----:B------:R-:W-:Y:S02]  /*0780*/  ISETP.LT.U32.AND P0, PT, R6, R18, PT ;  /* 0x000000120600720c */ /* 0x000fe40003f01070 */
[----:B------:R-:W-:-:S04]  /*0790*/  SHF.R.S32.HI R17, RZ, 0x1f, R18 ;  /* 0x0000001fff117819 */ /* 0x000fc80000011412 */
[----:B------:R-:W-:-:S04]  /*07a0*/  ISETP.LT.AND.EX P0, PT, R3, R17, PT, P0 ;  /* 0x000000110300720c */ /* 0x000fc80003f01300 */
[C---:B------:R-:W-:Y:S01]  /*07b0*/  SEL R17, R3.reuse, R17, P0 ;  /* 0x0000001103117207 */ /* 0x040fe20000000000 */
[----:B------:R-:W-:Y:S01]  /*07c0*/  @!P1 IMAD.MOV R4, RZ, RZ, -R4 ;  /* 0x000000ffff049224 */ /* 0x000fe200078e0a04 */
[----:B------:R-:W-:Y:S02]  /*07d0*/  @!P2 LOP3.LUT R4, RZ, c[0x0][0x214], RZ, 0x33, !PT ;  /* 0x00008500ff04aa12 */ /* 0x000fe400078e33ff */
[----:B------:R-:W-:Y:S02]  /*07e0*/  LOP3.LUT R0, R3, R17, RZ, 0xfc, !PT ;  /* 0x0000001103007212 */ /* 0x000fe400078efcff */
[----:B------:R-:W-:Y:S01]  /*07f0*/  SEL R18, R6, R18, P0 ;  /* 0x0000001206127207 */ /* 0x000fe20000000000 */
[----:B------:R-:W-:Y:S01]  /*0800*/  IMAD R4, R4, UR4, RZ ;  /* 0x0000000404047c24 */ /* 0x000fe2000f8e02ff */
        /* <DEDUP_REMOVED lines=11> */
.L_x_6:
        /* <DEDUP_REMOVED lines=19> */
.L_x_7:
[----:B------:R-:W-:Y:S05]  /*09f0*/  BSYNC B0 ;  /* 0x0000000000007941 */ /* 0x000fea0003800000 */
.L_x_5:
[----:B------:R-:W-:Y:S01]  /*0a00*/  IMAD.MOV.U32 R8, RZ, RZ, c[0x0][0x1c0] ;  /* 0x00007000ff087624 */ /* 0x000fe200078e00ff */
[-C--:B------:R-:W-:Y:S01]  /*0a10*/  IABS R19, R4.reuse ;  /* 0x0000000400137213 */ /* 0x080fe20000000000 */
[----:B------:R-:W-:Y:S01]  /*0a20*/  IMAD.MOV.U32 R28, RZ, RZ, RZ ;  /* 0x000000ffff1c7224 */ /* 0x000fe200078e00ff */
[----:B------:R-:W-:Y:S01]  /*0a30*/  IABS R14, c[0x0][0x214] ;  /* 0x00008500000e7a13 */ /* 0x000fe20000000000 */
[C---:B------:R-:W-:Y:S01]  /*0a40*/  IMAD R0, R8.reuse, c[0x0][0x214], RZ ;  /* 0x0000850008007a24 */ /* 0x040fe200078e02ff */
[----:B------:R-:W0:Y:S01]  /*0a50*/  I2F.RP R3, R19 ;  /* 0x0000001300037306 */ /* 0x000e220000209400 */
[----:B------:R-:W-:Y:S01]  /*0a60*/  IADD3 R8, R8, -0x1, RZ ;  /* 0xffffffff08087810 */ /* 0x000fe20007ffe0ff */
[----:B------:R-:W1:Y:S01]  /*0a70*/  S2R R39, SR_TID.X ;  /* 0x0000000000277919 */ /* 0x000e620000002100 */
[----:B------:R-:W-:Y:S01]  /*0a80*/  IABS R9, R4 ;  /* 0x0000000400097213 */ /* 0x000fe20000000000 */
[----:B------:R-:W-:Y:S01]  /*0a90*/  BSSY B0, `(.L_x_8) ;  /* 0x0000074000007945 */ /* 0x000fe20003800000 */
[----:B------:R-:W-:-:S02]  /*0aa0*/  IABS R16, R0 ;  /* 0x0000000000107213 */ /* 0x000fc40000000000 */
[----:B------:R-:W-:Y:S01]  /*0ab0*/  ISETP.NE.AND P5, PT, R4, RZ, PT ;  /* 0x000000ff0400720c */ /* 0x000fe20003fa5270 */
[----:B------:R-:W-:Y:S01]  /*0ac0*/  I2F.RP R24, R14 ;  /* 0x0000000e00187306 */ /* 0x000fe20000209400 */
[----:B------:R-:W-:Y:S01]  /*0ad0*/  IADD3 R21, R16, UR8, RZ ;  /* 0x0000000810157c10 */ /* 0x000fe2000fffe0ff */
[----:B------:R-:W-:-:S03]  /*0ae0*/  IMAD.MOV R9, RZ, RZ, -R9 ;  /* 0x000000ffff097224 */ /* 0x000fc600078e0a09 */
[----:B------:R-:W-:-:S03]  /*0af0*/  IABS R15, R21 ;  /* 0x00000015000f7213 */ /* 0x000fc60000000000 */
[----:B------:R-:W2:Y:S08]  /*0b00*/  I2F.RP R6, R16 ;  /* 0x0000001000067306 */ /* 0x000eb00000209400 */
[----:B0-----:R-:W0:Y:S08]  /*0b10*/  MUFU.RCP R3, R3 ;  /* 0x0000000300037308 */ /* 0x001e300000001000 */
[----:B--2---:R-:W2:Y:S08]  /*0b20*/  MUFU.RCP R6, R6 ;  /* 0x0000000600067308 */ /* 0x004eb00000001000 */
[----:B------:R-:W3:Y:S01]  /*0b30*/  MUFU.RCP R24, R24 ;  /* 0x0000001800187308 */ /* 0x000ee20000001000 */
[----:B0-----:R-:W-:-:S02]  /*0b40*/  IADD3 R3, R3, 0xffffffe, RZ ;  /* 0x0ffffffe03037810 */ /* 0x001fc40007ffe0ff */
[----:B--2---:R-:W-:-:S05]  /*0b50*/  IADD3 R6, R6, 0xffffffe, RZ ;  /* 0x0ffffffe06067810 */ /* 0x004fca0007ffe0ff */
[----:B------:R-:W0:Y:S01]  /*0b60*/  F2I.FTZ.U32.TRUNC.NTZ R29, R3 ;  /* 0x00000003001d7305 */ /* 0x000e22000021f000 */
[----:B---3--:R-:W-:-:S07]  /*0b70*/  IADD3 R24, R24, 0xffffffe, RZ ;  /* 0x0ffffffe18187810 */ /* 0x008fce0007ffe0ff */
[----:B------:R-:W2:Y:S08]  /*0b80*/  F2I.FTZ.U32.TRUNC.NTZ R7, R6 ;  /* 0x0000000600077305 */ /* 0x000eb0000021f000 */
[----:B------:R-:W3:Y:S01]  /*0b90*/  F2I.FTZ.U32.TRUNC.NTZ R25, R24 ;  /* 0x0000001800197305 */ /* 0x000ee2000021f000 */
[----:B0-----:R-:W-:-:S04]  /*0ba0*/  IMAD.MOV R22, RZ, RZ, -R29 ;  /* 0x000000ffff167224 */ /* 0x001fc800078e0a1d */
[----:B------:R-:W-:Y:S02]  /*0bb0*/  IMAD R22, R22, R19, RZ ;  /* 0x0000001316167224 */ /* 0x000fe400078e02ff */
[----:B--2---:R-:W-:Y:S02]  /*0bc0*/  IMAD.MOV R20, RZ, RZ, -R7 ;  /* 0x000000ffff147224 */ /* 0x004fe400078e0a07 */
[----:B------:R-:W-:Y:S02]  /*0bd0*/  IMAD.MOV.U32 R6, RZ, RZ, RZ ;  /* 0x000000ffff067224 */ /* 0x000fe400078e00ff */
[----:B------:R-:W-:Y:S02]  /*0be0*/  IMAD R20, R20, R16, RZ ;  /* 0x0000001014147224 */ /* 0x000fe400078e02ff */
[----:B------:R-:W-:-:S04]  /*0bf0*/  IMAD.HI.U32 R22, R29, R22, R28 ;  /* 0x000000161d167227 */ /* 0x000fc800078e001c */
[----:B------:R-:W-:Y:S01]  /*0c00*/  IMAD.HI.U32 R20, R7, R20, R6 ;  /* 0x0000001407147227 */ /* 0x000fe200078e0006 */
[----:B------:R-:W-:-:S03]  /*0c10*/  IABS R7, R0 ;  /* 0x0000000000077213 */ /* 0x000fc60000000000 */
[----:B---3--:R-:W-:Y:S02]  /*0c20*/  IMAD.MOV R3, RZ, RZ, -R25 ;  /* 0x000000ffff037224 */ /* 0x008fe400078e0a19 */
[----:B------:R-:W-:Y:S02]  /*0c30*/  IMAD.IADD R6, R8, 0x1, R19 ;  /* 0x0000000108067824 */ /* 0x000fe400078e0213 */
[----:B------:R-:W-:Y:S02]  /*0c40*/  IMAD.MOV R7, RZ, RZ, -R7 ;  /* 0x000000ffff077224 */ /* 0x000fe400078e0a07 */
[----:B------:R-:W-:Y:S01]  /*0c50*/  IMAD.HI.U32 R20, R20, R15, RZ ;  /* 0x0000000f14147227 */ /* 0x000fe200078e00ff */
[----:B------:R-:W-:-:S03]  /*0c60*/  IABS R13, R6 ;  /* 0x00000006000d7213 */ /* 0x000fc60000000000 */
[----:B------:R-:W-:Y:S02]  /*0c70*/  IMAD R3, R3, R14, RZ ;  /* 0x0000000e03037224 */ /* 0x000fe400078e02ff */
[----:B------:R-:W-:Y:S02]  /*0c80*/  IMAD.MOV.U32 R24, RZ, RZ, RZ ;  /* 0x000000ffff187224 */ /* 0x000fe400078e00ff */
[----:B------:R-:W-:Y:S02]  /*0c90*/  IMAD R7, R20, R7, R15 ;  /* 0x0000000714077224 */ /* 0x000fe400078e020f */
[----:B------:R-:W-:-:S03]  /*0ca0*/  IMAD.HI.U32 R3, R25, R3, R24 ;  /* 0x0000000319037227 */ /* 0x000fc600078e0018 */
[----:B------:R-:W-:Y:S01]  /*0cb0*/  ISETP.GT.U32.AND P4, PT, R16, R7, PT ;  /* 0x000000071000720c */ /* 0x000fe20003f84070 */
[----:B------:R-:W-:-:S04]  /*0cc0*/  IMAD.HI.U32 R22, R22, R13, RZ ;  /* 0x0000000d16167227 */ /* 0x000fc800078e00ff */
[----:B------:R-:W-:-:S04]  /*0cd0*/  IMAD.HI.U32 R3, R3, R15, RZ ;  /* 0x0000000f03037227 */ /* 0x000fc800078e00ff */
[----:B------:R-:W-:Y:S02]  /*0ce0*/  IMAD R13, R22, R9, R13 ;  /* 0x00000009160d7224 */ /* 0x000fe400078e020d */
[----:B------:R-:W-:Y:S02]  /*0cf0*/  IMAD.MOV R9, RZ, RZ, -R3 ;  /* 0x000000ffff097224 */ /* 0x000fe400078e0a03 */
[----:B------:R-:W-:Y:S01]  /*0d00*/  @!P4 IMAD.IADD R7, R7, 0x1, -R16 ;  /* 0x000000010707c824 */ /* 0x000fe200078e0a10 */
[----:B------:R-:W-:Y:S01]  /*0d10*/  ISETP.GT.U32.AND P3, PT, R19, R13, PT ;  /* 0x0000000d1300720c */ /* 0x000fe20003f64070 */
[----:B------:R-:W-:Y:S01]  /*0d20*/  IMAD R9, R14, R9, R15 ;  /* 0x000000090e097224 */ /* 0x000fe200078e020f */
[----:B------:R-:W-:Y:S02]  /*0d30*/  @!P4 IADD3 R20, R20, 0x1, RZ ;  /* 0x000000011414c810 */ /* 0x000fe40007ffe0ff */
[----:B------:R-:W-:Y:S02]  /*0d40*/  ISETP.GE.U32.AND P2, PT, R7, R16, PT ;  /* 0x000000100700720c */ /* 0x000fe40003f46070 */
[----:B------:R-:W-:-:S02]  /*0d50*/  ISETP.GT.U32.AND P0, PT, R14, R9, PT ;  /* 0x000000090e00720c */ /* 0x000fc40003f04070 */
[----:B------:R-:W-:Y:S02]  /*0d60*/  LOP3.LUT R7, R21, R16, RZ, 0x3c, !PT ;  /* 0x0000001015077212 */ /* 0x000fe400078e3cff */
[----:B------:R-:W-:Y:S02]  /*0d70*/  ISETP.NE.AND P4, PT, R0, RZ, PT ;  /* 0x000000ff0000720c */ /* 0x000fe40003f85270 */
[----:B------:R-:W-:Y:S01]  /*0d80*/  ISETP.GE.AND P1, PT, R7, RZ, PT ;  /* 0x000000ff0700720c */ /* 0x000fe20003f26270 */
[----:B------:R-:W-:Y:S01]  /*0d90*/  @!P3 IMAD.IADD R13, R13, 0x1, -R19 ;  /* 0x000000010d0db824 */ /* 0x000fe200078e0a13 */
[-C--:B------:R-:W-:Y:S02]  /*0da0*/  LOP3.LUT R7, R6, R19.reuse, RZ, 0x3c, !PT ;  /* 0x0000001306077212 */ /* 0x080fe400078e3cff */
[----:B------:R-:W-:Y:S02]  /*0db0*/  @!P3 IADD3 R22, R22, 0x1, RZ ;  /* 0x000000011616b810 */ /* 0x000fe40007ffe0ff */
[----:B------:R-:W-:Y:S01]  /*0dc0*/  ISETP.GE.U32.AND P6, PT, R13, R19, PT ;  /* 0x000000130d00720c */ /* 0x000fe20003fc6070 */
[----:B------:R-:W-:Y:S01]  /*0dd0*/  @!P0 IMAD.IADD R9, R9, 0x1, -R14 ;  /* 0x0000000109098824 */ /* 0x000fe200078e0a0e */
[----:B------:R-:W-:-:S02]  /*0de0*/  @P2 IADD3 R20, R20, 0x1, RZ ;  /* 0x0000000114142810 */ /* 0x000fc40007ffe0ff */
[----:B------:R-:W-:Y:S02]  /*0df0*/  ISETP.GE.AND P2, PT, R7, RZ, PT ;  /* 0x000000ff0700720c */ /* 0x000fe40003f46270 */
[----:B------:R-:W-:Y:S01]  /*0e00*/  ISETP.GE.U32.AND P3, PT, R9, R14, PT ;  /* 0x0000000e0900720c */ /* 0x000fe20003f66070 */
[----:B------:R-:W-:Y:S01]  /*0e10*/  IMAD.MOV.U32 R14, RZ, RZ, R20 ;  /* 0x000000ffff0e7224 */ /* 0x000fe200078e0014 */
[----:B------:R-:W-:Y:S02]  /*0e20*/  @!P0 IADD3 R3, R3, 0x1, RZ ;  /* 0x0000000103038810 */ /* 0x000fe40007ffe0ff */
[----:B------:R-:W-:Y:S01]  /*0e30*/  LOP3.LUT R21, R21, c[0x0][0x214], RZ, 0x3c, !PT ;  /* 0x0000850015157a12 */ /* 0x000fe200078e3cff */
[----:B------:R-:W-:Y:S01]  /*0e40*/  @!P1 IMAD.MOV R14, RZ, RZ, -R14 ;  /* 0x000000ffff0e9224 */ /* 0x000fe200078e0a0e */
[----:B------:R-:W-:Y:S02]  /*0e50*/  @!P4 LOP3.LUT R14, RZ, R16, RZ, 0x33, !PT ;  /* 0x00000010ff0ec212 */ /* 0x000fe400078e33ff */
[----:B------:R-:W-:-:S02]  /*0e60*/  @P6 IADD3 R22, R22, 0x1, RZ ;  /* 0x0000000116166810 */ /* 0x000fc40007ffe0ff */
[----:B------:R-:W-:Y:S02]  /*0e70*/  ISETP.LT.U32.AND P0, PT, R26, R14, PT ;  /* 0x0000000e1a00720c */ /* 0x000fe40003f01070 */
[----:B------:R-:W-:Y:S01]  /*0e80*/  SHF.R.S32.HI R13, RZ, 0x1f, R14 ;  /* 0x0000001fff0d7819 */ /* 0x000fe2000001140e */
[----:B------:R-:W-:Y:S01]  /*0e90*/  @!P2 IMAD.MOV R22, RZ, RZ, -R22 ;  /* 0x000000ffff16a224 */ /* 0x000fe200078e0a16 */
[----:B------:R-:W-:Y:S02]  /*0ea0*/  ISETP.GT.AND P2, PT, R0, RZ, PT ;  /* 0x000000ff0000720c */ /* 0x000fe40003f44270 */
[----:B------:R-:W-:Y:S02]  /*0eb0*/  @P3 IADD3 R3, R3, 0x1, RZ ;  /* 0x0000000103033810 */ /* 0x000fe40007ffe0ff */
[-C--:B------:R-:W-:Y:S02]  /*0ec0*/  ISETP.LT.AND.EX P0, PT, R27, R13.reuse, PT, P0 ;  /* 0x0000000d1b00720c */ /* 0x080fe40003f01300 */
[----:B------:R-:W-:Y:S01]  /*0ed0*/  ISETP.GE.AND P1, PT, R21, RZ, PT ;  /* 0x000000ff1500720c */ /* 0x000fe20003f26270 */
[----:B------:R-:W-:Y:S01]  /*0ee0*/  IMAD.MOV.U32 R7, RZ, RZ, R3 ;  /* 0x000000ffff077224 */ /* 0x000fe200078e0003 */
[----:B------:R-:W-:-:S02]  /*0ef0*/  SEL R13, R27, R13, P0 ;  /* 0x0000000d1b0d7207 */ /* 0x000fc40000000000 */
[----:B------:R-:W-:Y:S02]  /*0f00*/  SHF.R.S32.HI R3, RZ, 0x1f, R0 ;  /* 0x0000001fff037819 */ /* 0x000fe40000011400 */
[----:B------:R-:W-:Y:S02]  /*0f10*/  LEA.HI.SX32 R9, R0, 0x1, 0x1 ;  /* 0x0000000100097811 */ /* 0x000fe400078f0aff */
[----:B------:R-:W-:Y:S01]  /*0f20*/  LOP3.LUT R0, R27, R13, RZ, 0xfc, !PT ;  /* 0x0000000d1b007212 */ /* 0x000fe200078efcff */
[----:B------:R-:W-:Y:S01]  /*0f30*/  @!P2 IMAD.MOV R9, RZ, RZ, R3 ;  /* 0x000000ffff09a224 */ /* 0x000fe200078e0203 */
[----:B------:R-:W-:Y:S02]  /*0f40*/  ISETP.NE.AND P4, PT, RZ, c[0x0][0x214], PT ;  /* 0x00008500ff007a0c */ /* 0x000fe40003f85270 */
[----:B------:R-:W-:Y:S01]  /*0f50*/  ISETP.NE.U32.AND P2, PT, R0, RZ, PT ;  /* 0x000000ff0000720c */ /* 0x000fe20003f45070 */
[----:B------:R-:W-:Y:S01]  /*0f60*/  @!P1 IMAD.MOV R7, RZ, RZ, -R7 ;  /* 0x000000ffff079224 */ /* 0x000fe200078e0a07 */
[----:B------:R-:W-:-:S02]  /*0f70*/  @!P5 LOP3.LUT R22, RZ, R19, RZ, 0x33, !PT ;  /* 0x00000013ff16d212 */ /* 0x000fc400078e33ff */
[----:B------:R-:W-:Y:S02]  /*0f80*/  SEL R14, R26, R14, P0 ;  /* 0x0000000e1a0e7207 */ /* 0x000fe40000000000 */
[----:B------:R-:W-:Y:S02]  /*0f90*/  ISETP.LT.U32.AND P1, PT, R10, R22, PT ;  /* 0x000000160a00720c */ /* 0x000fe40003f21070 */
[----:B------:R-:W-:-:S03]  /*0fa0*/  SHF.R.S32.HI R15, RZ, 0x1f, R22 ;  /* 0x0000001fff0f7819 */ /* 0x000fc60000011416 */
[----:B------:R-:W-:Y:S02]  /*0fb0*/  @!P4 LOP3.LUT R7, RZ, c[0x0][0x214], RZ, 0x33, !PT ;  /* 0x00008500ff07ca12 */ /* 0x000fe400078e33ff */
[----:B------:R-:W-:-:S03]  /*0fc0*/  ISETP.LT.AND.EX P1, PT, R11, R15, PT, P1 ;  /* 0x0000000f0b00720c */ /* 0x000fc60003f21310 */
[----:B------:R-:W-:Y:S01]  /*0fd0*/  IMAD R3, R7, R9, RZ ;  /* 0x0000000907037224 */ /* 0x000fe200078e02ff */
[----:B------:R-:W-:Y:S02]  /*0fe0*/  SEL R16, R10, R22, P1 ;  /* 0x000000160a107207 */ /* 0x000fe40000800000 */
[----:B------:R-:W-:Y:S01]  /*0ff0*/  SEL R15, R11, R15, P1 ;  /* 0x0000000f0b0f7207 */ /* 0x000fe20000800000 */
[----:B------:R-:W-:Y:S05]  /*1000*/  @!P2 BRA `(.L_x_9) ;  /* 0x000000900000a947 */ /* 0x000fea0003800000 */
[----:B-1----:R-:W-:Y:S01]  /*1010*/  IMAD.MOV.U32 R28, RZ, RZ, R26 ;  /* 0x000000ffff1c7224 */ /* 0x002fe200078e001a */
        /* <DEDUP_REMOVED lines=8> */
.L_x_9:
[----:B-1----:R-:W0:Y:S01]  /*10a0*/  I2F.U32.RP R20, R14 ;  /* 0x0000000e00147306 */ /* 0x002e220000209000 */
        /* <DEDUP_REMOVED lines=18> */
.L_x_10:
[----:B------:R-:W-:Y:S05]  /*11d0*/  BSYNC B0 ;  /* 0x0000000000007941 */ /* 0x000fea0003800000 */
.L_x_8:
[----:B------:R-:W-:Y:S01]  /*11e0*/  SHF.R.S32.HI R7, RZ, 0x1f, R39 ;  /* 0x0000001fff077819 */ /* 0x000fe20000011427 */
[----:B------:R-:W-:Y:S01]  /*11f0*/  ULDC.64 UR8, c[0x0][0x118] ;  /* 0x0000460000087ab9 */ /* 0x000fe20000000a00 */
[----:B------:R-:W-:Y:S02]  /*1200*/  IADD3 R9, P0, R12, -UR7, RZ ;  /* 0x800000070c097c10 */ /* 0x000fe4000ff1e0ff */
[----:B------:R-:W-:Y:S02]  /*1210*/  LEA.HI R27, R7, R39, RZ, 0x3 ;  /* 0x00000027071b7211 */ /* 0x000fe400078f18ff */
[----:B------:R-:W-:Y:S02]  /*1220*/  IADD3.X R0, R5, ~UR6, RZ, P0, !PT ;  /* 0x8000000605007c10 */ /* 0x000fe400087fe4ff */
[----:B------:R-:W-:-:S02]  /*1230*/  LOP3.LUT R28, R27, 0xfffffff8, RZ, 0xc0, !PT ;  /* 0xfffffff81b1c7812 */ /* 0x000fc400078ec0ff */
[----:B------:R-:W-:-:S03]  /*1240*/  SHF.R.S32.HI R27, RZ, 0x3, R27 ;  /* 0x00000003ff1b7819 */ /* 0x000fc6000001141b */
[----:B------:R-:W-:Y:S01]  /*1250*/  IMAD.IADD R28, R39, 0x1, -R28 ;  /* 0x00000001271c7824 */ /* 0x000fe200078e0a1c */
[C---:B------:R-:W-:Y:S02]  /*1260*/  IADD3 R21, R27.reuse, 0x10, RZ ;  /* 0x000000101b157810 */ /* 0x040fe40007ffe0ff */
[----:B------:R-:W-:Y:S02]  /*1270*/  IADD3 R20, R27, 0x30, RZ ;  /* 0x000000301b147810 */ /* 0x000fe40007ffe0ff */
[----:B------:R-:W-:Y:S02]  /*1280*/  ISETP.GT.U32.AND P2, PT, R9, R28, PT ;  /* 0x0000001c0900720c */ /* 0x000fe40003f44070 */
[----:B------:R-:W-:Y:S02]  /*1290*/  SHF.R.S32.HI R19, RZ, 0x1f, R28 ;  /* 0x0000001fff137819 */ /* 0x000fe4000001141c */
[----:B------:R-:W-:Y:S02]  /*12a0*/  IADD3 R30, P0, R28, UR7, RZ ;  /* 0x000000071c1e7c10 */ /* 0x000fe4000ff1e0ff */
[----:B------:R-:W-:-:S02]  /*12b0*/  ISETP.GT.AND.EX P2, PT, R0, R19, PT, P2 ;  /* 0x000000130000720c */ /* 0x000fc40003f44320 */
[----:B------:R-:W-:Y:S02]  /*12c0*/  IADD3.X R31, R19, UR6, RZ, P0, !PT ;  /* 0x00000006131f7c10 */ /* 0x000fe400087fe4ff */
[----:B------:R-:W-:Y:S02]  /*12d0*/  ISETP.GE.OR P4, PT, R21, c[0x0][0x314], !P2 ;  /* 0x0000c50015007a0c */ /* 0x000fe40005786670 */
[C---:B------:R-:W-:Y:S02]  /*12e0*/  ISETP.GE.OR P0, PT, R27.reuse, c[0x0][0x314], !P2 ;  /* 0x0000c5001b007a0c */ /* 0x040fe40005706670 */
[----:B------:R-:W-:Y:S02]  /*12f0*/  IADD3 R9, R27, 0x20, RZ ;  /* 0x000000201b097810 */ /* 0x000fe40007ffe0ff */
[----:B------:R-:W-:Y:S02]  /*1300*/  ISETP.GE.OR P6, PT, R20, c[0x0][0x314], !P2 ;  /* 0x0000c50014007a0c */ /* 0x000fe400057c6670 */
[----:B------:R-:W-:-:S05]  /*1310*/  ISETP.GE.OR P1, PT, R9, c[0x0][0x314], !P2 ;  /* 0x0000c50009007a0c */ /* 0x000fca0005726670 */
[----:B------:R-:W-:Y:S01]  /*1320*/  @!P4 SHF.R.S32.HI R0, RZ, 0x1f, R21 ;  /* 0x0000001fff00c819 */ /* 0x000fe20000011415 */
[----:B------:R-:W-:-:S04]  /*1330*/  @!P4 IMAD.WIDE.U32 R24, R12, R21, R30 ;  /* 0x000000150c18c225 */ /* 0x000fc800078e001e */
[----:B------:R-:W-:Y:S01]  /*1340*/  @!P4 IMAD R0, R0, R12, RZ ;  /* 0x0000000c0000c224 */ /* 0x000fe200078e02ff */
[----:B------:R-:W-:Y:S01]  /*1350*/  @!P4 LEA R22, P3, R24, c[0x0][0x208], 0x2 ;  /* 0x000082001816ca11 */ /* 0x000fe200078610ff */
[----:B------:R-:W-:Y:S01]  /*1360*/  @!P0 IMAD.MOV.U32 R36, RZ, RZ, R30 ;  /* 0x000000ffff248224 */ /* 0x000fe200078e001e */
[----:B------:R-:W-:Y:S01]  /*1370*/  @!P1 SHF.R.S32.HI R19, RZ, 0x1f, R9 ;  /* 0x0000001fff139819 */ /* 0x000fe20000011409 */
[----:B------:R-:W-:Y:S02]  /*1380*/  @!P4 IMAD R0, R21, R5, R0 ;  /* 0x000000051500c224 */ /* 0x000fe400078e0200 */
[----:B------:R-:W-:Y:S02]  /*1390*/  @!P0 IMAD.MOV.U32 R37, RZ, RZ, R31 ;  /* 0x000000ffff258224 */ /* 0x000fe400078e001f */
[----:B------:R-:W-:Y:S02]  /*13a0*/  @!P4 IMAD.IADD R0, R25, 0x1, R0 ;  /* 0x000000011900c824 */ /* 0x000fe400078e0200 */
[----:B------:R-:W-:-:S02]  /*13b0*/  IMAD.MOV.U32 R25, RZ, RZ, -0x800000 ;  /* 0xff800000ff197424 */ /* 0x000fc400078e00ff */
[-C--:B------:R-:W-:Y:S01]  /*13c0*/  @!P1 IMAD R19, R19, R12.reuse, RZ ;  /* 0x0000000c13139224 */ /* 0x080fe200078e02ff */
[----:B------:R-:W-:Y:S01]  /*13d0*/  @!P4 LEA.HI.X R23, R24, c[0x0][0x20c], R0, 0x2, P3 ;  /* 0x000083001817ca11 */ /* 0x000fe200018f1400 */
[----:B------:R-:W-:Y:S01]  /*13e0*/  @!P1 IMAD.MOV.U32 R42, RZ, RZ, R30 ;  /* 0x000000ffff2a9224 */ /* 0x000fe200078e001e */
[----:B------:R-:W-:Y:S01]  /*13f0*/  @!P0 SHF.R.S32.HI R0, RZ, 0x1f, R27 ;  /* 0x0000001fff008819 */ /* 0x000fe2000001141b */
[----:B------:R-:W-:Y:S01]  /*1400*/  @!P0 IMAD.WIDE.U32 R36, R12, R27, R36 ;  /* 0x0000001b0c248225 */ /* 0x000fe200078e0024 */
[----:B------:R-:W-:Y:S01]  /*1410*/  IADD3 R24, R27, 0x40, RZ ;  /* 0x000000401b187810 */ /* 0x000fe20007ffe0ff */
[----:B------:R0:W2:Y:S02]  /*1420*/  @!P4 LDG.E R25, [R22.64] ;  /* 0x000000081619c981 */ /* 0x0000a4000c1e1900 */
[----:B------:R-:W-:Y:S01]  /*1430*/  @!P0 IMAD R0, R0, R12, RZ ;  /* 0x0000000c00008224 */ /* 0x000fe200078e02ff */
[----:B------:R-:W-:Y:S01]  /*1440*/  ISETP.GE.OR P5, PT, R24, c[0x0][0x314], !P2 ;  /* 0x0000c50018007a0c */ /* 0x000fe200057a6670 */
[----:B------:R-:W-:-:S02]  /*1450*/  @!P1 IMAD.MOV.U32 R43, RZ, RZ, R31 ;  /* 0x000000ffff2b9224 */ /* 0x000fc400078e001f */
[----:B------:R-:W-:Y:S01]  /*1460*/  @!P0 IMAD R0, R27, R5, R0 ;  /* 0x000000051b008224 */ /* 0x000fe200078e0200 */
[----:B------:R-:W-:Y:S01]  /*1470*/  @!P0 LEA R32, P3, R36, c[0x0][0x208], 0x2 ;  /* 0x0000820024208a11 */ /* 0x000fe200078610ff */
[----:B------:R-:W-:-:S04]  /*1480*/  @!P1 IMAD.WIDE.U32 R42, R12, R9, R42 ;  /* 0x000000090c2a9225 */ /* 0x000fc800078e002a */
[----:B------:R-:W-:Y:S02]  /*1490*/  @!P0 IMAD.IADD R0, R37, 0x1, R0 ;  /* 0x0000000125008824 */ /* 0x000fe400078e0200 */
[----:B------:R-:W-:Y:S01]  /*14a0*/  @!P1 IMAD R19, R9, R5, R19 ;  /* 0x0000000509139224 */ /* 0x000fe200078e0213 */
[----:B------:R-:W-:Y:S01]  /*14b0*/  @!P6 SHF.R.S32.HI R9, RZ, 0x1f, R20 ;  /* 0x0000001fff09e819 */ /* 0x000fe20000011414 */
[----:B------:R-:W-:Y:S01]  /*14c0*/  IMAD.MOV.U32 R26, RZ, RZ, -0x800000 ;  /* 0xff800000ff1a7424 */ /* 0x000fe200078e00ff */
[C---:B------:R-:W-:Y:S02]  /*14d0*/  IADD3 R21, R27.reuse, 0x70, RZ ;  /* 0x000000701b157810 */ /* 0x040fe40007ffe0ff */
[C---:B0-----:R-:W-:Y:S02]  /*14e0*/  IADD3 R23, R27.reuse, 0x50, RZ ;  /* 0x000000501b177810 */ /* 0x041fe40007ffe0ff */
[----:B------:R-:W-:Y:S02]  /*14f0*/  IADD3 R22, R27, 0x60, RZ ;  /* 0x000000601b167810 */ /* 0x000fe40007ffe0ff */
[----:B------:R-:W-:-:S02]  /*1500*/  ISETP.GE.OR P4, PT, R23, c[0x0][0x314], !P2 ;  /* 0x0000c50017007a0c */ /* 0x000fc40005786670 */
[----:B------:R-:W-:Y:S01]  /*1510*/  @!P0 LEA.HI.X R33, R36, c[0x0][0x20c], R0, 0x2, P3 ;  /* 0x0000830024218a11 */ /* 0x000fe200018f1400 */
[----:B------:R-:W-:Y:S01]  /*1520*/  @!P6 IMAD.MOV.U32 R34, RZ, RZ, R30 ;  /* 0x000000ffff22e224 */ /* 0x000fe200078e001e */
[----:B------:R-:W-:Y:S01]  /*1530*/  ISETP.GE.OR P3, PT, R22, c[0x0][0x314], !P2 ;  /* 0x0000c50016007a0c */ /* 0x000fe20005766670 */
[----:B------:R-:W-:Y:S01]  /*1540*/  @!P6 IMAD.MOV.U32 R35, RZ, RZ, R31 ;  /* 0x000000ffff23e224 */ /* 0x000fe200078e001f */
[----:B------:R-:W-:Y:S01]  /*1550*/  ISETP.GE.OR P2, PT, R21, c[0x0][0x314], !P2 ;  /* 0x0000c50015007a0c */ /* 0x000fe20005746670 */
[----:B------:R-:W-:Y:S01]  /*1560*/  @!P6 IMAD R9, R9, R12, RZ ;  /* 0x0000000c0909e224 */ /* 0x000fe200078e02ff */
[----:B------:R-:W-:Y:S01]  /*1570*/  @!P5 SHF.R.S32.HI R0, RZ, 0x1f, R24 ;  /* 0x0000001fff00d819 */ /* 0x000fe20000011418 */
[----:B------:R0:W3:Y:S01]  /*1580*/  @!P0 LDG.E R26, [R32.64] ;  /* 0x00000008201a8981 */ /* 0x0000e2000c1e1900 */
[----:B------:R-:W-:Y:S01]  /*1590*/  @!P1 IMAD.IADD R19, R43, 0x1, R19 ;  /* 0x000000012b139824 */ /* 0x000fe200078e0213 */
[----:B------:R-:W-:Y:S01]  /*15a0*/  @!P1 LEA R36, P0, R42, c[0x0][0x208], 0x2 ;  /* 0x000082002a249a11 */ /* 0x000fe200078010ff */
[----:B------:R-:W-:-:S04]  /*15b0*/  @!P6 IMAD.WIDE.U32 R34, R12, R20, R34 ;  /* 0x000000140c22e225 */ /* 0x000fc800078e0022 */
[-C--:B------:R-:W-:Y:S01]  /*15c0*/  @!P6 IMAD R9, R20, R5.reuse, R9 ;  /* 0x000000051409e224 */ /* 0x080fe200078e0209 */
[----:B------:R-:W-:Y:S01]  /*15d0*/  @!P4 SHF.R.S32.HI R20, RZ, 0x1f, R23 ;  /* 0x0000001fff14c819 */ /* 0x000fe20000011417 */
[-C--:B------:R-:W-:Y:S01]  /*15e0*/  @!P5 IMAD R0, R0, R12.reuse, RZ ;  /* 0x0000000c0000d224 */ /* 0x080fe200078e02ff */
[----:B------:R-:W-:Y:S01]  /*15f0*/  @!P1 LEA.HI.X R37, R42, c[0x0][0x20c], R19, 0x2, P0 ;  /* 0x000083002a259a11 */ /* 0x000fe200000f1413 */
[----:B------:R-:W-:Y:S01]  /*1600*/  @!P6 IMAD.IADD R9, R35, 0x1, R9 ;  /* 0x000000012309e824 */ /* 0x000fe200078e0209 */
[----:B------:R-:W-:Y:S01]  /*1610*/  @!P6 LEA R42, P0, R34, c[0x0][0x208], 0x2 ;  /* 0x00008200222aea11 */ /* 0x000fe200078010ff */
[----:B------:R-:W-:Y:S01]  /*1620*/  @!P5 IMAD R0, R24, R5, R0 ;  /* 0x000000051800d224 */ /* 0x000fe200078e0200 */
[----:B------:R-:W-:Y:S01]  /*1630*/  @!P3 SHF.R.S32.HI R19, RZ, 0x1f, R22 ;  /* 0x0000001fff13b819 */ /* 0x000fe20000011416 */
[----:B------:R-:W-:Y:S01]  /*1640*/  @!P4 IMAD R20, R20, R12, RZ ;  /* 0x0000000c1414c224 */ /* 0x000fe200078e02ff */
[----:B------:R-:W-:Y:S01]  /*1650*/  @!P6 LEA.HI.X R43, R34, c[0x0][0x20c], R9, 0x2, P0 ;  /* 0x00008300222bea11 */ /* 0x000fe200000f1409 */
[----:B------:R-:W-:Y:S01]  /*1660*/  @!P4 IMAD.MOV.U32 R46, RZ, RZ, R30 ;  /* 0x000000ffff2ec224 */ /* 0x000fe200078e001e */
[----:B------:R-:W-:Y:S01]  /*1670*/  @!P2 SHF.R.S32.HI R9, RZ, 0x1f, R21 ;  /* 0x0000001fff09a819 */ /* 0x000fe20000011415 */
[----:B------:R-:W-:-:S02]  /*1680*/  @!P4 IMAD.MOV.U32 R47, RZ, RZ, R31 ;  /* 0x000000ffff2fc224 */ /* 0x000fc400078e001f */
[----:B0-----:R-:W-:Y:S02]  /*1690*/  @!P5 IMAD.MOV.U32 R32, RZ, RZ, R30 ;  /* 0x000000ffff20d224 */ /* 0x001fe400078e001e */
[----:B------:R-:W-:-:S04]  /*16a0*/  @!P5 IMAD.MOV.U32 R33, RZ, RZ, R31 ;  /* 0x000000ffff21d224 */ /* 0x000fc800078e001f */
[----:B------:R-:W-:-:S04]  /*16b0*/  @!P5 IMAD.WIDE.U32 R32, R12, R24, R32 ;  /* 0x000000180c20d225 */ /* 0x000fc800078e0020 */
[----:B------:R-:W-:Y:S01]  /*16c0*/  @!P5 IMAD.IADD R0, R33, 0x1, R0 ;  /* 0x000000012100d824 */ /* 0x000fe200078e0200 */
[----:B------:R-:W-:Y:S01]  /*16d0*/  @!P5 LEA R34, P0, R32, c[0x0][0x208], 0x2 ;  /* 0x000082002022da11 */ /* 0x000fe200078010ff */
[----:B------:R-:W-:-:S04]  /*16e0*/  @!P4 IMAD.WIDE.U32 R46, R12, R23, R46 ;  /* 0x000000170c2ec225 */ /* 0x000fc800078e002e */
[----:B------:R-:W-:Y:S02]  /*16f0*/  @!P4 IMAD R20, R23, R5, R20 ;  /* 0x000000051714c224 */ /* 0x000fe400078e0214 */
[-C--:B------:R-:W-:Y:S02]  /*1700*/  @!P3 IMAD R19, R19, R12.reuse, RZ ;  /* 0x0000000c1313b224 */ /* 0x080fe400078e02ff */
[----:B------:R-:W-:Y:S02]  /*1710*/  @!P3 IMAD.MOV.U32 R48, RZ, RZ, R30 ;  /* 0x000000ffff30b224 */ /* 0x000fe400078e001e */
[----:B------:R-:W-:Y:S02]  /*1720*/  @!P3 IMAD.MOV.U32 R49, RZ, RZ, R31 ;  /* 0x000000ffff31b224 */ /* 0x000fe400078e001f */
[----:B------:R-:W-:Y:S01]  /*1730*/  @!P2 IMAD R9, R9, R12, RZ ;  /* 0x0000000c0909a224 */ /* 0x000fe200078e02ff */
[----:B------:R-:W-:Y:S01]  /*1740*/  @!P5 LEA.HI.X R35, R32, c[0x0][0x20c], R0, 0x2, P0 ;  /* 0x000083002023da11 */ /* 0x000fe200000f1400 */
[----:B------:R-:W-:-:S04]  /*1750*/  @!P3 IMAD.WIDE.U32 R48, R12, R22, R48 ;  /* 0x000000160c30b225 */ /* 0x000fc800078e0030 */
[----:B------:R-:W-:Y:S01]  /*1760*/  @!P3 IMAD R19, R22, R5, R19 ;  /* 0x000000051613b224 */ /* 0x000fe200078e0213 */
[----:B------:R-:W-:Y:S01]  /*1770*/  @!P4 LEA R22, P0, R46, c[0x0][0x208], 0x2 ;  /* 0x000082002e16ca11 */ /* 0x000fe200078010ff */
[----:B------:R-:W-:Y:S02]  /*1780*/  @!P4 IMAD.IADD R20, R47, 0x1, R20 ;  /* 0x000000012f14c824 */ /* 0x000fe400078e0214 */
[----:B------:R-:W-:Y:S02]  /*1790*/  IMAD.MOV.U32 R0, RZ, RZ, -0x800000 ;  /* 0xff800000ff007424 */ /* 0x000fe400078e00ff */
[----:B------:R-:W-:Y:S01]  /*17a0*/  @!P2 IMAD.WIDE.U32 R30, R12, R21, R30 ;  /* 0x000000150c1ea225 */ /* 0x000fe200078e001e */
[----:B------:R-:W-:-:S03]  /*17b0*/  @!P4 LEA.HI.X R23, R46, c[0x0][0x20c], R20, 0x2, P0 ;  /* 0x000083002e17ca11 */ /* 0x000fc600000f1414 */
[----:B------:R-:W-:Y:S01]  /*17c0*/  @!P2 IMAD R9, R21, R5, R9 ;  /* 0x000000051509a224 */ /* 0x000fe200078e0209 */
[C---:B------:R-:W-:Y:S01]  /*17d0*/  @!P2 LEA R32, P0, R30.reuse, c[0x0][0x208], 0x2 ;  /* 0x000082001e20aa11 */ /* 0x040fe200078010ff */
[----:B------:R-:W-:Y:S01]  /*17e0*/  IMAD.MOV.U32 R20, RZ, RZ, -0x800000 ;  /* 0xff800000ff147424 */ /* 0x000fe200078e00ff */
[----:B------:R0:W4:Y:S01]  /*17f0*/  @!P1 LDG.E R0, [R36.64] ;  /* 0x0000000824009981 */ /* 0x000122000c1e1900 */
[----:B------:R-:W-:Y:S02]  /*1800*/  @!P2 IMAD.IADD R9, R31, 0x1, R9 ;  /* 0x000000011f09a824 */ /* 0x000fe400078e0209 */
[----:B------:R-:W-:Y:S02]  /*1810*/  @!P3 IMAD.IADD R19, R49, 0x1, R19 ;  /* 0x000000013113b824 */ /* 0x000fe400078e0213 */
[----:B------:R-:W-:Y:S01]  /*1820*/  IMAD.MOV.U32 R21, RZ, RZ, -0x800000 ;  /* 0xff800000ff157424 */ /* 0x000fe200078e00ff */
[----:B------:R-:W-:Y:S01]  /*1830*/  @!P2 LEA.HI.X R33, R30, c[0x0][0x20c], R9, 0x2, P0 ;  /* 0x000083001e21aa11 */ /* 0x000fe200000f1409 */
[----:B------:R-:W5:Y:S01]  /*1840*/  @!P6 LDG.E R20, [R42.64] ;  /* 0x000000082a14e981 */ /* 0x000f62000c1e1900 */
[----:B------:R-:W-:-:S02]  /*1850*/  IMAD.MOV.U32 R9, RZ, RZ, -0x800000 ;  /* 0xff800000ff097424 */ /* 0x000fc400078e00ff */
[----:B------:R-:W-:Y:S01]  /*1860*/  IMAD.MOV.U32 R24, RZ, RZ, -0x800000 ;  /* 0xff800000ff187424 */ /* 0x000fe200078e00ff */
[----:B------:R1:W5:Y:S04]  /*1870*/  @!P2 LDG.E R21, [R32.64] ;  /* 0x000000082015a981 */ /* 0x000368000c1e1900 */
[----:B------:R-:W5:Y:S01]  /*1880*/  @!P5 LDG.E R9, [R34.64] ;  /* 0x000000082209d981 */ /* 0x000f62000c1e1900 */
[----:B0-----:R-:W-:-:S04]  /*1890*/  @!P3 LEA R36, P1, R48, c[0x0][0x208], 0x2 ;  /* 0x000082003024ba11 */ /* 0x001fc800078210ff */
[----:B------:R-:W-:Y:S01]  /*18a0*/  @!P3 LEA.HI.X R37, R48, c[0x0][0x20c], R19, 0x2, P1 ;  /* 0x000083003025ba11 */ /* 0x000fe200008f1413 */
[----:B------:R-:W-:-:S04]  /*18b0*/  IMAD.MOV.U32 R19, RZ, RZ, -0x800000 ;  /* 0xff800000ff137424 */ /* 0x000fc800078e00ff */
[----:B------:R-:W5:Y:S04]  /*18c0*/  @!P3 LDG.E R24, [R36.64] ;  /* 0x000000082418b981 */ /* 0x000f68000c1e1900 */
[----:B------:R0:W5:Y:S01]  /*18d0*/  @!P4 LDG.E R19, [R22.64] ;  /* 0x000000081613c981 */ /* 0x000162000c1e1900 */
[----:B------:R-:W-:-:S04]  /*18e0*/  IABS R29, c[0x0][0x1c0] ;  /* 0x00007000001d7a13 */ /* 0x000fc80000000000 */
[----:B-1----:R-:W1:Y:S08]  /*18f0*/  I2F.U32.RP R32, R29 ;  /* 0x0000001d00207306 */ /* 0x002e700000209000 */
[----:B-1----:R-:W1:Y:S02]  /*1900*/  MUFU.RCP R32, R32 ;  /* 0x0000002000207308 */ /* 0x002e640000001000 */
[----:B-1----:R-:W-:-:S06]  /*1910*/  IADD3 R32, R32, 0xffffffe, RZ ;  /* 0x0ffffffe20207810 */ /* 0x002fcc0007ffe0ff */
[----:B------:R-:W1:Y:S01]  /*1920*/  F2I.FTZ.U32.TRUNC.NTZ R33, R32 ;  /* 0x0000002000217305 */ /* 0x000e62000021f000 */
[----:B0-----:R-:W-:Y:S01]  /*1930*/  IABS R23, R6 ;  /* 0x0000000600177213 */ /* 0x001fe20000000000 */
[----:B-1----:R-:W-:Y:S02]  /*1940*/  IMAD.MOV R22, RZ, RZ, -R33 ;  /* 0x000000ffff167224 */ /* 0x002fe400078e0a21 */
[----:B------:R-:W-:Y:S02]  /*1950*/  IMAD.MOV.U32 R32, RZ, RZ, RZ ;  /* 0x000000ffff207224 */ /* 0x000fe400078e00ff */
[----:B------:R-:W-:Y:S01]  /*1960*/  IMAD R30, R22, R29, RZ ;  /* 0x0000001d161e7224 */ /* 0x000fe200078e02ff */
[----:B------:R-:W-:-:S03]  /*1970*/  IABS R22, c[0x0][0x1c0] ;  /* 0x0000700000167a13 */ /* 0x000fc60000000000 */
[----:B------:R-:W-:-:S04]  /*1980*/  IMAD.HI.U32 R30, R33, R30, R32 ;  /* 0x0000001e211e7227 */ /* 0x000fc800078e0020 */
[----:B------:R-:W-:Y:S02]  /*1990*/  IMAD.MOV R22, RZ, RZ, -R22 ;  /* 0x000000ffff167224 */ /* 0x000fe400078e0a16 */
[----:B------:R-:W-:Y:S01]  /*19a0*/  IMAD.HI.U32 R30, R30, R23, RZ ;  /* 0x000000171e1e7227 */ /* 0x000fe200078e00ff */
[----:B------:R-:W-:-:S03]  /*19b0*/  ISETP.GT.AND P1, PT, R39, 0x37f, PT ;  /* 0x0000037f2700780c */ /* 0x000fc60003f24270 */
[----:B------:R-:W-:Y:S01]  /*19c0*/  IMAD R22, R30, R22, R23 ;  /* 0x000000161e167224 */ /* 0x000fe200078e0217 */
[C---:B------:R-:W-:Y:S02]  /*19d0*/  ISETP.GT.AND P2, PT, R39.reuse, 0x3ff, PT ;  /* 0x000003ff2700780c */ /* 0x040fe40003f44270 */
[----:B------:R-:W-:Y:S02]  /*19e0*/  ISETP.GT.AND P0, PT, R39, 0x2ff, PT ;  /* 0x000002ff2700780c */ /* 0x000fe40003f04270 */
[----:B------:R-:W-:Y:S02]  /*19f0*/  ISETP.GT.U32.AND P4, PT, R29, R22, PT ;  /* 0x000000161d00720c */ /* 0x000fe40003f84070 */
[----:B------:R-:W-:Y:S01]  /*1a00*/  ISETP.GT.AND P3, PT, R39, 0x27f, PT ;  /* 0x0000027f2700780c */ /* 0x000fe20003f64270 */
[----:B------:R-:W-:Y:S01]  /*1a10*/  IMAD R27, R27, 0x9, R28 ;  /* 0x000000091b1b7824 */ /* 0x000fe200078e021c */
[----:B------:R-:W-:-:S09]  /*1a20*/  ISETP.GT.AND P6, PT, R39, 0x7f, PT ;  /* 0x0000007f2700780c */ /* 0x000fd20003fc4270 */
[----:B------:R-:W-:Y:S01]  /*1a30*/  @!P4 IMAD.IADD R22, R22, 0x1, -R29 ;  /* 0x000000011616c824 */ /* 0x000fe200078e0a1d */
[----:B------:R-:W-:Y:S02]  /*1a40*/  LOP3.LUT R6, R6, c[0x0][0x1c0], RZ, 0x3c, !PT ;  /* 0x0000700006067a12 */ /* 0x000fe400078e3cff */
[----:B------:R-:W-:Y:S01]  /*1a50*/  @!P4 IADD3 R30, R30, 0x1, RZ ;  /* 0x000000011e1ec810 */ /* 0x000fe20007ffe0ff */
[----:B------:R-:W-:Y:S01]  /*1a60*/  BSSY B0, `(.L_x_11) ;  /* 0x0000032000007945 */ /* 0x000fe20003800000 */
[----:B--2---:R-:W-:Y:S01]  /*1a70*/  @!P1 STS [R27.X4+0x240], R25 ;  /* 0x000240191b009388 */ /* 0x004fe20000004800 */
[----:B------:R-:W-:-:S03]  /*1a80*/  ISETP.GT.AND P1, PT, R39, 0x17f, PT ;  /* 0x0000017f2700780c */ /* 0x000fc60003f24270 */
[----:B---3--:R-:W-:Y:S01]  /*1a90*/  @!P2 STS [R27.X4], R26 ;  /* 0x0000001a1b00a388 */ /* 0x008fe20000004800 */
[----:B------:R-:W-:-:S03]  /*1aa0*/  ISETP.GT.AND P2, PT, R39, 0x1ff, PT ;  /* 0x000001ff2700780c */ /* 0x000fc60003f44270 */
[----:B----4-:R0:W-:Y:S01]  /*1ab0*/  @!P0 STS [R27.X4+0x480], R0 ;  /* 0x000480001b008388 */ /* 0x0101e20000004800 */
[----:B------:R-:W-:-:S03]  /*1ac0*/  ISETP.GT.AND P0, PT, R39, 0xff, PT ;  /* 0x000000ff2700780c */ /* 0x000fc60003f04270 */
[----:B-----5:R1:W-:Y:S01]  /*1ad0*/  @!P3 STS [R27.X4+0x6c0], R20 ;  /* 0x0006c0141b00b388 */ /* 0x0203e20000004800 */
[----:B------:R-:W-:-:S03]  /*1ae0*/  ISETP.GE.U32.AND P3, PT, R22, R29, PT ;  /* 0x0000001d1600720c */ /* 0x000fc60003f66070 */
[----:B------:R1:W-:Y:S04]  /*1af0*/  @!P6 STS [R27.X4+0xfc0], R21 ;  /* 0x000fc0151b00e388 */ /* 0x0003e80000004800 */
[----:B------:R1:W-:Y:S01]  /*1b00*/  @!P2 STS [R27.X4+0x900], R9 ;  /* 0x000900091b00a388 */ /* 0x0003e20000004800 */
[----:B------:R-:W-:Y:S02]  /*1b10*/  ISETP.GE.AND P2, PT, R6, RZ, PT ;  /* 0x000000ff0600720c */ /* 0x000fe40003f46270 */
[----:B0-----:R-:W-:-:S03]  /*1b20*/  LOP3.LUT R0, R11, R15, RZ, 0xfc, !PT ;  /* 0x0000000f0b007212 */ /* 0x001fc600078efcff */
[----:B------:R-:W-:Y:S01]  /*1b30*/  @P3 IADD3 R30, R30, 0x1, RZ ;  /* 0x000000011e1e3810 */ /* 0x000fe20007ffe0ff */
[----:B------:R1:W-:Y:S01]  /*1b40*/  @!P0 STS [R27.X4+0xd80], R24 ;  /* 0x000d80181b008388 */ /* 0x0003e20000004800 */
[----:B------:R-:W-:-:S03]  /*1b50*/  ISETP.NE.AND P0, PT, RZ, c[0x0][0x1c0], PT ;  /* 0x00007000ff007a0c */ /* 0x000fc60003f05270 */
[----:B------:R1:W-:Y:S01]  /*1b60*/  @!P1 STS [R27.X4+0xb40], R19 ;  /* 0x000b40131b009388 */ /* 0x0003e20000004800 */
[----:B------:R-:W-:Y:S01]  /*1b70*/  ISETP.NE.U32.AND P1, PT, R0, RZ, PT ;  /* 0x000000ff0000720c */ /* 0x000fe20003f25070 */
[----:B------:R-:W-:-:S04]  /*1b80*/  IMAD.MOV.U32 R6, RZ, RZ, R30 ;  /* 0x000000ffff067224 */ /* 0x000fc800078e001e */
[----:B------:R-:W-:-:S04]  /*1b90*/  @!P2 IMAD.MOV R6, RZ, RZ, -R6 ;  /* 0x000000ffff06a224 */ /* 0x000fc800078e0a06 */
[----:B------:R-:W-:-:S04]  /*1ba0*/  @!P0 LOP3.LUT R6, RZ, c[0x0][0x1c0], RZ, 0x33, !PT ;  /* 0x00007000ff068a12 */ /* 0x000fc800078e33ff */
[----:B------:R-:W-:Y:S05]  /*1bb0*/  @!P1 BRA `(.L_x_12) ;  /* 0x0000009000009947 */ /* 0x000fea0003800000 */
[----:B------:R-:W-:Y:S01]  /*1bc0*/  IMAD.MOV.U32 R28, RZ, RZ, R10 ;  /* 0x000000ffff1c7224 */ /* 0x000fe200078e000a */
[----:B------:R-:W-:Y:S01]  /*1bd0*/  MOV R25, R16 ;  /* 0x0000001000197202 */ /* 0x000fe20000000f00 */
[----:B-1----:R-:W-:Y:S01]  /*1be0*/  IMAD.MOV.U32 R19, RZ, RZ, R11 ;  /* 0x000000ffff137224 */ /* 0x002fe200078e000b */
[----:B------:R-:W-:Y:S02]  /*1bf0*/  MOV R24, R15 ;  /* 0x0000000f00187202 */ /* 0x000fe40000000f00 */
[----:B------:R-:W-:Y:S02]  /*1c00*/  MOV R23, 0x1c20 ;  /* 0x00001c2000177802 */ /* 0x000fe40000000f00 */
[----:B------:R-:W-:Y:S05]  /*1c10*/  CALL.REL.NOINC `($__internal_0_$__cuda_sm20_div_s64) ;  /* 0x0000332000007944 */ /* 0x000fea0003c00000 */
[----:B------:R-:W-:Y:S02]  /*1c20*/  MOV R42, R0 ;  /* 0x00000000002a7202 */ /* 0x000fe40000000f00 */
[----:B------:R-:W-:Y:S01]  /*1c30*/  MOV R43, R25 ;  /* 0x00000019002b7202 */ /* 0x000fe20000000f00 */
[----:B------:R-:W-:Y:S05]  /*1c40*/  BRA `(.L_x_13) ;  /* 0x0000013000007947 */ /* 0x000fea0003800000 */
.L_x_12:
        /* <DEDUP_REMOVED lines=19> */
.L_x_13:
[----:B------:R-:W-:Y:S05]  /*1d80*/  BSYNC B0 ;  /* 0x0000000000007941 */ /* 0x000fea0003800000 */
.L_x_11:
[----:B------:R-:W-:Y:S01]  /*1d90*/  BAR.SYNC.DEFER_BLOCKING 0x0 ;  /* 0x0000000000007b1d */ /* 0x000fe20000010000 */
[----:B------:R-:W-:Y:S01]  /*1da0*/  LEA.HI R7, R7, R39, RZ, 0x4 ;  /* 0x0000002707077211 */ /* 0x000fe200078f20ff */
[----:B------:R-:W-:Y:S01]  /*1db0*/  IMAD.MOV.U32 R37, RZ, RZ, -0x800000 ;  /* 0xff800000ff257424 */ /* 0x000fe200078e00ff */
[----:B------:R-:W-:Y:S01]  /*1dc0*/  MOV R35, 0xff800000 ;  /* 0xff80000000237802 */ /* 0x000fe20000000f00 */
[----:B------:R-:W-:Y:S01]  /*1dd0*/  IMAD.MOV.U32 R38, RZ, RZ, -0x800000 ;  /* 0xff800000ff267424 */ /* 0x000fe200078e00ff */
[----:B------:R-:W-:Y:S01]  /*1de0*/  LOP3.LUT R0, R7, 0xfffffff0, RZ, 0xc0, !PT ;  /* 0xfffffff007007812 */ /* 0x000fe200078ec0ff */
[----:B------:R-:W-:Y:S01]  /*1df0*/  IMAD.MOV.U32 R36, RZ, RZ, -0x800000 ;  /* 0xff800000ff247424 */ /* 0x000fe200078e00ff */
[----:B------:R-:W-:Y:S01]  /*1e00*/  SHF.R.S32.HI R7, RZ, 0x4, R7 ;  /* 0x00000004ff077819 */ /* 0x000fe20000011407 */
[----:B------:R-:W-:Y:S01]  /*1e10*/  IMAD.MOV.U32 R33, RZ, RZ, -0x800000 ;  /* 0xff800000ff217424 */ /* 0x000fe200078e00ff */
[----:B------:R-:W-:Y:S01]  /*1e20*/  MOV R31, 0xff800000 ;  /* 0xff800000001f7802 */ /* 0x000fe20000000f00 */
[----:B------:R-:W-:Y:S01]  /*1e30*/  IMAD.IADD R39, R39, 0x1, -R0 ;  /* 0x0000000127277824 */ /* 0x000fe200078e0a00 */
[----:B------:R-:W-:Y:S01]  /*1e40*/  ULDC.U8 UR4, c[0x0][0x329] ;  /* 0x0000ca4000047ab9 */ /* 0x000fe20000000000 */
[----:B------:R-:W-:Y:S01]  /*1e50*/  IMAD.MOV.U32 R34, RZ, RZ, -0x800000 ;  /* 0xff800000ff227424 */ /* 0x000fe200078e00ff */
[----:B------:R-:W-:Y:S01]  /*1e60*/  BSSY B1, `(.L_x_14) ;  /* 0x0000262000017945 */ /* 0x000fe20003800000 */
[----:B------:R-:W-:-:S02]  /*1e70*/  IMAD R26, R39, 0x9, R7 ;  /* 0x00000009271a7824 */ /* 0x000fc400078e0207 */
[----:B------:R-:W-:Y:S02]  /*1e80*/  IMAD.MOV.U32 R32, RZ, RZ, -0x800000 ;  /* 0xff800000ff207424 */ /* 0x000fe400078e00ff */
[----:B------:R-:W-:Y:S02]  /*1e90*/  IMAD.MOV.U32 R28, RZ, RZ, RZ ;  /* 0x000000ffff1c7224 */ /* 0x000fe400078e00ff */
[----:B------:R-:W-:Y:S01]  /*1ea0*/  IMAD.MOV.U32 R30, RZ, RZ, 0x7f800000 ;  /* 0x7f800000ff1e7424 */ /* 0x000fe200078e00ff */
[----:B------:R-:W-:Y:S04]  /*1eb0*/  @!P6 LDS R37, [R26.X4] ;  /* 0x000000001a25e984 */ /* 0x000fe80000004800 */
[----:B------:R-:W0:Y:S04]  /*1ec0*/  @!P6 LDS R38, [R26.X4+0x240] ;  /* 0x000240001a26e984 */ /* 0x000e280000004800 */
[----:B------:R-:W1:Y:S04]  /*1ed0*/  @!P6 LDS R35, [R26.X4+0x480] ;  /* 0x000480001a23e984 */ /* 0x000e680000004800 */
[----:B------:R-:W2:Y:S04]  /*1ee0*/  @!P6 LDS R36, [R26.X4+0x6c0] ;  /* 0x0006c0001a24e984 */ /* 0x000ea80000004800 */
[----:B------:R-:W3:Y:S04]  /*1ef0*/  @!P6 LDS R33, [R26.X4+0x900] ;  /* 0x000900001a21e984 */ /* 0x000ee80000004800 */
[----:B------:R-:W4:Y:S04]  /*1f00*/  @!P6 LDS R34, [R26.X4+0xb40] ;  /* 0x000b40001a22e984 */ /* 0x000f280000004800 */
[----:B------:R-:W5:Y:S04]  /*1f10*/  @!P6 LDS R31, [R26.X4+0xd80] ;  /* 0x000d80001a1fe984 */ /* 0x000f680000004800 */
[----:B------:R-:W5:Y:S01]  /*1f20*/  @!P6 LDS R32, [R26.X4+0xfc0] ;  /* 0x000fc0001a20e984 */ /* 0x000f620000004800 */
[----:B0-----:R-:W-:-:S04]  /*1f30*/  FMNMX.FTZ R0, R37, R38, !PT ;  /* 0x0000002625007209 */ /* 0x001fc80007810000 */
[----:B-1----:R-:W-:-:S04]  /*1f40*/  FMNMX.FTZ R0, R0, R35, !PT ;  /* 0x0000002300007209 */ /* 0x002fc80007810000 */
[----:B--2---:R-:W-:-:S04]  /*1f50*/  FMNMX.FTZ R0, R0, R36, !PT ;  /* 0x0000002400007209 */ /* 0x004fc80007810000 */
[----:B---3--:R-:W-:-:S04]  /*1f60*/  FMNMX.FTZ R0, R0, R33, !PT ;  /* 0x0000002100007209 */ /* 0x008fc80007810000 */
[----:B----4-:R-:W-:-:S04]  /*1f70*/  FMNMX.FTZ R0, R0, R34, !PT ;  /* 0x0000002200007209 */ /* 0x010fc80007810000 */
[----:B-----5:R-:W-:-:S04]  /*1f80*/  FMNMX.FTZ R0, R0, R31, !PT ;  /* 0x0000001f00007209 */ /* 0x020fc80007810000 */
[----:B------:R-:W-:-:S05]  /*1f90*/  FMNMX.FTZ R0, R0, R32, !PT ;  /* 0x0000002000007209 */ /* 0x000fca0007810000 */
[----:B------:R-:W0:Y:S02]  /*1fa0*/  SHFL.BFLY PT, R9, R0, 0x8, 0x1f ;  /* 0x0d001f0000097f89 */ /* 0x000e2400000e0000 */
[----:B0-----:R-:W-:-:S05]  /*1fb0*/  FMNMX.FTZ R9, R0, R9, !PT ;  /* 0x0000000900097209 */ /* 0x001fca0007810000 */
[----:B------:R-:W0:Y:S02]  /*1fc0*/  SHFL.BFLY PT, R0, R9, 0x4, 0x1f ;  /* 0x0c801f0009007f89 */ /* 0x000e2400000e0000 */
[----:B0-----:R-:W-:-:S05]  /*1fd0*/  FMNMX.FTZ R0, R9, R0, !PT ;  /* 0x0000000009007209 */ /* 0x001fca0007810000 */
[----:B------:R-:W0:Y:S02]  /*1fe0*/  SHFL.BFLY PT, R9, R0, 0x2, 0x1f ;  /* 0x0c401f0000097f89 */ /* 0x000e2400000e0000 */
[----:B0-----:R-:W-:-:S05]  /*1ff0*/  FMNMX.FTZ R9, R0, R9, !PT ;  /* 0x0000000900097209 */ /* 0x001fca0007810000 */
[----:B------:R-:W0:Y:S02]  /*2000*/  SHFL.BFLY PT, R0, R9, 0x1, 0x1f ;  /* 0x0c201f0009007f89 */ /* 0x000e2400000e0000 */
[----:B0-----:R-:W-:-:S04]  /*2010*/  FMNMX.FTZ R0, R9, R0, !PT ;  /* 0x0000000009007209 */ /* 0x001fc80007810000 */
[----:B------:R-:W-:-:S04]  /*2020*/  FSETP.NEU.FTZ.AND P0, PT, R0, -INF , PT ;  /* 0xff8000000000780b */ /* 0x000fc80003f1d000 */
[----:B------:R-:W-:-:S05]  /*2030*/  FSEL R0, R0, RZ, P0 ;  /* 0x000000ff00007208 */ /* 0x000fca0000000000 */
[C---:B------:R-:W-:Y:S02]  /*2040*/  FADD.FTZ R9, -R0.reuse, R37 ;  /* 0x0000002500097221 */ /* 0x040fe40000010100 */
[----:B------:R-:W-:Y:S02]  /*2050*/  FADD.FTZ R22, -R0, R38 ;  /* 0x0000002600167221 */ /* 0x000fe40000010100 */
[----:B------:R-:W-:Y:S02]  /*2060*/  FMUL.FTZ R9, R9, 1.4426950216293334961 ;  /* 0x3fb8aa3b09097820 */ /* 0x000fe40000410000 */
[----:B------:R-:W-:Y:S02]  /*2070*/  FMUL.FTZ R22, R22, 1.4426950216293334961 ;  /* 0x3fb8aa3b16167820 */ /* 0x000fe40000410000 */
[C---:B------:R-:W-:Y:S02]  /*2080*/  FADD.FTZ R21, -R0.reuse, R35 ;  /* 0x0000002300157221 */ /* 0x040fe40000010100 */
[----:B------:R-:W-:Y:S01]  /*2090*/  MUFU.EX2 R9, R9 ;  /* 0x0000000900097308 */ /* 0x000fe20000000800 */
[----:B------:R-:W-:-:S02]  /*20a0*/  FADD.FTZ R20, -R0, R36 ;  /* 0x0000002400147221 */ /* 0x000fc40000010100 */
[----:B------:R-:W-:Y:S02]  /*20b0*/  FMUL.FTZ R21, R21, 1.4426950216293334961 ;  /* 0x3fb8aa3b15157820 */ /* 0x000fe40000410000 */
[----:B------:R-:W-:Y:S02]  /*20c0*/  FMUL.FTZ R20, R20, 1.4426950216293334961 ;  /* 0x3fb8aa3b14147820 */ /* 0x000fe40000410000 */
[C---:B------:R-:W-:Y:S01]  /*20d0*/  FADD.FTZ R19, -R0.reuse, R33 ;  /* 0x0000002100137221 */ /* 0x040fe20000010100 */
[----:B------:R-:W0:Y:S01]  /*20e0*/  MUFU.EX2 R22, R22 ;  /* 0x0000001600167308 */ /* 0x000e220000000800 */
[----:B------:R-:W-:Y:S02]  /*20f0*/  FADD.FTZ R11, -R0, R34 ;  /* 0x00000022000b7221 */ /* 0x000fe40000010100 */
[----:B------:R-:W-:Y:S02]  /*2100*/  FMUL.FTZ R19, R19, 1.4426950216293334961 ;  /* 0x3fb8aa3b13137820 */ /* 0x000fe40000410000 */
[----:B------:R-:W-:-:S02]  /*2110*/  FMUL.FTZ R11, R11, 1.4426950216293334961 ;  /* 0x3fb8aa3b0b0b7820 */ /* 0x000fc40000410000 */
[----:B------:R-:W-:Y:S01]  /*2120*/  FADD.FTZ R10, -R0, R31 ;  /* 0x0000001f000a7221 */ /* 0x000fe20000010100 */
[----:B------:R-:W1:Y:S03]  /*2130*/  MUFU.EX2 R21, R21 ;  /* 0x0000001500157308 */ /* 0x000e660000000800 */
[----:B------:R-:W-:-:S05]  /*2140*/  FMUL.FTZ R10, R10, 1.4426950216293334961 ;  /* 0x3fb8aa3b0a0a7820 */ /* 0x000fca0000410000 */
[----:B------:R-:W2:Y:S01]  /*2150*/  MUFU.EX2 R20, R20 ;  /* 0x0000001400147308 */ /* 0x000ea20000000800 */
[----:B0-----:R-:W-:Y:S02]  /*2160*/  FADD.FTZ R22, R9, R22 ;  /* 0x0000001609167221 */ /* 0x001fe40000010000 */
[----:B------:R-:W-:-:S04]  /*2170*/  FADD.FTZ R9, -R0, R32 ;  /* 0x0000002000097221 */ /* 0x000fc80000010100 */
[----:B------:R-:W-:Y:S01]  /*2180*/  FMUL.FTZ R9, R9, 1.4426950216293334961 ;  /* 0x3fb8aa3b09097820 */ /* 0x000fe20000410000 */
[----:B------:R-:W0:Y:S01]  /*2190*/  MUFU.EX2 R19, R19 ;  /* 0x0000001300137308 */ /* 0x000e220000000800 */
[----:B-1----:R-:W-:-:S07]  /*21a0*/  FADD.FTZ R21, R22, R21 ;  /* 0x0000001516157221 */ /* 0x002fce0000010000 */
[----:B------:R-:W1:Y:S01]  /*21b0*/  MUFU.EX2 R11, R11 ;  /* 0x0000000b000b7308 */ /* 0x000e620000000800 */
[----:B--2---:R-:W-:-:S07]  /*21c0*/  FADD.FTZ R20, R21, R20 ;  /* 0x0000001415147221 */ /* 0x004fce0000010000 */
[----:B------:R-:W2:Y:S01]  /*21d0*/  MUFU.EX2 R10, R10 ;  /* 0x0000000a000a7308 */ /* 0x000ea20000000800 */
[----:B0-----:R-:W-:-:S07]  /*21e0*/  FADD.FTZ R19, R20, R19 ;  /* 0x0000001314137221 */ /* 0x001fce0000010000 */
[----:B------:R-:W0:Y:S01]  /*21f0*/  MUFU.EX2 R9, R9 ;  /* 0x0000000900097308 */ /* 0x000e220000000800 */
[----:B-1----:R-:W-:Y:S01]  /*2200*/  FADD.FTZ R19, R19, R11 ;  /* 0x0000000b13137221 */ /* 0x002fe20000010000 */
[----:B------:R-:W-:-:S05]  /*2210*/  IABS R11, R3 ;  /* 0x00000003000b7213 */ /* 0x000fca0000000000 */
[----:B------:R-:W-:Y:S01]  /*2220*/  IMAD.IADD R21, R8, 0x1, R11 ;  /* 0x0000000108157824 */ /* 0x000fe200078e020b */
[----:B------:R-:W1:Y:S01]  /*2230*/  I2F.RP R20, R11 ;  /* 0x0000000b00147306 */ /* 0x000e620000209400 */
[----:B--2---:R-:W-:-:S04]  /*2240*/  FADD.FTZ R10, R19, R10 ;  /* 0x0000000a130a7221 */ /* 0x004fc80000010000 */
[----:B0-----:R-:W-:Y:S01]  /*2250*/  FADD.FTZ R19, R10, R9 ;  /* 0x000000090a137221 */ /* 0x001fe20000010000 */
[----:B------:R-:W-:-:S04]  /*2260*/  IABS R10, c[0x0][0x1c0] ;  /* 0x00007000000a7a13 */ /* 0x000fc80000000000 */
[----:B------:R-:W0:Y:S01]  /*2270*/  SHFL.BFLY PT, R9, R19, 0x8, 0x1f ;  /* 0x0d001f0013097f89 */ /* 0x000e2200000e0000 */
[----:B------:R-:W2:Y:S08]  /*2280*/  I2F.U32.RP R24, R10 ;  /* 0x0000000a00187306 */ /* 0x000eb00000209000 */
[----:B-1----:R-:W1:Y:S08]  /*2290*/  MUFU.RCP R20, R20 ;  /* 0x0000001400147308 */ /* 0x002e700000001000 */
[----:B--2---:R-:W2:Y:S01]  /*22a0*/  MUFU.RCP R24, R24 ;  /* 0x0000001800187308 */ /* 0x004ea20000001000 */
[----:B0-----:R-:W-:Y:S01]  /*22b0*/  FADD.FTZ R9, R19, R9 ;  /* 0x0000000913097221 */ /* 0x001fe20000010000 */
[----:B-1----:R-:W-:-:S04]  /*22c0*/  IADD3 R20, R20, 0xffffffe, RZ ;  /* 0x0ffffffe14147810 */ /* 0x002fc80007ffe0ff */
[----:B------:R-:W0:Y:S02]  /*22d0*/  SHFL.BFLY PT, R19, R9, 0x4, 0x1f ;  /* 0x0c801f0009137f89 */ /* 0x000e2400000e0000 */
[----:B------:R-:W1:Y:S01]  /*22e0*/  F2I.FTZ.U32.TRUNC.NTZ R29, R20 ;  /* 0x00000014001d7305 */ /* 0x000e62000021f000 */
[----:B--2---:R-:W-:-:S07]  /*22f0*/  IADD3 R24, R24, 0xffffffe, RZ ;  /* 0x0ffffffe18187810 */ /* 0x004fce0007ffe0ff */
[----:B------:R-:W2:Y:S01]  /*2300*/  F2I.FTZ.U32.TRUNC.NTZ R25, R24 ;  /* 0x0000001800197305 */ /* 0x000ea2000021f000 */
[----:B-1----:R-:W-:Y:S01]  /*2310*/  IMAD.MOV R22, RZ, RZ, -R29 ;  /* 0x000000ffff167224 */ /* 0x002fe200078e0a1d */
[----:B------:R-:W-:-:S03]  /*2320*/  IABS R20, R21 ;  /* 0x0000001500147213 */ /* 0x000fc60000000000 */
[----:B------:R-:W-:Y:S01]  /*2330*/  IMAD R22, R22, R11, RZ ;  /* 0x0000000b16167224 */ /* 0x000fe200078e02ff */
[----:B------:R-:W-:Y:S01]  /*2340*/  MOV R27, R20 ;  /* 0x00000014001b7202 */ /* 0x000fe20000000f00 */
[----:B0-----:R-:W-:Y:S01]  /*2350*/  FADD.FTZ R19, R9, R19 ;  /* 0x0000001309137221 */ /* 0x001fe20000010000 */
[----:B--2---:R-:W-:Y:S01]  /*2360*/  IADD3 R8, RZ, -R25, RZ ;  /* 0x80000019ff087210 */ /* 0x004fe20007ffe0ff */
[----:B------:R-:W-:Y:S01]  /*2370*/  IMAD.HI.U32 R22, R29, R22, R28 ;  /* 0x000000161d167227 */ /* 0x000fe200078e001c */
[----:B------:R-:W-:Y:S02]  /*2380*/  IABS R9, R3 ;  /* 0x0000000300097213 */ /* 0x000fe40000000000 */
[----:B------:R-:W0:Y:S01]  /*2390*/  SHFL.BFLY PT, R23, R19, 0x2, 0x1f ;  /* 0x0c401f0013177f89 */ /* 0x000e2200000e0000 */
[----:B------:R-:W-:Y:S01]  /*23a0*/  IMAD R8, R8, R10, RZ ;  /* 0x0000000a08087224 */ /* 0x000fe200078e02ff */
[----:B------:R-:W-:Y:S01]  /*23b0*/  IABS R20, c[0x0][0x1c0] ;  /* 0x0000700000147a13 */ /* 0x000fe20000000000 */
[----:B------:R-:W-:-:S02]  /*23c0*/  IMAD.MOV.U32 R24, RZ, RZ, RZ ;  /* 0x000000ffff187224 */ /* 0x000fc400078e00ff */
[----:B------:R-:W-:Y:S02]  /*23d0*/  IMAD.MOV R9, RZ, RZ, -R9 ;  /* 0x000000ffff097224 */ /* 0x000fe400078e0a09 */
[----:B------:R-:W-:-:S04]  /*23e0*/  IMAD.HI.U32 R22, R22, R27, RZ ;  /* 0x0000001b16167227 */ /* 0x000fc800078e00ff */
[----:B------:R-:W-:-:S04]  /*23f0*/  IMAD.HI.U32 R8, R25, R8, R24 ;  /* 0x0000000819087227 */ /* 0x000fc800078e0018 */
[----:B------:R-:W-:Y:S02]  /*2400*/  IMAD R9, R22, R9, R27 ;  /* 0x0000000916097224 */ /* 0x000fe400078e021b */
[----:B------:R-:W-:Y:S02]  /*2410*/  IMAD.MOV R20, RZ, RZ, -R20 ;  /* 0x000000ffff147224 */ /* 0x000fe400078e0a14 */
[----:B------:R-:W-:Y:S01]  /*2420*/  IMAD.HI.U32 R8, R8, R27, RZ ;  /* 0x0000001b08087227 */ /* 0x000fe200078e00ff */
[----:B------:R-:W-:-:S03]  /*2430*/  ISETP.GT.U32.AND P0, PT, R11, R9, PT ;  /* 0x000000090b00720c */ /* 0x000fc60003f04070 */
[----:B------:R-:W-:Y:S02]  /*2440*/  IMAD R20, R8, R20, R27 ;  /* 0x0000001408147224 */ /* 0x000fe400078e021b */
[----:B0-----:R-:W-:-:S03]  /*2450*/  FADD.FTZ R23, R19, R23 ;  /* 0x0000001713177221 */ /* 0x001fc60000010000 */
[----:B------:R-:W-:Y:S02]  /*2460*/  ISETP.GT.U32.AND P5, PT, R10, R20, PT ;  /* 0x000000140a00720c */ /* 0x000fe40003fa4070 */
[----:B------:R-:W0:Y:S03]  /*2470*/  SHFL.BFLY PT, R19, R23, 0x1, 0x1f ;  /* 0x0c201f0017137f89 */ /* 0x000e2600000e0000 */
[-C--:B------:R-:W-:Y:S02]  /*2480*/  @!P0 IADD3 R9, R9, -R11.reuse, RZ ;  /* 0x8000000b09098210 */ /* 0x080fe40007ffe0ff */
[----:B------:R-:W-:Y:S02]  /*2490*/  @!P0 IADD3 R22, R22, 0x1, RZ ;  /* 0x0000000116168810 */ /* 0x000fe40007ffe0ff */
[-C--:B------:R-:W-:Y:S02]  /*24a0*/  ISETP.GE.U32.AND P4, PT, R9, R11.reuse, PT ;  /* 0x0000000b0900720c */ /* 0x080fe40003f86070 */
[----:B------:R-:W-:-:S02]  /*24b0*/  LOP3.LUT R9, R21, R11, RZ, 0x3c, !PT ;  /* 0x0000000b15097212 */ /* 0x000fc400078e3cff */
[----:B------:R-:W-:Y:S01]  /*24c0*/  @!P5 IMAD.IADD R20, R20, 0x1, -R10 ;  /* 0x000000011414d824 */ /* 0x000fe200078e0a0a */
[----:B------:R-:W-:Y:S02]  /*24d0*/  LOP3.LUT R21, R21, c[0x0][0x1c0], RZ, 0x3c, !PT ;  /* 0x0000700015157a12 */ /* 0x000fe400078e3cff */
[----:B------:R-:W-:Y:S02]  /*24e0*/  ISETP.GE.AND P3, PT, R9, RZ, PT ;  /* 0x000000ff0900720c */ /* 0x000fe40003f66270 */
[----:B------:R-:W-:Y:S01]  /*24f0*/  ISETP.GE.U32.AND P1, PT, R20, R10, PT ;  /* 0x0000000a1400720c */ /* 0x000fe20003f26070 */
[----:B------:R-:W1:Y:S01]  /*2500*/  S2R R9, SR_TID.X ;  /* 0x0000000000097919 */ /* 0x000e620000002100 */
[----:B------:R-:W-:Y:S02]  /*2510*/  ISETP.GT.AND P0, PT, R3, RZ, PT ;  /* 0x000000ff0300720c */ /* 0x000fe40003f04270 */
[----:B------:R-:W-:Y:S02]  /*2520*/  @!P5 IADD3 R8, R8, 0x1, RZ ;  /* 0x000000010808d810 */ /* 0x000fe40007ffe0ff */
[----:B------:R-:W-:Y:S01]  /*2530*/  ISETP.GE.AND P2, PT, R21, RZ, PT ;  /* 0x000000ff1500720c */ /* 0x000fe20003f46270 */
[----:B0-----:R-:W-:Y:S01]  /*2540*/  FADD.FTZ R19, R23, R19 ;  /* 0x0000001317137221 */ /* 0x001fe20000010000 */
[----:B------:R-:W-:-:S02]  /*2550*/  @P4 IADD3 R22, R22, 0x1, RZ ;  /* 0x0000000116164810 */ /* 0x000fc40007ffe0ff */
[----:B------:R-:W-:-:S03]  /*2560*/  ISETP.GT.AND P4, PT, R4, RZ, PT ;  /* 0x000000ff0400720c */ /* 0x000fc60003f84270 */
[----:B------:R-:W-:Y:S01]  /*2570*/  @P1 IADD3 R8, R8, 0x1, RZ ;  /* 0x0000000108081810 */ /* 0x000fe20007ffe0ff */
[----:B------:R-:W-:Y:S01]  /*2580*/  @!P3 IMAD.MOV R22, RZ, RZ, -R22 ;  /* 0x000000ffff16b224 */ /* 0x000fe200078e0a16 */
[----:B------:R-:W-:Y:S02]  /*2590*/  SHF.R.S32.HI R23, RZ, 0x1f, R3 ;  /* 0x0000001fff177819 */ /* 0x000fe40000011403 */
[----:B------:R-:W-:Y:S02]  /*25a0*/  FSETP.NE.FTZ.AND P1, PT, R19, RZ, PT ;  /* 0x000000ff1300720b */ /* 0x000fe40003f35000 */
[C---:B------:R-:W-:Y:S02]  /*25b0*/  ISETP.NE.AND P5, PT, R3.reuse, RZ, PT ;  /* 0x000000ff0300720c */ /* 0x040fe40003fa5270 */
[----:B------:R-:W-:Y:S01]  /*25c0*/  LEA.HI.SX32 R10, R3, 0x1, 0x1 ;  /* 0x00000001030a7811 */ /* 0x000fe200078f0aff */
[----:B------:R-:W-:Y:S01]  /*25d0*/  @!P0 IMAD.MOV R10, RZ, RZ, R23 ;  /* 0x000000ffff0a8224 */ /* 0x000fe200078e0217 */
[----:B------:R-:W-:-:S02]  /*25e0*/  ISETP.NE.AND P0, PT, RZ, c[0x0][0x1c0], PT ;  /* 0x00007000ff007a0c */ /* 0x000fc40003f05270 */
[----:B------:R-:W-:Y:S02]  /*25f0*/  SHF.R.S32.HI R20, RZ, 0x1f, R4 ;  /* 0x0000001fff147819 */ /* 0x000fe40000011404 */
[----:B------:R-:W-:Y:S02]  /*2600*/  @!P2 IADD3 R8, -R8, RZ, RZ ;  /* 0x000000ff0808a210 */ /* 0x000fe40007ffe1ff */
[C---:B-1----:R-:W-:Y:S01]  /*2610*/  LOP3.LUT P2, RZ, R9.reuse, 0xf, RZ, 0xc0, !PT ;  /* 0x0000000f09ff7812 */ /* 0x042fe2000784c0ff */
[----:B------:R-:W0:Y:S01]  /*2620*/  @P1 MUFU.LG2 R19, R19 ;  /* 0x0000001300131308 */ /* 0x000e220000000c00 */
[----:B------:R-:W-:Y:S02]  /*2630*/  LEA.HI.SX32 R21, R4, 0x1, 0x1 ;  /* 0x0000000104157811 */ /* 0x000fe400078f0aff */
[----:B------:R-:W-:Y:S01]  /*2640*/  @!P4 IADD3 R21, R20, RZ, RZ ;  /* 0x000000ff1415c210 */ /* 0x000fe20007ffe0ff */
[----:B------:R-:W-:Y:S01]  /*2650*/  IMAD.MOV.U32 R20, RZ, RZ, c[0x0][0x214] ;  /* 0x00008500ff147624 */ /* 0x000fe200078e00ff */
[----:B------:R-:W-:-:S02]  /*2660*/  ISETP.GT.OR P2, PT, R9, 0x7f, P2 ;  /* 0x0000007f0900780c */ /* 0x000fc40001744670 */
[----:B------:R-:W-:Y:S02]  /*2670*/  ISETP.NE.AND P3, PT, RZ, UR4, PT ;  /* 0x00000004ff007c0c */ /* 0x000fe4000bf65270 */
[----:B------:R-:W-:Y:S02]  /*2680*/  @!P5 LOP3.LUT R22, RZ, R11, RZ, 0x33, !PT ;  /* 0x0000000bff16d212 */ /* 0x000fe400078e33ff */
[----:B------:R-:W-:Y:S02]  /*2690*/  SEL R11, R20, 0x1, !P3 ;  /* 0x00000001140b7807 */ /* 0x000fe40005800000 */
[----:B------:R-:W-:Y:S02]  /*26a0*/  @!P0 LOP3.LUT R8, RZ, c[0x0][0x1c0], RZ, 0x33, !PT ;  /* 0x00007000ff088a12 */ /* 0x000fe400078e33ff */
[----:B------:R-:W-:Y:S01]  /*26b0*/  ISETP.LT.U32.AND P0, PT, R44, R22, PT ;  /* 0x000000162c00720c */ /* 0x000fe20003f01070 */
[-C--:B------:R-:W-:Y:S01]  /*26c0*/  IMAD R6, R6, R11.reuse, RZ ;  /* 0x0000000b06067224 */ /* 0x080fe200078e02ff */
[----:B------:R-:W-:Y:S01]  /*26d0*/  SHF.R.S32.HI R20, RZ, 0x1f, R22 ;  /* 0x0000001fff147819 */ /* 0x000fe20000011416 */
[----:B------:R-:W-:-:S02]  /*26e0*/  IMAD R9, R8, R11, RZ ;  /* 0x0000000b08097224 */ /* 0x000fc400078e02ff */
[----:B------:R-:W-:Y:S01]  /*26f0*/  IMAD R8, R6, R21, RZ ;  /* 0x0000001506087224 */ /* 0x000fe200078e02ff */
[----:B------:R-:W-:Y:S01]  /*2700*/  ISETP.LT.AND.EX P0, PT, R45, R20, PT, P0 ;  /* 0x000000142d00720c */ /* 0x000fe20003f01300 */
[----:B------:R-:W-:Y:S02]  /*2710*/  IMAD R9, R10, R9, RZ ;  /* 0x000000090a097224 */ /* 0x000fe400078e02ff */
[----:B0-----:R-:W-:Y:S01]  /*2720*/  @P1 FFMA.FTZ R30, R19, 0.69314718246459960938, R0 ;  /* 0x3f317218131e1823 */ /* 0x001fe20000010000 */
[----:B------:R-:W-:Y:S02]  /*2730*/  SEL R11, R44, R22, P0 ;  /* 0x000000162c0b7207 */ /* 0x000fe40000000000 */
[----:B------:R-:W-:Y:S01]  /*2740*/  SEL R10, R45, R20, P0 ;  /* 0x000000142d0a7207 */ /* 0x000fe20000000000 */
[----:B------:R-:W-:Y:S05]  /*2750*/  @P2 BRA `(.L_x_15) ;  /* 0x00001d2000002947 */ /* 0x000fea0003800000 */
[----:B------:R-:W-:Y:S01]  /*2760*/  ULDC.U8 UR4, c[0x0][0x328] ;  /* 0x0000ca0000047ab9 */ /* 0x000fe20000000000 */
[----:B------:R-:W-:Y:S02]  /*2770*/  IADD3 R44, P0, R7, UR7, RZ ;  /* 0x00000007072c7c10 */ /* 0x000fe4000ff1e0ff */
[----:B------:R-:W-:-:S02]  /*2780*/  ISETP.NE.AND P1, PT, RZ, UR4, PT ;  /* 0x00000004ff007c0c */ /* 0x000fc4000bf25270 */
[----:B------:R-:W-:-:S11]  /*2790*/  LEA.HI.X.SX32 R45, R7, UR6, 0x1, P0 ;  /* 0x00000006072d7c11 */ /* 0x000fd600080f0eff */
[----:B------:R-:W-:Y:S05]  /*27a0*/  @!P1 BRA `(.L_x_16) ;  /* 0x00001ca000009947 */ /* 0x000fea0003800000 */
[----:B------:R-:W-:Y:S01]  /*27b0*/  ISETP.GE.U32.AND P1, PT, R44, R12, PT ;  /* 0x0000000c2c00720c */ /* 0x000fe20003f26070 */
[----:B------:R-:W-:-:S03]  /*27c0*/  IMAD.MOV.U32 R6, RZ, RZ, c[0x0][0x1c0] ;  /* 0x00007000ff067624 */ /* 0x000fc600078e00ff */
[----:B------:R-:W-:Y:S02]  /*27d0*/  ISETP.GE.AND.EX P1, PT, R45, R5, PT, P1 ;  /* 0x000000052d00720c */ /* 0x000fe40003f26310 */
[----:B------:R-:W-:Y:S02]  /*27e0*/  ISETP.LT.U32.AND P0, PT, R6, 0x1, PT ;  /* 0x000000010600780c */ /* 0x000fe40003f01070 */
[----:B------:R-:W-:-:S04]  /*27f0*/  SHF.R.S32.HI R0, RZ, 0x1f, R6 ;  /* 0x0000001fff007819 */ /* 0x000fc80000011406 */
[----:B------:R-:W-:-:S04]  /*2800*/  ISETP.LT.AND.EX P0, PT, R0, RZ, PT, P0 ;  /* 0x000000ff0000720c */ /* 0x000fc80003f01300 */
[----:B------:R-:W-:Y:S02]  /*2810*/  SEL R6, R6, 0x1, P0 ;  /* 0x0000000106067807 */ /* 0x000fe40000000000 */
[----:B------:R-:W-:Y:S01]  /*2820*/  SEL R5, R0, RZ, P0 ;  /* 0x000000ff00057207 */ /* 0x000fe20000000000 */
[----:B------:R-:W-:Y:S05]  /*2830*/  @P1 BRA `(.L_x_15) ;  /* 0x00001c4000001947 */ /* 0x000fea0003800000 */
[----:B------:R-:W-:Y:S01]  /*2840*/  IADD3 R0, P1, R6, 0x1, RZ ;  /* 0x0000000106007810 */ /* 0x000fe20007f3e0ff */
[----:B------:R-:W-:Y:S03]  /*2850*/  BSSY B0, `(.L_x_17) ;  /* 0x0000037000007945 */ /* 0x000fe60003800000 */
[----:B------:R-:W-:Y:S01]  /*2860*/  ISETP.GE.U32.AND P0, PT, R0, 0x3, PT ;  /* 0x000000030000780c */ /* 0x000fe20003f06070 */
[----:B------:R-:W-:-:S05]  /*2870*/  IMAD.X R0, RZ, RZ, R5, P1 ;  /* 0x000000ffff007224 */ /* 0x000fca00008e0605 */
[----:B------:R-:W-:-:S04]  /*2880*/  ISETP.GE.U32.AND.EX P0, PT, R0, RZ, PT, P0 ;  /* 0x000000ff0000720c */ /* 0x000fc80003f06100 */
[----:B------:R-:W-:Y:S02]  /*2890*/  SEL R0, R5, RZ, !P0 ;  /* 0x000000ff05007207 */ /* 0x000fe40004000000 */
[----:B------:R-:W-:-:S03]  /*28a0*/  SEL R19, R6, RZ, !P0 ;  /* 0x000000ff06137207 */ /* 0x000fc60004000000 */
[-C--:B------:R-:W-:Y:S02]  /*28b0*/  IMAD R0, R0, R40.reuse, RZ ;  /* 0x0000002800007224 */ /* 0x080fe400078e02ff */
[----:B------:R-:W-:-:S04]  /*28c0*/  IMAD.WIDE.U32 R22, R19, R40, RZ ;  /* 0x0000002813167225 */ /* 0x000fc800078e00ff */
[----:B------:R-:W-:Y:S02]  /*28d0*/  IMAD R0, R19, R2, R0 ;  /* 0x0000000213007224 */ /* 0x000fe400078e0200 */
[----:B------:R-:W-:-:S03]  /*28e0*/  IMAD.WIDE.U32 R48, R22, R6, RZ ;  /* 0x0000000616307225 */ /* 0x000fc600078e00ff */
[----:B------:R-:W-:-:S05]  /*28f0*/  IADD3 R0, R23, R0, RZ ;  /* 0x0000000017007210 */ /* 0x000fca0007ffe0ff */
[----:B------:R-:W-:-:S04]  /*2900*/  IMAD R20, R0, R6, RZ ;  /* 0x0000000600147224 */ /* 0x000fc800078e02ff */
[----:B------:R-:W-:-:S04]  /*2910*/  IMAD R20, R5, R22, R20 ;  /* 0x0000001605147224 */ /* 0x000fc800078e0214 */
[----:B------:R-:W-:-:S05]  /*2920*/  IMAD.IADD R20, R49, 0x1, R20 ;  /* 0x0000000131147824 */ /* 0x000fca00078e0214 */
        /* <DEDUP_REMOVED lines=9> */
[-C--:B------:R-:W-:Y:S02]  /*29c0*/  IADD3 R21, P0, RZ, -R0.reuse, RZ ;  /* 0x80000000ff157210 */ /* 0x080fe40007f1e0ff */
[----:B------:R-:W-:Y:S02]  /*29d0*/  MOV R50, R0 ;  /* 0x0000000000327202 */ /* 0x000fe40000000f00 */
[----:B------:R-:W-:Y:S01]  /*29e0*/  IADD3.X R19, RZ, ~R25, RZ, P0, !PT ;  /* 0x80000019ff137210 */ /* 0x000fe200007fe4ff */
[----:B------:R-:W-:Y:S01]  /*29f0*/  IMAD.WIDE.U32 R44, R48, R21, R44 ;  /* 0x00000015302c7225 */ /* 0x000fe200078e002c */
[----:B------:R-:W-:-:S03]  /*2a00*/  MOV R51, R25 ;  /* 0x0000001900337202 */ /* 0x000fc60000000f00 */
[----:B------:R-:W-:-:S04]  /*2a10*/  IMAD R19, R19, R48, RZ ;  /* 0x0000003013137224 */ /* 0x000fc800078e02ff */
[----:B------:R-:W-:Y:S01]  /*2a20*/  IMAD R19, R20, R21, R19 ;  /* 0x0000001514137224 */ /* 0x000fe200078e0213 */
[----:B------:R-:W-:-:S04]  /*2a30*/  MOV R20, R44 ;  /* 0x0000002c00147202 */ /* 0x000fc80000000f00 */
[----:B------:R-:W-:Y:S01]  /*2a40*/  IADD3 R19, R45, R19, RZ ;  /* 0x000000132d137210 */ /* 0x000fe20007ffe0ff */
[----:B------:R-:W-:Y:S05]  /*2a50*/  BRA `(.L_x_19) ;  /* 0x0000016000007947 */ /* 0x000fea0003800000 */
.L_x_18:
[----:B------:R-:W0:Y:S01]  /*2a60*/  I2F.U32.RP R20, R48 ;  /* 0x0000003000147306 */ /* 0x000e220000209000 */
[----:B------:R-:W-:Y:S01]  /*2a70*/  ISETP.NE.U32.AND P0, PT, R48, RZ, PT ;  /* 0x000000ff3000720c */ /* 0x000fe20003f05070 */
[----:B------:R-:W-:Y:S01]  /*2a80*/  IMAD.MOV.U32 R51, RZ, RZ, RZ ;  /* 0x000000ffff337224 */ /* 0x000fe200078e00ff */
[----:B------:R-:W-:-:S05]  /*2a90*/  MOV R19, RZ ;  /* 0x000000ff00137202 */ /* 0x000fca0000000f00 */
[----:B0-----:R-:W0:Y:S02]  /*2aa0*/  MUFU.RCP R20, R20 ;  /* 0x0000001400147308 */ /* 0x001e240000001000 */
[----:B0-----:R-:W-:-:S06]  /*2ab0*/  IADD3 R20, R20, 0xffffffe, RZ ;  /* 0x0ffffffe14147810 */ /* 0x001fcc0007ffe0ff */
[----:B------:R0:W1:Y:S02]  /*2ac0*/  F2I.FTZ.U32.TRUNC.NTZ R21, R20 ;  /* 0x0000001400157305 */ /* 0x000064000021f000 */
[----:B0-----:R-:W-:Y:S01]  /*2ad0*/  HFMA2.MMA R20, -RZ, RZ, 0, 0 ;  /* 0x00000000ff147435 */ /* 0x001fe200000001ff */
[----:B-1----:R-:W-:-:S04]  /*2ae0*/  IMAD.MOV R0, RZ, RZ, -R21 ;  /* 0x000000ffff007224 */ /* 0x002fc800078e0a15 */
[----:B------:R-:W-:-:S05]  /*2af0*/  IMAD R0, R0, R48, RZ ;  /* 0x0000003000007224 */ /* 0x000fca00078e02ff */
[----:B------:R-:W-:-:S06]  /*2b00*/  IMAD.HI.U32 R0, R21, R0, R20 ;  /* 0x0000000015007227 */ /* 0x000fcc00078e0014 */
[----:B------:R-:W-:-:S04]  /*2b10*/  IMAD.HI.U32 R50, R0, R44, RZ ;  /* 0x0000002c00327227 */ /* 0x000fc800078e00ff */
[----:B------:R-:W-:-:S04]  /*2b20*/  IMAD.MOV R0, RZ, RZ, -R50 ;  /* 0x000000ffff007224 */ /* 0x000fc800078e0a32 */
[----:B------:R-:W-:-:S05]  /*2b30*/  IMAD R0, R48, R0, R44 ;  /* 0x0000000030007224 */ /* 0x000fca00078e022c */
[----:B------:R-:W-:-:S13]  /*2b40*/  ISETP.GE.U32.AND P2, PT, R0, R48, PT ;  /* 0x000000300000720c */ /* 0x000fda0003f46070 */
[-C--:B------:R-:W-:Y:S02]  /*2b50*/  @P2 IADD3 R0, R0, -R48.reuse, RZ ;  /* 0x8000003000002210 */ /* 0x080fe40007ffe0ff */
[----:B------:R-:W-:Y:S02]  /*2b60*/  @P2 IADD3 R50, R50, 0x1, RZ ;  /* 0x0000000132322810 */ /* 0x000fe40007ffe0ff */
[----:B------:R-:W-:-:S13]  /*2b70*/  ISETP.GE.U32.AND P1, PT, R0, R48, PT ;  /* 0x000000300000720c */ /* 0x000fda0003f26070 */
[----:B------:R-:W-:Y:S02]  /*2b80*/  @P1 IADD3 R50, R50, 0x1, RZ ;  /* 0x0000000132321810 */ /* 0x000fe40007ffe0ff */
[----:B------:R-:W-:-:S05]  /*2b90*/  @!P0 LOP3.LUT R50, RZ, R48, RZ, 0x33, !PT ;  /* 0x00000030ff328212 */ /* 0x000fca00078e33ff */
[----:B------:R-:W-:-:S04]  /*2ba0*/  IMAD.MOV R20, RZ, RZ, -R50 ;  /* 0x000000ffff147224 */ /* 0x000fc800078e0a32 */
[----:B------:R-:W-:Y:S02]  /*2bb0*/  IMAD R20, R48, R20, R44 ;  /* 0x0000001430147224 */ /* 0x000fe400078e022c */
.L_x_19:
[----:B------:R-:W-:Y:S05]  /*2bc0*/  BSYNC B0 ;  /* 0x0000000000007941 */ /* 0x000fea0003800000 */
.L_x_17:
[----:B------:R-:W-:Y:S01]  /*2bd0*/  LOP3.LUT R0, R19, R2, RZ, 0xfc, !PT ;  /* 0x0000000213007212 */ /* 0x000fe200078efcff */
[----:B------:R-:W-:Y:S03]  /*2be0*/  BSSY B0, `(.L_x_20) ;  /* 0x0000029000007945 */ /* 0x000fe60003800000 */
[----:B------:R-:W-:-:S13]  /*2bf0*/  ISETP.NE.U32.AND P0, PT, R0, RZ, PT ;  /* 0x000000ff0000720c */ /* 0x000fda0003f05070 */
[----:B------:R-:W-:Y:S05]  /*2c00*/  @!P0 BRA `(.L_x_21) ;  /* 0x0000010000008947 */ /* 0x000fea0003800000 */
[----:B------:R-:W-:Y:S01]  /*2c10*/  IMAD.MOV.U32 R28, RZ, RZ, R20 ;  /* 0x000000ffff1c7224 */ /* 0x000fe200078e0014 */
[----:B------:R-:W-:Y:S01]  /*2c20*/  MOV R25, R40 ;  /* 0x0000002800197202 */ /* 0x000fe20000000f00 */
[----:B------:R-:W-:Y:S01]  /*2c30*/  IMAD.MOV.U32 R24, RZ, RZ, R2 ;  /* 0x000000ffff187224 */ /* 0x000fe200078e0002 */
[----:B------:R-:W-:Y:S02]  /*2c40*/  MOV R23, 0x2c60 ;  /* 0x00002c6000177802 */ /* 0x000fe40000000f00 */
[----:B------:R-:W-:Y:S05]  /*2c50*/  CALL.REL.NOINC `($__internal_0_$__cuda_sm20_div_s64) ;  /* 0x000022e000007944 */ /* 0x000fea0003c00000 */
[----:B------:R-:W-:Y:S01]  /*2c60*/  IADD3 R22, P0, RZ, -R0, RZ ;  /* 0x80000000ff167210 */ /* 0x000fe20007f1e0ff */
[----:B------:R-:W-:Y:S01]  /*2c70*/  IMAD.MOV.U32 R45, RZ, RZ, R25 ;  /* 0x000000ffff2d7224 */ /* 0x000fe200078e0019 */
[----:B------:R-:W-:Y:S02]  /*2c80*/  MOV R28, R20 ;  /* 0x00000014001c7202 */ /* 0x000fe40000000f00 */
[----:B------:R-:W-:Y:S02]  /*2c90*/  IADD3.X R21, RZ, ~R25, RZ, P0, !PT ;  /* 0x80000019ff157210 */ /* 0x000fe400007fe4ff */
[----:B------:R-:W-:Y:S02]  /*2ca0*/  MOV R29, R19 ;  /* 0x00000013001d7202 */ /* 0x000fe40000000f00 */
[----:B------:R-:W-:Y:S01]  /*2cb0*/  MOV R44, R0 ;  /* 0x00000000002c7202 */ /* 0x000fe20000000f00 */
[----:B------:R-:W-:-:S02]  /*2cc0*/  IMAD R21, R21, R40, RZ ;  /* 0x0000002815157224 */ /* 0x000fc400078e02ff */
[----:B------:R-:W-:-:S04]  /*2cd0*/  IMAD.WIDE.U32 R40, R40, R22, R28 ;  /* 0x0000001628287225 */ /* 0x000fc800078e001c */
[----:B------:R-:W-:-:S04]  /*2ce0*/  IMAD R2, R2, R22, R21 ;  /* 0x0000001602027224 */ /* 0x000fc800078e0215 */
[----:B------:R-:W-:Y:S01]  /*2cf0*/  IMAD.IADD R2, R41, 0x1, R2 ;  /* 0x0000000129027824 */ /* 0x000fe200078e0202 */
[----:B------:R-:W-:Y:S05]  /*2d00*/  BRA `(.L_x_22) ;  /* 0x0000016000007947 */ /* 0x000fea0003800000 */
.L_x_21:
        /* <DEDUP_REMOVED lines=22> */
.L_x_22:
[----:B------:R-:W-:Y:S05]  /*2e70*/  BSYNC B0 ;  /* 0x0000000000007941 */ /* 0x000fea0003800000 */
.L_x_20:
[----:B------:R-:W-:Y:S01]  /*2e80*/  LOP3.LUT R0, R45, R5, RZ, 0xfc, !PT ;  /* 0x000000052d007212 */ /* 0x000fe200078efcff */
[----:B------:R-:W-:Y:S01]  /*2e90*/  IMAD.MOV.U32 R27, RZ, RZ, c[0x0][0x210] ;  /* 0x00008400ff1b7624 */ /* 0x000fe200078e00ff */
[----:B------:R-:W-:Y:S02]  /*2ea0*/  BSSY B0, `(.L_x_23) ;  /* 0x000002c000007945 */ /* 0x000fe40003800000 */
[----:B------:R-:W-:Y:S02]  /*2eb0*/  ISETP.NE.U32.AND P0, PT, R0, RZ, PT ;  /* 0x000000ff0000720c */ /* 0x000fe40003f05070 */
[----:B------:R-:W-:-:S11]  /*2ec0*/  SEL R27, R27, 0x1, P3 ;  /* 0x000000011b1b7807 */ /* 0x000fd60001800000 */
[----:B------:R-:W-:Y:S05]  /*2ed0*/  @!P0 BRA `(.L_x_24) ;  /* 0x0000012000008947 */ /* 0x000fea0003800000 */
[----:B------:R-:W-:Y:S01]  /*2ee0*/  IMAD.MOV.U32 R28, RZ, RZ, R44 ;  /* 0x000000ffff1c7224 */ /* 0x000fe200078e002c */
[----:B------:R-:W-:Y:S01]  /*2ef0*/  MOV R25, R6 ;  /* 0x0000000600197202 */ /* 0x000fe20000000f00 */
[----:B------:R-:W-:Y:S01]  /*2f00*/  IMAD.MOV.U32 R19, RZ, RZ, R45 ;  /* 0x000000ffff137224 */ /* 0x000fe200078e002d */
[----:B------:R-:W-:Y:S02]  /*2f10*/  MOV R24, R5 ;  /* 0x0000000500187202 */ /* 0x000fe40000000f00 */
[----:B------:R-:W-:Y:S02]  /*2f20*/  MOV R23, 0x2f40 ;  /* 0x00002f4000177802 */ /* 0x000fe40000000f00 */
[----:B------:R-:W-:Y:S05]  /*2f30*/  CALL.REL.NOINC `($__internal_0_$__cuda_sm20_div_s64) ;  /* 0x0000200000007944 */ /* 0x000fea0003c00000 */
[----:B------:R-:W-:Y:S01]  /*2f40*/  IADD3 R20, P0, RZ, -R0, RZ ;  /* 0x80000000ff147210 */ /* 0x000fe20007f1e0ff */
[----:B------:R-:W-:Y:S01]  /*2f50*/  IMAD.MOV.U32 R23, RZ, RZ, R45 ;  /* 0x000000ffff177224 */ /* 0x000fe200078e002d */
[----:B------:R-:W-:Y:S02]  /*2f60*/  MOV R22, R44 ;  /* 0x0000002c00167202 */ /* 0x000fe40000000f00 */
[----:B------:R-:W-:-:S03]  /*2f70*/  IADD3.X R19, RZ, ~R25, RZ, P0, !PT ;  /* 0x80000019ff137210 */ /* 0x000fc600007fe4ff */
[----:B------:R-:W-:-:S04]  /*2f80*/  IMAD.WIDE.U32 R22, R6, R20, R22 ;  /* 0x0000001406167225 */ /* 0x000fc800078e0016 */
[----:B------:R-:W-:Y:S01]  /*2f90*/  IMAD R19, R19, R6, RZ ;  /* 0x0000000613137224 */ /* 0x000fe200078e02ff */
[----:B------:R-:W-:Y:S02]  /*2fa0*/  MOV R44, R22 ;  /* 0x00000016002c7202 */ /* 0x000fe40000000f00 */
[----:B------:R-:W-:Y:S01]  /*2fb0*/  MOV R22, R0 ;  /* 0x0000000000167202 */ /* 0x000fe20000000f00 */
[----:B------:R-:W-:-:S04]  /*2fc0*/  IMAD R5, R5, R20, R19 ;  /* 0x0000001405057224 */ /* 0x000fc800078e0213 */
[----:B------:R-:W-:Y:S01]  /*2fd0*/  IMAD.IADD R5, R23, 0x1, R5 ;  /* 0x0000000117057824 */ /* 0x000fe200078e0205 */
[----:B------:R-:W-:Y:S01]  /*2fe0*/  MOV R23, R25 ;  /* 0x0000001900177202 */ /* 0x000fe20000000f00 */
[----:B------:R-:W-:Y:S05]  /*2ff0*/  BRA `(.L_x_25) ;  /* 0x0000016000007947 */ /* 0x000fea0003800000 */
.L_x_24:
        /* <DEDUP_REMOVED lines=22> */
.L_x_25:
[----:B------:R-:W-:Y:S05]  /*3160*/  BSYNC B0 ;  /* 0x0000000000007941 */ /* 0x000fea0003800000 */
.L_x_23:
[-C--:B------:R-:W-:Y:S01]  /*3170*/  IMAD R0, R43, R18.reuse, RZ ;  /* 0x000000122b007224 */ /* 0x080fe200078e02ff */
[----:B------:R-:W-:Y:S01]  /*3180*/  ULDC.U8 UR10, c[0x0][0x329] ;  /* 0x0000ca40000a7ab9 */ /* 0x000fe20000000000 */
[C---:B------:R-:W-:Y:S01]  /*3190*/  IMAD.WIDE.U32 R48, R42.reuse, R18, RZ ;  /* 0x000000122a307225 */ /* 0x040fe200078e00ff */
[----:B------:R-:W-:Y:S01]  /*31a0*/  UISETP.NE.AND UP0, UPT, UR10, URZ, UPT ;  /* 0x0000003f0a00728c */ /* 0x000fe2000bf05270 */
[----:B------:R-:W-:Y:S01]  /*31b0*/  BSSY B0, `(.L_x_26) ;  /* 0x0000047000007945 */ /* 0x000fe20003800000 */
[----:B------:R-:W-:Y:S01]  /*31c0*/  ULDC.64 UR4, c[0x0][0x210] ;  /* 0x0000840000047ab9 */ /* 0x000fe20000000a00 */
[----:B------:R-:W-:Y:S01]  /*31d0*/  IMAD R0, R42, R17, R0 ;  /* 0x000000112a007224 */ /* 0x000fe200078e0200 */
[----:B------:R-:W-:Y:S01]  /*31e0*/  UIMAD UR4, UR4, UR5, URZ ;  /* 0x00000005040472a4 */ /* 0x000fe2000f8e023f */
[----:B------:R-:W-:Y:S01]  /*31f0*/  IMAD R2, R2, R27, RZ ;  /* 0x0000001b02027224 */ /* 0x000fe200078e02ff */
[----:B------:R-:W-:Y:S02]  /*3200*/  USEL UR5, UR5, 0x1, !UP0 ;  /* 0x0000000105057887 */ /* 0x000fe4000c000000 */
[----:B------:R-:W-:Y:S01]  /*3210*/  IADD3 R0, R49, R0, RZ ;  /* 0x0000000031007210 */ /* 0x000fe20007ffe0ff */
[----:B------:R-:W-:Y:S01]  /*3220*/  USHF.R.S32.HI UR11, URZ, 0x1f, UR4 ;  /* 0x0000001f3f0b7899 */ /* 0x000fe20008011404 */
[----:B------:R-:W-:Y:S01]  /*3230*/  IMAD R6, R5, UR4, RZ ;  /* 0x0000000405067c24 */ /* 0x000fe2000f8e02ff */
[----:B------:R-:W-:Y:S01]  /*3240*/  USHF.R.S32.HI UR10, URZ, 0x1f, UR5 ;  /* 0x0000001f3f0a7899 */ /* 0x000fe20008011405 */
[----:B------:R-:W-:-:S02]  /*3250*/  IMAD R5, R23, UR5, RZ ;  /* 0x0000000517057c24 */ /* 0x000fc4000f8e02ff */
[----:B------:R-:W-:Y:S01]  /*3260*/  IMAD R20, R0, R16, RZ ;  /* 0x0000001000147224 */ /* 0x000fe200078e02ff */
[----:B------:R-:W-:Y:S01]  /*3270*/  SHF.R.S32.HI R0, RZ, 0x1f, R27 ;  /* 0x0000001fff007819 */ /* 0x000fe2000001141b */
[----:B------:R-:W-:Y:S02]  /*3280*/  IMAD R6, R44, UR11, R6 ;  /* 0x0000000b2c067c24 */ /* 0x000fe4000f8e0206 */
[----:B------:R-:W-:Y:S02]  /*3290*/  IMAD R20, R15, R48, R20 ;  /* 0x000000300f147224 */ /* 0x000fe400078e0214 */
[----:B------:R-:W-:-:S04]  /*32a0*/  IMAD.WIDE.U32 R48, R48, R16, RZ ;  /* 0x0000001030307225 */ /* 0x000fc800078e00ff */
[----:B------:R-:W-:Y:S01]  /*32b0*/  IMAD R2, R0, R40, R2 ;  /* 0x0000002800027224 */ /* 0x000fe200078e0202 */
[----:B------:R-:W-:Y:S01]  /*32c0*/  IADD3 R20, R49, R20, RZ ;  /* 0x0000001431147210 */ /* 0x000fe20007ffe0ff */
[----:B------:R-:W-:-:S03]  /*32d0*/  IMAD.WIDE.U32 R40, R40, R27, RZ ;  /* 0x0000001b28287225 */ /* 0x000fc600078e00ff */
[----:B------:R-:W-:Y:S01]  /*32e0*/  LOP3.LUT R0, R51, R20, RZ, 0xfc, !PT ;  /* 0x0000001433007212 */ /* 0x000fe200078efcff */
[----:B------:R-:W-:Y:S01]  /*32f0*/  IMAD.WIDE.U32 R44, R44, UR4, RZ ;  /* 0x000000042c2c7c25 */ /* 0x000fe2000f8e00ff */
[----:B------:R-:W-:Y:S02]  /*3300*/  IADD3 R2, R41, R2, RZ ;  /* 0x0000000229027210 */ /* 0x000fe40007ffe0ff */
[----:B------:R-:W-:Y:S01]  /*3310*/  ISETP.NE.U32.AND P0, PT, R0, RZ, PT ;  /* 0x000000ff0000720c */ /* 0x000fe20003f05070 */
[C---:B------:R-:W-:Y:S01]  /*3320*/  IMAD R5, R22.reuse, UR10, R5 ;  /* 0x0000000a16057c24 */ /* 0x040fe2000f8e0205 */
[----:B------:R-:W-:Y:S01]  /*3330*/  IADD3 R6, R45, R6, RZ ;  /* 0x000000062d067210 */ /* 0x000fe20007ffe0ff */
[----:B------:R-:W-:-:S04]  /*3340*/  IMAD.WIDE.U32 R42, R22, UR5, RZ ;  /* 0x00000005162a7c25 */ /* 0x000fc8000f8e00ff */
[----:B------:R-:W-:Y:S01]  /*3350*/  IMAD R4, R4, UR4, RZ ;  /* 0x0000000404047c24 */ /* 0x000fe2000f8e02ff */
[----:B------:R-:W-:Y:S01]  /*3360*/  IADD3 R5, R43, R5, RZ ;  /* 0x000000052b057210 */ /* 0x000fe20007ffe0ff */
[----:B------:R-:W-:-:S04]  /*3370*/  IMAD R3, R3, UR4, RZ ;  /* 0x0000000403037c24 */ /* 0x000fc8000f8e02ff */
        /* <DEDUP_REMOVED lines=10> */
[----:B------:R-:W-:-:S05]  /*3420*/  IADD3.X R19, RZ, ~R25, RZ, P0, !PT ;  /* 0x80000019ff137210 */ /* 0x000fca00007fe4ff */
[-C--:B------:R-:W-:Y:S02]  /*3430*/  IMAD R19, R19, R48.reuse, RZ ;  /* 0x0000003013137224 */ /* 0x080fe400078e02ff */
[----:B------:R-:W-:-:S04]  /*3440*/  IMAD.WIDE.U32 R48, R21, R48, R22 ;  /* 0x0000003015307225 */ /* 0x000fc800078e0016 */
[----:B------:R-:W-:Y:S01]  /*3450*/  IMAD R19, R20, R21, R19 ;  /* 0x0000001514137224 */ /* 0x000fe200078e0213 */
[----:B------:R-:W-:Y:S02]  /*3460*/  MOV R20, R48 ;  /* 0x0000003000147202 */ /* 0x000fe40000000f00 */
[----:B------:R-:W-:Y:S01]  /*3470*/  MOV R48, R0 ;  /* 0x0000000000307202 */ /* 0x000fe20000000f00 */
[----:B------:R-:W-:Y:S01]  /*3480*/  IMAD.IADD R19, R49, 0x1, R19 ;  /* 0x0000000131137824 */ /* 0x000fe200078e0213 */
[----:B------:R-:W-:Y:S01]  /*3490*/  MOV R49, R25 ;  /* 0x0000001900317202 */ /* 0x000fe20000000f00 */
[----:B------:R-:W-:Y:S05]  /*34a0*/  BRA `(.L_x_28) ;  /* 0x0000017000007947 */ /* 0x000fea0003800000 */
.L_x_27:
[----:B------:R-:W0:Y:S01]  /*34b0*/  I2F.U32.RP R0, R48 ;  /* 0x0000003000007306 */ /* 0x000e220000209000 */
[----:B------:R-:W-:Y:S01]  /*34c0*/  IMAD.MOV.U32 R20, RZ, RZ, RZ ;  /* 0x000000ffff147224 */ /* 0x000fe200078e00ff */
[----:B------:R-:W-:Y:S01]  /*34d0*/  ISETP.NE.U32.AND P0, PT, R48, RZ, PT ;  /* 0x000000ff3000720c */ /* 0x000fe20003f05070 */
[----:B------:R-:W-:-:S05]  /*34e0*/  IMAD.MOV.U32 R19, RZ, RZ, RZ ;  /* 0x000000ffff137224 */ /* 0x000fca00078e00ff */
[----:B0-----:R-:W0:Y:S02]  /*34f0*/  MUFU.RCP R0, R0 ;  /* 0x0000000000007308 */ /* 0x001e240000001000 */
[----:B0-----:R-:W-:-:S06]  /*3500*/  IADD3 R0, R0, 0xffffffe, RZ ;  /* 0x0ffffffe00007810 */ /* 0x001fcc0007ffe0ff */
[----:B------:R-:W0:Y:S02]  /*3510*/  F2I.FTZ.U32.TRUNC.NTZ R21, R0 ;  /* 0x0000000000157305 */ /* 0x000e24000021f000 */
[----:B0-----:R-:W-:-:S04]  /*3520*/  IMAD.MOV R0, RZ, RZ, -R21 ;  /* 0x000000ffff007224 */ /* 0x001fc800078e0a15 */
        /* <DEDUP_REMOVED lines=11> */
[----:B------:R-:W-:-:S05]  /*35e0*/  IADD3 R20, -R49, RZ, RZ ;  /* 0x000000ff31147210 */ /* 0x000fca0007ffe1ff */
[----:B------:R-:W-:Y:S01]  /*35f0*/  IMAD R20, R48, R20, R50 ;  /* 0x0000001430147224 */ /* 0x000fe200078e0232 */
[----:B------:R-:W-:Y:S01]  /*3600*/  MOV R48, R49 ;  /* 0x0000003100307202 */ /* 0x000fe20000000f00 */
[----:B------:R-:W-:Y:S02]  /*3610*/  IMAD.MOV.U32 R49, RZ, RZ, RZ ;  /* 0x000000ffff317224 */ /* 0x000fe400078e00ff */
.L_x_28:
[----:B------:R-:W-:Y:S05]  /*3620*/  BSYNC B0 ;  /* 0x0000000000007941 */ /* 0x000fea0003800000 */
.L_x_26:
        /* <DEDUP_REMOVED lines=20> */
.L_x_30:
[----:B------:R-:W0:Y:S01]  /*3770*/  I2F.U32.RP R0, R18 ;  /* 0x0000001200007306 */ /* 0x000e220000209000 */
[----:B------:R-:W-:Y:S01]  /*3780*/  HFMA2.MMA R50, -RZ, RZ, 0, 0 ;  /* 0x00000000ff327435 */ /* 0x000fe200000001ff */
[----:B------:R-:W-:Y:S02]  /*3790*/  ISETP.NE.U32.AND P0, PT, R18, RZ, PT ;  /* 0x000000ff1200720c */ /* 0x000fe40003f05070 */
[----:B------:R-:W-:-:S04]  /*37a0*/  MOV R17, RZ ;  /* 0x000000ff00117202 */ /* 0x000fc80000000f00 */
[----:B0-----:R-:W0:Y:S02]  /*37b0*/  MUFU.RCP R0, R0 ;  /* 0x0000000000007308 */ /* 0x001e240000001000 */
[----:B0-----:R-:W-:-:S06]  /*37c0*/  IADD3 R0, R0, 0xffffffe, RZ ;  /* 0x0ffffffe00007810 */ /* 0x001fcc0007ffe0ff */
[----:B------:R-:W0:Y:S02]  /*37d0*/  F2I.FTZ.U32.TRUNC.NTZ R51, R0 ;  /* 0x0000000000337305 */ /* 0x000e24000021f000 */
[----:B0-----:R-:W-:-:S04]  /*37e0*/  IMAD.MOV R0, RZ, RZ, -R51 ;  /* 0x000000ffff007224 */ /* 0x001fc800078e0a33 */
[----:B------:R-:W-:-:S04]  /*37f0*/  IMAD R0, R0, R18, RZ ;  /* 0x0000001200007224 */ /* 0x000fc800078e02ff */
[----:B------:R-:W-:-:S04]  /*3800*/  IMAD.HI.U32 R50, R51, R0, R50 ;  /* 0x0000000033327227 */ /* 0x000fc800078e0032 */
[----:B------:R-:W-:Y:S02]  /*3810*/  IMAD.MOV.U32 R51, RZ, RZ, RZ ;  /* 0x000000ffff337224 */ /* 0x000fe400078e00ff */
        /* <DEDUP_REMOVED lines=11> */
.L_x_31:
[----:B------:R-:W-:Y:S05]  /*38d0*/  BSYNC B0 ;  /* 0x0000000000007941 */ /* 0x000fea0003800000 */
.L_x_29:
[----:B------:R-:W-:Y:S01]  /*38e0*/  LOP3.LUT R0, R51, R15, RZ, 0xfc, !PT ;  /* 0x0000000f33007212 */ /* 0x000fe200078efcff */
[----:B------:R-:W-:Y:S03]  /*38f0*/  BSSY B0, `(.L_x_32) ;  /* 0x000002c000007945 */ /* 0x000fe60003800000 */
        /* <DEDUP_REMOVED lines=11> */
[-C--:B------:R-:W-:Y:S02]  /*39b0*/  IADD3.X R19, RZ, ~R25.reuse, RZ, P0, !PT ;  /* 0x80000019ff137210 */ /* 0x080fe400007fe4ff */
[----:B------:R-:W-:Y:S01]  /*39c0*/  MOV R21, R25 ;  /* 0x0000001900157202 */ /* 0x000fe20000000f00 */
[----:B------:R-:W-:-:S04]  /*39d0*/  IMAD.WIDE.U32 R22, R16, R20, R22 ;  /* 0x0000001410167225 */ /* 0x000fc800078e0016 */
[----:B------:R-:W-:Y:S01]  /*39e0*/  IMAD R19, R19, R16, RZ ;  /* 0x0000001013137224 */ /* 0x000fe200078e02ff */
[----:B------:R-:W-:-:S03]  /*39f0*/  MOV R16, R22 ;  /* 0x0000001600107202 */ /* 0x000fc60000000f00 */
[----:B------:R-:W-:Y:S01]  /*3a00*/  IMAD R15, R15, R20, R19 ;  /* 0x000000140f0f7224 */ /* 0x000fe200078e0213 */
[----:B------:R-:W-:-:S03]  /*3a10*/  MOV R20, R0 ;  /* 0x0000000000147202 */ /* 0x000fc60000000f00 */
[----:B------:R-:W-:Y:S01]  /*3a20*/  IMAD.IADD R15, R23, 0x1, R15 ;  /* 0x00000001170f7824 */ /* 0x000fe200078e020f */
[----:B------:R-:W-:Y:S05]  /*3a30*/  BRA `(.L_x_34) ;  /* 0x0000017000007947 */ /* 0x000fea0003800000 */
.L_x_33:
[----:B------:R-:W0:Y:S01]  /*3a40*/  I2F.U32.RP R0, R16 ;  /* 0x0000001000007306 */ /* 0x000e220000209000 */
[----:B------:R-:W-:Y:S01]  /*3a50*/  IMAD.MOV.U32 R20, RZ, RZ, RZ ;  /* 0x000000ffff147224 */ /* 0x000fe200078e00ff */
[----:B------:R-:W-:-:S06]  /*3a60*/  ISETP.NE.U32.AND P0, PT, R16, RZ, PT ;  /* 0x000000ff1000720c */ /* 0x000fcc0003f05070 */
[----:B0-----:R-:W0:Y:S02]  /*3a70*/  MUFU.RCP R0, R0 ;  /* 0x0000000000007308 */ /* 0x001e240000001000 */
[----:B0-----:R-:W-:-:S06]  /*3a80*/  IADD3 R0, R0, 0xffffffe, RZ ;  /* 0x0ffffffe00007810 */ /* 0x001fcc0007ffe0ff */
[----:B------:R-:W0:Y:S02]  /*3a90*/  F2I.FTZ.U32.TRUNC.NTZ R21, R0 ;  /* 0x0000000000157305 */ /* 0x000e24000021f000 */
[----:B0-----:R-:W-:-:S04]  /*3aa0*/  IMAD.MOV R0, RZ, RZ, -R21 ;  /* 0x000000ffff007224 */ /* 0x001fc800078e0a15 */
[----:B------:R-:W-:-:S04]  /*3ab0*/  IMAD R0, R0, R16, RZ ;  /* 0x0000001000007224 */ /* 0x000fc800078e02ff */
[----:B------:R-:W-:-:S04]  /*3ac0*/  IMAD.HI.U32 R0, R21, R0, R20 ;  /* 0x0000000015007227 */ /* 0x000fc800078e0014 */
[----:B------:R-:W-:Y:S02]  /*3ad0*/  IMAD.MOV.U32 R21, RZ, RZ, RZ ;  /* 0x000000ffff157224 */ /* 0x000fe400078e00ff */
[----:B------:R-:W-:-:S05]  /*3ae0*/  IMAD.HI.U32 R0, R0, R50, RZ ;  /* 0x0000003200007227 */ /* 0x000fca00078e00ff */
[----:B------:R-:W-:-:S05]  /*3af0*/  IADD3 R15, -R0, RZ, RZ ;  /* 0x000000ff000f7210 */ /* 0x000fca0007ffe1ff */
[----:B------:R-:W-:-:S05]  /*3b00*/  IMAD R15, R16, R15, R50 ;  /* 0x0000000f100f7224 */ /* 0x000fca00078e0232 */
[----:B------:R-:W-:-:S13]  /*3b10*/  ISETP.GE.U32.AND P2, PT, R15, R16, PT ;  /* 0x000000100f00720c */ /* 0x000fda0003f46070 */
[----:B------:R-:W-:Y:S01]  /*3b20*/  @P2 IMAD.IADD R15, R15, 0x1, -R16 ;  /* 0x000000010f0f2824 */ /* 0x000fe200078e0a10 */
[----:B------:R-:W-:-:S04]  /*3b30*/  @P2 IADD3 R0, R0, 0x1, RZ ;  /* 0x0000000100002810 */ /* 0x000fc80007ffe0ff */
[----:B------:R-:W-:Y:S01]  /*3b40*/  ISETP.GE.U32.AND P1, PT, R15, R16, PT ;  /* 0x000000100f00720c */ /* 0x000fe20003f26070 */
[----:B------:R-:W-:-:S12]  /*3b50*/  IMAD.MOV.U32 R15, RZ, RZ, RZ ;  /* 0x000000ffff0f7224 */ /* 0x000fd800078e00ff */
[----:B------:R-:W-:Y:S02]  /*3b60*/  @P1 IADD3 R0, R0, 0x1, RZ ;  /* 0x0000000100001810 */ /* 0x000fe40007ffe0ff */
[----:B------:R-:W-:-:S04]  /*3b70*/  @!P0 LOP3.LUT R0, RZ, R16, RZ, 0x33, !PT ;  /* 0x00000010ff008212 */ /* 0x000fc800078e33ff */
[----:B------:R-:W-:Y:S02]  /*3b80*/  IADD3 R19, -R0, RZ, RZ ;  /* 0x000000ff00137210 */ /* 0x000fe40007ffe1ff */
[----:B------:R-:W-:-:S03]  /*3b90*/  MOV R20, R0 ;  /* 0x0000000000147202 */ /* 0x000fc60000000f00 */
[----:B------:R-:W-:Y:S02]  /*3ba0*/  IMAD R16, R16, R19, R50 ;  /* 0x0000001310107224 */ /* 0x000fe400078e0232 */
.L_x_34:
[----:B------:R-:W-:Y:S05]  /*3bb0*/  BSYNC B0 ;  /* 0x0000000000007941 */ /* 0x000fea0003800000 */
.L_x_32:
[----:B------:R-:W-:Y:S01]  /*3bc0*/  SHF.R.S32.HI R19, RZ, 0x1f, R8 ;  /* 0x0000001fff137819 */ /* 0x000fe20000011408 */
[-C--:B------:R-:W-:Y:S01]  /*3bd0*/  IMAD R0, R21, R8.reuse, RZ ;  /* 0x0000000815007224 */ /* 0x080fe200078e02ff */
[----:B------:R-:W-:Y:S01]  /*3be0*/  SHF.R.S32.HI R21, RZ, 0x1f, R4 ;  /* 0x0000001fff157819 */ /* 0x000fe20000011404 */
[----:B------:R-:W-:Y:S01]  /*3bf0*/  IMAD.WIDE.U32 R50, R20, R8, RZ ;  /* 0x0000000814327225 */ /* 0x000fe200078e00ff */
[----:B------:R-:W-:Y:S03]  /*3c00*/  BSSY B0, `(.L_x_35) ;  /* 0x0000039000007945 */ /* 0x000fe60003800000 */
[----:B------:R-:W-:Y:S01]  /*3c10*/  IMAD R8, R19, R20, R0 ;  /* 0x0000001413087224 */ /* 0x000fe200078e0200 */
[----:B------:R-:W-:Y:S01]  /*3c20*/  LOP3.LUT R20, R49, R13, RZ, 0xfc, !PT ;  /* 0x0000000d31147212 */ /* 0x000fe200078efcff */
[----:B------:R-:W-:Y:S02]  /*3c30*/  IMAD R52, R27, c[0x0][0x214], RZ ;  /* 0x000085001b347a24 */ /* 0x000fe400078e02ff */
[----:B------:R-:W-:Y:S01]  /*3c40*/  IMAD R15, R15, R4, RZ ;  /* 0x000000040f0f7224 */ /* 0x000fe200078e02ff */
[----:B------:R-:W-:Y:S01]  /*3c50*/  ISETP.NE.U32.AND P0, PT, R20, RZ, PT ;  /* 0x000000ff1400720c */ /* 0x000fe20003f05070 */
[----:B------:R-:W-:Y:S01]  /*3c60*/  IMAD R19, R17, R52, RZ ;  /* 0x0000003411137224 */ /* 0x000fe200078e02ff */
[----:B------:R-:W-:Y:S01]  /*3c70*/  SHF.R.S32.HI R0, RZ, 0x1f, R52 ;  /* 0x0000001fff007819 */ /* 0x000fe20000011434 */
[----:B------:R-:W-:Y:S01]  /*3c80*/  IMAD R15, R21, R16, R15 ;  /* 0x00000010150f7224 */ /* 0x000fe200078e020f */
[----:B------:R-:W-:Y:S01]  /*3c90*/  IADD3 R8, R51, R8, RZ ;  /* 0x0000000833087210 */ /* 0x000fe20007ffe0ff */
[----:B------:R-:W-:-:S04]  /*3ca0*/  IMAD.WIDE.U32 R16, R16, R4, RZ ;  /* 0x0000000410107225 */ /* 0x000fc800078e00ff */
[----:B------:R-:W-:Y:S01]  /*3cb0*/  IMAD R4, R0, R18, R19 ;  /* 0x0000001200047224 */ /* 0x000fe200078e0213 */
[----:B------:R-:W-:Y:S01]  /*3cc0*/  IADD3 R15, R17, R15, RZ ;  /* 0x0000000f110f7210 */ /* 0x000fe20007ffe0ff */
[----:B------:R-:W-:-:S05]  /*3cd0*/  IMAD.WIDE.U32 R52, R18, R52, RZ ;  /* 0x0000003412347225 */ /* 0x000fca00078e00ff */
[----:B------:R-:W-:Y:S01]  /*3ce0*/  IADD3 R4, R53, R4, RZ ;  /* 0x0000000435047210 */ /* 0x000fe20007ffe0ff */
        /* <DEDUP_REMOVED lines=10> */
[----:B------:R-:W-:-:S02]  /*3d90*/  IADD3.X R18, RZ, ~R25, RZ, P0, !PT ;  /* 0x80000019ff127210 */ /* 0x000fc400007fe4ff */
[----:B------:R-:W-:Y:S01]  /*3da0*/  MOV R48, R0 ;  /* 0x0000000000307202 */ /* 0x000fe20000000f00 */
[----:B------:R-:W-:Y:S01]  /*3db0*/  IMAD.WIDE.U32 R20, R14, R19, R20 ;  /* 0x000000130e147225 */ /* 0x000fe200078e0014 */
[----:B------:R-:W-:-:S03]  /*3dc0*/  MOV R49, R25 ;  /* 0x0000001900317202 */ /* 0x000fc60000000f00 */
[----:B------:R-:W-:Y:S01]  /*3dd0*/  IMAD R18, R18, R14, RZ ;  /* 0x0000000e12127224 */ /* 0x000fe200078e02ff */
[----:B------:R-:W-:-:S03]  /*3de0*/  MOV R14, R20 ;  /* 0x00000014000e7202 */ /* 0x000fc60000000f00 */
[----:B------:R-:W-:-:S04]  /*3df0*/  IMAD R13, R13, R19, R18 ;  /* 0x000000130d0d7224 */ /* 0x000fc800078e0212 */
[----:B------:R-:W-:Y:S01]  /*3e00*/  IMAD.IADD R13, R21, 0x1, R13 ;  /* 0x00000001150d7824 */ /* 0x000fe200078e020d */
[----:B------:R-:W-:Y:S05]  /*3e10*/  BRA `(.L_x_37) ;  /* 0x0000017000007947 */ /* 0x000fea0003800000 */
.L_x_36:
        /* <DEDUP_REMOVED lines=23> */
.L_x_37:
[----:B------:R-:W-:Y:S05]  /*3f90*/  BSYNC B0 ;  /* 0x0000000000007941 */ /* 0x000fea0003800000 */
.L_x_35:
[----:B------:R-:W-:Y:S01]  /*3fa0*/  ULDC UR5, c[0x0][0x1c0] ;  /* 0x0000700000057ab9 */ /* 0x000fe20000000800 */
[----:B------:R-:W-:Y:S01]  /*3fb0*/  LOP3.LUT R18, R49, R10, RZ, 0xfc, !PT ;  /* 0x0000000a31127212 */ /* 0x000fe200078efcff */
[----:B------:R-:W-:Y:S01]  /*3fc0*/  ULDC UR4, c[0x0][0x214] ;  /* 0x0000850000047ab9 */ /* 0x000fe20000000800 */
[----:B------:R-:W-:Y:S01]  /*3fd0*/  BSSY B0, `(.L_x_38) ;  /* 0x0000033000007945 */ /* 0x000fe20003800000 */
[----:B------:R-:W-:Y:S01]  /*3fe0*/  UIMAD UR4, UR5, UR4, URZ ;  /* 0x00000004050472a4 */ /* 0x000fe2000f8e023f */
[----:B------:R-:W-:-:S05]  /*3ff0*/  ISETP.NE.U32.AND P0, PT, R18, RZ, PT ;  /* 0x000000ff1200720c */ /* 0x000fca0003f05070 */
[----:B------:R-:W-:-:S04]  /*4000*/  IMAD R27, R27, UR4, RZ ;  /* 0x000000041b1b7c24 */ /* 0x000fc8000f8e02ff */
[-C--:B------:R-:W-:Y:S01]  /*4010*/  IMAD R13, R13, R27.reuse, RZ ;  /* 0x0000001b0d0d7224 */ /* 0x080fe200078e02ff */
[----:B------:R-:W-:Y:S01]  /*4020*/  SHF.R.S32.HI R0, RZ, 0x1f, R27 ;  /* 0x0000001fff007819 */ /* 0x000fe2000001141b */
[----:B------:R-:W-:-:S04]  /*4030*/  IMAD.WIDE.U32 R54, R14, R27, RZ ;  /* 0x0000001b0e367225 */ /* 0x000fc800078e00ff */
[----:B------:R-:W-:-:S05]  /*4040*/  IMAD R13, R0, R14, R13 ;  /* 0x0000000e000d7224 */ /* 0x000fca00078e020d */
        /* <DEDUP_REMOVED lines=20> */
.L_x_39:
        /* <DEDUP_REMOVED lines=20> */
[----:B------:R-:W-:Y:S02]  /*42d0*/  IADD3 R0, -R14, RZ, RZ ;  /* 0x000000ff0e007210 */ /* 0x000fe40007ffe1ff */
[----:B------:R-:W-:-:S03]  /*42e0*/  MOV R18, R14 ;  /* 0x0000000e00127202 */ /* 0x000fc60000000f00 */
[----:B------:R-:W-:Y:S02]  /*42f0*/  IMAD R11, R11, R0, R48 ;  /* 0x000000000b0b7224 */ /* 0x000fe400078e0230 */
.L_x_40:
[----:B------:R-:W-:Y:S05]  /*4300*/  BSYNC B0 ;  /* 0x0000000000007941 */ /* 0x000fea0003800000 */
.L_x_38:
[----:B------:R-:W-:Y:S01]  /*4310*/  IADD3 R40, P1, P0, R44, R42, R40 ;  /* 0x0000002a2c287210 */ /* 0x000fe2000783e028 */
[----:B------:R-:W-:Y:S02]  /*4320*/  IMAD R0, R19, R9, RZ ;  /* 0x0000000913007224 */ /* 0x000fe400078e02ff */
[----:B------:R-:W-:Y:S01]  /*4330*/  IMAD R10, R10, R3, RZ ;  /* 0x000000030a0a7224 */ /* 0x000fe200078e02ff */
[----:B------:R-:W-:Y:S02]  /*4340*/  IADD3 R40, P3, P2, R50, R40, R52 ;  /* 0x0000002832287210 */ /* 0x000fe40007a7e034 */
[----:B------:R-:W-:Y:S02]  /*4350*/  IADD3.X R2, R6, R5, R2, P1, P0 ;  /* 0x0000000506027210 */ /* 0x000fe40000fe0402 */
[----:B------:R-:W-:Y:S02]  /*4360*/  IADD3 R16, P1, P0, R54, R40, R16 ;  /* 0x0000002836107210 */ /* 0x000fe4000783e010 */
[----:B------:R-:W-:-:S02]  /*4370*/  IADD3.X R2, R8, R2, R4, P3, P2 ;  /* 0x0000000208027210 */ /* 0x000fc40001fe4404 */
[----:B------:R-:W-:Y:S02]  /*4380*/  SHF.R.S32.HI R4, RZ, 0x1f, R9 ;  /* 0x0000001fff047819 */ /* 0x000fe40000011409 */
[----:B------:R-:W-:Y:S02]  /*4390*/  IADD3.X R17, R13, R2, R15, P1, P0 ;  /* 0x000000020d117210 */ /* 0x000fe40000fe040f */
[----:B------:R-:W-:Y:S01]  /*43a0*/  SHF.R.S32.HI R2, RZ, 0x1f, R3 ;  /* 0x0000001fff027819 */ /* 0x000fe20000011403 */
[-C--:B------:R-:W-:Y:S02]  /*43b0*/  IMAD R0, R4, R18.reuse, R0 ;  /* 0x0000001204007224 */ /* 0x080fe400078e0200 */
[----:B------:R-:W-:-:S04]  /*43c0*/  IMAD.WIDE.U32 R16, R9, R18, R16 ;  /* 0x0000001209107225 */ /* 0x000fc800078e0010 */
[----:B------:R-:W-:Y:S02]  /*43d0*/  IMAD.IADD R17, R17, 0x1, R0 ;  /* 0x0000000111117824 */ /* 0x000fe400078e0200 */
[-C--:B------:R-:W-:Y:S02]  /*43e0*/  IMAD R2, R2, R11.reuse, R10 ;  /* 0x0000000b02027224 */ /* 0x080fe400078e020a */
[----:B------:R-:W-:-:S04]  /*43f0*/  IMAD.WIDE.U32 R16, R3, R11, R16 ;  /* 0x0000000b03107225 */ /* 0x000fc800078e0010 */
[----:B------:R-:W-:Y:S01]  /*4400*/  IMAD.IADD R2, R17, 0x1, R2 ;  /* 0x0000000111027824 */ /* 0x000fe200078e0202 */
[----:B------:R-:W-:-:S04]  /*4410*/  LEA R4, P0, R16, c[0x0][0x200], 0x2 ;  /* 0x0000800010047a11 */ /* 0x000fc800078010ff */
[----:B------:R-:W-:-:S05]  /*4420*/  LEA.HI.X R5, R16, c[0x0][0x204], R2, 0x2, P0 ;  /* 0x0000810010057a11 */ /* 0x000fca00000f1402 */
[----:B------:R0:W-:Y:S01]  /*4430*/  STG.E [R4.64], R30 ;  /* 0x0000001e04007986 */ /* 0x0001e2000c101908 */
[----:B------:R-:W-:Y:S05]  /*4440*/  BRA `(.L_x_15) ;  /* 0x0000003000007947 */ /* 0x000fea0003800000 */
.L_x_16:
[----:B------:R-:W-:-:S04]  /*4450*/  LEA R2, P0, R44, c[0x0][0x200], 0x2 ;  /* 0x000080002c027a11 */ /* 0x000fc800078010ff */
[----:B------:R-:W-:-:S05]  /*4460*/  LEA.HI.X R3, R44, c[0x0][0x204], R45, 0x2, P0 ;  /* 0x000081002c037a11 */ /* 0x000fca00000f142d */
[----:B------:R0:W-:Y:S04]  /*4470*/  STG.E [R2.64], R30 ;  /* 0x0000001e02007986 */ /* 0x0001e8000c101908 */
.L_x_15:
[----:B------:R-:W-:Y:S05]  /*4480*/  BSYNC B1 ;  /* 0x0000000000017941 */ /* 0x000fea0003800000 */
.L_x_14:
[C---:B------:R-:W-:Y:S01]  /*4490*/  IADD3 R0, R39.reuse, 0x10, RZ ;  /* 0x0000001027007810 */ /* 0x040fe20007ffe0ff */
[----:B0-----:R-:W-:Y:S01]  /*44a0*/  HFMA2.MMA R4, -RZ, RZ, 0, 0 ;  /* 0x00000000ff047435 */ /* 0x001fe200000001ff */
[C---:B------:R-:W-:Y:S01]  /*44b0*/  ISETP.GE.OR P5, PT, R39.reuse, c[0x0][0x314], P6 ;  /* 0x0000c50027007a0c */ /* 0x040fe200037a6670 */
[C---:B------:R-:W-:Y:S01]  /*44c0*/  IMAD.SHL.U32 R18, R39.reuse, 0x4, RZ ;  /* 0x0000000427127824 */ /* 0x040fe200078e00ff */
[----:B------:R-:W-:Y:S02]  /*44d0*/  ISETP.GE.OR P0, PT, R0, c[0x0][0x314], P6 ;  /* 0x0000c50000007a0c */ /* 0x000fe40003706670 */
[----:B------:R-:W-:-:S04]  /*44e0*/  IADD3 R0, R39, 0x20, RZ ;  /* 0x0000002027007810 */ /* 0x000fc80007ffe0ff */
[----:B------:R-:W-:Y:S02]  /*44f0*/  ISETP.GE.OR P4, PT, R0, c[0x0][0x314], P6 ;  /* 0x0000c50000007a0c */ /* 0x000fe40003786670 */
[----:B------:R-:W-:-:S03]  /*4500*/  IADD3 R0, R39, 0x30, RZ ;  /* 0x0000003027007810 */ /* 0x000fc60007ffe0ff */
[----:B------:R-:W-:Y:S01]  /*4510*/  @!P5 FADD.FTZ R37, -R30, R37 ;  /* 0x000000251e25d221 */ /* 0x000fe20000010100 */
[----:B------:R-:W-:Y:S01]  /*4520*/  ISETP.GE.OR P3, PT, R0, c[0x0][0x314], P6 ;  /* 0x0000c50000007a0c */ /* 0x000fe20003766670 */
[----:B------:R-:W-:Y:S01]  /*4530*/  @!P0 FADD.FTZ R2, -R30, R38 ;  /* 0x000000261e028221 */ /* 0x000fe20000010100 */
[----:B------:R-:W-:Y:S01]  /*4540*/  IADD3 R0, R39, 0x40, RZ ;  /* 0x0000004027007810 */ /* 0x000fe20007ffe0ff */
[----:B------:R-:W-:Y:S02]  /*4550*/  @!P5 FMUL.FTZ R37, R37, 1.4426950216293334961 ;  /* 0x3fb8aa3b2525d820 */ /* 0x000fe40000410000 */
[----:B------:R-:W-:Y:S01]  /*4560*/  @!P0 FMUL.FTZ R2, R2, 1.4426950216293334961 ;  /* 0x3fb8aa3b02028820 */ /* 0x000fe20000410000 */
[----:B------:R-:W-:Y:S01]  /*4570*/  ISETP.GE.OR P2, PT, R0, c[0x0][0x314], P6 ;  /* 0x0000c50000007a0c */ /* 0x000fe20003746670 */
[----:B------:R-:W-:Y:S01]  /*4580*/  @!P4 FADD.FTZ R35, -R30, R35 ;  /* 0x000000231e23c221 */ /* 0x000fe20000010100 */
[----:B------:R-:W-:Y:S01]  /*4590*/  IADD3 R0, R39, 0x50, RZ ;  /* 0x0000005027007810 */ /* 0x000fe20007ffe0ff */
[----:B------:R-:W0:Y:S02]  /*45a0*/  @!P5 MUFU.EX2 R37, R37 ;  /* 0x000000250025d308 */ /* 0x000e240000000800 */
[----:B------:R-:W-:Y:S01]  /*45b0*/  @!P4 FMUL.FTZ R35, R35, 1.4426950216293334961 ;  /* 0x3fb8aa3b2323c820 */ /* 0x000fe20000410000 */
[----:B------:R-:W-:Y:S01]  /*45c0*/  ISETP.GE.OR P1, PT, R0, c[0x0][0x314], P6 ;  /* 0x0000c50000007a0c */ /* 0x000fe20003726670 */
[----:B------:R-:W-:Y:S01]  /*45d0*/  @!P3 FADD.FTZ R36, -R30, R36 ;  /* 0x000000241e24b221 */ /* 0x000fe20000010100 */
[----:B------:R-:W-:-:S03]  /*45e0*/  IADD3 R0, R39, 0x60, RZ ;  /* 0x0000006027007810 */ /* 0x000fc60007ffe0ff */
[----:B------:R-:W1:Y:S01]  /*45f0*/  @!P0 MUFU.EX2 R2, R2 ;  /* 0x0000000200028308 */ /* 0x000e620000000800 */
[----:B------:R-:W-:Y:S02]  /*4600*/  @!P3 FMUL.FTZ R36, R36, 1.4426950216293334961 ;  /* 0x3fb8aa3b2424b820 */ /* 0x000fe40000410000 */
[----:B------:R-:W-:-:S04]  /*4610*/  @!P2 FADD.FTZ R33, -R30, R33 ;  /* 0x000000211e21a221 */ /* 0x000fc80000010100 */
[----:B------:R-:W-:Y:S01]  /*4620*/  @!P2 FMUL.FTZ R33, R33, 1.4426950216293334961 ;  /* 0x3fb8aa3b2121a820 */ /* 0x000fe20000410000 */
[----:B------:R-:W2:Y:S01]  /*4630*/  @!P4 MUFU.EX2 R35, R35 ;  /* 0x000000230023c308 */ /* 0x000ea20000000800 */
[----:B------:R-:W-:Y:S01]  /*4640*/  @!P1 FADD.FTZ R34, -R30, R34 ;  /* 0x000000221e229221 */ /* 0x000fe20000010100 */
[----:B0-----:R-:W-:Y:S03]  /*4650*/  @!P5 STS [R26.X4], R37 ;  /* 0x000000251a00d388 */ /* 0x001fe60000004800 */
[----:B------:R-:W-:Y:S01]  /*4660*/  @!P1 FMUL.FTZ R34, R34, 1.4426950216293334961 ;  /* 0x3fb8aa3b22229820 */ /* 0x000fe20000410000 */
[----:B-1----:R0:W-:Y:S01]  /*4670*/  @!P0 STS [R26.X4+0x240], R2 ;  /* 0x000240021a008388 */ /* 0x0021e20000004800 */
[----:B------:R-:W-:Y:S01]  /*4680*/  ISETP.GE.OR P0, PT, R0, c[0x0][0x314], P6 ;  /* 0x0000c50000007a0c */ /* 0x000fe20003706670 */
[----:B------:R-:W1:Y:S01]  /*4690*/  @!P3 MUFU.EX2 R36, R36 ;  /* 0x000000240024b308 */ /* 0x000e620000000800 */
[----:B------:R-:W-:-:S04]  /*46a0*/  IADD3 R0, R39, 0x70, RZ ;  /* 0x0000007027007810 */ /* 0x000fc80007ffe0ff */
[----:B------:R-:W-:Y:S01]  /*46b0*/  ISETP.GE.OR P6, PT, R0, c[0x0][0x314], P6 ;  /* 0x0000c50000007a0c */ /* 0x000fe200037c6670 */
[----:B--2---:R-:W-:Y:S02]  /*46c0*/  @!P4 STS [R26.X4+0x480], R35 ;  /* 0x000480231a00c388 */ /* 0x004fe40000004800 */
[----:B------:R-:W2:Y:S04]  /*46d0*/  @!P2 MUFU.EX2 R33, R33 ;  /* 0x000000210021a308 */ /* 0x000ea80000000800 */
[----:B------:R-:W-:-:S04]  /*46e0*/  @!P0 FADD.FTZ R31, -R30, R31 ;  /* 0x0000001f1e1f8221 */ /* 0x000fc80000010100 */
[----:B------:R-:W-:Y:S01]  /*46f0*/  @!P0 FMUL.FTZ R31, R31, 1.4426950216293334961 ;  /* 0x3fb8aa3b1f1f8820 */ /* 0x000fe20000410000 */
[----:B------:R-:W3:Y:S01]  /*4700*/  @!P1 MUFU.EX2 R34, R34 ;  /* 0x0000002200229308 */ /* 0x000ee20000000800 */
[----:B------:R-:W-:Y:S01]  /*4710*/  @!P6 FADD.FTZ R30, -R30, R32 ;  /* 0x000000201e1ee221 */ /* 0x000fe20000010100 */
[----:B-1----:R-:W-:Y:S03]  /*4720*/  @!P3 STS [R26.X4+0x6c0], R36 ;  /* 0x0006c0241a00b388 */ /* 0x002fe60000004800 */
[----:B------:R-:W-:Y:S01]  /*4730*/  @!P6 FMUL.FTZ R0, R30, 1.4426950216293334961 ;  /* 0x3fb8aa3b1e00e820 */ /* 0x000fe20000410000 */
[----:B0-----:R-:W-:Y:S01]  /*4740*/  CS2R R2, SRZ ;  /* 0x0000000000027805 */ /* 0x001fe2000001ff00 */
[----:B--2---:R-:W-:Y:S01]  /*4750*/  @!P2 STS [R26.X4+0x900], R33 ;  /* 0x000900211a00a388 */ /* 0x004fe20000004800 */
[----:B------:R-:W0:Y:S08]  /*4760*/  @!P0 MUFU.EX2 R31, R31 ;  /* 0x0000001f001f8308 */ /* 0x000e300000000800 */
[----:B------:R-:W1:Y:S01]  /*4770*/  @!P6 MUFU.EX2 R0, R0 ;  /* 0x000000000000e308 */ /* 0x000e620000000800 */
[----:B---3--:R-:W-:Y:S04]  /*4780*/  @!P1 STS [R26.X4+0xb40], R34 ;  /* 0x000b40221a009388 */ /* 0x008fe80000004800 */
[----:B0-----:R-:W-:Y:S04]  /*4790*/  @!P0 STS [R26.X4+0xd80], R31 ;  /* 0x000d801f1a008388 */ /* 0x001fe80000004800 */
[----:B-1----:R0:W-:Y:S02]  /*47a0*/  @!P6 STS [R26.X4+0xfc0], R0 ;  /* 0x000fc0001a00e388 */ /* 0x0021e40000004800 */
[----:B0-----:R-:W-:-:S02]  /*47b0*/  IMAD.MOV.U32 R0, RZ, RZ, c[0x0][0x314] ;  /* 0x0000c500ff007624 */ /* 0x001fc400078e00ff */
[----:B------:R-:W-:Y:S03]  /*47c0*/  BAR.SYNC.DEFER_BLOCKING 0x0 ;  /* 0x0000000000007b1d */ /* 0x000fe60000010000 */
[----:B------:R-:W-:Y:S02]  /*47d0*/  ISETP.GE.AND P0, PT, R0, 0x1, PT ;  /* 0x000000010000780c */ /* 0x000fe40003f06270 */
[----:B------:R-:W-:-:S11]  /*47e0*/  MOV R0, RZ ;  /* 0x000000ff00007202 */ /* 0x000fd60000000f00 */
[----:B------:R-:W-:Y:S05]  /*47f0*/  @!P0 BRA `(.L_x_41) ;  /* 0x0000024000008947 */ /* 0x000fea0003800000 */
[----:B------:R-:W-:Y:S01]  /*4800*/  ULDC UR5, c[0x0][0x22c] ;  /* 0x00008b0000057ab9 */ /* 0x000fe20000000800 */
[C---:B------:R-:W-:Y:S01]  /*4810*/  IMAD R13, R7.reuse, 0x40, R18 ;  /* 0x00000040070d7824 */ /* 0x040fe200078e0212 */
[----:B------:R-:W-:Y:S01]  /*4820*/  UIMAD UR5, UR7, UR5, URZ ;  /* 0x00000005070572a4 */ /* 0x000fe2000f8e023f */
[C---:B------:R-:W-:Y:S01]  /*4830*/  IADD3 R5, R12.reuse, -UR7, RZ ;  /* 0x800000070c057c10 */ /* 0x040fe2000fffe0ff */
[----:B------:R-:W-:Y:S01]  /*4840*/  IMAD R20, R12, c[0x0][0x22c], RZ ;  /* 0x00008b000c147a24 */ /* 0x000fe200078e02ff */
[----:B------:R-:W-:Y:S01]  /*4850*/  CS2R R8, SRZ ;  /* 0x0000000000087805 */ /* 0x000fe2000001ff00 */
[----:B------:R-:W-:Y:S01]  /*4860*/  USHF.R.S32.HI UR4, URZ, 0x1f, UR5 ;  /* 0x0000001f3f047899 */ /* 0x000fe20008011405 */
[C---:B------:R-:W-:Y:S01]  /*4870*/  ISETP.GE.AND P2, PT, R7.reuse, R5, PT ;  /* 0x000000050700720c */ /* 0x040fe20003f46270 */
[----:B------:R-:W-:Y:S01]  /*4880*/  IMAD.SHL.U32 R6, R7, 0x4, RZ ;  /* 0x0000000407067824 */ /* 0x000fe200078e00ff */
[C---:B------:R-:W-:Y:S01]  /*4890*/  IADD3 R4, P0, R13.reuse, UR5, RZ ;  /* 0x000000050d047c10 */ /* 0x040fe2000ff1e0ff */
[----:B------:R-:W-:Y:S01]  /*48a0*/  IMAD.MOV.U32 R16, RZ, RZ, RZ ;  /* 0x000000ffff107224 */ /* 0x000fe200078e00ff */
[----:B------:R-:W-:Y:S01]  /*48b0*/  CS2R R10, SRZ ;  /* 0x00000000000a7805 */ /* 0x000fe2000001ff00 */
[----:B------:R-:W-:Y:S01]  /*48c0*/  IMAD.WIDE R20, R20, 0x4, RZ ;  /* 0x0000000414147825 */ /* 0x000fe200078e02ff */
[----:B------:R-:W-:-:S02]  /*48d0*/  LEA.HI.X.SX32 R13, R13, UR4, 0x1, P0 ;  /* 0x000000040d0d7c11 */ /* 0x000fc400080f0eff */
[----:B------:R-:W-:-:S04]  /*48e0*/  LEA R14, P0, R4, c[0x0][0x1d8], 0x2 ;  /* 0x00007600040e7a11 */ /* 0x000fc800078010ff */
[----:B------:R-:W-:Y:S01]  /*48f0*/  LEA.HI.X R13, R4, c[0x0][0x1dc], R13, 0x2, P0 ;  /* 0x00007700040d7a11 */ /* 0x000fe200000f140d */
[----:B------:R-:W-:Y:S02]  /*4900*/  IMAD.MOV.U32 R4, RZ, RZ, RZ ;  /* 0x000000ffff047224 */ /* 0x000fe400078e00ff */
.L_x_44:
[----:B------:R-:W-:Y:S01]  /*4910*/  BSSY B0, `(.L_x_42) ;  /* 0x0000007000007945 */ /* 0x000fe20003800000 */
[----:B------:R-:W-:-:S05]  /*4920*/  @P2 BRA `(.L_x_43) ;  /* 0x0000005000002947 */ /* 0x000fca0003800000 */
[----:B------:R-:W-:Y:S01]  /*4930*/  ISETP.GE.AND P0, PT, R18, c[0x0][0x220], PT ;  /* 0x0000880012007a0c */ /* 0x000fe20003f06270 */
[----:B------:R-:W-:Y:S01]  /*4940*/  CS2R R8, SRZ ;  /* 0x0000000000087805 */ /* 0x000fe2000001ff00 */
[----:B------:R-:W-:Y:S11]  /*4950*/  CS2R R10, SRZ ;  /* 0x00000000000a7805 */ /* 0x000ff6000001ff00 */
[----:B------:R-:W-:Y:S05]  /*4960*/  @!P0 MOV R15, R13 ;  /* 0x0000000d000f8202 */ /* 0x000fea0000000f00 */
[----:B------:R0:W5:Y:S02]  /*4970*/  @!P0 LDG.E.128 R8, [R14.64] ;  /* 0x000000080e088981 */ /* 0x000164000c1e1d00 */
.L_x_43:
[----:B------:R-:W-:Y:S05]  /*4980*/  BSYNC B0 ;  /* 0x0000000000007941 */ /* 0x000fea0003800000 */
.L_x_42:
[----:B------:R-:W-:Y:S01]  /*4990*/  IADD3 R16, R16, 0x1, RZ ;  /* 0x0000000110107810 */ /* 0x000fe20007ffe0ff */
[----:B------:R1:W2:Y:S01]  /*49a0*/  LDS R5, [R6] ;  /* 0x0000000006057984 */ /* 0x0002a20000000800 */
[----:B0-----:R-:W-:Y:S02]  /*49b0*/  IADD3 R14, P0, R20, R14, RZ ;  /* 0x0000000e140e7210 */ /* 0x001fe40007f1e0ff */
[----:B------:R-:W-:Y:S02]  /*49c0*/  ISETP.GE.AND P1, PT, R16, c[0x0][0x314], PT ;  /* 0x0000c50010007a0c */ /* 0x000fe40003f26270 */
[----:B------:R-:W-:Y:S02]  /*49d0*/  IADD3.X R13, R21, R13, RZ, P0, !PT ;  /* 0x0000000d150d7210 */ /* 0x000fe400007fe4ff */
[----:B-1----:R-:W-:Y:S01]  /*49e0*/  IADD3 R6, R6, 0x24, RZ ;  /* 0x0000002406067810 */ /* 0x002fe20007ffe0ff */
[C---:B--2--5:R-:W-:Y:S02]  /*49f0*/  FFMA.FTZ R0, R5.reuse, R8, R0 ;  /* 0x0000000805007223 */ /* 0x064fe40000010000 */
[C---:B------:R-:W-:Y:S02]  /*4a00*/  FFMA.FTZ R2, R5.reuse, R9, R2 ;  /* 0x0000000905027223 */ /* 0x040fe40000010002 */
[C---:B------:R-:W-:Y:S02]  /*4a10*/  FFMA.FTZ R3, R5.reuse, R10, R3 ;  /* 0x0000000a05037223 */ /* 0x040fe40000010003 */
[----:B------:R-:W-:Y:S02]  /*4a20*/  FFMA.FTZ R4, R5, R11, R4 ;  /* 0x0000000b05047223 */ /* 0x000fe40000010004 */
[----:B------:R-:W-:-:S05]  /*4a30*/  @!P1 BRA `(.L_x_44) ;  /* 0xfffffed000009947 */ /* 0x000fca000383ffff */
.L_x_41:
[----:B------:R-:W-:Y:S02]  /*4a40*/  IADD3 R7, R7, UR7, RZ ;  /* 0x0000000707077c10 */ /* 0x000fe4000fffe0ff */
[----:B------:R-:W-:-:S02]  /*4a50*/  F2FP.PACK_AB R2, R2, R0 ;  /* 0x000000000202723e */ /* 0x000fc400000000ff */
[----:B------:R-:W-:Y:S02]  /*4a60*/  ISETP.GE.AND P0, PT, R7, R12, PT ;  /* 0x0000000c0700720c */ /* 0x000fe40003f06270 */
[----:B------:R-:W-:-:S11]  /*4a70*/  F2FP.PACK_AB R3, R4, R3 ;  /* 0x000000030403723e */ /* 0x000fd600000000ff */
[----:B------:R-:W-:Y:S05]  /*4a80*/  @P0 EXIT ;  /* 0x000000000000094d */ /* 0x000fea0003800000 */
[----:B------:R-:W-:-:S13]  /*4a90*/  ISETP.GE.AND P0, PT, R18, c[0x0][0x220], PT ;  /* 0x0000880012007a0c */ /* 0x000fda0003f06270 */
[----:B------:R-:W-:Y:S05]  /*4aa0*/  @P0 EXIT ;  /* 0x000000000000094d */ /* 0x000fea0003800000 */
[----:B------:R-:W-:Y:S01]  /*4ab0*/  IMAD.MOV.U32 R6, RZ, RZ, c[0x0][0x1c0] ;  /* 0x00007000ff067624 */ /* 0x000fe200078e00ff */
[----:B------:R-:W-:Y:S02]  /*4ac0*/  IABS R5, c[0x0][0x214] ;  /* 0x0000850000057a13 */ /* 0x000fe40000000000 */
[----:B------:R-:W-:Y:S01]  /*4ad0*/  IABS R10, R7 ;  /* 0x00000007000a7213 */ /* 0x000fe20000000000 */
[----:B------:R-:W-:Y:S01]  /*4ae0*/  IMAD R6, R6, c[0x0][0x214], RZ ;  /* 0x0000850006067a24 */ /* 0x000fe200078e02ff */
[----:B------:R-:W-:-:S04]  /*4af0*/  SHF.R.S32.HI R19, RZ, 0x1f, R18 ;  /* 0x0000001fff137819 */ /* 0x000fc80000011412 */
[-C--:B------:R-:W-:Y:S02]  /*4b00*/  IABS R9, R6.reuse ;  /* 0x0000000600097213 */ /* 0x080fe40000000000 */
[----:B------:R-:W-:Y:S02]  /*4b10*/  IABS R4, R6 ;  /* 0x0000000600047213 */ /* 0x000fe40000000000 */
[----:B------:R-:W0:Y:S02]  /*4b20*/  I2F.RP R12, R9 ;  /* 0x00000009000c7306 */ /* 0x000e240000209400 */
[----:B------:R-:W-:-:S06]  /*4b30*/  IADD3 R4, RZ, -R4, RZ ;  /* 0x80000004ff047210 */ /* 0x000fcc0007ffe0ff */
[----:B0-----:R-:W0:Y:S02]  /*4b40*/  MUFU.RCP R12, R12 ;  /* 0x0000000c000c7308 */ /* 0x001e240000001000 */
[----:B0-----:R-:W-:-:S06]  /*4b50*/  IADD3 R12, R12, 0xffffffe, RZ ;  /* 0x0ffffffe0c0c7810 */ /* 0x001fcc0007ffe0ff */
[----:B------:R-:W0:Y:S02]  /*4b60*/  F2I.FTZ.U32.TRUNC.NTZ R13, R12 ;  /* 0x0000000c000d7305 */ /* 0x000e24000021f000 */
[--C-:B0-----:R-:W-:Y:S02]  /*4b70*/  IMAD.MOV R0, RZ, RZ, -R13.reuse ;  /* 0x000000ffff007224 */ /* 0x101fe400078e0a0d */
[----:B------:R-:W-:Y:S02]  /*4b80*/  IMAD.MOV.U32 R12, RZ, RZ, RZ ;  /* 0x000000ffff0c7224 */ /* 0x000fe400078e00ff */
[----:B------:R-:W-:Y:S02]  /*4b90*/  IMAD R8, R0, R9, RZ ;  /* 0x0000000900087224 */ /* 0x000fe400078e02ff */
[----:B------:R-:W0:Y:S02]  /*4ba0*/  I2F.RP R0, R5 ;  /* 0x0000000500007306 */ /* 0x000e240000209400 */
[----:B------:R-:W-:-:S06]  /*4bb0*/  IMAD.HI.U32 R8, R13, R8, R12 ;  /* 0x000000080d087227 */ /* 0x000fcc00078e000c */
[----:B------:R-:W-:-:S04]  /*4bc0*/  IMAD.HI.U32 R8, R8, R10, RZ ;  /* 0x0000000a08087227 */ /* 0x000fc800078e00ff */
[----:B------:R-:W-:Y:S02]  /*4bd0*/  IMAD R4, R8, R4, R10 ;  /* 0x0000000408047224 */ /* 0x000fe400078e020a */
[----:B------:R-:W-:Y:S01]  /*4be0*/  IMAD.MOV.U32 R10, RZ, RZ, RZ ;  /* 0x000000ffff0a7224 */ /* 0x000fe200078e00ff */
[----:B0-----:R-:W0:Y:S02]  /*4bf0*/  MUFU.RCP R0, R0 ;  /* 0x0000000000007308 */ /* 0x001e240000001000 */
[----:B------:R-:W-:-:S13]  /*4c00*/  ISETP.GT.U32.AND P1, PT, R9, R4, PT ;  /* 0x000000040900720c */ /* 0x000fda0003f24070 */
[----:B------:R-:W-:Y:S01]  /*4c10*/  @!P1 IMAD.IADD R4, R4, 0x1, -R9 ;  /* 0x0000000104049824 */ /* 0x000fe200078e0a09 */
[----:B------:R-:W-:Y:S02]  /*4c20*/  @!P1 IADD3 R8, R8, 0x1, RZ ;  /* 0x0000000108089810 */ /* 0x000fe40007ffe0ff */
[----:B0-----:R-:W-:Y:S02]  /*4c30*/  IADD3 R0, R0, 0xffffffe, RZ ;  /* 0x0ffffffe00007810 */ /* 0x001fe40007ffe0ff */
[----:B------:R-:W-:Y:S02]  /*4c40*/  ISETP.GE.U32.AND P2, PT, R4, R9, PT ;  /* 0x000000090400720c */ /* 0x000fe40003f46070 */
[----:B------:R-:W-:Y:S01]  /*4c50*/  LOP3.LUT R4, R7, R6, RZ, 0x3c, !PT ;  /* 0x0000000607047212 */ /* 0x000fe200078e3cff */
[----:B------:R-:W0:Y:S01]  /*4c60*/  F2I.FTZ.U32.TRUNC.NTZ R11, R0 ;  /* 0x00000000000b7305 */ /* 0x000e22000021f000 */
[----:B------:R-:W-:Y:S02]  /*4c70*/  ISETP.NE.AND P1, PT, R6, RZ, PT ;  /* 0x000000ff0600720c */ /* 0x000fe40003f25270 */
[----:B------:R-:W-:-:S07]  /*4c80*/  ISETP.GE.AND P0, PT, R4, RZ, PT ;  /* 0x000000ff0400720c */ /* 0x000fce0003f06270 */
[----:B------:R-:W-:-:S06]  /*4c90*/  @P2 IADD3 R8, R8, 0x1, RZ ;  /* 0x0000000108082810 */ /* 0x000fcc0007ffe0ff */
[----:B------:R-:W-:Y:S01]  /*4ca0*/  @!P0 IMAD.MOV R8, RZ, RZ, -R8 ;  /* 0x000000ffff088224 */ /* 0x000fe200078e0a08 */
[----:B------:R-:W-:Y:S02]  /*4cb0*/  @!P1 LOP3.LUT R8, RZ, R6, RZ, 0x33, !PT ;  /* 0x00000006ff089212 */ /* 0x000fe400078e33ff */
[----:B0-----:R-:W-:-:S03]  /*4cc0*/  IADD3 R4, RZ, -R11, RZ ;  /* 0x8000000bff047210 */ /* 0x001fc60007ffe0ff */
[----:B------:R-:W-:Y:S02]  /*4cd0*/  IMAD R6, R8, R6, RZ ;  /* 0x0000000608067224 */ /* 0x000fe400078e02ff */
[----:B------:R-:W-:Y:S02]  /*4ce0*/  IMAD R4, R4, R5, RZ ;  /* 0x0000000504047224 */ /* 0x000fe400078e02ff */
[----:B------:R-:W-:Y:S02]  /*4cf0*/  IMAD.IADD R9, R7, 0x1, -R6 ;  /* 0x0000000107097824 */ /* 0x000fe400078e0a06 */
[----:B------:R-:W-:-:S03]  /*4d00*/  IMAD.HI.U32 R4, R11, R4, R10 ;  /* 0x000000040b047227 */ /* 0x000fc600078e000a */
[----:B------:R-:W-:Y:S01]  /*4d10*/  IABS R0, R9 ;  /* 0x0000000900007213 */ /* 0x000fe20000000000 */
[----:B------:R-:W-:Y:S01]  /*4d20*/  IMAD.WIDE.U32 R18, R8, c[0x0][0x1e0], R18 ;  /* 0x0000780008127a25 */ /* 0x000fe200078e0012 */
[----:B------:R-:W-:-:S03]  /*4d30*/  LOP3.LUT R9, R9, c[0x0][0x214], RZ, 0x3c, !PT ;  /* 0x0000850009097a12 */ /* 0x000fc600078e3cff */
[----:B------:R-:W-:Y:S01]  /*4d40*/  IMAD.HI.U32 R10, R4, R0, RZ ;  /* 0x00000000040a7227 */ /* 0x000fe200078e00ff */
[----:B------:R-:W-:-:S04]  /*4d50*/  ISETP.GE.AND P1, PT, R9, RZ, PT ;  /* 0x000000ff0900720c */ /* 0x000fc80003f26270 */
[----:B------:R-:W-:-:S05]  /*4d60*/  IADD3 R4, -R10, RZ, RZ ;  /* 0x000000ff0a047210 */ /* 0x000fca0007ffe1ff */
[----:B------:R-:W-:-:S05]  /*4d70*/  IMAD R0, R5, R4, R0 ;  /* 0x0000000405007224 */ /* 0x000fca00078e0200 */
[----:B------:R-:W-:-:S13]  /*4d80*/  ISETP.GT.U32.AND P0, PT, R5, R0, PT ;  /* 0x000000000500720c */ /* 0x000fda0003f04070 */
[----:B------:R-:W-:Y:S01]  /*4d90*/  @!P0 IMAD.IADD R0, R0, 0x1, -R5 ;  /* 0x0000000100008824 */ /* 0x000fe200078e0a05 */
[----:B------:R-:W-:Y:S02]  /*4da0*/  @!P0 IADD3 R10, R10, 0x1, RZ ;  /* 0x000000010a0a8810 */ /* 0x000fe40007ffe0ff */
[----:B------:R-:W-:Y:S02]  /*4db0*/  ISETP.NE.AND P0, PT, RZ, c[0x0][0x214], PT ;  /* 0x00008500ff007a0c */ /* 0x000fe40003f05270 */
[----:B------:R-:W-:Y:S02]  /*4dc0*/  ISETP.GE.U32.AND P2, PT, R0, R5, PT ;  /* 0x000000050000720c */ /* 0x000fe40003f46070 */
[----:B------:R-:W-:-:S05]  /*4dd0*/  SHF.R.S32.HI R0, RZ, 0x1f, R8 ;  /* 0x0000001fff007819 */ /* 0x000fca0000011408 */
[----:B------:R-:W-:-:S04]  /*4de0*/  IMAD R0, R0, c[0x0][0x1e0], RZ ;  /* 0x0000780000007a24 */ /* 0x000fc800078e02ff */
[----:B------:R-:W-:Y:S02]  /*4df0*/  IMAD R8, R8, c[0x0][0x1e4], R0 ;  /* 0x0000790008087a24 */ /* 0x000fe400078e0200 */
[----:B------:R-:W-:-:S03]  /*4e00*/  @P2 IADD3 R10, R10, 0x1, RZ ;  /* 0x000000010a0a2810 */ /* 0x000fc60007ffe0ff */
[----:B------:R-:W-:Y:S02]  /*4e10*/  IADD3 R19, R19, R8, RZ ;  /* 0x0000000813137210 */ /* 0x000fe40007ffe0ff */
[----:B------:R-:W-:Y:S01]  /*4e20*/  @!P1 IMAD.MOV R10, RZ, RZ, -R10 ;  /* 0x000000ffff0a9224 */ /* 0x000fe200078e0a0a */
[----:B------:R-:W-:-:S04]  /*4e30*/  @!P0 LOP3.LUT R10, RZ, c[0x0][0x214], RZ, 0x33, !PT ;  /* 0x00008500ff0a8a12 */ /* 0x000fc800078e33ff */
[----:B------:R-:W-:Y:S01]  /*4e40*/  SHF.R.S32.HI R0, RZ, 0x1f, R10 ;  /* 0x0000001fff007819 */ /* 0x000fe2000001140a */
[C---:B------:R-:W-:Y:S02]  /*4e50*/  IMAD R6, R10.reuse, c[0x0][0x214], R6 ;  /* 0x000085000a067a24 */ /* 0x040fe400078e0206 */
[----:B------:R-:W-:-:S04]  /*4e60*/  IMAD.WIDE.U32 R18, R10, c[0x0][0x1f0], R18 ;  /* 0x00007c000a127a25 */ /* 0x000fc800078e0012 */
[----:B------:R-:W-:Y:S02]  /*4e70*/  IMAD.IADD R6, R7, 0x1, -R6 ;  /* 0x0000000107067824 */ /* 0x000fe400078e0a06 */
[----:B------:R-:W-:-:S03]  /*4e80*/  IMAD R0, R0, c[0x0][0x1f0], RZ ;  /* 0x00007c0000007a24 */ /* 0x000fc600078e02ff */
[----:B------:R-:W-:Y:S01]  /*4e90*/  SHF.R.S32.HI R4, RZ, 0x1f, R6 ;  /* 0x0000001fff047819 */ /* 0x000fe20000011406 */
[----:B------:R-:W-:-:S04]  /*4ea0*/  IMAD R0, R10, c[0x0][0x1f4], R0 ;  /* 0x00007d000a007a24 */ /* 0x000fc800078e0200 */
[----:B------:R-:W-:Y:S02]  /*4eb0*/  IMAD R4, R4, c[0x0][0x1e8], RZ ;  /* 0x00007a0004047a24 */ /* 0x000fe400078e02ff */
[----:B------:R-:W-:Y:S02]  /*4ec0*/  IMAD.IADD R19, R19, 0x1, R0 ;  /* 0x0000000113137824 */ /* 0x000fe400078e0200 */
[C---:B------:R-:W-:Y:S02]  /*4ed0*/  IMAD R4, R6.reuse, c[0x0][0x1ec], R4 ;  /* 0x00007b0006047a24 */ /* 0x040fe400078e0204 */
[----:B------:R-:W-:-:S05]  /*4ee0*/  IMAD.WIDE.U32 R6, R6, c[0x0][0x1e8], R18 ;  /* 0x00007a0006067a25 */ /* 0x000fca00078e0012 */
[----:B------:R-:W-:Y:S02]  /*4ef0*/  IADD3 R4, R7, R4, RZ ;  /* 0x0000000407047210 */ /* 0x000fe40007ffe0ff */
[----:B------:R-:W-:-:S04]  /*4f00*/  LEA R8, P0, R6, c[0x0][0x1d0], 0x1 ;  /* 0x0000740006087a11 */ /* 0x000fc800078008ff */
[----:B------:R-:W-:-:S05]  /*4f10*/  LEA.HI.X R9, R6, c[0x0][0x1d4], R4, 0x1, P0 ;  /* 0x0000750006097a11 */ /* 0x000fca00000f0c04 */
[----:B------:R-:W-:Y:S01]  /*4f20*/  STG.E.64 [R8.64], R2 ;  /* 0x0000000208007986 */ /* 0x000fe2000c101b08 */
[----:B------:R-:W-:Y:S05]  /*4f30*/  EXIT ;  /* 0x000000000000794d */ /* 0x000fea0003800000 */
        .weak           $__internal_0_$__cuda_sm20_div_s64
        .type           $__internal_0_$__cuda_sm20_div_s64,@function
        .size           $__internal_0_$__cuda_sm20_div_s64,(.L_x_7696 - $__internal_0_$__cuda_sm20_div_s64)
$__internal_0_$__cuda_sm20_div_s64:
[----:B------:R-:W-:Y:S02]  /*4f40*/  IADD3 R46, P0, RZ, -R25, RZ ;  /* 0x80000019ff2e7210 */ /* 0x000fe40007f1e0ff */
[----:B------:R-:W-:-:S03]  /*4f50*/  ISETP.GE.AND P1, PT, R24, RZ, PT ;  /* 0x000000ff1800720c */ /* 0x000fc60003f26270 */
[----:B------:R-:W-:Y:S01]  /*4f60*/  IMAD.X R0, RZ, RZ, ~R24, P0 ;  /* 0x000000ffff007224 */ /* 0x000fe200000e0e18 */
[----:B------:R-:W-:-:S04]  /*4f70*/  SEL R46, R46, R25, !P1 ;  /* 0x000000192e2e7207 */ /* 0x000fc80004800000 */
[----:B------:R-:W-:-:S04]  /*4f80*/  SEL R47, R0, R24, !P1 ;  /* 0x00000018002f7207 */ /* 0x000fc80004800000 */
[----:B------:R-:W0:Y:S08]  /*4f90*/  I2F.U64.RP R0, R46 ;  /* 0x0000002e00007312 */ /* 0x000e300000309000 */
[----:B0-----:R-:W0:Y:S02]  /*4fa0*/  MUFU.RCP R0, R0 ;  /* 0x0000000000007308 */ /* 0x001e240000001000 */
[----:B0-----:R-:W-:-:S06]  /*4fb0*/  IADD3 R0, R0, 0x1ffffffe, RZ ;  /* 0x1ffffffe00007810 */ /* 0x001fcc0007ffe0ff */
[----:B------:R-:W0:Y:S02]  /*4fc0*/  F2I.U64.TRUNC R56, R0 ;  /* 0x0000000000387311 */ /* 0x000e24000020d800 */
[----:B0-----:R-:W-:-:S04]  /*4fd0*/  IMAD.WIDE.U32 R58, R56, R46, RZ ;  /* 0x0000002e383a7225 */ /* 0x001fc800078e00ff */
[C---:B------:R-:W-:Y:S01]  /*4fe0*/  IMAD R0, R56.reuse, R47, R59 ;  /* 0x0000002f38007224 */ /* 0x040fe200078e023b */
[----:B------:R-:W-:Y:S01]  /*4ff0*/  IADD3 R21, P0, RZ, -R58, RZ ;  /* 0x8000003aff157210 */ /* 0x000fe20007f1e0ff */
[----:B------:R-:W-:Y:S02]  /*5000*/  IMAD.MOV.U32 R59, RZ, RZ, R56 ;  /* 0x000000ffff3b7224 */ /* 0x000fe400078e0038 */
[----:B------:R-:W-:Y:S02]  /*5010*/  IMAD R0, R57, R46, R0 ;  /* 0x0000002e39007224 */ /* 0x000fe400078e0200 */
[----:B------:R-:W-:-:S04]  /*5020*/  IMAD.HI.U32 R58, R56, R21, RZ ;  /* 0x00000015383a7227 */ /* 0x000fc800078e00ff */
[----:B------:R-:W-:-:S04]  /*5030*/  IMAD.X R0, RZ, RZ, ~R0, P0 ;  /* 0x000000ffff007224 */ /* 0x000fc800000e0e00 */
[----:B------:R-:W-:-:S04]  /*5040*/  IMAD.WIDE.U32 R58, P0, R56, R0, R58 ;  /* 0x00000000383a7225 */ /* 0x000fc8000780003a */
[----:B------:R-:W-:-:S04]  /*5050*/  IMAD.HI.U32 R29, R57, R0, RZ ;  /* 0x00000000391d7227 */ /* 0x000fc800078e00ff */
[----:B------:R-:W-:-:S04]  /*5060*/  IMAD.HI.U32 R21, P1, R57, R21, R58 ;  /* 0x0000001539157227 */ /* 0x000fc8000782003a */
[----:B------:R-:W-:Y:S02]  /*5070*/  IMAD R0, R57, R0, RZ ;  /* 0x0000000039007224 */ /* 0x000fe400078e02ff */
[----:B------:R-:W-:-:S03]  /*5080*/  IMAD.X R29, R29, 0x1, R57, P0 ;  /* 0x000000011d1d7824 */ /* 0x000fc600000e0639 */
[----:B------:R-:W-:-:S04]  /*5090*/  IADD3 R57, P0, R0, R21, RZ ;  /* 0x0000001500397210 */ /* 0x000fc80007f1e0ff */
[----:B------:R-:W-:Y:S01]  /*50a0*/  IADD3.X R29, RZ, RZ, R29, P0, P1 ;  /* 0x000000ffff1d7210 */ /* 0x000fe200007e241d */
[----:B------:R-:W-:Y:S01]  /*50b0*/  IMAD.WIDE.U32 R58, R57, R46, RZ ;  /* 0x0000002e393a7225 */ /* 0x000fe200078e00ff */
[----:B------:R-:W-:-:S03]  /*50c0*/  ISETP.GE.AND P1, PT, R19, RZ, PT ;  /* 0x000000ff1300720c */ /* 0x000fc60003f26270 */
[----:B------:R-:W-:Y:S01]  /*50d0*/  IMAD R21, R57, R47, R59 ;  /* 0x0000002f39157224 */ /* 0x000fe200078e023b */
[----:B------:R-:W-:-:S03]  /*50e0*/  IADD3 R22, P0, RZ, -R58, RZ ;  /* 0x8000003aff167210 */ /* 0x000fc60007f1e0ff */
[----:B------:R-:W-:Y:S02]  /*50f0*/  IMAD R21, R29, R46, R21 ;  /* 0x0000002e1d157224 */ /* 0x000fe400078e0215 */
[----:B------:R-:W-:-:S04]  /*5100*/  IMAD.HI.U32 R56, R57, R22, RZ ;  /* 0x0000001639387227 */ /* 0x000fc800078e00ff */
[----:B------:R-:W-:-:S04]  /*5110*/  IMAD.X R21, RZ, RZ, ~R21, P0 ;  /* 0x000000ffff157224 */ /* 0x000fc800000e0e15 */
[----:B------:R-:W-:-:S04]  /*5120*/  IMAD.WIDE.U32 R56, P0, R57, R21, R56 ;  /* 0x0000001539387225 */ /* 0x000fc80007800038 */
[----:B------:R-:W-:-:S04]  /*5130*/  IMAD.HI.U32 R0, R29, R21, RZ ;  /* 0x000000151d007227 */ /* 0x000fc800078e00ff */
[----:B------:R-:W-:-:S04]  /*5140*/  IMAD.HI.U32 R22, P4, R29, R22, R56 ;  /* 0x000000161d167227 */ /* 0x000fc80007880038 */
[----:B------:R-:W-:Y:S02]  /*5150*/  IMAD R21, R29, R21, RZ ;  /* 0x000000151d157224 */ /* 0x000fe400078e02ff */
[----:B------:R-:W-:Y:S02]  /*5160*/  IMAD.X R0, R0, 0x1, R29, P0 ;  /* 0x0000000100007824 */ /* 0x000fe400000e061d */
[----:B------:R-:W-:Y:S01]  /*5170*/  IMAD.MOV.U32 R57, RZ, RZ, RZ ;  /* 0x000000ffff397224 */ /* 0x000fe200078e00ff */
[----:B------:R-:W-:Y:S02]  /*5180*/  IADD3 R29, P2, R21, R22, RZ ;  /* 0x00000016151d7210 */ /* 0x000fe40007f5e0ff */
[-C--:B------:R-:W-:Y:S02]  /*5190*/  IADD3 R22, P0, RZ, -R28.reuse, RZ ;  /* 0x8000001cff167210 */ /* 0x080fe40007f1e0ff */
[----:B------:R-:W-:Y:S02]  /*51a0*/  IADD3.X R0, RZ, RZ, R0, P2, P4 ;  /* 0x000000ffff007210 */ /* 0x000fe400017e8400 */
[----:B------:R-:W-:Y:S01]  /*51b0*/  SEL R22, R22, R28, !P1 ;  /* 0x0000001c16167207 */ /* 0x000fe20004800000 */
[----:B------:R-:W-:-:S04]  /*51c0*/  IMAD.X R21, RZ, RZ, ~R19, P0 ;  /* 0x000000ffff157224 */ /* 0x000fc800000e0e13 */
[----:B------:R-:W-:Y:S01]  /*51d0*/  IMAD.HI.U32 R56, R29, R22, RZ ;  /* 0x000000161d387227 */ /* 0x000fe200078e00ff */
[----:B------:R-:W-:-:S05]  /*51e0*/  SEL R21, R21, R19, !P1 ;  /* 0x0000001315157207 */ /* 0x000fca0004800000 */
[----:B------:R-:W-:-:S06]  /*51f0*/  IMAD.WIDE.U32 R28, R29, R21, R56 ;  /* 0x000000151d1c7225 */ /* 0x000fcc00078e0038 */
[----:B------:R-:W-:-:S04]  /*5200*/  IMAD.HI.U32 R28, P2, R0, R22, R28 ;  /* 0x00000016001c7227 */ /* 0x000fc8000784001c */
[CC--:B------:R-:W-:Y:S02]  /*5210*/  IMAD R29, R0.reuse, R21.reuse, RZ ;  /* 0x00000015001d7224 */ /* 0x0c0fe400078e02ff */
[----:B------:R-:W-:-:S03]  /*5220*/  IMAD.HI.U32 R0, R0, R21, RZ ;  /* 0x0000001500007227 */ /* 0x000fc600078e00ff */
[----:B------:R-:W-:Y:S02]  /*5230*/  IADD3 R29, P1, R29, R28, RZ ;  /* 0x0000001c1d1d7210 */ /* 0x000fe40007f3e0ff */
[----:B------:R-:W-:-:S03]  /*5240*/  IADD3.X R0, R0, RZ, RZ, P2, !PT ;  /* 0x000000ff00007210 */ /* 0x000fc600017fe4ff */
[----:B------:R-:W-:-:S04]  /*5250*/  IMAD.WIDE.U32 R56, R29, R46, RZ ;  /* 0x0000002e1d387225 */ /* 0x000fc800078e00ff */
[----:B------:R-:W-:Y:S01]  /*5260*/  IMAD R28, R29, R47, R57 ;  /* 0x0000002f1d1c7224 */ /* 0x000fe200078e0239 */
[----:B------:R-:W-:Y:S01]  /*5270*/  IADD3 R22, P0, -R56, R22, RZ ;  /* 0x0000001638167210 */ /* 0x000fe20007f1e1ff */
[----:B------:R-:W-:-:S03]  /*5280*/  IMAD.X R0, RZ, RZ, R0, P1 ;  /* 0x000000ffff007224 */ /* 0x000fc600008e0600 */
[-C--:B------:R-:W-:Y:S01]  /*5290*/  ISETP.GE.U32.AND P2, PT, R22, R46.reuse, PT ;  /* 0x0000002e1600720c */ /* 0x080fe20003f46070 */
[----:B------:R-:W-:-:S04]  /*52a0*/  IMAD R28, R0, R46, R28 ;  /* 0x0000002e001c7224 */ /* 0x000fc800078e021c */
[----:B------:R-:W-:Y:S01]  /*52b0*/  IMAD.X R21, R21, 0x1, ~R28, P0 ;  /* 0x0000000115157824 */ /* 0x000fe200000e0e1c */
[----:B------:R-:W-:-:S04]  /*52c0*/  IADD3 R28, P0, R22, -R46, RZ ;  /* 0x8000002e161c7210 */ /* 0x000fc80007f1e0ff */
[----:B------:R-:W-:-:S04]  /*52d0*/  ISETP.GE.U32.AND.EX P2, PT, R21, R47, PT, P2 ;  /* 0x0000002f1500720c */ /* 0x000fc80003f46120 */
[----:B------:R-:W-:Y:S01]  /*52e0*/  SEL R28, R28, R22, P2 ;  /* 0x000000161c1c7207 */ /* 0x000fe20001000000 */
[----:B------:R-:W-:-:S03]  /*52f0*/  IMAD.X R22, R21, 0x1, ~R47, P0 ;  /* 0x0000000115167824 */ /* 0x000fc600000e0e2f */
[----:B------:R-:W-:Y:S02]  /*5300*/  ISETP.GE.U32.AND P1, PT, R28, R46, PT ;  /* 0x0000002e1c00720c */ /* 0x000fe40003f26070 */
[----:B------:R-:W-:Y:S02]  /*5310*/  SEL R22, R22, R21, P2 ;  /* 0x0000001516167207 */ /* 0x000fe40001000000 */
[----:B------:R-:W-:Y:S02]  /*5320*/  IADD3 R21, P0, R29, 0x1, RZ ;  /* 0x000000011d157810 */ /* 0x000fe40007f1e0ff */
[----:B------:R-:W-:Y:S02]  /*5330*/  ISETP.GE.U32.AND.EX P1, PT, R22, R47, PT, P1 ;  /* 0x0000002f1600720c */ /* 0x000fe40003f26110 */
[----:B------:R-:W-:Y:S01]  /*5340*/  SEL R29, R21, R29, P2 ;  /* 0x0000001d151d7207 */ /* 0x000fe20001000000 */
[----:B------:R-:W-:Y:S01]  /*5350*/  IMAD.X R21, RZ, RZ, R0, P0 ;  /* 0x000000ffff157224 */ /* 0x000fe200000e0600 */
[----:B------:R-:W-:-:S02]  /*5360*/  LOP3.LUT R28, R24, R19, RZ, 0x3c, !PT ;  /* 0x00000013181c7212 */ /* 0x000fc400078e3cff */
[----:B------:R-:W-:Y:S02]  /*5370*/  IADD3 R22, P0, R29, 0x1, RZ ;  /* 0x000000011d167810 */ /* 0x000fe40007f1e0ff */
[----:B------:R-:W-:Y:S02]  /*5380*/  SEL R21, R21, R0, P2 ;  /* 0x0000000015157207 */ /* 0x000fe40001000000 */
[----:B------:R-:W-:Y:S02]  /*5390*/  SEL R22, R22, R29, P1 ;  /* 0x0000001d16167207 */ /* 0x000fe40000800000 */
[-C--:B------:R-:W-:Y:S02]  /*53a0*/  IADD3.X R0, RZ, R21.reuse, RZ, P0, !PT ;  /* 0x00000015ff007210 */ /* 0x080fe400007fe4ff */
[----:B------:R-:W-:Y:S02]  /*53b0*/  ISETP.GE.AND P2, PT, R28, RZ, PT ;  /* 0x000000ff1c00720c */ /* 0x000fe40003f46270 */
[----:B------:R-:W-:-:S02]  /*53c0*/  SEL R21, R0, R21, P1 ;  /* 0x0000001500157207 */ /* 0x000fc40000800000 */
[-C--:B------:R-:W-:Y:S02]  /*53d0*/  IADD3 R0, P1, RZ, -R22.reuse, RZ ;  /* 0x80000016ff007210 */ /* 0x080fe40007f3e0ff */
[----:B------:R-:W-:Y:S02]  /*53e0*/  ISETP.NE.U32.AND P0, PT, R25, RZ, PT ;  /* 0x000000ff1900720c */ /* 0x000fe40003f05070 */
[----:B------:R-:W-:Y:S01]  /*53f0*/  SEL R0, R0, R22, !P2 ;  /* 0x0000001600007207 */ /* 0x000fe20005000000 */
[----:B------:R-:W-:Y:S01]  /*5400*/  IMAD.X R25, RZ, RZ, ~R21, P1 ;  /* 0x000000ffff197224 */ /* 0x000fe200008e0e15 */
[----:B------:R-:W-:Y:S01]  /*5410*/  ISETP.NE.AND.EX P0, PT, R24, RZ, PT, P0 ;  /* 0x000000ff1800720c */ /* 0x000fe20003f05300 */
[----:B------:R-:W-:Y:S02]  /*5420*/  IMAD.MOV.U32 R22, RZ, RZ, R23 ;  /* 0x000000ffff167224 */ /* 0x000fe400078e0017 */
[----:B------:R-:W-:Y:S01]  /*5430*/  IMAD.MOV.U32 R23, RZ, RZ, 0x0 ;  /* 0x00000000ff177424 */ /* 0x000fe200078e00ff */
[----:B------:R-:W-:-:S02]  /*5440*/  SEL R25, R25, R21, !P2 ;  /* 0x0000001519197207 */ /* 0x000fc40005000000 */
[----:B------:R-:W-:Y:S02]  /*5450*/  SEL R0, R0, 0xffffffff, P0 ;  /* 0xffffffff00007807 */ /* 0x000fe40000000000 */
[----:B------:R-:W-:Y:S01]  /*5460*/  SEL R25, R25, 0xffffffff, P0 ;  /* 0xffffffff19197807 */ /* 0x000fe20000000000 */
[----:B------:R-:W-:Y:S06]  /*5470*/  RET.REL.NODEC R22 `(_ZN5flash32flash_fwd_splitkv_combine_kernelI23Flash_fwd_kernel_traitsILi64ELi64ELi256ELi4ELb0ELb0EN7cutlass6half_tE19Flash_kernel_traitsILi64ELi64ELi256ELi4ES3_EELi8ELi7ELb0EEEvNS_16Flash_fwd_paramsE) ;  /* 0xffffab8016007950 */ /* 0x000fec0003c3ffff */
.L_x_45:
[----:B------:R-:W-:-:S00]  /*5480*/  BRA `(.L_x_45) ;  /* 0xfffffff000007947 */ /* 0x000fc0000383ffff */
[----:B------:R-:W-:-:S00]  /*5490*/  NOP ;  /* 0x0000000000007918 */ /* 0x000fc00000000000 */
        /* <DEDUP_REMOVED lines=14> */
.L_x_7696:


//--------------------- .text._ZN5flash32flash_fwd_splitkv_combine_kernelI23Flash_fwd_kernel_traitsILi64ELi64ELi256ELi4ELb0ELb0EN7cutlass6half_tE19Flash_kernel_traitsILi64ELi64ELi256ELi4ES3_EELi8ELi6ELb0EEEvNS_16Flash_fwd_paramsE --------------------------
	.section	.text._ZN5flash32flash_fwd_splitkv_combine_kernelI23Flash_fwd_kernel_traitsILi64ELi64ELi256ELi4ELb0ELb0EN7cutlass6half_tE19Flash_kernel_traitsILi64ELi64ELi256ELi4ES3_EELi8ELi6ELb0EEEvNS_16Flash_fwd_paramsE,"ax",@progbits
	.sectioninfo	@"SHI_REGISTERS=62"
	.align	128
        .global         _ZN5flash32flash_fwd_splitkv_combine_kernelI23Flash_fwd_kernel_traitsILi64ELi64ELi256ELi4ELb0ELb0EN7cutlass6half_tE19Flash_kernel_traitsILi64ELi64ELi256ELi4ES3_EELi8ELi6ELb0EEEvNS_16Flash_fwd_paramsE
        .type           _ZN5flash32flash_fwd_splitkv_combine_kernelI23Flash_fwd_kernel_traitsILi64ELi64ELi256ELi4ELb0ELb0EN7cutlass6half_tE19Flash_kernel_traitsILi64ELi64ELi256ELi4ES3_EELi8ELi6ELb0EEEvNS_16Flash_fwd_paramsE,@function
        .size           _ZN5flash32flash_fwd_splitkv_combine_kernelI23Flash_fwd_kernel_traitsILi64ELi64ELi256ELi4ELb0ELb0EN7cutlass6half_tE19Flash_kernel_traitsILi64ELi64ELi256ELi4ES3_EELi8ELi6ELb0EEEvNS_16Flash_fwd_paramsE,(.L_x_7697 - _ZN5flash32flash_fwd_splitkv_combine_kernelI23Flash_fwd_kernel_traitsILi64ELi64ELi256ELi4ELb0ELb0EN7cutlass6half_tE19Flash_kernel_traitsILi64ELi64ELi256ELi4ES3_EELi8ELi6ELb0EEEvNS_16Flash_fwd_paramsE)
        .other          _ZN5flash32flash_fwd_splitkv_combine_kernelI23Flash_fwd_kernel_traitsILi64ELi64ELi256ELi4ELb0ELb0EN7cutlass6half_tE19Flash_kernel_traitsILi64ELi64ELi256ELi4ES3_EELi8ELi6ELb0EEEvNS_16Flash_fwd_paramsE,@"STO_CUDA_ENTRY STV_DEFAULT"
_ZN5flash32flash_fwd_splitkv_combine_kernelI23Flash_fwd_kernel_traitsILi64ELi64ELi256ELi4ELb0ELb0EN7cutlass6half_tE19Flash_kernel_traitsILi64ELi64ELi256ELi4ES3_EELi8ELi6ELb0EEEvNS_16Flash_fwd_paramsE:
.text._ZN5flash32flash_fwd_splitkv_combine_kernelI23Flash_fwd_kernel_traitsILi64ELi64ELi256ELi4ELb0ELb0EN7cutlass6half_tE19Flash_kernel_traitsILi64ELi64ELi256ELi4ES3_EELi8ELi6ELb0EEEvNS_16Flash_fwd_paramsE:
        /* <DEDUP_REMOVED lines=11> */
[----:B------:R-:W-:Y:S01]  /*00b0*/  SEL R5, R0, R5, P0 ;  /* 0x0000000500057207 */ /* 0x000fe20000000000 */
        /* <DEDUP_REMOVED lines=11> */
[----:B------:R-:W-:Y:S05]  /*0170*/  CALL.REL.NOINC `($__internal_1_$__cuda_sm20_div_s64) ;  /* 0x0000459000007944 */ /* 0x000fea0003c00000 */
[----:B------:R-:W-:Y:S05]  /*0180*/  BRA `(.L_x_47) ;  /* 0x0000013000007947 */ /* 0x000fea0003800000 */
.L_x_46:
        /* <DEDUP_REMOVED lines=19> */
.L_x_47:
        /* <DEDUP_REMOVED lines=9> */
[----:B------:R-:W-:Y:S02]  /*0350*/  MOV R19, R21 ;  /* 0x0000001500137202 */ /* 0x000fe40000000f00 */
[----:B------:R-:W-:Y:S02]  /*0360*/  MOV R24, 0x380 ;  /* 0x0000038000187802 */ /* 0x000fe40000000f00 */
[----:B------:R-:W-:Y:S05]  /*0370*/  CALL.REL.NOINC `($__internal_1_$__cuda_sm20_div_s64) ;  /* 0x0000439000007944 */ /* 0x000fea0003c00000 */
[----:B------:R-:W-:Y:S02]  /*0380*/  MOV R32, R20 ;  /* 0x0000001400207202 */ /* 0x000fe40000000f00 */
[----:B------:R-:W-:Y:S01]  /*0390*/  MOV R33, R21 ;  /* 0x0000001500217202 */ /* 0x000fe20000000f00 */
[----:B------:R-:W-:Y:S05]  /*03a0*/  BRA `(.L_x_50) ;  /* 0x0000013000007947 */ /* 0x000fea0003800000 */
.L_x_49:
[----:B------:R-:W0:Y:S01]  /*03b0*/  I2F.U32.RP R6, R26 ;  /* 0x0000001a00067306 */ /* 0x000e220000209000 */
[----:B------:R-:W-:Y:S01]  /*03c0*/  ISETP.NE.U32.AND P0, PT, R26, RZ, PT ;  /* 0x000000ff1a00720c */ /* 0x000fe20003f05070 */
[----:B------:R-:W-:-:S06]  /*03d0*/  HFMA2.MMA R33, -RZ, RZ, 0, 0 ;  /* 0x00000000ff217435 */ /* 0x000fcc00000001ff */
[----:B0-----:R-:W0:Y:S02]  /*03e0*/  MUFU.RCP R4, R6 ;  /* 0x0000000600047308 */ /* 0x001e240000001000 */
[----:B0-----:R-:W-:-:S06]  /*03f0*/  IADD3 R4, R4, 0xffffffe, RZ ;  /* 0x0ffffffe04047810 */ /* 0x001fcc0007ffe0ff */
[----:B------:R-:W0:Y:S02]  /*0400*/  F2I.FTZ.U32.TRUNC.NTZ R3, R4 ;  /* 0x0000000400037305 */ /* 0x000e24000021f000 */
[----:B0-----:R-:W-:-:S04]  /*0410*/  IMAD.MOV R2, RZ, RZ, -R3 ;  /* 0x000000ffff027224 */ /* 0x001fc800078e0a03 */
[----:B------:R-:W-:Y:S02]  /*0420*/  IMAD R7, R2, R26, RZ ;  /* 0x0000001a02077224 */ /* 0x000fe400078e02ff */
[----:B------:R-:W-:-:S04]  /*0430*/  IMAD.MOV.U32 R2, RZ, RZ, RZ ;  /* 0x000000ffff027224 */ /* 0x000fc800078e00ff */
        /* <DEDUP_REMOVED lines=10> */
.L_x_50:
[----:B------:R-:W-:Y:S05]  /*04e0*/  BSYNC B0 ;  /* 0x0000000000007941 */ /* 0x000fea0003800000 */
.L_x_48:
        /* <DEDUP_REMOVED lines=10> */
[----:B------:R-:W-:Y:S01]  /*0590*/  @!UP0 UIADD3 UR4, UR5, URZ, URZ ;  /* 0x0000003f05048290 */ /* 0x000fe2000fffe03f */
[----:B0-----:R-:W0:Y:S02]  /*05a0*/  MUFU.RCP R8, R6 ;  /* 0x0000000600087308 */ /* 0x001e240000001000 */
[----:B0-----:R-:W-:Y:S01]  /*05b0*/  IADD3 R8, R8, 0xffffffe, RZ ;  /* 0x0ffffffe08087810 */ /* 0x001fe20007ffe0ff */
[----:B------:R-:W-:-:S05]  /*05c0*/  IMAD.MOV.U32 R6, RZ, RZ, R2 ;  /* 0x000000ffff067224 */ /* 0x000fca00078e0002 */
        /* <DEDUP_REMOVED lines=40> */
[----:B------:R-:W-:Y:S02]  /*0850*/  MOV R8, R20 ;  /* 0x0000001400087202 */ /* 0x000fe40000000f00 */
[----:B------:R-:W-:Y:S01]  /*0860*/  MOV R9, R21 ;  /* 0x0000001500097202 */ /* 0x000fe20000000f00 */
[----:B------:R-:W-:Y:S05]  /*0870*/  BRA `(.L_x_53) ;  /* 0x0000013000007947 */ /* 0x000fea0003800000 */
.L_x_52:
[----:B------:R-:W0:Y:S01]  /*0880*/  I2F.U32.RP R4, R17 ;  /* 0x0000001100047306 */ /* 0x000e220000209000 */
[----:B------:R-:W-:-:S07]  /*0890*/  ISETP.NE.U32.AND P0, PT, R17, RZ, PT ;  /* 0x000000ff1100720c */ /* 0x000fce0003f05070 */
[----:B0-----:R-:W0:Y:S02]  /*08a0*/  MUFU.RCP R6, R4 ;  /* 0x0000000400067308 */ /* 0x001e240000001000 */
[----:B0-----:R-:W-:-:S06]  /*08b0*/  IADD3 R6, R6, 0xffffffe, RZ ;  /* 0x0ffffffe06067810 */ /* 0x001fcc0007ffe0ff */
[----:B------:R-:W0:Y:S02]  /*08c0*/  F2I.FTZ.U32.TRUNC.NTZ R7, R6 ;  /* 0x0000000600077305 */ /* 0x000e24000021f000 */
[----:B0-----:R-:W-:Y:S02]  /*08d0*/  IMAD.MOV R2, RZ, RZ, -R7 ;  /* 0x000000ffff027224 */ /* 0x001fe400078e0a07 */
[----:B------:R-:W-:Y:S02]  /*08e0*/  IMAD.MOV.U32 R6, RZ, RZ, RZ ;  /* 0x000000ffff067224 */ /* 0x000fe400078e00ff */
[----:B------:R-:W-:-:S04]  /*08f0*/  IMAD R9, R2, R17, RZ ;  /* 0x0000001102097224 */ /* 0x000fc800078e02ff */
[----:B------:R-:W-:-:S06]  /*0900*/  IMAD.HI.U32 R9, R7, R9, R6 ;  /* 0x0000000907097227 */ /* 0x000fcc00078e0006 */
[----:B------:R-:W-:Y:S01]  /*0910*/  IMAD.HI.U32 R8, R9, R26, RZ ;  /* 0x0000001a09087227 */ /* 0x000fe200078e00ff */
[----:B------:R-:W-:-:S04]  /*0920*/  HFMA2.MMA R9, -RZ, RZ, 0, 0 ;  /* 0x00000000ff097435 */ /* 0x000fc800000001ff */
        /* <DEDUP_REMOVED lines=8> */
.L_x_53:
[----:B------:R-:W-:Y:S05]  /*09b0*/  BSYNC B0 ;  /* 0x0000000000007941 */ /* 0x000fea0003800000 */
.L_x_51:
[----:B------:R-:W-:Y:S01]  /*09c0*/  IMAD.MOV.U32 R6, RZ, RZ, c[0x0][0x1c0] ;  /* 0x00007000ff067624 */ /* 0x000fe200078e00ff */
[----:B------:R-:W-:Y:S01]  /*09d0*/  IABS R19, R3 ;  /* 0x0000000300137213 */ /* 0x000fe20000000000 */
[----:B------:R-:W-:Y:S01]  /*09e0*/  IMAD.MOV.U32 R26, RZ, RZ, RZ ;  /* 0x000000ffff1a7224 */ /* 0x000fe200078e00ff */
[----:B------:R-:W-:Y:S01]  /*09f0*/  IABS R14, c[0x0][0x214] ;  /* 0x00008500000e7a13 */ /* 0x000fe20000000000 */
[C---:B------:R-:W-:Y:S01]  /*0a00*/  IMAD R2, R6.reuse, c[0x0][0x214], RZ ;  /* 0x0000850006027a24 */ /* 0x040fe200078e02ff */
[----:B------:R-:W0:Y:S01]  /*0a10*/  I2F.RP R20, R19 ;  /* 0x0000001300147306 */ /* 0x000e220000209400 */
[----:B------:R-:W-:Y:S01]  /*0a20*/  IADD3 R6, R6, -0x1, RZ ;  /* 0xffffffff06067810 */ /* 0x000fe20007ffe0ff */
[----:B------:R-:W1:Y:S01]  /*0a30*/  S2R R38, SR_TID.X ;  /* 0x0000000000267919 */ /* 0x000e620000002100 */
[----:B------:R-:W-:Y:S01]  /*0a40*/  ISETP.NE.AND P5, PT, R3, RZ, PT ;  /* 0x000000ff0300720c */ /* 0x000fe20003fa5270 */
[----:B------:R-:W-:Y:S01]  /*0a50*/  BSSY B0, `(.L_x_54) ;  /* 0x0000072000007945 */ /* 0x000fe20003800000 */
[----:B------:R-:W-:-:S03]  /*0a60*/  IABS R18, R2 ;  /* 0x0000000200127213 */ /* 0x000fc60000000000 */
[----:B------:R-:W-:Y:S01]  /*0a70*/  I2F.RP R13, R14 ;  /* 0x0000000e000d7306 */ /* 0x000fe20000209400 */
[----:B------:R-:W-:-:S07]  /*0a80*/  IADD3 R21, R18, UR8, RZ ;  /* 0x0000000812157c10 */ /* 0x000fce000fffe0ff */
[----:B------:R-:W2:Y:S08]  /*0a90*/  I2F.RP R15, R18 ;  /* 0x00000012000f7306 */ /* 0x000eb00000209400 */
[----:B0-----:R-:W0:Y:S08]  /*0aa0*/  MUFU.RCP R4, R20 ;  /* 0x0000001400047308 */ /* 0x001e300000001000 */
[----:B--2---:R-:W2:Y:S08]  /*0ab0*/  MUFU.RCP R10, R15 ;  /* 0x0000000f000a7308 */ /* 0x004eb00000001000 */
[----:B------:R-:W3:Y:S01]  /*0ac0*/  MUFU.RCP R24, R13 ;  /* 0x0000000d00187308 */ /* 0x000ee20000001000 */
[----:B0-----:R-:W-:-:S02]  /*0ad0*/  IADD3 R4, R4, 0xffffffe, RZ ;  /* 0x0ffffffe04047810 */ /* 0x001fc40007ffe0ff */
[----:B--2---:R-:W-:-:S05]  /*0ae0*/  IADD3 R10, R10, 0xffffffe, RZ ;  /* 0x0ffffffe0a0a7810 */ /* 0x004fca0007ffe0ff */
[----:B------:R-:W0:Y:S01]  /*0af0*/  F2I.FTZ.U32.TRUNC.NTZ R27, R4 ;  /* 0x00000004001b7305 */ /* 0x000e22000021f000 */
[----:B------:R-:W-:Y:S02]  /*0b00*/  IABS R15, R21 ;  /* 0x00000015000f7213 */ /* 0x000fe40000000000 */
[----:B---3--:R-:W-:-:S05]  /*0b10*/  IADD3 R24, R24, 0xffffffe, RZ ;  /* 0x0ffffffe18187810 */ /* 0x008fca0007ffe0ff */
[----:B------:R-:W2:Y:S08]  /*0b20*/  F2I.FTZ.U32.TRUNC.NTZ R11, R10 ;  /* 0x0000000a000b7305 */ /* 0x000eb0000021f000 */
[----:B------:R-:W3:Y:S01]  /*0b30*/  F2I.FTZ.U32.TRUNC.NTZ R25, R24 ;  /* 0x0000001800197305 */ /* 0x000ee2000021f000 */
[----:B0-----:R-:W-:Y:S02]  /*0b40*/  IMAD.MOV R22, RZ, RZ, -R27 ;  /* 0x000000ffff167224 */ /* 0x001fe400078e0a1b */
[----:B------:R-:W-:-:S02]  /*0b50*/  IMAD.IADD R4, R6, 0x1, R19 ;  /* 0x0000000106047824 */ /* 0x000fc400078e0213 */
[----:B------:R-:W-:Y:S02]  /*0b60*/  IMAD R22, R22, R19, RZ ;  /* 0x0000001316167224 */ /* 0x000fe400078e02ff */
[----:B--2---:R-:W-:Y:S01]  /*0b70*/  IMAD.MOV R7, RZ, RZ, -R11 ;  /* 0x000000ffff077224 */ /* 0x004fe200078e0a0b */
[----:B------:R-:W-:Y:S01]  /*0b80*/  IABS R13, R4 ;  /* 0x00000004000d7213 */ /* 0x000fe20000000000 */
[----:B------:R-:W-:Y:S02]  /*0b90*/  IMAD.MOV.U32 R10, RZ, RZ, RZ ;  /* 0x000000ffff0a7224 */ /* 0x000fe400078e00ff */
[----:B------:R-:W-:Y:S02]  /*0ba0*/  IMAD R20, R7, R18, RZ ;  /* 0x0000001207147224 */ /* 0x000fe400078e02ff */
[----:B------:R-:W-:-:S04]  /*0bb0*/  IMAD.HI.U32 R22, R27, R22, R26 ;  /* 0x000000161b167227 */ /* 0x000fc800078e001a */
[----:B------:R-:W-:Y:S01]  /*0bc0*/  IMAD.HI.U32 R20, R11, R20, R10 ;  /* 0x000000140b147227 */ /* 0x000fe200078e000a */
[----:B------:R-:W-:Y:S02]  /*0bd0*/  IABS R10, R2 ;  /* 0x00000002000a7213 */ /* 0x000fe40000000000 */
[----:B------:R-:W-:Y:S01]  /*0be0*/  IABS R11, R3 ;  /* 0x00000003000b7213 */ /* 0x000fe20000000000 */
[----:B---3--:R-:W-:Y:S02]  /*0bf0*/  IMAD.MOV R7, RZ, RZ, -R25 ;  /* 0x000000ffff077224 */ /* 0x008fe400078e0a19 */
[----:B------:R-:W-:Y:S02]  /*0c00*/  IMAD.MOV.U32 R24, RZ, RZ, RZ ;  /* 0x000000ffff187224 */ /* 0x000fe400078e00ff */
[----:B------:R-:W-:Y:S02]  /*0c10*/  IMAD R7, R7, R14, RZ ;  /* 0x0000000e07077224 */ /* 0x000fe400078e02ff */
[----:B------:R-:W-:-:S02]  /*0c20*/  IMAD.MOV R10, RZ, RZ, -R10 ;  /* 0x000000ffff0a7224 */ /* 0x000fc400078e0a0a */
[----:B------:R-:W-:-:S04]  /*0c30*/  IMAD.HI.U32 R20, R20, R15, RZ ;  /* 0x0000000f14147227 */ /* 0x000fc800078e00ff */
[----:B------:R-:W-:-:S04]  /*0c40*/  IMAD.HI.U32 R24, R25, R7, R24 ;  /* 0x0000000719187227 */ /* 0x000fc800078e0018 */
[----:B------:R-:W-:Y:S02]  /*0c50*/  IMAD R7, R20, R10, R15 ;  /* 0x0000000a14077224 */ /* 0x000fe400078e020f */
[----:B------:R-:W-:Y:S02]  /*0c60*/  IMAD.MOV R11, RZ, RZ, -R11 ;  /* 0x000000ffff0b7224 */ /* 0x000fe400078e0a0b */
[----:B------:R-:W-:Y:S01]  /*0c70*/  IMAD.HI.U32 R22, R22, R13, RZ ;  /* 0x0000000d16167227 */ /* 0x000fe200078e00ff */
[----:B------:R-:W-:-:S03]  /*0c80*/  ISETP.GT.U32.AND P4, PT, R18, R7, PT ;  /* 0x000000071200720c */ /* 0x000fc60003f84070 */
[----:B------:R-:W-:Y:S01]  /*0c90*/  IMAD R26, R22, R11, R13 ;  /* 0x0000000b161a7224 */ /* 0x000fe200078e020d */
[----:B------:R-:W-:Y:S01]  /*0ca0*/  LEA.HI.SX32 R13, R2, 0x1, 0x1 ;  /* 0x00000001020d7811 */ /* 0x000fe200078f0aff */
[----:B------:R-:W-:-:S03]  /*0cb0*/  IMAD.HI.U32 R24, R24, R15, RZ ;  /* 0x0000000f18187227 */ /* 0x000fc600078e00ff */
[----:B------:R-:W-:Y:S01]  /*0cc0*/  ISETP.GT.U32.AND P3, PT, R19, R26, PT ;  /* 0x0000001a1300720c */ /* 0x000fe20003f64070 */
[----:B------:R-:W-:-:S04]  /*0cd0*/  IMAD.MOV R10, RZ, RZ, -R24 ;  /* 0x000000ffff0a7224 */ /* 0x000fc800078e0a18 */
[----:B------:R-:W-:Y:S01]  /*0ce0*/  @!P4 IMAD.IADD R7, R7, 0x1, -R18 ;  /* 0x000000010707c824 */ /* 0x000fe200078e0a12 */
[----:B------:R-:W-:Y:S01]  /*0cf0*/  @!P4 IADD3 R20, R20, 0x1, RZ ;  /* 0x000000011414c810 */ /* 0x000fe20007ffe0ff */
[----:B------:R-:W-:Y:S01]  /*0d00*/  IMAD R15, R14, R10, R15 ;  /* 0x0000000a0e0f7224 */ /* 0x000fe200078e020f */
[----:B------:R-:W-:Y:S02]  /*0d10*/  ISETP.NE.AND P4, PT, R2, RZ, PT ;  /* 0x000000ff0200720c */ /* 0x000fe40003f85270 */
[-C--:B------:R-:W-:Y:S02]  /*0d20*/  ISETP.GE.U32.AND P2, PT, R7, R18.reuse, PT ;  /* 0x000000120700720c */ /* 0x080fe40003f46070 */
[----:B------:R-:W-:Y:S01]  /*0d30*/  LOP3.LUT R7, R21, R18, RZ, 0x3c, !PT ;  /* 0x0000001215077212 */ /* 0x000fe200078e3cff */
[----:B------:R-:W-:Y:S01]  /*0d40*/  @!P3 IMAD.IADD R26, R26, 0x1, -R19 ;  /* 0x000000011a1ab824 */ /* 0x000fe200078e0a13 */
[----:B------:R-:W-:Y:S02]  /*0d50*/  ISETP.GT.U32.AND P0, PT, R14, R15, PT ;  /* 0x0000000f0e00720c */ /* 0x000fe40003f04070 */
[----:B------:R-:W-:-:S02]  /*0d60*/  ISETP.GE.AND P1, PT, R7, RZ, PT ;  /* 0x000000ff0700720c */ /* 0x000fc40003f26270 */
[-C--:B------:R-:W-:Y:S02]  /*0d70*/  ISETP.GE.U32.AND P6, PT, R26, R19.reuse, PT ;  /* 0x000000131a00720c */ /* 0x080fe40003fc6070 */
[----:B------:R-:W-:Y:S02]  /*0d80*/  LOP3.LUT R7, R4, R19, RZ, 0x3c, !PT ;  /* 0x0000001304077212 */ /* 0x000fe400078e3cff */
[----:B------:R-:W-:Y:S02]  /*0d90*/  @!P3 IADD3 R22, R22, 0x1, RZ ;  /* 0x000000011616b810 */ /* 0x000fe40007ffe0ff */
[----:B------:R-:W-:Y:S02]  /*0da0*/  @P2 IADD3 R20, R20, 0x1, RZ ;  /* 0x0000000114142810 */ /* 0x000fe40007ffe0ff */
[----:B------:R-:W-:Y:S01]  /*0db0*/  ISETP.GE.AND P2, PT, R7, RZ, PT ;  /* 0x000000ff0700720c */ /* 0x000fe20003f46270 */
[----:B------:R-:W-:Y:S01]  /*0dc0*/  @!P0 IMAD.IADD R15, R15, 0x1, -R14 ;  /* 0x000000010f0f8824 */ /* 0x000fe200078e0a0e */
[----:B------:R-:W-:Y:S01]  /*0dd0*/  @!P0 IADD3 R24, R24, 0x1, RZ ;  /* 0x0000000118188810 */ /* 0x000fe20007ffe0ff */
[----:B------:R-:W-:Y:S01]  /*0de0*/  @!P1 IMAD.MOV R20, RZ, RZ, -R20 ;  /* 0x000000ffff149224 */ /* 0x000fe200078e0a14 */
[----:B------:R-:W-:-:S02]  /*0df0*/  @!P4 LOP3.LUT R20, RZ, R18, RZ, 0x33, !PT ;  /* 0x00000012ff14c212 */ /* 0x000fc400078e33ff */
[----:B------:R-:W-:Y:S02]  /*0e00*/  @P6 IADD3 R22, R22, 0x1, RZ ;  /* 0x0000000116166810 */ /* 0x000fe40007ffe0ff */
[----:B------:R-:W-:Y:S02]  /*0e10*/  ISETP.LT.U32.AND P0, PT, R32, R20, PT ;  /* 0x000000142000720c */ /* 0x000fe40003f01070 */
[----:B------:R-:W-:Y:S02]  /*0e20*/  SHF.R.S32.HI R11, RZ, 0x1f, R20 ;  /* 0x0000001fff0b7819 */ /* 0x000fe40000011414 */
[----:B------:R-:W-:Y:S01]  /*0e30*/  ISETP.GE.U32.AND P3, PT, R15, R14, PT ;  /* 0x0000000e0f00720c */ /* 0x000fe20003f66070 */
[----:B------:R-:W-:Y:S01]  /*0e40*/  @!P2 IMAD.MOV R22, RZ, RZ, -R22 ;  /* 0x000000ffff16a224 */ /* 0x000fe200078e0a16 */
[----:B------:R-:W-:Y:S02]  /*0e50*/  ISETP.GT.AND P2, PT, R2, RZ, PT ;  /* 0x000000ff0200720c */ /* 0x000fe40003f44270 */
[----:B------:R-:W-:-:S02]  /*0e60*/  ISETP.LT.AND.EX P0, PT, R33, R11, PT, P0 ;  /* 0x0000000b2100720c */ /* 0x000fc40003f01300 */
[----:B------:R-:W-:Y:S02]  /*0e70*/  LOP3.LUT R21, R21, c[0x0][0x214], RZ, 0x3c, !PT ;  /* 0x0000850015157a12 */ /* 0x000fe400078e3cff */
[----:B------:R-:W-:Y:S02]  /*0e80*/  SEL R11, R33, R11, P0 ;  /* 0x0000000b210b7207 */ /* 0x000fe40000000000 */
[----:B------:R-:W-:Y:S02]  /*0e90*/  ISETP.GE.AND P1, PT, R21, RZ, PT ;  /* 0x000000ff1500720c */ /* 0x000fe40003f26270 */
[----:B------:R-:W-:Y:S02]  /*0ea0*/  SHF.R.S32.HI R10, RZ, 0x1f, R2 ;  /* 0x0000001fff0a7819 */ /* 0x000fe40000011402 */
[----:B------:R-:W-:Y:S02]  /*0eb0*/  ISETP.NE.AND P4, PT, RZ, c[0x0][0x214], PT ;  /* 0x00008500ff007a0c */ /* 0x000fe40003f85270 */
[----:B------:R-:W-:Y:S01]  /*0ec0*/  LOP3.LUT R2, R33, R11, RZ, 0xfc, !PT ;  /* 0x0000000b21027212 */ /* 0x000fe200078efcff */
[----:B------:R-:W-:Y:S01]  /*0ed0*/  @!P2 IMAD.MOV R13, RZ, RZ, R10 ;  /* 0x000000ffff0da224 */ /* 0x000fe200078e020a */
[----:B------:R-:W-:-:S02]  /*0ee0*/  @P3 IADD3 R24, R24, 0x1, RZ ;  /* 0x0000000118183810 */ /* 0x000fc40007ffe0ff */
[----:B------:R-:W-:Y:S02]  /*0ef0*/  ISETP.NE.U32.AND P2, PT, R2, RZ, PT ;  /* 0x000000ff0200720c */ /* 0x000fe40003f45070 */
[----:B------:R-:W-:Y:S01]  /*0f00*/  @!P5 LOP3.LUT R22, RZ, R19, RZ, 0x33, !PT ;  /* 0x00000013ff16d212 */ /* 0x000fe200078e33ff */
[----:B------:R-:W-:-:S03]  /*0f10*/  @!P1 IMAD.MOV R24, RZ, RZ, -R24 ;  /* 0x000000ffff189224 */ /* 0x000fc600078e0a18 */
[----:B------:R-:W-:Y:S02]  /*0f20*/  ISETP.LT.U32.AND P1, PT, R8, R22, PT ;  /* 0x000000160800720c */ /* 0x000fe40003f21070 */
[----:B------:R-:W-:Y:S02]  /*0f30*/  SHF.R.S32.HI R7, RZ, 0x1f, R22 ;  /* 0x0000001fff077819 */ /* 0x000fe40000011416 */
[----:B------:R-:W-:Y:S02]  /*0f40*/  @!P4 LOP3.LUT R24, RZ, c[0x0][0x214], RZ, 0x33, !PT ;  /* 0x00008500ff18ca12 */ /* 0x000fe400078e33ff */
[----:B------:R-:W-:-:S03]  /*0f50*/  ISETP.LT.AND.EX P1, PT, R9, R7, PT, P1 ;  /* 0x000000070900720c */ /* 0x000fc60003f21310 */
[----:B------:R-:W-:Y:S01]  /*0f60*/  IMAD R2, R24, R13, RZ ;  /* 0x0000000d18027224 */ /* 0x000fe200078e02ff */
[----:B------:R-:W-:Y:S02]  /*0f70*/  SEL R15, R8, R22, P1 ;  /* 0x00000016080f7207 */ /* 0x000fe40000800000 */
[----:B------:R-:W-:Y:S02]  /*0f80*/  SEL R14, R9, R7, P1 ;  /* 0x00000007090e7207 */ /* 0x000fe40000800000 */
[----:B------:R-:W-:Y:S01]  /*0f90*/  SEL R13, R32, R20, P0 ;  /* 0x00000014200d7207 */ /* 0x000fe20000000000 */
[----:B------:R-:W-:Y:S05]  /*0fa0*/  @!P2 BRA `(.L_x_55) ;  /* 0x000000900000a947 */ /* 0x000fea0003800000 */
[----:B-1----:R-:W-:Y:S01]  /*0fb0*/  IMAD.MOV.U32 R30, RZ, RZ, R32 ;  /* 0x000000ffff1e7224 */ /* 0x002fe200078e0020 */
[----:B------:R-:W-:Y:S01]  /*0fc0*/  MOV R26, R13 ;  /* 0x0000000d001a7202 */ /* 0x000fe20000000f00 */
[----:B------:R-:W-:Y:S01]  /*0fd0*/  IMAD.MOV.U32 R19, RZ, RZ, R33 ;  /* 0x000000ffff137224 */ /* 0x000fe200078e0021 */
[----:B------:R-:W-:Y:S02]  /*0fe0*/  MOV R25, R11 ;  /* 0x0000000b00197202 */ /* 0x000fe40000000f00 */
[----:B------:R-:W-:-:S02]  /*0ff0*/  MOV R24, 0x1010 ;  /* 0x0000101000187802 */ /* 0x000fc40000000f00 */
[----:B------:R-:W-:Y:S05]  /*1000*/  CALL.REL.NOINC `($__internal_1_$__cuda_sm20_div_s64) ;  /* 0x0000370000007944 */ /* 0x000fea0003c00000 */
[----:B------:R-:W-:Y:S02]  /*1010*/  MOV R40, R20 ;  /* 0x0000001400287202 */ /* 0x000fe40000000f00 */
[----:B------:R-:W-:Y:S01]  /*1020*/  MOV R41, R21 ;  /* 0x0000001500297202 */ /* 0x000fe20000000f00 */
[----:B------:R-:W-:Y:S05]  /*1030*/  BRA `(.L_x_56) ;  /* 0x0000013000007947 */ /* 0x000fea0003800000 */
.L_x_55:
        /* <DEDUP_REMOVED lines=19> */
.L_x_56:
[----:B------:R-:W-:Y:S05]  /*1170*/  BSYNC B0 ;  /* 0x0000000000007941 */ /* 0x000fea0003800000 */
.L_x_54:
[----:B------:R-:W-:Y:S01]  /*1180*/  SHF.R.S32.HI R7, RZ, 0x1f, R38 ;  /* 0x0000001fff077819 */ /* 0x000fe20000011426 */
[----:B------:R-:W-:Y:S01]  /*1190*/  ULDC.64 UR8, c[0x0][0x118] ;  /* 0x0000460000087ab9 */ /* 0x000fe20000000a00 */
[----:B------:R-:W-:Y:S02]  /*11a0*/  IADD3 R21, P0, R12, -UR7, RZ ;  /* 0x800000070c157c10 */ /* 0x000fe4000ff1e0ff */
[----:B------:R-:W-:-:S04]  /*11b0*/  LEA.HI R25, R7, R38, RZ, 0x3 ;  /* 0x0000002607197211 */ /* 0x000fc800078f18ff */
[----:B------:R-:W-:Y:S02]  /*11c0*/  LOP3.LUT R19, R25, 0xfffffff8, RZ, 0xc0, !PT ;  /* 0xfffffff819137812 */ /* 0x000fe400078ec0ff */
[----:B------:R-:W-:-:S03]  /*11d0*/  SHF.R.S32.HI R25, RZ, 0x3, R25 ;  /* 0x00000003ff197819 */ /* 0x000fc60000011419 */
[----:B------:R-:W-:Y:S01]  /*11e0*/  IMAD.IADD R20, R38, 0x1, -R19 ;  /* 0x0000000126147824 */ /* 0x000fe200078e0a13 */
[----:B------:R-:W-:Y:S02]  /*11f0*/  IADD3.X R19, R0, ~UR6, RZ, P0, !PT ;  /* 0x8000000600137c10 */ /* 0x000fe400087fe4ff */
[----:B------:R-:W-:Y:S02]  /*1200*/  IADD3 R31, R25, 0x20, RZ ;  /* 0x00000020191f7810 */ /* 0x000fe40007ffe0ff */
[----:B------:R-:W-:Y:S02]  /*1210*/  ISETP.GT.U32.AND P3, PT, R21, R20, PT ;  /* 0x000000141500720c */ /* 0x000fe40003f64070 */
[----:B------:R-:W-:Y:S02]  /*1220*/  SHF.R.S32.HI R10, RZ, 0x1f, R20 ;  /* 0x0000001fff0a7819 */ /* 0x000fe40000011414 */
[----:B------:R-:W-:Y:S02]  /*1230*/  IADD3 R27, R25, 0x10, RZ ;  /* 0x00000010191b7810 */ /* 0x000fe40007ffe0ff */
[----:B------:R-:W-:-:S02]  /*1240*/  ISETP.GT.AND.EX P3, PT, R19, R10, PT, P3 ;  /* 0x0000000a1300720c */ /* 0x000fc40003f64330 */
[----:B------:R-:W-:Y:S02]  /*1250*/  IADD3 R23, R25, 0x30, RZ ;  /* 0x0000003019177810 */ /* 0x000fe40007ffe0ff */
[----:B------:R-:W-:Y:S02]  /*1260*/  ISETP.GE.OR P4, PT, R31, c[0x0][0x314], !P3 ;  /* 0x0000c5001f007a0c */ /* 0x000fe40005f86670 */
[----:B------:R-:W-:Y:S02]  /*1270*/  ISETP.GE.OR P5, PT, R27, c[0x0][0x314], !P3 ;  /* 0x0000c5001b007a0c */ /* 0x000fe40005fa6670 */
[----:B------:R-:W-:Y:S02]  /*1280*/  ISETP.GE.OR P6, PT, R25, c[0x0][0x314], !P3 ;  /* 0x0000c50019007a0c */ /* 0x000fe40005fc6670 */
[----:B------:R-:W-:Y:S02]  /*1290*/  ISETP.GE.OR P3, PT, R23, c[0x0][0x314], !P3 ;  /* 0x0000c50017007a0c */ /* 0x000fe40005f66670 */
[----:B------:R-:W-:-:S04]  /*12a0*/  IADD3 R32, P0, R20, UR7, RZ ;  /* 0x0000000714207c10 */ /* 0x000fc8000ff1e0ff */
[----:B------:R-:W-:Y:S01]  /*12b0*/  IADD3.X R33, R10, UR6, RZ, P0, !PT ;  /* 0x000000060a217c10 */ /* 0x000fe200087fe4ff */
[--C-:B------:R-:W-:Y:S01]  /*12c0*/  @!P4 IMAD.MOV.U32 R26, RZ, RZ, R32.reuse ;  /* 0x000000ffff1ac224 */ /* 0x100fe200078e0020 */
[----:B------:R-:W-:Y:S02]  /*12d0*/  @!P4 SHF.R.S32.HI R19, RZ, 0x1f, R31 ;  /* 0x0000001fff13c819 */ /* 0x000fe4000001141f */
[----:B------:R-:W-:Y:S01]  /*12e0*/  @!P5 SHF.R.S32.HI R21, RZ, 0x1f, R27 ;  /* 0x0000001fff15d819 */ /* 0x000fe2000001141b */
[----:B------:R-:W-:-:S04]  /*12f0*/  @!P5 IMAD.WIDE.U32 R28, R12, R27, R32 ;  /* 0x0000001b0c1cd225 */ /* 0x000fc800078e0020 */
[-C--:B------:R-:W-:Y:S01]  /*1300*/  @!P4 IMAD R19, R19, R12.reuse, RZ ;  /* 0x0000000c1313c224 */ /* 0x080fe200078e02ff */
[----:B------:R-:W-:Y:S01]  /*1310*/  @!P5 LEA R22, P0, R28, c[0x0][0x208], 0x2 ;  /* 0x000082001c16da11 */ /* 0x000fe200078010ff */
[----:B------:R-:W-:Y:S02]  /*1320*/  @!P5 IMAD R21, R21, R12, RZ ;  /* 0x0000000c1515d224 */ /* 0x000fe400078e02ff */
[-C--:B------:R-:W-:Y:S01]  /*1330*/  @!P4 IMAD R10, R31, R0.reuse, R19 ;  /* 0x000000001f0ac224 */ /* 0x080fe200078e0213 */
[----:B------:R-:W-:Y:S01]  /*1340*/  @!P3 SHF.R.S32.HI R19, RZ, 0x1f, R23 ;  /* 0x0000001fff13b819 */ /* 0x000fe20000011417 */
[----:B------:R-:W-:Y:S01]  /*1350*/  @!P5 IMAD R18, R27, R0, R21 ;  /* 0x000000001b12d224 */ /* 0x000fe200078e0215 */
[----:B------:R-:W-:Y:S01]  /*1360*/  @!P6 SHF.R.S32.HI R21, RZ, 0x1f, R25 ;  /* 0x0000001fff15e819 */ /* 0x000fe20000011419 */
[----:B------:R-:W-:Y:S02]  /*1370*/  @!P4 IMAD.MOV.U32 R27, RZ, RZ, R33 ;  /* 0x000000ffff1bc224 */ /* 0x000fe400078e0021 */
[----:B------:R-:W-:-:S02]  /*1380*/  @!P3 IMAD R19, R19, R12, RZ ;  /* 0x0000000c1313b224 */ /* 0x000fc400078e02ff */
[----:B------:R-:W-:-:S04]  /*1390*/  @!P4 IMAD.WIDE.U32 R26, R12, R31, R26 ;  /* 0x0000001f0c1ac225 */ /* 0x000fc800078e001a */
[----:B------:R-:W-:Y:S02]  /*13a0*/  @!P6 IMAD.MOV.U32 R30, RZ, RZ, R32 ;  /* 0x000000ffff1ee224 */ /* 0x000fe400078e0020 */
[--C-:B------:R-:W-:Y:S02]  /*13b0*/  @!P6 IMAD.MOV.U32 R31, RZ, RZ, R33.reuse ;  /* 0x000000ffff1fe224 */ /* 0x100fe400078e0021 */
[----:B------:R-:W-:Y:S02]  /*13c0*/  @!P6 IMAD R21, R21, R12, RZ ;  /* 0x0000000c1515e224 */ /* 0x000fe400078e02ff */
[----:B------:R-:W-:Y:S02]  /*13d0*/  @!P5 IMAD.IADD R18, R29, 0x1, R18 ;  /* 0x000000011d12d824 */ /* 0x000fe400078e0212 */
[----:B------:R-:W-:-:S04]  /*13e0*/  @!P3 IMAD.WIDE.U32 R32, R12, R23, R32 ;  /* 0x000000170c20b225 */ /* 0x000fc800078e0020 */
[-C--:B------:R-:W-:Y:S01]  /*13f0*/  @!P3 IMAD R19, R23, R0.reuse, R19 ;  /* 0x000000001713b224 */ /* 0x080fe200078e0213 */
[----:B------:R-:W-:Y:S01]  /*1400*/  @!P5 LEA.HI.X R23, R28, c[0x0][0x20c], R18, 0x2, P0 ;  /* 0x000083001c17da11 */ /* 0x000fe200000f1412 */
[----:B------:R-:W-:Y:S01]  /*1410*/  @!P6 IMAD.WIDE.U32 R30, R12, R25, R30 ;  /* 0x000000190c1ee225 */ /* 0x000fe200078e001e */
[----:B------:R-:W-:Y:S02]  /*1420*/  @!P3 LEA R18, P0, R32, c[0x0][0x208], 0x2 ;  /* 0x000082002012ba11 */ /* 0x000fe400078010ff */
[----:B------:R-:W-:Y:S01]  /*1430*/  @!P4 LEA R28, P1, R26, c[0x0][0x208], 0x2 ;  /* 0x000082001a1cca11 */ /* 0x000fe200078210ff */
[----:B------:R-:W-:Y:S01]  /*1440*/  @!P6 IMAD R21, R25, R0, R21 ;  /* 0x000000001915e224 */ /* 0x000fe200078e0215 */
[----:B------:R-:W-:Y:S01]  /*1450*/  @!P6 LEA R36, P2, R30, c[0x0][0x208], 0x2 ;  /* 0x000082001e24ea11 */ /* 0x000fe200078410ff */
[----:B------:R-:W-:Y:S02]  /*1460*/  @!P3 IMAD.IADD R19, R33, 0x1, R19 ;  /* 0x000000012113b824 */ /* 0x000fe400078e0213 */
[----:B------:R-:W-:-:S02]  /*1470*/  @!P6 IMAD.IADD R21, R31, 0x1, R21 ;  /* 0x000000011f15e824 */ /* 0x000fc400078e0215 */
[----:B------:R-:W-:Y:S01]  /*1480*/  @!P4 IMAD.IADD R27, R27, 0x1, R10 ;  /* 0x000000011b1bc824 */ /* 0x000fe200078e020a */
[----:B------:R-:W-:Y:S01]  /*1490*/  @!P3 LEA.HI.X R19, R32, c[0x0][0x20c], R19, 0x2, P0 ;  /* 0x000083002013ba11 */ /* 0x000fe200000f1413 */
[----:B------:R-:W-:Y:S01]  /*14a0*/  IMAD.MOV.U32 R24, RZ, RZ, -0x800000 ;  /* 0xff800000ff187424 */ /* 0x000fe200078e00ff */
[----:B------:R-:W-:Y:S01]  /*14b0*/  @!P6 LEA.HI.X R37, R30, c[0x0][0x20c], R21, 0x2, P2 ;  /* 0x000083001e25ea11 */ /* 0x000fe200010f1415 */
[----:B------:R-:W-:Y:S01]  /*14c0*/  IMAD.MOV.U32 R21, RZ, RZ, -0x800000 ;  /* 0xff800000ff157424 */ /* 0x000fe200078e00ff */
[----:B------:R-:W-:Y:S01]  /*14d0*/  @!P4 LEA.HI.X R29, R26, c[0x0][0x20c], R27, 0x2, P1 ;  /* 0x000083001a1dca11 */ /* 0x000fe200008f141b */
[----:B------:R-:W-:Y:S02]  /*14e0*/  IMAD.MOV.U32 R10, RZ, RZ, -0x800000 ;  /* 0xff800000ff0a7424 */ /* 0x000fe400078e00ff */
[----:B------:R-:W-:Y:S01]  /*14f0*/  IMAD.MOV.U32 R26, RZ, RZ, -0x800000 ;  /* 0xff800000ff1a7424 */ /* 0x000fe200078e00ff */
[----:B------:R0:W2:Y:S04]  /*1500*/  @!P3 LDG.E R24, [R18.64] ;  /* 0x000000081218b981 */ /* 0x0000a8000c1e1900 */
[----:B------:R-:W3:Y:S04]  /*1510*/  @!P6 LDG.E R21, [R36.64] ;  /* 0x000000082415e981 */ /* 0x000ee8000c1e1900 */
[----:B------:R1:W4:Y:S04]  /*1520*/  @!P5 LDG.E R10, [R22.64] ;  /* 0x00000008160ad981 */ /* 0x000328000c1e1900 */
[----:B------:R-:W5:Y:S01]  /*1530*/  @!P4 LDG.E R26, [R28.64] ;  /* 0x000000081c1ac981 */ /* 0x000f62000c1e1900 */
[----:B------:R-:W-:-:S04]  /*1540*/  IABS R27, c[0x0][0x1c0] ;  /* 0x00007000001b7a13 */ /* 0x000fc80000000000 */
[----:B------:R-:W0:Y:S08]  /*1550*/  I2F.U32.RP R32, R27 ;  /* 0x0000001b00207306 */ /* 0x000e300000209000 */
[----:B0-----:R-:W0:Y:S02]  /*1560*/  MUFU.RCP R30, R32 ;  /* 0x00000020001e7308 */ /* 0x001e240000001000 */
[----:B0-----:R-:W-:-:S06]  /*1570*/  IADD3 R30, R30, 0xffffffe, RZ ;  /* 0x0ffffffe1e1e7810 */ /* 0x001fcc0007ffe0ff */
[----:B------:R-:W1:Y:S01]  /*1580*/  F2I.FTZ.U32.TRUNC.NTZ R31, R30 ;  /* 0x0000001e001f7305 */ /* 0x000e62000021f000 */
[----:B------:R-:W-:Y:S02]  /*1590*/  IABS R19, R4 ;  /* 0x0000000400137213 */ /* 0x000fe40000000000 */
[----:B------:R-:W-:Y:S01]  /*15a0*/  IABS R18, c[0x0][0x1c0] ;  /* 0x0000700000127a13 */ /* 0x000fe20000000000 */
[----:B-1----:R-:W-:Y:S02]  /*15b0*/  IMAD.MOV R22, RZ, RZ, -R31 ;  /* 0x000000ffff167224 */ /* 0x002fe400078e0a1f */
[----:B------:R-:W-:Y:S02]  /*15c0*/  IMAD.MOV.U32 R30, RZ, RZ, RZ ;  /* 0x000000ffff1e7224 */ /* 0x000fe400078e00ff */
[----:B------:R-:W-:-:S04]  /*15d0*/  IMAD R22, R22, R27, RZ ;  /* 0x0000001b16167224 */ /* 0x000fc800078e02ff */
[----:B------:R-:W-:-:S04]  /*15e0*/  IMAD.HI.U32 R22, R31, R22, R30 ;  /* 0x000000161f167227 */ /* 0x000fc800078e001e */
[----:B------:R-:W-:Y:S02]  /*15f0*/  IMAD.MOV R18, RZ, RZ, -R18 ;  /* 0x000000ffff127224 */ /* 0x000fe400078e0a12 */
[----:B------:R-:W-:-:S04]  /*1600*/  IMAD.HI.U32 R22, R22, R19, RZ ;  /* 0x0000001316167227 */ /* 0x000fc800078e00ff */
[----:B------:R-:W-:-:S05]  /*1610*/  IMAD R18, R22, R18, R19 ;  /* 0x0000001216127224 */ /* 0x000fca00078e0213 */
[----:B------:R-:W-:Y:S02]  /*1620*/  ISETP.GT.U32.AND P3, PT, R27, R18, PT ;  /* 0x000000121b00720c */ /* 0x000fe40003f64070 */
[C---:B------:R-:W-:Y:S02]  /*1630*/  ISETP.GT.AND P6, PT, R38.reuse, 0x7f, PT ;  /* 0x0000007f2600780c */ /* 0x040fe40003fc4270 */
[C---:B------:R-:W-:Y:S02]  /*1640*/  ISETP.GT.AND P2, PT, R38.reuse, 0x1ff, PT ;  /* 0x000001ff2600780c */ /* 0x040fe40003f44270 */
[C---:B------:R-:W-:Y:S02]  /*1650*/  ISETP.GT.AND P1, PT, R38.reuse, 0x17f, PT ;  /* 0x0000017f2600780c */ /* 0x040fe40003f24270 */
[----:B------:R-:W-:Y:S01]  /*1660*/  ISETP.GT.AND P0, PT, R38, 0xff, PT ;  /* 0x000000ff2600780c */ /* 0x000fe20003f04270 */
[----:B------:R-:W-:-:S04]  /*1670*/  IMAD R25, R25, 0x9, R20 ;  /* 0x0000000919197824 */ /* 0x000fc800078e0214 */
[----:B------:R-:W-:-:S05]  /*1680*/  @!P3 IMAD.IADD R18, R18, 0x1, -R27 ;  /* 0x000000011212b824 */ /* 0x000fca00078e0a1b */
[----:B------:R-:W-:Y:S02]  /*1690*/  ISETP.GE.U32.AND P4, PT, R18, R27, PT ;  /* 0x0000001b1200720c */ /* 0x000fe40003f86070 */
[----:B------:R-:W-:Y:S02]  /*16a0*/  LOP3.LUT R18, R9, R14, RZ, 0xfc, !PT ;  /* 0x0000000e09127212 */ /* 0x000fe400078efcff */
[----:B------:R-:W-:Y:S02]  /*16b0*/  LOP3.LUT R4, R4, c[0x0][0x1c0], RZ, 0x3c, !PT ;  /* 0x0000700004047a12 */ /* 0x000fe400078e3cff */
[----:B------:R-:W-:-:S07]  /*16c0*/  @!P3 IADD3 R22, R22, 0x1, RZ ;  /* 0x000000011616b810 */ /* 0x000fce0007ffe0ff */
[----:B------:R-:W-:Y:S01]  /*16d0*/  @P4 IADD3 R22, R22, 0x1, RZ ;  /* 0x0000000116164810 */ /* 0x000fe20007ffe0ff */
[----:B------:R-:W-:Y:S01]  /*16e0*/  BSSY B0, `(.L_x_57) ;  /* 0x0000028000007945 */ /* 0x000fe20003800000 */
[----:B--2---:R0:W-:Y:S04]  /*16f0*/  @!P6 STS [R25.X4+0x6c0], R24 ;  /* 0x0006c0181900e388 */ /* 0x0041e80000004800 */
[----:B---3--:R0:W-:Y:S01]  /*1700*/  @!P2 STS [R25.X4], R21 ;  /* 0x000000151900a388 */ /* 0x0081e20000004800 */
[----:B------:R-:W-:-:S03]  /*1710*/  ISETP.NE.U32.AND P2, PT, R18, RZ, PT ;  /* 0x000000ff1200720c */ /* 0x000fc60003f45070 */
[----:B----4-:R0:W-:Y:S01]  /*1720*/  @!P1 STS [R25.X4+0x240], R10 ;  /* 0x0002400a19009388 */ /* 0x0101e20000004800 */
[----:B------:R-:W-:-:S03]  /*1730*/  ISETP.GE.AND P1, PT, R4, RZ, PT ;  /* 0x000000ff0400720c */ /* 0x000fc60003f26270 */
[----:B-----5:R0:W-:Y:S01]  /*1740*/  @!P0 STS [R25.X4+0x480], R26 ;  /* 0x0004801a19008388 */ /* 0x0201e20000004800 */
[----:B------:R-:W-:Y:S01]  /*1750*/  ISETP.NE.AND P0, PT, RZ, c[0x0][0x1c0], PT ;  /* 0x00007000ff007a0c */ /* 0x000fe20003f05270 */
[----:B------:R-:W-:-:S08]  /*1760*/  IMAD.MOV.U32 R4, RZ, RZ, R22 ;  /* 0x000000ffff047224 */ /* 0x000fd000078e0016 */
[----:B------:R-:W-:-:S04]  /*1770*/  @!P1 IMAD.MOV R4, RZ, RZ, -R4 ;  /* 0x000000ffff049224 */ /* 0x000fc800078e0a04 */
[----:B------:R-:W-:Y:S01]  /*1780*/  @!P0 LOP3.LUT R4, RZ, c[0x0][0x1c0], RZ, 0x33, !PT ;  /* 0x00007000ff048a12 */ /* 0x000fe200078e33ff */
[----:B------:R-:W-:Y:S05]  /*1790*/  @!P2 BRA `(.L_x_58) ;  /* 0x000000900000a947 */ /* 0x000fea0003800000 */
[----:B------:R-:W-:Y:S01]  /*17a0*/  IMAD.MOV.U32 R30, RZ, RZ, R8 ;  /* 0x000000ffff1e7224 */ /* 0x000fe200078e0008 */
[----:B0-----:R-:W-:Y:S01]  /*17b0*/  MOV R26, R15 ;  /* 0x0000000f001a7202 */ /* 0x001fe20000000f00 */
[----:B------:R-:W-:Y:S01]  /*17c0*/  IMAD.MOV.U32 R19, RZ, RZ, R9 ;  /* 0x000000ffff137224 */ /* 0x000fe200078e0009 */
[----:B------:R-:W-:Y:S02]  /*17d0*/  MOV R25, R14 ;  /* 0x0000000e00197202 */ /* 0x000fe40000000f00 */
[----:B------:R-:W-:Y:S02]  /*17e0*/  MOV R24, 0x1800 ;  /* 0x0000180000187802 */ /* 0x000fe40000000f00 */
[----:B------:R-:W-:Y:S05]  /*17f0*/  CALL.REL.NOINC `($__internal_1_$__cuda_sm20_div_s64) ;  /* 0x00002f1000007944 */ /* 0x000fea0003c00000 */
[----:B------:R-:W-:Y:S02]  /*1800*/  MOV R42, R20 ;  /* 0x00000014002a7202 */ /* 0x000fe40000000f00 */
[----:B------:R-:W-:Y:S01]  /*1810*/  MOV R43, R21 ;  /* 0x00000015002b7202 */ /* 0x000fe20000000f00 */
[----:B------:R-:W-:Y:S05]  /*1820*/  BRA `(.L_x_59) ;  /* 0x0000013000007947 */ /* 0x000fea0003800000 */
.L_x_58:
[----:B0-----:R-:W0:Y:S01]  /*1830*/  I2F.U32.RP R10, R15 ;  /* 0x0000000f000a7306 */ /* 0x001e220000209000 */
        /* <DEDUP_REMOVED lines=18> */
.L_x_59:
[----:B------:R-:W-:Y:S05]  /*1960*/  BSYNC B0 ;  /* 0x0000000000007941 */ /* 0x000fea0003800000 */
.L_x_57:
[----:B------:R-:W-:Y:S01]  /*1970*/  BAR.SYNC.DEFER_BLOCKING 0x0 ;  /* 0x0000000000007b1d */ /* 0x000fe20000010000 */
[----:B------:R-:W-:Y:S01]  /*1980*/  LEA.HI R7, R7, R38, RZ, 0x4 ;  /* 0x0000002607077211 */ /* 0x000fe200078f20ff */
[----:B------:R-:W-:Y:S02]  /*1990*/  IMAD.MOV.U32 R36, RZ, RZ, -0x800000 ;  /* 0xff800000ff247424 */ /* 0x000fe400078e00ff */
[----:B------:R-:W-:Y:S01]  /*19a0*/  IMAD.MOV.U32 R33, RZ, RZ, -0x800000 ;  /* 0xff800000ff217424 */ /* 0x000fe200078e00ff */
[----:B------:R-:W-:Y:S01]  /*19b0*/  LOP3.LUT R9, R7, 0xfffffff0, RZ, 0xc0, !PT ;  /* 0xfffffff007097812 */ /* 0x000fe200078ec0ff */
[----:B------:R-:W-:Y:S01]  /*19c0*/  IMAD.MOV.U32 R32, RZ, RZ, -0x800000 ;  /* 0xff800000ff207424 */ /* 0x000fe200078e00ff */
[----:B------:R-:W-:Y:S01]  /*19d0*/  SHF.R.S32.HI R7, RZ, 0x4, R7 ;  /* 0x00000004ff077819 */ /* 0x000fe20000011407 */
[----:B------:R-:W-:Y:S01]  /*19e0*/  IMAD.MOV.U32 R34, RZ, RZ, -0x800000 ;  /* 0xff800000ff227424 */ /* 0x000fe200078e00ff */
[----:B------:R-:W-:Y:S01]  /*19f0*/  ULDC.U8 UR4, c[0x0][0x329] ;  /* 0x0000ca4000047ab9 */ /* 0x000fe20000000000 */
[----:B------:R-:W-:Y:S01]  /*1a00*/  IMAD.IADD R38, R38, 0x1, -R9 ;  /* 0x0000000126267824 */ /* 0x000fe200078e0a09 */
[----:B------:R-:W-:Y:S03]  /*1a10*/  BSSY B1, `(.L_x_60) ;  /* 0x000023c000017945 */ /* 0x000fe60003800000 */
[----:B------:R-:W-:-:S05]  /*1a20*/  IMAD R27, R38, 0x9, R7 ;  /* 0x00000009261b7824 */ /* 0x000fca00078e0207 */
[----:B------:R-:W-:Y:S04]  /*1a30*/  @!P6 LDS R36, [R27.X4] ;  /* 0x000000001b24e984 */ /* 0x000fe80000004800 */
[----:B------:R-:W0:Y:S04]  /*1a40*/  @!P6 LDS R33, [R27.X4+0x240] ;  /* 0x000240001b21e984 */ /* 0x000e280000004800 */
[----:B------:R-:W1:Y:S04]  /*1a50*/  @!P6 LDS R32, [R27.X4+0x480] ;  /* 0x000480001b20e984 */ /* 0x000e680000004800 */
[----:B------:R-:W2:Y:S01]  /*1a60*/  @!P6 LDS R34, [R27.X4+0x6c0] ;  /* 0x0006c0001b22e984 */ /* 0x000ea20000004800 */
[----:B0-----:R-:W-:-:S04]  /*1a70*/  FMNMX.FTZ R9, R36, R33, !PT ;  /* 0x0000002124097209 */ /* 0x001fc80007810000 */
[----:B-1----:R-:W-:-:S04]  /*1a80*/  FMNMX.FTZ R9, R9, R32, !PT ;  /* 0x0000002009097209 */ /* 0x002fc80007810000 */
[----:B--2---:R-:W-:-:S05]  /*1a90*/  FMNMX.FTZ R20, R9, R34, !PT ;  /* 0x0000002209147209 */ /* 0x004fca0007810000 */
[----:B------:R-:W0:Y:S02]  /*1aa0*/  SHFL.BFLY PT, R9, R20, 0x8, 0x1f ;  /* 0x0d001f0014097f89 */ /* 0x000e2400000e0000 */
[----:B0-----:R-:W-:-:S05]  /*1ab0*/  FMNMX.FTZ R9, R20, R9, !PT ;  /* 0x0000000914097209 */ /* 0x001fca0007810000 */
[----:B------:R-:W0:Y:S02]  /*1ac0*/  SHFL.BFLY PT, R18, R9, 0x4, 0x1f ;  /* 0x0c801f0009127f89 */ /* 0x000e2400000e0000 */
[----:B0-----:R-:W-:-:S05]  /*1ad0*/  FMNMX.FTZ R18, R9, R18, !PT ;  /* 0x0000001209127209 */ /* 0x001fca0007810000 */
[----:B------:R-:W0:Y:S02]  /*1ae0*/  SHFL.BFLY PT, R21, R18, 0x2, 0x1f ;  /* 0x0c401f0012157f89 */ /* 0x000e2400000e0000 */
[----:B0-----:R-:W-:-:S05]  /*1af0*/  FMNMX.FTZ R21, R18, R21, !PT ;  /* 0x0000001512157209 */ /* 0x001fca0007810000 */
[----:B------:R-:W0:Y:S02]  /*1b00*/  SHFL.BFLY PT, R8, R21, 0x1, 0x1f ;  /* 0x0c201f0015087f89 */ /* 0x000e2400000e0000 */
[----:B0-----:R-:W-:Y:S02]  /*1b10*/  FMNMX.FTZ R8, R21, R8, !PT ;  /* 0x0000000815087209 */ /* 0x001fe40007810000 */
[----:B------:R-:W-:Y:S02]  /*1b20*/  IABS R21, R2 ;  /* 0x0000000200157213 */ /* 0x000fe40000000000 */
        /* <DEDUP_REMOVED lines=10> */
[----:B------:R-:W-:-:S03]  /*1bd0*/  FMUL.FTZ R22, R22, 1.4426950216293334961 ;  /* 0x3fb8aa3b16167820 */ /* 0x000fc60000410000 */
[----:B------:R-:W0:Y:S08]  /*1be0*/  MUFU.EX2 R9, R23 ;  /* 0x0000001700097308 */ /* 0x000e300000000800 */
[----:B------:R-:W1:Y:S08]  /*1bf0*/  MUFU.EX2 R8, R20 ;  /* 0x0000001400087308 */ /* 0x000e700000000800 */
[----:B------:R-:W2:Y:S01]  /*1c00*/  MUFU.EX2 R18, R22 ;  /* 0x0000001600127308 */ /* 0x000ea20000000800 */
[----:B0-----:R-:W-:-:S04]  /*1c10*/  FADD.FTZ R9, R10, R9 ;  /* 0x000000090a097221 */ /* 0x001fc80000010000 */
[----:B-1----:R-:W-:-:S03]  /*1c20*/  FADD.FTZ R9, R9, R8 ;  /* 0x0000000809097221 */ /* 0x002fc60000010000 */
[----:B------:R-:W0:Y:S01]  /*1c30*/  I2F.RP R8, R21 ;  /* 0x0000001500087306 */ /* 0x000e220000209400 */
[----:B--2---:R-:W-:Y:S01]  /*1c40*/  FADD.FTZ R18, R9, R18 ;  /* 0x0000001209127221 */ /* 0x004fe20000010000 */
[----:B------:R-:W-:-:S04]  /*1c50*/  IABS R9, c[0x0][0x1c0] ;  /* 0x0000700000097a13 */ /* 0x000fc80000000000 */
[----:B------:R-:W1:Y:S02]  /*1c60*/  SHFL.BFLY PT, R23, R18, 0x8, 0x1f ;  /* 0x0d001f0012177f89 */ /* 0x000e6400000e0000 */
[----:B------:R-:W2:Y:S08]  /*1c70*/  I2F.U32.RP R20, R9 ;  /* 0x0000000900147306 */ /* 0x000eb00000209000 */
[----:B0-----:R-:W0:Y:S08]  /*1c80*/  MUFU.RCP R8, R8 ;  /* 0x0000000800087308 */ /* 0x001e300000001000 */
[----:B--2---:R-:W2:Y:S01]  /*1c90*/  MUFU.RCP R24, R20 ;  /* 0x0000001400187308 */ /* 0x004ea20000001000 */
[----:B-1----:R-:W-:Y:S01]  /*1ca0*/  FADD.FTZ R23, R18, R23 ;  /* 0x0000001712177221 */ /* 0x002fe20000010000 */
[----:B0-----:R-:W-:-:S02]  /*1cb0*/  IADD3 R28, R8, 0xffffffe, RZ ;  /* 0x0ffffffe081c7810 */ /* 0x001fc40007ffe0ff */
[----:B------:R-:W-:Y:S02]  /*1cc0*/  IABS R8, R2 ;  /* 0x0000000200087213 */ /* 0x000fe40000000000 */
[----:B------:R-:W0:Y:S02]  /*1cd0*/  SHFL.BFLY PT, R10, R23, 0x4, 0x1f ;  /* 0x0c801f00170a7f89 */ /* 0x000e2400000e0000 */
[----:B------:R-:W1:Y:S01]  /*1ce0*/  F2I.FTZ.U32.TRUNC.NTZ R29, R28 ;  /* 0x0000001c001d7305 */ /* 0x000e62000021f000 */
[----:B------:R-:W-:Y:S01]  /*1cf0*/  IMAD.MOV R8, RZ, RZ, -R8 ;  /* 0x000000ffff087224 */ /* 0x000fe200078e0a08 */
[----:B--2---:R-:W-:Y:S01]  /*1d00*/  IADD3 R24, R24, 0xffffffe, RZ ;  /* 0x0ffffffe18187810 */ /* 0x004fe20007ffe0ff */
[----:B------:R-:W-:-:S05]  /*1d10*/  IMAD.IADD R20, R6, 0x1, R21 ;  /* 0x0000000106147824 */ /* 0x000fca00078e0215 */
[----:B------:R-:W2:Y:S01]  /*1d20*/  F2I.FTZ.U32.TRUNC.NTZ R25, R24 ;  /* 0x0000001800197305 */ /* 0x000ea2000021f000 */
[----:B------:R-:W-:Y:S01]  /*1d30*/  IABS R18, R20 ;  /* 0x0000001400127213 */ /* 0x000fe20000000000 */
[----:B-1----:R-:W-:Y:S02]  /*1d40*/  IMAD.MOV R22, RZ, RZ, -R29 ;  /* 0x000000ffff167224 */ /* 0x002fe400078e0a1d */
[----:B------:R-:W-:Y:S02]  /*1d50*/  IMAD.MOV.U32 R28, RZ, RZ, RZ ;  /* 0x000000ffff1c7224 */ /* 0x000fe400078e00ff */
[----:B------:R-:W-:Y:S02]  /*1d60*/  IMAD R22, R22, R21, RZ ;  /* 0x0000001516167224 */ /* 0x000fe400078e02ff */
[----:B0-----:R-:W-:Y:S02]  /*1d70*/  FADD.FTZ R10, R23, R10 ;  /* 0x0000000a170a7221 */ /* 0x001fe40000010000 */
[----:B--2---:R-:W-:-:S02]  /*1d80*/  IMAD.MOV R6, RZ, RZ, -R25 ;  /* 0x000000ffff067224 */ /* 0x004fc400078e0a19 */
[----:B------:R-:W-:Y:S01]  /*1d90*/  IMAD.HI.U32 R22, R29, R22, R28 ;  /* 0x000000161d167227 */ /* 0x000fe200078e001c */
[----:B------:R-:W0:Y:S03]  /*1da0*/  SHFL.BFLY PT, R23, R10, 0x2, 0x1f ;  /* 0x0c401f000a177f89 */ /* 0x000e2600000e0000 */
[----:B------:R-:W-:Y:S01]  /*1db0*/  IMAD.MOV.U32 R29, RZ, RZ, R18 ;  /* 0x000000ffff1d7224 */ /* 0x000fe200078e0012 */
[----:B------:R-:W-:Y:S01]  /*1dc0*/  IABS R18, c[0x0][0x1c0] ;  /* 0x0000700000127a13 */ /* 0x000fe20000000000 */
[----:B------:R-:W-:Y:S02]  /*1dd0*/  IMAD R31, R6, R9, RZ ;  /* 0x00000009061f7224 */ /* 0x000fe400078e02ff */
[----:B------:R-:W-:Y:S02]  /*1de0*/  IMAD.MOV.U32 R24, RZ, RZ, RZ ;  /* 0x000000ffff187224 */ /* 0x000fe400078e00ff */
[----:B------:R-:W-:-:S04]  /*1df0*/  IMAD.HI.U32 R22, R22, R29, RZ ;  /* 0x0000001d16167227 */ /* 0x000fc800078e00ff */
[----:B------:R-:W-:-:S04]  /*1e00*/  IMAD.HI.U32 R24, R25, R31, R24 ;  /* 0x0000001f19187227 */ /* 0x000fc800078e0018 */
[----:B------:R-:W-:Y:S02]  /*1e10*/  IMAD R8, R22, R8, R29 ;  /* 0x0000000816087224 */ /* 0x000fe400078e021d */
[----:B------:R-:W-:Y:S02]  /*1e20*/  IMAD.MOV R18, RZ, RZ, -R18 ;  /* 0x000000ffff127224 */ /* 0x000fe400078e0a12 */
[----:B------:R-:W-:Y:S01]  /*1e30*/  IMAD.HI.U32 R24, R24, R29, RZ ;  /* 0x0000001d18187227 */ /* 0x000fe200078e00ff */
[----:B------:R-:W-:-:S03]  /*1e40*/  ISETP.GT.U32.AND P0, PT, R21, R8, PT ;  /* 0x000000081500720c */ /* 0x000fc60003f04070 */
[----:B------:R-:W-:Y:S02]  /*1e50*/  IMAD R18, R24, R18, R29 ;  /* 0x0000001218127224 */ /* 0x000fe400078e021d */
[----:B0-----:R-:W-:Y:S01]  /*1e60*/  FADD.FTZ R23, R10, R23 ;  /* 0x000000170a177221 */ /* 0x001fe20000010000 */
[----:B------:R-:W-:Y:S01]  /*1e70*/  SHF.R.S32.HI R10, RZ, 0x1f, R3 ;  /* 0x0000001fff0a7819 */ /* 0x000fe20000011403 */
[----:B------:R-:W-:Y:S01]  /*1e80*/  IMAD.MOV.U32 R31, RZ, RZ, 0x7f800000 ;  /* 0x7f800000ff1f7424 */ /* 0x000fe200078e00ff */
[----:B------:R-:W-:Y:S02]  /*1e90*/  ISETP.GT.U32.AND P5, PT, R9, R18, PT ;  /* 0x000000120900720c */ /* 0x000fe40003fa4070 */
[----:B------:R-:W0:Y:S03]  /*1ea0*/  SHFL.BFLY PT, R6, R23, 0x1, 0x1f ;  /* 0x0c201f0017067f89 */ /* 0x000e2600000e0000 */
[----:B------:R-:W-:Y:S01]  /*1eb0*/  @!P0 IMAD.IADD R8, R8, 0x1, -R21 ;  /* 0x0000000108088824 */ /* 0x000fe200078e0a15 */
[----:B------:R-:W-:-:S02]  /*1ec0*/  @!P0 IADD3 R22, R22, 0x1, RZ ;  /* 0x0000000116168810 */ /* 0x000fc40007ffe0ff */
[----:B------:R-:W-:Y:S02]  /*1ed0*/  ISETP.GT.AND P0, PT, R2, RZ, PT ;  /* 0x000000ff0200720c */ /* 0x000fe40003f04270 */
[-C--:B------:R-:W-:Y:S02]  /*1ee0*/  ISETP.GE.U32.AND P4, PT, R8, R21.reuse, PT ;  /* 0x000000150800720c */ /* 0x080fe40003f86070 */
[----:B------:R-:W-:Y:S01]  /*1ef0*/  LOP3.LUT R8, R20, R21, RZ, 0x3c, !PT ;  /* 0x0000001514087212 */ /* 0x000fe200078e3cff */
[----:B------:R-:W-:Y:S01]  /*1f00*/  @!P5 IMAD.IADD R18, R18, 0x1, -R9 ;  /* 0x000000011212d824 */ /* 0x000fe200078e0a09 */
[----:B------:R-:W-:Y:S02]  /*1f10*/  LOP3.LUT R20, R20, c[0x0][0x1c0], RZ, 0x3c, !PT ;  /* 0x0000700014147a12 */ /* 0x000fe400078e3cff */
[----:B------:R-:W-:Y:S02]  /*1f20*/  ISETP.GE.AND P3, PT, R8, RZ, PT ;  /* 0x000000ff0800720c */ /* 0x000fe40003f66270 */
[----:B------:R-:W-:Y:S01]  /*1f30*/  ISETP.GE.U32.AND P1, PT, R18, R9, PT ;  /* 0x000000091200720c */ /* 0x000fe20003f26070 */
[----:B------:R-:W1:Y:S01]  /*1f40*/  S2R R8, SR_TID.X ;  /* 0x0000000000087919 */ /* 0x000e620000002100 */
[----:B------:R-:W-:-:S02]  /*1f50*/  @!P5 IADD3 R24, R24, 0x1, RZ ;  /* 0x000000011818d810 */ /* 0x000fc40007ffe0ff */
[----:B------:R-:W-:Y:S02]  /*1f60*/  ISETP.GE.AND P2, PT, R20, RZ, PT ;  /* 0x000000ff1400720c */ /* 0x000fe40003f46270 */
[----:B------:R-:W-:Y:S01]  /*1f70*/  @P4 IADD3 R22, R22, 0x1, RZ ;  /* 0x0000000116164810 */ /* 0x000fe20007ffe0ff */
[----:B0-----:R-:W-:Y:S01]  /*1f80*/  FADD.FTZ R18, R23, R6 ;  /* 0x0000000617127221 */ /* 0x001fe20000010000 */
[----:B------:R-:W-:Y:S02]  /*1f90*/  ISETP.GT.AND P4, PT, R3, RZ, PT ;  /* 0x000000ff0300720c */ /* 0x000fe40003f84270 */
[----:B------:R-:W-:Y:S01]  /*1fa0*/  SHF.R.S32.HI R20, RZ, 0x1f, R2 ;  /* 0x0000001fff147819 */ /* 0x000fe20000011402 */
[----:B------:R-:W-:Y:S02]  /*1fb0*/  @!P3 IMAD.MOV R22, RZ, RZ, -R22 ;  /* 0x000000ffff16b224 */ /* 0x000fe400078e0a16 */
[----:B------:R-:W-:Y:S02]  /*1fc0*/  @P1 IADD3 R24, R24, 0x1, RZ ;  /* 0x0000000118181810 */ /* 0x000fe40007ffe0ff */
[----:B------:R-:W-:-:S02]  /*1fd0*/  FSETP.NE.FTZ.AND P1, PT, R18, RZ, PT ;  /* 0x000000ff1200720b */ /* 0x000fc40003f35000 */
[C---:B------:R-:W-:Y:S01]  /*1fe0*/  ISETP.NE.AND P5, PT, R2.reuse, RZ, PT ;  /* 0x000000ff0200720c */ /* 0x040fe20003fa5270 */
[----:B------:R-:W-:Y:S01]  /*1ff0*/  @!P2 IMAD.MOV R24, RZ, RZ, -R24 ;  /* 0x000000ffff18a224 */ /* 0x000fe200078e0a18 */
[----:B------:R-:W-:Y:S01]  /*2000*/  LEA.HI.SX32 R9, R2, 0x1, 0x1 ;  /* 0x0000000102097811 */ /* 0x000fe200078f0aff */
[----:B------:R-:W-:Y:S01]  /*2010*/  @!P0 IMAD.MOV R9, RZ, RZ, R20 ;  /* 0x000000ffff098224 */ /* 0x000fe200078e0214 */
[----:B------:R-:W-:Y:S02]  /*2020*/  ISETP.NE.AND P0, PT, RZ, c[0x0][0x1c0], PT ;  /* 0x00007000ff007a0c */ /* 0x000fe40003f05270 */
[----:B------:R-:W-:Y:S01]  /*2030*/  LEA.HI.SX32 R6, R3, 0x1, 0x1 ;  /* 0x0000000103067811 */ /* 0x000fe200078f0aff */
[----:B------:R-:W-:Y:S01]  /*2040*/  @!P4 IMAD.MOV R6, RZ, RZ, R10 ;  /* 0x000000ffff06c224 */ /* 0x000fe200078e020a */
[C---:B-1----:R-:W-:Y:S01]  /*2050*/  LOP3.LUT P2, RZ, R8.reuse, 0xf, RZ, 0xc0, !PT ;  /* 0x0000000f08ff7812 */ /* 0x042fe2000784c0ff */
[----:B------:R-:W-:Y:S01]  /*2060*/  IMAD.MOV.U32 R10, RZ, RZ, c[0x0][0x214] ;  /* 0x00008500ff0a7624 */ /* 0x000fe200078e00ff */
[----:B------:R-:W-:Y:S01]  /*2070*/  ISETP.NE.AND P3, PT, RZ, UR4, PT ;  /* 0x00000004ff007c0c */ /* 0x000fe2000bf65270 */
[----:B------:R-:W0:Y:S01]  /*2080*/  @P1 MUFU.LG2 R18, R18 ;  /* 0x0000001200121308 */ /* 0x000e220000000c00 */
[----:B------:R-:W-:-:S02]  /*2090*/  ISETP.GT.OR P2, PT, R8, 0x7f, P2 ;  /* 0x0000007f0800780c */ /* 0x000fc40001744670 */
[----:B------:R-:W-:Y:S02]  /*20a0*/  @!P5 LOP3.LUT R22, RZ, R21, RZ, 0x33, !PT ;  /* 0x00000015ff16d212 */ /* 0x000fe400078e33ff */
[----:B------:R-:W-:Y:S02]  /*20b0*/  SEL R23, R10, 0x1, !P3 ;  /* 0x000000010a177807 */ /* 0x000fe40005800000 */
[----:B------:R-:W-:Y:S02]  /*20c0*/  @!P0 LOP3.LUT R24, RZ, c[0x0][0x1c0], RZ, 0x33, !PT ;  /* 0x00007000ff188a12 */ /* 0x000fe400078e33ff */
[----:B------:R-:W-:Y:S01]  /*20d0*/  ISETP.LT.U32.AND P0, PT, R40, R22, PT ;  /* 0x000000162800720c */ /* 0x000fe20003f01070 */
[-C--:B------:R-:W-:Y:S01]  /*20e0*/  IMAD R25, R4, R23.reuse, RZ ;  /* 0x0000001704197224 */ /* 0x080fe200078e02ff */
[----:B------:R-:W-:Y:S01]  /*20f0*/  SHF.R.S32.HI R21, RZ, 0x1f, R22 ;  /* 0x0000001fff157819 */ /* 0x000fe20000011416 */
[----:B------:R-:W-:Y:S02]  /*2100*/  IMAD R8, R24, R23, RZ ;  /* 0x0000001718087224 */ /* 0x000fe400078e02ff */
[----:B------:R-:W-:Y:S01]  /*2110*/  IMAD R6, R25, R6, RZ ;  /* 0x0000000619067224 */ /* 0x000fe200078e02ff */
[----:B------:R-:W-:Y:S01]  /*2120*/  ISETP.LT.AND.EX P0, PT, R41, R21, PT, P0 ;  /* 0x000000152900720c */ /* 0x000fe20003f01300 */
[----:B------:R-:W-:-:S02]  /*2130*/  IMAD R8, R9, R8, RZ ;  /* 0x0000000809087224 */ /* 0x000fc400078e02ff */
[----:B0-----:R-:W-:Y:S01]  /*2140*/  @P1 FFMA.FTZ R31, R18, 0.69314718246459960938, R19 ;  /* 0x3f317218121f1823 */ /* 0x001fe20000010013 */
[----:B------:R-:W-:Y:S02]  /*2150*/  SEL R10, R40, R22, P0 ;  /* 0x00000016280a7207 */ /* 0x000fe40000000000 */
[----:B------:R-:W-:Y:S01]  /*2160*/  SEL R9, R41, R21, P0 ;  /* 0x0000001529097207 */ /* 0x000fe20000000000 */
[----:B------:R-:W-:Y:S05]  /*2170*/  @P2 BRA `(.L_x_61) ;  /* 0x00001c5000002947 */ /* 0x000fea0003800000 */
[----:B------:R-:W-:Y:S01]  /*2180*/  ULDC.U8 UR4, c[0x0][0x328] ;  /* 0x0000ca0000047ab9 */ /* 0x000fe20000000000 */
[C---:B------:R-:W-:Y:S02]  /*2190*/  IADD3 R40, P0, R7.reuse, UR7, RZ ;  /* 0x0000000707287c10 */ /* 0x040fe4000ff1e0ff */
[----:B------:R-:W-:Y:S02]  /*21a0*/  ISETP.NE.AND P1, PT, RZ, UR4, PT ;  /* 0x00000004ff007c0c */ /* 0x000fe4000bf25270 */
        /* <DEDUP_REMOVED lines=32> */
[----:B------:R-:W-:Y:S02]  /*23b0*/  MOV R24, 0x23d0 ;  /* 0x000023d000187802 */ /* 0x000fe40000000f00 */
[----:B------:R-:W-:Y:S05]  /*23c0*/  CALL.REL.NOINC `($__internal_1_$__cuda_sm20_div_s64) ;  /* 0x0000234000007944 */ /* 0x000fea0003c00000 */
[-C--:B------:R-:W-:Y:S02]  /*23d0*/  IADD3 R23, P0, RZ, -R20.reuse, RZ ;  /* 0x80000014ff177210 */ /* 0x080fe40007f1e0ff */
[----:B------:R-:W-:Y:S02]  /*23e0*/  MOV R50, R20 ;  /* 0x0000001400327202 */ /* 0x000fe40000000f00 */
[----:B------:R-:W-:Y:S01]  /*23f0*/  IADD3.X R19, RZ, ~R21, RZ, P0, !PT ;  /* 0x80000015ff137210 */ /* 0x000fe200007fe4ff */
[----:B------:R-:W-:Y:S01]  /*2400*/  IMAD.WIDE.U32 R40, R44, R23, R40 ;  /* 0x000000172c287225 */ /* 0x000fe200078e0028 */
[----:B------:R-:W-:-:S03]  /*2410*/  MOV R51, R21 ;  /* 0x0000001500337202 */ /* 0x000fc60000000f00 */
[----:B------:R-:W-:-:S04]  /*2420*/  IMAD R18, R19, R44, RZ ;  /* 0x0000002c13127224 */ /* 0x000fc800078e02ff */
[----:B------:R-:W-:-:S05]  /*2430*/  IMAD R19, R25, R23, R18 ;  /* 0x0000001719137224 */ /* 0x000fca00078e0212 */
[----:B------:R-:W-:Y:S01]  /*2440*/  IADD3 R19, R41, R19, RZ ;  /* 0x0000001329137210 */ /* 0x000fe20007ffe0ff */
[----:B------:R-:W-:Y:S05]  /*2450*/  BRA `(.L_x_65) ;  /* 0x0000016000007947 */ /* 0x000fea0003800000 */
.L_x_64:
[----:B------:R-:W0:Y:S01]  /*2460*/  I2F.U32.RP R22, R44 ;  /* 0x0000002c00167306 */ /* 0x000e220000209000 */
[----:B------:R-:W-:Y:S01]  /*2470*/  ISETP.NE.U32.AND P0, PT, R44, RZ, PT ;  /* 0x000000ff2c00720c */ /* 0x000fe20003f05070 */
[----:B------:R-:W-:-:S06]  /*2480*/  IMAD.MOV.U32 R51, RZ, RZ, RZ ;  /* 0x000000ffff337224 */ /* 0x000fcc00078e00ff */
        /* <DEDUP_REMOVED lines=13> */
[----:B------:R-:W-:Y:S02]  /*2560*/  ISETP.GE.U32.AND P1, PT, R19, R44, PT ;  /* 0x0000002c1300720c */ /* 0x000fe40003f26070 */
[----:B------:R-:W-:-:S11]  /*2570*/  MOV R19, RZ ;  /* 0x000000ff00137202 */ /* 0x000fd60000000f00 */
[----:B------:R-:W-:Y:S02]  /*2580*/  @P1 IADD3 R50, R50, 0x1, RZ ;  /* 0x0000000132321810 */ /* 0x000fe40007ffe0ff */
[----:B------:R-:W-:-:S05]  /*2590*/  @!P0 LOP3.LUT R50, RZ, R44, RZ, 0x33, !PT ;  /* 0x0000002cff328212 */ /* 0x000fca00078e33ff */
[----:B------:R-:W-:-:S04]  /*25a0*/  IMAD.MOV R21, RZ, RZ, -R50 ;  /* 0x000000ffff157224 */ /* 0x000fc800078e0a32 */
[----:B------:R-:W-:Y:S02]  /*25b0*/  IMAD R40, R44, R21, R40 ;  /* 0x000000152c287224 */ /* 0x000fe400078e0228 */
.L_x_65:
[----:B------:R-:W-:Y:S05]  /*25c0*/  BSYNC B0 ;  /* 0x0000000000007941 */ /* 0x000fea0003800000 */
.L_x_63:
        /* <DEDUP_REMOVED lines=11> */
[-C--:B------:R-:W-:Y:S02]  /*2680*/  IADD3.X R18, RZ, ~R21.reuse, RZ, P0, !PT ;  /* 0x80000015ff127210 */ /* 0x080fe400007fe4ff */
[----:B------:R-:W-:Y:S01]  /*2690*/  MOV R44, R20 ;  /* 0x00000014002c7202 */ /* 0x000fe20000000f00 */
[----:B------:R-:W-:Y:S01]  /*26a0*/  IMAD.WIDE.U32 R40, R35, R22, R40 ;  /* 0x0000001623287225 */ /* 0x000fe200078e0028 */
[----:B------:R-:W-:-:S03]  /*26b0*/  MOV R45, R21 ;  /* 0x00000015002d7202 */ /* 0x000fc60000000f00 */
[----:B------:R-:W-:-:S04]  /*26c0*/  IMAD R18, R18, R35, RZ ;  /* 0x0000002312127224 */ /* 0x000fc800078e02ff */
[----:B------:R-:W-:-:S05]  /*26d0*/  IMAD R5, R5, R22, R18 ;  /* 0x0000001605057224 */ /* 0x000fca00078e0212 */
[----:B------:R-:W-:Y:S01]  /*26e0*/  IADD3 R5, R41, R5, RZ ;  /* 0x0000000529057210 */ /* 0x000fe20007ffe0ff */
[----:B------:R-:W-:Y:S05]  /*26f0*/  BRA `(.L_x_68) ;  /* 0x0000016000007947 */ /* 0x000fea0003800000 */
.L_x_67:
[----:B------:R-:W0:Y:S01]  /*2700*/  I2F.U32.RP R20, R35 ;  /* 0x0000002300147306 */ /* 0x000e220000209000 */
[----:B------:R-:W-:Y:S01]  /*2710*/  HFMA2.MMA R18, -RZ, RZ, 0, 0 ;  /* 0x00000000ff127435 */ /* 0x000fe200000001ff */
        /* <DEDUP_REMOVED lines=8> */
[----:B------:R-:W-:-:S04]  /*27a0*/  IMAD.HI.U32 R44, R5, R40, RZ ;  /* 0x00000028052c7227 */ /* 0x000fc800078e00ff */
[----:B------:R-:W-:-:S04]  /*27b0*/  IMAD.MOV R5, RZ, RZ, -R44 ;  /* 0x000000ffff057224 */ /* 0x000fc800078e0a2c */
[----:B------:R-:W-:Y:S01]  /*27c0*/  IMAD R18, R35, R5, R40 ;  /* 0x0000000523127224 */ /* 0x000fe200078e0228 */
[----:B------:R-:W-:-:S04]  /*27d0*/  MOV R5, RZ ;  /* 0x000000ff00057202 */ /* 0x000fc80000000f00 */
        /* <DEDUP_REMOVED lines=8> */
.L_x_68:
[----:B------:R-:W-:Y:S05]  /*2860*/  BSYNC B0 ;  /* 0x0000000000007941 */ /* 0x000fea0003800000 */
.L_x_66:
        /* <DEDUP_REMOVED lines=11> */
[----:B------:R-:W-:Y:S05]  /*2920*/  CALL.REL.NOINC `($__internal_1_$__cuda_sm20_div_s64) ;  /* 0x00001de000007944 */ /* 0x000fea0003c00000 */
[----:B------:R-:W-:-:S04]  /*2930*/  IADD3 R23, P0, RZ, -R20, RZ ;  /* 0x80000014ff177210 */ /* 0x000fc80007f1e0ff */
[----:B------:R-:W-:Y:S01]  /*2940*/  IADD3.X R19, RZ, ~R21, RZ, P0, !PT ;  /* 0x80000015ff137210 */ /* 0x000fe200007fe4ff */
[----:B------:R-:W-:-:S04]  /*2950*/  IMAD.WIDE.U32 R44, R4, R23, R44 ;  /* 0x00000017042c7225 */ /* 0x000fc800078e002c */
[----:B------:R-:W-:-:S04]  /*2960*/  IMAD R19, R19, R4, RZ ;  /* 0x0000000413137224 */ /* 0x000fc800078e02ff */
[----:B------:R-:W-:-:S05]  /*2970*/  IMAD R0, R0, R23, R19 ;  /* 0x0000001700007224 */ /* 0x000fca00078e0213 */
[----:B------:R-:W-:Y:S01]  /*2980*/  IADD3 R0, R45, R0, RZ ;  /* 0x000000002d007210 */ /* 0x000fe20007ffe0ff */
[----:B------:R-:W-:Y:S05]  /*2990*/  BRA `(.L_x_71) ;  /* 0x0000016000007947 */ /* 0x000fea0003800000 */
.L_x_70:
[----:B------:R-:W0:Y:S01]  /*29a0*/  I2F.U32.RP R21, R4 ;  /* 0x0000000400157306 */ /* 0x000e220000209000 */
[----:B------:R-:W-:-:S07]  /*29b0*/  ISETP.NE.U32.AND P0, PT, R4, RZ, PT ;  /* 0x000000ff0400720c */ /* 0x000fce0003f05070 */
[----:B0-----:R-:W0:Y:S02]  /*29c0*/  MUFU.RCP R18, R21 ;  /* 0x0000001500127308 */ /* 0x001e240000001000 */
[----:B0-----:R-:W-:Y:S01]  /*29d0*/  IADD3 R18, R18, 0xffffffe, RZ ;  /* 0x0ffffffe12127810 */ /* 0x001fe20007ffe0ff */
[----:B------:R-:W-:-:S05]  /*29e0*/  IMAD.MOV.U32 R21, RZ, RZ, RZ ;  /* 0x000000ffff157224 */ /* 0x000fca00078e00ff */
[----:B------:R0:W1:Y:S02]  /*29f0*/  F2I.FTZ.U32.TRUNC.NTZ R19, R18 ;  /* 0x0000001200137305 */ /* 0x000064000021f000 */
[----:B0-----:R-:W-:Y:S01]  /*2a00*/  HFMA2.MMA R18, -RZ, RZ, 0, 0 ;  /* 0x00000000ff127435 */ /* 0x001fe200000001ff */
[----:B-1----:R-:W-:-:S04]  /*2a10*/  IMAD.MOV R0, RZ, RZ, -R19 ;  /* 0x000000ffff007224 */ /* 0x002fc800078e0a13 */
[----:B------:R-:W-:-:S05]  /*2a20*/  IMAD R0, R0, R4, RZ ;  /* 0x0000000400007224 */ /* 0x000fca00078e02ff */
[----:B------:R-:W-:Y:S01]  /*2a30*/  IMAD.HI.U32 R19, R19, R0, R18 ;  /* 0x0000000013137227 */ /* 0x000fe200078e0012 */
[----:B------:R-:W-:-:S05]  /*2a40*/  MOV R0, RZ ;  /* 0x000000ff00007202 */ /* 0x000fca0000000f00 */
        /* <DEDUP_REMOVED lines=11> */
.L_x_71:
[----:B------:R-:W-:Y:S05]  /*2b00*/  BSYNC B0 ;  /* 0x0000000000007941 */ /* 0x000fea0003800000 */
.L_x_69:
        /* <DEDUP_REMOVED lines=12> */
[----:B------:R-:W-:Y:S01]  /*2bd0*/  SHF.R.S32.HI R19, RZ, 0x1f, R28 ;  /* 0x0000001fff137819 */ /* 0x000fe2000001141c */
[----:B------:R-:W-:Y:S01]  /*2be0*/  USHF.R.S32.HI UR10, URZ, 0x1f, UR5 ;  /* 0x0000001f3f0a7899 */ /* 0x000fe20008011405 */
[----:B------:R-:W-:-:S02]  /*2bf0*/  IMAD R23, R0, UR4, RZ ;  /* 0x0000000400177c24 */ /* 0x000fc4000f8e02ff */
[-C--:B------:R-:W-:Y:S02]  /*2c00*/  IMAD R25, R4, R15.reuse, RZ ;  /* 0x0000000f04197224 */ /* 0x080fe400078e02ff */
[----:B------:R-:W-:Y:S02]  /*2c10*/  IMAD R19, R19, R40, R5 ;  /* 0x0000002813137224 */ /* 0x000fe400078e0205 */
[----:B------:R-:W-:Y:S02]  /*2c20*/  IMAD R25, R14, R48, R25 ;  /* 0x000000300e197224 */ /* 0x000fe400078e0219 */
[----:B------:R-:W-:-:S04]  /*2c30*/  IMAD.WIDE.U32 R48, R48, R15, RZ ;  /* 0x0000000f30307225 */ /* 0x000fc800078e00ff */
[----:B------:R-:W-:Y:S01]  /*2c40*/  IMAD R5, R21, UR5, RZ ;  /* 0x0000000515057c24 */ /* 0x000fe2000f8e02ff */
[----:B------:R-:W-:Y:S01]  /*2c50*/  IADD3 R25, R49, R25, RZ ;  /* 0x0000001931197210 */ /* 0x000fe20007ffe0ff */
[----:B------:R-:W-:Y:S02]  /*2c60*/  IMAD R21, R44, UR11, R23 ;  /* 0x0000000b2c157c24 */ /* 0x000fe4000f8e0217 */
[----:B------:R-:W-:Y:S01]  /*2c70*/  IMAD.WIDE.U32 R40, R40, R28, RZ ;  /* 0x0000001c28287225 */ /* 0x000fe200078e00ff */
[----:B------:R-:W-:-:S03]  /*2c80*/  LOP3.LUT R4, R51, R25, RZ, 0xfc, !PT ;  /* 0x0000001933047212 */ /* 0x000fc600078efcff */
[----:B------:R-:W-:Y:S01]  /*2c90*/  IMAD.WIDE.U32 R44, R44, UR4, RZ ;  /* 0x000000042c2c7c25 */ /* 0x000fe2000f8e00ff */
[----:B------:R-:W-:Y:S02]  /*2ca0*/  ISETP.NE.U32.AND P0, PT, R4, RZ, PT ;  /* 0x000000ff0400720c */ /* 0x000fe40003f05070 */
[----:B------:R-:W-:Y:S01]  /*2cb0*/  IADD3 R0, R41, R19, RZ ;  /* 0x0000001329007210 */ /* 0x000fe20007ffe0ff */
[C---:B------:R-:W-:Y:S01]  /*2cc0*/  IMAD R5, R20.reuse, UR10, R5 ;  /* 0x0000000a14057c24 */ /* 0x040fe2000f8e0205 */
[----:B------:R-:W-:Y:S01]  /*2cd0*/  IADD3 R4, R45, R21, RZ ;  /* 0x000000152d047210 */ /* 0x000fe20007ffe0ff */
[----:B------:R-:W-:-:S04]  /*2ce0*/  IMAD.WIDE.U32 R42, R20, UR5, RZ ;  /* 0x00000005142a7c25 */ /* 0x000fc8000f8e00ff */
[----:B------:R-:W-:Y:S01]  /*2cf0*/  IMAD R3, R3, UR4, RZ ;  /* 0x0000000403037c24 */ /* 0x000fe2000f8e02ff */
[----:B------:R-:W-:Y:S01]  /*2d00*/  IADD3 R5, R43, R5, RZ ;  /* 0x000000052b057210 */ /* 0x000fe20007ffe0ff */
[----:B------:R-:W-:Y:S02]  /*2d10*/  IMAD R2, R2, UR4, RZ ;  /* 0x0000000402027c24 */ /* 0x000fe4000f8e02ff */
[----:B------:R-:W-:Y:S05]  /*2d20*/  @!P0 BRA `(.L_x_73) ;  /* 0x0000011000008947 */ /* 0x000fea0003800000 */
[----:B------:R-:W-:Y:S01]  /*2d30*/  IMAD.MOV.U32 R30, RZ, RZ, R50 ;  /* 0x000000ffff1e7224 */ /* 0x000fe200078e0032 */
[----:B------:R-:W-:Y:S01]  /*2d40*/  MOV R19, R51 ;  /* 0x0000003300137202 */ /* 0x000fe20000000f00 */
[----:B------:R-:W-:Y:S01]  /*2d50*/  IMAD.MOV.U32 R26, RZ, RZ, R48 ;  /* 0x000000ffff1a7224 */ /* 0x000fe200078e0030 */
[----:B------:R-:W-:Y:S02]  /*2d60*/  MOV R24, 0x2d80 ;  /* 0x00002d8000187802 */ /* 0x000fe40000000f00 */
[----:B------:R-:W-:Y:S05]  /*2d70*/  CALL.REL.NOINC `($__internal_1_$__cuda_sm20_div_s64) ;  /* 0x0000199000007944 */ /* 0x000fea0003c00000 */
        /* <DEDUP_REMOVED lines=12> */
.L_x_73:
        /* <DEDUP_REMOVED lines=20> */
[----:B------:R-:W-:-:S05]  /*2f80*/  IADD3 R21, -R20, RZ, RZ ;  /* 0x000000ff14157210 */ /* 0x000fca0007ffe1ff */
[----:B------:R-:W-:Y:S01]  /*2f90*/  IMAD R18, R48, R21, R50 ;  /* 0x0000001530127224 */ /* 0x000fe200078e0232 */
[----:B------:R-:W-:Y:S02]  /*2fa0*/  MOV R48, R20 ;  /* 0x0000001400307202 */ /* 0x000fe40000000f00 */
.L_x_74:
[----:B------:R-:W-:Y:S05]  /*2fb0*/  BSYNC B0 ;  /* 0x0000000000007941 */ /* 0x000fea0003800000 */
.L_x_72:
        /* <DEDUP_REMOVED lines=18> */
.L_x_76:
        /* <DEDUP_REMOVED lines=22> */
.L_x_77:
[----:B------:R-:W-:Y:S05]  /*3240*/  BSYNC B0 ;  /* 0x0000000000007941 */ /* 0x000fea0003800000 */
.L_x_75:
        /* <DEDUP_REMOVED lines=10> */
[----:B------:R-:W-:Y:S01]  /*32f0*/  IADD3 R17, P0, RZ, -R20, RZ ;  /* 0x80000014ff117210 */ /* 0x000fe20007f1e0ff */
[----:B------:R-:W-:Y:S01]  /*3300*/  IMAD.MOV.U32 R25, RZ, RZ, R51 ;  /* 0x000000ffff197224 */ /* 0x000fe200078e0033 */
[----:B------:R-:W-:Y:S02]  /*3310*/  MOV R24, R50 ;  /* 0x0000003200187202 */ /* 0x000fe40000000f00 */
[----:B------:R-:W-:-:S03]  /*3320*/  IADD3.X R22, RZ, ~R21, RZ, P0, !PT ;  /* 0x80000015ff167210 */ /* 0x000fc600007fe4ff */
[----:B------:R-:W-:-:S04]  /*3330*/  IMAD.WIDE.U32 R24, R15, R17, R24 ;  /* 0x000000110f187225 */ /* 0x000fc800078e0018 */
[----:B------:R-:W-:-:S04]  /*3340*/  IMAD R22, R22, R15, RZ ;  /* 0x0000000f16167224 */ /* 0x000fc800078e02ff */
[----:B------:R-:W-:Y:S01]  /*3350*/  IMAD R14, R14, R17, R22 ;  /* 0x000000110e0e7224 */ /* 0x000fe200078e0216 */
[----:B------:R-:W-:Y:S02]  /*3360*/  MOV R22, R24 ;  /* 0x0000001800167202 */ /* 0x000fe40000000f00 */
[----:B------:R-:W-:Y:S01]  /*3370*/  MOV R24, R20 ;  /* 0x0000001400187202 */ /* 0x000fe20000000f00 */
[----:B------:R-:W-:Y:S01]  /*3380*/  IMAD.IADD R14, R25, 0x1, R14 ;  /* 0x00000001190e7824 */ /* 0x000fe200078e020e */
[----:B------:R-:W-:Y:S01]  /*3390*/  MOV R25, R21 ;  /* 0x0000001500197202 */ /* 0x000fe20000000f00 */
[----:B------:R-:W-:Y:S05]  /*33a0*/  BRA `(.L_x_80) ;  /* 0x0000017000007947 */ /* 0x000fea0003800000 */
.L_x_79:
        /* <DEDUP_REMOVED lines=23> */
.L_x_80:
[----:B------:R-:W-:Y:S05]  /*3520*/  BSYNC B0 ;  /* 0x0000000000007941 */ /* 0x000fea0003800000 */
.L_x_78:
[----:B------:R-:W-:Y:S01]  /*3530*/  IMAD R17, R14, R3, RZ ;  /* 0x000000030e117224 */ /* 0x000fe200078e02ff */
[----:B------:R-:W-:Y:S01]  /*3540*/  LOP3.LUT R14, R49, R11, RZ, 0xfc, !PT ;  /* 0x0000000b310e7212 */ /* 0x000fe200078efcff */
[----:B------:R-:W-:Y:S01]  /*3550*/  IMAD R53, R28, c[0x0][0x214], RZ ;  /* 0x000085001c357a24 */ /* 0x000fe200078e02ff */
[----:B------:R-:W-:Y:S01]  /*3560*/  SHF.R.S32.HI R19, RZ, 0x1f, R3 ;  /* 0x0000001fff137819 */ /* 0x000fe20000011403 */
[-C--:B------:R-:W-:Y:S01]  /*3570*/  IMAD R15, R25, R6.reuse, RZ ;  /* 0x00000006190f7224 */ /* 0x080fe200078e02ff */
[----:B------:R-:W-:Y:S01]  /*3580*/  ISETP.NE.U32.AND P0, PT, R14, RZ, PT ;  /* 0x000000ff0e00720c */ /* 0x000fe20003f05070 */
[----:B------:R-:W-:Y:S01]  /*3590*/  IMAD.WIDE.U32 R50, R24, R6, RZ ;  /* 0x0000000618327225 */ /* 0x000fe200078e00ff */
[----:B------:R-:W-:Y:S01]  /*35a0*/  SHF.R.S32.HI R20, RZ, 0x1f, R6 ;  /* 0x0000001fff147819 */ /* 0x000fe20000011406 */
[----:B------:R-:W-:Y:S01]  /*35b0*/  BSSY B0, `(.L_x_81) ;  /* 0x0000035000007945 */ /* 0x000fe20003800000 */
[----:B------:R-:W-:Y:S01]  /*35c0*/  SHF.R.S32.HI R21, RZ, 0x1f, R53 ;  /* 0x0000001fff157819 */ /* 0x000fe20000011435 */
[----:B------:R-:W-:-:S02]  /*35d0*/  IMAD R6, R16, R53, RZ ;  /* 0x0000003510067224 */ /* 0x000fc400078e02ff */
[----:B------:R-:W-:Y:S02]  /*35e0*/  IMAD R19, R19, R22, R17 ;  /* 0x0000001613137224 */ /* 0x000fe400078e0211 */
[----:B------:R-:W-:-:S04]  /*35f0*/  IMAD.WIDE.U32 R16, R22, R3, RZ ;  /* 0x0000000316107225 */ /* 0x000fc800078e00ff */
[----:B------:R-:W-:Y:S01]  /*3600*/  IMAD R15, R20, R24, R15 ;  /* 0x00000018140f7224 */ /* 0x000fe200078e020f */
[----:B------:R-:W-:Y:S01]  /*3610*/  IADD3 R14, R17, R19, RZ ;  /* 0x00000013110e7210 */ /* 0x000fe20007ffe0ff */
[----:B------:R-:W-:Y:S02]  /*3620*/  IMAD R3, R21, R18, R6 ;  /* 0x0000001215037224 */ /* 0x000fe400078e0206 */
[----:B------:R-:W-:Y:S01]  /*3630*/  IMAD.WIDE.U32 R52, R18, R53, RZ ;  /* 0x0000003512347225 */ /* 0x000fe200078e00ff */
[----:B------:R-:W-:-:S04]  /*3640*/  IADD3 R6, R51, R15, RZ ;  /* 0x0000000f33067210 */ /* 0x000fc80007ffe0ff */
[----:B------:R-:W-:Y:S01]  /*3650*/  IADD3 R3, R53, R3, RZ ;  /* 0x0000000335037210 */ /* 0x000fe20007ffe0ff */
        /* <DEDUP_REMOVED lines=10> */
[----:B------:R-:W-:-:S02]  /*3700*/  IADD3.X R18, RZ, ~R21, RZ, P0, !PT ;  /* 0x80000015ff127210 */ /* 0x000fc400007fe4ff */
[----:B------:R-:W-:Y:S01]  /*3710*/  MOV R48, R20 ;  /* 0x0000001400307202 */ /* 0x000fe20000000f00 */
[----:B------:R-:W-:Y:S01]  /*3720*/  IMAD.WIDE.U32 R24, R13, R22, R24 ;  /* 0x000000160d187225 */ /* 0x000fe200078e0018 */
[----:B------:R-:W-:-:S03]  /*3730*/  MOV R49, R21 ;  /* 0x0000001500317202 */ /* 0x000fc60000000f00 */
[----:B------:R-:W-:-:S04]  /*3740*/  IMAD R18, R18, R13, RZ ;  /* 0x0000000d12127224 */ /* 0x000fc800078e02ff */
[----:B------:R-:W-:Y:S01]  /*3750*/  IMAD R11, R11, R22, R18 ;  /* 0x000000160b0b7224 */ /* 0x000fe200078e0212 */
[----:B------:R-:W-:-:S03]  /*3760*/  MOV R18, R24 ;  /* 0x0000001800127202 */ /* 0x000fc60000000f00 */
[----:B------:R-:W-:Y:S01]  /*3770*/  IMAD.IADD R11, R25, 0x1, R11 ;  /* 0x00000001190b7824 */ /* 0x000fe200078e020b */
[----:B------:R-:W-:Y:S05]  /*3780*/  BRA `(.L_x_83) ;  /* 0x0000017000007947 */ /* 0x000fea0003800000 */
.L_x_82:
        /* <DEDUP_REMOVED lines=12> */
[----:B------:R-:W-:Y:S02]  /*3850*/  IMAD R18, R13, R11, R48 ;  /* 0x0000000b0d127224 */ /* 0x000fe400078e0230 */
[----:B------:R-:W-:-:S03]  /*3860*/  IMAD.MOV.U32 R11, RZ, RZ, RZ ;  /* 0x000000ffff0b7224 */ /* 0x000fc600078e00ff */
        /* <DEDUP_REMOVED lines=8> */
[----:B------:R-:W-:Y:S02]  /*38f0*/  MOV R48, R15 ;  /* 0x0000000f00307202 */ /* 0x000fe40000000f00 */
.L_x_83:
[----:B------:R-:W-:Y:S05]  /*3900*/  BSYNC B0 ;  /* 0x0000000000007941 */ /* 0x000fea0003800000 */
.L_x_81:
        /* <DEDUP_REMOVED lines=19> */
[----:B------:R-:W-:Y:S02]  /*3a40*/  IADD3 R15, P0, RZ, -R20, RZ ;  /* 0x80000014ff0f7210 */ /* 0x000fe40007f1e0ff */
[----:B------:R-:W-:Y:S02]  /*3a50*/  MOV R22, R48 ;  /* 0x0000003000167202 */ /* 0x000fe40000000f00 */
[----:B------:R-:W-:-:S02]  /*3a60*/  IADD3.X R13, RZ, ~R21, RZ, P0, !PT ;  /* 0x80000015ff0d7210 */ /* 0x000fc400007fe4ff */
[----:B------:R-:W-:-:S03]  /*3a70*/  MOV R23, R49 ;  /* 0x0000003100177202 */ /* 0x000fc60000000f00 */
[----:B------:R-:W-:Y:S02]  /*3a80*/  IMAD R18, R13, R10, RZ ;  /* 0x0000000a0d127224 */ /* 0x000fe400078e02ff */
[----:B------:R-:W-:-:S04]  /*3a90*/  IMAD.WIDE.U32 R22, R10, R15, R22 ;  /* 0x0000000f0a167225 */ /* 0x000fc800078e0016 */
[----:B------:R-:W-:Y:S01]  /*3aa0*/  IMAD R9, R9, R15, R18 ;  /* 0x0000000f09097224 */ /* 0x000fe200078e0212 */
[----:B------:R-:W-:-:S04]  /*3ab0*/  MOV R10, R22 ;  /* 0x00000016000a7202 */ /* 0x000fc80000000f00 */
[----:B------:R-:W-:Y:S01]  /*3ac0*/  IADD3 R9, R23, R9, RZ ;  /* 0x0000000917097210 */ /* 0x000fe20007ffe0ff */
[----:B------:R-:W-:Y:S05]  /*3ad0*/  BRA `(.L_x_86) ;  /* 0x0000017000007947 */ /* 0x000fea0003800000 */
.L_x_85:
        /* <DEDUP_REMOVED lines=23> */
.L_x_86:
[----:B------:R-:W-:Y:S05]  /*3c50*/  BSYNC B0 ;  /* 0x0000000000007941 */ /* 0x000fea0003800000 */
.L_x_84:
[----:B------:R-:W-:Y:S01]  /*3c60*/  IADD3 R41, P1, P0, R44, R42, R40 ;  /* 0x0000002a2c297210 */ /* 0x000fe2000783e028 */
[----:B------:R-:W-:-:S03]  /*3c70*/  IMAD R9, R9, R2, RZ ;  /* 0x0000000209097224 */ /* 0x000fc600078e02ff */
[----:B------:R-:W-:Y:S02]  /*3c80*/  IADD3 R41, P3, P2, R50, R41, R52 ;  /* 0x0000002932297210 */ /* 0x000fe40007a7e034 */
[----:B------:R-:W-:Y:S02]  /*3c90*/  IADD3.X R0, R4, R5, R0, P1, P0 ;  /* 0x0000000504007210 */ /* 0x000fe40000fe0400 */
[----:B------:R-:W-:Y:S02]  /*3ca0*/  IADD3 R16, P1, P0, R54, R41, R16 ;  /* 0x0000002936107210 */ /* 0x000fe4000783e010 */
[----:B------:R-:W-:Y:S01]  /*3cb0*/  IADD3.X R0, R6, R0, R3, P3, P2 ;  /* 0x0000000006007210 */ /* 0x000fe20001fe4403 */
[----:B------:R-:W-:Y:S01]  /*3cc0*/  IMAD R3, R21, R8, RZ ;  /* 0x0000000815037224 */ /* 0x000fe200078e02ff */
[----:B------:R-:W-:Y:S02]  /*3cd0*/  SHF.R.S32.HI R4, RZ, 0x1f, R8 ;  /* 0x0000001fff047819 */ /* 0x000fe40000011408 */
[----:B------:R-:W-:-:S02]  /*3ce0*/  IADD3.X R17, R11, R0, R14, P1, P0 ;  /* 0x000000000b117210 */ /* 0x000fc40000fe040e */
        /* <DEDUP_REMOVED lines=11> */
.L_x_62:
[----:B------:R-:W-:-:S04]  /*3da0*/  LEA R2, P0, R40, c[0x0][0x200], 0x2 ;  /* 0x0000800028027a11 */ /* 0x000fc800078010ff */
[----:B------:R-:W-:-:S05]  /*3db0*/  LEA.HI.X R3, R40, c[0x0][0x204], R41, 0x2, P0 ;  /* 0x0000810028037a11 */ /* 0x000fca00000f1429 */
[----:B------:R0:W-:Y:S04]  /*3dc0*/  STG.E [R2.64], R31 ;  /* 0x0000001f02007986 */ /* 0x0001e8000c101908 */
.L_x_61:
[----:B------:R-:W-:Y:S05]  /*3dd0*/  BSYNC B1 ;  /* 0x0000000000017941 */ /* 0x000fea0003800000 */
.L_x_60:
[C---:B------:R-:W-:Y:S01]  /*3de0*/  IADD3 R0, R38.reuse, 0x10, RZ ;  /* 0x0000001026007810 */ /* 0x040fe20007ffe0ff */
[----:B0-----:R-:W-:Y:S01]  /*3df0*/  HFMA2.MMA R5, -RZ, RZ, 0, 0 ;  /* 0x00000000ff057435 */ /* 0x001fe200000001ff */
[----:B------:R-:W-:Y:S01]  /*3e00*/  ISETP.GE.OR P2, PT, R38, c[0x0][0x314], P6 ;  /* 0x0000c50026007a0c */ /* 0x000fe20003746670 */
[----:B------:R-:W-:Y:S01]  /*3e10*/  CS2R R2, SRZ ;  /* 0x0000000000027805 */ /* 0x000fe2000001ff00 */
[----:B------:R-:W-:Y:S02]  /*3e20*/  ISETP.GE.OR P1, PT, R0, c[0x0][0x314], P6 ;  /* 0x0000c50000007a0c */ /* 0x000fe40003726670 */
[----:B------:R-:W-:-:S04]  /*3e30*/  IADD3 R0, R38, 0x20, RZ ;  /* 0x0000002026007810 */ /* 0x000fc80007ffe0ff */
[----:B------:R-:W-:Y:S02]  /*3e40*/  ISETP.GE.OR P0, PT, R0, c[0x0][0x314], P6 ;  /* 0x0000c50000007a0c */ /* 0x000fe40003706670 */
[C---:B------:R-:W-:Y:S01]  /*3e50*/  IADD3 R0, R38.reuse, 0x30, RZ ;  /* 0x0000003026007810 */ /* 0x040fe20007ffe0ff */
[----:B------:R-:W-:Y:S02]  /*3e60*/  IMAD.SHL.U32 R38, R38, 0x4, RZ ;  /* 0x0000000426267824 */ /* 0x000fe400078e00ff */
[C---:B------:R-:W-:Y:S01]  /*3e70*/  @!P2 FADD.FTZ R36, -R31.reuse, R36 ;  /* 0x000000241f24a221 */ /* 0x040fe20000010100 */
[----:B------:R-:W-:Y:S01]  /*3e80*/  ISETP.GE.OR P6, PT, R0, c[0x0][0x314], P6 ;  /* 0x0000c50000007a0c */ /* 0x000fe200037c6670 */
[----:B------:R-:W-:Y:S02]  /*3e90*/  @!P1 FADD.FTZ R33, -R31, R33 ;  /* 0x000000211f219221 */ /* 0x000fe40000010100 */
[----:B------:R-:W-:Y:S02]  /*3ea0*/  @!P2 FMUL.FTZ R36, R36, 1.4426950216293334961 ;  /* 0x3fb8aa3b2424a820 */ /* 0x000fe40000410000 */
[----:B------:R-:W-:-:S02]  /*3eb0*/  @!P1 FMUL.FTZ R33, R33, 1.4426950216293334961 ;  /* 0x3fb8aa3b21219820 */ /* 0x000fc40000410000 */
[C---:B------:R-:W-:Y:S02]  /*3ec0*/  @!P0 FADD.FTZ R32, -R31.reuse, R32 ;  /* 0x000000201f208221 */ /* 0x040fe40000010100 */
[----:B------:R-:W0:Y:S01]  /*3ed0*/  @!P2 MUFU.EX2 R36, R36 ;  /* 0x000000240024a308 */ /* 0x000e220000000800 */
[----:B------:R-:W-:Y:S02]  /*3ee0*/  IMAD.MOV.U32 R0, RZ, RZ, c[0x0][0x314] ;  /* 0x0000c500ff007624 */ /* 0x000fe400078e00ff */
[----:B------:R-:W-:Y:S02]  /*3ef0*/  @!P0 FMUL.FTZ R32, R32, 1.4426950216293334961 ;  /* 0x3fb8aa3b20208820 */ /* 0x000fe40000410000 */
[----:B------:R-:W-:-:S03]  /*3f00*/  @!P6 FADD.FTZ R31, -R31, R34 ;  /* 0x000000221f1fe221 */ /* 0x000fc60000010100 */
[----:B------:R-:W1:Y:S01]  /*3f10*/  @!P1 MUFU.EX2 R4, R33 ;  /* 0x0000002100049308 */ /* 0x000e620000000800 */
[----:B------:R-:W-:-:S07]  /*3f20*/  @!P6 FMUL.FTZ R6, R31, 1.4426950216293334961 ;  /* 0x3fb8aa3b1f06e820 */ /* 0x000fce0000410000 */
[----:B------:R-:W2:Y:S01]  /*3f30*/  @!P0 MUFU.EX2 R32, R32 ;  /* 0x0000002000208308 */ /* 0x000ea20000000800 */
[----:B0-----:R0:W-:Y:S07]  /*3f40*/  @!P2 STS [R27.X4], R36 ;  /* 0x000000241b00a388 */ /* 0x0011ee0000004800 */
[----:B------:R-:W3:Y:S01]  /*3f50*/  @!P6 MUFU.EX2 R6, R6 ;  /* 0x000000060006e308 */ /* 0x000ee20000000800 */
[----:B-1----:R0:W-:Y:S04]  /*3f60*/  @!P1 STS [R27.X4+0x240], R4 ;  /* 0x000240041b009388 */ /* 0x0021e80000004800 */
[----:B--2---:R0:W-:Y:S01]  /*3f70*/  @!P0 STS [R27.X4+0x480], R32 ;  /* 0x000480201b008388 */ /* 0x0041e20000004800 */
[----:B------:R-:W-:-:S02]  /*3f80*/  ISETP.GE.AND P0, PT, R0, 0x1, PT ;  /* 0x000000010000780c */ /* 0x000fc40003f06270 */
[----:B------:R-:W-:Y:S01]  /*3f90*/  MOV R0, RZ ;  /* 0x000000ff00007202 */ /* 0x000fe20000000f00 */
[----:B---3--:R0:W-:Y:S04]  /*3fa0*/  @!P6 STS [R27.X4+0x6c0], R6 ;  /* 0x0006c0061b00e388 */ /* 0x0081e80000004800 */
[----:B------:R-:W-:Y:S06]  /*3fb0*/  BAR.SYNC.DEFER_BLOCKING 0x0 ;  /* 0x0000000000007b1d */ /* 0x000fec0000010000 */
[----:B------:R-:W-:Y:S05]  /*3fc0*/  @!P0 BRA `(.L_x_87) ;  /* 0x0000024000008947 */ /* 0x000fea0003800000 */
[----:B------:R-:W-:Y:S01]  /*3fd0*/  ULDC UR5, c[0x0][0x22c] ;  /* 0x00008b0000057ab9 */ /* 0x000fe20000000800 */
[C---:B------:R-:W-:Y:S01]  /*3fe0*/  IMAD R13, R7.reuse, 0x40, R38 ;  /* 0x00000040070d7824 */ /* 0x040fe200078e0226 */
[----:B------:R-:W-:Y:S01]  /*3ff0*/  UIMAD UR5, UR7, UR5, URZ ;  /* 0x00000005070572a4 */ /* 0x000fe2000f8e023f */
[C---:B0-----:R-:W-:Y:S01]  /*4000*/  IADD3 R6, R12.reuse, -UR7, RZ ;  /* 0x800000070c067c10 */ /* 0x041fe2000fffe0ff */
        /* <DEDUP_REMOVED lines=8> */
[----:B------:R-:W-:Y:S01]  /*4090*/  IMAD.MOV.U32 R5, RZ, RZ, RZ ;  /* 0x000000ffff057224 */ /* 0x000fe200078e00ff */
[----:B------:R-:W-:Y:S01]  /*40a0*/  LEA.HI.X.SX32 R13, R13, UR4, 0x1, P0 ;  /* 0x000000040d0d7c11 */ /* 0x000fe200080f0eff */
[----:B------:R-:W-:Y:S01]  /*40b0*/  IMAD.WIDE R18, R18, 0x4, RZ ;  /* 0x0000000412127825 */ /* 0x000fe200078e02ff */
[----:B------:R-:W-:-:S04]  /*40c0*/  LEA R14, P0, R4, c[0x0][0x1d8], 0x2 ;  /* 0x00007600040e7a11 */ /* 0x000fc800078010ff */
[----:B------:R-:W-:-:S03]  /*40d0*/  LEA.HI.X R13, R4, c[0x0][0x1dc], R13, 0x2, P0 ;  /* 0x00007700040d7a11 */ /* 0x000fc600000f140d */
.L_x_90:
[----:B------:R-:W-:Y:S01]  /*40e0*/  BSSY B0, `(.L_x_88) ;  /* 0x0000007000007945 */ /* 0x000fe20003800000 */
[----:B------:R-:W-:-:S05]  /*40f0*/  @P2 BRA `(.L_x_89) ;  /* 0x0000005000002947 */ /* 0x000fca0003800000 */
[----:B------:R-:W-:Y:S01]  /*4100*/  ISETP.GE.AND P0, PT, R38, c[0x0][0x220], PT ;  /* 0x0000880026007a0c */ /* 0x000fe20003f06270 */
[----:B------:R-:W-:Y:S01]  /*4110*/  CS2R R8, SRZ ;  /* 0x0000000000087805 */ /* 0x000fe2000001ff00 */
[----:B------:R-:W-:Y:S11]  /*4120*/  CS2R R10, SRZ ;  /* 0x00000000000a7805 */ /* 0x000ff6000001ff00 */
[----:B------:R-:W-:Y:S05]  /*4130*/  @!P0 MOV R15, R13 ;  /* 0x0000000d000f8202 */ /* 0x000fea0000000f00 */
[----:B------:R0:W5:Y:S02]  /*4140*/  @!P0 LDG.E.128 R8, [R14.64] ;  /* 0x000000080e088981 */ /* 0x000164000c1e1d00 */
.L_x_89:
[----:B------:R-:W-:Y:S05]  /*4150*/  BSYNC B0 ;  /* 0x0000000000007941 */ /* 0x000fea0003800000 */
.L_x_88:
        /* <DEDUP_REMOVED lines=11> */
.L_x_87:
[----:B------:R-:W-:Y:S02]  /*4210*/  IADD3 R7, R7, UR7, RZ ;  /* 0x0000000707077c10 */ /* 0x000fe4000fffe0ff */
[----:B0-----:R-:W-:-:S02]  /*4220*/  F2FP.PACK_AB R4, R3, R0 ;  /* 0x000000000304723e */ /* 0x001fc400000000ff */
        /* <DEDUP_REMOVED lines=23> */
[----:B------:R-:W-:Y:S01]  /*43a0*/  IMAD R11, R9, R2, R10 ;  /* 0x00000002090b7224 */ /* 0x000fe200078e020a */
[----:B------:R-:W-:Y:S01]  /*43b0*/  LOP3.LUT R2, R7, R6, RZ, 0x3c, !PT ;  /* 0x0000000607027212 */ /* 0x000fe200078e3cff */
[----:B0-----:R-:W0:Y:S03]  /*43c0*/  MUFU.RCP R0, R0 ;  /* 0x0000000000007308 */ /* 0x001e260000001000 */
[----:B------:R-:W-:Y:S02]  /*43d0*/  ISETP.GT.U32.AND P1, PT, R8, R11, PT ;  /* 0x0000000b0800720c */ /* 0x000fe40003f24070 */
[----:B------:R-:W-:-:S11]  /*43e0*/  ISETP.GE.AND P0, PT, R2, RZ, PT ;  /* 0x000000ff0200720c */ /* 0x000fd60003f06270 */
[----:B------:R-:W-:Y:S01]  /*43f0*/  @!P1 IMAD.IADD R11, R11, 0x1, -R8 ;  /* 0x000000010b0b9824 */ /* 0x000fe200078e0a08 */
[----:B------:R-:W-:Y:S02]  /*4400*/  @!P1 IADD3 R9, R9, 0x1, RZ ;  /* 0x0000000109099810 */ /* 0x000fe40007ffe0ff */
[----:B0-----:R-:W-:Y:S02]  /*4410*/  IADD3 R10, R0, 0xffffffe, RZ ;  /* 0x0ffffffe000a7810 */ /* 0x001fe40007ffe0ff */
[----:B------:R-:W-:Y:S02]  /*4420*/  ISETP.GE.U32.AND P2, PT, R11, R8, PT ;  /* 0x000000080b00720c */ /* 0x000fe40003f46070 */
[----:B------:R-:W-:Y:S01]  /*4430*/  ISETP.NE.AND P1, PT, R6, RZ, PT ;  /* 0x000000ff0600720c */ /* 0x000fe20003f25270 */
[----:B------:R0:W1:Y:S10]  /*4440*/  F2I.FTZ.U32.TRUNC.NTZ R11, R10 ;  /* 0x0000000a000b7305 */ /* 0x000074000021f000 */
[----:B------:R-:W-:-:S05]  /*4450*/  @P2 IADD3 R9, R9, 0x1, RZ ;  /* 0x0000000109092810 */ /* 0x000fca0007ffe0ff */
[----:B------:R-:W-:Y:S01]  /*4460*/  @!P0 IMAD.MOV R9, RZ, RZ, -R9 ;  /* 0x000000ffff098224 */ /* 0x000fe200078e0a09 */
[----:B------:R-:W-:Y:S01]  /*4470*/  @!P1 LOP3.LUT R9, RZ, R6, RZ, 0x33, !PT ;  /* 0x00000006ff099212 */ /* 0x000fe200078e33ff */
[----:B0-----:R-:W-:Y:S01]  /*4480*/  IMAD.MOV.U32 R10, RZ, RZ, RZ ;  /* 0x000000ffff0a7224 */ /* 0x001fe200078e00ff */
[----:B-1----:R-:W-:-:S03]  /*4490*/  IADD3 R2, RZ, -R11, RZ ;  /* 0x8000000bff027210 */ /* 0x002fc60007ffe0ff */
        /* <DEDUP_REMOVED lines=30> */
[----:B------:R-:W-:Y:S02]  /*4680*/  IMAD.IADD R39, R39, 0x1, R3 ;  /* 0x0000000127277824 */ /* 0x000fe400078e0203 */
[----:B------:R-:W-:-:S04]  /*4690*/  IMAD R3, R0, c[0x0][0x1e8], RZ ;  /* 0x00007a0000037a24 */ /* 0x000fc800078e02ff */
[C---:B------:R-:W-:Y:S02]  /*46a0*/  IMAD R3, R6.reuse, c[0x0][0x1ec], R3 ;  /* 0x00007b0006037a24 */ /* 0x040fe400078e0203 */
[----:B------:R-:W-:-:S05]  /*46b0*/  IMAD.WIDE.U32 R6, R6, c[0x0][0x1e8], R38 ;  /* 0x00007a0006067a25 */ /* 0x000fca00078e0026 */
[----:B------:R-:W-:Y:S02]  /*46c0*/  IADD3 R3, R7, R3, RZ ;  /* 0x0000000307037210 */ /* 0x000fe40007ffe0ff */
[----:B------:R-:W-:-:S04]  /*46d0*/  LEA R2, P0, R6, c[0x0][0x1d0], 0x1 ;  /* 0x0000740006027a11 */ /* 0x000fc800078008ff */
[----:B------:R-:W-:-:S05]  /*46e0*/  LEA.HI.X R3, R6, c[0x0][0x1d4], R3, 0x1, P0 ;  /* 0x0000750006037a11 */ /* 0x000fca00000f0c03 */
[----:B------:R-:W-:Y:S01]  /*46f0*/  STG.E.64 [R2.64], R4 ;  /* 0x0000000402007986 */ /* 0x000fe2000c101b08 */
[----:B------:R-:W-:Y:S05]  /*4700*/  EXIT ;  /* 0x000000000000794d */ /* 0x000fea0003800000 */
        .weak           $__internal_1_$__cuda_sm20_div_s64
        .type           $__internal_1_$__cuda_sm20_div_s64,@function
        .size           $__internal_1_$__cuda_sm20_div_s64,(.L_x_7697 - $__internal_1_$__cuda_sm20_div_s64)
$__internal_1_$__cuda_sm20_div_s64:
        /* <DEDUP_REMOVED lines=17> */
[C---:B------:R-:W-:Y:S02]  /*4820*/  IMAD R20, R59.reuse, R21, RZ ;  /* 0x000000153b147224 */ /* 0x040fe400078e02ff */
[----:B------:R-:W-:-:S04]  /*4830*/  IMAD.HI.U32 R23, P1, R59, R23, R56 ;  /* 0x000000173b177227 */ /* 0x000fc80007820038 */
[----:B------:R-:W-:Y:S01]  /*4840*/  IMAD.HI.U32 R21, R59, R21, RZ ;  /* 0x000000153b157227 */ /* 0x000fe200078e00ff */
[----:B------:R-:W-:-:S03]  /*4850*/  IADD3 R57, P0, R20, R23, RZ ;  /* 0x0000001714397210 */ /* 0x000fc60007f1e0ff */
[----:B------:R-:W-:Y:S02]  /*4860*/  IMAD.X R21, R21, 0x1, R59, P2 ;  /* 0x0000000115157824 */ /* 0x000fe400010e063b */
[----:B------:R-:W-:-:S03]  /*4870*/  IMAD.WIDE.U32 R58, R57, R46, RZ ;  /* 0x0000002e393a7225 */ /* 0x000fc600078e00ff */
[----:B------:R-:W-:Y:S01]  /*4880*/  IADD3.X R29, RZ, RZ, R21, P0, P1 ;  /* 0x000000ffff1d7210 */ /* 0x000fe200007e2415 */
[----:B------:R-:W-:Y:S01]  /*4890*/  IMAD R22, R57, R47, R59 ;  /* 0x0000002f39167224 */ /* 0x000fe200078e023b */
[----:B------:R-:W-:Y:S02]  /*48a0*/  IADD3 R20, P0, RZ, -R58, RZ ;  /* 0x8000003aff147210 */ /* 0x000fe40007f1e0ff */
[----:B------:R-:W-:Y:S01]  /*48b0*/  ISETP.GE.AND P1, PT, R19, RZ, PT ;  /* 0x000000ff1300720c */ /* 0x000fe20003f26270 */
[----:B------:R-:W-:Y:S02]  /*48c0*/  IMAD R22, R29, R46, R22 ;  /* 0x0000002e1d167224 */ /* 0x000fe400078e0216 */
[----:B------:R-:W-:-:S04]  /*48d0*/  IMAD.HI.U32 R56, R57, R20, RZ ;  /* 0x0000001439387227 */ /* 0x000fc800078e00ff */
[----:B------:R-:W-:Y:S01]  /*48e0*/  IMAD.X R22, RZ, RZ, ~R22, P0 ;  /* 0x000000ffff167224 */ /* 0x000fe200000e0e16 */
[----:B------:R-:W-:-:S03]  /*48f0*/  IADD3 R21, P0, RZ, -R30, RZ ;  /* 0x8000001eff157210 */ /* 0x000fc60007f1e0ff */
[----:B------:R-:W-:Y:S01]  /*4900*/  IMAD.WIDE.U32 R56, P5, R57, R22, R56 ;  /* 0x0000001639387225 */ /* 0x000fe200078a0038 */
[----:B------:R-:W-:-:S03]  /*4910*/  SEL R21, R21, R30, !P1 ;  /* 0x0000001e15157207 */ /* 0x000fc60004800000 */
[C---:B------:R-:W-:Y:S02]  /*4920*/  IMAD R23, R29.reuse, R22, RZ ;  /* 0x000000161d177224 */ /* 0x040fe400078e02ff */
[----:B------:R-:W-:-:S04]  /*4930*/  IMAD.HI.U32 R20, P4, R29, R20, R56 ;  /* 0x000000141d147227 */ /* 0x000fc80007880038 */
[----:B------:R-:W-:Y:S01]  /*4940*/  IMAD.HI.U32 R22, R29, R22, RZ ;  /* 0x000000161d167227 */ /* 0x000fe200078e00ff */
[----:B------:R-:W-:-:S03]  /*4950*/  IADD3 R23, P2, R23, R20, RZ ;  /* 0x0000001417177210 */ /* 0x000fc60007f5e0ff */
[----:B------:R-:W-:Y:S02]  /*4960*/  IMAD.X R20, RZ, RZ, ~R19, P0 ;  /* 0x000000ffff147224 */ /* 0x000fe400000e0e13 */
[----:B------:R-:W-:-:S03]  /*4970*/  IMAD.HI.U32 R56, R23, R21, RZ ;  /* 0x0000001517387227 */ /* 0x000fc600078e00ff */
[----:B------:R-:W-:Y:S01]  /*4980*/  SEL R20, R20, R19, !P1 ;  /* 0x0000001314147207 */ /* 0x000fe20004800000 */
[----:B------:R-:W-:Y:S02]  /*4990*/  IMAD.X R29, R22, 0x1, R29, P5 ;  /* 0x00000001161d7824 */ /* 0x000fe400028e061d */
[----:B------:R-:W-:-:S03]  /*49a0*/  IMAD.MOV.U32 R57, RZ, RZ, RZ ;  /* 0x000000ffff397224 */ /* 0x000fc600078e00ff */
[----:B------:R-:W-:Y:S01]  /*49b0*/  IADD3.X R29, RZ, RZ, R29, P2, P4 ;  /* 0x000000ffff1d7210 */ /* 0x000fe200017e841d */
[----:B------:R-:W-:-:S04]  /*49c0*/  IMAD.WIDE.U32 R56, R23, R20, R56 ;  /* 0x0000001417387225 */ /* 0x000fc800078e0038 */
[C---:B------:R-:W-:Y:S02]  /*49d0*/  IMAD R30, R29.reuse, R20, RZ ;  /* 0x000000141d1e7224 */ /* 0x040fe400078e02ff */
[----:B------:R-:W-:-:S04]  /*49e0*/  IMAD.HI.U32 R23, P1, R29, R21, R56 ;  /* 0x000000151d177227 */ /* 0x000fc80007820038 */
[----:B------:R-:W-:Y:S01]  /*49f0*/  IMAD.HI.U32 R22, R29, R20, RZ ;  /* 0x000000141d167227 */ /* 0x000fe200078e00ff */
[----:B------:R-:W-:-:S04]  /*4a00*/  IADD3 R30, P0, R30, R23, RZ ;  /* 0x000000171e1e7210 */ /* 0x000fc80007f1e0ff */
[----:B------:R-:W-:Y:S01]  /*4a10*/  IADD3.X R22, R22, RZ, RZ, P1, !PT ;  /* 0x000000ff16167210 */ /* 0x000fe20000ffe4ff */
[----:B------:R-:W-:-:S04]  /*4a20*/  IMAD.WIDE.U32 R56, R30, R46, RZ ;  /* 0x0000002e1e387225 */ /* 0x000fc800078e00ff */
[----:B------:R-:W-:Y:S01]  /*4a30*/  IMAD.X R29, RZ, RZ, R22, P0 ;  /* 0x000000ffff1d7224 */ /* 0x000fe200000e0616 */
[----:B------:R-:W-:Y:S01]  /*4a40*/  IADD3 R21, P0, -R56, R21, RZ ;  /* 0x0000001538157210 */ /* 0x000fe20007f1e1ff */
[----:B------:R-:W-:-:S03]  /*4a50*/  IMAD R22, R30, R47, R57 ;  /* 0x0000002f1e167224 */ /* 0x000fc600078e0239 */
[-C--:B------:R-:W-:Y:S01]  /*4a60*/  ISETP.GE.U32.AND P2, PT, R21, R46.reuse, PT ;  /* 0x0000002e1500720c */ /* 0x080fe20003f46070 */
[-C--:B------:R-:W-:Y:S01]  /*4a70*/  IMAD R23, R29, R46.reuse, R22 ;  /* 0x0000002e1d177224 */ /* 0x080fe200078e0216 */
[----:B------:R-:W-:-:S03]  /*4a80*/  IADD3 R22, P1, R21, -R46, RZ ;  /* 0x8000002e15167210 */ /* 0x000fc60007f3e0ff */
[----:B------:R-:W-:Y:S01]  /*4a90*/  IMAD.X R20, R20, 0x1, ~R23, P0 ;  /* 0x0000000114147824 */ /* 0x000fe200000e0e17 */
[----:B------:R-:W-:-:S04]  /*4aa0*/  IADD3 R23, P0, R30, 0x1, RZ ;  /* 0x000000011e177810 */ /* 0x000fc80007f1e0ff */
[----:B------:R-:W-:-:S04]  /*4ab0*/  ISETP.GE.U32.AND.EX P2, PT, R20, R47, PT, P2 ;  /* 0x0000002f1400720c */ /* 0x000fc80003f46120 */
[----:B------:R-:W-:Y:S01]  /*4ac0*/  SEL R22, R22, R21, P2 ;  /* 0x0000001516167207 */ /* 0x000fe20001000000 */
[----:B------:R-:W-:Y:S01]  /*4ad0*/  IMAD.X R21, R20, 0x1, ~R47, P1 ;  /* 0x0000000114157824 */ /* 0x000fe200008e0e2f */
[----:B------:R-:W-:Y:S01]  /*4ae0*/  SEL R23, R23, R30, P2 ;  /* 0x0000001e17177207 */ /* 0x000fe20001000000 */
[----:B------:R-:W-:Y:S01]  /*4af0*/  IMAD.X R30, RZ, RZ, R29, P0 ;  /* 0x000000ffff1e7224 */ /* 0x000fe200000e061d */
[----:B------:R-:W-:Y:S02]  /*4b00*/  ISETP.GE.U32.AND P0, PT, R22, R46, PT ;  /* 0x0000002e1600720c */ /* 0x000fe40003f06070 */
[----:B------:R-:W-:Y:S02]  /*4b10*/  SEL R21, R21, R20, P2 ;  /* 0x0000001415157207 */ /* 0x000fe40001000000 */
[----:B------:R-:W-:Y:S02]  /*4b20*/  SEL R30, R30, R29, P2 ;  /* 0x0000001d1e1e7207 */ /* 0x000fe40001000000 */
[----:B------:R-:W-:-:S02]  /*4b30*/  IADD3 R20, P1, R23, 0x1, RZ ;  /* 0x0000000117147810 */ /* 0x000fc40007f3e0ff */
[----:B------:R-:W-:Y:S02]  /*4b40*/  ISETP.GE.U32.AND.EX P0, PT, R21, R47, PT, P0 ;  /* 0x0000002f1500720c */ /* 0x000fe40003f06100 */
[-C--:B------:R-:W-:Y:S02]  /*4b50*/  IADD3.X R21, RZ, R30.reuse, RZ, P1, !PT ;  /* 0x0000001eff157210 */ /* 0x080fe40000ffe4ff */
[----:B------:R-:W-:Y:S02]  /*4b60*/  SEL R20, R20, R23, P0 ;  /* 0x0000001714147207 */ /* 0x000fe40000000000 */
[----:B------:R-:W-:Y:S02]  /*4b70*/  SEL R30, R21, R30, P0 ;  /* 0x0000001e151e7207 */ /* 0x000fe40000000000 */
[----:B------:R-:W-:Y:S02]  /*4b80*/  IADD3 R21, P1, RZ, -R20, RZ ;  /* 0x80000014ff157210 */ /* 0x000fe40007f3e0ff */
[----:B------:R-:W-:-:S02]  /*4b90*/  LOP3.LUT R22, R25, R19, RZ, 0x3c, !PT ;  /* 0x0000001319167212 */ /* 0x000fc400078e3cff */
[----:B------:R-:W-:Y:S01]  /*4ba0*/  ISETP.NE.U32.AND P0, PT, R26, RZ, PT ;  /* 0x000000ff1a00720c */ /* 0x000fe20003f05070 */
[----:B------:R-:W-:Y:S01]  /*4bb0*/  IMAD.X R23, RZ, RZ, ~R30, P1 ;  /* 0x000000ffff177224 */ /* 0x000fe200008e0e1e */
[----:B------:R-:W-:Y:S01]  /*4bc0*/  ISETP.GE.AND P2, PT, R22, RZ, PT ;  /* 0x000000ff1600720c */ /* 0x000fe20003f46270 */
[----:B------:R-:W-:Y:S01]  /*4bd0*/  IMAD.MOV.U32 R22, RZ, RZ, R24 ;  /* 0x000000ffff167224 */ /* 0x000fe200078e0018 */
[----:B------:R-:W-:Y:S02]  /*4be0*/  ISETP.NE.AND.EX P0, PT, R25, RZ, PT, P0 ;  /* 0x000000ff1900720c */ /* 0x000fe40003f05300 */
[----:B------:R-:W-:Y:S02]  /*4bf0*/  SEL R21, R21, R20, !P2 ;  /* 0x0000001415157207 */ /* 0x000fe40005000000 */
[----:B------:R-:W-:Y:S02]  /*4c00*/  SEL R23, R23, R30, !P2 ;  /* 0x0000001e17177207 */ /* 0x000fe40005000000 */
[----:B------:R-:W-:-:S02]  /*4c10*/  SEL R20, R21, 0xffffffff, P0 ;  /* 0xffffffff15147807 */ /* 0x000fc40000000000 */
[----:B------:R-:W-:Y:S01]  /*4c20*/  SEL R21, R23, 0xffffffff, P0 ;  /* 0xffffffff17157807 */ /* 0x000fe20000000000 */
[----:B------:R-:W-:-:S04]  /*4c30*/  IMAD.MOV.U32 R23, RZ, RZ, 0x0 ;  /* 0x00000000ff177424 */ /* 0x000fc800078e00ff */
[----:B------:R-:W-:Y:S05]  /*4c40*/  RET.REL.NODEC R22 `(_ZN5flash32flash_fwd_splitkv_combine_kernelI23Flash_fwd_kernel_traitsILi64ELi64ELi256ELi4ELb0ELb0EN7cutlass6half_tE19Flash_kernel_traitsILi64ELi64ELi256ELi4ES3_EELi8ELi6ELb0EEEvNS_16Flash_fwd_paramsE) ;  /* 0xffffb3b016007950 */ /* 0x000fea0003c3ffff */
.L_x_91:
        /* <DEDUP_REMOVED lines=11> */
.L_x_7697:


//--------------------- .text._ZN5flash32flash_fwd_splitkv_combine_kernelI23Flash_fwd_kernel_traitsILi64ELi64ELi256ELi4ELb0ELb0EN7cutlass6half_tE19Flash_kernel_traitsILi64ELi64ELi256ELi4ES3_EELi8ELi5ELb0EEEvNS_16Flash_fwd_paramsE --------------------------
	.section	.text._ZN5flash32flash_fwd_splitkv_combine_kernelI23Flash_fwd_kernel_traitsILi64ELi64ELi256ELi4ELb0ELb0EN7cutlass6half_tE19Flash_kernel_traitsILi64ELi64ELi256ELi4ES3_EELi8ELi5ELb0EEEvNS_16Flash_fwd_paramsE,"ax",@progbits
	.sectioninfo	@"SHI_REGISTERS=58"
	.align	128
        .global         _ZN5flash32flash_fwd_splitkv_combine_kernelI23Flash_fwd_kernel_traitsILi64ELi64ELi256ELi4ELb0ELb0EN7cutlass6half_tE19Flash_kernel_traitsILi64ELi64ELi256ELi4ES3_EELi8ELi5ELb0EEEvNS_16Flash_fwd_paramsE
        .type           _ZN5flash32flash_fwd_splitkv_combine_kernelI23Flash_fwd_kernel_traitsILi64ELi64ELi256ELi4ELb0ELb0EN7cutlass6half_tE19Flash_kernel_traitsILi64ELi64ELi256ELi4ES3_EELi8ELi5ELb0EEEvNS_16Flash_fwd_paramsE,@function
        .size           _ZN5flash32flash_fwd_splitkv_combine_kernelI23Flash_fwd_kernel_traitsILi64ELi64ELi256ELi4ELb0ELb0EN7cutlass6half_tE19Flash_kernel_traitsILi64ELi64ELi256ELi4ES3_EELi8ELi5ELb0EEEvNS_16Flash_fwd_paramsE,(.L_x_7698 - _ZN5flash32flash_fwd_splitkv_combine_kernelI23Flash_fwd_kernel_traitsILi64ELi64ELi256ELi4ELb0ELb0EN7cutlass6half_tE19Flash_kernel_traitsILi64ELi64ELi256ELi4ES3_EELi8ELi5ELb0EEEvNS_16Flash_fwd_paramsE)
        .other          _ZN5flash32flash_fwd_splitkv_combine_kernelI23Flash_fwd_kernel_traitsILi64ELi64ELi256ELi4ELb0ELb0EN7cutlass6half_tE19Flash_kernel_traitsILi64ELi64ELi256ELi4ES3_EELi8ELi5ELb0EEEvNS_16Flash_fwd_paramsE,@"STO_CUDA_ENTRY STV_DEFAULT"
_ZN5flash32flash_fwd_splitkv_combine_kernelI23Flash_fwd_kernel_traitsILi64ELi64ELi256ELi4ELb0ELb0EN7cutlass6half_tE19Flash_kernel_traitsILi64ELi64ELi256ELi4ES3_EELi8ELi5ELb0EEEvNS_16Flash_fwd_paramsE:
.text._ZN5flash32flash_fwd_splitkv_combine_kernelI23Flash_fwd_kernel_traitsILi64ELi64ELi256ELi4ELb0ELb0EN7cutlass6half_tE19Flash_kernel_traitsILi64ELi64ELi256ELi4ES3_EELi8ELi5ELb0EEEvNS_16Flash_fwd_paramsE:
        /* <DEDUP_REMOVED lines=23> */
[----:B------:R-:W-:Y:S05]  /*0170*/  CALL.REL.NOINC `($__internal_2_$__cuda_sm20_div_s64) ;  /* 0x0000423000007944 */ /* 0x000fea0003c00000 */
[----:B------:R-:W-:Y:S05]  /*0180*/  BRA `(.L_x_93) ;  /* 0x0000013000007947 */ /* 0x000fea0003800000 */
.L_x_92:
        /* <DEDUP_REMOVED lines=19> */
.L_x_93:
        /* <DEDUP_REMOVED lines=11> */
[----:B------:R-:W-:Y:S05]  /*0370*/  CALL.REL.NOINC `($__internal_2_$__cuda_sm20_div_s64) ;  /* 0x0000403000007944 */ /* 0x000fea0003c00000 */
[----:B------:R-:W-:Y:S02]  /*0380*/  MOV R32, R20 ;  /* 0x0000001400207202 */ /* 0x000fe40000000f00 */
[----:B------:R-:W-:Y:S01]  /*0390*/  MOV R33, R21 ;  /* 0x0000001500217202 */ /* 0x000fe20000000f00 */
[----:B------:R-:W-:Y:S05]  /*03a0*/  BRA `(.L_x_96) ;  /* 0x0000013000007947 */ /* 0x000fea0003800000 */
.L_x_95:
        /* <DEDUP_REMOVED lines=19> */
.L_x_96:
[----:B------:R-:W-:Y:S05]  /*04e0*/  BSYNC B0 ;  /* 0x0000000000007941 */ /* 0x000fea0003800000 */
.L_x_94:
[----:B------:R-:W-:Y:S01]  /*04f0*/  IABS R7, c[0x0][0x214] ;  /* 0x0000850000077a13 */ /* 0x000fe20000000000 */
[----:B------:R-:W-:Y:S01]  /*0500*/  ULDC UR6, c[0x0][0x214] ;  /* 0x0000850000067ab9 */ /* 0x000fe20000000800 */
[----:B------:R-:W-:Y:S01]  /*0510*/  BSSY B0, `(.L_x_97) ;  /* 0x000003b000007945 */ /* 0x000fe20003800000 */
[----:B------:R-:W-:Y:S01]  /*0520*/  UIADD3 UR6, UR6, -0x1, URZ ;  /* 0xffffffff06067890 */ /* 0x000fe2000fffe03f */
[----:B------:R-:W0:Y:S05]  /*0530*/  I2F.RP R6, R7 ;  /* 0x0000000700067306 */ /* 0x000e2a0000209400 */
[----:B------:R-:W-:-:S04]  /*0540*/  IADD3 R2, R7, UR6, RZ ;  /* 0x0000000607027c10 */ /* 0x000fc8000fffe0ff */
[----:B------:R-:W-:Y:S01]  /*0550*/  IABS R3, R2 ;  /* 0x0000000200037213 */ /* 0x000fe20000000000 */
        /* <DEDUP_REMOVED lines=9> */
[----:B------:R-:W-:Y:S01]  /*05f0*/  IMAD R4, R7, R4, R3 ;  /* 0x0000000407047224 */ /* 0x000fe200078e0203 */
[----:B------:R-:W-:-:S04]  /*0600*/  LOP3.LUT R3, R2, R7, RZ, 0x3c, !PT ;  /* 0x0000000702037212 */ /* 0x000fc800078e3cff */
[----:B------:R-:W-:Y:S02]  /*0610*/  ISETP.GT.U32.AND P1, PT, R7, R4, PT ;  /* 0x000000040700720c */ /* 0x000fe40003f24070 */
[----:B------:R-:W-:-:S11]  /*0620*/  ISETP.GE.AND P0, PT, R3, RZ, PT ;  /* 0x000000ff0300720c */ /* 0x000fd60003f06270 */
[----:B------:R-:W-:Y:S01]  /*0630*/  @!P1 IMAD.IADD R4, R4, 0x1, -R7 ;  /* 0x0000000104049824 */ /* 0x000fe200078e0a07 */
[----:B------:R-:W-:Y:S02]  /*0640*/  @!P1 IADD3 R6, R6, 0x1, RZ ;  /* 0x0000000106069810 */ /* 0x000fe40007ffe0ff */
[----:B------:R-:W-:Y:S02]  /*0650*/  ISETP.NE.AND P1, PT, RZ, c[0x0][0x214], PT ;  /* 0x00008500ff007a0c */ /* 0x000fe40003f25270 */
[----:B------:R-:W-:-:S13]  /*0660*/  ISETP.GE.U32.AND P2, PT, R4, R7, PT ;  /* 0x000000070400720c */ /* 0x000fda0003f46070 */
[----:B------:R-:W-:-:S05]  /*0670*/  @P2 IADD3 R6, R6, 0x1, RZ ;  /* 0x0000000106062810 */ /* 0x000fca0007ffe0ff */
[----:B------:R-:W-:Y:S01]  /*0680*/  @!P0 IMAD.MOV R6, RZ, RZ, -R6 ;  /* 0x000000ffff068224 */ /* 0x000fe200078e0a06 */
[----:B------:R-:W-:-:S04]  /*0690*/  @!P1 LOP3.LUT R6, RZ, R7, RZ, 0x33, !PT ;  /* 0x00000007ff069212 */ /* 0x000fc800078e33ff */
[----:B------:R-:W-:Y:S02]  /*06a0*/  ISETP.LT.U32.AND P0, PT, R28, R6, PT ;  /* 0x000000061c00720c */ /* 0x000fe40003f01070 */
[----:B------:R-:W-:-:S04]  /*06b0*/  SHF.R.S32.HI R16, RZ, 0x1f, R6 ;  /* 0x0000001fff107819 */ /* 0x000fc80000011406 */
[----:B------:R-:W-:-:S04]  /*06c0*/  ISETP.LT.AND.EX P0, PT, R25, R16, PT, P0 ;  /* 0x000000101900720c */ /* 0x000fc80003f01300 */
[C---:B------:R-:W-:Y:S02]  /*06d0*/  SEL R16, R25.reuse, R16, P0 ;  /* 0x0000001019107207 */ /* 0x040fe40000000000 */
[----:B------:R-:W-:Y:S02]  /*06e0*/  SEL R17, R28, R6, P0 ;  /* 0x000000061c117207 */ /* 0x000fe40000000000 */
        /* <DEDUP_REMOVED lines=10> */
.L_x_98:
        /* <DEDUP_REMOVED lines=19> */
.L_x_99:
[----:B------:R-:W-:Y:S05]  /*08c0*/  BSYNC B0 ;  /* 0x0000000000007941 */ /* 0x000fea0003800000 */
.L_x_97:
[----:B------:R-:W-:Y:S01]  /*08d0*/  IABS R6, c[0x0][0x214] ;  /* 0x0000850000067a13 */ /* 0x000fe20000000000 */
[----:B------:R-:W-:Y:S01]  /*08e0*/  ULDC UR4, c[0x0][0x214] ;  /* 0x0000850000047ab9 */ /* 0x000fe20000000800 */
[----:B------:R-:W-:Y:S01]  /*08f0*/  BSSY B0, `(.L_x_100) ;  /* 0x000005d000007945 */ /* 0x000fe20003800000 */
[----:B------:R-:W-:Y:S01]  /*0900*/  UISETP.LT.AND UP0, UPT, URZ, UR4, UPT ;  /* 0x000000043f00728c */ /* 0x000fe2000bf01270 */
[----:B------:R-:W0:Y:S01]  /*0910*/  I2F.RP R10, R6 ;  /* 0x00000006000a7306 */ /* 0x000e220000209400 */
[----:B------:R-:W-:Y:S02]  /*0920*/  USHF.R.S32.HI UR5, URZ, 0x1f, UR4 ;  /* 0x0000001f3f057899 */ /* 0x000fe40008011404 */
[----:B------:R-:W-:-:S07]  /*0930*/  ULEA.HI.SX32 UR4, UR4, 0x1, 0x1 ;  /* 0x0000000104047891 */ /* 0x000fce000f8f0a3f */
[----:B------:R-:W-:Y:S01]  /*0940*/  @!UP0 UIADD3 UR4, UR5, URZ, URZ ;  /* 0x0000003f05048290 */ /* 0x000fe2000fffe03f */
[----:B0-----:R-:W0:Y:S02]  /*0950*/  MUFU.RCP R8, R10 ;  /* 0x0000000a00087308 */ /* 0x001e240000001000 */
[----:B0-----:R-:W-:-:S06]  /*0960*/  IADD3 R8, R8, 0xffffffe, RZ ;  /* 0x0ffffffe08087810 */ /* 0x001fcc0007ffe0ff */
[----:B------:R-:W0:Y:S02]  /*0970*/  F2I.FTZ.U32.TRUNC.NTZ R9, R8 ;  /* 0x0000000800097305 */ /* 0x000e24000021f000 */
[--C-:B0-----:R-:W-:Y:S02]  /*0980*/  IMAD.MOV R3, RZ, RZ, -R9.reuse ;  /* 0x000000ffff037224 */ /* 0x101fe400078e0a09 */
[----:B------:R-:W-:Y:S02]  /*0990*/  IMAD.MOV.U32 R8, RZ, RZ, RZ ;  /* 0x000000ffff087224 */ /* 0x000fe400078e00ff */
[----:B------:R-:W-:Y:S01]  /*09a0*/  IMAD R4, R3, R6, RZ ;  /* 0x0000000603047224 */ /* 0x000fe200078e02ff */
[----:B------:R-:W-:Y:S02]  /*09b0*/  IABS R3, R2 ;  /* 0x0000000200037213 */ /* 0x000fe40000000000 */
[----:B------:R-:W-:Y:S01]  /*09c0*/  LOP3.LUT R2, R2, c[0x0][0x214], RZ, 0x3c, !PT ;  /* 0x0000850002027a12 */ /* 0x000fe200078e3cff */
[----:B------:R-:W-:-:S03]  /*09d0*/  IMAD.HI.U32 R4, R9, R4, R8 ;  /* 0x0000000409047227 */ /* 0x000fc600078e0008 */
[----:B------:R-:W-:Y:S01]  /*09e0*/  ISETP.GE.AND P2, PT, R2, RZ, PT ;  /* 0x000000ff0200720c */ /* 0x000fe20003f46270 */
[----:B------:R-:W-:Y:S02]  /*09f0*/  IMAD.MOV.U32 R7, RZ, RZ, R3 ;  /* 0x000000ffff077224 */ /* 0x000fe400078e0003 */
[----:B------:R-:W-:Y:S02]  /*0a00*/  IMAD.MOV.U32 R2, RZ, RZ, c[0x0][0x1c0] ;  /* 0x00007000ff027624 */ /* 0x000fe400078e00ff */
[----:B------:R-:W-:-:S04]  /*0a10*/  IMAD.HI.U32 R4, R4, R7, RZ ;  /* 0x0000000704047227 */ /* 0x000fc800078e00ff */
[----:B------:R-:W-:-:S04]  /*0a20*/  IMAD.MOV R3, RZ, RZ, -R4 ;  /* 0x000000ffff037224 */ /* 0x000fc800078e0a04 */
[----:B------:R-:W-:-:S05]  /*0a30*/  IMAD R3, R6, R3, R7 ;  /* 0x0000000306037224 */ /* 0x000fca00078e0207 */
[----:B------:R-:W-:-:S13]  /*0a40*/  ISETP.GT.U32.AND P1, PT, R6, R3, PT ;  /* 0x000000030600720c */ /* 0x000fda0003f24070 */
[----:B------:R-:W-:Y:S01]  /*0a50*/  @!P1 IMAD.IADD R3, R3, 0x1, -R6 ;  /* 0x0000000103039824 */ /* 0x000fe200078e0a06 */
[----:B------:R-:W-:Y:S02]  /*0a60*/  @!P1 IADD3 R4, R4, 0x1, RZ ;  /* 0x0000000104049810 */ /* 0x000fe40007ffe0ff */
[----:B------:R-:W-:Y:S02]  /*0a70*/  ISETP.NE.AND P1, PT, RZ, c[0x0][0x214], PT ;  /* 0x00008500ff007a0c */ /* 0x000fe40003f25270 */
[----:B------:R-:W-:Y:S02]  /*0a80*/  ISETP.GE.U32.AND P0, PT, R3, R6, PT ;  /* 0x000000060300720c */ /* 0x000fe40003f06070 */
[C---:B------:R-:W-:Y:S01]  /*0a90*/  IADD3 R6, R2.reuse, -0x1, RZ ;  /* 0xffffffff02067810 */ /* 0x040fe20007ffe0ff */
[----:B------:R-:W-:-:S10]  /*0aa0*/  IMAD R2, R2, c[0x0][0x214], RZ ;  /* 0x0000850002027a24 */ /* 0x000fd400078e02ff */
[----:B------:R-:W-:-:S05]  /*0ab0*/  @P0 IADD3 R4, R4, 0x1, RZ ;  /* 0x0000000104040810 */ /* 0x000fca0007ffe0ff */
[----:B------:R-:W-:Y:S01]  /*0ac0*/  @!P2 IMAD.MOV R4, RZ, RZ, -R4 ;  /* 0x000000ffff04a224 */ /* 0x000fe200078e0a04 */
[----:B------:R-:W-:-:S05]  /*0ad0*/  @!P1 LOP3.LUT R4, RZ, c[0x0][0x214], RZ, 0x33, !PT ;  /* 0x00008500ff049a12 */ /* 0x000fca00078e33ff */
[----:B------:R-:W-:-:S05]  /*0ae0*/  IMAD R3, R4, UR4, RZ ;  /* 0x0000000404037c24 */ /* 0x000fca000f8e02ff */
[-C--:B------:R-:W-:Y:S02]  /*0af0*/  IABS R11, R3.reuse ;  /* 0x00000003000b7213 */ /* 0x080fe40000000000 */
[----:B------:R-:W-:Y:S02]  /*0b00*/  IABS R7, R3 ;  /* 0x0000000300077213 */ /* 0x000fe40000000000 */
[----:B------:R-:W0:Y:S01]  /*0b10*/  I2F.RP R10, R11 ;  /* 0x0000000b000a7306 */ /* 0x000e220000209400 */
[----:B------:R-:W-:Y:S02]  /*0b20*/  IMAD.IADD R4, R6, 0x1, R11 ;  /* 0x0000000106047824 */ /* 0x000fe400078e020b */
[----:B------:R-:W-:-:S05]  /*0b30*/  IMAD.MOV R7, RZ, RZ, -R7 ;  /* 0x000000ffff077224 */ /* 0x000fca00078e0a07 */
[----:B0-----:R-:W0:Y:S02]  /*0b40*/  MUFU.RCP R14, R10 ;  /* 0x0000000a000e7308 */ /* 0x001e240000001000 */
[----:B0-----:R-:W-:-:S06]  /*0b50*/  IADD3 R14, R14, 0xffffffe, RZ ;  /* 0x0ffffffe0e0e7810 */ /* 0x001fcc0007ffe0ff */
[----:B------:R-:W0:Y:S02]  /*0b60*/  F2I.FTZ.U32.TRUNC.NTZ R15, R14 ;  /* 0x0000000e000f7305 */ /* 0x000e24000021f000 */
[----:B0-----:R-:W-:Y:S02]  /*0b70*/  IMAD.MOV R8, RZ, RZ, -R15 ;  /* 0x000000ffff087224 */ /* 0x001fe400078e0a0f */
[----:B------:R-:W-:Y:S02]  /*0b80*/  IMAD.MOV.U32 R14, RZ, RZ, RZ ;  /* 0x000000ffff0e7224 */ /* 0x000fe400078e00ff */
[----:B------:R-:W-:Y:S01]  /*0b90*/  IMAD R9, R8, R11, RZ ;  /* 0x0000000b08097224 */ /* 0x000fe200078e02ff */
[----:B------:R-:W-:-:S03]  /*0ba0*/  IABS R8, R4 ;  /* 0x0000000400087213 */ /* 0x000fc60000000000 */
[----:B------:R-:W-:-:S06]  /*0bb0*/  IMAD.HI.U32 R9, R15, R9, R14 ;  /* 0x000000090f097227 */ /* 0x000fcc00078e000e */
[----:B------:R-:W-:-:S04]  /*0bc0*/  IMAD.HI.U32 R15, R9, R8, RZ ;  /* 0x00000008090f7227 */ /* 0x000fc800078e00ff */
[----:B------:R-:W-:Y:S01]  /*0bd0*/  IMAD R8, R15, R7, R8 ;  /* 0x000000070f087224 */ /* 0x000fe200078e0208 */
[----:B------:R-:W-:-:S04]  /*0be0*/  LOP3.LUT R7, R4, R11, RZ, 0x3c, !PT ;  /* 0x0000000b04077212 */ /* 0x000fc800078e3cff */
[----:B------:R-:W-:Y:S02]  /*0bf0*/  ISETP.GT.U32.AND P1, PT, R11, R8, PT ;  /* 0x000000080b00720c */ /* 0x000fe40003f24070 */
[----:B------:R-:W-:-:S11]  /*0c00*/  ISETP.GE.AND P0, PT, R7, RZ, PT ;  /* 0x000000ff0700720c */ /* 0x000fd60003f06270 */
[----:B------:R-:W-:Y:S01]  /*0c10*/  @!P1 IMAD.IADD R8, R8, 0x1, -R11 ;  /* 0x0000000108089824 */ /* 0x000fe200078e0a0b */
[----:B------:R-:W-:Y:S02]  /*0c20*/  @!P1 IADD3 R15, R15, 0x1, RZ ;  /* 0x000000010f0f9810 */ /* 0x000fe40007ffe0ff */
[----:B------:R-:W-:Y:S02]  /*0c30*/  ISETP.NE.AND P1, PT, R3, RZ, PT ;  /* 0x000000ff0300720c */ /* 0x000fe40003f25270 */
        /* <DEDUP_REMOVED lines=18> */
[----:B------:R-:W-:Y:S02]  /*0d60*/  MOV R40, R20 ;  /* 0x0000001400287202 */ /* 0x000fe40000000f00 */
[----:B------:R-:W-:Y:S01]  /*0d70*/  MOV R41, R21 ;  /* 0x0000001500297202 */ /* 0x000fe20000000f00 */
[----:B------:R-:W-:Y:S05]  /*0d80*/  BRA `(.L_x_102) ;  /* 0x0000013000007947 */ /* 0x000fea0003800000 */
.L_x_101:
        /* <DEDUP_REMOVED lines=19> */
.L_x_102:
[----:B------:R-:W-:Y:S05]  /*0ec0*/  BSYNC B0 ;  /* 0x0000000000007941 */ /* 0x000fea0003800000 */
.L_x_100:
[-C--:B------:R-:W-:Y:S01]  /*0ed0*/  IABS R11, R2.reuse ;  /* 0x00000002000b7213 */ /* 0x080fe20000000000 */
[----:B------:R-:W-:Y:S01]  /*0ee0*/  BSSY B0, `(.L_x_103) ;  /* 0x000003b000007945 */ /* 0x000fe20003800000 */
[----:B------:R-:W-:Y:S02]  /*0ef0*/  IABS R7, R2 ;  /* 0x0000000200077213 */ /* 0x000fe40000000000 */
[----:B------:R-:W0:Y:S01]  /*0f00*/  I2F.RP R13, R11 ;  /* 0x0000000b000d7306 */ /* 0x000e220000209400 */
[----:B------:R-:W-:Y:S02]  /*0f10*/  IADD3 R8, R11, UR6, RZ ;  /* 0x000000060b087c10 */ /* 0x000fe4000fffe0ff */
[----:B------:R-:W-:Y:S02]  /*0f20*/  IMAD.MOV R7, RZ, RZ, -R7 ;  /* 0x000000ffff077224 */ /* 0x000fe400078e0a07 */
[----:B------:R-:W-:-:S03]  /*0f30*/  IABS R9, R8 ;  /* 0x0000000800097213 */ /* 0x000fc60000000000 */
        /* <DEDUP_REMOVED lines=34> */
.L_x_104:
        /* <DEDUP_REMOVED lines=19> */
.L_x_105:
[----:B------:R-:W-:Y:S05]  /*1290*/  BSYNC B0 ;  /* 0x0000000000007941 */ /* 0x000fea0003800000 */
.L_x_103:
[----:B------:R-:W0:Y:S01]  /*12a0*/  S2R R9, SR_TID.X ;  /* 0x0000000000097919 */ /* 0x000e220000002100 */
[----:B------:R-:W-:Y:S01]  /*12b0*/  IADD3 R23, P0, R12, -UR8, RZ ;  /* 0x800000080c177c10 */ /* 0x000fe2000ff1e0ff */
[----:B------:R-:W-:-:S03]  /*12c0*/  ULDC.64 UR10, c[0x0][0x118] ;  /* 0x00004600000a7ab9 */ /* 0x000fc60000000a00 */
[----:B------:R-:W-:Y:S02]  /*12d0*/  IADD3.X R7, R5, ~UR7, RZ, P0, !PT ;  /* 0x8000000705077c10 */ /* 0x000fe400087fe4ff */
[----:B0-----:R-:W-:-:S04]  /*12e0*/  SHF.R.S32.HI R24, RZ, 0x1f, R9 ;  /* 0x0000001fff187819 */ /* 0x001fc80000011409 */
[----:B------:R-:W-:-:S04]  /*12f0*/  LEA.HI R19, R24, R9, RZ, 0x3 ;  /* 0x0000000918137211 */ /* 0x000fc800078f18ff */
[----:B------:R-:W-:Y:S02]  /*1300*/  LOP3.LUT R22, R19, 0xfffffff8, RZ, 0xc0, !PT ;  /* 0xfffffff813167812 */ /* 0x000fe400078ec0ff */
[----:B------:R-:W-:-:S03]  /*1310*/  SHF.R.S32.HI R19, RZ, 0x3, R19 ;  /* 0x00000003ff137819 */ /* 0x000fc60000011413 */
[----:B------:R-:W-:-:S05]  /*1320*/  IMAD.IADD R22, R9, 0x1, -R22 ;  /* 0x0000000109167824 */ /* 0x000fca00078e0a16 */
[----:B------:R-:W-:Y:S02]  /*1330*/  ISETP.GT.U32.AND P2, PT, R23, R22, PT ;  /* 0x000000161700720c */ /* 0x000fe40003f44070 */
[----:B------:R-:W-:Y:S02]  /*1340*/  SHF.R.S32.HI R10, RZ, 0x1f, R22 ;  /* 0x0000001fff0a7819 */ /* 0x000fe40000011416 */
[----:B------:R-:W-:Y:S02]  /*1350*/  IADD3 R32, P0, R22, UR8, RZ ;  /* 0x0000000816207c10 */ /* 0x000fe4000ff1e0ff */
[----:B------:R-:W-:Y:S02]  /*1360*/  ISETP.GT.AND.EX P2, PT, R7, R10, PT, P2 ;  /* 0x0000000a0700720c */ /* 0x000fe40003f44320 */
[C---:B------:R-:W-:Y:S02]  /*1370*/  IADD3 R7, R19.reuse, 0x10, RZ ;  /* 0x0000001013077810 */ /* 0x040fe40007ffe0ff */
[----:B------:R-:W-:-:S02]  /*1380*/  ISETP.GE.OR P3, PT, R19, c[0x0][0x314], !P2 ;  /* 0x0000c50013007a0c */ /* 0x000fc40005766670 */
[----:B------:R-:W-:Y:S02]  /*1390*/  ISETP.GE.OR P2, PT, R7, c[0x0][0x314], !P2 ;  /* 0x0000c50007007a0c */ /* 0x000fe40005746670 */
[----:B------:R-:W-:-:S09]  /*13a0*/  IADD3.X R33, R10, UR7, RZ, P0, !PT ;  /* 0x000000070a217c10 */ /* 0x000fd200087fe4ff */
[----:B------:R-:W-:Y:S02]  /*13b0*/  @!P3 SHF.R.S32.HI R25, RZ, 0x1f, R19 ;  /* 0x0000001fff19b819 */ /* 0x000fe40000011413 */
[----:B------:R-:W-:Y:S01]  /*13c0*/  @!P2 SHF.R.S32.HI R23, RZ, 0x1f, R7 ;  /* 0x0000001fff17a819 */ /* 0x000fe20000011407 */
[--C-:B------:R-:W-:Y:S02]  /*13d0*/  @!P2 IMAD.MOV.U32 R26, RZ, RZ, R32.reuse ;  /* 0x000000ffff1aa224 */ /* 0x100fe400078e0020 */
[-C--:B------:R-:W-:Y:S02]  /*13e0*/  @!P3 IMAD R10, R25, R12.reuse, RZ ;  /* 0x0000000c190ab224 */ /* 0x080fe400078e02ff */
[--C-:B------:R-:W-:Y:S02]  /*13f0*/  @!P2 IMAD.MOV.U32 R27, RZ, RZ, R33.reuse ;  /* 0x000000ffff1ba224 */ /* 0x100fe400078e0021 */
[----:B------:R-:W-:Y:S02]  /*1400*/  @!P2 IMAD R18, R23, R12, RZ ;  /* 0x0000000c1712a224 */ /* 0x000fe400078e02ff */
[----:B------:R-:W-:-:S04]  /*1410*/  @!P3 IMAD.WIDE.U32 R32, R12, R19, R32 ;  /* 0x000000130c20b225 */ /* 0x000fc800078e0020 */
[----:B------:R-:W-:Y:S01]  /*1420*/  @!P3 IMAD R10, R19, R5, R10 ;  /* 0x00000005130ab224 */ /* 0x000fe200078e020a */
[----:B------:R-:W-:Y:S01]  /*1430*/  @!P3 LEA R34, P1, R32, c[0x0][0x208], 0x2 ;  /* 0x000082002022ba11 */ /* 0x000fe200078210ff */
[----:B------:R-:W-:-:S04]  /*1440*/  @!P2 IMAD.WIDE.U32 R26, R12, R7, R26 ;  /* 0x000000070c1aa225 */ /* 0x000fc800078e001a */
[----:B------:R-:W-:Y:S01]  /*1450*/  @!P2 IMAD R7, R7, R5, R18 ;  /* 0x000000050707a224 */ /* 0x000fe200078e0212 */
[----:B------:R-:W-:Y:S01]  /*1460*/  @!P2 LEA R30, P0, R26, c[0x0][0x208], 0x2 ;  /* 0x000082001a1eaa11 */ /* 0x000fe200078010ff */
[----:B------:R-:W-:Y:S02]  /*1470*/  @!P3 IMAD.IADD R10, R33, 0x1, R10 ;  /* 0x00000001210ab824 */ /* 0x000fe400078e020a */
[----:B------:R-:W-:Y:S02]  /*1480*/  @!P2 IMAD.IADD R7, R27, 0x1, R7 ;  /* 0x000000011b07a824 */ /* 0x000fe400078e0207 */
[----:B------:R-:W-:Y:S01]  /*1490*/  IMAD.MOV.U32 R18, RZ, RZ, -0x800000 ;  /* 0xff800000ff127424 */ /* 0x000fe200078e00ff */
[----:B------:R-:W-:Y:S01]  /*14a0*/  @!P3 LEA.HI.X R35, R32, c[0x0][0x20c], R10, 0x2, P1 ;  /* 0x000083002023ba11 */ /* 0x000fe200008f140a */
[----:B------:R-:W-:Y:S01]  /*14b0*/  IMAD.MOV.U32 R10, RZ, RZ, -0x800000 ;  /* 0xff800000ff0a7424 */ /* 0x000fe200078e00ff */
[----:B------:R-:W-:-:S03]  /*14c0*/  @!P2 LEA.HI.X R31, R26, c[0x0][0x20c], R7, 0x2, P0 ;  /* 0x000083001a1faa11 */ /* 0x000fc600000f1407 */
[----:B------:R0:W2:Y:S04]  /*14d0*/  @!P3 LDG.E R18, [R34.64] ;  /* 0x0000000a2212b981 */ /* 0x0000a8000c1e1900 */
[----:B------:R-:W3:Y:S01]  /*14e0*/  @!P2 LDG.E R10, [R30.64] ;  /* 0x0000000a1e0aa981 */ /* 0x000ee2000c1e1900 */
[----:B------:R-:W-:Y:S01]  /*14f0*/  ISETP.GT.AND P0, PT, R9, 0xff, PT ;  /* 0x000000ff0900780c */ /* 0x000fe20003f04270 */
[----:B------:R-:W-:Y:S01]  /*1500*/  IMAD R23, R19, 0x9, R22 ;  /* 0x0000000913177824 */ /* 0x000fe200078e0216 */
[----:B------:R-:W-:Y:S01]  /*1510*/  ISETP.GT.AND P2, PT, R9, 0x7f, PT ;  /* 0x0000007f0900780c */ /* 0x000fe20003f44270 */
[----:B------:R-:W-:Y:S01]  /*1520*/  IMAD.MOV.U32 R33, RZ, RZ, -0x800000 ;  /* 0xff800000ff217424 */ /* 0x000fe200078e00ff */
[----:B------:R-:W-:Y:S01]  /*1530*/  LEA.HI R7, R24, R9, RZ, 0x4 ;  /* 0x0000000918077211 */ /* 0x000fe200078f20ff */
[----:B------:R-:W-:Y:S01]  /*1540*/  IMAD.MOV.U32 R24, RZ, RZ, RZ ;  /* 0x000000ffff187224 */ /* 0x000fe200078e00ff */
[----:B------:R-:W-:Y:S01]  /*1550*/  IABS R19, c[0x0][0x214] ;  /* 0x0000850000137a13 */ /* 0x000fe20000000000 */
[----:B------:R-:W-:Y:S01]  /*1560*/  ULDC.U8 UR4, c[0x0][0x329] ;  /* 0x0000ca4000047ab9 */ /* 0x000fe20000000000 */
[----:B------:R-:W-:Y:S01]  /*1570*/  LOP3.LUT R36, R7, 0xfffffff0, RZ, 0xc0, !PT ;  /* 0xfffffff007247812 */ /* 0x000fe200078ec0ff */
[----:B------:R-:W-:Y:S01]  /*1580*/  BSSY B1, `(.L_x_106) ;  /* 0x000025b000017945 */ /* 0x000fe20003800000 */
[----:B------:R-:W-:Y:S01]  /*1590*/  SHF.R.S32.HI R7, RZ, 0x4, R7 ;  /* 0x00000004ff077819 */ /* 0x000fe20000011407 */
[----:B------:R-:W1:Y:S01]  /*15a0*/  I2F.RP R22, R19 ;  /* 0x0000001300167306 */ /* 0x000e620000209400 */
[----:B------:R-:W-:Y:S01]  /*15b0*/  ISETP.GT.AND P4, PT, R2, RZ, PT ;  /* 0x000000ff0200720c */ /* 0x000fe20003f84270 */
[----:B------:R-:W-:-:S02]  /*15c0*/  IMAD.IADD R36, R9, 0x1, -R36 ;  /* 0x0000000109247824 */ /* 0x000fc400078e0a24 */
[----:B------:R-:W-:Y:S02]  /*15d0*/  IMAD.MOV.U32 R32, RZ, RZ, 0x7f800000 ;  /* 0x7f800000ff207424 */ /* 0x000fe400078e00ff */
[----:B------:R-:W-:Y:S02]  /*15e0*/  IMAD R27, R36, 0x9, R7 ;  /* 0x00000009241b7824 */ /* 0x000fe400078e0207 */
[----:B0-----:R-:W-:Y:S01]  /*15f0*/  IMAD.MOV.U32 R34, RZ, RZ, -0x800000 ;  /* 0xff800000ff227424 */ /* 0x001fe200078e00ff */
[----:B-1----:R-:W0:Y:S02]  /*1600*/  MUFU.RCP R25, R22 ;  /* 0x0000001600197308 */ /* 0x002e240000001000 */
[----:B0-----:R-:W-:-:S06]  /*1610*/  IADD3 R25, R25, 0xffffffe, RZ ;  /* 0x0ffffffe19197810 */ /* 0x001fcc0007ffe0ff */
[----:B------:R-:W0:Y:S01]  /*1620*/  F2I.FTZ.U32.TRUNC.NTZ R25, R25 ;  /* 0x0000001900197305 */ /* 0x000e22000021f000 */
[----:B--2---:R0:W-:Y:S04]  /*1630*/  @!P0 STS [R23.X4], R18 ;  /* 0x0000001217008388 */ /* 0x0041e80000004800 */
[----:B---3--:R1:W-:Y:S04]  /*1640*/  @!P2 STS [R23.X4+0x240], R10 ;  /* 0x0002400a1700a388 */ /* 0x0083e80000004800 */
[----:B------:R-:W-:Y:S01]  /*1650*/  BAR.SYNC.DEFER_BLOCKING 0x0 ;  /* 0x0000000000007b1d */ /* 0x000fe20000010000 */
[----:B0-----:R-:W-:-:S04]  /*1660*/  IMAD.MOV R18, RZ, RZ, -R25 ;  /* 0x000000ffff127224 */ /* 0x001fc800078e0a19 */
[----:B------:R-:W-:Y:S01]  /*1670*/  IMAD R18, R18, R19, RZ ;  /* 0x0000001312127224 */ /* 0x000fe200078e02ff */
[----:B-1----:R-:W-:Y:S01]  /*1680*/  IABS R10, R8 ;  /* 0x00000008000a7213 */ /* 0x002fe20000000000 */
[----:B------:R-:W-:Y:S02]  /*1690*/  @!P2 LDS R33, [R27.X4] ;  /* 0x000000001b21a984 */ /* 0x000fe40000004800 */
[----:B------:R-:W-:Y:S01]  /*16a0*/  IMAD.HI.U32 R18, R25, R18, R24 ;  /* 0x0000001219127227 */ /* 0x000fe200078e0018 */
[----:B------:R-:W-:Y:S01]  /*16b0*/  LOP3.LUT R8, R8, c[0x0][0x214], RZ, 0x3c, !PT ;  /* 0x0000850008087a12 */ /* 0x000fe200078e3cff */
[----:B------:R-:W0:Y:S03]  /*16c0*/  @!P2 LDS R34, [R27.X4+0x240] ;  /* 0x000240001b22a984 */ /* 0x000e260000004800 */
[----:B------:R-:W-:Y:S01]  /*16d0*/  ISETP.GE.AND P3, PT, R8, RZ, PT ;  /* 0x000000ff0800720c */ /* 0x000fe20003f66270 */
[----:B------:R-:W-:Y:S01]  /*16e0*/  IMAD.HI.U32 R24, R18, R10, RZ ;  /* 0x0000000a12187227 */ /* 0x000fe200078e00ff */
[----:B------:R-:W-:-:S03]  /*16f0*/  SHF.R.S32.HI R8, RZ, 0x1f, R2 ;  /* 0x0000001fff087819 */ /* 0x000fc60000011402 */
[----:B------:R-:W-:-:S04]  /*1700*/  IMAD.MOV R18, RZ, RZ, -R24 ;  /* 0x000000ffff127224 */ /* 0x000fc800078e0a18 */
[----:B------:R-:W-:-:S05]  /*1710*/  IMAD R10, R19, R18, R10 ;  /* 0x00000012130a7224 */ /* 0x000fca00078e020a */
[----:B------:R-:W-:-:S13]  /*1720*/  ISETP.GT.U32.AND P0, PT, R19, R10, PT ;  /* 0x0000000a1300720c */ /* 0x000fda0003f04070 */
[----:B------:R-:W-:Y:S01]  /*1730*/  @!P0 IMAD.IADD R10, R10, 0x1, -R19 ;  /* 0x000000010a0a8824 */ /* 0x000fe200078e0a13 */
[----:B------:R-:W-:Y:S02]  /*1740*/  @!P0 IADD3 R24, R24, 0x1, RZ ;  /* 0x0000000118188810 */ /* 0x000fe40007ffe0ff */
[----:B------:R-:W-:Y:S02]  /*1750*/  ISETP.NE.AND P0, PT, RZ, c[0x0][0x214], PT ;  /* 0x00008500ff007a0c */ /* 0x000fe40003f05270 */
[----:B------:R-:W-:Y:S02]  /*1760*/  ISETP.GE.U32.AND P1, PT, R10, R19, PT ;  /* 0x000000130a00720c */ /* 0x000fe40003f26070 */
[----:B------:R-:W-:Y:S01]  /*1770*/  LEA.HI.SX32 R19, R2, 0x1, 0x1 ;  /* 0x0000000102137811 */ /* 0x000fe200078f0aff */
[----:B------:R-:W-:Y:S01]  /*1780*/  @!P4 IMAD.MOV R19, RZ, RZ, R8 ;  /* 0x000000ffff13c224 */ /* 0x000fe200078e0208 */
[----:B0-----:R-:W-:-:S05]  /*1790*/  FMNMX.FTZ R31, R33, R34, !PT ;  /* 0x00000022211f7209 */ /* 0x001fca0007810000 */
[----:B------:R-:W0:Y:S04]  /*17a0*/  SHFL.BFLY PT, R26, R31, 0x8, 0x1f ;  /* 0x0d001f001f1a7f89 */ /* 0x000e2800000e0000 */
[----:B------:R-:W-:-:S05]  /*17b0*/  @P1 IADD3 R24, R24, 0x1, RZ ;  /* 0x0000000118181810 */ /* 0x000fca0007ffe0ff */
[----:B------:R-:W-:Y:S01]  /*17c0*/  @!P3 IMAD.MOV R24, RZ, RZ, -R24 ;  /* 0x000000ffff18b224 */ /* 0x000fe200078e0a18 */
[----:B------:R-:W-:-:S05]  /*17d0*/  @!P0 LOP3.LUT R24, RZ, c[0x0][0x214], RZ, 0x33, !PT ;  /* 0x00008500ff188a12 */ /* 0x000fca00078e33ff */
[----:B------:R-:W-:-:S05]  /*17e0*/  IMAD R2, R19, R24, RZ ;  /* 0x0000001813027224 */ /* 0x000fca00078e02ff */
[-C--:B------:R-:W-:Y:S02]  /*17f0*/  IABS R19, R2.reuse ;  /* 0x0000000200137213 */ /* 0x080fe40000000000 */
[----:B------:R-:W-:Y:S02]  /*1800*/  IABS R28, R2 ;  /* 0x00000002001c7213 */ /* 0x000fe40000000000 */
[----:B------:R-:W-:Y:S02]  /*1810*/  ISETP.NE.AND P6, PT, R2, RZ, PT ;  /* 0x000000ff0200720c */ /* 0x000fe40003fc5270 */
[----:B0-----:R-:W-:Y:S01]  /*1820*/  FMNMX.FTZ R26, R31, R26, !PT ;  /* 0x0000001a1f1a7209 */ /* 0x001fe20007810000 */
[----:B------:R-:W-:-:S04]  /*1830*/  IMAD.MOV R28, RZ, RZ, -R28 ;  /* 0x000000ffff1c7224 */ /* 0x000fc800078e0a1c */
[----:B------:R-:W0:Y:S02]  /*1840*/  SHFL.BFLY PT, R23, R26, 0x4, 0x1f ;  /* 0x0c801f001a177f89 */ /* 0x000e2400000e0000 */
[----:B0-----:R-:W-:-:S05]  /*1850*/  FMNMX.FTZ R23, R26, R23, !PT ;  /* 0x000000171a177209 */ /* 0x001fca0007810000 */
[----:B------:R-:W0:Y:S02]  /*1860*/  SHFL.BFLY PT, R22, R23, 0x2, 0x1f ;  /* 0x0c401f0017167f89 */ /* 0x000e2400000e0000 */
[----:B0-----:R-:W-:Y:S02]  /*1870*/  FMNMX.FTZ R25, R23, R22, !PT ;  /* 0x0000001617197209 */ /* 0x001fe40007810000 */
[----:B------:R-:W0:Y:S03]  /*1880*/  I2F.RP R22, R19 ;  /* 0x0000001300167306 */ /* 0x000e260000209400 */
[----:B------:R-:W1:Y:S05]  /*1890*/  SHFL.BFLY PT, R18, R25, 0x1, 0x1f ;  /* 0x0c201f0019127f89 */ /* 0x000e6a00000e0000 */
[----:B0-----:R0:W2:Y:S01]  /*18a0*/  MUFU.RCP R10, R22 ;  /* 0x00000016000a7308 */ /* 0x0010a20000001000 */
[----:B-1----:R-:W-:-:S04]  /*18b0*/  FMNMX.FTZ R18, R25, R18, !PT ;  /* 0x0000001219127209 */ /* 0x002fc80007810000 */
[----:B------:R-:W-:Y:S01]  /*18c0*/  FSETP.NEU.FTZ.AND P1, PT, R18, -INF , PT ;  /* 0xff8000001200780b */ /* 0x000fe20003f3d000 */
[----:B0-----:R-:W-:Y:S01]  /*18d0*/  IMAD.IADD R22, R6, 0x1, R19 ;  /* 0x0000000106167824 */ /* 0x001fe200078e0213 */
[----:B--2---:R-:W-:Y:S02]  /*18e0*/  IADD3 R42, R10, 0xffffffe, RZ ;  /* 0x0ffffffe0a2a7810 */ /* 0x004fe40007ffe0ff */
[----:B------:R-:W-:Y:S02]  /*18f0*/  FSEL R18, R18, RZ, P1 ;  /* 0x000000ff12127208 */ /* 0x000fe40000800000 */
[----:B------:R-:W0:Y:S01]  /*1900*/  F2I.FTZ.U32.TRUNC.NTZ R43, R42 ;  /* 0x0000002a002b7305 */ /* 0x000e22000021f000 */
[----:B------:R-:W-:Y:S02]  /*1910*/  IABS R6, R4 ;  /* 0x0000000400067213 */ /* 0x000fe40000000000 */
[----:B------:R-:W-:Y:S01]  /*1920*/  FADD.FTZ R8, -R18, R33 ;  /* 0x0000002112087221 */ /* 0x000fe20000010100 */
[----:B------:R-:W-:Y:S01]  /*1930*/  LOP3.LUT R4, R4, c[0x0][0x1c0], RZ, 0x3c, !PT ;  /* 0x0000700004047a12 */ /* 0x000fe200078e3cff */
[----:B------:R-:W-:-:S02]  /*1940*/  FADD.FTZ R26, -R18, R34 ;  /* 0x00000022121a7221 */ /* 0x000fc40000010100 */
[----:B------:R-:W-:Y:S01]  /*1950*/  FMUL.FTZ R23, R8, 1.4426950216293334961 ;  /* 0x3fb8aa3b08177820 */ /* 0x000fe20000410000 */
[----:B------:R-:W-:Y:S01]  /*1960*/  IABS R8, c[0x0][0x1c0] ;  /* 0x0000700000087a13 */ /* 0x000fe20000000000 */
[----:B------:R-:W-:-:S03]  /*1970*/  FMUL.FTZ R26, R26, 1.4426950216293334961 ;  /* 0x3fb8aa3b1a1a7820 */ /* 0x000fc60000410000 */
[----:B------:R-:W1:Y:S01]  /*1980*/  I2F.U32.RP R25, R8 ;  /* 0x0000000800197306 */ /* 0x000e620000209000 */
[----:B0-----:R-:W-:Y:S02]  /*1990*/  IMAD.MOV R10, RZ, RZ, -R43 ;  /* 0x000000ffff0a7224 */ /* 0x001fe400078e0a2b */
[----:B------:R-:W-:-:S05]  /*19a0*/  IMAD.MOV.U32 R42, RZ, RZ, RZ ;  /* 0x000000ffff2a7224 */ /* 0x000fca00078e00ff */
[----:B------:R-:W-:Y:S01]  /*19b0*/  MUFU.EX2 R23, R23 ;  /* 0x0000001700177308 */ /* 0x000fe20000000800 */
[----:B------:R-:W-:Y:S01]  /*19c0*/  IMAD R31, R10, R19, RZ ;  /* 0x000000130a1f7224 */ /* 0x000fe200078e02ff */
[----:B------:R-:W-:-:S03]  /*19d0*/  IABS R10, c[0x0][0x1c0] ;  /* 0x00007000000a7a13 */ /* 0x000fc60000000000 */
[----:B------:R-:W-:-:S03]  /*19e0*/  IMAD.HI.U32 R31, R43, R31, R42 ;  /* 0x0000001f2b1f7227 */ /* 0x000fc600078e002a */
[----:B------:R-:W0:Y:S01]  /*19f0*/  MUFU.EX2 R24, R26 ;  /* 0x0000001a00187308 */ /* 0x000e220000000800 */
[----:B------:R-:W-:-:S07]  /*1a00*/  IMAD.MOV R10, RZ, RZ, -R10 ;  /* 0x000000ffff0a7224 */ /* 0x000fce00078e0a0a */
[----:B-1----:R-:W1:Y:S01]  /*1a10*/  MUFU.RCP R38, R25 ;  /* 0x0000001900267308 */ /* 0x002e620000001000 */
[----:B0-----:R-:W-:-:S05]  /*1a20*/  FADD.FTZ R24, R23, R24 ;  /* 0x0000001817187221 */ /* 0x001fca0000010000 */
[----:B------:R-:W0:Y:S01]  /*1a30*/  SHFL.BFLY PT, R23, R24, 0x8, 0x1f ;  /* 0x0d001f0018177f89 */ /* 0x000e2200000e0000 */
[----:B-1----:R-:W-:-:S04]  /*1a40*/  IADD3 R38, R38, 0xffffffe, RZ ;  /* 0x0ffffffe26267810 */ /* 0x002fc80007ffe0ff */
[----:B------:R1:W2:Y:S02]  /*1a50*/  F2I.FTZ.U32.TRUNC.NTZ R39, R38 ;  /* 0x0000002600277305 */ /* 0x0002a4000021f000 */
[----:B-1----:R-:W-:Y:S02]  /*1a60*/  IMAD.MOV.U32 R38, RZ, RZ, RZ ;  /* 0x000000ffff267224 */ /* 0x002fe400078e00ff */
[----:B0-----:R-:W-:Y:S01]  /*1a70*/  FADD.FTZ R23, R24, R23 ;  /* 0x0000001718177221 */ /* 0x001fe20000010000 */
[----:B------:R-:W-:-:S04]  /*1a80*/  IABS R24, R22 ;  /* 0x0000001600187213 */ /* 0x000fc80000000000 */
[----:B------:R-:W0:Y:S01]  /*1a90*/  SHFL.BFLY PT, R26, R23, 0x4, 0x1f ;  /* 0x0c801f00171a7f89 */ /* 0x000e2200000e0000 */
[----:B------:R-:W-:-:S04]  /*1aa0*/  IMAD.HI.U32 R31, R31, R24, RZ ;  /* 0x000000181f1f7227 */ /* 0x000fc800078e00ff */
[----:B------:R-:W-:-:S05]  /*1ab0*/  IMAD R28, R31, R28, R24 ;  /* 0x0000001c1f1c7224 */ /* 0x000fca00078e0218 */
[----:B------:R-:W-:-:S13]  /*1ac0*/  ISETP.GT.U32.AND P3, PT, R19, R28, PT ;  /* 0x0000001c1300720c */ /* 0x000fda0003f64070 */
[----:B------:R-:W-:Y:S01]  /*1ad0*/  @!P3 IMAD.IADD R28, R28, 0x1, -R19 ;  /* 0x000000011c1cb824 */ /* 0x000fe200078e0a13 */
[----:B------:R-:W-:Y:S01]  /*1ae0*/  @!P3 IADD3 R31, R31, 0x1, RZ ;  /* 0x000000011f1fb810 */ /* 0x000fe20007ffe0ff */
[----:B0-----:R-:W-:Y:S02]  /*1af0*/  FADD.FTZ R26, R23, R26 ;  /* 0x0000001a171a7221 */ /* 0x001fe40000010000 */
[----:B--2---:R-:W-:Y:S01]  /*1b00*/  IMAD.MOV R23, RZ, RZ, -R39 ;  /* 0x000000ffff177224 */ /* 0x004fe200078e0a27 */
[----:B------:R-:W-:Y:S02]  /*1b10*/  ISETP.GE.U32.AND P4, PT, R28, R19, PT ;  /* 0x000000131c00720c */ /* 0x000fe40003f86070 */
[----:B------:R-:W0:Y:S01]  /*1b20*/  SHFL.BFLY PT, R25, R26, 0x2, 0x1f ;  /* 0x0c401f001a197f89 */ /* 0x000e2200000e0000 */
[----:B------:R-:W-:-:S04]  /*1b30*/  IMAD R23, R23, R8, RZ ;  /* 0x0000000817177224 */ /* 0x000fc800078e02ff */
[----:B------:R-:W-:-:S06]  /*1b40*/  IMAD.HI.U32 R23, R39, R23, R38 ;  /* 0x0000001727177227 */ /* 0x000fcc00078e0026 */
[----:B------:R-:W-:Y:S01]  /*1b50*/  IMAD.HI.U32 R35, R23, R6, RZ ;  /* 0x0000000617237227 */ /* 0x000fe200078e00ff */
[----:B------:R-:W-:Y:S02]  /*1b60*/  @P4 IADD3 R31, R31, 0x1, RZ ;  /* 0x000000011f1f4810 */ /* 0x000fe40007ffe0ff */
[----:B------:R-:W-:Y:S01]  /*1b70*/  ISETP.GT.AND P4, PT, R3, RZ, PT ;  /* 0x000000ff0300720c */ /* 0x000fe20003f84270 */
[----:B------:R-:W-:Y:S01]  /*1b80*/  IMAD R37, R35, R10, R6 ;  /* 0x0000000a23257224 */ /* 0x000fe200078e0206 */
[C---:B------:R-:W-:Y:S01]  /*1b90*/  LOP3.LUT R6, R22.reuse, R19, RZ, 0x3c, !PT ;  /* 0x0000001316067212 */ /* 0x040fe200078e3cff */
[----:B------:R-:W-:Y:S01]  /*1ba0*/  IMAD.HI.U32 R23, R23, R24, RZ ;  /* 0x0000001817177227 */ /* 0x000fe200078e00ff */
[----:B------:R-:W-:Y:S02]  /*1bb0*/  LOP3.LUT R22, R22, c[0x0][0x1c0], RZ, 0x3c, !PT ;  /* 0x0000700016167a12 */ /* 0x000fe400078e3cff */
[----:B------:R-:W-:Y:S01]  /*1bc0*/  ISETP.GE.AND P5, PT, R6, RZ, PT ;  /* 0x000000ff0600720c */ /* 0x000fe20003fa6270 */
[----:B------:R-:W-:Y:S01]  /*1bd0*/  IMAD R39, R23, R10, R24 ;  /* 0x0000000a17277224 */ /* 0x000fe200078e0218 */
[----:B------:R-:W-:Y:S01]  /*1be0*/  ISETP.GT.U32.AND P0, PT, R8, R37, PT ;  /* 0x000000250800720c */ /* 0x000fe20003f04070 */
[----:B0-----:R-:W-:Y:S01]  /*1bf0*/  FADD.FTZ R25, R26, R25 ;  /* 0x000000191a197221 */ /* 0x001fe20000010000 */
[----:B------:R-:W-:-:S02]  /*1c00*/  SHF.R.S32.HI R10, RZ, 0x1f, R3 ;  /* 0x0000001fff0a7819 */ /* 0x000fc40000011403 */
[----:B------:R-:W-:Y:S02]  /*1c10*/  ISETP.GT.U32.AND P1, PT, R8, R39, PT ;  /* 0x000000270800720c */ /* 0x000fe40003f24070 */
[----:B------:R-:W0:Y:S01]  /*1c20*/  SHFL.BFLY PT, R6, R25, 0x1, 0x1f ;  /* 0x0c201f0019067f89 */ /* 0x000e2200000e0000 */
[----:B------:R-:W-:-:S04]  /*1c30*/  SHF.R.S32.HI R24, RZ, 0x1f, R2 ;  /* 0x0000001fff187819 */ /* 0x000fc80000011402 */
[----:B------:R-:W-:Y:S01]  /*1c40*/  @!P5 IMAD.MOV R31, RZ, RZ, -R31 ;  /* 0x000000ffff1fd224 */ /* 0x000fe200078e0a1f */
[----:B------:R-:W-:Y:S01]  /*1c50*/  @!P6 LOP3.LUT R31, RZ, R19, RZ, 0x33, !PT ;  /* 0x00000013ff1fe212 */ /* 0x000fe200078e33ff */
[--C-:B------:R-:W-:Y:S01]  /*1c60*/  @!P0 IMAD.IADD R37, R37, 0x1, -R8.reuse ;  /* 0x0000000125258824 */ /* 0x100fe200078e0a08 */
[----:B------:R-:W-:Y:S02]  /*1c70*/  @!P0 IADD3 R35, R35, 0x1, RZ ;  /* 0x0000000123238810 */ /* 0x000fe40007ffe0ff */
[----:B------:R-:W-:Y:S01]  /*1c80*/  ISETP.GE.AND P0, PT, R4, RZ, PT ;  /* 0x000000ff0400720c */ /* 0x000fe20003f06270 */
[----:B------:R-:W-:Y:S01]  /*1c90*/  IMAD.MOV.U32 R4, RZ, RZ, c[0x0][0x214] ;  /* 0x00008500ff047624 */ /* 0x000fe200078e00ff */
[----:B------:R-:W-:Y:S01]  /*1ca0*/  ISETP.GE.U32.AND P3, PT, R37, R8, PT ;  /* 0x000000082500720c */ /* 0x000fe20003f66070 */
[----:B------:R-:W-:Y:S01]  /*1cb0*/  @!P1 IMAD.IADD R39, R39, 0x1, -R8 ;  /* 0x0000000127279824 */ /* 0x000fe200078e0a08 */
[----:B------:R-:W-:Y:S02]  /*1cc0*/  @!P1 IADD3 R23, R23, 0x1, RZ ;  /* 0x0000000117179810 */ /* 0x000fe40007ffe0ff */
[----:B------:R-:W-:-:S02]  /*1cd0*/  ISETP.GE.AND P1, PT, R22, RZ, PT ;  /* 0x000000ff1600720c */ /* 0x000fc40003f26270 */
[----:B------:R-:W-:Y:S02]  /*1ce0*/  ISETP.GE.U32.AND P5, PT, R39, R8, PT ;  /* 0x000000082700720c */ /* 0x000fe40003fa6070 */
[----:B------:R-:W-:Y:S01]  /*1cf0*/  LEA.HI.SX32 R8, R3, 0x1, 0x1 ;  /* 0x0000000103087811 */ /* 0x000fe200078f0aff */
[----:B------:R-:W-:Y:S01]  /*1d00*/  @!P4 IMAD.MOV R8, RZ, RZ, R10 ;  /* 0x000000ffff08c224 */ /* 0x000fe200078e020a */
[----:B------:R-:W-:Y:S02]  /*1d10*/  LOP3.LUT R10, RZ, c[0x0][0x1c0], RZ, 0x33, !PT ;  /* 0x00007000ff0a7a12 */ /* 0x000fe400078e33ff */
[----:B------:R-:W-:Y:S01]  /*1d20*/  LEA.HI.SX32 R22, R2, 0x1, 0x1 ;  /* 0x0000000102167811 */ /* 0x000fe200078f0aff */
[----:B0-----:R-:W-:Y:S01]  /*1d30*/  FADD.FTZ R6, R25, R6 ;  /* 0x0000000619067221 */ /* 0x001fe20000010000 */
[----:B------:R-:W-:Y:S02]  /*1d40*/  @P3 IADD3 R35, R35, 0x1, RZ ;  /* 0x0000000123233810 */ /* 0x000fe40007ffe0ff */
[----:B------:R-:W-:-:S02]  /*1d50*/  ISETP.NE.AND P3, PT, RZ, UR4, PT ;  /* 0x00000004ff007c0c */ /* 0x000fc4000bf65270 */
[----:B------:R-:W-:Y:S01]  /*1d60*/  FSETP.NE.FTZ.AND P4, PT, R6, RZ, PT ;  /* 0x000000ff0600720b */ /* 0x000fe20003f95000 */
[----:B------:R-:W-:Y:S01]  /*1d70*/  @!P0 IMAD.MOV R35, RZ, RZ, -R35 ;  /* 0x000000ffff238224 */ /* 0x000fe200078e0a23 */
[----:B------:R-:W-:Y:S02]  /*1d80*/  @P5 IADD3 R23, R23, 0x1, RZ ;  /* 0x0000000117175810 */ /* 0x000fe40007ffe0ff */
[C---:B------:R-:W-:Y:S02]  /*1d90*/  LOP3.LUT P5, RZ, R9.reuse, 0xf, RZ, 0xc0, !PT ;  /* 0x0000000f09ff7812 */ /* 0x040fe400078ac0ff */
[----:B------:R-:W-:Y:S01]  /*1da0*/  ISETP.GT.AND P0, PT, R2, RZ, PT ;  /* 0x000000ff0200720c */ /* 0x000fe20003f04270 */
[----:B------:R-:W-:Y:S01]  /*1db0*/  @!P1 IMAD.MOV R23, RZ, RZ, -R23 ;  /* 0x000000ffff179224 */ /* 0x000fe200078e0a17 */
[----:B------:R-:W-:Y:S02]  /*1dc0*/  ISETP.GT.OR P5, PT, R9, 0x7f, P5 ;  /* 0x0000007f0900780c */ /* 0x000fe40002fa4670 */
[----:B------:R-:W-:-:S02]  /*1dd0*/  ISETP.NE.AND P1, PT, RZ, c[0x0][0x1c0], PT ;  /* 0x00007000ff007a0c */ /* 0x000fc40003f25270 */
[----:B------:R-:W-:Y:S01]  /*1de0*/  SEL R4, R4, 0x1, !P3 ;  /* 0x0000000104047807 */ /* 0x000fe20005800000 */
[----:B------:R0:W1:Y:S01]  /*1df0*/  @P4 MUFU.LG2 R19, R6 ;  /* 0x0000000600134308 */ /* 0x0000620000000c00 */
[C---:B------:R-:W-:Y:S02]  /*1e00*/  SEL R35, R10.reuse, R35, !P1 ;  /* 0x000000230a237207 */ /* 0x040fe40004800000 */
[----:B------:R-:W-:Y:S02]  /*1e10*/  SEL R23, R10, R23, !P1 ;  /* 0x000000170a177207 */ /* 0x000fe40004800000 */
[----:B------:R-:W-:Y:S01]  /*1e20*/  ISETP.LT.U32.AND P1, PT, R20, R31, PT ;  /* 0x0000001f1400720c */ /* 0x000fe20003f21070 */
[----:B------:R-:W-:Y:S01]  /*1e30*/  @!P0 IMAD.MOV R22, RZ, RZ, R24 ;  /* 0x000000ffff168224 */ /* 0x000fe200078e0218 */
[----:B------:R-:W-:Y:S01]  /*1e40*/  SHF.R.S32.HI R9, RZ, 0x1f, R31 ;  /* 0x0000001fff097819 */ /* 0x000fe2000001141f */
[-C--:B------:R-:W-:Y:S02]  /*1e50*/  IMAD R35, R35, R4.reuse, RZ ;  /* 0x0000000423237224 */ /* 0x080fe400078e02ff */
[----:B------:R-:W-:Y:S01]  /*1e60*/  IMAD R23, R23, R4, RZ ;  /* 0x0000000417177224 */ /* 0x000fe200078e02ff */
[----:B------:R-:W-:Y:S01]  /*1e70*/  ISETP.LT.AND.EX P1, PT, R21, R9, PT, P1 ;  /* 0x000000091500720c */ /* 0x000fe20003f21310 */
[----:B------:R-:W-:-:S03]  /*1e80*/  IMAD R8, R8, R35, RZ ;  /* 0x0000002308087224 */ /* 0x000fc600078e02ff */
[----:B------:R-:W-:Y:S01]  /*1e90*/  SEL R10, R20, R31, P1 ;  /* 0x0000001f140a7207 */ /* 0x000fe20000800000 */
[----:B0-----:R-:W-:Y:S01]  /*1ea0*/  IMAD R6, R23, R22, RZ ;  /* 0x0000001617067224 */ /* 0x001fe200078e02ff */
[----:B------:R-:W-:Y:S01]  /*1eb0*/  SEL R9, R21, R9, P1 ;  /* 0x0000000915097207 */ /* 0x000fe20000800000 */
[----:B-1----:R-:W-:Y:S01]  /*1ec0*/  @P4 FFMA.FTZ R32, R19, 0.69314718246459960938, R18 ;  /* 0x3f31721813204823 */ /* 0x002fe20000010012 */
        /* <DEDUP_REMOVED lines=37> */
[----:B------:R-:W-:Y:S05]  /*2120*/  CALL.REL.NOINC `($__internal_2_$__cuda_sm20_div_s64) ;  /* 0x0000228000007944 */ /* 0x000fea0003c00000 */
        /* <DEDUP_REMOVED lines=9> */
.L_x_110:
        /* <DEDUP_REMOVED lines=22> */
.L_x_111:
[----:B------:R-:W-:Y:S05]  /*2320*/  BSYNC B0 ;  /* 0x0000000000007941 */ /* 0x000fea0003800000 */
.L_x_109:
        /* <DEDUP_REMOVED lines=19> */
.L_x_113:
        /* <DEDUP_REMOVED lines=22> */
.L_x_114:
[----:B------:R-:W-:Y:S05]  /*25c0*/  BSYNC B0 ;  /* 0x0000000000007941 */ /* 0x000fea0003800000 */
.L_x_112:
        /* <DEDUP_REMOVED lines=11> */
[----:B------:R-:W-:Y:S05]  /*2680*/  CALL.REL.NOINC `($__internal_2_$__cuda_sm20_div_s64) ;  /* 0x00001d2000007944 */ /* 0x000fea0003c00000 */
[----:B------:R-:W-:-:S04]  /*2690*/  IADD3 R19, P0, RZ, -R20, RZ ;  /* 0x80000014ff137210 */ /* 0x000fc80007f1e0ff */
[----:B------:R-:W-:Y:S01]  /*26a0*/  IADD3.X R18, RZ, ~R21, RZ, P0, !PT ;  /* 0x80000015ff127210 */ /* 0x000fe200007fe4ff */
[----:B------:R-:W-:-:S04]  /*26b0*/  IMAD.WIDE.U32 R42, R5, R19, R42 ;  /* 0x00000013052a7225 */ /* 0x000fc800078e002a */
[----:B------:R-:W-:-:S04]  /*26c0*/  IMAD R18, R18, R5, RZ ;  /* 0x0000000512127224 */ /* 0x000fc800078e02ff */
[----:B------:R-:W-:-:S05]  /*26d0*/  IMAD R4, R4, R19, R18 ;  /* 0x0000001304047224 */ /* 0x000fca00078e0212 */
[----:B------:R-:W-:Y:S01]  /*26e0*/  IADD3 R4, R43, R4, RZ ;  /* 0x000000042b047210 */ /* 0x000fe20007ffe0ff */
[----:B------:R-:W-:Y:S05]  /*26f0*/  BRA `(.L_x_117) ;  /* 0x0000016000007947 */ /* 0x000fea0003800000 */
.L_x_116:
        /* <DEDUP_REMOVED lines=22> */
.L_x_117:
[----:B------:R-:W-:Y:S05]  /*2860*/  BSYNC B0 ;  /* 0x0000000000007941 */ /* 0x000fea0003800000 */
.L_x_115:
[-C--:B------:R-:W-:Y:S01]  /*2870*/  IMAD R5, R41, R17.reuse, RZ ;  /* 0x0000001129057224 */ /* 0x080fe200078e02ff */
[----:B------:R-:W-:Y:S01]  /*2880*/  SHF.R.S32.HI R19, RZ, 0x1f, R29 ;  /* 0x0000001fff137819 */ /* 0x000fe2000001141d */
[C---:B------:R-:W-:Y:S01]  /*2890*/  IMAD.WIDE.U32 R46, R40.reuse, R17, RZ ;  /* 0x00000011282e7225 */ /* 0x040fe200078e00ff */
[----:B------:R-:W-:Y:S01]  /*28a0*/  ULDC.U8 UR6, c[0x0][0x329] ;  /* 0x0000ca4000067ab9 */ /* 0x000fe20000000000 */
[----:B------:R-:W-:Y:S01]  /*28b0*/  BSSY B0, `(.L_x_118) ;  /* 0x0000046000007945 */ /* 0x000fe20003800000 */
[----:B------:R-:W-:Y:S01]  /*28c0*/  UISETP.NE.AND UP0, UPT, UR6, URZ, UPT ;  /* 0x0000003f0600728c */ /* 0x000fe2000bf05270 */
[----:B------:R-:W-:Y:S01]  /*28d0*/  IMAD R5, R40, R16, R5 ;  /* 0x0000001028057224 */ /* 0x000fe200078e0205 */
[----:B------:R-:W-:Y:S01]  /*28e0*/  ULDC.64 UR4, c[0x0][0x210] ;  /* 0x0000840000047ab9 */ /* 0x000fe20000000a00 */
[----:B------:R-:W-:Y:S01]  /*28f0*/  IMAD R0, R0, R29, RZ ;  /* 0x0000001d00007224 */ /* 0x000fe200078e02ff */
[----:B------:R-:W-:Y:S02]  /*2900*/  UIMAD UR4, UR4, UR5, URZ ;  /* 0x00000005040472a4 */ /* 0x000fe4000f8e023f */
[----:B------:R-:W-:Y:S01]  /*2910*/  IADD3 R18, R47, R5, RZ ;  /* 0x000000052f127210 */ /* 0x000fe20007ffe0ff */
[----:B------:R-:W-:Y:S01]  /*2920*/  IMAD R19, R19, R38, R0 ;  /* 0x0000002613137224 */ /* 0x000fe200078e0200 */
[----:B------:R-:W-:Y:S01]  /*2930*/  USEL UR5, UR5, 0x1, !UP0 ;  /* 0x0000000105057887 */ /* 0x000fe2000c000000 */
[----:B------:R-:W-:Y:S01]  /*2940*/  IMAD.WIDE.U32 R38, R38, R29, RZ ;  /* 0x0000001d26267225 */ /* 0x000fe200078e00ff */
[----:B------:R-:W-:-:S02]  /*2950*/  USHF.R.S32.HI UR9, URZ, 0x1f, UR4 ;  /* 0x0000001f3f097899 */ /* 0x000fc40008011404 */
[----:B------:R-:W-:Y:S01]  /*2960*/  USHF.R.S32.HI UR6, URZ, 0x1f, UR5 ;  /* 0x0000001f3f067899 */ /* 0x000fe20008011405 */
[-C--:B------:R-:W-:Y:S02]  /*2970*/  IMAD R25, R18, R15.reuse, RZ ;  /* 0x0000000f12197224 */ /* 0x080fe400078e02ff */
[----:B------:R-:W-:Y:S02]  /*2980*/  IMAD R23, R4, UR4, RZ ;  /* 0x0000000404177c24 */ /* 0x000fe4000f8e02ff */
[----:B------:R-:W-:Y:S02]  /*2990*/  IMAD R25, R14, R46, R25 ;  /* 0x0000002e0e197224 */ /* 0x000fe400078e0219 */
[----:B------:R-:W-:-:S04]  /*29a0*/  IMAD.WIDE.U32 R46, R46, R15, RZ ;  /* 0x0000000f2e2e7225 */ /* 0x000fc800078e00ff */
[----:B------:R-:W-:Y:S01]  /*29b0*/  IMAD R5, R21, UR5, RZ ;  /* 0x0000000515057c24 */ /* 0x000fe2000f8e02ff */
[----:B------:R-:W-:Y:S01]  /*29c0*/  IADD3 R25, R47, R25, RZ ;  /* 0x000000192f197210 */ /* 0x000fe20007ffe0ff */
[C---:B------:R-:W-:Y:S02]  /*29d0*/  IMAD R21, R42.reuse, UR9, R23 ;  /* 0x000000092a157c24 */ /* 0x040fe4000f8e0217 */
[----:B------:R-:W-:Y:S01]  /*29e0*/  IMAD.WIDE.U32 R42, R42, UR4, RZ ;  /* 0x000000042a2a7c25 */ /* 0x000fe2000f8e00ff */
[----:B------:R-:W-:-:S03]  /*29f0*/  LOP3.LUT R0, R49, R25, RZ, 0xfc, !PT ;  /* 0x0000001931007212 */ /* 0x000fc600078efcff */
[----:B------:R-:W-:Y:S01]  /*2a00*/  IMAD R5, R20, UR6, R5 ;  /* 0x0000000614057c24 */ /* 0x000fe2000f8e0205 */
[----:B------:R-:W-:Y:S01]  /*2a10*/  ISETP.NE.U32.AND P0, PT, R0, RZ, PT ;  /* 0x000000ff0000720c */ /* 0x000fe20003f05070 */
[----:B------:R-:W-:Y:S01]  /*2a20*/  IMAD.WIDE.U32 R40, R20, UR5, RZ ;  /* 0x0000000514287c25 */ /* 0x000fe2000f8e00ff */
[----:B------:R-:W-:Y:S02]  /*2a30*/  IADD3 R0, R39, R19, RZ ;  /* 0x0000001327007210 */ /* 0x000fe40007ffe0ff */
[----:B------:R-:W-:Y:S01]  /*2a40*/  IADD3 R4, R43, R21, RZ ;  /* 0x000000152b047210 */ /* 0x000fe20007ffe0ff */
[----:B------:R-:W-:Y:S01]  /*2a50*/  IMAD R3, R3, UR4, RZ ;  /* 0x0000000403037c24 */ /* 0x000fe2000f8e02ff */
[----:B------:R-:W-:Y:S01]  /*2a60*/  IADD3 R5, R41, R5, RZ ;  /* 0x0000000529057210 */ /* 0x000fe20007ffe0ff */
[----:B------:R-:W-:-:S06]  /*2a70*/  IMAD R2, R2, UR4, RZ ;  /* 0x0000000402027c24 */ /* 0x000fcc000f8e02ff */
[----:B------:R-:W-:Y:S05]  /*2a80*/  @!P0 BRA `(.L_x_119) ;  /* 0x0000011000008947 */ /* 0x000fea0003800000 */
[----:B------:R-:W-:Y:S01]  /*2a90*/  IMAD.MOV.U32 R24, RZ, RZ, R48 ;  /* 0x000000ffff187224 */ /* 0x000fe200078e0030 */
[----:B------:R-:W-:Y:S01]  /*2aa0*/  MOV R19, R49 ;  /* 0x0000003100137202 */ /* 0x000fe20000000f00 */
[----:B------:R-:W-:Y:S01]  /*2ab0*/  IMAD.MOV.U32 R28, RZ, RZ, R46 ;  /* 0x000000ffff1c7224 */ /* 0x000fe200078e002e */
[----:B------:R-:W-:Y:S02]  /*2ac0*/  MOV R26, 0x2ae0 ;  /* 0x00002ae0001a7802 */ /* 0x000fe40000000f00 */
[----:B------:R-:W-:Y:S05]  /*2ad0*/  CALL.REL.NOINC `($__internal_2_$__cuda_sm20_div_s64) ;  /* 0x000018d000007944 */ /* 0x000fea0003c00000 */
        /* <DEDUP_REMOVED lines=12> */
.L_x_119:
        /* <DEDUP_REMOVED lines=23> */
.L_x_120:
[----:B------:R-:W-:Y:S05]  /*2d10*/  BSYNC B0 ;  /* 0x0000000000007941 */ /* 0x000fea0003800000 */
.L_x_118:
        /* <DEDUP_REMOVED lines=18> */
.L_x_122:
        /* <DEDUP_REMOVED lines=22> */
.L_x_123:
[----:B------:R-:W-:Y:S05]  /*2fa0*/  BSYNC B0 ;  /* 0x0000000000007941 */ /* 0x000fea0003800000 */
.L_x_121:
        /* <DEDUP_REMOVED lines=22> */
.L_x_125:
        /* <DEDUP_REMOVED lines=23> */
.L_x_126:
[----:B------:R-:W-:Y:S05]  /*3280*/  BSYNC B0 ;  /* 0x0000000000007941 */ /* 0x000fea0003800000 */
.L_x_124:
        /* <DEDUP_REMOVED lines=38> */
.L_x_128:
        /* <DEDUP_REMOVED lines=23> */
.L_x_129:
[----:B------:R-:W-:Y:S05]  /*3660*/  BSYNC B0 ;  /* 0x0000000000007941 */ /* 0x000fea0003800000 */
.L_x_127:
        /* <DEDUP_REMOVED lines=29> */
.L_x_131:
        /* <DEDUP_REMOVED lines=23> */
.L_x_132:
[----:B------:R-:W-:Y:S05]  /*39b0*/  BSYNC B0 ;  /* 0x0000000000007941 */ /* 0x000fea0003800000 */
.L_x_130:
        /* <DEDUP_REMOVED lines=20> */
.L_x_108:
[----:B------:R-:W-:-:S04]  /*3b00*/  LEA R2, P0, R38, c[0x0][0x200], 0x2 ;  /* 0x0000800026027a11 */ /* 0x000fc800078010ff */
[----:B------:R-:W-:-:S05]  /*3b10*/  LEA.HI.X R3, R38, c[0x0][0x204], R39, 0x2, P0 ;  /* 0x0000810026037a11 */ /* 0x000fca00000f1427 */
[----:B------:R0:W-:Y:S04]  /*3b20*/  STG.E [R2.64], R32 ;  /* 0x0000002002007986 */ /* 0x0001e8000c10190a */
.L_x_107:
[----:B------:R-:W-:Y:S05]  /*3b30*/  BSYNC B1 ;  /* 0x0000000000017941 */ /* 0x000fea0003800000 */
.L_x_106:
[C---:B------:R-:W-:Y:S01]  /*3b40*/  ISETP.GE.OR P0, PT, R36.reuse, c[0x0][0x314], P2 ;  /* 0x0000c50024007a0c */ /* 0x040fe20001706670 */
[----:B0-----:R-:W-:Y:S01]  /*3b50*/  IMAD.MOV.U32 R2, RZ, RZ, c[0x0][0x314] ;  /* 0x0000c500ff027624 */ /* 0x001fe200078e00ff */
[C---:B------:R-:W-:Y:S01]  /*3b60*/  IADD3 R0, R36.reuse, 0x10, RZ ;  /* 0x0000001024007810 */ /* 0x040fe20007ffe0ff */
[----:B------:R-:W-:Y:S01]  /*3b70*/  HFMA2.MMA R5, -RZ, RZ, 0, 0 ;  /* 0x00000000ff057435 */ /* 0x000fe200000001ff */
[----:B------:R-:W-:Y:S02]  /*3b80*/  IMAD.SHL.U32 R36, R36, 0x4, RZ ;  /* 0x0000000424247824 */ /* 0x000fe400078e00ff */
[----:B------:R-:W-:-:S07]  /*3b90*/  ISETP.GE.OR P2, PT, R0, c[0x0][0x314], P2 ;  /* 0x0000c50000007a0c */ /* 0x000fce0001746670 */
[----:B------:R-:W-:-:S04]  /*3ba0*/  @!P0 FADD.FTZ R0, -R32, R33 ;  /* 0x0000002120008221 */ /* 0x000fc80000010100 */
[----:B------:R-:W-:Y:S02]  /*3bb0*/  @!P0 FMUL.FTZ R0, R0, 1.4426950216293334961 ;  /* 0x3fb8aa3b00008820 */ /* 0x000fe40000410000 */
[----:B------:R-:W-:Y:S02]  /*3bc0*/  @!P2 FADD.FTZ R32, -R32, R34 ;  /* 0x000000222020a221 */ /* 0x000fe40000010100 */
[----:B------:R-:W0:Y:S02]  /*3bd0*/  @!P0 MUFU.EX2 R4, R0 ;  /* 0x0000000000048308 */ /* 0x000e240000000800 */
[----:B------:R-:W-:-:S06]  /*3be0*/  @!P2 FMUL.FTZ R6, R32, 1.4426950216293334961 ;  /* 0x3fb8aa3b2006a820 */ /* 0x000fcc0000410000 */
[----:B------:R-:W1:Y:S01]  /*3bf0*/  @!P2 MUFU.EX2 R6, R6 ;  /* 0x000000060006a308 */ /* 0x000e620000000800 */
[----:B0-----:R0:W-:Y:S01]  /*3c00*/  @!P0 STS [R27.X4], R4 ;  /* 0x000000041b008388 */ /* 0x0011e20000004800 */
[----:B------:R-:W-:Y:S02]  /*3c10*/  ISETP.GE.AND P0, PT, R2, 0x1, PT ;  /* 0x000000010200780c */ /* 0x000fe40003f06270 */
[----:B------:R-:W-:Y:S01]  /*3c20*/  CS2R R2, SRZ ;  /* 0x0000000000027805 */ /* 0x000fe2000001ff00 */
[----:B------:R-:W-:Y:S01]  /*3c30*/  MOV R0, RZ ;  /* 0x000000ff00007202 */ /* 0x000fe20000000f00 */
[----:B-1----:R0:W-:Y:S04]  /*3c40*/  @!P2 STS [R27.X4+0x240], R6 ;  /* 0x000240061b00a388 */ /* 0x0021e80000004800 */
        /* <DEDUP_REMOVED lines=19> */
.L_x_136:
[----:B------:R-:W-:Y:S01]  /*3d80*/  BSSY B0, `(.L_x_134) ;  /* 0x0000007000007945 */ /* 0x000fe20003800000 */
[----:B------:R-:W-:-:S05]  /*3d90*/  @P2 BRA `(.L_x_135) ;  /* 0x0000005000002947 */ /* 0x000fca0003800000 */
[----:B------:R-:W-:Y:S01]  /*3da0*/  ISETP.GE.AND P0, PT, R36, c[0x0][0x220], PT ;  /* 0x0000880024007a0c */ /* 0x000fe20003f06270 */
[----:B------:R-:W-:Y:S01]  /*3db0*/  CS2R R8, SRZ ;  /* 0x0000000000087805 */ /* 0x000fe2000001ff00 */
[----:B------:R-:W-:Y:S11]  /*3dc0*/  CS2R R10, SRZ ;  /* 0x00000000000a7805 */ /* 0x000ff6000001ff00 */
[----:B------:R-:W-:Y:S05]  /*3dd0*/  @!P0 MOV R15, R13 ;  /* 0x0000000d000f8202 */ /* 0x000fea0000000f00 */
[----:B------:R0:W5:Y:S02]  /*3de0*/  @!P0 LDG.E.128 R8, [R14.64] ;  /* 0x0000000a0e088981 */ /* 0x000164000c1e1d00 */
.L_x_135:
[----:B------:R-:W-:Y:S05]  /*3df0*/  BSYNC B0 ;  /* 0x0000000000007941 */ /* 0x000fea0003800000 */
.L_x_134:
        /* <DEDUP_REMOVED lines=11> */
.L_x_133:
        /* <DEDUP_REMOVED lines=80> */
        .weak           $__internal_2_$__cuda_sm20_div_s64
        .type           $__internal_2_$__cuda_sm20_div_s64,@function
        .size           $__internal_2_$__cuda_sm20_div_s64,(.L_x_7698 - $__internal_2_$__cuda_sm20_div_s64)
$__internal_2_$__cuda_sm20_div_s64:
        /* <DEDUP_REMOVED lines=33> */
[----:B------:R-:W-:Y:S02]  /*45c0*/  IMAD.X R24, RZ, RZ, ~R19, P0 ;  /* 0x000000ffff187224 */ /* 0x000fe400000e0e13 */
[----:B------:R-:W-:-:S04]  /*45d0*/  IMAD.HI.U32 R31, P5, R23, R22, R30 ;  /* 0x00000016171f7227 */ /* 0x000fc800078a001e */
[CC--:B------:R-:W-:Y:S02]  /*45e0*/  IMAD R22, R23.reuse, R20.reuse, RZ ;  /* 0x0000001417167224 */ /* 0x0c0fe400078e02ff */
[----:B------:R-:W-:-:S03]  /*45f0*/  IMAD.HI.U32 R20, R23, R20, RZ ;  /* 0x0000001417147227 */ /* 0x000fc600078e00ff */
[----:B------:R-:W-:Y:S01]  /*4600*/  IADD3 R22, P4, R22, R31, RZ ;  /* 0x0000001f16167210 */ /* 0x000fe20007f9e0ff */
[----:B------:R-:W-:Y:S01]  /*4610*/  IMAD.X R23, R20, 0x1, R23, P6 ;  /* 0x0000000114177824 */ /* 0x000fe200030e0617 */
[----:B------:R-:W-:Y:S01]  /*4620*/  SEL R20, R24, R19, !P1 ;  /* 0x0000001318147207 */ /* 0x000fe20004800000 */
[----:B------:R-:W-:Y:S02]  /*4630*/  IMAD.MOV.U32 R31, RZ, RZ, RZ ;  /* 0x000000ffff1f7224 */ /* 0x000fe400078e00ff */
[----:B------:R-:W-:Y:S01]  /*4640*/  IMAD.HI.U32 R30, R22, R21, RZ ;  /* 0x00000015161e7227 */ /* 0x000fe200078e00ff */
[----:B------:R-:W-:-:S05]  /*4650*/  IADD3.X R23, RZ, RZ, R23, P4, P5 ;  /* 0x000000ffff177210 */ /* 0x000fca00027ea417 */
        /* <DEDUP_REMOVED lines=10> */
[CC--:B------:R-:W-:Y:S01]  /*4700*/  ISETP.GE.U32.AND P4, PT, R21.reuse, R44.reuse, PT ;  /* 0x0000002c1500720c */ /* 0x0c0fe20003f86070 */
[-C--:B------:R-:W-:Y:S01]  /*4710*/  IMAD R23, R30, R44.reuse, R23 ;  /* 0x0000002c1e177224 */ /* 0x080fe200078e0217 */
[----:B------:R-:W-:-:S03]  /*4720*/  IADD3 R22, P1, R21, -R44, RZ ;  /* 0x8000002c15167210 */ /* 0x000fc60007f3e0ff */
[----:B------:R-:W-:Y:S01]  /*4730*/  IMAD.X R20, R20, 0x1, ~R23, P0 ;  /* 0x0000000114147824 */ /* 0x000fe200000e0e17 */
[----:B------:R-:W-:-:S03]  /*4740*/  IADD3 R24, P0, R31, 0x1, RZ ;  /* 0x000000011f187810 */ /* 0x000fc60007f1e0ff */
[C---:B------:R-:W-:Y:S01]  /*4750*/  IMAD.X R23, R20.reuse, 0x1, ~R45, P1 ;  /* 0x0000000114177824 */ /* 0x040fe200008e0e2d */
[----:B------:R-:W-:-:S04]  /*4760*/  ISETP.GE.U32.AND.EX P4, PT, R20, R45, PT, P4 ;  /* 0x0000002d1400720c */ /* 0x000fc80003f86140 */
[----:B------:R-:W-:Y:S01]  /*4770*/  SEL R22, R22, R21, P4 ;  /* 0x0000001516167207 */ /* 0x000fe20002000000 */
[----:B------:R-:W-:Y:S01]  /*4780*/  IMAD.X R21, RZ, RZ, R30, P0 ;  /* 0x000000ffff157224 */ /* 0x000fe200000e061e */
[----:B------:R-:W-:Y:S02]  /*4790*/  SEL R24, R24, R31, P4 ;  /* 0x0000001f18187207 */ /* 0x000fe40002000000 */
[----:B------:R-:W-:Y:S02]  /*47a0*/  SEL R23, R23, R20, P4 ;  /* 0x0000001417177207 */ /* 0x000fe40002000000 */
[----:B------:R-:W-:Y:S02]  /*47b0*/  ISETP.GE.U32.AND P0, PT, R22, R44, PT ;  /* 0x0000002c1600720c */ /* 0x000fe40003f06070 */
[----:B------:R-:W-:Y:S02]  /*47c0*/  SEL R21, R21, R30, P4 ;  /* 0x0000001e15157207 */ /* 0x000fe40002000000 */
[----:B------:R-:W-:-:S02]  /*47d0*/  IADD3 R31, P1, R24, 0x1, RZ ;  /* 0x00000001181f7810 */ /* 0x000fc40007f3e0ff */
[----:B------:R-:W-:Y:S01]  /*47e0*/  ISETP.GE.U32.AND.EX P0, PT, R23, R45, PT, P0 ;  /* 0x0000002d1700720c */ /* 0x000fe20003f06100 */
[----:B------:R-:W-:Y:S01]  /*47f0*/  IMAD.MOV.U32 R23, RZ, RZ, 0x0 ;  /* 0x00000000ff177424 */ /* 0x000fe200078e00ff */
[-C--:B------:R-:W-:Y:S02]  /*4800*/  IADD3.X R20, RZ, R21.reuse, RZ, P1, !PT ;  /* 0x00000015ff147210 */ /* 0x080fe40000ffe4ff */
[----:B------:R-:W-:Y:S02]  /*4810*/  SEL R31, R31, R24, P0 ;  /* 0x000000181f1f7207 */ /* 0x000fe40000000000 */
[----:B------:R-:W-:Y:S02]  /*4820*/  SEL R21, R20, R21, P0 ;  /* 0x0000001514157207 */ /* 0x000fe40000000000 */
[----:B------:R-:W-:Y:S02]  /*4830*/  LOP3.LUT R22, R25, R19, RZ, 0x3c, !PT ;  /* 0x0000001319167212 */ /* 0x000fe400078e3cff */
[----:B------:R-:W-:-:S02]  /*4840*/  IADD3 R20, P1, RZ, -R31, RZ ;  /* 0x8000001fff147210 */ /* 0x000fc40007f3e0ff */
[----:B------:R-:W-:Y:S02]  /*4850*/  ISETP.GE.AND P4, PT, R22, RZ, PT ;  /* 0x000000ff1600720c */ /* 0x000fe40003f86270 */
[----:B------:R-:W-:Y:S01]  /*4860*/  ISETP.NE.U32.AND P0, PT, R28, RZ, PT ;  /* 0x000000ff1c00720c */ /* 0x000fe20003f05070 */
[----:B------:R-:W-:Y:S01]  /*4870*/  IMAD.X R22, RZ, RZ, ~R21, P1 ;  /* 0x000000ffff167224 */ /* 0x000fe200008e0e15 */
[----:B------:R-:W-:Y:S02]  /*4880*/  SEL R20, R20, R31, !P4 ;  /* 0x0000001f14147207 */ /* 0x000fe40006000000 */
[----:B------:R-:W-:Y:S02]  /*4890*/  ISETP.NE.AND.EX P0, PT, R25, RZ, PT, P0 ;  /* 0x000000ff1900720c */ /* 0x000fe40003f05300 */
[----:B------:R-:W-:Y:S02]  /*48a0*/  SEL R22, R22, R21, !P4 ;  /* 0x0000001516167207 */ /* 0x000fe40006000000 */
[----:B------:R-:W-:-:S02]  /*48b0*/  SEL R20, R20, 0xffffffff, P0 ;  /* 0xffffffff14147807 */ /* 0x000fc40000000000 */
[----:B------:R-:W-:Y:S01]  /*48c0*/  SEL R21, R22, 0xffffffff, P0 ;  /* 0xffffffff16157807 */ /* 0x000fe20000000000 */
[----:B------:R-:W-:-:S04]  /*48d0*/  IMAD.MOV.U32 R22, RZ, RZ, R26 ;  /* 0x000000ffff167224 */ /* 0x000fc800078e001a */
[----:B------:R-:W-:Y:S05]  /*48e0*/  RET.REL.NODEC R22 `(_ZN5flash32flash_fwd_splitkv_combine_kernelI23Flash_fwd_kernel_traitsILi64ELi64ELi256ELi4ELb0ELb0EN7cutlass6half_tE19Flash_kernel_traitsILi64ELi64ELi256ELi4ES3_EELi8ELi5ELb0EEEvNS_16Flash_fwd_paramsE) ;  /* 0xffffb71016007950 */ /* 0x000fea0003c3ffff */
.L_x_137:
        /* <DEDUP_REMOVED lines=9> */
.L_x_7698:


//--------------------- .text._ZN5flash32flash_fwd_splitkv_combine_kernelI23Flash_fwd_kernel_traitsILi64ELi64ELi256ELi4ELb0ELb0EN7cutlass6half_tE19Flash_kernel_traitsILi64ELi64ELi256ELi4ES3_EELi8ELi4ELb0EEEvNS_16Flash_fwd_paramsE --------------------------
	.section	.text._ZN5flash32flash_fwd_splitkv_combine_kernelI23Flash_fwd_kernel_traitsILi64ELi64ELi256ELi4ELb0ELb0EN7cutlass6half_tE19Flash_kernel_traitsILi64ELi64ELi256ELi4ES3_EELi8ELi4ELb0EEEvNS_16Flash_fwd_paramsE,"ax",@progbits
	.sectioninfo	@"SHI_REGISTERS=52"
	.align	128
        .global         _ZN5flash32flash_fwd_splitkv_combine_kernelI23Flash_fwd_kernel_traitsILi64ELi64ELi256ELi4ELb0ELb0EN7cutlass6half_tE19Flash_kernel_traitsILi64ELi64ELi256ELi4ES3_EELi8ELi4ELb0EEEvNS_16Flash_fwd_paramsE
        .type           _ZN5flash32flash_fwd_splitkv_combine_kernelI23Flash_fwd_kernel_traitsILi64ELi64ELi256ELi4ELb0ELb0EN7cutlass6half_tE19Flash_kernel_traitsILi64ELi64ELi256ELi4ES3_EELi8ELi4ELb0EEEvNS_16Flash_fwd_paramsE,@function
        .size           _ZN5flash32flash_fwd_splitkv_combine_kernelI23Flash_fwd_kernel_traitsILi64ELi64ELi256ELi4ELb0ELb0EN7cutlass6half_tE19Flash_kernel_traitsILi64ELi64ELi256ELi4ES3_EELi8ELi4ELb0EEEvNS_16Flash_fwd_paramsE,(.L_x_7699 - _ZN5flash32flash_fwd_splitkv_combine_kernelI23Flash_fwd_kernel_traitsILi64ELi64ELi256ELi4ELb0ELb0EN7cutlass6half_tE19Flash_kernel_traitsILi64ELi64ELi256ELi4ES3_EELi8ELi4ELb0EEEvNS_16Flash_fwd_paramsE)
        .other          _ZN5flash32flash_fwd_splitkv_combine_kernelI23Flash_fwd_kernel_traitsILi64ELi64ELi256ELi4ELb0ELb0EN7cutlass6half_tE19Flash_kernel_traitsILi64ELi64ELi256ELi4ES3_EELi8ELi4ELb0EEEvNS_16Flash_fwd_paramsE,@"STO_CUDA_ENTRY STV_DEFAULT"
_ZN5flash32flash_fwd_splitkv_combine_kernelI23Flash_fwd_kernel_traitsILi64ELi64ELi256ELi4ELb0ELb0EN7cutlass6half_tE19Flash_kernel_traitsILi64ELi64ELi256ELi4ES3_EELi8ELi4ELb0EEEvNS_16Flash_fwd_paramsE:
.text._ZN5flash32flash_fwd_splitkv_combine_kernelI23Flash_fwd_kernel_traitsILi64ELi64ELi256ELi4ELb0ELb0EN7cutlass6half_tE19Flash_kernel_traitsILi64ELi64ELi256ELi4ES3_EELi8ELi4ELb0EEEvNS_16Flash_fwd_paramsE:
        /* <DEDUP_REMOVED lines=23> */
[----:B------:R-:W-:Y:S05]  /*0170*/  CALL.REL.NOINC `($__internal_3_$__cuda_sm20_div_s64) ;  /* 0x0000419000007944 */ /* 0x000fea0003c00000 */
[----:B------:R-:W-:Y:S05]  /*0180*/  BRA `(.L_x_139) ;  /* 0x0000013000007947 */ /* 0x000fea0003800000 */
.L_x_138:
[----:B------:R-:W0:Y:S01]  /*0190*/  I2F.U32.RP R4, R30 ;  /* 0x0000001e00047306 */ /* 0x000e220000209000 */
[----:B------:R-:W-:Y:S01]  /*01a0*/  IMAD.MOV.U32 R8, RZ, RZ, RZ ;  /* 0x000000ffff087224 */ /* 0x000fe200078e00ff */
[----:B------:R-:W-:Y:S01]  /*01b0*/  ISETP.NE.U32.AND P0, PT, R30, RZ, PT ;  /* 0x000000ff1e00720c */ /* 0x000fe20003f05070 */
[----:B------:R-:W-:-:S05]  /*01c0*/  HFMA2.MMA R21, -RZ, RZ, 0, 0 ;  /* 0x00000000ff157435 */ /* 0x000fca00000001ff */
        /* <DEDUP_REMOVED lines=15> */
.L_x_139:
        /* <DEDUP_REMOVED lines=11> */
[----:B------:R-:W-:Y:S02]  /*0370*/  MOV R22, 0x390 ;  /* 0x0000039000167802 */ /* 0x000fe40000000f00 */
[----:B------:R-:W-:Y:S05]  /*0380*/  CALL.REL.NOINC `($__internal_3_$__cuda_sm20_div_s64) ;  /* 0x00003f8000007944 */ /* 0x000fea0003c00000 */
[----:B------:R-:W-:Y:S02]  /*0390*/  MOV R28, R20 ;  /* 0x00000014001c7202 */ /* 0x000fe40000000f00 */
[----:B------:R-:W-:Y:S01]  /*03a0*/  MOV R29, R21 ;  /* 0x00000015001d7202 */ /* 0x000fe20000000f00 */
[----:B------:R-:W-:Y:S05]  /*03b0*/  BRA `(.L_x_142) ;  /* 0x0000013000007947 */ /* 0x000fea0003800000 */
.L_x_141:
        /* <DEDUP_REMOVED lines=19> */
.L_x_142:
[----:B------:R-:W-:Y:S05]  /*04f0*/  BSYNC B0 ;  /* 0x0000000000007941 */ /* 0x000fea0003800000 */
.L_x_140:
        /* <DEDUP_REMOVED lines=13> */
[----:B------:R-:W-:-:S04]  /*05d0*/  IMAD.HI.U32 R11, R11, R6, R10 ;  /* 0x000000060b0b7227 */ /* 0x000fc800078e000a */
[----:B------:R-:W-:-:S04]  /*05e0*/  IMAD.MOV.U32 R6, RZ, RZ, R4 ;  /* 0x000000ffff067224 */ /* 0x000fc800078e0004 */
        /* <DEDUP_REMOVED lines=8> */
[----:B------:R-:W-:-:S04]  /*0670*/  LOP3.LUT R4, R2, R9, RZ, 0x3c, !PT ;  /* 0x0000000902047212 */ /* 0x000fc800078e3cff */
[----:B------:R-:W-:-:S07]  /*0680*/  ISETP.GE.AND P0, PT, R4, RZ, PT ;  /* 0x000000ff0400720c */ /* 0x000fce0003f06270 */
[----:B------:R-:W-:-:S06]  /*0690*/  @P2 IADD3 R8, R8, 0x1, RZ ;  /* 0x0000000108082810 */ /* 0x000fcc0007ffe0ff */
[----:B------:R-:W-:Y:S01]  /*06a0*/  @!P0 IMAD.MOV R8, RZ, RZ, -R8 ;  /* 0x000000ffff088224 */ /* 0x000fe200078e0a08 */
[----:B------:R-:W-:-:S04]  /*06b0*/  @!P1 LOP3.LUT R8, RZ, R9, RZ, 0x33, !PT ;  /* 0x00000009ff089212 */ /* 0x000fc800078e33ff */
[----:B------:R-:W-:Y:S02]  /*06c0*/  ISETP.LT.U32.AND P0, PT, R3, R8, PT ;  /* 0x000000080300720c */ /* 0x000fe40003f01070 */
[----:B------:R-:W-:-:S04]  /*06d0*/  SHF.R.S32.HI R4, RZ, 0x1f, R8 ;  /* 0x0000001fff047819 */ /* 0x000fc80000011408 */
[----:B------:R-:W-:-:S04]  /*06e0*/  ISETP.LT.AND.EX P0, PT, R23, R4, PT, P0 ;  /* 0x000000041700720c */ /* 0x000fc80003f01300 */
[----:B------:R-:W-:Y:S02]  /*06f0*/  SEL R15, R23, R4, P0 ;  /* 0x00000004170f7207 */ /* 0x000fe40000000000 */
        /* <DEDUP_REMOVED lines=11> */
.L_x_144:
        /* <DEDUP_REMOVED lines=19> */
.L_x_145:
[----:B------:R-:W-:Y:S05]  /*08e0*/  BSYNC B0 ;  /* 0x0000000000007941 */ /* 0x000fea0003800000 */
.L_x_143:
[----:B------:R-:W-:Y:S01]  /*08f0*/  IABS R6, c[0x0][0x214] ;  /* 0x0000850000067a13 */ /* 0x000fe20000000000 */
[----:B------:R-:W-:Y:S01]  /*0900*/  IMAD.MOV.U32 R8, RZ, RZ, RZ ;  /* 0x000000ffff087224 */ /* 0x000fe200078e00ff */
[----:B------:R-:W-:Y:S01]  /*0910*/  ULDC UR4, c[0x0][0x214] ;  /* 0x0000850000047ab9 */ /* 0x000fe20000000800 */
[----:B------:R-:W-:Y:S01]  /*0920*/  BSSY B0, `(.L_x_146) ;  /* 0x000005d000007945 */ /* 0x000fe20003800000 */
[----:B------:R-:W0:Y:S01]  /*0930*/  I2F.RP R11, R6 ;  /* 0x00000006000b7306 */ /* 0x000e220000209400 */
[----:B------:R-:W-:Y:S02]  /*0940*/  UISETP.LT.AND UP0, UPT, URZ, UR4, UPT ;  /* 0x000000043f00728c */ /* 0x000fe4000bf01270 */
[----:B------:R-:W-:Y:S02]  /*0950*/  USHF.R.S32.HI UR5, URZ, 0x1f, UR4 ;  /* 0x0000001f3f057899 */ /* 0x000fe40008011404 */
[----:B------:R-:W-:-:S07]  /*0960*/  ULEA.HI.SX32 UR4, UR4, 0x1, 0x1 ;  /* 0x0000000104047891 */ /* 0x000fce000f8f0a3f */
[----:B------:R-:W-:Y:S01]  /*0970*/  @!UP0 UIADD3 UR4, UR5, URZ, URZ ;  /* 0x0000003f05048290 */ /* 0x000fe2000fffe03f */
[----:B0-----:R-:W0:Y:S02]  /*0980*/  MUFU.RCP R10, R11 ;  /* 0x0000000b000a7308 */ /* 0x001e240000001000 */
[----:B0-----:R-:W-:-:S06]  /*0990*/  IADD3 R10, R10, 0xffffffe, RZ ;  /* 0x0ffffffe0a0a7810 */ /* 0x001fcc0007ffe0ff */
[----:B------:R-:W0:Y:S02]  /*09a0*/  F2I.FTZ.U32.TRUNC.NTZ R9, R10 ;  /* 0x0000000a00097305 */ /* 0x000e24000021f000 */
[----:B0-----:R-:W-:-:S04]  /*09b0*/  IMAD.MOV R3, RZ, RZ, -R9 ;  /* 0x000000ffff037224 */ /* 0x001fc800078e0a09 */
[----:B------:R-:W-:Y:S01]  /*09c0*/  IMAD R4, R3, R6, RZ ;  /* 0x0000000603047224 */ /* 0x000fe200078e02ff */
[----:B------:R-:W-:Y:S02]  /*09d0*/  IABS R3, R2 ;  /* 0x0000000200037213 */ /* 0x000fe40000000000 */
[----:B------:R-:W-:Y:S01]  /*09e0*/  LOP3.LUT R2, R2, c[0x0][0x214], RZ, 0x3c, !PT ;  /* 0x0000850002027a12 */ /* 0x000fe200078e3cff */
[----:B------:R-:W-:-:S03]  /*09f0*/  IMAD.HI.U32 R9, R9, R4, R8 ;  /* 0x0000000409097227 */ /* 0x000fc600078e0008 */
[----:B------:R-:W-:Y:S01]  /*0a00*/  ISETP.GE.AND P2, PT, R2, RZ, PT ;  /* 0x000000ff0200720c */ /* 0x000fe20003f46270 */
        /* <DEDUP_REMOVED lines=8> */
[----:B------:R-:W-:Y:S01]  /*0a90*/  ISETP.GE.U32.AND P0, PT, R3, R6, PT ;  /* 0x000000060300720c */ /* 0x000fe20003f06070 */
[----:B------:R-:W-:-:S05]  /*0aa0*/  IMAD.MOV.U32 R3, RZ, RZ, c[0x0][0x1c0] ;  /* 0x00007000ff037624 */ /* 0x000fca00078e00ff */
[C---:B------:R-:W-:Y:S01]  /*0ab0*/  IADD3 R6, R3.reuse, -0x1, RZ ;  /* 0xffffffff03067810 */ /* 0x040fe20007ffe0ff */
[----:B------:R-:W-:-:S06]  /*0ac0*/  IMAD R3, R3, c[0x0][0x214], RZ ;  /* 0x0000850003037a24 */ /* 0x000fcc00078e02ff */
        /* <DEDUP_REMOVED lines=8> */
[----:B------:R-:W-:-:S03]  /*0b50*/  IMAD.MOV R8, RZ, RZ, -R8 ;  /* 0x000000ffff087224 */ /* 0x000fc600078e0a08 */
[----:B------:R-:W-:Y:S02]  /*0b60*/  IABS R9, R4 ;  /* 0x0000000400097213 */ /* 0x000fe40000000000 */
        /* <DEDUP_REMOVED lines=8> */
[----:B------:R-:W-:-:S05]  /*0bf0*/  IMAD R8, R10, R8, R9 ;  /* 0x000000080a087224 */ /* 0x000fca00078e0209 */
[----:B------:R-:W-:-:S13]  /*0c00*/  ISETP.GT.U32.AND P1, PT, R11, R8, PT ;  /* 0x000000080b00720c */ /* 0x000fda0003f24070 */
[----:B------:R-:W-:Y:S01]  /*0c10*/  @!P1 IMAD.IADD R8, R8, 0x1, -R11 ;  /* 0x0000000108089824 */ /* 0x000fe200078e0a0b */
[----:B------:R-:W-:Y:S02]  /*0c20*/  @!P1 IADD3 R10, R10, 0x1, RZ ;  /* 0x000000010a0a9810 */ /* 0x000fe40007ffe0ff */
[----:B------:R-:W-:Y:S02]  /*0c30*/  ISETP.NE.AND P1, PT, R2, RZ, PT ;  /* 0x000000ff0200720c */ /* 0x000fe40003f25270 */
[-C--:B------:R-:W-:Y:S02]  /*0c40*/  ISETP.GE.U32.AND P2, PT, R8, R11.reuse, PT ;  /* 0x0000000b0800720c */ /* 0x080fe40003f46070 */
[----:B------:R-:W-:-:S04]  /*0c50*/  LOP3.LUT R8, R4, R11, RZ, 0x3c, !PT ;  /* 0x0000000b04087212 */ /* 0x000fc800078e3cff */
[----:B------:R-:W-:-:S07]  /*0c60*/  ISETP.GE.AND P0, PT, R8, RZ, PT ;  /* 0x000000ff0800720c */ /* 0x000fce0003f06270 */
[----:B------:R-:W-:-:S05]  /*0c70*/  @P2 IADD3 R10, R10, 0x1, RZ ;  /* 0x000000010a0a2810 */ /* 0x000fca0007ffe0ff */
[----:B------:R-:W-:-:S04]  /*0c80*/  IMAD.MOV.U32 R9, RZ, RZ, R10 ;  /* 0x000000ffff097224 */ /* 0x000fc800078e000a */
        /* <DEDUP_REMOVED lines=16> */
[----:B------:R-:W-:Y:S02]  /*0d90*/  MOV R32, R20 ;  /* 0x0000001400207202 */ /* 0x000fe40000000f00 */
[----:B------:R-:W-:Y:S01]  /*0da0*/  MOV R33, R21 ;  /* 0x0000001500217202 */ /* 0x000fe20000000f00 */
[----:B------:R-:W-:Y:S05]  /*0db0*/  BRA `(.L_x_148) ;  /* 0x0000013000007947 */ /* 0x000fea0003800000 */
.L_x_147:
        /* <DEDUP_REMOVED lines=19> */
.L_x_148:
[----:B------:R-:W-:Y:S05]  /*0ef0*/  BSYNC B0 ;  /* 0x0000000000007941 */ /* 0x000fea0003800000 */
.L_x_146:
[-C--:B------:R-:W-:Y:S01]  /*0f00*/  IABS R17, R3.reuse ;  /* 0x0000000300117213 */ /* 0x080fe20000000000 */
[----:B------:R-:W-:Y:S01]  /*0f10*/  BSSY B0, `(.L_x_149) ;  /* 0x000003c000007945 */ /* 0x000fe20003800000 */
[----:B------:R-:W-:Y:S02]  /*0f20*/  IABS R9, R3 ;  /* 0x0000000300097213 */ /* 0x000fe40000000000 */
[----:B------:R-:W0:Y:S01]  /*0f30*/  I2F.RP R12, R17 ;  /* 0x00000011000c7306 */ /* 0x000e220000209400 */
[----:B------:R-:W-:Y:S02]  /*0f40*/  IADD3 R8, R17, UR6, RZ ;  /* 0x0000000611087c10 */ /* 0x000fe4000fffe0ff */
        /* <DEDUP_REMOVED lines=37> */
.L_x_150:
        /* <DEDUP_REMOVED lines=19> */
.L_x_151:
[----:B------:R-:W-:Y:S05]  /*12d0*/  BSYNC B0 ;  /* 0x0000000000007941 */ /* 0x000fea0003800000 */
.L_x_149:
[----:B------:R-:W-:Y:S01]  /*12e0*/  IABS R17, c[0x0][0x214] ;  /* 0x0000850000117a13 */ /* 0x000fe20000000000 */
[----:B------:R-:W-:Y:S01]  /*12f0*/  IMAD.MOV.U32 R18, RZ, RZ, RZ ;  /* 0x000000ffff127224 */ /* 0x000fe200078e00ff */
[----:B------:R-:W-:Y:S01]  /*1300*/  ISETP.GT.AND P3, PT, R3, RZ, PT ;  /* 0x000000ff0300720c */ /* 0x000fe20003f64270 */
[----:B------:R-:W-:Y:S01]  /*1310*/  ULDC.U8 UR4, c[0x0][0x329] ;  /* 0x0000ca4000047ab9 */ /* 0x000fe20000000000 */
[----:B------:R-:W0:Y:S01]  /*1320*/  I2F.RP R22, R17 ;  /* 0x0000001100167306 */ /* 0x000e220000209400 */
[----:B------:R-:W-:Y:S01]  /*1330*/  IABS R24, R4 ;  /* 0x0000000400187213 */ /* 0x000fe20000000000 */
[----:B------:R-:W-:Y:S01]  /*1340*/  ULDC.64 UR10, c[0x0][0x118] ;  /* 0x00004600000a7ab9 */ /* 0x000fe20000000a00 */
[----:B------:R-:W-:Y:S01]  /*1350*/  LOP3.LUT R4, R4, c[0x0][0x1c0], RZ, 0x3c, !PT ;  /* 0x0000700004047a12 */ /* 0x000fe200078e3cff */
[----:B------:R-:W-:Y:S04]  /*1360*/  BSSY B0, `(.L_x_152) ;  /* 0x000007b000007945 */ /* 0x000fe80003800000 */
        /* <DEDUP_REMOVED lines=8> */
[----:B------:R-:W-:Y:S02]  /*13f0*/  ISETP.GE.AND P1, PT, R8, RZ, PT ;  /* 0x000000ff0800720c */ /* 0x000fe40003f26270 */
[----:B------:R-:W-:Y:S01]  /*1400*/  SHF.R.S32.HI R8, RZ, 0x1f, R3 ;  /* 0x0000001fff087819 */ /* 0x000fe20000011403 */
[----:B------:R-:W-:Y:S01]  /*1410*/  IMAD.HI.U32 R18, R10, R9, RZ ;  /* 0x000000090a127227 */ /* 0x000fe200078e00ff */
[----:B------:R-:W-:-:S03]  /*1420*/  LEA.HI.SX32 R3, R3, 0x1, 0x1 ;  /* 0x0000000103037811 */ /* 0x000fc600078f0aff */
[----:B------:R-:W-:Y:S02]  /*1430*/  IMAD.MOV R10, RZ, RZ, -R18 ;  /* 0x000000ffff0a7224 */ /* 0x000fe400078e0a12 */
[----:B------:R-:W-:Y:S01]  /*1440*/  @!P3 IMAD.MOV R3, RZ, RZ, R8 ;  /* 0x000000ffff03b224 */ /* 0x000fe200078e0208 */
[----:B------:R-:W-:Y:S01]  /*1450*/  IABS R8, c[0x0][0x1c0] ;  /* 0x0000700000087a13 */ /* 0x000fe20000000000 */
[----:B------:R-:W-:-:S05]  /*1460*/  IMAD R10, R17, R10, R9 ;  /* 0x0000000a110a7224 */ /* 0x000fca00078e0209 */
[----:B------:R-:W-:-:S13]  /*1470*/  ISETP.GT.U32.AND P0, PT, R17, R10, PT ;  /* 0x0000000a1100720c */ /* 0x000fda0003f04070 */
[----:B------:R-:W-:Y:S01]  /*1480*/  @!P0 IMAD.IADD R10, R10, 0x1, -R17 ;  /* 0x000000010a0a8824 */ /* 0x000fe200078e0a11 */
[----:B------:R-:W-:Y:S02]  /*1490*/  @!P0 IADD3 R18, R18, 0x1, RZ ;  /* 0x0000000112128810 */ /* 0x000fe40007ffe0ff */
[----:B------:R-:W-:Y:S02]  /*14a0*/  ISETP.NE.AND P0, PT, RZ, c[0x0][0x214], PT ;  /* 0x00008500ff007a0c */ /* 0x000fe40003f05270 */
[----:B------:R-:W-:Y:S02]  /*14b0*/  ISETP.GE.U32.AND P2, PT, R10, R17, PT ;  /* 0x000000110a00720c */ /* 0x000fe40003f46070 */
[----:B------:R-:W0:Y:S11]  /*14c0*/  I2F.U32.RP R17, R8 ;  /* 0x0000000800117306 */ /* 0x000e360000209000 */
[----:B------:R-:W-:-:S05]  /*14d0*/  @P2 IADD3 R18, R18, 0x1, RZ ;  /* 0x0000000112122810 */ /* 0x000fca0007ffe0ff */
[----:B------:R-:W-:Y:S01]  /*14e0*/  @!P1 IMAD.MOV R18, RZ, RZ, -R18 ;  /* 0x000000ffff129224 */ /* 0x000fe200078e0a12 */
[----:B------:R-:W-:Y:S01]  /*14f0*/  @!P0 LOP3.LUT R18, RZ, c[0x0][0x214], RZ, 0x33, !PT ;  /* 0x00008500ff128a12 */ /* 0x000fe200078e33ff */
[----:B0-----:R-:W0:Y:S04]  /*1500*/  MUFU.RCP R26, R17 ;  /* 0x00000011001a7308 */ /* 0x001e280000001000 */
[----:B------:R-:W-:-:S05]  /*1510*/  IMAD R3, R3, R18, RZ ;  /* 0x0000001203037224 */ /* 0x000fca00078e02ff */
[----:B------:R-:W-:-:S04]  /*1520*/  IABS R9, R3 ;  /* 0x0000000300097213 */ /* 0x000fc80000000000 */
[----:B------:R-:W1:Y:S01]  /*1530*/  I2F.RP R22, R9 ;  /* 0x0000000900167306 */ /* 0x000e620000209400 */
[----:B------:R-:W-:Y:S01]  /*1540*/  IMAD.IADD R6, R6, 0x1, R9 ;  /* 0x0000000106067824 */ /* 0x000fe200078e0209 */
[----:B0-----:R-:W-:-:S06]  /*1550*/  IADD3 R26, R26, 0xffffffe, RZ ;  /* 0x0ffffffe1a1a7810 */ /* 0x001fcc0007ffe0ff */
[----:B------:R-:W0:Y:S08]  /*1560*/  F2I.FTZ.U32.TRUNC.NTZ R27, R26 ;  /* 0x0000001a001b7305 */ /* 0x000e30000021f000 */
[----:B-1----:R-:W1:Y:S01]  /*1570*/  MUFU.RCP R10, R22 ;  /* 0x00000016000a7308 */ /* 0x002e620000001000 */
[----:B0-----:R-:W-:Y:S02]  /*1580*/  IMAD.MOV R25, RZ, RZ, -R27 ;  /* 0x000000ffff197224 */ /* 0x001fe400078e0a1b */
[----:B------:R-:W-:-:S02]  /*1590*/  IMAD.MOV.U32 R26, RZ, RZ, RZ ;  /* 0x000000ffff1a7224 */ /* 0x000fc400078e00ff */
[----:B------:R-:W-:Y:S01]  /*15a0*/  IMAD R25, R25, R8, RZ ;  /* 0x0000000819197224 */ /* 0x000fe200078e02ff */
[----:B-1----:R-:W-:-:S03]  /*15b0*/  IADD3 R18, R10, 0xffffffe, RZ ;  /* 0x0ffffffe0a127810 */ /* 0x002fc60007ffe0ff */
[----:B------:R-:W-:Y:S01]  /*15c0*/  IMAD.HI.U32 R25, R27, R25, R26 ;  /* 0x000000191b197227 */ /* 0x000fe200078e001a */
[----:B------:R-:W-:Y:S01]  /*15d0*/  IABS R22, R6 ;  /* 0x0000000600167213 */ /* 0x000fe20000000000 */
[----:B------:R-:W0:Y:S01]  /*15e0*/  F2I.FTZ.U32.TRUNC.NTZ R19, R18 ;  /* 0x0000001200137305 */ /* 0x000e22000021f000 */
[----:B------:R-:W-:Y:S01]  /*15f0*/  LEA.HI.SX32 R27, R2, 0x1, 0x1 ;  /* 0x00000001021b7811 */ /* 0x000fe200078f0aff */
[----:B0-----:R-:W-:Y:S02]  /*1600*/  IMAD.MOV R10, RZ, RZ, -R19 ;  /* 0x000000ffff0a7224 */ /* 0x001fe400078e0a13 */
[----:B------:R-:W-:Y:S02]  /*1610*/  IMAD.MOV.U32 R18, RZ, RZ, RZ ;  /* 0x000000ffff127224 */ /* 0x000fe400078e00ff */
[----:B------:R-:W-:Y:S02]  /*1620*/  IMAD R23, R10, R9, RZ ;  /* 0x000000090a177224 */ /* 0x000fe400078e02ff */
[----:B------:R-:W-:-:S04]  /*1630*/  IMAD.HI.U32 R10, R25, R24, RZ ;  /* 0x00000018190a7227 */ /* 0x000fc800078e00ff */
[----:B------:R-:W-:Y:S01]  /*1640*/  IMAD.HI.U32 R23, R19, R23, R18 ;  /* 0x0000001713177227 */ /* 0x000fe200078e0012 */
[----:B------:R-:W-:Y:S02]  /*1650*/  IABS R19, c[0x0][0x1c0] ;  /* 0x0000700000137a13 */ /* 0x000fe40000000000 */
[----:B------:R-:W-:Y:S01]  /*1660*/  IABS R18, R3 ;  /* 0x0000000300127213 */ /* 0x000fe20000000000 */
[----:B------:R-:W-:-:S04]  /*1670*/  IMAD.HI.U32 R25, R25, R22, RZ ;  /* 0x0000001619197227 */ /* 0x000fc800078e00ff */
[----:B------:R-:W-:Y:S02]  /*1680*/  IMAD.MOV R19, RZ, RZ, -R19 ;  /* 0x000000ffff137224 */ /* 0x000fe400078e0a13 */
[----:B------:R-:W-:Y:S02]  /*1690*/  IMAD.MOV R18, RZ, RZ, -R18 ;  /* 0x000000ffff127224 */ /* 0x000fe400078e0a12 */
[----:B------:R-:W-:Y:S02]  /*16a0*/  IMAD R17, R10, R19, R24 ;  /* 0x000000130a117224 */ /* 0x000fe400078e0218 */
[----:B------:R-:W-:-:S03]  /*16b0*/  IMAD.HI.U32 R23, R23, R22, RZ ;  /* 0x0000001617177227 */ /* 0x000fc600078e00ff */
[----:B------:R-:W-:Y:S01]  /*16c0*/  ISETP.GT.U32.AND P3, PT, R8, R17, PT ;  /* 0x000000110800720c */ /* 0x000fe20003f64070 */
[--C-:B------:R-:W-:Y:S02]  /*16d0*/  IMAD R18, R23, R18, R22.reuse ;  /* 0x0000001217127224 */ /* 0x100fe400078e0216 */
[----:B------:R-:W-:-:S03]  /*16e0*/  IMAD R19, R25, R19, R22 ;  /* 0x0000001319137224 */ /* 0x000fc600078e0216 */
[----:B------:R-:W-:Y:S02]  /*16f0*/  ISETP.GT.U32.AND P0, PT, R9, R18, PT ;  /* 0x000000120900720c */ /* 0x000fe40003f04070 */
[----:B------:R-:W-:-:S05]  /*1700*/  ISETP.GT.U32.AND P1, PT, R8, R19, PT ;  /* 0x000000130800720c */ /* 0x000fca0003f24070 */
[--C-:B------:R-:W-:Y:S01]  /*1710*/  @!P3 IMAD.IADD R17, R17, 0x1, -R8.reuse ;  /* 0x000000011111b824 */ /* 0x100fe200078e0a08 */
[----:B------:R-:W-:Y:S02]  /*1720*/  @!P3 IADD3 R10, R10, 0x1, RZ ;  /* 0x000000010a0ab810 */ /* 0x000fe40007ffe0ff */
[----:B------:R-:W-:Y:S02]  /*1730*/  ISETP.GT.AND P3, PT, R2, RZ, PT ;  /* 0x000000ff0200720c */ /* 0x000fe40003f64270 */
[----:B------:R-:W-:Y:S01]  /*1740*/  ISETP.GE.U32.AND P6, PT, R17, R8, PT ;  /* 0x000000081100720c */ /* 0x000fe20003fc6070 */
[----:B------:R-:W-:Y:S01]  /*1750*/  @!P0 IMAD.IADD R18, R18, 0x1, -R9 ;  /* 0x0000000112128824 */ /* 0x000fe200078e0a09 */
[----:B------:R-:W0:Y:S01]  /*1760*/  S2R R17, SR_TID.X ;  /* 0x0000000000117919 */ /* 0x000e220000002100 */
[----:B------:R-:W-:Y:S01]  /*1770*/  @!P0 IADD3 R23, R23, 0x1, RZ ;  /* 0x0000000117178810 */ /* 0x000fe20007ffe0ff */
[----:B------:R-:W-:Y:S01]  /*1780*/  @!P1 IMAD.IADD R19, R19, 0x1, -R8 ;  /* 0x0000000113139824 */ /* 0x000fe200078e0a08 */
[----:B------:R-:W-:-:S02]  /*1790*/  ISETP.GE.AND P0, PT, R4, RZ, PT ;  /* 0x000000ff0400720c */ /* 0x000fc40003f06270 */
[-C--:B------:R-:W-:Y:S02]  /*17a0*/  ISETP.GE.U32.AND P2, PT, R18, R9.reuse, PT ;  /* 0x000000091200720c */ /* 0x080fe40003f46070 */
[----:B------:R-:W-:Y:S02]  /*17b0*/  LOP3.LUT R18, R6, R9, RZ, 0x3c, !PT ;  /* 0x0000000906127212 */ /* 0x000fe400078e3cff */
[----:B------:R-:W-:Y:S01]  /*17c0*/  ISETP.GE.U32.AND P5, PT, R19, R8, PT ;  /* 0x000000081300720c */ /* 0x000fe20003fa6070 */
[----:B------:R-:W-:Y:S01]  /*17d0*/  IMAD.MOV.U32 R19, RZ, RZ, c[0x0][0x214] ;  /* 0x00008500ff137624 */ /* 0x000fe200078e00ff */
[----:B------:R-:W-:Y:S02]  /*17e0*/  ISETP.GE.AND P4, PT, R18, RZ, PT ;  /* 0x000000ff1200720c */ /* 0x000fe40003f86270 */
[----:B------:R-:W-:Y:S02]  /*17f0*/  @P6 IADD3 R10, R10, 0x1, RZ ;  /* 0x000000010a0a6810 */ /* 0x000fe40007ffe0ff */
[----:B------:R-:W-:-:S02]  /*1800*/  ISETP.NE.AND P6, PT, R3, RZ, PT ;  /* 0x000000ff0300720c */ /* 0x000fc40003fc5270 */
[----:B------:R-:W-:Y:S01]  /*1810*/  LOP3.LUT R6, R6, c[0x0][0x1c0], RZ, 0x3c, !PT ;  /* 0x0000700006067a12 */ /* 0x000fe200078e3cff */
[----:B------:R-:W-:Y:S01]  /*1820*/  @!P0 IMAD.MOV R10, RZ, RZ, -R10 ;  /* 0x000000ffff0a8224 */ /* 0x000fe200078e0a0a */
[----:B------:R-:W-:Y:S02]  /*1830*/  @P2 IADD3 R23, R23, 0x1, RZ ;  /* 0x0000000117172810 */ /* 0x000fe40007ffe0ff */
[----:B------:R-:W-:Y:S02]  /*1840*/  ISETP.GE.AND P2, PT, R6, RZ, PT ;  /* 0x000000ff0600720c */ /* 0x000fe40003f46270 */
[----:B------:R-:W-:Y:S01]  /*1850*/  LOP3.LUT R6, RZ, c[0x0][0x1c0], RZ, 0x33, !PT ;  /* 0x00007000ff067a12 */ /* 0x000fe200078e33ff */
[----:B------:R-:W-:Y:S01]  /*1860*/  @!P4 IMAD.MOV R23, RZ, RZ, -R23 ;  /* 0x000000ffff17c224 */ /* 0x000fe200078e0a17 */
[----:B------:R-:W-:Y:S02]  /*1870*/  ISETP.NE.AND P4, PT, RZ, c[0x0][0x1c0], PT ;  /* 0x00007000ff007a0c */ /* 0x000fe40003f85270 */
[----:B0-----:R-:W-:-:S02]  /*1880*/  SHF.R.S32.HI R4, RZ, 0x1f, R17 ;  /* 0x0000001fff047819 */ /* 0x001fc40000011411 */
[----:B------:R-:W-:Y:S02]  /*1890*/  @!P1 IADD3 R25, R25, 0x1, RZ ;  /* 0x0000000119199810 */ /* 0x000fe40007ffe0ff */
[----:B------:R-:W-:Y:S02]  /*18a0*/  SHF.R.S32.HI R18, RZ, 0x1f, R2 ;  /* 0x0000001fff127819 */ /* 0x000fe40000011402 */
[----:B------:R-:W-:Y:S02]  /*18b0*/  SEL R8, R6, R10, !P4 ;  /* 0x0000000a06087207 */ /* 0x000fe40006000000 */
[----:B------:R-:W-:Y:S01]  /*18c0*/  @!P6 LOP3.LUT R23, RZ, R9, RZ, 0x33, !PT ;  /* 0x00000009ff17e212 */ /* 0x000fe200078e33ff */
[----:B------:R-:W-:Y:S01]  /*18d0*/  @!P3 IMAD.MOV R27, RZ, RZ, R18 ;  /* 0x000000ffff1bb224 */ /* 0x000fe200078e0212 */
[----:B------:R-:W-:Y:S02]  /*18e0*/  LEA.HI R10, R4, R17, RZ, 0x3 ;  /* 0x00000011040a7211 */ /* 0x000fe400078f18ff */
[----:B------:R-:W-:-:S02]  /*18f0*/  @P5 IADD3 R25, R25, 0x1, RZ ;  /* 0x0000000119195810 */ /* 0x000fc40007ffe0ff */
[----:B------:R-:W-:Y:S02]  /*1900*/  ISETP.LT.U32.AND P0, PT, R20, R23, PT ;  /* 0x000000171400720c */ /* 0x000fe40003f01070 */
[----:B------:R-:W-:Y:S01]  /*1910*/  SHF.R.S32.HI R9, RZ, 0x1f, R23 ;  /* 0x0000001fff097819 */ /* 0x000fe20000011417 */
[----:B------:R-:W-:Y:S01]  /*1920*/  @!P2 IMAD.MOV R25, RZ, RZ, -R25 ;  /* 0x000000ffff19a224 */ /* 0x000fe200078e0a19 */
[----:B------:R-:W-:Y:S02]  /*1930*/  SHF.R.S32.HI R18, RZ, 0x3, R10 ;  /* 0x00000003ff127819 */ /* 0x000fe4000001140a */
[----:B------:R-:W-:Y:S02]  /*1940*/  ISETP.LT.AND.EX P2, PT, R21, R9, PT, P0 ;  /* 0x000000091500720c */ /* 0x000fe40003f41300 */
[----:B------:R-:W-:Y:S02]  /*1950*/  ISETP.GE.AND P0, PT, R18, c[0x0][0x314], PT ;  /* 0x0000c50012007a0c */ /* 0x000fe40003f06270 */
[----:B------:R-:W-:-:S02]  /*1960*/  ISETP.NE.AND P1, PT, RZ, UR4, PT ;  /* 0x00000004ff007c0c */ /* 0x000fc4000bf25270 */
[----:B------:R-:W-:Y:S02]  /*1970*/  LOP3.LUT R22, R10, 0xfffffff8, RZ, 0xc0, !PT ;  /* 0xfffffff80a167812 */ /* 0x000fe400078ec0ff */
[----:B------:R-:W-:Y:S02]  /*1980*/  SEL R19, R19, 0x1, !P1 ;  /* 0x0000000113137807 */ /* 0x000fe40004800000 */
[----:B------:R-:W-:Y:S01]  /*1990*/  SEL R10, R20, R23, P2 ;  /* 0x00000017140a7207 */ /* 0x000fe20001000000 */
[----:B------:R-:W-:Y:S01]  /*19a0*/  IMAD.MOV.U32 R20, RZ, RZ, -0x800000 ;  /* 0xff800000ff147424 */ /* 0x000fe200078e00ff */
[----:B------:R-:W-:Y:S01]  /*19b0*/  SEL R6, R6, R25, !P4 ;  /* 0x0000001906067207 */ /* 0x000fe20006000000 */
[----:B------:R-:W-:Y:S01]  /*19c0*/  IMAD R8, R8, R19, RZ ;  /* 0x0000001308087224 */ /* 0x000fe200078e02ff */
[----:B------:R-:W-:Y:S01]  /*19d0*/  SEL R9, R21, R9, P2 ;  /* 0x0000000915097207 */ /* 0x000fe20001000000 */
[----:B------:R-:W-:Y:S02]  /*19e0*/  IMAD.IADD R23, R17, 0x1, -R22 ;  /* 0x0000000111177824 */ /* 0x000fe400078e0a16 */
[----:B------:R-:W-:Y:S01]  /*19f0*/  IMAD R8, R27, R8, RZ ;  /* 0x000000081b087224 */ /* 0x000fe200078e02ff */
[----:B------:R-:W-:Y:S05]  /*1a00*/  @P0 BRA `(.L_x_153) ;  /* 0x0000010000000947 */ /* 0x000fea0003800000 */
[----:B------:R-:W-:Y:S02]  /*1a10*/  IADD3 R22, P2, R7, -UR8, RZ ;  /* 0x8000000807167c10 */ /* 0x000fe4000ff5e0ff */
[----:B------:R-:W-:-:S02]  /*1a20*/  SHF.R.S32.HI R21, RZ, 0x1f, R23 ;  /* 0x0000001fff157819 */ /* 0x000fc40000011417 */
[----:B------:R-:W-:Y:S02]  /*1a30*/  ISETP.GT.U32.AND P0, PT, R22, R23, PT ;  /* 0x000000171600720c */ /* 0x000fe40003f04070 */
[----:B------:R-:W-:-:S04]  /*1a40*/  IADD3.X R22, R5, ~UR7, RZ, P2, !PT ;  /* 0x8000000705167c10 */ /* 0x000fc800097fe4ff */
[----:B------:R-:W-:-:S13]  /*1a50*/  ISETP.GT.AND.EX P0, PT, R22, R21, PT, P0 ;  /* 0x000000151600720c */ /* 0x000fda0003f04300 */
[----:B------:R-:W-:Y:S05]  /*1a60*/  @!P0 BRA `(.L_x_153) ;  /* 0x000000a000008947 */ /* 0x000fea0003800000 */
[----:B------:R-:W-:Y:S01]  /*1a70*/  IADD3 R24, P0, R23, UR8, RZ ;  /* 0x0000000817187c10 */ /* 0x000fe2000ff1e0ff */
[----:B------:R-:W-:Y:S01]  /*1a80*/  IMAD R20, R5, R18, RZ ;  /* 0x0000001205147224 */ /* 0x000fe200078e02ff */
[----:B------:R-:W-:Y:S02]  /*1a90*/  SHF.R.S32.HI R22, RZ, 0x1f, R18 ;  /* 0x0000001fff167819 */ /* 0x000fe40000011412 */
[----:B------:R-:W-:-:S03]  /*1aa0*/  IADD3.X R25, R21, UR7, RZ, P0, !PT ;  /* 0x0000000715197c10 */ /* 0x000fc600087fe4ff */
[C---:B------:R-:W-:Y:S02]  /*1ab0*/  IMAD R20, R7.reuse, R22, R20 ;  /* 0x0000001607147224 */ /* 0x040fe400078e0214 */
[----:B------:R-:W-:-:S04]  /*1ac0*/  IMAD.WIDE.U32 R24, R7, R18, R24 ;  /* 0x0000001207187225 */ /* 0x000fc800078e0018 */
[----:B------:R-:W-:Y:S01]  /*1ad0*/  IMAD.IADD R20, R25, 0x1, R20 ;  /* 0x0000000119147824 */ /* 0x000fe200078e0214 */
[----:B------:R-:W-:-:S04]  /*1ae0*/  LEA R26, P0, R24, c[0x0][0x208], 0x2 ;  /* 0x00008200181a7a11 */ /* 0x000fc800078010ff */
[----:B------:R-:W-:-:S05]  /*1af0*/  LEA.HI.X R27, R24, c[0x0][0x20c], R20, 0x2, P0 ;  /* 0x00008300181b7a11 */ /* 0x000fca00000f1414 */
[----:B------:R0:W5:Y:S04]  /*1b00*/  LDG.E R20, [R26.64] ;  /* 0x0000000a1a147981 */ /* 0x000168000c1e1900 */
.L_x_153:
[----:B------:R-:W-:Y:S05]  /*1b10*/  BSYNC B0 ;  /* 0x0000000000007941 */ /* 0x000fea0003800000 */
.L_x_152:
[C---:B------:R-:W-:Y:S01]  /*1b20*/  ISETP.GT.AND P0, PT, R17.reuse, 0x7f, PT ;  /* 0x0000007f1100780c */ /* 0x040fe20003f04270 */
[----:B------:R-:W-:Y:S01]  /*1b30*/  IMAD.MOV.U32 R29, RZ, RZ, -0x800000 ;  /* 0xff800000ff1d7424 */ /* 0x000fe200078e00ff */
[----:B------:R-:W-:Y:S01]  /*1b40*/  LOP3.LUT P2, RZ, R17, 0xf, RZ, 0xc0, !PT ;  /* 0x0000000f11ff7812 */ /* 0x000fe2000784c0ff */
[----:B------:R-:W-:Y:S01]  /*1b50*/  IMAD R19, R6, R19, RZ ;  /* 0x0000001306137224 */ /* 0x000fe200078e02ff */
[----:B------:R-:W-:Y:S01]  /*1b60*/  ISETP.GT.AND P3, PT, R3, RZ, PT ;  /* 0x000000ff0300720c */ /* 0x000fe20003f64270 */
[----:B------:R-:W-:Y:S01]  /*1b70*/  BSSY B1, `(.L_x_154) ;  /* 0x00001f0000017945 */ /* 0x000fe20003800000 */
[----:B------:R-:W-:Y:S01]  /*1b80*/  ISETP.GT.OR P2, PT, R17, 0x7f, P2 ;  /* 0x0000007f1100780c */ /* 0x000fe20001744670 */
[----:B------:R-:W-:-:S06]  /*1b90*/  IMAD.MOV.U32 R28, RZ, RZ, 0x7f800000 ;  /* 0x7f800000ff1c7424 */ /* 0x000fcc00078e00ff */
[----:B------:R-:W-:Y:S01]  /*1ba0*/  @!P0 IMAD R23, R18, 0x9, R23 ;  /* 0x0000000912178824 */ /* 0x000fe200078e0217 */
[----:B------:R-:W-:-:S04]  /*1bb0*/  @!P0 LEA.HI R21, R4, R17, RZ, 0x4 ;  /* 0x0000001104158211 */ /* 0x000fc800078f20ff */
[----:B-----5:R-:W-:Y:S01]  /*1bc0*/  @!P0 STS [R23.X4], R20 ;  /* 0x0000001417008388 */ /* 0x020fe20000004800 */
[----:B------:R-:W-:Y:S02]  /*1bd0*/  @!P0 LOP3.LUT R22, R21, 0xfffffff0, RZ, 0xc0, !PT ;  /* 0xfffffff015168812 */ /* 0x000fe400078ec0ff */
[----:B------:R-:W-:-:S03]  /*1be0*/  @!P0 SHF.R.S32.HI R21, RZ, 0x4, R21 ;  /* 0x00000004ff158819 */ /* 0x000fc60000011415 */
[----:B------:R-:W-:-:S04]  /*1bf0*/  @!P0 IMAD.IADD R22, R17, 0x1, -R22 ;  /* 0x0000000111168824 */ /* 0x000fc800078e0a16 */
[----:B------:R-:W-:Y:S01]  /*1c00*/  @!P0 IMAD R21, R22, 0x9, R21 ;  /* 0x0000000916158824 */ /* 0x000fe200078e0215 */
[----:B------:R-:W-:Y:S06]  /*1c10*/  BAR.SYNC.DEFER_BLOCKING 0x0 ;  /* 0x0000000000007b1d */ /* 0x000fec0000010000 */
[----:B------:R-:W1:Y:S04]  /*1c20*/  @!P0 LDS R29, [R21.X4] ;  /* 0x00000000151d8984 */ /* 0x000e680000004800 */
[----:B-1----:R-:W1:Y:S02]  /*1c30*/  SHFL.BFLY PT, R18, R29, 0x8, 0x1f ;  /* 0x0d001f001d127f89 */ /* 0x002e6400000e0000 */
[----:B-1----:R-:W-:-:S05]  /*1c40*/  FMNMX.FTZ R25, R18, R29, !PT ;  /* 0x0000001d12197209 */ /* 0x002fca0007810000 */
[----:B------:R-:W1:Y:S02]  /*1c50*/  SHFL.BFLY PT, R24, R25, 0x4, 0x1f ;  /* 0x0c801f0019187f89 */ /* 0x000e6400000e0000 */
[----:B-1----:R-:W-:-:S05]  /*1c60*/  FMNMX.FTZ R24, R25, R24, !PT ;  /* 0x0000001819187209 */ /* 0x002fca0007810000 */
[----:B0-----:R-:W0:Y:S02]  /*1c70*/  SHFL.BFLY PT, R27, R24, 0x2, 0x1f ;  /* 0x0c401f00181b7f89 */ /* 0x001e2400000e0000 */
[----:B0-----:R-:W-:-:S05]  /*1c80*/  FMNMX.FTZ R27, R24, R27, !PT ;  /* 0x0000001b181b7209 */ /* 0x001fca0007810000 */
[----:B------:R-:W0:Y:S02]  /*1c90*/  SHFL.BFLY PT, R18, R27, 0x1, 0x1f ;  /* 0x0c201f001b127f89 */ /* 0x000e2400000e0000 */
[----:B0-----:R-:W-:-:S04]  /*1ca0*/  FMNMX.FTZ R18, R27, R18, !PT ;  /* 0x000000121b127209 */ /* 0x001fc80007810000 */
[----:B------:R-:W-:-:S04]  /*1cb0*/  FSETP.NEU.FTZ.AND P0, PT, R18, -INF , PT ;  /* 0xff8000001200780b */ /* 0x000fc80003f1d000 */
[----:B------:R-:W-:-:S05]  /*1cc0*/  FSEL R18, R18, RZ, P0 ;  /* 0x000000ff12127208 */ /* 0x000fca0000000000 */
[----:B------:R-:W-:-:S04]  /*1cd0*/  FADD.FTZ R22, -R18, R29 ;  /* 0x0000001d12167221 */ /* 0x000fc80000010100 */
[----:B------:R-:W-:-:S06]  /*1ce0*/  FMUL.FTZ R22, R22, 1.4426950216293334961 ;  /* 0x3fb8aa3b16167820 */ /* 0x000fcc0000410000 */
[----:B------:R-:W0:Y:S02]  /*1cf0*/  MUFU.EX2 R22, R22 ;  /* 0x0000001600167308 */ /* 0x000e240000000800 */
[----:B0-----:R-:W0:Y:S02]  /*1d00*/  SHFL.BFLY PT, R25, R22, 0x8, 0x1f ;  /* 0x0d001f0016197f89 */ /* 0x001e2400000e0000 */
[----:B0-----:R-:W-:Y:S01]  /*1d10*/  FADD.FTZ R25, R22, R25 ;  /* 0x0000001916197221 */ /* 0x001fe20000010000 */
[----:B------:R-:W-:-:S04]  /*1d20*/  SHF.R.S32.HI R22, RZ, 0x1f, R3 ;  /* 0x0000001fff167819 */ /* 0x000fc80000011403 */
[----:B------:R-:W0:Y:S02]  /*1d30*/  SHFL.BFLY PT, R24, R25, 0x4, 0x1f ;  /* 0x0c801f0019187f89 */ /* 0x000e2400000e0000 */
[----:B0-----:R-:W-:-:S05]  /*1d40*/  FADD.FTZ R24, R25, R24 ;  /* 0x0000001819187221 */ /* 0x001fca0000010000 */
[----:B------:R-:W0:Y:S02]  /*1d50*/  SHFL.BFLY PT, R23, R24, 0x2, 0x1f ;  /* 0x0c401f0018177f89 */ /* 0x000e2400000e0000 */
[----:B0-----:R-:W-:-:S05]  /*1d60*/  FADD.FTZ R23, R24, R23 ;  /* 0x0000001718177221 */ /* 0x001fca0000010000 */
[----:B------:R-:W0:Y:S02]  /*1d70*/  SHFL.BFLY PT, R20, R23, 0x1, 0x1f ;  /* 0x0c201f0017147f89 */ /* 0x000e2400000e0000 */
[----:B0-----:R-:W-:Y:S01]  /*1d80*/  FADD.FTZ R21, R23, R20 ;  /* 0x0000001417157221 */ /* 0x001fe20000010000 */
[----:B------:R-:W-:Y:S01]  /*1d90*/  LEA.HI.SX32 R20, R3, 0x1, 0x1 ;  /* 0x0000000103147811 */ /* 0x000fe200078f0aff */
[----:B------:R-:W-:-:S03]  /*1da0*/  @!P3 IMAD.MOV R20, RZ, RZ, R22 ;  /* 0x000000ffff14b224 */ /* 0x000fc600078e0216 */
[----:B------:R-:W-:Y:S01]  /*1db0*/  FSETP.NE.FTZ.AND P0, PT, R21, RZ, PT ;  /* 0x000000ff1500720b */ /* 0x000fe20003f15000 */
[----:B------:R-:W-:-:S12]  /*1dc0*/  IMAD R6, R19, R20, RZ ;  /* 0x0000001413067224 */ /* 0x000fd800078e02ff */
[----:B------:R-:W0:Y:S02]  /*1dd0*/  @P0 MUFU.LG2 R21, R21 ;  /* 0x0000001500150308 */ /* 0x000e240000000c00 */
[----:B0-----:R-:W-:Y:S01]  /*1de0*/  @P0 FFMA.FTZ R28, R21, 0.69314718246459960938, R18 ;  /* 0x3f317218151c0823 */ /* 0x001fe20000010012 */
[----:B------:R-:W-:Y:S05]  /*1df0*/  @P2 BRA `(.L_x_155) ;  /* 0x00001c7000002947 */ /* 0x000fea0003800000 */
[----:B------:R-:W-:Y:S01]  /*1e00*/  ULDC.U8 UR4, c[0x0][0x328] ;  /* 0x0000ca0000047ab9 */ /* 0x000fe20000000000 */
[----:B------:R-:W-:Y:S02]  /*1e10*/  LEA.HI R4, R4, R17, RZ, 0x4 ;  /* 0x0000001104047211 */ /* 0x000fe400078f20ff */
[----:B------:R-:W-:Y:S02]  /*1e20*/  ISETP.NE.AND P2, PT, RZ, UR4, PT ;  /* 0x00000004ff007c0c */ /* 0x000fe4000bf45270 */
[----:B------:R-:W-:-:S04]  /*1e30*/  SHF.R.S32.HI R4, RZ, 0x4, R4 ;  /* 0x00000004ff047819 */ /* 0x000fc80000011404 */
[----:B------:R-:W-:-:S04]  /*1e40*/  IADD3 R36, P0, R4, UR8, RZ ;  /* 0x0000000804247c10 */ /* 0x000fc8000ff1e0ff */
[----:B------:R-:W-:-:S03]  /*1e50*/  LEA.HI.X.SX32 R37, R4, UR7, 0x1, P0 ;  /* 0x0000000704257c11 */ /* 0x000fc600080f0eff */
        /* <DEDUP_REMOVED lines=43> */
.L_x_158:
        /* <DEDUP_REMOVED lines=22> */
.L_x_159:
[----:B------:R-:W-:Y:S05]  /*2270*/  BSYNC B0 ;  /* 0x0000000000007941 */ /* 0x000fea0003800000 */
.L_x_157:
[----:B------:R-:W-:Y:S01]  /*2280*/  LOP3.LUT R19, R17, R0, RZ, 0xfc, !PT ;  /* 0x0000000011137212 */ /* 0x000fe200078efcff */
[----:B------:R-:W-:Y:S03]  /*2290*/  BSSY B0, `(.L_x_160) ;  /* 0x0000028000007945 */ /* 0x000fe60003800000 */
[----:B------:R-:W-:-:S13]  /*22a0*/  ISETP.NE.U32.AND P0, PT, R19, RZ, PT ;  /* 0x000000ff1300720c */ /* 0x000fda0003f05070 */
[----:B------:R-:W-:Y:S05]  /*22b0*/  @!P0 BRA `(.L_x_161) ;  /* 0x000000f000008947 */ /* 0x000fea0003800000 */
[----:B------:R-:W-:Y:S01]  /*22c0*/  IMAD.MOV.U32 R24, RZ, RZ, R30 ;  /* 0x000000ffff187224 */ /* 0x000fe200078e001e */
[----:B------:R-:W-:Y:S02]  /*22d0*/  MOV R23, R0 ;  /* 0x0000000000177202 */ /* 0x000fe40000000f00 */
[----:B------:R-:W-:Y:S02]  /*22e0*/  MOV R22, 0x2300 ;  /* 0x0000230000167802 */ /* 0x000fe40000000f00 */
[----:B------:R-:W-:Y:S05]  /*22f0*/  CALL.REL.NOINC `($__internal_3_$__cuda_sm20_div_s64) ;  /* 0x0000201000007944 */ /* 0x000fea0003c00000 */
        /* <DEDUP_REMOVED lines=11> */
.L_x_161:
        /* <DEDUP_REMOVED lines=22> */
.L_x_162:
[----:B------:R-:W-:Y:S05]  /*2510*/  BSYNC B0 ;  /* 0x0000000000007941 */ /* 0x000fea0003800000 */
.L_x_160:
        /* <DEDUP_REMOVED lines=11> */
[----:B------:R-:W-:Y:S05]  /*25d0*/  CALL.REL.NOINC `($__internal_3_$__cuda_sm20_div_s64) ;  /* 0x00001d3000007944 */ /* 0x000fea0003c00000 */
[----:B------:R-:W-:-:S04]  /*25e0*/  IADD3 R17, P0, RZ, -R20, RZ ;  /* 0x80000014ff117210 */ /* 0x000fc80007f1e0ff */
[----:B------:R-:W-:Y:S01]  /*25f0*/  IADD3.X R18, RZ, ~R21, RZ, P0, !PT ;  /* 0x80000015ff127210 */ /* 0x000fe200007fe4ff */
[----:B------:R-:W-:-:S04]  /*2600*/  IMAD.WIDE.U32 R36, R5, R17, R36 ;  /* 0x0000001105247225 */ /* 0x000fc800078e0024 */
[----:B------:R-:W-:-:S04]  /*2610*/  IMAD R18, R18, R5, RZ ;  /* 0x0000000512127224 */ /* 0x000fc800078e02ff */
[----:B------:R-:W-:-:S05]  /*2620*/  IMAD R4, R4, R17, R18 ;  /* 0x0000001104047224 */ /* 0x000fca00078e0212 */
[----:B------:R-:W-:Y:S01]  /*2630*/  IADD3 R4, R37, R4, RZ ;  /* 0x0000000425047210 */ /* 0x000fe20007ffe0ff */
[----:B------:R-:W-:Y:S05]  /*2640*/  BRA `(.L_x_165) ;  /* 0x0000016000007947 */ /* 0x000fea0003800000 */
.L_x_164:
        /* <DEDUP_REMOVED lines=22> */
.L_x_165:
[----:B------:R-:W-:Y:S05]  /*27b0*/  BSYNC B0 ;  /* 0x0000000000007941 */ /* 0x000fea0003800000 */
.L_x_163:
        /* <DEDUP_REMOVED lines=16> */
[----:B------:R-:W-:Y:S02]  /*28c0*/  IMAD R18, R5, R14, RZ ;  /* 0x0000000e05127224 */ /* 0x000fe400078e02ff */
        /* <DEDUP_REMOVED lines=21> */
[----:B------:R-:W-:Y:S05]  /*2a20*/  CALL.REL.NOINC `($__internal_3_$__cuda_sm20_div_s64) ;  /* 0x000018e000007944 */ /* 0x000fea0003c00000 */
        /* <DEDUP_REMOVED lines=12> */
.L_x_167:
[----:B------:R-:W0:Y:S01]  /*2af0*/  I2F.U32.RP R20, R40 ;  /* 0x0000002800147306 */ /* 0x000e220000209000 */
[----:B------:R-:W-:Y:S01]  /*2b00*/  ISETP.NE.U32.AND P0, PT, R40, RZ, PT ;  /* 0x000000ff2800720c */ /* 0x000fe20003f05070 */
[----:B------:R-:W-:-:S06]  /*2b10*/  IMAD.MOV.U32 R41, RZ, RZ, RZ ;  /* 0x000000ffff297224 */ /* 0x000fcc00078e00ff */
        /* <DEDUP_REMOVED lines=20> */
.L_x_168:
[----:B------:R-:W-:Y:S05]  /*2c60*/  BSYNC B0 ;  /* 0x0000000000007941 */ /* 0x000fea0003800000 */
.L_x_166:
        /* <DEDUP_REMOVED lines=19> */
.L_x_170:
        /* <DEDUP_REMOVED lines=22> */
.L_x_171:
[----:B------:R-:W-:Y:S05]  /*2f00*/  BSYNC B0 ;  /* 0x0000000000007941 */ /* 0x000fea0003800000 */
.L_x_169:
        /* <DEDUP_REMOVED lines=10> */
[----:B------:R-:W-:Y:S02]  /*2fb0*/  IADD3 R18, P0, RZ, -R20, RZ ;  /* 0x80000014ff127210 */ /* 0x000fe40007f1e0ff */
[----:B------:R-:W-:Y:S02]  /*2fc0*/  MOV R22, R42 ;  /* 0x0000002a00167202 */ /* 0x000fe40000000f00 */
[----:B------:R-:W-:Y:S02]  /*2fd0*/  IADD3.X R17, RZ, ~R21, RZ, P0, !PT ;  /* 0x80000015ff117210 */ /* 0x000fe400007fe4ff */
[----:B------:R-:W-:-:S03]  /*2fe0*/  MOV R23, R43 ;  /* 0x0000002b00177202 */ /* 0x000fc60000000f00 */
[----:B------:R-:W-:Y:S02]  /*2ff0*/  IMAD R17, R17, R14, RZ ;  /* 0x0000000e11117224 */ /* 0x000fe400078e02ff */
[----:B------:R-:W-:-:S04]  /*3000*/  IMAD.WIDE.U32 R22, R14, R18, R22 ;  /* 0x000000120e167225 */ /* 0x000fc800078e0016 */
[----:B------:R-:W-:Y:S01]  /*3010*/  IMAD R13, R13, R18, R17 ;  /* 0x000000120d0d7224 */ /* 0x000fe200078e0211 */
[----:B------:R-:W-:-:S04]  /*3020*/  MOV R14, R22 ;  /* 0x00000016000e7202 */ /* 0x000fc80000000f00 */
[----:B------:R-:W-:Y:S01]  /*3030*/  IADD3 R13, R23, R13, RZ ;  /* 0x0000000d170d7210 */ /* 0x000fe20007ffe0ff */
[----:B------:R-:W-:Y:S05]  /*3040*/  BRA `(.L_x_174) ;  /* 0x0000017000007947 */ /* 0x000fea0003800000 */
.L_x_173:
        /* <DEDUP_REMOVED lines=23> */
.L_x_174:
[----:B------:R-:W-:Y:S05]  /*31c0*/  BSYNC B0 ;  /* 0x0000000000007941 */ /* 0x000fea0003800000 */
.L_x_172:
[----:B------:R-:W-:Y:S01]  /*31d0*/  SHF.R.S32.HI R18, RZ, 0x1f, R8 ;  /* 0x0000001fff127819 */ /* 0x000fe20000011408 */
[----:B------:R-:W-:Y:S01]  /*31e0*/  IMAD R17, R21, R8, RZ ;  /* 0x0000000815117224 */ /* 0x000fe200078e02ff */
[----:B------:R-:W-:Y:S01]  /*31f0*/  SHF.R.S32.HI R21, RZ, 0x1f, R2 ;  /* 0x0000001fff157819 */ /* 0x000fe20000011402 */
[----:B------:R-:W-:Y:S01]  /*3200*/  IMAD R44, R25, c[0x0][0x214], RZ ;  /* 0x00008500192c7a24 */ /* 0x000fe200078e02ff */
[----:B------:R-:W-:Y:S01]  /*3210*/  BSSY B0, `(.L_x_175) ;  /* 0x0000039000007945 */ /* 0x000fe20003800000 */
[----:B------:R-:W-:Y:S01]  /*3220*/  IMAD R17, R18, R20, R17 ;  /* 0x0000001412117224 */ /* 0x000fe200078e0211 */
[----:B------:R-:W-:Y:S01]  /*3230*/  LOP3.LUT R18, R41, R11, RZ, 0xfc, !PT ;  /* 0x0000000b29127212 */ /* 0x000fe200078efcff */
[----:B------:R-:W-:Y:S01]  /*3240*/  IMAD R13, R13, R2, RZ ;  /* 0x000000020d0d7224 */ /* 0x000fe200078e02ff */
[----:B------:R-:W-:Y:S01]  /*3250*/  SHF.R.S32.HI R19, RZ, 0x1f, R44 ;  /* 0x0000001fff137819 */ /* 0x000fe2000001142c */
[----:B------:R-:W-:Y:S01]  /*3260*/  IMAD.WIDE.U32 R42, R20, R8, RZ ;  /* 0x00000008142a7225 */ /* 0x000fe200078e00ff */
[----:B------:R-:W-:-:S03]  /*3270*/  ISETP.NE.U32.AND P0, PT, R18, RZ, PT ;  /* 0x000000ff1200720c */ /* 0x000fc60003f05070 */
[----:B------:R-:W-:Y:S02]  /*3280*/  IMAD R8, R15, R44, RZ ;  /* 0x0000002c0f087224 */ /* 0x000fe400078e02ff */
[----:B------:R-:W-:Y:S02]  /*3290*/  IMAD R13, R21, R14, R13 ;  /* 0x0000000e150d7224 */ /* 0x000fe400078e020d */
[----:B------:R-:W-:-:S04]  /*32a0*/  IMAD.WIDE.U32 R14, R14, R2, RZ ;  /* 0x000000020e0e7225 */ /* 0x000fc800078e00ff */
[----:B------:R-:W-:Y:S01]  /*32b0*/  IMAD R19, R19, R16, R8 ;  /* 0x0000001013137224 */ /* 0x000fe200078e0208 */
[----:B------:R-:W-:Y:S01]  /*32c0*/  IADD3 R8, R15, R13, RZ ;  /* 0x0000000d0f087210 */ /* 0x000fe20007ffe0ff */
        /* <DEDUP_REMOVED lines=9> */
[----:B------:R-:W-:Y:S05]  /*3360*/  CALL.REL.NOINC `($__internal_3_$__cuda_sm20_div_s64) ;  /* 0x00000fa000007944 */ /* 0x000fea0003c00000 */
        /* <DEDUP_REMOVED lines=12> */
.L_x_176:
        /* <DEDUP_REMOVED lines=23> */
.L_x_177:
[----:B------:R-:W-:Y:S05]  /*35a0*/  BSYNC B0 ;  /* 0x0000000000007941 */ /* 0x000fea0003800000 */
.L_x_175:
        /* <DEDUP_REMOVED lines=29> */
.L_x_179:
[----:B------:R-:W0:Y:S01]  /*3780*/  I2F.U32.RP R17, R10 ;  /* 0x0000000a00117306 */ /* 0x000e220000209000 */
[----:B------:R-:W-:Y:S01]  /*3790*/  IMAD.MOV.U32 R18, RZ, RZ, RZ ;  /* 0x000000ffff127224 */ /* 0x000fe200078e00ff */
[----:B------:R-:W-:Y:S01]  /*37a0*/  ISETP.NE.U32.AND P0, PT, R10, RZ, PT ;  /* 0x000000ff0a00720c */ /* 0x000fe20003f05070 */
[----:B------:R-:W-:-:S05]  /*37b0*/  IMAD.MOV.U32 R21, RZ, RZ, RZ ;  /* 0x000000ffff157224 */ /* 0x000fca00078e00ff */
        /* <DEDUP_REMOVED lines=19> */
.L_x_180:
[----:B------:R-:W-:Y:S05]  /*38f0*/  BSYNC B0 ;  /* 0x0000000000007941 */ /* 0x000fea0003800000 */
.L_x_178:
[----:B------:R-:W-:-:S04]  /*3900*/  IADD3 R31, P1, P0, R36, R32, R30 ;  /* 0x00000020241f7210 */ /* 0x000fc8000783e01e */
[----:B------:R-:W-:Y:S02]  /*3910*/  IADD3 R31, P3, P2, R42, R31, R44 ;  /* 0x0000001f2a1f7210 */ /* 0x000fe40007a7e02c */
[----:B------:R-:W-:Y:S01]  /*3920*/  IADD3.X R0, R4, R5, R0, P1, P0 ;  /* 0x0000000504007210 */ /* 0x000fe20000fe0400 */
[----:B------:R-:W-:Y:S01]  /*3930*/  IMAD R5, R21, R6, RZ ;  /* 0x0000000615057224 */ /* 0x000fe200078e02ff */
[----:B------:R-:W-:Y:S02]  /*3940*/  IADD3 R14, P1, P0, R46, R31, R14 ;  /* 0x0000001f2e0e7210 */ /* 0x000fe4000783e00e */
[----:B------:R-:W-:Y:S02]  /*3950*/  IADD3.X R0, R13, R0, R2, P3, P2 ;  /* 0x000000000d007210 */ /* 0x000fe40001fe4402 */
[----:B------:R-:W-:Y:S02]  /*3960*/  SHF.R.S32.HI R2, RZ, 0x1f, R6 ;  /* 0x0000001fff027819 */ /* 0x000fe40000011406 */
[----:B------:R-:W-:-:S02]  /*3970*/  IADD3.X R15, R11, R0, R8, P1, P0 ;  /* 0x000000000b0f7210 */ /* 0x000fc40000fe0408 */
[----:B------:R-:W-:Y:S01]  /*3980*/  SHF.R.S32.HI R0, RZ, 0x1f, R3 ;  /* 0x0000001fff007819 */ /* 0x000fe20000011403 */
[-C--:B------:R-:W-:Y:S02]  /*3990*/  IMAD R2, R2, R20.reuse, R5 ;  /* 0x0000001402027224 */ /* 0x080fe400078e0205 */
[----:B------:R-:W-:-:S04]  /*39a0*/  IMAD.WIDE.U32 R14, R6, R20, R14 ;  /* 0x00000014060e7225 */ /* 0x000fc800078e000e */
[----:B------:R-:W-:Y:S02]  /*39b0*/  IMAD R5, R12, R3, RZ ;  /* 0x000000030c057224 */ /* 0x000fe400078e02ff */
        /* <DEDUP_REMOVED lines=8> */
.L_x_156:
[----:B------:R-:W-:-:S04]  /*3a40*/  LEA R2, P0, R36, c[0x0][0x200], 0x2 ;  /* 0x0000800024027a11 */ /* 0x000fc800078010ff */
[----:B------:R-:W-:-:S05]  /*3a50*/  LEA.HI.X R3, R36, c[0x0][0x204], R37, 0x2, P0 ;  /* 0x0000810024037a11 */ /* 0x000fca00000f1425 */
[----:B------:R0:W-:Y:S04]  /*3a60*/  STG.E [R2.64], R28 ;  /* 0x0000001c02007986 */ /* 0x0001e8000c10190a */
.L_x_155:
[----:B------:R-:W-:Y:S05]  /*3a70*/  BSYNC B1 ;  /* 0x0000000000017941 */ /* 0x000fea0003800000 */
.L_x_154:
[----:B------:R-:W1:Y:S01]  /*3a80*/  S2R R0, SR_TID.X ;  /* 0x0000000000007919 */ /* 0x000e620000002100 */
[----:B------:R-:W-:Y:S01]  /*3a90*/  HFMA2.MMA R5, -RZ, RZ, 0, 0 ;  /* 0x00000000ff057435 */ /* 0x000fe200000001ff */
[----:B01----:R-:W-:-:S04]  /*3aa0*/  SHF.R.S32.HI R3, RZ, 0x1f, R0 ;  /* 0x0000001fff037819 */ /* 0x003fc80000011400 */
[----:B------:R-:W-:Y:S02]  /*3ab0*/  LEA.HI R12, R3, R0, RZ, 0x4 ;  /* 0x00000000030c7211 */ /* 0x000fe400078f20ff */
[----:B------:R-:W-:Y:S02]  /*3ac0*/  CS2R R2, SRZ ;  /* 0x0000000000027805 */ /* 0x000fe4000001ff00 */
[----:B------:R-:W-:Y:S02]  /*3ad0*/  LOP3.LUT R19, R12, 0xfffffff0, RZ, 0xc0, !PT ;  /* 0xfffffff00c137812 */ /* 0x000fe400078ec0ff */
[----:B------:R-:W-:-:S03]  /*3ae0*/  SHF.R.S32.HI R12, RZ, 0x4, R12 ;  /* 0x00000004ff0c7819 */ /* 0x000fc6000001140c */
[----:B------:R-:W-:-:S05]  /*3af0*/  IMAD.IADD R19, R0, 0x1, -R19 ;  /* 0x0000000100137824 */ /* 0x000fca00078e0a13 */
[C---:B------:R-:W-:Y:S02]  /*3b00*/  ISETP.GE.AND P0, PT, R19.reuse, c[0x0][0x314], PT ;  /* 0x0000c50013007a0c */ /* 0x040fe40003f06270 */
[----:B------:R-:W-:Y:S02]  /*3b10*/  SHF.L.U32 R18, R19, 0x2, RZ ;  /* 0x0000000213127819 */ /* 0x000fe400000006ff */
[----:B------:R-:W-:Y:S01]  /*3b20*/  ISETP.LT.AND P0, PT, R0, 0x80, !P0 ;  /* 0x000000800000780c */ /* 0x000fe20004701270 */
[----:B------:R-:W-:-:S12]  /*3b30*/  IMAD.MOV.U32 R0, RZ, RZ, c[0x0][0x314] ;  /* 0x0000c500ff007624 */ /* 0x000fd800078e00ff */
[----:B------:R-:W-:Y:S02]  /*3b40*/  @P0 FADD.FTZ R4, -R28, R29 ;  /* 0x0000001d1c040221 */ /* 0x000fe40000010100 */
[----:B------:R-:W-:Y:S02]  /*3b50*/  @P0 IMAD R9, R19, 0x9, R12 ;  /* 0x0000000913090824 */ /* 0x000fe400078e020c */
[----:B------:R-:W-:-:S06]  /*3b60*/  @P0 FMUL.FTZ R4, R4, 1.4426950216293334961 ;  /* 0x3fb8aa3b04040820 */ /* 0x000fcc0000410000 */
[----:B------:R-:W0:Y:S02]  /*3b70*/  @P0 MUFU.EX2 R4, R4 ;  /* 0x0000000400040308 */ /* 0x000e240000000800 */
[----:B0-----:R0:W-:Y:S04]  /*3b80*/  @P0 STS [R9.X4], R4 ;  /* 0x0000000409000388 */ /* 0x0011e80000004800 */
[----:B------:R-:W-:Y:S01]  /*3b90*/  BAR.SYNC.DEFER_BLOCKING 0x0 ;  /* 0x0000000000007b1d */ /* 0x000fe20000010000 */
[----:B------:R-:W-:Y:S01]  /*3ba0*/  ISETP.GE.AND P0, PT, R0, 0x1, PT ;  /* 0x000000010000780c */ /* 0x000fe20003f06270 */
[----:B------:R-:W-:-:S12]  /*3bb0*/  IMAD.MOV.U32 R0, RZ, RZ, RZ ;  /* 0x000000ffff007224 */ /* 0x000fd800078e00ff */
[----:B------:R-:W-:Y:S05]  /*3bc0*/  @!P0 BRA `(.L_x_181) ;  /* 0x0000024000008947 */ /* 0x000fea0003800000 */
[----:B------:R-:W-:Y:S01]  /*3bd0*/  ULDC UR5, c[0x0][0x22c] ;  /* 0x00008b0000057ab9 */ /* 0x000fe20000000800 */
[C---:B------:R-:W-:Y:S01]  /*3be0*/  IMAD R13, R12.reuse, 0x40, R18 ;  /* 0x000000400c0d7824 */ /* 0x040fe200078e0212 */
[----:B------:R-:W-:Y:S01]  /*3bf0*/  UIMAD UR5, UR8, UR5, URZ ;  /* 0x00000005080572a4 */ /* 0x000fe2000f8e023f */
[C---:B------:R-:W-:Y:S01]  /*3c00*/  IADD3 R5, R7.reuse, -UR8, RZ ;  /* 0x8000000807057c10 */ /* 0x040fe2000fffe0ff */
[----:B------:R-:W-:Y:S01]  /*3c10*/  IMAD R20, R7, c[0x0][0x22c], RZ ;  /* 0x00008b0007147a24 */ /* 0x000fe200078e02ff */
[----:B0-----:R-:W-:Y:S01]  /*3c20*/  CS2R R8, SRZ ;  /* 0x0000000000087805 */ /* 0x001fe2000001ff00 */
        /* <DEDUP_REMOVED lines=11> */
.L_x_184:
[----:B------:R-:W-:Y:S01]  /*3ce0*/  BSSY B0, `(.L_x_182) ;  /* 0x0000007000007945 */ /* 0x000fe20003800000 */
[----:B------:R-:W-:-:S05]  /*3cf0*/  @P2 BRA `(.L_x_183) ;  /* 0x0000005000002947 */ /* 0x000fca0003800000 */
[----:B------:R-:W-:Y:S01]  /*3d00*/  ISETP.GE.AND P0, PT, R18, c[0x0][0x220], PT ;  /* 0x0000880012007a0c */ /* 0x000fe20003f06270 */
[----:B------:R-:W-:Y:S01]  /*3d10*/  CS2R R8, SRZ ;  /* 0x0000000000087805 */ /* 0x000fe2000001ff00 */
[----:B------:R-:W-:Y:S11]  /*3d20*/  CS2R R10, SRZ ;  /* 0x00000000000a7805 */ /* 0x000ff6000001ff00 */
[----:B------:R-:W-:Y:S05]  /*3d30*/  @!P0 MOV R15, R13 ;  /* 0x0000000d000f8202 */ /* 0x000fea0000000f00 */
[----:B------:R0:W5:Y:S02]  /*3d40*/  @!P0 LDG.E.128 R8, [R14.64] ;  /* 0x0000000a0e088981 */ /* 0x000164000c1e1d00 */
.L_x_183:
[----:B------:R-:W-:Y:S05]  /*3d50*/  BSYNC B0 ;  /* 0x0000000000007941 */ /* 0x000fea0003800000 */
.L_x_182:
        /* <DEDUP_REMOVED lines=11> */
.L_x_181:
        /* <DEDUP_REMOVED lines=72> */
[----:B------:R-:W-:Y:S02]  /*4290*/  IMAD R0, R0, c[0x0][0x1e8], RZ ;  /* 0x00007a0000007a24 */ /* 0x000fe400078e02ff */
[----:B------:R-:W-:-:S04]  /*42a0*/  IMAD.WIDE.U32 R18, R7, c[0x0][0x1e8], R18 ;  /* 0x00007a0007127a25 */ /* 0x000fc800078e0012 */
[----:B------:R-:W-:Y:S01]  /*42b0*/  IMAD R0, R7, c[0x0][0x1ec], R0 ;  /* 0x00007b0007007a24 */ /* 0x000fe200078e0200 */
[----:B------:R-:W-:-:S04]  /*42c0*/  LEA R2, P0, R18, c[0x0][0x1d0], 0x1 ;  /* 0x0000740012027a11 */ /* 0x000fc800078008ff */
[----:B------:R-:W-:-:S04]  /*42d0*/  IADD3 R3, R19, R0, RZ ;  /* 0x0000000013037210 */ /* 0x000fc80007ffe0ff */
[----:B------:R-:W-:-:S05]  /*42e0*/  LEA.HI.X R3, R18, c[0x0][0x1d4], R3, 0x1, P0 ;  /* 0x0000750012037a11 */ /* 0x000fca00000f0c03 */
[----:B------:R-:W-:Y:S01]  /*42f0*/  STG.E.64 [R2.64], R4 ;  /* 0x0000000402007986 */ /* 0x000fe2000c101b0a */
[----:B------:R-:W-:Y:S05]  /*4300*/  EXIT ;  /* 0x000000000000794d */ /* 0x000fea0003800000 */
        .weak           $__internal_3_$__cuda_sm20_div_s64
        .type           $__internal_3_$__cuda_sm20_div_s64,@function
        .size           $__internal_3_$__cuda_sm20_div_s64,(.L_x_7699 - $__internal_3_$__cuda_sm20_div_s64)
$__internal_3_$__cuda_sm20_div_s64:
        /* <DEDUP_REMOVED lines=29> */
[----:B------:R-:W-:-:S04]  /*44e0*/  IMAD.X R26, RZ, RZ, ~R26, P0 ;  /* 0x000000ffff1a7224 */ /* 0x000fc800000e0e1a */
[----:B------:R-:W-:-:S04]  /*44f0*/  IMAD.WIDE.U32 R34, P5, R35, R26, R34 ;  /* 0x0000001a23227225 */ /* 0x000fc800078a0022 */
[C---:B------:R-:W-:Y:S02]  /*4500*/  IMAD R21, R27.reuse, R26, RZ ;  /* 0x0000001a1b157224 */ /* 0x040fe400078e02ff */
[----:B------:R-:W-:-:S04]  /*4510*/  IMAD.HI.U32 R20, P4, R27, R20, R34 ;  /* 0x000000141b147227 */ /* 0x000fc80007880022 */
[----:B------:R-:W-:Y:S01]  /*4520*/  IMAD.HI.U32 R19, R27, R26, RZ ;  /* 0x0000001a1b137227 */ /* 0x000fe200078e00ff */
[----:B------:R-:W-:Y:S02]  /*4530*/  IADD3 R21, P3, R21, R20, RZ ;  /* 0x0000001415157210 */ /* 0x000fe40007f7e0ff */
[-C--:B------:R-:W-:Y:S01]  /*4540*/  IADD3 R20, P0, RZ, -R18.reuse, RZ ;  /* 0x80000012ff147210 */ /* 0x080fe20007f1e0ff */
[----:B------:R-:W-:Y:S02]  /*4550*/  IMAD.X R27, R19, 0x1, R27, P5 ;  /* 0x00000001131b7824 */ /* 0x000fe400028e061b */
[----:B------:R-:W-:Y:S01]  /*4560*/  IMAD.MOV.U32 R35, RZ, RZ, RZ ;  /* 0x000000ffff237224 */ /* 0x000fe200078e00ff */
[----:B------:R-:W-:Y:S01]  /*4570*/  SEL R20, R20, R18, !P2 ;  /* 0x0000001214147207 */ /* 0x000fe20005000000 */
[----:B------:R-:W-:-:S04]  /*4580*/  IMAD.X R26, RZ, RZ, ~R17, P0 ;  /* 0x000000ffff1a7224 */ /* 0x000fc800000e0e11 */
[----:B------:R-:W-:Y:S01]  /*4590*/  IMAD.HI.U32 R34, R21, R20, RZ ;  /* 0x0000001415227227 */ /* 0x000fe200078e00ff */
[----:B------:R-:W-:Y:S02]  /*45a0*/  SEL R19, R26, R17, !P2 ;  /* 0x000000111a137207 */ /* 0x000fe40005000000 */
[----:B------:R-:W-:-:S03]  /*45b0*/  IADD3.X R26, RZ, RZ, R27, P3, P4 ;  /* 0x000000ffff1a7210 */ /* 0x000fc60001fe841b */
[----:B------:R-:W-:-:S04]  /*45c0*/  IMAD.WIDE.U32 R34, R21, R19, R34 ;  /* 0x0000001315227225 */ /* 0x000fc800078e0022 */
[C---:B------:R-:W-:Y:S02]  /*45d0*/  IMAD R27, R26.reuse, R19, RZ ;  /* 0x000000131a1b7224 */ /* 0x040fe400078e02ff */
[----:B------:R-:W-:-:S04]  /*45e0*/  IMAD.HI.U32 R34, P0, R26, R20, R34 ;  /* 0x000000141a227227 */ /* 0x000fc80007800022 */
[----:B------:R-:W-:Y:S01]  /*45f0*/  IMAD.HI.U32 R26, R26, R19, RZ ;  /* 0x000000131a1a7227 */ /* 0x000fe200078e00ff */
[----:B------:R-:W-:-:S04]  /*4600*/  IADD3 R27, P2, R27, R34, RZ ;  /* 0x000000221b1b7210 */ /* 0x000fc80007f5e0ff */
[----:B------:R-:W-:Y:S01]  /*4610*/  IADD3.X R26, R26, RZ, RZ, P0, !PT ;  /* 0x000000ff1a1a7210 */ /* 0x000fe200007fe4ff */
[----:B------:R-:W-:-:S04]  /*4620*/  IMAD.WIDE.U32 R34, R27, R38, RZ ;  /* 0x000000261b227225 */ /* 0x000fc800078e00ff */
[----:B------:R-:W-:Y:S01]  /*4630*/  IMAD R21, R27, R39, R35 ;  /* 0x000000271b157224 */ /* 0x000fe200078e0223 */
[----:B------:R-:W-:Y:S01]  /*4640*/  IADD3 R20, P0, -R34, R20, RZ ;  /* 0x0000001422147210 */ /* 0x000fe20007f1e1ff */
[----:B------:R-:W-:-:S03]  /*4650*/  IMAD.X R26, RZ, RZ, R26, P2 ;  /* 0x000000ffff1a7224 */ /* 0x000fc600010e061a */
        /* <DEDUP_REMOVED lines=8> */
[----:B------:R-:W-:Y:S02]  /*46e0*/  SEL R34, R34, R27, P4 ;  /* 0x0000001b22227207 */ /* 0x000fe40002000000 */
[----:B------:R-:W-:Y:S01]  /*46f0*/  ISETP.GE.U32.AND P0, PT, R21, R38, PT ;  /* 0x000000261500720c */ /* 0x000fe20003f06070 */
[----:B------:R-:W-:Y:S01]  /*4700*/  IMAD.X R21, RZ, RZ, R26, P2 ;  /* 0x000000ffff157224 */ /* 0x000fe200010e061a */
[----:B------:R-:W-:Y:S02]  /*4710*/  SEL R19, R20, R19, P4 ;  /* 0x0000001314137207 */ /* 0x000fe40002000000 */
[----:B------:R-:W-:Y:S02]  /*4720*/  IADD3 R27, P2, R34, 0x1, RZ ;  /* 0x00000001221b7810 */ /* 0x000fe40007f5e0ff */
[----:B------:R-:W-:Y:S01]  /*4730*/  SEL R21, R21, R26, P4 ;  /* 0x0000001a15157207 */ /* 0x000fe20002000000 */
[----:B------:R-:W-:Y:S01]  /*4740*/  IMAD.MOV.U32 R26, RZ, RZ, R22 ;  /* 0x000000ffff1a7224 */ /* 0x000fe200078e0016 */
[----:B------:R-:W-:-:S02]  /*4750*/  ISETP.GE.U32.AND.EX P0, PT, R19, R39, PT, P0 ;  /* 0x000000271300720c */ /* 0x000fc40003f06100 */
[----:B------:R-:W-:Y:S02]  /*4760*/  IADD3.X R20, RZ, R21, RZ, P2, !PT ;  /* 0x00000015ff147210 */ /* 0x000fe400017fe4ff */
[----:B------:R-:W-:Y:S02]  /*4770*/  SEL R27, R27, R34, P0 ;  /* 0x000000221b1b7207 */ /* 0x000fe40000000000 */
[----:B------:R-:W-:Y:S02]  /*4780*/  LOP3.LUT R19, R23, R17, RZ, 0x3c, !PT ;  /* 0x0000001117137212 */ /* 0x000fe400078e3cff */
[----:B------:R-:W-:Y:S02]  /*4790*/  SEL R21, R20, R21, P0 ;  /* 0x0000001514157207 */ /* 0x000fe40000000000 */
[----:B------:R-:W-:Y:S02]  /*47a0*/  IADD3 R20, P2, RZ, -R27, RZ ;  /* 0x8000001bff147210 */ /* 0x000fe40007f5e0ff */
[----:B------:R-:W-:-:S02]  /*47b0*/  ISETP.GE.AND P3, PT, R19, RZ, PT ;  /* 0x000000ff1300720c */ /* 0x000fc40003f66270 */
[----:B------:R-:W-:Y:S01]  /*47c0*/  ISETP.NE.U32.AND P0, PT, R24, RZ, PT ;  /* 0x000000ff1800720c */ /* 0x000fe20003f05070 */
[----:B------:R-:W-:Y:S01]  /*47d0*/  IMAD.X R24, RZ, RZ, ~R21, P2 ;  /* 0x000000ffff187224 */ /* 0x000fe200010e0e15 */
[----:B------:R-:W-:Y:S01]  /*47e0*/  SEL R20, R20, R27, !P3 ;  /* 0x0000001b14147207 */ /* 0x000fe20005800000 */
[----:B------:R-:W-:Y:S01]  /*47f0*/  IMAD.MOV.U32 R27, RZ, RZ, 0x0 ;  /* 0x00000000ff1b7424 */ /* 0x000fe200078e00ff */
[----:B------:R-:W-:Y:S02]  /*4800*/  ISETP.NE.AND.EX P0, PT, R23, RZ, PT, P0 ;  /* 0x000000ff1700720c */ /* 0x000fe40003f05300 */
[----:B------:R-:W-:Y:S02]  /*4810*/  SEL R24, R24, R21, !P3 ;  /* 0x0000001518187207 */ /* 0x000fe40005800000 */
[----:B------:R-:W-:Y:S02]  /*4820*/  SEL R20, R20, 0xffffffff, P0 ;  /* 0xffffffff14147807 */ /* 0x000fe40000000000 */
[----:B------:R-:W-:Y:S01]  /*4830*/  SEL R21, R24, 0xffffffff, P0 ;  /* 0xffffffff18157807 */ /* 0x000fe20000000000 */
[----:B------:R-:W-:Y:S06]  /*4840*/  RET.REL.NODEC R26 `(_ZN5flash32flash_fwd_splitkv_combine_kernelI23Flash_fwd_kernel_traitsILi64ELi64ELi256ELi4ELb0ELb0EN7cutlass6half_tE19Flash_kernel_traitsILi64ELi64ELi256ELi4ES3_EELi8ELi4ELb0EEEvNS_16Flash_fwd_paramsE) ;  /* 0xffffb7b01a007950 */ /* 0x000fec0003c3ffff */
.L_x_185:
        /* <DEDUP_REMOVED lines=11> */
.L_x_7699:


//--------------------- .text._ZN5flash32flash_fwd_splitkv_combine_kernelI23Flash_fwd_kernel_traitsILi64ELi64ELi256ELi4ELb0ELb0EN7cutlass6half_tE19Flash_kernel_traitsILi64ELi64ELi256ELi4ES3_EELi8ELi3ELb0EEEvNS_16Flash_fwd_paramsE --------------------------
	.section	.text._ZN5flash32flash_fwd_splitkv_combine_kernelI23Flash_fwd_kernel_traitsILi64ELi64ELi256ELi4ELb0ELb0EN7cutlass6half_tE19Flash_kernel_traitsILi64ELi64ELi256ELi4ES3_EELi8ELi3ELb0EEEvNS_16Flash_fwd_paramsE,"ax",@progbits
	.sectioninfo	@"SHI_REGISTERS=54"
	.align	128
        .global         _ZN5flash32flash_fwd_splitkv_combine_kernelI23Flash_fwd_kernel_traitsILi64ELi64ELi256ELi4ELb0ELb0EN7cutlass6half_tE19Flash_kernel_traitsILi64ELi64ELi256ELi4ES3_EELi8ELi3ELb0EEEvNS_16Flash_fwd_paramsE
        .type           _ZN5flash32flash_fwd_splitkv_combine_kernelI23Flash_fwd_kernel_traitsILi64ELi64ELi256ELi4ELb0ELb0EN7cutlass6half_tE19Flash_kernel_traitsILi64ELi64ELi256ELi4ES3_EELi8ELi3ELb0EEEvNS_16Flash_fwd_paramsE,@function
        .size           _ZN5flash32flash_fwd_splitkv_combine_kernelI23Flash_fwd_kernel_traitsILi64ELi64ELi256ELi4ELb0ELb0EN7cutlass6half_tE19Flash_kernel_traitsILi64ELi64ELi256ELi4ES3_EELi8ELi3ELb0EEEvNS_16Flash_fwd_paramsE,(.L_x_7700 - _ZN5flash32flash_fwd_splitkv_combine_kernelI23Flash_fwd_kernel_traitsILi64ELi64ELi256ELi4ELb0ELb0EN7cutlass6half_tE19Flash_kernel_traitsILi64ELi64ELi256ELi4ES3_EELi8ELi3ELb0EEEvNS_16Flash_fwd_paramsE)
        .other          _ZN5flash32flash_fwd_splitkv_combine_kernelI23Flash_fwd_kernel_traitsILi64ELi64ELi256ELi4ELb0ELb0EN7cutlass6half_tE19Flash_kernel_traitsILi64ELi64ELi256ELi4ES3_EELi8ELi3ELb0EEEvNS_16Flash_fwd_paramsE,@"STO_CUDA_ENTRY STV_DEFAULT"
_ZN5flash32flash_fwd_splitkv_combine_kernelI23Flash_fwd_kernel_traitsILi64ELi64ELi256ELi4ELb0ELb0EN7cutlass6half_tE19Flash_kernel_traitsILi64ELi64ELi256ELi4ES3_EELi8ELi3ELb0EEEvNS_16Flash_fwd_paramsE:
.text._ZN5flash32flash_fwd_splitkv_combine_kernelI23Flash_fwd_kernel_traitsILi64ELi64ELi256ELi4ELb0ELb0EN7cutlass6half_tE19Flash_kernel_traitsILi64ELi64ELi256ELi4ES3_EELi8ELi3ELb0EEEvNS_16Flash_fwd_paramsE:
        /* <DEDUP_REMOVED lines=23> */
[----:B------:R-:W-:Y:S05]  /*0170*/  CALL.REL.NOINC `($__internal_4_$__cuda_sm20_div_s64) ;  /* 0x000040e000007944 */ /* 0x000fea0003c00000 */
[----:B------:R-:W-:Y:S01]  /*0180*/  MOV R24, R0 ;  /* 0x0000000000187202 */ /* 0x000fe20000000f00 */
[----:B------:R-:W-:Y:S05]  /*0190*/  BRA `(.L_x_187) ;  /* 0x0000013000007947 */ /* 0x000fea0003800000 */
.L_x_186:
        /* <DEDUP_REMOVED lines=19> */
.L_x_187:
        /* <DEDUP_REMOVED lines=8> */
[----:B------:R-:W-:Y:S02]  /*0350*/  MOV R21, R25 ;  /* 0x0000001900157202 */ /* 0x000fe40000000f00 */
[----:B------:R-:W-:Y:S02]  /*0360*/  MOV R20, 0x380 ;  /* 0x0000038000147802 */ /* 0x000fe40000000f00 */
[----:B------:R-:W-:Y:S05]  /*0370*/  CALL.REL.NOINC `($__internal_4_$__cuda_sm20_div_s64) ;  /* 0x00003ee000007944 */ /* 0x000fea0003c00000 */
[----:B------:R-:W-:Y:S02]  /*0380*/  MOV R12, R0 ;  /* 0x00000000000c7202 */ /* 0x000fe40000000f00 */
[----:B------:R-:W-:Y:S01]  /*0390*/  MOV R13, R25 ;  /* 0x00000019000d7202 */ /* 0x000fe20000000f00 */
[----:B------:R-:W-:Y:S05]  /*03a0*/  BRA `(.L_x_190) ;  /* 0x0000013000007947 */ /* 0x000fea0003800000 */
.L_x_189:
        /* <DEDUP_REMOVED lines=19> */
.L_x_190:
[----:B------:R-:W-:Y:S05]  /*04e0*/  BSYNC B0 ;  /* 0x0000000000007941 */ /* 0x000fea0003800000 */
.L_x_188:
        /* <DEDUP_REMOVED lines=44> */
.L_x_192:
        /* <DEDUP_REMOVED lines=19> */
.L_x_193:
[----:B------:R-:W-:Y:S05]  /*08e0*/  BSYNC B0 ;  /* 0x0000000000007941 */ /* 0x000fea0003800000 */
.L_x_191:
        /* <DEDUP_REMOVED lines=70> */
[----:B------:R-:W-:Y:S02]  /*0d50*/  MOV R20, 0xd70 ;  /* 0x00000d7000147802 */ /* 0x000fe40000000f00 */
[----:B------:R-:W-:Y:S05]  /*0d60*/  CALL.REL.NOINC `($__internal_4_$__cuda_sm20_div_s64) ;  /* 0x000034f000007944 */ /* 0x000fea0003c00000 */
[----:B------:R-:W-:Y:S02]  /*0d70*/  MOV R32, R0 ;  /* 0x0000000000207202 */ /* 0x000fe40000000f00 */
[----:B------:R-:W-:Y:S01]  /*0d80*/  MOV R33, R25 ;  /* 0x0000001900217202 */ /* 0x000fe20000000f00 */
[----:B------:R-:W-:Y:S05]  /*0d90*/  BRA `(.L_x_196) ;  /* 0x0000013000007947 */ /* 0x000fea0003800000 */
.L_x_195:
        /* <DEDUP_REMOVED lines=19> */
.L_x_196:
[----:B------:R-:W-:Y:S05]  /*0ed0*/  BSYNC B0 ;  /* 0x0000000000007941 */ /* 0x000fea0003800000 */
.L_x_194:
        /* <DEDUP_REMOVED lines=42> */
.L_x_198:
        /* <DEDUP_REMOVED lines=19> */
.L_x_199:
[----:B------:R-:W-:Y:S05]  /*12b0*/  BSYNC B0 ;  /* 0x0000000000007941 */ /* 0x000fea0003800000 */
.L_x_197:
[----:B------:R-:W-:Y:S01]  /*12c0*/  IABS R6, c[0x0][0x214] ;  /* 0x0000850000067a13 */ /* 0x000fe20000000000 */
[----:B------:R-:W-:Y:S01]  /*12d0*/  ULDC.U8 UR4, c[0x0][0x329] ;  /* 0x0000ca4000047ab9 */ /* 0x000fe20000000000 */
[----:B------:R-:W-:Y:S01]  /*12e0*/  ISETP.GT.AND P3, PT, R5, RZ, PT ;  /* 0x000000ff0500720c */ /* 0x000fe20003f64270 */
[----:B------:R-:W-:Y:S01]  /*12f0*/  ULDC.64 UR10, c[0x0][0x118] ;  /* 0x00004600000a7ab9 */ /* 0x000fe20000000a00 */
[----:B------:R-:W0:Y:S01]  /*1300*/  I2F.RP R20, R6 ;  /* 0x0000000600147306 */ /* 0x000e220000209400 */
[----:B------:R-:W-:Y:S07]  /*1310*/  BSSY B0, `(.L_x_200) ;  /* 0x000007f000007945 */ /* 0x000fee0003800000 */
        /* <DEDUP_REMOVED lines=9> */
[----:B------:R-:W-:-:S03]  /*13b0*/  ISETP.GE.AND P1, PT, R11, RZ, PT ;  /* 0x000000ff0b00720c */ /* 0x000fc60003f26270 */
[----:B------:R-:W-:-:S04]  /*13c0*/  IMAD.HI.U32 R2, R2, R0, RZ ;  /* 0x0000000002027227 */ /* 0x000fc800078e00ff */
[----:B------:R-:W-:-:S04]  /*13d0*/  IMAD.MOV R13, RZ, RZ, -R2 ;  /* 0x000000ffff0d7224 */ /* 0x000fc800078e0a02 */
[C---:B------:R-:W-:Y:S01]  /*13e0*/  IMAD R13, R6.reuse, R13, R0 ;  /* 0x0000000d060d7224 */ /* 0x040fe200078e0200 */
[----:B------:R-:W-:Y:S02]  /*13f0*/  SHF.R.S32.HI R0, RZ, 0x1f, R5 ;  /* 0x0000001fff007819 */ /* 0x000fe40000011405 */
[----:B------:R-:W-:Y:S02]  /*1400*/  LEA.HI.SX32 R5, R5, 0x1, 0x1 ;  /* 0x0000000105057811 */ /* 0x000fe400078f0aff */
[----:B------:R-:W-:Y:S01]  /*1410*/  ISETP.GT.U32.AND P0, PT, R6, R13, PT ;  /* 0x0000000d0600720c */ /* 0x000fe20003f04070 */
[----:B------:R-:W-:-:S12]  /*1420*/  @!P3 IMAD.MOV R5, RZ, RZ, R0 ;  /* 0x000000ffff05b224 */ /* 0x000fd800078e0200 */
[----:B------:R-:W-:Y:S01]  /*1430*/  @!P0 IMAD.IADD R13, R13, 0x1, -R6 ;  /* 0x000000010d0d8824 */ /* 0x000fe200078e0a06 */
[----:B------:R-:W-:Y:S02]  /*1440*/  @!P0 IADD3 R2, R2, 0x1, RZ ;  /* 0x0000000102028810 */ /* 0x000fe40007ffe0ff */
[----:B------:R-:W-:Y:S02]  /*1450*/  ISETP.NE.AND P0, PT, RZ, c[0x0][0x214], PT ;  /* 0x00008500ff007a0c */ /* 0x000fe40003f05270 */
[----:B------:R-:W-:-:S13]  /*1460*/  ISETP.GE.U32.AND P2, PT, R13, R6, PT ;  /* 0x000000060d00720c */ /* 0x000fda0003f46070 */
[----:B------:R-:W-:-:S05]  /*1470*/  @P2 IADD3 R2, R2, 0x1, RZ ;  /* 0x0000000102022810 */ /* 0x000fca0007ffe0ff */
[----:B------:R-:W-:Y:S01]  /*1480*/  @!P1 IMAD.MOV R2, RZ, RZ, -R2 ;  /* 0x000000ffff029224 */ /* 0x000fe200078e0a02 */
[----:B------:R-:W-:-:S05]  /*1490*/  @!P0 LOP3.LUT R2, RZ, c[0x0][0x214], RZ, 0x33, !PT ;  /* 0x00008500ff028a12 */ /* 0x000fca00078e33ff */
[----:B------:R-:W-:Y:S01]  /*14a0*/  IMAD R5, R5, R2, RZ ;  /* 0x0000000205057224 */ /* 0x000fe200078e02ff */
[----:B------:R-:W-:-:S04]  /*14b0*/  IABS R2, c[0x0][0x1c0] ;  /* 0x0000700000027a13 */ /* 0x000fc80000000000 */
[----:B------:R-:W-:Y:S01]  /*14c0*/  IABS R11, R5 ;  /* 0x00000005000b7213 */ /* 0x000fe20000000000 */
[----:B------:R-:W0:Y:S04]  /*14d0*/  I2F.U32.RP R6, R2 ;  /* 0x0000000200067306 */ /* 0x000e280000209000 */
[----:B------:R-:W-:-:S04]  /*14e0*/  IMAD.IADD R10, R10, 0x1, R11 ;  /* 0x000000010a0a7824 */ /* 0x000fc800078e020b */
[----:B------:R-:W1:Y:S08]  /*14f0*/  I2F.RP R12, R11 ;  /* 0x0000000b000c7306 */ /* 0x000e700000209400 */
[----:B0-----:R-:W0:Y:S08]  /*1500*/  MUFU.RCP R22, R6 ;  /* 0x0000000600167308 */ /* 0x001e300000001000 */
[----:B-1----:R-:W1:Y:S01]  /*1510*/  MUFU.RCP R0, R12 ;  /* 0x0000000c00007308 */ /* 0x002e620000001000 */
[----:B0-----:R-:W-:-:S07]  /*1520*/  IADD3 R22, R22, 0xffffffe, RZ ;  /* 0x0ffffffe16167810 */ /* 0x001fce0007ffe0ff */
[----:B------:R-:W0:Y:S01]  /*1530*/  F2I.FTZ.U32.TRUNC.NTZ R23, R22 ;  /* 0x0000001600177305 */ /* 0x000e22000021f000 */
[----:B-1----:R-:W-:Y:S02]  /*1540*/  IADD3 R20, R0, 0xffffffe, RZ ;  /* 0x0ffffffe00147810 */ /* 0x002fe40007ffe0ff */
[----:B------:R-:W-:-:S05]  /*1550*/  IABS R12, R9 ;  /* 0x00000009000c7213 */ /* 0x000fca0000000000 */
[----:B------:R-:W1:Y:S01]  /*1560*/  F2I.FTZ.U32.TRUNC.NTZ R21, R20 ;  /* 0x0000001400157305 */ /* 0x000e62000021f000 */
[----:B------:R-:W-:Y:S01]  /*1570*/  LOP3.LUT R9, R9, c[0x0][0x1c0], RZ, 0x3c, !PT ;  /* 0x0000700009097a12 */ /* 0x000fe200078e3cff */
[----:B0-----:R-:W-:Y:S02]  /*1580*/  IMAD.MOV R27, RZ, RZ, -R23 ;  /* 0x000000ffff1b7224 */ /* 0x001fe400078e0a17 */
[----:B------:R-:W-:Y:S02]  /*1590*/  IMAD.MOV.U32 R22, RZ, RZ, RZ ;  /* 0x000000ffff167224 */ /* 0x000fe400078e00ff */
[----:B------:R-:W-:Y:S02]  /*15a0*/  IMAD R27, R27, R2, RZ ;  /* 0x000000021b1b7224 */ /* 0x000fe400078e02ff */
[----:B-1----:R-:W-:Y:S02]  /*15b0*/  IMAD.MOV R0, RZ, RZ, -R21 ;  /* 0x000000ffff007224 */ /* 0x002fe400078e0a15 */
[----:B------:R-:W-:-:S02]  /*15c0*/  IMAD.MOV.U32 R20, RZ, RZ, RZ ;  /* 0x000000ffff147224 */ /* 0x000fc400078e00ff */
[----:B------:R-:W-:Y:S01]  /*15d0*/  IMAD R13, R0, R11, RZ ;  /* 0x0000000b000d7224 */ /* 0x000fe200078e02ff */
[----:B------:R-:W-:Y:S01]  /*15e0*/  IABS R0, R10 ;  /* 0x0000000a00007213 */ /* 0x000fe20000000000 */
[----:B------:R-:W-:-:S04]  /*15f0*/  IMAD.HI.U32 R27, R23, R27, R22 ;  /* 0x0000001b171b7227 */ /* 0x000fc800078e0016 */
[----:B------:R-:W-:Y:S01]  /*1600*/  IMAD.HI.U32 R13, R21, R13, R20 ;  /* 0x0000000d150d7227 */ /* 0x000fe200078e0014 */
[----:B------:R-:W-:Y:S02]  /*1610*/  IABS R21, c[0x0][0x1c0] ;  /* 0x0000700000157a13 */ /* 0x000fe40000000000 */
[----:B------:R-:W-:Y:S01]  /*1620*/  IABS R20, R5 ;  /* 0x0000000500147213 */ /* 0x000fe20000000000 */
[----:B------:R-:W-:-:S04]  /*1630*/  IMAD.HI.U32 R6, R27, R12, RZ ;  /* 0x0000000c1b067227 */ /* 0x000fc800078e00ff */
[----:B------:R-:W-:Y:S02]  /*1640*/  IMAD.MOV R21, RZ, RZ, -R21 ;  /* 0x000000ffff157224 */ /* 0x000fe400078e0a15 */
[----:B------:R-:W-:Y:S02]  /*1650*/  IMAD.MOV R20, RZ, RZ, -R20 ;  /* 0x000000ffff147224 */ /* 0x000fe400078e0a14 */
[----:B------:R-:W-:-:S04]  /*1660*/  IMAD.HI.U32 R13, R13, R0, RZ ;  /* 0x000000000d0d7227 */ /* 0x000fc800078e00ff */
[----:B------:R-:W-:Y:S02]  /*1670*/  IMAD R23, R6, R21, R12 ;  /* 0x0000001506177224 */ /* 0x000fe400078e020c */
[--C-:B------:R-:W-:Y:S02]  /*1680*/  IMAD R20, R13, R20, R0.reuse ;  /* 0x000000140d147224 */ /* 0x100fe400078e0200 */
[----:B------:R-:W-:Y:S01]  /*1690*/  IMAD.HI.U32 R12, R27, R0, RZ ;  /* 0x000000001b0c7227 */ /* 0x000fe200078e00ff */
[----:B------:R-:W-:Y:S02]  /*16a0*/  ISETP.GT.U32.AND P3, PT, R2, R23, PT ;  /* 0x000000170200720c */ /* 0x000fe40003f64070 */
[----:B------:R-:W-:Y:S01]  /*16b0*/  ISETP.GT.U32.AND P0, PT, R11, R20, PT ;  /* 0x000000140b00720c */ /* 0x000fe20003f04070 */
[----:B------:R-:W-:Y:S01]  /*16c0*/  IMAD R21, R12, R21, R0 ;  /* 0x000000150c157224 */ /* 0x000fe200078e0200 */
[C---:B------:R-:W-:Y:S02]  /*16d0*/  LOP3.LUT R0, R10.reuse, R11, RZ, 0x3c, !PT ;  /* 0x0000000b0a007212 */ /* 0x040fe400078e3cff */
[----:B------:R-:W-:-:S02]  /*16e0*/  LOP3.LUT R10, R10, c[0x0][0x1c0], RZ, 0x3c, !PT ;  /* 0x000070000a0a7a12 */ /* 0x000fc400078e3cff */
[----:B------:R-:W-:Y:S02]  /*16f0*/  ISETP.GT.U32.AND P1, PT, R2, R21, PT ;  /* 0x000000150200720c */ /* 0x000fe40003f24070 */
[----:B------:R-:W-:Y:S02]  /*1700*/  ISETP.GE.AND P4, PT, R0, RZ, PT ;  /* 0x000000ff0000720c */ /* 0x000fe40003f86270 */
[----:B------:R-:W0:Y:S01]  /*1710*/  S2R R0, SR_TID.X ;  /* 0x0000000000007919 */ /* 0x000e220000002100 */
[----:B------:R-:W-:Y:S01]  /*1720*/  @!P3 IMAD.IADD R23, R23, 0x1, -R2 ;  /* 0x000000011717b824 */ /* 0x000fe200078e0a02 */
[----:B------:R-:W-:Y:S01]  /*1730*/  @!P3 IADD3 R6, R6, 0x1, RZ ;  /* 0x000000010606b810 */ /* 0x000fe20007ffe0ff */
[----:B------:R-:W-:Y:S01]  /*1740*/  @!P0 IMAD.IADD R20, R20, 0x1, -R11 ;  /* 0x0000000114148824 */ /* 0x000fe200078e0a0b */
[----:B------:R-:W-:Y:S02]  /*1750*/  @!P0 IADD3 R13, R13, 0x1, RZ ;  /* 0x000000010d0d8810 */ /* 0x000fe40007ffe0ff */
[----:B------:R-:W-:-:S02]  /*1760*/  ISETP.GE.U32.AND P6, PT, R23, R2, PT ;  /* 0x000000021700720c */ /* 0x000fc40003fc6070 */
[----:B------:R-:W-:Y:S01]  /*1770*/  ISETP.GE.U32.AND P2, PT, R20, R11, PT ;  /* 0x0000000b1400720c */ /* 0x000fe20003f46070 */
[----:B------:R-:W-:Y:S01]  /*1780*/  @!P1 IMAD.IADD R21, R21, 0x1, -R2 ;  /* 0x0000000115159824 */ /* 0x000fe200078e0a02 */
[----:B------:R-:W-:Y:S02]  /*1790*/  ISETP.GE.AND P0, PT, R9, RZ, PT ;  /* 0x000000ff0900720c */ /* 0x000fe40003f06270 */
[----:B------:R-:W-:Y:S02]  /*17a0*/  ISETP.GT.AND P3, PT, R4, RZ, PT ;  /* 0x000000ff0400720c */ /* 0x000fe40003f64270 */
[----:B------:R-:W-:Y:S02]  /*17b0*/  ISETP.GE.U32.AND P5, PT, R21, R2, PT ;  /* 0x000000021500720c */ /* 0x000fe40003fa6070 */
[----:B------:R-:W-:Y:S02]  /*17c0*/  @!P1 IADD3 R12, R12, 0x1, RZ ;  /* 0x000000010c0c9810 */ /* 0x000fe40007ffe0ff */
[----:B------:R-:W-:-:S02]  /*17d0*/  LOP3.LUT R9, RZ, c[0x0][0x1c0], RZ, 0x33, !PT ;  /* 0x00007000ff097a12 */ /* 0x000fc400078e33ff */
[----:B------:R-:W-:Y:S02]  /*17e0*/  @P6 IADD3 R6, R6, 0x1, RZ ;  /* 0x0000000106066810 */ /* 0x000fe40007ffe0ff */
[----:B------:R-:W-:Y:S02]  /*17f0*/  @P2 IADD3 R13, R13, 0x1, RZ ;  /* 0x000000010d0d2810 */ /* 0x000fe40007ffe0ff */
[----:B------:R-:W-:Y:S02]  /*1800*/  ISETP.NE.AND P6, PT, R5, RZ, PT ;  /* 0x000000ff0500720c */ /* 0x000fe40003fc5270 */
[----:B------:R-:W-:Y:S01]  /*1810*/  ISETP.GE.AND P2, PT, R10, RZ, PT ;  /* 0x000000ff0a00720c */ /* 0x000fe20003f46270 */
[----:B------:R-:W-:Y:S01]  /*1820*/  IMAD.MOV.U32 R10, RZ, RZ, R6 ;  /* 0x000000ffff0a7224 */ /* 0x000fe200078e0006 */
[----:B------:R-:W-:Y:S01]  /*1830*/  ISETP.NE.AND P1, PT, RZ, UR4, PT ;  /* 0x00000004ff007c0c */ /* 0x000fe2000bf25270 */
[----:B------:R-:W-:Y:S01]  /*1840*/  @!P4 IMAD.MOV R13, RZ, RZ, -R13 ;  /* 0x000000ffff0dc224 */ /* 0x000fe200078e0a0d */
[----:B------:R-:W-:Y:S01]  /*1850*/  ISETP.NE.AND P4, PT, RZ, c[0x0][0x1c0], PT ;  /* 0x00007000ff007a0c */ /* 0x000fe20003f85270 */
[----:B------:R-:W-:Y:S01]  /*1860*/  IMAD.MOV.U32 R6, RZ, RZ, c[0x0][0x214] ;  /* 0x00008500ff067624 */ /* 0x000fe200078e00ff */
[----:B0-----:R-:W-:Y:S01]  /*1870*/  SHF.R.S32.HI R23, RZ, 0x1f, R0 ;  /* 0x0000001fff177819 */ /* 0x001fe20000011400 */
[----:B------:R-:W-:Y:S01]  /*1880*/  @!P0 IMAD.MOV R10, RZ, RZ, -R10 ;  /* 0x000000ffff0a8224 */ /* 0x000fe200078e0a0a */
[----:B------:R-:W-:-:S02]  /*1890*/  SHF.R.S32.HI R2, RZ, 0x1f, R4 ;  /* 0x0000001fff027819 */ /* 0x000fc40000011404 */
[----:B------:R-:W-:Y:S02]  /*18a0*/  SEL R6, R6, 0x1, !P1 ;  /* 0x0000000106067807 */ /* 0x000fe40004800000 */
[----:B------:R-:W-:Y:S02]  /*18b0*/  SEL R21, R9, R10, !P4 ;  /* 0x0000000a09157207 */ /* 0x000fe40006000000 */
[----:B------:R-:W-:Y:S02]  /*18c0*/  @!P6 LOP3.LUT R13, RZ, R11, RZ, 0x33, !PT ;  /* 0x0000000bff0de212 */ /* 0x000fe400078e33ff */
[----:B------:R-:W-:Y:S01]  /*18d0*/  LEA.HI R10, R23, R0, RZ, 0x3 ;  /* 0x00000000170a7211 */ /* 0x000fe200078f18ff */
[----:B------:R-:W-:Y:S01]  /*18e0*/  IMAD R11, R21, R6, RZ ;  /* 0x00000006150b7224 */ /* 0x000fe200078e02ff */
[----:B------:R-:W-:Y:S02]  /*18f0*/  @P5 IADD3 R12, R12, 0x1, RZ ;  /* 0x000000010c0c5810 */ /* 0x000fe40007ffe0ff */
[----:B------:R-:W-:Y:S01]  /*1900*/  LEA.HI.SX32 R20, R4, 0x1, 0x1 ;  /* 0x0000000104147811 */ /* 0x000fe200078f0aff */
[----:B------:R-:W-:Y:S01]  /*1910*/  @!P3 IMAD.MOV R20, RZ, RZ, R2 ;  /* 0x000000ffff14b224 */ /* 0x000fe200078e0202 */
[----:B------:R-:W-:Y:S01]  /*1920*/  ISETP.LT.U32.AND P0, PT, R24, R13, PT ;  /* 0x0000000d1800720c */ /* 0x000fe20003f01070 */
[----:B------:R-:W-:Y:S01]  /*1930*/  @!P2 IMAD.MOV R12, RZ, RZ, -R12 ;  /* 0x000000ffff0ca224 */ /* 0x000fe200078e0a0c */
[----:B------:R-:W-:Y:S01]  /*1940*/  SHF.R.S32.HI R21, RZ, 0x1f, R13 ;  /* 0x0000001fff157819 */ /* 0x000fe2000001140d */
[----:B------:R-:W-:Y:S01]  /*1950*/  IMAD R11, R20, R11, RZ ;  /* 0x0000000b140b7224 */ /* 0x000fe200078e02ff */
[----:B------:R-:W-:-:S02]  /*1960*/  SHF.R.S32.HI R2, RZ, 0x3, R10 ;  /* 0x00000003ff027819 */ /* 0x000fc4000001140a */
[----:B------:R-:W-:Y:S02]  /*1970*/  ISETP.LT.AND.EX P2, PT, R25, R21, PT, P0 ;  /* 0x000000151900720c */ /* 0x000fe40003f41300 */
[----:B------:R-:W-:Y:S02]  /*1980*/  ISETP.GE.AND P0, PT, R2, c[0x0][0x314], PT ;  /* 0x0000c50002007a0c */ /* 0x000fe40003f06270 */
[----:B------:R-:W-:Y:S01]  /*1990*/  LOP3.LUT R23, R10, 0xfffffff8, RZ, 0xc0, !PT ;  /* 0xfffffff80a177812 */ /* 0x000fe200078ec0ff */
[----:B------:R-:W-:Y:S01]  /*19a0*/  IMAD.MOV.U32 R10, RZ, RZ, -0x800000 ;  /* 0xff800000ff0a7424 */ /* 0x000fe200078e00ff */
[----:B------:R-:W-:Y:S02]  /*19b0*/  SEL R9, R9, R12, !P4 ;  /* 0x0000000c09097207 */ /* 0x000fe40006000000 */
[----:B------:R-:W-:Y:S01]  /*19c0*/  SEL R13, R24, R13, P2 ;  /* 0x0000000d180d7207 */ /* 0x000fe20001000000 */
[----:B------:R-:W-:Y:S01]  /*19d0*/  IMAD.IADD R23, R0, 0x1, -R23 ;  /* 0x0000000100177824 */ /* 0x000fe200078e0a17 */
[----:B------:R-:W-:-:S05]  /*19e0*/  SEL R12, R25, R21, P2 ;  /* 0x00000015190c7207 */ /* 0x000fca0001000000 */
[----:B------:R-:W-:Y:S05]  /*19f0*/  @P0 BRA `(.L_x_201) ;  /* 0x0000010000000947 */ /* 0x000fea0003800000 */
[----:B------:R-:W-:Y:S02]  /*1a00*/  IADD3 R22, P2, R7, -UR8, RZ ;  /* 0x8000000807167c10 */ /* 0x000fe4000ff5e0ff */
[----:B------:R-:W-:Y:S02]  /*1a10*/  SHF.R.S32.HI R20, RZ, 0x1f, R23 ;  /* 0x0000001fff147819 */ /* 0x000fe40000011417 */
        /* <DEDUP_REMOVED lines=14> */
.L_x_201:
[----:B------:R-:W-:Y:S05]  /*1b00*/  BSYNC B0 ;  /* 0x0000000000007941 */ /* 0x000fea0003800000 */
.L_x_200:
[C---:B------:R-:W-:Y:S01]  /*1b10*/  ISETP.GT.AND P0, PT, R0.reuse, 0x3f, PT ;  /* 0x0000003f0000780c */ /* 0x040fe20003f04270 */
[----:B------:R-:W-:Y:S01]  /*1b20*/  IMAD.MOV.U32 R29, RZ, RZ, -0x800000 ;  /* 0xff800000ff1d7424 */ /* 0x000fe200078e00ff */
[C---:B------:R-:W-:Y:S01]  /*1b30*/  LOP3.LUT P2, RZ, R0.reuse, 0x7, RZ, 0xc0, !PT ;  /* 0x0000000700ff7812 */ /* 0x040fe2000784c0ff */
[----:B------:R-:W-:Y:S01]  /*1b40*/  IMAD R9, R9, R6, RZ ;  /* 0x0000000609097224 */ /* 0x000fe200078e02ff */
[----:B------:R-:W-:Y:S01]  /*1b50*/  ISETP.GT.AND P3, PT, R5, RZ, PT ;  /* 0x000000ff0500720c */ /* 0x000fe20003f64270 */
[----:B------:R-:W-:Y:S01]  /*1b60*/  BSSY B1, `(.L_x_202) ;  /* 0x00001e5000017945 */ /* 0x000fe20003800000 */
[----:B------:R-:W-:Y:S01]  /*1b70*/  ISETP.GT.OR P2, PT, R0, 0x3f, P2 ;  /* 0x0000003f0000780c */ /* 0x000fe20001744670 */
[----:B------:R-:W-:-:S06]  /*1b80*/  IMAD.MOV.U32 R28, RZ, RZ, 0x7f800000 ;  /* 0x7f800000ff1c7424 */ /* 0x000fcc00078e00ff */
[----:B0-----:R-:W-:Y:S02]  /*1b90*/  @!P0 IMAD R21, R2, 0x9, R23 ;  /* 0x0000000902158824 */ /* 0x001fe400078e0217 */
[----:B------:R-:W-:-:S03]  /*1ba0*/  IMAD R23, R23, 0x9, R2 ;  /* 0x0000000917177824 */ /* 0x000fc600078e0202 */
[----:B-----5:R-:W-:Y:S04]  /*1bb0*/  @!P0 STS [R21.X4], R10 ;  /* 0x0000000a15008388 */ /* 0x020fe80000004800 */
[----:B------:R-:W-:Y:S06]  /*1bc0*/  BAR.SYNC.DEFER_BLOCKING 0x0 ;  /* 0x0000000000007b1d */ /* 0x000fec0000010000 */
[----:B------:R-:W0:Y:S04]  /*1bd0*/  @!P0 LDS R29, [R23.X4] ;  /* 0x00000000171d8984 */ /* 0x000e280000004800 */
[----:B0-----:R-:W0:Y:S02]  /*1be0*/  SHFL.BFLY PT, R22, R29, 0x4, 0x1f ;  /* 0x0c801f001d167f89 */ /* 0x001e2400000e0000 */
[----:B0-----:R-:W-:-:S05]  /*1bf0*/  FMNMX.FTZ R22, R22, R29, !PT ;  /* 0x0000001d16167209 */ /* 0x001fca0007810000 */
[----:B------:R-:W0:Y:S02]  /*1c00*/  SHFL.BFLY PT, R31, R22, 0x2, 0x1f ;  /* 0x0c401f00161f7f89 */ /* 0x000e2400000e0000 */
[----:B0-----:R-:W-:Y:S02]  /*1c10*/  FMNMX.FTZ R31, R22, R31, !PT ;  /* 0x0000001f161f7209 */ /* 0x001fe40007810000 */
[----:B------:R-:W-:-:S03]  /*1c20*/  SHF.R.S32.HI R22, RZ, 0x1f, R5 ;  /* 0x0000001fff167819 */ /* 0x000fc60000011405 */
        /* <DEDUP_REMOVED lines=8> */
[----:B0-----:R-:W-:-:S05]  /*1cb0*/  FADD.FTZ R24, R27, R24 ;  /* 0x000000181b187221 */ /* 0x001fca0000010000 */
[----:B------:R-:W0:Y:S02]  /*1cc0*/  SHFL.BFLY PT, R25, R24, 0x2, 0x1f ;  /* 0x0c401f0018197f89 */ /* 0x000e2400000e0000 */
[----:B0-----:R-:W-:-:S05]  /*1cd0*/  FADD.FTZ R25, R24, R25 ;  /* 0x0000001918197221 */ /* 0x001fca0000010000 */
[----:B------:R-:W0:Y:S02]  /*1ce0*/  SHFL.BFLY PT, R10, R25, 0x1, 0x1f ;  /* 0x0c201f00190a7f89 */ /* 0x000e2400000e0000 */
[----:B0-----:R-:W-:Y:S01]  /*1cf0*/  FADD.FTZ R21, R25, R10 ;  /* 0x0000000a19157221 */ /* 0x001fe20000010000 */
[----:B------:R-:W-:Y:S02]  /*1d00*/  LEA.HI.SX32 R10, R5, 0x1, 0x1 ;  /* 0x00000001050a7811 */ /* 0x000fe400078f0aff */
[----:B------:R-:W-:Y:S02]  /*1d10*/  @!P3 IADD3 R10, R22, RZ, RZ ;  /* 0x000000ff160ab210 */ /* 0x000fe40007ffe0ff */
[----:B------:R-:W-:-:S03]  /*1d20*/  FSETP.NE.FTZ.AND P0, PT, R21, RZ, PT ;  /* 0x000000ff1500720b */ /* 0x000fc60003f15000 */
[----:B------:R-:W-:-:S10]  /*1d30*/  IMAD R10, R9, R10, RZ ;  /* 0x0000000a090a7224 */ /* 0x000fd400078e02ff */
[----:B------:R-:W0:Y:S02]  /*1d40*/  @P0 MUFU.LG2 R21, R21 ;  /* 0x0000001500150308 */ /* 0x000e240000000c00 */
[----:B0-----:R-:W-:Y:S01]  /*1d50*/  @P0 FFMA.FTZ R28, R21, 0.69314718246459960938, R20 ;  /* 0x3f317218151c0823 */ /* 0x001fe20000010014 */
        /* <DEDUP_REMOVED lines=38> */
[-C--:B------:R-:W-:Y:S02]  /*1fc0*/  IADD3 R27, P0, RZ, -R0.reuse, RZ ;  /* 0x80000000ff1b7210 */ /* 0x080fe40007f1e0ff */
[----:B------:R-:W-:Y:S02]  /*1fd0*/  MOV R40, R0 ;  /* 0x0000000000287202 */ /* 0x000fe40000000f00 */
[----:B------:R-:W-:Y:S01]  /*1fe0*/  IADD3.X R21, RZ, ~R25, RZ, P0, !PT ;  /* 0x80000019ff157210 */ /* 0x000fe200007fe4ff */
[----:B------:R-:W-:Y:S01]  /*1ff0*/  IMAD.WIDE.U32 R34, R36, R27, R34 ;  /* 0x0000001b24227225 */ /* 0x000fe200078e0022 */
[----:B------:R-:W-:-:S03]  /*2000*/  MOV R41, R25 ;  /* 0x0000001900297202 */ /* 0x000fc60000000f00 */
[----:B------:R-:W-:Y:S01]  /*2010*/  IMAD R21, R21, R36, RZ ;  /* 0x0000002415157224 */ /* 0x000fe200078e02ff */
[----:B------:R-:W-:-:S03]  /*2020*/  MOV R26, R34 ;  /* 0x00000022001a7202 */ /* 0x000fc60000000f00 */
[----:B------:R-:W-:-:S05]  /*2030*/  IMAD R21, R6, R27, R21 ;  /* 0x0000001b06157224 */ /* 0x000fca00078e0215 */
[----:B------:R-:W-:Y:S01]  /*2040*/  IADD3 R21, R35, R21, RZ ;  /* 0x0000001523157210 */ /* 0x000fe20007ffe0ff */
[----:B------:R-:W-:Y:S05]  /*2050*/  BRA `(.L_x_207) ;  /* 0x0000016000007947 */ /* 0x000fea0003800000 */
.L_x_206:
        /* <DEDUP_REMOVED lines=22> */
.L_x_207:
[----:B------:R-:W-:Y:S05]  /*21c0*/  BSYNC B0 ;  /* 0x0000000000007941 */ /* 0x000fea0003800000 */
.L_x_205:
        /* <DEDUP_REMOVED lines=8> */
[----:B------:R-:W-:Y:S05]  /*2250*/  CALL.REL.NOINC `($__internal_4_$__cuda_sm20_div_s64) ;  /* 0x0000200000007944 */ /* 0x000fea0003c00000 */
[----:B------:R-:W-:Y:S02]  /*2260*/  IADD3 R2, P0, RZ, -R0, RZ ;  /* 0x80000000ff027210 */ /* 0x000fe40007f1e0ff */
[----:B------:R-:W-:Y:S02]  /*2270*/  MOV R20, R26 ;  /* 0x0000001a00147202 */ /* 0x000fe40000000f00 */
[-C--:B------:R-:W-:Y:S02]  /*2280*/  IADD3.X R27, RZ, ~R25.reuse, RZ, P0, !PT ;  /* 0x80000019ff1b7210 */ /* 0x080fe400007fe4ff */
[----:B------:R-:W-:Y:S02]  /*2290*/  MOV R34, R0 ;  /* 0x0000000000227202 */ /* 0x000fe40000000f00 */
[----:B------:R-:W-:Y:S01]  /*22a0*/  MOV R35, R25 ;  /* 0x0000001900237202 */ /* 0x000fe20000000f00 */
[----:B------:R-:W-:-:S02]  /*22b0*/  IMAD R27, R27, R30, RZ ;  /* 0x0000001e1b1b7224 */ /* 0x000fc400078e02ff */
[----:B------:R-:W-:-:S04]  /*22c0*/  IMAD.WIDE.U32 R30, R30, R2, R20 ;  /* 0x000000021e1e7225 */ /* 0x000fc800078e0014 */
[----:B------:R-:W-:-:S05]  /*22d0*/  IMAD R3, R3, R2, R27 ;  /* 0x0000000203037224 */ /* 0x000fca00078e021b */
[----:B------:R-:W-:Y:S01]  /*22e0*/  IADD3 R3, R31, R3, RZ ;  /* 0x000000031f037210 */ /* 0x000fe20007ffe0ff */
[----:B------:R-:W-:Y:S05]  /*22f0*/  BRA `(.L_x_210) ;  /* 0x0000016000007947 */ /* 0x000fea0003800000 */
.L_x_209:
        /* <DEDUP_REMOVED lines=22> */
.L_x_210:
[----:B------:R-:W-:Y:S05]  /*2460*/  BSYNC B0 ;  /* 0x0000000000007941 */ /* 0x000fea0003800000 */
.L_x_208:
        /* <DEDUP_REMOVED lines=11> */
[----:B------:R-:W-:Y:S05]  /*2520*/  CALL.REL.NOINC `($__internal_4_$__cuda_sm20_div_s64) ;  /* 0x00001d3000007944 */ /* 0x000fea0003c00000 */
[-C--:B------:R-:W-:Y:S02]  /*2530*/  IADD3 R6, P0, RZ, -R0.reuse, RZ ;  /* 0x80000000ff067210 */ /* 0x080fe40007f1e0ff */
[----:B------:R-:W-:Y:S02]  /*2540*/  MOV R24, R0 ;  /* 0x0000000000187202 */ /* 0x000fe40000000f00 */
[----:B------:R-:W-:Y:S01]  /*2550*/  IADD3.X R2, RZ, ~R25, RZ, P0, !PT ;  /* 0x80000019ff027210 */ /* 0x000fe200007fe4ff */
[----:B------:R-:W-:-:S04]  /*2560*/  IMAD.WIDE.U32 R34, R9, R6, R34 ;  /* 0x0000000609227225 */ /* 0x000fc800078e0022 */
[----:B------:R-:W-:-:S04]  /*2570*/  IMAD R21, R2, R9, RZ ;  /* 0x0000000902157224 */ /* 0x000fc800078e02ff */
[----:B------:R-:W-:-:S05]  /*2580*/  IMAD R21, R8, R6, R21 ;  /* 0x0000000608157224 */ /* 0x000fca00078e0215 */
[----:B------:R-:W-:Y:S01]  /*2590*/  IADD3 R2, R35, R21, RZ ;  /* 0x0000001523027210 */ /* 0x000fe20007ffe0ff */
[----:B------:R-:W-:Y:S05]  /*25a0*/  BRA `(.L_x_213) ;  /* 0x0000016000007947 */ /* 0x000fea0003800000 */
.L_x_212:
[----:B------:R-:W0:Y:S01]  /*25b0*/  I2F.U32.RP R2, R9 ;  /* 0x0000000900027306 */ /* 0x000e220000209000 */
[----:B------:R-:W-:Y:S01]  /*25c0*/  ISETP.NE.U32.AND P0, PT, R9, RZ, PT ;  /* 0x000000ff0900720c */ /* 0x000fe20003f05070 */
[----:B------:R-:W-:-:S06]  /*25d0*/  IMAD.MOV.U32 R25, RZ, RZ, RZ ;  /* 0x000000ffff197224 */ /* 0x000fcc00078e00ff */
[----:B0-----:R-:W0:Y:S02]  /*25e0*/  MUFU.RCP R20, R2 ;  /* 0x0000000200147308 */ /* 0x001e240000001000 */
[----:B0-----:R-:W-:Y:S02]  /*25f0*/  IADD3 R20, R20, 0xffffffe, RZ ;  /* 0x0ffffffe14147810 */ /* 0x001fe40007ffe0ff */
[----:B------:R-:W-:-:S04]  /*2600*/  MOV R2, RZ ;  /* 0x000000ff00027202 */ /* 0x000fc80000000f00 */
        /* <DEDUP_REMOVED lines=16> */
.L_x_213:
[----:B------:R-:W-:Y:S05]  /*2710*/  BSYNC B0 ;  /* 0x0000000000007941 */ /* 0x000fea0003800000 */
.L_x_211:
        /* <DEDUP_REMOVED lines=8> */
[----:B------:R-:W-:Y:S01]  /*27a0*/  IMAD.WIDE.U32 R32, R20, R17, RZ ;  /* 0x0000001114207225 */ /* 0x000fe200078e00ff */
[----:B------:R-:W-:Y:S02]  /*27b0*/  USEL UR5, UR5, 0x1, !UP0 ;  /* 0x0000000105057887 */ /* 0x000fe4000c000000 */
[----:B------:R-:W-:Y:S01]  /*27c0*/  IADD3 R0, R21, R9, RZ ;  /* 0x0000000915007210 */ /* 0x000fe20007ffe0ff */
[----:B------:R-:W-:Y:S01]  /*27d0*/  IMAD R3, R3, R26, RZ ;  /* 0x0000001a03037224 */ /* 0x000fe200078e02ff */
[----:B------:R-:W-:Y:S01]  /*27e0*/  SHF.R.S32.HI R9, RZ, 0x1f, R26 ;  /* 0x0000001fff097819 */ /* 0x000fe2000001141a */
[----:B------:R-:W-:Y:S01]  /*27f0*/  USHF.R.S32.HI UR9, URZ, 0x1f, UR4 ;  /* 0x0000001f3f097899 */ /* 0x000fe20008011404 */
[----:B------:R-:W-:Y:S01]  /*2800*/  IMAD.WIDE.U32 R36, R34, UR4, RZ ;  /* 0x0000000422247c25 */ /* 0x000fe2000f8e00ff */
[----:B------:R-:W-:-:S03]  /*2810*/  USHF.R.S32.HI UR6, URZ, 0x1f, UR5 ;  /* 0x0000001f3f067899 */ /* 0x000fc60008011405 */
[----:B------:R-:W-:Y:S02]  /*2820*/  IMAD R21, R0, R17, RZ ;  /* 0x0000001100157224 */ /* 0x000fe400078e02ff */
[----:B------:R-:W-:Y:S02]  /*2830*/  IMAD R3, R9, R30, R3 ;  /* 0x0000001e09037224 */ /* 0x000fe400078e0203 */
[----:B------:R-:W-:Y:S02]  /*2840*/  IMAD R21, R16, R20, R21 ;  /* 0x0000001410157224 */ /* 0x000fe400078e0215 */
[----:B------:R-:W-:Y:S02]  /*2850*/  IMAD R9, R2, UR4, RZ ;  /* 0x0000000402097c24 */ /* 0x000fe4000f8e02ff */
[----:B------:R-:W-:Y:S01]  /*2860*/  IMAD.WIDE.U32 R30, R30, R26, RZ ;  /* 0x0000001a1e1e7225 */ /* 0x000fe200078e00ff */
[----:B------:R-:W-:-:S03]  /*2870*/  IADD3 R6, R33, R21, RZ ;  /* 0x0000001521067210 */ /* 0x000fc60007ffe0ff */
[----:B------:R-:W-:Y:S01]  /*2880*/  IMAD R21, R25, UR5, RZ ;  /* 0x0000000519157c24 */ /* 0x000fe2000f8e02ff */
[----:B------:R-:W-:Y:S01]  /*2890*/  LOP3.LUT R0, R41, R6, RZ, 0xfc, !PT ;  /* 0x0000000629007212 */ /* 0x000fe200078efcff */
[----:B------:R-:W-:Y:S01]  /*28a0*/  IMAD R9, R34, UR9, R9 ;  /* 0x0000000922097c24 */ /* 0x000fe2000f8e0209 */
[----:B------:R-:W-:Y:S01]  /*28b0*/  IADD3 R3, R31, R3, RZ ;  /* 0x000000031f037210 */ /* 0x000fe20007ffe0ff */
[----:B------:R-:W-:Y:S01]  /*28c0*/  IMAD R21, R24, UR6, R21 ;  /* 0x0000000618157c24 */ /* 0x000fe2000f8e0215 */
[----:B------:R-:W-:Y:S01]  /*28d0*/  ISETP.NE.U32.AND P0, PT, R0, RZ, PT ;  /* 0x000000ff0000720c */ /* 0x000fe20003f05070 */
[----:B------:R-:W-:Y:S01]  /*28e0*/  IMAD.WIDE.U32 R34, R24, UR5, RZ ;  /* 0x0000000518227c25 */ /* 0x000fe2000f8e00ff */
[----:B------:R-:W-:-:S03]  /*28f0*/  IADD3 R9, R37, R9, RZ ;  /* 0x0000000925097210 */ /* 0x000fc60007ffe0ff */
        /* <DEDUP_REMOVED lines=11> */
[----:B------:R-:W-:Y:S02]  /*29b0*/  IADD3.X R21, RZ, ~R25, RZ, P0, !PT ;  /* 0x80000019ff157210 */ /* 0x000fe400007fe4ff */
[----:B------:R-:W-:Y:S01]  /*29c0*/  MOV R39, R41 ;  /* 0x0000002900277202 */ /* 0x000fe20000000f00 */
[----:B------:R-:W-:Y:S01]  /*29d0*/  IMAD.MOV.U32 R41, RZ, RZ, R25 ;  /* 0x000000ffff297224 */ /* 0x000fe200078e0019 */
[----:B------:R-:W-:Y:S01]  /*29e0*/  MOV R40, R0 ;  /* 0x0000000000287202 */ /* 0x000fe20000000f00 */
[----:B------:R-:W-:-:S02]  /*29f0*/  IMAD R21, R21, R32, RZ ;  /* 0x0000002015157224 */ /* 0x000fc400078e02ff */
[----:B------:R-:W-:-:S04]  /*2a00*/  IMAD.WIDE.U32 R32, R27, R32, R38 ;  /* 0x000000201b207225 */ /* 0x000fc800078e0026 */
[----:B------:R-:W-:-:S04]  /*2a10*/  IMAD R21, R6, R27, R21 ;  /* 0x0000001b06157224 */ /* 0x000fc800078e0215 */
[----:B------:R-:W-:Y:S01]  /*2a20*/  IMAD.IADD R21, R33, 0x1, R21 ;  /* 0x0000000121157824 */ /* 0x000fe200078e0215 */
[----:B------:R-:W-:Y:S05]  /*2a30*/  BRA `(.L_x_216) ;  /* 0x0000017000007947 */ /* 0x000fea0003800000 */
.L_x_215:
        /* <DEDUP_REMOVED lines=23> */
.L_x_216:
[----:B------:R-:W-:Y:S05]  /*2bb0*/  BSYNC B0 ;  /* 0x0000000000007941 */ /* 0x000fea0003800000 */
.L_x_214:
        /* <DEDUP_REMOVED lines=19> */
.L_x_218:
[----:B------:R-:W0:Y:S01]  /*2cf0*/  I2F.U32.RP R6, R19 ;  /* 0x0000001300067306 */ /* 0x000e220000209000 */
[----:B------:R-:W-:Y:S01]  /*2d00*/  HFMA2.MMA R20, -RZ, RZ, 0, 0 ;  /* 0x00000000ff147435 */ /* 0x000fe200000001ff */
[----:B------:R-:W-:Y:S01]  /*2d10*/  ISETP.NE.U32.AND P0, PT, R19, RZ, PT ;  /* 0x000000ff1300720c */ /* 0x000fe20003f05070 */
[----:B------:R-:W-:Y:S01]  /*2d20*/  IMAD.MOV.U32 R45, RZ, RZ, RZ ;  /* 0x000000ffff2d7224 */ /* 0x000fe200078e00ff */
[----:B------:R-:W-:-:S04]  /*2d30*/  MOV R18, RZ ;  /* 0x000000ff00127202 */ /* 0x000fc80000000f00 */
        /* <DEDUP_REMOVED lines=17> */
.L_x_219:
[----:B------:R-:W-:Y:S05]  /*2e50*/  BSYNC B0 ;  /* 0x0000000000007941 */ /* 0x000fea0003800000 */
.L_x_217:
        /* <DEDUP_REMOVED lines=10> */
[----:B------:R-:W-:Y:S01]  /*2f00*/  IADD3 R6, P0, RZ, -R0, RZ ;  /* 0x80000000ff067210 */ /* 0x000fe20007f1e0ff */
[----:B------:R-:W-:Y:S01]  /*2f10*/  IMAD.MOV.U32 R24, RZ, RZ, R0 ;  /* 0x000000ffff187224 */ /* 0x000fe200078e0000 */
[----:B------:R-:W-:Y:S02]  /*2f20*/  MOV R20, R44 ;  /* 0x0000002c00147202 */ /* 0x000fe40000000f00 */
[----:B------:R-:W-:Y:S02]  /*2f30*/  IADD3.X R2, RZ, ~R25, RZ, P0, !PT ;  /* 0x80000019ff027210 */ /* 0x000fe400007fe4ff */
[----:B------:R-:W-:-:S03]  /*2f40*/  MOV R21, R45 ;  /* 0x0000002d00157202 */ /* 0x000fc60000000f00 */
[----:B------:R-:W-:Y:S02]  /*2f50*/  IMAD R19, R2, R17, RZ ;  /* 0x0000001102137224 */ /* 0x000fe400078e02ff */
[----:B------:R-:W-:-:S04]  /*2f60*/  IMAD.WIDE.U32 R20, R17, R6, R20 ;  /* 0x0000000611147225 */ /* 0x000fc800078e0014 */
[----:B------:R-:W-:Y:S02]  /*2f70*/  IMAD R19, R16, R6, R19 ;  /* 0x0000000610137224 */ /* 0x000fe400078e0213 */
[----:B------:R-:W-:-:S03]  /*2f80*/  IMAD.MOV.U32 R17, RZ, RZ, R20 ;  /* 0x000000ffff117224 */ /* 0x000fc600078e0014 */
[----:B------:R-:W-:Y:S01]  /*2f90*/  IADD3 R19, R21, R19, RZ ;  /* 0x0000001315137210 */ /* 0x000fe20007ffe0ff */
[----:B------:R-:W-:Y:S05]  /*2fa0*/  BRA `(.L_x_222) ;  /* 0x0000017000007947 */ /* 0x000fea0003800000 */
.L_x_221:
        /* <DEDUP_REMOVED lines=11> */
[----:B------:R-:W-:Y:S01]  /*3060*/  IMAD.MOV.U32 R19, RZ, RZ, RZ ;  /* 0x000000ffff137224 */ /* 0x000fe200078e00ff */
        /* <DEDUP_REMOVED lines=11> */
.L_x_222:
[----:B------:R-:W-:Y:S05]  /*3120*/  BSYNC B0 ;  /* 0x0000000000007941 */ /* 0x000fea0003800000 */
.L_x_220:
        /* <DEDUP_REMOVED lines=9> */
[----:B------:R-:W-:Y:S02]  /*31c0*/  IMAD R19, R19, R4, RZ ;  /* 0x0000000413137224 */ /* 0x000fe400078e02ff */
[----:B------:R-:W-:-:S02]  /*31d0*/  IMAD R11, R21, R24, R0 ;  /* 0x00000018150b7224 */ /* 0x000fc400078e0200 */
[----:B------:R-:W-:Y:S02]  /*31e0*/  IMAD R0, R18, R33, RZ ;  /* 0x0000002112007224 */ /* 0x000fe400078e02ff */
        /* <DEDUP_REMOVED lines=26> */
.L_x_224:
        /* <DEDUP_REMOVED lines=23> */
.L_x_225:
[----:B------:R-:W-:Y:S05]  /*3500*/  BSYNC B0 ;  /* 0x0000000000007941 */ /* 0x000fea0003800000 */
.L_x_223:
        /* <DEDUP_REMOVED lines=27> */
.L_x_227:
        /* <DEDUP_REMOVED lines=23> */
.L_x_228:
[----:B------:R-:W-:Y:S05]  /*3830*/  BSYNC B0 ;  /* 0x0000000000007941 */ /* 0x000fea0003800000 */
.L_x_226:
[----:B------:R-:W-:Y:S02]  /*3840*/  IADD3 R31, P1, P0, R36, R34, R30 ;  /* 0x00000022241f7210 */ /* 0x000fe4000783e01e */
[----:B------:R-:W-:Y:S02]  /*3850*/  SHF.R.S32.HI R0, RZ, 0x1f, R10 ;  /* 0x0000001fff007819 */ /* 0x000fe4000001140a */
[----:B------:R-:W-:Y:S02]  /*3860*/  IADD3 R31, P3, P2, R44, R31, R32 ;  /* 0x0000001f2c1f7210 */ /* 0x000fe40007a7e020 */
[----:B------:R-:W-:Y:S02]  /*3870*/  IADD3.X R3, R9, R8, R3, P1, P0 ;  /* 0x0000000809037210 */ /* 0x000fe40000fe0403 */
[----:B------:R-:W-:Y:S02]  /*3880*/  IADD3 R18, P1, P0, R46, R31, R18 ;  /* 0x0000001f2e127210 */ /* 0x000fe4000783e012 */
[----:B------:R-:W-:Y:S01]  /*3890*/  IADD3.X R4, R11, R3, R4, P3, P2 ;  /* 0x000000030b047210 */ /* 0x000fe20001fe4404 */
[----:B------:R-:W-:-:S03]  /*38a0*/  IMAD R3, R25, R10, RZ ;  /* 0x0000000a19037224 */ /* 0x000fc600078e02ff */
[----:B------:R-:W-:Y:S01]  /*38b0*/  IADD3.X R19, R15, R4, R16, P1, P0 ;  /* 0x000000040f137210 */ /* 0x000fe20000fe0410 */
[-C--:B------:R-:W-:Y:S02]  /*38c0*/  IMAD R0, R0, R24.reuse, R3 ;  /* 0x0000001800007224 */ /* 0x080fe400078e0203 */
[----:B------:R-:W-:Y:S01]  /*38d0*/  IMAD R3, R2, R5, RZ ;  /* 0x0000000502037224 */ /* 0x000fe200078e02ff */
[----:B------:R-:W-:Y:S01]  /*38e0*/  SHF.R.S32.HI R2, RZ, 0x1f, R5 ;  /* 0x0000001fff027819 */ /* 0x000fe20000011405 */
        /* <DEDUP_REMOVED lines=9> */
.L_x_204:
[----:B------:R-:W-:-:S04]  /*3980*/  LEA R2, P0, R34, c[0x0][0x200], 0x2 ;  /* 0x0000800022027a11 */ /* 0x000fc800078010ff */
[----:B------:R-:W-:-:S05]  /*3990*/  LEA.HI.X R3, R34, c[0x0][0x204], R35, 0x2, P0 ;  /* 0x0000810022037a11 */ /* 0x000fca00000f1423 */
[----:B------:R0:W-:Y:S04]  /*39a0*/  STG.E [R2.64], R28 ;  /* 0x0000001c02007986 */ /* 0x0001e8000c10190a */
.L_x_203:
[----:B------:R-:W-:Y:S05]  /*39b0*/  BSYNC B1 ;  /* 0x0000000000017941 */ /* 0x000fea0003800000 */
.L_x_202:
[----:B------:R-:W1:Y:S01]  /*39c0*/  S2R R16, SR_TID.X ;  /* 0x0000000000107919 */ /* 0x000e620000002100 */
[----:B------:R-:W-:Y:S01]  /*39d0*/  IMAD.MOV.U32 R5, RZ, RZ, RZ ;  /* 0x000000ffff057224 */ /* 0x000fe200078e00ff */
[----:B-1----:R-:W-:-:S04]  /*39e0*/  SHF.R.S32.HI R15, RZ, 0x1f, R16 ;  /* 0x0000001fff0f7819 */ /* 0x002fc80000011410 */
[CC--:B0-----:R-:W-:Y:S02]  /*39f0*/  LEA.HI R3, R15.reuse, R16.reuse, RZ, 0x3 ;  /* 0x000000100f037211 */ /* 0x0c1fe400078f18ff */
[----:B------:R-:W-:Y:S02]  /*3a00*/  LEA.HI R15, R15, R16, RZ, 0x4 ;  /* 0x000000100f0f7211 */ /* 0x000fe400078f20ff */
[----:B------:R-:W-:-:S05]  /*3a10*/  LOP3.LUT R3, R3, 0xfffffff8, RZ, 0xc0, !PT ;  /* 0xfffffff803037812 */ /* 0x000fca00078ec0ff */
[----:B------:R-:W-:Y:S01]  /*3a20*/  IMAD.IADD R0, R16, 0x1, -R3 ;  /* 0x0000000110007824 */ /* 0x000fe200078e0a03 */
[----:B------:R-:W-:Y:S02]  /*3a30*/  LOP3.LUT R3, R15, 0x3ffffff0, RZ, 0xc0, !PT ;  /* 0x3ffffff00f037812 */ /* 0x000fe400078ec0ff */
[----:B------:R-:W-:Y:S02]  /*3a40*/  SHF.R.S32.HI R15, RZ, 0x4, R15 ;  /* 0x00000004ff0f7819 */ /* 0x000fe4000001140f */
[----:B------:R-:W-:Y:S01]  /*3a50*/  ISETP.GE.AND P0, PT, R0, c[0x0][0x314], PT ;  /* 0x0000c50000007a0c */ /* 0x000fe20003f06270 */
[----:B------:R-:W-:-:S03]  /*3a60*/  IMAD.MOV.U32 R0, RZ, RZ, c[0x0][0x314] ;  /* 0x0000c500ff007624 */ /* 0x000fc600078e00ff */
[C---:B------:R-:W-:Y:S01]  /*3a70*/  ISETP.GT.OR P0, PT, R16.reuse, 0x3f, P0 ;  /* 0x0000003f1000780c */ /* 0x040fe20000704670 */
[----:B------:R-:W-:Y:S02]  /*3a80*/  IMAD.IADD R16, R16, 0x1, -R3 ;  /* 0x0000000110107824 */ /* 0x000fe400078e0a03 */
[----:B------:R-:W-:Y:S02]  /*3a90*/  CS2R R2, SRZ ;  /* 0x0000000000027805 */ /* 0x000fe4000001ff00 */
[----:B------:R-:W-:-:S08]  /*3aa0*/  IMAD.SHL.U32 R16, R16, 0x4, RZ ;  /* 0x0000000410107824 */ /* 0x000fd000078e00ff */
[----:B------:R-:W-:-:S04]  /*3ab0*/  @!P0 FADD.FTZ R4, -R28, R29 ;  /* 0x0000001d1c048221 */ /* 0x000fc80000010100 */
[----:B------:R-:W-:-:S06]  /*3ac0*/  @!P0 FMUL.FTZ R4, R4, 1.4426950216293334961 ;  /* 0x3fb8aa3b04048820 */ /* 0x000fcc0000410000 */
[----:B------:R-:W0:Y:S02]  /*3ad0*/  @!P0 MUFU.EX2 R4, R4 ;  /* 0x0000000400048308 */ /* 0x000e240000000800 */
[----:B0-----:R0:W-:Y:S04]  /*3ae0*/  @!P0 STS [R23.X4], R4 ;  /* 0x0000000417008388 */ /* 0x0011e80000004800 */
[----:B------:R-:W-:Y:S01]  /*3af0*/  BAR.SYNC.DEFER_BLOCKING 0x0 ;  /* 0x0000000000007b1d */ /* 0x000fe20000010000 */
[----:B------:R-:W-:Y:S01]  /*3b00*/  ISETP.GE.AND P0, PT, R0, 0x1, PT ;  /* 0x000000010000780c */ /* 0x000fe20003f06270 */
[----:B------:R-:W-:-:S12]  /*3b10*/  IMAD.MOV.U32 R0, RZ, RZ, RZ ;  /* 0x000000ffff007224 */ /* 0x000fd800078e00ff */
[----:B------:R-:W-:Y:S05]  /*3b20*/  @!P0 BRA `(.L_x_229) ;  /* 0x0000023000008947 */ /* 0x000fea0003800000 */
[----:B------:R-:W-:Y:S01]  /*3b30*/  ULDC UR5, c[0x0][0x22c] ;  /* 0x00008b0000057ab9 */ /* 0x000fe20000000800 */
[----:B------:R-:W-:Y:S01]  /*3b40*/  IMAD R13, R15, 0x40, R16 ;  /* 0x000000400f0d7824 */ /* 0x000fe200078e0210 */
[----:B------:R-:W-:Y:S01]  /*3b50*/  UIMAD UR5, UR8, UR5, URZ ;  /* 0x00000005080572a4 */ /* 0x000fe2000f8e023f */
[C---:B------:R-:W-:Y:S01]  /*3b60*/  IADD3 R6, R7.reuse, -UR8, RZ ;  /* 0x8000000807067c10 */ /* 0x040fe2000fffe0ff */
[----:B------:R-:W-:Y:S01]  /*3b70*/  IMAD R18, R7, c[0x0][0x22c], RZ ;  /* 0x00008b0007127a24 */ /* 0x000fe200078e02ff */
[----:B------:R-:W-:Y:S01]  /*3b80*/  CS2R R8, SRZ ;  /* 0x0000000000087805 */ /* 0x000fe2000001ff00 */
[----:B------:R-:W-:Y:S01]  /*3b90*/  USHF.R.S32.HI UR4, URZ, 0x1f, UR5 ;  /* 0x0000001f3f047899 */ /* 0x000fe20008011405 */
[C---:B------:R-:W-:Y:S01]  /*3ba0*/  ISETP.GE.AND P2, PT, R15.reuse, R6, PT ;  /* 0x000000060f00720c */ /* 0x040fe20003f46270 */
[----:B------:R-:W-:Y:S01]  /*3bb0*/  IMAD.SHL.U32 R6, R15, 0x4, RZ ;  /* 0x000000040f067824 */ /* 0x000fe200078e00ff */
[C---:B0-----:R-:W-:Y:S01]  /*3bc0*/  IADD3 R4, P0, R13.reuse, UR5, RZ ;  /* 0x000000050d047c10 */ /* 0x041fe2000ff1e0ff */
[----:B------:R-:W-:Y:S01]  /*3bd0*/  IMAD.MOV.U32 R14, RZ, RZ, RZ ;  /* 0x000000ffff0e7224 */ /* 0x000fe200078e00ff */
[----:B------:R-:W-:Y:S01]  /*3be0*/  CS2R R10, SRZ ;  /* 0x00000000000a7805 */ /* 0x000fe2000001ff00 */
[----:B------:R-:W-:Y:S01]  /*3bf0*/  IMAD.MOV.U32 R5, RZ, RZ, RZ ;  /* 0x000000ffff057224 */ /* 0x000fe200078e00ff */
[----:B------:R-:W-:Y:S01]  /*3c00*/  LEA.HI.X.SX32 R13, R13, UR4, 0x1, P0 ;  /* 0x000000040d0d7c11 */ /* 0x000fe200080f0eff */
[----:B------:R-:W-:Y:S01]  /*3c10*/  IMAD.WIDE R18, R18, 0x4, RZ ;  /* 0x0000000412127825 */ /* 0x000fe200078e02ff */
[----:B------:R-:W-:-:S04]  /*3c20*/  LEA R12, P0, R4, c[0x0][0x1d8], 0x2 ;  /* 0x00007600040c7a11 */ /* 0x000fc800078010ff */
[----:B------:R-:W-:-:S03]  /*3c30*/  LEA.HI.X R13, R4, c[0x0][0x1dc], R13, 0x2, P0 ;  /* 0x00007700040d7a11 */ /* 0x000fc600000f140d */
.L_x_232:
[----:B------:R-:W-:Y:S01]  /*3c40*/  BSSY B0, `(.L_x_230) ;  /* 0x0000006000007945 */ /* 0x000fe20003800000 */
[----:B------:R-:W-:-:S05]  /*3c50*/  @P2 BRA `(.L_x_231) ;  /* 0x0000004000002947 */ /* 0x000fca0003800000 */
[----:B------:R-:W-:Y:S01]  /*3c60*/  ISETP.GE.AND P0, PT, R16, c[0x0][0x220], PT ;  /* 0x0000880010007a0c */ /* 0x000fe20003f06270 */
[----:B------:R-:W-:Y:S01]  /*3c70*/  CS2R R8, SRZ ;  /* 0x0000000000087805 */ /* 0x000fe2000001ff00 */
[----:B------:R-:W-:Y:S11]  /*3c80*/  CS2R R10, SRZ ;  /* 0x00000000000a7805 */ /* 0x000ff6000001ff00 */
[----:B------:R0:W5:Y:S02]  /*3c90*/  @!P0 LDG.E.128 R8, [R12.64] ;  /* 0x0000000a0c088981 */ /* 0x000164000c1e1d00 */
.L_x_231:
[----:B------:R-:W-:Y:S05]  /*3ca0*/  BSYNC B0 ;  /* 0x0000000000007941 */ /* 0x000fea0003800000 */
.L_x_230:
        /* <DEDUP_REMOVED lines=11> */
.L_x_229:
        /* <DEDUP_REMOVED lines=80> */
        .weak           $__internal_4_$__cuda_sm20_div_s64
        .type           $__internal_4_$__cuda_sm20_div_s64,@function
        .size           $__internal_4_$__cuda_sm20_div_s64,(.L_x_7700 - $__internal_4_$__cuda_sm20_div_s64)
$__internal_4_$__cuda_sm20_div_s64:
        /* <DEDUP_REMOVED lines=30> */
[----:B------:R-:W-:-:S06]  /*4440*/  IMAD.WIDE.U32 R42, P0, R43, R0, R42 ;  /* 0x000000002b2a7225 */ /* 0x000fcc000780002a */
[----:B------:R-:W-:-:S04]  /*4450*/  IMAD.HI.U32 R25, P4, R27, R2, R42 ;  /* 0x000000021b197227 */ /* 0x000fc8000788002a */
[----:B------:R-:W-:-:S04]  /*4460*/  IMAD.HI.U32 R2, R27, R0, RZ ;  /* 0x000000001b027227 */ /* 0x000fc800078e00ff */
[----:B------:R-:W-:Y:S02]  /*4470*/  IMAD R0, R27, R0, RZ ;  /* 0x000000001b007224 */ /* 0x000fe400078e02ff */
[----:B------:R-:W-:Y:S01]  /*4480*/  IMAD.X R2, R2, 0x1, R27, P0 ;  /* 0x0000000102027824 */ /* 0x000fe200000e061b */
[-C--:B------:R-:W-:Y:S01]  /*4490*/  IADD3 R27, P0, RZ, -R24.reuse, RZ ;  /* 0x80000018ff1b7210 */ /* 0x080fe20007f1e0ff */
[----:B------:R-:W-:Y:S01]  /*44a0*/  IMAD.MOV.U32 R43, RZ, RZ, RZ ;  /* 0x000000ffff2b7224 */ /* 0x000fe200078e00ff */
[----:B------:R-:W-:Y:S02]  /*44b0*/  IADD3 R25, P3, R0, R25, RZ ;  /* 0x0000001900197210 */ /* 0x000fe40007f7e0ff */
[----:B------:R-:W-:Y:S01]  /*44c0*/  SEL R24, R27, R24, !P2 ;  /* 0x000000181b187207 */ /* 0x000fe20005000000 */
[----:B------:R-:W-:Y:S01]  /*44d0*/  IMAD.X R0, RZ, RZ, ~R21, P0 ;  /* 0x000000ffff007224 */ /* 0x000fe200000e0e15 */
[----:B------:R-:W-:-:S03]  /*44e0*/  IADD3.X R27, RZ, RZ, R2, P3, P4 ;  /* 0x000000ffff1b7210 */ /* 0x000fc60001fe8402 */
[----:B------:R-:W-:Y:S01]  /*44f0*/  IMAD.HI.U32 R42, R25, R24, RZ ;  /* 0x00000018192a7227 */ /* 0x000fe200078e00ff */
[----:B------:R-:W-:-:S05]  /*4500*/  SEL R0, R0, R21, !P2 ;  /* 0x0000001500007207 */ /* 0x000fca0005000000 */
[----:B------:R-:W-:-:S04]  /*4510*/  IMAD.WIDE.U32 R42, R25, R0, R42 ;  /* 0x00000000192a7225 */ /* 0x000fc800078e002a */
[C---:B------:R-:W-:Y:S02]  /*4520*/  IMAD R25, R27.reuse, R0, RZ ;  /* 0x000000001b197224 */ /* 0x040fe400078e02ff */
[----:B------:R-:W-:-:S05]  /*4530*/  IMAD.HI.U32 R2, P0, R27, R24, R42 ;  /* 0x000000181b027227 */ /* 0x000fca000780002a */
[----:B------:R-:W-:Y:S01]  /*4540*/  IADD3 R25, P2, R25, R2, RZ ;  /* 0x0000000219197210 */ /* 0x000fe20007f5e0ff */
[----:B------:R-:W-:-:S04]  /*4550*/  IMAD.HI.U32 R2, R27, R0, RZ ;  /* 0x000000001b027227 */ /* 0x000fc800078e00ff */
[----:B------:R-:W-:Y:S01]  /*4560*/  IMAD.WIDE.U32 R42, R25, R38, RZ ;  /* 0x00000026192a7225 */ /* 0x000fe200078e00ff */
[----:B------:R-:W-:-:S03]  /*4570*/  IADD3.X R2, R2, RZ, RZ, P0, !PT ;  /* 0x000000ff02027210 */ /* 0x000fc600007fe4ff */
[C---:B------:R-:W-:Y:S01]  /*4580*/  IMAD R43, R25.reuse, R39, R43 ;  /* 0x00000027192b7224 */ /* 0x040fe200078e022b */
[----:B------:R-:W-:Y:S01]  /*4590*/  IADD3 R27, P0, -R42, R24, RZ ;  /* 0x000000182a1b7210 */ /* 0x000fe20007f1e1ff */
[----:B------:R-:W-:Y:S01]  /*45a0*/  IMAD.X R2, RZ, RZ, R2, P2 ;  /* 0x000000ffff027224 */ /* 0x000fe200010e0602 */
[----:B------:R-:W-:Y:S02]  /*45b0*/  IADD3 R24, P2, R25, 0x1, RZ ;  /* 0x0000000119187810 */ /* 0x000fe40007f5e0ff */
[-C--:B------:R-:W-:Y:S01]  /*45c0*/  ISETP.GE.U32.AND P4, PT, R27, R38.reuse, PT ;  /* 0x000000261b00720c */ /* 0x080fe20003f86070 */
[----:B------:R-:W-:-:S04]  /*45d0*/  IMAD R43, R2, R38, R43 ;  /* 0x00000026022b7224 */ /* 0x000fc800078e022b */
[----:B------:R-:W-:Y:S01]  /*45e0*/  IMAD.X R43, R0, 0x1, ~R43, P0 ;  /* 0x00000001002b7824 */ /* 0x000fe200000e0e2b */
[----:B------:R-:W-:-:S04]  /*45f0*/  IADD3 R0, P3, R27, -R38, RZ ;  /* 0x800000261b007210 */ /* 0x000fc80007f7e0ff */
[----:B------:R-:W-:-:S04]  /*4600*/  ISETP.GE.U32.AND.EX P4, PT, R43, R39, PT, P4 ;  /* 0x000000272b00720c */ /* 0x000fc80003f86140 */
[----:B------:R-:W-:Y:S01]  /*4610*/  SEL R27, R0, R27, P4 ;  /* 0x0000001b001b7207 */ /* 0x000fe20002000000 */
[----:B------:R-:W-:Y:S01]  /*4620*/  IMAD.X R0, R43, 0x1, ~R39, P3 ;  /* 0x000000012b007824 */ /* 0x000fe200018e0e27 */
[----:B------:R-:W-:Y:S01]  /*4630*/  SEL R24, R24, R25, P4 ;  /* 0x0000001918187207 */ /* 0x000fe20002000000 */
[----:B------:R-:W-:Y:S01]  /*4640*/  IMAD.X R25, RZ, RZ, R2, P2 ;  /* 0x000000ffff197224 */ /* 0x000fe200010e0602 */
[----:B------:R-:W-:Y:S01]  /*4650*/  ISETP.GE.U32.AND P0, PT, R27, R38, PT ;  /* 0x000000261b00720c */ /* 0x000fe20003f06070 */
[----:B------:R-:W-:Y:S01]  /*4660*/  IMAD.MOV.U32 R38, RZ, RZ, R20 ;  /* 0x000000ffff267224 */ /* 0x000fe200078e0014 */
[----:B------:R-:W-:Y:S02]  /*4670*/  SEL R43, R0, R43, P4 ;  /* 0x0000002b002b7207 */ /* 0x000fe40002000000 */
        /* <DEDUP_REMOVED lines=17> */
[----:B------:R-:W-:Y:S06]  /*4790*/  RET.REL.NODEC R38 `(_ZN5flash32flash_fwd_splitkv_combine_kernelI23Flash_fwd_kernel_traitsILi64ELi64ELi256ELi4ELb0ELb0EN7cutlass6half_tE19Flash_kernel_traitsILi64ELi64ELi256ELi4ES3_EELi8ELi3ELb0EEEvNS_16Flash_fwd_paramsE) ;  /* 0xffffb86026007950 */ /* 0x000fec0003c3ffff */
.L_x_233:
        /* <DEDUP_REMOVED lines=14> */
.L_x_7700:


//--------------------- .text._ZN5flash32flash_fwd_splitkv_combine_kernelI23Flash_fwd_kernel_traitsILi64ELi64ELi256ELi4ELb0ELb0EN7cutlass6half_tE19Flash_kernel_traitsILi64ELi64ELi256ELi4ES3_EELi8ELi2ELb0EEEvNS_16Flash_fwd_paramsE --------------------------
	.section	.text._ZN5flash32flash_fwd_splitkv_combine_kernelI23Flash_fwd_kernel_traitsILi64ELi64ELi256ELi4ELb0ELb0EN7cutlass6half_tE19Flash_kernel_traitsILi64ELi64ELi256ELi4ES3_EELi8ELi2ELb0EEEvNS_16Flash_fwd_paramsE,"ax",@progbits
	.sectioninfo	@"SHI_REGISTERS=54"
	.align	128
        .global         _ZN5flash32flash_fwd_splitkv_combine_kernelI23Flash_fwd_kernel_traitsILi64ELi64ELi256ELi4ELb0ELb0EN7cutlass6half_tE19Flash_kernel_traitsILi64ELi64ELi256ELi4ES3_EELi8ELi2ELb0EEEvNS_16Flash_fwd_paramsE
        .type           _ZN5flash32flash_fwd_splitkv_combine_kernelI23Flash_fwd_kernel_traitsILi64ELi64ELi256ELi4ELb0ELb0EN7cutlass6half_tE19Flash_kernel_traitsILi64ELi64ELi256ELi4ES3_EELi8ELi2ELb0EEEvNS_16Flash_fwd_paramsE,@function
        .size           _ZN5flash32flash_fwd_splitkv_combine_kernelI23Flash_fwd_kernel_traitsILi64ELi64ELi256ELi4ELb0ELb0EN7cutlass6half_tE19Flash_kernel_traitsILi64ELi64ELi256ELi4ES3_EELi8ELi2ELb0EEEvNS_16Flash_fwd_paramsE,(.L_x_7701 - _ZN5flash32flash_fwd_splitkv_combine_kernelI23Flash_fwd_kernel_traitsILi64ELi64ELi256ELi4ELb0ELb0EN7cutlass6half_tE19Flash_kernel_traitsILi64ELi64ELi256ELi4ES3_EELi8ELi2ELb0EEEvNS_16Flash_fwd_paramsE)
        .other          _ZN5flash32flash_fwd_splitkv_combine_kernelI23Flash_fwd_kernel_traitsILi64ELi64ELi256ELi4ELb0ELb0EN7cutlass6half_tE19Flash_kernel_traitsILi64ELi64ELi256ELi4ES3_EELi8ELi2ELb0EEEvNS_16Flash_fwd_paramsE,@"STO_CUDA_ENTRY STV_DEFAULT"
_ZN5flash32flash_fwd_splitkv_combine_kernelI23Flash_fwd_kernel_traitsILi64ELi64ELi256ELi4ELb0ELb0EN7cutlass6half_tE19Flash_kernel_traitsILi64ELi64ELi256ELi4ES3_EELi8ELi2ELb0EEEvNS_16Flash_fwd_paramsE:
.text._ZN5flash32flash_fwd_splitkv_combine_kernelI23Flash_fwd_kernel_traitsILi64ELi64ELi256ELi4ELb0ELb0EN7cutlass6half_tE19Flash_kernel_traitsILi64ELi64ELi256ELi4ES3_EELi8ELi2ELb0EEEvNS_16Flash_fwd_paramsE:
        /* <DEDUP_REMOVED lines=23> */
[----:B------:R-:W-:Y:S05]  /*0170*/  CALL.REL.NOINC `($__internal_5_$__cuda_sm20_div_s64) ;  /* 0x0000412000007944 */ /* 0x000fea0003c00000 */
[----:B------:R-:W-:Y:S02]  /*0180*/  MOV R20, R0 ;  /* 0x0000000000147202 */ /* 0x000fe40000000f00 */
[----:B------:R-:W-:Y:S01]  /*0190*/  MOV R21, R23 ;  /* 0x0000001700157202 */ /* 0x000fe20000000f00 */
[----:B------:R-:W-:Y:S05]  /*01a0*/  BRA `(.L_x_235) ;  /* 0x0000013000007947 */ /* 0x000fea0003800000 */
.L_x_234:
        /* <DEDUP_REMOVED lines=19> */
.L_x_235:
        /* <DEDUP_REMOVED lines=10> */
[----:B------:R-:W-:Y:S05]  /*0380*/  CALL.REL.NOINC `($__internal_5_$__cuda_sm20_div_s64) ;  /* 0x00003f1000007944 */ /* 0x000fea0003c00000 */
[----:B------:R-:W-:Y:S02]  /*0390*/  MOV R30, R0 ;  /* 0x00000000001e7202 */ /* 0x000fe40000000f00 */
[----:B------:R-:W-:Y:S01]  /*03a0*/  MOV R31, R23 ;  /* 0x00000017001f7202 */ /* 0x000fe20000000f00 */
[----:B------:R-:W-:Y:S05]  /*03b0*/  BRA `(.L_x_238) ;  /* 0x0000013000007947 */ /* 0x000fea0003800000 */
.L_x_237:
        /* <DEDUP_REMOVED lines=19> */
.L_x_238:
[----:B------:R-:W-:Y:S05]  /*04f0*/  BSYNC B0 ;  /* 0x0000000000007941 */ /* 0x000fea0003800000 */
.L_x_236:
        /* <DEDUP_REMOVED lines=42> */
[----:B------:R-:W-:Y:S01]  /*07a0*/  MOV R22, R0 ;  /* 0x0000000000167202 */ /* 0x000fe20000000f00 */
[----:B------:R-:W-:Y:S05]  /*07b0*/  BRA `(.L_x_241) ;  /* 0x0000013000007947 */ /* 0x000fea0003800000 */
.L_x_240:
        /* <DEDUP_REMOVED lines=19> */
.L_x_241:
[----:B------:R-:W-:Y:S05]  /*08f0*/  BSYNC B0 ;  /* 0x0000000000007941 */ /* 0x000fea0003800000 */
.L_x_239:
        /* <DEDUP_REMOVED lines=76> */
.L_x_243:
        /* <DEDUP_REMOVED lines=19> */
.L_x_244:
[----:B------:R-:W-:Y:S05]  /*0ef0*/  BSYNC B0 ;  /* 0x0000000000007941 */ /* 0x000fea0003800000 */
.L_x_242:
        /* <DEDUP_REMOVED lines=44> */
.L_x_246:
        /* <DEDUP_REMOVED lines=19> */
.L_x_247:
[----:B------:R-:W-:Y:S05]  /*12f0*/  BSYNC B0 ;  /* 0x0000000000007941 */ /* 0x000fea0003800000 */
.L_x_245:
[----:B------:R-:W-:Y:S01]  /*1300*/  IABS R6, c[0x0][0x214] ;  /* 0x0000850000067a13 */ /* 0x000fe20000000000 */
[----:B------:R-:W-:Y:S01]  /*1310*/  IMAD.MOV.U32 R30, RZ, RZ, RZ ;  /* 0x000000ffff1e7224 */ /* 0x000fe200078e00ff */
[----:B------:R-:W-:Y:S01]  /*1320*/  ISETP.GT.AND P3, PT, R7, RZ, PT ;  /* 0x000000ff0700720c */ /* 0x000fe20003f64270 */
[----:B------:R-:W-:Y:S01]  /*1330*/  ULDC.U8 UR4, c[0x0][0x329] ;  /* 0x0000ca4000047ab9 */ /* 0x000fe20000000000 */
[----:B------:R-:W0:Y:S01]  /*1340*/  I2F.RP R13, R6 ;  /* 0x00000006000d7306 */ /* 0x000e220000209400 */
[----:B------:R-:W-:Y:S01]  /*1350*/  ULDC.64 UR8, c[0x0][0x118] ;  /* 0x0000460000087ab9 */ /* 0x000fe20000000a00 */
[----:B------:R-:W-:Y:S06]  /*1360*/  BSSY B0, `(.L_x_248) ;  /* 0x000007d000007945 */ /* 0x000fec0003800000 */
        /* <DEDUP_REMOVED lines=12> */
[----:B------:R-:W-:Y:S01]  /*1430*/  IMAD R13, R6, R13, R0 ;  /* 0x0000000d060d7224 */ /* 0x000fe200078e0200 */
[----:B------:R-:W-:-:S04]  /*1440*/  SHF.R.S32.HI R0, RZ, 0x1f, R7 ;  /* 0x0000001fff007819 */ /* 0x000fc80000011407 */
[----:B------:R-:W-:-:S13]  /*1450*/  ISETP.GT.U32.AND P0, PT, R6, R13, PT ;  /* 0x0000000d0600720c */ /* 0x000fda0003f04070 */
[----:B------:R-:W-:Y:S01]  /*1460*/  @!P0 IMAD.IADD R13, R13, 0x1, -R6 ;  /* 0x000000010d0d8824 */ /* 0x000fe200078e0a06 */
[----:B------:R-:W-:Y:S02]  /*1470*/  @!P0 IADD3 R2, R2, 0x1, RZ ;  /* 0x0000000102028810 */ /* 0x000fe40007ffe0ff */
[----:B------:R-:W-:Y:S02]  /*1480*/  ISETP.NE.AND P0, PT, RZ, c[0x0][0x214], PT ;  /* 0x00008500ff007a0c */ /* 0x000fe40003f05270 */
[----:B------:R-:W-:Y:S02]  /*1490*/  ISETP.GE.U32.AND P2, PT, R13, R6, PT ;  /* 0x000000060d00720c */ /* 0x000fe40003f46070 */
[----:B------:R-:W-:Y:S01]  /*14a0*/  LEA.HI.SX32 R13, R7, 0x1, 0x1 ;  /* 0x00000001070d7811 */ /* 0x000fe200078f0aff */
[----:B------:R-:W-:-:S10]  /*14b0*/  @!P3 IMAD.MOV R13, RZ, RZ, R0 ;  /* 0x000000ffff0db224 */ /* 0x000fd400078e0200 */
[----:B------:R-:W-:-:S05]  /*14c0*/  @P2 IADD3 R2, R2, 0x1, RZ ;  /* 0x0000000102022810 */ /* 0x000fca0007ffe0ff */
[----:B------:R-:W-:Y:S01]  /*14d0*/  @!P1 IMAD.MOV R2, RZ, RZ, -R2 ;  /* 0x000000ffff029224 */ /* 0x000fe200078e0a02 */
[----:B------:R-:W-:-:S05]  /*14e0*/  @!P0 LOP3.LUT R2, RZ, c[0x0][0x214], RZ, 0x33, !PT ;  /* 0x00008500ff028a12 */ /* 0x000fca00078e33ff */
[----:B------:R-:W-:Y:S01]  /*14f0*/  IMAD R8, R13, R2, RZ ;  /* 0x000000020d087224 */ /* 0x000fe200078e02ff */
[----:B------:R-:W-:-:S04]  /*1500*/  IABS R2, c[0x0][0x1c0] ;  /* 0x0000700000027a13 */ /* 0x000fc80000000000 */
[----:B------:R-:W0:Y:S01]  /*1510*/  I2F.U32.RP R13, R2 ;  /* 0x00000002000d7306 */ /* 0x000e220000209000 */
[----:B------:R-:W-:-:S05]  /*1520*/  IABS R6, R8 ;  /* 0x0000000800067213 */ /* 0x000fca0000000000 */
[----:B------:R-:W-:Y:S02]  /*1530*/  IMAD.IADD R21, R11, 0x1, R6 ;  /* 0x000000010b157824 */ /* 0x000fe400078e0206 */
        /* <DEDUP_REMOVED lines=8> */
[----:B0-----:R-:W-:Y:S02]  /*15c0*/  IMAD.MOV R29, RZ, RZ, -R23 ;  /* 0x000000ffff1d7224 */ /* 0x001fe400078e0a17 */
[----:B------:R-:W-:Y:S02]  /*15d0*/  IMAD.MOV.U32 R22, RZ, RZ, RZ ;  /* 0x000000ffff167224 */ /* 0x000fe400078e00ff */
[----:B------:R-:W-:Y:S02]  /*15e0*/  IMAD R29, R29, R2, RZ ;  /* 0x000000021d1d7224 */ /* 0x000fe400078e02ff */
[----:B-1----:R-:W-:Y:S01]  /*15f0*/  IMAD.MOV R27, RZ, RZ, -R31 ;  /* 0x000000ffff1b7224 */ /* 0x002fe200078e0a1f */
[----:B------:R-:W-:Y:S01]  /*1600*/  IABS R0, c[0x0][0x1c0] ;  /* 0x0000700000007a13 */ /* 0x000fe20000000000 */
[----:B------:R-:W-:Y:S01]  /*1610*/  IMAD.HI.U32 R29, R23, R29, R22 ;  /* 0x0000001d171d7227 */ /* 0x000fe200078e0016 */
[----:B------:R-:W-:-:S02]  /*1620*/  IABS R22, R10 ;  /* 0x0000000a00167213 */ /* 0x000fc40000000000 */
[----:B------:R-:W-:Y:S01]  /*1630*/  LOP3.LUT R10, R10, c[0x0][0x1c0], RZ, 0x3c, !PT ;  /* 0x000070000a0a7a12 */ /* 0x000fe200078e3cff */
[----:B------:R-:W-:Y:S02]  /*1640*/  IMAD R27, R27, R6, RZ ;  /* 0x000000061b1b7224 */ /* 0x000fe400078e02ff */
[----:B------:R-:W-:Y:S02]  /*1650*/  IMAD.MOV R0, RZ, RZ, -R0 ;  /* 0x000000ffff007224 */ /* 0x000fe400078e0a00 */
[----:B------:R-:W-:-:S04]  /*1660*/  IMAD.HI.U32 R11, R29, R22, RZ ;  /* 0x000000161d0b7227 */ /* 0x000fc800078e00ff */
[----:B------:R-:W-:Y:S01]  /*1670*/  IMAD.HI.U32 R27, R31, R27, R30 ;  /* 0x0000001b1f1b7227 */ /* 0x000fe200078e001e */
[----:B------:R-:W-:-:S03]  /*1680*/  IABS R31, R8 ;  /* 0x00000008001f7213 */ /* 0x000fc60000000000 */
[----:B------:R-:W-:Y:S02]  /*1690*/  IMAD R23, R11, R0, R22 ;  /* 0x000000000b177224 */ /* 0x000fe400078e0216 */
[----:B------:R-:W-:Y:S02]  /*16a0*/  IMAD.MOV R31, RZ, RZ, -R31 ;  /* 0x000000ffff1f7224 */ /* 0x000fe400078e0a1f */
[----:B------:R-:W-:Y:S01]  /*16b0*/  IMAD.HI.U32 R27, R27, R14, RZ ;  /* 0x0000000e1b1b7227 */ /* 0x000fe200078e00ff */
[----:B------:R-:W-:-:S03]  /*16c0*/  ISETP.GT.U32.AND P3, PT, R2, R23, PT ;  /* 0x000000170200720c */ /* 0x000fc60003f64070 */
[----:B------:R-:W-:Y:S02]  /*16d0*/  IMAD R31, R27, R31, R14 ;  /* 0x0000001f1b1f7224 */ /* 0x000fe400078e020e */
[----:B------:R-:W-:-:S03]  /*16e0*/  IMAD.HI.U32 R29, R29, R14, RZ ;  /* 0x0000000e1d1d7227 */ /* 0x000fc600078e00ff */
[----:B------:R-:W-:Y:S01]  /*16f0*/  ISETP.GT.U32.AND P0, PT, R6, R31, PT ;  /* 0x0000001f0600720c */ /* 0x000fe20003f04070 */
[----:B------:R-:W-:Y:S01]  /*1700*/  IMAD R13, R29, R0, R14 ;  /* 0x000000001d0d7224 */ /* 0x000fe200078e020e */
[C---:B------:R-:W-:Y:S02]  /*1710*/  LOP3.LUT R0, R21.reuse, R6, RZ, 0x3c, !PT ;  /* 0x0000000615007212 */ /* 0x040fe400078e3cff */
[----:B------:R-:W-:Y:S01]  /*1720*/  LOP3.LUT R21, R21, c[0x0][0x1c0], RZ, 0x3c, !PT ;  /* 0x0000700015157a12 */ /* 0x000fe200078e3cff */
[----:B------:R-:W-:Y:S01]  /*1730*/  @!P3 IMAD.IADD R23, R23, 0x1, -R2 ;  /* 0x000000011717b824 */ /* 0x000fe200078e0a02 */
[----:B------:R-:W-:Y:S02]  /*1740*/  ISETP.GT.U32.AND P1, PT, R2, R13, PT ;  /* 0x0000000d0200720c */ /* 0x000fe40003f24070 */
[----:B------:R-:W-:Y:S02]  /*1750*/  ISETP.GE.AND P4, PT, R0, RZ, PT ;  /* 0x000000ff0000720c */ /* 0x000fe40003f86270 */
[----:B------:R-:W-:Y:S01]  /*1760*/  ISETP.GE.U32.AND P6, PT, R23, R2, PT ;  /* 0x000000021700720c */ /* 0x000fe20003fc6070 */
[----:B------:R-:W0:Y:S01]  /*1770*/  S2R R0, SR_TID.X ;  /* 0x0000000000007919 */ /* 0x000e220000002100 */
[----:B------:R-:W-:Y:S01]  /*1780*/  @!P3 IADD3 R11, R11, 0x1, RZ ;  /* 0x000000010b0bb810 */ /* 0x000fe20007ffe0ff */
[----:B------:R-:W-:Y:S01]  /*1790*/  @!P0 IMAD.IADD R31, R31, 0x1, -R6 ;  /* 0x000000011f1f8824 */ /* 0x000fe200078e0a06 */
[----:B------:R-:W-:Y:S01]  /*17a0*/  ISETP.GT.AND P3, PT, R4, RZ, PT ;  /* 0x000000ff0400720c */ /* 0x000fe20003f64270 */
[----:B------:R-:W-:Y:S01]  /*17b0*/  IMAD.MOV.U32 R23, RZ, RZ, c[0x0][0x214] ;  /* 0x00008500ff177624 */ /* 0x000fe200078e00ff */
[----:B------:R-:W-:-:S02]  /*17c0*/  @!P0 IADD3 R27, R27, 0x1, RZ ;  /* 0x000000011b1b8810 */ /* 0x000fc40007ffe0ff */
[----:B------:R-:W-:Y:S01]  /*17d0*/  ISETP.GE.U32.AND P2, PT, R31, R6, PT ;  /* 0x000000061f00720c */ /* 0x000fe20003f46070 */
[----:B------:R-:W-:Y:S01]  /*17e0*/  @!P1 IMAD.IADD R13, R13, 0x1, -R2 ;  /* 0x000000010d0d9824 */ /* 0x000fe200078e0a02 */
[----:B------:R-:W-:Y:S02]  /*17f0*/  ISETP.GE.AND P0, PT, R10, RZ, PT ;  /* 0x000000ff0a00720c */ /* 0x000fe40003f06270 */
[----:B------:R-:W-:Y:S02]  /*1800*/  SHF.R.S32.HI R10, RZ, 0x1f, R4 ;  /* 0x0000001fff0a7819 */ /* 0x000fe40000011404 */
[----:B------:R-:W-:Y:S02]  /*1810*/  @P6 IADD3 R11, R11, 0x1, RZ ;  /* 0x000000010b0b6810 */ /* 0x000fe40007ffe0ff */
[----:B------:R-:W-:Y:S02]  /*1820*/  ISETP.NE.AND P6, PT, R8, RZ, PT ;  /* 0x000000ff0800720c */ /* 0x000fe40003fc5270 */
[----:B------:R-:W-:-:S02]  /*1830*/  ISETP.GE.U32.AND P5, PT, R13, R2, PT ;  /* 0x000000020d00720c */ /* 0x000fc40003fa6070 */
[----:B------:R-:W-:Y:S02]  /*1840*/  @!P1 IADD3 R29, R29, 0x1, RZ ;  /* 0x000000011d1d9810 */ /* 0x000fe40007ffe0ff */
[----:B------:R-:W-:Y:S01]  /*1850*/  @P2 IADD3 R27, R27, 0x1, RZ ;  /* 0x000000011b1b2810 */ /* 0x000fe20007ffe0ff */
[----:B------:R-:W-:Y:S01]  /*1860*/  @!P0 IMAD.MOV R11, RZ, RZ, -R11 ;  /* 0x000000ffff0b8224 */ /* 0x000fe200078e0a0b */
[----:B------:R-:W-:Y:S02]  /*1870*/  ISETP.GE.AND P2, PT, R21, RZ, PT ;  /* 0x000000ff1500720c */ /* 0x000fe40003f46270 */
[----:B0-----:R-:W-:Y:S01]  /*1880*/  SHF.R.S32.HI R21, RZ, 0x1f, R0 ;  /* 0x0000001fff157819 */ /* 0x001fe20000011400 */
[----:B------:R-:W-:Y:S01]  /*1890*/  @!P4 IMAD.MOV R27, RZ, RZ, -R27 ;  /* 0x000000ffff1bc224 */ /* 0x000fe200078e0a1b */
[----:B------:R-:W-:Y:S01]  /*18a0*/  LEA.HI.SX32 R14, R4, 0x1, 0x1 ;  /* 0x00000001040e7811 */ /* 0x000fe200078f0aff */
[----:B------:R-:W-:Y:S01]  /*18b0*/  @!P3 IMAD.MOV R14, RZ, RZ, R10 ;  /* 0x000000ffff0eb224 */ /* 0x000fe200078e020a */
[----:B------:R-:W-:-:S02]  /*18c0*/  @!P6 LOP3.LUT R27, RZ, R6, RZ, 0x33, !PT ;  /* 0x00000006ff1be212 */ /* 0x000fc400078e33ff */
[----:B------:R-:W-:Y:S02]  /*18d0*/  LEA.HI R10, R21, R0, RZ, 0x3 ;  /* 0x00000000150a7211 */ /* 0x000fe400078f18ff */
[----:B------:R-:W-:Y:S02]  /*18e0*/  @P5 IADD3 R29, R29, 0x1, RZ ;  /* 0x000000011d1d5810 */ /* 0x000fe40007ffe0ff */
[----:B------:R-:W-:Y:S02]  /*18f0*/  ISETP.LT.U32.AND P0, PT, R24, R27, PT ;  /* 0x0000001b1800720c */ /* 0x000fe40003f01070 */
[----:B------:R-:W-:Y:S01]  /*1900*/  SHF.R.S32.HI R13, RZ, 0x1f, R27 ;  /* 0x0000001fff0d7819 */ /* 0x000fe2000001141b */
[----:B------:R-:W-:Y:S01]  /*1910*/  @!P2 IMAD.MOV R29, RZ, RZ, -R29 ;  /* 0x000000ffff1da224 */ /* 0x000fe200078e0a1d */
[----:B------:R-:W-:Y:S02]  /*1920*/  SHF.R.S32.HI R6, RZ, 0x3, R10 ;  /* 0x00000003ff067819 */ /* 0x000fe4000001140a */
[----:B------:R-:W-:-:S02]  /*1930*/  ISETP.LT.AND.EX P2, PT, R25, R13, PT, P0 ;  /* 0x0000000d1900720c */ /* 0x000fc40003f41300 */
[----:B------:R-:W-:Y:S02]  /*1940*/  ISETP.GE.AND P0, PT, R6, c[0x0][0x314], PT ;  /* 0x0000c50006007a0c */ /* 0x000fe40003f06270 */
[----:B------:R-:W-:Y:S02]  /*1950*/  ISETP.NE.AND P4, PT, RZ, c[0x0][0x1c0], PT ;  /* 0x00007000ff007a0c */ /* 0x000fe40003f85270 */
[----:B------:R-:W-:Y:S02]  /*1960*/  LOP3.LUT R2, RZ, c[0x0][0x1c0], RZ, 0x33, !PT ;  /* 0x00007000ff027a12 */ /* 0x000fe400078e33ff */
[----:B------:R-:W-:Y:S02]  /*1970*/  ISETP.NE.AND P1, PT, RZ, UR4, PT ;  /* 0x00000004ff007c0c */ /* 0x000fe4000bf25270 */
[----:B------:R-:W-:Y:S02]  /*1980*/  SEL R22, R2, R11, !P4 ;  /* 0x0000000b02167207 */ /* 0x000fe40006000000 */
[----:B------:R-:W-:-:S02]  /*1990*/  SEL R23, R23, 0x1, !P1 ;  /* 0x0000000117177807 */ /* 0x000fc40004800000 */
[----:B------:R-:W-:Y:S02]  /*19a0*/  SEL R2, R2, R29, !P4 ;  /* 0x0000001d02027207 */ /* 0x000fe40006000000 */
[----:B------:R-:W-:Y:S01]  /*19b0*/  LOP3.LUT R29, R10, 0xfffffff8, RZ, 0xc0, !PT ;  /* 0xfffffff80a1d7812 */ /* 0x000fe200078ec0ff */
[----:B------:R-:W-:Y:S01]  /*19c0*/  IMAD R11, R22, R23, RZ ;  /* 0x00000017160b7224 */ /* 0x000fe200078e02ff */
[----:B------:R-:W-:Y:S01]  /*19d0*/  SEL R13, R25, R13, P2 ;  /* 0x0000000d190d7207 */ /* 0x000fe20001000000 */
[----:B------:R-:W-:Y:S02]  /*19e0*/  IMAD.MOV.U32 R10, RZ, RZ, -0x800000 ;  /* 0xff800000ff0a7424 */ /* 0x000fe400078e00ff */
[----:B------:R-:W-:Y:S01]  /*19f0*/  IMAD R11, R14, R11, RZ ;  /* 0x0000000b0e0b7224 */ /* 0x000fe200078e02ff */
[----:B------:R-:W-:Y:S01]  /*1a00*/  SEL R14, R24, R27, P2 ;  /* 0x0000001b180e7207 */ /* 0x000fe20001000000 */
[----:B------:R-:W-:Y:S01]  /*1a10*/  IMAD.IADD R29, R0, 0x1, -R29 ;  /* 0x00000001001d7824 */ /* 0x000fe200078e0a1d */
        /* <DEDUP_REMOVED lines=17> */
.L_x_249:
[----:B------:R-:W-:Y:S05]  /*1b30*/  BSYNC B0 ;  /* 0x0000000000007941 */ /* 0x000fea0003800000 */
.L_x_248:
[C---:B------:R-:W-:Y:S01]  /*1b40*/  ISETP.GT.AND P5, PT, R0.reuse, 0x1f, PT ;  /* 0x0000001f0000780c */ /* 0x040fe20003fa4270 */
[----:B------:R-:W-:Y:S01]  /*1b50*/  IMAD.MOV.U32 R30, RZ, RZ, -0x800000 ;  /* 0xff800000ff1e7424 */ /* 0x000fe200078e00ff */
[----:B------:R-:W-:Y:S01]  /*1b60*/  LOP3.LUT P2, RZ, R0, 0x3, RZ, 0xc0, !PT ;  /* 0x0000000300ff7812 */ /* 0x000fe2000784c0ff */
[----:B------:R-:W-:Y:S01]  /*1b70*/  IMAD R23, R2, R23, RZ ;  /* 0x0000001702177224 */ /* 0x000fe200078e02ff */
[----:B------:R-:W-:Y:S01]  /*1b80*/  ISETP.GT.AND P3, PT, R8, RZ, PT ;  /* 0x000000ff0800720c */ /* 0x000fe20003f64270 */
[----:B------:R-:W-:Y:S01]  /*1b90*/  BSSY B1, `(.L_x_250) ;  /* 0x00001e7000017945 */ /* 0x000fe20003800000 */
[----:B------:R-:W-:-:S07]  /*1ba0*/  ISETP.GT.OR P2, PT, R0, 0x1f, P2 ;  /* 0x0000001f0000780c */ /* 0x000fce0001744670 */
[----:B------:R-:W-:Y:S01]  /*1bb0*/  @!P5 IMAD R29, R6, 0x9, R29 ;  /* 0x00000009061dd824 */ /* 0x000fe200078e021d */
[----:B0-----:R-:W-:-:S04]  /*1bc0*/  @!P5 LEA.HI R25, R21, R0, RZ, 0x2 ;  /* 0x000000001519d211 */ /* 0x001fc800078f10ff */
[----:B-----5:R0:W-:Y:S01]  /*1bd0*/  @!P5 STS [R29.X4], R10 ;  /* 0x0000000a1d00d388 */ /* 0x0201e20000004800 */
[----:B------:R-:W-:-:S05]  /*1be0*/  @!P5 LOP3.LUT R25, R25, 0xfffffffc, RZ, 0xc0, !PT ;  /* 0xfffffffc1919d812 */ /* 0x000fca00078ec0ff */
[----:B------:R-:W-:-:S04]  /*1bf0*/  @!P5 IMAD.IADD R22, R0, 0x1, -R25 ;  /* 0x000000010016d824 */ /* 0x000fc800078e0a19 */
[----:B------:R-:W-:Y:S01]  /*1c00*/  @!P5 IMAD R22, R22, 0x24, R25 ;  /* 0x000000241616d824 */ /* 0x000fe200078e0219 */
[----:B------:R-:W-:Y:S01]  /*1c10*/  BAR.SYNC.DEFER_BLOCKING 0x0 ;  /* 0x0000000000007b1d */ /* 0x000fe20000010000 */
[----:B0-----:R-:W-:-:S05]  /*1c20*/  LEA.HI.SX32 R10, R8, 0x1, 0x1 ;  /* 0x00000001080a7811 */ /* 0x001fca00078f0aff */
[----:B------:R0:W1:Y:S02]  /*1c30*/  @!P5 LDS R30, [R22] ;  /* 0x00000000161ed984 */ /* 0x0000640000000800 */
[----:B0-----:R-:W-:-:S05]  /*1c40*/  SHF.R.S32.HI R22, RZ, 0x1f, R8 ;  /* 0x0000001fff167819 */ /* 0x001fca0000011408 */
[----:B------:R-:W-:-:S04]  /*1c50*/  @!P3 IMAD.MOV R10, RZ, RZ, R22 ;  /* 0x000000ffff0ab224 */ /* 0x000fc800078e0216 */
[----:B------:R-:W-:Y:S01]  /*1c60*/  IMAD R10, R23, R10, RZ ;  /* 0x0000000a170a7224 */ /* 0x000fe200078e02ff */
[----:B-1----:R-:W0:Y:S02]  /*1c70*/  SHFL.BFLY PT, R31, R30, 0x2, 0x1f ;  /* 0x0c401f001e1f7f89 */ /* 0x002e2400000e0000 */
        /* <DEDUP_REMOVED lines=11> */
[----:B0-----:R-:W-:Y:S02]  /*1d30*/  FADD.FTZ R6, R27, R6 ;  /* 0x000000061b067221 */ /* 0x001fe40000010000 */
[----:B------:R-:W-:-:S03]  /*1d40*/  IMAD.MOV.U32 R27, RZ, RZ, 0x7f800000 ;  /* 0x7f800000ff1b7424 */ /* 0x000fc600078e00ff */
[----:B------:R-:W-:-:S13]  /*1d50*/  FSETP.NE.FTZ.AND P0, PT, R6, RZ, PT ;  /* 0x000000ff0600720b */ /* 0x000fda0003f15000 */
        /* <DEDUP_REMOVED lines=41> */
[----:B------:R-:W-:Y:S05]  /*1ff0*/  CALL.REL.NOINC `($__internal_5_$__cuda_sm20_div_s64) ;  /* 0x000022a000007944 */ /* 0x000fea0003c00000 */
        /* <DEDUP_REMOVED lines=10> */
.L_x_254:
        /* <DEDUP_REMOVED lines=22> */
.L_x_255:
[----:B------:R-:W-:Y:S05]  /*2200*/  BSYNC B0 ;  /* 0x0000000000007941 */ /* 0x000fea0003800000 */
.L_x_253:
[----:B------:R-:W-:Y:S01]  /*2210*/  LOP3.LUT R0, R21, R5, RZ, 0xfc, !PT ;  /* 0x0000000515007212 */ /* 0x000fe200078efcff */
[----:B------:R-:W-:Y:S03]  /*2220*/  BSSY B0, `(.L_x_256) ;  /* 0x0000028000007945 */ /* 0x000fe60003800000 */
[----:B------:R-:W-:-:S13]  /*2230*/  ISETP.NE.U32.AND P0, PT, R0, RZ, PT ;  /* 0x000000ff0000720c */ /* 0x000fda0003f05070 */
[----:B------:R-:W-:Y:S05]  /*2240*/  @!P0 BRA `(.L_x_257) ;  /* 0x000000f000008947 */ /* 0x000fea0003800000 */
[----:B------:R-:W-:Y:S01]  /*2250*/  IMAD.MOV.U32 R24, RZ, RZ, R3 ;  /* 0x000000ffff187224 */ /* 0x000fe200078e0003 */
[----:B------:R-:W-:Y:S02]  /*2260*/  MOV R6, R5 ;  /* 0x0000000500067202 */ /* 0x000fe40000000f00 */
[----:B------:R-:W-:Y:S02]  /*2270*/  MOV R22, 0x2290 ;  /* 0x0000229000167802 */ /* 0x000fe40000000f00 */
[----:B------:R-:W-:Y:S05]  /*2280*/  CALL.REL.NOINC `($__internal_5_$__cuda_sm20_div_s64) ;  /* 0x0000201000007944 */ /* 0x000fea0003c00000 */
        /* <DEDUP_REMOVED lines=11> */
.L_x_257:
        /* <DEDUP_REMOVED lines=22> */
.L_x_258:
[----:B------:R-:W-:Y:S05]  /*24a0*/  BSYNC B0 ;  /* 0x0000000000007941 */ /* 0x000fea0003800000 */
.L_x_256:
[----:B------:R-:W-:Y:S01]  /*24b0*/  LOP3.LUT R0, R37, R9, RZ, 0xfc, !PT ;  /* 0x0000000925007212 */ /* 0x000fe200078efcff */
[----:B------:R-:W-:Y:S01]  /*24c0*/  IMAD.MOV.U32 R28, RZ, RZ, c[0x0][0x210] ;  /* 0x00008400ff1c7624 */ /* 0x000fe200078e00ff */
[----:B------:R-:W-:Y:S02]  /*24d0*/  BSSY B0, `(.L_x_259) ;  /* 0x0000029000007945 */ /* 0x000fe40003800000 */
[----:B------:R-:W-:Y:S01]  /*24e0*/  ISETP.NE.U32.AND P0, PT, R0, RZ, PT ;  /* 0x000000ff0000720c */ /* 0x000fe20003f05070 */
[C---:B------:R-:W-:Y:S01]  /*24f0*/  IMAD R3, R28.reuse, c[0x0][0x214], RZ ;  /* 0x000085001c037a24 */ /* 0x040fe200078e02ff */
[----:B------:R-:W-:-:S11]  /*2500*/  SEL R28, R28, 0x1, P1 ;  /* 0x000000011c1c7807 */ /* 0x000fd60000800000 */
[----:B------:R-:W-:Y:S05]  /*2510*/  @!P0 BRA `(.L_x_260) ;  /* 0x000000e000008947 */ /* 0x000fea0003800000 */
[----:B------:R-:W-:Y:S01]  /*2520*/  IMAD.MOV.U32 R26, RZ, RZ, R36 ;  /* 0x000000ffff1a7224 */ /* 0x000fe200078e0024 */
[----:B------:R-:W-:Y:S01]  /*2530*/  MOV R24, R31 ;  /* 0x0000001f00187202 */ /* 0x000fe20000000f00 */
[----:B------:R-:W-:Y:S01]  /*2540*/  IMAD.MOV.U32 R21, RZ, RZ, R37 ;  /* 0x000000ffff157224 */ /* 0x000fe200078e0025 */
[----:B------:R-:W-:Y:S02]  /*2550*/  MOV R6, R9 ;  /* 0x0000000900067202 */ /* 0x000fe40000000f00 */
[----:B------:R-:W-:Y:S02]  /*2560*/  MOV R22, 0x2580 ;  /* 0x0000258000167802 */ /* 0x000fe40000000f00 */
[----:B------:R-:W-:Y:S05]  /*2570*/  CALL.REL.NOINC `($__internal_5_$__cuda_sm20_div_s64) ;  /* 0x00001d2000007944 */ /* 0x000fea0003c00000 */
        /* <DEDUP_REMOVED lines=8> */
.L_x_260:
[----:B------:R-:W0:Y:S01]  /*2600*/  I2F.U32.RP R6, R31 ;  /* 0x0000001f00067306 */ /* 0x000e220000209000 */
[----:B------:R-:W-:Y:S01]  /*2610*/  HFMA2.MMA R22, -RZ, RZ, 0, 0 ;  /* 0x00000000ff167435 */ /* 0x000fe200000001ff */
[----:B------:R-:W-:-:S06]  /*2620*/  ISETP.NE.U32.AND P0, PT, R31, RZ, PT ;  /* 0x000000ff1f00720c */ /* 0x000fcc0003f05070 */
[----:B0-----:R-:W0:Y:S02]  /*2630*/  MUFU.RCP R2, R6 ;  /* 0x0000000600027308 */ /* 0x001e240000001000 */
[----:B0-----:R-:W-:-:S06]  /*2640*/  IADD3 R2, R2, 0xffffffe, RZ ;  /* 0x0ffffffe02027810 */ /* 0x001fcc0007ffe0ff */
[----:B------:R-:W0:Y:S02]  /*2650*/  F2I.FTZ.U32.TRUNC.NTZ R23, R2 ;  /* 0x0000000200177305 */ /* 0x000e24000021f000 */
[----:B0-----:R-:W-:Y:S01]  /*2660*/  IMAD.MOV R0, RZ, RZ, -R23 ;  /* 0x000000ffff007224 */ /* 0x001fe200078e0a17 */
[----:B------:R-:W-:-:S03]  /*2670*/  MOV R2, RZ ;  /* 0x000000ff00027202 */ /* 0x000fc60000000f00 */
[----:B------:R-:W-:-:S04]  /*2680*/  IMAD R0, R0, R31, RZ ;  /* 0x0000001f00007224 */ /* 0x000fc800078e02ff */
[----:B------:R-:W-:-:S06]  /*2690*/  IMAD.HI.U32 R23, R23, R0, R22 ;  /* 0x0000000017177227 */ /* 0x000fcc00078e0016 */
[----:B------:R-:W-:-:S04]  /*26a0*/  IMAD.HI.U32 R22, R23, R36, RZ ;  /* 0x0000002417167227 */ /* 0x000fc800078e00ff */
[----:B------:R-:W-:Y:S02]  /*26b0*/  IMAD.MOV R0, RZ, RZ, -R22 ;  /* 0x000000ffff007224 */ /* 0x000fe400078e0a16 */
[----:B------:R-:W-:Y:S02]  /*26c0*/  IMAD.MOV.U32 R23, RZ, RZ, RZ ;  /* 0x000000ffff177224 */ /* 0x000fe400078e00ff */
        /* <DEDUP_REMOVED lines=9> */
.L_x_261:
[----:B------:R-:W-:Y:S05]  /*2760*/  BSYNC B0 ;  /* 0x0000000000007941 */ /* 0x000fea0003800000 */
.L_x_259:
[-C--:B------:R-:W-:Y:S01]  /*2770*/  IMAD R0, R35, R20.reuse, RZ ;  /* 0x0000001423007224 */ /* 0x080fe200078e02ff */
[----:B------:R-:W-:Y:S01]  /*2780*/  ULDC.U8 UR5, c[0x0][0x329] ;  /* 0x0000ca4000057ab9 */ /* 0x000fe20000000000 */
[C---:B------:R-:W-:Y:S01]  /*2790*/  IMAD.WIDE.U32 R24, R34.reuse, R20, RZ ;  /* 0x0000001422187225 */ /* 0x040fe200078e00ff */
[----:B------:R-:W-:Y:S01]  /*27a0*/  UISETP.NE.AND UP0, UPT, UR5, URZ, UPT ;  /* 0x0000003f0500728c */ /* 0x000fe2000bf05270 */
[----:B------:R-:W-:Y:S01]  /*27b0*/  SHF.R.S32.HI R21, RZ, 0x1f, R28 ;  /* 0x0000001fff157819 */ /* 0x000fe2000001141c */
[----:B------:R-:W-:Y:S01]  /*27c0*/  ULDC UR4, c[0x0][0x214] ;  /* 0x0000850000047ab9 */ /* 0x000fe20000000800 */
[----:B------:R-:W-:Y:S01]  /*27d0*/  IMAD R35, R34, R19, R0 ;  /* 0x0000001322237224 */ /* 0x000fe200078e0200 */
[----:B------:R-:W-:Y:S01]  /*27e0*/  USEL UR4, UR4, 0x1, !UP0 ;  /* 0x0000000104047887 */ /* 0x000fe2000c000000 */
[----:B------:R-:W-:Y:S01]  /*27f0*/  IMAD R9, R2, R3, RZ ;  /* 0x0000000302097224 */ /* 0x000fe200078e02ff */
[----:B------:R-:W-:Y:S01]  /*2800*/  BSSY B0, `(.L_x_262) ;  /* 0x0000040000007945 */ /* 0x000fe20003800000 */
[----:B------:R-:W-:Y:S01]  /*2810*/  IMAD R5, R5, R28, RZ ;  /* 0x0000001c05057224 */ /* 0x000fe200078e02ff */
[----:B------:R-:W-:Y:S01]  /*2820*/  IADD3 R35, R25, R35, RZ ;  /* 0x0000002319237210 */ /* 0x000fe20007ffe0ff */
[----:B------:R-:W-:Y:S01]  /*2830*/  USHF.R.S32.HI UR5, URZ, 0x1f, UR4 ;  /* 0x0000001f3f057899 */ /* 0x000fe20008011404 */
[----:B------:R-:W-:-:S02]  /*2840*/  IMAD R23, R23, UR4, RZ ;  /* 0x0000000417177c24 */ /* 0x000fc4000f8e02ff */
[----:B------:R-:W-:Y:S02]  /*2850*/  IMAD R21, R21, R32, R5 ;  /* 0x0000002015157224 */ /* 0x000fe400078e0205 */
[-C--:B------:R-:W-:Y:S02]  /*2860*/  IMAD R0, R35, R18.reuse, RZ ;  /* 0x0000001223007224 */ /* 0x080fe400078e02ff */
[----:B------:R-:W-:-:S04]  /*2870*/  IMAD.WIDE.U32 R34, R24, R18, RZ ;  /* 0x0000001218227225 */ /* 0x000fc800078e00ff */
[----:B------:R-:W-:Y:S01]  /*2880*/  IMAD R25, R17, R24, R0 ;  /* 0x0000001811197224 */ /* 0x000fe200078e0200 */
[----:B------:R-:W-:Y:S01]  /*2890*/  SHF.R.S32.HI R0, RZ, 0x1f, R3 ;  /* 0x0000001fff007819 */ /* 0x000fe20000011403 */
[----:B------:R-:W-:-:S03]  /*28a0*/  IMAD.WIDE.U32 R38, R36, R3, RZ ;  /* 0x0000000324267225 */ /* 0x000fc600078e00ff */
[----:B------:R-:W-:Y:S01]  /*28b0*/  IADD3 R6, R35, R25, RZ ;  /* 0x0000001923067210 */ /* 0x000fe20007ffe0ff */
[----:B------:R-:W-:Y:S02]  /*28c0*/  IMAD R9, R0, R36, R9 ;  /* 0x0000002400097224 */ /* 0x000fe400078e0209 */
[----:B------:R-:W-:Y:S01]  /*28d0*/  IMAD.WIDE.U32 R32, R32, R28, RZ ;  /* 0x0000001c20207225 */ /* 0x000fe200078e00ff */
[----:B------:R-:W-:Y:S02]  /*28e0*/  LOP3.LUT R0, R43, R6, RZ, 0xfc, !PT ;  /* 0x000000062b007212 */ /* 0x000fe400078efcff */
[----:B------:R-:W-:Y:S01]  /*28f0*/  IADD3 R9, R39, R9, RZ ;  /* 0x0000000927097210 */ /* 0x000fe20007ffe0ff */
[----:B------:R-:W-:Y:S01]  /*2900*/  IMAD R23, R22, UR5, R23 ;  /* 0x0000000516177c24 */ /* 0x000fe2000f8e0217 */
[----:B------:R-:W-:Y:S01]  /*2910*/  ISETP.NE.U32.AND P0, PT, R0, RZ, PT ;  /* 0x000000ff0000720c */ /* 0x000fe20003f05070 */
[----:B------:R-:W-:-:S04]  /*2920*/  IMAD.WIDE.U32 R36, R22, UR4, RZ ;  /* 0x0000000416247c25 */ /* 0x000fc8000f8e00ff */
[----:B------:R-:W-:Y:S01]  /*2930*/  IMAD R5, R8, R3, RZ ;  /* 0x0000000308057224 */ /* 0x000fe200078e02ff */
[----:B------:R-:W-:Y:S01]  /*2940*/  IADD3 R8, R37, R23, RZ ;  /* 0x0000001725087210 */ /* 0x000fe20007ffe0ff */
[----:B------:R-:W-:Y:S01]  /*2950*/  IMAD R4, R4, R3, RZ ;  /* 0x0000000304047224 */ /* 0x000fe200078e02ff */
[----:B------:R-:W-:-:S05]  /*2960*/  IADD3 R3, R33, R21, RZ ;  /* 0x0000001521037210 */ /* 0x000fca0007ffe0ff */
[----:B------:R-:W-:Y:S05]  /*2970*/  @!P0 BRA `(.L_x_263) ;  /* 0x0000011000008947 */ /* 0x000fea0003800000 */
[----:B------:R-:W-:Y:S01]  /*2980*/  IMAD.MOV.U32 R26, RZ, RZ, R42 ;  /* 0x000000ffff1a7224 */ /* 0x000fe200078e002a */
[----:B------:R-:W-:Y:S01]  /*2990*/  MOV R21, R43 ;  /* 0x0000002b00157202 */ /* 0x000fe20000000f00 */
[----:B------:R-:W-:Y:S01]  /*29a0*/  IMAD.MOV.U32 R24, RZ, RZ, R34 ;  /* 0x000000ffff187224 */ /* 0x000fe200078e0022 */
[----:B------:R-:W-:Y:S02]  /*29b0*/  MOV R22, 0x29d0 ;  /* 0x000029d000167802 */ /* 0x000fe40000000f00 */
[----:B------:R-:W-:Y:S05]  /*29c0*/  CALL.REL.NOINC `($__internal_5_$__cuda_sm20_div_s64) ;  /* 0x000018d000007944 */ /* 0x000fea0003c00000 */
        /* <DEDUP_REMOVED lines=12> */
.L_x_263:
        /* <DEDUP_REMOVED lines=23> */
.L_x_264:
[----:B------:R-:W-:Y:S05]  /*2c00*/  BSYNC B0 ;  /* 0x0000000000007941 */ /* 0x000fea0003800000 */
.L_x_262:
        /* <DEDUP_REMOVED lines=19> */
.L_x_266:
        /* <DEDUP_REMOVED lines=22> */
.L_x_267:
[----:B------:R-:W-:Y:S05]  /*2ea0*/  BSYNC B0 ;  /* 0x0000000000007941 */ /* 0x000fea0003800000 */
.L_x_265:
        /* <DEDUP_REMOVED lines=21> */
.L_x_269:
        /* <DEDUP_REMOVED lines=23> */
.L_x_270:
[----:B------:R-:W-:Y:S05]  /*3170*/  BSYNC B0 ;  /* 0x0000000000007941 */ /* 0x000fea0003800000 */
.L_x_268:
[----:B------:R-:W-:Y:S01]  /*3180*/  LOP3.LUT R2, R35, R15, RZ, 0xfc, !PT ;  /* 0x0000000f23027212 */ /* 0x000fe200078efcff */
[-C--:B------:R-:W-:Y:S01]  /*3190*/  IMAD R0, R23, R11.reuse, RZ ;  /* 0x0000000b17007224 */ /* 0x080fe200078e02ff */
[----:B------:R-:W-:Y:S01]  /*31a0*/  SHF.R.S32.HI R21, RZ, 0x1f, R11 ;  /* 0x0000001fff157819 */ /* 0x000fe2000001140b */
[----:B------:R-:W-:Y:S01]  /*31b0*/  IMAD R44, R28, c[0x0][0x214], RZ ;  /* 0x000085001c2c7a24 */ /* 0x000fe200078e02ff */
[----:B------:R-:W-:Y:S01]  /*31c0*/  ISETP.NE.U32.AND P0, PT, R2, RZ, PT ;  /* 0x000000ff0200720c */ /* 0x000fe20003f05070 */
[----:B------:R-:W-:Y:S01]  /*31d0*/  IMAD.WIDE.U32 R42, R22, R11, RZ ;  /* 0x0000000b162a7225 */ /* 0x000fe200078e00ff */
[----:B------:R-:W-:Y:S01]  /*31e0*/  SHF.R.S32.HI R23, RZ, 0x1f, R4 ;  /* 0x0000001fff177819 */ /* 0x000fe20000011404 */
[----:B------:R-:W-:Y:S02]  /*31f0*/  BSSY B0, `(.L_x_271) ;  /* 0x0000036000007945 */ /* 0x000fe40003800000 */
[----:B------:R-:W-:Y:S01]  /*3200*/  IMAD R11, R21, R22, R0 ;  /* 0x00000016150b7224 */ /* 0x000fe200078e0200 */
[----:B------:R-:W-:Y:S01]  /*3210*/  SHF.R.S32.HI R21, RZ, 0x1f, R44 ;  /* 0x0000001fff157819 */ /* 0x000fe2000001142c */
[----:B------:R-:W-:-:S02]  /*3220*/  IMAD R17, R17, R4, RZ ;  /* 0x0000000411117224 */ /* 0x000fc400078e02ff */
[----:B------:R-:W-:Y:S01]  /*3230*/  IMAD R0, R19, R44, RZ ;  /* 0x0000002c13007224 */ /* 0x000fe200078e02ff */
[----:B------:R-:W-:Y:S01]  /*3240*/  IADD3 R11, R43, R11, RZ ;  /* 0x0000000b2b0b7210 */ /* 0x000fe20007ffe0ff */
[----:B------:R-:W-:Y:S02]  /*3250*/  IMAD R17, R23, R18, R17 ;  /* 0x0000001217117224 */ /* 0x000fe400078e0211 */
        /* <DEDUP_REMOVED lines=24> */
.L_x_272:
        /* <DEDUP_REMOVED lines=23> */
.L_x_273:
[----:B------:R-:W-:Y:S05]  /*3550*/  BSYNC B0 ;  /* 0x0000000000007941 */ /* 0x000fea0003800000 */
.L_x_271:
[----:B------:R-:W-:Y:S01]  /*3560*/  LOP3.LUT R0, R35, R13, RZ, 0xfc, !PT ;  /* 0x0000000d23007212 */ /* 0x000fe200078efcff */
[----:B------:R-:W-:Y:S01]  /*3570*/  IMAD R47, R7, R28, RZ ;  /* 0x0000001c072f7224 */ /* 0x000fe200078e02ff */
[----:B------:R-:W-:Y:S02]  /*3580*/  BSSY B0, `(.L_x_274) ;  /* 0x0000030000007945 */ /* 0x000fe40003800000 */
[----:B------:R-:W-:Y:S01]  /*3590*/  ISETP.NE.U32.AND P0, PT, R0, RZ, PT ;  /* 0x000000ff0000720c */ /* 0x000fe20003f05070 */
        /* <DEDUP_REMOVED lines=16> */
[----:B------:R-:W-:-:S03]  /*36a0*/  MOV R21, R35 ;  /* 0x0000002300157202 */ /* 0x000fc60000000f00 */
[----:B------:R-:W-:Y:S02]  /*36b0*/  IMAD R15, R15, R14, RZ ;  /* 0x0000000e0f0f7224 */ /* 0x000fe400078e02ff */
[----:B------:R-:W-:-:S04]  /*36c0*/  IMAD.WIDE.U32 R20, R14, R2, R20 ;  /* 0x000000020e147225 */ /* 0x000fc800078e0014 */
[----:B------:R-:W-:Y:S02]  /*36d0*/  IMAD R2, R13, R2, R15 ;  /* 0x000000020d027224 */ /* 0x000fe400078e020f */
[----:B------:R-:W-:-:S03]  /*36e0*/  IMAD.MOV.U32 R14, RZ, RZ, R20 ;  /* 0x000000ffff0e7224 */ /* 0x000fc600078e0014 */
[----:B------:R-:W-:Y:S01]  /*36f0*/  IADD3 R2, R21, R2, RZ ;  /* 0x0000000215027210 */ /* 0x000fe20007ffe0ff */
[----:B------:R-:W-:Y:S05]  /*3700*/  BRA `(.L_x_276) ;  /* 0x0000017000007947 */ /* 0x000fea0003800000 */
.L_x_275:
        /* <DEDUP_REMOVED lines=23> */
.L_x_276:
[----:B------:R-:W-:Y:S05]  /*3880*/  BSYNC B0 ;  /* 0x0000000000007941 */ /* 0x000fea0003800000 */
.L_x_274:
        /* <DEDUP_REMOVED lines=20> */
.L_x_252:
[----:B------:R-:W-:-:S04]  /*39d0*/  LEA R2, P0, R32, c[0x0][0x200], 0x2 ;  /* 0x0000800020027a11 */ /* 0x000fc800078010ff */
[----:B------:R-:W-:-:S05]  /*39e0*/  LEA.HI.X R3, R32, c[0x0][0x204], R33, 0x2, P0 ;  /* 0x0000810020037a11 */ /* 0x000fca00000f1421 */
[----:B------:R0:W-:Y:S04]  /*39f0*/  STG.E [R2.64], R27 ;  /* 0x0000001b02007986 */ /* 0x0001e8000c101908 */
.L_x_251:
[----:B------:R-:W-:Y:S05]  /*3a00*/  BSYNC B1 ;  /* 0x0000000000017941 */ /* 0x000fea0003800000 */
.L_x_250:
[----:B------:R-:W1:Y:S01]  /*3a10*/  S2R R18, SR_TID.X ;  /* 0x0000000000127919 */ /* 0x000e620000002100 */
[----:B------:R-:W-:Y:S01]  /*3a20*/  HFMA2.MMA R5, -RZ, RZ, 0, 0 ;  /* 0x00000000ff057435 */ /* 0x000fe200000001ff */
[----:B-1----:R-:W-:-:S04]  /*3a30*/  SHF.R.S32.HI R17, RZ, 0x1f, R18 ;  /* 0x0000001fff117819 */ /* 0x002fc80000011412 */
[CC--:B0-----:R-:W-:Y:S02]  /*3a40*/  LEA.HI R3, R17.reuse, R18.reuse, RZ, 0x2 ;  /* 0x0000001211037211 */ /* 0x0c1fe400078f10ff */
[----:B------:R-:W-:Y:S02]  /*3a50*/  LEA.HI R17, R17, R18, RZ, 0x4 ;  /* 0x0000001211117211 */ /* 0x000fe400078f20ff */
[----:B------:R-:W-:-:S05]  /*3a60*/  LOP3.LUT R3, R3, 0xfffffffc, RZ, 0xc0, !PT ;  /* 0xfffffffc03037812 */ /* 0x000fca00078ec0ff */
[----:B------:R-:W-:-:S05]  /*3a70*/  IMAD.IADD R0, R18, 0x1, -R3 ;  /* 0x0000000112007824 */ /* 0x000fca00078e0a03 */
[----:B------:R-:W-:-:S13]  /*3a80*/  ISETP.GE.OR P5, PT, R0, c[0x0][0x314], P5 ;  /* 0x0000c50000007a0c */ /* 0x000fda0002fa6670 */
[----:B------:R-:W-:Y:S02]  /*3a90*/  @!P5 FADD.FTZ R4, -R27, R30 ;  /* 0x0000001e1b04d221 */ /* 0x000fe40000010100 */
[----:B------:R-:W-:Y:S01]  /*3aa0*/  @!P5 IMAD R9, R0, 0x24, R3 ;  /* 0x000000240009d824 */ /* 0x000fe200078e0203 */
[----:B------:R-:W-:Y:S01]  /*3ab0*/  LOP3.LUT R3, R17, 0x3ffffff0, RZ, 0xc0, !PT ;  /* 0x3ffffff011037812 */ /* 0x000fe200078ec0ff */
[----:B------:R-:W-:Y:S01]  /*3ac0*/  @!P5 FMUL.FTZ R4, R4, 1.4426950216293334961 ;  /* 0x3fb8aa3b0404d820 */ /* 0x000fe20000410000 */
[----:B------:R-:W-:Y:S01]  /*3ad0*/  SHF.R.S32.HI R17, RZ, 0x4, R17 ;  /* 0x00000004ff117819 */ /* 0x000fe20000011411 */
[----:B------:R-:W-:Y:S02]  /*3ae0*/  IMAD.MOV.U32 R0, RZ, RZ, c[0x0][0x314] ;  /* 0x0000c500ff007624 */ /* 0x000fe400078e00ff */
[----:B------:R-:W-:Y:S02]  /*3af0*/  IMAD.IADD R18, R18, 0x1, -R3 ;  /* 0x0000000112127824 */ /* 0x000fe400078e0a03 */
[----:B------:R-:W0:Y:S01]  /*3b00*/  @!P5 MUFU.EX2 R4, R4 ;  /* 0x000000040004d308 */ /* 0x000e220000000800 */
[----:B------:R-:W-:Y:S01]  /*3b10*/  ISETP.GE.AND P0, PT, R0, 0x1, PT ;  /* 0x000000010000780c */ /* 0x000fe20003f06270 */
[----:B------:R-:W-:Y:S01]  /*3b20*/  CS2R R2, SRZ ;  /* 0x0000000000027805 */ /* 0x000fe2000001ff00 */
[----:B------:R-:W-:Y:S01]  /*3b30*/  IMAD.MOV.U32 R0, RZ, RZ, RZ ;  /* 0x000000ffff007224 */ /* 0x000fe200078e00ff */
[----:B------:R-:W-:Y:S01]  /*3b40*/  SHF.L.U32 R18, R18, 0x2, RZ ;  /* 0x0000000212127819 */ /* 0x000fe200000006ff */
[----:B0-----:R0:W-:Y:S04]  /*3b50*/  @!P5 STS [R9], R4 ;  /* 0x000000040900d388 */ /* 0x0011e80000000800 */
[----:B------:R-:W-:Y:S06]  /*3b60*/  BAR.SYNC.DEFER_BLOCKING 0x0 ;  /* 0x0000000000007b1d */ /* 0x000fec0000010000 */
        /* <DEDUP_REMOVED lines=18> */
.L_x_280:
[----:B------:R-:W-:Y:S01]  /*3c90*/  BSSY B0, `(.L_x_278) ;  /* 0x0000007000007945 */ /* 0x000fe20003800000 */
[----:B------:R-:W-:-:S05]  /*3ca0*/  @P2 BRA `(.L_x_279) ;  /* 0x0000005000002947 */ /* 0x000fca0003800000 */
[----:B------:R-:W-:Y:S01]  /*3cb0*/  ISETP.GE.AND P0, PT, R18, c[0x0][0x220], PT ;  /* 0x0000880012007a0c */ /* 0x000fe20003f06270 */
[----:B------:R-:W-:Y:S01]  /*3cc0*/  CS2R R8, SRZ ;  /* 0x0000000000087805 */ /* 0x000fe2000001ff00 */
[----:B------:R-:W-:Y:S11]  /*3cd0*/  CS2R R10, SRZ ;  /* 0x00000000000a7805 */ /* 0x000ff6000001ff00 */
[----:B------:R-:W-:Y:S05]  /*3ce0*/  @!P0 MOV R15, R13 ;  /* 0x0000000d000f8202 */ /* 0x000fea0000000f00 */
[----:B------:R0:W5:Y:S02]  /*3cf0*/  @!P0 LDG.E.128 R8, [R14.64] ;  /* 0x000000080e088981 */ /* 0x000164000c1e1d00 */
.L_x_279:
[----:B------:R-:W-:Y:S05]  /*3d00*/  BSYNC B0 ;  /* 0x0000000000007941 */ /* 0x000fea0003800000 */
.L_x_278:
        /* <DEDUP_REMOVED lines=11> */
.L_x_277:
[----:B------:R-:W-:Y:S02]  /*3dc0*/  IADD3 R17, R17, UR7, RZ ;  /* 0x0000000711117c10 */ /* 0x000fe4000fffe0ff */
[----:B0-----:R-:W-:-:S02]  /*3dd0*/  F2FP.PACK_AB R4, R3, R0 ;  /* 0x000000000304723e */ /* 0x001fc400000000ff */
[----:B------:R-:W-:Y:S02]  /*3de0*/  ISETP.GE.AND P0, PT, R17, R12, PT ;  /* 0x0000000c1100720c */ /* 0x000fe40003f06270 */
[----:B------:R-:W-:-:S11]  /*3df0*/  F2FP.PACK_AB R5, R5, R2 ;  /* 0x000000020505723e */ /* 0x000fd600000000ff */
[----:B------:R-:W-:Y:S05]  /*3e00*/  @P0 EXIT ;  /* 0x000000000000094d */ /* 0x000fea0003800000 */
[----:B------:R-:W-:-:S13]  /*3e10*/  ISETP.GE.AND P0, PT, R18, c[0x0][0x220], PT ;  /* 0x0000880012007a0c */ /* 0x000fda0003f06270 */
[----:B------:R-:W-:Y:S05]  /*3e20*/  @P0 EXIT ;  /* 0x000000000000094d */ /* 0x000fea0003800000 */
[----:B------:R-:W-:Y:S02]  /*3e30*/  IABS R6, R7 ;  /* 0x0000000700067213 */ /* 0x000fe40000000000 */
[----:B------:R-:W-:Y:S02]  /*3e40*/  IABS R8, R17 ;  /* 0x0000001100087213 */ /* 0x000fe40000000000 */
[----:B------:R-:W0:Y:S01]  /*3e50*/  I2F.RP R2, R6 ;  /* 0x0000000600027306 */ /* 0x000e220000209400 */
[----:B------:R-:W-:Y:S02]  /*3e60*/  IABS R9, R7 ;  /* 0x0000000700097213 */ /* 0x000fe40000000000 */
[----:B------:R-:W-:-:S03]  /*3e70*/  SHF.R.S32.HI R19, RZ, 0x1f, R18 ;  /* 0x0000001fff137819 */ /* 0x000fc60000011412 */
[----:B------:R-:W-:Y:S02]  /*3e80*/  IMAD.MOV R9, RZ, RZ, -R9 ;  /* 0x000000ffff097224 */ /* 0x000fe400078e0a09 */
[----:B0-----:R-:W0:Y:S02]  /*3e90*/  MUFU.RCP R10, R2 ;  /* 0x00000002000a7308 */ /* 0x001e240000001000 */
[----:B0-----:R-:W-:-:S06]  /*3ea0*/  IADD3 R10, R10, 0xffffffe, RZ ;  /* 0x0ffffffe0a0a7810 */ /* 0x001fcc0007ffe0ff */
[----:B------:R-:W0:Y:S02]  /*3eb0*/  F2I.FTZ.U32.TRUNC.NTZ R11, R10 ;  /* 0x0000000a000b7305 */ /* 0x000e24000021f000 */
[----:B0-----:R-:W-:Y:S02]  /*3ec0*/  IMAD.MOV R0, RZ, RZ, -R11 ;  /* 0x000000ffff007224 */ /* 0x001fe400078e0a0b */
[----:B------:R-:W-:Y:S02]  /*3ed0*/  IMAD.MOV.U32 R10, RZ, RZ, RZ ;  /* 0x000000ffff0a7224 */ /* 0x000fe400078e00ff */
[----:B------:R-:W-:Y:S01]  /*3ee0*/  IMAD R3, R0, R6, RZ ;  /* 0x0000000600037224 */ /* 0x000fe200078e02ff */
[----:B------:R-:W-:-:S03]  /*3ef0*/  IABS R0, c[0x0][0x214] ;  /* 0x0000850000007a13 */ /* 0x000fc60000000000 */
[----:B------:R-:W-:-:S06]  /*3f00*/  IMAD.HI.U32 R3, R11, R3, R10 ;  /* 0x000000030b037227 */ /* 0x000fcc00078e000a */
[----:B------:R-:W-:Y:S02]  /*3f10*/  IMAD.HI.U32 R2, R3, R8, RZ ;  /* 0x0000000803027227 */ /* 0x000fe400078e00ff */
[----:B------:R-:W0:Y:S02]  /*3f20*/  I2F.RP R3, R0 ;  /* 0x0000000000037306 */ /* 0x000e240000209400 */
[----:B------:R-:W-:-:S05]  /*3f30*/  IMAD R9, R2, R9, R8 ;  /* 0x0000000902097224 */ /* 0x000fca00078e0208 */
[----:B------:R-:W-:Y:S01]  /*3f40*/  ISETP.GT.U32.AND P1, PT, R6, R9, PT ;  /* 0x000000090600720c */ /* 0x000fe20003f24070 */
[----:B0-----:R-:W0:-:S12]  /*3f50*/  MUFU.RCP R3, R3 ;  /* 0x0000000300037308 */ /* 0x001e180000001000 */
[-C--:B------:R-:W-:Y:S02]  /*3f60*/  @!P1 IADD3 R9, R9, -R6.reuse, RZ ;  /* 0x8000000609099210 */ /* 0x080fe40007ffe0ff */
[----:B------:R-:W-:Y:S02]  /*3f70*/  @!P1 IADD3 R2, R2, 0x1, RZ ;  /* 0x0000000102029810 */ /* 0x000fe40007ffe0ff */
[----:B------:R-:W-:Y:S02]  /*3f80*/  ISETP.GE.U32.AND P2, PT, R9, R6, PT ;  /* 0x000000060900720c */ /* 0x000fe40003f46070 */
[----:B------:R-:W-:Y:S02]  /*3f90*/  LOP3.LUT R6, R17, R7, RZ, 0x3c, !PT ;  /* 0x0000000711067212 */ /* 0x000fe400078e3cff */
[----:B------:R-:W-:Y:S02]  /*3fa0*/  ISETP.NE.AND P1, PT, R7, RZ, PT ;  /* 0x000000ff0700720c */ /* 0x000fe40003f25270 */
[----:B------:R-:W-:-:S02]  /*3fb0*/  ISETP.GE.AND P0, PT, R6, RZ, PT ;  /* 0x000000ff0600720c */ /* 0x000fc40003f06270 */
[----:B0-----:R-:W-:-:S04]  /*3fc0*/  IADD3 R10, R3, 0xffffffe, RZ ;  /* 0x0ffffffe030a7810 */ /* 0x001fc80007ffe0ff */
[----:B------:R0:W1:Y:S01]  /*3fd0*/  F2I.FTZ.U32.TRUNC.NTZ R11, R10 ;  /* 0x0000000a000b7305 */ /* 0x000062000021f000 */
[----:B------:R-:W-:-:S06]  /*3fe0*/  @P2 IADD3 R2, R2, 0x1, RZ ;  /* 0x0000000102022810 */ /* 0x000fcc0007ffe0ff */
[----:B------:R-:W-:Y:S01]  /*3ff0*/  @!P0 IMAD.MOV R2, RZ, RZ, -R2 ;  /* 0x000000ffff028224 */ /* 0x000fe200078e0a02 */
[----:B------:R-:W-:-:S05]  /*4000*/  @!P1 LOP3.LUT R2, RZ, R7, RZ, 0x33, !PT ;  /* 0x00000007ff029212 */ /* 0x000fca00078e33ff */
[C---:B------:R-:W-:Y:S02]  /*4010*/  IMAD R8, R2.reuse, R7, RZ ;  /* 0x0000000702087224 */ /* 0x040fe400078e02ff */
[----:B------:R-:W-:Y:S01]  /*4020*/  IMAD.WIDE.U32 R18, R2, c[0x0][0x1e0], R18 ;  /* 0x0000780002127a25 */ /* 0x000fe200078e0012 */
[----:B0-----:R-:W-:-:S03]  /*4030*/  HFMA2.MMA R10, -RZ, RZ, 0, 0 ;  /* 0x00000000ff0a7435 */ /* 0x001fc600000001ff */
[----:B-1----:R-:W-:Y:S02]  /*4040*/  IMAD.MOV R3, RZ, RZ, -R11 ;  /* 0x000000ffff037224 */ /* 0x002fe400078e0a0b */
[----:B------:R-:W-:Y:S02]  /*4050*/  IMAD.IADD R7, R17, 0x1, -R8 ;  /* 0x0000000111077824 */ /* 0x000fe400078e0a08 */
[----:B------:R-:W-:-:S03]  /*4060*/  IMAD R6, R3, R0, RZ ;  /* 0x0000000003067224 */ /* 0x000fc600078e02ff */
[----:B------:R-:W-:Y:S01]  /*4070*/  IABS R3, R7 ;  /* 0x0000000700037213 */ /* 0x000fe20000000000 */
[----:B------:R-:W-:Y:S01]  /*4080*/  IMAD.HI.U32 R6, R11, R6, R10 ;  /* 0x000000060b067227 */ /* 0x000fe200078e000a */
[----:B------:R-:W-:-:S04]  /*4090*/  LOP3.LUT R7, R7, c[0x0][0x214], RZ, 0x3c, !PT ;  /* 0x0000850007077a12 */ /* 0x000fc800078e3cff */
[----:B------:R-:W-:Y:S01]  /*40a0*/  ISETP.GE.AND P1, PT, R7, RZ, PT ;  /* 0x000000ff0700720c */ /* 0x000fe20003f26270 */
        /* <DEDUP_REMOVED lines=11> */
[----:B------:R-:W-:Y:S02]  /*4160*/  @P2 IADD3 R9, R9, 0x1, RZ ;  /* 0x0000000109092810 */ /* 0x000fe40007ffe0ff */
[----:B------:R-:W-:Y:S02]  /*4170*/  IMAD.IADD R19, R19, 0x1, R3 ;  /* 0x0000000113137824 */ /* 0x000fe400078e0203 */
[----:B------:R-:W-:Y:S02]  /*4180*/  @!P1 IADD3 R9, -R9, RZ, RZ ;  /* 0x000000ff09099210 */ /* 0x000fe40007ffe1ff */
[----:B------:R-:W-:-:S04]  /*4190*/  @!P0 LOP3.LUT R9, RZ, c[0x0][0x214], RZ, 0x33, !PT ;  /* 0x00008500ff098a12 */ /* 0x000fc800078e33ff */
[----:B------:R-:W-:Y:S01]  /*41a0*/  SHF.R.S32.HI R0, RZ, 0x1f, R9 ;  /* 0x0000001fff007819 */ /* 0x000fe20000011409 */
[C---:B------:R-:W-:Y:S02]  /*41b0*/  IMAD R8, R9.reuse, c[0x0][0x214], R8 ;  /* 0x0000850009087a24 */ /* 0x040fe400078e0208 */
[----:B------:R-:W-:-:S04]  /*41c0*/  IMAD.WIDE.U32 R18, R9, c[0x0][0x1f0], R18 ;  /* 0x00007c0009127a25 */ /* 0x000fc800078e0012 */
[----:B------:R-:W-:Y:S02]  /*41d0*/  IMAD R0, R0, c[0x0][0x1f0], RZ ;  /* 0x00007c0000007a24 */ /* 0x000fe400078e02ff */
[----:B------:R-:W-:Y:S02]  /*41e0*/  IMAD.IADD R8, R17, 0x1, -R8 ;  /* 0x0000000111087824 */ /* 0x000fe400078e0a08 */
[----:B------:R-:W-:-:S03]  /*41f0*/  IMAD R9, R9, c[0x0][0x1f4], R0 ;  /* 0x00007d0009097a24 */ /* 0x000fc600078e0200 */
[----:B------:R-:W-:Y:S02]  /*4200*/  SHF.R.S32.HI R0, RZ, 0x1f, R8 ;  /* 0x0000001fff007819 */ /* 0x000fe40000011408 */
[----:B------:R-:W-:-:S03]  /*4210*/  IADD3 R19, R19, R9, RZ ;  /* 0x0000000913137210 */ /* 0x000fc60007ffe0ff */
[----:B------:R-:W-:-:S04]  /*4220*/  IMAD R3, R0, c[0x0][0x1e8], RZ ;  /* 0x00007a0000037a24 */ /* 0x000fc800078e02ff */
[C---:B------:R-:W-:Y:S02]  /*4230*/  IMAD R3, R8.reuse, c[0x0][0x1ec], R3 ;  /* 0x00007b0008037a24 */ /* 0x040fe400078e0203 */
[----:B------:R-:W-:-:S04]  /*4240*/  IMAD.WIDE.U32 R8, R8, c[0x0][0x1e8], R18 ;  /* 0x00007a0008087a25 */ /* 0x000fc800078e0012 */
[----:B------:R-:W-:Y:S01]  /*4250*/  IMAD.IADD R3, R9, 0x1, R3 ;  /* 0x0000000109037824 */ /* 0x000fe200078e0203 */
[----:B------:R-:W-:-:S04]  /*4260*/  LEA R2, P0, R8, c[0x0][0x1d0], 0x1 ;  /* 0x0000740008027a11 */ /* 0x000fc800078008ff */
[----:B------:R-:W-:-:S05]  /*4270*/  LEA.HI.X R3, R8, c[0x0][0x1d4], R3, 0x1, P0 ;  /* 0x0000750008037a11 */ /* 0x000fca00000f0c03 */
[----:B------:R-:W-:Y:S01]  /*4280*/  STG.E.64 [R2.64], R4 ;  /* 0x0000000402007986 */ /* 0x000fe2000c101b08 */
[----:B------:R-:W-:Y:S05]  /*4290*/  EXIT ;  /* 0x000000000000794d */ /* 0x000fea0003800000 */
        .weak           $__internal_5_$__cuda_sm20_div_s64
        .type           $__internal_5_$__cuda_sm20_div_s64,@function
        .size           $__internal_5_$__cuda_sm20_div_s64,(.L_x_7701 - $__internal_5_$__cuda_sm20_div_s64)
$__internal_5_$__cuda_sm20_div_s64:
        /* <DEDUP_REMOVED lines=61> */
[----:B------:R-:W-:Y:S02]  /*4670*/  IADD3 R40, P2, R25, 0x1, RZ ;  /* 0x0000000119287810 */ /* 0x000fe40007f5e0ff */
[----:B------:R-:W-:Y:S02]  /*4680*/  SEL R29, R0, R29, P4 ;  /* 0x0000001d001d7207 */ /* 0x000fe40002000000 */
[----:B------:R-:W-:Y:S01]  /*4690*/  SEL R40, R40, R25, P4 ;  /* 0x0000001928287207 */ /* 0x000fe20002000000 */
[----:B------:R-:W-:Y:S01]  /*46a0*/  IMAD.X R23, RZ, RZ, R2, P2 ;  /* 0x000000ffff177224 */ /* 0x000fe200010e0602 */
[----:B------:R-:W-:Y:S01]  /*46b0*/  ISETP.GE.U32.AND.EX P0, PT, R29, R41, PT, P0 ;  /* 0x000000291d00720c */ /* 0x000fe20003f06100 */
[----:B------:R-:W-:Y:S01]  /*46c0*/  IMAD.MOV.U32 R41, RZ, RZ, 0x0 ;  /* 0x00000000ff297424 */ /* 0x000fe200078e00ff */
[----:B------:R-:W-:-:S02]  /*46d0*/  IADD3 R25, P2, R40, 0x1, RZ ;  /* 0x0000000128197810 */ /* 0x000fc40007f5e0ff */
[----:B------:R-:W-:Y:S02]  /*46e0*/  SEL R23, R23, R2, P4 ;  /* 0x0000000217177207 */ /* 0x000fe40002000000 */
[----:B------:R-:W-:Y:S01]  /*46f0*/  SEL R25, R25, R40, P0 ;  /* 0x0000002819197207 */ /* 0x000fe20000000000 */
[----:B------:R-:W-:Y:S01]  /*4700*/  IMAD.MOV.U32 R40, RZ, RZ, R22 ;  /* 0x000000ffff287224 */ /* 0x000fe200078e0016 */
[----:B------:R-:W-:Y:S02]  /*4710*/  IADD3.X R0, RZ, R23, RZ, P2, !PT ;  /* 0x00000017ff007210 */ /* 0x000fe400017fe4ff */
[----:B------:R-:W-:Y:S02]  /*4720*/  LOP3.LUT R2, R6, R21, RZ, 0x3c, !PT ;  /* 0x0000001506027212 */ /* 0x000fe400078e3cff */
[----:B------:R-:W-:Y:S02]  /*4730*/  SEL R23, R0, R23, P0 ;  /* 0x0000001700177207 */ /* 0x000fe40000000000 */
        /* <DEDUP_REMOVED lines=9> */
[----:B------:R-:W-:Y:S06]  /*47d0*/  RET.REL.NODEC R40 `(_ZN5flash32flash_fwd_splitkv_combine_kernelI23Flash_fwd_kernel_traitsILi64ELi64ELi256ELi4ELb0ELb0EN7cutlass6half_tE19Flash_kernel_traitsILi64ELi64ELi256ELi4ES3_EELi8ELi2ELb0EEEvNS_16Flash_fwd_paramsE) ;  /* 0xffffb82028007950 */ /* 0x000fec0003c3ffff */
.L_x_281:
        /* <DEDUP_REMOVED lines=10> */
.L_x_7701:


//--------------------- .text._ZN5flash32flash_fwd_splitkv_combine_kernelI23Flash_fwd_kernel_traitsILi64ELi64ELi256ELi4ELb0ELb0EN7cutlass6half_tE19Flash_kernel_traitsILi64ELi64ELi256ELi4ES3_EELi8ELi1ELb0EEEvNS_16Flash_fwd_paramsE --------------------------
	.section	.text._ZN5flash32flash_fwd_splitkv_combine_kernelI23Flash_fwd_kernel_traitsILi64ELi64ELi256ELi4ELb0ELb0EN7cutlass6half_tE19Flash_kernel_traitsILi64ELi64ELi256ELi4ES3_EELi8ELi1ELb0EEEvNS_16Flash_fwd_paramsE,"ax",@progbits
	.sectioninfo	@"SHI_REGISTERS=54"
	.align	128
        .global         _ZN5flash32flash_fwd_splitkv_combine_kernelI23Flash_fwd_kernel_traitsILi64ELi64ELi256ELi4ELb0ELb0EN7cutlass6half_tE19Flash_kernel_traitsILi64ELi64ELi256ELi4ES3_EELi8ELi1ELb0EEEvNS_16Flash_fwd_paramsE
        .type           _ZN5flash32flash_fwd_splitkv_combine_kernelI23Flash_fwd_kernel_traitsILi64ELi64ELi256ELi4ELb0ELb0EN7cutlass6half_tE19Flash_kernel_traitsILi64ELi64ELi256ELi4ES3_EELi8ELi1ELb0EEEvNS_16Flash_fwd_paramsE,@function
        .size           _ZN5flash32flash_fwd_splitkv_combine_kernelI23Flash_fwd_kernel_traitsILi64ELi64ELi256ELi4ELb0ELb0EN7cutlass6half_tE19Flash_kernel_traitsILi64ELi64ELi256ELi4ES3_EELi8ELi1ELb0EEEvNS_16Flash_fwd_paramsE,(.L_x_7702 - _ZN5flash32flash_fwd_splitkv_combine_kernelI23Flash_fwd_kernel_traitsILi64ELi64ELi256ELi4ELb0ELb0EN7cutlass6half_tE19Flash_kernel_traitsILi64ELi64ELi256ELi4ES3_EELi8ELi1ELb0EEEvNS_16Flash_fwd_paramsE)
        .other          _ZN5flash32flash_fwd_splitkv_combine_kernelI23Flash_fwd_kernel_traitsILi64ELi64ELi256ELi4ELb0ELb0EN7cutlass6half_tE19Flash_kernel_traitsILi64ELi64ELi256ELi4ES3_EELi8ELi1ELb0EEEvNS_16Flash_fwd_paramsE,@"STO_CUDA_ENTRY STV_DEFAULT"
_ZN5flash32flash_fwd_splitkv_combine_kernelI23Flash_fwd_kernel_traitsILi64ELi64ELi256ELi4ELb0ELb0EN7cutlass6half_tE19Flash_kernel_traitsILi64ELi64ELi256ELi4ES3_EELi8ELi1ELb0EEEvNS_16Flash_fwd_paramsE:
.text._ZN5flash32flash_fwd_splitkv_combine_kernelI23Flash_fwd_kernel_traitsILi64ELi64ELi256ELi4ELb0ELb0EN7cutlass6half_tE19Flash_kernel_traitsILi64ELi64ELi256ELi4ES3_EELi8ELi1ELb0EEEvNS_16Flash_fwd_paramsE:
        /* <DEDUP_REMOVED lines=23> */
[----:B------:R-:W-:Y:S05]  /*0170*/  CALL.REL.NOINC `($__internal_6_$__cuda_sm20_div_s64) ;  /* 0x0000417000007944 */ /* 0x000fea0003c00000 */
[----:B------:R-:W-:Y:S02]  /*0180*/  MOV R8, R0 ;  /* 0x0000000000087202 */ /* 0x000fe40000000f00 */
[----:B------:R-:W-:Y:S01]  /*0190*/  MOV R9, R23 ;  /* 0x0000001700097202 */ /* 0x000fe20000000f00 */
[----:B------:R-:W-:Y:S05]  /*01a0*/  BRA `(.L_x_283) ;  /* 0x0000013000007947 */ /* 0x000fea0003800000 */
.L_x_282:
        /* <DEDUP_REMOVED lines=8> */
[----:B------:R-:W-:Y:S01]  /*0230*/  IMAD.HI.U32 R0, R9, R0, R8 ;  /* 0x0000000009007227 */ /* 0x000fe200078e0008 */
[----:B------:R-:W-:-:S05]  /*0240*/  HFMA2.MMA R9, -RZ, RZ, 0, 0 ;  /* 0x00000000ff097435 */ /* 0x000fca00000001ff */
        /* <DEDUP_REMOVED lines=9> */
.L_x_283:
        /* <DEDUP_REMOVED lines=17> */
.L_x_285:
        /* <DEDUP_REMOVED lines=19> */
.L_x_286:
[----:B------:R-:W-:Y:S05]  /*0520*/  BSYNC B0 ;  /* 0x0000000000007941 */ /* 0x000fea0003800000 */
.L_x_284:
        /* <DEDUP_REMOVED lines=45> */
.L_x_288:
        /* <DEDUP_REMOVED lines=19> */
.L_x_289:
[----:B------:R-:W-:Y:S05]  /*0930*/  BSYNC B0 ;  /* 0x0000000000007941 */ /* 0x000fea0003800000 */
.L_x_287:
        /* <DEDUP_REMOVED lines=26> */
[----:B------:R-:W-:-:S13]  /*0ae0*/  ISETP.GE.U32.AND P0, PT, R0, R8, PT ;  /* 0x000000080000720c */ /* 0x000fda0003f06070 */
[----:B------:R-:W-:-:S05]  /*0af0*/  @P0 IADD3 R7, R7, 0x1, RZ ;  /* 0x0000000107070810 */ /* 0x000fca0007ffe0ff */
[----:B------:R-:W-:Y:S02]  /*0b00*/  IMAD.MOV.U32 R3, RZ, RZ, R7 ;  /* 0x000000ffff037224 */ /* 0x000fe400078e0007 */
[----:B------:R-:W-:Y:S02]  /*0b10*/  IMAD.MOV.U32 R7, RZ, RZ, c[0x0][0x1c0] ;  /* 0x00007000ff077624 */ /* 0x000fe400078e00ff */
[----:B------:R-:W-:Y:S01]  /*0b20*/  @!P2 IMAD.MOV R3, RZ, RZ, -R3 ;  /* 0x000000ffff03a224 */ /* 0x000fe200078e0a03 */
[----:B------:R-:W-:Y:S02]  /*0b30*/  @!P1 LOP3.LUT R3, RZ, c[0x0][0x214], RZ, 0x33, !PT ;  /* 0x00008500ff039a12 */ /* 0x000fe400078e33ff */
[C---:B------:R-:W-:Y:S01]  /*0b40*/  IADD3 R9, R7.reuse, -0x1, RZ ;  /* 0xffffffff07097810 */ /* 0x040fe20007ffe0ff */
[----:B------:R-:W-:Y:S02]  /*0b50*/  IMAD R7, R7, c[0x0][0x214], RZ ;  /* 0x0000850007077a24 */ /* 0x000fe400078e02ff */
        /* <DEDUP_REMOVED lines=44> */
.L_x_291:
        /* <DEDUP_REMOVED lines=19> */
.L_x_292:
[----:B------:R-:W-:Y:S05]  /*0f50*/  BSYNC B0 ;  /* 0x0000000000007941 */ /* 0x000fea0003800000 */
.L_x_290:
        /* <DEDUP_REMOVED lines=43> */
.L_x_294:
        /* <DEDUP_REMOVED lines=19> */
.L_x_295:
[----:B------:R-:W-:Y:S05]  /*1340*/  BSYNC B0 ;  /* 0x0000000000007941 */ /* 0x000fea0003800000 */
.L_x_293:
[----:B------:R-:W-:Y:S01]  /*1350*/  IABS R10, c[0x0][0x214] ;  /* 0x00008500000a7a13 */ /* 0x000fe20000000000 */
[----:B------:R-:W-:Y:S01]  /*1360*/  IMAD.MOV.U32 R24, RZ, RZ, RZ ;  /* 0x000000ffff187224 */ /* 0x000fe200078e00ff */
[----:B------:R-:W-:Y:S01]  /*1370*/  ISETP.GT.AND P3, PT, R7, RZ, PT ;  /* 0x000000ff0700720c */ /* 0x000fe20003f64270 */
[----:B------:R-:W0:Y:S01]  /*1380*/  S2R R26, SR_TID.X ;  /* 0x00000000001a7919 */ /* 0x000e220000002100 */
[----:B------:R-:W1:Y:S01]  /*1390*/  I2F.RP R22, R10 ;  /* 0x0000000a00167306 */ /* 0x000e620000209400 */
[----:B------:R-:W-:Y:S01]  /*13a0*/  ULDC.U8 UR4, c[0x0][0x329] ;  /* 0x0000ca4000047ab9 */ /* 0x000fe20000000000 */
[----:B------:R-:W-:Y:S01]  /*13b0*/  IMAD.MOV.U32 R36, RZ, RZ, c[0x0][0x214] ;  /* 0x00008500ff247624 */ /* 0x000fe200078e00ff */
[----:B------:R-:W-:Y:S01]  /*13c0*/  ULDC.64 UR8, c[0x0][0x118] ;  /* 0x0000460000087ab9 */ /* 0x000fe20000000a00 */
[----:B------:R-:W-:Y:S04]  /*13d0*/  BSSY B0, `(.L_x_296) ;  /* 0x000007d000007945 */ /* 0x000fe80003800000 */
[----:B-1----:R-:W1:Y:S01]  /*13e0*/  MUFU.RCP R22, R22 ;  /* 0x0000001600167308 */ /* 0x002e620000001000 */
[----:B0-----:R-:W-:-:S02]  /*13f0*/  SHF.R.S32.HI R31, RZ, 0x1f, R26 ;  /* 0x0000001fff1f7819 */ /* 0x001fc4000001141a */
[----:B-1----:R-:W-:-:S05]  /*1400*/  IADD3 R22, R22, 0xffffffe, RZ ;  /* 0x0ffffffe16167810 */ /* 0x002fca0007ffe0ff */
[----:B------:R-:W0:Y:S02]  /*1410*/  F2I.FTZ.U32.TRUNC.NTZ R23, R22 ;  /* 0x0000001600177305 */ /* 0x000e24000021f000 */
[--C-:B0-----:R-:W-:Y:S02]  /*1420*/  IMAD.MOV R0, RZ, RZ, -R23.reuse ;  /* 0x000000ffff007224 */ /* 0x101fe400078e0a17 */
[----:B------:R-:W-:Y:S02]  /*1430*/  IMAD.MOV.U32 R22, RZ, RZ, RZ ;  /* 0x000000ffff167224 */ /* 0x000fe400078e00ff */
[----:B------:R-:W-:Y:S01]  /*1440*/  IMAD R5, R0, R10, RZ ;  /* 0x0000000a00057224 */ /* 0x000fe200078e02ff */
[----:B------:R-:W-:Y:S02]  /*1450*/  IABS R0, R4 ;  /* 0x0000000400007213 */ /* 0x000fe40000000000 */
[----:B------:R-:W-:Y:S01]  /*1460*/  LOP3.LUT R4, R4, c[0x0][0x214], RZ, 0x3c, !PT ;  /* 0x0000850004047a12 */ /* 0x000fe200078e3cff */
[----:B------:R-:W-:Y:S01]  /*1470*/  IMAD.HI.U32 R5, R23, R5, R22 ;  /* 0x0000000517057227 */ /* 0x000fe200078e0016 */
[----:B------:R-:W-:-:S02]  /*1480*/  IABS R23, R8 ;  /* 0x0000000800177213 */ /* 0x000fc40000000000 */
[----:B------:R-:W-:Y:S02]  /*1490*/  ISETP.GE.AND P1, PT, R4, RZ, PT ;  /* 0x000000ff0400720c */ /* 0x000fe40003f26270 */
[----:B------:R-:W-:Y:S01]  /*14a0*/  LOP3.LUT R8, R8, c[0x0][0x1c0], RZ, 0x3c, !PT ;  /* 0x0000700008087a12 */ /* 0x000fe200078e3cff */
        /* <DEDUP_REMOVED lines=12> */
[----:B------:R-:W-:-:S04]  /*1570*/  IMAD.MOV.U32 R4, RZ, RZ, R11 ;  /* 0x000000ffff047224 */ /* 0x000fc800078e000b */
        /* <DEDUP_REMOVED lines=10> */
[----:B0-----:R-:W-:-:S02]  /*1620*/  IADD3 R10, R10, 0xffffffe, RZ ;  /* 0x0ffffffe0a0a7810 */ /* 0x001fc40007ffe0ff */
[----:B-1----:R-:W-:-:S05]  /*1630*/  IADD3 R11, R11, 0xffffffe, RZ ;  /* 0x0ffffffe0b0b7810 */ /* 0x002fca0007ffe0ff */
[----:B------:R-:W0:Y:S08]  /*1640*/  F2I.FTZ.U32.TRUNC.NTZ R25, R11 ;  /* 0x0000000b00197305 */ /* 0x000e30000021f000 */
[----:B------:R-:W1:Y:S01]  /*1650*/  F2I.FTZ.U32.TRUNC.NTZ R11, R10 ;  /* 0x0000000a000b7305 */ /* 0x000e62000021f000 */
[----:B0-----:R-:W-:-:S04]  /*1660*/  IMAD.MOV R22, RZ, RZ, -R25 ;  /* 0x000000ffff167224 */ /* 0x001fc800078e0a19 */
[----:B------:R-:W-:Y:S02]  /*1670*/  IMAD R22, R22, R5, RZ ;  /* 0x0000000516167224 */ /* 0x000fe400078e02ff */
[----:B-1----:R-:W-:Y:S02]  /*1680*/  IMAD.MOV R10, RZ, RZ, -R11 ;  /* 0x000000ffff0a7224 */ /* 0x002fe400078e0a0b */
[----:B------:R-:W-:Y:S01]  /*1690*/  IMAD.HI.U32 R22, R25, R22, R24 ;  /* 0x0000001619167227 */ /* 0x000fe200078e0018 */
[----:B------:R-:W-:Y:S02]  /*16a0*/  IABS R24, R4 ;  /* 0x0000000400187213 */ /* 0x000fe40000000000 */
[----:B------:R-:W-:Y:S01]  /*16b0*/  IABS R25, R13 ;  /* 0x0000000d00197213 */ /* 0x000fe20000000000 */
[----:B------:R-:W-:Y:S02]  /*16c0*/  IMAD R9, R10, R0, RZ ;  /* 0x000000000a097224 */ /* 0x000fe400078e02ff */
[----:B------:R-:W-:-:S02]  /*16d0*/  IMAD.MOV.U32 R10, RZ, RZ, RZ ;  /* 0x000000ffff0a7224 */ /* 0x000fc400078e00ff */
[----:B------:R-:W-:Y:S02]  /*16e0*/  IMAD.MOV R24, RZ, RZ, -R24 ;  /* 0x000000ffff187224 */ /* 0x000fe400078e0a18 */
[----:B------:R-:W-:Y:S01]  /*16f0*/  IMAD.HI.U32 R9, R11, R9, R10 ;  /* 0x000000090b097227 */ /* 0x000fe200078e000a */
[----:B------:R-:W-:-:S03]  /*1700*/  IABS R11, c[0x0][0x1c0] ;  /* 0x00007000000b7a13 */ /* 0x000fc60000000000 */
[----:B------:R-:W-:-:S04]  /*1710*/  IMAD.HI.U32 R22, R22, R25, RZ ;  /* 0x0000001916167227 */ /* 0x000fc800078e00ff */
[----:B------:R-:W-:Y:S02]  /*1720*/  IMAD.MOV R11, RZ, RZ, -R11 ;  /* 0x000000ffff0b7224 */ /* 0x000fe400078e0a0b */
[----:B------:R-:W-:-:S04]  /*1730*/  IMAD.HI.U32 R10, R9, R23, RZ ;  /* 0x00000017090a7227 */ /* 0x000fc800078e00ff */
[----:B------:R-:W-:Y:S02]  /*1740*/  IMAD R23, R10, R11, R23 ;  /* 0x0000000b0a177224 */ /* 0x000fe400078e0217 */
[--C-:B------:R-:W-:Y:S02]  /*1750*/  IMAD R24, R22, R24, R25.reuse ;  /* 0x0000001816187224 */ /* 0x100fe400078e0219 */
[----:B------:R-:W-:Y:S01]  /*1760*/  IMAD.HI.U32 R9, R9, R25, RZ ;  /* 0x0000001909097227 */ /* 0x000fe200078e00ff */
[----:B------:R-:W-:Y:S02]  /*1770*/  ISETP.GT.U32.AND P3, PT, R0, R23, PT ;  /* 0x000000170000720c */ /* 0x000fe40003f64070 */
[----:B------:R-:W-:Y:S01]  /*1780*/  ISETP.GT.U32.AND P0, PT, R5, R24, PT ;  /* 0x000000180500720c */ /* 0x000fe20003f04070 */
[----:B------:R-:W-:-:S05]  /*1790*/  IMAD R11, R9, R11, R25 ;  /* 0x0000000b090b7224 */ /* 0x000fca00078e0219 */
[----:B------:R-:W-:-:S05]  /*17a0*/  ISETP.GT.U32.AND P1, PT, R0, R11, PT ;  /* 0x0000000b0000720c */ /* 0x000fca0003f24070 */
[--C-:B------:R-:W-:Y:S01]  /*17b0*/  @!P3 IMAD.IADD R23, R23, 0x1, -R0.reuse ;  /* 0x000000011717b824 */ /* 0x100fe200078e0a00 */
[----:B------:R-:W-:Y:S01]  /*17c0*/  @!P3 IADD3 R10, R10, 0x1, RZ ;  /* 0x000000010a0ab810 */ /* 0x000fe20007ffe0ff */
[----:B------:R-:W-:Y:S01]  /*17d0*/  @!P0 IMAD.IADD R24, R24, 0x1, -R5 ;  /* 0x0000000118188824 */ /* 0x000fe200078e0a05 */
[----:B------:R-:W-:Y:S02]  /*17e0*/  @!P0 IADD3 R22, R22, 0x1, RZ ;  /* 0x0000000116168810 */ /* 0x000fe40007ffe0ff */
[----:B------:R-:W-:Y:S02]  /*17f0*/  ISETP.GE.U32.AND P6, PT, R23, R0, PT ;  /* 0x000000001700720c */ /* 0x000fe40003fc6070 */
[-C--:B------:R-:W-:Y:S01]  /*1800*/  ISETP.GE.U32.AND P2, PT, R24, R5.reuse, PT ;  /* 0x000000051800720c */ /* 0x080fe20003f46070 */
[----:B------:R-:W-:Y:S01]  /*1810*/  @!P1 IMAD.IADD R11, R11, 0x1, -R0 ;  /* 0x000000010b0b9824 */ /* 0x000fe200078e0a00 */
[----:B------:R-:W-:Y:S02]  /*1820*/  LOP3.LUT R24, R13, R5, RZ, 0x3c, !PT ;  /* 0x000000050d187212 */ /* 0x000fe400078e3cff */
[----:B------:R-:W-:-:S02]  /*1830*/  ISETP.GT.AND P3, PT, R3, RZ, PT ;  /* 0x000000ff0300720c */ /* 0x000fc40003f64270 */
[----:B------:R-:W-:Y:S02]  /*1840*/  ISETP.GE.AND P4, PT, R24, RZ, PT ;  /* 0x000000ff1800720c */ /* 0x000fe40003f86270 */
[----:B------:R-:W-:Y:S02]  /*1850*/  ISETP.GE.U32.AND P5, PT, R11, R0, PT ;  /* 0x000000000b00720c */ /* 0x000fe40003fa6070 */
[----:B------:R-:W-:Y:S02]  /*1860*/  LOP3.LUT R13, R13, c[0x0][0x1c0], RZ, 0x3c, !PT ;  /* 0x000070000d0d7a12 */ /* 0x000fe400078e3cff */
[----:B------:R-:W-:Y:S02]  /*1870*/  @P6 IADD3 R10, R10, 0x1, RZ ;  /* 0x000000010a0a6810 */ /* 0x000fe40007ffe0ff */
[----:B------:R-:W-:Y:S02]  /*1880*/  ISETP.NE.AND P6, PT, R4, RZ, PT ;  /* 0x000000ff0400720c */ /* 0x000fe40003fc5270 */
[----:B------:R-:W-:-:S02]  /*1890*/  @P2 IADD3 R22, R22, 0x1, RZ ;  /* 0x0000000116162810 */ /* 0x000fc40007ffe0ff */
[----:B------:R-:W-:Y:S02]  /*18a0*/  ISETP.GE.AND P0, PT, R8, RZ, PT ;  /* 0x000000ff0800720c */ /* 0x000fe40003f06270 */
[----:B------:R-:W-:Y:S01]  /*18b0*/  ISETP.GE.AND P2, PT, R13, RZ, PT ;  /* 0x000000ff0d00720c */ /* 0x000fe20003f46270 */
[----:B------:R-:W-:Y:S01]  /*18c0*/  IMAD.MOV.U32 R13, RZ, RZ, R22 ;  /* 0x000000ffff0d7224 */ /* 0x000fe200078e0016 */
[----:B------:R-:W-:Y:S02]  /*18d0*/  SHF.R.S32.HI R8, RZ, 0x1f, R3 ;  /* 0x0000001fff087819 */ /* 0x000fe40000011403 */
[----:B------:R-:W-:Y:S01]  /*18e0*/  @!P1 IADD3 R9, R9, 0x1, RZ ;  /* 0x0000000109099810 */ /* 0x000fe20007ffe0ff */
[----:B------:R-:W-:Y:S01]  /*18f0*/  @!P4 IMAD.MOV R13, RZ, RZ, -R13 ;  /* 0x000000ffff0dc224 */ /* 0x000fe200078e0a0d */
[----:B------:R-:W-:Y:S01]  /*1900*/  LEA.HI.SX32 R22, R3, 0x1, 0x1 ;  /* 0x0000000103167811 */ /* 0x000fe200078f0aff */
[----:B------:R-:W-:Y:S01]  /*1910*/  @!P3 IMAD.MOV R22, RZ, RZ, R8 ;  /* 0x000000ffff16b224 */ /* 0x000fe200078e0208 */
[----:B------:R-:W-:-:S02]  /*1920*/  @!P6 LOP3.LUT R13, RZ, R5, RZ, 0x33, !PT ;  /* 0x00000005ff0de212 */ /* 0x000fc400078e33ff */
[----:B------:R-:W-:Y:S01]  /*1930*/  LEA.HI R8, R31, R26, RZ, 0x3 ;  /* 0x0000001a1f087211 */ /* 0x000fe200078f18ff */
[----:B------:R-:W-:Y:S01]  /*1940*/  @!P0 IMAD.MOV R10, RZ, RZ, -R10 ;  /* 0x000000ffff0a8224 */ /* 0x000fe200078e0a0a */
        /* <DEDUP_REMOVED lines=12> */
[----:B------:R-:W-:Y:S02]  /*1a10*/  LOP3.LUT R8, R8, 0xfffffff8, RZ, 0xc0, !PT ;  /* 0xfffffff808087812 */ /* 0x000fe400078ec0ff */
[----:B------:R-:W-:Y:S01]  /*1a20*/  SEL R0, R0, R9, !P4 ;  /* 0x0000000900007207 */ /* 0x000fe20006000000 */
[----:B------:R-:W-:Y:S01]  /*1a30*/  IMAD R10, R10, R36, RZ ;  /* 0x000000240a0a7224 */ /* 0x000fe200078e02ff */
[----:B------:R-:W-:Y:S01]  /*1a40*/  SEL R11, R21, R11, P2 ;  /* 0x0000000b150b7207 */ /* 0x000fe20001000000 */
[----:B------:R-:W-:Y:S01]  /*1a50*/  IMAD.MOV.U32 R9, RZ, RZ, -0x800000 ;  /* 0xff800000ff097424 */ /* 0x000fe200078e00ff */
[----:B------:R-:W-:Y:S01]  /*1a60*/  SEL R13, R20, R13, P2 ;  /* 0x0000000d140d7207 */ /* 0x000fe20001000000 */
[----:B------:R-:W-:Y:S02]  /*1a70*/  IMAD R10, R22, R10, RZ ;  /* 0x0000000a160a7224 */ /* 0x000fe400078e02ff */
        /* <DEDUP_REMOVED lines=16> */
[----:B------:R-:W-:-:S06]  /*1b80*/  LEA.HI.X R9, R22, c[0x0][0x20c], R9, 0x2, P0 ;  /* 0x0000830016097a11 */ /* 0x000fcc00000f1409 */
[----:B------:R0:W5:Y:S03]  /*1b90*/  LDG.E R9, [R8.64] ;  /* 0x0000000808097981 */ /* 0x000166000c1e1900 */
.L_x_297:
[----:B------:R-:W-:Y:S05]  /*1ba0*/  BSYNC B0 ;  /* 0x0000000000007941 */ /* 0x000fea0003800000 */
.L_x_296:
[----:B------:R-:W-:Y:S01]  /*1bb0*/  ISETP.GT.AND P5, PT, R26, 0xf, PT ;  /* 0x0000000f1a00780c */ /* 0x000fe20003fa4270 */
[----:B------:R-:W-:Y:S01]  /*1bc0*/  IMAD.MOV.U32 R30, RZ, RZ, -0x800000 ;  /* 0xff800000ff1e7424 */ /* 0x000fe200078e00ff */
[----:B------:R-:W-:Y:S01]  /*1bd0*/  ISETP.GT.AND P2, PT, R4, RZ, PT ;  /* 0x000000ff0400720c */ /* 0x000fe20003f44270 */
[----:B------:R-:W-:Y:S01]  /*1be0*/  IMAD R0, R0, R36, RZ ;  /* 0x0000002400007224 */ /* 0x000fe200078e02ff */
[----:B------:R-:W-:Y:S01]  /*1bf0*/  BSSY B1, `(.L_x_298) ;  /* 0x00001e7000017945 */ /* 0x000fe20003800000 */
[----:B------:R-:W-:-:S08]  /*1c00*/  IMAD.MOV.U32 R29, RZ, RZ, 0x7f800000 ;  /* 0x7f800000ff1d7424 */ /* 0x000fd000078e00ff */
[----:B------:R-:W-:Y:S01]  /*1c10*/  @!P5 IMAD R5, R5, 0x9, R21 ;  /* 0x000000090505d824 */ /* 0x000fe200078e0215 */
[----:B0-----:R-:W-:Y:S02]  /*1c20*/  @!P5 LEA.HI R8, R26, R26, RZ, 0x1 ;  /* 0x0000001a1a08d211 */ /* 0x001fe400078f08ff */
[----:B------:R-:W-:Y:S02]  /*1c30*/  SHF.R.S32.HI R21, RZ, 0x1f, R4 ;  /* 0x0000001fff157819 */ /* 0x000fe40000011404 */
[----:B-----5:R-:W-:Y:S01]  /*1c40*/  @!P5 STS [R5.X4], R9 ;  /* 0x000000090500d388 */ /* 0x020fe20000004800 */
[C---:B------:R-:W-:Y:S01]  /*1c50*/  @!P5 LOP3.LUT R20, R8.reuse, 0xfffffffe, RZ, 0xc0, !PT ;  /* 0xfffffffe0814d812 */ /* 0x040fe200078ec0ff */
[----:B------:R-:W-:-:S04]  /*1c60*/  @!P5 IMAD.SHL.U32 R8, R8, 0x2, RZ ;  /* 0x000000020808d824 */ /* 0x000fc800078e00ff */
[----:B------:R-:W-:Y:S01]  /*1c70*/  @!P5 IMAD.IADD R20, R26, 0x1, -R20 ;  /* 0x000000011a14d824 */ /* 0x000fe200078e0a14 */
[----:B------:R-:W-:-:S05]  /*1c80*/  @!P5 LOP3.LUT R8, R8, 0xfffffffc, RZ, 0xc0, !PT ;  /* 0xfffffffc0808d812 */ /* 0x000fca00078ec0ff */
[----:B------:R-:W-:Y:S01]  /*1c90*/  @!P5 IMAD R8, R20, 0x24, R8 ;  /* 0x000000241408d824 */ /* 0x000fe200078e0208 */
[----:B------:R-:W-:Y:S01]  /*1ca0*/  BAR.SYNC.DEFER_BLOCKING 0x0 ;  /* 0x0000000000007b1d */ /* 0x000fe20000010000 */
[----:B------:R-:W-:-:S05]  /*1cb0*/  LOP3.LUT R20, R26, 0x1, RZ, 0xc0, !PT ;  /* 0x000000011a147812 */ /* 0x000fca00078ec0ff */
[----:B------:R-:W0:Y:S04]  /*1cc0*/  @!P5 LDS R30, [R8] ;  /* 0x00000000081ed984 */ /* 0x000e280000000800 */
[----:B0-----:R-:W0:Y:S02]  /*1cd0*/  SHFL.BFLY PT, R5, R30, 0x1, 0x1f ;  /* 0x0c201f001e057f89 */ /* 0x001e2400000e0000 */
        /* <DEDUP_REMOVED lines=8> */
[----:B------:R-:W-:Y:S01]  /*1d60*/  LEA.HI.SX32 R9, R4, 0x1, 0x1 ;  /* 0x0000000104097811 */ /* 0x000fe200078f0aff */
[----:B------:R-:W-:Y:S01]  /*1d70*/  @!P2 IMAD.MOV R9, RZ, RZ, R21 ;  /* 0x000000ffff09a224 */ /* 0x000fe200078e0215 */
[----:B------:R-:W-:Y:S02]  /*1d80*/  ISETP.EQ.U32.OR P2, PT, R20, 0x1, P5 ;  /* 0x000000011400780c */ /* 0x000fe40002f42470 */
        /* <DEDUP_REMOVED lines=43> */
[----:B------:R-:W-:Y:S05]  /*2040*/  CALL.REL.NOINC `($__internal_6_$__cuda_sm20_div_s64) ;  /* 0x000022a000007944 */ /* 0x000fea0003c00000 */
[----:B------:R-:W-:Y:S02]  /*2050*/  IADD3 R20, P0, RZ, -R0, RZ ;  /* 0x80000000ff147210 */ /* 0x000fe40007f1e0ff */
[-C--:B------:R-:W-:Y:S02]  /*2060*/  MOV R43, R23.reuse ;  /* 0x00000017002b7202 */ /* 0x080fe40000000f00 */
[----:B------:R-:W-:Y:S01]  /*2070*/  IADD3.X R6, RZ, ~R23, RZ, P0, !PT ;  /* 0x80000017ff067210 */ /* 0x000fe200007fe4ff */
[----:B------:R-:W-:-:S04]  /*2080*/  IMAD.WIDE.U32 R38, R42, R20, R38 ;  /* 0x000000142a267225 */ /* 0x000fc800078e0026 */
[----:B------:R-:W-:Y:S01]  /*2090*/  IMAD R6, R6, R42, RZ ;  /* 0x0000002a06067224 */ /* 0x000fe200078e02ff */
[----:B------:R-:W-:Y:S02]  /*20a0*/  MOV R25, R38 ;  /* 0x0000002600197202 */ /* 0x000fe40000000f00 */
[----:B------:R-:W-:Y:S01]  /*20b0*/  MOV R42, R0 ;  /* 0x00000000002a7202 */ /* 0x000fe20000000f00 */
[----:B------:R-:W-:-:S05]  /*20c0*/  IMAD R6, R5, R20, R6 ;  /* 0x0000001405067224 */ /* 0x000fca00078e0206 */
[----:B------:R-:W-:Y:S01]  /*20d0*/  IADD3 R6, R39, R6, RZ ;  /* 0x0000000627067210 */ /* 0x000fe20007ffe0ff */
[----:B------:R-:W-:Y:S05]  /*20e0*/  BRA `(.L_x_303) ;  /* 0x0000017000007947 */ /* 0x000fea0003800000 */
.L_x_302:
        /* <DEDUP_REMOVED lines=23> */
.L_x_303:
[----:B------:R-:W-:Y:S05]  /*2260*/  BSYNC B0 ;  /* 0x0000000000007941 */ /* 0x000fea0003800000 */
.L_x_301:
        /* <DEDUP_REMOVED lines=10> */
[-C--:B------:R-:W-:Y:S02]  /*2310*/  IADD3 R20, P0, RZ, -R0.reuse, RZ ;  /* 0x80000000ff147210 */ /* 0x080fe40007f1e0ff */
[----:B------:R-:W-:Y:S01]  /*2320*/  MOV R24, R25 ;  /* 0x0000001900187202 */ /* 0x000fe20000000f00 */
[----:B------:R-:W-:Y:S01]  /*2330*/  IMAD.MOV.U32 R25, RZ, RZ, R6 ;  /* 0x000000ffff197224 */ /* 0x000fe200078e0006 */
[-C--:B------:R-:W-:Y:S02]  /*2340*/  IADD3.X R5, RZ, ~R23.reuse, RZ, P0, !PT ;  /* 0x80000017ff057210 */ /* 0x080fe400007fe4ff */
        /* <DEDUP_REMOVED lines=8> */
.L_x_305:
        /* <DEDUP_REMOVED lines=22> */
.L_x_306:
[----:B------:R-:W-:Y:S05]  /*2530*/  BSYNC B0 ;  /* 0x0000000000007941 */ /* 0x000fea0003800000 */
.L_x_304:
        /* <DEDUP_REMOVED lines=14> */
[----:B------:R-:W-:Y:S02]  /*2620*/  MOV R40, R0 ;  /* 0x0000000000287202 */ /* 0x000fe40000000f00 */
[-C--:B------:R-:W-:Y:S01]  /*2630*/  IADD3.X R5, RZ, ~R23.reuse, RZ, P0, !PT ;  /* 0x80000017ff057210 */ /* 0x080fe200007fe4ff */
[----:B------:R-:W-:Y:S01]  /*2640*/  IMAD.WIDE.U32 R38, R33, R20, R38 ;  /* 0x0000001421267225 */ /* 0x000fe200078e0026 */
[----:B------:R-:W-:-:S03]  /*2650*/  MOV R41, R23 ;  /* 0x0000001700297202 */ /* 0x000fc60000000f00 */
[----:B------:R-:W-:-:S04]  /*2660*/  IMAD R5, R5, R33, RZ ;  /* 0x0000002105057224 */ /* 0x000fc800078e02ff */
[----:B------:R-:W-:-:S05]  /*2670*/  IMAD R5, R8, R20, R5 ;  /* 0x0000001408057224 */ /* 0x000fca00078e0205 */
[----:B------:R-:W-:Y:S01]  /*2680*/  IADD3 R8, R39, R5, RZ ;  /* 0x0000000527087210 */ /* 0x000fe20007ffe0ff */
[----:B------:R-:W-:Y:S05]  /*2690*/  BRA `(.L_x_309) ;  /* 0x0000016000007947 */ /* 0x000fea0003800000 */
.L_x_308:
        /* <DEDUP_REMOVED lines=22> */
.L_x_309:
[----:B------:R-:W-:Y:S05]  /*2800*/  BSYNC B0 ;  /* 0x0000000000007941 */ /* 0x000fea0003800000 */
.L_x_307:
[-C--:B------:R-:W-:Y:S01]  /*2810*/  IMAD R0, R35, R19.reuse, RZ ;  /* 0x0000001323007224 */ /* 0x080fe200078e02ff */
[----:B------:R-:W-:Y:S01]  /*2820*/  SHF.R.S32.HI R22, RZ, 0x1f, R2 ;  /* 0x0000001fff167819 */ /* 0x000fe20000011402 */
[C---:B------:R-:W-:Y:S01]  /*2830*/  IMAD.WIDE.U32 R20, R34.reuse, R19, RZ ;  /* 0x0000001322147225 */ /* 0x040fe200078e00ff */
[----:B------:R-:W-:Y:S01]  /*2840*/  SHF.R.S32.HI R23, RZ, 0x1f, R36 ;  /* 0x0000001fff177819 */ /* 0x000fe20000011424 */
[----:B------:R-:W-:Y:S02]  /*2850*/  BSSY B0, `(.L_x_310) ;  /* 0x0000040000007945 */ /* 0x000fe40003800000 */
[----:B------:R-:W-:Y:S02]  /*2860*/  IMAD R0, R34, R18, R0 ;  /* 0x0000001222007224 */ /* 0x000fe400078e0200 */
[----:B------:R-:W-:-:S03]  /*2870*/  IMAD.WIDE.U32 R34, R20, R17, RZ ;  /* 0x0000001114227225 */ /* 0x000fc600078e00ff */
[----:B------:R-:W-:Y:S01]  /*2880*/  IADD3 R0, R21, R0, RZ ;  /* 0x0000000015007210 */ /* 0x000fe20007ffe0ff */
[-C--:B------:R-:W-:Y:S01]  /*2890*/  IMAD R8, R8, R2.reuse, RZ ;  /* 0x0000000208087224 */ /* 0x080fe200078e02ff */
[----:B------:R-:W-:Y:S01]  /*28a0*/  SHF.R.S32.HI R21, RZ, 0x1f, R25 ;  /* 0x0000001fff157819 */ /* 0x000fe20000011419 */
[----:B------:R-:W-:Y:S02]  /*28b0*/  IMAD R4, R4, R2, RZ ;  /* 0x0000000204047224 */ /* 0x000fe400078e02ff */
[----:B------:R-:W-:Y:S02]  /*28c0*/  IMAD R5, R0, R17, RZ ;  /* 0x0000001100057224 */ /* 0x000fe400078e02ff */
[----:B------:R-:W-:Y:S02]  /*28d0*/  IMAD R0, R6, R25, RZ ;  /* 0x0000001906007224 */ /* 0x000fe400078e02ff */
[----:B------:R-:W-:Y:S02]  /*28e0*/  IMAD R5, R16, R20, R5 ;  /* 0x0000001410057224 */ /* 0x000fe400078e0205 */
[----:B------:R-:W-:-:S02]  /*28f0*/  IMAD R6, R41, R36, RZ ;  /* 0x0000002429067224 */ /* 0x000fc400078e02ff */
[----:B------:R-:W-:Y:S01]  /*2900*/  IMAD R8, R22, R38, R8 ;  /* 0x0000002616087224 */ /* 0x000fe200078e0208 */
[----:B------:R-:W-:Y:S01]  /*2910*/  IADD3 R5, R35, R5, RZ ;  /* 0x0000000523057210 */ /* 0x000fe20007ffe0ff */
[----:B------:R-:W-:Y:S02]  /*2920*/  IMAD R0, R21, R32, R0 ;  /* 0x0000002015007224 */ /* 0x000fe400078e0200 */
[----:B------:R-:W-:Y:S01]  /*2930*/  IMAD.WIDE.U32 R36, R40, R36, RZ ;  /* 0x0000002428247225 */ /* 0x000fe200078e00ff */
[----:B------:R-:W-:-:S03]  /*2940*/  LOP3.LUT R20, R43, R5, RZ, 0xfc, !PT ;  /* 0x000000052b147212 */ /* 0x000fc600078efcff */
[----:B------:R-:W-:Y:S01]  /*2950*/  IMAD R6, R23, R40, R6 ;  /* 0x0000002817067224 */ /* 0x000fe200078e0206 */
[----:B------:R-:W-:Y:S01]  /*2960*/  ISETP.NE.U32.AND P0, PT, R20, RZ, PT ;  /* 0x000000ff1400720c */ /* 0x000fe20003f05070 */
[----:B------:R-:W-:-:S03]  /*2970*/  IMAD.WIDE.U32 R38, R38, R2, RZ ;  /* 0x0000000226267225 */ /* 0x000fc600078e00ff */
[----:B------:R-:W-:Y:S01]  /*2980*/  IADD3 R6, R37, R6, RZ ;  /* 0x0000000625067210 */ /* 0x000fe20007ffe0ff */
[----:B------:R-:W-:Y:S01]  /*2990*/  IMAD.WIDE.U32 R32, R32, R25, RZ ;  /* 0x0000001920207225 */ /* 0x000fe200078e00ff */
[----:B------:R-:W-:-:S03]  /*29a0*/  IADD3 R8, R39, R8, RZ ;  /* 0x0000000827087210 */ /* 0x000fc60007ffe0ff */
[----:B------:R-:W-:Y:S01]  /*29b0*/  IMAD R3, R3, R2, RZ ;  /* 0x0000000203037224 */ /* 0x000fe200078e02ff */
[----:B------:R-:W-:-:S03]  /*29c0*/  IADD3 R2, R33, R0, RZ ;  /* 0x0000000021027210 */ /* 0x000fc60007ffe0ff */
[----:B------:R-:W-:Y:S05]  /*29d0*/  @!P0 BRA `(.L_x_311) ;  /* 0x0000010000008947 */ /* 0x000fea0003800000 */
[----:B------:R-:W-:Y:S01]  /*29e0*/  IMAD.MOV.U32 R28, RZ, RZ, R42 ;  /* 0x000000ffff1c7224 */ /* 0x000fe200078e002a */
[----:B------:R-:W-:Y:S01]  /*29f0*/  MOV R24, R43 ;  /* 0x0000002b00187202 */ /* 0x000fe20000000f00 */
[----:B------:R-:W-:Y:S01]  /*2a00*/  IMAD.MOV.U32 R23, RZ, RZ, R34 ;  /* 0x000000ffff177224 */ /* 0x000fe200078e0022 */
[----:B------:R-:W-:Y:S02]  /*2a10*/  MOV R22, 0x2a30 ;  /* 0x00002a3000167802 */ /* 0x000fe40000000f00 */
[----:B------:R-:W-:Y:S05]  /*2a20*/  CALL.REL.NOINC `($__internal_6_$__cuda_sm20_div_s64) ;  /* 0x000018c000007944 */ /* 0x000fea0003c00000 */
        /* <DEDUP_REMOVED lines=11> */
.L_x_311:
        /* <DEDUP_REMOVED lines=23> */
.L_x_312:
[----:B------:R-:W-:Y:S05]  /*2c50*/  BSYNC B0 ;  /* 0x0000000000007941 */ /* 0x000fea0003800000 */
.L_x_310:
        /* <DEDUP_REMOVED lines=11> */
[----:B------:R-:W-:-:S03]  /*2d10*/  IADD3.X R5, RZ, ~R23, RZ, P0, !PT ;  /* 0x80000017ff057210 */ /* 0x000fc600007fe4ff */
[----:B------:R-:W-:-:S04]  /*2d20*/  IMAD.WIDE.U32 R34, R19, R20, R34 ;  /* 0x0000001413227225 */ /* 0x000fc800078e0022 */
[----:B------:R-:W-:Y:S01]  /*2d30*/  IMAD R5, R5, R19, RZ ;  /* 0x0000001305057224 */ /* 0x000fe200078e02ff */
[----:B------:R-:W-:Y:S02]  /*2d40*/  MOV R19, R34 ;  /* 0x0000002200137202 */ /* 0x000fe40000000f00 */
[----:B------:R-:W-:Y:S01]  /*2d50*/  MOV R34, R0 ;  /* 0x0000000000227202 */ /* 0x000fe20000000f00 */
[----:B------:R-:W-:-:S04]  /*2d60*/  IMAD R5, R18, R20, R5 ;  /* 0x0000001412057224 */ /* 0x000fc800078e0205 */
[----:B------:R-:W-:Y:S02]  /*2d70*/  IMAD.IADD R18, R35, 0x1, R5 ;  /* 0x0000000123127824 */ /* 0x000fe400078e0205 */
[----:B------:R-:W-:Y:S01]  /*2d80*/  IMAD.MOV.U32 R35, RZ, RZ, R23 ;  /* 0x000000ffff237224 */ /* 0x000fe200078e0017 */
[----:B------:R-:W-:Y:S05]  /*2d90*/  BRA `(.L_x_315) ;  /* 0x0000017000007947 */ /* 0x000fea0003800000 */
.L_x_314:
        /* <DEDUP_REMOVED lines=23> */
.L_x_315:
[----:B------:R-:W-:Y:S05]  /*2f10*/  BSYNC B0 ;  /* 0x0000000000007941 */ /* 0x000fea0003800000 */
.L_x_313:
        /* <DEDUP_REMOVED lines=12> */
[----:B------:R-:W-:Y:S01]  /*2fe0*/  IADD3.X R5, RZ, ~R23, RZ, P0, !PT ;  /* 0x80000017ff057210 */ /* 0x000fe200007fe4ff */
[----:B------:R-:W-:-:S04]  /*2ff0*/  IMAD.WIDE.U32 R34, R17, R20, R34 ;  /* 0x0000001411227225 */ /* 0x000fc800078e0022 */
[----:B------:R-:W-:Y:S01]  /*3000*/  IMAD R5, R5, R17, RZ ;  /* 0x0000001105057224 */ /* 0x000fe200078e02ff */
[----:B------:R-:W-:-:S03]  /*3010*/  MOV R17, R34 ;  /* 0x0000002200117202 */ /* 0x000fc60000000f00 */
[----:B------:R-:W-:-:S05]  /*3020*/  IMAD R5, R16, R20, R5 ;  /* 0x0000001410057224 */ /* 0x000fca00078e0205 */
[----:B------:R-:W-:Y:S01]  /*3030*/  IADD3 R5, R35, R5, RZ ;  /* 0x0000000523057210 */ /* 0x000fe20007ffe0ff */
[----:B------:R-:W-:Y:S05]  /*3040*/  BRA `(.L_x_318) ;  /* 0x0000017000007947 */ /* 0x000fea0003800000 */
.L_x_317:
        /* <DEDUP_REMOVED lines=23> */
.L_x_318:
[----:B------:R-:W-:Y:S05]  /*31c0*/  BSYNC B0 ;  /* 0x0000000000007941 */ /* 0x000fea0003800000 */
.L_x_316:
[----:B------:R-:W-:Y:S01]  /*31d0*/  SHF.R.S32.HI R20, RZ, 0x1f, R10 ;  /* 0x0000001fff147819 */ /* 0x000fe2000001140a */
[-C--:B------:R-:W-:Y:S01]  /*31e0*/  IMAD R16, R23, R10.reuse, RZ ;  /* 0x0000000a17107224 */ /* 0x080fe200078e02ff */
[----:B------:R-:W-:Y:S01]  /*31f0*/  BSSY B0, `(.L_x_319) ;  /* 0x000003b000007945 */ /* 0x000fe20003800000 */
[----:B------:R-:W-:-:S04]  /*3200*/  IMAD.WIDE.U32 R34, R22, R10, RZ ;  /* 0x0000000a16227225 */ /* 0x000fc800078e00ff */
[----:B------:R-:W-:Y:S01]  /*3210*/  IMAD R10, R20, R22, R16 ;  /* 0x00000016140a7224 */ /* 0x000fe200078e0210 */
[----:B------:R-:W-:Y:S01]  /*3220*/  LOP3.LUT R20, R43, R14, RZ, 0xfc, !PT ;  /* 0x0000000e2b147212 */ /* 0x000fe200078efcff */
[----:B------:R-:W-:Y:S01]  /*3230*/  IMAD R0, R25, c[0x0][0x214], RZ ;  /* 0x0000850019007a24 */ /* 0x000fe200078e02ff */
[----:B------:R-:W-:Y:S01]  /*3240*/  SHF.R.S32.HI R16, RZ, 0x1f, R3 ;  /* 0x0000001fff107819 */ /* 0x000fe20000011403 */
[-C--:B------:R-:W-:Y:S01]  /*3250*/  IMAD R21, R5, R3.reuse, RZ ;  /* 0x0000000305157224 */ /* 0x080fe200078e02ff */
[----:B------:R-:W-:Y:S01]  /*3260*/  ISETP.NE.U32.AND P0, PT, R20, RZ, PT ;  /* 0x000000ff1400720c */ /* 0x000fe20003f05070 */
[----:B------:R-:W-:Y:S01]  /*3270*/  IMAD R18, R18, R0, RZ ;  /* 0x0000000012127224 */ /* 0x000fe200078e02ff */
[----:B------:R-:W-:Y:S01]  /*3280*/  SHF.R.S32.HI R5, RZ, 0x1f, R0 ;  /* 0x0000001fff057819 */ /* 0x000fe20000011400 */
[----:B------:R-:W-:Y:S01]  /*3290*/  IMAD.WIDE.U32 R44, R17, R3, RZ ;  /* 0x00000003112c7225 */ /* 0x000fe200078e00ff */
[----:B------:R-:W-:-:S03]  /*32a0*/  IADD3 R10, R35, R10, RZ ;  /* 0x0000000a230a7210 */ /* 0x000fc60007ffe0ff */
[----:B------:R-:W-:Y:S02]  /*32b0*/  IMAD R3, R5, R19, R18 ;  /* 0x0000001305037224 */ /* 0x000fe400078e0212 */
[----:B------:R-:W-:Y:S02]  /*32c0*/  IMAD R16, R16, R17, R21 ;  /* 0x0000001110107224 */ /* 0x000fe400078e0215 */
[----:B------:R-:W-:-:S03]  /*32d0*/  IMAD.WIDE.U32 R18, R19, R0, RZ ;  /* 0x0000000013127225 */ /* 0x000fc600078e00ff */
[----:B------:R-:W-:Y:S02]  /*32e0*/  IADD3 R16, R45, R16, RZ ;  /* 0x000000102d107210 */ /* 0x000fe40007ffe0ff */
[----:B------:R-:W-:Y:S01]  /*32f0*/  IADD3 R3, R19, R3, RZ ;  /* 0x0000000313037210 */ /* 0x000fe20007ffe0ff */
[----:B------:R-:W-:Y:S05]  /*3300*/  @!P0 BRA `(.L_x_320) ;  /* 0x0000012000008947 */ /* 0x000fea0003800000 */
[----:B------:R-:W-:Y:S01]  /*3310*/  IMAD.MOV.U32 R28, RZ, RZ, R42 ;  /* 0x000000ffff1c7224 */ /* 0x000fe200078e002a */
[----:B------:R-:W-:Y:S01]  /*3320*/  MOV R23, R15 ;  /* 0x0000000f00177202 */ /* 0x000fe20000000f00 */
[----:B------:R-:W-:Y:S01]  /*3330*/  IMAD.MOV.U32 R24, RZ, RZ, R43 ;  /* 0x000000ffff187224 */ /* 0x000fe200078e002b */
[----:B------:R-:W-:Y:S02]  /*3340*/  MOV R5, R14 ;  /* 0x0000000e00057202 */ /* 0x000fe40000000f00 */
[----:B------:R-:W-:Y:S02]  /*3350*/  MOV R22, 0x3370 ;  /* 0x0000337000167802 */ /* 0x000fe40000000f00 */
[----:B------:R-:W-:Y:S05]  /*3360*/  CALL.REL.NOINC `($__internal_6_$__cuda_sm20_div_s64) ;  /* 0x00000f8000007944 */ /* 0x000fea0003c00000 */
[----:B------:R-:W-:Y:S01]  /*3370*/  IADD3 R17, P0, RZ, -R0, RZ ;  /* 0x80000000ff117210 */ /* 0x000fe20007f1e0ff */
[----:B------:R-:W-:Y:S01]  /*3380*/  IMAD.MOV.U32 R21, RZ, RZ, R43 ;  /* 0x000000ffff157224 */ /* 0x000fe200078e002b */
[----:B------:R-:W-:-:S02]  /*3390*/  MOV R20, R42 ;  /* 0x0000002a00147202 */ /* 0x000fc40000000f00 */
[----:B------:R-:W-:Y:S02]  /*33a0*/  IADD3.X R5, RZ, ~R23, RZ, P0, !PT ;  /* 0x80000017ff057210 */ /* 0x000fe400007fe4ff */
        /* <DEDUP_REMOVED lines=8> */
.L_x_320:
        /* <DEDUP_REMOVED lines=23> */
.L_x_321:
[----:B------:R-:W-:Y:S05]  /*35a0*/  BSYNC B0 ;  /* 0x0000000000007941 */ /* 0x000fea0003800000 */
.L_x_319:
        /* <DEDUP_REMOVED lines=28> */
.L_x_323:
        /* <DEDUP_REMOVED lines=23> */
.L_x_324:
[----:B------:R-:W-:Y:S05]  /*38e0*/  BSYNC B0 ;  /* 0x0000000000007941 */ /* 0x000fea0003800000 */
.L_x_322:
        /* <DEDUP_REMOVED lines=20> */
.L_x_300:
[----:B------:R-:W-:-:S04]  /*3a30*/  LEA R2, P0, R38, c[0x0][0x200], 0x2 ;  /* 0x0000800026027a11 */ /* 0x000fc800078010ff */
[----:B------:R-:W-:-:S05]  /*3a40*/  LEA.HI.X R3, R38, c[0x0][0x204], R39, 0x2, P0 ;  /* 0x0000810026037a11 */ /* 0x000fca00000f1427 */
[----:B------:R0:W-:Y:S04]  /*3a50*/  STG.E [R2.64], R29 ;  /* 0x0000001d02007986 */ /* 0x0001e8000c101908 */
.L_x_299:
[----:B------:R-:W-:Y:S05]  /*3a60*/  BSYNC B1 ;  /* 0x0000000000017941 */ /* 0x000fea0003800000 */
.L_x_298:
[-C--:B0-----:R-:W-:Y:S01]  /*3a70*/  LEA.HI R2, R26, R26.reuse, RZ, 0x1 ;  /* 0x0000001a1a027211 */ /* 0x081fe200078f08ff */
[----:B------:R-:W-:Y:S01]  /*3a80*/  IMAD.MOV.U32 R4, RZ, RZ, RZ ;  /* 0x000000ffff047224 */ /* 0x000fe200078e00ff */
[-C--:B------:R-:W-:Y:S02]  /*3a90*/  LEA.HI R17, R31, R26.reuse, RZ, 0x4 ;  /* 0x0000001a1f117211 */ /* 0x080fe400078f20ff */
[----:B------:R-:W-:Y:S02]  /*3aa0*/  LOP3.LUT R0, R2, 0xfffffffe, RZ, 0xc0, !PT ;  /* 0xfffffffe02007812 */ /* 0x000fe400078ec0ff */
[----:B------:R-:W-:Y:S02]  /*3ab0*/  LOP3.LUT R18, R17, 0x3ffffff0, RZ, 0xc0, !PT ;  /* 0x3ffffff011127812 */ /* 0x000fe400078ec0ff */
[----:B------:R-:W-:Y:S01]  /*3ac0*/  SHF.R.S32.HI R17, RZ, 0x4, R17 ;  /* 0x00000004ff117819 */ /* 0x000fe20000011411 */
[----:B------:R-:W-:Y:S01]  /*3ad0*/  IMAD.IADD R0, R26, 0x1, -R0 ;  /* 0x000000011a007824 */ /* 0x000fe200078e0a00 */
[----:B------:R-:W-:-:S04]  /*3ae0*/  IADD3 R18, -R18, R26, RZ ;  /* 0x0000001a12127210 */ /* 0x000fc80007ffe1ff */
[----:B------:R-:W-:Y:S02]  /*3af0*/  ISETP.GE.OR P5, PT, R0, c[0x0][0x314], P5 ;  /* 0x0000c50000007a0c */ /* 0x000fe40002fa6670 */
[----:B------:R-:W-:-:S11]  /*3b00*/  SHF.L.U32 R18, R18, 0x2, RZ ;  /* 0x0000000212127819 */ /* 0x000fd600000006ff */
[----:B------:R-:W-:Y:S02]  /*3b10*/  @!P5 IMAD.SHL.U32 R2, R2, 0x2, RZ ;  /* 0x000000020202d824 */ /* 0x000fe400078e00ff */
[----:B------:R-:W-:-:S03]  /*3b20*/  @!P5 FADD.FTZ R3, -R29, R30 ;  /* 0x0000001e1d03d221 */ /* 0x000fc60000010100 */
[----:B------:R-:W-:Y:S01]  /*3b30*/  @!P5 LOP3.LUT R2, R2, 0xfffffffc, RZ, 0xc0, !PT ;  /* 0xfffffffc0202d812 */ /* 0x000fe200078ec0ff */
[----:B------:R-:W-:-:S04]  /*3b40*/  @!P5 FMUL.FTZ R3, R3, 1.4426950216293334961 ;  /* 0x3fb8aa3b0303d820 */ /* 0x000fc80000410000 */
[----:B------:R-:W-:Y:S02]  /*3b50*/  @!P5 IMAD R2, R0, 0x24, R2 ;  /* 0x000000240002d824 */ /* 0x000fe400078e0202 */
[----:B------:R-:W0:Y:S01]  /*3b60*/  @!P5 MUFU.EX2 R3, R3 ;  /* 0x000000030003d308 */ /* 0x000e220000000800 */
[----:B------:R-:W-:-:S05]  /*3b70*/  IMAD.MOV.U32 R0, RZ, RZ, c[0x0][0x314] ;  /* 0x0000c500ff007624 */ /* 0x000fca00078e00ff */
[----:B------:R-:W-:Y:S01]  /*3b80*/  ISETP.GE.AND P0, PT, R0, 0x1, PT ;  /* 0x000000010000780c */ /* 0x000fe20003f06270 */
[----:B------:R-:W-:Y:S01]  /*3b90*/  IMAD.MOV.U32 R0, RZ, RZ, RZ ;  /* 0x000000ffff007224 */ /* 0x000fe200078e00ff */
[----:B0-----:R0:W-:Y:S02]  /*3ba0*/  @!P5 STS [R2], R3 ;  /* 0x000000030200d388 */ /* 0x0011e40000000800 */
[----:B0-----:R-:W-:Y:S02]  /*3bb0*/  CS2R R2, SRZ ;  /* 0x0000000000027805 */ /* 0x001fe4000001ff00 */
[----:B------:R-:W-:Y:S07]  /*3bc0*/  BAR.SYNC.DEFER_BLOCKING 0x0 ;  /* 0x0000000000007b1d */ /* 0x000fee0000010000 */
        /* <DEDUP_REMOVED lines=18> */
.L_x_328:
[----:B------:R-:W-:Y:S01]  /*3cf0*/  BSSY B0, `(.L_x_326) ;  /* 0x0000007000007945 */ /* 0x000fe20003800000 */
[----:B------:R-:W-:-:S05]  /*3d00*/  @P2 BRA `(.L_x_327) ;  /* 0x0000005000002947 */ /* 0x000fca0003800000 */
[----:B------:R-:W-:Y:S01]  /*3d10*/  ISETP.GE.AND P0, PT, R18, c[0x0][0x220], PT ;  /* 0x0000880012007a0c */ /* 0x000fe20003f06270 */
[----:B------:R-:W-:Y:S01]  /*3d20*/  CS2R R8, SRZ ;  /* 0x0000000000087805 */ /* 0x000fe2000001ff00 */
[----:B------:R-:W-:Y:S11]  /*3d30*/  CS2R R10, SRZ ;  /* 0x00000000000a7805 */ /* 0x000ff6000001ff00 */
[----:B------:R-:W-:Y:S05]  /*3d40*/  @!P0 MOV R15, R13 ;  /* 0x0000000d000f8202 */ /* 0x000fea0000000f00 */
[----:B------:R0:W5:Y:S02]  /*3d50*/  @!P0 LDG.E.128 R8, [R14.64] ;  /* 0x000000080e088981 */ /* 0x000164000c1e1d00 */
.L_x_327:
[----:B------:R-:W-:Y:S05]  /*3d60*/  BSYNC B0 ;  /* 0x0000000000007941 */ /* 0x000fea0003800000 */
.L_x_326:
        /* <DEDUP_REMOVED lines=11> */
.L_x_325:
[----:B------:R-:W-:Y:S02]  /*3e20*/  IADD3 R17, R17, UR6, RZ ;  /* 0x0000000611117c10 */ /* 0x000fe4000fffe0ff */
[----:B------:R-:W-:-:S02]  /*3e30*/  F2FP.PACK_AB R2, R2, R0 ;  /* 0x000000000202723e */ /* 0x000fc400000000ff */
        /* <DEDUP_REMOVED lines=18> */
[----:B------:R-:W-:Y:S01]  /*3f60*/  IMAD.HI.U32 R4, R11, R4, R10 ;  /* 0x000000040b047227 */ /* 0x000fe200078e000a */
[----:B------:R-:W0:Y:S05]  /*3f70*/  I2F.RP R5, R0 ;  /* 0x0000000000057306 */ /* 0x000e2a0000209400 */
[----:B------:R-:W-:-:S04]  /*3f80*/  IMAD.HI.U32 R4, R4, R9, RZ ;  /* 0x0000000904047227 */ /* 0x000fc800078e00ff */
[----:B------:R-:W-:-:S05]  /*3f90*/  IMAD R6, R4, R6, R9 ;  /* 0x0000000604067224 */ /* 0x000fca00078e0209 */
[----:B------:R-:W-:Y:S01]  /*3fa0*/  ISETP.GT.U32.AND P1, PT, R8, R6, PT ;  /* 0x000000060800720c */ /* 0x000fe20003f24070 */
[----:B0-----:R-:W0:-:S12]  /*3fb0*/  MUFU.RCP R5, R5 ;  /* 0x0000000500057308 */ /* 0x001e180000001000 */
[----:B------:R-:W-:Y:S01]  /*3fc0*/  @!P1 IMAD.IADD R6, R6, 0x1, -R8 ;  /* 0x0000000106069824 */ /* 0x000fe200078e0a08 */
[----:B------:R-:W-:Y:S02]  /*3fd0*/  @!P1 IADD3 R4, R4, 0x1, RZ ;  /* 0x0000000104049810 */ /* 0x000fe40007ffe0ff */
[----:B------:R-:W-:Y:S02]  /*3fe0*/  ISETP.NE.AND P1, PT, R7, RZ, PT ;  /* 0x000000ff0700720c */ /* 0x000fe40003f25270 */
[----:B------:R-:W-:Y:S02]  /*3ff0*/  ISETP.GE.U32.AND P2, PT, R6, R8, PT ;  /* 0x000000080600720c */ /* 0x000fe40003f46070 */
[----:B------:R-:W-:Y:S02]  /*4000*/  LOP3.LUT R6, R17, R7, RZ, 0x3c, !PT ;  /* 0x0000000711067212 */ /* 0x000fe400078e3cff */
[----:B0-----:R-:W-:Y:S02]  /*4010*/  IADD3 R5, R5, 0xffffffe, RZ ;  /* 0x0ffffffe05057810 */ /* 0x001fe40007ffe0ff */
[----:B------:R-:W-:-:S02]  /*4020*/  ISETP.GE.AND P0, PT, R6, RZ, PT ;  /* 0x000000ff0600720c */ /* 0x000fc40003f06270 */
[----:B------:R-:W0:Y:S05]  /*4030*/  F2I.FTZ.U32.TRUNC.NTZ R11, R5 ;  /* 0x00000005000b7305 */ /* 0x000e2a000021f000 */
[----:B------:R-:W-:-:S06]  /*4040*/  @P2 IADD3 R4, R4, 0x1, RZ ;  /* 0x0000000104042810 */ /* 0x000fcc0007ffe0ff */
[----:B------:R-:W-:Y:S02]  /*4050*/  @!P0 IADD3 R4, -R4, RZ, RZ ;  /* 0x000000ff04048210 */ /* 0x000fe40007ffe1ff */
[----:B------:R-:W-:Y:S01]  /*4060*/  @!P1 LOP3.LUT R4, RZ, R7, RZ, 0x33, !PT ;  /* 0x00000007ff049212 */ /* 0x000fe200078e33ff */
[----:B0-----:R-:W-:-:S04]  /*4070*/  IMAD.MOV R5, RZ, RZ, -R11 ;  /* 0x000000ffff057224 */ /* 0x001fc800078e0a0b */
        /* <DEDUP_REMOVED lines=8> */
[----:B------:R-:W-:-:S03]  /*4100*/  ISETP.GE.AND P1, PT, R8, RZ, PT ;  /* 0x000000ff0800720c */ /* 0x000fc60003f26270 */
[----:B------:R-:W-:-:S04]  /*4110*/  IMAD.MOV R6, RZ, RZ, -R9 ;  /* 0x000000ffff067224 */ /* 0x000fc800078e0a09 */
[----:B------:R-:W-:-:S05]  /*4120*/  IMAD R5, R0, R6, R5 ;  /* 0x0000000600057224 */ /* 0x000fca00078e0205 */
[----:B------:R-:W-:-:S13]  /*4130*/  ISETP.GT.U32.AND P0, PT, R0, R5, PT ;  /* 0x000000050000720c */ /* 0x000fda0003f04070 */
[-C--:B------:R-:W-:Y:S02]  /*4140*/  @!P0 IADD3 R5, R5, -R0.reuse, RZ ;  /* 0x8000000005058210 */ /* 0x080fe40007ffe0ff */
[----:B------:R-:W-:Y:S02]  /*4150*/  @!P0 IADD3 R9, R9, 0x1, RZ ;  /* 0x0000000109098810 */ /* 0x000fe40007ffe0ff */
[----:B------:R-:W-:Y:S02]  /*4160*/  ISETP.GE.U32.AND P2, PT, R5, R0, PT ;  /* 0x000000000500720c */ /* 0x000fe40003f46070 */
[----:B------:R-:W-:Y:S02]  /*4170*/  ISETP.NE.AND P0, PT, RZ, c[0x0][0x214], PT ;  /* 0x00008500ff007a0c */ /* 0x000fe40003f05270 */
[----:B------:R-:W-:-:S05]  /*4180*/  SHF.R.S32.HI R0, RZ, 0x1f, R4 ;  /* 0x0000001fff007819 */ /* 0x000fca0000011404 */
[----:B------:R-:W-:-:S04]  /*4190*/  IMAD R0, R0, c[0x0][0x1e0], RZ ;  /* 0x0000780000007a24 */ /* 0x000fc800078e02ff */
[----:B------:R-:W-:Y:S01]  /*41a0*/  @P2 IADD3 R9, R9, 0x1, RZ ;  /* 0x0000000109092810 */ /* 0x000fe20007ffe0ff */
[----:B------:R-:W-:-:S04]  /*41b0*/  IMAD R4, R4, c[0x0][0x1e4], R0 ;  /* 0x0000790004047a24 */ /* 0x000fc800078e0200 */
[----:B------:R-:W-:Y:S01]  /*41c0*/  @!P1 IMAD.MOV R9, RZ, RZ, -R9 ;  /* 0x000000ffff099224 */ /* 0x000fe200078e0a09 */
[----:B------:R-:W-:Y:S01]  /*41d0*/  @!P0 LOP3.LUT R9, RZ, c[0x0][0x214], RZ, 0x33, !PT ;  /* 0x00008500ff098a12 */ /* 0x000fe200078e33ff */
[----:B------:R-:W-:-:S03]  /*41e0*/  IMAD.IADD R19, R19, 0x1, R4 ;  /* 0x0000000113137824 */ /* 0x000fc600078e0204 */
        /* <DEDUP_REMOVED lines=8> */
[----:B------:R-:W-:Y:S02]  /*4270*/  IMAD R4, R4, c[0x0][0x1e8], RZ ;  /* 0x00007a0004047a24 */ /* 0x000fe400078e02ff */
[----:B------:R-:W-:-:S04]  /*4280*/  IMAD.WIDE.U32 R18, R7, c[0x0][0x1e8], R18 ;  /* 0x00007a0007127a25 */ /* 0x000fc800078e0012 */
[----:B------:R-:W-:Y:S01]  /*4290*/  IMAD R4, R7, c[0x0][0x1ec], R4 ;  /* 0x00007b0007047a24 */ /* 0x000fe200078e0204 */
[----:B------:R-:W-:-:S03]  /*42a0*/  LEA R6, P0, R18, c[0x0][0x1d0], 0x1 ;  /* 0x0000740012067a11 */ /* 0x000fc600078008ff */
[----:B------:R-:W-:-:S05]  /*42b0*/  IMAD.IADD R4, R19, 0x1, R4 ;  /* 0x0000000113047824 */ /* 0x000fca00078e0204 */
[----:B------:R-:W-:-:S05]  /*42c0*/  LEA.HI.X R7, R18, c[0x0][0x1d4], R4, 0x1, P0 ;  /* 0x0000750012077a11 */ /* 0x000fca00000f0c04 */
[----:B------:R-:W-:Y:S01]  /*42d0*/  STG.E.64 [R6.64], R2 ;  /* 0x0000000206007986 */ /* 0x000fe2000c101b08 */
[----:B------:R-:W-:Y:S05]  /*42e0*/  EXIT ;  /* 0x000000000000794d */ /* 0x000fea0003800000 */
        .weak           $__internal_6_$__cuda_sm20_div_s64
        .type           $__internal_6_$__cuda_sm20_div_s64,@function
        .size           $__internal_6_$__cuda_sm20_div_s64,(.L_x_7702 - $__internal_6_$__cuda_sm20_div_s64)
$__internal_6_$__cuda_sm20_div_s64:
        /* <DEDUP_REMOVED lines=33> */
[----:B------:R-:W-:Y:S02]  /*4500*/  IMAD.X R0, R0, 0x1, R27, P0 ;  /* 0x0000000100007824 */ /* 0x000fe400000e061b */
[----:B------:R-:W-:Y:S02]  /*4510*/  IMAD R27, R27, R20, RZ ;  /* 0x000000141b1b7224 */ /* 0x000fe400078e02ff */
[----:B------:R-:W-:-:S03]  /*4520*/  IMAD.MOV.U32 R49, RZ, RZ, RZ ;  /* 0x000000ffff317224 */ /* 0x000fc600078e00ff */
        /* <DEDUP_REMOVED lines=35> */
[----:B------:R-:W-:Y:S02]  /*4760*/  ISETP.NE.U32.AND P0, PT, R23, RZ, PT ;  /* 0x000000ff1700720c */ /* 0x000fe40003f05070 */
[----:B------:R-:W-:-:S02]  /*4770*/  SEL R20, R0, R20, P2 ;  /* 0x0000001400147207 */ /* 0x000fc40001000000 */
[-C--:B------:R-:W-:Y:S02]  /*4780*/  IADD3 R0, P2, RZ, -R21.reuse, RZ ;  /* 0x80000015ff007210 */ /* 0x080fe40007f5e0ff */
[----:B------:R-:W-:Y:S02]  /*4790*/  ISETP.GE.AND P3, PT, R27, RZ, PT ;  /* 0x000000ff1b00720c */ /* 0x000fe40003f66270 */
[----:B------:R-:W-:Y:S01]  /*47a0*/  ISETP.NE.AND.EX P0, PT, R5, RZ, PT, P0 ;  /* 0x000000ff0500720c */ /* 0x000fe20003f05300 */
[----:B------:R-:W-:Y:S01]  /*47b0*/  IMAD.X R23, RZ, RZ, ~R20, P2 ;  /* 0x000000ffff177224 */ /* 0x000fe200010e0e14 */
[----:B------:R-:W-:Y:S01]  /*47c0*/  SEL R0, R0, R21, !P3 ;  /* 0x0000001500007207 */ /* 0x000fe20005800000 */
[----:B------:R-:W-:-:S03]  /*47d0*/  IMAD.MOV.U32 R21, RZ, RZ, 0x0 ;  /* 0x00000000ff157424 */ /* 0x000fc600078e00ff */
[----:B------:R-:W-:Y:S01]  /*47e0*/  SEL R23, R23, R20, !P3 ;  /* 0x0000001417177207 */ /* 0x000fe20005800000 */
[----:B------:R-:W-:Y:S01]  /*47f0*/  IMAD.MOV.U32 R20, RZ, RZ, R22 ;  /* 0x000000ffff147224 */ /* 0x000fe200078e0016 */
[----:B------:R-:W-:Y:S02]  /*4800*/  SEL R0, R0, 0xffffffff, P0 ;  /* 0xffffffff00007807 */ /* 0x000fe40000000000 */
[----:B------:R-:W-:Y:S01]  /*4810*/  SEL R23, R23, 0xffffffff, P0 ;  /* 0xffffffff17177807 */ /* 0x000fe20000000000 */
[----:B------:R-:W-:Y:S06]  /*4820*/  RET.REL.NODEC R20 `(_ZN5flash32flash_fwd_splitkv_combine_kernelI23Flash_fwd_kernel_traitsILi64ELi64ELi256ELi4ELb0ELb0EN7cutlass6half_tE19Flash_kernel_traitsILi64ELi64ELi256ELi4ES3_EELi8ELi1ELb0EEEvNS_16Flash_fwd_paramsE) ;  /* 0xffffb7d014007950 */ /* 0x000fec0003c3ffff */
.L_x_329:
        /* <DEDUP_REMOVED lines=13> */
.L_x_7702:


//--------------------- .text._ZN5flash32flash_fwd_splitkv_combine_kernelI23Flash_fwd_kernel_traitsILi64ELi64ELi256ELi4ELb0ELb0EN7cutlass6half_tE19Flash_kernel_traitsILi64ELi64ELi256ELi4ES3_EELi8ELi7ELb1EEEvNS_16Flash_fwd_paramsE --------------------------
	.section	.text._ZN5flash32flash_fwd_splitkv_combine_kernelI23Flash_fwd_kernel_traitsILi64ELi64ELi256ELi4ELb0ELb0EN7cutlass6half_tE19Flash_kernel_traitsILi64ELi64ELi256ELi4ES3_EELi8ELi7ELb1EEEvNS_16Flash_fwd_paramsE,"ax",@progbits
	.sectioninfo	@"SHI_REGISTERS=62"
	.align	128
        .global         _ZN5flash32flash_fwd_splitkv_combine_kernelI23Flash_fwd_kernel_traitsILi64ELi64ELi256ELi4ELb0ELb0EN7cutlass6half_tE19Flash_kernel_traitsILi64ELi64ELi256ELi4ES3_EELi8ELi7ELb1EEEvNS_16Flash_fwd_paramsE
        .type           _ZN5flash32flash_fwd_splitkv_combine_kernelI23Flash_fwd_kernel_traitsILi64ELi64ELi256ELi4ELb0ELb0EN7cutlass6half_tE19Flash_kernel_traitsILi64ELi64ELi256ELi4ES3_EELi8ELi7ELb1EEEvNS_16Flash_fwd_paramsE,@function
        .size           _ZN5flash32flash_fwd_splitkv_combine_kernelI23Flash_fwd_kernel_traitsILi64ELi64ELi256ELi4ELb0ELb0EN7cutlass6half_tE19Flash_kernel_traitsILi64ELi64ELi256ELi4ES3_EELi8ELi7ELb1EEEvNS_16Flash_fwd_paramsE,(.L_x_7703 - _ZN5flash32flash_fwd_splitkv_combine_kernelI23Flash_fwd_kernel_traitsILi64ELi64ELi256ELi4ELb0ELb0EN7cutlass6half_tE19Flash_kernel_traitsILi64ELi64ELi256ELi4ES3_EELi8ELi7ELb1EEEvNS_16Flash_fwd_paramsE)
        .other          _ZN5flash32flash_fwd_splitkv_combine_kernelI23Flash_fwd_kernel_traitsILi64ELi64ELi256ELi4ELb0ELb0EN7cutlass6half_tE19Flash_kernel_traitsILi64ELi64ELi256ELi4ES3_EELi8ELi7ELb1EEEvNS_16Flash_fwd_paramsE,@"STO_CUDA_ENTRY STV_DEFAULT"
_ZN5flash32flash_fwd_splitkv_combine_kernelI23Flash_fwd_kernel_traitsILi64ELi64ELi256ELi4ELb0ELb0EN7cutlass6half_tE19Flash_kernel_traitsILi64ELi64ELi256ELi4ES3_EELi8ELi7ELb1EEEvNS_16Flash_fwd_paramsE:
.text._ZN5flash32flash_fwd_splitkv_combine_kernelI23Flash_fwd_kernel_traitsILi64ELi64ELi256ELi4ELb0ELb0EN7cutlass6half_tE19Flash_kernel_traitsILi64ELi64ELi256ELi4ES3_EELi8ELi7ELb1EEEvNS_16Flash_fwd_paramsE:
        /* <DEDUP_REMOVED lines=23> */
[----:B------:R-:W-:Y:S05]  /*0170*/  CALL.REL.NOINC `($__internal_7_$__cuda_sm20_div_s64) ;  /* 0x0000517000007944 */ /* 0x000fea0003c00000 */
[----:B------:R-:W-:Y:S02]  /*0180*/  MOV R8, R0 ;  /* 0x0000000000087202 */ /* 0x000fe40000000f00 */
[----:B------:R-:W-:Y:S01]  /*0190*/  MOV R9, R25 ;  /* 0x0000001900097202 */ /* 0x000fe20000000f00 */
[----:B------:R-:W-:Y:S05]  /*01a0*/  BRA `(.L_x_331) ;  /* 0x0000013000007947 */ /* 0x000fea0003800000 */
.L_x_330:
        /* <DEDUP_REMOVED lines=19> */
.L_x_331:
        /* <DEDUP_REMOVED lines=17> */
.L_x_333:
        /* <DEDUP_REMOVED lines=19> */
.L_x_334:
[----:B------:R-:W-:Y:S05]  /*0520*/  BSYNC B0 ;  /* 0x0000000000007941 */ /* 0x000fea0003800000 */
.L_x_332:
        /* <DEDUP_REMOVED lines=57> */
.L_x_336:
        /* <DEDUP_REMOVED lines=19> */
.L_x_337:
[----:B------:R-:W-:Y:S05]  /*09f0*/  BSYNC B0 ;  /* 0x0000000000007941 */ /* 0x000fea0003800000 */
.L_x_335:
        /* <DEDUP_REMOVED lines=106> */
.L_x_339:
        /* <DEDUP_REMOVED lines=19> */
.L_x_340:
[----:B------:R-:W-:Y:S05]  /*11d0*/  BSYNC B0 ;  /* 0x0000000000007941 */ /* 0x000fea0003800000 */
.L_x_338:
        /* <DEDUP_REMOVED lines=163> */
[----:B------:R-:W-:Y:S05]  /*1c10*/  CALL.REL.NOINC `($__internal_7_$__cuda_sm20_div_s64) ;  /* 0x000036d000007944 */ /* 0x000fea0003c00000 */
[----:B------:R-:W-:Y:S02]  /*1c20*/  MOV R42, R0 ;  /* 0x00000000002a7202 */ /* 0x000fe40000000f00 */
[----:B------:R-:W-:Y:S01]  /*1c30*/  MOV R43, R25 ;  /* 0x00000019002b7202 */ /* 0x000fe20000000f00 */
[----:B------:R-:W-:Y:S05]  /*1c40*/  BRA `(.L_x_343) ;  /* 0x0000013000007947 */ /* 0x000fea0003800000 */
.L_x_342:
        /* <DEDUP_REMOVED lines=19> */
.L_x_343:
[----:B------:R-:W-:Y:S05]  /*1d80*/  BSYNC B0 ;  /* 0x0000000000007941 */ /* 0x000fea0003800000 */
.L_x_341:
        /* <DEDUP_REMOVED lines=205> */
.L_x_348:
        /* <DEDUP_REMOVED lines=22> */
.L_x_349:
[----:B------:R-:W-:Y:S05]  /*2bc0*/  BSYNC B0 ;  /* 0x0000000000007941 */ /* 0x000fea0003800000 */
.L_x_347:
        /* <DEDUP_REMOVED lines=8> */
[----:B------:R-:W-:Y:S05]  /*2c50*/  CALL.REL.NOINC `($__internal_7_$__cuda_sm20_div_s64) ;  /* 0x0000269000007944 */ /* 0x000fea0003c00000 */
        /* <DEDUP_REMOVED lines=11> */
.L_x_351:
        /* <DEDUP_REMOVED lines=22> */
.L_x_352:
[----:B------:R-:W-:Y:S05]  /*2e70*/  BSYNC B0 ;  /* 0x0000000000007941 */ /* 0x000fea0003800000 */
.L_x_350:
        /* <DEDUP_REMOVED lines=11> */
[----:B------:R-:W-:Y:S05]  /*2f30*/  CALL.REL.NOINC `($__internal_7_$__cuda_sm20_div_s64) ;  /* 0x000023b000007944 */ /* 0x000fea0003c00000 */
        /* <DEDUP_REMOVED lines=12> */
.L_x_354:
        /* <DEDUP_REMOVED lines=22> */
.L_x_355:
[----:B------:R-:W-:Y:S05]  /*3160*/  BSYNC B0 ;  /* 0x0000000000007941 */ /* 0x000fea0003800000 */
.L_x_353:
        /* <DEDUP_REMOVED lines=52> */
.L_x_357:
        /* <DEDUP_REMOVED lines=23> */
.L_x_358:
[----:B------:R-:W-:Y:S05]  /*3620*/  BSYNC B0 ;  /* 0x0000000000007941 */ /* 0x000fea0003800000 */
.L_x_356:
        /* <DEDUP_REMOVED lines=20> */
.L_x_360:
        /* <DEDUP_REMOVED lines=22> */
.L_x_361:
[----:B------:R-:W-:Y:S05]  /*38d0*/  BSYNC B0 ;  /* 0x0000000000007941 */ /* 0x000fea0003800000 */
.L_x_359:
        /* <DEDUP_REMOVED lines=22> */
.L_x_363:
        /* <DEDUP_REMOVED lines=23> */
.L_x_364:
[----:B------:R-:W-:Y:S05]  /*3bb0*/  BSYNC B0 ;  /* 0x0000000000007941 */ /* 0x000fea0003800000 */
.L_x_362:
        /* <DEDUP_REMOVED lines=38> */
.L_x_366:
        /* <DEDUP_REMOVED lines=23> */
.L_x_367:
[----:B------:R-:W-:Y:S05]  /*3f90*/  BSYNC B0 ;  /* 0x0000000000007941 */ /* 0x000fea0003800000 */
.L_x_365:
        /* <DEDUP_REMOVED lines=31> */
.L_x_369:
        /* <DEDUP_REMOVED lines=23> */
.L_x_370:
[----:B------:R-:W-:Y:S05]  /*4300*/  BSYNC B0 ;  /* 0x0000000000007941 */ /* 0x000fea0003800000 */
.L_x_368:
        /* <DEDUP_REMOVED lines=20> */
.L_x_346:
[----:B------:R-:W-:-:S04]  /*4450*/  LEA R2, P0, R44, c[0x0][0x200], 0x2 ;  /* 0x000080002c027a11 */ /* 0x000fc800078010ff */
[----:B------:R-:W-:-:S05]  /*4460*/  LEA.HI.X R3, R44, c[0x0][0x204], R45, 0x2, P0 ;  /* 0x000081002c037a11 */ /* 0x000fca00000f142d */
[----:B------:R0:W-:Y:S04]  /*4470*/  STG.E [R2.64], R30 ;  /* 0x0000001e02007986 */ /* 0x0001e8000c101908 */
.L_x_345:
[----:B------:R-:W-:Y:S05]  /*4480*/  BSYNC B1 ;  /* 0x0000000000017941 */ /* 0x000fea0003800000 */
.L_x_344:
[C---:B------:R-:W-:Y:S01]  /*4490*/  IADD3 R0, R39.reuse, 0x10, RZ ;  /* 0x0000001027007810 */ /* 0x040fe20007ffe0ff */
[----:B------:R-:W-:Y:S01]  /*44a0*/  IMAD.MOV.U32 R13, RZ, RZ, c[0x0][0x314] ;  /* 0x0000c500ff0d7624 */ /* 0x000fe200078e00ff */
[C---:B------:R-:W-:Y:S01]  /*44b0*/  ISETP.GE.OR P5, PT, R39.reuse, c[0x0][0x314], P6 ;  /* 0x0000c50027007a0c */ /* 0x040fe200037a6670 */
[C---:B------:R-:W-:Y:S01]  /*44c0*/  IMAD.SHL.U32 R16, R39.reuse, 0x4, RZ ;  /* 0x0000000427107824 */ /* 0x040fe200078e00ff */
[----:B------:R-:W-:Y:S02]  /*44d0*/  ISETP.GE.OR P0, PT, R0, c[0x0][0x314], P6 ;  /* 0x0000c50000007a0c */ /* 0x000fe40003706670 */
[----:B------:R-:W-:Y:S02]  /*44e0*/  IADD3 R0, R39, 0x20, RZ ;  /* 0x0000002027007810 */ /* 0x000fe40007ffe0ff */
[----:B0-----:R-:W-:Y:S02]  /*44f0*/  MOV R4, RZ ;  /* 0x000000ff00047202 */ /* 0x001fe40000000f00 */
[----:B------:R-:W-:-:S02]  /*4500*/  ISETP.GE.OR P4, PT, R0, c[0x0][0x314], P6 ;  /* 0x0000c50000007a0c */ /* 0x000fc40003786670 */
        /* <DEDUP_REMOVED lines=41> */
[----:B0-----:R-:W-:Y:S01]  /*47a0*/  @!P0 STS [R26.X4+0xd80], R31 ;  /* 0x000d801f1a008388 */ /* 0x001fe20000004800 */
[----:B------:R-:W-:-:S03]  /*47b0*/  ISETP.GE.AND P0, PT, R13, 0x1, PT ;  /* 0x000000010d00780c */ /* 0x000fc60003f06270 */
[----:B-1----:R0:W-:Y:S02]  /*47c0*/  @!P6 STS [R26.X4+0xfc0], R0 ;  /* 0x000fc0001a00e388 */ /* 0x0021e40000004800 */
[----:B0-----:R-:W-:Y:S02]  /*47d0*/  HFMA2.MMA R0, -RZ, RZ, 0, 0 ;  /* 0x00000000ff007435 */ /* 0x001fe400000001ff */
[----:B------:R-:W-:Y:S06]  /*47e0*/  BAR.SYNC.DEFER_BLOCKING 0x0 ;  /* 0x0000000000007b1d */ /* 0x000fec0000010000 */
[----:B------:R-:W-:Y:S05]  /*47f0*/  @!P0 BRA `(.L_x_371) ;  /* 0x0000061000008947 */ /* 0x000fea0003800000 */
[----:B------:R-:W-:Y:S01]  /*4800*/  ULDC UR5, c[0x0][0x22c] ;  /* 0x00008b0000057ab9 */ /* 0x000fe20000000800 */
[----:B------:R-:W-:Y:S01]  /*4810*/  IMAD R21, R7, 0x40, R16 ;  /* 0x0000004007157824 */ /* 0x000fe200078e0210 */
[----:B------:R-:W-:Y:S01]  /*4820*/  UIMAD UR5, UR7, UR5, URZ ;  /* 0x00000005070572a4 */ /* 0x000fe2000f8e023f */
[----:B------:R-:W-:Y:S01]  /*4830*/  ISETP.GT.AND P1, PT, R13, 0x3, PT ;  /* 0x000000030d00780c */ /* 0x000fe20003f24270 */
[C---:B------:R-:W-:Y:S01]  /*4840*/  IMAD R18, R12.reuse, c[0x0][0x22c], RZ ;  /* 0x00008b000c127a24 */ /* 0x040fe200078e02ff */
[----:B------:R-:W-:Y:S01]  /*4850*/  PLOP3.LUT P4, PT, PT, PT, PT, 0x80, 0x0 ;  /* 0x000000000000781c */ /* 0x000fe20003f8f070 */
[----:B------:R-:W-:Y:S01]  /*4860*/  USHF.R.S32.HI UR4, URZ, 0x1f, UR5 ;  /* 0x0000001f3f047899 */ /* 0x000fe20008011405 */
[----:B------:R-:W-:Y:S01]  /*4870*/  IMAD.SHL.U32 R6, R7, 0x4, RZ ;  /* 0x0000000407067824 */ /* 0x000fe200078e00ff */
[C---:B------:R-:W-:Y:S01]  /*4880*/  IADD3 R0, P0, R21.reuse, UR5, RZ ;  /* 0x0000000515007c10 */ /* 0x040fe2000ff1e0ff */
[----:B------:R-:W-:Y:S01]  /*4890*/  IMAD.MOV.U32 R14, RZ, RZ, RZ ;  /* 0x000000ffff0e7224 */ /* 0x000fe200078e00ff */
[----:B------:R-:W-:Y:S01]  /*48a0*/  IADD3 R15, R12, -UR7, RZ ;  /* 0x800000070c0f7c10 */ /* 0x000fe2000fffe0ff */
[----:B------:R-:W-:Y:S01]  /*48b0*/  CS2R R8, SRZ ;  /* 0x0000000000087805 */ /* 0x000fe2000001ff00 */
[----:B------:R-:W-:Y:S01]  /*48c0*/  LEA.HI.X.SX32 R21, R21, UR4, 0x1, P0 ;  /* 0x0000000415157c11 */ /* 0x000fe200080f0eff */
[----:B------:R-:W-:Y:S01]  /*48d0*/  CS2R R10, SRZ ;  /* 0x00000000000a7805 */ /* 0x000fe2000001ff00 */
[----:B------:R-:W-:Y:S01]  /*48e0*/  LEA R20, P0, R0, c[0x0][0x1d8], 0x2 ;  /* 0x0000760000147a11 */ /* 0x000fe200078010ff */
[----:B------:R-:W-:-:S03]  /*48f0*/  IMAD.WIDE R18, R18, 0x4, RZ ;  /* 0x0000000412127825 */ /* 0x000fc600078e02ff */
[----:B------:R-:W-:Y:S01]  /*4900*/  LEA.HI.X R21, R0, c[0x0][0x1dc], R21, 0x2, P0 ;  /* 0x0000770000157a11 */ /* 0x000fe200000f1415 */
[----:B------:R-:W-:Y:S01]  /*4910*/  IMAD.MOV.U32 R0, RZ, RZ, RZ ;  /* 0x000000ffff007224 */ /* 0x000fe200078e00ff */
[----:B------:R-:W-:Y:S05]  /*4920*/  @!P1 BRA `(.L_x_372) ;  /* 0x0000029000009947 */ /* 0x000fea0003800000 */
[----:B------:R-:W-:Y:S02]  /*4930*/  PLOP3.LUT P4, PT, PT, PT, PT, 0x8, 0x0 ;  /* 0x000000000000781c */ /* 0x000fe40003f8e170 */
[CC--:B------:R-:W-:Y:S02]  /*4940*/  ISETP.GE.AND P3, PT, R7.reuse, R15.reuse, PT ;  /* 0x0000000f0700720c */ /* 0x0c0fe40003f66270 */
[----:B------:R-:W-:Y:S02]  /*4950*/  ISETP.GE.AND P0, PT, R7, R15, PT ;  /* 0x0000000f0700720c */ /* 0x000fe40003f06270 */
[----:B------:R-:W-:-:S09]  /*4960*/  IADD3 R13, R13, -0x3, RZ ;  /* 0xfffffffd0d0d7810 */ /* 0x000fd20007ffe0ff */
.L_x_373:
[----:B------:R0:W2:Y:S01]  /*4970*/  @!P3 LDG.E.128 R8, [R20.64] ;  /* 0x000000081408b981 */ /* 0x0000a2000c1e1d00 */
[----:B------:R-:W-:Y:S02]  /*4980*/  PLOP3.LUT P3, PT, P0, PT, PT, 0x80, 0x0 ;  /* 0x000000000000781c */ /* 0x000fe4000076f070 */
[----:B------:R-:W-:Y:S01]  /*4990*/  IADD3 R14, R14, 0x4, RZ ;  /* 0x000000040e0e7810 */ /* 0x000fe20007ffe0ff */
[----:B------:R-:W2:Y:S03]  /*49a0*/  LDS R5, [R6] ;  /* 0x0000000006057984 */ /* 0x000ea60000000800 */
[----:B------:R-:W-:Y:S02]  /*49b0*/  ISETP.GE.AND P2, PT, R14, R13, PT ;  /* 0x0000000d0e00720c */ /* 0x000fe40003f46270 */
[C---:B0-----:R-:W-:Y:S04]  /*49c0*/  IADD3 R20, P1, R18.reuse, R20, RZ ;  /* 0x0000001412147210 */ /* 0x041fe80007f3e0ff */
[----:B------:R-:W-:Y:S01]  /*49d0*/  IADD3.X R21, R19, R21, RZ, P1, !PT ;  /* 0x0000001513157210 */ /* 0x000fe20000ffe4ff */
[C---:B--2---:R-:W-:Y:S02]  /*49e0*/  FFMA.FTZ R4, R5.reuse, R8, R4 ;  /* 0x0000000805047223 */ /* 0x044fe40000010004 */
[C---:B------:R-:W-:Y:S02]  /*49f0*/  FFMA.FTZ R3, R5.reuse, R9, R3 ;  /* 0x0000000905037223 */ /* 0x040fe40000010003 */
[C---:B------:R-:W-:Y:S02]  /*4a00*/  FFMA.FTZ R2, R5.reuse, R10, R2 ;  /* 0x0000000a05027223 */ /* 0x040fe40000010002 */
[----:B------:R-:W-:Y:S02]  /*4a10*/  FFMA.FTZ R0, R5, R11, R0 ;  /* 0x0000000b05007223 */ /* 0x000fe40000010000 */
[----:B------:R0:W2:Y:S04]  /*4a20*/  @!P3 LDG.E.128 R8, [R20.64] ;  /* 0x000000081408b981 */ /* 0x0000a8000c1e1d00 */
[----:B------:R-:W2:Y:S01]  /*4a30*/  LDS R5, [R6+0x24] ;  /* 0x0000240006057984 */ /* 0x000ea20000000800 */
        /* <DEDUP_REMOVED lines=15> */
[----:B------:R1:W2:Y:S01]  /*4b30*/  LDS R5, [R6+0x6c] ;  /* 0x00006c0006057984 */ /* 0x0002a20000000800 */
[----:B0-----:R-:W-:Y:S02]  /*4b40*/  IADD3 R20, P1, R18, R20, RZ ;  /* 0x0000001412147210 */ /* 0x001fe40007f3e0ff */
[----:B-1----:R-:W-:Y:S02]  /*4b50*/  IADD3 R6, R6, 0x90, RZ ;  /* 0x0000009006067810 */ /* 0x002fe40007ffe0ff */
[----:B------:R-:W-:Y:S01]  /*4b60*/  IADD3.X R21, R19, R21, RZ, P1, !PT ;  /* 0x0000001513157210 */ /* 0x000fe20000ffe4ff */
[C---:B--2---:R-:W-:Y:S02]  /*4b70*/  FFMA.FTZ R4, R5.reuse, R8, R4 ;  /* 0x0000000805047223 */ /* 0x044fe40000010004 */
[C---:B------:R-:W-:Y:S02]  /*4b80*/  FFMA.FTZ R3, R5.reuse, R9, R3 ;  /* 0x0000000905037223 */ /* 0x040fe40000010003 */
[C---:B------:R-:W-:Y:S02]  /*4b90*/  FFMA.FTZ R2, R5.reuse, R10, R2 ;  /* 0x0000000a05027223 */ /* 0x040fe40000010002 */
[----:B------:R-:W-:Y:S01]  /*4ba0*/  FFMA.FTZ R0, R5, R11, R0 ;  /* 0x0000000b05007223 */ /* 0x000fe20000010000 */
[----:B------:R-:W-:-:S05]  /*4bb0*/  @!P2 BRA `(.L_x_373) ;  /* 0xfffffdb00000a947 */ /* 0x000fca000383ffff */
.L_x_372:
[----:B------:R-:W-:-:S04]  /*4bc0*/  IADD3 R5, -R14, c[0x0][0x314], RZ ;  /* 0x0000c5000e057a10 */ /* 0x000fc80007ffe1ff */
[----:B------:R-:W-:-:S13]  /*4bd0*/  ISETP.GT.AND P0, PT, R5, 0x1, PT ;  /* 0x000000010500780c */ /* 0x000fda0003f04270 */
[----:B------:R-:W-:Y:S05]  /*4be0*/  @!P0 BRA `(.L_x_374) ;  /* 0x0000016000008947 */ /* 0x000fea0003800000 */
[----:B------:R-:W-:Y:S01]  /*4bf0*/  ISETP.GE.AND P0, PT, R7, R15, PT ;  /* 0x0000000f0700720c */ /* 0x000fe20003f06270 */
[----:B------:R-:W0:-:S12]  /*4c00*/  LDS R5, [R6] ;  /* 0x0000000006057984 */ /* 0x000e180000000800 */
[----:B------:R1:W0:Y:S02]  /*4c10*/  @!P0 LDG.E.128 R8, [R20.64] ;  /* 0x0000000814088981 */ /* 0x000224000c1e1d00 */
[----:B-1----:R-:W-:-:S04]  /*4c20*/  IADD3 R20, P1, R18, R20, RZ ;  /* 0x0000001412147210 */ /* 0x002fc80007f3e0ff */
[----:B------:R-:W-:Y:S01]  /*4c30*/  IADD3.X R21, R19, R21, RZ, P1, !PT ;  /* 0x0000001513157210 */ /* 0x000fe20000ffe4ff */
[-C--:B0-----:R-:W-:Y:S02]  /*4c40*/  FFMA.FTZ R4, R8, R5.reuse, R4 ;  /* 0x0000000508047223 */ /* 0x081fe40000010004 */
[-C--:B------:R-:W-:Y:S02]  /*4c50*/  FFMA.FTZ R3, R9, R5.reuse, R3 ;  /* 0x0000000509037223 */ /* 0x080fe40000010003 */
[-C--:B------:R-:W-:Y:S02]  /*4c60*/  FFMA.FTZ R2, R10, R5.reuse, R2 ;  /* 0x000000050a027223 */ /* 0x080fe40000010002 */
[----:B------:R-:W-:Y:S02]  /*4c70*/  FFMA.FTZ R0, R11, R5, R0 ;  /* 0x000000050b007223 */ /* 0x000fe40000010000 */
[----:B------:R0:W2:Y:S01]  /*4c80*/  @!P0 LDG.E.128 R8, [R20.64] ;  /* 0x0000000814088981 */ /* 0x0000a2000c1e1d00 */
[----:B------:R-:W-:-:S02]  /*4c90*/  IADD3 R14, R14, 0x1, RZ ;  /* 0x000000010e0e7810 */ /* 0x000fc40007ffe0ff */
[----:B------:R-:W-:Y:S01]  /*4ca0*/  PLOP3.LUT P4, PT, PT, PT, PT, 0x8, 0x0 ;  /* 0x000000000000781c */ /* 0x000fe20003f8e170 */
[----:B------:R1:W2:Y:S01]  /*4cb0*/  LDS R5, [R6+0x24] ;  /* 0x0000240006057984 */ /* 0x0002a20000000800 */
[----:B------:R-:W-:Y:S02]  /*4cc0*/  IADD3 R14, R14, 0x1, RZ ;  /* 0x000000010e0e7810 */ /* 0x000fe40007ffe0ff */
[----:B0-----:R-:W-:Y:S02]  /*4cd0*/  IADD3 R20, P0, R18, R20, RZ ;  /* 0x0000001412147210 */ /* 0x001fe40007f1e0ff */
[----:B-1----:R-:W-:Y:S02]  /*4ce0*/  IADD3 R6, R6, 0x24, RZ ;  /* 0x0000002406067810 */ /* 0x002fe40007ffe0ff */
[----:B------:R-:W-:Y:S02]  /*4cf0*/  IADD3.X R21, R19, R21, RZ, P0, !PT ;  /* 0x0000001513157210 */ /* 0x000fe400007fe4ff */
[----:B------:R-:W-:Y:S01]  /*4d00*/  IADD3 R6, R6, 0x24, RZ ;  /* 0x0000002406067810 */ /* 0x000fe20007ffe0ff */
[----:B--2---:R-:W-:-:S02]  /*4d10*/  FFMA.FTZ R4, R8, R5, R4 ;  /* 0x0000000508047223 */ /* 0x004fc40000010004 */
[-C--:B------:R-:W-:Y:S02]  /*4d20*/  FFMA.FTZ R3, R9, R5.reuse, R3 ;  /* 0x0000000509037223 */ /* 0x080fe40000010003 */
[-C--:B------:R-:W-:Y:S02]  /*4d30*/  FFMA.FTZ R2, R10, R5.reuse, R2 ;  /* 0x000000050a027223 */ /* 0x080fe40000010002 */
[----:B------:R-:W-:Y:S02]  /*4d40*/  FFMA.FTZ R0, R11, R5, R0 ;  /* 0x000000050b007223 */ /* 0x000fe40000010000 */
.L_x_374:
[----:B------:R-:W-:-:S13]  /*4d50*/  ISETP.LT.OR P4, PT, R14, c[0x0][0x314], P4 ;  /* 0x0000c5000e007a0c */ /* 0x000fda0002781670 */
[----:B------:R-:W-:Y:S05]  /*4d60*/  @!P4 BRA `(.L_x_371) ;  /* 0x000000a00000c947 */ /* 0x000fea0003800000 */
[----:B------:R-:W-:Y:S01]  /*4d70*/  ISETP.GE.AND P0, PT, R7, R15, PT ;  /* 0x0000000f0700720c */ /* 0x000fe20003f06270 */
[----:B------:R-:W-:-:S12]  /*4d80*/  BSSY B0, `(.L_x_375) ;  /* 0x0000003000007945 */ /* 0x000fd80003800000 */
[----:B------:R-:W-:Y:S05]  /*4d90*/  @P0 BRA `(.L_x_376) ;  /* 0x0000001000000947 */ /* 0x000fea0003800000 */
[----:B------:R0:W5:Y:S02]  /*4da0*/  LDG.E.128 R8, [R20.64] ;  /* 0x0000000814087981 */ /* 0x000164000c1e1d00 */
.L_x_376:
[----:B------:R-:W-:Y:S05]  /*4db0*/  BSYNC B0 ;  /* 0x0000000000007941 */ /* 0x000fea0003800000 */
.L_x_375:
[----:B------:R-:W1:Y:S02]  /*4dc0*/  LDS R6, [R6] ;  /* 0x0000000006067984 */ /* 0x000e640000000800 */
[C---:B-1---5:R-:W-:Y:S02]  /*4dd0*/  FFMA.FTZ R4, R6.reuse, R8, R4 ;  /* 0x0000000806047223 */ /* 0x062fe40000010004 */
[C---:B------:R-:W-:Y:S02]  /*4de0*/  FFMA.FTZ R3, R6.reuse, R9, R3 ;  /* 0x0000000906037223 */ /* 0x040fe40000010003 */
[C---:B------:R-:W-:Y:S02]  /*4df0*/  FFMA.FTZ R2, R6.reuse, R10, R2 ;  /* 0x0000000a06027223 */ /* 0x040fe40000010002 */
[----:B------:R-:W-:Y:S02]  /*4e00*/  FFMA.FTZ R0, R6, R11, R0 ;  /* 0x0000000b06007223 */ /* 0x000fe40000010000 */
.L_x_371:
[----:B------:R-:W-:Y:S02]  /*4e10*/  IADD3 R7, R7, UR7, RZ ;  /* 0x0000000707077c10 */ /* 0x000fe4000fffe0ff */
[----:B------:R-:W-:-:S02]  /*4e20*/  F2FP.PACK_AB R4, R3, R4 ;  /* 0x000000040304723e */ /* 0x000fc400000000ff */
[----:B------:R-:W-:Y:S02]  /*4e30*/  ISETP.GE.AND P0, PT, R7, R12, PT ;  /* 0x0000000c0700720c */ /* 0x000fe40003f06270 */
[----:B------:R-:W-:-:S11]  /*4e40*/  F2FP.PACK_AB R5, R0, R2 ;  /* 0x000000020005723e */ /* 0x000fd600000000ff */
        /* <DEDUP_REMOVED lines=8> */
[----:B------:R-:W1:Y:S02]  /*4ed0*/  I2F.RP R12, R9 ;  /* 0x00000009000c7306 */ /* 0x000e640000209400 */
[----:B------:R-:W-:-:S06]  /*4ee0*/  IADD3 R2, RZ, -R2, RZ ;  /* 0x80000002ff027210 */ /* 0x000fcc0007ffe0ff */
[----:B-1----:R-:W1:Y:S02]  /*4ef0*/  MUFU.RCP R12, R12 ;  /* 0x0000000c000c7308 */ /* 0x002e640000001000 */
[----:B-1----:R-:W-:-:S06]  /*4f00*/  IADD3 R12, R12, 0xffffffe, RZ ;  /* 0x0ffffffe0c0c7810 */ /* 0x002fcc0007ffe0ff */
[----:B------:R-:W1:Y:S02]  /*4f10*/  F2I.FTZ.U32.TRUNC.NTZ R13, R12 ;  /* 0x0000000c000d7305 */ /* 0x000e64000021f000 */
[--C-:B-1----:R-:W-:Y:S02]  /*4f20*/  IMAD.MOV R0, RZ, RZ, -R13.reuse ;  /* 0x000000ffff007224 */ /* 0x102fe400078e0a0d */
[----:B------:R-:W-:Y:S02]  /*4f30*/  IMAD.MOV.U32 R12, RZ, RZ, RZ ;  /* 0x000000ffff0c7224 */ /* 0x000fe400078e00ff */
[----:B------:R-:W-:Y:S02]  /*4f40*/  IMAD R8, R0, R9, RZ ;  /* 0x0000000900087224 */ /* 0x000fe400078e02ff */
[----:B------:R-:W1:Y:S02]  /*4f50*/  I2F.RP R0, R3 ;  /* 0x0000000300007306 */ /* 0x000e640000209400 */
[----:B------:R-:W-:-:S06]  /*4f60*/  IMAD.HI.U32 R8, R13, R8, R12 ;  /* 0x000000080d087227 */ /* 0x000fcc00078e000c */
[----:B------:R-:W-:-:S04]  /*4f70*/  IMAD.HI.U32 R8, R8, R10, RZ ;  /* 0x0000000a08087227 */ /* 0x000fc800078e00ff */
[----:B------:R-:W-:Y:S02]  /*4f80*/  IMAD R2, R8, R2, R10 ;  /* 0x0000000208027224 */ /* 0x000fe400078e020a */
[----:B------:R-:W-:Y:S01]  /*4f90*/  IMAD.MOV.U32 R10, RZ, RZ, RZ ;  /* 0x000000ffff0a7224 */ /* 0x000fe200078e00ff */
[----:B-1----:R-:W1:Y:S02]  /*4fa0*/  MUFU.RCP R0, R0 ;  /* 0x0000000000007308 */ /* 0x002e640000001000 */
[----:B------:R-:W-:-:S13]  /*4fb0*/  ISETP.GT.U32.AND P1, PT, R9, R2, PT ;  /* 0x000000020900720c */ /* 0x000fda0003f24070 */
[----:B------:R-:W-:Y:S01]  /*4fc0*/  @!P1 IMAD.IADD R2, R2, 0x1, -R9 ;  /* 0x0000000102029824 */ /* 0x000fe200078e0a09 */
[----:B------:R-:W-:Y:S02]  /*4fd0*/  @!P1 IADD3 R8, R8, 0x1, RZ ;  /* 0x0000000108089810 */ /* 0x000fe40007ffe0ff */
[----:B-1----:R-:W-:Y:S02]  /*4fe0*/  IADD3 R0, R0, 0xffffffe, RZ ;  /* 0x0ffffffe00007810 */ /* 0x002fe40007ffe0ff */
[----:B------:R-:W-:Y:S02]  /*4ff0*/  ISETP.GE.U32.AND P2, PT, R2, R9, PT ;  /* 0x000000090200720c */ /* 0x000fe40003f46070 */
[----:B------:R-:W-:Y:S01]  /*5000*/  LOP3.LUT R2, R7, R6, RZ, 0x3c, !PT ;  /* 0x0000000607027212 */ /* 0x000fe200078e3cff */
[----:B------:R-:W1:Y:S01]  /*5010*/  F2I.FTZ.U32.TRUNC.NTZ R11, R0 ;  /* 0x00000000000b7305 */ /* 0x000e62000021f000 */
[----:B------:R-:W-:Y:S02]  /*5020*/  ISETP.NE.AND P1, PT, R6, RZ, PT ;  /* 0x000000ff0600720c */ /* 0x000fe40003f25270 */
[----:B------:R-:W-:-:S07]  /*5030*/  ISETP.GE.AND P0, PT, R2, RZ, PT ;  /* 0x000000ff0200720c */ /* 0x000fce0003f06270 */
[----:B------:R-:W-:-:S06]  /*5040*/  @P2 IADD3 R8, R8, 0x1, RZ ;  /* 0x0000000108082810 */ /* 0x000fcc0007ffe0ff */
[----:B------:R-:W-:Y:S01]  /*5050*/  @!P0 IMAD.MOV R8, RZ, RZ, -R8 ;  /* 0x000000ffff088224 */ /* 0x000fe200078e0a08 */
[----:B------:R-:W-:Y:S02]  /*5060*/  @!P1 LOP3.LUT R8, RZ, R6, RZ, 0x33, !PT ;  /* 0x00000006ff089212 */ /* 0x000fe400078e33ff */
        /* <DEDUP_REMOVED lines=40> */
        .weak           $__internal_7_$__cuda_sm20_div_s64
        .type           $__internal_7_$__cuda_sm20_div_s64,@function
        .size           $__internal_7_$__cuda_sm20_div_s64,(.L_x_7703 - $__internal_7_$__cuda_sm20_div_s64)
$__internal_7_$__cuda_sm20_div_s64:
        /* <DEDUP_REMOVED lines=83> */
[----:B------:R-:W-:Y:S06]  /*5820*/  RET.REL.NODEC R22 `(_ZN5flash32flash_fwd_splitkv_combine_kernelI23Flash_fwd_kernel_traitsILi64ELi64ELi256ELi4ELb0ELb0EN7cutlass6half_tE19Flash_kernel_traitsILi64ELi64ELi256ELi4ES3_EELi8ELi7ELb1EEEvNS_16Flash_fwd_paramsE) ;  /* 0xffffa7d016007950 */ /* 0x000fec0003c3ffff */
.L_x_377:
        /* <DEDUP_REMOVED lines=13> */
.L_x_7703:


//--------------------- .text._ZN5flash32flash_fwd_splitkv_combine_kernelI23Flash_fwd_kernel_traitsILi64ELi64ELi256ELi4ELb0ELb0EN7cutlass6half_tE19Flash_kernel_traitsILi64ELi64ELi256ELi4ES3_EELi8ELi6ELb1EEEvNS_16Flash_fwd_paramsE --------------------------
	.section	.text._ZN5flash32flash_fwd_splitkv_combine_kernelI23Flash_fwd_kernel_traitsILi64ELi64ELi256ELi4ELb0ELb0EN7cutlass6half_tE19Flash_kernel_traitsILi64ELi64ELi256ELi4ES3_EELi8ELi6ELb1EEEvNS_16Flash_fwd_paramsE,"ax",@progbits
	.sectioninfo	@"SHI_REGISTERS=62"
	.align	128
        .global         _ZN5flash32flash_fwd_splitkv_combine_kernelI23Flash_fwd_kernel_traitsILi64ELi64ELi256ELi4ELb0ELb0EN7cutlass6half_tE19Flash_kernel_traitsILi64ELi64ELi256ELi4ES3_EELi8ELi6ELb1EEEvNS_16Flash_fwd_paramsE
        .type           _ZN5flash32flash_fwd_splitkv_combine_kernelI23Flash_fwd_kernel_traitsILi64ELi64ELi256ELi4ELb0ELb0EN7cutlass6half_tE19Flash_kernel_traitsILi64ELi64ELi256ELi4ES3_EELi8ELi6ELb1EEEvNS_16Flash_fwd_paramsE,@function
        .size           _ZN5flash32flash_fwd_splitkv_combine_kernelI23Flash_fwd_kernel_traitsILi64ELi64ELi256ELi4ELb0ELb0EN7cutlass6half_tE19Flash_kernel_traitsILi64ELi64ELi256ELi4ES3_EELi8ELi6ELb1EEEvNS_16Flash_fwd_paramsE,(.L_x_7704 - _ZN5flash32flash_fwd_splitkv_combine_kernelI23Flash_fwd_kernel_traitsILi64ELi64ELi256ELi4ELb0ELb0EN7cutlass6half_tE19Flash_kernel_traitsILi64ELi64ELi256ELi4ES3_EELi8ELi6ELb1EEEvNS_16Flash_fwd_paramsE)
        .other          _ZN5flash32flash_fwd_splitkv_combine_kernelI23Flash_fwd_kernel_traitsILi64ELi64ELi256ELi4ELb0ELb0EN7cutlass6half_tE19Flash_kernel_traitsILi64ELi64ELi256ELi4ES3_EELi8ELi6ELb1EEEvNS_16Flash_fwd_paramsE,@"STO_CUDA_ENTRY STV_DEFAULT"
_ZN5flash32flash_fwd_splitkv_combine_kernelI23Flash_fwd_kernel_traitsILi64ELi64ELi256ELi4ELb0ELb0EN7cutlass6half_tE19Flash_kernel_traitsILi64ELi64ELi256ELi4ES3_EELi8ELi6ELb1EEEvNS_16Flash_fwd_paramsE:
.text._ZN5flash32flash_fwd_splitkv_combine_kernelI23Flash_fwd_kernel_traitsILi64ELi64ELi256ELi4ELb0ELb0EN7cutlass6half_tE19Flash_kernel_traitsILi64ELi64ELi256ELi4ES3_EELi8ELi6ELb1EEEvNS_16Flash_fwd_paramsE:
        /* <DEDUP_REMOVED lines=23> */
[----:B------:R-:W-:Y:S05]  /*0170*/  CALL.REL.NOINC `($__internal_8_$__cuda_sm20_div_s64) ;  /* 0x0000494000007944 */ /* 0x000fea0003c00000 */
[----:B------:R-:W-:Y:S05]  /*0180*/  BRA `(.L_x_379) ;  /* 0x0000013000007947 */ /* 0x000fea0003800000 */
.L_x_378:
        /* <DEDUP_REMOVED lines=19> */
.L_x_379:
        /* <DEDUP_REMOVED lines=11> */
[----:B------:R-:W-:Y:S05]  /*0370*/  CALL.REL.NOINC `($__internal_8_$__cuda_sm20_div_s64) ;  /* 0x0000474000007944 */ /* 0x000fea0003c00000 */
[----:B------:R-:W-:Y:S02]  /*0380*/  MOV R32, R20 ;  /* 0x0000001400207202 */ /* 0x000fe40000000f00 */
[----:B------:R-:W-:Y:S01]  /*0390*/  MOV R33, R21 ;  /* 0x0000001500217202 */ /* 0x000fe20000000f00 */
[----:B------:R-:W-:Y:S05]  /*03a0*/  BRA `(.L_x_382) ;  /* 0x0000013000007947 */ /* 0x000fea0003800000 */
.L_x_381:
        /* <DEDUP_REMOVED lines=19> */
.L_x_382:
[----:B------:R-:W-:Y:S05]  /*04e0*/  BSYNC B0 ;  /* 0x0000000000007941 */ /* 0x000fea0003800000 */
.L_x_380:
        /* <DEDUP_REMOVED lines=54> */
[----:B------:R-:W-:Y:S02]  /*0850*/  MOV R8, R20 ;  /* 0x0000001400087202 */ /* 0x000fe40000000f00 */
[----:B------:R-:W-:Y:S01]  /*0860*/  MOV R9, R21 ;  /* 0x0000001500097202 */ /* 0x000fe20000000f00 */
[----:B------:R-:W-:Y:S05]  /*0870*/  BRA `(.L_x_385) ;  /* 0x0000013000007947 */ /* 0x000fea0003800000 */
.L_x_384:
        /* <DEDUP_REMOVED lines=19> */
.L_x_385:
[----:B------:R-:W-:Y:S05]  /*09b0*/  BSYNC B0 ;  /* 0x0000000000007941 */ /* 0x000fea0003800000 */
.L_x_383:
        /* <DEDUP_REMOVED lines=100> */
[----:B------:R-:W-:Y:S05]  /*1000*/  CALL.REL.NOINC `($__internal_8_$__cuda_sm20_div_s64) ;  /* 0x00003ab000007944 */ /* 0x000fea0003c00000 */
[----:B------:R-:W-:Y:S02]  /*1010*/  MOV R40, R20 ;  /* 0x0000001400287202 */ /* 0x000fe40000000f00 */
[----:B------:R-:W-:Y:S01]  /*1020*/  MOV R41, R21 ;  /* 0x0000001500297202 */ /* 0x000fe20000000f00 */
[----:B------:R-:W-:Y:S05]  /*1030*/  BRA `(.L_x_388) ;  /* 0x0000013000007947 */ /* 0x000fea0003800000 */
.L_x_387:
        /* <DEDUP_REMOVED lines=19> */
.L_x_388:
[----:B------:R-:W-:Y:S05]  /*1170*/  BSYNC B0 ;  /* 0x0000000000007941 */ /* 0x000fea0003800000 */
.L_x_386:
        /* <DEDUP_REMOVED lines=103> */
[----:B------:R-:W-:Y:S05]  /*17f0*/  CALL.REL.NOINC `($__internal_8_$__cuda_sm20_div_s64) ;  /* 0x000032c000007944 */ /* 0x000fea0003c00000 */
[----:B------:R-:W-:Y:S02]  /*1800*/  MOV R42, R20 ;  /* 0x00000014002a7202 */ /* 0x000fe40000000f00 */
[----:B------:R-:W-:Y:S01]  /*1810*/  MOV R43, R21 ;  /* 0x00000015002b7202 */ /* 0x000fe20000000f00 */
[----:B------:R-:W-:Y:S05]  /*1820*/  BRA `(.L_x_391) ;  /* 0x0000013000007947 */ /* 0x000fea0003800000 */
.L_x_390:
        /* <DEDUP_REMOVED lines=19> */
.L_x_391:
[----:B------:R-:W-:Y:S05]  /*1960*/  BSYNC B0 ;  /* 0x0000000000007941 */ /* 0x000fea0003800000 */
.L_x_389:
        /* <DEDUP_REMOVED lines=165> */
[----:B------:R-:W-:Y:S05]  /*23c0*/  CALL.REL.NOINC `($__internal_8_$__cuda_sm20_div_s64) ;  /* 0x000026f000007944 */ /* 0x000fea0003c00000 */
        /* <DEDUP_REMOVED lines=9> */
.L_x_396:
        /* <DEDUP_REMOVED lines=22> */
.L_x_397:
[----:B------:R-:W-:Y:S05]  /*25c0*/  BSYNC B0 ;  /* 0x0000000000007941 */ /* 0x000fea0003800000 */
.L_x_395:
        /* <DEDUP_REMOVED lines=19> */
.L_x_399:
        /* <DEDUP_REMOVED lines=22> */
.L_x_400:
[----:B------:R-:W-:Y:S05]  /*2860*/  BSYNC B0 ;  /* 0x0000000000007941 */ /* 0x000fea0003800000 */
.L_x_398:
        /* <DEDUP_REMOVED lines=11> */
[----:B------:R-:W-:Y:S05]  /*2920*/  CALL.REL.NOINC `($__internal_8_$__cuda_sm20_div_s64) ;  /* 0x0000219000007944 */ /* 0x000fea0003c00000 */
[----:B------:R-:W-:-:S04]  /*2930*/  IADD3 R23, P0, RZ, -R20, RZ ;  /* 0x80000014ff177210 */ /* 0x000fc80007f1e0ff */
[----:B------:R-:W-:Y:S01]  /*2940*/  IADD3.X R19, RZ, ~R21, RZ, P0, !PT ;  /* 0x80000015ff137210 */ /* 0x000fe200007fe4ff */
[----:B------:R-:W-:-:S04]  /*2950*/  IMAD.WIDE.U32 R44, R4, R23, R44 ;  /* 0x00000017042c7225 */ /* 0x000fc800078e002c */
[----:B------:R-:W-:-:S04]  /*2960*/  IMAD R19, R19, R4, RZ ;  /* 0x0000000413137224 */ /* 0x000fc800078e02ff */
[----:B------:R-:W-:-:S05]  /*2970*/  IMAD R0, R0, R23, R19 ;  /* 0x0000001700007224 */ /* 0x000fca00078e0213 */
[----:B------:R-:W-:Y:S01]  /*2980*/  IADD3 R0, R45, R0, RZ ;  /* 0x000000002d007210 */ /* 0x000fe20007ffe0ff */
[----:B------:R-:W-:Y:S05]  /*2990*/  BRA `(.L_x_403) ;  /* 0x0000016000007947 */ /* 0x000fea0003800000 */
.L_x_402:
        /* <DEDUP_REMOVED lines=22> */
.L_x_403:
[----:B------:R-:W-:Y:S05]  /*2b00*/  BSYNC B0 ;  /* 0x0000000000007941 */ /* 0x000fea0003800000 */
.L_x_401:
        /* <DEDUP_REMOVED lines=38> */
[----:B------:R-:W-:Y:S05]  /*2d70*/  CALL.REL.NOINC `($__internal_8_$__cuda_sm20_div_s64) ;  /* 0x00001d4000007944 */ /* 0x000fea0003c00000 */
        /* <DEDUP_REMOVED lines=12> */
.L_x_405:
        /* <DEDUP_REMOVED lines=23> */
.L_x_406:
[----:B------:R-:W-:Y:S05]  /*2fb0*/  BSYNC B0 ;  /* 0x0000000000007941 */ /* 0x000fea0003800000 */
.L_x_404:
        /* <DEDUP_REMOVED lines=18> */
.L_x_408:
        /* <DEDUP_REMOVED lines=22> */
.L_x_409:
[----:B------:R-:W-:Y:S05]  /*3240*/  BSYNC B0 ;  /* 0x0000000000007941 */ /* 0x000fea0003800000 */
.L_x_407:
        /* <DEDUP_REMOVED lines=22> */
.L_x_411:
        /* <DEDUP_REMOVED lines=23> */
.L_x_412:
[----:B------:R-:W-:Y:S05]  /*3520*/  BSYNC B0 ;  /* 0x0000000000007941 */ /* 0x000fea0003800000 */
.L_x_410:
        /* <DEDUP_REMOVED lines=38> */
.L_x_414:
        /* <DEDUP_REMOVED lines=23> */
.L_x_415:
[----:B------:R-:W-:Y:S05]  /*3900*/  BSYNC B0 ;  /* 0x0000000000007941 */ /* 0x000fea0003800000 */
.L_x_413:
        /* <DEDUP_REMOVED lines=29> */
.L_x_417:
        /* <DEDUP_REMOVED lines=23> */
.L_x_418:
[----:B------:R-:W-:Y:S05]  /*3c50*/  BSYNC B0 ;  /* 0x0000000000007941 */ /* 0x000fea0003800000 */
.L_x_416:
        /* <DEDUP_REMOVED lines=20> */
.L_x_394:
[----:B------:R-:W-:-:S04]  /*3da0*/  LEA R2, P0, R40, c[0x0][0x200], 0x2 ;  /* 0x0000800028027a11 */ /* 0x000fc800078010ff */
[----:B------:R-:W-:-:S05]  /*3db0*/  LEA.HI.X R3, R40, c[0x0][0x204], R41, 0x2, P0 ;  /* 0x0000810028037a11 */ /* 0x000fca00000f1429 */
[----:B------:R0:W-:Y:S04]  /*3dc0*/  STG.E [R2.64], R31 ;  /* 0x0000001f02007986 */ /* 0x0001e8000c101908 */
.L_x_393:
[----:B------:R-:W-:Y:S05]  /*3dd0*/  BSYNC B1 ;  /* 0x0000000000017941 */ /* 0x000fea0003800000 */
.L_x_392:
[C---:B------:R-:W-:Y:S01]  /*3de0*/  IADD3 R0, R38.reuse, 0x10, RZ ;  /* 0x0000001026007810 */ /* 0x040fe20007ffe0ff */
[----:B------:R-:W-:Y:S01]  /*3df0*/  IMAD.MOV.U32 R13, RZ, RZ, c[0x0][0x314] ;  /* 0x0000c500ff0d7624 */ /* 0x000fe200078e00ff */
[----:B------:R-:W-:Y:S01]  /*3e00*/  ISETP.GE.OR P2, PT, R38, c[0x0][0x314], P6 ;  /* 0x0000c50026007a0c */ /* 0x000fe20003746670 */
[----:B0-----:R-:W-:Y:S01]  /*3e10*/  CS2R R2, SRZ ;  /* 0x0000000000027805 */ /* 0x001fe2000001ff00 */
[----:B------:R-:W-:Y:S02]  /*3e20*/  ISETP.GE.OR P1, PT, R0, c[0x0][0x314], P6 ;  /* 0x0000c50000007a0c */ /* 0x000fe40003726670 */
[----:B------:R-:W-:Y:S02]  /*3e30*/  IADD3 R0, R38, 0x20, RZ ;  /* 0x0000002026007810 */ /* 0x000fe40007ffe0ff */
[----:B------:R-:W-:Y:S02]  /*3e40*/  MOV R4, RZ ;  /* 0x000000ff00047202 */ /* 0x000fe40000000f00 */
[----:B------:R-:W-:-:S02]  /*3e50*/  ISETP.GE.OR P0, PT, R0, c[0x0][0x314], P6 ;  /* 0x0000c50000007a0c */ /* 0x000fc40003706670 */
[C---:B------:R-:W-:Y:S01]  /*3e60*/  IADD3 R0, R38.reuse, 0x30, RZ ;  /* 0x0000003026007810 */ /* 0x040fe20007ffe0ff */
[----:B------:R-:W-:Y:S02]  /*3e70*/  IMAD.SHL.U32 R38, R38, 0x4, RZ ;  /* 0x0000000426267824 */ /* 0x000fe400078e00ff */
[C---:B------:R-:W-:Y:S01]  /*3e80*/  @!P2 FADD.FTZ R36, -R31.reuse, R36 ;  /* 0x000000241f24a221 */ /* 0x040fe20000010100 */
[----:B------:R-:W-:Y:S01]  /*3e90*/  ISETP.GE.OR P6, PT, R0, c[0x0][0x314], P6 ;  /* 0x0000c50000007a0c */ /* 0x000fe200037c6670 */
[----:B------:R-:W-:Y:S01]  /*3ea0*/  @!P1 FADD.FTZ R33, -R31, R33 ;  /* 0x000000211f219221 */ /* 0x000fe20000010100 */
[----:B------:R-:W-:Y:S01]  /*3eb0*/  HFMA2.MMA R0, -RZ, RZ, 0, 0 ;  /* 0x00000000ff007435 */ /* 0x000fe200000001ff */
[----:B------:R-:W-:Y:S02]  /*3ec0*/  @!P2 FMUL.FTZ R36, R36, 1.4426950216293334961 ;  /* 0x3fb8aa3b2424a820 */ /* 0x000fe40000410000 */
[----:B------:R-:W-:Y:S02]  /*3ed0*/  @!P1 FMUL.FTZ R33, R33, 1.4426950216293334961 ;  /* 0x3fb8aa3b21219820 */ /* 0x000fe40000410000 */
[----:B------:R-:W-:-:S02]  /*3ee0*/  @!P0 FADD.FTZ R32, -R31, R32 ;  /* 0x000000201f208221 */ /* 0x000fc40000010100 */
[----:B------:R-:W0:Y:S02]  /*3ef0*/  @!P2 MUFU.EX2 R36, R36 ;  /* 0x000000240024a308 */ /* 0x000e240000000800 */
[----:B------:R-:W-:Y:S02]  /*3f00*/  @!P0 FMUL.FTZ R32, R32, 1.4426950216293334961 ;  /* 0x3fb8aa3b20208820 */ /* 0x000fe40000410000 */
[----:B------:R-:W-:-:S04]  /*3f10*/  @!P6 FADD.FTZ R31, -R31, R34 ;  /* 0x000000221f1fe221 */ /* 0x000fc80000010100 */
[----:B------:R-:W1:Y:S01]  /*3f20*/  @!P0 MUFU.EX2 R32, R32 ;  /* 0x0000002000208308 */ /* 0x000e620000000800 */
[----:B------:R-:W-:-:S07]  /*3f30*/  @!P6 FMUL.FTZ R8, R31, 1.4426950216293334961 ;  /* 0x3fb8aa3b1f08e820 */ /* 0x000fce0000410000 */
[----:B------:R-:W2:Y:S01]  /*3f40*/  @!P1 MUFU.EX2 R6, R33 ;  /* 0x0000002100069308 */ /* 0x000ea20000000800 */
[----:B0-----:R0:W-:Y:S07]  /*3f50*/  @!P2 STS [R27.X4], R36 ;  /* 0x000000241b00a388 */ /* 0x0011ee0000004800 */
[----:B------:R-:W3:Y:S01]  /*3f60*/  @!P6 MUFU.EX2 R8, R8 ;  /* 0x000000080008e308 */ /* 0x000ee20000000800 */
[----:B-1----:R0:W-:Y:S01]  /*3f70*/  @!P0 STS [R27.X4+0x480], R32 ;  /* 0x000480201b008388 */ /* 0x0021e20000004800 */
[----:B------:R-:W-:-:S03]  /*3f80*/  ISETP.GE.AND P0, PT, R13, 0x1, PT ;  /* 0x000000010d00780c */ /* 0x000fc60003f06270 */
[----:B--2---:R0:W-:Y:S04]  /*3f90*/  @!P1 STS [R27.X4+0x240], R6 ;  /* 0x000240061b009388 */ /* 0x0041e80000004800 */
[----:B---3--:R0:W-:Y:S04]  /*3fa0*/  @!P6 STS [R27.X4+0x6c0], R8 ;  /* 0x0006c0081b00e388 */ /* 0x0081e80000004800 */
        /* <DEDUP_REMOVED lines=9> */
[----:B0-----:R-:W-:Y:S01]  /*4040*/  IMAD.SHL.U32 R6, R7, 0x4, RZ ;  /* 0x0000000407067824 */ /* 0x001fe200078e00ff */
        /* <DEDUP_REMOVED lines=15> */
.L_x_421:
[----:B------:R0:W2:Y:S01]  /*4140*/  @!P3 LDG.E.128 R8, [R22.64] ;  /* 0x000000081608b981 */ /* 0x0000a2000c1e1d00 */
[----:B------:R-:W-:Y:S02]  /*4150*/  PLOP3.LUT P3, PT, P0, PT, PT, 0x80, 0x0 ;  /* 0x000000000000781c */ /* 0x000fe4000076f070 */
[----:B------:R-:W-:Y:S01]  /*4160*/  IADD3 R24, P1, R18, R22, RZ ;  /* 0x0000001612187210 */ /* 0x000fe20007f3e0ff */
[----:B------:R-:W2:Y:S01]  /*4170*/  LDS R5, [R6] ;  /* 0x0000000006057984 */ /* 0x000ea20000000800 */
[----:B------:R-:W-:Y:S02]  /*4180*/  IADD3 R14, R14, 0x4, RZ ;  /* 0x000000040e0e7810 */ /* 0x000fe40007ffe0ff */
[C---:B------:R-:W-:Y:S02]  /*4190*/  IADD3.X R25, R19.reuse, R23, RZ, P1, !PT ;  /* 0x0000001713197210 */ /* 0x040fe40000ffe4ff */
[----:B------:R-:W-:Y:S02]  /*41a0*/  ISETP.GE.AND P2, PT, R14, R13, PT ;  /* 0x0000000d0e00720c */ /* 0x000fe40003f46270 */
[C---:B0-----:R-:W-:Y:S04]  /*41b0*/  IADD3 R22, P1, R18.reuse, R24, RZ ;  /* 0x0000001812167210 */ /* 0x041fe80007f3e0ff */
[C---:B------:R-:W-:Y:S02]  /*41c0*/  IADD3.X R23, R19.reuse, R25, RZ, P1, !PT ;  /* 0x0000001913177210 */ /* 0x040fe40000ffe4ff */
[C---:B------:R-:W-:Y:S04]  /*41d0*/  IADD3 R20, P1, R18.reuse, R22, RZ ;  /* 0x0000001612147210 */ /* 0x040fe80007f3e0ff */
[----:B------:R-:W-:Y:S01]  /*41e0*/  IADD3.X R21, R19, R23, RZ, P1, !PT ;  /* 0x0000001713157210 */ /* 0x000fe20000ffe4ff */
[C---:B--2---:R-:W-:Y:S02]  /*41f0*/  FFMA.FTZ R4, R5.reuse, R8, R4 ;  /* 0x0000000805047223 */ /* 0x044fe40000010004 */
[C---:B------:R-:W-:Y:S02]  /*4200*/  FFMA.FTZ R3, R5.reuse, R9, R3 ;  /* 0x0000000905037223 */ /* 0x040fe40000010003 */
[C---:B------:R-:W-:Y:S02]  /*4210*/  FFMA.FTZ R2, R5.reuse, R10, R2 ;  /* 0x0000000a05027223 */ /* 0x040fe40000010002 */
[----:B------:R-:W-:Y:S02]  /*4220*/  FFMA.FTZ R0, R5, R11, R0 ;  /* 0x0000000b05007223 */ /* 0x000fe40000010000 */
[----:B------:R-:W2:Y:S04]  /*4230*/  @!P3 LDG.E.128 R8, [R24.64] ;  /* 0x000000081808b981 */ /* 0x000ea8000c1e1d00 */
[----:B------:R-:W2:Y:S02]  /*4240*/  LDS R5, [R6+0x24] ;  /* 0x0000240006057984 */ /* 0x000ea40000000800 */
[C---:B--2---:R-:W-:Y:S02]  /*4250*/  FFMA.FTZ R4, R5.reuse, R8, R4 ;  /* 0x0000000805047223 */ /* 0x044fe40000010004 */
[C---:B------:R-:W-:Y:S02]  /*4260*/  FFMA.FTZ R3, R5.reuse, R9, R3 ;  /* 0x0000000905037223 */ /* 0x040fe40000010003 */
[C---:B------:R-:W-:Y:S02]  /*4270*/  FFMA.FTZ R2, R5.reuse, R10, R2 ;  /* 0x0000000a05027223 */ /* 0x040fe40000010002 */
[----:B------:R-:W-:Y:S02]  /*4280*/  FFMA.FTZ R0, R5, R11, R0 ;  /* 0x0000000b05007223 */ /* 0x000fe40000010000 */
[----:B------:R0:W2:Y:S04]  /*4290*/  @!P3 LDG.E.128 R8, [R22.64] ;  /* 0x000000081608b981 */ /* 0x0000a8000c1e1d00 */
[----:B------:R-:W2:Y:S01]  /*42a0*/  LDS R5, [R6+0x48] ;  /* 0x0000480006057984 */ /* 0x000ea20000000800 */
[----:B0-----:R-:W-:Y:S04]  /*42b0*/  IADD3 R22, P1, R18, R20, RZ ;  /* 0x0000001412167210 */ /* 0x001fe80007f3e0ff */
[----:B------:R-:W-:Y:S01]  /*42c0*/  IADD3.X R23, R19, R21, RZ, P1, !PT ;  /* 0x0000001513177210 */ /* 0x000fe20000ffe4ff */
[C---:B--2---:R-:W-:Y:S02]  /*42d0*/  FFMA.FTZ R4, R5.reuse, R8, R4 ;  /* 0x0000000805047223 */ /* 0x044fe40000010004 */
[C---:B------:R-:W-:Y:S02]  /*42e0*/  FFMA.FTZ R3, R5.reuse, R9, R3 ;  /* 0x0000000905037223 */ /* 0x040fe40000010003 */
[C---:B------:R-:W-:Y:S02]  /*42f0*/  FFMA.FTZ R2, R5.reuse, R10, R2 ;  /* 0x0000000a05027223 */ /* 0x040fe40000010002 */
[----:B------:R-:W-:Y:S02]  /*4300*/  FFMA.FTZ R0, R5, R11, R0 ;  /* 0x0000000b05007223 */ /* 0x000fe40000010000 */
[----:B------:R-:W2:Y:S04]  /*4310*/  @!P3 LDG.E.128 R8, [R20.64] ;  /* 0x000000081408b981 */ /* 0x000ea8000c1e1d00 */
[----:B------:R0:W2:Y:S02]  /*4320*/  LDS R5, [R6+0x6c] ;  /* 0x00006c0006057984 */ /* 0x0000a40000000800 */
[----:B0-----:R-:W-:Y:S01]  /*4330*/  IADD3 R6, R6, 0x90, RZ ;  /* 0x0000009006067810 */ /* 0x001fe20007ffe0ff */
[C---:B--2---:R-:W-:Y:S02]  /*4340*/  FFMA.FTZ R4, R5.reuse, R8, R4 ;  /* 0x0000000805047223 */ /* 0x044fe40000010004 */
[C---:B------:R-:W-:Y:S02]  /*4350*/  FFMA.FTZ R3, R5.reuse, R9, R3 ;  /* 0x0000000905037223 */ /* 0x040fe40000010003 */
[C---:B------:R-:W-:Y:S02]  /*4360*/  FFMA.FTZ R2, R5.reuse, R10, R2 ;  /* 0x0000000a05027223 */ /* 0x040fe40000010002 */
[----:B------:R-:W-:Y:S01]  /*4370*/  FFMA.FTZ R0, R5, R11, R0 ;  /* 0x0000000b05007223 */ /* 0x000fe20000010000 */
[----:B------:R-:W-:-:S05]  /*4380*/  @!P2 BRA `(.L_x_421) ;  /* 0xfffffdb00000a947 */ /* 0x000fca000383ffff */
.L_x_420:
[----:B------:R-:W-:-:S04]  /*4390*/  IADD3 R5, -R14, c[0x0][0x314], RZ ;  /* 0x0000c5000e057a10 */ /* 0x000fc80007ffe1ff */
[----:B------:R-:W-:-:S13]  /*43a0*/  ISETP.GT.AND P0, PT, R5, 0x1, PT ;  /* 0x000000010500780c */ /* 0x000fda0003f04270 */
[----:B------:R-:W-:Y:S05]  /*43b0*/  @!P0 BRA `(.L_x_422) ;  /* 0x0000016000008947 */ /* 0x000fea0003800000 */
[----:B------:R-:W-:Y:S01]  /*43c0*/  ISETP.GE.AND P0, PT, R7, R16, PT ;  /* 0x000000100700720c */ /* 0x000fe20003f06270 */
[----:B------:R-:W0:-:S12]  /*43d0*/  LDS R15, [R6] ;  /* 0x00000000060f7984 */ /* 0x000e180000000800 */
[----:B------:R-:W0:Y:S01]  /*43e0*/  @!P0 LDG.E.128 R8, [R22.64] ;  /* 0x0000000816088981 */ /* 0x000e22000c1e1d00 */
[----:B------:R-:W-:-:S04]  /*43f0*/  IADD3 R24, P1, R18, R22, RZ ;  /* 0x0000001612187210 */ /* 0x000fc80007f3e0ff */
[----:B------:R-:W-:Y:S01]  /*4400*/  IADD3.X R25, R19, R23, RZ, P1, !PT ;  /* 0x0000001713197210 */ /* 0x000fe20000ffe4ff */
[-C--:B0-----:R-:W-:Y:S02]  /*4410*/  FFMA.FTZ R13, R8, R15.reuse, R4 ;  /* 0x0000000f080d7223 */ /* 0x081fe40000010004 */
[-C--:B------:R-:W-:Y:S02]  /*4420*/  FFMA.FTZ R20, R9, R15.reuse, R3 ;  /* 0x0000000f09147223 */ /* 0x080fe40000010003 */
[-C--:B------:R-:W-:Y:S02]  /*4430*/  FFMA.FTZ R5, R10, R15.reuse, R2 ;  /* 0x0000000f0a057223 */ /* 0x080fe40000010002 */
[----:B------:R-:W-:Y:S02]  /*4440*/  FFMA.FTZ R0, R11, R15, R0 ;  /* 0x0000000f0b007223 */ /* 0x000fe40000010000 */
[----:B------:R-:W2:Y:S01]  /*4450*/  @!P0 LDG.E.128 R8, [R24.64] ;  /* 0x0000000818088981 */ /* 0x000ea2000c1e1d00 */
[----:B------:R-:W-:-:S02]  /*4460*/  IADD3 R22, P0, R18, R24, RZ ;  /* 0x0000001812167210 */ /* 0x000fc40007f1e0ff */
[----:B------:R-:W-:Y:S01]  /*4470*/  IADD3 R14, R14, 0x1, RZ ;  /* 0x000000010e0e7810 */ /* 0x000fe20007ffe0ff */
[----:B------:R0:W2:Y:S01]  /*4480*/  LDS R15, [R6+0x24] ;  /* 0x00002400060f7984 */ /* 0x0000a20000000800 */
[----:B------:R-:W-:Y:S02]  /*4490*/  IADD3 R17, R6, 0x24, RZ ;  /* 0x0000002406117810 */ /* 0x000fe40007ffe0ff */
[----:B------:R-:W-:Y:S02]  /*44a0*/  IADD3.X R23, R19, R25, RZ, P0, !PT ;  /* 0x0000001913177210 */ /* 0x000fe400007fe4ff */
[----:B------:R-:W-:Y:S02]  /*44b0*/  PLOP3.LUT P4, PT, PT, PT, PT, 0x8, 0x0 ;  /* 0x000000000000781c */ /* 0x000fe40003f8e170 */
[----:B------:R-:W-:Y:S02]  /*44c0*/  IADD3 R14, R14, 0x1, RZ ;  /* 0x000000010e0e7810 */ /* 0x000fe40007ffe0ff */
[----:B0-----:R-:W-:Y:S01]  /*44d0*/  IADD3 R6, R17, 0x24, RZ ;  /* 0x0000002411067810 */ /* 0x001fe20007ffe0ff */
[----:B--2---:R-:W-:-:S02]  /*44e0*/  FFMA.FTZ R4, R8, R15, R13 ;  /* 0x0000000f08047223 */ /* 0x004fc4000001000d */
[-C--:B------:R-:W-:Y:S02]  /*44f0*/  FFMA.FTZ R3, R9, R15.reuse, R20 ;  /* 0x0000000f09037223 */ /* 0x080fe40000010014 */
[-C--:B------:R-:W-:Y:S02]  /*4500*/  FFMA.FTZ R2, R10, R15.reuse, R5 ;  /* 0x0000000f0a027223 */ /* 0x080fe40000010005 */
[----:B------:R-:W-:Y:S02]  /*4510*/  FFMA.FTZ R0, R11, R15, R0 ;  /* 0x0000000f0b007223 */ /* 0x000fe40000010000 */
.L_x_422:
[----:B------:R-:W-:-:S13]  /*4520*/  ISETP.LT.OR P4, PT, R14, c[0x0][0x314], P4 ;  /* 0x0000c5000e007a0c */ /* 0x000fda0002781670 */
[----:B------:R-:W-:Y:S05]  /*4530*/  @!P4 BRA `(.L_x_419) ;  /* 0x000000a00000c947 */ /* 0x000fea0003800000 */
[----:B------:R-:W-:Y:S01]  /*4540*/  ISETP.GE.AND P0, PT, R7, R16, PT ;  /* 0x000000100700720c */ /* 0x000fe20003f06270 */
[----:B------:R-:W-:-:S12]  /*4550*/  BSSY B0, `(.L_x_423) ;  /* 0x0000003000007945 */ /* 0x000fd80003800000 */
[----:B------:R-:W-:Y:S05]  /*4560*/  @P0 BRA `(.L_x_424) ;  /* 0x0000001000000947 */ /* 0x000fea0003800000 */
[----:B------:R0:W5:Y:S02]  /*4570*/  LDG.E.128 R8, [R22.64] ;  /* 0x0000000816087981 */ /* 0x000164000c1e1d00 */
.L_x_424:
[----:B------:R-:W-:Y:S05]  /*4580*/  BSYNC B0 ;  /* 0x0000000000007941 */ /* 0x000fea0003800000 */
.L_x_423:
[----:B------:R-:W1:Y:S02]  /*4590*/  LDS R5, [R6] ;  /* 0x0000000006057984 */ /* 0x000e640000000800 */
[C---:B-1---5:R-:W-:Y:S02]  /*45a0*/  FFMA.FTZ R4, R5.reuse, R8, R4 ;  /* 0x0000000805047223 */ /* 0x062fe40000010004 */
[C---:B------:R-:W-:Y:S02]  /*45b0*/  FFMA.FTZ R3, R5.reuse, R9, R3 ;  /* 0x0000000905037223 */ /* 0x040fe40000010003 */
[C---:B------:R-:W-:Y:S02]  /*45c0*/  FFMA.FTZ R2, R5.reuse, R10, R2 ;  /* 0x0000000a05027223 */ /* 0x040fe40000010002 */
[----:B------:R-:W-:Y:S02]  /*45d0*/  FFMA.FTZ R0, R5, R11, R0 ;  /* 0x0000000b05007223 */ /* 0x000fe40000010000 */
.L_x_419:
[----:B------:R-:W-:Y:S02]  /*45e0*/  IADD3 R7, R7, UR7, RZ ;  /* 0x0000000707077c10 */ /* 0x000fe4000fffe0ff */
[----:B------:R-:W-:-:S02]  /*45f0*/  F2FP.PACK_AB R4, R3, R4 ;  /* 0x000000040304723e */ /* 0x000fc400000000ff */
[----:B------:R-:W-:Y:S02]  /*4600*/  ISETP.GE.AND P0, PT, R7, R12, PT ;  /* 0x0000000c0700720c */ /* 0x000fe40003f06270 */
[----:B------:R-:W-:-:S11]  /*4610*/  F2FP.PACK_AB R5, R0, R2 ;  /* 0x000000020005723e */ /* 0x000fd600000000ff */
[----:B------:R-:W-:Y:S05]  /*4620*/  @P0 EXIT ;  /* 0x000000000000094d */ /* 0x000fea0003800000 */
[----:B0-----:R-:W-:Y:S01]  /*4630*/  IMAD.MOV.U32 R6, RZ, RZ, c[0x0][0x1c0] ;  /* 0x00007000ff067624 */ /* 0x001fe200078e00ff */
        /* <DEDUP_REMOVED lines=72> */
        .weak           $__internal_8_$__cuda_sm20_div_s64
        .type           $__internal_8_$__cuda_sm20_div_s64,@function
        .size           $__internal_8_$__cuda_sm20_div_s64,(.L_x_7704 - $__internal_8_$__cuda_sm20_div_s64)
$__internal_8_$__cuda_sm20_div_s64:
        /* <DEDUP_REMOVED lines=83> */
[----:B------:R-:W-:Y:S05]  /*4ff0*/  RET.REL.NODEC R22 `(_ZN5flash32flash_fwd_splitkv_combine_kernelI23Flash_fwd_kernel_traitsILi64ELi64ELi256ELi4ELb0ELb0EN7cutlass6half_tE19Flash_kernel_traitsILi64ELi64ELi256ELi4ES3_EELi8ELi6ELb1EEEvNS_16Flash_fwd_paramsE) ;  /* 0xffffb00016007950 */ /* 0x000fea0003c3ffff */
.L_x_425:
        /* <DEDUP_REMOVED lines=16> */
.L_x_7704:


//--------------------- .text._ZN5flash32flash_fwd_splitkv_combine_kernelI23Flash_fwd_kernel_traitsILi64ELi64ELi256ELi4ELb0ELb0EN7cutlass6half_tE19Flash_kernel_traitsILi64ELi64ELi256ELi4ES3_EELi8ELi5ELb1EEEvNS_16Flash_fwd_paramsE --------------------------
	.section	.text._ZN5flash32flash_fwd_splitkv_combine_kernelI23Flash_fwd_kernel_traitsILi64ELi64ELi256ELi4ELb0ELb0EN7cutlass6half_tE19Flash_kernel_traitsILi64ELi64ELi256ELi4ES3_EELi8ELi5ELb1EEEvNS_16Flash_fwd_paramsE,"ax",@progbits
	.sectioninfo	@"SHI_REGISTERS=58"
	.align	128
        .global         _ZN5flash32flash_fwd_splitkv_combine_kernelI23Flash_fwd_kernel_traitsILi64ELi64ELi256ELi4ELb0ELb0EN7cutlass6half_tE19Flash_kernel_traitsILi64ELi64ELi256ELi4ES3_EELi8ELi5ELb1EEEvNS_16Flash_fwd_paramsE
        .type           _ZN5flash32flash_fwd_splitkv_combine_kernelI23Flash_fwd_kernel_traitsILi64ELi64ELi256ELi4ELb0ELb0EN7cutlass6half_tE19Flash_kernel_traitsILi64ELi64ELi256ELi4ES3_EELi8ELi5ELb1EEEvNS_16Flash_fwd_paramsE,@function
        .size           _ZN5flash32flash_fwd_splitkv_combine_kernelI23Flash_fwd_kernel_traitsILi64ELi64ELi256ELi4ELb0ELb0EN7cutlass6half_tE19Flash_kernel_traitsILi64ELi64ELi256ELi4ES3_EELi8ELi5ELb1EEEvNS_16Flash_fwd_paramsE,(.L_x_7705 - _ZN5flash32flash_fwd_splitkv_combine_kernelI23Flash_fwd_kernel_traitsILi64ELi64ELi256ELi4ELb0ELb0EN7cutlass6half_tE19Flash_kernel_traitsILi64ELi64ELi256ELi4ES3_EELi8ELi5ELb1EEEvNS_16Flash_fwd_paramsE)
        .other          _ZN5flash32flash_fwd_splitkv_combine_kernelI23Flash_fwd_kernel_traitsILi64ELi64ELi256ELi4ELb0ELb0EN7cutlass6half_tE19Flash_kernel_traitsILi64ELi64ELi256ELi4ES3_EELi8ELi5ELb1EEEvNS_16Flash_fwd_paramsE,@"STO_CUDA_ENTRY STV_DEFAULT"
_ZN5flash32flash_fwd_splitkv_combine_kernelI23Flash_fwd_kernel_traitsILi64ELi64ELi256ELi4ELb0ELb0EN7cutlass6half_tE19Flash_kernel_traitsILi64ELi64ELi256ELi4ES3_EELi8ELi5ELb1EEEvNS_16Flash_fwd_paramsE:
.text._ZN5flash32flash_fwd_splitkv_combine_kernelI23Flash_fwd_kernel_traitsILi64ELi64ELi256ELi4ELb0ELb0EN7cutlass6half_tE19Flash_kernel_traitsILi64ELi64ELi256ELi4ES3_EELi8ELi5ELb1EEEvNS_16Flash_fwd_paramsE:
        /* <DEDUP_REMOVED lines=23> */
[----:B------:R-:W-:Y:S05]  /*0170*/  CALL.REL.NOINC `($__internal_9_$__cuda_sm20_div_s64) ;  /* 0x000045e000007944 */ /* 0x000fea0003c00000 */
[----:B------:R-:W-:Y:S05]  /*0180*/  BRA `(.L_x_427) ;  /* 0x0000013000007947 */ /* 0x000fea0003800000 */
.L_x_426:
        /* <DEDUP_REMOVED lines=19> */
.L_x_427:
        /* <DEDUP_REMOVED lines=11> */
[----:B------:R-:W-:Y:S05]  /*0370*/  CALL.REL.NOINC `($__internal_9_$__cuda_sm20_div_s64) ;  /* 0x000043e000007944 */ /* 0x000fea0003c00000 */
[----:B------:R-:W-:Y:S02]  /*0380*/  MOV R32, R20 ;  /* 0x0000001400207202 */ /* 0x000fe40000000f00 */
[----:B------:R-:W-:Y:S01]  /*0390*/  MOV R33, R21 ;  /* 0x0000001500217202 */ /* 0x000fe20000000f00 */
[----:B------:R-:W-:Y:S05]  /*03a0*/  BRA `(.L_x_430) ;  /* 0x0000013000007947 */ /* 0x000fea0003800000 */
.L_x_429:
        /* <DEDUP_REMOVED lines=19> */
.L_x_430:
[----:B------:R-:W-:Y:S05]  /*04e0*/  BSYNC B0 ;  /* 0x0000000000007941 */ /* 0x000fea0003800000 */
.L_x_428:
        /* <DEDUP_REMOVED lines=42> */
.L_x_432:
        /* <DEDUP_REMOVED lines=19> */
.L_x_433:
[----:B------:R-:W-:Y:S05]  /*08c0*/  BSYNC B0 ;  /* 0x0000000000007941 */ /* 0x000fea0003800000 */
.L_x_431:
        /* <DEDUP_REMOVED lines=73> */
[----:B------:R-:W-:Y:S02]  /*0d60*/  MOV R40, R20 ;  /* 0x0000001400287202 */ /* 0x000fe40000000f00 */
[----:B------:R-:W-:Y:S01]  /*0d70*/  MOV R41, R21 ;  /* 0x0000001500297202 */ /* 0x000fe20000000f00 */
[----:B------:R-:W-:Y:S05]  /*0d80*/  BRA `(.L_x_436) ;  /* 0x0000013000007947 */ /* 0x000fea0003800000 */
.L_x_435:
        /* <DEDUP_REMOVED lines=19> */
.L_x_436:
[----:B------:R-:W-:Y:S05]  /*0ec0*/  BSYNC B0 ;  /* 0x0000000000007941 */ /* 0x000fea0003800000 */
.L_x_434:
        /* <DEDUP_REMOVED lines=41> */
.L_x_438:
        /* <DEDUP_REMOVED lines=19> */
.L_x_439:
[----:B------:R-:W-:Y:S05]  /*1290*/  BSYNC B0 ;  /* 0x0000000000007941 */ /* 0x000fea0003800000 */
.L_x_437:
        /* <DEDUP_REMOVED lines=232> */
[----:B------:R-:W-:Y:S05]  /*2120*/  CALL.REL.NOINC `($__internal_9_$__cuda_sm20_div_s64) ;  /* 0x0000263000007944 */ /* 0x000fea0003c00000 */
        /* <DEDUP_REMOVED lines=9> */
.L_x_444:
        /* <DEDUP_REMOVED lines=22> */
.L_x_445:
[----:B------:R-:W-:Y:S05]  /*2320*/  BSYNC B0 ;  /* 0x0000000000007941 */ /* 0x000fea0003800000 */
.L_x_443:
        /* <DEDUP_REMOVED lines=19> */
.L_x_447:
        /* <DEDUP_REMOVED lines=22> */
.L_x_448:
[----:B------:R-:W-:Y:S05]  /*25c0*/  BSYNC B0 ;  /* 0x0000000000007941 */ /* 0x000fea0003800000 */
.L_x_446:
        /* <DEDUP_REMOVED lines=11> */
[----:B------:R-:W-:Y:S05]  /*2680*/  CALL.REL.NOINC `($__internal_9_$__cuda_sm20_div_s64) ;  /* 0x000020d000007944 */ /* 0x000fea0003c00000 */
[----:B------:R-:W-:-:S04]  /*2690*/  IADD3 R19, P0, RZ, -R20, RZ ;  /* 0x80000014ff137210 */ /* 0x000fc80007f1e0ff */
[----:B------:R-:W-:Y:S01]  /*26a0*/  IADD3.X R18, RZ, ~R21, RZ, P0, !PT ;  /* 0x80000015ff127210 */ /* 0x000fe200007fe4ff */
[----:B------:R-:W-:-:S04]  /*26b0*/  IMAD.WIDE.U32 R42, R5, R19, R42 ;  /* 0x00000013052a7225 */ /* 0x000fc800078e002a */
[----:B------:R-:W-:-:S04]  /*26c0*/  IMAD R18, R18, R5, RZ ;  /* 0x0000000512127224 */ /* 0x000fc800078e02ff */
[----:B------:R-:W-:-:S05]  /*26d0*/  IMAD R4, R4, R19, R18 ;  /* 0x0000001304047224 */ /* 0x000fca00078e0212 */
[----:B------:R-:W-:Y:S01]  /*26e0*/  IADD3 R4, R43, R4, RZ ;  /* 0x000000042b047210 */ /* 0x000fe20007ffe0ff */
[----:B------:R-:W-:Y:S05]  /*26f0*/  BRA `(.L_x_451) ;  /* 0x0000016000007947 */ /* 0x000fea0003800000 */
.L_x_450:
        /* <DEDUP_REMOVED lines=22> */
.L_x_451:
[----:B------:R-:W-:Y:S05]  /*2860*/  BSYNC B0 ;  /* 0x0000000000007941 */ /* 0x000fea0003800000 */
.L_x_449:
        /* <DEDUP_REMOVED lines=38> */
[----:B------:R-:W-:Y:S05]  /*2ad0*/  CALL.REL.NOINC `($__internal_9_$__cuda_sm20_div_s64) ;  /* 0x00001c8000007944 */ /* 0x000fea0003c00000 */
        /* <DEDUP_REMOVED lines=12> */
.L_x_453:
        /* <DEDUP_REMOVED lines=23> */
.L_x_454:
[----:B------:R-:W-:Y:S05]  /*2d10*/  BSYNC B0 ;  /* 0x0000000000007941 */ /* 0x000fea0003800000 */
.L_x_452:
        /* <DEDUP_REMOVED lines=18> */
.L_x_456:
        /* <DEDUP_REMOVED lines=22> */
.L_x_457:
[----:B------:R-:W-:Y:S05]  /*2fa0*/  BSYNC B0 ;  /* 0x0000000000007941 */ /* 0x000fea0003800000 */
.L_x_455:
        /* <DEDUP_REMOVED lines=22> */
.L_x_459:
        /* <DEDUP_REMOVED lines=23> */
.L_x_460:
[----:B------:R-:W-:Y:S05]  /*3280*/  BSYNC B0 ;  /* 0x0000000000007941 */ /* 0x000fea0003800000 */
.L_x_458:
        /* <DEDUP_REMOVED lines=38> */
.L_x_462:
        /* <DEDUP_REMOVED lines=23> */
.L_x_463:
[----:B------:R-:W-:Y:S05]  /*3660*/  BSYNC B0 ;  /* 0x0000000000007941 */ /* 0x000fea0003800000 */
.L_x_461:
        /* <DEDUP_REMOVED lines=29> */
.L_x_465:
        /* <DEDUP_REMOVED lines=23> */
.L_x_466:
[----:B------:R-:W-:Y:S05]  /*39b0*/  BSYNC B0 ;  /* 0x0000000000007941 */ /* 0x000fea0003800000 */
.L_x_464:
        /* <DEDUP_REMOVED lines=20> */
.L_x_442:
[----:B------:R-:W-:-:S04]  /*3b00*/  LEA R2, P0, R38, c[0x0][0x200], 0x2 ;  /* 0x0000800026027a11 */ /* 0x000fc800078010ff */
[----:B------:R-:W-:-:S05]  /*3b10*/  LEA.HI.X R3, R38, c[0x0][0x204], R39, 0x2, P0 ;  /* 0x0000810026037a11 */ /* 0x000fca00000f1427 */
[----:B------:R0:W-:Y:S04]  /*3b20*/  STG.E [R2.64], R32 ;  /* 0x0000002002007986 */ /* 0x0001e8000c10190a */
.L_x_441:
[----:B------:R-:W-:Y:S05]  /*3b30*/  BSYNC B1 ;  /* 0x0000000000017941 */ /* 0x000fea0003800000 */
.L_x_440:
[C---:B------:R-:W-:Y:S01]  /*3b40*/  ISETP.GE.OR P0, PT, R36.reuse, c[0x0][0x314], P2 ;  /* 0x0000c50024007a0c */ /* 0x040fe20001706670 */
[----:B------:R-:W-:Y:S01]  /*3b50*/  IMAD.MOV.U32 R13, RZ, RZ, c[0x0][0x314] ;  /* 0x0000c500ff0d7624 */ /* 0x000fe200078e00ff */
[C---:B------:R-:W-:Y:S01]  /*3b60*/  IADD3 R0, R36.reuse, 0x10, RZ ;  /* 0x0000001024007810 */ /* 0x040fe20007ffe0ff */
[----:B------:R-:W-:Y:S01]  /*3b70*/  IMAD.SHL.U32 R36, R36, 0x4, RZ ;  /* 0x0000000424247824 */ /* 0x000fe200078e00ff */
[----:B0-----:R-:W-:Y:S02]  /*3b80*/  MOV R4, RZ ;  /* 0x000000ff00047202 */ /* 0x001fe40000000f00 */
[----:B------:R-:W-:Y:S01]  /*3b90*/  ISETP.GE.OR P2, PT, R0, c[0x0][0x314], P2 ;  /* 0x0000c50000007a0c */ /* 0x000fe20001746670 */
[----:B------:R-:W-:-:S06]  /*3ba0*/  HFMA2.MMA R0, -RZ, RZ, 0, 0 ;  /* 0x00000000ff007435 */ /* 0x000fcc00000001ff */
[----:B------:R-:W-:-:S04]  /*3bb0*/  @!P0 FADD.FTZ R3, -R32, R33 ;  /* 0x0000002120038221 */ /* 0x000fc80000010100 */
[----:B------:R-:W-:Y:S02]  /*3bc0*/  @!P0 FMUL.FTZ R3, R3, 1.4426950216293334961 ;  /* 0x3fb8aa3b03038820 */ /* 0x000fe40000410000 */
[----:B------:R-:W-:Y:S02]  /*3bd0*/  @!P2 FADD.FTZ R32, -R32, R34 ;  /* 0x000000222020a221 */ /* 0x000fe40000010100 */
[----:B------:R-:W0:Y:S02]  /*3be0*/  @!P0 MUFU.EX2 R6, R3 ;  /* 0x0000000300068308 */ /* 0x000e240000000800 */
[----:B------:R-:W-:-:S06]  /*3bf0*/  @!P2 FMUL.FTZ R8, R32, 1.4426950216293334961 ;  /* 0x3fb8aa3b2008a820 */ /* 0x000fcc0000410000 */
[----:B------:R-:W1:Y:S01]  /*3c00*/  @!P2 MUFU.EX2 R8, R8 ;  /* 0x000000080008a308 */ /* 0x000e620000000800 */
[----:B0-----:R0:W-:Y:S01]  /*3c10*/  @!P0 STS [R27.X4], R6 ;  /* 0x000000061b008388 */ /* 0x0011e20000004800 */
[----:B------:R-:W-:Y:S01]  /*3c20*/  ISETP.GE.AND P0, PT, R13, 0x1, PT ;  /* 0x000000010d00780c */ /* 0x000fe20003f06270 */
[----:B------:R-:W-:Y:S02]  /*3c30*/  CS2R R2, SRZ ;  /* 0x0000000000027805 */ /* 0x000fe4000001ff00 */
[----:B-1----:R0:W-:Y:S04]  /*3c40*/  @!P2 STS [R27.X4+0x240], R8 ;  /* 0x000240081b00a388 */ /* 0x0021e80000004800 */
        /* <DEDUP_REMOVED lines=25> */
.L_x_469:
        /* <DEDUP_REMOVED lines=37> */
.L_x_468:
        /* <DEDUP_REMOVED lines=25> */
.L_x_470:
[----:B------:R-:W-:-:S13]  /*41c0*/  ISETP.LT.OR P4, PT, R14, c[0x0][0x314], P4 ;  /* 0x0000c5000e007a0c */ /* 0x000fda0002781670 */
[----:B------:R-:W-:Y:S05]  /*41d0*/  @!P4 BRA `(.L_x_467) ;  /* 0x000000a00000c947 */ /* 0x000fea0003800000 */
[----:B------:R-:W-:Y:S01]  /*41e0*/  ISETP.GE.AND P0, PT, R7, R16, PT ;  /* 0x000000100700720c */ /* 0x000fe20003f06270 */
[----:B------:R-:W-:-:S12]  /*41f0*/  BSSY B0, `(.L_x_471) ;  /* 0x0000003000007945 */ /* 0x000fd80003800000 */
[----:B------:R-:W-:Y:S05]  /*4200*/  @P0 BRA `(.L_x_472) ;  /* 0x0000001000000947 */ /* 0x000fea0003800000 */
[----:B------:R0:W5:Y:S02]  /*4210*/  LDG.E.128 R8, [R22.64] ;  /* 0x0000000a16087981 */ /* 0x000164000c1e1d00 */
.L_x_472:
[----:B------:R-:W-:Y:S05]  /*4220*/  BSYNC B0 ;  /* 0x0000000000007941 */ /* 0x000fea0003800000 */
.L_x_471:
[----:B------:R-:W1:Y:S02]  /*4230*/  LDS R5, [R6] ;  /* 0x0000000006057984 */ /* 0x000e640000000800 */
[C---:B-1---5:R-:W-:Y:S02]  /*4240*/  FFMA.FTZ R4, R5.reuse, R8, R4 ;  /* 0x0000000805047223 */ /* 0x062fe40000010004 */
[C---:B------:R-:W-:Y:S02]  /*4250*/  FFMA.FTZ R3, R5.reuse, R9, R3 ;  /* 0x0000000905037223 */ /* 0x040fe40000010003 */
[C---:B------:R-:W-:Y:S02]  /*4260*/  FFMA.FTZ R2, R5.reuse, R10, R2 ;  /* 0x0000000a05027223 */ /* 0x040fe40000010002 */
[----:B------:R-:W-:Y:S02]  /*4270*/  FFMA.FTZ R0, R5, R11, R0 ;  /* 0x0000000b05007223 */ /* 0x000fe40000010000 */
.L_x_467:
        /* <DEDUP_REMOVED lines=78> */
        .weak           $__internal_9_$__cuda_sm20_div_s64
        .type           $__internal_9_$__cuda_sm20_div_s64,@function
        .size           $__internal_9_$__cuda_sm20_div_s64,(.L_x_7705 - $__internal_9_$__cuda_sm20_div_s64)
$__internal_9_$__cuda_sm20_div_s64:
        /* <DEDUP_REMOVED lines=83> */
[----:B------:R-:W-:Y:S05]  /*4c90*/  RET.REL.NODEC R22 `(_ZN5flash32flash_fwd_splitkv_combine_kernelI23Flash_fwd_kernel_traitsILi64ELi64ELi256ELi4ELb0ELb0EN7cutlass6half_tE19Flash_kernel_traitsILi64ELi64ELi256ELi4ES3_EELi8ELi5ELb1EEEvNS_16Flash_fwd_paramsE) ;  /* 0xffffb36016007950 */ /* 0x000fea0003c3ffff */
.L_x_473:
        /* <DEDUP_REMOVED lines=14> */
.L_x_7705:


//--------------------- .text._ZN5flash32flash_fwd_splitkv_combine_kernelI23Flash_fwd_kernel_traitsILi64ELi64ELi256ELi4ELb0ELb0EN7cutlass6half_tE19Flash_kernel_traitsILi64ELi64ELi256ELi4ES3_EELi8ELi4ELb1EEEvNS_16Flash_fwd_paramsE --------------------------
	.section	.text._ZN5flash32flash_fwd_splitkv_combine_kernelI23Flash_fwd_kernel_traitsILi64ELi64ELi256ELi4ELb0ELb0EN7cutlass6half_tE19Flash_kernel_traitsILi64ELi64ELi256ELi4ES3_EELi8ELi4ELb1EEEvNS_16Flash_fwd_paramsE,"ax",@progbits
	.sectioninfo	@"SHI_REGISTERS=52"
	.align	128
        .global         _ZN5flash32flash_fwd_splitkv_combine_kernelI23Flash_fwd_kernel_traitsILi64ELi64ELi256ELi4ELb0ELb0EN7cutlass6half_tE19Flash_kernel_traitsILi64ELi64ELi256ELi4ES3_EELi8ELi4ELb1EEEvNS_16Flash_fwd_paramsE
        .type           _ZN5flash32flash_fwd_splitkv_combine_kernelI23Flash_fwd_kernel_traitsILi64ELi64ELi256ELi4ELb0ELb0EN7cutlass6half_tE19Flash_kernel_traitsILi64ELi64ELi256ELi4ES3_EELi8ELi4ELb1EEEvNS_16Flash_fwd_paramsE,@function
        .size           _ZN5flash32flash_fwd_splitkv_combine_kernelI23Flash_fwd_kernel_traitsILi64ELi64ELi256ELi4ELb0ELb0EN7cutlass6half_tE19Flash_kernel_traitsILi64ELi64ELi256ELi4ES3_EELi8ELi4ELb1EEEvNS_16Flash_fwd_paramsE,(.L_x_7706 - _ZN5flash32flash_fwd_splitkv_combine_kernelI23Flash_fwd_kernel_traitsILi64ELi64ELi256ELi4ELb0ELb0EN7cutlass6half_tE19Flash_kernel_traitsILi64ELi64ELi256ELi4ES3_EELi8ELi4ELb1EEEvNS_16Flash_fwd_paramsE)
        .other          _ZN5flash32flash_fwd_splitkv_combine_kernelI23Flash_fwd_kernel_traitsILi64ELi64ELi256ELi4ELb0ELb0EN7cutlass6half_tE19Flash_kernel_traitsILi64ELi64ELi256ELi4ES3_EELi8ELi4ELb1EEEvNS_16Flash_fwd_paramsE,@"STO_CUDA_ENTRY STV_DEFAULT"
_ZN5flash32flash_fwd_splitkv_combine_kernelI23Flash_fwd_kernel_traitsILi64ELi64ELi256ELi4ELb0ELb0EN7cutlass6half_tE19Flash_kernel_traitsILi64ELi64ELi256ELi4ES3_EELi8ELi4ELb1EEEvNS_16Flash_fwd_paramsE:
.text._ZN5flash32flash_fwd_splitkv_combine_kernelI23Flash_fwd_kernel_traitsILi64ELi64ELi256ELi4ELb0ELb0EN7cutlass6half_tE19Flash_kernel_traitsILi64ELi64ELi256ELi4ES3_EELi8ELi4ELb1EEEvNS_16Flash_fwd_paramsE:
        /* <DEDUP_REMOVED lines=23> */
[----:B------:R-:W-:Y:S05]  /*0170*/  CALL.REL.NOINC `($__internal_10_$__cuda_sm20_div_s64) ;  /* 0x0000454000007944 */ /* 0x000fea0003c00000 */
[----:B------:R-:W-:Y:S05]  /*0180*/  BRA `(.L_x_475) ;  /* 0x0000013000007947 */ /* 0x000fea0003800000 */
.L_x_474:
        /* <DEDUP_REMOVED lines=19> */
.L_x_475:
        /* <DEDUP_REMOVED lines=12> */
[----:B------:R-:W-:Y:S05]  /*0380*/  CALL.REL.NOINC `($__internal_10_$__cuda_sm20_div_s64) ;  /* 0x0000433000007944 */ /* 0x000fea0003c00000 */
[----:B------:R-:W-:Y:S02]  /*0390*/  MOV R28, R20 ;  /* 0x00000014001c7202 */ /* 0x000fe40000000f00 */
[----:B------:R-:W-:Y:S01]  /*03a0*/  MOV R29, R21 ;  /* 0x00000015001d7202 */ /* 0x000fe20000000f00 */
[----:B------:R-:W-:Y:S05]  /*03b0*/  BRA `(.L_x_478) ;  /* 0x0000013000007947 */ /* 0x000fea0003800000 */
.L_x_477:
        /* <DEDUP_REMOVED lines=19> */
.L_x_478:
[----:B------:R-:W-:Y:S05]  /*04f0*/  BSYNC B0 ;  /* 0x0000000000007941 */ /* 0x000fea0003800000 */
.L_x_476:
        /* <DEDUP_REMOVED lines=43> */
.L_x_480:
        /* <DEDUP_REMOVED lines=19> */
.L_x_481:
[----:B------:R-:W-:Y:S05]  /*08e0*/  BSYNC B0 ;  /* 0x0000000000007941 */ /* 0x000fea0003800000 */
.L_x_479:
        /* <DEDUP_REMOVED lines=74> */
[----:B------:R-:W-:Y:S02]  /*0d90*/  MOV R32, R20 ;  /* 0x0000001400207202 */ /* 0x000fe40000000f00 */
[----:B------:R-:W-:Y:S01]  /*0da0*/  MOV R33, R21 ;  /* 0x0000001500217202 */ /* 0x000fe20000000f00 */
[----:B------:R-:W-:Y:S05]  /*0db0*/  BRA `(.L_x_484) ;  /* 0x0000013000007947 */ /* 0x000fea0003800000 */
.L_x_483:
        /* <DEDUP_REMOVED lines=19> */
.L_x_484:
[----:B------:R-:W-:Y:S05]  /*0ef0*/  BSYNC B0 ;  /* 0x0000000000007941 */ /* 0x000fea0003800000 */
.L_x_482:
        /* <DEDUP_REMOVED lines=42> */
.L_x_486:
        /* <DEDUP_REMOVED lines=19> */
.L_x_487:
[----:B------:R-:W-:Y:S05]  /*12d0*/  BSYNC B0 ;  /* 0x0000000000007941 */ /* 0x000fea0003800000 */
.L_x_485:
        /* <DEDUP_REMOVED lines=131> */
.L_x_489:
[----:B------:R-:W-:Y:S05]  /*1b10*/  BSYNC B0 ;  /* 0x0000000000007941 */ /* 0x000fea0003800000 */
.L_x_488:
        /* <DEDUP_REMOVED lines=95> */
.L_x_494:
        /* <DEDUP_REMOVED lines=22> */
.L_x_495:
[----:B------:R-:W-:Y:S05]  /*2270*/  BSYNC B0 ;  /* 0x0000000000007941 */ /* 0x000fea0003800000 */
.L_x_493:
[----:B------:R-:W-:Y:S01]  /*2280*/  LOP3.LUT R19, R17, R0, RZ, 0xfc, !PT ;  /* 0x0000000011137212 */ /* 0x000fe200078efcff */
[----:B------:R-:W-:Y:S03]  /*2290*/  BSSY B0, `(.L_x_496) ;  /* 0x0000028000007945 */ /* 0x000fe60003800000 */
[----:B------:R-:W-:-:S13]  /*22a0*/  ISETP.NE.U32.AND P0, PT, R19, RZ, PT ;  /* 0x000000ff1300720c */ /* 0x000fda0003f05070 */
[----:B------:R-:W-:Y:S05]  /*22b0*/  @!P0 BRA `(.L_x_497) ;  /* 0x000000f000008947 */ /* 0x000fea0003800000 */
[----:B------:R-:W-:Y:S01]  /*22c0*/  IMAD.MOV.U32 R24, RZ, RZ, R30 ;  /* 0x000000ffff187224 */ /* 0x000fe200078e001e */
[----:B------:R-:W-:Y:S02]  /*22d0*/  MOV R23, R0 ;  /* 0x0000000000177202 */ /* 0x000fe40000000f00 */
[----:B------:R-:W-:Y:S02]  /*22e0*/  MOV R22, 0x2300 ;  /* 0x0000230000167802 */ /* 0x000fe40000000f00 */
[----:B------:R-:W-:Y:S05]  /*22f0*/  CALL.REL.NOINC `($__internal_10_$__cuda_sm20_div_s64) ;  /* 0x000023c000007944 */ /* 0x000fea0003c00000 */
        /* <DEDUP_REMOVED lines=11> */
.L_x_497:
        /* <DEDUP_REMOVED lines=22> */
.L_x_498:
[----:B------:R-:W-:Y:S05]  /*2510*/  BSYNC B0 ;  /* 0x0000000000007941 */ /* 0x000fea0003800000 */
.L_x_496:
        /* <DEDUP_REMOVED lines=11> */
[----:B------:R-:W-:Y:S05]  /*25d0*/  CALL.REL.NOINC `($__internal_10_$__cuda_sm20_div_s64) ;  /* 0x000020e000007944 */ /* 0x000fea0003c00000 */
[----:B------:R-:W-:-:S04]  /*25e0*/  IADD3 R17, P0, RZ, -R20, RZ ;  /* 0x80000014ff117210 */ /* 0x000fc80007f1e0ff */
[----:B------:R-:W-:Y:S01]  /*25f0*/  IADD3.X R18, RZ, ~R21, RZ, P0, !PT ;  /* 0x80000015ff127210 */ /* 0x000fe200007fe4ff */
[----:B------:R-:W-:-:S04]  /*2600*/  IMAD.WIDE.U32 R36, R5, R17, R36 ;  /* 0x0000001105247225 */ /* 0x000fc800078e0024 */
[----:B------:R-:W-:-:S04]  /*2610*/  IMAD R18, R18, R5, RZ ;  /* 0x0000000512127224 */ /* 0x000fc800078e02ff */
[----:B------:R-:W-:-:S05]  /*2620*/  IMAD R4, R4, R17, R18 ;  /* 0x0000001104047224 */ /* 0x000fca00078e0212 */
[----:B------:R-:W-:Y:S01]  /*2630*/  IADD3 R4, R37, R4, RZ ;  /* 0x0000000425047210 */ /* 0x000fe20007ffe0ff */
[----:B------:R-:W-:Y:S05]  /*2640*/  BRA `(.L_x_501) ;  /* 0x0000016000007947 */ /* 0x000fea0003800000 */
.L_x_500:
        /* <DEDUP_REMOVED lines=22> */
.L_x_501:
[----:B------:R-:W-:Y:S05]  /*27b0*/  BSYNC B0 ;  /* 0x0000000000007941 */ /* 0x000fea0003800000 */
.L_x_499:
        /* <DEDUP_REMOVED lines=38> */
[----:B------:R-:W-:Y:S05]  /*2a20*/  CALL.REL.NOINC `($__internal_10_$__cuda_sm20_div_s64) ;  /* 0x00001c9000007944 */ /* 0x000fea0003c00000 */
        /* <DEDUP_REMOVED lines=12> */
.L_x_503:
        /* <DEDUP_REMOVED lines=23> */
.L_x_504:
[----:B------:R-:W-:Y:S05]  /*2c60*/  BSYNC B0 ;  /* 0x0000000000007941 */ /* 0x000fea0003800000 */
.L_x_502:
        /* <DEDUP_REMOVED lines=19> */
.L_x_506:
        /* <DEDUP_REMOVED lines=22> */
.L_x_507:
[----:B------:R-:W-:Y:S05]  /*2f00*/  BSYNC B0 ;  /* 0x0000000000007941 */ /* 0x000fea0003800000 */
.L_x_505:
        /* <DEDUP_REMOVED lines=20> */
.L_x_509:
        /* <DEDUP_REMOVED lines=23> */
.L_x_510:
[----:B------:R-:W-:Y:S05]  /*31c0*/  BSYNC B0 ;  /* 0x0000000000007941 */ /* 0x000fea0003800000 */
.L_x_508:
        /* <DEDUP_REMOVED lines=25> */
[----:B------:R-:W-:Y:S05]  /*3360*/  CALL.REL.NOINC `($__internal_10_$__cuda_sm20_div_s64) ;  /* 0x0000135000007944 */ /* 0x000fea0003c00000 */
        /* <DEDUP_REMOVED lines=12> */
.L_x_512:
        /* <DEDUP_REMOVED lines=23> */
.L_x_513:
[----:B------:R-:W-:Y:S05]  /*35a0*/  BSYNC B0 ;  /* 0x0000000000007941 */ /* 0x000fea0003800000 */
.L_x_511:
        /* <DEDUP_REMOVED lines=29> */
.L_x_515:
        /* <DEDUP_REMOVED lines=23> */
.L_x_516:
[----:B------:R-:W-:Y:S05]  /*38f0*/  BSYNC B0 ;  /* 0x0000000000007941 */ /* 0x000fea0003800000 */
.L_x_514:
        /* <DEDUP_REMOVED lines=20> */
.L_x_492:
[----:B------:R-:W-:-:S04]  /*3a40*/  LEA R2, P0, R36, c[0x0][0x200], 0x2 ;  /* 0x0000800024027a11 */ /* 0x000fc800078010ff */
[----:B------:R-:W-:-:S05]  /*3a50*/  LEA.HI.X R3, R36, c[0x0][0x204], R37, 0x2, P0 ;  /* 0x0000810024037a11 */ /* 0x000fca00000f1425 */
[----:B------:R0:W-:Y:S04]  /*3a60*/  STG.E [R2.64], R28 ;  /* 0x0000001c02007986 */ /* 0x0001e8000c10190a */
.L_x_491:
[----:B------:R-:W-:Y:S05]  /*3a70*/  BSYNC B1 ;  /* 0x0000000000017941 */ /* 0x000fea0003800000 */
.L_x_490:
[----:B------:R-:W1:Y:S01]  /*3a80*/  S2R R0, SR_TID.X ;  /* 0x0000000000007919 */ /* 0x000e620000002100 */
[----:B------:R-:W-:Y:S02]  /*3a90*/  IMAD.MOV.U32 R13, RZ, RZ, c[0x0][0x314] ;  /* 0x0000c500ff0d7624 */ /* 0x000fe400078e00ff */
[----:B------:R-:W-:Y:S01]  /*3aa0*/  IMAD.MOV.U32 R4, RZ, RZ, RZ ;  /* 0x000000ffff047224 */ /* 0x000fe200078e00ff */
        /* <DEDUP_REMOVED lines=9> */
[----:B------:R-:W-:-:S12]  /*3b40*/  HFMA2.MMA R0, -RZ, RZ, 0, 0 ;  /* 0x00000000ff007435 */ /* 0x000fd800000001ff */
[----:B------:R-:W-:Y:S02]  /*3b50*/  @P0 FADD.FTZ R5, -R28, R29 ;  /* 0x0000001d1c050221 */ /* 0x000fe40000010100 */
[----:B------:R-:W-:Y:S02]  /*3b60*/  @P0 IMAD R6, R17, 0x9, R12 ;  /* 0x0000000911060824 */ /* 0x000fe400078e020c */
[----:B------:R-:W-:-:S06]  /*3b70*/  @P0 FMUL.FTZ R5, R5, 1.4426950216293334961 ;  /* 0x3fb8aa3b05050820 */ /* 0x000fcc0000410000 */
[----:B------:R-:W0:Y:S02]  /*3b80*/  @P0 MUFU.EX2 R5, R5 ;  /* 0x0000000500050308 */ /* 0x000e240000000800 */
[----:B0-----:R0:W-:Y:S04]  /*3b90*/  @P0 STS [R6.X4], R5 ;  /* 0x0000000506000388 */ /* 0x0011e80000004800 */
[----:B------:R-:W-:Y:S01]  /*3ba0*/  BAR.SYNC.DEFER_BLOCKING 0x0 ;  /* 0x0000000000007b1d */ /* 0x000fe20000010000 */
[----:B------:R-:W-:-:S13]  /*3bb0*/  ISETP.GE.AND P0, PT, R13, 0x1, PT ;  /* 0x000000010d00780c */ /* 0x000fda0003f06270 */
[----:B------:R-:W-:Y:S05]  /*3bc0*/  @!P0 BRA `(.L_x_517) ;  /* 0x0000061000008947 */ /* 0x000fea0003800000 */
[----:B------:R-:W-:Y:S01]  /*3bd0*/  ULDC UR5, c[0x0][0x22c] ;  /* 0x00008b0000057ab9 */ /* 0x000fe20000000800 */
[C---:B------:R-:W-:Y:S01]  /*3be0*/  IMAD R23, R12.reuse, 0x40, R16 ;  /* 0x000000400c177824 */ /* 0x040fe200078e0210 */
[----:B------:R-:W-:Y:S01]  /*3bf0*/  UIMAD UR5, UR8, UR5, URZ ;  /* 0x00000005080572a4 */ /* 0x000fe2000f8e023f */
[----:B------:R-:W-:Y:S01]  /*3c00*/  ISETP.GT.AND P1, PT, R13, 0x3, PT ;  /* 0x000000030d00780c */ /* 0x000fe20003f24270 */
[C---:B------:R-:W-:Y:S01]  /*3c10*/  IMAD R18, R7.reuse, c[0x0][0x22c], RZ ;  /* 0x00008b0007127a24 */ /* 0x040fe200078e02ff */
[----:B------:R-:W-:Y:S01]  /*3c20*/  PLOP3.LUT P4, PT, PT, PT, PT, 0x80, 0x0 ;  /* 0x000000000000781c */ /* 0x000fe20003f8f070 */
[----:B------:R-:W-:Y:S01]  /*3c30*/  USHF.R.S32.HI UR4, URZ, 0x1f, UR5 ;  /* 0x0000001f3f047899 */ /* 0x000fe20008011405 */
[----:B------:R-:W-:Y:S01]  /*3c40*/  IADD3 R15, R7, -UR8, RZ ;  /* 0x80000008070f7c10 */ /* 0x000fe2000fffe0ff */
[----:B0-----:R-:W-:Y:S01]  /*3c50*/  IMAD.SHL.U32 R6, R12, 0x4, RZ ;  /* 0x000000040c067824 */ /* 0x001fe200078e00ff */
[C---:B------:R-:W-:Y:S01]  /*3c60*/  IADD3 R0, P0, R23.reuse, UR5, RZ ;  /* 0x0000000517007c10 */ /* 0x040fe2000ff1e0ff */
[----:B------:R-:W-:Y:S01]  /*3c70*/  IMAD.MOV.U32 R14, RZ, RZ, RZ ;  /* 0x000000ffff0e7224 */ /* 0x000fe200078e00ff */
[----:B------:R-:W-:Y:S01]  /*3c80*/  CS2R R8, SRZ ;  /* 0x0000000000087805 */ /* 0x000fe2000001ff00 */
[----:B------:R-:W-:Y:S01]  /*3c90*/  CS2R R10, SRZ ;  /* 0x00000000000a7805 */ /* 0x000fe2000001ff00 */
[----:B------:R-:W-:Y:S01]  /*3ca0*/  LEA.HI.X.SX32 R23, R23, UR4, 0x1, P0 ;  /* 0x0000000417177c11 */ /* 0x000fe200080f0eff */
[----:B------:R-:W-:Y:S01]  /*3cb0*/  IMAD.WIDE R18, R18, 0x4, RZ ;  /* 0x0000000412127825 */ /* 0x000fe200078e02ff */
[----:B------:R-:W-:-:S04]  /*3cc0*/  LEA R22, P0, R0, c[0x0][0x1d8], 0x2 ;  /* 0x0000760000167a11 */ /* 0x000fc800078010ff */
[----:B------:R-:W-:Y:S01]  /*3cd0*/  LEA.HI.X R23, R0, c[0x0][0x1dc], R23, 0x2, P0 ;  /* 0x0000770000177a11 */ /* 0x000fe200000f1417 */
[----:B------:R-:W-:Y:S01]  /*3ce0*/  IMAD.MOV.U32 R0, RZ, RZ, RZ ;  /* 0x000000ffff007224 */ /* 0x000fe200078e00ff */
[----:B------:R-:W-:Y:S05]  /*3cf0*/  @!P1 BRA `(.L_x_518) ;  /* 0x0000029000009947 */ /* 0x000fea0003800000 */
[----:B------:R-:W-:Y:S02]  /*3d00*/  PLOP3.LUT P4, PT, PT, PT, PT, 0x8, 0x0 ;  /* 0x000000000000781c */ /* 0x000fe40003f8e170 */
[CC--:B------:R-:W-:Y:S02]  /*3d10*/  ISETP.GE.AND P3, PT, R12.reuse, R15.reuse, PT ;  /* 0x0000000f0c00720c */ /* 0x0c0fe40003f66270 */
[----:B------:R-:W-:Y:S02]  /*3d20*/  ISETP.GE.AND P0, PT, R12, R15, PT ;  /* 0x0000000f0c00720c */ /* 0x000fe40003f06270 */
[----:B------:R-:W-:-:S09]  /*3d30*/  IADD3 R13, R13, -0x3, RZ ;  /* 0xfffffffd0d0d7810 */ /* 0x000fd20007ffe0ff */
.L_x_519:
        /* <DEDUP_REMOVED lines=37> */
.L_x_518:
        /* <DEDUP_REMOVED lines=25> */
.L_x_520:
[----:B------:R-:W-:-:S13]  /*4120*/  ISETP.LT.OR P4, PT, R14, c[0x0][0x314], P4 ;  /* 0x0000c5000e007a0c */ /* 0x000fda0002781670 */
[----:B------:R-:W-:Y:S05]  /*4130*/  @!P4 BRA `(.L_x_517) ;  /* 0x000000a00000c947 */ /* 0x000fea0003800000 */
[----:B------:R-:W-:Y:S01]  /*4140*/  ISETP.GE.AND P0, PT, R12, R15, PT ;  /* 0x0000000f0c00720c */ /* 0x000fe20003f06270 */
[----:B------:R-:W-:-:S12]  /*4150*/  BSSY B0, `(.L_x_521) ;  /* 0x0000003000007945 */ /* 0x000fd80003800000 */
[----:B------:R-:W-:Y:S05]  /*4160*/  @P0 BRA `(.L_x_522) ;  /* 0x0000001000000947 */ /* 0x000fea0003800000 */
[----:B------:R0:W5:Y:S02]  /*4170*/  LDG.E.128 R8, [R22.64] ;  /* 0x0000000a16087981 */ /* 0x000164000c1e1d00 */
.L_x_522:
[----:B------:R-:W-:Y:S05]  /*4180*/  BSYNC B0 ;  /* 0x0000000000007941 */ /* 0x000fea0003800000 */
.L_x_521:
[----:B------:R-:W1:Y:S02]  /*4190*/  LDS R5, [R6] ;  /* 0x0000000006057984 */ /* 0x000e640000000800 */
[C---:B-1---5:R-:W-:Y:S02]  /*41a0*/  FFMA.FTZ R4, R5.reuse, R8, R4 ;  /* 0x0000000805047223 */ /* 0x062fe40000010004 */
[C---:B------:R-:W-:Y:S02]  /*41b0*/  FFMA.FTZ R3, R5.reuse, R9, R3 ;  /* 0x0000000905037223 */ /* 0x040fe40000010003 */
[C---:B------:R-:W-:Y:S02]  /*41c0*/  FFMA.FTZ R2, R5.reuse, R10, R2 ;  /* 0x0000000a05027223 */ /* 0x040fe40000010002 */
[----:B------:R-:W-:Y:S02]  /*41d0*/  FFMA.FTZ R0, R5, R11, R0 ;  /* 0x0000000b05007223 */ /* 0x000fe40000010000 */
.L_x_517:
[----:B------:R-:W-:Y:S02]  /*41e0*/  IADD3 R12, R12, UR8, RZ ;  /* 0x000000080c0c7c10 */ /* 0x000fe4000fffe0ff */
[----:B------:R-:W-:-:S02]  /*41f0*/  F2FP.PACK_AB R4, R3, R4 ;  /* 0x000000040304723e */ /* 0x000fc400000000ff */
[----:B------:R-:W-:Y:S02]  /*4200*/  ISETP.GE.AND P0, PT, R12, R7, PT ;  /* 0x000000070c00720c */ /* 0x000fe40003f06270 */
[----:B0-----:R-:W-:-:S11]  /*4210*/  F2FP.PACK_AB R5, R0, R2 ;  /* 0x000000020005723e */ /* 0x001fd600000000ff */
        /* <DEDUP_REMOVED lines=74> */
        .weak           $__internal_10_$__cuda_sm20_div_s64
        .type           $__internal_10_$__cuda_sm20_div_s64,@function
        .size           $__internal_10_$__cuda_sm20_div_s64,(.L_x_7706 - $__internal_10_$__cuda_sm20_div_s64)
$__internal_10_$__cuda_sm20_div_s64:
        /* <DEDUP_REMOVED lines=83> */
[----:B------:R-:W-:Y:S06]  /*4bf0*/  RET.REL.NODEC R26 `(_ZN5flash32flash_fwd_splitkv_combine_kernelI23Flash_fwd_kernel_traitsILi64ELi64ELi256ELi4ELb0ELb0EN7cutlass6half_tE19Flash_kernel_traitsILi64ELi64ELi256ELi4ES3_EELi8ELi4ELb1EEEvNS_16Flash_fwd_paramsE) ;  /* 0xffffb4001a007950 */ /* 0x000fec0003c3ffff */
.L_x_523:
        /* <DEDUP_REMOVED lines=16> */
.L_x_7706:


//--------------------- .text._ZN5flash32flash_fwd_splitkv_combine_kernelI23Flash_fwd_kernel_traitsILi64ELi64ELi256ELi4ELb0ELb0EN7cutlass6half_tE19Flash_kernel_traitsILi64ELi64ELi256ELi4ES3_EELi8ELi3ELb1EEEvNS_16Flash_fwd_paramsE --------------------------
	.section	.text._ZN5flash32flash_fwd_splitkv_combine_kernelI23Flash_fwd_kernel_traitsILi64ELi64ELi256ELi4ELb0ELb0EN7cutlass6half_tE19Flash_kernel_traitsILi64ELi64ELi256ELi4ES3_EELi8ELi3ELb1EEEvNS_16Flash_fwd_paramsE,"ax",@progbits
	.sectioninfo	@"SHI_REGISTERS=54"
	.align	128
        .global         _ZN5flash32flash_fwd_splitkv_combine_kernelI23Flash_fwd_kernel_traitsILi64ELi64ELi256ELi4ELb0ELb0EN7cutlass6half_tE19Flash_kernel_traitsILi64ELi64ELi256ELi4ES3_EELi8ELi3ELb1EEEvNS_16Flash_fwd_paramsE
        .type           _ZN5flash32flash_fwd_splitkv_combine_kernelI23Flash_fwd_kernel_traitsILi64ELi64ELi256ELi4ELb0ELb0EN7cutlass6half_tE19Flash_kernel_traitsILi64ELi64ELi256ELi4ES3_EELi8ELi3ELb1EEEvNS_16Flash_fwd_paramsE,@function
        .size           _ZN5flash32flash_fwd_splitkv_combine_kernelI23Flash_fwd_kernel_traitsILi64ELi64ELi256ELi4ELb0ELb0EN7cutlass6half_tE19Flash_kernel_traitsILi64ELi64ELi256ELi4ES3_EELi8ELi3ELb1EEEvNS_16Flash_fwd_paramsE,(.L_x_7707 - _ZN5flash32flash_fwd_splitkv_combine_kernelI23Flash_fwd_kernel_traitsILi64ELi64ELi256ELi4ELb0ELb0EN7cutlass6half_tE19Flash_kernel_traitsILi64ELi64ELi256ELi4ES3_EELi8ELi3ELb1EEEvNS_16Flash_fwd_paramsE)
        .other          _ZN5flash32flash_fwd_splitkv_combine_kernelI23Flash_fwd_kernel_traitsILi64ELi64ELi256ELi4ELb0ELb0EN7cutlass6half_tE19Flash_kernel_traitsILi64ELi64ELi256ELi4ES3_EELi8ELi3ELb1EEEvNS_16Flash_fwd_paramsE,@"STO_CUDA_ENTRY STV_DEFAULT"
_ZN5flash32flash_fwd_splitkv_combine_kernelI23Flash_fwd_kernel_traitsILi64ELi64ELi256ELi4ELb0ELb0EN7cutlass6half_tE19Flash_kernel_traitsILi64ELi64ELi256ELi4ES3_EELi8ELi3ELb1EEEvNS_16Flash_fwd_paramsE:
.text._ZN5flash32flash_fwd_splitkv_combine_kernelI23Flash_fwd_kernel_traitsILi64ELi64ELi256ELi4ELb0ELb0EN7cutlass6half_tE19Flash_kernel_traitsILi64ELi64ELi256ELi4ES3_EELi8ELi3ELb1EEEvNS_16Flash_fwd_paramsE:
        /* <DEDUP_REMOVED lines=23> */
[----:B------:R-:W-:Y:S05]  /*0170*/  CALL.REL.NOINC `($__internal_11_$__cuda_sm20_div_s64) ;  /* 0x000044a000007944 */ /* 0x000fea0003c00000 */
[----:B------:R-:W-:Y:S01]  /*0180*/  MOV R24, R0 ;  /* 0x0000000000187202 */ /* 0x000fe20000000f00 */
[----:B------:R-:W-:Y:S05]  /*0190*/  BRA `(.L_x_525) ;  /* 0x0000013000007947 */ /* 0x000fea0003800000 */
.L_x_524:
        /* <DEDUP_REMOVED lines=19> */
.L_x_525:
        /* <DEDUP_REMOVED lines=10> */
[----:B------:R-:W-:Y:S05]  /*0370*/  CALL.REL.NOINC `($__internal_11_$__cuda_sm20_div_s64) ;  /* 0x000042a000007944 */ /* 0x000fea0003c00000 */
[----:B------:R-:W-:Y:S02]  /*0380*/  MOV R12, R0 ;  /* 0x00000000000c7202 */ /* 0x000fe40000000f00 */
[----:B------:R-:W-:Y:S01]  /*0390*/  MOV R13, R25 ;  /* 0x00000019000d7202 */ /* 0x000fe20000000f00 */
[----:B------:R-:W-:Y:S05]  /*03a0*/  BRA `(.L_x_528) ;  /* 0x0000013000007947 */ /* 0x000fea0003800000 */
.L_x_527:
        /* <DEDUP_REMOVED lines=19> */
.L_x_528:
[----:B------:R-:W-:Y:S05]  /*04e0*/  BSYNC B0 ;  /* 0x0000000000007941 */ /* 0x000fea0003800000 */
.L_x_526:
        /* <DEDUP_REMOVED lines=44> */
.L_x_530:
        /* <DEDUP_REMOVED lines=19> */
.L_x_531:
[----:B------:R-:W-:Y:S05]  /*08e0*/  BSYNC B0 ;  /* 0x0000000000007941 */ /* 0x000fea0003800000 */
.L_x_529:
        /* <DEDUP_REMOVED lines=71> */
[----:B------:R-:W-:Y:S05]  /*0d60*/  CALL.REL.NOINC `($__internal_11_$__cuda_sm20_div_s64) ;  /* 0x000038b000007944 */ /* 0x000fea0003c00000 */
[----:B------:R-:W-:Y:S02]  /*0d70*/  MOV R32, R0 ;  /* 0x0000000000207202 */ /* 0x000fe40000000f00 */
[----:B------:R-:W-:Y:S01]  /*0d80*/  MOV R33, R25 ;  /* 0x0000001900217202 */ /* 0x000fe20000000f00 */
[----:B------:R-:W-:Y:S05]  /*0d90*/  BRA `(.L_x_534) ;  /* 0x0000013000007947 */ /* 0x000fea0003800000 */
.L_x_533:
        /* <DEDUP_REMOVED lines=19> */
.L_x_534:
[----:B------:R-:W-:Y:S05]  /*0ed0*/  BSYNC B0 ;  /* 0x0000000000007941 */ /* 0x000fea0003800000 */
.L_x_532:
        /* <DEDUP_REMOVED lines=42> */
.L_x_536:
        /* <DEDUP_REMOVED lines=19> */
.L_x_537:
[----:B------:R-:W-:Y:S05]  /*12b0*/  BSYNC B0 ;  /* 0x0000000000007941 */ /* 0x000fea0003800000 */
.L_x_535:
        /* <DEDUP_REMOVED lines=132> */
.L_x_539:
[----:B------:R-:W-:Y:S05]  /*1b00*/  BSYNC B0 ;  /* 0x0000000000007941 */ /* 0x000fea0003800000 */
.L_x_538:
        /* <DEDUP_REMOVED lines=85> */
.L_x_544:
        /* <DEDUP_REMOVED lines=22> */
.L_x_545:
[----:B------:R-:W-:Y:S05]  /*21c0*/  BSYNC B0 ;  /* 0x0000000000007941 */ /* 0x000fea0003800000 */
.L_x_543:
        /* <DEDUP_REMOVED lines=8> */
[----:B------:R-:W-:Y:S05]  /*2250*/  CALL.REL.NOINC `($__internal_11_$__cuda_sm20_div_s64) ;  /* 0x000023c000007944 */ /* 0x000fea0003c00000 */
        /* <DEDUP_REMOVED lines=10> */
.L_x_547:
        /* <DEDUP_REMOVED lines=22> */
.L_x_548:
[----:B------:R-:W-:Y:S05]  /*2460*/  BSYNC B0 ;  /* 0x0000000000007941 */ /* 0x000fea0003800000 */
.L_x_546:
        /* <DEDUP_REMOVED lines=11> */
[----:B------:R-:W-:Y:S05]  /*2520*/  CALL.REL.NOINC `($__internal_11_$__cuda_sm20_div_s64) ;  /* 0x000020f000007944 */ /* 0x000fea0003c00000 */
        /* <DEDUP_REMOVED lines=8> */
.L_x_550:
        /* <DEDUP_REMOVED lines=22> */
.L_x_551:
[----:B------:R-:W-:Y:S05]  /*2710*/  BSYNC B0 ;  /* 0x0000000000007941 */ /* 0x000fea0003800000 */
.L_x_549:
        /* <DEDUP_REMOVED lines=50> */
.L_x_553:
        /* <DEDUP_REMOVED lines=23> */
.L_x_554:
[----:B------:R-:W-:Y:S05]  /*2bb0*/  BSYNC B0 ;  /* 0x0000000000007941 */ /* 0x000fea0003800000 */
.L_x_552:
        /* <DEDUP_REMOVED lines=19> */
.L_x_556:
        /* <DEDUP_REMOVED lines=22> */
.L_x_557:
[----:B------:R-:W-:Y:S05]  /*2e50*/  BSYNC B0 ;  /* 0x0000000000007941 */ /* 0x000fea0003800000 */
.L_x_555:
        /* <DEDUP_REMOVED lines=21> */
.L_x_559:
        /* <DEDUP_REMOVED lines=23> */
.L_x_560:
[----:B------:R-:W-:Y:S05]  /*3120*/  BSYNC B0 ;  /* 0x0000000000007941 */ /* 0x000fea0003800000 */
.L_x_558:
        /* <DEDUP_REMOVED lines=38> */
.L_x_562:
        /* <DEDUP_REMOVED lines=23> */
.L_x_563:
[----:B------:R-:W-:Y:S05]  /*3500*/  BSYNC B0 ;  /* 0x0000000000007941 */ /* 0x000fea0003800000 */
.L_x_561:
        /* <DEDUP_REMOVED lines=27> */
.L_x_565:
        /* <DEDUP_REMOVED lines=23> */
.L_x_566:
[----:B------:R-:W-:Y:S05]  /*3830*/  BSYNC B0 ;  /* 0x0000000000007941 */ /* 0x000fea0003800000 */
.L_x_564:
        /* <DEDUP_REMOVED lines=20> */
.L_x_542:
[----:B------:R-:W-:-:S04]  /*3980*/  LEA R2, P0, R34, c[0x0][0x200], 0x2 ;  /* 0x0000800022027a11 */ /* 0x000fc800078010ff */
[----:B------:R-:W-:-:S05]  /*3990*/  LEA.HI.X R3, R34, c[0x0][0x204], R35, 0x2, P0 ;  /* 0x0000810022037a11 */ /* 0x000fca00000f1423 */
[----:B------:R0:W-:Y:S04]  /*39a0*/  STG.E [R2.64], R28 ;  /* 0x0000001c02007986 */ /* 0x0001e8000c10190a */
.L_x_541:
[----:B------:R-:W-:Y:S05]  /*39b0*/  BSYNC B1 ;  /* 0x0000000000017941 */ /* 0x000fea0003800000 */
.L_x_540:
[----:B------:R-:W1:Y:S01]  /*39c0*/  S2R R16, SR_TID.X ;  /* 0x0000000000107919 */ /* 0x000e620000002100 */
[----:B------:R-:W-:Y:S02]  /*39d0*/  IMAD.MOV.U32 R12, RZ, RZ, c[0x0][0x314] ;  /* 0x0000c500ff0c7624 */ /* 0x000fe400078e00ff */
        /* <DEDUP_REMOVED lines=9> */
[----:B------:R-:W-:-:S03]  /*3a70*/  IMAD.MOV.U32 R0, RZ, RZ, RZ ;  /* 0x000000ffff007224 */ /* 0x000fc600078e00ff */
        /* <DEDUP_REMOVED lines=9> */
[----:B------:R-:W-:-:S13]  /*3b10*/  ISETP.GE.AND P0, PT, R12, 0x1, PT ;  /* 0x000000010c00780c */ /* 0x000fda0003f06270 */
[----:B------:R-:W-:Y:S05]  /*3b20*/  @!P0 BRA `(.L_x_567) ;  /* 0x0000061000008947 */ /* 0x000fea0003800000 */
[----:B------:R-:W-:Y:S01]  /*3b30*/  ULDC UR5, c[0x0][0x22c] ;  /* 0x00008b0000057ab9 */ /* 0x000fe20000000800 */
[----:B0-----:R-:W-:Y:S01]  /*3b40*/  IMAD R23, R15, 0x40, R16 ;  /* 0x000000400f177824 */ /* 0x001fe200078e0210 */
[----:B------:R-:W-:Y:S01]  /*3b50*/  UIMAD UR5, UR8, UR5, URZ ;  /* 0x00000005080572a4 */ /* 0x000fe2000f8e023f */
[----:B------:R-:W-:Y:S01]  /*3b60*/  ISETP.GT.AND P1, PT, R12, 0x3, PT ;  /* 0x000000030c00780c */ /* 0x000fe20003f24270 */
[C---:B------:R-:W-:Y:S01]  /*3b70*/  IMAD R18, R7.reuse, c[0x0][0x22c], RZ ;  /* 0x00008b0007127a24 */ /* 0x040fe200078e02ff */
[----:B------:R-:W-:Y:S01]  /*3b80*/  PLOP3.LUT P4, PT, PT, PT, PT, 0x80, 0x0 ;  /* 0x000000000000781c */ /* 0x000fe20003f8f070 */
[----:B------:R-:W-:Y:S01]  /*3b90*/  USHF.R.S32.HI UR4, URZ, 0x1f, UR5 ;  /* 0x0000001f3f047899 */ /* 0x000fe20008011405 */
[----:B------:R-:W-:Y:S01]  /*3ba0*/  IADD3 R14, R7, -UR8, RZ ;  /* 0x80000008070e7c10 */ /* 0x000fe2000fffe0ff */
[----:B------:R-:W-:Y:S01]  /*3bb0*/  IMAD.SHL.U32 R6, R15, 0x4, RZ ;  /* 0x000000040f067824 */ /* 0x000fe200078e00ff */
        /* <DEDUP_REMOVED lines=14> */
.L_x_569:
[----:B------:R0:W2:Y:S01]  /*3ca0*/  @!P3 LDG.E.128 R8, [R22.64] ;  /* 0x0000000a1608b981 */ /* 0x0000a2000c1e1d00 */
[----:B------:R-:W-:Y:S02]  /*3cb0*/  PLOP3.LUT P3, PT, P0, PT, PT, 0x80, 0x0 ;  /* 0x000000000000781c */ /* 0x000fe4000076f070 */
[C---:B------:R-:W-:Y:S01]  /*3cc0*/  IADD3 R24, P1, R18.reuse, R22, RZ ;  /* 0x0000001612187210 */ /* 0x040fe20007f3e0ff */
[----:B------:R-:W2:Y:S01]  /*3cd0*/  LDS R5, [R6] ;  /* 0x0000000006057984 */ /* 0x000ea20000000800 */
[----:B------:R-:W-:Y:S02]  /*3ce0*/  IADD3 R13, R13, 0x4, RZ ;  /* 0x000000040d0d7810 */ /* 0x000fe40007ffe0ff */
[----:B------:R-:W-:Y:S02]  /*3cf0*/  IADD3.X R25, R19, R23, RZ, P1, !PT ;  /* 0x0000001713197210 */ /* 0x000fe40000ffe4ff */
        /* <DEDUP_REMOVED lines=31> */
.L_x_568:
[----:B------:R-:W-:-:S04]  /*3ef0*/  IADD3 R5, -R13, c[0x0][0x314], RZ ;  /* 0x0000c5000d057a10 */ /* 0x000fc80007ffe1ff */
[----:B------:R-:W-:-:S13]  /*3f00*/  ISETP.GT.AND P0, PT, R5, 0x1, PT ;  /* 0x000000010500780c */ /* 0x000fda0003f04270 */
[----:B------:R-:W-:Y:S05]  /*3f10*/  @!P0 BRA `(.L_x_570) ;  /* 0x0000016000008947 */ /* 0x000fea0003800000 */
[----:B------:R-:W-:Y:S01]  /*3f20*/  ISETP.GE.AND P0, PT, R15, R14, PT ;  /* 0x0000000e0f00720c */ /* 0x000fe20003f06270 */
[----:B------:R-:W0:Y:S01]  /*3f30*/  LDS R25, [R6] ;  /* 0x0000000006197984 */ /* 0x000e220000000800 */
[----:B------:R-:W-:-:S03]  /*3f40*/  IADD3 R26, P1, R18, R22, RZ ;  /* 0x00000016121a7210 */ /* 0x000fc60007f3e0ff */
[----:B------:R1:W2:Y:S08]  /*3f50*/  LDS R20, [R6+0x24] ;  /* 0x0000240006147984 */ /* 0x0002b00000000800 */
[----:B------:R-:W0:Y:S01]  /*3f60*/  @!P0 LDG.E.128 R8, [R22.64] ;  /* 0x0000000a16088981 */ /* 0x000e22000c1e1d00 */
[----:B------:R-:W-:Y:S02]  /*3f70*/  IADD3.X R27, R19, R23, RZ, P1, !PT ;  /* 0x00000017131b7210 */ /* 0x000fe40000ffe4ff */
[----:B------:R-:W-:Y:S01]  /*3f80*/  IADD3 R13, R13, 0x1, RZ ;  /* 0x000000010d0d7810 */ /* 0x000fe20007ffe0ff */
[----:B0-----:R-:W-:-:S02]  /*3f90*/  FFMA.FTZ R21, R8, R25, R4 ;  /* 0x0000001908157223 */ /* 0x001fc40000010004 */
[-C--:B------:R-:W-:Y:S02]  /*3fa0*/  FFMA.FTZ R12, R9, R25.reuse, R3 ;  /* 0x00000019090c7223 */ /* 0x080fe40000010003 */
[-C--:B------:R-:W-:Y:S02]  /*3fb0*/  FFMA.FTZ R5, R10, R25.reuse, R2 ;  /* 0x000000190a057223 */ /* 0x080fe40000010002 */
[----:B------:R-:W-:Y:S02]  /*3fc0*/  FFMA.FTZ R0, R11, R25, R0 ;  /* 0x000000190b007223 */ /* 0x000fe40000010000 */
[----:B------:R-:W2:Y:S01]  /*3fd0*/  @!P0 LDG.E.128 R8, [R26.64] ;  /* 0x0000000a1a088981 */ /* 0x000ea2000c1e1d00 */
[----:B------:R-:W-:Y:S02]  /*3fe0*/  IADD3 R22, P0, R18, R26, RZ ;  /* 0x0000001a12167210 */ /* 0x000fe40007f1e0ff */
[----:B------:R-:W-:Y:S02]  /*3ff0*/  IADD3 R18, R6, 0x24, RZ ;  /* 0x0000002406127810 */ /* 0x000fe40007ffe0ff */
[----:B------:R-:W-:-:S02]  /*4000*/  IADD3.X R23, R19, R27, RZ, P0, !PT ;  /* 0x0000001b13177210 */ /* 0x000fc400007fe4ff */
[----:B------:R-:W-:Y:S02]  /*4010*/  PLOP3.LUT P4, PT, PT, PT, PT, 0x8, 0x0 ;  /* 0x000000000000781c */ /* 0x000fe40003f8e170 */
[----:B------:R-:W-:Y:S02]  /*4020*/  IADD3 R13, R13, 0x1, RZ ;  /* 0x000000010d0d7810 */ /* 0x000fe40007ffe0ff */
[----:B-1----:R-:W-:Y:S01]  /*4030*/  IADD3 R6, R18, 0x24, RZ ;  /* 0x0000002412067810 */ /* 0x002fe20007ffe0ff */
[-C--:B--2---:R-:W-:Y:S02]  /*4040*/  FFMA.FTZ R4, R8, R20.reuse, R21 ;  /* 0x0000001408047223 */ /* 0x084fe40000010015 */
[-C--:B------:R-:W-:Y:S02]  /*4050*/  FFMA.FTZ R3, R9, R20.reuse, R12 ;  /* 0x0000001409037223 */ /* 0x080fe4000001000c */
[-C--:B------:R-:W-:Y:S02]  /*4060*/  FFMA.FTZ R2, R10, R20.reuse, R5 ;  /* 0x000000140a027223 */ /* 0x080fe40000010005 */
[----:B------:R-:W-:-:S02]  /*4070*/  FFMA.FTZ R0, R11, R20, R0 ;  /* 0x000000140b007223 */ /* 0x000fc40000010000 */
.L_x_570:
[----:B------:R-:W-:-:S13]  /*4080*/  ISETP.LT.OR P4, PT, R13, c[0x0][0x314], P4 ;  /* 0x0000c5000d007a0c */ /* 0x000fda0002781670 */
[----:B------:R-:W-:Y:S05]  /*4090*/  @!P4 BRA `(.L_x_567) ;  /* 0x000000a00000c947 */ /* 0x000fea0003800000 */
[----:B------:R-:W-:Y:S01]  /*40a0*/  ISETP.GE.AND P0, PT, R15, R14, PT ;  /* 0x0000000e0f00720c */ /* 0x000fe20003f06270 */
[----:B------:R-:W-:-:S12]  /*40b0*/  BSSY B0, `(.L_x_571) ;  /* 0x0000003000007945 */ /* 0x000fd80003800000 */
[----:B------:R-:W-:Y:S05]  /*40c0*/  @P0 BRA `(.L_x_572) ;  /* 0x0000001000000947 */ /* 0x000fea0003800000 */
[----:B------:R0:W5:Y:S02]  /*40d0*/  LDG.E.128 R8, [R22.64] ;  /* 0x0000000a16087981 */ /* 0x000164000c1e1d00 */
.L_x_572:
[----:B------:R-:W-:Y:S05]  /*40e0*/  BSYNC B0 ;  /* 0x0000000000007941 */ /* 0x000fea0003800000 */
.L_x_571:
[----:B------:R-:W1:Y:S02]  /*40f0*/  LDS R5, [R6] ;  /* 0x0000000006057984 */ /* 0x000e640000000800 */
[C---:B-1---5:R-:W-:Y:S02]  /*4100*/  FFMA.FTZ R4, R5.reuse, R8, R4 ;  /* 0x0000000805047223 */ /* 0x062fe40000010004 */
[C---:B------:R-:W-:Y:S02]  /*4110*/  FFMA.FTZ R3, R5.reuse, R9, R3 ;  /* 0x0000000905037223 */ /* 0x040fe40000010003 */
[C---:B------:R-:W-:Y:S02]  /*4120*/  FFMA.FTZ R2, R5.reuse, R10, R2 ;  /* 0x0000000a05027223 */ /* 0x040fe40000010002 */
[----:B------:R-:W-:Y:S02]  /*4130*/  FFMA.FTZ R0, R5, R11, R0 ;  /* 0x0000000b05007223 */ /* 0x000fe40000010000 */
.L_x_567:
[----:B0-----:R-:W-:Y:S02]  /*4140*/  IADD3 R6, R15, UR8, RZ ;  /* 0x000000080f067c10 */ /* 0x001fe4000fffe0ff */
        /* <DEDUP_REMOVED lines=77> */
        .weak           $__internal_11_$__cuda_sm20_div_s64
        .type           $__internal_11_$__cuda_sm20_div_s64,@function
        .size           $__internal_11_$__cuda_sm20_div_s64,(.L_x_7707 - $__internal_11_$__cuda_sm20_div_s64)
$__internal_11_$__cuda_sm20_div_s64:
        /* <DEDUP_REMOVED lines=83> */
[----:B------:R-:W-:Y:S06]  /*4b50*/  RET.REL.NODEC R38 `(_ZN5flash32flash_fwd_splitkv_combine_kernelI23Flash_fwd_kernel_traitsILi64ELi64ELi256ELi4ELb0ELb0EN7cutlass6half_tE19Flash_kernel_traitsILi64ELi64ELi256ELi4ES3_EELi8ELi3ELb1EEEvNS_16Flash_fwd_paramsE) ;  /* 0xffffb4a026007950 */ /* 0x000fec0003c3ffff */
.L_x_573:
        /* <DEDUP_REMOVED lines=10> */
.L_x_7707:


//--------------------- .text._ZN5flash32flash_fwd_splitkv_combine_kernelI23Flash_fwd_kernel_traitsILi64ELi64ELi256ELi4ELb0ELb0EN7cutlass6half_tE19Flash_kernel_traitsILi64ELi64ELi256ELi4ES3_EELi8ELi2ELb1EEEvNS_16Flash_fwd_paramsE --------------------------
	.section	.text._ZN5flash32flash_fwd_splitkv_combine_kernelI23Flash_fwd_kernel_traitsILi64ELi64ELi256ELi4ELb0ELb0EN7cutlass6half_tE19Flash_kernel_traitsILi64ELi64ELi256ELi4ES3_EELi8ELi2ELb1EEEvNS_16Flash_fwd_paramsE,"ax",@progbits
	.sectioninfo	@"SHI_REGISTERS=54"
	.align	128
        .global         _ZN5flash32flash_fwd_splitkv_combine_kernelI23Flash_fwd_kernel_traitsILi64ELi64ELi256ELi4ELb0ELb0EN7cutlass6half_tE19Flash_kernel_traitsILi64ELi64ELi256ELi4ES3_EELi8ELi2ELb1EEEvNS_16Flash_fwd_paramsE
        .type           _ZN5flash32flash_fwd_splitkv_combine_kernelI23Flash_fwd_kernel_traitsILi64ELi64ELi256ELi4ELb0ELb0EN7cutlass6half_tE19Flash_kernel_traitsILi64ELi64ELi256ELi4ES3_EELi8ELi2ELb1EEEvNS_16Flash_fwd_paramsE,@function
        .size           _ZN5flash32flash_fwd_splitkv_combine_kernelI23Flash_fwd_kernel_traitsILi64ELi64ELi256ELi4ELb0ELb0EN7cutlass6half_tE19Flash_kernel_traitsILi64ELi64ELi256ELi4ES3_EELi8ELi2ELb1EEEvNS_16Flash_fwd_paramsE,(.L_x_7708 - _ZN5flash32flash_fwd_splitkv_combine_kernelI23Flash_fwd_kernel_traitsILi64ELi64ELi256ELi4ELb0ELb0EN7cutlass6half_tE19Flash_kernel_traitsILi64ELi64ELi256ELi4ES3_EELi8ELi2ELb1EEEvNS_16Flash_fwd_paramsE)
        .other          _ZN5flash32flash_fwd_splitkv_combine_kernelI23Flash_fwd_kernel_traitsILi64ELi64ELi256ELi4ELb0ELb0EN7cutlass6half_tE19Flash_kernel_traitsILi64ELi64ELi256ELi4ES3_EELi8ELi2ELb1EEEvNS_16Flash_fwd_paramsE,@"STO_CUDA_ENTRY STV_DEFAULT"
_ZN5flash32flash_fwd_splitkv_combine_kernelI23Flash_fwd_kernel_traitsILi64ELi64ELi256ELi4ELb0ELb0EN7cutlass6half_tE19Flash_kernel_traitsILi64ELi64ELi256ELi4ES3_EELi8ELi2ELb1EEEvNS_16Flash_fwd_paramsE:
.text._ZN5flash32flash_fwd_splitkv_combine_kernelI23Flash_fwd_kernel_traitsILi64ELi64ELi256ELi4ELb0ELb0EN7cutlass6half_tE19Flash_kernel_traitsILi64ELi64ELi256ELi4ES3_EELi8ELi2ELb1EEEvNS_16Flash_fwd_paramsE:
        /* <DEDUP_REMOVED lines=23> */
[----:B------:R-:W-:Y:S05]  /*0170*/  CALL.REL.NOINC `($__internal_12_$__cuda_sm20_div_s64) ;  /* 0x0000448000007944 */ /* 0x000fea0003c00000 */
[----:B------:R-:W-:Y:S01]  /*0180*/  MOV R20, R0 ;  /* 0x0000000000147202 */ /* 0x000fe20000000f00 */
[----:B------:R-:W-:Y:S05]  /*0190*/  BRA `(.L_x_575) ;  /* 0x0000013000007947 */ /* 0x000fea0003800000 */
.L_x_574:
        /* <DEDUP_REMOVED lines=19> */
.L_x_575:
        /* <DEDUP_REMOVED lines=10> */
[----:B------:R-:W-:Y:S05]  /*0370*/  CALL.REL.NOINC `($__internal_12_$__cuda_sm20_div_s64) ;  /* 0x0000428000007944 */ /* 0x000fea0003c00000 */
[----:B------:R-:W-:Y:S02]  /*0380*/  MOV R10, R0 ;  /* 0x00000000000a7202 */ /* 0x000fe40000000f00 */
[----:B------:R-:W-:Y:S01]  /*0390*/  MOV R11, R21 ;  /* 0x00000015000b7202 */ /* 0x000fe20000000f00 */
[----:B------:R-:W-:Y:S05]  /*03a0*/  BRA `(.L_x_578) ;  /* 0x0000013000007947 */ /* 0x000fea0003800000 */
.L_x_577:
        /* <DEDUP_REMOVED lines=19> */
.L_x_578:
[----:B------:R-:W-:Y:S05]  /*04e0*/  BSYNC B0 ;  /* 0x0000000000007941 */ /* 0x000fea0003800000 */
.L_x_576:
        /* <DEDUP_REMOVED lines=43> */
.L_x_580:
        /* <DEDUP_REMOVED lines=19> */
.L_x_581:
[----:B------:R-:W-:Y:S05]  /*08d0*/  BSYNC B0 ;  /* 0x0000000000007941 */ /* 0x000fea0003800000 */
.L_x_579:
        /* <DEDUP_REMOVED lines=20> */
[----:B------:R-:W-:Y:S02]  /*0a20*/  IMAD.MOV R0, RZ, RZ, -R4 ;  /* 0x000000ffff007224 */ /* 0x000fe400078e0a04 */
[----:B------:R-:W-:Y:S02]  /*0a30*/  IMAD.MOV.U32 R7, RZ, RZ, c[0x0][0x1c0] ;  /* 0x00007000ff077624 */ /* 0x000fe400078e00ff */
[----:B------:R-:W-:-:S03]  /*0a40*/  IMAD R0, R5, R0, R6 ;  /* 0x0000000005007224 */ /* 0x000fc600078e0206 */
[C---:B------:R-:W-:Y:S01]  /*0a50*/  IADD3 R6, R7.reuse, -0x1, RZ ;  /* 0xffffffff07067810 */ /* 0x040fe20007ffe0ff */
[----:B------:R-:W-:Y:S01]  /*0a60*/  IMAD R7, R7, c[0x0][0x214], RZ ;  /* 0x0000850007077a24 */ /* 0x000fe200078e02ff */
[----:B------:R-:W-:-:S13]  /*0a70*/  ISETP.GT.U32.AND P1, PT, R5, R0, PT ;  /* 0x000000000500720c */ /* 0x000fda0003f24070 */
[----:B------:R-:W-:Y:S01]  /*0a80*/  @!P1 IMAD.IADD R0, R0, 0x1, -R5 ;  /* 0x0000000100009824 */ /* 0x000fe200078e0a05 */
[----:B------:R-:W-:Y:S02]  /*0a90*/  @!P1 IADD3 R4, R4, 0x1, RZ ;  /* 0x0000000104049810 */ /* 0x000fe40007ffe0ff */
[----:B------:R-:W-:Y:S02]  /*0aa0*/  ISETP.NE.AND P1, PT, RZ, c[0x0][0x214], PT ;  /* 0x00008500ff007a0c */ /* 0x000fe40003f25270 */
[----:B------:R-:W-:-:S13]  /*0ab0*/  ISETP.GE.U32.AND P0, PT, R0, R5, PT ;  /* 0x000000050000720c */ /* 0x000fda0003f06070 */
        /* <DEDUP_REMOVED lines=41> */
[----:B------:R-:W-:Y:S05]  /*0d50*/  CALL.REL.NOINC `($__internal_12_$__cuda_sm20_div_s64) ;  /* 0x000038a000007944 */ /* 0x000fea0003c00000 */
[----:B------:R-:W-:Y:S02]  /*0d60*/  MOV R38, R0 ;  /* 0x0000000000267202 */ /* 0x000fe40000000f00 */
[----:B------:R-:W-:Y:S01]  /*0d70*/  MOV R39, R21 ;  /* 0x0000001500277202 */ /* 0x000fe20000000f00 */
[----:B------:R-:W-:Y:S05]  /*0d80*/  BRA `(.L_x_584) ;  /* 0x0000013000007947 */ /* 0x000fea0003800000 */
.L_x_583:
        /* <DEDUP_REMOVED lines=19> */
.L_x_584:
[----:B------:R-:W-:Y:S05]  /*0ec0*/  BSYNC B0 ;  /* 0x0000000000007941 */ /* 0x000fea0003800000 */
.L_x_582:
        /* <DEDUP_REMOVED lines=10> */
[----:B0-----:R-:W-:-:S04]  /*0f70*/  IMAD.MOV R14, RZ, RZ, -R15 ;  /* 0x000000ffff0e7224 */ /* 0x001fc800078e0a0f */
[----:B------:R-:W-:Y:S02]  /*0f80*/  IMAD R9, R14, R13, RZ ;  /* 0x0000000d0e097224 */ /* 0x000fe400078e02ff */
[----:B------:R-:W-:-:S04]  /*0f90*/  IMAD.MOV.U32 R14, RZ, RZ, RZ ;  /* 0x000000ffff0e7224 */ /* 0x000fc800078e00ff */
        /* <DEDUP_REMOVED lines=27> */
[----:B------:R-:W-:Y:S02]  /*1150*/  MOV R22, R0 ;  /* 0x0000000000167202 */ /* 0x000fe40000000f00 */
[----:B------:R-:W-:Y:S01]  /*1160*/  MOV R23, R21 ;  /* 0x0000001500177202 */ /* 0x000fe20000000f00 */
[----:B------:R-:W-:Y:S05]  /*1170*/  BRA `(.L_x_587) ;  /* 0x0000013000007947 */ /* 0x000fea0003800000 */
.L_x_586:
        /* <DEDUP_REMOVED lines=19> */
.L_x_587:
[----:B------:R-:W-:Y:S05]  /*12b0*/  BSYNC B0 ;  /* 0x0000000000007941 */ /* 0x000fea0003800000 */
.L_x_585:
[----:B------:R-:W-:Y:S01]  /*12c0*/  IABS R9, c[0x0][0x214] ;  /* 0x0000850000097a13 */ /* 0x000fe20000000000 */
[----:B------:R-:W-:Y:S01]  /*12d0*/  IMAD.MOV.U32 R10, RZ, RZ, RZ ;  /* 0x000000ffff0a7224 */ /* 0x000fe200078e00ff */
[----:B------:R-:W-:Y:S01]  /*12e0*/  ISETP.GT.AND P3, PT, R7, RZ, PT ;  /* 0x000000ff0700720c */ /* 0x000fe20003f64270 */
[----:B------:R-:W-:Y:S01]  /*12f0*/  IMAD.MOV.U32 R20, RZ, RZ, RZ ;  /* 0x000000ffff147224 */ /* 0x000fe200078e00ff */
[----:B------:R-:W0:Y:S01]  /*1300*/  I2F.RP R13, R9 ;  /* 0x00000009000d7306 */ /* 0x000e220000209400 */
[----:B------:R-:W-:Y:S01]  /*1310*/  ULDC.U8 UR4, c[0x0][0x329] ;  /* 0x0000ca4000047ab9 */ /* 0x000fe20000000000 */
[----:B------:R-:W-:Y:S01]  /*1320*/  IMAD.MOV.U32 R36, RZ, RZ, c[0x0][0x214] ;  /* 0x00008500ff247624 */ /* 0x000fe200078e00ff */
[----:B------:R-:W-:Y:S01]  /*1330*/  ULDC.64 UR8, c[0x0][0x118] ;  /* 0x0000460000087ab9 */ /* 0x000fe20000000a00 */
        /* <DEDUP_REMOVED lines=9> */
[----:B------:R-:W-:-:S03]  /*13d0*/  ISETP.GE.AND P1, PT, R8, RZ, PT ;  /* 0x000000ff0800720c */ /* 0x000fc60003f26270 */
        /* <DEDUP_REMOVED lines=8> */
[----:B------:R-:W-:Y:S02]  /*1460*/  SHF.R.S32.HI R0, RZ, 0x1f, R7 ;  /* 0x0000001fff007819 */ /* 0x000fe40000011407 */
[----:B------:R-:W-:-:S03]  /*1470*/  LEA.HI.SX32 R9, R7, 0x1, 0x1 ;  /* 0x0000000107097811 */ /* 0x000fc600078f0aff */
[----:B------:R-:W-:Y:S01]  /*1480*/  @!P3 IMAD.MOV R9, RZ, RZ, R0 ;  /* 0x000000ffff09b224 */ /* 0x000fe200078e0200 */
[----:B------:R-:W-:-:S04]  /*1490*/  IABS R0, c[0x0][0x1c0] ;  /* 0x0000700000007a13 */ /* 0x000fc80000000000 */
[----:B------:R-:W0:Y:S01]  /*14a0*/  I2F.U32.RP R24, R0 ;  /* 0x0000000000187306 */ /* 0x000e220000209000 */
[----:B------:R-:W-:-:S05]  /*14b0*/  @P2 IADD3 R10, R10, 0x1, RZ ;  /* 0x000000010a0a2810 */ /* 0x000fca0007ffe0ff */
[----:B------:R-:W-:Y:S01]  /*14c0*/  @!P1 IMAD.MOV R10, RZ, RZ, -R10 ;  /* 0x000000ffff0a9224 */ /* 0x000fe200078e0a0a */
[----:B------:R-:W-:-:S05]  /*14d0*/  @!P0 LOP3.LUT R10, RZ, c[0x0][0x214], RZ, 0x33, !PT ;  /* 0x00008500ff0a8a12 */ /* 0x000fca00078e33ff */
[----:B------:R-:W-:Y:S01]  /*14e0*/  IMAD R9, R9, R10, RZ ;  /* 0x0000000a09097224 */ /* 0x000fe200078e02ff */
[----:B0-----:R-:W0:Y:S04]  /*14f0*/  MUFU.RCP R26, R24 ;  /* 0x00000018001a7308 */ /* 0x001e280000001000 */
[----:B------:R-:W-:-:S04]  /*1500*/  IABS R11, R9 ;  /* 0x00000009000b7213 */ /* 0x000fc80000000000 */
[----:B------:R-:W1:Y:S01]  /*1510*/  I2F.RP R10, R11 ;  /* 0x0000000b000a7306 */ /* 0x000e620000209400 */
[----:B0-----:R-:W-:-:S07]  /*1520*/  IADD3 R26, R26, 0xffffffe, RZ ;  /* 0x0ffffffe1a1a7810 */ /* 0x001fce0007ffe0ff */
[----:B------:R-:W0:Y:S08]  /*1530*/  F2I.FTZ.U32.TRUNC.NTZ R27, R26 ;  /* 0x0000001a001b7305 */ /* 0x000e30000021f000 */
[----:B-1----:R-:W1:Y:S01]  /*1540*/  MUFU.RCP R5, R10 ;  /* 0x0000000a00057308 */ /* 0x002e620000001000 */
[----:B0-----:R-:W-:Y:S02]  /*1550*/  IMAD.MOV R25, RZ, RZ, -R27 ;  /* 0x000000ffff197224 */ /* 0x001fe400078e0a1b */
[----:B------:R-:W-:-:S02]  /*1560*/  IMAD.MOV.U32 R26, RZ, RZ, RZ ;  /* 0x000000ffff1a7224 */ /* 0x000fc400078e00ff */
[----:B------:R-:W-:Y:S01]  /*1570*/  IMAD R25, R25, R0, RZ ;  /* 0x0000000019197224 */ /* 0x000fe200078e02ff */
[----:B-1----:R-:W-:Y:S01]  /*1580*/  IADD3 R5, R5, 0xffffffe, RZ ;  /* 0x0ffffffe05057810 */ /* 0x002fe20007ffe0ff */
[----:B------:R-:W-:Y:S01]  /*1590*/  IMAD.IADD R10, R6, 0x1, R11 ;  /* 0x00000001060a7824 */ /* 0x000fe200078e020b */
[----:B------:R-:W-:Y:S01]  /*15a0*/  IABS R6, R4 ;  /* 0x0000000400067213 */ /* 0x000fe20000000000 */
[----:B------:R-:W-:Y:S01]  /*15b0*/  IMAD.HI.U32 R25, R27, R25, R26 ;  /* 0x000000191b197227 */ /* 0x000fe200078e001a */
[----:B------:R-:W0:Y:S01]  /*15c0*/  F2I.FTZ.U32.TRUNC.NTZ R21, R5 ;  /* 0x0000000500157305 */ /* 0x000e22000021f000 */
[----:B------:R-:W-:Y:S02]  /*15d0*/  LOP3.LUT R4, R4, c[0x0][0x1c0], RZ, 0x3c, !PT ;  /* 0x0000700004047a12 */ /* 0x000fe400078e3cff */
[----:B------:R-:W-:Y:S01]  /*15e0*/  IABS R24, R10 ;  /* 0x0000000a00187213 */ /* 0x000fe20000000000 */
[----:B0-----:R-:W-:-:S04]  /*15f0*/  IMAD.MOV R8, RZ, RZ, -R21 ;  /* 0x000000ffff087224 */ /* 0x001fc800078e0a15 */
[----:B------:R-:W-:Y:S02]  /*1600*/  IMAD R13, R8, R11, RZ ;  /* 0x0000000b080d7224 */ /* 0x000fe400078e02ff */
[----:B------:R-:W-:-:S04]  /*1610*/  IMAD.HI.U32 R8, R25, R6, RZ ;  /* 0x0000000619087227 */ /* 0x000fc800078e00ff */
[----:B------:R-:W-:Y:S01]  /*1620*/  IMAD.HI.U32 R13, R21, R13, R20 ;  /* 0x0000000d150d7227 */ /* 0x000fe200078e0014 */
[----:B------:R-:W-:Y:S02]  /*1630*/  IABS R21, c[0x0][0x1c0] ;  /* 0x0000700000157a13 */ /* 0x000fe40000000000 */
[----:B------:R-:W-:-:S03]  /*1640*/  IABS R20, R9 ;  /* 0x0000000900147213 */ /* 0x000fc60000000000 */
[----:B------:R-:W-:Y:S02]  /*1650*/  IMAD.MOV R21, RZ, RZ, -R21 ;  /* 0x000000ffff157224 */ /* 0x000fe400078e0a15 */
[----:B------:R-:W-:Y:S02]  /*1660*/  IMAD.MOV R20, RZ, RZ, -R20 ;  /* 0x000000ffff147224 */ /* 0x000fe400078e0a14 */
[----:B------:R-:W-:Y:S02]  /*1670*/  IMAD R5, R8, R21, R6 ;  /* 0x0000001508057224 */ /* 0x000fe400078e0206 */
[----:B------:R-:W-:-:S03]  /*1680*/  IMAD.HI.U32 R13, R13, R24, RZ ;  /* 0x000000180d0d7227 */ /* 0x000fc600078e00ff */
[----:B------:R-:W-:Y:S01]  /*1690*/  ISETP.GT.U32.AND P3, PT, R0, R5, PT ;  /* 0x000000050000720c */ /* 0x000fe20003f64070 */
[--C-:B------:R-:W-:Y:S02]  /*16a0*/  IMAD R20, R13, R20, R24.reuse ;  /* 0x000000140d147224 */ /* 0x100fe400078e0218 */
[----:B------:R-:W-:Y:S01]  /*16b0*/  IMAD.HI.U32 R6, R25, R24, RZ ;  /* 0x0000001819067227 */ /* 0x000fe200078e00ff */
[----:B------:R-:W-:Y:S02]  /*16c0*/  LEA.HI.SX32 R25, R3, 0x1, 0x1 ;  /* 0x0000000103197811 */ /* 0x000fe400078f0aff */
[----:B------:R-:W-:Y:S01]  /*16d0*/  ISETP.GT.U32.AND P0, PT, R11, R20, PT ;  /* 0x000000140b00720c */ /* 0x000fe20003f04070 */
[----:B------:R-:W-:-:S05]  /*16e0*/  IMAD R21, R6, R21, R24 ;  /* 0x0000001506157224 */ /* 0x000fca00078e0218 */
[----:B------:R-:W-:Y:S01]  /*16f0*/  ISETP.GT.U32.AND P1, PT, R0, R21, PT ;  /* 0x000000150000720c */ /* 0x000fe20003f24070 */
[----:B------:R-:W-:Y:S01]  /*1700*/  @!P3 IMAD.IADD R5, R5, 0x1, -R0 ;  /* 0x000000010505b824 */ /* 0x000fe200078e0a00 */
[----:B------:R-:W-:Y:S02]  /*1710*/  @!P3 IADD3 R8, R8, 0x1, RZ ;  /* 0x000000010808b810 */ /* 0x000fe40007ffe0ff */
[----:B------:R-:W-:Y:S02]  /*1720*/  ISETP.GT.AND P3, PT, R3, RZ, PT ;  /* 0x000000ff0300720c */ /* 0x000fe40003f64270 */
[----:B------:R-:W-:Y:S01]  /*1730*/  ISETP.GE.U32.AND P6, PT, R5, R0, PT ;  /* 0x000000000500720c */ /* 0x000fe20003fc6070 */
[----:B------:R-:W-:Y:S01]  /*1740*/  @!P0 IMAD.IADD R20, R20, 0x1, -R11 ;  /* 0x0000000114148824 */ /* 0x000fe200078e0a0b */
[----:B------:R-:W0:Y:S01]  /*1750*/  S2R R5, SR_TID.X ;  /* 0x0000000000057919 */ /* 0x000e220000002100 */
[----:B------:R-:W-:Y:S02]  /*1760*/  @!P0 IADD3 R13, R13, 0x1, RZ ;  /* 0x000000010d0d8810 */ /* 0x000fe40007ffe0ff */
[----:B------:R-:W-:-:S02]  /*1770*/  ISETP.GE.AND P0, PT, R4, RZ, PT ;  /* 0x000000ff0400720c */ /* 0x000fc40003f06270 */
[-C--:B------:R-:W-:Y:S01]  /*1780*/  ISETP.GE.U32.AND P2, PT, R20, R11.reuse, PT ;  /* 0x0000000b1400720c */ /* 0x080fe20003f46070 */
[----:B------:R-:W-:Y:S01]  /*1790*/  @!P1 IMAD.IADD R21, R21, 0x1, -R0 ;  /* 0x0000000115159824 */ /* 0x000fe200078e0a00 */
[C---:B------:R-:W-:Y:S02]  /*17a0*/  LOP3.LUT R20, R10.reuse, R11, RZ, 0x3c, !PT ;  /* 0x0000000b0a147212 */ /* 0x040fe400078e3cff */
[----:B------:R-:W-:Y:S02]  /*17b0*/  LOP3.LUT R10, R10, c[0x0][0x1c0], RZ, 0x3c, !PT ;  /* 0x000070000a0a7a12 */ /* 0x000fe400078e3cff */
[----:B------:R-:W-:Y:S02]  /*17c0*/  ISETP.GE.AND P4, PT, R20, RZ, PT ;  /* 0x000000ff1400720c */ /* 0x000fe40003f86270 */
[----:B------:R-:W-:Y:S02]  /*17d0*/  @P6 IADD3 R8, R8, 0x1, RZ ;  /* 0x0000000108086810 */ /* 0x000fe40007ffe0ff */
[----:B------:R-:W-:-:S02]  /*17e0*/  ISETP.NE.AND P6, PT, R9, RZ, PT ;  /* 0x000000ff0900720c */ /* 0x000fc40003fc5270 */
[----:B------:R-:W-:Y:S01]  /*17f0*/  ISETP.GE.U32.AND P5, PT, R21, R0, PT ;  /* 0x000000001500720c */ /* 0x000fe20003fa6070 */
[----:B------:R-:W-:Y:S01]  /*1800*/  @!P0 IMAD.MOV R8, RZ, RZ, -R8 ;  /* 0x000000ffff088224 */ /* 0x000fe200078e0a08 */
[----:B------:R-:W-:Y:S02]  /*1810*/  @P2 IADD3 R13, R13, 0x1, RZ ;  /* 0x000000010d0d2810 */ /* 0x000fe40007ffe0ff */
[----:B------:R-:W-:Y:S02]  /*1820*/  ISETP.GE.AND P2, PT, R10, RZ, PT ;  /* 0x000000ff0a00720c */ /* 0x000fe40003f46270 */
[----:B------:R-:W-:Y:S01]  /*1830*/  @!P1 IADD3 R6, R6, 0x1, RZ ;  /* 0x0000000106069810 */ /* 0x000fe20007ffe0ff */
[----:B------:R-:W-:Y:S01]  /*1840*/  @!P4 IMAD.MOV R13, RZ, RZ, -R13 ;  /* 0x000000ffff0dc224 */ /* 0x000fe200078e0a0d */
[----:B0-----:R-:W-:Y:S02]  /*1850*/  SHF.R.S32.HI R30, RZ, 0x1f, R5 ;  /* 0x0000001fff1e7819 */ /* 0x001fe40000011405 */
[----:B------:R-:W-:-:S02]  /*1860*/  SHF.R.S32.HI R0, RZ, 0x1f, R3 ;  /* 0x0000001fff007819 */ /* 0x000fc40000011403 */
[----:B------:R-:W-:Y:S02]  /*1870*/  @!P6 LOP3.LUT R13, RZ, R11, RZ, 0x33, !PT ;  /* 0x0000000bff0de212 */ /* 0x000fe400078e33ff */
[----:B------:R-:W-:Y:S01]  /*1880*/  LEA.HI R4, R30, R5, RZ, 0x3 ;  /* 0x000000051e047211 */ /* 0x000fe200078f18ff */
[----:B------:R-:W-:Y:S01]  /*1890*/  @!P3 IMAD.MOV R25, RZ, RZ, R0 ;  /* 0x000000ffff19b224 */ /* 0x000fe200078e0200 */
[----:B------:R-:W-:Y:S02]  /*18a0*/  @P5 IADD3 R6, R6, 0x1, RZ ;  /* 0x0000000106065810 */ /* 0x000fe40007ffe0ff */
[----:B------:R-:W-:Y:S02]  /*18b0*/  ISETP.LT.U32.AND P0, PT, R22, R13, PT ;  /* 0x0000000d1600720c */ /* 0x000fe40003f01070 */
[----:B------:R-:W-:Y:S01]  /*18c0*/  SHF.R.S32.HI R11, RZ, 0x1f, R13 ;  /* 0x0000001fff0b7819 */ /* 0x000fe2000001140d */
[----:B------:R-:W-:Y:S01]  /*18d0*/  @!P2 IMAD.MOV R6, RZ, RZ, -R6 ;  /* 0x000000ffff06a224 */ /* 0x000fe200078e0a06 */
[----:B------:R-:W-:-:S02]  /*18e0*/  SHF.R.S32.HI R0, RZ, 0x3, R4 ;  /* 0x00000003ff007819 */ /* 0x000fc40000011404 */
[----:B------:R-:W-:Y:S02]  /*18f0*/  ISETP.LT.AND.EX P2, PT, R23, R11, PT, P0 ;  /* 0x0000000b1700720c */ /* 0x000fe40003f41300 */
[----:B------:R-:W-:Y:S02]  /*1900*/  ISETP.GE.AND P0, PT, R0, c[0x0][0x314], PT ;  /* 0x0000c50000007a0c */ /* 0x000fe40003f06270 */
[----:B------:R-:W-:Y:S02]  /*1910*/  ISETP.NE.AND P4, PT, RZ, c[0x0][0x1c0], PT ;  /* 0x00007000ff007a0c */ /* 0x000fe40003f85270 */
[----:B------:R-:W-:Y:S02]  /*1920*/  LOP3.LUT R21, RZ, c[0x0][0x1c0], RZ, 0x33, !PT ;  /* 0x00007000ff157a12 */ /* 0x000fe400078e33ff */
[----:B------:R-:W-:Y:S02]  /*1930*/  ISETP.NE.AND P1, PT, RZ, UR4, PT ;  /* 0x00000004ff007c0c */ /* 0x000fe4000bf25270 */
[----:B------:R-:W-:-:S02]  /*1940*/  SEL R27, R21, R8, !P4 ;  /* 0x00000008151b7207 */ /* 0x000fc40006000000 */
[----:B------:R-:W-:Y:S02]  /*1950*/  SEL R36, R36, 0x1, !P1 ;  /* 0x0000000124247807 */ /* 0x000fe40004800000 */
        /* <DEDUP_REMOVED lines=25> */
.L_x_589:
[----:B------:R-:W-:Y:S05]  /*1af0*/  BSYNC B0 ;  /* 0x0000000000007941 */ /* 0x000fea0003800000 */
.L_x_588:
        /* <DEDUP_REMOVED lines=11> */
[----:B------:R-:W-:-:S05]  /*1bb0*/  @!P5 LOP3.LUT R8, R8, 0xfffffffc, RZ, 0xc0, !PT ;  /* 0xfffffffc0808d812 */ /* 0x000fca00078ec0ff */
[----:B------:R-:W-:-:S04]  /*1bc0*/  @!P5 IMAD.IADD R4, R5, 0x1, -R8 ;  /* 0x000000010504d824 */ /* 0x000fc800078e0a08 */
[----:B------:R-:W-:Y:S01]  /*1bd0*/  @!P5 IMAD R4, R4, 0x24, R8 ;  /* 0x000000240404d824 */ /* 0x000fe200078e0208 */
[----:B------:R-:W-:Y:S01]  /*1be0*/  BAR.SYNC.DEFER_BLOCKING 0x0 ;  /* 0x0000000000007b1d */ /* 0x000fe20000010000 */
[----:B------:R-:W-:-:S05]  /*1bf0*/  LEA.HI.SX32 R8, R9, 0x1, 0x1 ;  /* 0x0000000109087811 */ /* 0x000fca00078f0aff */
[----:B------:R-:W1:Y:S04]  /*1c00*/  @!P5 LDS R29, [R4] ;  /* 0x00000000041dd984 */ /* 0x000e680000000800 */
[----:B-1----:R-:W1:Y:S02]  /*1c10*/  SHFL.BFLY PT, R0, R29, 0x2, 0x1f ;  /* 0x0c401f001d007f89 */ /* 0x002e6400000e0000 */
[----:B-1----:R-:W-:-:S05]  /*1c20*/  FMNMX.FTZ R27, R0, R29, !PT ;  /* 0x0000001d001b7209 */ /* 0x002fca0007810000 */
[----:B------:R-:W1:Y:S02]  /*1c30*/  SHFL.BFLY PT, R0, R27, 0x1, 0x1f ;  /* 0x0c201f001b007f89 */ /* 0x000e6400000e0000 */
[----:B-1----:R-:W-:-:S04]  /*1c40*/  FMNMX.FTZ R0, R27, R0, !PT ;  /* 0x000000001b007209 */ /* 0x002fc80007810000 */
[----:B------:R-:W-:-:S04]  /*1c50*/  FSETP.NEU.FTZ.AND P0, PT, R0, -INF , PT ;  /* 0xff8000000000780b */ /* 0x000fc80003f1d000 */
[----:B------:R-:W-:-:S05]  /*1c60*/  FSEL R0, R0, RZ, P0 ;  /* 0x000000ff00007208 */ /* 0x000fca0000000000 */
[----:B------:R-:W-:-:S04]  /*1c70*/  FADD.FTZ R20, -R0, R29 ;  /* 0x0000001d00147221 */ /* 0x000fc80000010100 */
[----:B------:R-:W-:-:S04]  /*1c80*/  FMUL.FTZ R20, R20, 1.4426950216293334961 ;  /* 0x3fb8aa3b14147820 */ /* 0x000fc80000410000 */
[----:B------:R-:W1:Y:S02]  /*1c90*/  MUFU.EX2 R6, R20 ;  /* 0x0000001400067308 */ /* 0x000e640000000800 */
[----:B01----:R-:W0:Y:S02]  /*1ca0*/  SHFL.BFLY PT, R25, R6, 0x2, 0x1f ;  /* 0x0c401f0006197f89 */ /* 0x003e2400000e0000 */
[----:B0-----:R-:W-:-:S05]  /*1cb0*/  FADD.FTZ R25, R6, R25 ;  /* 0x0000001906197221 */ /* 0x001fca0000010000 */
[----:B------:R-:W0:Y:S02]  /*1cc0*/  SHFL.BFLY PT, R4, R25, 0x1, 0x1f ;  /* 0x0c201f0019047f89 */ /* 0x000e2400000e0000 */
[----:B0-----:R-:W-:Y:S01]  /*1cd0*/  FADD.FTZ R23, R25, R4 ;  /* 0x0000000419177221 */ /* 0x001fe20000010000 */
[----:B------:R-:W-:-:S04]  /*1ce0*/  SHF.R.S32.HI R4, RZ, 0x1f, R9 ;  /* 0x0000001fff047819 */ /* 0x000fc80000011409 */
[----:B------:R-:W-:Y:S01]  /*1cf0*/  FSETP.NE.FTZ.AND P0, PT, R23, RZ, PT ;  /* 0x000000ff1700720b */ /* 0x000fe20003f15000 */
[----:B------:R-:W-:-:S04]  /*1d00*/  @!P3 IMAD.MOV R8, RZ, RZ, R4 ;  /* 0x000000ffff08b224 */ /* 0x000fc800078e0204 */
[----:B------:R-:W-:-:S08]  /*1d10*/  IMAD R8, R21, R8, RZ ;  /* 0x0000000815087224 */ /* 0x000fd000078e02ff */
        /* <DEDUP_REMOVED lines=42> */
[----:B------:R-:W-:Y:S02]  /*1fc0*/  IADD3 R25, P0, RZ, -R0, RZ ;  /* 0x80000000ff197210 */ /* 0x000fe40007f1e0ff */
[-C--:B------:R-:W-:Y:S02]  /*1fd0*/  MOV R43, R21.reuse ;  /* 0x00000015002b7202 */ /* 0x080fe40000000f00 */
[----:B------:R-:W-:Y:S01]  /*1fe0*/  IADD3.X R23, RZ, ~R21, RZ, P0, !PT ;  /* 0x80000015ff177210 */ /* 0x000fe200007fe4ff */
[----:B------:R-:W-:-:S04]  /*1ff0*/  IMAD.WIDE.U32 R32, R42, R25, R32 ;  /* 0x000000192a207225 */ /* 0x000fc800078e0020 */
[----:B------:R-:W-:Y:S01]  /*2000*/  IMAD R20, R23, R42, RZ ;  /* 0x0000002a17147224 */ /* 0x000fe200078e02ff */
[----:B------:R-:W-:-:S03]  /*2010*/  MOV R42, R0 ;  /* 0x00000000002a7202 */ /* 0x000fc60000000f00 */
[----:B------:R-:W-:-:S05]  /*2020*/  IMAD R5, R5, R25, R20 ;  /* 0x0000001905057224 */ /* 0x000fca00078e0214 */
[----:B------:R-:W-:Y:S01]  /*2030*/  IADD3 R23, R33, R5, RZ ;  /* 0x0000000521177210 */ /* 0x000fe20007ffe0ff */
[----:B------:R-:W-:Y:S05]  /*2040*/  BRA `(.L_x_595) ;  /* 0x0000017000007947 */ /* 0x000fea0003800000 */
.L_x_594:
[----:B------:R-:W0:Y:S01]  /*2050*/  I2F.U32.RP R22, R42 ;  /* 0x0000002a00167306 */ /* 0x000e220000209000 */
[----:B------:R-:W-:Y:S01]  /*2060*/  ISETP.NE.U32.AND P0, PT, R42, RZ, PT ;  /* 0x000000ff2a00720c */ /* 0x000fe20003f05070 */
[----:B------:R-:W-:Y:S02]  /*2070*/  IMAD.MOV.U32 R23, RZ, RZ, RZ ;  /* 0x000000ffff177224 */ /* 0x000fe400078e00ff */
[----:B------:R-:W-:-:S04]  /*2080*/  IMAD.MOV.U32 R43, RZ, RZ, RZ ;  /* 0x000000ffff2b7224 */ /* 0x000fc800078e00ff */
        /* <DEDUP_REMOVED lines=19> */
.L_x_595:
[----:B------:R-:W-:Y:S05]  /*21c0*/  BSYNC B0 ;  /* 0x0000000000007941 */ /* 0x000fea0003800000 */
.L_x_593:
        /* <DEDUP_REMOVED lines=8> */
[----:B------:R-:W-:Y:S05]  /*2250*/  CALL.REL.NOINC `($__internal_12_$__cuda_sm20_div_s64) ;  /* 0x000023a000007944 */ /* 0x000fea0003c00000 */
[-C--:B------:R-:W-:Y:S02]  /*2260*/  IADD3 R5, P0, RZ, -R0.reuse, RZ ;  /* 0x80000000ff057210 */ /* 0x080fe40007f1e0ff */
[----:B------:R-:W-:Y:S02]  /*2270*/  MOV R33, R23 ;  /* 0x0000001700217202 */ /* 0x000fe40000000f00 */
[----:B------:R-:W-:Y:S02]  /*2280*/  IADD3.X R20, RZ, ~R21, RZ, P0, !PT ;  /* 0x80000015ff147210 */ /* 0x000fe400007fe4ff */
[----:B------:R-:W-:Y:S01]  /*2290*/  MOV R34, R0 ;  /* 0x0000000000227202 */ /* 0x000fe20000000f00 */
[----:B------:R-:W-:-:S04]  /*22a0*/  IMAD.WIDE.U32 R32, R35, R5, R32 ;  /* 0x0000000523207225 */ /* 0x000fc800078e0020 */
[----:B------:R-:W-:Y:S01]  /*22b0*/  IMAD R20, R20, R35, RZ ;  /* 0x0000002314147224 */ /* 0x000fe200078e02ff */
[----:B------:R-:W-:-:S03]  /*22c0*/  MOV R35, R21 ;  /* 0x0000001500237202 */ /* 0x000fc60000000f00 */
[----:B------:R-:W-:-:S05]  /*22d0*/  IMAD R20, R2, R5, R20 ;  /* 0x0000000502147224 */ /* 0x000fca00078e0214 */
[----:B------:R-:W-:Y:S01]  /*22e0*/  IADD3 R33, R33, R20, RZ ;  /* 0x0000001421217210 */ /* 0x000fe20007ffe0ff */
[----:B------:R-:W-:Y:S05]  /*22f0*/  BRA `(.L_x_598) ;  /* 0x0000016000007947 */ /* 0x000fea0003800000 */
.L_x_597:
[----:B------:R-:W0:Y:S01]  /*2300*/  I2F.U32.RP R2, R35 ;  /* 0x0000002300027306 */ /* 0x000e220000209000 */
[----:B------:R-:W-:Y:S02]  /*2310*/  ISETP.NE.U32.AND P0, PT, R35, RZ, PT ;  /* 0x000000ff2300720c */ /* 0x000fe40003f05070 */
        /* <DEDUP_REMOVED lines=19> */
[----:B------:R-:W-:Y:S02]  /*2450*/  IMAD.MOV.U32 R35, RZ, RZ, RZ ;  /* 0x000000ffff237224 */ /* 0x000fe400078e00ff */
.L_x_598:
[----:B------:R-:W-:Y:S05]  /*2460*/  BSYNC B0 ;  /* 0x0000000000007941 */ /* 0x000fea0003800000 */
.L_x_596:
        /* <DEDUP_REMOVED lines=12> */
[----:B------:R-:W-:Y:S05]  /*2530*/  CALL.REL.NOINC `($__internal_12_$__cuda_sm20_div_s64) ;  /* 0x000020c000007944 */ /* 0x000fea0003c00000 */
        /* <DEDUP_REMOVED lines=12> */
.L_x_600:
        /* <DEDUP_REMOVED lines=22> */
.L_x_601:
[----:B------:R-:W-:Y:S05]  /*2760*/  BSYNC B0 ;  /* 0x0000000000007941 */ /* 0x000fea0003800000 */
.L_x_599:
        /* <DEDUP_REMOVED lines=8> */
[----:B------:R-:W-:Y:S02]  /*27f0*/  IMAD R21, R33, R26, RZ ;  /* 0x0000001a21157224 */ /* 0x000fe400078e02ff */
[----:B------:R-:W-:Y:S02]  /*2800*/  IMAD R23, R23, R2, RZ ;  /* 0x0000000217177224 */ /* 0x000fe400078e02ff */
[----:B------:R-:W-:Y:S02]  /*2810*/  IMAD R5, R0, R17, RZ ;  /* 0x0000001100057224 */ /* 0x000fe400078e02ff */
[----:B------:R-:W-:Y:S02]  /*2820*/  IMAD R25, R25, R36, RZ ;  /* 0x0000002419197224 */ /* 0x000fe400078e02ff */
[----:B------:R-:W-:Y:S01]  /*2830*/  IMAD R5, R16, R20, R5 ;  /* 0x0000001410057224 */ /* 0x000fe200078e0205 */
[----:B------:R-:W-:Y:S01]  /*2840*/  SHF.R.S32.HI R20, RZ, 0x1f, R2 ;  /* 0x0000001fff147819 */ /* 0x000fe20000011402 */
[----:B------:R-:W-:-:S02]  /*2850*/  IMAD R21, R4, R32, R21 ;  /* 0x0000002004157224 */ /* 0x000fc400078e0215 */
[----:B------:R-:W-:Y:S01]  /*2860*/  IMAD.WIDE.U32 R36, R24, R36, RZ ;  /* 0x0000002418247225 */ /* 0x000fe200078e00ff */
[----:B------:R-:W-:-:S03]  /*2870*/  IADD3 R5, R35, R5, RZ ;  /* 0x0000000523057210 */ /* 0x000fc60007ffe0ff */
[----:B------:R-:W-:Y:S01]  /*2880*/  IMAD R25, R22, R24, R25 ;  /* 0x0000001816197224 */ /* 0x000fe200078e0219 */
[----:B------:R-:W-:Y:S01]  /*2890*/  LOP3.LUT R0, R43, R5, RZ, 0xfc, !PT ;  /* 0x000000052b007212 */ /* 0x000fe200078efcff */
[----:B------:R-:W-:Y:S02]  /*28a0*/  IMAD R23, R20, R6, R23 ;  /* 0x0000000614177224 */ /* 0x000fe400078e0217 */
[----:B------:R-:W-:Y:S01]  /*28b0*/  IMAD.WIDE.U32 R38, R6, R2, RZ ;  /* 0x0000000206267225 */ /* 0x000fe200078e00ff */
[----:B------:R-:W-:-:S03]  /*28c0*/  ISETP.NE.U32.AND P0, PT, R0, RZ, PT ;  /* 0x000000ff0000720c */ /* 0x000fc60003f05070 */
[----:B------:R-:W-:Y:S01]  /*28d0*/  IMAD.WIDE.U32 R32, R32, R26, RZ ;  /* 0x0000001a20207225 */ /* 0x000fe200078e00ff */
[----:B------:R-:W-:-:S03]  /*28e0*/  IADD3 R6, R39, R23, RZ ;  /* 0x0000001727067210 */ /* 0x000fc60007ffe0ff */
[-C--:B------:R-:W-:Y:S01]  /*28f0*/  IMAD R4, R9, R2.reuse, RZ ;  /* 0x0000000209047224 */ /* 0x080fe200078e02ff */
[----:B------:R-:W-:Y:S01]  /*2900*/  IADD3 R9, R37, R25, RZ ;  /* 0x0000001925097210 */ /* 0x000fe20007ffe0ff */
[----:B------:R-:W-:Y:S01]  /*2910*/  IMAD R3, R3, R2, RZ ;  /* 0x0000000203037224 */ /* 0x000fe200078e02ff */
[----:B------:R-:W-:-:S03]  /*2920*/  IADD3 R2, R33, R21, RZ ;  /* 0x0000001521027210 */ /* 0x000fc60007ffe0ff */
[----:B------:R-:W-:Y:S05]  /*2930*/  @!P0 BRA `(.L_x_603) ;  /* 0x0000010000008947 */ /* 0x000fea0003800000 */
[----:B------:R-:W-:Y:S01]  /*2940*/  IMAD.MOV.U32 R20, RZ, RZ, R42 ;  /* 0x000000ffff147224 */ /* 0x000fe200078e002a */
[----:B------:R-:W-:Y:S01]  /*2950*/  MOV R23, R43 ;  /* 0x0000002b00177202 */ /* 0x000fe20000000f00 */
[----:B------:R-:W-:Y:S01]  /*2960*/  IMAD.MOV.U32 R24, RZ, RZ, R34 ;  /* 0x000000ffff187224 */ /* 0x000fe200078e0022 */
[----:B------:R-:W-:Y:S02]  /*2970*/  MOV R22, 0x2990 ;  /* 0x0000299000167802 */ /* 0x000fe40000000f00 */
[----:B------:R-:W-:Y:S05]  /*2980*/  CALL.REL.NOINC `($__internal_12_$__cuda_sm20_div_s64) ;  /* 0x00001c7000007944 */ /* 0x000fea0003c00000 */
        /* <DEDUP_REMOVED lines=11> */
.L_x_603:
        /* <DEDUP_REMOVED lines=23> */
.L_x_604:
[----:B------:R-:W-:Y:S05]  /*2bb0*/  BSYNC B0 ;  /* 0x0000000000007941 */ /* 0x000fea0003800000 */
.L_x_602:
        /* <DEDUP_REMOVED lines=13> */
[----:B------:R-:W-:Y:S01]  /*2c90*/  IMAD.WIDE.U32 R34, R19, R5, R34 ;  /* 0x0000000513227225 */ /* 0x000fe200078e0022 */
[----:B------:R-:W-:-:S03]  /*2ca0*/  MOV R47, R21 ;  /* 0x00000015002f7202 */ /* 0x000fc60000000f00 */
[----:B------:R-:W-:-:S04]  /*2cb0*/  IMAD R20, R20, R19, RZ ;  /* 0x0000001314147224 */ /* 0x000fc800078e02ff */
[----:B------:R-:W-:-:S05]  /*2cc0*/  IMAD R18, R18, R5, R20 ;  /* 0x0000000512127224 */ /* 0x000fca00078e0214 */
[----:B------:R-:W-:Y:S01]  /*2cd0*/  IADD3 R18, R35, R18, RZ ;  /* 0x0000001223127210 */ /* 0x000fe20007ffe0ff */
[----:B------:R-:W-:Y:S05]  /*2ce0*/  BRA `(.L_x_607) ;  /* 0x0000016000007947 */ /* 0x000fea0003800000 */
.L_x_606:
[----:B------:R-:W0:Y:S01]  /*2cf0*/  I2F.U32.RP R20, R19 ;  /* 0x0000001300147306 */ /* 0x000e220000209000 */
[----:B------:R-:W-:Y:S01]  /*2d00*/  HFMA2.MMA R22, -RZ, RZ, 0, 0 ;  /* 0x00000000ff167435 */ /* 0x000fe200000001ff */
[----:B------:R-:W-:Y:S01]  /*2d10*/  ISETP.NE.U32.AND P0, PT, R19, RZ, PT ;  /* 0x000000ff1300720c */ /* 0x000fe20003f05070 */
[----:B------:R-:W-:-:S05]  /*2d20*/  IMAD.MOV.U32 R47, RZ, RZ, RZ ;  /* 0x000000ffff2f7224 */ /* 0x000fca00078e00ff */
        /* <DEDUP_REMOVED lines=18> */
.L_x_607:
[----:B------:R-:W-:Y:S05]  /*2e50*/  BSYNC B0 ;  /* 0x0000000000007941 */ /* 0x000fea0003800000 */
.L_x_605:
        /* <DEDUP_REMOVED lines=22> */
.L_x_609:
        /* <DEDUP_REMOVED lines=23> */
.L_x_610:
[----:B------:R-:W-:Y:S05]  /*3130*/  BSYNC B0 ;  /* 0x0000000000007941 */ /* 0x000fea0003800000 */
.L_x_608:
[----:B------:R-:W-:Y:S01]  /*3140*/  SHF.R.S32.HI R0, RZ, 0x1f, R10 ;  /* 0x0000001fff007819 */ /* 0x000fe2000001140a */
[-C--:B------:R-:W-:Y:S01]  /*3150*/  IMAD R5, R23, R10.reuse, RZ ;  /* 0x0000000a17057224 */ /* 0x080fe200078e02ff */
[----:B------:R-:W-:Y:S01]  /*3160*/  SHF.R.S32.HI R17, RZ, 0x1f, R3 ;  /* 0x0000001fff117819 */ /* 0x000fe20000011403 */
[----:B------:R-:W-:Y:S01]  /*3170*/  IMAD.WIDE.U32 R46, R22, R10, RZ ;  /* 0x0000000a162e7225 */ /* 0x000fe200078e00ff */
[----:B------:R-:W-:Y:S01]  /*3180*/  LOP3.LUT R10, R43, R14, RZ, 0xfc, !PT ;  /* 0x0000000e2b0a7212 */ /* 0x000fe200078efcff */
[----:B------:R-:W-:Y:S02]  /*3190*/  BSSY B0, `(.L_x_611) ;  /* 0x0000038000007945 */ /* 0x000fe40003800000 */
[----:B------:R-:W-:Y:S01]  /*31a0*/  IMAD R35, R26, c[0x0][0x214], RZ ;  /* 0x000085001a237a24 */ /* 0x000fe200078e02ff */
[----:B------:R-:W-:Y:S01]  /*31b0*/  ISETP.NE.U32.AND P0, PT, R10, RZ, PT ;  /* 0x000000ff0a00720c */ /* 0x000fe20003f05070 */
[----:B------:R-:W-:Y:S02]  /*31c0*/  IMAD R5, R0, R22, R5 ;  /* 0x0000001600057224 */ /* 0x000fe400078e0205 */
[----:B------:R-:W-:Y:S01]  /*31d0*/  IMAD R0, R18, R35, RZ ;  /* 0x0000002312007224 */ /* 0x000fe200078e02ff */
[----:B------:R-:W-:Y:S01]  /*31e0*/  SHF.R.S32.HI R21, RZ, 0x1f, R35 ;  /* 0x0000001fff157819 */ /* 0x000fe20000011423 */
[----:B------:R-:W-:Y:S01]  /*31f0*/  IMAD R16, R16, R3, RZ ;  /* 0x0000000310107224 */ /* 0x000fe200078e02ff */
[----:B------:R-:W-:Y:S01]  /*3200*/  IADD3 R10, R47, R5, RZ ;  /* 0x000000052f0a7210 */ /* 0x000fe20007ffe0ff */
[----:B------:R-:W-:-:S04]  /*3210*/  IMAD.WIDE.U32 R18, R20, R3, RZ ;  /* 0x0000000314127225 */ /* 0x000fc800078e00ff */
        /* <DEDUP_REMOVED lines=14> */
[----:B------:R-:W-:-:S02]  /*3300*/  MOV R22, R42 ;  /* 0x0000002a00167202 */ /* 0x000fc40000000f00 */
[----:B------:R-:W-:Y:S02]  /*3310*/  IADD3.X R20, RZ, ~R21, RZ, P0, !PT ;  /* 0x80000015ff147210 */ /* 0x000fe400007fe4ff */
        /* <DEDUP_REMOVED lines=8> */
.L_x_612:
        /* <DEDUP_REMOVED lines=23> */
.L_x_613:
[----:B------:R-:W-:Y:S05]  /*3510*/  BSYNC B0 ;  /* 0x0000000000007941 */ /* 0x000fea0003800000 */
.L_x_611:
        /* <DEDUP_REMOVED lines=16> */
[----:B------:R-:W-:Y:S02]  /*3620*/  IADD3 R20, P0, RZ, -R0, RZ ;  /* 0x80000000ff147210 */ /* 0x000fe40007f1e0ff */
[----:B------:R-:W-:Y:S02]  /*3630*/  MOV R22, R42 ;  /* 0x0000002a00167202 */ /* 0x000fe40000000f00 */
[----:B------:R-:W-:-:S02]  /*3640*/  IADD3.X R14, RZ, ~R21, RZ, P0, !PT ;  /* 0x80000015ff0e7210 */ /* 0x000fc400007fe4ff */
[----:B------:R-:W-:-:S03]  /*3650*/  MOV R23, R43 ;  /* 0x0000002b00177202 */ /* 0x000fc60000000f00 */
[----:B------:R-:W-:Y:S02]  /*3660*/  IMAD R14, R14, R13, RZ ;  /* 0x0000000d0e0e7224 */ /* 0x000fe400078e02ff */
[----:B------:R-:W-:-:S04]  /*3670*/  IMAD.WIDE.U32 R22, R13, R20, R22 ;  /* 0x000000140d167225 */ /* 0x000fc800078e0016 */
[----:B------:R-:W-:Y:S02]  /*3680*/  IMAD R14, R11, R20, R14 ;  /* 0x000000140b0e7224 */ /* 0x000fe400078e020e */
[----:B------:R-:W-:Y:S02]  /*3690*/  IMAD.MOV.U32 R13, RZ, RZ, R22 ;  /* 0x000000ffff0d7224 */ /* 0x000fe400078e0016 */
[----:B------:R-:W-:Y:S01]  /*36a0*/  IMAD.MOV.U32 R20, RZ, RZ, R0 ;  /* 0x000000ffff147224 */ /* 0x000fe200078e0000 */
[----:B------:R-:W-:Y:S01]  /*36b0*/  IADD3 R5, R23, R14, RZ ;  /* 0x0000000e17057210 */ /* 0x000fe20007ffe0ff */
[----:B------:R-:W-:Y:S05]  /*36c0*/  BRA `(.L_x_616) ;  /* 0x0000017000007947 */ /* 0x000fea0003800000 */
.L_x_615:
        /* <DEDUP_REMOVED lines=23> */
.L_x_616:
[----:B------:R-:W-:Y:S05]  /*3840*/  BSYNC B0 ;  /* 0x0000000000007941 */ /* 0x000fea0003800000 */
.L_x_614:
        /* <DEDUP_REMOVED lines=8> */
[----:B------:R-:W-:Y:S01]  /*38d0*/  IMAD R0, R0, R20, R3 ;  /* 0x0000001400007224 */ /* 0x000fe200078e0203 */
[----:B------:R-:W-:Y:S01]  /*38e0*/  SHF.R.S32.HI R3, RZ, 0x1f, R4 ;  /* 0x0000001fff037819 */ /* 0x000fe20000011404 */
[----:B------:R-:W-:Y:S02]  /*38f0*/  IMAD R2, R5, R4, RZ ;  /* 0x0000000405027224 */ /* 0x000fe400078e02ff */
        /* <DEDUP_REMOVED lines=9> */
.L_x_592:
[----:B------:R-:W-:-:S04]  /*3990*/  LEA R2, P0, R32, c[0x0][0x200], 0x2 ;  /* 0x0000800020027a11 */ /* 0x000fc800078010ff */
[----:B------:R-:W-:-:S05]  /*39a0*/  LEA.HI.X R3, R32, c[0x0][0x204], R33, 0x2, P0 ;  /* 0x0000810020037a11 */ /* 0x000fca00000f1421 */
[----:B------:R0:W-:Y:S04]  /*39b0*/  STG.E [R2.64], R28 ;  /* 0x0000001c02007986 */ /* 0x0001e8000c101908 */
.L_x_591:
[----:B------:R-:W-:Y:S05]  /*39c0*/  BSYNC B1 ;  /* 0x0000000000017941 */ /* 0x000fea0003800000 */
.L_x_590:
[----:B0-----:R-:W0:Y:S01]  /*39d0*/  S2R R3, SR_TID.X ;  /* 0x0000000000037919 */ /* 0x001e220000002100 */
[----:B------:R-:W-:Y:S02]  /*39e0*/  IMAD.MOV.U32 R13, RZ, RZ, c[0x0][0x314] ;  /* 0x0000c500ff0d7624 */ /* 0x000fe400078e00ff */
[----:B------:R-:W-:-:S03]  /*39f0*/  IMAD.MOV.U32 R4, RZ, RZ, RZ ;  /* 0x000000ffff047224 */ /* 0x000fc600078e00ff */
[----:B------:R-:W-:Y:S02]  /*3a00*/  ISETP.GE.AND P0, PT, R13, 0x1, PT ;  /* 0x000000010d00780c */ /* 0x000fe40003f06270 */
[CC--:B0-----:R-:W-:Y:S02]  /*3a10*/  LEA.HI R2, R30.reuse, R3.reuse, RZ, 0x2 ;  /* 0x000000031e027211 */ /* 0x0c1fe400078f10ff */
[----:B------:R-:W-:Y:S02]  /*3a20*/  LEA.HI R16, R30, R3, RZ, 0x4 ;  /* 0x000000031e107211 */ /* 0x000fe400078f20ff */
[----:B------:R-:W-:Y:S02]  /*3a30*/  LOP3.LUT R2, R2, 0xfffffffc, RZ, 0xc0, !PT ;  /* 0xfffffffc02027812 */ /* 0x000fe400078ec0ff */
[----:B------:R-:W-:Y:S02]  /*3a40*/  LOP3.LUT R18, R16, 0x3ffffff0, RZ, 0xc0, !PT ;  /* 0x3ffffff010127812 */ /* 0x000fe400078ec0ff */
[----:B------:R-:W-:Y:S01]  /*3a50*/  SHF.R.S32.HI R16, RZ, 0x4, R16 ;  /* 0x00000004ff107819 */ /* 0x000fe20000011410 */
[----:B------:R-:W-:-:S02]  /*3a60*/  IMAD.IADD R0, R3, 0x1, -R2 ;  /* 0x0000000103007824 */ /* 0x000fc400078e0a02 */
[----:B------:R-:W-:-:S03]  /*3a70*/  IMAD.IADD R18, R3, 0x1, -R18 ;  /* 0x0000000103127824 */ /* 0x000fc600078e0a12 */
[----:B------:R-:W-:Y:S02]  /*3a80*/  ISETP.GE.OR P5, PT, R0, c[0x0][0x314], P5 ;  /* 0x0000c50000007a0c */ /* 0x000fe40002fa6670 */
[----:B------:R-:W-:-:S11]  /*3a90*/  SHF.L.U32 R18, R18, 0x2, RZ ;  /* 0x0000000212127819 */ /* 0x000fd600000006ff */
[----:B------:R-:W-:Y:S02]  /*3aa0*/  @!P5 FADD.FTZ R5, -R28, R29 ;  /* 0x0000001d1c05d221 */ /* 0x000fe40000010100 */
[----:B------:R-:W-:Y:S01]  /*3ab0*/  @!P5 IMAD R6, R0, 0x24, R2 ;  /* 0x000000240006d824 */ /* 0x000fe200078e0202 */
[----:B------:R-:W-:Y:S01]  /*3ac0*/  HFMA2.MMA R0, -RZ, RZ, 0, 0 ;  /* 0x00000000ff007435 */ /* 0x000fe200000001ff */
[----:B------:R-:W-:Y:S01]  /*3ad0*/  @!P5 FMUL.FTZ R5, R5, 1.4426950216293334961 ;  /* 0x3fb8aa3b0505d820 */ /* 0x000fe20000410000 */
[----:B------:R-:W-:-:S05]  /*3ae0*/  CS2R R2, SRZ ;  /* 0x0000000000027805 */ /* 0x000fca000001ff00 */
[----:B------:R-:W0:Y:S02]  /*3af0*/  @!P5 MUFU.EX2 R5, R5 ;  /* 0x000000050005d308 */ /* 0x000e240000000800 */
[----:B0-----:R0:W-:Y:S04]  /*3b00*/  @!P5 STS [R6], R5 ;  /* 0x000000050600d388 */ /* 0x0011e80000000800 */
        /* <DEDUP_REMOVED lines=25> */
.L_x_619:
        /* <DEDUP_REMOVED lines=37> */
.L_x_618:
        /* <DEDUP_REMOVED lines=25> */
.L_x_620:
[----:B------:R-:W-:-:S13]  /*4080*/  ISETP.LT.OR P4, PT, R14, c[0x0][0x314], P4 ;  /* 0x0000c5000e007a0c */ /* 0x000fda0002781670 */
[----:B------:R-:W-:Y:S05]  /*4090*/  @!P4 BRA `(.L_x_617) ;  /* 0x000000a00000c947 */ /* 0x000fea0003800000 */
[----:B------:R-:W-:Y:S01]  /*40a0*/  ISETP.GE.AND P0, PT, R16, R15, PT ;  /* 0x0000000f1000720c */ /* 0x000fe20003f06270 */
[----:B------:R-:W-:-:S12]  /*40b0*/  BSSY B0, `(.L_x_621) ;  /* 0x0000003000007945 */ /* 0x000fd80003800000 */
[----:B------:R-:W-:Y:S05]  /*40c0*/  @P0 BRA `(.L_x_622) ;  /* 0x0000001000000947 */ /* 0x000fea0003800000 */
[----:B------:R0:W5:Y:S02]  /*40d0*/  LDG.E.128 R8, [R24.64] ;  /* 0x0000000818087981 */ /* 0x000164000c1e1d00 */
.L_x_622:
[----:B------:R-:W-:Y:S05]  /*40e0*/  BSYNC B0 ;  /* 0x0000000000007941 */ /* 0x000fea0003800000 */
.L_x_621:
[----:B------:R-:W1:Y:S02]  /*40f0*/  LDS R5, [R6] ;  /* 0x0000000006057984 */ /* 0x000e640000000800 */
[C---:B-1---5:R-:W-:Y:S02]  /*4100*/  FFMA.FTZ R4, R5.reuse, R8, R4 ;  /* 0x0000000805047223 */ /* 0x062fe40000010004 */
[C---:B------:R-:W-:Y:S02]  /*4110*/  FFMA.FTZ R3, R5.reuse, R9, R3 ;  /* 0x0000000905037223 */ /* 0x040fe40000010003 */
[C---:B------:R-:W-:Y:S02]  /*4120*/  FFMA.FTZ R2, R5.reuse, R10, R2 ;  /* 0x0000000a05027223 */ /* 0x040fe40000010002 */
[----:B------:R-:W-:Y:S02]  /*4130*/  FFMA.FTZ R0, R5, R11, R0 ;  /* 0x0000000b05007223 */ /* 0x000fe40000010000 */
.L_x_617:
[----:B------:R-:W-:Y:S02]  /*4140*/  IADD3 R16, R16, UR6, RZ ;  /* 0x0000000610107c10 */ /* 0x000fe4000fffe0ff */
[----:B------:R-:W-:-:S02]  /*4150*/  F2FP.PACK_AB R4, R3, R4 ;  /* 0x000000040304723e */ /* 0x000fc400000000ff */
[----:B------:R-:W-:Y:S02]  /*4160*/  ISETP.GE.AND P0, PT, R16, R12, PT ;  /* 0x0000000c1000720c */ /* 0x000fe40003f06270 */
[----:B0-----:R-:W-:-:S11]  /*4170*/  F2FP.PACK_AB R5, R0, R2 ;  /* 0x000000020005723e */ /* 0x001fd600000000ff */
[----:B------:R-:W-:Y:S05]  /*4180*/  @P0 EXIT ;  /* 0x000000000000094d */ /* 0x000fea0003800000 */
[-C--:B------:R-:W-:Y:S02]  /*4190*/  IABS R6, R7.reuse ;  /* 0x0000000700067213 */ /* 0x080fe40000000000 */
        /* <DEDUP_REMOVED lines=70> */
        .weak           $__internal_12_$__cuda_sm20_div_s64
        .type           $__internal_12_$__cuda_sm20_div_s64,@function
        .size           $__internal_12_$__cuda_sm20_div_s64,(.L_x_7708 - $__internal_12_$__cuda_sm20_div_s64)
$__internal_12_$__cuda_sm20_div_s64:
        /* <DEDUP_REMOVED lines=26> */
[----:B------:R-:W-:Y:S01]  /*47a0*/  IADD3 R44, P0, RZ, -R44, RZ ;  /* 0x8000002cff2c7210 */ /* 0x000fe20007f1e0ff */
[----:B------:R-:W-:Y:S02]  /*47b0*/  IMAD.MOV.U32 R45, RZ, RZ, RZ ;  /* 0x000000ffff2d7224 */ /* 0x000fe400078e00ff */
[----:B------:R-:W-:Y:S02]  /*47c0*/  IMAD R0, R25, R40, R0 ;  /* 0x0000002819007224 */ /* 0x000fe400078e0200 */
[----:B------:R-:W-:-:S04]  /*47d0*/  IMAD.HI.U32 R50, R51, R44, RZ ;  /* 0x0000002c33327227 */ /* 0x000fc800078e00ff */
[----:B------:R-:W-:-:S04]  /*47e0*/  IMAD.X R0, RZ, RZ, ~R0, P0 ;  /* 0x000000ffff007224 */ /* 0x000fc800000e0e00 */
[----:B------:R-:W-:-:S04]  /*47f0*/  IMAD.WIDE.U32 R50, P0, R51, R0, R50 ;  /* 0x0000000033327225 */ /* 0x000fc80007800032 */
[----:B------:R-:W-:-:S04]  /*4800*/  IMAD.HI.U32 R31, R25, R0, RZ ;  /* 0x00000000191f7227 */ /* 0x000fc800078e00ff */
[----:B------:R-:W-:-:S04]  /*4810*/  IMAD.HI.U32 R21, P4, R25, R44, R50 ;  /* 0x0000002c19157227 */ /* 0x000fc80007880032 */
[----:B------:R-:W-:Y:S02]  /*4820*/  IMAD R0, R25, R0, RZ ;  /* 0x0000000019007224 */ /* 0x000fe400078e02ff */
[----:B------:R-:W-:Y:S01]  /*4830*/  IMAD.X R31, R31, 0x1, R25, P0 ;  /* 0x000000011f1f7824 */ /* 0x000fe200000e0619 */
[-C--:B------:R-:W-:Y:S02]  /*4840*/  IADD3 R25, P0, RZ, -R20.reuse, RZ ;  /* 0x80000014ff197210 */ /* 0x080fe40007f1e0ff */
        /* <DEDUP_REMOVED lines=9> */
[----:B------:R-:W-:-:S05]  /*48e0*/  IADD3 R27, P2, R27, R44, RZ ;  /* 0x0000002c1b1b7210 */ /* 0x000fca0007f5e0ff */
[----:B------:R-:W-:-:S04]  /*48f0*/  IMAD.WIDE.U32 R44, R27, R40, RZ ;  /* 0x000000281b2c7225 */ /* 0x000fc800078e00ff */
[----:B------:R-:W-:Y:S01]  /*4900*/  IMAD R25, R27, R41, R45 ;  /* 0x000000291b197224 */ /* 0x000fe200078e022d */
[----:B------:R-:W-:Y:S01]  /*4910*/  IADD3 R21, P0, -R44, R0, RZ ;  /* 0x000000002c157210 */ /* 0x000fe20007f1e1ff */
[----:B------:R-:W-:-:S05]  /*4920*/  IMAD.HI.U32 R0, R31, R20, RZ ;  /* 0x000000141f007227 */ /* 0x000fca00078e00ff */
[----:B------:R-:W-:Y:S02]  /*4930*/  IADD3.X R0, R0, RZ, RZ, P3, !PT ;  /* 0x000000ff00007210 */ /* 0x000fe40001ffe4ff */
[----:B------:R-:W-:-:S03]  /*4940*/  ISETP.GE.U32.AND P3, PT, R21, R40, PT ;  /* 0x000000281500720c */ /* 0x000fc60003f66070 */
[----:B------:R-:W-:-:S04]  /*4950*/  IMAD.X R0, RZ, RZ, R0, P2 ;  /* 0x000000ffff007224 */ /* 0x000fc800010e0600 */
        /* <DEDUP_REMOVED lines=29> */
[----:B------:R-:W-:Y:S06]  /*4b30*/  RET.REL.NODEC R40 `(_ZN5flash32flash_fwd_splitkv_combine_kernelI23Flash_fwd_kernel_traitsILi64ELi64ELi256ELi4ELb0ELb0EN7cutlass6half_tE19Flash_kernel_traitsILi64ELi64ELi256ELi4ES3_EELi8ELi2ELb1EEEvNS_16Flash_fwd_paramsE) ;  /* 0xffffb4c028007950 */ /* 0x000fec0003c3ffff */
.L_x_623:
        /* <DEDUP_REMOVED lines=12> */
.L_x_7708:


//--------------------- .text._ZN5flash32flash_fwd_splitkv_combine_kernelI23Flash_fwd_kernel_traitsILi64ELi64ELi256ELi4ELb0ELb0EN7cutlass6half_tE19Flash_kernel_traitsILi64ELi64ELi256ELi4ES3_EELi8ELi1ELb1EEEvNS_16Flash_fwd_paramsE --------------------------
	.section	.text._ZN5flash32flash_fwd_splitkv_combine_kernelI23Flash_fwd_kernel_traitsILi64ELi64ELi256ELi4ELb0ELb0EN7cutlass6half_tE19Flash_kernel_traitsILi64ELi64ELi256ELi4ES3_EELi8ELi1ELb1EEEvNS_16Flash_fwd_paramsE,"ax",@progbits
	.sectioninfo	@"SHI_REGISTERS=54"
	.align	128
        .global         _ZN5flash32flash_fwd_splitkv_combine_kernelI23Flash_fwd_kernel_traitsILi64ELi64ELi256ELi4ELb0ELb0EN7cutlass6half_tE19Flash_kernel_traitsILi64ELi64ELi256ELi4ES3_EELi8ELi1ELb1EEEvNS_16Flash_fwd_paramsE
        .type           _ZN5flash32flash_fwd_splitkv_combine_kernelI23Flash_fwd_kernel_traitsILi64ELi64ELi256ELi4ELb0ELb0EN7cutlass6half_tE19Flash_kernel_traitsILi64ELi64ELi256ELi4ES3_EELi8ELi1ELb1EEEvNS_16Flash_fwd_paramsE,@function
        .size           _ZN5flash32flash_fwd_splitkv_combine_kernelI23Flash_fwd_kernel_traitsILi64ELi64ELi256ELi4ELb0ELb0EN7cutlass6half_tE19Flash_kernel_traitsILi64ELi64ELi256ELi4ES3_EELi8ELi1ELb1EEEvNS_16Flash_fwd_paramsE,(.L_x_7709 - _ZN5flash32flash_fwd_splitkv_combine_kernelI23Flash_fwd_kernel_traitsILi64ELi64ELi256ELi4ELb0ELb0EN7cutlass6half_tE19Flash_kernel_traitsILi64ELi64ELi256ELi4ES3_EELi8ELi1ELb1EEEvNS_16Flash_fwd_paramsE)
        .other          _ZN5flash32flash_fwd_splitkv_combine_kernelI23Flash_fwd_kernel_traitsILi64ELi64ELi256ELi4ELb0ELb0EN7cutlass6half_tE19Flash_kernel_traitsILi64ELi64ELi256ELi4ES3_EELi8ELi1ELb1EEEvNS_16Flash_fwd_paramsE,@"STO_CUDA_ENTRY STV_DEFAULT"
_ZN5flash32flash_fwd_splitkv_combine_kernelI23Flash_fwd_kernel_traitsILi64ELi64ELi256ELi4ELb0ELb0EN7cutlass6half_tE19Flash_kernel_traitsILi64ELi64ELi256ELi4ES3_EELi8ELi1ELb1EEEvNS_16Flash_fwd_paramsE:
.text._ZN5flash32flash_fwd_splitkv_combine_kernelI23Flash_fwd_kernel_traitsILi64ELi64ELi256ELi4ELb0ELb0EN7cutlass6half_tE19Flash_kernel_traitsILi64ELi64ELi256ELi4ES3_EELi8ELi1ELb1EEEvNS_16Flash_fwd_paramsE:
        /* <DEDUP_REMOVED lines=23> */
[----:B------:R-:W-:Y:S05]  /*0170*/  CALL.REL.NOINC `($__internal_13_$__cuda_sm20_div_s64) ;  /* 0x0000458000007944 */ /* 0x000fea0003c00000 */
[----:B------:R-:W-:Y:S02]  /*0180*/  MOV R8, R0 ;  /* 0x0000000000087202 */ /* 0x000fe40000000f00 */
[----:B------:R-:W-:Y:S01]  /*0190*/  MOV R9, R23 ;  /* 0x0000001700097202 */ /* 0x000fe20000000f00 */
[----:B------:R-:W-:Y:S05]  /*01a0*/  BRA `(.L_x_625) ;  /* 0x0000013000007947 */ /* 0x000fea0003800000 */
.L_x_624:
        /* <DEDUP_REMOVED lines=19> */
.L_x_625:
        /* <DEDUP_REMOVED lines=17> */
.L_x_627:
        /* <DEDUP_REMOVED lines=19> */
.L_x_628:
[----:B------:R-:W-:Y:S05]  /*0520*/  BSYNC B0 ;  /* 0x0000000000007941 */ /* 0x000fea0003800000 */
.L_x_626:
        /* <DEDUP_REMOVED lines=45> */
.L_x_630:
        /* <DEDUP_REMOVED lines=19> */
.L_x_631:
[----:B------:R-:W-:Y:S05]  /*0930*/  BSYNC B0 ;  /* 0x0000000000007941 */ /* 0x000fea0003800000 */
.L_x_629:
        /* <DEDUP_REMOVED lines=78> */
.L_x_633:
        /* <DEDUP_REMOVED lines=19> */
.L_x_634:
[----:B------:R-:W-:Y:S05]  /*0f50*/  BSYNC B0 ;  /* 0x0000000000007941 */ /* 0x000fea0003800000 */
.L_x_632:
        /* <DEDUP_REMOVED lines=43> */
.L_x_636:
        /* <DEDUP_REMOVED lines=19> */
.L_x_637:
[----:B------:R-:W-:Y:S05]  /*1340*/  BSYNC B0 ;  /* 0x0000000000007941 */ /* 0x000fea0003800000 */
.L_x_635:
        /* <DEDUP_REMOVED lines=133> */
.L_x_639:
[----:B------:R-:W-:Y:S05]  /*1ba0*/  BSYNC B0 ;  /* 0x0000000000007941 */ /* 0x000fea0003800000 */
.L_x_638:
        /* <DEDUP_REMOVED lines=73> */
[----:B------:R-:W-:Y:S05]  /*2040*/  CALL.REL.NOINC `($__internal_13_$__cuda_sm20_div_s64) ;  /* 0x000026b000007944 */ /* 0x000fea0003c00000 */
        /* <DEDUP_REMOVED lines=10> */
.L_x_644:
        /* <DEDUP_REMOVED lines=23> */
.L_x_645:
[----:B------:R-:W-:Y:S05]  /*2260*/  BSYNC B0 ;  /* 0x0000000000007941 */ /* 0x000fea0003800000 */
.L_x_643:
        /* <DEDUP_REMOVED lines=22> */
.L_x_647:
        /* <DEDUP_REMOVED lines=22> */
.L_x_648:
[----:B------:R-:W-:Y:S05]  /*2530*/  BSYNC B0 ;  /* 0x0000000000007941 */ /* 0x000fea0003800000 */
.L_x_646:
        /* <DEDUP_REMOVED lines=22> */
.L_x_650:
        /* <DEDUP_REMOVED lines=22> */
.L_x_651:
[----:B------:R-:W-:Y:S05]  /*2800*/  BSYNC B0 ;  /* 0x0000000000007941 */ /* 0x000fea0003800000 */
.L_x_649:
        /* <DEDUP_REMOVED lines=33> */
[----:B------:R-:W-:Y:S05]  /*2a20*/  CALL.REL.NOINC `($__internal_13_$__cuda_sm20_div_s64) ;  /* 0x00001cd000007944 */ /* 0x000fea0003c00000 */
        /* <DEDUP_REMOVED lines=11> */
.L_x_653:
        /* <DEDUP_REMOVED lines=23> */
.L_x_654:
[----:B------:R-:W-:Y:S05]  /*2c50*/  BSYNC B0 ;  /* 0x0000000000007941 */ /* 0x000fea0003800000 */
.L_x_652:
        /* <DEDUP_REMOVED lines=20> */
.L_x_656:
        /* <DEDUP_REMOVED lines=23> */
.L_x_657:
[----:B------:R-:W-:Y:S05]  /*2f10*/  BSYNC B0 ;  /* 0x0000000000007941 */ /* 0x000fea0003800000 */
.L_x_655:
        /* <DEDUP_REMOVED lines=19> */
.L_x_659:
        /* <DEDUP_REMOVED lines=23> */
.L_x_660:
[----:B------:R-:W-:Y:S05]  /*31c0*/  BSYNC B0 ;  /* 0x0000000000007941 */ /* 0x000fea0003800000 */
.L_x_658:
        /* <DEDUP_REMOVED lines=25> */
[----:B------:R-:W-:Y:S05]  /*3360*/  CALL.REL.NOINC `($__internal_13_$__cuda_sm20_div_s64) ;  /* 0x0000139000007944 */ /* 0x000fea0003c00000 */
        /* <DEDUP_REMOVED lines=12> */
.L_x_662:
        /* <DEDUP_REMOVED lines=23> */
.L_x_663:
[----:B------:R-:W-:Y:S05]  /*35a0*/  BSYNC B0 ;  /* 0x0000000000007941 */ /* 0x000fea0003800000 */
.L_x_661:
        /* <DEDUP_REMOVED lines=28> */
.L_x_665:
        /* <DEDUP_REMOVED lines=23> */
.L_x_666:
[----:B------:R-:W-:Y:S05]  /*38e0*/  BSYNC B0 ;  /* 0x0000000000007941 */ /* 0x000fea0003800000 */
.L_x_664:
        /* <DEDUP_REMOVED lines=20> */
.L_x_642:
[----:B------:R-:W-:-:S04]  /*3a30*/  LEA R2, P0, R38, c[0x0][0x200], 0x2 ;  /* 0x0000800026027a11 */ /* 0x000fc800078010ff */
[----:B------:R-:W-:-:S05]  /*3a40*/  LEA.HI.X R3, R38, c[0x0][0x204], R39, 0x2, P0 ;  /* 0x0000810026037a11 */ /* 0x000fca00000f1427 */
[----:B------:R0:W-:Y:S04]  /*3a50*/  STG.E [R2.64], R29 ;  /* 0x0000001d02007986 */ /* 0x0001e8000c101908 */
.L_x_641:
[----:B------:R-:W-:Y:S05]  /*3a60*/  BSYNC B1 ;  /* 0x0000000000017941 */ /* 0x000fea0003800000 */
.L_x_640:
[-C--:B0-----:R-:W-:Y:S01]  /*3a70*/  LEA.HI R2, R26, R26.reuse, RZ, 0x1 ;  /* 0x0000001a1a027211 */ /* 0x081fe200078f08ff */
[----:B------:R-:W-:Y:S01]  /*3a80*/  IMAD.MOV.U32 R13, RZ, RZ, c[0x0][0x314] ;  /* 0x0000c500ff0d7624 */ /* 0x000fe200078e00ff */
[----:B------:R-:W-:Y:S01]  /*3a90*/  LEA.HI R16, R31, R26, RZ, 0x4 ;  /* 0x0000001a1f107211 */ /* 0x000fe200078f20ff */
[----:B------:R-:W-:Y:S01]  /*3aa0*/  IMAD.MOV.U32 R4, RZ, RZ, RZ ;  /* 0x000000ffff047224 */ /* 0x000fe200078e00ff */
[----:B------:R-:W-:Y:S02]  /*3ab0*/  LOP3.LUT R0, R2, 0xfffffffe, RZ, 0xc0, !PT ;  /* 0xfffffffe02007812 */ /* 0x000fe400078ec0ff */
[----:B------:R-:W-:Y:S02]  /*3ac0*/  ISETP.GE.AND P0, PT, R13, 0x1, PT ;  /* 0x000000010d00780c */ /* 0x000fe40003f06270 */
[----:B------:R-:W-:Y:S01]  /*3ad0*/  LOP3.LUT R18, R16, 0x3ffffff0, RZ, 0xc0, !PT ;  /* 0x3ffffff010127812 */ /* 0x000fe200078ec0ff */
[----:B------:R-:W-:Y:S01]  /*3ae0*/  IMAD.IADD R0, R26, 0x1, -R0 ;  /* 0x000000011a007824 */ /* 0x000fe200078e0a00 */
[----:B------:R-:W-:-:S02]  /*3af0*/  SHF.R.S32.HI R16, RZ, 0x4, R16 ;  /* 0x00000004ff107819 */ /* 0x000fc40000011410 */
[----:B------:R-:W-:Y:S02]  /*3b00*/  IADD3 R18, -R18, R26, RZ ;  /* 0x0000001a12127210 */ /* 0x000fe40007ffe1ff */
[----:B------:R-:W-:Y:S02]  /*3b10*/  ISETP.GE.OR P5, PT, R0, c[0x0][0x314], P5 ;  /* 0x0000c50000007a0c */ /* 0x000fe40002fa6670 */
[----:B------:R-:W-:-:S11]  /*3b20*/  SHF.L.U32 R18, R18, 0x2, RZ ;  /* 0x0000000212127819 */ /* 0x000fd600000006ff */
[----:B------:R-:W-:Y:S02]  /*3b30*/  @!P5 FADD.FTZ R3, -R29, R30 ;  /* 0x0000001e1d03d221 */ /* 0x000fe40000010100 */
[----:B------:R-:W-:Y:S02]  /*3b40*/  @!P5 IMAD.SHL.U32 R2, R2, 0x2, RZ ;  /* 0x000000020202d824 */ /* 0x000fe400078e00ff */
[----:B------:R-:W-:-:S03]  /*3b50*/  @!P5 FMUL.FTZ R3, R3, 1.4426950216293334961 ;  /* 0x3fb8aa3b0303d820 */ /* 0x000fc60000410000 */
[----:B------:R-:W-:-:S03]  /*3b60*/  @!P5 LOP3.LUT R2, R2, 0xfffffffc, RZ, 0xc0, !PT ;  /* 0xfffffffc0202d812 */ /* 0x000fc600078ec0ff */
[----:B------:R-:W0:Y:S02]  /*3b70*/  @!P5 MUFU.EX2 R3, R3 ;  /* 0x000000030003d308 */ /* 0x000e240000000800 */
[----:B------:R-:W-:Y:S02]  /*3b80*/  @!P5 IMAD R2, R0, 0x24, R2 ;  /* 0x000000240002d824 */ /* 0x000fe400078e0202 */
[----:B------:R-:W-:-:S03]  /*3b90*/  IMAD.MOV.U32 R0, RZ, RZ, RZ ;  /* 0x000000ffff007224 */ /* 0x000fc600078e00ff */
[----:B0-----:R0:W-:Y:S02]  /*3ba0*/  @!P5 STS [R2], R3 ;  /* 0x000000030200d388 */ /* 0x0011e40000000800 */
[----:B0-----:R-:W-:Y:S02]  /*3bb0*/  CS2R R2, SRZ ;  /* 0x0000000000027805 */ /* 0x001fe4000001ff00 */
        /* <DEDUP_REMOVED lines=25> */
.L_x_669:
[----:B------:R-:W-:Y:S01]  /*3d50*/  @!P3 MOV R24, R17 ;  /* 0x000000110018b202 */ /* 0x000fe20000000f00 */
[----:B------:R-:W0:Y:S01]  /*3d60*/  LDS R5, [R6] ;  /* 0x0000000006057984 */ /* 0x000e220000000800 */
[-C--:B------:R-:W-:Y:S02]  /*3d70*/  @!P3 MOV R25, R22.reuse ;  /* 0x000000160019b202 */ /* 0x080fe40000000f00 */
[----:B------:R-:W-:Y:S03]  /*3d80*/  IADD3 R14, R14, 0x4, RZ ;  /* 0x000000040e0e7810 */ /* 0x000fe60007ffe0ff */
[----:B------:R1:W0:Y:S01]  /*3d90*/  @!P3 LDG.E.128 R8, [R24.64] ;  /* 0x000000081808b981 */ /* 0x000222000c1e1d00 */
[----:B------:R-:W-:Y:S02]  /*3da0*/  PLOP3.LUT P3, PT, P0, PT, PT, 0x80, 0x0 ;  /* 0x000000000000781c */ /* 0x000fe4000076f070 */
[----:B------:R-:W-:Y:S02]  /*3db0*/  ISETP.GE.AND P2, PT, R14, R13, PT ;  /* 0x0000000d0e00720c */ /* 0x000fe40003f46270 */
[C---:B-1----:R-:W-:Y:S04]  /*3dc0*/  IADD3 R24, P1, R20.reuse, R17, RZ ;  /* 0x0000001114187210 */ /* 0x042fe80007f3e0ff */
[C---:B------:R-:W-:Y:S02]  /*3dd0*/  IADD3.X R25, R21.reuse, R22, RZ, P1, !PT ;  /* 0x0000001615197210 */ /* 0x040fe40000ffe4ff */
[C---:B------:R-:W-:Y:S04]  /*3de0*/  IADD3 R22, P1, R20.reuse, R24, RZ ;  /* 0x0000001814167210 */ /* 0x040fe80007f3e0ff */
[----:B------:R-:W-:Y:S01]  /*3df0*/  IADD3.X R23, R21, R25, RZ, P1, !PT ;  /* 0x0000001915177210 */ /* 0x000fe20000ffe4ff */
[C---:B0-----:R-:W-:Y:S02]  /*3e00*/  FFMA.FTZ R4, R5.reuse, R8, R4 ;  /* 0x0000000805047223 */ /* 0x041fe40000010004 */
[C---:B------:R-:W-:Y:S02]  /*3e10*/  FFMA.FTZ R3, R5.reuse, R9, R3 ;  /* 0x0000000905037223 */ /* 0x040fe40000010003 */
[C---:B------:R-:W-:Y:S02]  /*3e20*/  FFMA.FTZ R2, R5.reuse, R10, R2 ;  /* 0x0000000a05027223 */ /* 0x040fe40000010002 */
[----:B------:R-:W-:Y:S02]  /*3e30*/  FFMA.FTZ R0, R5, R11, R0 ;  /* 0x0000000b05007223 */ /* 0x000fe40000010000 */
[----:B------:R-:W0:Y:S04]  /*3e40*/  LDS R5, [R6+0x24] ;  /* 0x0000240006057984 */ /* 0x000e280000000800 */
[----:B------:R-:W0:Y:S02]  /*3e50*/  @!P3 LDG.E.128 R8, [R24.64] ;  /* 0x000000081808b981 */ /* 0x000e24000c1e1d00 */
[C---:B0-----:R-:W-:Y:S02]  /*3e60*/  FFMA.FTZ R4, R5.reuse, R8, R4 ;  /* 0x0000000805047223 */ /* 0x041fe40000010004 */
[C---:B------:R-:W-:Y:S02]  /*3e70*/  FFMA.FTZ R3, R5.reuse, R9, R3 ;  /* 0x0000000905037223 */ /* 0x040fe40000010003 */
[C---:B------:R-:W-:Y:S02]  /*3e80*/  FFMA.FTZ R2, R5.reuse, R10, R2 ;  /* 0x0000000a05027223 */ /* 0x040fe40000010002 */
[----:B------:R-:W-:Y:S02]  /*3e90*/  FFMA.FTZ R0, R5, R11, R0 ;  /* 0x0000000b05007223 */ /* 0x000fe40000010000 */
[----:B------:R-:W0:Y:S04]  /*3ea0*/  LDS R5, [R6+0x48] ;  /* 0x0000480006057984 */ /* 0x000e280000000800 */
[----:B------:R1:W0:Y:S02]  /*3eb0*/  @!P3 LDG.E.128 R8, [R22.64] ;  /* 0x000000081608b981 */ /* 0x000224000c1e1d00 */
[C---:B-1----:R-:W-:Y:S04]  /*3ec0*/  IADD3 R22, P1, R20.reuse, R22, RZ ;  /* 0x0000001614167210 */ /* 0x042fe80007f3e0ff */
[----:B------:R-:W-:Y:S02]  /*3ed0*/  IADD3.X R23, R21, R23, RZ, P1, !PT ;  /* 0x0000001715177210 */ /* 0x000fe40000ffe4ff */
[----:B------:R-:W-:Y:S01]  /*3ee0*/  IADD3 R17, P1, R20, R22, RZ ;  /* 0x0000001614117210 */ /* 0x000fe20007f3e0ff */
[C---:B0-----:R-:W-:Y:S02]  /*3ef0*/  FFMA.FTZ R4, R5.reuse, R8, R4 ;  /* 0x0000000805047223 */ /* 0x041fe40000010004 */
[C---:B------:R-:W-:Y:S02]  /*3f00*/  FFMA.FTZ R3, R5.reuse, R9, R3 ;  /* 0x0000000905037223 */ /* 0x040fe40000010003 */
[C---:B------:R-:W-:Y:S02]  /*3f10*/  FFMA.FTZ R2, R5.reuse, R10, R2 ;  /* 0x0000000a05027223 */ /* 0x040fe40000010002 */
[----:B------:R-:W-:Y:S02]  /*3f20*/  FFMA.FTZ R0, R5, R11, R0 ;  /* 0x0000000b05007223 */ /* 0x000fe40000010000 */
[----:B------:R0:W1:Y:S04]  /*3f30*/  LDS R5, [R6+0x6c] ;  /* 0x00006c0006057984 */ /* 0x0000680000000800 */
[----:B------:R2:W1:Y:S01]  /*3f40*/  @!P3 LDG.E.128 R8, [R22.64] ;  /* 0x000000081608b981 */ /* 0x000462000c1e1d00 */
[----:B0-----:R-:W-:Y:S02]  /*3f50*/  IADD3 R6, R6, 0x90, RZ ;  /* 0x0000009006067810 */ /* 0x001fe40007ffe0ff */
[----:B--2---:R-:W-:Y:S01]  /*3f60*/  IADD3.X R22, R21, R23, RZ, P1, !PT ;  /* 0x0000001715167210 */ /* 0x004fe20000ffe4ff */
[C---:B-1----:R-:W-:Y:S02]  /*3f70*/  FFMA.FTZ R4, R5.reuse, R8, R4 ;  /* 0x0000000805047223 */ /* 0x042fe40000010004 */
[C---:B------:R-:W-:Y:S02]  /*3f80*/  FFMA.FTZ R3, R5.reuse, R9, R3 ;  /* 0x0000000905037223 */ /* 0x040fe40000010003 */
[C---:B------:R-:W-:Y:S02]  /*3f90*/  FFMA.FTZ R2, R5.reuse, R10, R2 ;  /* 0x0000000a05027223 */ /* 0x040fe40000010002 */
[----:B------:R-:W-:Y:S01]  /*3fa0*/  FFMA.FTZ R0, R5, R11, R0 ;  /* 0x0000000b05007223 */ /* 0x000fe20000010000 */
[----:B------:R-:W-:-:S05]  /*3fb0*/  @!P2 BRA `(.L_x_669) ;  /* 0xfffffd900000a947 */ /* 0x000fca000383ffff */
.L_x_668:
[----:B------:R-:W-:-:S04]  /*3fc0*/  IADD3 R5, -R14, c[0x0][0x314], RZ ;  /* 0x0000c5000e057a10 */ /* 0x000fc80007ffe1ff */
[----:B------:R-:W-:-:S13]  /*3fd0*/  ISETP.GT.AND P0, PT, R5, 0x1, PT ;  /* 0x000000010500780c */ /* 0x000fda0003f04270 */
[----:B------:R-:W-:Y:S05]  /*3fe0*/  @!P0 BRA `(.L_x_670) ;  /* 0x0000018000008947 */ /* 0x000fea0003800000 */
[----:B------:R-:W-:Y:S01]  /*3ff0*/  ISETP.GE.AND P0, PT, R16, R15, PT ;  /* 0x0000000f1000720c */ /* 0x000fe20003f06270 */
[----:B------:R-:W0:-:S12]  /*4000*/  LDS R5, [R6] ;  /* 0x0000000006057984 */ /* 0x000e180000000800 */
[----:B------:R-:W-:Y:S02]  /*4010*/  @!P0 IMAD.MOV.U32 R24, RZ, RZ, R17 ;  /* 0x000000ffff188224 */ /* 0x000fe400078e0011 */
[----:B------:R-:W-:-:S05]  /*4020*/  @!P0 IMAD.MOV.U32 R25, RZ, RZ, R22 ;  /* 0x000000ffff198224 */ /* 0x000fca00078e0016 */
[----:B------:R1:W0:Y:S02]  /*4030*/  @!P0 LDG.E.128 R8, [R24.64] ;  /* 0x0000000818088981 */ /* 0x000224000c1e1d00 */
[----:B-1----:R-:W-:-:S04]  /*4040*/  IADD3 R24, P1, R20, R17, RZ ;  /* 0x0000001114187210 */ /* 0x002fc80007f3e0ff */
        /* <DEDUP_REMOVED lines=9> */
[----:B------:R-:W-:Y:S02]  /*40e0*/  IADD3.X R22, R21, R25, RZ, P0, !PT ;  /* 0x0000001915167210 */ /* 0x000fe400007fe4ff */
[----:B------:R-:W-:Y:S02]  /*40f0*/  PLOP3.LUT P4, PT, PT, PT, PT, 0x8, 0x0 ;  /* 0x000000000000781c */ /* 0x000fe40003f8e170 */
[----:B------:R-:W-:Y:S02]  /*4100*/  IADD3 R14, R14, 0x1, RZ ;  /* 0x000000010e0e7810 */ /* 0x000fe40007ffe0ff */
[----:B0-----:R-:W-:-:S04]  /*4110*/  IADD3 R6, R6, 0x24, RZ ;  /* 0x0000002406067810 */ /* 0x001fc80007ffe0ff */
[----:B------:R-:W-:Y:S01]  /*4120*/  IADD3 R6, R6, 0x24, RZ ;  /* 0x0000002406067810 */ /* 0x000fe20007ffe0ff */
[-C--:B--2---:R-:W-:Y:S02]  /*4130*/  FFMA.FTZ R4, R8, R5.reuse, R4 ;  /* 0x0000000508047223 */ /* 0x084fe40000010004 */
[-C--:B------:R-:W-:Y:S02]  /*4140*/  FFMA.FTZ R3, R9, R5.reuse, R3 ;  /* 0x0000000509037223 */ /* 0x080fe40000010003 */
[-C--:B------:R-:W-:Y:S02]  /*4150*/  FFMA.FTZ R2, R10, R5.reuse, R2 ;  /* 0x000000050a027223 */ /* 0x080fe40000010002 */
[----:B------:R-:W-:Y:S02]  /*4160*/  FFMA.FTZ R0, R11, R5, R0 ;  /* 0x000000050b007223 */ /* 0x000fe40000010000 */
.L_x_670:
[----:B------:R-:W-:Y:S01]  /*4170*/  ISETP.LT.OR P4, PT, R14, c[0x0][0x314], P4 ;  /* 0x0000c5000e007a0c */ /* 0x000fe20002781670 */
[----:B------:R-:W-:Y:S01]  /*4180*/  IMAD.MOV.U32 R23, RZ, RZ, R22 ;  /* 0x000000ffff177224 */ /* 0x000fe200078e0016 */
[----:B------:R-:W-:-:S11]  /*4190*/  MOV R22, R17 ;  /* 0x0000001100167202 */ /* 0x000fd60000000f00 */
[----:B------:R-:W-:Y:S05]  /*41a0*/  @!P4 BRA `(.L_x_667) ;  /* 0x000000a00000c947 */ /* 0x000fea0003800000 */
[----:B------:R-:W-:Y:S01]  /*41b0*/  ISETP.GE.AND P0, PT, R16, R15, PT ;  /* 0x0000000f1000720c */ /* 0x000fe20003f06270 */
[----:B------:R-:W-:-:S12]  /*41c0*/  BSSY B0, `(.L_x_671) ;  /* 0x0000003000007945 */ /* 0x000fd80003800000 */
[----:B------:R-:W-:Y:S05]  /*41d0*/  @P0 BRA `(.L_x_672) ;  /* 0x0000001000000947 */ /* 0x000fea0003800000 */
[----:B------:R0:W5:Y:S02]  /*41e0*/  LDG.E.128 R8, [R22.64] ;  /* 0x0000000816087981 */ /* 0x000164000c1e1d00 */
.L_x_672:
[----:B------:R-:W-:Y:S05]  /*41f0*/  BSYNC B0 ;  /* 0x0000000000007941 */ /* 0x000fea0003800000 */
.L_x_671:
[----:B------:R-:W1:Y:S02]  /*4200*/  LDS R6, [R6] ;  /* 0x0000000006067984 */ /* 0x000e640000000800 */
[C---:B-1---5:R-:W-:Y:S02]  /*4210*/  FFMA.FTZ R4, R6.reuse, R8, R4 ;  /* 0x0000000806047223 */ /* 0x062fe40000010004 */
[C---:B------:R-:W-:Y:S02]  /*4220*/  FFMA.FTZ R3, R6.reuse, R9, R3 ;  /* 0x0000000906037223 */ /* 0x040fe40000010003 */
[C---:B------:R-:W-:Y:S02]  /*4230*/  FFMA.FTZ R2, R6.reuse, R10, R2 ;  /* 0x0000000a06027223 */ /* 0x040fe40000010002 */
[----:B------:R-:W-:Y:S02]  /*4240*/  FFMA.FTZ R0, R6, R11, R0 ;  /* 0x0000000b06007223 */ /* 0x000fe40000010000 */
.L_x_667:
[----:B------:R-:W-:Y:S02]  /*4250*/  IADD3 R16, R16, UR6, RZ ;  /* 0x0000000610107c10 */ /* 0x000fe4000fffe0ff */
[----:B------:R-:W-:-:S02]  /*4260*/  F2FP.PACK_AB R4, R3, R4 ;  /* 0x000000040304723e */ /* 0x000fc400000000ff */
[----:B------:R-:W-:Y:S02]  /*4270*/  ISETP.GE.AND P0, PT, R16, R12, PT ;  /* 0x0000000c1000720c */ /* 0x000fe40003f06270 */
[----:B------:R-:W-:-:S11]  /*4280*/  F2FP.PACK_AB R5, R0, R2 ;  /* 0x000000020005723e */ /* 0x000fd600000000ff */
[----:B------:R-:W-:Y:S05]  /*4290*/  @P0 EXIT ;  /* 0x000000000000094d */ /* 0x000fea0003800000 */
[-C--:B------:R-:W-:Y:S02]  /*42a0*/  IABS R8, R7.reuse ;  /* 0x0000000700087213 */ /* 0x080fe40000000000 */
[----:B------:R-:W-:Y:S02]  /*42b0*/  IABS R9, R16 ;  /* 0x0000001000097213 */ /* 0x000fe40000000000 */
[----:B------:R-:W1:Y:S01]  /*42c0*/  I2F.RP R10, R8 ;  /* 0x00000008000a7306 */ /* 0x000e620000209400 */
[----:B------:R-:W-:Y:S02]  /*42d0*/  IABS R6, R7 ;  /* 0x0000000700067213 */ /* 0x000fe40000000000 */
[----:B------:R-:W-:-:S03]  /*42e0*/  SHF.R.S32.HI R19, RZ, 0x1f, R18 ;  /* 0x0000001fff137819 */ /* 0x000fc60000011412 */
[----:B------:R-:W-:Y:S02]  /*42f0*/  IMAD.MOV R6, RZ, RZ, -R6 ;  /* 0x000000ffff067224 */ /* 0x000fe400078e0a06 */
[----:B-1----:R-:W1:Y:S02]  /*4300*/  MUFU.RCP R10, R10 ;  /* 0x0000000a000a7308 */ /* 0x002e640000001000 */
[----:B-1----:R-:W-:-:S06]  /*4310*/  IADD3 R10, R10, 0xffffffe, RZ ;  /* 0x0ffffffe0a0a7810 */ /* 0x002fcc0007ffe0ff */
[----:B------:R-:W1:Y:S02]  /*4320*/  F2I.FTZ.U32.TRUNC.NTZ R11, R10 ;  /* 0x0000000a000b7305 */ /* 0x000e64000021f000 */
[----:B-1----:R-:W-:Y:S02]  /*4330*/  IMAD.MOV R0, RZ, RZ, -R11 ;  /* 0x000000ffff007224 */ /* 0x002fe400078e0a0b */
[----:B------:R-:W-:Y:S02]  /*4340*/  IMAD.MOV.U32 R10, RZ, RZ, RZ ;  /* 0x000000ffff0a7224 */ /* 0x000fe400078e00ff */
[----:B------:R-:W-:Y:S01]  /*4350*/  IMAD R2, R0, R8, RZ ;  /* 0x0000000800027224 */ /* 0x000fe200078e02ff */
[----:B------:R-:W-:-:S03]  /*4360*/  IABS R0, c[0x0][0x214] ;  /* 0x0000850000007a13 */ /* 0x000fc60000000000 */
[----:B------:R-:W-:Y:S01]  /*4370*/  IMAD.HI.U32 R2, R11, R2, R10 ;  /* 0x000000020b027227 */ /* 0x000fe200078e000a */
[----:B------:R-:W1:Y:S05]  /*4380*/  I2F.RP R3, R0 ;  /* 0x0000000000037306 */ /* 0x000e6a0000209400 */
[----:B------:R-:W-:-:S04]  /*4390*/  IMAD.HI.U32 R2, R2, R9, RZ ;  /* 0x0000000902027227 */ /* 0x000fc800078e00ff */
[----:B------:R-:W-:-:S05]  /*43a0*/  IMAD R6, R2, R6, R9 ;  /* 0x0000000602067224 */ /* 0x000fca00078e0209 */
[----:B------:R-:W-:Y:S01]  /*43b0*/  ISETP.GT.U32.AND P1, PT, R8, R6, PT ;  /* 0x000000060800720c */ /* 0x000fe20003f24070 */
[----:B-1----:R-:W1:-:S12]  /*43c0*/  MUFU.RCP R3, R3 ;  /* 0x0000000300037308 */ /* 0x002e580000001000 */
[----:B------:R-:W-:Y:S01]  /*43d0*/  @!P1 IMAD.IADD R6, R6, 0x1, -R8 ;  /* 0x0000000106069824 */ /* 0x000fe200078e0a08 */
[----:B------:R-:W-:Y:S02]  /*43e0*/  @!P1 IADD3 R2, R2, 0x1, RZ ;  /* 0x0000000102029810 */ /* 0x000fe40007ffe0ff */
[----:B------:R-:W-:Y:S02]  /*43f0*/  ISETP.NE.AND P1, PT, R7, RZ, PT ;  /* 0x000000ff0700720c */ /* 0x000fe40003f25270 */
[----:B------:R-:W-:Y:S02]  /*4400*/  ISETP.GE.U32.AND P2, PT, R6, R8, PT ;  /* 0x000000080600720c */ /* 0x000fe40003f46070 */
[----:B------:R-:W-:Y:S02]  /*4410*/  LOP3.LUT R6, R16, R7, RZ, 0x3c, !PT ;  /* 0x0000000710067212 */ /* 0x000fe400078e3cff */
[----:B-1----:R-:W-:Y:S02]  /*4420*/  IADD3 R3, R3, 0xffffffe, RZ ;  /* 0x0ffffffe03037810 */ /* 0x002fe40007ffe0ff */
[----:B------:R-:W-:-:S02]  /*4430*/  ISETP.GE.AND P0, PT, R6, RZ, PT ;  /* 0x000000ff0600720c */ /* 0x000fc40003f06270 */
[----:B------:R-:W1:Y:S05]  /*4440*/  F2I.FTZ.U32.TRUNC.NTZ R11, R3 ;  /* 0x00000003000b7305 */ /* 0x000e6a000021f000 */
[----:B------:R-:W-:-:S06]  /*4450*/  @P2 IADD3 R2, R2, 0x1, RZ ;  /* 0x0000000102022810 */ /* 0x000fcc0007ffe0ff */
[----:B------:R-:W-:Y:S02]  /*4460*/  @!P0 IADD3 R2, -R2, RZ, RZ ;  /* 0x000000ff02028210 */ /* 0x000fe40007ffe1ff */
[----:B------:R-:W-:Y:S01]  /*4470*/  @!P1 LOP3.LUT R2, RZ, R7, RZ, 0x33, !PT ;  /* 0x00000007ff029212 */ /* 0x000fe200078e33ff */
[----:B-1----:R-:W-:-:S04]  /*4480*/  IMAD.MOV R3, RZ, RZ, -R11 ;  /* 0x000000ffff037224 */ /* 0x002fc800078e0a0b */
        /* <DEDUP_REMOVED lines=39> */
        .weak           $__internal_13_$__cuda_sm20_div_s64
        .type           $__internal_13_$__cuda_sm20_div_s64,@function
        .size           $__internal_13_$__cuda_sm20_div_s64,(.L_x_7709 - $__internal_13_$__cuda_sm20_div_s64)
$__internal_13_$__cuda_sm20_div_s64:
        /* <DEDUP_REMOVED lines=83> */
[----:B------:R-:W-:Y:S06]  /*4c30*/  RET.REL.NODEC R20 `(_ZN5flash32flash_fwd_splitkv_combine_kernelI23Flash_fwd_kernel_traitsILi64ELi64ELi256ELi4ELb0ELb0EN7cutlass6half_tE19Flash_kernel_traitsILi64ELi64ELi256ELi4ES3_EELi8ELi1ELb1EEEvNS_16Flash_fwd_paramsE) ;  /* 0xffffb3c014007950 */ /* 0x000fec0003c3ffff */
.L_x_673:
        /* <DEDUP_REMOVED lines=12> */
.L_x_7709:


//--------------------- .text._ZN5flash24flash_fwd_splitkv_kernelI23Flash_fwd_kernel_traitsILi64ELi64ELi256ELi4ELb0ELb0EN7cutlass6half_tE19Flash_kernel_traitsILi64ELi64ELi256ELi4ES3_EELb1ELb0ELb0ELb0ELb0ELb0ELb0ELb0EEEvNS_16Flash_fwd_paramsE --------------------------
	.section	.text._ZN5flash24flash_fwd_splitkv_kernelI23Flash_fwd_kernel_traitsILi64ELi64ELi256ELi4ELb0ELb0EN7cutlass6half_tE19Flash_kernel_traitsILi64ELi64ELi256ELi4ES3_EELb1ELb0ELb0ELb0ELb0ELb0ELb0ELb0EEEvNS_16Flash_fwd_paramsE,"ax",@progbits
	.sectioninfo	@"SHI_REGISTERS=255"
	.align	128
        .global         _ZN5flash24flash_fwd_splitkv_kernelI23Flash_fwd_kernel_traitsILi64ELi64ELi256ELi4ELb0ELb0EN7cutlass6half_tE19Flash_kernel_traitsILi64ELi64ELi256ELi4ES3_EELb1ELb0ELb0ELb0ELb0ELb0ELb0ELb0EEEvNS_16Flash_fwd_paramsE
        .type           _ZN5flash24flash_fwd_splitkv_kernelI23Flash_fwd_kernel_traitsILi64ELi64ELi256ELi4ELb0ELb0EN7cutlass6half_tE19Flash_kernel_traitsILi64ELi64ELi256ELi4ES3_EELb1ELb0ELb0ELb0ELb0ELb0ELb0ELb0EEEvNS_16Flash_fwd_paramsE,@function
        .size           _ZN5flash24flash_fwd_splitkv_kernelI23Flash_fwd_kernel_traitsILi64ELi64ELi256ELi4ELb0ELb0EN7cutlass6half_tE19Flash_kernel_traitsILi64ELi64ELi256ELi4ES3_EELb1ELb0ELb0ELb0ELb0ELb0ELb0ELb0EEEvNS_16Flash_fwd_paramsE,(.L_x_7754 - _ZN5flash24flash_fwd_splitkv_kernelI23Flash_fwd_kernel_traitsILi64ELi64ELi256ELi4ELb0ELb0EN7cutlass6half_tE19Flash_kernel_traitsILi64ELi64ELi256ELi4ES3_EELb1ELb0ELb0ELb0ELb0ELb0ELb0ELb0EEEvNS_16Flash_fwd_paramsE)
        .other          _ZN5flash24flash_fwd_splitkv_kernelI23Flash_fwd_kernel_traitsILi64ELi64ELi256ELi4ELb0ELb0EN7cutlass6half_tE19Flash_kernel_traitsILi64ELi64ELi256ELi4ES3_EELb1ELb0ELb0ELb0ELb0ELb0ELb0ELb0EEEvNS_16Flash_fwd_paramsE,@"STO_CUDA_ENTRY STV_DEFAULT"
_ZN5flash24flash_fwd_splitkv_kernelI23Flash_fwd_kernel_traitsILi64ELi64ELi256ELi4ELb0ELb0EN7cutlass6half_tE19Flash_kernel_traitsILi64ELi64ELi256ELi4ES3_EELb1ELb0ELb0ELb0ELb0ELb0ELb0ELb0EEEvNS_16Flash_fwd_paramsE:
.text._ZN5flash24flash_fwd_splitkv_kernelI23Flash_fwd_kernel_traitsILi64ELi64ELi256ELi4ELb0ELb0EN7cutlass6half_tE19Flash_kernel_traitsILi64ELi64ELi256ELi4ES3_EELb1ELb0ELb0ELb0ELb0ELb0ELb0ELb0EEEvNS_16Flash_fwd_paramsE:
[----:B------:R-:W-:Y:S02]  /*0000*/  MOV R1, c[0x0][0x28] ;  /* 0x00000a0000017a02 */ /* 0x000fe40000000f00 */
[----:B------:R-:W1:Y:S01]  /*0010*/  S2UR UR12, SR_CTAID.Y ;  /* 0x00000000000c79c3 */ /* 0x000e620000002600 */
[----:B------:R-:W-:Y:S01]  /*0020*/  ULDC.64 UR4, c[0x0][0x240] ;  /* 0x0000900000047ab9 */ /* 0x000fe20000000a00 */
[----:B------:R-:W-:Y:S01]  /*0030*/  IADD3 R1, R1, -0x10, RZ ;  /* 0xfffffff001017810 */ /* 0x000fe20007ffe0ff */
[----:B------:R-:W-:Y:S02]  /*0040*/  UISETP.NE.U32.AND UP2, UPT, URZ, UR4, UPT ;  /* 0x000000043f00728c */ /* 0x000fe4000bf45070 */
[----:B------:R-:W-:Y:S02]  /*0050*/  UMOV UR8, 0x4 ;  /* 0x0000000400087882 */ /* 0x000fe40000000000 */
[----:B------:R-:W-:Y:S02]  /*0060*/  UISETP.NE.AND.EX UP2, UPT, URZ, UR5, UPT, UP2 ;  /* 0x000000053f00728c */ /* 0x000fe4000bf45320 */
[----:B------:R-:W-:Y:S02]  /*0070*/  ULDC.64 UR10, c[0x0][0x240] ;  /* 0x00009000000a7ab9 */ /* 0x000fe40000000a00 */
[----:B------:R-:W-:-:S02]  /*0080*/  ULDC.64 UR4, c[0x0][0x250] ;  /* 0x0000940000047ab9 */ /* 0x000fc40000000a00 */
[----:B------:R-:W-:Y:S01]  /*0090*/  PLOP3.LUT P2, PT, PT, PT, UP2, 0x80, 0x0 ;  /* 0x000000000000781c */ /* 0x000fe20003f4f028 */
[----:B------:R-:W-:Y:S02]  /*00a0*/  UISETP.NE.U32.AND UP0, UPT, URZ, UR4, UPT ;  /* 0x000000043f00728c */ /* 0x000fe4000bf05070 */
[----:B------:R-:W-:Y:S02]  /*00b0*/  ULDC.64 UR20, c[0x0][0x118] ;  /* 0x0000460000147ab9 */ /* 0x000fe40000000a00 */
[----:B------:R-:W-:Y:S02]  /*00c0*/  UISETP.NE.AND.EX UP0, UPT, URZ, UR5, UPT, UP0 ;  /* 0x000000053f00728c */ /* 0x000fe4000bf05300 */
[----:B------:R-:W-:Y:S02]  /*00d0*/  ULDC.U8 UR9, c[0x0][0x312] ;  /* 0x0000c48000097ab9 */ /* 0x000fe40000000000 */
[----:B------:R-:W-:Y:S02]  /*00e0*/  ULDC.64 UR6, c[0x0][0x248] ;  /* 0x0000920000067ab9 */ /* 0x000fe40000000a00 */
[----:B-1----:R-:W-:Y:S01]  /*00f0*/  UIMAD.WIDE UR10, UR12, UR8, UR10 ;  /* 0x000000080c0a72a5 */ /* 0x002fe2000f8e020a */
[----:B------:R-:W-:Y:S01]  /*0100*/  PLOP3.LUT P0, PT, PT, PT, UP0, 0x80, 0x0 ;  /* 0x000000000000781c */ /* 0x000fe20003f0f008 */
[----:B------:R-:W-:-:S02]  /*0110*/  ULDC.64 UR4, c[0x0][0x250] ;  /* 0x0000940000047ab9 */ /* 0x000fc40000000a00 */
[----:B------:R-:W-:Y:S02]  /*0120*/  UISETP.NE.AND UP3, UPT, UR9, URZ, UPT ;  /* 0x0000003f0900728c */ /* 0x000fe4000bf65270 */
[----:B------:R-:W-:Y:S01]  /*0130*/  IMAD.U32 R10, RZ, RZ, UR10 ;  /* 0x0000000aff0a7e24 */ /* 0x000fe2000f8e00ff */
[----:B------:R-:W-:Y:S01]  /*0140*/  UISETP.EQ.U32.AND UP1, UPT, URZ, UR6, UPT ;  /* 0x000000063f00728c */ /* 0x000fe2000bf22070 */
[----:B------:R-:W-:Y:S01]  /*0150*/  IMAD.U32 R11, RZ, RZ, UR11 ;  /* 0x0000000bff0b7e24 */ /* 0x000fe2000f8e00ff */
[----:B------:R-:W-:Y:S02]  /*0160*/  @UP0 UIMAD.WIDE UR4, UR12, UR8, UR4 ;  /* 0x000000080c0402a5 */ /* 0x000fe4000f8e0204 */
[----:B------:R-:W-:Y:S02]  /*0170*/  UISETP.EQ.OR.EX UP1, UPT, URZ, UR7, !UP3, UP1 ;  /* 0x000000073f00728c */ /* 0x000fe4000df22710 */
[----:B------:R-:W2:Y:S01]  /*0180*/  @P2 LDG.E R4, [R10.64] ;  /* 0x000000140a042981 */ /* 0x000ea2000c1e1900 */
[----:B------:R-:W-:-:S03]  /*0190*/  ULDC.64 UR6, c[0x0][0x248] ;  /* 0x0000920000067ab9 */ /* 0x000fc60000000a00 */
[----:B------:R-:W3:Y:S01]  /*01a0*/  @P2 LDG.E R0, [R10.64+0x4] ;  /* 0x000004140a002981 */ /* 0x000ee2000c1e1900 */
[----:B------:R-:W-:Y:S02]  /*01b0*/  IMAD.U32 R8, RZ, RZ, UR4 ;  /* 0x00000004ff087e24 */ /* 0x000fe4000f8e00ff */
[----:B------:R-:W-:Y:S01]  /*01c0*/  IMAD.U32 R9, RZ, RZ, UR5 ;  /* 0x00000005ff097e24 */ /* 0x000fe2000f8e00ff */
[----:B------:R-:W-:-:S04]  /*01d0*/  PLOP3.LUT P1, PT, PT, PT, UP1, 0x80, 0x0 ;  /* 0x000000000000781c */ /* 0x000fc80003f2f018 */
[----:B------:R-:W4:Y:S01]  /*01e0*/  @P0 LDG.E R2, [R8.64] ;  /* 0x0000001408020981 */ /* 0x000f22000c1e1900 */
[----:B------:R-:W-:-:S06]  /*01f0*/  UIMAD.WIDE UR6, UR12, UR8, UR6 ;  /* 0x000000080c0672a5 */ /* 0x000fcc000f8e0206 */
[----:B------:R-:W-:Y:S02]  /*0200*/  IMAD.U32 R6, RZ, RZ, UR6 ;  /* 0x00000006ff067e24 */ /* 0x000fe4000f8e00ff */
[----:B------:R-:W-:-:S05]  /*0210*/  IMAD.U32 R7, RZ, RZ, UR7 ;  /* 0x00000007ff077e24 */ /* 0x000fca000f8e00ff */
[----:B------:R-:W5:Y:S01]  /*0220*/  @!P1 LDG.E R3, [R6.64] ;  /* 0x0000001406039981 */ /* 0x000f62000c1e1900 */
[----:B------:R-:W-:Y:S02]  /*0230*/  UMOV UR11, 0xffffffff ;  /* 0xffffffff000b7882 */ /* 0x000fe40000000000 */
[----:B------:R-:W-:Y:S02]  /*0240*/  UMOV UR22, URZ ;  /* 0x0000003f00167c82 */ /* 0x000fe40008000000 */
[----:B------:R-:W-:Y:S01]  /*0250*/  UMOV UR23, 0xffffffff ;  /* 0xffffffff00177882 */ /* 0x000fe20000000000 */
[----:B------:R-:W1:Y:S08]  /*0260*/  S2UR UR14, SR_CTAID.X ;  /* 0x00000000000e79c3 */ /* 0x000e700000002500 */
[----:B------:R-:W1:Y:S08]  /*0270*/  S2UR UR13, SR_CTAID.Z ;  /* 0x00000000000d79c3 */ /* 0x000e700000002700 */
[----:B--2---:R-:W2:Y:S08]  /*0280*/  @P2 R2UR UR11, R4 ;  /* 0x00000000040b23c2 */ /* 0x004eb000000e0000 */
[----:B---3--:R-:W2:Y:S08]  /*0290*/  @P2 R2UR UR16, R0 ;  /* 0x00000000001023c2 */ /* 0x008eb000000e0000 */
[----:B----4-:R3:W4:Y:S01]  /*02a0*/  @P0 R2UR UR22, R2 ;  /* 0x00000000021603c2 */ /* 0x01072200000e0000 */
[----:B------:R-:W-:-:S04]  /*02b0*/  ISETP.NE.U32.AND P0, PT, RZ, c[0x0][0x248], PT ;  /* 0x00009200ff007a0c */ /* 0x000fc80003f05070 */
[----:B------:R-:W-:Y:S01]  /*02c0*/  ISETP.NE.AND.EX P0, PT, RZ, c[0x0][0x24c], PT, P0 ;  /* 0x00009300ff007a0c */ /* 0x000fe20003f05300 */
[----:B--2---:R-:W-:Y:S02]  /*02d0*/  @UP2 UIADD3 UR16, UR16, -UR11, URZ ;  /* 0x8000000b10102290 */ /* 0x004fe4000fffe03f */
[----:B-----5:R3:W2:Y:S05]  /*02e0*/  @!P1 R2UR UR23, R3 ;  /* 0x00000000031793c2 */ /* 0x0206aa00000e0000 */
[----:B------:R-:W-:-:S05]  /*02f0*/  @!UP2 ULDC UR16, c[0x0][0x214] ;  /* 0x000085000010aab9 */ /* 0x000fca0000000800 */
[----:B-1234-:R-:W-:Y:S05]  /*0300*/  @!P0 BRA `(.L_x_674) ;  /* 0x0000007000008947 */ /* 0x01efea0003800000 */
[----:B------:R-:W-:-:S13]  /*0310*/  PLOP3.LUT P0, PT, PT, PT, UP3, 0x80, 0x0 ;  /* 0x000000000000781c */ /* 0x000fda0003f0f038 */
[----:B------:R-:W2:Y:S04]  /*0320*/  @P0 LDG.E R0, [R6.64+0x4] ;  /* 0x0000041406000981 */ /* 0x000ea8000c1e1900 */
[----:B------:R-:W3:Y:S01]  /*0330*/  @!P0 LDG.E R2, [R6.64] ;  /* 0x0000001406028981 */ /* 0x000ee2000c1e1900 */
[----:B--2---:R-:W1:Y:S02]  /*0340*/  @P0 R2UR UR6, R0 ;  /* 0x00000000000603c2 */ /* 0x004e6400000e0000 */
[----:B-1----:R-:W-:-:S11]  /*0350*/  @UP3 UIADD3 UR6, UR6, -UR23, URZ ;  /* 0x8000001706063290 */ /* 0x002fd6000fffe03f */
[----:B---3--:R1:W2:Y:S02]  /*0360*/  @!P0 R2UR UR6, R2 ;  /* 0x00000000020683c2 */ /* 0x0082a400000e0000 */
[----:B-12---:R-:W-:Y:S05]  /*0370*/  BRA `(.L_x_675) ;  /* 0x0000001000007947 */ /* 0x006fea0003800000 */
.L_x_674:
[----:B------:R-:W-:Y:S02]  /*0380*/  ULDC UR6, c[0x0][0x218] ;  /* 0x0000860000067ab9 */ /* 0x000fe40000000800 */
.L_x_675:
[----:B------:R-:W-:Y:S02]  /*0390*/  ULDC.64 UR4, c[0x0][0x258] ;  /* 0x0000960000047ab9 */ /* 0x000fe40000000a00 */
[----:B------:R-:W-:-:S04]  /*03a0*/  UISETP.NE.U32.AND UP2, UPT, URZ, UR4, UPT ;  /* 0x000000043f00728c */ /* 0x000fc8000bf45070 */
[----:B------:R-:W-:-:S03]  /*03b0*/  UISETP.NE.AND.EX UP2, UPT, URZ, UR5, UPT, UP2 ;  /* 0x000000053f00728c */ /* 0x000fc6000bf45320 */
[----:B------:R-:W-:-:S03]  /*03c0*/  ULDC.64 UR4, c[0x0][0x258] ;  /* 0x0000960000047ab9 */ /* 0x000fc60000000a00 */
[----:B------:R-:W-:-:S05]  /*03d0*/  PLOP3.LUT P0, PT, PT, PT, UP2, 0x80, 0x0 ;  /* 0x000000000000781c */ /* 0x000fca0003f0f028 */
[----:B------:R-:W-:-:S06]  /*03e0*/  @UP2 UIMAD.WIDE UR4, UR12, UR8, UR4 ;  /* 0x000000080c0422a5 */ /* 0x000fcc000f8e0204 */
[----:B------:R-:W-:Y:S02]  /*03f0*/  IMAD.U32 R2, RZ, RZ, UR4 ;  /* 0x00000004ff027e24 */ /* 0x000fe4000f8e00ff */
[----:B------:R-:W-:Y:S01]  /*0400*/  IMAD.U32 R3, RZ, RZ, UR5 ;  /* 0x00000005ff037e24 */ /* 0x000fe2000f8e00ff */
[----:B------:R-:W-:Y:S02]  /*0410*/  USHF.L.U32 UR14, UR14, 0x6, URZ ;  /* 0x000000060e0e7899 */ /* 0x000fe4000800063f */
[----:B------:R-:W-:Y:S02]  /*0420*/  ULDC.64 UR4, c[0x0][0x268] ;  /* 0x00009a0000047ab9 */ /* 0x000fe40000000a00 */
[----:B------:R-:W2:Y:S01]  /*0430*/  @P0 LDG.E R0, [R2.64] ;  /* 0x0000001402000981 */ /* 0x000ea2000c1e1900 */
[----:B------:R-:W-:Y:S02]  /*0440*/  UISETP.GT.AND UP0, UPT, UR16, UR14, UPT ;  /* 0x0000000e1000728c */ /* 0x000fe4000bf04270 */
[----:B------:R-:W-:-:S03]  /*0450*/  @!UP2 UISETP.NE.U32.AND UP1, UPT, URZ, UR4, UPT ;  /* 0x000000043f00a28c */ /* 0x000fc6000bf25070 */
[----:B------:R-:W-:Y:S02]  /*0460*/  ULDC UR4, c[0x0][0x21c] ;  /* 0x0000870000047ab9 */ /* 0x000fe40000000800 */
[----:B------:R-:W-:-:S04]  /*0470*/  @!UP2 UISETP.NE.AND.EX UP1, UPT, URZ, UR5, UPT, UP1 ;  /* 0x000000053f00a28c */ /* 0x000fc8000bf25310 */
[----:B------:R-:W-:Y:S01]  /*0480*/  @!UP2 USEL UR4, URZ, UR4, !UP1 ;  /* 0x000000043f04a287 */ /* 0x000fe2000c800000 */
[----:B--2---:R-:W1:Y:S01]  /*0490*/  @P0 R2UR UR15, R0 ;  /* 0x00000000000f03c2 */ /* 0x004e6200000e0000 */
[----:B------:R-:W-:Y:S01]  /*04a0*/  PLOP3.LUT P0, PT, PT, PT, UP0, 0x80, 0x0 ;  /* 0x000000000000781c */ /* 0x000fe20003f0f008 */
[----:B-1----:R-:W-:Y:S02]  /*04b0*/  @UP2 UIADD3 UR15, UR15, -UR22, URZ ;  /* 0x800000160f0f2290 */ /* 0x002fe4000fffe03f */
[----:B------:R-:W-:-:S10]  /*04c0*/  @!UP2 UIADD3 UR15, UR4, UR6, -UR22 ;  /* 0x00000006040fa290 */ /* 0x000fd4000fffe816 */
[----:B------:R-:W-:Y:S05]  /*04d0*/  @!P0 EXIT ;  /* 0x000000000000894d */ /* 0x000fea0003800000 */
[----:B------:R-:W-:Y:S01]  /*04e0*/  ULDC UR10, c[0x0][0x218] ;  /* 0x00008600000a7ab9 */ /* 0x000fe20000000800 */
[----:B------:R-:W1:Y:S01]  /*04f0*/  S2R R2, SR_TID.X ;  /* 0x0000000000027919 */ /* 0x000e620000002100 */
[----:B------:R-:W-:Y:S02]  /*0500*/  UIADD3 UR7, UR15, 0xff, URZ ;  /* 0x000000ff0f077890 */ /* 0x000fe4000fffe03f */
[----:B------:R-:W-:Y:S02]  /*0510*/  UIADD3 UR10, UR10, 0xff, URZ ;  /* 0x000000ff0a0a7890 */ /* 0x000fe4000fffe03f */
[----:B------:R-:W-:Y:S02]  /*0520*/  UIADD3 UR5, -UR16, 0x13f, UR14 ;  /* 0x0000013f10057890 */ /* 0x000fe4000fffe10e */
[----:B------:R-:W-:Y:S02]  /*0530*/  USHF.R.S32.HI UR6, URZ, 0x1f, UR7 ;  /* 0x0000001f3f067899 */ /* 0x000fe40008011407 */
[----:B------:R-:W-:-:S02]  /*0540*/  USHF.R.S32.HI UR9, URZ, 0x1f, UR10 ;  /* 0x0000001f3f097899 */ /* 0x000fc4000801140a */
[----:B------:R-:W-:Y:S02]  /*0550*/  ULDC UR4, c[0x0][0x2e8] ;  /* 0x0000ba0000047ab9 */ /* 0x000fe40000000800 */
[----:B------:R-:W-:Y:S02]  /*0560*/  UIADD3 UR4, UR5, UR4, UR15 ;  /* 0x0000000405047290 */ /* 0x000fe4000fffe00f */
[----:B------:R-:W-:Y:S02]  /*0570*/  ULEA.HI UR6, UR6, UR7, URZ, 0x8 ;  /* 0x0000000706067291 */ /* 0x000fe4000f8f403f */
[----:B------:R-:W-:Y:S02]  /*0580*/  ULEA.HI UR9, UR9, UR10, URZ, 0x8 ;  /* 0x0000000a09097291 */ /* 0x000fe4000f8f403f */
[----:B------:R-:W-:Y:S02]  /*0590*/  USHF.R.S32.HI UR5, URZ, 0x1f, UR4 ;  /* 0x0000001f3f057899 */ /* 0x000fe40008011404 */
[----:B------:R-:W-:-:S02]  /*05a0*/  USHF.R.S32.HI UR6, URZ, 0x8, UR6 ;  /* 0x000000083f067899 */ /* 0x000fc40008011406 */
[----:B------:R-:W-:Y:S02]  /*05b0*/  USHF.R.S32.HI UR9, URZ, 0x8, UR9 ;  /* 0x000000083f097899 */ /* 0x000fe40008011409 */
[----:B------:R-:W-:Y:S02]  /*05c0*/  ULEA.HI UR4, UR5, UR4, URZ, 0x8 ;  /* 0x0000000405047291 */ /* 0x000fe4000f8f403f */
[----:B------:R-:W-:Y:S02]  /*05d0*/  UISETP.LT.AND UP0, UPT, UR9, UR6, UPT ;  /* 0x000000060900728c */ /* 0x000fe4000bf01270 */
[----:B------:R-:W-:Y:S02]  /*05e0*/  USHF.R.S32.HI UR4, URZ, 0x8, UR4 ;  /* 0x000000083f047899 */ /* 0x000fe40008011404 */
[----:B------:R-:W-:-:S04]  /*05f0*/  USEL UR6, UR9, UR6, UP0 ;  /* 0x0000000609067287 */ /* 0x000fc80008000000 */
[----:B------:R-:W-:-:S04]  /*0600*/  UISETP.LT.AND UP0, UPT, UR6, UR4, UPT ;  /* 0x000000040600728c */ /* 0x000fc8000bf01270 */
[----:B------:R-:W-:-:S06]  /*0610*/  USEL UR6, UR6, UR4, UP0 ;  /* 0x0000000406067287 */ /* 0x000fcc0008000000 */
[----:B------:R-:W-:-:S13]  /*0620*/  ISETP.LT.AND P0, PT, RZ, UR6, PT ;  /* 0x00000006ff007c0c */ /* 0x000fda000bf01270 */
[----:B------:R-:W-:Y:S05]  /*0630*/  @P0 BRA `(.L_x_676) ;  /* 0x000007b000000947 */ /* 0x000fea0003800000 */
[----:B-1----:R-:W-:Y:S01]  /*0640*/  SHF.R.S32.HI R3, RZ, 0x1f, R2 ;  /* 0x0000001fff037819 */ /* 0x002fe20000011402 */
[----:B------:R-:W-:Y:S01]  /*0650*/  UISETP.NE.AND UP0, UPT, UR11, -0x1, UPT ;  /* 0xffffffff0b00788c */ /* 0x000fe2000bf05270 */
[----:B------:R-:W1:Y:S01]  /*0660*/  S2R R6, SR_CTAID.Z ;  /* 0x0000000000067919 */ /* 0x000e620000002700 */
[----:B------:R-:W-:Y:S01]  /*0670*/  USHF.R.S32.HI UR10, URZ, 0x1f, UR14 ;  /* 0x0000001f3f0a7899 */ /* 0x000fe2000801140e */
[----:B------:R-:W-:Y:S01]  /*0680*/  LEA.HI R4, R3, R2, RZ, 0x3 ;  /* 0x0000000203047211 */ /* 0x000fe200078f18ff */
[----:B------:R-:W-:Y:S01]  /*0690*/  ULDC.64 UR6, c[0x0][0x1e8] ;  /* 0x00007a0000067ab9 */ /* 0x000fe20000000a00 */
[----:B------:R-:W-:Y:S01]  /*06a0*/  IMAD.U32 R3, RZ, RZ, UR14 ;  /* 0x0000000eff037e24 */ /* 0x000fe2000f8e00ff */
[----:B------:R-:W-:Y:S01]  /*06b0*/  ULDC.64 UR4, c[0x0][0x1e8] ;  /* 0x00007a0000047ab9 */ /* 0x000fe20000000a00 */
[----:B------:R-:W-:Y:S01]  /*06c0*/  LOP3.LUT R5, R4, 0xfffffff8, RZ, 0xc0, !PT ;  /* 0xfffffff804057812 */ /* 0x000fe200078ec0ff */
[----:B------:R-:W-:Y:S01]  /*06d0*/  UIMAD UR4, UR10, UR4, URZ ;  /* 0x000000040a0472a4 */ /* 0x000fe2000f8e023f */
[----:B------:R-:W-:Y:S01]  /*06e0*/  SHF.R.S32.HI R4, RZ, 0x3, R4 ;  /* 0x00000003ff047819 */ /* 0x000fe20000011404 */
[----:B------:R-:W-:Y:S01]  /*06f0*/  UIADD3 UR16, -UR14, UR16, URZ ;  /* 0x000000100e107290 */ /* 0x000fe2000fffe13f */
[----:B------:R-:W-:Y:S01]  /*0700*/  BSSY B0, `(.L_x_677) ;  /* 0x0000028000007945 */ /* 0x000fe20003800000 */
[----:B------:R-:W-:Y:S01]  /*0710*/  @UP0 UIMAD.WIDE.U32 UR8, UR11, UR6, URZ ;  /* 0x000000060b0802a5 */ /* 0x000fe2000f8e003f */
[----:B------:R-:W-:Y:S01]  /*0720*/  IMAD.IADD R5, R2, 0x1, -R5 ;  /* 0x0000000102057824 */ /* 0x000fe200078e0a05 */
[----:B------:R-:W-:-:S02]  /*0730*/  UIMAD UR6, UR14, UR5, UR4 ;  /* 0x000000050e0672a4 */ /* 0x000fc4000f8e0204 */
[----:B------:R-:W-:Y:S01]  /*0740*/  @UP0 UIMAD UR7, UR11, UR7, UR9 ;  /* 0x000000070b0702a4 */ /* 0x000fe2000f8e0209 */
[----:B------:R-:W-:Y:S01]  /*0750*/  IMAD.SHL.U32 R8, R5, 0x8, RZ ;  /* 0x0000000805087824 */ /* 0x000fe200078e00ff */
[----:B------:R-:W-:Y:S02]  /*0760*/  @!UP0 USHF.R.S32.HI UR9, URZ, 0x1f, UR12 ;  /* 0x0000001f3f098899 */ /* 0x000fe4000801140c */
[----:B------:R-:W-:Y:S01]  /*0770*/  ULDC.64 UR4, c[0x0][0x1e0] ;  /* 0x0000780000047ab9 */ /* 0x000fe20000000a00 */
[----:B------:R-:W-:Y:S01]  /*0780*/  IMAD.U32 R0, RZ, RZ, UR6 ;  /* 0x00000006ff007e24 */ /* 0x000fe2000f8e00ff */
[----:B------:R-:W-:Y:S01]  /*0790*/  @!UP0 UIMAD UR9, UR9, UR4, URZ ;  /* 0x00000004090982a4 */ /* 0x000fe2000f8e023f */
[----:B------:R-:W-:Y:S01]  /*07a0*/  SHF.R.S32.HI R9, RZ, 0x1f, R8 ;  /* 0x0000001fff097819 */ /* 0x000fe20000011408 */
[----:B------:R-:W-:Y:S01]  /*07b0*/  @!UP0 UIMAD.WIDE.U32 UR18, UR12, UR4, URZ ;  /* 0x000000040c1282a5 */ /* 0x000fe2000f8e003f */
[----:B------:R-:W-:Y:S01]  /*07c0*/  ISETP.GE.AND P1, PT, R8, c[0x0][0x220], PT ;  /* 0x0000880008007a0c */ /* 0x000fe20003f26270 */
[----:B------:R-:W-:-:S02]  /*07d0*/  @!UP0 UIMAD UR9, UR12, UR5, UR9 ;  /* 0x000000050c0982a4 */ /* 0x000fc4000f8e0209 */
[----:B------:R-:W-:Y:S01]  /*07e0*/  IMAD.WIDE.U32 R2, R3, c[0x0][0x1e8], R8 ;  /* 0x00007a0003027a25 */ /* 0x000fe200078e0008 */
[----:B------:R-:W-:Y:S02]  /*07f0*/  USHF.R.S32.HI UR10, URZ, 0x1f, UR13 ;  /* 0x0000001f3f0a7899 */ /* 0x000fe4000801140d */
[----:B------:R-:W-:Y:S02]  /*0800*/  @!UP0 UMOV UR8, UR18 ;  /* 0x0000001200088c82 */ /* 0x000fe40008000000 */
[----:B------:R-:W-:Y:S01]  /*0810*/  @!UP0 UIADD3 UR7, UR19, UR9, URZ ;  /* 0x0000000913078290 */ /* 0x000fe2000fffe03f */
[----:B------:R-:W-:Y:S01]  /*0820*/  IADD3 R2, P0, R2, UR8, RZ ;  /* 0x0000000802027c10 */ /* 0x000fe2000ff1e0ff */
[----:B------:R-:W-:Y:S02]  /*0830*/  ULDC.64 UR4, c[0x0][0x1f0] ;  /* 0x00007c0000047ab9 */ /* 0x000fe40000000a00 */
[----:B------:R-:W-:Y:S02]  /*0840*/  UIMAD UR4, UR10, UR4, URZ ;  /* 0x000000040a0472a4 */ /* 0x000fe4000f8e023f */
[----:B------:R-:W-:-:S02]  /*0850*/  IADD3.X R3, R3, UR7, R0, P0, !PT ;  /* 0x0000000703037c10 */ /* 0x000fc400087fe400 */
[----:B------:R-:W-:Y:S01]  /*0860*/  ISETP.GE.OR P0, PT, R4, UR16, P1 ;  /* 0x0000001004007c0c */ /* 0x000fe20008f06670 */
[----:B------:R-:W-:Y:S02]  /*0870*/  UIMAD UR5, UR13, UR5, UR4 ;  /* 0x000000050d0572a4 */ /* 0x000fe4000f8e0204 */
[----:B-1----:R-:W-:Y:S01]  /*0880*/  IMAD.WIDE.U32 R6, R6, c[0x0][0x1f0], R2 ;  /* 0x00007c0006067a25 */ /* 0x002fe200078e0002 */
[----:B------:R-:W-:Y:S01]  /*0890*/  ULDC UR4, c[0x0][0x1c0] ;  /* 0x0000700000047ab9 */ /* 0x000fe20000000800 */
[----:B------:R-:W-:Y:S01]  /*08a0*/  SHF.R.S32.HI R2, RZ, 0x1f, R4 ;  /* 0x0000001fff027819 */ /* 0x000fe20000011404 */
[----:B------:R-:W-:Y:S02]  /*08b0*/  UIMAD UR12, UR12, UR4, UR13 ;  /* 0x000000040c0c72a4 */ /* 0x000fe4000f8e020d */
[----:B------:R-:W-:Y:S01]  /*08c0*/  IADD3 R11, R7, UR5, RZ ;  /* 0x00000005070b7c10 */ /* 0x000fe2000fffe0ff */
[----:B------:R-:W-:Y:S02]  /*08d0*/  ULDC UR4, c[0x0][0x214] ;  /* 0x0000850000047ab9 */ /* 0x000fe40000000800 */
[----:B------:R-:W-:-:S02]  /*08e0*/  UIMAD UR4, UR12, UR4, UR14 ;  /* 0x000000040c0472a4 */ /* 0x000fc4000f8e020e */
[----:B------:R-:W-:Y:S05]  /*08f0*/  @P0 BRA `(.L_x_678) ;  /* 0x0000008000000947 */ /* 0x000fea0003800000 */
[----:B------:R-:W-:Y:S01]  /*0900*/  MOV R10, R6 ;  /* 0x00000006000a7202 */ /* 0x000fe20000000f00 */
[----:B------:R-:W-:-:S04]  /*0910*/  IMAD R3, R2, c[0x0][0x1e8], RZ ;  /* 0x00007a0002037a24 */ /* 0x000fc800078e02ff */
[----:B------:R-:W-:-:S04]  /*0920*/  IMAD.WIDE.U32 R8, R4, c[0x0][0x1e8], R10 ;  /* 0x00007a0004087a25 */ /* 0x000fc800078e000a */
[----:B------:R-:W-:Y:S01]  /*0930*/  IMAD R0, R4, c[0x0][0x1ec], R3 ;  /* 0x00007b0004007a24 */ /* 0x000fe200078e0203 */
[----:B------:R-:W-:-:S04]  /*0940*/  LEA R12, P0, R8, c[0x0][0x1d0], 0x1 ;  /* 0x00007400080c7a11 */ /* 0x000fc800078008ff */
[----:B------:R-:W-:-:S04]  /*0950*/  IADD3 R0, R9, R0, RZ ;  /* 0x0000000009007210 */ /* 0x000fc80007ffe0ff */
[----:B------:R-:W-:-:S05]  /*0960*/  LEA.HI.X R13, R8, c[0x0][0x1d4], R0, 0x1, P0 ;  /* 0x00007500080d7a11 */ /* 0x000fca00000f0c00 */
[----:B------:R1:W-:Y:S02]  /*0970*/  STG.E.128 [R12.64], RZ ;  /* 0x000000ff0c007986 */ /* 0x0003e4000c101d14 */
.L_x_678:
[----:B------:R-:W-:Y:S05]  /*0980*/  BSYNC B0 ;  /* 0x0000000000007941 */ /* 0x000fea0003800000 */
.L_x_677:
[----:B------:R-:W-:Y:S01]  /*0990*/  IADD3 R0, R4, 0x10, RZ ;  /* 0x0000001004007810 */ /* 0x000fe20007ffe0ff */
[----:B------:R-:W-:Y:S03]  /*09a0*/  BSSY B0, `(.L_x_679) ;  /* 0x000000f000007945 */ /* 0x000fe60003800000 */
[C---:B------:R-:W-:Y:S02]  /*09b0*/  ISETP.GE.OR P0, PT, R0.reuse, UR16, P1 ;  /* 0x0000001000007c0c */ /* 0x040fe40008f06670 */
[----:B------:R-:W-:-:S11]  /*09c0*/  ISETP.GE.AND P3, PT, R0, UR16, PT ;  /* 0x0000001000007c0c */ /* 0x000fd6000bf66270 */
[----:B------:R-:W-:Y:S05]  /*09d0*/  @P0 BRA `(.L_x_680) ;  /* 0x000000b000000947 */ /* 0x000fea0003800000 */
[----:B------:R-:W-:Y:S01]  /*09e0*/  IADD3 R3, P0, R4, 0x10, RZ ;  /* 0x0000001004037810 */ /* 0x000fe20007f1e0ff */
[----:B------:R-:W-:Y:S01]  /*09f0*/  IMAD.MOV.U32 R8, RZ, RZ, R6 ;  /* 0x000000ffff087224 */ /* 0x000fe200078e0006 */
[----:B------:R-:W-:-:S03]  /*0a00*/  MOV R9, R11 ;  /* 0x0000000b00097202 */ /* 0x000fc60000000f00 */
[----:B------:R-:W-:Y:S02]  /*0a10*/  IMAD.X R0, RZ, RZ, R2, P0 ;  /* 0x000000ffff007224 */ /* 0x000fe400000e0602 */
[----:B------:R-:W-:-:S04]  /*0a20*/  IMAD.WIDE.U32 R8, R3, c[0x0][0x1e8], R8 ;  /* 0x00007a0003087a25 */ /* 0x000fc800078e0008 */
[----:B------:R-:W-:Y:S01]  /*0a30*/  IMAD R0, R0, c[0x0][0x1e8], RZ ;  /* 0x00007a0000007a24 */ /* 0x000fe200078e02ff */
[----:B-1----:R-:W-:-:S03]  /*0a40*/  LEA R12, P0, R8, c[0x0][0x1d0], 0x1 ;  /* 0x00007400080c7a11 */ /* 0x002fc600078008ff */
[----:B------:R-:W-:-:S05]  /*0a50*/  IMAD R0, R3, c[0x0][0x1ec], R0 ;  /* 0x00007b0003007a24 */ /* 0x000fca00078e0200 */
[----:B------:R-:W-:-:S04]  /*0a60*/  IADD3 R3, R9, R0, RZ ;  /* 0x0000000009037210 */ /* 0x000fc80007ffe0ff */
[----:B------:R-:W-:-:S05]  /*0a70*/  LEA.HI.X R13, R8, c[0x0][0x1d4], R3, 0x1, P0 ;  /* 0x00007500080d7a11 */ /* 0x000fca00000f0c03 */
[----:B------:R1:W-:Y:S02]  /*0a80*/  STG.E.128 [R12.64], RZ ;  /* 0x000000ff0c007986 */ /* 0x0003e4000c101d14 */
.L_x_680:
[----:B------:R-:W-:Y:S05]  /*0a90*/  BSYNC B0 ;  /* 0x0000000000007941 */ /* 0x000fea0003800000 */
.L_x_679:
        /* <DEDUP_REMOVED lines=16> */
.L_x_682:
[----:B------:R-:W-:Y:S05]  /*0ba0*/  BSYNC B0 ;  /* 0x0000000000007941 */ /* 0x000fea0003800000 */
.L_x_681:
[----:B------:R-:W-:Y:S01]  /*0bb0*/  IADD3 R0, R4, 0x30, RZ ;  /* 0x0000003004007810 */ /* 0x000fe20007ffe0ff */
[----:B------:R-:W-:Y:S03]  /*0bc0*/  BSSY B0, `(.L_x_683) ;  /* 0x000000e000007945 */ /* 0x000fe60003800000 */
[C---:B------:R-:W-:Y:S02]  /*0bd0*/  ISETP.GE.OR P1, PT, R0.reuse, UR16, P1 ;  /* 0x0000001000007c0c */ /* 0x040fe40008f26670 */
[----:B------:R-:W-:-:S11]  /*0be0*/  ISETP.GE.AND P0, PT, R0, UR16, PT ;  /* 0x0000001000007c0c */ /* 0x000fd6000bf06270 */
[----:B------:R-:W-:Y:S05]  /*0bf0*/  @P1 BRA `(.L_x_684) ;  /* 0x000000a000001947 */ /* 0x000fea0003800000 */
[----:B------:R-:W-:Y:S02]  /*0c00*/  IADD3 R3, P1, R4, 0x30, RZ ;  /* 0x0000003004037810 */ /* 0x000fe40007f3e0ff */
[----:B------:R-:W-:Y:S02]  /*0c10*/  MOV R7, R11 ;  /* 0x0000000b00077202 */ /* 0x000fe40000000f00 */
[----:B------:R-:W-:-:S03]  /*0c20*/  IADD3.X R0, RZ, R2, RZ, P1, !PT ;  /* 0x00000002ff007210 */ /* 0x000fc60000ffe4ff */
[----:B------:R-:W-:-:S04]  /*0c30*/  IMAD.WIDE.U32 R6, R3, c[0x0][0x1e8], R6 ;  /* 0x00007a0003067a25 */ /* 0x000fc800078e0006 */
[----:B------:R-:W-:Y:S01]  /*0c40*/  IMAD R0, R0, c[0x0][0x1e8], RZ ;  /* 0x00007a0000007a24 */ /* 0x000fe200078e02ff */
[----:B------:R-:W-:-:S03]  /*0c50*/  LEA R8, P1, R6, c[0x0][0x1d0], 0x1 ;  /* 0x0000740006087a11 */ /* 0x000fc600078208ff */
[----:B------:R-:W-:-:S05]  /*0c60*/  IMAD R3, R3, c[0x0][0x1ec], R0 ;  /* 0x00007b0003037a24 */ /* 0x000fca00078e0200 */
[----:B------:R-:W-:-:S04]  /*0c70*/  IADD3 R3, R7, R3, RZ ;  /* 0x0000000307037210 */ /* 0x000fc80007ffe0ff */
[----:B------:R-:W-:-:S05]  /*0c80*/  LEA.HI.X R9, R6, c[0x0][0x1d4], R3, 0x1, P1 ;  /* 0x0000750006097a11 */ /* 0x000fca00008f0c03 */
[----:B------:R2:W-:Y:S02]  /*0c90*/  STG.E.128 [R8.64], RZ ;  /* 0x000000ff08007986 */ /* 0x0005e4000c101d14 */
.L_x_684:
[----:B------:R-:W-:Y:S05]  /*0ca0*/  BSYNC B0 ;  /* 0x0000000000007941 */ /* 0x000fea0003800000 */
.L_x_683:
[C---:B------:R-:W-:Y:S01]  /*0cb0*/  ISETP.NE.AND P4, PT, R5.reuse, RZ, PT ;  /* 0x000000ff0500720c */ /* 0x040fe20003f85270 */
[----:B------:R-:W-:Y:S01]  /*0cc0*/  IMAD.U32 R3, RZ, RZ, UR4 ;  /* 0x00000004ff037e24 */ /* 0x000fe2000f8e00ff */
[C---:B------:R-:W-:Y:S02]  /*0cd0*/  ISETP.NE.OR P3, PT, R5.reuse, RZ, P3 ;  /* 0x000000ff0500720c */ /* 0x040fe40001f65670 */
[C---:B------:R-:W-:Y:S02]  /*0ce0*/  ISETP.GE.OR P4, PT, R4.reuse, UR16, P4 ;  /* 0x0000001004007c0c */ /* 0x040fe4000a786670 */
[C---:B------:R-:W-:Y:S02]  /*0cf0*/  ISETP.NE.OR P2, PT, R5.reuse, RZ, P2 ;  /* 0x000000ff0500720c */ /* 0x040fe40001745670 */
[----:B------:R-:W-:Y:S02]  /*0d00*/  IADD3 R4, P1, R4, UR4, RZ ;  /* 0x0000000404047c10 */ /* 0x000fe4000ff3e0ff */
[----:B------:R-:W-:-:S02]  /*0d10*/  ISETP.NE.OR P0, PT, R5, RZ, P0 ;  /* 0x000000ff0500720c */ /* 0x000fc40000705670 */
[----:B------:R-:W-:Y:S02]  /*0d20*/  LEA.HI.X.SX32 R3, R3, R2, 0x1, P1 ;  /* 0x0000000203037211 */ /* 0x000fe400008f0eff */
[----:B------:R-:W-:Y:S01]  /*0d30*/  LEA R6, P1, R4, c[0x0][0x200], 0x2 ;  /* 0x0000800004067a11 */ /* 0x000fe200078210ff */
[----:B------:R-:W-:-:S03]  /*0d40*/  @!P3 IMAD.MOV.U32 R2, RZ, RZ, 0x7f800000 ;  /* 0x7f800000ff02b424 */ /* 0x000fc600078e00ff */
[----:B------:R-:W-:Y:S01]  /*0d50*/  LEA.HI.X R7, R4, c[0x0][0x204], R3, 0x2, P1 ;  /* 0x0000810004077a11 */ /* 0x000fe200008f1403 */
[----:B------:R-:W-:Y:S02]  /*0d60*/  @!P4 IMAD.MOV.U32 R3, RZ, RZ, 0x7f800000 ;  /* 0x7f800000ff03c424 */ /* 0x000fe400078e00ff */
[----:B------:R-:W-:Y:S02]  /*0d70*/  @!P2 IMAD.MOV.U32 R0, RZ, RZ, 0x7f800000 ;  /* 0x7f800000ff00a424 */ /* 0x000fe400078e00ff */
[----:B------:R3:W-:Y:S04]  /*0d80*/  @!P3 STG.E [R6.64+0x40], R2 ;  /* 0x000040020600b986 */ /* 0x0007e8000c101914 */
[----:B------:R3:W-:Y:S04]  /*0d90*/  @!P4 STG.E [R6.64], R3 ;  /* 0x000000030600c986 */ /* 0x0007e8000c101914 */
[----:B------:R3:W-:Y:S01]  /*0da0*/  @!P2 STG.E [R6.64+0x80], R0 ;  /* 0x000080000600a986 */ /* 0x0007e2000c101914 */
[----:B------:R-:W-:Y:S05]  /*0db0*/  @P0 EXIT ;  /* 0x000000000000094d */ /* 0x000fea0003800000 */
[----:B---3--:R-:W-:-:S05]  /*0dc0*/  MOV R3, 0x7f800000 ;  /* 0x7f80000000037802 */ /* 0x008fca0000000f00 */
[----:B------:R-:W-:Y:S01]  /*0dd0*/  STG.E [R6.64+0xc0], R3 ;  /* 0x0000c00306007986 */ /* 0x000fe2000c101914 */
[----:B------:R-:W-:Y:S05]  /*0de0*/  EXIT ;  /* 0x000000000000794d */ /* 0x000fea0003800000 */
.L_x_676:
[----:B-1----:R-:W-:Y:S02]  /*0df0*/  ULDC.64 UR4, c[0x0][0x2b8] ;  /* 0x0000ae0000047ab9 */ /* 0x002fe40000000a00 */
[----:B------:R-:W-:Y:S02]  /*0e00*/  UISETP.NE.U32.AND UP0, UPT, URZ, UR4, UPT ;  /* 0x000000043f00728c */ /* 0x000fe4000bf05070 */
[----:B------:R-:W-:Y:S02]  /*0e10*/  ULDC.64 UR18, c[0x0][0x2c0] ;  /* 0x0000b00000127ab9 */ /* 0x000fe40000000a00 */
[----:B------:R-:W-:-:S03]  /*0e20*/  UISETP.NE.AND.EX UP0, UPT, URZ, UR5, UPT, UP0 ;  /* 0x000000053f00728c */ /* 0x000fc6000bf05300 */
[----:B------:R-:W-:-:S03]  /*0e30*/  ULDC.64 UR4, c[0x0][0x2b8] ;  /* 0x0000ae0000047ab9 */ /* 0x000fc60000000a00 */
[----:B------:R-:W-:-:S05]  /*0e40*/  PLOP3.LUT P0, PT, PT, PT, UP0, 0x80, 0x0 ;  /* 0x000000000000781c */ /* 0x000fca0003f0f008 */
[----:B------:R-:W-:-:S06]  /*0e50*/  @UP0 UIMAD.WIDE UR4, UR12, UR8, UR4 ;  /* 0x000000080c0402a5 */ /* 0x000fcc000f8e0204 */
[----:B------:R-:W-:Y:S02]  /*0e60*/  IMAD.U32 R4, RZ, RZ, UR4 ;  /* 0x00000004ff047e24 */ /* 0x000fe4000f8e00ff */
[----:B------:R-:W-:Y:S01]  /*0e70*/  IMAD.U32 R5, RZ, RZ, UR5 ;  /* 0x00000005ff057e24 */ /* 0x000fe2000f8e00ff */
[----:B------:R-:W-:Y:S02]  /*0e80*/  UISETP.NE.U32.AND UP1, UPT, URZ, UR18, UPT ;  /* 0x000000123f00728c */ /* 0x000fe4000bf25070 */
[----:B------:R-:W-:Y:S02]  /*0e90*/  ULDC.64 UR4, c[0x0][0x2c8] ;  /* 0x0000b20000047ab9 */ /* 0x000fe40000000a00 */
[----:B------:R-:W2:Y:S01]  /*0ea0*/  @P0 LDG.E R3, [R4.64] ;  /* 0x0000001404030981 */ /* 0x000ea2000c1e1900 */
[----:B------:R-:W-:Y:S01]  /*0eb0*/  UISETP.NE.AND.EX UP1, UPT, URZ, UR19, UPT, UP1 ;  /* 0x000000133f00728c */ /* 0x000fe2000bf25310 */
[----:B------:R-:W-:Y:S01]  /*0ec0*/  IABS R0, c[0x0][0x2d0] ;  /* 0x0000b40000007a13 */ /* 0x000fe20000000000 */
[----:B------:R-:W-:-:S02]  /*0ed0*/  UPLOP3.LUT UP5, UPT, UPT, UPT, UPT, 0x40, 0x0 ;  /* 0x000000000000789c */ /* 0x000fc40003fae870 */
[----:B------:R-:W-:-:S07]  /*0ee0*/  UMOV UR17, UR12 ;  /* 0x0000000c00117c82 */ /* 0x000fce0008000000 */
[----:B------:R-:W-:Y:S02]  /*0ef0*/  @UP1 USHF.R.S32.HI UR7, URZ, 0x1f, UR12 ;  /* 0x0000001f3f071899 */ /* 0x000fe4000801140c */
[----:B------:R-:W-:Y:S02]  /*0f00*/  @UP1 UIMAD.WIDE.U32 UR24, UR12, UR4, URZ ;  /* 0x000000040c1812a5 */ /* 0x000fe4000f8e003f */
[----:B------:R-:W-:-:S03]  /*0f10*/  @UP1 UIMAD UR7, UR7, UR4, URZ ;  /* 0x00000004070712a4 */ /* 0x000fc6000f8e023f */
[----:B------:R-:W-:Y:S02]  /*0f20*/  UMOV UR4, URZ ;  /* 0x0000003f00047c82 */ /* 0x000fe40008000000 */
[----:B------:R-:W-:Y:S02]  /*0f30*/  @UP1 UIMAD UR5, UR12, UR5, UR7 ;  /* 0x000000050c0512a4 */ /* 0x000fe4000f8e0207 */
[----:B------:R-:W-:Y:S02]  /*0f40*/  @UP1 ULEA UR4, UP0, UR24, UR18, 0x2 ;  /* 0x0000001218041291 */ /* 0x000fe4000f80103f */
[----:B------:R-:W-:Y:S02]  /*0f50*/  @UP1 UIADD3 UR5, UR25, UR5, URZ ;  /* 0x0000000519051290 */ /* 0x000fe4000fffe03f */
[----:B------:R1:W3:Y:S02]  /*0f60*/  R2UR UR7, R0 ;  /* 0x00000000000773c2 */ /* 0x0002e400000e0000 */
[----:B------:R-:W-:-:S02]  /*0f70*/  @UP1 USHF.L.U64.HI UR24, UR24, 0x2, UR5 ;  /* 0x0000000218181899 */ /* 0x000fc40008010205 */
[----:B------:R-:W-:Y:S02]  /*0f80*/  UMOV UR18, UR4 ;  /* 0x0000000400127c82 */ /* 0x000fe40008000000 */
[----:B------:R-:W-:Y:S02]  /*0f90*/  UMOV UR5, URZ ;  /* 0x0000003f00057c82 */ /* 0x000fe40008000000 */
[----:B------:R-:W-:Y:S02]  /*0fa0*/  @UP1 UIADD3.X UR5, UR24, UR19, URZ, UP0, !UPT ;  /* 0x0000001318051290 */ /* 0x000fe400087fe43f */
[----:B------:R-:W-:-:S04]  /*0fb0*/  @UP1 UISETP.NE.U32.AND UP0, UPT, UR4, URZ, UPT ;  /* 0x0000003f0400128c */ /* 0x000fc8000bf05070 */
[----:B------:R-:W-:Y:S02]  /*0fc0*/  @UP1 UISETP.NE.AND.EX UP5, UPT, UR5, URZ, UPT, UP0 ;  /* 0x0000003f0500128c */ /* 0x000fe4000bfa5300 */
[----:B------:R-:W-:Y:S01]  /*0fd0*/  UMOV UR19, UR5 ;  /* 0x0000000500137c82 */ /* 0x000fe20008000000 */
[----:B--2---:R1:W2:Y:S08]  /*0fe0*/  @P0 R2UR UR17, R3 ;  /* 0x00000000031103c2 */ /* 0x0042b000000e0000 */
[----:B------:R-:W-:-:S13]  /*0ff0*/  PLOP3.LUT P0, PT, PT, PT, UP5, 0x80, 0x0 ;  /* 0x000000000000781c */ /* 0x000fda0003f0f058 */
[----:B-12---:R-:W-:Y:S05]  /*1000*/  @!P0 BRA `(.L_x_685) ;  /* 0x000005a000008947 */ /* 0x006fea0003800000 */
[----:B---3--:R-:W1:Y:S01]  /*1010*/  I2F.RP R4, UR7 ;  /* 0x0000000700047d06 */ /* 0x008e620008209400 */
[----:B------:R-:W-:Y:S02]  /*1020*/  ULEA UR9, UR6, 0xffffff00, 0x8 ;  /* 0xffffff0006097891 */ /* 0x000fe4000f8e403f */
[----:B------:R-:W-:Y:S02]  /*1030*/  UMOV UR22, URZ ;  /* 0x0000003f00167c82 */ /* 0x000fe40008000000 */
[----:B------:R-:W-:Y:S02]  /*1040*/  ULDC UR10, c[0x0][0x2d0] ;  /* 0x0000b400000a7ab9 */ /* 0x000fe40000000800 */
[----:B------:R-:W-:-:S05]  /*1050*/  IMAD.U32 R0, RZ, RZ, UR9 ;  /* 0x00000009ff007e24 */ /* 0x000fca000f8e00ff */
[----:B------:R-:W-:Y:S01]  /*1060*/  IABS R0, R0 ;  /* 0x0000000000007213 */ /* 0x000fe20000000000 */
[----:B-1----:R-:W1:Y:S03]  /*1070*/  MUFU.RCP R3, R4 ;  /* 0x0000000400037308 */ /* 0x002e660000001000 */
[----:B------:R-:W2:Y:S01]  /*1080*/  R2UR UR5, R0 ;  /* 0x00000000000573c2 */ /* 0x000ea200000e0000 */
[----:B-1----:R-:W-:-:S06]  /*1090*/  IADD3 R3, R3, 0xffffffe, RZ ;  /* 0x0ffffffe03037810 */ /* 0x002fcc0007ffe0ff */
[----:B------:R-:W1:Y:S02]  /*10a0*/  F2I.FTZ.U32.TRUNC.NTZ R3, R3 ;  /* 0x0000000300037305 */ /* 0x000e64000021f000 */
[----:B-1----:R-:W1:Y:S02]  /*10b0*/  R2UR UR23, R3 ;  /* 0x00000000031773c2 */ /* 0x002e6400000e0000 */
[----:B-1----:R-:W-:-:S04]  /*10c0*/  UIADD3 UR4, URZ, -UR23, URZ ;  /* 0x800000173f047290 */ /* 0x002fc8000fffe03f */
[----:B------:R-:W-:-:S04]  /*10d0*/  UIMAD UR4, UR4, UR7, URZ ;  /* 0x00000007040472a4 */ /* 0x000fc8000f8e023f */
[----:B------:R-:W-:-:S07]  /*10e0*/  UIMAD.WIDE.U32 UR22, UR23, UR4, UR22 ;  /* 0x00000004171672a5 */ /* 0x000fce000f8e0016 */
[----:B------:R-:W-:Y:S02]  /*10f0*/  UMOV UR17, UR23 ;  /* 0x0000001700117c82 */ /* 0x000fe40008000000 */
[----:B--2---:R-:W-:-:S07]  /*1100*/  UIMAD.WIDE.U32 UR24, UR17, UR5, URZ ;  /* 0x00000005111872a5 */ /* 0x004fce000f8e003f */
[----:B------:R-:W-:Y:S02]  /*1110*/  UMOV UR24, UR25 ;  /* 0x0000001900187c82 */ /* 0x000fe40008000000 */
[----:B------:R-:W-:-:S04]  /*1120*/  UIADD3 UR4, -UR24, URZ, URZ ;  /* 0x0000003f18047290 */ /* 0x000fc8000fffe13f */
[----:B------:R-:W-:-:S04]  /*1130*/  UIMAD UR4, UR7, UR4, UR5 ;  /* 0x00000004070472a4 */ /* 0x000fc8000f8e0205 */
[----:B------:R-:W-:-:S11]  /*1140*/  UISETP.GT.U32.AND UP0, UPT, UR7, UR4, UPT ;  /* 0x000000040700728c */ /* 0x000fd6000bf04070 */
[----:B------:R-:W-:Y:S02]  /*1150*/  @!UP0 UIADD3 UR4, UR4, -UR7, URZ ;  /* 0x8000000704048290 */ /* 0x000fe4000fffe03f */
[----:B------:R-:W-:Y:S02]  /*1160*/  @!UP0 UIADD3 UR24, UR24, 0x1, URZ ;  /* 0x0000000118188890 */ /* 0x000fe4000fffe03f */
[----:B------:R-:W-:Y:S02]  /*1170*/  UISETP.GE.U32.AND UP1, UPT, UR4, UR7, UPT ;  /* 0x000000070400728c */ /* 0x000fe4000bf26070 */
[----:B------:R-:W-:-:S04]  /*1180*/  ULOP3.LUT UR4, UR9, UR10, URZ, 0x3c, !UPT ;  /* 0x0000000a09047292 */ /* 0x000fc8000f8e3c3f */
[----:B------:R-:W-:-:S05]  /*1190*/  UISETP.GE.AND UP0, UPT, UR4, URZ, UPT ;  /* 0x0000003f0400728c */ /* 0x000fca000bf06270 */
[----:B------:R-:W-:Y:S02]  /*11a0*/  @UP1 UIADD3 UR24, UR24, 0x1, URZ ;  /* 0x0000000118181890 */ /* 0x000fe4000fffe03f */
[----:B------:R-:W-:-:S04]  /*11b0*/  UISETP.NE.AND UP1, UPT, URZ, UR10, UPT ;  /* 0x0000000a3f00728c */ /* 0x000fc8000bf25270 */
[----:B------:R-:W-:-:S07]  /*11c0*/  @!UP0 UIADD3 UR24, -UR24, URZ, URZ ;  /* 0x0000003f18188290 */ /* 0x000fce000fffe13f */
[----:B------:R-:W-:-:S04]  /*11d0*/  @!UP1 ULOP3.LUT UR24, URZ, UR10, URZ, 0x33, !UPT ;  /* 0x0000000a3f189292 */ /* 0x000fc8000f8e333f */
[----:B------:R-:W-:-:S06]  /*11e0*/  UIMAD.WIDE UR4, UR24, 0x4, UR18 ;  /* 0x00000004180478a5 */ /* 0x000fcc000f8e0212 */
[----:B------:R-:W-:Y:S01]  /*11f0*/  IMAD.U32 R10, RZ, RZ, UR4 ;  /* 0x00000004ff0a7e24 */ /* 0x000fe2000f8e00ff */
[----:B------:R-:W-:Y:S02]  /*1200*/  MOV R11, UR5 ;  /* 0x00000005000b7c02 */ /* 0x000fe40008000f00 */
[----:B------:R-:W-:Y:S01]  /*1210*/  IABS R5, c[0x0][0x1c8] ;  /* 0x0000720000057a13 */ /* 0x000fe20000000000 */
[----:B------:R-:W1:Y:S01]  /*1220*/  S2R R0, SR_CTAID.Z ;  /* 0x0000000000007919 */ /* 0x000e620000002700 */
[----:B------:R-:W-:Y:S02]  /*1230*/  ULDC UR25, c[0x0][0x1c8] ;  /* 0x0000720000197ab9 */ /* 0x000fe40000000800 */
[----:B------:R-:W-:Y:S01]  /*1240*/  UIADD3 UR24, -UR24, URZ, URZ ;  /* 0x0000003f18187290 */ /* 0x000fe2000fffe13f */
[----:B------:R-:W2:Y:S01]  /*1250*/  LDG.E R3, [R10.64] ;  /* 0x000000140a037981 */ /* 0x000ea2000c1e1900 */
[----:B------:R-:W3:Y:S01]  /*1260*/  I2F.RP R8, R5 ;  /* 0x0000000500087306 */ /* 0x000ee20000209400 */
[----:B------:R-:W-:-:S02]  /*1270*/  ULOP3.LUT UR25, UR13, UR25, URZ, 0x3c, !UPT ;  /* 0x000000190d197292 */ /* 0x000fc4000f8e3c3f */
[----:B------:R-:W-:Y:S02]  /*1280*/  ULDC.64 UR4, c[0x0][0x180] ;  /* 0x0000600000047ab9 */ /* 0x000fe40000000a00 */
[----:B------:R-:W-:Y:S02]  /*1290*/  UIMAD UR10, UR24, UR10, UR9 ;  /* 0x0000000a180a72a4 */ /* 0x000fe4000f8e0209 */
[----:B------:R-:W-:Y:S02]  /*12a0*/  ISETP.LE.AND P0, PT, RZ, UR25, PT ;  /* 0x00000019ff007c0c */ /* 0x000fe4000bf03270 */
[----:B------:R-:W-:Y:S01]  /*12b0*/  USHF.R.S32.HI UR9, URZ, 0x1f, UR10 ;  /* 0x0000001f3f097899 */ /* 0x000fe2000801140a */
[----:B---3--:R-:W3:Y:S01]  /*12c0*/  MUFU.RCP R6, R8 ;  /* 0x0000000800067308 */ /* 0x008ee20000001000 */
[----:B-1----:R-:W-:Y:S02]  /*12d0*/  IABS R0, R0 ;  /* 0x0000000000007213 */ /* 0x002fe40000000000 */
[----:B---3--:R-:W-:-:S05]  /*12e0*/  IADD3 R6, R6, 0xffffffe, RZ ;  /* 0x0ffffffe06067810 */ /* 0x008fca0007ffe0ff */
[----:B------:R-:W1:Y:S02]  /*12f0*/  F2I.FTZ.U32.TRUNC.NTZ R7, R6 ;  /* 0x0000000600077305 */ /* 0x000e64000021f000 */
[----:B-1----:R-:W-:Y:S02]  /*1300*/  IMAD.MOV R4, RZ, RZ, -R7 ;  /* 0x000000ffff047224 */ /* 0x002fe400078e0a07 */
[----:B------:R-:W-:Y:S02]  /*1310*/  IMAD.MOV.U32 R6, RZ, RZ, RZ ;  /* 0x000000ffff067224 */ /* 0x000fe400078e00ff */
[----:B------:R-:W-:-:S04]  /*1320*/  IMAD R4, R4, R5, RZ ;  /* 0x0000000504047224 */ /* 0x000fc800078e02ff */
[----:B------:R-:W-:Y:S01]  /*1330*/  IMAD.HI.U32 R7, R7, R4, R6 ;  /* 0x0000000407077227 */ /* 0x000fe200078e0006 */
[----:B------:R-:W-:-:S05]  /*1340*/  MOV R4, R0 ;  /* 0x0000000000047202 */ /* 0x000fca0000000f00 */
        /* <DEDUP_REMOVED lines=8> */
[----:B------:R-:W-:-:S04]  /*13d0*/  @P2 IADD3 R8, R8, 0x1, RZ ;  /* 0x0000000108082810 */ /* 0x000fc80007ffe0ff */
[----:B------:R-:W-:Y:S02]  /*13e0*/  @!P0 IADD3 R8, -R8, RZ, RZ ;  /* 0x000000ff08088210 */ /* 0x000fe40007ffe1ff */
[----:B------:R-:W-:-:S04]  /*13f0*/  @!P1 LOP3.LUT R8, RZ, c[0x0][0x1c8], RZ, 0x33, !PT ;  /* 0x00007200ff089a12 */ /* 0x000fc800078e33ff */
[----:B------:R-:W-:Y:S01]  /*1400*/  SHF.R.S32.HI R5, RZ, 0x1f, R8 ;  /* 0x0000001fff057819 */ /* 0x000fe20000011408 */
[----:B--2---:R1:W2:Y:S04]  /*1410*/  R2UR UR22, R3 ;  /* 0x00000000031673c2 */ /* 0x0042a800000e0000 */
[----:B-1----:R-:W-:Y:S01]  /*1420*/  IMAD R3, R5, c[0x0][0x1b0], RZ ;  /* 0x00006c0005037a24 */ /* 0x002fe200078e02ff */
[----:B--2---:R-:W-:Y:S02]  /*1430*/  USHF.R.S32.HI UR17, URZ, 0x1f, UR22 ;  /* 0x0000001f3f117899 */ /* 0x004fe40008011416 */
[----:B------:R-:W-:Y:S01]  /*1440*/  UIMAD.WIDE.U32 UR26, UR22, UR4, URZ ;  /* 0x00000004161a72a5 */ /* 0x000fe2000f8e003f */
[----:B------:R-:W-:Y:S01]  /*1450*/  IMAD R12, R8, c[0x0][0x1b4], R3 ;  /* 0x00006d00080c7a24 */ /* 0x000fe200078e0203 */
[----:B------:R-:W-:-:S04]  /*1460*/  UIMAD UR23, UR17, UR4, URZ ;  /* 0x00000004111772a4 */ /* 0x000fc8000f8e023f */
[----:B------:R-:W-:Y:S02]  /*1470*/  UIMAD UR23, UR22, UR5, UR23 ;  /* 0x00000005161772a4 */ /* 0x000fe4000f8e0217 */
[----:B------:R-:W-:Y:S02]  /*1480*/  UMOV UR24, UR26 ;  /* 0x0000001a00187c82 */ /* 0x000fe40008000000 */
[----:B------:R-:W-:Y:S02]  /*1490*/  ULDC.64 UR4, c[0x0][0x198] ;  /* 0x0000660000047ab9 */ /* 0x000fe40000000a00 */
[----:B------:R-:W-:Y:S02]  /*14a0*/  UIADD3 UR25, UR27, UR23, URZ ;  /* 0x000000171b197290 */ /* 0x000fe4000fffe03f */
[----:B------:R-:W-:Y:S02]  /*14b0*/  UIMAD UR23, UR9, UR4, URZ ;  /* 0x00000004091772a4 */ /* 0x000fe4000f8e023f */
[----:B------:R-:W-:-:S02]  /*14c0*/  UIMAD.WIDE.U32 UR24, UR10, UR4, UR24 ;  /* 0x000000040a1872a5 */ /* 0x000fc4000f8e0018 */
[----:B------:R-:W-:-:S04]  /*14d0*/  UIMAD UR5, UR10, UR5, UR23 ;  /* 0x000000050a0572a4 */ /* 0x000fc8000f8e0217 */
[----:B------:R-:W-:Y:S01]  /*14e0*/  UIADD3 UR23, UR25, UR5, URZ ;  /* 0x0000000519177290 */ /* 0x000fe2000fffe03f */
[----:B------:R-:W-:Y:S02]  /*14f0*/  IMAD.U32 R7, RZ, RZ, UR25 ;  /* 0x00000019ff077e24 */ /* 0x000fe4000f8e00ff */
[----:B------:R-:W-:Y:S01]  /*1500*/  IMAD.U32 R6, RZ, RZ, UR24 ;  /* 0x00000018ff067e24 */ /* 0x000fe2000f8e00ff */
[----:B------:R-:W-:Y:S02]  /*1510*/  ULDC.64 UR4, c[0x0][0x188] ;  /* 0x0000620000047ab9 */ /* 0x000fe40000000a00 */
[----:B------:R-:W-:Y:S01]  /*1520*/  MOV R7, UR23 ;  /* 0x0000001700077c02 */ /* 0x000fe20008000f00 */
[----:B------:R-:W-:Y:S02]  /*1530*/  UIMAD UR17, UR17, UR4, URZ ;  /* 0x00000004111172a4 */ /* 0x000fe4000f8e023f */
[----:B------:R-:W-:Y:S02]  /*1540*/  UIMAD.WIDE.U32 UR24, UR22, UR4, URZ ;  /* 0x00000004161872a5 */ /* 0x000fe4000f8e003f */
[----:B------:R-:W-:Y:S01]  /*1550*/  IMAD.WIDE.U32 R6, R8, c[0x0][0x1b0], R6 ;  /* 0x00006c0008067a25 */ /* 0x000fe200078e0006 */
[----:B------:R-:W-:-:S03]  /*1560*/  UIMAD UR5, UR22, UR5, UR17 ;  /* 0x00000005160572a4 */ /* 0x000fc6000f8e0211 */
[----:B------:R-:W-:Y:S01]  /*1570*/  IMAD.IADD R12, R7, 0x1, R12 ;  /* 0x00000001070c7824 */ /* 0x000fe200078e020c */
[----:B------:R-:W-:Y:S01]  /*1580*/  MOV R4, R6 ;  /* 0x0000000600047202 */ /* 0x000fe20000000f00 */
[----:B------:R-:W-:Y:S01]  /*1590*/  UIADD3 UR23, UR25, UR5, URZ ;  /* 0x0000000519177290 */ /* 0x000fe2000fffe03f */
[----:B------:R-:W-:Y:S05]  /*15a0*/  BRA `(.L_x_686) ;  /* 0x000004e000007947 */ /* 0x000fea0003800000 */
.L_x_685:
[----:B---3--:R-:W-:Y:S02]  /*15b0*/  UISETP.NE.AND UP0, UPT, UR23, -0x1, UPT ;  /* 0xffffffff1700788c */ /* 0x008fe4000bf05270 */
[----:B------:R-:W-:-:S04]  /*15c0*/  ULDC.64 UR4, c[0x0][0x198] ;  /* 0x0000660000047ab9 */ /* 0x000fc80000000a00 */
[----:B------:R-:W-:-:S05]  /*15d0*/  PLOP3.LUT P0, PT, PT, PT, UP0, 0x80, 0x0 ;  /* 0x000000000000781c */ /* 0x000fca0003f0f008 */
[----:B------:R-:W-:-:S04]  /*15e0*/  @UP0 UIADD3 UR25, UR22, UR23, URZ ;  /* 0x0000001716190290 */ /* 0x000fc8000fffe03f */
[----:B------:R-:W-:-:S04]  /*15f0*/  @UP0 UIMAD.WIDE.U32 UR26, UR25, UR4, URZ ;  /* 0x00000004191a02a5 */ /* 0x000fc8000f8e003f */
[----:B------:R-:W-:Y:S01]  /*1600*/  @UP0 UIMAD UR25, UR25, UR5, UR27 ;  /* 0x00000005191902a4 */ /* 0x000fe2000f8e021b */
[----:B------:R-:W-:Y:S05]  /*1610*/  @P0 BRA `(.L_x_687) ;  /* 0x000000c000000947 */ /* 0x000fea0003800000 */
[----:B------:R-:W-:Y:S02]  /*1620*/  USHF.R.S32.HI UR9, URZ, 0x1f, UR22 ;  /* 0x0000001f3f097899 */ /* 0x000fe40008011416 */
[----:B------:R-:W-:Y:S02]  /*1630*/  ULDC.64 UR4, c[0x0][0x198] ;  /* 0x0000660000047ab9 */ /* 0x000fe40000000a00 */
[----:B------:R-:W-:Y:S02]  /*1640*/  UIMAD UR9, UR9, UR4, URZ ;  /* 0x00000004090972a4 */ /* 0x000fe4000f8e023f */
[----:B------:R-:W-:Y:S02]  /*1650*/  UIMAD.WIDE.U32 UR24, UR22, UR4, URZ ;  /* 0x00000004161872a5 */ /* 0x000fe4000f8e003f */
[----:B------:R-:W-:Y:S02]  /*1660*/  UIMAD UR9, UR22, UR5, UR9 ;  /* 0x00000005160972a4 */ /* 0x000fe4000f8e0209 */
[----:B------:R-:W-:-:S02]  /*1670*/  USHF.R.S32.HI UR10, URZ, 0x1f, UR17 ;  /* 0x0000001f3f0a7899 */ /* 0x000fc40008011411 */
[----:B------:R-:W-:Y:S02]  /*1680*/  ULDC.64 UR4, c[0x0][0x180] ;  /* 0x0000600000047ab9 */ /* 0x000fe40000000a00 */
[----:B------:R-:W-:Y:S02]  /*1690*/  UIADD3 UR25, UR25, UR9, URZ ;  /* 0x0000000919197290 */ /* 0x000fe4000fffe03f */
[----:B------:R-:W-:Y:S02]  /*16a0*/  UIMAD UR10, UR10, UR4, URZ ;  /* 0x000000040a0a72a4 */ /* 0x000fe4000f8e023f */
[----:B------:R-:W-:Y:S02]  /*16b0*/  UIMAD.WIDE.U32 UR26, UR17, UR4, UR24 ;  /* 0x00000004111a72a5 */ /* 0x000fe4000f8e0018 */
[----:B------:R-:W-:-:S04]  /*16c0*/  UIMAD UR5, UR17, UR5, UR10 ;  /* 0x00000005110572a4 */ /* 0x000fc8000f8e020a */
[----:B------:R-:W-:Y:S02]  /*16d0*/  UIADD3 UR25, UR27, UR5, URZ ;  /* 0x000000051b197290 */ /* 0x000fe4000fffe03f */
.L_x_687:
[----:B------:R-:W-:Y:S01]  /*16e0*/  IABS R4, c[0x0][0x1c8] ;  /* 0x0000720000047a13 */ /* 0x000fe20000000000 */
[----:B------:R-:W1:Y:S01]  /*16f0*/  S2R R0, SR_CTAID.Z ;  /* 0x0000000000007919 */ /* 0x000e620000002700 */
[----:B------:R-:W-:Y:S02]  /*1700*/  ULDC UR4, c[0x0][0x1c8] ;  /* 0x0000720000047ab9 */ /* 0x000fe40000000800 */
[----:B------:R-:W2:Y:S01]  /*1710*/  I2F.RP R5, R4 ;  /* 0x0000000400057306 */ /* 0x000ea20000209400 */
[----:B------:R-:W-:Y:S02]  /*1720*/  ULOP3.LUT UR4, UR13, UR4, URZ, 0x3c, !UPT ;  /* 0x000000040d047292 */ /* 0x000fe4000f8e3c3f */
[----:B------:R-:W-:Y:S02]  /*1730*/  ULEA UR10, UR6, 0xffffff00, 0x8 ;  /* 0xffffff00060a7891 */ /* 0x000fe4000f8e403f */
[----:B------:R-:W-:Y:S02]  /*1740*/  UMOV UR27, UR25 ;  /* 0x00000019001b7c82 */ /* 0x000fe40008000000 */
[----:B------:R-:W-:Y:S01]  /*1750*/  ISETP.LE.AND P2, PT, RZ, UR4, PT ;  /* 0x00000004ff007c0c */ /* 0x000fe2000bf43270 */
[----:B------:R-:W-:-:S02]  /*1760*/  USHF.R.S32.HI UR9, URZ, 0x1f, UR10 ;  /* 0x0000001f3f097899 */ /* 0x000fc4000801140a */
[----:B------:R-:W-:Y:S02]  /*1770*/  ULDC.64 UR4, c[0x0][0x198] ;  /* 0x0000660000047ab9 */ /* 0x000fe40000000a00 */
[----:B------:R-:W-:Y:S02]  /*1780*/  UIMAD UR24, UR9, UR4, URZ ;  /* 0x00000004091872a4 */ /* 0x000fe4000f8e023f */
[----:B------:R-:W-:Y:S01]  /*1790*/  UIMAD.WIDE.U32 UR26, UR10, UR4, UR26 ;  /* 0x000000040a1a72a5 */ /* 0x000fe2000f8e001a */
[----:B--2---:R-:W2:Y:S01]  /*17a0*/  MUFU.RCP R6, R5 ;  /* 0x0000000500067308 */ /* 0x004ea20000001000 */
[----:B------:R-:W-:Y:S02]  /*17b0*/  UIMAD UR4, UR10, UR5, UR24 ;  /* 0x000000050a0472a4 */ /* 0x000fe4000f8e0218 */
[----:B------:R-:W-:Y:S01]  /*17c0*/  @UP0 UIADD3 UR23, UR22, UR23, URZ ;  /* 0x0000001716170290 */ /* 0x000fe2000fffe03f */
[----:B-1----:R-:W-:Y:S01]  /*17d0*/  IABS R0, R0 ;  /* 0x0000000000007213 */ /* 0x002fe20000000000 */
[----:B------:R-:W-:Y:S01]  /*17e0*/  UIADD3 UR4, UR27, UR4, URZ ;  /* 0x000000041b047290 */ /* 0x000fe2000fffe03f */
[----:B--2---:R-:W-:-:S04]  /*17f0*/  IADD3 R6, R6, 0xffffffe, RZ ;  /* 0x0ffffffe06067810 */ /* 0x004fc80007ffe0ff */
[----:B------:R-:W1:Y:S02]  /*1800*/  F2I.FTZ.U32.TRUNC.NTZ R7, R6 ;  /* 0x0000000600077305 */ /* 0x000e64000021f000 */
[----:B-1----:R-:W-:Y:S02]  /*1810*/  IMAD.MOV R3, RZ, RZ, -R7 ;  /* 0x000000ffff037224 */ /* 0x002fe400078e0a07 */
[----:B------:R-:W-:Y:S02]  /*1820*/  IMAD.MOV.U32 R6, RZ, RZ, RZ ;  /* 0x000000ffff067224 */ /* 0x000fe400078e00ff */
[----:B------:R-:W-:-:S04]  /*1830*/  IMAD R3, R3, R4, RZ ;  /* 0x0000000403037224 */ /* 0x000fc800078e02ff */
[----:B------:R-:W-:Y:S01]  /*1840*/  IMAD.HI.U32 R3, R7, R3, R6 ;  /* 0x0000000307037227 */ /* 0x000fe200078e0006 */
[----:B------:R-:W-:-:S03]  /*1850*/  MOV R6, UR26 ;  /* 0x0000001a00067c02 */ /* 0x000fc60008000f00 */
[----:B------:R-:W-:Y:S01]  /*1860*/  IMAD.U32 R7, RZ, RZ, UR27 ;  /* 0x0000001bff077e24 */ /* 0x000fe2000f8e00ff */
[----:B------:R-:W-:Y:S01]  /*1870*/  MOV R7, UR4 ;  /* 0x0000000400077c02 */ /* 0x000fe20008000f00 */
[----:B------:R-:W-:Y:S01]  /*1880*/  IMAD.HI.U32 R8, R3, R0, RZ ;  /* 0x0000000003087227 */ /* 0x000fe200078e00ff */
[----:B------:R-:W-:Y:S02]  /*1890*/  ULDC.64 UR4, c[0x0][0x1a0] ;  /* 0x0000680000047ab9 */ /* 0x000fe40000000a00 */
[----:B------:R-:W-:Y:S02]  /*18a0*/  @UP0 UIMAD.WIDE.U32 UR24, UR23, UR4, URZ ;  /* 0x00000004171802a5 */ /* 0x000fe4000f8e003f */
[----:B------:R-:W-:Y:S02]  /*18b0*/  IADD3 R3, -R8, RZ, RZ ;  /* 0x000000ff08037210 */ /* 0x000fe40007ffe1ff */
[----:B------:R-:W-:-:S03]  /*18c0*/  @UP0 UIMAD UR23, UR23, UR5, UR25 ;  /* 0x00000005171702a4 */ /* 0x000fc6000f8e0219 */
[----:B------:R-:W-:-:S05]  /*18d0*/  IMAD R3, R4, R3, R0 ;  /* 0x0000000304037224 */ /* 0x000fca00078e0200 */
[----:B------:R-:W-:-:S13]  /*18e0*/  ISETP.GT.U32.AND P1, PT, R4, R3, PT ;  /* 0x000000030400720c */ /* 0x000fda0003f24070 */
[----:B------:R-:W-:Y:S01]  /*18f0*/  @!P1 IMAD.IADD R3, R3, 0x1, -R4 ;  /* 0x0000000103039824 */ /* 0x000fe200078e0a04 */
[----:B------:R-:W-:Y:S02]  /*1900*/  @!P1 IADD3 R8, R8, 0x1, RZ ;  /* 0x0000000108089810 */ /* 0x000fe40007ffe0ff */
[----:B------:R-:W-:Y:S02]  /*1910*/  ISETP.NE.AND P1, PT, RZ, c[0x0][0x1c8], PT ;  /* 0x00007200ff007a0c */ /* 0x000fe40003f25270 */
[----:B------:R-:W-:-:S13]  /*1920*/  ISETP.GE.U32.AND P3, PT, R3, R4, PT ;  /* 0x000000040300720c */ /* 0x000fda0003f66070 */
[----:B------:R-:W-:-:S05]  /*1930*/  @P3 IADD3 R8, R8, 0x1, RZ ;  /* 0x0000000108083810 */ /* 0x000fca0007ffe0ff */
[----:B------:R-:W-:Y:S01]  /*1940*/  @!P2 IMAD.MOV R8, RZ, RZ, -R8 ;  /* 0x000000ffff08a224 */ /* 0x000fe200078e0a08 */
[----:B------:R-:W-:-:S04]  /*1950*/  @!P1 LOP3.LUT R8, RZ, c[0x0][0x1c8], RZ, 0x33, !PT ;  /* 0x00007200ff089a12 */ /* 0x000fc800078e33ff */
[----:B------:R-:W-:Y:S01]  /*1960*/  SHF.R.S32.HI R5, RZ, 0x1f, R8 ;  /* 0x0000001fff057819 */ /* 0x000fe20000011408 */
[----:B------:R-:W-:-:S04]  /*1970*/  IMAD.WIDE.U32 R6, R8, c[0x0][0x1b0], R6 ;  /* 0x00006c0008067a25 */ /* 0x000fc800078e0006 */
[----:B------:R-:W-:Y:S02]  /*1980*/  IMAD R3, R5, c[0x0][0x1b0], RZ ;  /* 0x00006c0005037a24 */ /* 0x000fe400078e02ff */
[----:B------:R-:W-:Y:S02]  /*1990*/  IMAD.MOV.U32 R4, RZ, RZ, R6 ;  /* 0x000000ffff047224 */ /* 0x000fe400078e0006 */
[----:B------:R-:W-:-:S05]  /*19a0*/  IMAD R12, R8, c[0x0][0x1b4], R3 ;  /* 0x00006d00080c7a24 */ /* 0x000fca00078e0203 */
[----:B------:R-:W-:Y:S01]  /*19b0*/  IADD3 R12, R7, R12, RZ ;  /* 0x0000000c070c7210 */ /* 0x000fe20007ffe0ff */
        /* <DEDUP_REMOVED lines=13> */
.L_x_686:
[----:B------:R-:W-:Y:S01]  /*1a90*/  SHF.R.S32.HI R3, RZ, 0x1f, R2 ;  /* 0x0000001fff037819 */ /* 0x000fe20000011402 */
[----:B------:R-:W-:Y:S01]  /*1aa0*/  UISETP.NE.AND UP0, UPT, UR11, -0x1, UPT ;  /* 0xffffffff0b00788c */ /* 0x000fe2000bf05270 */
[----:B------:R-:W1:Y:S01]  /*1ab0*/  S2R R10, SR_CTAID.Z ;  /* 0x00000000000a7919 */ /* 0x000e620000002700 */
[----:B------:R-:W-:Y:S01]  /*1ac0*/  ULDC.64 UR4, c[0x0][0x190] ;  /* 0x0000640000047ab9 */ /* 0x000fe20000000a00 */
[----:B------:R-:W-:Y:S01]  /*1ad0*/  LEA.HI R7, R3, R2, RZ, 0x3 ;  /* 0x0000000203077211 */ /* 0x000fe200078f18ff */
[----:B------:R-:W-:Y:S01]  /*1ae0*/  IMAD R5, R5, c[0x0][0x1b8], RZ ;  /* 0x00006e0005057a24 */ /* 0x000fe200078e02ff */
[----:B------:R-:W2:Y:S01]  /*1af0*/  S2R R15, SR_CTAID.X ;  /* 0x00000000000f7919 */ /* 0x000ea20000002500 */
[----:B------:R-:W-:Y:S01]  /*1b00*/  BSSY B0, `(.L_x_688) ;  /* 0x0000047000007945 */ /* 0x000fe20003800000 */
[----:B------:R-:W-:Y:S01]  /*1b10*/  SHF.R.S32.HI R30, RZ, 0x3, R7 ;  /* 0x00000003ff1e7819 */ /* 0x000fe20000011407 */
[----:B------:R-:W-:Y:S01]  /*1b20*/  IMAD R0, R8, c[0x0][0x1bc], R5 ;  /* 0x00006f0008007a24 */ /* 0x000fe200078e0205 */
[----:B------:R-:W-:-:S02]  /*1b30*/  LOP3.LUT R7, R7, 0xfffffff8, RZ, 0xc0, !PT ;  /* 0xfffffff807077812 */ /* 0x000fc400078ec0ff */
[----:B------:R-:W-:Y:S01]  /*1b40*/  @UP0 UIMAD.WIDE.U32 UR26, UR11, UR4, URZ ;  /* 0x000000040b1a02a5 */ /* 0x000fe2000f8e003f */
[----:B------:R-:W-:Y:S01]  /*1b50*/  IMAD.SHL.U32 R11, R30, 0x40, RZ ;  /* 0x000000401e0b7824 */ /* 0x000fe200078e00ff */
[----:B------:R-:W-:Y:S01]  /*1b60*/  @!UP0 USHF.R.S32.HI UR17, URZ, 0x1f, UR12 ;  /* 0x0000001f3f118899 */ /* 0x000fe2000801140c */
[----:B------:R-:W-:Y:S01]  /*1b70*/  IMAD.IADD R172, R2, 0x1, -R7 ;  /* 0x0000000102ac7824 */ /* 0x000fe200078e0a07 */
[----:B------:R-:W-:Y:S01]  /*1b80*/  @UP0 UIMAD UR22, UR11, UR5, UR27 ;  /* 0x000000050b1602a4 */ /* 0x000fe2000f8e021b */
[----:B------:R-:W-:Y:S01]  /*1b90*/  IADD3 R6, P1, R30, UR10, RZ ;  /* 0x0000000a1e067c10 */ /* 0x000fe2000ff3e0ff */
[----:B------:R-:W-:Y:S01]  /*1ba0*/  UIADD3 UR10, -UR14, UR16, URZ ;  /* 0x000000100e0a7290 */ /* 0x000fe2000fffe13f */
[----:B------:R-:W-:Y:S01]  /*1bb0*/  IMAD.SHL.U32 R246, R172, 0x8, RZ ;  /* 0x00000008acf67824 */ /* 0x000fe200078e00ff */
[----:B------:R-:W-:Y:S01]  /*1bc0*/  ULDC.64 UR4, c[0x0][0x178] ;  /* 0x00005e0000047ab9 */ /* 0x000fe20000000a00 */
[----:B------:R-:W-:Y:S01]  /*1bd0*/  LOP3.LUT R11, R11, 0x1c0, RZ, 0xc0, !PT ;  /* 0x000001c00b0b7812 */ /* 0x000fe200078ec0ff */
[----:B------:R-:W-:Y:S01]  /*1be0*/  @!UP0 UIMAD UR17, UR17, UR4, URZ ;  /* 0x00000004111182a4 */ /* 0x000fe2000f8e023f */
[----:B------:R-:W-:-:S02]  /*1bf0*/  SHF.R.S32.HI R31, RZ, 0x1f, R30 ;  /* 0x0000001fff1f7819 */ /* 0x000fc4000001141e */
[--C-:B------:R-:W-:Y:S01]  /*1c00*/  SHF.R.S32.HI R7, RZ, 0x1f, R246.reuse ;  /* 0x0000001fff077819 */ /* 0x100fe200000114f6 */
[----:B------:R-:W-:Y:S01]  /*1c10*/  @!UP0 UIMAD UR5, UR12, UR5, UR17 ;  /* 0x000000050c0582a4 */ /* 0x000fe2000f8e0211 */
[----:B------:R-:W-:Y:S01]  /*1c20*/  IADD3 R16, P0, R246, UR24, RZ ;  /* 0x00000018f6107c10 */ /* 0x000fe2000ff1e0ff */
[----:B------:R-:W-:Y:S01]  /*1c30*/  @!UP0 UIMAD.WIDE.U32 UR24, UR12, UR4, URZ ;  /* 0x000000040c1882a5 */ /* 0x000fe2000f8e003f */
[----:B------:R-:W-:Y:S01]  /*1c40*/  LOP3.LUT R9, R11, 0x38, R246, 0xf8, !PT ;  /* 0x000000380b097812 */ /* 0x000fe200078ef8f6 */
[----:B------:R-:W-:Y:S01]  /*1c50*/  USHF.R.S32.HI UR12, URZ, 0x1f, UR13 ;  /* 0x0000001f3f0c7899 */ /* 0x000fe2000801140d */
[----:B------:R-:W-:Y:S01]  /*1c60*/  SHF.R.U32.HI R244, RZ, 0x3, R11 ;  /* 0x00000003fff47819 */ /* 0x000fe2000001160b */
[----:B------:R-:W-:Y:S01]  /*1c70*/  @!UP0 UIADD3 UR22, UR25, UR5, URZ ;  /* 0x0000000519168290 */ /* 0x000fe2000fffe03f */
[----:B------:R-:W-:Y:S01]  /*1c80*/  IADD3.X R17, R7, UR23, RZ, P0, !PT ;  /* 0x0000001707117c10 */ /* 0x000fe200087fe4ff */
[----:B------:R-:W-:Y:S01]  /*1c90*/  IMAD R203, R31, c[0x0][0x198], RZ ;  /* 0x000066001fcb7a24 */ /* 0x000fe200078e02ff */
[----:B------:R-:W-:Y:S01]  /*1ca0*/  LOP3.LUT R244, R9, R244, RZ, 0x3c, !PT ;  /* 0x000000f409f47212 */ /* 0x000fe200078e3cff */
[----:B------:R-:W-:Y:S01]  /*1cb0*/  @!UP0 UMOV UR26, UR24 ;  /* 0x00000018001a8c82 */ /* 0x000fe20008000000 */
[----:B------:R-:W-:Y:S01]  /*1cc0*/  LEA.HI R11, R3, R2, RZ, 0x6 ;  /* 0x00000002030b7211 */ /* 0x000fe200078f30ff */
[----:B------:R-:W-:Y:S01]  /*1cd0*/  IMAD.WIDE.U32 R8, R8, c[0x0][0x1b8], R16 ;  /* 0x00006e0008087a25 */ /* 0x000fe200078e0010 */
[----:B------:R-:W-:Y:S01]  /*1ce0*/  IADD3 R16, P0, R246, UR26, RZ ;  /* 0x0000001af6107c10 */ /* 0x000fe2000ff1e0ff */
[----:B------:R-:W-:Y:S01]  /*1cf0*/  ULDC.64 UR4, c[0x0][0x1a8] ;  /* 0x00006a0000047ab9 */ /* 0x000fe20000000a00 */
[----:B------:R-:W-:Y:S01]  /*1d00*/  IADD3.X R195, R31, UR9, RZ, P1, !PT ;  /* 0x000000091fc37c10 */ /* 0x000fe20008ffe4ff */
[----:B------:R-:W-:Y:S01]  /*1d10*/  IMAD.SHL.U32 R11, R11, 0x8, RZ ;  /* 0x000000080b0b7824 */ /* 0x000fe200078e00ff */
[----:B------:R-:W-:Y:S01]  /*1d20*/  IADD3.X R17, R7, UR22, RZ, P0, !PT ;  /* 0x0000001607117c10 */ /* 0x000fe200087fe4ff */
[----:B------:R-:W-:Y:S01]  /*1d30*/  UIMAD UR4, UR12, UR4, URZ ;  /* 0x000000040c0472a4 */ /* 0x000fe2000f8e023f */
[----:B------:R-:W-:Y:S01]  /*1d40*/  ISETP.GE.AND P0, PT, R30, UR10, PT ;  /* 0x0000000a1e007c0c */ /* 0x000fe2000bf06270 */
[----:B------:R-:W-:Y:S01]  /*1d50*/  IMAD R195, R195, c[0x0][0x1a0], RZ ;  /* 0x00006800c3c37a24 */ /* 0x000fe200078e02ff */
[----:B------:R-:W-:Y:S01]  /*1d60*/  IADD3 R4, P2, R246, R4, RZ ;  /* 0x00000004f6047210 */ /* 0x000fe20007f5e0ff */
[----:B------:R-:W-:Y:S01]  /*1d70*/  UIMAD UR4, UR13, UR5, UR4 ;  /* 0x000000050d0472a4 */ /* 0x000fe2000f8e0204 */
[----:B------:R-:W-:Y:S01]  /*1d80*/  LOP3.LUT R244, R244, 0xfffffe00, R11, 0xf8, !PT ;  /* 0xfffffe00f4f47812 */ /* 0x000fe200078ef80b */
[----:B------:R-:W-:Y:S01]  /*1d90*/  IMAD.IADD R9, R9, 0x1, R0 ;  /* 0x0000000109097824 */ /* 0x000fe200078e0200 */
[----:B------:R-:W-:Y:S01]  /*1da0*/  LEA.HI R0, R3, R2, RZ, 0x5 ;  /* 0x0000000203007211 */ /* 0x000fe200078f28ff */
[----:B------:R-:W-:-:S02]  /*1db0*/  IMAD.X R5, R7, 0x1, R12, P2 ;  /* 0x0000000107057824 */ /* 0x000fc400010e060c */
[----:B-1----:R-:W-:Y:S01]  /*1dc0*/  IMAD.WIDE.U32 R10, R10, c[0x0][0x1a8], R16 ;  /* 0x00006a000a0a7a25 */ /* 0x002fe200078e0010 */
[----:B------:R-:W-:-:S03]  /*1dd0*/  SHF.R.S32.HI R25, RZ, 0x5, R0 ;  /* 0x00000005ff197819 */ /* 0x000fc60000011400 */
[----:B------:R-:W-:Y:S01]  /*1de0*/  IMAD R195, R6, c[0x0][0x1a4], R195 ;  /* 0x0000690006c37a24 */ /* 0x000fe200078e02c3 */
[----:B------:R-:W-:Y:S01]  /*1df0*/  IADD3 R13, R11, UR4, RZ ;  /* 0x000000040b0d7c10 */ /* 0x000fe2000fffe0ff */
[C---:B------:R-:W-:Y:S02]  /*1e00*/  IMAD R203, R30.reuse, c[0x0][0x19c], R203 ;  /* 0x000067001ecb7a24 */ /* 0x040fe400078e02cb */
[----:B------:R-:W-:-:S04]  /*1e10*/  IMAD.WIDE.U32 R4, R30, c[0x0][0x198], R4 ;  /* 0x000066001e047a25 */ /* 0x000fc800078e0004 */
[----:B------:R-:W-:-:S04]  /*1e20*/  IMAD.WIDE.U32 R6, R6, c[0x0][0x1a0], R8 ;  /* 0x0000680006067a25 */ /* 0x000fc800078e0008 */
[----:B--2---:R-:W-:-:S04]  /*1e30*/  IMAD.WIDE R14, R15, 0x40, R30 ;  /* 0x000000400f0e7825 */ /* 0x004fc800078e021e */
[----:B------:R-:W-:Y:S02]  /*1e40*/  IMAD.IADD R203, R5, 0x1, R203 ;  /* 0x0000000105cb7824 */ /* 0x000fe400078e02cb */
[----:B------:R-:W-:Y:S02]  /*1e50*/  IMAD.MOV.U32 R202, RZ, RZ, R4 ;  /* 0x000000ffffca7224 */ /* 0x000fe400078e0004 */
[----:B------:R-:W-:Y:S02]  /*1e60*/  IMAD.SHL.U32 R244, R244, 0x2, RZ ;  /* 0x00000002f4f47824 */ /* 0x000fe400078e00ff */
[----:B------:R-:W-:Y:S01]  /*1e70*/  IMAD.IADD R195, R7, 0x1, R195 ;  /* 0x0000000107c37824 */ /* 0x000fe200078e02c3 */
[----:B------:R-:W-:Y:S05]  /*1e80*/  @P0 BRA `(.L_x_689) ;  /* 0x000000e000000947 */ /* 0x000fea0003800000 */
[----:B------:R-:W-:-:S13]  /*1e90*/  ISETP.GE.AND P0, PT, R246, c[0x0][0x220], PT ;  /* 0x00008800f6007a0c */ /* 0x000fda0003f06270 */
[----:B------:R1:W-:Y:S01]  /*1ea0*/  @P0 STS.128 [R244], RZ ;  /* 0x000000fff4000388 */ /* 0x0003e20000000c00 */
        /* <DEDUP_REMOVED lines=8> */
[----:B------:R-:W-:Y:S01]  /*1f30*/  @!PT LDS RZ, [RZ] ;  /* 0x00000000fffff984 */ /* 0x000fe20000000800 */
[----:B------:R-:W-:Y:S01]  /*1f40*/  @!PT LDS RZ, [RZ] ;  /* 0x00000000fffff984 */ /* 0x000fe20000000800 */
[----:B------:R-:W-:Y:S01]  /*1f50*/  @!PT LDS RZ, [RZ] ;  /* 0x00000000fffff984 */ /* 0x000fe20000000800 */
[----:B------:R2:W-:Y:S02]  /*1f60*/  LDGSTS.E.BYPASS.LTC128B.128 [R244], [R16.64] ;  /* 0x0000000010f47fae */ /* 0x0005e4000b901d54 */
.L_x_689:
[----:B------:R-:W-:Y:S05]  /*1f70*/  BSYNC B0 ;  /* 0x0000000000007941 */ /* 0x000fea0003800000 */
.L_x_688:
[----:B------:R-:W-:Y:S01]  /*1f80*/  IADD3 R22, R30, 0x10, RZ ;  /* 0x000000101e167810 */ /* 0x000fe20007ffe0ff */
[----:B------:R-:W-:Y:S03]  /*1f90*/  BSSY B0, `(.L_x_690) ;  /* 0x0000014000007945 */ /* 0x000fe60003800000 */
[----:B------:R-:W-:-:S13]  /*1fa0*/  ISETP.GE.AND P0, PT, R22, UR10, PT ;  /* 0x0000000a16007c0c */ /* 0x000fda000bf06270 */
[----:B------:R-:W-:Y:S05]  /*1fb0*/  @P0 BRA `(.L_x_691) ;  /* 0x0000011000000947 */ /* 0x000fea0003800000 */
[----:B------:R-:W-:-:S13]  /*1fc0*/  ISETP.GE.AND P0, PT, R246, c[0x0][0x220], PT ;  /* 0x00008800f6007a0c */ /* 0x000fda0003f06270 */
[----:B------:R3:W-:Y:S01]  /*1fd0*/  @P0 STS.128 [R244+0x800], RZ ;  /* 0x000800fff4000388 */ /* 0x0007e20000000c00 */
[----:B------:R-:W-:Y:S05]  /*1fe0*/  @P0 BRA `(.L_x_691) ;  /* 0x000000e000000947 */ /* 0x000fea0003800000 */
[----:B------:R-:W-:Y:S01]  /*1ff0*/  IADD3 R5, P0, R14, 0x10, RZ ;  /* 0x000000100e057810 */ /* 0x000fe20007f1e0ff */
[----:B------:R-:W-:Y:S01]  /*2000*/  IMAD.MOV.U32 R8, RZ, RZ, R10 ;  /* 0x000000ffff087224 */ /* 0x000fe200078e000a */
[----:B------:R-:W-:-:S03]  /*2010*/  MOV R9, R13 ;  /* 0x0000000d00097202 */ /* 0x000fc60000000f00 */
[----:B------:R-:W-:Y:S02]  /*2020*/  IMAD.X R4, RZ, RZ, R15, P0 ;  /* 0x000000ffff047224 */ /* 0x000fe400000e060f */
[----:B------:R-:W-:-:S04]  /*2030*/  IMAD.WIDE.U32 R8, R5, c[0x0][0x190], R8 ;  /* 0x0000640005087a25 */ /* 0x000fc800078e0008 */
[----:B------:R-:W-:Y:S01]  /*2040*/  IMAD R4, R4, c[0x0][0x190], RZ ;  /* 0x0000640004047a24 */ /* 0x000fe200078e02ff */
[----:B--2---:R-:W-:-:S03]  /*2050*/  LEA R16, P0, R8, c[0x0][0x160], 0x1 ;  /* 0x0000580008107a11 */ /* 0x004fc600078008ff */
[----:B------:R-:W-:-:S05]  /*2060*/  IMAD R4, R5, c[0x0][0x194], R4 ;  /* 0x0000650005047a24 */ /* 0x000fca00078e0204 */
[----:B------:R-:W-:-:S04]  /*2070*/  IADD3 R4, R9, R4, RZ ;  /* 0x0000000409047210 */ /* 0x000fc80007ffe0ff */
[----:B------:R-:W-:-:S05]  /*2080*/  LEA.HI.X R17, R8, c[0x0][0x164], R4, 0x1, P0 ;  /* 0x0000590008117a11 */ /* 0x000fca00000f0c04 */
[----:B------:R-:W-:Y:S01]  /*2090*/  @!PT LDS RZ, [RZ] ;  /* 0x00000000fffff984 */ /* 0x000fe20000000800 */
[----:B------:R-:W-:Y:S01]  /*20a0*/  @!PT LDS RZ, [RZ] ;  /* 0x00000000fffff984 */ /* 0x000fe20000000800 */
[----:B------:R-:W-:Y:S01]  /*20b0*/  @!PT LDS RZ, [RZ] ;  /* 0x00000000fffff984 */ /* 0x000fe20000000800 */
[----:B------:R2:W-:Y:S02]  /*20c0*/  LDGSTS.E.BYPASS.LTC128B.128 [R244+0x800], [R16.64] ;  /* 0x0080000010f47fae */ /* 0x0005e4000b901d54 */
.L_x_691:
[----:B------:R-:W-:Y:S05]  /*20d0*/  BSYNC B0 ;  /* 0x0000000000007941 */ /* 0x000fea0003800000 */
.L_x_690:
        /* <DEDUP_REMOVED lines=8> */
[----:B--2---:R-:W-:Y:S01]  /*2160*/  IMAD.MOV.U32 R16, RZ, RZ, R10 ;  /* 0x000000ffff107224 */ /* 0x004fe200078e000a */
[----:B------:R-:W-:-:S03]  /*2170*/  MOV R17, R13 ;  /* 0x0000000d00117202 */ /* 0x000fc60000000f00 */
[----:B------:R-:W-:Y:S02]  /*2180*/  IMAD.X R4, RZ, RZ, R15, P0 ;  /* 0x000000ffff047224 */ /* 0x000fe400000e060f */
[----:B------:R-:W-:-:S04]  /*2190*/  IMAD.WIDE.U32 R16, R5, c[0x0][0x190], R16 ;  /* 0x0000640005107a25 */ /* 0x000fc800078e0010 */
[----:B------:R-:W-:Y:S01]  /*21a0*/  IMAD R4, R4, c[0x0][0x190], RZ ;  /* 0x0000640004047a24 */ /* 0x000fe200078e02ff */
[----:B------:R-:W-:-:S03]  /*21b0*/  LEA R18, P0, R16, c[0x0][0x160], 0x1 ;  /* 0x0000580010127a11 */ /* 0x000fc600078008ff */
[----:B------:R-:W-:-:S05]  /*21c0*/  IMAD R4, R5, c[0x0][0x194], R4 ;  /* 0x0000650005047a24 */ /* 0x000fca00078e0204 */
[----:B------:R-:W-:-:S04]  /*21d0*/  IADD3 R4, R17, R4, RZ ;  /* 0x0000000411047210 */ /* 0x000fc80007ffe0ff */
[----:B------:R-:W-:-:S05]  /*21e0*/  LEA.HI.X R19, R16, c[0x0][0x164], R4, 0x1, P0 ;  /* 0x0000590010137a11 */ /* 0x000fca00000f0c04 */
[----:B------:R-:W-:Y:S01]  /*21f0*/  @!PT LDS RZ, [RZ] ;  /* 0x00000000fffff984 */ /* 0x000fe20000000800 */
[----:B------:R-:W-:Y:S01]  /*2200*/  @!PT LDS RZ, [RZ] ;  /* 0x00000000fffff984 */ /* 0x000fe20000000800 */
[----:B------:R-:W-:Y:S01]  /*2210*/  @!PT LDS RZ, [RZ] ;  /* 0x00000000fffff984 */ /* 0x000fe20000000800 */
[----:B------:R2:W-:Y:S02]  /*2220*/  LDGSTS.E.BYPASS.LTC128B.128 [R244+0x1000], [R18.64] ;  /* 0x0100000012f47fae */ /* 0x0005e4000b901d54 */
.L_x_693:
[----:B------:R-:W-:Y:S05]  /*2230*/  BSYNC B0 ;  /* 0x0000000000007941 */ /* 0x000fea0003800000 */
.L_x_692:
[----:B------:R-:W-:Y:S01]  /*2240*/  IADD3 R8, R30, 0x30, RZ ;  /* 0x000000301e087810 */ /* 0x000fe20007ffe0ff */
[----:B------:R-:W-:Y:S03]  /*2250*/  BSSY B0, `(.L_x_694) ;  /* 0x0000013000007945 */ /* 0x000fe60003800000 */
[----:B------:R-:W-:-:S13]  /*2260*/  ISETP.GE.AND P0, PT, R8, UR10, PT ;  /* 0x0000000a08007c0c */ /* 0x000fda000bf06270 */
[----:B------:R-:W-:Y:S05]  /*2270*/  @P0 BRA `(.L_x_695) ;  /* 0x0000010000000947 */ /* 0x000fea0003800000 */
[----:B------:R-:W-:-:S13]  /*2280*/  ISETP.GE.AND P0, PT, R246, c[0x0][0x220], PT ;  /* 0x00008800f6007a0c */ /* 0x000fda0003f06270 */
[----:B------:R1:W-:Y:S01]  /*2290*/  @P0 STS.128 [R244+0x1800], RZ ;  /* 0x001800fff4000388 */ /* 0x0003e20000000c00 */
        /* <DEDUP_REMOVED lines=14> */
.L_x_695:
[----:B------:R-:W-:Y:S05]  /*2380*/  BSYNC B0 ;  /* 0x0000000000007941 */ /* 0x000fea0003800000 */
.L_x_694:
[----:B------:R-:W-:Y:S01]  /*2390*/  LEA.HI R28, R3, R2, RZ, 0x4 ;  /* 0x00000002031c7211 */ /* 0x000fe200078f20ff */
[----:B------:R-:W-:Y:S01]  /*23a0*/  UIADD3 UR17, UR6, -0x1, URZ ;  /* 0xffffffff06117890 */ /* 0x000fe2000fffe03f */
[----:B------:R-:W-:Y:S01]  /*23b0*/  LOP3.LUT R5, R0, 0xffffffe0, RZ, 0xc0, !PT ;  /* 0xffffffe000057812 */ /* 0x000fe200078ec0ff */
[----:B------:R-:W-:Y:S01]  /*23c0*/  IMAD.MOV.U32 R0, RZ, RZ, 0x10 ;  /* 0x00000010ff007424 */ /* 0x000fe200078e00ff */
[----:B------:R-:W-:Y:S01]  /*23d0*/  LOP3.LUT R3, R28, 0xfffffff0, RZ, 0xc0, !PT ;  /* 0xfffffff01c037812 */ /* 0x000fe200078ec0ff */
[----:B------:R-:W-:Y:S01]  /*23e0*/  USHF.L.U32 UR24, UR17, 0x8, URZ ;  /* 0x0000000811187899 */ /* 0x000fe2000800063f */
[----:B------:R-:W-:Y:S01]  /*23f0*/  BSSY B0, `(.L_x_696) ;  /* 0x0000019000007945 */ /* 0x000fe20003800000 */
[C---:B------:R-:W-:Y:S02]  /*2400*/  IMAD.IADD R24, R2.reuse, 0x1, -R5 ;  /* 0x0000000102187824 */ /* 0x040fe400078e0a05 */
[----:B------:R-:W-:Y:S01]  /*2410*/  IMAD.IADD R10, R2, 0x1, -R3 ;  /* 0x00000001020a7824 */ /* 0x000fe200078e0a03 */
[----:B------:R-:W-:-:S04]  /*2420*/  UIADD3 UR9, -UR24, UR15, URZ ;  /* 0x0000000f18097290 */ /* 0x000fc8000fffe13f */
[----:B------:R-:W-:Y:S02]  /*2430*/  SHF.R.S32.HI R3, RZ, 0x1f, R10 ;  /* 0x0000001fff037819 */ /* 0x000fe4000001140a */
[----:B------:R-:W-:Y:S02]  /*2440*/  ISETP.GE.AND P0, PT, R30, UR9, PT ;  /* 0x000000091e007c0c */ /* 0x000fe4000bf06270 */
[----:B------:R-:W-:Y:S01]  /*2450*/  LEA.HI R4, R3, R10, RZ, 0x3 ;  /* 0x0000000a03047211 */ /* 0x000fe200078f18ff */
[----:B------:R-:W-:-:S03]  /*2460*/  IMAD.MOV.U32 R3, RZ, RZ, 0x20 ;  /* 0x00000020ff037424 */ /* 0x000fc600078e00ff */
[C---:B------:R-:W-:Y:S01]  /*2470*/  LOP3.LUT R23, R4.reuse, 0xfffffff8, RZ, 0xc0, !PT ;  /* 0xfffffff804177812 */ /* 0x040fe200078ec0ff */
[----:B------:R-:W-:-:S04]  /*2480*/  IMAD.SHL.U32 R4, R4, 0x40, RZ ;  /* 0x0000004004047824 */ /* 0x000fc800078e00ff */
[----:B------:R-:W-:Y:S01]  /*2490*/  IMAD.IADD R23, R10, 0x1, -R23 ;  /* 0x000000010a177824 */ /* 0x000fe200078e0a17 */
[----:B------:R-:W-:-:S04]  /*24a0*/  LOP3.LUT R4, R4, 0xfffffe00, RZ, 0xc0, !PT ;  /* 0xfffffe0004047812 */ /* 0x000fc800078ec0ff */
[----:B------:R-:W-:-:S05]  /*24b0*/  R2P PR, R23, 0x6 ;  /* 0x0000000617007804 */ /* 0x000fca0000000000 */
[----:B------:R-:W-:Y:S02]  /*24c0*/  SEL R3, R3, 0xffffffe0, !P2 ;  /* 0xffffffe003037807 */ /* 0x000fe40005000000 */
[----:B------:R-:W-:Y:S01]  /*24d0*/  SEL R243, R0, 0xfffffff0, !P1 ;  /* 0xfffffff000f37807 */ /* 0x000fe20004800000 */
[----:B------:R-:W-:Y:S05]  /*24e0*/  @P0 BRA `(.L_x_697) ;  /* 0x0000009000000947 */ /* 0x000fea0003800000 */
[----:B------:R-:W-:-:S13]  /*24f0*/  ISETP.GE.AND P0, PT, R246, c[0x0][0x220], PT ;  /* 0x00008800f6007a0c */ /* 0x000fda0003f06270 */
[----:B------:R1:W-:Y:S01]  /*2500*/  @P0 STS.128 [R244+0x2000], RZ ;  /* 0x002000fff4000388 */ /* 0x0003e20000000c00 */
[----:B------:R-:W-:Y:S05]  /*2510*/  @P0 BRA `(.L_x_697) ;  /* 0x0000006000000947 */ /* 0x000fea0003800000 */
[----:B------:R-:W-:-:S04]  /*2520*/  LEA R10, P0, R202, c[0x0][0x168], 0x1 ;  /* 0x00005a00ca0a7a11 */ /* 0x000fc800078008ff */
[----:B------:R-:W-:-:S05]  /*2530*/  LEA.HI.X R11, R202, c[0x0][0x16c], R203, 0x1, P0 ;  /* 0x00005b00ca0b7a11 */ /* 0x000fca00000f0ccb */
[----:B------:R-:W-:Y:S01]  /*2540*/  @!PT LDS RZ, [RZ] ;  /* 0x00000000fffff984 */ /* 0x000fe20000000800 */
[----:B------:R-:W-:Y:S01]  /*2550*/  @!PT LDS RZ, [RZ] ;  /* 0x00000000fffff984 */ /* 0x000fe20000000800 */
[----:B------:R-:W-:Y:S01]  /*2560*/  @!PT LDS RZ, [RZ] ;  /* 0x00000000fffff984 */ /* 0x000fe20000000800 */
[----:B------:R1:W-:Y:S04]  /*2570*/  LDGSTS.E.BYPASS.LTC128B.128 [R244+0x2000], [R10.64] ;  /* 0x020000000af47fae */ /* 0x0003e8000b901d54 */
.L_x_697:
[----:B------:R-:W-:Y:S05]  /*2580*/  BSYNC B0 ;  /* 0x0000000000007941 */ /* 0x000fea0003800000 */
.L_x_696:
[----:B------:R-:W-:Y:S01]  /*2590*/  ISETP.GE.AND P0, PT, R22, UR9, PT ;  /* 0x0000000916007c0c */ /* 0x000fe2000bf06270 */
[----:B------:R-:W-:Y:S01]  /*25a0*/  ULDC.64 UR4, c[0x0][0x198] ;  /* 0x0000660000047ab9 */ /* 0x000fe20000000a00 */
[----:B------:R-:W-:Y:S01]  /*25b0*/  BSSY B0, `(.L_x_698) ;  /* 0x000000f000007945 */ /* 0x000fe20003800000 */
[----:B------:R-:W-:Y:S02]  /*25c0*/  USHF.L.U64.HI UR22, UR4, UR8, UR5 ;  /* 0x0000000804167299 */ /* 0x000fe40008010205 */
[----:B------:R-:W-:-:S08]  /*25d0*/  USHF.L.U32 UR23, UR4, 0x4, URZ ;  /* 0x0000000404177899 */ /* 0x000fd0000800063f */
[----:B------:R-:W-:Y:S05]  /*25e0*/  @P0 BRA `(.L_x_699) ;  /* 0x000000b000000947 */ /* 0x000fea0003800000 */
[----:B------:R-:W-:-:S13]  /*25f0*/  ISETP.GE.AND P0, PT, R246, c[0x0][0x220], PT ;  /* 0x00008800f6007a0c */ /* 0x000fda0003f06270 */
[----:B------:R1:W-:Y:S01]  /*2600*/  @P0 STS.128 [R244+0x2800], RZ ;  /* 0x002800fff4000388 */ /* 0x0003e20000000c00 */
[----:B------:R-:W-:Y:S05]  /*2610*/  @P0 BRA `(.L_x_699) ;  /* 0x0000008000000947 */ /* 0x000fea0003800000 */
[----:B-1----:R-:W-:-:S04]  /*2620*/  IADD3 R10, P0, R202, UR23, RZ ;  /* 0x00000017ca0a7c10 */ /* 0x002fc8000ff1e0ff */
[----:B------:R-:W-:Y:S02]  /*2630*/  IADD3.X R5, R203, UR22, RZ, P0, !PT ;  /* 0x00000016cb057c10 */ /* 0x000fe400087fe4ff */
[----:B------:R-:W-:-:S04]  /*2640*/  LEA R12, P0, R10, c[0x0][0x168], 0x1 ;  /* 0x00005a000a0c7a11 */ /* 0x000fc800078008ff */
[----:B------:R-:W-:-:S05]  /*2650*/  LEA.HI.X R13, R10, c[0x0][0x16c], R5, 0x1, P0 ;  /* 0x00005b000a0d7a11 */ /* 0x000fca00000f0c05 */
[----:B------:R-:W-:Y:S01]  /*2660*/  @!PT LDS RZ, [RZ] ;  /* 0x00000000fffff984 */ /* 0x000fe20000000800 */
[----:B------:R-:W-:Y:S01]  /*2670*/  @!PT LDS RZ, [RZ] ;  /* 0x00000000fffff984 */ /* 0x000fe20000000800 */
[----:B------:R-:W-:Y:S01]  /*2680*/  @!PT LDS RZ, [RZ] ;  /* 0x00000000fffff984 */ /* 0x000fe20000000800 */
[----:B------:R1:W-:Y:S04]  /*2690*/  LDGSTS.E.BYPASS.LTC128B.128 [R244+0x2800], [R12.64] ;  /* 0x028000000cf47fae */ /* 0x0003e8000b901d54 */
.L_x_699:
[----:B------:R-:W-:Y:S05]  /*26a0*/  BSYNC B0 ;  /* 0x0000000000007941 */ /* 0x000fea0003800000 */
.L_x_698:
[----:B------:R-:W-:Y:S01]  /*26b0*/  ISETP.GE.AND P0, PT, R9, UR9, PT ;  /* 0x0000000909007c0c */ /* 0x000fe2000bf06270 */
[----:B------:R-:W-:-:S12]  /*26c0*/  BSSY B0, `(.L_x_700) ;  /* 0x0000010000007945 */ /* 0x000fd80003800000 */
[----:B------:R-:W-:Y:S05]  /*26d0*/  @P0 BRA `(.L_x_701) ;  /* 0x000000e000000947 */ /* 0x000fea0003800000 */
[----:B------:R-:W-:-:S13]  /*26e0*/  ISETP.GE.AND P0, PT, R246, c[0x0][0x220], PT ;  /* 0x00008800f6007a0c */ /* 0x000fda0003f06270 */
[----:B------:R1:W-:Y:S01]  /*26f0*/  @P0 STS.128 [R244+0x3000], RZ ;  /* 0x003000fff4000388 */ /* 0x0003e20000000c00 */
[----:B------:R-:W-:Y:S05]  /*2700*/  @P0 BRA `(.L_x_701) ;  /* 0x000000b000000947 */ /* 0x000fea0003800000 */
[----:B------:R-:W-:Y:S02]  /*2710*/  IMAD.U32 R5, RZ, RZ, UR4 ;  /* 0x00000004ff057e24 */ /* 0x000fe4000f8e00ff */
[----:B-1----:R-:W-:Y:S02]  /*2720*/  IMAD.MOV.U32 R11, RZ, RZ, c[0x0][0x19c] ;  /* 0x00006700ff0b7624 */ /* 0x002fe400078e00ff */
[----:B------:R-:W-:Y:S01]  /*2730*/  IMAD.U32 R10, RZ, RZ, UR4 ;  /* 0x00000004ff0a7e24 */ /* 0x000fe2000f8e00ff */
[----:B------:R-:W-:-:S04]  /*2740*/  LEA R5, P0, R5, R202, 0x5 ;  /* 0x000000ca05057211 */ /* 0x000fc800078028ff */
[----:B------:R-:W-:Y:S02]  /*2750*/  LEA.HI.X R10, R10, R203, R11, 0x5, P0 ;  /* 0x000000cb0a0a7211 */ /* 0x000fe400000f2c0b */
[----:B------:R-:W-:-:S04]  /*2760*/  LEA R12, P0, R5, c[0x0][0x168], 0x1 ;  /* 0x00005a00050c7a11 */ /* 0x000fc800078008ff */
[----:B------:R-:W-:-:S05]  /*2770*/  LEA.HI.X R13, R5, c[0x0][0x16c], R10, 0x1, P0 ;  /* 0x00005b00050d7a11 */ /* 0x000fca00000f0c0a */
[----:B------:R-:W-:Y:S01]  /*2780*/  @!PT LDS RZ, [RZ] ;  /* 0x00000000fffff984 */ /* 0x000fe20000000800 */
[----:B------:R-:W-:Y:S01]  /*2790*/  @!PT LDS RZ, [RZ] ;  /* 0x00000000fffff984 */ /* 0x000fe20000000800 */
[----:B------:R-:W-:Y:S01]  /*27a0*/  @!PT LDS RZ, [RZ] ;  /* 0x00000000fffff984 */ /* 0x000fe20000000800 */
[----:B------:R1:W-:Y:S04]  /*27b0*/  LDGSTS.E.BYPASS.LTC128B.128 [R244+0x3000], [R12.64] ;  /* 0x030000000cf47fae */ /* 0x0003e8000b901d54 */
.L_x_701:
[----:B------:R-:W-:Y:S05]  /*27c0*/  BSYNC B0 ;  /* 0x0000000000007941 */ /* 0x000fea0003800000 */
.L_x_700:
[----:B------:R-:W-:Y:S01]  /*27d0*/  ISETP.GE.AND P0, PT, R8, UR9, PT ;  /* 0x0000000908007c0c */ /* 0x000fe2000bf06270 */
[----:B------:R-:W-:-:S12]  /*27e0*/  BSSY B0, `(.L_x_702) ;  /* 0x0000010000007945 */ /* 0x000fd80003800000 */
[----:B------:R-:W-:Y:S05]  /*27f0*/  @P0 BRA `(.L_x_703) ;  /* 0x000000e000000947 */ /* 0x000fea0003800000 */
[----:B------:R-:W-:-:S13]  /*2800*/  ISETP.GE.AND P0, PT, R246, c[0x0][0x220], PT ;  /* 0x00008800f6007a0c */ /* 0x000fda0003f06270 */
[----:B------:R1:W-:Y:S01]  /*2810*/  @P0 STS.128 [R244+0x3800], RZ ;  /* 0x003800fff4000388 */ /* 0x0003e20000000c00 */
[----:B------:R-:W-:Y:S05]  /*2820*/  @P0 BRA `(.L_x_703) ;  /* 0x000000b000000947 */ /* 0x000fea0003800000 */
[----:B------:R-:W-:Y:S01]  /*2830*/  IMAD.U32 R5, RZ, RZ, UR4 ;  /* 0x00000004ff057e24 */ /* 0x000fe2000f8e00ff */
[----:B------:R-:W-:Y:S02]  /*2840*/  ULDC UR5, c[0x0][0x19c] ;  /* 0x0000670000057ab9 */ /* 0x000fe40000000800 */
[----:B------:R-:W-:Y:S01]  /*2850*/  UIMAD UR5, UR5, 0x30, URZ ;  /* 0x00000030050578a4 */ /* 0x000fe2000f8e023f */
[----:B-1----:R-:W-:-:S05]  /*2860*/  IMAD.WIDE.U32 R12, R5, 0x30, R202 ;  /* 0x00000030050c7825 */ /* 0x002fca00078e00ca */
[----:B------:R-:W-:Y:S02]  /*2870*/  IADD3 R5, R13, UR5, RZ ;  /* 0x000000050d057c10 */ /* 0x000fe4000fffe0ff */
[----:B------:R-:W-:-:S04]  /*2880*/  LEA R10, P0, R12, c[0x0][0x168], 0x1 ;  /* 0x00005a000c0a7a11 */ /* 0x000fc800078008ff */
[----:B------:R-:W-:-:S05]  /*2890*/  LEA.HI.X R11, R12, c[0x0][0x16c], R5, 0x1, P0 ;  /* 0x00005b000c0b7a11 */ /* 0x000fca00000f0c05 */
[----:B------:R-:W-:Y:S01]  /*28a0*/  @!PT LDS RZ, [RZ] ;  /* 0x00000000fffff984 */ /* 0x000fe20000000800 */
[----:B------:R-:W-:Y:S01]  /*28b0*/  @!PT LDS RZ, [RZ] ;  /* 0x00000000fffff984 */ /* 0x000fe20000000800 */
[----:B------:R-:W-:Y:S01]  /*28c0*/  @!PT LDS RZ, [RZ] ;  /* 0x00000000fffff984 */ /* 0x000fe20000000800 */
[----:B------:R1:W-:Y:S04]  /*28d0*/  LDGSTS.E.BYPASS.LTC128B.128 [R244+0x3800], [R10.64] ;  /* 0x038000000af47fae */ /* 0x0003e8000b901d54 */
.L_x_703:
[----:B------:R-:W-:Y:S05]  /*28e0*/  BSYNC B0 ;  /* 0x0000000000007941 */ /* 0x000fea0003800000 */
.L_x_702:
[----:B------:R-:W-:Y:S01]  /*28f0*/  IADD3 R21, R30, 0x40, RZ ;  /* 0x000000401e157810 */ /* 0x000fe20007ffe0ff */
[----:B------:R-:W-:Y:S03]  /*2900*/  BSSY B0, `(.L_x_704) ;  /* 0x0000011000007945 */ /* 0x000fe60003800000 */
[----:B------:R-:W-:-:S13]  /*2910*/  ISETP.GE.AND P0, PT, R21, UR9, PT ;  /* 0x0000000915007c0c */ /* 0x000fda000bf06270 */
        /* <DEDUP_REMOVED lines=15> */
.L_x_705:
[----:B------:R-:W-:Y:S05]  /*2a10*/  BSYNC B0 ;  /* 0x0000000000007941 */ /* 0x000fea0003800000 */
.L_x_704:
[----:B------:R-:W-:Y:S01]  /*2a20*/  IADD3 R20, R30, 0x50, RZ ;  /* 0x000000501e147810 */ /* 0x000fe20007ffe0ff */
[----:B------:R-:W-:Y:S03]  /*2a30*/  BSSY B0, `(.L_x_706) ;  /* 0x0000011000007945 */ /* 0x000fe60003800000 */
[----:B------:R-:W-:-:S13]  /*2a40*/  ISETP.GE.AND P0, PT, R20, UR9, PT ;  /* 0x0000000914007c0c */ /* 0x000fda000bf06270 */
        /* <DEDUP_REMOVED lines=15> */
.L_x_707:
[----:B------:R-:W-:Y:S05]  /*2b40*/  BSYNC B0 ;  /* 0x0000000000007941 */ /* 0x000fea0003800000 */
.L_x_706:
[----:B--2---:R-:W-:Y:S01]  /*2b50*/  IADD3 R19, R30, 0x60, RZ ;  /* 0x000000601e137810 */ /* 0x004fe20007ffe0ff */
        /* <DEDUP_REMOVED lines=17> */
.L_x_709:
[----:B------:R-:W-:Y:S05]  /*2c70*/  BSYNC B0 ;  /* 0x0000000000007941 */ /* 0x000fea0003800000 */
.L_x_708:
        /* <DEDUP_REMOVED lines=18> */
.L_x_711:
[----:B------:R-:W-:Y:S05]  /*2da0*/  BSYNC B0 ;  /* 0x0000000000007941 */ /* 0x000fea0003800000 */
.L_x_710:
        /* <DEDUP_REMOVED lines=18> */
.L_x_713:
[----:B------:R-:W-:Y:S05]  /*2ed0*/  BSYNC B0 ;  /* 0x0000000000007941 */ /* 0x000fea0003800000 */
.L_x_712:
        /* <DEDUP_REMOVED lines=18> */
.L_x_715:
[----:B------:R-:W-:Y:S05]  /*3000*/  BSYNC B0 ;  /* 0x0000000000007941 */ /* 0x000fea0003800000 */
.L_x_714:
        /* <DEDUP_REMOVED lines=18> */
.L_x_717:
[----:B------:R-:W-:Y:S05]  /*3130*/  BSYNC B0 ;  /* 0x0000000000007941 */ /* 0x000fea0003800000 */
.L_x_716:
        /* <DEDUP_REMOVED lines=18> */
.L_x_719:
[----:B------:R-:W-:Y:S05]  /*3260*/  BSYNC B0 ;  /* 0x0000000000007941 */ /* 0x000fea0003800000 */
.L_x_718:
[----:B-1----:R-:W-:Y:S01]  /*3270*/  IADD3 R13, R30, 0xc0, RZ ;  /* 0x000000c01e0d7810 */ /* 0x002fe20007ffe0ff */
        /* <DEDUP_REMOVED lines=9> */
[----:B------:R-:W-:-:S05]  /*3310*/  IMAD.WIDE.U32 R26, R5, 0xc0, R202 ;  /* 0x000000c0051a7825 */ /* 0x000fca00078e00ca */
[----:B------:R-:W-:Y:S02]  /*3320*/  IADD3 R5, R27, UR5, RZ ;  /* 0x000000051b057c10 */ /* 0x000fe4000fffe0ff */
[----:B------:R-:W-:-:S04]  /*3330*/  LEA R10, P0, R26, c[0x0][0x168], 0x1 ;  /* 0x00005a001a0a7a11 */ /* 0x000fc800078008ff */
[----:B------:R-:W-:-:S05]  /*3340*/  LEA.HI.X R11, R26, c[0x0][0x16c], R5, 0x1, P0 ;  /* 0x00005b001a0b7a11 */ /* 0x000fca00000f0c05 */
[----:B------:R-:W-:Y:S01]  /*3350*/  @!PT LDS RZ, [RZ] ;  /* 0x00000000fffff984 */ /* 0x000fe20000000800 */
[----:B------:R-:W-:Y:S01]  /*3360*/  @!PT LDS RZ, [RZ] ;  /* 0x00000000fffff984 */ /* 0x000fe20000000800 */
[----:B------:R-:W-:Y:S01]  /*3370*/  @!PT LDS RZ, [RZ] ;  /* 0x00000000fffff984 */ /* 0x000fe20000000800 */
[----:B------:R1:W-:Y:S04]  /*3380*/  LDGSTS.E.BYPASS.LTC128B.128 [R244+0x8000], [R10.64] ;  /* 0x080000000af47fae */ /* 0x0003e8000b901d54 */
.L_x_721:
[----:B------:R-:W-:Y:S05]  /*3390*/  BSYNC B0 ;  /* 0x0000000000007941 */ /* 0x000fea0003800000 */
.L_x_720:
        /* <DEDUP_REMOVED lines=12> */
[----:B-1----:R-:W-:-:S04]  /*3460*/  LEA R10, P0, R26, c[0x0][0x168], 0x1 ;  /* 0x00005a001a0a7a11 */ /* 0x002fc800078008ff */
[----:B------:R-:W-:-:S05]  /*3470*/  LEA.HI.X R11, R26, c[0x0][0x16c], R5, 0x1, P0 ;  /* 0x00005b001a0b7a11 */ /* 0x000fca00000f0c05 */
[----:B------:R-:W-:Y:S01]  /*3480*/  @!PT LDS RZ, [RZ] ;  /* 0x00000000fffff984 */ /* 0x000fe20000000800 */
[----:B------:R-:W-:Y:S01]  /*3490*/  @!PT LDS RZ, [RZ] ;  /* 0x00000000fffff984 */ /* 0x000fe20000000800 */
[----:B------:R-:W-:Y:S01]  /*34a0*/  @!PT LDS RZ, [RZ] ;  /* 0x00000000fffff984 */ /* 0x000fe20000000800 */
[----:B------:R1:W-:Y:S04]  /*34b0*/  LDGSTS.E.BYPASS.LTC128B.128 [R244+0x8800], [R10.64] ;  /* 0x088000000af47fae */ /* 0x0003e8000b901d54 */
.L_x_723:
[----:B------:R-:W-:Y:S05]  /*34c0*/  BSYNC B0 ;  /* 0x0000000000007941 */ /* 0x000fea0003800000 */
.L_x_722:
        /* <DEDUP_REMOVED lines=18> */
.L_x_725:
[----:B------:R-:W-:Y:S05]  /*35f0*/  BSYNC B0 ;  /* 0x0000000000007941 */ /* 0x000fea0003800000 */
.L_x_724:
        /* <DEDUP_REMOVED lines=18> */
.L_x_727:
[----:B------:R-:W-:Y:S05]  /*3720*/  BSYNC B0 ;  /* 0x0000000000007941 */ /* 0x000fea0003800000 */
.L_x_726:
[----:B------:R-:W0:Y:S01]  /*3730*/  LDGDEPBAR ;  /* 0x00000000000079af */ /* 0x000e220000000000 */
[----:B-1----:R-:W-:Y:S01]  /*3740*/  SHF.R.S32.HI R27, RZ, 0x4, R28 ;  /* 0x00000004ff1b7819 */ /* 0x002fe2000001141c */
[----:B------:R-:W-:Y:S01]  /*3750*/  IMAD.SHL.U32 R241, R172, 0x40, RZ ;  /* 0x00000040acf17824 */ /* 0x000fe200078e00ff */
[----:B------:R-:W-:Y:S01]  /*3760*/  SHF.R.S32.HI R5, RZ, 0x1f, R24 ;  /* 0x0000001fff057819 */ /* 0x000fe20000011418 */
[----:B------:R-:W-:Y:S01]  /*3770*/  IMAD.SHL.U32 R23, R23, 0x40, RZ ;  /* 0x0000004017177824 */ /* 0x000fe200078e00ff */
[----:B------:R-:W-:Y:S01]  /*3780*/  ISETP.GE.AND P1, PT, R30, UR9, PT ;  /* 0x000000091e007c0c */ /* 0x000fe2000bf26270 */
[----:B------:R-:W-:Y:S01]  /*3790*/  IMAD R242, R25, 0x400, R4 ;  /* 0x0000040019f27824 */ /* 0x000fe200078e0204 */
[----:B------:R-:W-:Y:S01]  /*37a0*/  LEA.HI R28, R28, R27, RZ, 0x1 ;  /* 0x0000001b1c1c7211 */ /* 0x000fe200078f08ff */
[----:B------:R-:W-:Y:S01]  /*37b0*/  IMAD.SHL.U32 R2, R2, 0x2, RZ ;  /* 0x0000000202027824 */ /* 0x000fe200078e00ff */
[----:B------:R-:W-:Y:S01]  /*37c0*/  LEA.HI R5, R5, R24, RZ, 0x2 ;  /* 0x0000001805057211 */ /* 0x000fe200078f10ff */
[----:B------:R-:W-:Y:S01]  /*37d0*/  IMAD.SHL.U32 R24, R30, 0x8, RZ ;  /* 0x000000081e187824 */ /* 0x000fe200078e00ff */
[----:B------:R-:W-:Y:S01]  /*37e0*/  LOP3.LUT R241, R241, 0x1c0, RZ, 0xc0, !PT ;  /* 0x000001c0f1f17812 */ /* 0x000fe200078ec0ff */
[----:B------:R-:W-:Y:S01]  /*37f0*/  BSSY B0, `(.L_x_728) ;  /* 0x0000027000007945 */ /* 0x000fe20003800000 */
[----:B------:R-:W-:-:S02]  /*3800*/  LOP3.LUT R28, R28, 0xfffffffe, RZ, 0xc0, !PT ;  /* 0xfffffffe1c1c7812 */ /* 0x000fc400078ec0ff */
[----:B------:R-:W-:Y:S02]  /*3810*/  LOP3.LUT R24, R241, 0x8, R24, 0xf8, !PT ;  /* 0x00000008f1187812 */ /* 0x000fe400078ef818 */
[----:B------:R-:W-:Y:S01]  /*3820*/  SHF.R.U32.HI R241, RZ, 0x3, R241 ;  /* 0x00000003fff17819 */ /* 0x000fe200000116f1 */
[----:B------:R-:W-:Y:S01]  /*3830*/  IMAD.IADD R28, R27, 0x1, -R28 ;  /* 0x000000011b1c7824 */ /* 0x000fe200078e0a1c */
[----:B------:R-:W-:Y:S02]  /*3840*/  LOP3.LUT R23, R23, 0x1c0, RZ, 0xc0, !PT ;  /* 0x000001c017177812 */ /* 0x000fe400078ec0ff */
[----:B------:R-:W-:Y:S01]  /*3850*/  LOP3.LUT R241, R24, R241, RZ, 0x3c, !PT ;  /* 0x000000f118f17212 */ /* 0x000fe200078e3cff */
[----:B------:R-:W-:Y:S01]  /*3860*/  IMAD.SHL.U32 R24, R28, 0x8, RZ ;  /* 0x000000081c187824 */ /* 0x000fe200078e00ff */
[----:B------:R-:W-:Y:S01]  /*3870*/  LEA R26, R25, UR14, 0x4 ;  /* 0x0000000e191a7c11 */ /* 0x000fe2000f8e20ff */
[----:B------:R-:W-:-:S04]  /*3880*/  DEPBAR.LE SB0, 0x0 ;  /* 0x000080000000791a */ /* 0x000fc80000000000 */
[----:B------:R-:W-:Y:S01]  /*3890*/  BAR.SYNC.DEFER_BLOCKING 0x0 ;  /* 0x0000000000007b1d */ /* 0x000fe20000010000 */
[----:B------:R-:W-:Y:S01]  /*38a0*/  LOP3.LUT R24, R23, 0x8, R24, 0xf8, !PT ;  /* 0x0000000817187812 */ /* 0x000fe200078ef818 */
[----:B------:R-:W-:Y:S01]  /*38b0*/  IMAD R241, R28, 0x200, R241 ;  /* 0x000002001cf17824 */ /* 0x000fe200078e02f1 */
[----:B------:R-:W-:Y:S02]  /*38c0*/  SHF.R.U32.HI R23, RZ, 0x3, R23 ;  /* 0x00000003ff177819 */ /* 0x000fe40000011617 */
[----:B------:R-:W-:Y:S01]  /*38d0*/  LEA.HI.SX32 R5, R5, R26, 0x1e ;  /* 0x0000001a05057211 */ /* 0x000fe200078ff2ff */
[----:B------:R-:W-:Y:S01]  /*38e0*/  IMAD.U32 R26, RZ, RZ, UR16 ;  /* 0x00000010ff1a7e24 */ /* 0x000fe2000f8e00ff */
[----:B------:R-:W-:Y:S02]  /*38f0*/  LOP3.LUT R23, R24, R23, RZ, 0x3c, !PT ;  /* 0x0000001718177212 */ /* 0x000fe400078e3cff */
[----:B------:R-:W-:Y:S02]  /*3900*/  LOP3.LUT P2, RZ, R172, 0x2, RZ, 0xc0, !PT ;  /* 0x00000002acff7812 */ /* 0x000fe4000784c0ff */
[----:B------:R-:W-:Y:S01]  /*3910*/  IADD3 R26, -R26, 0x1, R5 ;  /* 0x000000011a1a7810 */ /* 0x000fe20007ffe105 */
[----:B------:R-:W-:Y:S01]  /*3920*/  IMAD.U32 R5, RZ, RZ, UR15 ;  /* 0x0000000fff057e24 */ /* 0x000fe2000f8e00ff */
[----:B------:R-:W-:Y:S01]  /*3930*/  LEA R200, P0, R6, c[0x0][0x170], 0x1 ;  /* 0x00005c0006c87a11 */ /* 0x000fe200078008ff */
[----:B------:R-:W-:Y:S01]  /*3940*/  IMAD.IADD R242, R23, 0x1, R242 ;  /* 0x0000000117f27824 */ /* 0x000fe200078e02f2 */
[----:B------:R-:W-:Y:S01]  /*3950*/  SEL R0, R0, 0xfffffff0, !P2 ;  /* 0xfffffff000007807 */ /* 0x000fe20005000000 */
[----:B------:R-:W-:Y:S01]  /*3960*/  IMAD.IADD R4, R4, 0x1, R23 ;  /* 0x0000000104047824 */ /* 0x000fe200078e0217 */
[----:B------:R-:W-:Y:S01]  /*3970*/  IADD3 R5, R26, c[0x0][0x2e8], R5 ;  /* 0x0000ba001a057a10 */ /* 0x000fe20007ffe005 */
[----:B------:R-:W-:Y:S01]  /*3980*/  IMAD.SHL.U32 R242, R242, 0x2, RZ ;  /* 0x00000002f2f27824 */ /* 0x000fe200078e00ff */
[----:B------:R-:W-:-:S02]  /*3990*/  LEA.HI.X R201, R6, c[0x0][0x174], R195, 0x1, P0 ;  /* 0x00005d0006c97a11 */ /* 0x000fc400000f0cc3 */
[----:B------:R-:W-:Y:S01]  /*39a0*/  LOP3.LUT R2, R2, 0x6, RZ, 0xc0, !PT ;  /* 0x0000000602027812 */ /* 0x000fe200078ec0ff */
[----:B------:R1:W-:Y:S01]  /*39b0*/  @P1 STS.128 [R244+0xa000], RZ ;  /* 0x00a000fff4001388 */ /* 0x0003e20000000c00 */
[----:B------:R-:W-:Y:S05]  /*39c0*/  @P1 BRA `(.L_x_729) ;  /* 0x0000009000001947 */ /* 0x000fea0003800000 */
[----:B------:R-:W-:-:S13]  /*39d0*/  ISETP.GE.AND P0, PT, R246, c[0x0][0x220], PT ;  /* 0x00008800f6007a0c */ /* 0x000fda0003f06270 */
[----:B------:R1:W-:Y:S01]  /*39e0*/  @P0 STS.128 [R244+0xa000], RZ ;  /* 0x00a000fff4000388 */ /* 0x0003e20000000c00 */
[----:B------:R-:W-:Y:S05]  /*39f0*/  @P0 BRA `(.L_x_729) ;  /* 0x0000006000000947 */ /* 0x000fea0003800000 */
[----:B------:R-:W-:Y:S02]  /*3a00*/  MOV R24, R200 ;  /* 0x000000c800187202 */ /* 0x000fe40000000f00 */
[----:B------:R-:W-:-:S05]  /*3a10*/  MOV R25, R201 ;  /* 0x000000c900197202 */ /* 0x000fca0000000f00 */
[----:B------:R-:W-:Y:S01]  /*3a20*/  @!PT LDS RZ, [RZ] ;  /* 0x00000000fffff984 */ /* 0x000fe20000000800 */
[----:B------:R-:W-:Y:S01]  /*3a30*/  @!PT LDS RZ, [RZ] ;  /* 0x00000000fffff984 */ /* 0x000fe20000000800 */
[----:B------:R-:W-:Y:S01]  /*3a40*/  @!PT LDS RZ, [RZ] ;  /* 0x00000000fffff984 */ /* 0x000fe20000000800 */
[----:B------:R1:W-:Y:S02]  /*3a50*/  LDGSTS.E.BYPASS.LTC128B.128 [R244+0xa000], [R24.64] ;  /* 0x0a00000018f47fae */ /* 0x0003e4000b901d54 */
.L_x_729:
[----:B------:R-:W-:Y:S05]  /*3a60*/  BSYNC B0 ;  /* 0x0000000000007941 */ /* 0x000fea0003800000 */
.L_x_728:
[----:B------:R-:W-:Y:S01]  /*3a70*/  ISETP.GE.AND P0, PT, R22, UR9, PT ;  /* 0x0000000916007c0c */ /* 0x000fe2000bf06270 */
[----:B------:R-:W-:Y:S01]  /*3a80*/  ULDC.64 UR12, c[0x0][0x1a0] ;  /* 0x00006800000c7ab9 */ /* 0x000fe20000000a00 */
[----:B------:R-:W-:Y:S01]  /*3a90*/  BSSY B0, `(.L_x_730) ;  /* 0x0000011000007945 */ /* 0x000fe20003800000 */
[----:B------:R-:W-:Y:S02]  /*3aa0*/  USHF.L.U64.HI UR13, UR12, UR8, UR13 ;  /* 0x000000080c0d7299 */ /* 0x000fe4000801020d */
[----:B------:R-:W-:-:S08]  /*3ab0*/  USHF.L.U32 UR14, UR12, 0x4, URZ ;  /* 0x000000040c0e7899 */ /* 0x000fd0000800063f */
[----:B------:R1:W-:Y:S01]  /*3ac0*/  @P0 STS.128 [R244+0xa800], RZ ;  /* 0x00a800fff4000388 */ /* 0x0003e20000000c00 */
[----:B------:R-:W-:Y:S05]  /*3ad0*/  @P0 BRA `(.L_x_731) ;  /* 0x000000c000000947 */ /* 0x000fea0003800000 */
[----:B------:R-:W-:-:S13]  /*3ae0*/  ISETP.GE.AND P0, PT, R246, c[0x0][0x220], PT ;  /* 0x00008800f6007a0c */ /* 0x000fda0003f06270 */
[----:B------:R1:W-:Y:S01]  /*3af0*/  @P0 STS.128 [R244+0xa800], RZ ;  /* 0x00a800fff4000388 */ /* 0x0003e20000000c00 */
[----:B------:R-:W-:Y:S05]  /*3b00*/  @P0 BRA `(.L_x_731) ;  /* 0x0000009000000947 */ /* 0x000fea0003800000 */
[----:B-1----:R-:W-:Y:S01]  /*3b10*/  IMAD.U32 R25, RZ, RZ, UR14 ;  /* 0x0000000eff197e24 */ /* 0x002fe2000f8e00ff */
[----:B------:R-:W-:Y:S01]  /*3b20*/  MOV R23, UR14 ;  /* 0x0000000e00177c02 */ /* 0x000fe20008000f00 */
[----:B------:R-:W-:-:S03]  /*3b30*/  IMAD.U32 R22, RZ, RZ, UR13 ;  /* 0x0000000dff167e24 */ /* 0x000fc6000f8e00ff */
[----:B------:R-:W-:-:S04]  /*3b40*/  LEA R24, P0, R25, R200, 0x1 ;  /* 0x000000c819187211 */ /* 0x000fc800078008ff */
[----:B------:R-:W-:-:S05]  /*3b50*/  LEA.HI.X R25, R23, R201, R22, 0x1, P0 ;  /* 0x000000c917197211 */ /* 0x000fca00000f0c16 */
[----:B------:R-:W-:Y:S01]  /*3b60*/  @!PT LDS RZ, [RZ] ;  /* 0x00000000fffff984 */ /* 0x000fe20000000800 */
[----:B------:R-:W-:Y:S01]  /*3b70*/  @!PT LDS RZ, [RZ] ;  /* 0x00000000fffff984 */ /* 0x000fe20000000800 */
[----:B------:R-:W-:Y:S01]  /*3b80*/  @!PT LDS RZ, [RZ] ;  /* 0x00000000fffff984 */ /* 0x000fe20000000800 */
[----:B------:R1:W-:Y:S04]  /*3b90*/  LDGSTS.E.BYPASS.LTC128B.128 [R244+0xa800], [R24.64] ;  /* 0x0a80000018f47fae */ /* 0x0003e8000b901d54 */
.L_x_731:
[----:B------:R-:W-:Y:S05]  /*3ba0*/  BSYNC B0 ;  /* 0x0000000000007941 */ /* 0x000fea0003800000 */
.L_x_730:
[----:B------:R-:W-:Y:S01]  /*3bb0*/  ISETP.GE.AND P0, PT, R9, UR9, PT ;  /* 0x0000000909007c0c */ /* 0x000fe2000bf06270 */
[----:B------:R-:W-:-:S12]  /*3bc0*/  BSSY B0, `(.L_x_732) ;  /* 0x000000f000007945 */ /* 0x000fd80003800000 */
[----:B------:R1:W-:Y:S01]  /*3bd0*/  @P0 STS.128 [R244+0xb000], RZ ;  /* 0x00b000fff4000388 */ /* 0x0003e20000000c00 */
[----:B------:R-:W-:Y:S05]  /*3be0*/  @P0 BRA `(.L_x_733) ;  /* 0x000000c000000947 */ /* 0x000fea0003800000 */
[----:B------:R-:W-:-:S13]  /*3bf0*/  ISETP.GE.AND P0, PT, R246, c[0x0][0x220], PT ;  /* 0x00008800f6007a0c */ /* 0x000fda0003f06270 */
[----:B------:R1:W-:Y:S01]  /*3c00*/  @P0 STS.128 [R244+0xb000], RZ ;  /* 0x00b000fff4000388 */ /* 0x0003e20000000c00 */
[----:B------:R-:W-:Y:S05]  /*3c10*/  @P0 BRA `(.L_x_733) ;  /* 0x0000009000000947 */ /* 0x000fea0003800000 */
[----:B------:R-:W-:Y:S01]  /*3c20*/  IMAD.U32 R9, RZ, RZ, UR12 ;  /* 0x0000000cff097e24 */ /* 0x000fe2000f8e00ff */
[----:B------:R-:W-:Y:S01]  /*3c30*/  MOV R23, c[0x0][0x1a4] ;  /* 0x0000690000177a02 */ /* 0x000fe20000000f00 */
[----:B------:R-:W-:-:S03]  /*3c40*/  IMAD.U32 R22, RZ, RZ, UR12 ;  /* 0x0000000cff167e24 */ /* 0x000fc6000f8e00ff */
[----:B-1----:R-:W-:-:S04]  /*3c50*/  LEA R24, P0, R9, R200, 0x6 ;  /* 0x000000c809187211 */ /* 0x002fc800078030ff */
[----:B------:R-:W-:-:S05]  /*3c60*/  LEA.HI.X R25, R22, R201, R23, 0x6, P0 ;  /* 0x000000c916197211 */ /* 0x000fca00000f3417 */
[----:B------:R-:W-:Y:S01]  /*3c70*/  @!PT LDS RZ, [RZ] ;  /* 0x00000000fffff984 */ /* 0x000fe20000000800 */
[----:B------:R-:W-:Y:S01]  /*3c80*/  @!PT LDS RZ, [RZ] ;  /* 0x00000000fffff984 */ /* 0x000fe20000000800 */
[----:B------:R-:W-:Y:S01]  /*3c90*/  @!PT LDS RZ, [RZ] ;  /* 0x00000000fffff984 */ /* 0x000fe20000000800 */
[----:B------:R1:W-:Y:S04]  /*3ca0*/  LDGSTS.E.BYPASS.LTC128B.128 [R244+0xb000], [R24.64] ;  /* 0x0b00000018f47fae */ /* 0x0003e8000b901d54 */
.L_x_733:
[----:B------:R-:W-:Y:S05]  /*3cb0*/  BSYNC B0 ;  /* 0x0000000000007941 */ /* 0x000fea0003800000 */
.L_x_732:
[----:B------:R-:W-:Y:S01]  /*3cc0*/  ISETP.GE.AND P0, PT, R8, UR9, PT ;  /* 0x0000000908007c0c */ /* 0x000fe2000bf06270 */
[----:B------:R-:W-:-:S12]  /*3cd0*/  BSSY B0, `(.L_x_734) ;  /* 0x0000011000007945 */ /* 0x000fd80003800000 */
[----:B------:R1:W-:Y:S01]  /*3ce0*/  @P0 STS.128 [R244+0xb800], RZ ;  /* 0x00b800fff4000388 */ /* 0x0003e20000000c00 */
[----:B------:R-:W-:Y:S05]  /*3cf0*/  @P0 BRA `(.L_x_735) ;  /* 0x000000e000000947 */ /* 0x000fea0003800000 */
[----:B------:R-:W-:-:S13]  /*3d00*/  ISETP.GE.AND P0, PT, R246, c[0x0][0x220], PT ;  /* 0x00008800f6007a0c */ /* 0x000fda0003f06270 */
[----:B------:R1:W-:Y:S01]  /*3d10*/  @P0 STS.128 [R244+0xb800], RZ ;  /* 0x00b800fff4000388 */ /* 0x0003e20000000c00 */
[----:B------:R-:W-:Y:S05]  /*3d20*/  @P0 BRA `(.L_x_735) ;  /* 0x000000b000000947 */ /* 0x000fea0003800000 */
[----:B------:R-:W-:Y:S01]  /*3d30*/  MOV R8, UR12 ;  /* 0x0000000c00087c02 */ /* 0x000fe20008000f00 */
[----:B------:R-:W-:Y:S01]  /*3d40*/  ULDC UR5, c[0x0][0x1a4] ;  /* 0x0000690000057ab9 */ /* 0x000fe20000000800 */
[----:B------:R-:W-:Y:S01]  /*3d50*/  MOV R22, R200 ;  /* 0x000000c800167202 */ /* 0x000fe20000000f00 */
[----:B------:R-:W-:Y:S01]  /*3d60*/  UIMAD UR5, UR5, 0x60, URZ ;  /* 0x00000060050578a4 */ /* 0x000fe2000f8e023f */
[----:B------:R-:W-:-:S05]  /*3d70*/  MOV R23, R201 ;  /* 0x000000c900177202 */ /* 0x000fca0000000f00 */
[----:B------:R-:W-:-:S05]  /*3d80*/  IMAD.WIDE.U32 R8, R8, 0x60, R22 ;  /* 0x0000006008087825 */ /* 0x000fca00078e0016 */
[----:B------:R-:W-:-:S05]  /*3d90*/  IADD3 R9, R9, UR5, RZ ;  /* 0x0000000509097c10 */ /* 0x000fca000fffe0ff */
[----:B------:R-:W-:Y:S01]  /*3da0*/  @!PT LDS RZ, [RZ] ;  /* 0x00000000fffff984 */ /* 0x000fe20000000800 */
[----:B------:R-:W-:Y:S01]  /*3db0*/  @!PT LDS RZ, [RZ] ;  /* 0x00000000fffff984 */ /* 0x000fe20000000800 */
[----:B------:R-:W-:Y:S01]  /*3dc0*/  @!PT LDS RZ, [RZ] ;  /* 0x00000000fffff984 */ /* 0x000fe20000000800 */
[----:B------:R1:W-:Y:S02]  /*3dd0*/  LDGSTS.E.BYPASS.LTC128B.128 [R244+0xb800], [R8.64] ;  /* 0x0b80000008f47fae */ /* 0x0003e4000b901d54 */
.L_x_735:
[----:B------:R-:W-:Y:S05]  /*3de0*/  BSYNC B0 ;  /* 0x0000000000007941 */ /* 0x000fea0003800000 */
.L_x_734:
[----:B------:R-:W-:Y:S01]  /*3df0*/  ISETP.GE.AND P0, PT, R21, UR9, PT ;  /* 0x0000000915007c0c */ /* 0x000fe2000bf06270 */
[----:B------:R-:W-:-:S12]  /*3e00*/  BSSY B0, `(.L_x_736) ;  /* 0x000000f000007945 */ /* 0x000fd80003800000 */
[----:B------:R1:W-:Y:S01]  /*3e10*/  @P0 STS.128 [R244+0xc000], RZ ;  /* 0x00c000fff4000388 */ /* 0x0003e20000000c00 */
[----:B------:R-:W-:Y:S05]  /*3e20*/  @P0 BRA `(.L_x_737) ;  /* 0x000000c000000947 */ /* 0x000fea0003800000 */
[----:B------:R-:W-:-:S13]  /*3e30*/  ISETP.GE.AND P0, PT, R246, c[0x0][0x220], PT ;  /* 0x00008800f6007a0c */ /* 0x000fda0003f06270 */
[----:B------:R1:W-:Y:S01]  /*3e40*/  @P0 STS.128 [R244+0xc000], RZ ;  /* 0x00c000fff4000388 */ /* 0x0003e20000000c00 */
[----:B------:R-:W-:Y:S05]  /*3e50*/  @P0 BRA `(.L_x_737) ;  /* 0x0000009000000947 */ /* 0x000fea0003800000 */
[----:B-1----:R-:W-:Y:S01]  /*3e60*/  IMAD.U32 R9, RZ, RZ, UR12 ;  /* 0x0000000cff097e24 */ /* 0x002fe2000f8e00ff */
[----:B------:R-:W-:Y:S01]  /*3e70*/  MOV R21, c[0x0][0x1a4] ;  /* 0x0000690000157a02 */ /* 0x000fe20000000f00 */
[----:B------:R-:W-:-:S03]  /*3e80*/  IMAD.U32 R8, RZ, RZ, UR12 ;  /* 0x0000000cff087e24 */ /* 0x000fc6000f8e00ff */
[----:B------:R-:W-:-:S04]  /*3e90*/  LEA R22, P0, R9, R200, 0x7 ;  /* 0x000000c809167211 */ /* 0x000fc800078038ff */
[----:B------:R-:W-:-:S05]  /*3ea0*/  LEA.HI.X R23, R8, R201, R21, 0x7, P0 ;  /* 0x000000c908177211 */ /* 0x000fca00000f3c15 */
[----:B------:R-:W-:Y:S01]  /*3eb0*/  @!PT LDS RZ, [RZ] ;  /* 0x00000000fffff984 */ /* 0x000fe20000000800 */
[----:B------:R-:W-:Y:S01]  /*3ec0*/  @!PT LDS RZ, [RZ] ;  /* 0x00000000fffff984 */ /* 0x000fe20000000800 */
[----:B------:R-:W-:Y:S01]  /*3ed0*/  @!PT LDS RZ, [RZ] ;  /* 0x00000000fffff984 */ /* 0x000fe20000000800 */
[----:B------:R1:W-:Y:S04]  /*3ee0*/  LDGSTS.E.BYPASS.LTC128B.128 [R244+0xc000], [R22.64] ;  /* 0x0c00000016f47fae */ /* 0x0003e8000b901d54 */
.L_x_737:
[----:B------:R-:W-:Y:S05]  /*3ef0*/  BSYNC B0 ;  /* 0x0000000000007941 */ /* 0x000fea0003800000 */
.L_x_736:
[----:B------:R-:W-:Y:S01]  /*3f00*/  ISETP.GE.AND P0, PT, R20, UR9, PT ;  /* 0x0000000914007c0c */ /* 0x000fe2000bf06270 */
[----:B------:R-:W-:-:S12]  /*3f10*/  BSSY B0, `(.L_x_738) ;  /* 0x0000011000007945 */ /* 0x000fd80003800000 */
[----:B------:R1:W-:Y:S01]  /*3f20*/  @P0 STS.128 [R244+0xc800], RZ ;  /* 0x00c800fff4000388 */ /* 0x0003e20000000c00 */
[----:B------:R-:W-:Y:S05]  /*3f30*/  @P0 BRA `(.L_x_739) ;  /* 0x000000e000000947 */ /* 0x000fea0003800000 */
[----:B------:R-:W-:-:S13]  /*3f40*/  ISETP.GE.AND P0, PT, R246, c[0x0][0x220], PT ;  /* 0x00008800f6007a0c */ /* 0x000fda0003f06270 */
[----:B------:R1:W-:Y:S01]  /*3f50*/  @P0 STS.128 [R244+0xc800], RZ ;  /* 0x00c800fff4000388 */ /* 0x0003e20000000c00 */
[----:B------:R-:W-:Y:S05]  /*3f60*/  @P0 BRA `(.L_x_739) ;  /* 0x000000b000000947 */ /* 0x000fea0003800000 */
[----:B-1----:R-:W-:Y:S01]  /*3f70*/  MOV R8, UR12 ;  /* 0x0000000c00087c02 */ /* 0x002fe20008000f00 */
        /* <DEDUP_REMOVED lines=10> */
.L_x_739:
[----:B------:R-:W-:Y:S05]  /*4020*/  BSYNC B0 ;  /* 0x0000000000007941 */ /* 0x000fea0003800000 */
.L_x_738:
        /* <DEDUP_REMOVED lines=18> */
.L_x_741:
[----:B------:R-:W-:Y:S05]  /*4150*/  BSYNC B0 ;  /* 0x0000000000007941 */ /* 0x000fea0003800000 */
.L_x_740:
        /* <DEDUP_REMOVED lines=18> */
.L_x_743:
[----:B------:R-:W-:Y:S05]  /*4280*/  BSYNC B0 ;  /* 0x0000000000007941 */ /* 0x000fea0003800000 */
.L_x_742:
        /* <DEDUP_REMOVED lines=16> */
.L_x_745:
[----:B------:R-:W-:Y:S05]  /*4390*/  BSYNC B0 ;  /* 0x0000000000007941 */ /* 0x000fea0003800000 */
.L_x_744:
        /* <DEDUP_REMOVED lines=18> */
.L_x_747:
[----:B------:R-:W-:Y:S05]  /*44c0*/  BSYNC B0 ;  /* 0x0000000000007941 */ /* 0x000fea0003800000 */
.L_x_746:
        /* <DEDUP_REMOVED lines=18> */
.L_x_749:
[----:B------:R-:W-:Y:S05]  /*45f0*/  BSYNC B0 ;  /* 0x0000000000007941 */ /* 0x000fea0003800000 */
.L_x_748:
        /* <DEDUP_REMOVED lines=18> */
.L_x_751:
[----:B------:R-:W-:Y:S05]  /*4720*/  BSYNC B0 ;  /* 0x0000000000007941 */ /* 0x000fea0003800000 */
.L_x_750:
        /* <DEDUP_REMOVED lines=18> */
.L_x_753:
[----:B------:R-:W-:Y:S05]  /*4850*/  BSYNC B0 ;  /* 0x0000000000007941 */ /* 0x000fea0003800000 */
.L_x_752:
        /* <DEDUP_REMOVED lines=18> */
.L_x_755:
[----:B------:R-:W-:Y:S05]  /*4980*/  BSYNC B0 ;  /* 0x0000000000007941 */ /* 0x000fea0003800000 */
.L_x_754:
        /* <DEDUP_REMOVED lines=18> */
.L_x_757:
[----:B------:R-:W-:Y:S05]  /*4ab0*/  BSYNC B0 ;  /* 0x0000000000007941 */ /* 0x000fea0003800000 */
.L_x_756:
        /* <DEDUP_REMOVED lines=18> */
.L_x_759:
[----:B------:R-:W-:Y:S05]  /*4be0*/  BSYNC B0 ;  /* 0x0000000000007941 */ /* 0x000fea0003800000 */
.L_x_758:
[----:B------:R-:W-:Y:S01]  /*4bf0*/  IMAD.SHL.U32 R241, R241, 0x2, RZ ;  /* 0x00000002f1f17824 */ /* 0x000fe200078e00ff */
[----:B------:R-:W-:Y:S01]  /*4c00*/  LDSM.16.M88.4 R56, [R242] ;  /* 0x00000000f238783b */ /* 0x000fe20000000200 */
[--C-:B------:R-:W-:Y:S01]  /*4c10*/  IMAD R192, R243, 0x2, R242.reuse ;  /* 0x00000002f3c07824 */ /* 0x100fe200078e02f2 */
[----:B------:R-:W-:Y:S01]  /*4c20*/  LOP3.LUT P0, RZ, R172, 0x4, RZ, 0xc0, !PT ;  /* 0x00000004acff7812 */ /* 0x000fe2000780c0ff */
[----:B------:R-:W-:Y:S01]  /*4c30*/  IMAD R236, R0, 0x2, R241 ;  /* 0x0000000200ec7824 */ /* 0x000fe200078e02f1 */
[----:B------:R-:W5:Y:S01]  /*4c40*/  LDSM.16.M88.4 R28, [R241+0x2800] ;  /* 0x00280000f11c783b */ /* 0x000f620000000200 */
[----:B------:R-:W-:Y:S01]  /*4c50*/  IADD3 R239, R241, 0x2040, RZ ;  /* 0x00002040f1ef7810 */ /* 0x000fe20007ffe0ff */
[----:B------:R-:W-:Y:S01]  /*4c60*/  IMAD R240, R3, 0x2, R242 ;  /* 0x0000000203f07824 */ /* 0x000fe200078e02f2 */
[----:B------:R-:W-:Y:S01]  /*4c70*/  UISETP.GE.AND UP0, UPT, UR6, 0x2, UPT ;  /* 0x000000020600788c */ /* 0x000fe2000bf06270 */
[----:B-1----:R-:W1:Y:S01]  /*4c80*/  LDSM.16.M88.4 R20, [R241+0x3000] ;  /* 0x00300000f114783b */ /* 0x002e620000000200 */
[----:B------:R-:W-:Y:S01]  /*4c90*/  IADD3 R208, R5, 0x8, RZ ;  /* 0x0000000805d07810 */ /* 0x000fe20007ffe0ff */
[----:B------:R-:W-:Y:S01]  /*4ca0*/  IMAD R238, R243, 0x2, R240 ;  /* 0x00000002f3ee7824 */ /* 0x000fe200078e02f0 */
[----:B------:R-:W-:Y:S01]  /*4cb0*/  IMNMX R209, R5, UR15, PT ;  /* 0x0000000f05d17c17 */ /* 0x000fe2000b800200 */
[----:B------:R-:W-:Y:S01]  /*4cc0*/  LDSM.16.M88.4 R152, [R192] ;  /* 0x00000000c098783b */ /* 0x000fe20000000200 */
[----:B------:R-:W-:-:S03]  /*4cd0*/  IMNMX R208, R208, UR15, PT ;  /* 0x0000000fd0d07c17 */ /* 0x000fc6000b800200 */
[----:B------:R-:W2:Y:S04]  /*4ce0*/  LDSM.16.M88.4 R140, [R236+0x2800] ;  /* 0x00280000ec8c783b */ /* 0x000ea80000000200 */
[----:B------:R-:W3:Y:S04]  /*4cf0*/  LDSM.16.M88.4 R136, [R236+0x3000] ;  /* 0x00300000ec88783b */ /* 0x000ee80000000200 */
[----:B------:R-:W4:Y:S04]  /*4d00*/  LDSM.16.M88.4 R12, [R241+0x3800] ;  /* 0x00380000f10c783b */ /* 0x000f280000000200 */
[----:B------:R-:W2:Y:S04]  /*4d10*/  LDSM.16.M88.4 R36, [R241+0x2000] ;  /* 0x00200000f124783b */ /* 0x000ea80000000200 */
[----:B------:R-:W2:Y:S04]  /*4d20*/  LDSM.16.M88.4 R104, [R241+0x6800] ;  /* 0x00680000f168783b */ /* 0x000ea80000000200 */
[----:B------:R-:W2:Y:S04]  /*4d30*/  LDSM.16.M88.4 R96, [R241+0x7000] ;  /* 0x00700000f160783b */ /* 0x000ea80000000200 */
[----:B------:R-:W3:Y:S01]  /*4d40*/  LDSM.16.M88.4 R144, [R236+0x3800] ;  /* 0x00380000ec90783b */ /* 0x000ee20000000200 */
[C---:B-----5:R-:W-:Y:S03]  /*4d50*/  HMMA.16816.F32 R32, R56.reuse, R28, RZ ;  /* 0x0000001c3820723c */ /* 0x060fe600000018ff */
[----:B------:R-:W5:Y:S04]  /*4d60*/  LDSM.16.M88.4 R52, [R241+0x4000] ;  /* 0x00400000f134783b */ /* 0x000f680000000200 */
[----:B------:R-:W3:Y:S01]  /*4d70*/  LDSM.16.M88.4 R44, [R241+0x4800] ;  /* 0x00480000f12c783b */ /* 0x000ee20000000200 */
[C---:B-1----:R-:W-:Y:S03]  /*4d80*/  HMMA.16816.F32 R24, R56.reuse, R20, RZ ;  /* 0x000000143818723c */ /* 0x042fe600000018ff */
[----:B------:R-:W1:Y:S04]  /*4d90*/  LDSM.16.M88.4 R128, [R241+0x5000] ;  /* 0x00500000f180783b */ /* 0x000e680000000200 */
[----:B------:R-:W1:Y:S01]  /*4da0*/  LDSM.16.M88.4 R120, [R241+0x5800] ;  /* 0x00580000f178783b */ /* 0x000e620000000200 */
[C---:B------:R-:W-:Y:S03]  /*4db0*/  HMMA.16816.F32 R28, R56.reuse, R30, RZ ;  /* 0x0000001e381c723c */ /* 0x040fe600000018ff */
[----:B------:R-:W1:Y:S04]  /*4dc0*/  LDSM.16.M88.4 R112, [R241+0x6000] ;  /* 0x00600000f170783b */ /* 0x000e680000000200 */
[----:B------:R-:W1:Y:S01]  /*4dd0*/  LDSM.16.M88.4 R88, [R241+0x7800] ;  /* 0x00780000f158783b */ /* 0x000e620000000200 */
[----:B------:R-:W-:Y:S03]  /*4de0*/  HMMA.16816.F32 R20, R56, R22, RZ ;  /* 0x000000163814723c */ /* 0x000fe600000018ff */
[----:B------:R-:W1:Y:S04]  /*4df0*/  LDSM.16.M88.4 R80, [R241+0x8000] ;  /* 0x00800000f150783b */ /* 0x000e680000000200 */
[----:B------:R-:W1:Y:S01]  /*4e00*/  LDSM.16.M88.4 R72, [R241+0x8800] ;  /* 0x00880000f148783b */ /* 0x000e620000000200 */
[C---:B--2---:R-:W-:Y:S03]  /*4e10*/  HMMA.16816.F32 R32, R152.reuse, R140, R32 ;  /* 0x0000008c9820723c */ /* 0x044fe60000001820 */
[----:B------:R-:W2:Y:S04]  /*4e20*/  LDSM.16.M88.4 R64, [R241+0x9000] ;  /* 0x00900000f140783b */ /* 0x000ea80000000200 */
[----:B------:R-:W1:Y:S01]  /*4e30*/  LDSM.16.M88.4 R156, [R241+0x9800] ;  /* 0x00980000f19c783b */ /* 0x000e620000000200 */
[C---:B------:R-:W-:Y:S03]  /*4e40*/  HMMA.16816.F32 R28, R152.reuse, R142, R28 ;  /* 0x0000008e981c723c */ /* 0x040fe6000000181c */
[----:B------:R-:W1:Y:S04]  /*4e50*/  LDSM.16.M88.4 R148, [R236+0x2000] ;  /* 0x00200000ec94783b */ /* 0x000e680000000200 */
[----:B------:R-:W1:Y:S01]  /*4e60*/  LDSM.16.M88.4 R140, [R236+0x6800] ;  /* 0x00680000ec8c783b */ /* 0x000e620000000200 */
[C---:B---3--:R-:W-:Y:S03]  /*4e70*/  HMMA.16816.F32 R24, R152.reuse, R136, R24 ;  /* 0x000000889818723c */ /* 0x048fe60000001818 */
[----:B------:R-:W-:Y:S04]  /*4e80*/  LDSM.16.M88.4 R160, [R236+0x5000] ;  /* 0x00500000eca0783b */ /* 0x000fe80000000200 */
[----:B------:R-:W-:Y:S01]  /*4e90*/  LDSM.16.M88.4 R168, [R236+0x4000] ;  /* 0x00400000eca8783b */ /* 0x000fe20000000200 */
[----:B------:R-:W-:Y:S03]  /*4ea0*/  HMMA.16816.F32 R20, R152, R138, R20 ;  /* 0x0000008a9814723c */ /* 0x000fe60000001814 */
[----:B------:R-:W3:Y:S04]  /*4eb0*/  LDSM.16.M88.4 R136, [R236+0x7000] ;  /* 0x00700000ec88783b */ /* 0x000ee80000000200 */
[----:B------:R-:W-:Y:S01]  /*4ec0*/  LDSM.16.M88.4 R164, [R236+0x4800] ;  /* 0x00480000eca4783b */ /* 0x000fe20000000200 */
[C---:B----4-:R-:W-:Y:S03]  /*4ed0*/  HMMA.16816.F32 R16, R56.reuse, R12, RZ ;  /* 0x0000000c3810723c */ /* 0x050fe600000018ff */
[----:B------:R-:W-:Y:S04]  /*4ee0*/  LDSM.16.M88.4 R180, [R238] ;  /* 0x00000000eeb4783b */ /* 0x000fe80000000200 */
[----:B------:R-:W0:Y:S01]  /*4ef0*/  LDGDEPBAR ;  /* 0x00000000000079af */ /* 0x000e220000000000 */
[C---:B------:R-:W-:Y:S08]  /*4f00*/  HMMA.16816.F32 R12, R56.reuse, R14, RZ ;  /* 0x0000000e380c723c */ /* 0x040ff000000018ff */
[C---:B------:R-:W-:Y:S08]  /*4f10*/  HMMA.16816.F32 R40, R56.reuse, R36, RZ ;  /* 0x000000243828723c */ /* 0x040ff000000018ff */
[C---:B------:R-:W-:Y:S08]  /*4f20*/  HMMA.16816.F32 R108, R56.reuse, R104, RZ ;  /* 0x00000068386c723c */ /* 0x040ff000000018ff */
[C---:B------:R-:W-:Y:S08]  /*4f30*/  HMMA.16816.F32 R100, R56.reuse, R96, RZ ;  /* 0x000000603864723c */ /* 0x040ff000000018ff */
[C---:B------:R-:W-:Y:S08]  /*4f40*/  HMMA.16816.F32 R36, R56.reuse, R38, RZ ;  /* 0x000000263824723c */ /* 0x040ff000000018ff */
[C---:B------:R-:W-:Y:S08]  /*4f50*/  HMMA.16816.F32 R104, R56.reuse, R106, RZ ;  /* 0x0000006a3868723c */ /* 0x040ff000000018ff */
[----:B------:R-:W-:Y:S08]  /*4f60*/  HMMA.16816.F32 R96, R56, R98, RZ ;  /* 0x000000623860723c */ /* 0x000ff000000018ff */
[C---:B------:R-:W-:Y:S08]  /*4f70*/  HMMA.16816.F32 R16, R152.reuse, R144, R16 ;  /* 0x000000909810723c */ /* 0x040ff00000001810 */
[----:B------:R-:W-:Y:S01]  /*4f80*/  HMMA.16816.F32 R12, R152, R146, R12 ;  /* 0x00000092980c723c */ /* 0x000fe2000000180c */
[----:B------:R-:W4:Y:S07]  /*4f90*/  LDSM.16.M88.4 R144, [R236+0x7800] ;  /* 0x00780000ec90783b */ /* 0x000f2e0000000200 */
[C---:B-----5:R-:W-:Y:S08]  /*4fa0*/  HMMA.16816.F32 R8, R56.reuse, R52, RZ ;  /* 0x000000343808723c */ /* 0x060ff000000018ff */
[C---:B------:R-:W-:Y:S08]  /*4fb0*/  HMMA.16816.F32 R48, R56.reuse, R44, RZ ;  /* 0x0000002c3830723c */ /* 0x040ff000000018ff */
[C---:B-1----:R-:W-:Y:S08]  /*4fc0*/  HMMA.16816.F32 R132, R56.reuse, R128, RZ ;  /* 0x000000803884723c */ /* 0x042ff000000018ff */
[C---:B------:R-:W-:Y:S08]  /*4fd0*/  HMMA.16816.F32 R124, R56.reuse, R120, RZ ;  /* 0x00000078387c723c */ /* 0x040ff000000018ff */
[C---:B------:R-:W-:Y:S08]  /*4fe0*/  HMMA.16816.F32 R116, R56.reuse, R112, RZ ;  /* 0x000000703874723c */ /* 0x040ff000000018ff */
[C---:B------:R-:W-:Y:S08]  /*4ff0*/  HMMA.16816.F32 R92, R56.reuse, R88, RZ ;  /* 0x00000058385c723c */ /* 0x040ff000000018ff */
[C---:B------:R-:W-:Y:S08]  /*5000*/  HMMA.16816.F32 R84, R56.reuse, R80, RZ ;  /* 0x000000503854723c */ /* 0x040ff000000018ff */
[C---:B------:R-:W-:Y:S08]  /*5010*/  HMMA.16816.F32 R76, R56.reuse, R72, RZ ;  /* 0x00000048384c723c */ /* 0x040ff000000018ff */
[C---:B--2---:R-:W-:Y:S08]  /*5020*/  HMMA.16816.F32 R68, R56.reuse, R64, RZ ;  /* 0x000000403844723c */ /* 0x044ff000000018ff */
[C---:B------:R-:W-:Y:S08]  /*5030*/  HMMA.16816.F32 R52, R56.reuse, R54, RZ ;  /* 0x000000363834723c */ /* 0x040ff000000018ff */
        /* <DEDUP_REMOVED lines=9> */
[----:B------:R-:W-:Y:S01]  /*50d0*/  HMMA.16816.F32 R56, R56, R158, RZ ;  /* 0x0000009e3838723c */ /* 0x000fe200000018ff */
[----:B------:R-:W1:Y:S07]  /*50e0*/  LDSM.16.M88.4 R156, [R236+0x5800] ;  /* 0x00580000ec9c783b */ /* 0x000e6e0000000200 */
[C---:B------:R-:W-:Y:S08]  /*50f0*/  HMMA.16816.F32 R40, R152.reuse, R148, R40 ;  /* 0x000000949828723c */ /* 0x040ff00000001828 */
[C---:B------:R-:W-:Y:S01]  /*5100*/  HMMA.16816.F32 R36, R152.reuse, R150, R36 ;  /* 0x000000969824723c */ /* 0x040fe20000001824 */
[----:B------:R-:W2:Y:S07]  /*5110*/  LDSM.16.M88.4 R148, [R236+0x6000] ;  /* 0x00600000ec94783b */ /* 0x000eae0000000200 */
[C---:B------:R-:W-:Y:S08]  /*5120*/  HMMA.16816.F32 R108, R152.reuse, R140, R108 ;  /* 0x0000008c986c723c */ /* 0x040ff0000000186c */
[C---:B------:R-:W-:Y:S01]  /*5130*/  HMMA.16816.F32 R104, R152.reuse, R142, R104 ;  /* 0x0000008e9868723c */ /* 0x040fe20000001868 */
[----:B------:R-:W5:Y:S07]  /*5140*/  LDSM.16.M88.4 R140, [R236+0x8800] ;  /* 0x00880000ec8c783b */ /* 0x000f6e0000000200 */
[C---:B---3--:R-:W-:Y:S08]  /*5150*/  HMMA.16816.F32 R100, R152.reuse, R136, R100 ;  /* 0x000000889864723c */ /* 0x048ff00000001864 */
[C---:B------:R-:W-:Y:S01]  /*5160*/  HMMA.16816.F32 R96, R152.reuse, R138, R96 ;  /* 0x0000008a9860723c */ /* 0x040fe20000001860 */
[----:B------:R-:W3:Y:S07]  /*5170*/  LDSM.16.M88.4 R136, [R236+0x9000] ;  /* 0x00900000ec88783b */ /* 0x000eee0000000200 */
[C---:B----4-:R-:W-:Y:S07]  /*5180*/  HMMA.16816.F32 R92, R152.reuse, R144, R92 ;  /* 0x00000090985c723c */ /* 0x050fee000000185c */
[----:B------:R-:W-:Y:S01]  /*5190*/  IADD3 R144, R241, 0x2000, RZ ;  /* 0x00002000f1907810 */ /* 0x000fe20007ffe0ff */
[----:B------:R-:W-:Y:S03]  /*51a0*/  HMMA.16816.F32 R132, R152, R160, R132 ;  /* 0x000000a09884723c */ /* 0x000fe60000001884 */
[----:B------:R-:W-:-:S02]  /*51b0*/  @P0 IADD3 R239, R144, -0x40, RZ ;  /* 0xffffffc090ef0810 */ /* 0x000fc40007ffe0ff */
[----:B------:R-:W-:Y:S02]  /*51c0*/  PLOP3.LUT P0, PT, PT, PT, UP0, 0x80, 0x0 ;  /* 0x000000000000781c */ /* 0x000fe40003f0f008 */
[C---:B------:R-:W-:Y:S01]  /*51d0*/  IADD3 R232, R239.reuse, 0x4000, RZ ;  /* 0x00004000efe87810 */ /* 0x040fe20007ffe0ff */
[C---:B------:R-:W-:Y:S01]  /*51e0*/  HMMA.16816.F32 R128, R152.reuse, R162, R128 ;  /* 0x000000a29880723c */ /* 0x040fe20000001880 */
[----:B------:R-:W-:Y:S01]  /*51f0*/  LDSM.16.M88.4 R160, [R236+0x9800] ;  /* 0x00980000eca0783b */ /* 0x000fe20000000200 */
[----:B------:R-:W-:Y:S01]  /*5200*/  IMAD R224, R0, 0x2, R239 ;  /* 0x0000000200e07824 */ /* 0x000fe200078e02ef */
[C---:B------:R-:W-:Y:S02]  /*5210*/  IADD3 R231, R239.reuse, 0x4800, RZ ;  /* 0x00004800efe77810 */ /* 0x040fe40007ffe0ff */
[----:B------:R-:W-:Y:S01]  /*5220*/  LDSM.16.M88.4 R184, [R239+0x3000] ;  /* 0x00300000efb8783b */ /* 0x000fe20000000200 */
[C---:B------:R-:W-:Y:S02]  /*5230*/  IADD3 R230, R239.reuse, 0x5000, RZ ;  /* 0x00005000efe67810 */ /* 0x040fe40007ffe0ff */
[----:B-1----:R-:W-:Y:S01]  /*5240*/  HMMA.16816.F32 R124, R152, R156, R124 ;  /* 0x0000009c987c723c */ /* 0x002fe2000000187c */
[----:B------:R-:W-:Y:S01]  /*5250*/  LDSM.16.M88.4 R176, [R239+0x3800] ;  /* 0x00380000efb0783b */ /* 0x000fe20000000200 */
[----:B------:R-:W-:-:S02]  /*5260*/  IADD3 R229, R239, 0x5800, RZ ;  /* 0x00005800efe57810 */ /* 0x000fc40007ffe0ff */
[C---:B------:R-:W-:Y:S01]  /*5270*/  IADD3 R228, R239.reuse, 0x6000, RZ ;  /* 0x00006000efe47810 */ /* 0x040fe20007ffe0ff */
[----:B------:R-:W-:Y:S01]  /*5280*/  LDSM.16.M88.4 R172, [R239+0x4000] ;  /* 0x00400000efac783b */ /* 0x000fe20000000200 */
[C---:B------:R-:W-:Y:S02]  /*5290*/  IADD3 R227, R239.reuse, 0x6800, RZ ;  /* 0x00006800efe37810 */ /* 0x040fe40007ffe0ff */
[C---:B------:R-:W-:Y:S01]  /*52a0*/  HMMA.16816.F32 R120, R152.reuse, R158, R120 ;  /* 0x0000009e9878723c */ /* 0x040fe20000001878 */
[----:B------:R-:W1:Y:S01]  /*52b0*/  LDSM.16.M88.4 R156, [R236+0x8000] ;  /* 0x00800000ec9c783b */ /* 0x000e620000000200 */
[C---:B------:R-:W-:Y:S02]  /*52c0*/  IADD3 R226, R239.reuse, 0x7000, RZ ;  /* 0x00007000efe27810 */ /* 0x040fe40007ffe0ff */
[----:B------:R-:W-:Y:S01]  /*52d0*/  IADD3 R225, R239, 0x7800, RZ ;  /* 0x00007800efe17810 */ /* 0x000fe20007ffe0ff */
[----:B------:R-:W-:Y:S03]  /*52e0*/  LDSM.16.M88.4 R188, [R224+0x1800] ;  /* 0x00180000e0bc783b */ /* 0x000fe60000000200 */
[C---:B--2---:R-:W-:Y:S08]  /*52f0*/  HMMA.16816.F32 R116, R152.reuse, R148, R116 ;  /* 0x000000949874723c */ /* 0x044ff00000001874 */
[C---:B------:R-:W-:Y:S01]  /*5300*/  HMMA.16816.F32 R112, R152.reuse, R150, R112 ;  /* 0x000000969870723c */ /* 0x040fe20000001870 */
[----:B------:R-:W-:Y:S07]  /*5310*/  LDSM.16.M88.4 R148, [R240] ;  /* 0x00000000f094783b */ /* 0x000fee0000000200 */
[C---:B------:R-:W-:Y:S01]  /*5320*/  HMMA.16816.F32 R88, R152.reuse, R146, R88 ;  /* 0x000000929858723c */ /* 0x040fe20000001858 */
[----:B------:R-:W2:Y:S07]  /*5330*/  LDSM.16.M88.4 R144, [R239] ;  /* 0x00000000ef90783b */ /* 0x000eae0000000200 */
[C---:B-----5:R-:W-:Y:S08]  /*5340*/  HMMA.16816.F32 R76, R152.reuse, R140, R76 ;  /* 0x0000008c984c723c */ /* 0x060ff0000000184c */
[C---:B------:R-:W-:Y:S01]  /*5350*/  HMMA.16816.F32 R72, R152.reuse, R142, R72 ;  /* 0x0000008e9848723c */ /* 0x040fe20000001848 */
[----:B------:R-:W4:Y:S07]  /*5360*/  LDSM.16.M88.4 R140, [R239+0x1000] ;  /* 0x00100000ef8c783b */ /* 0x000f2e0000000200 */
[C---:B---3--:R-:W-:Y:S08]  /*5370*/  HMMA.16816.F32 R68, R152.reuse, R136, R68 ;  /* 0x000000889844723c */ /* 0x048ff00000001844 */
[C---:B------:R-:W-:Y:S01]  /*5380*/  HMMA.16816.F32 R64, R152.reuse, R138, R64 ;  /* 0x0000008a9840723c */ /* 0x040fe20000001840 */
[----:B------:R-:W3:Y:S07]  /*5390*/  LDSM.16.M88.4 R136, [R239+0x1800] ;  /* 0x00180000ef88783b */ /* 0x000eee0000000200 */
[C---:B------:R-:W-:Y:S08]  /*53a0*/  HMMA.16816.F32 R8, R152.reuse, R168, R8 ;  /* 0x000000a89808723c */ /* 0x040ff00000001808 */
[C---:B------:R-:W-:Y:S01]  /*53b0*/  HMMA.16816.F32 R52, R152.reuse, R170, R52 ;  /* 0x000000aa9834723c */ /* 0x040fe20000001834 */
[----:B------:R-:W-:Y:S07]  /*53c0*/  LDSM.16.M88.4 R168, [R239+0x5800] ;  /* 0x00580000efa8783b */ /* 0x000fee0000000200 */
[C---:B------:R-:W-:Y:S08]  /*53d0*/  HMMA.16816.F32 R48, R152.reuse, R164, R48 ;  /* 0x000000a49830723c */ /* 0x040ff00000001830 */
[C---:B------:R-:W-:Y:S01]  /*53e0*/  HMMA.16816.F32 R44, R152.reuse, R166, R44 ;  /* 0x000000a6982c723c */ /* 0x040fe2000000182c */
[----:B------:R-:W-:Y:S07]  /*53f0*/  LDSM.16.M88.4 R164, [R239+0x6000] ;  /* 0x00600000efa4783b */ /* 0x000fee0000000200 */
[C---:B-1----:R-:W-:Y:S08]  /*5400*/  HMMA.16816.F32 R84, R152.reuse, R156, R84 ;  /* 0x0000009c9854723c */ /* 0x042ff00000001854 */
[C---:B------:R-:W-:Y:S01]  /*5410*/  HMMA.16816.F32 R80, R152.reuse, R158, R80 ;  /* 0x0000009e9850723c */ /* 0x040fe20000001850 */
[----:B------:R-:W1:Y:S07]  /*5420*/  LDSM.16.M88.4 R156, [R239+0x800] ;  /* 0x00080000ef9c783b */ /* 0x000e6e0000000200 */
[C---:B------:R-:W-:Y:S08]  /*5430*/  HMMA.16816.F32 R60, R152.reuse, R160, R60 ;  /* 0x000000a0983c723c */ /* 0x040ff0000000183c */
[----:B------:R-:W-:Y:S01]  /*5440*/  HMMA.16816.F32 R56, R152, R162, R56 ;  /* 0x000000a29838723c */ /* 0x000fe20000001838 */
[----:B------:R-:W5:Y:S04]  /*5450*/  LDSM.16.M88.4 R152, [R239+0x2000] ;  /* 0x00200000ef98783b */ /* 0x000f680000000200 */
[----:B------:R-:W-:Y:S03]  /*5460*/  LDSM.16.M88.4 R160, [R239+0x6800] ;  /* 0x00680000efa0783b */ /* 0x000fe60000000200 */
[C---:B--2---:R-:W-:Y:S08]  /*5470*/  HMMA.16816.F32 R40, R148.reuse, R144, R40 ;  /* 0x000000909428723c */ /* 0x044ff00000001828 */
[C---:B------:R-:W-:Y:S01]  /*5480*/  HMMA.16816.F32 R36, R148.reuse, R146, R36 ;  /* 0x000000929424723c */ /* 0x040fe20000001824 */
[----:B------:R-:W2:Y:S07]  /*5490*/  LDSM.16.M88.4 R144, [R239+0x2800] ;  /* 0x00280000ef90783b */ /* 0x000eae0000000200 */
[C---:B----4-:R-:W-:Y:S08]  /*54a0*/  HMMA.16816.F32 R24, R148.reuse, R140, R24 ;  /* 0x0000008c9418723c */ /* 0x050ff00000001818 */
[C---:B------:R-:W-:Y:S01]  /*54b0*/  HMMA.16816.F32 R20, R148.reuse, R142, R20 ;  /* 0x0000008e9414723c */ /* 0x040fe20000001814 */
[----:B------:R-:W4:Y:S07]  /*54c0*/  LDSM.16.M88.4 R140, [R239+0x4800] ;  /* 0x00480000ef8c783b */ /* 0x000f2e0000000200 */
[C---:B---3--:R-:W-:Y:S08]  /*54d0*/  HMMA.16816.F32 R16, R148.reuse, R136, R16 ;  /* 0x000000889410723c */ /* 0x048ff00000001810 */
[C---:B------:R-:W-:Y:S01]  /*54e0*/  HMMA.16816.F32 R12, R148.reuse, R138, R12 ;  /* 0x0000008a940c723c */ /* 0x040fe2000000180c */
[----:B------:R-:W3:Y:S07]  /*54f0*/  LDSM.16.M88.4 R136, [R239+0x5000] ;  /* 0x00500000ef88783b */ /* 0x000eee0000000200 */
[C---:B-1----:R-:W-:Y:S08]  /*5500*/  HMMA.16816.F32 R32, R148.reuse, R156, R32 ;  /* 0x0000009c9420723c */ /* 0x042ff00000001820 */
[C---:B------:R-:W-:Y:S01]  /*5510*/  HMMA.16816.F32 R28, R148.reuse, R158, R28 ;  /* 0x0000009e941c723c */ /* 0x040fe2000000181c */
[----:B------:R-:W1:Y:S07]  /*5520*/  LDSM.16.M88.4 R156, [R239+0x7000] ;  /* 0x00700000ef9c783b */ /* 0x000e6e0000000200 */
[C---:B-----5:R-:W-:Y:S08]  /*5530*/  HMMA.16816.F32 R8, R148.reuse, R152, R8 ;  /* 0x000000989408723c */ /* 0x060ff00000001808 */
[C---:B------:R-:W-:Y:S01]  /*5540*/  HMMA.16816.F32 R52, R148.reuse, R154, R52 ;  /* 0x0000009a9434723c */ /* 0x040fe20000001834 */
[----:B------:R-:W5:Y:S07]  /*5550*/  LDSM.16.M88.4 R152, [R239+0x7800] ;  /* 0x00780000ef98783b */ /* 0x000f6e0000000200 */
[C---:B--2---:R-:W-:Y:S08]  /*5560*/  HMMA.16816.F32 R48, R148.reuse, R144, R48 ;  /* 0x000000909430723c */ /* 0x044ff00000001830 */
[C---:B------:R-:W-:Y:S01]  /*5570*/  HMMA.16816.F32 R44, R148.reuse, R146, R44 ;  /* 0x00000092942c723c */ /* 0x040fe2000000182c */
[----:B------:R-:W2:Y:S07]  /*5580*/  LDSM.16.M88.4 R144, [R224] ;  /* 0x00000000e090783b */ /* 0x000eae0000000200 */
[C---:B----4-:R-:W-:Y:S08]  /*5590*/  HMMA.16816.F32 R108, R148.reuse, R140, R108 ;  /* 0x0000008c946c723c */ /* 0x050ff0000000186c */
[C---:B------:R-:W-:Y:S01]  /*55a0*/  HMMA.16816.F32 R104, R148.reuse, R142, R104 ;  /* 0x0000008e9468723c */ /* 0x040fe20000001868 */
[----:B------:R-:W4:Y:S07]  /*55b0*/  LDSM.16.M88.4 R140, [R224+0x800] ;  /* 0x00080000e08c783b */ /* 0x000f2e0000000200 */
[C---:B---3--:R-:W-:Y:S08]  /*55c0*/  HMMA.16816.F32 R100, R148.reuse, R136, R100 ;  /* 0x000000889464723c */ /* 0x048ff00000001864 */
[C---:B------:R-:W-:Y:S01]  /*55d0*/  HMMA.16816.F32 R96, R148.reuse, R138, R96 ;  /* 0x0000008a9460723c */ /* 0x040fe20000001860 */
[----:B------:R-:W3:Y:S07]  /*55e0*/  LDSM.16.M88.4 R136, [R224+0x1000] ;  /* 0x00100000e088783b */ /* 0x000eee0000000200 */
[C---:B------:R-:W-:Y:S08]  /*55f0*/  HMMA.16816.F32 R132, R148.reuse, R184, R132 ;  /* 0x000000b89484723c */ /* 0x040ff00000001884 */
[C---:B------:R-:W-:Y:S01]  /*5600*/  HMMA.16816.F32 R128, R148.reuse, R186, R128 ;  /* 0x000000ba9480723c */ /* 0x040fe20000001880 */
[----:B------:R-:W1:Y:S07]  /*5610*/  LDSM.16.M88.4 R184, [R224+0x2000] ;  /* 0x00200000e0b8783b */ /* 0x000e6e0000000200 */
        /* <DEDUP_REMOVED lines=8> */
[----:B------:R-:W2:Y:S07]  /*56a0*/  LDSM.16.M88.4 R168, [R224+0x3800] ;  /* 0x00380000e0a8783b */ /* 0x000eae0000000200 */
[C---:B------:R-:W-:Y:S08]  /*56b0*/  HMMA.16816.F32 R84, R148.reuse, R164, R84 ;  /* 0x000000a49454723c */ /* 0x040ff00000001854 */
[C---:B------:R-:W-:Y:S01]  /*56c0*/  HMMA.16816.F32 R80, R148.reuse, R166, R80 ;  /* 0x000000a69450723c */ /* 0x040fe20000001850 */
[----:B------:R-:W2:Y:S07]  /*56d0*/  LDSM.16.M88.4 R164, [R224+0x4000] ;  /* 0x00400000e0a4783b */ /* 0x000eae0000000200 */
[C---:B------:R-:W-:Y:S08]  /*56e0*/  HMMA.16816.F32 R76, R148.reuse, R160, R76 ;  /* 0x000000a0944c723c */ /* 0x040ff0000000184c */
[C---:B------:R-:W-:Y:S01]  /*56f0*/  HMMA.16816.F32 R72, R148.reuse, R162, R72 ;  /* 0x000000a29448723c */ /* 0x040fe20000001848 */
[----:B------:R-:W3:Y:S07]  /*5700*/  LDSM.16.M88.4 R160, [R224+0x4800] ;  /* 0x00480000e0a0783b */ /* 0x000eee0000000200 */
[C---:B-1----:R-:W-:Y:S08]  /*5710*/  HMMA.16816.F32 R68, R148.reuse, R156, R68 ;  /* 0x0000009c9444723c */ /* 0x042ff00000001844 */
[C---:B------:R-:W-:Y:S01]  /*5720*/  HMMA.16816.F32 R64, R148.reuse, R158, R64 ;  /* 0x0000009e9440723c */ /* 0x040fe20000001840 */
[----:B------:R-:W1:Y:S07]  /*5730*/  LDSM.16.M88.4 R156, [R224+0x5000] ;  /* 0x00500000e09c783b */ /* 0x000e6e0000000200 */
[C---:B-----5:R-:W-:Y:S08]  /*5740*/  HMMA.16816.F32 R60, R148.reuse, R152, R60 ;  /* 0x00000098943c723c */ /* 0x060ff0000000183c */
[----:B------:R-:W-:Y:S01]  /*5750*/  HMMA.16816.F32 R56, R148, R154, R56 ;  /* 0x0000009a9438723c */ /* 0x000fe20000001838 */
[----:B------:R-:W5:Y:S04]  /*5760*/  LDSM.16.M88.4 R152, [R224+0x5800] ;  /* 0x00580000e098783b */ /* 0x000f680000000200 */
[----:B------:R-:W1:Y:S03]  /*5770*/  LDSM.16.M88.4 R148, [R224+0x6000] ;  /* 0x00600000e094783b */ /* 0x000e660000000200 */
[C---:B--2---:R-:W-:Y:S08]  /*5780*/  HMMA.16816.F32 R40, R180.reuse, R144, R40 ;  /* 0x00000090b428723c */ /* 0x044ff00000001828 */
[C---:B------:R-:W-:Y:S01]  /*5790*/  HMMA.16816.F32 R36, R180.reuse, R146, R36 ;  /* 0x00000092b424723c */ /* 0x040fe20000001824 */
[----:B------:R-:W2:Y:S07]  /*57a0*/  LDSM.16.M88.4 R144, [R224+0x6800] ;  /* 0x00680000e090783b */ /* 0x000eae0000000200 */
[C---:B----4-:R-:W-:Y:S08]  /*57b0*/  HMMA.16816.F32 R32, R180.reuse, R140, R32 ;  /* 0x0000008cb420723c */ /* 0x050ff00000001820 */
[C---:B------:R-:W-:Y:S01]  /*57c0*/  HMMA.16816.F32 R28, R180.reuse, R142, R28 ;  /* 0x0000008eb41c723c */ /* 0x040fe2000000181c */
[----:B------:R-:W4:Y:S07]  /*57d0*/  LDSM.16.M88.4 R140, [R224+0x7000] ;  /* 0x00700000e08c783b */ /* 0x000f2e0000000200 */
[C---:B---3--:R-:W-:Y:S08]  /*57e0*/  HMMA.16816.F32 R24, R180.reuse, R136, R24 ;  /* 0x00000088b418723c */ /* 0x048ff00000001818 */
[----:B------:R-:W-:Y:S01]  /*57f0*/  HMMA.16816.F32 R20, R180, R138, R20 ;  /* 0x0000008ab414723c */ /* 0x000fe20000001814 */
[----:B------:R-:W3:Y:S01]  /*5800*/  LDSM.16.M88.4 R136, [R224+0x7800] ;  /* 0x00780000e088783b */ /* 0x000ee20000000200 */
[----:B------:R-:W-:-:S06]  /*5810*/  DEPBAR.LE SB0, 0x0 ;  /* 0x000080000000791a */ /* 0x000fcc0000000000 */
[C---:B------:R-:W-:Y:S08]  /*5820*/  HMMA.16816.F32 R16, R180.reuse, R188, R16 ;  /* 0x000000bcb410723c */ /* 0x040ff00000001810 */
        /* <DEDUP_REMOVED lines=13> */
[C---:B-1----:R-:W-:Y:S08]  /*5900*/  HMMA.16816.F32 R100, R180.reuse, R156, R100 ;  /* 0x0000009cb464723c */ /* 0x042ff00000001864 */
[C---:B------:R-:W-:Y:S08]  /*5910*/  HMMA.16816.F32 R96, R180.reuse, R158, R96 ;  /* 0x0000009eb460723c */ /* 0x040ff00000001860 */
[C---:B-----5:R-:W-:Y:S08]  /*5920*/  HMMA.16816.F32 R92, R180.reuse, R152, R92 ;  /* 0x00000098b45c723c */ /* 0x060ff0000000185c */
[C---:B------:R-:W-:Y:S08]  /*5930*/  HMMA.16816.F32 R88, R180.reuse, R154, R88 ;  /* 0x0000009ab458723c */ /* 0x040ff00000001858 */
[C---:B------:R-:W-:Y:S08]  /*5940*/  HMMA.16816.F32 R84, R180.reuse, R148, R84 ;  /* 0x00000094b454723c */ /* 0x040ff00000001854 */
[C---:B------:R-:W-:Y:S08]  /*5950*/  HMMA.16816.F32 R80, R180.reuse, R150, R80 ;  /* 0x00000096b450723c */ /* 0x040ff00000001850 */
[C---:B--2---:R-:W-:Y:S08]  /*5960*/  HMMA.16816.F32 R76, R180.reuse, R144, R76 ;  /* 0x00000090b44c723c */ /* 0x044ff0000000184c */
[C---:B------:R-:W-:Y:S08]  /*5970*/  HMMA.16816.F32 R72, R180.reuse, R146, R72 ;  /* 0x00000092b448723c */ /* 0x040ff00000001848 */
[C---:B----4-:R-:W-:Y:S08]  /*5980*/  HMMA.16816.F32 R68, R180.reuse, R140, R68 ;  /* 0x0000008cb444723c */ /* 0x050ff00000001844 */
[C---:B------:R-:W-:Y:S08]  /*5990*/  HMMA.16816.F32 R64, R180.reuse, R142, R64 ;  /* 0x0000008eb440723c */ /* 0x040ff00000001840 */
[C---:B---3--:R-:W-:Y:S08]  /*59a0*/  HMMA.16816.F32 R60, R180.reuse, R136, R60 ;  /* 0x00000088b43c723c */ /* 0x048ff0000000183c */
[----:B------:R-:W-:Y:S01]  /*59b0*/  HMMA.16816.F32 R56, R180, R138, R56 ;  /* 0x0000008ab438723c */ /* 0x000fe20000001838 */
[----:B------:R-:W-:Y:S06]  /*59c0*/  BAR.SYNC.DEFER_BLOCKING 0x0 ;  /* 0x0000000000007b1d */ /* 0x000fec0000010000 */
[----:B------:R-:W-:Y:S05]  /*59d0*/  @!P0 BRA `(.L_x_760) ;  /* 0x000011b000008947 */ /* 0x000fea0003800000 */
[----:B------:R-:W-:-:S13]  /*59e0*/  PLOP3.LUT P1, PT, PT, PT, UP5, 0x80, 0x0 ;  /* 0x000000000000781c */ /* 0x000fda0003f2f058 */
[----:B------:R-:W-:Y:S05]  /*59f0*/  @!P1 BRA `(.L_x_761) ;  /* 0x0000047000009947 */ /* 0x000fea0003800000 */
[----:B------:R-:W1:Y:S01]  /*5a00*/  I2F.RP R137, UR7 ;  /* 0x0000000700897d06 */ /* 0x000e620008209400 */
[----:B------:R-:W-:Y:S01]  /*5a10*/  UIADD3 UR26, UR24, -0x100, URZ ;  /* 0xffffff00181a7890 */ /* 0x000fe2000fffe03f */
[----:B------:R-:W-:Y:S01]  /*5a20*/  IABS R5, UR24 ;  /* 0x0000001800057c13 */ /* 0x000fe20008000000 */
[----:B------:R-:W-:-:S03]  /*5a30*/  UMOV UR28, URZ ;  /* 0x0000003f001c7c82 */ /* 0x000fc60008000000 */
[----:B------:R-:W2:Y:S01]  /*5a40*/  R2UR UR15, R5 ;  /* 0x00000000050f73c2 */ /* 0x000ea200000e0000 */
[----:B------:R-:W-:-:S05]  /*5a50*/  IMAD.U32 R0, RZ, RZ, UR26 ;  /* 0x0000001aff007e24 */ /* 0x000fca000f8e00ff */
[----:B------:R-:W-:Y:S01]  /*5a60*/  IABS R0, R0 ;  /* 0x0000000000007213 */ /* 0x000fe20000000000 */
[----:B-1----:R-:W1:Y:S03]  /*5a70*/  MUFU.RCP R136, R137 ;  /* 0x0000008900887308 */ /* 0x002e660000001000 */
[----:B------:R-:W3:Y:S01]  /*5a80*/  R2UR UR8, R0 ;  /* 0x00000000000873c2 */ /* 0x000ee200000e0000 */
[----:B-1----:R-:W-:-:S06]  /*5a90*/  IADD3 R136, R136, 0xffffffe, RZ ;  /* 0x0ffffffe88887810 */ /* 0x002fcc0007ffe0ff */
[----:B------:R-:W1:Y:S02]  /*5aa0*/  F2I.FTZ.U32.TRUNC.NTZ R136, R136 ;  /* 0x0000008800887305 */ /* 0x000e64000021f000 */
[----:B-1----:R-:W1:Y:S02]  /*5ab0*/  R2UR UR29, R136 ;  /* 0x00000000881d73c2 */ /* 0x002e6400000e0000 */
[----:B-1----:R-:W-:-:S04]  /*5ac0*/  UIADD3 UR5, URZ, -UR29, URZ ;  /* 0x8000001d3f057290 */ /* 0x002fc8000fffe03f */
[----:B------:R-:W-:-:S04]  /*5ad0*/  UIMAD UR5, UR5, UR7, URZ ;  /* 0x00000007050572a4 */ /* 0x000fc8000f8e023f */
[----:B------:R-:W-:-:S04]  /*5ae0*/  UIMAD.WIDE.U32 UR28, UR29, UR5, UR28 ;  /* 0x000000051d1c72a5 */ /* 0x000fc8000f8e001c */
[----:B--2---:R-:W-:Y:S02]  /*5af0*/  UIMAD.WIDE.U32 UR30, UR29, UR15, URZ ;  /* 0x0000000f1d1e72a5 */ /* 0x004fe4000f8e003f */
[----:B---3--:R-:W-:-:S05]  /*5b00*/  UIMAD.WIDE.U32 UR28, UR29, UR8, URZ ;  /* 0x000000081d1c72a5 */ /* 0x008fca000f8e003f */
[----:B------:R-:W-:Y:S02]  /*5b10*/  UMOV UR27, UR31 ;  /* 0x0000001f001b7c82 */ /* 0x000fe40008000000 */
[----:B------:R-:W-:Y:S02]  /*5b20*/  UMOV UR25, UR29 ;  /* 0x0000001d00197c82 */ /* 0x000fe40008000000 */
[----:B------:R-:W-:Y:S02]  /*5b30*/  UIADD3 UR5, -UR25, URZ, URZ ;  /* 0x0000003f19057290 */ /* 0x000fe4000fffe13f */
[----:B------:R-:W-:Y:S02]  /*5b40*/  UIADD3 UR9, -UR27, URZ, URZ ;  /* 0x0000003f1b097290 */ /* 0x000fe4000fffe13f */
[----:B------:R-:W-:Y:S02]  /*5b50*/  UIMAD UR8, UR7, UR5, UR8 ;  /* 0x00000005070872a4 */ /* 0x000fe4000f8e0208 */
[----:B------:R-:W-:-:S02]  /*5b60*/  UIMAD UR9, UR7, UR9, UR15 ;  /* 0x00000009070972a4 */ /* 0x000fc4000f8e020f */
[----:B------:R-:W-:Y:S02]  /*5b70*/  UISETP.GT.U32.AND UP0, UPT, UR7, UR8, UPT ;  /* 0x000000080700728c */ /* 0x000fe4000bf04070 */
[----:B------:R-:W-:Y:S02]  /*5b80*/  UISETP.GT.U32.AND UP2, UPT, UR7, UR9, UPT ;  /* 0x000000090700728c */ /* 0x000fe4000bf44070 */
[----:B------:R-:W-:Y:S02]  /*5b90*/  ULDC UR5, c[0x0][0x2d0] ;  /* 0x0000b40000057ab9 */ /* 0x000fe40000000800 */
[----:B------:R-:W-:-:S05]  /*5ba0*/  ULOP3.LUT UR26, UR26, UR5, URZ, 0x3c, !UPT ;  /* 0x000000051a1a7292 */ /* 0x000fca000f8e3c3f */
[----:B------:R-:W-:Y:S02]  /*5bb0*/  @!UP0 UIADD3 UR8, UR8, -UR7, URZ ;  /* 0x8000000708088290 */ /* 0x000fe4000fffe03f */
[----:B------:R-:W-:Y:S02]  /*5bc0*/  @!UP2 UIADD3 UR9, UR9, -UR7, URZ ;  /* 0x800000070909a290 */ /* 0x000fe4000fffe03f */
[----:B------:R-:W-:Y:S02]  /*5bd0*/  UISETP.GE.U32.AND UP3, UPT, UR8, UR7, UPT ;  /* 0x000000070800728c */ /* 0x000fe4000bf66070 */
[----:B------:R-:W-:Y:S02]  /*5be0*/  UISETP.GE.U32.AND UP4, UPT, UR9, UR7, UPT ;  /* 0x000000070900728c */ /* 0x000fe4000bf86070 */
[----:B------:R-:W-:Y:S02]  /*5bf0*/  ULOP3.LUT UR8, UR24, UR5, URZ, 0x3c, !UPT ;  /* 0x0000000518087292 */ /* 0x000fe4000f8e3c3f */
[----:B------:R-:W-:-:S02]  /*5c00*/  @!UP0 UIADD3 UR25, UR25, 0x1, URZ ;  /* 0x0000000119198890 */ /* 0x000fc4000fffe03f */
[----:B------:R-:W-:Y:S02]  /*5c10*/  UISETP.GE.AND UP1, UPT, UR8, URZ, UPT ;  /* 0x0000003f0800728c */ /* 0x000fe4000bf26270 */
[----:B------:R-:W-:Y:S02]  /*5c20*/  UISETP.GE.AND UP0, UPT, UR26, URZ, UPT ;  /* 0x0000003f1a00728c */ /* 0x000fe4000bf06270 */
[----:B------:R-:W-:Y:S02]  /*5c30*/  @!UP2 UIADD3 UR27, UR27, 0x1, URZ ;  /* 0x000000011b1ba890 */ /* 0x000fe4000fffe03f */
[----:B------:R-:W-:Y:S02]  /*5c40*/  @UP3 UIADD3 UR25, UR25, 0x1, URZ ;  /* 0x0000000119193890 */ /* 0x000fe4000fffe03f */
[----:B------:R-:W-:Y:S02]  /*5c50*/  @UP4 UIADD3 UR27, UR27, 0x1, URZ ;  /* 0x000000011b1b4890 */ /* 0x000fe4000fffe03f */
[----:B------:R-:W-:-:S02]  /*5c60*/  UISETP.NE.AND UP2, UPT, URZ, UR5, UPT ;  /* 0x000000053f00728c */ /* 0x000fc4000bf45270 */
[----:B------:R-:W-:Y:S02]  /*5c70*/  ULOP3.LUT UR8, URZ, UR5, URZ, 0x33, !UPT ;  /* 0x000000053f087292 */ /* 0x000fe4000f8e333f */
[----:B------:R-:W-:Y:S02]  /*5c80*/  @!UP1 UIADD3 UR27, -UR27, URZ, URZ ;  /* 0x0000003f1b1b9290 */ /* 0x000fe4000fffe13f */
[----:B------:R-:W-:Y:S02]  /*5c90*/  @!UP0 UIADD3 UR25, -UR25, URZ, URZ ;  /* 0x0000003f19198290 */ /* 0x000fe4000fffe13f */
[----:B------:R-:W-:Y:S02]  /*5ca0*/  USEL UR27, UR8, UR27, !UP2 ;  /* 0x0000001b081b7287 */ /* 0x000fe4000d000000 */
[----:B------:R-:W-:Y:S02]  /*5cb0*/  USEL UR8, UR8, UR25, !UP2 ;  /* 0x0000001908087287 */ /* 0x000fe4000d000000 */
[----:B------:R-:W-:-:S02]  /*5cc0*/  UIMAD.WIDE UR28, UR27, 0x4, UR18 ;  /* 0x000000041b1c78a5 */ /* 0x000fc4000f8e0212 */
[----:B------:R-:W-:-:S04]  /*5cd0*/  UIMAD.WIDE UR30, UR8, 0x4, UR18 ;  /* 0x00000004081e78a5 */ /* 0x000fc8000f8e0212 */
[----:B------:R-:W-:Y:S01]  /*5ce0*/  MOV R138, UR28 ;  /* 0x0000001c008a7c02 */ /* 0x000fe20008000f00 */
[----:B------:R-:W-:Y:S01]  /*5cf0*/  IMAD.U32 R139, RZ, RZ, UR29 ;  /* 0x0000001dff8b7e24 */ /* 0x000fe2000f8e00ff */
[----:B------:R-:W-:Y:S01]  /*5d00*/  MOV R136, UR30 ;  /* 0x0000001e00887c02 */ /* 0x000fe20008000f00 */
[----:B------:R-:W-:-:S03]  /*5d10*/  IMAD.U32 R137, RZ, RZ, UR31 ;  /* 0x0000001fff897e24 */ /* 0x000fc6000f8e00ff */
[----:B------:R-:W2:Y:S04]  /*5d20*/  LDG.E R5, [R138.64] ;  /* 0x000000148a057981 */ /* 0x000ea8000c1e1900 */
[----:B------:R1:W2:Y:S01]  /*5d30*/  LDG.E R0, [R136.64] ;  /* 0x0000001488007981 */ /* 0x0002a2000c1e1900 */
[----:B------:R-:W-:-:S03]  /*5d40*/  UIADD3 UR15, UR27, -UR8, URZ ;  /* 0x800000081b0f7290 */ /* 0x000fc6000fffe03f */
[----:B------:R-:W-:Y:S02]  /*5d50*/  ULDC.64 UR8, c[0x0][0x198] ;  /* 0x0000660000087ab9 */ /* 0x000fe40000000a00 */
[----:B------:R-:W-:-:S04]  /*5d60*/  UIMAD UR15, UR15, UR5, -0x100 ;  /* 0xffffff000f0f74a4 */ /* 0x000fc8000f8e0205 */
[----:B------:R-:W-:Y:S02]  /*5d70*/  USHF.R.S32.HI UR5, URZ, 0x1f, UR15 ;  /* 0x0000001f3f057899 */ /* 0x000fe4000801140f */
[----:B------:R-:W-:Y:S02]  /*5d80*/  UIMAD.WIDE.U32 UR26, UR15, UR8, URZ ;  /* 0x000000080f1a72a5 */ /* 0x000fe4000f8e003f */
[----:B------:R-:W-:-:S04]  /*5d90*/  UIMAD UR5, UR5, UR8, URZ ;  /* 0x00000008050572a4 */ /* 0x000fc8000f8e023f */
[----:B------:R-:W-:-:S04]  /*5da0*/  UIMAD UR5, UR15, UR9, UR5 ;  /* 0x000000090f0572a4 */ /* 0x000fc8000f8e0205 */
[----:B------:R-:W-:Y:S01]  /*5db0*/  UIADD3 UR5, UR27, UR5, URZ ;  /* 0x000000051b057290 */ /* 0x000fe2000fffe03f */
[----:B-1----:R-:W-:Y:S01]  /*5dc0*/  MOV R137, UR27 ;  /* 0x0000001b00897c02 */ /* 0x002fe20008000f00 */
[----:B------:R-:W-:-:S04]  /*5dd0*/  IMAD.U32 R136, RZ, RZ, UR26 ;  /* 0x0000001aff887e24 */ /* 0x000fc8000f8e00ff */
[----:B------:R-:W-:Y:S01]  /*5de0*/  IMAD.U32 R137, RZ, RZ, UR5 ;  /* 0x00000005ff897e24 */ /* 0x000fe2000f8e00ff */
[----:B--2---:R-:W-:-:S04]  /*5df0*/  IADD3 R0, -R5, R0, RZ ;  /* 0x0000000005007210 */ /* 0x004fc80007ffe1ff */
[----:B------:R-:W-:Y:S01]  /*5e00*/  SHF.R.S32.HI R5, RZ, 0x1f, R0 ;  /* 0x0000001fff057819 */ /* 0x000fe20000011400 */
[----:B------:R-:W-:-:S04]  /*5e10*/  IMAD.WIDE.U32 R136, R0, c[0x0][0x180], R136 ;  /* 0x0000600000887a25 */ /* 0x000fc800078e0088 */
[----:B------:R-:W-:Y:S02]  /*5e20*/  IMAD R5, R5, c[0x0][0x180], RZ ;  /* 0x0000600005057a24 */ /* 0x000fe400078e02ff */
[----:B------:R-:W-:Y:S02]  /*5e30*/  IMAD.MOV.U32 R143, RZ, RZ, R136 ;  /* 0x000000ffff8f7224 */ /* 0x000fe400078e0088 */
[----:B------:R-:W-:-:S05]  /*5e40*/  IMAD R144, R0, c[0x0][0x184], R5 ;  /* 0x0000610000907a24 */ /* 0x000fca00078e0205 */
[----:B------:R-:W-:Y:S01]  /*5e50*/  IADD3 R144, R137, R144, RZ ;  /* 0x0000009089907210 */ /* 0x000fe20007ffe0ff */
[----:B------:R-:W-:Y:S05]  /*5e60*/  BRA `(.L_x_762) ;  /* 0x0000004000007947 */ /* 0x000fea0003800000 */
.L_x_761:
[----:B------:R-:W-:-:S04]  /*5e70*/  ULEA UR5, -UR4, URZ, 0x8 ;  /* 0x0000003f04057291 */ /* 0x000fc8000f8e413f */
[----:B------:R-:W-:Y:S02]  /*5e80*/  USHF.R.S32.HI UR8, URZ, 0x1f, UR5 ;  /* 0x0000001f3f087899 */ /* 0x000fe40008011405 */
[----:B------:R-:W-:-:S04]  /*5e90*/  MOV R143, UR5 ;  /* 0x00000005008f7c02 */ /* 0x000fc80008000f00 */
[----:B------:R-:W-:Y:S02]  /*5ea0*/  MOV R144, UR8 ;  /* 0x0000000800907c02 */ /* 0x000fe40008000f00 */
.L_x_762:
[----:B------:R-:W-:Y:S01]  /*5eb0*/  ISETP.GE.AND P1, PT, R246, c[0x0][0x220], PT ;  /* 0x00008800f6007a0c */ /* 0x000fe20003f26270 */
[----:B------:R-:W-:Y:S01]  /*5ec0*/  IMAD.U32 R5, RZ, RZ, UR4 ;  /* 0x00000004ff057e24 */ /* 0x000fe2000f8e00ff */
[----:B------:R-:W-:Y:S01]  /*5ed0*/  BSSY B0, `(.L_x_763) ;  /* 0x00000c8000007945 */ /* 0x000fe20003800000 */
[----:B------:R-:W-:Y:S02]  /*5ee0*/  IMAD.U32 R0, RZ, RZ, UR4 ;  /* 0x00000004ff007e24 */ /* 0x000fe4000f8e00ff */
[----:B------:R-:W-:Y:S02]  /*5ef0*/  IMAD.U32 R152, RZ, RZ, UR4 ;  /* 0x00000004ff987e24 */ /* 0x000fe4000f8e00ff */
[----:B------:R-:W-:Y:S02]  /*5f00*/  IMAD.U32 R174, RZ, RZ, UR4 ;  /* 0x00000004ffae7e24 */ /* 0x000fe4000f8e00ff */
[----:B------:R-:W-:Y:S02]  /*5f10*/  IMAD.U32 R172, RZ, RZ, UR4 ;  /* 0x00000004ffac7e24 */ /* 0x000fe4000f8e00ff */
[----:B------:R-:W-:-:S02]  /*5f20*/  IMAD.U32 R176, RZ, RZ, UR4 ;  /* 0x00000004ffb07e24 */ /* 0x000fc4000f8e00ff */
[----:B------:R-:W-:Y:S01]  /*5f30*/  @!P1 IMAD.MOV.U32 R141, RZ, RZ, c[0x0][0x19c] ;  /* 0x00006700ff8d9624 */ /* 0x000fe200078e00ff */
[CC--:B------:R-:W-:Y:S01]  /*5f40*/  @!P1 LEA R142, P2, R5.reuse, R202.reuse, 0x5 ;  /* 0x000000ca058e9211 */ /* 0x0c0fe200078428ff */
[----:B------:R-:W-:Y:S01]  /*5f50*/  @!P1 IMAD.MOV.U32 R139, RZ, RZ, c[0x0][0x19c] ;  /* 0x00006700ff8b9624 */ /* 0x000fe200078e00ff */
[----:B------:R1:W-:Y:S01]  /*5f60*/  @P1 STS.128 [R244+0x2000], RZ ;  /* 0x002000fff4001388 */ /* 0x0003e20000000c00 */
[----:B------:R-:W-:Y:S01]  /*5f70*/  @!P1 IMAD.MOV.U32 R137, RZ, RZ, c[0x0][0x19c] ;  /* 0x00006700ff899624 */ /* 0x000fe200078e00ff */
[----:B------:R-:W-:Y:S01]  /*5f80*/  @!P1 LEA.HI.X R141, R0, R203, R141, 0x5, P2 ;  /* 0x000000cb008d9211 */ /* 0x000fe200010f2c8d */
[----:B------:R-:W-:Y:S01]  /*5f90*/  @!P1 IMAD.WIDE.U32 R152, R152, 0x30, R202 ;  /* 0x0000003098989825 */ /* 0x000fe200078e00ca */
[----:B------:R-:W-:-:S03]  /*5fa0*/  @!P1 LEA R140, P2, R5, R202, 0x6 ;  /* 0x000000ca058c9211 */ /* 0x000fc600078430ff */
[----:B------:R-:W-:Y:S01]  /*5fb0*/  @!P1 IMAD.MOV.U32 R145, RZ, RZ, c[0x0][0x19c] ;  /* 0x00006700ff919624 */ /* 0x000fe200078e00ff */
[-C--:B------:R-:W-:Y:S01]  /*5fc0*/  @!P1 LEA.HI.X R139, R0, R203.reuse, R139, 0x6, P2 ;  /* 0x000000cb008b9211 */ /* 0x080fe200010f348b */
[----:B------:R-:W-:Y:S01]  /*5fd0*/  @!P1 IMAD.WIDE.U32 R174, R174, 0x60, R202 ;  /* 0x00000060aeae9825 */ /* 0x000fe200078e00ca */
[-C--:B------:R-:W-:Y:S02]  /*5fe0*/  @!P1 LEA R138, P2, R5, R202.reuse, 0x7 ;  /* 0x000000ca058a9211 */ /* 0x080fe400078438ff */
[----:B------:R-:W-:Y:S01]  /*5ff0*/  @!P1 IADD3 R5, P4, R143, R202, RZ ;  /* 0x000000ca8f059210 */ /* 0x000fe20007f9e0ff */
[----:B------:R-:W-:Y:S01]  /*6000*/  @!P1 IMAD R145, R145, 0x30, RZ ;  /* 0x0000003091919824 */ /* 0x000fe200078e02ff */
[----:B------:R-:W-:Y:S01]  /*6010*/  @!P1 LEA.HI.X R137, R0, R203, R137, 0x7, P2 ;  /* 0x000000cb00899211 */ /* 0x000fe200010f3c89 */
[----:B------:R-:W-:Y:S01]  /*6020*/  @!P1 IMAD.WIDE.U32 R172, R172, 0x70, R202 ;  /* 0x00000070acac9825 */ /* 0x000fe200078e00ca */
[----:B------:R-:W-:-:S03]  /*6030*/  @!P1 IADD3 R147, P3, P2, R143, UR23, R202 ;  /* 0x000000178f939c10 */ /* 0x000fc6000fa7e0ca */
[----:B------:R-:W-:Y:S01]  /*6040*/  @!P1 IMAD.MOV.U32 R149, RZ, RZ, c[0x0][0x19c] ;  /* 0x00006700ff959624 */ /* 0x000fe200078e00ff */
[C-C-:B------:R-:W-:Y:S01]  /*6050*/  @!P1 IADD3.X R136, R144.reuse, UR22, R203.reuse, P3, P2 ;  /* 0x0000001690889c10 */ /* 0x140fe20009fe44cb */
[----:B------:R-:W-:Y:S01]  /*6060*/  @!P1 IMAD.MOV.U32 R151, RZ, RZ, c[0x0][0x19c] ;  /* 0x00006700ff979624 */ /* 0x000fe200078e00ff */
[----:B------:R-:W-:Y:S01]  /*6070*/  @!P1 LEA R166, P2, R147, c[0x0][0x168], 0x1 ;  /* 0x00005a0093a69a11 */ /* 0x000fe200078408ff */
[----:B------:R-:W-:Y:S01]  /*6080*/  IMAD.U32 R158, RZ, RZ, UR4 ;  /* 0x00000004ff9e7e24 */ /* 0x000fe2000f8e00ff */
[----:B------:R-:W-:Y:S01]  /*6090*/  @!P1 IADD3 R150, P3, R143, R174, RZ ;  /* 0x000000ae8f969210 */ /* 0x000fe20007f7e0ff */
[----:B------:R-:W-:Y:S01]  /*60a0*/  IMAD.U32 R156, RZ, RZ, UR4 ;  /* 0x00000004ff9c7e24 */ /* 0x000fe2000f8e00ff */
[----:B------:R-:W-:Y:S01]  /*60b0*/  @!P1 LEA.HI.X R167, R147, c[0x0][0x16c], R136, 0x1, P2 ;  /* 0x00005b0093a79a11 */ /* 0x000fe200010f0c88 */
[C---:B------:R-:W-:Y:S01]  /*60c0*/  @!P1 IMAD.X R0, R144.reuse, 0x1, R203, P4 ;  /* 0x0000000190009824 */ /* 0x040fe200020e06cb */
[----:B------:R-:W-:Y:S01]  /*60d0*/  @!P1 IADD3 R146, P2, R143, R152, RZ ;  /* 0x000000988f929210 */ /* 0x000fe20007f5e0ff */
[----:B------:R-:W-:Y:S01]  /*60e0*/  @!P1 IMAD R149, R149, 0x60, RZ ;  /* 0x0000006095959824 */ /* 0x000fe200078e02ff */
[----:B------:R-:W-:Y:S01]  /*60f0*/  @!P1 LEA R168, P4, R5, c[0x0][0x168], 0x1 ;  /* 0x00005a0005a89a11 */ /* 0x000fe200078808ff */
[----:B------:R-:W-:Y:S01]  /*6100*/  @!P1 IMAD R151, R151, 0x70, RZ ;  /* 0x0000007097979824 */ /* 0x000fe200078e02ff */
[----:B------:R-:W-:Y:S01]  /*6110*/  @!P1 IADD3.X R145, R144, R153, R145, P2, !PT ;  /* 0x0000009990919210 */ /* 0x000fe200017fe491 */
[----:B------:R-:W-:Y:S01]  /*6120*/  @!P1 IMAD.WIDE.U32 R176, R176, 0x50, R202 ;  /* 0x00000050b0b09825 */ /* 0x000fe200078e00ca */
[----:B------:R-:W-:-:S02]  /*6130*/  @!P1 IADD3 R152, P2, R143, R172, RZ ;  /* 0x000000ac8f989210 */ /* 0x000fc40007f5e0ff */
[----:B------:R-:W-:Y:S01]  /*6140*/  @!P1 LEA.HI.X R169, R5, c[0x0][0x16c], R0, 0x1, P4 ;  /* 0x00005b0005a99a11 */ /* 0x000fe200020f0c00 */
[----:B------:R-:W-:Y:S01]  /*6150*/  @!P1 IMAD.WIDE.U32 R158, R158, 0x90, R202 ;  /* 0x000000909e9e9825 */ /* 0x000fe200078e00ca */
[C---:B------:R-:W-:Y:S02]  /*6160*/  @!P1 IADD3.X R149, R144.reuse, R175, R149, P3, !PT ;  /* 0x000000af90959210 */ /* 0x040fe40001ffe495 */
[----:B------:R-:W-:Y:S01]  /*6170*/  @!P1 IADD3.X R151, R144, R173, R151, P2, !PT ;  /* 0x000000ad90979210 */ /* 0x000fe200017fe497 */
[----:B------:R-:W-:Y:S01]  /*6180*/  @!P1 IMAD.WIDE.U32 R156, R156, 0xa0, R202 ;  /* 0x000000a09c9c9825 */ /* 0x000fe200078e00ca */
[C---:B------:R-:W-:Y:S01]  /*6190*/  @!P1 IADD3 R148, P4, R143.reuse, R176, RZ ;  /* 0x000000b08f949210 */ /* 0x040fe20007f9e0ff */
[----:B------:R-:W-:Y:S01]  /*61a0*/  @!PT LDS RZ, [RZ] ;  /* 0x00000000fffff984 */ /* 0x000fe20000000800 */
[----:B------:R-:W-:Y:S01]  /*61b0*/  @!PT LDS RZ, [RZ] ;  /* 0x00000000fffff984 */ /* 0x000fe20000000800 */
[----:B------:R-:W-:Y:S01]  /*61c0*/  @!PT LDS RZ, [RZ] ;  /* 0x00000000fffff984 */ /* 0x000fe20000000800 */
[----:B------:R1:W-:Y:S01]  /*61d0*/  @!P1 LDGSTS.E.BYPASS.LTC128B.128 [R244+0x2000], [R168.64] ;  /* 0x02000000a8f49fae */ /* 0x0003e2000b901d54 */
[C---:B------:R-:W-:Y:S01]  /*61e0*/  @!P1 IADD3 R154, P3, R143.reuse, R158, RZ ;  /* 0x0000009e8f9a9210 */ /* 0x040fe20007f7e0ff */
[----:B------:R-:W-:Y:S01]  /*61f0*/  @!P1 IMAD.MOV.U32 R147, RZ, RZ, c[0x0][0x19c] ;  /* 0x00006700ff939624 */ /* 0x000fe200078e00ff */
[----:B------:R-:W-:Y:S01]  /*6200*/  @!P1 IADD3 R156, P2, R143, R156, RZ ;  /* 0x0000009c8f9c9210 */ /* 0x000fe20007f5e0ff */
[----:B------:R-:W-:Y:S01]  /*6210*/  @!P1 IMAD.MOV.U32 R153, RZ, RZ, c[0x0][0x19c] ;  /* 0x00006700ff999624 */ /* 0x000fe200078e00ff */
[----:B------:R1:W-:Y:S01]  /*6220*/  @P1 STS.128 [R244+0x2800], RZ ;  /* 0x002800fff4001388 */ /* 0x0003e20000000c00 */
[----:B------:R-:W-:-:S02]  /*6230*/  @!P1 IMAD.MOV.U32 R155, RZ, RZ, c[0x0][0x19c] ;  /* 0x00006700ff9b9624 */ /* 0x000fc400078e00ff */
[----:B------:R-:W-:Y:S01]  /*6240*/  IMAD.U32 R170, RZ, RZ, UR4 ;  /* 0x00000004ffaa7e24 */ /* 0x000fe2000f8e00ff */
[----:B------:R-:W-:Y:S01]  /*6250*/  @!PT LDS RZ, [RZ] ;  /* 0x00000000fffff984 */ /* 0x000fe20000000800 */
[----:B------:R-:W-:Y:S01]  /*6260*/  @!PT LDS RZ, [RZ] ;  /* 0x00000000fffff984 */ /* 0x000fe20000000800 */
[----:B------:R-:W-:Y:S01]  /*6270*/  @!PT LDS RZ, [RZ] ;  /* 0x00000000fffff984 */ /* 0x000fe20000000800 */
[----:B------:R1:W-:Y:S01]  /*6280*/  @!P1 LDGSTS.E.BYPASS.LTC128B.128 [R244+0x2800], [R166.64] ;  /* 0x02800000a6f49fae */ /* 0x0003e2000b901d54 */
[----:B------:R-:W-:Y:S02]  /*6290*/  IMAD.U32 R164, RZ, RZ, UR4 ;  /* 0x00000004ffa47e24 */ /* 0x000fe4000f8e00ff */
[----:B------:R-:W-:Y:S01]  /*62a0*/  IMAD.U32 R162, RZ, RZ, UR4 ;  /* 0x00000004ffa27e24 */ /* 0x000fe2000f8e00ff */
[----:B------:R1:W-:Y:S01]  /*62b0*/  @P1 STS.128 [R244+0x3000], RZ ;  /* 0x003000fff4001388 */ /* 0x0003e20000000c00 */
[----:B------:R-:W-:Y:S02]  /*62c0*/  @!P1 IMAD R147, R147, 0x50, RZ ;  /* 0x0000005093939824 */ /* 0x000fe400078e02ff */
[----:B------:R-:W-:Y:S02]  /*62d0*/  @!P1 IMAD R153, R153, 0x90, RZ ;  /* 0x0000009099999824 */ /* 0x000fe400078e02ff */
[----:B------:R-:W-:Y:S01]  /*62e0*/  @!P1 IMAD R155, R155, 0xa0, RZ ;  /* 0x000000a09b9b9824 */ /* 0x000fe200078e02ff */
[----:B------:R-:W-:Y:S01]  /*62f0*/  @!P1 IADD3.X R147, R144, R177, R147, P4, !PT ;  /* 0x000000b190939210 */ /* 0x000fe200027fe493 */
[----:B------:R-:W-:Y:S01]  /*6300*/  @!P1 IMAD.WIDE.U32 R170, R170, 0xb0, R202 ;  /* 0x000000b0aaaa9825 */ /* 0x000fe200078e00ca */
[----:B------:R-:W-:-:S02]  /*6310*/  @!P1 IADD3.X R153, R144, R159, R153, P3, !PT ;  /* 0x0000009f90999210 */ /* 0x000fc40001ffe499 */
[----:B------:R-:W-:Y:S01]  /*6320*/  @!P1 IADD3.X R155, R144, R157, R155, P2, !PT ;  /* 0x0000009d909b9210 */ /* 0x000fe200017fe49b */
[----:B------:R-:W-:Y:S01]  /*6330*/  @!P1 IMAD.WIDE.U32 R164, R164, 0xc0, R202 ;  /* 0x000000c0a4a49825 */ /* 0x000fe200078e00ca */
[----:B------:R-:W-:-:S03]  /*6340*/  @!P1 IADD3 R157, P4, R143, R170, RZ ;  /* 0x000000aa8f9d9210 */ /* 0x000fc60007f9e0ff */
[----:B------:R-:W-:Y:S01]  /*6350*/  @!P1 IMAD.WIDE.U32 R162, R162, 0xd0, R202 ;  /* 0x000000d0a2a29825 */ /* 0x000fe200078e00ca */
[----:B------:R-:W-:-:S03]  /*6360*/  @!P1 IADD3 R158, P3, R143, R164, RZ ;  /* 0x000000a48f9e9210 */ /* 0x000fc60007f7e0ff */
[----:B------:R-:W-:Y:S01]  /*6370*/  @!P1 IMAD.MOV.U32 R136, RZ, RZ, c[0x0][0x19c] ;  /* 0x00006700ff889624 */ /* 0x000fe200078e00ff */
[----:B------:R-:W-:Y:S01]  /*6380*/  @!P1 IADD3 R159, P2, R143, R162, RZ ;  /* 0x000000a28f9f9210 */ /* 0x000fe20007f5e0ff */
[----:B------:R-:W-:Y:S02]  /*6390*/  @!P1 IMAD.MOV.U32 R5, RZ, RZ, c[0x0][0x19c] ;  /* 0x00006700ff059624 */ /* 0x000fe400078e00ff */
[----:B------:R-:W-:Y:S02]  /*63a0*/  @!P1 IMAD.MOV.U32 R0, RZ, RZ, c[0x0][0x19c] ;  /* 0x00006700ff009624 */ /* 0x000fe400078e00ff */
[----:B------:R-:W-:Y:S02]  /*63b0*/  @!P1 IMAD R136, R136, 0xb0, RZ ;  /* 0x000000b088889824 */ /* 0x000fe400078e02ff */
[----:B------:R-:W-:Y:S02]  /*63c0*/  @!P1 IMAD R5, R5, 0xc0, RZ ;  /* 0x000000c005059824 */ /* 0x000fe400078e02ff */
[----:B------:R-:W-:Y:S01]  /*63d0*/  @!P1 IMAD R0, R0, 0xd0, RZ ;  /* 0x000000d000009824 */ /* 0x000fe200078e02ff */
[C---:B------:R-:W-:Y:S01]  /*63e0*/  @!P1 IADD3.X R136, R144.reuse, R171, R136, P4, !PT ;  /* 0x000000ab90889210 */ /* 0x040fe200027fe488 */
[----:B------:R-:W-:Y:S01]  /*63f0*/  IMAD.U32 R160, RZ, RZ, UR4 ;  /* 0x00000004ffa07e24 */ /* 0x000fe2000f8e00ff */
[C---:B------:R-:W-:Y:S01]  /*6400*/  @!P1 IADD3.X R165, R144.reuse, R165, R5, P3, !PT ;  /* 0x000000a590a59210 */ /* 0x040fe20001ffe405 */
[----:B------:R-:W-:Y:S01]  /*6410*/  @!P1 IMAD.MOV.U32 R5, RZ, RZ, c[0x0][0x19c] ;  /* 0x00006700ff059624 */ /* 0x000fe200078e00ff */
[----:B------:R-:W-:Y:S01]  /*6420*/  @!P1 IADD3.X R0, R144, R163, R0, P2, !PT ;  /* 0x000000a390009210 */ /* 0x000fe200017fe400 */
[----:B------:R-:W-:Y:S01]  /*6430*/  @!P1 IMAD.WIDE.U32 R160, R160, 0xe0, R202 ;  /* 0x000000e0a0a09825 */ /* 0x000fe200078e00ca */
[----:B------:R-:W-:-:S02]  /*6440*/  @!P1 IADD3 R142, P4, R143, R142, RZ ;  /* 0x0000008e8f8e9210 */ /* 0x000fc40007f9e0ff */
[----:B------:R-:W-:Y:S01]  /*6450*/  @!P1 IADD3 R140, P3, R143, R140, RZ ;  /* 0x0000008c8f8c9210 */ /* 0x000fe20007f7e0ff */
[----:B------:R-:W-:Y:S01]  /*6460*/  @!P1 IMAD R5, R5, 0xe0, RZ ;  /* 0x000000e005059824 */ /* 0x000fe200078e02ff */
[C---:B------:R-:W-:Y:S01]  /*6470*/  @!P1 IADD3 R138, P2, R143.reuse, R138, RZ ;  /* 0x0000008a8f8a9210 */ /* 0x040fe20007f5e0ff */
[----:B------:R-:W-:Y:S01]  /*6480*/  @!P1 IMAD.X R141, R144, 0x1, R141, P4 ;  /* 0x00000001908d9824 */ /* 0x000fe200020e068d */
[----:B------:R-:W-:Y:S01]  /*6490*/  @!P1 LEA R170, P4, R140, c[0x0][0x168], 0x1 ;  /* 0x00005a008caa9a11 */ /* 0x000fe200078808ff */
[----:B------:R-:W-:Y:S01]  /*64a0*/  @!P1 IMAD.X R139, R144, 0x1, R139, P3 ;  /* 0x00000001908b9824 */ /* 0x000fe200018e068b */
[----:B------:R-:W-:Y:S01]  /*64b0*/  @!P1 LEA R162, P3, R138, c[0x0][0x168], 0x1 ;  /* 0x00005a008aa29a11 */ /* 0x000fe200078608ff */
[----:B------:R-:W-:Y:S01]  /*64c0*/  @!P1 IMAD.X R137, R144, 0x1, R137, P2 ;  /* 0x0000000190899824 */ /* 0x000fe200010e0689 */
[----:B------:R-:W-:Y:S02]  /*64d0*/  @!P1 LEA R172, P5, R142, c[0x0][0x168], 0x1 ;  /* 0x00005a008eac9a11 */ /* 0x000fe400078a08ff */
[----:B------:R-:W-:-:S02]  /*64e0*/  @!P1 IADD3 R160, P2, R143, R160, RZ ;  /* 0x000000a08fa09210 */ /* 0x000fc40007f5e0ff */
[----:B------:R-:W-:Y:S02]  /*64f0*/  @!P1 LEA.HI.X R171, R140, c[0x0][0x16c], R139, 0x1, P4 ;  /* 0x00005b008cab9a11 */ /* 0x000fe400020f0c8b */
[----:B------:R-:W-:Y:S02]  /*6500*/  @!P1 LEA.HI.X R163, R138, c[0x0][0x16c], R137, 0x1, P3 ;  /* 0x00005b008aa39a11 */ /* 0x000fe400018f0c89 */
[----:B------:R-:W-:Y:S02]  /*6510*/  @!P1 LEA R140, P3, R146, c[0x0][0x168], 0x1 ;  /* 0x00005a00928c9a11 */ /* 0x000fe400078608ff */
[----:B------:R-:W-:Y:S02]  /*6520*/  @!P1 LEA.HI.X R173, R142, c[0x0][0x16c], R141, 0x1, P5 ;  /* 0x00005b008ead9a11 */ /* 0x000fe400028f0c8d */
[----:B------:R-:W-:Y:S02]  /*6530*/  @!P1 IADD3.X R5, R144, R161, R5, P2, !PT ;  /* 0x000000a190059210 */ /* 0x000fe400017fe405 */
[----:B------:R-:W-:Y:S01]  /*6540*/  @!P1 LEA R138, P2, R148, c[0x0][0x168], 0x1 ;  /* 0x00005a00948a9a11 */ /* 0x000fe200078408ff */
[----:B------:R-:W-:Y:S01]  /*6550*/  @!PT LDS RZ, [RZ] ;  /* 0x00000000fffff984 */ /* 0x000fe20000000800 */
[----:B------:R-:W-:Y:S01]  /*6560*/  @!PT LDS RZ, [RZ] ;  /* 0x00000000fffff984 */ /* 0x000fe20000000800 */
[----:B------:R-:W-:Y:S01]  /*6570*/  @!PT LDS RZ, [RZ] ;  /* 0x00000000fffff984 */ /* 0x000fe20000000800 */
[----:B------:R1:W-:Y:S01]  /*6580*/  @!P1 LDGSTS.E.BYPASS.LTC128B.128 [R244+0x3000], [R172.64] ;  /* 0x03000000acf49fae */ /* 0x0003e2000b901d54 */
[----:B------:R-:W-:-:S02]  /*6590*/  @!P1 LEA.HI.X R141, R146, c[0x0][0x16c], R145, 0x1, P3 ;  /* 0x00005b00928d9a11 */ /* 0x000fc400018f0c91 */
[----:B------:R-:W-:Y:S01]  /*65a0*/  @!P1 LEA R176, P5, R150, c[0x0][0x168], 0x1 ;  /* 0x00005a0096b09a11 */ /* 0x000fe200078a08ff */
[----:B------:R1:W-:Y:S01]  /*65b0*/  @P1 STS.128 [R244+0x3800], RZ ;  /* 0x003800fff4001388 */ /* 0x0003e20000000c00 */
[----:B------:R-:W-:Y:S02]  /*65c0*/  @!P1 LEA.HI.X R139, R148, c[0x0][0x16c], R147, 0x1, P2 ;  /* 0x00005b00948b9a11 */ /* 0x000fe400010f0c93 */
[----:B------:R-:W-:Y:S01]  /*65d0*/  @!P1 LEA R174, P4, R152, c[0x0][0x168], 0x1 ;  /* 0x00005a0098ae9a11 */ /* 0x000fe200078808ff */
[----:B------:R-:W-:Y:S01]  /*65e0*/  @!PT LDS RZ, [RZ] ;  /* 0x00000000fffff984 */ /* 0x000fe20000000800 */
[----:B------:R-:W-:Y:S01]  /*65f0*/  @!PT LDS RZ, [RZ] ;  /* 0x00000000fffff984 */ /* 0x000fe20000000800 */
[----:B------:R-:W-:Y:S01]  /*6600*/  @!PT LDS RZ, [RZ] ;  /* 0x00000000fffff984 */ /* 0x000fe20000000800 */
[----:B------:R1:W-:Y:S01]  /*6610*/  @!P1 LDGSTS.E.BYPASS.LTC128B.128 [R244+0x3800], [R140.64] ;  /* 0x038000008cf49fae */ /* 0x0003e2000b901d54 */
[----:B------:R-:W-:Y:S02]  /*6620*/  @!P1 LEA.HI.X R177, R150, c[0x0][0x16c], R149, 0x1, P5 ;  /* 0x00005b0096b19a11 */ /* 0x000fe400028f0c95 */
[----:B------:R-:W-:Y:S01]  /*6630*/  @!P1 LEA R146, P2, R156, c[0x0][0x168], 0x1 ;  /* 0x00005a009c929a11 */ /* 0x000fe200078408ff */
[----:B------:R1:W-:Y:S01]  /*6640*/  @P1 STS.128 [R244+0x4000], RZ ;  /* 0x004000fff4001388 */ /* 0x0003e20000000c00 */
[----:B------:R-:W-:-:S02]  /*6650*/  @!P1 LEA R148, P3, R154, c[0x0][0x168], 0x1 ;  /* 0x00005a009a949a11 */ /* 0x000fc400078608ff */
[----:B------:R-:W-:Y:S01]  /*6660*/  @!P1 LEA.HI.X R175, R152, c[0x0][0x16c], R151, 0x1, P4 ;  /* 0x00005b0098af9a11 */ /* 0x000fe200020f0c97 */
[----:B------:R-:W-:Y:S01]  /*6670*/  @!PT LDS RZ, [RZ] ;  /* 0x00000000fffff984 */ /* 0x000fe20000000800 */
[----:B------:R-:W-:Y:S01]  /*6680*/  @!PT LDS RZ, [RZ] ;  /* 0x00000000fffff984 */ /* 0x000fe20000000800 */
[----:B------:R-:W-:Y:S01]  /*6690*/  @!PT LDS RZ, [RZ] ;  /* 0x00000000fffff984 */ /* 0x000fe20000000800 */
[----:B------:R1:W-:Y:S01]  /*66a0*/  @!P1 LDGSTS.E.BYPASS.LTC128B.128 [R244+0x4000], [R170.64] ;  /* 0x04000000aaf49fae */ /* 0x0003e2000b901d54 */
[----:B------:R-:W-:Y:S02]  /*66b0*/  @!P1 LEA.HI.X R147, R156, c[0x0][0x16c], R155, 0x1, P2 ;  /* 0x00005b009c939a11 */ /* 0x000fe400010f0c9b */
[----:B------:R-:W-:Y:S01]  /*66c0*/  @!P1 LEA.HI.X R149, R154, c[0x0][0x16c], R153, 0x1, P3 ;  /* 0x00005b009a959a11 */ /* 0x000fe200018f0c99 */
[----:B------:R1:W-:Y:S01]  /*66d0*/  @P1 STS.128 [R244+0x4800], RZ ;  /* 0x004800fff4001388 */ /* 0x0003e20000000c00 */
[----:B------:R-:W-:Y:S02]  /*66e0*/  @!P1 LEA R156, P5, R157, c[0x0][0x168], 0x1 ;  /* 0x00005a009d9c9a11 */ /* 0x000fe400078a08ff */
[----:B------:R-:W-:Y:S01]  /*66f0*/  @!P1 LEA R154, P4, R158, c[0x0][0x168], 0x1 ;  /* 0x00005a009e9a9a11 */ /* 0x000fe200078808ff */
[----:B------:R-:W-:Y:S01]  /*6700*/  @!PT LDS RZ, [RZ] ;  /* 0x00000000fffff984 */ /* 0x000fe20000000800 */
[----:B------:R-:W-:Y:S01]  /*6710*/  @!PT LDS RZ, [RZ] ;  /* 0x00000000fffff984 */ /* 0x000fe20000000800 */
[----:B------:R-:W-:Y:S01]  /*6720*/  @!PT LDS RZ, [RZ] ;  /* 0x00000000fffff984 */ /* 0x000fe20000000800 */
[----:B------:R1:W-:Y:S01]  /*6730*/  @!P1 LDGSTS.E.BYPASS.LTC128B.128 [R244+0x4800], [R138.64] ;  /* 0x048000008af49fae */ /* 0x0003e2000b901d54 */
[----:B------:R-:W-:-:S02]  /*6740*/  @!P1 LEA R152, P3, R159, c[0x0][0x168], 0x1 ;  /* 0x00005a009f989a11 */ /* 0x000fc400078608ff */
[----:B------:R-:W-:Y:S01]  /*6750*/  @!P1 LEA.HI.X R157, R157, c[0x0][0x16c], R136, 0x1, P5 ;  /* 0x00005b009d9d9a11 */ /* 0x000fe200028f0c88 */
[----:B------:R1:W-:Y:S01]  /*6760*/  @P1 STS.128 [R244+0x5000], RZ ;  /* 0x005000fff4001388 */ /* 0x0003e20000000c00 */
[----:B------:R-:W-:Y:S02]  /*6770*/  @!P1 LEA R150, P2, R160, c[0x0][0x168], 0x1 ;  /* 0x00005a00a0969a11 */ /* 0x000fe400078408ff */
[----:B------:R-:W-:Y:S01]  /*6780*/  @!P1 LEA.HI.X R155, R158, c[0x0][0x16c], R165, 0x1, P4 ;  /* 0x00005b009e9b9a11 */ /* 0x000fe200020f0ca5 */
[----:B------:R-:W-:Y:S01]  /*6790*/  @!PT LDS RZ, [RZ] ;  /* 0x00000000fffff984 */ /* 0x000fe20000000800 */
[----:B------:R-:W-:Y:S01]  /*67a0*/  @!PT LDS RZ, [RZ] ;  /* 0x00000000fffff984 */ /* 0x000fe20000000800 */
[----:B------:R-:W-:Y:S01]  /*67b0*/  @!PT LDS RZ, [RZ] ;  /* 0x00000000fffff984 */ /* 0x000fe20000000800 */
[----:B------:R1:W-:Y:S01]  /*67c0*/  @!P1 LDGSTS.E.BYPASS.LTC128B.128 [R244+0x5000], [R176.64] ;  /* 0x05000000b0f49fae */ /* 0x0003e2000b901d54 */
[----:B------:R-:W-:Y:S02]  /*67d0*/  @!P1 LEA.HI.X R153, R159, c[0x0][0x16c], R0, 0x1, P3 ;  /* 0x00005b009f999a11 */ /* 0x000fe400018f0c00 */
[----:B------:R-:W-:Y:S01]  /*67e0*/  @!P1 LEA.HI.X R151, R160, c[0x0][0x16c], R5, 0x1, P2 ;  /* 0x00005b00a0979a11 */ /* 0x000fe200010f0c05 */
[----:B------:R1:W-:Y:S04]  /*67f0*/  @P1 STS.128 [R244+0x5800], RZ ;  /* 0x005800fff4001388 */ /* 0x0003e80000000c00 */
[----:B------:R-:W-:Y:S01]  /*6800*/  @!PT LDS RZ, [RZ] ;  /* 0x00000000fffff984 */ /* 0x000fe20000000800 */
[----:B------:R-:W-:Y:S01]  /*6810*/  @!PT LDS RZ, [RZ] ;  /* 0x00000000fffff984 */ /* 0x000fe20000000800 */
[----:B------:R-:W-:Y:S01]  /*6820*/  @!PT LDS RZ, [RZ] ;  /* 0x00000000fffff984 */ /* 0x000fe20000000800 */
[----:B------:R1:W-:Y:S04]  /*6830*/  @!P1 LDGSTS.E.BYPASS.LTC128B.128 [R244+0x5800], [R174.64] ;  /* 0x05800000aef49fae */ /* 0x0003e8000b901d54 */
        /* <DEDUP_REMOVED lines=35> */
[----:B------:R1:W-:Y:S01]  /*6a70*/  @P1 STS.128 [R244+0x9800], RZ ;  /* 0x009800fff4001388 */ /* 0x0003e20000000c00 */
[----:B------:R-:W-:Y:S05]  /*6a80*/  @P1 BRA `(.L_x_764) ;  /* 0x000000c000001947 */ /* 0x000fea0003800000 */
[----:B------:R-:W-:Y:S01]  /*6a90*/  IMAD.U32 R0, RZ, RZ, UR4 ;  /* 0x00000004ff007e24 */ /* 0x000fe2000f8e00ff */
[----:B------:R-:W-:-:S02]  /*6aa0*/  ULDC UR5, c[0x0][0x19c] ;  /* 0x0000670000057ab9 */ /* 0x000fc40000000800 */
[----:B------:R-:W-:Y:S01]  /*6ab0*/  UIMAD UR5, UR5, 0xf0, URZ ;  /* 0x000000f0050578a4 */ /* 0x000fe2000f8e023f */
[----:B------:R-:W-:-:S05]  /*6ac0*/  IMAD.WIDE.U32 R136, R0, 0xf0, R202 ;  /* 0x000000f000887825 */ /* 0x000fca00078e00ca */
[----:B------:R-:W-:-:S04]  /*6ad0*/  IADD3 R5, P1, R143, R136, RZ ;  /* 0x000000888f057210 */ /* 0x000fc80007f3e0ff */
[----:B------:R-:W-:Y:S02]  /*6ae0*/  IADD3.X R0, R144, UR5, R137, P1, !PT ;  /* 0x0000000590007c10 */ /* 0x000fe40008ffe489 */
[----:B------:R-:W-:-:S04]  /*6af0*/  LEA R136, P1, R5, c[0x0][0x168], 0x1 ;  /* 0x00005a0005887a11 */ /* 0x000fc800078208ff */
[----:B------:R-:W-:-:S05]  /*6b00*/  LEA.HI.X R137, R5, c[0x0][0x16c], R0, 0x1, P1 ;  /* 0x00005b0005897a11 */ /* 0x000fca00008f0c00 */
[----:B------:R-:W-:Y:S01]  /*6b10*/  @!PT LDS RZ, [RZ] ;  /* 0x00000000fffff984 */ /* 0x000fe20000000800 */
[----:B------:R-:W-:Y:S01]  /*6b20*/  @!PT LDS RZ, [RZ] ;  /* 0x00000000fffff984 */ /* 0x000fe20000000800 */
[----:B------:R-:W-:Y:S01]  /*6b30*/  @!PT LDS RZ, [RZ] ;  /* 0x00000000fffff984 */ /* 0x000fe20000000800 */
[----:B------:R2:W-:Y:S04]  /*6b40*/  LDGSTS.E.BYPASS.LTC128B.128 [R244+0x9800], [R136.64] ;  /* 0x0980000088f47fae */ /* 0x0005e8000b901d54 */
.L_x_764:
[----:B------:R-:W-:Y:S05]  /*6b50*/  BSYNC B0 ;  /* 0x0000000000007941 */ /* 0x000fea0003800000 */
.L_x_763:
[----:B------:R-:W0:Y:S01]  /*6b60*/  LDGDEPBAR ;  /* 0x00000000000079af */ /* 0x000e220000000000 */
[----:B------:R-:W-:-:S04]  /*6b70*/  IADD3 R202, P1, R143, R202, RZ ;  /* 0x000000ca8fca7210 */ /* 0x000fc80007f3e0ff */
[----:B------:R-:W-:Y:S02]  /*6b80*/  IADD3.X R203, R144, R203, RZ, P1, !PT ;  /* 0x000000cb90cb7210 */ /* 0x000fe40000ffe4ff */
.L_x_760:
[----:B------:R-:W-:-:S04]  /*6b90*/  IADD3 R0, R2, UR24, RZ ;  /* 0x0000001802007c10 */ /* 0x000fc8000fffe0ff */
[C---:B------:R-:W-:Y:S02]  /*6ba0*/  IADD3 R5, R0.reuse, 0x1, RZ ;  /* 0x0000000100057810 */ /* 0x040fe40007ffe0ff */
[C---:B------:R-:W-:Y:S02]  /*6bb0*/  IADD3 R2, R0.reuse, 0x8, RZ ;  /* 0x0000000800027810 */ /* 0x040fe40007ffe0ff */
[CC--:B------:R-:W-:Y:S02]  /*6bc0*/  ISETP.GE.AND P4, PT, R5.reuse, R209.reuse, PT ;  /* 0x000000d10500720c */ /* 0x0c0fe40003f86270 */
[-C--:B------:R-:W-:Y:S02]  /*6bd0*/  ISETP.GE.AND P6, PT, R5, R208.reuse, PT ;  /* 0x000000d00500720c */ /* 0x080fe40003fc6270 */
[----:B------:R-:W-:Y:S02]  /*6be0*/  ISETP.GE.AND P1, PT, R0, R208, PT ;  /* 0x000000d00000720c */ /* 0x000fe40003f26270 */
[----:B------:R-:W-:-:S02]  /*6bf0*/  ISETP.GE.AND P3, PT, R2, R209, PT ;  /* 0x000000d10200720c */ /* 0x000fc40003f66270 */
[C---:B--2---:R-:W-:Y:S02]  /*6c00*/  IADD3 R136, R0.reuse, 0x9, RZ ;  /* 0x0000000900887810 */ /* 0x044fe40007ffe0ff */
[----:B------:R-:W-:Y:S02]  /*6c10*/  IADD3 R5, R0, 0x10, RZ ;  /* 0x0000001000057810 */ /* 0x000fe40007ffe0ff */
[----:B------:R-:W-:Y:S02]  /*6c20*/  ISETP.GE.AND P2, PT, R2, R208, PT ;  /* 0x000000d00200720c */ /* 0x000fe40003f46270 */
[----:B------:R-:W-:Y:S02]  /*6c30*/  FSEL R2, R42, -INF , !P1 ;  /* 0xff8000002a027808 */ /* 0x000fe40004800000 */
[----:B------:R-:W-:Y:S02]  /*6c40*/  FSEL R235, R43, -INF , !P6 ;  /* 0xff8000002beb7808 */ /* 0x000fe40007000000 */
[----:B------:R-:W-:-:S02]  /*6c50*/  FSEL R233, R36, -INF , !P3 ;  /* 0xff80000024e97808 */ /* 0x000fc40005800000 */
[CC--:B------:R-:W-:Y:S02]  /*6c60*/  ISETP.GE.AND P1, PT, R136.reuse, R209.reuse, PT ;  /* 0x000000d18800720c */ /* 0x0c0fe40003f26270 */
[-C--:B------:R-:W-:Y:S02]  /*6c70*/  ISETP.GE.AND P5, PT, R136, R208.reuse, PT ;  /* 0x000000d08800720c */ /* 0x080fe40003fa6270 */
[C---:B------:R-:W-:Y:S02]  /*6c80*/  ISETP.GE.AND P6, PT, R5.reuse, R209, PT ;  /* 0x000000d10500720c */ /* 0x040fe40003fc6270 */
[----:B------:R-:W-:Y:S02]  /*6c90*/  ISETP.GE.AND P3, PT, R5, R208, PT ;  /* 0x000000d00500720c */ /* 0x000fe40003f66270 */
[C---:B------:R-:W-:Y:S02]  /*6ca0*/  IADD3 R42, R0.reuse, 0x11, RZ ;  /* 0x00000011002a7810 */ /* 0x040fe40007ffe0ff */
[----:B------:R-:W-:-:S02]  /*6cb0*/  IADD3 R5, R0, 0x18, RZ ;  /* 0x0000001800057810 */ /* 0x000fc40007ffe0ff */
[----:B------:R-:W-:Y:S02]  /*6cc0*/  FSEL R38, R38, -INF , !P2 ;  /* 0xff80000026267808 */ /* 0x000fe40005000000 */
[----:B------:R-:W-:Y:S02]  /*6cd0*/  FSEL R37, R37, -INF , !P1 ;  /* 0xff80000025257808 */ /* 0x000fe40004800000 */
[----:B------:R-:W-:Y:S02]  /*6ce0*/  FSEL R237, R39, -INF , !P5 ;  /* 0xff80000027ed7808 */ /* 0x000fe40006800000 */
[----:B------:R-:W-:Y:S02]  /*6cf0*/  FSEL R32, R32, -INF , !P6 ;  /* 0xff80000020207808 */ /* 0x000fe40007000000 */
[C---:B------:R-:W-:Y:S02]  /*6d00*/  ISETP.GE.AND P2, PT, R42.reuse, R209, PT ;  /* 0x000000d12a00720c */ /* 0x040fe40003f46270 */
[----:B------:R-:W-:-:S02]  /*6d10*/  ISETP.GE.AND P1, PT, R42, R208, PT ;  /* 0x000000d02a00720c */ /* 0x000fc40003f26270 */
[C---:B------:R-:W-:Y:S02]  /*6d20*/  ISETP.GE.AND P5, PT, R5.reuse, R209, PT ;  /* 0x000000d10500720c */ /* 0x040fe40003fa6270 */
[----:B------:R-:W-:Y:S02]  /*6d30*/  ISETP.GE.AND P6, PT, R5, R208, PT ;  /* 0x000000d00500720c */ /* 0x000fe40003fc6270 */
[C---:B------:R-:W-:Y:S02]  /*6d40*/  IADD3 R36, R0.reuse, 0x19, RZ ;  /* 0x0000001900247810 */ /* 0x040fe40007ffe0ff */
[----:B------:R-:W-:Y:S02]  /*6d50*/  IADD3 R5, R0, 0x20, RZ ;  /* 0x0000002000057810 */ /* 0x000fe40007ffe0ff */
[----:B------:R-:W-:Y:S02]  /*6d60*/  FSEL R39, R34, -INF , !P3 ;  /* 0xff80000022277808 */ /* 0x000fe40005800000 */
[----:B------:R-:W-:-:S02]  /*6d70*/  FSEL R42, R33, -INF , !P2 ;  /* 0xff800000212a7808 */ /* 0x000fc40005000000 */
[----:B------:R-:W-:Y:S02]  /*6d80*/  FSEL R35, R35, -INF , !P1 ;  /* 0xff80000023237808 */ /* 0x000fe40004800000 */
[----:B------:R-:W-:Y:S02]  /*6d90*/  FSEL R28, R28, -INF , !P5 ;  /* 0xff8000001c1c7808 */ /* 0x000fe40006800000 */
[CC--:B------:R-:W-:Y:S02]  /*6da0*/  ISETP.GE.AND P3, PT, R36.reuse, R209.reuse, PT ;  /* 0x000000d12400720c */ /* 0x0c0fe40003f66270 */
[-C--:B------:R-:W-:Y:S02]  /*6db0*/  ISETP.GE.AND P2, PT, R36, R208.reuse, PT ;  /* 0x000000d02400720c */ /* 0x080fe40003f46270 */
[C---:B------:R-:W-:Y:S02]  /*6dc0*/  ISETP.GE.AND P1, PT, R5.reuse, R209, PT ;  /* 0x000000d10500720c */ /* 0x040fe40003f26270 */
[----:B------:R-:W-:-:S02]  /*6dd0*/  ISETP.GE.AND P5, PT, R5, R208, PT ;  /* 0x000000d00500720c */ /* 0x000fc40003fa6270 */
[C---:B------:R-:W-:Y:S02]  /*6de0*/  IADD3 R34, R0.reuse, 0x21, RZ ;  /* 0x0000002100227810 */ /* 0x040fe40007ffe0ff */
[----:B------:R-:W-:Y:S02]  /*6df0*/  IADD3 R5, R0, 0x28, RZ ;  /* 0x0000002800057810 */ /* 0x000fe40007ffe0ff */
[----:B------:R-:W-:Y:S02]  /*6e00*/  FSEL R33, R30, -INF , !P6 ;  /* 0xff8000001e217808 */ /* 0x000fe40007000000 */
        /* <DEDUP_REMOVED lines=9> */
[----:B-1----:R-:W-:Y:S02]  /*6ea0*/  FSEL R168, R26, -INF , !P5 ;  /* 0xff8000001aa87808 */ /* 0x002fe40006800000 */
        /* <DEDUP_REMOVED lines=29> */
[----:B------:R-:W-:Y:S02]  /*7080*/  IADD3 R12, R0, 0x49, RZ ;  /* 0x00000049000c7810 */ /* 0x000fe40007ffe0ff */
[----:B------:R-:W-:Y:S02]  /*7090*/  FSEL R136, R14, -INF , !P3 ;  /* 0xff8000000e887808 */ /* 0x000fe40005800000 */
[----:B------:R-:W-:Y:S02]  /*70a0*/  FSEL R143, R13, -INF , !P2 ;  /* 0xff8000000d8f7808 */ /* 0x000fe40005000000 */
[----:B------:R-:W-:Y:S02]  /*70b0*/  FSEL R139, R15, -INF , !P1 ;  /* 0xff8000000f8b7808 */ /* 0x000fe40004800000 */
[----:B------:R-:W-:Y:S02]  /*70c0*/  FSEL R146, R8, -INF , !P5 ;  /* 0xff80000008927808 */ /* 0x000fe40006800000 */
[----:B------:R-:W-:-:S02]  /*70d0*/  FSEL R147, R10, -INF , !P6 ;  /* 0xff8000000a937808 */ /* 0x000fc40007000000 */
[CC--:B------:R-:W-:Y:S02]  /*70e0*/  ISETP.GE.AND P3, PT, R16.reuse, R209.reuse, PT ;  /* 0x000000d11000720c */ /* 0x0c0fe40003f66270 */
[-C--:B------:R-:W-:Y:S02]  /*70f0*/  ISETP.GE.AND P2, PT, R16, R208.reuse, PT ;  /* 0x000000d01000720c */ /* 0x080fe40003f46270 */
[CC--:B------:R-:W-:Y:S02]  /*7100*/  ISETP.GE.AND P1, PT, R5.reuse, R209.reuse, PT ;  /* 0x000000d10500720c */ /* 0x0c0fe40003f26270 */
[----:B------:R-:W-:Y:S02]  /*7110*/  ISETP.GE.AND P5, PT, R5, R208, PT ;  /* 0x000000d00500720c */ /* 0x000fe40003fa6270 */
[----:B------:R-:W-:Y:S02]  /*7120*/  ISETP.GE.AND P6, PT, R12, R209, PT ;  /* 0x000000d10c00720c */ /* 0x000fe40003fc6270 */
[----:B------:R-:W-:-:S02]  /*7130*/  IADD3 R5, R0, 0x50, RZ ;  /* 0x0000005000057810 */ /* 0x000fc40007ffe0ff */
[----:B------:R-:W-:Y:S02]  /*7140*/  IADD3 R8, R0, 0x51, RZ ;  /* 0x0000005100087810 */ /* 0x000fe40007ffe0ff */
[----:B------:R-:W-:Y:S02]  /*7150*/  FSEL R155, R9, -INF , !P3 ;  /* 0xff800000099b7808 */ /* 0x000fe40005800000 */
[----:B------:R-:W-:Y:S02]  /*7160*/  FSEL R142, R11, -INF , !P2 ;  /* 0xff8000000b8e7808 */ /* 0x000fe40005000000 */
[----:B------:R-:W-:Y:S02]  /*7170*/  FSEL R148, R52, -INF , !P1 ;  /* 0xff80000034947808 */ /* 0x000fe40004800000 */
[----:B------:R-:W-:Y:S02]  /*7180*/  FSEL R144, R54, -INF , !P5 ;  /* 0xff80000036907808 */ /* 0x000fe40006800000 */
[----:B------:R-:W-:-:S02]  /*7190*/  FSEL R157, R53, -INF , !P6 ;  /* 0xff800000359d7808 */ /* 0x000fc40007000000 */
[-C--:B------:R-:W-:Y:S02]  /*71a0*/  ISETP.GE.AND P3, PT, R12, R208.reuse, PT ;  /* 0x000000d00c00720c */ /* 0x080fe40003f66270 */
[CC--:B------:R-:W-:Y:S02]  /*71b0*/  ISETP.GE.AND P2, PT, R5.reuse, R209.reuse, PT ;  /* 0x000000d10500720c */ /* 0x0c0fe40003f46270 */
[-C--:B------:R-:W-:Y:S02]  /*71c0*/  ISETP.GE.AND P1, PT, R5, R208.reuse, PT ;  /* 0x000000d00500720c */ /* 0x080fe40003f26270 */
[C---:B------:R-:W-:Y:S02]  /*71d0*/  ISETP.GE.AND P5, PT, R8.reuse, R209, PT ;  /* 0x000000d10800720c */ /* 0x040fe40003fa6270 */
[----:B------:R-:W-:Y:S02]  /*71e0*/  ISETP.GE.AND P6, PT, R8, R208, PT ;  /* 0x000000d00800720c */ /* 0x000fe40003fc6270 */
[----:B------:R-:W-:-:S02]  /*71f0*/  IADD3 R5, R0, 0x58, RZ ;  /* 0x0000005800057810 */ /* 0x000fc40007ffe0ff */
[----:B------:R-:W-:Y:S02]  /*7200*/  IADD3 R8, R0, 0x59, RZ ;  /* 0x0000005900087810 */ /* 0x000fe40007ffe0ff */
[----:B------:R-:W-:Y:S02]  /*7210*/  FSEL R153, R55, -INF , !P3 ;  /* 0xff80000037997808 */ /* 0x000fe40005800000 */
[----:B------:R-:W-:Y:S02]  /*7220*/  FSEL R249, R48, -INF , !P2 ;  /* 0xff80000030f97808 */ /* 0x000fe40005000000 */
[----:B------:R-:W-:Y:S02]  /*7230*/  FSEL R159, R50, -INF , !P1 ;  /* 0xff800000329f7808 */ /* 0x000fe40004800000 */
[----:B------:R-:W-:Y:S02]  /*7240*/  FSEL R169, R49, -INF , !P5 ;  /* 0xff80000031a97808 */ /* 0x000fe40006800000 */
[----:B------:R-:W-:-:S02]  /*7250*/  ISETP.GE.AND P3, PT, R5, R209, PT ;  /* 0x000000d10500720c */ /* 0x000fc40003f66270 */
[-C--:B------:R-:W-:Y:S02]  /*7260*/  ISETP.GE.AND P2, PT, R5, R208.reuse, PT ;  /* 0x000000d00500720c */ /* 0x080fe40003f46270 */
[C---:B------:R-:W-:Y:S02]  /*7270*/  ISETP.GE.AND P1, PT, R8.reuse, R209, PT ;  /* 0x000000d10800720c */ /* 0x040fe40003f26270 */
[----:B------:R-:W-:Y:S02]  /*7280*/  ISETP.GE.AND P5, PT, R8, R208, PT ;  /* 0x000000d00800720c */ /* 0x000fe40003fa6270 */
[C---:B------:R-:W-:Y:S02]  /*7290*/  IADD3 R5, R0.reuse, 0x60, RZ ;  /* 0x0000006000057810 */ /* 0x040fe40007ffe0ff */
[----:B------:R-:W-:Y:S02]  /*72a0*/  IADD3 R8, R0, 0x61, RZ ;  /* 0x0000006100087810 */ /* 0x000fe40007ffe0ff */
[----:B------:R-:W-:-:S02]  /*72b0*/  FSEL R150, R51, -INF , !P6 ;  /* 0xff80000033967808 */ /* 0x000fc40007000000 */
[----:B------:R-:W-:Y:S02]  /*72c0*/  FSEL R245, R44, -INF , !P3 ;  /* 0xff8000002cf57808 */ /* 0x000fe40005800000 */
[----:B------:R-:W-:Y:S02]  /*72d0*/  FSEL R251, R46, -INF , !P2 ;  /* 0xff8000002efb7808 */ /* 0x000fe40005000000 */
[----:B------:R-:W-:Y:S02]  /*72e0*/  FSEL R175, R45, -INF , !P1 ;  /* 0xff8000002daf7808 */ /* 0x000fe40004800000 */
[CC--:B------:R-:W-:Y:S02]  /*72f0*/  ISETP.GE.AND P6, PT, R5.reuse, R209.reuse, PT ;  /* 0x000000d10500720c */ /* 0x0c0fe40003fc6270 */
[----:B------:R-:W-:Y:S02]  /*7300*/  ISETP.GE.AND P3, PT, R5, R208, PT ;  /* 0x000000d00500720c */ /* 0x000fe40003f66270 */
[----:B------:R-:W-:-:S02]  /*7310*/  ISETP.GE.AND P2, PT, R8, R209, PT ;  /* 0x000000d10800720c */ /* 0x000fc40003f46270 */
[----:B------:R-:W-:Y:S02]  /*7320*/  ISETP.GE.AND P1, PT, R8, R208, PT ;  /* 0x000000d00800720c */ /* 0x000fe40003f26270 */
[C---:B------:R-:W-:Y:S02]  /*7330*/  IADD3 R5, R0.reuse, 0x68, RZ ;  /* 0x0000006800057810 */ /* 0x040fe40007ffe0ff */
[----:B------:R-:W-:Y:S02]  /*7340*/  IADD3 R8, R0, 0x69, RZ ;  /* 0x0000006900087810 */ /* 0x000fe40007ffe0ff */
[----:B------:R-:W-:Y:S02]  /*7350*/  FSEL R163, R47, -INF , !P5 ;  /* 0xff8000002fa37808 */ /* 0x000fe40006800000 */
[----:B------:R-:W-:Y:S02]  /*7360*/  FSEL R219, R132, -INF , !P6 ;  /* 0xff80000084db7808 */ /* 0x000fe40007000000 */
[----:B------:R-:W-:-:S02]  /*7370*/  FSEL R181, R134, -INF , !P3 ;  /* 0xff80000086b57808 */ /* 0x000fc40005800000 */
[----:B------:R-:W-:Y:S02]  /*7380*/  FSEL R197, R133, -INF , !P2 ;  /* 0xff80000085c57808 */ /* 0x000fe40005000000 */
        /* <DEDUP_REMOVED lines=39> */
[----:B------:R-:W-:Y:S02]  /*7600*/  ISETP.GE.AND P3, PT, R5, R208, PT ;  /* 0x000000d00500720c */ /* 0x000fe40003f66270 */
[----:B------:R-:W-:-:S02]  /*7610*/  ISETP.GE.AND P2, PT, R8, R209, PT ;  /* 0x000000d10800720c */ /* 0x000fc40003f46270 */
[----:B------:R-:W-:Y:S02]  /*7620*/  ISETP.GE.AND P1, PT, R8, R208, PT ;  /* 0x000000d00800720c */ /* 0x000fe40003f26270 */
[----:B------:R-:W-:Y:S02]  /*7630*/  IADD3 R8, R0, 0x91, RZ ;  /* 0x0000009100087810 */ /* 0x000fe40007ffe0ff */
[----:B------:R-:W-:Y:S02]  /*7640*/  FSEL R207, R123, -INF , !P6 ;  /* 0xff8000007bcf7808 */ /* 0x000fe40007000000 */
[----:B------:R-:W-:Y:S02]  /*7650*/  FMNMX.FTZ R9, R2, R235, !PT ;  /* 0x000000eb02097209 */ /* 0x000fe40007810000 */
[----:B------:R-:W-:Y:S02]  /*7660*/  ISETP.GE.AND P6, PT, R5, R209, PT ;  /* 0x000000d10500720c */ /* 0x000fe40003fc6270 */
[----:B------:R-:W-:-:S02]  /*7670*/  IADD3 R5, R0, 0x90, RZ ;  /* 0x0000009000057810 */ /* 0x000fc40007ffe0ff */
[----:B------:R-:W-:Y:S02]  /*7680*/  FSEL R179, R114, -INF , !P3 ;  /* 0xff80000072b37808 */ /* 0x000fe40005800000 */
[----:B------:R-:W-:Y:S02]  /*7690*/  FSEL R165, R113, -INF , !P2 ;  /* 0xff80000071a57808 */ /* 0x000fe40005000000 */
[C---:B------:R-:W-:Y:S02]  /*76a0*/  ISETP.GE.AND P3, PT, R8.reuse, R209, PT ;  /* 0x000000d10800720c */ /* 0x040fe40003f66270 */
[----:B------:R-:W-:Y:S02]  /*76b0*/  ISETP.GE.AND P2, PT, R8, R208, PT ;  /* 0x000000d00800720c */ /* 0x000fe40003f46270 */
[----:B------:R-:W-:Y:S02]  /*76c0*/  FMNMX.FTZ R8, R38, R9, !PT ;  /* 0x0000000926087209 */ /* 0x000fe40007810000 */
[----:B------:R-:W-:-:S02]  /*76d0*/  FSEL R183, R119, -INF , !P5 ;  /* 0xff80000077b77808 */ /* 0x000fc40006800000 */
[-C--:B------:R-:W-:Y:S02]  /*76e0*/  ISETP.GE.AND P5, PT, R5, R209.reuse, PT ;  /* 0x000000d10500720c */ /* 0x080fe40003fa6270 */
[----:B------:R-:W-:Y:S02]  /*76f0*/  FMNMX.FTZ R8, R237, R8, !PT ;  /* 0x00000008ed087209 */ /* 0x000fe40007810000 */
[----:B------:R-:W-:Y:S02]  /*7700*/  FSEL R135, R108, -INF , !P5 ;  /* 0xff8000006c877808 */ /* 0x000fe40006800000 */
[----:B------:R-:W-:Y:S02]  /*7710*/  ISETP.GE.AND P5, PT, R0, R209, PT ;  /* 0x000000d10000720c */ /* 0x000fe40003fa6270 */
[----:B------:R-:W-:Y:S02]  /*7720*/  FMNMX.FTZ R8, R39, R8, !PT ;  /* 0x0000000827087209 */ /* 0x000fe40007810000 */
[----:B------:R-:W-:-:S02]  /*7730*/  FSEL R41, R41, -INF , !P4 ;  /* 0xff80000029297808 */ /* 0x000fc40006000000 */
[----:B------:R-:W-:Y:S02]  /*7740*/  FSEL R40, R40, -INF , !P5 ;  /* 0xff80000028287808 */ /* 0x000fe40006800000 */
[----:B------:R-:W-:Y:S02]  /*7750*/  FMNMX.FTZ R10, R35, R8, !PT ;  /* 0x00000008230a7209 */ /* 0x000fe40007810000 */
[----:B------:R-:W-:Y:S02]  /*7760*/  FMNMX.FTZ R8, R40, R41, !PT ;  /* 0x0000002928087209 */ /* 0x000fe40007810000 */
[----:B------:R-:W-:Y:S02]  /*7770*/  FMNMX.FTZ R10, R33, R10, !PT ;  /* 0x0000000a210a7209 */ /* 0x000fe40007810000 */
[----:B------:R-:W-:Y:S02]  /*7780*/  FSEL R171, R112, -INF , !P6 ;  /* 0xff80000070ab7808 */ /* 0x000fe40007000000 */
[----:B------:R-:W-:-:S02]  /*7790*/  FMNMX.FTZ R8, R233, R8, !PT ;  /* 0x00000008e9087209 */ /* 0x000fc40007810000 */
[----:B------:R-:W-:Y:S02]  /*77a0*/  ISETP.GE.AND P6, PT, R5, R208, PT ;  /* 0x000000d00500720c */ /* 0x000fe40003fc6270 */
[----:B------:R-:W-:Y:S02]  /*77b0*/  FMNMX.FTZ R9, R31, R10, !PT ;  /* 0x0000000a1f097209 */ /* 0x000fe40007810000 */
[----:B------:R-:W-:Y:S02]  /*77c0*/  IADD3 R5, R0, 0x98, RZ ;  /* 0x0000009800057810 */ /* 0x000fe40007ffe0ff */
[----:B------:R-:W-:Y:S02]  /*77d0*/  FMNMX.FTZ R11, R37, R8, !PT ;  /* 0x00000008250b7209 */ /* 0x000fe40007810000 */
[----:B------:R-:W-:Y:S02]  /*77e0*/  FSEL R177, R115, -INF , !P1 ;  /* 0xff80000073b17808 */ /* 0x000fe40004800000 */
[----:B------:R-:W-:-:S02]  /*77f0*/  FMNMX.FTZ R9, R168, R9, !PT ;  /* 0x00000009a8097209 */ /* 0x000fc40007810000 */
[C---:B------:R-:W-:Y:S02]  /*7800*/  ISETP.GE.AND P4, PT, R5.reuse, R209, PT ;  /* 0x000000d10500720c */ /* 0x040fe40003f86270 */
[----:B------:R-:W-:Y:S02]  /*7810*/  ISETP.GE.AND P1, PT, R5, R208, PT ;  /* 0x000000d00500720c */ /* 0x000fe40003f26270 */
[----:B------:R-:W-:Y:S02]  /*7820*/  IADD3 R5, R0, 0x99, RZ ;  /* 0x0000009900057810 */ /* 0x000fe40007ffe0ff */
[----:B------:R-:W-:Y:S02]  /*7830*/  FMNMX.FTZ R11, R32, R11, !PT ;  /* 0x0000000b200b7209 */ /* 0x000fe40007810000 */
[----:B------:R-:W-:Y:S02]  /*7840*/  FMNMX.FTZ R9, R166, R9, !PT ;  /* 0x00000009a6097209 */ /* 0x000fe40007810000 */
[----:B------:R-:W-:-:S02]  /*7850*/  FSEL R161, R110, -INF , !P6 ;  /* 0xff8000006ea17808 */ /* 0x000fc40007000000 */
[----:B------:R-:W-:Y:S02]  /*7860*/  FSEL R109, R109, -INF , !P3 ;  /* 0xff8000006d6d7808 */ /* 0x000fe40005800000 */
[C---:B------:R-:W-:Y:S02]  /*7870*/  ISETP.GE.AND P6, PT, R5.reuse, R209, PT ;  /* 0x000000d10500720c */ /* 0x040fe40003fc6270 */
[----:B------:R-:W-:Y:S02]  /*7880*/  ISETP.GE.AND P3, PT, R5, R208, PT ;  /* 0x000000d00500720c */ /* 0x000fe40003f66270 */
[----:B------:R-:W-:Y:S02]  /*7890*/  IADD3 R5, R0, 0xa0, RZ ;  /* 0x000000a000057810 */ /* 0x000fe40007ffe0ff */
[----:B------:R-:W-:Y:S02]  /*78a0*/  FMNMX.FTZ R11, R42, R11, !PT ;  /* 0x0000000b2a0b7209 */ /* 0x000fe40007810000 */
[----:B------:R-:W-:-:S02]  /*78b0*/  FMNMX.FTZ R9, R164, R9, !PT ;  /* 0x00000009a4097209 */ /* 0x000fc40007810000 */
[----:B------:R-:W-:Y:S02]  /*78c0*/  FSEL R151, R111, -INF , !P2 ;  /* 0xff8000006f977808 */ /* 0x000fe40005000000 */
[C---:B------:R-:W-:Y:S02]  /*78d0*/  ISETP.GE.AND P5, PT, R5.reuse, R209, PT ;  /* 0x000000d10500720c */ /* 0x040fe40003fa6270 */
[----:B------:R-:W-:Y:S02]  /*78e0*/  ISETP.GE.AND P2, PT, R5, R208, PT ;  /* 0x000000d00500720c */ /* 0x000fe40003f46270 */
[----:B------:R-:W-:Y:S02]  /*78f0*/  FMNMX.FTZ R12, R28, R11, !PT ;  /* 0x0000000b1c0c7209 */ /* 0x000fe40007810000 */
[----:B------:R-:W-:Y:S02]  /*7900*/  IADD3 R5, R0, 0xa1, RZ ;  /* 0x000000a100057810 */ /* 0x000fe40007ffe0ff */
[----:B------:R-:W-:-:S02]  /*7910*/  FMNMX.FTZ R10, R162, R9, !PT ;  /* 0x00000009a20a7209 */ /* 0x000fc40007810000 */
[----:B------:R-:W-:Y:S02]  /*7920*/  IADD3 R8, R0, 0xa8, RZ ;  /* 0x000000a800087810 */ /* 0x000fe40007ffe0ff */
[----:B------:R-:W-:Y:S02]  /*7930*/  FSEL R129, R104, -INF , !P4 ;  /* 0xff80000068817808 */ /* 0x000fe40006000000 */
[----:B------:R-:W-:Y:S02]  /*7940*/  FSEL R149, R106, -INF , !P1 ;  /* 0xff8000006a957808 */ /* 0x000fe40004800000 */
[----:B------:R-:W-:Y:S02]  /*7950*/  FMNMX.FTZ R9, R43, R12, !PT ;  /* 0x0000000c2b097209 */ /* 0x000fe40007810000 */
[C---:B------:R-:W-:Y:S02]  /*7960*/  ISETP.GE.AND P4, PT, R5.reuse, R209, PT ;  /* 0x000000d10500720c */ /* 0x040fe40003f86270 */
[----:B------:R-:W-:-:S02]  /*7970*/  ISETP.GE.AND P1, PT, R5, R208, PT ;  /* 0x000000d00500720c */ /* 0x000fc40003f26270 */
[----:B------:R-:W-:Y:S02]  /*7980*/  FMNMX.FTZ R11, R137, R10, !PT ;  /* 0x0000000a890b7209 */ /* 0x000fe40007810000 */
[----:B------:R-:W-:Y:S02]  /*7990*/  FSEL R5, R105, -INF , !P6 ;  /* 0xff80000069057808 */ /* 0x000fe40007000000 */
[----:B------:R-:W-:Y:S02]  /*79a0*/  FSEL R145, R107, -INF , !P3 ;  /* 0xff8000006b917808 */ /* 0x000fe40005800000 */
[C---:B------:R-:W-:Y:S02]  /*79b0*/  ISETP.GE.AND P6, PT, R8.reuse, R209, PT ;  /* 0x000000d10800720c */ /* 0x040fe40003fc6270 */
[----:B------:R-:W-:Y:S02]  /*79c0*/  ISETP.GE.AND P3, PT, R8, R208, PT ;  /* 0x000000d00800720c */ /* 0x000fe40003f66270 */
[----:B------:R-:W-:-:S02]  /*79d0*/  IADD3 R8, R0, 0xa9, RZ ;  /* 0x000000a900087810 */ /* 0x000fc40007ffe0ff */
[----:B------:R-:W-:Y:S02]  /*79e0*/  FMNMX.FTZ R9, R160, R9, !PT ;  /* 0x00000009a0097209 */ /* 0x000fe40007810000 */
[----:B------:R-:W-:Y:S02]  /*79f0*/  FMNMX.FTZ R11, R152, R11, !PT ;  /* 0x0000000b980b7209 */ /* 0x000fe40007810000 */
[----:B------:R-:W-:Y:S02]  /*7a00*/  FSEL R100, R100, -INF , !P5 ;  /* 0xff80000064647808 */ /* 0x000fe40006800000 */
[----:B------:R-:W-:Y:S02]  /*7a10*/  FSEL R102, R102, -INF , !P2 ;  /* 0xff80000066667808 */ /* 0x000fe40005000000 */
[C---:B------:R-:W-:Y:S02]  /*7a20*/  ISETP.GE.AND P5, PT, R8.reuse, R209, PT ;  /* 0x000000d10800720c */ /* 0x040fe40003fa6270 */
[----:B------:R-:W-:-:S02]  /*7a30*/  ISETP.GE.AND P2, PT, R8, R208, PT ;  /* 0x000000d00800720c */ /* 0x000fc40003f46270 */
[----:B------:R-:W-:Y:S02]  /*7a40*/  FMNMX.FTZ R9, R156, R9, !PT ;  /* 0x000000099c097209 */ /* 0x000fe40007810000 */
[----:B------:R-:W-:Y:S02]  /*7a50*/  FMNMX.FTZ R8, R136, R11, !PT ;  /* 0x0000000b88087209 */ /* 0x000fe40007810000 */
[----:B------:R-:W-:Y:S02]  /*7a60*/  FMNMX.FTZ R9, R158, R9, !PT ;  /* 0x000000099e097209 */ /* 0x000fe40007810000 */
[----:B------:R-:W-:Y:S02]  /*7a70*/  FMNMX.FTZ R8, R139, R8, !PT ;  /* 0x000000088b087209 */ /* 0x000fe40007810000 */
[----:B------:R-:W-:Y:S02]  /*7a80*/  FMNMX.FTZ R11, R154, R9, !PT ;  /* 0x000000099a0b7209 */ /* 0x000fe40007810000 */
[----:B------:R-:W-:-:S02]  /*7a90*/  FMNMX.FTZ R13, R147, R8, !PT ;  /* 0x00000008930d7209 */ /* 0x000fc40007810000 */
[----:B------:R-:W-:Y:S02]  /*7aa0*/  FMNMX.FTZ R8, R138, R11, !PT ;  /* 0x0000000b8a087209 */ /* 0x000fe40007810000 */
[----:B------:R-:W-:Y:S02]  /*7ab0*/  FMNMX.FTZ R13, R142, R13, !PT ;  /* 0x0000000d8e0d7209 */ /* 0x000fe40007810000 */
[----:B------:R-:W-:Y:S02]  /*7ac0*/  IADD3 R10, R0, 0xb0, RZ ;  /* 0x000000b0000a7810 */ /* 0x000fe40007ffe0ff */
[----:B------:R-:W-:Y:S02]  /*7ad0*/  FMNMX.FTZ R11, R141, R8, !PT ;  /* 0x000000088d0b7209 */ /* 0x000fe40007810000 */
[----:B------:R-:W-:Y:S02]  /*7ae0*/  FMNMX.FTZ R8, R144, R13, !PT ;  /* 0x0000000d90087209 */ /* 0x000fe40007810000 */
[----:B------:R-:W-:-:S02]  /*7af0*/  FSEL R101, R101, -INF , !P4 ;  /* 0xff80000065657808 */ /* 0x000fc40006000000 */
[----:B------:R-:W-:Y:S02]  /*7b00*/  FSEL R103, R103, -INF , !P1 ;  /* 0xff80000067677808 */ /* 0x000fe40004800000 */
[C---:B------:R-:W-:Y:S02]  /*7b10*/  ISETP.GE.AND P4, PT, R10.reuse, R209, PT ;  /* 0x000000d10a00720c */ /* 0x040fe40003f86270 */
[----:B------:R-:W-:Y:S02]  /*7b20*/  ISETP.GE.AND P1, PT, R10, R208, PT ;  /* 0x000000d00a00720c */ /* 0x000fe40003f26270 */
[----:B------:R-:W-:Y:S02]  /*7b30*/  FMNMX.FTZ R10, R140, R11, !PT ;  /* 0x0000000b8c0a7209 */ /* 0x000fe40007810000 */
[----:B------:R-:W-:Y:S02]  /*7b40*/  FMNMX.FTZ R8, R153, R8, !PT ;  /* 0x0000000899087209 */ /* 0x000fe40007810000 */
[----:B------:R-:W-:-:S02]  /*7b50*/  FMNMX.FTZ R13, R143, R10, !PT ;  /* 0x0000000a8f0d7209 */ /* 0x000fc40007810000 */
        /* <DEDUP_REMOVED lines=18> */
[----:B------:R-:W-:Y:S02]  /*7c80*/  IADD3 R9, R0, 0xb1, RZ ;  /* 0x000000b100097810 */ /* 0x000fe40007ffe0ff */
[----:B------:R-:W-:Y:S02]  /*7c90*/  FMNMX.FTZ R8, R215, R8, !PT ;  /* 0x00000008d7087209 */ /* 0x000fe40007810000 */
[----:B------:R-:W-:Y:S02]  /*7ca0*/  FSEL R96, R96, -INF , !P6 ;  /* 0xff80000060607808 */ /* 0x000fe40007000000 */
[----:B------:R-:W-:Y:S02]  /*7cb0*/  FSEL R98, R98, -INF , !P3 ;  /* 0xff80000062627808 */ /* 0x000fe40005800000 */
[----:B------:R-:W-:Y:S02]  /*7cc0*/  FMNMX.FTZ R10, R197, R10, !PT ;  /* 0x0000000ac50a7209 */ /* 0x000fe40007810000 */
[----:B------:R-:W-:-:S02]  /*7cd0*/  ISETP.GE.AND P6, PT, R9, R209, PT ;  /* 0x000000d10900720c */ /* 0x000fc40003fc6270 */
[----:B------:R-:W-:Y:S02]  /*7ce0*/  ISETP.GE.AND P3, PT, R9, R208, PT ;  /* 0x000000d00900720c */ /* 0x000fe40003f66270 */
[----:B------:R-:W-:Y:S02]  /*7cf0*/  FMNMX.FTZ R8, R211, R8, !PT ;  /* 0x00000008d3087209 */ /* 0x000fe40007810000 */
[----:B------:R-:W-:Y:S02]  /*7d00*/  IADD3 R9, R0, 0xb8, RZ ;  /* 0x000000b800097810 */ /* 0x000fe40007ffe0ff */
[----:B------:R-:W-:Y:S02]  /*7d10*/  FMNMX.FTZ R10, R217, R10, !PT ;  /* 0x0000000ad90a7209 */ /* 0x000fe40007810000 */
[----:B------:R-:W-:Y:S02]  /*7d20*/  FSEL R97, R97, -INF , !P5 ;  /* 0xff80000061617808 */ /* 0x000fe40006800000 */
[----:B------:R-:W-:-:S02]  /*7d30*/  FSEL R99, R99, -INF , !P2 ;  /* 0xff80000063637808 */ /* 0x000fc40005000000 */
[----:B------:R-:W-:Y:S02]  /*7d40*/  FMNMX.FTZ R8, R207, R8, !PT ;  /* 0x00000008cf087209 */ /* 0x000fe40007810000 */
[C---:B------:R-:W-:Y:S02]  /*7d50*/  ISETP.GE.AND P5, PT, R9.reuse, R209, PT ;  /* 0x000000d10900720c */ /* 0x040fe40003fa6270 */
[----:B------:R-:W-:Y:S02]  /*7d60*/  ISETP.GE.AND P2, PT, R9, R208, PT ;  /* 0x000000d00900720c */ /* 0x000fe40003f46270 */
[----:B------:R-:W-:Y:S02]  /*7d70*/  IADD3 R9, R0, 0xb9, RZ ;  /* 0x000000b900097810 */ /* 0x000fe40007ffe0ff */
[----:B------:R-:W-:Y:S02]  /*7d80*/  FMNMX.FTZ R10, R205, R10, !PT ;  /* 0x0000000acd0a7209 */ /* 0x000fe40007810000 */
[----:B------:R-:W-:-:S02]  /*7d90*/  FMNMX.FTZ R8, R187, R8, !PT ;  /* 0x00000008bb087209 */ /* 0x000fc40007810000 */
[----:B------:R-:W-:Y:S02]  /*7da0*/  FSEL R92, R92, -INF , !P4 ;  /* 0xff8000005c5c7808 */ /* 0x000fe40006000000 */
[----:B------:R-:W-:Y:S02]  /*7db0*/  FSEL R94, R94, -INF , !P1 ;  /* 0xff8000005e5e7808 */ /* 0x000fe40004800000 */
[C---:B------:R-:W-:Y:S02]  /*7dc0*/  ISETP.GE.AND P4, PT, R9.reuse, R209, PT ;  /* 0x000000d10900720c */ /* 0x040fe40003f86270 */
[----:B------:R-:W-:Y:S02]  /*7dd0*/  ISETP.GE.AND P1, PT, R9, R208, PT ;  /* 0x000000d00900720c */ /* 0x000fe40003f26270 */
[----:B------:R-:W-:Y:S02]  /*7de0*/  IADD3 R9, R0, 0xc0, RZ ;  /* 0x000000c000097810 */ /* 0x000fe40007ffe0ff */
[----:B------:R-:W-:-:S02]  /*7df0*/  FMNMX.FTZ R10, R199, R10, !PT ;  /* 0x0000000ac70a7209 */ /* 0x000fc40007810000 */
[----:B------:R-:W-:Y:S02]  /*7e00*/  FMNMX.FTZ R8, R183, R8, !PT ;  /* 0x00000008b7087209 */ /* 0x000fe40007810000 */
[----:B------:R-:W-:Y:S02]  /*7e10*/  FSEL R93, R93, -INF , !P6 ;  /* 0xff8000005d5d7808 */ /* 0x000fe40007000000 */
[----:B------:R-:W-:Y:S02]  /*7e20*/  FSEL R95, R95, -INF , !P3 ;  /* 0xff8000005f5f7808 */ /* 0x000fe40005800000 */
[C---:B------:R-:W-:Y:S02]  /*7e30*/  ISETP.GE.AND P6, PT, R9.reuse, R209, PT ;  /* 0x000000d10900720c */ /* 0x040fe40003fc6270 */
[----:B------:R-:W-:Y:S02]  /*7e40*/  ISETP.GE.AND P3, PT, R9, R208, PT ;  /* 0x000000d00900720c */ /* 0x000fe40003f66270 */
        /* <DEDUP_REMOVED lines=23> */
[C---:B------:R-:W-:Y:S02]  /*7fc0*/  IADD3 R8, R0.reuse, 0xd1, RZ ;  /* 0x000000d100087810 */ /* 0x040fe40007ffe0ff */
[----:B------:R-:W-:-:S02]  /*7fd0*/  IADD3 R9, R0, 0xd0, RZ ;  /* 0x000000d000097810 */ /* 0x000fc40007ffe0ff */
[----:B------:R-:W-:Y:S02]  /*7fe0*/  FMNMX.FTZ R14, R167, R14, !PT ;  /* 0x0000000ea70e7209 */ /* 0x000fe40007810000 */
[----:B------:R-:W-:Y:S02]  /*7ff0*/  FMNMX.FTZ R12, R149, R12, !PT ;  /* 0x0000000c950c7209 */ /* 0x000fe40007810000 */
        /* <DEDUP_REMOVED lines=40> */
[----:B------:R-:W-:Y:S02]  /*8280*/  FMNMX.FTZ R11, R91, R12, !PT ;  /* 0x0000000c5b0b7209 */ /* 0x000fe40007810000 */
[----:B------:R-:W-:Y:S02]  /*8290*/  IADD3 R8, R0, 0xe1, RZ ;  /* 0x000000e100087810 */ /* 0x000fe40007ffe0ff */
[----:B------:R-:W-:Y:S02]  /*82a0*/  FMNMX.FTZ R9, R97, R10, !PT ;  /* 0x0000000a61097209 */ /* 0x000fe40007810000 */
[----:B------:R-:W-:Y:S02]  /*82b0*/  FMNMX.FTZ R12, R86, R11, !PT ;  /* 0x0000000b560c7209 */ /* 0x000fe40007810000 */
[----:B------:R-:W-:Y:S02]  /*82c0*/  FSEL R72, R72, -INF , !P6 ;  /* 0xff80000048487808 */ /* 0x000fe40007000000 */
[----:B------:R-:W-:-:S02]  /*82d0*/  FSEL R74, R74, -INF , !P3 ;  /* 0xff8000004a4a7808 */ /* 0x000fc40005800000 */
[C---:B------:R-:W-:Y:S02]  /*82e0*/  ISETP.GE.AND P6, PT, R8.reuse, R209, PT ;  /* 0x000000d10800720c */ /* 0x040fe40003fc6270 */
[----:B------:R-:W-:Y:S02]  /*82f0*/  ISETP.GE.AND P3, PT, R8, R208, PT ;  /* 0x000000d00800720c */ /* 0x000fe40003f66270 */
        /* <DEDUP_REMOVED lines=11> */
[----:B------:R-:W-:Y:S02]  /*83b0*/  FMNMX.FTZ R9, R89, R10, !PT ;  /* 0x0000000a59097209 */ /* 0x000fe40007810000 */
[----:B------:R-:W-:Y:S02]  /*83c0*/  FMNMX.FTZ R12, R78, R11, !PT ;  /* 0x0000000b4e0c7209 */ /* 0x000fe40007810000 */
[----:B------:R-:W-:Y:S02]  /*83d0*/  IADD3 R8, R0, 0xe9, RZ ;  /* 0x000000e900087810 */ /* 0x000fe40007ffe0ff */
[----:B------:R-:W-:Y:S02]  /*83e0*/  FMNMX.FTZ R10, R84, R9, !PT ;  /* 0x00000009540a7209 */ /* 0x000fe40007810000 */
[----:B------:R-:W-:-:S02]  /*83f0*/  FMNMX.FTZ R11, R79, R12, !PT ;  /* 0x0000000c4f0b7209 */ /* 0x000fc40007810000 */
[----:B------:R-:W-:Y:S02]  /*8400*/  FSEL R68, R68, -INF , !P4 ;  /* 0xff80000044447808 */ /* 0x000fe40006000000 */
[----:B------:R-:W-:Y:S02]  /*8410*/  FSEL R70, R70, -INF , !P1 ;  /* 0xff80000046467808 */ /* 0x000fe40004800000 */
[C---:B------:R-:W-:Y:S02]  /*8420*/  ISETP.GE.AND P4, PT, R8.reuse, R209, PT ;  /* 0x000000d10800720c */ /* 0x040fe40003f86270 */
[----:B------:R-:W-:Y:S02]  /*8430*/  ISETP.GE.AND P1, PT, R8, R208, PT ;  /* 0x000000d00800720c */ /* 0x000fe40003f26270 */
[----:B------:R-:W-:Y:S02]  /*8440*/  FMNMX.FTZ R9, R85, R10, !PT ;  /* 0x0000000a55097209 */ /* 0x000fe40007810000 */
[----:B------:R-:W-:-:S02]  /*8450*/  FMNMX.FTZ R8, R74, R11, !PT ;  /* 0x0000000b4a087209 */ /* 0x000fc40007810000 */
[----:B------:R-:W-:Y:S02]  /*8460*/  FMNMX.FTZ R12, R80, R9, !PT ;  /* 0x00000009500c7209 */ /* 0x000fe40007810000 */
[----:B------:R-:W-:Y:S02]  /*8470*/  FMNMX.FTZ R13, R75, R8, !PT ;  /* 0x000000084b0d7209 */ /* 0x000fe40007810000 */
[----:B------:R-:W-:Y:S02]  /*8480*/  FMNMX.FTZ R11, R81, R12, !PT ;  /* 0x0000000c510b7209 */ /* 0x000fe40007810000 */
[----:B------:R-:W-:Y:S02]  /*8490*/  FSEL R71, R71, -INF , !P3 ;  /* 0xff80000047477808 */ /* 0x000fe40005800000 */
[----:B------:R-:W-:Y:S02]  /*84a0*/  FMNMX.FTZ R12, R70, R13, !PT ;  /* 0x0000000d460c7209 */ /* 0x000fe40007810000 */
[----:B------:R-:W-:-:S02]  /*84b0*/  FMNMX.FTZ R14, R76, R11, !PT ;  /* 0x0000000b4c0e7209 */ /* 0x000fc40007810000 */
[----:B------:R-:W-:Y:S02]  /*84c0*/  IADD3 R10, R0, 0xf0, RZ ;  /* 0x000000f0000a7810 */ /* 0x000fe40007ffe0ff */
[----:B------:R-:W-:Y:S02]  /*84d0*/  FSEL R66, R66, -INF , !P2 ;  /* 0xff80000042427808 */ /* 0x000fe40005000000 */
[----:B------:R-:W-:Y:S02]  /*84e0*/  FMNMX.FTZ R13, R71, R12, !PT ;  /* 0x0000000c470d7209 */ /* 0x000fe40007810000 */
[----:B------:R-:W-:Y:S02]  /*84f0*/  FMNMX.FTZ R11, R77, R14, !PT ;  /* 0x0000000e4d0b7209 */ /* 0x000fe40007810000 */
[----:B------:R-:W-:Y:S02]  /*8500*/  IADD3 R9, R0, 0xf1, RZ ;  /* 0x000000f100097810 */ /* 0x000fe40007ffe0ff */
[----:B------:R-:W-:-:S02]  /*8510*/  ISETP.GE.AND P2, PT, R10, R208, PT ;  /* 0x000000d00a00720c */ /* 0x000fc40003f46270 */
[----:B------:R-:W-:Y:S02]  /*8520*/  FSEL R67, R67, -INF , !P1 ;  /* 0xff80000043437808 */ /* 0x000fe40004800000 */
[----:B------:R-:W-:Y:S02]  /*8530*/  FMNMX.FTZ R14, R66, R13, !PT ;  /* 0x0000000d420e7209 */ /* 0x000fe40007810000 */
[----:B------:R-:W-:Y:S02]  /*8540*/  FMNMX.FTZ R12, R72, R11, !PT ;  /* 0x0000000b480c7209 */ /* 0x000fe40007810000 */
[----:B------:R-:W-:Y:S02]  /*8550*/  IADD3 R8, R0, 0xf8, RZ ;  /* 0x000000f800087810 */ /* 0x000fe40007ffe0ff */
[----:B------:R-:W-:Y:S02]  /*8560*/  ISETP.GE.AND P1, PT, R9, R208, PT ;  /* 0x000000d00900720c */ /* 0x000fe40003f26270 */
[----:B------:R-:W-:-:S02]  /*8570*/  FSEL R62, R62, -INF , !P2 ;  /* 0xff8000003e3e7808 */ /* 0x000fc40005000000 */
[----:B------:R-:W-:Y:S02]  /*8580*/  FMNMX.FTZ R13, R67, R14, !PT ;  /* 0x0000000e430d7209 */ /* 0x000fe40007810000 */
[----:B------:R-:W-:Y:S02]  /*8590*/  FMNMX.FTZ R11, R73, R12, !PT ;  /* 0x0000000c490b7209 */ /* 0x000fe40007810000 */
[----:B------:R-:W-:Y:S02]  /*85a0*/  IADD3 R0, R0, 0xf9, RZ ;  /* 0x000000f900007810 */ /* 0x000fe40007ffe0ff */
[----:B------:R-:W-:Y:S02]  /*85b0*/  ISETP.GE.AND P2, PT, R8, R208, PT ;  /* 0x000000d00800720c */ /* 0x000fe40003f46270 */
[----:B------:R-:W-:Y:S02]  /*85c0*/  FSEL R63, R63, -INF , !P1 ;  /* 0xff8000003f3f7808 */ /* 0x000fe40004800000 */
[----:B------:R-:W-:-:S02]  /*85d0*/  FMNMX.FTZ R14, R62, R13, !PT ;  /* 0x0000000d3e0e7209 */ /* 0x000fc40007810000 */
[----:B------:R-:W-:Y:S02]  /*85e0*/  FSEL R69, R69, -INF , !P6 ;  /* 0xff80000045457808 */ /* 0x000fe40007000000 */
[----:B------:R-:W-:Y:S02]  /*85f0*/  FMNMX.FTZ R12, R68, R11, !PT ;  /* 0x0000000b440c7209 */ /* 0x000fe40007810000 */
[----:B------:R-:W-:Y:S02]  /*8600*/  ISETP.GE.AND P1, PT, R0, R208, PT ;  /* 0x000000d00000720c */ /* 0x000fe40003f26270 */
[----:B------:R-:W-:Y:S02]  /*8610*/  FSEL R104, R58, -INF , !P2 ;  /* 0xff8000003a687808 */ /* 0x000fe40005000000 */
[----:B------:R-:W-:Y:S02]  /*8620*/  FMNMX.FTZ R11, R63, R14, !PT ;  /* 0x0000000e3f0b7209 */ /* 0x000fe40007810000 */
[----:B------:R-:W-:-:S02]  /*8630*/  FMNMX.FTZ R13, R69, R12, !PT ;  /* 0x0000000c450d7209 */ /* 0x000fc40007810000 */
[----:B------:R-:W-:Y:S02]  /*8640*/  FSEL R64, R64, -INF , !P5 ;  /* 0xff80000040407808 */ /* 0x000fe40006800000 */
[----:B------:R-:W-:Y:S02]  /*8650*/  FSEL R105, R59, -INF , !P1 ;  /* 0xff8000003b697808 */ /* 0x000fe40004800000 */
[----:B------:R-:W-:Y:S02]  /*8660*/  FMNMX.FTZ R12, R104, R11, !PT ;  /* 0x0000000b680c7209 */ /* 0x000fe40007810000 */
[----:B------:R-:W-:Y:S02]  /*8670*/  ISETP.GE.AND P1, PT, R10, R209, PT ;  /* 0x000000d10a00720c */ /* 0x000fe40003f26270 */
[----:B------:R-:W-:Y:S02]  /*8680*/  FSEL R65, R65, -INF , !P4 ;  /* 0xff80000041417808 */ /* 0x000fe40006000000 */
[----:B------:R-:W-:-:S02]  /*8690*/  FMNMX.FTZ R14, R64, R13, !PT ;  /* 0x0000000d400e7209 */ /* 0x000fc40007810000 */
[----:B------:R-:W-:Y:S02]  /*86a0*/  FMNMX.FTZ R10, R105, R12, !PT ;  /* 0x0000000c690a7209 */ /* 0x000fe40007810000 */
[-C--:B------:R-:W-:Y:S02]  /*86b0*/  ISETP.GE.AND P2, PT, R9, R209.reuse, PT ;  /* 0x000000d10900720c */ /* 0x080fe40003f46270 */
[----:B------:R-:W-:Y:S01]  /*86c0*/  FSEL R60, R60, -INF , !P1 ;  /* 0xff8000003c3c7808 */ /* 0x000fe20004800000 */
[----:B------:R-:W1:Y:S01]  /*86d0*/  SHFL.BFLY PT, R9, R10, 0x2, 0x1f ;  /* 0x0c401f000a097f89 */ /* 0x000e6200000e0000 */
[----:B------:R-:W-:Y:S02]  /*86e0*/  FMNMX.FTZ R11, R65, R14, !PT ;  /* 0x0000000e410b7209 */ /* 0x000fe40007810000 */
[----:B------:R-:W-:Y:S02]  /*86f0*/  ISETP.GE.AND P1, PT, R8, R209, PT ;  /* 0x000000d10800720c */ /* 0x000fe40003f26270 */
[----:B------:R-:W-:-:S02]  /*8700*/  FSEL R61, R61, -INF , !P2 ;  /* 0xff8000003d3d7808 */ /* 0x000fc40005000000 */
[----:B------:R-:W-:Y:S02]  /*8710*/  FMNMX.FTZ R8, R60, R11, !PT ;  /* 0x0000000b3c087209 */ /* 0x000fe40007810000 */
[----:B------:R-:W-:Y:S02]  /*8720*/  ISETP.GE.AND P2, PT, R0, R209, PT ;  /* 0x000000d10000720c */ /* 0x000fe40003f46270 */
[----:B------:R-:W-:Y:S02]  /*8730*/  FSEL R106, R56, -INF , !P1 ;  /* 0xff800000386a7808 */ /* 0x000fe40004800000 */
[----:B------:R-:W-:Y:S02]  /*8740*/  FMNMX.FTZ R11, R61, R8, !PT ;  /* 0x000000083d0b7209 */ /* 0x000fe40007810000 */
[----:B------:R-:W-:Y:S02]  /*8750*/  FSEL R113, R57, -INF , !P2 ;  /* 0xff80000039717808 */ /* 0x000fe40005000000 */
[----:B------:R-:W-:-:S04]  /*8760*/  FMNMX.FTZ R0, R106, R11, !PT ;  /* 0x0000000b6a007209 */ /* 0x000fc80007810000 */
[----:B------:R-:W-:Y:S02]  /*8770*/  FMNMX.FTZ R13, R113, R0, !PT ;  /* 0x00000000710d7209 */ /* 0x000fe40007810000 */
[----:B-1----:R-:W-:-:S03]  /*8780*/  FMNMX.FTZ R11, R10, R9, !PT ;  /* 0x000000090a0b7209 */ /* 0x002fc60007810000 */
[----:B------:R-:W1:Y:S04]  /*8790*/  SHFL.BFLY PT, R8, R13, 0x2, 0x1f ;  /* 0x0c401f000d087f89 */ /* 0x000e6800000e0000 */
[----:B------:R-:W2:Y:S01]  /*87a0*/  SHFL.BFLY PT, R0, R11, 0x1, 0x1f ;  /* 0x0c201f000b007f89 */ /* 0x000ea200000e0000 */
[----:B-1----:R-:W-:Y:S02]  /*87b0*/  FMNMX.FTZ R9, R13, R8, !PT ;  /* 0x000000080d097209 */ /* 0x002fe40007810000 */
[----:B--2---:R-:W-:-:S03]  /*87c0*/  FMNMX.FTZ R0, R11, R0, !PT ;  /* 0x000000000b007209 */ /* 0x004fc60007810000 */
[----:B------:R-:W1:Y:S01]  /*87d0*/  SHFL.BFLY PT, R8, R9, 0x1, 0x1f ;  /* 0x0c201f0009087f89 */ /* 0x000e6200000e0000 */
[C---:B------:R-:W-:Y:S01]  /*87e0*/  FSETP.NEU.FTZ.AND P1, PT, R0.reuse, -INF , PT ;  /* 0xff8000000000780b */ /* 0x040fe20003f3d000 */
[----:B------:R-:W-:-:S05]  /*87f0*/  FMUL.FTZ R112, R0, c[0x0][0x23c] ;  /* 0x00008f0000707a20 */ /* 0x000fca0000410000 */
[----:B------:R-:W-:-:S05]  /*8800*/  FSEL R112, R112, RZ, P1 ;  /* 0x000000ff70707208 */ /* 0x000fca0000800000 */
[--C-:B------:R-:W-:Y:S02]  /*8810*/  FFMA.FTZ R107, R237, c[0x0][0x23c], -R112.reuse ;  /* 0x00008f00ed6b7a23 */ /* 0x100fe40000010870 */
[----:B------:R-:W-:Y:S02]  /*8820*/  IMAD.SHL.U32 R237, R4, 0x2, RZ ;  /* 0x0000000204ed7824 */ /* 0x000fe400078e00ff */
[--C-:B------:R-:W-:Y:S02]  /*8830*/  FFMA.FTZ R111, R2, c[0x0][0x23c], -R112.reuse ;  /* 0x00008f00026f7a23 */ /* 0x100fe40000010870 */
[----:B------:R-:W-:Y:S01]  /*8840*/  FFMA.FTZ R110, R235, c[0x0][0x23c], -R112 ;  /* 0x00008f00eb6e7a23 */ /* 0x000fe20000010870 */
[----:B------:R-:W-:Y:S01]  /*8850*/  LDSM.16.MT88.4 R20, [R237+0xa000] ;  /* 0x00a00000ed14783b */ /* 0x000fe20000004200 */
[--C-:B------:R-:W-:Y:S01]  /*8860*/  IMAD R235, R243, 0x2, R237.reuse ;  /* 0x00000002f3eb7824 */ /* 0x100fe200078e02ed */
[----:B------:R-:W-:Y:S01]  /*8870*/  MUFU.EX2 R107, R107 ;  /* 0x0000006b006b7308 */ /* 0x000fe20000000800 */
[----:B-1----:R-:W-:Y:S01]  /*8880*/  FMNMX.FTZ R2, R9, R8, !PT ;  /* 0x0000000809027209 */ /* 0x002fe20007810000 */
[----:B------:R-:W-:-:S02]  /*8890*/  IMAD R234, R3, 0x2, R237 ;  /* 0x0000000203ea7824 */ /* 0x000fc400078e02ed */
[----:B------:R-:W1:Y:S01]  /*88a0*/  LDSM.16.MT88.4 R12, [R235+0xa000] ;  /* 0x00a00000eb0c783b */ /* 0x000e620000004200 */
[C---:B------:R-:W-:Y:S01]  /*88b0*/  FSETP.NEU.FTZ.AND P1, PT, R2.reuse, -INF , PT ;  /* 0xff8000000200780b */ /* 0x040fe20003f3d000 */
[----:B------:R-:W-:Y:S02]  /*88c0*/  FMUL.FTZ R114, R2, c[0x0][0x23c] ;  /* 0x00008f0002727a20 */ /* 0x000fe40000410000 */
[--C-:B------:R-:W-:Y:S01]  /*88d0*/  FFMA.FTZ R108, R38, c[0x0][0x23c], -R112.reuse ;  /* 0x00008f00266c7a23 */ /* 0x100fe20000010870 */
[----:B------:R-:W2:Y:S01]  /*88e0*/  LDSM.16.MT88.4 R44, [R234+0xa000] ;  /* 0x00a00000ea2c783b */ /* 0x000ea20000004200 */
[----:B------:R-:W-:Y:S01]  /*88f0*/  MUFU.EX2 R111, R111 ;  /* 0x0000006f006f7308 */ /* 0x000fe20000000800 */
[----:B------:R-:W-:Y:S01]  /*8900*/  FSEL R114, R114, RZ, P1 ;  /* 0x000000ff72727208 */ /* 0x000fe20000800000 */
[--C-:B------:R-:W-:Y:S01]  /*8910*/  FFMA.FTZ R119, R31, c[0x0][0x23c], -R112.reuse ;  /* 0x00008f001f777a23 */ /* 0x100fe20000010870 */
[----:B------:R-:W-:Y:S01]  /*8920*/  LDSM.16.MT88.4 R56, [R234+0xa800] ;  /* 0x00a80000ea38783b */ /* 0x000fe20000004200 */
[----:B------:R-:W-:Y:S01]  /*8930*/  FFMA.FTZ R122, R39, c[0x0][0x23c], -R112 ;  /* 0x00008f00277a7a23 */ /* 0x000fe20000010870 */
[----:B------:R-:W-:Y:S01]  /*8940*/  LEA R252, P1, R202, c[0x0][0x168], 0x1 ;  /* 0x00005a00cafc7a11 */ /* 0x000fe200078208ff */
[----:B------:R-:W-:-:S02]  /*8950*/  FFMA.FTZ R115, R233, c[0x0][0x23c], -R114 ;  /* 0x00008f00e9737a23 */ /* 0x000fc40000010872 */
[--C-:B------:R-:W-:Y:S01]  /*8960*/  FFMA.FTZ R117, R40, c[0x0][0x23c], -R114.reuse ;  /* 0x00008f0028757a23 */ /* 0x100fe20000010872 */
[----:B------:R-:W3:Y:S01]  /*8970*/  MUFU.EX2 R110, R110 ;  /* 0x0000006e006e7308 */ /* 0x000ee20000000800 */
[--C-:B------:R-:W-:Y:S02]  /*8980*/  FFMA.FTZ R116, R41, c[0x0][0x23c], -R114.reuse ;  /* 0x00008f0029747a23 */ /* 0x100fe40000010872 */
[----:B------:R-:W-:Y:S02]  /*8990*/  FFMA.FTZ R4, R37, c[0x0][0x23c], -R114 ;  /* 0x00008f0025047a23 */ /* 0x000fe40000010872 */
[----:B------:R-:W-:Y:S02]  /*89a0*/  IMAD R233, R243, 0x2, R234 ;  /* 0x00000002f3e97824 */ /* 0x000fe400078e02ea */
[----:B------:R-:W-:Y:S01]  /*89b0*/  FFMA.FTZ R124, R28, c[0x0][0x23c], -R114 ;  /* 0x00008f001c7c7a23 */ /* 0x000fe20000010872 */
[----:B------:R-:W4:Y:S01]  /*89c0*/  MUFU.EX2 R108, R108 ;  /* 0x0000006c006c7308 */ /* 0x000f220000000800 */
[----:B------:R-:W-:Y:S01]  /*89d0*/  LDSM.16.MT88.4 R28, [R235+0xa800] ;  /* 0x00a80000eb1c783b */ /* 0x000fe20000004200 */
[----:B------:R-:W-:-:S02]  /*89e0*/  FFMA.FTZ R121, R35, c[0x0][0x23c], -R112 ;  /* 0x00008f0023797a23 */ /* 0x000fc40000010870 */
[----:B------:R-:W-:Y:S01]  /*89f0*/  FFMA.FTZ R120, R33, c[0x0][0x23c], -R112 ;  /* 0x00008f0021787a23 */ /* 0x000fe20000010870 */
[----:B------:R-:W5:Y:S01]  /*8a00*/  LDSM.16.MT88.4 R48, [R233+0xa000] ;  /* 0x00a00000e930783b */ /* 0x000f620000004200 */
[--C-:B------:R-:W-:Y:S02]  /*8a10*/  FFMA.FTZ R126, R32, c[0x0][0x23c], -R114.reuse ;  /* 0x00008f00207e7a23 */ /* 0x100fe40000010872 */
[----:B------:R-:W-:Y:S01]  /*8a20*/  MUFU.EX2 R117, R117 ;  /* 0x0000007500757308 */ /* 0x000fe20000000800 */
[----:B---3--:R-:W-:Y:S01]  /*8a30*/  F2FP.PACK_AB R37, R110, R111 ;  /* 0x0000006f6e25723e */ /* 0x008fe200000000ff */
[--C-:B------:R-:W-:Y:S01]  /*8a40*/  FFMA.FTZ R125, R42, c[0x0][0x23c], -R114.reuse ;  /* 0x00008f002a7d7a23 */ /* 0x100fe20000010872 */
[----:B------:R-:W3:Y:S01]  /*8a50*/  LDSM.16.MT88.4 R32, [R237+0xa800] ;  /* 0x00a80000ed20783b */ /* 0x000ee20000004200 */
[----:B------:R-:W-:Y:S02]  /*8a60*/  FFMA.FTZ R123, R43, c[0x0][0x23c], -R114 ;  /* 0x00008f002b7b7a23 */ /* 0x000fe40000010872 */
[--C-:B------:R-:W-:Y:S01]  /*8a70*/  FFMA.FTZ R118, R168, c[0x0][0x23c], -R112.reuse ;  /* 0x00008f00a8767a23 */ /* 0x100fe20000010870 */
[----:B------:R-:W1:Y:S01]  /*8a80*/  LDSM.16.MT88.4 R52, [R233+0xa800] ;  /* 0x00a80000e934783b */ /* 0x000e620000004200 */
[----:B------:R-:W2:Y:S01]  /*8a90*/  MUFU.EX2 R116, R116 ;  /* 0x0000007400747308 */ /* 0x000ea20000000800 */
[----:B----4-:R-:W-:Y:S01]  /*8aa0*/  F2FP.PACK_AB R39, R107, R108 ;  /* 0x0000006c6b27723e */ /* 0x010fe200000000ff */
[----:B------:R-:W-:-:S02]  /*8ab0*/  FFMA.FTZ R3, R166, c[0x0][0x23c], -R112 ;  /* 0x00008f00a6037a23 */ /* 0x000fc40000010870 */
[--C-:B------:R-:W-:Y:S02]  /*8ac0*/  FFMA.FTZ R127, R164, c[0x0][0x23c], -R112.reuse ;  /* 0x00008f00a47f7a23 */ /* 0x100fe40000010870 */
[----:B------:R-:W-:Y:S02]  /*8ad0*/  FFMA.FTZ R128, R162, c[0x0][0x23c], -R112 ;  /* 0x00008f00a2807a23 */ /* 0x000fe40000010870 */
[----:B------:R-:W-:Y:S01]  /*8ae0*/  MUFU.EX2 R115, R115 ;  /* 0x0000007300737308 */ /* 0x000fe20000000800 */
[--C-:B------:R-:W-:Y:S02]  /*8af0*/  FFMA.FTZ R130, R160, c[0x0][0x23c], -R114.reuse ;  /* 0x00008f00a0827a23 */ /* 0x100fe40000010872 */
[--C-:B------:R-:W-:Y:S02]  /*8b00*/  FFMA.FTZ R131, R156, c[0x0][0x23c], -R114.reuse ;  /* 0x00008f009c837a23 */ /* 0x100fe40000010872 */
[--C-:B------:R-:W-:Y:S02]  /*8b10*/  FFMA.FTZ R132, R158, c[0x0][0x23c], -R114.reuse ;  /* 0x00008f009e847a23 */ /* 0x100fe40000010872 */
[----:B------:R-:W-:Y:S01]  /*8b20*/  FFMA.FTZ R133, R154, c[0x0][0x23c], -R114 ;  /* 0x00008f009a857a23 */ /* 0x000fe20000010872 */
[----:B------:R-:W4:Y:S01]  /*8b30*/  MUFU.EX2 R4, R4 ;  /* 0x0000000400047308 */ /* 0x000f220000000800 */
[----:B--2---:R-:W-:Y:S01]  /*8b40*/  F2FP.PACK_AB R36, R116, R117 ;  /* 0x000000757424723e */ /* 0x004fe200000000ff */
[----:B------:R-:W-:-:S02]  /*8b50*/  FFMA.FTZ R137, R137, c[0x0][0x23c], -R112 ;  /* 0x00008f0089897a23 */ /* 0x000fc40000010870 */
[--C-:B------:R-:W-:Y:S02]  /*8b60*/  FFMA.FTZ R134, R152, c[0x0][0x23c], -R112.reuse ;  /* 0x00008f0098867a23 */ /* 0x100fe40000010870 */
[--C-:B------:R-:W-:Y:S02]  /*8b70*/  FFMA.FTZ R136, R136, c[0x0][0x23c], -R112.reuse ;  /* 0x00008f0088887a23 */ /* 0x100fe40000010870 */
[----:B------:R-:W-:Y:S01]  /*8b80*/  MUFU.EX2 R122, R122 ;  /* 0x0000007a007a7308 */ /* 0x000fe20000000800 */
[----:B------:R-:W-:Y:S02]  /*8b90*/  FFMA.FTZ R139, R139, c[0x0][0x23c], -R112 ;  /* 0x00008f008b8b7a23 */ /* 0x000fe40000010870 */
[--C-:B------:R-:W-:Y:S02]  /*8ba0*/  FFMA.FTZ R138, R138, c[0x0][0x23c], -R114.reuse ;  /* 0x00008f008a8a7a23 */ /* 0x100fe40000010872 */
[--C-:B------:R-:W-:Y:S02]  /*8bb0*/  FFMA.FTZ R141, R141, c[0x0][0x23c], -R114.reuse ;  /* 0x00008f008d8d7a23 */ /* 0x100fe40000010872 */
[--C-:B------:R-:W-:Y:S01]  /*8bc0*/  FFMA.FTZ R140, R140, c[0x0][0x23c], -R114.reuse ;  /* 0x00008f008c8c7a23 */ /* 0x100fe20000010872 */
[----:B----4-:R-:W-:Y:S01]  /*8bd0*/  F2FP.PACK_AB R38, R4, R115 ;  /* 0x000000730426723e */ /* 0x010fe200000000ff */
[----:B------:R-:W2:Y:S01]  /*8be0*/  MUFU.EX2 R121, R121 ;  /* 0x0000007900797308 */ /* 0x000ea20000000800 */
[----:B------:R-:W-:-:S02]  /*8bf0*/  FFMA.FTZ R143, R143, c[0x0][0x23c], -R114 ;  /* 0x00008f008f8f7a23 */ /* 0x000fc40000010872 */
[--C-:B------:R-:W-:Y:S02]  /*8c00*/  FFMA.FTZ R147, R147, c[0x0][0x23c], -R112.reuse ;  /* 0x00008f0093937a23 */ /* 0x100fe40000010870 */
[--C-:B------:R-:W-:Y:S01]  /*8c10*/  FFMA.FTZ R142, R142, c[0x0][0x23c], -R112.reuse ;  /* 0x00008f008e8e7a23 */ /* 0x100fe20000010870 */
[C---:B-1----:R-:W-:Y:S01]  /*8c20*/  HMMA.16816.F32 R16, R36.reuse, R12, RZ ;  /* 0x0000000c2410723c */ /* 0x042fe200000018ff */
[--C-:B------:R-:W-:Y:S01]  /*8c30*/  FFMA.FTZ R144, R144, c[0x0][0x23c], -R112.reuse ;  /* 0x00008f0090907a23 */ /* 0x100fe20000010870 */
[----:B------:R-:W-:Y:S01]  /*8c40*/  MUFU.EX2 R120, R120 ;  /* 0x0000007800787308 */ /* 0x000fe20000000800 */
[----:B------:R-:W-:Y:S02]  /*8c50*/  FFMA.FTZ R153, R153, c[0x0][0x23c], -R112 ;  /* 0x00008f0099997a23 */ /* 0x000fe40000010870 */
[--C-:B------:R-:W-:Y:S02]  /*8c60*/  FFMA.FTZ R146, R146, c[0x0][0x23c], -R114.reuse ;  /* 0x00008f0092927a23 */ /* 0x100fe40000010872 */
[--C-:B------:R-:W-:Y:S01]  /*8c70*/  FFMA.FTZ R155, R155, c[0x0][0x23c], -R114.reuse ;  /* 0x00008f009b9b7a23 */ /* 0x100fe20000010872 */
[----:B------:R-:W-:Y:S01]  /*8c80*/  HMMA.16816.F32 R12, R36, R14, RZ ;  /* 0x0000000e240c723c */ /* 0x000fe200000018ff */
[--C-:B------:R-:W-:Y:S01]  /*8c90*/  FFMA.FTZ R148, R148, c[0x0][0x23c], -R114.reuse ;  /* 0x00008f0094947a23 */ /* 0x100fe20000010872 */
[----:B------:R-:W-:Y:S01]  /*8ca0*/  MUFU.EX2 R119, R119 ;  /* 0x0000007700777308 */ /* 0x000fe20000000800 */
[----:B------:R-:W-:-:S02]  /*8cb0*/  FFMA.FTZ R157, R157, c[0x0][0x23c], -R114 ;  /* 0x00008f009d9d7a23 */ /* 0x000fc40000010872 */
[--C-:B------:R-:W-:Y:S02]  /*8cc0*/  FFMA.FTZ R159, R159, c[0x0][0x23c], -R112.reuse ;  /* 0x00008f009f9f7a23 */ /* 0x100fe40000010870 */
[--C-:B------:R-:W-:Y:S01]  /*8cd0*/  FFMA.FTZ R150, R150, c[0x0][0x23c], -R112.reuse ;  /* 0x00008f0096967a23 */ /* 0x100fe20000010870 */
[C---:B------:R-:W-:Y:S01]  /*8ce0*/  HMMA.16816.F32 R24, R36.reuse, R20, RZ ;  /* 0x000000142418723c */ /* 0x040fe200000018ff */
[--C-:B------:R-:W-:Y:S01]  /*8cf0*/  FFMA.FTZ R152, R251, c[0x0][0x23c], -R112.reuse ;  /* 0x00008f00fb987a23 */ /* 0x100fe20000010870 */
[----:B------:R-:W-:Y:S01]  /*8d00*/  MUFU.EX2 R126, R126 ;  /* 0x0000007e007e7308 */ /* 0x000fe20000000800 */
[----:B------:R-:W-:Y:S01]  /*8d10*/  FFMA.FTZ R163, R163, c[0x0][0x23c], -R112 ;  /* 0x00008f00a3a37a23 */ /* 0x000fe20000010870 */
[----:B------:R-:W-:Y:S01]  /*8d20*/  LEA.HI.X R251, R202, c[0x0][0x16c], R203, 0x1, P1 ;  /* 0x00005b00cafb7a11 */ /* 0x000fe200008f0ccb */
[--C-:B------:R-:W-:Y:S02]  /*8d30*/  FFMA.FTZ R154, R249, c[0x0][0x23c], -R114.reuse ;  /* 0x00008f00f99a7a23 */ /* 0x100fe40000010872 */
[--C-:B------:R-:W-:Y:S01]  /*8d40*/  FFMA.FTZ R169, R169, c[0x0][0x23c], -R114.reuse ;  /* 0x00008f00a9a97a23 */ /* 0x100fe20000010872 */
[----:B------:R-:W-:Y:S01]  /*8d50*/  HMMA.16816.F32 R8, R36, R44, RZ ;  /* 0x0000002c2408723c */ /* 0x000fe200000018ff */
[--C-:B------:R-:W-:Y:S01]  /*8d60*/  FFMA.FTZ R156, R245, c[0x0][0x23c], -R114.reuse ;  /* 0x00008f00f59c7a23 */ /* 0x100fe20000010872 */
[----:B------:R-:W1:Y:S01]  /*8d70*/  MUFU.EX2 R125, R125 ;  /* 0x0000007d007d7308 */ /* 0x000e620000000800 */
[----:B------:R-:W-:-:S02]  /*8d80*/  FFMA.FTZ R175, R175, c[0x0][0x23c], -R114 ;  /* 0x00008f00afaf7a23 */ /* 0x000fc40000010872 */
[--C-:B------:R-:W-:Y:S02]  /*8d90*/  FFMA.FTZ R181, R181, c[0x0][0x23c], -R112.reuse ;  /* 0x00008f00b5b57a23 */ /* 0x100fe40000010870 */
[--C-:B------:R-:W-:Y:S01]  /*8da0*/  FFMA.FTZ R158, R223, c[0x0][0x23c], -R112.reuse ;  /* 0x00008f00df9e7a23 */ /* 0x100fe20000010870 */
[C---:B------:R-:W-:Y:S01]  /*8db0*/  HMMA.16816.F32 R20, R36.reuse, R22, RZ ;  /* 0x000000162414723c */ /* 0x040fe200000018ff */
[--C-:B------:R-:W-:Y:S01]  /*8dc0*/  FFMA.FTZ R160, R221, c[0x0][0x23c], -R112.reuse ;  /* 0x00008f00dda07a23 */ /* 0x100fe20000010870 */
[----:B------:R-:W-:Y:S01]  /*8dd0*/  MUFU.EX2 R124, R124 ;  /* 0x0000007c007c7308 */ /* 0x000fe20000000800 */
[----:B------:R-:W-:Y:S02]  /*8de0*/  FFMA.FTZ R185, R185, c[0x0][0x23c], -R112 ;  /* 0x00008f00b9b97a23 */ /* 0x000fe40000010870 */
[--C-:B------:R-:W-:Y:S02]  /*8df0*/  FFMA.FTZ R162, R219, c[0x0][0x23c], -R114.reuse ;  /* 0x00008f00dba27a23 */ /* 0x100fe40000010872 */
[--C-:B------:R-:W-:Y:S01]  /*8e00*/  FFMA.FTZ R197, R197, c[0x0][0x23c], -R114.reuse ;  /* 0x00008f00c5c57a23 */ /* 0x100fe20000010872 */
[----:B------:R-:W-:Y:S01]  /*8e10*/  HMMA.16816.F32 R44, R36, R46, RZ ;  /* 0x0000002e242c723c */ /* 0x000fe200000018ff */
[--C-:B------:R-:W-:Y:S01]  /*8e20*/  FFMA.FTZ R164, R217, c[0x0][0x23c], -R114.reuse ;  /* 0x00008f00d9a47a23 */ /* 0x100fe20000010872 */
[----:B------:R-:W4:Y:S01]  /*8e30*/  MUFU.EX2 R123, R123 ;  /* 0x0000007b007b7308 */ /* 0x000f220000000800 */
[----:B------:R-:W-:-:S02]  /*8e40*/  FFMA.FTZ R205, R205, c[0x0][0x23c], -R114 ;  /* 0x00008f00cdcd7a23 */ /* 0x000fc40000010872 */
[--C-:B------:R-:W-:Y:S02]  /*8e50*/  FFMA.FTZ R213, R213, c[0x0][0x23c], -R112.reuse ;  /* 0x00008f00d5d57a23 */ /* 0x100fe40000010870 */
[--C-:B------:R-:W-:Y:S01]  /*8e60*/  FFMA.FTZ R166, R215, c[0x0][0x23c], -R112.reuse ;  /* 0x00008f00d7a67a23 */ /* 0x100fe20000010870 */
[C---:B-----5:R-:W-:Y:S01]  /*8e70*/  HMMA.16816.F32 R40, R36.reuse, R48, RZ ;  /* 0x000000302428723c */ /* 0x060fe200000018ff */
[--C-:B------:R-:W-:Y:S01]  /*8e80*/  FFMA.FTZ R168, R211, c[0x0][0x23c], -R112.reuse ;  /* 0x00008f00d3a87a23 */ /* 0x100fe20000010870 */
[----:B------:R-:W-:Y:S01]  /*8e90*/  MUFU.EX2 R118, R118 ;  /* 0x0000007600767308 */ /* 0x000fe20000000800 */
[----:B------:R-:W-:Y:S02]  /*8ea0*/  FFMA.FTZ R207, R207, c[0x0][0x23c], -R112 ;  /* 0x00008f00cfcf7a23 */ /* 0x000fe40000010870 */
[--C-:B------:R-:W-:Y:S02]  /*8eb0*/  FFMA.FTZ R170, R199, c[0x0][0x23c], -R114.reuse ;  /* 0x00008f00c7aa7a23 */ /* 0x100fe40000010872 */
[----:B--2---:R-:W-:Y:S01]  /*8ec0*/  F2FP.PACK_AB R49, R121, R122 ;  /* 0x0000007a7931723e */ /* 0x004fe200000000ff */
[----:B------:R-:W-:Y:S01]  /*8ed0*/  HMMA.16816.F32 R36, R36, R50, RZ ;  /* 0x000000322424723c */ /* 0x000fe200000018ff */
[----:B-1----:R-:W-:Y:S01]  /*8ee0*/  F2FP.PACK_AB R48, R125, R126 ;  /* 0x0000007e7d30723e */ /* 0x002fe200000000ff */
[----:B------:R-:W1:Y:S01]  /*8ef0*/  MUFU.EX2 R3, R3 ;  /* 0x0000000300037308 */ /* 0x000e620000000800 */
[----:B------:R-:W-:-:S02]  /*8f00*/  FFMA.FTZ R191, R191, c[0x0][0x23c], -R114 ;  /* 0x00008f00bfbf7a23 */ /* 0x000fc40000010872 */
[--C-:B------:R-:W-:Y:S02]  /*8f10*/  FFMA.FTZ R172, R193, c[0x0][0x23c], -R114.reuse ;  /* 0x00008f00c1ac7a23 */ /* 0x100fe40000010872 */
[----:B------:R-:W-:Y:S01]  /*8f20*/  F2FP.PACK_AB R51, R119, R120 ;  /* 0x000000787733723e */ /* 0x000fe200000000ff */
[--C-:B------:R-:W-:Y:S01]  /*8f30*/  FFMA.FTZ R189, R189, c[0x0][0x23c], -R114.reuse ;  /* 0x00008f00bdbd7a23 */ /* 0x100fe20000010872 */
[----:B----4-:R-:W-:Y:S01]  /*8f40*/  F2FP.PACK_AB R50, R123, R124 ;  /* 0x0000007c7b32723e */ /* 0x010fe200000000ff */
[----:B------:R-:W-:Y:S01]  /*8f50*/  MUFU.EX2 R127, R127 ;  /* 0x0000007f007f7308 */ /* 0x000fe20000000800 */
[----:B------:R-:W-:Y:S02]  /*8f60*/  FFMA.FTZ R178, R167, c[0x0][0x23c], -R114 ;  /* 0x00008f00a7b27a23 */ /* 0x000fe40000010872 */
[--C-:B------:R-:W-:Y:S02]  /*8f70*/  FFMA.FTZ R174, R187, c[0x0][0x23c], -R112.reuse ;  /* 0x00008f00bbae7a23 */ /* 0x100fe40000010870 */
[--C-:B------:R-:W-:Y:S01]  /*8f80*/  FFMA.FTZ R183, R183, c[0x0][0x23c], -R112.reuse ;  /* 0x00008f00b7b77a23 */ /* 0x100fe20000010870 */
[----:B------:R-:W-:Y:S01]  /*8f90*/  HMMA.16816.F32 R16, R48, R28, R16 ;  /* 0x0000001c3010723c */ /* 0x000fe20000001810 */
[--C-:B------:R-:W-:Y:S01]  /*8fa0*/  FFMA.FTZ R176, R179, c[0x0][0x23c], -R112.reuse ;  /* 0x00008f00b3b07a23 */ /* 0x100fe20000010870 */
[----:B------:R-:W2:Y:S01]  /*8fb0*/  MUFU.EX2 R128, R128 ;  /* 0x0000008000807308 */ /* 0x000ea20000000800 */
[----:B------:R-:W-:-:S02]  /*8fc0*/  FFMA.FTZ R177, R177, c[0x0][0x23c], -R112 ;  /* 0x00008f00b1b17a23 */ /* 0x000fc40000010870 */
[--C-:B------:R-:W-:Y:S02]  /*8fd0*/  FFMA.FTZ R173, R173, c[0x0][0x23c], -R114.reuse ;  /* 0x00008f00adad7a23 */ /* 0x100fe40000010872 */
[--C-:B------:R-:W-:Y:S01]  /*8fe0*/  FFMA.FTZ R167, R171, c[0x0][0x23c], -R114.reuse ;  /* 0x00008f00aba77a23 */ /* 0x100fe20000010872 */
[C---:B------:R-:W-:Y:S01]  /*8ff0*/  HMMA.16816.F32 R12, R48.reuse, R30, R12 ;  /* 0x0000001e300c723c */ /* 0x040fe2000000180c */
[----:B------:R-:W4:Y:S01]  /*9000*/  LDSM.16.MT88.4 R28, [R235+0xb000] ;  /* 0x00b00000eb1c783b */ /* 0x000f220000004200 */
[----:B------:R-:W-:Y:S01]  /*9010*/  MUFU.EX2 R130, R130 ;  /* 0x0000008200827308 */ /* 0x000fe20000000800 */
[--C-:B------:R-:W-:Y:S02]  /*9020*/  FFMA.FTZ R180, R165, c[0x0][0x23c], -R114.reuse ;  /* 0x00008f00a5b47a23 */ /* 0x100fe40000010872 */
[----:B------:R-:W-:Y:S02]  /*9030*/  FFMA.FTZ R186, R109, c[0x0][0x23c], -R114 ;  /* 0x00008f006dba7a23 */ /* 0x000fe40000010872 */
[--C-:B------:R-:W-:Y:S01]  /*9040*/  FFMA.FTZ R161, R161, c[0x0][0x23c], -R112.reuse ;  /* 0x00008f00a1a17a23 */ /* 0x100fe20000010870 */
[----:B---3--:R-:W-:Y:S01]  /*9050*/  HMMA.16816.F32 R24, R48, R32, R24 ;  /* 0x000000203018723c */ /* 0x008fe20000001818 */
[--C-:B------:R-:W-:Y:S01]  /*9060*/  FFMA.FTZ R182, R151, c[0x0][0x23c], -R112.reuse ;  /* 0x00008f0097b67a23 */ /* 0x100fe20000010870 */
[----:B------:R-:W3:Y:S01]  /*9070*/  MUFU.EX2 R131, R131 ;  /* 0x0000008300837308 */ /* 0x000ee20000000800 */
[----:B------:R-:W-:-:S02]  /*9080*/  FFMA.FTZ R149, R149, c[0x0][0x23c], -R112 ;  /* 0x00008f0095957a23 */ /* 0x000fc40000010870 */
[----:B------:R-:W-:Y:S02]  /*9090*/  FFMA.FTZ R184, R145, c[0x0][0x23c], -R112 ;  /* 0x00008f0091b87a23 */ /* 0x000fe40000010870 */
[--C-:B------:R-:W-:Y:S01]  /*90a0*/  FFMA.FTZ R135, R135, c[0x0][0x23c], -R114.reuse ;  /* 0x00008f0087877a23 */ /* 0x100fe20000010872 */
[C---:B------:R-:W-:Y:S01]  /*90b0*/  HMMA.16816.F32 R20, R48.reuse, R34, R20 ;  /* 0x000000223014723c */ /* 0x040fe20000001814 */
[----:B------:R-:W5:Y:S01]  /*90c0*/  LDSM.16.MT88.4 R32, [R237+0xb000] ;  /* 0x00b00000ed20783b */ /* 0x000f620000004200 */
[----:B------:R-:W-:Y:S01]  /*90d0*/  MUFU.EX2 R132, R132 ;  /* 0x0000008400847308 */ /* 0x000fe20000000800 */
[--C-:B------:R-:W-:Y:S02]  /*90e0*/  FFMA.FTZ R109, R129, c[0x0][0x23c], -R114.reuse ;  /* 0x00008f00816d7a23 */ /* 0x100fe40000010872 */
[----:B------:R-:W-:Y:S02]  /*90f0*/  FFMA.FTZ R188, R5, c[0x0][0x23c], -R114 ;  /* 0x00008f0005bc7a23 */ /* 0x000fe40000010872 */
[--C-:B------:R-:W-:Y:S01]  /*9100*/  FFMA.FTZ R5, R102, c[0x0][0x23c], -R112.reuse ;  /* 0x00008f0066057a23 */ /* 0x100fe20000010870 */
[----:B------:R-:W-:Y:S01]  /*9110*/  HMMA.16816.F32 R8, R48, R56, R8 ;  /* 0x000000383008723c */ /* 0x000fe20000001808 */
[--C-:B------:R-:W-:Y:S01]  /*9120*/  FFMA.FTZ R102, R103, c[0x0][0x23c], -R112.reuse ;  /* 0x00008f0067667a23 */ /* 0x100fe20000010870 */
[----:B------:R-:W1:Y:S01]  /*9130*/  MUFU.EX2 R133, R133 ;  /* 0x0000008500857308 */ /* 0x000e620000000800 */
[----:B------:R-:W-:-:S02]  /*9140*/  FFMA.FTZ R98, R98, c[0x0][0x23c], -R112 ;  /* 0x00008f0062627a23 */ /* 0x000fc40000010870 */
[----:B------:R-:W-:Y:S02]  /*9150*/  FFMA.FTZ R99, R99, c[0x0][0x23c], -R112 ;  /* 0x00008f0063637a23 */ /* 0x000fe40000010870 */
[--C-:B------:R-:W-:Y:S01]  /*9160*/  FFMA.FTZ R100, R100, c[0x0][0x23c], -R114.reuse ;  /* 0x00008f0064647a23 */ /* 0x100fe20000010872 */
[C---:B------:R-:W-:Y:S01]  /*9170*/  HMMA.16816.F32 R44, R48.reuse, R58, R44 ;  /* 0x0000003a302c723c */ /* 0x040fe2000000182c */
[----:B------:R-:W5:Y:S01]  /*9180*/  LDSM.16.MT88.4 R56, [R234+0xb000] ;  /* 0x00b00000ea38783b */ /* 0x000f620000004200 */
[----:B------:R-:W-:Y:S01]  /*9190*/  MUFU.EX2 R137, R137 ;  /* 0x0000008900897308 */ /* 0x000fe20000000800 */
[--C-:B------:R-:W-:Y:S02]  /*91a0*/  FFMA.FTZ R101, R101, c[0x0][0x23c], -R114.reuse ;  /* 0x00008f0065657a23 */ /* 0x100fe40000010872 */
[--C-:B------:R-:W-:Y:S02]  /*91b0*/  FFMA.FTZ R96, R96, c[0x0][0x23c], -R114.reuse ;  /* 0x00008f0060607a23 */ /* 0x100fe40000010872 */
[----:B------:R-:W-:Y:S01]  /*91c0*/  FFMA.FTZ R97, R97, c[0x0][0x23c], -R114 ;  /* 0x00008f0061617a23 */ /* 0x000fe20000010872 */
[----:B------:R-:W-:Y:S01]  /*91d0*/  HMMA.16816.F32 R40, R48, R52, R40 ;  /* 0x000000343028723c */ /* 0x000fe20000001828 */
[--C-:B------:R-:W-:Y:S01]  /*91e0*/  FFMA.FTZ R94, R94, c[0x0][0x23c], -R112.reuse ;  /* 0x00008f005e5e7a23 */ /* 0x100fe20000010870 */
[----:B------:R-:W3:Y:S01]  /*91f0*/  MUFU.EX2 R134, R134 ;  /* 0x0000008600867308 */ /* 0x000ee20000000800 */
[----:B------:R-:W-:-:S02]  /*9200*/  FFMA.FTZ R95, R95, c[0x0][0x23c], -R112 ;  /* 0x00008f005f5f7a23 */ /* 0x000fc40000010870 */
[--C-:B------:R-:W-:Y:S02]  /*9210*/  FFMA.FTZ R90, R90, c[0x0][0x23c], -R112.reuse ;  /* 0x00008f005a5a7a23 */ /* 0x100fe40000010870 */
[----:B------:R-:W-:Y:S01]  /*9220*/  FFMA.FTZ R91, R91, c[0x0][0x23c], -R112 ;  /* 0x00008f005b5b7a23 */ /* 0x000fe20000010870 */
[----:B------:R-:W-:Y:S01]  /*9230*/  HMMA.16816.F32 R36, R48, R54, R36 ;  /* 0x000000363024723c */ /* 0x000fe20000001824 */
[----:B------:R-:W5:Y:S01]  /*9240*/  LDSM.16.MT88.4 R52, [R233+0xb000] ;  /* 0x00b00000e934783b */ /* 0x000f620000004200 */
[----:B------:R-:W-:Y:S01]  /*9250*/  MUFU.EX2 R136, R136 ;  /* 0x0000008800887308 */ /* 0x000fe20000000800 */
[--C-:B------:R-:W-:Y:S02]  /*9260*/  FFMA.FTZ R92, R92, c[0x0][0x23c], -R114.reuse ;  /* 0x00008f005c5c7a23 */ /* 0x100fe40000010872 */
[--C-:B------:R-:W-:Y:S02]  /*9270*/  FFMA.FTZ R93, R93, c[0x0][0x23c], -R114.reuse ;  /* 0x00008f005d5d7a23 */ /* 0x100fe40000010872 */
[----:B-1----:R-:W-:Y:S01]  /*9280*/  F2FP.PACK_AB R49, R3, R118 ;  /* 0x000000760331723e */ /* 0x002fe200000000ff */
[--C-:B------:R-:W-:Y:S01]  /*9290*/  FFMA.FTZ R88, R88, c[0x0][0x23c], -R114.reuse ;  /* 0x00008f0058587a23 */ /* 0x100fe20000010872 */
[----:B--2---:R-:W-:Y:S01]  /*92a0*/  F2FP.PACK_AB R51, R128, R127 ;  /* 0x0000007f8033723e */ /* 0x004fe200000000ff */
[----:B------:R-:W1:Y:S01]  /*92b0*/  MUFU.EX2 R139, R139 ;  /* 0x0000008b008b7308 */ /* 0x000e620000000800 */
[----:B---3--:R-:W-:Y:S01]  /*92c0*/  F2FP.PACK_AB R48, R131, R130 ;  /* 0x000000828330723e */ /* 0x008fe200000000ff */
[----:B------:R-:W-:Y:S01]  /*92d0*/  FFMA.FTZ R89, R89, c[0x0][0x23c], -R114 ;  /* 0x00008f0059597a23 */ /* 0x000fe20000010872 */
[----:B------:R-:W-:Y:S01]  /*92e0*/  F2FP.PACK_AB R50, R133, R132 ;  /* 0x000000848532723e */ /* 0x000fe200000000ff */
[----:B------:R-:W-:-:S02]  /*92f0*/  FFMA.FTZ R86, R86, c[0x0][0x23c], -R112 ;  /* 0x00008f0056567a23 */ /* 0x000fc40000010870 */
[--C-:B------:R-:W-:Y:S02]  /*9300*/  FFMA.FTZ R87, R87, c[0x0][0x23c], -R112.reuse ;  /* 0x00008f0057577a23 */ /* 0x100fe40000010870 */
[----:B------:R-:W-:Y:S01]  /*9310*/  MUFU.EX2 R138, R138 ;  /* 0x0000008a008a7308 */ /* 0x000fe20000000800 */
[--C-:B------:R-:W-:Y:S01]  /*9320*/  FFMA.FTZ R82, R82, c[0x0][0x23c], -R112.reuse ;  /* 0x00008f0052527a23 */ /* 0x100fe20000010870 */
[C---:B----4-:R-:W-:Y:S01]  /*9330*/  HMMA.16816.F32 R16, R48.reuse, R28, R16 ;  /* 0x0000001c3010723c */ /* 0x050fe20000001810 */
[----:B------:R-:W-:Y:S02]  /*9340*/  FFMA.FTZ R83, R83, c[0x0][0x23c], -R112 ;  /* 0x00008f0053537a23 */ /* 0x000fe40000010870 */
[--C-:B------:R-:W-:Y:S02]  /*9350*/  FFMA.FTZ R84, R84, c[0x0][0x23c], -R114.reuse ;  /* 0x00008f0054547a23 */ /* 0x100fe40000010872 */
[--C-:B------:R-:W-:Y:S01]  /*9360*/  FFMA.FTZ R85, R85, c[0x0][0x23c], -R114.reuse ;  /* 0x00008f0055557a23 */ /* 0x100fe20000010872 */
[----:B------:R-:W2:Y:S01]  /*9370*/  MUFU.EX2 R141, R141 ;  /* 0x0000008d008d7308 */ /* 0x000ea20000000800 */
[--C-:B------:R-:W-:Y:S01]  /*9380*/  FFMA.FTZ R80, R80, c[0x0][0x23c], -R114.reuse ;  /* 0x00008f0050507a23 */ /* 0x100fe20000010872 */
[----:B------:R-:W-:Y:S01]  /*9390*/  HMMA.16816.F32 R12, R48, R30, R12 ;  /* 0x0000001e300c723c */ /* 0x000fe2000000180c */
[----:B------:R-:W3:Y:S01]  /*93a0*/  LDSM.16.MT88.4 R28, [R235+0xb800] ;  /* 0x00b80000eb1c783b */ /* 0x000ee20000004200 */
[----:B------:R-:W-:-:S02]  /*93b0*/  FFMA.FTZ R81, R81, c[0x0][0x23c], -R114 ;  /* 0x00008f0051517a23 */ /* 0x000fc40000010872 */
[----:B------:R-:W-:Y:S02]  /*93c0*/  FADD.FTZ R111, R111, R110 ;  /* 0x0000006e6f6f7221 */ /* 0x000fe40000010000 */
[----:B------:R-:W-:Y:S01]  /*93d0*/  MUFU.EX2 R140, R140 ;  /* 0x0000008c008c7308 */ /* 0x000fe20000000800 */
[----:B------:R-:W-:Y:S01]  /*93e0*/  FADD.FTZ R116, R117, R116 ;  /* 0x0000007475747221 */ /* 0x000fe20000010000 */
[C---:B-----5:R-:W-:Y:S01]  /*93f0*/  HMMA.16816.F32 R24, R48.reuse, R32, R24 ;  /* 0x000000203018723c */ /* 0x060fe20000001818 */
[----:B------:R-:W-:Y:S02]  /*9400*/  FADD.FTZ R108, R108, R111 ;  /* 0x0000006f6c6c7221 */ /* 0x000fe40000010000 */
[----:B------:R-:W-:Y:S02]  /*9410*/  FADD.FTZ R115, R115, R116 ;  /* 0x0000007473737221 */ /* 0x000fe40000010000 */
[----:B------:R-:W-:Y:S01]  /*9420*/  FADD.FTZ R107, R107, R108 ;  /* 0x0000006c6b6b7221 */ /* 0x000fe20000010000 */
[----:B------:R-:W4:Y:S01]  /*9430*/  MUFU.EX2 R143, R143 ;  /* 0x0000008f008f7308 */ /* 0x000f220000000800 */
[----:B------:R-:W-:Y:S01]  /*9440*/  FADD.FTZ R115, R4, R115 ;  /* 0x0000007304737221 */ /* 0x000fe20000010000 */
[----:B------:R-:W-:Y:S01]  /*9450*/  HMMA.16816.F32 R20, R48, R34, R20 ;  /* 0x000000223014723c */ /* 0x000fe20000001814 */
[----:B------:R-:W5:Y:S01]  /*9460*/  LDSM.16.MT88.4 R32, [R237+0xb800] ;  /* 0x00b80000ed20783b */ /* 0x000f620000004200 */
[----:B------:R-:W-:-:S02]  /*9470*/  FADD.FTZ R122, R122, R107 ;  /* 0x0000006b7a7a7221 */ /* 0x000fc40000010000 */
[----:B------:R-:W-:Y:S02]  /*9480*/  FADD.FTZ R126, R126, R115 ;  /* 0x000000737e7e7221 */ /* 0x000fe40000010000 */
[----:B------:R-:W-:Y:S01]  /*9490*/  MUFU.EX2 R147, R147 ;  /* 0x0000009300937308 */ /* 0x000fe20000000800 */
[----:B------:R-:W-:Y:S01]  /*94a0*/  FADD.FTZ R121, R121, R122 ;  /* 0x0000007a79797221 */ /* 0x000fe20000010000 */
[C---:B------:R-:W-:Y:S01]  /*94b0*/  HMMA.16816.F32 R8, R48.reuse, R56, R8 ;  /* 0x000000383008723c */ /* 0x040fe20000001808 */
[----:B------:R-:W-:Y:S02]  /*94c0*/  FADD.FTZ R125, R125, R126 ;  /* 0x0000007e7d7d7221 */ /* 0x000fe40000010000 */
[----:B------:R-:W-:Y:S02]  /*94d0*/  FADD.FTZ R120, R120, R121 ;  /* 0x0000007978787221 */ /* 0x000fe40000010000 */
[--C-:B------:R-:W-:Y:S01]  /*94e0*/  FFMA.FTZ R4, R72, c[0x0][0x23c], -R114.reuse ;  /* 0x00008f0048047a23 */ /* 0x100fe20000010872 */
[----:B------:R-:W1:Y:S01]  /*94f0*/  MUFU.EX2 R142, R142 ;  /* 0x0000008e008e7308 */ /* 0x000e620000000800 */
[----:B------:R-:W-:Y:S01]  /*9500*/  FADD.FTZ R124, R124, R125 ;  /* 0x0000007d7c7c7221 */ /* 0x000fe20000010000 */
[----:B------:R-:W-:Y:S01]  /*9510*/  HMMA.16816.F32 R44, R48, R58, R44 ;  /* 0x0000003a302c723c */ /* 0x000fe2000000182c */
[----:B------:R-:W5:Y:S01]  /*9520*/  LDSM.16.MT88.4 R56, [R234+0xb800] ;  /* 0x00b80000ea38783b */ /* 0x000f620000004200 */
[----:B------:R-:W-:-:S02]  /*9530*/  FFMA.FTZ R73, R73, c[0x0][0x23c], -R114 ;  /* 0x00008f0049497a23 */ /* 0x000fc40000010872 */
[----:B------:R-:W-:Y:S02]  /*9540*/  FADD.FTZ R119, R119, R120 ;  /* 0x0000007877777221 */ /* 0x000fe40000010000 */
[----:B------:R-:W-:Y:S01]  /*9550*/  MUFU.EX2 R144, R144 ;  /* 0x0000009000907308 */ /* 0x000fe20000000800 */
[----:B------:R-:W-:Y:S01]  /*9560*/  FADD.FTZ R123, R123, R124 ;  /* 0x0000007c7b7b7221 */ /* 0x000fe20000010000 */
[C---:B------:R-:W-:Y:S01]  /*9570*/  HMMA.16816.F32 R40, R48.reuse, R52, R40 ;  /* 0x000000343028723c */ /* 0x040fe20000001828 */
[----:B------:R-:W-:Y:S02]  /*9580*/  FADD.FTZ R118, R118, R119 ;  /* 0x0000007776767221 */ /* 0x000fe40000010000 */
[----:B------:R-:W-:Y:S02]  /*9590*/  FADD.FTZ R130, R130, R123 ;  /* 0x0000007b82827221 */ /* 0x000fe40000010000 */
[----:B------:R-:W-:Y:S01]  /*95a0*/  FADD.FTZ R118, R3, R118 ;  /* 0x0000007603767221 */ /* 0x000fe20000010000 */
[----:B------:R-:W3:Y:S01]  /*95b0*/  MUFU.EX2 R153, R153 ;  /* 0x0000009900997308 */ /* 0x000ee20000000800 */
[----:B------:R-:W-:Y:S01]  /*95c0*/  FADD.FTZ R131, R131, R130 ;  /* 0x0000008283837221 */ /* 0x000fe20000010000 */
[----:B------:R-:W-:Y:S01]  /*95d0*/  HMMA.16816.F32 R36, R48, R54, R36 ;  /* 0x000000363024723c */ /* 0x000fe20000001824 */
[----:B------:R-:W5:Y:S01]  /*95e0*/  LDSM.16.MT88.4 R52, [R233+0xb800] ;  /* 0x00b80000e934783b */ /* 0x000f620000004200 */
[----:B------:R-:W-:-:S02]  /*95f0*/  FADD.FTZ R127, R127, R118 ;  /* 0x000000767f7f7221 */ /* 0x000fc40000010000 */
[----:B------:R-:W-:Y:S02]  /*9600*/  FADD.FTZ R132, R132, R131 ;  /* 0x0000008384847221 */ /* 0x000fe40000010000 */
[----:B------:R-:W-:Y:S01]  /*9610*/  MUFU.EX2 R146, R146 ;  /* 0x0000009200927308 */ /* 0x000fe20000000800 */
[----:B------:R-:W-:Y:S01]  /*9620*/  F2FP.PACK_AB R49, R134, R137 ;  /* 0x000000898631723e */ /* 0x000fe200000000ff */
[----:B------:R-:W-:Y:S01]  /*9630*/  FADD.FTZ R128, R128, R127 ;  /* 0x0000007f80807221 */ /* 0x000fe20000010000 */
[----:B-1----:R-:W-:Y:S01]  /*9640*/  F2FP.PACK_AB R51, R139, R136 ;  /* 0x000000888b33723e */ /* 0x002fe200000000ff */
[----:B------:R-:W-:Y:S01]  /*9650*/  FADD.FTZ R133, R133, R132 ;  /* 0x0000008485857221 */ /* 0x000fe20000010000 */
[----:B--2---:R-:W-:Y:S01]  /*9660*/  F2FP.PACK_AB R48, R141, R138 ;  /* 0x0000008a8d30723e */ /* 0x004fe200000000ff */
[----:B------:R-:W-:Y:S01]  /*9670*/  FADD.FTZ R137, R137, R128 ;  /* 0x0000008089897221 */ /* 0x000fe20000010000 */
[----:B----4-:R-:W-:Y:S01]  /*9680*/  F2FP.PACK_AB R50, R143, R140 ;  /* 0x0000008c8f32723e */ /* 0x010fe200000000ff */
[----:B------:R-:W1:Y:S01]  /*9690*/  MUFU.EX2 R155, R155 ;  /* 0x0000009b009b7308 */ /* 0x000e620000000800 */
[----:B------:R-:W-:-:S02]  /*96a0*/  FADD.FTZ R138, R138, R133 ;  /* 0x000000858a8a7221 */ /* 0x000fc40000010000 */
[----:B------:R-:W-:Y:S02]  /*96b0*/  FADD.FTZ R137, R134, R137 ;  /* 0x0000008986897221 */ /* 0x000fe40000010000 */
[----:B------:R-:W-:Y:S01]  /*96c0*/  FADD.FTZ R141, R141, R138 ;  /* 0x0000008a8d8d7221 */ /* 0x000fe20000010000 */
[C---:B---3--:R-:W-:Y:S01]  /*96d0*/  HMMA.16816.F32 R16, R48.reuse, R28, R16 ;  /* 0x0000001c3010723c */ /* 0x048fe20000001810 */
[----:B------:R-:W-:Y:S01]  /*96e0*/  FADD.FTZ R136, R136, R137 ;  /* 0x0000008988887221 */ /* 0x000fe20000010000 */
[----:B------:R-:W-:Y:S01]  /*96f0*/  MUFU.EX2 R148, R148 ;  /* 0x0000009400947308 */ /* 0x000fe20000000800 */
[----:B------:R-:W-:Y:S02]  /*9700*/  FADD.FTZ R140, R140, R141 ;  /* 0x0000008d8c8c7221 */ /* 0x000fe40000010000 */
[----:B------:R-:W-:Y:S02]  /*9710*/  FADD.FTZ R136, R139, R136 ;  /* 0x000000888b887221 */ /* 0x000fe40000010000 */
[----:B------:R-:W-:Y:S01]  /*9720*/  FADD.FTZ R143, R143, R140 ;  /* 0x0000008c8f8f7221 */ /* 0x000fe20000010000 */
[----:B------:R-:W-:Y:S01]  /*9730*/  HMMA.16816.F32 R12, R48, R30, R12 ;  /* 0x0000001e300c723c */ /* 0x000fe2000000180c */
[----:B------:R-:W2:Y:S01]  /*9740*/  LDSM.16.MT88.4 R28, [R235+0xc000] ;  /* 0x00c00000eb1c783b */ /* 0x000ea20000004200 */
[----:B------:R-:W3:Y:S01]  /*9750*/  MUFU.EX2 R157, R157 ;  /* 0x0000009d009d7308 */ /* 0x000ee20000000800 */
[----:B------:R-:W-:-:S02]  /*9760*/  FFMA.FTZ R3, R70, c[0x0][0x23c], -R112 ;  /* 0x00008f0046037a23 */ /* 0x000fc40000010870 */
[--C-:B------:R-:W-:Y:S02]  /*9770*/  FFMA.FTZ R70, R71, c[0x0][0x23c], -R112.reuse ;  /* 0x00008f0047467a23 */ /* 0x100fe40000010870 */
[--C-:B------:R-:W-:Y:S01]  /*9780*/  FFMA.FTZ R66, R66, c[0x0][0x23c], -R112.reuse ;  /* 0x00008f0042427a23 */ /* 0x100fe20000010870 */
[C---:B-----5:R-:W-:Y:S01]  /*9790*/  HMMA.16816.F32 R24, R48.reuse, R32, R24 ;  /* 0x000000203018723c */ /* 0x060fe20000001818 */
[----:B------:R-:W-:Y:S01]  /*97a0*/  FFMA.FTZ R67, R67, c[0x0][0x23c], -R112 ;  /* 0x00008f0043437a23 */ /* 0x000fe20000010870 */
[----:B------:R-:W-:Y:S01]  /*97b0*/  MUFU.EX2 R159, R159 ;  /* 0x0000009f009f7308 */ /* 0x000fe20000000800 */
[--C-:B------:R-:W-:Y:S02]  /*97c0*/  FFMA.FTZ R68, R68, c[0x0][0x23c], -R114.reuse ;  /* 0x00008f0044447a23 */ /* 0x100fe40000010872 */
[--C-:B------:R-:W-:Y:S02]  /*97d0*/  FFMA.FTZ R69, R69, c[0x0][0x23c], -R114.reuse ;  /* 0x00008f0045457a23 */ /* 0x100fe40000010872 */
[--C-:B------:R-:W-:Y:S01]  /*97e0*/  FFMA.FTZ R64, R64, c[0x0][0x23c], -R114.reuse ;  /* 0x00008f0040407a23 */ /* 0x100fe20000010872 */
[----:B------:R-:W-:Y:S01]  /*97f0*/  HMMA.16816.F32 R20, R48, R34, R20 ;  /* 0x000000223014723c */ /* 0x000fe20000001814 */
[----:B------:R-:W4:Y:S01]  /*9800*/  LDSM.16.MT88.4 R32, [R237+0xc000] ;  /* 0x00c00000ed20783b */ /* 0x000f220000004200 */
[----:B------:R-:W5:Y:S01]  /*9810*/  MUFU.EX2 R150, R150 ;  /* 0x0000009600967308 */ /* 0x000f620000000800 */
[----:B------:R-:W-:-:S02]  /*9820*/  FFMA.FTZ R65, R65, c[0x0][0x23c], -R114 ;  /* 0x00008f0041417a23 */ /* 0x000fc40000010872 */
[--C-:B------:R-:W-:Y:S02]  /*9830*/  FFMA.FTZ R62, R62, c[0x0][0x23c], -R112.reuse ;  /* 0x00008f003e3e7a23 */ /* 0x100fe40000010870 */
[--C-:B------:R-:W-:Y:S01]  /*9840*/  FFMA.FTZ R63, R63, c[0x0][0x23c], -R112.reuse ;  /* 0x00008f003f3f7a23 */ /* 0x100fe20000010870 */
[C---:B------:R-:W-:Y:S01]  /*9850*/  HMMA.16816.F32 R8, R48.reuse, R56, R8 ;  /* 0x000000383008723c */ /* 0x040fe20000001808 */
[----:B------:R-:W-:Y:S01]  /*9860*/  FFMA.FTZ R71, R104, c[0x0][0x23c], -R112 ;  /* 0x00008f0068477a23 */ /* 0x000fe20000010870 */
[----:B------:R-:W-:Y:S06]  /*9870*/  MUFU.EX2 R152, R152 ;  /* 0x0000009800987308 */ /* 0x000fec0000000800 */
[C---:B------:R-:W-:Y:S01]  /*9880*/  HMMA.16816.F32 R44, R48.reuse, R58, R44 ;  /* 0x0000003a302c723c */ /* 0x040fe2000000182c */
[----:B------:R-:W4:Y:S01]  /*9890*/  LDSM.16.MT88.4 R56, [R234+0xc000] ;  /* 0x00c00000ea38783b */ /* 0x000f220000004200 */
[----:B------:R-:W1:Y:S06]  /*98a0*/  MUFU.EX2 R163, R163 ;  /* 0x000000a300a37308 */ /* 0x000e6c0000000800 */
[C---:B------:R-:W-:Y:S02]  /*98b0*/  HMMA.16816.F32 R40, R48.reuse, R52, R40 ;  /* 0x000000343028723c */ /* 0x040fe40000001828 */
[----:B------:R-:W-:Y:S06]  /*98c0*/  MUFU.EX2 R154, R154 ;  /* 0x0000009a009a7308 */ /* 0x000fec0000000800 */
[----:B------:R-:W-:Y:S01]  /*98d0*/  HMMA.16816.F32 R36, R48, R54, R36 ;  /* 0x000000363024723c */ /* 0x000fe20000001824 */
[----:B------:R-:W5:Y:S01]  /*98e0*/  LDSM.16.MT88.4 R52, [R233+0xc000] ;  /* 0x00c00000e934783b */ /* 0x000f620000004200 */
[----:B------:R-:W2:Y:S05]  /*98f0*/  MUFU.EX2 R169, R169 ;  /* 0x000000a900a97308 */ /* 0x000eaa0000000800 */
[----:B------:R-:W-:-:S02]  /*9900*/  F2FP.PACK_AB R49, R142, R147 ;  /* 0x000000938e31723e */ /* 0x000fc400000000ff */
[----:B------:R-:W-:Y:S01]  /*9910*/  F2FP.PACK_AB R51, R153, R144 ;  /* 0x000000909933723e */ /* 0x000fe200000000ff */
[----:B------:R-:W-:Y:S01]  /*9920*/  MUFU.EX2 R156, R156 ;  /* 0x0000009c009c7308 */ /* 0x000fe20000000800 */
[----:B-1----:R-:W-:Y:S01]  /*9930*/  F2FP.PACK_AB R48, R155, R146 ;  /* 0x000000929b30723e */ /* 0x002fe200000000ff */
[----:B------:R-:W-:Y:S01]  /*9940*/  FADD.FTZ R146, R146, R143 ;  /* 0x0000008f92927221 */ /* 0x000fe20000010000 */
[----:B---3--:R-:W-:-:S03]  /*9950*/  F2FP.PACK_AB R50, R157, R148 ;  /* 0x000000949d32723e */ /* 0x008fc600000000ff */
[----:B------:R-:W-:Y:S02]  /*9960*/  FADD.FTZ R155, R155, R146 ;  /* 0x000000929b9b7221 */ /* 0x000fe40000010000 */
[----:B------:R-:W1:Y:S02]  /*9970*/  MUFU.EX2 R175, R175 ;  /* 0x000000af00af7308 */ /* 0x000e640000000800 */
[----:B--2---:R-:W-:Y:S01]  /*9980*/  HMMA.16816.F32 R16, R48, R28, R16 ;  /* 0x0000001c3010723c */ /* 0x004fe20000001810 */
[----:B------:R-:W-:-:S04]  /*9990*/  FADD.FTZ R148, R148, R155 ;  /* 0x0000009b94947221 */ /* 0x000fc80000010000 */
[----:B------:R-:W-:Y:S01]  /*99a0*/  FADD.FTZ R157, R157, R148 ;  /* 0x000000949d9d7221 */ /* 0x000fe20000010000 */
[----:B------:R-:W-:Y:S02]  /*99b0*/  MUFU.EX2 R181, R181 ;  /* 0x000000b500b57308 */ /* 0x000fe40000000800 */
[C---:B------:R-:W-:Y:S01]  /*99c0*/  HMMA.16816.F32 R12, R48.reuse, R30, R12 ;  /* 0x0000001e300c723c */ /* 0x040fe2000000180c */
[----:B------:R-:W2:Y:S05]  /*99d0*/  LDSM.16.MT88.4 R28, [R235+0xc800] ;  /* 0x00c80000eb1c783b */ /* 0x000eaa0000004200 */
[----:B------:R-:W3:Y:S02]  /*99e0*/  MUFU.EX2 R158, R158 ;  /* 0x0000009e009e7308 */ /* 0x000ee40000000800 */
[C---:B----4-:R-:W-:Y:S06]  /*99f0*/  HMMA.16816.F32 R24, R48.reuse, R32, R24 ;  /* 0x000000203018723c */ /* 0x050fec0000001818 */
[----:B------:R-:W-:Y:S02]  /*9a00*/  MUFU.EX2 R160, R160 ;  /* 0x000000a000a07308 */ /* 0x000fe40000000800 */
[C---:B------:R-:W-:Y:S01]  /*9a10*/  HMMA.16816.F32 R20, R48.reuse, R34, R20 ;  /* 0x000000223014723c */ /* 0x040fe20000001814 */
[----:B------:R-:W4:Y:S05]  /*9a20*/  LDSM.16.MT88.4 R32, [R237+0xc800] ;  /* 0x00c80000ed20783b */ /* 0x000f2a0000004200 */
[----:B------:R-:W1:Y:S02]  /*9a30*/  MUFU.EX2 R185, R185 ;  /* 0x000000b900b97308 */ /* 0x000e640000000800 */
[C---:B------:R-:W-:Y:S06]  /*9a40*/  HMMA.16816.F32 R8, R48.reuse, R56, R8 ;  /* 0x000000383008723c */ /* 0x040fec0000001808 */
[----:B------:R-:W-:Y:S02]  /*9a50*/  MUFU.EX2 R162, R162 ;  /* 0x000000a200a27308 */ /* 0x000fe40000000800 */
[C---:B------:R-:W-:Y:S01]  /*9a60*/  HMMA.16816.F32 R44, R48.reuse, R58, R44 ;  /* 0x0000003a302c723c */ /* 0x040fe2000000182c */
[----:B------:R-:W3:Y:S05]  /*9a70*/  LDSM.16.MT88.4 R56, [R234+0xc800] ;  /* 0x00c80000ea38783b */ /* 0x000eea0000004200 */
[----:B------:R-:W1:Y:S02]  /*9a80*/  MUFU.EX2 R197, R197 ;  /* 0x000000c500c57308 */ /* 0x000e640000000800 */
[C---:B-----5:R-:W-:Y:S06]  /*9a90*/  HMMA.16816.F32 R40, R48.reuse, R52, R40 ;  /* 0x000000343028723c */ /* 0x060fec0000001828 */
[----:B------:R-:W-:Y:S02]  /*9aa0*/  MUFU.EX2 R164, R164 ;  /* 0x000000a400a47308 */ /* 0x000fe40000000800 */
[----:B------:R-:W-:Y:S01]  /*9ab0*/  HMMA.16816.F32 R36, R48, R54, R36 ;  /* 0x000000363024723c */ /* 0x000fe20000001824 */
[----:B------:R-:W5:Y:S05]  /*9ac0*/  LDSM.16.MT88.4 R52, [R233+0xc800] ;  /* 0x00c80000e934783b */ /* 0x000f6a0000004200 */
[----:B------:R-:W3:Y:S01]  /*9ad0*/  MUFU.EX2 R205, R205 ;  /* 0x000000cd00cd7308 */ /* 0x000ee20000000800 */
[----:B------:R-:W-:-:S02]  /*9ae0*/  F2FP.PACK_AB R49, R150, R159 ;  /* 0x0000009f9631723e */ /* 0x000fc400000000ff */
[----:B------:R-:W-:Y:S02]  /*9af0*/  F2FP.PACK_AB R51, R163, R152 ;  /* 0x00000098a333723e */ /* 0x000fe400000000ff */
[----:B------:R-:W-:Y:S01]  /*9b00*/  F2FP.PACK_AB R48, R169, R154 ;  /* 0x0000009aa930723e */ /* 0x000fe200000000ff */
[----:B------:R-:W-:Y:S01]  /*9b10*/  FADD.FTZ R154, R154, R157 ;  /* 0x0000009d9a9a7221 */ /* 0x000fe20000010000 */
[----:B-1----:R-:W-:Y:S01]  /*9b20*/  F2FP.PACK_AB R50, R175, R156 ;  /* 0x0000009caf32723e */ /* 0x002fe200000000ff */
[----:B------:R-:W-:Y:S02]  /*9b30*/  MUFU.EX2 R213, R213 ;  /* 0x000000d500d57308 */ /* 0x000fe40000000800 */
[----:B------:R-:W-:-:S04]  /*9b40*/  FADD.FTZ R169, R169, R154 ;  /* 0x0000009aa9a97221 */ /* 0x000fc80000010000 */
[----:B--2---:R-:W-:Y:S01]  /*9b50*/  HMMA.16816.F32 R16, R48, R28, R16 ;  /* 0x0000001c3010723c */ /* 0x004fe20000001810 */
[----:B------:R-:W-:Y:S01]  /*9b60*/  FADD.FTZ R156, R156, R169 ;  /* 0x000000a99c9c7221 */ /* 0x000fe20000010000 */
[----:B------:R-:W1:Y:S03]  /*9b70*/  MUFU.EX2 R166, R166 ;  /* 0x000000a600a67308 */ /* 0x000e660000000800 */
[----:B------:R-:W-:-:S03]  /*9b80*/  FADD.FTZ R175, R175, R156 ;  /* 0x0000009cafaf7221 */ /* 0x000fc60000010000 */
[C---:B------:R-:W-:Y:S01]  /*9b90*/  HMMA.16816.F32 R12, R48.reuse, R30, R12 ;  /* 0x0000001e300c723c */ /* 0x040fe2000000180c */
[----:B------:R-:W2:Y:S01]  /*9ba0*/  LDSM.16.MT88.4 R28, [R235+0xd000] ;  /* 0x00d00000eb1c783b */ /* 0x000ea20000004200 */
[----:B------:R-:W-:Y:S06]  /*9bb0*/  MUFU.EX2 R168, R168 ;  /* 0x000000a800a87308 */ /* 0x000fec0000000800 */
[C---:B----4-:R-:W-:Y:S02]  /*9bc0*/  HMMA.16816.F32 R24, R48.reuse, R32, R24 ;  /* 0x000000203018723c */ /* 0x050fe40000001818 */
[----:B------:R-:W4:Y:S06]  /*9bd0*/  MUFU.EX2 R207, R207 ;  /* 0x000000cf00cf7308 */ /* 0x000f2c0000000800 */
[C---:B------:R-:W-:Y:S01]  /*9be0*/  HMMA.16816.F32 R20, R48.reuse, R34, R20 ;  /* 0x000000223014723c */ /* 0x040fe20000001814 */
[----:B------:R-:W1:Y:S01]  /*9bf0*/  LDSM.16.MT88.4 R32, [R237+0xd000] ;  /* 0x00d00000ed20783b */ /* 0x000e620000004200 */
[----:B------:R-:W-:Y:S06]  /*9c00*/  MUFU.EX2 R170, R170 ;  /* 0x000000aa00aa7308 */ /* 0x000fec0000000800 */
[C---:B---3--:R-:W-:Y:S02]  /*9c10*/  HMMA.16816.F32 R8, R48.reuse, R56, R8 ;  /* 0x000000383008723c */ /* 0x048fe40000001808 */
[----:B------:R-:W3:Y:S06]  /*9c20*/  MUFU.EX2 R191, R191 ;  /* 0x000000bf00bf7308 */ /* 0x000eec0000000800 */
[C---:B------:R-:W-:Y:S01]  /*9c30*/  HMMA.16816.F32 R44, R48.reuse, R58, R44 ;  /* 0x0000003a302c723c */ /* 0x040fe2000000182c */
[----:B------:R-:W1:Y:S01]  /*9c40*/  LDSM.16.MT88.4 R56, [R234+0xd000] ;  /* 0x00d00000ea38783b */ /* 0x000e620000004200 */
[----:B------:R-:W-:Y:S06]  /*9c50*/  MUFU.EX2 R172, R172 ;  /* 0x000000ac00ac7308 */ /* 0x000fec0000000800 */
[C---:B-----5:R-:W-:Y:S02]  /*9c60*/  HMMA.16816.F32 R40, R48.reuse, R52, R40 ;  /* 0x000000343028723c */ /* 0x060fe40000001828 */
[----:B------:R-:W5:Y:S06]  /*9c70*/  MUFU.EX2 R189, R189 ;  /* 0x000000bd00bd7308 */ /* 0x000f6c0000000800 */
[----:B------:R-:W-:Y:S01]  /*9c80*/  HMMA.16816.F32 R36, R48, R54, R36 ;  /* 0x000000363024723c */ /* 0x000fe20000001824 */
[----:B------:R-:W3:Y:S01]  /*9c90*/  LDSM.16.MT88.4 R52, [R233+0xd000] ;  /* 0x00d00000e934783b */ /* 0x000ee20000004200 */
[----:B------:R-:W-:Y:S05]  /*9ca0*/  MUFU.EX2 R174, R174 ;  /* 0x000000ae00ae7308 */ /* 0x000fea0000000800 */
[----:B------:R-:W-:-:S02]  /*9cb0*/  F2FP.PACK_AB R49, R158, R181 ;  /* 0x000000b59e31723e */ /* 0x000fc400000000ff */
[----:B------:R-:W-:Y:S01]  /*9cc0*/  F2FP.PACK_AB R51, R185, R160 ;  /* 0x000000a0b933723e */ /* 0x000fe200000000ff */
[----:B------:R-:W1:Y:S01]  /*9cd0*/  MUFU.EX2 R183, R183 ;  /* 0x000000b700b77308 */ /* 0x000e620000000800 */
[----:B------:R-:W-:Y:S01]  /*9ce0*/  F2FP.PACK_AB R48, R197, R162 ;  /* 0x000000a2c530723e */ /* 0x000fe200000000ff */
[----:B------:R-:W-:Y:S01]  /*9cf0*/  FADD.FTZ R162, R162, R175 ;  /* 0x000000afa2a27221 */ /* 0x000fe20000010000 */
[----:B------:R-:W-:-:S03]  /*9d00*/  F2FP.PACK_AB R50, R205, R164 ;  /* 0x000000a4cd32723e */ /* 0x000fc600000000ff */
[----:B------:R-:W-:Y:S02]  /*9d10*/  FADD.FTZ R197, R197, R162 ;  /* 0x000000a2c5c57221 */ /* 0x000fe40000010000 */
[----:B------:R-:W-:Y:S02]  /*9d20*/  MUFU.EX2 R176, R176 ;  /* 0x000000b000b07308 */ /* 0x000fe40000000800 */
[----:B--2---:R-:W-:Y:S01]  /*9d30*/  HMMA.16816.F32 R16, R48, R28, R16 ;  /* 0x0000001c3010723c */ /* 0x004fe20000001810 */
[----:B------:R-:W-:-:S04]  /*9d40*/  FADD.FTZ R164, R164, R197 ;  /* 0x000000c5a4a47221 */ /* 0x000fc80000010000 */
[----:B------:R-:W-:Y:S01]  /*9d50*/  FADD.FTZ R205, R205, R164 ;  /* 0x000000a4cdcd7221 */ /* 0x000fe20000010000 */
[----:B------:R-:W-:Y:S02]  /*9d60*/  MUFU.EX2 R177, R177 ;  /* 0x000000b100b17308 */ /* 0x000fe40000000800 */
[C---:B------:R-:W-:Y:S01]  /*9d70*/  HMMA.16816.F32 R12, R48.reuse, R30, R12 ;  /* 0x0000001e300c723c */ /* 0x040fe2000000180c */
[----:B------:R-:W2:Y:S05]  /*9d80*/  LDSM.16.MT88.4 R28, [R235+0xd800] ;  /* 0x00d80000eb1c783b */ /* 0x000eaa0000004200 */
[----:B------:R-:W-:Y:S02]  /*9d90*/  MUFU.EX2 R173, R173 ;  /* 0x000000ad00ad7308 */ /* 0x000fe40000000800 */
[C---:B-1----:R-:W-:Y:S06]  /*9da0*/  HMMA.16816.F32 R24, R48.reuse, R32, R24 ;  /* 0x000000203018723c */ /* 0x042fec0000001818 */
[----:B------:R-:W1:Y:S02]  /*9db0*/  MUFU.EX2 R178, R178 ;  /* 0x000000b200b27308 */ /* 0x000e640000000800 */
[C---:B------:R-:W-:Y:S01]  /*9dc0*/  HMMA.16816.F32 R20, R48.reuse, R34, R20 ;  /* 0x000000223014723c */ /* 0x040fe20000001814 */
[----:B------:R-:W1:Y:S05]  /*9dd0*/  LDSM.16.MT88.4 R32, [R237+0xd800] ;  /* 0x00d80000ed20783b */ /* 0x000e6a0000004200 */
[----:B------:R-:W-:Y:S02]  /*9de0*/  MUFU.EX2 R167, R167 ;  /* 0x000000a700a77308 */ /* 0x000fe40000000800 */
[C---:B------:R-:W-:Y:S06]  /*9df0*/  HMMA.16816.F32 R8, R48.reuse, R56, R8 ;  /* 0x000000383008723c */ /* 0x040fec0000001808 */
[----:B------:R-:W1:Y:S02]  /*9e00*/  MUFU.EX2 R180, R180 ;  /* 0x000000b400b47308 */ /* 0x000e640000000800 */
[C---:B------:R-:W-:Y:S01]  /*9e10*/  HMMA.16816.F32 R44, R48.reuse, R58, R44 ;  /* 0x0000003a302c723c */ /* 0x040fe2000000182c */
[----:B------:R-:W1:Y:S05]  /*9e20*/  LDSM.16.MT88.4 R56, [R234+0xd800] ;  /* 0x00d80000ea38783b */ /* 0x000e6a0000004200 */
[----:B------:R-:W-:Y:S02]  /*9e30*/  MUFU.EX2 R161, R161 ;  /* 0x000000a100a17308 */ /* 0x000fe40000000800 */
[C---:B---3--:R-:W-:Y:S06]  /*9e40*/  HMMA.16816.F32 R40, R48.reuse, R52, R40 ;  /* 0x000000343028723c */ /* 0x048fec0000001828 */
[----:B------:R-:W3:Y:S02]  /*9e50*/  MUFU.EX2 R182, R182 ;  /* 0x000000b600b67308 */ /* 0x000ee40000000800 */
[----:B------:R-:W-:Y:S01]  /*9e60*/  HMMA.16816.F32 R36, R48, R54, R36 ;  /* 0x000000363024723c */ /* 0x000fe20000001824 */
[----:B------:R-:W3:Y:S05]  /*9e70*/  LDSM.16.MT88.4 R52, [R233+0xd800] ;  /* 0x00d80000e934783b */ /* 0x000eea0000004200 */
[----:B------:R-:W-:Y:S01]  /*9e80*/  MUFU.EX2 R149, R149 ;  /* 0x0000009500957308 */ /* 0x000fe20000000800 */
[----:B------:R-:W-:-:S02]  /*9e90*/  F2FP.PACK_AB R49, R166, R213 ;  /* 0x000000d5a631723e */ /* 0x000fc400000000ff */
[----:B----4-:R-:W-:Y:S02]  /*9ea0*/  F2FP.PACK_AB R51, R207, R168 ;  /* 0x000000a8cf33723e */ /* 0x010fe400000000ff */
[----:B------:R-:W-:Y:S01]  /*9eb0*/  F2FP.PACK_AB R48, R191, R170 ;  /* 0x000000aabf30723e */ /* 0x000fe200000000ff */
[----:B------:R-:W-:Y:S01]  /*9ec0*/  FADD.FTZ R170, R170, R205 ;  /* 0x000000cdaaaa7221 */ /* 0x000fe20000010000 */
[----:B-----5:R-:W-:Y:S01]  /*9ed0*/  F2FP.PACK_AB R50, R189, R172 ;  /* 0x000000acbd32723e */ /* 0x020fe200000000ff */
[----:B------:R-:W4:Y:S02]  /*9ee0*/  MUFU.EX2 R184, R184 ;  /* 0x000000b800b87308 */ /* 0x000f240000000800 */
[----:B------:R-:W-:-:S04]  /*9ef0*/  FADD.FTZ R191, R191, R170 ;  /* 0x000000aabfbf7221 */ /* 0x000fc80000010000 */
[C---:B--2---:R-:W-:Y:S02]  /*9f00*/  HMMA.16816.F32 R16, R48.reuse, R28, R16 ;  /* 0x0000001c3010723c */ /* 0x044fe40000001810 */
[----:B------:R-:W-:Y:S06]  /*9f10*/  MUFU.EX2 R135, R135 ;  /* 0x0000008700877308 */ /* 0x000fec0000000800 */
[C---:B------:R-:W-:Y:S01]  /*9f20*/  HMMA.16816.F32 R12, R48.reuse, R30, R12 ;  /* 0x0000001e300c723c */ /* 0x040fe2000000180c */
[----:B------:R-:W2:Y:S01]  /*9f30*/  LDSM.16.MT88.4 R28, [R235+0xe000] ;  /* 0x00e00000eb1c783b */ /* 0x000ea20000004200 */
[----:B------:R-:W5:Y:S06]  /*9f40*/  MUFU.EX2 R186, R186 ;  /* 0x000000ba00ba7308 */ /* 0x000f6c0000000800 */
[C---:B-1----:R-:W-:Y:S02]  /*9f50*/  HMMA.16816.F32 R24, R48.reuse, R32, R24 ;  /* 0x000000203018723c */ /* 0x042fe40000001818 */
[----:B------:R-:W-:Y:S06]  /*9f60*/  MUFU.EX2 R109, R109 ;  /* 0x0000006d006d7308 */ /* 0x000fec0000000800 */
[C---:B------:R-:W-:Y:S01]  /*9f70*/  HMMA.16816.F32 R20, R48.reuse, R34, R20 ;  /* 0x000000223014723c */ /* 0x040fe20000001814 */
[----:B------:R-:W1:Y:S01]  /*9f80*/  LDSM.16.MT88.4 R32, [R237+0xe000] ;  /* 0x00e00000ed20783b */ /* 0x000e620000004200 */
[----:B------:R-:W1:Y:S06]  /*9f90*/  MUFU.EX2 R188, R188 ;  /* 0x000000bc00bc7308 */ /* 0x000e6c0000000800 */
[C---:B------:R-:W-:Y:S02]  /*9fa0*/  HMMA.16816.F32 R8, R48.reuse, R56, R8 ;  /* 0x000000383008723c */ /* 0x040fe40000001808 */
[----:B------:R-:W-:Y:S06]  /*9fb0*/  MUFU.EX2 R5, R5 ;  /* 0x0000000500057308 */ /* 0x000fec0000000800 */
[C---:B------:R-:W-:Y:S01]  /*9fc0*/  HMMA.16816.F32 R44, R48.reuse, R58, R44 ;  /* 0x0000003a302c723c */ /* 0x040fe2000000182c */
[----:B------:R-:W-:Y:S01]  /*9fd0*/  LDSM.16.MT88.4 R56, [R234+0xe000] ;  /* 0x00e00000ea38783b */ /* 0x000fe20000004200 */
[----:B------:R-:W1:Y:S06]  /*9fe0*/  MUFU.EX2 R102, R102 ;  /* 0x0000006600667308 */ /* 0x000e6c0000000800 */
[C---:B---3--:R-:W-:Y:S02]  /*9ff0*/  HMMA.16816.F32 R40, R48.reuse, R52, R40 ;  /* 0x000000343028723c */ /* 0x048fe40000001828 */
[----:B------:R-:W-:Y:S05]  /*a000*/  MUFU.EX2 R98, R98 ;  /* 0x0000006200627308 */ /* 0x000fea0000000800 */
[----:B------:R-:W-:Y:S01]  /*a010*/  F2FP.PACK_AB R53, R183, R174 ;  /* 0x000000aeb735723e */ /* 0x000fe200000000ff */
[----:B------:R-:W-:Y:S01]  /*a020*/  HMMA.16816.F32 R36, R48, R54, R36 ;  /* 0x000000363024723c */ /* 0x000fe20000001824 */
[----:B------:R-:W3:Y:S01]  /*a030*/  LDSM.16.MT88.4 R48, [R233+0xe000] ;  /* 0x00e00000e930783b */ /* 0x000ee20000004200 */
[----:B------:R-:W-:Y:S01]  /*a040*/  F2FP.PACK_AB R52, R178, R173 ;  /* 0x000000adb234723e */ /* 0x000fe200000000ff */
[----:B------:R-:W1:Y:S04]  /*a050*/  MUFU.EX2 R99, R99 ;  /* 0x0000006300637308 */ /* 0x000e680000000800 */
[----:B------:R-:W-:-:S02]  /*a060*/  F2FP.PACK_AB R55, R177, R176 ;  /* 0x000000b0b137723e */ /* 0x000fc400000000ff */
[----:B------:R-:W-:Y:S02]  /*a070*/  F2FP.PACK_AB R54, R180, R167 ;  /* 0x000000a7b436723e */ /* 0x000fe400000000ff */
[----:B------:R-:W-:Y:S05]  /*a080*/  MUFU.EX2 R100, R100 ;  /* 0x0000006400647308 */ /* 0x000fea0000000800 */
[C---:B--2---:R-:W-:Y:S03]  /*a090*/  HMMA.16816.F32 R16, R52.reuse, R28, R16 ;  /* 0x0000001c3410723c */ /* 0x044fe60000001810 */
[----:B------:R-:W2:Y:S05]  /*a0a0*/  MUFU.EX2 R101, R101 ;  /* 0x0000006500657308 */ /* 0x000eaa0000000800 */
[C---:B------:R-:W-:Y:S01]  /*a0b0*/  HMMA.16816.F32 R12, R52.reuse, R30, R12 ;  /* 0x0000001e340c723c */ /* 0x040fe2000000180c */
[----:B------:R-:W2:Y:S02]  /*a0c0*/  LDSM.16.MT88.4 R28, [R235+0xe800] ;  /* 0x00e80000eb1c783b */ /* 0x000ea40000004200 */
[----:B------:R-:W-:Y:S05]  /*a0d0*/  MUFU.EX2 R96, R96 ;  /* 0x0000006000607308 */ /* 0x000fea0000000800 */
[C---:B-1----:R-:W-:Y:S03]  /*a0e0*/  HMMA.16816.F32 R24, R52.reuse, R32, R24 ;  /* 0x000000203418723c */ /* 0x042fe60000001818 */
[----:B------:R-:W1:Y:S05]  /*a0f0*/  MUFU.EX2 R97, R97 ;  /* 0x0000006100617308 */ /* 0x000e6a0000000800 */
[C---:B------:R-:W-:Y:S01]  /*a100*/  HMMA.16816.F32 R20, R52.reuse, R34, R20 ;  /* 0x000000223414723c */ /* 0x040fe20000001814 */
[----:B------:R-:W1:Y:S02]  /*a110*/  LDSM.16.MT88.4 R32, [R237+0xe800] ;  /* 0x00e80000ed20783b */ /* 0x000e640000004200 */
[----:B------:R-:W-:Y:S05]  /*a120*/  MUFU.EX2 R94, R94 ;  /* 0x0000005e005e7308 */ /* 0x000fea0000000800 */
[C---:B---3--:R-:W-:Y:S03]  /*a130*/  HMMA.16816.F32 R40, R52.reuse, R48, R40 ;  /* 0x000000303428723c */ /* 0x048fe60000001828 */
[----:B------:R-:W3:Y:S05]  /*a140*/  MUFU.EX2 R95, R95 ;  /* 0x0000005f005f7308 */ /* 0x000eea0000000800 */
[C---:B------:R-:W-:Y:S01]  /*a150*/  HMMA.16816.F32 R36, R52.reuse, R50, R36 ;  /* 0x000000323424723c */ /* 0x040fe20000001824 */
[----:B------:R-:W1:Y:S02]  /*a160*/  LDSM.16.MT88.4 R48, [R234+0xe800] ;  /* 0x00e80000ea30783b */ /* 0x000e640000004200 */
[----:B------:R-:W-:Y:S05]  /*a170*/  MUFU.EX2 R90, R90 ;  /* 0x0000005a005a7308 */ /* 0x000fea0000000800 */
[C---:B------:R-:W-:Y:S03]  /*a180*/  HMMA.16816.F32 R8, R52.reuse, R56, R8 ;  /* 0x000000383408723c */ /* 0x040fe60000001808 */
[----:B------:R-:W1:Y:S05]  /*a190*/  MUFU.EX2 R91, R91 ;  /* 0x0000005b005b7308 */ /* 0x000e6a0000000800 */
[----:B------:R-:W-:Y:S01]  /*a1a0*/  HMMA.16816.F32 R44, R52, R58, R44 ;  /* 0x0000003a342c723c */ /* 0x000fe2000000182c */
[----:B------:R-:W3:Y:S02]  /*a1b0*/  LDSM.16.MT88.4 R56, [R233+0xe800] ;  /* 0x00e80000e938783b */ /* 0x000ee40000004200 */
[----:B------:R-:W-:Y:S04]  /*a1c0*/  MUFU.EX2 R92, R92 ;  /* 0x0000005c005c7308 */ /* 0x000fe80000000800 */
[----:B------:R-:W-:-:S02]  /*a1d0*/  F2FP.PACK_AB R53, R182, R161 ;  /* 0x000000a1b635723e */ /* 0x000fc400000000ff */
[----:B----4-:R-:W-:Y:S02]  /*a1e0*/  F2FP.PACK_AB R55, R184, R149 ;  /* 0x00000095b837723e */ /* 0x010fe400000000ff */
[----:B-----5:R-:W-:Y:S01]  /*a1f0*/  F2FP.PACK_AB R52, R186, R135 ;  /* 0x00000087ba34723e */ /* 0x020fe200000000ff */
[----:B------:R-:W4:Y:S01]  /*a200*/  MUFU.EX2 R93, R93 ;  /* 0x0000005d005d7308 */ /* 0x000f220000000800 */
[----:B------:R-:W-:-:S07]  /*a210*/  F2FP.PACK_AB R54, R188, R109 ;  /* 0x0000006dbc36723e */ /* 0x000fce00000000ff */
[C---:B--2---:R-:W-:Y:S01]  /*a220*/  HMMA.16816.F32 R16, R52.reuse, R28, R16 ;  /* 0x0000001c3410723c */ /* 0x044fe20000001810 */
[----:B------:R-:W-:Y:S07]  /*a230*/  MUFU.EX2 R88, R88 ;  /* 0x0000005800587308 */ /* 0x000fee0000000800 */
        /* <DEDUP_REMOVED lines=11> */
[----:B------:R-:W1:Y:S01]  /*a2f0*/  LDSM.16.MT88.4 R48, [R234+0xf000] ;  /* 0x00f00000ea30783b */ /* 0x000e620000004200 */
[----:B------:R-:W1:Y:S06]  /*a300*/  MUFU.EX2 R83, R83 ;  /* 0x0000005300537308 */ /* 0x000e6c0000000800 */
[C---:B---3--:R-:W-:Y:S02]  /*a310*/  HMMA.16816.F32 R40, R52.reuse, R56, R40 ;  /* 0x000000383428723c */ /* 0x048fe40000001828 */
[----:B------:R-:W-:Y:S06]  /*a320*/  MUFU.EX2 R84, R84 ;  /* 0x0000005400547308 */ /* 0x000fec0000000800 */
[----:B------:R-:W-:Y:S01]  /*a330*/  HMMA.16816.F32 R36, R52, R58, R36 ;  /* 0x0000003a3424723c */ /* 0x000fe20000001824 */
[----:B------:R-:W3:Y:S01]  /*a340*/  LDSM.16.MT88.4 R56, [R233+0xf000] ;  /* 0x00f00000e938783b */ /* 0x000ee20000004200 */
[----:B------:R-:W1:Y:S05]  /*a350*/  MUFU.EX2 R85, R85 ;  /* 0x0000005500557308 */ /* 0x000e6a0000000800 */
[----:B------:R-:W-:-:S02]  /*a360*/  F2FP.PACK_AB R53, R102, R5 ;  /* 0x000000056635723e */ /* 0x000fc400000000ff */
[----:B------:R-:W-:Y:S01]  /*a370*/  F2FP.PACK_AB R55, R99, R98 ;  /* 0x000000626337723e */ /* 0x000fe200000000ff */
[----:B------:R-:W-:Y:S01]  /*a380*/  MUFU.EX2 R80, R80 ;  /* 0x0000005000507308 */ /* 0x000fe20000000800 */
[----:B------:R-:W-:Y:S02]  /*a390*/  F2FP.PACK_AB R52, R101, R100 ;  /* 0x000000646534723e */ /* 0x000fe400000000ff */
[----:B------:R-:W-:-:S05]  /*a3a0*/  F2FP.PACK_AB R54, R97, R96 ;  /* 0x000000606136723e */ /* 0x000fca00000000ff */
[----:B------:R-:W1:Y:S02]  /*a3b0*/  MUFU.EX2 R81, R81 ;  /* 0x0000005100517308 */ /* 0x000e640000000800 */
[C---:B--2---:R-:W-:Y:S06]  /*a3c0*/  HMMA.16816.F32 R16, R52.reuse, R28, R16 ;  /* 0x0000001c3410723c */ /* 0x044fec0000001810 */
[----:B------:R-:W-:Y:S02]  /*a3d0*/  MUFU.EX2 R4, R4 ;  /* 0x0000000400047308 */ /* 0x000fe40000000800 */
[C---:B------:R-:W-:Y:S01]  /*a3e0*/  HMMA.16816.F32 R12, R52.reuse, R30, R12 ;  /* 0x0000001e340c723c */ /* 0x040fe2000000180c */
[----:B------:R-:W2:Y:S05]  /*a3f0*/  LDSM.16.MT88.4 R28, [R235+0xf800] ;  /* 0x00f80000eb1c783b */ /* 0x000eaa0000004200 */
[----:B------:R-:W-:Y:S02]  /*a400*/  MUFU.EX2 R73, R73 ;  /* 0x0000004900497308 */ /* 0x000fe40000000800 */
[C---:B-1----:R-:W-:Y:S06]  /*a410*/  HMMA.16816.F32 R24, R52.reuse, R32, R24 ;  /* 0x000000203418723c */ /* 0x042fec0000001818 */
[----:B------:R-:W-:Y:S02]  /*a420*/  MUFU.EX2 R3, R3 ;  /* 0x0000000300037308 */ /* 0x000fe40000000800 */
[C---:B------:R-:W-:Y:S01]  /*a430*/  HMMA.16816.F32 R20, R52.reuse, R34, R20 ;  /* 0x000000223414723c */ /* 0x040fe20000001814 */
[----:B------:R-:W1:Y:S05]  /*a440*/  LDSM.16.MT88.4 R32, [R237+0xf800] ;  /* 0x00f80000ed20783b */ /* 0x000e6a0000004200 */
[----:B------:R-:W-:Y:S02]  /*a450*/  MUFU.EX2 R70, R70 ;  /* 0x0000004600467308 */ /* 0x000fe40000000800 */
[C---:B------:R-:W-:Y:S06]  /*a460*/  HMMA.16816.F32 R8, R52.reuse, R48, R8 ;  /* 0x000000303408723c */ /* 0x040fec0000001808 */
[----:B------:R-:W-:Y:S02]  /*a470*/  MUFU.EX2 R66, R66 ;  /* 0x0000004200427308 */ /* 0x000fe40000000800 */
[C---:B------:R-:W-:Y:S01]  /*a480*/  HMMA.16816.F32 R44, R52.reuse, R50, R44 ;  /* 0x00000032342c723c */ /* 0x040fe2000000182c */
[----:B------:R-:W1:Y:S05]  /*a490*/  LDSM.16.MT88.4 R48, [R234+0xf800] ;  /* 0x00f80000ea30783b */ /* 0x000e6a0000004200 */
[----:B------:R-:W-:Y:S02]  /*a4a0*/  MUFU.EX2 R67, R67 ;  /* 0x0000004300437308 */ /* 0x000fe40000000800 */
[C---:B---3--:R-:W-:Y:S06]  /*a4b0*/  HMMA.16816.F32 R40, R52.reuse, R56, R40 ;  /* 0x000000383428723c */ /* 0x048fec0000001828 */
[----:B------:R-:W-:Y:S02]  /*a4c0*/  MUFU.EX2 R68, R68 ;  /* 0x0000004400447308 */ /* 0x000fe40000000800 */
[----:B------:R-:W-:Y:S01]  /*a4d0*/  HMMA.16816.F32 R36, R52, R58, R36 ;  /* 0x0000003a3424723c */ /* 0x000fe20000001824 */
[----:B------:R-:W3:Y:S05]  /*a4e0*/  LDSM.16.MT88.4 R56, [R233+0xf800] ;  /* 0x00f80000e938783b */ /* 0x000eea0000004200 */
[----:B------:R-:W-:Y:S01]  /*a4f0*/  MUFU.EX2 R69, R69 ;  /* 0x0000004500457308 */ /* 0x000fe20000000800 */
[----:B------:R-:W-:-:S02]  /*a500*/  F2FP.PACK_AB R53, R95, R94 ;  /* 0x0000005e5f35723e */ /* 0x000fc400000000ff */
[----:B------:R-:W-:Y:S02]  /*a510*/  F2FP.PACK_AB R55, R91, R90 ;  /* 0x0000005a5b37723e */ /* 0x000fe400000000ff */
[----:B----4-:R-:W-:Y:S02]  /*a520*/  F2FP.PACK_AB R52, R93, R92 ;  /* 0x0000005c5d34723e */ /* 0x010fe400000000ff */
[----:B-----5:R-:W-:Y:S01]  /*a530*/  F2FP.PACK_AB R54, R89, R88 ;  /* 0x000000585936723e */ /* 0x020fe200000000ff */
[----:B------:R-:W-:Y:S06]  /*a540*/  MUFU.EX2 R64, R64 ;  /* 0x0000004000407308 */ /* 0x000fec0000000800 */
[C---:B--2---:R-:W-:Y:S02]  /*a550*/  HMMA.16816.F32 R16, R52.reuse, R28, R16 ;  /* 0x0000001c3410723c */ /* 0x044fe40000001810 */
[----:B------:R-:W-:Y:S06]  /*a560*/  MUFU.EX2 R65, R65 ;  /* 0x0000004100417308 */ /* 0x000fec0000000800 */
[C---:B------:R-:W-:Y:S01]  /*a570*/  HMMA.16816.F32 R12, R52.reuse, R30, R12 ;  /* 0x0000001e340c723c */ /* 0x040fe2000000180c */
[----:B------:R-:W2:Y:S01]  /*a580*/  LDSM.16.MT88.4 R28, [R237+0x10000] ;  /* 0x01000000ed1c783b */ /* 0x000ea20000004200 */
[----:B------:R-:W-:Y:S06]  /*a590*/  MUFU.EX2 R62, R62 ;  /* 0x0000003e003e7308 */ /* 0x000fec0000000800 */
[C---:B-1----:R-:W-:Y:S02]  /*a5a0*/  HMMA.16816.F32 R24, R52.reuse, R32, R24 ;  /* 0x000000203418723c */ /* 0x042fe40000001818 */
[----:B------:R-:W-:Y:S06]  /*a5b0*/  MUFU.EX2 R63, R63 ;  /* 0x0000003f003f7308 */ /* 0x000fec0000000800 */
[C---:B------:R-:W-:Y:S01]  /*a5c0*/  HMMA.16816.F32 R20, R52.reuse, R34, R20 ;  /* 0x000000223414723c */ /* 0x040fe20000001814 */
[----:B------:R-:W1:Y:S01]  /*a5d0*/  LDSM.16.MT88.4 R32, [R235+0x10000] ;  /* 0x01000000eb20783b */ /* 0x000e620000004200 */
[----:B------:R-:W-:Y:S06]  /*a5e0*/  MUFU.EX2 R71, R71 ;  /* 0x0000004700477308 */ /* 0x000fec0000000800 */
[C---:B------:R-:W-:Y:S08]  /*a5f0*/  HMMA.16816.F32 R8, R52.reuse, R48, R8 ;  /* 0x000000303408723c */ /* 0x040ff00000001808 */
[C---:B------:R-:W-:Y:S01]  /*a600*/  HMMA.16816.F32 R44, R52.reuse, R50, R44 ;  /* 0x00000032342c723c */ /* 0x040fe2000000182c */
[----:B------:R-:W4:Y:S07]  /*a610*/  LDSM.16.MT88.4 R48, [R234+0x10000] ;  /* 0x01000000ea30783b */ /* 0x000f2e0000004200 */
[C---:B---3--:R-:W-:Y:S07]  /*a620*/  HMMA.16816.F32 R40, R52.reuse, R56, R40 ;  /* 0x000000383428723c */ /* 0x048fee0000001828 */
[--C-:B------:R-:W-:Y:S01]  /*a630*/  FFMA.FTZ R56, R78, c[0x0][0x23c], -R112.reuse ;  /* 0x00008f004e387a23 */ /* 0x100fe20000010870 */
[----:B------:R-:W-:Y:S01]  /*a640*/  HMMA.16816.F32 R36, R52, R58, R36 ;  /* 0x0000003a3424723c */ /* 0x000fe20000001824 */
[----:B------:R-:W-:-:S04]  /*a650*/  FFMA.FTZ R57, R79, c[0x0][0x23c], -R112 ;  /* 0x00008f004f397a23 */ /* 0x000fc80000010870 */
[----:B------:R-:W-:Y:S02]  /*a660*/  MUFU.EX2 R56, R56 ;  /* 0x0000003800387308 */ /* 0x000fe40000000800 */
[----:B------:R-:W-:Y:S01]  /*a670*/  F2FP.PACK_AB R53, R87, R86 ;  /* 0x000000565735723e */ /* 0x000fe200000000ff */
[--C-:B------:R-:W-:Y:S01]  /*a680*/  FFMA.FTZ R58, R74, c[0x0][0x23c], -R112.reuse ;  /* 0x00008f004a3a7a23 */ /* 0x100fe20000010870 */
[----:B------:R-:W-:Y:S01]  /*a690*/  F2FP.PACK_AB R55, R83, R82 ;  /* 0x000000525337723e */ /* 0x000fe200000000ff */
[----:B------:R-:W-:Y:S01]  /*a6a0*/  FFMA.FTZ R59, R75, c[0x0][0x23c], -R112 ;  /* 0x00008f004b3b7a23 */ /* 0x000fe20000010870 */
[----:B------:R-:W-:Y:S01]  /*a6b0*/  F2FP.PACK_AB R52, R85, R84 ;  /* 0x000000545534723e */ /* 0x000fe200000000ff */
[--C-:B------:R-:W-:Y:S01]  /*a6c0*/  FFMA.FTZ R74, R76, c[0x0][0x23c], -R114.reuse ;  /* 0x00008f004c4a7a23 */ /* 0x100fe20000010872 */
[----:B------:R-:W-:Y:S01]  /*a6d0*/  F2FP.PACK_AB R54, R81, R80 ;  /* 0x000000505136723e */ /* 0x000fe200000000ff */
[----:B------:R-:W-:Y:S01]  /*a6e0*/  FFMA.FTZ R75, R77, c[0x0][0x23c], -R114 ;  /* 0x00008f004d4b7a23 */ /* 0x000fe20000010872 */
[----:B------:R-:W3:Y:S05]  /*a6f0*/  MUFU.EX2 R57, R57 ;  /* 0x0000003900397308 */ /* 0x000eea0000000800 */
[C---:B--2---:R-:W-:Y:S03]  /*a700*/  HMMA.16816.F32 R24, R52.reuse, R28, R24 ;  /* 0x0000001c3418723c */ /* 0x044fe60000001818 */
[----:B------:R-:W-:Y:S05]  /*a710*/  MUFU.EX2 R58, R58 ;  /* 0x0000003a003a7308 */ /* 0x000fea0000000800 */
[C---:B------:R-:W-:Y:S01]  /*a720*/  HMMA.16816.F32 R20, R52.reuse, R30, R20 ;  /* 0x0000001e3414723c */ /* 0x040fe20000001814 */
[----:B------:R-:W2:Y:S02]  /*a730*/  LDSM.16.MT88.4 R28, [R233+0x10000] ;  /* 0x01000000e91c783b */ /* 0x000ea40000004200 */
[----:B------:R-:W5:Y:S05]  /*a740*/  MUFU.EX2 R59, R59 ;  /* 0x0000003b003b7308 */ /* 0x000f6a0000000800 */
[C---:B-1----:R-:W-:Y:S03]  /*a750*/  HMMA.16816.F32 R16, R52.reuse, R32, R16 ;  /* 0x000000203410723c */ /* 0x042fe60000001810 */
[----:B------:R-:W-:Y:S05]  /*a760*/  MUFU.EX2 R74, R74 ;  /* 0x0000004a004a7308 */ /* 0x000fea0000000800 */
[C---:B------:R-:W-:Y:S01]  /*a770*/  HMMA.16816.F32 R12, R52.reuse, R34, R12 ;  /* 0x00000022340c723c */ /* 0x040fe2000000180c */
[----:B------:R-:W1:Y:S02]  /*a780*/  LDSM.16.MT88.4 R32, [R237+0x10800] ;  /* 0x01080000ed20783b */ /* 0x000e640000004200 */
[----:B------:R-:W1:Y:S05]  /*a790*/  MUFU.EX2 R75, R75 ;  /* 0x0000004b004b7308 */ /* 0x000e6a0000000800 */
[C---:B----4-:R-:W-:Y:S08]  /*a7a0*/  HMMA.16816.F32 R8, R52.reuse, R48, R8 ;  /* 0x000000303408723c */ /* 0x050ff00000001808 */
[C---:B------:R-:W-:Y:S01]  /*a7b0*/  HMMA.16816.F32 R44, R52.reuse, R50, R44 ;  /* 0x00000032342c723c */ /* 0x040fe2000000182c */
[----:B------:R-:W4:Y:S07]  /*a7c0*/  LDSM.16.MT88.4 R48, [R235+0x10800] ;  /* 0x01080000eb30783b */ /* 0x000f2e0000004200 */
[C---:B--2---:R-:W-:Y:S08]  /*a7d0*/  HMMA.16816.F32 R40, R52.reuse, R28, R40 ;  /* 0x0000001c3428723c */ /* 0x044ff00000001828 */
[----:B------:R-:W-:Y:S01]  /*a7e0*/  HMMA.16816.F32 R36, R52, R30, R36 ;  /* 0x0000001e3424723c */ /* 0x000fe20000001824 */
[----:B------:R-:W2:Y:S06]  /*a7f0*/  LDSM.16.MT88.4 R28, [R234+0x10800] ;  /* 0x01080000ea1c783b */ /* 0x000eac0000004200 */
[----:B---3--:R-:W-:-:S02]  /*a800*/  F2FP.PACK_AB R53, R57, R56 ;  /* 0x000000383935723e */ /* 0x008fc400000000ff */
[----:B-----5:R-:W-:Y:S02]  /*a810*/  F2FP.PACK_AB R55, R59, R58 ;  /* 0x0000003a3b37723e */ /* 0x020fe400000000ff */
[----:B-1----:R-:W-:Y:S02]  /*a820*/  F2FP.PACK_AB R52, R75, R74 ;  /* 0x0000004a4b34723e */ /* 0x002fe400000000ff */
[----:B------:R-:W-:-:S07]  /*a830*/  F2FP.PACK_AB R54, R73, R4 ;  /* 0x000000044936723e */ /* 0x000fce00000000ff */
[C---:B------:R-:W-:Y:S08]  /*a840*/  HMMA.16816.F32 R24, R52.reuse, R32, R24 ;  /* 0x000000203418723c */ /* 0x040ff00000001818 */
[C---:B------:R-:W-:Y:S01]  /*a850*/  HMMA.16816.F32 R20, R52.reuse, R34, R20 ;  /* 0x000000223414723c */ /* 0x040fe20000001814 */
[----:B------:R-:W1:Y:S07]  /*a860*/  LDSM.16.MT88.4 R32, [R233+0x10800] ;  /* 0x01080000e920783b */ /* 0x000e6e0000004200 */
[C---:B----4-:R-:W-:Y:S07]  /*a870*/  HMMA.16816.F32 R16, R52.reuse, R48, R16 ;  /* 0x000000303410723c */ /* 0x050fee0000001810 */
[----:B------:R-:W-:Y:S01]  /*a880*/  FADD.FTZ R49, R147, R136 ;  /* 0x0000008893317221 */ /* 0x000fe20000010000 */
[----:B------:R-:W-:Y:S01]  /*a890*/  HMMA.16816.F32 R12, R52, R50, R12 ;  /* 0x00000032340c723c */ /* 0x000fe2000000180c */
[----:B------:R-:W-:Y:S02]  /*a8a0*/  LDSM.16.MT88.4 R136, [R235+0x11800] ;  /* 0x01180000eb88783b */ /* 0x000fe40000004200 */
[----:B------:R-:W-:-:S02]  /*a8b0*/  FADD.FTZ R49, R142, R49 ;  /* 0x000000318e317221 */ /* 0x000fc40000010000 */
[----:B------:R-:W-:Y:S02]  /*a8c0*/  LDSM.16.MT88.4 R140, [R234+0x11800] ;  /* 0x01180000ea8c783b */ /* 0x000fe40000004200 */
[----:B------:R-:W-:Y:S01]  /*a8d0*/  FADD.FTZ R72, R144, R49 ;  /* 0x0000003190487221 */ /* 0x000fe20000010000 */
[----:B--2---:R-:W-:Y:S01]  /*a8e0*/  HMMA.16816.F32 R8, R52, R28, R8 ;  /* 0x0000001c3408723c */ /* 0x004fe20000001808 */
[----:B------:R-:W2:Y:S02]  /*a8f0*/  LDSM.16.MT88.4 R48, [R237+0x11000] ;  /* 0x01100000ed30783b */ /* 0x000ea40000004200 */
[----:B------:R-:W-:-:S04]  /*a900*/  FADD.FTZ R72, R153, R72 ;  /* 0x0000004899487221 */ /* 0x000fc80000010000 */
[----:B------:R-:W-:Y:S01]  /*a910*/  FADD.FTZ R29, R159, R72 ;  /* 0x000000489f1d7221 */ /* 0x000fe20000010000 */
[----:B------:R-:W-:Y:S03]  /*a920*/  HMMA.16816.F32 R44, R52, R30, R44 ;  /* 0x0000001e342c723c */ /* 0x000fe6000000182c */
[----:B------:R-:W-:-:S04]  /*a930*/  FADD.FTZ R29, R150, R29 ;  /* 0x0000001d961d7221 */ /* 0x000fc80000010000 */
[----:B------:R-:W-:Y:S01]  /*a940*/  FADD.FTZ R72, R152, R29 ;  /* 0x0000001d98487221 */ /* 0x000fe20000010000 */
[----:B-1----:R-:W-:Y:S01]  /*a950*/  HMMA.16816.F32 R40, R52, R32, R40 ;  /* 0x000000203428723c */ /* 0x002fe20000001828 */
[----:B------:R-:W1:Y:S02]  /*a960*/  LDSM.16.MT88.4 R28, [R235+0x11000] ;  /* 0x01100000eb1c783b */ /* 0x000e640000004200 */
[----:B------:R-:W-:-:S04]  /*a970*/  FADD.FTZ R72, R163, R72 ;  /* 0x00000048a3487221 */ /* 0x000fc80000010000 */
[----:B------:R-:W-:Y:S01]  /*a980*/  FADD.FTZ R33, R181, R72 ;  /* 0x00000048b5217221 */ /* 0x000fe20000010000 */
[----:B------:R-:W-:Y:S03]  /*a990*/  HMMA.16816.F32 R36, R52, R34, R36 ;  /* 0x000000223424723c */ /* 0x000fe60000001824 */
[----:B------:R-:W-:Y:S02]  /*a9a0*/  FADD.FTZ R33, R158, R33 ;  /* 0x000000219e217221 */ /* 0x000fe40000010000 */
[----:B------:R-:W-:Y:S02]  /*a9b0*/  LDSM.16.MT88.4 R156, [R237+0x11800] ;  /* 0x01180000ed9c783b */ /* 0x000fe40000004200 */
[----:B------:R-:W-:Y:S01]  /*a9c0*/  FADD.FTZ R72, R160, R33 ;  /* 0x00000021a0487221 */ /* 0x000fe20000010000 */
[----:B------:R-:W-:Y:S01]  /*a9d0*/  F2FP.PACK_AB R53, R70, R3 ;  /* 0x000000034635723e */ /* 0x000fe200000000ff */
[----:B------:R-:W3:Y:S01]  /*a9e0*/  LDSM.16.MT88.4 R32, [R234+0x11000] ;  /* 0x01100000ea20783b */ /* 0x000ee20000004200 */
[----:B------:R-:W-:Y:S01]  /*a9f0*/  F2FP.PACK_AB R55, R67, R66 ;  /* 0x000000424337723e */ /* 0x000fe200000000ff */
[----:B------:R-:W-:Y:S01]  /*aa00*/  FADD.FTZ R72, R185, R72 ;  /* 0x00000048b9487221 */ /* 0x000fe20000010000 */
[----:B------:R-:W-:-:S02]  /*aa10*/  F2FP.PACK_AB R52, R69, R68 ;  /* 0x000000444534723e */ /* 0x000fc400000000ff */
[----:B------:R-:W-:-:S07]  /*aa20*/  F2FP.PACK_AB R54, R65, R64 ;  /* 0x000000404136723e */ /* 0x000fce00000000ff */
[C---:B--2---:R-:W-:Y:S07]  /*aa30*/  HMMA.16816.F32 R24, R52.reuse, R48, R24 ;  /* 0x000000303418723c */ /* 0x044fee0000001818 */
[----:B------:R-:W-:Y:S01]  /*aa40*/  FADD.FTZ R49, R213, R72 ;  /* 0x00000048d5317221 */ /* 0x000fe20000010000 */
[----:B------:R-:W-:Y:S01]  /*aa50*/  HMMA.16816.F32 R20, R52, R50, R20 ;  /* 0x000000323414723c */ /* 0x000fe20000001814 */
[----:B------:R-:W-:Y:S02]  /*aa60*/  FADD.FTZ R72, R172, R191 ;  /* 0x000000bfac487221 */ /* 0x000fe40000010000 */
[----:B------:R-:W-:-:S02]  /*aa70*/  FADD.FTZ R49, R166, R49 ;  /* 0x00000031a6317221 */ /* 0x000fc40000010000 */
[----:B------:R-:W-:Y:S02]  /*aa80*/  FADD.FTZ R72, R189, R72 ;  /* 0x00000048bd487221 */ /* 0x000fe40000010000 */
[----:B------:R-:W-:Y:S01]  /*aa90*/  FADD.FTZ R168, R168, R49 ;  /* 0x00000031a8a87221 */ /* 0x000fe20000010000 */
[C---:B-1----:R-:W-:Y:S01]  /*aaa0*/  HMMA.16816.F32 R16, R52.reuse, R28, R16 ;  /* 0x0000001c3410723c */ /* 0x042fe20000001810 */
[----:B------:R-:W-:Y:S01]  /*aab0*/  FADD.FTZ R173, R173, R72 ;  /* 0x00000048adad7221 */ /* 0x000fe20000010000 */
[----:B------:R-:W1:Y:S01]  /*aac0*/  LDSM.16.MT88.4 R48, [R233+0x11000] ;  /* 0x01100000e930783b */ /* 0x000e620000004200 */
[----:B------:R-:W-:Y:S02]  /*aad0*/  FADD.FTZ R207, R207, R168 ;  /* 0x000000a8cfcf7221 */ /* 0x000fe40000010000 */
[----:B------:R-:W-:Y:S02]  /*aae0*/  FADD.FTZ R178, R178, R173 ;  /* 0x000000adb2b27221 */ /* 0x000fe40000010000 */
[----:B------:R-:W-:Y:S01]  /*aaf0*/  FADD.FTZ R174, R174, R207 ;  /* 0x000000cfaeae7221 */ /* 0x000fe20000010000 */
[----:B------:R-:W-:Y:S01]  /*ab00*/  HMMA.16816.F32 R12, R52, R30, R12 ;  /* 0x0000001e340c723c */ /* 0x000fe2000000180c */
[----:B------:R-:W-:-:S02]  /*ab10*/  FADD.FTZ R167, R167, R178 ;  /* 0x000000b2a7a77221 */ /* 0x000fc40000010000 */
[----:B------:R-:W-:Y:S02]  /*ab20*/  FADD.FTZ R183, R183, R174 ;  /* 0x000000aeb7b77221 */ /* 0x000fe40000010000 */
[----:B------:R-:W-:Y:S02]  /*ab30*/  FADD.FTZ R180, R180, R167 ;  /* 0x000000a7b4b47221 */ /* 0x000fe40000010000 */
[----:B------:R-:W-:Y:S01]  /*ab40*/  FADD.FTZ R176, R176, R183 ;  /* 0x000000b7b0b07221 */ /* 0x000fe20000010000 */
[----:B---3--:R-:W-:Y:S01]  /*ab50*/  HMMA.16816.F32 R8, R52, R32, R8 ;  /* 0x000000203408723c */ /* 0x008fe20000001808 */
[----:B------:R-:W-:Y:S02]  /*ab60*/  FADD.FTZ R135, R135, R180 ;  /* 0x000000b487877221 */ /* 0x000fe40000010000 */
[----:B------:R-:W-:Y:S02]  /*ab70*/  FADD.FTZ R176, R177, R176 ;  /* 0x000000b0b1b07221 */ /* 0x000fe40000010000 */
[----:B------:R-:W-:-:S02]  /*ab80*/  FADD.FTZ R186, R186, R135 ;  /* 0x00000087baba7221 */ /* 0x000fc40000010000 */
[----:B------:R-:W-:Y:S01]  /*ab90*/  FADD.FTZ R161, R161, R176 ;  /* 0x000000b0a1a17221 */ /* 0x000fe20000010000 */
[----:B------:R-:W-:Y:S01]  /*aba0*/  HMMA.16816.F32 R44, R52, R34, R44 ;  /* 0x00000022342c723c */ /* 0x000fe2000000182c */
[----:B------:R-:W-:Y:S02]  /*abb0*/  FADD.FTZ R109, R109, R186 ;  /* 0x000000ba6d6d7221 */ /* 0x000fe40000010000 */
[----:B------:R-:W-:Y:S02]  /*abc0*/  FADD.FTZ R182, R182, R161 ;  /* 0x000000a1b6b67221 */ /* 0x000fe40000010000 */
[----:B------:R-:W-:Y:S02]  /*abd0*/  FADD.FTZ R109, R188, R109 ;  /* 0x0000006dbc6d7221 */ /* 0x000fe40000010000 */
[----:B------:R-:W-:Y:S02]  /*abe0*/  FADD.FTZ R149, R149, R182 ;  /* 0x000000b695957221 */ /* 0x000fe40000010000 */
[----:B------:R-:W-:-:S02]  /*abf0*/  FADD.FTZ R100, R100, R109 ;  /* 0x0000006d64647221 */ /* 0x000fc40000010000 */
[----:B------:R-:W-:Y:S01]  /*ac00*/  FADD.FTZ R184, R184, R149 ;  /* 0x00000095b8b87221 */ /* 0x000fe20000010000 */
[----:B------:R-:W-:Y:S01]  /*ac10*/  F2FP.PACK_AB R149, R63, R62 ;  /* 0x0000003e3f95723e */ /* 0x000fe200000000ff */
[----:B------:R-:W-:Y:S02]  /*ac20*/  FADD.FTZ R101, R101, R100 ;  /* 0x0000006465657221 */ /* 0x000fe40000010000 */
[----:B------:R-:W-:Y:S02]  /*ac30*/  FADD.FTZ R5, R5, R184 ;  /* 0x000000b805057221 */ /* 0x000fe40000010000 */
[----:B------:R-:W-:Y:S01]  /*ac40*/  FADD.FTZ R96, R96, R101 ;  /* 0x0000006560607221 */ /* 0x000fe20000010000 */
[----:B-1----:R-:W-:Y:S01]  /*ac50*/  HMMA.16816.F32 R40, R52, R48, R40 ;  /* 0x000000303428723c */ /* 0x002fe20000001828 */
[----:B------:R-:W-:Y:S02]  /*ac60*/  FADD.FTZ R5, R102, R5 ;  /* 0x0000000566057221 */ /* 0x000fe40000010000 */
[----:B------:R-:W-:-:S02]  /*ac70*/  FADD.FTZ R97, R97, R96 ;  /* 0x0000006061617221 */ /* 0x000fc40000010000 */
[----:B------:R-:W-:Y:S02]  /*ac80*/  FADD.FTZ R98, R98, R5 ;  /* 0x0000000562627221 */ /* 0x000fe40000010000 */
[----:B------:R-:W-:Y:S01]  /*ac90*/  FADD.FTZ R92, R92, R97 ;  /* 0x000000615c5c7221 */ /* 0x000fe20000010000 */
[----:B------:R-:W-:Y:S01]  /*aca0*/  HMMA.16816.F32 R36, R52, R50, R36 ;  /* 0x000000323424723c */ /* 0x000fe20000001824 */
[----:B------:R-:W-:Y:S02]  /*acb0*/  FADD.FTZ R99, R99, R98 ;  /* 0x0000006263637221 */ /* 0x000fe40000010000 */
[----:B------:R-:W-:Y:S02]  /*acc0*/  FADD.FTZ R93, R93, R92 ;  /* 0x0000005c5d5d7221 */ /* 0x000fe40000010000 */
[----:B------:R-:W-:Y:S02]  /*acd0*/  FADD.FTZ R94, R94, R99 ;  /* 0x000000635e5e7221 */ /* 0x000fe40000010000 */
[----:B------:R-:W-:-:S02]  /*ace0*/  FADD.FTZ R88, R88, R93 ;  /* 0x0000005d58587221 */ /* 0x000fc40000010000 */
[----:B------:R-:W-:Y:S02]  /*acf0*/  FADD.FTZ R95, R95, R94 ;  /* 0x0000005e5f5f7221 */ /* 0x000fe40000010000 */
[----:B------:R-:W-:Y:S02]  /*ad00*/  FFMA.FTZ R28, R105, c[0x0][0x23c], -R112 ;  /* 0x00008f00691c7a23 */ /* 0x000fe40000010870 */
[----:B------:R-:W-:Y:S02]  /*ad10*/  FADD.FTZ R90, R90, R95 ;  /* 0x0000005f5a5a7221 */ /* 0x000fe40000010000 */
[--C-:B------:R-:W-:Y:S02]  /*ad20*/  FFMA.FTZ R29, R60, c[0x0][0x23c], -R114.reuse ;  /* 0x00008f003c1d7a23 */ /* 0x100fe40000010872 */
[--C-:B------:R-:W-:Y:S01]  /*ad30*/  FFMA.FTZ R30, R61, c[0x0][0x23c], -R114.reuse ;  /* 0x00008f003d1e7a23 */ /* 0x100fe20000010872 */
[----:B------:R-:W1:Y:S01]  /*ad40*/  MUFU.EX2 R28, R28 ;  /* 0x0000001c001c7308 */ /* 0x000e620000000800 */
[----:B------:R-:W-:-:S02]  /*ad50*/  FFMA.FTZ R31, R106, c[0x0][0x23c], -R114 ;  /* 0x00008f006a1f7a23 */ /* 0x000fc40000010872 */
[----:B------:R-:W-:Y:S02]  /*ad60*/  FFMA.FTZ R32, R113, c[0x0][0x23c], -R114 ;  /* 0x00008f0071207a23 */ /* 0x000fe40000010872 */
[----:B------:R-:W-:Y:S02]  /*ad70*/  FADD.FTZ R91, R91, R90 ;  /* 0x0000005a5b5b7221 */ /* 0x000fe40000010000 */
[----:B------:R-:W-:Y:S01]  /*ad80*/  FADD.FTZ R89, R89, R88 ;  /* 0x0000005859597221 */ /* 0x000fe20000010000 */
[----:B------:R-:W-:Y:S01]  /*ad90*/  MUFU.EX2 R29, R29 ;  /* 0x0000001d001d7308 */ /* 0x000fe20000000800 */
[----:B------:R-:W-:Y:S02]  /*ada0*/  FADD.FTZ R86, R86, R91 ;  /* 0x0000005b56567221 */ /* 0x000fe40000010000 */
[----:B------:R-:W-:Y:S02]  /*adb0*/  FADD.FTZ R84, R84, R89 ;  /* 0x0000005954547221 */ /* 0x000fe40000010000 */
[----:B------:R-:W-:-:S02]  /*adc0*/  FADD.FTZ R87, R87, R86 ;  /* 0x0000005657577221 */ /* 0x000fc40000010000 */
[----:B------:R-:W-:Y:S01]  /*add0*/  FADD.FTZ R85, R85, R84 ;  /* 0x0000005455557221 */ /* 0x000fe20000010000 */
[----:B------:R-:W2:Y:S01]  /*ade0*/  MUFU.EX2 R30, R30 ;  /* 0x0000001e001e7308 */ /* 0x000ea20000000800 */
[----:B------:R-:W-:Y:S01]  /*adf0*/  FADD.FTZ R82, R82, R87 ;  /* 0x0000005752527221 */ /* 0x000fe20000010000 */
[----:B-1----:R-:W-:Y:S01]  /*ae00*/  F2FP.PACK_AB R151, R28, R71 ;  /* 0x000000471c97723e */ /* 0x002fe200000000ff */
[----:B------:R-:W-:Y:S02]  /*ae10*/  FADD.FTZ R80, R80, R85 ;  /* 0x0000005550507221 */ /* 0x000fe40000010000 */
[----:B------:R-:W-:Y:S02]  /*ae20*/  FADD.FTZ R83, R83, R82 ;  /* 0x0000005253537221 */ /* 0x000fe40000010000 */
[----:B------:R-:W-:Y:S01]  /*ae30*/  FADD.FTZ R81, R81, R80 ;  /* 0x0000005051517221 */ /* 0x000fe20000010000 */
[----:B------:R-:W-:Y:S01]  /*ae40*/  MUFU.EX2 R31, R31 ;  /* 0x0000001f001f7308 */ /* 0x000fe20000000800 */
[----:B------:R-:W-:-:S02]  /*ae50*/  FADD.FTZ R56, R56, R83 ;  /* 0x0000005338387221 */ /* 0x000fc40000010000 */
[----:B------:R-:W-:Y:S02]  /*ae60*/  FADD.FTZ R74, R74, R81 ;  /* 0x000000514a4a7221 */ /* 0x000fe40000010000 */
[----:B------:R-:W-:Y:S02]  /*ae70*/  FADD.FTZ R57, R57, R56 ;  /* 0x0000003839397221 */ /* 0x000fe40000010000 */
[----:B------:R-:W-:Y:S01]  /*ae80*/  FADD.FTZ R75, R75, R74 ;  /* 0x0000004a4b4b7221 */ /* 0x000fe20000010000 */
[----:B------:R-:W1:Y:S01]  /*ae90*/  MUFU.EX2 R32, R32 ;  /* 0x0000002000207308 */ /* 0x000e620000000800 */
[----:B--2---:R-:W-:Y:S01]  /*aea0*/  F2FP.PACK_AB R148, R30, R29 ;  /* 0x0000001d1e94723e */ /* 0x004fe200000000ff */
[----:B------:R-:W-:Y:S01]  /*aeb0*/  FADD.FTZ R58, R58, R57 ;  /* 0x000000393a3a7221 */ /* 0x000fe20000010000 */
[----:B-1----:R-:W-:-:S07]  /*aec0*/  F2FP.PACK_AB R150, R32, R31 ;  /* 0x0000001f2096723e */ /* 0x002fce00000000ff */
[C---:B------:R-:W-:Y:S07]  /*aed0*/  HMMA.16816.F32 R152, R148.reuse, R140, R8 ;  /* 0x0000008c9498723c */ /* 0x040fee0000001808 */
[----:B------:R-:W-:Y:S01]  /*aee0*/  FADD.FTZ R8, R4, R75 ;  /* 0x0000004b04087221 */ /* 0x000fe20000010000 */
[----:B------:R-:W-:Y:S01]  /*aef0*/  HMMA.16816.F32 R160, R148, R156, R24 ;  /* 0x0000009c94a0723c */ /* 0x000fe20000001818 */
[----:B------:R-:W-:Y:S02]  /*af00*/  FADD.FTZ R4, R59, R58 ;  /* 0x0000003a3b047221 */ /* 0x000fe40000010000 */
[----:B------:R-:W-:-:S02]  /*af10*/  FADD.FTZ R73, R73, R8 ;  /* 0x0000000849497221 */ /* 0x000fc40000010000 */
[----:B------:R-:W-:Y:S02]  /*af20*/  FADD.FTZ R3, R3, R4 ;  /* 0x0000000403037221 */ /* 0x000fe40000010000 */
[----:B------:R-:W-:Y:S01]  /*af30*/  FADD.FTZ R68, R68, R73 ;  /* 0x0000004944447221 */ /* 0x000fe20000010000 */
[C---:B------:R-:W-:Y:S01]  /*af40*/  HMMA.16816.F32 R156, R148.reuse, R158, R20 ;  /* 0x0000009e949c723c */ /* 0x040fe20000001814 */
        /* <DEDUP_REMOVED lines=10> */
[----:B------:R-:W-:Y:S01]  /*aff0*/  HMMA.16816.F32 R136, R148, R138, R12 ;  /* 0x0000008a9488723c */ /* 0x000fe2000000180c */
[----:B------:R-:W-:Y:S02]  /*b000*/  FADD.FTZ R62, R63, R62 ;  /* 0x0000003e3f3e7221 */ /* 0x000fe40000010000 */
[----:B------:R-:W-:Y:S02]  /*b010*/  FADD.FTZ R30, R30, R29 ;  /* 0x0000001d1e1e7221 */ /* 0x000fe40000010000 */
[----:B------:R-:W-:-:S02]  /*b020*/  FADD.FTZ R71, R71, R62 ;  /* 0x0000003e47477221 */ /* 0x000fc40000010000 */
[----:B------:R-:W-:Y:S01]  /*b030*/  FADD.FTZ R31, R31, R30 ;  /* 0x0000001e1f1f7221 */ /* 0x000fe20000010000 */
[----:B------:R-:W-:Y:S01]  /*b040*/  HMMA.16816.F32 R140, R148, R142, R44 ;  /* 0x0000008e948c723c */ /* 0x000fe2000000182c */
[----:B------:R-:W-:Y:S02]  /*b050*/  FADD.FTZ R4, R28, R71 ;  /* 0x000000471c047221 */ /* 0x000fe40000010000 */
[----:B------:R-:W-:-:S03]  /*b060*/  FADD.FTZ R3, R32, R31 ;  /* 0x0000001f20037221 */ /* 0x000fc60000010000 */
[----:B------:R2:W-:Y:S04]  /*b070*/  STL [R1], R4 ;  /* 0x0000000401007387 */ /* 0x0005e80000100800 */
[----:B------:R2:W-:Y:S01]  /*b080*/  STL [R1+0x4], R3 ;  /* 0x0000040301007387 */ /* 0x0005e20000100800 */
[C---:B-1----:R-:W-:Y:S08]  /*b090*/  HMMA.16816.F32 R144, R148.reuse, R20, R40 ;  /* 0x000000149490723c */ /* 0x042ff00000001828 */
[----:B------:R-:W-:Y:S01]  /*b0a0*/  HMMA.16816.F32 R148, R148, R22, R36 ;  /* 0x000000169494723c */ /* 0x000fe20000001824 */
[----:B------:R-:W-:Y:S07]  /*b0b0*/  @!P0 BRA `(.L_x_765) ;  /* 0x00007af000008947 */ /* 0x000fee0003800000 */
[----:B------:R-:W-:Y:S01]  /*b0c0*/  PLOP3.LUT P0, PT, PT, PT, UP5, 0x80, 0x0 ;  /* 0x000000000000781c */ /* 0x000fe20003f0f058 */
[----:B------:R-:W-:-:S04]  /*b0d0*/  DEPBAR.LE SB0, 0x0 ;  /* 0x000080000000791a */ /* 0x000fc80000000000 */
[----:B------:R-:W-:Y:S01]  /*b0e0*/  UIADD3 UR17, UR6, -0x2, URZ ;  /* 0xfffffffe06117890 */ /* 0x000fe2000fffe03f */
[----:B------:R-:W-:Y:S07]  /*b0f0*/  BAR.SYNC.DEFER_BLOCKING 0x0 ;  /* 0x0000000000007b1d */ /* 0x000fee0000010000 */
[----:B------:R-:W-:Y:S05]  /*b100*/  @!P0 BRA `(.L_x_766) ;  /* 0x0000047000008947 */ /* 0x000fea0003800000 */
[----:B------:R-:W1:Y:S01]  /*b110*/  I2F.RP R8, UR7 ;  /* 0x0000000700087d06 */ /* 0x000e620008209400 */
[----:B------:R-:W-:Y:S02]  /*b120*/  USHF.L.U32 UR4, UR17, 0x8, URZ ;  /* 0x0000000811047899 */ /* 0x000fe4000800063f */
[----:B------:R-:W-:-:S02]  /*b130*/  UMOV UR26, URZ ;  /* 0x0000003f001a7c82 */ /* 0x000fc40008000000 */
[----:B------:R-:W-:Y:S02]  /*b140*/  UIADD3 UR24, UR4, 0x100, URZ ;  /* 0x0000010004187890 */ /* 0x000fe4000fffe03f */
[----:B--2---:R-:W-:-:S04]  /*b150*/  MOV R3, UR4 ;  /* 0x0000000400037c02 */ /* 0x004fc80008000f00 */
[----:B------:R-:W-:Y:S01]  /*b160*/  IMAD.U32 R4, RZ, RZ, UR24 ;  /* 0x00000018ff047e24 */ /* 0x000fe2000f8e00ff */
[----:B------:R-:W-:Y:S01]  /*b170*/  IABS R3, R3 ;  /* 0x0000000300037213 */ /* 0x000fe20000000000 */
[----:B-1----:R-:W1:Y:S03]  /*b180*/  MUFU.RCP R5, R8 ;  /* 0x0000000800057308 */ /* 0x002e660000001000 */
[----:B------:R-:W-:Y:S01]  /*b190*/  IABS R4, R4 ;  /* 0x0000000400047213 */ /* 0x000fe20000000000 */
[----:B------:R-:W2:Y:S08]  /*b1a0*/  R2UR UR8, R3 ;  /* 0x00000000030873c2 */ /* 0x000eb000000e0000 */
[----:B------:R-:W3:Y:S01]  /*b1b0*/  R2UR UR15, R4 ;  /* 0x00000000040f73c2 */ /* 0x000ee200000e0000 */
[----:B-1----:R-:W-:-:S06]  /*b1c0*/  IADD3 R5, R5, 0xffffffe, RZ ;  /* 0x0ffffffe05057810 */ /* 0x002fcc0007ffe0ff */
[----:B------:R-:W1:Y:S02]  /*b1d0*/  F2I.FTZ.U32.TRUNC.NTZ R5, R5 ;  /* 0x0000000500057305 */ /* 0x000e64000021f000 */
[----:B-1----:R-:W1:Y:S02]  /*b1e0*/  R2UR UR27, R5 ;  /* 0x00000000051b73c2 */ /* 0x002e6400000e0000 */
[----:B-1----:R-:W-:-:S04]  /*b1f0*/  UIADD3 UR5, URZ, -UR27, URZ ;  /* 0x8000001b3f057290 */ /* 0x002fc8000fffe03f */
[----:B------:R-:W-:-:S04]  /*b200*/  UIMAD UR5, UR5, UR7, URZ ;  /* 0x00000007050572a4 */ /* 0x000fc8000f8e023f */
[----:B------:R-:W-:-:S04]  /*b210*/  UIMAD.WIDE.U32 UR28, UR27, UR5, UR26 ;  /* 0x000000051b1c72a5 */ /* 0x000fc8000f8e001a */
[----:B---3--:R-:W-:Y:S02]  /*b220*/  UIMAD.WIDE.U32 UR26, UR29, UR15, URZ ;  /* 0x0000000f1d1a72a5 */ /* 0x008fe4000f8e003f */
[----:B--2---:R-:W-:Y:S02]  /*b230*/  UIMAD.WIDE.U32 UR28, UR29, UR8, URZ ;  /* 0x000000081d1c72a5 */ /* 0x004fe4000f8e003f */
[----:B------:R-:W-:-:S04]  /*b240*/  UIADD3 UR9, -UR27, URZ, URZ ;  /* 0x0000003f1b097290 */ /* 0x000fc8000fffe13f */
[----:B------:R-:W-:Y:S02]  /*b250*/  UIMAD UR9, UR7, UR9, UR15 ;  /* 0x00000009070972a4 */ /* 0x000fe4000f8e020f */
[----:B------:R-:W-:Y:S02]  /*b260*/  UMOV UR25, UR29 ;  /* 0x0000001d00197c82 */ /* 0x000fe40008000000 */
[----:B------:R-:W-:Y:S02]  /*b270*/  UIADD3 UR5, -UR25, URZ, URZ ;  /* 0x0000003f19057290 */ /* 0x000fe4000fffe13f */
[----:B------:R-:W-:Y:S02]  /*b280*/  UISETP.GT.U32.AND UP2, UPT, UR7, UR9, UPT ;  /* 0x000000090700728c */ /* 0x000fe4000bf44070 */
[----:B------:R-:W-:-:S03]  /*b290*/  UIMAD UR8, UR7, UR5, UR8 ;  /* 0x00000005070872a4 */ /* 0x000fc6000f8e0208 */
[----:B------:R-:W-:Y:S02]  /*b2a0*/  ULDC UR5, c[0x0][0x2d0] ;  /* 0x0000b40000057ab9 */ /* 0x000fe40000000800 */
[----:B------:R-:W-:Y:S02]  /*b2b0*/  UISETP.GT.U32.AND UP1, UPT, UR7, UR8, UPT ;  /* 0x000000080700728c */ /* 0x000fe4000bf24070 */
[----:B------:R-:W-:Y:S02]  /*b2c0*/  ULOP3.LUT UR24, UR24, UR5, URZ, 0x3c, !UPT ;  /* 0x0000000518187292 */ /* 0x000fe4000f8e3c3f */
[----:B------:R-:W-:Y:S02]  /*b2d0*/  @!UP2 UIADD3 UR9, UR9, -UR7, URZ ;  /* 0x800000070909a290 */ /* 0x000fe4000fffe03f */
[----:B------:R-:W-:Y:S02]  /*b2e0*/  ULOP3.LUT UR4, UR4, UR5, URZ, 0x3c, !UPT ;  /* 0x0000000504047292 */ /* 0x000fe4000f8e3c3f */
[----:B------:R-:W-:-:S02]  /*b2f0*/  UISETP.GE.U32.AND UP4, UPT, UR9, UR7, UPT ;  /* 0x000000070900728c */ /* 0x000fc4000bf86070 */
[----:B------:R-:W-:Y:S02]  /*b300*/  UISETP.GE.AND UP0, UPT, UR4, URZ, UPT ;  /* 0x0000003f0400728c */ /* 0x000fe4000bf06270 */
[----:B------:R-:W-:Y:S02]  /*b310*/  @!UP1 UIADD3 UR8, UR8, -UR7, URZ ;  /* 0x8000000708089290 */ /* 0x000fe4000fffe03f */
[----:B------:R-:W-:Y:S02]  /*b320*/  @!UP1 UIADD3 UR25, UR25, 0x1, URZ ;  /* 0x0000000119199890 */ /* 0x000fe4000fffe03f */
[----:B------:R-:W-:Y:S02]  /*b330*/  UISETP.GE.U32.AND UP3, UPT, UR8, UR7, UPT ;  /* 0x000000070800728c */ /* 0x000fe4000bf66070 */
[----:B------:R-:W-:Y:S02]  /*b340*/  UISETP.GE.AND UP1, UPT, UR24, URZ, UPT ;  /* 0x0000003f1800728c */ /* 0x000fe4000bf26270 */
[----:B------:R-:W-:-:S02]  /*b350*/  @!UP2 UIADD3 UR27, UR27, 0x1, URZ ;  /* 0x000000011b1ba890 */ /* 0x000fc4000fffe03f */
[----:B------:R-:W-:Y:S02]  /*b360*/  UISETP.NE.AND UP2, UPT, URZ, UR5, UPT ;  /* 0x000000053f00728c */ /* 0x000fe4000bf45270 */
[----:B------:R-:W-:Y:S02]  /*b370*/  @UP4 UIADD3 UR27, UR27, 0x1, URZ ;  /* 0x000000011b1b4890 */ /* 0x000fe4000fffe03f */
[----:B------:R-:W-:Y:S02]  /*b380*/  ULOP3.LUT UR4, URZ, UR5, URZ, 0x33, !UPT ;  /* 0x000000053f047292 */ /* 0x000fe4000f8e333f */
[----:B------:R-:W-:Y:S02]  /*b390*/  @UP3 UIADD3 UR25, UR25, 0x1, URZ ;  /* 0x0000000119193890 */ /* 0x000fe4000fffe03f */
[----:B------:R-:W-:Y:S02]  /*b3a0*/  @!UP1 UIADD3 UR27, -UR27, URZ, URZ ;  /* 0x0000003f1b1b9290 */ /* 0x000fe4000fffe13f */
[----:B------:R-:W-:-:S02]  /*b3b0*/  @!UP0 UIADD3 UR25, -UR25, URZ, URZ ;  /* 0x0000003f19198290 */ /* 0x000fc4000fffe13f */
[----:B------:R-:W-:Y:S02]  /*b3c0*/  USEL UR27, UR4, UR27, !UP2 ;  /* 0x0000001b041b7287 */ /* 0x000fe4000d000000 */
[----:B------:R-:W-:Y:S02]  /*b3d0*/  USEL UR4, UR4, UR25, !UP2 ;  /* 0x0000001904047287 */ /* 0x000fe4000d000000 */
[----:B------:R-:W-:Y:S02]  /*b3e0*/  UIMAD.WIDE UR8, UR27, 0x4, UR18 ;  /* 0x000000041b0878a5 */ /* 0x000fe4000f8e0212 */
[----:B------:R-:W-:-:S04]  /*b3f0*/  UIMAD.WIDE UR24, UR4, 0x4, UR18 ;  /* 0x00000004041878a5 */ /* 0x000fc8000f8e0212 */
[----:B------:R-:W-:Y:S01]  /*b400*/  IMAD.U32 R10, RZ, RZ, UR8 ;  /* 0x00000008ff0a7e24 */ /* 0x000fe2000f8e00ff */
[----:B------:R-:W-:Y:S01]  /*b410*/  MOV R11, UR9 ;  /* 0x00000009000b7c02 */ /* 0x000fe20008000f00 */
[----:B------:R-:W-:Y:S01]  /*b420*/  IMAD.U32 R8, RZ, RZ, UR24 ;  /* 0x00000018ff087e24 */ /* 0x000fe2000f8e00ff */
[----:B------:R-:W-:-:S03]  /*b430*/  MOV R9, UR25 ;  /* 0x0000001900097c02 */ /* 0x000fc60008000f00 */
[----:B------:R-:W2:Y:S04]  /*b440*/  LDG.E R3, [R10.64] ;  /* 0x000000140a037981 */ /* 0x000ea8000c1e1900 */
[----:B------:R1:W2:Y:S01]  /*b450*/  LDG.E R4, [R8.64] ;  /* 0x0000001408047981 */ /* 0x0002a2000c1e1900 */
[----:B------:R-:W-:-:S04]  /*b460*/  UIADD3 UR8, UR27, -UR4, URZ ;  /* 0x800000041b087290 */ /* 0x000fc8000fffe03f */
[----:B------:R-:W-:-:S03]  /*b470*/  UIMAD UR8, UR8, UR5, -0x100 ;  /* 0xffffff00080874a4 */ /* 0x000fc6000f8e0205 */
[----:B------:R-:W-:Y:S02]  /*b480*/  ULDC.64 UR4, c[0x0][0x1a0] ;  /* 0x0000680000047ab9 */ /* 0x000fe40000000a00 */
[----:B------:R-:W-:Y:S02]  /*b490*/  USHF.R.S32.HI UR7, URZ, 0x1f, UR8 ;  /* 0x0000001f3f077899 */ /* 0x000fe40008011408 */
[----:B------:R-:W-:Y:S02]  /*b4a0*/  UIMAD.WIDE.U32 UR24, UR8, UR4, URZ ;  /* 0x00000004081872a5 */ /* 0x000fe4000f8e003f */
[----:B------:R-:W-:-:S04]  /*b4b0*/  UIMAD UR7, UR7, UR4, URZ ;  /* 0x00000004070772a4 */ /* 0x000fc8000f8e023f */
[----:B------:R-:W-:-:S04]  /*b4c0*/  UIMAD UR5, UR8, UR5, UR7 ;  /* 0x00000005080572a4 */ /* 0x000fc8000f8e0207 */
[----:B------:R-:W-:Y:S01]  /*b4d0*/  UIADD3 UR5, UR25, UR5, URZ ;  /* 0x0000000519057290 */ /* 0x000fe2000fffe03f */
[----:B-1----:R-:W-:Y:S01]  /*b4e0*/  IMAD.U32 R9, RZ, RZ, UR25 ;  /* 0x00000019ff097e24 */ /* 0x002fe2000f8e00ff */
[----:B------:R-:W-:-:S04]  /*b4f0*/  MOV R8, UR24 ;  /* 0x0000001800087c02 */ /* 0x000fc80008000f00 */
[----:B------:R-:W-:Y:S01]  /*b500*/  MOV R9, UR5 ;  /* 0x0000000500097c02 */ /* 0x000fe20008000f00 */
[----:B--2---:R-:W-:-:S05]  /*b510*/  IMAD.IADD R4, R4, 0x1, -R3 ;  /* 0x0000000104047824 */ /* 0x004fca00078e0a03 */
[----:B------:R-:W-:-:S05]  /*b520*/  SHF.R.S32.HI R3, RZ, 0x1f, R4 ;  /* 0x0000001fff037819 */ /* 0x000fca0000011404 */
[----:B------:R-:W-:-:S04]  /*b530*/  IMAD R3, R3, c[0x0][0x188], RZ ;  /* 0x0000620003037a24 */ /* 0x000fc800078e02ff */
[C---:B------:R-:W-:Y:S02]  /*b540*/  IMAD R3, R4.reuse, c[0x0][0x18c], R3 ;  /* 0x0000630004037a24 */ /* 0x040fe400078e0203 */
[----:B------:R-:W-:-:S04]  /*b550*/  IMAD.WIDE.U32 R4, R4, c[0x0][0x188], R8 ;  /* 0x0000620004047a25 */ /* 0x000fc800078e0008 */
[----:B------:R-:W-:Y:S01]  /*b560*/  IMAD.IADD R3, R5, 0x1, R3 ;  /* 0x0000000105037824 */ /* 0x000fe200078e0203 */
[----:B------:R-:W-:Y:S05]  /*b570*/  BRA `(.L_x_767) ;  /* 0x0000004000007947 */ /* 0x000fea0003800000 */
.L_x_766:
[----:B------:R-:W-:-:S04]  /*b580*/  ULEA UR4, -UR12, URZ, 0x8 ;  /* 0x0000003f0c047291 */ /* 0x000fc8000f8e413f */
[----:B------:R-:W-:Y:S02]  /*b590*/  USHF.R.S32.HI UR5, URZ, 0x1f, UR4 ;  /* 0x0000001f3f057899 */ /* 0x000fe40008011404 */
[----:B--2---:R-:W-:-:S04]  /*b5a0*/  MOV R4, UR4 ;  /* 0x0000000400047c02 */ /* 0x004fc80008000f00 */
[----:B------:R-:W-:Y:S02]  /*b5b0*/  MOV R3, UR5 ;  /* 0x0000000500037c02 */ /* 0x000fe40008000f00 */
.L_x_767:
[----:B------:R-:W-:Y:S01]  /*b5c0*/  ISETP.GE.AND P0, PT, R246, c[0x0][0x220], PT ;  /* 0x00008800f6007a0c */ /* 0x000fe20003f06270 */
[----:B------:R-:W-:Y:S01]  /*b5d0*/  IMAD.U32 R5, RZ, RZ, UR12 ;  /* 0x0000000cff057e24 */ /* 0x000fe2000f8e00ff */
[C---:B------:R-:W-:Y:S01]  /*b5e0*/  LEA R200, P3, R4.reuse, R200, 0x1 ;  /* 0x000000c804c87211 */ /* 0x040fe200078608ff */
[----:B------:R-:W-:Y:S01]  /*b5f0*/  IMAD.U32 R9, RZ, RZ, UR12 ;  /* 0x0000000cff097e24 */ /* 0x000fe2000f8e00ff */
[----:B------:R-:W-:Y:S01]  /*b600*/  IADD3 R196, R239, 0x1000, RZ ;  /* 0x00001000efc47810 */ /* 0x000fe20007ffe0ff */
[----:B------:R-:W-:Y:S01]  /*b610*/  IMAD.U32 R7, RZ, RZ, UR12 ;  /* 0x0000000cff077e24 */ /* 0x000fe2000f8e00ff */
[----:B------:R-:W-:Y:S01]  /*b620*/  LEA.HI.X R201, R4, R201, R3, 0x1, P3 ;  /* 0x000000c904c97211 */ /* 0x000fe200018f0c03 */
[----:B------:R-:W-:Y:S01]  /*b630*/  IMAD.U32 R23, RZ, RZ, UR12 ;  /* 0x0000000cff177e24 */ /* 0x000fe2000f8e00ff */
[----:B------:R-:W-:Y:S01]  /*b640*/  USHF.L.U32 UR4, UR17, 0x8, URZ ;  /* 0x0000000811047899 */ /* 0x000fe2000800063f */
[----:B------:R-:W-:Y:S01]  /*b650*/  IMAD.U32 R24, RZ, RZ, UR12 ;  /* 0x0000000cff187e24 */ /* 0x000fe2000f8e00ff */
[----:B------:R-:W-:Y:S01]  /*b660*/  UISETP.GE.AND UP0, UPT, UR6, 0x3, UPT ;  /* 0x000000030600788c */ /* 0x000fe2000bf06270 */
[----:B------:R-:W-:-:S02]  /*b670*/  IMAD.U32 R26, RZ, RZ, UR12 ;  /* 0x0000000cff1a7e24 */ /* 0x000fc4000f8e00ff */
[----:B------:R-:W-:Y:S01]  /*b680*/  @!P0 IMAD.MOV.U32 R194, RZ, RZ, c[0x0][0x1a4] ;  /* 0x00006900ffc28624 */ /* 0x000fe200078e00ff */
[-C--:B------:R-:W-:Y:S01]  /*b690*/  @!P0 LEA R5, P1, R5, R6.reuse, 0x5 ;  /* 0x0000000605058211 */ /* 0x080fe200078228ff */
[----:B------:R-:W-:Y:S01]  /*b6a0*/  @!P0 IMAD.MOV.U32 R10, RZ, RZ, c[0x0][0x1a4] ;  /* 0x00006900ff0a8624 */ /* 0x000fe200078e00ff */
[----:B------:R-:W-:Y:S01]  /*b6b0*/  @P0 STS.128 [R244+0xa000], RZ ;  /* 0x00a000fff4000388 */ /* 0x000fe20000000c00 */
[----:B------:R-:W-:Y:S01]  /*b6c0*/  @!P0 IMAD.MOV.U32 R12, RZ, RZ, R6 ;  /* 0x000000ffff0c8224 */ /* 0x000fe200078e0006 */
[-C--:B------:R-:W-:Y:S01]  /*b6d0*/  @!P0 LEA.HI.X R8, R9, R195.reuse, R194, 0x5, P1 ;  /* 0x000000c309088211 */ /* 0x080fe200008f2cc2 */
[----:B------:R-:W-:Y:S01]  /*b6e0*/  @!P0 IMAD.MOV.U32 R194, RZ, RZ, R6 ;  /* 0x000000ffffc28224 */ /* 0x000fe200078e0006 */
[----:B------:R-:W-:Y:S01]  /*b6f0*/  @!P0 LEA R7, P1, R7, R6, 0x6 ;  /* 0x0000000607078211 */ /* 0x000fe200078230ff */
[--C-:B------:R-:W-:Y:S01]  /*b700*/  @!P0 IMAD.MOV.U32 R13, RZ, RZ, R195.reuse ;  /* 0x000000ffff0d8224 */ /* 0x100fe200078e00c3 */
[----:B------:R-:W-:Y:S01]  /*b710*/  @!PT LDS RZ, [RZ] ;  /* 0x00000000fffff984 */ /* 0x000fe20000000800 */
[----:B------:R-:W-:Y:S01]  /*b720*/  @!PT LDS RZ, [RZ] ;  /* 0x00000000fffff984 */ /* 0x000fe20000000800 */
[----:B------:R-:W-:Y:S01]  /*b730*/  @!PT LDS RZ, [RZ] ;  /* 0x00000000fffff984 */ /* 0x000fe20000000800 */
[----:B------:R1:W-:Y:S01]  /*b740*/  @!P0 LDGSTS.E.BYPASS.LTC128B.128 [R244+0xa000], [R200.64] ;  /* 0x0a000000c8f48fae */ /* 0x0003e2000b901d54 */
[----:B------:R-:W-:Y:S01]  /*b750*/  @!P0 IMAD.WIDE.U32 R22, R23, 0x30, R194 ;  /* 0x0000003017168825 */ /* 0x000fe200078e00c2 */
[----:B------:R-:W-:-:S02]  /*b760*/  @!P0 LEA.HI.X R10, R9, R195, R10, 0x6, P1 ;  /* 0x000000c3090a8211 */ /* 0x000fc400008f340a */
[----:B------:R-:W-:Y:S01]  /*b770*/  @!P0 LEA R9, P1, R9, R6, 0x7 ;  /* 0x0000000609098211 */ /* 0x000fe200078238ff */
[----:B------:R-:W-:Y:S01]  /*b780*/  IMAD.U32 R28, RZ, RZ, UR12 ;  /* 0x0000000cff1c7e24 */ /* 0x000fe2000f8e00ff */
[----:B------:R-:W-:Y:S01]  /*b790*/  @P0 STS.128 [R244+0xa800], RZ ;  /* 0x00a800fff4000388 */ /* 0x000fe20000000c00 */
[----:B------:R-:W-:Y:S02]  /*b7a0*/  IMAD.U32 R11, RZ, RZ, UR12 ;  /* 0x0000000cff0b7e24 */ /* 0x000fe4000f8e00ff */
[----:B------:R-:W-:Y:S02]  /*b7b0*/  @!P0 IMAD.MOV.U32 R194, RZ, RZ, c[0x0][0x1a4] ;  /* 0x00006900ffc28624 */ /* 0x000fe400078e00ff */
[----:B------:R-:W-:Y:S02]  /*b7c0*/  IMAD.U32 R30, RZ, RZ, UR12 ;  /* 0x0000000cff1e7e24 */ /* 0x000fe4000f8e00ff */
[----:B------:R-:W-:Y:S02]  /*b7d0*/  IMAD.U32 R32, RZ, RZ, UR12 ;  /* 0x0000000cff207e24 */ /* 0x000fe4000f8e00ff */
[----:B------:R-:W-:-:S02]  /*b7e0*/  @!P0 IMAD.MOV.U32 R14, RZ, RZ, R6 ;  /* 0x000000ffff0e8224 */ /* 0x000fc400078e0006 */
[----:B------:R-:W-:Y:S02]  /*b7f0*/  @!P0 IMAD.MOV.U32 R15, RZ, RZ, R195 ;  /* 0x000000ffff0f8224 */ /* 0x000fe400078e00c3 */
[----:B------:R-:W-:Y:S02]  /*b800*/  IMAD.U32 R34, RZ, RZ, UR12 ;  /* 0x0000000cff227e24 */ /* 0x000fe4000f8e00ff */
[----:B------:R-:W-:Y:S02]  /*b810*/  IMAD.U32 R20, RZ, RZ, UR12 ;  /* 0x0000000cff147e24 */ /* 0x000fe4000f8e00ff */
[----:B------:R-:W-:-:S04]  /*b820*/  @!P0 IMAD.WIDE.U32 R24, R24, 0x50, R12 ;  /* 0x0000005018188825 */ /* 0x000fc800078e000c */
[----:B------:R-:W-:-:S04]  /*b830*/  @!P0 IMAD.WIDE.U32 R26, R26, 0x60, R12 ;  /* 0x000000601a1a8825 */ /* 0x000fc800078e000c */
[----:B------:R-:W-:Y:S01]  /*b840*/  @!P0 IMAD.WIDE.U32 R28, R28, 0x70, R12 ;  /* 0x000000701c1c8825 */ /* 0x000fe200078e000c */
[----:B------:R-:W-:Y:S02]  /*b850*/  @!P0 LEA.HI.X R12, R11, R195, R194, 0x7, P1 ;  /* 0x000000c30b0c8211 */ /* 0x000fe400008f3cc2 */
[----:B------:R-:W-:Y:S01]  /*b860*/  @!P0 IADD3 R11, P2, P1, R4, UR14, R6 ;  /* 0x0000000e040b8c10 */ /* 0x000fe2000f95e006 */
[----:B------:R-:W-:Y:S01]  /*b870*/  @!P0 IMAD.WIDE.U32 R30, R30, 0x90, R14 ;  /* 0x000000901e1e8825 */ /* 0x000fe200078e000e */
[----:B------:R-:W-:Y:S02]  /*b880*/  @!P0 IADD3 R26, P3, R4, R26, RZ ;  /* 0x0000001a041a8210 */ /* 0x000fe40007f7e0ff */
[----:B------:R-:W-:Y:S01]  /*b890*/  @!P0 IADD3.X R194, R3, UR13, R195, P2, P1 ;  /* 0x0000000d03c28c10 */ /* 0x000fe200097e24c3 */
[--C-:B------:R-:W-:Y:S01]  /*b8a0*/  @!P0 IMAD.WIDE.U32 R32, R32, 0xa0, R14.reuse ;  /* 0x000000a020208825 */ /* 0x100fe200078e000e */
[----:B------:R-:W-:Y:S02]  /*b8b0*/  @!P0 IADD3 R22, P1, R4, R22, RZ ;  /* 0x0000001604168210 */ /* 0x000fe40007f3e0ff */
[----:B------:R-:W-:Y:S01]  /*b8c0*/  @!P0 LEA R38, P2, R11, c[0x0][0x170], 0x1 ;  /* 0x00005c000b268a11 */ /* 0x000fe200078408ff */
[----:B------:R-:W-:-:S03]  /*b8d0*/  @!P0 IMAD.WIDE.U32 R34, R34, 0xb0, R14 ;  /* 0x000000b022228825 */ /* 0x000fc600078e000e */
[----:B------:R-:W-:Y:S01]  /*b8e0*/  @!P0 LEA.HI.X R39, R11, c[0x0][0x174], R194, 0x1, P2 ;  /* 0x00005d000b278a11 */ /* 0x000fe200010f0cc2 */
[----:B------:R-:W-:Y:S01]  /*b8f0*/  @!P0 IMAD.WIDE.U32 R20, R20, 0xc0, R14 ;  /* 0x000000c014148825 */ /* 0x000fe200078e000e */
[----:B------:R-:W-:-:S03]  /*b900*/  @!P0 IADD3 R28, P2, R4, R28, RZ ;  /* 0x0000001c041c8210 */ /* 0x000fc60007f5e0ff */
[----:B------:R-:W-:Y:S01]  /*b910*/  IMAD.U32 R16, RZ, RZ, UR12 ;  /* 0x0000000cff107e24 */ /* 0x000fe2000f8e00ff */
[----:B------:R-:W-:Y:S01]  /*b920*/  @!PT LDS RZ, [RZ] ;  /* 0x00000000fffff984 */ /* 0x000fe20000000800 */
[----:B------:R-:W-:Y:S01]  /*b930*/  @!PT LDS RZ, [RZ] ;  /* 0x00000000fffff984 */ /* 0x000fe20000000800 */
[----:B------:R-:W-:Y:S01]  /*b940*/  @!PT LDS RZ, [RZ] ;  /* 0x00000000fffff984 */ /* 0x000fe20000000800 */
[----:B------:R2:W-:Y:S01]  /*b950*/  @!P0 LDGSTS.E.BYPASS.LTC128B.128 [R244+0xa800], [R38.64] ;  /* 0x0a80000026f48fae */ /* 0x0005e2000b901d54 */
[----:B------:R-:W-:Y:S02]  /*b960*/  IMAD.U32 R14, RZ, RZ, UR12 ;  /* 0x0000000cff0e7e24 */ /* 0x000fe4000f8e00ff */
[----:B------:R-:W-:Y:S01]  /*b970*/  @!P0 IMAD.MOV.U32 R18, RZ, RZ, R6 ;  /* 0x000000ffff128224 */ /* 0x000fe200078e0006 */
[----:B------:R-:W-:Y:S01]  /*b980*/  @P0 STS.128 [R244+0xb000], RZ ;  /* 0x00b000fff4000388 */ /* 0x000fe20000000c00 */
[----:B------:R-:W-:Y:S02]  /*b990*/  @!P0 IMAD.MOV.U32 R19, RZ, RZ, R195 ;  /* 0x000000ffff138224 */ /* 0x000fe400078e00c3 */
[----:B------:R-:W-:Y:S02]  /*b9a0*/  IMAD.U32 R36, RZ, RZ, UR12 ;  /* 0x0000000cff247e24 */ /* 0x000fe4000f8e00ff */
[----:B------:R-:W-:-:S02]  /*b9b0*/  @!P0 IMAD.MOV.U32 R13, RZ, RZ, c[0x0][0x1a4] ;  /* 0x00006900ff0d8624 */ /* 0x000fc400078e00ff */
[----:B------:R-:W-:-:S04]  /*b9c0*/  @!P0 IMAD.WIDE.U32 R16, R16, 0xd0, R18 ;  /* 0x000000d010108825 */ /* 0x000fc800078e0012 */
[----:B------:R-:W-:-:S04]  /*b9d0*/  @!P0 IMAD.WIDE.U32 R14, R14, 0xe0, R18 ;  /* 0x000000e00e0e8825 */ /* 0x000fc800078e0012 */
[----:B------:R-:W-:-:S04]  /*b9e0*/  @!P0 IMAD.WIDE.U32 R36, R36, 0xf0, R18 ;  /* 0x000000f024248825 */ /* 0x000fc800078e0012 */
[----:B------:R-:W-:Y:S02]  /*b9f0*/  @!P0 IMAD R18, R13, 0x30, RZ ;  /* 0x000000300d128824 */ /* 0x000fe400078e02ff */
[----:B------:R-:W-:Y:S02]  /*ba00*/  @!P0 IMAD.MOV.U32 R6, RZ, RZ, c[0x0][0x1a4] ;  /* 0x00006900ff068624 */ /* 0x000fe400078e00ff */
[----:B------:R-:W-:Y:S01]  /*ba10*/  @!P0 IMAD.MOV.U32 R44, RZ, RZ, c[0x0][0x1a4] ;  /* 0x00006900ff2c8624 */ /* 0x000fe200078e00ff */
[C---:B------:R-:W-:Y:S01]  /*ba20*/  @!P0 IADD3.X R13, R3.reuse, R23, R18, P1, !PT ;  /* 0x00000017030d8210 */ /* 0x040fe20000ffe412 */
[----:B------:R-:W-:Y:S01]  /*ba30*/  @!P0 IMAD R6, R6, 0x50, RZ ;  /* 0x0000005006068824 */ /* 0x000fe200078e02ff */
[----:B------:R-:W-:Y:S01]  /*ba40*/  @!P0 IADD3 R24, P1, R4, R24, RZ ;  /* 0x0000001804188210 */ /* 0x000fe20007f3e0ff */
[----:B------:R-:W-:Y:S02]  /*ba50*/  @!P0 IMAD.MOV.U32 R18, RZ, RZ, c[0x0][0x1a4] ;  /* 0x00006900ff128624 */ /* 0x000fe400078e00ff */
[----:B------:R-:W-:Y:S01]  /*ba60*/  @!P0 IMAD R44, R44, 0x60, RZ ;  /* 0x000000602c2c8824 */ /* 0x000fe200078e02ff */
[C---:B------:R-:W-:Y:S01]  /*ba70*/  @!P0 IADD3.X R19, R3.reuse, R25, R6, P1, !PT ;  /* 0x0000001903138210 */ /* 0x040fe20000ffe406 */
[----:B------:R-:W-:Y:S01]  /*ba80*/  @!P0 IMAD R18, R18, 0x90, RZ ;  /* 0x0000009012128824 */ /* 0x000fe200078e02ff */
[----:B------:R-:W-:Y:S01]  /*ba90*/  @!P0 IADD3 R30, P1, R4, R30, RZ ;  /* 0x0000001e041e8210 */ /* 0x000fe20007f3e0ff */
[----:B------:R-:W-:Y:S01]  /*baa0*/  @!P0 IMAD.MOV.U32 R6, RZ, RZ, c[0x0][0x1a4] ;  /* 0x00006900ff068624 */ /* 0x000fe200078e00ff */
[C---:B------:R-:W-:Y:S01]  /*bab0*/  @!P0 IADD3.X R23, R3.reuse, R44, R27, P3, !PT ;  /* 0x0000002c03178210 */ /* 0x040fe20001ffe41b */
[----:B------:R-:W-:Y:S01]  /*bac0*/  @!P0 IMAD.MOV.U32 R42, RZ, RZ, c[0x0][0x1a4] ;  /* 0x00006900ff2a8624 */ /* 0x000fe200078e00ff */
[C---:B------:R-:W-:Y:S01]  /*bad0*/  @!P0 IADD3.X R27, R3.reuse, R31, R18, P1, !PT ;  /* 0x0000001f031b8210 */ /* 0x040fe20000ffe412 */
[----:B------:R-:W-:Y:S01]  /*bae0*/  @!P0 IMAD R6, R6, 0xb0, RZ ;  /* 0x000000b006068824 */ /* 0x000fe200078e02ff */
[----:B------:R-:W-:Y:S01]  /*baf0*/  @!P0 IADD3 R34, P1, R4, R34, RZ ;  /* 0x0000002204228210 */ /* 0x000fe20007f3e0ff */
[----:B------:R-:W-:Y:S01]  /*bb00*/  @!P0 IMAD R42, R42, 0x70, RZ ;  /* 0x000000702a2a8824 */ /* 0x000fe200078e02ff */
[----:B------:R-:W-:Y:S01]  /*bb10*/  @!P0 IADD3 R20, P3, R4, R20, RZ ;  /* 0x0000001404148210 */ /* 0x000fe20007f7e0ff */
[----:B------:R-:W-:Y:S01]  /*bb20*/  @!P0 IMAD.MOV.U32 R40, RZ, RZ, c[0x0][0x1a4] ;  /* 0x00006900ff288624 */ /* 0x000fe200078e00ff */
[C---:B------:R-:W-:Y:S01]  /*bb30*/  @!P0 IADD3.X R31, R3.reuse, R35, R6, P1, !PT ;  /* 0x00000023031f8210 */ /* 0x040fe20000ffe406 */
[----:B------:R-:W-:Y:S01]  /*bb40*/  @!P0 IMAD.MOV.U32 R6, RZ, RZ, c[0x0][0x1a4] ;  /* 0x00006900ff068624 */ /* 0x000fe200078e00ff */
[C---:B------:R-:W-:Y:S01]  /*bb50*/  @!P0 IADD3.X R25, R3.reuse, R29, R42, P2, !PT ;  /* 0x0000001d03198210 */ /* 0x040fe200017fe42a */
[----:B------:R-:W-:Y:S01]  /*bb60*/  @!P0 IMAD R40, R40, 0xa0, RZ ;  /* 0x000000a028288824 */ /* 0x000fe200078e02ff */
[C---:B------:R-:W-:Y:S01]  /*bb70*/  @!P0 IADD3 R32, P2, R4.reuse, R32, RZ ;  /* 0x0000002004208210 */ /* 0x040fe20007f5e0ff */
[----:B------:R-:W-:Y:S01]  /*bb80*/  @!P0 IMAD.MOV.U32 R18, RZ, RZ, c[0x0][0x1a4] ;  /* 0x00006900ff128624 */ /* 0x000fe200078e00ff */
[----:B------:R-:W-:Y:S01]  /*bb90*/  @!P0 IADD3 R14, P1, R4, R14, RZ ;  /* 0x0000000e040e8210 */ /* 0x000fe20007f3e0ff */
[----:B------:R-:W-:Y:S01]  /*bba0*/  @!P0 IMAD.MOV.U32 R11, RZ, RZ, c[0x0][0x1a4] ;  /* 0x00006900ff0b8624 */ /* 0x000fe200078e00ff */
[----:B------:R-:W-:Y:S01]  /*bbb0*/  @!P0 IADD3.X R29, R3, R40, R33, P2, !PT ;  /* 0x00000028031d8210 */ /* 0x000fe200017fe421 */
[----:B------:R-:W-:Y:S01]  /*bbc0*/  @!P0 IMAD R6, R6, 0xe0, RZ ;  /* 0x000000e006068824 */ /* 0x000fe200078e02ff */
[----:B------:R-:W-:Y:S01]  /*bbd0*/  @!P0 IADD3 R16, P2, R4, R16, RZ ;  /* 0x0000001004108210 */ /* 0x000fe20007f5e0ff */
[----:B------:R-:W-:-:S02]  /*bbe0*/  @!P0 IMAD R18, R18, 0xc0, RZ ;  /* 0x000000c012128824 */ /* 0x000fc400078e02ff */
[----:B------:R-:W-:Y:S01]  /*bbf0*/  @!P0 IMAD R11, R11, 0xd0, RZ ;  /* 0x000000d00b0b8824 */ /* 0x000fe200078e02ff */
[C---:B------:R-:W-:Y:S02]  /*bc00*/  @!P0 IADD3.X R15, R3.reuse, R6, R15, P1, !PT ;  /* 0x00000006030f8210 */ /* 0x040fe40000ffe40f */
[C---:B------:R-:W-:Y:S02]  /*bc10*/  @!P0 IADD3.X R21, R3.reuse, R18, R21, P3, !PT ;  /* 0x0000001203158210 */ /* 0x040fe40001ffe415 */
[----:B------:R-:W-:Y:S01]  /*bc20*/  @!P0 IADD3.X R17, R3, R17, R11, P2, !PT ;  /* 0x0000001103118210 */ /* 0x000fe200017fe40b */
[----:B------:R-:W-:Y:S01]  /*bc30*/  @!P0 IMAD.MOV.U32 R11, RZ, RZ, c[0x0][0x1a4] ;  /* 0x00006900ff0b8624 */ /* 0x000fe200078e00ff */
[C---:B------:R-:W-:Y:S02]  /*bc40*/  @!P0 IADD3 R9, P1, R4.reuse, R9, RZ ;  /* 0x0000000904098210 */ /* 0x040fe40007f3e0ff */
[C---:B------:R-:W-:Y:S01]  /*bc50*/  @!P0 IADD3 R5, P3, R4.reuse, R5, RZ ;  /* 0x0000000504058210 */ /* 0x040fe20007f7e0ff */
[----:B------:R-:W-:Y:S01]  /*bc60*/  @!P0 IMAD R11, R11, 0xf0, RZ ;  /* 0x000000f00b0b8824 */ /* 0x000fe200078e02ff */
[C---:B------:R-:W-:Y:S01]  /*bc70*/  @!P0 IADD3 R7, P2, R4.reuse, R7, RZ ;  /* 0x0000000704078210 */ /* 0x040fe20007f5e0ff */
[C---:B------:R-:W-:Y:S01]  /*bc80*/  @!P0 IMAD.X R12, R3.reuse, 0x1, R12, P1 ;  /* 0x00000001030c8824 */ /* 0x040fe200008e060c */
[----:B------:R-:W-:Y:S01]  /*bc90*/  @!P0 IADD3 R4, P1, R4, R36, RZ ;  /* 0x0000002404048210 */ /* 0x000fe20007f3e0ff */
[----:B------:R-:W-:Y:S01]  /*bca0*/  @!P0 IMAD.X R8, R3, 0x1, R8, P3 ;  /* 0x0000000103088824 */ /* 0x000fe200018e0608 */
[----:B------:R-:W-:Y:S01]  /*bcb0*/  @!P0 LEA R36, P3, R7, c[0x0][0x170], 0x1 ;  /* 0x00005c0007248a11 */ /* 0x000fe200078608ff */
[----:B------:R-:W-:Y:S01]  /*bcc0*/  @!P0 IMAD.X R10, R3, 0x1, R10, P2 ;  /* 0x00000001030a8824 */ /* 0x000fe200010e060a */
[----:B------:R-:W-:-:S02]  /*bcd0*/  @!P0 LEA R40, P4, R5, c[0x0][0x170], 0x1 ;  /* 0x00005c0005288a11 */ /* 0x000fc400078808ff */
[----:B------:R-:W-:Y:S02]  /*bce0*/  @!P0 IADD3.X R11, R3, R37, R11, P1, !PT ;  /* 0x00000025030b8210 */ /* 0x000fe40000ffe40b */
[----:B------:R-:W-:Y:S01]  /*bcf0*/  @!P0 LEA R6, P2, R9, c[0x0][0x170], 0x1 ;  /* 0x00005c0009068a11 */ /* 0x000fe200078408ff */
[----:B------:R-:W3:Y:S01]  /*bd00*/  S2R R3, SR_TID.X ;  /* 0x0000000000037919 */ /* 0x000ee20000002100 */
[----:B------:R-:W-:Y:S02]  /*bd10*/  @!P0 LEA.HI.X R37, R7, c[0x0][0x174], R10, 0x1, P3 ;  /* 0x00005d0007258a11 */ /* 0x000fe400018f0c0a */
[----:B------:R-:W-:Y:S02]  /*bd20*/  @!P0 LEA R42, P3, R22, c[0x0][0x170], 0x1 ;  /* 0x00005c00162a8a11 */ /* 0x000fe400078608ff */
[----:B------:R-:W-:Y:S02]  /*bd30*/  @!P0 LEA.HI.X R41, R5, c[0x0][0x174], R8, 0x1, P4 ;  /* 0x00005d0005298a11 */ /* 0x000fe400020f0c08 */
[----:B------:R-:W-:-:S02]  /*bd40*/  @!P0 LEA.HI.X R7, R9, c[0x0][0x174], R12, 0x1, P2 ;  /* 0x00005d0009078a11 */ /* 0x000fc400010f0c0c */
[----:B------:R-:W-:Y:S01]  /*bd50*/  @!P0 LEA R12, P2, R24, c[0x0][0x170], 0x1 ;  /* 0x00005c00180c8a11 */ /* 0x000fe200078408ff */
[----:B------:R-:W-:Y:S01]  /*bd60*/  @!PT LDS RZ, [RZ] ;  /* 0x00000000fffff984 */ /* 0x000fe20000000800 */
[----:B------:R-:W-:Y:S01]  /*bd70*/  @!PT LDS RZ, [RZ] ;  /* 0x00000000fffff984 */ /* 0x000fe20000000800 */
[----:B------:R-:W-:Y:S01]  /*bd80*/  @!PT LDS RZ, [RZ] ;  /* 0x00000000fffff984 */ /* 0x000fe20000000800 */
[----:B------:R4:W-:Y:S01]  /*bd90*/  @!P0 LDGSTS.E.BYPASS.LTC128B.128 [R244+0xb000], [R40.64] ;  /* 0x0b00000028f48fae */ /* 0x0009e2000b901d54 */
[----:B------:R-:W-:Y:S02]  /*bda0*/  @!P0 LEA.HI.X R43, R22, c[0x0][0x174], R13, 0x1, P3 ;  /* 0x00005d00162b8a11 */ /* 0x000fe400018f0c0d */
[----:B------:R-:W-:Y:S01]  /*bdb0*/  @!P0 LEA R8, P1, R26, c[0x0][0x170], 0x1 ;  /* 0x00005c001a088a11 */ /* 0x000fe200078208ff */
[----:B------:R-:W-:Y:S01]  /*bdc0*/  @P0 STS.128 [R244+0xb800], RZ ;  /* 0x00b800fff4000388 */ /* 0x000fe20000000c00 */
[----:B------:R-:W-:Y:S02]  /*bdd0*/  @!P0 LEA.HI.X R13, R24, c[0x0][0x174], R19, 0x1, P2 ;  /* 0x00005d00180d8a11 */ /* 0x000fe400010f0c13 */
[----:B------:R-:W-:Y:S01]  /*bde0*/  @!P0 LEA R44, P4, R28, c[0x0][0x170], 0x1 ;  /* 0x00005c001c2c8a11 */ /* 0x000fe200078808ff */
[----:B------:R-:W-:Y:S01]  /*bdf0*/  @!PT LDS RZ, [RZ] ;  /* 0x00000000fffff984 */ /* 0x000fe20000000800 */
[----:B------:R-:W-:Y:S01]  /*be00*/  @!PT LDS RZ, [RZ] ;  /* 0x00000000fffff984 */ /* 0x000fe20000000800 */
[----:B------:R-:W-:Y:S01]  /*be10*/  @!PT LDS RZ, [RZ] ;  /* 0x00000000fffff984 */ /* 0x000fe20000000800 */
[----:B------:R4:W-:Y:S01]  /*be20*/  @!P0 LDGSTS.E.BYPASS.LTC128B.128 [R244+0xb800], [R42.64] ;  /* 0x0b8000002af48fae */ /* 0x0009e2000b901d54 */
[----:B------:R-:W-:-:S02]  /*be30*/  @!P0 LEA.HI.X R9, R26, c[0x0][0x174], R23, 0x1, P1 ;  /* 0x00005d001a098a11 */ /* 0x000fc400008f0c17 */
[----:B------:R-:W-:Y:S01]  /*be40*/  @!P0 LEA R24, P3, R30, c[0x0][0x170], 0x1 ;  /* 0x00005c001e188a11 */ /* 0x000fe200078608ff */
[----:B------:R-:W-:Y:S01]  /*be50*/  @P0 STS.128 [R244+0xc000], RZ ;  /* 0x00c000fff4000388 */ /* 0x000fe20000000c00 */
[----:B------:R-:W-:Y:S01]  /*be60*/  @!P0 LEA.HI.X R45, R28, c[0x0][0x174], R25, 0x1, P4 ;  /* 0x00005d001c2d8a11 */ /* 0x000fe200020f0c19 */
[----:B---3--:R-:W-:Y:S01]  /*be70*/  IMAD.SHL.U32 R3, R3, 0x2, RZ ;  /* 0x0000000203037824 */ /* 0x008fe200078e00ff */
[----:B------:R-:W-:Y:S01]  /*be80*/  @!P0 LEA R22, P2, R32, c[0x0][0x170], 0x1 ;  /* 0x00005c0020168a11 */ /* 0x000fe200078408ff */
[----:B------:R-:W-:Y:S01]  /*be90*/  @!PT LDS RZ, [RZ] ;  /* 0x00000000fffff984 */ /* 0x000fe20000000800 */
[----:B------:R-:W-:Y:S01]  /*bea0*/  @!PT LDS RZ, [RZ] ;  /* 0x00000000fffff984 */ /* 0x000fe20000000800 */
[----:B------:R-:W-:Y:S01]  /*beb0*/  @!PT LDS RZ, [RZ] ;  /* 0x00000000fffff984 */ /* 0x000fe20000000800 */
[----:B------:R2:W-:Y:S01]  /*bec0*/  @!P0 LDGSTS.E.BYPASS.LTC128B.128 [R244+0xc000], [R36.64] ;  /* 0x0c00000024f48fae */ /* 0x0005e2000b901d54 */
[----:B------:R-:W-:Y:S02]  /*bed0*/  @!P0 LEA R18, P1, R34, c[0x0][0x170], 0x1 ;  /* 0x00005c0022128a11 */ /* 0x000fe400078208ff */
[----:B------:R-:W-:Y:S01]  /*bee0*/  @!P0 LEA.HI.X R25, R30, c[0x0][0x174], R27, 0x1, P3 ;  /* 0x00005d001e198a11 */ /* 0x000fe200018f0c1b */
[----:B------:R-:W-:Y:S01]  /*bef0*/  @P0 STS.128 [R244+0xc800], RZ ;  /* 0x00c800fff4000388 */ /* 0x000fe20000000c00 */
        /* <DEDUP_REMOVED lines=9> */
[----:B------:R-:W-:Y:S02]  /*bf90*/  @!P0 LEA R26, P2, R14, c[0x0][0x170], 0x1 ;  /* 0x00005c000e1a8a11 */ /* 0x000fe400078408ff */
[----:B------:R-:W-:Y:S01]  /*bfa0*/  @!P0 LEA.HI.X R31, R20, c[0x0][0x174], R21, 0x1, P4 ;  /* 0x00005d00141f8a11 */ /* 0x000fe200020f0c15 */
[----:B------:R-:W-:Y:S01]  /*bfb0*/  @!PT LDS RZ, [RZ] ;  /* 0x00000000fffff984 */ /* 0x000fe20000000800 */
[----:B------:R-:W-:Y:S01]  /*bfc0*/  @!PT LDS RZ, [RZ] ;  /* 0x00000000fffff984 */ /* 0x000fe20000000800 */
[----:B------:R-:W-:Y:S01]  /*bfd0*/  @!PT LDS RZ, [RZ] ;  /* 0x00000000fffff984 */ /* 0x000fe20000000800 */
[----:B------:R5:W-:Y:S01]  /*bfe0*/  @!P0 LDGSTS.E.BYPASS.LTC128B.128 [R244+0xd000], [R8.64] ;  /* 0x0d00000008f48fae */ /* 0x000be2000b901d54 */
[----:B------:R-:W-:-:S02]  /*bff0*/  @!P0 LEA R10, P1, R4, c[0x0][0x170], 0x1 ;  /* 0x00005c00040a8a11 */ /* 0x000fc400078208ff */
[----:B------:R-:W-:Y:S01]  /*c000*/  @!P0 LEA.HI.X R29, R16, c[0x0][0x174], R17, 0x1, P3 ;  /* 0x00005d00101d8a11 */ /* 0x000fe200018f0c11 */
[----:B------:R-:W-:Y:S01]  /*c010*/  @P0 STS.128 [R244+0xd800], RZ ;  /* 0x00d800fff4000388 */ /* 0x000fe20000000c00 */
[----:B------:R-:W-:Y:S02]  /*c020*/  @!P0 LEA.HI.X R27, R14, c[0x0][0x174], R15, 0x1, P2 ;  /* 0x00005d000e1b8a11 */ /* 0x000fe400010f0c0f */
[----:B------:R-:W-:Y:S01]  /*c030*/  @!P0 LEA.HI.X R11, R4, c[0x0][0x174], R11, 0x1, P1 ;  /* 0x00005d00040b8a11 */ /* 0x000fe200008f0c0b */
[----:B------:R-:W-:Y:S01]  /*c040*/  @!PT LDS RZ, [RZ] ;  /* 0x00000000fffff984 */ /* 0x000fe20000000800 */
[----:B------:R-:W-:Y:S01]  /*c050*/  @!PT LDS RZ, [RZ] ;  /* 0x00000000fffff984 */ /* 0x000fe20000000800 */
[----:B------:R-:W-:Y:S01]  /*c060*/  @!PT LDS RZ, [RZ] ;  /* 0x00000000fffff984 */ /* 0x000fe20000000800 */
[----:B------:R1:W-:Y:S04]  /*c070*/  @!P0 LDGSTS.E.BYPASS.LTC128B.128 [R244+0xd800], [R44.64] ;  /* 0x0d8000002cf48fae */ /* 0x0003e8000b901d54 */
[----:B------:R-:W-:Y:S04]  /*c080*/  @P0 STS.128 [R244+0xe000], RZ ;  /* 0x00e000fff4000388 */ /* 0x000fe80000000c00 */
        /* <DEDUP_REMOVED lines=39> */
[----:B------:R-:W-:Y:S04]  /*c300*/  LDSM.16.M88.4 R116, [R242] ;  /* 0x00000000f274783b */ /* 0x000fe80000000200 */
[----:B------:R-:W3:Y:S04]  /*c310*/  LDSM.16.M88.4 R84, [R241+0x2000] ;  /* 0x00200000f154783b */ /* 0x000ee80000000200 */
[----:B------:R-:W-:Y:S04]  /*c320*/  LDSM.16.M88.4 R100, [R192] ;  /* 0x00000000c064783b */ /* 0x000fe80000000200 */
[----:B------:R-:W-:Y:S04]  /*c330*/  LDSM.16.M88.4 R92, [R236+0x2000] ;  /* 0x00200000ec5c783b */ /* 0x000fe80000000200 */
[----:B------:R-:W4:Y:S04]  /*c340*/  LDSM.16.M88.4 R76, [R241+0x2800] ;  /* 0x00280000f14c783b */ /* 0x000f280000000200 */
[----:B-1----:R-:W1:Y:S04]  /*c350*/  LDSM.16.M88.4 R44, [R241+0x4800] ;  /* 0x00480000f12c783b */ /* 0x002e680000000200 */
[----:B------:R-:W1:Y:S04]  /*c360*/  LDSM.16.M88.4 R68, [R241+0x3000] ;  /* 0x00300000f144783b */ /* 0x000e680000000200 */
[----:B------:R-:W1:Y:S04]  /*c370*/  LDSM.16.M88.4 R60, [R241+0x3800] ;  /* 0x00380000f13c783b */ /* 0x000e680000000200 */
[----:B------:R-:W1:Y:S04]  /*c380*/  LDSM.16.M88.4 R52, [R241+0x4000] ;  /* 0x00400000f134783b */ /* 0x000e680000000200 */
[----:B--2---:R-:W2:Y:S04]  /*c390*/  LDSM.16.M88.4 R36, [R241+0x5000] ;  /* 0x00500000f124783b */ /* 0x004ea80000000200 */
[----:B------:R-:W1:Y:S01]  /*c3a0*/  LDSM.16.M88.4 R28, [R241+0x5800] ;  /* 0x00580000f11c783b */ /* 0x000e620000000200 */
[C---:B---3--:R-:W-:Y:S03]  /*c3b0*/  HMMA.16816.F32 R88, R116.reuse, R84, RZ ;  /* 0x000000547458723c */ /* 0x048fe600000018ff */
[----:B------:R-:W3:Y:S04]  /*c3c0*/  LDSM.16.M88.4 R20, [R241+0x6000] ;  /* 0x00600000f114783b */ /* 0x000ee80000000200 */
[----:B------:R-:W1:Y:S01]  /*c3d0*/  LDSM.16.M88.4 R12, [R241+0x6800] ;  /* 0x00680000f10c783b */ /* 0x000e620000000200 */
[C---:B------:R-:W-:Y:S03]  /*c3e0*/  HMMA.16816.F32 R84, R116.reuse, R86, RZ ;  /* 0x000000567454723c */ /* 0x040fe600000018ff */
[----:B------:R-:W5:Y:S04]  /*c3f0*/  LDSM.16.M88.4 R4, [R241+0x7000] ;  /* 0x00700000f104783b */ /* 0x000f680000000200 */
[----:B------:R-:W2:Y:S01]  /*c400*/  LDSM.16.M88.4 R180, [R241+0x7800] ;  /* 0x00780000f1b4783b */ /* 0x000ea20000000200 */
[----:B----4-:R-:W-:Y:S03]  /*c410*/  HMMA.16816.F32 R80, R116, R76, RZ ;  /* 0x0000004c7450723c */ /* 0x010fe600000018ff */
[----:B------:R-:W4:Y:S04]  /*c420*/  LDSM.16.M88.4 R172, [R241+0x8000] ;  /* 0x00800000f1ac783b */ /* 0x000f280000000200 */
[----:B------:R-:W2:Y:S01]  /*c430*/  LDSM.16.M88.4 R164, [R241+0x8800] ;  /* 0x00880000f1a4783b */ /* 0x000ea20000000200 */
[C---:B------:R-:W-:Y:S03]  /*c440*/  HMMA.16816.F32 R88, R100.reuse, R92, R88 ;  /* 0x0000005c6458723c */ /* 0x040fe60000001858 */
[----:B------:R-:W2:Y:S04]  /*c450*/  LDSM.16.M88.4 R124, [R241+0x9000] ;  /* 0x00900000f17c783b */ /* 0x000ea80000000200 */
[----:B------:R-:W2:Y:S01]  /*c460*/  LDSM.16.M88.4 R108, [R241+0x9800] ;  /* 0x00980000f16c783b */ /* 0x000ea20000000200 */
[----:B------:R-:W-:Y:S03]  /*c470*/  HMMA.16816.F32 R84, R100, R94, R84 ;  /* 0x0000005e6454723c */ /* 0x000fe60000001854 */
[----:B------:R-:W2:Y:S04]  /*c480*/  LDSM.16.M88.4 R104, [R236+0x2800] ;  /* 0x00280000ec68783b */ /* 0x000ea80000000200 */
[----:B------:R-:W2:Y:S01]  /*c490*/  LDSM.16.M88.4 R92, [R236+0x4800] ;  /* 0x00480000ec5c783b */ /* 0x000ea20000000200 */
[C---:B------:R-:W-:Y:S03]  /*c4a0*/  HMMA.16816.F32 R76, R116.reuse, R78, RZ ;  /* 0x0000004e744c723c */ /* 0x040fe600000018ff */
[----:B------:R-:W2:Y:S04]  /*c4b0*/  LDSM.16.M88.4 R96, [R236+0x3000] ;  /* 0x00300000ec60783b */ /* 0x000ea80000000200 */
[----:B------:R-:W2:Y:S01]  /*c4c0*/  LDSM.16.M88.4 R112, [R236+0x5000] ;  /* 0x00500000ec70783b */ /* 0x000ea20000000200 */
[C---:B-1----:R-:W-:Y:S03]  /*c4d0*/  HMMA.16816.F32 R48, R116.reuse, R44, RZ ;  /* 0x0000002c7430723c */ /* 0x042fe600000018ff */
[----:B------:R-:W-:Y:S04]  /*c4e0*/  LDSM.16.M88.4 R192, [R236+0x3800] ;  /* 0x00380000ecc0783b */ /* 0x000fe80000000200 */
[----:B------:R-:W-:Y:S01]  /*c4f0*/  LDSM.16.M88.4 R188, [R236+0x4000] ;  /* 0x00400000ecbc783b */ /* 0x000fe20000000200 */
[C---:B------:R-:W-:Y:S03]  /*c500*/  HMMA.16816.F32 R44, R116.reuse, R46, RZ ;  /* 0x0000002e742c723c */ /* 0x040fe600000018ff */
[----:B------:R-:W-:Y:S04]  /*c510*/  LDSM.16.M88.4 R204, [R240] ;  /* 0x00000000f0cc783b */ /* 0x000fe80000000200 */
[----:B------:R-:W-:Y:S01]  /*c520*/  LDSM.16.M88.4 R196, [R196] ;  /* 0x00000000c4c4783b */ /* 0x000fe20000000200 */
[C---:B------:R-:W-:Y:S03]  /*c530*/  HMMA.16816.F32 R72, R116.reuse, R68, RZ ;  /* 0x000000447448723c */ /* 0x040fe600000018ff */
[----:B------:R-:W0:Y:S05]  /*c540*/  LDGDEPBAR ;  /* 0x00000000000079af */ /* 0x000e2a0000000000 */
[C---:B------:R-:W-:Y:S08]  /*c550*/  HMMA.16816.F32 R68, R116.reuse, R70, RZ ;  /* 0x000000467444723c */ /* 0x040ff000000018ff */
[C---:B------:R-:W-:Y:S08]  /*c560*/  HMMA.16816.F32 R64, R116.reuse, R60, RZ ;  /* 0x0000003c7440723c */ /* 0x040ff000000018ff */
[C---:B------:R-:W-:Y:S08]  /*c570*/  HMMA.16816.F32 R56, R116.reuse, R52, RZ ;  /* 0x000000347438723c */ /* 0x040ff000000018ff */
[C---:B--2---:R-:W-:Y:S08]  /*c580*/  HMMA.16816.F32 R40, R116.reuse, R36, RZ ;  /* 0x000000247428723c */ /* 0x044ff000000018ff */
[C---:B------:R-:W-:Y:S08]  /*c590*/  HMMA.16816.F32 R32, R116.reuse, R28, RZ ;  /* 0x0000001c7420723c */ /* 0x040ff000000018ff */
[C---:B---3--:R-:W-:Y:S08]  /*c5a0*/  HMMA.16816.F32 R24, R116.reuse, R20, RZ ;  /* 0x000000147418723c */ /* 0x048ff000000018ff */
[C---:B------:R-:W-:Y:S08]  /*c5b0*/  HMMA.16816.F32 R16, R116.reuse, R12, RZ ;  /* 0x0000000c7410723c */ /* 0x040ff000000018ff */
[C---:B-----5:R-:W-:Y:S08]  /*c5c0*/  HMMA.16816.F32 R8, R116.reuse, R4, RZ ;  /* 0x000000047408723c */ /* 0x060ff000000018ff */
[C---:B------:R-:W-:Y:S08]  /*c5d0*/  HMMA.16816.F32 R184, R116.reuse, R180, RZ ;  /* 0x000000b474b8723c */ /* 0x040ff000000018ff */
[C---:B----4-:R-:W-:Y:S08]  /*c5e0*/  HMMA.16816.F32 R176, R116.reuse, R172, RZ ;  /* 0x000000ac74b0723c */ /* 0x050ff000000018ff */
        /* <DEDUP_REMOVED lines=21> */
[----:B------:R-:W3:Y:S07]  /*c740*/  LDSM.16.M88.4 R92, [R236+0x7800] ;  /* 0x00780000ec5c783b */ /* 0x000eee0000000200 */
[C---:B------:R-:W-:Y:S08]  /*c750*/  HMMA.16816.F32 R72, R100.reuse, R96, R72 ;  /* 0x000000606448723c */ /* 0x040ff00000001848 */
[C---:B------:R-:W-:Y:S01]  /*c760*/  HMMA.16816.F32 R68, R100.reuse, R98, R68 ;  /* 0x000000626444723c */ /* 0x040fe20000001844 */
[----:B------:R-:W4:Y:S07]  /*c770*/  LDSM.16.M88.4 R96, [R236+0x6800] ;  /* 0x00680000ec60783b */ /* 0x000f2e0000000200 */
[C---:B------:R-:W-:Y:S08]  /*c780*/  HMMA.16816.F32 R40, R100.reuse, R112, R40 ;  /* 0x000000706428723c */ /* 0x040ff00000001828 */
[C---:B------:R-:W-:Y:S01]  /*c790*/  HMMA.16816.F32 R36, R100.reuse, R114, R36 ;  /* 0x000000726424723c */ /* 0x040fe20000001824 */
[----:B------:R-:W5:Y:S07]  /*c7a0*/  LDSM.16.M88.4 R112, [R236+0x8800] ;  /* 0x00880000ec70783b */ /* 0x000f6e0000000200 */
[C---:B-1----:R-:W-:Y:S08]  /*c7b0*/  HMMA.16816.F32 R32, R100.reuse, R108, R32 ;  /* 0x0000006c6420723c */ /* 0x042ff00000001820 */
[C---:B------:R-:W-:Y:S01]  /*c7c0*/  HMMA.16816.F32 R28, R100.reuse, R110, R28 ;  /* 0x0000006e641c723c */ /* 0x040fe2000000181c */
[----:B------:R-:W1:Y:S07]  /*c7d0*/  LDSM.16.M88.4 R108, [R236+0x9000] ;  /* 0x00900000ec6c783b */ /* 0x000e6e0000000200 */
[C---:B--2---:R-:W-:Y:S08]  /*c7e0*/  HMMA.16816.F32 R24, R100.reuse, R104, R24 ;  /* 0x000000686418723c */ /* 0x044ff00000001818 */
[C---:B------:R-:W-:Y:S01]  /*c7f0*/  HMMA.16816.F32 R20, R100.reuse, R106, R20 ;  /* 0x0000006a6414723c */ /* 0x040fe20000001814 */
[----:B------:R-:W2:Y:S07]  /*c800*/  LDSM.16.M88.4 R104, [R236+0x9800] ;  /* 0x00980000ec68783b */ /* 0x000eae0000000200 */
[C---:B---3--:R-:W-:Y:S07]  /*c810*/  HMMA.16816.F32 R184, R100.reuse, R92, R184 ;  /* 0x0000005c64b8723c */ /* 0x048fee00000018b8 */
[C---:B------:R-:W-:Y:S01]  /*c820*/  IADD3 R92, R239.reuse, 0x800, RZ ;  /* 0x00000800ef5c7810 */ /* 0x040fe20007ffe0ff */
[C---:B------:R-:W-:Y:S08]  /*c830*/  HMMA.16816.F32 R64, R100.reuse, R192, R64 ;  /* 0x000000c06440723c */ /* 0x040ff00000001840 */
[C---:B------:R-:W-:Y:S01]  /*c840*/  HMMA.16816.F32 R60, R100.reuse, R194, R60 ;  /* 0x000000c2643c723c */ /* 0x040fe2000000183c */
[----:B------:R-:W3:Y:S07]  /*c850*/  LDSM.16.M88.4 R192, [R236+0x7000] ;  /* 0x00700000ecc0783b */ /* 0x000eee0000000200 */
[C---:B------:R-:W-:Y:S01]  /*c860*/  HMMA.16816.F32 R180, R100.reuse, R94, R180 ;  /* 0x0000005e64b4723c */ /* 0x040fe200000018b4 */
[----:B------:R-:W1:Y:S07]  /*c870*/  LDSM.16.M88.4 R92, [R92] ;  /* 0x000000005c5c783b */ /* 0x000e6e0000000200 */
[C---:B----4-:R-:W-:Y:S08]  /*c880*/  HMMA.16816.F32 R16, R100.reuse, R96, R16 ;  /* 0x000000606410723c */ /* 0x050ff00000001810 */
[C---:B------:R-:W-:Y:S01]  /*c890*/  HMMA.16816.F32 R12, R100.reuse, R98, R12 ;  /* 0x00000062640c723c */ /* 0x040fe2000000180c */
[----:B------:R-:W4:Y:S07]  /*c8a0*/  LDSM.16.M88.4 R96, [R239] ;  /* 0x00000000ef60783b */ /* 0x000f2e0000000200 */
[C---:B------:R-:W-:Y:S08]  /*c8b0*/  HMMA.16816.F32 R56, R100.reuse, R188, R56 ;  /* 0x000000bc6438723c */ /* 0x040ff00000001838 */
[C---:B------:R-:W-:Y:S01]  /*c8c0*/  HMMA.16816.F32 R52, R100.reuse, R190, R52 ;  /* 0x000000be6434723c */ /* 0x040fe20000001834 */
[----:B------:R-:W3:Y:S07]  /*c8d0*/  LDSM.16.M88.4 R188, [R236+0x8000] ;  /* 0x00800000ecbc783b */ /* 0x000eee0000000200 */
[C---:B-----5:R-:W-:Y:S07]  /*c8e0*/  HMMA.16816.F32 R168, R100.reuse, R112, R168 ;  /* 0x0000007064a8723c */ /* 0x060fee00000018a8 */
[C---:B------:R-:W-:Y:S01]  /*c8f0*/  IADD3 R112, R239.reuse, 0x2800, RZ ;  /* 0x00002800ef707810 */ /* 0x040fe20007ffe0ff */
[C---:B-1----:R-:W-:Y:S07]  /*c900*/  HMMA.16816.F32 R128, R100.reuse, R108, R128 ;  /* 0x0000006c6480723c */ /* 0x042fee0000001880 */
[C---:B------:R-:W-:Y:S01]  /*c910*/  IADD3 R108, R239.reuse, 0x3000, RZ ;  /* 0x00003000ef6c7810 */ /* 0x040fe20007ffe0ff */
[C---:B------:R-:W-:Y:S01]  /*c920*/  HMMA.16816.F32 R164, R100.reuse, R114, R164 ;  /* 0x0000007264a4723c */ /* 0x040fe200000018a4 */
[----:B------:R-:W1:Y:S07]  /*c930*/  LDSM.16.M88.4 R112, [R112] ;  /* 0x000000007070783b */ /* 0x000e6e0000000200 */
[C---:B------:R-:W-:Y:S01]  /*c940*/  HMMA.16816.F32 R124, R100.reuse, R110, R124 ;  /* 0x0000006e647c723c */ /* 0x040fe2000000187c */
[----:B------:R-:W5:Y:S07]  /*c950*/  LDSM.16.M88.4 R108, [R108] ;  /* 0x000000006c6c783b */ /* 0x000f6e0000000200 */
[C---:B--2---:R-:W-:Y:S07]  /*c960*/  HMMA.16816.F32 R120, R100.reuse, R104, R120 ;  /* 0x000000686478723c */ /* 0x044fee0000001878 */
[C---:B------:R-:W-:Y:S01]  /*c970*/  IADD3 R104, R239.reuse, 0x3800, RZ ;  /* 0x00003800ef687810 */ /* 0x040fe20007ffe0ff */
[C---:B---3--:R-:W-:Y:S07]  /*c980*/  HMMA.16816.F32 R8, R100.reuse, R192, R8 ;  /* 0x000000c06408723c */ /* 0x048fee0000001808 */
[C---:B------:R-:W-:Y:S01]  /*c990*/  IADD3 R192, R239.reuse, 0x1800, RZ ;  /* 0x00001800efc07810 */ /* 0x040fe20007ffe0ff */
[----:B------:R-:W-:Y:S01]  /*c9a0*/  HMMA.16816.F32 R116, R100, R106, R116 ;  /* 0x0000006a6474723c */ /* 0x000fe20000001874 */
[----:B------:R-:W2:Y:S07]  /*c9b0*/  LDSM.16.M88.4 R104, [R104] ;  /* 0x000000006868783b */ /* 0x000eae0000000200 */
[C---:B------:R-:W-:Y:S08]  /*c9c0*/  HMMA.16816.F32 R80, R204.reuse, R92, R80 ;  /* 0x0000005ccc50723c */ /* 0x040ff00000001850 */
[----:B------:R-:W-:Y:S01]  /*c9d0*/  HMMA.16816.F32 R76, R204, R94, R76 ;  /* 0x0000005ecc4c723c */ /* 0x000fe2000000184c */
[----:B------:R-:W3:Y:S07]  /*c9e0*/  LDSM.16.M88.4 R92, [R230] ;  /* 0x00000000e65c783b */ /* 0x000eee0000000200 */
[----:B------:R-:W-:Y:S01]  /*c9f0*/  HMMA.16816.F32 R4, R100, R194, R4 ;  /* 0x000000c26404723c */ /* 0x000fe20000001804 */
[----:B------:R-:W2:Y:S07]  /*ca00*/  LDSM.16.M88.4 R192, [R192] ;  /* 0x00000000c0c0783b */ /* 0x000eae0000000200 */
[C---:B----4-:R-:W-:Y:S08]  /*ca10*/  HMMA.16816.F32 R88, R204.reuse, R96, R88 ;  /* 0x00000060cc58723c */ /* 0x050ff00000001858 */
[----:B------:R-:W-:Y:S01]  /*ca20*/  HMMA.16816.F32 R84, R204, R98, R84 ;  /* 0x00000062cc54723c */ /* 0x000fe20000001854 */
[----:B------:R-:W4:Y:S07]  /*ca30*/  LDSM.16.M88.4 R96, [R231] ;  /* 0x00000000e760783b */ /* 0x000f2e0000000200 */
[C---:B------:R-:W-:Y:S07]  /*ca40*/  HMMA.16816.F32 R176, R100.reuse, R188, R176 ;  /* 0x000000bc64b0723c */ /* 0x040fee00000018b0 */
[----:B------:R-:W-:Y:S01]  /*ca50*/  IADD3 R188, R239, 0x2000, RZ ;  /* 0x00002000efbc7810 */ /* 0x000fe20007ffe0ff */
[----:B------:R-:W-:Y:S01]  /*ca60*/  HMMA.16816.F32 R172, R100, R190, R172 ;  /* 0x000000be64ac723c */ /* 0x000fe200000018ac */
[----:B------:R-:W-:Y:S04]  /*ca70*/  LDSM.16.M88.4 R100, [R232] ;  /* 0x00000000e864783b */ /* 0x000fe80000000200 */
[----:B------:R-:W3:Y:S03]  /*ca80*/  LDSM.16.M88.4 R188, [R188] ;  /* 0x00000000bcbc783b */ /* 0x000ee60000000200 */
[C---:B-1----:R-:W-:Y:S08]  /*ca90*/  HMMA.16816.F32 R48, R204.reuse, R112, R48 ;  /* 0x00000070cc30723c */ /* 0x042ff00000001830 */
[C---:B------:R-:W-:Y:S01]  /*caa0*/  HMMA.16816.F32 R44, R204.reuse, R114, R44 ;  /* 0x00000072cc2c723c */ /* 0x040fe2000000182c */
[----:B------:R-:W-:Y:S07]  /*cab0*/  LDSM.16.M88.4 R112, [R238] ;  /* 0x00000000ee70783b */ /* 0x000fee0000000200 */
[C---:B-----5:R-:W-:Y:S08]  /*cac0*/  HMMA.16816.F32 R40, R204.reuse, R108, R40 ;  /* 0x0000006ccc28723c */ /* 0x060ff00000001828 */
[C---:B------:R-:W-:Y:S01]  /*cad0*/  HMMA.16816.F32 R36, R204.reuse, R110, R36 ;  /* 0x0000006ecc24723c */ /* 0x040fe20000001824 */
[----:B------:R-:W1:Y:S07]  /*cae0*/  LDSM.16.M88.4 R108, [R224] ;  /* 0x00000000e06c783b */ /* 0x000e6e0000000200 */
[C---:B--2---:R-:W-:Y:S08]  /*caf0*/  HMMA.16816.F32 R32, R204.reuse, R104, R32 ;  /* 0x00000068cc20723c */ /* 0x044ff00000001820 */
[C---:B------:R-:W-:Y:S01]  /*cb00*/  HMMA.16816.F32 R28, R204.reuse, R106, R28 ;  /* 0x0000006acc1c723c */ /* 0x040fe2000000181c */
[----:B------:R-:W2:Y:S07]  /*cb10*/  LDSM.16.M88.4 R104, [R224+0x800] ;  /* 0x00080000e068783b */ /* 0x000eae0000000200 */
[C---:B---3--:R-:W-:Y:S08]  /*cb20*/  HMMA.16816.F32 R8, R204.reuse, R92, R8 ;  /* 0x0000005ccc08723c */ /* 0x048ff00000001808 */
[C---:B------:R-:W-:Y:S01]  /*cb30*/  HMMA.16816.F32 R4, R204.reuse, R94, R4 ;  /* 0x0000005ecc04723c */ /* 0x040fe20000001804 */
[----:B------:R-:W3:Y:S07]  /*cb40*/  LDSM.16.M88.4 R92, [R224+0x2000] ;  /* 0x00200000e05c783b */ /* 0x000eee0000000200 */
[C---:B------:R-:W-:Y:S08]  /*cb50*/  HMMA.16816.F32 R64, R204.reuse, R192, R64 ;  /* 0x000000c0cc40723c */ /* 0x040ff00000001840 */
[C---:B------:R-:W-:Y:S01]  /*cb60*/  HMMA.16816.F32 R60, R204.reuse, R194, R60 ;  /* 0x000000c2cc3c723c */ /* 0x040fe2000000183c */
[----:B------:R-:W5:Y:S07]  /*cb70*/  LDSM.16.M88.4 R192, [R228] ;  /* 0x00000000e4c0783b */ /* 0x000f6e0000000200 */
[C---:B----4-:R-:W-:Y:S08]  /*cb80*/  HMMA.16816.F32 R16, R204.reuse, R96, R16 ;  /* 0x00000060cc10723c */ /* 0x050ff00000001810 */
[C---:B------:R-:W-:Y:S01]  /*cb90*/  HMMA.16816.F32 R12, R204.reuse, R98, R12 ;  /* 0x00000062cc0c723c */ /* 0x040fe2000000180c */
[----:B------:R-:W4:Y:S07]  /*cba0*/  LDSM.16.M88.4 R96, [R224+0x1800] ;  /* 0x00180000e060783b */ /* 0x000f2e0000000200 */
[C---:B------:R-:W-:Y:S08]  /*cbb0*/  HMMA.16816.F32 R56, R204.reuse, R188, R56 ;  /* 0x000000bccc38723c */ /* 0x040ff00000001838 */
[C---:B------:R-:W-:Y:S08]  /*cbc0*/  HMMA.16816.F32 R24, R204.reuse, R100, R24 ;  /* 0x00000064cc18723c */ /* 0x040ff00000001818 */
[----:B------:R-:W-:Y:S01]  /*cbd0*/  HMMA.16816.F32 R20, R204, R102, R20 ;  /* 0x00000066cc14723c */ /* 0x000fe20000001814 */
[----:B------:R-:W4:Y:S07]  /*cbe0*/  LDSM.16.M88.4 R100, [R224+0x1000] ;  /* 0x00100000e064783b */ /* 0x000f2e0000000200 */
[----:B-1----:R-:W-:Y:S07]  /*cbf0*/  HMMA.16816.F32 R88, R112, R108, R88 ;  /* 0x0000006c7058723c */ /* 0x002fee0000001858 */
[----:B------:R-:W-:Y:S01]  /*cc00*/  IMAD.U32 R108, RZ, RZ, UR4 ;  /* 0x00000004ff6c7e24 */ /* 0x000fe2000f8e00ff */
[----:B------:R-:W-:Y:S01]  /*cc10*/  HMMA.16816.F32 R52, R204, R190, R52 ;  /* 0x000000becc34723c */ /* 0x000fe20000001834 */
[----:B------:R-:W-:Y:S07]  /*cc20*/  LDSM.16.M88.4 R188, [R227] ;  /* 0x00000000e3bc783b */ /* 0x000fee0000000200 */
[C---:B--2---:R-:W-:Y:S07]  /*cc30*/  HMMA.16816.F32 R80, R112.reuse, R104, R80 ;  /* 0x000000687050723c */ /* 0x044fee0000001850 */
[----:B------:R-:W-:Y:S01]  /*cc40*/  LOP3.LUT R105, R3, 0x6, RZ, 0xc0, !PT ;  /* 0x0000000603697812 */ /* 0x000fe200078ec0ff */
[----:B---3--:R-:W-:Y:S03]  /*cc50*/  HMMA.16816.F32 R56, R112, R92, R56 ;  /* 0x0000005c7038723c */ /* 0x008fe60000001838 */
[----:B------:R-:W-:-:S04]  /*cc60*/  LOP3.LUT R250, R105, UR4, RZ, 0xfc, !PT ;  /* 0x0000000469fa7c12 */ /* 0x000fc8000f8efcff */
[----:B------:R-:W-:Y:S01]  /*cc70*/  IMAD.U32 R92, RZ, RZ, UR4 ;  /* 0x00000004ff5c7e24 */ /* 0x000fe2000f8e00ff */
[----:B------:R-:W-:Y:S01]  /*cc80*/  HMMA.16816.F32 R72, R204, R196, R72 ;  /* 0x000000c4cc48723c */ /* 0x000fe20000001848 */
[----:B------:R-:W-:-:S03]  /*cc90*/  IADD3 R93, R250, 0x1, RZ ;  /* 0x00000001fa5d7810 */ /* 0x000fc60007ffe0ff */
[----:B------:R-:W-:Y:S02]  /*cca0*/  LOP3.LUT R3, R92, 0x8, R105, 0xfe, !PT ;  /* 0x000000085c037812 */ /* 0x000fe400078efe69 */
[----:B------:R-:W-:Y:S02]  /*ccb0*/  IADD3 R92, R250, 0x9, RZ ;  /* 0x00000009fa5c7810 */ /* 0x000fe40007ffe0ff */
[C---:B------:R-:W-:Y:S01]  /*ccc0*/  HMMA.16816.F32 R68, R204.reuse, R198, R68 ;  /* 0x000000c6cc44723c */ /* 0x040fe20000001844 */
[CC--:B------:R-:W-:Y:S01]  /*ccd0*/  ISETP.GE.AND P4, PT, R93.reuse, R209.reuse, PT ;  /* 0x000000d15d00720c */ /* 0x0c0fe20003f86270 */
[----:B------:R-:W-:Y:S01]  /*cce0*/  LDSM.16.M88.4 R196, [R229] ;  /* 0x00000000e5c4783b */ /* 0x000fe20000000200 */
[C---:B------:R-:W-:Y:S02]  /*ccf0*/  ISETP.GE.AND P6, PT, R92.reuse, R209, PT ;  /* 0x000000d15c00720c */ /* 0x040fe40003fc6270 */
[-C--:B------:R-:W-:Y:S02]  /*cd00*/  ISETP.GE.AND P2, PT, R92, R208.reuse, PT ;  /* 0x000000d05c00720c */ /* 0x080fe40003f46270 */
[----:B------:R-:W-:Y:S01]  /*cd10*/  ISETP.GE.AND P1, PT, R93, R208, PT ;  /* 0x000000d05d00720c */ /* 0x000fe20003f26270 */
[----:B-----5:R-:W-:Y:S01]  /*cd20*/  HMMA.16816.F32 R176, R204, R192, R176 ;  /* 0x000000c0ccb0723c */ /* 0x020fe200000018b0 */
[----:B------:R-:W-:-:S02]  /*cd30*/  IADD3 R92, R250, 0x11, RZ ;  /* 0x00000011fa5c7810 */ /* 0x000fc40007ffe0ff */
[----:B------:R-:W-:Y:S02]  /*cd40*/  FSEL R248, R89, -INF , !P4 ;  /* 0xff80000059f87808 */ /* 0x000fe40006000000 */
[----:B------:R-:W-:Y:S02]  /*cd50*/  FSEL R220, R91, -INF , !P1 ;  /* 0xff8000005bdc7808 */ /* 0x000fe40004800000 */
[CC--:B------:R-:W-:Y:S01]  /*cd60*/  ISETP.GE.AND P4, PT, R92.reuse, R209.reuse, PT ;  /* 0x000000d15c00720c */ /* 0x0c0fe20003f86270 */
[----:B------:R-:W-:Y:S01]  /*cd70*/  HMMA.16816.F32 R172, R204, R194, R172 ;  /* 0x000000c2ccac723c */ /* 0x000fe200000018ac */
[----:B------:R-:W1:Y:S01]  /*cd80*/  LDSM.16.M88.4 R192, [R224+0x2800] ;  /* 0x00280000e0c0783b */ /* 0x000e620000000200 */
[-C--:B------:R-:W-:Y:S02]  /*cd90*/  ISETP.GE.AND P1, PT, R92, R208.reuse, PT ;  /* 0x000000d05c00720c */ /* 0x080fe40003f26270 */
[C---:B------:R-:W-:Y:S02]  /*cda0*/  ISETP.GE.AND P3, PT, R3.reuse, R209, PT ;  /* 0x000000d10300720c */ /* 0x040fe40003f66270 */
[----:B------:R-:W-:-:S02]  /*cdb0*/  ISETP.GE.AND P5, PT, R3, R208, PT ;  /* 0x000000d00300720c */ /* 0x000fc40003fa6270 */
[----:B----4-:R-:W-:Y:S01]  /*cdc0*/  HMMA.16816.F32 R64, R112, R96, R64 ;  /* 0x000000607040723c */ /* 0x010fe20000001840 */
[C---:B------:R-:W-:Y:S02]  /*cdd0*/  IADD3 R3, R250.reuse, 0x19, RZ ;  /* 0x00000019fa037810 */ /* 0x040fe40007ffe0ff */
[----:B------:R-:W-:Y:S02]  /*cde0*/  FSEL R212, R81, -INF , !P4 ;  /* 0xff80000051d47808 */ /* 0x000fe40006000000 */
[----:B------:R-:W-:-:S03]  /*cdf0*/  IADD3 R81, R250, 0x31, RZ ;  /* 0x00000031fa517810 */ /* 0x000fc60007ffe0ff */
[C---:B------:R-:W-:Y:S01]  /*ce00*/  HMMA.16816.F32 R60, R112.reuse, R98, R60 ;  /* 0x00000062703c723c */ /* 0x040fe2000000183c */
[----:B------:R-:W2:Y:S07]  /*ce10*/  LDSM.16.M88.4 R96, [R224+0x3000] ;  /* 0x00300000e060783b */ /* 0x000eae0000000200 */
[C---:B------:R-:W-:Y:S01]  /*ce20*/  HMMA.16816.F32 R52, R112.reuse, R94, R52 ;  /* 0x0000005e7034723c */ /* 0x040fe20000001834 */
[----:B------:R-:W3:Y:S07]  /*ce30*/  LDSM.16.M88.4 R92, [R224+0x3800] ;  /* 0x00380000e05c783b */ /* 0x000eee0000000200 */
[C---:B------:R-:W-:Y:S07]  /*ce40*/  HMMA.16816.F32 R84, R112.reuse, R110, R84 ;  /* 0x0000006e7054723c */ /* 0x040fee0000001854 */
[----:B------:R-:W-:Y:S01]  /*ce50*/  IMAD.U32 R110, RZ, RZ, UR4 ;  /* 0x00000004ff6e7e24 */ /* 0x000fe2000f8e00ff */
[C---:B------:R-:W-:Y:S07]  /*ce60*/  HMMA.16816.F32 R76, R112.reuse, R106, R76 ;  /* 0x0000006a704c723c */ /* 0x040fee000000184c */
[----:B------:R-:W-:Y:S01]  /*ce70*/  IMAD.U32 R106, RZ, RZ, UR4 ;  /* 0x00000004ff6a7e24 */ /* 0x000fe2000f8e00ff */
[C---:B------:R-:W-:Y:S08]  /*ce80*/  HMMA.16816.F32 R72, R112.reuse, R100, R72 ;  /* 0x000000647048723c */ /* 0x040ff00000001848 */
[----:B------:R-:W-:Y:S01]  /*ce90*/  HMMA.16816.F32 R68, R112, R102, R68 ;  /* 0x000000667044723c */ /* 0x000fe20000001844 */
[----:B------:R-:W4:Y:S01]  /*cea0*/  LDSM.16.M88.4 R100, [R224+0x4000] ;  /* 0x00400000e064783b */ /* 0x000f220000000200 */
[----:B------:R-:W-:-:S02]  /*ceb0*/  FSEL R222, R85, -INF , !P6 ;  /* 0xff80000055de7808 */ /* 0x000fc40007000000 */
[----:B------:R-:W-:Y:S02]  /*cec0*/  FSEL R218, R87, -INF , !P2 ;  /* 0xff80000057da7808 */ /* 0x000fe40005000000 */
[CC--:B------:R-:W-:Y:S02]  /*ced0*/  ISETP.GE.AND P6, PT, R3.reuse, R209.reuse, PT ;  /* 0x000000d10300720c */ /* 0x0c0fe40003fc6270 */
[C---:B-1----:R-:W-:Y:S01]  /*cee0*/  HMMA.16816.F32 R48, R112.reuse, R192, R48 ;  /* 0x000000c07030723c */ /* 0x042fe20000001830 */
[----:B------:R-:W-:Y:S02]  /*cef0*/  ISETP.GE.AND P2, PT, R3, R208, PT ;  /* 0x000000d00300720c */ /* 0x000fe40003f46270 */
[C---:B------:R-:W-:Y:S02]  /*cf00*/  IADD3 R3, R250.reuse, 0x21, RZ ;  /* 0x00000021fa037810 */ /* 0x040fe40007ffe0ff */
[----:B------:R-:W-:Y:S02]  /*cf10*/  IADD3 R85, R250, 0x29, RZ ;  /* 0x00000029fa557810 */ /* 0x000fe40007ffe0ff */
[----:B------:R-:W-:Y:S01]  /*cf20*/  FSEL R192, R83, -INF , !P1 ;  /* 0xff80000053c07808 */ /* 0x000fe20004800000 */
[----:B------:R-:W-:Y:S01]  /*cf30*/  HMMA.16816.F32 R44, R112, R194, R44 ;  /* 0x000000c2702c723c */ /* 0x000fe2000000182c */
[----:B------:R-:W-:-:S02]  /*cf40*/  ISETP.GE.AND P4, PT, R3, R209, PT ;  /* 0x000000d10300720c */ /* 0x000fc40003f86270 */
[-C--:B------:R-:W-:Y:S02]  /*cf50*/  ISETP.GE.AND P1, PT, R3, R208.reuse, PT ;  /* 0x000000d00300720c */ /* 0x080fe40003f26270 */
[----:B------:R-:W-:Y:S02]  /*cf60*/  FSEL R77, R77, -INF , !P6 ;  /* 0xff8000004d4d7808 */ /* 0x000fe40007000000 */
[----:B------:R-:W-:Y:S01]  /*cf70*/  FSEL R79, R79, -INF , !P2 ;  /* 0xff8000004f4f7808 */ /* 0x000fe20005000000 */
[----:B--2---:R-:W-:Y:S01]  /*cf80*/  HMMA.16816.F32 R40, R112, R96, R40 ;  /* 0x000000607028723c */ /* 0x004fe20000001828 */
[C---:B------:R-:W-:Y:S02]  /*cf90*/  ISETP.GE.AND P6, PT, R85.reuse, R209, PT ;  /* 0x000000d15500720c */ /* 0x040fe40003fc6270 */
[----:B------:R-:W-:Y:S02]  /*cfa0*/  ISETP.GE.AND P2, PT, R85, R208, PT ;  /* 0x000000d05500720c */ /* 0x000fe40003f46270 */
[----:B------:R-:W-:-:S02]  /*cfb0*/  IADD3 R3, R250, 0x39, RZ ;  /* 0x00000039fa037810 */ /* 0x000fc40007ffe0ff */
[----:B------:R-:W-:Y:S01]  /*cfc0*/  FSEL R245, R73, -INF , !P4 ;  /* 0xff80000049f57808 */ /* 0x000fe20006000000 */
[----:B------:R-:W-:Y:S01]  /*cfd0*/  HMMA.16816.F32 R36, R112, R98, R36 ;  /* 0x000000627024723c */ /* 0x000fe20000001824 */
[----:B------:R-:W1:Y:S01]  /*cfe0*/  LDSM.16.M88.4 R96, [R224+0x4800] ;  /* 0x00480000e060783b */ /* 0x000e620000000200 */
[----:B------:R-:W-:Y:S02]  /*cff0*/  FSEL R217, R75, -INF , !P1 ;  /* 0xff8000004bd97808 */ /* 0x000fe40004800000 */
[C---:B------:R-:W-:Y:S02]  /*d000*/  ISETP.GE.AND P4, PT, R81.reuse, R209, PT ;  /* 0x000000d15100720c */ /* 0x040fe40003f86270 */
[----:B------:R-:W-:Y:S02]  /*d010*/  ISETP.GE.AND P1, PT, R81, R208, PT ;  /* 0x000000d05100720c */ /* 0x000fe40003f26270 */
[----:B------:R-:W-:Y:S01]  /*d020*/  FSEL R221, R69, -INF , !P6 ;  /* 0xff80000045dd7808 */ /* 0x000fe20007000000 */
[----:B------:R-:W-:Y:S01]  /*d030*/  HMMA.16816.F32 R184, R204, R196, R184 ;  /* 0x000000c4ccb8723c */ /* 0x000fe200000018b8 */
[----:B------:R-:W-:-:S02]  /*d040*/  FSEL R213, R71, -INF , !P2 ;  /* 0xff80000047d57808 */ /* 0x000fc40005000000 */
[C---:B------:R-:W-:Y:S02]  /*d050*/  ISETP.GE.AND P6, PT, R3.reuse, R209, PT ;  /* 0x000000d10300720c */ /* 0x040fe40003fc6270 */
[----:B------:R-:W-:Y:S02]  /*d060*/  ISETP.GE.AND P2, PT, R3, R208, PT ;  /* 0x000000d00300720c */ /* 0x000fe40003f46270 */
[C---:B------:R-:W-:Y:S01]  /*d070*/  IADD3 R69, R250.reuse, 0x41, RZ ;  /* 0x00000041fa457810 */ /* 0x040fe20007ffe0ff */
[----:B---3--:R-:W-:Y:S01]  /*d080*/  HMMA.16816.F32 R32, R112, R92, R32 ;  /* 0x0000005c7020723c */ /* 0x008fe20000001820 */
[----:B------:R-:W-:Y:S02]  /*d090*/  IADD3 R71, R250, 0x49, RZ ;  /* 0x00000049fa477810 */ /* 0x000fe40007ffe0ff */
[----:B------:R-:W-:Y:S02]  /*d0a0*/  FSEL R197, R65, -INF , !P4 ;  /* 0xff80000041c57808 */ /* 0x000fe40006000000 */
[----:B------:R-:W-:-:S02]  /*d0b0*/  FSEL R3, R67, -INF , !P1 ;  /* 0xff80000043037808 */ /* 0x000fc40004800000 */
[CC--:B------:R-:W-:Y:S01]  /*d0c0*/  ISETP.GE.AND P4, PT, R69.reuse, R209.reuse, PT ;  /* 0x000000d14500720c */ /* 0x0c0fe20003f86270 */
[C---:B------:R-:W-:Y:S01]  /*d0d0*/  HMMA.16816.F32 R28, R112.reuse, R94, R28 ;  /* 0x0000005e701c723c */ /* 0x040fe2000000181c */
[----:B------:R-:W-:Y:S01]  /*d0e0*/  ISETP.GE.AND P1, PT, R69, R208, PT ;  /* 0x000000d04500720c */ /* 0x000fe20003f26270 */
[----:B------:R-:W-:Y:S01]  /*d0f0*/  IMAD.U32 R92, RZ, RZ, UR4 ;  /* 0x00000004ff5c7e24 */ /* 0x000fe2000f8e00ff */
[----:B------:R-:W-:Y:S02]  /*d100*/  FSEL R193, R61, -INF , !P6 ;  /* 0xff8000003dc17808 */ /* 0x000fe40007000000 */
[----:B------:R-:W-:Y:S02]  /*d110*/  FSEL R65, R63, -INF , !P2 ;  /* 0xff8000003f417808 */ /* 0x000fe40005000000 */
[----:B------:R-:W-:Y:S01]  /*d120*/  ISETP.GE.AND P6, PT, R71, R209, PT ;  /* 0x000000d14700720c */ /* 0x000fe20003fc6270 */
[----:B----4-:R-:W-:Y:S01]  /*d130*/  HMMA.16816.F32 R24, R112, R100, R24 ;  /* 0x000000647018723c */ /* 0x010fe20000001818 */
[----:B------:R-:W-:-:S02]  /*d140*/  IADD3 R63, R250, 0x51, RZ ;  /* 0x00000051fa3f7810 */ /* 0x000fc40007ffe0ff */
[----:B------:R-:W-:Y:S02]  /*d150*/  IADD3 R61, R250, 0x59, RZ ;  /* 0x00000059fa3d7810 */ /* 0x000fe40007ffe0ff */
[----:B------:R-:W-:Y:S02]  /*d160*/  FSEL R67, R57, -INF , !P4 ;  /* 0xff80000039437808 */ /* 0x000fe40006000000 */
[----:B------:R-:W-:Y:S01]  /*d170*/  FSEL R69, R59, -INF , !P1 ;  /* 0xff8000003b457808 */ /* 0x000fe20004800000 */
[----:B------:R-:W-:Y:S01]  /*d180*/  HMMA.16816.F32 R20, R112, R102, R20 ;  /* 0x000000667014723c */ /* 0x000fe20000001814 */
[C---:B------:R-:W-:Y:S01]  /*d190*/  ISETP.GE.AND P4, PT, R63.reuse, R209, PT ;  /* 0x000000d13f00720c */ /* 0x040fe20003f86270 */
[----:B------:R-:W2:Y:S01]  /*d1a0*/  LDSM.16.M88.4 R100, [R224+0x5000] ;  /* 0x00500000e064783b */ /* 0x000ea20000000200 */
[----:B------:R-:W-:Y:S02]  /*d1b0*/  ISETP.GE.AND P1, PT, R63, R208, PT ;  /* 0x000000d03f00720c */ /* 0x000fe40003f26270 */
[----:B------:R-:W-:-:S02]  /*d1c0*/  FSEL R53, R53, -INF , !P6 ;  /* 0xff80000035357808 */ /* 0x000fc40007000000 */
[-C--:B------:R-:W-:Y:S01]  /*d1d0*/  ISETP.GE.AND P6, PT, R61, R209.reuse, PT ;  /* 0x000000d13d00720c */ /* 0x080fe20003fc6270 */
[C---:B-1----:R-:W-:Y:S01]  /*d1e0*/  HMMA.16816.F32 R16, R112.reuse, R96, R16 ;  /* 0x000000607010723c */ /* 0x042fe20000001810 */
[----:B------:R-:W-:Y:S02]  /*d1f0*/  IADD3 R57, R250, 0x61, RZ ;  /* 0x00000061fa397810 */ /* 0x000fe40007ffe0ff */
[----:B------:R-:W-:Y:S02]  /*d200*/  ISETP.GE.AND P2, PT, R71, R208, PT ;  /* 0x000000d04700720c */ /* 0x000fe40003f46270 */
[----:B------:R-:W-:Y:S02]  /*d210*/  FSEL R49, R49, -INF , !P4 ;  /* 0xff80000031317808 */ /* 0x000fe40006000000 */
[----:B------:R-:W-:Y:S01]  /*d220*/  FSEL R51, R51, -INF , !P1 ;  /* 0xff80000033337808 */ /* 0x000fe20004800000 */
[----:B------:R-:W-:Y:S01]  /*d230*/  HMMA.16816.F32 R12, R112, R98, R12 ;  /* 0x00000062700c723c */ /* 0x000fe2000000180c */
[----:B------:R-:W-:-:S02]  /*d240*/  ISETP.GE.AND P4, PT, R57, R209, PT ;  /* 0x000000d13900720c */ /* 0x000fc40003f86270 */
[----:B------:R-:W-:Y:S02]  /*d250*/  ISETP.GE.AND P1, PT, R57, R208, PT ;  /* 0x000000d03900720c */ /* 0x000fe40003f26270 */
[----:B------:R-:W-:Y:S02]  /*d260*/  FSEL R71, R45, -INF , !P6 ;  /* 0xff8000002d477808 */ /* 0x000fe40007000000 */
[----:B------:R-:W-:Y:S01]  /*d270*/  IADD3 R45, R250, 0x71, RZ ;  /* 0x00000071fa2d7810 */ /* 0x000fe20007ffe0ff */
[----:B------:R-:W-:Y:S01]  /*d280*/  IMAD.U32 R98, RZ, RZ, UR4 ;  /* 0x00000004ff627e24 */ /* 0x000fe2000f8e00ff */
[----:B------:R-:W-:Y:S01]  /*d290*/  FSEL R55, R55, -INF , !P2 ;  /* 0xff80000037377808 */ /* 0x000fe20005000000 */
[----:B------:R-:W-:Y:S01]  /*d2a0*/  HMMA.16816.F32 R180, R204, R198, R180 ;  /* 0x000000c6ccb4723c */ /* 0x000fe200000018b4 */
[----:B------:R-:W-:Y:S02]  /*d2b0*/  FSEL R41, R41, -INF , !P4 ;  /* 0xff80000029297808 */ /* 0x000fe40006000000 */
[----:B------:R-:W-:-:S02]  /*d2c0*/  FSEL R43, R43, -INF , !P1 ;  /* 0xff8000002b2b7808 */ /* 0x000fc40004800000 */
[-C--:B------:R-:W-:Y:S02]  /*d2d0*/  ISETP.GE.AND P2, PT, R61, R208.reuse, PT ;  /* 0x000000d03d00720c */ /* 0x080fe40003f46270 */
[----:B------:R-:W-:Y:S01]  /*d2e0*/  IADD3 R59, R250, 0x69, RZ ;  /* 0x00000069fa3b7810 */ /* 0x000fe20007ffe0ff */
[----:B------:R-:W-:Y:S01]  /*d2f0*/  HMMA.16816.F32 R164, R204, R190, R164 ;  /* 0x000000becca4723c */ /* 0x000fe200000018a4 */
[CC--:B------:R-:W-:Y:S02]  /*d300*/  ISETP.GE.AND P4, PT, R45.reuse, R209.reuse, PT ;  /* 0x000000d12d00720c */ /* 0x0c0fe40003f86270 */
[----:B------:R-:W-:Y:S02]  /*d310*/  ISETP.GE.AND P1, PT, R45, R208, PT ;  /* 0x000000d02d00720c */ /* 0x000fe40003f26270 */
[----:B------:R-:W-:Y:S02]  /*d320*/  LOP3.LUT R45, R92, 0x10, R105, 0xfe, !PT ;  /* 0x000000105c2d7812 */ /* 0x000fe400078efe69 */
[----:B------:R-:W1:Y:S01]  /*d330*/  LDSM.16.M88.4 R92, [R226] ;  /* 0x00000000e25c783b */ /* 0x000e620000000200 */
[----:B------:R-:W-:Y:S01]  /*d340*/  ISETP.GE.AND P6, PT, R59, R209, PT ;  /* 0x000000d13b00720c */ /* 0x000fe20003fc6270 */
[----:B--2---:R-:W-:Y:S01]  /*d350*/  HMMA.16816.F32 R8, R112, R100, R8 ;  /* 0x000000647008723c */ /* 0x004fe20000001808 */
[----:B------:R-:W-:-:S02]  /*d360*/  FSEL R73, R47, -INF , !P2 ;  /* 0xff8000002f497808 */ /* 0x000fc40005000000 */
[C---:B------:R-:W-:Y:S02]  /*d370*/  IADD3 R47, R250.reuse, 0x79, RZ ;  /* 0x00000079fa2f7810 */ /* 0x040fe40007ffe0ff */
[----:B------:R-:W-:Y:S02]  /*d380*/  ISETP.GE.AND P2, PT, R59, R208, PT ;  /* 0x000000d03b00720c */ /* 0x000fe40003f46270 */
[----:B------:R-:W-:Y:S01]  /*d390*/  FSEL R37, R37, -INF , !P6 ;  /* 0xff80000025257808 */ /* 0x000fe20007000000 */
[----:B------:R-:W-:Y:S01]  /*d3a0*/  HMMA.16816.F32 R4, R112, R102, R4 ;  /* 0x000000667004723c */ /* 0x000fe20000001804 */
[----:B------:R-:W-:Y:S01]  /*d3b0*/  ISETP.GE.AND P6, PT, R47, R209, PT ;  /* 0x000000d12f00720c */ /* 0x000fe20003fc6270 */
[----:B------:R-:W-:Y:S01]  /*d3c0*/  IMAD.U32 R100, RZ, RZ, UR4 ;  /* 0x00000004ff647e24 */ /* 0x000fe2000f8e00ff */
[----:B------:R-:W-:Y:S02]  /*d3d0*/  FSEL R75, R33, -INF , !P4 ;  /* 0xff800000214b7808 */ /* 0x000fe40006000000 */
[----:B------:R-:W-:-:S02]  /*d3e0*/  IADD3 R33, R250, 0x81, RZ ;  /* 0x00000081fa217810 */ /* 0x000fc40007ffe0ff */
[----:B------:R-:W-:Y:S01]  /*d3f0*/  FSEL R39, R39, -INF , !P2 ;  /* 0xff80000027277808 */ /* 0x000fe20005000000 */
[----:B------:R-:W-:Y:S01]  /*d400*/  HMMA.16816.F32 R168, R204, R188, R168 ;  /* 0x000000bccca8723c */ /* 0x000fe200000018a8 */
[-C--:B------:R-:W-:Y:S01]  /*d410*/  ISETP.GE.AND P2, PT, R47, R208.reuse, PT ;  /* 0x000000d02f00720c */ /* 0x080fe20003f46270 */
[----:B------:R-:W-:Y:S01]  /*d420*/  IMAD.U32 R47, RZ, RZ, UR4 ;  /* 0x00000004ff2f7e24 */ /* 0x000fe2000f8e00ff */
[----:B------:R-:W-:Y:S01]  /*d430*/  FSEL R91, R29, -INF , !P6 ;  /* 0xff8000001d5b7808 */ /* 0x000fe20007000000 */
[----:B------:R-:W-:Y:S01]  /*d440*/  IMAD.U32 R102, RZ, RZ, UR4 ;  /* 0x00000004ff667e24 */ /* 0x000fe2000f8e00ff */
[----:B------:R-:W-:Y:S02]  /*d450*/  ISETP.GE.AND P6, PT, R33, R209, PT ;  /* 0x000000d12100720c */ /* 0x000fe40003fc6270 */
[----:B------:R-:W-:Y:S02]  /*d460*/  FSEL R104, R31, -INF , !P2 ;  /* 0xff8000001f687808 */ /* 0x000fe40005000000 */
[----:B------:R-:W-:-:S02]  /*d470*/  ISETP.GE.AND P2, PT, R33, R208, PT ;  /* 0x000000d02100720c */ /* 0x000fc40003f46270 */
[----:B------:R-:W-:Y:S02]  /*d480*/  FSEL R96, R25, -INF , !P6 ;  /* 0xff80000019607808 */ /* 0x000fe40007000000 */
[CC--:B------:R-:W-:Y:S02]  /*d490*/  ISETP.GE.AND P6, PT, R250.reuse, R209.reuse, PT ;  /* 0x000000d1fa00720c */ /* 0x0c0fe40003fc6270 */
[----:B------:R-:W-:Y:S02]  /*d4a0*/  IADD3 R25, R250, 0x89, RZ ;  /* 0x00000089fa197810 */ /* 0x000fe40007ffe0ff */
[----:B------:R-:W-:Y:S02]  /*d4b0*/  FSEL R97, R27, -INF , !P2 ;  /* 0xff8000001b617808 */ /* 0x000fe40005000000 */
[----:B------:R-:W-:Y:S02]  /*d4c0*/  FSEL R27, R88, -INF , !P6 ;  /* 0xff800000581b7808 */ /* 0x000fe40007000000 */
[----:B------:R-:W-:Y:S01]  /*d4d0*/  ISETP.GE.AND P6, PT, R25, R209, PT ;  /* 0x000000d11900720c */ /* 0x000fe20003fc6270 */
[----:B-1----:R-:W-:Y:S01]  /*d4e0*/  HMMA.16816.F32 R128, R204, R92, R128 ;  /* 0x0000005ccc80723c */ /* 0x002fe20000001880 */
[----:B------:R-:W-:-:S02]  /*d4f0*/  ISETP.GE.AND P2, PT, R250, R208, PT ;  /* 0x000000d0fa00720c */ /* 0x000fc40003f46270 */
[----:B------:R-:W-:Y:S02]  /*d500*/  FSEL R88, R21, -INF , !P6 ;  /* 0xff80000015587808 */ /* 0x000fe40007000000 */
[----:B------:R-:W-:Y:S02]  /*d510*/  FSEL R21, R86, -INF , !P5 ;  /* 0xff80000056157808 */ /* 0x000fe40006800000 */
[----:B------:R-:W-:Y:S01]  /*d520*/  FSEL R29, R90, -INF , !P2 ;  /* 0xff8000005a1d7808 */ /* 0x000fe20005000000 */
[----:B------:R-:W-:Y:S01]  /*d530*/  IMAD.U32 R90, RZ, RZ, UR4 ;  /* 0x00000004ff5a7e24 */ /* 0x000fe2000f8e00ff */
[----:B------:R-:W-:Y:S01]  /*d540*/  LOP3.LUT R31, R106, 0x18, R105, 0xfe, !PT ;  /* 0x000000186a1f7812 */ /* 0x000fe200078efe69 */
[----:B------:R1:W-:Y:S01]  /*d550*/  STL [R1+0xc], R21 ;  /* 0x00000c1501007387 */ /* 0x0003e20000100800 */
[----:B------:R-:W-:Y:S01]  /*d560*/  ISETP.GE.AND P4, PT, R45, R209, PT ;  /* 0x000000d12d00720c */ /* 0x000fe20003f86270 */
[----:B------:R-:W-:Y:S01]  /*d570*/  HMMA.16816.F32 R124, R204, R94, R124 ;  /* 0x0000005ecc7c723c */ /* 0x000fe2000000187c */
[----:B------:R-:W-:-:S02]  /*d580*/  FSEL R89, R35, -INF , !P1 ;  /* 0xff80000023597808 */ /* 0x000fc40004800000 */
[----:B------:R-:W-:Y:S01]  /*d590*/  FSEL R35, R84, -INF , !P3 ;  /* 0xff80000054237808 */ /* 0x000fe20005800000 */
[----:B------:R-:W-:Y:S01]  /*d5a0*/  IMAD.U32 R84, RZ, RZ, UR4 ;  /* 0x00000004ff547e24 */ /* 0x000fe2000f8e00ff */
[C---:B------:R-:W-:Y:S02]  /*d5b0*/  ISETP.GE.AND P2, PT, R31.reuse, R209, PT ;  /* 0x000000d11f00720c */ /* 0x040fe40003f46270 */
[-C--:B------:R-:W-:Y:S01]  /*d5c0*/  ISETP.GE.AND P6, PT, R31, R208.reuse, PT ;  /* 0x000000d01f00720c */ /* 0x080fe20003fc6270 */
[----:B------:R-:W-:Y:S01]  /*d5d0*/  IMAD.U32 R94, RZ, RZ, UR4 ;  /* 0x00000004ff5e7e24 */ /* 0x000fe2000f8e00ff */
[----:B------:R-:W-:Y:S02]  /*d5e0*/  ISETP.GE.AND P3, PT, R25, R208, PT ;  /* 0x000000d01900720c */ /* 0x000fe40003f66270 */
[----:B------:R-:W-:Y:S02]  /*d5f0*/  LOP3.LUT R25, R90, 0x20, R105, 0xfe, !PT ;  /* 0x000000205a197812 */ /* 0x000fe400078efe69 */
[----:B------:R-:W-:-:S02]  /*d600*/  FSEL R31, R80, -INF , !P4 ;  /* 0xff800000501f7808 */ /* 0x000fc40006000000 */
[----:B------:R-:W-:Y:S02]  /*d610*/  FSEL R90, R23, -INF , !P3 ;  /* 0xff800000175a7808 */ /* 0x000fe40005800000 */
[CC--:B------:R-:W-:Y:S02]  /*d620*/  ISETP.GE.AND P5, PT, R25.reuse, R209.reuse, PT ;  /* 0x000000d11900720c */ /* 0x0c0fe40003fa6270 */
[-C--:B------:R-:W-:Y:S02]  /*d630*/  ISETP.GE.AND P3, PT, R25, R208.reuse, PT ;  /* 0x000000d01900720c */ /* 0x080fe40003f66270 */
[----:B------:R-:W-:Y:S02]  /*d640*/  FSEL R25, R76, -INF , !P2 ;  /* 0xff8000004c197808 */ /* 0x000fe40005000000 */
[----:B-1----:R-:W-:Y:S02]  /*d650*/  IADD3 R21, R250, 0x91, RZ ;  /* 0x00000091fa157810 */ /* 0x002fe40007ffe0ff */
[----:B------:R-:W-:Y:S01]  /*d660*/  ISETP.GE.AND P1, PT, R45, R208, PT ;  /* 0x000000d02d00720c */ /* 0x000fe20003f26270 */
[----:B------:R-:W-:Y:S01]  /*d670*/  IMAD.U32 R45, RZ, RZ, UR4 ;  /* 0x00000004ff2d7e24 */ /* 0x000fe2000f8e00ff */
[----:B------:R-:W-:-:S02]  /*d680*/  ISETP.GE.AND P4, PT, R21, R209, PT ;  /* 0x000000d11500720c */ /* 0x000fc40003f86270 */
[----:B------:R-:W-:Y:S02]  /*d690*/  ISETP.GE.AND P2, PT, R21, R208, PT ;  /* 0x000000d01500720c */ /* 0x000fe40003f46270 */
[----:B------:R-:W-:Y:S02]  /*d6a0*/  FSEL R92, R17, -INF , !P4 ;  /* 0xff800000115c7808 */ /* 0x000fe40006000000 */
[----:B------:R-:W-:Y:S02]  /*d6b0*/  IADD3 R17, R250, 0x99, RZ ;  /* 0x00000099fa117810 */ /* 0x000fe40007ffe0ff */
[----:B------:R-:W-:Y:S02]  /*d6c0*/  LOP3.LUT R23, R84, 0x28, R105, 0xfe, !PT ;  /* 0x0000002854177812 */ /* 0x000fe400078efe69 */
[----:B------:R-:W-:Y:S01]  /*d6d0*/  FSEL R76, R72, -INF , !P5 ;  /* 0xff800000484c7808 */ /* 0x000fe20006800000 */
[----:B------:R-:W1:Y:S01]  /*d6e0*/  LDSM.16.M88.4 R84, [R225] ;  /* 0x00000000e154783b */ /* 0x000e620000000200 */
[----:B------:R-:W-:-:S02]  /*d6f0*/  FSEL R33, R82, -INF , !P1 ;  /* 0xff80000052217808 */ /* 0x000fc40004800000 */
[----:B------:R-:W-:Y:S01]  /*d700*/  FSEL R93, R19, -INF , !P2 ;  /* 0xff800000135d7808 */ /* 0x000fe20005000000 */
[----:B------:R-:W2:Y:S01]  /*d710*/  LDSM.16.M88.4 R80, [R224+0x5800] ;  /* 0x00580000e050783b */ /* 0x000ea20000000200 */
[-C--:B------:R-:W-:Y:S02]  /*d720*/  ISETP.GE.AND P5, PT, R17, R209.reuse, PT ;  /* 0x000000d11100720c */ /* 0x080fe40003fa6270 */
[----:B------:R-:W-:Y:S02]  /*d730*/  ISETP.GE.AND P1, PT, R23, R209, PT ;  /* 0x000000d11700720c */ /* 0x000fe40003f26270 */
[C-C-:B------:R-:W-:Y:S02]  /*d740*/  LOP3.LUT R19, R98.reuse, 0x38, R105.reuse, 0xfe, !PT ;  /* 0x0000003862137812 */ /* 0x140fe400078efe69 */
[----:B------:R-:W-:Y:S02]  /*d750*/  LOP3.LUT R21, R98, 0x30, R105, 0xfe, !PT ;  /* 0x0000003062157812 */ /* 0x000fe400078efe69 */
[----:B------:R-:W-:Y:S01]  /*d760*/  FSEL R216, R74, -INF , !P3 ;  /* 0xff8000004ad87808 */ /* 0x000fe20005800000 */
[----:B------:R-:W-:Y:S01]  /*d770*/  IMAD.U32 R74, RZ, RZ, UR4 ;  /* 0x00000004ff4a7e24 */ /* 0x000fe2000f8e00ff */
[----:B------:R-:W-:-:S02]  /*d780*/  FSEL R72, R13, -INF , !P5 ;  /* 0xff8000000d487808 */ /* 0x000fc40006800000 */
[----:B------:R-:W-:Y:S02]  /*d790*/  ISETP.GE.AND P3, PT, R19, R209, PT ;  /* 0x000000d11300720c */ /* 0x000fe40003f66270 */
[----:B------:R-:W-:Y:S02]  /*d7a0*/  FSEL R13, R68, -INF , !P1 ;  /* 0xff800000440d7808 */ /* 0x000fe40004800000 */
[-C--:B------:R-:W-:Y:S02]  /*d7b0*/  ISETP.GE.AND P2, PT, R21, R208.reuse, PT ;  /* 0x000000d01500720c */ /* 0x080fe40003f46270 */
[----:B------:R-:W-:Y:S01]  /*d7c0*/  FSEL R198, R60, -INF , !P3 ;  /* 0xff8000003cc67808 */ /* 0x000fe20005800000 */
[----:B------:R3:W-:Y:S01]  /*d7d0*/  STL [R1+0x8], R13 ;  /* 0x0000080d01007387 */ /* 0x0007e20000100800 */
[----:B------:R-:W-:Y:S01]  /*d7e0*/  ISETP.GE.AND P4, PT, R23, R208, PT ;  /* 0x000000d01700720c */ /* 0x000fe20003f86270 */
[----:B------:R-:W-:Y:S01]  /*d7f0*/  IMAD.U32 R60, RZ, RZ, UR4 ;  /* 0x00000004ff3c7e24 */ /* 0x000fe2000f8e00ff */
[----:B------:R-:W-:Y:S01]  /*d800*/  FSEL R78, R78, -INF , !P6 ;  /* 0xff8000004e4e7808 */ /* 0x000fe20007000000 */
[----:B------:R-:W-:Y:S01]  /*d810*/  IMAD.U32 R23, RZ, RZ, UR4 ;  /* 0x00000004ff177e24 */ /* 0x000fe2000f8e00ff */
[----:B------:R-:W-:-:S02]  /*d820*/  LOP3.LUT R74, R74, 0x40, R105, 0xfe, !PT ;  /* 0x000000404a4a7812 */ /* 0x000fc400078efe69 */
[-C--:B------:R-:W-:Y:S01]  /*d830*/  ISETP.GE.AND P6, PT, R21, R209.reuse, PT ;  /* 0x000000d11500720c */ /* 0x080fe20003fc6270 */
[----:B------:R-:W-:Y:S01]  /*d840*/  IMAD.U32 R21, RZ, RZ, UR4 ;  /* 0x00000004ff157e24 */ /* 0x000fe2000f8e00ff */
[----:B------:R-:W-:Y:S01]  /*d850*/  FSEL R196, R66, -INF , !P2 ;  /* 0xff80000042c47808 */ /* 0x000fe20005000000 */
[----:B------:R-:W-:Y:S01]  /*d860*/  IMAD.U32 R66, RZ, RZ, UR4 ;  /* 0x00000004ff427e24 */ /* 0x000fe2000f8e00ff */
[----:B------:R-:W-:Y:S01]  /*d870*/  FSEL R214, R70, -INF , !P4 ;  /* 0xff80000046d67808 */ /* 0x000fe20006000000 */
[----:B------:R-:W-:Y:S01]  /*d880*/  IMAD.U32 R70, RZ, RZ, UR4 ;  /* 0x00000004ff467e24 */ /* 0x000fe2000f8e00ff */
[----:B------:R-:W-:Y:S02]  /*d890*/  ISETP.GE.AND P4, PT, R74, R209, PT ;  /* 0x000000d14a00720c */ /* 0x000fe40003f86270 */
[----:B------:R-:W-:Y:S01]  /*d8a0*/  LOP3.LUT R60, R60, 0x50, R105, 0xfe, !PT ;  /* 0x000000503c3c7812 */ /* 0x000fe200078efe69 */
[----:B-1----:R-:W-:Y:S01]  /*d8b0*/  HMMA.16816.F32 R120, R204, R84, R120 ;  /* 0x00000054cc78723c */ /* 0x002fe20000001878 */
[----:B------:R-:W-:-:S02]  /*d8c0*/  ISETP.GE.AND P5, PT, R19, R208, PT ;  /* 0x000000d01300720c */ /* 0x000fc40003fa6270 */
[----:B------:R-:W-:Y:S02]  /*d8d0*/  FSEL R210, R64, -INF , !P6 ;  /* 0xff80000040d27808 */ /* 0x000fe40007000000 */
[----:B------:R-:W-:Y:S01]  /*d8e0*/  FSEL R190, R56, -INF , !P4 ;  /* 0xff80000038be7808 */ /* 0x000fe20006000000 */
[----:B------:R-:W-:Y:S01]  /*d8f0*/  IMAD.U32 R56, RZ, RZ, UR4 ;  /* 0x00000004ff387e24 */ /* 0x000fe2000f8e00ff */
[----:B------:R-:W-:Y:S01]  /*d900*/  FSEL R194, R62, -INF , !P5 ;  /* 0xff8000003ec27808 */ /* 0x000fe20006800000 */
[----:B--2---:R-:W-:Y:S01]  /*d910*/  HMMA.16816.F32 R184, R112, R80, R184 ;  /* 0x0000005070b8723c */ /* 0x004fe200000018b8 */
[----:B---3--:R-:W-:Y:S01]  /*d920*/  IADD3 R13, R250, 0xa1, RZ ;  /* 0x000000a1fa0d7810 */ /* 0x008fe20007ffe0ff */
[----:B------:R-:W-:Y:S01]  /*d930*/  IMAD.U32 R85, RZ, RZ, UR4 ;  /* 0x00000004ff557e24 */ /* 0x000fe2000f8e00ff */
[-C--:B------:R-:W-:Y:S01]  /*d940*/  ISETP.GE.AND P4, PT, R60, R208.reuse, PT ;  /* 0x000000d03c00720c */ /* 0x080fe20003f86270 */
[----:B------:R-:W-:Y:S01]  /*d950*/  IMAD.U32 R84, RZ, RZ, UR4 ;  /* 0x00000004ff547e24 */ /* 0x000fe2000f8e00ff */
[----:B------:R-:W-:-:S02]  /*d960*/  ISETP.GE.AND P3, PT, R13, R208, PT ;  /* 0x000000d00d00720c */ /* 0x000fc40003f66270 */
[-C--:B------:R-:W-:Y:S01]  /*d970*/  ISETP.GE.AND P6, PT, R13, R209.reuse, PT ;  /* 0x000000d10d00720c */ /* 0x080fe20003fc6270 */
[----:B------:R-:W-:Y:S01]  /*d980*/  HMMA.16816.F32 R180, R112, R82, R180 ;  /* 0x0000005270b4723c */ /* 0x000fe200000018b4 */
[----:B------:R-:W-:Y:S01]  /*d990*/  LOP3.LUT R13, R66, 0x58, R105, 0xfe, !PT ;  /* 0x00000058420d7812 */ /* 0x000fe200078efe69 */
[----:B------:R-:W-:Y:S01]  /*d9a0*/  IMAD.U32 R80, RZ, RZ, UR4 ;  /* 0x00000004ff507e24 */ /* 0x000fe2000f8e00ff */
[----:B------:R-:W-:Y:S02]  /*d9b0*/  FSEL R66, R11, -INF , !P3 ;  /* 0xff8000000b427808 */ /* 0x000fe40005800000 */
[----:B------:R-:W-:Y:S02]  /*d9c0*/  ISETP.GE.AND P3, PT, R60, R209, PT ;  /* 0x000000d13c00720c */ /* 0x000fe40003f66270 */
[----:B------:R-:W1:Y:S01]  /*d9d0*/  LDSM.16.M88.4 R60, [R224+0x6000] ;  /* 0x00600000e03c783b */ /* 0x000e620000000200 */
[----:B------:R-:W-:Y:S01]  /*d9e0*/  ISETP.GE.AND P1, PT, R17, R208, PT ;  /* 0x000000d01100720c */ /* 0x000fe20003f26270 */
[----:B------:R-:W-:Y:S01]  /*d9f0*/  HMMA.16816.F32 R116, R204, R86, R116 ;  /* 0x00000056cc74723c */ /* 0x000fe20000001874 */
[----:B------:R-:W-:Y:S01]  /*da00*/  FSEL R64, R9, -INF , !P6 ;  /* 0xff80000009407808 */ /* 0x000fe20007000000 */
[----:B------:R-:W-:Y:S01]  /*da10*/  IMAD.U32 R82, RZ, RZ, UR4 ;  /* 0x00000004ff527e24 */ /* 0x000fe2000f8e00ff */
[----:B------:R-:W-:-:S02]  /*da20*/  FSEL R68, R15, -INF , !P1 ;  /* 0xff8000000f447808 */ /* 0x000fc40004800000 */
[----:B------:R-:W-:Y:S02]  /*da30*/  LOP3.LUT R15, R70, 0x48, R105, 0xfe, !PT ;  /* 0x00000048460f7812 */ /* 0x000fe400078efe69 */
[----:B------:R-:W-:Y:S02]  /*da40*/  IADD3 R9, R250, 0xa9, RZ ;  /* 0x000000a9fa097810 */ /* 0x000fe40007ffe0ff */
[-C--:B------:R-:W-:Y:S02]  /*da50*/  ISETP.GE.AND P2, PT, R15, R209.reuse, PT ;  /* 0x000000d10f00720c */ /* 0x080fe40003f46270 */
[----:B------:R-:W-:Y:S01]  /*da60*/  ISETP.GE.AND P1, PT, R74, R208, PT ;  /* 0x000000d04a00720c */ /* 0x000fe20003f26270 */
[----:B------:R-:W-:Y:S01]  /*da70*/  IMAD.U32 R74, RZ, RZ, UR4 ;  /* 0x00000004ff4a7e24 */ /* 0x000fe2000f8e00ff */
[----:B------:R-:W-:Y:S01]  /*da80*/  FSEL R188, R52, -INF , !P2 ;  /* 0xff80000034bc7808 */ /* 0x000fe20005000000 */
[----:B------:R-:W-:Y:S01]  /*da90*/  IMAD.U32 R52, RZ, RZ, UR4 ;  /* 0x00000004ff347e24 */ /* 0x000fe2000f8e00ff */
[----:B------:R-:W-:-:S02]  /*daa0*/  ISETP.GE.AND P5, PT, R9, R209, PT ;  /* 0x000000d10900720c */ /* 0x000fc40003fa6270 */
[-C--:B------:R-:W-:Y:S02]  /*dab0*/  ISETP.GE.AND P6, PT, R15, R208.reuse, PT ;  /* 0x000000d00f00720c */ /* 0x080fe40003fc6270 */
[----:B------:R-:W-:Y:S01]  /*dac0*/  FSEL R223, R58, -INF , !P1 ;  /* 0xff8000003adf7808 */ /* 0x000fe20004800000 */
[----:B------:R-:W-:Y:S01]  /*dad0*/  IMAD.U32 R58, RZ, RZ, UR4 ;  /* 0x00000004ff3a7e24 */ /* 0x000fe2000f8e00ff */
[----:B------:R-:W-:Y:S02]  /*dae0*/  ISETP.GE.AND P2, PT, R9, R208, PT ;  /* 0x000000d00900720c */ /* 0x000fe40003f46270 */
[--C-:B------:R-:W-:Y:S02]  /*daf0*/  LOP3.LUT R45, R45, 0x68, R105.reuse, 0xfe, !PT ;  /* 0x000000682d2d7812 */ /* 0x100fe400078efe69 */
[----:B------:R-:W-:Y:S02]  /*db00*/  FSEL R70, R5, -INF , !P5 ;  /* 0xff80000005467808 */ /* 0x000fe40006800000 */
[----:B------:R-:W-:-:S02]  /*db10*/  LOP3.LUT R15, R52, 0xd8, R105, 0xfe, !PT ;  /* 0x000000d8340f7812 */ /* 0x000fc400078efe69 */
[----:B------:R-:W-:Y:S02]  /*db20*/  LOP3.LUT R5, R52, 0xf8, R105, 0xfe, !PT ;  /* 0x000000f834057812 */ /* 0x000fe400078efe69 */
[----:B------:R-:W-:Y:S02]  /*db30*/  FSEL R249, R54, -INF , !P6 ;  /* 0xff80000036f97808 */ /* 0x000fe40007000000 */
[----:B------:R-:W-:Y:S02]  /*db40*/  FSEL R211, R50, -INF , !P4 ;  /* 0xff80000032d37808 */ /* 0x000fe40006000000 */
[----:B------:R-:W-:Y:S02]  /*db50*/  ISETP.GE.AND P5, PT, R13, R208, PT ;  /* 0x000000d00d00720c */ /* 0x000fe40003fa6270 */
[----:B------:R-:W-:Y:S01]  /*db60*/  FSEL R52, R7, -INF , !P2 ;  /* 0xff80000007347808 */ /* 0x000fe20005000000 */
[----:B-1----:R-:W-:Y:S01]  /*db70*/  HMMA.16816.F32 R176, R112, R60, R176 ;  /* 0x0000003c70b0723c */ /* 0x002fe200000018b0 */
[----:B------:R-:W-:-:S02]  /*db80*/  ISETP.GE.AND P4, PT, R45, R209, PT ;  /* 0x000000d12d00720c */ /* 0x000fc40003f86270 */
[-C--:B------:R-:W-:Y:S02]  /*db90*/  ISETP.GE.AND P1, PT, R13, R209.reuse, PT ;  /* 0x000000d10d00720c */ /* 0x080fe40003f26270 */
[--C-:B------:R-:W-:Y:S02]  /*dba0*/  LOP3.LUT R47, R47, 0x60, R105.reuse, 0xfe, !PT ;  /* 0x000000602f2f7812 */ /* 0x100fe400078efe69 */
[----:B------:R-:W-:Y:S01]  /*dbb0*/  IADD3 R60, R250, 0xb1, RZ ;  /* 0x000000b1fa3c7810 */ /* 0x000fe20007ffe0ff */
[----:B------:R-:W-:Y:S01]  /*dbc0*/  HMMA.16816.F32 R172, R112, R62, R172 ;  /* 0x0000003e70ac723c */ /* 0x000fe200000018ac */
[--C-:B------:R-:W-:Y:S02]  /*dbd0*/  LOP3.LUT R103, R58, 0xa0, R105.reuse, 0xfe, !PT ;  /* 0x000000a03a677812 */ /* 0x100fe400078efe69 */
[----:B------:R-:W-:Y:S02]  /*dbe0*/  ISETP.GE.AND P6, PT, R60, R209, PT ;  /* 0x000000d13c00720c */ /* 0x000fe40003fc6270 */
[----:B------:R-:W-:-:S02]  /*dbf0*/  LOP3.LUT R83, R56, 0xa8, R105, 0xfe, !PT ;  /* 0x000000a838537812 */ /* 0x000fc400078efe69 */
[----:B------:R-:W-:Y:S01]  /*dc00*/  IADD3 R7, R250, 0xb9, RZ ;  /* 0x000000b9fa077810 */ /* 0x000fe20007ffe0ff */
[----:B------:R-:W1:Y:S01]  /*dc10*/  LDSM.16.M88.4 R56, [R224+0x6800] ;  /* 0x00680000e038783b */ /* 0x000e620000000200 */
[----:B------:R-:W-:Y:S02]  /*dc20*/  FSEL R219, R48, -INF , !P3 ;  /* 0xff80000030db7808 */ /* 0x000fe40005800000 */
[----:B------:R-:W-:Y:S02]  /*dc30*/  FSEL R48, R185, -INF , !P6 ;  /* 0xff800000b9307808 */ /* 0x000fe40007000000 */
[----:B------:R-:W-:Y:S02]  /*dc40*/  FSEL R199, R46, -INF , !P5 ;  /* 0xff8000002ec77808 */ /* 0x000fe40006800000 */
[----:B------:R-:W-:Y:S02]  /*dc50*/  FSEL R191, R36, -INF , !P4 ;  /* 0xff80000024bf7808 */ /* 0x000fe40006000000 */
[----:B------:R-:W-:-:S02]  /*dc60*/  ISETP.GE.AND P2, PT, R47, R209, PT ;  /* 0x000000d12f00720c */ /* 0x000fc40003f46270 */
[-C--:B------:R-:W-:Y:S02]  /*dc70*/  ISETP.GE.AND P6, PT, R45, R208.reuse, PT ;  /* 0x000000d02d00720c */ /* 0x080fe40003fc6270 */
[----:B------:R-:W-:Y:S02]  /*dc80*/  FSEL R215, R44, -INF , !P1 ;  /* 0xff8000002cd77808 */ /* 0x000fe40004800000 */
[C---:B------:R-:W-:Y:S02]  /*dc90*/  ISETP.GE.AND P5, PT, R7.reuse, R209, PT ;  /* 0x000000d10700720c */ /* 0x040fe40003fa6270 */
[-C--:B------:R-:W-:Y:S02]  /*dca0*/  ISETP.GE.AND P4, PT, R7, R208.reuse, PT ;  /* 0x000000d00700720c */ /* 0x080fe40003f86270 */
[----:B------:R-:W-:Y:S02]  /*dcb0*/  LOP3.LUT R94, R94, 0x70, R105, 0xfe, !PT ;  /* 0x000000705e5e7812 */ /* 0x000fe400078efe69 */
[----:B------:R-:W-:-:S02]  /*dcc0*/  ISETP.GE.AND P1, PT, R60, R208, PT ;  /* 0x000000d03c00720c */ /* 0x000fc40003f26270 */
[----:B------:R-:W-:Y:S02]  /*dcd0*/  IADD3 R7, R250, 0xc1, RZ ;  /* 0x000000c1fa077810 */ /* 0x000fe40007ffe0ff */
[----:B------:R-:W-:Y:S02]  /*dce0*/  ISETP.GE.AND P3, PT, R47, R208, PT ;  /* 0x000000d02f00720c */ /* 0x000fe40003f66270 */
[----:B------:R-:W-:Y:S01]  /*dcf0*/  LOP3.LUT R85, R85, 0x78, R105, 0xfe, !PT ;  /* 0x0000007855557812 */ /* 0x000fe200078efe69 */
[----:B------:R-:W2:Y:S01]  /*dd00*/  LDSM.16.M88.4 R44, [R224+0x7000] ;  /* 0x00700000e02c783b */ /* 0x000ea20000000200 */
[----:B------:R-:W-:Y:S02]  /*dd10*/  FSEL R195, R40, -INF , !P2 ;  /* 0xff80000028c37808 */ /* 0x000fe40005000000 */
[----:B------:R-:W-:Y:S02]  /*dd20*/  FSEL R189, R38, -INF , !P6 ;  /* 0xff80000026bd7808 */ /* 0x000fe40007000000 */
[----:B------:R-:W-:-:S02]  /*dd30*/  FSEL R50, R187, -INF , !P1 ;  /* 0xff800000bb327808 */ /* 0x000fc40004800000 */
[----:B------:R-:W-:Y:S02]  /*dd40*/  ISETP.GE.AND P2, PT, R94, R208, PT ;  /* 0x000000d05e00720c */ /* 0x000fe40003f46270 */
[-C--:B------:R-:W-:Y:S02]  /*dd50*/  ISETP.GE.AND P6, PT, R7, R209.reuse, PT ;  /* 0x000000d10700720c */ /* 0x080fe40003fc6270 */
[----:B------:R-:W-:Y:S01]  /*dd60*/  LOP3.LUT R74, R74, 0x88, R105, 0xfe, !PT ;  /* 0x000000884a4a7812 */ /* 0x000fe200078efe69 */
[----:B-1----:R-:W-:Y:S01]  /*dd70*/  HMMA.16816.F32 R164, R112, R58, R164 ;  /* 0x0000003a70a4723c */ /* 0x002fe200000018a4 */
[----:B------:R-:W-:Y:S02]  /*dd80*/  FSEL R187, R42, -INF , !P3 ;  /* 0xff8000002abb7808 */ /* 0x000fe40005800000 */
[----:B------:R-:W-:Y:S02]  /*dd90*/  ISETP.GE.AND P3, PT, R85, R209, PT ;  /* 0x000000d15500720c */ /* 0x000fe40003f66270 */
[----:B------:R-:W-:-:S02]  /*dda0*/  FSEL R42, R34, -INF , !P2 ;  /* 0xff800000222a7808 */ /* 0x000fc40005000000 */
[----:B------:R-:W-:Y:S01]  /*ddb0*/  FSEL R54, R177, -INF , !P6 ;  /* 0xff800000b1367808 */ /* 0x000fe20007000000 */
[----:B------:R-:W-:Y:S01]  /*ddc0*/  HMMA.16816.F32 R168, R112, R56, R168 ;  /* 0x0000003870a8723c */ /* 0x000fe200000018a8 */
[-C--:B------:R-:W-:Y:S02]  /*ddd0*/  ISETP.GE.AND P1, PT, R94, R209.reuse, PT ;  /* 0x000000d15e00720c */ /* 0x080fe40003f26270 */
[C---:B------:R-:W-:Y:S02]  /*dde0*/  ISETP.GE.AND P2, PT, R74.reuse, R209, PT ;  /* 0x000000d14a00720c */ /* 0x040fe40003f46270 */
[----:B------:R-:W-:Y:S02]  /*ddf0*/  ISETP.GE.AND P6, PT, R74, R208, PT ;  /* 0x000000d04a00720c */ /* 0x000fe40003fc6270 */
[----:B------:R-:W-:Y:S02]  /*de00*/  LOP3.LUT R84, R84, 0x80, R105, 0xfe, !PT ;  /* 0x0000008054547812 */ /* 0x000fe400078efe69 */
[----:B------:R-:W-:-:S02]  /*de10*/  FSEL R40, R181, -INF , !P5 ;  /* 0xff800000b5287808 */ /* 0x000fc40006800000 */
[----:B------:R-:W-:Y:S02]  /*de20*/  FSEL R74, R28, -INF , !P3 ;  /* 0xff8000001c4a7808 */ /* 0x000fe40005800000 */
[-C--:B------:R-:W-:Y:S02]  /*de30*/  ISETP.GE.AND P5, PT, R85, R208.reuse, PT ;  /* 0x000000d05500720c */ /* 0x080fe40003fa6270 */
[----:B------:R-:W-:Y:S02]  /*de40*/  ISETP.GE.AND P3, PT, R7, R208, PT ;  /* 0x000000d00700720c */ /* 0x000fe40003f66270 */
[----:B------:R-:W-:Y:S02]  /*de50*/  IADD3 R7, R250, 0xc9, RZ ;  /* 0x000000c9fa077810 */ /* 0x000fe40007ffe0ff */
[----:B------:R-:W-:Y:S01]  /*de60*/  FSEL R36, R183, -INF , !P4 ;  /* 0xff800000b7247808 */ /* 0x000fe20006000000 */
[----:B--2---:R-:W-:Y:S01]  /*de70*/  HMMA.16816.F32 R128, R112, R44, R128 ;  /* 0x0000002c7080723c */ /* 0x004fe20000001880 */
[----:B------:R-:W-:-:S02]  /*de80*/  FSEL R38, R32, -INF , !P1 ;  /* 0xff80000020267808 */ /* 0x000fc40004800000 */
[CC--:B------:R-:W-:Y:S02]  /*de90*/  ISETP.GE.AND P4, PT, R84.reuse, R209.reuse, PT ;  /* 0x000000d15400720c */ /* 0x0c0fe40003f86270 */
[----:B------:R-:W-:Y:S02]  /*dea0*/  ISETP.GE.AND P1, PT, R84, R208, PT ;  /* 0x000000d05400720c */ /* 0x000fe40003f26270 */
[----:B------:R-:W-:Y:S01]  /*deb0*/  FSEL R84, R30, -INF , !P5 ;  /* 0xff8000001e547808 */ /* 0x000fe20006800000 */
[----:B------:R-:W-:Y:S01]  /*dec0*/  HMMA.16816.F32 R124, R112, R46, R124 ;  /* 0x0000002e707c723c */ /* 0x000fe2000000187c */
[--C-:B------:R-:W-:Y:S02]  /*ded0*/  LOP3.LUT R23, R23, 0x90, R105.reuse, 0xfe, !PT ;  /* 0x0000009017177812 */ /* 0x100fe400078efe69 */
[----:B------:R-:W-:Y:S02]  /*dee0*/  LOP3.LUT R21, R21, 0x98, R105, 0xfe, !PT ;  /* 0x0000009815157812 */ /* 0x000fe400078efe69 */
[----:B------:R-:W-:-:S02]  /*def0*/  ISETP.GE.AND P5, PT, R7, R209, PT ;  /* 0x000000d10700720c */ /* 0x000fc40003fa6270 */
[--C-:B------:R-:W-:Y:S02]  /*df00*/  LOP3.LUT R9, R98, 0xf0, R105.reuse, 0xfe, !PT ;  /* 0x000000f062097812 */ /* 0x100fe400078efe69 */
[----:B------:R-:W-:Y:S02]  /*df10*/  LOP3.LUT R11, R100, 0xe8, R105, 0xfe, !PT ;  /* 0x000000e8640b7812 */ /* 0x000fe400078efe69 */
        /* <DEDUP_REMOVED lines=8> */
[----:B------:R-:W-:Y:S02]  /*dfa0*/  FSEL R99, R20, -INF , !P2 ;  /* 0xff80000014637808 */ /* 0x000fe40005000000 */
[----:B------:R-:W-:-:S02]  /*dfb0*/  FSEL R100, R22, -INF , !P6 ;  /* 0xff80000016647808 */ /* 0x000fc40007000000 */
[----:B------:R-:W1:Y:S01]  /*dfc0*/  LDSM.16.M88.4 R20, [R224+0x7800] ;  /* 0x00780000e014783b */ /* 0x000e620000000200 */
[----:B------:R-:W-:Y:S01]  /*dfd0*/  ISETP.GE.AND P2, PT, R7, R208, PT ;  /* 0x000000d00700720c */ /* 0x000fe20003f46270 */
[----:B------:R-:W-:-:S04]  /*dfe0*/  DEPBAR.LE SB0, 0x0 ;  /* 0x000080000000791a */ /* 0x000fc80000000000 */
[----:B------:R-:W-:Y:S02]  /*dff0*/  IADD3 R7, R250, 0xd1, RZ ;  /* 0x000000d1fa077810 */ /* 0x000fe40007ffe0ff */
[----:B------:R-:W-:Y:S02]  /*e000*/  LOP3.LUT R17, R106, 0xd0, R105, 0xfe, !PT ;  /* 0x000000d06a117812 */ /* 0x000fe400078efe69 */
[----:B------:R-:W-:Y:S02]  /*e010*/  FSEL R106, R12, -INF , !P1 ;  /* 0xff8000000c6a7808 */ /* 0x000fe40004800000 */
[C---:B------:R-:W-:Y:S02]  /*e020*/  ISETP.GE.AND P6, PT, R7.reuse, R209, PT ;  /* 0x000000d10700720c */ /* 0x040fe40003fc6270 */
[----:B------:R-:W-:Y:S02]  /*e030*/  ISETP.GE.AND P1, PT, R7, R208, PT ;  /* 0x000000d00700720c */ /* 0x000fe40003f26270 */
[----:B------:R-:W-:-:S02]  /*e040*/  IADD3 R7, R250, 0xd9, RZ ;  /* 0x000000d9fa077810 */ /* 0x000fc40007ffe0ff */
[----:B------:R-:W-:Y:S02]  /*e050*/  LOP3.LUT R13, R102, 0xe0, R105, 0xfe, !PT ;  /* 0x000000e0660d7812 */ /* 0x000fe400078efe69 */
[----:B------:R-:W-:Y:S02]  /*e060*/  FSEL R101, R175, -INF , !P2 ;  /* 0xff800000af657808 */ /* 0x000fe40005000000 */
[----:B------:R-:W-:Y:S02]  /*e070*/  FSEL R102, R16, -INF , !P3 ;  /* 0xff80000010667808 */ /* 0x000fe40005800000 */
[C---:B------:R-:W-:Y:S02]  /*e080*/  ISETP.GE.AND P2, PT, R103.reuse, R209, PT ;  /* 0x000000d16700720c */ /* 0x040fe40003f46270 */
[----:B------:R-:W-:Y:S02]  /*e090*/  ISETP.GE.AND P3, PT, R103, R208, PT ;  /* 0x000000d06700720c */ /* 0x000fe40003f66270 */
[----:B------:R-:W-:-:S02]  /*e0a0*/  FSEL R107, R14, -INF , !P5 ;  /* 0xff8000000e6b7808 */ /* 0x000fc40006800000 */
[----:B------:R-:W-:Y:S02]  /*e0b0*/  FSEL R103, R18, -INF , !P4 ;  /* 0xff80000012677808 */ /* 0x000fe40006000000 */
[-C--:B------:R-:W-:Y:S02]  /*e0c0*/  ISETP.GE.AND P5, PT, R7, R209.reuse, PT ;  /* 0x000000d10700720c */ /* 0x080fe40003fa6270 */
[----:B------:R-:W-:Y:S02]  /*e0d0*/  ISETP.GE.AND P4, PT, R83, R209, PT ;  /* 0x000000d15300720c */ /* 0x000fe40003f86270 */
[----:B------:R-:W-:Y:S02]  /*e0e0*/  LOP3.LUT R81, R110, 0xb8, R105, 0xfe, !PT ;  /* 0x000000b86e517812 */ /* 0x000fe400078efe69 */
[----:B------:R-:W-:Y:S02]  /*e0f0*/  FSEL R111, R165, -INF , !P5 ;  /* 0xff800000a56f7808 */ /* 0x000fe40006800000 */
[----:B------:R-:W-:Y:S01]  /*e100*/  FSEL R110, R10, -INF , !P3 ;  /* 0xff8000000a6e7808 */ /* 0x000fe20005800000 */
[----:B-1----:R-:W-:Y:S01]  /*e110*/  HMMA.16816.F32 R120, R112, R20, R120 ;  /* 0x000000147078723c */ /* 0x002fe20000001878 */
[----:B------:R-:W-:-:S02]  /*e120*/  FSEL R165, R4, -INF , !P4 ;  /* 0xff80000004a57808 */ /* 0x000fc40006000000 */
[----:B------:R-:W-:Y:S02]  /*e130*/  ISETP.GE.AND P3, PT, R81, R209, PT ;  /* 0x000000d15100720c */ /* 0x000fe40003f66270 */
[----:B------:R-:W-:Y:S02]  /*e140*/  ISETP.GE.AND P4, PT, R7, R208, PT ;  /* 0x000000d00700720c */ /* 0x000fe40003f86270 */
[----:B------:R-:W-:Y:S01]  /*e150*/  IADD3 R4, R250, 0xe1, RZ ;  /* 0x000000e1fa047810 */ /* 0x000fe20007ffe0ff */
[----:B------:R-:W-:Y:S01]  /*e160*/  HMMA.16816.F32 R116, R112, R22, R116 ;  /* 0x000000167074723c */ /* 0x000fe20000001874 */
[----:B------:R-:W-:Y:S02]  /*e170*/  LOP3.LUT R19, R108, 0xc8, R105, 0xfe, !PT ;  /* 0x000000c86c137812 */ /* 0x000fe400078efe69 */
[----:B------:R-:W-:Y:S02]  /*e180*/  FSEL R108, R171, -INF , !P1 ;  /* 0xff800000ab6c7808 */ /* 0x000fe40004800000 */
[----:B------:R-:W-:-:S02]  /*e190*/  FSEL R87, R167, -INF , !P4 ;  /* 0xff800000a7577808 */ /* 0x000fc40006000000 */
[----:B------:R-:W-:Y:S01]  /*e1a0*/  FSEL R171, R180, -INF , !P3 ;  /* 0xff800000b4ab7808 */ /* 0x000fe20005800000 */
[----:B------:R-:W-:Y:S01]  /*e1b0*/  BAR.SYNC.DEFER_BLOCKING 0x0 ;  /* 0x0000000000007b1d */ /* 0x000fe20000010000 */
[CC--:B------:R-:W-:Y:S02]  /*e1c0*/  ISETP.GE.AND P4, PT, R4.reuse, R209.reuse, PT ;  /* 0x000000d10400720c */ /* 0x0c0fe40003f86270 */
[----:B------:R-:W-:Y:S02]  /*e1d0*/  ISETP.GE.AND P3, PT, R4, R208, PT ;  /* 0x000000d00400720c */ /* 0x000fe40003f66270 */
[----:B------:R-:W-:Y:S02]  /*e1e0*/  IADD3 R4, R250, 0xe9, RZ ;  /* 0x000000e9fa047810 */ /* 0x000fe40007ffe0ff */
[----:B------:R-:W-:Y:S02]  /*e1f0*/  FSEL R131, R131, -INF , !P3 ;  /* 0xff80000083837808 */ /* 0x000fe40005800000 */
[----:B------:R-:W-:-:S02]  /*e200*/  ISETP.GE.AND P3, PT, R4, R209, PT ;  /* 0x000000d10400720c */ /* 0x000fc40003f66270 */
[--C-:B------:R-:W-:Y:S02]  /*e210*/  LOP3.LUT R82, R82, 0xb0, R105.reuse, 0xfe, !PT ;  /* 0x000000b052527812 */ /* 0x100fe400078efe69 */
[----:B------:R-:W-:Y:S02]  /*e220*/  LOP3.LUT R80, R80, 0xc0, R105, 0xfe, !PT ;  /* 0x000000c050507812 */ /* 0x000fe400078efe69 */
[----:B------:R-:W-:Y:S02]  /*e230*/  FSEL R105, R169, -INF , !P6 ;  /* 0xff800000a9697808 */ /* 0x000fe40007000000 */
[----:B------:R-:W-:Y:S02]  /*e240*/  FSEL R125, R125, -INF , !P3 ;  /* 0xff8000007d7d7808 */ /* 0x000fe40005800000 */
[----:B------:R-:W-:Y:S02]  /*e250*/  ISETP.GE.AND P6, PT, R83, R208, PT ;  /* 0x000000d05300720c */ /* 0x000fe40003fc6270 */
[----:B------:R-:W-:-:S02]  /*e260*/  FSEL R109, R8, -INF , !P2 ;  /* 0xff800000086d7808 */ /* 0x000fc40005000000 */
[-C--:B------:R-:W-:Y:S02]  /*e270*/  ISETP.GE.AND P3, PT, R15, R208.reuse, PT ;  /* 0x000000d00f00720c */ /* 0x080fe40003f66270 */
[C---:B------:R-:W-:Y:S02]  /*e280*/  ISETP.GE.AND P1, PT, R82.reuse, R209, PT ;  /* 0x000000d15200720c */ /* 0x040fe40003f26270 */
[----:B------:R-:W-:Y:S02]  /*e290*/  ISETP.GE.AND P2, PT, R82, R208, PT ;  /* 0x000000d05200720c */ /* 0x000fe40003f46270 */
[----:B------:R-:W-:Y:S02]  /*e2a0*/  FSEL R86, R6, -INF , !P6 ;  /* 0xff80000006567808 */ /* 0x000fe40007000000 */
[----:B------:R-:W-:Y:S02]  /*e2b0*/  FSEL R129, R129, -INF , !P4 ;  /* 0xff80000081817808 */ /* 0x000fe40006000000 */
[----:B------:R-:W-:-:S02]  /*e2c0*/  FSEL R112, R166, -INF , !P3 ;  /* 0xff800000a6707808 */ /* 0x000fc40005800000 */
[-C--:B------:R-:W-:Y:S02]  /*e2d0*/  ISETP.GE.AND P6, PT, R80, R209.reuse, PT ;  /* 0x000000d15000720c */ /* 0x080fe40003fc6270 */
[----:B------:R-:W-:Y:S02]  /*e2e0*/  FSEL R167, R184, -INF , !P1 ;  /* 0xff800000b8a77808 */ /* 0x000fe40004800000 */
[----:B------:R-:W-:Y:S02]  /*e2f0*/  FSEL R169, R186, -INF , !P2 ;  /* 0xff800000baa97808 */ /* 0x000fe40005000000 */
[----:B------:R-:W-:Y:S02]  /*e300*/  ISETP.GE.AND P4, PT, R19, R209, PT ;  /* 0x000000d11300720c */ /* 0x000fe40003f86270 */
[-C--:B------:R-:W-:Y:S02]  /*e310*/  ISETP.GE.AND P3, PT, R9, R208.reuse, PT ;  /* 0x000000d00900720c */ /* 0x080fe40003f66270 */
[----:B------:R-:W-:-:S02]  /*e320*/  ISETP.GE.AND P5, PT, R81, R208, PT ;  /* 0x000000d05100720c */ /* 0x000fc40003fa6270 */
[-C--:B------:R-:W-:Y:S02]  /*e330*/  ISETP.GE.AND P1, PT, R80, R208.reuse, PT ;  /* 0x000000d05000720c */ /* 0x080fe40003f26270 */
[----:B------:R-:W-:Y:S02]  /*e340*/  ISETP.GE.AND P2, PT, R19, R208, PT ;  /* 0x000000d01300720c */ /* 0x000fe40003f46270 */
[----:B------:R-:W-:Y:S02]  /*e350*/  FSEL R175, R176, -INF , !P6 ;  /* 0xff800000b0af7808 */ /* 0x000fe40007000000 */
[----:B------:R-:W-:Y:S02]  /*e360*/  FSEL R172, R172, -INF , !P4 ;  /* 0xff800000acac7808 */ /* 0x000fe40006000000 */
[----:B------:R-:W-:Y:S02]  /*e370*/  FSEL R122, R122, -INF , !P3 ;  /* 0xff8000007a7a7808 */ /* 0x000fe40005800000 */
[----:B------:R-:W-:-:S02]  /*e380*/  FSEL R173, R182, -INF , !P5 ;  /* 0xff800000b6ad7808 */ /* 0x000fc40006800000 */
[CC--:B------:R-:W-:Y:S02]  /*e390*/  ISETP.GE.AND P6, PT, R17.reuse, R208.reuse, PT ;  /* 0x000000d01100720c */ /* 0x0c0fe40003fc6270 */
[----:B------:R-:W-:Y:S02]  /*e3a0*/  FSEL R178, R178, -INF , !P1 ;  /* 0xff800000b2b27808 */ /* 0x000fe40004800000 */
[----:B------:R-:W-:Y:S02]  /*e3b0*/  ISETP.GE.AND P4, PT, R4, R208, PT ;  /* 0x000000d00400720c */ /* 0x000fe40003f86270 */
[----:B------:R-:W-:Y:S02]  /*e3c0*/  FSEL R174, R174, -INF , !P2 ;  /* 0xff800000aeae7808 */ /* 0x000fe40005000000 */
[----:B------:R-:W-:Y:S02]  /*e3d0*/  PLOP3.LUT P3, PT, PT, PT, UP0, 0x80, 0x0 ;  /* 0x000000000000781c */ /* 0x000fe40003f6f008 */
[----:B------:R-:W-:-:S02]  /*e3e0*/  ISETP.GE.AND P5, PT, R17, R209, PT ;  /* 0x000000d11100720c */ /* 0x000fc40003fa6270 */
[-C--:B------:R-:W-:Y:S02]  /*e3f0*/  ISETP.GE.AND P1, PT, R15, R209.reuse, PT ;  /* 0x000000d10f00720c */ /* 0x080fe40003f26270 */
[----:B------:R-:W-:Y:S02]  /*e400*/  ISETP.GE.AND P2, PT, R13, R209, PT ;  /* 0x000000d10d00720c */ /* 0x000fe40003f46270 */
[----:B------:R-:W-:Y:S02]  /*e410*/  IADD3 R4, R250, 0xf1, RZ ;  /* 0x000000f1fa047810 */ /* 0x000fe40007ffe0ff */
[----:B------:R-:W-:Y:S02]  /*e420*/  FSEL R170, R170, -INF , !P6 ;  /* 0xff800000aaaa7808 */ /* 0x000fe40007000000 */
[----:B------:R-:W-:Y:S02]  /*e430*/  FSEL R168, R168, -INF , !P5 ;  /* 0xff800000a8a87808 */ /* 0x000fe40006800000 */
[----:B------:R-:W-:-:S02]  /*e440*/  FSEL R127, R127, -INF , !P4 ;  /* 0xff8000007f7f7808 */ /* 0x000fc40006000000 */
[-C--:B------:R-:W-:Y:S02]  /*e450*/  ISETP.GE.AND P6, PT, R4, R209.reuse, PT ;  /* 0x000000d10400720c */ /* 0x080fe40003fc6270 */
[----:B------:R-:W-:Y:S02]  /*e460*/  FSEL R164, R164, -INF , !P1 ;  /* 0xff800000a4a47808 */ /* 0x000fe40004800000 */
[----:B------:R-:W-:Y:S02]  /*e470*/  FSEL R114, R128, -INF , !P2 ;  /* 0xff80000080727808 */ /* 0x000fe40005000000 */
[-C--:B------:R-:W-:Y:S02]  /*e480*/  ISETP.GE.AND P5, PT, R13, R208.reuse, PT ;  /* 0x000000d00d00720c */ /* 0x080fe40003fa6270 */
[C---:B------:R-:W-:Y:S02]  /*e490*/  ISETP.GE.AND P4, PT, R11.reuse, R209, PT ;  /* 0x000000d10b00720c */ /* 0x040fe40003f86270 */
[----:B------:R-:W-:-:S02]  /*e4a0*/  ISETP.GE.AND P1, PT, R11, R208, PT ;  /* 0x000000d00b00720c */ /* 0x000fc40003f26270 */
[----:B------:R-:W-:Y:S02]  /*e4b0*/  ISETP.GE.AND P2, PT, R4, R208, PT ;  /* 0x000000d00400720c */ /* 0x000fe40003f46270 */
[----:B------:R-:W-:Y:S02]  /*e4c0*/  IADD3 R250, R250, 0xf9, RZ ;  /* 0x000000f9fafa7810 */ /* 0x000fe40007ffe0ff */
[----:B------:R-:W-:Y:S02]  /*e4d0*/  FSEL R113, R121, -INF , !P6 ;  /* 0xff80000079717808 */ /* 0x000fe40007000000 */
[----:B------:R-:W-:Y:S02]  /*e4e0*/  FSEL R115, R130, -INF , !P5 ;  /* 0xff80000082737808 */ /* 0x000fe40006800000 */
[----:B------:R-:W-:Y:S02]  /*e4f0*/  FSEL R123, R123, -INF , !P2 ;  /* 0xff8000007b7b7808 */ /* 0x000fe40005000000 */
[----:B------:R-:W-:-:S02]  /*e500*/  FSEL R121, R124, -INF , !P4 ;  /* 0xff8000007c797808 */ /* 0x000fc40006000000 */
[----:B------:R-:W-:Y:S02]  /*e510*/  FSEL R126, R126, -INF , !P1 ;  /* 0xff8000007e7e7808 */ /* 0x000fe40004800000 */
[-C--:B------:R-:W-:Y:S02]  /*e520*/  ISETP.GE.AND P6, PT, R9, R209.reuse, PT ;  /* 0x000000d10900720c */ /* 0x080fe40003fc6270 */
[CC--:B------:R-:W-:Y:S02]  /*e530*/  ISETP.GE.AND P5, PT, R5.reuse, R209.reuse, PT ;  /* 0x000000d10500720c */ /* 0x0c0fe40003fa6270 */
[-C--:B------:R-:W-:Y:S02]  /*e540*/  ISETP.GE.AND P2, PT, R5, R208.reuse, PT ;  /* 0x000000d00500720c */ /* 0x080fe40003f46270 */
[C---:B------:R-:W-:Y:S02]  /*e550*/  ISETP.GE.AND P4, PT, R250.reuse, R209, PT ;  /* 0x000000d1fa00720c */ /* 0x040fe40003f86270 */
[----:B------:R-:W-:-:S02]  /*e560*/  ISETP.GE.AND P1, PT, R250, R208, PT ;  /* 0x000000d0fa00720c */ /* 0x000fc40003f26270 */
[----:B------:R-:W-:Y:S02]  /*e570*/  FSEL R120, R120, -INF , !P6 ;  /* 0xff80000078787808 */ /* 0x000fe40007000000 */
[----:B------:R-:W-:Y:S02]  /*e580*/  FSEL R117, R117, -INF , !P4 ;  /* 0xff80000075757808 */ /* 0x000fe40006000000 */
[----:B------:R-:W-:Y:S02]  /*e590*/  FSEL R116, R116, -INF , !P5 ;  /* 0xff80000074747808 */ /* 0x000fe40006800000 */
[----:B------:R-:W-:Y:S02]  /*e5a0*/  FSEL R118, R118, -INF , !P2 ;  /* 0xff80000076767808 */ /* 0x000fe40005000000 */
[----:B------:R-:W-:Y:S01]  /*e5b0*/  FSEL R119, R119, -INF , !P1 ;  /* 0xff80000077777808 */ /* 0x000fe20004800000 */
[----:B------:R-:W-:Y:S05]  /*e5c0*/  @!P3 BRA `(.L_x_768) ;  /* 0x000011c00000b947 */ /* 0x000fea0003800000 */
[----:B------:R-:W-:Y:S02]  /*e5d0*/  PLOP3.LUT P1, PT, PT, PT, UP5, 0x80, 0x0 ;  /* 0x000000000000781c */ /* 0x000fe40003f2f058 */
[----:B------:R-:W-:-:S11]  /*e5e0*/  MOV R6, c[0x0][0x198] ;  /* 0x0000660000067a02 */ /* 0x000fd60000000f00 */
[----:B------:R-:W-:Y:S05]  /*e5f0*/  @!P1 BRA `(.L_x_769) ;  /* 0x0000049000009947 */ /* 0x000fea0003800000 */
[----:B------:R-:W-:Y:S01]  /*e600*/  IABS R4, c[0x0][0x2d0] ;  /* 0x0000b40000047a13 */ /* 0x000fe20000000000 */
[----:B------:R-:W-:Y:S01]  /*e610*/  UIADD3 UR12, UR4, -0x100, URZ ;  /* 0xffffff00040c7890 */ /* 0x000fe2000fffe03f */
[----:B------:R-:W-:Y:S01]  /*e620*/  IABS R5, UR4 ;  /* 0x0000000400057c13 */ /* 0x000fe20008000000 */
[----:B------:R-:W-:Y:S02]  /*e630*/  UMOV UR24, URZ ;  /* 0x0000003f00187c82 */ /* 0x000fe40008000000 */
[----:B------:R-:W-:Y:S01]  /*e640*/  IMAD.MOV.U32 R8, RZ, RZ, R4 ;  /* 0x000000ffff087224 */ /* 0x000fe200078e0004 */
[----:B------:R-:W1:Y:S01]  /*e650*/  R2UR UR9, R5 ;  /* 0x00000000050973c2 */ /* 0x000e6200000e0000 */
[----:B------:R-:W-:-:S05]  /*e660*/  IMAD.U32 R4, RZ, RZ, UR12 ;  /* 0x0000000cff047e24 */ /* 0x000fca000f8e00ff */
[----:B------:R-:W-:Y:S02]  /*e670*/  IABS R4, R4 ;  /* 0x0000000400047213 */ /* 0x000fe40000000000 */
[----:B------:R-:W2:Y:S08]  /*e680*/  R2UR UR5, R8 ;  /* 0x00000000080573c2 */ /* 0x000eb000000e0000 */
[----:B------:R-:W3:Y:S01]  /*e690*/  R2UR UR7, R4 ;  /* 0x00000000040773c2 */ /* 0x000ee200000e0000 */
[----:B--2---:R-:W2:Y:S08]  /*e6a0*/  I2F.RP R9, UR5 ;  /* 0x0000000500097d06 */ /* 0x004eb00008209400 */
[----:B--2---:R-:W2:Y:S02]  /*e6b0*/  MUFU.RCP R7, R9 ;  /* 0x0000000900077308 */ /* 0x004ea40000001000 */
[----:B--2---:R-:W-:-:S06]  /*e6c0*/  IADD3 R7, R7, 0xffffffe, RZ ;  /* 0x0ffffffe07077810 */ /* 0x004fcc0007ffe0ff */
[----:B------:R-:W2:Y:S02]  /*e6d0*/  F2I.FTZ.U32.TRUNC.NTZ R7, R7 ;  /* 0x0000000700077305 */ /* 0x000ea4000021f000 */
[----:B--2---:R-:W2:Y:S02]  /*e6e0*/  R2UR UR25, R7 ;  /* 0x00000000071973c2 */ /* 0x004ea400000e0000 */
[----:B--2---:R-:W-:-:S04]  /*e6f0*/  UIADD3 UR6, URZ, -UR25, URZ ;  /* 0x800000193f067290 */ /* 0x004fc8000fffe03f */
[----:B------:R-:W-:-:S04]  /*e700*/  UIMAD UR6, UR6, UR5, URZ ;  /* 0x00000005060672a4 */ /* 0x000fc8000f8e023f */
[----:B------:R-:W-:-:S04]  /*e710*/  UIMAD.WIDE.U32 UR26, UR25, UR6, UR24 ;  /* 0x00000006191a72a5 */ /* 0x000fc8000f8e0018 */
[----:B-1----:R-:W-:Y:S02]  /*e720*/  UIMAD.WIDE.U32 UR24, UR27, UR9, URZ ;  /* 0x000000091b1872a5 */ /* 0x002fe4000f8e003f */
[----:B---3--:R-:W-:Y:S02]  /*e730*/  UIMAD.WIDE.U32 UR26, UR27, UR7, URZ ;  /* 0x000000071b1a72a5 */ /* 0x008fe4000f8e003f */
        /* <DEDUP_REMOVED lines=48> */
[----:B------:R-:W-:-:S04]  /*ea40*/  IMAD R4, R4, c[0x0][0x180], RZ ;  /* 0x0000600004047a24 */ /* 0x000fc800078e02ff */
[----:B------:R-:W-:Y:S02]  /*ea50*/  IMAD R4, R5, c[0x0][0x184], R4 ;  /* 0x0000610005047a24 */ /* 0x000fe400078e0204 */
[----:B------:R-:W-:-:S03]  /*ea60*/  IMAD.MOV.U32 R5, RZ, RZ, R8 ;  /* 0x000000ffff057224 */ /* 0x000fc600078e0008 */
[----:B------:R-:W-:Y:S01]  /*ea70*/  IADD3 R4, R9, R4, RZ ;  /* 0x0000000409047210 */ /* 0x000fe20007ffe0ff */
[----:B------:R-:W-:Y:S05]  /*ea80*/  BRA `(.L_x_770) ;  /* 0x0000002000007947 */ /* 0x000fea0003800000 */
.L_x_769:
[----:B------:R-:W-:-:S04]  /*ea90*/  LEA R5, -R6, RZ, 0x8 ;  /* 0x000000ff06057211 */ /* 0x000fc800078e41ff */
[----:B------:R-:W-:Y:S02]  /*eaa0*/  SHF.R.S32.HI R4, RZ, 0x1f, R5 ;  /* 0x0000001fff047819 */ /* 0x000fe40000011405 */
.L_x_770:
[--C-:B------:R-:W-:Y:S01]  /*eab0*/  @!P0 IMAD.MOV.U32 R10, RZ, RZ, R202.reuse ;  /* 0x000000ffff0a8224 */ /* 0x100fe200078e00ca */
[C-C-:B------:R-:W-:Y:S01]  /*eac0*/  @!P0 IADD3 R8, P2, P1, R5.reuse, UR23, R202.reuse ;  /* 0x0000001705088c10 */ /* 0x140fe2000f95e0ca */
[--C-:B------:R-:W-:Y:S01]  /*ead0*/  @!P0 IMAD.MOV.U32 R11, RZ, RZ, R203.reuse ;  /* 0x000000ffff0b8224 */ /* 0x100fe200078e00cb */
[----:B------:R1:W-:Y:S01]  /*eae0*/  @P0 STS.128 [R244+0x2000], RZ ;  /* 0x002000fff4000388 */ /* 0x0003e20000000c00 */
[----:B------:R-:W-:Y:S01]  /*eaf0*/  @!P0 IMAD.MOV.U32 R13, RZ, RZ, c[0x0][0x19c] ;  /* 0x00006700ff0d8624 */ /* 0x000fe200078e00ff */
[--C-:B------:R-:W-:Y:S01]  /*eb00*/  @!P0 IADD3.X R7, R4, UR22, R203.reuse, P2, P1 ;  /* 0x0000001604078c10 */ /* 0x100fe200097e24cb */
[----:B------:R-:W-:Y:S01]  /*eb10*/  @!P0 IMAD.WIDE.U32 R14, R6, 0x50, R202 ;  /* 0x00000050060e8825 */ /* 0x000fe200078e00ca */
[----:B------:R-:W-:Y:S01]  /*eb20*/  @!P0 LEA R80, P3, R8, c[0x0][0x168], 0x1 ;  /* 0x00005a0008508a11 */ /* 0x000fe200078608ff */
[----:B------:R-:W-:Y:S02]  /*eb30*/  BSSY B0, `(.L_x_771) ;  /* 0x00000c2000007945 */ /* 0x000fe40003800000 */
[----:B------:R-:W-:Y:S01]  /*eb40*/  @!P0 IMAD.MOV.U32 R9, RZ, RZ, c[0x0][0x19c] ;  /* 0x00006700ff098624 */ /* 0x000fe200078e00ff */
[----:B------:R-:W-:Y:S01]  /*eb50*/  @!P0 IADD3 R14, P1, R5, R14, RZ ;  /* 0x0000000e050e8210 */ /* 0x000fe20007f3e0ff */
[----:B------:R-:W-:Y:S01]  /*eb60*/  @!P0 IMAD.WIDE.U32 R10, R6, 0x30, R10 ;  /* 0x00000030060a8825 */ /* 0x000fe200078e000a */
[----:B------:R-:W-:-:S03]  /*eb70*/  @!P0 LEA.HI.X R81, R8, c[0x0][0x16c], R7, 0x1, P3 ;  /* 0x00005b0008518a11 */ /* 0x000fc600018f0c07 */
[--C-:B------:R-:W-:Y:S01]  /*eb80*/  @!P0 IMAD.MOV.U32 R46, RZ, RZ, R202.reuse ;  /* 0x000000ffff2e8224 */ /* 0x100fe200078e00ca */
[----:B------:R-:W-:Y:S01]  /*eb90*/  @!P0 IADD3 R10, P2, R5, R10, RZ ;  /* 0x0000000a050a8210 */ /* 0x000fe20007f5e0ff */
[--C-:B------:R-:W-:Y:S02]  /*eba0*/  @!P0 IMAD.MOV.U32 R47, RZ, RZ, R203.reuse ;  /* 0x000000ffff2f8224 */ /* 0x100fe400078e00cb */
[----:B------:R-:W-:Y:S02]  /*ebb0*/  @!P0 IMAD.MOV.U32 R44, RZ, RZ, R202 ;  /* 0x000000ffff2c8224 */ /* 0x000fe400078e00ca */
[----:B------:R-:W-:Y:S02]  /*ebc0*/  @!P0 IMAD.MOV.U32 R45, RZ, RZ, R203 ;  /* 0x000000ffff2d8224 */ /* 0x000fe400078e00cb */
[----:B------:R-:W-:Y:S02]  /*ebd0*/  @!P0 IMAD R13, R13, 0x50, RZ ;  /* 0x000000500d0d8824 */ /* 0x000fe400078e02ff */
[----:B------:R-:W-:-:S02]  /*ebe0*/  @!P0 IMAD R9, R9, 0x30, RZ ;  /* 0x0000003009098824 */ /* 0x000fc400078e02ff */
[----:B------:R-:W-:Y:S01]  /*ebf0*/  @!P0 IMAD.WIDE.U32 R56, R6, 0x60, R46 ;  /* 0x0000006006388825 */ /* 0x000fe200078e002e */
[C---:B------:R-:W-:Y:S02]  /*ec00*/  @!P0 IADD3.X R13, R4.reuse, R13, R15, P1, !PT ;  /* 0x0000000d040d8210 */ /* 0x040fe40000ffe40f */
[----:B------:R-:W-:Y:S01]  /*ec10*/  @!P0 IADD3.X R9, R4, R9, R11, P2, !PT ;  /* 0x0000000904098210 */ /* 0x000fe200017fe40b */
[----:B------:R-:W-:Y:S01]  /*ec20*/  @!P0 IMAD.MOV.U32 R21, RZ, RZ, c[0x0][0x19c] ;  /* 0x00006700ff158624 */ /* 0x000fe200078e00ff */
[----:B------:R-:W-:Y:S01]  /*ec30*/  @!P0 IADD3 R16, P4, R5, R56, RZ ;  /* 0x0000003805108210 */ /* 0x000fe20007f9e0ff */
[----:B------:R-:W-:Y:S02]  /*ec40*/  @!P0 IMAD.MOV.U32 R18, RZ, RZ, R202 ;  /* 0x000000ffff128224 */ /* 0x000fe400078e00ca */
[----:B------:R-:W-:Y:S02]  /*ec50*/  @!P0 IMAD.MOV.U32 R19, RZ, RZ, R203 ;  /* 0x000000ffff138224 */ /* 0x000fe400078e00cb */
[----:B------:R-:W-:-:S04]  /*ec60*/  @!P0 IMAD.WIDE.U32 R46, R6, 0x90, R44 ;  /* 0x00000090062e8825 */ /* 0x000fc800078e002c */
[----:B------:R-:W-:Y:S01]  /*ec70*/  @!P0 IMAD.MOV.U32 R23, RZ, RZ, c[0x0][0x19c] ;  /* 0x00006700ff178624 */ /* 0x000fe200078e00ff */
[----:B------:R-:W-:Y:S01]  /*ec80*/  @!P0 IADD3 R22, P2, R5, R46, RZ ;  /* 0x0000002e05168210 */ /* 0x000fe20007f5e0ff */
[----:B------:R-:W-:-:S04]  /*ec90*/  @!P0 IMAD.WIDE.U32 R44, R6, 0xa0, R202 ;  /* 0x000000a0062c8825 */ /* 0x000fc800078e00ca */
[----:B------:R-:W-:Y:S01]  /*eca0*/  @!P0 IMAD.MOV.U32 R15, RZ, RZ, c[0x0][0x19c] ;  /* 0x00006700ff0f8624 */ /* 0x000fe200078e00ff */
[----:B------:R-:W-:Y:S01]  /*ecb0*/  @!P0 IADD3 R24, P1, R5, R44, RZ ;  /* 0x0000002c05188210 */ /* 0x000fe20007f3e0ff */
[----:B------:R-:W-:Y:S02]  /*ecc0*/  @!P0 IMAD.MOV.U32 R17, RZ, RZ, c[0x0][0x19c] ;  /* 0x00006700ff118624 */ /* 0x000fe400078e00ff */
[----:B------:R-:W-:-:S04]  /*ecd0*/  @!P0 IMAD.WIDE.U32 R18, R6, 0x70, R18 ;  /* 0x0000007006128825 */ /* 0x000fc800078e0012 */
[----:B------:R-:W-:Y:S01]  /*ece0*/  @!P0 IMAD R21, R21, 0x90, RZ ;  /* 0x0000009015158824 */ /* 0x000fe200078e02ff */
[----:B------:R-:W-:Y:S01]  /*ecf0*/  @!P0 IADD3 R18, P3, R5, R18, RZ ;  /* 0x0000001205128210 */ /* 0x000fe20007f7e0ff */
[----:B------:R-:W-:Y:S02]  /*ed00*/  @!P0 IMAD R23, R23, 0xa0, RZ ;  /* 0x000000a017178824 */ /* 0x000fe400078e02ff */
[----:B------:R-:W-:Y:S01]  /*ed10*/  @!P0 IMAD R15, R15, 0x60, RZ ;  /* 0x000000600f0f8824 */ /* 0x000fe200078e02ff */
[C---:B------:R-:W-:Y:S01]  /*ed20*/  @!P0 IADD3.X R21, R4.reuse, R21, R47, P2, !PT ;  /* 0x0000001504158210 */ /* 0x040fe200017fe42f */
[----:B------:R-:W-:Y:S01]  /*ed30*/  @!P0 IMAD R17, R17, 0x70, RZ ;  /* 0x0000007011118824 */ /* 0x000fe200078e02ff */
[C---:B------:R-:W-:Y:S01]  /*ed40*/  @!P0 IADD3.X R23, R4.reuse, R23, R45, P1, !PT ;  /* 0x0000001704178210 */ /* 0x040fe20000ffe42d */
[--C-:B------:R-:W-:Y:S01]  /*ed50*/  @!P0 IMAD.MOV.U32 R46, RZ, RZ, R202.reuse ;  /* 0x000000ffff2e8224 */ /* 0x100fe200078e00ca */
[C---:B------:R-:W-:Y:S01]  /*ed60*/  @!P0 IADD3.X R15, R4.reuse, R15, R57, P4, !PT ;  /* 0x0000000f040f8210 */ /* 0x040fe200027fe439 */
[----:B------:R-:W-:Y:S01]  /*ed70*/  @!P0 IMAD.MOV.U32 R47, RZ, RZ, R203 ;  /* 0x000000ffff2f8224 */ /* 0x000fe200078e00cb */
[----:B------:R-:W-:Y:S01]  /*ed80*/  @!P0 IADD3.X R17, R4, R17, R19, P3, !PT ;  /* 0x0000001104118210 */ /* 0x000fe20001ffe413 */
[----:B------:R-:W-:-:S02]  /*ed90*/  @!P0 IMAD.MOV.U32 R44, RZ, RZ, R202 ;  /* 0x000000ffff2c8224 */ /* 0x000fc400078e00ca */
[--C-:B------:R-:W-:Y:S02]  /*eda0*/  @!P0 IMAD.MOV.U32 R45, RZ, RZ, R203.reuse ;  /* 0x000000ffff2d8224 */ /* 0x100fe400078e00cb */
[----:B------:R-:W-:Y:S02]  /*edb0*/  @!P0 IMAD.MOV.U32 R19, RZ, RZ, c[0x0][0x19c] ;  /* 0x00006700ff138624 */ /* 0x000fe400078e00ff */
[----:B------:R-:W-:Y:S02]  /*edc0*/  @!P0 IMAD.MOV.U32 R56, RZ, RZ, R202 ;  /* 0x000000ffff388224 */ /* 0x000fe400078e00ca */
[----:B------:R-:W-:Y:S02]  /*edd0*/  @!P0 IMAD.MOV.U32 R57, RZ, RZ, R203 ;  /* 0x000000ffff398224 */ /* 0x000fe400078e00cb */
[----:B------:R-:W-:-:S04]  /*ede0*/  @!P0 IMAD.WIDE.U32 R176, R6, 0xc0, R46 ;  /* 0x000000c006b08825 */ /* 0x000fc800078e002e */
[----:B------:R-:W-:Y:S01]  /*edf0*/  @!P0 IMAD.MOV.U32 R11, RZ, RZ, c[0x0][0x19c] ;  /* 0x00006700ff0b8624 */ /* 0x000fe200078e00ff */
[----:B------:R-:W-:Y:S01]  /*ee00*/  @!P0 IADD3 R47, P3, R5, R176, RZ ;  /* 0x000000b0052f8210 */ /* 0x000fe20007f7e0ff */
[----:B------:R-:W-:-:S04]  /*ee10*/  @!P0 IMAD.WIDE.U32 R82, R6, 0xd0, R44 ;  /* 0x000000d006528825 */ /* 0x000fc800078e002c */
[----:B------:R-:W-:Y:S02]  /*ee20*/  @!P0 IMAD.MOV.U32 R7, RZ, RZ, c[0x0][0x19c] ;  /* 0x00006700ff078624 */ /* 0x000fe400078e00ff */
[----:B------:R-:W-:-:S04]  /*ee30*/  @!P0 IMAD.WIDE.U32 R62, R6, 0xe0, R202 ;  /* 0x000000e0063e8825 */ /* 0x000fc800078e00ca */
[----:B------:R-:W-:Y:S01]  /*ee40*/  @!P0 IMAD.MOV.U32 R61, RZ, RZ, c[0x0][0x19c] ;  /* 0x00006700ff3d8624 */ /* 0x000fe200078e00ff */
[C---:B------:R-:W-:Y:S01]  /*ee50*/  @!P0 IADD3 R59, P1, R5.reuse, R62, RZ ;  /* 0x0000003e053b8210 */ /* 0x040fe20007f3e0ff */
[----:B------:R-:W-:Y:S01]  /*ee60*/  @!P0 IMAD.WIDE.U32 R180, R6, 0xb0, R56 ;  /* 0x000000b006b48825 */ /* 0x000fe200078e0038 */
[----:B------:R-:W-:-:S03]  /*ee70*/  @!P0 IADD3 R57, P2, R5, R82, RZ ;  /* 0x0000005205398210 */ /* 0x000fc60007f5e0ff */
[----:B------:R-:W-:Y:S01]  /*ee80*/  @!P0 IMAD R19, R19, 0xc0, RZ ;  /* 0x000000c013138824 */ /* 0x000fe200078e02ff */
[----:B------:R-:W-:Y:S01]  /*ee90*/  @!P0 IADD3 R45, P4, R5, R180, RZ ;  /* 0x000000b4052d8210 */ /* 0x000fe20007f9e0ff */
[----:B------:R-:W-:Y:S02]  /*eea0*/  @!P0 IMAD R11, R11, 0xd0, RZ ;  /* 0x000000d00b0b8824 */ /* 0x000fe400078e02ff */
[----:B------:R-:W-:Y:S01]  /*eeb0*/  @!P0 IMAD R7, R7, 0xe0, RZ ;  /* 0x000000e007078824 */ /* 0x000fe200078e02ff */
[C---:B------:R-:W-:Y:S01]  /*eec0*/  @!P0 IADD3.X R28, R4.reuse, R19, R177, P3, !PT ;  /* 0x00000013041c8210 */ /* 0x040fe20001ffe4b1 */
[----:B------:R-:W-:Y:S01]  /*eed0*/  @!P0 IMAD R61, R61, 0xb0, RZ ;  /* 0x000000b03d3d8824 */ /* 0x000fe200078e02ff */
[----:B------:R-:W-:Y:S01]  /*eee0*/  @!P0 IADD3.X R30, R4, R11, R83, P2, !PT ;  /* 0x0000000b041e8210 */ /* 0x000fe200017fe453 */
[----:B------:R-:W-:Y:S01]  /*eef0*/  @!P0 IMAD.MOV.U32 R19, RZ, RZ, c[0x0][0x19c] ;  /* 0x00006700ff138624 */ /* 0x000fe200078e00ff */
[----:B------:R-:W-:Y:S01]  /*ef00*/  @!P0 LEA R20, P2, R6, R202, 0x7 ;  /* 0x000000ca06148211 */ /* 0x000fe200078438ff */
[----:B------:R-:W-:Y:S01]  /*ef10*/  @!P0 IMAD.MOV.U32 R11, RZ, RZ, c[0x0][0x19c] ;  /* 0x00006700ff0b8624 */ /* 0x000fe200078e00ff */
[C---:B------:R-:W-:Y:S01]  /*ef20*/  @!P0 IADD3.X R32, R4.reuse, R7, R63, P1, !PT ;  /* 0x0000000704208210 */ /* 0x040fe20000ffe43f */
[----:B------:R-:W-:Y:S01]  /*ef30*/  @!P0 IMAD.MOV.U32 R7, RZ, RZ, c[0x0][0x19c] ;  /* 0x00006700ff078624 */ /* 0x000fe200078e00ff */
[----:B------:R-:W-:-:S02]  /*ef40*/  @!P0 IADD3.X R26, R4, R61, R181, P4, !PT ;  /* 0x0000003d041a8210 */ /* 0x000fc400027fe4b5 */
[C---:B------:R-:W-:Y:S02]  /*ef50*/  @!P0 LEA R8, P4, R6.reuse, R202, 0x5 ;  /* 0x000000ca06088211 */ /* 0x040fe400078828ff */
[-C--:B------:R-:W-:Y:S02]  /*ef60*/  @!P0 LEA.HI.X R19, R6, R203.reuse, R19, 0x7, P2 ;  /* 0x000000cb06138211 */ /* 0x080fe400010f3c13 */
[----:B------:R-:W-:Y:S02]  /*ef70*/  LEA R252, P1, R202, c[0x0][0x168], 0x1 ;  /* 0x00005a00cafc7a11 */ /* 0x000fe400078208ff */
[C---:B------:R-:W-:Y:S02]  /*ef80*/  @!P0 IADD3 R20, P2, R5.reuse, R20, RZ ;  /* 0x0000001405148210 */ /* 0x040fe40007f5e0ff */
[C---:B------:R-:W-:Y:S02]  /*ef90*/  @!P0 LEA R12, P3, R6.reuse, R202, 0x6 ;  /* 0x000000ca060c8211 */ /* 0x040fe400078630ff */
[----:B------:R-:W-:Y:S01]  /*efa0*/  @!P0 LEA.HI.X R7, R6, R203, R7, 0x5, P4 ;  /* 0x000000cb06078211 */ /* 0x000fe200020f2c07 */
[----:B------:R-:W-:Y:S01]  /*efb0*/  @!P0 IMAD.X R19, R4, 0x1, R19, P2 ;  /* 0x0000000104138824 */ /* 0x000fe200010e0613 */
[----:B------:R-:W-:-:S02]  /*efc0*/  @!P0 IADD3 R8, P4, R5, R8, RZ ;  /* 0x0000000805088210 */ /* 0x000fc40007f9e0ff */
[----:B------:R-:W-:Y:S02]  /*efd0*/  LEA.HI.X R251, R202, c[0x0][0x16c], R203, 0x1, P1 ;  /* 0x00005b00cafb7a11 */ /* 0x000fe400008f0ccb */
[C---:B------:R-:W-:Y:S01]  /*efe0*/  @!P0 LEA R82, P1, R5.reuse, R252, 0x1 ;  /* 0x000000fc05528211 */ /* 0x040fe200078208ff */
[----:B------:R-:W-:Y:S01]  /*eff0*/  @!P0 IMAD.X R7, R4, 0x1, R7, P4 ;  /* 0x0000000104078824 */ /* 0x000fe200020e0607 */
[----:B------:R-:W-:Y:S02]  /*f000*/  @!P0 LEA.HI.X R11, R6, R203, R11, 0x6, P3 ;  /* 0x000000cb060b8211 */ /* 0x000fe400018f340b */
[----:B------:R-:W-:Y:S02]  /*f010*/  @!P0 LEA R176, P2, R20, c[0x0][0x168], 0x1 ;  /* 0x00005a0014b08a11 */ /* 0x000fe400078408ff */
[----:B------:R-:W-:Y:S02]  /*f020*/  @!P0 IADD3 R12, P3, R5, R12, RZ ;  /* 0x0000000c050c8210 */ /* 0x000fe40007f7e0ff */
[----:B------:R-:W-:-:S02]  /*f030*/  @!P0 LEA R62, P4, R8, c[0x0][0x168], 0x1 ;  /* 0x00005a00083e8a11 */ /* 0x000fc400078808ff */
[----:B------:R-:W-:Y:S01]  /*f040*/  @!P0 LEA.HI.X R83, R5, R251, R4, 0x1, P1 ;  /* 0x000000fb05538211 */ /* 0x000fe200008f0c04 */
[----:B------:R-:W-:Y:S01]  /*f050*/  @!P0 IMAD.X R11, R4, 0x1, R11, P3 ;  /* 0x00000001040b8824 */ /* 0x000fe200018e060b */
[----:B------:R-:W-:Y:S02]  /*f060*/  @!P0 LEA.HI.X R177, R20, c[0x0][0x16c], R19, 0x1, P2 ;  /* 0x00005b0014b18a11 */ /* 0x000fe400010f0c13 */
[----:B------:R-:W-:Y:S01]  /*f070*/  @!P0 LEA R180, P2, R10, c[0x0][0x168], 0x1 ;  /* 0x00005a000ab48a11 */ /* 0x000fe200078408ff */
[----:B------:R-:W-:Y:S01]  /*f080*/  @!PT LDS RZ, [RZ] ;  /* 0x00000000fffff984 */ /* 0x000fe20000000800 */
[----:B------:R-:W-:Y:S01]  /*f090*/  @!PT LDS RZ, [RZ] ;  /* 0x00000000fffff984 */ /* 0x000fe20000000800 */
[----:B------:R-:W-:Y:S01]  /*f0a0*/  @!PT LDS RZ, [RZ] ;  /* 0x00000000fffff984 */ /* 0x000fe20000000800 */
[----:B------:R1:W-:Y:S01]  /*f0b0*/  @!P0 LDGSTS.E.BYPASS.LTC128B.128 [R244+0x2000], [R82.64] ;  /* 0x0200000052f48fae */ /* 0x0003e2000b901d54 */
[----:B------:R-:W-:Y:S02]  /*f0c0*/  @!P0 LEA R60, P3, R12, c[0x0][0x168], 0x1 ;  /* 0x00005a000c3c8a11 */ /* 0x000fe400078608ff */
[----:B------:R-:W-:Y:S01]  /*f0d0*/  @!P0 LEA.HI.X R63, R8, c[0x0][0x16c], R7, 0x1, P4 ;  /* 0x00005b00083f8a11 */ /* 0x000fe200020f0c07 */
        /* <DEDUP_REMOVED lines=28> */
[----:B------:R-:W-:-:S02]  /*f2a0*/  @!P0 LEA.HI.X R11, R24, c[0x0][0x16c], R23, 0x1, P1 ;  /* 0x00005b00180b8a11 */ /* 0x000fc400008f0c17 */
        /* <DEDUP_REMOVED lines=14> */
[----:B------:R-:W-:-:S02]  /*f390*/  @!P0 LEA.HI.X R19, R57, c[0x0][0x16c], R30, 0x1, P2 ;  /* 0x00005b0039138a11 */ /* 0x000fc400010f0c1e */
        /* <DEDUP_REMOVED lines=48> */
[----:B------:R-:W-:Y:S01]  /*f6a0*/  IMAD.WIDE.U32 R202, R6, 0xf0, R202 ;  /* 0x000000f006ca7825 */ /* 0x000fe200078e00ca */
[----:B------:R-:W-:-:S02]  /*f6b0*/  ULDC UR4, c[0x0][0x19c] ;  /* 0x0000670000047ab9 */ /* 0x000fc40000000800 */
[----:B------:R-:W-:Y:S02]  /*f6c0*/  UIMAD UR4, UR4, 0xf0, URZ ;  /* 0x000000f0040478a4 */ /* 0x000fe4000f8e023f */
[----:B------:R-:W-:-:S04]  /*f6d0*/  IADD3 R7, P0, R5, R202, RZ ;  /* 0x000000ca05077210 */ /* 0x000fc80007f1e0ff */
[----:B------:R-:W-:Y:S02]  /*f6e0*/  IADD3.X R6, R4, UR4, R203, P0, !PT ;  /* 0x0000000404067c10 */ /* 0x000fe400087fe4cb */
[----:B-1----:R-:W-:-:S04]  /*f6f0*/  LEA R8, P0, R7, c[0x0][0x168], 0x1 ;  /* 0x00005a0007087a11 */ /* 0x002fc800078008ff */
[----:B------:R-:W-:-:S05]  /*f700*/  LEA.HI.X R9, R7, c[0x0][0x16c], R6, 0x1, P0 ;  /* 0x00005b0007097a11 */ /* 0x000fca00000f0c06 */
[----:B------:R-:W-:Y:S01]  /*f710*/  @!PT LDS RZ, [RZ] ;  /* 0x00000000fffff984 */ /* 0x000fe20000000800 */
[----:B------:R-:W-:Y:S01]  /*f720*/  @!PT LDS RZ, [RZ] ;  /* 0x00000000fffff984 */ /* 0x000fe20000000800 */
[----:B------:R-:W-:Y:S01]  /*f730*/  @!PT LDS RZ, [RZ] ;  /* 0x00000000fffff984 */ /* 0x000fe20000000800 */
[----:B------:R1:W-:Y:S04]  /*f740*/  LDGSTS.E.BYPASS.LTC128B.128 [R244+0x9800], [R8.64] ;  /* 0x0980000008f47fae */ /* 0x0003e8000b901d54 */
.L_x_772:
[----:B------:R-:W-:Y:S05]  /*f750*/  BSYNC B0 ;  /* 0x0000000000007941 */ /* 0x000fea0003800000 */
.L_x_771:
[----:B------:R-:W0:Y:S01]  /*f760*/  LDGDEPBAR ;  /* 0x00000000000079af */ /* 0x000e220000000000 */
[----:B------:R-:W-:-:S04]  /*f770*/  LEA R252, P0, R5, R252, 0x1 ;  /* 0x000000fc05fc7211 */ /* 0x000fc800078008ff */
[----:B------:R-:W-:Y:S02]  /*f780*/  LEA.HI.X R251, R5, R251, R4, 0x1, P0 ;  /* 0x000000fb05fb7211 */ /* 0x000fe400000f0c04 */
.L_x_768:
[----:B-1----:R-:W2:Y:S04]  /*f790*/  LDL.LU R10, [R1+0xc] ;  /* 0x00000c00010a7983 */ /* 0x002ea80000300800 */
[----:B------:R-:W3:Y:S01]  /*f7a0*/  LDL.LU R82, [R1+0x8] ;  /* 0x0000080001527983 */ /* 0x000ee20000300800 */
[----:B------:R-:W-:Y:S02]  /*f7b0*/  FMNMX.FTZ R5, R2, R27, !PT ;  /* 0x0000001b02057209 */ /* 0x000fe40007810000 */
[----:B------:R-:W-:Y:S01]  /*f7c0*/  FMNMX.FTZ R7, R0, R29, !PT ;  /* 0x0000001d00077209 */ /* 0x000fe20007810000 */
[----:B------:R-:W4:Y:S01]  /*f7d0*/  LDL.LU R8, [R1] ;  /* 0x0000000001087983 */ /* 0x000f220000300800 */
[----:B------:R-:W-:Y:S02]  /*f7e0*/  FMNMX.FTZ R4, R248, R5, !PT ;  /* 0x00000005f8047209 */ /* 0x000fe40007810000 */
[----:B------:R-:W-:Y:S01]  /*f7f0*/  FMNMX.FTZ R7, R220, R7, !PT ;  /* 0x00000007dc077209 */ /* 0x000fe20007810000 */
[----:B------:R-:W5:Y:S01]  /*f800*/  LDL.LU R9, [R1+0x4] ;  /* 0x0000040001097983 */ /* 0x000f620000300800 */
[----:B------:R-:W-:-:S03]  /*f810*/  FMNMX.FTZ R5, R35, R4, !PT ;  /* 0x0000000423057209 */ /* 0x000fc60007810000 */
[----:B------:R-:W-:Y:S01]  /*f820*/  LDSM.16.MT88.4 R16, [R237+0xa000] ;  /* 0x00a00000ed10783b */ /* 0x000fe20000004200 */
[----:B------:R-:W-:-:S03]  /*f830*/  FMNMX.FTZ R4, R222, R5, !PT ;  /* 0x00000005de047209 */ /* 0x000fc60007810000 */
[----:B------:R-:W-:Y:S01]  /*f840*/  LDSM.16.MT88.4 R20, [R234+0xa000] ;  /* 0x00a00000ea14783b */ /* 0x000fe20000004200 */
[----:B------:R-:W-:-:S03]  /*f850*/  FMNMX.FTZ R5, R31, R4, !PT ;  /* 0x000000041f057209 */ /* 0x000fc60007810000 */
[----:B------:R-:W-:Y:S01]  /*f860*/  LDSM.16.MT88.4 R44, [R237+0xa800] ;  /* 0x00a80000ed2c783b */ /* 0x000fe20000004200 */
[----:B------:R-:W-:-:S03]  /*f870*/  FMNMX.FTZ R4, R212, R5, !PT ;  /* 0x00000005d4047209 */ /* 0x000fc60007810000 */
[----:B------:R-:W-:Y:S01]  /*f880*/  LDSM.16.MT88.4 R56, [R235+0xa800] ;  /* 0x00a80000eb38783b */ /* 0x000fe20000004200 */
[----:B------:R-:W-:-:S04]  /*f890*/  FMNMX.FTZ R4, R25, R4, !PT ;  /* 0x0000000419047209 */ /* 0x000fc80007810000 */
[----:B------:R-:W-:-:S04]  /*f8a0*/  FMNMX.FTZ R5, R77, R4, !PT ;  /* 0x000000044d057209 */ /* 0x000fc80007810000 */
[----:B------:R-:W-:-:S04]  /*f8b0*/  FMNMX.FTZ R6, R76, R5, !PT ;  /* 0x000000054c067209 */ /* 0x000fc80007810000 */
[----:B------:R-:W-:Y:S02]  /*f8c0*/  FMNMX.FTZ R6, R245, R6, !PT ;  /* 0x00000006f5067209 */ /* 0x000fe40007810000 */
[----:B--2---:R-:W-:-:S04]  /*f8d0*/  FMNMX.FTZ R7, R10, R7, !PT ;  /* 0x000000070a077209 */ /* 0x004fc80007810000 */
[----:B------:R-:W-:Y:S02]  /*f8e0*/  FMNMX.FTZ R4, R218, R7, !PT ;  /* 0x00000007da047209 */ /* 0x000fe40007810000 */
[----:B---3--:R-:W-:Y:S02]  /*f8f0*/  FMNMX.FTZ R6, R82, R6, !PT ;  /* 0x0000000652067209 */ /* 0x008fe40007810000 */
        /* <DEDUP_REMOVED lines=45> */
[----:B-----5:R-:W-:-:S02]  /*fbd0*/  MOV R80, R9 ;  /* 0x0000000900507202 */ /* 0x020fc40000000f00 */
        /* <DEDUP_REMOVED lines=15> */
[----:B----4-:R-:W-:Y:S02]  /*fcd0*/  MOV R81, R8 ;  /* 0x0000000800517202 */ /* 0x010fe40000000f00 */
        /* <DEDUP_REMOVED lines=49> */
[----:B------:R-:W-:Y:S01]  /*fff0*/  MOV R208, R81 ;  /* 0x0000005100d07202 */ /* 0x000fe20000000f00 */
[----:B------:R-:W1:Y:S01]  /*10000*/  SHFL.BFLY PT, R4, R7, 0x2, 0x1f ;  /* 0x0c401f0007047f89 */ /* 0x000e6200000e0000 */
[----:B------:R-:W-:-:S02]  /*10010*/  FMNMX.FTZ R6, R122, R5, !PT ;  /* 0x000000057a067209 */ /* 0x000fc40007810000 */
[----:B------:R-:W-:Y:S02]  /*10020*/  MOV R209, R80 ;  /* 0x0000005000d17202 */ /* 0x000fe40000000f00 */
[----:B------:R-:W-:-:S04]  /*10030*/  FMNMX.FTZ R5, R123, R6, !PT ;  /* 0x000000067b057209 */ /* 0x000fc80007810000 */
[----:B------:R-:W-:-:S04]  /*10040*/  FMNMX.FTZ R6, R118, R5, !PT ;  /* 0x0000000576067209 */ /* 0x000fc80007810000 */
[----:B------:R-:W-:-:S05]  /*10050*/  FMNMX.FTZ R6, R119, R6, !PT ;  /* 0x0000000677067209 */ /* 0x000fca0007810000 */
[----:B------:R-:W2:Y:S01]  /*10060*/  SHFL.BFLY PT, R5, R6, 0x2, 0x1f ;  /* 0x0c401f0006057f89 */ /* 0x000ea200000e0000 */
[----:B-1----:R-:W-:-:S05]  /*10070*/  FMNMX.FTZ R4, R7, R4, !PT ;  /* 0x0000000407047209 */ /* 0x002fca0007810000 */
[----:B------:R-:W1:Y:S01]  /*10080*/  SHFL.BFLY PT, R183, R4, 0x1, 0x1f ;  /* 0x0c201f0004b77f89 */ /* 0x000e6200000e0000 */
[----:B--2---:R-:W-:-:S05]  /*10090*/  FMNMX.FTZ R5, R6, R5, !PT ;  /* 0x0000000506057209 */ /* 0x004fca0007810000 */
[----:B------:R-:W2:Y:S01]  /*100a0*/  SHFL.BFLY PT, R182, R5, 0x1, 0x1f ;  /* 0x0c201f0005b67f89 */ /* 0x000ea200000e0000 */
[----:B-1----:R-:W-:-:S04]  /*100b0*/  FMNMX.FTZ R183, R4, R183, !PT ;  /* 0x000000b704b77209 */ /* 0x002fc80007810000 */
[C---:B------:R-:W-:Y:S01]  /*100c0*/  FSETP.NEU.FTZ.AND P1, PT, R183.reuse, -INF , PT ;  /* 0xff800000b700780b */ /* 0x040fe20003f3d000 */
[----:B------:R-:W-:-:S05]  /*100d0*/  FMUL.FTZ R180, R183, c[0x0][0x23c] ;  /* 0x00008f00b7b47a20 */ /* 0x000fca0000410000 */
[----:B------:R-:W-:-:S05]  /*100e0*/  FSEL R180, R180, RZ, P1 ;  /* 0x000000ffb4b47208 */ /* 0x000fca0000800000 */
[--C-:B------:R-:W-:Y:S02]  /*100f0*/  FFMA.FTZ R181, R27, c[0x0][0x23c], -R180.reuse ;  /* 0x00008f001bb57a23 */ /* 0x100fe400000108b4 */
[--C-:B------:R-:W-:Y:S01]  /*10100*/  FFMA.FTZ R176, R248, c[0x0][0x23c], -R180.reuse ;  /* 0x00008f00f8b07a23 */ /* 0x100fe200000108b4 */
[----:B--2---:R-:W-:Y:S01]  /*10110*/  FMNMX.FTZ R182, R5, R182, !PT ;  /* 0x000000b605b67209 */ /* 0x004fe20007810000 */
[--C-:B------:R-:W-:Y:S01]  /*10120*/  FFMA.FTZ R179, R35, c[0x0][0x23c], -R180.reuse ;  /* 0x00008f0023b37a23 */ /* 0x100fe200000108b4 */
[----:B------:R-:W-:Y:S01]  /*10130*/  FSEL R5, R183, RZ, P1 ;  /* 0x000000ffb7057208 */ /* 0x000fe20000800000 */
[--C-:B------:R-:W-:Y:S01]  /*10140*/  FFMA.FTZ R166, R222, c[0x0][0x23c], -R180.reuse ;  /* 0x00008f00dea67a23 */ /* 0x100fe200000108b4 */
[C---:B------:R-:W-:Y:S01]  /*10150*/  FSETP.NEU.FTZ.AND P0, PT, R182.reuse, -INF , PT ;  /* 0xff800000b600780b */ /* 0x040fe20003f1d000 */
[----:B------:R-:W-:Y:S01]  /*10160*/  FMUL.FTZ R130, R182, c[0x0][0x23c] ;  /* 0x00008f00b6827a20 */ /* 0x000fe20000410000 */
[----:B------:R-:W-:Y:S01]  /*10170*/  MUFU.EX2 R181, R181 ;  /* 0x000000b500b57308 */ /* 0x000fe20000000800 */
[----:B------:R-:W-:Y:S01]  /*10180*/  FADD.FTZ R2, R2, -R5 ;  /* 0x8000000502027221 */ /* 0x000fe20000010000 */
[----:B------:R-:W-:Y:S01]  /*10190*/  FSEL R5, R182, RZ, P0 ;  /* 0x000000ffb6057208 */ /* 0x000fe20000000000 */
[----:B------:R-:W-:Y:S01]  /*101a0*/  FFMA.FTZ R28, R25, c[0x0][0x23c], -R180 ;  /* 0x00008f00191c7a23 */ /* 0x000fe200000108b4 */
[----:B------:R-:W-:Y:S01]  /*101b0*/  FSEL R130, R130, RZ, P0 ;  /* 0x000000ff82827208 */ /* 0x000fe20000000000 */
[----:B------:R-:W-:-:S02]  /*101c0*/  FMUL.FTZ R184, R2, c[0x0][0x23c] ;  /* 0x00008f0002b87a20 */ /* 0x000fc40000410000 */
[----:B------:R-:W-:Y:S01]  /*101d0*/  FADD.FTZ R5, R0, -R5 ;  /* 0x8000000500057221 */ /* 0x000fe20000010000 */
[----:B------:R-:W1:Y:S01]  /*101e0*/  MUFU.EX2 R176, R176 ;  /* 0x000000b000b07308 */ /* 0x000e620000000800 */
[--C-:B------:R-:W-:Y:S02]  /*101f0*/  FFMA.FTZ R177, R29, c[0x0][0x23c], -R130.reuse ;  /* 0x00008f001db17a23 */ /* 0x100fe40000010882 */
[--C-:B------:R-:W-:Y:S02]  /*10200*/  FFMA.FTZ R128, R220, c[0x0][0x23c], -R130.reuse ;  /* 0x00008f00dc807a23 */ /* 0x100fe40000010882 */
[--C-:B------:R-:W-:Y:S02]  /*10210*/  FFMA.FTZ R124, R10, c[0x0][0x23c], -R130.reuse ;  /* 0x00008f000a7c7a23 */ /* 0x100fe40000010882 */
[----:B------:R-:W-:Y:S01]  /*10220*/  FFMA.FTZ R185, R218, c[0x0][0x23c], -R130 ;  /* 0x00008f00dab97a23 */ /* 0x000fe20000010882 */
[----:B------:R-:W-:Y:S01]  /*10230*/  MUFU.EX2 R179, R179 ;  /* 0x000000b300b37308 */ /* 0x000fe20000000800 */
[----:B------:R-:W-:-:S02]  /*10240*/  FMUL.FTZ R2, R5, c[0x0][0x23c] ;  /* 0x00008f0005027a20 */ /* 0x000fc40000410000 */
[----:B------:R-:W2:Y:S01]  /*10250*/  LDSM.16.MT88.4 R4, [R235+0xa000] ;  /* 0x00a00000eb04783b */ /* 0x000ea20000004200 */
[----:B------:R-:W-:Y:S02]  /*10260*/  FFMA.FTZ R0, R31, c[0x0][0x23c], -R180 ;  /* 0x00008f001f007a23 */ /* 0x000fe400000108b4 */
[----:B------:R-:W-:Y:S02]  /*10270*/  FFMA.FTZ R3, R3, c[0x0][0x23c], -R130 ;  /* 0x00008f0003037a23 */ /* 0x000fe40000010882 */
[----:B------:R-:W3:Y:S01]  /*10280*/  MUFU.EX2 R166, R166 ;  /* 0x000000a600a67308 */ /* 0x000ee20000000800 */
[----:B-1----:R-:W-:Y:S01]  /*10290*/  F2FP.PACK_AB R8, R176, R181 ;  /* 0x000000b5b008723e */ /* 0x002fe200000000ff */
[--C-:B------:R-:W-:Y:S02]  /*102a0*/  FFMA.FTZ R53, R53, c[0x0][0x23c], -R180.reuse ;  /* 0x00008f0035357a23 */ /* 0x100fe400000108b4 */
[--C-:B------:R-:W-:Y:S02]  /*102b0*/  FFMA.FTZ R186, R71, c[0x0][0x23c], -R180.reuse ;  /* 0x00008f0047ba7a23 */ /* 0x100fe400000108b4 */
[----:B------:R-:W-:-:S02]  /*102c0*/  FFMA.FTZ R191, R191, c[0x0][0x23c], -R180 ;  /* 0x00008f00bfbf7a23 */ /* 0x000fc400000108b4 */
[----:B------:R-:W-:Y:S01]  /*102d0*/  MUFU.EX2 R177, R177 ;  /* 0x000000b100b17308 */ /* 0x000fe20000000800 */
[--C-:B------:R-:W-:Y:S02]  /*102e0*/  FFMA.FTZ R187, R187, c[0x0][0x23c], -R130.reuse ;  /* 0x00008f00bbbb7a23 */ /* 0x100fe40000010882 */
[----:B------:R-:W-:Y:S02]  /*102f0*/  FFMA.FTZ R189, R189, c[0x0][0x23c], -R130 ;  /* 0x00008f00bdbd7a23 */ /* 0x000fe40000010882 */
[----:B------:R-:W-:Y:S02]  /*10300*/  FFMA.FTZ R204, R91, c[0x0][0x23c], -R180 ;  /* 0x00008f005bcc7a23 */ /* 0x000fe400000108b4 */
[----:B------:R-:W-:Y:S01]  /*10310*/  FFMA.FTZ R206, R89, c[0x0][0x23c], -R130 ;  /* 0x00008f0059ce7a23 */ /* 0x000fe20000010882 */
[----:B------:R-:W1:Y:S01]  /*10320*/  MUFU.EX2 R128, R128 ;  /* 0x0000008000807308 */ /* 0x000e620000000800 */
[----:B---3--:R-:W-:Y:S01]  /*10330*/  F2FP.PACK_AB R10, R166, R179 ;  /* 0x000000b3a60a723e */ /* 0x008fe200000000ff */
[----:B------:R-:W-:-:S02]  /*10340*/  FFMA.FTZ R202, R75, c[0x0][0x23c], -R180 ;  /* 0x00008f004bca7a23 */ /* 0x000fc400000108b4 */
[--C-:B------:R-:W-:Y:S02]  /*10350*/  FFMA.FTZ R91, R42, c[0x0][0x23c], -R130.reuse ;  /* 0x00008f002a5b7a23 */ /* 0x100fe40000010882 */
[--C-:B------:R-:W-:Y:S02]  /*10360*/  FFMA.FTZ R84, R84, c[0x0][0x23c], -R130.reuse ;  /* 0x00008f0054547a23 */ /* 0x100fe40000010882 */
[----:B------:R-:W-:Y:S01]  /*10370*/  MUFU.EX2 R124, R124 ;  /* 0x0000007c007c7308 */ /* 0x000fe20000000800 */
[----:B------:R-:W-:Y:S02]  /*10380*/  FFMA.FTZ R89, R104, c[0x0][0x23c], -R130 ;  /* 0x00008f0068597a23 */ /* 0x000fe40000010882 */
[--C-:B------:R-:W-:Y:S02]  /*10390*/  FFMA.FTZ R203, R96, c[0x0][0x23c], -R180.reuse ;  /* 0x00008f0060cb7a23 */ /* 0x100fe400000108b4 */
[--C-:B------:R-:W-:Y:S02]  /*103a0*/  FFMA.FTZ R96, R99, c[0x0][0x23c], -R180.reuse ;  /* 0x00008f0063607a23 */ /* 0x100fe400000108b4 */
[----:B------:R-:W-:Y:S01]  /*103b0*/  FFMA.FTZ R99, R88, c[0x0][0x23c], -R180 ;  /* 0x00008f0058637a23 */ /* 0x000fe200000108b4 */
[----:B------:R-:W3:Y:S01]  /*103c0*/  MUFU.EX2 R185, R185 ;  /* 0x000000b900b97308 */ /* 0x000ee20000000800 */
[----:B-1----:R-:W-:Y:S01]  /*103d0*/  F2FP.PACK_AB R9, R128, R177 ;  /* 0x000000b18009723e */ /* 0x002fe200000000ff */
[----:B------:R-:W-:-:S02]  /*103e0*/  FFMA.FTZ R88, R95, c[0x0][0x23c], -R130 ;  /* 0x00008f005f587a23 */ /* 0x000fc40000010882 */
[----:B------:R-:W-:Y:S02]  /*103f0*/  FFMA.FTZ R95, R97, c[0x0][0x23c], -R130 ;  /* 0x00008f00615f7a23 */ /* 0x000fe40000010882 */
[----:B------:R-:W-:Y:S02]  /*10400*/  FFMA.FTZ R94, R94, c[0x0][0x23c], -R180 ;  /* 0x00008f005e5e7a23 */ /* 0x000fe400000108b4 */
[----:B------:R-:W1:Y:S01]  /*10410*/  MUFU.EX2 R184, R184 ;  /* 0x000000b800b87308 */ /* 0x000e620000000800 */
[--C-:B------:R-:W-:Y:S02]  /*10420*/  FFMA.FTZ R97, R100, c[0x0][0x23c], -R130.reuse ;  /* 0x00008f0064617a23 */ /* 0x100fe40000010882 */
[----:B------:R-:W-:Y:S02]  /*10430*/  FFMA.FTZ R90, R90, c[0x0][0x23c], -R130 ;  /* 0x00008f005a5a7a23 */ /* 0x000fe40000010882 */
[--C-:B------:R-:W-:Y:S02]  /*10440*/  FFMA.FTZ R100, R102, c[0x0][0x23c], -R180.reuse ;  /* 0x00008f0066647a23 */ /* 0x100fe400000108b4 */
[----:B------:R-:W-:Y:S01]  /*10450*/  FFMA.FTZ R205, R92, c[0x0][0x23c], -R180 ;  /* 0x00008f005ccd7a23 */ /* 0x000fe200000108b4 */
[----:B------:R-:W4:Y:S01]  /*10460*/  MUFU.EX2 R2, R2 ;  /* 0x0000000200027308 */ /* 0x000f220000000800 */
[----:B---3--:R-:W-:Y:S01]  /*10470*/  F2FP.PACK_AB R11, R185, R124 ;  /* 0x0000007cb90b723e */ /* 0x008fe200000000ff */
[----:B------:R-:W-:-:S02]  /*10480*/  FFMA.FTZ R102, R103, c[0x0][0x23c], -R130 ;  /* 0x00008f0067667a23 */ /* 0x000fc40000010882 */
[--C-:B------:R-:W-:Y:S02]  /*10490*/  FFMA.FTZ R92, R106, c[0x0][0x23c], -R180.reuse ;  /* 0x00008f006a5c7a23 */ /* 0x100fe400000108b4 */
[----:B------:R-:W-:Y:S02]  /*104a0*/  FFMA.FTZ R207, R72, c[0x0][0x23c], -R180 ;  /* 0x00008f0048cf7a23 */ /* 0x000fe400000108b4 */
[-C--:B-1----:R-:W-:Y:S01]  /*104b0*/  FMUL.FTZ R12, R160, R184.reuse ;  /* 0x000000b8a00c7220 */ /* 0x082fe20000410000 */
[----:B------:R-:W-:Y:S01]  /*104c0*/  MUFU.EX2 R0, R0 ;  /* 0x0000000000007308 */ /* 0x000fe20000000800 */
[-C--:B------:R-:W-:Y:S02]  /*104d0*/  FMUL.FTZ R13, R161, R184.reuse ;  /* 0x000000b8a10d7220 */ /* 0x080fe40000410000 */
[-C--:B------:R-:W-:Y:S02]  /*104e0*/  FMUL.FTZ R156, R156, R184.reuse ;  /* 0x000000b89c9c7220 */ /* 0x080fe40000410000 */
[----:B------:R-:W-:-:S02]  /*104f0*/  FMUL.FTZ R157, R157, R184 ;  /* 0x000000b89d9d7220 */ /* 0x000fc40000410000 */
[-C--:B----4-:R-:W-:Y:S01]  /*10500*/  FMUL.FTZ R14, R162, R2.reuse ;  /* 0x00000002a20e7220 */ /* 0x090fe20000410000 */
[----:B------:R-:W-:Y:S01]  /*10510*/  MUFU.EX2 R3, R3 ;  /* 0x0000000300037308 */ /* 0x000fe20000000800 */
[-C--:B------:R-:W-:Y:S02]  /*10520*/  FMUL.FTZ R15, R163, R2.reuse ;  /* 0x00000002a30f7220 */ /* 0x080fe40000410000 */
[-C--:B------:R-:W-:Y:S02]  /*10530*/  FMUL.FTZ R158, R158, R2.reuse ;  /* 0x000000029e9e7220 */ /* 0x080fe40000410000 */
[----:B------:R-:W-:Y:S02]  /*10540*/  FMUL.FTZ R159, R159, R2 ;  /* 0x000000029f9f7220 */ /* 0x000fe40000410000 */
[-C--:B------:R-:W-:Y:S01]  /*10550*/  FMUL.FTZ R24, R132, R184.reuse ;  /* 0x000000b884187220 */ /* 0x080fe20000410000 */
[----:B------:R-:W-:Y:S01]  /*10560*/  HMMA.16816.F32 R12, R8, R16, R12 ;  /* 0x00000010080c723c */ /* 0x000fe2000000180c */
[----:B------:R-:W-:Y:S01]  /*10570*/  FMUL.FTZ R25, R133, R184 ;  /* 0x000000b885197220 */ /* 0x000fe20000410000 */
[----:B------:R-:W-:Y:S01]  /*10580*/  MUFU.EX2 R53, R53 ;  /* 0x0000003500357308 */ /* 0x000fe20000000800 */
[----:B------:R-:W-:-:S02]  /*10590*/  FMUL.FTZ R26, R134, R2 ;  /* 0x00000002861a7220 */ /* 0x000fc40000410000 */
[----:B------:R-:W-:Y:S02]  /*105a0*/  FMUL.FTZ R27, R135, R2 ;  /* 0x00000002871b7220 */ /* 0x000fe40000410000 */
[-C--:B------:R-:W-:Y:S01]  /*105b0*/  FMUL.FTZ R136, R136, R184.reuse ;  /* 0x000000b888887220 */ /* 0x080fe20000410000 */
[C---:B------:R-:W-:Y:S01]  /*105c0*/  HMMA.16816.F32 R16, R8.reuse, R18, R156 ;  /* 0x000000120810723c */ /* 0x040fe2000000189c */
[----:B------:R-:W-:Y:S01]  /*105d0*/  FMUL.FTZ R137, R137, R184 ;  /* 0x000000b889897220 */ /* 0x000fe20000410000 */
[----:B------:R1:W-:Y:S01]  /*105e0*/  MUFU.EX2 R156, R28 ;  /* 0x0000001c009c7308 */ /* 0x0003e20000000800 */
[-C--:B------:R-:W-:Y:S02]  /*105f0*/  FMUL.FTZ R138, R138, R2.reuse ;  /* 0x000000028a8a7220 */ /* 0x080fe40000410000 */
[----:B------:R-:W-:Y:S02]  /*10600*/  FMUL.FTZ R139, R139, R2 ;  /* 0x000000028b8b7220 */ /* 0x000fe40000410000 */
[--C-:B------:R-:W-:Y:S01]  /*10610*/  FFMA.FTZ R161, R212, c[0x0][0x23c], -R180.reuse ;  /* 0x00008f00d4a17a23 */ /* 0x100fe200000108b4 */
[----:B--2---:R-:W-:Y:S01]  /*10620*/  HMMA.16816.F32 R24, R8, R4, R24 ;  /* 0x000000040818723c */ /* 0x004fe20000001818 */
[----:B------:R-:W-:Y:S01]  /*10630*/  FFMA.FTZ R133, R77, c[0x0][0x23c], -R180 ;  /* 0x00008f004d857a23 */ /* 0x000fe200000108b4 */
[----:B------:R-:W-:Y:S01]  /*10640*/  MUFU.EX2 R186, R186 ;  /* 0x000000ba00ba7308 */ /* 0x000fe20000000800 */
[----:B------:R-:W-:-:S02]  /*10650*/  FFMA.FTZ R132, R33, c[0x0][0x23c], -R130 ;  /* 0x00008f0021847a23 */ /* 0x000fc40000010882 */
[--C-:B------:R-:W-:Y:S02]  /*10660*/  FFMA.FTZ R135, R192, c[0x0][0x23c], -R130.reuse ;  /* 0x00008f00c0877a23 */ /* 0x100fe40000010882 */
[--C-:B------:R-:W-:Y:S01]  /*10670*/  FFMA.FTZ R134, R78, c[0x0][0x23c], -R130.reuse ;  /* 0x00008f004e867a23 */ /* 0x100fe20000010882 */
[----:B------:R-:W-:Y:S01]  /*10680*/  HMMA.16816.F32 R4, R8, R6, R136 ;  /* 0x000000060804723c */ /* 0x000fe20000001888 */
[-C--:B------:R-:W-:Y:S01]  /*10690*/  FMUL.FTZ R32, R152, R184.reuse ;  /* 0x000000b898207220 */ /* 0x080fe20000410000 */
[----:B-1----:R-:W1:Y:S01]  /*106a0*/  LDSM.16.MT88.4 R28, [R233+0xa000] ;  /* 0x00a00000e91c783b */ /* 0x002e620000004200 */
[----:B------:R-:W-:Y:S01]  /*106b0*/  FMUL.FTZ R33, R153, R184 ;  /* 0x000000b899217220 */ /* 0x000fe20000410000 */
[----:B------:R-:W-:Y:S01]  /*106c0*/  MUFU.EX2 R161, R161 ;  /* 0x000000a100a17308 */ /* 0x000fe20000000800 */
[----:B------:R-:W-:Y:S02]  /*106d0*/  FMUL.FTZ R34, R154, R2 ;  /* 0x000000029a227220 */ /* 0x000fe40000410000 */
[----:B------:R-:W-:-:S02]  /*106e0*/  FFMA.FTZ R137, R79, c[0x0][0x23c], -R130 ;  /* 0x00008f004f897a23 */ /* 0x000fc40000010882 */
[----:B------:R-:W-:Y:S02]  /*106f0*/  FMUL.FTZ R35, R155, R2 ;  /* 0x000000029b237220 */ /* 0x000fe40000410000 */
[-C--:B------:R-:W-:Y:S01]  /*10700*/  FMUL.FTZ R140, R140, R184.reuse ;  /* 0x000000b88c8c7220 */ /* 0x080fe20000410000 */
[----:B------:R-:W2:Y:S01]  /*10710*/  MUFU.EX2 R133, R133 ;  /* 0x0000008500857308 */ /* 0x000ea20000000800 */
[----:B------:R-:W-:Y:S02]  /*10720*/  FMUL.FTZ R141, R141, R184 ;  /* 0x000000b88d8d7220 */ /* 0x000fe40000410000 */
[-C--:B------:R-:W-:Y:S01]  /*10730*/  FMUL.FTZ R142, R142, R2.reuse ;  /* 0x000000028e8e7220 */ /* 0x080fe20000410000 */
[----:B------:R-:W-:Y:S01]  /*10740*/  HMMA.16816.F32 R32, R8, R20, R32 ;  /* 0x000000140820723c */ /* 0x000fe20000001820 */
[----:B------:R-:W-:Y:S02]  /*10750*/  FMUL.FTZ R143, R143, R2 ;  /* 0x000000028f8f7220 */ /* 0x000fe40000410000 */
[-C--:B------:R-:W-:Y:S01]  /*10760*/  FMUL.FTZ R60, R144, R184.reuse ;  /* 0x000000b8903c7220 */ /* 0x080fe20000410000 */
[----:B------:R-:W-:Y:S01]  /*10770*/  MUFU.EX2 R132, R132 ;  /* 0x0000008400847308 */ /* 0x000fe20000000800 */
[----:B------:R-:W-:-:S02]  /*10780*/  FMUL.FTZ R61, R145, R184 ;  /* 0x000000b8913d7220 */ /* 0x000fc40000410000 */
[-C--:B------:R-:W-:Y:S01]  /*10790*/  FMUL.FTZ R62, R146, R2.reuse ;  /* 0x00000002923e7220 */ /* 0x080fe20000410000 */
[----:B------:R-:W-:Y:S01]  /*107a0*/  HMMA.16816.F32 R20, R8, R22, R140 ;  /* 0x000000160814723c */ /* 0x000fe2000000188c */
[----:B------:R-:W-:Y:S02]  /*107b0*/  FMUL.FTZ R63, R147, R2 ;  /* 0x00000002933f7220 */ /* 0x000fe40000410000 */
[-C--:B------:R-:W-:Y:S01]  /*107c0*/  FMUL.FTZ R148, R148, R184.reuse ;  /* 0x000000b894947220 */ /* 0x080fe20000410000 */
[----:B------:R-:W3:Y:S01]  /*107d0*/  MUFU.EX2 R135, R135 ;  /* 0x0000008700877308 */ /* 0x000ee20000000800 */
[----:B------:R-:W-:Y:S01]  /*107e0*/  FMUL.FTZ R149, R149, R184 ;  /* 0x000000b895957220 */ /* 0x000fe20000410000 */
[----:B--2---:R-:W-:Y:S01]  /*107f0*/  F2FP.PACK_AB R78, R133, R156 ;  /* 0x0000009c854e723e */ /* 0x004fe200000000ff */
[-C--:B------:R-:W-:Y:S02]  /*10800*/  FMUL.FTZ R150, R150, R2.reuse ;  /* 0x0000000296967220 */ /* 0x080fe40000410000 */
[----:B------:R-:W-:-:S02]  /*10810*/  FMUL.FTZ R151, R151, R2 ;  /* 0x0000000297977220 */ /* 0x000fc40000410000 */
[--C-:B------:R-:W-:Y:S01]  /*10820*/  FFMA.FTZ R138, R82, c[0x0][0x23c], -R180.reuse ;  /* 0x00008f00528a7a23 */ /* 0x100fe200000108b4 */
[----:B------:R-:W-:Y:S01]  /*10830*/  MUFU.EX2 R134, R134 ;  /* 0x0000008600867308 */ /* 0x000fe20000000800 */
[--C-:B------:R-:W-:Y:S01]  /*10840*/  FFMA.FTZ R139, R76, c[0x0][0x23c], -R180.reuse ;  /* 0x00008f004c8b7a23 */ /* 0x100fe200000108b4 */
[----:B------:R-:W-:Y:S01]  /*10850*/  LDSM.16.MT88.4 R80, [R233+0xa800] ;  /* 0x00a80000e950783b */ /* 0x000fe20000004200 */
[----:B------:R-:W-:Y:S01]  /*10860*/  F2FP.PACK_AB R76, R161, R0 ;  /* 0x00000000a14c723e */ /* 0x000fe200000000ff */
[--C-:B------:R-:W-:Y:S01]  /*10870*/  FFMA.FTZ R136, R245, c[0x0][0x23c], -R180.reuse ;  /* 0x00008f00f5887a23 */ /* 0x100fe200000108b4 */
[----:B-1----:R-:W-:Y:S01]  /*10880*/  HMMA.16816.F32 R60, R8, R28, R60 ;  /* 0x0000001c083c723c */ /* 0x002fe2000000183c */
[----:B------:R-:W-:Y:S02]  /*10890*/  FFMA.FTZ R141, R221, c[0x0][0x23c], -R180 ;  /* 0x00008f00dd8d7a23 */ /* 0x000fe400000108b4 */
[----:B------:R-:W1:Y:S01]  /*108a0*/  MUFU.EX2 R137, R137 ;  /* 0x0000008900897308 */ /* 0x000e620000000800 */
[----:B---3--:R-:W-:Y:S01]  /*108b0*/  F2FP.PACK_AB R77, R135, R132 ;  /* 0x00000084874d723e */ /* 0x008fe200000000ff */
[----:B------:R-:W-:-:S02]  /*108c0*/  FFMA.FTZ R140, R216, c[0x0][0x23c], -R130 ;  /* 0x00008f00d88c7a23 */ /* 0x000fc40000010882 */
[--C-:B------:R-:W-:Y:S01]  /*108d0*/  FFMA.FTZ R143, R217, c[0x0][0x23c], -R130.reuse ;  /* 0x00008f00d98f7a23 */ /* 0x100fe20000010882 */
[----:B------:R-:W-:Y:S01]  /*108e0*/  HMMA.16816.F32 R8, R8, R30, R148 ;  /* 0x0000001e0808723c */ /* 0x000fe20000001894 */
[----:B------:R-:W2:Y:S01]  /*108f0*/  LDSM.16.MT88.4 R28, [R234+0xa800] ;  /* 0x00a80000ea1c783b */ /* 0x000ea20000004200 */
[--C-:B------:R-:W-:Y:S01]  /*10900*/  FFMA.FTZ R142, R214, c[0x0][0x23c], -R130.reuse ;  /* 0x00008f00d68e7a23 */ /* 0x100fe20000010882 */
[----:B------:R-:W-:Y:S01]  /*10910*/  MUFU.EX2 R139, R139 ;  /* 0x0000008b008b7308 */ /* 0x000fe20000000800 */
[----:B------:R-:W-:Y:S02]  /*10920*/  FFMA.FTZ R145, R213, c[0x0][0x23c], -R130 ;  /* 0x00008f00d5917a23 */ /* 0x000fe40000010882 */
[--C-:B------:R-:W-:Y:S02]  /*10930*/  FFMA.FTZ R147, R210, c[0x0][0x23c], -R180.reuse ;  /* 0x00008f00d2937a23 */ /* 0x100fe400000108b4 */
[----:B------:R-:W-:Y:S01]  /*10940*/  FFMA.FTZ R144, R197, c[0x0][0x23c], -R180 ;  /* 0x00008f00c5907a23 */ /* 0x000fe200000108b4 */
[----:B-1----:R-:W-:-:S02]  /*10950*/  F2FP.PACK_AB R79, R137, R134 ;  /* 0x00000086894f723e */ /* 0x002fc400000000ff */
[----:B------:R-:W1:Y:S01]  /*10960*/  MUFU.EX2 R136, R136 ;  /* 0x0000008800887308 */ /* 0x000e620000000800 */
[--C-:B------:R-:W-:Y:S02]  /*10970*/  FFMA.FTZ R146, R198, c[0x0][0x23c], -R180.reuse ;  /* 0x00008f00c6927a23 */ /* 0x100fe400000108b4 */
[----:B------:R-:W-:Y:S02]  /*10980*/  FFMA.FTZ R149, R193, c[0x0][0x23c], -R180 ;  /* 0x00008f00c1957a23 */ /* 0x000fe400000108b4 */
[--C-:B------:R-:W-:Y:S01]  /*10990*/  FFMA.FTZ R148, R196, c[0x0][0x23c], -R130.reuse ;  /* 0x00008f00c4947a23 */ /* 0x100fe20000010882 */
[----:B------:R-:W-:Y:S01]  /*109a0*/  HMMA.16816.F32 R12, R76, R44, R12 ;  /* 0x0000002c4c0c723c */ /* 0x000fe2000000180c */
[--C-:B------:R-:W-:Y:S01]  /*109b0*/  FFMA.FTZ R150, R194, c[0x0][0x23c], -R130.reuse ;  /* 0x00008f00c2967a23 */ /* 0x100fe20000010882 */
[----:B------:R-:W-:Y:S01]  /*109c0*/  MUFU.EX2 R138, R138 ;  /* 0x0000008a008a7308 */ /* 0x000fe20000000800 */
[----:B------:R-:W-:Y:S02]  /*109d0*/  FFMA.FTZ R151, R65, c[0x0][0x23c], -R130 ;  /* 0x00008f0041977a23 */ /* 0x000fe40000010882 */
[----:B------:R-:W-:-:S02]  /*109e0*/  FFMA.FTZ R152, R190, c[0x0][0x23c], -R180 ;  /* 0x00008f00be987a23 */ /* 0x000fc400000108b4 */
[--C-:B------:R-:W-:Y:S01]  /*109f0*/  FFMA.FTZ R153, R67, c[0x0][0x23c], -R180.reuse ;  /* 0x00008f0043997a23 */ /* 0x100fe200000108b4 */
[C---:B------:R-:W-:Y:S01]  /*10a00*/  HMMA.16816.F32 R16, R76.reuse, R46, R16 ;  /* 0x0000002e4c10723c */ /* 0x040fe20000001810 */
[----:B------:R-:W3:Y:S01]  /*10a10*/  LDSM.16.MT88.4 R44, [R237+0xb000] ;  /* 0x00b00000ed2c783b */ /* 0x000ee20000004200 */
[----:B------:R-:W-:Y:S01]  /*10a20*/  MUFU.EX2 R141, R141 ;  /* 0x0000008d008d7308 */ /* 0x000fe20000000800 */
[----:B------:R-:W-:Y:S02]  /*10a30*/  FFMA.FTZ R154, R188, c[0x0][0x23c], -R180 ;  /* 0x00008f00bc9a7a23 */ /* 0x000fe400000108b4 */
[--C-:B------:R-:W-:Y:S02]  /*10a40*/  FFMA.FTZ R155, R223, c[0x0][0x23c], -R130.reuse ;  /* 0x00008f00df9b7a23 */ /* 0x100fe40000010882 */
[--C-:B------:R-:W-:Y:S01]  /*10a50*/  FFMA.FTZ R158, R69, c[0x0][0x23c], -R130.reuse ;  /* 0x00008f00459e7a23 */ /* 0x100fe20000010882 */
[----:B------:R-:W-:Y:S01]  /*10a60*/  HMMA.16816.F32 R24, R76, R56, R24 ;  /* 0x000000384c18723c */ /* 0x000fe20000001818 */
[--C-:B------:R-:W-:Y:S01]  /*10a70*/  FFMA.FTZ R157, R249, c[0x0][0x23c], -R130.reuse ;  /* 0x00008f00f99d7a23 */ /* 0x100fe20000010882 */
[----:B------:R-:W-:Y:S01]  /*10a80*/  MUFU.EX2 R140, R140 ;  /* 0x0000008c008c7308 */ /* 0x000fe20000000800 */
[----:B------:R-:W-:-:S02]  /*10a90*/  FFMA.FTZ R160, R55, c[0x0][0x23c], -R130 ;  /* 0x00008f0037a07a23 */ /* 0x000fc40000010882 */
[--C-:B------:R-:W-:Y:S02]  /*10aa0*/  FFMA.FTZ R55, R219, c[0x0][0x23c], -R180.reuse ;  /* 0x00008f00db377a23 */ /* 0x100fe400000108b4 */
[--C-:B------:R-:W-:Y:S01]  /*10ab0*/  FFMA.FTZ R162, R49, c[0x0][0x23c], -R180.reuse ;  /* 0x00008f0031a27a23 */ /* 0x100fe200000108b4 */
[C---:B------:R-:W-:Y:S01]  /*10ac0*/  HMMA.16816.F32 R4, R76.reuse, R58, R4 ;  /* 0x0000003a4c04723c */ /* 0x040fe20000001804 */
[----:B------:R-:W4:Y:S01]  /*10ad0*/  LDSM.16.MT88.4 R56, [R235+0xb000] ;  /* 0x00b00000eb38783b */ /* 0x000f220000004200 */
[----:B------:R-:W5:Y:S01]  /*10ae0*/  MUFU.EX2 R143, R143 ;  /* 0x0000008f008f7308 */ /* 0x000f620000000800 */
[----:B------:R-:W-:Y:S02]  /*10af0*/  FFMA.FTZ R159, R215, c[0x0][0x23c], -R180 ;  /* 0x00008f00d79f7a23 */ /* 0x000fe400000108b4 */
[--C-:B------:R-:W-:Y:S02]  /*10b00*/  FFMA.FTZ R163, R211, c[0x0][0x23c], -R130.reuse ;  /* 0x00008f00d3a37a23 */ /* 0x100fe40000010882 */
[--C-:B------:R-:W-:Y:S01]  /*10b10*/  FFMA.FTZ R188, R51, c[0x0][0x23c], -R130.reuse ;  /* 0x00008f0033bc7a23 */ /* 0x100fe20000010882 */
[----:B--2---:R-:W-:Y:S01]  /*10b20*/  HMMA.16816.F32 R32, R76, R28, R32 ;  /* 0x0000001c4c20723c */ /* 0x004fe20000001820 */
[--C-:B------:R-:W-:Y:S01]  /*10b30*/  FFMA.FTZ R190, R199, c[0x0][0x23c], -R130.reuse ;  /* 0x00008f00c7be7a23 */ /* 0x100fe20000010882 */
[----:B------:R-:W-:Y:S01]  /*10b40*/  MUFU.EX2 R142, R142 ;  /* 0x0000008e008e7308 */ /* 0x000fe20000000800 */
[----:B------:R-:W-:-:S02]  /*10b50*/  FFMA.FTZ R193, R73, c[0x0][0x23c], -R130 ;  /* 0x00008f0049c17a23 */ /* 0x000fc40000010882 */
[--C-:B------:R-:W-:Y:S02]  /*10b60*/  FFMA.FTZ R192, R195, c[0x0][0x23c], -R180.reuse ;  /* 0x00008f00c3c07a23 */ /* 0x100fe400000108b4 */
[--C-:B------:R-:W-:Y:S01]  /*10b70*/  FFMA.FTZ R195, R41, c[0x0][0x23c], -R180.reuse ;  /* 0x00008f0029c37a23 */ /* 0x100fe200000108b4 */
[C---:B------:R-:W-:Y:S01]  /*10b80*/  HMMA.16816.F32 R20, R76.reuse, R30, R20 ;  /* 0x0000001e4c14723c */ /* 0x040fe20000001814 */
[----:B------:R-:W2:Y:S01]  /*10b90*/  LDSM.16.MT88.4 R28, [R234+0xb000] ;  /* 0x00b00000ea1c783b */ /* 0x000ea20000004200 */
[----:B------:R-:W1:Y:S01]  /*10ba0*/  MUFU.EX2 R145, R145 ;  /* 0x0000009100917308 */ /* 0x000e620000000800 */
[----:B------:R-:W-:Y:S02]  /*10bb0*/  FFMA.FTZ R194, R37, c[0x0][0x23c], -R180 ;  /* 0x00008f0025c27a23 */ /* 0x000fe400000108b4 */
[--C-:B------:R-:W-:Y:S02]  /*10bc0*/  FFMA.FTZ R196, R43, c[0x0][0x23c], -R130.reuse ;  /* 0x00008f002bc47a23 */ /* 0x100fe40000010882 */
[----:B------:R-:W-:Y:S01]  /*10bd0*/  FFMA.FTZ R198, R39, c[0x0][0x23c], -R130 ;  /* 0x00008f0027c67a23 */ /* 0x000fe20000010882 */
[----:B------:R-:W-:Y:S01]  /*10be0*/  HMMA.16816.F32 R60, R76, R80, R60 ;  /* 0x000000504c3c723c */ /* 0x000fe2000000183c */
[--C-:B------:R-:W-:Y:S01]  /*10bf0*/  FFMA.FTZ R197, R38, c[0x0][0x23c], -R180.reuse ;  /* 0x00008f0026c57a23 */ /* 0x100fe200000108b4 */
[----:B------:R-:W-:Y:S01]  /*10c00*/  MUFU.EX2 R147, R147 ;  /* 0x0000009300937308 */ /* 0x000fe20000000800 */
[----:B------:R-:W-:-:S02]  /*10c10*/  FFMA.FTZ R199, R74, c[0x0][0x23c], -R180 ;  /* 0x00008f004ac77a23 */ /* 0x000fc400000108b4 */
[--C-:B------:R-:W-:Y:S02]  /*10c20*/  FFMA.FTZ R93, R93, c[0x0][0x23c], -R130.reuse ;  /* 0x00008f005d5d7a23 */ /* 0x100fe40000010882 */
[--C-:B------:R-:W-:Y:S01]  /*10c30*/  FFMA.FTZ R103, R107, c[0x0][0x23c], -R130.reuse ;  /* 0x00008f006b677a23 */ /* 0x100fe20000010882 */
[----:B------:R-:W-:Y:S01]  /*10c40*/  HMMA.16816.F32 R8, R76, R82, R8 ;  /* 0x000000524c08723c */ /* 0x000fe20000001808 */
[----:B------:R-:W2:Y:S01]  /*10c50*/  LDSM.16.MT88.4 R80, [R233+0xb000] ;  /* 0x00b00000e950783b */ /* 0x000ea20000004200 */
[----:B------:R-:W2:Y:S01]  /*10c60*/  MUFU.EX2 R144, R144 ;  /* 0x0000009000907308 */ /* 0x000ea20000000800 */
[--C-:B------:R-:W-:Y:S02]  /*10c70*/  FFMA.FTZ R104, R68, c[0x0][0x23c], -R130.reuse ;  /* 0x00008f0044687a23 */ /* 0x100fe40000010882 */
[--C-:B------:R-:W-:Y:S02]  /*10c80*/  FFMA.FTZ R106, R110, c[0x0][0x23c], -R130.reuse ;  /* 0x00008f006e6a7a23 */ /* 0x100fe40000010882 */
[----:B-1----:R-:W-:Y:S01]  /*10c90*/  F2FP.PACK_AB R76, R136, R139 ;  /* 0x0000008b884c723e */ /* 0x002fe200000000ff */
[--C-:B------:R-:W-:Y:S01]  /*10ca0*/  FFMA.FTZ R107, R66, c[0x0][0x23c], -R130.reuse ;  /* 0x00008f00426b7a23 */ /* 0x100fe20000010882 */
[----:B-----5:R-:W-:Y:S01]  /*10cb0*/  F2FP.PACK_AB R77, R143, R140 ;  /* 0x0000008c8f4d723e */ /* 0x020fe200000000ff */
[----:B------:R-:W-:Y:S01]  /*10cc0*/  MUFU.EX2 R146, R146 ;  /* 0x0000009200927308 */ /* 0x000fe20000000800 */
[----:B------:R-:W-:Y:S01]  /*10cd0*/  F2FP.PACK_AB R78, R141, R138 ;  /* 0x0000008a8d4e723e */ /* 0x000fe200000000ff */
[----:B------:R-:W-:Y:S01]  /*10ce0*/  FFMA.FTZ R86, R86, c[0x0][0x23c], -R130 ;  /* 0x00008f0056567a23 */ /* 0x000fe20000010882 */
[----:B------:R-:W-:Y:S01]  /*10cf0*/  F2FP.PACK_AB R79, R145, R142 ;  /* 0x0000008e914f723e */ /* 0x000fe200000000ff */
[----:B------:R-:W-:-:S02]  /*10d00*/  FFMA.FTZ R175, R175, c[0x0][0x23c], -R180 ;  /* 0x00008f00afaf7a23 */ /* 0x000fc400000108b4 */
[----:B------:R-:W-:Y:S02]  /*10d10*/  FFMA.FTZ R181, R209, R184, R181 ;  /* 0x000000b8d1b57223 */ /* 0x000fe400000100b5 */
[----:B------:R-:W-:Y:S01]  /*10d20*/  MUFU.EX2 R149, R149 ;  /* 0x0000009500957308 */ /* 0x000fe20000000800 */
[----:B------:R-:W-:Y:S01]  /*10d30*/  FFMA.FTZ R177, R208, R2, R177 ;  /* 0x00000002d0b17223 */ /* 0x000fe200000100b1 */
[C---:B---3--:R-:W-:Y:S01]  /*10d40*/  HMMA.16816.F32 R12, R76.reuse, R44, R12 ;  /* 0x0000002c4c0c723c */ /* 0x048fe2000000180c */
[----:B------:R-:W-:Y:S02]  /*10d50*/  FADD.FTZ R176, R176, R181 ;  /* 0x000000b5b0b07221 */ /* 0x000fe40000010000 */
[----:B------:R-:W-:Y:S02]  /*10d60*/  FADD.FTZ R177, R128, R177 ;  /* 0x000000b180b17221 */ /* 0x000fe40000010000 */
[----:B------:R-:W-:Y:S01]  /*10d70*/  FADD.FTZ R179, R179, R176 ;  /* 0x000000b0b3b37221 */ /* 0x000fe20000010000 */
[----:B------:R-:W1:Y:S01]  /*10d80*/  MUFU.EX2 R148, R148 ;  /* 0x0000009400947308 */ /* 0x000e620000000800 */
[----:B------:R-:W-:Y:S01]  /*10d90*/  FADD.FTZ R124, R124, R177 ;  /* 0x000000b17c7c7221 */ /* 0x000fe20000010000 */
[----:B------:R-:W-:Y:S01]  /*10da0*/  HMMA.16816.F32 R16, R76, R46, R16 ;  /* 0x0000002e4c10723c */ /* 0x000fe20000001810 */
[----:B------:R-:W3:Y:S01]  /*10db0*/  LDSM.16.MT88.4 R44, [R237+0xb800] ;  /* 0x00b80000ed2c783b */ /* 0x000ee20000004200 */
[----:B------:R-:W-:-:S02]  /*10dc0*/  FADD.FTZ R179, R166, R179 ;  /* 0x000000b3a6b37221 */ /* 0x000fc40000010000 */
[----:B------:R-:W-:Y:S02]  /*10dd0*/  FADD.FTZ R185, R185, R124 ;  /* 0x0000007cb9b97221 */ /* 0x000fe40000010000 */
[----:B------:R-:W-:Y:S01]  /*10de0*/  MUFU.EX2 R150, R150 ;  /* 0x0000009600967308 */ /* 0x000fe20000000800 */
[----:B------:R-:W-:Y:S01]  /*10df0*/  FADD.FTZ R0, R0, R179 ;  /* 0x000000b300007221 */ /* 0x000fe20000010000 */
[C---:B----4-:R-:W-:Y:S01]  /*10e00*/  HMMA.16816.F32 R24, R76.reuse, R56, R24 ;  /* 0x000000384c18723c */ /* 0x050fe20000001818 */
[----:B------:R-:W-:Y:S02]  /*10e10*/  FADD.FTZ R132, R132, R185 ;  /* 0x000000b984847221 */ /* 0x000fe40000010000 */
[--C-:B------:R-:W-:Y:S02]  /*10e20*/  FFMA.FTZ R2, R170, c[0x0][0x23c], -R130.reuse ;  /* 0x00008f00aa027a23 */ /* 0x100fe40000010882 */
[----:B------:R-:W-:Y:S01]  /*10e30*/  FFMA.FTZ R112, R112, c[0x0][0x23c], -R130 ;  /* 0x00008f0070707a23 */ /* 0x000fe20000010882 */
        /* <DEDUP_REMOVED lines=8> */
[C---:B--2---:R-:W-:Y:S01]  /*10ec0*/  HMMA.16816.F32 R32, R76.reuse, R28, R32 ;  /* 0x0000001c4c20723c */ /* 0x044fe20000001820 */
[----:B------:R-:W-:Y:S02]  /*10ed0*/  FADD.FTZ R156, R133, R156 ;  /* 0x0000009c859c7221 */ /* 0x000fe40000010000 */
[----:B------:R-:W-:Y:S02]  /*10ee0*/  FADD.FTZ R137, R137, R134 ;  /* 0x0000008689897221 */ /* 0x000fe40000010000 */
[----:B------:R-:W-:Y:S01]  /*10ef0*/  FADD.FTZ R139, R139, R156 ;  /* 0x0000009c8b8b7221 */ /* 0x000fe20000010000 */
[----:B------:R-:W2:Y:S01]  /*10f00*/  MUFU.EX2 R153, R153 ;  /* 0x0000009900997308 */ /* 0x000ea20000000800 */
[----:B------:R-:W-:Y:S01]  /*10f10*/  FADD.FTZ R140, R140, R137 ;  /* 0x000000898c8c7221 */ /* 0x000fe20000010000 */
[----:B------:R-:W-:Y:S01]  /*10f20*/  HMMA.16816.F32 R20, R76, R30, R20 ;  /* 0x0000001e4c14723c */ /* 0x000fe20000001814 */
[----:B------:R-:W2:Y:S01]  /*10f30*/  LDSM.16.MT88.4 R28, [R234+0xb800] ;  /* 0x00b80000ea1c783b */ /* 0x000ea20000004200 */
[----:B------:R-:W-:-:S02]  /*10f40*/  FADD.FTZ R139, R136, R139 ;  /* 0x0000008b888b7221 */ /* 0x000fc40000010000 */
[----:B------:R-:W-:Y:S02]  /*10f50*/  FADD.FTZ R143, R143, R140 ;  /* 0x0000008c8f8f7221 */ /* 0x000fe40000010000 */
[----:B------:R-:W-:Y:S01]  /*10f60*/  MUFU.EX2 R154, R154 ;  /* 0x0000009a009a7308 */ /* 0x000fe20000000800 */
[----:B------:R-:W-:Y:S01]  /*10f70*/  FADD.FTZ R138, R138, R139 ;  /* 0x0000008b8a8a7221 */ /* 0x000fe20000010000 */
[C---:B------:R-:W-:Y:S01]  /*10f80*/  HMMA.16816.F32 R60, R76.reuse, R80, R60 ;  /* 0x000000504c3c723c */ /* 0x040fe2000000183c */
[----:B------:R-:W-:Y:S02]  /*10f90*/  FADD.FTZ R142, R142, R143 ;  /* 0x0000008f8e8e7221 */ /* 0x000fe40000010000 */
[----:B------:R-:W-:Y:S02]  /*10fa0*/  FADD.FTZ R138, R141, R138 ;  /* 0x0000008a8d8a7221 */ /* 0x000fe40000010000 */
[----:B------:R-:W-:Y:S01]  /*10fb0*/  FADD.FTZ R145, R145, R142 ;  /* 0x0000008e91917221 */ /* 0x000fe20000010000 */
[----:B------:R-:W-:Y:S01]  /*10fc0*/  MUFU.EX2 R155, R155 ;  /* 0x0000009b009b7308 */ /* 0x000fe20000000800 */
[----:B------:R-:W-:Y:S01]  /*10fd0*/  FFMA.FTZ R121, R121, c[0x0][0x23c], -R180 ;  /* 0x00008f0079797a23 */ /* 0x000fe200000108b4 */
[----:B------:R-:W-:Y:S01]  /*10fe0*/  HMMA.16816.F32 R8, R76, R82, R8 ;  /* 0x000000524c08723c */ /* 0x000fe20000001808 */
[----:B------:R-:W2:Y:S01]  /*10ff0*/  LDSM.16.MT88.4 R80, [R233+0xb800] ;  /* 0x00b80000e950783b */ /* 0x000ea20000004200 */
[----:B------:R-:W-:-:S02]  /*11000*/  FFMA.FTZ R131, R131, c[0x0][0x23c], -R130 ;  /* 0x00008f0083837a23 */ /* 0x000fc40000010882 */
[----:B------:R-:W-:Y:S01]  /*11010*/  FFMA.FTZ R126, R126, c[0x0][0x23c], -R130 ;  /* 0x00008f007e7e7a23 */ /* 0x000fe20000010882 */
[----:B------:R-:W-:Y:S01]  /*11020*/  LDSM.16.MT88.4 R140, [R234+0x11800] ;  /* 0x01180000ea8c783b */ /* 0x000fe20000004200 */
[----:B------:R-:W2:Y:S01]  /*11030*/  MUFU.EX2 R158, R158 ;  /* 0x0000009e009e7308 */ /* 0x000ea20000000800 */
[----:B------:R-:W-:Y:S01]  /*11040*/  F2FP.PACK_AB R76, R144, R147 ;  /* 0x00000093904c723e */ /* 0x000fe200000000ff */
[----:B------:R-:W-:Y:S01]  /*11050*/  FFMA.FTZ R116, R116, c[0x0][0x23c], -R180 ;  /* 0x00008f0074747a23 */ /* 0x000fe200000108b4 */
[----:B-1----:R-:W-:Y:S01]  /*11060*/  F2FP.PACK_AB R77, R3, R148 ;  /* 0x00000094034d723e */ /* 0x002fe200000000ff */
[----:B------:R-:W-:Y:S01]  /*11070*/  FADD.FTZ R148, R148, R145 ;  /* 0x0000009194947221 */ /* 0x000fe20000010000 */
[----:B------:R-:W-:Y:S01]  /*11080*/  F2FP.PACK_AB R78, R149, R146 ;  /* 0x00000092954e723e */ /* 0x000fe200000000ff */
[--C-:B------:R-:W-:Y:S01]  /*11090*/  FFMA.FTZ R122, R122, c[0x0][0x23c], -R130.reuse ;  /* 0x00008f007a7a7a23 */ /* 0x100fe20000010882 */
[----:B----4-:R-:W-:Y:S01]  /*110a0*/  F2FP.PACK_AB R79, R151, R150 ;  /* 0x00000096974f723e */ /* 0x010fe200000000ff */
[----:B------:R-:W-:Y:S01]  /*110b0*/  MUFU.EX2 R157, R157 ;  /* 0x0000009d009d7308 */ /* 0x000fe20000000800 */
[----:B------:R-:W-:-:S05]  /*110c0*/  FFMA.FTZ R123, R123, c[0x0][0x23c], -R130 ;  /* 0x00008f007b7b7a23 */ /* 0x000fca0000010882 */
[C---:B---3--:R-:W-:Y:S02]  /*110d0*/  HMMA.16816.F32 R12, R76.reuse, R44, R12 ;  /* 0x0000002c4c0c723c */ /* 0x048fe4000000180c */
[----:B------:R-:W1:Y:S06]  /*110e0*/  MUFU.EX2 R160, R160 ;  /* 0x000000a000a07308 */ /* 0x000e6c0000000800 */
[C---:B------:R-:W-:Y:S01]  /*110f0*/  HMMA.16816.F32 R16, R76.reuse, R46, R16 ;  /* 0x0000002e4c10723c */ /* 0x040fe20000001810 */
[----:B------:R-:W3:Y:S01]  /*11100*/  LDSM.16.MT88.4 R44, [R237+0xc000] ;  /* 0x00c00000ed2c783b */ /* 0x000ee20000004200 */
[----:B------:R-:W-:Y:S06]  /*11110*/  MUFU.EX2 R55, R55 ;  /* 0x0000003700377308 */ /* 0x000fec0000000800 */
[C---:B-----5:R-:W-:Y:S02]  /*11120*/  HMMA.16816.F32 R24, R76.reuse, R56, R24 ;  /* 0x000000384c18723c */ /* 0x060fe40000001818 */
[----:B------:R-:W4:Y:S06]  /*11130*/  MUFU.EX2 R162, R162 ;  /* 0x000000a200a27308 */ /* 0x000f2c0000000800 */
[C---:B------:R-:W-:Y:S01]  /*11140*/  HMMA.16816.F32 R4, R76.reuse, R58, R4 ;  /* 0x0000003a4c04723c */ /* 0x040fe20000001804 */
[----:B------:R-:W5:Y:S01]  /*11150*/  LDSM.16.MT88.4 R56, [R235+0xc000] ;  /* 0x00c00000eb38783b */ /* 0x000f620000004200 */
[----:B------:R-:W-:Y:S06]  /*11160*/  MUFU.EX2 R159, R159 ;  /* 0x0000009f009f7308 */ /* 0x000fec0000000800 */
[C---:B--2---:R-:W-:Y:S02]  /*11170*/  HMMA.16816.F32 R32, R76.reuse, R28, R32 ;  /* 0x0000001c4c20723c */ /* 0x044fe40000001820 */
[----:B------:R-:W-:Y:S06]  /*11180*/  MUFU.EX2 R163, R163 ;  /* 0x000000a300a37308 */ /* 0x000fec0000000800 */
[C---:B------:R-:W-:Y:S01]  /*11190*/  HMMA.16816.F32 R20, R76.reuse, R30, R20 ;  /* 0x0000001e4c14723c */ /* 0x040fe20000001814 */
[----:B------:R-:W2:Y:S01]  /*111a0*/  LDSM.16.MT88.4 R28, [R234+0xc000] ;  /* 0x00c00000ea1c783b */ /* 0x000ea20000004200 */
[----:B------:R-:W1:Y:S06]  /*111b0*/  MUFU.EX2 R188, R188 ;  /* 0x000000bc00bc7308 */ /* 0x000e6c0000000800 */
[C---:B------:R-:W-:Y:S02]  /*111c0*/  HMMA.16816.F32 R60, R76.reuse, R80, R60 ;  /* 0x000000504c3c723c */ /* 0x040fe4000000183c */
[----:B------:R-:W-:Y:S06]  /*111d0*/  MUFU.EX2 R190, R190 ;  /* 0x000000be00be7308 */ /* 0x000fec0000000800 */
[----:B------:R-:W-:Y:S01]  /*111e0*/  HMMA.16816.F32 R8, R76, R82, R8 ;  /* 0x000000524c08723c */ /* 0x000fe20000001808 */
[----:B------:R-:W2:Y:S01]  /*111f0*/  LDSM.16.MT88.4 R80, [R233+0xc000] ;  /* 0x00c00000e950783b */ /* 0x000ea20000004200 */
[----:B------:R-:W2:Y:S05]  /*11200*/  MUFU.EX2 R193, R193 ;  /* 0x000000c100c17308 */ /* 0x000eaa0000000800 */
[----:B------:R-:W-:-:S02]  /*11210*/  F2FP.PACK_AB R76, R153, R152 ;  /* 0x00000098994c723e */ /* 0x000fc400000000ff */
[----:B------:R-:W-:Y:S01]  /*11220*/  F2FP.PACK_AB R77, R158, R155 ;  /* 0x0000009b9e4d723e */ /* 0x000fe200000000ff */
[----:B------:R-:W-:Y:S01]  /*11230*/  MUFU.EX2 R192, R192 ;  /* 0x000000c000c07308 */ /* 0x000fe20000000800 */
[----:B------:R-:W-:Y:S02]  /*11240*/  F2FP.PACK_AB R78, R53, R154 ;  /* 0x0000009a354e723e */ /* 0x000fe400000000ff */
[----:B-1----:R-:W-:-:S05]  /*11250*/  F2FP.PACK_AB R79, R160, R157 ;  /* 0x0000009da04f723e */ /* 0x002fca00000000ff */
[----:B------:R-:W1:Y:S02]  /*11260*/  MUFU.EX2 R195, R195 ;  /* 0x000000c300c37308 */ /* 0x000e640000000800 */
[C---:B---3--:R-:W-:Y:S06]  /*11270*/  HMMA.16816.F32 R12, R76.reuse, R44, R12 ;  /* 0x0000002c4c0c723c */ /* 0x048fec000000180c */
[----:B------:R-:W-:Y:S02]  /*11280*/  MUFU.EX2 R191, R191 ;  /* 0x000000bf00bf7308 */ /* 0x000fe40000000800 */
[C---:B------:R-:W-:Y:S01]  /*11290*/  HMMA.16816.F32 R16, R76.reuse, R46, R16 ;  /* 0x0000002e4c10723c */ /* 0x040fe20000001810 */
[----:B------:R-:W3:Y:S05]  /*112a0*/  LDSM.16.MT88.4 R44, [R237+0xc800] ;  /* 0x00c80000ed2c783b */ /* 0x000eea0000004200 */
[----:B------:R-:W-:Y:S02]  /*112b0*/  MUFU.EX2 R194, R194 ;  /* 0x000000c200c27308 */ /* 0x000fe40000000800 */
[C---:B-----5:R-:W-:Y:S06]  /*112c0*/  HMMA.16816.F32 R24, R76.reuse, R56, R24 ;  /* 0x000000384c18723c */ /* 0x060fec0000001818 */
[----:B------:R-:W-:Y:S02]  /*112d0*/  MUFU.EX2 R187, R187 ;  /* 0x000000bb00bb7308 */ /* 0x000fe40000000800 */
[C---:B------:R-:W-:Y:S01]  /*112e0*/  HMMA.16816.F32 R4, R76.reuse, R58, R4 ;  /* 0x0000003a4c04723c */ /* 0x040fe20000001804 */
[----:B------:R-:W5:Y:S05]  /*112f0*/  LDSM.16.MT88.4 R56, [R235+0xc800] ;  /* 0x00c80000eb38783b */ /* 0x000f6a0000004200 */
[----:B------:R-:W1:Y:S02]  /*11300*/  MUFU.EX2 R196, R196 ;  /* 0x000000c400c47308 */ /* 0x000e640000000800 */
[C---:B--2---:R-:W-:Y:S06]  /*11310*/  HMMA.16816.F32 R32, R76.reuse, R28, R32 ;  /* 0x0000001c4c20723c */ /* 0x044fec0000001820 */
[----:B------:R-:W-:Y:S02]  /*11320*/  MUFU.EX2 R189, R189 ;  /* 0x000000bd00bd7308 */ /* 0x000fe40000000800 */
[C---:B------:R-:W-:Y:S01]  /*11330*/  HMMA.16816.F32 R20, R76.reuse, R30, R20 ;  /* 0x0000001e4c14723c */ /* 0x040fe20000001814 */
[----:B------:R-:W2:Y:S05]  /*11340*/  LDSM.16.MT88.4 R28, [R234+0xc800] ;  /* 0x00c80000ea1c783b */ /* 0x000eaa0000004200 */
[----:B------:R-:W1:Y:S02]  /*11350*/  MUFU.EX2 R198, R198 ;  /* 0x000000c600c67308 */ /* 0x000e640000000800 */
[C---:B------:R-:W-:Y:S06]  /*11360*/  HMMA.16816.F32 R60, R76.reuse, R80, R60 ;  /* 0x000000504c3c723c */ /* 0x040fec000000183c */
[----:B------:R-:W-:Y:S02]  /*11370*/  MUFU.EX2 R197, R197 ;  /* 0x000000c500c57308 */ /* 0x000fe40000000800 */
[----:B------:R-:W-:Y:S01]  /*11380*/  HMMA.16816.F32 R8, R76, R82, R8 ;  /* 0x000000524c08723c */ /* 0x000fe20000001808 */
[----:B------:R-:W1:Y:S05]  /*11390*/  LDSM.16.MT88.4 R80, [R233+0xc800] ;  /* 0x00c80000e950783b */ /* 0x000e6a0000004200 */
[----:B------:R-:W-:Y:S01]  /*113a0*/  MUFU.EX2 R202, R202 ;  /* 0x000000ca00ca7308 */ /* 0x000fe20000000800 */
[----:B----4-:R-:W-:-:S02]  /*113b0*/  F2FP.PACK_AB R76, R162, R55 ;  /* 0x00000037a24c723e */ /* 0x010fc400000000ff */
[----:B------:R-:W-:Y:S02]  /*113c0*/  F2FP.PACK_AB R77, R188, R163 ;  /* 0x000000a3bc4d723e */ /* 0x000fe400000000ff */
[----:B------:R-:W-:Y:S02]  /*113d0*/  F2FP.PACK_AB R78, R186, R159 ;  /* 0x0000009fba4e723e */ /* 0x000fe400000000ff */
[----:B------:R-:W-:Y:S01]  /*113e0*/  F2FP.PACK_AB R79, R193, R190 ;  /* 0x000000bec14f723e */ /* 0x000fe200000000ff */
[----:B------:R-:W-:Y:S06]  /*113f0*/  MUFU.EX2 R199, R199 ;  /* 0x000000c700c77308 */ /* 0x000fec0000000800 */
[C---:B---3--:R-:W-:Y:S02]  /*11400*/  HMMA.16816.F32 R12, R76.reuse, R44, R12 ;  /* 0x0000002c4c0c723c */ /* 0x048fe4000000180c */
[----:B------:R-:W-:Y:S06]  /*11410*/  MUFU.EX2 R204, R204 ;  /* 0x000000cc00cc7308 */ /* 0x000fec0000000800 */
[C---:B------:R-:W-:Y:S01]  /*11420*/  HMMA.16816.F32 R16, R76.reuse, R46, R16 ;  /* 0x0000002e4c10723c */ /* 0x040fe20000001810 */
[----:B------:R-:W3:Y:S01]  /*11430*/  LDSM.16.MT88.4 R44, [R237+0xd000] ;  /* 0x00d00000ed2c783b */ /* 0x000ee20000004200 */
[----:B------:R-:W-:Y:S06]  /*11440*/  MUFU.EX2 R91, R91 ;  /* 0x0000005b005b7308 */ /* 0x000fec0000000800 */
[C---:B-----5:R-:W-:Y:S02]  /*11450*/  HMMA.16816.F32 R24, R76.reuse, R56, R24 ;  /* 0x000000384c18723c */ /* 0x060fe40000001818 */
[----:B------:R-:W-:Y:S06]  /*11460*/  MUFU.EX2 R206, R206 ;  /* 0x000000ce00ce7308 */ /* 0x000fec0000000800 */
[C---:B------:R-:W-:Y:S01]  /*11470*/  HMMA.16816.F32 R4, R76.reuse, R58, R4 ;  /* 0x0000003a4c04723c */ /* 0x040fe20000001804 */
[----:B------:R-:W4:Y:S01]  /*11480*/  LDSM.16.MT88.4 R56, [R235+0xd000] ;  /* 0x00d00000eb38783b */ /* 0x000f220000004200 */
        /* <DEDUP_REMOVED lines=8> */
[----:B------:R-:W-:Y:S01]  /*11510*/  HMMA.16816.F32 R8, R76, R82, R8 ;  /* 0x000000524c08723c */ /* 0x000fe20000001808 */
[----:B------:R-:W1:Y:S01]  /*11520*/  LDSM.16.MT88.4 R80, [R233+0xd000] ;  /* 0x00d00000e950783b */ /* 0x000e620000004200 */
[----:B------:R-:W-:Y:S05]  /*11530*/  MUFU.EX2 R96, R96 ;  /* 0x0000006000607308 */ /* 0x000fea0000000800 */
[----:B------:R-:W-:-:S02]  /*11540*/  F2FP.PACK_AB R76, R195, R192 ;  /* 0x000000c0c34c723e */ /* 0x000fc400000000ff */
[----:B------:R-:W-:Y:S01]  /*11550*/  F2FP.PACK_AB R77, R196, R187 ;  /* 0x000000bbc44d723e */ /* 0x000fe200000000ff */
[----:B------:R-:W-:Y:S01]  /*11560*/  MUFU.EX2 R99, R99 ;  /* 0x0000006300637308 */ /* 0x000fe20000000800 */
[----:B------:R-:W-:Y:S02]  /*11570*/  F2FP.PACK_AB R78, R194, R191 ;  /* 0x000000bfc24e723e */ /* 0x000fe400000000ff */
[----:B------:R-:W-:-:S05]  /*11580*/  F2FP.PACK_AB R79, R198, R189 ;  /* 0x000000bdc64f723e */ /* 0x000fca00000000ff */
[----:B------:R-:W-:Y:S02]  /*11590*/  MUFU.EX2 R88, R88 ;  /* 0x0000005800587308 */ /* 0x000fe40000000800 */
[C---:B---3--:R-:W-:Y:S06]  /*115a0*/  HMMA.16816.F32 R12, R76.reuse, R44, R12 ;  /* 0x0000002c4c0c723c */ /* 0x048fec000000180c */
[----:B------:R-:W-:Y:S02]  /*115b0*/  MUFU.EX2 R95, R95 ;  /* 0x0000005f005f7308 */ /* 0x000fe40000000800 */
[C---:B------:R-:W-:Y:S01]  /*115c0*/  HMMA.16816.F32 R16, R76.reuse, R46, R16 ;  /* 0x0000002e4c10723c */ /* 0x040fe20000001810 */
[----:B------:R-:W3:Y:S05]  /*115d0*/  LDSM.16.MT88.4 R44, [R237+0xd800] ;  /* 0x00d80000ed2c783b */ /* 0x000eea0000004200 */
[----:B------:R-:W-:Y:S02]  /*115e0*/  MUFU.EX2 R97, R97 ;  /* 0x0000006100617308 */ /* 0x000fe40000000800 */
[C---:B----4-:R-:W-:Y:S06]  /*115f0*/  HMMA.16816.F32 R24, R76.reuse, R56, R24 ;  /* 0x000000384c18723c */ /* 0x050fec0000001818 */
[----:B------:R-:W-:Y:S02]  /*11600*/  MUFU.EX2 R90, R90 ;  /* 0x0000005a005a7308 */ /* 0x000fe40000000800 */
[C---:B------:R-:W-:Y:S01]  /*11610*/  HMMA.16816.F32 R4, R76.reuse, R58, R4 ;  /* 0x0000003a4c04723c */ /* 0x040fe20000001804 */
[----:B------:R-:W4:Y:S05]  /*11620*/  LDSM.16.MT88.4 R56, [R235+0xd800] ;  /* 0x00d80000eb38783b */ /* 0x000f2a0000004200 */
[----:B------:R-:W-:Y:S02]  /*11630*/  MUFU.EX2 R100, R100 ;  /* 0x0000006400647308 */ /* 0x000fe40000000800 */
[C---:B--2---:R-:W-:Y:S06]  /*11640*/  HMMA.16816.F32 R32, R76.reuse, R28, R32 ;  /* 0x0000001c4c20723c */ /* 0x044fec0000001820 */
[----:B------:R-:W2:Y:S02]  /*11650*/  MUFU.EX2 R205, R205 ;  /* 0x000000cd00cd7308 */ /* 0x000ea40000000800 */
[C---:B------:R-:W-:Y:S01]  /*11660*/  HMMA.16816.F32 R20, R76.reuse, R30, R20 ;  /* 0x0000001e4c14723c */ /* 0x040fe20000001814 */
[----:B------:R-:W5:Y:S05]  /*11670*/  LDSM.16.MT88.4 R28, [R234+0xd800] ;  /* 0x00d80000ea1c783b */ /* 0x000f6a0000004200 */
[----:B------:R-:W-:Y:S02]  /*11680*/  MUFU.EX2 R92, R92 ;  /* 0x0000005c005c7308 */ /* 0x000fe40000000800 */
[C---:B-1----:R-:W-:Y:S06]  /*11690*/  HMMA.16816.F32 R60, R76.reuse, R80, R60 ;  /* 0x000000504c3c723c */ /* 0x042fec000000183c */
[----:B------:R-:W1:Y:S01]  /*116a0*/  MUFU.EX2 R207, R207 ;  /* 0x000000cf00cf7308 */ /* 0x000e620000000800 */
[----:B--2---:R-:W-:Y:S01]  /*116b0*/  F2FP.PACK_AB R72, R205, R100 ;  /* 0x00000064cd48723e */ /* 0x004fe200000000ff */
[----:B------:R-:W-:Y:S01]  /*116c0*/  HMMA.16816.F32 R8, R76, R82, R8 ;  /* 0x000000524c08723c */ /* 0x000fe20000001808 */
[----:B------:R-:W2:Y:S05]  /*116d0*/  LDSM.16.MT88.4 R80, [R233+0xd800] ;  /* 0x00d80000e950783b */ /* 0x000eaa0000004200 */
[----:B------:R-:W-:Y:S01]  /*116e0*/  MUFU.EX2 R102, R102 ;  /* 0x0000006600667308 */ /* 0x000fe20000000800 */
[----:B------:R-:W-:-:S02]  /*116f0*/  F2FP.PACK_AB R76, R202, R197 ;  /* 0x000000c5ca4c723e */ /* 0x000fc400000000ff */
[----:B------:R-:W-:Y:S02]  /*11700*/  F2FP.PACK_AB R77, R206, R91 ;  /* 0x0000005bce4d723e */ /* 0x000fe400000000ff */
[----:B------:R-:W-:Y:S02]  /*11710*/  F2FP.PACK_AB R78, R204, R199 ;  /* 0x000000c7cc4e723e */ /* 0x000fe400000000ff */
[----:B------:R-:W-:Y:S01]  /*11720*/  F2FP.PACK_AB R79, R89, R84 ;  /* 0x00000054594f723e */ /* 0x000fe200000000ff */
[----:B------:R-:W4:Y:S01]  /*11730*/  MUFU.EX2 R93, R93 ;  /* 0x0000005d005d7308 */ /* 0x000f220000000800 */
[----:B-1----:R-:W-:-:S05]  /*11740*/  F2FP.PACK_AB R74, R207, R92 ;  /* 0x0000005ccf4a723e */ /* 0x002fca00000000ff */
[C---:B---3--:R-:W-:Y:S02]  /*11750*/  HMMA.16816.F32 R12, R76.reuse, R44, R12 ;  /* 0x0000002c4c0c723c */ /* 0x048fe4000000180c */
[----:B------:R-:W-:Y:S06]  /*11760*/  MUFU.EX2 R103, R103 ;  /* 0x0000006700677308 */ /* 0x000fec0000000800 */
[----:B------:R-:W-:Y:S01]  /*11770*/  HMMA.16816.F32 R16, R76, R46, R16 ;  /* 0x0000002e4c10723c */ /* 0x000fe20000001810 */
[----:B------:R-:W1:Y:S01]  /*11780*/  LDSM.16.MT88.4 R44, [R237+0xe000] ;  /* 0x00e00000ed2c783b */ /* 0x000e620000004200 */
[----:B------:R-:W3:Y:S01]  /*11790*/  MUFU.EX2 R104, R104 ;  /* 0x0000006800687308 */ /* 0x000ee20000000800 */
[----:B----4-:R-:W-:-:S05]  /*117a0*/  F2FP.PACK_AB R73, R93, R102 ;  /* 0x000000665d49723e */ /* 0x010fca00000000ff */
[C---:B------:R-:W-:Y:S02]  /*117b0*/  HMMA.16816.F32 R24, R76.reuse, R56, R24 ;  /* 0x000000384c18723c */ /* 0x040fe40000001818 */
[----:B------:R-:W-:Y:S06]  /*117c0*/  MUFU.EX2 R106, R106 ;  /* 0x0000006a006a7308 */ /* 0x000fec0000000800 */
[C---:B------:R-:W-:Y:S01]  /*117d0*/  HMMA.16816.F32 R4, R76.reuse, R58, R4 ;  /* 0x0000003a4c04723c */ /* 0x040fe20000001804 */
[----:B------:R-:W4:Y:S01]  /*117e0*/  LDSM.16.MT88.4 R56, [R235+0xe000] ;  /* 0x00e00000eb38783b */ /* 0x000f220000004200 */
[----:B---3--:R-:W-:Y:S01]  /*117f0*/  F2FP.PACK_AB R75, R104, R103 ;  /* 0x00000067684b723e */ /* 0x008fe200000000ff */
[----:B------:R-:W3:Y:S05]  /*11800*/  MUFU.EX2 R107, R107 ;  /* 0x0000006b006b7308 */ /* 0x000eea0000000800 */
[C---:B-----5:R-:W-:Y:S03]  /*11810*/  HMMA.16816.F32 R32, R76.reuse, R28, R32 ;  /* 0x0000001c4c20723c */ /* 0x060fe60000001820 */
[----:B------:R-:W-:Y:S05]  /*11820*/  MUFU.EX2 R86, R86 ;  /* 0x0000005600567308 */ /* 0x000fea0000000800 */
[C---:B------:R-:W-:Y:S01]  /*11830*/  HMMA.16816.F32 R20, R76.reuse, R30, R20 ;  /* 0x0000001e4c14723c */ /* 0x040fe20000001814 */
[----:B------:R-:W5:Y:S01]  /*11840*/  LDSM.16.MT88.4 R28, [R234+0xe000] ;  /* 0x00e00000ea1c783b */ /* 0x000f620000004200 */
[----:B---3--:R-:W-:Y:S01]  /*11850*/  F2FP.PACK_AB R65, R107, R106 ;  /* 0x0000006a6b41723e */ /* 0x008fe200000000ff */
[----:B------:R-:W-:Y:S05]  /*11860*/  MUFU.EX2 R2, R2 ;  /* 0x0000000200027308 */ /* 0x000fea0000000800 */
[C---:B--2---:R-:W-:Y:S03]  /*11870*/  HMMA.16816.F32 R60, R76.reuse, R80, R60 ;  /* 0x000000504c3c723c */ /* 0x044fe6000000183c */
[----:B------:R-:W-:Y:S05]  /*11880*/  MUFU.EX2 R0, R112 ;  /* 0x0000007000007308 */ /* 0x000fea0000000800 */
[----:B------:R-:W-:Y:S01]  /*11890*/  HMMA.16816.F32 R8, R76, R82, R8 ;  /* 0x000000524c08723c */ /* 0x000fe20000001808 */
[----:B------:R-:W2:Y:S06]  /*118a0*/  LDSM.16.MT88.4 R80, [R233+0xe000] ;  /* 0x00e00000e950783b */ /* 0x000eac0000004200 */
[----:B------:R-:W-:-:S02]  /*118b0*/  F2FP.PACK_AB R76, R203, R94 ;  /* 0x0000005ecb4c723e */ /* 0x000fc400000000ff */
[----:B------:R-:W-:Y:S02]  /*118c0*/  F2FP.PACK_AB R77, R95, R88 ;  /* 0x000000585f4d723e */ /* 0x000fe400000000ff */
[----:B------:R-:W-:Y:S02]  /*118d0*/  F2FP.PACK_AB R78, R99, R96 ;  /* 0x00000060634e723e */ /* 0x000fe400000000ff */
[----:B------:R-:W-:-:S07]  /*118e0*/  F2FP.PACK_AB R79, R90, R97 ;  /* 0x000000615a4f723e */ /* 0x000fce00000000ff */
[C---:B-1----:R-:W-:Y:S08]  /*118f0*/  HMMA.16816.F32 R12, R76.reuse, R44, R12 ;  /* 0x0000002c4c0c723c */ /* 0x042ff0000000180c */
[C---:B------:R-:W-:Y:S01]  /*11900*/  HMMA.16816.F32 R16, R76.reuse, R46, R16 ;  /* 0x0000002e4c10723c */ /* 0x040fe20000001810 */
[----:B------:R-:W1:Y:S07]  /*11910*/  LDSM.16.MT88.4 R44, [R237+0xe800] ;  /* 0x00e80000ed2c783b */ /* 0x000e6e0000004200 */
[C---:B----4-:R-:W-:Y:S08]  /*11920*/  HMMA.16816.F32 R24, R76.reuse, R56, R24 ;  /* 0x000000384c18723c */ /* 0x050ff00000001818 */
[C---:B------:R-:W-:Y:S01]  /*11930*/  HMMA.16816.F32 R4, R76.reuse, R58, R4 ;  /* 0x0000003a4c04723c */ /* 0x040fe20000001804 */
[----:B------:R-:W3:Y:S07]  /*11940*/  LDSM.16.MT88.4 R56, [R235+0xe800] ;  /* 0x00e80000eb38783b */ /* 0x000eee0000004200 */
[C---:B-----5:R-:W-:Y:S08]  /*11950*/  HMMA.16816.F32 R32, R76.reuse, R28, R32 ;  /* 0x0000001c4c20723c */ /* 0x060ff00000001820 */
[C---:B------:R-:W-:Y:S01]  /*11960*/  HMMA.16816.F32 R20, R76.reuse, R30, R20 ;  /* 0x0000001e4c14723c */ /* 0x040fe20000001814 */
[----:B------:R-:W4:Y:S07]  /*11970*/  LDSM.16.MT88.4 R28, [R234+0xe800] ;  /* 0x00e80000ea1c783b */ /* 0x000f2e0000004200 */
[C---:B--2---:R-:W-:Y:S07]  /*11980*/  HMMA.16816.F32 R60, R76.reuse, R80, R60 ;  /* 0x000000504c3c723c */ /* 0x044fee000000183c */
[--C-:B------:R-:W-:Y:S01]  /*11990*/  FFMA.FTZ R80, R109, c[0x0][0x23c], -R180.reuse ;  /* 0x00008f006d507a23 */ /* 0x100fe200000108b4 */
[----:B------:R-:W-:Y:S01]  /*119a0*/  HMMA.16816.F32 R8, R76, R82, R8 ;  /* 0x000000524c08723c */ /* 0x000fe20000001808 */
[----:B------:R-:W2:Y:S01]  /*119b0*/  LDSM.16.MT88.4 R76, [R233+0xe800] ;  /* 0x00e80000e94c783b */ /* 0x000ea20000004200 */
[----:B------:R-:W-:-:S02]  /*119c0*/  FFMA.FTZ R81, R64, c[0x0][0x23c], -R180 ;  /* 0x00008f0040517a23 */ /* 0x000fc400000108b4 */
[----:B------:R-:W-:Y:S01]  /*119d0*/  FFMA.FTZ R109, R52, c[0x0][0x23c], -R130 ;  /* 0x00008f00346d7a23 */ /* 0x000fe20000010882 */
[----:B------:R-:W-:Y:S01]  /*119e0*/  MUFU.EX2 R80, R80 ;  /* 0x0000005000507308 */ /* 0x000fe20000000800 */
[--C-:B------:R-:W-:Y:S02]  /*119f0*/  FFMA.FTZ R52, R167, c[0x0][0x23c], -R180.reuse ;  /* 0x00008f00a7347a23 */ /* 0x100fe400000108b4 */
[C---:B-1----:R-:W-:Y:S01]  /*11a00*/  HMMA.16816.F32 R12, R72.reuse, R44, R12 ;  /* 0x0000002c480c723c */ /* 0x042fe2000000180c */
[--C-:B------:R-:W-:Y:S02]  /*11a10*/  FFMA.FTZ R82, R165, c[0x0][0x23c], -R180.reuse ;  /* 0x00008f00a5527a23 */ /* 0x100fe400000108b4 */
[----:B------:R-:W-:Y:S02]  /*11a20*/  FFMA.FTZ R83, R70, c[0x0][0x23c], -R180 ;  /* 0x00008f0046537a23 */ /* 0x000fe400000108b4 */
[----:B------:R-:W1:Y:S01]  /*11a30*/  MUFU.EX2 R81, R81 ;  /* 0x0000005100517308 */ /* 0x000e620000000800 */
[----:B------:R-:W-:Y:S02]  /*11a40*/  LDSM.16.MT88.4 R68, [R233+0xf000] ;  /* 0x00f00000e944783b */ /* 0x000fe40000004200 */
[C---:B------:R-:W-:Y:S02]  /*11a50*/  HMMA.16816.F32 R16, R72.reuse, R46, R16 ;  /* 0x0000002e4810723c */ /* 0x040fe40000001810 */
[----:B------:R-:W5:Y:S03]  /*11a60*/  LDSM.16.MT88.4 R44, [R237+0xf000] ;  /* 0x00f00000ed2c783b */ /* 0x000f660000004200 */
[----:B------:R-:W-:Y:S03]  /*11a70*/  MUFU.EX2 R82, R82 ;  /* 0x0000005200527308 */ /* 0x000fe60000000800 */
[----:B---3--:R-:W-:Y:S05]  /*11a80*/  HMMA.16816.F32 R24, R72, R56, R24 ;  /* 0x000000384818723c */ /* 0x008fea0000001818 */
[----:B------:R-:W3:Y:S01]  /*11a90*/  MUFU.EX2 R83, R83 ;  /* 0x0000005300537308 */ /* 0x000ee20000000800 */
[----:B-1----:R-:W-:-:S02]  /*11aa0*/  F2FP.PACK_AB R64, R81, R80 ;  /* 0x000000505140723e */ /* 0x002fc400000000ff */
[C---:B------:R-:W-:Y:S01]  /*11ab0*/  HMMA.16816.F32 R4, R72.reuse, R58, R4 ;  /* 0x0000003a4804723c */ /* 0x040fe20000001804 */
[----:B------:R-:W1:Y:S04]  /*11ac0*/  LDSM.16.MT88.4 R56, [R235+0xf000] ;  /* 0x00f00000eb38783b */ /* 0x000e680000004200 */
[----:B------:R-:W2:Y:S03]  /*11ad0*/  MUFU.EX2 R109, R109 ;  /* 0x0000006d006d7308 */ /* 0x000ea60000000800 */
[----:B----4-:R-:W-:Y:S01]  /*11ae0*/  HMMA.16816.F32 R32, R72, R28, R32 ;  /* 0x0000001c4820723c */ /* 0x010fe20000001820 */
[----:B---3--:R-:W-:-:S04]  /*11af0*/  F2FP.PACK_AB R66, R83, R82 ;  /* 0x000000525342723e */ /* 0x008fc800000000ff */
[----:B------:R-:W-:Y:S03]  /*11b00*/  MUFU.EX2 R52, R52 ;  /* 0x0000003400347308 */ /* 0x000fe60000000800 */
[----:B------:R-:W-:Y:S01]  /*11b10*/  HMMA.16816.F32 R20, R72, R30, R20 ;  /* 0x0000001e4814723c */ /* 0x000fe20000001814 */
[----:B------:R-:W3:Y:S01]  /*11b20*/  LDSM.16.MT88.4 R28, [R234+0xf000] ;  /* 0x00f00000ea1c783b */ /* 0x000ee20000004200 */
[----:B--2---:R-:W-:-:S06]  /*11b30*/  F2FP.PACK_AB R67, R109, R86 ;  /* 0x000000566d43723e */ /* 0x004fcc00000000ff */
[C---:B------:R-:W-:Y:S07]  /*11b40*/  HMMA.16816.F32 R60, R72.reuse, R76, R60 ;  /* 0x0000004c483c723c */ /* 0x040fee000000183c */
[----:B------:R-:W-:Y:S01]  /*11b50*/  FFMA.FTZ R77, R108, c[0x0][0x23c], -R130 ;  /* 0x00008f006c4d7a23 */ /* 0x000fe20000010882 */
[----:B------:R-:W-:Y:S05]  /*11b60*/  HMMA.16816.F32 R8, R72, R78, R8 ;  /* 0x0000004e4808723c */ /* 0x000fea0000001808 */
[----:B------:R-:W-:Y:S02]  /*11b70*/  MUFU.EX2 R77, R77 ;  /* 0x0000004d004d7308 */ /* 0x000fe40000000800 */
[--C-:B------:R-:W-:Y:S01]  /*11b80*/  FFMA.FTZ R75, R40, c[0x0][0x23c], -R180.reuse ;  /* 0x00008f00284b7a23 */ /* 0x100fe200000108b4 */
[----:B-----5:R-:W-:Y:S01]  /*11b90*/  HMMA.16816.F32 R12, R64, R44, R12 ;  /* 0x0000002c400c723c */ /* 0x020fe2000000180c */
[----:B------:R-:W2:Y:S01]  /*11ba0*/  LDSM.16.MT88.4 R40, [R237+0xf800] ;  /* 0x00f80000ed28783b */ /* 0x000ea20000004200 */
[----:B------:R-:W-:-:S02]  /*11bb0*/  FFMA.FTZ R73, R48, c[0x0][0x23c], -R180 ;  /* 0x00008f0030497a23 */ /* 0x000fc400000108b4 */
[----:B------:R-:W-:Y:S01]  /*11bc0*/  FFMA.FTZ R72, R171, c[0x0][0x23c], -R180 ;  /* 0x00008f00ab487a23 */ /* 0x000fe200000108b4 */
[----:B------:R-:W-:Y:S01]  /*11bd0*/  MUFU.EX2 R75, R75 ;  /* 0x0000004b004b7308 */ /* 0x000fe20000000800 */
[----:B------:R-:W-:Y:S02]  /*11be0*/  FFMA.FTZ R79, R87, c[0x0][0x23c], -R130 ;  /* 0x00008f00574f7a23 */ /* 0x000fe40000010882 */
[----:B------:R-:W-:Y:S01]  /*11bf0*/  HMMA.16816.F32 R16, R64, R46, R16 ;  /* 0x0000002e4010723c */ /* 0x000fe20000001810 */
[----:B------:R-:W4:Y:S01]  /*11c00*/  LDSM.16.MT88.4 R44, [R235+0xf800] ;  /* 0x00f80000eb2c783b */ /* 0x000f220000004200 */
[----:B------:R-:W-:Y:S02]  /*11c10*/  FADD.FTZ R87, R3, R148 ;  /* 0x0000009403577221 */ /* 0x000fe40000010000 */
[----:B------:R-:W-:Y:S01]  /*11c20*/  FFMA.FTZ R74, R125, c[0x0][0x23c], -R180 ;  /* 0x00008f007d4a7a23 */ /* 0x000fe200000108b4 */
[----:B------:R-:W5:Y:S01]  /*11c30*/  MUFU.EX2 R73, R73 ;  /* 0x0000004900497308 */ /* 0x000f620000000800 */
[----:B------:R-:W-:-:S02]  /*11c40*/  FADD.FTZ R76, R150, R87 ;  /* 0x00000057964c7221 */ /* 0x000fc40000010000 */
[----:B-1----:R-:W-:Y:S02]  /*11c50*/  HMMA.16816.F32 R24, R64, R56, R24 ;  /* 0x000000384018723c */ /* 0x002fe40000001818 */
[----:B------:R-:W-:-:S03]  /*11c60*/  FADD.FTZ R76, R151, R76 ;  /* 0x0000004c974c7221 */ /* 0x000fc60000010000 */
[----:B------:R-:W1:Y:S01]  /*11c70*/  MUFU.EX2 R72, R72 ;  /* 0x0000004800487308 */ /* 0x000e620000000800 */
[----:B------:R-:W-:Y:S02]  /*11c80*/  FADD.FTZ R155, R155, R76 ;  /* 0x0000004c9b9b7221 */ /* 0x000fe40000010000 */
[C---:B------:R-:W-:Y:S01]  /*11c90*/  HMMA.16816.F32 R4, R64.reuse, R58, R4 ;  /* 0x0000003a4004723c */ /* 0x040fe20000001804 */
[--C-:B------:R-:W-:Y:S02]  /*11ca0*/  FFMA.FTZ R56, R169, c[0x0][0x23c], -R130.reuse ;  /* 0x00008f00a9387a23 */ /* 0x100fe40000010882 */
[--C-:B------:R-:W-:Y:S02]  /*11cb0*/  FFMA.FTZ R57, R50, c[0x0][0x23c], -R130.reuse ;  /* 0x00008f0032397a23 */ /* 0x100fe40000010882 */
[----:B------:R-:W-:Y:S01]  /*11cc0*/  LDSM.16.MT88.4 R48, [R233+0xf800] ;  /* 0x00f80000e930783b */ /* 0x000fe20000004200 */
[----:B------:R-:W-:Y:S01]  /*11cd0*/  MUFU.EX2 R79, R79 ;  /* 0x0000004f004f7308 */ /* 0x000fe20000000800 */
[--C-:B------:R-:W-:Y:S01]  /*11ce0*/  FFMA.FTZ R58, R173, c[0x0][0x23c], -R130.reuse ;  /* 0x00008f00ad3a7a23 */ /* 0x100fe20000010882 */
[----:B---3--:R-:W-:Y:S01]  /*11cf0*/  HMMA.16816.F32 R32, R64, R28, R32 ;  /* 0x0000001c4020723c */ /* 0x008fe20000001820 */
[----:B------:R-:W-:Y:S01]  /*11d00*/  FFMA.FTZ R59, R36, c[0x0][0x23c], -R130 ;  /* 0x00008f00243b7a23 */ /* 0x000fe20000010882 */
[----:B-----5:R-:W-:Y:S01]  /*11d10*/  F2FP.PACK_AB R36, R73, R52 ;  /* 0x000000344924723e */ /* 0x020fe200000000ff */
[----:B------:R-:W-:Y:S01]  /*11d20*/  FADD.FTZ R158, R158, R155 ;  /* 0x0000009b9e9e7221 */ /* 0x000fe20000010000 */
[----:B-1----:R-:W-:-:S02]  /*11d30*/  F2FP.PACK_AB R38, R75, R72 ;  /* 0x000000484b26723e */ /* 0x002fc400000000ff */
[----:B------:R-:W-:Y:S01]  /*11d40*/  MUFU.EX2 R56, R56 ;  /* 0x0000003800387308 */ /* 0x000fe20000000800 */
[----:B------:R-:W-:Y:S01]  /*11d50*/  FADD.FTZ R157, R157, R158 ;  /* 0x0000009e9d9d7221 */ /* 0x000fe20000010000 */
[C---:B------:R-:W-:Y:S01]  /*11d60*/  HMMA.16816.F32 R20, R64.reuse, R30, R20 ;  /* 0x0000001e4014723c */ /* 0x040fe20000001814 */
[----:B------:R-:W1:Y:S01]  /*11d70*/  LDSM.16.MT88.4 R28, [R234+0xf800] ;  /* 0x00f80000ea1c783b */ /* 0x000e620000004200 */
[--C-:B------:R-:W-:Y:S02]  /*11d80*/  FFMA.FTZ R76, R115, c[0x0][0x23c], -R130.reuse ;  /* 0x00008f00734c7a23 */ /* 0x100fe40000010882 */
[----:B------:R-:W-:Y:S02]  /*11d90*/  FADD.FTZ R160, R160, R157 ;  /* 0x0000009da0a07221 */ /* 0x000fe40000010000 */
[----:B------:R-:W3:Y:S02]  /*11da0*/  MUFU.EX2 R57, R57 ;  /* 0x0000003900397308 */ /* 0x000ee40000000800 */
[C---:B------:R-:W-:Y:S06]  /*11db0*/  HMMA.16816.F32 R60, R64.reuse, R68, R60 ;  /* 0x00000044403c723c */ /* 0x040fec000000183c */
[----:B------:R-:W-:Y:S01]  /*11dc0*/  MUFU.EX2 R58, R58 ;  /* 0x0000003a003a7308 */ /* 0x000fe20000000800 */
[--C-:B------:R-:W-:Y:S01]  /*11dd0*/  FFMA.FTZ R69, R85, c[0x0][0x23c], -R130.reuse ;  /* 0x00008f0055457a23 */ /* 0x100fe20000010882 */
[----:B------:R-:W-:Y:S01]  /*11de0*/  HMMA.16816.F32 R8, R64, R70, R8 ;  /* 0x000000464008723c */ /* 0x000fe20000001808 */
[----:B------:R-:W-:-:S02]  /*11df0*/  FFMA.FTZ R68, R174, c[0x0][0x23c], -R130 ;  /* 0x00008f00ae447a23 */ /* 0x000fc40000010882 */
[----:B------:R-:W-:-:S03]  /*11e00*/  FFMA.FTZ R85, R129, c[0x0][0x23c], -R180 ;  /* 0x00008f0081557a23 */ /* 0x000fc600000108b4 */
[----:B------:R-:W5:Y:S01]  /*11e10*/  MUFU.EX2 R59, R59 ;  /* 0x0000003b003b7308 */ /* 0x000f620000000800 */
[----:B---3--:R-:W-:Y:S01]  /*11e20*/  F2FP.PACK_AB R37, R57, R56 ;  /* 0x000000383925723e */ /* 0x008fe200000000ff */
[--C-:B------:R-:W-:Y:S02]  /*11e30*/  FFMA.FTZ R65, R54, c[0x0][0x23c], -R180.reuse ;  /* 0x00008f0036417a23 */ /* 0x100fe400000108b4 */
[--C-:B------:R-:W-:Y:S02]  /*11e40*/  FFMA.FTZ R54, R172, c[0x0][0x23c], -R180.reuse ;  /* 0x00008f00ac367a23 */ /* 0x100fe400000108b4 */
[----:B------:R-:W-:Y:S02]  /*11e50*/  FFMA.FTZ R67, R98, c[0x0][0x23c], -R180 ;  /* 0x00008f0062437a23 */ /* 0x000fe400000108b4 */
[--C-:B------:R-:W-:Y:S01]  /*11e60*/  FFMA.FTZ R66, R178, c[0x0][0x23c], -R130.reuse ;  /* 0x00008f00b2427a23 */ /* 0x100fe20000010882 */
[----:B------:R-:W-:Y:S01]  /*11e70*/  MUFU.EX2 R64, R175 ;  /* 0x000000af00407308 */ /* 0x000fe20000000800 */
[----:B------:R-:W-:-:S02]  /*11e80*/  FFMA.FTZ R71, R101, c[0x0][0x23c], -R130 ;  /* 0x00008f0065477a23 */ /* 0x000fc40000010882 */
[----:B------:R-:W-:Y:S01]  /*11e90*/  FFMA.FTZ R70, R114, c[0x0][0x23c], -R180 ;  /* 0x00008f0072467a23 */ /* 0x000fe200000108b4 */
[----:B-----5:R-:W-:-:S04]  /*11ea0*/  F2FP.PACK_AB R39, R59, R58 ;  /* 0x0000003a3b27723e */ /* 0x020fc800000000ff */
[----:B------:R-:W3:Y:S03]  /*11eb0*/  MUFU.EX2 R65, R65 ;  /* 0x0000004100417308 */ /* 0x000ee60000000800 */
[C---:B--2---:R-:W-:Y:S05]  /*11ec0*/  HMMA.16816.F32 R12, R36.reuse, R40, R12 ;  /* 0x00000028240c723c */ /* 0x044fea000000180c */
[----:B------:R-:W-:Y:S03]  /*11ed0*/  MUFU.EX2 R54, R54 ;  /* 0x0000003600367308 */ /* 0x000fe60000000800 */
[C---:B------:R-:W-:Y:S01]  /*11ee0*/  HMMA.16816.F32 R16, R36.reuse, R42, R16 ;  /* 0x0000002a2410723c */ /* 0x040fe20000001810 */
[----:B------:R-:W2:Y:S04]  /*11ef0*/  LDSM.16.MT88.4 R40, [R237+0x10000] ;  /* 0x01000000ed28783b */ /* 0x000ea80000004200 */
[----:B------:R-:W-:Y:S03]  /*11f00*/  MUFU.EX2 R67, R67 ;  /* 0x0000004300437308 */ /* 0x000fe60000000800 */
[C---:B----4-:R-:W-:Y:S05]  /*11f10*/  HMMA.16816.F32 R24, R36.reuse, R44, R24 ;  /* 0x0000002c2418723c */ /* 0x050fea0000001818 */
[----:B------:R-:W-:Y:S03]  /*11f20*/  MUFU.EX2 R66, R66 ;  /* 0x0000004200427308 */ /* 0x000fe60000000800 */
[C---:B------:R-:W-:Y:S01]  /*11f30*/  HMMA.16816.F32 R4, R36.reuse, R46, R4 ;  /* 0x0000002e2404723c */ /* 0x040fe20000001804 */
[----:B------:R-:W4:Y:S04]  /*11f40*/  LDSM.16.MT88.4 R44, [R235+0x10000] ;  /* 0x01000000eb2c783b */ /* 0x000f280000004200 */
[----:B------:R-:W5:Y:S03]  /*11f50*/  MUFU.EX2 R69, R69 ;  /* 0x0000004500457308 */ /* 0x000f660000000800 */
[C---:B-1----:R-:W-:Y:S05]  /*11f60*/  HMMA.16816.F32 R32, R36.reuse, R28, R32 ;  /* 0x0000001c2420723c */ /* 0x042fea0000001820 */
[----:B------:R-:W-:Y:S03]  /*11f70*/  MUFU.EX2 R68, R68 ;  /* 0x0000004400447308 */ /* 0x000fe60000000800 */
[C---:B------:R-:W-:Y:S01]  /*11f80*/  HMMA.16816.F32 R20, R36.reuse, R30, R20 ;  /* 0x0000001e2414723c */ /* 0x040fe20000001814 */
[----:B------:R-:W1:Y:S04]  /*11f90*/  LDSM.16.MT88.4 R28, [R234+0x10000] ;  /* 0x01000000ea1c783b */ /* 0x000e680000004200 */
[----:B------:R-:W2:Y:S03]  /*11fa0*/  MUFU.EX2 R71, R71 ;  /* 0x0000004700477308 */ /* 0x000ea60000000800 */
[C---:B------:R-:W-:Y:S05]  /*11fb0*/  HMMA.16816.F32 R60, R36.reuse, R48, R60 ;  /* 0x00000030243c723c */ /* 0x040fea000000183c */
[----:B------:R-:W-:Y:S02]  /*11fc0*/  MUFU.EX2 R70, R70 ;  /* 0x0000004600467308 */ /* 0x000fe40000000800 */
[--C-:B------:R-:W-:Y:S01]  /*11fd0*/  FFMA.FTZ R48, R168, c[0x0][0x23c], -R180.reuse ;  /* 0x00008f00a8307a23 */ /* 0x100fe200000108b4 */
[----:B------:R-:W-:Y:S01]  /*11fe0*/  HMMA.16816.F32 R8, R36, R50, R8 ;  /* 0x000000322408723c */ /* 0x000fe20000001808 */
[----:B------:R-:W-:-:S04]  /*11ff0*/  FFMA.FTZ R49, R105, c[0x0][0x23c], -R180 ;  /* 0x00008f0069317a23 */ /* 0x000fc800000108b4 */
[----:B------:R-:W-:Y:S02]  /*12000*/  MUFU.EX2 R85, R85 ;  /* 0x0000005500557308 */ /* 0x000fe40000000800 */
[----:B---3--:R-:W-:Y:S01]  /*12010*/  F2FP.PACK_AB R36, R65, R64 ;  /* 0x000000404124723e */ /* 0x008fe200000000ff */
[--C-:B------:R-:W-:Y:S01]  /*12020*/  FFMA.FTZ R50, R164, c[0x0][0x23c], -R180.reuse ;  /* 0x00008f00a4327a23 */ /* 0x100fe200000108b4 */
[----:B-----5:R-:W-:Y:S01]  /*12030*/  F2FP.PACK_AB R37, R69, R66 ;  /* 0x000000424525723e */ /* 0x020fe200000000ff */
[----:B------:R-:W-:Y:S01]  /*12040*/  FFMA.FTZ R51, R111, c[0x0][0x23c], -R180 ;  /* 0x00008f006f337a23 */ /* 0x000fe200000108b4 */
[----:B------:R-:W-:Y:S02]  /*12050*/  F2FP.PACK_AB R38, R67, R54 ;  /* 0x000000364326723e */ /* 0x000fe400000000ff */
[----:B------:R-:W-:Y:S01]  /*12060*/  MUFU.EX2 R48, R48 ;  /* 0x0000003000307308 */ /* 0x000fe20000000800 */
[----:B--2---:R-:W-:-:S07]  /*12070*/  F2FP.PACK_AB R39, R71, R68 ;  /* 0x000000444727723e */ /* 0x004fce00000000ff */
[C---:B------:R-:W-:Y:S01]  /*12080*/  HMMA.16816.F32 R12, R36.reuse, R40, R12 ;  /* 0x00000028240c723c */ /* 0x040fe2000000180c */
[----:B------:R-:W2:Y:S07]  /*12090*/  MUFU.EX2 R49, R49 ;  /* 0x0000003100317308 */ /* 0x000eae0000000800 */
[C---:B------:R-:W-:Y:S01]  /*120a0*/  HMMA.16816.F32 R16, R36.reuse, R42, R16 ;  /* 0x0000002a2410723c */ /* 0x040fe20000001810 */
[----:B------:R-:W3:Y:S01]  /*120b0*/  LDSM.16.MT88.4 R40, [R233+0x10000] ;  /* 0x01000000e928783b */ /* 0x000ee20000004200 */
[----:B------:R-:W-:Y:S06]  /*120c0*/  MUFU.EX2 R50, R50 ;  /* 0x0000003200327308 */ /* 0x000fec0000000800 */
[C---:B----4-:R-:W-:Y:S02]  /*120d0*/  HMMA.16816.F32 R24, R36.reuse, R44, R24 ;  /* 0x0000002c2418723c */ /* 0x050fe40000001818 */
[----:B------:R-:W4:Y:S06]  /*120e0*/  MUFU.EX2 R51, R51 ;  /* 0x0000003300337308 */ /* 0x000f2c0000000800 */
[C---:B------:R-:W-:Y:S01]  /*120f0*/  HMMA.16816.F32 R4, R36.reuse, R46, R4 ;  /* 0x0000002e2404723c */ /* 0x040fe20000001804 */
[----:B------:R-:W5:Y:S01]  /*12100*/  LDSM.16.MT88.4 R44, [R237+0x10800] ;  /* 0x01080000ed2c783b */ /* 0x000f620000004200 */
[----:B------:R-:W-:Y:S06]  /*12110*/  MUFU.EX2 R3, R121 ;  /* 0x0000007900037308 */ /* 0x000fec0000000800 */
[C---:B-1----:R-:W-:Y:S02]  /*12120*/  HMMA.16816.F32 R32, R36.reuse, R28, R32 ;  /* 0x0000001c2420723c */ /* 0x042fe40000001820 */
[----:B------:R-:W-:Y:S06]  /*12130*/  MUFU.EX2 R74, R74 ;  /* 0x0000004a004a7308 */ /* 0x000fec0000000800 */
[C---:B------:R-:W-:Y:S01]  /*12140*/  HMMA.16816.F32 R20, R36.reuse, R30, R20 ;  /* 0x0000001e2414723c */ /* 0x040fe20000001814 */
[----:B------:R-:W1:Y:S01]  /*12150*/  LDSM.16.MT88.4 R28, [R235+0x10800] ;  /* 0x01080000eb1c783b */ /* 0x000e620000004200 */
[----:B------:R-:W-:Y:S06]  /*12160*/  MUFU.EX2 R76, R76 ;  /* 0x0000004c004c7308 */ /* 0x000fec0000000800 */
[C---:B---3--:R-:W-:Y:S07]  /*12170*/  HMMA.16816.F32 R60, R36.reuse, R40, R60 ;  /* 0x00000028243c723c */ /* 0x048fee000000183c */
[----:B--2---:R-:W-:Y:S01]  /*12180*/  F2FP.PACK_AB R40, R49, R48 ;  /* 0x000000303128723e */ /* 0x004fe200000000ff */
[----:B------:R-:W-:Y:S01]  /*12190*/  HMMA.16816.F32 R8, R36, R42, R8 ;  /* 0x0000002a2408723c */ /* 0x000fe20000001808 */
[----:B------:R-:W-:Y:S01]  /*121a0*/  F2FP.PACK_AB R41, R77, R2 ;  /* 0x000000024d29723e */ /* 0x000fe200000000ff */
[----:B------:R-:W2:Y:S05]  /*121b0*/  LDSM.16.MT88.4 R36, [R234+0x10800] ;  /* 0x01080000ea24783b */ /* 0x000eaa0000004200 */
[----:B----4-:R-:W-:-:S02]  /*121c0*/  F2FP.PACK_AB R42, R51, R50 ;  /* 0x00000032332a723e */ /* 0x010fc400000000ff */
[----:B------:R-:W-:-:S07]  /*121d0*/  F2FP.PACK_AB R43, R79, R0 ;  /* 0x000000004f2b723e */ /* 0x000fce00000000ff */
[C---:B-----5:R-:W-:Y:S07]  /*121e0*/  HMMA.16816.F32 R12, R40.reuse, R44, R12 ;  /* 0x0000002c280c723c */ /* 0x060fee000000180c */
[----:B------:R-:W-:Y:S01]  /*121f0*/  FADD.FTZ R45, R147, R138 ;  /* 0x0000008a932d7221 */ /* 0x000fe20000010000 */
[----:B------:R-:W-:Y:S01]  /*12200*/  HMMA.16816.F32 R16, R40, R46, R16 ;  /* 0x0000002e2810723c */ /* 0x000fe20000001810 */
[----:B------:R-:W-:Y:S02]  /*12210*/  LDSM.16.MT88.4 R136, [R235+0x11800] ;  /* 0x01180000eb88783b */ /* 0x000fe40000004200 */
[----:B------:R-:W-:-:S04]  /*12220*/  FADD.FTZ R45, R144, R45 ;  /* 0x0000002d902d7221 */ /* 0x000fc80000010000 */
[----:B------:R-:W-:Y:S01]  /*12230*/  FADD.FTZ R146, R146, R45 ;  /* 0x0000002d92927221 */ /* 0x000fe20000010000 */
[----:B-1----:R-:W-:Y:S01]  /*12240*/  HMMA.16816.F32 R24, R40, R28, R24 ;  /* 0x0000001c2818723c */ /* 0x002fe20000001818 */
[----:B------:R-:W1:Y:S02]  /*12250*/  LDSM.16.MT88.4 R44, [R233+0x10800] ;  /* 0x01080000e92c783b */ /* 0x000e640000004200 */
[----:B------:R-:W-:-:S04]  /*12260*/  FADD.FTZ R149, R149, R146 ;  /* 0x0000009295957221 */ /* 0x000fc80000010000 */
[----:B------:R-:W-:Y:S01]  /*12270*/  FADD.FTZ R152, R152, R149 ;  /* 0x0000009598987221 */ /* 0x000fe20000010000 */
[----:B------:R-:W-:Y:S01]  /*12280*/  HMMA.16816.F32 R4, R40, R30, R4 ;  /* 0x0000001e2804723c */ /* 0x000fe20000001804 */
[----:B------:R-:W3:Y:S02]  /*12290*/  LDSM.16.MT88.4 R28, [R237+0x11000] ;  /* 0x01100000ed1c783b */ /* 0x000ee40000004200 */
[----:B------:R-:W-:-:S04]  /*122a0*/  FADD.FTZ R153, R153, R152 ;  /* 0x0000009899997221 */ /* 0x000fc80000010000 */
[----:B------:R-:W-:Y:S01]  /*122b0*/  FADD.FTZ R78, R154, R153 ;  /* 0x000000999a4e7221 */ /* 0x000fe20000010000 */
[C---:B--2---:R-:W-:Y:S03]  /*122c0*/  HMMA.16816.F32 R32, R40.reuse, R36, R32 ;  /* 0x000000242820723c */ /* 0x044fe60000001820 */
[----:B------:R-:W-:Y:S02]  /*122d0*/  FADD.FTZ R78, R53, R78 ;  /* 0x0000004e354e7221 */ /* 0x000fe40000010000 */
[----:B------:R-:W2:Y:S02]  /*122e0*/  MUFU.EX2 R53, R131 ;  /* 0x0000008300357308 */ /* 0x000ea40000000800 */
[----:B------:R-:W-:Y:S01]  /*122f0*/  FADD.FTZ R37, R163, R160 ;  /* 0x000000a0a3257221 */ /* 0x000fe20000010000 */
[----:B------:R-:W-:Y:S01]  /*12300*/  HMMA.16816.F32 R20, R40, R38, R20 ;  /* 0x000000262814723c */ /* 0x000fe20000001814 */
[----:B------:R-:W-:-:S02]  /*12310*/  FADD.FTZ R55, R55, R78 ;  /* 0x0000004e37377221 */ /* 0x000fc40000010000 */
[----:B------:R-:W-:Y:S02]  /*12320*/  FADD.FTZ R37, R188, R37 ;  /* 0x00000025bc257221 */ /* 0x000fe40000010000 */
[----:B------:R-:W-:Y:S02]  /*12330*/  FFMA.FTZ R78, R127, c[0x0][0x23c], -R130 ;  /* 0x00008f007f4e7a23 */ /* 0x000fe40000010882 */
[----:B------:R-:W-:Y:S02]  /*12340*/  FADD.FTZ R162, R162, R55 ;  /* 0x00000037a2a27221 */ /* 0x000fe40000010000 */
[----:B------:R-:W-:Y:S01]  /*12350*/  FADD.FTZ R98, R190, R37 ;  /* 0x00000025be627221 */ /* 0x000fe20000010000 */
[----:B------:R-:W-:Y:S01]  /*12360*/  MUFU.EX2 R55, R126 ;  /* 0x0000007e00377308 */ /* 0x000fe20000000800 */
[----:B------:R-:W-:Y:S01]  /*12370*/  FADD.FTZ R87, R159, R162 ;  /* 0x000000a29f577221 */ /* 0x000fe20000010000 */
[----:B------:R-:W4:Y:S01]  /*12380*/  LDSM.16.MT88.4 R36, [R235+0x11000] ;  /* 0x01100000eb24783b */ /* 0x000f220000004200 */
[----:B------:R-:W-:-:S02]  /*12390*/  FADD.FTZ R98, R193, R98 ;  /* 0x00000062c1627221 */ /* 0x000fc40000010000 */
[----:B------:R-:W-:Y:S01]  /*123a0*/  FADD.FTZ R87, R186, R87 ;  /* 0x00000057ba577221 */ /* 0x000fe20000010000 */
[----:B------:R-:W-:Y:S01]  /*123b0*/  LDSM.16.MT88.4 R156, [R237+0x11800] ;  /* 0x01180000ed9c783b */ /* 0x000fe20000004200 */
[C---:B-1----:R-:W-:Y:S01]  /*123c0*/  HMMA.16816.F32 R60, R40.reuse, R44, R60 ;  /* 0x0000002c283c723c */ /* 0x042fe2000000183c */
[----:B------:R-:W1:Y:S01]  /*123d0*/  MUFU.EX2 R78, R78 ;  /* 0x0000004e004e7308 */ /* 0x000e620000000800 */
[----:B------:R-:W-:Y:S02]  /*123e0*/  FADD.FTZ R187, R187, R98 ;  /* 0x00000062bbbb7221 */ /* 0x000fe40000010000 */
[----:B------:R-:W-:Y:S02]  /*123f0*/  FFMA.FTZ R98, R113, c[0x0][0x23c], -R180 ;  /* 0x00008f0071627a23 */ /* 0x000fe400000108b4 */
[----:B------:R-:W-:Y:S01]  /*12400*/  FADD.FTZ R196, R196, R187 ;  /* 0x000000bbc4c47221 */ /* 0x000fe20000010000 */
[----:B--2---:R-:W-:Y:S01]  /*12410*/  F2FP.PACK_AB R45, R53, R76 ;  /* 0x0000004c352d723e */ /* 0x004fe200000000ff */
[----:B------:R-:W-:Y:S01]  /*12420*/  FADD.FTZ R44, R192, R87 ;  /* 0x00000057c02c7221 */ /* 0x000fe20000010000 */
[----:B------:R-:W-:Y:S01]  /*12430*/  HMMA.16816.F32 R8, R40, R46, R8 ;  /* 0x0000002e2808723c */ /* 0x000fe20000001808 */
[----:B------:R-:W-:Y:S01]  /*12440*/  FADD.FTZ R189, R189, R196 ;  /* 0x000000c4bdbd7221 */ /* 0x000fe20000010000 */
[----:B------:R-:W2:Y:S01]  /*12450*/  LDSM.16.MT88.4 R40, [R234+0x11000] ;  /* 0x01100000ea28783b */ /* 0x000ea20000004200 */
[----:B------:R-:W-:Y:S01]  /*12460*/  FADD.FTZ R44, R195, R44 ;  /* 0x0000002cc32c7221 */ /* 0x000fe20000010000 */
[----:B------:R-:W-:Y:S01]  /*12470*/  MUFU.EX2 R98, R98 ;  /* 0x0000006200627308 */ /* 0x000fe20000000800 */
[----:B------:R-:W-:-:S02]  /*12480*/  FADD.FTZ R198, R198, R189 ;  /* 0x000000bdc6c67221 */ /* 0x000fc40000010000 */
[----:B------:R-:W-:Y:S01]  /*12490*/  FADD.FTZ R191, R191, R44 ;  /* 0x0000002cbfbf7221 */ /* 0x000fe20000010000 */
[----:B------:R-:W-:Y:S01]  /*124a0*/  F2FP.PACK_AB R44, R85, R70 ;  /* 0x00000046552c723e */ /* 0x000fe200000000ff */
[----:B------:R-:W-:Y:S01]  /*124b0*/  FFMA.FTZ R87, R120, c[0x0][0x23c], -R180 ;  /* 0x00008f0078577a23 */ /* 0x000fe200000108b4 */
[----:B------:R-:W-:Y:S01]  /*124c0*/  F2FP.PACK_AB R46, R74, R3 ;  /* 0x000000034a2e723e */ /* 0x000fe200000000ff */
[----:B------:R-:W-:Y:S01]  /*124d0*/  FADD.FTZ R194, R194, R191 ;  /* 0x000000bfc2c27221 */ /* 0x000fe20000010000 */
[----:B-1----:R-:W-:-:S03]  /*124e0*/  F2FP.PACK_AB R47, R78, R55 ;  /* 0x000000374e2f723e */ /* 0x002fc600000000ff */
[----:B------:R-:W-:Y:S01]  /*124f0*/  FADD.FTZ R197, R197, R194 ;  /* 0x000000c2c5c57221 */ /* 0x000fe20000010000 */
[----:B------:R-:W1:Y:S03]  /*12500*/  MUFU.EX2 R87, R87 ;  /* 0x0000005700577308 */ /* 0x000e660000000800 */
[----:B---3--:R-:W-:Y:S01]  /*12510*/  HMMA.16816.F32 R12, R44, R28, R12 ;  /* 0x0000001c2c0c723c */ /* 0x008fe2000000180c */
[----:B------:R-:W-:-:S06]  /*12520*/  FADD.FTZ R202, R202, R197 ;  /* 0x000000c5caca7221 */ /* 0x000fcc0000010000 */
[----:B------:R-:W-:Y:S01]  /*12530*/  FADD.FTZ R29, R91, R198 ;  /* 0x000000c65b1d7221 */ /* 0x000fe20000010000 */
[C---:B----4-:R-:W-:Y:S01]  /*12540*/  HMMA.16816.F32 R24, R44.reuse, R36, R24 ;  /* 0x000000242c18723c */ /* 0x050fe20000001818 */
[----:B------:R-:W-:Y:S02]  /*12550*/  FADD.FTZ R91, R199, R202 ;  /* 0x000000cac75b7221 */ /* 0x000fe40000010000 */
[----:B------:R-:W-:Y:S02]  /*12560*/  FADD.FTZ R29, R206, R29 ;  /* 0x0000001dce1d7221 */ /* 0x000fe40000010000 */
[----:B------:R-:W-:Y:S01]  /*12570*/  FADD.FTZ R91, R204, R91 ;  /* 0x0000005bcc5b7221 */ /* 0x000fe20000010000 */
[----:B-1----:R-:W-:Y:S01]  /*12580*/  F2FP.PACK_AB R148, R98, R87 ;  /* 0x000000576294723e */ /* 0x002fe200000000ff */
[----:B------:R-:W-:Y:S01]  /*12590*/  FADD.FTZ R84, R84, R29 ;  /* 0x0000001d54547221 */ /* 0x000fe20000010000 */
[----:B------:R-:W-:Y:S01]  /*125a0*/  HMMA.16816.F32 R4, R44, R38, R4 ;  /* 0x000000262c04723c */ /* 0x000fe20000001804 */
[----:B------:R-:W-:-:S02]  /*125b0*/  FADD.FTZ R94, R94, R91 ;  /* 0x0000005b5e5e7221 */ /* 0x000fc40000010000 */
[----:B------:R-:W-:Y:S02]  /*125c0*/  FADD.FTZ R89, R89, R84 ;  /* 0x0000005459597221 */ /* 0x000fe40000010000 */
[----:B------:R-:W-:Y:S01]  /*125d0*/  FADD.FTZ R203, R203, R94 ;  /* 0x0000005ecbcb7221 */ /* 0x000fe20000010000 */
[----:B------:R-:W-:Y:S01]  /*125e0*/  MUFU.EX2 R84, R116 ;  /* 0x0000007400547308 */ /* 0x000fe20000000800 */
[----:B------:R-:W-:Y:S01]  /*125f0*/  FADD.FTZ R36, R88, R89 ;  /* 0x0000005958247221 */ /* 0x000fe20000010000 */
[----:B--2---:R-:W-:Y:S01]  /*12600*/  HMMA.16816.F32 R32, R44, R40, R32 ;  /* 0x000000282c20723c */ /* 0x004fe20000001820 */
[----:B------:R-:W-:Y:S02]  /*12610*/  FADD.FTZ R96, R96, R203 ;  /* 0x000000cb60607221 */ /* 0x000fe40000010000 */
[----:B------:R-:W-:Y:S02]  /*12620*/  FADD.FTZ R36, R95, R36 ;  /* 0x000000245f247221 */ /* 0x000fe40000010000 */
[----:B------:R-:W-:-:S02]  /*12630*/  FADD.FTZ R99, R99, R96 ;  /* 0x0000006063637221 */ /* 0x000fc40000010000 */
[----:B------:R-:W-:Y:S01]  /*12640*/  FADD.FTZ R39, R97, R36 ;  /* 0x0000002461277221 */ /* 0x000fe20000010000 */
[C---:B------:R-:W-:Y:S01]  /*12650*/  HMMA.16816.F32 R16, R44.reuse, R30, R16 ;  /* 0x0000001e2c10723c */ /* 0x040fe20000001810 */
[----:B------:R-:W-:Y:S01]  /*12660*/  FADD.FTZ R100, R100, R99 ;  /* 0x0000006364647221 */ /* 0x000fe20000010000 */
[----:B------:R-:W1:Y:S01]  /*12670*/  LDSM.16.MT88.4 R28, [R233+0x11000] ;  /* 0x01100000e91c783b */ /* 0x000e620000004200 */
[----:B------:R-:W-:Y:S01]  /*12680*/  FADD.FTZ R39, R90, R39 ;  /* 0x000000275a277221 */ /* 0x000fe20000010000 */
[----:B------:R-:W-:Y:S01]  /*12690*/  MUFU.EX2 R36, R122 ;  /* 0x0000007a00247308 */ /* 0x000fe20000000800 */
[----:B------:R-:W-:Y:S02]  /*126a0*/  FADD.FTZ R205, R205, R100 ;  /* 0x00000064cdcd7221 */ /* 0x000fe40000010000 */
[----:B------:R-:W-:Y:S01]  /*126b0*/  FADD.FTZ R102, R102, R39 ;  /* 0x0000002766667221 */ /* 0x000fe20000010000 */
[----:B------:R-:W-:Y:S01]  /*126c0*/  HMMA.16816.F32 R20, R44, R42, R20 ;  /* 0x0000002a2c14723c */ /* 0x000fe20000001814 */
[----:B------:R-:W-:-:S02]  /*126d0*/  FADD.FTZ R92, R92, R205 ;  /* 0x000000cd5c5c7221 */ /* 0x000fc40000010000 */
[----:B------:R-:W-:Y:S01]  /*126e0*/  FADD.FTZ R102, R93, R102 ;  /* 0x000000665d667221 */ /* 0x000fe20000010000 */
[----:B------:R-:W2:Y:S01]  /*126f0*/  MUFU.EX2 R39, R123 ;  /* 0x0000007b00277308 */ /* 0x000ea20000000800 */
[----:B------:R-:W-:Y:S02]  /*12700*/  FADD.FTZ R207, R207, R92 ;  /* 0x0000005ccfcf7221 */ /* 0x000fe40000010000 */
[----:B------:R-:W-:Y:S02]  /*12710*/  FADD.FTZ R103, R103, R102 ;  /* 0x0000006667677221 */ /* 0x000fe40000010000 */
[----:B------:R-:W-:Y:S02]  /*12720*/  FADD.FTZ R80, R80, R207 ;  /* 0x000000cf50507221 */ /* 0x000fe40000010000 */
[----:B------:R-:W-:Y:S02]  /*12730*/  FADD.FTZ R103, R104, R103 ;  /* 0x0000006768677221 */ /* 0x000fe40000010000 */
[----:B------:R-:W-:-:S02]  /*12740*/  FADD.FTZ R81, R81, R80 ;  /* 0x0000005051517221 */ /* 0x000fc40000010000 */
[----:B------:R-:W-:Y:S02]  /*12750*/  FADD.FTZ R106, R106, R103 ;  /* 0x000000676a6a7221 */ /* 0x000fe40000010000 */
[----:B------:R-:W-:Y:S02]  /*12760*/  FADD.FTZ R82, R82, R81 ;  /* 0x0000005152527221 */ /* 0x000fe40000010000 */
[----:B------:R-:W-:Y:S01]  /*12770*/  FADD.FTZ R107, R107, R106 ;  /* 0x0000006a6b6b7221 */ /* 0x000fe20000010000 */
[----:B--2---:R-:W-:Y:S01]  /*12780*/  F2FP.PACK_AB R149, R39, R36 ;  /* 0x000000242795723e */ /* 0x004fe200000000ff */
[----:B------:R-:W-:Y:S02]  /*12790*/  FADD.FTZ R83, R83, R82 ;  /* 0x0000005253537221 */ /* 0x000fe40000010000 */
[----:B------:R-:W-:Y:S02]  /*127a0*/  FADD.FTZ R86, R86, R107 ;  /* 0x0000006b56567221 */ /* 0x000fe40000010000 */
[----:B------:R-:W-:-:S02]  /*127b0*/  FADD.FTZ R52, R52, R83 ;  /* 0x0000005334347221 */ /* 0x000fc40000010000 */
[----:B------:R-:W-:Y:S02]  /*127c0*/  FADD.FTZ R109, R109, R86 ;  /* 0x000000566d6d7221 */ /* 0x000fe40000010000 */
[----:B------:R-:W-:Y:S02]  /*127d0*/  FADD.FTZ R73, R73, R52 ;  /* 0x0000003449497221 */ /* 0x000fe40000010000 */
[----:B------:R-:W-:Y:S02]  /*127e0*/  FADD.FTZ R56, R56, R109 ;  /* 0x0000006d38387221 */ /* 0x000fe40000010000 */
[----:B------:R-:W-:Y:S01]  /*127f0*/  FADD.FTZ R72, R72, R73 ;  /* 0x0000004948487221 */ /* 0x000fe20000010000 */
[----:B-1----:R-:W-:Y:S01]  /*12800*/  HMMA.16816.F32 R60, R44, R28, R60 ;  /* 0x0000001c2c3c723c */ /* 0x002fe2000000183c */
[----:B------:R-:W-:Y:S02]  /*12810*/  FADD.FTZ R57, R57, R56 ;  /* 0x0000003839397221 */ /* 0x000fe40000010000 */
[----:B------:R-:W-:-:S02]  /*12820*/  FADD.FTZ R75, R75, R72 ;  /* 0x000000484b4b7221 */ /* 0x000fc40000010000 */
[----:B------:R-:W-:Y:S02]  /*12830*/  FADD.FTZ R58, R58, R57 ;  /* 0x000000393a3a7221 */ /* 0x000fe40000010000 */
[----:B------:R-:W-:Y:S01]  /*12840*/  FFMA.FTZ R37, R117, c[0x0][0x23c], -R180 ;  /* 0x00008f0075257a23 */ /* 0x000fe200000108b4 */
[----:B------:R-:W-:Y:S01]  /*12850*/  HMMA.16816.F32 R8, R44, R30, R8 ;  /* 0x0000001e2c08723c */ /* 0x000fe20000001808 */
[--C-:B------:R-:W-:Y:S02]  /*12860*/  FFMA.FTZ R38, R118, c[0x0][0x23c], -R130.reuse ;  /* 0x00008f0076267a23 */ /* 0x100fe40000010882 */
[----:B------:R-:W-:Y:S02]  /*12870*/  FFMA.FTZ R41, R119, c[0x0][0x23c], -R130 ;  /* 0x00008f0077297a23 */ /* 0x000fe40000010882 */
[----:B------:R-:W-:Y:S01]  /*12880*/  FADD.FTZ R59, R59, R58 ;  /* 0x0000003a3b3b7221 */ /* 0x000fe20000010000 */
[----:B------:R-:W1:Y:S01]  /*12890*/  MUFU.EX2 R37, R37 ;  /* 0x0000002500257308 */ /* 0x000e620000000800 */
[----:B------:R-:W-:-:S02]  /*128a0*/  FADD.FTZ R64, R64, R75 ;  /* 0x0000004b40407221 */ /* 0x000fc40000010000 */
[----:B------:R-:W-:Y:S02]  /*128b0*/  FADD.FTZ R66, R66, R59 ;  /* 0x0000003b42427221 */ /* 0x000fe40000010000 */
        /* <DEDUP_REMOVED lines=21> */
[C---:B------:R-:W-:Y:S01]  /*12a10*/  HMMA.16816.F32 R160, R148.reuse, R156, R12 ;  /* 0x0000009c94a0723c */ /* 0x040fe2000000180c */
[----:B------:R-:W1:Y:S01]  /*12a20*/  LDSM.16.MT88.4 R12, [R233+0x11800] ;  /* 0x01180000e90c783b */ /* 0x000e620000004200 */
[----:B------:R-:W-:Y:S02]  /*12a30*/  FADD.FTZ R2, R53, R2 ;  /* 0x0000000235027221 */ /* 0x000fe40000010000 */
[----:B------:R-:W-:Y:S01]  /*12a40*/  FADD.FTZ R3, R3, R0 ;  /* 0x0000000003037221 */ /* 0x000fe20000010000 */
[----:B------:R-:W-:Y:S01]  /*12a50*/  MOV R0, R182 ;  /* 0x000000b600007202 */ /* 0x000fe20000000f00 */
        /* <DEDUP_REMOVED lines=13> */
[----:B------:R-:W-:-:S03]  /*12b30*/  FADD.FTZ R3, R41, R38 ;  /* 0x0000002629037221 */ /* 0x000fc60000010000 */
[----:B------:R2:W-:Y:S04]  /*12b40*/  STL [R1+0x4], R2 ;  /* 0x0000040201007387 */ /* 0x0005e80000100800 */
[----:B------:R3:W-:Y:S01]  /*12b50*/  STL [R1], R3 ;  /* 0x0000000301007387 */ /* 0x0007e20000100800 */
[C---:B------:R-:W-:Y:S08]  /*12b60*/  HMMA.16816.F32 R136, R148.reuse, R138, R4 ;  /* 0x0000008a9488723c */ /* 0x040ff00000001804 */
[C---:B------:R-:W-:Y:S08]  /*12b70*/  HMMA.16816.F32 R140, R148.reuse, R142, R20 ;  /* 0x0000008e948c723c */ /* 0x040ff00000001814 */
[----:B-1----:R-:W-:Y:S01]  /*12b80*/  HMMA.16816.F32 R144, R148, R12, R60 ;  /* 0x0000000c9490723c */ /* 0x002fe2000000183c */
[----:B--2---:R-:W-:-:S07]  /*12b90*/  MOV R2, R183 ;  /* 0x000000b700027202 */ /* 0x004fce0000000f00 */
[----:B------:R-:W-:Y:S08]  /*12ba0*/  HMMA.16816.F32 R148, R148, R14, R8 ;  /* 0x0000000e9494723c */ /* 0x000ff00000001808 */
.L_x_765:
[----:B---3--:R-:W-:-:S06]  /*12bb0*/  UISETP.GE.AND UP0, UPT, UR17, 0x1, UPT ;  /* 0x000000011100788c */ /* 0x008fcc000bf06270 */
[----:B------:R-:W-:-:S13]  /*12bc0*/  PLOP3.LUT P0, PT, PT, PT, UP0, 0x80, 0x0 ;  /* 0x000000000000781c */ /* 0x000fda0003f0f008 */
[----:B------:R-:W-:Y:S05]  /*12bd0*/  @!P0 BRA `(.L_x_773) ;  /* 0x000062f000008947 */ /* 0x000fea0003800000 */
[----:B------:R-:W-:Y:S01]  /*12be0*/  IMAD.MOV.U32 R250, RZ, RZ, c[0x0][0x1a0] ;  /* 0x00006800fffa7624 */ /* 0x000fe200078e00ff */
[----:B--2---:R-:W-:Y:S01]  /*12bf0*/  MOV R3, R0 ;  /* 0x0000000000037202 */ /* 0x004fe20000000f00 */
[----:B------:R-:W-:Y:S01]  /*12c00*/  IMAD.MOV.U32 R165, RZ, RZ, R2 ;  /* 0x000000ffffa57224 */ /* 0x000fe200078e0002 */
[----:B------:R-:W-:Y:S01]  /*12c10*/  ULDC.64 UR6, c[0x0][0x198] ;  /* 0x0000660000067ab9 */ /* 0x000fe20000000a00 */
[----:B------:R-:W-:Y:S01]  /*12c20*/  IMAD.MOV.U32 R245, RZ, RZ, c[0x0][0x1a4] ;  /* 0x00006900fff57624 */ /* 0x000fe200078e00ff */
[----:B------:R-:W-:Y:S01]  /*12c30*/  LEA R249, -R250, RZ, 0x8 ;  /* 0x000000fffaf97211 */ /* 0x000fe200078e41ff */
[----:B------:R-:W-:Y:S02]  /*12c40*/  ULDC.64 UR8, c[0x0][0x1a0] ;  /* 0x0000680000087ab9 */ /* 0x000fe40000000a00 */
[----:B------:R-:W-:Y:S01]  /*12c50*/  ULDC.64 UR4, c[0x0][0x1a0] ;  /* 0x0000680000047ab9 */ /* 0x000fe20000000a00 */
[----:B------:R-:W-:Y:S02]  /*12c60*/  SHF.R.S32.HI R248, RZ, 0x1f, R249 ;  /* 0x0000001ffff87819 */ /* 0x000fe400000114f9 */
.L_x_777:
[----:B------:R-:W-:Y:S04]  /*12c70*/  DEPBAR.LE SB0, 0x0 ;  /* 0x000080000000791a */ /* 0x000fe80000000000 */
[----:B------:R-:W-:Y:S01]  /*12c80*/  BAR.SYNC.DEFER_BLOCKING 0x0 ;  /* 0x0000000000007b1d */ /* 0x000fe20000010000 */
[----:B------:R-:W-:Y:S01]  /*12c90*/  PLOP3.LUT P0, PT, PT, PT, UP5, 0x80, 0x0 ;  /* 0x000000000000781c */ /* 0x000fe20003f0f058 */
[----:B------:R-:W-:Y:S01]  /*12ca0*/  IMAD.MOV.U32 R56, RZ, RZ, R249 ;  /* 0x000000ffff387224 */ /* 0x000fe200078e00f9 */
[----:B------:R-:W-:Y:S03]  /*12cb0*/  MOV R57, R248 ;  /* 0x000000f800397202 */ /* 0x000fe60000000f00 */
[----:B------:R-:W-:Y:S02]  /*12cc0*/  UMOV UR15, UR4 ;  /* 0x00000004000f7c82 */ /* 0x000fe40008000000 */
[----:B------:R-:W-:Y:S06]  /*12cd0*/  UMOV UR12, UR5 ;  /* 0x00000005000c7c82 */ /* 0x000fec0008000000 */
[----:B------:R-:W-:-:S05]  /*12ce0*/  @!P0 BRA `(.L_x_774) ;  /* 0x0000054000008947 */ /* 0x000fca0003800000 */
[----:B------:R-:W-:Y:S01]  /*12cf0*/  USHF.L.U32 UR28, UR17, 0x8, URZ ;  /* 0x00000008111c7899 */ /* 0x000fe2000800063f */
[----:B------:R-:W-:Y:S01]  /*12d00*/  IABS R0, c[0x0][0x2d0] ;  /* 0x0000b40000007a13 */ /* 0x000fe20000000000 */
[----:B------:R-:W-:Y:S02]  /*12d10*/  UMOV UR30, URZ ;  /* 0x0000003f001e7c82 */ /* 0x000fe40008000000 */
[----:B------:R-:W-:Y:S01]  /*12d20*/  UIADD3 UR15, UR28, -0x100, URZ ;  /* 0xffffff001c0f7890 */ /* 0x000fe2000fffe03f */
[----:B------:R1:W2:Y:S01]  /*12d30*/  R2UR UR12, R0 ;  /* 0x00000000000c73c2 */ /* 0x0002a200000e0000 */
[----:B------:R-:W-:Y:S04]  /*12d40*/  IMAD.U32 R5, RZ, RZ, UR28 ;  /* 0x0000001cff057e24 */ /* 0x000fe8000f8e00ff */
[----:B------:R-:W-:Y:S05]  /*12d50*/  IMAD.U32 R4, RZ, RZ, UR15 ;  /* 0x0000000fff047e24 */ /* 0x000fea000f8e00ff */
[----:B-1----:R-:W-:Y:S01]  /*12d60*/  IABS R0, R4 ;  /* 0x0000000400007213 */ /* 0x002fe20000000000 */
[----:B--2---:R-:W1:Y:S03]  /*12d70*/  I2F.RP R8, UR12 ;  /* 0x0000000c00087d06 */ /* 0x004e660008209400 */
[----:B------:R-:W2:Y:S07]  /*12d80*/  R2UR UR25, R0 ;  /* 0x00000000001973c2 */ /* 0x000eae00000e0000 */
[----:B-1----:R-:W1:Y:S02]  /*12d90*/  MUFU.RCP R2, R8 ;  /* 0x0000000800027308 */ /* 0x002e640000001000 */
[----:B-1----:R-:W-:Y:S02]  /*12da0*/  IADD3 R7, R2, 0xffffffe, RZ ;  /* 0x0ffffffe02077810 */ /* 0x002fe40007ffe0ff */
[----:B------:R-:W-:Y:S06]  /*12db0*/  IABS R2, R5 ;  /* 0x0000000500027213 */ /* 0x000fec0000000000 */
[----:B------:R-:W1:Y:S01]  /*12dc0*/  F2I.FTZ.U32.TRUNC.NTZ R6, R7 ;  /* 0x0000000700067305 */ /* 0x000e62000021f000 */
[----:B------:R-:W3:Y:S08]  /*12dd0*/  R2UR UR27, R2 ;  /* 0x00000000021b73c2 */ /* 0x000ef000000e0000 */
[----:B-1----:R-:W1:Y:S02]  /*12de0*/  R2UR UR31, R6 ;  /* 0x00000000061f73c2 */ /* 0x002e6400000e0000 */
[----:B-1----:R-:W-:Y:S04]  /*12df0*/  UIADD3 UR24, URZ, -UR31, URZ ;  /* 0x8000001f3f187290 */ /* 0x002fe8000fffe03f */
[----:B------:R-:W-:Y:S04]  /*12e00*/  UIMAD UR24, UR24, UR12, URZ ;  /* 0x0000000c181872a4 */ /* 0x000fe8000f8e023f */
[----:B------:R-:W-:Y:S04]  /*12e10*/  UIMAD.WIDE.U32 UR30, UR31, UR24, UR30 ;  /* 0x000000181f1e72a5 */ /* 0x000fe8000f8e001e */
[----:B---3--:R-:W-:Y:S02]  /*12e20*/  UIMAD.WIDE.U32 UR34, UR31, UR27, URZ ;  /* 0x0000001b1f2272a5 */ /* 0x008fe4000f8e003f */
[----:B--2---:R-:W-:Y:S05]  /*12e30*/  UIMAD.WIDE.U32 UR32, UR31, UR25, URZ ;  /* 0x000000191f2072a5 */ /* 0x004fea000f8e003f */
[----:B------:R-:W-:Y:S02]  /*12e40*/  UMOV UR31, UR35 ;  /* 0x00000023001f7c82 */ /* 0x000fe40008000000 */
[----:B------:R-:W-:Y:S02]  /*12e50*/  UMOV UR29, UR33 ;  /* 0x00000021001d7c82 */ /* 0x000fe40008000000 */
[----:B------:R-:W-:Y:S02]  /*12e60*/  UIADD3 UR26, -UR31, URZ, URZ ;  /* 0x0000003f1f1a7290 */ /* 0x000fe4000fffe13f */
[----:B------:R-:W-:Y:S02]  /*12e70*/  UIADD3 UR24, -UR29, URZ, URZ ;  /* 0x0000003f1d187290 */ /* 0x000fe4000fffe13f */
[----:B------:R-:W-:Y:S02]  /*12e80*/  UIMAD UR27, UR12, UR26, UR27 ;  /* 0x0000001a0c1b72a4 */ /* 0x000fe4000f8e021b */
[----:B------:R-:W-:Y:S02]  /*12e90*/  UIMAD UR25, UR12, UR24, UR25 ;  /* 0x000000180c1972a4 */ /* 0x000fe4000f8e0219 */
[----:B------:R-:W-:Y:S02]  /*12ea0*/  UISETP.GT.U32.AND UP2, UPT, UR12, UR27, UPT ;  /* 0x0000001b0c00728c */ /* 0x000fe4000bf44070 */
[----:B------:R-:W-:Y:S02]  /*12eb0*/  UISETP.GT.U32.AND UP0, UPT, UR12, UR25, UPT ;  /* 0x000000190c00728c */ /* 0x000fe4000bf04070 */
[----:B------:R-:W-:Y:S02]  /*12ec0*/  ULDC UR24, c[0x0][0x2d0] ;  /* 0x0000b40000187ab9 */ /* 0x000fe40000000800 */
[----:B------:R-:W-:Y:S02]  /*12ed0*/  ULOP3.LUT UR28, UR28, UR24, URZ, 0x3c, !UPT ;  /* 0x000000181c1c7292 */ /* 0x000fe4000f8e3c3f */
[----:B------:R-:W-:Y:S02]  /*12ee0*/  ULOP3.LUT UR15, UR15, UR24, URZ, 0x3c, !UPT ;  /* 0x000000180f0f7292 */ /* 0x000fe4000f8e3c3f */
[----:B------:R-:W-:Y:S02]  /*12ef0*/  UISETP.GE.AND UP1, UPT, UR28, URZ, UPT ;  /* 0x0000003f1c00728c */ /* 0x000fe4000bf26270 */
[----:B------:R-:W-:Y:S02]  /*12f00*/  @!UP2 UIADD3 UR27, UR27, -UR12, URZ ;  /* 0x8000000c1b1ba290 */ /* 0x000fe4000fffe03f */
[----:B------:R-:W-:Y:S02]  /*12f10*/  @!UP0 UIADD3 UR25, UR25, -UR12, URZ ;  /* 0x8000000c19198290 */ /* 0x000fe4000fffe03f */
[----:B------:R-:W-:Y:S02]  /*12f20*/  UISETP.GE.U32.AND UP4, UPT, UR27, UR12, UPT ;  /* 0x0000000c1b00728c */ /* 0x000fe4000bf86070 */
[----:B------:R-:W-:Y:S02]  /*12f30*/  UISETP.GE.U32.AND UP3, UPT, UR25, UR12, UPT ;  /* 0x0000000c1900728c */ /* 0x000fe4000bf66070 */
[----:B------:R-:W-:Y:S02]  /*12f40*/  @!UP0 UIADD3 UR29, UR29, 0x1, URZ ;  /* 0x000000011d1d8890 */ /* 0x000fe4000fffe03f */
[----:B------:R-:W-:Y:S02]  /*12f50*/  UISETP.GE.AND UP0, UPT, UR15, URZ, UPT ;  /* 0x0000003f0f00728c */ /* 0x000fe4000bf06270 */
[----:B------:R-:W-:Y:S02]  /*12f60*/  @!UP2 UIADD3 UR31, UR31, 0x1, URZ ;  /* 0x000000011f1fa890 */ /* 0x000fe4000fffe03f */
[----:B------:R-:W-:Y:S02]  /*12f70*/  UISETP.NE.AND UP2, UPT, URZ, UR24, UPT ;  /* 0x000000183f00728c */ /* 0x000fe4000bf45270 */
[----:B------:R-:W-:Y:S02]  /*12f80*/  @UP4 UIADD3 UR31, UR31, 0x1, URZ ;  /* 0x000000011f1f4890 */ /* 0x000fe4000fffe03f */
[----:B------:R-:W-:Y:S02]  /*12f90*/  @UP3 UIADD3 UR29, UR29, 0x1, URZ ;  /* 0x000000011d1d3890 */ /* 0x000fe4000fffe03f */
[----:B------:R-:W-:Y:S02]  /*12fa0*/  ULOP3.LUT UR12, URZ, UR24, URZ, 0x33, !UPT ;  /* 0x000000183f0c7292 */ /* 0x000fe4000f8e333f */
[----:B------:R-:W-:Y:S02]  /*12fb0*/  @!UP1 UIADD3 UR31, -UR31, URZ, URZ ;  /* 0x0000003f1f1f9290 */ /* 0x000fe4000fffe13f */
[----:B------:R-:W-:Y:S02]  /*12fc0*/  @!UP0 UIADD3 UR29, -UR29, URZ, URZ ;  /* 0x0000003f1d1d8290 */ /* 0x000fe4000fffe13f */
[----:B------:R-:W-:Y:S02]  /*12fd0*/  USEL UR31, UR12, UR31, !UP2 ;  /* 0x0000001f0c1f7287 */ /* 0x000fe4000d000000 */
[----:B------:R-:W-:Y:S04]  /*12fe0*/  USEL UR12, UR12, UR29, !UP2 ;  /* 0x0000001d0c0c7287 */ /* 0x000fe8000d000000 */
[----:B------:R-:W-:Y:S01]  /*12ff0*/  MOV R2, UR31 ;  /* 0x0000001f00027c02 */ /* 0x000fe20008000f00 */
[----:B------:R-:W-:Y:S01]  /*13000*/  IMAD.U32 R0, RZ, RZ, UR31 ;  /* 0x0000001fff007e24 */ /* 0x000fe2000f8e00ff */
[----:B------:R-:W-:Y:S01]  /*13010*/  MOV R4, UR12 ;  /* 0x0000000c00047c02 */ /* 0x000fe20008000f00 */
[----:B------:R-:W-:Y:S01]  /*13020*/  IMAD.U32 R5, RZ, RZ, UR12 ;  /* 0x0000000cff057e24 */ /* 0x000fe2000f8e00ff */
[----:B------:R-:W-:Y:S01]  /*13030*/  LEA R6, P0, R2, UR18, 0x2 ;  /* 0x0000001202067c11 */ /* 0x000fe2000f8010ff */
[----:B------:R-:W-:Y:S03]  /*13040*/  UIADD3 UR12, UR31, -UR12, URZ ;  /* 0x8000000c1f0c7290 */ /* 0x000fe6000fffe03f */
[----:B------:R-:W1:Y:S01]  /*13050*/  R2UR UR26, R6 ;  /* 0x00000000061a73c2 */ /* 0x000e6200000e0000 */
[----:B------:R-:W-:Y:S01]  /*13060*/  LEA R8, P1, R5, UR18, 0x2 ;  /* 0x0000001205087c11 */ /* 0x000fe2000f8210ff */
[----:B------:R-:W-:Y:S01]  /*13070*/  UIMAD UR24, UR12, UR24, -0x100 ;  /* 0xffffff000c1874a4 */ /* 0x000fe2000f8e0218 */
[----:B------:R-:W-:Y:S02]  /*13080*/  LEA.HI.X.SX32 R7, R0, UR19, 0x2, P0 ;  /* 0x0000001300077c11 */ /* 0x000fe400080f16ff */
[----:B------:R-:W-:Y:S01]  /*13090*/  LEA.HI.X.SX32 R9, R4, UR19, 0x2, P1 ;  /* 0x0000001304097c11 */ /* 0x000fe200088f16ff */
[----:B------:R-:W-:Y:S02]  /*130a0*/  USHF.R.S32.HI UR15, URZ, 0x1f, UR24 ;  /* 0x0000001f3f0f7899 */ /* 0x000fe40008011418 */
[----:B------:R-:W2:Y:S01]  /*130b0*/  R2UR UR27, R7 ;  /* 0x00000000071b73c2 */ /* 0x000ea200000e0000 */
[----:B------:R-:W-:Y:S02]  /*130c0*/  UIMAD UR12, UR9, UR24, URZ ;  /* 0x00000018090c72a4 */ /* 0x000fe4000f8e023f */
[----:B------:R-:W-:Y:S02]  /*130d0*/  UIMAD.WIDE.U32 UR24, UR8, UR24, URZ ;  /* 0x00000018081872a5 */ /* 0x000fe4000f8e003f */
[----:B------:R-:W-:Y:S03]  /*130e0*/  UIMAD UR12, UR15, UR8, UR12 ;  /* 0x000000080f0c72a4 */ /* 0x000fe6000f8e020c */
[----:B------:R-:W3:Y:S01]  /*130f0*/  R2UR UR28, R8 ;  /* 0x00000000081c73c2 */ /* 0x000ee200000e0000 */
[----:B------:R-:W-:Y:S01]  /*13100*/  IMAD.U32 R56, RZ, RZ, UR24 ;  /* 0x00000018ff387e24 */ /* 0x000fe2000f8e00ff */
[----:B------:R-:W-:Y:S01]  /*13110*/  UIADD3 UR12, UR25, UR12, URZ ;  /* 0x0000000c190c7290 */ /* 0x000fe2000fffe03f */
[----:B------:R-:W-:Y:S01]  /*13120*/  MOV R57, UR25 ;  /* 0x0000001900397c02 */ /* 0x000fe20008000f00 */
[----:B------:R-:W-:Y:S01]  /*13130*/  UMOV UR15, UR8 ;  /* 0x00000008000f7c82 */ /* 0x000fe20008000000 */
[----:B-1----:R-:W-:Y:S03]  /*13140*/  IMAD.U32 R12, RZ, RZ, UR26 ;  /* 0x0000001aff0c7e24 */ /* 0x002fe6000f8e00ff */
[----:B------:R-:W1:Y:S01]  /*13150*/  R2UR UR29, R9 ;  /* 0x00000000091d73c2 */ /* 0x000e6200000e0000 */
[----:B------:R-:W-:Y:S01]  /*13160*/  IMAD.U32 R57, RZ, RZ, UR12 ;  /* 0x0000000cff397e24 */ /* 0x000fe2000f8e00ff */
[----:B------:R-:W-:Y:S01]  /*13170*/  UMOV UR12, UR9 ;  /* 0x00000009000c7c82 */ /* 0x000fe20008000000 */
[----:B--2---:R-:W-:Y:S05]  /*13180*/  IMAD.U32 R13, RZ, RZ, UR27 ;  /* 0x0000001bff0d7e24 */ /* 0x004fea000f8e00ff */
[----:B------:R-:W2:Y:S01]  /*13190*/  LDG.E R5, [R12.64] ;  /* 0x000000140c057981 */ /* 0x000ea2000c1e1900 */
[----:B---3--:R-:W-:Y:S01]  /*131a0*/  MOV R10, UR28 ;  /* 0x0000001c000a7c02 */ /* 0x008fe20008000f00 */
[----:B-1----:R-:W-:Y:S05]  /*131b0*/  IMAD.U32 R11, RZ, RZ, UR29 ;  /* 0x0000001dff0b7e24 */ /* 0x002fea000f8e00ff */
[----:B------:R-:W2:Y:S02]  /*131c0*/  LDG.E R0, [R10.64] ;  /* 0x000000140a007981 */ /* 0x000ea4000c1e1900 */
[----:B--2---:R-:W-:Y:S04]  /*131d0*/  IADD3 R0, -R5, R0, RZ ;  /* 0x0000000005007210 */ /* 0x004fe80007ffe1ff */
[----:B------:R-:W-:Y:S01]  /*131e0*/  SHF.R.S32.HI R5, RZ, 0x1f, R0 ;  /* 0x0000001fff057819 */ /* 0x000fe20000011400 */
[C---:B------:R-:W-:Y:S04]  /*131f0*/  IMAD.WIDE.U32 R56, R0.reuse, c[0x0][0x188], R56 ;  /* 0x0000620000387a25 */ /* 0x040fe800078e0038 */
[----:B------:R-:W-:Y:S04]  /*13200*/  IMAD R5, R5, c[0x0][0x188], RZ ;  /* 0x0000620005057a24 */ /* 0x000fe800078e02ff */
[----:B------:R-:W-:Y:S05]  /*13210*/  IMAD R5, R0, c[0x0][0x18c], R5 ;  /* 0x0000630000057a24 */ /* 0x000fea00078e0205 */
[----:B------:R-:W-:Y:S02]  /*13220*/  IADD3 R57, R57, R5, RZ ;  /* 0x0000000539397210 */ /* 0x000fe40007ffe0ff */
.L_x_774:
[----:B------:R-:W-:Y:S01]  /*13230*/  ISETP.GE.AND P0, PT, R246, c[0x0][0x220], PT ;  /* 0x00008800f6007a0c */ /* 0x000fe20003f06270 */
[----:B------:R-:W-:Y:S01]  /*13240*/  UISETP.GE.AND UP0, UPT, UR17, 0x2, UPT ;  /* 0x000000021100788c */ /* 0x000fe2000bf06270 */
[C---:B------:R-:W-:Y:S04]  /*13250*/  LEA R166, P2, R56.reuse, R200, 0x1 ;  /* 0x000000c838a67211 */ /* 0x040fe800078408ff */
[CCC-:B------:R-:W-:Y:S07]  /*13260*/  LEA.HI.X R167, R56.reuse, R201.reuse, R57.reuse, 0x1, P2 ;  /* 0x000000c938a77211 */ /* 0x1c0fee00010f0c39 */
[----:B------:R-:W-:Y:S01]  /*13270*/  @P0 STS.128 [R244+0xa000], RZ ;  /* 0x00a000fff4000388 */ /* 0x000fe20000000c00 */
[----:B------:R-:W-:Y:S01]  /*13280*/  @!P0 IADD3 R61, P1, R56, UR14, RZ ;  /* 0x0000000e383d8c10 */ /* 0x000fe2000ff3e0ff */
[C---:B------:R-:W-:Y:S01]  /*13290*/  @!P0 IMAD.WIDE.U32 R64, R250.reuse, 0x30, R56 ;  /* 0x00000030fa408825 */ /* 0x040fe200078e0038 */
[----:B------:R-:W-:Y:S02]  /*132a0*/  @!P0 LEA R59, P3, R250, R56, 0x5 ;  /* 0x00000038fa3b8211 */ /* 0x000fe400078628ff */
[----:B------:R-:W-:Y:S01]  /*132b0*/  @!PT LDS RZ, [RZ] ;  /* 0x00000000fffff984 */ /* 0x000fe20000000800 */
[----:B------:R-:W-:Y:S01]  /*132c0*/  @!PT LDS RZ, [RZ] ;  /* 0x00000000fffff984 */ /* 0x000fe20000000800 */
[----:B------:R-:W-:Y:S01]  /*132d0*/  @!PT LDS RZ, [RZ] ;  /* 0x00000000fffff984 */ /* 0x000fe20000000800 */
[----:B------:R1:W-:Y:S01]  /*132e0*/  @!P0 LDGSTS.E.BYPASS.LTC128B.128 [R244+0xa000], [R166.64] ;  /* 0x0a000000a6f48fae */ /* 0x0003e2000b901d54 */
[----:B------:R-:W-:Y:S01]  /*132f0*/  @!P0 IADD3.X R0, R57, UR13, RZ, P1, !PT ;  /* 0x0000000d39008c10 */ /* 0x000fe20008ffe4ff */
[----:B------:R-:W-:Y:S01]  /*13300*/  @!P0 IMAD R2, R245, 0x30, RZ ;  /* 0x00000030f5028824 */ /* 0x000fe200078e02ff */
[-C--:B------:R-:W-:Y:S01]  /*13310*/  @!P0 LEA R80, P1, R61, R200.reuse, 0x1 ;  /* 0x000000c83d508211 */ /* 0x080fe200078208ff */
[----:B------:R-:W-:Y:S01]  /*13320*/  @!P0 IMAD R62, R245, 0x50, RZ ;  /* 0x00000050f53e8824 */ /* 0x000fe200078e02ff */
[----:B------:R-:W-:Y:S01]  /*13330*/  @P0 STS.128 [R244+0xa800], RZ ;  /* 0x00a800fff4000388 */ /* 0x000fe20000000c00 */
[-C--:B------:R-:W-:Y:S01]  /*13340*/  @!P0 LEA R78, P4, R59, R200.reuse, 0x1 ;  /* 0x000000c83b4e8211 */ /* 0x080fe200078808ff */
[----:B------:R-:W-:Y:S01]  /*13350*/  @!P0 IMAD.IADD R2, R2, 0x1, R65 ;  /* 0x0000000102028824 */ /* 0x000fe200078e0241 */
[----:B------:R-:W-:Y:S01]  /*13360*/  @!P0 LEA.HI.X R81, R61, R201, R0, 0x1, P1 ;  /* 0x000000c93d518211 */ /* 0x000fe200008f0c00 */
[----:B------:R-:W-:Y:S01]  /*13370*/  @!P0 IMAD.MOV.U32 R88, RZ, RZ, R56 ;  /* 0x000000ffff588224 */ /* 0x000fe200078e0038 */
[----:B------:R-:W-:Y:S01]  /*13380*/  @!P0 LEA.HI.X R0, R250, R57, R245, 0x5, P3 ;  /* 0x00000039fa008211 */ /* 0x000fe200018f2cf5 */
[----:B------:R-:W-:Y:S01]  /*13390*/  @!P0 IMAD.MOV.U32 R89, RZ, RZ, R57 ;  /* 0x000000ffff598224 */ /* 0x000fe200078e0039 */
[----:B------:R-:W-:Y:S01]  /*133a0*/  @!P0 LEA R76, P3, R64, R200, 0x1 ;  /* 0x000000c8404c8211 */ /* 0x000fe200078608ff */
[----:B------:R-:W-:Y:S01]  /*133b0*/  @!PT LDS RZ, [RZ] ;  /* 0x00000000fffff984 */ /* 0x000fe20000000800 */
[----:B------:R-:W-:Y:S01]  /*133c0*/  @!PT LDS RZ, [RZ] ;  /* 0x00000000fffff984 */ /* 0x000fe20000000800 */
[----:B------:R-:W-:Y:S01]  /*133d0*/  @!PT LDS RZ, [RZ] ;  /* 0x00000000fffff984 */ /* 0x000fe20000000800 */
[----:B------:R2:W-:Y:S01]  /*133e0*/  @!P0 LDGSTS.E.BYPASS.LTC128B.128 [R244+0xa800], [R80.64] ;  /* 0x0a80000050f48fae */ /* 0x0005e2000b901d54 */
[-C--:B------:R-:W-:Y:S01]  /*133f0*/  @!P0 LEA.HI.X R79, R59, R201.reuse, R0, 0x1, P4 ;  /* 0x000000c93b4f8211 */ /* 0x080fe200020f0c00 */
[----:B------:R-:W-:Y:S01]  /*13400*/  @!P0 IMAD.WIDE.U32 R88, R250, 0x60, R88 ;  /* 0x00000060fa588825 */ /* 0x000fe200078e0058 */
[----:B------:R-:W-:Y:S02]  /*13410*/  @!P0 LEA.HI.X R77, R64, R201, R2, 0x1, P3 ;  /* 0x000000c9404d8211 */ /* 0x000fe400018f0c02 */
[----:B------:R-:W-:Y:S01]  /*13420*/  @P0 STS.128 [R244+0xb000], RZ ;  /* 0x00b000fff4000388 */ /* 0x000fe20000000c00 */
[CC--:B------:R-:W-:Y:S01]  /*13430*/  @!P0 LEA R61, P2, R250.reuse, R56.reuse, 0x6 ;  /* 0x00000038fa3d8211 */ /* 0x0c0fe200078430ff */
[C---:B------:R-:W-:Y:S01]  /*13440*/  @!P0 IMAD.WIDE.U32 R64, R250.reuse, 0x50, R56 ;  /* 0x00000050fa408825 */ /* 0x040fe200078e0038 */
[C---:B------:R-:W-:Y:S02]  /*13450*/  @!P0 LEA R63, P1, R250.reuse, R56, 0x7 ;  /* 0x00000038fa3f8211 */ /* 0x040fe400078238ff */
[----:B------:R-:W-:Y:S01]  /*13460*/  @!PT LDS RZ, [RZ] ;  /* 0x00000000fffff984 */ /* 0x000fe20000000800 */
[----:B------:R-:W-:Y:S01]  /*13470*/  @!PT LDS RZ, [RZ] ;  /* 0x00000000fffff984 */ /* 0x000fe20000000800 */
[----:B------:R-:W-:Y:S01]  /*13480*/  @!PT LDS RZ, [RZ] ;  /* 0x00000000fffff984 */ /* 0x000fe20000000800 */
[----:B------:R3:W-:Y:S01]  /*13490*/  @!P0 LDGSTS.E.BYPASS.LTC128B.128 [R244+0xb000], [R78.64] ;  /* 0x0b0000004ef48fae */ /* 0x0007e2000b901d54 */
[-C--:B------:R-:W-:Y:S01]  /*134a0*/  @!P0 LEA.HI.X R58, R250, R57.reuse, R245, 0x6, P2 ;  /* 0x00000039fa3a8211 */ /* 0x080fe200010f34f5 */
[----:B------:R-:W-:Y:S01]  /*134b0*/  @!P0 IMAD.IADD R62, R62, 0x1, R65 ;  /* 0x000000013e3e8824 */ /* 0x000fe200078e0241 */
[-C--:B------:R-:W-:Y:S01]  /*134c0*/  @!P0 LEA R74, P2, R61, R200.reuse, 0x1 ;  /* 0x000000c83d4a8211 */ /* 0x080fe200078408ff */
[----:B------:R-:W-:Y:S01]  /*134d0*/  @!P0 IMAD R0, R245, 0x60, RZ ;  /* 0x00000060f5008824 */ /* 0x000fe200078e02ff */
[----:B------:R-:W-:Y:S01]  /*134e0*/  @P0 STS.128 [R244+0xb800], RZ ;  /* 0x00b800fff4000388 */ /* 0x000fe20000000c00 */
[C---:B------:R-:W-:Y:S01]  /*134f0*/  @!P0 LEA.HI.X R60, R250.reuse, R57, R245, 0x7, P1 ;  /* 0x00000039fa3c8211 */ /* 0x040fe200008f3cf5 */
[----:B------:R-:W-:Y:S01]  /*13500*/  @!P0 IMAD.WIDE.U32 R86, R250, 0x70, R56 ;  /* 0x00000070fa568825 */ /* 0x000fe200078e0038 */
[-C--:B------:R-:W-:Y:S02]  /*13510*/  @!P0 LEA.HI.X R75, R61, R201.reuse, R58, 0x1, P2 ;  /* 0x000000c93d4b8211 */ /* 0x080fe400010f0c3a */
[----:B------:R-:W-:Y:S01]  /*13520*/  @!PT LDS RZ, [RZ] ;  /* 0x00000000fffff984 */ /* 0x000fe20000000800 */
[----:B------:R-:W-:Y:S01]  /*13530*/  @!PT LDS RZ, [RZ] ;  /* 0x00000000fffff984 */ /* 0x000fe20000000800 */
[----:B------:R-:W-:Y:S01]  /*13540*/  @!PT LDS RZ, [RZ] ;  /* 0x00000000fffff984 */ /* 0x000fe20000000800 */
[----:B------:R3:W-:Y:S01]  /*13550*/  @!P0 LDGSTS.E.BYPASS.LTC128B.128 [R244+0xb800], [R76.64] ;  /* 0x0b8000004cf48fae */ /* 0x0007e2000b901d54 */
[-C--:B------:R-:W-:Y:S01]  /*13560*/  @!P0 LEA R66, P1, R63, R200.reuse, 0x1 ;  /* 0x000000c83f428211 */ /* 0x080fe200078208ff */
[----:B------:R-:W-:Y:S01]  /*13570*/  @!P0 IMAD.IADD R0, R0, 0x1, R89 ;  /* 0x0000000100008824 */ /* 0x000fe200078e0259 */
[-C--:B------:R-:W-:Y:S01]  /*13580*/  @!P0 LEA R70, P4, R88, R200.reuse, 0x1 ;  /* 0x000000c858468211 */ /* 0x080fe200078808ff */
[----:B------:R-:W-:Y:S01]  /*13590*/  @!P0 IMAD R2, R245, 0x70, RZ ;  /* 0x00000070f5028824 */ /* 0x000fe200078e02ff */
[----:B------:R-:W-:Y:S01]  /*135a0*/  @P0 STS.128 [R244+0xc000], RZ ;  /* 0x00c000fff4000388 */ /* 0x000fe20000000c00 */
[-C--:B------:R-:W-:Y:S01]  /*135b0*/  @!P0 LEA.HI.X R67, R63, R201.reuse, R60, 0x1, P1 ;  /* 0x000000c93f438211 */ /* 0x080fe200008f0c3c */
[----:B------:R-:W-:Y:S01]  /*135c0*/  @!P0 IMAD.MOV.U32 R84, RZ, RZ, R56 ;  /* 0x000000ffff548224 */ /* 0x000fe200078e0038 */
[-C--:B------:R-:W-:Y:S01]  /*135d0*/  @!P0 LEA R72, P1, R64, R200.reuse, 0x1 ;  /* 0x000000c840488211 */ /* 0x080fe200078208ff */
[----:B------:R-:W-:Y:S01]  /*135e0*/  @!P0 IMAD.IADD R2, R2, 0x1, R87 ;  /* 0x0000000102028824 */ /* 0x000fe200078e0257 */
[----:B------:R-:W-:Y:S01]  /*135f0*/  @!PT LDS RZ, [RZ] ;  /* 0x00000000fffff984 */ /* 0x000fe20000000800 */
[----:B------:R-:W-:Y:S01]  /*13600*/  @!PT LDS RZ, [RZ] ;  /* 0x00000000fffff984 */ /* 0x000fe20000000800 */
[----:B------:R-:W-:Y:S01]  /*13610*/  @!PT LDS RZ, [RZ] ;  /* 0x00000000fffff984 */ /* 0x000fe20000000800 */
[----:B------:R4:W-:Y:S01]  /*13620*/  @!P0 LDGSTS.E.BYPASS.LTC128B.128 [R244+0xc000], [R74.64] ;  /* 0x0c0000004af48fae */ /* 0x0009e2000b901d54 */
[-C--:B------:R-:W-:Y:S01]  /*13630*/  @!P0 LEA.HI.X R71, R88, R201.reuse, R0, 0x1, P4 ;  /* 0x000000c958478211 */ /* 0x080fe200020f0c00 */
[----:B------:R-:W-:Y:S01]  /*13640*/  @!P0 IMAD.MOV.U32 R85, RZ, RZ, R57 ;  /* 0x000000ffff558224 */ /* 0x000fe200078e0039 */
[-C--:B------:R-:W-:Y:S01]  /*13650*/  @!P0 LEA.HI.X R73, R64, R201.reuse, R62, 0x1, P1 ;  /* 0x000000c940498211 */ /* 0x080fe200008f0c3e */
[C---:B------:R-:W-:Y:S01]  /*13660*/  @!P0 IMAD R58, R245.reuse, 0x90, RZ ;  /* 0x00000090f53a8824 */ /* 0x040fe200078e02ff */
[----:B------:R-:W-:Y:S01]  /*13670*/  @P0 STS.128 [R244+0xc800], RZ ;  /* 0x00c800fff4000388 */ /* 0x000fe20000000c00 */
[----:B------:R-:W-:Y:S01]  /*13680*/  @!P0 LEA R68, P3, R86, R200, 0x1 ;  /* 0x000000c856448211 */ /* 0x000fe200078608ff */
[----:B------:R-:W-:Y:S01]  /*13690*/  @!P0 IMAD.WIDE.U32 R84, R250, 0x90, R84 ;  /* 0x00000090fa548825 */ /* 0x000fe200078e0054 */
[----:B------:R-:W-:Y:S02]  /*136a0*/  @!P0 MOV R88, R56 ;  /* 0x0000003800588202 */ /* 0x000fe40000000f00 */
[----:B------:R-:W-:Y:S01]  /*136b0*/  @!PT LDS RZ, [RZ] ;  /* 0x00000000fffff984 */ /* 0x000fe20000000800 */
[----:B------:R-:W-:Y:S01]  /*136c0*/  @!PT LDS RZ, [RZ] ;  /* 0x00000000fffff984 */ /* 0x000fe20000000800 */
[----:B------:R-:W-:Y:S01]  /*136d0*/  @!PT LDS RZ, [RZ] ;  /* 0x00000000fffff984 */ /* 0x000fe20000000800 */
[----:B------:R4:W-:Y:S01]  /*136e0*/  @!P0 LDGSTS.E.BYPASS.LTC128B.128 [R244+0xc800], [R72.64] ;  /* 0x0c80000048f48fae */ /* 0x0009e2000b901d54 */
[-C--:B------:R-:W-:Y:S01]  /*136f0*/  @!P0 LEA.HI.X R69, R86, R201.reuse, R2, 0x1, P3 ;  /* 0x000000c956458211 */ /* 0x080fe200018f0c02 */
[----:B------:R-:W-:Y:S01]  /*13700*/  @!P0 IMAD.IADD R58, R58, 0x1, R85 ;  /* 0x000000013a3a8824 */ /* 0x000fe200078e0255 */
[CC--:B------:R-:W-:Y:S01]  /*13710*/  @!P0 LEA R64, P2, R84.reuse, R200.reuse, 0x1 ;  /* 0x000000c854408211 */ /* 0x0c0fe200078408ff */
[----:B------:R-:W-:Y:S01]  /*13720*/  @!P0 IMAD.MOV.U32 R82, RZ, RZ, R56 ;  /* 0x000000ffff528224 */ /* 0x000fe200078e0038 */
[----:B------:R-:W-:Y:S01]  /*13730*/  @P0 STS.128 [R244+0xd000], RZ ;  /* 0x00d000fff4000388 */ /* 0x000fe20000000c00 */
[----:B------:R-:W-:Y:S01]  /*13740*/  @!P0 IMAD.MOV.U32 R83, RZ, RZ, R57 ;  /* 0x000000ffff538224 */ /* 0x000fe200078e0039 */
[-C--:B------:R-:W-:Y:S01]  /*13750*/  @!P0 LEA.HI.X R65, R84, R201.reuse, R58, 0x1, P2 ;  /* 0x000000c954418211 */ /* 0x080fe200010f0c3a */
[C---:B------:R-:W-:Y:S02]  /*13760*/  @!P0 IMAD R60, R245.reuse, 0xa0, RZ ;  /* 0x000000a0f53c8824 */ /* 0x040fe400078e02ff */
[----:B------:R-:W-:Y:S01]  /*13770*/  @!PT LDS RZ, [RZ] ;  /* 0x00000000fffff984 */ /* 0x000fe20000000800 */
[----:B------:R-:W-:Y:S01]  /*13780*/  @!PT LDS RZ, [RZ] ;  /* 0x00000000fffff984 */ /* 0x000fe20000000800 */
[----:B------:R-:W-:Y:S01]  /*13790*/  @!PT LDS RZ, [RZ] ;  /* 0x00000000fffff984 */ /* 0x000fe20000000800 */
[----:B------:R5:W-:Y:S01]  /*137a0*/  @!P0 LDGSTS.E.BYPASS.LTC128B.128 [R244+0xd000], [R70.64] ;  /* 0x0d00000046f48fae */ /* 0x000be2000b901d54 */
[----:B------:R-:W-:Y:S04]  /*137b0*/  @!P0 IMAD.WIDE.U32 R82, R250, 0xa0, R82 ;  /* 0x000000a0fa528825 */ /* 0x000fe800078e0052 */
[----:B------:R-:W-:Y:S01]  /*137c0*/  @P0 STS.128 [R244+0xd800], RZ ;  /* 0x00d800fff4000388 */ /* 0x000fe20000000c00 */
[----:B------:R-:W-:Y:S01]  /*137d0*/  @!P0 IMAD.IADD R60, R60, 0x1, R83 ;  /* 0x000000013c3c8824 */ /* 0x000fe200078e0253 */
[CC--:B------:R-:W-:Y:S01]  /*137e0*/  @!P0 LEA R62, P1, R82.reuse, R200.reuse, 0x1 ;  /* 0x000000c8523e8211 */ /* 0x0c0fe200078208ff */
[--C-:B------:R-:W-:Y:S02]  /*137f0*/  @!P0 IMAD.MOV.U32 R89, RZ, RZ, R57.reuse ;  /* 0x000000ffff598224 */ /* 0x100fe400078e0039 */
[----:B------:R-:W-:Y:S01]  /*13800*/  @!PT LDS RZ, [RZ] ;  /* 0x00000000fffff984 */ /* 0x000fe20000000800 */
[----:B------:R-:W-:Y:S01]  /*13810*/  @!PT LDS RZ, [RZ] ;  /* 0x00000000fffff984 */ /* 0x000fe20000000800 */
[----:B------:R-:W-:Y:S01]  /*13820*/  @!PT LDS RZ, [RZ] ;  /* 0x00000000fffff984 */ /* 0x000fe20000000800 */
[----:B------:R5:W-:Y:S01]  /*13830*/  @!P0 LDGSTS.E.BYPASS.LTC128B.128 [R244+0xd800], [R68.64] ;  /* 0x0d80000044f48fae */ /* 0x000be2000b901d54 */
[-C--:B------:R-:W-:Y:S01]  /*13840*/  @!P0 LEA.HI.X R63, R82, R201.reuse, R60, 0x1, P1 ;  /* 0x000000c9523f8211 */ /* 0x080fe200008f0c3c */
[--C-:B------:R-:W-:Y:S02]  /*13850*/  @!P0 IMAD.MOV.U32 R82, RZ, RZ, R56.reuse ;  /* 0x000000ffff528224 */ /* 0x100fe400078e0038 */
[--C-:B------:R-:W-:Y:S01]  /*13860*/  @!P0 IMAD.MOV.U32 R83, RZ, RZ, R57.reuse ;  /* 0x000000ffff538224 */ /* 0x100fe200078e0039 */
[----:B------:R-:W-:Y:S01]  /*13870*/  @P0 STS.128 [R244+0xe000], RZ ;  /* 0x00e000fff4000388 */ /* 0x000fe20000000c00 */
[--C-:B------:R-:W-:Y:S02]  /*13880*/  @!P0 IMAD.MOV.U32 R86, RZ, RZ, R56.reuse ;  /* 0x000000ffff568224 */ /* 0x100fe400078e0038 */
[--C-:B------:R-:W-:Y:S02]  /*13890*/  @!P0 IMAD.MOV.U32 R87, RZ, RZ, R57.reuse ;  /* 0x000000ffff578224 */ /* 0x100fe400078e0039 */
[----:B------:R-:W-:Y:S01]  /*138a0*/  @!PT LDS RZ, [RZ] ;  /* 0x00000000fffff984 */ /* 0x000fe20000000800 */
[----:B------:R-:W-:Y:S01]  /*138b0*/  @!PT LDS RZ, [RZ] ;  /* 0x00000000fffff984 */ /* 0x000fe20000000800 */
[----:B------:R-:W-:Y:S01]  /*138c0*/  @!PT LDS RZ, [RZ] ;  /* 0x00000000fffff984 */ /* 0x000fe20000000800 */
[----:B------:R1:W-:Y:S01]  /*138d0*/  @!P0 LDGSTS.E.BYPASS.LTC128B.128 [R244+0xe000], [R66.64] ;  /* 0x0e00000042f48fae */ /* 0x0003e2000b901d54 */
[--C-:B------:R-:W-:Y:S02]  /*138e0*/  @!P0 IMAD.MOV.U32 R84, RZ, RZ, R56.reuse ;  /* 0x000000ffff548224 */ /* 0x100fe400078e0038 */
[--C-:B------:R-:W-:Y:S02]  /*138f0*/  @!P0 IMAD.MOV.U32 R85, RZ, RZ, R57.reuse ;  /* 0x000000ffff558224 */ /* 0x100fe400078e0039 */
[----:B------:R-:W-:Y:S01]  /*13900*/  @P0 STS.128 [R244+0xe800], RZ ;  /* 0x00e800fff4000388 */ /* 0x000fe20000000c00 */
[----:B------:R-:W-:Y:S04]  /*13910*/  @!P0 IMAD.WIDE.U32 R56, R250, 0xb0, R56 ;  /* 0x000000b0fa388825 */ /* 0x000fe800078e0038 */
[----:B------:R-:W-:Y:S01]  /*13920*/  @!PT LDS RZ, [RZ] ;  /* 0x00000000fffff984 */ /* 0x000fe20000000800 */
[----:B------:R-:W-:Y:S01]  /*13930*/  @!PT LDS RZ, [RZ] ;  /* 0x00000000fffff984 */ /* 0x000fe20000000800 */
[----:B------:R-:W-:Y:S01]  /*13940*/  @!PT LDS RZ, [RZ] ;  /* 0x00000000fffff984 */ /* 0x000fe20000000800 */
[----:B------:R1:W-:Y:S01]  /*13950*/  @!P0 LDGSTS.E.BYPASS.LTC128B.128 [R244+0xe800], [R64.64] ;  /* 0x0e80000040f48fae */ /* 0x0003e2000b901d54 */
[C---:B------:R-:W-:Y:S01]  /*13960*/  @!P0 IMAD R61, R245.reuse, 0xb0, RZ ;  /* 0x000000b0f53d8824 */ /* 0x040fe200078e02ff */
[-C--:B------:R-:W-:Y:S01]  /*13970*/  @!P0 LEA R60, P1, R56, R200.reuse, 0x1 ;  /* 0x000000c8383c8211 */ /* 0x080fe200078208ff */
[----:B------:R-:W-:Y:S02]  /*13980*/  @!P0 IMAD R59, R245, 0xc0, RZ ;  /* 0x000000c0f53b8824 */ /* 0x000fe400078e02ff */
[----:B------:R-:W-:Y:S01]  /*13990*/  @P0 STS.128 [R244+0xf000], RZ ;  /* 0x00f000fff4000388 */ /* 0x000fe20000000c00 */
[----:B------:R-:W-:Y:S02]  /*139a0*/  @!P0 IMAD.IADD R61, R61, 0x1, R57 ;  /* 0x000000013d3d8824 */ /* 0x000fe400078e0239 */
[----:B------:R-:W-:Y:S02]  /*139b0*/  @!P0 IMAD.WIDE.U32 R82, R250, 0xc0, R82 ;  /* 0x000000c0fa528825 */ /* 0x000fe400078e0052 */
[----:B------:R-:W-:Y:S01]  /*139c0*/  @!PT LDS RZ, [RZ] ;  /* 0x00000000fffff984 */ /* 0x000fe20000000800 */
[----:B------:R-:W-:Y:S01]  /*139d0*/  @!PT LDS RZ, [RZ] ;  /* 0x00000000fffff984 */ /* 0x000fe20000000800 */
[----:B------:R-:W-:Y:S01]  /*139e0*/  @!PT LDS RZ, [RZ] ;  /* 0x00000000fffff984 */ /* 0x000fe20000000800 */
[----:B------:R1:W-:Y:S01]  /*139f0*/  @!P0 LDGSTS.E.BYPASS.LTC128B.128 [R244+0xf000], [R62.64] ;  /* 0x0f0000003ef48fae */ /* 0x0003e2000b901d54 */
[-C--:B------:R-:W-:Y:S01]  /*13a00*/  @!P0 LEA.HI.X R61, R56, R201.reuse, R61, 0x1, P1 ;  /* 0x000000c9383d8211 */ /* 0x080fe200008f0c3d */
[----:B------:R-:W-:Y:S01]  /*13a10*/  @!P0 IMAD.IADD R56, R59, 0x1, R83 ;  /* 0x000000013b388824 */ /* 0x000fe200078e0253 */
[-C--:B------:R-:W-:Y:S01]  /*13a20*/  @!P0 LEA R94, P4, R82, R200.reuse, 0x1 ;  /* 0x000000c8525e8211 */ /* 0x080fe200078808ff */
[----:B------:R-:W-:Y:S01]  /*13a30*/  @!P0 IMAD.WIDE.U32 R88, R250, 0xd0, R88 ;  /* 0x000000d0fa588825 */ /* 0x000fe200078e0058 */
[----:B------:R-:W-:Y:S02]  /*13a40*/  @P0 STS.128 [R244+0xf800], RZ ;  /* 0x00f800fff4000388 */ /* 0x000fe40000000c00 */
[----:B------:R-:W-:Y:S01]  /*13a50*/  @!P0 LEA.HI.X R95, R82, R201, R56, 0x1, P4 ;  /* 0x000000c9525f8211 */ /* 0x000fe200020f0c38 */
[C---:B------:R-:W-:Y:S01]  /*13a60*/  @!P0 IMAD R58, R245.reuse, 0xd0, RZ ;  /* 0x000000d0f53a8824 */ /* 0x040fe200078e02ff */
[-C--:B------:R-:W-:Y:S01]  /*13a70*/  @!P0 LEA R92, P3, R88, R200.reuse, 0x1 ;  /* 0x000000c8585c8211 */ /* 0x080fe200078608ff */
[----:B------:R-:W-:Y:S01]  /*13a80*/  @!PT LDS RZ, [RZ] ;  /* 0x00000000fffff984 */ /* 0x000fe20000000800 */
[----:B------:R-:W-:Y:S01]  /*13a90*/  @!PT LDS RZ, [RZ] ;  /* 0x00000000fffff984 */ /* 0x000fe20000000800 */
[----:B------:R-:W-:Y:S01]  /*13aa0*/  @!PT LDS RZ, [RZ] ;  /* 0x00000000fffff984 */ /* 0x000fe20000000800 */
[----:B------:R1:W-:Y:S01]  /*13ab0*/  @!P0 LDGSTS.E.BYPASS.LTC128B.128 [R244+0xf800], [R60.64] ;  /* 0x0f8000003cf48fae */ /* 0x0003e2000b901d54 */
[----:B------:R-:W-:Y:S02]  /*13ac0*/  @!P0 IMAD.WIDE.U32 R86, R250, 0xe0, R86 ;  /* 0x000000e0fa568825 */ /* 0x000fe400078e0056 */
[----:B------:R-:W-:Y:S02]  /*13ad0*/  @!P0 IADD3 R58, R58, R89, RZ ;  /* 0x000000593a3a8210 */ /* 0x000fe40007ffe0ff */
[----:B------:R-:W-:Y:S01]  /*13ae0*/  @P0 STS.128 [R244+0x10000], RZ ;  /* 0x010000fff4000388 */ /* 0x000fe20000000c00 */
[C---:B------:R-:W-:Y:S01]  /*13af0*/  @!P0 IMAD R2, R245.reuse, 0xe0, RZ ;  /* 0x000000e0f5028824 */ /* 0x040fe200078e02ff */
[-C--:B------:R-:W-:Y:S01]  /*13b00*/  @!P0 LEA.HI.X R93, R88, R201.reuse, R58, 0x1, P3 ;  /* 0x000000c9585d8211 */ /* 0x080fe200018f0c3a */
[----:B------:R-:W-:Y:S01]  /*13b10*/  @!P0 IMAD.WIDE.U32 R84, R250, 0xf0, R84 ;  /* 0x000000f0fa548825 */ /* 0x000fe200078e0054 */
[-C--:B------:R-:W-:Y:S01]  /*13b20*/  @!P0 LEA R90, P2, R86, R200.reuse, 0x1 ;  /* 0x000000c8565a8211 */ /* 0x080fe200078408ff */
[----:B------:R-:W-:Y:S01]  /*13b30*/  @!PT LDS RZ, [RZ] ;  /* 0x00000000fffff984 */ /* 0x000fe20000000800 */
[----:B------:R-:W-:Y:S01]  /*13b40*/  @!PT LDS RZ, [RZ] ;  /* 0x00000000fffff984 */ /* 0x000fe20000000800 */
[----:B------:R-:W-:Y:S01]  /*13b50*/  @!PT LDS RZ, [RZ] ;  /* 0x00000000fffff984 */ /* 0x000fe20000000800 */
[----:B------:R1:W-:Y:S02]  /*13b60*/  @!P0 LDGSTS.E.BYPASS.LTC128B.128 [R244+0x10000], [R94.64] ;  /* 0x100000005ef48fae */ /* 0x0003e4000b901d54 */
[----:B------:R-:W-:Y:S01]  /*13b70*/  @!P0 IMAD.IADD R2, R2, 0x1, R87 ;  /* 0x0000000102028824 */ /* 0x000fe200078e0257 */
[----:B------:R-:W-:Y:S01]  /*13b80*/  @!P0 LEA R96, P1, R84, R200, 0x1 ;  /* 0x000000c854608211 */ /* 0x000fe200078208ff */
[----:B------:R-:W-:Y:S01]  /*13b90*/  @!P0 IMAD R0, R245, 0xf0, RZ ;  /* 0x000000f0f5008824 */ /* 0x000fe200078e02ff */
[----:B------:R-:W-:Y:S02]  /*13ba0*/  @P0 STS.128 [R244+0x10800], RZ ;  /* 0x010800fff4000388 */ /* 0x000fe40000000c00 */
[-C--:B------:R-:W-:Y:S01]  /*13bb0*/  @!P0 LEA.HI.X R91, R86, R201.reuse, R2, 0x1, P2 ;  /* 0x000000c9565b8211 */ /* 0x080fe200010f0c02 */
[----:B------:R-:W-:Y:S02]  /*13bc0*/  @!P0 IMAD.IADD R0, R0, 0x1, R85 ;  /* 0x0000000100008824 */ /* 0x000fe400078e0255 */
[----:B------:R-:W-:Y:S01]  /*13bd0*/  @!PT LDS RZ, [RZ] ;  /* 0x00000000fffff984 */ /* 0x000fe20000000800 */
[----:B------:R-:W-:Y:S01]  /*13be0*/  @!PT LDS RZ, [RZ] ;  /* 0x00000000fffff984 */ /* 0x000fe20000000800 */
[----:B------:R-:W-:Y:S01]  /*13bf0*/  @!PT LDS RZ, [RZ] ;  /* 0x00000000fffff984 */ /* 0x000fe20000000800 */
[----:B------:R1:W-:Y:S03]  /*13c00*/  @!P0 LDGSTS.E.BYPASS.LTC128B.128 [R244+0x10800], [R92.64] ;  /* 0x108000005cf48fae */ /* 0x0003e6000b901d54 */
[----:B------:R-:W-:Y:S02]  /*13c10*/  @!P0 LEA.HI.X R97, R84, R201, R0, 0x1, P1 ;  /* 0x000000c954618211 */ /* 0x000fe400008f0c00 */
[----:B------:R-:W-:Y:S01]  /*13c20*/  @P0 STS.128 [R244+0x11000], RZ ;  /* 0x011000fff4000388 */ /* 0x000fe20000000c00 */
[----:B------:R-:W-:Y:S02]  /*13c30*/  IADD3 R0, R239, 0x1800, RZ ;  /* 0x00001800ef007810 */ /* 0x000fe40007ffe0ff */
[----:B------:R-:W-:Y:S02]  /*13c40*/  PLOP3.LUT P1, PT, PT, PT, UP0, 0x80, 0x0 ;  /* 0x000000000000781c */ /* 0x000fe40003f2f008 */
[----:B------:R-:W-:Y:S01]  /*13c50*/  @!PT LDS RZ, [RZ] ;  /* 0x00000000fffff984 */ /* 0x000fe20000000800 */
[----:B------:R-:W-:Y:S01]  /*13c60*/  @!PT LDS RZ, [RZ] ;  /* 0x00000000fffff984 */ /* 0x000fe20000000800 */
[----:B------:R-:W-:Y:S01]  /*13c70*/  @!PT LDS RZ, [RZ] ;  /* 0x00000000fffff984 */ /* 0x000fe20000000800 */
[----:B------:R1:W-:Y:S05]  /*13c80*/  @!P0 LDGSTS.E.BYPASS.LTC128B.128 [R244+0x11000], [R90.64] ;  /* 0x110000005af48fae */ /* 0x0003ea000b901d54 */
[----:B------:R-:W-:Y:S05]  /*13c90*/  @P0 STS.128 [R244+0x11800], RZ ;  /* 0x011800fff4000388 */ /* 0x000fea0000000c00 */
[----:B------:R-:W-:Y:S01]  /*13ca0*/  @!PT LDS RZ, [RZ] ;  /* 0x00000000fffff984 */ /* 0x000fe20000000800 */
[----:B------:R-:W-:Y:S01]  /*13cb0*/  @!PT LDS RZ, [RZ] ;  /* 0x00000000fffff984 */ /* 0x000fe20000000800 */
[----:B------:R-:W-:Y:S01]  /*13cc0*/  @!PT LDS RZ, [RZ] ;  /* 0x00000000fffff984 */ /* 0x000fe20000000800 */
[----:B------:R1:W-:Y:S05]  /*13cd0*/  @!P0 LDGSTS.E.BYPASS.LTC128B.128 [R244+0x11800], [R96.64] ;  /* 0x1180000060f48fae */ /* 0x0003ea000b901d54 */
[----:B------:R-:W-:Y:S05]  /*13ce0*/  LDSM.16.M88.4 R168, [R242] ;  /* 0x00000000f2a8783b */ /* 0x000fea0000000200 */
[----:B------:R-:W1:Y:S05]  /*13cf0*/  LDSM.16.M88.4 R172, [R241+0x2000] ;  /* 0x00200000f1ac783b */ /* 0x000e6a0000000200 */
[----:B------:R-:W2:Y:S05]  /*13d00*/  LDSM.16.M88.4 R176, [R241+0x2800] ;  /* 0x00280000f1b0783b */ /* 0x000eaa0000000200 */
[----:B------:R-:W2:Y:S05]  /*13d10*/  LDSM.16.M88.4 R180, [R241+0x3000] ;  /* 0x00300000f1b4783b */ /* 0x000eaa0000000200 */
[----:B------:R-:W0:Y:S05]  /*13d20*/  LDGDEPBAR ;  /* 0x00000000000079af */ /* 0x000e2a0000000000 */
[----:B------:R-:W3:Y:S05]  /*13d30*/  LDSM.16.M88.4 R184, [R241+0x3800] ;  /* 0x00380000f1b8783b */ /* 0x000eea0000000200 */
[----:B------:R-:W3:Y:S05]  /*13d40*/  LDSM.16.M88.4 R188, [R241+0x4000] ;  /* 0x00400000f1bc783b */ /* 0x000eea0000000200 */
[----:B------:R-:W3:Y:S05]  /*13d50*/  LDSM.16.M88.4 R192, [R241+0x4800] ;  /* 0x00480000f1c0783b */ /* 0x000eea0000000200 */
[----:B------:R-:W3:Y:S01]  /*13d60*/  LDSM.16.M88.4 R196, [R241+0x5000] ;  /* 0x00500000f1c4783b */ /* 0x000ee20000000200 */
[C---:B-1----:R-:W-:Y:S04]  /*13d70*/  HMMA.16816.F32 R4, R168.reuse, R172, RZ ;  /* 0x000000aca804723c */ /* 0x042fe800000018ff */
[----:B------:R-:W-:Y:S05]  /*13d80*/  LDSM.16.M88.4 R88, [R241+0x7000] ;  /* 0x00700000f158783b */ /* 0x000fea0000000200 */
[----:B------:R-:W-:Y:S01]  /*13d90*/  LDSM.16.M88.4 R96, [R241+0x7800] ;  /* 0x00780000f160783b */ /* 0x000fe20000000200 */
[C---:B------:R-:W-:Y:S04]  /*13da0*/  HMMA.16816.F32 R8, R168.reuse, R174, RZ ;  /* 0x000000aea808723c */ /* 0x040fe800000018ff */
[----:B------:R-:W1:Y:S04]  /*13db0*/  LDSM.16.M88.4 R172, [R241+0x5800] ;  /* 0x00580000f1ac783b */ /* 0x000e680000000200 */
[C---:B--2---:R-:W-:Y:S01]  /*13dc0*/  HMMA.16816.F32 R12, R168.reuse, R176, RZ ;  /* 0x000000b0a80c723c */ /* 0x044fe200000018ff */
[----:B------:R-:W-:Y:S05]  /*13dd0*/  LDSM.16.M88.4 R104, [R241+0x8000] ;  /* 0x00800000f168783b */ /* 0x000fea0000000200 */
[----:B------:R-:W-:Y:S02]  /*13de0*/  LDSM.16.M88.4 R112, [R241+0x8800] ;  /* 0x00880000f170783b */ /* 0x000fe40000000200 */
[C---:B------:R-:W-:Y:S03]  /*13df0*/  HMMA.16816.F32 R16, R168.reuse, R178, RZ ;  /* 0x000000b2a810723c */ /* 0x040fe600000018ff */
[----:B------:R-:W5:Y:S05]  /*13e00*/  LDSM.16.M88.4 R176, [R241+0x6000] ;  /* 0x00600000f1b0783b */ /* 0x000f6a0000000200 */
[C---:B------:R-:W-:Y:S01]  /*13e10*/  HMMA.16816.F32 R20, R168.reuse, R180, RZ ;  /* 0x000000b4a814723c */ /* 0x040fe200000018ff */
[----:B------:R-:W-:Y:S05]  /*13e20*/  LDSM.16.M88.4 R120, [R241+0x9000] ;  /* 0x00900000f178783b */ /* 0x000fea0000000200 */
[----:B------:R-:W-:Y:S02]  /*13e30*/  LDSM.16.M88.4 R128, [R241+0x9800] ;  /* 0x00980000f180783b */ /* 0x000fe40000000200 */
[C---:B------:R-:W-:Y:S03]  /*13e40*/  HMMA.16816.F32 R24, R168.reuse, R182, RZ ;  /* 0x000000b6a818723c */ /* 0x040fe600000018ff */
[----:B------:R-:W2:Y:S05]  /*13e50*/  LDSM.16.M88.4 R180, [R241+0x6800] ;  /* 0x00680000f1b4783b */ /* 0x000eaa0000000200 */
[C---:B---3--:R-:W-:Y:S01]  /*13e60*/  HMMA.16816.F32 R28, R168.reuse, R184, RZ ;  /* 0x000000b8a81c723c */ /* 0x048fe200000018ff */
[----:B------:R-:W-:Y:S05]  /*13e70*/  LDSM.16.M88.4 R200, [R236+0x7800] ;  /* 0x00780000ecc8783b */ /* 0x000fea0000000200 */
[----:B------:R-:W-:Y:S02]  /*13e80*/  LDSM.16.M88.4 R204, [R236+0x9000] ;  /* 0x00900000eccc783b */ /* 0x000fe40000000200 */
[C---:B------:R-:W-:Y:S03]  /*13e90*/  HMMA.16816.F32 R32, R168.reuse, R186, RZ ;  /* 0x000000baa820723c */ /* 0x040fe600000018ff */
[----:B------:R-:W-:Y:S05]  /*13ea0*/  LDSM.16.M88.4 R184, [R236+0x3000] ;  /* 0x00300000ecb8783b */ /* 0x000fea0000000200 */
[C---:B------:R-:W-:Y:S01]  /*13eb0*/  HMMA.16816.F32 R36, R168.reuse, R188, RZ ;  /* 0x000000bca824723c */ /* 0x040fe200000018ff */
        /* <DEDUP_REMOVED lines=9> */
[C---:B------:R-:W-:Y:S08]  /*13f50*/  HMMA.16816.F32 R52, R168.reuse, R196, RZ ;  /* 0x000000c4a834723c */ /* 0x040ff000000018ff */
[C---:B------:R-:W-:Y:S01]  /*13f60*/  HMMA.16816.F32 R56, R168.reuse, R198, RZ ;  /* 0x000000c6a838723c */ /* 0x040fe200000018ff */
[----:B------:R-:W-:Y:S07]  /*13f70*/  LDSM.16.M88.4 R196, [R236+0x7000] ;  /* 0x00700000ecc4783b */ /* 0x000fee0000000200 */
[C---:B-1----:R-:W-:Y:S07]  /*13f80*/  HMMA.16816.F32 R60, R168.reuse, R172, RZ ;  /* 0x000000aca83c723c */ /* 0x042fee00000018ff */
[----:B------:R-:W-:Y:S01]  /*13f90*/  IMAD R172, R243, 0x2, R242 ;  /* 0x00000002f3ac7824 */ /* 0x000fe200078e02f2 */
[C---:B------:R-:W-:Y:S05]  /*13fa0*/  HMMA.16816.F32 R64, R168.reuse, R174, RZ ;  /* 0x000000aea840723c */ /* 0x040fea00000018ff */
[----:B------:R-:W-:Y:S03]  /*13fb0*/  LDSM.16.M88.4 R172, [R172] ;  /* 0x00000000acac783b */ /* 0x000fe60000000200 */
[C---:B-----5:R-:W-:Y:S08]  /*13fc0*/  HMMA.16816.F32 R68, R168.reuse, R176, RZ ;  /* 0x000000b0a844723c */ /* 0x060ff000000018ff */
[C---:B----4-:R-:W-:Y:S01]  /*13fd0*/  HMMA.16816.F32 R72, R168.reuse, R178, RZ ;  /* 0x000000b2a848723c */ /* 0x050fe200000018ff */
[----:B------:R-:W1:Y:S07]  /*13fe0*/  LDSM.16.M88.4 R176, [R236+0x2000] ;  /* 0x00200000ecb0783b */ /* 0x000e6e0000000200 */
[C---:B--2---:R-:W-:Y:S08]  /*13ff0*/  HMMA.16816.F32 R76, R168.reuse, R180, RZ ;  /* 0x000000b4a84c723c */ /* 0x044ff000000018ff */
[C---:B------:R-:W-:Y:S01]  /*14000*/  HMMA.16816.F32 R80, R168.reuse, R182, RZ ;  /* 0x000000b6a850723c */ /* 0x040fe200000018ff */
[----:B------:R-:W2:Y:S07]  /*14010*/  LDSM.16.M88.4 R180, [R236+0x2800] ;  /* 0x00280000ecb4783b */ /* 0x000eae0000000200 */
        /* <DEDUP_REMOVED lines=12> */
[----:B------:R-:W3:Y:S07]  /*140e0*/  LDSM.16.M88.4 R168, [R236+0x3800] ;  /* 0x00380000eca8783b */ /* 0x000eee0000000200 */
[C---:B-1----:R-:W-:Y:S08]  /*140f0*/  HMMA.16816.F32 R4, R172.reuse, R176, R4 ;  /* 0x000000b0ac04723c */ /* 0x042ff00000001804 */
[C---:B------:R-:W-:Y:S01]  /*14100*/  HMMA.16816.F32 R8, R172.reuse, R178, R8 ;  /* 0x000000b2ac08723c */ /* 0x040fe20000001808 */
[----:B------:R-:W1:Y:S07]  /*14110*/  LDSM.16.M88.4 R176, [R236+0x4800] ;  /* 0x00480000ecb0783b */ /* 0x000e6e0000000200 */
[C---:B--2---:R-:W-:Y:S08]  /*14120*/  HMMA.16816.F32 R12, R172.reuse, R180, R12 ;  /* 0x000000b4ac0c723c */ /* 0x044ff0000000180c */
[C---:B------:R-:W-:Y:S01]  /*14130*/  HMMA.16816.F32 R16, R172.reuse, R182, R16 ;  /* 0x000000b6ac10723c */ /* 0x040fe20000001810 */
[----:B------:R-:W2:Y:S07]  /*14140*/  LDSM.16.M88.4 R180, [R236+0x5000] ;  /* 0x00500000ecb4783b */ /* 0x000eae0000000200 */
[C---:B------:R-:W-:Y:S08]  /*14150*/  HMMA.16816.F32 R20, R172.reuse, R184, R20 ;  /* 0x000000b8ac14723c */ /* 0x040ff00000001814 */
        /* <DEDUP_REMOVED lines=8> */
[C---:B-1----:R-:W-:Y:S08]  /*141e0*/  HMMA.16816.F32 R44, R172.reuse, R176, R44 ;  /* 0x000000b0ac2c723c */ /* 0x042ff0000000182c */
[C---:B------:R-:W-:Y:S01]  /*141f0*/  HMMA.16816.F32 R48, R172.reuse, R178, R48 ;  /* 0x000000b2ac30723c */ /* 0x040fe20000001830 */
[----:B------:R-:W1:Y:S07]  /*14200*/  LDSM.16.M88.4 R176, [R236+0x8000] ;  /* 0x00800000ecb0783b */ /* 0x000e6e0000000200 */
[C---:B--2---:R-:W-:Y:S08]  /*14210*/  HMMA.16816.F32 R52, R172.reuse, R180, R52 ;  /* 0x000000b4ac34723c */ /* 0x044ff00000001834 */
[C---:B------:R-:W-:Y:S01]  /*14220*/  HMMA.16816.F32 R56, R172.reuse, R182, R56 ;  /* 0x000000b6ac38723c */ /* 0x040fe20000001838 */
[----:B------:R-:W2:Y:S07]  /*14230*/  LDSM.16.M88.4 R180, [R236+0x9800] ;  /* 0x00980000ecb4783b */ /* 0x000eae0000000200 */
[C---:B----4-:R-:W-:Y:S08]  /*14240*/  HMMA.16816.F32 R60, R172.reuse, R184, R60 ;  /* 0x000000b8ac3c723c */ /* 0x050ff0000000183c */
[C---:B------:R-:W-:Y:S01]  /*14250*/  HMMA.16816.F32 R64, R172.reuse, R186, R64 ;  /* 0x000000baac40723c */ /* 0x040fe20000001840 */
[----:B------:R-:W-:Y:S07]  /*14260*/  LDSM.16.M88.4 R184, [R239] ;  /* 0x00000000efb8783b */ /* 0x000fee0000000200 */
[C---:B---3--:R-:W-:Y:S08]  /*14270*/  HMMA.16816.F32 R68, R172.reuse, R168, R68 ;  /* 0x000000a8ac44723c */ /* 0x048ff00000001844 */
[C---:B------:R-:W-:Y:S01]  /*14280*/  HMMA.16816.F32 R72, R172.reuse, R170, R72 ;  /* 0x000000aaac48723c */ /* 0x040fe20000001848 */
[----:B------:R-:W3:Y:S07]  /*14290*/  LDSM.16.M88.4 R168, [R240] ;  /* 0x00000000f0a8783b */ /* 0x000eee0000000200 */
[C---:B------:R-:W-:Y:S07]  /*142a0*/  HMMA.16816.F32 R76, R172.reuse, R192, R76 ;  /* 0x000000c0ac4c723c */ /* 0x040fee000000184c */
[C---:B------:R-:W-:Y:S01]  /*142b0*/  IADD3 R192, R239.reuse, 0x2800, RZ ;  /* 0x00002800efc07810 */ /* 0x040fe20007ffe0ff */
[C---:B------:R-:W-:Y:S05]  /*142c0*/  HMMA.16816.F32 R80, R172.reuse, R194, R80 ;  /* 0x000000c2ac50723c */ /* 0x040fea0000001850 */
[----:B------:R-:W-:Y:S03]  /*142d0*/  LDSM.16.M88.4 R192, [R192] ;  /* 0x00000000c0c0783b */ /* 0x000fe60000000200 */
        /* <DEDUP_REMOVED lines=8> */
[C---:B-1----:R-:W-:Y:S07]  /*14360*/  HMMA.16816.F32 R100, R172.reuse, R176, R100 ;  /* 0x000000b0ac64723c */ /* 0x042fee0000001864 */
[C---:B------:R-:W-:Y:S01]  /*14370*/  IADD3 R176, R239.reuse, 0x800, RZ ;  /* 0x00000800efb07810 */ /* 0x040fe20007ffe0ff */
[C---:B------:R-:W-:Y:S05]  /*14380*/  HMMA.16816.F32 R104, R172.reuse, R178, R104 ;  /* 0x000000b2ac68723c */ /* 0x040fea0000001868 */
[----:B------:R-:W1:Y:S03]  /*14390*/  LDSM.16.M88.4 R176, [R176] ;  /* 0x00000000b0b0783b */ /* 0x000e660000000200 */
[C---:B------:R-:W-:Y:S07]  /*143a0*/  HMMA.16816.F32 R108, R172.reuse, R188, R108 ;  /* 0x000000bcac6c723c */ /* 0x040fee000000186c */
[C---:B------:R-:W-:Y:S01]  /*143b0*/  IADD3 R188, R239.reuse, 0x1000, RZ ;  /* 0x00001000efbc7810 */ /* 0x040fe20007ffe0ff */
[C---:B------:R-:W-:Y:S05]  /*143c0*/  HMMA.16816.F32 R112, R172.reuse, R190, R112 ;  /* 0x000000beac70723c */ /* 0x040fea0000001870 */
[----:B------:R-:W4:Y:S03]  /*143d0*/  LDSM.16.M88.4 R188, [R188] ;  /* 0x00000000bcbc783b */ /* 0x000f260000000200 */
[C---:B------:R-:W-:Y:S08]  /*143e0*/  HMMA.16816.F32 R116, R172.reuse, R204, R116 ;  /* 0x000000ccac74723c */ /* 0x040ff00000001874 */
[C---:B------:R-:W-:Y:S01]  /*143f0*/  HMMA.16816.F32 R120, R172.reuse, R206, R120 ;  /* 0x000000ceac78723c */ /* 0x040fe20000001878 */
[----:B------:R-:W-:Y:S07]  /*14400*/  LDSM.16.M88.4 R204, [R229] ;  /* 0x00000000e5cc783b */ /* 0x000fee0000000200 */
[C---:B--2---:R-:W-:Y:S07]  /*14410*/  HMMA.16816.F32 R124, R172.reuse, R180, R124 ;  /* 0x000000b4ac7c723c */ /* 0x044fee000000187c */
[----:B------:R-:W-:Y:S01]  /*14420*/  IADD3 R180, R239, 0x2000, RZ ;  /* 0x00002000efb47810 */ /* 0x000fe20007ffe0ff */
[----:B------:R-:W-:Y:S01]  /*14430*/  HMMA.16816.F32 R128, R172, R182, R128 ;  /* 0x000000b6ac80723c */ /* 0x000fe20000001880 */
[----:B------:R-:W2:Y:S05]  /*14440*/  LDSM.16.M88.4 R172, [R0] ;  /* 0x0000000000ac783b */ /* 0x000eaa0000000200 */
[----:B------:R-:W5:Y:S02]  /*14450*/  LDSM.16.M88.4 R180, [R180] ;  /* 0x00000000b4b4783b */ /* 0x000f640000000200 */
[C---:B---3--:R-:W-:Y:S08]  /*14460*/  HMMA.16816.F32 R4, R168.reuse, R184, R4 ;  /* 0x000000b8a804723c */ /* 0x048ff00000001804 */
[C---:B------:R-:W-:Y:S01]  /*14470*/  HMMA.16816.F32 R8, R168.reuse, R186, R8 ;  /* 0x000000baa808723c */ /* 0x040fe20000001808 */
[----:B------:R-:W3:Y:S07]  /*14480*/  LDSM.16.M88.4 R184, [R232] ;  /* 0x00000000e8b8783b */ /* 0x000eee0000000200 */
[C---:B-1----:R-:W-:Y:S08]  /*14490*/  HMMA.16816.F32 R12, R168.reuse, R176, R12 ;  /* 0x000000b0a80c723c */ /* 0x042ff0000000180c */
[C---:B------:R-:W-:Y:S01]  /*144a0*/  HMMA.16816.F32 R16, R168.reuse, R178, R16 ;  /* 0x000000b2a810723c */ /* 0x040fe20000001810 */
[----:B------:R-:W1:Y:S07]  /*144b0*/  LDSM.16.M88.4 R176, [R231] ;  /* 0x00000000e7b0783b */ /* 0x000e6e0000000200 */
[C---:B----4-:R-:W-:Y:S08]  /*144c0*/  HMMA.16816.F32 R20, R168.reuse, R188, R20 ;  /* 0x000000bca814723c */ /* 0x050ff00000001814 */
[C---:B------:R-:W-:Y:S01]  /*144d0*/  HMMA.16816.F32 R24, R168.reuse, R190, R24 ;  /* 0x000000bea818723c */ /* 0x040fe20000001818 */
[----:B------:R-:W4:Y:S07]  /*144e0*/  LDSM.16.M88.4 R188, [R230] ;  /* 0x00000000e6bc783b */ /* 0x000f2e0000000200 */
[C---:B--2---:R-:W-:Y:S08]  /*144f0*/  HMMA.16816.F32 R28, R168.reuse, R172, R28 ;  /* 0x000000aca81c723c */ /* 0x044ff0000000181c */
[C---:B------:R-:W-:Y:S01]  /*14500*/  HMMA.16816.F32 R32, R168.reuse, R174, R32 ;  /* 0x000000aea820723c */ /* 0x040fe20000001820 */
[----:B------:R-:W2:Y:S07]  /*14510*/  LDSM.16.M88.4 R172, [R228] ;  /* 0x00000000e4ac783b */ /* 0x000eae0000000200 */
[C---:B-----5:R-:W-:Y:S08]  /*14520*/  HMMA.16816.F32 R36, R168.reuse, R180, R36 ;  /* 0x000000b4a824723c */ /* 0x060ff00000001824 */
[C---:B------:R-:W-:Y:S01]  /*14530*/  HMMA.16816.F32 R40, R168.reuse, R182, R40 ;  /* 0x000000b6a828723c */ /* 0x040fe20000001828 */
[----:B------:R-:W-:Y:S07]  /*14540*/  LDSM.16.M88.4 R180, [R226] ;  /* 0x00000000e2b4783b */ /* 0x000fee0000000200 */
[C---:B------:R-:W-:Y:S08]  /*14550*/  HMMA.16816.F32 R44, R168.reuse, R192, R44 ;  /* 0x000000c0a82c723c */ /* 0x040ff0000000182c */
[C---:B------:R-:W-:Y:S01]  /*14560*/  HMMA.16816.F32 R48, R168.reuse, R194, R48 ;  /* 0x000000c2a830723c */ /* 0x040fe20000001830 */
[----:B------:R-:W-:Y:S07]  /*14570*/  LDSM.16.M88.4 R192, [R224] ;  /* 0x00000000e0c0783b */ /* 0x000fee0000000200 */
[C---:B------:R-:W-:Y:S08]  /*14580*/  HMMA.16816.F32 R52, R168.reuse, R196, R52 ;  /* 0x000000c4a834723c */ /* 0x040ff00000001834 */
[C---:B------:R-:W-:Y:S01]  /*14590*/  HMMA.16816.F32 R56, R168.reuse, R198, R56 ;  /* 0x000000c6a838723c */ /* 0x040fe20000001838 */
[----:B------:R-:W-:Y:S07]  /*145a0*/  LDSM.16.M88.4 R196, [R224+0x800] ;  /* 0x00080000e0c4783b */ /* 0x000fee0000000200 */
[C---:B------:R-:W-:Y:S08]  /*145b0*/  HMMA.16816.F32 R60, R168.reuse, R200, R60 ;  /* 0x000000c8a83c723c */ /* 0x040ff0000000183c */
[C---:B------:R-:W-:Y:S01]  /*145c0*/  HMMA.16816.F32 R64, R168.reuse, R202, R64 ;  /* 0x000000caa840723c */ /* 0x040fe20000001840 */
[----:B------:R-:W-:Y:S07]  /*145d0*/  LDSM.16.M88.4 R200, [R224+0x4000] ;  /* 0x00400000e0c8783b */ /* 0x000fee0000000200 */
[C---:B---3--:R-:W-:Y:S08]  /*145e0*/  HMMA.16816.F32 R68, R168.reuse, R184, R68 ;  /* 0x000000b8a844723c */ /* 0x048ff00000001844 */
[C---:B------:R-:W-:Y:S01]  /*145f0*/  HMMA.16816.F32 R72, R168.reuse, R186, R72 ;  /* 0x000000baa848723c */ /* 0x040fe20000001848 */
[----:B------:R-:W-:Y:S07]  /*14600*/  LDSM.16.M88.4 R184, [R225] ;  /* 0x00000000e1b8783b */ /* 0x000fee0000000200 */
[C---:B-1----:R-:W-:Y:S08]  /*14610*/  HMMA.16816.F32 R76, R168.reuse, R176, R76 ;  /* 0x000000b0a84c723c */ /* 0x042ff0000000184c */
[C---:B------:R-:W-:Y:S01]  /*14620*/  HMMA.16816.F32 R80, R168.reuse, R178, R80 ;  /* 0x000000b2a850723c */ /* 0x040fe20000001850 */
[----:B------:R-:W1:Y:S07]  /*14630*/  LDSM.16.M88.4 R176, [R227] ;  /* 0x00000000e3b0783b */ /* 0x000e6e0000000200 */
[C---:B----4-:R-:W-:Y:S08]  /*14640*/  HMMA.16816.F32 R84, R168.reuse, R188, R84 ;  /* 0x000000bca854723c */ /* 0x050ff00000001854 */
[C---:B------:R-:W-:Y:S01]  /*14650*/  HMMA.16816.F32 R88, R168.reuse, R190, R88 ;  /* 0x000000bea858723c */ /* 0x040fe20000001858 */
[----:B------:R-:W3:Y:S07]  /*14660*/  LDSM.16.M88.4 R188, [R238] ;  /* 0x00000000eebc783b */ /* 0x000eee0000000200 */
[C---:B------:R-:W-:Y:S08]  /*14670*/  HMMA.16816.F32 R92, R168.reuse, R204, R92 ;  /* 0x000000cca85c723c */ /* 0x040ff0000000185c */
[C---:B------:R-:W-:Y:S01]  /*14680*/  HMMA.16816.F32 R96, R168.reuse, R206, R96 ;  /* 0x000000cea860723c */ /* 0x040fe20000001860 */
[----:B------:R-:W-:Y:S07]  /*14690*/  LDSM.16.M88.4 R204, [R224+0x5000] ;  /* 0x00500000e0cc783b */ /* 0x000fee0000000200 */
[C---:B--2---:R-:W-:Y:S08]  /*146a0*/  HMMA.16816.F32 R100, R168.reuse, R172, R100 ;  /* 0x000000aca864723c */ /* 0x044ff00000001864 */
[C---:B------:R-:W-:Y:S01]  /*146b0*/  HMMA.16816.F32 R104, R168.reuse, R174, R104 ;  /* 0x000000aea868723c */ /* 0x040fe20000001868 */
[----:B------:R-:W2:Y:S07]  /*146c0*/  LDSM.16.M88.4 R172, [R224+0x1000] ;  /* 0x00100000e0ac783b */ /* 0x000eae0000000200 */
[C---:B-1----:R-:W-:Y:S08]  /*146d0*/  HMMA.16816.F32 R108, R168.reuse, R176, R108 ;  /* 0x000000b0a86c723c */ /* 0x042ff0000000186c */
[C---:B------:R-:W-:Y:S01]  /*146e0*/  HMMA.16816.F32 R112, R168.reuse, R178, R112 ;  /* 0x000000b2a870723c */ /* 0x040fe20000001870 */
[----:B------:R-:W1:Y:S07]  /*146f0*/  LDSM.16.M88.4 R176, [R224+0x1800] ;  /* 0x00180000e0b0783b */ /* 0x000e6e0000000200 */
[C---:B------:R-:W-:Y:S08]  /*14700*/  HMMA.16816.F32 R116, R168.reuse, R180, R116 ;  /* 0x000000b4a874723c */ /* 0x040ff00000001874 */
[C---:B------:R-:W-:Y:S01]  /*14710*/  HMMA.16816.F32 R120, R168.reuse, R182, R120 ;  /* 0x000000b6a878723c */ /* 0x040fe20000001878 */
[----:B------:R-:W-:Y:S07]  /*14720*/  LDSM.16.M88.4 R180, [R224+0x2800] ;  /* 0x00280000e0b4783b */ /* 0x000fee0000000200 */
[C---:B------:R-:W-:Y:S08]  /*14730*/  HMMA.16816.F32 R124, R168.reuse, R184, R124 ;  /* 0x000000b8a87c723c */ /* 0x040ff0000000187c */
[----:B------:R-:W-:Y:S01]  /*14740*/  HMMA.16816.F32 R128, R168, R186, R128 ;  /* 0x000000baa880723c */ /* 0x000fe20000001880 */
[----:B------:R-:W4:Y:S05]  /*14750*/  LDSM.16.M88.4 R168, [R224+0x2000] ;  /* 0x00200000e0a8783b */ /* 0x000f2a0000000200 */
[----:B------:R-:W5:Y:S02]  /*14760*/  LDSM.16.M88.4 R184, [R224+0x3000] ;  /* 0x00300000e0b8783b */ /* 0x000f640000000200 */
[C---:B---3--:R-:W-:Y:S08]  /*14770*/  HMMA.16816.F32 R4, R188.reuse, R192, R4 ;  /* 0x000000c0bc04723c */ /* 0x048ff00000001804 */
[C---:B------:R-:W-:Y:S01]  /*14780*/  HMMA.16816.F32 R8, R188.reuse, R194, R8 ;  /* 0x000000c2bc08723c */ /* 0x040fe20000001808 */
[----:B------:R-:W3:Y:S07]  /*14790*/  LDSM.16.M88.4 R192, [R224+0x3800] ;  /* 0x00380000e0c0783b */ /* 0x000eee0000000200 */
[C---:B------:R-:W-:Y:S08]  /*147a0*/  HMMA.16816.F32 R12, R188.reuse, R196, R12 ;  /* 0x000000c4bc0c723c */ /* 0x040ff0000000180c */
[C---:B------:R-:W-:Y:S01]  /*147b0*/  HMMA.16816.F32 R16, R188.reuse, R198, R16 ;  /* 0x000000c6bc10723c */ /* 0x040fe20000001810 */
[----:B------:R-:W3:Y:S07]  /*147c0*/  LDSM.16.M88.4 R196, [R224+0x4800] ;  /* 0x00480000e0c4783b */ /* 0x000eee0000000200 */
[C---:B--2---:R-:W-:Y:S08]  /*147d0*/  HMMA.16816.F32 R20, R188.reuse, R172, R20 ;  /* 0x000000acbc14723c */ /* 0x044ff00000001814 */
[C---:B------:R-:W-:Y:S01]  /*147e0*/  HMMA.16816.F32 R24, R188.reuse, R174, R24 ;  /* 0x000000aebc18723c */ /* 0x040fe20000001818 */
[----:B------:R-:W2:Y:S01]  /*147f0*/  LDSM.16.M88.4 R172, [R224+0x5800] ;  /* 0x00580000e0ac783b */ /* 0x000ea20000000200 */
[----:B------:R-:W-:Y:S04]  /*14800*/  DEPBAR.LE SB0, 0x0 ;  /* 0x000080000000791a */ /* 0x000fe80000000000 */
[----:B------:R-:W-:Y:S02]  /*14810*/  BAR.SYNC.DEFER_BLOCKING 0x0 ;  /* 0x0000000000007b1d */ /* 0x000fe40000010000 */
[C---:B-1----:R-:W-:Y:S08]  /*14820*/  HMMA.16816.F32 R28, R188.reuse, R176, R28 ;  /* 0x000000b0bc1c723c */ /* 0x042ff0000000181c */
[C---:B------:R-:W-:Y:S08]  /*14830*/  HMMA.16816.F32 R32, R188.reuse, R178, R32 ;  /* 0x000000b2bc20723c */ /* 0x040ff00000001820 */
[C---:B----4-:R-:W-:Y:S08]  /*14840*/  HMMA.16816.F32 R36, R188.reuse, R168, R36 ;  /* 0x000000a8bc24723c */ /* 0x050ff00000001824 */
[C---:B------:R-:W-:Y:S08]  /*14850*/  HMMA.16816.F32 R40, R188.reuse, R170, R40 ;  /* 0x000000aabc28723c */ /* 0x040ff00000001828 */
[C---:B------:R-:W-:Y:S08]  /*14860*/  HMMA.16816.F32 R44, R188.reuse, R180, R44 ;  /* 0x000000b4bc2c723c */ /* 0x040ff0000000182c */
[C---:B------:R-:W-:Y:S08]  /*14870*/  HMMA.16816.F32 R48, R188.reuse, R182, R48 ;  /* 0x000000b6bc30723c */ /* 0x040ff00000001830 */
[C---:B-----5:R-:W-:Y:S08]  /*14880*/  HMMA.16816.F32 R52, R188.reuse, R184, R52 ;  /* 0x000000b8bc34723c */ /* 0x060ff00000001834 */
[C---:B------:R-:W-:Y:S08]  /*14890*/  HMMA.16816.F32 R56, R188.reuse, R186, R56 ;  /* 0x000000babc38723c */ /* 0x040ff00000001838 */
[C---:B---3--:R-:W-:Y:S08]  /*148a0*/  HMMA.16816.F32 R60, R188.reuse, R192, R60 ;  /* 0x000000c0bc3c723c */ /* 0x048ff0000000183c */
[C---:B------:R-:W-:Y:S08]  /*148b0*/  HMMA.16816.F32 R64, R188.reuse, R194, R64 ;  /* 0x000000c2bc40723c */ /* 0x040ff00000001840 */
[C---:B------:R-:W-:Y:S07]  /*148c0*/  HMMA.16816.F32 R68, R188.reuse, R200, R68 ;  /* 0x000000c8bc44723c */ /* 0x040fee0000001844 */
[----:B------:R-:W-:Y:S01]  /*148d0*/  IMAD.MOV.U32 R200, RZ, RZ, R166 ;  /* 0x000000ffffc87224 */ /* 0x000fe200078e00a6 */
[C---:B------:R-:W-:Y:S04]  /*148e0*/  HMMA.16816.F32 R72, R188.reuse, R202, R72 ;  /* 0x000000cabc48723c */ /* 0x040fe80000001848 */
[----:B------:R-:W-:Y:S04]  /*148f0*/  IMAD.MOV.U32 R201, RZ, RZ, R167 ;  /* 0x000000ffffc97224 */ /* 0x000fe800078e00a7 */
[C---:B------:R-:W-:Y:S08]  /*14900*/  HMMA.16816.F32 R76, R188.reuse, R196, R76 ;  /* 0x000000c4bc4c723c */ /* 0x040ff0000000184c */
[C---:B------:R-:W-:Y:S08]  /*14910*/  HMMA.16816.F32 R80, R188.reuse, R198, R80 ;  /* 0x000000c6bc50723c */ /* 0x040ff00000001850 */
[C---:B------:R-:W-:Y:S08]  /*14920*/  HMMA.16816.F32 R84, R188.reuse, R204, R84 ;  /* 0x000000ccbc54723c */ /* 0x040ff00000001854 */
[C---:B------:R-:W-:Y:S08]  /*14930*/  HMMA.16816.F32 R88, R188.reuse, R206, R88 ;  /* 0x000000cebc58723c */ /* 0x040ff00000001858 */
[C---:B--2---:R-:W-:Y:S08]  /*14940*/  HMMA.16816.F32 R92, R188.reuse, R172, R92 ;  /* 0x000000acbc5c723c */ /* 0x044ff0000000185c */
        /* <DEDUP_REMOVED lines=8> */
[----:B------:R-:W-:Y:S01]  /*149d0*/  HMMA.16816.F32 R128, R188, R222, R128 ;  /* 0x000000debc80723c */ /* 0x000fe20000001880 */
[----:B------:R-:W-:-:S07]  /*149e0*/  @!P1 BRA `(.L_x_775) ;  /* 0x000010e000009947 */ /* 0x000fce0003800000 */
[----:B------:R-:W-:Y:S01]  /*149f0*/  ULDC.64 UR8, c[0x0][0x198] ;  /* 0x0000660000087ab9 */ /* 0x000fe20000000a00 */
[----:B------:R-:W-:Y:S01]  /*14a00*/  PLOP3.LUT P1, PT, PT, PT, UP5, 0x80, 0x0 ;  /* 0x000000000000781c */ /* 0x000fe20003f2f058 */
[----:B------:R-:W-:Y:S02]  /*14a10*/  IMAD.MOV.U32 R167, RZ, RZ, c[0x0][0x198] ;  /* 0x00006600ffa77624 */ /* 0x000fe400078e00ff */
[----:B------:R-:W-:Y:S03]  /*14a20*/  IMAD.MOV.U32 R0, RZ, RZ, c[0x0][0x19c] ;  /* 0x00006700ff007624 */ /* 0x000fe600078e00ff */
[----:B------:R-:W-:Y:S04]  /*14a30*/  LEA R168, -R167, RZ, 0x8 ;  /* 0x000000ffa7a87211 */ /* 0x000fe800078e41ff */
[----:B------:R-:W-:Y:S03]  /*14a40*/  SHF.R.S32.HI R169, RZ, 0x1f, R168 ;  /* 0x0000001fffa97819 */ /* 0x000fe600000114a8 */
[----:B------:R-:W-:-:S05]  /*14a50*/  @!P1 BRA `(.L_x_776) ;  /* 0x0000055000009947 */ /* 0x000fca0003800000 */
[----:B------:R-:W-:Y:S01]  /*14a60*/  USHF.L.U32 UR28, UR17, 0x8, URZ ;  /* 0x00000008111c7899 */ /* 0x000fe2000800063f */
[----:B------:R-:W-:Y:S01]  /*14a70*/  IABS R2, c[0x0][0x2d0] ;  /* 0x0000b40000027a13 */ /* 0x000fe20000000000 */
[----:B------:R-:W-:Y:S02]  /*14a80*/  UMOV UR32, URZ ;  /* 0x0000003f00207c82 */ /* 0x000fe40008000000 */
[----:B------:R-:W-:Y:S01]  /*14a90*/  UIADD3 UR30, UR28, -0x100, URZ ;  /* 0xffffff001c1e7890 */ /* 0x000fe2000fffe03f */
[----:B------:R1:W2:Y:S01]  /*14aa0*/  R2UR UR8, R2 ;  /* 0x00000000020873c2 */ /* 0x0002a200000e0000 */
[----:B------:R-:W-:Y:S04]  /*14ab0*/  UIADD3 UR28, UR28, -0x200, URZ ;  /* 0xfffffe001c1c7890 */ /* 0x000fe8000fffe03f */
[----:B------:R-:W-:Y:S02]  /*14ac0*/  IMAD.U32 R168, RZ, RZ, UR30 ;  /* 0x0000001effa87e24 */ /* 0x000fe4000f8e00ff */
        /* <DEDUP_REMOVED lines=46> */
[----:B------:R-:W-:Y:S04]  /*14db0*/  LEA R170, P1, R164, UR18, 0x2 ;  /* 0x00000012a4aa7c11 */ /* 0x000fe8000f8210ff */
[----:B------:R-:W1:Y:S01]  /*14dc0*/  R2UR UR24, R170 ;  /* 0x00000000aa1873c2 */ /* 0x000e6200000e0000 */
[----:B------:R-:W-:Y:S02]  /*14dd0*/  LEA R172, P2, R168, UR18, 0x2 ;  /* 0x00000012a8ac7c11 */ /* 0x000fe4000f8410ff */
[----:B------:R-:W-:Y:S02]  /*14de0*/  LEA.HI.X.SX32 R171, R2, UR19, 0x2, P1 ;  /* 0x0000001302ab7c11 */ /* 0x000fe400088f16ff */
[----:B------:R-:W-:Y:S03]  /*14df0*/  LEA.HI.X.SX32 R173, R166, UR19, 0x2, P2 ;  /* 0x00000013a6ad7c11 */ /* 0x000fe600090f16ff */
[----:B------:R-:W2:Y:S08]  /*14e00*/  R2UR UR25, R171 ;  /* 0x00000000ab1973c2 */ /* 0x000eb000000e0000 */
[----:B------:R-:W3:Y:S08]  /*14e10*/  R2UR UR26, R172 ;  /* 0x00000000ac1a73c2 */ /* 0x000ef000000e0000 */
[----:B------:R-:W4:Y:S01]  /*14e20*/  R2UR UR27, R173 ;  /* 0x00000000ad1b73c2 */ /* 0x000f2200000e0000 */
[----:B-1----:R-:W-:Y:S01]  /*14e30*/  IMAD.U32 R168, RZ, RZ, UR24 ;  /* 0x00000018ffa87e24 */ /* 0x002fe2000f8e00ff */
[----:B------:R-:W-:Y:S04]  /*14e40*/  UIADD3 UR24, UR29, -UR8, URZ ;  /* 0x800000081d187290 */ /* 0x000fe8000fffe03f */
[----:B------:R-:W-:Y:S01]  /*14e50*/  UIMAD UR24, UR24, UR9, -0x100 ;  /* 0xffffff00181874a4 */ /* 0x000fe2000f8e0209 */
[----:B--2---:R-:W-:Y:S03]  /*14e60*/  IMAD.U32 R169, RZ, RZ, UR25 ;  /* 0x00000019ffa97e24 */ /* 0x004fe6000f8e00ff */
[----:B------:R-:W-:Y:S02]  /*14e70*/  USHF.R.S32.HI UR9, URZ, 0x1f, UR24 ;  /* 0x0000001f3f097899 */ /* 0x000fe40008011418 */
[----:B------:R-:W-:Y:S01]  /*14e80*/  UIMAD UR8, UR7, UR24, URZ ;  /* 0x00000018070872a4 */ /* 0x000fe2000f8e023f */
[----:B------:R1:W2:Y:S01]  /*14e90*/  LDG.E R169, [R168.64] ;  /* 0x00000014a8a97981 */ /* 0x0002a2000c1e1900 */
[----:B------:R-:W-:Y:S01]  /*14ea0*/  UIMAD.WIDE.U32 UR24, UR6, UR24, URZ ;  /* 0x00000018061872a5 */ /* 0x000fe2000f8e003f */
[----:B---3--:R-:W-:Y:S01]  /*14eb0*/  MOV R174, UR26 ;  /* 0x0000001a00ae7c02 */ /* 0x008fe20008000f00 */
[----:B------:R-:W-:Y:S03]  /*14ec0*/  UIMAD UR8, UR9, UR6, UR8 ;  /* 0x00000006090872a4 */ /* 0x000fe6000f8e0208 */
[----:B------:R-:W-:Y:S02]  /*14ed0*/  UMOV UR9, UR7 ;  /* 0x0000000700097c82 */ /* 0x000fe40008000000 */
[----:B------:R-:W-:Y:S01]  /*14ee0*/  UIADD3 UR8, UR25, UR8, URZ ;  /* 0x0000000819087290 */ /* 0x000fe2000fffe03f */
[----:B----4-:R-:W-:Y:S05]  /*14ef0*/  IMAD.U32 R175, RZ, RZ, UR27 ;  /* 0x0000001bffaf7e24 */ /* 0x010fea000f8e00ff */
[----:B------:R-:W2:Y:S01]  /*14f00*/  LDG.E R2, [R174.64] ;  /* 0x00000014ae027981 */ /* 0x000ea2000c1e1900 */
[----:B-1----:R-:W-:Y:S01]  /*14f10*/  IMAD.U32 R168, RZ, RZ, UR24 ;  /* 0x00000018ffa87e24 */ /* 0x002fe2000f8e00ff */
[----:B--2---:R-:W-:Y:S02]  /*14f20*/  IADD3 R2, -R169, R2, RZ ;  /* 0x00000002a9027210 */ /* 0x004fe40007ffe1ff */
[----:B------:R-:W-:Y:S01]  /*14f30*/  MOV R169, UR25 ;  /* 0x0000001900a97c02 */ /* 0x000fe20008000f00 */
[----:B------:R-:W-:Y:S01]  /*14f40*/  IMAD.U32 R169, RZ, RZ, UR8 ;  /* 0x00000008ffa97e24 */ /* 0x000fe2000f8e00ff */
[----:B------:R-:W-:Y:S01]  /*14f50*/  SHF.R.S32.HI R171, RZ, 0x1f, R2 ;  /* 0x0000001fffab7819 */ /* 0x000fe20000011402 */
[----:B------:R-:W-:Y:S02]  /*14f60*/  UMOV UR8, UR6 ;  /* 0x0000000600087c82 */ /* 0x000fe40008000000 */
[C---:B------:R-:W-:Y:S04]  /*14f70*/  IMAD.WIDE.U32 R168, R2.reuse, c[0x0][0x180], R168 ;  /* 0x0000600002a87a25 */ /* 0x040fe800078e00a8 */
[----:B------:R-:W-:Y:S04]  /*14f80*/  IMAD R171, R171, c[0x0][0x180], RZ ;  /* 0x00006000abab7a24 */ /* 0x000fe800078e02ff */
[----:B------:R-:W-:Y:S05]  /*14f90*/  IMAD R171, R2, c[0x0][0x184], R171 ;  /* 0x0000610002ab7a24 */ /* 0x000fea00078e02ab */
[----:B------:R-:W-:Y:S02]  /*14fa0*/  IADD3 R169, R169, R171, RZ ;  /* 0x000000aba9a97210 */ /* 0x000fe40007ffe0ff */
.L_x_776:
[----:B------:R1:W-:Y:S01]  /*14fb0*/  @P0 STS.128 [R244+0x2000], RZ ;  /* 0x002000fff4000388 */ /* 0x0003e20000000c00 */
[C---:B------:R-:W-:Y:S01]  /*14fc0*/  LEA R194, P5, R168.reuse, R252, 0x1 ;  /* 0x000000fca8c27211 */ /* 0x040fe200078a08ff */
[--C-:B------:R-:W-:Y:S01]  /*14fd0*/  @!P0 IMAD.MOV.U32 R192, RZ, RZ, R168.reuse ;  /* 0x000000ffffc08224 */ /* 0x100fe200078e00a8 */
[-C--:B------:R-:W-:Y:S01]  /*14fe0*/  @!P0 MOV R191, R169.reuse ;  /* 0x000000a900bf8202 */ /* 0x080fe20000000f00 */
[--C-:B------:R-:W-:Y:S01]  /*14ff0*/  @!P0 IMAD.MOV.U32 R193, RZ, RZ, R169.reuse ;  /* 0x000000ffffc18224 */ /* 0x100fe200078e00a9 */
[-C--:B------:R-:W-:Y:S01]  /*15000*/  @!P0 MOV R187, R169.reuse ;  /* 0x000000a900bb8202 */ /* 0x080fe20000000f00 */
[--C-:B------:R-:W-:Y:S01]  /*15010*/  @!P0 IMAD.MOV.U32 R190, RZ, RZ, R168.reuse ;  /* 0x000000ffffbe8224 */ /* 0x100fe200078e00a8 */
[-C--:B------:R-:W-:Y:S01]  /*15020*/  @!P0 MOV R183, R169.reuse ;  /* 0x000000a900b78202 */ /* 0x080fe20000000f00 */
[--C-:B------:R-:W-:Y:S01]  /*15030*/  @!P0 IMAD.MOV.U32 R188, RZ, RZ, R168.reuse ;  /* 0x000000ffffbc8224 */ /* 0x100fe200078e00a8 */
[-C--:B------:R-:W-:Y:S01]  /*15040*/  @!P0 MOV R179, R169.reuse ;  /* 0x000000a900b38202 */ /* 0x080fe20000000f00 */
[--C-:B------:R-:W-:Y:S01]  /*15050*/  @!P0 IMAD.MOV.U32 R189, RZ, RZ, R169.reuse ;  /* 0x000000ffffbd8224 */ /* 0x100fe200078e00a9 */
[----:B------:R-:W-:Y:S01]  /*15060*/  @!P0 MOV R175, R169 ;  /* 0x000000a900af8202 */ /* 0x000fe20000000f00 */
[--C-:B------:R-:W-:Y:S01]  /*15070*/  @!P0 IMAD.MOV.U32 R186, RZ, RZ, R168.reuse ;  /* 0x000000ffffba8224 */ /* 0x100fe200078e00a8 */
[C-C-:B------:R-:W-:Y:S01]  /*15080*/  LEA.HI.X R195, R168.reuse, R251, R169.reuse, 0x1, P5 ;  /* 0x000000fba8c37211 */ /* 0x140fe200028f0ca9 */
[--C-:B------:R-:W-:Y:S01]  /*15090*/  @!P0 IMAD.MOV.U32 R184, RZ, RZ, R168.reuse ;  /* 0x000000ffffb88224 */ /* 0x100fe200078e00a8 */
[CC--:B------:R-:W-:Y:S01]  /*150a0*/  @!P0 LEA R171, P3, R167.reuse, R168.reuse, 0x5 ;  /* 0x000000a8a7ab8211 */ /* 0x0c0fe200078628ff */
[--C-:B------:R-:W-:Y:S01]  /*150b0*/  @!P0 IMAD.MOV.U32 R185, RZ, RZ, R169.reuse ;  /* 0x000000ffffb98224 */ /* 0x100fe200078e00a9 */
[CC--:B------:R-:W-:Y:S01]  /*150c0*/  @!P0 LEA R173, P2, R167.reuse, R168.reuse, 0x6 ;  /* 0x000000a8a7ad8211 */ /* 0x0c0fe200078430ff */
[----:B------:R-:W-:Y:S01]  /*150d0*/  @!PT LDS RZ, [RZ] ;  /* 0x00000000fffff984 */ /* 0x000fe20000000800 */
[----:B------:R-:W-:Y:S01]  /*150e0*/  @!PT LDS RZ, [RZ] ;  /* 0x00000000fffff984 */ /* 0x000fe20000000800 */
[----:B------:R-:W-:Y:S01]  /*150f0*/  @!PT LDS RZ, [RZ] ;  /* 0x00000000fffff984 */ /* 0x000fe20000000800 */
[----:B------:R1:W-:Y:S01]  /*15100*/  @!P0 LDGSTS.E.BYPASS.LTC128B.128 [R244+0x2000], [R194.64] ;  /* 0x02000000c2f48fae */ /* 0x0003e2000b901d54 */
[C---:B------:R-:W-:Y:S01]  /*15110*/  @!P0 LEA R170, P1, R167.reuse, R168, 0x7 ;  /* 0x000000a8a7aa8211 */ /* 0x040fe200078238ff */
[--C-:B------:R-:W-:Y:S01]  /*15120*/  @!P0 IMAD.MOV.U32 R182, RZ, RZ, R168.reuse ;  /* 0x000000ffffb68224 */ /* 0x100fe200078e00a8 */
[----:B------:R-:W-:Y:S01]  /*15130*/  @!P0 IADD3 R2, P4, R168, UR23, RZ ;  /* 0x00000017a8028c10 */ /* 0x000fe2000ff9e0ff */
[----:B------:R1:W-:Y:S01]  /*15140*/  @P0 STS.128 [R244+0x2800], RZ ;  /* 0x002800fff4000388 */ /* 0x0003e20000000c00 */
[----:B------:R-:W-:Y:S01]  /*15150*/  @!P0 IMAD.MOV.U32 R180, RZ, RZ, R168 ;  /* 0x000000ffffb48224 */ /* 0x000fe200078e00a8 */
[CC--:B------:R-:W-:Y:S01]  /*15160*/  @!P0 LEA.HI.X R164, R167.reuse, R169.reuse, R0, 0x5, P3 ;  /* 0x000000a9a7a48211 */ /* 0x0c0fe200018f2c00 */
[--C-:B------:R-:W-:Y:S01]  /*15170*/  @!P0 IMAD.MOV.U32 R181, RZ, RZ, R169.reuse ;  /* 0x000000ffffb58224 */ /* 0x100fe200078e00a9 */
[-C--:B------:R-:W-:Y:S01]  /*15180*/  @!P0 LEA R198, P3, R2, R252.reuse, 0x1 ;  /* 0x000000fc02c68211 */ /* 0x080fe200078608ff */
[----:B------:R-:W-:Y:S01]  /*15190*/  @!P0 IMAD.MOV.U32 R178, RZ, RZ, R168 ;  /* 0x000000ffffb28224 */ /* 0x000fe200078e00a8 */
[----:B------:R-:W-:Y:S01]  /*151a0*/  @!P0 LEA.HI.X R166, R167, R169, R0, 0x6, P2 ;  /* 0x000000a9a7a68211 */ /* 0x000fe200010f3400 */
[--C-:B------:R-:W-:Y:S01]  /*151b0*/  @!P0 IMAD.MOV.U32 R176, RZ, RZ, R168.reuse ;  /* 0x000000ffffb08224 */ /* 0x100fe200078e00a8 */
[CC--:B------:R-:W-:Y:S01]  /*151c0*/  @!P0 LEA R196, P2, R171.reuse, R252.reuse, 0x1 ;  /* 0x000000fcabc48211 */ /* 0x0c0fe200078408ff */
[--C-:B------:R-:W-:Y:S01]  /*151d0*/  @!P0 IMAD.MOV.U32 R177, RZ, RZ, R169.reuse ;  /* 0x000000ffffb18224 */ /* 0x100fe200078e00a9 */
[----:B------:R-:W-:Y:S01]  /*151e0*/  UMOV UR6, UR8 ;  /* 0x0000000800067c82 */ /* 0x000fe20008000000 */
[----:B------:R-:W-:Y:S01]  /*151f0*/  @!P0 IMAD.MOV.U32 R174, RZ, RZ, R168 ;  /* 0x000000ffffae8224 */ /* 0x000fe200078e00a8 */
[----:B------:R-:W-:Y:S01]  /*15200*/  @!P0 LEA.HI.X R197, R171, R251, R164, 0x1, P2 ;  /* 0x000000fbabc58211 */ /* 0x000fe200010f0ca4 */
[C---:B------:R-:W-:Y:S01]  /*15210*/  @!P0 IMAD.WIDE.U32 R206, R167.reuse, 0x30, R168 ;  /* 0x00000030a7ce8825 */ /* 0x040fe200078e00a8 */
[----:B------:R-:W-:Y:S03]  /*15220*/  UMOV UR7, UR9 ;  /* 0x0000000900077c82 */ /* 0x000fe60008000000 */
[C---:B------:R-:W-:Y:S01]  /*15230*/  @!P0 IMAD.WIDE.U32 R192, R167.reuse, 0x50, R192 ;  /* 0x00000050a7c08825 */ /* 0x040fe200078e00c0 */
[-C--:B------:R-:W-:Y:S03]  /*15240*/  @!P0 LEA R204, P2, R206, R252.reuse, 0x1 ;  /* 0x000000fccecc8211 */ /* 0x080fe600078408ff */
[C---:B------:R-:W-:Y:S04]  /*15250*/  @!P0 IMAD.WIDE.U32 R190, R167.reuse, 0x60, R190 ;  /* 0x00000060a7be8825 */ /* 0x040fe800078e00be */
[C---:B------:R-:W-:Y:S04]  /*15260*/  @!P0 IMAD.WIDE.U32 R188, R167.reuse, 0x70, R188 ;  /* 0x00000070a7bc8825 */ /* 0x040fe800078e00bc */
[C---:B------:R-:W-:Y:S04]  /*15270*/  @!P0 IMAD.WIDE.U32 R186, R167.reuse, 0x90, R186 ;  /* 0x00000090a7ba8825 */ /* 0x040fe800078e00ba */
[C---:B------:R-:W-:Y:S04]  /*15280*/  @!P0 IMAD.WIDE.U32 R184, R167.reuse, 0xa0, R184 ;  /* 0x000000a0a7b88825 */ /* 0x040fe800078e00b8 */
[C---:B------:R-:W-:Y:S04]  /*15290*/  @!P0 IMAD.WIDE.U32 R182, R167.reuse, 0xb0, R182 ;  /* 0x000000b0a7b68825 */ /* 0x040fe800078e00b6 */
[C---:B------:R-:W-:Y:S04]  /*152a0*/  @!P0 IMAD.WIDE.U32 R180, R167.reuse, 0xc0, R180 ;  /* 0x000000c0a7b48825 */ /* 0x040fe800078e00b4 */
[C---:B------:R-:W-:Y:S04]  /*152b0*/  @!P0 IMAD.WIDE.U32 R178, R167.reuse, 0xd0, R178 ;  /* 0x000000d0a7b28825 */ /* 0x040fe800078e00b2 */
[C---:B------:R-:W-:Y:S04]  /*152c0*/  @!P0 IMAD.WIDE.U32 R176, R167.reuse, 0xe0, R176 ;  /* 0x000000e0a7b08825 */ /* 0x040fe800078e00b0 */
[C---:B------:R-:W-:Y:S01]  /*152d0*/  @!P0 IMAD.WIDE.U32 R174, R167.reuse, 0xf0, R174 ;  /* 0x000000f0a7ae8825 */ /* 0x040fe200078e00ae */
[----:B------:R-:W-:Y:S02]  /*152e0*/  @!P0 LEA.HI.X R167, R167, R169, R0, 0x7, P1 ;  /* 0x000000a9a7a78211 */ /* 0x000fe400008f3c00 */
[----:B------:R-:W-:Y:S01]  /*152f0*/  @!P0 IADD3.X R169, R169, UR22, RZ, P4, !PT ;  /* 0x00000016a9a98c10 */ /* 0x000fe2000a7fe4ff */
[C---:B------:R-:W-:Y:S01]  /*15300*/  @!P0 IMAD R168, R0.reuse, 0x30, RZ ;  /* 0x0000003000a88824 */ /* 0x040fe200078e02ff */
[CC--:B------:R-:W-:Y:S01]  /*15310*/  @!P0 LEA R172, P1, R173.reuse, R252.reuse, 0x1 ;  /* 0x000000fcadac8211 */ /* 0x0c0fe200078208ff */
[----:B------:R-:W-:Y:S01]  /*15320*/  @!P0 IMAD R164, R0, 0x50, RZ ;  /* 0x0000005000a48824 */ /* 0x000fe200078e02ff */
[-C--:B------:R-:W-:Y:S01]  /*15330*/  @!P0 LEA.HI.X R199, R2, R251.reuse, R169, 0x1, P3 ;  /* 0x000000fb02c78211 */ /* 0x080fe200018f0ca9 */
[----:B------:R-:W-:Y:S01]  /*15340*/  @!P0 IMAD.IADD R168, R168, 0x1, R207 ;  /* 0x00000001a8a88824 */ /* 0x000fe200078e02cf */
[-C--:B------:R-:W-:Y:S01]  /*15350*/  @!P0 LEA.HI.X R173, R173, R251.reuse, R166, 0x1, P1 ;  /* 0x000000fbadad8211 */ /* 0x080fe200008f0ca6 */
[----:B------:R-:W-:Y:S01]  /*15360*/  @!P0 IMAD.IADD R164, R164, 0x1, R193 ;  /* 0x00000001a4a48824 */ /* 0x000fe200078e02c1 */
[-C--:B------:R-:W-:Y:S01]  /*15370*/  @!P0 LEA R202, P1, R170, R252.reuse, 0x1 ;  /* 0x000000fcaaca8211 */ /* 0x080fe200078208ff */
[----:B------:R-:W-:Y:S01]  /*15380*/  @!PT LDS RZ, [RZ] ;  /* 0x00000000fffff984 */ /* 0x000fe20000000800 */
[----:B------:R-:W-:Y:S01]  /*15390*/  @!PT LDS RZ, [RZ] ;  /* 0x00000000fffff984 */ /* 0x000fe20000000800 */
[----:B------:R-:W-:Y:S01]  /*153a0*/  @!PT LDS RZ, [RZ] ;  /* 0x00000000fffff984 */ /* 0x000fe20000000800 */
[----:B------:R1:W-:Y:S01]  /*153b0*/  @!P0 LDGSTS.E.BYPASS.LTC128B.128 [R244+0x2800], [R198.64] ;  /* 0x02800000c6f48fae */ /* 0x0003e2000b901d54 */
[-C--:B------:R-:W-:Y:S01]  /*153c0*/  @!P0 LEA.HI.X R205, R206, R251.reuse, R168, 0x1, P2 ;  /* 0x000000fbcecd8211 */ /* 0x080fe200010f0ca8 */
[----:B------:R-:W-:Y:S01]  /*153d0*/  @!P0 IMAD R2, R0, 0x60, RZ ;  /* 0x0000006000028824 */ /* 0x000fe200078e02ff */
[-C--:B------:R-:W-:Y:S01]  /*153e0*/  @!P0 LEA R208, P2, R192, R252.reuse, 0x1 ;  /* 0x000000fcc0d08211 */ /* 0x080fe200078408ff */
[----:B------:R1:W-:Y:S01]  /*153f0*/  @P0 STS.128 [R244+0x3000], RZ ;  /* 0x003000fff4000388 */ /* 0x0003e20000000c00 */
[-C--:B------:R-:W-:Y:S01]  /*15400*/  @!P0 LEA.HI.X R203, R170, R251.reuse, R167, 0x1, P1 ;  /* 0x000000fbaacb8211 */ /* 0x080fe200008f0ca7 */
[----:B------:R-:W-:Y:S01]  /*15410*/  @!P0 IMAD R167, R0, 0x70, RZ ;  /* 0x0000007000a78824 */ /* 0x000fe200078e02ff */
[-C--:B------:R-:W-:Y:S01]  /*15420*/  @!P0 LEA.HI.X R209, R192, R251.reuse, R164, 0x1, P2 ;  /* 0x000000fbc0d18211 */ /* 0x080fe200010f0ca4 */
[----:B------:R-:W-:Y:S01]  /*15430*/  @!PT LDS RZ, [RZ] ;  /* 0x00000000fffff984 */ /* 0x000fe20000000800 */
[----:B------:R-:W-:Y:S01]  /*15440*/  @!PT LDS RZ, [RZ] ;  /* 0x00000000fffff984 */ /* 0x000fe20000000800 */
[----:B------:R-:W-:Y:S01]  /*15450*/  @!PT LDS RZ, [RZ] ;  /* 0x00000000fffff984 */ /* 0x000fe20000000800 */
[----:B------:R1:W-:Y:S01]  /*15460*/  @!P0 LDGSTS.E.BYPASS.LTC128B.128 [R244+0x3000], [R196.64] ;  /* 0x03000000c4f48fae */ /* 0x0003e2000b901d54 */
[-C--:B------:R-:W-:Y:S01]  /*15470*/  @!P0 LEA R206, P1, R190, R252.reuse, 0x1 ;  /* 0x000000fcbece8211 */ /* 0x080fe200078208ff */
[----:B------:R-:W-:Y:S01]  /*15480*/  @!P0 IMAD.IADD R167, R167, 0x1, R189 ;  /* 0x00000001a7a78824 */ /* 0x000fe200078e02bd */
[-C--:B------:R-:W-:Y:S01]  /*15490*/  @!P0 LEA R210, P3, R188, R252.reuse, 0x1 ;  /* 0x000000fcbcd28211 */ /* 0x080fe200078608ff */
[----:B------:R1:W-:Y:S01]  /*154a0*/  @P0 STS.128 [R244+0x3800], RZ ;  /* 0x003800fff4000388 */ /* 0x0003e20000000c00 */
[-C--:B------:R-:W-:Y:S01]  /*154b0*/  @!P0 LEA R192, P2, R186, R252.reuse, 0x1 ;  /* 0x000000fcbac08211 */ /* 0x080fe200078408ff */
[----:B------:R-:W-:Y:S01]  /*154c0*/  @!P0 IMAD R171, R0, 0x90, RZ ;  /* 0x0000009000ab8824 */ /* 0x000fe200078e02ff */
[----:B------:R-:W-:Y:S01]  /*154d0*/  @!P0 LEA.HI.X R211, R188, R251, R167, 0x1, P3 ;  /* 0x000000fbbcd38211 */ /* 0x000fe200018f0ca7 */
[----:B------:R-:W-:Y:S01]  /*154e0*/  @!PT LDS RZ, [RZ] ;  /* 0x00000000fffff984 */ /* 0x000fe20000000800 */
[----:B------:R-:W-:Y:S01]  /*154f0*/  @!PT LDS RZ, [RZ] ;  /* 0x00000000fffff984 */ /* 0x000fe20000000800 */
[----:B------:R-:W-:Y:S01]  /*15500*/  @!PT LDS RZ, [RZ] ;  /* 0x00000000fffff984 */ /* 0x000fe20000000800 */
[----:B------:R1:W-:Y:S01]  /*15510*/  @!P0 LDGSTS.E.BYPASS.LTC128B.128 [R244+0x3800], [R204.64] ;  /* 0x03800000ccf48fae */ /* 0x0003e2000b901d54 */
[-C--:B------:R-:W-:Y:S01]  /*15520*/  @!P0 LEA R170, P3, R178, R252.reuse, 0x1 ;  /* 0x000000fcb2aa8211 */ /* 0x080fe200078608ff */
[----:B------:R-:W-:Y:S01]  /*15530*/  @!P0 IMAD.IADD R171, R171, 0x1, R187 ;  /* 0x00000001abab8824 */ /* 0x000fe200078e02bb */
[----:B------:R-:W-:Y:S01]  /*15540*/  @!P0 IADD3 R2, R2, R191, RZ ;  /* 0x000000bf02028210 */ /* 0x000fe20007ffe0ff */
[----:B------:R1:W-:Y:S01]  /*15550*/  @P0 STS.128 [R244+0x4000], RZ ;  /* 0x004000fff4000388 */ /* 0x0003e20000000c00 */
[----:B------:R-:W-:Y:S02]  /*15560*/  @!P0 IMAD R169, R0, 0xa0, RZ ;  /* 0x000000a000a98824 */ /* 0x000fe400078e02ff */
[-C--:B------:R-:W-:Y:S01]  /*15570*/  @!P0 LEA.HI.X R207, R190, R251.reuse, R2, 0x1, P1 ;  /* 0x000000fbbecf8211 */ /* 0x080fe200008f0c02 */
[----:B------:R-:W-:Y:S01]  /*15580*/  @!PT LDS RZ, [RZ] ;  /* 0x00000000fffff984 */ /* 0x000fe20000000800 */
[----:B------:R-:W-:Y:S01]  /*15590*/  @!PT LDS RZ, [RZ] ;  /* 0x00000000fffff984 */ /* 0x000fe20000000800 */
[----:B------:R-:W-:Y:S01]  /*155a0*/  @!PT LDS RZ, [RZ] ;  /* 0x00000000fffff984 */ /* 0x000fe20000000800 */
[----:B------:R1:W-:Y:S01]  /*155b0*/  @!P0 LDGSTS.E.BYPASS.LTC128B.128 [R244+0x4000], [R172.64] ;  /* 0x04000000acf48fae */ /* 0x0003e2000b901d54 */
[----:B------:R-:W-:Y:S01]  /*155c0*/  @!P0 LEA.HI.X R193, R186, R251, R171, 0x1, P2 ;  /* 0x000000fbbac18211 */ /* 0x000fe200010f0cab */
[----:B------:R-:W-:Y:S01]  /*155d0*/  @!P0 IMAD R167, R0, 0xc0, RZ ;  /* 0x000000c000a78824 */ /* 0x000fe200078e02ff */
[-C--:B------:R-:W-:Y:S01]  /*155e0*/  @!P0 LEA R190, P1, R184, R252.reuse, 0x1 ;  /* 0x000000fcb8be8211 */ /* 0x080fe200078208ff */
[----:B------:R1:W-:Y:S01]  /*155f0*/  @P0 STS.128 [R244+0x4800], RZ ;  /* 0x004800fff4000388 */ /* 0x0003e20000000c00 */
[-C--:B------:R-:W-:Y:S01]  /*15600*/  @!P0 LEA R186, P4, R180, R252.reuse, 0x1 ;  /* 0x000000fcb4ba8211 */ /* 0x080fe200078808ff */
[----:B------:R-:W-:Y:S01]  /*15610*/  @!P0 IMAD.IADD R167, R167, 0x1, R181 ;  /* 0x00000001a7a78824 */ /* 0x000fe200078e02b5 */
[-C--:B------:R-:W-:Y:S01]  /*15620*/  @!P0 LEA R166, P2, R176, R252.reuse, 0x1 ;  /* 0x000000fcb0a68211 */ /* 0x080fe200078408ff */
[----:B------:R-:W-:Y:S01]  /*15630*/  @!PT LDS RZ, [RZ] ;  /* 0x00000000fffff984 */ /* 0x000fe20000000800 */
[----:B------:R-:W-:Y:S01]  /*15640*/  @!PT LDS RZ, [RZ] ;  /* 0x00000000fffff984 */ /* 0x000fe20000000800 */
[----:B------:R-:W-:Y:S01]  /*15650*/  @!PT LDS RZ, [RZ] ;  /* 0x00000000fffff984 */ /* 0x000fe20000000800 */
[----:B------:R1:W-:Y:S01]  /*15660*/  @!P0 LDGSTS.E.BYPASS.LTC128B.128 [R244+0x4800], [R208.64] ;  /* 0x04800000d0f48fae */ /* 0x0003e2000b901d54 */
[----:B------:R-:W-:Y:S01]  /*15670*/  @!P0 IADD3 R2, R169, R185, RZ ;  /* 0x000000b9a9028210 */ /* 0x000fe20007ffe0ff */
[----:B------:R-:W-:Y:S01]  /*15680*/  @!P0 IMAD R169, R0, 0xb0, RZ ;  /* 0x000000b000a98824 */ /* 0x000fe200078e02ff */
[-C--:B------:R-:W-:Y:S01]  /*15690*/  @!P0 LEA.HI.X R187, R180, R251.reuse, R167, 0x1, P4 ;  /* 0x000000fbb4bb8211 */ /* 0x080fe200020f0ca7 */
[----:B------:R1:W-:Y:S01]  /*156a0*/  @P0 STS.128 [R244+0x5000], RZ ;  /* 0x005000fff4000388 */ /* 0x0003e20000000c00 */
[-C--:B------:R-:W-:Y:S01]  /*156b0*/  @!P0 LEA.HI.X R191, R184, R251.reuse, R2, 0x1, P1 ;  /* 0x000000fbb8bf8211 */ /* 0x080fe200008f0c02 */
[----:B------:R-:W-:Y:S01]  /*156c0*/  @!P0 IMAD.IADD R2, R169, 0x1, R183 ;  /* 0x00000001a9028824 */ /* 0x000fe200078e02b7 */
[-C--:B------:R-:W-:Y:S01]  /*156d0*/  @!P0 LEA R184, P1, R182, R252.reuse, 0x1 ;  /* 0x000000fcb6b88211 */ /* 0x080fe200078208ff */
[----:B------:R-:W-:Y:S01]  /*156e0*/  @!PT LDS RZ, [RZ] ;  /* 0x00000000fffff984 */ /* 0x000fe20000000800 */
[----:B------:R-:W-:Y:S01]  /*156f0*/  @!PT LDS RZ, [RZ] ;  /* 0x00000000fffff984 */ /* 0x000fe20000000800 */
[----:B------:R-:W-:Y:S01]  /*15700*/  @!PT LDS RZ, [RZ] ;  /* 0x00000000fffff984 */ /* 0x000fe20000000800 */
[----:B------:R1:W-:Y:S01]  /*15710*/  @!P0 LDGSTS.E.BYPASS.LTC128B.128 [R244+0x5000], [R206.64] ;  /* 0x05000000cef48fae */ /* 0x0003e2000b901d54 */
[----:B------:R-:W-:Y:S02]  /*15720*/  @!P0 IMAD R171, R0, 0xd0, RZ ;  /* 0x000000d000ab8824 */ /* 0x000fe400078e02ff */
[----:B------:R-:W-:Y:S01]  /*15730*/  @!P0 LEA.HI.X R185, R182, R251, R2, 0x1, P1 ;  /* 0x000000fbb6b98211 */ /* 0x000fe200008f0c02 */
[----:B------:R1:W-:Y:S01]  /*15740*/  @P0 STS.128 [R244+0x5800], RZ ;  /* 0x005800fff4000388 */ /* 0x0003e20000000c00 */
[----:B------:R-:W-:Y:S01]  /*15750*/  @!P0 LEA R168, P1, R174, R252, 0x1 ;  /* 0x000000fcaea88211 */ /* 0x000fe200078208ff */
[C---:B------:R-:W-:Y:S01]  /*15760*/  @!P0 IMAD R169, R0.reuse, 0xe0, RZ ;  /* 0x000000e000a98824 */ /* 0x040fe200078e02ff */
[----:B------:R-:W-:Y:S01]  /*15770*/  @!P0 IADD3 R171, R171, R179, RZ ;  /* 0x000000b3abab8210 */ /* 0x000fe20007ffe0ff */
[----:B------:R-:W-:Y:S01]  /*15780*/  @!PT LDS RZ, [RZ] ;  /* 0x00000000fffff984 */ /* 0x000fe20000000800 */
[----:B------:R-:W-:Y:S01]  /*15790*/  @!PT LDS RZ, [RZ] ;  /* 0x00000000fffff984 */ /* 0x000fe20000000800 */
[----:B------:R-:W-:Y:S01]  /*157a0*/  @!PT LDS RZ, [RZ] ;  /* 0x00000000fffff984 */ /* 0x000fe20000000800 */
[----:B------:R1:W-:Y:S01]  /*157b0*/  @!P0 LDGSTS.E.BYPASS.LTC128B.128 [R244+0x5800], [R210.64] ;  /* 0x05800000d2f48fae */ /* 0x0003e2000b901d54 */
[----:B------:R-:W-:Y:S01]  /*157c0*/  @!P0 IMAD R183, R0, 0xf0, RZ ;  /* 0x000000f000b78824 */ /* 0x000fe200078e02ff */
[----:B------:R-:W-:Y:S01]  /*157d0*/  MOV R252, R194 ;  /* 0x000000c200fc7202 */ /* 0x000fe20000000f00 */
[----:B------:R-:W-:Y:S01]  /*157e0*/  @!P0 IMAD.IADD R169, R169, 0x1, R177 ;  /* 0x00000001a9a98824 */ /* 0x000fe200078e02b1 */
[----:B------:R1:W-:Y:S01]  /*157f0*/  @P0 STS.128 [R244+0x6000], RZ ;  /* 0x006000fff4000388 */ /* 0x0003e20000000c00 */
[-C--:B------:R-:W-:Y:S01]  /*15800*/  @!P0 LEA.HI.X R171, R178, R251.reuse, R171, 0x1, P3 ;  /* 0x000000fbb2ab8211 */ /* 0x080fe200018f0cab */
[----:B------:R-:W-:Y:S02]  /*15810*/  @!P0 IMAD.IADD R183, R183, 0x1, R175 ;  /* 0x00000001b7b78824 */ /* 0x000fe400078e02af */
[----:B------:R-:W-:Y:S01]  /*15820*/  @!PT LDS RZ, [RZ] ;  /* 0x00000000fffff984 */ /* 0x000fe20000000800 */
[----:B------:R-:W-:Y:S01]  /*15830*/  @!PT LDS RZ, [RZ] ;  /* 0x00000000fffff984 */ /* 0x000fe20000000800 */
[----:B------:R-:W-:Y:S01]  /*15840*/  @!PT LDS RZ, [RZ] ;  /* 0x00000000fffff984 */ /* 0x000fe20000000800 */
[----:B------:R1:W-:Y:S01]  /*15850*/  @!P0 LDGSTS.E.BYPASS.LTC128B.128 [R244+0x6000], [R202.64] ;  /* 0x06000000caf48fae */ /* 0x0003e2000b901d54 */
[-C--:B------:R-:W-:Y:S02]  /*15860*/  @!P0 LEA.HI.X R167, R176, R251.reuse, R169, 0x1, P2 ;  /* 0x000000fbb0a78211 */ /* 0x080fe400010f0ca9 */
[----:B------:R-:W-:Y:S01]  /*15870*/  @!P0 LEA.HI.X R169, R174, R251, R183, 0x1, P1 ;  /* 0x000000fbaea98211 */ /* 0x000fe200008f0cb7 */
[----:B------:R1:W-:Y:S01]  /*15880*/  @P0 STS.128 [R244+0x6800], RZ ;  /* 0x006800fff4000388 */ /* 0x0003e20000000c00 */
[----:B------:R-:W-:Y:S03]  /*15890*/  IMAD.MOV.U32 R251, RZ, RZ, R195 ;  /* 0x000000fffffb7224 */ /* 0x000fe600078e00c3 */
        /* <DEDUP_REMOVED lines=34> */
[----:B------:R-:W0:Y:S02]  /*15ac0*/  LDGDEPBAR ;  /* 0x00000000000079af */ /* 0x000e240000000000 */
.L_x_775:
[----:B------:R-:W-:Y:S01]  /*15ad0*/  FMNMX.FTZ R0, R4, R165, !PT ;  /* 0x000000a504007209 */ /* 0x000fe20007810000 */
[----:B-1----:R-:W2:Y:S01]  /*15ae0*/  LDL.LU R196, [R1+0x4] ;  /* 0x0000040001c47983 */ /* 0x002ea20000300800 */
[----:B------:R-:W-:Y:S01]  /*15af0*/  FMNMX.FTZ R2, R6, R3, !PT ;  /* 0x0000000306027209 */ /* 0x000fe20007810000 */
[----:B------:R-:W-:Y:S01]  /*15b00*/  UISETP.GT.AND UP0, UPT, UR17, 0x1, UPT ;  /* 0x000000011100788c */ /* 0x000fe2000bf04270 */
[----:B------:R-:W-:Y:S01]  /*15b10*/  FMNMX.FTZ R167, R5, R0, !PT ;  /* 0x0000000005a77209 */ /* 0x000fe20007810000 */
[----:B------:R-:W3:Y:S01]  /*15b20*/  LDL.LU R194, [R1] ;  /* 0x0000000001c27983 */ /* 0x000ee20000300800 */
[----:B------:R-:W-:Y:S01]  /*15b30*/  FMNMX.FTZ R169, R7, R2, !PT ;  /* 0x0000000207a97209 */ /* 0x000fe20007810000 */
[----:B------:R-:W-:Y:S01]  /*15b40*/  UIADD3 UR17, UR17, -0x1, URZ ;  /* 0xffffffff11117890 */ /* 0x000fe2000fffe03f */
[----:B------:R-:W-:Y:S01]  /*15b50*/  FMNMX.FTZ R0, R8, R167, !PT ;  /* 0x000000a708007209 */ /* 0x000fe20007810000 */
[----:B------:R-:W-:Y:S01]  /*15b60*/  UMOV UR8, UR15 ;  /* 0x0000000f00087c82 */ /* 0x000fe20008000000 */
[----:B------:R-:W-:Y:S01]  /*15b70*/  FMNMX.FTZ R2, R10, R169, !PT ;  /* 0x000000a90a027209 */ /* 0x000fe20007810000 */
[----:B------:R-:W-:Y:S01]  /*15b80*/  UMOV UR9, UR12 ;  /* 0x0000000c00097c82 */ /* 0x000fe20008000000 */
[----:B------:R-:W-:Y:S02]  /*15b90*/  FMNMX.FTZ R167, R9, R0, !PT ;  /* 0x0000000009a77209 */ /* 0x000fe40007810000 */
        /* <DEDUP_REMOVED lines=117> */
[----:B------:R-:W-:Y:S04]  /*162f0*/  FMNMX.FTZ R0, R128, R167, !PT ;  /* 0x000000a780007209 */ /* 0x000fe80007810000 */
[----:B------:R-:W-:Y:S02]  /*16300*/  FMNMX.FTZ R168, R129, R0, !PT ;  /* 0x0000000081a87209 */ /* 0x000fe40007810000 */
[----:B------:R-:W-:Y:S03]  /*16310*/  FMNMX.FTZ R0, R130, R171, !PT ;  /* 0x000000ab82007209 */ /* 0x000fe60007810000 */
[----:B------:R-:W1:Y:S01]  /*16320*/  SHFL.BFLY PT, R171, R168, 0x2, 0x1f ;  /* 0x0c401f00a8ab7f89 */ /* 0x000e6200000e0000 */
[----:B------:R-:W-:Y:S07]  /*16330*/  FMNMX.FTZ R169, R131, R0, !PT ;  /* 0x0000000083a97209 */ /* 0x000fee0007810000 */
[----:B------:R-:W4:Y:S01]  /*16340*/  SHFL.BFLY PT, R0, R169, 0x2, 0x1f ;  /* 0x0c401f00a9007f89 */ /* 0x000f2200000e0000 */
[----:B-1----:R-:W-:Y:S07]  /*16350*/  FMNMX.FTZ R173, R168, R171, !PT ;  /* 0x000000aba8ad7209 */ /* 0x002fee0007810000 */
[----:B------:R-:W1:Y:S01]  /*16360*/  SHFL.BFLY PT, R2, R173, 0x1, 0x1f ;  /* 0x0c201f00ad027f89 */ /* 0x000e6200000e0000 */
[----:B----4-:R-:W-:Y:S07]  /*16370*/  FMNMX.FTZ R167, R169, R0, !PT ;  /* 0x00000000a9a77209 */ /* 0x010fee0007810000 */
[----:B------:R-:W4:Y:S01]  /*16380*/  SHFL.BFLY PT, R0, R167, 0x1, 0x1f ;  /* 0x0c201f00a7007f89 */ /* 0x000f2200000e0000 */
[----:B-1----:R-:W-:Y:S07]  /*16390*/  FMNMX.FTZ R2, R173, R2, !PT ;  /* 0x00000002ad027209 */ /* 0x002fee0007810000 */
[----:B------:R-:W-:Y:S01]  /*163a0*/  LDSM.16.MT88.4 R172, [R235+0xa000] ;  /* 0x00a00000ebac783b */ /* 0x000fe20000004200 */
[C---:B------:R-:W-:Y:S01]  /*163b0*/  FSETP.NEU.FTZ.AND P0, PT, R2.reuse, -INF , PT ;  /* 0xff8000000200780b */ /* 0x040fe20003f1d000 */
[C---:B------:R-:W-:Y:S02]  /*163c0*/  FMUL.FTZ R168, R2.reuse, c[0x0][0x23c] ;  /* 0x00008f0002a87a20 */ /* 0x040fe40000410000 */
[----:B------:R-:W-:Y:S01]  /*163d0*/  FADD.FTZ R164, -R2, R165 ;  /* 0x000000a502a47221 */ /* 0x000fe20000010100 */
[----:B----4-:R-:W-:Y:S02]  /*163e0*/  FMNMX.FTZ R0, R167, R0, !PT ;  /* 0x00000000a7007209 */ /* 0x010fe40007810000 */
[----:B------:R-:W-:Y:S01]  /*163f0*/  FSEL R167, R168, RZ, P0 ;  /* 0x000000ffa8a77208 */ /* 0x000fe20000000000 */
[----:B------:R-:W-:Y:S01]  /*16400*/  FMUL.FTZ R166, R164, c[0x0][0x23c] ;  /* 0x00008f00a4a67a20 */ /* 0x000fe20000410000 */
[C---:B------:R-:W-:Y:S01]  /*16410*/  FSETP.NEU.FTZ.AND P0, PT, R0.reuse, -INF , PT ;  /* 0xff8000000000780b */ /* 0x040fe20003f1d000 */
[----:B------:R-:W-:Y:S02]  /*16420*/  FMUL.FTZ R168, R0, c[0x0][0x23c] ;  /* 0x00008f0000a87a20 */ /* 0x000fe40000410000 */
[----:B------:R-:W1:Y:S01]  /*16430*/  MUFU.EX2 R164, R166 ;  /* 0x000000a600a47308 */ /* 0x000e620000000800 */
[--C-:B------:R-:W-:Y:S02]  /*16440*/  FFMA.FTZ R195, R29, c[0x0][0x23c], -R167.reuse ;  /* 0x00008f001dc37a23 */ /* 0x100fe400000108a7 */
[--C-:B------:R-:W-:Y:S01]  /*16450*/  FFMA.FTZ R180, R5, c[0x0][0x23c], -R167.reuse ;  /* 0x00008f0005b47a23 */ /* 0x100fe200000108a7 */
[----:B------:R-:W-:Y:S01]  /*16460*/  FSEL R5, R168, RZ, P0 ;  /* 0x000000ffa8057208 */ /* 0x000fe20000000000 */
[--C-:B------:R-:W-:Y:S01]  /*16470*/  FFMA.FTZ R177, R13, c[0x0][0x23c], -R167.reuse ;  /* 0x00008f000db17a23 */ /* 0x100fe200000108a7 */
[----:B------:R-:W4:Y:S01]  /*16480*/  LDSM.16.MT88.4 R168, [R237+0xa000] ;  /* 0x00a00000eda8783b */ /* 0x000f220000004200 */
[----:B------:R-:W-:Y:S01]  /*16490*/  FFMA.FTZ R184, R16, c[0x0][0x23c], -R167 ;  /* 0x00008f0010b87a23 */ /* 0x000fe200000108a7 */
[----:B------:R-:W-:Y:S01]  /*164a0*/  PLOP3.LUT P0, PT, PT, PT, UP0, 0x80, 0x0 ;  /* 0x000000000000781c */ /* 0x000fe20003f0f008 */
[--C-:B------:R-:W-:Y:S01]  /*164b0*/  FFMA.FTZ R178, R14, c[0x0][0x23c], -R5.reuse ;  /* 0x00008f000eb27a23 */ /* 0x100fe20000010805 */
[----:B------:R-:W-:Y:S01]  /*164c0*/  MUFU.EX2 R180, R180 ;  /* 0x000000b400b47308 */ /* 0x000fe20000000800 */
[----:B------:R-:W-:Y:S02]  /*164d0*/  FFMA.FTZ R183, R15, c[0x0][0x23c], -R5 ;  /* 0x00008f000fb77a23 */ /* 0x000fe40000010805 */
[----:B------:R-:W-:Y:S02]  /*164e0*/  FFMA.FTZ R187, R17, c[0x0][0x23c], -R167 ;  /* 0x00008f0011bb7a23 */ /* 0x000fe400000108a7 */
[--C-:B------:R-:W-:Y:S02]  /*164f0*/  FFMA.FTZ R186, R18, c[0x0][0x23c], -R5.reuse ;  /* 0x00008f0012ba7a23 */ /* 0x100fe40000010805 */
[--C-:B------:R-:W-:Y:S02]  /*16500*/  FFMA.FTZ R189, R19, c[0x0][0x23c], -R5.reuse ;  /* 0x00008f0013bd7a23 */ /* 0x100fe40000010805 */
[----:B------:R-:W-:Y:S01]  /*16510*/  FFMA.FTZ R192, R23, c[0x0][0x23c], -R5 ;  /* 0x00008f0017c07a23 */ /* 0x000fe20000010805 */
[----:B------:R-:W-:Y:S01]  /*16520*/  MUFU.EX2 R177, R177 ;  /* 0x000000b100b17308 */ /* 0x000fe20000000800 */
[----:B------:R-:W-:Y:S02]  /*16530*/  FFMA.FTZ R181, R4, c[0x0][0x23c], -R167 ;  /* 0x00008f0004b57a23 */ /* 0x000fe400000108a7 */
[----:B------:R-:W-:Y:S02]  /*16540*/  FFMA.FTZ R182, R6, c[0x0][0x23c], -R5 ;  /* 0x00008f0006b67a23 */ /* 0x000fe40000010805 */
[C---:B-1----:R-:W-:Y:S02]  /*16550*/  FMUL.FTZ R13, R164.reuse, R157 ;  /* 0x0000009da40d7220 */ /* 0x042fe40000410000 */
[C---:B------:R-:W-:Y:S02]  /*16560*/  FMUL.FTZ R16, R164.reuse, R152 ;  /* 0x00000098a4107220 */ /* 0x040fe40000410000 */
[----:B------:R-:W-:Y:S01]  /*16570*/  FMUL.FTZ R17, R164, R153 ;  /* 0x00000099a4117220 */ /* 0x000fe20000410000 */
[----:B------:R-:W1:Y:S01]  /*16580*/  MUFU.EX2 R181, R181 ;  /* 0x000000b500b57308 */ /* 0x000e620000000800 */
[----:B------:R-:W-:Y:S02]  /*16590*/  FFMA.FTZ R6, R12, c[0x0][0x23c], -R167 ;  /* 0x00008f000c067a23 */ /* 0x000fe400000108a7 */
[C---:B------:R-:W-:Y:S02]  /*165a0*/  FMUL.FTZ R12, R164.reuse, R156 ;  /* 0x0000009ca40c7220 */ /* 0x040fe40000410000 */
[C---:B------:R-:W-:Y:S02]  /*165b0*/  FMUL.FTZ R132, R164.reuse, R132 ;  /* 0x00000084a4847220 */ /* 0x040fe40000410000 */
[C---:B------:R-:W-:Y:S02]  /*165c0*/  FMUL.FTZ R133, R164.reuse, R133 ;  /* 0x00000085a4857220 */ /* 0x040fe40000410000 */
[C---:B------:R-:W-:Y:S01]  /*165d0*/  FMUL.FTZ R136, R164.reuse, R136 ;  /* 0x00000088a4887220 */ /* 0x040fe20000410000 */
[----:B------:R-:W-:Y:S01]  /*165e0*/  MUFU.EX2 R182, R182 ;  /* 0x000000b600b67308 */ /* 0x000fe20000000800 */
[C---:B------:R-:W-:Y:S02]  /*165f0*/  FMUL.FTZ R137, R164.reuse, R137 ;  /* 0x00000089a4897220 */ /* 0x040fe40000410000 */
[C---:B------:R-:W-:Y:S02]  /*16600*/  FMUL.FTZ R140, R164.reuse, R140 ;  /* 0x0000008ca48c7220 */ /* 0x040fe40000410000 */
[C---:B------:R-:W-:Y:S02]  /*16610*/  FMUL.FTZ R141, R164.reuse, R141 ;  /* 0x0000008da48d7220 */ /* 0x040fe40000410000 */
[C---:B------:R-:W-:Y:S02]  /*16620*/  FMUL.FTZ R144, R164.reuse, R144 ;  /* 0x00000090a4907220 */ /* 0x040fe40000410000 */
[----:B------:R-:W-:Y:S01]  /*16630*/  FMUL.FTZ R145, R164, R145 ;  /* 0x00000091a4917220 */ /* 0x000fe20000410000 */
[----:B------:R-:W5:Y:S01]  /*16640*/  MUFU.EX2 R6, R6 ;  /* 0x0000000600067308 */ /* 0x000f620000000800 */
[----:B------:R-:W-:Y:S02]  /*16650*/  FFMA.FTZ R185, R7, c[0x0][0x23c], -R5 ;  /* 0x00008f0007b97a23 */ /* 0x000fe40000010805 */
[--C-:B------:R-:W-:Y:S02]  /*16660*/  FFMA.FTZ R7, R8, c[0x0][0x23c], -R167.reuse ;  /* 0x00008f0008077a23 */ /* 0x100fe400000108a7 */
[----:B------:R-:W-:Y:S01]  /*16670*/  FMUL.FTZ R8, R164, R160 ;  /* 0x000000a0a4087220 */ /* 0x000fe20000410000 */
[----:B-1----:R-:W-:Y:S01]  /*16680*/  F2FP.PACK_AB R160, R180, R181 ;  /* 0x000000b5b4a0723e */ /* 0x002fe200000000ff */
[----:B------:R-:W-:Y:S02]  /*16690*/  FFMA.FTZ R166, R9, c[0x0][0x23c], -R167 ;  /* 0x00008f0009a67a23 */ /* 0x000fe400000108a7 */
[----:B------:R-:W-:Y:S01]  /*166a0*/  FMUL.FTZ R9, R164, R161 ;  /* 0x000000a1a4097220 */ /* 0x000fe20000410000 */
[----:B------:R-:W1:Y:S01]  /*166b0*/  MUFU.EX2 R185, R185 ;  /* 0x000000b900b97308 */ /* 0x000e620000000800 */
[--C-:B------:R-:W-:Y:S02]  /*166c0*/  FFMA.FTZ R176, R10, c[0x0][0x23c], -R5.reuse ;  /* 0x00008f000ab07a23 */ /* 0x100fe40000010805 */
[----:B------:R-:W-:Y:S02]  /*166d0*/  FFMA.FTZ R179, R11, c[0x0][0x23c], -R5 ;  /* 0x00008f000bb37a23 */ /* 0x000fe40000010805 */
[--C-:B------:R-:W-:Y:S02]  /*166e0*/  FFMA.FTZ R188, R20, c[0x0][0x23c], -R167.reuse ;  /* 0x00008f0014bc7a23 */ /* 0x100fe400000108a7 */
[C---:B------:R-:W-:Y:S02]  /*166f0*/  FMUL.FTZ R20, R164.reuse, R148 ;  /* 0x00000094a4147220 */ /* 0x040fe40000410000 */
[----:B------:R-:W-:Y:S01]  /*16700*/  FFMA.FTZ R191, R21, c[0x0][0x23c], -R167 ;  /* 0x00008f0015bf7a23 */ /* 0x000fe200000108a7 */
[----:B------:R-:W-:Y:S01]  /*16710*/  MUFU.EX2 R7, R7 ;  /* 0x0000000700077308 */ /* 0x000fe20000000800 */
[----:B------:R-:W-:Y:S02]  /*16720*/  FMUL.FTZ R21, R164, R149 ;  /* 0x00000095a4157220 */ /* 0x000fe40000410000 */
[--C-:B------:R-:W-:Y:S01]  /*16730*/  FFMA.FTZ R190, R22, c[0x0][0x23c], -R5.reuse ;  /* 0x00008f0016be7a23 */ /* 0x100fe20000010805 */
[----:B-----5:R-:W-:Y:S01]  /*16740*/  F2FP.PACK_AB R148, R177, R6 ;  /* 0x00000006b194723e */ /* 0x020fe200000000ff */
[----:B------:R-:W-:Y:S02]  /*16750*/  FFMA.FTZ R193, R27, c[0x0][0x23c], -R5 ;  /* 0x00008f001bc17a23 */ /* 0x000fe40000010805 */
[--C-:B------:R-:W-:Y:S02]  /*16760*/  FFMA.FTZ R24, R24, c[0x0][0x23c], -R167.reuse ;  /* 0x00008f0018187a23 */ /* 0x100fe400000108a7 */
[----:B------:R-:W-:Y:S01]  /*16770*/  FFMA.FTZ R44, R44, c[0x0][0x23c], -R167 ;  /* 0x00008f002c2c7a23 */ /* 0x000fe200000108a7 */
[----:B------:R-:W-:Y:S01]  /*16780*/  MUFU.EX2 R166, R166 ;  /* 0x000000a600a67308 */ /* 0x000fe20000000800 */
[----:B------:R-:W-:Y:S02]  /*16790*/  FADD.FTZ R165, -R0, R3 ;  /* 0x0000000300a57221 */ /* 0x000fe40000010100 */
[----:B------:R-:W-:Y:S01]  /*167a0*/  FFMA.FTZ R57, R57, c[0x0][0x23c], -R167 ;  /* 0x00008f0039397a23 */ /* 0x000fe200000108a7 */
[----:B-1----:R-:W-:Y:S01]  /*167b0*/  F2FP.PACK_AB R161, R185, R182 ;  /* 0x000000b6b9a1723e */ /* 0x002fe200000000ff */
[----:B------:R-:W-:Y:S01]  /*167c0*/  FMUL.FTZ R3, R165, c[0x0][0x23c] ;  /* 0x00008f00a5037a20 */ /* 0x000fe20000410000 */
[----:B------:R-:W-:Y:S01]  /*167d0*/  MOV R165, R2 ;  /* 0x0000000200a57202 */ /* 0x000fe20000000f00 */
[----:B------:R-:W-:Y:S02]  /*167e0*/  FFMA.FTZ R118, R118, c[0x0][0x23c], -R5 ;  /* 0x00008f0076767a23 */ /* 0x000fe40000010805 */
[----:B------:R-:W-:Y:S01]  /*167f0*/  FFMA.FTZ R45, R45, c[0x0][0x23c], -R167 ;  /* 0x00008f002d2d7a23 */ /* 0x000fe200000108a7 */
[----:B------:R-:W-:Y:S01]  /*16800*/  MUFU.EX2 R176, R176 ;  /* 0x000000b000b07308 */ /* 0x000fe20000000800 */
[--C-:B------:R-:W-:Y:S02]  /*16810*/  FFMA.FTZ R46, R46, c[0x0][0x23c], -R5.reuse ;  /* 0x00008f002e2e7a23 */ /* 0x100fe40000010805 */
[----:B------:R-:W-:Y:S02]  /*16820*/  FFMA.FTZ R47, R47, c[0x0][0x23c], -R5 ;  /* 0x00008f002f2f7a23 */ /* 0x000fe40000010805 */
[--C-:B------:R-:W-:Y:S02]  /*16830*/  FFMA.FTZ R48, R48, c[0x0][0x23c], -R167.reuse ;  /* 0x00008f0030307a23 */ /* 0x100fe400000108a7 */
[----:B------:R-:W-:Y:S02]  /*16840*/  FFMA.FTZ R49, R49, c[0x0][0x23c], -R167 ;  /* 0x00008f0031317a23 */ /* 0x000fe400000108a7 */
[--C-:B------:R-:W-:Y:S01]  /*16850*/  FFMA.FTZ R50, R50, c[0x0][0x23c], -R5.reuse ;  /* 0x00008f0032327a23 */ /* 0x100fe20000010805 */
[----:B------:R-:W1:Y:S01]  /*16860*/  MUFU.EX2 R3, R3 ;  /* 0x0000000300037308 */ /* 0x000e620000000800 */
[----:B------:R-:W-:Y:S02]  /*16870*/  FFMA.FTZ R51, R51, c[0x0][0x23c], -R5 ;  /* 0x00008f0033337a23 */ /* 0x000fe40000010805 */
[--C-:B------:R-:W-:Y:S02]  /*16880*/  FFMA.FTZ R52, R52, c[0x0][0x23c], -R167.reuse ;  /* 0x00008f0034347a23 */ /* 0x100fe400000108a7 */
[----:B------:R-:W-:Y:S02]  /*16890*/  FFMA.FTZ R53, R53, c[0x0][0x23c], -R167 ;  /* 0x00008f0035357a23 */ /* 0x000fe400000108a7 */
[--C-:B------:R-:W-:Y:S02]  /*168a0*/  FFMA.FTZ R54, R54, c[0x0][0x23c], -R5.reuse ;  /* 0x00008f0036367a23 */ /* 0x100fe40000010805 */
[----:B------:R-:W-:Y:S01]  /*168b0*/  FFMA.FTZ R55, R55, c[0x0][0x23c], -R5 ;  /* 0x00008f0037377a23 */ /* 0x000fe20000010805 */
[----:B------:R-:W5:Y:S01]  /*168c0*/  MUFU.EX2 R179, R179 ;  /* 0x000000b300b37308 */ /* 0x000f620000000800 */
[----:B------:R-:W-:Y:S02]  /*168d0*/  FFMA.FTZ R56, R56, c[0x0][0x23c], -R167 ;  /* 0x00008f0038387a23 */ /* 0x000fe400000108a7 */
[--C-:B------:R-:W-:Y:S02]  /*168e0*/  FFMA.FTZ R58, R58, c[0x0][0x23c], -R5.reuse ;  /* 0x00008f003a3a7a23 */ /* 0x100fe40000010805 */
[----:B------:R-:W-:Y:S02]  /*168f0*/  FFMA.FTZ R59, R59, c[0x0][0x23c], -R5 ;  /* 0x00008f003b3b7a23 */ /* 0x000fe40000010805 */
[----:B------:R-:W-:Y:S02]  /*16900*/  FFMA.FTZ R64, R64, c[0x0][0x23c], -R167 ;  /* 0x00008f0040407a23 */ /* 0x000fe400000108a7 */
[--C-:B------:R-:W-:Y:S01]  /*16910*/  FFMA.FTZ R66, R66, c[0x0][0x23c], -R5.reuse ;  /* 0x00008f0042427a23 */ /* 0x100fe20000010805 */
[----:B------:R-:W-:Y:S01]  /*16920*/  MUFU.EX2 R178, R178 ;  /* 0x000000b200b27308 */ /* 0x000fe20000000800 */
[----:B------:R-:W-:Y:S02]  /*16930*/  FFMA.FTZ R95, R95, c[0x0][0x23c], -R5 ;  /* 0x00008f005f5f7a23 */ /* 0x000fe40000010805 */
[----:B--2---:R-:W-:Y:S02]  /*16940*/  FFMA.FTZ R181, R164, R196, R181 ;  /* 0x000000c4a4b57223 */ /* 0x004fe400000100b5 */
[C---:B-1----:R-:W-:Y:S02]  /*16950*/  FMUL.FTZ R14, R3.reuse, R158 ;  /* 0x0000009e030e7220 */ /* 0x042fe40000410000 */
[C---:B------:R-:W-:Y:S02]  /*16960*/  FMUL.FTZ R15, R3.reuse, R159 ;  /* 0x0000009f030f7220 */ /* 0x040fe40000410000 */
[----:B------:R-:W1:Y:S01]  /*16970*/  LDSM.16.MT88.4 R156, [R234+0xa000] ;  /* 0x00a00000ea9c783b */ /* 0x000e620000004200 */
[----:B------:R-:W2:Y:S01]  /*16980*/  MUFU.EX2 R183, R183 ;  /* 0x000000b700b77308 */ /* 0x000ea20000000800 */
[C---:B------:R-:W-:Y:S01]  /*16990*/  FMUL.FTZ R10, R3.reuse, R162 ;  /* 0x000000a2030a7220 */ /* 0x040fe20000410000 */
[----:B------:R-:W-:Y:S01]  /*169a0*/  F2FP.PACK_AB R162, R166, R7 ;  /* 0x00000007a6a2723e */ /* 0x000fe200000000ff */
[----:B------:R-:W-:Y:S01]  /*169b0*/  FMUL.FTZ R11, R3, R163 ;  /* 0x000000a3030b7220 */ /* 0x000fe20000410000 */
[----:B-----5:R-:W-:Y:S01]  /*169c0*/  F2FP.PACK_AB R163, R179, R176 ;  /* 0x000000b0b3a3723e */ /* 0x020fe200000000ff */
[C---:B------:R-:W-:Y:S02]  /*169d0*/  FMUL.FTZ R18, R3.reuse, R154 ;  /* 0x0000009a03127220 */ /* 0x040fe40000410000 */
[C---:B------:R-:W-:Y:S02]  /*169e0*/  FMUL.FTZ R19, R3.reuse, R155 ;  /* 0x0000009b03137220 */ /* 0x040fe40000410000 */
[----:B------:R-:W-:Y:S01]  /*169f0*/  LDSM.16.MT88.4 R152, [R237+0xa800] ;  /* 0x00a80000ed98783b */ /* 0x000fe20000004200 */
[----:B------:R-:W-:Y:S01]  /*16a00*/  MUFU.EX2 R184, R184 ;  /* 0x000000b800b87308 */ /* 0x000fe20000000800 */
[C---:B----4-:R-:W-:Y:S05]  /*16a10*/  HMMA.16816.F32 R8, R160.reuse, R168, R8 ;  /* 0x000000a8a008723c */ /* 0x050fea0000001808 */
[C---:B------:R-:W-:Y:S02]  /*16a20*/  FMUL.FTZ R134, R3.reuse, R134 ;  /* 0x0000008603867220 */ /* 0x040fe40000410000 */
[C---:B------:R-:W-:Y:S01]  /*16a30*/  FMUL.FTZ R135, R3.reuse, R135 ;  /* 0x0000008703877220 */ /* 0x040fe20000410000 */
[C---:B------:R-:W-:Y:S01]  /*16a40*/  HMMA.16816.F32 R12, R160.reuse, R170, R12 ;  /* 0x000000aaa00c723c */ /* 0x040fe2000000180c */
[----:B------:R-:W4:Y:S01]  /*16a50*/  MUFU.EX2 R187, R187 ;  /* 0x000000bb00bb7308 */ /* 0x000f220000000800 */
[----:B------:R-:W5:Y:S02]  /*16a60*/  LDSM.16.MT88.4 R168, [R233+0xa000] ;  /* 0x00a00000e9a8783b */ /* 0x000f640000004200 */
[----:B------:R-:W-:Y:S01]  /*16a70*/  FMUL.FTZ R138, R3, R138 ;  /* 0x0000008a038a7220 */ /* 0x000fe20000410000 */
[----:B--2---:R-:W-:Y:S01]  /*16a80*/  F2FP.PACK_AB R149, R183, R178 ;  /* 0x000000b2b795723e */ /* 0x004fe200000000ff */
[C---:B------:R-:W-:Y:S02]  /*16a90*/  FMUL.FTZ R139, R3.reuse, R139 ;  /* 0x0000008b038b7220 */ /* 0x040fe40000410000 */
[C---:B------:R-:W-:Y:S03]  /*16aa0*/  HMMA.16816.F32 R132, R160.reuse, R172, R132 ;  /* 0x000000aca084723c */ /* 0x040fe60000001884 */
[----:B------:R-:W-:Y:S01]  /*16ab0*/  MUFU.EX2 R186, R186 ;  /* 0x000000ba00ba7308 */ /* 0x000fe20000000800 */
[C---:B------:R-:W-:Y:S02]  /*16ac0*/  FMUL.FTZ R142, R3.reuse, R142 ;  /* 0x0000008e038e7220 */ /* 0x040fe40000410000 */
[C---:B------:R-:W-:Y:S02]  /*16ad0*/  FMUL.FTZ R143, R3.reuse, R143 ;  /* 0x0000008f038f7220 */ /* 0x040fe40000410000 */
[C---:B------:R-:W-:Y:S01]  /*16ae0*/  HMMA.16816.F32 R136, R160.reuse, R174, R136 ;  /* 0x000000aea088723c */ /* 0x040fe20000001888 */
[----:B------:R-:W-:Y:S03]  /*16af0*/  LDSM.16.MT88.4 R172, [R234+0xa800] ;  /* 0x00a80000eaac783b */ /* 0x000fe60000004200 */
[C---:B------:R-:W-:Y:S01]  /*16b00*/  FMUL.FTZ R146, R3.reuse, R146 ;  /* 0x0000009203927220 */ /* 0x040fe20000410000 */
[----:B------:R-:W2:Y:S01]  /*16b10*/  MUFU.EX2 R189, R189 ;  /* 0x000000bd00bd7308 */ /* 0x000ea20000000800 */
[C---:B------:R-:W-:Y:S02]  /*16b20*/  FMUL.FTZ R147, R3.reuse, R147 ;  /* 0x0000009303937220 */ /* 0x040fe40000410000 */
[C---:B-1----:R-:W-:Y:S04]  /*16b30*/  HMMA.16816.F32 R16, R160.reuse, R156, R16 ;  /* 0x0000009ca010723c */ /* 0x042fe80000001810 */
[----:B------:R-:W-:Y:S01]  /*16b40*/  FMUL.FTZ R22, R3, R150 ;  /* 0x0000009603167220 */ /* 0x000fe20000410000 */
[----:B----4-:R-:W-:Y:S01]  /*16b50*/  F2FP.PACK_AB R150, R187, R184 ;  /* 0x000000b8bb96723e */ /* 0x010fe200000000ff */
[----:B------:R-:W-:Y:S01]  /*16b60*/  FMUL.FTZ R23, R3, R151 ;  /* 0x0000009703177220 */ /* 0x000fe20000410000 */
[----:B------:R-:W-:Y:S01]  /*16b70*/  MUFU.EX2 R188, R188 ;  /* 0x000000bc00bc7308 */ /* 0x000fe20000000800 */
[C---:B------:R-:W-:Y:S01]  /*16b80*/  HMMA.16816.F32 R140, R160.reuse, R158, R140 ;  /* 0x0000009ea08c723c */ /* 0x040fe2000000188c */
[----:B------:R-:W1:Y:S03]  /*16b90*/  LDSM.16.MT88.4 R156, [R235+0xa800] ;  /* 0x00a80000eb9c783b */ /* 0x000e660000004200 */
[----:B------:R-:W-:Y:S02]  /*16ba0*/  FADD.FTZ R180, R180, R181 ;  /* 0x000000b5b4b47221 */ /* 0x000fe40000010000 */
[--C-:B------:R-:W-:Y:S02]  /*16bb0*/  FFMA.FTZ R112, R112, c[0x0][0x23c], -R167.reuse ;  /* 0x00008f0070707a23 */ /* 0x100fe400000108a7 */
[----:B------:R-:W-:Y:S01]  /*16bc0*/  FFMA.FTZ R113, R113, c[0x0][0x23c], -R167 ;  /* 0x00008f0071717a23 */ /* 0x000fe200000108a7 */
[----:B------:R-:W-:Y:S01]  /*16bd0*/  MUFU.EX2 R191, R191 ;  /* 0x000000bf00bf7308 */ /* 0x000fe20000000800 */
[C---:B-----5:R-:W-:Y:S03]  /*16be0*/  HMMA.16816.F32 R144, R160.reuse, R168, R144 ;  /* 0x000000a8a090723c */ /* 0x060fe60000001890 */
[----:B--2---:R-:W-:Y:S01]  /*16bf0*/  F2FP.PACK_AB R151, R189, R186 ;  /* 0x000000babd97723e */ /* 0x004fe200000000ff */
[----:B---3--:R-:W-:Y:S02]  /*16c00*/  FFMA.FTZ R182, R3, R194, R182 ;  /* 0x000000c203b67223 */ /* 0x008fe400000100b6 */
[----:B------:R-:W-:Y:S02]  /*16c10*/  FFMA.FTZ R3, R111, c[0x0][0x23c], -R5 ;  /* 0x00008f006f037a23 */ /* 0x000fe40000010805 */
[----:B------:R-:W-:Y:S01]  /*16c20*/  HMMA.16816.F32 R20, R160, R170, R20 ;  /* 0x000000aaa014723c */ /* 0x000fe20000001814 */
[----:B------:R2:W-:Y:S01]  /*16c30*/  MUFU.EX2 R169, R192 ;  /* 0x000000c000a97308 */ /* 0x0005e20000000800 */
[----:B------:R-:W3:Y:S02]  /*16c40*/  LDSM.16.MT88.4 R160, [R233+0xa800] ;  /* 0x00a80000e9a0783b */ /* 0x000ee40000004200 */
[--C-:B------:R-:W-:Y:S02]  /*16c50*/  FFMA.FTZ R168, R25, c[0x0][0x23c], -R167.reuse ;  /* 0x00008f0019a87a23 */ /* 0x100fe400000108a7 */
[----:B------:R-:W-:Y:S02]  /*16c60*/  FFMA.FTZ R111, R116, c[0x0][0x23c], -R167 ;  /* 0x00008f00746f7a23 */ /* 0x000fe400000108a7 */
[C---:B------:R-:W-:Y:S03]  /*16c70*/  HMMA.16816.F32 R8, R148.reuse, R152, R8 ;  /* 0x000000989408723c */ /* 0x040fe60000001808 */
[----:B------:R-:W4:Y:S02]  /*16c80*/  MUFU.EX2 R190, R190 ;  /* 0x000000be00be7308 */ /* 0x000f240000000800 */
[----:B------:R-:W-:Y:S02]  /*16c90*/  FFMA.FTZ R170, R26, c[0x0][0x23c], -R5 ;  /* 0x00008f001aaa7a23 */ /* 0x000fe40000010805 */
[----:B------:R-:W-:Y:S01]  /*16ca0*/  FADD.FTZ R185, R185, R182 ;  /* 0x000000b6b9b97221 */ /* 0x000fe20000010000 */
[C---:B------:R-:W-:Y:S01]  /*16cb0*/  HMMA.16816.F32 R12, R148.reuse, R154, R12 ;  /* 0x0000009a940c723c */ /* 0x040fe2000000180c */
[----:B------:R-:W5:Y:S03]  /*16cc0*/  LDSM.16.MT88.4 R152, [R237+0xb000] ;  /* 0x00b00000ed98783b */ /* 0x000f660000004200 */
[----:B------:R-:W-:Y:S01]  /*16cd0*/  FADD.FTZ R176, R176, R185 ;  /* 0x000000b9b0b07221 */ /* 0x000fe20000010000 */
[----:B------:R3:W-:Y:S03]  /*16ce0*/  MUFU.EX2 R171, R24 ;  /* 0x0000001800ab7308 */ /* 0x0007e60000000800 */
[C---:B-1----:R-:W-:Y:S04]  /*16cf0*/  HMMA.16816.F32 R132, R148.reuse, R156, R132 ;  /* 0x0000009c9484723c */ /* 0x042fe80000001884 */
[----:B--2---:R-:W-:Y:S02]  /*16d00*/  FFMA.FTZ R192, R28, c[0x0][0x23c], -R167 ;  /* 0x00008f001cc07a23 */ /* 0x004fe400000108a7 */
[----:B------:R-:W-:Y:S01]  /*16d10*/  FADD.FTZ R179, R179, R176 ;  /* 0x000000b0b3b37221 */ /* 0x000fe20000010000 */
[----:B------:R-:W1:Y:S01]  /*16d20*/  MUFU.EX2 R168, R168 ;  /* 0x000000a800a87308 */ /* 0x000e620000000800 */
[C---:B------:R-:W-:Y:S01]  /*16d30*/  HMMA.16816.F32 R136, R148.reuse, R158, R136 ;  /* 0x0000009e9488723c */ /* 0x040fe20000001888 */
[----:B------:R-:W2:Y:S03]  /*16d40*/  LDSM.16.MT88.4 R156, [R235+0xb000] ;  /* 0x00b00000eb9c783b */ /* 0x000ea60000004200 */
[----:B----4-:R-:W-:Y:S01]  /*16d50*/  F2FP.PACK_AB R25, R169, R190 ;  /* 0x000000bea919723e */ /* 0x010fe200000000ff */
[----:B------:R-:W-:Y:S03]  /*16d60*/  FADD.FTZ R178, R178, R179 ;  /* 0x000000b3b2b27221 */ /* 0x000fe60000010000 */
[C---:B------:R-:W-:Y:S01]  /*16d70*/  HMMA.16816.F32 R16, R148.reuse, R172, R16 ;  /* 0x000000ac9410723c */ /* 0x040fe20000001810 */
[----:B------:R-:W-:Y:S03]  /*16d80*/  MUFU.EX2 R170, R170 ;  /* 0x000000aa00aa7308 */ /* 0x000fe60000000800 */
[----:B------:R-:W-:Y:S01]  /*16d90*/  FADD.FTZ R183, R183, R178 ;  /* 0x000000b2b7b77221 */ /* 0x000fe20000010000 */
[----:B---3--:R-:W-:Y:S02]  /*16da0*/  F2FP.PACK_AB R24, R191, R188 ;  /* 0x000000bcbf18723e */ /* 0x008fe400000000ff */
[--C-:B------:R-:W-:Y:S01]  /*16db0*/  FFMA.FTZ R172, R30, c[0x0][0x23c], -R5.reuse ;  /* 0x00008f001eac7a23 */ /* 0x100fe20000010805 */
[C---:B------:R-:W-:Y:S03]  /*16dc0*/  HMMA.16816.F32 R140, R148.reuse, R174, R140 ;  /* 0x000000ae948c723c */ /* 0x040fe6000000188c */
[----:B------:R-:W3:Y:S01]  /*16dd0*/  MUFU.EX2 R193, R193 ;  /* 0x000000c100c17308 */ /* 0x000ee20000000800 */
[----:B------:R-:W-:Y:S02]  /*16de0*/  FFMA.FTZ R173, R31, c[0x0][0x23c], -R5 ;  /* 0x00008f001fad7a23 */ /* 0x000fe40000010805 */
[----:B------:R-:W4:Y:S01]  /*16df0*/  LDSM.16.MT88.4 R28, [R234+0xb000] ;  /* 0x00b00000ea1c783b */ /* 0x000f220000004200 */
[----:B-1----:R-:W-:Y:S01]  /*16e00*/  F2FP.PACK_AB R26, R168, R171 ;  /* 0x000000aba81a723e */ /* 0x002fe200000000ff */
[C---:B------:R-:W-:Y:S04]  /*16e10*/  HMMA.16816.F32 R144, R148.reuse, R160, R144 ;  /* 0x000000a09490723c */ /* 0x040fe80000001890 */
[----:B------:R-:W-:Y:S01]  /*16e20*/  FADD.FTZ R186, R186, R183 ;  /* 0x000000b7baba7221 */ /* 0x000fe20000010000 */
[----:B------:R-:W-:Y:S02]  /*16e30*/  MUFU.EX2 R192, R192 ;  /* 0x000000c000c07308 */ /* 0x000fe40000000800 */
[--C-:B------:R-:W-:Y:S01]  /*16e40*/  FFMA.FTZ R160, R32, c[0x0][0x23c], -R167.reuse ;  /* 0x00008f0020a07a23 */ /* 0x100fe200000108a7 */
[----:B------:R-:W-:Y:S01]  /*16e50*/  HMMA.16816.F32 R20, R148, R162, R20 ;  /* 0x000000a29414723c */ /* 0x000fe20000001814 */
[----:B------:R-:W1:Y:S03]  /*16e60*/  LDSM.16.MT88.4 R148, [R233+0xb000] ;  /* 0x00b00000e994783b */ /* 0x000e660000004200 */
[----:B------:R-:W-:Y:S02]  /*16e70*/  FFMA.FTZ R161, R33, c[0x0][0x23c], -R167 ;  /* 0x00008f0021a17a23 */ /* 0x000fe400000108a7 */
[----:B------:R-:W-:Y:S01]  /*16e80*/  FADD.FTZ R189, R189, R186 ;  /* 0x000000babdbd7221 */ /* 0x000fe20000010000 */
[----:B------:R-:W1:Y:S01]  /*16e90*/  MUFU.EX2 R195, R195 ;  /* 0x000000c300c37308 */ /* 0x000e620000000800 */
[--C-:B------:R-:W-:Y:S01]  /*16ea0*/  FFMA.FTZ R162, R42, c[0x0][0x23c], -R5.reuse ;  /* 0x00008f002aa27a23 */ /* 0x100fe20000010805 */
[----:B---3--:R-:W-:Y:S03]  /*16eb0*/  F2FP.PACK_AB R27, R193, R170 ;  /* 0x000000aac11b723e */ /* 0x008fe600000000ff */
[----:B------:R-:W-:Y:S02]  /*16ec0*/  FFMA.FTZ R163, R43, c[0x0][0x23c], -R5 ;  /* 0x00008f002ba37a23 */ /* 0x000fe40000010805 */
[----:B------:R-:W-:Y:S03]  /*16ed0*/  FADD.FTZ R190, R190, R189 ;  /* 0x000000bdbebe7221 */ /* 0x000fe60000010000 */
[----:B------:R-:W-:Y:S01]  /*16ee0*/  MUFU.EX2 R172, R172 ;  /* 0x000000ac00ac7308 */ /* 0x000fe20000000800 */
[C---:B-----5:R-:W-:Y:S05]  /*16ef0*/  HMMA.16816.F32 R8, R24.reuse, R152, R8 ;  /* 0x000000981808723c */ /* 0x060fea0000001808 */
[----:B------:R-:W-:Y:S02]  /*16f00*/  FADD.FTZ R169, R169, R190 ;  /* 0x000000bea9a97221 */ /* 0x000fe40000010000 */
[--C-:B------:R-:W-:Y:S02]  /*16f10*/  FFMA.FTZ R152, R34, c[0x0][0x23c], -R5.reuse ;  /* 0x00008f0022987a23 */ /* 0x100fe40000010805 */
[----:B------:R-:W3:Y:S01]  /*16f20*/  MUFU.EX2 R173, R173 ;  /* 0x000000ad00ad7308 */ /* 0x000ee20000000800 */
[C---:B------:R-:W-:Y:S03]  /*16f30*/  HMMA.16816.F32 R12, R24.reuse, R154, R12 ;  /* 0x0000009a180c723c */ /* 0x040fe6000000180c */
[----:B------:R-:W-:Y:S02]  /*16f40*/  FFMA.FTZ R153, R35, c[0x0][0x23c], -R5 ;  /* 0x00008f0023997a23 */ /* 0x000fe40000010805 */
[----:B------:R-:W5:Y:S01]  /*16f50*/  LDSM.16.MT88.4 R32, [R237+0xb800] ;  /* 0x00b80000ed20783b */ /* 0x000f620000004200 */
[----:B------:R-:W-:Y:S02]  /*16f60*/  FADD.FTZ R170, R170, R169 ;  /* 0x000000a9aaaa7221 */ /* 0x000fe40000010000 */
[C---:B--2---:R-:W-:Y:S01]  /*16f70*/  HMMA.16816.F32 R132, R24.reuse, R156, R132 ;  /* 0x0000009c1884723c */ /* 0x044fe20000001884 */
[----:B------:R-:W-:Y:S03]  /*16f80*/  MUFU.EX2 R160, R160 ;  /* 0x000000a000a07308 */ /* 0x000fe60000000800 */
[--C-:B------:R-:W-:Y:S02]  /*16f90*/  FFMA.FTZ R155, R36, c[0x0][0x23c], -R167.reuse ;  /* 0x00008f00249b7a23 */ /* 0x100fe400000108a7 */
[----:B------:R-:W-:Y:S02]  /*16fa0*/  FFMA.FTZ R154, R37, c[0x0][0x23c], -R167 ;  /* 0x00008f00259a7a23 */ /* 0x000fe400000108a7 */
[C---:B------:R-:W-:Y:S03]  /*16fb0*/  HMMA.16816.F32 R136, R24.reuse, R158, R136 ;  /* 0x0000009e1888723c */ /* 0x040fe60000001888 */
[----:B------:R-:W2:Y:S01]  /*16fc0*/  MUFU.EX2 R161, R161 ;  /* 0x000000a100a17308 */ /* 0x000ea20000000800 */
[--C-:B------:R-:W-:Y:S02]  /*16fd0*/  FFMA.FTZ R156, R38, c[0x0][0x23c], -R5.reuse ;  /* 0x00008f00269c7a23 */ /* 0x100fe40000010805 */
[----:B------:R-:W-:Y:S02]  /*16fe0*/  FFMA.FTZ R157, R39, c[0x0][0x23c], -R5 ;  /* 0x00008f00279d7a23 */ /* 0x000fe40000010805 */
[C---:B----4-:R-:W-:Y:S01]  /*16ff0*/  HMMA.16816.F32 R16, R24.reuse, R28, R16 ;  /* 0x0000001c1810723c */ /* 0x050fe20000001810 */
[----:B------:R-:W-:Y:S03]  /*17000*/  LDSM.16.MT88.4 R36, [R234+0xb800] ;  /* 0x00b80000ea24783b */ /* 0x000fe60000004200 */
[--C-:B------:R-:W-:Y:S01]  /*17010*/  FFMA.FTZ R158, R40, c[0x0][0x23c], -R167.reuse ;  /* 0x00008f00289e7a23 */ /* 0x100fe200000108a7 */
[----:B------:R-:W-:Y:S01]  /*17020*/  MUFU.EX2 R152, R152 ;  /* 0x0000009800987308 */ /* 0x000fe20000000800 */
[----:B------:R-:W-:Y:S02]  /*17030*/  FFMA.FTZ R159, R41, c[0x0][0x23c], -R167 ;  /* 0x00008f00299f7a23 */ /* 0x000fe400000108a7 */
[C---:B------:R-:W-:Y:S01]  /*17040*/  HMMA.16816.F32 R140, R24.reuse, R30, R140 ;  /* 0x0000001e188c723c */ /* 0x040fe2000000188c */
[----:B------:R-:W4:Y:S03]  /*17050*/  LDSM.16.MT88.4 R28, [R235+0xb800] ;  /* 0x00b80000eb1c783b */ /* 0x000f260000004200 */
[----:B------:R-:W-:Y:S03]  /*17060*/  FADD.FTZ R193, R193, R170 ;  /* 0x000000aac1c17221 */ /* 0x000fe60000010000 */
[----:B------:R-:W5:Y:S01]  /*17070*/  MUFU.EX2 R153, R153 ;  /* 0x0000009900997308 */ /* 0x000f620000000800 */
[C---:B-1----:R-:W-:Y:S01]  /*17080*/  HMMA.16816.F32 R144, R24.reuse, R148, R144 ;  /* 0x000000941890723c */ /* 0x042fe20000001890 */
[----:B------:R-:W-:Y:S07]  /*17090*/  LDSM.16.MT88.4 R40, [R233+0xc000] ;  /* 0x00c00000e928783b */ /* 0x000fee0000004200 */
[----:B------:R-:W-:Y:S01]  /*170a0*/  HMMA.16816.F32 R20, R24, R150, R20 ;  /* 0x000000961814723c */ /* 0x000fe20000001814 */
[----:B------:R-:W-:Y:S01]  /*170b0*/  MUFU.EX2 R155, R155 ;  /* 0x0000009b009b7308 */ /* 0x000fe20000000800 */
[----:B------:R-:W1:Y:S05]  /*170c0*/  LDSM.16.MT88.4 R148, [R233+0xb800] ;  /* 0x00b80000e994783b */ /* 0x000e6a0000004200 */
[----:B------:R-:W-:Y:S02]  /*170d0*/  F2FP.PACK_AB R24, R195, R192 ;  /* 0x000000c0c318723e */ /* 0x000fe400000000ff */
[----:B---3--:R-:W-:Y:S02]  /*170e0*/  F2FP.PACK_AB R25, R173, R172 ;  /* 0x000000acad19723e */ /* 0x008fe400000000ff */
[----:B------:R-:W3:Y:S01]  /*170f0*/  MUFU.EX2 R154, R154 ;  /* 0x0000009a009a7308 */ /* 0x000ee20000000800 */
[----:B--2---:R-:W-:Y:S01]  /*17100*/  F2FP.PACK_AB R26, R161, R160 ;  /* 0x000000a0a11a723e */ /* 0x004fe200000000ff */
[----:B------:R-:W-:Y:S01]  /*17110*/  FADD.FTZ R172, R172, R193 ;  /* 0x000000c1acac7221 */ /* 0x000fe20000010000 */
[----:B-----5:R-:W-:Y:S03]  /*17120*/  F2FP.PACK_AB R27, R153, R152 ;  /* 0x00000098991b723e */ /* 0x020fe600000000ff */
[----:B------:R-:W-:Y:S04]  /*17130*/  FADD.FTZ R173, R173, R172 ;  /* 0x000000acadad7221 */ /* 0x000fe80000010000 */
[----:B------:R-:W-:Y:S01]  /*17140*/  MUFU.EX2 R156, R156 ;  /* 0x0000009c009c7308 */ /* 0x000fe20000000800 */
[C---:B------:R-:W-:Y:S03]  /*17150*/  HMMA.16816.F32 R8, R24.reuse, R32, R8 ;  /* 0x000000201808723c */ /* 0x040fe60000001808 */
[----:B------:R-:W-:Y:S04]  /*17160*/  FADD.FTZ R152, R152, R173 ;  /* 0x000000ad98987221 */ /* 0x000fe80000010000 */
[----:B------:R-:W-:Y:S01]  /*17170*/  FADD.FTZ R153, R153, R152 ;  /* 0x0000009899997221 */ /* 0x000fe20000010000 */
[C---:B------:R-:W-:Y:S01]  /*17180*/  HMMA.16816.F32 R12, R24.reuse, R34, R12 ;  /* 0x00000022180c723c */ /* 0x040fe2000000180c */
[----:B------:R-:W2:Y:S01]  /*17190*/  MUFU.EX2 R157, R157 ;  /* 0x0000009d009d7308 */ /* 0x000ea20000000800 */
[----:B------:R-:W5:Y:S06]  /*171a0*/  LDSM.16.MT88.4 R32, [R237+0xc000] ;  /* 0x00c00000ed20783b */ /* 0x000f6c0000004200 */
[C---:B----4-:R-:W-:Y:S03]  /*171b0*/  HMMA.16816.F32 R132, R24.reuse, R28, R132 ;  /* 0x0000001c1884723c */ /* 0x050fe60000001884 */
[----:B------:R-:W-:Y:S05]  /*171c0*/  MUFU.EX2 R158, R158 ;  /* 0x0000009e009e7308 */ /* 0x000fea0000000800 */
[C---:B------:R-:W-:Y:S01]  /*171d0*/  HMMA.16816.F32 R136, R24.reuse, R30, R136 ;  /* 0x0000001e1888723c */ /* 0x040fe20000001888 */
[----:B------:R-:W4:Y:S04]  /*171e0*/  LDSM.16.MT88.4 R28, [R235+0xc000] ;  /* 0x00c00000eb1c783b */ /* 0x000f280000004200 */
[----:B------:R-:W2:Y:S03]  /*171f0*/  MUFU.EX2 R159, R159 ;  /* 0x0000009f009f7308 */ /* 0x000ea60000000800 */
[C---:B------:R-:W-:Y:S07]  /*17200*/  HMMA.16816.F32 R16, R24.reuse, R36, R16 ;  /* 0x000000241810723c */ /* 0x040fee0000001810 */
[----:B------:R-:W-:Y:S01]  /*17210*/  MUFU.EX2 R162, R162 ;  /* 0x000000a200a27308 */ /* 0x000fe20000000800 */
[C---:B------:R-:W-:Y:S01]  /*17220*/  HMMA.16816.F32 R140, R24.reuse, R38, R140 ;  /* 0x00000026188c723c */ /* 0x040fe2000000188c */
[----:B------:R-:W4:Y:S07]  /*17230*/  LDSM.16.MT88.4 R36, [R234+0xc000] ;  /* 0x00c00000ea24783b */ /* 0x000f2e0000004200 */
[C---:B-1----:R-:W-:Y:S01]  /*17240*/  HMMA.16816.F32 R144, R24.reuse, R148, R144 ;  /* 0x000000941890723c */ /* 0x042fe20000001890 */
[----:B------:R-:W1:Y:S06]  /*17250*/  MUFU.EX2 R163, R163 ;  /* 0x000000a300a37308 */ /* 0x000e6c0000000800 */
[--C-:B------:R-:W-:Y:S01]  /*17260*/  FFMA.FTZ R149, R60, c[0x0][0x23c], -R167.reuse ;  /* 0x00008f003c957a23 */ /* 0x100fe200000108a7 */
[----:B------:R-:W-:Y:S03]  /*17270*/  HMMA.16816.F32 R20, R24, R150, R20 ;  /* 0x000000961814723c */ /* 0x000fe60000001814 */
[----:B------:R-:W-:Y:S01]  /*17280*/  MUFU.EX2 R44, R44 ;  /* 0x0000002c002c7308 */ /* 0x000fe20000000800 */
[----:B------:R-:W-:Y:S02]  /*17290*/  FFMA.FTZ R60, R61, c[0x0][0x23c], -R167 ;  /* 0x00008f003d3c7a23 */ /* 0x000fe400000108a7 */
[--C-:B------:R-:W-:Y:S01]  /*172a0*/  FFMA.FTZ R61, R62, c[0x0][0x23c], -R5.reuse ;  /* 0x00008f003e3d7a23 */ /* 0x100fe20000010805 */
[----:B---3--:R-:W-:Y:S01]  /*172b0*/  F2FP.PACK_AB R24, R154, R155 ;  /* 0x0000009b9a18723e */ /* 0x008fe200000000ff */
[----:B------:R-:W-:Y:S01]  /*172c0*/  FFMA.FTZ R62, R63, c[0x0][0x23c], -R5 ;  /* 0x00008f003f3e7a23 */ /* 0x000fe20000010805 */
[----:B--2---:R-:W-:Y:S03]  /*172d0*/  F2FP.PACK_AB R25, R157, R156 ;  /* 0x0000009c9d19723e */ /* 0x004fe600000000ff */
[----:B------:R-:W-:Y:S01]  /*172e0*/  F2FP.PACK_AB R26, R159, R158 ;  /* 0x0000009e9f1a723e */ /* 0x000fe200000000ff */
[----:B------:R-:W2:Y:S01]  /*172f0*/  MUFU.EX2 R45, R45 ;  /* 0x0000002d002d7308 */ /* 0x000ea20000000800 */
[----:B------:R-:W-:Y:S02]  /*17300*/  FADD.FTZ R156, R156, R153 ;  /* 0x000000999c9c7221 */ /* 0x000fe40000010000 */
[----:B------:R-:W-:Y:S01]  /*17310*/  FFMA.FTZ R63, R65, c[0x0][0x23c], -R167 ;  /* 0x00008f00413f7a23 */ /* 0x000fe200000108a7 */
[----:B-1----:R-:W-:Y:S01]  /*17320*/  F2FP.PACK_AB R27, R163, R162 ;  /* 0x000000a2a31b723e */ /* 0x002fe200000000ff */
[----:B------:R-:W-:Y:S02]  /*17330*/  FADD.FTZ R157, R157, R156 ;  /* 0x0000009c9d9d7221 */ /* 0x000fe40000010000 */
[----:B------:R-:W-:Y:S02]  /*17340*/  FFMA.FTZ R65, R67, c[0x0][0x23c], -R5 ;  /* 0x00008f0043417a23 */ /* 0x000fe40000010805 */
[----:B------:R-:W-:Y:S01]  /*17350*/  FADD.FTZ R162, R162, R157 ;  /* 0x0000009da2a27221 */ /* 0x000fe20000010000 */
[----:B------:R-:W-:Y:S01]  /*17360*/  MUFU.EX2 R46, R46 ;  /* 0x0000002e002e7308 */ /* 0x000fe20000000800 */
[C---:B-----5:R-:W-:Y:S03]  /*17370*/  HMMA.16816.F32 R8, R24.reuse, R32, R8 ;  /* 0x000000201808723c */ /* 0x060fe60000001808 */
[----:B------:R-:W-:Y:S02]  /*17380*/  FADD.FTZ R163, R163, R162 ;  /* 0x000000a2a3a37221 */ /* 0x000fe40000010000 */
[--C-:B------:R-:W-:Y:S02]  /*17390*/  FFMA.FTZ R67, R68, c[0x0][0x23c], -R167.reuse ;  /* 0x00008f0044437a23 */ /* 0x100fe400000108a7 */
[----:B------:R-:W-:Y:S01]  /*173a0*/  FFMA.FTZ R68, R69, c[0x0][0x23c], -R167 ;  /* 0x00008f0045447a23 */ /* 0x000fe200000108a7 */
[C---:B------:R-:W-:Y:S01]  /*173b0*/  HMMA.16816.F32 R12, R24.reuse, R34, R12 ;  /* 0x00000022180c723c */ /* 0x040fe2000000180c */
[----:B------:R-:W1:Y:S01]  /*173c0*/  MUFU.EX2 R47, R47 ;  /* 0x0000002f002f7308 */ /* 0x000e620000000800 */
[----:B------:R-:W-:Y:S02]  /*173d0*/  LDSM.16.MT88.4 R32, [R235+0xc800] ;  /* 0x00c80000eb20783b */ /* 0x000fe40000004200 */
[--C-:B------:R-:W-:Y:S02]  /*173e0*/  FFMA.FTZ R69, R70, c[0x0][0x23c], -R5.reuse ;  /* 0x00008f0046457a23 */ /* 0x100fe40000010805 */
[----:B------:R-:W-:Y:S02]  /*173f0*/  FFMA.FTZ R70, R71, c[0x0][0x23c], -R5 ;  /* 0x00008f0047467a23 */ /* 0x000fe40000010805 */
[C---:B----4-:R-:W-:Y:S03]  /*17400*/  HMMA.16816.F32 R132, R24.reuse, R28, R132 ;  /* 0x0000001c1884723c */ /* 0x050fe60000001884 */
[----:B------:R-:W-:Y:S01]  /*17410*/  MUFU.EX2 R48, R48 ;  /* 0x0000003000307308 */ /* 0x000fe20000000800 */
[--C-:B------:R-:W-:Y:S02]  /*17420*/  FFMA.FTZ R148, R72, c[0x0][0x23c], -R167.reuse ;  /* 0x00008f0048947a23 */ /* 0x100fe400000108a7 */
[----:B------:R-:W-:Y:S02]  /*17430*/  FFMA.FTZ R71, R73, c[0x0][0x23c], -R167 ;  /* 0x00008f0049477a23 */ /* 0x000fe400000108a7 */
[C---:B------:R-:W-:Y:S01]  /*17440*/  HMMA.16816.F32 R136, R24.reuse, R30, R136 ;  /* 0x0000001e1888723c */ /* 0x040fe20000001888 */
[----:B------:R-:W3:Y:S03]  /*17450*/  LDSM.16.MT88.4 R28, [R237+0xc800] ;  /* 0x00c80000ed1c783b */ /* 0x000ee60000004200 */
[--C-:B------:R-:W-:Y:S01]  /*17460*/  FFMA.FTZ R72, R74, c[0x0][0x23c], -R5.reuse ;  /* 0x00008f004a487a23 */ /* 0x100fe20000010805 */
[----:B------:R-:W4:Y:S01]  /*17470*/  MUFU.EX2 R49, R49 ;  /* 0x0000003100317308 */ /* 0x000f220000000800 */
[----:B------:R-:W-:Y:S02]  /*17480*/  FFMA.FTZ R73, R75, c[0x0][0x23c], -R5 ;  /* 0x00008f004b497a23 */ /* 0x000fe40000010805 */
[C---:B------:R-:W-:Y:S04]  /*17490*/  HMMA.16816.F32 R16, R24.reuse, R36, R16 ;  /* 0x000000241810723c */ /* 0x040fe80000001810 */
[--C-:B------:R-:W-:Y:S02]  /*174a0*/  FFMA.FTZ R74, R76, c[0x0][0x23c], -R167.reuse ;  /* 0x00008f004c4a7a23 */ /* 0x100fe400000108a7 */
[----:B------:R-:W-:Y:S01]  /*174b0*/  FFMA.FTZ R75, R77, c[0x0][0x23c], -R167 ;  /* 0x00008f004d4b7a23 */ /* 0x000fe200000108a7 */
[----:B------:R-:W-:Y:S01]  /*174c0*/  MUFU.EX2 R50, R50 ;  /* 0x0000003200327308 */ /* 0x000fe20000000800 */
[C---:B------:R-:W-:Y:S01]  /*174d0*/  HMMA.16816.F32 R140, R24.reuse, R38, R140 ;  /* 0x00000026188c723c */ /* 0x040fe2000000188c */
[----:B------:R-:W5:Y:S03]  /*174e0*/  LDSM.16.MT88.4 R36, [R234+0xc800] ;  /* 0x00c80000ea24783b */ /* 0x000f660000004200 */
[--C-:B------:R-:W-:Y:S02]  /*174f0*/  FFMA.FTZ R76, R78, c[0x0][0x23c], -R5.reuse ;  /* 0x00008f004e4c7a23 */ /* 0x100fe40000010805 */
[----:B------:R-:W-:Y:S02]  /*17500*/  FFMA.FTZ R77, R79, c[0x0][0x23c], -R5 ;  /* 0x00008f004f4d7a23 */ /* 0x000fe40000010805 */
[C---:B------:R-:W-:Y:S01]  /*17510*/  HMMA.16816.F32 R144, R24.reuse, R40, R144 ;  /* 0x000000281890723c */ /* 0x040fe20000001890 */
[----:B------:R-:W3:Y:S03]  /*17520*/  MUFU.EX2 R51, R51 ;  /* 0x0000003300337308 */ /* 0x000ee60000000800 */
[--C-:B------:R-:W-:Y:S02]  /*17530*/  FFMA.FTZ R78, R80, c[0x0][0x23c], -R167.reuse ;  /* 0x00008f00504e7a23 */ /* 0x100fe400000108a7 */
[----:B------:R-:W-:Y:S02]  /*17540*/  FFMA.FTZ R79, R81, c[0x0][0x23c], -R167 ;  /* 0x00008f00514f7a23 */ /* 0x000fe400000108a7 */
[----:B------:R-:W-:Y:S01]  /*17550*/  HMMA.16816.F32 R20, R24, R42, R20 ;  /* 0x0000002a1814723c */ /* 0x000fe20000001814 */
[----:B------:R-:W5:Y:S02]  /*17560*/  LDSM.16.MT88.4 R40, [R233+0xc800] ;  /* 0x00c80000e928783b */ /* 0x000f640000004200 */
[----:B------:R-:W-:Y:S01]  /*17570*/  MUFU.EX2 R52, R52 ;  /* 0x0000003400347308 */ /* 0x000fe20000000800 */
[--C-:B------:R-:W-:Y:S02]  /*17580*/  FFMA.FTZ R80, R82, c[0x0][0x23c], -R5.reuse ;  /* 0x00008f0052507a23 */ /* 0x100fe40000010805 */
[----:B------:R-:W-:Y:S01]  /*17590*/  FFMA.FTZ R81, R83, c[0x0][0x23c], -R5 ;  /* 0x00008f0053517a23 */ /* 0x000fe20000010805 */
[----:B--2---:R-:W-:Y:S01]  /*175a0*/  F2FP.PACK_AB R24, R45, R44 ;  /* 0x0000002c2d18723e */ /* 0x004fe200000000ff */
[----:B------:R-:W-:Y:S01]  /*175b0*/  FFMA.FTZ R83, R85, c[0x0][0x23c], -R167 ;  /* 0x00008f0055537a23 */ /* 0x000fe200000108a7 */
[----:B-1----:R-:W-:Y:S03]  /*175c0*/  F2FP.PACK_AB R25, R47, R46 ;  /* 0x0000002e2f19723e */ /* 0x002fe600000000ff */
[----:B----4-:R-:W-:Y:S01]  /*175d0*/  F2FP.PACK_AB R26, R49, R48 ;  /* 0x00000030311a723e */ /* 0x010fe200000000ff */
[----:B------:R-:W1:Y:S01]  /*175e0*/  MUFU.EX2 R53, R53 ;  /* 0x0000003500357308 */ /* 0x000e620000000800 */
[----:B------:R-:W-:Y:S02]  /*175f0*/  FADD.FTZ R46, R46, R163 ;  /* 0x000000a32e2e7221 */ /* 0x000fe40000010000 */
[----:B------:R-:W-:Y:S01]  /*17600*/  FFMA.FTZ R82, R84, c[0x0][0x23c], -R167 ;  /* 0x00008f0054527a23 */ /* 0x000fe200000108a7 */
[----:B---3--:R-:W-:Y:S01]  /*17610*/  F2FP.PACK_AB R27, R51, R50 ;  /* 0x00000032331b723e */ /* 0x008fe200000000ff */
[--C-:B------:R-:W-:Y:S02]  /*17620*/  FFMA.FTZ R84, R86, c[0x0][0x23c], -R5.reuse ;  /* 0x00008f0056547a23 */ /* 0x100fe40000010805 */
[----:B------:R-:W-:Y:S02]  /*17630*/  FFMA.FTZ R85, R87, c[0x0][0x23c], -R5 ;  /* 0x00008f0057557a23 */ /* 0x000fe40000010805 */
[--C-:B------:R-:W-:Y:S01]  /*17640*/  FFMA.FTZ R87, R88, c[0x0][0x23c], -R167.reuse ;  /* 0x00008f0058577a23 */ /* 0x100fe200000108a7 */
[----:B------:R-:W-:Y:S01]  /*17650*/  MUFU.EX2 R54, R54 ;  /* 0x0000003600367308 */ /* 0x000fe20000000800 */
[C---:B------:R-:W-:Y:S03]  /*17660*/  HMMA.16816.F32 R8, R24.reuse, R28, R8 ;  /* 0x0000001c1808723c */ /* 0x040fe60000001808 */
[----:B------:R-:W-:Y:S02]  /*17670*/  FFMA.FTZ R86, R89, c[0x0][0x23c], -R167 ;  /* 0x00008f0059567a23 */ /* 0x000fe400000108a7 */
[--C-:B------:R-:W-:Y:S02]  /*17680*/  FFMA.FTZ R88, R90, c[0x0][0x23c], -R5.reuse ;  /* 0x00008f005a587a23 */ /* 0x100fe40000010805 */
[----:B------:R-:W-:Y:S01]  /*17690*/  FFMA.FTZ R89, R91, c[0x0][0x23c], -R5 ;  /* 0x00008f005b597a23 */ /* 0x000fe20000010805 */
[C---:B------:R-:W-:Y:S01]  /*176a0*/  HMMA.16816.F32 R12, R24.reuse, R30, R12 ;  /* 0x0000001e180c723c */ /* 0x040fe2000000180c */
[----:B------:R-:W2:Y:S01]  /*176b0*/  MUFU.EX2 R55, R55 ;  /* 0x0000003700377308 */ /* 0x000ea20000000800 */
[----:B------:R-:W3:Y:S02]  /*176c0*/  LDSM.16.MT88.4 R28, [R237+0xd000] ;  /* 0x00d00000ed1c783b */ /* 0x000ee40000004200 */
[--C-:B------:R-:W-:Y:S02]  /*176d0*/  FFMA.FTZ R90, R92, c[0x0][0x23c], -R167.reuse ;  /* 0x00008f005c5a7a23 */ /* 0x100fe400000108a7 */
[----:B------:R-:W-:Y:S02]  /*176e0*/  FFMA.FTZ R91, R93, c[0x0][0x23c], -R167 ;  /* 0x00008f005d5b7a23 */ /* 0x000fe400000108a7 */
[C---:B------:R-:W-:Y:S03]  /*176f0*/  HMMA.16816.F32 R132, R24.reuse, R32, R132 ;  /* 0x000000201884723c */ /* 0x040fe60000001884 */
[----:B------:R-:W-:Y:S01]  /*17700*/  MUFU.EX2 R56, R56 ;  /* 0x0000003800387308 */ /* 0x000fe20000000800 */
[----:B------:R-:W-:Y:S02]  /*17710*/  FFMA.FTZ R92, R94, c[0x0][0x23c], -R5 ;  /* 0x00008f005e5c7a23 */ /* 0x000fe40000010805 */
[--C-:B------:R-:W-:Y:S02]  /*17720*/  FFMA.FTZ R93, R96, c[0x0][0x23c], -R167.reuse ;  /* 0x00008f00605d7a23 */ /* 0x100fe400000108a7 */
[C---:B------:R-:W-:Y:S01]  /*17730*/  HMMA.16816.F32 R136, R24.reuse, R34, R136 ;  /* 0x000000221888723c */ /* 0x040fe20000001888 */
[----:B------:R-:W4:Y:S03]  /*17740*/  LDSM.16.MT88.4 R32, [R235+0xd000] ;  /* 0x00d00000eb20783b */ /* 0x000f260000004200 */
[----:B------:R-:W-:Y:S01]  /*17750*/  FFMA.FTZ R94, R97, c[0x0][0x23c], -R167 ;  /* 0x00008f00615e7a23 */ /* 0x000fe200000108a7 */
[----:B------:R-:W1:Y:S01]  /*17760*/  MUFU.EX2 R57, R57 ;  /* 0x0000003900397308 */ /* 0x000e620000000800 */
[--C-:B------:R-:W-:Y:S02]  /*17770*/  FFMA.FTZ R96, R98, c[0x0][0x23c], -R5.reuse ;  /* 0x00008f0062607a23 */ /* 0x100fe40000010805 */
[C---:B-----5:R-:W-:Y:S04]  /*17780*/  HMMA.16816.F32 R16, R24.reuse, R36, R16 ;  /* 0x000000241810723c */ /* 0x060fe80000001810 */
[----:B------:R-:W-:Y:S02]  /*17790*/  FFMA.FTZ R97, R99, c[0x0][0x23c], -R5 ;  /* 0x00008f0063617a23 */ /* 0x000fe40000010805 */
[--C-:B------:R-:W-:Y:S01]  /*177a0*/  FFMA.FTZ R98, R100, c[0x0][0x23c], -R167.reuse ;  /* 0x00008f0064627a23 */ /* 0x100fe200000108a7 */
[----:B------:R-:W-:Y:S01]  /*177b0*/  MUFU.EX2 R58, R58 ;  /* 0x0000003a003a7308 */ /* 0x000fe20000000800 */
[C---:B------:R-:W-:Y:S01]  /*177c0*/  HMMA.16816.F32 R140, R24.reuse, R38, R140 ;  /* 0x00000026188c723c */ /* 0x040fe2000000188c */
[----:B------:R-:W5:Y:S03]  /*177d0*/  LDSM.16.MT88.4 R36, [R234+0xd000] ;  /* 0x00d00000ea24783b */ /* 0x000f660000004200 */
[----:B------:R-:W-:Y:S02]  /*177e0*/  FFMA.FTZ R99, R101, c[0x0][0x23c], -R167 ;  /* 0x00008f0065637a23 */ /* 0x000fe400000108a7 */
[--C-:B------:R-:W-:Y:S02]  /*177f0*/  FFMA.FTZ R100, R102, c[0x0][0x23c], -R5.reuse ;  /* 0x00008f0066647a23 */ /* 0x100fe40000010805 */
[C---:B------:R-:W-:Y:S01]  /*17800*/  HMMA.16816.F32 R144, R24.reuse, R40, R144 ;  /* 0x000000281890723c */ /* 0x040fe20000001890 */
[----:B------:R-:W3:Y:S03]  /*17810*/  MUFU.EX2 R59, R59 ;  /* 0x0000003b003b7308 */ /* 0x000ee60000000800 */
[----:B------:R-:W-:Y:S02]  /*17820*/  FFMA.FTZ R101, R103, c[0x0][0x23c], -R5 ;  /* 0x00008f0067657a23 */ /* 0x000fe40000010805 */
[--C-:B------:R-:W-:Y:S02]  /*17830*/  FFMA.FTZ R102, R104, c[0x0][0x23c], -R167.reuse ;  /* 0x00008f0068667a23 */ /* 0x100fe400000108a7 */
[----:B------:R-:W-:Y:S01]  /*17840*/  HMMA.16816.F32 R20, R24, R42, R20 ;  /* 0x0000002a1814723c */ /* 0x000fe20000001814 */
[----:B------:R-:W5:Y:S02]  /*17850*/  LDSM.16.MT88.4 R40, [R233+0xd000] ;  /* 0x00d00000e928783b */ /* 0x000f640000004200 */
[----:B------:R-:W-:Y:S01]  /*17860*/  MUFU.EX2 R149, R149 ;  /* 0x0000009500957308 */ /* 0x000fe20000000800 */
[----:B------:R-:W-:Y:S02]  /*17870*/  FFMA.FTZ R103, R105, c[0x0][0x23c], -R167 ;  /* 0x00008f0069677a23 */ /* 0x000fe400000108a7 */
[--C-:B------:R-:W-:Y:S01]  /*17880*/  FFMA.FTZ R104, R106, c[0x0][0x23c], -R5.reuse ;  /* 0x00008f006a687a23 */ /* 0x100fe20000010805 */
[----:B-1----:R-:W-:Y:S01]  /*17890*/  F2FP.PACK_AB R24, R53, R52 ;  /* 0x000000343518723e */ /* 0x002fe200000000ff */
[----:B------:R-:W-:Y:S01]  /*178a0*/  FFMA.FTZ R105, R107, c[0x0][0x23c], -R5 ;  /* 0x00008f006b697a23 */ /* 0x000fe20000010805 */
[----:B--2---:R-:W-:Y:S03]  /*178b0*/  F2FP.PACK_AB R25, R55, R54 ;  /* 0x000000363719723e */ /* 0x004fe600000000ff */
[----:B------:R-:W-:Y:S01]  /*178c0*/  F2FP.PACK_AB R26, R57, R56 ;  /* 0x00000038391a723e */ /* 0x000fe200000000ff */
[----:B------:R-:W1:Y:S01]  /*178d0*/  MUFU.EX2 R60, R60 ;  /* 0x0000003c003c7308 */ /* 0x000e620000000800 */
[----:B------:R-:W-:Y:S02]  /*178e0*/  FFMA.FTZ R107, R109, c[0x0][0x23c], -R167 ;  /* 0x00008f006d6b7a23 */ /* 0x000fe400000108a7 */
[----:B------:R-:W-:Y:S01]  /*178f0*/  FFMA.FTZ R109, R114, c[0x0][0x23c], -R5 ;  /* 0x00008f00726d7a23 */ /* 0x000fe20000010805 */
[----:B---3--:R-:W-:Y:S01]  /*17900*/  F2FP.PACK_AB R27, R59, R58 ;  /* 0x0000003a3b1b723e */ /* 0x008fe200000000ff */
[----:B------:R-:W-:Y:S02]  /*17910*/  FFMA.FTZ R106, R108, c[0x0][0x23c], -R167 ;  /* 0x00008f006c6a7a23 */ /* 0x000fe400000108a7 */
[--C-:B------:R-:W-:Y:S02]  /*17920*/  FFMA.FTZ R108, R110, c[0x0][0x23c], -R5.reuse ;  /* 0x00008f006e6c7a23 */ /* 0x100fe40000010805 */
[----:B------:R-:W-:Y:S01]  /*17930*/  FFMA.FTZ R110, R115, c[0x0][0x23c], -R5 ;  /* 0x00008f00736e7a23 */ /* 0x000fe20000010805 */
[----:B------:R-:W-:Y:S01]  /*17940*/  MUFU.EX2 R61, R61 ;  /* 0x0000003d003d7308 */ /* 0x000fe20000000800 */
[C---:B------:R-:W-:Y:S03]  /*17950*/  HMMA.16816.F32 R8, R24.reuse, R28, R8 ;  /* 0x0000001c1808723c */ /* 0x040fe60000001808 */
[----:B------:R-:W-:Y:S02]  /*17960*/  FADD.FTZ R47, R47, R46 ;  /* 0x0000002e2f2f7221 */ /* 0x000fe40000010000 */
[----:B------:R-:W-:Y:S02]  /*17970*/  FFMA.FTZ R46, R124, c[0x0][0x23c], -R167 ;  /* 0x00008f007c2e7a23 */ /* 0x000fe400000108a7 */
[----:B------:R-:W-:Y:S01]  /*17980*/  FADD.FTZ R50, R50, R47 ;  /* 0x0000002f32327221 */ /* 0x000fe20000010000 */
[C---:B------:R-:W-:Y:S01]  /*17990*/  HMMA.16816.F32 R12, R24.reuse, R30, R12 ;  /* 0x0000001e180c723c */ /* 0x040fe2000000180c */
[----:B------:R-:W2:Y:S01]  /*179a0*/  MUFU.EX2 R62, R62 ;  /* 0x0000003e003e7308 */ /* 0x000ea20000000800 */
[----:B------:R-:W3:Y:S02]  /*179b0*/  LDSM.16.MT88.4 R28, [R237+0xd800] ;  /* 0x00d80000ed1c783b */ /* 0x000ee40000004200 */
[--C-:B------:R-:W-:Y:S02]  /*179c0*/  FFMA.FTZ R47, R125, c[0x0][0x23c], -R167.reuse ;  /* 0x00008f007d2f7a23 */ /* 0x100fe400000108a7 */
[----:B------:R-:W-:Y:S02]  /*179d0*/  FADD.FTZ R51, R51, R50 ;  /* 0x0000003233337221 */ /* 0x000fe40000010000 */
[C---:B----4-:R-:W-:Y:S03]  /*179e0*/  HMMA.16816.F32 R132, R24.reuse, R32, R132 ;  /* 0x000000201884723c */ /* 0x050fe60000001884 */
[----:B------:R-:W-:Y:S01]  /*179f0*/  MUFU.EX2 R64, R64 ;  /* 0x0000004000407308 */ /* 0x000fe20000000800 */
[----:B------:R-:W-:Y:S02]  /*17a00*/  FFMA.FTZ R50, R128, c[0x0][0x23c], -R167 ;  /* 0x00008f0080327a23 */ /* 0x000fe400000108a7 */
[----:B------:R-:W-:Y:S02]  /*17a10*/  FADD.FTZ R54, R54, R51 ;  /* 0x0000003336367221 */ /* 0x000fe40000010000 */
[C---:B------:R-:W-:Y:S01]  /*17a20*/  HMMA.16816.F32 R136, R24.reuse, R34, R136 ;  /* 0x000000221888723c */ /* 0x040fe20000001888 */
[----:B------:R-:W4:Y:S03]  /*17a30*/  LDSM.16.MT88.4 R32, [R235+0xd800] ;  /* 0x00d80000eb20783b */ /* 0x000f260000004200 */
[----:B------:R-:W-:Y:S01]  /*17a40*/  FADD.FTZ R55, R55, R54 ;  /* 0x0000003637377221 */ /* 0x000fe20000010000 */
[----:B------:R-:W1:Y:S03]  /*17a50*/  MUFU.EX2 R63, R63 ;  /* 0x0000003f003f7308 */ /* 0x000e660000000800 */
[C---:B-----5:R-:W-:Y:S04]  /*17a60*/  HMMA.16816.F32 R16, R24.reuse, R36, R16 ;  /* 0x000000241810723c */ /* 0x060fe80000001810 */
[----:B------:R-:W-:Y:S03]  /*17a70*/  FADD.FTZ R58, R58, R55 ;  /* 0x000000373a3a7221 */ /* 0x000fe60000010000 */
[----:B------:R-:W-:Y:S01]  /*17a80*/  MUFU.EX2 R66, R66 ;  /* 0x0000004200427308 */ /* 0x000fe20000000800 */
[C---:B------:R-:W-:Y:S01]  /*17a90*/  HMMA.16816.F32 R140, R24.reuse, R38, R140 ;  /* 0x00000026188c723c */ /* 0x040fe2000000188c */
[----:B------:R-:W5:Y:S03]  /*17aa0*/  LDSM.16.MT88.4 R36, [R234+0xd800] ;  /* 0x00d80000ea24783b */ /* 0x000f660000004200 */
[----:B------:R-:W-:Y:S04]  /*17ab0*/  FADD.FTZ R58, R59, R58 ;  /* 0x0000003a3b3a7221 */ /* 0x000fe80000010000 */
[C---:B------:R-:W-:Y:S01]  /*17ac0*/  HMMA.16816.F32 R144, R24.reuse, R40, R144 ;  /* 0x000000281890723c */ /* 0x040fe20000001890 */
[----:B------:R-:W3:Y:S07]  /*17ad0*/  MUFU.EX2 R65, R65 ;  /* 0x0000004100417308 */ /* 0x000eee0000000800 */
[----:B------:R-:W-:Y:S01]  /*17ae0*/  HMMA.16816.F32 R20, R24, R42, R20 ;  /* 0x0000002a1814723c */ /* 0x000fe20000001814 */
[----:B------:R-:W5:Y:S02]  /*17af0*/  LDSM.16.MT88.4 R40, [R233+0xd800] ;  /* 0x00d80000e928783b */ /* 0x000f640000004200 */
[----:B------:R-:W-:Y:S04]  /*17b00*/  MUFU.EX2 R67, R67 ;  /* 0x0000004300437308 */ /* 0x000fe80000000800 */
[----:B-1----:R-:W-:Y:S02]  /*17b10*/  F2FP.PACK_AB R24, R60, R149 ;  /* 0x000000953c18723e */ /* 0x002fe400000000ff */
[C---:B--2---:R-:W-:Y:S03]  /*17b20*/  F2FP.PACK_AB R25, R62.reuse, R61 ;  /* 0x0000003d3e19723e */ /* 0x044fe600000000ff */
[----:B------:R-:W-:Y:S01]  /*17b30*/  F2FP.PACK_AB R26, R63, R64 ;  /* 0x000000403f1a723e */ /* 0x000fe200000000ff */
[----:B------:R-:W-:Y:S01]  /*17b40*/  MUFU.EX2 R68, R68 ;  /* 0x0000004400447308 */ /* 0x000fe20000000800 */
[----:B------:R-:W-:Y:S01]  /*17b50*/  FADD.FTZ R61, R61, R58 ;  /* 0x0000003a3d3d7221 */ /* 0x000fe20000010000 */
[C---:B---3--:R-:W-:Y:S03]  /*17b60*/  F2FP.PACK_AB R27, R65.reuse, R66 ;  /* 0x00000042411b723e */ /* 0x048fe600000000ff */
[----:B------:R-:W-:Y:S04]  /*17b70*/  FADD.FTZ R61, R62, R61 ;  /* 0x0000003d3e3d7221 */ /* 0x000fe80000010000 */
[----:B------:R-:W-:Y:S01]  /*17b80*/  FADD.FTZ R66, R66, R61 ;  /* 0x0000003d42427221 */ /* 0x000fe20000010000 */
[----:B------:R-:W1:Y:S01]  /*17b90*/  MUFU.EX2 R69, R69 ;  /* 0x0000004500457308 */ /* 0x000e620000000800 */
[C---:B------:R-:W-:Y:S03]  /*17ba0*/  HMMA.16816.F32 R8, R24.reuse, R28, R8 ;  /* 0x0000001c1808723c */ /* 0x040fe60000001808 */
[----:B------:R-:W-:Y:S05]  /*17bb0*/  FADD.FTZ R66, R65, R66 ;  /* 0x0000004241427221 */ /* 0x000fea0000010000 */
[C---:B------:R-:W-:Y:S01]  /*17bc0*/  HMMA.16816.F32 R12, R24.reuse, R30, R12 ;  /* 0x0000001e180c723c */ /* 0x040fe2000000180c */
[----:B------:R-:W2:Y:S01]  /*17bd0*/  MUFU.EX2 R70, R70 ;  /* 0x0000004600467308 */ /* 0x000ea20000000800 */
[----:B------:R-:W3:Y:S06]  /*17be0*/  LDSM.16.MT88.4 R28, [R237+0xe000] ;  /* 0x00e00000ed1c783b */ /* 0x000eec0000004200 */
[C---:B----4-:R-:W-:Y:S03]  /*17bf0*/  HMMA.16816.F32 R132, R24.reuse, R32, R132 ;  /* 0x000000201884723c */ /* 0x050fe60000001884 */
[----:B------:R-:W-:Y:S01]  /*17c00*/  MUFU.EX2 R148, R148 ;  /* 0x0000009400947308 */ /* 0x000fe20000000800 */
[----:B-1----:R-:W-:Y:S04]  /*17c10*/  FADD.FTZ R51, R69, R66 ;  /* 0x0000004245337221 */ /* 0x002fe80000010000 */
[C---:B------:R-:W-:Y:S01]  /*17c20*/  HMMA.16816.F32 R136, R24.reuse, R34, R136 ;  /* 0x000000221888723c */ /* 0x040fe20000001888 */
[----:B------:R-:W1:Y:S04]  /*17c30*/  LDSM.16.MT88.4 R32, [R235+0xe000] ;  /* 0x00e00000eb20783b */ /* 0x000e680000004200 */
[----:B------:R-:W4:Y:S03]  /*17c40*/  MUFU.EX2 R71, R71 ;  /* 0x0000004700477308 */ /* 0x000f260000000800 */
[C---:B-----5:R-:W-:Y:S04]  /*17c50*/  HMMA.16816.F32 R16, R24.reuse, R36, R16 ;  /* 0x000000241810723c */ /* 0x060fe80000001810 */
[----:B--2---:R-:W-:Y:S03]  /*17c60*/  FADD.FTZ R51, R70, R51 ;  /* 0x0000003346337221 */ /* 0x004fe60000010000 */
[----:B------:R-:W-:Y:S01]  /*17c70*/  MUFU.EX2 R72, R72 ;  /* 0x0000004800487308 */ /* 0x000fe20000000800 */
[C---:B------:R-:W-:Y:S01]  /*17c80*/  HMMA.16816.F32 R140, R24.reuse, R38, R140 ;  /* 0x00000026188c723c */ /* 0x040fe2000000188c */
[----:B------:R-:W2:Y:S07]  /*17c90*/  LDSM.16.MT88.4 R36, [R234+0xe000] ;  /* 0x00e00000ea24783b */ /* 0x000eae0000004200 */
[C---:B------:R-:W-:Y:S01]  /*17ca0*/  HMMA.16816.F32 R144, R24.reuse, R40, R144 ;  /* 0x000000281890723c */ /* 0x040fe20000001890 */
[----:B------:R-:W5:Y:S07]  /*17cb0*/  MUFU.EX2 R73, R73 ;  /* 0x0000004900497308 */ /* 0x000f6e0000000800 */
[----:B------:R-:W-:Y:S01]  /*17cc0*/  HMMA.16816.F32 R20, R24, R42, R20 ;  /* 0x0000002a1814723c */ /* 0x000fe20000001814 */
[----:B------:R-:W2:Y:S02]  /*17cd0*/  LDSM.16.MT88.4 R40, [R233+0xe000] ;  /* 0x00e00000e928783b */ /* 0x000ea40000004200 */
[----:B------:R-:W-:Y:S04]  /*17ce0*/  MUFU.EX2 R74, R74 ;  /* 0x0000004a004a7308 */ /* 0x000fe80000000800 */
[----:B------:R-:W-:Y:S02]  /*17cf0*/  F2FP.PACK_AB R24, R68, R67 ;  /* 0x000000434418723e */ /* 0x000fe400000000ff */
[----:B------:R-:W-:Y:S03]  /*17d00*/  F2FP.PACK_AB R25, R70, R69 ;  /* 0x000000454619723e */ /* 0x000fe600000000ff */
[----:B----4-:R-:W-:Y:S01]  /*17d10*/  F2FP.PACK_AB R26, R71, R148 ;  /* 0x00000094471a723e */ /* 0x010fe200000000ff */
[----:B------:R-:W4:Y:S01]  /*17d20*/  MUFU.EX2 R75, R75 ;  /* 0x0000004b004b7308 */ /* 0x000f220000000800 */
[C---:B-----5:R-:W-:Y:S01]  /*17d30*/  F2FP.PACK_AB R27, R73.reuse, R72 ;  /* 0x00000048491b723e */ /* 0x060fe200000000ff */
[----:B------:R-:W-:Y:S04]  /*17d40*/  FADD.FTZ R72, R72, R51 ;  /* 0x0000003348487221 */ /* 0x000fe80000010000 */
[----:B------:R-:W-:Y:S04]  /*17d50*/  FADD.FTZ R73, R73, R72 ;  /* 0x0000004849497221 */ /* 0x000fe80000010000 */
[----:B------:R-:W-:Y:S01]  /*17d60*/  MUFU.EX2 R76, R76 ;  /* 0x0000004c004c7308 */ /* 0x000fe20000000800 */
[C---:B---3--:R-:W-:Y:S08]  /*17d70*/  HMMA.16816.F32 R8, R24.reuse, R28, R8 ;  /* 0x0000001c1808723c */ /* 0x048ff00000001808 */
[C---:B------:R-:W-:Y:S01]  /*17d80*/  HMMA.16816.F32 R12, R24.reuse, R30, R12 ;  /* 0x0000001e180c723c */ /* 0x040fe2000000180c */
[----:B------:R-:W3:Y:S01]  /*17d90*/  MUFU.EX2 R77, R77 ;  /* 0x0000004d004d7308 */ /* 0x000ee20000000800 */
[----:B------:R-:W5:Y:S06]  /*17da0*/  LDSM.16.MT88.4 R28, [R237+0xe800] ;  /* 0x00e80000ed1c783b */ /* 0x000f6c0000004200 */
[C---:B-1----:R-:W-:Y:S03]  /*17db0*/  HMMA.16816.F32 R132, R24.reuse, R32, R132 ;  /* 0x000000201884723c */ /* 0x042fe60000001884 */
[----:B------:R-:W-:Y:S05]  /*17dc0*/  MUFU.EX2 R78, R78 ;  /* 0x0000004e004e7308 */ /* 0x000fea0000000800 */
[C---:B------:R-:W-:Y:S01]  /*17dd0*/  HMMA.16816.F32 R136, R24.reuse, R34, R136 ;  /* 0x000000221888723c */ /* 0x040fe20000001888 */
[----:B------:R-:W1:Y:S04]  /*17de0*/  LDSM.16.MT88.4 R32, [R235+0xe800] ;  /* 0x00e80000eb20783b */ /* 0x000e680000004200 */
[----:B------:R-:W1:Y:S03]  /*17df0*/  MUFU.EX2 R79, R79 ;  /* 0x0000004f004f7308 */ /* 0x000e660000000800 */
[C---:B--2---:R-:W-:Y:S07]  /*17e00*/  HMMA.16816.F32 R16, R24.reuse, R36, R16 ;  /* 0x000000241810723c */ /* 0x044fee0000001810 */
        /* <DEDUP_REMOVED lines=8> */
[----:B----4-:R-:W-:Y:S02]  /*17e90*/  F2FP.PACK_AB R24, R75, R74 ;  /* 0x0000004a4b18723e */ /* 0x010fe400000000ff */
[----:B---3--:R-:W-:Y:S03]  /*17ea0*/  F2FP.PACK_AB R25, R77, R76 ;  /* 0x0000004c4d19723e */ /* 0x008fe600000000ff */
[----:B-1----:R-:W-:Y:S01]  /*17eb0*/  F2FP.PACK_AB R26, R79, R78 ;  /* 0x0000004e4f1a723e */ /* 0x002fe200000000ff */
[----:B------:R-:W1:Y:S01]  /*17ec0*/  MUFU.EX2 R83, R83 ;  /* 0x0000005300537308 */ /* 0x000e620000000800 */
[----:B------:R-:W-:Y:S01]  /*17ed0*/  FADD.FTZ R76, R76, R73 ;  /* 0x000000494c4c7221 */ /* 0x000fe20000010000 */
[----:B-----5:R-:W-:Y:S03]  /*17ee0*/  F2FP.PACK_AB R27, R81, R80 ;  /* 0x00000050511b723e */ /* 0x020fe600000000ff */
[----:B------:R-:W-:Y:S04]  /*17ef0*/  FADD.FTZ R77, R77, R76 ;  /* 0x0000004c4d4d7221 */ /* 0x000fe80000010000 */
[----:B------:R-:W-:Y:S01]  /*17f00*/  FADD.FTZ R80, R80, R77 ;  /* 0x0000004d50507221 */ /* 0x000fe20000010000 */
[----:B------:R-:W-:Y:S01]  /*17f10*/  MUFU.EX2 R84, R84 ;  /* 0x0000005400547308 */ /* 0x000fe20000000800 */
[C---:B------:R-:W-:Y:S03]  /*17f20*/  HMMA.16816.F32 R8, R24.reuse, R28, R8 ;  /* 0x0000001c1808723c */ /* 0x040fe60000001808 */
[----:B------:R-:W-:Y:S05]  /*17f30*/  FADD.FTZ R81, R81, R80 ;  /* 0x0000005051517221 */ /* 0x000fea0000010000 */
[C---:B------:R-:W-:Y:S01]  /*17f40*/  HMMA.16816.F32 R12, R24.reuse, R30, R12 ;  /* 0x0000001e180c723c */ /* 0x040fe2000000180c */
[----:B------:R-:W3:Y:S01]  /*17f50*/  MUFU.EX2 R85, R85 ;  /* 0x0000005500557308 */ /* 0x000ee20000000800 */
[----:B------:R-:W4:Y:S06]  /*17f60*/  LDSM.16.MT88.4 R28, [R237+0xf000] ;  /* 0x00f00000ed1c783b */ /* 0x000f2c0000004200 */
[C---:B------:R-:W-:Y:S03]  /*17f70*/  HMMA.16816.F32 R132, R24.reuse, R32, R132 ;  /* 0x000000201884723c */ /* 0x040fe60000001884 */
[----:B------:R-:W-:Y:S05]  /*17f80*/  MUFU.EX2 R87, R87 ;  /* 0x0000005700577308 */ /* 0x000fea0000000800 */
[C---:B------:R-:W-:Y:S01]  /*17f90*/  HMMA.16816.F32 R136, R24.reuse, R34, R136 ;  /* 0x000000221888723c */ /* 0x040fe20000001888 */
[----:B------:R-:W5:Y:S04]  /*17fa0*/  LDSM.16.MT88.4 R32, [R235+0xf000] ;  /* 0x00f00000eb20783b */ /* 0x000f680000004200 */
[----:B------:R-:W1:Y:S03]  /*17fb0*/  MUFU.EX2 R86, R86 ;  /* 0x0000005600567308 */ /* 0x000e660000000800 */
[C---:B--2---:R-:W-:Y:S07]  /*17fc0*/  HMMA.16816.F32 R16, R24.reuse, R36, R16 ;  /* 0x000000241810723c */ /* 0x044fee0000001810 */
[----:B------:R-:W-:Y:S01]  /*17fd0*/  MUFU.EX2 R88, R88 ;  /* 0x0000005800587308 */ /* 0x000fe20000000800 */
[C---:B------:R-:W-:Y:S01]  /*17fe0*/  HMMA.16816.F32 R140, R24.reuse, R38, R140 ;  /* 0x00000026188c723c */ /* 0x040fe2000000188c */
[----:B------:R-:W2:Y:S07]  /*17ff0*/  LDSM.16.MT88.4 R36, [R234+0xf000] ;  /* 0x00f00000ea24783b */ /* 0x000eae0000004200 */
[C---:B------:R-:W-:Y:S01]  /*18000*/  HMMA.16816.F32 R144, R24.reuse, R40, R144 ;  /* 0x000000281890723c */ /* 0x040fe20000001890 */
[----:B------:R-:W4:Y:S07]  /*18010*/  MUFU.EX2 R89, R89 ;  /* 0x0000005900597308 */ /* 0x000f2e0000000800 */
[----:B------:R-:W-:Y:S01]  /*18020*/  HMMA.16816.F32 R20, R24, R42, R20 ;  /* 0x0000002a1814723c */ /* 0x000fe20000001814 */
[----:B------:R-:W2:Y:S02]  /*18030*/  LDSM.16.MT88.4 R40, [R233+0xf000] ;  /* 0x00f00000e928783b */ /* 0x000ea40000004200 */
[----:B------:R-:W-:Y:S04]  /*18040*/  MUFU.EX2 R90, R90 ;  /* 0x0000005a005a7308 */ /* 0x000fe80000000800 */
[----:B-1----:R-:W-:Y:S02]  /*18050*/  F2FP.PACK_AB R24, R83, R82 ;  /* 0x000000525318723e */ /* 0x002fe400000000ff */
[----:B---3--:R-:W-:Y:S03]  /*18060*/  F2FP.PACK_AB R25, R85, R84 ;  /* 0x000000545519723e */ /* 0x008fe600000000ff */
[----:B------:R-:W-:Y:S01]  /*18070*/  F2FP.PACK_AB R26, R86, R87 ;  /* 0x00000057561a723e */ /* 0x000fe200000000ff */
[----:B------:R-:W1:Y:S01]  /*18080*/  MUFU.EX2 R91, R91 ;  /* 0x0000005b005b7308 */ /* 0x000e620000000800 */
[----:B------:R-:W-:Y:S01]  /*18090*/  FADD.FTZ R84, R84, R81 ;  /* 0x0000005154547221 */ /* 0x000fe20000010000 */
[----:B----4-:R-:W-:Y:S03]  /*180a0*/  F2FP.PACK_AB R27, R89, R88 ;  /* 0x00000058591b723e */ /* 0x010fe600000000ff */
[----:B------:R-:W-:Y:S04]  /*180b0*/  FADD.FTZ R85, R85, R84 ;  /* 0x0000005455557221 */ /* 0x000fe80000010000 */
[----:B------:R-:W-:Y:S01]  /*180c0*/  FADD.FTZ R88, R88, R85 ;  /* 0x0000005558587221 */ /* 0x000fe20000010000 */
[----:B------:R-:W-:Y:S01]  /*180d0*/  MUFU.EX2 R111, R111 ;  /* 0x0000006f006f7308 */ /* 0x000fe20000000800 */
[C---:B------:R-:W-:Y:S03]  /*180e0*/  HMMA.16816.F32 R8, R24.reuse, R28, R8 ;  /* 0x0000001c1808723c */ /* 0x040fe60000001808 */
[----:B------:R-:W-:Y:S05]  /*180f0*/  FADD.FTZ R89, R89, R88 ;  /* 0x0000005859597221 */ /* 0x000fea0000010000 */
[C---:B------:R-:W-:Y:S01]  /*18100*/  HMMA.16816.F32 R12, R24.reuse, R30, R12 ;  /* 0x0000001e180c723c */ /* 0x040fe2000000180c */
[----:B------:R-:W-:Y:S01]  /*18110*/  MUFU.EX2 R92, R92 ;  /* 0x0000005c005c7308 */ /* 0x000fe20000000800 */
[----:B------:R-:W3:Y:S06]  /*18120*/  LDSM.16.MT88.4 R28, [R237+0xf800] ;  /* 0x00f80000ed1c783b */ /* 0x000eec0000004200 */
[C---:B-----5:R-:W-:Y:S03]  /*18130*/  HMMA.16816.F32 R132, R24.reuse, R32, R132 ;  /* 0x000000201884723c */ /* 0x060fe60000001884 */
[----:B------:R-:W4:Y:S05]  /*18140*/  MUFU.EX2 R95, R95 ;  /* 0x0000005f005f7308 */ /* 0x000f2a0000000800 */
[C---:B------:R-:W-:Y:S01]  /*18150*/  HMMA.16816.F32 R136, R24.reuse, R34, R136 ;  /* 0x000000221888723c */ /* 0x040fe20000001888 */
[----:B------:R-:W5:Y:S04]  /*18160*/  LDSM.16.MT88.4 R32, [R235+0xf800] ;  /* 0x00f80000eb20783b */ /* 0x000f680000004200 */
[----:B------:R-:W-:Y:S03]  /*18170*/  MUFU.EX2 R93, R93 ;  /* 0x0000005d005d7308 */ /* 0x000fe60000000800 */
[C---:B--2---:R-:W-:Y:S07]  /*18180*/  HMMA.16816.F32 R16, R24.reuse, R36, R16 ;  /* 0x000000241810723c */ /* 0x044fee0000001810 */
[----:B------:R-:W2:Y:S01]  /*18190*/  MUFU.EX2 R94, R94 ;  /* 0x0000005e005e7308 */ /* 0x000ea20000000800 */
[C---:B------:R-:W-:Y:S01]  /*181a0*/  HMMA.16816.F32 R140, R24.reuse, R38, R140 ;  /* 0x00000026188c723c */ /* 0x040fe2000000188c */
[----:B------:R-:W3:Y:S07]  /*181b0*/  LDSM.16.MT88.4 R36, [R234+0xf800] ;  /* 0x00f80000ea24783b */ /* 0x000eee0000004200 */
[C---:B------:R-:W-:Y:S01]  /*181c0*/  HMMA.16816.F32 R144, R24.reuse, R40, R144 ;  /* 0x000000281890723c */ /* 0x040fe20000001890 */
[----:B------:R-:W-:Y:S07]  /*181d0*/  MUFU.EX2 R96, R96 ;  /* 0x0000006000607308 */ /* 0x000fee0000000800 */
[----:B------:R-:W-:Y:S01]  /*181e0*/  HMMA.16816.F32 R20, R24, R42, R20 ;  /* 0x0000002a1814723c */ /* 0x000fe20000001814 */
[----:B------:R-:W5:Y:S02]  /*181f0*/  LDSM.16.MT88.4 R40, [R233+0xf800] ;  /* 0x00f80000e928783b */ /* 0x000f640000004200 */
[----:B------:R-:W3:Y:S04]  /*18200*/  MUFU.EX2 R97, R97 ;  /* 0x0000006100617308 */ /* 0x000ee80000000800 */
[----:B-1----:R-:W-:Y:S02]  /*18210*/  F2FP.PACK_AB R24, R91, R90 ;  /* 0x0000005a5b18723e */ /* 0x002fe400000000ff */
[C---:B----4-:R-:W-:Y:S03]  /*18220*/  F2FP.PACK_AB R25, R95.reuse, R92 ;  /* 0x0000005c5f19723e */ /* 0x050fe600000000ff */
[----:B--2---:R-:W-:Y:S01]  /*18230*/  F2FP.PACK_AB R26, R94, R93 ;  /* 0x0000005d5e1a723e */ /* 0x004fe200000000ff */
[----:B------:R-:W-:Y:S01]  /*18240*/  MUFU.EX2 R98, R98 ;  /* 0x0000006200627308 */ /* 0x000fe20000000800 */
[----:B------:R-:W-:Y:S04]  /*18250*/  FADD.FTZ R92, R92, R89 ;  /* 0x000000595c5c7221 */ /* 0x000fe80000010000 */
[----:B------:R-:W-:Y:S05]  /*18260*/  FADD.FTZ R95, R95, R92 ;  /* 0x0000005c5f5f7221 */ /* 0x000fea0000010000 */
[----:B------:R-:W1:Y:S01]  /*18270*/  MUFU.EX2 R99, R99 ;  /* 0x0000006300637308 */ /* 0x000e620000000800 */
[C---:B---3--:R-:W-:Y:S01]  /*18280*/  F2FP.PACK_AB R27, R97.reuse, R96 ;  /* 0x00000060611b723e */ /* 0x048fe200000000ff */
[----:B------:R-:W-:Y:S04]  /*18290*/  FADD.FTZ R96, R96, R95 ;  /* 0x0000005f60607221 */ /* 0x000fe80000010000 */
[----:B------:R-:W-:Y:S04]  /*182a0*/  FADD.FTZ R97, R97, R96 ;  /* 0x0000006061617221 */ /* 0x000fe80000010000 */
[----:B------:R-:W-:Y:S01]  /*182b0*/  MUFU.EX2 R100, R100 ;  /* 0x0000006400647308 */ /* 0x000fe20000000800 */
[C---:B------:R-:W-:Y:S08]  /*182c0*/  HMMA.16816.F32 R8, R24.reuse, R28, R8 ;  /* 0x0000001c1808723c */ /* 0x040ff00000001808 */
[C---:B------:R-:W-:Y:S01]  /*182d0*/  HMMA.16816.F32 R12, R24.reuse, R30, R12 ;  /* 0x0000001e180c723c */ /* 0x040fe2000000180c */
[----:B------:R-:W2:Y:S01]  /*182e0*/  LDSM.16.MT88.4 R28, [R237+0x10000] ;  /* 0x01000000ed1c783b */ /* 0x000ea20000004200 */
[----:B------:R-:W3:Y:S06]  /*182f0*/  MUFU.EX2 R101, R101 ;  /* 0x0000006500657308 */ /* 0x000eec0000000800 */
[C---:B-----5:R-:W-:Y:S04]  /*18300*/  HMMA.16816.F32 R132, R24.reuse, R32, R132 ;  /* 0x000000201884723c */ /* 0x060fe80000001884 */
[----:B------:R-:W-:Y:S04]  /*18310*/  MUFU.EX2 R102, R102 ;  /* 0x0000006600667308 */ /* 0x000fe80000000800 */
[C---:B------:R-:W-:Y:S01]  /*18320*/  HMMA.16816.F32 R136, R24.reuse, R34, R136 ;  /* 0x000000221888723c */ /* 0x040fe20000001888 */
[----:B------:R-:W4:Y:S05]  /*18330*/  LDSM.16.MT88.4 R32, [R235+0x10000] ;  /* 0x01000000eb20783b */ /* 0x000f2a0000004200 */
[----:B------:R-:W5:Y:S02]  /*18340*/  MUFU.EX2 R103, R103 ;  /* 0x0000006700677308 */ /* 0x000f640000000800 */
[C---:B------:R-:W-:Y:S08]  /*18350*/  HMMA.16816.F32 R16, R24.reuse, R36, R16 ;  /* 0x000000241810723c */ /* 0x040ff00000001810 */
[C---:B------:R-:W-:Y:S01]  /*18360*/  HMMA.16816.F32 R140, R24.reuse, R38, R140 ;  /* 0x00000026188c723c */ /* 0x040fe2000000188c */
[----:B------:R-:W-:Y:S01]  /*18370*/  MUFU.EX2 R104, R104 ;  /* 0x0000006800687308 */ /* 0x000fe20000000800 */
[----:B------:R-:W2:Y:S06]  /*18380*/  LDSM.16.MT88.4 R36, [R234+0x10000] ;  /* 0x01000000ea24783b */ /* 0x000eac0000004200 */
[C---:B------:R-:W-:Y:S03]  /*18390*/  HMMA.16816.F32 R144, R24.reuse, R40, R144 ;  /* 0x000000281890723c */ /* 0x040fe60000001890 */
[----:B------:R-:W4:Y:S04]  /*183a0*/  MUFU.EX2 R105, R105 ;  /* 0x0000006900697308 */ /* 0x000f280000000800 */
[----:B------:R-:W-:Y:S01]  /*183b0*/  FADD.FTZ R41, R7, R180 ;  /* 0x000000b407297221 */ /* 0x000fe20000010000 */
[----:B------:R-:W-:Y:S04]  /*183c0*/  HMMA.16816.F32 R20, R24, R42, R20 ;  /* 0x0000002a1814723c */ /* 0x000fe80000001814 */
[----:B------:R-:W-:Y:S01]  /*183d0*/  FADD.FTZ R41, R166, R41 ;  /* 0x00000029a6297221 */ /* 0x000fe20000010000 */
[----:B------:R-:W-:Y:S02]  /*183e0*/  MUFU.EX2 R106, R106 ;  /* 0x0000006a006a7308 */ /* 0x000fe40000000800 */
[----:B-1----:R-:W-:Y:S02]  /*183f0*/  F2FP.PACK_AB R24, R99, R98 ;  /* 0x000000626318723e */ /* 0x002fe400000000ff */
[----:B---3--:R-:W-:Y:S03]  /*18400*/  F2FP.PACK_AB R25, R101, R100 ;  /* 0x000000646519723e */ /* 0x008fe600000000ff */
[----:B-----5:R-:W-:Y:S01]  /*18410*/  F2FP.PACK_AB R26, R103, R102 ;  /* 0x00000066671a723e */ /* 0x020fe200000000ff */
[----:B------:R-:W-:Y:S02]  /*18420*/  FADD.FTZ R100, R100, R97 ;  /* 0x0000006164647221 */ /* 0x000fe40000010000 */
[----:B------:R-:W1:Y:S02]  /*18430*/  MUFU.EX2 R107, R107 ;  /* 0x0000006b006b7308 */ /* 0x000e640000000800 */
[----:B------:R-:W-:Y:S01]  /*18440*/  FADD.FTZ R101, R101, R100 ;  /* 0x0000006465657221 */ /* 0x000fe20000010000 */
[C---:B----4-:R-:W-:Y:S03]  /*18450*/  F2FP.PACK_AB R27, R105.reuse, R104 ;  /* 0x00000068691b723e */ /* 0x050fe600000000ff */
[----:B------:R-:W-:Y:S04]  /*18460*/  FADD.FTZ R104, R104, R101 ;  /* 0x0000006568687221 */ /* 0x000fe80000010000 */
[----:B------:R-:W-:Y:S01]  /*18470*/  MUFU.EX2 R108, R108 ;  /* 0x0000006c006c7308 */ /* 0x000fe20000000800 */
[C---:B--2---:R-:W-:Y:S03]  /*18480*/  HMMA.16816.F32 R8, R24.reuse, R28, R8 ;  /* 0x0000001c1808723c */ /* 0x044fe60000001808 */
[----:B------:R-:W-:Y:S04]  /*18490*/  FADD.FTZ R105, R105, R104 ;  /* 0x0000006869697221 */ /* 0x000fe80000010000 */
[----:B------:R-:W-:Y:S01]  /*184a0*/  FADD.FTZ R28, R6, R41 ;  /* 0x00000029061c7221 */ /* 0x000fe20000010000 */
[C---:B------:R-:W-:Y:S01]  /*184b0*/  HMMA.16816.F32 R12, R24.reuse, R30, R12 ;  /* 0x0000001e180c723c */ /* 0x040fe2000000180c */
[----:B------:R-:W2:Y:S01]  /*184c0*/  LDSM.16.MT88.4 R40, [R233+0x10000] ;  /* 0x01000000e928783b */ /* 0x000ea20000004200 */
[----:B------:R-:W3:Y:S02]  /*184d0*/  MUFU.EX2 R3, R3 ;  /* 0x0000000300037308 */ /* 0x000ee40000000800 */
[----:B------:R-:W-:Y:S04]  /*184e0*/  FADD.FTZ R177, R177, R28 ;  /* 0x0000001cb1b17221 */ /* 0x000fe80000010000 */
[C---:B------:R-:W-:Y:S04]  /*184f0*/  HMMA.16816.F32 R132, R24.reuse, R32, R132 ;  /* 0x000000201884723c */ /* 0x040fe80000001884 */
[----:B------:R-:W-:Y:S01]  /*18500*/  FADD.FTZ R184, R184, R177 ;  /* 0x000000b1b8b87221 */ /* 0x000fe20000010000 */
[----:B------:R4:W-:Y:S03]  /*18510*/  MUFU.EX2 R7, R112 ;  /* 0x0000007000077308 */ /* 0x0009e60000000800 */
[C---:B------:R-:W-:Y:S04]  /*18520*/  HMMA.16816.F32 R136, R24.reuse, R34, R136 ;  /* 0x000000221888723c */ /* 0x040fe80000001888 */
[----:B------:R-:W-:Y:S03]  /*18530*/  FADD.FTZ R187, R187, R184 ;  /* 0x000000b8bbbb7221 */ /* 0x000fe60000010000 */
[----:B------:R-:W5:Y:S01]  /*18540*/  MUFU.EX2 R6, R113 ;  /* 0x0000007100067308 */ /* 0x000f620000000800 */
[C---:B------:R-:W-:Y:S04]  /*18550*/  HMMA.16816.F32 R16, R24.reuse, R36, R16 ;  /* 0x000000241810723c */ /* 0x040fe80000001810 */
[----:B------:R-:W-:Y:S04]  /*18560*/  FADD.FTZ R28, R188, R187 ;  /* 0x000000bbbc1c7221 */ /* 0x000fe80000010000 */
[C---:B------:R-:W-:Y:S01]  /*18570*/  HMMA.16816.F32 R140, R24.reuse, R38, R140 ;  /* 0x00000026188c723c */ /* 0x040fe2000000188c */
[----:B------:R-:W-:Y:S01]  /*18580*/  MUFU.EX2 R109, R109 ;  /* 0x0000006d006d7308 */ /* 0x000fe20000000800 */
[----:B------:R-:W-:Y:S02]  /*18590*/  LDSM.16.MT88.4 R36, [R234+0x10800] ;  /* 0x01080000ea24783b */ /* 0x000fe40000004200 */
[----:B------:R-:W-:Y:S02]  /*185a0*/  FADD.FTZ R28, R191, R28 ;  /* 0x0000001cbf1c7221 */ /* 0x000fe40000010000 */
[----:B----4-:R-:W-:Y:S02]  /*185b0*/  FFMA.FTZ R112, R117, c[0x0][0x23c], -R167 ;  /* 0x00008f0075707a23 */ /* 0x010fe400000108a7 */
[----:B------:R-:W-:Y:S01]  /*185c0*/  FADD.FTZ R33, R171, R28 ;  /* 0x0000001cab217221 */ /* 0x000fe20000010000 */
[C---:B--2---:R-:W-:Y:S01]  /*185d0*/  HMMA.16816.F32 R144, R24.reuse, R40, R144 ;  /* 0x000000281890723c */ /* 0x044fe20000001890 */
[----:B------:R-:W2:Y:S01]  /*185e0*/  LDSM.16.MT88.4 R28, [R237+0x10800] ;  /* 0x01080000ed1c783b */ /* 0x000ea20000004200 */
[----:B------:R-:W4:Y:S01]  /*185f0*/  MUFU.EX2 R110, R110 ;  /* 0x0000006e006e7308 */ /* 0x000f220000000800 */
[----:B------:R-:W-:Y:S04]  /*18600*/  FADD.FTZ R33, R168, R33 ;  /* 0x00000021a8217221 */ /* 0x000fe80000010000 */
[----:B------:R-:W-:Y:S01]  /*18610*/  FADD.FTZ R192, R192, R33 ;  /* 0x00000021c0c07221 */ /* 0x000fe20000010000 */
[----:B------:R-:W-:Y:S01]  /*18620*/  HMMA.16816.F32 R20, R24, R42, R20 ;  /* 0x0000002a1814723c */ /* 0x000fe20000001814 */
[----:B------:R-:W2:Y:S03]  /*18630*/  LDSM.16.MT88.4 R32, [R235+0x10800] ;  /* 0x01080000eb20783b */ /* 0x000ea60000004200 */
[----:B------:R-:W-:Y:S01]  /*18640*/  FADD.FTZ R195, R195, R192 ;  /* 0x000000c0c3c37221 */ /* 0x000fe20000010000 */
[----:B------:R-:W2:Y:S01]  /*18650*/  MUFU.EX2 R112, R112 ;  /* 0x0000007000707308 */ /* 0x000ea20000000800 */
[----:B------:R-:W-:Y:S01]  /*18660*/  FFMA.FTZ R41, R119, c[0x0][0x23c], -R5 ;  /* 0x00008f0077297a23 */ /* 0x000fe20000010805 */
[----:B-1----:R-:W-:Y:S01]  /*18670*/  F2FP.PACK_AB R24, R107, R106 ;  /* 0x0000006a6b18723e */ /* 0x002fe200000000ff */
[----:B------:R-:W-:Y:S01]  /*18680*/  FADD.FTZ R160, R160, R195 ;  /* 0x000000c3a0a07221 */ /* 0x000fe20000010000 */
[----:B---3--:R-:W-:Y:S03]  /*18690*/  F2FP.PACK_AB R25, R3, R108 ;  /* 0x0000006c0319723e */ /* 0x008fe600000000ff */
[----:B-----5:R-:W-:Y:S01]  /*186a0*/  F2FP.PACK_AB R26, R6, R7 ;  /* 0x00000007061a723e */ /* 0x020fe200000000ff */
[----:B------:R-:W-:Y:S02]  /*186b0*/  FADD.FTZ R160, R161, R160 ;  /* 0x000000a0a1a07221 */ /* 0x000fe40000010000 */
[--C-:B------:R-:W-:Y:S01]  /*186c0*/  FFMA.FTZ R42, R120, c[0x0][0x23c], -R167.reuse ;  /* 0x00008f00782a7a23 */ /* 0x100fe200000108a7 */
[----:B------:R-:W-:Y:S01]  /*186d0*/  MUFU.EX2 R40, R118 ;  /* 0x0000007600287308 */ /* 0x000fe20000000800 */
[----:B------:R-:W-:Y:S01]  /*186e0*/  FADD.FTZ R155, R155, R160 ;  /* 0x000000a09b9b7221 */ /* 0x000fe20000010000 */
[----:B----4-:R-:W-:Y:S01]  /*186f0*/  F2FP.PACK_AB R27, R110, R109 ;  /* 0x0000006d6e1b723e */ /* 0x010fe200000000ff */
[----:B------:R-:W-:Y:S02]  /*18700*/  FFMA.FTZ R43, R121, c[0x0][0x23c], -R167 ;  /* 0x00008f00792b7a23 */ /* 0x000fe400000108a7 */
[----:B------:R-:W-:Y:S02]  /*18710*/  FADD.FTZ R155, R154, R155 ;  /* 0x0000009b9a9b7221 */ /* 0x000fe40000010000 */
[----:B------:R-:W-:Y:S02]  /*18720*/  FFMA.FTZ R167, R129, c[0x0][0x23c], -R167 ;  /* 0x00008f0081a77a23 */ /* 0x000fe400000108a7 */
[----:B------:R-:W-:Y:S01]  /*18730*/  FADD.FTZ R158, R158, R155 ;  /* 0x0000009b9e9e7221 */ /* 0x000fe20000010000 */
[----:B------:R-:W1:Y:S01]  /*18740*/  MUFU.EX2 R41, R41 ;  /* 0x0000002900297308 */ /* 0x000e620000000800 */
[----:B------:R-:W-:Y:S02]  /*18750*/  FADD.FTZ R108, R108, R105 ;  /* 0x000000696c6c7221 */ /* 0x000fe40000010000 */
[----:B------:R-:W-:Y:S02]  /*18760*/  FADD.FTZ R159, R159, R158 ;  /* 0x0000009e9f9f7221 */ /* 0x000fe40000010000 */
[----:B------:R-:W-:Y:S01]  /*18770*/  FADD.FTZ R108, R3, R108 ;  /* 0x0000006c036c7221 */ /* 0x000fe20000010000 */
[C---:B--2---:R-:W-:Y:S03]  /*18780*/  HMMA.16816.F32 R8, R24.reuse, R28, R8 ;  /* 0x0000001c1808723c */ /* 0x044fe60000001808 */
[----:B------:R-:W-:Y:S01]  /*18790*/  FADD.FTZ R114, R44, R159 ;  /* 0x0000009f2c727221 */ /* 0x000fe20000010000 */
[----:B------:R-:W-:Y:S01]  /*187a0*/  MUFU.EX2 R42, R42 ;  /* 0x0000002a002a7308 */ /* 0x000fe20000000800 */
[----:B------:R-:W-:Y:S01]  /*187b0*/  LDSM.16.MT88.4 R156, [R237+0x11800] ;  /* 0x01180000ed9c783b */ /* 0x000fe20000004200 */
[----:B------:R-:W-:Y:S02]  /*187c0*/  FFMA.FTZ R44, R122, c[0x0][0x23c], -R5 ;  /* 0x00008f007a2c7a23 */ /* 0x000fe40000010805 */
[C---:B------:R-:W-:Y:S04]  /*187d0*/  HMMA.16816.F32 R12, R24.reuse, R30, R12 ;  /* 0x0000001e180c723c */ /* 0x040fe8000000180c */
[----:B------:R-:W-:Y:S01]  /*187e0*/  FADD.FTZ R45, R45, R114 ;  /* 0x000000722d2d7221 */ /* 0x000fe20000010000 */
[----:B------:R-:W2:Y:S01]  /*187f0*/  LDSM.16.MT88.4 R28, [R233+0x10800] ;  /* 0x01080000e91c783b */ /* 0x000ea20000004200 */
[----:B------:R-:W3:Y:S01]  /*18800*/  MUFU.EX2 R43, R43 ;  /* 0x0000002b002b7308 */ /* 0x000ee20000000800 */
[----:B------:R-:W-:Y:S01]  /*18810*/  FADD.FTZ R109, R109, R108 ;  /* 0x0000006c6d6d7221 */ /* 0x000fe20000010000 */
[C---:B------:R-:W-:Y:S04]  /*18820*/  HMMA.16816.F32 R132, R24.reuse, R32, R132 ;  /* 0x000000201884723c */ /* 0x040fe80000001884 */
[----:B------:R-:W-:Y:S02]  /*18830*/  FADD.FTZ R48, R48, R45 ;  /* 0x0000002d30307221 */ /* 0x000fe40000010000 */
[--C-:B------:R-:W-:Y:S02]  /*18840*/  FFMA.FTZ R45, R123, c[0x0][0x23c], -R5.reuse ;  /* 0x00008f007b2d7a23 */ /* 0x100fe40000010805 */
[C---:B------:R-:W-:Y:S01]  /*18850*/  HMMA.16816.F32 R136, R24.reuse, R34, R136 ;  /* 0x000000221888723c */ /* 0x040fe20000001888 */
[----:B------:R-:W4:Y:S01]  /*18860*/  LDSM.16.MT88.4 R32, [R237+0x11000] ;  /* 0x01100000ed20783b */ /* 0x000f220000004200 */
[----:B------:R-:W-:Y:S02]  /*18870*/  MUFU.EX2 R44, R44 ;  /* 0x0000002c002c7308 */ /* 0x000fe40000000800 */
[----:B------:R-:W-:Y:S02]  /*18880*/  FADD.FTZ R49, R49, R48 ;  /* 0x0000003031317221 */ /* 0x000fe40000010000 */
[----:B------:R-:W-:Y:S02]  /*18890*/  FFMA.FTZ R48, R126, c[0x0][0x23c], -R5 ;  /* 0x00008f007e307a23 */ /* 0x000fe40000010805 */
[C---:B------:R-:W-:Y:S04]  /*188a0*/  HMMA.16816.F32 R16, R24.reuse, R36, R16 ;  /* 0x000000241810723c */ /* 0x040fe80000001810 */
[----:B------:R-:W-:Y:S01]  /*188b0*/  FADD.FTZ R52, R52, R49 ;  /* 0x0000003134347221 */ /* 0x000fe20000010000 */
[----:B------:R-:W5:Y:S01]  /*188c0*/  MUFU.EX2 R45, R45 ;  /* 0x0000002d002d7308 */ /* 0x000f620000000800 */
[----:B------:R-:W-:Y:S02]  /*188d0*/  FFMA.FTZ R49, R127, c[0x0][0x23c], -R5 ;  /* 0x00008f007f317a23 */ /* 0x000fe40000010805 */
[C---:B------:R-:W-:Y:S04]  /*188e0*/  HMMA.16816.F32 R140, R24.reuse, R38, R140 ;  /* 0x00000026188c723c */ /* 0x040fe8000000188c */
[----:B------:R-:W-:Y:S02]  /*188f0*/  FADD.FTZ R53, R53, R52 ;  /* 0x0000003435357221 */ /* 0x000fe40000010000 */
[----:B------:R-:W-:Y:S01]  /*18900*/  FADD.FTZ R109, R110, R109 ;  /* 0x0000006d6e6d7221 */ /* 0x000fe20000010000 */
[----:B------:R-:W-:Y:S01]  /*18910*/  MUFU.EX2 R167, R167 ;  /* 0x000000a700a77308 */ /* 0x000fe20000000800 */
[----:B------:R-:W-:Y:S04]  /*18920*/  FADD.FTZ R36, R56, R53 ;  /* 0x0000003538247221 */ /* 0x000fe80000010000 */
[----:B------:R-:W-:Y:S01]  /*18930*/  FADD.FTZ R36, R57, R36 ;  /* 0x0000002439247221 */ /* 0x000fe20000010000 */
[C---:B--2---:R-:W-:Y:S03]  /*18940*/  HMMA.16816.F32 R144, R24.reuse, R28, R144 ;  /* 0x0000001c1890723c */ /* 0x044fe60000001890 */
[----:B------:R-:W-:Y:S01]  /*18950*/  FADD.FTZ R149, R149, R36 ;  /* 0x0000002495957221 */ /* 0x000fe20000010000 */
[----:B------:R-:W-:Y:S01]  /*18960*/  MUFU.EX2 R46, R46 ;  /* 0x0000002e002e7308 */ /* 0x000fe20000000800 */
[----:B------:R-:W2:Y:S02]  /*18970*/  LDSM.16.MT88.4 R36, [R235+0x11000] ;  /* 0x01100000eb24783b */ /* 0x000ea40000004200 */
[----:B------:R-:W-:Y:S01]  /*18980*/  FADD.FTZ R149, R60, R149 ;  /* 0x000000953c957221 */ /* 0x000fe20000010000 */
[----:B------:R-:W-:Y:S04]  /*18990*/  HMMA.16816.F32 R20, R24, R30, R20 ;  /* 0x0000001e1814723c */ /* 0x000fe80000001814 */
[----:B------:R-:W-:Y:S01]  /*189a0*/  FADD.FTZ R64, R64, R149 ;  /* 0x0000009540407221 */ /* 0x000fe20000010000 */
[----:B------:R-:W2:Y:S01]  /*189b0*/  LDSM.16.MT88.4 R28, [R234+0x11000] ;  /* 0x01100000ea1c783b */ /* 0x000ea20000004200 */
[----:B------:R-:W2:Y:S01]  /*189c0*/  MUFU.EX2 R47, R47 ;  /* 0x0000002f002f7308 */ /* 0x000ea20000000800 */
[----:B------:R-:W-:Y:S01]  /*189d0*/  F2FP.PACK_AB R24, R112, R111 ;  /* 0x0000006f7018723e */ /* 0x000fe200000000ff */
[----:B------:R-:W-:Y:S01]  /*189e0*/  FADD.FTZ R64, R63, R64 ;  /* 0x000000403f407221 */ /* 0x000fe20000010000 */
[----:B-1----:R-:W-:Y:S03]  /*189f0*/  F2FP.PACK_AB R25, R41, R40 ;  /* 0x000000282919723e */ /* 0x002fe600000000ff */
[----:B---3--:R-:W-:Y:S01]  /*18a00*/  F2FP.PACK_AB R26, R43, R42 ;  /* 0x0000002a2b1a723e */ /* 0x008fe200000000ff */
[----:B------:R-:W-:Y:S01]  /*18a10*/  FADD.FTZ R67, R67, R64 ;  /* 0x0000004043437221 */ /* 0x000fe20000010000 */
[----:B-----5:R-:W-:Y:S01]  /*18a20*/  F2FP.PACK_AB R27, R45, R44 ;  /* 0x0000002c2d1b723e */ /* 0x020fe200000000ff */
[----:B------:R-:W-:Y:S01]  /*18a30*/  FADD.FTZ R40, R40, R109 ;  /* 0x0000006d28287221 */ /* 0x000fe20000010000 */
[----:B------:R-:W-:Y:S01]  /*18a40*/  MUFU.EX2 R48, R48 ;  /* 0x0000003000307308 */ /* 0x000fe20000000800 */
[----:B------:R-:W-:Y:S02]  /*18a50*/  FADD.FTZ R67, R68, R67 ;  /* 0x0000004344437221 */ /* 0x000fe40000010000 */
[----:B------:R-:W-:Y:S02]  /*18a60*/  FADD.FTZ R41, R41, R40 ;  /* 0x0000002829297221 */ /* 0x000fe40000010000 */
[C---:B----4-:R-:W-:Y:S03]  /*18a70*/  HMMA.16816.F32 R8, R24.reuse, R32, R8 ;  /* 0x000000201808723c */ /* 0x050fe60000001808 */
[----:B------:R-:W-:Y:S02]  /*18a80*/  FADD.FTZ R148, R148, R67 ;  /* 0x0000004394947221 */ /* 0x000fe40000010000 */
[----:B------:R-:W1:Y:S01]  /*18a90*/  MUFU.EX2 R49, R49 ;  /* 0x0000003100317308 */ /* 0x000e620000000800 */
[----:B------:R-:W-:Y:S02]  /*18aa0*/  FADD.FTZ R44, R44, R41 ;  /* 0x000000292c2c7221 */ /* 0x000fe40000010000 */
[C---:B------:R-:W-:Y:S01]  /*18ab0*/  HMMA.16816.F32 R12, R24.reuse, R34, R12 ;  /* 0x00000022180c723c */ /* 0x040fe2000000180c */
[----:B------:R-:W3:Y:S03]  /*18ac0*/  LDSM.16.MT88.4 R32, [R233+0x11000] ;  /* 0x01100000e920783b */ /* 0x000ee60000004200 */
[----:B------:R-:W-:Y:S01]  /*18ad0*/  FADD.FTZ R71, R71, R148 ;  /* 0x0000009447477221 */ /* 0x000fe20000010000 */
[----:B--2---:R-:W-:Y:S01]  /*18ae0*/  F2FP.PACK_AB R148, R47, R46 ;  /* 0x0000002e2f94723e */ /* 0x004fe200000000ff */
[----:B------:R-:W-:Y:S01]  /*18af0*/  FADD.FTZ R45, R45, R44 ;  /* 0x0000002c2d2d7221 */ /* 0x000fe20000010000 */
[----:B------:R-:W2:Y:S01]  /*18b00*/  MUFU.EX2 R50, R50 ;  /* 0x0000003200327308 */ /* 0x000ea20000000800 */
[C---:B------:R-:W-:Y:S04]  /*18b10*/  HMMA.16816.F32 R132, R24.reuse, R36, R132 ;  /* 0x000000241884723c */ /* 0x040fe80000001884 */
[----:B------:R-:W-:Y:S03]  /*18b20*/  FADD.FTZ R74, R74, R71 ;  /* 0x000000474a4a7221 */ /* 0x000fe60000010000 */
[--C-:B------:R-:W-:Y:S01]  /*18b30*/  FFMA.FTZ R36, R130, c[0x0][0x23c], -R5.reuse ;  /* 0x00008f0082247a23 */ /* 0x100fe20000010805 */
[C---:B------:R-:W-:Y:S04]  /*18b40*/  HMMA.16816.F32 R136, R24.reuse, R38, R136 ;  /* 0x000000261888723c */ /* 0x040fe80000001888 */
[----:B------:R-:W-:Y:S01]  /*18b50*/  FADD.FTZ R75, R75, R74 ;  /* 0x0000004a4b4b7221 */ /* 0x000fe20000010000 */
[----:B-1----:R-:W-:Y:S01]  /*18b60*/  F2FP.PACK_AB R149, R49, R48 ;  /* 0x000000303195723e */ /* 0x002fe200000000ff */
[----:B------:R-:W-:Y:S01]  /*18b70*/  FFMA.FTZ R5, R131, c[0x0][0x23c], -R5 ;  /* 0x00008f0083057a23 */ /* 0x000fe20000010805 */
[----:B------:R-:W-:Y:S01]  /*18b80*/  MUFU.EX2 R36, R36 ;  /* 0x0000002400247308 */ /* 0x000fe20000000800 */
[C---:B------:R-:W-:Y:S04]  /*18b90*/  HMMA.16816.F32 R16, R24.reuse, R28, R16 ;  /* 0x0000001c1810723c */ /* 0x040fe80000001810 */
[----:B------:R-:W-:Y:S02]  /*18ba0*/  FADD.FTZ R78, R78, R75 ;  /* 0x0000004b4e4e7221 */ /* 0x000fe40000010000 */
[----:B------:R-:W-:Y:S01]  /*18bb0*/  FADD.FTZ R48, R48, R45 ;  /* 0x0000002d30307221 */ /* 0x000fe20000010000 */
[----:B--2---:R-:W-:Y:S01]  /*18bc0*/  F2FP.PACK_AB R150, R167, R50 ;  /* 0x00000032a796723e */ /* 0x004fe200000000ff */
[C---:B------:R-:W-:Y:S01]  /*18bd0*/  HMMA.16816.F32 R140, R24.reuse, R30, R140 ;  /* 0x0000001e188c723c */ /* 0x040fe2000000188c */
[----:B------:R-:W1:Y:S03]  /*18be0*/  MUFU.EX2 R5, R5 ;  /* 0x0000000500057308 */ /* 0x000e660000000800 */
[----:B------:R-:W-:Y:S02]  /*18bf0*/  FADD.FTZ R79, R79, R78 ;  /* 0x0000004e4f4f7221 */ /* 0x000fe40000010000 */
[----:B------:R-:W-:Y:S02]  /*18c00*/  FADD.FTZ R49, R49, R48 ;  /* 0x0000003031317221 */ /* 0x000fe40000010000 */
[----:B------:R-:W-:Y:S01]  /*18c10*/  FADD.FTZ R28, R82, R79 ;  /* 0x0000004f521c7221 */ /* 0x000fe20000010000 */
[C---:B---3--:R-:W-:Y:S03]  /*18c20*/  HMMA.16816.F32 R144, R24.reuse, R32, R144 ;  /* 0x000000201890723c */ /* 0x048fe60000001890 */
[----:B------:R-:W-:Y:S04]  /*18c30*/  FADD.FTZ R28, R83, R28 ;  /* 0x0000001c531c7221 */ /* 0x000fe80000010000 */
[----:B------:R-:W-:Y:S01]  /*18c40*/  FADD.FTZ R37, R87, R28 ;  /* 0x0000001c57257221 */ /* 0x000fe20000010000 */
[----:B------:R-:W-:Y:S01]  /*18c50*/  HMMA.16816.F32 R20, R24, R34, R20 ;  /* 0x000000221814723c */ /* 0x000fe20000001814 */
[----:B------:R-:W2:Y:S03]  /*18c60*/  LDSM.16.MT88.4 R28, [R235+0x11800] ;  /* 0x01180000eb1c783b */ /* 0x000ea60000004200 */
[----:B------:R-:W-:Y:S04]  /*18c70*/  FADD.FTZ R37, R86, R37 ;  /* 0x0000002556257221 */ /* 0x000fe80000010000 */
[----:B------:R-:W-:Y:S01]  /*18c80*/  FADD.FTZ R32, R90, R37 ;  /* 0x000000255a207221 */ /* 0x000fe20000010000 */
[----:B-1----:R-:W-:Y:S01]  /*18c90*/  F2FP.PACK_AB R151, R5, R36 ;  /* 0x000000240597723e */ /* 0x002fe200000000ff */
[----:B------:R-:W1:Y:S02]  /*18ca0*/  LDSM.16.MT88.4 R24, [R234+0x11800] ;  /* 0x01180000ea18783b */ /* 0x000e640000004200 */
[----:B------:R-:W-:Y:S02]  /*18cb0*/  FADD.FTZ R32, R91, R32 ;  /* 0x000000205b207221 */ /* 0x000fe40000010000 */
[----:B------:R-:W-:Y:S02]  /*18cc0*/  FADD.FTZ R36, R36, R49 ;  /* 0x0000003124247221 */ /* 0x000fe40000010000 */
[C---:B------:R-:W-:Y:S02]  /*18cd0*/  HMMA.16816.F32 R160, R148.reuse, R156, R8 ;  /* 0x0000009c94a0723c */ /* 0x040fe40000001808 */
[----:B------:R-:W3:Y:S03]  /*18ce0*/  LDSM.16.MT88.4 R8, [R233+0x11800] ;  /* 0x01180000e908783b */ /* 0x000ee60000004200 */
[----:B------:R-:W-:Y:S03]  /*18cf0*/  FADD.FTZ R33, R93, R32 ;  /* 0x000000205d217221 */ /* 0x000fe60000010000 */
[C---:B------:R-:W-:Y:S04]  /*18d00*/  HMMA.16816.F32 R156, R148.reuse, R158, R12 ;  /* 0x0000009e949c723c */ /* 0x040fe8000000180c */
[----:B------:R-:W-:Y:S04]  /*18d10*/  FADD.FTZ R33, R94, R33 ;  /* 0x000000215e217221 */ /* 0x000fe80000010000 */
[----:B------:R-:W-:Y:S04]  /*18d20*/  FADD.FTZ R98, R98, R33 ;  /* 0x0000002162627221 */ /* 0x000fe80000010000 */
[----:B------:R-:W-:Y:S04]  /*18d30*/  FADD.FTZ R99, R99, R98 ;  /* 0x0000006263637221 */ /* 0x000fe80000010000 */
[----:B------:R-:W-:Y:S01]  /*18d40*/  FADD.FTZ R102, R102, R99 ;  /* 0x0000006366667221 */ /* 0x000fe20000010000 */
[C---:B--2---:R-:W-:Y:S03]  /*18d50*/  HMMA.16816.F32 R132, R148.reuse, R28, R132 ;  /* 0x0000001c9484723c */ /* 0x044fe60000001884 */
[----:B------:R-:W-:Y:S04]  /*18d60*/  FADD.FTZ R103, R103, R102 ;  /* 0x0000006667677221 */ /* 0x000fe80000010000 */
[----:B------:R-:W-:Y:S01]  /*18d70*/  FADD.FTZ R12, R106, R103 ;  /* 0x000000676a0c7221 */ /* 0x000fe20000010000 */
[C---:B------:R-:W-:Y:S04]  /*18d80*/  HMMA.16816.F32 R136, R148.reuse, R30, R136 ;  /* 0x0000001e9488723c */ /* 0x040fe80000001888 */
[----:B------:R-:W-:Y:S04]  /*18d90*/  FADD.FTZ R12, R107, R12 ;  /* 0x0000000c6b0c7221 */ /* 0x000fe80000010000 */
[C---:B-1----:R-:W-:Y:S04]  /*18da0*/  HMMA.16816.F32 R152, R148.reuse, R24, R16 ;  /* 0x000000189498723c */ /* 0x042fe80000001810 */
[----:B------:R-:W-:Y:S04]  /*18db0*/  FADD.FTZ R7, R7, R12 ;  /* 0x0000000c07077221 */ /* 0x000fe80000010000 */
[C---:B------:R-:W-:Y:S04]  /*18dc0*/  HMMA.16816.F32 R140, R148.reuse, R26, R140 ;  /* 0x0000001a948c723c */ /* 0x040fe8000000188c */
[----:B------:R-:W-:Y:S04]  /*18dd0*/  FADD.FTZ R6, R6, R7 ;  /* 0x0000000706067221 */ /* 0x000fe80000010000 */
[----:B------:R-:W-:Y:S01]  /*18de0*/  FADD.FTZ R3, R111, R6 ;  /* 0x000000066f037221 */ /* 0x000fe20000010000 */
[C---:B---3--:R-:W-:Y:S03]  /*18df0*/  HMMA.16816.F32 R144, R148.reuse, R8, R144 ;  /* 0x000000089490723c */ /* 0x048fe60000001890 */
[----:B------:R-:W-:Y:S04]  /*18e00*/  FADD.FTZ R3, R112, R3 ;  /* 0x0000000370037221 */ /* 0x000fe80000010000 */
[----:B------:R-:W-:Y:S01]  /*18e10*/  FADD.FTZ R42, R42, R3 ;  /* 0x000000032a2a7221 */ /* 0x000fe20000010000 */
[----:B------:R-:W-:Y:S04]  /*18e20*/  HMMA.16816.F32 R148, R148, R10, R20 ;  /* 0x0000000a9494723c */ /* 0x000fe80000001814 */
[----:B------:R-:W-:Y:S04]  /*18e30*/  FADD.FTZ R43, R43, R42 ;  /* 0x0000002a2b2b7221 */ /* 0x000fe80000010000 */
[----:B------:R-:W-:Y:S04]  /*18e40*/  FADD.FTZ R46, R46, R43 ;  /* 0x0000002b2e2e7221 */ /* 0x000fe80000010000 */
[----:B------:R-:W-:Y:S04]  /*18e50*/  FADD.FTZ R47, R47, R46 ;  /* 0x0000002e2f2f7221 */ /* 0x000fe80000010000 */
[----:B------:R-:W-:Y:S04]  /*18e60*/  FADD.FTZ R50, R50, R47 ;  /* 0x0000002f32327221 */ /* 0x000fe80000010000 */
[----:B------:R-:W-:Y:S05]  /*18e70*/  FADD.FTZ R3, R167, R50 ;  /* 0x00000032a7037221 */ /* 0x000fea0000010000 */
[----:B------:R1:W-:Y:S02]  /*18e80*/  STL [R1+0x4], R3 ;  /* 0x0000040301007387 */ /* 0x0003e40000100800 */
[----:B-1----:R-:W-:Y:S05]  /*18e90*/  FADD.FTZ R3, R5, R36 ;  /* 0x0000002405037221 */ /* 0x002fea0000010000 */
[----:B------:R1:W-:Y:S02]  /*18ea0*/  STL [R1], R3 ;  /* 0x0000000301007387 */ /* 0x0003e40000100800 */
[----:B-1----:R-:W-:Y:S01]  /*18eb0*/  MOV R3, R0 ;  /* 0x0000000000037202 */ /* 0x002fe20000000f00 */
[----:B------:R-:W-:-:S05]  /*18ec0*/  @P0 BRA `(.L_x_777) ;  /* 0xffff9da000000947 */ /* 0x000fca000383ffff */
.L_x_773:
[----:B------:R-:W3:Y:S01]  /*18ed0*/  LDL.LU R5, [R1+0x4] ;  /* 0x0000040001057983 */ /* 0x000ee20000300800 */
[----:B------:R-:W-:-:S02]  /*18ee0*/  IMAD.MOV.U32 R7, RZ, RZ, 0x3f800000 ;  /* 0x3f800000ff077424 */ /* 0x000fc400078e00ff */
[----:B------:R-:W-:Y:S01]  /*18ef0*/  IMAD.MOV.U32 R8, RZ, RZ, 0x3f800000 ;  /* 0x3f800000ff087424 */ /* 0x000fe200078e00ff */
[----:B--2---:R-:W2:Y:S01]  /*18f00*/  LDL.LU R4, [R1] ;  /* 0x0000000001047983 */ /* 0x004ea20000300800 */
[----:B------:R-:W1:Y:S01]  /*18f10*/  S2UR UR6, SR_CTAID.Y ;  /* 0x00000000000679c3 */ /* 0x000e620000002600 */
[----:B------:R-:W-:Y:S01]  /*18f20*/  UISETP.NE.AND UP1, UPT, UR11, -0x1, UPT ;  /* 0xffffffff0b00788c */ /* 0x000fe2000bf25270 */
[----:B------:R-:W-:Y:S01]  /*18f30*/  BSSY B0, `(.L_x_778) ;  /* 0x00000aa000007945 */ /* 0x000fe20003800000 */
[----:B------:R-:W-:Y:S02]  /*18f40*/  ULDC.64 UR4, c[0x0][0x1e8] ;  /* 0x00007a0000047ab9 */ /* 0x000fe40000000a00 */
[----:B------:R-:W-:-:S03]  /*18f50*/  ULDC UR9, c[0x0][0x214] ;  /* 0x0000850000097ab9 */ /* 0x000fc60000000800 */
[----:B------:R-:W4:Y:S04]  /*18f60*/  S2UR UR7, SR_CTAID.Z ;  /* 0x00000000000779c3 */ /* 0x000f280000002700 */
[----:B------:R-:W-:-:S04]  /*18f70*/  @UP1 UIMAD.WIDE.U32 UR12, UR11, UR4, URZ ;  /* 0x000000040b0c12a5 */ /* 0x000fc8000f8e003f */
[----:B------:R-:W-:-:S03]  /*18f80*/  @UP1 UIMAD UR8, UR11, UR5, UR13 ;  /* 0x000000050b0812a4 */ /* 0x000fc6000f8e020d */
[----:B------:R-:W-:Y:S02]  /*18f90*/  ULDC.64 UR4, c[0x0][0x1e0] ;  /* 0x0000780000047ab9 */ /* 0x000fe40000000a00 */
[----:B-1----:R-:W-:Y:S02]  /*18fa0*/  @!UP1 USHF.R.S32.HI UR14, URZ, 0x1f, UR6 ;  /* 0x0000001f3f0e9899 */ /* 0x002fe40008011406 */
[----:B------:R-:W-:Y:S02]  /*18fb0*/  @!UP1 UIMAD.WIDE.U32 UR18, UR6, UR4, URZ ;  /* 0x00000004061292a5 */ /* 0x000fe4000f8e003f */
[----:B------:R-:W-:-:S03]  /*18fc0*/  @!UP1 UIMAD UR14, UR14, UR4, URZ ;  /* 0x000000040e0e92a4 */ /* 0x000fc6000f8e023f */
[----:B------:R-:W-:Y:S02]  /*18fd0*/  ULDC.U8 UR4, c[0x0][0x328] ;  /* 0x0000ca0000047ab9 */ /* 0x000fe40000000000 */
[----:B------:R-:W-:Y:S02]  /*18fe0*/  UISETP.NE.AND UP2, UPT, UR4, URZ, UPT ;  /* 0x0000003f0400728c */ /* 0x000fe4000bf45270 */
[----:B------:R-:W-:Y:S02]  /*18ff0*/  @!UP1 UIMAD UR14, UR6, UR5, UR14 ;  /* 0x00000005060e92a4 */ /* 0x000fe4000f8e020e */
[----:B------:R-:W-:Y:S02]  /*19000*/  UISETP.NE.OR UP0, UPT, UR11, -0x1, !UP2 ;  /* 0xffffffff0b00788c */ /* 0x000fe4000d705670 */
[----:B------:R-:W-:Y:S02]  /*19010*/  ULDC UR5, c[0x0][0x234] ;  /* 0x00008d0000057ab9 */ /* 0x000fe40000000800 */
[----:B------:R-:W-:-:S02]  /*19020*/  ULDC UR4, c[0x0][0x1c0] ;  /* 0x0000700000047ab9 */ /* 0x000fc40000000800 */
[----:B------:R-:W-:Y:S02]  /*19030*/  @!UP1 UIADD3 UR8, UR19, UR14, URZ ;  /* 0x0000000e13089290 */ /* 0x000fe4000fffe03f */
[----:B----4-:R-:W-:Y:S02]  /*19040*/  @UP2 UMOV UR13, UR7 ;  /* 0x00000007000d2c82 */ /* 0x010fe40008000000 */
[----:B------:R-:W-:Y:S02]  /*19050*/  @!UP1 UMOV UR12, UR18 ;  /* 0x00000012000c9c82 */ /* 0x000fe40008000000 */
[----:B------:R-:W-:-:S04]  /*19060*/  @!UP0 UIMAD UR11, UR6, UR9, URZ ;  /* 0x00000009060b82a4 */ /* 0x000fc8000f8e023f */
[----:B------:R-:W-:-:S03]  /*19070*/  @UP2 UIMAD UR5, UR13, UR5, UR11 ;  /* 0x000000050d0522a4 */ /* 0x000fc6000f8e020b */
[----:B------:R-:W-:Y:S02]  /*19080*/  @!UP2 UMOV UR13, UR7 ;  /* 0x00000007000dac82 */ /* 0x000fe40008000000 */
[----:B------:R-:W-:-:S04]  /*19090*/  @!UP2 UIMAD UR4, UR6, UR4, UR13 ;  /* 0x000000040604a2a4 */ /* 0x000fc8000f8e020d */
[----:B------:R-:W-:Y:S01]  /*190a0*/  @!UP2 UIMAD UR5, UR4, UR9, URZ ;  /* 0x000000090405a2a4 */ /* 0x000fe2000f8e023f */
[----:B---3--:R-:W1:Y:S04]  /*190b0*/  SHFL.BFLY PT, R3, R5, 0x2, 0x1f ;  /* 0x0c401f0005037f89 */ /* 0x008e6800000e0000 */
[----:B--2---:R-:W2:Y:S01]  /*190c0*/  SHFL.BFLY PT, R10, R4, 0x2, 0x1f ;  /* 0x0c401f00040a7f89 */ /* 0x004ea200000e0000 */
[----:B-1----:R-:W-:Y:S02]  /*190d0*/  FADD.FTZ R3, R3, R5 ;  /* 0x0000000503037221 */ /* 0x002fe40000010000 */
[----:B--2---:R-:W-:-:S03]  /*190e0*/  FADD.FTZ R10, R10, R4 ;  /* 0x000000040a0a7221 */ /* 0x004fc60000010000 */
[----:B------:R-:W1:Y:S04]  /*190f0*/  SHFL.BFLY PT, R6, R3, 0x1, 0x1f ;  /* 0x0c201f0003067f89 */ /* 0x000e6800000e0000 */
[----:B------:R-:W2:Y:S04]  /*19100*/  S2R R4, SR_TID.X ;  /* 0x0000000000047919 */ /* 0x000ea80000002100 */
[----:B------:R-:W3:Y:S01]  /*19110*/  SHFL.BFLY PT, R5, R10, 0x1, 0x1f ;  /* 0x0c201f000a057f89 */ /* 0x000ee200000e0000 */
[----:B-1----:R-:W-:Y:S01]  /*19120*/  FADD.FTZ R6, R3, R6 ;  /* 0x0000000603067221 */ /* 0x002fe20000010000 */
[----:B--2---:R-:W-:-:S04]  /*19130*/  SHF.R.S32.HI R3, RZ, 0x1f, R4 ;  /* 0x0000001fff037819 */ /* 0x004fc80000011404 */
[----:B------:R-:W-:Y:S02]  /*19140*/  FSETP.NE.FTZ.AND P4, PT, R6, RZ, PT ;  /* 0x000000ff0600720b */ /* 0x000fe40003f95000 */
[----:B------:R-:W-:Y:S01]  /*19150*/  LEA.HI R9, R3, R4, RZ, 0x2 ;  /* 0x0000000403097211 */ /* 0x000fe200078f10ff */
[----:B---3--:R-:W-:-:S03]  /*19160*/  FADD.FTZ R5, R10, R5 ;  /* 0x000000050a057221 */ /* 0x008fc60000010000 */
[--C-:B------:R-:W-:Y:S02]  /*19170*/  SHF.R.S32.HI R11, RZ, 0x2, R9.reuse ;  /* 0x00000002ff0b7819 */ /* 0x100fe40000011409 */
[----:B------:R-:W-:Y:S02]  /*19180*/  SHF.R.S32.HI R10, RZ, 0x1f, R9 ;  /* 0x0000001fff0a7819 */ /* 0x000fe40000011409 */
[----:B------:R-:W-:Y:S02]  /*19190*/  FSETP.NE.FTZ.AND P3, PT, R5, RZ, PT ;  /* 0x000000ff0500720b */ /* 0x000fe40003f75000 */
[----:B------:R-:W-:Y:S01]  /*191a0*/  LEA.HI R10, R10, R11, RZ, 0x3 ;  /* 0x0000000b0a0a7211 */ /* 0x000fe200078f18ff */
[----:B------:R-:W1:Y:S01]  /*191b0*/  @P4 MUFU.RCP R7, R6 ;  /* 0x0000000600074308 */ /* 0x000e620000001000 */
[----:B------:R-:W-:Y:S02]  /*191c0*/  LOP3.LUT R9, R9, 0x3ffffffc, RZ, 0xc0, !PT ;  /* 0x3ffffffc09097812 */ /* 0x000fe400078ec0ff */
[----:B------:R-:W-:-:S02]  /*191d0*/  LOP3.LUT R10, R10, 0xfffffff8, RZ, 0xc0, !PT ;  /* 0xfffffff80a0a7812 */ /* 0x000fc400078ec0ff */
[----:B------:R-:W-:Y:S02]  /*191e0*/  IADD3 R14, -R9, R4, RZ ;  /* 0x00000004090e7210 */ /* 0x000fe40007ffe1ff */
[----:B------:R-:W-:Y:S01]  /*191f0*/  IADD3 R10, R11, -R10, RZ ;  /* 0x8000000a0b0a7210 */ /* 0x000fe20007ffe0ff */
[----:B------:R-:W-:Y:S01]  /*19200*/  @P4 MUFU.LG2 R6, R6 ;  /* 0x0000000600064308 */ /* 0x000fe20000000c00 */
[----:B------:R-:W-:-:S03]  /*19210*/  LEA.HI R11, R3, R4, RZ, 0x5 ;  /* 0x00000004030b7211 */ /* 0x000fc600078f28ff */
[----:B------:R-:W-:Y:S01]  /*19220*/  IMAD.SHL.U32 R12, R10, 0x40, RZ ;  /* 0x000000400a0c7824 */ /* 0x000fe200078e00ff */
[----:B------:R-:W-:-:S03]  /*19230*/  SHF.R.S32.HI R13, RZ, 0x5, R11 ;  /* 0x00000005ff0d7819 */ /* 0x000fc6000001140b */
[----:B------:R-:W2:Y:S01]  /*19240*/  @P3 MUFU.RCP R8, R5 ;  /* 0x0000000500083308 */ /* 0x000ea20000001000 */
[----:B------:R-:W-:Y:S01]  /*19250*/  LOP3.LUT R12, R12, 0x1c0, RZ, 0xc0, !PT ;  /* 0x000001c00c0c7812 */ /* 0x000fe200078ec0ff */
[----:B------:R-:W-:Y:S02]  /*19260*/  IMAD R14, R13, 0x200, R14 ;  /* 0x000002000d0e7824 */ /* 0x000fe400078e020e */
[C---:B-1----:R-:W-:Y:S01]  /*19270*/  FMUL.FTZ R160, R7.reuse, R160 ;  /* 0x000000a007a07220 */ /* 0x042fe20000410000 */
[----:B------:R-:W-:Y:S01]  /*19280*/  LEA.HI R9, R12, R12, RZ, 0x1d ;  /* 0x0000000c0c097211 */ /* 0x000fe200078fe8ff */
[C---:B------:R-:W-:Y:S01]  /*19290*/  FMUL.FTZ R161, R7.reuse, R161 ;  /* 0x000000a107a17220 */ /* 0x040fe20000410000 */
[----:B------:R-:W-:Y:S01]  /*192a0*/  LOP3.LUT R12, R10, 0x1, RZ, 0xc0, !PT ;  /* 0x000000010a0c7812 */ /* 0x000fe200078ec0ff */
[C---:B------:R-:W-:Y:S01]  /*192b0*/  FMUL.FTZ R156, R7.reuse, R156 ;  /* 0x0000009c079c7220 */ /* 0x040fe20000410000 */
[----:B------:R-:W-:Y:S01]  /*192c0*/  LEA R9, R14, R9, 0x1 ;  /* 0x000000090e097211 */ /* 0x000fe200078e08ff */
[----:B------:R-:W-:Y:S01]  /*192d0*/  FMUL.FTZ R157, R7, R157 ;  /* 0x0000009d079d7220 */ /* 0x000fe20000410000 */
[----:B------:R-:W-:Y:S01]  /*192e0*/  ISETP.NE.U32.AND P0, PT, R12, 0x1, PT ;  /* 0x000000010c00780c */ /* 0x000fe20003f05070 */
[----:B------:R-:W-:Y:S01]  /*192f0*/  IMAD.MOV.U32 R12, RZ, RZ, -0x10 ;  /* 0xfffffff0ff0c7424 */ /* 0x000fe200078e00ff */
[----:B------:R-:W-:Y:S01]  /*19300*/  SHF.L.U32 R9, R9, 0x1, RZ ;  /* 0x0000000109097819 */ /* 0x000fe200000006ff */
[----:B------:R-:W-:Y:S01]  /*19310*/  FMUL.FTZ R132, R7, R132 ;  /* 0x0000008407847220 */ /* 0x000fe20000410000 */
[----:B------:R-:W-:Y:S01]  /*19320*/  R2P PR, R10, 0x6 ;  /* 0x000000060a007804 */ /* 0x000fe20000000000 */
[----:B--2---:R-:W-:Y:S01]  /*19330*/  FMUL.FTZ R163, R8, R163 ;  /* 0x000000a308a37220 */ /* 0x004fe20000410000 */
[----:B------:R-:W-:Y:S01]  /*19340*/  SEL R12, R12, 0x10, !P0 ;  /* 0x000000100c0c7807 */ /* 0x000fe20004000000 */
[C---:B------:R-:W-:Y:S01]  /*19350*/  FMUL.FTZ R162, R8.reuse, R162 ;  /* 0x000000a208a27220 */ /* 0x040fe20000410000 */
[----:B------:R-:W-:Y:S01]  /*19360*/  F2FP.PACK_AB R160, R161, R160 ;  /* 0x000000a0a1a0723e */ /* 0x000fe200000000ff */
[----:B------:R-:W-:Y:S01]  /*19370*/  IMAD.MOV.U32 R10, RZ, RZ, 0x20 ;  /* 0x00000020ff0a7424 */ /* 0x000fe200078e00ff */
[----:B------:R-:W-:Y:S01]  /*19380*/  IADD3 R17, R9, 0x40, RZ ;  /* 0x0000004009117810 */ /* 0x000fe20007ffe0ff */
[C---:B------:R-:W-:Y:S01]  /*19390*/  FMUL.FTZ R159, R8.reuse, R159 ;  /* 0x0000009f089f7220 */ /* 0x040fe20000410000 */
[----:B------:R-:W-:Y:S01]  /*193a0*/  F2FP.PACK_AB R162, R163, R162 ;  /* 0x000000a2a3a2723e */ /* 0x000fe200000000ff */
[----:B------:R-:W-:Y:S01]  /*193b0*/  FMUL.FTZ R158, R8, R158 ;  /* 0x0000009e089e7220 */ /* 0x000fe20000410000 */
[----:B------:R-:W-:Y:S01]  /*193c0*/  SEL R10, R10, 0xffffffe0, !P1 ;  /* 0xffffffe00a0a7807 */ /* 0x000fe20004800000 */
[----:B------:R-:W-:Y:S01]  /*193d0*/  FMUL.FTZ R133, R7, R133 ;  /* 0x0000008507857220 */ /* 0x000fe20000410000 */
[C---:B------:R-:W-:Y:S01]  /*193e0*/  IADD3 R15, R9.reuse, R12, RZ ;  /* 0x0000000c090f7210 */ /* 0x040fe20007ffe0ff */
[C---:B------:R-:W-:Y:S01]  /*193f0*/  FMUL.FTZ R135, R8.reuse, R135 ;  /* 0x0000008708877220 */ /* 0x040fe20000410000 */
[----:B------:R-:W-:Y:S01]  /*19400*/  @P2 IADD3 R17, R9, -0x40, RZ ;  /* 0xffffffc009112810 */ /* 0x000fe20007ffe0ff */
[C---:B------:R-:W-:Y:S01]  /*19410*/  FMUL.FTZ R134, R8.reuse, R134 ;  /* 0x0000008608867220 */ /* 0x040fe20000410000 */
[----:B------:R-:W-:Y:S01]  /*19420*/  F2FP.PACK_AB R156, R157, R156 ;  /* 0x0000009c9d9c723e */ /* 0x000fe200000000ff */
[----:B------:R-:W-:Y:S01]  /*19430*/  FMUL.FTZ R136, R7, R136 ;  /* 0x0000008807887220 */ /* 0x000fe20000410000 */
[----:B------:R-:W-:Y:S01]  /*19440*/  F2FP.PACK_AB R158, R159, R158 ;  /* 0x0000009e9f9e723e */ /* 0x000fe200000000ff */
[----:B------:R-:W-:Y:S01]  /*19450*/  FMUL.FTZ R137, R7, R137 ;  /* 0x0000008907897220 */ /* 0x000fe20000410000 */
[----:B------:R-:W-:Y:S01]  /*19460*/  F2FP.PACK_AB R132, R133, R132 ;  /* 0x000000848584723e */ /* 0x000fe200000000ff */
[C---:B------:R-:W-:Y:S01]  /*19470*/  FMUL.FTZ R139, R8.reuse, R139 ;  /* 0x0000008b088b7220 */ /* 0x040fe20000410000 */
[----:B------:R-:W-:Y:S01]  /*19480*/  F2FP.PACK_AB R134, R135, R134 ;  /* 0x000000868786723e */ /* 0x000fe200000000ff */
[C---:B------:R-:W-:Y:S01]  /*19490*/  FMUL.FTZ R138, R8.reuse, R138 ;  /* 0x0000008a088a7220 */ /* 0x040fe20000410000 */
[----:B------:R-:W-:Y:S01]  /*194a0*/  STS [R9], R160 ;  /* 0x000000a009007388 */ /* 0x000fe20000000800 */
[----:B------:R-:W-:Y:S01]  /*194b0*/  FMUL.FTZ R152, R7, R152 ;  /* 0x0000009807987220 */ /* 0x000fe20000410000 */
[----:B------:R-:W-:Y:S01]  /*194c0*/  F2FP.PACK_AB R136, R137, R136 ;  /* 0x000000888988723e */ /* 0x000fe200000000ff */
[----:B------:R-:W-:Y:S01]  /*194d0*/  FMUL.FTZ R153, R7, R153 ;  /* 0x0000009907997220 */ /* 0x000fe20000410000 */
[----:B------:R1:W-:Y:S01]  /*194e0*/  STS [R9+0x400], R162 ;  /* 0x000400a209007388 */ /* 0x0003e20000000800 */
[C---:B------:R-:W-:Y:S01]  /*194f0*/  FMUL.FTZ R155, R8.reuse, R155 ;  /* 0x0000009b089b7220 */ /* 0x040fe20000410000 */
[----:B------:R-:W-:Y:S01]  /*19500*/  F2FP.PACK_AB R138, R139, R138 ;  /* 0x0000008a8b8a723e */ /* 0x000fe200000000ff */
[C---:B------:R-:W-:Y:S01]  /*19510*/  FMUL.FTZ R154, R8.reuse, R154 ;  /* 0x0000009a089a7220 */ /* 0x040fe20000410000 */
[----:B------:R-:W-:Y:S01]  /*19520*/  IADD3 R21, R15, R10, RZ ;  /* 0x0000000a0f157210 */ /* 0x000fe20007ffe0ff */
[----:B------:R-:W-:Y:S01]  /*19530*/  FMUL.FTZ R140, R7, R140 ;  /* 0x0000008c078c7220 */ /* 0x000fe20000410000 */
[----:B------:R-:W-:Y:S01]  /*19540*/  F2FP.PACK_AB R152, R153, R152 ;  /* 0x000000989998723e */ /* 0x000fe200000000ff */
[----:B------:R-:W-:Y:S01]  /*19550*/  FMUL.FTZ R141, R7, R141 ;  /* 0x0000008d078d7220 */ /* 0x000fe20000410000 */
[----:B------:R-:W-:Y:S01]  /*19560*/  F2FP.PACK_AB R154, R155, R154 ;  /* 0x0000009a9b9a723e */ /* 0x000fe200000000ff */
[C---:B------:R-:W-:Y:S01]  /*19570*/  FMUL.FTZ R143, R8.reuse, R143 ;  /* 0x0000008f088f7220 */ /* 0x040fe20000410000 */
[----:B------:R-:W-:Y:S01]  /*19580*/  STS [R15], R156 ;  /* 0x0000009c0f007388 */ /* 0x000fe20000000800 */
[C---:B------:R-:W-:Y:S01]  /*19590*/  FMUL.FTZ R142, R8.reuse, R142 ;  /* 0x0000008e088e7220 */ /* 0x040fe20000410000 */
[----:B------:R-:W-:Y:S01]  /*195a0*/  F2FP.PACK_AB R140, R141, R140 ;  /* 0x0000008c8d8c723e */ /* 0x000fe200000000ff */
[C---:B------:R-:W-:Y:S01]  /*195b0*/  FMUL.FTZ R144, R7.reuse, R144 ;  /* 0x0000009007907220 */ /* 0x040fe20000410000 */
[----:B------:R2:W-:Y:S01]  /*195c0*/  STS [R15+0x400], R158 ;  /* 0x0004009e0f007388 */ /* 0x0005e20000000800 */
[----:B------:R-:W-:Y:S01]  /*195d0*/  FMUL.FTZ R145, R7, R145 ;  /* 0x0000009107917220 */ /* 0x000fe20000410000 */
[----:B------:R-:W-:Y:S01]  /*195e0*/  F2FP.PACK_AB R142, R143, R142 ;  /* 0x0000008e8f8e723e */ /* 0x000fe200000000ff */
[----:B------:R-:W-:Y:S01]  /*195f0*/  FMUL.FTZ R148, R7, R148 ;  /* 0x0000009407947220 */ /* 0x000fe20000410000 */
[----:B------:R-:W3:Y:S01]  /*19600*/  @P3 MUFU.LG2 R5, R5 ;  /* 0x0000000500053308 */ /* 0x000ee20000000c00 */
[C---:B------:R-:W-:Y:S01]  /*19610*/  FMUL.FTZ R147, R8.reuse, R147 ;  /* 0x0000009308937220 */ /* 0x040fe20000410000 */
[----:B------:R-:W-:Y:S01]  /*19620*/  F2FP.PACK_AB R144, R145, R144 ;  /* 0x000000909190723e */ /* 0x000fe200000000ff */
[----:B------:R-:W-:-:S02]  /*19630*/  FMUL.FTZ R146, R8, R146 ;  /* 0x0000009208927220 */ /* 0x000fc40000410000 */
[C---:B------:R-:W-:Y:S02]  /*19640*/  FMUL.FTZ R151, R8.reuse, R151 ;  /* 0x0000009708977220 */ /* 0x040fe40000410000 */
[----:B------:R-:W-:Y:S01]  /*19650*/  FMUL.FTZ R7, R7, R149 ;  /* 0x0000009507077220 */ /* 0x000fe20000410000 */
[----:B------:R-:W-:Y:S01]  /*19660*/  F2FP.PACK_AB R146, R147, R146 ;  /* 0x000000929392723e */ /* 0x000fe200000000ff */
[----:B------:R-:W-:Y:S02]  /*19670*/  FMUL.FTZ R8, R8, R150 ;  /* 0x0000009608087220 */ /* 0x000fe40000410000 */
[----:B------:R-:W-:Y:S01]  /*19680*/  IMAD.IADD R19, R9, 0x1, R10 ;  /* 0x0000000109137824 */ /* 0x000fe200078e020a */
[----:B------:R-:W-:Y:S01]  /*19690*/  F2FP.PACK_AB R7, R7, R148 ;  /* 0x000000940707723e */ /* 0x000fe200000000ff */
[----:B-1----:R-:W-:Y:S01]  /*196a0*/  IMAD.IADD R9, R12, 0x1, R17 ;  /* 0x000000010c097824 */ /* 0x002fe200078e0211 */
[----:B------:R-:W-:Y:S02]  /*196b0*/  F2FP.PACK_AB R8, R151, R8 ;  /* 0x000000089708723e */ /* 0x000fe400000000ff */
[----:B------:R-:W-:Y:S01]  /*196c0*/  STS [R19], R132 ;  /* 0x0000008413007388 */ /* 0x000fe20000000800 */
[----:B---3--:R-:W-:-:S03]  /*196d0*/  @P3 FMUL.FTZ R5, R5, 0.69314718246459960938 ;  /* 0x3f31721805053820 */ /* 0x008fc60000410000 */
[----:B------:R-:W-:Y:S01]  /*196e0*/  STS [R19+0x400], R134 ;  /* 0x0004008613007388 */ /* 0x000fe20000000800 */
[C---:B--2---:R-:W-:Y:S01]  /*196f0*/  IADD3 R15, R10.reuse, R17, RZ ;  /* 0x000000110a0f7210 */ /* 0x044fe20007ffe0ff */
[----:B------:R-:W-:Y:S02]  /*19700*/  IMAD.IADD R10, R10, 0x1, R9 ;  /* 0x000000010a0a7824 */ /* 0x000fe400078e0209 */
[----:B------:R-:W-:Y:S04]  /*19710*/  STS [R21], R136 ;  /* 0x0000008815007388 */ /* 0x000fe80000000800 */
[----:B------:R-:W-:Y:S04]  /*19720*/  STS [R21+0x400], R138 ;  /* 0x0004008a15007388 */ /* 0x000fe80000000800 */
[----:B------:R-:W-:Y:S04]  /*19730*/  STS [R17], R152 ;  /* 0x0000009811007388 */ /* 0x000fe80000000800 */
[----:B------:R-:W-:Y:S04]  /*19740*/  STS [R17+0x400], R154 ;  /* 0x0004009a11007388 */ /* 0x000fe80000000800 */
[----:B------:R-:W-:Y:S04]  /*19750*/  STS [R9], R140 ;  /* 0x0000008c09007388 */ /* 0x000fe80000000800 */
[----:B------:R1:W-:Y:S04]  /*19760*/  STS [R9+0x400], R142 ;  /* 0x0004008e09007388 */ /* 0x0003e80000000800 */
[----:B------:R-:W-:Y:S04]  /*19770*/  STS [R15], R144 ;  /* 0x000000900f007388 */ /* 0x000fe80000000800 */
[----:B------:R-:W-:Y:S04]  /*19780*/  STS [R15+0x400], R146 ;  /* 0x000400920f007388 */ /* 0x000fe80000000800 */
[----:B------:R2:W-:Y:S04]  /*19790*/  STS [R10], R7 ;  /* 0x000000070a007388 */ /* 0x0005e80000000800 */
[----:B------:R3:W-:Y:S04]  /*197a0*/  STS [R10+0x400], R8 ;  /* 0x000400080a007388 */ /* 0x0007e80000000800 */
[----:B------:R-:W-:Y:S01]  /*197b0*/  BAR.SYNC.DEFER_BLOCKING 0x0 ;  /* 0x0000000000007b1d */ /* 0x000fe20000010000 */
[----:B-1----:R-:W-:-:S02]  /*197c0*/  IMAD.MOV.U32 R9, RZ, RZ, 0x7f800000 ;  /* 0x7f800000ff097424 */ /* 0x002fc400078e00ff */
[----:B------:R-:W-:Y:S01]  /*197d0*/  @P3 FFMA.FTZ R9, R0, c[0x0][0x238], R5 ;  /* 0x00008e0000093a23 */ /* 0x000fe20000010005 */
[----:B--2---:R-:W-:Y:S01]  /*197e0*/  LOP3.LUT R7, R11, 0xffffffe0, RZ, 0xc0, !PT ;  /* 0xffffffe00b077812 */ /* 0x004fe200078ec0ff */
[----:B------:R-:W-:-:S03]  /*197f0*/  @P4 FMUL.FTZ R11, R6, 0.69314718246459960938 ;  /* 0x3f317218060b4820 */ /* 0x000fc60000410000 */
[----:B------:R-:W-:Y:S02]  /*19800*/  IADD3 R7, -R7, R4, RZ ;  /* 0x0000000407077210 */ /* 0x000fe40007ffe1ff */
[----:B---3--:R-:W-:Y:S01]  /*19810*/  SHF.R.S32.HI R10, RZ, 0x1f, R13 ;  /* 0x0000001fff0a7819 */ /* 0x008fe2000001140d */
[----:B------:R1:W2:Y:S01]  /*19820*/  LDS.128 R24, [R244] ;  /* 0x00000000f4187984 */ /* 0x0002a20000000c00 */
[----:B------:R-:W-:Y:S02]  /*19830*/  LOP3.LUT P0, RZ, R7, 0x3, RZ, 0xc0, !PT ;  /* 0x0000000307ff7812 */ /* 0x000fe4000780c0ff */
[----:B------:R-:W-:Y:S01]  /*19840*/  LEA.HI R10, R10, R13, RZ, 0x2 ;  /* 0x0000000d0a0a7211 */ /* 0x000fe200078f10ff */
[----:B------:R1:W3:Y:S01]  /*19850*/  LDS.128 R20, [R244+0x800] ;  /* 0x00080000f4147984 */ /* 0x0002e20000000c00 */
[----:B------:R-:W-:Y:S02]  /*19860*/  SHF.R.S32.HI R8, RZ, 0x1f, R7 ;  /* 0x0000001fff087819 */ /* 0x000fe40000011407 */
[----:B------:R-:W-:Y:S01]  /*19870*/  LOP3.LUT R10, R10, 0xffffffc, RZ, 0xc0, !PT ;  /* 0x0ffffffc0a0a7812 */ /* 0x000fe200078ec0ff */
[----:B------:R1:W4:Y:S01]  /*19880*/  LDS.128 R16, [R244+0x1000] ;  /* 0x00100000f4107984 */ /* 0x0003220000000c00 */
[----:B------:R-:W-:-:S02]  /*19890*/  LEA.HI R8, R8, R7, RZ, 0x2 ;  /* 0x0000000708087211 */ /* 0x000fc400078f10ff */
[----:B------:R-:W-:Y:S01]  /*198a0*/  MOV R7, 0x7f800000 ;  /* 0x7f80000000077802 */ /* 0x000fe20000000f00 */
[----:B------:R1:W1:Y:S01]  /*198b0*/  LDS.128 R28, [R244+0x1800] ;  /* 0x00180000f41c7984 */ /* 0x0002620000000c00 */
[----:B------:R-:W-:Y:S01]  /*198c0*/  IMAD.IADD R10, R13, 0x1, -R10 ;  /* 0x000000010d0a7824 */ /* 0x000fe200078e0a0a */
[----:B------:R-:W-:Y:S01]  /*198d0*/  SHF.R.S32.HI R13, RZ, 0x2, R8 ;  /* 0x00000002ff0d7819 */ /* 0x000fe20000011408 */
[----:B------:R-:W-:-:S03]  /*198e0*/  @P4 FFMA.FTZ R7, R2, c[0x0][0x238], R11 ;  /* 0x00008e0002074a23 */ /* 0x000fc6000001000b */
[----:B------:R-:W-:Y:S01]  /*198f0*/  LEA R10, R10, R13, 0x4 ;  /* 0x0000000d0a0a7211 */ /* 0x000fe200078e20ff */
[----:B------:R-:W-:Y:S05]  /*19900*/  @P0 BRA `(.L_x_779) ;  /* 0x000000c000000947 */ /* 0x000fea0003800000 */
[----:B------:R-:W5:Y:S01]  /*19910*/  S2UR UR6, SR_CTAID.X ;  /* 0x00000000000679c3 */ /* 0x000f620000002500 */
[C---:B------:R-:W-:Y:S02]  /*19920*/  IADD3 R2, R10.reuse, 0x8, RZ ;  /* 0x000000080a027810 */ /* 0x040fe40007ffe0ff */
[----:B------:R-:W-:Y:S02]  /*19930*/  ISETP.GE.AND P2, PT, R10, UR10, PT ;  /* 0x0000000a0a007c0c */ /* 0x000fe4000bf46270 */
[----:B------:R-:W-:Y:S01]  /*19940*/  ISETP.GE.AND P1, PT, R2, UR10, PT ;  /* 0x0000000a02007c0c */ /* 0x000fe2000bf26270 */
[----:B-----5:R-:W-:-:S04]  /*19950*/  ULEA UR6, UR6, UR5, 0x6 ;  /* 0x0000000506067291 */ /* 0x020fc8000f8e303f */
[----:B------:R-:W-:Y:S02]  /*19960*/  USHF.R.S32.HI UR4, URZ, 0x1f, UR6 ;  /* 0x0000001f3f047899 */ /* 0x000fe40008011406 */
[----:B------:R-:W-:-:S04]  /*19970*/  IADD3 R0, P0, R10, UR6, RZ ;  /* 0x000000060a007c10 */ /* 0x000fc8000ff1e0ff */
[----:B------:R-:W-:Y:S02]  /*19980*/  LEA.HI.X.SX32 R5, R10, UR4, 0x1, P0 ;  /* 0x000000040a057c11 */ /* 0x000fe400080f0eff */
[----:B------:R-:W-:-:S04]  /*19990*/  LEA R10, P0, R0, c[0x0][0x200], 0x2 ;  /* 0x00008000000a7a11 */ /* 0x000fc800078010ff */
[----:B------:R-:W-:-:S05]  /*199a0*/  LEA.HI.X R11, R0, c[0x0][0x204], R5, 0x2, P0 ;  /* 0x00008100000b7a11 */ /* 0x000fca00000f1405 */
[----:B------:R4:W-:Y:S04]  /*199b0*/  @!P2 STG.E [R10.64], R7 ;  /* 0x000000070a00a986 */ /* 0x0009e8000c101914 */
[----:B------:R4:W-:Y:S02]  /*199c0*/  @!P1 STG.E [R10.64+0x20], R9 ;  /* 0x000020090a009986 */ /* 0x0009e4000c101914 */
.L_x_779:
[----:B------:R-:W-:Y:S05]  /*199d0*/  BSYNC B0 ;  /* 0x0000000000007941 */ /* 0x000fea0003800000 */
.L_x_778:
[----:B------:R-:W5:Y:S01]  /*199e0*/  S2R R5, SR_CTAID.X ;  /* 0x0000000000057919 */ /* 0x000f620000002500 */
[----:B------:R-:W-:Y:S01]  /*199f0*/  SHF.R.S32.HI R247, RZ, 0x1f, R246 ;  /* 0x0000001ffff77819 */ /* 0x000fe200000114f6 */
[----:B------:R-:W-:Y:S01]  /*19a00*/  USHF.R.S32.HI UR6, URZ, 0x1f, UR13 ;  /* 0x0000001f3f067899 */ /* 0x000fe2000801140d */
[----:B------:R-:W-:Y:S01]  /*19a10*/  LEA.HI R3, R3, R4, RZ, 0x3 ;  /* 0x0000000403037211 */ /* 0x000fe200078f18ff */
[----:B------:R-:W4:Y:S01]  /*19a20*/  S2R R0, SR_TID.X ;  /* 0x0000000000007919 */ /* 0x000f220000002100 */
[----:B------:R-:W-:Y:S01]  /*19a30*/  ISETP.GE.AND P1, PT, R246, c[0x0][0x220], PT ;  /* 0x00008800f6007a0c */ /* 0x000fe20003f26270 */
[----:B------:R-:W-:Y:S01]  /*19a40*/  ULDC.64 UR4, c[0x0][0x1f0] ;  /* 0x00007c0000047ab9 */ /* 0x000fe20000000a00 */
[----:B------:R-:W-:Y:S01]  /*19a50*/  SHF.R.S32.HI R3, RZ, 0x3, R3 ;  /* 0x00000003ff037819 */ /* 0x000fe20000011403 */
[----:B------:R-:W-:Y:S01]  /*19a60*/  UIMAD UR4, UR6, UR4, URZ ;  /* 0x00000004060472a4 */ /* 0x000fe2000f8e023f */
[----:B------:R-:W-:Y:S03]  /*19a70*/  BSSY B0, `(.L_x_780) ;  /* 0x000001b000007945 */ /* 0x000fe60003800000 */
[----:B------:R-:W-:Y:S01]  /*19a80*/  UIMAD UR4, UR13, UR5, UR4 ;  /* 0x000000050d0472a4 */ /* 0x000fe2000f8e0204 */
[----:B-----5:R-:W-:-:S04]  /*19a90*/  IMAD.SHL.U32 R5, R5, 0x40, RZ ;  /* 0x0000004005057824 */ /* 0x020fc800078e00ff */
[C---:B----4-:R-:W-:Y:S01]  /*19aa0*/  IMAD.WIDE.U32 R6, R5.reuse, c[0x0][0x1e8], R246 ;  /* 0x00007a0005067a25 */ /* 0x050fe200078e00f6 */
[----:B------:R-:W-:Y:S02]  /*19ab0*/  SHF.R.S32.HI R2, RZ, 0x1f, R5 ;  /* 0x0000001fff027819 */ /* 0x000fe40000011405 */
[----:B------:R-:W-:Y:S02]  /*19ac0*/  IADD3 R4, -R5, UR16, RZ ;  /* 0x0000001005047c10 */ /* 0x000fe4000fffe1ff */
[----:B------:R-:W-:Y:S01]  /*19ad0*/  IADD3 R8, P0, R6, UR12, RZ ;  /* 0x0000000c06087c10 */ /* 0x000fe2000ff1e0ff */
[----:B------:R-:W-:-:S04]  /*19ae0*/  IMAD R2, R2, c[0x0][0x1e8], RZ ;  /* 0x00007a0002027a24 */ /* 0x000fc800078e02ff */
[----:B------:R-:W-:-:S05]  /*19af0*/  IMAD R2, R5, c[0x0][0x1ec], R2 ;  /* 0x00007b0005027a24 */ /* 0x000fca00078e0202 */
[----:B------:R-:W-:Y:S01]  /*19b00*/  IADD3.X R9, R7, UR8, R2, P0, !PT ;  /* 0x0000000807097c10 */ /* 0x000fe200087fe402 */
[----:B------:R-:W-:Y:S01]  /*19b10*/  IMAD.U32 R2, RZ, RZ, UR13 ;  /* 0x0000000dff027e24 */ /* 0x000fe2000f8e00ff */
[----:B------:R-:W-:Y:S02]  /*19b20*/  ISETP.GE.OR P0, PT, R3, R4, P1 ;  /* 0x000000040300720c */ /* 0x000fe40000f06670 */
[----:B------:R-:W-:Y:S01]  /*19b30*/  SHF.R.S32.HI R7, RZ, 0x1f, R0 ;  /* 0x0000001fff077819 */ /* 0x000fe20000011400 */
[----:B------:R-:W-:-:S03]  /*19b40*/  IMAD.WIDE.U32 R8, R2, c[0x0][0x1f0], R8 ;  /* 0x00007c0002087a25 */ /* 0x000fc600078e0008 */
[----:B------:R-:W-:-:S04]  /*19b50*/  LEA.HI R7, R7, R0, RZ, 0x3 ;  /* 0x0000000007077211 */ /* 0x000fc800078f18ff */
[----:B------:R-:W-:Y:S02]  /*19b60*/  SHF.R.S32.HI R0, RZ, 0x3, R7 ;  /* 0x00000003ff007819 */ /* 0x000fe40000011407 */
[----:B------:R-:W-:Y:S02]  /*19b70*/  IADD3 R7, R9, UR4, RZ ;  /* 0x0000000409077c10 */ /* 0x000fe4000fffe0ff */
[----:B------:R-:W-:Y:S01]  /*19b80*/  SHF.R.S32.HI R0, RZ, 0x1f, R0 ;  /* 0x0000001fff007819 */ /* 0x000fe20000011400 */
        /* <DEDUP_REMOVED lines=8> */
[----:B--2---:R2:W-:Y:S02]  /*19c10*/  STG.E.128 [R10.64], R24 ;  /* 0x000000180a007986 */ /* 0x0045e4000c101d14 */
.L_x_781:
[----:B------:R-:W-:Y:S05]  /*19c20*/  BSYNC B0 ;  /* 0x0000000000007941 */ /* 0x000fea0003800000 */
.L_x_780:
[----:B------:R-:W-:Y:S01]  /*19c30*/  IADD3 R2, R3, 0x10, RZ ;  /* 0x0000001003027810 */ /* 0x000fe20007ffe0ff */
[----:B------:R-:W-:Y:S03]  /*19c40*/  BSSY B0, `(.L_x_782) ;  /* 0x000000e000007945 */ /* 0x000fe60003800000 */
[----:B------:R-:W-:-:S13]  /*19c50*/  ISETP.GE.OR P0, PT, R2, UR10, P1 ;  /* 0x0000000a02007c0c */ /* 0x000fda0008f06670 */
        /* <DEDUP_REMOVED lines=11> */
[----:B---3--:R2:W-:Y:S02]  /*19d10*/  STG.E.128 [R4.64], R20 ;  /* 0x0000001404007986 */ /* 0x0085e4000c101d14 */
.L_x_783:
[----:B------:R-:W-:Y:S05]  /*19d20*/  BSYNC B0 ;  /* 0x0000000000007941 */ /* 0x000fea0003800000 */
.L_x_782:
[----:B------:R-:W-:Y:S01]  /*19d30*/  IADD3 R2, R3, 0x20, RZ ;  /* 0x0000002003027810 */ /* 0x000fe20007ffe0ff */
[----:B------:R-:W-:Y:S03]  /*19d40*/  BSSY B0, `(.L_x_784) ;  /* 0x000000e000007945 */ /* 0x000fe60003800000 */
[----:B------:R-:W-:-:S13]  /*19d50*/  ISETP.GE.OR P0, PT, R2, UR10, P1 ;  /* 0x0000000a02007c0c */ /* 0x000fda0008f06670 */
[----:B------:R-:W-:Y:S05]  /*19d60*/  @P0 BRA `(.L_x_785) ;  /* 0x000000b000000947 */ /* 0x000fea0003800000 */
[----:B--2---:R-:W-:Y:S01]  /*19d70*/  IADD3 R5, P0, R3, 0x20, RZ ;  /* 0x0000002003057810 */ /* 0x004fe20007f1e0ff */
[----:B------:R-:W-:Y:S01]  /*19d80*/  IMAD.MOV.U32 R10, RZ, RZ, R8 ;  /* 0x000000ffff0a7224 */ /* 0x000fe200078e0008 */
        /* <DEDUP_REMOVED lines=8> */
[----:B------:R2:W-:Y:S02]  /*19e10*/  STG.E.128 [R4.64], R16 ;  /* 0x0000001004007986 */ /* 0x0005e4000c101d14 */
.L_x_785:
[----:B------:R-:W-:Y:S05]  /*19e20*/  BSYNC B0 ;  /* 0x0000000000007941 */ /* 0x000fea0003800000 */
.L_x_784:
[----:B------:R-:W-:-:S04]  /*19e30*/  IADD3 R2, R3, 0x30, RZ ;  /* 0x0000003003027810 */ /* 0x000fc80007ffe0ff */
[----:B------:R-:W-:-:S13]  /*19e40*/  ISETP.GE.OR P1, PT, R2, UR10, P1 ;  /* 0x0000000a02007c0c */ /* 0x000fda0008f26670 */
[----:B------:R-:W-:Y:S05]  /*19e50*/  @P1 EXIT ;  /* 0x000000000000194d */ /* 0x000fea0003800000 */
        /* <DEDUP_REMOVED lines=10> */
[----:B-1----:R-:W-:Y:S01]  /*19f00*/  STG.E.128 [R2.64], R28 ;  /* 0x0000001c02007986 */ /* 0x002fe2000c101d14 */
[----:B------:R-:W-:Y:S05]  /*19f10*/  EXIT ;  /* 0x000000000000794d */ /* 0x000fea0003800000 */
.L_x_786:
        /* <DEDUP_REMOVED lines=14> */
.L_x_7754:


//--------------------- .text._ZN5flash24flash_fwd_splitkv_kernelI23Flash_fwd_kernel_traitsILi64ELi64ELi256ELi4ELb0ELb0EN7cutlass6half_tE19Flash_kernel_traitsILi64ELi64ELi256ELi4ES3_EELb1ELb0ELb0ELb0ELb0ELb1ELb0ELb0EEEvNS_16Flash_fwd_paramsE --------------------------
	.section	.text._ZN5flash24flash_fwd_splitkv_kernelI23Flash_fwd_kernel_traitsILi64ELi64ELi256ELi4ELb0ELb0EN7cutlass6half_tE19Flash_kernel_traitsILi64ELi64ELi256ELi4ES3_EELb1ELb0ELb0ELb0ELb0ELb1ELb0ELb0EEEvNS_16Flash_fwd_paramsE,"ax",@progbits
	.sectioninfo	@"SHI_REGISTERS=255"
	.align	128
        .global         _ZN5flash24flash_fwd_splitkv_kernelI23Flash_fwd_kernel_traitsILi64ELi64ELi256ELi4ELb0ELb0EN7cutlass6half_tE19Flash_kernel_traitsILi64ELi64ELi256ELi4ES3_EELb1ELb0ELb0ELb0ELb0ELb1ELb0ELb0EEEvNS_16Flash_fwd_paramsE
        .type           _ZN5flash24flash_fwd_splitkv_kernelI23Flash_fwd_kernel_traitsILi64ELi64ELi256ELi4ELb0ELb0EN7cutlass6half_tE19Flash_kernel_traitsILi64ELi64ELi256ELi4ES3_EELb1ELb0ELb0ELb0ELb0ELb1ELb0ELb0EEEvNS_16Flash_fwd_paramsE,@function
        .size           _ZN5flash24flash_fwd_splitkv_kernelI23Flash_fwd_kernel_traitsILi64ELi64ELi256ELi4ELb0ELb0EN7cutlass6half_tE19Flash_kernel_traitsILi64ELi64ELi256ELi4ES3_EELb1ELb0ELb0ELb0ELb0ELb1ELb0ELb0EEEvNS_16Flash_fwd_paramsE,(.L_x_7755 - _ZN5flash24flash_fwd_splitkv_kernelI23Flash_fwd_kernel_traitsILi64ELi64ELi256ELi4ELb0ELb0EN7cutlass6half_tE19Flash_kernel_traitsILi64ELi64ELi256ELi4ES3_EELb1ELb0ELb0ELb0ELb0ELb1ELb0ELb0EEEvNS_16Flash_fwd_paramsE)
        .other          _ZN5flash24flash_fwd_splitkv_kernelI23Flash_fwd_kernel_traitsILi64ELi64ELi256ELi4ELb0ELb0EN7cutlass6half_tE19Flash_kernel_traitsILi64ELi64ELi256ELi4ES3_EELb1ELb0ELb0ELb0ELb0ELb1ELb0ELb0EEEvNS_16Flash_fwd_paramsE,@"STO_CUDA_ENTRY STV_DEFAULT"
_ZN5flash24flash_fwd_splitkv_kernelI23Flash_fwd_kernel_traitsILi64ELi64ELi256ELi4ELb0ELb0EN7cutlass6half_tE19Flash_kernel_traitsILi64ELi64ELi256ELi4ES3_EELb1ELb0ELb0ELb0ELb0ELb1ELb0ELb0EEEvNS_16Flash_fwd_paramsE:
.text._ZN5flash24flash_fwd_splitkv_kernelI23Flash_fwd_kernel_traitsILi64ELi64ELi256ELi4ELb0ELb0EN7cutlass6half_tE19Flash_kernel_traitsILi64ELi64ELi256ELi4ES3_EELb1ELb0ELb0ELb0ELb0ELb1ELb0ELb0EEEvNS_16Flash_fwd_paramsE:
        /* <DEDUP_REMOVED lines=24> */
[----:B------:R1:W2:Y:S01]  /*0180*/  @P2 LDG.E R7, [R2.64] ;  /* 0x0000001402072981 */ /* 0x0002a2000c1e1900 */
[----:B------:R-:W-:-:S03]  /*0190*/  ULDC.64 UR6, c[0x0][0x248] ;  /* 0x0000920000067ab9 */ /* 0x000fc60000000a00 */
[----:B------:R1:W3:Y:S01]  /*01a0*/  @P2 LDG.E R6, [R2.64+0x4] ;  /* 0x0000041402062981 */ /* 0x0002e2000c1e1900 */
[----:B------:R-:W-:Y:S02]  /*01b0*/  IMAD.U32 R4, RZ, RZ, UR4 ;  /* 0x00000004ff047e24 */ /* 0x000fe4000f8e00ff */
[----:B------:R-:W-:Y:S01]  /*01c0*/  IMAD.U32 R5, RZ, RZ, UR5 ;  /* 0x00000005ff057e24 */ /* 0x000fe2000f8e00ff */
[----:B------:R-:W-:-:S04]  /*01d0*/  PLOP3.LUT P1, PT, PT, PT, UP1, 0x80, 0x0 ;  /* 0x000000000000781c */ /* 0x000fc80003f2f018 */
[----:B------:R-:W4:Y:S01]  /*01e0*/  @P0 LDG.E R4, [R4.64] ;  /* 0x0000001404040981 */ /* 0x000f22000c1e1900 */
[----:B------:R-:W-:-:S06]  /*01f0*/  UIMAD.WIDE UR6, UR12, UR8, UR6 ;  /* 0x000000080c0672a5 */ /* 0x000fcc000f8e0206 */
[----:B-1----:R-:W-:Y:S02]  /*0200*/  IMAD.U32 R2, RZ, RZ, UR6 ;  /* 0x00000006ff027e24 */ /* 0x002fe4000f8e00ff */
        /* <DEDUP_REMOVED lines=23> */
.L_x_787:
[----:B------:R-:W-:Y:S02]  /*0380*/  ULDC UR6, c[0x0][0x218] ;  /* 0x0000860000067ab9 */ /* 0x000fe40000000800 */
.L_x_788:
        /* <DEDUP_REMOVED lines=45> */
[----:B------:R-:W-:Y:S01]  /*0660*/  IMAD.U32 R4, RZ, RZ, UR14 ;  /* 0x0000000eff047e24 */ /* 0x000fe2000f8e00ff */
[----:B------:R-:W-:Y:S01]  /*0670*/  USHF.R.S32.HI UR10, URZ, 0x1f, UR14 ;  /* 0x0000001f3f0a7899 */ /* 0x000fe2000801140e */
[----:B------:R-:W-:Y:S01]  /*0680*/  LEA.HI R6, R6, R31, RZ, 0x3 ;  /* 0x0000001f06067211 */ /* 0x000fe200078f18ff */
[----:B------:R-:W-:Y:S01]  /*0690*/  ULDC.64 UR6, c[0x0][0x1e8] ;  /* 0x00007a0000067ab9 */ /* 0x000fe20000000a00 */
[----:B------:R-:W1:Y:S01]  /*06a0*/  S2R R7, SR_CTAID.Z ;  /* 0x0000000000077919 */ /* 0x000e620000002700 */
[----:B------:R-:W-:Y:S01]  /*06b0*/  ULDC.64 UR4, c[0x0][0x1e8] ;  /* 0x00007a0000047ab9 */ /* 0x000fe20000000a00 */
[----:B------:R-:W-:Y:S01]  /*06c0*/  LOP3.LUT R0, R6, 0xfffffff8, RZ, 0xc0, !PT ;  /* 0xfffffff806007812 */ /* 0x000fe200078ec0ff */
[----:B------:R-:W-:Y:S01]  /*06d0*/  UIMAD UR4, UR10, UR4, URZ ;  /* 0x000000040a0472a4 */ /* 0x000fe2000f8e023f */
[----:B------:R-:W-:Y:S01]  /*06e0*/  BSSY B0, `(.L_x_790) ;  /* 0x000002a000007945 */ /* 0x000fe20003800000 */
[----:B------:R-:W-:-:S02]  /*06f0*/  UIADD3 UR16, -UR14, UR16, URZ ;  /* 0x000000100e107290 */ /* 0x000fc4000fffe13f */
[----:B------:R-:W-:Y:S01]  /*0700*/  @UP0 UIMAD.WIDE.U32 UR8, UR11, UR6, URZ ;  /* 0x000000060b0802a5 */ /* 0x000fe2000f8e003f */
[----:B------:R-:W-:Y:S01]  /*0710*/  IMAD.IADD R10, R31, 0x1, -R0 ;  /* 0x000000011f0a7824 */ /* 0x000fe200078e0a00 */
[----:B------:R-:W-:Y:S02]  /*0720*/  UIMAD UR6, UR14, UR5, UR4 ;  /* 0x000000050e0672a4 */ /* 0x000fe4000f8e0204 */
        /* <DEDUP_REMOVED lines=18> */
[----:B------:R-:W-:Y:S01]  /*0850*/  SHF.R.S32.HI R0, RZ, 0x3, R6 ;  /* 0x00000003ff007819 */ /* 0x000fe20000011406 */
[----:B------:R-:W-:Y:S02]  /*0860*/  UIMAD UR5, UR13, UR5, UR4 ;  /* 0x000000050d0572a4 */ /* 0x000fe4000f8e0204 */
[----:B-1----:R-:W-:Y:S01]  /*0870*/  IMAD.WIDE.U32 R4, R7, c[0x0][0x1f0], R4 ;  /* 0x00007c0007047a25 */ /* 0x002fe200078e0004 */
[----:B------:R-:W-:Y:S01]  /*0880*/  ISETP.GE.OR P0, PT, R0, UR16, P1 ;  /* 0x0000001000007c0c */ /* 0x000fe20008f06670 */
[----:B------:R-:W-:Y:S01]  /*0890*/  ULDC UR4, c[0x0][0x1c0] ;  /* 0x0000700000047ab9 */ /* 0x000fe20000000800 */
[----:B------:R-:W-:Y:S01]  /*08a0*/  SHF.R.S32.HI R11, RZ, 0x1f, R0 ;  /* 0x0000001fff0b7819 */ /* 0x000fe20000011400 */
[----:B------:R-:W-:Y:S01]  /*08b0*/  UIMAD UR12, UR12, UR4, UR13 ;  /* 0x000000040c0c72a4 */ /* 0x000fe2000f8e020d */
[----:B------:R-:W-:Y:S02]  /*08c0*/  IADD3 R3, R5, UR5, RZ ;  /* 0x0000000505037c10 */ /* 0x000fe4000fffe0ff */
[----:B------:R-:W-:-:S02]  /*08d0*/  ULDC UR4, c[0x0][0x214] ;  /* 0x0000850000047ab9 */ /* 0x000fc40000000800 */
[----:B------:R-:W-:-:S05]  /*08e0*/  UIMAD UR4, UR12, UR4, UR14 ;  /* 0x000000040c0472a4 */ /* 0x000fca000f8e020e */
[----:B------:R-:W-:Y:S05]  /*08f0*/  @P0 BRA `(.L_x_791) ;  /* 0x0000008000000947 */ /* 0x000fea0003800000 */
[----:B------:R-:W-:Y:S01]  /*0900*/  MOV R2, R4 ;  /* 0x0000000400027202 */ /* 0x000fe20000000f00 */
[----:B------:R-:W-:-:S04]  /*0910*/  IMAD R8, R11, c[0x0][0x1e8], RZ ;  /* 0x00007a000b087a24 */ /* 0x000fc800078e02ff */
[----:B------:R-:W-:-:S04]  /*0920*/  IMAD.WIDE.U32 R6, R0, c[0x0][0x1e8], R2 ;  /* 0x00007a0000067a25 */ /* 0x000fc800078e0002 */
[----:B------:R-:W-:-:S05]  /*0930*/  IMAD R8, R0, c[0x0][0x1ec], R8 ;  /* 0x00007b0000087a24 */ /* 0x000fca00078e0208 */
[----:B------:R-:W-:Y:S02]  /*0940*/  IADD3 R7, R7, R8, RZ ;  /* 0x0000000807077210 */ /* 0x000fe40007ffe0ff */
[----:B------:R-:W-:-:S04]  /*0950*/  LEA R8, P0, R6, c[0x0][0x1d0], 0x1 ;  /* 0x0000740006087a11 */ /* 0x000fc800078008ff */
[----:B------:R-:W-:-:S05]  /*0960*/  LEA.HI.X R9, R6, c[0x0][0x1d4], R7, 0x1, P0 ;  /* 0x0000750006097a11 */ /* 0x000fca00000f0c07 */
[----:B------:R1:W-:Y:S04]  /*0970*/  STG.E.128 [R8.64], RZ ;  /* 0x000000ff08007986 */ /* 0x0003e8000c101d14 */
.L_x_791:
[----:B------:R-:W-:Y:S05]  /*0980*/  BSYNC B0 ;  /* 0x0000000000007941 */ /* 0x000fea0003800000 */
.L_x_790:
[----:B------:R-:W-:Y:S01]  /*0990*/  IADD3 R6, R0, 0x10, RZ ;  /* 0x0000001000067810 */ /* 0x000fe20007ffe0ff */
[----:B------:R-:W-:Y:S03]  /*09a0*/  BSSY B0, `(.L_x_792) ;  /* 0x000000f000007945 */ /* 0x000fe60003800000 */
[C---:B------:R-:W-:Y:S02]  /*09b0*/  ISETP.GE.OR P0, PT, R6.reuse, UR16, P1 ;  /* 0x0000001006007c0c */ /* 0x040fe40008f06670 */
[----:B------:R-:W-:-:S11]  /*09c0*/  ISETP.GE.AND P3, PT, R6, UR16, PT ;  /* 0x0000001006007c0c */ /* 0x000fd6000bf66270 */
[----:B------:R-:W-:Y:S05]  /*09d0*/  @P0 BRA `(.L_x_793) ;  /* 0x000000b000000947 */ /* 0x000fea0003800000 */
[----:B-1----:R-:W-:Y:S02]  /*09e0*/  IADD3 R8, P0, R0, 0x10, RZ ;  /* 0x0000001000087810 */ /* 0x002fe40007f1e0ff */
[----:B------:R-:W-:-:S03]  /*09f0*/  MOV R7, R3 ;  /* 0x0000000300077202 */ /* 0x000fc60000000f00 */
[----:B------:R-:W-:-:S04]  /*0a00*/  IMAD.X R6, RZ, RZ, R11, P0 ;  /* 0x000000ffff067224 */ /* 0x000fc800000e060b */
[----:B------:R-:W-:Y:S02]  /*0a10*/  IMAD R9, R6, c[0x0][0x1e8], RZ ;  /* 0x00007a0006097a24 */ /* 0x000fe400078e02ff */
[----:B------:R-:W-:Y:S02]  /*0a20*/  IMAD.MOV.U32 R6, RZ, RZ, R4 ;  /* 0x000000ffff067224 */ /* 0x000fe400078e0004 */
[C---:B------:R-:W-:Y:S02]  /*0a30*/  IMAD R9, R8.reuse, c[0x0][0x1ec], R9 ;  /* 0x00007b0008097a24 */ /* 0x040fe400078e0209 */
[----:B------:R-:W-:-:S05]  /*0a40*/  IMAD.WIDE.U32 R6, R8, c[0x0][0x1e8], R6 ;  /* 0x00007a0008067a25 */ /* 0x000fca00078e0006 */
[----:B------:R-:W-:Y:S02]  /*0a50*/  LEA R8, P0, R6, c[0x0][0x1d0], 0x1 ;  /* 0x0000740006087a11 */ /* 0x000fe400078008ff */
[----:B------:R-:W-:-:S04]  /*0a60*/  IADD3 R9, R7, R9, RZ ;  /* 0x0000000907097210 */ /* 0x000fc80007ffe0ff */
[----:B------:R-:W-:-:S05]  /*0a70*/  LEA.HI.X R9, R6, c[0x0][0x1d4], R9, 0x1, P0 ;  /* 0x0000750006097a11 */ /* 0x000fca00000f0c09 */
[----:B------:R1:W-:Y:S02]  /*0a80*/  STG.E.128 [R8.64], RZ ;  /* 0x000000ff08007986 */ /* 0x0003e4000c101d14 */
.L_x_793:
[----:B------:R-:W-:Y:S05]  /*0a90*/  BSYNC B0 ;  /* 0x0000000000007941 */ /* 0x000fea0003800000 */
.L_x_792:
        /* <DEDUP_REMOVED lines=16> */
.L_x_795:
[----:B------:R-:W-:Y:S05]  /*0ba0*/  BSYNC B0 ;  /* 0x0000000000007941 */ /* 0x000fea0003800000 */
.L_x_794:
[----:B------:R-:W-:Y:S01]  /*0bb0*/  IADD3 R6, R0, 0x30, RZ ;  /* 0x0000003000067810 */ /* 0x000fe20007ffe0ff */
[----:B------:R-:W-:Y:S03]  /*0bc0*/  BSSY B0, `(.L_x_796) ;  /* 0x000000e000007945 */ /* 0x000fe60003800000 */
[C---:B------:R-:W-:Y:S02]  /*0bd0*/  ISETP.GE.OR P1, PT, R6.reuse, UR16, P1 ;  /* 0x0000001006007c0c */ /* 0x040fe40008f26670 */
[----:B------:R-:W-:-:S11]  /*0be0*/  ISETP.GE.AND P0, PT, R6, UR16, PT ;  /* 0x0000001006007c0c */ /* 0x000fd6000bf06270 */
[----:B------:R-:W-:Y:S05]  /*0bf0*/  @P1 BRA `(.L_x_797) ;  /* 0x000000a000001947 */ /* 0x000fea0003800000 */
[----:B------:R-:W-:-:S04]  /*0c00*/  IADD3 R5, P1, R0, 0x30, RZ ;  /* 0x0000003000057810 */ /* 0x000fc80007f3e0ff */
[----:B------:R-:W-:-:S05]  /*0c10*/  IADD3.X R2, RZ, R11, RZ, P1, !PT ;  /* 0x0000000bff027210 */ /* 0x000fca0000ffe4ff */
[----:B-1----:R-:W-:Y:S01]  /*0c20*/  IMAD R8, R2, c[0x0][0x1e8], RZ ;  /* 0x00007a0002087a24 */ /* 0x002fe200078e02ff */
[----:B------:R-:W-:-:S05]  /*0c30*/  MOV R2, R4 ;  /* 0x0000000400027202 */ /* 0x000fca0000000f00 */
[----:B------:R-:W-:-:S04]  /*0c40*/  IMAD.WIDE.U32 R6, R5, c[0x0][0x1e8], R2 ;  /* 0x00007a0005067a25 */ /* 0x000fc800078e0002 */
[----:B------:R-:W-:Y:S01]  /*0c50*/  IMAD R3, R5, c[0x0][0x1ec], R8 ;  /* 0x00007b0005037a24 */ /* 0x000fe200078e0208 */
[----:B------:R-:W-:-:S04]  /*0c60*/  LEA R2, P1, R6, c[0x0][0x1d0], 0x1 ;  /* 0x0000740006027a11 */ /* 0x000fc800078208ff */
[----:B------:R-:W-:-:S04]  /*0c70*/  IADD3 R3, R7, R3, RZ ;  /* 0x0000000307037210 */ /* 0x000fc80007ffe0ff */
[----:B------:R-:W-:-:S05]  /*0c80*/  LEA.HI.X R3, R6, c[0x0][0x1d4], R3, 0x1, P1 ;  /* 0x0000750006037a11 */ /* 0x000fca00008f0c03 */
[----:B------:R1:W-:Y:S02]  /*0c90*/  STG.E.128 [R2.64], RZ ;  /* 0x000000ff02007986 */ /* 0x0003e4000c101d14 */
.L_x_797:
[----:B------:R-:W-:Y:S05]  /*0ca0*/  BSYNC B0 ;  /* 0x0000000000007941 */ /* 0x000fea0003800000 */
.L_x_796:
[C---:B------:R-:W-:Y:S01]  /*0cb0*/  ISETP.NE.AND P4, PT, R10.reuse, RZ, PT ;  /* 0x000000ff0a00720c */ /* 0x040fe20003f85270 */
[----:B-1----:R-:W-:Y:S01]  /*0cc0*/  IMAD.U32 R2, RZ, RZ, UR4 ;  /* 0x00000004ff027e24 */ /* 0x002fe2000f8e00ff */
[----:B------:R-:W-:Y:S02]  /*0cd0*/  ISETP.NE.OR P3, PT, R10, RZ, P3 ;  /* 0x000000ff0a00720c */ /* 0x000fe40001f65670 */
[----:B------:R-:W-:Y:S02]  /*0ce0*/  ISETP.GE.OR P4, PT, R0, UR16, P4 ;  /* 0x0000001000007c0c */ /* 0x000fe4000a786670 */
[----:B------:R-:W-:Y:S02]  /*0cf0*/  ISETP.NE.OR P2, PT, R10, RZ, P2 ;  /* 0x000000ff0a00720c */ /* 0x000fe40001745670 */
        /* <DEDUP_REMOVED lines=12> */
[----:B-1----:R-:W-:-:S05]  /*0dc0*/  MOV R0, 0x7f800000 ;  /* 0x7f80000000007802 */ /* 0x002fca0000000f00 */
[----:B------:R-:W-:Y:S01]  /*0dd0*/  STG.E [R2.64+0xc0], R0 ;  /* 0x0000c00002007986 */ /* 0x000fe2000c101914 */
[----:B------:R-:W-:Y:S05]  /*0de0*/  EXIT ;  /* 0x000000000000794d */ /* 0x000fea0003800000 */
.L_x_789:
        /* <DEDUP_REMOVED lines=37> */
[----:B------:R-:W-:-:S03]  /*1040*/  ULDC UR10, c[0x0][0x2d0] ;  /* 0x0000b400000a7ab9 */ /* 0x000fc60000000800 */
[----:B-1----:R-:W1:Y:S02]  /*1050*/  MUFU.RCP R0, R0 ;  /* 0x0000000000007308 */ /* 0x002e640000001000 */
[----:B-1----:R-:W-:-:S06]  /*1060*/  IADD3 R0, R0, 0xffffffe, RZ ;  /* 0x0ffffffe00007810 */ /* 0x002fcc0007ffe0ff */
[----:B------:R-:W1:Y:S02]  /*1070*/  F2I.FTZ.U32.TRUNC.NTZ R0, R0 ;  /* 0x0000000000007305 */ /* 0x000e64000021f000 */
[----:B-1----:R1:W2:Y:S02]  /*1080*/  R2UR UR23, R0 ;  /* 0x00000000001773c2 */ /* 0x0022a400000e0000 */
[----:B-1----:R-:W-:Y:S01]  /*1090*/  IMAD.U32 R0, RZ, RZ, UR9 ;  /* 0x00000009ff007e24 */ /* 0x002fe2000f8e00ff */
[----:B--2---:R-:W-:-:S04]  /*10a0*/  UIADD3 UR4, URZ, -UR23, URZ ;  /* 0x800000173f047290 */ /* 0x004fc8000fffe03f */
[----:B------:R-:W-:Y:S01]  /*10b0*/  IABS R0, R0 ;  /* 0x0000000000007213 */ /* 0x000fe20000000000 */
[----:B------:R-:W-:-:S03]  /*10c0*/  UIMAD UR4, UR4, UR7, URZ ;  /* 0x00000007040472a4 */ /* 0x000fc6000f8e023f */
[----:B------:R-:W1:Y:S01]  /*10d0*/  R2UR UR5, R0 ;  /* 0x00000000000573c2 */ /* 0x000e6200000e0000 */
[----:B------:R-:W-:-:S07]  /*10e0*/  UIMAD.WIDE.U32 UR22, UR23, UR4, UR22 ;  /* 0x00000004171672a5 */ /* 0x000fce000f8e0016 */
[----:B------:R-:W-:Y:S02]  /*10f0*/  UMOV UR17, UR23 ;  /* 0x0000001700117c82 */ /* 0x000fe40008000000 */
[----:B-1----:R-:W-:-:S07]  /*1100*/  UIMAD.WIDE.U32 UR24, UR17, UR5, URZ ;  /* 0x00000005111872a5 */ /* 0x002fce000f8e003f */
        /* <DEDUP_REMOVED lines=20> */
[----:B------:R2:W3:Y:S01]  /*1250*/  LDG.E R4, [R2.64] ;  /* 0x0000001402047981 */ /* 0x0004e2000c1e1900 */
[----:B------:R-:W-:Y:S02]  /*1260*/  ULOP3.LUT UR25, UR13, UR25, URZ, 0x3c, !UPT ;  /* 0x000000190d197292 */ /* 0x000fe4000f8e3c3f */
[----:B------:R-:W-:-:S02]  /*1270*/  ULDC.64 UR4, c[0x0][0x180] ;  /* 0x0000600000047ab9 */ /* 0x000fc40000000a00 */
[----:B------:R-:W-:Y:S02]  /*1280*/  UIMAD UR10, UR24, UR10, UR9 ;  /* 0x0000000a180a72a4 */ /* 0x000fe4000f8e0209 */
[----:B------:R-:W-:Y:S02]  /*1290*/  ISETP.LE.AND P0, PT, RZ, UR25, PT ;  /* 0x00000019ff007c0c */ /* 0x000fe4000bf03270 */
[----:B------:R-:W-:Y:S01]  /*12a0*/  USHF.R.S32.HI UR9, URZ, 0x1f, UR10 ;  /* 0x0000001f3f097899 */ /* 0x000fe2000801140a */
[----:B-1----:R-:W-:Y:S01]  /*12b0*/  IABS R6, R6 ;  /* 0x0000000600067213 */ /* 0x002fe20000000000 */
[----:B--2---:R-:W1:Y:S08]  /*12c0*/  I2F.RP R2, R5 ;  /* 0x0000000500027306 */ /* 0x004e700000209400 */
[----:B-1----:R-:W1:Y:S02]  /*12d0*/  MUFU.RCP R2, R2 ;  /* 0x0000000200027308 */ /* 0x002e640000001000 */
[----:B-1----:R-:W-:-:S06]  /*12e0*/  IADD3 R2, R2, 0xffffffe, RZ ;  /* 0x0ffffffe02027810 */ /* 0x002fcc0007ffe0ff */
        /* <DEDUP_REMOVED lines=17> */
[----:B------:R-:W-:Y:S02]  /*1400*/  SHF.R.S32.HI R6, RZ, 0x1f, R0 ;  /* 0x0000001fff067819 */ /* 0x000fe40000011400 */
[----:B------:R-:W-:Y:S01]  /*1410*/  MOV R8, R0 ;  /* 0x0000000000087202 */ /* 0x000fe20000000f00 */
[----:B---3--:R1:W2:Y:S02]  /*1420*/  R2UR UR22, R4 ;  /* 0x00000000041673c2 */ /* 0x0082a400000e0000 */
        /* <DEDUP_REMOVED lines=13> */
[----:B------:R-:W-:Y:S01]  /*1500*/  MOV R3, UR25 ;  /* 0x0000001900037c02 */ /* 0x000fe20008000f00 */
[----:B------:R-:W-:Y:S01]  /*1510*/  IMAD.U32 R2, RZ, RZ, UR24 ;  /* 0x00000018ff027e24 */ /* 0x000fe2000f8e00ff */
[----:B------:R-:W-:Y:S02]  /*1520*/  ULDC.64 UR4, c[0x0][0x188] ;  /* 0x0000620000047ab9 */ /* 0x000fe40000000a00 */
[----:B------:R-:W-:Y:S01]  /*1530*/  UIMAD UR17, UR17, UR4, URZ ;  /* 0x00000004111172a4 */ /* 0x000fe2000f8e023f */
[----:B------:R-:W-:Y:S01]  /*1540*/  IMAD.U32 R3, RZ, RZ, UR23 ;  /* 0x00000017ff037e24 */ /* 0x000fe2000f8e00ff */
[----:B------:R-:W-:Y:S02]  /*1550*/  UIMAD.WIDE.U32 UR24, UR22, UR4, URZ ;  /* 0x00000004161872a5 */ /* 0x000fe4000f8e003f */
[----:B------:R-:W-:Y:S01]  /*1560*/  UIMAD UR5, UR22, UR5, UR17 ;  /* 0x00000005160572a4 */ /* 0x000fe2000f8e0211 */
[----:B------:R-:W-:-:S03]  /*1570*/  IMAD.WIDE.U32 R2, R0, c[0x0][0x1b0], R2 ;  /* 0x00006c0000027a25 */ /* 0x000fc600078e0002 */
[----:B------:R-:W-:Y:S01]  /*1580*/  UIADD3 UR23, UR25, UR5, URZ ;  /* 0x0000000519177290 */ /* 0x000fe2000fffe03f */
[----:B------:R-:W-:Y:S01]  /*1590*/  IMAD.MOV.U32 R11, RZ, RZ, R2 ;  /* 0x000000ffff0b7224 */ /* 0x000fe200078e0002 */
[----:B------:R-:W-:Y:S01]  /*15a0*/  IADD3 R16, R3, R4, RZ ;  /* 0x0000000403107210 */ /* 0x000fe20007ffe0ff */
[----:B------:R-:W-:Y:S05]  /*15b0*/  BRA `(.L_x_799) ;  /* 0x0000051000007947 */ /* 0x000fea0003800000 */
.L_x_798:
        /* <DEDUP_REMOVED lines=19> */
.L_x_800:
[----:B------:R-:W-:Y:S01]  /*16f0*/  IABS R0, c[0x0][0x1c8] ;  /* 0x0000720000007a13 */ /* 0x000fe20000000000 */
[----:B------:R-:W1:Y:S01]  /*1700*/  S2R R5, SR_CTAID.Z ;  /* 0x0000000000057919 */ /* 0x000e620000002700 */
[----:B------:R-:W-:Y:S02]  /*1710*/  ULDC UR4, c[0x0][0x1c8] ;  /* 0x0000720000047ab9 */ /* 0x000fe40000000800 */
[----:B------:R-:W-:Y:S01]  /*1720*/  ULOP3.LUT UR4, UR13, UR4, URZ, 0x3c, !UPT ;  /* 0x000000040d047292 */ /* 0x000fe2000f8e3c3f */
[----:B------:R-:W-:Y:S01]  /*1730*/  IMAD.MOV.U32 R4, RZ, RZ, R0 ;  /* 0x000000ffff047224 */ /* 0x000fe200078e0000 */
[----:B------:R-:W-:Y:S02]  /*1740*/  ULEA UR10, UR6, 0xffffff00, 0x8 ;  /* 0xffffff00060a7891 */ /* 0x000fe4000f8e403f */
[----:B------:R-:W-:Y:S01]  /*1750*/  UMOV UR27, UR25 ;  /* 0x00000019001b7c82 */ /* 0x000fe20008000000 */
[----:B------:R-:W2:Y:S01]  /*1760*/  I2F.RP R2, R4 ;  /* 0x0000000400027306 */ /* 0x000ea20000209400 */
[----:B------:R-:W-:Y:S01]  /*1770*/  ISETP.LE.AND P2, PT, RZ, UR4, PT ;  /* 0x00000004ff007c0c */ /* 0x000fe2000bf43270 */
[----:B------:R-:W-:-:S02]  /*1780*/  USHF.R.S32.HI UR9, URZ, 0x1f, UR10 ;  /* 0x0000001f3f097899 */ /* 0x000fc4000801140a */
[----:B------:R-:W-:Y:S02]  /*1790*/  ULDC.64 UR4, c[0x0][0x198] ;  /* 0x0000660000047ab9 */ /* 0x000fe40000000a00 */
[----:B------:R-:W-:Y:S02]  /*17a0*/  UIMAD UR24, UR9, UR4, URZ ;  /* 0x00000004091872a4 */ /* 0x000fe4000f8e023f */
[----:B------:R-:W-:Y:S02]  /*17b0*/  UIMAD.WIDE.U32 UR26, UR10, UR4, UR26 ;  /* 0x000000040a1a72a5 */ /* 0x000fe4000f8e001a */
[----:B------:R-:W-:Y:S02]  /*17c0*/  UIMAD UR4, UR10, UR5, UR24 ;  /* 0x000000050a0472a4 */ /* 0x000fe4000f8e0218 */
[----:B------:R-:W-:Y:S02]  /*17d0*/  @UP0 UIADD3 UR23, UR22, UR23, URZ ;  /* 0x0000001716170290 */ /* 0x000fe4000fffe03f */
[----:B------:R-:W-:Y:S01]  /*17e0*/  UIADD3 UR4, UR27, UR4, URZ ;  /* 0x000000041b047290 */ /* 0x000fe2000fffe03f */
[----:B--2---:R-:W2:Y:S01]  /*17f0*/  MUFU.RCP R2, R2 ;  /* 0x0000000200027308 */ /* 0x004ea20000001000 */
[----:B-1----:R-:W-:-:S02]  /*1800*/  IABS R5, R5 ;  /* 0x0000000500057213 */ /* 0x002fc40000000000 */
[----:B--2---:R-:W-:-:S05]  /*1810*/  IADD3 R2, R2, 0xffffffe, RZ ;  /* 0x0ffffffe02027810 */ /* 0x004fca0007ffe0ff */
[----:B------:R-:W1:Y:S02]  /*1820*/  F2I.FTZ.U32.TRUNC.NTZ R3, R2 ;  /* 0x0000000200037305 */ /* 0x000e64000021f000 */
[----:B-1----:R-:W-:Y:S01]  /*1830*/  IMAD.MOV R0, RZ, RZ, -R3 ;  /* 0x000000ffff007224 */ /* 0x002fe200078e0a03 */
[----:B------:R-:W-:-:S03]  /*1840*/  MOV R2, RZ ;  /* 0x000000ff00027202 */ /* 0x000fc60000000f00 */
[----:B------:R-:W-:-:S04]  /*1850*/  IMAD R0, R0, R4, RZ ;  /* 0x0000000400007224 */ /* 0x000fc800078e02ff */
[----:B------:R-:W-:-:S04]  /*1860*/  IMAD.HI.U32 R0, R3, R0, R2 ;  /* 0x0000000003007227 */ /* 0x000fc800078e0002 */
[----:B------:R-:W-:-:S04]  /*1870*/  IMAD.MOV.U32 R3, RZ, RZ, R5 ;  /* 0x000000ffff037224 */ /* 0x000fc800078e0005 */
[----:B------:R-:W-:-:S05]  /*1880*/  IMAD.HI.U32 R0, R0, R3, RZ ;  /* 0x0000000300007227 */ /* 0x000fca00078e00ff */
[----:B------:R-:W-:-:S05]  /*1890*/  IADD3 R2, -R0, RZ, RZ ;  /* 0x000000ff00027210 */ /* 0x000fca0007ffe1ff */
[C---:B------:R-:W-:Y:S01]  /*18a0*/  IMAD R2, R4.reuse, R2, R3 ;  /* 0x0000000204027224 */ /* 0x040fe200078e0203 */
[----:B------:R-:W-:Y:S01]  /*18b0*/  MOV R3, UR27 ;  /* 0x0000001b00037c02 */ /* 0x000fe20008000f00 */
[----:B------:R-:W-:Y:S01]  /*18c0*/  IMAD.U32 R3, RZ, RZ, UR4 ;  /* 0x00000004ff037e24 */ /* 0x000fe2000f8e00ff */
[----:B------:R-:W-:Y:S02]  /*18d0*/  ULDC.64 UR4, c[0x0][0x1a0] ;  /* 0x0000680000047ab9 */ /* 0x000fe40000000a00 */
[----:B------:R-:W-:Y:S01]  /*18e0*/  ISETP.GT.U32.AND P1, PT, R4, R2, PT ;  /* 0x000000020400720c */ /* 0x000fe20003f24070 */
[----:B------:R-:W-:-:S04]  /*18f0*/  @UP0 UIMAD.WIDE.U32 UR24, UR23, UR4, URZ ;  /* 0x00000004171802a5 */ /* 0x000fc8000f8e003f */
[----:B------:R-:W-:-:S08]  /*1900*/  @UP0 UIMAD UR23, UR23, UR5, UR25 ;  /* 0x00000005171702a4 */ /* 0x000fd0000f8e0219 */
[----:B------:R-:W-:Y:S01]  /*1910*/  @!P1 IMAD.IADD R2, R2, 0x1, -R4 ;  /* 0x0000000102029824 */ /* 0x000fe200078e0a04 */
[----:B------:R-:W-:Y:S02]  /*1920*/  @!P1 IADD3 R0, R0, 0x1, RZ ;  /* 0x0000000100009810 */ /* 0x000fe40007ffe0ff */
[----:B------:R-:W-:Y:S02]  /*1930*/  ISETP.NE.AND P1, PT, RZ, c[0x0][0x1c8], PT ;  /* 0x00007200ff007a0c */ /* 0x000fe40003f25270 */
[----:B------:R-:W-:Y:S01]  /*1940*/  ISETP.GE.U32.AND P3, PT, R2, R4, PT ;  /* 0x000000040200720c */ /* 0x000fe20003f66070 */
[----:B------:R-:W-:-:S12]  /*1950*/  IMAD.U32 R2, RZ, RZ, UR26 ;  /* 0x0000001aff027e24 */ /* 0x000fd8000f8e00ff */
[----:B------:R-:W-:-:S04]  /*1960*/  @P3 IADD3 R0, R0, 0x1, RZ ;  /* 0x0000000100003810 */ /* 0x000fc80007ffe0ff */
[----:B------:R-:W-:Y:S02]  /*1970*/  @!P2 IADD3 R0, -R0, RZ, RZ ;  /* 0x000000ff0000a210 */ /* 0x000fe40007ffe1ff */
[----:B------:R-:W-:-:S04]  /*1980*/  @!P1 LOP3.LUT R0, RZ, c[0x0][0x1c8], RZ, 0x33, !PT ;  /* 0x00007200ff009a12 */ /* 0x000fc800078e33ff */
[----:B------:R-:W-:Y:S01]  /*1990*/  SHF.R.S32.HI R6, RZ, 0x1f, R0 ;  /* 0x0000001fff067819 */ /* 0x000fe20000011400 */
[----:B------:R-:W-:Y:S01]  /*19a0*/  IMAD.WIDE.U32 R2, R0, c[0x0][0x1b0], R2 ;  /* 0x00006c0000027a25 */ /* 0x000fe200078e0002 */
[----:B------:R-:W-:-:S03]  /*19b0*/  MOV R8, R0 ;  /* 0x0000000000087202 */ /* 0x000fc60000000f00 */
[----:B------:R-:W-:Y:S01]  /*19c0*/  IMAD R4, R6, c[0x0][0x1b0], RZ ;  /* 0x00006c0006047a24 */ /* 0x000fe200078e02ff */
[----:B------:R-:W-:-:S03]  /*19d0*/  MOV R11, R2 ;  /* 0x00000002000b7202 */ /* 0x000fc60000000f00 */
[----:B------:R-:W-:-:S04]  /*19e0*/  IMAD R4, R0, c[0x0][0x1b4], R4 ;  /* 0x00006d0000047a24 */ /* 0x000fc800078e0204 */
[----:B------:R-:W-:Y:S01]  /*19f0*/  IMAD.IADD R16, R3, 0x1, R4 ;  /* 0x0000000103107824 */ /* 0x000fe200078e0204 */
        /* <DEDUP_REMOVED lines=13> */
.L_x_799:
[----:B------:R-:W-:Y:S01]  /*1ad0*/  SHF.R.S32.HI R30, RZ, 0x1f, R31 ;  /* 0x0000001fff1e7819 */ /* 0x000fe2000001141f */
[----:B------:R-:W-:Y:S01]  /*1ae0*/  UISETP.NE.AND UP0, UPT, UR11, -0x1, UPT ;  /* 0xffffffff0b00788c */ /* 0x000fe2000bf05270 */
[----:B------:R-:W1:Y:S01]  /*1af0*/  S2R R17, SR_CTAID.Z ;  /* 0x0000000000117919 */ /* 0x000e620000002700 */
[----:B------:R-:W-:Y:S01]  /*1b00*/  ULDC.64 UR4, c[0x0][0x190] ;  /* 0x0000640000047ab9 */ /* 0x000fe20000000a00 */
[-C--:B------:R-:W-:Y:S01]  /*1b10*/  LEA.HI R0, R30, R31.reuse, RZ, 0x3 ;  /* 0x0000001f1e007211 */ /* 0x080fe200078f18ff */
[----:B------:R-:W-:Y:S01]  /*1b20*/  IMAD R10, R6, c[0x0][0x1b8], RZ ;  /* 0x00006e00060a7a24 */ /* 0x000fe200078e02ff */
[----:B------:R-:W2:Y:S01]  /*1b30*/  S2R R2, SR_CTAID.X ;  /* 0x0000000000027919 */ /* 0x000ea20000002500 */
[----:B------:R-:W-:Y:S01]  /*1b40*/  LEA.HI R12, R30, R31, RZ, 0x6 ;  /* 0x0000001f1e0c7211 */ /* 0x000fe200078f30ff */
[----:B------:R-:W-:Y:S01]  /*1b50*/  BSSY B0, `(.L_x_801) ;  /* 0x0000047000007945 */ /* 0x000fe20003800000 */
[----:B------:R-:W-:Y:S01]  /*1b60*/  SHF.R.S32.HI R4, RZ, 0x3, R0 ;  /* 0x00000003ff047819 */ /* 0x000fe20000011400 */
[----:B------:R-:W-:Y:S01]  /*1b70*/  IMAD R14, R8, c[0x0][0x1bc], R10 ;  /* 0x00006f00080e7a24 */ /* 0x000fe200078e020a */
[----:B------:R-:W-:Y:S01]  /*1b80*/  LOP3.LUT R0, R0, 0xfffffff8, RZ, 0xc0, !PT ;  /* 0xfffffff800007812 */ /* 0x000fe200078ec0ff */
[----:B------:R-:W-:Y:S01]  /*1b90*/  @UP0 UIMAD.WIDE.U32 UR26, UR11, UR4, URZ ;  /* 0x000000040b1a02a5 */ /* 0x000fe2000f8e003f */
[----:B------:R-:W-:Y:S01]  /*1ba0*/  IMAD.SHL.U32 R12, R12, 0x8, RZ ;  /* 0x000000080c0c7824 */ /* 0x000fe200078e00ff */
[----:B------:R-:W-:Y:S01]  /*1bb0*/  @!UP0 USHF.R.S32.HI UR17, URZ, 0x1f, UR12 ;  /* 0x0000001f3f118899 */ /* 0x000fe2000801140c */
[----:B------:R-:W-:Y:S01]  /*1bc0*/  SHF.R.S32.HI R5, RZ, 0x1f, R4 ;  /* 0x0000001fff057819 */ /* 0x000fe20000011404 */
[----:B------:R-:W-:Y:S01]  /*1bd0*/  IMAD.IADD R28, R31, 0x1, -R0 ;  /* 0x000000011f1c7824 */ /* 0x000fe200078e0a00 */
[----:B------:R-:W-:Y:S01]  /*1be0*/  @UP0 UIMAD UR22, UR11, UR5, UR27 ;  /* 0x000000050b1602a4 */ /* 0x000fe2000f8e021b */
[----:B------:R-:W-:-:S02]  /*1bf0*/  IMAD.SHL.U32 R0, R4, 0x40, RZ ;  /* 0x0000004004007824 */ /* 0x000fc400078e00ff */
[----:B------:R-:W-:Y:S01]  /*1c00*/  IMAD.SHL.U32 R204, R28, 0x8, RZ ;  /* 0x000000081ccc7824 */ /* 0x000fe200078e00ff */
[----:B------:R-:W-:Y:S02]  /*1c10*/  ULDC.64 UR4, c[0x0][0x178] ;  /* 0x00005e0000047ab9 */ /* 0x000fe40000000a00 */
[----:B------:R-:W-:Y:S01]  /*1c20*/  LOP3.LUT R0, R0, 0x1c0, RZ, 0xc0, !PT ;  /* 0x000001c000007812 */ /* 0x000fe200078ec0ff */
[----:B------:R-:W-:Y:S01]  /*1c30*/  @!UP0 UIMAD UR17, UR17, UR4, URZ ;  /* 0x00000004111182a4 */ /* 0x000fe2000f8e023f */
[--C-:B------:R-:W-:Y:S01]  /*1c40*/  SHF.R.S32.HI R13, RZ, 0x1f, R204.reuse ;  /* 0x0000001fff0d7819 */ /* 0x100fe200000114cc */
[----:B------:R3:W-:Y:S01]  /*1c50*/  STL [R1+0x8], R204 ;  /* 0x000008cc01007387 */ /* 0x0007e20000100800 */
[----:B------:R-:W-:Y:S01]  /*1c60*/  IADD3 R6, P0, R204, UR24, RZ ;  /* 0x00000018cc067c10 */ /* 0x000fe2000ff1e0ff */
[----:B------:R-:W-:Y:S01]  /*1c70*/  @!UP0 UIMAD.WIDE.U32 UR24, UR12, UR4, URZ ;  /* 0x000000040c1882a5 */ /* 0x000fe2000f8e003f */
[----:B------:R-:W-:Y:S01]  /*1c80*/  LOP3.LUT R9, R0, 0x38, R204, 0xf8, !PT ;  /* 0x0000003800097812 */ /* 0x000fe200078ef8cc */
[----:B------:R-:W-:Y:S01]  /*1c90*/  @!UP0 UIMAD UR5, UR12, UR5, UR17 ;  /* 0x000000050c0582a4 */ /* 0x000fe2000f8e0211 */
[----:B------:R-:W-:Y:S01]  /*1ca0*/  SHF.R.U32.HI R0, RZ, 0x3, R0 ;  /* 0x00000003ff007819 */ /* 0x000fe20000011600 */
[----:B------:R-:W-:Y:S01]  /*1cb0*/  USHF.R.S32.HI UR12, URZ, 0x1f, UR13 ;  /* 0x0000001f3f0c7899 */ /* 0x000fe2000801140d */
[----:B------:R-:W-:Y:S01]  /*1cc0*/  IADD3.X R7, R13, UR23, RZ, P0, !PT ;  /* 0x000000170d077c10 */ /* 0x000fe200087fe4ff */
[----:B------:R-:W-:Y:S01]  /*1cd0*/  @!UP0 UIADD3 UR22, UR25, UR5, URZ ;  /* 0x0000000519168290 */ /* 0x000fe2000fffe03f */
[----:B------:R-:W-:Y:S01]  /*1ce0*/  LOP3.LUT R15, R9, R0, RZ, 0x3c, !PT ;  /* 0x00000000090f7212 */ /* 0x000fe200078e3cff */
[----:B------:R-:W-:Y:S01]  /*1cf0*/  @!UP0 UMOV UR26, UR24 ;  /* 0x00000018001a8c82 */ /* 0x000fe20008000000 */
[----:B------:R-:W-:Y:S01]  /*1d00*/  IADD3 R0, P1, R4, UR10, RZ ;  /* 0x0000000a04007c10 */ /* 0x000fe2000ff3e0ff */
[----:B------:R-:W-:Y:S01]  /*1d10*/  IMAD.WIDE.U32 R6, R8, c[0x0][0x1b8], R6 ;  /* 0x00006e0008067a25 */ /* 0x000fe200078e0006 */
[----:B------:R-:W-:Y:S01]  /*1d20*/  UIADD3 UR10, -UR14, UR16, URZ ;  /* 0x000000100e0a7290 */ /* 0x000fe2000fffe13f */
[C---:B------:R-:W-:Y:S01]  /*1d30*/  IADD3 R8, P0, R204.reuse, UR26, RZ ;  /* 0x0000001acc087c10 */ /* 0x040fe2000ff1e0ff */
[----:B------:R-:W-:Y:S01]  /*1d40*/  ULDC.64 UR4, c[0x0][0x1a8] ;  /* 0x00006a0000047ab9 */ /* 0x000fe20000000a00 */
[----:B------:R-:W-:Y:S01]  /*1d50*/  IADD3 R10, P2, R204, R11, RZ ;  /* 0x0000000bcc0a7210 */ /* 0x000fe20007f5e0ff */
[----:B------:R-:W-:Y:S01]  /*1d60*/  UIMAD UR4, UR12, UR4, URZ ;  /* 0x000000040c0472a4 */ /* 0x000fe2000f8e023f */
[----:B------:R-:W-:Y:S01]  /*1d70*/  IADD3.X R9, R13, UR22, RZ, P0, !PT ;  /* 0x000000160d097c10 */ /* 0x000fe200087fe4ff */
[----:B------:R-:W-:Y:S01]  /*1d80*/  IMAD.IADD R7, R7, 0x1, R14 ;  /* 0x0000000107077824 */ /* 0x000fe200078e020e */
[----:B------:R-:W-:Y:S01]  /*1d90*/  ISETP.GE.AND P0, PT, R4, UR10, PT ;  /* 0x0000000a04007c0c */ /* 0x000fe2000bf06270 */
[----:B------:R-:W-:Y:S01]  /*1da0*/  IMAD.X R11, R13, 0x1, R16, P2 ;  /* 0x000000010d0b7824 */ /* 0x000fe200010e0610 */
[----:B------:R-:W-:Y:S01]  /*1db0*/  LOP3.LUT R242, R15, 0xfffffe00, R12, 0xf8, !PT ;  /* 0xfffffe000ff27812 */ /* 0x000fe200078ef80c */
[----:B------:R-:W-:Y:S01]  /*1dc0*/  UIMAD UR4, UR13, UR5, UR4 ;  /* 0x000000050d0472a4 */ /* 0x000fe2000f8e0204 */
[----:B------:R-:W-:Y:S01]  /*1dd0*/  IADD3.X R15, R5, UR9, RZ, P1, !PT ;  /* 0x00000009050f7c10 */ /* 0x000fe20008ffe4ff */
[----:B-1----:R-:W-:Y:S01]  /*1de0*/  IMAD.WIDE.U32 R12, R17, c[0x0][0x1a8], R8 ;  /* 0x00006a00110c7a25 */ /* 0x002fe200078e0008 */
[----:B------:R-:W-:-:S03]  /*1df0*/  LEA.HI R16, R30, R31, RZ, 0x5 ;  /* 0x0000001f1e107211 */ /* 0x000fc600078f28ff */
[----:B------:R-:W-:Y:S01]  /*1e00*/  IMAD R14, R5, c[0x0][0x198], RZ ;  /* 0x00006600050e7a24 */ /* 0x000fe200078e02ff */
[----:B------:R-:W-:Y:S01]  /*1e10*/  SHF.R.S32.HI R29, RZ, 0x5, R16 ;  /* 0x00000005ff1d7819 */ /* 0x000fe20000011410 */
[----:B------:R-:W-:Y:S02]  /*1e20*/  IMAD R15, R15, c[0x0][0x1a0], RZ ;  /* 0x000068000f0f7a24 */ /* 0x000fe400078e02ff */
[----:B------:R-:W-:Y:S02]  /*1e30*/  IMAD R14, R4, c[0x0][0x19c], R14 ;  /* 0x00006700040e7a24 */ /* 0x000fe400078e020e */
[----:B------:R-:W-:Y:S02]  /*1e40*/  IMAD R15, R0, c[0x0][0x1a4], R15 ;  /* 0x00006900000f7a24 */ /* 0x000fe400078e020f */
[----:B------:R-:W-:-:S04]  /*1e50*/  IMAD.WIDE.U32 R8, R4, c[0x0][0x198], R10 ;  /* 0x0000660004087a25 */ /* 0x000fc800078e000a */
[----:B------:R-:W-:Y:S01]  /*1e60*/  IMAD.WIDE.U32 R96, R0, c[0x0][0x1a0], R6 ;  /* 0x0000680000607a25 */ /* 0x000fe200078e0006 */
[----:B------:R-:W-:-:S03]  /*1e70*/  IADD3 R7, R13, UR4, RZ ;  /* 0x000000040d077c10 */ /* 0x000fc6000fffe0ff */
[----:B--2---:R-:W-:-:S04]  /*1e80*/  IMAD.WIDE R2, R2, 0x40, R4 ;  /* 0x0000004002027825 */ /* 0x004fc800078e0204 */
[----:B------:R-:W-:Y:S02]  /*1e90*/  IMAD.IADD R63, R9, 0x1, R14 ;  /* 0x00000001093f7824 */ /* 0x000fe400078e020e */
[----:B------:R-:W-:Y:S02]  /*1ea0*/  IMAD.MOV.U32 R60, RZ, RZ, R8 ;  /* 0x000000ffff3c7224 */ /* 0x000fe400078e0008 */
[----:B------:R-:W-:Y:S02]  /*1eb0*/  IMAD.SHL.U32 R242, R242, 0x2, RZ ;  /* 0x00000002f2f27824 */ /* 0x000fe400078e00ff */
[----:B------:R-:W-:Y:S01]  /*1ec0*/  IMAD.IADD R95, R97, 0x1, R15 ;  /* 0x00000001615f7824 */ /* 0x000fe200078e020f */
[----:B------:R-:W-:Y:S05]  /*1ed0*/  @P0 BRA `(.L_x_802) ;  /* 0x000000e000000947 */ /* 0x000fea0003800000 */
[----:B---3--:R-:W-:-:S13]  /*1ee0*/  ISETP.GE.AND P0, PT, R204, c[0x0][0x220], PT ;  /* 0x00008800cc007a0c */ /* 0x008fda0003f06270 */
        /* <DEDUP_REMOVED lines=13> */
.L_x_802:
[----:B---3--:R-:W-:Y:S05]  /*1fc0*/  BSYNC B0 ;  /* 0x0000000000007941 */ /* 0x008fea0003800000 */
.L_x_801:
        /* <DEDUP_REMOVED lines=8> */
[----:B------:R-:W-:-:S03]  /*2050*/  MOV R9, R7 ;  /* 0x0000000700097202 */ /* 0x000fc60000000f00 */
[----:B------:R-:W-:-:S04]  /*2060*/  IMAD.X R8, RZ, RZ, R3, P0 ;  /* 0x000000ffff087224 */ /* 0x000fc800000e0603 */
[----:B--2---:R-:W-:Y:S02]  /*2070*/  IMAD R10, R8, c[0x0][0x190], RZ ;  /* 0x00006400080a7a24 */ /* 0x004fe400078e02ff */
[----:B------:R-:W-:-:S04]  /*2080*/  IMAD.MOV.U32 R8, RZ, RZ, R12 ;  /* 0x000000ffff087224 */ /* 0x000fc800078e000c */
        /* <DEDUP_REMOVED lines=8> */
[----:B------:R2:W-:Y:S02]  /*2110*/  LDGSTS.E.BYPASS.LTC128B.128 [R242+0x800], [R10.64] ;  /* 0x008000000af27fae */ /* 0x0005e4000b901d54 */
.L_x_804:
[----:B------:R-:W-:Y:S05]  /*2120*/  BSYNC B0 ;  /* 0x0000000000007941 */ /* 0x000fea0003800000 */
.L_x_803:
        /* <DEDUP_REMOVED lines=21> */
.L_x_806:
[----:B------:R-:W-:Y:S05]  /*2280*/  BSYNC B0 ;  /* 0x0000000000007941 */ /* 0x000fea0003800000 */
.L_x_805:
        /* <DEDUP_REMOVED lines=11> */
[----:B------:R-:W-:-:S04]  /*2340*/  IMAD R2, R2, c[0x0][0x190], RZ ;  /* 0x0000640002027a24 */ /* 0x000fc800078e02ff */
        /* <DEDUP_REMOVED lines=8> */
.L_x_808:
[----:B------:R-:W-:Y:S05]  /*23d0*/  BSYNC B0 ;  /* 0x0000000000007941 */ /* 0x000fea0003800000 */
.L_x_807:
[----:B------:R-:W-:Y:S01]  /*23e0*/  LEA.HI R30, R30, R31, RZ, 0x4 ;  /* 0x0000001f1e1e7211 */ /* 0x000fe200078f20ff */
[----:B------:R-:W-:Y:S01]  /*23f0*/  UIADD3 UR17, UR6, -0x1, URZ ;  /* 0xffffffff06117890 */ /* 0x000fe2000fffe03f */
[----:B------:R-:W-:Y:S01]  /*2400*/  IMAD.MOV.U32 R6, RZ, RZ, 0x20 ;  /* 0x00000020ff067424 */ /* 0x000fe200078e00ff */
[----:B------:R-:W-:Y:S01]  /*2410*/  BSSY B0, `(.L_x_809) ;  /* 0x000001c000007945 */ /* 0x000fe20003800000 */
[----:B------:R-:W-:Y:S01]  /*2420*/  LOP3.LUT R0, R30, 0xfffffff0, RZ, 0xc0, !PT ;  /* 0xfffffff01e007812 */ /* 0x000fe200078ec0ff */
[----:B------:R-:W-:-:S04]  /*2430*/  USHF.L.U32 UR24, UR17, 0x8, URZ ;  /* 0x0000000811187899 */ /* 0x000fc8000800063f */
[----:B------:R-:W-:Y:S01]  /*2440*/  IMAD.IADD R0, R31, 0x1, -R0 ;  /* 0x000000011f007824 */ /* 0x000fe200078e0a00 */
[----:B------:R-:W-:-:S04]  /*2450*/  UIADD3 UR9, -UR24, UR15, URZ ;  /* 0x0000000f18097290 */ /* 0x000fc8000fffe13f */
[----:B-1----:R-:W-:Y:S02]  /*2460*/  SHF.R.S32.HI R2, RZ, 0x1f, R0 ;  /* 0x0000001fff027819 */ /* 0x002fe40000011400 */
[----:B------:R-:W-:Y:S02]  /*2470*/  ISETP.GE.AND P0, PT, R4, UR9, PT ;  /* 0x0000000904007c0c */ /* 0x000fe4000bf06270 */
[----:B------:R-:W-:-:S04]  /*2480*/  LEA.HI R2, R2, R0, RZ, 0x3 ;  /* 0x0000000002027211 */ /* 0x000fc800078f18ff */
[C---:B------:R-:W-:Y:S01]  /*2490*/  LOP3.LUT R3, R2.reuse, 0xfffffff8, RZ, 0xc0, !PT ;  /* 0xfffffff802037812 */ /* 0x040fe200078ec0ff */
[----:B------:R-:W-:-:S04]  /*24a0*/  IMAD.SHL.U32 R2, R2, 0x40, RZ ;  /* 0x0000004002027824 */ /* 0x000fc800078e00ff */
[----:B------:R-:W-:Y:S01]  /*24b0*/  IMAD.IADD R17, R0, 0x1, -R3 ;  /* 0x0000000100117824 */ /* 0x000fe200078e0a03 */
[----:B------:R-:W-:Y:S01]  /*24c0*/  LOP3.LUT R3, R16, 0xffffffe0, RZ, 0xc0, !PT ;  /* 0xffffffe010037812 */ /* 0x000fe200078ec0ff */
[----:B------:R-:W-:Y:S01]  /*24d0*/  IMAD.MOV.U32 R0, RZ, RZ, 0x10 ;  /* 0x00000010ff007424 */ /* 0x000fe200078e00ff */
[----:B------:R-:W-:Y:S02]  /*24e0*/  LOP3.LUT R27, R2, 0xfffffe00, RZ, 0xc0, !PT ;  /* 0xfffffe00021b7812 */ /* 0x000fe400078ec0ff */
[----:B------:R-:W-:Y:S01]  /*24f0*/  R2P PR, R17, 0x6 ;  /* 0x0000000611007804 */ /* 0x000fe20000000000 */
[----:B--2---:R-:W-:-:S04]  /*2500*/  IMAD.IADD R10, R31, 0x1, -R3 ;  /* 0x000000011f0a7824 */ /* 0x004fc800078e0a03 */
        /* <DEDUP_REMOVED lines=12> */
.L_x_810:
[----:B------:R-:W-:Y:S05]  /*25d0*/  BSYNC B0 ;  /* 0x0000000000007941 */ /* 0x000fea0003800000 */
.L_x_809:
        /* <DEDUP_REMOVED lines=9> */
[----:B------:R-:W-:-:S04]  /*2670*/  IADD3 R3, P0, R60, UR23, RZ ;  /* 0x000000173c037c10 */ /* 0x000fc8000ff1e0ff */
[----:B--2---:R-:W-:Y:S02]  /*2680*/  IADD3.X R7, R63, UR22, RZ, P0, !PT ;  /* 0x000000163f077c10 */ /* 0x004fe400087fe4ff */
[----:B------:R-:W-:-:S04]  /*2690*/  LEA R6, P0, R3, c[0x0][0x168], 0x1 ;  /* 0x00005a0003067a11 */ /* 0x000fc800078008ff */
[----:B------:R-:W-:-:S05]  /*26a0*/  LEA.HI.X R7, R3, c[0x0][0x16c], R7, 0x1, P0 ;  /* 0x00005b0003077a11 */ /* 0x000fca00000f0c07 */
[----:B------:R-:W-:Y:S01]  /*26b0*/  @!PT LDS RZ, [RZ] ;  /* 0x00000000fffff984 */ /* 0x000fe20000000800 */
[----:B------:R-:W-:Y:S01]  /*26c0*/  @!PT LDS RZ, [RZ] ;  /* 0x00000000fffff984 */ /* 0x000fe20000000800 */
[----:B------:R-:W-:Y:S01]  /*26d0*/  @!PT LDS RZ, [RZ] ;  /* 0x00000000fffff984 */ /* 0x000fe20000000800 */
[----:B------:R2:W-:Y:S04]  /*26e0*/  LDGSTS.E.BYPASS.LTC128B.128 [R242+0x2800], [R6.64] ;  /* 0x0280000006f27fae */ /* 0x0005e8000b901d54 */
.L_x_812:
[----:B------:R-:W-:Y:S05]  /*26f0*/  BSYNC B0 ;  /* 0x0000000000007941 */ /* 0x000fea0003800000 */
.L_x_811:
[----:B------:R-:W-:Y:S01]  /*2700*/  ISETP.GE.AND P0, PT, R18, UR9, PT ;  /* 0x0000000912007c0c */ /* 0x000fe2000bf06270 */
[----:B------:R-:W-:-:S12]  /*2710*/  BSSY B0, `(.L_x_813) ;  /* 0x0000010000007945 */ /* 0x000fd80003800000 */
[----:B------:R-:W-:Y:S05]  /*2720*/  @P0 BRA `(.L_x_814) ;  /* 0x000000e000000947 */ /* 0x000fea0003800000 */
[----:B------:R-:W-:-:S13]  /*2730*/  ISETP.GE.AND P0, PT, R204, c[0x0][0x220], PT ;  /* 0x00008800cc007a0c */ /* 0x000fda0003f06270 */
[----:B------:R1:W-:Y:S01]  /*2740*/  @P0 STS.128 [R242+0x3000], RZ ;  /* 0x003000fff2000388 */ /* 0x0003e20000000c00 */
[----:B------:R-:W-:Y:S05]  /*2750*/  @P0 BRA `(.L_x_814) ;  /* 0x000000b000000947 */ /* 0x000fea0003800000 */
[----:B------:R-:W-:Y:S02]  /*2760*/  IMAD.U32 R3, RZ, RZ, UR4 ;  /* 0x00000004ff037e24 */ /* 0x000fe4000f8e00ff */
[----:B--2---:R-:W-:Y:S02]  /*2770*/  IMAD.MOV.U32 R6, RZ, RZ, c[0x0][0x19c] ;  /* 0x00006700ff067624 */ /* 0x004fe400078e00ff */
        /* <DEDUP_REMOVED lines=9> */
.L_x_814:
[----:B------:R-:W-:Y:S05]  /*2810*/  BSYNC B0 ;  /* 0x0000000000007941 */ /* 0x000fea0003800000 */
.L_x_813:
[----:B------:R-:W-:Y:S01]  /*2820*/  ISETP.GE.AND P0, PT, R14, UR9, PT ;  /* 0x000000090e007c0c */ /* 0x000fe2000bf06270 */
[----:B------:R-:W-:-:S12]  /*2830*/  BSSY B0, `(.L_x_815) ;  /* 0x0000012000007945 */ /* 0x000fd80003800000 */
[----:B------:R-:W-:Y:S05]  /*2840*/  @P0 BRA `(.L_x_816) ;  /* 0x0000010000000947 */ /* 0x000fea0003800000 */
[----:B------:R-:W-:-:S13]  /*2850*/  ISETP.GE.AND P0, PT, R204, c[0x0][0x220], PT ;  /* 0x00008800cc007a0c */ /* 0x000fda0003f06270 */
[----:B------:R1:W-:Y:S01]  /*2860*/  @P0 STS.128 [R242+0x3800], RZ ;  /* 0x003800fff2000388 */ /* 0x0003e20000000c00 */
[----:B------:R-:W-:Y:S05]  /*2870*/  @P0 BRA `(.L_x_816) ;  /* 0x000000d000000947 */ /* 0x000fea0003800000 */
[----:B--2---:R-:W-:Y:S01]  /*2880*/  MOV R6, R60 ;  /* 0x0000003c00067202 */ /* 0x004fe20000000f00 */
[----:B------:R-:W-:Y:S01]  /*2890*/  IMAD.U32 R3, RZ, RZ, UR4 ;  /* 0x00000004ff037e24 */ /* 0x000fe2000f8e00ff */
[----:B------:R-:W-:Y:S01]  /*28a0*/  ULDC UR5, c[0x0][0x19c] ;  /* 0x0000670000057ab9 */ /* 0x000fe20000000800 */
[----:B------:R-:W-:Y:S01]  /*28b0*/  IMAD.MOV.U32 R7, RZ, RZ, R63 ;  /* 0x000000ffff077224 */ /* 0x000fe200078e003f */
[----:B------:R-:W-:-:S03]  /*28c0*/  UIMAD UR5, UR5, 0x30, URZ ;  /* 0x00000030050578a4 */ /* 0x000fc6000f8e023f */
        /* <DEDUP_REMOVED lines=8> */
.L_x_816:
[----:B------:R-:W-:Y:S05]  /*2950*/  BSYNC B0 ;  /* 0x0000000000007941 */ /* 0x000fea0003800000 */
.L_x_815:
        /* <DEDUP_REMOVED lines=18> */
.L_x_818:
[----:B------:R-:W-:Y:S05]  /*2a80*/  BSYNC B0 ;  /* 0x0000000000007941 */ /* 0x000fea0003800000 */
.L_x_817:
[----:B------:R-:W-:Y:S01]  /*2a90*/  IADD3 R25, R4, 0x50, RZ ;  /* 0x0000005004197810 */ /* 0x000fe20007ffe0ff */
[----:B------:R-:W-:Y:S03]  /*2aa0*/  BSSY B0, `(.L_x_819) ;  /* 0x0000013000007945 */ /* 0x000fe60003800000 */
[----:B------:R-:W-:-:S13]  /*2ab0*/  ISETP.GE.AND P0, PT, R25, UR9, PT ;  /* 0x0000000919007c0c */ /* 0x000fda000bf06270 */
        /* <DEDUP_REMOVED lines=17> */
.L_x_820:
[----:B------:R-:W-:Y:S05]  /*2bd0*/  BSYNC B0 ;  /* 0x0000000000007941 */ /* 0x000fea0003800000 */
.L_x_819:
        /* <DEDUP_REMOVED lines=20> */
.L_x_822:
[----:B------:R-:W-:Y:S05]  /*2d20*/  BSYNC B0 ;  /* 0x0000000000007941 */ /* 0x000fea0003800000 */
.L_x_821:
        /* <DEDUP_REMOVED lines=20> */
.L_x_824:
[----:B------:R-:W-:Y:S05]  /*2e70*/  BSYNC B0 ;  /* 0x0000000000007941 */ /* 0x000fea0003800000 */
.L_x_823:
        /* <DEDUP_REMOVED lines=18> */
.L_x_826:
[----:B------:R-:W-:Y:S05]  /*2fa0*/  BSYNC B0 ;  /* 0x0000000000007941 */ /* 0x000fea0003800000 */
.L_x_825:
        /* <DEDUP_REMOVED lines=20> */
.L_x_828:
[----:B------:R-:W-:Y:S05]  /*30f0*/  BSYNC B0 ;  /* 0x0000000000007941 */ /* 0x000fea0003800000 */
.L_x_827:
        /* <DEDUP_REMOVED lines=20> */
.L_x_830:
[----:B------:R-:W-:Y:S05]  /*3240*/  BSYNC B0 ;  /* 0x0000000000007941 */ /* 0x000fea0003800000 */
.L_x_829:
        /* <DEDUP_REMOVED lines=20> */
.L_x_832:
[----:B------:R-:W-:Y:S05]  /*3390*/  BSYNC B0 ;  /* 0x0000000000007941 */ /* 0x000fea0003800000 */
.L_x_831:
        /* <DEDUP_REMOVED lines=20> */
.L_x_834:
[----:B------:R-:W-:Y:S05]  /*34e0*/  BSYNC B0 ;  /* 0x0000000000007941 */ /* 0x000fea0003800000 */
.L_x_833:
        /* <DEDUP_REMOVED lines=20> */
.L_x_836:
[----:B------:R-:W-:Y:S05]  /*3630*/  BSYNC B0 ;  /* 0x0000000000007941 */ /* 0x000fea0003800000 */
.L_x_835:
        /* <DEDUP_REMOVED lines=20> */
.L_x_838:
[----:B------:R-:W-:Y:S05]  /*3780*/  BSYNC B0 ;  /* 0x0000000000007941 */ /* 0x000fea0003800000 */
.L_x_837:
        /* <DEDUP_REMOVED lines=20> */
.L_x_840:
[----:B------:R-:W-:Y:S05]  /*38d0*/  BSYNC B0 ;  /* 0x0000000000007941 */ /* 0x000fea0003800000 */
.L_x_839:
[----:B------:R-:W0:Y:S01]  /*38e0*/  LDGDEPBAR ;  /* 0x00000000000079af */ /* 0x000e220000000000 */
[----:B--2---:R-:W-:Y:S01]  /*38f0*/  SHF.R.S32.HI R9, RZ, 0x4, R30 ;  /* 0x00000004ff097819 */ /* 0x004fe2000001141e */
[----:B------:R-:W-:Y:S01]  /*3900*/  IMAD.SHL.U32 R3, R28, 0x40, RZ ;  /* 0x000000401c037824 */ /* 0x000fe200078e00ff */
[----:B------:R-:W-:Y:S01]  /*3910*/  SHF.R.S32.HI R5, RZ, 0x1f, R10 ;  /* 0x0000001fff057819 */ /* 0x000fe2000001140a */
[C---:B------:R-:W-:Y:S01]  /*3920*/  IMAD.SHL.U32 R6, R4.reuse, 0x8, RZ ;  /* 0x0000000804067824 */ /* 0x040fe200078e00ff */
[----:B------:R-:W-:Y:S01]  /*3930*/  ISETP.GE.AND P1, PT, R4, UR9, PT ;  /* 0x0000000904007c0c */ /* 0x000fe2000bf26270 */
[----:B------:R-:W-:Y:S01]  /*3940*/  IMAD.SHL.U32 R31, R31, 0x2, RZ ;  /* 0x000000021f1f7824 */ /* 0x000fe200078e00ff */
[----:B------:R-:W-:Y:S01]  /*3950*/  LEA.HI R8, R30, R9, RZ, 0x1 ;  /* 0x000000091e087211 */ /* 0x000fe200078f08ff */
[----:B------:R-:W-:Y:S01]  /*3960*/  BSSY B0, `(.L_x_841) ;  /* 0x000002b000007945 */ /* 0x000fe20003800000 */
[----:B------:R-:W-:Y:S02]  /*3970*/  LEA.HI R5, R5, R10, RZ, 0x2 ;  /* 0x0000000a05057211 */ /* 0x000fe400078f10ff */
[----:B------:R-:W-:-:S02]  /*3980*/  LEA R7, R29, UR14, 0x4 ;  /* 0x0000000e1d077c11 */ /* 0x000fc4000f8e20ff */
[----:B------:R-:W-:Y:S02]  /*3990*/  LOP3.LUT R3, R3, 0x1c0, RZ, 0xc0, !PT ;  /* 0x000001c003037812 */ /* 0x000fe400078ec0ff */
[----:B------:R-:W-:Y:S02]  /*39a0*/  LOP3.LUT R4, R8, 0xfffffffe, RZ, 0xc0, !PT ;  /* 0xfffffffe08047812 */ /* 0x000fe400078ec0ff */
[----:B------:R-:W-:Y:S01]  /*39b0*/  LEA.HI.SX32 R7, R5, R7, 0x1e ;  /* 0x0000000705077211 */ /* 0x000fe200078ff2ff */
[----:B------:R-:W-:Y:S01]  /*39c0*/  IMAD.U32 R5, RZ, RZ, UR16 ;  /* 0x00000010ff057e24 */ /* 0x000fe2000f8e00ff */
[----:B------:R-:W-:Y:S01]  /*39d0*/  LOP3.LUT R8, R3, 0x8, R6, 0xf8, !PT ;  /* 0x0000000803087812 */ /* 0x000fe200078ef806 */
[----:B------:R-:W-:Y:S01]  /*39e0*/  IMAD.IADD R4, R9, 0x1, -R4 ;  /* 0x0000000109047824 */ /* 0x000fe200078e0a04 */
[----:B------:R-:W-:Y:S01]  /*39f0*/  SHF.R.U32.HI R6, RZ, 0x3, R3 ;  /* 0x00000003ff067819 */ /* 0x000fe20000011603 */
[----:B------:R-:W-:Y:S01]  /*3a00*/  IMAD.SHL.U32 R3, R17, 0x40, RZ ;  /* 0x0000004011037824 */ /* 0x000fe200078e00ff */
[----:B------:R-:W-:Y:S01]  /*3a10*/  LOP3.LUT P2, RZ, R28, 0x2, RZ, 0xc0, !PT ;  /* 0x000000021cff7812 */ /* 0x000fe2000784c0ff */
[----:B------:R-:W-:-:S04]  /*3a20*/  DEPBAR.LE SB0, 0x0 ;  /* 0x000080000000791a */ /* 0x000fc80000000000 */
[----:B------:R-:W-:Y:S01]  /*3a30*/  BAR.SYNC.DEFER_BLOCKING 0x0 ;  /* 0x0000000000007b1d */ /* 0x000fe20000010000 */
[----:B------:R-:W-:Y:S02]  /*3a40*/  LOP3.LUT R9, R8, R6, RZ, 0x3c, !PT ;  /* 0x0000000608097212 */ /* 0x000fe400078e3cff */
[----:B------:R-:W-:Y:S01]  /*3a50*/  IADD3 R8, -R5, 0x1, R7 ;  /* 0x0000000105087810 */ /* 0x000fe20007ffe107 */
[----:B------:R-:W-:Y:S01]  /*3a60*/  IMAD.SHL.U32 R5, R4, 0x8, RZ ;  /* 0x0000000804057824 */ /* 0x000fe200078e00ff */
[----:B------:R-:W-:Y:S01]  /*3a70*/  LOP3.LUT R3, R3, 0x1c0, RZ, 0xc0, !PT ;  /* 0x000001c003037812 */ /* 0x000fe200078ec0ff */
[----:B------:R-:W-:Y:S01]  /*3a80*/  IMAD.U32 R7, RZ, RZ, UR15 ;  /* 0x0000000fff077e24 */ /* 0x000fe2000f8e00ff */
[----:B------:R-:W-:Y:S02]  /*3a90*/  LEA R61, P0, R96, c[0x0][0x170], 0x1 ;  /* 0x00005c00603d7a11 */ /* 0x000fe400078008ff */
[----:B------:R-:W-:Y:S02]  /*3aa0*/  LOP3.LUT R6, R3, 0x8, R5, 0xf8, !PT ;  /* 0x0000000803067812 */ /* 0x000fe400078ef805 */
[----:B------:R-:W-:Y:S01]  /*3ab0*/  SHF.R.U32.HI R5, RZ, 0x3, R3 ;  /* 0x00000003ff057819 */ /* 0x000fe20000011603 */
[----:B------:R-:W-:Y:S01]  /*3ac0*/  IMAD R3, R4, 0x200, R9 ;  /* 0x0000020004037824 */ /* 0x000fe200078e0209 */
[----:B------:R-:W-:Y:S01]  /*3ad0*/  IADD3 R88, R8, c[0x0][0x2e8], R7 ;  /* 0x0000ba0008587a10 */ /* 0x000fe20007ffe007 */
[----:B------:R-:W-:Y:S01]  /*3ae0*/  IMAD R4, R29, 0x400, R27 ;  /* 0x000004001d047824 */ /* 0x000fe200078e021b */
[----:B------:R-:W-:-:S02]  /*3af0*/  LOP3.LUT R5, R6, R5, RZ, 0x3c, !PT ;  /* 0x0000000506057212 */ /* 0x000fc400078e3cff */
[----:B------:R-:W-:Y:S02]  /*3b00*/  LEA.HI.X R62, R96, c[0x0][0x174], R95, 0x1, P0 ;  /* 0x00005d00603e7a11 */ /* 0x000fe400000f0c5f */
[----:B------:R-:W-:Y:S01]  /*3b10*/  SEL R0, R0, 0xfffffff0, !P2 ;  /* 0xfffffff000007807 */ /* 0x000fe20005000000 */
[----:B------:R-:W-:Y:S01]  /*3b20*/  IMAD.IADD R4, R5, 0x1, R4 ;  /* 0x0000000105047824 */ /* 0x000fe200078e0204 */
[----:B------:R-:W-:Y:S01]  /*3b30*/  LOP3.LUT R203, R31, 0x6, RZ, 0xc0, !PT ;  /* 0x000000061fcb7812 */ /* 0x000fe200078ec0ff */
[----:B------:R-:W-:Y:S01]  /*3b40*/  IMAD.IADD R5, R27, 0x1, R5 ;  /* 0x000000011b057824 */ /* 0x000fe200078e0205 */
[----:B------:R2:W-:Y:S01]  /*3b50*/  @P1 STS.128 [R242+0xa000], RZ ;  /* 0x00a000fff2001388 */ /* 0x0005e20000000c00 */
[----:B------:R-:W-:Y:S01]  /*3b60*/  IMAD.SHL.U32 R230, R4, 0x2, RZ ;  /* 0x0000000204e67824 */ /* 0x000fe200078e00ff */
        /* <DEDUP_REMOVED lines=10> */
.L_x_842:
[----:B------:R-:W-:Y:S05]  /*3c10*/  BSYNC B0 ;  /* 0x0000000000007941 */ /* 0x000fea0003800000 */
.L_x_841:
        /* <DEDUP_REMOVED lines=19> */
.L_x_844:
[----:B------:R-:W-:Y:S05]  /*3d50*/  BSYNC B0 ;  /* 0x0000000000007941 */ /* 0x000fea0003800000 */
.L_x_843:
        /* <DEDUP_REMOVED lines=16> */
.L_x_846:
[----:B------:R-:W-:Y:S05]  /*3e60*/  BSYNC B0 ;  /* 0x0000000000007941 */ /* 0x000fea0003800000 */
.L_x_845:
        /* <DEDUP_REMOVED lines=9> */
[----:B-1----:R-:W-:Y:S01]  /*3f00*/  MOV R6, R61 ;  /* 0x0000003d00067202 */ /* 0x002fe20000000f00 */
        /* <DEDUP_REMOVED lines=8> */
.L_x_848:
[----:B------:R-:W-:Y:S05]  /*3f90*/  BSYNC B0 ;  /* 0x0000000000007941 */ /* 0x000fea0003800000 */
.L_x_847:
        /* <DEDUP_REMOVED lines=16> */
.L_x_850:
[----:B------:R-:W-:Y:S05]  /*40a0*/  BSYNC B0 ;  /* 0x0000000000007941 */ /* 0x000fea0003800000 */
.L_x_849:
        /* <DEDUP_REMOVED lines=18> */
.L_x_852:
[----:B------:R-:W-:Y:S05]  /*41d0*/  BSYNC B0 ;  /* 0x0000000000007941 */ /* 0x000fea0003800000 */
.L_x_851:
        /* <DEDUP_REMOVED lines=18> */
.L_x_854:
[----:B------:R-:W-:Y:S05]  /*4300*/  BSYNC B0 ;  /* 0x0000000000007941 */ /* 0x000fea0003800000 */
.L_x_853:
        /* <DEDUP_REMOVED lines=18> */
.L_x_856:
[----:B------:R-:W-:Y:S05]  /*4430*/  BSYNC B0 ;  /* 0x0000000000007941 */ /* 0x000fea0003800000 */
.L_x_855:
        /* <DEDUP_REMOVED lines=16> */
.L_x_858:
[----:B------:R-:W-:Y:S05]  /*4540*/  BSYNC B0 ;  /* 0x0000000000007941 */ /* 0x000fea0003800000 */
.L_x_857:
        /* <DEDUP_REMOVED lines=18> */
.L_x_860:
[----:B------:R-:W-:Y:S05]  /*4670*/  BSYNC B0 ;  /* 0x0000000000007941 */ /* 0x000fea0003800000 */
.L_x_859:
        /* <DEDUP_REMOVED lines=18> */
.L_x_862:
[----:B------:R-:W-:Y:S05]  /*47a0*/  BSYNC B0 ;  /* 0x0000000000007941 */ /* 0x000fea0003800000 */
.L_x_861:
        /* <DEDUP_REMOVED lines=18> */
.L_x_864:
[----:B------:R-:W-:Y:S05]  /*48d0*/  BSYNC B0 ;  /* 0x0000000000007941 */ /* 0x000fea0003800000 */
.L_x_863:
        /* <DEDUP_REMOVED lines=18> */
.L_x_866:
[----:B------:R-:W-:Y:S05]  /*4a00*/  BSYNC B0 ;  /* 0x0000000000007941 */ /* 0x000fea0003800000 */
.L_x_865:
        /* <DEDUP_REMOVED lines=18> */
.L_x_868:
[----:B------:R-:W-:Y:S05]  /*4b30*/  BSYNC B0 ;  /* 0x0000000000007941 */ /* 0x000fea0003800000 */
.L_x_867:
        /* <DEDUP_REMOVED lines=18> */
.L_x_870:
[----:B------:R-:W-:Y:S05]  /*4c60*/  BSYNC B0 ;  /* 0x0000000000007941 */ /* 0x000fea0003800000 */
.L_x_869:
        /* <DEDUP_REMOVED lines=18> */
.L_x_872:
[----:B------:R-:W-:Y:S05]  /*4d90*/  BSYNC B0 ;  /* 0x0000000000007941 */ /* 0x000fea0003800000 */
.L_x_871:
[----:B------:R-:W-:Y:S01]  /*4da0*/  SHF.L.U32 R134, R3, 0x1, RZ ;  /* 0x0000000103867819 */ /* 0x000fe200000006ff */
[----:B------:R-:W-:Y:S01]  /*4db0*/  LDSM.16.M88.4 R20, [R230] ;  /* 0x00000000e614783b */ /* 0x000fe20000000200 */
[----:B------:R-:W-:Y:S01]  /*4dc0*/  LEA R4, R231, R230, 0x1 ;  /* 0x000000e6e7047211 */ /* 0x000fe200078e08ff */
[----:B------:R-:W-:Y:S01]  /*4dd0*/  UISETP.GE.AND UP0, UPT, UR6, 0x2, UPT ;  /* 0x000000020600788c */ /* 0x000fe2000bf06270 */
[----:B------:R-:W-:Y:S01]  /*4de0*/  LEA R228, R0, R134, 0x1 ;  /* 0x0000008600e47211 */ /* 0x000fe200078e08ff */
[----:B------:R-:W5:Y:S01]  /*4df0*/  LDSM.16.M88.4 R8, [R134+0x2000] ;  /* 0x002000008608783b */ /* 0x000f620000000200 */
[----:B------:R-:W-:Y:S02]  /*4e00*/  LOP3.LUT P0, RZ, R28, 0x4, RZ, 0xc0, !PT ;  /* 0x000000041cff7812 */ /* 0x000fe4000780c0ff */
[C---:B------:R-:W-:Y:S01]  /*4e10*/  IADD3 R3, R134.reuse, 0x2000, RZ ;  /* 0x0000200086037810 */ /* 0x040fe20007ffe0ff */
[----:B------:R-:W-:Y:S01]  /*4e20*/  LDSM.16.M88.4 R16, [R4] ;  /* 0x000000000410783b */ /* 0x000fe20000000200 */
[----:B------:R-:W-:-:S02]  /*4e30*/  IADD3 R229, R134, 0x2040, RZ ;  /* 0x0000204086e57810 */ /* 0x000fc40007ffe0ff */
[----:B------:R-:W-:Y:S01]  /*4e40*/  LEA R232, R2, R230, 0x1 ;  /* 0x000000e602e87211 */ /* 0x000fe200078e08ff */
[----:B------:R-:W-:Y:S03]  /*4e50*/  LDSM.16.M88.4 R32, [R228+0x2000] ;  /* 0x00200000e420783b */ /* 0x000fe60000000200 */
[----:B------:R-:W-:Y:S01]  /*4e60*/  LEA R233, R231, R232, 0x1 ;  /* 0x000000e8e7e97211 */ /* 0x000fe200078e08ff */
[----:B------:R-:W1:Y:S02]  /*4e70*/  LDSM.16.M88.4 R40, [R134+0x2800] ;  /* 0x002800008628783b */ /* 0x000e640000000200 */
[----:B------:R-:W-:Y:S02]  /*4e80*/  @P0 IADD3 R229, R3, -0x40, RZ ;  /* 0xffffffc003e50810 */ /* 0x000fe40007ffe0ff */
[----:B------:R-:W-:Y:S01]  /*4e90*/  LDSM.16.M88.4 R12, [R232] ;  /* 0x00000000e80c783b */ /* 0x000fe20000000200 */
[----:B------:R-:W-:-:S02]  /*4ea0*/  PLOP3.LUT P0, PT, PT, PT, UP0, 0x80, 0x0 ;  /* 0x000000000000781c */ /* 0x000fc40003f0f008 */
[----:B------:R-:W-:Y:S01]  /*4eb0*/  LEA R227, R0, R229, 0x1 ;  /* 0x000000e500e37211 */ /* 0x000fe200078e08ff */
[----:B------:R-:W-:Y:S01]  /*4ec0*/  LDSM.16.M88.4 R44, [R229] ;  /* 0x00000000e52c783b */ /* 0x000fe20000000200 */
[C---:B------:R-:W-:Y:S02]  /*4ed0*/  IADD3 R241, R229.reuse, 0x4000, RZ ;  /* 0x00004000e5f17810 */ /* 0x040fe40007ffe0ff */
[C---:B------:R-:W-:Y:S01]  /*4ee0*/  IADD3 R240, R229.reuse, 0x4800, RZ ;  /* 0x00004800e5f07810 */ /* 0x040fe20007ffe0ff */
[----:B------:R-:W2:Y:S01]  /*4ef0*/  LDSM.16.M88.4 R56, [R228+0x2800] ;  /* 0x00280000e438783b */ /* 0x000ea20000000200 */
[C---:B------:R-:W-:Y:S02]  /*4f00*/  IADD3 R239, R229.reuse, 0x5000, RZ ;  /* 0x00005000e5ef7810 */ /* 0x040fe40007ffe0ff */
[C---:B------:R-:W-:Y:S01]  /*4f10*/  IADD3 R238, R229.reuse, 0x5800, RZ ;  /* 0x00005800e5ee7810 */ /* 0x040fe20007ffe0ff */
[----:B------:R-:W-:Y:S01]  /*4f20*/  LDSM.16.M88.4 R68, [R227] ;  /* 0x00000000e344783b */ /* 0x000fe20000000200 */
[----:B------:R-:W-:-:S02]  /*4f30*/  IADD3 R237, R229, 0x6000, RZ ;  /* 0x00006000e5ed7810 */ /* 0x000fc40007ffe0ff */
[C---:B------:R-:W-:Y:S01]  /*4f40*/  IADD3 R236, R229.reuse, 0x6800, RZ ;  /* 0x00006800e5ec7810 */ /* 0x040fe20007ffe0ff */
[----:B------:R-:W-:Y:S01]  /*4f50*/  LDSM.16.M88.4 R64, [R229+0x800] ;  /* 0x00080000e540783b */ /* 0x000fe20000000200 */
[C---:B------:R-:W-:Y:S02]  /*4f60*/  IADD3 R235, R229.reuse, 0x7000, RZ ;  /* 0x00007000e5eb7810 */ /* 0x040fe40007ffe0ff */
[----:B------:R-:W-:Y:S01]  /*4f70*/  IADD3 R234, R229, 0x7800, RZ ;  /* 0x00007800e5ea7810 */ /* 0x000fe20007ffe0ff */
[----:B------:R-:W-:Y:S01]  /*4f80*/  LDSM.16.M88.4 R52, [R228+0x3000] ;  /* 0x00300000e434783b */ /* 0x000fe20000000200 */
[C---:B-----5:R-:W-:Y:S03]  /*4f90*/  HMMA.16816.F32 R24, R20.reuse, R8, RZ ;  /* 0x000000081418723c */ /* 0x060fe600000018ff */
[----:B------:R-:W-:Y:S04]  /*4fa0*/  LDSM.16.M88.4 R76, [R227+0x800] ;  /* 0x00080000e34c783b */ /* 0x000fe80000000200 */
[----:B------:R-:W-:Y:S01]  /*4fb0*/  LDSM.16.M88.4 R72, [R134+0x3800] ;  /* 0x003800008648783b */ /* 0x000fe20000000200 */
[C---:B------:R-:W-:Y:S03]  /*4fc0*/  HMMA.16816.F32 R28, R20.reuse, R10, RZ ;  /* 0x0000000a141c723c */ /* 0x040fe600000018ff */
[----:B------:R-:W5:Y:S04]  /*4fd0*/  LDSM.16.M88.4 R8, [R233] ;  /* 0x00000000e908783b */ /* 0x000f680000000200 */
[----:B------:R-:W-:Y:S01]  /*4fe0*/  LDSM.16.M88.4 R80, [R229+0x1000] ;  /* 0x00100000e550783b */ /* 0x000fe20000000200 */
[----:B-1----:R-:W-:Y:S03]  /*4ff0*/  HMMA.16816.F32 R36, R20, R40, RZ ;  /* 0x000000281424723c */ /* 0x002fe600000018ff */
[----:B------:R-:W-:Y:S04]  /*5000*/  LDSM.16.M88.4 R84, [R229+0x2000] ;  /* 0x00200000e554783b */ /* 0x000fe80000000200 */
[----:B------:R-:W0:Y:S01]  /*5010*/  LDGDEPBAR ;  /* 0x00000000000079af */ /* 0x000e220000000000 */
[C---:B------:R-:W-:Y:S03]  /*5020*/  HMMA.16816.F32 R24, R16.reuse, R32, R24 ;  /* 0x000000201018723c */ /* 0x040fe60000001818 */
[----:B------:R1:W-:Y:S05]  /*5030*/  STL [R1], R4 ;  /* 0x0000000401007387 */ /* 0x0003ea0000100800 */
[C---:B------:R-:W-:Y:S01]  /*5040*/  HMMA.16816.F32 R28, R16.reuse, R34, R28 ;  /* 0x00000022101c723c */ /* 0x040fe2000000181c */
[----:B------:R-:W3:Y:S07]  /*5050*/  LDSM.16.M88.4 R32, [R134+0x3000] ;  /* 0x003000008620783b */ /* 0x000eee0000000200 */
[----:B--2---:R-:W-:Y:S08]  /*5060*/  HMMA.16816.F32 R48, R16, R56, R36 ;  /* 0x000000381030723c */ /* 0x004ff00000001824 */
[----:B------:R-:W-:Y:S01]  /*5070*/  HMMA.16816.F32 R24, R12, R44, R24 ;  /* 0x0000002c0c18723c */ /* 0x000fe20000001818 */
[----:B-1----:R-:W-:-:S07]  /*5080*/  IMNMX R4, R88, UR15, PT ;  /* 0x0000000f58047c17 */ /* 0x002fce000b800200 */
[----:B------:R-:W-:Y:S08]  /*5090*/  HMMA.16816.F32 R44, R12, R46, R28 ;  /* 0x0000002e0c2c723c */ /* 0x000ff0000000181c */
[----:B------:R-:W-:Y:S08]  /*50a0*/  HMMA.16816.F32 R28, R20, R42, RZ ;  /* 0x0000002a141c723c */ /* 0x000ff000000018ff */
[----:B-----5:R-:W-:Y:S08]  /*50b0*/  HMMA.16816.F32 R40, R8, R68, R24 ;  /* 0x000000440828723c */ /* 0x020ff00000001818 */
[C---:B---3--:R-:W-:Y:S08]  /*50c0*/  HMMA.16816.F32 R36, R20.reuse, R32, RZ ;  /* 0x000000201424723c */ /* 0x048ff000000018ff */
[----:B------:R-:W-:Y:S08]  /*50d0*/  HMMA.16816.F32 R32, R20, R34, RZ ;  /* 0x000000221420723c */ /* 0x000ff000000018ff */
[----:B------:R-:W-:Y:S01]  /*50e0*/  HMMA.16816.F32 R28, R16, R58, R28 ;  /* 0x0000003a101c723c */ /* 0x000fe2000000181c */
[----:B------:R-:W-:Y:S01]  /*50f0*/  LDSM.16.M88.4 R56, [R134+0x4000] ;  /* 0x004000008638783b */ /* 0x000fe20000000200 */
[----:B------:R-:W-:-:S02]  /*5100*/  FMUL.FTZ R0, R41, c[0x0][0x2ec] ;  /* 0x0000bb0029007a20 */ /* 0x000fc40000410000 */
[----:B------:R-:W-:Y:S02]  /*5110*/  FMUL.FTZ R40, R40, c[0x0][0x2ec] ;  /* 0x0000bb0028287a20 */ /* 0x000fe40000410000 */
[----:B------:R1:W2:Y:S02]  /*5120*/  MUFU.TANH R201, R0 ;  /* 0x0000000000c97308 */ /* 0x0002a40000002400 */
[----:B------:R-:W-:Y:S06]  /*5130*/  HMMA.16816.F32 R24, R12, R64, R48 ;  /* 0x000000400c18723c */ /* 0x000fec0000001830 */
[----:B------:R-:W3:Y:S02]  /*5140*/  MUFU.TANH R202, R40 ;  /* 0x0000002800ca7308 */ /* 0x000ee40000002400 */
[----:B------:R-:W-:Y:S01]  /*5150*/  HMMA.16816.F32 R48, R8, R70, R44 ;  /* 0x000000460830723c */ /* 0x000fe2000000182c */
[----:B-1----:R-:W-:-:S07]  /*5160*/  FMUL.FTZ R0, R42, c[0x0][0x2ec] ;  /* 0x0000bb002a007a20 */ /* 0x002fce0000410000 */
[C---:B------:R-:W-:Y:S01]  /*5170*/  HMMA.16816.F32 R44, R16.reuse, R52, R36 ;  /* 0x00000034102c723c */ /* 0x040fe20000001824 */
[----:B------:R1:W4:Y:S07]  /*5180*/  MUFU.TANH R200, R0 ;  /* 0x0000000000c87308 */ /* 0x00032e0000002400 */
[----:B------:R-:W-:Y:S01]  /*5190*/  HMMA.16816.F32 R68, R16, R54, R32 ;  /* 0x000000361044723c */ /* 0x000fe20000001820 */
[----:B------:R-:W5:Y:S07]  /*51a0*/  LDSM.16.M88.4 R52, [R228+0x3800] ;  /* 0x00380000e434783b */ /* 0x000f6e0000000200 */
[----:B------:R-:W-:Y:S01]  /*51b0*/  HMMA.16816.F32 R36, R12, R66, R28 ;  /* 0x000000420c24723c */ /* 0x000fe2000000181c */
[----:B------:R-:W-:Y:S01]  /*51c0*/  FMUL.FTZ R50, R50, c[0x0][0x2ec] ;  /* 0x0000bb0032327a20 */ /* 0x000fe20000410000 */
[----:B------:R-:W2:Y:S01]  /*51d0*/  LDSM.16.M88.4 R64, [R227+0x1000] ;  /* 0x00100000e340783b */ /* 0x000ea20000000200 */
[----:B-1----:R-:W-:-:S02]  /*51e0*/  FMUL.FTZ R0, R43, c[0x0][0x2ec] ;  /* 0x0000bb002b007a20 */ /* 0x002fc40000410000 */
[----:B------:R-:W-:Y:S01]  /*51f0*/  FMUL.FTZ R51, R51, c[0x0][0x2ec] ;  /* 0x0000bb0033337a20 */ /* 0x000fe20000410000 */
[----:B------:R-:W1:Y:S02]  /*5200*/  MUFU.TANH R192, R50 ;  /* 0x0000003200c07308 */ /* 0x000e640000002400 */
[----:B------:R-:W-:Y:S06]  /*5210*/  HMMA.16816.F32 R24, R8, R76, R24 ;  /* 0x0000004c0818723c */ /* 0x000fec0000001818 */
[----:B------:R1:W1:Y:S02]  /*5220*/  MUFU.TANH R199, R0 ;  /* 0x0000000000c77308 */ /* 0x0002640000002400 */
[C---:B------:R-:W-:Y:S06]  /*5230*/  HMMA.16816.F32 R32, R20.reuse, R72, RZ ;  /* 0x000000481420723c */ /* 0x040fec00000018ff */
[----:B------:R-:W2:Y:S02]  /*5240*/  MUFU.TANH R191, R51 ;  /* 0x0000003300bf7308 */ /* 0x000ea40000002400 */
[----:B------:R-:W-:Y:S01]  /*5250*/  HMMA.16816.F32 R28, R20, R74, RZ ;  /* 0x0000004a141c723c */ /* 0x000fe200000018ff */
[----:B-1----:R-:W-:-:S07]  /*5260*/  FMUL.FTZ R0, R48, c[0x0][0x2ec] ;  /* 0x0000bb0030007a20 */ /* 0x002fce0000410000 */
[----:B------:R-:W-:Y:S01]  /*5270*/  FMUL.FTZ R24, R24, c[0x0][0x2ec] ;  /* 0x0000bb0018187a20 */ /* 0x000fe20000410000 */
[----:B------:R-:W-:Y:S01]  /*5280*/  HMMA.16816.F32 R40, R12, R80, R44 ;  /* 0x000000500c28723c */ /* 0x000fe2000000182c */
[----:B------:R1:W1:Y:S01]  /*5290*/  MUFU.TANH R194, R0 ;  /* 0x0000000000c27308 */ /* 0x0002620000002400 */
[----:B------:R-:W-:-:S06]  /*52a0*/  FMUL.FTZ R26, R26, c[0x0][0x2ec] ;  /* 0x0000bb001a1a7a20 */ /* 0x000fcc0000410000 */
[C---:B-----5:R-:W-:Y:S01]  /*52b0*/  HMMA.16816.F32 R44, R16.reuse, R52, R32 ;  /* 0x00000034102c723c */ /* 0x060fe20000001820 */
[----:B------:R-:W2:Y:S07]  /*52c0*/  MUFU.TANH R190, R24 ;  /* 0x0000001800be7308 */ /* 0x000eae0000002400 */
[----:B------:R-:W-:Y:S01]  /*52d0*/  HMMA.16816.F32 R72, R16, R54, R28 ;  /* 0x000000361048723c */ /* 0x000fe2000000181c */
[----:B-1----:R-:W-:Y:S01]  /*52e0*/  FMUL.FTZ R0, R49, c[0x0][0x2ec] ;  /* 0x0000bb0031007a20 */ /* 0x002fe20000410000 */
[----:B------:R-:W1:Y:S06]  /*52f0*/  MUFU.TANH R188, R26 ;  /* 0x0000001a00bc7308 */ /* 0x000e6c0000002400 */
[----:B------:R-:W-:Y:S01]  /*5300*/  HMMA.16816.F32 R48, R8, R78, R36 ;  /* 0x0000004e0830723c */ /* 0x000fe20000001824 */
[----:B------:R-:W-:Y:S01]  /*5310*/  LDSM.16.M88.4 R36, [R228+0x4000] ;  /* 0x00400000e424783b */ /* 0x000fe20000000200 */
[----:B------:R5:W1:Y:S03]  /*5320*/  MUFU.TANH R193, R0 ;  /* 0x0000000000c17308 */ /* 0x000a660000002400 */
[----:B------:R-:W1:Y:S03]  /*5330*/  LDSM.16.M88.4 R76, [R229+0x1800] ;  /* 0x00180000e54c783b */ /* 0x000e660000000200 */
[----:B------:R-:W-:Y:S01]  /*5340*/  HMMA.16816.F32 R32, R12, R82, R68 ;  /* 0x000000520c20723c */ /* 0x000fe20000001844 */
[----:B------:R-:W-:Y:S04]  /*5350*/  LDSM.16.M88.4 R68, [R227+0x1800] ;  /* 0x00180000e344783b */ /* 0x000fe80000000200 */
[----:B------:R-:W-:Y:S03]  /*5360*/  LDSM.16.M88.4 R80, [R229+0x2800] ;  /* 0x00280000e550783b */ /* 0x000fe60000000200 */
[----:B------:R-:W-:Y:S01]  /*5370*/  HMMA.16816.F32 R28, R20, R56, RZ ;  /* 0x00000038141c723c */ /* 0x000fe200000018ff */
[----:B-----5:R-:W-:-:S04]  /*5380*/  FMUL.FTZ R0, R25, c[0x0][0x2ec] ;  /* 0x0000bb0019007a20 */ /* 0x020fc80000410000 */
[----:B------:R5:W1:Y:S03]  /*5390*/  MUFU.TANH R189, R0 ;  /* 0x0000000000bd7308 */ /* 0x000a660000002400 */
[----:B------:R-:W-:Y:S01]  /*53a0*/  FMUL.FTZ R49, R49, c[0x0][0x2ec] ;  /* 0x0000bb0031317a20 */ /* 0x000fe20000410000 */
[C---:B--2---:R-:W-:Y:S01]  /*53b0*/  HMMA.16816.F32 R40, R8.reuse, R64, R40 ;  /* 0x000000400828723c */ /* 0x044fe20000001828 */
[----:B------:R-:W-:Y:S02]  /*53c0*/  FMUL.FTZ R50, R50, c[0x0][0x2ec] ;  /* 0x0000bb0032327a20 */ /* 0x000fe40000410000 */
[----:B------:R-:W-:Y:S01]  /*53d0*/  FMUL.FTZ R51, R51, c[0x0][0x2ec] ;  /* 0x0000bb0033337a20 */ /* 0x000fe20000410000 */
[----:B------:R-:W2:Y:S04]  /*53e0*/  MUFU.TANH R178, R49 ;  /* 0x0000003100b27308 */ /* 0x000ea80000002400 */
[----:B------:R-:W-:Y:S01]  /*53f0*/  HMMA.16816.F32 R52, R8, R66, R32 ;  /* 0x000000420834723c */ /* 0x000fe20000001820 */
[----:B-----5:R-:W-:-:S03]  /*5400*/  FMUL.FTZ R0, R27, c[0x0][0x2ec] ;  /* 0x0000bb001b007a20 */ /* 0x020fc60000410000 */
[----:B------:R-:W2:Y:S04]  /*5410*/  MUFU.TANH R177, R50 ;  /* 0x0000003200b17308 */ /* 0x000ea80000002400 */
[----:B------:R-:W-:Y:S01]  /*5420*/  HMMA.16816.F32 R24, R20, R58, RZ ;  /* 0x0000003a1418723c */ /* 0x000fe200000018ff */
[----:B------:R-:W5:Y:S03]  /*5430*/  LDSM.16.M88.4 R56, [R134+0x4800] ;  /* 0x004800008638783b */ /* 0x000f660000000200 */
[----:B------:R2:W2:Y:S04]  /*5440*/  MUFU.TANH R187, R0 ;  /* 0x0000000000bb7308 */ /* 0x0004a80000002400 */
[----:B-1----:R-:W-:Y:S01]  /*5450*/  HMMA.16816.F32 R44, R12, R76, R44 ;  /* 0x0000004c0c2c723c */ /* 0x002fe2000000182c */
[----:B------:R-:W-:-:S03]  /*5460*/  FMUL.FTZ R40, R40, c[0x0][0x2ec] ;  /* 0x0000bb0028287a20 */ /* 0x000fc60000410000 */
[----:B------:R1:W1:Y:S04]  /*5470*/  MUFU.TANH R176, R51 ;  /* 0x0000003300b07308 */ /* 0x0002680000002400 */
[----:B------:R-:W-:Y:S02]  /*5480*/  FMUL.FTZ R54, R54, c[0x0][0x2ec] ;  /* 0x0000bb0036367a20 */ /* 0x000fe40000410000 */
[----:B------:R-:W-:Y:S02]  /*5490*/  FMUL.FTZ R55, R55, c[0x0][0x2ec] ;  /* 0x0000bb0037377a20 */ /* 0x000fe40000410000 */
[----:B--2---:R-:W-:Y:S01]  /*54a0*/  FMUL.FTZ R0, R48, c[0x0][0x2ec] ;  /* 0x0000bb0030007a20 */ /* 0x004fe20000410000 */
[----:B------:R-:W2:Y:S03]  /*54b0*/  MUFU.TANH R174, R40 ;  /* 0x0000002800ae7308 */ /* 0x000ea60000002400 */
[C---:B------:R-:W-:Y:S05]  /*54c0*/  HMMA.16816.F32 R64, R16.reuse, R38, R24 ;  /* 0x000000261040723c */ /* 0x040fea0000001818 */
[----:B------:R2:W2:Y:S03]  /*54d0*/  MUFU.TANH R180, R0 ;  /* 0x0000000000b47308 */ /* 0x0004a60000002400 */
[----:B-1----:R-:W-:Y:S01]  /*54e0*/  HMMA.16816.F32 R48, R16, R36, R28 ;  /* 0x000000241030723c */ /* 0x002fe2000000181c */
[----:B------:R-:W1:Y:S04]  /*54f0*/  LDSM.16.M88.4 R36, [R228+0x4800] ;  /* 0x00480000e424783b */ /* 0x000e680000000200 */
[----:B------:R-:W1:Y:S03]  /*5500*/  MUFU.TANH R165, R54 ;  /* 0x0000003600a57308 */ /* 0x000e660000002400 */
[----:B------:R-:W-:Y:S01]  /*5510*/  HMMA.16816.F32 R24, R12, R78, R72 ;  /* 0x0000004e0c18723c */ /* 0x000fe20000001848 */
[----:B------:R-:W-:Y:S01]  /*5520*/  LDSM.16.M88.4 R72, [R227+0x2000] ;  /* 0x00200000e348783b */ /* 0x000fe20000000200 */
[----:B--2---:R-:W-:-:S06]  /*5530*/  FMUL.FTZ R0, R41, c[0x0][0x2ec] ;  /* 0x0000bb0029007a20 */ /* 0x004fcc0000410000 */
[C---:B-----5:R-:W-:Y:S01]  /*5540*/  HMMA.16816.F32 R32, R20.reuse, R56, RZ ;  /* 0x000000381420723c */ /* 0x060fe200000018ff */
[----:B------:R-:W2:Y:S07]  /*5550*/  MUFU.TANH R163, R55 ;  /* 0x0000003700a37308 */ /* 0x000eae0000002400 */
[----:B------:R-:W-:Y:S01]  /*5560*/  HMMA.16816.F32 R28, R20, R58, RZ ;  /* 0x0000003a141c723c */ /* 0x000fe200000018ff */
[----:B------:R-:W5:Y:S01]  /*5570*/  LDSM.16.M88.4 R56, [R134+0x5000] ;  /* 0x005000008638783b */ /* 0x000f620000000200 */
[----:B------:R1:W1:Y:S02]  /*5580*/  MUFU.TANH R173, R0 ;  /* 0x0000000000ad7308 */ /* 0x0002640000002400 */
[----:B-1----:R-:W-:-:S06]  /*5590*/  FMUL.FTZ R0, R42, c[0x0][0x2ec] ;  /* 0x0000bb002a007a20 */ /* 0x002fcc0000410000 */
[----:B------:R1:W1:Y:S11]  /*55a0*/  MUFU.TANH R172, R0 ;  /* 0x0000000000ac7308 */ /* 0x0002760000002400 */
[----:B------:R-:W-:Y:S03]  /*55b0*/  @!UPT UIADD3 URZ, URZ, URZ, URZ ;  /* 0x0000003f3f3ff290 */ /* 0x000fe6000fffe03f */
[----:B------:R-:W-:Y:S01]  /*55c0*/  HMMA.16816.F32 R76, R16, R38, R28 ;  /* 0x00000026104c723c */ /* 0x000fe2000000181c */
[----:B-1----:R-:W-:-:S07]  /*55d0*/  FMUL.FTZ R0, R43, c[0x0][0x2ec] ;  /* 0x0000bb002b007a20 */ /* 0x002fce0000410000 */
[----:B------:R-:W-:Y:S01]  /*55e0*/  HMMA.16816.F32 R40, R8, R68, R44 ;  /* 0x000000440828723c */ /* 0x000fe2000000182c */
[----:B------:R1:W1:Y:S07]  /*55f0*/  MUFU.TANH R171, R0 ;  /* 0x0000000000ab7308 */ /* 0x00026e0000002400 */
[----:B------:R-:W-:Y:S08]  /*5600*/  HMMA.16816.F32 R44, R12, R84, R48 ;  /* 0x000000540c2c723c */ /* 0x000ff00000001830 */
[----:B------:R-:W-:Y:S01]  /*5610*/  HMMA.16816.F32 R48, R16, R36, R32 ;  /* 0x000000241030723c */ /* 0x000fe20000001820 */
[----:B------:R-:W2:Y:S01]  /*5620*/  LDSM.16.M88.4 R36, [R228+0x5000] ;  /* 0x00500000e424783b */ /* 0x000ea20000000200 */
[----:B-1----:R-:W-:-:S04]  /*5630*/  FMUL.FTZ R0, R52, c[0x0][0x2ec] ;  /* 0x0000bb0034007a20 */ /* 0x002fc80000410000 */
[----:B------:R1:W1:Y:S02]  /*5640*/  MUFU.TANH R167, R0 ;  /* 0x0000000000a77308 */ /* 0x0002640000002400 */
[----:B-----5:R-:W-:Y:S01]  /*5650*/  HMMA.16816.F32 R32, R20, R56, RZ ;  /* 0x000000381420723c */ /* 0x020fe200000018ff */
[----:B------:R-:W-:Y:S02]  /*5660*/  FMUL.FTZ R40, R40, c[0x0][0x2ec] ;  /* 0x0000bb0028287a20 */ /* 0x000fe40000410000 */
[----:B------:R-:W-:-:S03]  /*5670*/  FMUL.FTZ R42, R42, c[0x0][0x2ec] ;  /* 0x0000bb002a2a7a20 */ /* 0x000fc60000410000 */
[----:B------:R-:W2:Y:S02]  /*5680*/  MUFU.TANH R162, R40 ;  /* 0x0000002800a27308 */ /* 0x000ea40000002400 */
[----:B------:R-:W-:Y:S01]  /*5690*/  HMMA.16816.F32 R28, R20, R58, RZ ;  /* 0x0000003a141c723c */ /* 0x000fe200000018ff */
[----:B------:R-:W5:Y:S01]  /*56a0*/  LDSM.16.M88.4 R56, [R134+0x5800] ;  /* 0x005800008638783b */ /* 0x000f620000000200 */
[----:B-1----:R-:W-:-:S04]  /*56b0*/  FMUL.FTZ R0, R53, c[0x0][0x2ec] ;  /* 0x0000bb0035007a20 */ /* 0x002fc80000410000 */
[----:B------:R-:W1:Y:S02]  /*56c0*/  MUFU.TANH R90, R42 ;  /* 0x0000002a005a7308 */ /* 0x000e640000002400 */
[----:B------:R-:W-:Y:S01]  /*56d0*/  HMMA.16816.F32 R52, R8, R70, R24 ;  /* 0x000000460834723c */ /* 0x000fe20000001818 */
[----:B------:R-:W-:Y:S05]  /*56e0*/  LDSM.16.M88.4 R68, [R227+0x2800] ;  /* 0x00280000e344783b */ /* 0x000fea0000000200 */
[----:B------:R1:W1:Y:S02]  /*56f0*/  MUFU.TANH R166, R0 ;  /* 0x0000000000a67308 */ /* 0x0002640000002400 */
[----:B------:R-:W-:Y:S01]  /*5700*/  HMMA.16816.F32 R24, R12, R86, R64 ;  /* 0x000000560c18723c */ /* 0x000fe20000001840 */
[----:B------:R-:W-:Y:S07]  /*5710*/  LDSM.16.M88.4 R84, [R229+0x3000] ;  /* 0x00300000e554783b */ /* 0x000fee0000000200 */
[----:B--2---:R-:W-:Y:S01]  /*5720*/  HMMA.16816.F32 R64, R16, R38, R28 ;  /* 0x000000261040723c */ /* 0x004fe2000000181c */
[----:B-1----:R-:W-:-:S07]  /*5730*/  FMUL.FTZ R0, R41, c[0x0][0x2ec] ;  /* 0x0000bb0029007a20 */ /* 0x002fce0000410000 */
[----:B------:R-:W-:Y:S01]  /*5740*/  FMUL.FTZ R53, R53, c[0x0][0x2ec] ;  /* 0x0000bb0035357a20 */ /* 0x000fe20000410000 */
[----:B------:R1:W2:Y:S01]  /*5750*/  MUFU.TANH R161, R0 ;  /* 0x0000000000a17308 */ /* 0x0002a20000002400 */
[----:B------:R-:W-:Y:S02]  /*5760*/  FMUL.FTZ R54, R54, c[0x0][0x2ec] ;  /* 0x0000bb0036367a20 */ /* 0x000fe40000410000 */
[----:B------:R-:W-:Y:S01]  /*5770*/  FMUL.FTZ R55, R55, c[0x0][0x2ec] ;  /* 0x0000bb0037377a20 */ /* 0x000fe20000410000 */
[----:B-----5:R-:W-:Y:S04]  /*5780*/  HMMA.16816.F32 R28, R20, R58, RZ ;  /* 0x0000003a141c723c */ /* 0x020fe800000018ff */
[----:B------:R-:W2:Y:S01]  /*5790*/  MUFU.TANH R156, R53 ;  /* 0x00000035009c7308 */ /* 0x000ea20000002400 */
[----:B-1----:R-:W-:-:S07]  /*57a0*/  FMUL.FTZ R0, R43, c[0x0][0x2ec] ;  /* 0x0000bb002b007a20 */ /* 0x002fce0000410000 */
[----:B------:R-:W1:Y:S01]  /*57b0*/  MUFU.TANH R91, R54 ;  /* 0x00000036005b7308 */ /* 0x000e620000002400 */
[----:B------:R-:W-:Y:S07]  /*57c0*/  HMMA.16816.F32 R40, R8, R72, R44 ;  /* 0x000000480828723c */ /* 0x000fee000000182c */
[----:B------:R5:W1:Y:S01]  /*57d0*/  MUFU.TANH R159, R0 ;  /* 0x00000000009f7308 */ /* 0x000a620000002400 */
[----:B------:R-:W-:Y:S07]  /*57e0*/  HMMA.16816.F32 R44, R12, R80, R48 ;  /* 0x000000500c2c723c */ /* 0x000fee0000001830 */
[----:B------:R1:W1:Y:S01]  /*57f0*/  MUFU.TANH R155, R55 ;  /* 0x00000037009b7308 */ /* 0x0002620000002400 */
[----:B------:R-:W-:Y:S01]  /*5800*/  HMMA.16816.F32 R48, R16, R36, R32 ;  /* 0x000000241030723c */ /* 0x000fe20000001820 */
[----:B------:R-:W2:Y:S01]  /*5810*/  LDSM.16.M88.4 R36, [R228+0x5800] ;  /* 0x00580000e424783b */ /* 0x000ea20000000200 */
[----:B-----5:R-:W-:-:S06]  /*5820*/  FMUL.FTZ R0, R52, c[0x0][0x2ec] ;  /* 0x0000bb0034007a20 */ /* 0x020fcc0000410000 */
[----:B------:R-:W-:Y:S01]  /*5830*/  HMMA.16816.F32 R32, R20, R56, RZ ;  /* 0x000000381420723c */ /* 0x000fe200000018ff */
[----:B------:R-:W5:Y:S01]  /*5840*/  LDSM.16.M88.4 R56, [R134+0x6000] ;  /* 0x006000008638783b */ /* 0x000f620000000200 */
[----:B------:R-:W-:Y:S01]  /*5850*/  FMUL.FTZ R40, R40, c[0x0][0x2ec] ;  /* 0x0000bb0028287a20 */ /* 0x000fe20000410000 */
[----:B------:R3:W2:Y:S05]  /*5860*/  MUFU.TANH R89, R0 ;  /* 0x0000000000597308 */ /* 0x0006aa0000002400 */
[----:B-1----:R-:W-:Y:S01]  /*5870*/  HMMA.16816.F32 R52, R8, R74, R24 ;  /* 0x0000004a0834723c */ /* 0x002fe20000001818 */
[----:B------:R-:W-:Y:S02]  /*5880*/  LDSM.16.M88.4 R72, [R227+0x3000] ;  /* 0x00300000e348783b */ /* 0x000fe40000000200 */
[----:B------:R-:W1:Y:S05]  /*5890*/  MUFU.TANH R100, R40 ;  /* 0x0000002800647308 */ /* 0x000e6a0000002400 */
[----:B------:R-:W-:Y:S01]  /*58a0*/  HMMA.16816.F32 R24, R12, R82, R76 ;  /* 0x000000520c18723c */ /* 0x000fe2000000184c */
[----:B------:R-:W-:Y:S01]  /*58b0*/  LDSM.16.M88.4 R80, [R229+0x3800] ;  /* 0x00380000e550783b */ /* 0x000fe20000000200 */
[----:B---3--:R-:W-:-:S04]  /*58c0*/  FMUL.FTZ R0, R41, c[0x0][0x2ec] ;  /* 0x0000bb0029007a20 */ /* 0x008fc80000410000 */
[----:B------:R3:W1:Y:S10]  /*58d0*/  MUFU.TANH R102, R0 ;  /* 0x0000000000667308 */ /* 0x0006740000002400 */
[----:B------:R-:W-:Y:S01]  /*58e0*/  FMUL.FTZ R54, R54, c[0x0][0x2ec] ;  /* 0x0000bb0036367a20 */ /* 0x000fe20000410000 */
[----:B--2---:R-:W-:Y:S01]  /*58f0*/  HMMA.16816.F32 R76, R16, R38, R28 ;  /* 0x00000026104c723c */ /* 0x004fe2000000181c */
[----:B------:R-:W-:-:S02]  /*5900*/  FMUL.FTZ R55, R55, c[0x0][0x2ec] ;  /* 0x0000bb0037377a20 */ /* 0x000fc40000410000 */
[----:B------:R-:W2:Y:S01]  /*5910*/  MUFU.TANH R98, R54 ;  /* 0x0000003600627308 */ /* 0x000ea20000002400 */
[----:B---3--:R-:W-:-:S04]  /*5920*/  FMUL.FTZ R0, R42, c[0x0][0x2ec] ;  /* 0x0000bb002a007a20 */ /* 0x008fc80000410000 */
[----:B-----5:R-:W-:Y:S03]  /*5930*/  HMMA.16816.F32 R28, R20, R58, RZ ;  /* 0x0000003a141c723c */ /* 0x020fe600000018ff */
[----:B------:R3:W1:Y:S08]  /*5940*/  MUFU.TANH R92, R0 ;  /* 0x00000000005c7308 */ /* 0x0006700000002400 */
[----:B------:R-:W1:Y:S01]  /*5950*/  MUFU.TANH R99, R55 ;  /* 0x0000003700637308 */ /* 0x000e620000002400 */
[----:B---3--:R-:W-:-:S02]  /*5960*/  FMUL.FTZ R0, R43, c[0x0][0x2ec] ;  /* 0x0000bb002b007a20 */ /* 0x008fc40000410000 */
[----:B------:R-:W-:Y:S05]  /*5970*/  HMMA.16816.F32 R40, R8, R68, R44 ;  /* 0x000000440828723c */ /* 0x000fea000000182c */
[----:B------:R3:W1:Y:S03]  /*5980*/  MUFU.TANH R93, R0 ;  /* 0x00000000005d7308 */ /* 0x0006660000002400 */
[----:B------:R-:W-:Y:S08]  /*5990*/  HMMA.16816.F32 R44, R12, R84, R48 ;  /* 0x000000540c2c723c */ /* 0x000ff00000001830 */
[----:B------:R-:W-:Y:S01]  /*59a0*/  HMMA.16816.F32 R48, R16, R36, R32 ;  /* 0x000000241030723c */ /* 0x000fe20000001820 */
[----:B------:R-:W5:Y:S01]  /*59b0*/  LDSM.16.M88.4 R36, [R228+0x6000] ;  /* 0x00600000e424783b */ /* 0x000f620000000200 */
[----:B---3--:R-:W-:-:S04]  /*59c0*/  FMUL.FTZ R0, R52, c[0x0][0x2ec] ;  /* 0x0000bb0034007a20 */ /* 0x008fc80000410000 */
[----:B------:R3:W1:Y:S02]  /*59d0*/  MUFU.TANH R101, R0 ;  /* 0x0000000000657308 */ /* 0x0006640000002400 */
[----:B------:R-:W-:Y:S01]  /*59e0*/  HMMA.16816.F32 R32, R20, R56, RZ ;  /* 0x000000381420723c */ /* 0x000fe200000018ff */
[----:B------:R-:W1:Y:S01]  /*59f0*/  LDSM.16.M88.4 R56, [R134+0x6800] ;  /* 0x006800008638783b */ /* 0x000e620000000200 */
[----:B------:R-:W-:Y:S02]  /*5a00*/  FMUL.FTZ R40, R40, c[0x0][0x2ec] ;  /* 0x0000bb0028287a20 */ /* 0x000fe40000410000 */
[----:B------:R-:W-:Y:S02]  /*5a10*/  FMUL.FTZ R42, R42, c[0x0][0x2ec] ;  /* 0x0000bb002a2a7a20 */ /* 0x000fe40000410000 */
[----:B------:R-:W1:Y:S01]  /*5a20*/  MUFU.TANH R108, R40 ;  /* 0x00000028006c7308 */ /* 0x000e620000002400 */
[----:B---3--:R-:W-:-:S07]  /*5a30*/  FMUL.FTZ R0, R53, c[0x0][0x2ec] ;  /* 0x0000bb0035007a20 */ /* 0x008fce0000410000 */
[----:B------:R-:W3:Y:S01]  /*5a40*/  MUFU.TANH R104, R42 ;  /* 0x0000002a00687308 */ /* 0x000ee20000002400 */
[----:B------:R-:W-:Y:S01]  /*5a50*/  HMMA.16816.F32 R52, R8, R70, R24 ;  /* 0x000000460834723c */ /* 0x000fe20000001818 */
[----:B------:R-:W-:Y:S06]  /*5a60*/  LDSM.16.M88.4 R68, [R227+0x3800] ;  /* 0x00380000e344783b */ /* 0x000fec0000000200 */
[----:B------:R2:W1:Y:S01]  /*5a70*/  MUFU.TANH R103, R0 ;  /* 0x0000000000677308 */ /* 0x0004620000002400 */
[----:B------:R-:W-:Y:S01]  /*5a80*/  HMMA.16816.F32 R24, R12, R86, R64 ;  /* 0x000000560c18723c */ /* 0x000fe20000001840 */
[----:B------:R-:W-:Y:S07]  /*5a90*/  LDSM.16.M88.4 R84, [R229+0x4000] ;  /* 0x00400000e554783b */ /* 0x000fee0000000200 */
[----:B-----5:R-:W-:Y:S01]  /*5aa0*/  HMMA.16816.F32 R64, R16, R38, R28 ;  /* 0x000000261040723c */ /* 0x020fe2000000181c */
[----:B--2---:R-:W-:-:S07]  /*5ab0*/  FMUL.FTZ R0, R41, c[0x0][0x2ec] ;  /* 0x0000bb0029007a20 */ /* 0x004fce0000410000 */
[----:B-1----:R-:W-:Y:S01]  /*5ac0*/  HMMA.16816.F32 R28, R20, R58, RZ ;  /* 0x0000003a141c723c */ /* 0x002fe200000018ff */
[----:B------:R-:W-:Y:S01]  /*5ad0*/  FMUL.FTZ R53, R53, c[0x0][0x2ec] ;  /* 0x0000bb0035357a20 */ /* 0x000fe20000410000 */
[----:B------:R1:W2:Y:S01]  /*5ae0*/  MUFU.TANH R110, R0 ;  /* 0x00000000006e7308 */ /* 0x0002a20000002400 */
[----:B------:R-:W-:Y:S02]  /*5af0*/  FMUL.FTZ R54, R54, c[0x0][0x2ec] ;  /* 0x0000bb0036367a20 */ /* 0x000fe40000410000 */
[----:B------:R-:W-:-:S05]  /*5b00*/  FMUL.FTZ R55, R55, c[0x0][0x2ec] ;  /* 0x0000bb0037377a20 */ /* 0x000fca0000410000 */
        /* <DEDUP_REMOVED lines=44> */
[----:B------:R-:W-:Y:S07]  /*5dd0*/  HMMA.16816.F32 R52, R8, R70, R24 ;  /* 0x000000460834723c */ /* 0x000fee0000001818 */
[----:B------:R2:W1:Y:S01]  /*5de0*/  MUFU.TANH R119, R0 ;  /* 0x0000000000777308 */ /* 0x0004620000002400 */
[----:B------:R-:W-:Y:S01]  /*5df0*/  HMMA.16816.F32 R24, R12, R86, R64 ;  /* 0x000000560c18723c */ /* 0x000fe20000001840 */
[----:B------:R-:W3:Y:S04]  /*5e00*/  LDSM.16.M88.4 R64, [R227+0x4800] ;  /* 0x00480000e340783b */ /* 0x000ee80000000200 */
[----:B------:R-:W3:Y:S03]  /*5e10*/  LDSM.16.M88.4 R84, [R229+0x5000] ;  /* 0x00500000e554783b */ /* 0x000ee60000000200 */
[----:B-----5:R-:W-:Y:S01]  /*5e20*/  HMMA.16816.F32 R68, R16, R38, R28 ;  /* 0x000000261044723c */ /* 0x020fe2000000181c */
[----:B--2---:R-:W-:-:S07]  /*5e30*/  FMUL.FTZ R0, R41, c[0x0][0x2ec] ;  /* 0x0000bb0029007a20 */ /* 0x004fce0000410000 */
[----:B------:R-:W-:Y:S01]  /*5e40*/  FMUL.FTZ R53, R53, c[0x0][0x2ec] ;  /* 0x0000bb0035357a20 */ /* 0x000fe20000410000 */
[----:B-1----:R-:W-:Y:S01]  /*5e50*/  HMMA.16816.F32 R28, R20, R58, RZ ;  /* 0x0000003a141c723c */ /* 0x002fe200000018ff */
        /* <DEDUP_REMOVED lines=18> */
[----:B------:R-:W1:Y:S02]  /*5f80*/  LDSM.16.M88.4 R72, [R227+0x5000] ;  /* 0x00500000e348783b */ /* 0x000e640000000200 */
[----:B------:R-:W1:Y:S05]  /*5f90*/  MUFU.TANH R132, R40 ;  /* 0x0000002800847308 */ /* 0x000e6a0000002400 */
[----:B------:R-:W-:Y:S01]  /*5fa0*/  HMMA.16816.F32 R24, R12, R82, R76 ;  /* 0x000000520c18723c */ /* 0x000fe2000000184c */
[----:B------:R-:W1:Y:S01]  /*5fb0*/  LDSM.16.M88.4 R80, [R229+0x5800] ;  /* 0x00580000e550783b */ /* 0x000e620000000200 */
[----:B---3--:R-:W-:-:S04]  /*5fc0*/  FMUL.FTZ R0, R41, c[0x0][0x2ec] ;  /* 0x0000bb0029007a20 */ /* 0x008fc80000410000 */
[----:B------:R3:W1:Y:S10]  /*5fd0*/  MUFU.TANH R157, R0 ;  /* 0x00000000009d7308 */ /* 0x0006740000002400 */
[----:B------:R-:W-:-:S02]  /*5fe0*/  FMUL.FTZ R54, R54, c[0x0][0x2ec] ;  /* 0x0000bb0036367a20 */ /* 0x000fc40000410000 */
[----:B------:R-:W-:Y:S02]  /*5ff0*/  FMUL.FTZ R55, R55, c[0x0][0x2ec] ;  /* 0x0000bb0037377a20 */ /* 0x000fe40000410000 */
[----:B------:R-:W1:Y:S01]  /*6000*/  MUFU.TANH R130, R54 ;  /* 0x0000003600827308 */ /* 0x000e620000002400 */
[----:B---3--:R-:W-:-:S07]  /*6010*/  FMUL.FTZ R0, R42, c[0x0][0x2ec] ;  /* 0x0000bb002a007a20 */ /* 0x008fce0000410000 */
[----:B------:R3:W1:Y:S08]  /*6020*/  MUFU.TANH R128, R0 ;  /* 0x0000000000807308 */ /* 0x0006700000002400 */
[----:B------:R-:W1:Y:S01]  /*6030*/  MUFU.TANH R131, R55 ;  /* 0x0000003700837308 */ /* 0x000e620000002400 */
[----:B---3--:R-:W-:Y:S02]  /*6040*/  FMUL.FTZ R0, R43, c[0x0][0x2ec] ;  /* 0x0000bb002b007a20 */ /* 0x008fe40000410000 */
[----:B------:R-:W-:Y:S05]  /*6050*/  HMMA.16816.F32 R40, R8, R64, R44 ;  /* 0x000000400828723c */ /* 0x000fea000000182c */
[----:B------:R3:W1:Y:S03]  /*6060*/  MUFU.TANH R129, R0 ;  /* 0x0000000000817308 */ /* 0x0006660000002400 */
[----:B------:R-:W-:Y:S08]  /*6070*/  HMMA.16816.F32 R44, R12, R84, R48 ;  /* 0x000000540c2c723c */ /* 0x000ff00000001830 */
[----:B--2---:R-:W-:Y:S01]  /*6080*/  HMMA.16816.F32 R48, R16, R36, R32 ;  /* 0x000000241030723c */ /* 0x004fe20000001820 */
[----:B---3--:R-:W-:-:S04]  /*6090*/  FMUL.FTZ R0, R52, c[0x0][0x2ec] ;  /* 0x0000bb0034007a20 */ /* 0x008fc80000410000 */
[----:B------:R2:W3:Y:S03]  /*60a0*/  MUFU.TANH R158, R0 ;  /* 0x00000000009e7308 */ /* 0x0004e60000002400 */
[----:B-----5:R-:W-:Y:S01]  /*60b0*/  HMMA.16816.F32 R32, R20, R56, RZ ;  /* 0x000000381420723c */ /* 0x020fe200000018ff */
[----:B------:R-:W-:Y:S02]  /*60c0*/  FMUL.FTZ R40, R40, c[0x0][0x2ec] ;  /* 0x0000bb0028287a20 */ /* 0x000fe40000410000 */
[----:B------:R-:W-:Y:S02]  /*60d0*/  FMUL.FTZ R42, R42, c[0x0][0x2ec] ;  /* 0x0000bb002a2a7a20 */ /* 0x000fe40000410000 */
[----:B------:R-:W1:Y:S01]  /*60e0*/  MUFU.TANH R175, R40 ;  /* 0x0000002800af7308 */ /* 0x000e620000002400 */
[----:B--2---:R-:W-:-:S07]  /*60f0*/  FMUL.FTZ R0, R53, c[0x0][0x2ec] ;  /* 0x0000bb0035007a20 */ /* 0x004fce0000410000 */
[----:B------:R-:W2:Y:S01]  /*6100*/  MUFU.TANH R164, R42 ;  /* 0x0000002a00a47308 */ /* 0x000ea20000002400 */
[----:B------:R-:W-:Y:S07]  /*6110*/  HMMA.16816.F32 R52, R8, R66, R24 ;  /* 0x000000420834723c */ /* 0x000fee0000001818 */
[----:B------:R5:W1:Y:S01]  /*6120*/  MUFU.TANH R160, R0 ;  /* 0x0000000000a07308 */ /* 0x000a620000002400 */
[----:B------:R-:W-:Y:S01]  /*6130*/  HMMA.16816.F32 R64, R16, R38, R28 ;  /* 0x000000261040723c */ /* 0x000fe2000000181c */
[----:B------:R-:W2:Y:S07]  /*6140*/  LDSM.16.M88.4 R36, [R228+0x8000] ;  /* 0x00800000e424783b */ /* 0x000eae0000000200 */
[----:B------:R-:W-:Y:S01]  /*6150*/  HMMA.16816.F32 R24, R12, R86, R68 ;  /* 0x000000560c18723c */ /* 0x000fe20000001844 */
[----:B------:R-:W-:Y:S04]  /*6160*/  LDSM.16.M88.4 R68, [R227+0x5800] ;  /* 0x00580000e344783b */ /* 0x000fe80000000200 */
[----:B------:R-:W-:Y:S01]  /*6170*/  LDSM.16.M88.4 R84, [R229+0x6000] ;  /* 0x00600000e554783b */ /* 0x000fe20000000200 */
[----:B-----5:R-:W-:-:S02]  /*6180*/  FMUL.FTZ R0, R41, c[0x0][0x2ec] ;  /* 0x0000bb0029007a20 */ /* 0x020fc40000410000 */
[----:B------:R-:W-:Y:S01]  /*6190*/  HMMA.16816.F32 R28, R20, R58, RZ ;  /* 0x0000003a141c723c */ /* 0x000fe200000018ff */
[----:B------:R-:W5:Y:S01]  /*61a0*/  LDSM.16.M88.4 R56, [R134+0x8800] ;  /* 0x008800008638783b */ /* 0x000f620000000200 */
[----:B------:R-:W-:Y:S01]  /*61b0*/  FMUL.FTZ R53, R53, c[0x0][0x2ec] ;  /* 0x0000bb0035357a20 */ /* 0x000fe20000410000 */
[----:B------:R1:W1:Y:S01]  /*61c0*/  MUFU.TANH R182, R0 ;  /* 0x0000000000b67308 */ /* 0x0002620000002400 */
        /* <DEDUP_REMOVED lines=8> */
[----:B------:R3:W3:Y:S01]  /*6250*/  MUFU.TANH R170, R55 ;  /* 0x0000003700aa7308 */ /* 0x0006e20000002400 */
[----:B--2---:R-:W-:Y:S01]  /*6260*/  HMMA.16816.F32 R48, R16, R36, R32 ;  /* 0x000000241030723c */ /* 0x004fe20000001820 */
[----:B-1----:R-:W-:-:S07]  /*6270*/  FMUL.FTZ R0, R52, c[0x0][0x2ec] ;  /* 0x0000bb0034007a20 */ /* 0x002fce0000410000 */
[----:B------:R-:W-:Y:S01]  /*6280*/  HMMA.16816.F32 R76, R16, R38, R28 ;  /* 0x00000026104c723c */ /* 0x000fe2000000181c */
[----:B------:R-:W1:Y:S01]  /*6290*/  LDSM.16.M88.4 R36, [R228+0x8800] ;  /* 0x00880000e424783b */ /* 0x000e620000000200 */
[----:B------:R-:W-:Y:S01]  /*62a0*/  FMUL.FTZ R40, R40, c[0x0][0x2ec] ;  /* 0x0000bb0028287a20 */ /* 0x000fe20000410000 */
[----:B------:R2:W1:Y:S05]  /*62b0*/  MUFU.TANH R179, R0 ;  /* 0x0000000000b37308 */ /* 0x00046a0000002400 */
[----:B---3--:R-:W-:Y:S01]  /*62c0*/  HMMA.16816.F32 R52, R8, R74, R24 ;  /* 0x0000004a0834723c */ /* 0x008fe20000001818 */
[----:B------:R-:W-:Y:S02]  /*62d0*/  LDSM.16.M88.4 R72, [R229+0x6800] ;  /* 0x00680000e548783b */ /* 0x000fe40000000200 */
[----:B------:R-:W3:Y:S05]  /*62e0*/  MUFU.TANH R196, R40 ;  /* 0x0000002800c47308 */ /* 0x000eea0000002400 */
[----:B------:R-:W-:Y:S01]  /*62f0*/  HMMA.16816.F32 R24, R12, R82, R64 ;  /* 0x000000520c18723c */ /* 0x000fe20000001840 */
[----:B------:R-:W1:Y:S01]  /*6300*/  LDSM.16.M88.4 R64, [R134+0x9000] ;  /* 0x009000008640783b */ /* 0x000e620000000200 */
[----:B--2---:R-:W-:-:S03]  /*6310*/  FMUL.FTZ R0, R41, c[0x0][0x2ec] ;  /* 0x0000bb0029007a20 */ /* 0x004fc60000410000 */
[----:B------:R-:W2:Y:S01]  /*6320*/  LDSM.16.M88.4 R80, [R227+0x6000] ;  /* 0x00600000e350783b */ /* 0x000ea20000000200 */
[----:B------:R3:W1:Y:S02]  /*6330*/  MUFU.TANH R198, R0 ;  /* 0x0000000000c67308 */ /* 0x0006640000002400 */
[C---:B-----5:R-:W-:Y:S08]  /*6340*/  HMMA.16816.F32 R32, R20.reuse, R56, RZ ;  /* 0x000000381420723c */ /* 0x060ff000000018ff */
[----:B------:R-:W-:Y:S01]  /*6350*/  HMMA.16816.F32 R28, R20, R58, RZ ;  /* 0x0000003a141c723c */ /* 0x000fe200000018ff */
[----:B------:R-:W-:-:S02]  /*6360*/  FMUL.FTZ R54, R54, c[0x0][0x2ec] ;  /* 0x0000bb0036367a20 */ /* 0x000fc40000410000 */
[----:B------:R-:W-:Y:S02]  /*6370*/  FMUL.FTZ R55, R55, c[0x0][0x2ec] ;  /* 0x0000bb0037377a20 */ /* 0x000fe40000410000 */
[----:B------:R-:W1:Y:S01]  /*6380*/  MUFU.TANH R185, R54 ;  /* 0x0000003600b97308 */ /* 0x000e620000002400 */
[----:B---3--:R-:W-:Y:S02]  /*6390*/  FMUL.FTZ R0, R42, c[0x0][0x2ec] ;  /* 0x0000bb002a007a20 */ /* 0x008fe40000410000 */
[----:B------:R-:W-:Y:S05]  /*63a0*/  HMMA.16816.F32 R56, R8, R70, R24 ;  /* 0x000000460838723c */ /* 0x000fea0000001818 */
[----:B------:R3:W1:Y:S03]  /*63b0*/  MUFU.TANH R183, R0 ;  /* 0x0000000000b77308 */ /* 0x0006660000002400 */
[----:B------:R-:W-:Y:S01]  /*63c0*/  HMMA.16816.F32 R24, R12, R86, R76 ;  /* 0x000000560c18723c */ /* 0x000fe2000000184c */
[----:B------:R-:W-:Y:S04]  /*63d0*/  LDSM.16.M88.4 R76, [R134+0x9800] ;  /* 0x00980000864c783b */ /* 0x000fe80000000200 */
[----:B------:R-:W1:Y:S01]  /*63e0*/  MUFU.TANH R186, R55 ;  /* 0x0000003700ba7308 */ /* 0x000e620000002400 */
[----:B---3--:R-:W-:-:S02]  /*63f0*/  FMUL.FTZ R0, R43, c[0x0][0x2ec] ;  /* 0x0000bb002b007a20 */ /* 0x008fc40000410000 */
[----:B------:R-:W-:Y:S08]  /*6400*/  HMMA.16816.F32 R40, R8, R68, R44 ;  /* 0x000000440828723c */ /* 0x000ff0000000182c */
[----:B------:R-:W-:Y:S01]  /*6410*/  FMUL.FTZ R56, R56, c[0x0][0x2ec] ;  /* 0x0000bb0038387a20 */ /* 0x000fe20000410000 */
[----:B------:R3:W2:Y:S01]  /*6420*/  MUFU.TANH R184, R0 ;  /* 0x0000000000b87308 */ /* 0x0006a20000002400 */
[----:B------:R-:W-:-:S02]  /*6430*/  FMUL.FTZ R57, R57, c[0x0][0x2ec] ;  /* 0x0000bb0039397a20 */ /* 0x000fc40000410000 */
[----:B------:R-:W-:Y:S02]  /*6440*/  FMUL.FTZ R58, R58, c[0x0][0x2ec] ;  /* 0x0000bb003a3a7a20 */ /* 0x000fe40000410000 */
[----:B------:R-:W-:Y:S01]  /*6450*/  FMUL.FTZ R59, R59, c[0x0][0x2ec] ;  /* 0x0000bb003b3b7a20 */ /* 0x000fe20000410000 */
[----:B------:R-:W-:Y:S01]  /*6460*/  HMMA.16816.F32 R44, R12, R84, R48 ;  /* 0x000000540c2c723c */ /* 0x000fe20000001830 */
[----:B------:R-:W-:Y:S01]  /*6470*/  LDSM.16.M88.4 R84, [R227+0x6800] ;  /* 0x00680000e354783b */ /* 0x000fe20000000200 */
[----:B------:R-:W2:Y:S06]  /*6480*/  MUFU.TANH R149, R56 ;  /* 0x0000003800957308 */ /* 0x000eac0000002400 */
[----:B-1----:R-:W-:Y:S01]  /*6490*/  HMMA.16816.F32 R48, R16, R36, R32 ;  /* 0x000000241030723c */ /* 0x002fe20000001820 */
[----:B---3--:R-:W-:Y:S01]  /*64a0*/  FMUL.FTZ R0, R52, c[0x0][0x2ec] ;  /* 0x0000bb0034007a20 */ /* 0x008fe20000410000 */
[----:B------:R-:W1:Y:S06]  /*64b0*/  MUFU.TANH R150, R57 ;  /* 0x0000003900967308 */ /* 0x000e6c0000002400 */
[----:B------:R-:W-:Y:S01]  /*64c0*/  HMMA.16816.F32 R32, R20, R64, RZ ;  /* 0x000000401420723c */ /* 0x000fe200000018ff */
[----:B------:R-:W-:Y:S01]  /*64d0*/  FMUL.FTZ R40, R40, c[0x0][0x2ec] ;  /* 0x0000bb0028287a20 */ /* 0x000fe20000410000 */
[----:B------:R3:W1:Y:S01]  /*64e0*/  MUFU.TANH R195, R0 ;  /* 0x0000000000c37308 */ /* 0x0006620000002400 */
[----:B------:R-:W-:-:S02]  /*64f0*/  FMUL.FTZ R41, R41, c[0x0][0x2ec] ;  /* 0x0000bb0029297a20 */ /* 0x000fc40000410000 */
[----:B------:R-:W-:-:S03]  /*6500*/  FMUL.FTZ R42, R42, c[0x0][0x2ec] ;  /* 0x0000bb002a2a7a20 */ /* 0x000fc60000410000 */
[----:B------:R-:W-:Y:S01]  /*6510*/  HMMA.16816.F32 R68, R16, R38, R28 ;  /* 0x000000261044723c */ /* 0x000fe2000000181c */
[----:B------:R-:W-:Y:S01]  /*6520*/  FMUL.FTZ R43, R43, c[0x0][0x2ec] ;  /* 0x0000bb002b2b7a20 */ /* 0x000fe20000410000 */
[----:B------:R-:W1:Y:S06]  /*6530*/  MUFU.TANH R148, R58 ;  /* 0x0000003a00947308 */ /* 0x000e6c0000002400 */
[----:B------:R-:W-:Y:S01]  /*6540*/  HMMA.16816.F32 R28, R20, R66, RZ ;  /* 0x00000042141c723c */ /* 0x000fe200000018ff */
[----:B------:R-:W-:Y:S01]  /*6550*/  LDSM.16.M88.4 R64, [R228+0x9800] ;  /* 0x00980000e440783b */ /* 0x000fe20000000200 */
[----:B---3--:R-:W-:Y:S01]  /*6560*/  FMUL.FTZ R0, R53, c[0x0][0x2ec] ;  /* 0x0000bb0035007a20 */ /* 0x008fe20000410000 */
[----:B------:R3:W1:Y:S02]  /*6570*/  MUFU.TANH R147, R59 ;  /* 0x0000003b00937308 */ /* 0x0006640000002400 */
[----:B------:R-:W5:Y:S03]  /*6580*/  LDSM.16.M88.4 R52, [R228+0x9000] ;  /* 0x00900000e434783b */ /* 0x000f660000000200 */
[----:B--2---:R-:W-:Y:S03]  /*6590*/  HMMA.16816.F32 R36, R8, R80, R44 ;  /* 0x000000500824723c */ /* 0x004fe6000000182c */
[----:B------:R-:W2:Y:S05]  /*65a0*/  MUFU.TANH R154, R40 ;  /* 0x00000028009a7308 */ /* 0x000eaa0000002400 */
[----:B------:R-:W-:Y:S01]  /*65b0*/  HMMA.16816.F32 R44, R12, R72, R48 ;  /* 0x000000480c2c723c */ /* 0x000fe20000001830 */
[----:B---3--:R-:W3:Y:S02]  /*65c0*/  LDSM.16.M88.4 R56, [R229+0x7000] ;  /* 0x00700000e538783b */ /* 0x008ee40000000200 */
[----:B------:R-:W1:Y:S05]  /*65d0*/  MUFU.TANH R153, R41 ;  /* 0x0000002900997308 */ /* 0x000e6a0000002400 */
[----:B------:R-:W-:Y:S03]  /*65e0*/  HMMA.16816.F32 R48, R8, R82, R24 ;  /* 0x000000520830723c */ /* 0x000fe60000001818 */
[----:B------:R-:W1:Y:S05]  /*65f0*/  MUFU.TANH R152, R42 ;  /* 0x0000002a00987308 */ /* 0x000e6a0000002400 */
[----:B------:R-:W-:Y:S01]  /*6600*/  HMMA.16816.F32 R24, R12, R74, R68 ;  /* 0x0000004a0c18723c */ /* 0x000fe20000001844 */
[----:B------:R-:W-:Y:S01]  /*6610*/  LDSM.16.M88.4 R68, [R227+0x7000] ;  /* 0x00700000e344783b */ /* 0x000fe20000000200 */
[----:B------:R-:W-:-:S02]  /*6620*/  FMUL.FTZ R36, R36, c[0x0][0x2ec] ;  /* 0x0000bb0024247a20 */ /* 0x000fc40000410000 */
[----:B------:R-:W-:Y:S01]  /*6630*/  FMUL.FTZ R37, R37, c[0x0][0x2ec] ;  /* 0x0000bb0025257a20 */ /* 0x000fe20000410000 */
[----:B------:R5:W1:Y:S01]  /*6640*/  MUFU.TANH R151, R43 ;  /* 0x0000002b00977308 */ /* 0x000a620000002400 */
[----:B------:R-:W-:Y:S02]  /*6650*/  FMUL.FTZ R38, R38, c[0x0][0x2ec] ;  /* 0x0000bb0026267a20 */ /* 0x000fe40000410000 */
[----:B------:R-:W-:-:S05]  /*6660*/  FMUL.FTZ R39, R39, c[0x0][0x2ec] ;  /* 0x0000bb0027277a20 */ /* 0x000fca0000410000 */
[----:B------:R-:W1:Y:S03]  /*6670*/  MUFU.TANH R146, R36 ;  /* 0x0000002400927308 */ /* 0x000e660000002400 */
[----:B------:R-:W-:Y:S02]  /*6680*/  FMUL.FTZ R48, R48, c[0x0][0x2ec] ;  /* 0x0000bb0030307a20 */ /* 0x000fe40000410000 */
[----:B------:R-:W-:Y:S02]  /*6690*/  FMUL.FTZ R49, R49, c[0x0][0x2ec] ;  /* 0x0000bb0031317a20 */ /* 0x000fe40000410000 */
[----:B------:R-:W-:Y:S01]  /*66a0*/  FMUL.FTZ R50, R50, c[0x0][0x2ec] ;  /* 0x0000bb0032327a20 */ /* 0x000fe20000410000 */
[----:B-----5:R-:W-:Y:S01]  /*66b0*/  HMMA.16816.F32 R40, R16, R52, R32 ;  /* 0x000000341028723c */ /* 0x020fe20000001820 */
[----:B------:R-:W1:Y:S01]  /*66c0*/  MUFU.TANH R145, R37 ;  /* 0x0000002500917308 */ /* 0x000e620000002400 */
[----:B------:R-:W-:-:S06]  /*66d0*/  FMUL.FTZ R51, R51, c[0x0][0x2ec] ;  /* 0x0000bb0033337a20 */ /* 0x000fcc0000410000 */
[----:B------:R-:W-:Y:S01]  /*66e0*/  HMMA.16816.F32 R52, R16, R54, R28 ;  /* 0x000000361034723c */ /* 0x000fe2000000181c */
[----:B------:R-:W1:Y:S07]  /*66f0*/  MUFU.TANH R144, R38 ;  /* 0x0000002600907308 */ /* 0x000e6e0000002400 */
[C---:B------:R-:W-:Y:S01]  /*6700*/  HMMA.16816.F32 R28, R20.reuse, R76, RZ ;  /* 0x0000004c141c723c */ /* 0x040fe200000018ff */
[----:B------:R5:W1:Y:S07]  /*6710*/  MUFU.TANH R143, R39 ;  /* 0x00000027008f7308 */ /* 0x000a6e0000002400 */
[----:B------:R-:W-:Y:S01]  /*6720*/  HMMA.16816.F32 R20, R20, R78, RZ ;  /* 0x0000004e1414723c */ /* 0x000fe200000018ff */
[----:B------:R1:W1:Y:S07]  /*6730*/  MUFU.TANH R197, R0 ;  /* 0x0000000000c57308 */ /* 0x00026e0000002400 */
[----:B------:R-:W-:Y:S01]  /*6740*/  HMMA.16816.F32 R32, R8, R84, R44 ;  /* 0x000000540820723c */ /* 0x000fe2000000182c */
[----:B------:R-:W1:Y:S01]  /*6750*/  LDSM.16.M88.4 R44, [R229+0x7800] ;  /* 0x00780000e52c783b */ /* 0x000e620000000200 */
[----:B------:R-:W1:Y:S06]  /*6760*/  MUFU.TANH R141, R48 ;  /* 0x00000030008d7308 */ /* 0x000e6c0000002400 */
[----:B---3--:R-:W-:Y:S02]  /*6770*/  HMMA.16816.F32 R40, R12, R56, R40 ;  /* 0x000000380c28723c */ /* 0x008fe40000001828 */
[----:B------:R-:W3:Y:S06]  /*6780*/  MUFU.TANH R142, R49 ;  /* 0x00000031008e7308 */ /* 0x000eec0000002400 */
[----:B-----5:R-:W-:Y:S02]  /*6790*/  HMMA.16816.F32 R36, R8, R86, R24 ;  /* 0x000000560824723c */ /* 0x020fe40000001818 */
[----:B------:R-:W1:Y:S06]  /*67a0*/  MUFU.TANH R140, R50 ;  /* 0x00000032008c7308 */ /* 0x000e6c0000002400 */
[----:B------:R-:W-:Y:S01]  /*67b0*/  HMMA.16816.F32 R24, R16, R64, R28 ;  /* 0x000000401018723c */ /* 0x000fe2000000181c */
[----:B------:R-:W-:Y:S01]  /*67c0*/  FMUL.FTZ R32, R32, c[0x0][0x2ec] ;  /* 0x0000bb0020207a20 */ /* 0x000fe20000410000 */
[----:B------:R-:W2:Y:S01]  /*67d0*/  MUFU.TANH R139, R51 ;  /* 0x00000033008b7308 */ /* 0x000ea20000002400 */
[----:B------:R-:W-:-:S02]  /*67e0*/  FMUL.FTZ R33, R33, c[0x0][0x2ec] ;  /* 0x0000bb0021217a20 */ /* 0x000fc40000410000 */
[----:B------:R-:W-:Y:S02]  /*67f0*/  FMUL.FTZ R34, R34, c[0x0][0x2ec] ;  /* 0x0000bb0022227a20 */ /* 0x000fe40000410000 */
[----:B------:R-:W-:Y:S01]  /*6800*/  FMUL.FTZ R35, R35, c[0x0][0x2ec] ;  /* 0x0000bb0023237a20 */ /* 0x000fe20000410000 */
[----:B------:R-:W-:Y:S02]  /*6810*/  HMMA.16816.F32 R16, R16, R66, R20 ;  /* 0x000000421010723c */ /* 0x000fe40000001814 */
[----:B------:R-:W2:Y:S06]  /*6820*/  MUFU.TANH R138, R32 ;  /* 0x00000020008a7308 */ /* 0x000eac0000002400 */
[----:B------:R-:W-:Y:S01]  /*6830*/  HMMA.16816.F32 R28, R12, R58, R52 ;  /* 0x0000003a0c1c723c */ /* 0x000fe20000001834 */
[----:B-1----:R-:W-:Y:S01]  /*6840*/  FMUL.FTZ R0, R38, c[0x0][0x2ec] ;  /* 0x0000bb0026007a20 */ /* 0x002fe20000410000 */
[----:B------:R-:W1:Y:S01]  /*6850*/  MUFU.TANH R137, R33 ;  /* 0x0000002100897308 */ /* 0x000e620000002400 */
[----:B------:R-:W-:-:S02]  /*6860*/  FMUL.FTZ R36, R36, c[0x0][0x2ec] ;  /* 0x0000bb0024247a20 */ /* 0x000fc40000410000 */
[----:B------:R-:W-:Y:S02]  /*6870*/  FMUL.FTZ R37, R37, c[0x0][0x2ec] ;  /* 0x0000bb0025257a20 */ /* 0x000fe40000410000 */
[----:B------:R-:W-:Y:S01]  /*6880*/  FMUL.FTZ R39, R39, c[0x0][0x2ec] ;  /* 0x0000bb0027277a20 */ /* 0x000fe20000410000 */
[C---:B------:R-:W-:Y:S02]  /*6890*/  HMMA.16816.F32 R20, R12.reuse, R44, R24 ;  /* 0x0000002c0c14723c */ /* 0x040fe40000001818 */
[----:B------:R-:W1:Y:S06]  /*68a0*/  MUFU.TANH R136, R34 ;  /* 0x0000002200887308 */ /* 0x000e6c0000002400 */
[----:B------:R-:W-:Y:S02]  /*68b0*/  HMMA.16816.F32 R12, R12, R46, R16 ;  /* 0x0000002e0c0c723c */ /* 0x000fe40000001810 */
[----:B------:R5:W1:Y:S06]  /*68c0*/  MUFU.TANH R135, R35 ;  /* 0x0000002300877308 */ /* 0x000a6c0000002400 */
[C---:B------:R-:W-:Y:S02]  /*68d0*/  HMMA.16816.F32 R24, R8.reuse, R70, R28 ;  /* 0x000000460818723c */ /* 0x040fe4000000181c */
[----:B------:R1:W1:Y:S06]  /*68e0*/  MUFU.TANH R78, R0 ;  /* 0x00000000004e7308 */ /* 0x00026c0000002400 */
[----:B-----5:R-:W-:Y:S01]  /*68f0*/  HMMA.16816.F32 R32, R8, R68, R40 ;  /* 0x000000440820723c */ /* 0x020fe20000001828 */
[----:B------:R-:W5:Y:S01]  /*6900*/  LDSM.16.M88.4 R40, [R227+0x7800] ;  /* 0x00780000e328783b */ /* 0x000f620000000200 */
[----:B------:R-:W1:Y:S01]  /*6910*/  MUFU.TANH R79, R36 ;  /* 0x00000024004f7308 */ /* 0x000e620000002400 */
[----:B------:R-:W-:-:S07]  /*6920*/  DEPBAR.LE SB0, 0x0 ;  /* 0x000080000000791a */ /* 0x000fce0000000000 */
[----:B------:R-:W2:Y:S06]  /*6930*/  MUFU.TANH R133, R37 ;  /* 0x0000002500857308 */ /* 0x000eac0000002400 */
[----:B------:R-:W-:Y:S02]  /*6940*/  FMUL.FTZ R24, R24, c[0x0][0x2ec] ;  /* 0x0000bb0018187a20 */ /* 0x000fe40000410000 */
[----:B------:R-:W-:Y:S02]  /*6950*/  FMUL.FTZ R25, R25, c[0x0][0x2ec] ;  /* 0x0000bb0019197a20 */ /* 0x000fe40000410000 */
[----:B------:R-:W-:Y:S01]  /*6960*/  FMUL.FTZ R26, R26, c[0x0][0x2ec] ;  /* 0x0000bb001a1a7a20 */ /* 0x000fe20000410000 */
[----:B------:R-:W2:Y:S01]  /*6970*/  MUFU.TANH R77, R39 ;  /* 0x00000027004d7308 */ /* 0x000ea20000002400 */
[----:B------:R-:W-:-:S02]  /*6980*/  FMUL.FTZ R27, R27, c[0x0][0x2ec] ;  /* 0x0000bb001b1b7a20 */ /* 0x000fc40000410000 */
[----:B-1----:R-:W-:Y:S02]  /*6990*/  FMUL.FTZ R0, R33, c[0x0][0x2ec] ;  /* 0x0000bb0021007a20 */ /* 0x002fe40000410000 */
[----:B------:R-:W-:-:S03]  /*69a0*/  FMUL.FTZ R32, R32, c[0x0][0x2ec] ;  /* 0x0000bb0020207a20 */ /* 0x000fc60000410000 */
[----:B------:R-:W1:Y:S08]  /*69b0*/  MUFU.TANH R75, R24 ;  /* 0x00000018004b7308 */ /* 0x000e700000002400 */
[----:B------:R1:W1:Y:S01]  /*69c0*/  MUFU.TANH R83, R0 ;  /* 0x0000000000537308 */ /* 0x0002620000002400 */
[C---:B-----5:R-:W-:Y:S07]  /*69d0*/  HMMA.16816.F32 R16, R8.reuse, R40, R20 ;  /* 0x000000280810723c */ /* 0x060fee0000001814 */
[----:B------:R-:W2:Y:S01]  /*69e0*/  MUFU.TANH R76, R32 ;  /* 0x00000020004c7308 */ /* 0x000ea20000002400 */
[----:B------:R-:W-:Y:S01]  /*69f0*/  HMMA.16816.F32 R8, R8, R42, R12 ;  /* 0x0000002a0808723c */ /* 0x000fe2000000180c */
[----:B-1----:R-:W-:-:S06]  /*6a00*/  FMUL.FTZ R0, R34, c[0x0][0x2ec] ;  /* 0x0000bb0022007a20 */ /* 0x002fcc0000410000 */
[----:B------:R-:W1:Y:S08]  /*6a10*/  MUFU.TANH R71, R25 ;  /* 0x0000001900477308 */ /* 0x000e700000002400 */
[----:B------:R-:W1:Y:S01]  /*6a20*/  MUFU.TANH R67, R26 ;  /* 0x0000001a00437308 */ /* 0x000e620000002400 */
[----:B------:R-:W-:Y:S02]  /*6a30*/  FMUL.FTZ R16, R16, c[0x0][0x2ec] ;  /* 0x0000bb0010107a20 */ /* 0x000fe40000410000 */
[----:B------:R-:W-:-:S05]  /*6a40*/  FMUL.FTZ R17, R17, c[0x0][0x2ec] ;  /* 0x0000bb0011117a20 */ /* 0x000fca0000410000 */
[----:B------:R-:W1:Y:S01]  /*6a50*/  MUFU.TANH R66, R27 ;  /* 0x0000001b00427308 */ /* 0x000e620000002400 */
[----:B------:R-:W-:Y:S02]  /*6a60*/  FMUL.FTZ R18, R18, c[0x0][0x2ec] ;  /* 0x0000bb0012127a20 */ /* 0x000fe40000410000 */
[----:B------:R-:W-:Y:S02]  /*6a70*/  FMUL.FTZ R19, R19, c[0x0][0x2ec] ;  /* 0x0000bb0013137a20 */ /* 0x000fe40000410000 */
[----:B------:R-:W-:Y:S02]  /*6a80*/  FMUL.FTZ R8, R8, c[0x0][0x2ec] ;  /* 0x0000bb0008087a20 */ /* 0x000fe40000410000 */
[----:B------:R-:W-:Y:S01]  /*6a90*/  FMUL.FTZ R9, R9, c[0x0][0x2ec] ;  /* 0x0000bb0009097a20 */ /* 0x000fe20000410000 */
[----:B------:R-:W1:Y:S01]  /*6aa0*/  MUFU.TANH R65, R16 ;  /* 0x0000001000417308 */ /* 0x000e620000002400 */
[----:B------:R-:W-:Y:S02]  /*6ab0*/  FMUL.FTZ R10, R10, c[0x0][0x2ec] ;  /* 0x0000bb000a0a7a20 */ /* 0x000fe40000410000 */
[----:B------:R-:W-:-:S05]  /*6ac0*/  FMUL.FTZ R11, R11, c[0x0][0x2ec] ;  /* 0x0000bb000b0b7a20 */ /* 0x000fca0000410000 */
[----:B------:R-:W1:Y:S08]  /*6ad0*/  MUFU.TANH R64, R17 ;  /* 0x0000001100407308 */ /* 0x000e700000002400 */
[----:B------:R-:W1:Y:S08]  /*6ae0*/  MUFU.TANH R57, R18 ;  /* 0x0000001200397308 */ /* 0x000e700000002400 */
[----:B------:R-:W1:Y:S08]  /*6af0*/  MUFU.TANH R56, R19 ;  /* 0x0000001300387308 */ /* 0x000e700000002400 */
[----:B------:R-:W1:Y:S08]  /*6b00*/  MUFU.TANH R59, R8 ;  /* 0x00000008003b7308 */ /* 0x000e700000002400 */
[----:B------:R-:W1:Y:S08]  /*6b10*/  MUFU.TANH R58, R9 ;  /* 0x00000009003a7308 */ /* 0x000e700000002400 */
[----:B------:R-:W1:Y:S08]  /*6b20*/  MUFU.TANH R55, R10 ;  /* 0x0000000a00377308 */ /* 0x000e700000002400 */
[----:B------:R-:W1:Y:S08]  /*6b30*/  MUFU.TANH R54, R11 ;  /* 0x0000000b00367308 */ /* 0x000e700000002400 */
[----:B------:R5:W1:Y:S02]  /*6b40*/  MUFU.TANH R70, R0 ;  /* 0x0000000000467308 */ /* 0x000a640000002400 */
[----:B-----5:R-:W-:-:S06]  /*6b50*/  FMUL.FTZ R0, R35, c[0x0][0x2ec] ;  /* 0x0000bb0023007a20 */ /* 0x020fcc0000410000 */
[----:B------:R5:W1:Y:S02]  /*6b60*/  MUFU.TANH R69, R0 ;  /* 0x0000000000457308 */ /* 0x000a640000002400 */
[----:B-----5:R-:W-:-:S04]  /*6b70*/  IADD3 R0, R88, 0x8, RZ ;  /* 0x0000000858007810 */ /* 0x020fc80007ffe0ff */
[----:B------:R-:W-:Y:S01]  /*6b80*/  IMNMX R0, R0, UR15, PT ;  /* 0x0000000f00007c17 */ /* 0x000fe2000b800200 */
[----:B------:R-:W-:Y:S06]  /*6b90*/  BAR.SYNC.DEFER_BLOCKING 0x0 ;  /* 0x0000000000007b1d */ /* 0x000fec0000010000 */
[----:B------:R-:W-:Y:S05]  /*6ba0*/  @!P0 BRA `(.L_x_873) ;  /* 0x0000120000008947 */ /* 0x000fea0003800000 */
[----:B-1234-:R-:W-:-:S13]  /*6bb0*/  PLOP3.LUT P1, PT, PT, PT, UP5, 0x80, 0x0 ;  /* 0x000000000000781c */ /* 0x01efda0003f2f058 */
[----:B------:R-:W-:Y:S05]  /*6bc0*/  @!P1 BRA `(.L_x_874) ;  /* 0x0000046000009947 */ /* 0x000fea0003800000 */
[----:B------:R-:W1:Y:S01]  /*6bd0*/  I2F.RP R3, UR7 ;  /* 0x0000000700037d06 */ /* 0x000e620008209400 */
[----:B------:R-:W-:Y:S01]  /*6be0*/  UIADD3 UR26, UR24, -0x100, URZ ;  /* 0xffffff00181a7890 */ /* 0x000fe2000fffe03f */
[----:B------:R-:W-:Y:S01]  /*6bf0*/  IABS R6, UR24 ;  /* 0x0000001800067c13 */ /* 0x000fe20008000000 */
[----:B------:R-:W-:-:S03]  /*6c00*/  UMOV UR28, URZ ;  /* 0x0000003f001c7c82 */ /* 0x000fc60008000000 */
[----:B------:R-:W2:Y:S02]  /*6c10*/  R2UR UR15, R6 ;  /* 0x00000000060f73c2 */ /* 0x000ea400000e0000 */
[----:B-1----:R-:W1:Y:S02]  /*6c20*/  MUFU.RCP R3, R3 ;  /* 0x0000000300037308 */ /* 0x002e640000001000 */
[----:B-1----:R-:W-:-:S06]  /*6c30*/  IADD3 R3, R3, 0xffffffe, RZ ;  /* 0x0ffffffe03037810 */ /* 0x002fcc0007ffe0ff */
[----:B------:R-:W1:Y:S02]  /*6c40*/  F2I.FTZ.U32.TRUNC.NTZ R3, R3 ;  /* 0x0000000300037305 */ /* 0x000e64000021f000 */
[----:B-1----:R1:W3:Y:S02]  /*6c50*/  R2UR UR29, R3 ;  /* 0x00000000031d73c2 */ /* 0x0022e400000e0000 */
[----:B-1----:R-:W-:Y:S01]  /*6c60*/  IMAD.U32 R3, RZ, RZ, UR26 ;  /* 0x0000001aff037e24 */ /* 0x002fe2000f8e00ff */
[----:B---3--:R-:W-:-:S04]  /*6c70*/  UIADD3 UR5, URZ, -UR29, URZ ;  /* 0x8000001d3f057290 */ /* 0x008fc8000fffe03f */
[----:B------:R-:W-:Y:S01]  /*6c80*/  IABS R3, R3 ;  /* 0x0000000300037213 */ /* 0x000fe20000000000 */
[----:B------:R-:W-:-:S03]  /*6c90*/  UIMAD UR5, UR5, UR7, URZ ;  /* 0x00000007050572a4 */ /* 0x000fc6000f8e023f */
[----:B------:R-:W1:Y:S01]  /*6ca0*/  R2UR UR8, R3 ;  /* 0x00000000030873c2 */ /* 0x000e6200000e0000 */
[----:B------:R-:W-:-:S04]  /*6cb0*/  UIMAD.WIDE.U32 UR28, UR29, UR5, UR28 ;  /* 0x000000051d1c72a5 */ /* 0x000fc8000f8e001c */
[----:B--2---:R-:W-:-:S07]  /*6cc0*/  UIMAD.WIDE.U32 UR30, UR29, UR15, URZ ;  /* 0x0000000f1d1e72a5 */ /* 0x004fce000f8e003f */
[----:B------:R-:W-:Y:S02]  /*6cd0*/  UMOV UR27, UR31 ;  /* 0x0000001f001b7c82 */ /* 0x000fe40008000000 */
[----:B------:R-:W-:-:S04]  /*6ce0*/  UIADD3 UR9, -UR27, URZ, URZ ;  /* 0x0000003f1b097290 */ /* 0x000fc8000fffe13f */
[----:B------:R-:W-:-:S04]  /*6cf0*/  UIMAD UR9, UR7, UR9, UR15 ;  /* 0x00000009070972a4 */ /* 0x000fc8000f8e020f */
[----:B------:R-:W-:Y:S02]  /*6d00*/  UISETP.GT.U32.AND UP2, UPT, UR7, UR9, UPT ;  /* 0x000000090700728c */ /* 0x000fe4000bf44070 */
[----:B-1----:R-:W-:-:S07]  /*6d10*/  UIMAD.WIDE.U32 UR28, UR29, UR8, URZ ;  /* 0x000000081d1c72a5 */ /* 0x002fce000f8e003f */
[----:B------:R-:W-:Y:S02]  /*6d20*/  UMOV UR25, UR29 ;  /* 0x0000001d00197c82 */ /* 0x000fe40008000000 */
[----:B------:R-:W-:Y:S02]  /*6d30*/  UIADD3 UR5, -UR25, URZ, URZ ;  /* 0x0000003f19057290 */ /* 0x000fe4000fffe13f */
[----:B------:R-:W-:Y:S02]  /*6d40*/  @!UP2 UIADD3 UR9, UR9, -UR7, URZ ;  /* 0x800000070909a290 */ /* 0x000fe4000fffe03f */
[----:B------:R-:W-:Y:S02]  /*6d50*/  UIMAD UR8, UR7, UR5, UR8 ;  /* 0x00000005070872a4 */ /* 0x000fe4000f8e0208 */
[----:B------:R-:W-:Y:S02]  /*6d60*/  UISETP.GE.U32.AND UP4, UPT, UR9, UR7, UPT ;  /* 0x000000070900728c */ /* 0x000fe4000bf86070 */
[----:B------:R-:W-:-:S02]  /*6d70*/  UISETP.GT.U32.AND UP0, UPT, UR7, UR8, UPT ;  /* 0x000000080700728c */ /* 0x000fc4000bf04070 */
[----:B------:R-:W-:Y:S02]  /*6d80*/  ULDC UR5, c[0x0][0x2d0] ;  /* 0x0000b40000057ab9 */ /* 0x000fe40000000800 */
[----:B------:R-:W-:Y:S02]  /*6d90*/  ULOP3.LUT UR26, UR26, UR5, URZ, 0x3c, !UPT ;  /* 0x000000051a1a7292 */ /* 0x000fe4000f8e3c3f */
[----:B------:R-:W-:Y:S02]  /*6da0*/  @!UP2 UIADD3 UR27, UR27, 0x1, URZ ;  /* 0x000000011b1ba890 */ /* 0x000fe4000fffe03f */
[----:B------:R-:W-:Y:S02]  /*6db0*/  UISETP.NE.AND UP2, UPT, URZ, UR5, UPT ;  /* 0x000000053f00728c */ /* 0x000fe4000bf45270 */
[----:B------:R-:W-:Y:S02]  /*6dc0*/  @UP4 UIADD3 UR27, UR27, 0x1, URZ ;  /* 0x000000011b1b4890 */ /* 0x000fe4000fffe03f */
[----:B------:R-:W-:-:S02]  /*6dd0*/  @!UP0 UIADD3 UR8, UR8, -UR7, URZ ;  /* 0x8000000708088290 */ /* 0x000fc4000fffe03f */
[----:B------:R-:W-:Y:S02]  /*6de0*/  @!UP0 UIADD3 UR25, UR25, 0x1, URZ ;  /* 0x0000000119198890 */ /* 0x000fe4000fffe03f */
[----:B------:R-:W-:Y:S02]  /*6df0*/  UISETP.GE.U32.AND UP3, UPT, UR8, UR7, UPT ;  /* 0x000000070800728c */ /* 0x000fe4000bf66070 */
[----:B------:R-:W-:Y:S02]  /*6e00*/  ULOP3.LUT UR8, UR24, UR5, URZ, 0x3c, !UPT ;  /* 0x0000000518087292 */ /* 0x000fe4000f8e3c3f */
[----:B------:R-:W-:Y:S02]  /*6e10*/  UISETP.GE.AND UP0, UPT, UR26, URZ, UPT ;  /* 0x0000003f1a00728c */ /* 0x000fe4000bf06270 */
[----:B------:R-:W-:Y:S02]  /*6e20*/  UISETP.GE.AND UP1, UPT, UR8, URZ, UPT ;  /* 0x0000003f0800728c */ /* 0x000fe4000bf26270 */
[----:B------:R-:W-:-:S03]  /*6e30*/  ULOP3.LUT UR8, URZ, UR5, URZ, 0x33, !UPT ;  /* 0x000000053f087292 */ /* 0x000fc6000f8e333f */
[----:B------:R-:W-:-:S04]  /*6e40*/  @UP3 UIADD3 UR25, UR25, 0x1, URZ ;  /* 0x0000000119193890 */ /* 0x000fc8000fffe03f */
[----:B------:R-:W-:Y:S02]  /*6e50*/  @!UP0 UIADD3 UR25, -UR25, URZ, URZ ;  /* 0x0000003f19198290 */ /* 0x000fe4000fffe13f */
[----:B------:R-:W-:-:S04]  /*6e60*/  @!UP1 UIADD3 UR27, -UR27, URZ, URZ ;  /* 0x0000003f1b1b9290 */ /* 0x000fc8000fffe13f */
        /* <DEDUP_REMOVED lines=18> */
[----:B-1----:R-:W-:-:S05]  /*6f90*/  IMAD.U32 R7, RZ, RZ, UR27 ;  /* 0x0000001bff077e24 */ /* 0x002fca000f8e00ff */
[----:B------:R-:W-:Y:S01]  /*6fa0*/  MOV R7, UR5 ;  /* 0x0000000500077c02 */ /* 0x000fe20008000f00 */
[----:B--2---:R-:W-:Y:S01]  /*6fb0*/  IMAD.IADD R8, R6, 0x1, -R8 ;  /* 0x0000000106087824 */ /* 0x004fe200078e0a08 */
[----:B------:R-:W-:-:S04]  /*6fc0*/  MOV R6, UR26 ;  /* 0x0000001a00067c02 */ /* 0x000fc80008000f00 */
[----:B------:R-:W-:Y:S01]  /*6fd0*/  SHF.R.S32.HI R3, RZ, 0x1f, R8 ;  /* 0x0000001fff037819 */ /* 0x000fe20000011408 */
[----:B------:R-:W-:-:S04]  /*6fe0*/  IMAD.WIDE.U32 R6, R8, c[0x0][0x180], R6 ;  /* 0x0000600008067a25 */ /* 0x000fc800078e0006 */
[----:B------:R-:W-:-:S04]  /*6ff0*/  IMAD R3, R3, c[0x0][0x180], RZ ;  /* 0x0000600003037a24 */ /* 0x000fc800078e02ff */
[----:B------:R-:W-:-:S05]  /*7000*/  IMAD R3, R8, c[0x0][0x184], R3 ;  /* 0x0000610008037a24 */ /* 0x000fca00078e0203 */
[----:B------:R-:W-:Y:S01]  /*7010*/  IADD3 R3, R7, R3, RZ ;  /* 0x0000000307037210 */ /* 0x000fe20007ffe0ff */
[----:B------:R-:W-:Y:S05]  /*7020*/  BRA `(.L_x_875) ;  /* 0x0000004000007947 */ /* 0x000fea0003800000 */
.L_x_874:
[----:B------:R-:W-:-:S04]  /*7030*/  ULEA UR5, -UR4, URZ, 0x8 ;  /* 0x0000003f04057291 */ /* 0x000fc8000f8e413f */
[----:B------:R-:W-:Y:S02]  /*7040*/  USHF.R.S32.HI UR8, URZ, 0x1f, UR5 ;  /* 0x0000001f3f087899 */ /* 0x000fe40008011405 */
[----:B------:R-:W-:-:S04]  /*7050*/  MOV R6, UR5 ;  /* 0x0000000500067c02 */ /* 0x000fc80008000f00 */
[----:B------:R-:W-:Y:S02]  /*7060*/  MOV R3, UR8 ;  /* 0x0000000800037c02 */ /* 0x000fe40008000f00 */
.L_x_875:
        /* <DEDUP_REMOVED lines=8> */
[-C--:B------:R-:W-:Y:S01]  /*70f0*/  @!P1 LEA R52, P2, R7, R60.reuse, 0x5 ;  /* 0x0000003c07349211 */ /* 0x080fe200078428ff */
[----:B------:R-:W-:Y:S01]  /*7100*/  @!P1 IMAD.MOV.U32 R7, RZ, RZ, c[0x0][0x19c] ;  /* 0x00006700ff079624 */ /* 0x000fe200078e00ff */
[----:B------:R1:W-:Y:S01]  /*7110*/  @P1 STS.128 [R242+0x2000], RZ ;  /* 0x002000fff2001388 */ /* 0x0003e20000000c00 */
[----:B------:R-:W-:Y:S02]  /*7120*/  IMAD.U32 R20, RZ, RZ, UR4 ;  /* 0x00000004ff147e24 */ /* 0x000fe4000f8e00ff */
[----:B------:R-:W-:Y:S01]  /*7130*/  IMAD.U32 R18, RZ, RZ, UR4 ;  /* 0x00000004ff127e24 */ /* 0x000fe2000f8e00ff */
[-C--:B------:R-:W-:Y:S01]  /*7140*/  @!P1 LEA.HI.X R53, R9, R63.reuse, R7, 0x5, P2 ;  /* 0x0000003f09359211 */ /* 0x080fe200010f2c07 */
[----:B------:R-:W-:Y:S01]  /*7150*/  @!P1 IMAD.MOV.U32 R9, RZ, RZ, R63 ;  /* 0x000000ffff099224 */ /* 0x000fe200078e003f */
[----:B------:R-:W-:Y:S01]  /*7160*/  @!P1 LEA R51, P2, R8, R60, 0x6 ;  /* 0x0000003c08339211 */ /* 0x000fe200078430ff */
[----:B------:R-:W-:Y:S02]  /*7170*/  @!P1 IMAD.MOV.U32 R8, RZ, RZ, R60 ;  /* 0x000000ffff089224 */ /* 0x000fe400078e003c */
[----:B------:R-:W-:Y:S01]  /*7180*/  IMAD.U32 R16, RZ, RZ, UR4 ;  /* 0x00000004ff107e24 */ /* 0x000fe2000f8e00ff */
[----:B------:R-:W-:Y:S01]  /*7190*/  @!P1 LEA.HI.X R50, R10, R63, R7, 0x6, P2 ;  /* 0x0000003f0a329211 */ /* 0x000fe200010f3407 */
[----:B------:R-:W-:-:S02]  /*71a0*/  IMAD.U32 R7, RZ, RZ, UR4 ;  /* 0x00000004ff077e24 */ /* 0x000fc4000f8e00ff */
[----:B------:R-:W-:Y:S02]  /*71b0*/  IMAD.U32 R14, RZ, RZ, UR4 ;  /* 0x00000004ff0e7e24 */ /* 0x000fe4000f8e00ff */
[----:B------:R-:W-:Y:S01]  /*71c0*/  IMAD.U32 R12, RZ, RZ, UR4 ;  /* 0x00000004ff0c7e24 */ /* 0x000fe2000f8e00ff */
[----:B------:R-:W-:Y:S01]  /*71d0*/  @!P1 LEA R38, P2, R7, R60, 0x7 ;  /* 0x0000003c07269211 */ /* 0x000fe200078438ff */
[----:B------:R-:W-:Y:S02]  /*71e0*/  @!P1 IMAD.MOV.U32 R7, RZ, RZ, c[0x0][0x19c] ;  /* 0x00006700ff079624 */ /* 0x000fe400078e00ff */
[----:B------:R-:W-:-:S03]  /*71f0*/  @!P1 IMAD.WIDE.U32 R24, R24, 0x30, R8 ;  /* 0x0000003018189825 */ /* 0x000fc600078e0008 */
[----:B------:R-:W-:Y:S01]  /*7200*/  @!P1 LEA.HI.X R33, R10, R63, R7, 0x7, P2 ;  /* 0x0000003f0a219211 */ /* 0x000fe200010f3c07 */
[----:B------:R-:W-:Y:S01]  /*7210*/  IMAD.U32 R7, RZ, RZ, UR4 ;  /* 0x00000004ff077e24 */ /* 0x000fe2000f8e00ff */
[----:B------:R-:W-:Y:S01]  /*7220*/  @!P1 IADD3 R28, P3, P2, R6, UR23, R60 ;  /* 0x00000017061c9c10 */ /* 0x000fe2000fa7e03c */
[----:B------:R-:W-:-:S03]  /*7230*/  @!P1 IMAD.WIDE.U32 R22, R22, 0x50, R8 ;  /* 0x0000005016169825 */ /* 0x000fc600078e0008 */
[----:B------:R-:W-:Y:S01]  /*7240*/  @!P1 IADD3.X R30, R3, UR22, R63, P3, P2 ;  /* 0x00000016031e9c10 */ /* 0x000fe20009fe443f */
[----:B------:R-:W-:Y:S01]  /*7250*/  @!P1 IMAD.WIDE.U32 R20, R20, 0x60, R8 ;  /* 0x0000006014149825 */ /* 0x000fe200078e0008 */
[----:B------:R-:W-:-:S03]  /*7260*/  @!P1 LEA R36, P2, R28, c[0x0][0x168], 0x1 ;  /* 0x00005a001c249a11 */ /* 0x000fc600078408ff */
[----:B------:R-:W-:Y:S01]  /*7270*/  @!P1 IMAD.WIDE.U32 R18, R18, 0x70, R8 ;  /* 0x0000007012129825 */ /* 0x000fe200078e0008 */
[----:B------:R-:W-:Y:S02]  /*7280*/  @!P1 LEA.HI.X R37, R28, c[0x0][0x16c], R30, 0x1, P2 ;  /* 0x00005b001c259a11 */ /* 0x000fe400010f0c1e */
[----:B------:R-:W-:Y:S01]  /*7290*/  @!P1 IADD3 R39, P2, R6, R24, RZ ;  /* 0x0000001806279210 */ /* 0x000fe20007f5e0ff */
[----:B------:R-:W-:Y:S01]  /*72a0*/  @!P1 IMAD.WIDE.U32 R16, R16, 0x90, R8 ;  /* 0x0000009010109825 */ /* 0x000fe200078e0008 */
[----:B------:R-:W-:-:S03]  /*72b0*/  @!P1 IADD3 R42, P3, R6, R20, RZ ;  /* 0x00000014062a9210 */ /* 0x000fc60007f7e0ff */
[----:B------:R-:W-:-:S04]  /*72c0*/  @!P1 IMAD.WIDE.U32 R14, R14, 0xa0, R8 ;  /* 0x000000a00e0e9825 */ /* 0x000fc800078e0008 */
[----:B------:R-:W-:-:S04]  /*72d0*/  @!P1 IMAD.WIDE.U32 R12, R12, 0xb0, R8 ;  /* 0x000000b00c0c9825 */ /* 0x000fc800078e0008 */
[----:B------:R-:W-:-:S04]  /*72e0*/  @!P1 IMAD.WIDE.U32 R10, R10, 0xc0, R8 ;  /* 0x000000c00a0a9825 */ /* 0x000fc800078e0008 */
[----:B------:R-:W-:Y:S01]  /*72f0*/  @!P1 IMAD.WIDE.U32 R8, R7, 0xd0, R8 ;  /* 0x000000d007089825 */ /* 0x000fe200078e0008 */
[----:B------:R-:W-:-:S03]  /*7300*/  @!P1 IADD3 R7, P4, R6, R60, RZ ;  /* 0x0000003c06079210 */ /* 0x000fc60007f9e0ff */
[----:B------:R-:W-:Y:S02]  /*7310*/  @!P1 IMAD.MOV.U32 R31, RZ, RZ, c[0x0][0x19c] ;  /* 0x00006700ff1f9624 */ /* 0x000fe400078e00ff */
[----:B------:R-:W-:Y:S01]  /*7320*/  @!P1 IMAD.X R29, R3, 0x1, R63, P4 ;  /* 0x00000001031d9824 */ /* 0x000fe200020e063f */
[C---:B------:R-:W-:Y:S01]  /*7330*/  @!P1 LEA R34, P4, R7.reuse, c[0x0][0x168], 0x1 ;  /* 0x00005a0007229a11 */ /* 0x040fe200078808ff */
[----:B------:R-:W-:Y:S02]  /*7340*/  @!P1 IMAD.MOV.U32 R24, RZ, RZ, c[0x0][0x19c] ;  /* 0x00006700ff189624 */ /* 0x000fe400078e00ff */
[----:B------:R-:W-:Y:S01]  /*7350*/  @!P1 IMAD.MOV.U32 R28, RZ, RZ, c[0x0][0x19c] ;  /* 0x00006700ff1c9624 */ /* 0x000fe200078e00ff */
[----:B------:R-:W-:Y:S01]  /*7360*/  @!P1 LEA.HI.X R35, R7, c[0x0][0x16c], R29, 0x1, P4 ;  /* 0x00005b0007239a11 */ /* 0x000fe200020f0c1d */
[----:B------:R-:W-:Y:S01]  /*7370*/  @!P1 IMAD R7, R31, 0x30, RZ ;  /* 0x000000301f079824 */ /* 0x000fe200078e02ff */
[----:B------:R-:W-:Y:S01]  /*7380*/  @!P1 IADD3 R22, P4, R6, R22, RZ ;  /* 0x0000001606169210 */ /* 0x000fe20007f9e0ff */
[----:B------:R-:W-:-:S02]  /*7390*/  @!P1 IMAD.MOV.U32 R29, RZ, RZ, c[0x0][0x19c] ;  /* 0x00006700ff1d9624 */ /* 0x000fc400078e00ff */
[----:B------:R-:W-:Y:S01]  /*73a0*/  @!P1 IMAD.MOV.U32 R20, RZ, RZ, c[0x0][0x19c] ;  /* 0x00006700ff149624 */ /* 0x000fe200078e00ff */
[----:B------:R-:W-:Y:S01]  /*73b0*/  @!P1 IADD3.X R49, R3, R25, R7, P2, !PT ;  /* 0x0000001903319210 */ /* 0x000fe200017fe407 */
[----:B------:R-:W-:Y:S01]  /*73c0*/  @!P1 IMAD R25, R24, 0x50, RZ ;  /* 0x0000005018199824 */ /* 0x000fe200078e02ff */
[----:B------:R-:W-:Y:S01]  /*73d0*/  @!P1 IADD3 R43, P2, R6, R18, RZ ;  /* 0x00000012062b9210 */ /* 0x000fe20007f5e0ff */
[----:B------:R-:W-:Y:S01]  /*73e0*/  @!P1 IMAD R24, R28, 0x60, RZ ;  /* 0x000000601c189824 */ /* 0x000fe200078e02ff */
[----:B------:R-:W-:Y:S01]  /*73f0*/  @!PT LDS RZ, [RZ] ;  /* 0x00000000fffff984 */ /* 0x000fe20000000800 */
[----:B------:R-:W-:Y:S01]  /*7400*/  @!PT LDS RZ, [RZ] ;  /* 0x00000000fffff984 */ /* 0x000fe20000000800 */
[----:B------:R-:W-:Y:S01]  /*7410*/  @!PT LDS RZ, [RZ] ;  /* 0x00000000fffff984 */ /* 0x000fe20000000800 */
[----:B------:R1:W-:Y:S01]  /*7420*/  @!P1 LDGSTS.E.BYPASS.LTC128B.128 [R242+0x2000], [R34.64] ;  /* 0x0200000022f29fae */ /* 0x0003e2000b901d54 */
[----:B------:R-:W-:Y:S01]  /*7430*/  @!P1 IMAD R7, R29, 0x70, RZ ;  /* 0x000000701d079824 */ /* 0x000fe200078e02ff */
[C---:B------:R-:W-:Y:S01]  /*7440*/  @!P1 IADD3.X R25, R3.reuse, R23, R25, P4, !PT ;  /* 0x0000001703199210 */ /* 0x040fe200027fe419 */
[----:B------:R-:W-:Y:S01]  /*7450*/  @!P1 IMAD.MOV.U32 R30, RZ, RZ, c[0x0][0x19c] ;  /* 0x00006700ff1e9624 */ /* 0x000fe200078e00ff */
[C---:B------:R-:W-:Y:S01]  /*7460*/  @!P1 IADD3.X R23, R3.reuse, R21, R24, P3, !PT ;  /* 0x0000001503179210 */ /* 0x040fe20001ffe418 */
[----:B------:R-:W-:Y:S01]  /*7470*/  IMAD.U32 R32, RZ, RZ, UR4 ;  /* 0x00000004ff207e24 */ /* 0x000fe2000f8e00ff */
        /* <DEDUP_REMOVED lines=8> */
[----:B------:R-:W-:Y:S01]  /*7500*/  @!P1 IADD3.X R47, R3, R17, R18, P3, !PT ;  /* 0x00000011032f9210 */ /* 0x000fe20001ffe412 */
[----:B------:R-:W-:Y:S01]  /*7510*/  @!P1 IMAD R17, R16, 0xb0, RZ ;  /* 0x000000b010119824 */ /* 0x000fe200078e02ff */
[----:B------:R-:W-:Y:S01]  /*7520*/  @!P1 IADD3 R15, P4, R6, R12, RZ ;  /* 0x0000000c060f9210 */ /* 0x000fe20007f9e0ff */
[----:B------:R-:W-:Y:S01]  /*7530*/  @!P1 IMAD R16, R20, 0xc0, RZ ;  /* 0x000000c014109824 */ /* 0x000fe200078e02ff */
[C---:B------:R-:W-:Y:S01]  /*7540*/  @!P1 IADD3 R40, P3, R6.reuse, R10, RZ ;  /* 0x0000000a06289210 */ /* 0x040fe20007f7e0ff */
[----:B------:R-:W-:Y:S01]  /*7550*/  @!P1 IMAD R7, R7, 0xd0, RZ ;  /* 0x000000d007079824 */ /* 0x000fe200078e02ff */
[----:B------:R-:W-:Y:S01]  /*7560*/  @!P1 IADD3 R41, P2, R6, R8, RZ ;  /* 0x0000000806299210 */ /* 0x000fe20007f5e0ff */
[----:B------:R-:W-:Y:S01]  /*7570*/  @!P1 IMAD.MOV.U32 R26, RZ, RZ, R60 ;  /* 0x000000ffff1a9224 */ /* 0x000fe200078e003c */
[C---:B------:R-:W-:Y:S01]  /*7580*/  @!P1 IADD3.X R48, R3.reuse, R13, R17, P4, !PT ;  /* 0x0000000d03309210 */ /* 0x040fe200027fe411 */
[----:B------:R-:W-:Y:S01]  /*7590*/  @!P1 IMAD.MOV.U32 R27, RZ, RZ, R63 ;  /* 0x000000ffff1b9224 */ /* 0x000fe200078e003f */
[C---:B------:R-:W-:Y:S01]  /*75a0*/  @!P1 IADD3.X R13, R3.reuse, R11, R16, P3, !PT ;  /* 0x0000000b030d9210 */ /* 0x040fe20001ffe410 */
[----:B------:R-:W-:Y:S01]  /*75b0*/  @!P1 IMAD.MOV.U32 R44, RZ, RZ, c[0x0][0x19c] ;  /* 0x00006700ff2c9624 */ /* 0x000fe200078e00ff */
[C---:B------:R-:W-:Y:S01]  /*75c0*/  @!P1 IADD3.X R45, R3.reuse, R9, R7, P2, !PT ;  /* 0x00000009032d9210 */ /* 0x040fe200017fe407 */
[----:B------:R-:W-:Y:S01]  /*75d0*/  @!P1 IMAD.WIDE.U32 R26, R32, 0xe0, R26 ;  /* 0x000000e0201a9825 */ /* 0x000fe200078e001a */
[C---:B------:R-:W-:Y:S01]  /*75e0*/  @!P1 IADD3 R8, P3, R6.reuse, R51, RZ ;  /* 0x0000003306089210 */ /* 0x040fe20007f7e0ff */
[----:B------:R1:W-:Y:S01]  /*75f0*/  @P1 STS.128 [R242+0x2800], RZ ;  /* 0x002800fff2001388 */ /* 0x0003e20000000c00 */
[----:B------:R-:W-:Y:S01]  /*7600*/  @!P1 IADD3 R9, P2, R6, R38, RZ ;  /* 0x0000002606099210 */ /* 0x000fe20007f5e0ff */
[----:B------:R-:W-:Y:S01]  /*7610*/  @!P1 IMAD R44, R44, 0xe0, RZ ;  /* 0x000000e02c2c9824 */ /* 0x000fe200078e02ff */
[C---:B------:R-:W-:Y:S01]  /*7620*/  @!P1 IADD3 R7, P4, R6.reuse, R52, RZ ;  /* 0x0000003406079210 */ /* 0x040fe20007f9e0ff */
[----:B------:R-:W-:Y:S01]  /*7630*/  @!P1 IMAD.X R11, R3, 0x1, R50, P3 ;  /* 0x00000001030b9824 */ /* 0x000fe200018e0632 */
[----:B------:R-:W-:Y:S01]  /*7640*/  @!P1 LEA R28, P3, R9, c[0x0][0x168], 0x1 ;  /* 0x00005a00091c9a11 */ /* 0x000fe200078608ff */
[C---:B------:R-:W-:Y:S01]  /*7650*/  @!P1 IMAD.X R12, R3.reuse, 0x1, R33, P2 ;  /* 0x00000001030c9824 */ /* 0x040fe200010e0621 */
[----:B------:R-:W-:Y:S01]  /*7660*/  @!P1 IADD3 R38, P2, R6, R26, RZ ;  /* 0x0000001a06269210 */ /* 0x000fe20007f5e0ff */
[----:B------:R-:W-:Y:S01]  /*7670*/  @!P1 IMAD.X R10, R3, 0x1, R53, P4 ;  /* 0x00000001030a9824 */ /* 0x000fe200020e0635 */
[----:B------:R-:W-:Y:S01]  /*7680*/  @!P1 LEA R32, P5, R7, c[0x0][0x168], 0x1 ;  /* 0x00005a0007209a11 */ /* 0x000fe200078a08ff */
[----:B------:R-:W-:Y:S01]  /*7690*/  @!PT LDS RZ, [RZ] ;  /* 0x00000000fffff984 */ /* 0x000fe20000000800 */
[----:B------:R-:W-:Y:S01]  /*76a0*/  @!PT LDS RZ, [RZ] ;  /* 0x00000000fffff984 */ /* 0x000fe20000000800 */
[----:B------:R-:W-:Y:S01]  /*76b0*/  @!PT LDS RZ, [RZ] ;  /* 0x00000000fffff984 */ /* 0x000fe20000000800 */
[----:B------:R1:W-:Y:S01]  /*76c0*/  @!P1 LDGSTS.E.BYPASS.LTC128B.128 [R242+0x2800], [R36.64] ;  /* 0x0280000024f29fae */ /* 0x0003e2000b901d54 */
[----:B------:R-:W-:-:S02]  /*76d0*/  @!P1 LEA.HI.X R29, R9, c[0x0][0x16c], R12, 0x1, P3 ;  /* 0x00005b00091d9a11 */ /* 0x000fc400018f0c0c */
[----:B------:R-:W-:Y:S01]  /*76e0*/  @!P1 IADD3.X R44, R3, R27, R44, P2, !PT ;  /* 0x0000001b032c9210 */ /* 0x000fe200017fe42c */
[----:B------:R1:W-:Y:S01]  /*76f0*/  @P1 STS.128 [R242+0x3000], RZ ;  /* 0x003000fff2001388 */ /* 0x0003e20000000c00 */
[----:B------:R-:W-:Y:S02]  /*7700*/  @!P1 LEA R26, P3, R39, c[0x0][0x168], 0x1 ;  /* 0x00005a00271a9a11 */ /* 0x000fe400078608ff */
[----:B------:R-:W-:Y:S02]  /*7710*/  @!P1 LEA R24, P2, R22, c[0x0][0x168], 0x1 ;  /* 0x00005a0016189a11 */ /* 0x000fe400078408ff */
[----:B------:R-:W-:Y:S02]  /*7720*/  @!P1 LEA R30, P4, R8, c[0x0][0x168], 0x1 ;  /* 0x00005a00081e9a11 */ /* 0x000fe400078808ff */
[----:B------:R-:W-:Y:S02]  /*7730*/  @!P1 LEA.HI.X R33, R7, c[0x0][0x16c], R10, 0x1, P5 ;  /* 0x00005b0007219a11 */ /* 0x000fe400028f0c0a */
[----:B------:R-:W-:-:S02]  /*7740*/  @!P1 LEA.HI.X R27, R39, c[0x0][0x16c], R49, 0x1, P3 ;  /* 0x00005b00271b9a11 */ /* 0x000fc400018f0c31 */
[----:B------:R-:W-:Y:S01]  /*7750*/  @!P1 LEA.HI.X R25, R22, c[0x0][0x16c], R25, 0x1, P2 ;  /* 0x00005b0016199a11 */ /* 0x000fe200010f0c19 */
[----:B------:R-:W-:Y:S01]  /*7760*/  @!PT LDS RZ, [RZ] ;  /* 0x00000000fffff984 */ /* 0x000fe20000000800 */
[----:B------:R-:W-:Y:S01]  /*7770*/  @!PT LDS RZ, [RZ] ;  /* 0x00000000fffff984 */ /* 0x000fe20000000800 */
[----:B------:R-:W-:Y:S01]  /*7780*/  @!PT LDS RZ, [RZ] ;  /* 0x00000000fffff984 */ /* 0x000fe20000000800 */
[----:B------:R1:W-:Y:S01]  /*7790*/  @!P1 LDGSTS.E.BYPASS.LTC128B.128 [R242+0x3000], [R32.64] ;  /* 0x0300000020f29fae */ /* 0x0003e2000b901d54 */
[----:B------:R-:W-:Y:S02]  /*77a0*/  @!P1 LEA.HI.X R31, R8, c[0x0][0x16c], R11, 0x1, P4 ;  /* 0x00005b00081f9a11 */ /* 0x000fe400020f0c0b */
[C---:B------:R-:W-:Y:S01]  /*77b0*/  @!P1 LEA R22, P5, R42.reuse, c[0x0][0x168], 0x1 ;  /* 0x00005a002a169a11 */ /* 0x040fe200078a08ff */
[----:B------:R1:W-:Y:S01]  /*77c0*/  @P1 STS.128 [R242+0x3800], RZ ;  /* 0x003800fff2001388 */ /* 0x0003e20000000c00 */
[----:B------:R-:W-:Y:S02]  /*77d0*/  @!P1 LEA R20, P4, R43, c[0x0][0x168], 0x1 ;  /* 0x00005a002b149a11 */ /* 0x000fe400078808ff */
[----:B------:R-:W-:Y:S01]  /*77e0*/  @!P1 LEA.HI.X R23, R42, c[0x0][0x16c], R23, 0x1, P5 ;  /* 0x00005b002a179a11 */ /* 0x000fe200028f0c17 */
[----:B------:R-:W-:Y:S01]  /*77f0*/  @!PT LDS RZ, [RZ] ;  /* 0x00000000fffff984 */ /* 0x000fe20000000800 */
[----:B------:R-:W-:Y:S01]  /*7800*/  @!PT LDS RZ, [RZ] ;  /* 0x00000000fffff984 */ /* 0x000fe20000000800 */
[----:B------:R-:W-:Y:S01]  /*7810*/  @!PT LDS RZ, [RZ] ;  /* 0x00000000fffff984 */ /* 0x000fe20000000800 */
[----:B------:R1:W-:Y:S01]  /*7820*/  @!P1 LDGSTS.E.BYPASS.LTC128B.128 [R242+0x3800], [R26.64] ;  /* 0x038000001af29fae */ /* 0x0003e2000b901d54 */
[----:B------:R-:W-:-:S02]  /*7830*/  @!P1 LEA R16, P2, R14, c[0x0][0x168], 0x1 ;  /* 0x00005a000e109a11 */ /* 0x000fc400078408ff */
[----:B------:R-:W-:Y:S01]  /*7840*/  @!P1 LEA R18, P3, R19, c[0x0][0x168], 0x1 ;  /* 0x00005a0013129a11 */ /* 0x000fe200078608ff */
[----:B------:R1:W-:Y:S01]  /*7850*/  @P1 STS.128 [R242+0x4000], RZ ;  /* 0x004000fff2001388 */ /* 0x0003e20000000c00 */
[----:B------:R-:W-:Y:S02]  /*7860*/  @!P1 LEA.HI.X R21, R43, c[0x0][0x16c], R21, 0x1, P4 ;  /* 0x00005b002b159a11 */ /* 0x000fe400020f0c15 */
        /* <DEDUP_REMOVED lines=23> */
[----:B------:R-:W-:-:S03]  /*79e0*/  @!P1 LEA.HI.X R9, R38, c[0x0][0x16c], R44, 0x1, P2 ;  /* 0x00005b0026099a11 */ /* 0x000fc600010f0c2c */
        /* <DEDUP_REMOVED lines=43> */
[----:B------:R-:W-:Y:S01]  /*7ca0*/  ULDC UR5, c[0x0][0x19c] ;  /* 0x0000670000057ab9 */ /* 0x000fe20000000800 */
[----:B-1----:R-:W-:Y:S01]  /*7cb0*/  IMAD.MOV.U32 R8, RZ, RZ, R60 ;  /* 0x000000ffff087224 */ /* 0x002fe200078e003c */
[----:B------:R-:W-:Y:S01]  /*7cc0*/  UIMAD UR5, UR5, 0xf0, URZ ;  /* 0x000000f0050578a4 */ /* 0x000fe2000f8e023f */
[----:B------:R-:W-:-:S04]  /*7cd0*/  IMAD.MOV.U32 R9, RZ, RZ, R63 ;  /* 0x000000ffff097224 */ /* 0x000fc800078e003f */
        /* <DEDUP_REMOVED lines=9> */
.L_x_877:
[----:B------:R-:W-:Y:S05]  /*7d70*/  BSYNC B0 ;  /* 0x0000000000007941 */ /* 0x000fea0003800000 */
.L_x_876:
[----:B------:R-:W0:Y:S01]  /*7d80*/  LDGDEPBAR ;  /* 0x00000000000079af */ /* 0x000e220000000000 */
[----:B------:R-:W-:-:S04]  /*7d90*/  IADD3 R60, P1, R6, R60, RZ ;  /* 0x0000003c063c7210 */ /* 0x000fc80007f3e0ff */
[----:B------:R-:W-:Y:S02]  /*7da0*/  IADD3.X R63, R3, R63, RZ, P1, !PT ;  /* 0x0000003f033f7210 */ /* 0x000fe40000ffe4ff */
.L_x_873:
[----:B-1234-:R-:W-:-:S04]  /*7db0*/  IADD3 R3, R203, UR24, RZ ;  /* 0x00000018cb037c10 */ /* 0x01efc8000fffe0ff */
[C---:B------:R-:W-:Y:S02]  /*7dc0*/  IADD3 R6, R3.reuse, 0x1, RZ ;  /* 0x0000000103067810 */ /* 0x040fe40007ffe0ff */
[C---:B------:R-:W-:Y:S02]  /*7dd0*/  ISETP.GE.AND P5, PT, R3.reuse, R0, PT ;  /* 0x000000000300720c */ /* 0x040fe40003fa6270 */
[C---:B------:R-:W-:Y:S02]  /*7de0*/  ISETP.GE.AND P1, PT, R6.reuse, R4, PT ;  /* 0x000000040600720c */ /* 0x040fe40003f26270 */
[----:B------:R-:W-:Y:S02]  /*7df0*/  ISETP.GE.AND P3, PT, R6, R0, PT ;  /* 0x000000000600720c */ /* 0x000fe40003f66270 */
[C---:B------:R-:W-:Y:S02]  /*7e00*/  IADD3 R7, R3.reuse, 0x8, RZ ;  /* 0x0000000803077810 */ /* 0x040fe40007ffe0ff */
[----:B------:R-:W-:-:S02]  /*7e10*/  IADD3 R6, R3, 0x9, RZ ;  /* 0x0000000903067810 */ /* 0x000fc40007ffe0ff */
[----:B------:R-:W-:Y:S02]  /*7e20*/  FSEL R12, R200, -INF , !P5 ;  /* 0xff800000c80c7808 */ /* 0x000fe40006800000 */
[C---:B------:R-:W-:Y:S02]  /*7e30*/  ISETP.GE.AND P4, PT, R7.reuse, R4, PT ;  /* 0x000000040700720c */ /* 0x040fe40003f86270 */
[----:B------:R-:W-:Y:S02]  /*7e40*/  ISETP.GE.AND P2, PT, R7, R0, PT ;  /* 0x000000000700720c */ /* 0x000fe40003f46270 */
        /* <DEDUP_REMOVED lines=9> */
[----:B------:R-:W-:Y:S02]  /*7ee0*/  ISETP.GE.AND P3, PT, R7, R0, PT ;  /* 0x000000000700720c */ /* 0x000fe40003f66270 */
        /* <DEDUP_REMOVED lines=8> */
[C---:B------:R-:W-:Y:S02]  /*7f70*/  ISETP.GE.AND P5, PT, R7.reuse, R4, PT ;  /* 0x000000040700720c */ /* 0x040fe40003fa6270 */
        /* <DEDUP_REMOVED lines=143> */
[----:B------:R-:W-:Y:S02]  /*8870*/  IADD3 R6, R3, 0x91, RZ ;  /* 0x0000009103067810 */ /* 0x000fe40007ffe0ff */
[----:B------:R-:W-:Y:S02]  /*8880*/  FSEL R158, R158, -INF , !P1 ;  /* 0xff8000009e9e7808 */ /* 0x000fe40004800000 */
[----:B------:R-:W-:-:S02]  /*8890*/  FSEL R130, R130, -INF , !P3 ;  /* 0xff80000082827808 */ /* 0x000fc40005800000 */
[C---:B------:R-:W-:Y:S02]  /*88a0*/  ISETP.GE.AND P1, PT, R6.reuse, R4, PT ;  /* 0x000000040600720c */ /* 0x040fe40003f26270 */
[----:B------:R-:W-:Y:S02]  /*88b0*/  ISETP.GE.AND P3, PT, R6, R0, PT ;  /* 0x000000000600720c */ /* 0x000fe40003f66270 */
[----:B------:R-:W-:Y:S02]  /*88c0*/  FMNMX.FTZ R6, R12, R13, !PT ;  /* 0x0000000d0c067209 */ /* 0x000fe40007810000 */
[----:B------:R-:W-:Y:S02]  /*88d0*/  IADD3 R7, R3, 0x90, RZ ;  /* 0x0000009003077810 */ /* 0x000fe40007ffe0ff */
[----:B------:R-:W-:Y:S02]  /*88e0*/  FMNMX.FTZ R6, R14, R6, !PT ;  /* 0x000000060e067209 */ /* 0x000fe40007810000 */
[----:B------:R-:W-:-:S02]  /*88f0*/  FSEL R157, R157, -INF , !P5 ;  /* 0xff8000009d9d7808 */ /* 0x000fc40006800000 */
[----:B------:R-:W-:Y:S02]  /*8900*/  ISETP.GE.AND P5, PT, R7, R4, PT ;  /* 0x000000040700720c */ /* 0x000fe40003fa6270 */
[----:B------:R-:W-:Y:S02]  /*8910*/  FMNMX.FTZ R6, R15, R6, !PT ;  /* 0x000000060f067209 */ /* 0x000fe40007810000 */
[----:B------:R-:W-:Y:S02]  /*8920*/  FSEL R175, R175, -INF , !P5 ;  /* 0xff800000afaf7808 */ /* 0x000fe40006800000 */
[----:B------:R-:W-:Y:S02]  /*8930*/  ISETP.GE.AND P5, PT, R3, R4, PT ;  /* 0x000000040300720c */ /* 0x000fe40003fa6270 */
[----:B------:R-:W-:Y:S02]  /*8940*/  FMNMX.FTZ R6, R19, R6, !PT ;  /* 0x0000000613067209 */ /* 0x000fe40007810000 */
[----:B------:R-:W-:-:S02]  /*8950*/  FSEL R11, R202, -INF , !P5 ;  /* 0xff800000ca0b7808 */ /* 0x000fc40006800000 */
        /* <DEDUP_REMOVED lines=45> */
[----:B------:R-:W-:Y:S02]  /*8c30*/  FSEL R129, R129, -INF , !P6 ;  /* 0xff80000081817808 */ /* 0x000fe40007000000 */
[----:B------:R-:W-:Y:S02]  /*8c40*/  ISETP.GE.AND P6, PT, R7, R0, PT ;  /* 0x000000000700720c */ /* 0x000fe40003fc6270 */
[----:B------:R-:W-:-:S02]  /*8c50*/  FMNMX.FTZ R36, R111, R36, !PT ;  /* 0x000000246f247209 */ /* 0x000fc40007810000 */
[----:B------:R-:W-:Y:S02]  /*8c60*/  FMNMX.FTZ R6, R120, R6, !PT ;  /* 0x0000000678067209 */ /* 0x000fe40007810000 */
[----:B------:R-:W-:Y:S02]  /*8c70*/  IADD3 R7, R3, 0x98, RZ ;  /* 0x0000009803077810 */ /* 0x000fe40007ffe0ff */
[----:B------:R-:W-:Y:S02]  /*8c80*/  FSEL R160, R160, -INF , !P4 ;  /* 0xff800000a0a07808 */ /* 0x000fe40006000000 */
[----:B------:R-:W-:Y:S02]  /*8c90*/  FSEL R131, R131, -INF , !P2 ;  /* 0xff80000083837808 */ /* 0x000fe40005000000 */
[----:B------:R-:W-:Y:S02]  /*8ca0*/  FMNMX.FTZ R36, R116, R36, !PT ;  /* 0x0000002474247209 */ /* 0x000fe40007810000 */
        /* <DEDUP_REMOVED lines=25> */
[----:B------:R-:W-:Y:S02]  /*8e40*/  IADD3 R7, R3, 0xa8, RZ ;  /* 0x000000a803077810 */ /* 0x000fe40007ffe0ff */
[----:B------:R-:W-:Y:S02]  /*8e50*/  FSEL R181, R181, -INF , !P6 ;  /* 0xff800000b5b57808 */ /* 0x000fe40007000000 */
[----:B------:R-:W-:Y:S02]  /*8e60*/  FSEL R170, R170, -INF , !P1 ;  /* 0xff800000aaaa7808 */ /* 0x000fe40004800000 */
[----:B------:R-:W-:Y:S02]  /*8e70*/  FMNMX.FTZ R36, R125, R36, !PT ;  /* 0x000000247d247209 */ /* 0x000fe40007810000 */
[----:B------:R-:W-:Y:S02]  /*8e80*/  FMNMX.FTZ R6, R130, R6, !PT ;  /* 0x0000000682067209 */ /* 0x000fe40007810000 */
[----:B------:R-:W-:-:S02]  /*8e90*/  ISETP.GE.AND P6, PT, R7, R4, PT ;  /* 0x000000040700720c */ /* 0x000fc40003fc6270 */
[----:B------:R-:W-:Y:S02]  /*8ea0*/  ISETP.GE.AND P1, PT, R7, R0, PT ;  /* 0x000000000700720c */ /* 0x000fe40003f26270 */
[----:B------:R-:W-:Y:S02]  /*8eb0*/  IADD3 R7, R3, 0xa9, RZ ;  /* 0x000000a903077810 */ /* 0x000fe40007ffe0ff */
[----:B------:R-:W-:Y:S02]  /*8ec0*/  FMNMX.FTZ R36, R126, R36, !PT ;  /* 0x000000247e247209 */ /* 0x000fe40007810000 */
[----:B------:R-:W-:Y:S02]  /*8ed0*/  FMNMX.FTZ R6, R131, R6, !PT ;  /* 0x0000000683067209 */ /* 0x000fe40007810000 */
[----:B------:R-:W-:Y:S02]  /*8ee0*/  FSEL R196, R196, -INF , !P5 ;  /* 0xff800000c4c47808 */ /* 0x000fe40006800000 */
[----:B------:R-:W-:-:S02]  /*8ef0*/  FSEL R183, R183, -INF , !P3 ;  /* 0xff800000b7b77808 */ /* 0x000fc40005800000 */
        /* <DEDUP_REMOVED lines=96> */
[----:B------:R-:W-:Y:S01]  /*9500*/  FSEL R155, R135, -INF , !P2 ;  /* 0xff800000879b7808 */ /* 0x000fe20005000000 */
[----:B------:R-:W-:Y:S01]  /*9510*/  IMAD.SHL.U32 R135, R5, 0x2, RZ ;  /* 0x0000000205877824 */ /* 0x000fe200078e00ff */
[C---:B------:R-:W-:Y:S02]  /*9520*/  ISETP.GE.AND P4, PT, R7.reuse, R4, PT ;  /* 0x000000040700720c */ /* 0x040fe40003f86270 */
[----:B------:R-:W-:Y:S01]  /*9530*/  ISETP.GE.AND P2, PT, R7, R0, PT ;  /* 0x000000000700720c */ /* 0x000fe20003f46270 */
[--C-:B------:R-:W-:Y:S01]  /*9540*/  IMAD R226, R231, 0x2, R135.reuse ;  /* 0x00000002e7e27824 */ /* 0x100fe200078e0287 */
[----:B------:R-:W-:Y:S01]  /*9550*/  IADD3 R7, R3, 0xe1, RZ ;  /* 0x000000e103077810 */ /* 0x000fe20007ffe0ff */
[----:B------:R-:W-:Y:S01]  /*9560*/  IMAD R224, R2, 0x2, R135 ;  /* 0x0000000202e07824 */ /* 0x000fe200078e0287 */
[----:B------:R-:W-:Y:S01]  /*9570*/  FMNMX.FTZ R36, R244, R36, !PT ;  /* 0x00000024f4247209 */ /* 0x000fe20007810000 */
[----:B------:R-:W-:Y:S01]  /*9580*/  LDSM.16.MT88.4 R24, [R135+0xa000] ;  /* 0x00a000008718783b */ /* 0x000fe20000004200 */
[----:B------:R-:W-:Y:S01]  /*9590*/  FMNMX.FTZ R6, R251, R6, !PT ;  /* 0x00000006fb067209 */ /* 0x000fe20007810000 */
[----:B------:R-:W-:Y:S01]  /*95a0*/  IMAD R225, R231, 0x2, R224 ;  /* 0x00000002e7e17824 */ /* 0x000fe200078e02e0 */
[----:B------:R-:W-:Y:S01]  /*95b0*/  FSEL R173, R79, -INF , !P6 ;  /* 0xff8000004fad7808 */ /* 0x000fe20007000000 */
[----:B------:R-:W-:Y:S01]  /*95c0*/  LDSM.16.MT88.4 R20, [R226+0xa000] ;  /* 0x00a00000e214783b */ /* 0x000fe20000004200 */
[----:B------:R-:W-:-:S02]  /*95d0*/  FSEL R174, R78, -INF , !P1 ;  /* 0xff8000004eae7808 */ /* 0x000fc40004800000 */
[C---:B------:R-:W-:Y:S02]  /*95e0*/  ISETP.GE.AND P6, PT, R7.reuse, R4, PT ;  /* 0x000000040700720c */ /* 0x040fe40003fc6270 */
[----:B------:R-:W-:Y:S02]  /*95f0*/  ISETP.GE.AND P1, PT, R7, R0, PT ;  /* 0x000000000700720c */ /* 0x000fe40003f26270 */
[----:B------:R-:W-:Y:S02]  /*9600*/  FMNMX.FTZ R36, R146, R36, !PT ;  /* 0x0000002492247209 */ /* 0x000fe40007810000 */
[----:B------:R-:W-:Y:S02]  /*9610*/  FMNMX.FTZ R6, R155, R6, !PT ;  /* 0x000000069b067209 */ /* 0x000fe40007810000 */
[----:B------:R-:W-:Y:S02]  /*9620*/  IADD3 R7, R3, 0xe8, RZ ;  /* 0x000000e803077810 */ /* 0x000fe40007ffe0ff */
[----:B------:R-:W-:-:S02]  /*9630*/  FSEL R133, R133, -INF , !P5 ;  /* 0xff80000085857808 */ /* 0x000fc40006800000 */
[----:B------:R-:W-:Y:S02]  /*9640*/  FSEL R177, R77, -INF , !P3 ;  /* 0xff8000004db17808 */ /* 0x000fe40005800000 */
[----:B------:R-:W-:Y:S02]  /*9650*/  FMNMX.FTZ R36, R145, R36, !PT ;  /* 0x0000002491247209 */ /* 0x000fe40007810000 */
[----:B------:R-:W-:Y:S02]  /*9660*/  FMNMX.FTZ R6, R174, R6, !PT ;  /* 0x00000006ae067209 */ /* 0x000fe40007810000 */
[C---:B------:R-:W-:Y:S02]  /*9670*/  ISETP.GE.AND P5, PT, R7.reuse, R4, PT ;  /* 0x000000040700720c */ /* 0x040fe40003fa6270 */
[----:B------:R-:W-:Y:S02]  /*9680*/  ISETP.GE.AND P3, PT, R7, R0, PT ;  /* 0x000000000700720c */ /* 0x000fe40003f66270 */
[----:B------:R-:W-:-:S02]  /*9690*/  IADD3 R7, R3, 0xe9, RZ ;  /* 0x000000e903077810 */ /* 0x000fc40007ffe0ff */
[----:B------:R-:W-:Y:S02]  /*96a0*/  FSEL R151, R70, -INF , !P2 ;  /* 0xff80000046977808 */ /* 0x000fe40005000000 */
[----:B------:R-:W-:Y:S02]  /*96b0*/  FMNMX.FTZ R36, R252, R36, !PT ;  /* 0x00000024fc247209 */ /* 0x000fe40007810000 */
[----:B------:R-:W-:Y:S02]  /*96c0*/  FMNMX.FTZ R6, R177, R6, !PT ;  /* 0x00000006b1067209 */ /* 0x000fe40007810000 */
[----:B------:R-:W-:Y:S02]  /*96d0*/  FSEL R153, R76, -INF , !P4 ;  /* 0xff8000004c997808 */ /* 0x000fe40006000000 */
[C---:B------:R-:W-:Y:S02]  /*96e0*/  ISETP.GE.AND P4, PT, R7.reuse, R4, PT ;  /* 0x000000040700720c */ /* 0x040fe40003f86270 */
[----:B------:R-:W-:-:S02]  /*96f0*/  ISETP.GE.AND P2, PT, R7, R0, PT ;  /* 0x000000000700720c */ /* 0x000fc40003f46270 */
[C---:B------:R-:W-:Y:S02]  /*9700*/  IADD3 R9, R3.reuse, 0xf0, RZ ;  /* 0x000000f003097810 */ /* 0x040fe40007ffe0ff */
[C---:B------:R-:W-:Y:S02]  /*9710*/  IADD3 R8, R3.reuse, 0xf1, RZ ;  /* 0x000000f103087810 */ /* 0x040fe40007ffe0ff */
[C---:B------:R-:W-:Y:S02]  /*9720*/  IADD3 R10, R3.reuse, 0xf8, RZ ;  /* 0x000000f8030a7810 */ /* 0x040fe40007ffe0ff */
[----:B------:R-:W-:Y:S02]  /*9730*/  IADD3 R7, R3, 0xf9, RZ ;  /* 0x000000f903077810 */ /* 0x000fe40007ffe0ff */
[----:B------:R-:W-:Y:S02]  /*9740*/  FSEL R152, R69, -INF , !P1 ;  /* 0xff80000045987808 */ /* 0x000fe40004800000 */
[----:B------:R-:W-:-:S02]  /*9750*/  FMNMX.FTZ R36, R250, R36, !PT ;  /* 0x00000024fa247209 */ /* 0x000fc40007810000 */
[----:B------:R-:W-:Y:S02]  /*9760*/  FMNMX.FTZ R3, R151, R6, !PT ;  /* 0x0000000697037209 */ /* 0x000fe40007810000 */
[----:B------:R-:W-:Y:S02]  /*9770*/  FSEL R172, R67, -INF , !P3 ;  /* 0xff80000043ac7808 */ /* 0x000fe40005800000 */
[----:B------:R-:W-:Y:S02]  /*9780*/  FMNMX.FTZ R36, R32, R36, !PT ;  /* 0x0000002420247209 */ /* 0x000fe40007810000 */
[----:B------:R-:W-:Y:S02]  /*9790*/  FMNMX.FTZ R3, R152, R3, !PT ;  /* 0x0000000398037209 */ /* 0x000fe40007810000 */
[----:B------:R-:W-:Y:S02]  /*97a0*/  ISETP.GE.AND P1, PT, R9, R0, PT ;  /* 0x000000000900720c */ /* 0x000fe40003f26270 */
[----:B------:R-:W-:-:S02]  /*97b0*/  FSEL R161, R66, -INF , !P2 ;  /* 0xff80000042a17808 */ /* 0x000fc40005000000 */
[----:B------:R-:W-:Y:S02]  /*97c0*/  FMNMX.FTZ R36, R137, R36, !PT ;  /* 0x0000002489247209 */ /* 0x000fe40007810000 */
[----:B------:R-:W-:Y:S02]  /*97d0*/  FMNMX.FTZ R3, R172, R3, !PT ;  /* 0x00000003ac037209 */ /* 0x000fe40007810000 */
[----:B------:R-:W-:Y:S02]  /*97e0*/  ISETP.GE.AND P3, PT, R8, R0, PT ;  /* 0x000000000800720c */ /* 0x000fe40003f66270 */
[----:B------:R-:W-:Y:S02]  /*97f0*/  FSEL R189, R57, -INF , !P1 ;  /* 0xff80000039bd7808 */ /* 0x000fe40004800000 */
[----:B------:R-:W-:Y:S02]  /*9800*/  FMNMX.FTZ R36, R173, R36, !PT ;  /* 0x00000024ad247209 */ /* 0x000fe40007810000 */
[----:B------:R-:W-:-:S02]  /*9810*/  FMNMX.FTZ R3, R161, R3, !PT ;  /* 0x00000003a1037209 */ /* 0x000fc40007810000 */
[----:B------:R-:W-:Y:S02]  /*9820*/  ISETP.GE.AND P2, PT, R10, R0, PT ;  /* 0x000000000a00720c */ /* 0x000fe40003f46270 */
[----:B------:R-:W-:Y:S02]  /*9830*/  FSEL R167, R56, -INF , !P3 ;  /* 0xff80000038a77808 */ /* 0x000fe40005800000 */
[----:B------:R-:W-:Y:S02]  /*9840*/  FMNMX.FTZ R36, R133, R36, !PT ;  /* 0x0000002485247209 */ /* 0x000fe40007810000 */
[----:B------:R-:W-:Y:S02]  /*9850*/  FMNMX.FTZ R3, R189, R3, !PT ;  /* 0x00000003bd037209 */ /* 0x000fe40007810000 */
[----:B------:R-:W-:Y:S02]  /*9860*/  ISETP.GE.AND P1, PT, R7, R0, PT ;  /* 0x000000000700720c */ /* 0x000fe40003f26270 */
[----:B------:R-:W-:-:S02]  /*9870*/  FSEL R154, R83, -INF , !P6 ;  /* 0xff800000539a7808 */ /* 0x000fc40007000000 */
[----:B------:R-:W-:Y:S02]  /*9880*/  FSEL R162, R55, -INF , !P2 ;  /* 0xff80000037a27808 */ /* 0x000fe40005000000 */
[----:B------:R-:W-:Y:S02]  /*9890*/  FMNMX.FTZ R36, R153, R36, !PT ;  /* 0x0000002499247209 */ /* 0x000fe40007810000 */
[----:B------:R-:W-:Y:S02]  /*98a0*/  FMNMX.FTZ R3, R167, R3, !PT ;  /* 0x00000003a7037209 */ /* 0x000fe40007810000 */
[----:B------:R-:W-:Y:S02]  /*98b0*/  FSEL R159, R75, -INF , !P5 ;  /* 0xff8000004b9f7808 */ /* 0x000fe40006800000 */
[----:B------:R-:W-:Y:S02]  /*98c0*/  FSEL R166, R54, -INF , !P1 ;  /* 0xff80000036a67808 */ /* 0x000fe40004800000 */
[----:B------:R-:W-:-:S02]  /*98d0*/  FMNMX.FTZ R36, R154, R36, !PT ;  /* 0x000000249a247209 */ /* 0x000fc40007810000 */
[----:B------:R-:W-:Y:S02]  /*98e0*/  FMNMX.FTZ R3, R162, R3, !PT ;  /* 0x00000003a2037209 */ /* 0x000fe40007810000 */
[----:B------:R-:W-:Y:S02]  /*98f0*/  ISETP.GE.AND P1, PT, R9, R4, PT ;  /* 0x000000040900720c */ /* 0x000fe40003f26270 */
[----:B------:R-:W-:Y:S02]  /*9900*/  FSEL R171, R71, -INF , !P4 ;  /* 0xff80000047ab7808 */ /* 0x000fe40006000000 */
[----:B------:R-:W-:Y:S02]  /*9910*/  FMNMX.FTZ R36, R159, R36, !PT ;  /* 0x000000249f247209 */ /* 0x000fe40007810000 */
[----:B------:R-:W-:Y:S02]  /*9920*/  FMNMX.FTZ R3, R166, R3, !PT ;  /* 0x00000003a6037209 */ /* 0x000fe40007810000 */
[----:B------:R-:W-:-:S02]  /*9930*/  ISETP.GE.AND P2, PT, R8, R4, PT ;  /* 0x000000040800720c */ /* 0x000fc40003f46270 */
[----:B------:R-:W-:Y:S01]  /*9940*/  FSEL R176, R65, -INF , !P1 ;  /* 0xff80000041b07808 */ /* 0x000fe20004800000 */
[----:B------:R-:W1:Y:S01]  /*9950*/  SHFL.BFLY PT, R6, R3, 0x2, 0x1f ;  /* 0x0c401f0003067f89 */ /* 0x000e6200000e0000 */
[----:B------:R-:W-:Y:S02]  /*9960*/  FMNMX.FTZ R36, R171, R36, !PT ;  /* 0x00000024ab247209 */ /* 0x000fe40007810000 */
[----:B------:R-:W-:Y:S02]  /*9970*/  ISETP.GE.AND P1, PT, R10, R4, PT ;  /* 0x000000040a00720c */ /* 0x000fe40003f26270 */
[----:B------:R-:W-:Y:S02]  /*9980*/  FSEL R156, R64, -INF , !P2 ;  /* 0xff800000409c7808 */ /* 0x000fe40005000000 */
[----:B------:R-:W-:Y:S02]  /*9990*/  FMNMX.FTZ R36, R176, R36, !PT ;  /* 0x00000024b0247209 */ /* 0x000fe40007810000 */
[----:B------:R-:W-:-:S02]  /*99a0*/  ISETP.GE.AND P2, PT, R7, R4, PT ;  /* 0x000000040700720c */ /* 0x000fc40003f46270 */
        /* <DEDUP_REMOVED lines=15> */
[----:B------:R-:W-:Y:S02]  /*9aa0*/  FFMA.FTZ R2, R19, c[0x0][0x23c], -R6 ;  /* 0x00008f0013027a23 */ /* 0x000fe40000010806 */
[----:B------:R2:W-:Y:S01]  /*9ab0*/  MUFU.EX2 R219, R7 ;  /* 0x0000000700db7308 */ /* 0x0005e20000000800 */
[----:B-1----:R-:W-:-:S07]  /*9ac0*/  FMNMX.FTZ R36, R36, R8, !PT ;  /* 0x0000000824247209 */ /* 0x002fce0007810000 */
[----:B------:R1:W-:Y:S01]  /*9ad0*/  MUFU.EX2 R215, R2 ;  /* 0x0000000200d77308 */ /* 0x0003e20000000800 */
[C---:B------:R-:W-:Y:S01]  /*9ae0*/  FSETP.NEU.FTZ.AND P1, PT, R36.reuse, -INF , PT ;  /* 0xff8000002400780b */ /* 0x040fe20003f3d000 */
[----:B------:R-:W-:Y:S02]  /*9af0*/  FMUL.FTZ R8, R36, c[0x0][0x23c] ;  /* 0x00008f0024087a20 */ /* 0x000fe40000410000 */
[----:B--2---:R-:W-:-:S04]  /*9b00*/  FFMA.FTZ R7, R13, c[0x0][0x23c], -R6 ;  /* 0x00008f000d077a23 */ /* 0x004fc80000010806 */
[----:B------:R2:W3:Y:S01]  /*9b10*/  MUFU.EX2 R216, R7 ;  /* 0x0000000700d87308 */ /* 0x0004e20000000800 */
[----:B-1----:R-:W-:-:S07]  /*9b20*/  FFMA.FTZ R2, R28, c[0x0][0x23c], -R6 ;  /* 0x00008f001c027a23 */ /* 0x002fce0000010806 */
[----:B------:R1:W-:Y:S01]  /*9b30*/  MUFU.EX2 R220, R2 ;  /* 0x0000000200dc7308 */ /* 0x0003e20000000800 */
[----:B--2---:R-:W-:Y:S01]  /*9b40*/  FFMA.FTZ R7, R14, c[0x0][0x23c], -R6 ;  /* 0x00008f000e077a23 */ /* 0x004fe20000010806 */
[----:B---3--:R-:W-:-:S06]  /*9b50*/  F2FP.PACK_AB R9, R216, R219 ;  /* 0x000000dbd809723e */ /* 0x008fcc00000000ff */
[----:B------:R2:W-:Y:S01]  /*9b60*/  MUFU.EX2 R217, R7 ;  /* 0x0000000700d97308 */ /* 0x0005e20000000800 */
[----:B-1----:R-:W-:-:S07]  /*9b70*/  FFMA.FTZ R2, R29, c[0x0][0x23c], -R6 ;  /* 0x00008f001d027a23 */ /* 0x002fce0000010806 */
[----:B------:R1:W-:Y:S01]  /*9b80*/  MUFU.EX2 R218, R2 ;  /* 0x0000000200da7308 */ /* 0x0003e20000000800 */
[----:B--2---:R-:W-:Y:S01]  /*9b90*/  FSEL R7, R8, RZ, P1 ;  /* 0x000000ff08077208 */ /* 0x004fe20000800000 */
[--C-:B------:R-:W-:Y:S02]  /*9ba0*/  FFMA.FTZ R8, R15, c[0x0][0x23c], -R6.reuse ;  /* 0x00008f000f087a23 */ /* 0x100fe40000010806 */
[----:B------:R-:W-:Y:S02]  /*9bb0*/  LDSM.16.MT88.4 R12, [R225+0xa000] ;  /* 0x00a00000e10c783b */ /* 0x000fe40000004200 */
[----:B------:R-:W-:Y:S02]  /*9bc0*/  FFMA.FTZ R5, R16, c[0x0][0x23c], -R7 ;  /* 0x00008f0010057a23 */ /* 0x000fe40000010807 */
[----:B------:R2:W3:Y:S01]  /*9bd0*/  MUFU.EX2 R221, R8 ;  /* 0x0000000800dd7308 */ /* 0x0004e20000000800 */
[----:B-1----:R-:W-:-:S07]  /*9be0*/  FFMA.FTZ R2, R30, c[0x0][0x23c], -R6 ;  /* 0x00008f001e027a23 */ /* 0x002fce0000010806 */
[----:B------:R1:W-:Y:S01]  /*9bf0*/  MUFU.EX2 R208, R5 ;  /* 0x0000000500d07308 */ /* 0x0003e20000000800 */
[----:B--2---:R-:W-:-:S07]  /*9c00*/  FFMA.FTZ R8, R11, c[0x0][0x23c], -R7 ;  /* 0x00008f000b087a23 */ /* 0x004fce0000010807 */
[----:B------:R2:W-:Y:S01]  /*9c10*/  MUFU.EX2 R222, R2 ;  /* 0x0000000200de7308 */ /* 0x0005e20000000800 */
[----:B---3--:R-:W-:Y:S01]  /*9c20*/  F2FP.PACK_AB R11, R221, R217 ;  /* 0x000000d9dd0b723e */ /* 0x008fe200000000ff */
[----:B-1----:R-:W-:-:S06]  /*9c30*/  FFMA.FTZ R5, R17, c[0x0][0x23c], -R7 ;  /* 0x00008f0011057a23 */ /* 0x002fcc0000010807 */
[----:B------:R-:W1:Y:S08]  /*9c40*/  MUFU.EX2 R212, R8 ;  /* 0x0000000800d47308 */ /* 0x000e700000000800 */
[----:B------:R3:W-:Y:S01]  /*9c50*/  MUFU.EX2 R211, R5 ;  /* 0x0000000500d37308 */ /* 0x0007e20000000800 */
[----:B--2---:R-:W-:-:S07]  /*9c60*/  FFMA.FTZ R2, R31, c[0x0][0x23c], -R7 ;  /* 0x00008f001f027a23 */ /* 0x004fce0000010807 */
[----:B------:R2:W-:Y:S01]  /*9c70*/  MUFU.EX2 R201, R2 ;  /* 0x0000000200c97308 */ /* 0x0005e20000000800 */
[----:B-1----:R-:W-:Y:S01]  /*9c80*/  F2FP.PACK_AB R8, R208, R212 ;  /* 0x000000d4d008723e */ /* 0x002fe200000000ff */
[--C-:B---3--:R-:W-:Y:S02]  /*9c90*/  FFMA.FTZ R5, R18, c[0x0][0x23c], -R7.reuse ;  /* 0x00008f0012057a23 */ /* 0x108fe40000010807 */
[----:B------:R-:W1:Y:S04]  /*9ca0*/  LDSM.16.MT88.4 R16, [R224+0xa000] ;  /* 0x00a00000e010783b */ /* 0x000e680000004200 */
[----:B------:R-:W3:Y:S01]  /*9cb0*/  MUFU.EX2 R214, R5 ;  /* 0x0000000500d67308 */ /* 0x000ee20000000800 */
[----:B--2---:R-:W-:-:S07]  /*9cc0*/  FFMA.FTZ R2, R37, c[0x0][0x23c], -R7 ;  /* 0x00008f0025027a23 */ /* 0x004fce0000010807 */
[----:B------:R2:W4:Y:S01]  /*9cd0*/  MUFU.EX2 R207, R2 ;  /* 0x0000000200cf7308 */ /* 0x0005220000000800 */
[----:B---3--:R-:W-:Y:S01]  /*9ce0*/  F2FP.PACK_AB R10, R214, R211 ;  /* 0x000000d3d60a723e */ /* 0x008fe200000000ff */
[----:B------:R-:W-:-:S04]  /*9cf0*/  IMAD.MOV.U32 R5, RZ, RZ, R32 ;  /* 0x000000ffff057224 */ /* 0x000fc800078e0020 */
[--C-:B------:R-:W-:Y:S02]  /*9d00*/  FFMA.FTZ R5, R5, c[0x0][0x23c], -R7.reuse ;  /* 0x00008f0005057a23 */ /* 0x100fe40000010807 */
[----:B------:R-:W-:Y:S01]  /*9d10*/  HMMA.16816.F32 R32, R8, R24, RZ ;  /* 0x000000180820723c */ /* 0x000fe200000018ff */
[----:B--2---:R-:W-:-:S04]  /*9d20*/  FFMA.FTZ R2, R38, c[0x0][0x23c], -R7 ;  /* 0x00008f0026027a23 */ /* 0x004fc80000010807 */
[----:B------:R2:W-:Y:S03]  /*9d30*/  MUFU.EX2 R206, R2 ;  /* 0x0000000200ce7308 */ /* 0x0005e60000000800 */
[C---:B------:R-:W-:Y:S01]  /*9d40*/  HMMA.16816.F32 R48, R8.reuse, R26, RZ ;  /* 0x0000001a0830723c */ /* 0x040fe200000018ff */
[----:B------:R-:W3:Y:S07]  /*9d50*/  LDSM.16.MT88.4 R24, [R135+0xa800] ;  /* 0x00a800008718783b */ /* 0x000eee0000004200 */
[----:B------:R-:W-:Y:S01]  /*9d60*/  HMMA.16816.F32 R28, R8, R20, RZ ;  /* 0x00000014081c723c */ /* 0x000fe200000018ff */
[----:B--2---:R-:W-:-:S07]  /*9d70*/  FFMA.FTZ R2, R39, c[0x0][0x23c], -R7 ;  /* 0x00008f0027027a23 */ /* 0x004fce0000010807 */
[C---:B------:R-:W-:Y:S01]  /*9d80*/  HMMA.16816.F32 R44, R8.reuse, R22, RZ ;  /* 0x00000016082c723c */ /* 0x040fe200000018ff */
[----:B------:R2:W5:Y:S01]  /*9d90*/  MUFU.EX2 R210, R2 ;  /* 0x0000000200d27308 */ /* 0x0005620000000800 */
[----:B------:R-:W3:Y:S06]  /*9da0*/  LDSM.16.MT88.4 R20, [R226+0xa800] ;  /* 0x00a80000e214783b */ /* 0x000eec0000004200 */
[C---:B-1----:R-:W-:Y:S08]  /*9db0*/  HMMA.16816.F32 R40, R8.reuse, R16, RZ ;  /* 0x000000100828723c */ /* 0x042ff000000018ff */
[C---:B------:R-:W-:Y:S01]  /*9dc0*/  HMMA.16816.F32 R64, R8.reuse, R18, RZ ;  /* 0x000000120840723c */ /* 0x040fe200000018ff */
[--C-:B--2---:R-:W-:Y:S01]  /*9dd0*/  FFMA.FTZ R2, R52, c[0x0][0x23c], -R6.reuse ;  /* 0x00008f0034027a23 */ /* 0x104fe20000010806 */
[----:B------:R-:W1:Y:S03]  /*9de0*/  LDSM.16.MT88.4 R16, [R224+0xa800] ;  /* 0x00a80000e010783b */ /* 0x000e660000004200 */
[----:B------:R2:W-:Y:S03]  /*9df0*/  MUFU.EX2 R203, R2 ;  /* 0x0000000200cb7308 */ /* 0x0005e60000000800 */
[C---:B------:R-:W-:Y:S08]  /*9e00*/  HMMA.16816.F32 R56, R8.reuse, R12, RZ ;  /* 0x0000000c0838723c */ /* 0x040ff000000018ff */
[----:B------:R-:W-:Y:S01]  /*9e10*/  HMMA.16816.F32 R52, R8, R14, RZ ;  /* 0x0000000e0834723c */ /* 0x000fe200000018ff */
[----:B------:R-:W1:Y:S01]  /*9e20*/  LDSM.16.MT88.4 R12, [R225+0xa800] ;  /* 0x00a80000e10c783b */ /* 0x000e620000004200 */
[----:B--2---:R-:W-:-:S05]  /*9e30*/  FFMA.FTZ R2, R68, c[0x0][0x23c], -R6 ;  /* 0x00008f0044027a23 */ /* 0x004fca0000010806 */
[----:B------:R-:W-:Y:S01]  /*9e40*/  F2FP.PACK_AB R9, R220, R215 ;  /* 0x000000d7dc09723e */ /* 0x000fe200000000ff */
[----:B------:R2:W1:Y:S01]  /*9e50*/  MUFU.EX2 R209, R2 ;  /* 0x0000000200d17308 */ /* 0x0004620000000800 */
[----:B------:R-:W-:Y:S02]  /*9e60*/  F2FP.PACK_AB R11, R222, R218 ;  /* 0x000000dade0b723e */ /* 0x000fe400000000ff */
[----:B----4-:R-:W-:Y:S02]  /*9e70*/  F2FP.PACK_AB R8, R207, R201 ;  /* 0x000000c9cf08723e */ /* 0x010fe400000000ff */
[----:B-----5:R-:W-:-:S07]  /*9e80*/  F2FP.PACK_AB R10, R210, R206 ;  /* 0x000000ced20a723e */ /* 0x020fce00000000ff */
[----:B---3--:R-:W-:Y:S01]  /*9e90*/  HMMA.16816.F32 R76, R8, R26, R48 ;  /* 0x0000001a084c723c */ /* 0x008fe20000001830 */
[----:B--2---:R-:W-:-:S04]  /*9ea0*/  FFMA.FTZ R2, R72, c[0x0][0x23c], -R6 ;  /* 0x00008f0048027a23 */ /* 0x004fc80000010806 */
[----:B------:R2:W-:Y:S03]  /*9eb0*/  MUFU.EX2 R200, R2 ;  /* 0x0000000200c87308 */ /* 0x0005e60000000800 */
[C---:B------:R-:W-:Y:S01]  /*9ec0*/  HMMA.16816.F32 R48, R8.reuse, R20, R28 ;  /* 0x000000140830723c */ /* 0x040fe2000000181c */
[----:B------:R-:W3:Y:S07]  /*9ed0*/  LDSM.16.MT88.4 R28, [R135+0xb000] ;  /* 0x00b00000871c783b */ /* 0x000eee0000004200 */
[----:B-1----:R-:W-:Y:S01]  /*9ee0*/  HMMA.16816.F32 R40, R8, R16, R40 ;  /* 0x000000100828723c */ /* 0x002fe20000001828 */
[----:B--2---:R-:W-:-:S07]  /*9ef0*/  FFMA.FTZ R2, R73, c[0x0][0x23c], -R6 ;  /* 0x00008f0049027a23 */ /* 0x004fce0000010806 */
[C---:B------:R-:W-:Y:S01]  /*9f00*/  HMMA.16816.F32 R68, R8.reuse, R24, R32 ;  /* 0x000000180844723c */ /* 0x040fe20000001820 */
[----:B------:R-:W-:Y:S01]  /*9f10*/  LDSM.16.MT88.4 R24, [R226+0xb000] ;  /* 0x00b00000e218783b */ /* 0x000fe20000004200 */
[----:B------:R1:W2:Y:S06]  /*9f20*/  MUFU.EX2 R213, R2 ;  /* 0x0000000200d57308 */ /* 0x0002ac0000000800 */
[----:B------:R-:W-:Y:S07]  /*9f30*/  HMMA.16816.F32 R32, R8, R12, R56 ;  /* 0x0000000c0820723c */ /* 0x000fee0000001838 */
[----:B------:R-:W-:-:S02]  /*9f40*/  IMAD.MOV.U32 R56, RZ, RZ, R159 ;  /* 0x000000ffff387224 */ /* 0x000fc400078e009f */
[----:B------:R-:W-:Y:S02]  /*9f50*/  IMAD.MOV.U32 R57, RZ, RZ, R156 ;  /* 0x000000ffff397224 */ /* 0x000fe400078e009c */
[----:B-1----:R-:W-:Y:S02]  /*9f60*/  FFMA.FTZ R2, R74, c[0x0][0x23c], -R7 ;  /* 0x00008f004a027a23 */ /* 0x002fe40000010807 */
[----:B------:R-:W-:Y:S01]  /*9f70*/  HMMA.16816.F32 R72, R8, R22, R44 ;  /* 0x000000160848723c */ /* 0x000fe2000000182c */
[----:B------:R-:W-:Y:S01]  /*9f80*/  IMAD.MOV.U32 R58, RZ, RZ, R145 ;  /* 0x000000ffff3a7224 */ /* 0x000fe200078e0091 */
[----:B------:R1:W-:Y:S01]  /*9f90*/  MUFU.EX2 R193, R2 ;  /* 0x0000000200c17308 */ /* 0x0003e20000000800 */
[----:B------:R-:W-:-:S05]  /*9fa0*/  IMAD.MOV.U32 R59, RZ, RZ, R146 ;  /* 0x000000ffff3b7224 */ /* 0x000fca00078e0092 */
[----:B------:R-:W-:Y:S01]  /*9fb0*/  HMMA.16816.F32 R20, R8, R14, R52 ;  /* 0x0000000e0814723c */ /* 0x000fe20000001834 */
[----:B------:R-:W-:Y:S01]  /*9fc0*/  LDSM.16.MT88.4 R12, [R225+0xb000] ;  /* 0x00b00000e10c783b */ /* 0x000fe20000004200 */
[----:B-1----:R-:W-:-:S04]  /*9fd0*/  FFMA.FTZ R2, R81, c[0x0][0x23c], -R7 ;  /* 0x00008f0051027a23 */ /* 0x002fc80000010807 */
[----:B------:R1:W4:Y:S02]  /*9fe0*/  MUFU.EX2 R192, R2 ;  /* 0x0000000200c07308 */ /* 0x0003240000000800 */
[----:B-1----:R-:W-:-:S06]  /*9ff0*/  FFMA.FTZ R2, R80, c[0x0][0x23c], -R7 ;  /* 0x00008f0050027a23 */ /* 0x002fcc0000010807 */
[----:B------:R1:W-:Y:S02]  /*a000*/  MUFU.EX2 R191, R2 ;  /* 0x0000000200bf7308 */ /* 0x0003e40000000800 */
[----:B-1----:R-:W-:Y:S02]  /*a010*/  FFMA.FTZ R2, R82, c[0x0][0x23c], -R7 ;  /* 0x00008f0052027a23 */ /* 0x002fe40000010807 */
[----:B------:R-:W-:Y:S01]  /*a020*/  HMMA.16816.F32 R80, R8, R18, R64 ;  /* 0x000000120850723c */ /* 0x000fe20000001840 */
[----:B------:R-:W1:Y:S03]  /*a030*/  LDSM.16.MT88.4 R16, [R224+0xb000] ;  /* 0x00b00000e010783b */ /* 0x000e660000004200 */
[----:B------:R5:W3:Y:S03]  /*a040*/  MUFU.EX2 R194, R2 ;  /* 0x0000000200c27308 */ /* 0x000ae60000000800 */
[----:B------:R-:W-:-:S02]  /*a050*/  F2FP.PACK_AB R9, R209, R203 ;  /* 0x000000cbd109723e */ /* 0x000fc400000000ff */
[----:B--2---:R-:W-:Y:S02]  /*a060*/  F2FP.PACK_AB R11, R213, R200 ;  /* 0x000000c8d50b723e */ /* 0x004fe400000000ff */
[----:B----4-:R-:W-:Y:S01]  /*a070*/  F2FP.PACK_AB R8, R192, R193 ;  /* 0x000000c1c008723e */ /* 0x010fe200000000ff */
[----:B-----5:R-:W-:Y:S01]  /*a080*/  FFMA.FTZ R2, R84, c[0x0][0x23c], -R6 ;  /* 0x00008f0054027a23 */ /* 0x020fe20000010806 */
[----:B---3--:R-:W-:Y:S01]  /*a090*/  F2FP.PACK_AB R10, R194, R191 ;  /* 0x000000bfc20a723e */ /* 0x008fe200000000ff */
[----:B------:R-:W-:Y:S02]  /*a0a0*/  IMAD.MOV.U32 R84, RZ, RZ, R176 ;  /* 0x000000ffff547224 */ /* 0x000fe400078e00b0 */
[----:B------:R2:W-:Y:S04]  /*a0b0*/  MUFU.EX2 R188, R2 ;  /* 0x0000000200bc7308 */ /* 0x0005e80000000800 */
[C---:B------:R-:W-:Y:S08]  /*a0c0*/  HMMA.16816.F32 R64, R8.reuse, R30, R76 ;  /* 0x0000001e0840723c */ /* 0x040ff0000000184c */
[----:B------:R-:W-:Y:S01]  /*a0d0*/  HMMA.16816.F32 R44, R8, R28, R68 ;  /* 0x0000001c082c723c */ /* 0x000fe20000001844 */
[----:B------:R-:W-:Y:S01]  /*a0e0*/  LDSM.16.MT88.4 R28, [R135+0xb800] ;  /* 0x00b80000871c783b */ /* 0x000fe20000004200 */
[----:B--2---:R-:W-:-:S02]  /*a0f0*/  FFMA.FTZ R2, R85, c[0x0][0x23c], -R6 ;  /* 0x00008f0055027a23 */ /* 0x004fc40000010806 */
[----:B------:R-:W-:Y:S02]  /*a100*/  IMAD.MOV.U32 R85, RZ, RZ, R152 ;  /* 0x000000ffff557224 */ /* 0x000fe400078e0098 */
[----:B------:R2:W3:Y:S02]  /*a110*/  MUFU.EX2 R190, R2 ;  /* 0x0000000200be7308 */ /* 0x0004e40000000800 */
[C---:B-1----:R-:W-:Y:S07]  /*a120*/  HMMA.16816.F32 R76, R8.reuse, R18, R80 ;  /* 0x00000012084c723c */ /* 0x042fee0000001850 */
[----:B------:R-:W-:Y:S01]  /*a130*/  IMAD.MOV.U32 R82, RZ, RZ, R174 ;  /* 0x000000ffff527224 */ /* 0x000fe200078e00ae */
[----:B------:R-:W-:Y:S01]  /*a140*/  HMMA.16816.F32 R48, R8, R24, R48 ;  /* 0x000000180830723c */ /* 0x000fe20000001830 */
[----:B------:R-:W-:-:S02]  /*a150*/  IMAD.MOV.U32 R80, RZ, RZ, R171 ;  /* 0x000000ffff507224 */ /* 0x000fc400078e00ab */
[----:B------:R-:W-:Y:S02]  /*a160*/  IMAD.MOV.U32 R81, RZ, RZ, R167 ;  /* 0x000000ffff517224 */ /* 0x000fe400078e00a7 */
[----:B------:R-:W-:Y:S02]  /*a170*/  IMAD.MOV.U32 R83, RZ, RZ, R137 ;  /* 0x000000ffff537224 */ /* 0x000fe400078e0089 */
[----:B--2---:R-:W-:Y:S01]  /*a180*/  FFMA.FTZ R2, R86, c[0x0][0x23c], -R6 ;  /* 0x00008f0056027a23 */ /* 0x004fe20000010806 */
[C---:B------:R-:W-:Y:S01]  /*a190*/  HMMA.16816.F32 R68, R8.reuse, R26, R72 ;  /* 0x0000001a0844723c */ /* 0x040fe20000001848 */
[----:B------:R-:W-:Y:S01]  /*a1a0*/  IMAD.MOV.U32 R86, RZ, RZ, R189 ;  /* 0x000000ffff567224 */ /* 0x000fe200078e00bd */
[----:B------:R-:W1:Y:S01]  /*a1b0*/  LDSM.16.MT88.4 R24, [R226+0xb800] ;  /* 0x00b80000e218783b */ /* 0x000e620000004200 */
[----:B------:R2:W-:Y:S04]  /*a1c0*/  MUFU.EX2 R187, R2 ;  /* 0x0000000200bb7308 */ /* 0x0005e80000000800 */
[----:B------:R-:W-:Y:S01]  /*a1d0*/  IMAD.MOV.U32 R73, RZ, RZ, R166 ;  /* 0x000000ffff497224 */ /* 0x000fe200078e00a6 */
[----:B------:R-:W-:Y:S01]  /*a1e0*/  HMMA.16816.F32 R40, R8, R16, R40 ;  /* 0x000000100828723c */ /* 0x000fe20000001828 */
[----:B------:R-:W4:Y:S01]  /*a1f0*/  LDSM.16.MT88.4 R16, [R224+0xb800] ;  /* 0x00b80000e010783b */ /* 0x000f220000004200 */
[----:B------:R-:W-:-:S02]  /*a200*/  IMAD.MOV.U32 R72, RZ, RZ, R165 ;  /* 0x000000ffff487224 */ /* 0x000fc400078e00a5 */
[----:B------:R-:W-:Y:S02]  /*a210*/  IMAD.MOV.U32 R75, RZ, RZ, R162 ;  /* 0x000000ffff4b7224 */ /* 0x000fe400078e00a2 */
[----:B------:R-:W-:Y:S02]  /*a220*/  IMAD.MOV.U32 R74, RZ, RZ, R163 ;  /* 0x000000ffff4a7224 */ /* 0x000fe400078e00a3 */
[C---:B------:R-:W-:Y:S01]  /*a230*/  HMMA.16816.F32 R32, R8.reuse, R12, R32 ;  /* 0x0000000c0820723c */ /* 0x040fe20000001820 */
[----:B--2---:R-:W-:Y:S02]  /*a240*/  FFMA.FTZ R2, R87, c[0x0][0x23c], -R6 ;  /* 0x00008f0057027a23 */ /* 0x004fe40000010806 */
[----:B------:R-:W-:Y:S02]  /*a250*/  IMAD.MOV.U32 R87, RZ, RZ, R153 ;  /* 0x000000ffff577224 */ /* 0x000fe400078e0099 */
[----:B------:R2:W5:Y:S03]  /*a260*/  MUFU.EX2 R189, R2 ;  /* 0x0000000200bd7308 */ /* 0x0005660000000800 */
[----:B------:R-:W-:Y:S01]  /*a270*/  HMMA.16816.F32 R20, R8, R14, R20 ;  /* 0x0000000e0814723c */ /* 0x000fe20000001814 */
[----:B------:R-:W1:Y:S06]  /*a280*/  LDSM.16.MT88.4 R12, [R225+0xb800] ;  /* 0x00b80000e10c783b */ /* 0x000e6c0000004200 */
[----:B---3--:R-:W-:Y:S01]  /*a290*/  F2FP.PACK_AB R9, R190, R188 ;  /* 0x000000bcbe09723e */ /* 0x008fe200000000ff */
[----:B--2---:R-:W-:Y:S01]  /*a2a0*/  FFMA.FTZ R2, R88, c[0x0][0x23c], -R7 ;  /* 0x00008f0058027a23 */ /* 0x004fe20000010807 */
[----:B-----5:R-:W-:Y:S01]  /*a2b0*/  F2FP.PACK_AB R11, R189, R187 ;  /* 0x000000bbbd0b723e */ /* 0x020fe200000000ff */
[----:B------:R-:W-:-:S02]  /*a2c0*/  IMAD.MOV.U32 R88, RZ, RZ, R161 ;  /* 0x000000ffff587224 */ /* 0x000fc400078e00a1 */
[----:B------:R2:W-:Y:S02]  /*a2d0*/  MUFU.EX2 R180, R2 ;  /* 0x0000000200b47308 */ /* 0x0005e40000000800 */
[----:B--2---:R-:W-:Y:S02]  /*a2e0*/  FFMA.FTZ R2, R90, c[0x0][0x23c], -R7 ;  /* 0x00008f005a027a23 */ /* 0x004fe40000010807 */
[----:B------:R-:W-:-:S04]  /*a2f0*/  IMAD.MOV.U32 R90, RZ, RZ, R133 ;  /* 0x000000ffff5a7224 */ /* 0x000fc800078e0085 */
[----:B------:R2:W3:Y:S02]  /*a300*/  MUFU.EX2 R178, R2 ;  /* 0x0000000200b27308 */ /* 0x0004e40000000800 */
[----:B--2---:R-:W-:Y:S01]  /*a310*/  FFMA.FTZ R2, R89, c[0x0][0x23c], -R7 ;  /* 0x00008f0059027a23 */ /* 0x004fe20000010807 */
[----:B---3--:R-:W-:Y:S01]  /*a320*/  F2FP.PACK_AB R8, R178, R180 ;  /* 0x000000b4b208723e */ /* 0x008fe200000000ff */
[----:B------:R-:W-:-:S04]  /*a330*/  IMAD.MOV.U32 R89, RZ, RZ, R177 ;  /* 0x000000ffff597224 */ /* 0x000fc800078e00b1 */
        /* <DEDUP_REMOVED lines=8> */
[C---:B-1----:R-:W-:Y:S08]  /*a3c0*/  HMMA.16816.F32 R48, R8.reuse, R24, R48 ;  /* 0x000000180830723c */ /* 0x042ff00000001830 */
[----:B------:R-:W-:Y:S01]  /*a3d0*/  HMMA.16816.F32 R68, R8, R26, R68 ;  /* 0x0000001a0844723c */ /* 0x000fe20000001844 */
[----:B------:R-:W1:Y:S01]  /*a3e0*/  LDSM.16.MT88.4 R24, [R226+0xc000] ;  /* 0x00c00000e218783b */ /* 0x000e620000004200 */
[----:B--2---:R-:W-:-:S02]  /*a3f0*/  FFMA.FTZ R2, R93, c[0x0][0x23c], -R6 ;  /* 0x00008f005d027a23 */ /* 0x004fc40000010806 */
[----:B------:R-:W-:Y:S02]  /*a400*/  IMAD.MOV.U32 R93, RZ, RZ, R151 ;  /* 0x000000ffff5d7224 */ /* 0x000fe400078e0097 */
[----:B------:R2:W3:Y:S02]  /*a410*/  MUFU.EX2 R174, R2 ;  /* 0x0000000200ae7308 */ /* 0x0004e40000000800 */
[C---:B----4-:R-:W-:Y:S08]  /*a420*/  HMMA.16816.F32 R52, R8.reuse, R16, R40 ;  /* 0x000000100834723c */ /* 0x050ff00000001828 */
[----:B------:R-:W-:Y:S01]  /*a430*/  HMMA.16816.F32 R76, R8, R18, R76 ;  /* 0x00000012084c723c */ /* 0x000fe2000000184c */
[----:B------:R-:W4:Y:S01]  /*a440*/  LDSM.16.MT88.4 R16, [R224+0xc000] ;  /* 0x00c00000e010783b */ /* 0x000f220000004200 */
[----:B--2---:R-:W-:-:S06]  /*a450*/  FFMA.FTZ R2, R98, c[0x0][0x23c], -R6 ;  /* 0x00008f0062027a23 */ /* 0x004fcc0000010806 */
[C---:B------:R-:W-:Y:S01]  /*a460*/  HMMA.16816.F32 R32, R8.reuse, R12, R32 ;  /* 0x0000000c0820723c */ /* 0x040fe20000001820 */
[----:B------:R-:W-:Y:S02]  /*a470*/  IMAD.MOV.U32 R98, RZ, RZ, R172 ;  /* 0x000000ffff627224 */ /* 0x000fe400078e00ac */
[----:B------:R2:W-:Y:S05]  /*a480*/  MUFU.EX2 R172, R2 ;  /* 0x0000000200ac7308 */ /* 0x0005ea0000000800 */
[C---:B------:R-:W-:Y:S01]  /*a490*/  HMMA.16816.F32 R20, R8.reuse, R14, R20 ;  /* 0x0000000e0814723c */ /* 0x040fe20000001814 */
[----:B------:R-:W5:Y:S07]  /*a4a0*/  LDSM.16.MT88.4 R12, [R225+0xc000] ;  /* 0x00c00000e10c783b */ /* 0x000f6e0000004200 */
[----:B------:R-:W-:Y:S01]  /*a4b0*/  HMMA.16816.F32 R44, R8, R28, R44 ;  /* 0x0000001c082c723c */ /* 0x000fe2000000182c */
[----:B--2---:R-:W-:-:S02]  /*a4c0*/  FFMA.FTZ R2, R99, c[0x0][0x23c], -R6 ;  /* 0x00008f0063027a23 */ /* 0x004fc40000010806 */
[----:B------:R-:W-:Y:S02]  /*a4d0*/  IMAD.MOV.U32 R99, RZ, RZ, R154 ;  /* 0x000000ffff637224 */ /* 0x000fe400078e009a */
[----:B------:R2:W1:Y:S03]  /*a4e0*/  MUFU.EX2 R171, R2 ;  /* 0x0000000200ab7308 */ /* 0x0004660000000800 */
[----:B------:R-:W-:Y:S01]  /*a4f0*/  HMMA.16816.F32 R64, R8, R30, R64 ;  /* 0x0000001e0840723c */ /* 0x000fe20000001840 */
[----:B------:R-:W4:Y:S06]  /*a500*/  LDSM.16.MT88.4 R28, [R135+0xc000] ;  /* 0x00c00000871c783b */ /* 0x000f2c0000004200 */
[----:B---3--:R-:W-:Y:S01]  /*a510*/  F2FP.PACK_AB R9, R174, R173 ;  /* 0x000000adae09723e */ /* 0x008fe200000000ff */
[----:B--2---:R-:W-:Y:S01]  /*a520*/  FFMA.FTZ R2, R100, c[0x0][0x23c], -R7 ;  /* 0x00008f0064027a23 */ /* 0x004fe20000010807 */
[----:B-1----:R-:W-:Y:S01]  /*a530*/  F2FP.PACK_AB R11, R171, R172 ;  /* 0x000000acab0b723e */ /* 0x002fe200000000ff */
[----:B------:R-:W-:-:S02]  /*a540*/  IMAD.MOV.U32 R100, RZ, RZ, R59 ;  /* 0x000000ffff647224 */ /* 0x000fc400078e003b */
[----:B------:R1:W-:Y:S02]  /*a550*/  MUFU.EX2 R167, R2 ;  /* 0x0000000200a77308 */ /* 0x0003e40000000800 */
[----:B-1----:R-:W-:-:S06]  /*a560*/  FFMA.FTZ R2, R102, c[0x0][0x23c], -R7 ;  /* 0x00008f0066027a23 */ /* 0x002fcc0000010807 */
[----:B------:R1:W2:Y:S02]  /*a570*/  MUFU.EX2 R166, R2 ;  /* 0x0000000200a67308 */ /* 0x0002a40000000800 */
[----:B-1----:R-:W-:Y:S01]  /*a580*/  FFMA.FTZ R2, R101, c[0x0][0x23c], -R7 ;  /* 0x00008f0065027a23 */ /* 0x002fe20000010807 */
[----:B--2---:R-:W-:-:S05]  /*a590*/  F2FP.PACK_AB R8, R166, R167 ;  /* 0x000000a7a608723e */ /* 0x004fca00000000ff */
[----:B------:R1:W-:Y:S02]  /*a5a0*/  MUFU.EX2 R165, R2 ;  /* 0x0000000200a57308 */ /* 0x0003e40000000800 */
[----:B-1----:R-:W-:-:S06]  /*a5b0*/  FFMA.FTZ R2, R103, c[0x0][0x23c], -R7 ;  /* 0x00008f0067027a23 */ /* 0x002fcc0000010807 */
[----:B------:R1:W2:Y:S02]  /*a5c0*/  MUFU.EX2 R39, R2 ;  /* 0x0000000200277308 */ /* 0x0002a40000000800 */
[----:B-1----:R-:W-:Y:S01]  /*a5d0*/  FFMA.FTZ R2, R104, c[0x0][0x23c], -R6 ;  /* 0x00008f0068027a23 */ /* 0x002fe20000010806 */
[----:B--2---:R-:W-:-:S05]  /*a5e0*/  F2FP.PACK_AB R10, R39, R165 ;  /* 0x000000a5270a723e */ /* 0x004fca00000000ff */
[----:B------:R1:W-:Y:S02]  /*a5f0*/  MUFU.EX2 R162, R2 ;  /* 0x0000000200a27308 */ /* 0x0003e40000000800 */
[C---:B------:R-:W-:Y:S08]  /*a600*/  HMMA.16816.F32 R48, R8.reuse, R24, R48 ;  /* 0x000000180830723c */ /* 0x040ff00000001830 */
[----:B------:R-:W-:Y:S01]  /*a610*/  HMMA.16816.F32 R68, R8, R26, R68 ;  /* 0x0000001a0844723c */ /* 0x000fe20000001844 */
[----:B------:R-:W2:Y:S01]  /*a620*/  LDSM.16.MT88.4 R24, [R226+0xc800] ;  /* 0x00c80000e218783b */ /* 0x000ea20000004200 */
[----:B-1----:R-:W-:-:S04]  /*a630*/  FFMA.FTZ R2, R105, c[0x0][0x23c], -R6 ;  /* 0x00008f0069027a23 */ /* 0x002fc80000010806 */
[----:B------:R1:W3:Y:S02]  /*a640*/  MUFU.EX2 R163, R2 ;  /* 0x0000000200a37308 */ /* 0x0002e40000000800 */
[C---:B----4-:R-:W-:Y:S08]  /*a650*/  HMMA.16816.F32 R52, R8.reuse, R16, R52 ;  /* 0x000000100834723c */ /* 0x050ff00000001834 */
[----:B------:R-:W-:Y:S01]  /*a660*/  HMMA.16816.F32 R76, R8, R18, R76 ;  /* 0x00000012084c723c */ /* 0x000fe2000000184c */
[----:B------:R-:W4:Y:S01]  /*a670*/  LDSM.16.MT88.4 R16, [R224+0xc800] ;  /* 0x00c80000e010783b */ /* 0x000f220000004200 */
[----:B-1----:R-:W-:-:S06]  /*a680*/  FFMA.FTZ R2, R106, c[0x0][0x23c], -R6 ;  /* 0x00008f006a027a23 */ /* 0x002fcc0000010806 */
[C---:B-----5:R-:W-:Y:S01]  /*a690*/  HMMA.16816.F32 R40, R8.reuse, R12, R32 ;  /* 0x0000000c0828723c */ /* 0x060fe20000001820 */
[----:B------:R-:W-:Y:S01]  /*a6a0*/  LDSM.16.MT88.4 R32, [R135+0xe000] ;  /* 0x00e000008720783b */ /* 0x000fe20000004200 */
[----:B------:R1:W-:Y:S06]  /*a6b0*/  MUFU.EX2 R161, R2 ;  /* 0x0000000200a17308 */ /* 0x0003ec0000000800 */
[C---:B------:R-:W-:Y:S01]  /*a6c0*/  HMMA.16816.F32 R20, R8.reuse, R14, R20 ;  /* 0x0000000e0814723c */ /* 0x040fe20000001814 */
[----:B------:R-:W5:Y:S07]  /*a6d0*/  LDSM.16.MT88.4 R12, [R225+0xc800] ;  /* 0x00c80000e10c783b */ /* 0x000f6e0000004200 */
[----:B------:R-:W-:Y:S01]  /*a6e0*/  HMMA.16816.F32 R44, R8, R28, R44 ;  /* 0x0000001c082c723c */ /* 0x000fe2000000182c */
[----:B-1----:R-:W-:-:S04]  /*a6f0*/  FFMA.FTZ R2, R107, c[0x0][0x23c], -R6 ;  /* 0x00008f006b027a23 */ /* 0x002fc80000010806 */
[----:B------:R1:W1:Y:S03]  /*a700*/  MUFU.EX2 R159, R2 ;  /* 0x00000002009f7308 */ /* 0x0002660000000800 */
[----:B------:R-:W-:Y:S01]  /*a710*/  HMMA.16816.F32 R64, R8, R30, R64 ;  /* 0x0000001e0840723c */ /* 0x000fe20000001840 */
[----:B------:R-:W2:Y:S06]  /*a720*/  LDSM.16.MT88.4 R28, [R135+0xc800] ;  /* 0x00c80000871c783b */ /* 0x000eac0000004200 */
[----:B---3--:R-:W-:Y:S01]  /*a730*/  F2FP.PACK_AB R9, R163, R162 ;  /* 0x000000a2a309723e */ /* 0x008fe200000000ff */
[----:B-1----:R-:W-:Y:S01]  /*a740*/  FFMA.FTZ R2, R108, c[0x0][0x23c], -R7 ;  /* 0x00008f006c027a23 */ /* 0x002fe20000010807 */
[----:B------:R-:W-:-:S03]  /*a750*/  F2FP.PACK_AB R11, R159, R161 ;  /* 0x000000a19f0b723e */ /* 0x000fc600000000ff */
[----:B------:R1:W-:Y:S02]  /*a760*/  MUFU.EX2 R156, R2 ;  /* 0x00000002009c7308 */ /* 0x0003e40000000800 */
[----:B-1----:R-:W-:-:S06]  /*a770*/  FFMA.FTZ R2, R110, c[0x0][0x23c], -R7 ;  /* 0x00008f006e027a23 */ /* 0x002fcc0000010807 */
[----:B------:R1:W3:Y:S02]  /*a780*/  MUFU.EX2 R38, R2 ;  /* 0x0000000200267308 */ /* 0x0002e40000000800 */
[----:B-1----:R-:W-:Y:S01]  /*a790*/  FFMA.FTZ R2, R109, c[0x0][0x23c], -R7 ;  /* 0x00008f006d027a23 */ /* 0x002fe20000010807 */
[----:B---3--:R-:W-:-:S05]  /*a7a0*/  F2FP.PACK_AB R8, R38, R156 ;  /* 0x0000009c2608723e */ /* 0x008fca00000000ff */
[----:B------:R1:W-:Y:S02]  /*a7b0*/  MUFU.EX2 R155, R2 ;  /* 0x00000002009b7308 */ /* 0x0003e40000000800 */
[----:B-1----:R-:W-:-:S06]  /*a7c0*/  FFMA.FTZ R2, R111, c[0x0][0x23c], -R7 ;  /* 0x00008f006f027a23 */ /* 0x002fcc0000010807 */
[----:B------:R1:W3:Y:S02]  /*a7d0*/  MUFU.EX2 R37, R2 ;  /* 0x0000000200257308 */ /* 0x0002e40000000800 */
[----:B-1----:R-:W-:Y:S01]  /*a7e0*/  FFMA.FTZ R2, R112, c[0x0][0x23c], -R6 ;  /* 0x00008f0070027a23 */ /* 0x002fe20000010806 */
[----:B---3--:R-:W-:-:S05]  /*a7f0*/  F2FP.PACK_AB R10, R37, R155 ;  /* 0x0000009b250a723e */ /* 0x008fca00000000ff */
[----:B------:R1:W-:Y:S02]  /*a800*/  MUFU.EX2 R153, R2 ;  /* 0x0000000200997308 */ /* 0x0003e40000000800 */
[C---:B--2---:R-:W-:Y:S08]  /*a810*/  HMMA.16816.F32 R48, R8.reuse, R24, R48 ;  /* 0x000000180830723c */ /* 0x044ff00000001830 */
        /* <DEDUP_REMOVED lines=9> */
[----:B------:R1:W-:Y:S07]  /*a8b0*/  MUFU.EX2 R151, R2 ;  /* 0x0000000200977308 */ /* 0x0003ee0000000800 */
        /* <DEDUP_REMOVED lines=55> */
[----:B-1----:R-:W-:-:S04]  /*ac30*/  FFMA.FTZ R2, R129, c[0x0][0x23c], -R6 ;  /* 0x00008f0081027a23 */ /* 0x002fc80000010806 */
[----:B------:R1:W2:Y:S03]  /*ac40*/  MUFU.EX2 R138, R2 ;  /* 0x00000002008a7308 */ /* 0x0002a60000000800 */
[C---:B----4-:R-:W-:Y:S08]  /*ac50*/  HMMA.16816.F32 R52, R8.reuse, R16, R52 ;  /* 0x000000100834723c */ /* 0x050ff00000001834 */
[----:B------:R-:W-:Y:S01]  /*ac60*/  HMMA.16816.F32 R76, R8, R18, R76 ;  /* 0x00000012084c723c */ /* 0x000fe2000000184c */
[----:B------:R-:W3:Y:S01]  /*ac70*/  LDSM.16.MT88.4 R16, [R224+0xe000] ;  /* 0x00e00000e010783b */ /* 0x000ee20000004200 */
[----:B-1----:R-:W-:-:S06]  /*ac80*/  FFMA.FTZ R2, R130, c[0x0][0x23c], -R6 ;  /* 0x00008f0082027a23 */ /* 0x002fcc0000010806 */
[C---:B-----5:R-:W-:Y:S01]  /*ac90*/  HMMA.16816.F32 R24, R8.reuse, R12, R40 ;  /* 0x0000000c0818723c */ /* 0x060fe20000001828 */
[----:B------:R-:W-:Y:S01]  /*aca0*/  LDSM.16.MT88.4 R40, [R226+0xe800] ;  /* 0x00e80000e228783b */ /* 0x000fe20000004200 */
[----:B------:R1:W-:Y:S06]  /*acb0*/  MUFU.EX2 R137, R2 ;  /* 0x0000000200897308 */ /* 0x0003ec0000000800 */
[C---:B------:R-:W-:Y:S01]  /*acc0*/  HMMA.16816.F32 R20, R8.reuse, R14, R20 ;  /* 0x0000000e0814723c */ /* 0x040fe20000001814 */
[----:B------:R-:W4:Y:S07]  /*acd0*/  LDSM.16.MT88.4 R12, [R225+0xe000] ;  /* 0x00e00000e10c783b */ /* 0x000f2e0000004200 */
[----:B------:R-:W-:Y:S01]  /*ace0*/  HMMA.16816.F32 R44, R8, R28, R44 ;  /* 0x0000001c082c723c */ /* 0x000fe2000000182c */
[----:B-1----:R-:W-:-:S04]  /*acf0*/  FFMA.FTZ R2, R131, c[0x0][0x23c], -R6 ;  /* 0x00008f0083027a23 */ /* 0x002fc80000010806 */
[----:B------:R1:W5:Y:S03]  /*ad00*/  MUFU.EX2 R136, R2 ;  /* 0x0000000200887308 */ /* 0x0003660000000800 */
[----:B------:R-:W-:Y:S01]  /*ad10*/  HMMA.16816.F32 R64, R8, R30, R64 ;  /* 0x0000001e0840723c */ /* 0x000fe20000001840 */
[----:B------:R-:W3:Y:S06]  /*ad20*/  LDSM.16.MT88.4 R28, [R226+0xe000] ;  /* 0x00e00000e21c783b */ /* 0x000eec0000004200 */
[----:B--2---:R-:W-:Y:S01]  /*ad30*/  F2FP.PACK_AB R9, R138, R133 ;  /* 0x000000858a09723e */ /* 0x004fe200000000ff */
[----:B-1----:R-:W-:Y:S01]  /*ad40*/  FFMA.FTZ R2, R132, c[0x0][0x23c], -R7 ;  /* 0x00008f0084027a23 */ /* 0x002fe20000010807 */
[----:B-----5:R-:W-:-:S03]  /*ad50*/  F2FP.PACK_AB R11, R136, R137 ;  /* 0x00000089880b723e */ /* 0x020fc600000000ff */
[----:B------:R1:W-:Y:S02]  /*ad60*/  MUFU.EX2 R132, R2 ;  /* 0x0000000200847308 */ /* 0x0003e40000000800 */
[----:B-1----:R-:W-:Y:S02]  /*ad70*/  FFMA.FTZ R2, R157, c[0x0][0x23c], -R7 ;  /* 0x00008f009d027a23 */ /* 0x002fe40000010807 */
[----:B------:R-:W-:-:S04]  /*ad80*/  IMAD.MOV.U32 R157, RZ, RZ, R74 ;  /* 0x000000ffff9d7224 */ /* 0x000fc800078e004a */
[----:B------:R1:W2:Y:S02]  /*ad90*/  MUFU.EX2 R131, R2 ;  /* 0x0000000200837308 */ /* 0x0002a40000000800 */
[----:B-1----:R-:W-:Y:S01]  /*ada0*/  FFMA.FTZ R2, R158, c[0x0][0x23c], -R7 ;  /* 0x00008f009e027a23 */ /* 0x002fe20000010807 */
[----:B--2---:R-:W-:Y:S01]  /*adb0*/  F2FP.PACK_AB R8, R131, R132 ;  /* 0x000000848308723e */ /* 0x004fe200000000ff */
[----:B------:R-:W-:-:S04]  /*adc0*/  IMAD.MOV.U32 R158, RZ, RZ, R72 ;  /* 0x000000ffff9e7224 */ /* 0x000fc800078e0048 */
        /* <DEDUP_REMOVED lines=8> */
[C---:B------:R-:W-:Y:S08]  /*ae50*/  HMMA.16816.F32 R44, R8.reuse, R32, R44 ;  /* 0x00000020082c723c */ /* 0x040ff0000000182c */
[----:B------:R-:W-:Y:S01]  /*ae60*/  HMMA.16816.F32 R64, R8, R34, R64 ;  /* 0x000000220840723c */ /* 0x000fe20000001840 */
[----:B------:R-:W2:Y:S01]  /*ae70*/  LDSM.16.MT88.4 R32, [R135+0xe800] ;  /* 0x00e800008720783b */ /* 0x000ea20000004200 */
[----:B-1----:R-:W-:-:S02]  /*ae80*/  FFMA.FTZ R2, R168, c[0x0][0x23c], -R6 ;  /* 0x00008f00a8027a23 */ /* 0x002fc40000010806 */
[----:B------:R-:W-:Y:S02]  /*ae90*/  IMAD.MOV.U32 R168, RZ, RZ, R81 ;  /* 0x000000ffffa87224 */ /* 0x000fe400078e0051 */
[----:B------:R1:W5:Y:S01]  /*aea0*/  MUFU.EX2 R128, R2 ;  /* 0x0000000200807308 */ /* 0x0003620000000800 */
[----:B------:R-:W-:Y:S01]  /*aeb0*/  IMAD.MOV.U32 R81, RZ, RZ, R56 ;  /* 0x000000ffff517224 */ /* 0x000fe200078e0038 */
[C---:B---3--:R-:W-:Y:S08]  /*aec0*/  HMMA.16816.F32 R76, R8.reuse, R18, R76 ;  /* 0x00000012084c723c */ /* 0x048ff0000000184c */
[----:B----4-:R-:W-:Y:S01]  /*aed0*/  HMMA.16816.F32 R24, R8, R12, R24 ;  /* 0x0000000c0818723c */ /* 0x010fe20000001818 */
[----:B-1----:R-:W-:-:S02]  /*aee0*/  FFMA.FTZ R2, R169, c[0x0][0x23c], -R6 ;  /* 0x00008f00a9027a23 */ /* 0x002fc40000010806 */
[----:B------:R-:W-:-:S05]  /*aef0*/  IMAD.MOV.U32 R169, RZ, RZ, R80 ;  /* 0x000000ffffa97224 */ /* 0x000fca00078e0050 */
[----:B------:R-:W-:Y:S01]  /*af00*/  HMMA.16816.F32 R20, R8, R14, R20 ;  /* 0x0000000e0814723c */ /* 0x000fe20000001814 */
[----:B------:R1:W-:Y:S01]  /*af10*/  MUFU.EX2 R127, R2 ;  /* 0x00000002007f7308 */ /* 0x0003e20000000800 */
[----:B------:R-:W-:Y:S01]  /*af20*/  IMAD.MOV.U32 R80, RZ, RZ, R88 ;  /* 0x000000ffff507224 */ /* 0x000fe200078e0058 */
[----:B------:R-:W-:Y:S01]  /*af30*/  LDSM.16.MT88.4 R12, [R225+0xe800] ;  /* 0x00e80000e10c783b */ /* 0x000fe20000004200 */
[----:B------:R-:W-:-:S04]  /*af40*/  IMAD.MOV.U32 R88, RZ, RZ, R57 ;  /* 0x000000ffff587224 */ /* 0x000fc800078e0039 */
[C---:B------:R-:W-:Y:S08]  /*af50*/  HMMA.16816.F32 R48, R8.reuse, R28, R48 ;  /* 0x0000001c0830723c */ /* 0x040ff00000001830 */
[----:B------:R-:W-:Y:S01]  /*af60*/  HMMA.16816.F32 R68, R8, R30, R68 ;  /* 0x0000001e0844723c */ /* 0x000fe20000001844 */
[----:B-1----:R-:W-:Y:S02]  /*af70*/  FFMA.FTZ R2, R170, c[0x0][0x23c], -R6 ;  /* 0x00008f00aa027a23 */ /* 0x002fe40000010806 */
[----:B------:R-:W-:-:S02]  /*af80*/  IMAD.MOV.U32 R170, RZ, RZ, R58 ;  /* 0x000000ffffaa7224 */ /* 0x000fc400078e003a */
[----:B------:R1:W3:Y:S03]  /*af90*/  MUFU.EX2 R126, R2 ;  /* 0x00000002007e7308 */ /* 0x0002e60000000800 */
[----:B------:R-:W-:Y:S01]  /*afa0*/  HMMA.16816.F32 R56, R8, R16, R52 ;  /* 0x000000100838723c */ /* 0x000fe20000001834 */
[----:B------:R-:W4:Y:S06]  /*afb0*/  LDSM.16.MT88.4 R16, [R224+0xe800] ;  /* 0x00e80000e010783b */ /* 0x000f2c0000004200 */
[----:B-----5:R-:W-:Y:S01]  /*afc0*/  F2FP.PACK_AB R9, R128, R125 ;  /* 0x0000007d8009723e */ /* 0x020fe200000000ff */
[----:B-1----:R-:W-:Y:S01]  /*afd0*/  FFMA.FTZ R2, R175, c[0x0][0x23c], -R7 ;  /* 0x00008f00af027a23 */ /* 0x002fe20000010807 */
[----:B---3--:R-:W-:Y:S01]  /*afe0*/  F2FP.PACK_AB R11, R126, R127 ;  /* 0x0000007f7e0b723e */ /* 0x008fe200000000ff */
[----:B------:R-:W-:-:S02]  /*aff0*/  IMAD.MOV.U32 R175, RZ, RZ, R98 ;  /* 0x000000ffffaf7224 */ /* 0x000fc400078e0062 */
[----:B------:R1:W-:Y:S02]  /*b000*/  MUFU.EX2 R124, R2 ;  /* 0x00000002007c7308 */ /* 0x0003e40000000800 */
[----:B-1----:R-:W-:Y:S02]  /*b010*/  FFMA.FTZ R2, R182, c[0x0][0x23c], -R7 ;  /* 0x00008f00b6027a23 */ /* 0x002fe40000010807 */
[----:B------:R-:W-:-:S04]  /*b020*/  IMAD.MOV.U32 R182, RZ, RZ, R93 ;  /* 0x000000ffffb67224 */ /* 0x000fc800078e005d */
[----:B------:R1:W3:Y:S02]  /*b030*/  MUFU.EX2 R123, R2 ;  /* 0x00000002007b7308 */ /* 0x0002e40000000800 */
[----:B-1----:R-:W-:Y:S01]  /*b040*/  FFMA.FTZ R2, R179, c[0x0][0x23c], -R7 ;  /* 0x00008f00b3027a23 */ /* 0x002fe20000010807 */
[----:B---3--:R-:W-:Y:S01]  /*b050*/  F2FP.PACK_AB R8, R123, R124 ;  /* 0x0000007c7b08723e */ /* 0x008fe200000000ff */
[----:B------:R-:W-:-:S04]  /*b060*/  IMAD.MOV.U32 R179, RZ, RZ, R91 ;  /* 0x000000ffffb37224 */ /* 0x000fc800078e005b */
[----:B------:R1:W-:Y:S02]  /*b070*/  MUFU.EX2 R122, R2 ;  /* 0x00000002007a7308 */ /* 0x0003e40000000800 */
[----:B-1----:R-:W-:Y:S02]  /*b080*/  FFMA.FTZ R2, R181, c[0x0][0x23c], -R7 ;  /* 0x00008f00b5027a23 */ /* 0x002fe40000010807 */
[----:B------:R-:W-:-:S04]  /*b090*/  IMAD.MOV.U32 R181, RZ, RZ, R179 ;  /* 0x000000ffffb57224 */ /* 0x000fc800078e00b3 */
[----:B------:R1:W3:Y:S01]  /*b0a0*/  MUFU.EX2 R121, R2 ;  /* 0x0000000200797308 */ /* 0x0002e20000000800 */
[----:B------:R-:W-:Y:S02]  /*b0b0*/  IMAD.MOV.U32 R179, RZ, RZ, R182 ;  /* 0x000000ffffb37224 */ /* 0x000fe400078e00b6 */
[----:B------:R-:W-:Y:S02]  /*b0c0*/  IMAD.MOV.U32 R182, RZ, RZ, R175 ;  /* 0x000000ffffb67224 */ /* 0x000fe400078e00af */
[----:B-1----:R-:W-:Y:S01]  /*b0d0*/  FFMA.FTZ R2, R183, c[0x0][0x23c], -R6 ;  /* 0x00008f00b7027a23 */ /* 0x002fe20000010806 */
[----:B---3--:R-:W-:-:S03]  /*b0e0*/  F2FP.PACK_AB R10, R121, R122 ;  /* 0x0000007a790a723e */ /* 0x008fc600000000ff */
[----:B------:R1:W-:Y:S04]  /*b0f0*/  MUFU.EX2 R117, R2 ;  /* 0x0000000200757308 */ /* 0x0003e80000000800 */
[C---:B--2---:R-:W-:Y:S08]  /*b100*/  HMMA.16816.F32 R28, R8.reuse, R32, R44 ;  /* 0x00000020081c723c */ /* 0x044ff0000000182c */
[----:B------:R-:W-:Y:S01]  /*b110*/  HMMA.16816.F32 R44, R8, R40, R48 ;  /* 0x00000028082c723c */ /* 0x000fe20000001830 */
[----:B-1----:R-:W-:-:S02]  /*b120*/  FFMA.FTZ R2, R184, c[0x0][0x23c], -R6 ;  /* 0x00008f00b8027a23 */ /* 0x002fc40000010806 */
[----:B------:R-:W-:Y:S02]  /*b130*/  IMAD.MOV.U32 R184, RZ, RZ, R182 ;  /* 0x000000ffffb87224 */ /* 0x000fe400078e00b6 */
[----:B------:R1:W2:Y:S03]  /*b140*/  MUFU.EX2 R119, R2 ;  /* 0x0000000200777308 */ /* 0x0002a60000000800 */
[C---:B------:R-:W-:Y:S01]  /*b150*/  HMMA.16816.F32 R52, R8.reuse, R34, R64 ;  /* 0x000000220834723c */ /* 0x040fe20000001840 */
[----:B------:R-:W-:Y:S07]  /*b160*/  LDSM.16.MT88.4 R32, [R135+0xf000] ;  /* 0x00f000008720783b */ /* 0x000fee0000004200 */
[----:B------:R-:W-:Y:S01]  /*b170*/  HMMA.16816.F32 R48, R8, R42, R68 ;  /* 0x0000002a0830723c */ /* 0x000fe20000001844 */
[----:B------:R-:W3:Y:S01]  /*b180*/  LDSM.16.MT88.4 R40, [R226+0xf000] ;  /* 0x00f00000e228783b */ /* 0x000ee20000004200 */
[----:B-1----:R-:W-:-:S06]  /*b190*/  FFMA.FTZ R2, R185, c[0x0][0x23c], -R6 ;  /* 0x00008f00b9027a23 */ /* 0x002fcc0000010806 */
[C---:B----4-:R-:W-:Y:S01]  /*b1a0*/  HMMA.16816.F32 R64, R8.reuse, R16, R56 ;  /* 0x000000100840723c */ /* 0x050fe20000001838 */
[----:B------:R-:W-:Y:S01]  /*b1b0*/  IMAD.MOV.U32 R185, RZ, RZ, R179 ;  /* 0x000000ffffb97224 */ /* 0x000fe200078e00b3 */
[----:B------:R1:W-:Y:S06]  /*b1c0*/  MUFU.EX2 R120, R2 ;  /* 0x0000000200787308 */ /* 0x0003ec0000000800 */
[C---:B------:R-:W-:Y:S01]  /*b1d0*/  HMMA.16816.F32 R56, R8.reuse, R12, R24 ;  /* 0x0000000c0838723c */ /* 0x040fe20000001818 */
[----:B------:R-:W-:Y:S07]  /*b1e0*/  LDSM.16.MT88.4 R24, [R135+0xf800] ;  /* 0x00f800008718783b */ /* 0x000fee0000004200 */
[----:B------:R-:W-:Y:S01]  /*b1f0*/  HMMA.16816.F32 R20, R8, R14, R20 ;  /* 0x0000000e0814723c */ /* 0x000fe20000001814 */
[----:B------:R-:W4:Y:S01]  /*b200*/  LDSM.16.MT88.4 R12, [R225+0xf000] ;  /* 0x00f00000e10c783b */ /* 0x000f220000004200 */
[----:B-1----:R-:W-:-:S02]  /*b210*/  FFMA.FTZ R2, R186, c[0x0][0x23c], -R6 ;  /* 0x00008f00ba027a23 */ /* 0x002fc40000010806 */
[----:B------:R-:W-:Y:S02]  /*b220*/  IMAD.MOV.U32 R186, RZ, RZ, R85 ;  /* 0x000000ffffba7224 */ /* 0x000fe400078e0055 */
[----:B------:R1:W5:Y:S02]  /*b230*/  MUFU.EX2 R118, R2 ;  /* 0x0000000200767308 */ /* 0x0003640000000800 */
[----:B------:R-:W-:Y:S01]  /*b240*/  HMMA.16816.F32 R76, R8, R18, R76 ;  /* 0x00000012084c723c */ /* 0x000fe2000000184c */
[----:B------:R-:W3:Y:S06]  /*b250*/  LDSM.16.MT88.4 R16, [R224+0xf000] ;  /* 0x00f00000e010783b */ /* 0x000eec0000004200 */
[----:B--2---:R-:W-:Y:S01]  /*b260*/  F2FP.PACK_AB R9, R119, R117 ;  /* 0x000000757709723e */ /* 0x004fe200000000ff */
[----:B-1----:R-:W-:Y:S01]  /*b270*/  FFMA.FTZ R2, R196, c[0x0][0x23c], -R7 ;  /* 0x00008f00c4027a23 */ /* 0x002fe20000010807 */
[----:B-----5:R-:W-:-:S03]  /*b280*/  F2FP.PACK_AB R11, R118, R120 ;  /* 0x00000078760b723e */ /* 0x020fc600000000ff */
        /* <DEDUP_REMOVED lines=11> */
[C---:B---3--:R-:W-:Y:S08]  /*b340*/  HMMA.16816.F32 R44, R8.reuse, R40, R44 ;  /* 0x00000028082c723c */ /* 0x048ff0000000182c */
[----:B------:R-:W-:Y:S01]  /*b350*/  HMMA.16816.F32 R48, R8, R42, R48 ;  /* 0x0000002a0830723c */ /* 0x000fe20000001830 */
[----:B------:R-:W2:Y:S01]  /*b360*/  LDSM.16.MT88.4 R40, [R226+0xf800] ;  /* 0x00f80000e228783b */ /* 0x000ea20000004200 */
[----:B-1----:R-:W-:-:S04]  /*b370*/  FFMA.FTZ R2, R205, c[0x0][0x23c], -R6 ;  /* 0x00008f00cd027a23 */ /* 0x002fc80000010806 */
[----:B------:R1:W3:Y:S02]  /*b380*/  MUFU.EX2 R112, R2 ;  /* 0x0000000200707308 */ /* 0x0002e40000000800 */
[C---:B------:R-:W-:Y:S08]  /*b390*/  HMMA.16816.F32 R28, R8.reuse, R32, R28 ;  /* 0x00000020081c723c */ /* 0x040ff0000000181c */
[----:B------:R-:W-:Y:S01]  /*b3a0*/  HMMA.16816.F32 R32, R8, R34, R52 ;  /* 0x000000220820723c */ /* 0x000fe20000001834 */
[----:B-1----:R-:W-:-:S07]  /*b3b0*/  FFMA.FTZ R2, R202, c[0x0][0x23c], -R6 ;  /* 0x00008f00ca027a23 */ /* 0x002fce0000010806 */
[C---:B----4-:R-:W-:Y:S01]  /*b3c0*/  HMMA.16816.F32 R72, R8.reuse, R12, R56 ;  /* 0x0000000c0848723c */ /* 0x050fe20000001838 */
[----:B------:R-:W1:Y:S01]  /*b3d0*/  LDSM.16.MT88.4 R56, [R224+0xf800] ;  /* 0x00f80000e038783b */ /* 0x000e620000004200 */
[----:B------:R4:W-:Y:S06]  /*b3e0*/  MUFU.EX2 R111, R2 ;  /* 0x00000002006f7308 */ /* 0x0009ec0000000800 */
[C---:B------:R-:W-:Y:S01]  /*b3f0*/  HMMA.16816.F32 R52, R8.reuse, R14, R20 ;  /* 0x0000000e0834723c */ /* 0x040fe20000001814 */
[----:B------:R-:W5:Y:S04]  /*b400*/  LDSM.16.MT88.4 R12, [R225+0xf800] ;  /* 0x00f80000e10c783b */ /* 0x000f680000004200 */
[----:B------:R-:W-:Y:S03]  /*b410*/  LDSM.16.MT88.4 R20, [R226+0x10000] ;  /* 0x01000000e214783b */ /* 0x000fe60000004200 */
[----:B------:R-:W-:Y:S01]  /*b420*/  HMMA.16816.F32 R64, R8, R16, R64 ;  /* 0x000000100840723c */ /* 0x000fe20000001840 */
[----:B----4-:R-:W-:-:S04]  /*b430*/  FFMA.FTZ R2, R204, c[0x0][0x23c], -R6 ;  /* 0x00008f00cc027a23 */ /* 0x010fc80000010806 */
[----:B------:R4:W2:Y:S03]  /*b440*/  MUFU.EX2 R110, R2 ;  /* 0x00000002006e7308 */ /* 0x0008a60000000800 */
[----:B------:R-:W-:Y:S01]  /*b450*/  HMMA.16816.F32 R76, R8, R18, R76 ;  /* 0x00000012084c723c */ /* 0x000fe2000000184c */
[----:B------:R-:W1:Y:S06]  /*b460*/  LDSM.16.MT88.4 R16, [R135+0x10000] ;  /* 0x010000008710783b */ /* 0x000e6c0000004200 */
[----:B---3--:R-:W-:Y:S01]  /*b470*/  F2FP.PACK_AB R9, R112, R109 ;  /* 0x0000006d7009723e */ /* 0x008fe200000000ff */
[----:B----4-:R-:W-:Y:S01]  /*b480*/  FFMA.FTZ R2, R245, c[0x0][0x23c], -R7 ;  /* 0x00008f00f5027a23 */ /* 0x010fe20000010807 */
[----:B--2---:R-:W-:-:S03]  /*b490*/  F2FP.PACK_AB R11, R110, R111 ;  /* 0x0000006f6e0b723e */ /* 0x004fc600000000ff */
[----:B------:R2:W-:Y:S02]  /*b4a0*/  MUFU.EX2 R108, R2 ;  /* 0x00000002006c7308 */ /* 0x0005e40000000800 */
[----:B--2---:R-:W-:-:S06]  /*b4b0*/  FFMA.FTZ R2, R247, c[0x0][0x23c], -R7 ;  /* 0x00008f00f7027a23 */ /* 0x004fcc0000010807 */
[----:B------:R2:W3:Y:S02]  /*b4c0*/  MUFU.EX2 R107, R2 ;  /* 0x00000002006b7308 */ /* 0x0004e40000000800 */
[----:B--2---:R-:W-:Y:S01]  /*b4d0*/  FFMA.FTZ R2, R223, c[0x0][0x23c], -R7 ;  /* 0x00008f00df027a23 */ /* 0x004fe20000010807 */
[----:B---3--:R-:W-:-:S05]  /*b4e0*/  F2FP.PACK_AB R8, R107, R108 ;  /* 0x0000006c6b08723e */ /* 0x008fca00000000ff */
[----:B------:R2:W-:Y:S02]  /*b4f0*/  MUFU.EX2 R106, R2 ;  /* 0x00000002006a7308 */ /* 0x0005e40000000800 */
[----:B--2---:R-:W-:-:S06]  /*b500*/  FFMA.FTZ R2, R244, c[0x0][0x23c], -R7 ;  /* 0x00008f00f4027a23 */ /* 0x004fcc0000010807 */
[----:B------:R2:W3:Y:S02]  /*b510*/  MUFU.EX2 R105, R2 ;  /* 0x0000000200697308 */ /* 0x0004e40000000800 */
[----:B--2---:R-:W-:Y:S01]  /*b520*/  FFMA.FTZ R2, R243, c[0x0][0x23c], -R6 ;  /* 0x00008f00f3027a23 */ /* 0x004fe20000010806 */
[----:B---3--:R-:W-:-:S05]  /*b530*/  F2FP.PACK_AB R10, R105, R106 ;  /* 0x0000006a690a723e */ /* 0x008fca00000000ff */
[----:B------:R2:W-:Y:S02]  /*b540*/  MUFU.EX2 R103, R2 ;  /* 0x0000000200677308 */ /* 0x0005e40000000800 */
[C---:B------:R-:W-:Y:S08]  /*b550*/  HMMA.16816.F32 R68, R8.reuse, R24, R28 ;  /* 0x000000180844723c */ /* 0x040ff0000000181c */
[----:B------:R-:W-:Y:S01]  /*b560*/  HMMA.16816.F32 R28, R8, R26, R32 ;  /* 0x0000001a081c723c */ /* 0x000fe20000001820 */
[----:B------:R-:W3:Y:S01]  /*b570*/  LDSM.16.MT88.4 R32, [R224+0x10000] ;  /* 0x01000000e020783b */ /* 0x000ee20000004200 */
[----:B--2---:R-:W-:-:S04]  /*b580*/  FFMA.FTZ R2, R249, c[0x0][0x23c], -R6 ;  /* 0x00008f00f9027a23 */ /* 0x004fc80000010806 */
[----:B------:R2:W4:Y:S02]  /*b590*/  MUFU.EX2 R104, R2 ;  /* 0x0000000200687308 */ /* 0x0005240000000800 */
[C---:B------:R-:W-:Y:S08]  /*b5a0*/  HMMA.16816.F32 R24, R8.reuse, R40, R44 ;  /* 0x000000280818723c */ /* 0x040ff0000000182c */
[----:B------:R-:W-:Y:S01]  /*b5b0*/  HMMA.16816.F32 R40, R8, R42, R48 ;  /* 0x0000002a0828723c */ /* 0x000fe20000001830 */
[----:B--2---:R-:W-:-:S07]  /*b5c0*/  FFMA.FTZ R2, R246, c[0x0][0x23c], -R6 ;  /* 0x00008f00f6027a23 */ /* 0x004fce0000010806 */
[C---:B-1----:R-:W-:Y:S01]  /*b5d0*/  HMMA.16816.F32 R44, R8.reuse, R56, R64 ;  /* 0x00000038082c723c */ /* 0x042fe20000001840 */
[----:B------:R1:W-:Y:S07]  /*b5e0*/  MUFU.EX2 R102, R2 ;  /* 0x0000000200667308 */ /* 0x0003ee0000000800 */
[C---:B------:R-:W-:Y:S08]  /*b5f0*/  HMMA.16816.F32 R48, R8.reuse, R58, R76 ;  /* 0x0000003a0830723c */ /* 0x040ff0000000184c */
[----:B-----5:R-:W-:Y:S01]  /*b600*/  HMMA.16816.F32 R56, R8, R12, R72 ;  /* 0x0000000c0838723c */ /* 0x020fe20000001848 */
[----:B-1----:R-:W-:-:S04]  /*b610*/  FFMA.FTZ R2, R248, c[0x0][0x23c], -R6 ;  /* 0x00008f00f8027a23 */ /* 0x002fc80000010806 */
[----:B------:R1:W2:Y:S02]  /*b620*/  MUFU.EX2 R101, R2 ;  /* 0x0000000200657308 */ /* 0x0002a40000000800 */
[----:B------:R-:W-:Y:S01]  /*b630*/  FADD.FTZ R12, R212, R208 ;  /* 0x000000d0d40c7221 */ /* 0x000fe20000010000 */
[----:B------:R-:W-:Y:S07]  /*b640*/  HMMA.16816.F32 R52, R8, R14, R52 ;  /* 0x0000000e0834723c */ /* 0x000fee0000001834 */
[----:B----4-:R-:W-:Y:S01]  /*b650*/  F2FP.PACK_AB R9, R104, R103 ;  /* 0x000000676809723e */ /* 0x010fe200000000ff */
[----:B-1----:R-:W-:Y:S01]  /*b660*/  FFMA.FTZ R2, R100, c[0x0][0x23c], -R7 ;  /* 0x00008f0064027a23 */ /* 0x002fe20000010807 */
[----:B--2---:R-:W-:-:S03]  /*b670*/  F2FP.PACK_AB R11, R101, R102 ;  /* 0x00000066650b723e */ /* 0x004fc600000000ff */
[----:B------:R1:W-:Y:S02]  /*b680*/  MUFU.EX2 R100, R2 ;  /* 0x0000000200647308 */ /* 0x0003e40000000800 */
[----:B-1----:R-:W-:Y:S02]  /*b690*/  FFMA.FTZ R2, R170, c[0x0][0x23c], -R7 ;  /* 0x00008f00aa027a23 */ /* 0x002fe40000010807 */
[----:B------:R-:W-:-:S04]  /*b6a0*/  IMAD.MOV.U32 R170, RZ, RZ, R99 ;  /* 0x000000ffffaa7224 */ /* 0x000fc800078e0063 */
[----:B------:R1:W2:Y:S01]  /*b6b0*/  MUFU.EX2 R99, R2 ;  /* 0x0000000200637308 */ /* 0x0002a20000000800 */
[----:B------:R-:W-:Y:S02]  /*b6c0*/  IMAD.MOV.U32 R175, RZ, RZ, R170 ;  /* 0x000000ffffaf7224 */ /* 0x000fe400078e00aa */
[----:B------:R-:W-:Y:S02]  /*b6d0*/  IMAD.MOV.U32 R170, RZ, RZ, R169 ;  /* 0x000000ffffaa7224 */ /* 0x000fe400078e00a9 */
[----:B------:R-:W-:Y:S02]  /*b6e0*/  IMAD.MOV.U32 R169, RZ, RZ, R168 ;  /* 0x000000ffffa97224 */ /* 0x000fe400078e00a8 */
[----:B------:R-:W-:Y:S02]  /*b6f0*/  IMAD.MOV.U32 R168, RZ, RZ, R164 ;  /* 0x000000ffffa87224 */ /* 0x000fe400078e00a4 */
[----:B------:R-:W-:Y:S02]  /*b700*/  IMAD.MOV.U32 R164, RZ, RZ, R160 ;  /* 0x000000ffffa47224 */ /* 0x000fe400078e00a0 */
[----:B------:R-:W-:-:S02]  /*b710*/  IMAD.MOV.U32 R160, RZ, RZ, R80 ;  /* 0x000000ffffa07224 */ /* 0x000fc400078e0050 */
[----:B------:R-:W-:Y:S02]  /*b720*/  IMAD.MOV.U32 R80, RZ, RZ, R81 ;  /* 0x000000ffff507224 */ /* 0x000fe400078e0051 */
[----:B-1----:R-:W-:Y:S01]  /*b730*/  FFMA.FTZ R2, R252, c[0x0][0x23c], -R7 ;  /* 0x00008f00fc027a23 */ /* 0x002fe20000010807 */
[----:B--2---:R-:W-:Y:S01]  /*b740*/  F2FP.PACK_AB R8, R99, R100 ;  /* 0x000000646308723e */ /* 0x004fe200000000ff */
[----:B------:R-:W-:Y:S01]  /*b750*/  IMAD.MOV.U32 R81, RZ, RZ, R88 ;  /* 0x000000ffff517224 */ /* 0x000fe200078e0058 */
[C---:B------:R-:W-:Y:S01]  /*b760*/  LEA R252, P1, R60.reuse, c[0x0][0x168], 0x1 ;  /* 0x00005a003cfc7a11 */ /* 0x040fe200078208ff */
[----:B------:R1:W-:Y:S01]  /*b770*/  MUFU.EX2 R98, R2 ;  /* 0x0000000200627308 */ /* 0x0003e20000000800 */
[----:B------:R-:W-:Y:S02]  /*b780*/  IMAD.MOV.U32 R182, RZ, RZ, R170 ;  /* 0x000000ffffb67224 */ /* 0x000fe400078e00aa */
[----:B------:R-:W-:Y:S01]  /*b790*/  IMAD.MOV.U32 R170, RZ, RZ, R169 ;  /* 0x000000ffffaa7224 */ /* 0x000fe200078e00a9 */
[----:B------:R-:W-:Y:S01]  /*b7a0*/  LEA.HI.X R243, R60, c[0x0][0x16c], R63, 0x1, P1 ;  /* 0x00005b003cf37a11 */ /* 0x000fe200008f0c3f */
[----:B------:R-:W-:-:S02]  /*b7b0*/  IMAD.MOV.U32 R169, RZ, RZ, R164 ;  /* 0x000000ffffa97224 */ /* 0x000fc400078e00a4 */
[----:B------:R-:W-:Y:S01]  /*b7c0*/  IMAD.MOV.U32 R164, RZ, RZ, R86 ;  /* 0x000000ffffa47224 */ /* 0x000fe200078e0056 */
[----:B------:R2:W-:Y:S01]  /*b7d0*/  MUFU.EX2 R88, R5 ;  /* 0x0000000500587308 */ /* 0x0005e20000000800 */
[----:B------:R-:W-:Y:S02]  /*b7e0*/  IMAD.MOV.U32 R179, RZ, RZ, R160 ;  /* 0x000000ffffb37224 */ /* 0x000fe400078e00a0 */
[----:B------:R-:W-:Y:S02]  /*b7f0*/  IMAD.MOV.U32 R160, RZ, RZ, R81 ;  /* 0x000000ffffa07224 */ /* 0x000fe400078e0051 */
[----:B------:R-:W-:Y:S02]  /*b800*/  IMAD.MOV.U32 R244, RZ, RZ, R252 ;  /* 0x000000fffff47224 */ /* 0x000fe400078e00fc */
[----:B-1----:R-:W-:-:S04]  /*b810*/  FFMA.FTZ R2, R250, c[0x0][0x23c], -R7 ;  /* 0x00008f00fa027a23 */ /* 0x002fc80000010807 */
[----:B------:R1:W4:Y:S01]  /*b820*/  MUFU.EX2 R93, R2 ;  /* 0x00000002005d7308 */ /* 0x0003220000000800 */
[----:B--2---:R-:W-:-:S04]  /*b830*/  FADD.FTZ R5, R211, R12 ;  /* 0x0000000cd3057221 */ /* 0x004fc80000010000 */
[----:B------:R-:W-:-:S04]  /*b840*/  FADD.FTZ R5, R214, R5 ;  /* 0x00000005d6057221 */ /* 0x000fc80000010000 */
[----:B------:R-:W-:Y:S02]  /*b850*/  FADD.FTZ R5, R201, R5 ;  /* 0x00000005c9057221 */ /* 0x000fe40000010000 */
[----:B-1----:R-:W-:Y:S01]  /*b860*/  FFMA.FTZ R2, R251, c[0x0][0x23c], -R6 ;  /* 0x00008f00fb027a23 */ /* 0x002fe20000010806 */
[----:B----4-:R-:W-:Y:S01]  /*b870*/  F2FP.PACK_AB R10, R93, R98 ;  /* 0x000000625d0a723e */ /* 0x010fe200000000ff */
[----:B------:R-:W-:Y:S02]  /*b880*/  FADD.FTZ R5, R207, R5 ;  /* 0x00000005cf057221 */ /* 0x000fe40000010000 */
[----:B------:R1:W-:Y:S02]  /*b890*/  MUFU.EX2 R91, R2 ;  /* 0x00000002005b7308 */ /* 0x0003e40000000800 */
[----:B------:R-:W-:Y:S02]  /*b8a0*/  FADD.FTZ R5, R206, R5 ;  /* 0x00000005ce057221 */ /* 0x000fe40000010000 */
[----:B------:R-:W-:Y:S02]  /*b8b0*/  HMMA.16816.F32 R68, R8, R16, R68 ;  /* 0x000000100844723c */ /* 0x000fe40000001844 */
[----:B------:R-:W-:-:S04]  /*b8c0*/  FADD.FTZ R5, R210, R5 ;  /* 0x00000005d2057221 */ /* 0x000fc80000010000 */
[----:B------:R-:W-:Y:S02]  /*b8d0*/  FADD.FTZ R5, R193, R5 ;  /* 0x00000005c1057221 */ /* 0x000fe40000010000 */
[----:B------:R-:W-:Y:S01]  /*b8e0*/  HMMA.16816.F32 R28, R8, R18, R28 ;  /* 0x00000012081c723c */ /* 0x000fe2000000181c */
[----:B------:R-:W2:Y:S01]  /*b8f0*/  LDSM.16.MT88.4 R16, [R225+0x10000] ;  /* 0x01000000e110783b */ /* 0x000ea20000004200 */
[----:B-1----:R-:W-:-:S04]  /*b900*/  FFMA.FTZ R2, R92, c[0x0][0x23c], -R6 ;  /* 0x00008f005c027a23 */ /* 0x002fc80000010806 */
[----:B------:R1:W4:Y:S02]  /*b910*/  MUFU.EX2 R92, R2 ;  /* 0x00000002005c7308 */ /* 0x0003240000000800 */
[C---:B------:R-:W-:Y:S01]  /*b920*/  HMMA.16816.F32 R76, R8.reuse, R20, R24 ;  /* 0x00000014084c723c */ /* 0x040fe20000001818 */
[----:B------:R-:W5:Y:S07]  /*b930*/  LDSM.16.MT88.4 R24, [R135+0x10800] ;  /* 0x010800008718783b */ /* 0x000f6e0000004200 */
[----:B---3--:R-:W-:Y:S01]  /*b940*/  HMMA.16816.F32 R44, R8, R32, R44 ;  /* 0x00000020082c723c */ /* 0x008fe2000000182c */
[----:B-1----:R-:W-:-:S07]  /*b950*/  FFMA.FTZ R2, R82, c[0x0][0x23c], -R6 ;  /* 0x00008f0052027a23 */ /* 0x002fce0000010806 */
[C---:B------:R-:W-:Y:S01]  /*b960*/  HMMA.16816.F32 R64, R8.reuse, R34, R48 ;  /* 0x000000220840723c */ /* 0x040fe20000001830 */
[----:B------:R-:W-:Y:S02]  /*b970*/  IMAD.MOV.U32 R82, RZ, RZ, R83 ;  /* 0x000000ffff527224 */ /* 0x000fe400078e0053 */
[----:B------:R-:W-:Y:S02]  /*b980*/  IMAD.MOV.U32 R83, RZ, RZ, R90 ;  /* 0x000000ffff537224 */ /* 0x000fe400078e005a */
[----:B------:R1:W-:Y:S01]  /*b990*/  MUFU.EX2 R90, R2 ;  /* 0x00000002005a7308 */ /* 0x0003e20000000800 */
[----:B------:R-:W-:Y:S02]  /*b9a0*/  FFMA.FTZ R12, R82, c[0x0][0x23c], -R7 ;  /* 0x00008f00520c7a23 */ /* 0x000fe40000010807 */
[----:B------:R-:W-:Y:S01]  /*b9b0*/  IMAD.MOV.U32 R82, RZ, RZ, R83 ;  /* 0x000000ffff527224 */ /* 0x000fe200078e0053 */
[----:B------:R-:W-:Y:S01]  /*b9c0*/  HMMA.16816.F32 R72, R8, R22, R40 ;  /* 0x000000160848723c */ /* 0x000fe20000001828 */
[----:B------:R-:W-:Y:S01]  /*b9d0*/  IMAD.MOV.U32 R83, RZ, RZ, R87 ;  /* 0x000000ffff537224 */ /* 0x000fe200078e0057 */
[----:B------:R-:W3:Y:S02]  /*b9e0*/  LDSM.16.MT88.4 R20, [R226+0x10800] ;  /* 0x01080000e214783b */ /* 0x000ee40000004200 */
[----:B------:R4:W-:Y:S01]  /*b9f0*/  MUFU.EX2 R87, R12 ;  /* 0x0000000c00577308 */ /* 0x0009e20000000800 */
[----:B------:R-:W-:-:S03]  /*ba00*/  IMAD.MOV.U32 R183, RZ, RZ, R83 ;  /* 0x000000ffffb77224 */ /* 0x000fc600078e0053 */
[----:B--2---:R-:W-:Y:S01]  /*ba10*/  HMMA.16816.F32 R32, R8, R18, R52 ;  /* 0x000000120820723c */ /* 0x004fe20000001834 */
[----:B-1----:R-:W-:-:S04]  /*ba20*/  FFMA.FTZ R2, R89, c[0x0][0x23c], -R6 ;  /* 0x00008f0059027a23 */ /* 0x002fc80000010806 */
[----:B------:R1:W2:Y:S01]  /*ba30*/  MUFU.EX2 R89, R2 ;  /* 0x0000000200597308 */ /* 0x0002a20000000800 */
[----:B----4-:R-:W-:Y:S02]  /*ba40*/  FFMA.FTZ R12, R181, c[0x0][0x23c], -R7 ;  /* 0x00008f00b50c7a23 */ /* 0x010fe40000010807 */
[----:B------:R-:W-:-:S05]  /*ba50*/  IMAD.MOV.U32 R181, RZ, RZ, R175 ;  /* 0x000000ffffb57224 */ /* 0x000fca00078e00af */
[----:B------:R4:W-:Y:S01]  /*ba60*/  MUFU.EX2 R86, R12 ;  /* 0x0000000c00567308 */ /* 0x0009e20000000800 */
[----:B------:R-:W-:Y:S02]  /*ba70*/  IMAD.MOV.U32 R175, RZ, RZ, R80 ;  /* 0x000000ffffaf7224 */ /* 0x000fe400078e0050 */
[----:B-1----:R-:W-:-:S04]  /*ba80*/  FADD.FTZ R2, R219, R216 ;  /* 0x000000d8db027221 */ /* 0x002fc80000010000 */
[----:B------:R-:W-:-:S04]  /*ba90*/  FADD.FTZ R2, R217, R2 ;  /* 0x00000002d9027221 */ /* 0x000fc80000010000 */
[----:B------:R-:W-:Y:S02]  /*baa0*/  FADD.FTZ R2, R221, R2 ;  /* 0x00000002dd027221 */ /* 0x000fe40000010000 */
[----:B----4-:R-:W-:Y:S02]  /*bab0*/  FFMA.FTZ R12, R82, c[0x0][0x23c], -R7 ;  /* 0x00008f00520c7a23 */ /* 0x010fe40000010807 */
[----:B------:R-:W-:Y:S01]  /*bac0*/  FADD.FTZ R2, R215, R2 ;  /* 0x00000002d7027221 */ /* 0x000fe20000010000 */
[----:B------:R-:W-:Y:S01]  /*bad0*/  HMMA.16816.F32 R80, R8, R16, R56 ;  /* 0x000000100850723c */ /* 0x000fe20000001838 */
[----:B------:R-:W1:Y:S01]  /*bae0*/  MUFU.EX2 R85, R12 ;  /* 0x0000000c00557308 */ /* 0x000e620000000800 */
[----:B------:R-:W4:Y:S01]  /*baf0*/  LDSM.16.MT88.4 R16, [R224+0x10800] ;  /* 0x01080000e010783b */ /* 0x000f220000004200 */
[----:B------:R-:W-:-:S04]  /*bb00*/  FADD.FTZ R2, R220, R2 ;  /* 0x00000002dc027221 */ /* 0x000fc80000010000 */
[----:B------:R-:W-:Y:S01]  /*bb10*/  FADD.FTZ R2, R218, R2 ;  /* 0x00000002da027221 */ /* 0x000fe20000010000 */
[----:B------:R-:W-:Y:S02]  /*bb20*/  F2FP.PACK_AB R9, R92, R91 ;  /* 0x0000005b5c09723e */ /* 0x000fe400000000ff */
[----:B--2---:R-:W-:Y:S01]  /*bb30*/  F2FP.PACK_AB R11, R89, R90 ;  /* 0x0000005a590b723e */ /* 0x004fe200000000ff */
[----:B------:R-:W-:Y:S01]  /*bb40*/  FADD.FTZ R2, R222, R2 ;  /* 0x00000002de027221 */ /* 0x000fe20000010000 */
[----:B------:R-:W-:-:S03]  /*bb50*/  F2FP.PACK_AB R8, R87, R88 ;  /* 0x000000585708723e */ /* 0x000fc600000000ff */
[----:B------:R-:W-:Y:S01]  /*bb60*/  FADD.FTZ R2, R203, R2 ;  /* 0x00000002cb027221 */ /* 0x000fe20000010000 */
[----:B-1----:R-:W-:-:S03]  /*bb70*/  F2FP.PACK_AB R10, R85, R86 ;  /* 0x00000056550a723e */ /* 0x002fc600000000ff */
[----:B------:R-:W-:Y:S02]  /*bb80*/  FADD.FTZ R12, R209, R2 ;  /* 0x00000002d10c7221 */ /* 0x000fe40000010000 */
[----:B------:R-:W-:Y:S02]  /*bb90*/  FADD.FTZ R2, R192, R5 ;  /* 0x00000005c0027221 */ /* 0x000fe40000010000 */
[----:B------:R-:W-:Y:S01]  /*bba0*/  FFMA.FTZ R5, R185, c[0x0][0x23c], -R6 ;  /* 0x00008f00b9057a23 */ /* 0x000fe20000010806 */
[----:B-----5:R-:W-:Y:S01]  /*bbb0*/  HMMA.16816.F32 R48, R8, R24, R68 ;  /* 0x000000180830723c */ /* 0x020fe20000001844 */
[----:B------:R-:W-:Y:S02]  /*bbc0*/  IMAD.MOV.U32 R185, RZ, RZ, R184 ;  /* 0x000000ffffb97224 */ /* 0x000fe400078e00b8 */
[----:B------:R-:W-:Y:S02]  /*bbd0*/  IMAD.MOV.U32 R184, RZ, RZ, R179 ;  /* 0x000000ffffb87224 */ /* 0x000fe400078e00b3 */
[----:B------:R-:W-:-:S02]  /*bbe0*/  FADD.FTZ R12, R200, R12 ;  /* 0x0000000cc80c7221 */ /* 0x000fc40000010000 */
[----:B------:R-:W-:Y:S01]  /*bbf0*/  IMAD.MOV.U32 R179, RZ, RZ, R175 ;  /* 0x000000ffffb37224 */ /* 0x000fe200078e00af */
[C---:B------:R-:W-:Y:S01]  /*bc00*/  HMMA.16816.F32 R40, R8.reuse, R26, R28 ;  /* 0x0000001a0828723c */ /* 0x040fe2000000181c */
[----:B------:R-:W-:Y:S01]  /*bc10*/  FADD.FTZ R13, R191, R2 ;  /* 0x00000002bf0d7221 */ /* 0x000fe20000010000 */
[----:B------:R-:W1:Y:S01]  /*bc20*/  LDSM.16.MT88.4 R24, [R225+0x10800] ;  /* 0x01080000e118783b */ /* 0x000e620000004200 */
[----:B------:R-:W-:Y:S02]  /*bc30*/  IMAD.MOV.U32 R175, RZ, RZ, R164 ;  /* 0x000000ffffaf7224 */ /* 0x000fe400078e00a4 */
[----:B------:R-:W-:Y:S01]  /*bc40*/  IMAD.MOV.U32 R164, RZ, RZ, R84 ;  /* 0x000000ffffa47224 */ /* 0x000fe200078e0054 */
[----:B------:R-:W-:Y:S01]  /*bc50*/  LDSM.16.MT88.4 R28, [R135+0x11000] ;  /* 0x01100000871c783b */ /* 0x000fe20000004200 */
[----:B------:R2:W-:Y:S01]  /*bc60*/  MUFU.EX2 R84, R5 ;  /* 0x0000000500547308 */ /* 0x0005e20000000800 */
[----:B------:R-:W-:Y:S01]  /*bc70*/  FADD.FTZ R2, R213, R12 ;  /* 0x0000000cd5027221 */ /* 0x000fe20000010000 */
[----:B---3--:R-:W-:Y:S01]  /*bc80*/  HMMA.16816.F32 R56, R8, R20, R76 ;  /* 0x000000140838723c */ /* 0x008fe2000000184c */
[----:B------:R-:W-:-:S02]  /*bc90*/  FFMA.FTZ R12, R186, c[0x0][0x23c], -R6 ;  /* 0x00008f00ba0c7a23 */ /* 0x000fc40000010806 */
[----:B------:R-:W-:-:S03]  /*bca0*/  FADD.FTZ R2, R188, R2 ;  /* 0x00000002bc027221 */ /* 0x000fc60000010000 */
[----:B------:R-:W3:Y:S01]  /*bcb0*/  MUFU.EX2 R71, R12 ;  /* 0x0000000c00477308 */ /* 0x000ee20000000800 */
[----:B------:R-:W-:Y:S01]  /*bcc0*/  FADD.FTZ R2, R190, R2 ;  /* 0x00000002be027221 */ /* 0x000fe20000010000 */
[C---:B----4-:R-:W-:Y:S03]  /*bcd0*/  HMMA.16816.F32 R44, R8.reuse, R16, R44 ;  /* 0x00000010082c723c */ /* 0x050fe6000000182c */
[----:B------:R-:W-:Y:S02]  /*bce0*/  FADD.FTZ R2, R187, R2 ;  /* 0x00000002bb027221 */ /* 0x000fe40000010000 */
[----:B--2---:R-:W-:Y:S02]  /*bcf0*/  FADD.FTZ R5, R194, R13 ;  /* 0x0000000dc2057221 */ /* 0x004fe40000010000 */
[----:B------:R-:W-:Y:S01]  /*bd00*/  FADD.FTZ R2, R189, R2 ;  /* 0x00000002bd027221 */ /* 0x000fe20000010000 */
[----:B------:R-:W-:Y:S01]  /*bd10*/  HMMA.16816.F32 R64, R8, R18, R64 ;  /* 0x000000120840723c */ /* 0x000fe20000001840 */
[----:B------:R-:W-:Y:S01]  /*bd20*/  FADD.FTZ R5, R180, R5 ;  /* 0x00000005b4057221 */ /* 0x000fe20000010000 */
[----:B------:R-:W2:Y:S01]  /*bd30*/  LDSM.16.MT88.4 R16, [R226+0x11000] ;  /* 0x01100000e210783b */ /* 0x000ea20000004200 */
[----:B------:R-:W-:-:S02]  /*bd40*/  FADD.FTZ R2, R173, R2 ;  /* 0x00000002ad027221 */ /* 0x000fc40000010000 */
[----:B------:R-:W-:Y:S02]  /*bd50*/  FADD.FTZ R5, R178, R5 ;  /* 0x00000005b2057221 */ /* 0x000fe40000010000 */
[----:B------:R-:W-:Y:S01]  /*bd60*/  FADD.FTZ R2, R174, R2 ;  /* 0x00000002ae027221 */ /* 0x000fe20000010000 */
[C---:B------:R-:W-:Y:S01]  /*bd70*/  HMMA.16816.F32 R52, R8.reuse, R22, R72 ;  /* 0x000000160834723c */ /* 0x040fe20000001848 */
[----:B------:R-:W-:Y:S01]  /*bd80*/  FADD.FTZ R5, R177, R5 ;  /* 0x00000005b1057221 */ /* 0x000fe20000010000 */
[----:B------:R-:W4:Y:S01]  /*bd90*/  LDSM.16.MT88.4 R20, [R224+0x11000] ;  /* 0x01100000e014783b */ /* 0x000f220000004200 */
[----:B------:R-:W-:Y:S02]  /*bda0*/  FADD.FTZ R2, R172, R2 ;  /* 0x00000002ac027221 */ /* 0x000fe40000010000 */
[----:B------:R-:W-:Y:S02]  /*bdb0*/  FADD.FTZ R5, R176, R5 ;  /* 0x00000005b0057221 */ /* 0x000fe40000010000 */
[----:B------:R-:W-:Y:S01]  /*bdc0*/  FADD.FTZ R2, R171, R2 ;  /* 0x00000002ab027221 */ /* 0x000fe20000010000 */
[----:B-1----:R-:W-:Y:S01]  /*bdd0*/  HMMA.16816.F32 R32, R8, R26, R32 ;  /* 0x0000001a0820723c */ /* 0x002fe20000001820 */
        /* <DEDUP_REMOVED lines=9> */
[----:B---3--:R-:W-:Y:S01]  /*be70*/  F2FP.PACK_AB R9, R71, R84 ;  /* 0x000000544709723e */ /* 0x008fe200000000ff */
[----:B------:R-:W-:Y:S02]  /*be80*/  FADD.FTZ R5, R156, R5 ;  /* 0x000000059c057221 */ /* 0x000fe40000010000 */
[----:B------:R-:W-:Y:S02]  /*be90*/  FADD.FTZ R2, R153, R2 ;  /* 0x0000000299027221 */ /* 0x000fe40000010000 */
[----:B------:R-:W-:Y:S02]  /*bea0*/  FADD.FTZ R5, R38, R5 ;  /* 0x0000000526057221 */ /* 0x000fe40000010000 */
[----:B------:R-:W-:Y:S02]  /*beb0*/  FADD.FTZ R2, R152, R2 ;  /* 0x0000000298027221 */ /* 0x000fe40000010000 */
[----:B------:R-:W-:-:S02]  /*bec0*/  FADD.FTZ R5, R155, R5 ;  /* 0x000000059b057221 */ /* 0x000fc40000010000 */
[----:B------:R-:W-:Y:S02]  /*bed0*/  FADD.FTZ R2, R151, R2 ;  /* 0x0000000297027221 */ /* 0x000fe40000010000 */
        /* <DEDUP_REMOVED lines=9> */
[----:B------:R-:W-:Y:S01]  /*bf70*/  FADD.FTZ R2, R143, R2 ;  /* 0x000000028f027221 */ /* 0x000fe20000010000 */
[----:B------:R-:W-:Y:S01]  /*bf80*/  LDSM.16.MT88.4 R148, [R226+0x11800] ;  /* 0x01180000e294783b */ /* 0x000fe20000004200 */
        /* <DEDUP_REMOVED lines=12> */
[----:B------:R-:W-:Y:S02]  /*c050*/  FFMA.FTZ R12, R185, c[0x0][0x23c], -R6 ;  /* 0x00008f00b90c7a23 */ /* 0x000fe40000010806 */
[----:B------:R-:W-:-:S02]  /*c060*/  FADD.FTZ R5, R130, R5 ;  /* 0x0000000582057221 */ /* 0x000fc40000010000 */
[----:B------:R-:W-:Y:S01]  /*c070*/  FADD.FTZ R2, R128, R2 ;  /* 0x0000000280027221 */ /* 0x000fe20000010000 */
[----:B------:R1:W-:Y:S01]  /*c080*/  MUFU.EX2 R70, R12 ;  /* 0x0000000c00467308 */ /* 0x0003e20000000800 */
        /* <DEDUP_REMOVED lines=8> */
[----:B-1----:R-:W-:Y:S02]  /*c110*/  FFMA.FTZ R12, R184, c[0x0][0x23c], -R6 ;  /* 0x00008f00b80c7a23 */ /* 0x002fe40000010806 */
[----:B------:R-:W-:Y:S02]  /*c120*/  FADD.FTZ R5, R121, R5 ;  /* 0x0000000579057221 */ /* 0x000fe40000010000 */
[----:B------:R-:W1:Y:S01]  /*c130*/  MUFU.EX2 R69, R12 ;  /* 0x0000000c00457308 */ /* 0x000e620000000800 */
[----:B------:R-:W-:-:S02]  /*c140*/  FADD.FTZ R2, R120, R2 ;  /* 0x0000000278027221 */ /* 0x000fc40000010000 */
[----:B------:R-:W-:Y:S02]  /*c150*/  FADD.FTZ R5, R115, R5 ;  /* 0x0000000573057221 */ /* 0x000fe40000010000 */
[----:B------:R-:W-:Y:S02]  /*c160*/  FADD.FTZ R2, R118, R2 ;  /* 0x0000000276027221 */ /* 0x000fe40000010000 */
[----:B------:R-:W-:Y:S02]  /*c170*/  FADD.FTZ R5, R116, R5 ;  /* 0x0000000574057221 */ /* 0x000fe40000010000 */
[----:B------:R-:W-:Y:S02]  /*c180*/  FADD.FTZ R2, R109, R2 ;  /* 0x000000026d027221 */ /* 0x000fe40000010000 */
[----:B------:R-:W-:Y:S02]  /*c190*/  FADD.FTZ R5, R114, R5 ;  /* 0x0000000572057221 */ /* 0x000fe40000010000 */
[----:B------:R-:W-:-:S02]  /*c1a0*/  FADD.FTZ R2, R112, R2 ;  /* 0x0000000270027221 */ /* 0x000fc40000010000 */
[----:B------:R-:W-:Y:S01]  /*c1b0*/  FADD.FTZ R5, R113, R5 ;  /* 0x0000000571057221 */ /* 0x000fe20000010000 */
[----:B-1----:R-:W-:Y:S01]  /*c1c0*/  F2FP.PACK_AB R11, R69, R70 ;  /* 0x00000046450b723e */ /* 0x002fe200000000ff */
[----:B------:R-:W-:Y:S02]  /*c1d0*/  FFMA.FTZ R12, R183, c[0x0][0x23c], -R7 ;  /* 0x00008f00b70c7a23 */ /* 0x000fe40000010807 */
[----:B------:R-:W-:Y:S02]  /*c1e0*/  FADD.FTZ R5, R108, R5 ;  /* 0x000000056c057221 */ /* 0x000fe40000010000 */
[----:B------:R1:W-:Y:S01]  /*c1f0*/  MUFU.EX2 R68, R12 ;  /* 0x0000000c00447308 */ /* 0x0003e20000000800 */
        /* <DEDUP_REMOVED lines=8> */
[----:B-1----:R-:W-:-:S02]  /*c280*/  FFMA.FTZ R12, R181, c[0x0][0x23c], -R7 ;  /* 0x00008f00b50c7a23 */ /* 0x002fc40000010807 */
[----:B------:R-:W-:Y:S02]  /*c290*/  FADD.FTZ R5, R99, R5 ;  /* 0x0000000563057221 */ /* 0x000fe40000010000 */
[----:B------:R-:W1:Y:S01]  /*c2a0*/  MUFU.EX2 R39, R12 ;  /* 0x0000000c00277308 */ /* 0x000e620000000800 */
        /* <DEDUP_REMOVED lines=8> */
[----:B-1----:R-:W-:Y:S01]  /*c330*/  F2FP.PACK_AB R8, R39, R68 ;  /* 0x000000442708723e */ /* 0x002fe200000000ff */
[----:B------:R-:W-:Y:S02]  /*c340*/  FFMA.FTZ R12, R179, c[0x0][0x23c], -R7 ;  /* 0x00008f00b30c7a23 */ /* 0x000fe40000010807 */
[----:B------:R-:W-:Y:S02]  /*c350*/  FADD.FTZ R2, R90, R2 ;  /* 0x000000025a027221 */ /* 0x000fe40000010000 */
[----:B------:R1:W3:Y:S01]  /*c360*/  MUFU.EX2 R38, R12 ;  /* 0x0000000c00267308 */ /* 0x0002e20000000800 */
        /* <DEDUP_REMOVED lines=8> */
[----:B-1----:R-:W-:Y:S02]  /*c3f0*/  FFMA.FTZ R12, R182, c[0x0][0x23c], -R7 ;  /* 0x00008f00b60c7a23 */ /* 0x002fe40000010807 */
[----:B---3--:R-:W-:Y:S02]  /*c400*/  FADD.FTZ R5, R38, R5 ;  /* 0x0000000526057221 */ /* 0x008fe40000010000 */
[----:B------:R1:W3:Y:S01]  /*c410*/  MUFU.EX2 R37, R12 ;  /* 0x0000000c00257308 */ /* 0x0002e20000000800 */
[----:B------:R-:W-:Y:S02]  /*c420*/  FADD.FTZ R2, R69, R2 ;  /* 0x0000000245027221 */ /* 0x000fe40000010000 */
[----:B-1----:R-:W-:Y:S01]  /*c430*/  FFMA.FTZ R12, R175, c[0x0][0x23c], -R6 ;  /* 0x00008f00af0c7a23 */ /* 0x002fe20000010806 */
[C---:B---3--:R-:W-:Y:S01]  /*c440*/  F2FP.PACK_AB R10, R37.reuse, R38 ;  /* 0x00000026250a723e */ /* 0x048fe200000000ff */
[----:B------:R-:W-:-:S03]  /*c450*/  FADD.FTZ R5, R37, R5 ;  /* 0x0000000525057221 */ /* 0x000fc60000010000 */
[----:B------:R1:W3:Y:S03]  /*c460*/  MUFU.EX2 R27, R12 ;  /* 0x0000000c001b7308 */ /* 0x0002e60000000800 */
[C---:B--2---:R-:W-:Y:S08]  /*c470*/  HMMA.16816.F32 R56, R8.reuse, R16, R56 ;  /* 0x000000100838723c */ /* 0x044ff00000001838 */
[----:B----4-:R-:W-:Y:S01]  /*c480*/  HMMA.16816.F32 R44, R8, R20, R44 ;  /* 0x00000014082c723c */ /* 0x010fe2000000182c */
[----:B-1----:R-:W-:-:S02]  /*c490*/  FFMA.FTZ R12, R170, c[0x0][0x23c], -R6 ;  /* 0x00008f00aa0c7a23 */ /* 0x002fc40000010806 */
[----:B---3--:R-:W-:Y:S02]  /*c4a0*/  FADD.FTZ R2, R27, R2 ;  /* 0x000000021b027221 */ /* 0x008fe40000010000 */
[----:B------:R1:W2:Y:S03]  /*c4b0*/  MUFU.EX2 R26, R12 ;  /* 0x0000000c001a7308 */ /* 0x0002a60000000800 */
[C---:B------:R-:W-:Y:S08]  /*c4c0*/  HMMA.16816.F32 R48, R8.reuse, R28, R48 ;  /* 0x0000001c0830723c */ /* 0x040ff00000001830 */
[----:B------:R-:W-:Y:S01]  /*c4d0*/  HMMA.16816.F32 R40, R8, R30, R40 ;  /* 0x0000001e0828723c */ /* 0x000fe20000001828 */
[----:B-1----:R-:W-:-:S07]  /*c4e0*/  FFMA.FTZ R12, R169, c[0x0][0x23c], -R6 ;  /* 0x00008f00a90c7a23 */ /* 0x002fce0000010806 */
[----:B------:R-:W-:Y:S01]  /*c4f0*/  HMMA.16816.F32 R52, R8, R18, R52 ;  /* 0x000000120834723c */ /* 0x000fe20000001834 */
[----:B------:R-:W-:Y:S01]  /*c500*/  FFMA.FTZ R6, R168, c[0x0][0x23c], -R6 ;  /* 0x00008f00a8067a23 */ /* 0x000fe20000010806 */
[C---:B--2---:R-:W-:Y:S01]  /*c510*/  F2FP.PACK_AB R165, R26.reuse, R27 ;  /* 0x0000001b1aa5723e */ /* 0x044fe200000000ff */
[----:B------:R1:W2:Y:S01]  /*c520*/  MUFU.EX2 R25, R12 ;  /* 0x0000000c00197308 */ /* 0x0002a20000000800 */
[----:B------:R-:W-:-:S04]  /*c530*/  FADD.FTZ R2, R26, R2 ;  /* 0x000000021a027221 */ /* 0x000fc80000010000 */
[----:B------:R-:W-:Y:S03]  /*c540*/  HMMA.16816.F32 R20, R8, R22, R64 ;  /* 0x000000160814723c */ /* 0x000fe60000001840 */
[----:B------:R3:W4:Y:S01]  /*c550*/  MUFU.EX2 R24, R6 ;  /* 0x0000000600187308 */ /* 0x0007220000000800 */
[----:B-1----:R-:W1:Y:S01]  /*c560*/  LDSM.16.MT88.4 R12, [R225+0x11000] ;  /* 0x01100000e10c783b */ /* 0x002e620000004200 */
[----:B--2---:R-:W-:Y:S02]  /*c570*/  FADD.FTZ R2, R25, R2 ;  /* 0x0000000219027221 */ /* 0x004fe40000010000 */
[----:B---3--:R-:W-:Y:S01]  /*c580*/  FFMA.FTZ R6, R164, c[0x0][0x23c], -R7 ;  /* 0x00008f00a4067a23 */ /* 0x008fe20000010807 */
[----:B----4-:R-:W-:-:S03]  /*c590*/  F2FP.PACK_AB R167, R24, R25 ;  /* 0x0000001918a7723e */ /* 0x010fc600000000ff */
[----:B------:R2:W3:Y:S02]  /*c5a0*/  MUFU.EX2 R17, R6 ;  /* 0x0000000600117308 */ /* 0x0004e40000000800 */
[----:B--2---:R-:W-:Y:S02]  /*c5b0*/  FFMA.FTZ R6, R160, c[0x0][0x23c], -R7 ;  /* 0x00008f00a0067a23 */ /* 0x004fe40000010807 */
[----:B---3--:R-:W-:-:S04]  /*c5c0*/  FADD.FTZ R5, R17, R5 ;  /* 0x0000000511057221 */ /* 0x008fc80000010000 */
[----:B------:R2:W3:Y:S01]  /*c5d0*/  MUFU.EX2 R16, R6 ;  /* 0x0000000600107308 */ /* 0x0004e20000000800 */
[----:B-1----:R-:W-:Y:S01]  /*c5e0*/  HMMA.16816.F32 R160, R8, R12, R80 ;  /* 0x0000000c08a0723c */ /* 0x002fe20000001850 */
[----:B--2---:R-:W-:-:S07]  /*c5f0*/  FFMA.FTZ R6, R158, c[0x0][0x23c], -R7 ;  /* 0x00008f009e067a23 */ /* 0x004fce0000010807 */
[----:B------:R-:W-:Y:S01]  /*c600*/  HMMA.16816.F32 R12, R8, R14, R32 ;  /* 0x0000000e080c723c */ /* 0x000fe20000001820 */
[----:B------:R-:W-:Y:S01]  /*c610*/  FFMA.FTZ R7, R157, c[0x0][0x23c], -R7 ;  /* 0x00008f009d077a23 */ /* 0x000fe20000010807 */
[----:B------:R-:W-:Y:S01]  /*c620*/  LDSM.16.MT88.4 R8, [R225+0x11800] ;  /* 0x01180000e108783b */ /* 0x000fe20000004200 */
[C---:B---3--:R-:W-:Y:S01]  /*c630*/  FADD.FTZ R5, R16.reuse, R5 ;  /* 0x0000000510057221 */ /* 0x048fe20000010000 */
[----:B------:R-:W-:Y:S01]  /*c640*/  F2FP.PACK_AB R164, R16, R17 ;  /* 0x0000001110a4723e */ /* 0x000fe200000000ff */
[----:B------:R-:W1:Y:S01]  /*c650*/  MUFU.EX2 R6, R6 ;  /* 0x0000000600067308 */ /* 0x000e620000000800 */
[----:B------:R-:W2:Y:S07]  /*c660*/  LDSM.16.MT88.4 R156, [R224+0x11800] ;  /* 0x01180000e09c783b */ /* 0x000eae0000004200 */
[----:B------:R-:W3:Y:S01]  /*c670*/  MUFU.EX2 R7, R7 ;  /* 0x0000000700077308 */ /* 0x000ee20000000800 */
[----:B-1----:R-:W-:Y:S01]  /*c680*/  FADD.FTZ R5, R6, R5 ;  /* 0x0000000506057221 */ /* 0x002fe20000010000 */
[----:B---3--:R-:W-:Y:S01]  /*c690*/  F2FP.PACK_AB R166, R7, R6 ;  /* 0x0000000607a6723e */ /* 0x008fe200000000ff */
[----:B------:R-:W-:-:S02]  /*c6a0*/  FADD.FTZ R6, R24, R2 ;  /* 0x0000000218067221 */ /* 0x000fc40000010000 */
[----:B------:R-:W-:-:S03]  /*c6b0*/  FADD.FTZ R2, R7, R5 ;  /* 0x0000000507027221 */ /* 0x000fc60000010000 */
[----:B------:R1:W-:Y:S01]  /*c6c0*/  STL [R1+0x10], R6 ;  /* 0x0000100601007387 */ /* 0x0003e20000100800 */
[C---:B------:R-:W-:Y:S03]  /*c6d0*/  HMMA.16816.F32 R136, R164.reuse, R140, R48 ;  /* 0x0000008ca488723c */ /* 0x040fe60000001830 */
[----:B------:R1:W-:Y:S05]  /*c6e0*/  STL [R1+0x4], R2 ;  /* 0x0000040201007387 */ /* 0x0003ea0000100800 */
[C---:B------:R-:W-:Y:S08]  /*c6f0*/  HMMA.16816.F32 R144, R164.reuse, R148, R56 ;  /* 0x00000094a490723c */ /* 0x040ff00000001838 */
[C---:B--2---:R-:W-:Y:S08]  /*c700*/  HMMA.16816.F32 R152, R164.reuse, R156, R44 ;  /* 0x0000009ca498723c */ /* 0x044ff0000000182c */
[C---:B------:R-:W-:Y:S08]  /*c710*/  HMMA.16816.F32 R140, R164.reuse, R142, R40 ;  /* 0x0000008ea48c723c */ /* 0x040ff00000001828 */
[C---:B------:R-:W-:Y:S08]  /*c720*/  HMMA.16816.F32 R148, R164.reuse, R150, R52 ;  /* 0x00000096a494723c */ /* 0x040ff00000001834 */
[C---:B------:R-:W-:Y:S08]  /*c730*/  HMMA.16816.F32 R156, R164.reuse, R158, R20 ;  /* 0x0000009ea49c723c */ /* 0x040ff00000001814 */
[C---:B------:R-:W-:Y:S08]  /*c740*/  HMMA.16816.F32 R160, R164.reuse, R8, R160 ;  /* 0x00000008a4a0723c */ /* 0x040ff000000018a0 */
[----:B------:R-:W-:Y:S01]  /*c750*/  HMMA.16816.F32 R164, R164, R10, R12 ;  /* 0x0000000aa4a4723c */ /* 0x000fe2000000180c */
[----:B------:R-:W-:Y:S07]  /*c760*/  @!P0 BRA `(.L_x_878) ;  /* 0x000099b000008947 */ /* 0x000fee0003800000 */
[----:B-1----:R-:W-:Y:S01]  /*c770*/  PLOP3.LUT P0, PT, PT, PT, UP5, 0x80, 0x0 ;  /* 0x000000000000781c */ /* 0x002fe20003f0f058 */
        /* <DEDUP_REMOVED lines=8> */
[----:B------:R-:W-:-:S05]  /*c800*/  IMAD.U32 R5, RZ, RZ, UR4 ;  /* 0x00000004ff057e24 */ /* 0x000fca000f8e00ff */
[----:B------:R-:W-:Y:S01]  /*c810*/  IABS R5, R5 ;  /* 0x0000000500057213 */ /* 0x000fe20000000000 */
[----:B-1----:R-:W1:Y:S03]  /*c820*/  MUFU.RCP R2, R2 ;  /* 0x0000000200027308 */ /* 0x002e660000001000 */
[----:B------:R-:W2:Y:S01]  /*c830*/  R2UR UR8, R5 ;  /* 0x00000000050873c2 */ /* 0x000ea200000e0000 */
        /* <DEDUP_REMOVED lines=9> */
[----:B-1----:R-:W-:Y:S02]  /*c8d0*/  UIMAD.WIDE.U32 UR26, UR29, UR15, URZ ;  /* 0x0000000f1d1a72a5 */ /* 0x002fe4000f8e003f */
        /* <DEDUP_REMOVED lines=43> */
[----:B-1----:R-:W-:-:S05]  /*cb90*/  MOV R7, UR25 ;  /* 0x0000001900077c02 */ /* 0x002fca0008000f00 */
[----:B------:R-:W-:Y:S01]  /*cba0*/  IMAD.U32 R7, RZ, RZ, UR5 ;  /* 0x00000005ff077e24 */ /* 0x000fe2000f8e00ff */
[----:B--2---:R-:W-:Y:S01]  /*cbb0*/  IADD3 R8, -R8, R6, RZ ;  /* 0x0000000608087210 */ /* 0x004fe20007ffe1ff */
[----:B------:R-:W-:-:S03]  /*cbc0*/  IMAD.U32 R6, RZ, RZ, UR24 ;  /* 0x00000018ff067e24 */ /* 0x000fc6000f8e00ff */
[----:B------:R-:W-:Y:S01]  /*cbd0*/  SHF.R.S32.HI R5, RZ, 0x1f, R8 ;  /* 0x0000001fff057819 */ /* 0x000fe20000011408 */
[----:B------:R-:W-:-:S04]  /*cbe0*/  IMAD.WIDE.U32 R6, R8, c[0x0][0x188], R6 ;  /* 0x0000620008067a25 */ /* 0x000fc800078e0006 */
[----:B------:R-:W-:Y:S01]  /*cbf0*/  IMAD R5, R5, c[0x0][0x188], RZ ;  /* 0x0000620005057a24 */ /* 0x000fe200078e02ff */
[----:B------:R-:W-:-:S03]  /*cc00*/  MOV R2, R6 ;  /* 0x0000000600027202 */ /* 0x000fc60000000f00 */
[----:B------:R-:W-:-:S05]  /*cc10*/  IMAD R5, R8, c[0x0][0x18c], R5 ;  /* 0x0000630008057a24 */ /* 0x000fca00078e0205 */
[----:B------:R-:W-:Y:S01]  /*cc20*/  IADD3 R5, R7, R5, RZ ;  /* 0x0000000507057210 */ /* 0x000fe20007ffe0ff */
[----:B------:R-:W-:Y:S05]  /*cc30*/  BRA `(.L_x_880) ;  /* 0x0000004000007947 */ /* 0x000fea0003800000 */
.L_x_879:
[----:B------:R-:W-:-:S04]  /*cc40*/  ULEA UR4, -UR12, URZ, 0x8 ;  /* 0x0000003f0c047291 */ /* 0x000fc8000f8e413f */
[----:B------:R-:W-:Y:S02]  /*cc50*/  USHF.R.S32.HI UR5, URZ, 0x1f, UR4 ;  /* 0x0000001f3f057899 */ /* 0x000fe40008011404 */
[----:B------:R-:W-:-:S04]  /*cc60*/  MOV R2, UR4 ;  /* 0x0000000400027c02 */ /* 0x000fc80008000f00 */
[----:B------:R-:W-:Y:S02]  /*cc70*/  MOV R5, UR5 ;  /* 0x0000000500057c02 */ /* 0x000fe40008000f00 */
.L_x_880:
[----:B------:R-:W2:Y:S04]  /*cc80*/  LDL.LU R6, [R1] ;  /* 0x0000000001067983 */ /* 0x000ea80000300800 */
[----:B------:R-:W3:Y:S01]  /*cc90*/  LDL.64 R8, [R1+0x8] ;  /* 0x0000080001087983 */ /* 0x000ee20000100a00 */
[----:B------:R-:W-:Y:S01]  /*cca0*/  IMAD.U32 R7, RZ, RZ, UR12 ;  /* 0x0000000cff077e24 */ /* 0x000fe2000f8e00ff */
[C---:B------:R-:W-:Y:S01]  /*ccb0*/  LEA R61, P3, R2.reuse, R61, 0x1 ;  /* 0x0000003d023d7211 */ /* 0x040fe200078608ff */
[----:B------:R-:W-:Y:S01]  /*ccc0*/  IMAD.U32 R26, RZ, RZ, UR12 ;  /* 0x0000000cff1a7e24 */ /* 0x000fe2000f8e00ff */
[----:B------:R-:W-:Y:S01]  /*ccd0*/  STL [R1+0x20], R63 ;  /* 0x0000203f01007387 */ /* 0x000fe20000100800 */
[----:B------:R-:W-:Y:S01]  /*cce0*/  IMAD.U32 R29, RZ, RZ, UR12 ;  /* 0x0000000cff1d7e24 */ /* 0x000fe2000f8e00ff */
[----:B------:R-:W-:Y:S01]  /*ccf0*/  LEA.HI.X R62, R2, R62, R5, 0x1, P3 ;  /* 0x0000003e023e7211 */ /* 0x000fe200018f0c05 */
[----:B------:R-:W-:Y:S01]  /*cd00*/  IMAD.U32 R24, RZ, RZ, UR12 ;  /* 0x0000000cff187e24 */ /* 0x000fe2000f8e00ff */
[----:B------:R-:W-:Y:S04]  /*cd10*/  STL [R1+0x1c], R60 ;  /* 0x00001c3c01007387 */ /* 0x000fe80000100800 */
[----:B------:R-:W-:Y:S04]  /*cd20*/  STL [R1+0x18], R36 ;  /* 0x0000182401007387 */ /* 0x000fe80000100800 */
[----:B------:R-:W-:Y:S01]  /*cd30*/  STL [R1+0x14], R3 ;  /* 0x0000140301007387 */ /* 0x000fe20000100800 */
[----:B--2---:R-:W-:-:S02]  /*cd40*/  IMAD.MOV.U32 R58, RZ, RZ, R6 ;  /* 0x000000ffff3a7224 */ /* 0x004fc400078e0006 */
[----:B------:R-:W-:Y:S01]  /*cd50*/  IMAD.U32 R6, RZ, RZ, UR12 ;  /* 0x0000000cff067e24 */ /* 0x000fe2000f8e00ff */
[----:B---3--:R-:W-:Y:S01]  /*cd60*/  ISETP.GE.AND P1, PT, R8, c[0x0][0x220], PT ;  /* 0x0000880008007a0c */ /* 0x008fe20003f26270 */
[----:B------:R-:W-:Y:S02]  /*cd70*/  IMAD.U32 R8, RZ, RZ, UR12 ;  /* 0x0000000cff087e24 */ /* 0x000fe4000f8e00ff */
[----:B------:R-:W-:-:S10]  /*cd80*/  IMAD.U32 R9, RZ, RZ, UR12 ;  /* 0x0000000cff097e24 */ /* 0x000fd4000f8e00ff */
[-C--:B------:R-:W-:Y:S01]  /*cd90*/  @!P1 LEA R56, P0, R6, R96.reuse, 0x5 ;  /* 0x0000006006389211 */ /* 0x080fe200078028ff */
[----:B------:R-:W-:Y:S01]  /*cda0*/  @!P1 IMAD.MOV.U32 R6, RZ, RZ, c[0x0][0x1a4] ;  /* 0x00006900ff069624 */ /* 0x000fe200078e00ff */
[----:B------:R-:W-:Y:S01]  /*cdb0*/  @P1 STS.128 [R242+0xa000], RZ ;  /* 0x00a000fff2001388 */ /* 0x000fe20000000c00 */
[----:B------:R-:W-:Y:S02]  /*cdc0*/  @!P1 IMAD.MOV.U32 R20, RZ, RZ, R96 ;  /* 0x000000ffff149224 */ /* 0x000fe400078e0060 */
[--C-:B------:R-:W-:Y:S01]  /*cdd0*/  @!P1 IMAD.MOV.U32 R21, RZ, RZ, R95.reuse ;  /* 0x000000ffff159224 */ /* 0x100fe200078e005f */
[CC--:B------:R-:W-:Y:S01]  /*cde0*/  @!P1 LEA.HI.X R57, R8.reuse, R95.reuse, R6, 0x5, P0 ;  /* 0x0000005f08399211 */ /* 0x0c0fe200000f2c06 */
[----:B------:R-:W-:Y:S01]  /*cdf0*/  @!P1 IMAD.MOV.U32 R16, RZ, RZ, R96 ;  /* 0x000000ffff109224 */ /* 0x000fe200078e0060 */
[----:B------:R-:W-:Y:S01]  /*ce00*/  @!P1 LEA R54, P0, R7, R96, 0x6 ;  /* 0x0000006007369211 */ /* 0x000fe200078030ff */
[----:B------:R-:W-:Y:S02]  /*ce10*/  @!P1 IMAD.MOV.U32 R17, RZ, RZ, R95 ;  /* 0x000000ffff119224 */ /* 0x000fe400078e005f */
[C---:B------:R-:W-:Y:S01]  /*ce20*/  @!P1 IMAD.WIDE.U32 R20, R8.reuse, 0x60, R20 ;  /* 0x0000006008149825 */ /* 0x040fe200078e0014 */
[----:B------:R-:W-:-:S03]  /*ce30*/  @!P1 LEA.HI.X R55, R8, R95, R6, 0x6, P0 ;  /* 0x0000005f08379211 */ /* 0x000fc600000f3406 */
[----:B------:R-:W-:Y:S01]  /*ce40*/  IMAD.U32 R6, RZ, RZ, UR12 ;  /* 0x0000000cff067e24 */ /* 0x000fe2000f8e00ff */
[----:B------:R-:W-:Y:S01]  /*ce50*/  @!P1 IADD3 R20, P3, R2, R20, RZ ;  /* 0x0000001402149210 */ /* 0x000fe20007f7e0ff */
[----:B------:R-:W-:-:S03]  /*ce60*/  @!P1 IMAD.WIDE.U32 R16, R9, 0x90, R16 ;  /* 0x0000009009109825 */ /* 0x000fc600078e0010 */
[----:B------:R-:W-:Y:S01]  /*ce70*/  @!P1 LEA R53, P0, R6, R96, 0x7 ;  /* 0x0000006006359211 */ /* 0x000fe200078038ff */
[----:B------:R-:W-:Y:S02]  /*ce80*/  @!P1 IMAD.MOV.U32 R6, RZ, RZ, c[0x0][0x1a4] ;  /* 0x00006900ff069624 */ /* 0x000fe400078e00ff */
[----:B------:R-:W-:Y:S02]  /*ce90*/  @!P1 IMAD.MOV.U32 R22, RZ, RZ, R96 ;  /* 0x000000ffff169224 */ /* 0x000fe400078e0060 */
[--C-:B------:R-:W-:Y:S01]  /*cea0*/  @!P1 IMAD.MOV.U32 R23, RZ, RZ, R95.reuse ;  /* 0x000000ffff179224 */ /* 0x100fe200078e005f */
[----:B------:R-:W-:Y:S01]  /*ceb0*/  @!P1 LEA.HI.X R52, R8, R95, R6, 0x7, P0 ;  /* 0x0000005f08349211 */ /* 0x000fe200000f3c06 */
[--C-:B------:R-:W-:Y:S01]  /*cec0*/  @!P1 IMAD.MOV.U32 R18, RZ, RZ, R96.reuse ;  /* 0x000000ffff129224 */ /* 0x100fe200078e0060 */
[--C-:B------:R-:W-:Y:S01]  /*ced0*/  @!P1 IADD3 R28, P2, P0, R2, UR14, R96.reuse ;  /* 0x0000000e021c9c10 */ /* 0x100fe2000f85e060 */
[--C-:B------:R-:W-:Y:S02]  /*cee0*/  @!P1 IMAD.MOV.U32 R19, RZ, RZ, R95.reuse ;  /* 0x000000ffff139224 */ /* 0x100fe400078e005f */
[----:B------:R-:W-:Y:S01]  /*cef0*/  IMAD.U32 R6, RZ, RZ, UR12 ;  /* 0x0000000cff067e24 */ /* 0x000fe2000f8e00ff */
[--C-:B------:R-:W-:Y:S01]  /*cf00*/  @!P1 IADD3.X R33, R5, UR13, R95.reuse, P2, P0 ;  /* 0x0000000d05219c10 */ /* 0x100fe200097e045f */
[----:B------:R-:W-:Y:S01]  /*cf10*/  @!P1 IMAD.MOV.U32 R14, RZ, RZ, R96 ;  /* 0x000000ffff0e9224 */ /* 0x000fe200078e0060 */
[----:B------:R-:W-:Y:S01]  /*cf20*/  @!P1 LEA R34, P2, R28, c[0x0][0x170], 0x1 ;  /* 0x00005c001c229a11 */ /* 0x000fe200078408ff */
[----:B------:R-:W-:-:S02]  /*cf30*/  @!P1 IMAD.MOV.U32 R15, RZ, RZ, R95 ;  /* 0x000000ffff0f9224 */ /* 0x000fc400078e005f */
[--C-:B------:R-:W-:Y:S01]  /*cf40*/  @!P1 IMAD.MOV.U32 R12, RZ, RZ, R96.reuse ;  /* 0x000000ffff0c9224 */ /* 0x100fe200078e0060 */
[----:B------:R-:W-:Y:S01]  /*cf50*/  @!P1 LEA.HI.X R35, R28, c[0x0][0x174], R33, 0x1, P2 ;  /* 0x00005d001c239a11 */ /* 0x000fe200010f0c21 */
[--C-:B------:R-:W-:Y:S02]  /*cf60*/  @!P1 IMAD.MOV.U32 R13, RZ, RZ, R95.reuse ;  /* 0x000000ffff0d9224 */ /* 0x100fe400078e005f */
[--C-:B------:R-:W-:Y:S02]  /*cf70*/  @!P1 IMAD.MOV.U32 R10, RZ, RZ, R96.reuse ;  /* 0x000000ffff0a9224 */ /* 0x100fe400078e0060 */
[--C-:B------:R-:W-:Y:S02]  /*cf80*/  @!P1 IMAD.MOV.U32 R11, RZ, RZ, R95.reuse ;  /* 0x000000ffff0b9224 */ /* 0x100fe400078e005f */
[----:B------:R-:W-:Y:S02]  /*cf90*/  @!P1 IMAD.MOV.U32 R8, RZ, RZ, R96 ;  /* 0x000000ffff089224 */ /* 0x000fe400078e0060 */
[----:B------:R-:W-:-:S02]  /*cfa0*/  @!P1 IMAD.MOV.U32 R9, RZ, RZ, R95 ;  /* 0x000000ffff099224 */ /* 0x000fc400078e005f */
[----:B------:R-:W-:-:S04]  /*cfb0*/  @!P1 IMAD.WIDE.U32 R22, R7, 0x50, R22 ;  /* 0x0000005007169825 */ /* 0x000fc800078e0016 */
[----:B------:R-:W-:-:S04]  /*cfc0*/  @!P1 IMAD.WIDE.U32 R18, R7, 0x70, R18 ;  /* 0x0000007007129825 */ /* 0x000fc800078e0012 */
[----:B------:R-:W-:Y:S01]  /*cfd0*/  @!P1 IMAD.WIDE.U32 R14, R6, 0xa0, R14 ;  /* 0x000000a0060e9825 */ /* 0x000fe200078e000e */
[----:B------:R-:W-:-:S03]  /*cfe0*/  @!P1 IADD3 R39, P2, R2, R18, RZ ;  /* 0x0000001202279210 */ /* 0x000fc60007f5e0ff */
[----:B------:R-:W-:-:S04]  /*cff0*/  @!P1 IMAD.WIDE.U32 R12, R7, 0xb0, R12 ;  /* 0x000000b0070c9825 */ /* 0x000fc800078e000c */
[----:B------:R-:W-:-:S04]  /*d000*/  @!P1 IMAD.WIDE.U32 R10, R6, 0xc0, R10 ;  /* 0x000000c0060a9825 */ /* 0x000fc800078e000a */
[----:B------:R-:W-:-:S04]  /*d010*/  @!P1 IMAD.WIDE.U32 R8, R7, 0xd0, R8 ;  /* 0x000000d007089825 */ /* 0x000fc800078e0008 */
[----:B------:R-:W-:Y:S02]  /*d020*/  @!P1 IMAD.MOV.U32 R6, RZ, RZ, R96 ;  /* 0x000000ffff069224 */ /* 0x000fe400078e0060 */
[--C-:B------:R-:W-:Y:S02]  /*d030*/  @!P1 IMAD.MOV.U32 R7, RZ, RZ, R95.reuse ;  /* 0x000000ffff079224 */ /* 0x100fe400078e005f */
[----:B------:R-:W-:Y:S02]  /*d040*/  @!P1 IMAD.MOV.U32 R27, RZ, RZ, R95 ;  /* 0x000000ffff1b9224 */ /* 0x000fe400078e005f */
[----:B------:R-:W-:-:S04]  /*d050*/  @!P1 IMAD.WIDE.U32 R6, R26, 0xe0, R6 ;  /* 0x000000e01a069825 */ /* 0x000fc800078e0006 */
[--C-:B------:R-:W-:Y:S02]  /*d060*/  @!P1 IMAD.MOV.U32 R26, RZ, RZ, R96.reuse ;  /* 0x000000ffff1a9224 */ /* 0x100fe400078e0060 */
[----:B------:R-:W-:Y:S02]  /*d070*/  @!P1 IMAD.MOV.U32 R94, RZ, RZ, R96 ;  /* 0x000000ffff5e9224 */ /* 0x000fe400078e0060 */
[----:B------:R-:W-:-:S04]  /*d080*/  @!P1 IMAD.WIDE.U32 R26, R29, 0xf0, R26 ;  /* 0x000000f01d1a9825 */ /* 0x000fc800078e001a */
[----:B------:R-:W-:-:S04]  /*d090*/  @!P1 IMAD.WIDE.U32 R24, R24, 0x30, R94 ;  /* 0x0000003018189825 */ /* 0x000fc800078e005e */
[----:B------:R-:W-:Y:S01]  /*d0a0*/  @!P1 IMAD.MOV.U32 R29, RZ, RZ, c[0x0][0x1a4] ;  /* 0x00006900ff1d9624 */ /* 0x000fe200078e00ff */
[----:B------:R-:W-:Y:S01]  /*d0b0*/  @!P1 IADD3 R41, P0, R2, R24, RZ ;  /* 0x0000001802299210 */ /* 0x000fe20007f1e0ff */
[----:B------:R-:W-:Y:S02]  /*d0c0*/  @!P1 IMAD.MOV.U32 R32, RZ, RZ, c[0x0][0x1a4] ;  /* 0x00006900ff209624 */ /* 0x000fe400078e00ff */
[----:B------:R-:W-:Y:S02]  /*d0d0*/  @!P1 IMAD R29, R29, 0x30, RZ ;  /* 0x000000301d1d9824 */ /* 0x000fe400078e02ff */
[----:B------:R-:W-:Y:S02]  /*d0e0*/  @!P1 IMAD.MOV.U32 R24, RZ, RZ, c[0x0][0x1a4] ;  /* 0x00006900ff189624 */ /* 0x000fe400078e00ff */
[----:B------:R-:W-:Y:S01]  /*d0f0*/  @!P1 IMAD.MOV.U32 R28, RZ, RZ, c[0x0][0x1a4] ;  /* 0x00006900ff1c9624 */ /* 0x000fe200078e00ff */
[----:B------:R-:W-:Y:S01]  /*d100*/  @!P1 IADD3.X R51, R5, R25, R29, P0, !PT ;  /* 0x0000001905339210 */ /* 0x000fe200007fe41d */
[----:B------:R-:W-:Y:S01]  /*d110*/  @!P1 IMAD R29, R32, 0x50, RZ ;  /* 0x00000050201d9824 */ /* 0x000fe200078e02ff */
[----:B------:R-:W-:Y:S01]  /*d120*/  @!P1 IADD3 R25, P0, R2, R22, RZ ;  /* 0x0000001602199210 */ /* 0x000fe20007f1e0ff */
[----:B------:R-:W-:-:S02]  /*d130*/  @!P1 IMAD.MOV.U32 R22, RZ, RZ, c[0x0][0x1a4] ;  /* 0x00006900ff169624 */ /* 0x000fc400078e00ff */
[----:B------:R-:W-:Y:S01]  /*d140*/  @!P1 IMAD R24, R24, 0x70, RZ ;  /* 0x0000007018189824 */ /* 0x000fe200078e02ff */
[C---:B------:R-:W-:Y:S01]  /*d150*/  @!P1 IADD3.X R50, R5.reuse, R23, R29, P0, !PT ;  /* 0x0000001705329210 */ /* 0x040fe200007fe41d */
[----:B------:R-:W-:Y:S01]  /*d160*/  @!P1 IMAD R22, R22, 0x90, RZ ;  /* 0x0000009016169824 */ /* 0x000fe200078e02ff */
[----:B------:R-:W-:Y:S01]  /*d170*/  @!P1 IADD3 R40, P0, R2, R16, RZ ;  /* 0x0000001002289210 */ /* 0x000fe20007f1e0ff */
[----:B------:R-:W-:Y:S01]  /*d180*/  @!P1 IMAD.MOV.U32 R23, RZ, RZ, c[0x0][0x1a4] ;  /* 0x00006900ff179624 */ /* 0x000fe200078e00ff */
[C---:B------:R-:W-:Y:S01]  /*d190*/  @!P1 IADD3.X R49, R5.reuse, R19, R24, P2, !PT ;  /* 0x0000001305319210 */ /* 0x040fe200017fe418 */
[----:B------:R-:W-:Y:S01]  /*d1a0*/  @!P1 IMAD R28, R28, 0x60, RZ ;  /* 0x000000601c1c9824 */ /* 0x000fe200078e02ff */
[----:B------:R-:W-:Y:S01]  /*d1b0*/  @!P1 IADD3.X R48, R5, R17, R22, P0, !PT ;  /* 0x0000001105309210 */ /* 0x000fe200007fe416 */
[----:B------:R-:W-:Y:S01]  /*d1c0*/  @!P1 IMAD.MOV.U32 R18, RZ, RZ, c[0x0][0x1a4] ;  /* 0x00006900ff129624 */ /* 0x000fe200078e00ff */
[----:B------:R-:W-:Y:S01]  /*d1d0*/  @!P1 IADD3 R17, P2, R2, R14, RZ ;  /* 0x0000000e02119210 */ /* 0x000fe20007f5e0ff */
[----:B------:R-:W-:Y:S01]  /*d1e0*/  @!P1 IMAD R16, R23, 0xa0, RZ ;  /* 0x000000a017109824 */ /* 0x000fe200078e02ff */
[C---:B------:R-:W-:Y:S01]  /*d1f0*/  @!P1 IADD3.X R47, R5.reuse, R28, R21, P3, !PT ;  /* 0x0000001c052f9210 */ /* 0x040fe20001ffe415 */
[----:B------:R-:W-:Y:S01]  /*d200*/  @!P1 IMAD R18, R18, 0xb0, RZ ;  /* 0x000000b012129824 */ /* 0x000fe200078e02ff */
[C---:B------:R-:W-:Y:S01]  /*d210*/  @!P1 IADD3 R12, P0, R2.reuse, R12, RZ ;  /* 0x0000000c020c9210 */ /* 0x040fe20007f1e0ff */
[----:B------:R-:W-:Y:S01]  /*d220*/  @!P1 IMAD.MOV.U32 R19, RZ, RZ, c[0x0][0x1a4] ;  /* 0x00006900ff139624 */ /* 0x000fe200078e00ff */
[C---:B------:R-:W-:Y:S01]  /*d230*/  @!P1 IADD3.X R46, R5.reuse, R16, R15, P2, !PT ;  /* 0x00000010052e9210 */ /* 0x040fe200017fe40f */
[----:B------:R-:W-:Y:S01]  /*d240*/  @!P1 IMAD.MOV.U32 R21, RZ, RZ, c[0x0][0x1a4] ;  /* 0x00006900ff159624 */ /* 0x000fe200078e00ff */
[----:B------:R-:W-:Y:S01]  /*d250*/  @!P1 IADD3.X R44, R5, R13, R18, P0, !PT ;  /* 0x0000000d052c9210 */ /* 0x000fe200007fe412 */
[----:B------:R-:W-:Y:S01]  /*d260*/  @!P1 IMAD.MOV.U32 R14, RZ, RZ, c[0x0][0x1a4] ;  /* 0x00006900ff0e9624 */ /* 0x000fe200078e00ff */
[C---:B------:R-:W-:Y:S01]  /*d270*/  @!P1 IADD3 R13, P3, R2.reuse, R10, RZ ;  /* 0x0000000a020d9210 */ /* 0x040fe20007f7e0ff */
[----:B------:R-:W-:Y:S01]  /*d280*/  @!P1 IMAD R15, R19, 0xc0, RZ ;  /* 0x000000c0130f9824 */ /* 0x000fe200078e02ff */
[C---:B------:R-:W-:Y:S01]  /*d290*/  @!P1 IADD3 R37, P2, R2.reuse, R8, RZ ;  /* 0x0000000802259210 */ /* 0x040fe20007f5e0ff */
[----:B------:R-:W-:Y:S01]  /*d2a0*/  @!P1 IMAD R16, R21, 0xd0, RZ ;  /* 0x000000d015109824 */ /* 0x000fe200078e02ff */
[----:B------:R-:W-:Y:S01]  /*d2b0*/  @!P1 IADD3 R38, P0, R2, R6, RZ ;  /* 0x0000000602269210 */ /* 0x000fe20007f1e0ff */
[----:B------:R-:W-:Y:S01]  /*d2c0*/  @!P1 IMAD R14, R14, 0xe0, RZ ;  /* 0x000000e00e0e9824 */ /* 0x000fe200078e02ff */
[C---:B------:R-:W-:Y:S01]  /*d2d0*/  @!P1 IADD3.X R45, R5.reuse, R15, R11, P3, !PT ;  /* 0x0000000f052d9210 */ /* 0x040fe20001ffe40b */
[----:B------:R-:W-:Y:S01]  /*d2e0*/  @!P1 IMAD.MOV.U32 R30, RZ, RZ, R61 ;  /* 0x000000ffff1e9224 */ /* 0x000fe200078e003d */
[C---:B------:R-:W-:Y:S01]  /*d2f0*/  @!P1 IADD3.X R43, R5.reuse, R9, R16, P2, !PT ;  /* 0x00000009052b9210 */ /* 0x040fe200017fe410 */
[----:B------:R-:W-:Y:S01]  /*d300*/  @!P1 IMAD.MOV.U32 R31, RZ, RZ, R62 ;  /* 0x000000ffff1f9224 */ /* 0x000fe200078e003e */
[----:B------:R-:W-:Y:S01]  /*d310*/  @!P1 IADD3.X R42, R5, R14, R7, P0, !PT ;  /* 0x0000000e052a9210 */ /* 0x000fe200007fe407 */
[----:B------:R-:W-:Y:S01]  /*d320*/  @!P1 IMAD.MOV.U32 R9, RZ, RZ, c[0x0][0x1a4] ;  /* 0x00006900ff099624 */ /* 0x000fe200078e00ff */
[----:B------:R-:W-:-:S02]  /*d330*/  @!P1 IADD3 R6, P3, R2, R56, RZ ;  /* 0x0000003802069210 */ /* 0x000fc40007f7e0ff */
[C---:B------:R-:W-:Y:S01]  /*d340*/  @!P1 IADD3 R7, P2, R2.reuse, R54, RZ ;  /* 0x0000003602079210 */ /* 0x040fe20007f5e0ff */
[----:B------:R-:W-:Y:S01]  /*d350*/  @!PT LDS RZ, [RZ] ;  /* 0x00000000fffff984 */ /* 0x000fe20000000800 */
[----:B------:R-:W-:Y:S01]  /*d360*/  @!PT LDS RZ, [RZ] ;  /* 0x00000000fffff984 */ /* 0x000fe20000000800 */
[----:B------:R-:W-:Y:S01]  /*d370*/  @!PT LDS RZ, [RZ] ;  /* 0x00000000fffff984 */ /* 0x000fe20000000800 */
[----:B------:R1:W-:Y:S01]  /*d380*/  @!P1 LDGSTS.E.BYPASS.LTC128B.128 [R242+0xa000], [R30.64] ;  /* 0x0a0000001ef29fae */ /* 0x0003e2000b901d54 */
[----:B------:R-:W-:Y:S01]  /*d390*/  @!P1 IADD3 R8, P0, R2, R53, RZ ;  /* 0x0000003502089210 */ /* 0x000fe20007f1e0ff */
[C---:B------:R-:W-:Y:S01]  /*d3a0*/  @!P1 IMAD.X R10, R5.reuse, 0x1, R57, P3 ;  /* 0x00000001050a9824 */ /* 0x040fe200018e0639 */
[----:B------:R-:W-:Y:S01]  /*d3b0*/  @!P1 LEA R32, P4, R6, c[0x0][0x170], 0x1 ;  /* 0x00005c0006209a11 */ /* 0x000fe200078808ff */
[----:B------:R-:W-:Y:S01]  /*d3c0*/  @!P1 IMAD.X R11, R5, 0x1, R55, P2 ;  /* 0x00000001050b9824 */ /* 0x000fe200010e0637 */
[----:B------:R-:W-:Y:S01]  /*d3d0*/  @!P1 LEA R28, P2, R8, c[0x0][0x170], 0x1 ;  /* 0x00005c00081c9a11 */ /* 0x000fe200078408ff */
[----:B------:R-:W-:Y:S01]  /*d3e0*/  @!P1 IMAD R9, R9, 0xf0, RZ ;  /* 0x000000f009099824 */ /* 0x000fe200078e02ff */
[----:B------:R-:W-:Y:S01]  /*d3f0*/  @!P1 LEA.HI.X R33, R6, c[0x0][0x174], R10, 0x1, P4 ;  /* 0x00005d0006219a11 */ /* 0x000fe200020f0c0a */
[C---:B------:R-:W-:Y:S01]  /*d400*/  @!P1 IMAD.X R14, R5.reuse, 0x1, R52, P0 ;  /* 0x00000001050e9824 */ /* 0x040fe200000e0634 */
[----:B------:R-:W-:Y:S01]  /*d410*/  @!P1 IADD3 R2, P0, R2, R26, RZ ;  /* 0x0000001a02029210 */ /* 0x000fe20007f1e0ff */
[----:B------:R-:W-:Y:S03]  /*d420*/  @P1 STS.128 [R242+0xa800], RZ ;  /* 0x00a800fff2001388 */ /* 0x000fe60000000c00 */
[----:B------:R-:W-:Y:S01]  /*d430*/  @!P1 IADD3.X R5, R5, R27, R9, P0, !PT ;  /* 0x0000001b05059210 */ /* 0x000fe200007fe409 */
[----:B------:R-:W-:Y:S01]  /*d440*/  @!PT LDS RZ, [RZ] ;  /* 0x00000000fffff984 */ /* 0x000fe20000000800 */
[----:B------:R-:W-:Y:S01]  /*d450*/  @!PT LDS RZ, [RZ] ;  /* 0x00000000fffff984 */ /* 0x000fe20000000800 */
[----:B------:R-:W-:Y:S01]  /*d460*/  @!PT LDS RZ, [RZ] ;  /* 0x00000000fffff984 */ /* 0x000fe20000000800 */
[----:B------:R2:W-:Y:S01]  /*d470*/  @!P1 LDGSTS.E.BYPASS.LTC128B.128 [R242+0xa800], [R34.64] ;  /* 0x0a80000022f29fae */ /* 0x0005e2000b901d54 */
[----:B------:R-:W-:-:S02]  /*d480*/  @!P1 LEA.HI.X R29, R8, c[0x0][0x174], R14, 0x1, P2 ;  /* 0x00005d00081d9a11 */ /* 0x000fc400010f0c0e */
[C---:B------:R-:W-:Y:S01]  /*d490*/  @!P1 LEA R22, P0, R20.reuse, c[0x0][0x170], 0x1 ;  /* 0x00005c0014169a11 */ /* 0x040fe200078008ff */
[----:B------:R-:W-:Y:S01]  /*d4a0*/  @P1 STS.128 [R242+0xb000], RZ ;  /* 0x00b000fff2001388 */ /* 0x000fe20000000c00 */
[C---:B------:R-:W-:Y:S02]  /*d4b0*/  @!P1 LEA R24, P2, R25.reuse, c[0x0][0x170], 0x1 ;  /* 0x00005c0019189a11 */ /* 0x040fe400078408ff */
[----:B------:R-:W-:Y:S01]  /*d4c0*/  @!P1 LEA.HI.X R23, R20, c[0x0][0x174], R47, 0x1, P0 ;  /* 0x00005d0014179a11 */ /* 0x000fe200000f0c2f */
[----:B------:R-:W-:Y:S01]  /*d4d0*/  @!PT LDS RZ, [RZ] ;  /* 0x00000000fffff984 */ /* 0x000fe20000000800 */
[----:B------:R-:W-:Y:S01]  /*d4e0*/  @!PT LDS RZ, [RZ] ;  /* 0x00000000fffff984 */ /* 0x000fe20000000800 */
[----:B------:R-:W-:Y:S01]  /*d4f0*/  @!PT LDS RZ, [RZ] ;  /* 0x00000000fffff984 */ /* 0x000fe20000000800 */
[----:B------:R2:W-:Y:S01]  /*d500*/  @!P1 LDGSTS.E.BYPASS.LTC128B.128 [R242+0xb000], [R32.64] ;  /* 0x0b00000020f29fae */ /* 0x0005e2000b901d54 */
[----:B------:R-:W-:Y:S02]  /*d510*/  @!P1 LEA.HI.X R25, R25, c[0x0][0x174], R50, 0x1, P2 ;  /* 0x00005d0019199a11 */ /* 0x000fe400010f0c32 */
[----:B------:R-:W-:Y:S01]  /*d520*/  @!P1 LEA R20, P4, R39, c[0x0][0x170], 0x1 ;  /* 0x00005c0027149a11 */ /* 0x000fe200078808ff */
[----:B------:R-:W-:Y:S01]  /*d530*/  @P1 STS.128 [R242+0xb800], RZ ;  /* 0x00b800fff2001388 */ /* 0x000fe20000000c00 */
[----:B-1----:R-:W-:-:S02]  /*d540*/  @!P1 LEA R30, P3, R7, c[0x0][0x170], 0x1 ;  /* 0x00005c00071e9a11 */ /* 0x002fc400078608ff */
[----:B------:R-:W-:Y:S02]  /*d550*/  @!P1 LEA.HI.X R21, R39, c[0x0][0x174], R49, 0x1, P4 ;  /* 0x00005d0027159a11 */ /* 0x000fe400020f0c31 */
[----:B------:R-:W-:Y:S02]  /*d560*/  @!P1 LEA.HI.X R31, R7, c[0x0][0x174], R11, 0x1, P3 ;  /* 0x00005d00071f9a11 */ /* 0x000fe400018f0c0b */
[C---:B------:R-:W-:Y:S02]  /*d570*/  @!P1 LEA R26, P3, R41.reuse, c[0x0][0x170], 0x1 ;  /* 0x00005c00291a9a11 */ /* 0x040fe400078608ff */
[----:B------:R-:W-:Y:S02]  /*d580*/  @!P1 LEA R14, P0, R12, c[0x0][0x170], 0x1 ;  /* 0x00005c000c0e9a11 */ /* 0x000fe400078008ff */
[----:B------:R-:W-:Y:S02]  /*d590*/  @!P1 LEA.HI.X R27, R41, c[0x0][0x174], R51, 0x1, P3 ;  /* 0x00005d00291b9a11 */ /* 0x000fe400018f0c33 */
[----:B------:R-:W-:-:S02]  /*d5a0*/  @!P1 LEA R18, P3, R40, c[0x0][0x170], 0x1 ;  /* 0x00005c0028129a11 */ /* 0x000fc400078608ff */
[C---:B------:R-:W-:Y:S01]  /*d5b0*/  @!P1 LEA R16, P2, R17.reuse, c[0x0][0x170], 0x1 ;  /* 0x00005c0011109a11 */ /* 0x040fe200078408ff */
[----:B------:R-:W-:Y:S01]  /*d5c0*/  @!PT LDS RZ, [RZ] ;  /* 0x00000000fffff984 */ /* 0x000fe20000000800 */
[----:B------:R-:W-:Y:S01]  /*d5d0*/  @!PT LDS RZ, [RZ] ;  /* 0x00000000fffff984 */ /* 0x000fe20000000800 */
[----:B------:R-:W-:Y:S01]  /*d5e0*/  @!PT LDS RZ, [RZ] ;  /* 0x00000000fffff984 */ /* 0x000fe20000000800 */
[----:B------:R1:W-:Y:S01]  /*d5f0*/  @!P1 LDGSTS.E.BYPASS.LTC128B.128 [R242+0xb800], [R26.64] ;  /* 0x0b8000001af29fae */ /* 0x0003e2000b901d54 */
[----:B------:R-:W-:Y:S02]  /*d600*/  @!P1 LEA.HI.X R19, R40, c[0x0][0x174], R48, 0x1, P3 ;  /* 0x00005d0028139a11 */ /* 0x000fe400018f0c30 */
[----:B------:R-:W-:Y:S01]  /*d610*/  @!P1 LEA.HI.X R15, R12, c[0x0][0x174], R44, 0x1, P0 ;  /* 0x00005d000c0f9a11 */ /* 0x000fe200000f0c2c */
[----:B------:R-:W-:Y:S01]  /*d620*/  @P1 STS.128 [R242+0xc000], RZ ;  /* 0x00c000fff2001388 */ /* 0x000fe20000000c00 */
[----:B------:R-:W-:Y:S02]  /*d630*/  @!P1 LEA.HI.X R17, R17, c[0x0][0x174], R46, 0x1, P2 ;  /* 0x00005d0011119a11 */ /* 0x000fe400010f0c2e */
[----:B------:R-:W-:Y:S01]  /*d640*/  @!P1 LEA R12, P4, R13, c[0x0][0x170], 0x1 ;  /* 0x00005c000d0c9a11 */ /* 0x000fe200078808ff */
[----:B------:R-:W-:Y:S01]  /*d650*/  @!PT LDS RZ, [RZ] ;  /* 0x00000000fffff984 */ /* 0x000fe20000000800 */
[----:B------:R-:W-:Y:S01]  /*d660*/  @!PT LDS RZ, [RZ] ;  /* 0x00000000fffff984 */ /* 0x000fe20000000800 */
[----:B------:R-:W-:Y:S01]  /*d670*/  @!PT LDS RZ, [RZ] ;  /* 0x00000000fffff984 */ /* 0x000fe20000000800 */
[----:B------:R3:W-:Y:S01]  /*d680*/  @!P1 LDGSTS.E.BYPASS.LTC128B.128 [R242+0xc000], [R30.64] ;  /* 0x0c0000001ef29fae */ /* 0x0007e2000b901d54 */
[----:B------:R-:W-:-:S02]  /*d690*/  @!P1 LEA R10, P3, R37, c[0x0][0x170], 0x1 ;  /* 0x00005c00250a9a11 */ /* 0x000fc400078608ff */
        /* <DEDUP_REMOVED lines=8> */
[----:B------:R-:W-:Y:S02]  /*d720*/  @!P1 LEA.HI.X R11, R37, c[0x0][0x174], R43, 0x1, P3 ;  /* 0x00005d00250b9a11 */ /* 0x000fe400018f0c2b */
[----:B------:R-:W-:Y:S01]  /*d730*/  @!P1 LEA.HI.X R9, R38, c[0x0][0x174], R42, 0x1, P2 ;  /* 0x00005d0026099a11 */ /* 0x000fe200010f0c2a */
[----:B------:R-:W-:Y:S01]  /*d740*/  @P1 STS.128 [R242+0xd000], RZ ;  /* 0x00d000fff2001388 */ /* 0x000fe20000000c00 */
[----:B------:R-:W-:-:S02]  /*d750*/  @!P1 LEA.HI.X R7, R2, c[0x0][0x174], R5, 0x1, P0 ;  /* 0x00005d0002079a11 */ /* 0x000fc400000f0c05 */
[----:B------:R-:W-:Y:S01]  /*d760*/  IADD3 R2, R229, 0x800, RZ ;  /* 0x00000800e5027810 */ /* 0x000fe20007ffe0ff */
        /* <DEDUP_REMOVED lines=49> */
[----:B----4-:R-:W-:Y:S04]  /*da80*/  LDSM.16.M88.4 R20, [R230] ;  /* 0x00000000e614783b */ /* 0x010fe80000000200 */
[----:B-1----:R-:W-:Y:S04]  /*da90*/  LDSM.16.M88.4 R16, [R58] ;  /* 0x000000003a10783b */ /* 0x002fe80000000200 */
[----:B------:R-:W-:Y:S04]  /*daa0*/  LDSM.16.M88.4 R40, [R228+0x2000] ;  /* 0x00200000e428783b */ /* 0x000fe80000000200 */
[----:B---3--:R-:W1:Y:S04]  /*dab0*/  LDSM.16.M88.4 R28, [R134+0x4800] ;  /* 0x00480000861c783b */ /* 0x008e680000000200 */
[----:B--2---:R-:W2:Y:S04]  /*dac0*/  LDSM.16.M88.4 R8, [R134+0x2000] ;  /* 0x002000008608783b */ /* 0x004ea80000000200 */
[----:B------:R-:W3:Y:S04]  /*dad0*/  LDSM.16.M88.4 R56, [R134+0x2800] ;  /* 0x002800008638783b */ /* 0x000ee80000000200 */
[----:B------:R-:W4:Y:S04]  /*dae0*/  LDSM.16.M88.4 R52, [R134+0x3000] ;  /* 0x003000008634783b */ /* 0x000f280000000200 */
[----:B------:R-:W3:Y:S04]  /*daf0*/  LDSM.16.M88.4 R48, [R134+0x3800] ;  /* 0x003800008630783b */ /* 0x000ee80000000200 */
[----:B------:R-:W3:Y:S04]  /*db00*/  LDSM.16.M88.4 R32, [R134+0x4000] ;  /* 0x004000008620783b */ /* 0x000ee80000000200 */
[----:B------:R-:W-:Y:S04]  /*db10*/  LDSM.16.M88.4 R12, [R232] ;  /* 0x00000000e80c783b */ /* 0x000fe80000000200 */
[----:B------:R-:W-:Y:S04]  /*db20*/  LDSM.16.M88.4 R72, [R229] ;  /* 0x00000000e548783b */ /* 0x000fe80000000200 */
[----:B------:R-:W-:Y:S04]  /*db30*/  LDSM.16.M88.4 R68, [R134+0x5800] ;  /* 0x005800008644783b */ /* 0x000fe80000000200 */
[----:B------:R-:W-:Y:S01]  /*db40*/  LDSM.16.M88.4 R64, [R134+0x6000] ;  /* 0x006000008640783b */ /* 0x000fe20000000200 */
[----:B-1----:R-:W-:Y:S03]  /*db50*/  HMMA.16816.F32 R120, R20, R28, RZ ;  /* 0x0000001c1478723c */ /* 0x002fe600000018ff */
[----:B------:R-:W-:Y:S01]  /*db60*/  LDSM.16.M88.4 R80, [R228+0x3800] ;  /* 0x00380000e450783b */ /* 0x000fe20000000200 */
[----:B------:R-:W-:-:S03]  /*db70*/  USHF.L.U32 UR4, UR17, 0x8, URZ ;  /* 0x0000000811047899 */ /* 0x000fc6000800063f */
[----:B------:R-:W0:Y:S01]  /*db80*/  LDGDEPBAR ;  /* 0x00000000000079af */ /* 0x000e220000000000 */
[C---:B--2---:R-:W-:Y:S08]  /*db90*/  HMMA.16816.F32 R24, R20.reuse, R8, RZ ;  /* 0x000000081418723c */ /* 0x044ff000000018ff */
[C---:B------:R-:W-:Y:S08]  /*dba0*/  HMMA.16816.F32 R44, R20.reuse, R10, RZ ;  /* 0x0000000a142c723c */ /* 0x040ff000000018ff */
[----:B------:R-:W-:Y:S01]  /*dbb0*/  HMMA.16816.F32 R124, R20, R30, RZ ;  /* 0x0000001e147c723c */ /* 0x000fe200000018ff */
[----:B------:R-:W-:Y:S07]  /*dbc0*/  LDSM.16.M88.4 R28, [R134+0x9000] ;  /* 0x00900000861c783b */ /* 0x000fee0000000200 */
[C---:B------:R-:W-:Y:S01]  /*dbd0*/  HMMA.16816.F32 R8, R16.reuse, R40, R24 ;  /* 0x000000281008723c */ /* 0x040fe20000001818 */
[----:B------:R-:W1:Y:S07]  /*dbe0*/  LDSM.16.M88.4 R24, [R134+0x5000] ;  /* 0x005000008618783b */ /* 0x000e6e0000000200 */
[----:B------:R-:W-:Y:S01]  /*dbf0*/  HMMA.16816.F32 R84, R16, R42, R44 ;  /* 0x0000002a1054723c */ /* 0x000fe2000000182c */
[----:B------:R-:W-:Y:S04]  /*dc00*/  LDSM.16.M88.4 R40, [R134+0x8000] ;  /* 0x008000008628783b */ /* 0x000fe80000000200 */
[----:B------:R-:W-:Y:S03]  /*dc10*/  LDSM.16.M88.4 R44, [R228+0x2800] ;  /* 0x00280000e42c783b */ /* 0x000fe60000000200 */
[C---:B---3--:R-:W-:Y:S08]  /*dc20*/  HMMA.16816.F32 R76, R20.reuse, R56, RZ ;  /* 0x00000038144c723c */ /* 0x048ff000000018ff */
[C---:B------:R-:W-:Y:S01]  /*dc30*/  HMMA.16816.F32 R92, R20.reuse, R58, RZ ;  /* 0x0000003a145c723c */ /* 0x040fe200000018ff */
[----:B------:R-:W2:Y:S07]  /*dc40*/  LDSM.16.M88.4 R56, [R134+0x6800] ;  /* 0x006800008638783b */ /* 0x000eae0000000200 */
[C---:B----4-:R-:W-:Y:S08]  /*dc50*/  HMMA.16816.F32 R96, R20.reuse, R52, RZ ;  /* 0x000000341460723c */ /* 0x050ff000000018ff */
[C---:B------:R-:W-:Y:S01]  /*dc60*/  HMMA.16816.F32 R100, R20.reuse, R54, RZ ;  /* 0x000000361464723c */ /* 0x040fe200000018ff */
[----:B------:R-:W3:Y:S07]  /*dc70*/  LDSM.16.M88.4 R52, [R134+0x7000] ;  /* 0x007000008634783b */ /* 0x000eee0000000200 */
[C---:B------:R-:W-:Y:S08]  /*dc80*/  HMMA.16816.F32 R104, R20.reuse, R48, RZ ;  /* 0x000000301468723c */ /* 0x040ff000000018ff */
[C---:B------:R-:W-:Y:S01]  /*dc90*/  HMMA.16816.F32 R108, R20.reuse, R50, RZ ;  /* 0x00000032146c723c */ /* 0x040fe200000018ff */
[----:B------:R-:W4:Y:S07]  /*dca0*/  LDSM.16.M88.4 R48, [R134+0x7800] ;  /* 0x007800008630783b */ /* 0x000f2e0000000200 */
[C---:B------:R-:W-:Y:S08]  /*dcb0*/  HMMA.16816.F32 R112, R20.reuse, R32, RZ ;  /* 0x000000201470723c */ /* 0x040ff000000018ff */
[C---:B------:R-:W-:Y:S01]  /*dcc0*/  HMMA.16816.F32 R116, R20.reuse, R34, RZ ;  /* 0x000000221474723c */ /* 0x040fe200000018ff */
[----:B------:R-:W2:Y:S07]  /*dcd0*/  LDSM.16.M88.4 R32, [R134+0x8800] ;  /* 0x008800008620783b */ /* 0x000eae0000000200 */
[C---:B-1----:R-:W-:Y:S08]  /*dce0*/  HMMA.16816.F32 R128, R20.reuse, R24, RZ ;  /* 0x000000181480723c */ /* 0x042ff000000018ff */
[C---:B------:R-:W-:Y:S01]  /*dcf0*/  HMMA.16816.F32 R168, R20.reuse, R26, RZ ;  /* 0x0000001a14a8723c */ /* 0x040fe200000018ff */
[----:B------:R-:W1:Y:S07]  /*dd00*/  LDSM.16.M88.4 R24, [R134+0x9800] ;  /* 0x009800008618783b */ /* 0x000e6e0000000200 */
[C---:B------:R-:W-:Y:S08]  /*dd10*/  HMMA.16816.F32 R188, R20.reuse, R28, RZ ;  /* 0x0000001c14bc723c */ /* 0x040ff000000018ff */
[----:B------:R-:W-:Y:S08]  /*dd20*/  HMMA.16816.F32 R28, R20, R30, RZ ;  /* 0x0000001e141c723c */ /* 0x000ff000000018ff */
[----:B------:R-:W-:Y:S01]  /*dd30*/  HMMA.16816.F32 R88, R12, R72, R8 ;  /* 0x000000480c58723c */ /* 0x000fe20000001808 */
[----:B------:R-:W-:Y:S07]  /*dd40*/  LDSM.16.M88.4 R8, [R233] ;  /* 0x00000000e908783b */ /* 0x000fee0000000200 */
[----:B------:R-:W-:Y:S01]  /*dd50*/  HMMA.16816.F32 R172, R20, R68, RZ ;  /* 0x0000004414ac723c */ /* 0x000fe200000018ff */
[----:B------:R-:W-:-:S02]  /*dd60*/  IMAD.MOV.U32 R5, RZ, RZ, R190 ;  /* 0x000000ffff057224 */ /* 0x000fc400078e00be */
[----:B------:R-:W-:Y:S02]  /*dd70*/  IMAD.MOV.U32 R3, RZ, RZ, R189 ;  /* 0x000000ffff037224 */ /* 0x000fe400078e00bd */
[----:B------:R-:W-:Y:S02]  /*dd80*/  IMAD.MOV.U32 R38, RZ, RZ, R191 ;  /* 0x000000ffff267224 */ /* 0x000fe400078e00bf */
[----:B------:R-:W-:Y:S01]  /*dd90*/  IMAD.MOV.U32 R6, RZ, RZ, R188 ;  /* 0x000000ffff067224 */ /* 0x000fe200078e00bc */
[----:B------:R-:W-:Y:S01]  /*dda0*/  HMMA.16816.F32 R176, R20, R70, RZ ;  /* 0x0000004614b0723c */ /* 0x000fe200000018ff */
[----:B------:R-:W1:Y:S01]  /*ddb0*/  LDSM.16.M88.4 R68, [R227] ;  /* 0x00000000e344783b */ /* 0x000e620000000200 */
[----:B------:R-:W-:Y:S02]  /*ddc0*/  IMAD.MOV.U32 R190, RZ, RZ, R29 ;  /* 0x000000ffffbe7224 */ /* 0x000fe400078e001d */
[----:B------:R-:W-:Y:S02]  /*ddd0*/  IMAD.MOV.U32 R189, RZ, RZ, R30 ;  /* 0x000000ffffbd7224 */ /* 0x000fe400078e001e */
[----:B------:R-:W-:-:S02]  /*dde0*/  IMAD.MOV.U32 R132, RZ, RZ, R28 ;  /* 0x000000ffff847224 */ /* 0x000fc400078e001c */
[----:B------:R-:W-:Y:S01]  /*ddf0*/  IMAD.MOV.U32 R7, RZ, RZ, R31 ;  /* 0x000000ffff077224 */ /* 0x000fe200078e001f */
[C---:B------:R-:W-:Y:S08]  /*de00*/  HMMA.16816.F32 R184, R20.reuse, R64, RZ ;  /* 0x0000004014b8723c */ /* 0x040ff000000018ff */
[C---:B------:R-:W-:Y:S08]  /*de10*/  HMMA.16816.F32 R180, R20.reuse, R66, RZ ;  /* 0x0000004214b4723c */ /* 0x040ff000000018ff */
[C---:B--2---:R-:W-:Y:S08]  /*de20*/  HMMA.16816.F32 R192, R20.reuse, R56, RZ ;  /* 0x0000003814c0723c */ /* 0x044ff000000018ff */
[C---:B------:R-:W-:Y:S01]  /*de30*/  HMMA.16816.F32 R196, R20.reuse, R58, RZ ;  /* 0x0000003a14c4723c */ /* 0x040fe200000018ff */
[----:B------:R2:W-:Y:S07]  /*de40*/  LDSM.16.M88.4 R56, [R2] ;  /* 0x000000000238783b */ /* 0x0005ee0000000200 */
[C---:B---3--:R-:W-:Y:S08]  /*de50*/  HMMA.16816.F32 R200, R20.reuse, R52, RZ ;  /* 0x0000003414c8723c */ /* 0x048ff000000018ff */
[C---:B------:R-:W-:Y:S01]  /*de60*/  HMMA.16816.F32 R204, R20.reuse, R54, RZ ;  /* 0x0000003614cc723c */ /* 0x040fe200000018ff */
[----:B------:R-:W3:Y:S07]  /*de70*/  LDSM.16.M88.4 R52, [R228+0x3000] ;  /* 0x00300000e434783b */ /* 0x000eee0000000200 */
[C---:B----4-:R-:W-:Y:S08]  /*de80*/  HMMA.16816.F32 R208, R20.reuse, R48, RZ ;  /* 0x0000003014d0723c */ /* 0x050ff000000018ff */
[C---:B------:R-:W-:Y:S01]  /*de90*/  HMMA.16816.F32 R212, R20.reuse, R50, RZ ;  /* 0x0000003214d4723c */ /* 0x040fe200000018ff */
[----:B------:R-:W4:Y:S07]  /*dea0*/  LDSM.16.M88.4 R48, [R228+0x4000] ;  /* 0x00400000e430783b */ /* 0x000f2e0000000200 */
[C---:B------:R-:W-:Y:S08]  /*deb0*/  HMMA.16816.F32 R216, R20.reuse, R40, RZ ;  /* 0x0000002814d8723c */ /* 0x040ff000000018ff */
[C---:B------:R-:W-:Y:S08]  /*dec0*/  HMMA.16816.F32 R220, R20.reuse, R42, RZ ;  /* 0x0000002a14dc723c */ /* 0x040ff000000018ff */
[C---:B------:R-:W-:Y:S08]  /*ded0*/  HMMA.16816.F32 R244, R20.reuse, R32, RZ ;  /* 0x0000002014f4723c */ /* 0x040ff000000018ff */
[C---:B------:R-:W-:Y:S08]  /*dee0*/  HMMA.16816.F32 R248, R20.reuse, R34, RZ ;  /* 0x0000002214f8723c */ /* 0x040ff000000018ff */
[C---:B-1----:R-:W-:Y:S08]  /*def0*/  HMMA.16816.F32 R28, R20.reuse, R24, RZ ;  /* 0x00000018141c723c */ /* 0x042ff000000018ff */
[----:B------:R-:W-:Y:S08]  /*df00*/  HMMA.16816.F32 R20, R20, R26, RZ ;  /* 0x0000001a1414723c */ /* 0x000ff000000018ff */
[----:B------:R-:W-:Y:S01]  /*df10*/  HMMA.16816.F32 R24, R12, R74, R84 ;  /* 0x0000004a0c18723c */ /* 0x000fe20000001854 */
[----:B------:R-:W-:Y:S07]  /*df20*/  LDSM.16.M88.4 R72, [R228+0x4800] ;  /* 0x00480000e448783b */ /* 0x000fee0000000200 */
[----:B------:R-:W-:Y:S01]  /*df30*/  HMMA.16816.F32 R40, R8, R68, R88 ;  /* 0x000000440828723c */ /* 0x000fe20000001858 */
[----:B------:R-:W-:-:S02]  /*df40*/  IMAD.MOV.U32 R188, RZ, RZ, R28 ;  /* 0x000000ffffbc7224 */ /* 0x000fc400078e001c */
[----:B------:R-:W-:Y:S02]  /*df50*/  IMAD.MOV.U32 R133, RZ, RZ, R29 ;  /* 0x000000ffff857224 */ /* 0x000fe400078e001d */
[----:B------:R-:W-:Y:S02]  /*df60*/  IMAD.MOV.U32 R63, RZ, RZ, R30 ;  /* 0x000000ffff3f7224 */ /* 0x000fe400078e001e */
[----:B------:R-:W-:Y:S01]  /*df70*/  IMAD.MOV.U32 R60, RZ, RZ, R31 ;  /* 0x000000ffff3c7224 */ /* 0x000fe200078e001f */
[----:B------:R-:W-:Y:S01]  /*df80*/  HMMA.16816.F32 R32, R16, R46, R92 ;  /* 0x0000002e1020723c */ /* 0x000fe2000000185c */
[----:B--2---:R-:W-:Y:S02]  /*df90*/  IMAD.MOV.U32 R2, RZ, RZ, R23 ;  /* 0x000000ffff027224 */ /* 0x004fe400078e0017 */
[----:B------:R-:W-:Y:S02]  /*dfa0*/  IMAD.MOV.U32 R191, RZ, RZ, R20 ;  /* 0x000000ffffbf7224 */ /* 0x000fe400078e0014 */
[----:B------:R-:W-:-:S02]  /*dfb0*/  IMAD.MOV.U32 R39, RZ, RZ, R21 ;  /* 0x000000ffff277224 */ /* 0x000fc400078e0015 */
[----:B------:R-:W-:Y:S01]  /*dfc0*/  IMAD.MOV.U32 R36, RZ, RZ, R22 ;  /* 0x000000ffff247224 */ /* 0x000fe200078e0016 */
[----:B---3--:R-:W-:Y:S01]  /*dfd0*/  HMMA.16816.F32 R64, R16, R52, R96 ;  /* 0x000000341040723c */ /* 0x008fe20000001860 */
[----:B------:R-:W-:Y:S01]  /*dfe0*/  IMAD.MOV.U32 R69, RZ, RZ, R2 ;  /* 0x000000ffff457224 */ /* 0x000fe200078e0002 */
[----:B------:R-:W-:-:S06]  /*dff0*/  IADD3 R2, R229, 0x1000, RZ ;  /* 0x00001000e5027810 */ /* 0x000fcc0007ffe0ff */
[C---:B------:R-:W-:Y:S01]  /*e000*/  HMMA.16816.F32 R20, R16.reuse, R44, R76 ;  /* 0x0000002c1014723c */ /* 0x040fe2000000184c */
[----:B------:R-:W1:Y:S06]  /*e010*/  LDSM.16.M88.4 R76, [R227+0x800] ;  /* 0x00080000e34c783b */ /* 0x000e6c0000000200 */
[----:B------:R-:W-:Y:S01]  /*e020*/  IMAD.MOV.U32 R45, RZ, RZ, R5 ;  /* 0x000000ffff2d7224 */ /* 0x000fe200078e0005 */
[----:B------:R-:W-:Y:S01]  /*e030*/  HMMA.16816.F32 R84, R16, R54, R100 ;  /* 0x000000361054723c */ /* 0x000fe20000001864 */
[----:B------:R2:W3:Y:S01]  /*e040*/  LDSM.16.M88.4 R52, [R2] ;  /* 0x000000000234783b */ /* 0x0004e20000000200 */
[----:B------:R-:W-:-:S04]  /*e050*/  FMUL.FTZ R5, R40, c[0x0][0x2ec] ;  /* 0x0000bb0028057a20 */ /* 0x000fc80000410000 */
[----:B------:R1:W-:Y:S02]  /*e060*/  MUFU.TANH R37, R5 ;  /* 0x0000000500257308 */ /* 0x0003e40000002400 */
[----:B------:R-:W-:Y:S08]  /*e070*/  HMMA.16816.F32 R88, R16, R80, R104 ;  /* 0x000000501058723c */ /* 0x000ff00000001868 */
[----:B------:R-:W-:Y:S08]  /*e080*/  HMMA.16816.F32 R28, R12, R56, R20 ;  /* 0x000000380c1c723c */ /* 0x000ff00000001814 */
[----:B------:R-:W-:Y:S01]  /*e090*/  HMMA.16816.F32 R20, R8, R70, R24 ;  /* 0x000000460814723c */ /* 0x000fe20000001818 */
[----:B--2---:R-:W-:-:S07]  /*e0a0*/  FMUL.FTZ R2, R41, c[0x0][0x2ec] ;  /* 0x0000bb0029027a20 */ /* 0x004fce0000410000 */
[----:B------:R-:W-:Y:S07]  /*e0b0*/  HMMA.16816.F32 R80, R16, R82, R108 ;  /* 0x000000521050723c */ /* 0x000fee000000186c */
[----:B------:R-:W-:Y:S01]  /*e0c0*/  IMAD.MOV.U32 R108, RZ, RZ, R6 ;  /* 0x000000ffff6c7224 */ /* 0x000fe200078e0006 */
[----:B------:R-:W-:Y:S01]  /*e0d0*/  HMMA.16816.F32 R24, R12, R58, R32 ;  /* 0x0000003a0c18723c */ /* 0x000fe20000001820 */
[----:B------:R2:W-:Y:S01]  /*e0e0*/  MUFU.TANH R6, R2 ;  /* 0x0000000200067308 */ /* 0x0005e20000002400 */
[----:B------:R-:W3:Y:S06]  /*e0f0*/  LDSM.16.M88.4 R56, [R228+0x5000] ;  /* 0x00500000e438783b */ /* 0x000eec0000000200 */
[----:B----4-:R-:W-:Y:S01]  /*e100*/  HMMA.16816.F32 R92, R16, R48, R112 ;  /* 0x00000030105c723c */ /* 0x010fe20000001870 */
[----:B-1----:R-:W-:-:S06]  /*e110*/  FMUL.FTZ R5, R23, c[0x0][0x2ec] ;  /* 0x0000bb0017057a20 */ /* 0x002fcc0000410000 */
[----:B------:R-:W-:Y:S01]  /*e120*/  IMAD.MOV.U32 R115, RZ, RZ, R38 ;  /* 0x000000ffff737224 */ /* 0x000fe200078e0026 */
[----:B------:R-:W-:Y:S01]  /*e130*/  HMMA.16816.F32 R28, R8, R76, R28 ;  /* 0x0000004c081c723c */ /* 0x000fe2000000181c */
[----:B--2---:R-:W-:Y:S02]  /*e140*/  FMUL.FTZ R2, R42, c[0x0][0x2ec] ;  /* 0x0000bb002a027a20 */ /* 0x004fe40000410000 */
[----:B------:R-:W-:Y:S02]  /*e150*/  IMAD.MOV.U32 R113, RZ, RZ, R3 ;  /* 0x000000ffff717224 */ /* 0x000fe400078e0003 */
[----:B------:R1:W-:Y:S01]  /*e160*/  MUFU.TANH R112, R2 ;  /* 0x0000000200707308 */ /* 0x0003e20000002400 */
[----:B------:R-:W-:Y:S02]  /*e170*/  IMAD.MOV.U32 R114, RZ, RZ, R45 ;  /* 0x000000ffff727224 */ /* 0x000fe400078e002d */
[----:B------:R-:W-:Y:S01]  /*e180*/  LDSM.16.M88.4 R44, [R227+0x1000] ;  /* 0x00100000e32c783b */ /* 0x000fe20000000200 */
[----:B------:R-:W-:Y:S07]  /*e190*/  HMMA.16816.F32 R100, R16, R72, R120 ;  /* 0x000000481064723c */ /* 0x000fee0000001878 */
[----:B------:R-:W-:Y:S01]  /*e1a0*/  IMAD.MOV.U32 R121, RZ, RZ, R36 ;  /* 0x000000ffff797224 */ /* 0x000fe200078e0024 */
[----:B---3--:R-:W-:Y:S01]  /*e1b0*/  HMMA.16816.F32 R32, R12, R52, R64 ;  /* 0x000000340c20723c */ /* 0x008fe20000001840 */
[----:B------:R-:W-:Y:S01]  /*e1c0*/  IMAD.MOV.U32 R120, RZ, RZ, R39 ;  /* 0x000000ffff787224 */ /* 0x000fe200078e0027 */
[----:B------:R-:W2:Y:S01]  /*e1d0*/  LDSM.16.M88.4 R64, [R228+0x6000] ;  /* 0x00600000e440783b */ /* 0x000ea20000000200 */
[----:B------:R3:W-:Y:S01]  /*e1e0*/  MUFU.TANH R39, R5 ;  /* 0x0000000500277308 */ /* 0x0007e20000002400 */
[----:B-1----:R-:W-:-:S02]  /*e1f0*/  FMUL.FTZ R2, R43, c[0x0][0x2ec] ;  /* 0x0000bb002b027a20 */ /* 0x002fc40000410000 */
[----:B------:R-:W-:Y:S02]  /*e200*/  IMAD.MOV.U32 R122, RZ, RZ, R69 ;  /* 0x000000ffff7a7224 */ /* 0x000fe400078e0045 */
[C---:B------:R-:W-:Y:S01]  /*e210*/  HMMA.16816.F32 R96, R16.reuse, R50, R116 ;  /* 0x000000321060723c */ /* 0x040fe20000001874 */
[----:B------:R-:W1:Y:S01]  /*e220*/  LDSM.16.M88.4 R68, [R228+0x5800] ;  /* 0x00580000e444783b */ /* 0x000e620000000200 */
[----:B------:R-:W-:Y:S01]  /*e230*/  IMAD.MOV.U32 R123, RZ, RZ, R191 ;  /* 0x000000ffff7b7224 */ /* 0x000fe200078e00bf */
[----:B------:R4:W-:Y:S04]  /*e240*/  MUFU.TANH R38, R2 ;  /* 0x0000000200267308 */ /* 0x0009e80000002400 */
[----:B------:R-:W-:Y:S01]  /*e250*/  IMAD.MOV.U32 R119, RZ, RZ, R60 ;  /* 0x000000ffff777224 */ /* 0x000fe200078e003c */
[----:B------:R-:W-:Y:S01]  /*e260*/  HMMA.16816.F32 R104, R16, R56, R128 ;  /* 0x000000381068723c */ /* 0x000fe20000001880 */
[----:B------:R-:W-:-:S02]  /*e270*/  IMAD.MOV.U32 R118, RZ, RZ, R63 ;  /* 0x000000ffff767224 */ /* 0x000fc400078e003f */
[----:B---3--:R-:W-:Y:S02]  /*e280*/  FMUL.FTZ R5, R28, c[0x0][0x2ec] ;  /* 0x0000bb001c057a20 */ /* 0x008fe40000410000 */
[----:B------:R-:W-:Y:S02]  /*e290*/  IMAD.MOV.U32 R116, RZ, RZ, R188 ;  /* 0x000000ffff747224 */ /* 0x000fe400078e00bc */
[----:B------:R-:W-:Y:S01]  /*e2a0*/  MUFU.TANH R49, R5 ;  /* 0x0000000500317308 */ /* 0x000fe20000002400 */
[----:B------:R-:W-:Y:S02]  /*e2b0*/  IMAD.MOV.U32 R117, RZ, RZ, R133 ;  /* 0x000000ffff757224 */ /* 0x000fe400078e0085 */
[----:B----4-:R-:W-:-:S05]  /*e2c0*/  FMUL.FTZ R2, R20, c[0x0][0x2ec] ;  /* 0x0000bb0014027a20 */ /* 0x010fca0000410000 */
[----:B------:R3:W-:Y:S01]  /*e2d0*/  MUFU.TANH R3, R2 ;  /* 0x0000000200037308 */ /* 0x0007e20000002400 */
[----:B--2---:R-:W-:Y:S01]  /*e2e0*/  HMMA.16816.F32 R184, R16, R64, R184 ;  /* 0x0000004010b8723c */ /* 0x004fe200000018b8 */
[----:B---3--:R-:W-:-:S07]  /*e2f0*/  FMUL.FTZ R2, R21, c[0x0][0x2ec] ;  /* 0x0000bb0015027a20 */ /* 0x008fce0000410000 */
[----:B-1----:R-:W-:Y:S01]  /*e300*/  HMMA.16816.F32 R176, R16, R70, R176 ;  /* 0x0000004610b0723c */ /* 0x002fe200000018b0 */
[----:B------:R1:W2:Y:S06]  /*e310*/  MUFU.TANH R48, R2 ;  /* 0x0000000200307308 */ /* 0x0002ac0000002400 */
[----:B------:R-:W-:Y:S02]  /*e320*/  IMAD.MOV.U32 R70, RZ, RZ, R121 ;  /* 0x000000ffff467224 */ /* 0x000fe400078e0079 */
[----:B------:R-:W-:Y:S02]  /*e330*/  IMAD.MOV.U32 R71, RZ, RZ, R122 ;  /* 0x000000ffff477224 */ /* 0x000fe400078e007a */
[----:B-1----:R-:W-:-:S02]  /*e340*/  FMUL.FTZ R2, R22, c[0x0][0x2ec] ;  /* 0x0000bb0016027a20 */ /* 0x002fc40000410000 */
[----:B------:R-:W-:Y:S01]  /*e350*/  HMMA.16816.F32 R20, R8, R78, R24 ;  /* 0x0000004e0814723c */ /* 0x000fe20000001818 */
[----:B--2---:R-:W-:Y:S01]  /*e360*/  IMAD.MOV.U32 R130, RZ, RZ, R48 ;  /* 0x000000ffff827224 */ /* 0x004fe200078e0030 */
[----:B------:R1:W2:Y:S06]  /*e370*/  MUFU.TANH R36, R2 ;  /* 0x0000000200247308 */ /* 0x0002ac0000002400 */
[----:B------:R-:W-:Y:S01]  /*e380*/  HMMA.16816.F32 R24, R12, R54, R84 ;  /* 0x000000360c18723c */ /* 0x000fe20000001854 */
[----:B------:R-:W-:Y:S07]  /*e390*/  LDSM.16.M88.4 R52, [R228+0x7000] ;  /* 0x00700000e434783b */ /* 0x000fee0000000200 */
[----:B------:R-:W-:Y:S01]  /*e3a0*/  HMMA.16816.F32 R76, R16, R74, R124 ;  /* 0x0000004a104c723c */ /* 0x000fe2000000187c */
[----:B------:R-:W3:Y:S01]  /*e3b0*/  LDSM.16.M88.4 R72, [R228+0x6800] ;  /* 0x00680000e448783b */ /* 0x000ee20000000200 */
[----:B-1----:R-:W-:Y:S01]  /*e3c0*/  IADD3 R2, R229, 0x1800, RZ ;  /* 0x00001800e5027810 */ /* 0x002fe20007ffe0ff */
[----:B--2---:R-:W-:-:S04]  /*e3d0*/  IMAD.MOV.U32 R129, RZ, RZ, R36 ;  /* 0x000000ffff817224 */ /* 0x004fc800078e0024 */
[----:B------:R1:W2:Y:S01]  /*e3e0*/  LDSM.16.M88.4 R40, [R2] ;  /* 0x000000000228783b */ /* 0x0002a20000000200 */
[----:B------:R-:W-:Y:S01]  /*e3f0*/  IMAD.MOV.U32 R124, RZ, RZ, R37 ;  /* 0x000000ffff7c7224 */ /* 0x000fe200078e0025 */
[----:B------:R-:W-:Y:S01]  /*e400*/  HMMA.16816.F32 R84, R16, R58, R168 ;  /* 0x0000003a1054723c */ /* 0x000fe200000018a8 */
[----:B------:R-:W-:Y:S01]  /*e410*/  IMAD.MOV.U32 R125, RZ, RZ, R49 ;  /* 0x000000ffff7d7224 */ /* 0x000fe200078e0031 */
[----:B------:R-:W-:Y:S01]  /*e420*/  LDSM.16.M88.4 R56, [R227+0x2000] ;  /* 0x00200000e338783b */ /* 0x000fe20000000200 */
[----:B------:R-:W-:Y:S02]  /*e430*/  FMUL.FTZ R5, R23, c[0x0][0x2ec] ;  /* 0x0000bb0017057a20 */ /* 0x000fe40000410000 */
[----:B------:R-:W-:Y:S01]  /*e440*/  IMAD.MOV.U32 R126, RZ, RZ, R190 ;  /* 0x000000ffff7e7224 */ /* 0x000fe200078e00be */
[----:B------:R-:W4:Y:S01]  /*e450*/  LDSM.16.M88.4 R48, [R227+0x1800] ;  /* 0x00180000e330783b */ /* 0x000f220000000200 */
[----:B------:R-:W-:Y:S01]  /*e460*/  IMAD.MOV.U32 R171, RZ, RZ, R3 ;  /* 0x000000ffffab7224 */ /* 0x000fe200078e0003 */
[----:B------:R-:W-:Y:S01]  /*e470*/  MUFU.TANH R36, R5 ;  /* 0x0000000500247308 */ /* 0x000fe20000002400 */
[----:B------:R-:W-:-:S02]  /*e480*/  IMAD.MOV.U32 R127, RZ, RZ, R189 ;  /* 0x000000ffff7f7224 */ /* 0x000fc400078e00bd */
[C---:B------:R-:W-:Y:S07]  /*e490*/  HMMA.16816.F32 R188, R16.reuse, R68, R172 ;  /* 0x0000004410bc723c */ /* 0x040fee00000018ac */
[----:B------:R-:W-:Y:S01]  /*e4a0*/  IMAD.MOV.U32 R68, RZ, RZ, R39 ;  /* 0x000000ffff447224 */ /* 0x000fe200078e0027 */
[----:B------:R-:W-:Y:S01]  /*e4b0*/  HMMA.16816.F32 R172, R16, R66, R180 ;  /* 0x0000004210ac723c */ /* 0x000fe200000018b4 */
[----:B------:R-:W-:Y:S01]  /*e4c0*/  LDSM.16.M88.4 R64, [R228+0x7800] ;  /* 0x00780000e440783b */ /* 0x000fe20000000200 */
[----:B-1----:R-:W-:-:S04]  /*e4d0*/  FMUL.FTZ R2, R29, c[0x0][0x2ec] ;  /* 0x0000bb001d027a20 */ /* 0x002fc80000410000 */
[----:B------:R1:W-:Y:S02]  /*e4e0*/  MUFU.TANH R110, R2 ;  /* 0x00000002006e7308 */ /* 0x0003e40000002400 */
[----:B---3--:R-:W-:Y:S07]  /*e4f0*/  HMMA.16816.F32 R180, R16, R72, R192 ;  /* 0x0000004810b4723c */ /* 0x008fee00000018c0 */
[----:B------:R-:W-:Y:S02]  /*e500*/  IMAD.MOV.U32 R193, RZ, RZ, R171 ;  /* 0x000000ffffc17224 */ /* 0x000fe400078e00ab */
[----:B-1----:R-:W-:-:S02]  /*e510*/  FMUL.FTZ R2, R30, c[0x0][0x2ec] ;  /* 0x0000bb001e027a20 */ /* 0x002fc40000410000 */
[----:B------:R-:W-:Y:S02]  /*e520*/  IMAD.MOV.U32 R171, RZ, RZ, R130 ;  /* 0x000000ffffab7224 */ /* 0x000fe400078e0082 */
[----:B------:R1:W3:Y:S01]  /*e530*/  MUFU.TANH R131, R2 ;  /* 0x0000000200837308 */ /* 0x0002e20000002400 */
[----:B------:R-:W-:Y:S02]  /*e540*/  IMAD.MOV.U32 R73, RZ, RZ, R129 ;  /* 0x000000ffff497224 */ /* 0x000fe400078e0081 */
[----:B------:R-:W-:Y:S02]  /*e550*/  IMAD.MOV.U32 R195, RZ, RZ, R68 ;  /* 0x000000ffffc37224 */ /* 0x000fe400078e0044 */
[----:B-1----:R-:W-:Y:S02]  /*e560*/  FMUL.FTZ R2, R31, c[0x0][0x2ec] ;  /* 0x0000bb001f027a20 */ /* 0x002fe40000410000 */
[----:B------:R-:W-:Y:S02]  /*e570*/  HMMA.16816.F32 R28, R8, R44, R32 ;  /* 0x0000002c081c723c */ /* 0x000fe40000001820 */
[----:B------:R1:W-:Y:S06]  /*e580*/  MUFU.TANH R37, R2 ;  /* 0x0000000200257308 */ /* 0x0003ec0000002400 */
[----:B--2---:R-:W-:Y:S07]  /*e590*/  HMMA.16816.F32 R32, R12, R40, R88 ;  /* 0x000000280c20723c */ /* 0x004fee0000001858 */
[----:B------:R-:W-:-:S02]  /*e5a0*/  IMAD.MOV.U32 R91, RZ, RZ, R112 ;  /* 0x000000ffff5b7224 */ /* 0x000fc400078e0070 */
[----:B------:R-:W-:Y:S02]  /*e5b0*/  IMAD.MOV.U32 R112, RZ, RZ, R108 ;  /* 0x000000ffff707224 */ /* 0x000fe400078e006c */
[----:B-1----:R-:W-:Y:S02]  /*e5c0*/  FMUL.FTZ R2, R20, c[0x0][0x2ec] ;  /* 0x0000bb0014027a20 */ /* 0x002fe40000410000 */
[----:B---3--:R-:W-:Y:S02]  /*e5d0*/  IMAD.MOV.U32 R89, RZ, RZ, R131 ;  /* 0x000000ffff597224 */ /* 0x008fe400078e0083 */
[----:B------:R1:W-:Y:S01]  /*e5e0*/  MUFU.TANH R60, R2 ;  /* 0x00000002003c7308 */ /* 0x0003e20000002400 */
[----:B------:R-:W-:Y:S02]  /*e5f0*/  FMUL.FTZ R5, R28, c[0x0][0x2ec] ;  /* 0x0000bb001c057a20 */ /* 0x000fe40000410000 */
[----:B------:R-:W-:-:S05]  /*e600*/  IMAD.MOV.U32 R72, RZ, RZ, R91 ;  /* 0x000000ffff487224 */ /* 0x000fca00078e005b */
[----:B------:R-:W-:Y:S01]  /*e610*/  MUFU.TANH R109, R5 ;  /* 0x00000005006d7308 */ /* 0x000fe20000002400 */
[----:B-1----:R-:W-:-:S07]  /*e620*/  FMUL.FTZ R2, R21, c[0x0][0x2ec] ;  /* 0x0000bb0015027a20 */ /* 0x002fce0000410000 */
[----:B------:R1:W-:Y:S02]  /*e630*/  MUFU.TANH R63, R2 ;  /* 0x00000002003f7308 */ /* 0x0003e40000002400 */
[----:B-1----:R-:W-:Y:S02]  /*e640*/  FMUL.FTZ R2, R22, c[0x0][0x2ec] ;  /* 0x0000bb0016027a20 */ /* 0x002fe40000410000 */
[----:B------:R-:W-:Y:S04]  /*e650*/  HMMA.16816.F32 R20, R8, R46, R24 ;  /* 0x0000002e0814723c */ /* 0x000fe80000001818 */
[----:B------:R1:W-:Y:S04]  /*e660*/  MUFU.TANH R3, R2 ;  /* 0x0000000200037308 */ /* 0x0003e80000002400 */
[----:B------:R-:W-:Y:S07]  /*e670*/  HMMA.16816.F32 R24, R12, R42, R80 ;  /* 0x0000002a0c18723c */ /* 0x000fee0000001850 */
[----:B------:R-:W-:Y:S01]  /*e680*/  IMAD.MOV.U32 R83, RZ, RZ, R120 ;  /* 0x000000ffff537224 */ /* 0x000fe200078e0078 */
[----:B-1----:R-:W-:-:S05]  /*e690*/  IADD3 R2, R229, 0x2000, RZ ;  /* 0x00002000e5027810 */ /* 0x002fca0007ffe0ff */
[----:B------:R1:W2:Y:S03]  /*e6a0*/  LDSM.16.M88.4 R44, [R2] ;  /* 0x00000000022c783b */ /* 0x0002a60000000200 */
[----:B------:R-:W-:-:S04]  /*e6b0*/  FMUL.FTZ R5, R23, c[0x0][0x2ec] ;  /* 0x0000bb0017057a20 */ /* 0x000fc80000410000 */
[----:B------:R-:W-:Y:S01]  /*e6c0*/  MUFU.TANH R88, R5 ;  /* 0x0000000500587308 */ /* 0x000fe20000002400 */
[----:B-1----:R-:W-:-:S07]  /*e6d0*/  FMUL.FTZ R2, R29, c[0x0][0x2ec] ;  /* 0x0000bb001d027a20 */ /* 0x002fce0000410000 */
[----:B------:R1:W3:Y:S02]  /*e6e0*/  MUFU.TANH R128, R2 ;  /* 0x0000000200807308 */ /* 0x0002e40000002400 */
[----:B-1----:R-:W-:Y:S02]  /*e6f0*/  FMUL.FTZ R2, R30, c[0x0][0x2ec] ;  /* 0x0000bb001e027a20 */ /* 0x002fe40000410000 */
[----:B---3--:R-:W-:-:S04]  /*e700*/  IMAD.MOV.U32 R192, RZ, RZ, R128 ;  /* 0x000000ffffc07224 */ /* 0x008fc800078e0080 */
[----:B------:R1:W3:Y:S01]  /*e710*/  MUFU.TANH R90, R2 ;  /* 0x00000002005a7308 */ /* 0x0002e20000002400 */
[C---:B------:R-:W-:Y:S07]  /*e720*/  HMMA.16816.F32 R128, R16.reuse, R74, R196 ;  /* 0x0000004a1080723c */ /* 0x040fee00000018c4 */
[----:B------:R-:W-:Y:S02]  /*e730*/  IMAD.MOV.U32 R75, RZ, RZ, R171 ;  /* 0x000000ffff4b7224 */ /* 0x000fe400078e00ab */
[----:B------:R-:W-:Y:S01]  /*e740*/  HMMA.16816.F32 R168, R16, R52, R200 ;  /* 0x0000003410a8723c */ /* 0x000fe200000018c8 */
[----:B------:R-:W-:-:S02]  /*e750*/  IMAD.MOV.U32 R197, RZ, RZ, R127 ;  /* 0x000000ffffc57224 */ /* 0x000fc400078e007f */
[----:B------:R-:W-:Y:S02]  /*e760*/  IMAD.MOV.U32 R196, RZ, RZ, R126 ;  /* 0x000000ffffc47224 */ /* 0x000fe400078e007e */
[----:B-1----:R-:W-:-:S03]  /*e770*/  FMUL.FTZ R2, R31, c[0x0][0x2ec] ;  /* 0x0000bb001f027a20 */ /* 0x002fc60000410000 */
[----:B----4-:R-:W-:Y:S01]  /*e780*/  HMMA.16816.F32 R28, R8, R48, R32 ;  /* 0x00000030081c723c */ /* 0x010fe20000001820 */
[----:B---3--:R-:W-:Y:S01]  /*e790*/  IMAD.MOV.U32 R200, RZ, RZ, R90 ;  /* 0x000000ffffc87224 */ /* 0x008fe200078e005a */
[----:B------:R1:W-:Y:S01]  /*e7a0*/  MUFU.TANH R111, R2 ;  /* 0x00000002006f7308 */ /* 0x0003e20000002400 */
[----:B------:R-:W-:Y:S02]  /*e7b0*/  IMAD.MOV.U32 R90, RZ, RZ, R132 ;  /* 0x000000ffff5a7224 */ /* 0x000fe400078e0084 */
[----:B------:R-:W-:Y:S02]  /*e7c0*/  IMAD.MOV.U32 R202, RZ, RZ, R89 ;  /* 0x000000ffffca7224 */ /* 0x000fe400078e0059 */
[----:B------:R-:W-:Y:S01]  /*e7d0*/  IMAD.MOV.U32 R89, RZ, RZ, R123 ;  /* 0x000000ffff597224 */ /* 0x000fe200078e007b */
[----:B--2---:R-:W-:Y:S07]  /*e7e0*/  HMMA.16816.F32 R32, R12, R44, R92 ;  /* 0x0000002c0c20723c */ /* 0x004fee000000185c */
[----:B------:R-:W-:Y:S01]  /*e7f0*/  IMAD.MOV.U32 R94, RZ, RZ, R7 ;  /* 0x000000ffff5e7224 */ /* 0x000fe200078e0007 */
[----:B------:R-:W-:Y:S01]  /*e800*/  HMMA.16816.F32 R120, R16, R54, R204 ;  /* 0x000000361078723c */ /* 0x000fe200000018cc */
[----:B------:R-:W-:Y:S01]  /*e810*/  LDSM.16.M88.4 R52, [R227+0x2800] ;  /* 0x00280000e334783b */ /* 0x000fe20000000200 */
[----:B-1----:R-:W-:-:S02]  /*e820*/  FMUL.FTZ R2, R20, c[0x0][0x2ec] ;  /* 0x0000bb0014027a20 */ /* 0x002fc40000410000 */
[----:B------:R-:W-:Y:S02]  /*e830*/  IMAD.MOV.U32 R95, RZ, RZ, R90 ;  /* 0x000000ffff5f7224 */ /* 0x000fe400078e005a */
[----:B------:R1:W2:Y:S01]  /*e840*/  MUFU.TANH R69, R2 ;  /* 0x0000000200457308 */ /* 0x0002a20000002400 */
[----:B------:R-:W-:Y:S02]  /*e850*/  IMAD.MOV.U32 R207, RZ, RZ, R124 ;  /* 0x000000ffffcf7224 */ /* 0x000fe400078e007c */
[----:B------:R-:W-:Y:S02]  /*e860*/  FMUL.FTZ R5, R28, c[0x0][0x2ec] ;  /* 0x0000bb001c057a20 */ /* 0x000fe40000410000 */
[----:B------:R-:W-:Y:S02]  /*e870*/  IMAD.MOV.U32 R204, RZ, RZ, R125 ;  /* 0x000000ffffcc7224 */ /* 0x000fe400078e007d */
[----:B------:R-:W-:Y:S01]  /*e880*/  HMMA.16816.F32 R124, R16, R64, R208 ;  /* 0x00000040107c723c */ /* 0x000fe200000018d0 */
[----:B------:R-:W-:Y:S06]  /*e890*/  MUFU.TANH R39, R5 ;  /* 0x0000000500277308 */ /* 0x000fec0000002400 */
[----:B------:R-:W-:-:S02]  /*e8a0*/  IMAD.MOV.U32 R209, RZ, RZ, R195 ;  /* 0x000000ffffd17224 */ /* 0x000fc400078e00c3 */
[----:B-1----:R-:W-:Y:S02]  /*e8b0*/  FMUL.FTZ R2, R21, c[0x0][0x2ec] ;  /* 0x0000bb0015027a20 */ /* 0x002fe40000410000 */
[----:B--2---:R-:W-:Y:S02]  /*e8c0*/  IMAD.MOV.U32 R194, RZ, RZ, R69 ;  /* 0x000000ffffc27224 */ /* 0x004fe400078e0045 */
[----:B------:R1:W-:Y:S02]  /*e8d0*/  MUFU.TANH R133, R2 ;  /* 0x0000000200857308 */ /* 0x0003e40000002400 */
[----:B------:R-:W-:Y:S02]  /*e8e0*/  IMAD.MOV.U32 R211, RZ, RZ, R194 ;  /* 0x000000ffffd37224 */ /* 0x000fe400078e00c2 */
[----:B-1----:R-:W-:Y:S02]  /*e8f0*/  FMUL.FTZ R2, R22, c[0x0][0x2ec] ;  /* 0x0000bb0016027a20 */ /* 0x002fe40000410000 */
[----:B------:R-:W-:Y:S02]  /*e900*/  HMMA.16816.F32 R20, R8, R50, R24 ;  /* 0x000000320814723c */ /* 0x000fe40000001818 */
[----:B------:R1:W2:Y:S06]  /*e910*/  MUFU.TANH R108, R2 ;  /* 0x00000002006c7308 */ /* 0x0002ac0000002400 */
[----:B------:R-:W-:Y:S01]  /*e920*/  HMMA.16816.F32 R24, R12, R46, R96 ;  /* 0x0000002e0c18723c */ /* 0x000fe20000001860 */
[----:B------:R-:W-:Y:S01]  /*e930*/  LDSM.16.M88.4 R44, [R228+0x8000] ;  /* 0x00800000e42c783b */ /* 0x000fe20000000200 */
[----:B-1----:R-:W-:Y:S01]  /*e940*/  IADD3 R2, R229, 0x2800, RZ ;  /* 0x00002800e5027810 */ /* 0x002fe20007ffe0ff */
[----:B--2---:R-:W-:-:S04]  /*e950*/  IMAD.MOV.U32 R205, RZ, RZ, R108 ;  /* 0x000000ffffcd7224 */ /* 0x004fc800078e006c */
[----:B------:R1:W2:Y:S09]  /*e960*/  LDSM.16.M88.4 R40, [R2] ;  /* 0x000000000228783b */ /* 0x0002b20000000200 */
[----:B------:R-:W-:-:S04]  /*e970*/  FMUL.FTZ R5, R23, c[0x0][0x2ec] ;  /* 0x0000bb0017057a20 */ /* 0x000fc80000410000 */
[----:B------:R-:W-:Y:S01]  /*e980*/  MUFU.TANH R199, R5 ;  /* 0x0000000500c77308 */ /* 0x000fe20000002400 */
[----:B-1----:R-:W-:-:S07]  /*e990*/  FMUL.FTZ R2, R29, c[0x0][0x2ec] ;  /* 0x0000bb001d027a20 */ /* 0x002fce0000410000 */
[----:B------:R1:W-:Y:S02]  /*e9a0*/  MUFU.TANH R92, R2 ;  /* 0x00000002005c7308 */ /* 0x0003e40000002400 */
[----:B-1----:R-:W-:-:S06]  /*e9b0*/  FMUL.FTZ R2, R30, c[0x0][0x2ec] ;  /* 0x0000bb001e027a20 */ /* 0x002fcc0000410000 */
[----:B------:R1:W3:Y:S02]  /*e9c0*/  MUFU.TANH R93, R2 ;  /* 0x00000002005d7308 */ /* 0x0002e40000002400 */
[----:B-1----:R-:W-:Y:S02]  /*e9d0*/  FMUL.FTZ R2, R31, c[0x0][0x2ec] ;  /* 0x0000bb001f027a20 */ /* 0x002fe40000410000 */
[----:B------:R-:W-:Y:S01]  /*e9e0*/  HMMA.16816.F32 R28, R8, R56, R32 ;  /* 0x00000038081c723c */ /* 0x000fe20000001820 */
[----:B---3--:R-:W-:-:S03]  /*e9f0*/  IMAD.MOV.U32 R206, RZ, RZ, R93 ;  /* 0x000000ffffce7224 */ /* 0x008fc600078e005d */
[----:B------:R1:W-:Y:S04]  /*ea00*/  MUFU.TANH R203, R2 ;  /* 0x0000000200cb7308 */ /* 0x0003e80000002400 */
[----:B--2---:R-:W-:Y:S07]  /*ea10*/  HMMA.16816.F32 R32, R12, R40, R100 ;  /* 0x000000280c20723c */ /* 0x004fee0000001864 */
[----:B------:R-:W-:-:S02]  /*ea20*/  IMAD.MOV.U32 R101, RZ, RZ, R83 ;  /* 0x000000ffff657224 */ /* 0x000fc400078e0053 */
[C---:B------:R-:W-:Y:S01]  /*ea30*/  HMMA.16816.F32 R80, R16.reuse, R66, R212 ;  /* 0x000000421050723c */ /* 0x040fe200000018d4 */
[----:B-1----:R-:W-:Y:S01]  /*ea40*/  FMUL.FTZ R2, R20, c[0x0][0x2ec] ;  /* 0x0000bb0014027a20 */ /* 0x002fe20000410000 */
[----:B------:R-:W1:Y:S01]  /*ea50*/  LDSM.16.M88.4 R64, [R228+0x9000] ;  /* 0x00900000e440783b */ /* 0x000e620000000200 */
[----:B------:R-:W-:Y:S02]  /*ea60*/  IMAD.MOV.U32 R100, RZ, RZ, R89 ;  /* 0x000000ffff647224 */ /* 0x000fe400078e0059 */
[----:B------:R2:W-:Y:S01]  /*ea70*/  MUFU.TANH R132, R2 ;  /* 0x0000000200847308 */ /* 0x0005e20000002400 */
[----:B------:R-:W-:Y:S02]  /*ea80*/  IMAD.MOV.U32 R102, RZ, RZ, R70 ;  /* 0x000000ffff667224 */ /* 0x000fe400078e0046 */
[----:B------:R-:W-:Y:S02]  /*ea90*/  IMAD.MOV.U32 R212, RZ, RZ, R88 ;  /* 0x000000ffffd47224 */ /* 0x000fe400078e0058 */
[----:B------:R-:W-:Y:S01]  /*eaa0*/  HMMA.16816.F32 R88, R16, R44, R216 ;  /* 0x0000002c1058723c */ /* 0x000fe200000018d8 */
[----:B------:R-:W-:-:S02]  /*eab0*/  IMAD.MOV.U32 R103, RZ, RZ, R71 ;  /* 0x000000ffff677224 */ /* 0x000fc400078e0047 */
[----:B------:R-:W3:Y:S01]  /*eac0*/  LDSM.16.M88.4 R68, [R228+0x8800] ;  /* 0x00880000e444783b */ /* 0x000ee20000000200 */
[----:B------:R-:W-:Y:S02]  /*ead0*/  FMUL.FTZ R5, R28, c[0x0][0x2ec] ;  /* 0x0000bb001c057a20 */ /* 0x000fe40000410000 */
[----:B------:R-:W-:Y:S02]  /*eae0*/  IMAD.MOV.U32 R214, RZ, RZ, R109 ;  /* 0x000000ffffd67224 */ /* 0x000fe400078e006d */
[----:B------:R-:W-:Y:S01]  /*eaf0*/  IMAD.MOV.U32 R217, RZ, RZ, R197 ;  /* 0x000000ffffd97224 */ /* 0x000fe200078e00c5 */
[----:B------:R-:W-:Y:S01]  /*eb00*/  MUFU.TANH R74, R5 ;  /* 0x00000005004a7308 */ /* 0x000fe20000002400 */
[----:B------:R-:W-:Y:S02]  /*eb10*/  IMAD.MOV.U32 R216, RZ, RZ, R196 ;  /* 0x000000ffffd87224 */ /* 0x000fe400078e00c4 */
[----:B--2---:R-:W-:Y:S02]  /*eb20*/  FMUL.FTZ R2, R21, c[0x0][0x2ec] ;  /* 0x0000bb0015027a20 */ /* 0x004fe40000410000 */
[----:B------:R-:W-:-:S02]  /*eb30*/  IMAD.MOV.U32 R219, RZ, RZ, R94 ;  /* 0x000000ffffdb7224 */ /* 0x000fc400078e005e */
[----:B------:R-:W-:Y:S01]  /*eb40*/  IMAD.MOV.U32 R213, RZ, RZ, R110 ;  /* 0x000000ffffd57224 */ /* 0x000fe200078e006e */
[----:B------:R2:W-:Y:S01]  /*eb50*/  MUFU.TANH R201, R2 ;  /* 0x0000000200c97308 */ /* 0x0005e20000002400 */
[----:B-1----:R-:W-:Y:S01]  /*eb60*/  HMMA.16816.F32 R112, R16, R64, R112 ;  /* 0x000000401070723c */ /* 0x002fe20000001870 */
[----:B--2---:R-:W-:-:S06]  /*eb70*/  FMUL.FTZ R2, R22, c[0x0][0x2ec] ;  /* 0x0000bb0016027a20 */ /* 0x004fcc0000410000 */
[----:B------:R1:W-:Y:S01]  /*eb80*/  MUFU.TANH R7, R2 ;  /* 0x0000000200077308 */ /* 0x0003e20000002400 */
[----:B------:R-:W-:Y:S01]  /*eb90*/  HMMA.16816.F32 R20, R8, R58, R24 ;  /* 0x0000003a0814723c */ /* 0x000fe20000001818 */
[----:B------:R-:W2:Y:S07]  /*eba0*/  LDSM.16.M88.4 R56, [R228+0x9800] ;  /* 0x00980000e438783b */ /* 0x000eae0000000200 */
[----:B------:R-:W-:Y:S01]  /*ebb0*/  HMMA.16816.F32 R24, R12, R42, R76 ;  /* 0x0000002a0c18723c */ /* 0x000fe2000000184c */
[----:B------:R-:W-:Y:S01]  /*ebc0*/  LDSM.16.M88.4 R40, [R227+0x3000] ;  /* 0x00300000e328783b */ /* 0x000fe20000000200 */
[----:B-1----:R-:W-:-:S05]  /*ebd0*/  IADD3 R2, R229, 0x3000, RZ ;  /* 0x00003000e5027810 */ /* 0x002fca0007ffe0ff */
[----:B------:R-:W-:Y:S01]  /*ebe0*/  IMAD.MOV.U32 R79, RZ, RZ, R95 ;  /* 0x000000ffff4f7224 */ /* 0x000fe200078e005f */
[C---:B---3--:R-:W-:Y:S01]  /*ebf0*/  HMMA.16816.F32 R96, R16.reuse, R68, R244 ;  /* 0x000000441060723c */ /* 0x048fe200000018f4 */
[----:B------:R-:W-:Y:S01]  /*ec00*/  IMAD.MOV.U32 R77, RZ, RZ, R92 ;  /* 0x000000ffff4d7224 */ /* 0x000fe200078e005c */
[----:B------:R1:W3:Y:S01]  /*ec10*/  LDSM.16.M88.4 R48, [R2] ;  /* 0x000000000230783b */ /* 0x0002e20000000200 */
[----:B------:R-:W-:Y:S02]  /*ec20*/  IMAD.MOV.U32 R78, RZ, RZ, R111 ;  /* 0x000000ffff4e7224 */ /* 0x000fe400078e006f */
[----:B------:R-:W-:Y:S02]  /*ec30*/  IMAD.MOV.U32 R76, RZ, RZ, R77 ;  /* 0x000000ffff4c7224 */ /* 0x000fe400078e004d */
[----:B------:R-:W-:Y:S01]  /*ec40*/  IMAD.MOV.U32 R77, RZ, RZ, R78 ;  /* 0x000000ffff4d7224 */ /* 0x000fe200078e004e */
[----:B------:R-:W-:Y:S01]  /*ec50*/  HMMA.16816.F32 R92, R16, R46, R220 ;  /* 0x0000002e105c723c */ /* 0x000fe200000018dc */
[----:B------:R-:W-:-:S02]  /*ec60*/  FMUL.FTZ R5, R23, c[0x0][0x2ec] ;  /* 0x0000bb0017057a20 */ /* 0x000fc40000410000 */
[----:B------:R-:W-:Y:S02]  /*ec70*/  IMAD.MOV.U32 R78, RZ, RZ, R200 ;  /* 0x000000ffff4e7224 */ /* 0x000fe400078e00c8 */
[----:B------:R-:W-:Y:S01]  /*ec80*/  MUFU.TANH R195, R5 ;  /* 0x0000000500c37308 */ /* 0x000fe20000002400 */
[----:B------:R-:W-:Y:S02]  /*ec90*/  IMAD.MOV.U32 R200, RZ, RZ, R75 ;  /* 0x000000ffffc87224 */ /* 0x000fe400078e004b */
[----:B------:R-:W-:Y:S01]  /*eca0*/  HMMA.16816.F32 R24, R8, R54, R24 ;  /* 0x000000360818723c */ /* 0x000fe20000001818 */
[----:B------:R-:W-:Y:S02]  /*ecb0*/  IMAD.MOV.U32 R220, RZ, RZ, R79 ;  /* 0x000000ffffdc7224 */ /* 0x000fe400078e004f */
[----:B------:R-:W-:Y:S02]  /*ecc0*/  IMAD.MOV.U32 R221, RZ, RZ, R216 ;  /* 0x000000ffffdd7224 */ /* 0x000fe400078e00d8 */
[----:B------:R-:W-:-:S02]  /*ecd0*/  IMAD.MOV.U32 R222, RZ, RZ, R217 ;  /* 0x000000ffffde7224 */ /* 0x000fc400078e00d9 */
[----:B------:R-:W-:Y:S01]  /*ece0*/  IMAD.MOV.U32 R223, RZ, RZ, R219 ;  /* 0x000000ffffdf7224 */ /* 0x000fe200078e00db */
[C---:B------:R-:W-:Y:S01]  /*ecf0*/  HMMA.16816.F32 R108, R16.reuse, R70, R248 ;  /* 0x00000046106c723c */ /* 0x040fe200000018f8 */
[----:B-1----:R-:W-:Y:S01]  /*ed00*/  FMUL.FTZ R2, R29, c[0x0][0x2ec] ;  /* 0x0000bb001d027a20 */ /* 0x002fe20000410000 */
[----:B------:R-:W-:Y:S01]  /*ed10*/  LDSM.16.M88.4 R68, [R240] ;  /* 0x00000000f044783b */ /* 0x000fe20000000200 */
[----:B------:R-:W-:Y:S02]  /*ed20*/  IMAD.MOV.U32 R217, RZ, RZ, R193 ;  /* 0x000000ffffd97224 */ /* 0x000fe400078e00c1 */
[----:B------:R1:W-:Y:S01]  /*ed30*/  MUFU.TANH R198, R2 ;  /* 0x0000000200c67308 */ /* 0x0003e20000002400 */
[----:B------:R-:W-:Y:S02]  /*ed40*/  IMAD.MOV.U32 R216, RZ, RZ, R192 ;  /* 0x000000ffffd87224 */ /* 0x000fe400078e00c0 */
[----:B--2---:R-:W-:Y:S01]  /*ed50*/  HMMA.16816.F32 R116, R16, R56, R116 ;  /* 0x000000381074723c */ /* 0x004fe20000001874 */
[----:B------:R-:W-:-:S07]  /*ed60*/  IMAD.MOV.U32 R219, RZ, RZ, R63 ;  /* 0x000000ffffdb7224 */ /* 0x000fce00078e003f */
[----:B------:R-:W-:Y:S01]  /*ed70*/  HMMA.16816.F32 R100, R16, R58, R100 ;  /* 0x0000003a1064723c */ /* 0x000fe20000001864 */
[----:B------:R-:W-:Y:S01]  /*ed80*/  IMAD.MOV.U32 R75, RZ, RZ, R3 ;  /* 0x000000ffff4b7224 */ /* 0x000fe200078e0003 */
[----:B------:R2:W5:Y:S01]  /*ed90*/  LDL.LU R63, [R1+0x20] ;  /* 0x00002000013f7983 */ /* 0x0005620000300800 */
[----:B------:R-:W-:Y:S02]  /*eda0*/  IMAD.MOV.U32 R246, RZ, RZ, R72 ;  /* 0x000000fffff67224 */ /* 0x000fe400078e0048 */
[----:B-1----:R-:W-:Y:S02]  /*edb0*/  FMUL.FTZ R2, R30, c[0x0][0x2ec] ;  /* 0x0000bb001e027a20 */ /* 0x002fe40000410000 */
[----:B------:R-:W-:Y:S02]  /*edc0*/  IMAD.MOV.U32 R79, RZ, RZ, R212 ;  /* 0x000000ffff4f7224 */ /* 0x000fe400078e00d4 */
[----:B------:R1:W-:Y:S02]  /*edd0*/  MUFU.TANH R218, R2 ;  /* 0x0000000200da7308 */ /* 0x0003e40000002400 */
[----:B-1----:R-:W-:-:S02]  /*ede0*/  FMUL.FTZ R2, R31, c[0x0][0x2ec] ;  /* 0x0000bb001f027a20 */ /* 0x002fc40000410000 */
[----:B------:R-:W-:Y:S04]  /*edf0*/  HMMA.16816.F32 R28, R8, R52, R32 ;  /* 0x00000034081c723c */ /* 0x000fe80000001820 */
[----:B------:R1:W-:Y:S03]  /*ee00*/  MUFU.TANH R197, R2 ;  /* 0x0000000200c57308 */ /* 0x0003e60000002400 */
[----:B------:R-:W-:Y:S01]  /*ee10*/  IMAD.MOV.U32 R53, RZ, RZ, R73 ;  /* 0x000000ffff357224 */ /* 0x000fe200078e0049 */
[----:B---3--:R-:W-:Y:S01]  /*ee20*/  HMMA.16816.F32 R32, R12, R48, R104 ;  /* 0x000000300c20723c */ /* 0x008fe20000001868 */
[----:B-1----:R-:W-:-:S04]  /*ee30*/  FMUL.FTZ R2, R20, c[0x0][0x2ec] ;  /* 0x0000bb0014027a20 */ /* 0x002fc80000410000 */
[----:B------:R1:W-:Y:S11]  /*ee40*/  MUFU.TANH R210, R2 ;  /* 0x0000000200d27308 */ /* 0x0003f60000002400 */
[----:B------:R-:W-:Y:S01]  /*ee50*/  FMUL.FTZ R5, R28, c[0x0][0x2ec] ;  /* 0x0000bb001c057a20 */ /* 0x000fe20000410000 */
[----:B------:R-:W-:Y:S01]  /*ee60*/  HMMA.16816.F32 R104, R16, R66, R220 ;  /* 0x000000421068723c */ /* 0x000fe200000018dc */
[----:B------:R-:W-:Y:S01]  /*ee70*/  LDSM.16.M88.4 R64, [R227+0x3800] ;  /* 0x00380000e340783b */ /* 0x000fe20000000200 */
[----:B------:R-:W-:-:S02]  /*ee80*/  IMAD.MOV.U32 R73, RZ, RZ, R36 ;  /* 0x000000ffff497224 */ /* 0x000fc400078e0024 */
[----:B------:R-:W-:Y:S01]  /*ee90*/  IMAD.MOV.U32 R251, RZ, RZ, R214 ;  /* 0x000000fffffb7224 */ /* 0x000fe200078e00d6 */
[----:B------:R-:W-:Y:S01]  /*eea0*/  MUFU.TANH R208, R5 ;  /* 0x0000000500d07308 */ /* 0x000fe20000002400 */
[----:B-1----:R-:W-:-:S07]  /*eeb0*/  FMUL.FTZ R2, R21, c[0x0][0x2ec] ;  /* 0x0000bb0015027a20 */ /* 0x002fce0000410000 */
[----:B------:R1:W-:Y:S02]  /*eec0*/  MUFU.TANH R196, R2 ;  /* 0x0000000200c47308 */ /* 0x0003e40000002400 */
[----:B-1----:R-:W-:-:S06]  /*eed0*/  FMUL.FTZ R2, R22, c[0x0][0x2ec] ;  /* 0x0000bb0016027a20 */ /* 0x002fcc0000410000 */
[----:B------:R1:W3:Y:S02]  /*eee0*/  MUFU.TANH R215, R2 ;  /* 0x0000000200d77308 */ /* 0x0002e40000002400 */
[----:B-1----:R-:W-:-:S05]  /*eef0*/  IADD3 R2, R229, 0x3800, RZ ;  /* 0x00003800e5027810 */ /* 0x002fca0007ffe0ff */
[----:B------:R1:W4:Y:S01]  /*ef00*/  LDSM.16.M88.4 R44, [R2] ;  /* 0x00000000022c783b */ /* 0x0003220000000200 */
[----:B------:R-:W-:Y:S03]  /*ef10*/  HMMA.16816.F32 R20, R12, R50, R84 ;  /* 0x000000320c14723c */ /* 0x000fe60000001854 */
[----:B------:R-:W2:Y:S05]  /*ef20*/  LDSM.16.M88.4 R48, [R241] ;  /* 0x00000000f130783b */ /* 0x000eaa0000000200 */
[----:B------:R-:W-:Y:S01]  /*ef30*/  HMMA.16816.F32 R32, R8, R40, R32 ;  /* 0x000000280820723c */ /* 0x000fe20000001820 */
[----:B-1----:R-:W-:-:S04]  /*ef40*/  FMUL.FTZ R2, R29, c[0x0][0x2ec] ;  /* 0x0000bb001d027a20 */ /* 0x002fc80000410000 */
[----:B------:R1:W1:Y:S02]  /*ef50*/  MUFU.TANH R194, R2 ;  /* 0x0000000200c27308 */ /* 0x0002640000002400 */
[----:B-1----:R-:W-:-:S06]  /*ef60*/  FMUL.FTZ R2, R30, c[0x0][0x2ec] ;  /* 0x0000bb001e027a20 */ /* 0x002fcc0000410000 */
[----:B------:R1:W-:Y:S02]  /*ef70*/  MUFU.TANH R248, R2 ;  /* 0x0000000200f87308 */ /* 0x0003e40000002400 */
[----:B-1----:R-:W-:-:S06]  /*ef80*/  FMUL.FTZ R2, R31, c[0x0][0x2ec] ;  /* 0x0000bb001f027a20 */ /* 0x002fcc0000410000 */
[----:B------:R1:W1:Y:S01]  /*ef90*/  MUFU.TANH R193, R2 ;  /* 0x0000000200c17308 */ /* 0x0002620000002400 */
[----:B----4-:R-:W-:Y:S01]  /*efa0*/  HMMA.16816.F32 R28, R12, R44, R188 ;  /* 0x0000002c0c1c723c */ /* 0x010fe200000018bc */
[----:B-1----:R-:W-:-:S06]  /*efb0*/  FMUL.FTZ R2, R24, c[0x0][0x2ec] ;  /* 0x0000bb0018027a20 */ /* 0x002fcc0000410000 */
[----:B------:R1:W-:Y:S01]  /*efc0*/  MUFU.TANH R247, R2 ;  /* 0x0000000200f77308 */ /* 0x0003e20000002400 */
[----:B------:R-:W-:Y:S01]  /*efd0*/  HMMA.16816.F32 R40, R8, R42, R20 ;  /* 0x0000002a0828723c */ /* 0x000fe20000001814 */
[----:B-1----:R-:W-:-:S06]  /*efe0*/  FMUL.FTZ R2, R25, c[0x0][0x2ec] ;  /* 0x0000bb0019027a20 */ /* 0x002fcc0000410000 */
[----:B------:R1:W-:Y:S02]  /*eff0*/  MUFU.TANH R192, R2 ;  /* 0x0000000200c07308 */ /* 0x0003e40000002400 */
[----:B-1----:R-:W-:-:S06]  /*f000*/  FMUL.FTZ R2, R26, c[0x0][0x2ec] ;  /* 0x0000bb001a027a20 */ /* 0x002fcc0000410000 */
[----:B------:R1:W-:Y:S02]  /*f010*/  MUFU.TANH R245, R2 ;  /* 0x0000000200f57308 */ /* 0x0003e40000002400 */
[----:B-1----:R-:W-:Y:S01]  /*f020*/  FMUL.FTZ R2, R27, c[0x0][0x2ec] ;  /* 0x0000bb001b027a20 */ /* 0x002fe20000410000 */
[----:B------:R-:W-:Y:S01]  /*f030*/  HMMA.16816.F32 R20, R12, R46, R176 ;  /* 0x0000002e0c14723c */ /* 0x000fe200000018b0 */
[----:B------:R-:W1:Y:S04]  /*f040*/  LDSM.16.M88.4 R44, [R239] ;  /* 0x00000000ef2c783b */ /* 0x000e680000000200 */
[----:B------:R4:W-:Y:S01]  /*f050*/  MUFU.TANH R189, R2 ;  /* 0x0000000200bd7308 */ /* 0x0009e20000002400 */
[----:B------:R-:W-:Y:S01]  /*f060*/  LDSM.16.M88.4 R24, [R238] ;  /* 0x00000000ee18783b */ /* 0x000fe20000000200 */
[----:B----4-:R-:W-:-:S06]  /*f070*/  FMUL.FTZ R2, R32, c[0x0][0x2ec] ;  /* 0x0000bb0020027a20 */ /* 0x010fcc0000410000 */
[----:B------:R4:W-:Y:S01]  /*f080*/  MUFU.TANH R244, R2 ;  /* 0x0000000200f47308 */ /* 0x0009e20000002400 */
[----:B------:R-:W-:Y:S01]  /*f090*/  IMAD.MOV.U32 R177, RZ, RZ, R53 ;  /* 0x000000ffffb17224 */ /* 0x000fe200078e0035 */
[----:B------:R-:W-:Y:S01]  /*f0a0*/  HMMA.16816.F32 R16, R8, R64, R28 ;  /* 0x000000400810723c */ /* 0x000fe2000000181c */
[----:B----4-:R-:W-:-:S05]  /*f0b0*/  FMUL.FTZ R2, R33, c[0x0][0x2ec] ;  /* 0x0000bb0021027a20 */ /* 0x010fca0000410000 */
[----:B------:R4:W1:Y:S02]  /*f0c0*/  MUFU.TANH R188, R2 ;  /* 0x0000000200bc7308 */ /* 0x0008640000002400 */
[----:B--2---:R-:W-:Y:S07]  /*f0d0*/  HMMA.16816.F32 R52, R12, R48, R184 ;  /* 0x000000300c34723c */ /* 0x004fee00000018b8 */
[----:B------:R-:W-:Y:S02]  /*f0e0*/  IMAD.MOV.U32 R185, RZ, RZ, R133 ;  /* 0x000000ffffb97224 */ /* 0x000fe400078e0085 */
[----:B----4-:R-:W-:-:S04]  /*f0f0*/  FMUL.FTZ R2, R34, c[0x0][0x2ec] ;  /* 0x0000bb0022027a20 */ /* 0x010fc80000410000 */
[----:B------:R2:W-:Y:S01]  /*f100*/  MUFU.TANH R223, R2 ;  /* 0x0000000200df7308 */ /* 0x0005e20000002400 */
[----:B------:R-:W-:Y:S01]  /*f110*/  HMMA.16816.F32 R56, R12, R50, R172 ;  /* 0x000000320c38723c */ /* 0x000fe200000018ac */
[----:B---3--:R-:W-:Y:S01]  /*f120*/  IMAD.MOV.U32 R250, RZ, RZ, R215 ;  /* 0x000000fffffa7224 */ /* 0x008fe200078e00d7 */
[----:B------:R-:W-:Y:S01]  /*f130*/  LDSM.16.M88.4 R48, [R237] ;  /* 0x00000000ed30783b */ /* 0x000fe20000000200 */
[----:B--2---:R-:W-:-:S03]  /*f140*/  FMUL.FTZ R2, R35, c[0x0][0x2ec] ;  /* 0x0000bb0023027a20 */ /* 0x004fc60000410000 */
[----:B------:R-:W2:Y:S01]  /*f150*/  LDSM.16.M88.4 R32, [R227+0x4000] ;  /* 0x00400000e320783b */ /* 0x000ea20000000200 */
[----:B------:R3:W4:Y:S01]  /*f160*/  MUFU.TANH R133, R2 ;  /* 0x0000000200857308 */ /* 0x0007220000002400 */
[----:B------:R-:W-:Y:S02]  /*f170*/  IMAD.MOV.U32 R174, RZ, RZ, R219 ;  /* 0x000000ffffae7224 */ /* 0x000fe400078e00db */
[----:B---3--:R-:W-:-:S05]  /*f180*/  FMUL.FTZ R2, R40, c[0x0][0x2ec] ;  /* 0x0000bb0028027a20 */ /* 0x008fca0000410000 */
[----:B------:R3:W-:Y:S01]  /*f190*/  MUFU.TANH R220, R2 ;  /* 0x0000000200dc7308 */ /* 0x0007e20000002400 */
[----:B------:R-:W-:Y:S01]  /*f1a0*/  HMMA.16816.F32 R28, R8, R66, R20 ;  /* 0x00000042081c723c */ /* 0x000fe20000001814 */
[----:B------:R-:W-:Y:S01]  /*f1b0*/  IMAD.MOV.U32 R215, RZ, RZ, R132 ;  /* 0x000000ffffd77224 */ /* 0x000fe200078e0084 */
[----:B------:R-:W-:Y:S01]  /*f1c0*/  LDSM.16.M88.4 R20, [R235] ;  /* 0x00000000eb14783b */ /* 0x000fe20000000200 */
[----:B---3--:R-:W-:-:S04]  /*f1d0*/  FMUL.FTZ R2, R41, c[0x0][0x2ec] ;  /* 0x0000bb0029027a20 */ /* 0x008fc80000410000 */
[----:B------:R3:W-:Y:S01]  /*f1e0*/  MUFU.TANH R172, R2 ;  /* 0x0000000200ac7308 */ /* 0x0007e20000002400 */
[----:B------:R-:W-:Y:S02]  /*f1f0*/  IMAD.MOV.U32 R175, RZ, RZ, R216 ;  /* 0x000000ffffaf7224 */ /* 0x000fe400078e00d8 */
[----:B---3--:R-:W-:-:S05]  /*f200*/  FMUL.FTZ R2, R42, c[0x0][0x2ec] ;  /* 0x0000bb002a027a20 */ /* 0x008fca0000410000 */
[----:B------:R3:W-:Y:S01]  /*f210*/  MUFU.TANH R219, R2 ;  /* 0x0000000200db7308 */ /* 0x0007e20000002400 */
[----:B------:R-:W-:Y:S02]  /*f220*/  IMAD.MOV.U32 R222, RZ, RZ, R74 ;  /* 0x000000ffffde7224 */ /* 0x000fe400078e004a */
[----:B------:R-:W-:Y:S02]  /*f230*/  IMAD.MOV.U32 R221, RZ, RZ, R75 ;  /* 0x000000ffffdd7224 */ /* 0x000fe400078e004b */
[----:B------:R-:W-:Y:S02]  /*f240*/  IMAD.MOV.U32 R173, RZ, RZ, R73 ;  /* 0x000000ffffad7224 */ /* 0x000fe400078e0049 */
[----:B---3--:R-:W-:Y:S01]  /*f250*/  FMUL.FTZ R2, R43, c[0x0][0x2ec] ;  /* 0x0000bb002b027a20 */ /* 0x008fe20000410000 */
[C---:B------:R-:W-:Y:S01]  /*f260*/  HMMA.16816.F32 R72, R12.reuse, R68, R180 ;  /* 0x000000440c48723c */ /* 0x040fe200000018b4 */
[----:B------:R-:W-:Y:S01]  /*f270*/  IMAD.MOV.U32 R187, RZ, RZ, R76 ;  /* 0x000000ffffbb7224 */ /* 0x000fe200078e004c */
[----:B------:R-:W3:Y:S01]  /*f280*/  LDSM.16.M88.4 R40, [R236] ;  /* 0x00000000ec28783b */ /* 0x000ee20000000200 */
[----:B------:R1:W-:Y:S05]  /*f290*/  MUFU.TANH R132, R2 ;  /* 0x0000000200847308 */ /* 0x0003ea0000002400 */
[----:B------:R-:W-:Y:S01]  /*f2a0*/  HMMA.16816.F32 R68, R12, R70, R128 ;  /* 0x000000460c44723c */ /* 0x000fe20000001880 */
[----:B-1----:R-:W-:-:S04]  /*f2b0*/  FMUL.FTZ R2, R16, c[0x0][0x2ec] ;  /* 0x0000bb0010027a20 */ /* 0x002fc80000410000 */
[----:B------:R1:W-:Y:S01]  /*f2c0*/  MUFU.TANH R216, R2 ;  /* 0x0000000200d87308 */ /* 0x0003e20000002400 */
[----:B------:R-:W-:Y:S02]  /*f2d0*/  IMAD.MOV.U32 R184, RZ, RZ, R77 ;  /* 0x000000ffffb87224 */ /* 0x000fe400078e004d */
[----:B------:R-:W-:Y:S01]  /*f2e0*/  HMMA.16816.F32 R64, R12, R44, R168 ;  /* 0x0000002c0c40723c */ /* 0x000fe200000018a8 */
[----:B------:R-:W-:Y:S02]  /*f2f0*/  IMAD.MOV.U32 R190, RZ, RZ, R78 ;  /* 0x000000ffffbe7224 */ /* 0x000fe400078e004e */
[----:B------:R-:W-:Y:S02]  /*f300*/  IMAD.MOV.U32 R186, RZ, RZ, R79 ;  /* 0x000000ffffba7224 */ /* 0x000fe400078e004f */
[----:B-1----:R-:W-:-:S04]  /*f310*/  FMUL.FTZ R2, R17, c[0x0][0x2ec] ;  /* 0x0000bb0011027a20 */ /* 0x002fc80000410000 */
[----:B------:R1:W1:Y:S01]  /*f320*/  MUFU.TANH R128, R2 ;  /* 0x0000000200807308 */ /* 0x0002620000002400 */
[----:B------:R-:W-:Y:S01]  /*f330*/  HMMA.16816.F32 R76, R12, R46, R120 ;  /* 0x0000002e0c4c723c */ /* 0x000fe20000001878 */
[----:B------:R-:W3:Y:S01]  /*f340*/  LDSM.16.M88.4 R44, [R227+0x4800] ;  /* 0x00480000e32c783b */ /* 0x000ee20000000200 */
[----:B------:R-:W-:Y:S02]  /*f350*/  IMAD.MOV.U32 R212, RZ, RZ, R60 ;  /* 0x000000ffffd47224 */ /* 0x000fe400078e003c */
[----:B------:R-:W-:Y:S01]  /*f360*/  IMAD.MOV.U32 R176, RZ, RZ, R217 ;  /* 0x000000ffffb07224 */ /* 0x000fe200078e00d9 */
[----:B------:R2:W5:Y:S01]  /*f370*/  LDL.LU R60, [R1+0x1c] ;  /* 0x00001c00013c7983 */ /* 0x0005620000300800 */
[----:B-1----:R-:W-:-:S03]  /*f380*/  FMUL.FTZ R2, R18, c[0x0][0x2ec] ;  /* 0x0000bb0012027a20 */ /* 0x002fc60000410000 */
[----:B------:R1:W5:Y:S01]  /*f390*/  LDL.LU R36, [R1+0x18] ;  /* 0x0000180001247983 */ /* 0x0003620000300800 */
[----:B------:R2:W-:Y:S01]  /*f3a0*/  MUFU.TANH R214, R2 ;  /* 0x0000000200d67308 */ /* 0x0005e20000002400 */
[----:B------:R-:W-:Y:S02]  /*f3b0*/  IMAD.MOV.U32 R217, RZ, RZ, R212 ;  /* 0x000000ffffd97224 */ /* 0x000fe400078e00d4 */
[----:B------:R1:W5:Y:S01]  /*f3c0*/  LDL.LU R3, [R1+0x14] ;  /* 0x0000140001037983 */ /* 0x0003620000300800 */
[----:B------:R-:W-:Y:S02]  /*f3d0*/  IMAD.MOV.U32 R180, RZ, RZ, R6 ;  /* 0x000000ffffb47224 */ /* 0x000fe400078e0006 */
[----:B--2---:R-:W-:Y:S02]  /*f3e0*/  FMUL.FTZ R2, R19, c[0x0][0x2ec] ;  /* 0x0000bb0013027a20 */ /* 0x004fe40000410000 */
[----:B------:R-:W-:Y:S02]  /*f3f0*/  HMMA.16816.F32 R16, R8, R32, R52 ;  /* 0x000000200810723c */ /* 0x000fe40000001834 */
[----:B------:R2:W1:Y:S01]  /*f400*/  MUFU.TANH R123, R2 ;  /* 0x00000002007b7308 */ /* 0x0004620000002400 */
[----:B------:R-:W1:Y:S01]  /*f410*/  S2R R6, SR_TID.X ;  /* 0x0000000000067919 */ /* 0x000e620000002100 */
[----:B------:R-:W-:-:S02]  /*f420*/  IMAD.MOV.U32 R182, RZ, RZ, R209 ;  /* 0x000000ffffb67224 */ /* 0x000fc400078e00d1 */
[----:B--2---:R-:W-:-:S04]  /*f430*/  FMUL.FTZ R2, R28, c[0x0][0x2ec] ;  /* 0x0000bb001c027a20 */ /* 0x004fc80000410000 */
[----:B------:R2:W-:Y:S01]  /*f440*/  MUFU.TANH R212, R2 ;  /* 0x0000000200d47308 */ /* 0x0005e20000002400 */
[----:B------:R-:W-:Y:S01]  /*f450*/  HMMA.16816.F32 R84, R12, R24, R124 ;  /* 0x000000180c54723c */ /* 0x000fe2000000187c */
[----:B--2---:R-:W-:-:S06]  /*f460*/  FMUL.FTZ R2, R29, c[0x0][0x2ec] ;  /* 0x0000bb001d027a20 */ /* 0x004fcc0000410000 */
[----:B------:R2:W-:Y:S01]  /*f470*/  MUFU.TANH R122, R2 ;  /* 0x00000002007a7308 */ /* 0x0005e20000002400 */
[----:B------:R-:W-:Y:S01]  /*f480*/  HMMA.16816.F32 R80, R12, R26, R80 ;  /* 0x0000001a0c50723c */ /* 0x000fe20000001850 */
[----:B------:R-:W-:-:S07]  /*f490*/  IMAD.MOV.U32 R178, RZ, RZ, R211 ;  /* 0x000000ffffb27224 */ /* 0x000fce00078e00d3 */
[----:B------:R-:W-:Y:S01]  /*f4a0*/  HMMA.16816.F32 R24, R8, R34, R56 ;  /* 0x000000220818723c */ /* 0x000fe20000001838 */
[----:B--2---:R-:W-:Y:S01]  /*f4b0*/  FMUL.FTZ R2, R30, c[0x0][0x2ec] ;  /* 0x0000bb001e027a20 */ /* 0x004fe20000410000 */
[----:B------:R-:W2:Y:S03]  /*f4c0*/  LDSM.16.M88.4 R32, [R227+0x5000] ;  /* 0x00500000e320783b */ /* 0x000ea60000000200 */
[----:B------:R1:W-:Y:S01]  /*f4d0*/  MUFU.TANH R209, R2 ;  /* 0x0000000200d17308 */ /* 0x0003e20000002400 */
[----:B------:R-:W-:Y:S02]  /*f4e0*/  IMAD.MOV.U32 R211, RZ, RZ, R206 ;  /* 0x000000ffffd37224 */ /* 0x000fe400078e00ce */
[----:B-1----:R-:W-:Y:S02]  /*f4f0*/  FMUL.FTZ R2, R31, c[0x0][0x2ec] ;  /* 0x0000bb001f027a20 */ /* 0x002fe40000410000 */
[----:B------:R-:W-:Y:S01]  /*f500*/  FMUL.FTZ R5, R19, c[0x0][0x2ec] ;  /* 0x0000bb0013057a20 */ /* 0x000fe20000410000 */
[----:B------:R-:W1:Y:S02]  /*f510*/  LDSM.16.M88.4 R28, [R234] ;  /* 0x00000000ea1c783b */ /* 0x000e640000000200 */
[----:B------:R3:W-:Y:S01]  /*f520*/  MUFU.TANH R121, R2 ;  /* 0x0000000200797308 */ /* 0x0007e20000002400 */
[----:B------:R-:W-:Y:S01]  /*f530*/  IMAD.SHL.U32 R6, R6, 0x2, RZ ;  /* 0x0000000206067824 */ /* 0x000fe200078e00ff */
[----:B------:R-:W-:Y:S01]  /*f540*/  HMMA.16816.F32 R88, R12, R48, R88 ;  /* 0x000000300c58723c */ /* 0x000fe20000001858 */
[----:B------:R-:W-:-:S02]  /*f550*/  IMAD.MOV.U32 R249, RZ, RZ, R208 ;  /* 0x000000fffff97224 */ /* 0x000fc400078e00d0 */
[----:B---3--:R-:W-:-:S04]  /*f560*/  FMUL.FTZ R2, R16, c[0x0][0x2ec] ;  /* 0x0000bb0010027a20 */ /* 0x008fc80000410000 */
[----:B------:R3:W-:Y:S01]  /*f570*/  MUFU.TANH R206, R2 ;  /* 0x0000000200ce7308 */ /* 0x0007e20000002400 */
[----:B------:R-:W-:Y:S01]  /*f580*/  IMAD.MOV.U32 R208, RZ, RZ, R202 ;  /* 0x000000ffffd07224 */ /* 0x000fe200078e00ca */
[----:B------:R-:W-:Y:S01]  /*f590*/  HMMA.16816.F32 R48, R12, R50, R92 ;  /* 0x000000320c30723c */ /* 0x000fe2000000185c */
[----:B------:R-:W-:Y:S02]  /*f5a0*/  IMAD.MOV.U32 R183, RZ, RZ, R213 ;  /* 0x000000ffffb77224 */ /* 0x000fe400078e00d5 */
[----:B---3--:R-:W-:-:S04]  /*f5b0*/  FMUL.FTZ R2, R17, c[0x0][0x2ec] ;  /* 0x0000bb0011027a20 */ /* 0x008fc80000410000 */
[----:B------:R3:W1:Y:S01]  /*f5c0*/  MUFU.TANH R120, R2 ;  /* 0x0000000200787308 */ /* 0x0006620000002400 */
[----:B------:R-:W-:Y:S01]  /*f5d0*/  HMMA.16816.F32 R56, R12, R42, R108 ;  /* 0x0000002a0c38723c */ /* 0x000fe2000000186c */
[----:B------:R-:W-:-:S06]  /*f5e0*/  IMAD.MOV.U32 R213, RZ, RZ, R7 ;  /* 0x000000ffffd57224 */ /* 0x000fcc00078e0007 */
[----:B------:R1:W1:Y:S01]  /*f5f0*/  MUFU.TANH R108, R5 ;  /* 0x00000005006c7308 */ /* 0x0002620000002400 */
[----:B------:R-:W-:Y:S01]  /*f600*/  HMMA.16816.F32 R92, R12, R20, R112 ;  /* 0x000000140c5c723c */ /* 0x000fe20000001870 */
[----:B---3--:R-:W-:-:S07]  /*f610*/  FMUL.FTZ R2, R18, c[0x0][0x2ec] ;  /* 0x0000bb0012027a20 */ /* 0x008fce0000410000 */
[----:B------:R-:W-:Y:S01]  /*f620*/  HMMA.16816.F32 R104, R12, R22, R104 ;  /* 0x000000160c68723c */ /* 0x000fe20000001868 */
[----:B------:R3:W-:Y:S01]  /*f630*/  MUFU.TANH R202, R2 ;  /* 0x0000000200ca7308 */ /* 0x0007e20000002400 */
[----:B-1----:R-:W-:-:S06]  /*f640*/  LOP3.LUT R5, R6, 0x6, RZ, 0xc0, !PT ;  /* 0x0000000606057812 */ /* 0x002fcc00078ec0ff */
[----:B------:R-:W-:Y:S01]  /*f650*/  HMMA.16816.F32 R20, R8, R44, R72 ;  /* 0x0000002c0814723c */ /* 0x000fe20000001848 */
[----:B------:R-:W-:Y:S02]  /*f660*/  FMUL.FTZ R7, R24, c[0x0][0x2ec] ;  /* 0x0000bb0018077a20 */ /* 0x000fe40000410000 */
[----:B------:R-:W-:Y:S02]  /*f670*/  IMAD.MOV.U32 R181, RZ, RZ, R200 ;  /* 0x000000ffffb57224 */ /* 0x000fe400078e00c8 */
[----:B---3--:R-:W-:Y:S01]  /*f680*/  IMAD.U32 R2, RZ, RZ, UR4 ;  /* 0x00000004ff027e24 */ /* 0x008fe2000f8e00ff */
[----:B------:R1:W-:Y:S04]  /*f690*/  MUFU.TANH R200, R7 ;  /* 0x0000000700c87308 */ /* 0x0003e80000002400 */
[----:B------:R-:W-:-:S02]  /*f6a0*/  LOP3.LUT R6, R2, 0x8, R5, 0xfe, !PT ;  /* 0x0000000802067812 */ /* 0x000fc400078efe05 */
[----:B------:R-:W-:Y:S02]  /*f6b0*/  LOP3.LUT R2, R5, UR4, RZ, 0xfc, !PT ;  /* 0x0000000405027c12 */ /* 0x000fe4000f8efcff */
[C---:B------:R-:W-:Y:S02]  /*f6c0*/  ISETP.GE.AND P5, PT, R6.reuse, R4, PT ;  /* 0x000000040600720c */ /* 0x040fe40003fa6270 */
[----:B------:R-:W-:Y:S02]  /*f6d0*/  ISETP.GE.AND P3, PT, R6, R0, PT ;  /* 0x000000000600720c */ /* 0x000fe40003f66270 */
[C---:B-1----:R-:W-:Y:S02]  /*f6e0*/  IADD3 R7, R2.reuse, 0x1, RZ ;  /* 0x0000000102077810 */ /* 0x042fe40007ffe0ff */
[----:B------:R-:W-:Y:S02]  /*f6f0*/  IADD3 R6, R2, 0x9, RZ ;  /* 0x0000000902067810 */ /* 0x000fe40007ffe0ff */
[----:B------:R-:W-:-:S02]  /*f700*/  ISETP.GE.AND P6, PT, R7, R4, PT ;  /* 0x000000040700720c */ /* 0x000fc40003fc6270 */
[-C--:B------:R-:W-:Y:S01]  /*f710*/  ISETP.GE.AND P2, PT, R7, R0.reuse, PT ;  /* 0x000000000700720c */ /* 0x080fe20003f46270 */
[----:B------:R-:W-:Y:S01]  /*f720*/  FMUL.FTZ R7, R26, c[0x0][0x2ec] ;  /* 0x0000bb001a077a20 */ /* 0x000fe20000410000 */
[----:B------:R-:W-:-:S03]  /*f730*/  ISETP.GE.AND P4, PT, R6, R0, PT ;  /* 0x000000000600720c */ /* 0x000fc60003f86270 */
[----:B------:R1:W-:Y:S01]  /*f740*/  MUFU.TANH R191, R7 ;  /* 0x0000000700bf7308 */ /* 0x0003e20000002400 */
[----:B------:R-:W-:Y:S02]  /*f750*/  FSEL R112, R38, -INF , !P2 ;  /* 0xff80000026707808 */ /* 0x000fe40005000000 */
[----:B------:R-:W-:Y:S02]  /*f760*/  ISETP.GE.AND P0, PT, R6, R4, PT ;  /* 0x000000040600720c */ /* 0x000fe40003f06270 */
[----:B------:R-:W-:Y:S01]  /*f770*/  FSEL R111, R182, -INF , !P4 ;  /* 0xff800000b66f7808 */ /* 0x000fe20006000000 */
[----:B------:R-:W-:Y:S01]  /*f780*/  IMAD.MOV.U32 R182, RZ, RZ, R183 ;  /* 0x000000ffffb67224 */ /* 0x000fe200078e00b7 */
[----:B------:R-:W-:Y:S01]  /*f790*/  IADD3 R6, R2, 0x11, RZ ;  /* 0x0000001102067810 */ /* 0x000fe20007ffe0ff */
[----:B------:R-:W-:Y:S02]  /*f7a0*/  IMAD.MOV.U32 R183, RZ, RZ, R174 ;  /* 0x000000ffffb77224 */ /* 0x000fe400078e00ae */
[----:B-1----:R-:W-:-:S04]  /*f7b0*/  FMUL.FTZ R7, R27, c[0x0][0x2ec] ;  /* 0x0000bb001b077a20 */ /* 0x002fc80000410000 */
[----:B------:R1:W-:Y:S01]  /*f7c0*/  MUFU.TANH R38, R7 ;  /* 0x0000000700267308 */ /* 0x0003e20000002400 */
[----:B------:R-:W-:Y:S01]  /*f7d0*/  IMAD.MOV.U32 R174, RZ, RZ, R175 ;  /* 0x000000ffffae7224 */ /* 0x000fe200078e00af */
[----:B------:R-:W-:Y:S01]  /*f7e0*/  FSEL R110, R180, -INF , !P6 ;  /* 0xff800000b46e7808 */ /* 0x000fe20007000000 */
[----:B------:R-:W-:Y:S01]  /*f7f0*/  IMAD.MOV.U32 R175, RZ, RZ, R184 ;  /* 0x000000ffffaf7224 */ /* 0x000fe200078e00b8 */
[C---:B------:R-:W-:Y:S01]  /*f800*/  ISETP.GE.AND P6, PT, R6.reuse, R4, PT ;  /* 0x000000040600720c */ /* 0x040fe20003fc6270 */
[----:B------:R-:W-:Y:S01]  /*f810*/  FMUL.FTZ R21, R21, c[0x0][0x2ec] ;  /* 0x0000bb0015157a20 */ /* 0x000fe20000410000 */
[----:B------:R-:W-:Y:S01]  /*f820*/  ISETP.GE.AND P2, PT, R6, R0, PT ;  /* 0x000000000600720c */ /* 0x000fe20003f46270 */
[----:B------:R-:W-:Y:S01]  /*f830*/  FMUL.FTZ R23, R23, c[0x0][0x2ec] ;  /* 0x0000bb0017177a20 */ /* 0x000fe20000410000 */
[----:B------:R-:W-:Y:S01]  /*f840*/  FSEL R113, R182, -INF , !P6 ;  /* 0xff800000b6717808 */ /* 0x000fe20007000000 */
[----:B-1----:R-:W-:-:S04]  /*f850*/  FMUL.FTZ R7, R20, c[0x0][0x2ec] ;  /* 0x0000bb0014077a20 */ /* 0x002fc80000410000 */
[----:B------:R1:W-:Y:S01]  /*f860*/  MUFU.TANH R184, R7 ;  /* 0x0000000700b87308 */ /* 0x0003e20000002400 */
[----:B------:R-:W-:Y:S01]  /*f870*/  FSEL R115, R37, -INF , !P2 ;  /* 0xff80000025737808 */ /* 0x000fe20005000000 */
[----:B--2---:R-:W-:Y:S01]  /*f880*/  HMMA.16816.F32 R52, R8, R34, R76 ;  /* 0x000000220834723c */ /* 0x004fe2000000184c */
[----:B------:R-:W-:-:S05]  /*f890*/  FMUL.FTZ R16, R25, c[0x0][0x2ec] ;  /* 0x0000bb0019107a20 */ /* 0x000fca0000410000 */
[----:B------:R-:W2:Y:S01]  /*f8a0*/  MUFU.TANH R37, R21 ;  /* 0x0000001500257308 */ /* 0x000ea20000002400 */
[----:B-1----:R-:W-:-:S07]  /*f8b0*/  IADD3 R7, R2, 0x21, RZ ;  /* 0x0000002102077810 */ /* 0x002fce0007ffe0ff */
[----:B------:R1:W3:Y:S01]  /*f8c0*/  MUFU.TANH R34, R23 ;  /* 0x0000001700227308 */ /* 0x0002e20000002400 */
[C---:B------:R-:W-:Y:S02]  /*f8d0*/  ISETP.GE.AND P6, PT, R7.reuse, R4, PT ;  /* 0x000000040700720c */ /* 0x040fe40003fc6270 */
[----:B------:R-:W-:Y:S01]  /*f8e0*/  ISETP.GE.AND P2, PT, R7, R0, PT ;  /* 0x000000000700720c */ /* 0x000fe20003f46270 */
[----:B------:R-:W-:Y:S01]  /*f8f0*/  FMUL.FTZ R7, R22, c[0x0][0x2ec] ;  /* 0x0000bb0016077a20 */ /* 0x000fe20000410000 */
[C---:B------:R-:W-:Y:S01]  /*f900*/  HMMA.16816.F32 R96, R12.reuse, R40, R96 ;  /* 0x000000280c60723c */ /* 0x040fe20000001860 */
[----:B------:R-:W-:Y:S02]  /*f910*/  IMAD.MOV.U32 R179, RZ, RZ, R39 ;  /* 0x000000ffffb37224 */ /* 0x000fe400078e0027 */
[----:B------:R2:W-:Y:S05]  /*f920*/  MUFU.TANH R39, R16 ;  /* 0x0000001000277308 */ /* 0x0005ea0000002400 */
[C---:B------:R-:W-:Y:S01]  /*f930*/  HMMA.16816.F32 R116, R12.reuse, R28, R116 ;  /* 0x0000001c0c74723c */ /* 0x040fe20000001874 */
[----:B-1----:R-:W1:Y:S07]  /*f940*/  LDSM.16.M88.4 R20, [R227+0x6000] ;  /* 0x00600000e314783b */ /* 0x002e6e0000000200 */
[----:B------:R-:W-:Y:S01]  /*f950*/  HMMA.16816.F32 R100, R12, R30, R100 ;  /* 0x0000001e0c64723c */ /* 0x000fe20000001864 */
[----:B--2---:R-:W2:Y:S07]  /*f960*/  LDSM.16.M88.4 R16, [R227+0x5800] ;  /* 0x00580000e310783b */ /* 0x004eae0000000200 */
[C---:B------:R-:W-:Y:S08]  /*f970*/  HMMA.16816.F32 R12, R8.reuse, R46, R68 ;  /* 0x0000002e080c723c */ /* 0x040ff00000001844 */
[----:B------:R-:W-:Y:S01]  /*f980*/  HMMA.16816.F32 R24, R8, R32, R64 ;  /* 0x000000200818723c */ /* 0x000fe20000001840 */
[----:B------:R-:W-:-:S02]  /*f990*/  IADD3 R6, R2, 0x19, RZ ;  /* 0x0000001902067810 */ /* 0x000fc40007ffe0ff */
[----:B------:R-:W-:Y:S02]  /*f9a0*/  FSEL R109, R181, -INF , !P0 ;  /* 0xff800000b56d7808 */ /* 0x000fe40004000000 */
[C---:B------:R-:W-:Y:S02]  /*f9b0*/  ISETP.GE.AND P0, PT, R6.reuse, R4, PT ;  /* 0x000000040600720c */ /* 0x040fe40003f06270 */
[----:B------:R-:W-:Y:S02]  /*f9c0*/  ISETP.GE.AND P4, PT, R6, R0, PT ;  /* 0x000000000600720c */ /* 0x000fe40003f86270 */
[----:B------:R-:W-:Y:S02]  /*f9d0*/  IADD3 R6, R2, 0x29, RZ ;  /* 0x0000002902067810 */ /* 0x000fe40007ffe0ff */
[----:B------:R-:W-:Y:S02]  /*f9e0*/  FSEL R114, R183, -INF , !P0 ;  /* 0xff800000b7727808 */ /* 0x000fe40004000000 */
[----:B------:R-:W-:-:S02]  /*f9f0*/  FSEL R124, R173, -INF , !P4 ;  /* 0xff800000ad7c7808 */ /* 0x000fc40006000000 */
[----:B------:R-:W-:Y:S01]  /*fa00*/  ISETP.GE.AND P0, PT, R6, R4, PT ;  /* 0x000000040600720c */ /* 0x000fe20003f06270 */
[----:B------:R-:W-:Y:S01]  /*fa10*/  FMUL.FTZ R12, R12, c[0x0][0x2ec] ;  /* 0x0000bb000c0c7a20 */ /* 0x000fe20000410000 */
[----:B------:R-:W-:Y:S02]  /*fa20*/  ISETP.GE.AND P4, PT, R6, R0, PT ;  /* 0x000000000600720c */ /* 0x000fe40003f86270 */
[----:B------:R-:W-:Y:S01]  /*fa30*/  IADD3 R6, R2, 0x31, RZ ;  /* 0x0000003102067810 */ /* 0x000fe20007ffe0ff */
[----:B------:R1:W-:Y:S01]  /*fa40*/  MUFU.TANH R181, R12 ;  /* 0x0000000c00b57308 */ /* 0x0003e20000002400 */
[----:B------:R-:W-:Y:S02]  /*fa50*/  FSEL R125, R174, -INF , !P6 ;  /* 0xff800000ae7d7808 */ /* 0x000fe40007000000 */
[----:B------:R-:W-:Y:S02]  /*fa60*/  FSEL R127, R175, -INF , !P2 ;  /* 0xff800000af7f7808 */ /* 0x000fe40005000000 */
[----:B------:R-:W-:-:S02]  /*fa70*/  ISETP.GE.AND P6, PT, R6, R4, PT ;  /* 0x000000040600720c */ /* 0x000fc40003fc6270 */
[----:B------:R-:W-:Y:S02]  /*fa80*/  ISETP.GE.AND P2, PT, R6, R0, PT ;  /* 0x000000000600720c */ /* 0x000fe40003f46270 */
[----:B------:R-:W-:Y:S02]  /*fa90*/  IADD3 R6, R2, 0x41, RZ ;  /* 0x0000004102067810 */ /* 0x000fe40007ffe0ff */
[----:B------:R-:W-:Y:S01]  /*faa0*/  FSEL R130, R187, -INF , !P6 ;  /* 0xff800000bb827808 */ /* 0x000fe20007000000 */
[----:B-1----:R-:W-:Y:S01]  /*fab0*/  FMUL.FTZ R12, R24, c[0x0][0x2ec] ;  /* 0x0000bb00180c7a20 */ /* 0x002fe20000410000 */
[----:B------:R-:W-:Y:S01]  /*fac0*/  ISETP.GE.AND P6, PT, R6, R4, PT ;  /* 0x000000040600720c */ /* 0x000fe20003fc6270 */
[----:B------:R-:W-:Y:S02]  /*fad0*/  FMUL.FTZ R13, R13, c[0x0][0x2ec] ;  /* 0x0000bb000d0d7a20 */ /* 0x000fe40000410000 */
[----:B------:R1:W-:Y:S01]  /*fae0*/  MUFU.TANH R173, R12 ;  /* 0x0000000c00ad7308 */ /* 0x0003e20000002400 */
[----:B------:R-:W-:-:S02]  /*faf0*/  FMUL.FTZ R14, R14, c[0x0][0x2ec] ;  /* 0x0000bb000e0e7a20 */ /* 0x000fc40000410000 */
[----:B------:R-:W-:Y:S01]  /*fb00*/  FMUL.FTZ R15, R15, c[0x0][0x2ec] ;  /* 0x0000bb000f0f7a20 */ /* 0x000fe20000410000 */
[----:B------:R-:W-:Y:S01]  /*fb10*/  FSEL R170, R198, -INF , !P6 ;  /* 0xff800000c6aa7808 */ /* 0x000fe20007000000 */
[----:B------:R-:W-:Y:S01]  /*fb20*/  IMAD.MOV.U32 R198, RZ, RZ, R178 ;  /* 0x000000ffffc67224 */ /* 0x000fe200078e00b2 */
[----:B------:R-:W-:Y:S02]  /*fb30*/  HMMA.16816.F32 R64, R8, R20, R88 ;  /* 0x000000140840723c */ /* 0x000fe40000001858 */
[----:B------:R-:W-:Y:S01]  /*fb40*/  MUFU.TANH R33, R13 ;  /* 0x0000000d00217308 */ /* 0x000fe20000002400 */
[----:B-1----:R-:W-:-:S07]  /*fb50*/  FMUL.FTZ R12, R25, c[0x0][0x2ec] ;  /* 0x0000bb00190c7a20 */ /* 0x002fce0000410000 */
[----:B------:R-:W-:Y:S01]  /*fb60*/  MUFU.TANH R178, R14 ;  /* 0x0000000e00b27308 */ /* 0x000fe20000002400 */
[C---:B--2---:R-:W-:Y:S07]  /*fb70*/  HMMA.16816.F32 R72, R8.reuse, R16, R84 ;  /* 0x000000100848723c */ /* 0x044fee0000001854 */
[----:B------:R-:W-:Y:S01]  /*fb80*/  MUFU.TANH R32, R15 ;  /* 0x0000000f00207308 */ /* 0x000fe20000002400 */
[----:B------:R-:W-:Y:S01]  /*fb90*/  HMMA.16816.F32 R68, R8, R18, R80 ;  /* 0x000000120844723c */ /* 0x000fe20000001850 */
[----:B------:R-:W-:Y:S06]  /*fba0*/  LDSM.16.M88.4 R16, [R227+0x6800] ;  /* 0x00680000e310783b */ /* 0x000fec0000000200 */
[----:B------:R1:W2:Y:S01]  /*fbb0*/  MUFU.TANH R21, R12 ;  /* 0x0000000c00157308 */ /* 0x0002a20000002400 */
[----:B------:R-:W-:Y:S01]  /*fbc0*/  FSEL R169, R203, -INF , !P2 ;  /* 0xff800000cba97808 */ /* 0x000fe20005000000 */
[----:B-1----:R-:W1:Y:S06]  /*fbd0*/  LDSM.16.M88.4 R12, [R227+0x7000] ;  /* 0x00700000e30c783b */ /* 0x002e6c0000000200 */
[----:B------:R2:W-:Y:S01]  /*fbe0*/  MUFU.TANH R183, R7 ;  /* 0x0000000700b77308 */ /* 0x0005e20000002400 */
[----:B------:R-:W-:-:S02]  /*fbf0*/  FSEL R126, R185, -INF , !P0 ;  /* 0xff800000b97e7808 */ /* 0x000fc40004000000 */
[----:B------:R-:W-:Y:S02]  /*fc00*/  FSEL R129, R186, -INF , !P4 ;  /* 0xff800000ba817808 */ /* 0x000fe40006000000 */
[----:B------:R-:W-:Y:S02]  /*fc10*/  ISETP.GE.AND P2, PT, R6, R0, PT ;  /* 0x000000000600720c */ /* 0x000fe40003f46270 */
[C---:B------:R-:W-:Y:S02]  /*fc20*/  IADD3 R6, R2.reuse, 0x51, RZ ;  /* 0x0000005102067810 */ /* 0x040fe40007ffe0ff */
[----:B------:R-:W-:Y:S02]  /*fc30*/  FSEL R175, R197, -INF , !P2 ;  /* 0xff800000c5af7808 */ /* 0x000fe40005000000 */
[----:B--2---:R-:W-:-:S04]  /*fc40*/  IADD3 R7, R2, 0x39, RZ ;  /* 0x0000003902077810 */ /* 0x004fc80007ffe0ff */
[C---:B------:R-:W-:Y:S02]  /*fc50*/  ISETP.GE.AND P0, PT, R7.reuse, R4, PT ;  /* 0x000000040700720c */ /* 0x040fe40003f06270 */
[----:B------:R-:W-:Y:S02]  /*fc60*/  ISETP.GE.AND P4, PT, R7, R0, PT ;  /* 0x000000000700720c */ /* 0x000fe40003f86270 */
[----:B------:R-:W-:Y:S02]  /*fc70*/  IADD3 R7, R2, 0x49, RZ ;  /* 0x0000004902077810 */ /* 0x000fe40007ffe0ff */
[----:B------:R-:W-:Y:S02]  /*fc80*/  FSEL R131, R201, -INF , !P0 ;  /* 0xff800000c9837808 */ /* 0x000fe40004000000 */
[----:B------:R-:W-:Y:S02]  /*fc90*/  FSEL R168, R199, -INF , !P4 ;  /* 0xff800000c7a87808 */ /* 0x000fe40006000000 */
[----:B------:R-:W-:-:S02]  /*fca0*/  ISETP.GE.AND P6, PT, R6, R4, PT ;  /* 0x000000040600720c */ /* 0x000fc40003fc6270 */
[----:B------:R-:W-:Y:S02]  /*fcb0*/  ISETP.GE.AND P2, PT, R6, R0, PT ;  /* 0x000000000600720c */ /* 0x000fe40003f46270 */
[C---:B------:R-:W-:Y:S02]  /*fcc0*/  ISETP.GE.AND P0, PT, R7.reuse, R4, PT ;  /* 0x000000040700720c */ /* 0x040fe40003f06270 */
[----:B------:R-:W-:Y:S02]  /*fcd0*/  ISETP.GE.AND P4, PT, R7, R0, PT ;  /* 0x000000000700720c */ /* 0x000fe40003f86270 */
[C---:B------:R-:W-:Y:S01]  /*fce0*/  IADD3 R6, R2.reuse, 0x61, RZ ;  /* 0x0000006102067810 */ /* 0x040fe20007ffe0ff */
[----:B------:R-:W-:Y:S01]  /*fcf0*/  IMAD.MOV.U32 R203, RZ, RZ, R176 ;  /* 0x000000ffffcb7224 */ /* 0x000fe200078e00b0 */
[----:B------:R-:W-:Y:S01]  /*fd00*/  IADD3 R7, R2, 0x59, RZ ;  /* 0x0000005902077810 */ /* 0x000fe20007ffe0ff */
[----:B------:R-:W-:Y:S01]  /*fd10*/  IMAD.MOV.U32 R197, RZ, RZ, R179 ;  /* 0x000000ffffc57224 */ /* 0x000fe200078e00b3 */
[----:B------:R-:W-:-:S02]  /*fd20*/  FSEL R176, R194, -INF , !P6 ;  /* 0xff800000c2b07808 */ /* 0x000fc40007000000 */
[----:B------:R-:W-:Y:S02]  /*fd30*/  FSEL R179, R193, -INF , !P2 ;  /* 0xff800000c1b37808 */ /* 0x000fe40005000000 */
[----:B------:R-:W-:Y:S02]  /*fd40*/  FSEL R171, R196, -INF , !P0 ;  /* 0xff800000c4ab7808 */ /* 0x000fe40004000000 */
[----:B------:R-:W-:Y:S02]  /*fd50*/  FSEL R174, R195, -INF , !P4 ;  /* 0xff800000c3ae7808 */ /* 0x000fe40006000000 */
[C---:B------:R-:W-:Y:S02]  /*fd60*/  ISETP.GE.AND P6, PT, R6.reuse, R4, PT ;  /* 0x000000040600720c */ /* 0x040fe40003fc6270 */
[----:B------:R-:W-:Y:S01]  /*fd70*/  ISETP.GE.AND P2, PT, R6, R0, PT ;  /* 0x000000000600720c */ /* 0x000fe20003f46270 */
[----:B------:R-:W-:Y:S01]  /*fd80*/  FMUL.FTZ R20, R27, c[0x0][0x2ec] ;  /* 0x0000bb001b147a20 */ /* 0x000fe20000410000 */
[----:B------:R-:W-:-:S02]  /*fd90*/  ISETP.GE.AND P0, PT, R7, R4, PT ;  /* 0x000000040700720c */ /* 0x000fc40003f06270 */
[----:B------:R-:W-:Y:S02]  /*fda0*/  ISETP.GE.AND P4, PT, R7, R0, PT ;  /* 0x000000000700720c */ /* 0x000fe40003f86270 */
[C---:B------:R-:W-:Y:S02]  /*fdb0*/  IADD3 R6, R2.reuse, 0x71, RZ ;  /* 0x0000007102067810 */ /* 0x040fe40007ffe0ff */
[----:B------:R-:W-:Y:S01]  /*fdc0*/  IADD3 R7, R2, 0x69, RZ ;  /* 0x0000006902077810 */ /* 0x000fe20007ffe0ff */
[----:B------:R-:W-:Y:S01]  /*fdd0*/  IMAD.MOV.U32 R199, RZ, RZ, R177 ;  /* 0x000000ffffc77224 */ /* 0x000fe200078e00b1 */
[----:B------:R-:W-:Y:S02]  /*fde0*/  FSEL R188, R188, -INF , !P6 ;  /* 0xff800000bcbc7808 */ /* 0x000fe40007000000 */
[----:B----4-:R-:W-:Y:S02]  /*fdf0*/  FSEL R182, R133, -INF , !P2 ;  /* 0xff80000085b67808 */ /* 0x010fe40005000000 */
[----:B------:R-:W-:-:S02]  /*fe00*/  FSEL R177, R192, -INF , !P0 ;  /* 0xff800000c0b17808 */ /* 0x000fc40004000000 */
[----:B------:R-:W-:Y:S02]  /*fe10*/  FSEL R180, R189, -INF , !P4 ;  /* 0xff800000bdb47808 */ /* 0x000fe40006000000 */
[C---:B------:R-:W-:Y:S02]  /*fe20*/  ISETP.GE.AND P6, PT, R6.reuse, R4, PT ;  /* 0x000000040600720c */ /* 0x040fe40003fc6270 */
[----:B------:R-:W-:Y:S02]  /*fe30*/  ISETP.GE.AND P2, PT, R6, R0, PT ;  /* 0x000000000600720c */ /* 0x000fe40003f46270 */
[C---:B------:R-:W-:Y:S02]  /*fe40*/  ISETP.GE.AND P0, PT, R7.reuse, R4, PT ;  /* 0x000000040700720c */ /* 0x040fe40003f06270 */
[----:B------:R-:W-:Y:S01]  /*fe50*/  ISETP.GE.AND P4, PT, R7, R0, PT ;  /* 0x000000000700720c */ /* 0x000fe20003f86270 */
[----:B------:R-:W-:Y:S01]  /*fe60*/  FMUL.FTZ R7, R26, c[0x0][0x2ec] ;  /* 0x0000bb001a077a20 */ /* 0x000fe20000410000 */
[----:B------:R-:W-:Y:S01]  /*fe70*/  IADD3 R6, R2, 0x81, RZ ;  /* 0x0000008102067810 */ /* 0x000fe20007ffe0ff */
[----:B------:R-:W2:Y:S01]  /*fe80*/  MUFU.TANH R20, R20 ;  /* 0x0000001400147308 */ /* 0x000ea20000002400 */
[----:B------:R-:W-:-:S02]  /*fe90*/  FSEL R128, R128, -INF , !P6 ;  /* 0xff80000080807808 */ /* 0x000fc40007000000 */
[----:B------:R-:W-:Y:S02]  /*fea0*/  FSEL R123, R123, -INF , !P2 ;  /* 0xff8000007b7b7808 */ /* 0x000fe40005000000 */
[C---:B------:R-:W-:Y:S02]  /*feb0*/  ISETP.GE.AND P6, PT, R6.reuse, R4, PT ;  /* 0x000000040600720c */ /* 0x040fe40003fc6270 */
[----:B------:R-:W-:Y:S01]  /*fec0*/  ISETP.GE.AND P2, PT, R6, R0, PT ;  /* 0x000000000600720c */ /* 0x000fe20003f46270 */
[----:B------:R4:W-:Y:S01]  /*fed0*/  MUFU.TANH R133, R7 ;  /* 0x0000000700857308 */ /* 0x0009e20000002400 */
[----:B------:R-:W-:Y:S01]  /*fee0*/  IADD3 R6, R2, 0x91, RZ ;  /* 0x0000009102067810 */ /* 0x000fe20007ffe0ff */
[----:B-1----:R-:W-:Y:S01]  /*fef0*/  HMMA.16816.F32 R24, R8, R12, R92 ;  /* 0x0000000c0818723c */ /* 0x002fe2000000185c */
[----:B------:R-:W-:Y:S02]  /*ff00*/  FSEL R185, R120, -INF , !P6 ;  /* 0xff80000078b97808 */ /* 0x000fe40007000000 */
[----:B------:R-:W-:-:S02]  /*ff10*/  FSEL R189, R108, -INF , !P2 ;  /* 0xff8000006cbd7808 */ /* 0x000fc40005000000 */
[----:B------:R-:W-:Y:S02]  /*ff20*/  FSEL R172, R172, -INF , !P0 ;  /* 0xff800000acac7808 */ /* 0x000fe40004000000 */
[----:B------:R-:W-:Y:S01]  /*ff30*/  FSEL R132, R132, -INF , !P4 ;  /* 0xff80000084847808 */ /* 0x000fe20006000000 */
[----:B------:R-:W-:Y:S01]  /*ff40*/  FMUL.FTZ R12, R75, c[0x0][0x2ec] ;  /* 0x0000bb004b0c7a20 */ /* 0x000fe20000410000 */
[C---:B------:R-:W-:Y:S02]  /*ff50*/  ISETP.GE.AND P6, PT, R6.reuse, R4, PT ;  /* 0x000000040600720c */ /* 0x040fe40003fc6270 */
[----:B------:R-:W-:Y:S02]  /*ff60*/  ISETP.GE.AND P2, PT, R6, R0, PT ;  /* 0x000000000600720c */ /* 0x000fe40003f46270 */
[C---:B----4-:R-:W-:Y:S02]  /*ff70*/  IADD3 R7, R2.reuse, 0x79, RZ ;  /* 0x0000007902077810 */ /* 0x050fe40007ffe0ff */
[----:B------:R-:W-:-:S02]  /*ff80*/  IADD3 R6, R2, 0xa1, RZ ;  /* 0x000000a102067810 */ /* 0x000fc40007ffe0ff */
[C---:B------:R-:W-:Y:S02]  /*ff90*/  ISETP.GE.AND P0, PT, R7.reuse, R4, PT ;  /* 0x000000040700720c */ /* 0x040fe40003f06270 */
[----:B------:R-:W-:Y:S01]  /*ffa0*/  ISETP.GE.AND P4, PT, R7, R0, PT ;  /* 0x000000000700720c */ /* 0x000fe20003f86270 */
[----:B------:R-:W-:Y:S01]  /*ffb0*/  FMUL.FTZ R7, R52, c[0x0][0x2ec] ;  /* 0x0000bb0034077a20 */ /* 0x000fe20000410000 */
[----:B------:R-:W-:Y:S01]  /*ffc0*/  FSEL R192, R37, -INF , !P6 ;  /* 0xff80000025c07808 */ /* 0x000fe20007000000 */
[----:B------:R1:W-:Y:S01]  /*ffd0*/  MUFU.TANH R93, R12 ;  /* 0x0000000c005d7308 */ /* 0x0003e20000002400 */
[----:B---3--:R-:W-:Y:S01]  /*ffe0*/  FSEL R196, R34, -INF , !P2 ;  /* 0xff80000022c47808 */ /* 0x008fe20005000000 */
[----:B------:R-:W-:Y:S01]  /*fff0*/  HMMA.16816.F32 R40, R8, R16, R96 ;  /* 0x000000100828723c */ /* 0x000fe20000001860 */
[C---:B------:R-:W-:Y:S02]  /*10000*/  ISETP.GE.AND P6, PT, R6.reuse, R4, PT ;  /* 0x000000040600720c */ /* 0x040fe40003fc6270 */
[----:B------:R-:W-:Y:S01]  /*10010*/  ISETP.GE.AND P2, PT, R6, R0, PT ;  /* 0x000000000600720c */ /* 0x000fe20003f46270 */
[----:B------:R-:W-:-:S02]  /*10020*/  IMAD.MOV.U32 R194, RZ, RZ, R205 ;  /* 0x000000ffffc27224 */ /* 0x000fc400078e00cd */
[----:B------:R3:W-:Y:S01]  /*10030*/  MUFU.TANH R99, R7 ;  /* 0x0000000700637308 */ /* 0x0007e20000002400 */
[----:B------:R-:W-:Y:S01]  /*10040*/  FSEL R201, R21, -INF , !P6 ;  /* 0xff80000015c97808 */ /* 0x000fe20007000000 */
[----:B------:R-:W-:Y:S01]  /*10050*/  HMMA.16816.F32 R48, R8, R22, R48 ;  /* 0x000000160830723c */ /* 0x000fe20000001830 */
[----:B--2---:R-:W-:Y:S01]  /*10060*/  FSEL R205, R20, -INF , !P2 ;  /* 0xff80000014cd7808 */ /* 0x004fe20005000000 */
[----:B-1----:R-:W-:Y:S01]  /*10070*/  IMAD.U32 R12, RZ, RZ, UR4 ;  /* 0x00000004ff0c7e24 */ /* 0x002fe2000f8e00ff */
[----:B------:R-:W-:-:S05]  /*10080*/  FSEL R122, R122, -INF , !P0 ;  /* 0xff8000007a7a7808 */ /* 0x000fca0004000000 */
[----:B------:R-:W-:Y:S01]  /*10090*/  HMMA.16816.F32 R28, R8, R18, R56 ;  /* 0x00000012081c723c */ /* 0x000fe20000001838 */
[----:B------:R-:W-:Y:S02]  /*100a0*/  FSEL R121, R121, -INF , !P4 ;  /* 0xff80000079797808 */ /* 0x000fe40006000000 */
[----:B---3--:R-:W-:-:S05]  /*100b0*/  IADD3 R7, R2, 0x89, RZ ;  /* 0x0000008902077810 */ /* 0x008fca0007ffe0ff */
[----:B------:R-:W-:Y:S01]  /*100c0*/  HMMA.16816.F32 R20, R8, R14, R104 ;  /* 0x0000000e0814723c */ /* 0x000fe20000001868 */
[--C-:B------:R-:W-:Y:S02]  /*100d0*/  LOP3.LUT R56, R12, 0x18, R5.reuse, 0xfe, !PT ;  /* 0x000000180c387812 */ /* 0x100fe400078efe05 */
[C---:B------:R-:W-:Y:S01]  /*100e0*/  ISETP.GE.AND P0, PT, R7.reuse, R4, PT ;  /* 0x000000040700720c */ /* 0x040fe20003f06270 */
[----:B------:R-:W1:Y:S01]  /*100f0*/  LDSM.16.M88.4 R12, [R227+0x7800] ;  /* 0x00780000e30c783b */ /* 0x000e620000000200 */
[----:B------:R-:W-:Y:S02]  /*10100*/  ISETP.GE.AND P4, PT, R7, R0, PT ;  /* 0x000000000700720c */ /* 0x000fe40003f86270 */
[C---:B------:R-:W-:Y:S01]  /*10110*/  IADD3 R6, R2.reuse, 0xb1, RZ ;  /* 0x000000b102067810 */ /* 0x040fe20007ffe0ff */
[----:B------:R-:W-:Y:S01]  /*10120*/  FMUL.FTZ R16, R53, c[0x0][0x2ec] ;  /* 0x0000bb0035107a20 */ /* 0x000fe20000410000 */
[----:B------:R-:W-:Y:S01]  /*10130*/  IADD3 R7, R2, 0x99, RZ ;  /* 0x0000009902077810 */ /* 0x000fe20007ffe0ff */
[----:B------:R-:W-:Y:S01]  /*10140*/  IMAD.U32 R75, RZ, RZ, UR4 ;  /* 0x00000004ff4b7e24 */ /* 0x000fe2000f8e00ff */
[----:B------:R-:W-:Y:S01]  /*10150*/  FSEL R186, R39, -INF , !P0 ;  /* 0xff80000027ba7808 */ /* 0x000fe20004000000 */
[----:B------:R-:W-:Y:S01]  /*10160*/  IMAD.U32 R17, RZ, RZ, UR4 ;  /* 0x00000004ff117e24 */ /* 0x000fe2000f8e00ff */
[----:B------:R-:W-:Y:S01]  /*10170*/  FSEL R187, R38, -INF , !P4 ;  /* 0xff80000026bb7808 */ /* 0x000fe20006000000 */
[----:B------:R-:W-:Y:S01]  /*10180*/  IMAD.U32 R18, RZ, RZ, UR4 ;  /* 0x00000004ff127e24 */ /* 0x000fe2000f8e00ff */
[C---:B------:R-:W-:Y:S01]  /*10190*/  ISETP.GE.AND P0, PT, R7.reuse, R4, PT ;  /* 0x000000040700720c */ /* 0x040fe20003f06270 */
[----:B------:R-:W-:Y:S01]  /*101a0*/  IMAD.U32 R19, RZ, RZ, UR4 ;  /* 0x00000004ff137e24 */ /* 0x000fe2000f8e00ff */
[----:B------:R-:W-:Y:S01]  /*101b0*/  ISETP.GE.AND P4, PT, R7, R0, PT ;  /* 0x000000000700720c */ /* 0x000fe20003f86270 */
[----:B------:R-:W-:Y:S01]  /*101c0*/  IMAD.U32 R34, RZ, RZ, UR4 ;  /* 0x00000004ff227e24 */ /* 0x000fe2000f8e00ff */
        /* <DEDUP_REMOVED lines=9> */
[----:B------:R-:W-:Y:S01]  /*10260*/  FMUL.FTZ R7, R69, c[0x0][0x2ec] ;  /* 0x0000bb0045077a20 */ /* 0x000fe20000410000 */
[C---:B------:R-:W-:Y:S01]  /*10270*/  ISETP.GE.AND P6, PT, R6.reuse, R4, PT ;  /* 0x000000040600720c */ /* 0x040fe20003fc6270 */
[----:B------:R-:W-:Y:S01]  /*10280*/  IMAD.U32 R35, RZ, RZ, UR4 ;  /* 0x00000004ff237e24 */ /* 0x000fe2000f8e00ff */
[----:B------:R-:W-:Y:S01]  /*10290*/  ISETP.GE.AND P2, PT, R6, R0, PT ;  /* 0x000000000600720c */ /* 0x000fe20003f46270 */
[----:B------:R-:W-:Y:S01]  /*102a0*/  IMAD.U32 R6, RZ, RZ, UR4 ;  /* 0x00000004ff067e24 */ /* 0x000fe2000f8e00ff */
[----:B------:R2:W-:Y:S01]  /*102b0*/  MUFU.TANH R92, R7 ;  /* 0x00000007005c7308 */ /* 0x0005e20000002400 */
[----:B------:R-:W-:Y:S01]  /*102c0*/  IMAD.U32 R82, RZ, RZ, UR4 ;  /* 0x00000004ff527e24 */ /* 0x000fe2000f8e00ff */
[----:B------:R-:W-:Y:S01]  /*102d0*/  UISETP.GE.AND UP0, UPT, UR6, 0x3, UPT ;  /* 0x000000030600788c */ /* 0x000fe2000bf06270 */
[----:B------:R-:W-:Y:S01]  /*102e0*/  IMAD.U32 R59, RZ, RZ, UR4 ;  /* 0x00000004ff3b7e24 */ /* 0x000fe2000f8e00ff */
[----:B------:R-:W-:Y:S01]  /*102f0*/  LOP3.LUT R57, R6, 0x10, R5, 0xfe, !PT ;  /* 0x0000001006397812 */ /* 0x000fe200078efe05 */
[----:B------:R-:W-:Y:S01]  /*10300*/  FMUL.FTZ R6, R41, c[0x0][0x2ec] ;  /* 0x0000bb0029067a20 */ /* 0x000fe20000410000 */
[----:B------:R-:W-:-:S04]  /*10310*/  DEPBAR.LE SB0, 0x0 ;  /* 0x000080000000791a */ /* 0x000fc80000000000 */
[----:B------:R3:W-:Y:S01]  /*10320*/  MUFU.TANH R98, R16 ;  /* 0x0000001000627308 */ /* 0x0007e20000002400 */
[----:B--2---:R-:W-:-:S07]  /*10330*/  FMUL.FTZ R7, R71, c[0x0][0x2ec] ;  /* 0x0000bb0047077a20 */ /* 0x004fce0000410000 */
[----:B------:R2:W-:Y:S01]  /*10340*/  MUFU.TANH R91, R7 ;  /* 0x00000007005b7308 */ /* 0x0005e20000002400 */
[----:B---3--:R-:W-:-:S07]  /*10350*/  FMUL.FTZ R16, R55, c[0x0][0x2ec] ;  /* 0x0000bb0037107a20 */ /* 0x008fce0000410000 */
[----:B------:R3:W-:Y:S01]  /*10360*/  MUFU.TANH R86, R6 ;  /* 0x0000000600567308 */ /* 0x0007e20000002400 */
[----:B--2---:R-:W-:-:S07]  /*10370*/  FMUL.FTZ R7, R65, c[0x0][0x2ec] ;  /* 0x0000bb0041077a20 */ /* 0x004fce0000410000 */
[----:B------:R2:W4:Y:S01]  /*10380*/  MUFU.TANH R97, R16 ;  /* 0x0000001000617308 */ /* 0x0005220000002400 */
[----:B---3--:R-:W-:-:S07]  /*10390*/  FMUL.FTZ R6, R43, c[0x0][0x2ec] ;  /* 0x0000bb002b067a20 */ /* 0x008fce0000410000 */
[----:B------:R3:W-:Y:S01]  /*103a0*/  MUFU.TANH R90, R7 ;  /* 0x00000007005a7308 */ /* 0x0007e20000002400 */
[----:B--2---:R-:W-:-:S07]  /*103b0*/  FMUL.FTZ R16, R73, c[0x0][0x2ec] ;  /* 0x0000bb0049107a20 */ /* 0x004fce0000410000 */
[----:B------:R2:W-:Y:S01]  /*103c0*/  MUFU.TANH R85, R6 ;  /* 0x0000000600557308 */ /* 0x0005e20000002400 */
[----:B------:R-:W-:Y:S02]  /*103d0*/  IMAD.U32 R32, RZ, RZ, UR4 ;  /* 0x00000004ff207e24 */ /* 0x000fe4000f8e00ff */
[----:B---3--:R-:W-:-:S05]  /*103e0*/  FMUL.FTZ R7, R67, c[0x0][0x2ec] ;  /* 0x0000bb0043077a20 */ /* 0x008fca0000410000 */
[----:B------:R3:W1:Y:S01]  /*103f0*/  MUFU.TANH R96, R16 ;  /* 0x0000001000607308 */ /* 0x0006620000002400 */
[----:B------:R-:W-:-:S07]  /*10400*/  IMAD.U32 R73, RZ, RZ, UR4 ;  /* 0x00000004ff497e24 */ /* 0x000fce000f8e00ff */
[----:B------:R1:W-:Y:S01]  /*10410*/  MUFU.TANH R88, R7 ;  /* 0x0000000700587308 */ /* 0x0003e20000002400 */
[----:B--2---:R-:W-:Y:S02]  /*10420*/  FMUL.FTZ R6, R29, c[0x0][0x2ec] ;  /* 0x0000bb001d067a20 */ /* 0x004fe40000410000 */
[----:B---3--:R-:W-:-:S05]  /*10430*/  IMAD.U32 R16, RZ, RZ, UR4 ;  /* 0x00000004ff107e24 */ /* 0x008fca000f8e00ff */
[----:B------:R2:W-:Y:S01]  /*10440*/  MUFU.TANH R84, R6 ;  /* 0x0000000600547308 */ /* 0x0005e20000002400 */
[----:B------:R-:W-:Y:S01]  /*10450*/  LOP3.LUT R55, R16, 0x20, R5, 0xfe, !PT ;  /* 0x0000002010377812 */ /* 0x000fe200078efe05 */
[----:B-1----:R-:W-:Y:S02]  /*10460*/  FMUL.FTZ R7, R49, c[0x0][0x2ec] ;  /* 0x0000bb0031077a20 */ /* 0x002fe40000410000 */
[----:B------:R-:W-:-:S04]  /*10470*/  FMUL.FTZ R16, R25, c[0x0][0x2ec] ;  /* 0x0000bb0019107a20 */ /* 0x000fc80000410000 */
[----:B------:R1:W3:Y:S01]  /*10480*/  MUFU.TANH R89, R7 ;  /* 0x0000000700597308 */ /* 0x0002e20000002400 */
[--C-:B------:R-:W-:Y:S01]  /*10490*/  LOP3.LUT R29, R75, 0xb0, R5.reuse, 0xfe, !PT ;  /* 0x000000b04b1d7812 */ /* 0x100fe200078efe05 */
[----:B--2---:R-:W-:Y:S01]  /*104a0*/  FMUL.FTZ R6, R31, c[0x0][0x2ec] ;  /* 0x0000bb001f067a20 */ /* 0x004fe20000410000 */
[--C-:B------:R-:W-:Y:S01]  /*104b0*/  LOP3.LUT R53, R17, 0x28, R5.reuse, 0xfe, !PT ;  /* 0x0000002811357812 */ /* 0x100fe200078efe05 */
[----:B------:R-:W-:Y:S01]  /*104c0*/  IMAD.U32 R71, RZ, RZ, UR4 ;  /* 0x00000004ff477e24 */ /* 0x000fe2000f8e00ff */
[----:B------:R-:W-:-:S03]  /*104d0*/  LOP3.LUT R52, R18, 0x30, R5, 0xfe, !PT ;  /* 0x0000003012347812 */ /* 0x000fc600078efe05 */
[----:B------:R2:W-:Y:S01]  /*104e0*/  MUFU.TANH R75, R6 ;  /* 0x00000006004b7308 */ /* 0x0005e20000002400 */
[--C-:B------:R-:W-:Y:S01]  /*104f0*/  LOP3.LUT R49, R19, 0x40, R5.reuse, 0xfe, !PT ;  /* 0x0000004013317812 */ /* 0x100fe200078efe05 */
[----:B------:R-:W-:Y:S02]  /*10500*/  IMAD.U32 R39, RZ, RZ, UR4 ;  /* 0x00000004ff277e24 */ /* 0x000fe4000f8e00ff */
[----:B-1----:R-:W-:Y:S01]  /*10510*/  FMUL.FTZ R7, R51, c[0x0][0x2ec] ;  /* 0x0000bb0033077a20 */ /* 0x002fe20000410000 */
[--C-:B------:R-:W-:Y:S02]  /*10520*/  LOP3.LUT R51, R32, 0x38, R5.reuse, 0xfe, !PT ;  /* 0x0000003820337812 */ /* 0x100fe400078efe05 */
[----:B------:R-:W-:Y:S02]  /*10530*/  LOP3.LUT R32, R73, 0xa8, R5, 0xfe, !PT ;  /* 0x000000a849207812 */ /* 0x000fe400078efe05 */
[----:B------:R1:W-:Y:S01]  /*10540*/  MUFU.TANH R73, R16 ;  /* 0x0000001000497308 */ /* 0x0003e20000002400 */
[----:B------:R-:W-:-:S02]  /*10550*/  IMAD.U32 R65, RZ, RZ, UR4 ;  /* 0x00000004ff417e24 */ /* 0x000fc4000f8e00ff */
[----:B--2---:R-:W-:Y:S01]  /*10560*/  IMAD.U32 R6, RZ, RZ, UR4 ;  /* 0x00000004ff067e24 */ /* 0x004fe2000f8e00ff */
[--C-:B------:R-:W-:Y:S02]  /*10570*/  LOP3.LUT R46, R34, 0x50, R5.reuse, 0xfe, !PT ;  /* 0x00000050222e7812 */ /* 0x100fe400078efe05 */
[--C-:B------:R-:W-:Y:S02]  /*10580*/  LOP3.LUT R34, R71, 0x98, R5.reuse, 0xfe, !PT ;  /* 0x0000009847227812 */ /* 0x100fe400078efe05 */
[--C-:B------:R-:W-:Y:S02]  /*10590*/  LOP3.LUT R44, R37, 0x60, R5.reuse, 0xfe, !PT ;  /* 0x00000060252c7812 */ /* 0x100fe400078efe05 */
[--C-:B------:R-:W-:Y:S01]  /*105a0*/  LOP3.LUT R43, R39, 0x68, R5.reuse, 0xfe, !PT ;  /* 0x00000068272b7812 */ /* 0x100fe200078efe05 */
[----:B-1----:R-:W-:Y:S01]  /*105b0*/  HMMA.16816.F32 R16, R8, R12, R116 ;  /* 0x0000000c0810723c */ /* 0x002fe20000001874 */
[--C-:B------:R-:W-:Y:S02]  /*105c0*/  LOP3.LUT R71, R6, 0xf8, R5.reuse, 0xfe, !PT ;  /* 0x000000f806477812 */ /* 0x100fe400078efe05 */
[----:B------:R-:W-:-:S02]  /*105d0*/  LOP3.LUT R39, R58, 0x78, R5, 0xfe, !PT ;  /* 0x000000783a277812 */ /* 0x000fc400078efe05 */
[--C-:B------:R-:W-:Y:S02]  /*105e0*/  LOP3.LUT R37, R65, 0x88, R5.reuse, 0xfe, !PT ;  /* 0x0000008841257812 */ /* 0x100fe400078efe05 */
[----:B------:R-:W-:Y:S01]  /*105f0*/  IADD3 R6, R2, 0xb9, RZ ;  /* 0x000000b902067810 */ /* 0x000fe20007ffe0ff */
[----:B------:R-:W-:Y:S01]  /*10600*/  HMMA.16816.F32 R8, R8, R14, R100 ;  /* 0x0000000e0808723c */ /* 0x000fe20000001864 */
[--C-:B------:R-:W-:Y:S01]  /*10610*/  LOP3.LUT R58, R79, 0xc8, R5.reuse, 0xfe, !PT ;  /* 0x000000c84f3a7812 */ /* 0x100fe200078efe05 */
[----:B------:R-:W1:Y:S01]  /*10620*/  MUFU.TANH R87, R7 ;  /* 0x0000000700577308 */ /* 0x000e620000002400 */
[----:B------:R-:W-:Y:S01]  /*10630*/  LOP3.LUT R65, R80, 0xd8, R5, 0xfe, !PT ;  /* 0x000000d850417812 */ /* 0x000fe200078efe05 */
[----:B------:R-:W-:Y:S01]  /*10640*/  IMAD.MOV.U32 R80, RZ, RZ, R194 ;  /* 0x000000ffff507224 */ /* 0x000fe200078e00c2 */
[----:B----4-:R-:W-:Y:S01]  /*10650*/  FSEL R194, R97, -INF , !P4 ;  /* 0xff80000061c27808 */ /* 0x010fe20006000000 */
[----:B------:R-:W-:Y:S01]  /*10660*/  IMAD.MOV.U32 R79, RZ, RZ, R190 ;  /* 0x000000ffff4f7224 */ /* 0x000fe200078e00be */
[----:B------:R-:W-:-:S02]  /*10670*/  FSEL R190, R98, -INF , !P0 ;  /* 0xff80000062be7808 */ /* 0x000fc40004000000 */
[C---:B------:R-:W-:Y:S02]  /*10680*/  ISETP.GE.AND P0, PT, R6.reuse, R4, PT ;  /* 0x000000040600720c */ /* 0x040fe40003f06270 */
[----:B------:R-:W-:Y:S01]  /*10690*/  ISETP.GE.AND P4, PT, R6, R0, PT ;  /* 0x000000000600720c */ /* 0x000fe20003f86270 */
[----:B------:R-:W-:Y:S02]  /*106a0*/  FMUL.FTZ R6, R21, c[0x0][0x2ec] ;  /* 0x0000bb0015067a20 */ /* 0x000fe40000410000 */
[----:B------:R-:W-:Y:S02]  /*106b0*/  IMAD.U32 R33, RZ, RZ, UR4 ;  /* 0x00000004ff217e24 */ /* 0x000fe4000f8e00ff */
[----:B------:R-:W-:Y:S02]  /*106c0*/  IMAD.U32 R38, RZ, RZ, UR4 ;  /* 0x00000004ff267e24 */ /* 0x000fe4000f8e00ff */
[----:B------:R-:W-:Y:S02]  /*106d0*/  IMAD.U32 R67, RZ, RZ, UR4 ;  /* 0x00000004ff437e24 */ /* 0x000fe4000f8e00ff */
[----:B------:R-:W-:Y:S01]  /*106e0*/  IMAD.U32 R69, RZ, RZ, UR4 ;  /* 0x00000004ff457e24 */ /* 0x000fe2000f8e00ff */
[----:B------:R2:W4:Y:S01]  /*106f0*/  MUFU.TANH R13, R6 ;  /* 0x00000006000d7308 */ /* 0x0005220000002400 */
[----:B------:R-:W-:-:S02]  /*10700*/  IMAD.U32 R76, RZ, RZ, UR4 ;  /* 0x00000004ff4c7e24 */ /* 0x000fc4000f8e00ff */
[----:B------:R-:W-:Y:S02]  /*10710*/  IMAD.U32 R77, RZ, RZ, UR4 ;  /* 0x00000004ff4d7e24 */ /* 0x000fe4000f8e00ff */
[----:B------:R-:W-:Y:S02]  /*10720*/  IMAD.U32 R78, RZ, RZ, UR4 ;  /* 0x00000004ff4e7e24 */ /* 0x000fe4000f8e00ff */
[----:B------:R-:W-:Y:S02]  /*10730*/  IMAD.U32 R81, RZ, RZ, UR4 ;  /* 0x00000004ff517e24 */ /* 0x000fe4000f8e00ff */
[----:B------:R-:W-:Y:S01]  /*10740*/  IMAD.U32 R83, RZ, RZ, UR4 ;  /* 0x00000004ff537e24 */ /* 0x000fe2000f8e00ff */
[----:B------:R-:W-:Y:S01]  /*10750*/  LOP3.LUT R47, R33, 0x48, R5, 0xfe, !PT ;  /* 0x00000048212f7812 */ /* 0x000fe200078efe05 */
[----:B------:R-:W-:Y:S01]  /*10760*/  IMAD.MOV.U32 R117, RZ, RZ, R203 ;  /* 0x000000ffff757224 */ /* 0x000fe200078e00cb */
[--C-:B------:R-:W-:Y:S02]  /*10770*/  LOP3.LUT R45, R35, 0x58, R5.reuse, 0xfe, !PT ;  /* 0x00000058232d7812 */ /* 0x100fe400078efe05 */
[----:B------:R-:W-:-:S02]  /*10780*/  LOP3.LUT R41, R38, 0x70, R5, 0xfe, !PT ;  /* 0x0000007026297812 */ /* 0x000fc400078efe05 */
[----:B--2---:R-:W-:Y:S02]  /*10790*/  IADD3 R6, R2, 0xc9, RZ ;  /* 0x000000c902067810 */ /* 0x004fe40007ffe0ff */
[--C-:B------:R-:W-:Y:S01]  /*107a0*/  LOP3.LUT R25, R82, 0xe8, R5.reuse, 0xfe, !PT ;  /* 0x000000e852197812 */ /* 0x100fe200078efe05 */
[----:B------:R-:W-:Y:S01]  /*107b0*/  IMAD.MOV.U32 R82, RZ, RZ, R198 ;  /* 0x000000ffff527224 */ /* 0x000fe200078e00c6 */
[--C-:B------:R-:W-:Y:S01]  /*107c0*/  LOP3.LUT R38, R59, 0x80, R5.reuse, 0xfe, !PT ;  /* 0x000000803b267812 */ /* 0x100fe200078efe05 */
[----:B------:R-:W-:Y:S01]  /*107d0*/  FMUL.FTZ R23, R23, c[0x0][0x2ec] ;  /* 0x0000bb0017177a20 */ /* 0x000fe20000410000 */
[--C-:B------:R-:W-:Y:S02]  /*107e0*/  LOP3.LUT R35, R67, 0x90, R5.reuse, 0xfe, !PT ;  /* 0x0000009043237812 */ /* 0x100fe400078efe05 */
[--C-:B------:R-:W-:Y:S02]  /*107f0*/  LOP3.LUT R33, R69, 0xa0, R5.reuse, 0xfe, !PT ;  /* 0x000000a045217812 */ /* 0x100fe400078efe05 */
[----:B------:R-:W-:-:S02]  /*10800*/  LOP3.LUT R7, R76, 0xb8, R5, 0xfe, !PT ;  /* 0x000000b84c077812 */ /* 0x000fc400078efe05 */
[--C-:B------:R-:W-:Y:S02]  /*10810*/  LOP3.LUT R31, R77, 0xc0, R5.reuse, 0xfe, !PT ;  /* 0x000000c04d1f7812 */ /* 0x100fe400078efe05 */
[--C-:B------:R-:W-:Y:S02]  /*10820*/  LOP3.LUT R59, R78, 0xd0, R5.reuse, 0xfe, !PT ;  /* 0x000000d04e3b7812 */ /* 0x100fe400078efe05 */
[--C-:B------:R-:W-:Y:S02]  /*10830*/  LOP3.LUT R67, R81, 0xe0, R5.reuse, 0xfe, !PT ;  /* 0x000000e051437812 */ /* 0x100fe400078efe05 */
[----:B------:R-:W-:Y:S02]  /*10840*/  LOP3.LUT R69, R83, 0xf0, R5, 0xfe, !PT ;  /* 0x000000f053457812 */ /* 0x000fe400078efe05 */
[----:B------:R-:W-:Y:S02]  /*10850*/  FSEL R198, R92, -INF , !P0 ;  /* 0xff8000005cc67808 */ /* 0x000fe40004000000 */
[----:B------:R-:W-:-:S02]  /*10860*/  FSEL R203, R91, -INF , !P4 ;  /* 0xff8000005bcb7808 */ /* 0x000fc40006000000 */
[----:B------:R-:W-:Y:S02]  /*10870*/  IADD3 R5, R2, 0xc1, RZ ;  /* 0x000000c102057810 */ /* 0x000fe40007ffe0ff */
[C---:B------:R-:W-:Y:S02]  /*10880*/  ISETP.GE.AND P0, PT, R6.reuse, R4, PT ;  /* 0x000000040600720c */ /* 0x040fe40003f06270 */
[----:B------:R-:W-:Y:S01]  /*10890*/  ISETP.GE.AND P4, PT, R6, R0, PT ;  /* 0x000000000600720c */ /* 0x000fe20003f86270 */
[----:B------:R-:W-:Y:S01]  /*108a0*/  IMAD.MOV.U32 R118, RZ, RZ, R199 ;  /* 0x000000ffff767224 */ /* 0x000fe200078e00c7 */
[----:B------:R-:W-:Y:S01]  /*108b0*/  IADD3 R6, R2, 0xd9, RZ ;  /* 0x000000d902067810 */ /* 0x000fe20007ffe0ff */
[----:B------:R-:W-:Y:S01]  /*108c0*/  IMAD.MOV.U32 R83, RZ, RZ, R204 ;  /* 0x000000ffff537224 */ /* 0x000fe200078e00cc */
[----:B------:R-:W-:Y:S01]  /*108d0*/  FSEL R199, R96, -INF , !P6 ;  /* 0xff80000060c77808 */ /* 0x000fe20007000000 */
[----:B------:R-:W-:Y:S01]  /*108e0*/  FMUL.FTZ R12, R27, c[0x0][0x2ec] ;  /* 0x0000bb001b0c7a20 */ /* 0x000fe20000410000 */
[----:B------:R-:W-:Y:S01]  /*108f0*/  FSEL R204, R93, -INF , !P2 ;  /* 0xff8000005dcc7808 */ /* 0x000fe20005000000 */
[----:B------:R-:W-:Y:S01]  /*10900*/  IMAD.MOV.U32 R76, RZ, RZ, R208 ;  /* 0x000000ffff4c7224 */ /* 0x000fe200078e00d0 */
[C---:B------:R-:W-:Y:S01]  /*10910*/  ISETP.GE.AND P6, PT, R5.reuse, R4, PT ;  /* 0x000000040500720c */ /* 0x040fe20003fc6270 */
[----:B------:R-:W-:Y:S01]  /*10920*/  IMAD.MOV.U32 R104, RZ, RZ, R211 ;  /* 0x000000ffff687224 */ /* 0x000fe200078e00d3 */
[----:B------:R-:W-:Y:S01]  /*10930*/  ISETP.GE.AND P2, PT, R5, R0, PT ;  /* 0x000000000500720c */ /* 0x000fe20003f46270 */
[----:B------:R-:W-:Y:S01]  /*10940*/  FMUL.FTZ R17, R17, c[0x0][0x2ec] ;  /* 0x0000bb0011117a20 */ /* 0x000fe20000410000 */
[----:B---3--:R-:W-:Y:S01]  /*10950*/  FSEL R208, R89, -INF , !P0 ;  /* 0xff80000059d07808 */ /* 0x008fe20004000000 */
[----:B------:R-:W2:Y:S01]  /*10960*/  MUFU.TANH R23, R23 ;  /* 0x0000001700177308 */ /* 0x000ea20000002400 */
[----:B-1----:R-:W-:-:S02]  /*10970*/  FSEL R211, R87, -INF , !P4 ;  /* 0xff80000057d37808 */ /* 0x002fc40006000000 */
[----:B------:R-:W-:Y:S02]  /*10980*/  IADD3 R5, R2, 0xd1, RZ ;  /* 0x000000d102057810 */ /* 0x000fe40007ffe0ff */
[C---:B------:R-:W-:Y:S02]  /*10990*/  ISETP.GE.AND P0, PT, R6.reuse, R4, PT ;  /* 0x000000040600720c */ /* 0x040fe40003f06270 */
[----:B------:R-:W-:Y:S01]  /*109a0*/  ISETP.GE.AND P4, PT, R6, R0, PT ;  /* 0x000000000600720c */ /* 0x000fe20003f86270 */
[----:B------:R1:W3:Y:S01]  /*109b0*/  MUFU.TANH R27, R12 ;  /* 0x0000000c001b7308 */ /* 0x0002e20000002400 */
[----:B------:R-:W-:Y:S01]  /*109c0*/  IADD3 R6, R2, 0xe9, RZ ;  /* 0x000000e902067810 */ /* 0x000fe20007ffe0ff */
[----:B------:R-:W-:Y:S01]  /*109d0*/  IMAD.MOV.U32 R95, RZ, RZ, R210 ;  /* 0x000000ffff5f7224 */ /* 0x000fe200078e00d2 */
[----:B------:R-:W-:Y:S01]  /*109e0*/  FSEL R210, R88, -INF , !P2 ;  /* 0xff80000058d27808 */ /* 0x000fe20005000000 */
[----:B------:R-:W-:Y:S01]  /*109f0*/  IMAD.MOV.U32 R119, RZ, RZ, R207 ;  /* 0x000000ffff777224 */ /* 0x000fe200078e00cf */
[----:B------:R-:W-:Y:S01]  /*10a00*/  FSEL R207, R90, -INF , !P6 ;  /* 0xff8000005acf7808 */ /* 0x000fe20007000000 */
[----:B------:R-:W-:Y:S01]  /*10a10*/  IMAD.MOV.U32 R105, RZ, RZ, R215 ;  /* 0x000000ffff697224 */ /* 0x000fe200078e00d7 */
[----:B------:R-:W-:Y:S01]  /*10a20*/  ISETP.GE.AND P6, PT, R5, R4, PT ;  /* 0x000000040500720c */ /* 0x000fe20003fc6270 */
[----:B------:R-:W-:Y:S01]  /*10a30*/  FMUL.FTZ R9, R9, c[0x0][0x2ec] ;  /* 0x0000bb0009097a20 */ /* 0x000fe20000410000 */
[----:B------:R-:W-:Y:S01]  /*10a40*/  ISETP.GE.AND P2, PT, R5, R0, PT ;  /* 0x000000000500720c */ /* 0x000fe20003f46270 */
[----:B------:R-:W2:Y:S01]  /*10a50*/  MUFU.TANH R17, R17 ;  /* 0x0000001100117308 */ /* 0x000ea20000002400 */
[----:B------:R-:W-:-:S02]  /*10a60*/  FSEL R215, R84, -INF , !P0 ;  /* 0xff80000054d77808 */ /* 0x000fc40004000000 */
[----:B------:R-:W-:Y:S01]  /*10a70*/  IADD3 R5, R2, 0xe1, RZ ;  /* 0x000000e102057810 */ /* 0x000fe20007ffe0ff */
[----:B-1----:R-:W-:Y:S01]  /*10a80*/  FMUL.FTZ R12, R19, c[0x0][0x2ec] ;  /* 0x0000bb00130c7a20 */ /* 0x002fe20000410000 */
[-C--:B------:R-:W-:Y:S01]  /*10a90*/  ISETP.GE.AND P0, PT, R6, R4.reuse, PT ;  /* 0x000000040600720c */ /* 0x080fe20003f06270 */
[----:B------:R-:W-:Y:S01]  /*10aa0*/  IMAD.MOV.U32 R106, RZ, RZ, R213 ;  /* 0x000000ffff6a7224 */ /* 0x000fe200078e00d5 */
[----:B------:R-:W-:Y:S01]  /*10ab0*/  FSEL R213, R86, -INF , !P6 ;  /* 0xff80000056d57808 */ /* 0x000fe20007000000 */
[----:B------:R-:W-:Y:S01]  /*10ac0*/  IMAD.MOV.U32 R107, RZ, RZ, R222 ;  /* 0x000000ffff6b7224 */ /* 0x000fe200078e00de */
[-C--:B------:R-:W-:Y:S01]  /*10ad0*/  ISETP.GE.AND P6, PT, R5, R4.reuse, PT ;  /* 0x000000040500720c */ /* 0x080fe20003fc6270 */
[----:B------:R-:W1:Y:S01]  /*10ae0*/  MUFU.TANH R12, R12 ;  /* 0x0000000c000c7308 */ /* 0x000e620000002400 */
[----:B----4-:R-:W-:Y:S01]  /*10af0*/  FSEL R222, R13, -INF , !P0 ;  /* 0xff8000000dde7808 */ /* 0x010fe20004000000 */
[----:B------:R-:W-:Y:S01]  /*10b00*/  IMAD.MOV.U32 R77, RZ, RZ, R217 ;  /* 0x000000ffff4d7224 */ /* 0x000fe200078e00d9 */
[----:B------:R-:W-:Y:S01]  /*10b10*/  ISETP.GE.AND P0, PT, R2, R4, PT ;  /* 0x000000040200720c */ /* 0x000fe20003f06270 */
[----:B------:R-:W-:Y:S01]  /*10b20*/  IMAD.MOV.U32 R94, RZ, RZ, R218 ;  /* 0x000000ffff5e7224 */ /* 0x000fe200078e00da */
[----:B------:R-:W-:Y:S01]  /*10b30*/  FSEL R217, R85, -INF , !P2 ;  /* 0xff80000055d97808 */ /* 0x000fe20005000000 */
[----:B------:R-:W-:Y:S01]  /*10b40*/  IMAD.MOV.U32 R108, RZ, RZ, R250 ;  /* 0x000000ffff6c7224 */ /* 0x000fe200078e00fa */
[----:B------:R-:W-:Y:S01]  /*10b50*/  FSEL R218, R75, -INF , !P4 ;  /* 0xff8000004bda7808 */ /* 0x000fe20006000000 */
[----:B------:R-:W4:Y:S01]  /*10b60*/  MUFU.TANH R9, R9 ;  /* 0x0000000900097308 */ /* 0x000f220000002400 */
[----:B------:R-:W-:Y:S01]  /*10b70*/  IMAD.MOV.U32 R250, RZ, RZ, R221 ;  /* 0x000000fffffa7224 */ /* 0x000fe200078e00dd */
[----:B------:R-:W-:-:S02]  /*10b80*/  ISETP.GE.AND P2, PT, R5, R0, PT ;  /* 0x000000000500720c */ /* 0x000fc40003f46270 */
[-C--:B------:R-:W-:Y:S01]  /*10b90*/  ISETP.GE.AND P4, PT, R6, R0.reuse, PT ;  /* 0x000000000600720c */ /* 0x080fe20003f86270 */
[----:B------:R-:W-:Y:S01]  /*10ba0*/  IMAD.MOV.U32 R81, RZ, RZ, R197 ;  /* 0x000000ffff517224 */ /* 0x000fe200078e00c5 */
[----:B------:R-:W-:Y:S02]  /*10bb0*/  IADD3 R5, R2, 0xf1, RZ ;  /* 0x000000f102057810 */ /* 0x000fe40007ffe0ff */
[----:B------:R-:W-:Y:S01]  /*10bc0*/  FSEL R221, R73, -INF , !P6 ;  /* 0xff80000049dd7808 */ /* 0x000fe20007000000 */
[----:B------:R-:W-:Y:S01]  /*10bd0*/  IMAD.MOV.U32 R197, RZ, RZ, R248 ;  /* 0x000000ffffc57224 */ /* 0x000fe200078e00f8 */
[----:B------:R-:W-:Y:S02]  /*10be0*/  FSEL R73, R119, -INF , !P0 ;  /* 0xff80000077497808 */ /* 0x000fe40004000000 */
[----:B------:R-:W-:Y:S02]  /*10bf0*/  ISETP.GE.AND P0, PT, R57, R0, PT ;  /* 0x000000003900720c */ /* 0x000fe40003f06270 */
[----:B--2---:R-:W-:Y:S01]  /*10c00*/  FSEL R248, R23, -INF , !P4 ;  /* 0xff80000017f87808 */ /* 0x004fe20006000000 */
[----:B------:R-:W-:Y:S01]  /*10c10*/  IMAD.MOV.U32 R116, RZ, RZ, R246 ;  /* 0x000000ffff747224 */ /* 0x000fe200078e00f6 */
[----:B------:R-:W-:-:S02]  /*10c20*/  ISETP.GE.AND P6, PT, R5, R4, PT ;  /* 0x000000040500720c */ /* 0x000fc40003fc6270 */
[CC--:B------:R-:W-:Y:S02]  /*10c30*/  ISETP.GE.AND P4, PT, R2.reuse, R0.reuse, PT ;  /* 0x000000000200720c */ /* 0x0c0fe40003f86270 */
[----:B------:R-:W-:Y:S01]  /*10c40*/  IADD3 R2, R2, 0xf9, RZ ;  /* 0x000000f902027810 */ /* 0x000fe20007ffe0ff */
[----:B------:R-:W-:Y:S01]  /*10c50*/  IMAD.MOV.U32 R120, RZ, RZ, R249 ;  /* 0x000000ffff787224 */ /* 0x000fe200078e00f9 */
[----:B---3--:R-:W-:Y:S02]  /*10c60*/  FSEL R246, R27, -INF , !P2 ;  /* 0xff8000001bf67808 */ /* 0x008fe40005000000 */
[----:B------:R-:W-:Y:S02]  /*10c70*/  FSEL R76, R76, -INF , !P0 ;  /* 0xff8000004c4c7808 */ /* 0x000fe40004000000 */
[-C--:B------:R-:W-:Y:S02]  /*10c80*/  ISETP.GE.AND P2, PT, R5, R0.reuse, PT ;  /* 0x000000000500720c */ /* 0x080fe40003f46270 */
[----:B------:R-:W-:-:S02]  /*10c90*/  ISETP.GE.AND P0, PT, R53, R0, PT ;  /* 0x000000003500720c */ /* 0x000fc40003f06270 */
[----:B------:R-:W-:Y:S01]  /*10ca0*/  FSEL R249, R17, -INF , !P6 ;  /* 0xff80000011f97808 */ /* 0x000fe20007000000 */
[----:B------:R-:W-:Y:S01]  /*10cb0*/  IMAD.MOV.U32 R78, RZ, RZ, R251 ;  /* 0x000000ffff4e7224 */ /* 0x000fe200078e00fb */
[-C--:B------:R-:W-:Y:S01]  /*10cc0*/  ISETP.GE.AND P6, PT, R2, R4.reuse, PT ;  /* 0x000000040200720c */ /* 0x080fe20003fc6270 */
[----:B------:R-:W-:Y:S01]  /*10cd0*/  IMAD.MOV.U32 R119, RZ, RZ, R83 ;  /* 0x000000ffff777224 */ /* 0x000fe200078e0053 */
[----:B-1----:R-:W-:Y:S01]  /*10ce0*/  FSEL R251, R12, -INF , !P2 ;  /* 0xff8000000cfb7808 */ /* 0x002fe20005000000 */
[----:B------:R-:W-:Y:S01]  /*10cf0*/  IMAD.MOV.U32 R83, RZ, RZ, R77 ;  /* 0x000000ffff537224 */ /* 0x000fe200078e004d */
[----:B------:R-:W-:Y:S01]  /*10d00*/  FSEL R80, R80, -INF , !P0 ;  /* 0xff80000050507808 */ /* 0x000fe20004000000 */
[----:B------:R-:W-:Y:S01]  /*10d10*/  IMAD.MOV.U32 R77, RZ, RZ, R250 ;  /* 0x000000ffff4d7224 */ /* 0x000fe200078e00fa */
[----:B------:R-:W-:Y:S02]  /*10d20*/  ISETP.GE.AND P2, PT, R57, R4, PT ;  /* 0x000000043900720c */ /* 0x000fe40003f46270 */
[----:B------:R-:W-:-:S02]  /*10d30*/  ISETP.GE.AND P0, PT, R49, R0, PT ;  /* 0x000000003100720c */ /* 0x000fc40003f06270 */
[----:B----4-:R-:W-:Y:S02]  /*10d40*/  FSEL R250, R9, -INF , !P6 ;  /* 0xff80000009fa7808 */ /* 0x010fe40007000000 */
[----:B------:R-:W-:Y:S02]  /*10d50*/  FSEL R57, R116, -INF , !P4 ;  /* 0xff80000074397808 */ /* 0x000fe40006000000 */
[C---:B------:R-:W-:Y:S02]  /*10d60*/  ISETP.GE.AND P6, PT, R56.reuse, R4, PT ;  /* 0x000000043800720c */ /* 0x040fe40003fc6270 */
[----:B------:R-:W-:Y:S02]  /*10d70*/  ISETP.GE.AND P4, PT, R56, R0, PT ;  /* 0x000000003800720c */ /* 0x000fe40003f86270 */
[----:B------:R-:W-:Y:S02]  /*10d80*/  FSEL R56, R117, -INF , !P5 ;  /* 0xff80000075387808 */ /* 0x000fe40006800000 */
[----:B------:R-:W-:-:S02]  /*10d90*/  FSEL R75, R118, -INF , !P3 ;  /* 0xff800000764b7808 */ /* 0x000fc40005800000 */
[C---:B------:R-:W-:Y:S02]  /*10da0*/  ISETP.GE.AND P5, PT, R55.reuse, R4, PT ;  /* 0x000000043700720c */ /* 0x040fe40003fa6270 */
[-C--:B------:R-:W-:Y:S02]  /*10db0*/  ISETP.GE.AND P3, PT, R55, R0.reuse, PT ;  /* 0x000000003700720c */ /* 0x080fe40003f66270 */
[----:B------:R-:W-:Y:S02]  /*10dc0*/  FSEL R89, R94, -INF , !P0 ;  /* 0xff8000005e597808 */ /* 0x000fe40004000000 */
[----:B------:R-:W-:Y:S02]  /*10dd0*/  FSEL R55, R119, -INF , !P2 ;  /* 0xff80000077377808 */ /* 0x000fe40005000000 */
[----:B------:R-:W-:Y:S01]  /*10de0*/  ISETP.GE.AND P0, PT, R45, R0, PT ;  /* 0x000000002d00720c */ /* 0x000fe20003f06270 */
[----:B------:R-:W-:Y:S01]  /*10df0*/  FMUL.FTZ R70, R70, c[0x0][0x2ec] ;  /* 0x0000bb0046467a20 */ /* 0x000fe20000410000 */
[----:B------:R-:W-:-:S02]  /*10e00*/  ISETP.GE.AND P2, PT, R53, R4, PT ;  /* 0x000000043500720c */ /* 0x000fc40003f46270 */
[----:B------:R-:W-:Y:S02]  /*10e10*/  FSEL R78, R78, -INF , !P5 ;  /* 0xff8000004e4e7808 */ /* 0x000fe40006800000 */
[----:B------:R-:W-:Y:S02]  /*10e20*/  FSEL R79, R79, -INF , !P3 ;  /* 0xff8000004f4f7808 */ /* 0x000fe40005800000 */
[C---:B------:R-:W-:Y:S02]  /*10e30*/  ISETP.GE.AND P5, PT, R51.reuse, R4, PT ;  /* 0x000000043300720c */ /* 0x040fe40003fa6270 */
[----:B------:R-:W-:Y:S02]  /*10e40*/  ISETP.GE.AND P3, PT, R51, R0, PT ;  /* 0x000000003300720c */ /* 0x000fe40003f66270 */
[----:B------:R-:W-:Y:S02]  /*10e50*/  FSEL R94, R245, -INF , !P0 ;  /* 0xff800000f55e7808 */ /* 0x000fe40004000000 */
[----:B------:R-:W-:-:S02]  /*10e60*/  FSEL R53, R83, -INF , !P6 ;  /* 0xff80000053357808 */ /* 0x000fc40007000000 */
[----:B------:R-:W-:Y:S02]  /*10e70*/  FSEL R77, R77, -INF , !P4 ;  /* 0xff8000004d4d7808 */ /* 0x000fe40006000000 */
[----:B------:R-:W-:Y:S02]  /*10e80*/  FSEL R51, R82, -INF , !P2 ;  /* 0xff80000052337808 */ /* 0x000fe40005000000 */
[----:B------:R-:W-:Y:S01]  /*10e90*/  ISETP.GE.AND P0, PT, R41, R0, PT ;  /* 0x000000002900720c */ /* 0x000fe20003f06270 */
[----:B------:R-:W-:Y:S01]  /*10ea0*/  FMUL.FTZ R42, R42, c[0x0][0x2ec] ;  /* 0x0000bb002a2a7a20 */ /* 0x000fe20000410000 */
[C---:B------:R-:W-:Y:S02]  /*10eb0*/  ISETP.GE.AND P6, PT, R52.reuse, R4, PT ;  /* 0x000000043400720c */ /* 0x040fe40003fc6270 */
[----:B------:R-:W-:Y:S02]  /*10ec0*/  ISETP.GE.AND P4, PT, R52, R0, PT ;  /* 0x000000003400720c */ /* 0x000fe40003f86270 */
[----:B------:R-:W-:Y:S01]  /*10ed0*/  ISETP.GE.AND P2, PT, R49, R4, PT ;  /* 0x000000043100720c */ /* 0x000fe20003f46270 */
[----:B------:R-:W1:Y:S01]  /*10ee0*/  MUFU.TANH R70, R70 ;  /* 0x0000004600467308 */ /* 0x000e620000002400 */
[----:B------:R-:W-:-:S02]  /*10ef0*/  FSEL R84, R106, -INF , !P3 ;  /* 0xff8000006a547808 */ /* 0x000fc40005800000 */
[----:B------:R-:W-:Y:S02]  /*10f00*/  FSEL R102, R214, -INF , !P0 ;  /* 0xff800000d6667808 */ /* 0x000fe40004000000 */
[----:B------:R-:W-:Y:S02]  /*10f10*/  FSEL R81, R81, -INF , !P6 ;  /* 0xff80000051517808 */ /* 0x000fe40007000000 */
[----:B------:R-:W-:Y:S02]  /*10f20*/  FSEL R83, R104, -INF , !P4 ;  /* 0xff80000068537808 */ /* 0x000fe40006000000 */
[----:B------:R-:W-:Y:S02]  /*10f30*/  FSEL R82, R105, -INF , !P5 ;  /* 0xff80000069527808 */ /* 0x000fe40006800000 */
[----:B------:R-:W-:Y:S02]  /*10f40*/  ISETP.GE.AND P3, PT, R46, R0, PT ;  /* 0x000000002e00720c */ /* 0x000fe40003f66270 */
[----:B------:R-:W-:-:S02]  /*10f50*/  FSEL R85, R107, -INF , !P2 ;  /* 0xff8000006b557808 */ /* 0x000fc40005000000 */
[----:B------:R-:W-:Y:S01]  /*10f60*/  ISETP.GE.AND P0, PT, R37, R0, PT ;  /* 0x000000002500720c */ /* 0x000fe20003f06270 */
[----:B------:R-:W-:Y:S01]  /*10f70*/  FMUL.FTZ R74, R74, c[0x0][0x2ec] ;  /* 0x0000bb004a4a7a20 */ /* 0x000fe20000410000 */
[C---:B------:R-:W-:Y:S01]  /*10f80*/  ISETP.GE.AND P6, PT, R47.reuse, R4, PT ;  /* 0x000000042f00720c */ /* 0x040fe20003fc6270 */
[----:B------:R-:W-:Y:S01]  /*10f90*/  FMUL.FTZ R22, R22, c[0x0][0x2ec] ;  /* 0x0000bb0016167a20 */ /* 0x000fe20000410000 */
[----:B------:R-:W-:Y:S02]  /*10fa0*/  ISETP.GE.AND P4, PT, R47, R0, PT ;  /* 0x000000002f00720c */ /* 0x000fe40003f86270 */
[-C--:B------:R-:W-:Y:S02]  /*10fb0*/  ISETP.GE.AND P5, PT, R46, R4.reuse, PT ;  /* 0x000000042e00720c */ /* 0x080fe40003fa6270 */
[----:B------:R-:W-:Y:S01]  /*10fc0*/  ISETP.GE.AND P2, PT, R45, R4, PT ;  /* 0x000000042d00720c */ /* 0x000fe20003f46270 */
[----:B------:R-:W-:Y:S01]  /*10fd0*/  FMUL.FTZ R54, R54, c[0x0][0x2ec] ;  /* 0x0000bb0036367a20 */ /* 0x000fe20000410000 */
[----:B------:R-:W2:Y:S01]  /*10fe0*/  MUFU.TANH R42, R42 ;  /* 0x0000002a002a7308 */ /* 0x000ea20000002400 */
[----:B------:R-:W-:Y:S01]  /*10ff0*/  FMUL.FTZ R72, R72, c[0x0][0x2ec] ;  /* 0x0000bb0048487a20 */ /* 0x000fe20000410000 */
[----:B------:R-:W-:Y:S01]  /*11000*/  FSEL R93, R197, -INF , !P3 ;  /* 0xff800000c55d7808 */ /* 0x000fe20005800000 */
[----:B------:R-:W-:Y:S01]  /*11010*/  FMUL.FTZ R68, R68, c[0x0][0x2ec] ;  /* 0x0000bb0044447a20 */ /* 0x000fe20000410000 */
[----:B------:R-:W-:-:S02]  /*11020*/  FSEL R107, R191, -INF , !P0 ;  /* 0xff800000bf6b7808 */ /* 0x000fc40004000000 */
[----:B------:R-:W-:Y:S02]  /*11030*/  FSEL R86, R95, -INF , !P6 ;  /* 0xff8000005f567808 */ /* 0x000fe40007000000 */
[----:B------:R-:W-:Y:S02]  /*11040*/  FSEL R90, R108, -INF , !P4 ;  /* 0xff8000006c5a7808 */ /* 0x000fe40006000000 */
[----:B------:R-:W-:Y:S02]  /*11050*/  FSEL R91, R120, -INF , !P5 ;  /* 0xff800000785b7808 */ /* 0x000fe40006800000 */
[-C--:B------:R-:W-:Y:S02]  /*11060*/  ISETP.GE.AND P3, PT, R43, R0.reuse, PT ;  /* 0x000000002b00720c */ /* 0x080fe40003f66270 */
[----:B------:R-:W-:Y:S02]  /*11070*/  FSEL R92, R247, -INF , !P2 ;  /* 0xff800000f75c7808 */ /* 0x000fe40005000000 */
[----:B------:R-:W-:-:S02]  /*11080*/  ISETP.GE.AND P0, PT, R33, R0, PT ;  /* 0x000000002100720c */ /* 0x000fc40003f06270 */
[C---:B------:R-:W-:Y:S02]  /*11090*/  ISETP.GE.AND P6, PT, R44.reuse, R4, PT ;  /* 0x000000042c00720c */ /* 0x040fe40003fc6270 */
[----:B------:R-:W-:Y:S02]  /*110a0*/  ISETP.GE.AND P4, PT, R44, R0, PT ;  /* 0x000000002c00720c */ /* 0x000fe40003f86270 */
[-C--:B------:R-:W-:Y:S02]  /*110b0*/  ISETP.GE.AND P5, PT, R43, R4.reuse, PT ;  /* 0x000000042b00720c */ /* 0x080fe40003fa6270 */
[----:B------:R-:W-:Y:S01]  /*110c0*/  ISETP.GE.AND P2, PT, R41, R4, PT ;  /* 0x000000042900720c */ /* 0x000fe20003f46270 */
[----:B------:R-:W3:Y:S01]  /*110d0*/  MUFU.TANH R74, R74 ;  /* 0x0000004a004a7308 */ /* 0x000ee20000002400 */
[----:B------:R-:W-:Y:S01]  /*110e0*/  FMUL.FTZ R64, R64, c[0x0][0x2ec] ;  /* 0x0000bb0040407a20 */ /* 0x000fe20000410000 */
[----:B------:R-:W-:Y:S01]  /*110f0*/  FSEL R98, R219, -INF , !P3 ;  /* 0xff800000db627808 */ /* 0x000fe20005800000 */
[----:B------:R-:W-:Y:S01]  /*11100*/  FMUL.FTZ R66, R66, c[0x0][0x2ec] ;  /* 0x0000bb0042427a20 */ /* 0x000fe20000410000 */
[----:B------:R-:W-:Y:S01]  /*11110*/  FSEL R133, R133, -INF , !P0 ;  /* 0xff80000085857808 */ /* 0x000fe20004000000 */
[----:B------:R-:W-:-:S02]  /*11120*/  FMUL.FTZ R48, R48, c[0x0][0x2ec] ;  /* 0x0000bb0030307a20 */ /* 0x000fc40000410000 */
[----:B------:R-:W-:Y:S01]  /*11130*/  FMUL.FTZ R50, R50, c[0x0][0x2ec] ;  /* 0x0000bb0032327a20 */ /* 0x000fe20000410000 */
[----:B------:R-:W4:Y:S01]  /*11140*/  MUFU.TANH R22, R22 ;  /* 0x0000001600167308 */ /* 0x000f220000002400 */
[----:B------:R-:W-:Y:S01]  /*11150*/  FMUL.FTZ R40, R40, c[0x0][0x2ec] ;  /* 0x0000bb0028287a20 */ /* 0x000fe20000410000 */
[----:B------:R-:W-:Y:S02]  /*11160*/  FSEL R95, R244, -INF , !P6 ;  /* 0xff800000f45f7808 */ /* 0x000fe40007000000 */
[----:B------:R-:W-:Y:S02]  /*11170*/  FSEL R97, R223, -INF , !P4 ;  /* 0xff800000df617808 */ /* 0x000fe40006000000 */
[----:B------:R-:W-:Y:S02]  /*11180*/  FSEL R96, R220, -INF , !P5 ;  /* 0xff800000dc607808 */ /* 0x000fe40006800000 */
[----:B------:R-:W1:Y:S01]  /*11190*/  MUFU.TANH R54, R54 ;  /* 0x0000003600367308 */ /* 0x000e620000002400 */
[----:B------:R-:W-:-:S02]  /*111a0*/  ISETP.GE.AND P3, PT, R38, R0, PT ;  /* 0x000000002600720c */ /* 0x000fc40003f66270 */
[----:B------:R-:W-:Y:S02]  /*111b0*/  FSEL R100, R216, -INF , !P2 ;  /* 0xff800000d8647808 */ /* 0x000fe40005000000 */
[----:B------:R-:W-:-:S03]  /*111c0*/  ISETP.GE.AND P0, PT, R7, R0, PT ;  /* 0x000000000700720c */ /* 0x000fc60003f06270 */
[----:B------:R-:W2:Y:S01]  /*111d0*/  MUFU.TANH R72, R72 ;  /* 0x0000004800487308 */ /* 0x000ea20000002400 */
[C---:B------:R-:W-:Y:S02]  /*111e0*/  ISETP.GE.AND P6, PT, R39.reuse, R4, PT ;  /* 0x000000042700720c */ /* 0x040fe40003fc6270 */
[----:B------:R-:W-:Y:S02]  /*111f0*/  ISETP.GE.AND P4, PT, R39, R0, PT ;  /* 0x000000002700720c */ /* 0x000fe40003f86270 */
[----:B------:R-:W-:-:S03]  /*11200*/  ISETP.GE.AND P5, PT, R38, R4, PT ;  /* 0x000000042600720c */ /* 0x000fc60003fa6270 */
[----:B------:R-:W2:Y:S01]  /*11210*/  MUFU.TANH R68, R68 ;  /* 0x0000004400447308 */ /* 0x000ea20000002400 */
[----:B------:R-:W-:Y:S01]  /*11220*/  ISETP.GE.AND P2, PT, R37, R4, PT ;  /* 0x000000042500720c */ /* 0x000fe20003f46270 */
[----:B------:R-:W-:Y:S01]  /*11230*/  FMUL.FTZ R28, R28, c[0x0][0x2ec] ;  /* 0x0000bb001c1c7a20 */ /* 0x000fe20000410000 */
[----:B------:R-:W-:Y:S01]  /*11240*/  FSEL R106, R202, -INF , !P3 ;  /* 0xff800000ca6a7808 */ /* 0x000fe20005800000 */
[----:B------:R-:W-:Y:S01]  /*11250*/  FMUL.FTZ R30, R30, c[0x0][0x2ec] ;  /* 0x0000bb001e1e7a20 */ /* 0x000fe20000410000 */
[----:B-1----:R-:W-:Y:S01]  /*11260*/  FSEL R120, R70, -INF , !P0 ;  /* 0xff80000046787808 */ /* 0x002fe20004000000 */
[----:B------:R-:W-:Y:S02]  /*11270*/  FMUL.FTZ R24, R24, c[0x0][0x2ec] ;  /* 0x0000bb0018187a20 */ /* 0x000fe40000410000 */
[----:B------:R-:W-:Y:S01]  /*11280*/  FMUL.FTZ R26, R26, c[0x0][0x2ec] ;  /* 0x0000bb001a1a7a20 */ /* 0x000fe20000410000 */
[----:B------:R-:W1:Y:S01]  /*11290*/  MUFU.TANH R64, R64 ;  /* 0x0000004000407308 */ /* 0x000e620000002400 */
[----:B------:R-:W-:Y:S01]  /*112a0*/  FMUL.FTZ R20, R20, c[0x0][0x2ec] ;  /* 0x0000bb0014147a20 */ /* 0x000fe20000410000 */
[----:B------:R-:W-:-:S02]  /*112b0*/  FSEL R101, R212, -INF , !P6 ;  /* 0xff800000d4657808 */ /* 0x000fc40007000000 */
[----:B------:R-:W-:Y:S02]  /*112c0*/  FSEL R103, R209, -INF , !P4 ;  /* 0xff800000d1677808 */ /* 0x000fe40006000000 */
[----:B------:R-:W-:Y:S02]  /*112d0*/  FSEL R104, R206, -INF , !P5 ;  /* 0xff800000ce687808 */ /* 0x000fe40006800000 */
[----:B------:R-:W1:Y:S01]  /*112e0*/  MUFU.TANH R66, R66 ;  /* 0x0000004200427308 */ /* 0x000e620000002400 */
[-C--:B------:R-:W-:Y:S02]  /*112f0*/  ISETP.GE.AND P3, PT, R34, R0.reuse, PT ;  /* 0x000000002200720c */ /* 0x080fe40003f66270 */
[----:B------:R-:W-:Y:S02]  /*11300*/  FSEL R105, R200, -INF , !P2 ;  /* 0xff800000c8697808 */ /* 0x000fe40005000000 */
[----:B------:R-:W-:-:S03]  /*11310*/  ISETP.GE.AND P0, PT, R59, R0, PT ;  /* 0x000000003b00720c */ /* 0x000fc60003f06270 */
[----:B------:R-:W1:Y:S01]  /*11320*/  MUFU.TANH R48, R48 ;  /* 0x0000003000307308 */ /* 0x000e620000002400 */
[C---:B------:R-:W-:Y:S02]  /*11330*/  ISETP.GE.AND P6, PT, R35.reuse, R4, PT ;  /* 0x000000042300720c */ /* 0x040fe40003fc6270 */
[----:B------:R-:W-:Y:S02]  /*11340*/  ISETP.GE.AND P4, PT, R35, R0, PT ;  /* 0x000000002300720c */ /* 0x000fe40003f86270 */
[----:B------:R-:W-:-:S03]  /*11350*/  ISETP.GE.AND P5, PT, R34, R4, PT ;  /* 0x000000042200720c */ /* 0x000fc60003fa6270 */
[----:B------:R-:W1:Y:S01]  /*11360*/  MUFU.TANH R50, R50 ;  /* 0x0000003200327308 */ /* 0x000e620000002400 */
[----:B------:R-:W-:Y:S01]  /*11370*/  ISETP.GE.AND P2, PT, R33, R4, PT ;  /* 0x000000042100720c */ /* 0x000fe20003f46270 */
[----:B------:R-:W-:Y:S01]  /*11380*/  FMUL.FTZ R16, R16, c[0x0][0x2ec] ;  /* 0x0000bb0010107a20 */ /* 0x000fe20000410000 */
[----:B------:R-:W-:Y:S01]  /*11390*/  FSEL R178, R178, -INF , !P3 ;  /* 0xff800000b2b27808 */ /* 0x000fe20005800000 */
[----:B------:R-:W-:-:S04]  /*113a0*/  FMUL.FTZ R18, R18, c[0x0][0x2ec] ;  /* 0x0000bb0012127a20 */ /* 0x000fc80000410000 */
[----:B------:R-:W1:Y:S01]  /*113b0*/  MUFU.TANH R40, R40 ;  /* 0x0000002800287308 */ /* 0x000e620000002400 */
[----:B------:R-:W-:Y:S01]  /*113c0*/  FMUL.FTZ R8, R8, c[0x0][0x2ec] ;  /* 0x0000bb0008087a20 */ /* 0x000fe20000410000 */
[----:B--2---:R-:W-:Y:S01]  /*113d0*/  FSEL R202, R42, -INF , !P0 ;  /* 0xff8000002aca7808 */ /* 0x004fe20004000000 */
[----:B------:R-:W-:Y:S02]  /*113e0*/  FMUL.FTZ R10, R10, c[0x0][0x2ec] ;  /* 0x0000bb000a0a7a20 */ /* 0x000fe40000410000 */
[----:B------:R-:W-:Y:S01]  /*113f0*/  FMUL.FTZ R5, R11, c[0x0][0x2ec] ;  /* 0x0000bb000b057a20 */ /* 0x000fe20000410000 */
[----:B------:R-:W-:Y:S02]  /*11400*/  FSEL R108, R184, -INF , !P6 ;  /* 0xff800000b86c7808 */ /* 0x000fe40007000000 */
[----:B------:R-:W2:Y:S01]  /*11410*/  MUFU.TANH R28, R28 ;  /* 0x0000001c001c7308 */ /* 0x000ea20000002400 */
[----:B------:R-:W-:Y:S02]  /*11420*/  FSEL R117, R183, -INF , !P4 ;  /* 0xff800000b7757808 */ /* 0x000fe40006000000 */
[----:B------:R-:W-:-:S02]  /*11430*/  FSEL R116, R181, -INF , !P5 ;  /* 0xff800000b5747808 */ /* 0x000fc40006800000 */
[-C--:B------:R-:W-:Y:S02]  /*11440*/  ISETP.GE.AND P3, PT, R29, R0.reuse, PT ;  /* 0x000000001d00720c */ /* 0x080fe40003f66270 */
[----:B------:R-:W-:Y:S01]  /*11450*/  FSEL R173, R173, -INF , !P2 ;  /* 0xff800000adad7808 */ /* 0x000fe20005000000 */
[----:B------:R-:W1:Y:S01]  /*11460*/  MUFU.TANH R30, R30 ;  /* 0x0000001e001e7308 */ /* 0x000e620000002400 */
[----:B------:R-:W-:Y:S02]  /*11470*/  ISETP.GE.AND P0, PT, R25, R0, PT ;  /* 0x000000001900720c */ /* 0x000fe40003f06270 */
[C---:B------:R-:W-:Y:S02]  /*11480*/  ISETP.GE.AND P6, PT, R32.reuse, R4, PT ;  /* 0x000000042000720c */ /* 0x040fe40003fc6270 */
[----:B------:R-:W-:-:S03]  /*11490*/  ISETP.GE.AND P4, PT, R32, R0, PT ;  /* 0x000000002000720c */ /* 0x000fc60003f86270 */
[----:B------:R-:W1:Y:S01]  /*114a0*/  MUFU.TANH R24, R24 ;  /* 0x0000001800187308 */ /* 0x000e620000002400 */
[-C--:B------:R-:W-:Y:S02]  /*114b0*/  ISETP.GE.AND P5, PT, R29, R4.reuse, PT ;  /* 0x000000041d00720c */ /* 0x080fe40003fa6270 */
[----:B------:R-:W-:-:S05]  /*114c0*/  ISETP.GE.AND P2, PT, R7, R4, PT ;  /* 0x000000040700720c */ /* 0x000fca0003f46270 */
[----:B------:R-:W1:Y:S01]  /*114d0*/  MUFU.TANH R26, R26 ;  /* 0x0000001a001a7308 */ /* 0x000e620000002400 */
[----:B---3--:R-:W-:Y:S02]  /*114e0*/  FSEL R119, R74, -INF , !P3 ;  /* 0xff8000004a777808 */ /* 0x008fe40005800000 */
[----:B----4-:R-:W-:-:S05]  /*114f0*/  FSEL R216, R22, -INF , !P0 ;  /* 0xff80000016d87808 */ /* 0x010fca0004000000 */
[----:B------:R-:W3:Y:S01]  /*11500*/  MUFU.TANH R20, R20 ;  /* 0x0000001400147308 */ /* 0x000ee20000002400 */
[----:B------:R-:W-:Y:S02]  /*11510*/  FSEL R99, R99, -INF , !P6 ;  /* 0xff80000063637808 */ /* 0x000fe40007000000 */
[----:B------:R-:W-:Y:S02]  /*11520*/  FSEL R118, R54, -INF , !P4 ;  /* 0xff80000036767808 */ /* 0x000fe40006000000 */
[----:B------:R-:W-:Y:S02]  /*11530*/  FSEL R72, R72, -INF , !P5 ;  /* 0xff80000048487808 */ /* 0x000fe40006800000 */
[----:B------:R-:W-:Y:S01]  /*11540*/  FSEL R74, R68, -INF , !P2 ;  /* 0xff800000444a7808 */ /* 0x000fe20005000000 */
[----:B------:R-:W4:Y:S01]  /*11550*/  MUFU.TANH R16, R16 ;  /* 0x0000001000107308 */ /* 0x000f220000002400 */
[----:B------:R-:W-:Y:S02]  /*11560*/  PLOP3.LUT P0, PT, PT, PT, UP0, 0x80, 0x0 ;  /* 0x000000000000781c */ /* 0x000fe40003f0f008 */
[----:B------:R-:W-:-:S02]  /*11570*/  ISETP.GE.AND P6, PT, R31, R4, PT ;  /* 0x000000041f00720c */ /* 0x000fc40003fc6270 */
[----:B------:R-:W-:-:S03]  /*11580*/  ISETP.GE.AND P4, PT, R31, R0, PT ;  /* 0x000000001f00720c */ /* 0x000fc60003f86270 */
[----:B------:R-:W2:Y:S01]  /*11590*/  MUFU.TANH R18, R18 ;  /* 0x0000001200127308 */ /* 0x000ea20000002400 */
[C---:B------:R-:W-:Y:S02]  /*115a0*/  ISETP.GE.AND P5, PT, R58.reuse, R4, PT ;  /* 0x000000043a00720c */ /* 0x040fe40003fa6270 */
[----:B------:R-:W-:Y:S02]  /*115b0*/  ISETP.GE.AND P3, PT, R58, R0, PT ;  /* 0x000000003a00720c */ /* 0x000fe40003f66270 */
[----:B------:R-:W-:-:S03]  /*115c0*/  ISETP.GE.AND P2, PT, R59, R4, PT ;  /* 0x000000043b00720c */ /* 0x000fc60003f46270 */
[----:B------:R-:W2:Y:S01]  /*115d0*/  MUFU.TANH R8, R8 ;  /* 0x0000000800087308 */ /* 0x000ea20000002400 */
[----:B-1----:R-:W-:-:S07]  /*115e0*/  FSEL R181, R64, -INF , !P6 ;  /* 0xff80000040b57808 */ /* 0x002fce0007000000 */
[----:B------:R-:W1:Y:S01]  /*115f0*/  MUFU.TANH R10, R10 ;  /* 0x0000000a000a7308 */ /* 0x000e620000002400 */
[----:B------:R-:W-:-:S07]  /*11600*/  FSEL R184, R66, -INF , !P4 ;  /* 0xff80000042b87808 */ /* 0x000fce0006000000 */
[----:B------:R-:W1:Y:S01]  /*11610*/  MUFU.TANH R5, R5 ;  /* 0x0000000500057308 */ /* 0x000e620000002400 */
[----:B------:R-:W-:Y:S02]  /*11620*/  FSEL R183, R48, -INF , !P5 ;  /* 0xff80000030b77808 */ /* 0x000fe40006800000 */
[----:B------:R-:W-:Y:S02]  /*11630*/  FSEL R191, R50, -INF , !P3 ;  /* 0xff80000032bf7808 */ /* 0x000fe40005800000 */
[----:B------:R-:W-:Y:S01]  /*11640*/  FSEL R197, R40, -INF , !P2 ;  /* 0xff80000028c57808 */ /* 0x000fe20005000000 */
[----:B------:R-:W-:Y:S01]  /*11650*/  BAR.SYNC.DEFER_BLOCKING 0x0 ;  /* 0x0000000000007b1d */ /* 0x000fe20000010000 */
[C---:B------:R-:W-:Y:S02]  /*11660*/  ISETP.GE.AND P6, PT, R65.reuse, R4, PT ;  /* 0x000000044100720c */ /* 0x040fe40003fc6270 */
[----:B------:R-:W-:Y:S02]  /*11670*/  ISETP.GE.AND P4, PT, R65, R0, PT ;  /* 0x000000004100720c */ /* 0x000fe40003f86270 */
[----:B------:R-:W-:-:S02]  /*11680*/  ISETP.GE.AND P5, PT, R67, R4, PT ;  /* 0x000000044300720c */ /* 0x000fc40003fa6270 */
[----:B------:R-:W-:Y:S02]  /*11690*/  ISETP.GE.AND P3, PT, R67, R0, PT ;  /* 0x000000004300720c */ /* 0x000fe40003f66270 */
[----:B------:R-:W-:Y:S02]  /*116a0*/  ISETP.GE.AND P2, PT, R25, R4, PT ;  /* 0x000000041900720c */ /* 0x000fe40003f46270 */
[----:B--2---:R-:W-:Y:S02]  /*116b0*/  FSEL R200, R28, -INF , !P6 ;  /* 0xff8000001cc87808 */ /* 0x004fe40007000000 */
[----:B------:R-:W-:Y:S02]  /*116c0*/  FSEL R206, R30, -INF , !P4 ;  /* 0xff8000001ece7808 */ /* 0x000fe40006000000 */
[----:B------:R-:W-:Y:S02]  /*116d0*/  FSEL R209, R24, -INF , !P5 ;  /* 0xff80000018d17808 */ /* 0x000fe40006800000 */
[----:B------:R-:W-:-:S02]  /*116e0*/  FSEL R214, R26, -INF , !P3 ;  /* 0xff8000001ad67808 */ /* 0x000fc40005800000 */
[----:B---3--:R-:W-:Y:S02]  /*116f0*/  FSEL R212, R20, -INF , !P2 ;  /* 0xff80000014d47808 */ /* 0x008fe40005000000 */
[C---:B------:R-:W-:Y:S02]  /*11700*/  ISETP.GE.AND P6, PT, R69.reuse, R4, PT ;  /* 0x000000044500720c */ /* 0x040fe40003fc6270 */
[----:B------:R-:W-:Y:S02]  /*11710*/  ISETP.GE.AND P4, PT, R69, R0, PT ;  /* 0x000000004500720c */ /* 0x000fe40003f86270 */
[C---:B------:R-:W-:Y:S02]  /*11720*/  ISETP.GE.AND P5, PT, R71.reuse, R4, PT ;  /* 0x000000044700720c */ /* 0x040fe40003fa6270 */
[-C--:B------:R-:W-:Y:S02]  /*11730*/  ISETP.GE.AND P3, PT, R71, R0.reuse, PT ;  /* 0x000000004700720c */ /* 0x080fe40003f66270 */
[----:B------:R-:W-:Y:S01]  /*11740*/  ISETP.GE.AND P2, PT, R2, R0, PT ;  /* 0x000000000200720c */ /* 0x000fe20003f46270 */
[----:B------:R-:W-:Y:S01]  /*11750*/  IMAD.MOV.U32 R244, RZ, RZ, R252 ;  /* 0x000000fffff47224 */ /* 0x000fe200078e00fc */
[----:B----4-:R-:W-:-:S02]  /*11760*/  FSEL R219, R16, -INF , !P6 ;  /* 0xff80000010db7808 */ /* 0x010fc40007000000 */
[----:B------:R-:W-:Y:S02]  /*11770*/  FSEL R223, R18, -INF , !P4 ;  /* 0xff80000012df7808 */ /* 0x000fe40006000000 */
[----:B------:R-:W-:Y:S02]  /*11780*/  FSEL R220, R8, -INF , !P5 ;  /* 0xff80000008dc7808 */ /* 0x000fe40006800000 */
[----:B-1----:R-:W-:Y:S02]  /*11790*/  FSEL R245, R10, -INF , !P3 ;  /* 0xff8000000af57808 */ /* 0x002fe40005800000 */
        /* <DEDUP_REMOVED lines=8> */
[----:B------:R-:W-:Y:S01]  /*11820*/  UMOV UR24, URZ ;  /* 0x0000003f00187c82 */ /* 0x000fe20008000000 */
[----:B------:R-:W1:Y:S08]  /*11830*/  R2UR UR5, R0 ;  /* 0x00000000000573c2 */ /* 0x000e7000000e0000 */
[----:B------:R-:W2:Y:S01]  /*11840*/  R2UR UR9, R2 ;  /* 0x00000000020973c2 */ /* 0x000ea200000e0000 */
[----:B-1----:R-:W1:Y:S08]  /*11850*/  I2F.RP R0, UR5 ;  /* 0x0000000500007d06 */ /* 0x002e700008209400 */
        /* <DEDUP_REMOVED lines=10> */
[----:B--2---:R-:W-:-:S04]  /*11900*/  UIMAD.WIDE.U32 UR24, UR27, UR9, URZ ;  /* 0x000000091b1872a5 */ /* 0x004fc8000f8e003f */
[----:B------:R-:W-:-:S04]  /*11910*/  UIADD3 UR8, -UR25, URZ, URZ ;  /* 0x0000003f19087290 */ /* 0x000fc8000fffe13f */
[----:B------:R-:W-:-:S04]  /*11920*/  UIMAD UR8, UR5, UR8, UR9 ;  /* 0x00000008050872a4 */ /* 0x000fc8000f8e0209 */
[----:B------:R-:W-:Y:S02]  /*11930*/  UISETP.GT.U32.AND UP2, UPT, UR5, UR8, UPT ;  /* 0x000000080500728c */ /* 0x000fe4000bf44070 */
[----:B-1----:R-:W-:-:S09]  /*11940*/  UIMAD.WIDE.U32 UR26, UR27, UR7, URZ ;  /* 0x000000071b1a72a5 */ /* 0x002fd2000f8e003f */
[----:B------:R-:W-:Y:S02]  /*11950*/  @!UP2 UIADD3 UR8, UR8, -UR5, URZ ;  /* 0x800000050808a290 */ /* 0x000fe4000fffe03f */
[----:B------:R-:W-:Y:S02]  /*11960*/  @!UP2 UIADD3 UR25, UR25, 0x1, URZ ;  /* 0x000000011919a890 */ /* 0x000fe4000fffe03f */
[----:B------:R-:W-:Y:S02]  /*11970*/  UMOV UR15, UR27 ;  /* 0x0000001b000f7c82 */ /* 0x000fe40008000000 */
[----:B------:R-:W-:Y:S02]  /*11980*/  UIADD3 UR6, -UR15, URZ, URZ ;  /* 0x0000003f0f067290 */ /* 0x000fe4000fffe13f */
[----:B------:R-:W-:Y:S02]  /*11990*/  UISETP.GE.U32.AND UP4, UPT, UR8, UR5, UPT ;  /* 0x000000050800728c */ /* 0x000fe4000bf86070 */
[----:B------:R-:W-:-:S03]  /*119a0*/  UIMAD UR7, UR5, UR6, UR7 ;  /* 0x00000006050772a4 */ /* 0x000fc6000f8e0207 */
[----:B------:R-:W-:Y:S02]  /*119b0*/  ULDC UR6, c[0x0][0x2d0] ;  /* 0x0000b40000067ab9 */ /* 0x000fe40000000800 */
[----:B------:R-:W-:Y:S02]  /*119c0*/  UISETP.GT.U32.AND UP0, UPT, UR5, UR7, UPT ;  /* 0x000000070500728c */ /* 0x000fe4000bf04070 */
[----:B------:R-:W-:Y:S02]  /*119d0*/  ULOP3.LUT UR4, UR4, UR6, URZ, 0x3c, !UPT ;  /* 0x0000000604047292 */ /* 0x000fe4000f8e3c3f */
[----:B------:R-:W-:Y:S02]  /*119e0*/  ULOP3.LUT UR12, UR12, UR6, URZ, 0x3c, !UPT ;  /* 0x000000060c0c7292 */ /* 0x000fe4000f8e3c3f */
[----:B------:R-:W-:Y:S02]  /*119f0*/  UISETP.GE.AND UP1, UPT, UR4, URZ, UPT ;  /* 0x0000003f0400728c */ /* 0x000fe4000bf26270 */
[----:B------:R-:W-:-:S02]  /*11a00*/  @UP4 UIADD3 UR25, UR25, 0x1, URZ ;  /* 0x0000000119194890 */ /* 0x000fc4000fffe03f */
[----:B------:R-:W-:Y:S02]  /*11a10*/  UISETP.NE.AND UP2, UPT, URZ, UR6, UPT ;  /* 0x000000063f00728c */ /* 0x000fe4000bf45270 */
[----:B------:R-:W-:Y:S02]  /*11a20*/  @!UP0 UIADD3 UR7, UR7, -UR5, URZ ;  /* 0x8000000507078290 */ /* 0x000fe4000fffe03f */
[----:B------:R-:W-:Y:S02]  /*11a30*/  @!UP0 UIADD3 UR15, UR15, 0x1, URZ ;  /* 0x000000010f0f8890 */ /* 0x000fe4000fffe03f */
[----:B------:R-:W-:Y:S02]  /*11a40*/  UISETP.GE.U32.AND UP3, UPT, UR7, UR5, UPT ;  /* 0x000000050700728c */ /* 0x000fe4000bf66070 */
[----:B------:R-:W-:Y:S02]  /*11a50*/  UISETP.GE.AND UP0, UPT, UR12, URZ, UPT ;  /* 0x0000003f0c00728c */ /* 0x000fe4000bf06270 */
[----:B------:R-:W-:-:S02]  /*11a60*/  ULOP3.LUT UR4, URZ, UR6, URZ, 0x33, !UPT ;  /* 0x000000063f047292 */ /* 0x000fc4000f8e333f */
[----:B------:R-:W-:-:S04]  /*11a70*/  @!UP1 UIADD3 UR25, -UR25, URZ, URZ ;  /* 0x0000003f19199290 */ /* 0x000fc8000fffe13f */
[----:B------:R-:W-:Y:S02]  /*11a80*/  USEL UR25, UR4, UR25, !UP2 ;  /* 0x0000001904197287 */ /* 0x000fe4000d000000 */
[----:B------:R-:W-:Y:S02]  /*11a90*/  @UP3 UIADD3 UR15, UR15, 0x1, URZ ;  /* 0x000000010f0f3890 */ /* 0x000fe4000fffe03f */
[----:B------:R-:W-:Y:S02]  /*11aa0*/  UIMAD.WIDE UR8, UR25, 0x4, UR18 ;  /* 0x00000004190878a5 */ /* 0x000fe4000f8e0212 */
[----:B------:R-:W-:-:S04]  /*11ab0*/  @!UP0 UIADD3 UR15, -UR15, URZ, URZ ;  /* 0x0000003f0f0f8290 */ /* 0x000fc8000fffe13f */
[----:B------:R-:W-:Y:S01]  /*11ac0*/  USEL UR4, UR4, UR15, !UP2 ;  /* 0x0000000f04047287 */ /* 0x000fe2000d000000 */
[----:B------:R-:W-:Y:S01]  /*11ad0*/  MOV R6, UR8 ;  /* 0x0000000800067c02 */ /* 0x000fe20008000f00 */
[----:B------:R-:W-:Y:S02]  /*11ae0*/  IMAD.U32 R7, RZ, RZ, UR9 ;  /* 0x00000009ff077e24 */ /* 0x000fe4000f8e00ff */
[----:B------:R-:W-:-:S03]  /*11af0*/  UIMAD.WIDE UR26, UR4, 0x4, UR18 ;  /* 0x00000004041a78a5 */ /* 0x000fc6000f8e0212 */
[----:B------:R-:W2:Y:S03]  /*11b00*/  LDG.E R6, [R6.64] ;  /* 0x0000001406067981 */ /* 0x000ea6000c1e1900 */
[----:B------:R-:W-:Y:S01]  /*11b10*/  MOV R4, UR26 ;  /* 0x0000001a00047c02 */ /* 0x000fe20008000f00 */
[----:B------:R-:W-:-:S05]  /*11b20*/  IMAD.U32 R5, RZ, RZ, UR27 ;  /* 0x0000001bff057e24 */ /* 0x000fca000f8e00ff */
[----:B------:R1:W2:Y:S01]  /*11b30*/  LDG.E R4, [R4.64] ;  /* 0x0000001404047981 */ /* 0x0002a2000c1e1900 */
[----:B------:R-:W-:-:S03]  /*11b40*/  UIADD3 UR7, UR25, -UR4, URZ ;  /* 0x8000000419077290 */ /* 0x000fc6000fffe03f */
[----:B------:R-:W-:Y:S02]  /*11b50*/  ULDC.64 UR4, c[0x0][0x198] ;  /* 0x0000660000047ab9 */ /* 0x000fe40000000a00 */
[----:B------:R-:W-:-:S04]  /*11b60*/  UIMAD UR7, UR7, UR6, -0x100 ;  /* 0xffffff00070774a4 */ /* 0x000fc8000f8e0206 */
[----:B------:R-:W-:-:S04]  /*11b70*/  USHF.R.S32.HI UR6, URZ, 0x1f, UR7 ;  /* 0x0000001f3f067899 */ /* 0x000fc80008011407 */
[----:B------:R-:W-:Y:S02]  /*11b80*/  UIMAD UR6, UR6, UR4, URZ ;  /* 0x00000004060672a4 */ /* 0x000fe4000f8e023f */
[----:B------:R-:W-:Y:S02]  /*11b90*/  UIMAD.WIDE.U32 UR8, UR7, UR4, URZ ;  /* 0x00000004070872a5 */ /* 0x000fe4000f8e003f */
[----:B------:R-:W-:-:S04]  /*11ba0*/  UIMAD UR5, UR7, UR5, UR6 ;  /* 0x00000005070572a4 */ /* 0x000fc8000f8e0206 */
[----:B------:R-:W-:Y:S01]  /*11bb0*/  UIADD3 UR5, UR9, UR5, URZ ;  /* 0x0000000509057290 */ /* 0x000fe2000fffe03f */
[----:B-1----:R-:W-:-:S05]  /*11bc0*/  MOV R5, UR9 ;  /* 0x0000000900057c02 */ /* 0x002fca0008000f00 */
[----:B------:R-:W-:Y:S01]  /*11bd0*/  IMAD.U32 R5, RZ, RZ, UR5 ;  /* 0x00000005ff057e24 */ /* 0x000fe2000f8e00ff */
[----:B--2---:R-:W-:-:S04]  /*11be0*/  IADD3 R6, -R6, R4, RZ ;  /* 0x0000000406067210 */ /* 0x004fc80007ffe1ff */
[----:B------:R-:W-:Y:S01]  /*11bf0*/  SHF.R.S32.HI R2, RZ, 0x1f, R6 ;  /* 0x0000001fff027819 */ /* 0x000fe20000011406 */
[----:B------:R-:W-:-:S04]  /*11c00*/  IMAD.U32 R4, RZ, RZ, UR8 ;  /* 0x00000008ff047e24 */ /* 0x000fc8000f8e00ff */
[----:B------:R-:W-:Y:S02]  /*11c10*/  IMAD R2, R2, c[0x0][0x180], RZ ;  /* 0x0000600002027a24 */ /* 0x000fe400078e02ff */
[----:B------:R-:W-:-:S04]  /*11c20*/  IMAD.WIDE.U32 R4, R6, c[0x0][0x180], R4 ;  /* 0x0000600006047a25 */ /* 0x000fc800078e0004 */
[----:B------:R-:W-:Y:S02]  /*11c30*/  IMAD R2, R6, c[0x0][0x184], R2 ;  /* 0x0000610006027a24 */ /* 0x000fe400078e0202 */
[----:B------:R-:W-:-:S03]  /*11c40*/  IMAD.MOV.U32 R0, RZ, RZ, R4 ;  /* 0x000000ffff007224 */ /* 0x000fc600078e0004 */
[----:B------:R-:W-:Y:S01]  /*11c50*/  IADD3 R2, R5, R2, RZ ;  /* 0x0000000205027210 */ /* 0x000fe20007ffe0ff */
[----:B------:R-:W-:Y:S05]  /*11c60*/  BRA `(.L_x_883) ;  /* 0x0000002000007947 */ /* 0x000fea0003800000 */
.L_x_882:
[----:B------:R-:W-:-:S04]  /*11c70*/  LEA R0, -R52, RZ, 0x8 ;  /* 0x000000ff34007211 */ /* 0x000fc800078e41ff */
[----:B------:R-:W-:Y:S02]  /*11c80*/  SHF.R.S32.HI R2, RZ, 0x1f, R0 ;  /* 0x0000001fff027819 */ /* 0x000fe40000011400 */
.L_x_883:
[--C-:B-----5:R-:W-:Y:S01]  /*11c90*/  @!P1 IMAD.MOV.U32 R4, RZ, RZ, R60.reuse ;  /* 0x000000ffff049224 */ /* 0x120fe200078e003c */
[--C-:B------:R-:W-:Y:S01]  /*11ca0*/  @!P1 IADD3 R8, P2, P0, R0, UR23, R60.reuse ;  /* 0x0000001700089c10 */ /* 0x100fe2000f85e03c */
[--C-:B------:R-:W-:Y:S01]  /*11cb0*/  @!P1 IMAD.MOV.U32 R5, RZ, RZ, R63.reuse ;  /* 0x000000ffff059224 */ /* 0x100fe200078e003f */
[----:B------:R1:W-:Y:S01]  /*11cc0*/  @P1 STS.128 [R242+0x2000], RZ ;  /* 0x002000fff2001388 */ /* 0x0003e20000000c00 */
[----:B------:R-:W-:Y:S01]  /*11cd0*/  @!P1 IMAD.MOV.U32 R10, RZ, RZ, R60 ;  /* 0x000000ffff0a9224 */ /* 0x000fe200078e003c */
[----:B------:R-:W-:Y:S01]  /*11ce0*/  @!P1 LEA R34, P3, R8, c[0x0][0x168], 0x1 ;  /* 0x00005a0008229a11 */ /* 0x000fe200078608ff */
[----:B------:R-:W-:Y:S01]  /*11cf0*/  @!P1 IMAD.MOV.U32 R11, RZ, RZ, R63 ;  /* 0x000000ffff0b9224 */ /* 0x000fe200078e003f */
[----:B------:R-:W-:Y:S01]  /*11d00*/  BSSY B0, `(.L_x_884) ;  /* 0x00000c8000007945 */ /* 0x000fe20003800000 */
[----:B------:R-:W-:Y:S02]  /*11d10*/  @!P1 IMAD.MOV.U32 R9, RZ, RZ, c[0x0][0x19c] ;  /* 0x00006700ff099624 */ /* 0x000fe400078e00ff */
[----:B------:R-:W-:-:S04]  /*11d20*/  @!P1 IMAD.WIDE.U32 R6, R52, 0x30, R4 ;  /* 0x0000003034069825 */ /* 0x000fc800078e0004 */
[----:B------:R-:W-:Y:S02]  /*11d30*/  @!P1 IMAD.MOV.U32 R13, RZ, RZ, c[0x0][0x19c] ;  /* 0x00006700ff0d9624 */ /* 0x000fe400078e00ff */
[----:B------:R-:W-:Y:S01]  /*11d40*/  @!P1 IMAD.WIDE.U32 R4, R52, 0x50, R10 ;  /* 0x0000005034049825 */ /* 0x000fe200078e000a */
[----:B------:R-:W-:Y:S02]  /*11d50*/  @!P1 IADD3.X R10, R2, UR22, R63, P2, P0 ;  /* 0x00000016020a9c10 */ /* 0x000fe400097e043f */
[C---:B------:R-:W-:Y:S01]  /*11d60*/  @!P1 IADD3 R21, P2, R0.reuse, R6, RZ ;  /* 0x0000000600159210 */ /* 0x040fe20007f5e0ff */
[----:B------:R-:W-:Y:S01]  /*11d70*/  @!P1 IMAD R12, R9, 0x30, RZ ;  /* 0x00000030090c9824 */ /* 0x000fe200078e02ff */
[----:B------:R-:W-:Y:S01]  /*11d80*/  @!P1 IADD3 R41, P0, R0, R4, RZ ;  /* 0x0000000400299210 */ /* 0x000fe20007f1e0ff */
[----:B------:R-:W-:Y:S01]  /*11d90*/  @!P1 IMAD R9, R13, 0x50, RZ ;  /* 0x000000500d099824 */ /* 0x000fe200078e02ff */
[----:B------:R-:W-:Y:S01]  /*11da0*/  @!P1 LEA.HI.X R35, R8, c[0x0][0x16c], R10, 0x1, P3 ;  /* 0x00005b0008239a11 */ /* 0x000fe200018f0c0a */
[----:B------:R-:W-:Y:S01]  /*11db0*/  @!P1 IMAD.MOV.U32 R8, RZ, RZ, c[0x0][0x19c] ;  /* 0x00006700ff089624 */ /* 0x000fe200078e00ff */
[C---:B------:R-:W-:Y:S01]  /*11dc0*/  @!P1 IADD3.X R23, R2.reuse, R12, R7, P2, !PT ;  /* 0x0000000c02179210 */ /* 0x040fe200017fe407 */
[----:B------:R-:W-:Y:S01]  /*11dd0*/  @!P1 IMAD.MOV.U32 R4, RZ, RZ, R60 ;  /* 0x000000ffff049224 */ /* 0x000fe200078e003c */
[----:B------:R-:W-:Y:S01]  /*11de0*/  @!P1 IADD3.X R50, R2, R9, R5, P0, !PT ;  /* 0x0000000902329210 */ /* 0x000fe200007fe405 */
[----:B------:R-:W-:-:S02]  /*11df0*/  @!P1 IMAD.MOV.U32 R5, RZ, RZ, R63 ;  /* 0x000000ffff059224 */ /* 0x000fc400078e003f */
[--C-:B------:R-:W-:Y:S02]  /*11e00*/  @!P1 IMAD.MOV.U32 R6, RZ, RZ, R60.reuse ;  /* 0x000000ffff069224 */ /* 0x100fe400078e003c */
[--C-:B------:R-:W-:Y:S02]  /*11e10*/  @!P1 IMAD.MOV.U32 R7, RZ, RZ, R63.reuse ;  /* 0x000000ffff079224 */ /* 0x100fe400078e003f */
[--C-:B------:R-:W-:Y:S02]  /*11e20*/  @!P1 IMAD.MOV.U32 R14, RZ, RZ, R60.reuse ;  /* 0x000000ffff0e9224 */ /* 0x100fe400078e003c */
[--C-:B------:R-:W-:Y:S02]  /*11e30*/  @!P1 IMAD.MOV.U32 R15, RZ, RZ, R63.reuse ;  /* 0x000000ffff0f9224 */ /* 0x100fe400078e003f */
[----:B------:R-:W-:Y:S02]  /*11e40*/  @!P1 IMAD.MOV.U32 R12, RZ, RZ, R60 ;  /* 0x000000ffff0c9224 */ /* 0x000fe400078e003c */
[----:B------:R-:W-:-:S02]  /*11e50*/  @!P1 IMAD.MOV.U32 R13, RZ, RZ, R63 ;  /* 0x000000ffff0d9224 */ /* 0x000fc400078e003f */
[----:B------:R-:W-:-:S04]  /*11e60*/  @!P1 IMAD.WIDE.U32 R10, R52, 0x60, R4 ;  /* 0x00000060340a9825 */ /* 0x000fc800078e0004 */
[----:B------:R-:W-:Y:S01]  /*11e70*/  @!P1 IMAD R18, R8, 0x60, RZ ;  /* 0x0000006008129824 */ /* 0x000fe200078e02ff */
[----:B------:R-:W-:Y:S01]  /*11e80*/  @!P1 IADD3 R37, P4, R0, R10, RZ ;  /* 0x0000000a00259210 */ /* 0x000fe20007f9e0ff */
[----:B------:R-:W-:Y:S02]  /*11e90*/  @!P1 IMAD.MOV.U32 R19, RZ, RZ, c[0x0][0x19c] ;  /* 0x00006700ff139624 */ /* 0x000fe400078e00ff */
[----:B------:R-:W-:Y:S01]  /*11ea0*/  @!P1 IMAD.WIDE.U32 R8, R52, 0x70, R6 ;  /* 0x0000007034089825 */ /* 0x000fe200078e0006 */
[----:B------:R-:W-:-:S03]  /*11eb0*/  @!P1 IADD3.X R49, R2, R18, R11, P4, !PT ;  /* 0x0000001202319210 */ /* 0x000fc600027fe40b */
[----:B------:R-:W-:Y:S01]  /*11ec0*/  @!P1 IMAD.WIDE.U32 R4, R52, 0xa0, R14 ;  /* 0x000000a034049825 */ /* 0x000fe200078e000e */
[----:B------:R-:W-:-:S03]  /*11ed0*/  @!P1 IADD3 R38, P3, R0, R8, RZ ;  /* 0x0000000800269210 */ /* 0x000fc60007f7e0ff */
[----:B------:R-:W-:Y:S01]  /*11ee0*/  @!P1 IMAD.MOV.U32 R17, RZ, RZ, c[0x0][0x19c] ;  /* 0x00006700ff119624 */ /* 0x000fe200078e00ff */
[----:B------:R-:W-:Y:S01]  /*11ef0*/  @!P1 IADD3 R40, P0, R0, R4, RZ ;  /* 0x0000000400289210 */ /* 0x000fe20007f1e0ff */
[----:B------:R-:W-:-:S04]  /*11f00*/  @!P1 IMAD.WIDE.U32 R6, R52, 0x90, R12 ;  /* 0x0000009034069825 */ /* 0x000fc800078e000c */
[----:B------:R-:W-:Y:S01]  /*11f10*/  @!P1 IMAD R12, R19, 0xa0, RZ ;  /* 0x000000a0130c9824 */ /* 0x000fe200078e02ff */
[----:B------:R-:W-:Y:S01]  /*11f20*/  @!P1 IADD3 R39, P2, R0, R6, RZ ;  /* 0x0000000600279210 */ /* 0x000fe20007f5e0ff */
[----:B------:R-:W-:Y:S02]  /*11f30*/  @!P1 IMAD.MOV.U32 R16, RZ, RZ, c[0x0][0x19c] ;  /* 0x00006700ff109624 */ /* 0x000fe400078e00ff */
[----:B------:R-:W-:Y:S01]  /*11f40*/  @!P1 IMAD R13, R17, 0x90, RZ ;  /* 0x00000090110d9824 */ /* 0x000fe200078e02ff */
[----:B------:R-:W-:Y:S01]  /*11f50*/  @!P1 IADD3.X R46, R2, R12, R5, P0, !PT ;  /* 0x0000000c022e9210 */ /* 0x000fe200007fe405 */
[----:B------:R-:W-:Y:S02]  /*11f60*/  @!P1 IMAD R16, R16, 0x70, RZ ;  /* 0x0000007010109824 */ /* 0x000fe400078e02ff */
[----:B------:R-:W-:Y:S01]  /*11f70*/  @!P1 IMAD.MOV.U32 R8, RZ, RZ, c[0x0][0x19c] ;  /* 0x00006700ff089624 */ /* 0x000fe200078e00ff */
[C---:B------:R-:W-:Y:S01]  /*11f80*/  @!P1 IADD3.X R47, R2.reuse, R13, R7, P2, !PT ;  /* 0x0000000d022f9210 */ /* 0x040fe200017fe407 */
[----:B------:R-:W-:Y:S01]  /*11f90*/  @!P1 IMAD.MOV.U32 R4, RZ, RZ, R60 ;  /* 0x000000ffff049224 */ /* 0x000fe200078e003c */
[----:B------:R-:W-:Y:S01]  /*11fa0*/  @!P1 IADD3.X R48, R2, R16, R9, P3, !PT ;  /* 0x0000001002309210 */ /* 0x000fe20001ffe409 */
[----:B------:R-:W-:-:S02]  /*11fb0*/  @!P1 IMAD.MOV.U32 R5, RZ, RZ, R63 ;  /* 0x000000ffff059224 */ /* 0x000fc400078e003f */
[--C-:B------:R-:W-:Y:S02]  /*11fc0*/  @!P1 IMAD.MOV.U32 R6, RZ, RZ, R60.reuse ;  /* 0x000000ffff069224 */ /* 0x100fe400078e003c */
[--C-:B------:R-:W-:Y:S02]  /*11fd0*/  @!P1 IMAD.MOV.U32 R7, RZ, RZ, R63.reuse ;  /* 0x000000ffff079224 */ /* 0x100fe400078e003f */
[----:B------:R-:W-:Y:S02]  /*11fe0*/  @!P1 IMAD.MOV.U32 R12, RZ, RZ, R60 ;  /* 0x000000ffff0c9224 */ /* 0x000fe400078e003c */
[----:B------:R-:W-:Y:S02]  /*11ff0*/  @!P1 IMAD.MOV.U32 R13, RZ, RZ, R63 ;  /* 0x000000ffff0d9224 */ /* 0x000fe400078e003f */
        /* <DEDUP_REMOVED lines=13> */
[----:B------:R-:W-:Y:S02]  /*120d0*/  @!P1 IMAD R16, R16, 0xc0, RZ ;  /* 0x000000c010109824 */ /* 0x000fe400078e02ff */
[----:B------:R-:W-:Y:S01]  /*120e0*/  @!P1 IMAD R13, R17, 0xd0, RZ ;  /* 0x000000d0110d9824 */ /* 0x000fe200078e02ff */
[C---:B------:R-:W-:Y:S01]  /*120f0*/  @!P1 IADD3.X R42, R2.reuse, R12, R5, P0, !PT ;  /* 0x0000000c022a9210 */ /* 0x040fe200007fe405 */
[----:B------:R-:W-:Y:S01]  /*12100*/  @!P1 IMAD.MOV.U32 R4, RZ, RZ, c[0x0][0x19c] ;  /* 0x00006700ff049624 */ /* 0x000fe200078e00ff */
[C---:B------:R-:W-:Y:S01]  /*12110*/  @!P1 IADD3.X R44, R2.reuse, R16, R9, P3, !PT ;  /* 0x00000010022c9210 */ /* 0x040fe20001ffe409 */
[----:B------:R-:W-:Y:S01]  /*12120*/  @!P1 IMAD.MOV.U32 R6, RZ, RZ, c[0x0][0x19c] ;  /* 0x00006700ff069624 */ /* 0x000fe200078e00ff */
[----:B------:R-:W-:Y:S01]  /*12130*/  @!P1 IADD3.X R43, R2, R13, R7, P2, !PT ;  /* 0x0000000d022b9210 */ /* 0x000fe200017fe407 */
[----:B------:R-:W-:Y:S01]  /*12140*/  @!P1 IMAD.MOV.U32 R8, RZ, RZ, c[0x0][0x19c] ;  /* 0x00006700ff089624 */ /* 0x000fe200078e00ff */
[----:B------:R-:W-:-:S02]  /*12150*/  @!P1 LEA R5, P4, R52, R60, 0x5 ;  /* 0x0000003c34059211 */ /* 0x000fc400078828ff */
[CC--:B------:R-:W-:Y:S02]  /*12160*/  @!P1 LEA R7, P3, R52.reuse, R60.reuse, 0x6 ;  /* 0x0000003c34079211 */ /* 0x0c0fe400078630ff */
[C---:B------:R-:W-:Y:S02]  /*12170*/  @!P1 LEA R9, P2, R52.reuse, R60, 0x7 ;  /* 0x0000003c34099211 */ /* 0x040fe400078438ff */
[----:B------:R-:W-:Y:S02]  /*12180*/  @!P1 LEA.HI.X R11, R52, R63, R4, 0x5, P4 ;  /* 0x0000003f340b9211 */ /* 0x000fe400020f2c04 */
[----:B------:R-:W-:Y:S02]  /*12190*/  @!P1 IADD3 R5, P4, R0, R5, RZ ;  /* 0x0000000500059210 */ /* 0x000fe40007f9e0ff */
[----:B------:R-:W-:Y:S02]  /*121a0*/  @!P1 LEA.HI.X R10, R52, R63, R6, 0x6, P3 ;  /* 0x0000003f340a9211 */ /* 0x000fe400018f3406 */
[----:B------:R-:W-:Y:S01]  /*121b0*/  @!P1 IADD3 R6, P3, R0, R7, RZ ;  /* 0x0000000700069210 */ /* 0x000fe20007f7e0ff */
[----:B------:R-:W-:Y:S01]  /*121c0*/  @!P1 IMAD.X R11, R2, 0x1, R11, P4 ;  /* 0x00000001020b9824 */ /* 0x000fe200020e060b */
[----:B------:R-:W-:-:S02]  /*121d0*/  @!P1 LEA.HI.X R8, R52, R63, R8, 0x7, P2 ;  /* 0x0000003f34089211 */ /* 0x000fc400010f3c08 */
[----:B------:R-:W-:Y:S01]  /*121e0*/  LEA R244, P0, R60, c[0x0][0x168], 0x1 ;  /* 0x00005a003cf47a11 */ /* 0x000fe200078008ff */
[----:B------:R-:W-:Y:S01]  /*121f0*/  @!P1 IMAD.X R10, R2, 0x1, R10, P3 ;  /* 0x00000001020a9824 */ /* 0x000fe200018e060a */
[----:B------:R-:W-:Y:S02]  /*12200*/  @!P1 IADD3 R7, P2, R0, R9, RZ ;  /* 0x0000000900079210 */ /* 0x000fe40007f5e0ff */
[----:B------:R-:W-:Y:S02]  /*12210*/  LEA.HI.X R243, R60, c[0x0][0x16c], R63, 0x1, P0 ;  /* 0x00005b003cf37a11 */ /* 0x000fe400000f0c3f */
[----:B------:R-:W-:Y:S01]  /*12220*/  @!P1 LEA R28, P4, R5, c[0x0][0x168], 0x1 ;  /* 0x00005a00051c9a11 */ /* 0x000fe200078808ff */
[----:B------:R-:W-:Y:S01]  /*12230*/  @!P1 IMAD.X R8, R2, 0x1, R8, P2 ;  /* 0x0000000102089824 */ /* 0x000fe200010e0608 */
[----:B------:R-:W-:Y:S02]  /*12240*/  @!P1 LEA R4, P0, R0, R244, 0x1 ;  /* 0x000000f400049211 */ /* 0x000fe400078008ff */
[----:B------:R-:W-:-:S02]  /*12250*/  @!P1 LEA R24, P2, R7, c[0x0][0x168], 0x1 ;  /* 0x00005a0007189a11 */ /* 0x000fc400078408ff */
[----:B------:R-:W-:Y:S02]  /*12260*/  @!P1 LEA.HI.X R29, R5, c[0x0][0x16c], R11, 0x1, P4 ;  /* 0x00005b00051d9a11 */ /* 0x000fe400020f0c0b */
[----:B------:R-:W-:Y:S02]  /*12270*/  @!P1 LEA.HI.X R5, R0, R243, R2, 0x1, P0 ;  /* 0x000000f300059211 */ /* 0x000fe400000f0c02 */
[----:B------:R-:W-:Y:S02]  /*12280*/  @!P1 LEA.HI.X R25, R7, c[0x0][0x16c], R8, 0x1, P2 ;  /* 0x00005b0007199a11 */ /* 0x000fe400010f0c08 */
[----:B------:R-:W-:Y:S01]  /*12290*/  @!P1 LEA R22, P2, R21, c[0x0][0x168], 0x1 ;  /* 0x00005a0015169a11 */ /* 0x000fe200078408ff */
[----:B------:R-:W-:Y:S01]  /*122a0*/  @!PT LDS RZ, [RZ] ;  /* 0x00000000fffff984 */ /* 0x000fe20000000800 */
[----:B------:R-:W-:Y:S01]  /*122b0*/  @!PT LDS RZ, [RZ] ;  /* 0x00000000fffff984 */ /* 0x000fe20000000800 */
[----:B------:R-:W-:Y:S01]  /*122c0*/  @!PT LDS RZ, [RZ] ;  /* 0x00000000fffff984 */ /* 0x000fe20000000800 */
[----:B------:R2:W-:Y:S01]  /*122d0*/  @!P1 LDGSTS.E.BYPASS.LTC128B.128 [R242+0x2000], [R4.64] ;  /* 0x0200000004f29fae */ /* 0x0005e2000b901d54 */
[----:B------:R-:W-:Y:S02]  /*122e0*/  @!P1 LEA R26, P3, R6, c[0x0][0x168], 0x1 ;  /* 0x00005a00061a9a11 */ /* 0x000fe400078608ff */
[----:B------:R-:W-:Y:S01]  /*122f0*/  @!P1 LEA R20, P0, R41, c[0x0][0x168], 0x1 ;  /* 0x00005a0029149a11 */ /* 0x000fe200078008ff */
[----:B------:R1:W-:Y:S01]  /*12300*/  @P1 STS.128 [R242+0x2800], RZ ;  /* 0x002800fff2001388 */ /* 0x0003e20000000c00 */
[----:B------:R-:W-:-:S02]  /*12310*/  @!P1 LEA.HI.X R23, R21, c[0x0][0x16c], R23, 0x1, P2 ;  /* 0x00005b0015179a11 */ /* 0x000fc400010f0c17 */
[----:B------:R-:W-:Y:S01]  /*12320*/  @!P1 LEA.HI.X R27, R6, c[0x0][0x16c], R10, 0x1, P3 ;  /* 0x00005b00061b9a11 */ /* 0x000fe200018f0c0a */
        /* <DEDUP_REMOVED lines=32> */
[----:B--2---:R-:W-:Y:S01]  /*12530*/  @!P1 LEA R4, P0, R33, c[0x0][0x168], 0x1 ;  /* 0x00005a0021049a11 */ /* 0x004fe200078008ff */
        /* <DEDUP_REMOVED lines=55> */
[----:B-1----:R-:W-:Y:S01]  /*128b0*/  IMAD.MOV.U32 R4, RZ, RZ, R60 ;  /* 0x000000ffff047224 */ /* 0x002fe200078e003c */
[----:B------:R-:W-:Y:S01]  /*128c0*/  ULDC UR4, c[0x0][0x19c] ;  /* 0x0000670000047ab9 */ /* 0x000fe20000000800 */
[----:B------:R-:W-:Y:S01]  /*128d0*/  IMAD.MOV.U32 R5, RZ, RZ, R63 ;  /* 0x000000ffff057224 */ /* 0x000fe200078e003f */
[----:B------:R-:W-:-:S03]  /*128e0*/  UIMAD UR4, UR4, 0xf0, URZ ;  /* 0x000000f0040478a4 */ /* 0x000fc6000f8e023f */
        /* <DEDUP_REMOVED lines=9> */
.L_x_885:
[----:B------:R-:W-:Y:S05]  /*12980*/  BSYNC B0 ;  /* 0x0000000000007941 */ /* 0x000fea0003800000 */
.L_x_884:
[----:B------:R-:W0:Y:S01]  /*12990*/  LDGDEPBAR ;  /* 0x00000000000079af */ /* 0x000e220000000000 */
[----:B------:R-:W-:-:S04]  /*129a0*/  LEA R244, P0, R0, R244, 0x1 ;  /* 0x000000f400f47211 */ /* 0x000fc800078008ff */
[----:B------:R-:W-:Y:S02]  /*129b0*/  LEA.HI.X R243, R0, R243, R2, 0x1, P0 ;  /* 0x000000f300f37211 */ /* 0x000fe400000f0c02 */
.L_x_881:
[----:B-----5:R-:W-:Y:S01]  /*129c0*/  FMNMX.FTZ R0, R36, R73, !PT ;  /* 0x0000004924007209 */ /* 0x020fe20007810000 */
[----:B-1----:R-:W2:Y:S03]  /*129d0*/  LDL.LU R16, [R1+0x4] ;  /* 0x0000040001107983 */ /* 0x002ea60000300800 */
[----:B------:R-:W-:Y:S01]  /*129e0*/  FMNMX.FTZ R0, R110, R0, !PT ;  /* 0x000000006e007209 */ /* 0x000fe20007810000 */
[----:B------:R-:W3:Y:S03]  /*129f0*/  LDL.LU R17, [R1+0x10] ;  /* 0x0000100001117983 */ /* 0x000ee60000300800 */
[----:B------:R-:W-:Y:S01]  /*12a00*/  FMNMX.FTZ R0, R56, R0, !PT ;  /* 0x0000000038007209 */ /* 0x000fe20007810000 */
[----:B------:R-:W-:Y:S03]  /*12a10*/  LDSM.16.MT88.4 R20, [R226+0xa000] ;  /* 0x00a00000e214783b */ /* 0x000fe60000004200 */
[----:B------:R-:W-:Y:S01]  /*12a20*/  FMNMX.FTZ R0, R109, R0, !PT ;  /* 0x000000006d007209 */ /* 0x000fe20007810000 */
[----:B------:R-:W-:Y:S03]  /*12a30*/  LDSM.16.MT88.4 R8, [R135+0xa000] ;  /* 0x00a000008708783b */ /* 0x000fe60000004200 */
[----:B------:R-:W-:Y:S01]  /*12a40*/  FMNMX.FTZ R2, R55, R0, !PT ;  /* 0x0000000037027209 */ /* 0x000fe20007810000 */
[----:B------:R-:W-:Y:S01]  /*12a50*/  LDSM.16.MT88.4 R12, [R224+0xa000] ;  /* 0x00a00000e00c783b */ /* 0x000fe20000004200 */
[----:B------:R-:W-:-:S02]  /*12a60*/  FMNMX.FTZ R0, R3, R57, !PT ;  /* 0x0000003903007209 */ /* 0x000fc40007810000 */
[----:B------:R-:W-:Y:S01]  /*12a70*/  FMNMX.FTZ R2, R113, R2, !PT ;  /* 0x0000000271027209 */ /* 0x000fe20007810000 */
[----:B------:R-:W-:Y:S01]  /*12a80*/  LDSM.16.MT88.4 R28, [R226+0xa800] ;  /* 0x00a80000e21c783b */ /* 0x000fe20000004200 */
        /* <DEDUP_REMOVED lines=116> */
[----:B------:R-:W-:-:S03]  /*131d0*/  FMNMX.FTZ R4, R248, R4, !PT ;  /* 0x00000004f8047209 */ /* 0x000fc60007810000 */
[----:B------:R-:W1:Y:S01]  /*131e0*/  SHFL.BFLY PT, R5, R0, 0x2, 0x1f ;  /* 0x0c401f0000057f89 */ /* 0x000e6200000e0000 */
[----:B------:R-:W-:-:S04]  /*131f0*/  FMNMX.FTZ R4, R223, R4, !PT ;  /* 0x00000004df047209 */ /* 0x000fc80007810000 */
[----:B------:R-:W-:-:S04]  /*13200*/  FMNMX.FTZ R4, R251, R4, !PT ;  /* 0x00000004fb047209 */ /* 0x000fc80007810000 */
[----:B------:R-:W-:-:S04]  /*13210*/  FMNMX.FTZ R4, R245, R4, !PT ;  /* 0x00000004f5047209 */ /* 0x000fc80007810000 */
[----:B------:R-:W-:-:S05]  /*13220*/  FMNMX.FTZ R4, R247, R4, !PT ;  /* 0x00000004f7047209 */ /* 0x000fca0007810000 */
[----:B------:R-:W4:Y:S01]  /*13230*/  SHFL.BFLY PT, R2, R4, 0x2, 0x1f ;  /* 0x0c401f0004027f89 */ /* 0x000f2200000e0000 */
[----:B-1----:R-:W-:-:S05]  /*13240*/  FMNMX.FTZ R0, R0, R5, !PT ;  /* 0x0000000500007209 */ /* 0x002fca0007810000 */
[----:B------:R-:W1:Y:S01]  /*13250*/  SHFL.BFLY PT, R5, R0, 0x1, 0x1f ;  /* 0x0c201f0000057f89 */ /* 0x000e6200000e0000 */
[----:B----4-:R-:W-:Y:S02]  /*13260*/  FMNMX.FTZ R4, R4, R2, !PT ;  /* 0x0000000204047209 */ /* 0x010fe40007810000 */
[----:B--2---:R-:W-:-:S03]  /*13270*/  MOV R41, R16 ;  /* 0x0000001000297202 */ /* 0x004fc60000000f00 */
[----:B------:R-:W2:Y:S01]  /*13280*/  SHFL.BFLY PT, R6, R4, 0x1, 0x1f ;  /* 0x0c201f0004067f89 */ /* 0x000ea200000e0000 */
[----:B---3--:R-:W-:Y:S02]  /*13290*/  MOV R49, R17 ;  /* 0x0000001100317202 */ /* 0x008fe40000000f00 */
[----:B------:R-:W-:Y:S02]  /*132a0*/  MOV R65, R41 ;  /* 0x0000002900417202 */ /* 0x000fe40000000f00 */
[----:B-1----:R-:W-:-:S04]  /*132b0*/  FMNMX.FTZ R88, R0, R5, !PT ;  /* 0x0000000500587209 */ /* 0x002fc80007810000 */
[C---:B------:R-:W-:Y:S01]  /*132c0*/  FSETP.NEU.FTZ.AND P1, PT, R88.reuse, -INF , PT ;  /* 0xff8000005800780b */ /* 0x040fe20003f3d000 */
[----:B------:R-:W-:-:S05]  /*132d0*/  FMUL.FTZ R2, R88, c[0x0][0x23c] ;  /* 0x00008f0058027a20 */ /* 0x000fca0000410000 */
[----:B------:R-:W-:-:S05]  /*132e0*/  FSEL R2, R2, RZ, P1 ;  /* 0x000000ff02027208 */ /* 0x000fca0000800000 */
[----:B------:R-:W-:Y:S01]  /*132f0*/  FFMA.FTZ R0, R73, c[0x0][0x23c], -R2 ;  /* 0x00008f0049007a23 */ /* 0x000fe20000010802 */
[----:B--2---:R-:W-:-:S03]  /*13300*/  FMNMX.FTZ R87, R4, R6, !PT ;  /* 0x0000000604577209 */ /* 0x004fc60007810000 */
[----:B------:R1:W-:Y:S01]  /*13310*/  MUFU.EX2 R64, R0 ;  /* 0x0000000000407308 */ /* 0x0003e20000000800 */
[----:B------:R-:W-:Y:S01]  /*13320*/  FFMA.FTZ R4, R56, c[0x0][0x23c], -R2 ;  /* 0x00008f0038047a23 */ /* 0x000fe20000010802 */
[----:B------:R-:W-:Y:S02]  /*13330*/  FSEL R6, R88, RZ, P1 ;  /* 0x000000ff58067208 */ /* 0x000fe40000800000 */
[----:B------:R-:W-:-:S03]  /*13340*/  FSETP.NEU.FTZ.AND P0, PT, R87, -INF , PT ;  /* 0xff8000005700780b */ /* 0x000fc60003f1d000 */
[----:B------:R-:W-:Y:S01]  /*13350*/  FADD.FTZ R6, R36, -R6 ;  /* 0x8000000624067221 */ /* 0x000fe20000010000 */
[----:B------:R2:W-:Y:S01]  /*13360*/  MUFU.EX2 R42, R4 ;  /* 0x00000004002a7308 */ /* 0x0005e20000000800 */
[----:B------:R-:W-:Y:S02]  /*13370*/  FSEL R5, R87, RZ, P0 ;  /* 0x000000ff57057208 */ /* 0x000fe40000000000 */
[----:B------:R-:W-:-:S03]  /*13380*/  FMUL.FTZ R6, R6, c[0x0][0x23c] ;  /* 0x00008f0006067a20 */ /* 0x000fc60000410000 */
[----:B------:R-:W-:Y:S02]  /*13390*/  FADD.FTZ R3, R3, -R5 ;  /* 0x8000000503037221 */ /* 0x000fe40000010000 */
[--C-:B-1----:R-:W-:Y:S01]  /*133a0*/  FFMA.FTZ R0, R110, c[0x0][0x23c], -R2.reuse ;  /* 0x00008f006e007a23 */ /* 0x102fe20000010802 */
[----:B------:R-:W1:Y:S01]  /*133b0*/  MUFU.EX2 R63, R6 ;  /* 0x00000006003f7308 */ /* 0x000e620000000800 */
[----:B------:R-:W-:Y:S02]  /*133c0*/  FMUL.FTZ R3, R3, c[0x0][0x23c] ;  /* 0x00008f0003037a20 */ /* 0x000fe40000410000 */
[----:B--2---:R-:W-:-:S05]  /*133d0*/  FFMA.FTZ R4, R109, c[0x0][0x23c], -R2 ;  /* 0x00008f006d047a23 */ /* 0x004fca0000010802 */
[----:B------:R2:W-:Y:S08]  /*133e0*/  MUFU.EX2 R48, R0 ;  /* 0x0000000000307308 */ /* 0x0005f00000000800 */
[----:B------:R-:W3:Y:S01]  /*133f0*/  MUFU.EX2 R66, R4 ;  /* 0x0000000400427308 */ /* 0x000ee20000000800 */
[-C--:B-1----:R-:W-:Y:S02]  /*13400*/  FMUL.FTZ R144, R144, R63.reuse ;  /* 0x0000003f90907220 */ /* 0x082fe40000410000 */
[----:B------:R-:W-:-:S02]  /*13410*/  FMUL.FTZ R145, R145, R63 ;  /* 0x0000003f91917220 */ /* 0x000fc40000410000 */
[-C--:B------:R-:W-:Y:S02]  /*13420*/  FMUL.FTZ R140, R140, R63.reuse ;  /* 0x0000003f8c8c7220 */ /* 0x080fe40000410000 */
[-C--:B------:R-:W-:Y:S01]  /*13430*/  FMUL.FTZ R141, R141, R63.reuse ;  /* 0x0000003f8d8d7220 */ /* 0x080fe20000410000 */
[----:B------:R1:W4:Y:S01]  /*13440*/  MUFU.EX2 R60, R3 ;  /* 0x00000003003c7308 */ /* 0x0003220000000800 */
[----:B--2---:R-:W-:Y:S02]  /*13450*/  FMUL.FTZ R0, R87, c[0x0][0x23c] ;  /* 0x00008f0057007a20 */ /* 0x004fe40000410000 */
[-C--:B------:R-:W-:Y:S02]  /*13460*/  FMUL.FTZ R136, R136, R63.reuse ;  /* 0x0000003f88887220 */ /* 0x080fe40000410000 */
[-C--:B------:R-:W-:Y:S01]  /*13470*/  FMUL.FTZ R137, R137, R63.reuse ;  /* 0x0000003f89897220 */ /* 0x080fe20000410000 */
[----:B------:R-:W-:Y:S01]  /*13480*/  FSEL R0, R0, RZ, P0 ;  /* 0x000000ff00007208 */ /* 0x000fe20000000000 */
[-C--:B------:R-:W-:Y:S01]  /*13490*/  FMUL.FTZ R148, R148, R63.reuse ;  /* 0x0000003f94947220 */ /* 0x080fe20000410000 */
[----:B---3--:R-:W-:Y:S01]  /*134a0*/  F2FP.PACK_AB R6, R66, R42 ;  /* 0x0000002a4206723e */ /* 0x008fe200000000ff */
[----:B------:R-:W-:-:S02]  /*134b0*/  FMUL.FTZ R149, R149, R63 ;  /* 0x0000003f95957220 */ /* 0x000fc40000410000 */
[----:B------:R-:W-:Y:S02]  /*134c0*/  FFMA.FTZ R4, R57, c[0x0][0x23c], -R0 ;  /* 0x00008f0039047a23 */ /* 0x000fe40000010800 */
[----:B------:R-:W-:Y:S02]  /*134d0*/  FMUL.FTZ R152, R152, R63 ;  /* 0x0000003f98987220 */ /* 0x000fe40000410000 */
[----:B------:R2:W-:Y:S01]  /*134e0*/  MUFU.EX2 R73, R4 ;  /* 0x0000000400497308 */ /* 0x0005e20000000800 */
[----:B-1----:R-:W-:Y:S02]  /*134f0*/  FFMA.FTZ R3, R55, c[0x0][0x23c], -R2 ;  /* 0x00008f0037037a23 */ /* 0x002fe40000010802 */
[-C--:B----4-:R-:W-:Y:S02]  /*13500*/  FMUL.FTZ R146, R146, R60.reuse ;  /* 0x0000003c92927220 */ /* 0x090fe40000410000 */
[-C--:B------:R-:W-:Y:S02]  /*13510*/  FMUL.FTZ R147, R147, R60.reuse ;  /* 0x0000003c93937220 */ /* 0x080fe40000410000 */
[----:B------:R-:W-:-:S02]  /*13520*/  FMUL.FTZ R142, R142, R60 ;  /* 0x0000003c8e8e7220 */ /* 0x000fc40000410000 */
[-C--:B------:R-:W-:Y:S02]  /*13530*/  FMUL.FTZ R143, R143, R60.reuse ;  /* 0x0000003c8f8f7220 */ /* 0x080fe40000410000 */
[-C--:B------:R-:W-:Y:S02]  /*13540*/  FMUL.FTZ R138, R138, R60.reuse ;  /* 0x0000003c8a8a7220 */ /* 0x080fe40000410000 */
[-C--:B------:R-:W-:Y:S02]  /*13550*/  FMUL.FTZ R139, R139, R60.reuse ;  /* 0x0000003c8b8b7220 */ /* 0x080fe40000410000 */
[-C--:B------:R-:W-:Y:S02]  /*13560*/  FMUL.FTZ R150, R150, R60.reuse ;  /* 0x0000003c96967220 */ /* 0x080fe40000410000 */
[----:B--2---:R-:W-:Y:S02]  /*13570*/  FFMA.FTZ R4, R112, c[0x0][0x23c], -R0 ;  /* 0x00008f0070047a23 */ /* 0x004fe40000010800 */
[----:B------:R-:W-:-:S02]  /*13580*/  FMUL.FTZ R151, R151, R60 ;  /* 0x0000003c97977220 */ /* 0x000fc40000410000 */
[----:B------:R-:W1:Y:S01]  /*13590*/  MUFU.EX2 R43, R4 ;  /* 0x00000004002b7308 */ /* 0x000e620000000800 */
[-C--:B------:R-:W-:Y:S02]  /*135a0*/  FMUL.FTZ R153, R153, R63.reuse ;  /* 0x0000003f99997220 */ /* 0x080fe40000410000 */
[-C--:B------:R-:W-:Y:S02]  /*135b0*/  FMUL.FTZ R154, R154, R60.reuse ;  /* 0x0000003c9a9a7220 */ /* 0x080fe40000410000 */
[-C--:B------:R-:W-:Y:S02]  /*135c0*/  FMUL.FTZ R155, R155, R60.reuse ;  /* 0x0000003c9b9b7220 */ /* 0x080fe40000410000 */
[-C--:B------:R-:W-:Y:S02]  /*135d0*/  FMUL.FTZ R156, R156, R63.reuse ;  /* 0x0000003f9c9c7220 */ /* 0x080fe40000410000 */
[----:B------:R-:W-:Y:S02]  /*135e0*/  FMUL.FTZ R157, R157, R63 ;  /* 0x0000003f9d9d7220 */ /* 0x000fe40000410000 */
[----:B------:R-:W-:-:S02]  /*135f0*/  FMUL.FTZ R158, R158, R60 ;  /* 0x0000003c9e9e7220 */ /* 0x000fc40000410000 */
[-C--:B------:R-:W-:Y:S02]  /*13600*/  FMUL.FTZ R159, R159, R60.reuse ;  /* 0x0000003c9f9f7220 */ /* 0x080fe40000410000 */
[----:B------:R-:W-:Y:S01]  /*13610*/  FMUL.FTZ R160, R160, R63 ;  /* 0x0000003fa0a07220 */ /* 0x000fe20000410000 */
[----:B-1----:R-:W-:Y:S01]  /*13620*/  F2FP.PACK_AB R5, R43, R73 ;  /* 0x000000492b05723e */ /* 0x002fe200000000ff */
[----:B------:R-:W-:Y:S02]  /*13630*/  FFMA.FTZ R4, R75, c[0x0][0x23c], -R0 ;  /* 0x00008f004b047a23 */ /* 0x000fe40000010800 */
[----:B------:R1:W-:Y:S01]  /*13640*/  MUFU.EX2 R75, R3 ;  /* 0x00000003004b7308 */ /* 0x0003e20000000800 */
[----:B------:R-:W-:Y:S02]  /*13650*/  FMUL.FTZ R161, R161, R63 ;  /* 0x0000003fa1a17220 */ /* 0x000fe40000410000 */
[-C--:B------:R-:W-:Y:S02]  /*13660*/  FMUL.FTZ R162, R162, R60.reuse ;  /* 0x0000003ca2a27220 */ /* 0x080fe40000410000 */
[----:B------:R-:W-:-:S02]  /*13670*/  FMUL.FTZ R163, R163, R60 ;  /* 0x0000003ca3a37220 */ /* 0x000fc40000410000 */
[-C--:B------:R-:W-:Y:S01]  /*13680*/  FMUL.FTZ R164, R164, R63.reuse ;  /* 0x0000003fa4a47220 */ /* 0x080fe20000410000 */
[----:B------:R2:W-:Y:S01]  /*13690*/  MUFU.EX2 R40, R4 ;  /* 0x0000000400287308 */ /* 0x0005e20000000800 */
[----:B------:R-:W-:Y:S02]  /*136a0*/  FMUL.FTZ R165, R165, R63 ;  /* 0x0000003fa5a57220 */ /* 0x000fe40000410000 */
[-C--:B------:R-:W-:Y:S02]  /*136b0*/  FMUL.FTZ R166, R166, R60.reuse ;  /* 0x0000003ca6a67220 */ /* 0x080fe40000410000 */
[----:B------:R-:W-:Y:S02]  /*136c0*/  FMUL.FTZ R167, R167, R60 ;  /* 0x0000003ca7a77220 */ /* 0x000fe40000410000 */
[----:B-1----:R-:W-:Y:S01]  /*136d0*/  FFMA.FTZ R3, R113, c[0x0][0x23c], -R2 ;  /* 0x00008f0071037a23 */ /* 0x002fe20000010802 */
[----:B------:R-:W-:-:S03]  /*136e0*/  MOV R113, R43 ;  /* 0x0000002b00717202 */ /* 0x000fc60000000f00 */
[----:B------:R1:W-:Y:S01]  /*136f0*/  MUFU.EX2 R18, R3 ;  /* 0x0000000300127308 */ /* 0x0003e20000000800 */
[----:B--2---:R-:W-:-:S07]  /*13700*/  FFMA.FTZ R4, R111, c[0x0][0x23c], -R0 ;  /* 0x00008f006f047a23 */ /* 0x004fce0000010800 */
[----:B------:R2:W3:Y:S01]  /*13710*/  MUFU.EX2 R67, R4 ;  /* 0x0000000400437308 */ /* 0x0004e20000000800 */
[----:B-1----:R-:W-:-:S07]  /*13720*/  FFMA.FTZ R3, R53, c[0x0][0x23c], -R2 ;  /* 0x00008f0035037a23 */ /* 0x002fce0000010802 */
[----:B------:R1:W4:Y:S01]  /*13730*/  MUFU.EX2 R19, R3 ;  /* 0x0000000300137308 */ /* 0x0003220000000800 */
[----:B--2---:R-:W-:Y:S02]  /*13740*/  F2FP.PACK_AB R4, R48, R64 ;  /* 0x000000403004723e */ /* 0x004fe400000000ff */
[----:B---3--:R-:W-:-:S07]  /*13750*/  F2FP.PACK_AB R7, R67, R40 ;  /* 0x000000284307723e */ /* 0x008fce00000000ff */
[----:B------:R-:W-:Y:S01]  /*13760*/  HMMA.16816.F32 R32, R4, R20, R144 ;  /* 0x000000140420723c */ /* 0x000fe20000001890 */
[----:B-1----:R-:W-:Y:S01]  /*13770*/  FFMA.FTZ R3, R114, c[0x0][0x23c], -R2 ;  /* 0x00008f0072037a23 */ /* 0x002fe20000010802 */
[----:B----4-:R-:W-:-:S03]  /*13780*/  MOV R114, R19 ;  /* 0x0000001300727202 */ /* 0x010fc60000000f00 */
[----:B------:R1:W2:Y:S03]  /*13790*/  MUFU.EX2 R147, R3 ;  /* 0x0000000300937308 */ /* 0x0002a60000000800 */
[----:B------:R-:W-:Y:S01]  /*137a0*/  HMMA.16816.F32 R36, R4, R10, R140 ;  /* 0x0000000a0424723c */ /* 0x000fe2000000188c */
[----:B------:R-:W-:-:S04]  /*137b0*/  MOV R146, R49 ;  /* 0x0000003100927202 */ /* 0x000fc80000000f00 */
[----:B------:R-:W-:Y:S02]  /*137c0*/  MOV R144, R146 ;  /* 0x0000009200907202 */ /* 0x000fe40000000f00 */
[----:B------:R-:W-:Y:S01]  /*137d0*/  MOV R142, R18 ;  /* 0x00000012008e7202 */ /* 0x000fe20000000f00 */
[----:B------:R-:W-:Y:S01]  /*137e0*/  HMMA.16816.F32 R24, R4, R8, R136 ;  /* 0x000000080418723c */ /* 0x000fe20000001888 */
[----:B------:R-:W3:Y:S01]  /*137f0*/  LDSM.16.MT88.4 R16, [R225+0xa000] ;  /* 0x00a00000e110783b */ /* 0x000ee20000004200 */
[----:B------:R-:W-:Y:S02]  /*13800*/  MOV R141, R48 ;  /* 0x00000030008d7202 */ /* 0x000fe40000000f00 */
[----:B------:R-:W-:Y:S01]  /*13810*/  MOV R143, R42 ;  /* 0x0000002a008f7202 */ /* 0x000fe20000000f00 */
[----:B-1----:R-:W-:-:S03]  /*13820*/  FFMA.FTZ R3, R76, c[0x0][0x23c], -R0 ;  /* 0x00008f004c037a23 */ /* 0x002fc60000010800 */
[C---:B------:R-:W-:Y:S01]  /*13830*/  HMMA.16816.F32 R44, R4.reuse, R22, R148 ;  /* 0x00000016042c723c */ /* 0x040fe20000001894 */
[----:B------:R-:W1:Y:S01]  /*13840*/  LDSM.16.MT88.4 R20, [R135+0xa800] ;  /* 0x00a800008714783b */ /* 0x000e620000004200 */
[----:B------:R-:W-:Y:S01]  /*13850*/  MOV R139, R40 ;  /* 0x00000028008b7202 */ /* 0x000fe20000000f00 */
[----:B------:R4:W-:Y:S05]  /*13860*/  MUFU.EX2 R140, R3 ;  /* 0x00000003008c7308 */ /* 0x0009ea0000000800 */
[C---:B------:R-:W-:Y:S08]  /*13870*/  HMMA.16816.F32 R52, R4.reuse, R12, R152 ;  /* 0x0000000c0434723c */ /* 0x040ff00000001898 */
[----:B------:R-:W-:Y:S01]  /*13880*/  HMMA.16816.F32 R156, R4, R14, R156 ;  /* 0x0000000e049c723c */ /* 0x000fe2000000189c */
[----:B------:R-:W1:Y:S01]  /*13890*/  LDSM.16.MT88.4 R12, [R224+0xa800] ;  /* 0x00a80000e00c783b */ /* 0x000e620000004200 */
[----:B----4-:R-:W-:-:S04]  /*138a0*/  FFMA.FTZ R3, R115, c[0x0][0x23c], -R0 ;  /* 0x00008f0073037a23 */ /* 0x010fc80000010800 */
[----:B------:R4:W1:Y:S02]  /*138b0*/  MUFU.EX2 R8, R3 ;  /* 0x0000000300087308 */ /* 0x0008640000000800 */
[----:B---3--:R-:W-:Y:S01]  /*138c0*/  HMMA.16816.F32 R160, R4, R16, R160 ;  /* 0x0000001004a0723c */ /* 0x008fe200000018a0 */
[----:B----4-:R-:W-:-:S07]  /*138d0*/  FFMA.FTZ R3, R77, c[0x0][0x23c], -R0 ;  /* 0x00008f004d037a23 */ /* 0x010fce0000010800 */
[----:B------:R-:W-:Y:S01]  /*138e0*/  HMMA.16816.F32 R16, R4, R18, R164 ;  /* 0x000000120410723c */ /* 0x000fe200000018a4 */
[----:B------:R3:W-:Y:S06]  /*138f0*/  MUFU.EX2 R137, R3 ;  /* 0x0000000300897308 */ /* 0x0007ec0000000800 */
[----:B------:R-:W-:Y:S02]  /*13900*/  F2FP.PACK_AB R4, R142, R75 ;  /* 0x0000004b8e04723e */ /* 0x000fe400000000ff */
[----:B--2---:R-:W-:Y:S01]  /*13910*/  F2FP.PACK_AB R6, R147, R114 ;  /* 0x000000729306723e */ /* 0x004fe200000000ff */
[----:B---3--:R-:W-:-:S04]  /*13920*/  FFMA.FTZ R3, R124, c[0x0][0x23c], -R0 ;  /* 0x00008f007c037a23 */ /* 0x008fc80000010800 */
[----:B------:R2:W3:Y:S02]  /*13930*/  MUFU.EX2 R77, R3 ;  /* 0x00000003004d7308 */ /* 0x0004e40000000800 */
[----:B--2---:R-:W-:Y:S01]  /*13940*/  FFMA.FTZ R3, R78, c[0x0][0x23c], -R2 ;  /* 0x00008f004e037a23 */ /* 0x004fe20000010802 */
[----:B-1----:R-:W-:Y:S02]  /*13950*/  MOV R78, R8 ;  /* 0x00000008004e7202 */ /* 0x002fe40000000f00 */
[----:B------:R-:W1:Y:S03]  /*13960*/  LDSM.16.MT88.4 R8, [R225+0xa800] ;  /* 0x00a80000e108783b */ /* 0x000e660000004200 */
[----:B------:R2:W-:Y:S01]  /*13970*/  MUFU.EX2 R109, R3 ;  /* 0x00000003006d7308 */ /* 0x0005e20000000800 */
[----:B------:R-:W-:Y:S02]  /*13980*/  F2FP.PACK_AB R5, R78, R140 ;  /* 0x0000008c4e05723e */ /* 0x000fe400000000ff */
[----:B---3--:R-:W-:-:S07]  /*13990*/  F2FP.PACK_AB R7, R77, R137 ;  /* 0x000000894d07723e */ /* 0x008fce00000000ff */
[----:B------:R-:W-:Y:S01]  /*139a0*/  HMMA.16816.F32 R24, R4, R20, R24 ;  /* 0x000000140418723c */ /* 0x000fe20000001818 */
[----:B--2---:R-:W-:-:S07]  /*139b0*/  FFMA.FTZ R3, R125, c[0x0][0x23c], -R2 ;  /* 0x00008f007d037a23 */ /* 0x004fce0000010802 */
[C---:B------:R-:W-:Y:S01]  /*139c0*/  HMMA.16816.F32 R36, R4.reuse, R22, R36 ;  /* 0x000000160424723c */ /* 0x040fe20000001824 */
[----:B------:R-:W2:Y:S01]  /*139d0*/  LDSM.16.MT88.4 R20, [R135+0xb000] ;  /* 0x00b000008714783b */ /* 0x000ea20000004200 */
[----:B------:R3:W-:Y:S06]  /*139e0*/  MUFU.EX2 R50, R3 ;  /* 0x0000000300327308 */ /* 0x0007ec0000000800 */
[C---:B------:R-:W-:Y:S08]  /*139f0*/  HMMA.16816.F32 R32, R4.reuse, R28, R32 ;  /* 0x0000001c0420723c */ /* 0x040ff00000001820 */
[----:B------:R-:W-:Y:S01]  /*13a00*/  HMMA.16816.F32 R44, R4, R30, R44 ;  /* 0x0000001e042c723c */ /* 0x000fe2000000182c */
[----:B------:R-:W4:Y:S01]  /*13a10*/  LDSM.16.MT88.4 R28, [R226+0xb000] ;  /* 0x00b00000e21c783b */ /* 0x000f220000004200 */
[----:B---3--:R-:W-:-:S04]  /*13a20*/  FFMA.FTZ R3, R51, c[0x0][0x23c], -R2 ;  /* 0x00008f0033037a23 */ /* 0x008fc80000010802 */
[----:B------:R3:W-:Y:S02]  /*13a30*/  MUFU.EX2 R112, R3 ;  /* 0x0000000300707308 */ /* 0x0007e40000000800 */
[C---:B------:R-:W-:Y:S08]  /*13a40*/  HMMA.16816.F32 R52, R4.reuse, R12, R52 ;  /* 0x0000000c0434723c */ /* 0x040ff00000001834 */
[----:B------:R-:W-:Y:S01]  /*13a50*/  HMMA.16816.F32 R68, R4, R14, R156 ;  /* 0x0000000e0444723c */ /* 0x000fe2000000189c */
[----:B------:R-:W2:Y:S01]  /*13a60*/  LDSM.16.MT88.4 R12, [R224+0xb000] ;  /* 0x00b00000e00c783b */ /* 0x000ea20000004200 */
[----:B---3--:R-:W-:-:S06]  /*13a70*/  FFMA.FTZ R3, R126, c[0x0][0x23c], -R2 ;  /* 0x00008f007e037a23 */ /* 0x008fcc0000010802 */
[C---:B-1----:R-:W-:Y:S01]  /*13a80*/  HMMA.16816.F32 R160, R4.reuse, R8, R160 ;  /* 0x0000000804a0723c */ /* 0x042fe200000018a0 */
[----:B------:R1:W3:Y:S07]  /*13a90*/  MUFU.EX2 R138, R3 ;  /* 0x00000003008a7308 */ /* 0x0002ee0000000800 */
[----:B------:R-:W-:Y:S01]  /*13aa0*/  HMMA.16816.F32 R16, R4, R10, R16 ;  /* 0x0000000a0410723c */ /* 0x000fe20000001810 */
[----:B------:R-:W2:Y:S01]  /*13ab0*/  LDSM.16.MT88.4 R8, [R225+0xb000] ;  /* 0x00b00000e108783b */ /* 0x000ea20000004200 */
[----:B-1----:R-:W-:-:S05]  /*13ac0*/  FFMA.FTZ R3, R79, c[0x0][0x23c], -R0 ;  /* 0x00008f004f037a23 */ /* 0x002fca0000010800 */
[----:B---3--:R-:W-:Y:S01]  /*13ad0*/  F2FP.PACK_AB R6, R138, R112 ;  /* 0x000000708a06723e */ /* 0x008fe200000000ff */
        /* <DEDUP_REMOVED lines=9> */
[----:B------:R-:W-:Y:S02]  /*13b70*/  MOV R81, R50 ;  /* 0x0000003200517202 */ /* 0x000fe40000000f00 */
[----:B---3--:R-:W-:-:S03]  /*13b80*/  F2FP.PACK_AB R7, R136, R76 ;  /* 0x0000004c8807723e */ /* 0x008fc600000000ff */
[----:B------:R1:W-:Y:S01]  /*13b90*/  MUFU.EX2 R124, R3 ;  /* 0x00000003007c7308 */ /* 0x0003e20000000800 */
[----:B------:R-:W-:-:S07]  /*13ba0*/  F2FP.PACK_AB R4, R81, R109 ;  /* 0x0000006d5104723e */ /* 0x000fce00000000ff */
[----:B--2---:R-:W-:Y:S01]  /*13bb0*/  HMMA.16816.F32 R24, R4, R20, R24 ;  /* 0x000000140418723c */ /* 0x004fe20000001818 */
[----:B-1----:R-:W-:-:S07]  /*13bc0*/  FFMA.FTZ R3, R130, c[0x0][0x23c], -R2 ;  /* 0x00008f0082037a23 */ /* 0x002fce0000010802 */
[C---:B------:R-:W-:Y:S01]  /*13bd0*/  HMMA.16816.F32 R36, R4.reuse, R22, R36 ;  /* 0x000000160424723c */ /* 0x040fe20000001824 */
[----:B------:R-:W1:Y:S01]  /*13be0*/  LDSM.16.MT88.4 R20, [R135+0xb800] ;  /* 0x00b800008714783b */ /* 0x000e620000004200 */
[----:B------:R2:W3:Y:S06]  /*13bf0*/  MUFU.EX2 R125, R3 ;  /* 0x00000003007d7308 */ /* 0x0004ec0000000800 */
[C---:B----4-:R-:W-:Y:S08]  /*13c00*/  HMMA.16816.F32 R32, R4.reuse, R28, R32 ;  /* 0x0000001c0420723c */ /* 0x050ff00000001820 */
[----:B------:R-:W-:Y:S01]  /*13c10*/  HMMA.16816.F32 R44, R4, R30, R44 ;  /* 0x0000001e042c723c */ /* 0x000fe2000000182c */
[----:B------:R-:W4:Y:S01]  /*13c20*/  LDSM.16.MT88.4 R28, [R226+0xb800] ;  /* 0x00b80000e21c783b */ /* 0x000f220000004200 */
[----:B--2---:R-:W-:Y:S01]  /*13c30*/  FFMA.FTZ R3, R82, c[0x0][0x23c], -R2 ;  /* 0x00008f0052037a23 */ /* 0x004fe20000010802 */
[----:B------:R-:W-:-:S03]  /*13c40*/  MOV R82, R144 ;  /* 0x0000009000527202 */ /* 0x000fc60000000f00 */
[----:B------:R2:W-:Y:S02]  /*13c50*/  MUFU.EX2 R80, R3 ;  /* 0x0000000300507308 */ /* 0x0005e40000000800 */
[C---:B------:R-:W-:Y:S08]  /*13c60*/  HMMA.16816.F32 R52, R4.reuse, R12, R52 ;  /* 0x0000000c0434723c */ /* 0x040ff00000001834 */
[----:B------:R-:W-:Y:S01]  /*13c70*/  HMMA.16816.F32 R68, R4, R14, R68 ;  /* 0x0000000e0444723c */ /* 0x000fe20000001844 */
[----:B------:R-:W1:Y:S01]  /*13c80*/  LDSM.16.MT88.4 R12, [R224+0xb800] ;  /* 0x00b80000e00c783b */ /* 0x000e620000004200 */
[----:B--2---:R-:W-:-:S06]  /*13c90*/  FFMA.FTZ R3, R131, c[0x0][0x23c], -R2 ;  /* 0x00008f0083037a23 */ /* 0x004fcc0000010802 */
[C---:B------:R-:W-:Y:S01]  /*13ca0*/  HMMA.16816.F32 R160, R4.reuse, R8, R160 ;  /* 0x0000000804a0723c */ /* 0x040fe200000018a0 */
[----:B------:R2:W2:Y:S07]  /*13cb0*/  MUFU.EX2 R110, R3 ;  /* 0x00000003006e7308 */ /* 0x0004ae0000000800 */
[----:B------:R-:W-:Y:S01]  /*13cc0*/  HMMA.16816.F32 R16, R4, R10, R16 ;  /* 0x0000000a0410723c */ /* 0x000fe20000001810 */
[----:B------:R-:W1:Y:S06]  /*13cd0*/  LDSM.16.MT88.4 R8, [R225+0xb800] ;  /* 0x00b80000e108783b */ /* 0x000e6c0000004200 */
[----:B---3--:R-:W-:Y:S01]  /*13ce0*/  F2FP.PACK_AB R4, R125, R124 ;  /* 0x0000007c7d04723e */ /* 0x008fe200000000ff */
[----:B--2---:R-:W-:Y:S01]  /*13cf0*/  FFMA.FTZ R3, R83, c[0x0][0x23c], -R0 ;  /* 0x00008f0053037a23 */ /* 0x004fe20000010800 */
[----:B------:R-:W-:-:S02]  /*13d00*/  F2FP.PACK_AB R6, R110, R80 ;  /* 0x000000506e06723e */ /* 0x000fc400000000ff */
[----:B------:R-:W-:Y:S01]  /*13d10*/  MOV R83, R140 ;  /* 0x0000008c00537202 */ /* 0x000fe20000000f00 */
[----:B------:R2:W-:Y:S02]  /*13d20*/  MUFU.EX2 R115, R3 ;  /* 0x0000000300737308 */ /* 0x0005e40000000800 */
[----:B--2---:R-:W-:-:S06]  /*13d30*/  FFMA.FTZ R3, R169, c[0x0][0x23c], -R0 ;  /* 0x00008f00a9037a23 */ /* 0x004fcc0000010800 */
[----:B------:R2:W3:Y:S02]  /*13d40*/  MUFU.EX2 R126, R3 ;  /* 0x00000003007e7308 */ /* 0x0004e40000000800 */
[----:B--2---:R-:W-:Y:S01]  /*13d50*/  FFMA.FTZ R3, R84, c[0x0][0x23c], -R0 ;  /* 0x00008f0054037a23 */ /* 0x004fe20000010800 */
[----:B---3--:R-:W-:Y:S02]  /*13d60*/  F2FP.PACK_AB R5, R126, R115 ;  /* 0x000000737e05723e */ /* 0x008fe400000000ff */
[----:B------:R-:W-:-:S03]  /*13d70*/  MOV R84, R141 ;  /* 0x0000008d00547202 */ /* 0x000fc60000000f00 */
[----:B------:R2:W-:Y:S02]  /*13d80*/  MUFU.EX2 R40, R3 ;  /* 0x0000000300287308 */ /* 0x0005e40000000800 */
[----:B--2---:R-:W-:-:S06]  /*13d90*/  FFMA.FTZ R3, R168, c[0x0][0x23c], -R0 ;  /* 0x00008f00a8037a23 */ /* 0x004fcc0000010800 */
[----:B------:R2:W3:Y:S02]  /*13da0*/  MUFU.EX2 R252, R3 ;  /* 0x0000000300fc7308 */ /* 0x0004e40000000800 */
[----:B--2---:R-:W-:Y:S01]  /*13db0*/  FFMA.FTZ R3, R85, c[0x0][0x23c], -R2 ;  /* 0x00008f0055037a23 */ /* 0x004fe20000010802 */
[----:B---3--:R-:W-:Y:S02]  /*13dc0*/  F2FP.PACK_AB R7, R252, R40 ;  /* 0x00000028fc07723e */ /* 0x008fe400000000ff */
[----:B------:R-:W-:-:S03]  /*13dd0*/  MOV R85, R143 ;  /* 0x0000008f00557202 */ /* 0x000fc60000000f00 */
[----:B------:R2:W-:Y:S02]  /*13de0*/  MUFU.EX2 R168, R3 ;  /* 0x0000000300a87308 */ /* 0x0005e40000000800 */
[C---:B-1----:R-:W-:Y:S01]  /*13df0*/  HMMA.16816.F32 R48, R4.reuse, R20, R24 ;  /* 0x000000140430723c */ /* 0x042fe20000001818 */
[----:B------:R-:W1:Y:S07]  /*13e00*/  LDSM.16.MT88.4 R24, [R135+0xc000] ;  /* 0x00c000008718783b */ /* 0x000e6e0000004200 */
[----:B------:R-:W-:Y:S01]  /*13e10*/  HMMA.16816.F32 R56, R4, R22, R36 ;  /* 0x000000160438723c */ /* 0x000fe20000001824 */
[----:B------:R-:W3:Y:S01]  /*13e20*/  LDSM.16.MT88.4 R20, [R226+0xc000] ;  /* 0x00c00000e214783b */ /* 0x000ee20000004200 */
[----:B--2---:R-:W-:Y:S01]  /*13e30*/  FFMA.FTZ R3, R170, c[0x0][0x23c], -R2 ;  /* 0x00008f00aa037a23 */ /* 0x004fe20000010802 */
[----:B------:R-:W-:-:S03]  /*13e40*/  MOV R170, R138 ;  /* 0x0000008a00aa7202 */ /* 0x000fc60000000f00 */
[----:B------:R2:W1:Y:S02]  /*13e50*/  MUFU.EX2 R169, R3 ;  /* 0x0000000300a97308 */ /* 0x0004640000000800 */
[C---:B----4-:R-:W-:Y:S08]  /*13e60*/  HMMA.16816.F32 R36, R4.reuse, R30, R44 ;  /* 0x0000001e0424723c */ /* 0x050ff0000000182c */
[----:B------:R-:W-:Y:S01]  /*13e70*/  HMMA.16816.F32 R68, R4, R14, R68 ;  /* 0x0000000e0444723c */ /* 0x000fe20000001844 */
[----:B--2---:R-:W-:-:S07]  /*13e80*/  FFMA.FTZ R3, R86, c[0x0][0x23c], -R2 ;  /* 0x00008f0056037a23 */ /* 0x004fce0000010802 */
[----:B------:R-:W-:Y:S01]  /*13e90*/  HMMA.16816.F32 R16, R4, R10, R16 ;  /* 0x0000000a0410723c */ /* 0x000fe20000001810 */
[----:B------:R-:W-:Y:S01]  /*13ea0*/  MOV R86, R137 ;  /* 0x0000008900567202 */ /* 0x000fe20000000f00 */
[----:B------:R2:W-:Y:S02]  /*13eb0*/  MUFU.EX2 R167, R3 ;  /* 0x0000000300a77308 */ /* 0x0005e40000000800 */
[----:B--2---:R-:W-:Y:S01]  /*13ec0*/  FFMA.FTZ R3, R171, c[0x0][0x23c], -R2 ;  /* 0x00008f00ab037a23 */ /* 0x004fe20000010802 */
[----:B------:R-:W-:-:S03]  /*13ed0*/  MOV R171, R40 ;  /* 0x0000002800ab7202 */ /* 0x000fc60000000f00 */
[C---:B------:R-:W-:Y:S02]  /*13ee0*/  HMMA.16816.F32 R40, R4.reuse, R28, R32 ;  /* 0x0000001c0428723c */ /* 0x040fe40000001820 */
[----:B------:R2:W4:Y:S06]  /*13ef0*/  MUFU.EX2 R166, R3 ;  /* 0x0000000300a67308 */ /* 0x00052c0000000800 */
[C---:B------:R-:W-:Y:S01]  /*13f00*/  HMMA.16816.F32 R32, R4.reuse, R12, R52 ;  /* 0x0000000c0420723c */ /* 0x040fe20000001834 */
[----:B------:R-:W3:Y:S06]  /*13f10*/  LDSM.16.MT88.4 R12, [R224+0xc000] ;  /* 0x00c00000e00c783b */ /* 0x000eec0000004200 */
[----:B------:R-:W-:Y:S01]  /*13f20*/  MOV R53, R139 ;  /* 0x0000008b00357202 */ /* 0x000fe20000000f00 */
[----:B------:R-:W-:Y:S01]  /*13f30*/  HMMA.16816.F32 R28, R4, R8, R160 ;  /* 0x00000008041c723c */ /* 0x000fe200000018a0 */
[----:B--2---:R-:W-:Y:S01]  /*13f40*/  FFMA.FTZ R3, R89, c[0x0][0x23c], -R0 ;  /* 0x00008f0059037a23 */ /* 0x004fe20000010800 */
[----:B------:R-:W2:Y:S01]  /*13f50*/  LDSM.16.MT88.4 R8, [R225+0xc000] ;  /* 0x00c00000e108783b */ /* 0x000ea20000004200 */
[----:B------:R-:W-:-:S02]  /*13f60*/  MOV R89, R136 ;  /* 0x0000008800597202 */ /* 0x000fc40000000f00 */
[----:B------:R4:W-:Y:S01]  /*13f70*/  MUFU.EX2 R165, R3 ;  /* 0x0000000300a57308 */ /* 0x0009e20000000800 */
[----:B------:R-:W-:Y:S02]  /*13f80*/  MOV R55, R124 ;  /* 0x0000007c00377202 */ /* 0x000fe40000000f00 */
[----:B-1----:R-:W-:Y:S02]  /*13f90*/  F2FP.PACK_AB R4, R169, R168 ;  /* 0x000000a8a904723e */ /* 0x002fe400000000ff */
[----:B----4-:R-:W-:Y:S02]  /*13fa0*/  F2FP.PACK_AB R6, R166, R167 ;  /* 0x000000a7a606723e */ /* 0x010fe400000000ff */
[----:B------:R-:W-:Y:S02]  /*13fb0*/  MOV R54, R115 ;  /* 0x0000007300367202 */ /* 0x000fe40000000f00 */
[----:B------:R-:W-:Y:S02]  /*13fc0*/  MOV R161, R55 ;  /* 0x0000003700a17202 */ /* 0x000fe40000000f00 */
[----:B------:R-:W-:-:S02]  /*13fd0*/  MOV R162, R54 ;  /* 0x0000003600a27202 */ /* 0x000fc40000000f00 */
[----:B------:R-:W-:Y:S01]  /*13fe0*/  MOV R160, R89 ;  /* 0x0000005900a07202 */ /* 0x000fe20000000f00 */
[--C-:B------:R-:W-:Y:S01]  /*13ff0*/  FFMA.FTZ R3, R175, c[0x0][0x23c], -R0.reuse ;  /* 0x00008f00af037a23 */ /* 0x100fe20000010800 */
[----:B------:R-:W-:Y:S02]  /*14000*/  MOV R175, R80 ;  /* 0x0000005000af7202 */ /* 0x000fe40000000f00 */
[----:B------:R-:W-:Y:S01]  /*14010*/  MOV R80, R142 ;  /* 0x0000008e00507202 */ /* 0x000fe20000000f00 */
[----:B------:R1:W4:Y:S02]  /*14020*/  MUFU.EX2 R164, R3 ;  /* 0x0000000300a47308 */ /* 0x0003240000000800 */
[----:B-1----:R-:W-:Y:S01]  /*14030*/  FFMA.FTZ R3, R90, c[0x0][0x23c], -R0 ;  /* 0x00008f005a037a23 */ /* 0x002fe20000010800 */
[----:B----4-:R-:W-:Y:S02]  /*14040*/  F2FP.PACK_AB R5, R164, R165 ;  /* 0x000000a5a405723e */ /* 0x010fe400000000ff */
[----:B------:R-:W-:-:S03]  /*14050*/  MOV R90, R125 ;  /* 0x0000007d005a7202 */ /* 0x000fc60000000f00 */
[----:B------:R1:W-:Y:S01]  /*14060*/  MUFU.EX2 R159, R3 ;  /* 0x00000003009f7308 */ /* 0x0003e20000000800 */
[----:B------:R-:W-:Y:S01]  /*14070*/  MOV R163, R90 ;  /* 0x0000005a00a37202 */ /* 0x000fe20000000f00 */
[----:B-1----:R-:W-:Y:S01]  /*14080*/  FFMA.FTZ R3, R174, c[0x0][0x23c], -R0 ;  /* 0x00008f00ae037a23 */ /* 0x002fe20000010800 */
[----:B------:R-:W-:Y:S02]  /*14090*/  MOV R174, R126 ;  /* 0x0000007e00ae7202 */ /* 0x000fe40000000f00 */
[----:B------:R-:W-:-:S03]  /*140a0*/  MOV R126, R147 ;  /* 0x00000093007e7202 */ /* 0x000fc60000000f00 */
[----:B------:R1:W4:Y:S02]  /*140b0*/  MUFU.EX2 R158, R3 ;  /* 0x00000003009e7308 */ /* 0x0003240000000800 */
[----:B-1----:R-:W-:Y:S01]  /*140c0*/  FFMA.FTZ R3, R91, c[0x0][0x23c], -R2 ;  /* 0x00008f005b037a23 */ /* 0x002fe20000010802 */
[----:B----4-:R-:W-:-:S05]  /*140d0*/  F2FP.PACK_AB R7, R158, R159 ;  /* 0x0000009f9e07723e */ /* 0x010fca00000000ff */
[----:B------:R1:W-:Y:S02]  /*140e0*/  MUFU.EX2 R156, R3 ;  /* 0x00000003009c7308 */ /* 0x0003e40000000800 */
[C---:B------:R-:W-:Y:S08]  /*140f0*/  HMMA.16816.F32 R44, R4.reuse, R24, R48 ;  /* 0x00000018042c723c */ /* 0x040ff00000001830 */
[----:B---3--:R-:W-:Y:S01]  /*14100*/  HMMA.16816.F32 R40, R4, R20, R40 ;  /* 0x000000140428723c */ /* 0x008fe20000001828 */
[----:B-1----:R-:W-:Y:S01]  /*14110*/  FFMA.FTZ R3, R176, c[0x0][0x23c], -R2 ;  /* 0x00008f00b0037a23 */ /* 0x002fe20000010802 */
[----:B------:R-:W-:-:S02]  /*14120*/  MOV R176, R170 ;  /* 0x000000aa00b07202 */ /* 0x000fc40000000f00 */
[----:B------:R-:W-:Y:S01]  /*14130*/  MOV R170, R110 ;  /* 0x0000006e00aa7202 */ /* 0x000fe20000000f00 */
[----:B------:R1:W3:Y:S03]  /*14140*/  MUFU.EX2 R157, R3 ;  /* 0x00000003009d7308 */ /* 0x0002e60000000800 */
[C---:B------:R-:W-:Y:S01]  /*14150*/  HMMA.16816.F32 R48, R4.reuse, R22, R36 ;  /* 0x000000160430723c */ /* 0x040fe20000001824 */
[----:B------:R-:W4:Y:S07]  /*14160*/  LDSM.16.MT88.4 R20, [R226+0xc800] ;  /* 0x00c80000e214783b */ /* 0x000f2e0000004200 */
[----:B------:R-:W-:Y:S01]  /*14170*/  HMMA.16816.F32 R32, R4, R12, R32 ;  /* 0x0000000c0420723c */ /* 0x000fe20000001820 */
[----:B-1----:R-:W-:-:S07]  /*14180*/  FFMA.FTZ R3, R92, c[0x0][0x23c], -R2 ;  /* 0x00008f005c037a23 */ /* 0x002fce0000010802 */
[C---:B------:R-:W-:Y:S01]  /*14190*/  HMMA.16816.F32 R68, R4.reuse, R14, R68 ;  /* 0x0000000e0444723c */ /* 0x040fe20000001844 */
[----:B------:R-:W1:Y:S01]  /*141a0*/  LDSM.16.MT88.4 R12, [R224+0xc800] ;  /* 0x00c80000e00c783b */ /* 0x000e620000004200 */
[----:B------:R3:W-:Y:S06]  /*141b0*/  MUFU.EX2 R155, R3 ;  /* 0x00000003009b7308 */ /* 0x0007ec0000000800 */
[C---:B--2---:R-:W-:Y:S08]  /*141c0*/  HMMA.16816.F32 R28, R4.reuse, R8, R28 ;  /* 0x00000008041c723c */ /* 0x044ff0000000181c */
[----:B------:R-:W-:Y:S01]  /*141d0*/  HMMA.16816.F32 R16, R4, R10, R16 ;  /* 0x0000000a0410723c */ /* 0x000fe20000001810 */
[----:B------:R-:W2:Y:S01]  /*141e0*/  LDSM.16.MT88.4 R8, [R225+0xc800] ;  /* 0x00c80000e108783b */ /* 0x000ea20000004200 */
[----:B---3--:R-:W-:Y:S01]  /*141f0*/  FFMA.FTZ R3, R177, c[0x0][0x23c], -R2 ;  /* 0x00008f00b1037a23 */ /* 0x008fe20000010802 */
[----:B------:R-:W-:-:S03]  /*14200*/  MOV R177, R112 ;  /* 0x0000007000b17202 */ /* 0x000fc60000000f00 */
[----:B------:R3:W3:Y:S02]  /*14210*/  MUFU.EX2 R154, R3 ;  /* 0x00000003009a7308 */ /* 0x0006e40000000800 */
[----:B------:R-:W-:Y:S01]  /*14220*/  HMMA.16816.F32 R56, R4, R26, R56 ;  /* 0x0000001a0438723c */ /* 0x000fe20000001838 */
[----:B------:R-:W1:Y:S06]  /*14230*/  LDSM.16.MT88.4 R24, [R135+0xc800] ;  /* 0x00c800008718783b */ /* 0x000e6c0000004200 */
[----:B------:R-:W-:Y:S01]  /*14240*/  F2FP.PACK_AB R4, R157, R156 ;  /* 0x0000009c9d04723e */ /* 0x000fe200000000ff */
[----:B---3--:R-:W-:Y:S01]  /*14250*/  FFMA.FTZ R3, R93, c[0x0][0x23c], -R0 ;  /* 0x00008f005d037a23 */ /* 0x008fe20000010800 */
[----:B------:R-:W-:-:S03]  /*14260*/  F2FP.PACK_AB R6, R154, R155 ;  /* 0x0000009b9a06723e */ /* 0x000fc600000000ff */
[----:B------:R3:W-:Y:S02]  /*14270*/  MUFU.EX2 R153, R3 ;  /* 0x0000000300997308 */ /* 0x0007e40000000800 */
[----:B---3--:R-:W-:Y:S01]  /*14280*/  FFMA.FTZ R3, R179, c[0x0][0x23c], -R0 ;  /* 0x00008f00b3037a23 */ /* 0x008fe20000010800 */
[----:B------:R-:W-:-:S05]  /*14290*/  MOV R179, R81 ;  /* 0x0000005100b37202 */ /* 0x000fca0000000f00 */
[----:B------:R3:W1:Y:S02]  /*142a0*/  MUFU.EX2 R152, R3 ;  /* 0x0000000300987308 */ /* 0x0006640000000800 */
[----:B---3--:R-:W-:Y:S01]  /*142b0*/  FFMA.FTZ R3, R94, c[0x0][0x23c], -R0 ;  /* 0x00008f005e037a23 */ /* 0x008fe20000010800 */
[----:B-1----:R-:W-:-:S05]  /*142c0*/  F2FP.PACK_AB R5, R152, R153 ;  /* 0x000000999805723e */ /* 0x002fca00000000ff */
[----:B------:R1:W-:Y:S02]  /*142d0*/  MUFU.EX2 R151, R3 ;  /* 0x0000000300977308 */ /* 0x0003e40000000800 */
[----:B-1----:R-:W-:Y:S01]  /*142e0*/  FFMA.FTZ R3, R180, c[0x0][0x23c], -R0 ;  /* 0x00008f00b4037a23 */ /* 0x002fe20000010800 */
[----:B------:R-:W-:-:S05]  /*142f0*/  MOV R180, R111 ;  /* 0x0000006f00b47202 */ /* 0x000fca0000000f00 */
[----:B------:R1:W3:Y:S02]  /*14300*/  MUFU.EX2 R150, R3 ;  /* 0x0000000300967308 */ /* 0x0002e40000000800 */
[----:B-1----:R-:W-:Y:S01]  /*14310*/  FFMA.FTZ R3, R95, c[0x0][0x23c], -R2 ;  /* 0x00008f005f037a23 */ /* 0x002fe20000010802 */
[----:B---3--:R-:W-:-:S05]  /*14320*/  F2FP.PACK_AB R7, R150, R151 ;  /* 0x000000979607723e */ /* 0x008fca00000000ff */
[----:B------:R1:W-:Y:S02]  /*14330*/  MUFU.EX2 R148, R3 ;  /* 0x0000000300947308 */ /* 0x0003e40000000800 */
[C---:B----4-:R-:W-:Y:S08]  /*14340*/  HMMA.16816.F32 R40, R4.reuse, R20, R40 ;  /* 0x000000140428723c */ /* 0x050ff00000001828 */
[----:B------:R-:W-:Y:S01]  /*14350*/  HMMA.16816.F32 R48, R4, R22, R48 ;  /* 0x000000160430723c */ /* 0x000fe20000001830 */
[----:B------:R-:W3:Y:S01]  /*14360*/  LDSM.16.MT88.4 R20, [R226+0xd000] ;  /* 0x00d00000e214783b */ /* 0x000ee20000004200 */
[----:B-1----:R-:W-:Y:S01]  /*14370*/  FFMA.FTZ R3, R188, c[0x0][0x23c], -R2 ;  /* 0x00008f00bc037a23 */ /* 0x002fe20000010802 */
[----:B------:R-:W-:-:S03]  /*14380*/  MOV R188, R109 ;  /* 0x0000006d00bc7202 */ /* 0x000fc60000000f00 */
[----:B------:R1:W4:Y:S02]  /*14390*/  MUFU.EX2 R147, R3 ;  /* 0x0000000300937308 */ /* 0x0003240000000800 */
[C---:B------:R-:W-:Y:S08]  /*143a0*/  HMMA.16816.F32 R32, R4.reuse, R12, R32 ;  /* 0x0000000c0420723c */ /* 0x040ff00000001820 */
[----:B------:R-:W-:Y:S01]  /*143b0*/  HMMA.16816.F32 R68, R4, R14, R68 ;  /* 0x0000000e0444723c */ /* 0x000fe20000001844 */
[----:B------:R-:W3:Y:S01]  /*143c0*/  LDSM.16.MT88.4 R12, [R224+0xd000] ;  /* 0x00d00000e00c783b */ /* 0x000ee20000004200 */
[----:B-1----:R-:W-:-:S06]  /*143d0*/  FFMA.FTZ R3, R96, c[0x0][0x23c], -R2 ;  /* 0x00008f0060037a23 */ /* 0x002fcc0000010802 */
[C---:B--2---:R-:W-:Y:S01]  /*143e0*/  HMMA.16816.F32 R28, R4.reuse, R8, R28 ;  /* 0x00000008041c723c */ /* 0x044fe2000000181c */
[----:B------:R1:W-:Y:S07]  /*143f0*/  MUFU.EX2 R146, R3 ;  /* 0x0000000300927308 */ /* 0x0003ee0000000800 */
[C---:B------:R-:W-:Y:S01]  /*14400*/  HMMA.16816.F32 R16, R4.reuse, R10, R16 ;  /* 0x0000000a0410723c */ /* 0x040fe20000001810 */
[----:B------:R-:W2:Y:S07]  /*14410*/  LDSM.16.MT88.4 R8, [R225+0xd000] ;  /* 0x00d00000e108783b */ /* 0x000eae0000004200 */
[----:B------:R-:W-:Y:S01]  /*14420*/  HMMA.16816.F32 R36, R4, R24, R44 ;  /* 0x000000180424723c */ /* 0x000fe2000000182c */
[----:B-1----:R-:W-:Y:S01]  /*14430*/  FFMA.FTZ R3, R172, c[0x0][0x23c], -R2 ;  /* 0x00008f00ac037a23 */ /* 0x002fe20000010802 */
[----:B------:R-:W-:-:S03]  /*14440*/  MOV R172, R67 ;  /* 0x0000004300ac7202 */ /* 0x000fc60000000f00 */
[----:B------:R1:W1:Y:S03]  /*14450*/  MUFU.EX2 R149, R3 ;  /* 0x0000000300957308 */ /* 0x0002660000000800 */
[----:B------:R-:W-:Y:S01]  /*14460*/  HMMA.16816.F32 R56, R4, R26, R56 ;  /* 0x0000001a0438723c */ /* 0x000fe20000001838 */
[----:B------:R-:W2:Y:S06]  /*14470*/  LDSM.16.MT88.4 R24, [R135+0xd000] ;  /* 0x00d000008718783b */ /* 0x000eac0000004200 */
[----:B----4-:R-:W-:Y:S01]  /*14480*/  F2FP.PACK_AB R4, R147, R148 ;  /* 0x000000949304723e */ /* 0x010fe200000000ff */
[----:B-1----:R-:W-:Y:S01]  /*14490*/  FFMA.FTZ R3, R97, c[0x0][0x23c], -R0 ;  /* 0x00008f0061037a23 */ /* 0x002fe20000010800 */
[----:B------:R-:W-:-:S03]  /*144a0*/  F2FP.PACK_AB R6, R149, R146 ;  /* 0x000000929506723e */ /* 0x000fc600000000ff */
[----:B------:R1:W-:Y:S02]  /*144b0*/  MUFU.EX2 R145, R3 ;  /* 0x0000000300917308 */ /* 0x0003e40000000800 */
[----:B-1----:R-:W-:Y:S01]  /*144c0*/  FFMA.FTZ R3, R182, c[0x0][0x23c], -R0 ;  /* 0x00008f00b6037a23 */ /* 0x002fe20000010800 */
[----:B------:R-:W-:-:S05]  /*144d0*/  MOV R182, R126 ;  /* 0x0000007e00b67202 */ /* 0x000fca0000000f00 */
[----:B------:R1:W4:Y:S02]  /*144e0*/  MUFU.EX2 R143, R3 ;  /* 0x00000003008f7308 */ /* 0x0003240000000800 */
[----:B-1----:R-:W-:Y:S01]  /*144f0*/  FFMA.FTZ R3, R98, c[0x0][0x23c], -R0 ;  /* 0x00008f0062037a23 */ /* 0x002fe20000010800 */
[----:B----4-:R-:W-:-:S05]  /*14500*/  F2FP.PACK_AB R5, R143, R145 ;  /* 0x000000918f05723e */ /* 0x010fca00000000ff */
[----:B------:R1:W-:Y:S02]  /*14510*/  MUFU.EX2 R142, R3 ;  /* 0x00000003008e7308 */ /* 0x0003e40000000800 */
[----:B-1----:R-:W-:-:S06]  /*14520*/  FFMA.FTZ R3, R132, c[0x0][0x23c], -R0 ;  /* 0x00008f0084037a23 */ /* 0x002fcc0000010800 */
[----:B------:R1:W4:Y:S02]  /*14530*/  MUFU.EX2 R144, R3 ;  /* 0x0000000300907308 */ /* 0x0003240000000800 */
[----:B-1----:R-:W-:Y:S01]  /*14540*/  FFMA.FTZ R3, R100, c[0x0][0x23c], -R2 ;  /* 0x00008f0064037a23 */ /* 0x002fe20000010802 */
[----:B----4-:R-:W-:-:S05]  /*14550*/  F2FP.PACK_AB R7, R144, R142 ;  /* 0x0000008e9007723e */ /* 0x010fca00000000ff */
[----:B------:R1:W-:Y:S02]  /*14560*/  MUFU.EX2 R140, R3 ;  /* 0x00000003008c7308 */ /* 0x0003e40000000800 */
[C---:B---3--:R-:W-:Y:S08]  /*14570*/  HMMA.16816.F32 R40, R4.reuse, R20, R40 ;  /* 0x000000140428723c */ /* 0x048ff00000001828 */
[----:B------:R-:W-:Y:S01]  /*14580*/  HMMA.16816.F32 R48, R4, R22, R48 ;  /* 0x000000160430723c */ /* 0x000fe20000001830 */
[----:B------:R-:W3:Y:S01]  /*14590*/  LDSM.16.MT88.4 R20, [R226+0xd800] ;  /* 0x00d80000e214783b */ /* 0x000ee20000004200 */
[----:B-1----:R-:W-:-:S04]  /*145a0*/  FFMA.FTZ R3, R128, c[0x0][0x23c], -R2 ;  /* 0x00008f0080037a23 */ /* 0x002fc80000010802 */
[----:B------:R1:W4:Y:S02]  /*145b0*/  MUFU.EX2 R141, R3 ;  /* 0x00000003008d7308 */ /* 0x0003240000000800 */
[C---:B------:R-:W-:Y:S08]  /*145c0*/  HMMA.16816.F32 R44, R4.reuse, R12, R32 ;  /* 0x0000000c042c723c */ /* 0x040ff00000001820 */
[----:B--2---:R-:W-:Y:S01]  /*145d0*/  HMMA.16816.F32 R32, R4, R8, R28 ;  /* 0x000000080420723c */ /* 0x004fe2000000181c */
[----:B------:R-:W-:Y:S01]  /*145e0*/  LDSM.16.MT88.4 R28, [R135+0xe000] ;  /* 0x00e00000871c783b */ /* 0x000fe20000004200 */
[----:B-1----:R-:W-:-:S06]  /*145f0*/  FFMA.FTZ R3, R101, c[0x0][0x23c], -R2 ;  /* 0x00008f0065037a23 */ /* 0x002fcc0000010802 */
[C---:B------:R-:W-:Y:S01]  /*14600*/  HMMA.16816.F32 R16, R4.reuse, R10, R16 ;  /* 0x0000000a0410723c */ /* 0x040fe20000001810 */
[----:B------:R-:W1:Y:S01]  /*14610*/  LDSM.16.MT88.4 R8, [R225+0xd800] ;  /* 0x00d80000e108783b */ /* 0x000e620000004200 */
[----:B------:R2:W-:Y:S06]  /*14620*/  MUFU.EX2 R139, R3 ;  /* 0x00000003008b7308 */ /* 0x0005ec0000000800 */
[C---:B------:R-:W-:Y:S08]  /*14630*/  HMMA.16816.F32 R36, R4.reuse, R24, R36 ;  /* 0x000000180424723c */ /* 0x040ff00000001824 */
[----:B------:R-:W-:Y:S01]  /*14640*/  HMMA.16816.F32 R56, R4, R26, R56 ;  /* 0x0000001a0438723c */ /* 0x000fe20000001838 */
[----:B------:R-:W1:Y:S01]  /*14650*/  LDSM.16.MT88.4 R24, [R135+0xd800] ;  /* 0x00d800008718783b */ /* 0x000e620000004200 */
[----:B--2---:R-:W-:-:S04]  /*14660*/  FFMA.FTZ R3, R122, c[0x0][0x23c], -R2 ;  /* 0x00008f007a037a23 */ /* 0x004fc80000010802 */
[----:B------:R2:W2:Y:S02]  /*14670*/  MUFU.EX2 R138, R3 ;  /* 0x00000003008a7308 */ /* 0x0004a40000000800 */
[----:B------:R-:W-:Y:S01]  /*14680*/  HMMA.16816.F32 R68, R4, R14, R68 ;  /* 0x0000000e0444723c */ /* 0x000fe20000001844 */
[----:B------:R-:W1:Y:S06]  /*14690*/  LDSM.16.MT88.4 R12, [R224+0xd800] ;  /* 0x00d80000e00c783b */ /* 0x000e6c0000004200 */
[----:B----4-:R-:W-:Y:S01]  /*146a0*/  F2FP.PACK_AB R4, R141, R140 ;  /* 0x0000008c8d04723e */ /* 0x010fe200000000ff */
[----:B--2---:R-:W-:Y:S01]  /*146b0*/  FFMA.FTZ R3, R102, c[0x0][0x23c], -R0 ;  /* 0x00008f0066037a23 */ /* 0x004fe20000010800 */
[----:B------:R-:W-:-:S03]  /*146c0*/  F2FP.PACK_AB R6, R138, R139 ;  /* 0x0000008b8a06723e */ /* 0x000fc600000000ff */
[----:B------:R2:W-:Y:S02]  /*146d0*/  MUFU.EX2 R137, R3 ;  /* 0x0000000300897308 */ /* 0x0005e40000000800 */
[----:B--2---:R-:W-:-:S06]  /*146e0*/  FFMA.FTZ R3, R123, c[0x0][0x23c], -R0 ;  /* 0x00008f007b037a23 */ /* 0x004fcc0000010800 */
[----:B------:R2:W4:Y:S02]  /*146f0*/  MUFU.EX2 R136, R3 ;  /* 0x0000000300887308 */ /* 0x0005240000000800 */
[----:B--2---:R-:W-:Y:S01]  /*14700*/  FFMA.FTZ R3, R103, c[0x0][0x23c], -R0 ;  /* 0x00008f0067037a23 */ /* 0x004fe20000010800 */
[----:B----4-:R-:W-:-:S05]  /*14710*/  F2FP.PACK_AB R5, R136, R137 ;  /* 0x000000898805723e */ /* 0x010fca00000000ff */
[----:B------:R2:W-:Y:S02]  /*14720*/  MUFU.EX2 R132, R3 ;  /* 0x0000000300847308 */ /* 0x0005e40000000800 */
[----:B--2---:R-:W-:-:S06]  /*14730*/  FFMA.FTZ R3, R121, c[0x0][0x23c], -R0 ;  /* 0x00008f0079037a23 */ /* 0x004fcc0000010800 */
[----:B------:R2:W4:Y:S02]  /*14740*/  MUFU.EX2 R131, R3 ;  /* 0x0000000300837308 */ /* 0x0005240000000800 */
[----:B--2---:R-:W-:Y:S01]  /*14750*/  FFMA.FTZ R3, R104, c[0x0][0x23c], -R2 ;  /* 0x00008f0068037a23 */ /* 0x004fe20000010802 */
[----:B----4-:R-:W-:-:S05]  /*14760*/  F2FP.PACK_AB R7, R131, R132 ;  /* 0x000000848307723e */ /* 0x010fca00000000ff */
[----:B------:R2:W-:Y:S02]  /*14770*/  MUFU.EX2 R129, R3 ;  /* 0x0000000300817308 */ /* 0x0005e40000000800 */
[C---:B---3--:R-:W-:Y:S08]  /*14780*/  HMMA.16816.F32 R40, R4.reuse, R20, R40 ;  /* 0x000000140428723c */ /* 0x048ff00000001828 */
[----:B------:R-:W-:Y:S01]  /*14790*/  HMMA.16816.F32 R48, R4, R22, R48 ;  /* 0x000000160430723c */ /* 0x000fe20000001830 */
[----:B--2---:R-:W-:Y:S01]  /*147a0*/  FFMA.FTZ R3, R185, c[0x0][0x23c], -R2 ;  /* 0x00008f00b9037a23 */ /* 0x004fe20000010802 */
[----:B------:R-:W-:-:S03]  /*147b0*/  MOV R185, R86 ;  /* 0x0000005600b97202 */ /* 0x000fc60000000f00 */
[----:B------:R2:W3:Y:S03]  /*147c0*/  MUFU.EX2 R130, R3 ;  /* 0x0000000300827308 */ /* 0x0004e60000000800 */
[C---:B-1----:R-:W-:Y:S01]  /*147d0*/  HMMA.16816.F32 R20, R4.reuse, R8, R32 ;  /* 0x000000080414723c */ /* 0x042fe20000001820 */
[----:B------:R-:W-:Y:S07]  /*147e0*/  LDSM.16.MT88.4 R32, [R226+0xe800] ;  /* 0x00e80000e220783b */ /* 0x000fee0000004200 */
[----:B------:R-:W-:Y:S01]  /*147f0*/  HMMA.16816.F32 R16, R4, R10, R16 ;  /* 0x0000000a0410723c */ /* 0x000fe20000001810 */
[----:B------:R-:W1:Y:S01]  /*14800*/  LDSM.16.MT88.4 R8, [R225+0xe000] ;  /* 0x00e00000e108783b */ /* 0x000e620000004200 */
[----:B--2---:R-:W-:-:S06]  /*14810*/  FFMA.FTZ R3, R105, c[0x0][0x23c], -R2 ;  /* 0x00008f0069037a23 */ /* 0x004fcc0000010802 */
[C---:B------:R-:W-:Y:S01]  /*14820*/  HMMA.16816.F32 R36, R4.reuse, R24, R36 ;  /* 0x000000180424723c */ /* 0x040fe20000001824 */
[----:B------:R2:W-:Y:S07]  /*14830*/  MUFU.EX2 R128, R3 ;  /* 0x0000000300807308 */ /* 0x0005ee0000000800 */
[C---:B------:R-:W-:Y:S01]  /*14840*/  HMMA.16816.F32 R56, R4.reuse, R26, R56 ;  /* 0x0000001a0438723c */ /* 0x040fe20000001838 */
[----:B------:R-:W4:Y:S07]  /*14850*/  LDSM.16.MT88.4 R24, [R226+0xe000] ;  /* 0x00e00000e218783b */ /* 0x000f2e0000004200 */
[----:B------:R-:W-:Y:S01]  /*14860*/  HMMA.16816.F32 R44, R4, R12, R44 ;  /* 0x0000000c042c723c */ /* 0x000fe2000000182c */
[----:B--2---:R-:W-:Y:S01]  /*14870*/  FFMA.FTZ R3, R186, c[0x0][0x23c], -R2 ;  /* 0x00008f00ba037a23 */ /* 0x004fe20000010802 */
[----:B------:R-:W-:-:S03]  /*14880*/  MOV R186, R114 ;  /* 0x0000007200ba7202 */ /* 0x000fc60000000f00 */
[----:B------:R2:W1:Y:S03]  /*14890*/  MUFU.EX2 R127, R3 ;  /* 0x00000003007f7308 */ /* 0x0004660000000800 */
[----:B------:R-:W-:Y:S01]  /*148a0*/  HMMA.16816.F32 R68, R4, R14, R68 ;  /* 0x0000000e0444723c */ /* 0x000fe20000001844 */
[----:B------:R-:W4:Y:S06]  /*148b0*/  LDSM.16.MT88.4 R12, [R224+0xe000] ;  /* 0x00e00000e00c783b */ /* 0x000f2c0000004200 */
[----:B---3--:R-:W-:Y:S01]  /*148c0*/  F2FP.PACK_AB R4, R130, R129 ;  /* 0x000000818204723e */ /* 0x008fe200000000ff */
[----:B--2---:R-:W-:Y:S01]  /*148d0*/  FFMA.FTZ R3, R106, c[0x0][0x23c], -R0 ;  /* 0x00008f006a037a23 */ /* 0x004fe20000010800 */
[----:B-1----:R-:W-:-:S03]  /*148e0*/  F2FP.PACK_AB R6, R127, R128 ;  /* 0x000000807f06723e */ /* 0x002fc600000000ff */
[----:B------:R1:W-:Y:S02]  /*148f0*/  MUFU.EX2 R126, R3 ;  /* 0x00000003007e7308 */ /* 0x0003e40000000800 */
[----:B-1----:R-:W-:Y:S01]  /*14900*/  FFMA.FTZ R3, R189, c[0x0][0x23c], -R0 ;  /* 0x00008f00bd037a23 */ /* 0x002fe20000010800 */
[----:B------:R-:W-:-:S05]  /*14910*/  MOV R189, R113 ;  /* 0x0000007100bd7202 */ /* 0x000fca0000000f00 */
[----:B------:R1:W2:Y:S02]  /*14920*/  MUFU.EX2 R125, R3 ;  /* 0x00000003007d7308 */ /* 0x0002a40000000800 */
[----:B-1----:R-:W-:Y:S01]  /*14930*/  FFMA.FTZ R3, R107, c[0x0][0x23c], -R0 ;  /* 0x00008f006b037a23 */ /* 0x002fe20000010800 */
[----:B--2---:R-:W-:-:S05]  /*14940*/  F2FP.PACK_AB R5, R125, R126 ;  /* 0x0000007e7d05723e */ /* 0x004fca00000000ff */
[----:B------:R1:W-:Y:S02]  /*14950*/  MUFU.EX2 R124, R3 ;  /* 0x00000003007c7308 */ /* 0x0003e40000000800 */
[----:B-1----:R-:W-:Y:S01]  /*14960*/  FFMA.FTZ R3, R187, c[0x0][0x23c], -R0 ;  /* 0x00008f00bb037a23 */ /* 0x002fe20000010800 */
[----:B------:R-:W-:-:S05]  /*14970*/  MOV R187, R83 ;  /* 0x0000005300bb7202 */ /* 0x000fca0000000f00 */
[----:B------:R1:W2:Y:S02]  /*14980*/  MUFU.EX2 R123, R3 ;  /* 0x00000003007b7308 */ /* 0x0002a40000000800 */
[----:B-1----:R-:W-:Y:S01]  /*14990*/  FFMA.FTZ R3, R108, c[0x0][0x23c], -R2 ;  /* 0x00008f006c037a23 */ /* 0x002fe20000010802 */
[----:B--2---:R-:W-:-:S05]  /*149a0*/  F2FP.PACK_AB R7, R123, R124 ;  /* 0x0000007c7b07723e */ /* 0x004fca00000000ff */
[----:B------:R1:W-:Y:S02]  /*149b0*/  MUFU.EX2 R121, R3 ;  /* 0x0000000300797308 */ /* 0x0003e40000000800 */
[C---:B------:R-:W-:Y:S08]  /*149c0*/  HMMA.16816.F32 R36, R4.reuse, R28, R36 ;  /* 0x0000001c0424723c */ /* 0x040ff00000001824 */
[----:B------:R-:W-:Y:S01]  /*149d0*/  HMMA.16816.F32 R56, R4, R30, R56 ;  /* 0x0000001e0438723c */ /* 0x000fe20000001838 */
[----:B------:R-:W2:Y:S01]  /*149e0*/  LDSM.16.MT88.4 R28, [R135+0xe800] ;  /* 0x00e80000871c783b */ /* 0x000ea20000004200 */
[----:B-1----:R-:W-:Y:S01]  /*149f0*/  FFMA.FTZ R3, R192, c[0x0][0x23c], -R2 ;  /* 0x00008f00c0037a23 */ /* 0x002fe20000010802 */
[----:B------:R-:W-:-:S03]  /*14a00*/  MOV R192, R82 ;  /* 0x0000005200c07202 */ /* 0x000fc60000000f00 */
[----:B------:R1:W3:Y:S02]  /*14a10*/  MUFU.EX2 R122, R3 ;  /* 0x00000003007a7308 */ /* 0x0002e40000000800 */
[C---:B------:R-:W-:Y:S08]  /*14a20*/  HMMA.16816.F32 R20, R4.reuse, R8, R20 ;  /* 0x000000080414723c */ /* 0x040ff00000001814 */
[----:B------:R-:W-:Y:S01]  /*14a30*/  HMMA.16816.F32 R16, R4, R10, R16 ;  /* 0x0000000a0410723c */ /* 0x000fe20000001810 */
[----:B------:R-:W2:Y:S01]  /*14a40*/  LDSM.16.MT88.4 R8, [R225+0xe800] ;  /* 0x00e80000e108783b */ /* 0x000ea20000004200 */
[----:B-1----:R-:W-:-:S06]  /*14a50*/  FFMA.FTZ R3, R116, c[0x0][0x23c], -R2 ;  /* 0x00008f0074037a23 */ /* 0x002fcc0000010802 */
[C---:B----4-:R-:W-:Y:S01]  /*14a60*/  HMMA.16816.F32 R40, R4.reuse, R24, R40 ;  /* 0x000000180428723c */ /* 0x050fe20000001828 */
[----:B------:R1:W-:Y:S07]  /*14a70*/  MUFU.EX2 R116, R3 ;  /* 0x0000000300747308 */ /* 0x0003ee0000000800 */
[C---:B------:R-:W-:Y:S08]  /*14a80*/  HMMA.16816.F32 R48, R4.reuse, R26, R48 ;  /* 0x0000001a0430723c */ /* 0x040ff00000001830 */
[----:B------:R-:W-:Y:S01]  /*14a90*/  HMMA.16816.F32 R44, R4, R12, R44 ;  /* 0x0000000c042c723c */ /* 0x000fe2000000182c */
[----:B-1----:R-:W-:Y:S01]  /*14aa0*/  FFMA.FTZ R3, R193, c[0x0][0x23c], -R2 ;  /* 0x00008f00c1037a23 */ /* 0x002fe20000010802 */
[----:B------:R-:W-:-:S03]  /*14ab0*/  MOV R193, R66 ;  /* 0x0000004200c17202 */ /* 0x000fc60000000f00 */
[----:B------:R1:W4:Y:S03]  /*14ac0*/  MUFU.EX2 R115, R3 ;  /* 0x0000000300737308 */ /* 0x0003260000000800 */
[----:B------:R-:W-:Y:S01]  /*14ad0*/  HMMA.16816.F32 R68, R4, R14, R68 ;  /* 0x0000000e0444723c */ /* 0x000fe20000001844 */
[----:B------:R-:W2:Y:S06]  /*14ae0*/  LDSM.16.MT88.4 R12, [R224+0xe800] ;  /* 0x00e80000e00c783b */ /* 0x000eac0000004200 */
[----:B---3--:R-:W-:Y:S01]  /*14af0*/  F2FP.PACK_AB R4, R122, R121 ;  /* 0x000000797a04723e */ /* 0x008fe200000000ff */
[----:B-1----:R-:W-:Y:S01]  /*14b00*/  FFMA.FTZ R3, R117, c[0x0][0x23c], -R0 ;  /* 0x00008f0075037a23 */ /* 0x002fe20000010800 */
[----:B----4-:R-:W-:-:S02]  /*14b10*/  F2FP.PACK_AB R6, R115, R116 ;  /* 0x000000747306723e */ /* 0x010fc400000000ff */
[----:B------:R-:W-:Y:S01]  /*14b20*/  MOV R117, R53 ;  /* 0x0000003500757202 */ /* 0x000fe20000000f00 */
[----:B------:R1:W-:Y:S02]  /*14b30*/  MUFU.EX2 R114, R3 ;  /* 0x0000000300727308 */ /* 0x0003e40000000800 */
[----:B-1----:R-:W-:Y:S01]  /*14b40*/  FFMA.FTZ R3, R196, c[0x0][0x23c], -R0 ;  /* 0x00008f00c4037a23 */ /* 0x002fe20000010800 */
[----:B------:R-:W-:-:S05]  /*14b50*/  MOV R196, R85 ;  /* 0x0000005500c47202 */ /* 0x000fca0000000f00 */
[----:B------:R1:W3:Y:S02]  /*14b60*/  MUFU.EX2 R113, R3 ;  /* 0x0000000300717308 */ /* 0x0002e40000000800 */
[----:B-1----:R-:W-:Y:S01]  /*14b70*/  FFMA.FTZ R3, R178, c[0x0][0x23c], -R0 ;  /* 0x00008f00b2037a23 */ /* 0x002fe20000010800 */
[----:B---3--:R-:W-:Y:S02]  /*14b80*/  F2FP.PACK_AB R5, R113, R114 ;  /* 0x000000727105723e */ /* 0x008fe400000000ff */
[----:B------:R-:W-:-:S03]  /*14b90*/  MOV R178, R84 ;  /* 0x0000005400b27202 */ /* 0x000fc60000000f00 */
        /* <DEDUP_REMOVED lines=8> */
[C---:B--2---:R-:W-:Y:S08]  /*14c20*/  HMMA.16816.F32 R24, R4.reuse, R28, R36 ;  /* 0x0000001c0418723c */ /* 0x044ff00000001824 */
[----:B------:R-:W-:Y:S01]  /*14c30*/  HMMA.16816.F32 R36, R4, R32, R40 ;  /* 0x000000200424723c */ /* 0x000fe20000001828 */
[----:B-1----:R-:W-:-:S04]  /*14c40*/  FFMA.FTZ R3, R201, c[0x0][0x23c], -R2 ;  /* 0x00008f00c9037a23 */ /* 0x002fc80000010802 */
[----:B------:R1:W2:Y:S03]  /*14c50*/  MUFU.EX2 R109, R3 ;  /* 0x00000003006d7308 */ /* 0x0002a60000000800 */
[C---:B------:R-:W-:Y:S01]  /*14c60*/  HMMA.16816.F32 R52, R4.reuse, R34, R48 ;  /* 0x000000220434723c */ /* 0x040fe20000001830 */
[----:B------:R-:W3:Y:S07]  /*14c70*/  LDSM.16.MT88.4 R32, [R226+0xf000] ;  /* 0x00f00000e220783b */ /* 0x000eee0000004200 */
[----:B------:R-:W-:Y:S01]  /*14c80*/  HMMA.16816.F32 R40, R4, R8, R20 ;  /* 0x000000080428723c */ /* 0x000fe20000001814 */
[----:B------:R-:W-:Y:S01]  /*14c90*/  LDSM.16.MT88.4 R20, [R135+0xf800] ;  /* 0x00f800008714783b */ /* 0x000fe20000004200 */
[----:B-1----:R-:W-:-:S06]  /*14ca0*/  FFMA.FTZ R3, R99, c[0x0][0x23c], -R2 ;  /* 0x00008f0063037a23 */ /* 0x002fcc0000010802 */
[C---:B------:R-:W-:Y:S01]  /*14cb0*/  HMMA.16816.F32 R16, R4.reuse, R10, R16 ;  /* 0x0000000a0410723c */ /* 0x040fe20000001810 */
[----:B------:R-:W1:Y:S01]  /*14cc0*/  LDSM.16.MT88.4 R8, [R225+0xf000] ;  /* 0x00f00000e108783b */ /* 0x000e620000004200 */
[----:B------:R4:W-:Y:S06]  /*14cd0*/  MUFU.EX2 R110, R3 ;  /* 0x00000003006e7308 */ /* 0x0009ec0000000800 */
[C---:B------:R-:W-:Y:S01]  /*14ce0*/  HMMA.16816.F32 R56, R4.reuse, R30, R56 ;  /* 0x0000001e0438723c */ /* 0x040fe20000001838 */
[----:B------:R-:W1:Y:S07]  /*14cf0*/  LDSM.16.MT88.4 R28, [R135+0xf000] ;  /* 0x00f00000871c783b */ /* 0x000e6e0000004200 */
[----:B------:R-:W-:Y:S01]  /*14d00*/  HMMA.16816.F32 R48, R4, R12, R44 ;  /* 0x0000000c0430723c */ /* 0x000fe2000000182c */
[----:B----4-:R-:W-:-:S04]  /*14d10*/  FFMA.FTZ R3, R190, c[0x0][0x23c], -R2 ;  /* 0x00008f00be037a23 */ /* 0x010fc80000010802 */
[----:B------:R4:W3:Y:S03]  /*14d20*/  MUFU.EX2 R107, R3 ;  /* 0x00000003006b7308 */ /* 0x0008e60000000800 */
[----:B------:R-:W-:Y:S01]  /*14d30*/  HMMA.16816.F32 R68, R4, R14, R68 ;  /* 0x0000000e0444723c */ /* 0x000fe20000001844 */
[----:B------:R-:W1:Y:S06]  /*14d40*/  LDSM.16.MT88.4 R12, [R224+0xf000] ;  /* 0x00f00000e00c783b */ /* 0x000e6c0000004200 */
[----:B--2---:R-:W-:Y:S01]  /*14d50*/  F2FP.PACK_AB R4, R109, R108 ;  /* 0x0000006c6d04723e */ /* 0x004fe200000000ff */
[----:B----4-:R-:W-:Y:S01]  /*14d60*/  FFMA.FTZ R3, R133, c[0x0][0x23c], -R0 ;  /* 0x00008f0085037a23 */ /* 0x010fe20000010800 */
[----:B---3--:R-:W-:-:S03]  /*14d70*/  F2FP.PACK_AB R6, R107, R110 ;  /* 0x0000006e6b06723e */ /* 0x008fc600000000ff */
        /* <DEDUP_REMOVED lines=16> */
[C---:B-1----:R-:W-:Y:S08]  /*14e80*/  HMMA.16816.F32 R64, R4.reuse, R8, R40 ;  /* 0x000000080440723c */ /* 0x042ff00000001828 */
[----:B------:R-:W-:Y:S01]  /*14e90*/  HMMA.16816.F32 R40, R4, R10, R16 ;  /* 0x0000000a0428723c */ /* 0x000fe20000001810 */
[----:B------:R-:W1:Y:S01]  /*14ea0*/  LDSM.16.MT88.4 R8, [R225+0xf800] ;  /* 0x00f80000e108783b */ /* 0x000e620000004200 */
[----:B--2---:R-:W-:-:S06]  /*14eb0*/  FFMA.FTZ R3, R74, c[0x0][0x23c], -R2 ;  /* 0x00008f004a037a23 */ /* 0x004fcc0000010802 */
[C---:B------:R-:W-:Y:S01]  /*14ec0*/  HMMA.16816.F32 R24, R4.reuse, R28, R24 ;  /* 0x0000001c0418723c */ /* 0x040fe20000001818 */
[----:B------:R2:W-:Y:S07]  /*14ed0*/  MUFU.EX2 R101, R3 ;  /* 0x0000000300657308 */ /* 0x0005ee0000000800 */
        /* <DEDUP_REMOVED lines=21> */
[C---:B------:R-:W-:Y:S08]  /*15030*/  HMMA.16816.F32 R16, R4.reuse, R22, R28 ;  /* 0x000000160410723c */ /* 0x040ff0000000181c */
[----:B---3--:R-:W-:Y:S01]  /*15040*/  HMMA.16816.F32 R28, R4, R34, R44 ;  /* 0x00000022041c723c */ /* 0x008fe2000000182c */
[----:B--2---:R-:W-:-:S04]  /*15050*/  FFMA.FTZ R3, R207, c[0x0][0x23c], -R2 ;  /* 0x00008f00cf037a23 */ /* 0x004fc80000010802 */
[----:B------:R2:W3:Y:S03]  /*15060*/  MUFU.EX2 R94, R3 ;  /* 0x00000003005e7308 */ /* 0x0004e60000000800 */
[C---:B-1----:R-:W-:Y:S07]  /*15070*/  HMMA.16816.F32 R44, R4.reuse, R8, R64 ;  /* 0x00000008042c723c */ /* 0x042fee0000001840 */
[----:B------:R-:W-:Y:S01]  /*15080*/  FFMA.FTZ R8, R195, R63, R173 ;  /* 0x0000003fc3087223 */ /* 0x000fe200000100ad */
[----:B------:R-:W-:Y:S01]  /*15090*/  HMMA.16816.F32 R52, R4, R20, R24 ;  /* 0x000000140434723c */ /* 0x000fe20000001818 */
[----:B------:R-:W-:Y:S01]  /*150a0*/  FFMA.FTZ R9, R202, c[0x0][0x23c], -R0 ;  /* 0x00008f00ca097a23 */ /* 0x000fe20000010800 */
[----:B------:R-:W1:Y:S01]  /*150b0*/  LDSM.16.MT88.4 R20, [R226+0x10000] ;  /* 0x01000000e214783b */ /* 0x000e620000004200 */
[----:B------:R-:W-:-:S02]  /*150c0*/  FADD.FTZ R8, R178, R8 ;  /* 0x00000008b2087221 */ /* 0x000fc40000010000 */
[----:B--2---:R-:W-:-:S03]  /*150d0*/  FFMA.FTZ R3, R183, c[0x0][0x23c], -R2 ;  /* 0x00008f00b7037a23 */ /* 0x004fc60000010802 */
[----:B------:R-:W-:Y:S01]  /*150e0*/  HMMA.16816.F32 R24, R4, R32, R36 ;  /* 0x000000200418723c */ /* 0x000fe20000001824 */
[----:B------:R-:W-:Y:S01]  /*150f0*/  FADD.FTZ R8, R196, R8 ;  /* 0x00000008c4087221 */ /* 0x000fe20000010000 */
[----:B------:R-:W2:Y:S01]  /*15100*/  LDSM.16.MT88.4 R32, [R224+0x10000] ;  /* 0x01000000e020783b */ /* 0x000ea20000004200 */
[----:B------:R4:W-:Y:S02]  /*15110*/  MUFU.EX2 R92, R3 ;  /* 0x00000003005c7308 */ /* 0x0009e40000000800 */
[----:B------:R-:W-:-:S03]  /*15120*/  FADD.FTZ R8, R193, R8 ;  /* 0x00000008c1087221 */ /* 0x000fc60000010000 */
[C---:B------:R-:W-:Y:S08]  /*15130*/  HMMA.16816.F32 R36, R4.reuse, R48, R56 ;  /* 0x000000300424723c */ /* 0x040ff00000001838 */
[----:B------:R-:W-:Y:S01]  /*15140*/  HMMA.16816.F32 R48, R4, R50, R68 ;  /* 0x000000320430723c */ /* 0x000fe20000001844 */
[----:B----4-:R-:W-:-:S04]  /*15150*/  FFMA.FTZ R3, R208, c[0x0][0x23c], -R2 ;  /* 0x00008f00d0037a23 */ /* 0x010fc80000010802 */
[----:B------:R4:W1:Y:S03]  /*15160*/  MUFU.EX2 R91, R3 ;  /* 0x00000003005b7308 */ /* 0x0008660000000800 */
[----:B------:R-:W-:Y:S07]  /*15170*/  HMMA.16816.F32 R40, R4, R10, R40 ;  /* 0x0000000a0428723c */ /* 0x000fee0000001828 */
[----:B---3--:R-:W-:Y:S01]  /*15180*/  F2FP.PACK_AB R4, R94, R93 ;  /* 0x0000005d5e04723e */ /* 0x008fe200000000ff */
[----:B----4-:R-:W-:Y:S01]  /*15190*/  FFMA.FTZ R3, R184, c[0x0][0x23c], -R0 ;  /* 0x00008f00b8037a23 */ /* 0x010fe20000010800 */
[----:B-1----:R-:W-:-:S03]  /*151a0*/  F2FP.PACK_AB R6, R91, R92 ;  /* 0x0000005c5b06723e */ /* 0x002fc600000000ff */
        /* <DEDUP_REMOVED lines=11> */
[C---:B------:R-:W-:Y:S01]  /*15260*/  HMMA.16816.F32 R56, R4.reuse, R14, R16 ;  /* 0x0000000e0438723c */ /* 0x040fe20000001810 */
[----:B------:R-:W3:Y:S07]  /*15270*/  LDSM.16.MT88.4 R16, [R225+0x10000] ;  /* 0x01000000e110783b */ /* 0x000eee0000004200 */
[----:B------:R-:W-:Y:S01]  /*15280*/  HMMA.16816.F32 R52, R4, R12, R52 ;  /* 0x0000000c0434723c */ /* 0x000fe20000001834 */
[----:B------:R-:W4:Y:S01]  /*15290*/  LDSM.16.MT88.4 R12, [R135+0x10800] ;  /* 0x01080000870c783b */ /* 0x000f220000004200 */
[----:B-1----:R-:W-:-:S04]  /*152a0*/  FFMA.FTZ R3, R213, c[0x0][0x23c], -R2 ;  /* 0x00008f00d5037a23 */ /* 0x002fc80000010802 */
[----:B------:R1:W1:Y:S02]  /*152b0*/  MUFU.EX2 R84, R3 ;  /* 0x0000000300547308 */ /* 0x0002640000000800 */
[C---:B------:R-:W-:Y:S08]  /*152c0*/  HMMA.16816.F32 R28, R4.reuse, R22, R28 ;  /* 0x00000016041c723c */ /* 0x040ff0000000181c */
[----:B--2---:R-:W-:Y:S01]  /*152d0*/  HMMA.16816.F32 R64, R4, R34, R48 ;  /* 0x000000220440723c */ /* 0x004fe20000001830 */
[----:B-1----:R-:W-:-:S07]  /*152e0*/  FFMA.FTZ R3, R200, c[0x0][0x23c], -R2 ;  /* 0x00008f00c8037a23 */ /* 0x002fce0000010802 */
[C---:B------:R-:W-:Y:S01]  /*152f0*/  HMMA.16816.F32 R68, R4.reuse, R32, R36 ;  /* 0x000000200444723c */ /* 0x040fe20000001824 */
[----:B------:R1:W-:Y:S07]  /*15300*/  MUFU.EX2 R82, R3 ;  /* 0x0000000300527308 */ /* 0x0003ee0000000800 */
[----:B---3--:R-:W-:Y:S01]  /*15310*/  HMMA.16816.F32 R48, R4, R16, R44 ;  /* 0x000000100430723c */ /* 0x008fe2000000182c */
[----:B-1----:R-:W-:-:S04]  /*15320*/  FFMA.FTZ R3, R215, c[0x0][0x23c], -R2 ;  /* 0x00008f00d7037a23 */ /* 0x002fc80000010802 */
[----:B------:R1:W2:Y:S02]  /*15330*/  MUFU.EX2 R81, R3 ;  /* 0x0000000300517308 */ /* 0x0002a40000000800 */
[----:B-1----:R-:W-:Y:S01]  /*15340*/  FFMA.FTZ R3, R192, R60, R73 ;  /* 0x0000003cc0037223 */ /* 0x002fe20000010049 */
[----:B------:R-:W-:Y:S02]  /*15350*/  MOV R192, R75 ;  /* 0x0000004b00c07202 */ /* 0x000fe40000000f00 */
[C---:B------:R-:W-:Y:S01]  /*15360*/  HMMA.16816.F32 R72, R4.reuse, R20, R24 ;  /* 0x000000140448723c */ /* 0x040fe20000001818 */
[----:B------:R-:W-:Y:S01]  /*15370*/  FADD.FTZ R3, R189, R3 ;  /* 0x00000003bd037221 */ /* 0x000fe20000010000 */
[----:B------:R-:W-:Y:S01]  /*15380*/  MOV R189, R80 ;  /* 0x0000005000bd7202 */ /* 0x000fe20000000f00 */
[----:B------:R-:W1:Y:S01]  /*15390*/  LDSM.16.MT88.4 R20, [R226+0x10800] ;  /* 0x01080000e214783b */ /* 0x000e620000004200 */
[----:B------:R3:W-:Y:S04]  /*153a0*/  MUFU.EX2 R80, R9 ;  /* 0x0000000900507308 */ /* 0x0007e80000000800 */
[----:B------:R-:W-:Y:S01]  /*153b0*/  HMMA.16816.F32 R24, R4, R18, R40 ;  /* 0x000000120418723c */ /* 0x000fe20000001828 */
[----:B------:R-:W1:Y:S06]  /*153c0*/  LDSM.16.MT88.4 R16, [R224+0x10800] ;  /* 0x01080000e010783b */ /* 0x000e6c0000004200 */
[----:B------:R-:W-:-:S02]  /*153d0*/  F2FP.PACK_AB R4, R84, R83 ;  /* 0x000000535404723e */ /* 0x000fc400000000ff */
[----:B--2---:R-:W-:Y:S01]  /*153e0*/  F2FP.PACK_AB R6, R81, R82 ;  /* 0x000000525106723e */ /* 0x004fe200000000ff */
[----:B---3--:R-:W-:Y:S02]  /*153f0*/  FADD.FTZ R9, R117, R3 ;  /* 0x0000000375097221 */ /* 0x008fe40000010000 */
[----:B------:R-:W-:Y:S02]  /*15400*/  FFMA.FTZ R3, R217, c[0x0][0x23c], -R0 ;  /* 0x00008f00d9037a23 */ /* 0x000fe40000010800 */
[----:B------:R-:W-:Y:S01]  /*15410*/  FADD.FTZ R9, R172, R9 ;  /* 0x00000009ac097221 */ /* 0x000fe20000010000 */
[----:B------:R-:W-:Y:S02]  /*15420*/  MOV R172, R188 ;  /* 0x000000bc00ac7202 */ /* 0x000fe40000000f00 */
[----:B------:R-:W-:Y:S01]  /*15430*/  MOV R188, R180 ;  /* 0x000000b400bc7202 */ /* 0x000fe20000000f00 */
[----:B------:R-:W-:Y:S01]  /*15440*/  FADD.FTZ R9, R187, R9 ;  /* 0x00000009bb097221 */ /* 0x000fe20000010000 */
[----:B------:R-:W-:-:S02]  /*15450*/  MOV R180, R179 ;  /* 0x000000b300b47202 */ /* 0x000fc40000000f00 */
[----:B------:R-:W-:Y:S01]  /*15460*/  MOV R179, R79 ;  /* 0x0000004f00b37202 */ /* 0x000fe20000000f00 */
[----:B------:R-:W-:Y:S01]  /*15470*/  FADD.FTZ R9, R78, R9 ;  /* 0x000000094e097221 */ /* 0x000fe20000010000 */
[----:B------:R2:W3:Y:S02]  /*15480*/  MUFU.EX2 R79, R3 ;  /* 0x00000003004f7308 */ /* 0x0004e40000000800 */
[----:B--2---:R-:W-:Y:S01]  /*15490*/  FADD.FTZ R3, R192, R8 ;  /* 0x00000008c0037221 */ /* 0x004fe20000010000 */
[----:B---3--:R-:W-:Y:S01]  /*154a0*/  F2FP.PACK_AB R5, R79, R80 ;  /* 0x000000504f05723e */ /* 0x008fe200000000ff */
[----:B------:R-:W-:Y:S02]  /*154b0*/  FFMA.FTZ R8, R206, c[0x0][0x23c], -R0 ;  /* 0x00008f00ce087a23 */ /* 0x000fe40000010800 */
[----:B------:R-:W-:Y:S02]  /*154c0*/  FADD.FTZ R3, R189, R3 ;  /* 0x00000003bd037221 */ /* 0x000fe40000010000 */
[----:B------:R2:W-:Y:S02]  /*154d0*/  MUFU.EX2 R78, R8 ;  /* 0x00000008004e7308 */ /* 0x0005e40000000800 */
[----:B--2---:R-:W-:-:S02]  /*154e0*/  FADD.FTZ R8, R186, R3 ;  /* 0x00000003ba087221 */ /* 0x004fc40000010000 */
        /* <DEDUP_REMOVED lines=9> */
[----:B------:R-:W-:Y:S02]  /*15580*/  FFMA.FTZ R3, R209, c[0x0][0x23c], -R2 ;  /* 0x00008f00d1037a23 */ /* 0x000fe40000010802 */
[----:B------:R-:W-:Y:S02]  /*15590*/  FADD.FTZ R8, R176, R8 ;  /* 0x00000008b0087221 */ /* 0x000fe40000010000 */
[----:B------:R2:W-:Y:S01]  /*155a0*/  MUFU.EX2 R76, R3 ;  /* 0x00000003004c7308 */ /* 0x0005e20000000800 */
[----:B------:R-:W-:-:S02]  /*155b0*/  FFMA.FTZ R9, R218, c[0x0][0x23c], -R0 ;  /* 0x00008f00da097a23 */ /* 0x000fc40000010800 */
[----:B------:R-:W-:-:S04]  /*155c0*/  FADD.FTZ R8, R161, R8 ;  /* 0x00000008a1087221 */ /* 0x000fc80000010000 */
[----:B------:R-:W-:Y:S01]  /*155d0*/  FADD.FTZ R8, R163, R8 ;  /* 0x00000008a3087221 */ /* 0x000fe20000010000 */
[----:B------:R-:W3:Y:S03]  /*155e0*/  MUFU.EX2 R77, R9 ;  /* 0x00000009004d7308 */ /* 0x000ee60000000800 */
[----:B------:R-:W-:-:S04]  /*155f0*/  FADD.FTZ R8, R175, R8 ;  /* 0x00000008af087221 */ /* 0x000fc80000010000 */
[----:B------:R-:W-:Y:S02]  /*15600*/  FADD.FTZ R8, R170, R8 ;  /* 0x00000008aa087221 */ /* 0x000fe40000010000 */
[----:B--2---:R-:W-:Y:S02]  /*15610*/  FADD.FTZ R3, R160, R10 ;  /* 0x0000000aa0037221 */ /* 0x004fe40000010000 */
[----:B------:R-:W-:Y:S02]  /*15620*/  FADD.FTZ R8, R168, R8 ;  /* 0x00000008a8087221 */ /* 0x000fe40000010000 */
[----:B------:R-:W-:Y:S02]  /*15630*/  FADD.FTZ R3, R162, R3 ;  /* 0x00000003a2037221 */ /* 0x000fe40000010000 */
[----:B------:R-:W-:Y:S01]  /*15640*/  FADD.FTZ R8, R169, R8 ;  /* 0x00000008a9087221 */ /* 0x000fe20000010000 */
[----:B---3--:R-:W-:Y:S01]  /*15650*/  F2FP.PACK_AB R7, R77, R78 ;  /* 0x0000004e4d07723e */ /* 0x008fe200000000ff */
[----:B------:R-:W-:-:S02]  /*15660*/  FADD.FTZ R3, R174, R3 ;  /* 0x00000003ae037221 */ /* 0x000fc40000010000 */
[----:B------:R-:W-:Y:S02]  /*15670*/  FADD.FTZ R8, R167, R8 ;  /* 0x00000008a7087221 */ /* 0x000fe40000010000 */
[----:B------:R-:W-:Y:S02]  /*15680*/  FADD.FTZ R3, R171, R3 ;  /* 0x00000003ab037221 */ /* 0x000fe40000010000 */
[----:B------:R-:W-:Y:S01]  /*15690*/  FADD.FTZ R8, R166, R8 ;  /* 0x00000008a6087221 */ /* 0x000fe20000010000 */
[----:B----4-:R-:W-:Y:S01]  /*156a0*/  HMMA.16816.F32 R32, R4, R14, R56 ;  /* 0x0000000e0420723c */ /* 0x010fe20000001838 */
[----:B------:R-:W-:Y:S02]  /*156b0*/  FADD.FTZ R3, R252, R3 ;  /* 0x00000003fc037221 */ /* 0x000fe40000010000 */
[----:B------:R-:W-:Y:S02]  /*156c0*/  FFMA.FTZ R9, R221, c[0x0][0x23c], -R2 ;  /* 0x00008f00dd097a23 */ /* 0x000fe40000010802 */
[----:B------:R-:W-:-:S02]  /*156d0*/  FADD.FTZ R3, R165, R3 ;  /* 0x00000003a5037221 */ /* 0x000fc40000010000 */
[----:B------:R-:W-:Y:S01]  /*156e0*/  FADD.FTZ R8, R156, R8 ;  /* 0x000000089c087221 */ /* 0x000fe20000010000 */
[----:B------:R2:W3:Y:S01]  /*156f0*/  MUFU.EX2 R63, R9 ;  /* 0x00000009003f7308 */ /* 0x0004e20000000800 */
        /* <DEDUP_REMOVED lines=8> */
[----:B------:R-:W-:Y:S01]  /*15780*/  FADD.FTZ R8, R154, R8 ;  /* 0x000000089a087221 */ /* 0x000fe20000010000 */
[----:B------:R-:W-:Y:S01]  /*15790*/  LDSM.16.MT88.4 R156, [R224+0x11800] ;  /* 0x01180000e09c783b */ /* 0x000fe20000004200 */
[----:B------:R-:W-:-:S02]  /*157a0*/  FADD.FTZ R3, R153, R3 ;  /* 0x0000000399037221 */ /* 0x000fc40000010000 */
[----:B------:R-:W-:Y:S02]  /*157b0*/  FADD.FTZ R8, R148, R8 ;  /* 0x0000000894087221 */ /* 0x000fe40000010000 */
[----:B--2---:R-:W-:Y:S01]  /*157c0*/  FFMA.FTZ R9, R212, c[0x0][0x23c], -R2 ;  /* 0x00008f00d4097a23 */ /* 0x004fe20000010802 */
[C---:B------:R-:W-:Y:S01]  /*157d0*/  HMMA.16816.F32 R28, R4.reuse, R16, R68 ;  /* 0x00000010041c723c */ /* 0x040fe20000001844 */
[----:B------:R-:W-:Y:S02]  /*157e0*/  FADD.FTZ R3, R152, R3 ;  /* 0x0000000398037221 */ /* 0x000fe40000010000 */
[----:B------:R1:W-:Y:S01]  /*157f0*/  MUFU.EX2 R60, R9 ;  /* 0x00000009003c7308 */ /* 0x0003e20000000800 */
[----:B------:R-:W-:Y:S02]  /*15800*/  FADD.FTZ R8, R147, R8 ;  /* 0x0000000893087221 */ /* 0x000fe40000010000 */
[----:B------:R-:W-:Y:S02]  /*15810*/  FADD.FTZ R3, R151, R3 ;  /* 0x0000000397037221 */ /* 0x000fe40000010000 */
[----:B------:R-:W-:Y:S01]  /*15820*/  FADD.FTZ R8, R146, R8 ;  /* 0x0000000892087221 */ /* 0x000fe20000010000 */
[----:B------:R-:W-:Y:S01]  /*15830*/  HMMA.16816.F32 R64, R4, R18, R64 ;  /* 0x000000120440723c */ /* 0x000fe20000001840 */
[----:B------:R-:W-:Y:S01]  /*15840*/  FADD.FTZ R3, R150, R3 ;  /* 0x0000000396037221 */ /* 0x000fe20000010000 */
[----:B------:R-:W2:Y:S01]  /*15850*/  LDSM.16.MT88.4 R16, [R226+0x11000] ;  /* 0x01100000e210783b */ /* 0x000ea20000004200 */
[----:B------:R-:W-:-:S02]  /*15860*/  FADD.FTZ R8, R149, R8 ;  /* 0x0000000895087221 */ /* 0x000fc40000010000 */
[----:B------:R-:W-:Y:S01]  /*15870*/  FADD.FTZ R3, R145, R3 ;  /* 0x0000000391037221 */ /* 0x000fe20000010000 */
[----:B------:R-:W-:Y:S01]  /*15880*/  LDSM.16.MT88.4 R148, [R226+0x11800] ;  /* 0x01180000e294783b */ /* 0x000fe20000004200 */
[----:B------:R-:W-:Y:S01]  /*15890*/  FADD.FTZ R8, R140, R8 ;  /* 0x000000088c087221 */ /* 0x000fe20000010000 */
[C---:B------:R-:W-:Y:S01]  /*158a0*/  HMMA.16816.F32 R44, R4.reuse, R20, R72 ;  /* 0x00000014042c723c */ /* 0x040fe20000001848 */
[----:B------:R-:W-:Y:S01]  /*158b0*/  FADD.FTZ R3, R143, R3 ;  /* 0x000000038f037221 */ /* 0x000fe20000010000 */
[----:B------:R-:W2:Y:S01]  /*158c0*/  LDSM.16.MT88.4 R20, [R135+0x11000] ;  /* 0x011000008714783b */ /* 0x000ea20000004200 */
[----:B-1----:R-:W-:Y:S02]  /*158d0*/  FFMA.FTZ R9, R222, c[0x0][0x23c], -R2 ;  /* 0x00008f00de097a23 */ /* 0x002fe40000010802 */
[----:B------:R-:W-:Y:S02]  /*158e0*/  FADD.FTZ R3, R142, R3 ;  /* 0x000000038e037221 */ /* 0x000fe40000010000 */
[----:B------:R1:W1:Y:S01]  /*158f0*/  MUFU.EX2 R59, R9 ;  /* 0x00000009003b7308 */ /* 0x0002620000000800 */
[----:B------:R-:W-:Y:S01]  /*15900*/  FADD.FTZ R8, R141, R8 ;  /* 0x000000088d087221 */ /* 0x000fe20000010000 */
[----:B----4-:R-:W-:Y:S01]  /*15910*/  HMMA.16816.F32 R48, R4, R12, R48 ;  /* 0x0000000c0430723c */ /* 0x010fe20000001830 */
[----:B------:R-:W-:Y:S01]  /*15920*/  FADD.FTZ R3, R144, R3 ;  /* 0x0000000390037221 */ /* 0x000fe20000010000 */
[----:B------:R-:W-:Y:S01]  /*15930*/  LDSM.16.MT88.4 R140, [R135+0x11800] ;  /* 0x01180000878c783b */ /* 0x000fe20000004200 */
[----:B------:R-:W-:-:S02]  /*15940*/  FADD.FTZ R8, R139, R8 ;  /* 0x000000088b087221 */ /* 0x000fc40000010000 */
[----:B------:R-:W-:Y:S02]  /*15950*/  FADD.FTZ R3, R137, R3 ;  /* 0x0000000389037221 */ /* 0x000fe40000010000 */
[----:B------:R-:W-:Y:S01]  /*15960*/  FADD.FTZ R8, R138, R8 ;  /* 0x000000088a087221 */ /* 0x000fe20000010000 */
[----:B------:R-:W-:Y:S01]  /*15970*/  HMMA.16816.F32 R24, R4, R14, R24 ;  /* 0x0000000e0418723c */ /* 0x000fe20000001818 */
[----:B------:R-:W-:Y:S01]  /*15980*/  FADD.FTZ R3, R136, R3 ;  /* 0x0000000388037221 */ /* 0x000fe20000010000 */
[----:B------:R-:W4:Y:S01]  /*15990*/  LDSM.16.MT88.4 R12, [R224+0x11000] ;  /* 0x01100000e00c783b */ /* 0x000f220000004200 */
[----:B------:R-:W-:Y:S02]  /*159a0*/  FADD.FTZ R8, R129, R8 ;  /* 0x0000000881087221 */ /* 0x000fe40000010000 */
[----:B------:R-:W-:Y:S02]  /*159b0*/  FADD.FTZ R3, R132, R3 ;  /* 0x0000000384037221 */ /* 0x000fe40000010000 */
[--C-:B-1----:R-:W-:Y:S01]  /*159c0*/  FFMA.FTZ R9, R214, c[0x0][0x23c], -R0.reuse ;  /* 0x00008f00d6097a23 */ /* 0x102fe20000010800 */
[----:B---3--:R-:W-:Y:S01]  /*159d0*/  F2FP.PACK_AB R4, R63, R76 ;  /* 0x0000004c3f04723e */ /* 0x008fe200000000ff */
[----:B------:R-:W-:Y:S01]  /*159e0*/  FADD.FTZ R3, R131, R3 ;  /* 0x0000000383037221 */ /* 0x000fe20000010000 */
[----:B------:R-:W-:Y:S01]  /*159f0*/  F2FP.PACK_AB R6, R59, R60 ;  /* 0x0000003c3b06723e */ /* 0x000fe200000000ff */
        /* <DEDUP_REMOVED lines=15> */
[C---:B------:R-:W-:Y:S01]  /*15af0*/  HMMA.16816.F32 R32, R4.reuse, R22, R32 ;  /* 0x000000160420723c */ /* 0x040fe20000001820 */
[----:B------:R-:W3:Y:S07]  /*15b00*/  LDSM.16.MT88.4 R20, [R225+0x11000] ;  /* 0x01100000e114783b */ /* 0x000eee0000004200 */
[----:B----4-:R-:W-:Y:S01]  /*15b10*/  HMMA.16816.F32 R28, R4, R12, R28 ;  /* 0x0000000c041c723c */ /* 0x010fe2000000181c */
[----:B-1----:R-:W-:-:S07]  /*15b20*/  FFMA.FTZ R9, R220, c[0x0][0x23c], -R2 ;  /* 0x00008f00dc097a23 */ /* 0x002fce0000010802 */
[C---:B------:R-:W-:Y:S01]  /*15b30*/  HMMA.16816.F32 R36, R4.reuse, R18, R36 ;  /* 0x000000120424723c */ /* 0x040fe20000001824 */
[----:B--2---:R-:W-:Y:S01]  /*15b40*/  F2FP.PACK_AB R164, R53, R54 ;  /* 0x0000003635a4723e */ /* 0x004fe200000000ff */
[----:B------:R1:W-:Y:S06]  /*15b50*/  MUFU.EX2 R52, R9 ;  /* 0x0000000900347308 */ /* 0x0003ec0000000800 */
[----:B------:R-:W-:Y:S01]  /*15b60*/  HMMA.16816.F32 R12, R4, R14, R64 ;  /* 0x0000000e040c723c */ /* 0x000fe20000001840 */
[----:B-1----:R-:W-:Y:S02]  /*15b70*/  FFMA.FTZ R9, R250, c[0x0][0x23c], -R2 ;  /* 0x00008f00fa097a23 */ /* 0x002fe40000010802 */
[----:B------:R-:W-:-:S02]  /*15b80*/  FADD.FTZ R2, R126, R3 ;  /* 0x000000037e027221 */ /* 0x000fc40000010000 */
[----:B------:R-:W-:Y:S01]  /*15b90*/  FADD.FTZ R3, R130, R8 ;  /* 0x0000000882037221 */ /* 0x000fe20000010000 */
[----:B------:R-:W1:Y:S01]  /*15ba0*/  MUFU.EX2 R16, R9 ;  /* 0x0000000900107308 */ /* 0x000e620000000800 */
[----:B------:R-:W-:Y:S01]  /*15bb0*/  FADD.FTZ R2, R125, R2 ;  /* 0x000000027d027221 */ /* 0x000fe20000010000 */
[C---:B---3--:R-:W-:Y:S01]  /*15bc0*/  HMMA.16816.F32 R160, R4.reuse, R20, R48 ;  /* 0x0000001404a0723c */ /* 0x048fe20000001830 */
[----:B------:R-:W-:Y:S02]  /*15bd0*/  FADD.FTZ R3, R128, R3 ;  /* 0x0000000380037221 */ /* 0x000fe40000010000 */
[----:B------:R-:W-:Y:S02]  /*15be0*/  FADD.FTZ R2, R124, R2 ;  /* 0x000000027c027221 */ /* 0x000fe40000010000 */
[----:B------:R-:W-:Y:S02]  /*15bf0*/  FADD.FTZ R3, R127, R3 ;  /* 0x000000037f037221 */ /* 0x000fe40000010000 */
[----:B------:R-:W-:Y:S01]  /*15c00*/  FADD.FTZ R2, R123, R2 ;  /* 0x000000027b027221 */ /* 0x000fe20000010000 */
[----:B------:R-:W-:Y:S01]  /*15c10*/  HMMA.16816.F32 R20, R4, R22, R24 ;  /* 0x000000160414723c */ /* 0x000fe20000001818 */
[----:B------:R-:W-:Y:S01]  /*15c20*/  FADD.FTZ R3, R121, R3 ;  /* 0x0000000379037221 */ /* 0x000fe20000010000 */
[----:B------:R-:W2:Y:S01]  /*15c30*/  LDSM.16.MT88.4 R4, [R225+0x11800] ;  /* 0x01180000e104783b */ /* 0x000ea20000004200 */
[----:B------:R-:W-:-:S02]  /*15c40*/  FFMA.FTZ R8, R223, c[0x0][0x23c], -R0 ;  /* 0x00008f00df087a23 */ /* 0x000fc40000010800 */
[----:B------:R-:W-:Y:S01]  /*15c50*/  FADD.FTZ R2, R114, R2 ;  /* 0x0000000272027221 */ /* 0x000fe20000010000 */
[----:B-1----:R-:W-:Y:S01]  /*15c60*/  F2FP.PACK_AB R166, R16, R52 ;  /* 0x0000003410a6723e */ /* 0x002fe200000000ff */
[----:B------:R-:W-:Y:S01]  /*15c70*/  FADD.FTZ R3, R122, R3 ;  /* 0x000000037a037221 */ /* 0x000fe20000010000 */
[----:B------:R1:W-:Y:S01]  /*15c80*/  MUFU.EX2 R11, R8 ;  /* 0x00000008000b7308 */ /* 0x0003e20000000800 */
[----:B------:R-:W-:Y:S02]  /*15c90*/  FADD.FTZ R2, R113, R2 ;  /* 0x0000000271027221 */ /* 0x000fe40000010000 */
[----:B------:R-:W-:Y:S02]  /*15ca0*/  FADD.FTZ R3, R116, R3 ;  /* 0x0000000374037221 */ /* 0x000fe40000010000 */
[----:B------:R-:W-:Y:S02]  /*15cb0*/  FADD.FTZ R2, R112, R2 ;  /* 0x0000000270027221 */ /* 0x000fe40000010000 */
[----:B------:R-:W-:-:S02]  /*15cc0*/  FADD.FTZ R3, R115, R3 ;  /* 0x0000000373037221 */ /* 0x000fc40000010000 */
[----:B------:R-:W-:Y:S02]  /*15cd0*/  FADD.FTZ R2, R111, R2 ;  /* 0x000000026f027221 */ /* 0x000fe40000010000 */
[----:B------:R-:W-:Y:S02]  /*15ce0*/  FADD.FTZ R3, R108, R3 ;  /* 0x000000036c037221 */ /* 0x000fe40000010000 */
[----:B-1----:R-:W-:-:S04]  /*15cf0*/  FFMA.FTZ R8, R251, c[0x0][0x23c], -R0 ;  /* 0x00008f00fb087a23 */ /* 0x002fc80000010800 */
[----:B------:R1:W3:Y:S02]  /*15d00*/  MUFU.EX2 R10, R8 ;  /* 0x00000008000a7308 */ /* 0x0002e40000000800 */
[----:B-1----:R-:W-:Y:S01]  /*15d10*/  FFMA.FTZ R8, R245, c[0x0][0x23c], -R0 ;  /* 0x00008f00f5087a23 */ /* 0x002fe20000010800 */
[----:B---3--:R-:W-:-:S05]  /*15d20*/  F2FP.PACK_AB R165, R10, R11 ;  /* 0x0000000b0aa5723e */ /* 0x008fca00000000ff */
[----:B------:R1:W-:Y:S02]  /*15d30*/  MUFU.EX2 R9, R8 ;  /* 0x0000000800097308 */ /* 0x0003e40000000800 */
[----:B-1----:R-:W-:Y:S02]  /*15d40*/  FFMA.FTZ R8, R247, c[0x0][0x23c], -R0 ;  /* 0x00008f00f7087a23 */ /* 0x002fe40000010800 */
[----:B------:R-:W-:Y:S02]  /*15d50*/  FADD.FTZ R0, R105, R2 ;  /* 0x0000000269007221 */ /* 0x000fe40000010000 */
[----:B------:R-:W-:Y:S01]  /*15d60*/  FADD.FTZ R2, R109, R3 ;  /* 0x000000036d027221 */ /* 0x000fe20000010000 */
[----:B------:R-:W-:Y:S01]  /*15d70*/  MOV R3, R87 ;  /* 0x0000005700037202 */ /* 0x000fe20000000f00 */
[----:B------:R-:W-:Y:S01]  /*15d80*/  FADD.FTZ R0, R106, R0 ;  /* 0x000000006a007221 */ /* 0x000fe20000010000 */
        /* <DEDUP_REMOVED lines=10> */
[----:B------:R-:W-:Y:S02]  /*15e30*/  FADD.FTZ R2, R101, R2 ;  /* 0x0000000265027221 */ /* 0x000fe40000010000 */
        /* <DEDUP_REMOVED lines=13> */
[C---:B------:R-:W-:Y:S01]  /*15f10*/  HMMA.16816.F32 R152, R164.reuse, R156, R28 ;  /* 0x0000009ca498723c */ /* 0x040fe2000000181c */
        /* <DEDUP_REMOVED lines=15> */
[----:B------:R-:W-:Y:S01]  /*16010*/  FADD.FTZ R2, R60, R2 ;  /* 0x000000023c027221 */ /* 0x000fe20000010000 */
[----:B------:R-:W-:Y:S01]  /*16020*/  MOV R36, R88 ;  /* 0x0000005800247202 */ /* 0x000fe20000000f00 */
[----:B------:R-:W-:Y:S02]  /*16030*/  FADD.FTZ R0, R56, R0 ;  /* 0x0000000038007221 */ /* 0x000fe40000010000 */
[----:B------:R-:W-:Y:S02]  /*16040*/  FADD.FTZ R2, R59, R2 ;  /* 0x000000023b027221 */ /* 0x000fe40000010000 */
[----:B------:R-:W-:Y:S01]  /*16050*/  FADD.FTZ R0, R55, R0 ;  /* 0x0000000037007221 */ /* 0x000fe20000010000 */
[----:B--2---:R-:W-:Y:S01]  /*16060*/  HMMA.16816.F32 R160, R164, R4, R160 ;  /* 0x00000004a4a0723c */ /* 0x004fe200000018a0 */
        /* <DEDUP_REMOVED lines=8> */
[----:B------:R-:W-:-:S03]  /*160f0*/  FADD.FTZ R0, R8, R0 ;  /* 0x0000000008007221 */ /* 0x000fc60000010000 */
[----:B------:R1:W-:Y:S04]  /*16100*/  STL [R1+0x4], R2 ;  /* 0x0000040201007387 */ /* 0x0003e80000100800 */
[----:B------:R1:W-:Y:S04]  /*16110*/  STL [R1+0x10], R0 ;  /* 0x0000100001007387 */ /* 0x0003e80000100800 */
.L_x_878:
[----:B-1----:R-:W-:-:S06]  /*16120*/  UISETP.GE.AND UP0, UPT, UR17, 0x1, UPT ;  /* 0x000000011100788c */ /* 0x002fcc000bf06270 */
[----:B------:R-:W-:-:S13]  /*16130*/  PLOP3.LUT P0, PT, PT, PT, UP0, 0x80, 0x0 ;  /* 0x000000000000781c */ /* 0x000fda0003f0f008 */
[----:B------:R-:W-:Y:S05]  /*16140*/  @!P0 BRA `(.L_x_886) ;  /* 0x0000769000008947 */ /* 0x000fea0003800000 */
[----:B------:R-:W-:Y:S01]  /*16150*/  MOV R133, R3 ;  /* 0x0000000300857202 */ /* 0x000fe20000000f00 */
[----:B------:R-:W-:Y:S01]  /*16160*/  ULDC.64 UR6, c[0x0][0x198] ;  /* 0x0000660000067ab9 */ /* 0x000fe20000000a00 */
[----:B------:R-:W-:Y:S01]  /*16170*/  MOV R132, R36 ;  /* 0x0000002400847202 */ /* 0x000fe20000000f00 */
[----:B------:R-:W-:Y:S02]  /*16180*/  ULDC.64 UR8, c[0x0][0x1a0] ;  /* 0x0000680000087ab9 */ /* 0x000fe40000000a00 */
[----:B------:R-:W-:Y:S02]  /*16190*/  ULDC.64 UR4, c[0x0][0x1a0] ;  /* 0x0000680000047ab9 */ /* 0x000fe40000000a00 */
.L_x_890:
[----:B------:R-:W-:Y:S04]  /*161a0*/  DEPBAR.LE SB0, 0x0 ;  /* 0x000080000000791a */ /* 0x000fe80000000000 */
[----:B------:R-:W-:Y:S01]  /*161b0*/  BAR.SYNC.DEFER_BLOCKING 0x0 ;  /* 0x0000000000007b1d */ /* 0x000fe20000010000 */
[----:B------:R-:W-:Y:S01]  /*161c0*/  PLOP3.LUT P0, PT, PT, PT, UP5, 0x80, 0x0 ;  /* 0x000000000000781c */ /* 0x000fe20003f0f058 */
[----:B-1----:R-:W-:Y:S04]  /*161d0*/  IMAD.MOV.U32 R0, RZ, RZ, c[0x0][0x1a0] ;  /* 0x00006800ff007624 */ /* 0x002fe800078e00ff */
[----:B------:R-:W-:Y:S01]  /*161e0*/  UMOV UR15, UR4 ;  /* 0x00000004000f7c82 */ /* 0x000fe20008000000 */
[----:B------:R-:W-:Y:S01]  /*161f0*/  IMAD.U32 R0, R0, -0x100, RZ ;  /* 0xffffff0000007824 */ /* 0x000fe200078e00ff */
[----:B------:R-:W-:Y:S04]  /*16200*/  UMOV UR12, UR5 ;  /* 0x00000005000c7c82 */ /* 0x000fe80008000000 */
[----:B------:R-:W-:Y:S02]  /*16210*/  SHF.R.S32.HI R2, RZ, 0x1f, R0 ;  /* 0x0000001fff027819 */ /* 0x000fe40000011400 */
[----:B------:R-:W-:-:S05]  /*16220*/  @!P0 BRA `(.L_x_887) ;  /* 0x0000055000008947 */ /* 0x000fca0003800000 */
[----:B------:R-:W-:Y:S01]  /*16230*/  USHF.L.U32 UR28, UR17, 0x8, URZ ;  /* 0x00000008111c7899 */ /* 0x000fe2000800063f */
[----:B------:R-:W-:Y:S01]  /*16240*/  IABS R0, c[0x0][0x2d0] ;  /* 0x0000b40000007a13 */ /* 0x000fe20000000000 */
[----:B------:R-:W-:Y:S02]  /*16250*/  UMOV UR30, URZ ;  /* 0x0000003f001e7c82 */ /* 0x000fe40008000000 */
[----:B------:R-:W-:Y:S01]  /*16260*/  UIADD3 UR15, UR28, -0x100, URZ ;  /* 0xffffff001c0f7890 */ /* 0x000fe2000fffe03f */
[----:B------:R-:W1:Y:S01]  /*16270*/  R2UR UR12, R0 ;  /* 0x00000000000c73c2 */ /* 0x000e6200000e0000 */
[----:B------:R-:W-:Y:S05]  /*16280*/  IMAD.U32 R2, RZ, RZ, UR28 ;  /* 0x0000001cff027e24 */ /* 0x000fea000f8e00ff */
[----:B------:R-:W-:Y:S04]  /*16290*/  IABS R2, R2 ;  /* 0x0000000200027213 */ /* 0x000fe80000000000 */
[----:B------:R-:W2:Y:S01]  /*162a0*/  R2UR UR27, R2 ;  /* 0x00000000021b73c2 */ /* 0x000ea200000e0000 */
[----:B-1----:R-:W1:Y:S10]  /*162b0*/  I2F.RP R0, UR12 ;  /* 0x0000000c00007d06 */ /* 0x002e740008209400 */
[----:B-1----:R-:W1:Y:S02]  /*162c0*/  MUFU.RCP R0, R0 ;  /* 0x0000000000007308 */ /* 0x002e640000001000 */
[----:B-1----:R-:W-:Y:S08]  /*162d0*/  IADD3 R0, R0, 0xffffffe, RZ ;  /* 0x0ffffffe00007810 */ /* 0x002ff00007ffe0ff */
[----:B------:R-:W1:Y:S02]  /*162e0*/  F2I.FTZ.U32.TRUNC.NTZ R0, R0 ;  /* 0x0000000000007305 */ /* 0x000e64000021f000 */
[----:B-1----:R1:W3:Y:S02]  /*162f0*/  R2UR UR31, R0 ;  /* 0x00000000001f73c2 */ /* 0x0022e400000e0000 */
[----:B-1----:R-:W-:Y:S01]  /*16300*/  IMAD.U32 R0, RZ, RZ, UR15 ;  /* 0x0000000fff007e24 */ /* 0x002fe2000f8e00ff */
[----:B---3--:R-:W-:Y:S04]  /*16310*/  UIADD3 UR24, URZ, -UR31, URZ ;  /* 0x8000001f3f187290 */ /* 0x008fe8000fffe03f */
[----:B------:R-:W-:Y:S01]  /*16320*/  UIMAD UR24, UR24, UR12, URZ ;  /* 0x0000000c181872a4 */ /* 0x000fe2000f8e023f */
[----:B------:R-:W-:Y:S03]  /*16330*/  IABS R0, R0 ;  /* 0x0000000000007213 */ /* 0x000fe60000000000 */
[----:B------:R-:W-:Y:S01]  /*16340*/  UIMAD.WIDE.U32 UR30, UR31, UR24, UR30 ;  /* 0x000000181f1e72a5 */ /* 0x000fe2000f8e001e */
[----:B------:R-:W1:Y:S03]  /*16350*/  R2UR UR25, R0 ;  /* 0x00000000001973c2 */ /* 0x000e6600000e0000 */
[----:B--2---:R-:W-:Y:S02]  /*16360*/  UIMAD.WIDE.U32 UR34, UR31, UR27, URZ ;  /* 0x0000001b1f2272a5 */ /* 0x004fe4000f8e003f */
[----:B-1----:R-:W-:Y:S05]  /*16370*/  UIMAD.WIDE.U32 UR32, UR31, UR25, URZ ;  /* 0x000000191f2072a5 */ /* 0x002fea000f8e003f */
[----:B------:R-:W-:Y:S02]  /*16380*/  UMOV UR31, UR35 ;  /* 0x00000023001f7c82 */ /* 0x000fe40008000000 */
[----:B------:R-:W-:Y:S02]  /*16390*/  UIADD3 UR26, -UR31, URZ, URZ ;  /* 0x0000003f1f1a7290 */ /* 0x000fe4000fffe13f */
[----:B------:R-:W-:Y:S02]  /*163a0*/  UMOV UR29, UR33 ;  /* 0x00000021001d7c82 */ /* 0x000fe40008000000 */
        /* <DEDUP_REMOVED lines=41> */
[----:B------:R-:W-:Y:S02]  /*16640*/  UIADD3 UR12, UR25, UR12, URZ ;  /* 0x0000000c190c7290 */ /* 0x000fe4000fffe03f */
[----:B------:R-:W-:Y:S01]  /*16650*/  UMOV UR15, UR8 ;  /* 0x00000008000f7c82 */ /* 0x000fe20008000000 */
[----:B-1----:R-:W-:Y:S04]  /*16660*/  IMAD.U32 R2, RZ, RZ, UR26 ;  /* 0x0000001aff027e24 */ /* 0x002fe8000f8e00ff */
[----:B------:R-:W1:Y:S01]  /*16670*/  R2UR UR29, R5 ;  /* 0x00000000051d73c2 */ /* 0x000e6200000e0000 */
[----:B--2---:R-:W-:Y:S05]  /*16680*/  IMAD.U32 R3, RZ, RZ, UR27 ;  /* 0x0000001bff037e24 */ /* 0x004fea000f8e00ff */
[----:B------:R2:W4:Y:S01]  /*16690*/  LDG.E R2, [R2.64] ;  /* 0x0000001402027981 */ /* 0x000522000c1e1900 */
[----:B---3--:R-:W-:Y:S01]  /*166a0*/  MOV R4, UR28 ;  /* 0x0000001c00047c02 */ /* 0x008fe20008000f00 */
[----:B-1----:R-:W-:Y:S05]  /*166b0*/  IMAD.U32 R5, RZ, RZ, UR29 ;  /* 0x0000001dff057e24 */ /* 0x002fea000f8e00ff */
[----:B------:R-:W4:Y:S01]  /*166c0*/  LDG.E R0, [R4.64] ;  /* 0x0000001404007981 */ /* 0x000f22000c1e1900 */
[----:B--2---:R-:W-:Y:S01]  /*166d0*/  IMAD.U32 R3, RZ, RZ, UR25 ;  /* 0x00000019ff037e24 */ /* 0x004fe2000f8e00ff */
[----:B------:R-:W-:Y:S01]  /*166e0*/  MOV R3, UR12 ;  /* 0x0000000c00037c02 */ /* 0x000fe20008000f00 */
[----:B------:R-:W-:Y:S01]  /*166f0*/  UMOV UR12, UR9 ;  /* 0x00000009000c7c82 */ /* 0x000fe20008000000 */
[----:B----4-:R-:W-:Y:S01]  /*16700*/  IMAD.IADD R0, R0, 0x1, -R2 ;  /* 0x0000000100007824 */ /* 0x010fe200078e0a02 */
[----:B------:R-:W-:Y:S04]  /*16710*/  MOV R2, UR24 ;  /* 0x0000001800027c02 */ /* 0x000fe80008000f00 */
[----:B------:R-:W-:Y:S01]  /*16720*/  SHF.R.S32.HI R4, RZ, 0x1f, R0 ;  /* 0x0000001fff047819 */ /* 0x000fe20000011400 */
[----:B------:R-:W-:Y:S04]  /*16730*/  IMAD.WIDE.U32 R2, R0, c[0x0][0x188], R2 ;  /* 0x0000620000027a25 */ /* 0x000fe800078e0002 */
[----:B------:R-:W-:Y:S04]  /*16740*/  IMAD R4, R4, c[0x0][0x188], RZ ;  /* 0x0000620004047a24 */ /* 0x000fe800078e02ff */
[----:B------:R-:W-:Y:S02]  /*16750*/  IMAD R4, R0, c[0x0][0x18c], R4 ;  /* 0x0000630000047a24 */ /* 0x000fe400078e0204 */
[----:B------:R-:W-:Y:S03]  /*16760*/  IMAD.MOV.U32 R0, RZ, RZ, R2 ;  /* 0x000000ffff007224 */ /* 0x000fe600078e0002 */
[----:B------:R-:W-:Y:S02]  /*16770*/  IADD3 R2, R3, R4, RZ ;  /* 0x0000000403027210 */ /* 0x000fe40007ffe0ff */
.L_x_887:
[----:B------:R-:W2:Y:S01]  /*16780*/  LDL.64 R4, [R1+0x8] ;  /* 0x0000080001047983 */ /* 0x000ea20000100a00 */
[CC--:B------:R-:W-:Y:S01]  /*16790*/  LEA R246, P2, R0.reuse, R61.reuse, 0x1 ;  /* 0x0000003d00f67211 */ /* 0x0c0fe200078408ff */
[----:B------:R-:W-:Y:S01]  /*167a0*/  UISETP.GE.AND UP0, UPT, UR17, 0x2, UPT ;  /* 0x000000021100788c */ /* 0x000fe2000bf06270 */
[----:B------:R-:W-:Y:S02]  /*167b0*/  MOV R40, c[0x0][0x1a0] ;  /* 0x0000680000287a02 */ /* 0x000fe40000000f00 */
[----:B------:R-:W-:Y:S02]  /*167c0*/  LEA.HI.X R247, R0, R62, R2, 0x1, P2 ;  /* 0x0000003e00f77211 */ /* 0x000fe400010f0c02 */
[----:B------:R-:W-:Y:S02]  /*167d0*/  MOV R18, c[0x0][0x1a4] ;  /* 0x0000690000127a02 */ /* 0x000fe40000000f00 */
[----:B------:R-:W-:Y:S02]  /*167e0*/  LEA R172, R231, R230, 0x1 ;  /* 0x000000e6e7ac7211 */ /* 0x000fe400078e08ff */
[----:B--2---:R-:W-:Y:S11]  /*167f0*/  ISETP.GE.AND P0, PT, R4, c[0x0][0x220], PT ;  /* 0x0000880004007a0c */ /* 0x004ff60003f06270 */
[----:B------:R-:W-:Y:S02]  /*16800*/  @!UPT UIADD3 URZ, URZ, URZ, URZ ;  /* 0x0000003f3f3ff290 */ /* 0x000fe4000fffe03f */
[----:B------:R-:W-:Y:S01]  /*16810*/  @P0 STS.128 [R242+0xa000], RZ ;  /* 0x00a000fff2000388 */ /* 0x000fe20000000c00 */
[----:B------:R-:W-:Y:S01]  /*16820*/  @!P0 IADD3 R3, P1, R0, UR14, RZ ;  /* 0x0000000e00038c10 */ /* 0x000fe2000ff3e0ff */
[----:B------:R-:W-:Y:S01]  /*16830*/  @!P0 IMAD R8, R18, 0x30, RZ ;  /* 0x0000003012088824 */ /* 0x000fe200078e02ff */
[----:B------:R-:W-:Y:S01]  /*16840*/  @!P0 LEA R7, P3, R40, R0, 0x5 ;  /* 0x0000000028078211 */ /* 0x000fe200078628ff */
[----:B------:R-:W-:Y:S01]  /*16850*/  @!P0 IMAD R14, R18, 0x60, RZ ;  /* 0x00000060120e8824 */ /* 0x000fe200078e02ff */
[----:B------:R-:W-:Y:S01]  /*16860*/  @!P0 IADD3.X R4, R2, UR13, RZ, P1, !PT ;  /* 0x0000000d02048c10 */ /* 0x000fe20008ffe4ff */
[----:B------:R-:W-:Y:S01]  /*16870*/  @!P0 IMAD R15, R18, 0x70, RZ ;  /* 0x00000070120f8824 */ /* 0x000fe200078e02ff */
[CC--:B------:R-:W-:Y:S01]  /*16880*/  @!P0 LEA R38, P1, R3.reuse, R61.reuse, 0x1 ;  /* 0x0000003d03268211 */ /* 0x0c0fe200078208ff */
[----:B------:R-:W-:Y:S01]  /*16890*/  @!PT LDS RZ, [RZ] ;  /* 0x00000000fffff984 */ /* 0x000fe20000000800 */
[----:B------:R-:W-:Y:S01]  /*168a0*/  @!PT LDS RZ, [RZ] ;  /* 0x00000000fffff984 */ /* 0x000fe20000000800 */
[----:B------:R-:W-:Y:S01]  /*168b0*/  @!PT LDS RZ, [RZ] ;  /* 0x00000000fffff984 */ /* 0x000fe20000000800 */
[----:B------:R1:W-:Y:S01]  /*168c0*/  @!P0 LDGSTS.E.BYPASS.LTC128B.128 [R242+0xa000], [R246.64] ;  /* 0x0a000000f6f28fae */ /* 0x0003e2000b901d54 */
[----:B------:R-:W-:Y:S01]  /*168d0*/  @!P0 LEA.HI.X R9, R40, R2, R18, 0x5, P3 ;  /* 0x0000000228098211 */ /* 0x000fe200018f2c12 */
[C---:B------:R-:W-:Y:S01]  /*168e0*/  @!P0 IMAD R16, R18.reuse, 0x90, RZ ;  /* 0x0000009012108824 */ /* 0x040fe200078e02ff */
[----:B------:R-:W-:Y:S01]  /*168f0*/  @!P0 LEA.HI.X R39, R3, R62, R4, 0x1, P1 ;  /* 0x0000003e03278211 */ /* 0x000fe200008f0c04 */
[----:B------:R-:W-:Y:S01]  /*16900*/  @!P0 IMAD R17, R18, 0xa0, RZ ;  /* 0x000000a012118824 */ /* 0x000fe200078e02ff */
[CC--:B------:R-:W-:Y:S02]  /*16910*/  @!P0 LEA R36, P4, R7.reuse, R61.reuse, 0x1 ;  /* 0x0000003d07248211 */ /* 0x0c0fe400078808ff */
[----:B------:R-:W-:Y:S01]  /*16920*/  @!P0 MOV R4, R0 ;  /* 0x0000000000048202 */ /* 0x000fe20000000f00 */
[----:B------:R-:W-:Y:S01]  /*16930*/  @P0 STS.128 [R242+0xa800], RZ ;  /* 0x00a800fff2000388 */ /* 0x000fe20000000c00 */
[----:B------:R-:W-:Y:S02]  /*16940*/  @!P0 LEA.HI.X R37, R7, R62, R9, 0x1, P4 ;  /* 0x0000003e07258211 */ /* 0x000fe400020f0c09 */
[----:B------:R-:W-:Y:S02]  /*16950*/  @!P0 MOV R5, R2 ;  /* 0x0000000200058202 */ /* 0x000fe40000000f00 */
[CC--:B------:R-:W-:Y:S02]  /*16960*/  @!P0 LEA R3, P2, R40.reuse, R0.reuse, 0x6 ;  /* 0x0000000028038211 */ /* 0x0c0fe400078430ff */
[----:B------:R-:W-:Y:S01]  /*16970*/  @!P0 MOV R12, R0 ;  /* 0x00000000000c8202 */ /* 0x000fe20000000f00 */
[----:B------:R-:W-:Y:S01]  /*16980*/  @!PT LDS RZ, [RZ] ;  /* 0x00000000fffff984 */ /* 0x000fe20000000800 */
[----:B------:R-:W-:Y:S01]  /*16990*/  @!PT LDS RZ, [RZ] ;  /* 0x00000000fffff984 */ /* 0x000fe20000000800 */
[----:B------:R-:W-:Y:S01]  /*169a0*/  @!PT LDS RZ, [RZ] ;  /* 0x00000000fffff984 */ /* 0x000fe20000000800 */
[----:B------:R2:W-:Y:S01]  /*169b0*/  @!P0 LDGSTS.E.BYPASS.LTC128B.128 [R242+0xa800], [R38.64] ;  /* 0x0a80000026f28fae */ /* 0x0005e2000b901d54 */
[C---:B------:R-:W-:Y:S01]  /*169c0*/  @!P0 IMAD.WIDE.U32 R4, R40.reuse, 0x30, R4 ;  /* 0x0000003028048825 */ /* 0x040fe200078e0004 */
[----:B------:R-:W-:Y:S02]  /*169d0*/  @!P0 LEA.HI.X R10, R40, R2, R18, 0x6, P2 ;  /* 0x00000002280a8211 */ /* 0x000fe400010f3412 */
[CC--:B------:R-:W-:Y:S02]  /*169e0*/  @!P0 LEA R32, P2, R3.reuse, R61.reuse, 0x1 ;  /* 0x0000003d03208211 */ /* 0x0c0fe400078408ff */
[----:B------:R-:W-:Y:S02]  /*169f0*/  @!P0 LEA R34, P3, R4, R61, 0x1 ;  /* 0x0000003d04228211 */ /* 0x000fe400078608ff */
[----:B------:R-:W-:Y:S01]  /*16a00*/  @P0 STS.128 [R242+0xb000], RZ ;  /* 0x00b000fff2000388 */ /* 0x000fe20000000c00 */
[----:B------:R-:W-:Y:S02]  /*16a10*/  @!P0 IADD3 R8, R8, R5, RZ ;  /* 0x0000000508088210 */ /* 0x000fe40007ffe0ff */
[-C--:B------:R-:W-:Y:S01]  /*16a20*/  @!P0 LEA.HI.X R33, R3, R62.reuse, R10, 0x1, P2 ;  /* 0x0000003e03218211 */ /* 0x080fe200010f0c0a */
[----:B------:R-:W-:Y:S01]  /*16a30*/  @!P0 IMAD R3, R18, 0x50, RZ ;  /* 0x0000005012038824 */ /* 0x000fe200078e02ff */
[----:B------:R-:W-:Y:S02]  /*16a40*/  @!P0 LEA.HI.X R35, R4, R62, R8, 0x1, P3 ;  /* 0x0000003e04238211 */ /* 0x000fe400018f0c08 */
[----:B------:R-:W-:Y:S01]  /*16a50*/  @!P0 MOV R13, R2 ;  /* 0x00000002000d8202 */ /* 0x000fe20000000f00 */
[----:B------:R-:W-:Y:S01]  /*16a60*/  @!PT LDS RZ, [RZ] ;  /* 0x00000000fffff984 */ /* 0x000fe20000000800 */
[----:B------:R-:W-:Y:S01]  /*16a70*/  @!PT LDS RZ, [RZ] ;  /* 0x00000000fffff984 */ /* 0x000fe20000000800 */
[----:B------:R-:W-:Y:S01]  /*16a80*/  @!PT LDS RZ, [RZ] ;  /* 0x00000000fffff984 */ /* 0x000fe20000000800 */
[----:B------:R2:W-:Y:S01]  /*16a90*/  @!P0 LDGSTS.E.BYPASS.LTC128B.128 [R242+0xb000], [R36.64] ;  /* 0x0b00000024f28fae */ /* 0x0005e2000b901d54 */
[CC--:B------:R-:W-:Y:S02]  /*16aa0*/  @!P0 LEA R6, P1, R40.reuse, R0.reuse, 0x7 ;  /* 0x0000000028068211 */ /* 0x0c0fe400078238ff */
[----:B------:R-:W-:Y:S01]  /*16ab0*/  @!P0 MOV R10, R0 ;  /* 0x00000000000a8202 */ /* 0x000fe20000000f00 */
[C---:B------:R-:W-:Y:S01]  /*16ac0*/  @!P0 IMAD.WIDE.U32 R12, R40.reuse, 0x50, R12 ;  /* 0x00000050280c8825 */ /* 0x040fe200078e000c */
[----:B------:R-:W-:Y:S02]  /*16ad0*/  @!P0 LEA.HI.X R11, R40, R2, R18, 0x7, P1 ;  /* 0x00000002280b8211 */ /* 0x000fe400008f3c12 */
[C---:B------:R-:W-:Y:S01]  /*16ae0*/  @!P0 LEA R30, P1, R6.reuse, R61, 0x1 ;  /* 0x0000003d061e8211 */ /* 0x040fe200078208ff */
[----:B------:R-:W-:Y:S01]  /*16af0*/  @P0 STS.128 [R242+0xb800], RZ ;  /* 0x00b800fff2000388 */ /* 0x000fe20000000c00 */
[----:B------:R-:W-:Y:S02]  /*16b00*/  @!P0 IADD3 R3, R3, R13, RZ ;  /* 0x0000000d03038210 */ /* 0x000fe40007ffe0ff */
[----:B------:R-:W-:Y:S02]  /*16b10*/  @!P0 LEA.HI.X R31, R6, R62, R11, 0x1, P1 ;  /* 0x0000003e061f8211 */ /* 0x000fe400008f0c0b */
[CC--:B------:R-:W-:Y:S02]  /*16b20*/  @!P0 LEA R28, P1, R12.reuse, R61.reuse, 0x1 ;  /* 0x0000003d0c1c8211 */ /* 0x0c0fe400078208ff */
[----:B------:R-:W-:Y:S01]  /*16b30*/  @!P0 MOV R11, R2 ;  /* 0x00000002000b8202 */ /* 0x000fe20000000f00 */
[----:B------:R-:W-:Y:S01]  /*16b40*/  @!PT LDS RZ, [RZ] ;  /* 0x00000000fffff984 */ /* 0x000fe20000000800 */
[----:B------:R-:W-:Y:S01]  /*16b50*/  @!PT LDS RZ, [RZ] ;  /* 0x00000000fffff984 */ /* 0x000fe20000000800 */
[----:B------:R-:W-:Y:S01]  /*16b60*/  @!PT LDS RZ, [RZ] ;  /* 0x00000000fffff984 */ /* 0x000fe20000000800 */
[----:B------:R3:W-:Y:S01]  /*16b70*/  @!P0 LDGSTS.E.BYPASS.LTC128B.128 [R242+0xb800], [R34.64] ;  /* 0x0b80000022f28fae */ /* 0x0007e2000b901d54 */
[----:B------:R-:W-:Y:S02]  /*16b80*/  @!P0 LEA.HI.X R29, R12, R62, R3, 0x1, P1 ;  /* 0x0000003e0c1d8211 */ /* 0x000fe400008f0c03 */
[----:B------:R-:W-:Y:S01]  /*16b90*/  @!P0 MOV R8, R0 ;  /* 0x0000000000088202 */ /* 0x000fe20000000f00 */
[----:B------:R-:W-:Y:S01]  /*16ba0*/  @!P0 IMAD.WIDE.U32 R10, R40, 0x60, R10 ;  /* 0x00000060280a8825 */ /* 0x000fe200078e000a */
[----:B------:R-:W-:Y:S02]  /*16bb0*/  @!P0 MOV R9, R2 ;  /* 0x0000000200098202 */ /* 0x000fe40000000f00 */
[----:B------:R-:W-:Y:S01]  /*16bc0*/  @!P0 MOV R6, R0 ;  /* 0x0000000000068202 */ /* 0x000fe20000000f00 */
[----:B------:R-:W-:Y:S01]  /*16bd0*/  @P0 STS.128 [R242+0xc000], RZ ;  /* 0x00c000fff2000388 */ /* 0x000fe20000000c00 */
[----:B------:R-:W-:Y:S01]  /*16be0*/  @!P0 LEA R26, P4, R10, R61, 0x1 ;  /* 0x0000003d0a1a8211 */ /* 0x000fe200078808ff */
[----:B------:R-:W-:Y:S01]  /*16bf0*/  @!P0 IMAD.WIDE.U32 R8, R40, 0x70, R8 ;  /* 0x0000007028088825 */ /* 0x000fe200078e0008 */
[----:B------:R-:W-:Y:S02]  /*16c00*/  @!P0 IADD3 R3, R14, R11, RZ ;  /* 0x0000000b0e038210 */ /* 0x000fe40007ffe0ff */
[----:B------:R-:W-:Y:S02]  /*16c10*/  @!P0 MOV R7, R2 ;  /* 0x0000000200078202 */ /* 0x000fe40000000f00 */
[----:B------:R-:W-:Y:S01]  /*16c20*/  @!P0 LEA.HI.X R27, R10, R62, R3, 0x1, P4 ;  /* 0x0000003e0a1b8211 */ /* 0x000fe200020f0c03 */
[----:B------:R-:W-:Y:S01]  /*16c30*/  @!PT LDS RZ, [RZ] ;  /* 0x00000000fffff984 */ /* 0x000fe20000000800 */
[----:B------:R-:W-:Y:S01]  /*16c40*/  @!PT LDS RZ, [RZ] ;  /* 0x00000000fffff984 */ /* 0x000fe20000000800 */
[----:B------:R-:W-:Y:S01]  /*16c50*/  @!PT LDS RZ, [RZ] ;  /* 0x00000000fffff984 */ /* 0x000fe20000000800 */
[----:B------:R3:W-:Y:S01]  /*16c60*/  @!P0 LDGSTS.E.BYPASS.LTC128B.128 [R242+0xc000], [R32.64] ;  /* 0x0c00000020f28fae */ /* 0x0007e2000b901d54 */
[----:B------:R-:W-:Y:S01]  /*16c70*/  @!P0 LEA R24, P3, R8, R61, 0x1 ;  /* 0x0000003d08188211 */ /* 0x000fe200078608ff */
[----:B------:R-:W-:Y:S01]  /*16c80*/  @!P0 IMAD.WIDE.U32 R6, R40, 0x90, R6 ;  /* 0x0000009028068825 */ /* 0x000fe200078e0006 */
[----:B------:R-:W-:Y:S02]  /*16c90*/  @!P0 IADD3 R9, R15, R9, RZ ;  /* 0x000000090f098210 */ /* 0x000fe40007ffe0ff */
[----:B------:R-:W-:Y:S02]  /*16ca0*/  @!P0 MOV R4, R0 ;  /* 0x0000000000048202 */ /* 0x000fe40000000f00 */
[----:B------:R-:W-:Y:S01]  /*16cb0*/  @!P0 LEA.HI.X R25, R8, R62, R9, 0x1, P3 ;  /* 0x0000003e08198211 */ /* 0x000fe200018f0c09 */
[----:B------:R-:W-:Y:S01]  /*16cc0*/  @P0 STS.128 [R242+0xc800], RZ ;  /* 0x00c800fff2000388 */ /* 0x000fe20000000c00 */
[----:B------:R-:W-:Y:S02]  /*16cd0*/  @!P0 LEA R22, P2, R6, R61, 0x1 ;  /* 0x0000003d06168211 */ /* 0x000fe400078408ff */
[----:B------:R-:W-:Y:S02]  /*16ce0*/  @!P0 IADD3 R7, R16, R7, RZ ;  /* 0x0000000710078210 */ /* 0x000fe40007ffe0ff */
[----:B------:R-:W-:Y:S02]  /*16cf0*/  @!P0 MOV R5, R2 ;  /* 0x0000000200058202 */ /* 0x000fe40000000f00 */
[----:B------:R-:W-:Y:S01]  /*16d00*/  @!P0 LEA.HI.X R23, R6, R62, R7, 0x1, P2 ;  /* 0x0000003e06178211 */ /* 0x000fe200010f0c07 */
[----:B------:R-:W-:Y:S01]  /*16d10*/  @!PT LDS RZ, [RZ] ;  /* 0x00000000fffff984 */ /* 0x000fe20000000800 */
[----:B------:R-:W-:Y:S01]  /*16d20*/  @!PT LDS RZ, [RZ] ;  /* 0x00000000fffff984 */ /* 0x000fe20000000800 */
[----:B------:R-:W-:Y:S01]  /*16d30*/  @!PT LDS RZ, [RZ] ;  /* 0x00000000fffff984 */ /* 0x000fe20000000800 */
[----:B------:R4:W-:Y:S01]  /*16d40*/  @!P0 LDGSTS.E.BYPASS.LTC128B.128 [R242+0xc800], [R28.64] ;  /* 0x0c8000001cf28fae */ /* 0x0009e2000b901d54 */
[-C--:B------:R-:W-:Y:S01]  /*16d50*/  @!P0 MOV R16, R0.reuse ;  /* 0x0000000000108202 */ /* 0x080fe20000000f00 */
[----:B------:R-:W-:Y:S01]  /*16d60*/  @!P0 IMAD.WIDE.U32 R4, R40, 0xa0, R4 ;  /* 0x000000a028048825 */ /* 0x000fe200078e0004 */
[----:B------:R-:W-:Y:S02]  /*16d70*/  @!P0 MOV R14, R0 ;  /* 0x00000000000e8202 */ /* 0x000fe40000000f00 */
[-C--:B------:R-:W-:Y:S01]  /*16d80*/  @!P0 MOV R15, R2.reuse ;  /* 0x00000002000f8202 */ /* 0x080fe20000000f00 */
[----:B------:R-:W-:Y:S01]  /*16d90*/  @!P0 IMAD R6, R18, 0xc0, RZ ;  /* 0x000000c012068824 */ /* 0x000fe200078e02ff */
[----:B------:R-:W-:Y:S01]  /*16da0*/  @!P0 LEA R20, P1, R4, R61, 0x1 ;  /* 0x0000003d04148211 */ /* 0x000fe200078208ff */
[----:B------:R-:W-:Y:S01]  /*16db0*/  @P0 STS.128 [R242+0xd000], RZ ;  /* 0x00d000fff2000388 */ /* 0x000fe20000000c00 */
[----:B------:R-:W-:Y:S01]  /*16dc0*/  @!P0 IADD3 R5, R17, R5, RZ ;  /* 0x0000000511058210 */ /* 0x000fe20007ffe0ff */
[----:B------:R-:W-:Y:S01]  /*16dd0*/  @!P0 IMAD R7, R18, 0xf0, RZ ;  /* 0x000000f012078824 */ /* 0x000fe200078e02ff */
[----:B------:R-:W-:Y:S01]  /*16de0*/  @!P0 MOV R17, R2 ;  /* 0x0000000200118202 */ /* 0x000fe20000000f00 */
[----:B------:R-:W-:Y:S01]  /*16df0*/  @!P0 IMAD.WIDE.U32 R14, R40, 0xd0, R14 ;  /* 0x000000d0280e8825 */ /* 0x000fe200078e000e */
[----:B------:R-:W-:Y:S02]  /*16e00*/  @!P0 LEA.HI.X R21, R4, R62, R5, 0x1, P1 ;  /* 0x0000003e04158211 */ /* 0x000fe400008f0c05 */
[----:B------:R-:W-:Y:S01]  /*16e10*/  @!P0 MOV R4, R0 ;  /* 0x0000000000048202 */ /* 0x000fe20000000f00 */
[----:B------:R-:W-:Y:S01]  /*16e20*/  @!PT LDS RZ, [RZ] ;  /* 0x00000000fffff984 */ /* 0x000fe20000000800 */
[----:B------:R-:W-:Y:S01]  /*16e30*/  @!PT LDS RZ, [RZ] ;  /* 0x00000000fffff984 */ /* 0x000fe20000000800 */
[----:B------:R-:W-:Y:S01]  /*16e40*/  @!PT LDS RZ, [RZ] ;  /* 0x00000000fffff984 */ /* 0x000fe20000000800 */
[----:B------:R5:W-:Y:S01]  /*16e50*/  @!P0 LDGSTS.E.BYPASS.LTC128B.128 [R242+0xd000], [R26.64] ;  /* 0x0d0000001af28fae */ /* 0x000be2000b901d54 */
[----:B------:R-:W-:Y:S01]  /*16e60*/  @!P0 MOV R5, R2 ;  /* 0x0000000200058202 */ /* 0x000fe20000000f00 */
[----:B------:R-:W-:Y:S01]  /*16e70*/  @!P0 IMAD.WIDE.U32 R16, R40, 0xc0, R16 ;  /* 0x000000c028108825 */ /* 0x000fe200078e0010 */
[----:B------:R-:W-:Y:S02]  /*16e80*/  @!P0 MOV R12, R0 ;  /* 0x00000000000c8202 */ /* 0x000fe40000000f00 */
[----:B------:R-:W-:Y:S02]  /*16e90*/  @!P0 MOV R13, R2 ;  /* 0x00000002000d8202 */ /* 0x000fe40000000f00 */
[----:B------:R-:W-:Y:S01]  /*16ea0*/  @!P0 MOV R10, R0 ;  /* 0x00000000000a8202 */ /* 0x000fe20000000f00 */
[----:B------:R-:W-:Y:S01]  /*16eb0*/  @P0 STS.128 [R242+0xd800], RZ ;  /* 0x00d800fff2000388 */ /* 0x000fe20000000c00 */
[----:B------:R-:W-:Y:S01]  /*16ec0*/  @!P0 IMAD R0, R18, 0xb0, RZ ;  /* 0x000000b012008824 */ /* 0x000fe200078e02ff */
[----:B------:R-:W-:Y:S01]  /*16ed0*/  @!P0 MOV R11, R2 ;  /* 0x00000002000b8202 */ /* 0x000fe20000000f00 */
[----:B------:R-:W-:Y:S01]  /*16ee0*/  @!P0 IMAD.WIDE.U32 R2, R40, 0xb0, R4 ;  /* 0x000000b028028825 */ /* 0x000fe200078e0004 */
[-C--:B------:R-:W-:Y:S03]  /*16ef0*/  @!P0 LEA R8, P4, R16, R61.reuse, 0x1 ;  /* 0x0000003d10088211 */ /* 0x080fe600078808ff */
[C---:B------:R-:W-:Y:S01]  /*16f00*/  @!P0 IMAD R4, R18.reuse, 0xd0, RZ ;  /* 0x000000d012048824 */ /* 0x040fe200078e02ff */
[----:B------:R-:W-:Y:S01]  /*16f10*/  @!PT LDS RZ, [RZ] ;  /* 0x00000000fffff984 */ /* 0x000fe20000000800 */
[----:B------:R-:W-:Y:S01]  /*16f20*/  @!PT LDS RZ, [RZ] ;  /* 0x00000000fffff984 */ /* 0x000fe20000000800 */
[----:B------:R-:W-:Y:S01]  /*16f30*/  @!PT LDS RZ, [RZ] ;  /* 0x00000000fffff984 */ /* 0x000fe20000000800 */
[----:B------:R5:W-:Y:S01]  /*16f40*/  @!P0 LDGSTS.E.BYPASS.LTC128B.128 [R242+0xd800], [R24.64] ;  /* 0x0d80000018f28fae */ /* 0x000be2000b901d54 */
[----:B------:R-:W-:Y:S01]  /*16f50*/  @!P0 IMAD R5, R18, 0xe0, RZ ;  /* 0x000000e012058824 */ /* 0x000fe200078e02ff */
[----:B------:R-:W-:Y:S01]  /*16f60*/  @!P0 LEA R18, P1, R2, R61, 0x1 ;  /* 0x0000003d02128211 */ /* 0x000fe200078208ff */
[----:B------:R-:W-:Y:S01]  /*16f70*/  @!P0 IMAD.WIDE.U32 R10, R40, 0xf0, R10 ;  /* 0x000000f0280a8825 */ /* 0x000fe200078e000a */
[----:B------:R-:W-:Y:S02]  /*16f80*/  @!P0 IADD3 R0, R0, R3, RZ ;  /* 0x0000000300008210 */ /* 0x000fe40007ffe0ff */
[----:B------:R-:W-:Y:S01]  /*16f90*/  @!P0 IADD3 R3, R4, R15, RZ ;  /* 0x0000000f04038210 */ /* 0x000fe20007ffe0ff */
[----:B------:R-:W-:Y:S01]  /*16fa0*/  @!P0 IMAD.WIDE.U32 R12, R40, 0xe0, R12 ;  /* 0x000000e0280c8825 */ /* 0x000fe200078e000c */
[----:B------:R-:W-:Y:S01]  /*16fb0*/  @P0 STS.128 [R242+0xe000], RZ ;  /* 0x00e000fff2000388 */ /* 0x000fe20000000c00 */
[-C--:B------:R-:W-:Y:S02]  /*16fc0*/  @!P0 LEA.HI.X R19, R2, R62.reuse, R0, 0x1, P1 ;  /* 0x0000003e02138211 */ /* 0x080fe400008f0c00 */
[----:B------:R-:W-:Y:S02]  /*16fd0*/  @!P0 IADD3 R0, R6, R17, RZ ;  /* 0x0000001106008210 */ /* 0x000fe40007ffe0ff */
[----:B------:R-:W-:Y:S02]  /*16fe0*/  @!P0 LEA R6, P3, R14, R61, 0x1 ;  /* 0x0000003d0e068211 */ /* 0x000fe400078608ff */
[-C--:B------:R-:W-:Y:S01]  /*16ff0*/  @!P0 LEA.HI.X R9, R16, R62.reuse, R0, 0x1, P4 ;  /* 0x0000003e10098211 */ /* 0x080fe200020f0c00 */
[----:B------:R-:W-:Y:S01]  /*17000*/  @!PT LDS RZ, [RZ] ;  /* 0x00000000fffff984 */ /* 0x000fe20000000800 */
[----:B------:R-:W-:Y:S01]  /*17010*/  @!PT LDS RZ, [RZ] ;  /* 0x00000000fffff984 */ /* 0x000fe20000000800 */
[----:B------:R-:W-:Y:S01]  /*17020*/  @!PT LDS RZ, [RZ] ;  /* 0x00000000fffff984 */ /* 0x000fe20000000800 */
[----:B------:R4:W-:Y:S01]  /*17030*/  @!P0 LDGSTS.E.BYPASS.LTC128B.128 [R242+0xe000], [R30.64] ;  /* 0x0e0000001ef28fae */ /* 0x0009e2000b901d54 */
[----:B------:R-:W-:Y:S02]  /*17040*/  @!P0 IADD3 R11, R7, R11, RZ ;  /* 0x0000000b070b8210 */ /* 0x000fe40007ffe0ff */
[-C--:B------:R-:W-:Y:S02]  /*17050*/  @!P0 LEA.HI.X R7, R14, R62.reuse, R3, 0x1, P3 ;  /* 0x0000003e0e078211 */ /* 0x080fe400018f0c03 */
[----:B------:R-:W-:Y:S02]  /*17060*/  @!P0 LEA R4, P2, R12, R61, 0x1 ;  /* 0x0000003d0c048211 */ /* 0x000fe400078408ff */
[----:B------:R-:W-:Y:S01]  /*17070*/  @!P0 IADD3 R5, R5, R13, RZ ;  /* 0x0000000d05058210 */ /* 0x000fe20007ffe0ff */
[----:B------:R-:W-:Y:S01]  /*17080*/  @P0 STS.128 [R242+0xe800], RZ ;  /* 0x00e800fff2000388 */ /* 0x000fe20000000c00 */
[----:B------:R-:W-:Y:S02]  /*17090*/  @!P0 LEA R2, P1, R10, R61, 0x1 ;  /* 0x0000003d0a028211 */ /* 0x000fe400078208ff */
[-C--:B------:R-:W-:Y:S02]  /*170a0*/  @!P0 LEA.HI.X R5, R12, R62.reuse, R5, 0x1, P2 ;  /* 0x0000003e0c058211 */ /* 0x080fe400010f0c05 */
[----:B------:R-:W-:Y:S02]  /*170b0*/  @!P0 LEA.HI.X R3, R10, R62, R11, 0x1, P1 ;  /* 0x0000003e0a038211 */ /* 0x000fe400008f0c0b */
[----:B------:R-:W-:Y:S01]  /*170c0*/  PLOP3.LUT P1, PT, PT, PT, UP0, 0x80, 0x0 ;  /* 0x000000000000781c */ /* 0x000fe20003f2f008 */
[----:B------:R-:W-:Y:S01]  /*170d0*/  @!PT LDS RZ, [RZ] ;  /* 0x00000000fffff984 */ /* 0x000fe20000000800 */
[----:B------:R-:W-:Y:S01]  /*170e0*/  @!PT LDS RZ, [RZ] ;  /* 0x00000000fffff984 */ /* 0x000fe20000000800 */
[----:B------:R-:W-:Y:S01]  /*170f0*/  @!PT LDS RZ, [RZ] ;  /* 0x00000000fffff984 */ /* 0x000fe20000000800 */
[----:B------:R1:W-:Y:S08]  /*17100*/  @!P0 LDGSTS.E.BYPASS.LTC128B.128 [R242+0xe800], [R22.64] ;  /* 0x0e80000016f28fae */ /* 0x0003f0000b901d54 */
[----:B------:R-:W-:Y:S08]  /*17110*/  @P0 STS.128 [R242+0xf000], RZ ;  /* 0x00f000fff2000388 */ /* 0x000ff00000000c00 */
        /* <DEDUP_REMOVED lines=29> */
[----:B------:R-:W-:Y:S08]  /*172f0*/  LDSM.16.M88.4 R128, [R230] ;  /* 0x00000000e680783b */ /* 0x000ff00000000200 */
[----:B------:R-:W0:Y:S08]  /*17300*/  LDGDEPBAR ;  /* 0x00000000000079af */ /* 0x000e300000000000 */
[----:B-1----:R-:W1:Y:S08]  /*17310*/  LDSM.16.M88.4 R8, [R134+0x2000] ;  /* 0x002000008608783b */ /* 0x002e700000000200 */
[----:B------:R-:W2:Y:S08]  /*17320*/  LDSM.16.M88.4 R16, [R134+0x2800] ;  /* 0x002800008610783b */ /* 0x000eb00000000200 */
[----:B-----5:R-:W5:Y:S08]  /*17330*/  LDSM.16.M88.4 R24, [R134+0x3000] ;  /* 0x003000008618783b */ /* 0x020f700000000200 */
[----:B---3--:R-:W4:Y:S08]  /*17340*/  LDSM.16.M88.4 R32, [R134+0x3800] ;  /* 0x003800008620783b */ /* 0x008f300000000200 */
[----:B------:R-:W3:Y:S08]  /*17350*/  LDSM.16.M88.4 R40, [R134+0x4000] ;  /* 0x004000008628783b */ /* 0x000ef00000000200 */
[----:B------:R-:W3:Y:S01]  /*17360*/  LDSM.16.M88.4 R48, [R134+0x4800] ;  /* 0x004800008630783b */ /* 0x000ee20000000200 */
[C---:B-1----:R-:W-:Y:S07]  /*17370*/  HMMA.16816.F32 R4, R128.reuse, R8, RZ ;  /* 0x000000088004723c */ /* 0x042fee00000018ff */
[----:B------:R-:W1:Y:S01]  /*17380*/  LDSM.16.M88.4 R56, [R134+0x5000] ;  /* 0x005000008638783b */ /* 0x000e620000000200 */
[C---:B------:R-:W-:Y:S07]  /*17390*/  HMMA.16816.F32 R8, R128.reuse, R10, RZ ;  /* 0x0000000a8008723c */ /* 0x040fee00000018ff */
[----:B------:R-:W1:Y:S01]  /*173a0*/  LDSM.16.M88.4 R64, [R134+0x5800] ;  /* 0x005800008640783b */ /* 0x000e620000000200 */
[C---:B--2---:R-:W-:Y:S07]  /*173b0*/  HMMA.16816.F32 R12, R128.reuse, R16, RZ ;  /* 0x00000010800c723c */ /* 0x044fee00000018ff */
[----:B------:R-:W2:Y:S01]  /*173c0*/  LDSM.16.M88.4 R72, [R134+0x6000] ;  /* 0x006000008648783b */ /* 0x000ea20000000200 */
[C---:B------:R-:W-:Y:S07]  /*173d0*/  HMMA.16816.F32 R16, R128.reuse, R18, RZ ;  /* 0x000000128010723c */ /* 0x040fee00000018ff */
[----:B------:R-:W1:Y:S01]  /*173e0*/  LDSM.16.M88.4 R80, [R134+0x6800] ;  /* 0x006800008650783b */ /* 0x000e620000000200 */
[C---:B-----5:R-:W-:Y:S07]  /*173f0*/  HMMA.16816.F32 R20, R128.reuse, R24, RZ ;  /* 0x000000188014723c */ /* 0x060fee00000018ff */
[----:B------:R-:W5:Y:S01]  /*17400*/  LDSM.16.M88.4 R88, [R134+0x7000] ;  /* 0x007000008658783b */ /* 0x000f620000000200 */
[C---:B------:R-:W-:Y:S07]  /*17410*/  HMMA.16816.F32 R24, R128.reuse, R26, RZ ;  /* 0x0000001a8018723c */ /* 0x040fee00000018ff */
[----:B------:R-:W1:Y:S01]  /*17420*/  LDSM.16.M88.4 R96, [R134+0x7800] ;  /* 0x007800008660783b */ /* 0x000e620000000200 */
[C---:B----4-:R-:W-:Y:S07]  /*17430*/  HMMA.16816.F32 R28, R128.reuse, R32, RZ ;  /* 0x00000020801c723c */ /* 0x050fee00000018ff */
[----:B------:R-:W4:Y:S01]  /*17440*/  LDSM.16.M88.4 R104, [R134+0x8000] ;  /* 0x008000008668783b */ /* 0x000f220000000200 */
[C---:B------:R-:W-:Y:S07]  /*17450*/  HMMA.16816.F32 R32, R128.reuse, R34, RZ ;  /* 0x000000228020723c */ /* 0x040fee00000018ff */
[----:B------:R-:W2:Y:S01]  /*17460*/  LDSM.16.M88.4 R112, [R134+0x8800] ;  /* 0x008800008670783b */ /* 0x000ea20000000200 */
[C---:B---3--:R-:W-:Y:S07]  /*17470*/  HMMA.16816.F32 R36, R128.reuse, R40, RZ ;  /* 0x000000288024723c */ /* 0x048fee00000018ff */
[----:B------:R-:W3:Y:S01]  /*17480*/  LDSM.16.M88.4 R120, [R134+0x9000] ;  /* 0x009000008678783b */ /* 0x000ee20000000200 */
[C---:B------:R-:W-:Y:S07]  /*17490*/  HMMA.16816.F32 R40, R128.reuse, R42, RZ ;  /* 0x0000002a8028723c */ /* 0x040fee00000018ff */
[----:B------:R-:W2:Y:S01]  /*174a0*/  LDSM.16.M88.4 R168, [R134+0x9800] ;  /* 0x0098000086a8783b */ /* 0x000ea20000000200 */
[C---:B------:R-:W-:Y:S07]  /*174b0*/  HMMA.16816.F32 R44, R128.reuse, R48, RZ ;  /* 0x00000030802c723c */ /* 0x040fee00000018ff */
[----:B------:R-:W-:Y:S01]  /*174c0*/  LDSM.16.M88.4 R172, [R172] ;  /* 0x00000000acac783b */ /* 0x000fe20000000200 */
[C---:B------:R-:W-:Y:S07]  /*174d0*/  HMMA.16816.F32 R48, R128.reuse, R50, RZ ;  /* 0x000000328030723c */ /* 0x040fee00000018ff */
[----:B------:R-:W3:Y:S01]  /*174e0*/  LDSM.16.M88.4 R176, [R228+0x2000] ;  /* 0x00200000e4b0783b */ /* 0x000ee20000000200 */
[C---:B-1----:R-:W-:Y:S07]  /*174f0*/  HMMA.16816.F32 R52, R128.reuse, R56, RZ ;  /* 0x000000388034723c */ /* 0x042fee00000018ff */
[----:B------:R-:W1:Y:S01]  /*17500*/  LDSM.16.M88.4 R180, [R228+0x2800] ;  /* 0x00280000e4b4783b */ /* 0x000e620000000200 */
[C---:B------:R-:W-:Y:S07]  /*17510*/  HMMA.16816.F32 R56, R128.reuse, R58, RZ ;  /* 0x0000003a8038723c */ /* 0x040fee00000018ff */
[----:B------:R-:W1:Y:S01]  /*17520*/  LDSM.16.M88.4 R184, [R228+0x3000] ;  /* 0x00300000e4b8783b */ /* 0x000e620000000200 */
[C---:B------:R-:W-:Y:S07]  /*17530*/  HMMA.16816.F32 R60, R128.reuse, R64, RZ ;  /* 0x00000040803c723c */ /* 0x040fee00000018ff */
[----:B------:R-:W1:Y:S01]  /*17540*/  LDSM.16.M88.4 R188, [R228+0x3800] ;  /* 0x00380000e4bc783b */ /* 0x000e620000000200 */
[C---:B------:R-:W-:Y:S07]  /*17550*/  HMMA.16816.F32 R64, R128.reuse, R66, RZ ;  /* 0x000000428040723c */ /* 0x040fee00000018ff */
[----:B------:R-:W-:Y:S01]  /*17560*/  LDSM.16.M88.4 R192, [R228+0x5000] ;  /* 0x00500000e4c0783b */ /* 0x000fe20000000200 */
[C---:B--2---:R-:W-:Y:S07]  /*17570*/  HMMA.16816.F32 R68, R128.reuse, R72, RZ ;  /* 0x000000488044723c */ /* 0x044fee00000018ff */
[----:B------:R-:W-:Y:S01]  /*17580*/  LDSM.16.M88.4 R196, [R228+0x5800] ;  /* 0x00580000e4c4783b */ /* 0x000fe20000000200 */
[C---:B------:R-:W-:Y:S07]  /*17590*/  HMMA.16816.F32 R72, R128.reuse, R74, RZ ;  /* 0x0000004a8048723c */ /* 0x040fee00000018ff */
[----:B------:R-:W-:Y:S01]  /*175a0*/  LDSM.16.M88.4 R200, [R228+0x6000] ;  /* 0x00600000e4c8783b */ /* 0x000fe20000000200 */
[C---:B------:R-:W-:Y:S07]  /*175b0*/  HMMA.16816.F32 R76, R128.reuse, R80, RZ ;  /* 0x00000050804c723c */ /* 0x040fee00000018ff */
[----:B------:R-:W-:Y:S01]  /*175c0*/  LDSM.16.M88.4 R204, [R228+0x6800] ;  /* 0x00680000e4cc783b */ /* 0x000fe20000000200 */
[C---:B------:R-:W-:Y:S07]  /*175d0*/  HMMA.16816.F32 R80, R128.reuse, R82, RZ ;  /* 0x000000528050723c */ /* 0x040fee00000018ff */
[----:B------:R-:W-:Y:S01]  /*175e0*/  LDSM.16.M88.4 R208, [R235] ;  /* 0x00000000ebd0783b */ /* 0x000fe20000000200 */
[C---:B-----5:R-:W-:Y:S07]  /*175f0*/  HMMA.16816.F32 R84, R128.reuse, R88, RZ ;  /* 0x000000588054723c */ /* 0x060fee00000018ff */
[----:B------:R-:W-:Y:S01]  /*17600*/  LDSM.16.M88.4 R212, [R234] ;  /* 0x00000000ead4783b */ /* 0x000fe20000000200 */
[C---:B------:R-:W-:Y:S07]  /*17610*/  HMMA.16816.F32 R88, R128.reuse, R90, RZ ;  /* 0x0000005a8058723c */ /* 0x040fee00000018ff */
[----:B------:R-:W-:Y:S01]  /*17620*/  LDSM.16.M88.4 R216, [R233] ;  /* 0x00000000e9d8783b */ /* 0x000fe20000000200 */
[C---:B------:R-:W-:Y:S07]  /*17630*/  HMMA.16816.F32 R92, R128.reuse, R96, RZ ;  /* 0x00000060805c723c */ /* 0x040fee00000018ff */
[----:B------:R-:W-:Y:S01]  /*17640*/  LDSM.16.M88.4 R220, [R227] ;  /* 0x00000000e3dc783b */ /* 0x000fe20000000200 */
[C---:B------:R-:W-:Y:S08]  /*17650*/  HMMA.16816.F32 R96, R128.reuse, R98, RZ ;  /* 0x000000628060723c */ /* 0x040ff000000018ff */
[C---:B----4-:R-:W-:Y:S08]  /*17660*/  HMMA.16816.F32 R100, R128.reuse, R104, RZ ;  /* 0x000000688064723c */ /* 0x050ff000000018ff */
[C---:B------:R-:W-:Y:S08]  /*17670*/  HMMA.16816.F32 R104, R128.reuse, R106, RZ ;  /* 0x0000006a8068723c */ /* 0x040ff000000018ff */
[C---:B------:R-:W-:Y:S08]  /*17680*/  HMMA.16816.F32 R108, R128.reuse, R112, RZ ;  /* 0x00000070806c723c */ /* 0x040ff000000018ff */
[C---:B------:R-:W-:Y:S08]  /*17690*/  HMMA.16816.F32 R112, R128.reuse, R114, RZ ;  /* 0x000000728070723c */ /* 0x040ff000000018ff */
[C---:B---3--:R-:W-:Y:S08]  /*176a0*/  HMMA.16816.F32 R116, R128.reuse, R120, RZ ;  /* 0x000000788074723c */ /* 0x048ff000000018ff */
[C---:B------:R-:W-:Y:S08]  /*176b0*/  HMMA.16816.F32 R120, R128.reuse, R122, RZ ;  /* 0x0000007a8078723c */ /* 0x040ff000000018ff */
[C---:B------:R-:W-:Y:S08]  /*176c0*/  HMMA.16816.F32 R124, R128.reuse, R168, RZ ;  /* 0x000000a8807c723c */ /* 0x040ff000000018ff */
[----:B------:R-:W-:Y:S01]  /*176d0*/  HMMA.16816.F32 R128, R128, R170, RZ ;  /* 0x000000aa8080723c */ /* 0x000fe200000018ff */
[----:B------:R-:W2:Y:S07]  /*176e0*/  LDSM.16.M88.4 R168, [R228+0x4000] ;  /* 0x00400000e4a8783b */ /* 0x000eae0000000200 */
[C---:B------:R-:W-:Y:S08]  /*176f0*/  HMMA.16816.F32 R4, R172.reuse, R176, R4 ;  /* 0x000000b0ac04723c */ /* 0x040ff00000001804 */
[C---:B------:R-:W-:Y:S01]  /*17700*/  HMMA.16816.F32 R8, R172.reuse, R178, R8 ;  /* 0x000000b2ac08723c */ /* 0x040fe20000001808 */
[----:B------:R-:W3:Y:S07]  /*17710*/  LDSM.16.M88.4 R176, [R228+0x4800] ;  /* 0x00480000e4b0783b */ /* 0x000eee0000000200 */
[C---:B-1----:R-:W-:Y:S08]  /*17720*/  HMMA.16816.F32 R12, R172.reuse, R180, R12 ;  /* 0x000000b4ac0c723c */ /* 0x042ff0000000180c */
[C---:B------:R-:W-:Y:S01]  /*17730*/  HMMA.16816.F32 R16, R172.reuse, R182, R16 ;  /* 0x000000b6ac10723c */ /* 0x040fe20000001810 */
[----:B------:R-:W1:Y:S07]  /*17740*/  LDSM.16.M88.4 R180, [R228+0x7000] ;  /* 0x00700000e4b4783b */ /* 0x000e6e0000000200 */
[C---:B------:R-:W-:Y:S08]  /*17750*/  HMMA.16816.F32 R20, R172.reuse, R184, R20 ;  /* 0x000000b8ac14723c */ /* 0x040ff00000001814 */
[C---:B------:R-:W-:Y:S01]  /*17760*/  HMMA.16816.F32 R24, R172.reuse, R186, R24 ;  /* 0x000000baac18723c */ /* 0x040fe20000001818 */
[----:B------:R-:W4:Y:S07]  /*17770*/  LDSM.16.M88.4 R184, [R228+0x7800] ;  /* 0x00780000e4b8783b */ /* 0x000f2e0000000200 */
[C---:B------:R-:W-:Y:S08]  /*17780*/  HMMA.16816.F32 R28, R172.reuse, R188, R28 ;  /* 0x000000bcac1c723c */ /* 0x040ff0000000181c */
[C---:B------:R-:W-:Y:S01]  /*17790*/  HMMA.16816.F32 R32, R172.reuse, R190, R32 ;  /* 0x000000beac20723c */ /* 0x040fe20000001820 */
[----:B------:R-:W-:Y:S07]  /*177a0*/  LDSM.16.M88.4 R188, [R228+0x9000] ;  /* 0x00900000e4bc783b */ /* 0x000fee0000000200 */
        /* <DEDUP_REMOVED lines=8> */
[----:B------:R-:W-:Y:S07]  /*17830*/  LDSM.16.M88.4 R192, [R229] ;  /* 0x00000000e5c0783b */ /* 0x000fee0000000200 */
        /* <DEDUP_REMOVED lines=12> */
[C---:B-1----:R-:W-:Y:S08]  /*17900*/  HMMA.16816.F32 R84, R172.reuse, R180, R84 ;  /* 0x000000b4ac54723c */ /* 0x042ff00000001854 */
[C---:B------:R-:W-:Y:S01]  /*17910*/  HMMA.16816.F32 R88, R172.reuse, R182, R88 ;  /* 0x000000b6ac58723c */ /* 0x040fe20000001858 */
[----:B------:R-:W1:Y:S07]  /*17920*/  LDSM.16.M88.4 R180, [R228+0x9800] ;  /* 0x00980000e4b4783b */ /* 0x000e6e0000000200 */
[C---:B----4-:R-:W-:Y:S08]  /*17930*/  HMMA.16816.F32 R92, R172.reuse, R184, R92 ;  /* 0x000000b8ac5c723c */ /* 0x050ff0000000185c */
[C---:B------:R-:W-:Y:S01]  /*17940*/  HMMA.16816.F32 R96, R172.reuse, R186, R96 ;  /* 0x000000baac60723c */ /* 0x040fe20000001860 */
[----:B------:R-:W4:Y:S07]  /*17950*/  LDSM.16.M88.4 R184, [R232] ;  /* 0x00000000e8b8783b */ /* 0x000f2e0000000200 */
[C---:B--2---:R-:W-:Y:S07]  /*17960*/  HMMA.16816.F32 R100, R172.reuse, R168, R100 ;  /* 0x000000a8ac64723c */ /* 0x044fee0000001864 */
[C---:B------:R-:W-:Y:S01]  /*17970*/  IADD3 R168, R229.reuse, 0x2000, RZ ;  /* 0x00002000e5a87810 */ /* 0x040fe20007ffe0ff */
[C---:B------:R-:W-:Y:S05]  /*17980*/  HMMA.16816.F32 R104, R172.reuse, R170, R104 ;  /* 0x000000aaac68723c */ /* 0x040fea0000001868 */
[----:B------:R-:W2:Y:S03]  /*17990*/  LDSM.16.M88.4 R168, [R168] ;  /* 0x00000000a8a8783b */ /* 0x000ea60000000200 */
[C---:B---3--:R-:W-:Y:S07]  /*179a0*/  HMMA.16816.F32 R108, R172.reuse, R176, R108 ;  /* 0x000000b0ac6c723c */ /* 0x048fee000000186c */
[C---:B------:R-:W-:Y:S01]  /*179b0*/  IADD3 R176, R229.reuse, 0x2800, RZ ;  /* 0x00002800e5b07810 */ /* 0x040fe20007ffe0ff */
[C---:B------:R-:W-:Y:S05]  /*179c0*/  HMMA.16816.F32 R112, R172.reuse, R178, R112 ;  /* 0x000000b2ac70723c */ /* 0x040fea0000001870 */
[----:B------:R-:W3:Y:S03]  /*179d0*/  LDSM.16.M88.4 R176, [R176] ;  /* 0x00000000b0b0783b */ /* 0x000ee60000000200 */
[C---:B------:R-:W-:Y:S08]  /*179e0*/  HMMA.16816.F32 R116, R172.reuse, R188, R116 ;  /* 0x000000bcac74723c */ /* 0x040ff00000001874 */
[C---:B------:R-:W-:Y:S01]  /*179f0*/  HMMA.16816.F32 R120, R172.reuse, R190, R120 ;  /* 0x000000beac78723c */ /* 0x040fe20000001878 */
[----:B------:R-:W-:Y:S07]  /*17a00*/  LDSM.16.M88.4 R188, [R241] ;  /* 0x00000000f1bc783b */ /* 0x000fee0000000200 */
[C---:B-1----:R-:W-:Y:S07]  /*17a10*/  HMMA.16816.F32 R124, R172.reuse, R180, R124 ;  /* 0x000000b4ac7c723c */ /* 0x042fee000000187c */
[C---:B------:R-:W-:Y:S01]  /*17a20*/  IADD3 R180, R229.reuse, 0x3800, RZ ;  /* 0x00003800e5b47810 */ /* 0x040fe20007ffe0ff */
[----:B------:R-:W-:Y:S05]  /*17a30*/  HMMA.16816.F32 R128, R172, R182, R128 ;  /* 0x000000b6ac80723c */ /* 0x000fea0000001880 */
[----:B------:R-:W-:Y:S02]  /*17a40*/  LDSM.16.M88.4 R180, [R180] ;  /* 0x00000000b4b4783b */ /* 0x000fe40000000200 */
[----:B------:R-:W-:Y:S01]  /*17a50*/  IADD3 R172, R229, 0x3000, RZ ;  /* 0x00003000e5ac7810 */ /* 0x000fe20007ffe0ff */
[C---:B----4-:R-:W-:Y:S05]  /*17a60*/  HMMA.16816.F32 R4, R184.reuse, R192, R4 ;  /* 0x000000c0b804723c */ /* 0x050fea0000001804 */
[----:B------:R-:W1:Y:S03]  /*17a70*/  LDSM.16.M88.4 R172, [R172] ;  /* 0x00000000acac783b */ /* 0x000e660000000200 */
[C---:B------:R-:W-:Y:S05]  /*17a80*/  HMMA.16816.F32 R8, R184.reuse, R194, R8 ;  /* 0x000000c2b808723c */ /* 0x040fea0000001808 */
[----:B------:R-:W4:Y:S03]  /*17a90*/  LDSM.16.M88.4 R192, [R240] ;  /* 0x00000000f0c0783b */ /* 0x000f260000000200 */
[C---:B------:R-:W-:Y:S08]  /*17aa0*/  HMMA.16816.F32 R12, R184.reuse, R196, R12 ;  /* 0x000000c4b80c723c */ /* 0x040ff0000000180c */
[C---:B------:R-:W-:Y:S01]  /*17ab0*/  HMMA.16816.F32 R16, R184.reuse, R198, R16 ;  /* 0x000000c6b810723c */ /* 0x040fe20000001810 */
[----:B------:R-:W5:Y:S07]  /*17ac0*/  LDSM.16.M88.4 R196, [R239] ;  /* 0x00000000efc4783b */ /* 0x000f6e0000000200 */
[C---:B------:R-:W-:Y:S08]  /*17ad0*/  HMMA.16816.F32 R20, R184.reuse, R200, R20 ;  /* 0x000000c8b814723c */ /* 0x040ff00000001814 */
[C---:B------:R-:W-:Y:S01]  /*17ae0*/  HMMA.16816.F32 R24, R184.reuse, R202, R24 ;  /* 0x000000cab818723c */ /* 0x040fe20000001818 */
[----:B------:R-:W-:Y:S07]  /*17af0*/  LDSM.16.M88.4 R200, [R237] ;  /* 0x00000000edc8783b */ /* 0x000fee0000000200 */
[C---:B------:R-:W-:Y:S08]  /*17b00*/  HMMA.16816.F32 R28, R184.reuse, R204, R28 ;  /* 0x000000ccb81c723c */ /* 0x040ff0000000181c */
[C---:B------:R-:W-:Y:S01]  /*17b10*/  HMMA.16816.F32 R32, R184.reuse, R206, R32 ;  /* 0x000000ceb820723c */ /* 0x040fe20000001820 */
[----:B------:R-:W-:Y:S07]  /*17b20*/  LDSM.16.M88.4 R204, [R236] ;  /* 0x00000000eccc783b */ /* 0x000fee0000000200 */
[C---:B--2---:R-:W-:Y:S08]  /*17b30*/  HMMA.16816.F32 R36, R184.reuse, R168, R36 ;  /* 0x000000a8b824723c */ /* 0x044ff00000001824 */
[C---:B------:R-:W-:Y:S01]  /*17b40*/  HMMA.16816.F32 R40, R184.reuse, R170, R40 ;  /* 0x000000aab828723c */ /* 0x040fe20000001828 */
[----:B------:R-:W2:Y:S07]  /*17b50*/  LDSM.16.M88.4 R168, [R238] ;  /* 0x00000000eea8783b */ /* 0x000eae0000000200 */
[C---:B---3--:R-:W-:Y:S08]  /*17b60*/  HMMA.16816.F32 R44, R184.reuse, R176, R44 ;  /* 0x000000b0b82c723c */ /* 0x048ff0000000182c */
[C---:B------:R-:W-:Y:S08]  /*17b70*/  HMMA.16816.F32 R48, R184.reuse, R178, R48 ;  /* 0x000000b2b830723c */ /* 0x040ff00000001830 */
[C---:B-1----:R-:W-:Y:S08]  /*17b80*/  HMMA.16816.F32 R52, R184.reuse, R172, R52 ;  /* 0x000000acb834723c */ /* 0x042ff00000001834 */
[C---:B------:R-:W-:Y:S08]  /*17b90*/  HMMA.16816.F32 R56, R184.reuse, R174, R56 ;  /* 0x000000aeb838723c */ /* 0x040ff00000001838 */
[C---:B------:R-:W-:Y:S08]  /*17ba0*/  HMMA.16816.F32 R60, R184.reuse, R180, R60 ;  /* 0x000000b4b83c723c */ /* 0x040ff0000000183c */
[C---:B------:R-:W-:Y:S08]  /*17bb0*/  HMMA.16816.F32 R64, R184.reuse, R182, R64 ;  /* 0x000000b6b840723c */ /* 0x040ff00000001840 */
[C---:B------:R-:W-:Y:S08]  /*17bc0*/  HMMA.16816.F32 R68, R184.reuse, R188, R68 ;  /* 0x000000bcb844723c */ /* 0x040ff00000001844 */
[C---:B------:R-:W-:Y:S08]  /*17bd0*/  HMMA.16816.F32 R72, R184.reuse, R190, R72 ;  /* 0x000000beb848723c */ /* 0x040ff00000001848 */
[C---:B----4-:R-:W-:Y:S08]  /*17be0*/  HMMA.16816.F32 R76, R184.reuse, R192, R76 ;  /* 0x000000c0b84c723c */ /* 0x050ff0000000184c */
[C---:B------:R-:W-:Y:S08]  /*17bf0*/  HMMA.16816.F32 R80, R184.reuse, R194, R80 ;  /* 0x000000c2b850723c */ /* 0x040ff00000001850 */
[C---:B-----5:R-:W-:Y:S08]  /*17c00*/  HMMA.16816.F32 R84, R184.reuse, R196, R84 ;  /* 0x000000c4b854723c */ /* 0x060ff00000001854 */
[C---:B------:R-:W-:Y:S08]  /*17c10*/  HMMA.16816.F32 R88, R184.reuse, R198, R88 ;  /* 0x000000c6b858723c */ /* 0x040ff00000001858 */
[C---:B--2---:R-:W-:Y:S08]  /*17c20*/  HMMA.16816.F32 R92, R184.reuse, R168, R92 ;  /* 0x000000a8b85c723c */ /* 0x044ff0000000185c */
[C---:B------:R-:W-:Y:S01]  /*17c30*/  HMMA.16816.F32 R96, R184.reuse, R170, R96 ;  /* 0x000000aab860723c */ /* 0x040fe20000001860 */
[----:B------:R-:W1:Y:S07]  /*17c40*/  LDSM.16.M88.4 R168, [R227+0x800] ;  /* 0x00080000e3a8783b */ /* 0x000e6e0000000200 */
[C---:B------:R-:W-:Y:S08]  /*17c50*/  HMMA.16816.F32 R100, R184.reuse, R200, R100 ;  /* 0x000000c8b864723c */ /* 0x040ff00000001864 */
[C---:B------:R-:W-:Y:S08]  /*17c60*/  HMMA.16816.F32 R104, R184.reuse, R202, R104 ;  /* 0x000000cab868723c */ /* 0x040ff00000001868 */
[C---:B------:R-:W-:Y:S08]  /*17c70*/  HMMA.16816.F32 R108, R184.reuse, R204, R108 ;  /* 0x000000ccb86c723c */ /* 0x040ff0000000186c */
[C---:B------:R-:W-:Y:S08]  /*17c80*/  HMMA.16816.F32 R112, R184.reuse, R206, R112 ;  /* 0x000000ceb870723c */ /* 0x040ff00000001870 */
[C---:B------:R-:W-:Y:S08]  /*17c90*/  HMMA.16816.F32 R116, R184.reuse, R208, R116 ;  /* 0x000000d0b874723c */ /* 0x040ff00000001874 */
[C---:B------:R-:W-:Y:S08]  /*17ca0*/  HMMA.16816.F32 R120, R184.reuse, R210, R120 ;  /* 0x000000d2b878723c */ /* 0x040ff00000001878 */
[C---:B------:R-:W-:Y:S08]  /*17cb0*/  HMMA.16816.F32 R124, R184.reuse, R212, R124 ;  /* 0x000000d4b87c723c */ /* 0x040ff0000000187c */
[----:B------:R-:W-:Y:S08]  /*17cc0*/  HMMA.16816.F32 R128, R184, R214, R128 ;  /* 0x000000d6b880723c */ /* 0x000ff00000001880 */
[C---:B------:R-:W-:Y:S08]  /*17cd0*/  HMMA.16816.F32 R4, R216.reuse, R220, R4 ;  /* 0x000000dcd804723c */ /* 0x040ff00000001804 */
[C---:B------:R-:W-:Y:S08]  /*17ce0*/  HMMA.16816.F32 R8, R216.reuse, R222, R8 ;  /* 0x000000ded808723c */ /* 0x040ff00000001808 */
[C---:B-1----:R-:W-:Y:S08]  /*17cf0*/  HMMA.16816.F32 R12, R216.reuse, R168, R12 ;  /* 0x000000a8d80c723c */ /* 0x042ff0000000180c */
[----:B------:R-:W-:Y:S01]  /*17d00*/  FMUL.FTZ R4, R4, c[0x0][0x2ec] ;  /* 0x0000bb0004047a20 */ /* 0x000fe20000410000 */
[C---:B------:R-:W-:Y:S03]  /*17d10*/  HMMA.16816.F32 R16, R216.reuse, R170, R16 ;  /* 0x000000aad810723c */ /* 0x040fe60000001810 */
[----:B------:R-:W1:Y:S01]  /*17d20*/  MUFU.TANH R173, R4 ;  /* 0x0000000400ad7308 */ /* 0x000e620000002400 */
[----:B------:R-:W-:Y:S02]  /*17d30*/  FMUL.FTZ R5, R5, c[0x0][0x2ec] ;  /* 0x0000bb0005057a20 */ /* 0x000fe40000410000 */
[----:B------:R-:W-:Y:S02]  /*17d40*/  FMUL.FTZ R6, R6, c[0x0][0x2ec] ;  /* 0x0000bb0006067a20 */ /* 0x000fe40000410000 */
[----:B------:R-:W-:Y:S04]  /*17d50*/  FMUL.FTZ R7, R7, c[0x0][0x2ec] ;  /* 0x0000bb0007077a20 */ /* 0x000fe80000410000 */
[----:B------:R-:W-:Y:S01]  /*17d60*/  FMUL.FTZ R8, R8, c[0x0][0x2ec] ;  /* 0x0000bb0008087a20 */ /* 0x000fe20000410000 */
[----:B------:R-:W2:Y:S01]  /*17d70*/  MUFU.TANH R179, R5 ;  /* 0x0000000500b37308 */ /* 0x000ea20000002400 */
[----:B------:R-:W-:Y:S02]  /*17d80*/  FMUL.FTZ R9, R9, c[0x0][0x2ec] ;  /* 0x0000bb0009097a20 */ /* 0x000fe40000410000 */
[----:B------:R-:W-:Y:S02]  /*17d90*/  FMUL.FTZ R10, R10, c[0x0][0x2ec] ;  /* 0x0000bb000a0a7a20 */ /* 0x000fe40000410000 */
[----:B------:R-:W-:Y:S02]  /*17da0*/  FMUL.FTZ R11, R11, c[0x0][0x2ec] ;  /* 0x0000bb000b0b7a20 */ /* 0x000fe40000410000 */
[----:B------:R-:W-:Y:S02]  /*17db0*/  FMUL.FTZ R12, R12, c[0x0][0x2ec] ;  /* 0x0000bb000c0c7a20 */ /* 0x000fe40000410000 */
[----:B------:R-:W-:Y:S01]  /*17dc0*/  FMUL.FTZ R13, R13, c[0x0][0x2ec] ;  /* 0x0000bb000d0d7a20 */ /* 0x000fe20000410000 */
[----:B------:R-:W3:Y:S01]  /*17dd0*/  MUFU.TANH R172, R6 ;  /* 0x0000000600ac7308 */ /* 0x000ee20000002400 */
[----:B------:R-:W-:Y:S02]  /*17de0*/  FMUL.FTZ R14, R14, c[0x0][0x2ec] ;  /* 0x0000bb000e0e7a20 */ /* 0x000fe40000410000 */
[----:B------:R-:W-:Y:S02]  /*17df0*/  FMUL.FTZ R15, R15, c[0x0][0x2ec] ;  /* 0x0000bb000f0f7a20 */ /* 0x000fe40000410000 */
[----:B------:R-:W-:Y:S02]  /*17e00*/  FMUL.FTZ R16, R16, c[0x0][0x2ec] ;  /* 0x0000bb0010107a20 */ /* 0x000fe40000410000 */
[----:B------:R-:W-:Y:S02]  /*17e10*/  FMUL.FTZ R17, R17, c[0x0][0x2ec] ;  /* 0x0000bb0011117a20 */ /* 0x000fe40000410000 */
[----:B------:R-:W-:Y:S01]  /*17e20*/  FMUL.FTZ R18, R18, c[0x0][0x2ec] ;  /* 0x0000bb0012127a20 */ /* 0x000fe20000410000 */
[----:B------:R4:W1:Y:S01]  /*17e30*/  MUFU.TANH R178, R7 ;  /* 0x0000000700b27308 */ /* 0x0008620000002400 */
[----:B------:R-:W-:Y:S09]  /*17e40*/  FMUL.FTZ R19, R19, c[0x0][0x2ec] ;  /* 0x0000bb0013137a20 */ /* 0x000ff20000410000 */
[----:B------:R-:W1:Y:S10]  /*17e50*/  MUFU.TANH R177, R8 ;  /* 0x0000000800b17308 */ /* 0x000e740000002400 */
[----:B------:R-:W1:Y:S01]  /*17e60*/  MUFU.TANH R175, R9 ;  /* 0x0000000900af7308 */ /* 0x000e620000002400 */
[----:B----4-:R-:W4:Y:S09]  /*17e70*/  LDSM.16.M88.4 R4, [R227+0x1000] ;  /* 0x00100000e304783b */ /* 0x010f320000000200 */
[----:B------:R-:W1:Y:S10]  /*17e80*/  MUFU.TANH R174, R10 ;  /* 0x0000000a00ae7308 */ /* 0x000e740000002400 */
[----:B------:R5:W1:Y:S10]  /*17e90*/  MUFU.TANH R176, R11 ;  /* 0x0000000b00b07308 */ /* 0x000a740000002400 */
[----:B------:R-:W1:Y:S10]  /*17ea0*/  MUFU.TANH R168, R12 ;  /* 0x0000000c00a87308 */ /* 0x000e740000002400 */
[----:B------:R-:W1:Y:S01]  /*17eb0*/  MUFU.TANH R169, R13 ;  /* 0x0000000d00a97308 */ /* 0x000e620000002400 */
[----:B-----5:R-:W5:Y:S01]  /*17ec0*/  LDSM.16.M88.4 R8, [R227+0x1800] ;  /* 0x00180000e308783b */ /* 0x020f620000000200 */
[C---:B----4-:R-:W-:Y:S08]  /*17ed0*/  HMMA.16816.F32 R20, R216.reuse, R4, R20 ;  /* 0x00000004d814723c */ /* 0x050ff00000001814 */
[----:B------:R-:W4:Y:S01]  /*17ee0*/  MUFU.TANH R170, R14 ;  /* 0x0000000e00aa7308 */ /* 0x000f220000002400 */
[C---:B------:R-:W-:Y:S01]  /*17ef0*/  HMMA.16816.F32 R24, R216.reuse, R6, R24 ;  /* 0x00000006d818723c */ /* 0x040fe20000001818 */
[----:B------:R-:W1:Y:S08]  /*17f00*/  LDSM.16.M88.4 R4, [R227+0x2000] ;  /* 0x00200000e304783b */ /* 0x000e700000000200 */
[----:B------:R-:W1:Y:S06]  /*17f10*/  MUFU.TANH R171, R15 ;  /* 0x0000000f00ab7308 */ /* 0x000e6c0000002400 */
[----:B------:R-:W-:Y:S04]  /*17f20*/  FMUL.FTZ R20, R20, c[0x0][0x2ec] ;  /* 0x0000bb0014147a20 */ /* 0x000fe80000410000 */
[----:B------:R-:W1:Y:S01]  /*17f30*/  MUFU.TANH R180, R16 ;  /* 0x0000001000b47308 */ /* 0x000e620000002400 */
[----:B------:R-:W-:Y:S02]  /*17f40*/  FMUL.FTZ R21, R21, c[0x0][0x2ec] ;  /* 0x0000bb0015157a20 */ /* 0x000fe40000410000 */
[----:B------:R-:W-:Y:S02]  /*17f50*/  FMUL.FTZ R22, R22, c[0x0][0x2ec] ;  /* 0x0000bb0016167a20 */ /* 0x000fe40000410000 */
[----:B------:R-:W-:Y:S02]  /*17f60*/  FMUL.FTZ R23, R23, c[0x0][0x2ec] ;  /* 0x0000bb0017177a20 */ /* 0x000fe40000410000 */
[----:B------:R-:W-:Y:S02]  /*17f70*/  FMUL.FTZ R24, R24, c[0x0][0x2ec] ;  /* 0x0000bb0018187a20 */ /* 0x000fe40000410000 */
[----:B------:R-:W-:Y:S01]  /*17f80*/  FMUL.FTZ R25, R25, c[0x0][0x2ec] ;  /* 0x0000bb0019197a20 */ /* 0x000fe20000410000 */
[----:B------:R-:W2:Y:S01]  /*17f90*/  MUFU.TANH R181, R17 ;  /* 0x0000001100b57308 */ /* 0x000ea20000002400 */
[----:B------:R-:W-:Y:S02]  /*17fa0*/  FMUL.FTZ R26, R26, c[0x0][0x2ec] ;  /* 0x0000bb001a1a7a20 */ /* 0x000fe40000410000 */
[----:B------:R-:W-:Y:S01]  /*17fb0*/  FMUL.FTZ R27, R27, c[0x0][0x2ec] ;  /* 0x0000bb001b1b7a20 */ /* 0x000fe20000410000 */
[C---:B-----5:R-:W-:Y:S06]  /*17fc0*/  HMMA.16816.F32 R28, R216.reuse, R8, R28 ;  /* 0x00000008d81c723c */ /* 0x060fec000000181c */
[----:B------:R-:W2:Y:S02]  /*17fd0*/  MUFU.TANH R183, R18 ;  /* 0x0000001200b77308 */ /* 0x000ea40000002400 */
[C---:B------:R-:W-:Y:S01]  /*17fe0*/  HMMA.16816.F32 R32, R216.reuse, R10, R32 ;  /* 0x0000000ad820723c */ /* 0x040fe20000001820 */
[----:B------:R-:W5:Y:S07]  /*17ff0*/  LDSM.16.M88.4 R8, [R227+0x2800] ;  /* 0x00280000e308783b */ /* 0x000f6e0000000200 */
[----:B------:R-:W2:Y:S01]  /*18000*/  MUFU.TANH R184, R19 ;  /* 0x0000001300b87308 */ /* 0x000ea20000002400 */
[C---:B-1----:R-:W-:Y:S07]  /*18010*/  HMMA.16816.F32 R36, R216.reuse, R4, R36 ;  /* 0x00000004d824723c */ /* 0x042fee0000001824 */
[----:B------:R-:W-:Y:S01]  /*18020*/  FMUL.FTZ R28, R28, c[0x0][0x2ec] ;  /* 0x0000bb001c1c7a20 */ /* 0x000fe20000410000 */
[C---:B------:R-:W-:Y:S01]  /*18030*/  HMMA.16816.F32 R40, R216.reuse, R6, R40 ;  /* 0x00000006d828723c */ /* 0x040fe20000001828 */
[----:B------:R-:W1:Y:S01]  /*18040*/  MUFU.TANH R182, R20 ;  /* 0x0000001400b67308 */ /* 0x000e620000002400 */
[----:B------:R-:W1:Y:S02]  /*18050*/  LDSM.16.M88.4 R4, [R227+0x3000] ;  /* 0x00300000e304783b */ /* 0x000e640000000200 */
[----:B------:R-:W-:Y:S02]  /*18060*/  FMUL.FTZ R29, R29, c[0x0][0x2ec] ;  /* 0x0000bb001d1d7a20 */ /* 0x000fe40000410000 */
[----:B------:R-:W-:Y:S02]  /*18070*/  FMUL.FTZ R30, R30, c[0x0][0x2ec] ;  /* 0x0000bb001e1e7a20 */ /* 0x000fe40000410000 */
[----:B------:R-:W-:Y:S03]  /*18080*/  FMUL.FTZ R31, R31, c[0x0][0x2ec] ;  /* 0x0000bb001f1f7a20 */ /* 0x000fe60000410000 */
[----:B------:R-:W1:Y:S01]  /*18090*/  MUFU.TANH R185, R21 ;  /* 0x0000001500b97308 */ /* 0x000e620000002400 */
[----:B------:R-:W-:Y:S02]  /*180a0*/  FMUL.FTZ R32, R32, c[0x0][0x2ec] ;  /* 0x0000bb0020207a20 */ /* 0x000fe40000410000 */
[----:B------:R-:W-:Y:S02]  /*180b0*/  FMUL.FTZ R33, R33, c[0x0][0x2ec] ;  /* 0x0000bb0021217a20 */ /* 0x000fe40000410000 */
[----:B------:R-:W-:Y:S02]  /*180c0*/  FMUL.FTZ R37, R37, c[0x0][0x2ec] ;  /* 0x0000bb0025257a20 */ /* 0x000fe40000410000 */
[----:B------:R-:W-:Y:S02]  /*180d0*/  FMUL.FTZ R38, R38, c[0x0][0x2ec] ;  /* 0x0000bb0026267a20 */ /* 0x000fe40000410000 */
[----:B------:R-:W-:Y:S01]  /*180e0*/  FMUL.FTZ R39, R39, c[0x0][0x2ec] ;  /* 0x0000bb0027277a20 */ /* 0x000fe20000410000 */
[----:B------:R-:W2:Y:S01]  /*180f0*/  MUFU.TANH R201, R37 ;  /* 0x0000002500c97308 */ /* 0x000ea20000002400 */
[----:B------:R-:W-:Y:S01]  /*18100*/  FMUL.FTZ R34, R34, c[0x0][0x2ec] ;  /* 0x0000bb0022227a20 */ /* 0x000fe20000410000 */
[C---:B-----5:R-:W-:Y:S03]  /*18110*/  HMMA.16816.F32 R44, R216.reuse, R8, R44 ;  /* 0x00000008d82c723c */ /* 0x060fe6000000182c */
[----:B------:R-:W-:Y:S02]  /*18120*/  FMUL.FTZ R35, R35, c[0x0][0x2ec] ;  /* 0x0000bb0023237a20 */ /* 0x000fe40000410000 */
[----:B------:R-:W-:Y:S03]  /*18130*/  FMUL.FTZ R36, R36, c[0x0][0x2ec] ;  /* 0x0000bb0024247a20 */ /* 0x000fe60000410000 */
[----:B------:R-:W2:Y:S01]  /*18140*/  MUFU.TANH R186, R22 ;  /* 0x0000001600ba7308 */ /* 0x000ea20000002400 */
[C---:B------:R-:W-:Y:S01]  /*18150*/  HMMA.16816.F32 R48, R216.reuse, R10, R48 ;  /* 0x0000000ad830723c */ /* 0x040fe20000001830 */
[----:B------:R-:W5:Y:S02]  /*18160*/  LDSM.16.M88.4 R8, [R227+0x3800] ;  /* 0x00380000e308783b */ /* 0x000f640000000200 */
[----:B------:R-:W-:Y:S02]  /*18170*/  FMUL.FTZ R40, R40, c[0x0][0x2ec] ;  /* 0x0000bb0028287a20 */ /* 0x000fe40000410000 */
[----:B------:R-:W-:Y:S02]  /*18180*/  FMUL.FTZ R41, R41, c[0x0][0x2ec] ;  /* 0x0000bb0029297a20 */ /* 0x000fe40000410000 */
[----:B------:R-:W-:Y:S02]  /*18190*/  FMUL.FTZ R42, R42, c[0x0][0x2ec] ;  /* 0x0000bb002a2a7a20 */ /* 0x000fe40000410000 */
[----:B------:R-:W2:Y:S01]  /*181a0*/  MUFU.TANH R187, R23 ;  /* 0x0000001700bb7308 */ /* 0x000ea20000002400 */
[C---:B-1----:R-:W-:Y:S03]  /*181b0*/  HMMA.16816.F32 R52, R216.reuse, R4, R52 ;  /* 0x00000004d834723c */ /* 0x042fe60000001834 */
[----:B------:R-:W-:Y:S02]  /*181c0*/  FMUL.FTZ R43, R43, c[0x0][0x2ec] ;  /* 0x0000bb002b2b7a20 */ /* 0x000fe40000410000 */
[----:B------:R-:W-:Y:S03]  /*181d0*/  FMUL.FTZ R46, R46, c[0x0][0x2ec] ;  /* 0x0000bb002e2e7a20 */ /* 0x000fe60000410000 */
        /* <DEDUP_REMOVED lines=16> */
[----:B------:R-:W-:Y:S02]  /*182e0*/  FMUL.FTZ R55, R55, c[0x0][0x2ec] ;  /* 0x0000bb0037377a20 */ /* 0x000fe40000410000 */
[----:B------:R-:W-:Y:S01]  /*182f0*/  FMUL.FTZ R56, R56, c[0x0][0x2ec] ;  /* 0x0000bb0038387a20 */ /* 0x000fe20000410000 */
[----:B------:R-:W2:Y:S01]  /*18300*/  MUFU.TANH R190, R26 ;  /* 0x0000001a00be7308 */ /* 0x000ea20000002400 */
[C---:B------:R-:W-:Y:S01]  /*18310*/  HMMA.16816.F32 R64, R216.reuse, R10, R64 ;  /* 0x0000000ad840723c */ /* 0x040fe20000001840 */
[----:B------:R-:W5:Y:S02]  /*18320*/  LDSM.16.M88.4 R8, [R227+0x4800] ;  /* 0x00480000e308783b */ /* 0x000f640000000200 */
[----:B------:R-:W-:Y:S02]  /*18330*/  FMUL.FTZ R57, R57, c[0x0][0x2ec] ;  /* 0x0000bb0039397a20 */ /* 0x000fe40000410000 */
[----:B------:R-:W-:Y:S02]  /*18340*/  FMUL.FTZ R58, R58, c[0x0][0x2ec] ;  /* 0x0000bb003a3a7a20 */ /* 0x000fe40000410000 */
[----:B------:R-:W-:Y:S02]  /*18350*/  FMUL.FTZ R59, R59, c[0x0][0x2ec] ;  /* 0x0000bb003b3b7a20 */ /* 0x000fe40000410000 */
[----:B------:R-:W2:Y:S01]  /*18360*/  MUFU.TANH R191, R27 ;  /* 0x0000001b00bf7308 */ /* 0x000ea20000002400 */
[C---:B-1----:R-:W-:Y:S05]  /*18370*/  HMMA.16816.F32 R68, R216.reuse, R4, R68 ;  /* 0x00000004d844723c */ /* 0x042fea0000001844 */
[----:B------:R-:W-:Y:S02]  /*18380*/  FMUL.FTZ R61, R61, c[0x0][0x2ec] ;  /* 0x0000bb003d3d7a20 */ /* 0x000fe40000410000 */
[----:B------:R-:W-:Y:S01]  /*18390*/  FMUL.FTZ R62, R62, c[0x0][0x2ec] ;  /* 0x0000bb003e3e7a20 */ /* 0x000fe20000410000 */
[C---:B------:R-:W-:Y:S01]  /*183a0*/  HMMA.16816.F32 R72, R216.reuse, R6, R72 ;  /* 0x00000006d848723c */ /* 0x040fe20000001848 */
[----:B------:R1:W1:Y:S01]  /*183b0*/  MUFU.TANH R252, R61 ;  /* 0x0000003d00fc7308 */ /* 0x0002620000002400 */
[----:B------:R-:W2:Y:S02]  /*183c0*/  LDSM.16.M88.4 R4, [R227+0x5000] ;  /* 0x00500000e304783b */ /* 0x000ea40000000200 */
[----:B------:R-:W-:Y:S02]  /*183d0*/  FMUL.FTZ R63, R63, c[0x0][0x2ec] ;  /* 0x0000bb003f3f7a20 */ /* 0x000fe40000410000 */
[----:B------:R-:W-:Y:S02]  /*183e0*/  FMUL.FTZ R64, R64, c[0x0][0x2ec] ;  /* 0x0000bb0040407a20 */ /* 0x000fe40000410000 */
[----:B------:R-:W-:Y:S03]  /*183f0*/  FMUL.FTZ R65, R65, c[0x0][0x2ec] ;  /* 0x0000bb0041417a20 */ /* 0x000fe60000410000 */
[----:B------:R3:W2:Y:S01]  /*18400*/  MUFU.TANH R50, R62 ;  /* 0x0000003e00327308 */ /* 0x0006a20000002400 */
[----:B------:R-:W-:Y:S02]  /*18410*/  FMUL.FTZ R66, R66, c[0x0][0x2ec] ;  /* 0x0000bb0042427a20 */ /* 0x000fe40000410000 */
[----:B------:R-:W-:Y:S02]  /*18420*/  FMUL.FTZ R67, R67, c[0x0][0x2ec] ;  /* 0x0000bb0043437a20 */ /* 0x000fe40000410000 */
[----:B------:R-:W-:Y:S02]  /*18430*/  FMUL.FTZ R68, R68, c[0x0][0x2ec] ;  /* 0x0000bb0044447a20 */ /* 0x000fe40000410000 */
[----:B------:R-:W-:Y:S02]  /*18440*/  FMUL.FTZ R69, R69, c[0x0][0x2ec] ;  /* 0x0000bb0045457a20 */ /* 0x000fe40000410000 */
[----:B------:R-:W-:Y:S01]  /*18450*/  FMUL.FTZ R70, R70, c[0x0][0x2ec] ;  /* 0x0000bb0046467a20 */ /* 0x000fe20000410000 */
[----:B------:R4:W4:Y:S01]  /*18460*/  MUFU.TANH R192, R28 ;  /* 0x0000001c00c07308 */ /* 0x0009220000002400 */
[----:B------:R-:W-:Y:S01]  /*18470*/  FMUL.FTZ R71, R71, c[0x0][0x2ec] ;  /* 0x0000bb0047477a20 */ /* 0x000fe20000410000 */
[C---:B-----5:R-:W-:Y:S03]  /*18480*/  HMMA.16816.F32 R76, R216.reuse, R8, R76 ;  /* 0x00000008d84c723c */ /* 0x060fe6000000184c */
[----:B-1----:R-:W-:Y:S01]  /*18490*/  MOV R61, R246 ;  /* 0x000000f6003d7202 */ /* 0x002fe20000000f00 */
[----:B------:R-:W-:Y:S02]  /*184a0*/  FMUL.FTZ R72, R72, c[0x0][0x2ec] ;  /* 0x0000bb0048487a20 */ /* 0x000fe40000410000 */
[----:B------:R-:W-:Y:S02]  /*184b0*/  FMUL.FTZ R73, R73, c[0x0][0x2ec] ;  /* 0x0000bb0049497a20 */ /* 0x000fe40000410000 */
[----:B------:R1:W1:Y:S01]  /*184c0*/  MUFU.TANH R193, R29 ;  /* 0x0000001d00c17308 */ /* 0x0002620000002400 */
[C---:B------:R-:W-:Y:S01]  /*184d0*/  HMMA.16816.F32 R80, R216.reuse, R10, R80 ;  /* 0x0000000ad850723c */ /* 0x040fe20000001850 */
[----:B------:R-:W5:Y:S02]  /*184e0*/  LDSM.16.M88.4 R8, [R227+0x5800] ;  /* 0x00580000e308783b */ /* 0x000f640000000200 */
[----:B------:R-:W-:Y:S01]  /*184f0*/  FMUL.FTZ R74, R74, c[0x0][0x2ec] ;  /* 0x0000bb004a4a7a20 */ /* 0x000fe20000410000 */
[----:B---3--:R-:W-:Y:S01]  /*18500*/  MOV R62, R247 ;  /* 0x000000f7003e7202 */ /* 0x008fe20000000f00 */
[----:B------:R-:W-:Y:S02]  /*18510*/  FMUL.FTZ R75, R75, c[0x0][0x2ec] ;  /* 0x0000bb004b4b7a20 */ /* 0x000fe40000410000 */
[----:B------:R-:W-:Y:S02]  /*18520*/  FMUL.FTZ R60, R60, c[0x0][0x2ec] ;  /* 0x0000bb003c3c7a20 */ /* 0x000fe40000410000 */
[----:B------:R3:W1:Y:S01]  /*18530*/  MUFU.TANH R195, R30 ;  /* 0x0000001e00c37308 */ /* 0x0006620000002400 */
[C---:B--2---:R-:W-:Y:S05]  /*18540*/  HMMA.16816.F32 R84, R216.reuse, R4, R84 ;  /* 0x00000004d854723c */ /* 0x044fea0000001854 */
[----:B------:R-:W-:Y:S02]  /*18550*/  FMUL.FTZ R76, R76, c[0x0][0x2ec] ;  /* 0x0000bb004c4c7a20 */ /* 0x000fe40000410000 */
[----:B------:R-:W-:Y:S01]  /*18560*/  FMUL.FTZ R77, R77, c[0x0][0x2ec] ;  /* 0x0000bb004d4d7a20 */ /* 0x000fe20000410000 */
[C---:B------:R-:W-:Y:S01]  /*18570*/  HMMA.16816.F32 R88, R216.reuse, R6, R88 ;  /* 0x00000006d858723c */ /* 0x040fe20000001858 */
[----:B------:R3:W2:Y:S01]  /*18580*/  MUFU.TANH R194, R31 ;  /* 0x0000001f00c27308 */ /* 0x0006a20000002400 */
[----:B------:R-:W1:Y:S02]  /*18590*/  LDSM.16.M88.4 R4, [R227+0x6000] ;  /* 0x00600000e304783b */ /* 0x000e640000000200 */
[----:B------:R-:W-:Y:S02]  /*185a0*/  FMUL.FTZ R78, R78, c[0x0][0x2ec] ;  /* 0x0000bb004e4e7a20 */ /* 0x000fe40000410000 */
[----:B------:R-:W-:Y:S02]  /*185b0*/  FMUL.FTZ R79, R79, c[0x0][0x2ec] ;  /* 0x0000bb004f4f7a20 */ /* 0x000fe40000410000 */
[----:B------:R-:W-:Y:S03]  /*185c0*/  FMUL.FTZ R80, R80, c[0x0][0x2ec] ;  /* 0x0000bb0050507a20 */ /* 0x000fe60000410000 */
[----:B------:R3:W1:Y:S01]  /*185d0*/  MUFU.TANH R196, R32 ;  /* 0x0000002000c47308 */ /* 0x0006620000002400 */
[----:B------:R-:W-:Y:S02]  /*185e0*/  FMUL.FTZ R81, R81, c[0x0][0x2ec] ;  /* 0x0000bb0051517a20 */ /* 0x000fe40000410000 */
[----:B------:R-:W-:Y:S02]  /*185f0*/  FMUL.FTZ R82, R82, c[0x0][0x2ec] ;  /* 0x0000bb0052527a20 */ /* 0x000fe40000410000 */
[----:B------:R-:W-:Y:S02]  /*18600*/  FMUL.FTZ R83, R83, c[0x0][0x2ec] ;  /* 0x0000bb0053537a20 */ /* 0x000fe40000410000 */
[----:B------:R-:W-:Y:S02]  /*18610*/  FMUL.FTZ R84, R84, c[0x0][0x2ec] ;  /* 0x0000bb0054547a20 */ /* 0x000fe40000410000 */
[----:B------:R-:W-:Y:S01]  /*18620*/  FMUL.FTZ R85, R85, c[0x0][0x2ec] ;  /* 0x0000bb0055557a20 */ /* 0x000fe20000410000 */
[----:B------:R3:W2:Y:S01]  /*18630*/  MUFU.TANH R197, R33 ;  /* 0x0000002100c57308 */ /* 0x0006a20000002400 */
[----:B------:R-:W-:Y:S01]  /*18640*/  FMUL.FTZ R86, R86, c[0x0][0x2ec] ;  /* 0x0000bb0056567a20 */ /* 0x000fe20000410000 */
[C---:B-----5:R-:W-:Y:S03]  /*18650*/  HMMA.16816.F32 R92, R216.reuse, R8, R92 ;  /* 0x00000008d85c723c */ /* 0x060fe6000000185c */
[----:B------:R-:W-:Y:S02]  /*18660*/  FMUL.FTZ R87, R87, c[0x0][0x2ec] ;  /* 0x0000bb0057577a20 */ /* 0x000fe40000410000 */
[----:B------:R-:W-:Y:S02]  /*18670*/  FMUL.FTZ R88, R88, c[0x0][0x2ec] ;  /* 0x0000bb0058587a20 */ /* 0x000fe40000410000 */
[----:B------:R-:W-:Y:S01]  /*18680*/  FMUL.FTZ R89, R89, c[0x0][0x2ec] ;  /* 0x0000bb0059597a20 */ /* 0x000fe20000410000 */
[----:B------:R3:W2:Y:S01]  /*18690*/  MUFU.TANH R198, R34 ;  /* 0x0000002200c67308 */ /* 0x0006a20000002400 */
[C---:B------:R-:W-:Y:S01]  /*186a0*/  HMMA.16816.F32 R96, R216.reuse, R10, R96 ;  /* 0x0000000ad860723c */ /* 0x040fe20000001860 */
[----:B------:R-:W5:Y:S02]  /*186b0*/  LDSM.16.M88.4 R8, [R227+0x6800] ;  /* 0x00680000e308783b */ /* 0x000f640000000200 */
[----:B------:R-:W-:Y:S02]  /*186c0*/  FMUL.FTZ R90, R90, c[0x0][0x2ec] ;  /* 0x0000bb005a5a7a20 */ /* 0x000fe40000410000 */
[----:B------:R-:W-:Y:S04]  /*186d0*/  FMUL.FTZ R91, R91, c[0x0][0x2ec] ;  /* 0x0000bb005b5b7a20 */ /* 0x000fe80000410000 */
[----:B------:R3:W2:Y:S01]  /*186e0*/  MUFU.TANH R200, R35 ;  /* 0x0000002300c87308 */ /* 0x0006a20000002400 */
[C---:B-1----:R-:W-:Y:S05]  /*186f0*/  HMMA.16816.F32 R100, R216.reuse, R4, R100 ;  /* 0x00000004d864723c */ /* 0x042fea0000001864 */
[----:B------:R-:W-:Y:S02]  /*18700*/  FMUL.FTZ R92, R92, c[0x0][0x2ec] ;  /* 0x0000bb005c5c7a20 */ /* 0x000fe40000410000 */
[----:B------:R-:W-:Y:S01]  /*18710*/  FMUL.FTZ R93, R93, c[0x0][0x2ec] ;  /* 0x0000bb005d5d7a20 */ /* 0x000fe20000410000 */
[C---:B------:R-:W-:Y:S01]  /*18720*/  HMMA.16816.F32 R104, R216.reuse, R6, R104 ;  /* 0x00000006d868723c */ /* 0x040fe20000001868 */
[----:B------:R3:W1:Y:S01]  /*18730*/  MUFU.TANH R199, R36 ;  /* 0x0000002400c77308 */ /* 0x0006620000002400 */
        /* <DEDUP_REMOVED lines=18> */
[----:B------:R-:W5:Y:S01]  /*18860*/  LDSM.16.M88.4 R8, [R227+0x7800] ;  /* 0x00780000e308783b */ /* 0x000f620000000200 */
[----:B------:R-:W-:Y:S04]  /*18870*/  DEPBAR.LE SB0, 0x0 ;  /* 0x000080000000791a */ /* 0x000fe80000000000 */
[----:B------:R-:W-:Y:S02]  /*18880*/  FMUL.FTZ R105, R105, c[0x0][0x2ec] ;  /* 0x0000bb0069697a20 */ /* 0x000fe40000410000 */
[----:B------:R-:W-:Y:S01]  /*18890*/  FMUL.FTZ R107, R107, c[0x0][0x2ec] ;  /* 0x0000bb006b6b7a20 */ /* 0x000fe20000410000 */
[----:B------:R3:W2:Y:S01]  /*188a0*/  MUFU.TANH R205, R41 ;  /* 0x0000002900cd7308 */ /* 0x0006a20000002400 */
[----:B------:R-:W-:Y:S01]  /*188b0*/  BAR.SYNC.DEFER_BLOCKING 0x0 ;  /* 0x0000000000007b1d */ /* 0x000fe20000010000 */
[C---:B-1----:R-:W-:Y:S05]  /*188c0*/  HMMA.16816.F32 R116, R216.reuse, R4, R116 ;  /* 0x00000004d874723c */ /* 0x042fea0000001874 */
[----:B------:R-:W-:Y:S02]  /*188d0*/  FMUL.FTZ R108, R108, c[0x0][0x2ec] ;  /* 0x0000bb006c6c7a20 */ /* 0x000fe40000410000 */
[----:B------:R-:W-:Y:S01]  /*188e0*/  FMUL.FTZ R109, R109, c[0x0][0x2ec] ;  /* 0x0000bb006d6d7a20 */ /* 0x000fe20000410000 */
[----:B------:R3:W1:Y:S01]  /*188f0*/  MUFU.TANH R206, R42 ;  /* 0x0000002a00ce7308 */ /* 0x0006620000002400 */
[C---:B------:R-:W-:Y:S03]  /*18900*/  HMMA.16816.F32 R120, R216.reuse, R6, R120 ;  /* 0x00000006d878723c */ /* 0x040fe60000001878 */
[----:B------:R-:W-:Y:S02]  /*18910*/  FMUL.FTZ R110, R110, c[0x0][0x2ec] ;  /* 0x0000bb006e6e7a20 */ /* 0x000fe40000410000 */
[----:B------:R-:W-:Y:S02]  /*18920*/  FMUL.FTZ R111, R111, c[0x0][0x2ec] ;  /* 0x0000bb006f6f7a20 */ /* 0x000fe40000410000 */
[----:B------:R-:W-:Y:S02]  /*18930*/  FMUL.FTZ R112, R112, c[0x0][0x2ec] ;  /* 0x0000bb0070707a20 */ /* 0x000fe40000410000 */
[----:B------:R3:W1:Y:S03]  /*18940*/  MUFU.TANH R207, R43 ;  /* 0x0000002b00cf7308 */ /* 0x0006660000002400 */
[----:B------:R-:W-:Y:S02]  /*18950*/  FMUL.FTZ R113, R113, c[0x0][0x2ec] ;  /* 0x0000bb0071717a20 */ /* 0x000fe40000410000 */
[----:B------:R-:W-:Y:S02]  /*18960*/  FMUL.FTZ R114, R114, c[0x0][0x2ec] ;  /* 0x0000bb0072727a20 */ /* 0x000fe40000410000 */
[----:B------:R-:W-:Y:S02]  /*18970*/  FMUL.FTZ R117, R117, c[0x0][0x2ec] ;  /* 0x0000bb0075757a20 */ /* 0x000fe40000410000 */
[----:B------:R-:W-:Y:S01]  /*18980*/  FMUL.FTZ R119, R119, c[0x0][0x2ec] ;  /* 0x0000bb0077777a20 */ /* 0x000fe20000410000 */
[----:B------:R3:W1:Y:S01]  /*18990*/  MUFU.TANH R208, R44 ;  /* 0x0000002c00d07308 */ /* 0x0006620000002400 */
[----:B------:R-:W-:Y:S01]  /*189a0*/  FMUL.FTZ R115, R115, c[0x0][0x2ec] ;  /* 0x0000bb0073737a20 */ /* 0x000fe20000410000 */
[C---:B-----5:R-:W-:Y:S03]  /*189b0*/  HMMA.16816.F32 R124, R216.reuse, R8, R124 ;  /* 0x00000008d87c723c */ /* 0x060fe6000000187c */
[----:B------:R-:W-:Y:S02]  /*189c0*/  FMUL.FTZ R120, R120, c[0x0][0x2ec] ;  /* 0x0000bb0078787a20 */ /* 0x000fe40000410000 */
[----:B------:R-:W-:Y:S02]  /*189d0*/  FMUL.FTZ R122, R122, c[0x0][0x2ec] ;  /* 0x0000bb007a7a7a20 */ /* 0x000fe40000410000 */
[----:B------:R-:W-:Y:S01]  /*189e0*/  FMUL.FTZ R116, R116, c[0x0][0x2ec] ;  /* 0x0000bb0074747a20 */ /* 0x000fe20000410000 */
[----:B------:R3:W1:Y:S01]  /*189f0*/  MUFU.TANH R209, R45 ;  /* 0x0000002d00d17308 */ /* 0x0006620000002400 */
[----:B------:R-:W-:Y:S03]  /*18a00*/  HMMA.16816.F32 R128, R216, R10, R128 ;  /* 0x0000000ad880723c */ /* 0x000fe60000001880 */
[----:B------:R-:W-:Y:S02]  /*18a10*/  FMUL.FTZ R118, R118, c[0x0][0x2ec] ;  /* 0x0000bb0076767a20 */ /* 0x000fe40000410000 */
[----:B------:R-:W-:Y:S02]  /*18a20*/  FMUL.FTZ R121, R121, c[0x0][0x2ec] ;  /* 0x0000bb0079797a20 */ /* 0x000fe40000410000 */
[----:B------:R-:W-:Y:S02]  /*18a30*/  FMUL.FTZ R123, R123, c[0x0][0x2ec] ;  /* 0x0000bb007b7b7a20 */ /* 0x000fe40000410000 */
[----:B------:R3:W1:Y:S06]  /*18a40*/  MUFU.TANH R210, R46 ;  /* 0x0000002e00d27308 */ /* 0x00066c0000002400 */
[----:B------:R-:W-:Y:S02]  /*18a50*/  FMUL.FTZ R126, R126, c[0x0][0x2ec] ;  /* 0x0000bb007e7e7a20 */ /* 0x000fe40000410000 */
[----:B------:R-:W-:Y:S02]  /*18a60*/  FMUL.FTZ R127, R127, c[0x0][0x2ec] ;  /* 0x0000bb007f7f7a20 */ /* 0x000fe40000410000 */
[----:B------:R3:W1:Y:S01]  /*18a70*/  MUFU.TANH R211, R47 ;  /* 0x0000002f00d37308 */ /* 0x0006620000002400 */
[----:B------:R-:W-:Y:S02]  /*18a80*/  FMUL.FTZ R124, R124, c[0x0][0x2ec] ;  /* 0x0000bb007c7c7a20 */ /* 0x000fe40000410000 */
[----:B------:R-:W-:Y:S02]  /*18a90*/  FMUL.FTZ R125, R125, c[0x0][0x2ec] ;  /* 0x0000bb007d7d7a20 */ /* 0x000fe40000410000 */
[----:B------:R-:W-:Y:S02]  /*18aa0*/  FMUL.FTZ R37, R130, c[0x0][0x2ec] ;  /* 0x0000bb0082257a20 */ /* 0x000fe40000410000 */
[----:B------:R-:W-:Y:S02]  /*18ab0*/  FMUL.FTZ R128, R128, c[0x0][0x2ec] ;  /* 0x0000bb0080807a20 */ /* 0x000fe40000410000 */
[----:B------:R-:W-:Y:S01]  /*18ac0*/  FMUL.FTZ R129, R129, c[0x0][0x2ec] ;  /* 0x0000bb0081817a20 */ /* 0x000fe20000410000 */
[----:B------:R3:W1:Y:S01]  /*18ad0*/  MUFU.TANH R212, R48 ;  /* 0x0000003000d47308 */ /* 0x0006620000002400 */
[----:B------:R-:W-:Y:S09]  /*18ae0*/  FMUL.FTZ R0, R131, c[0x0][0x2ec] ;  /* 0x0000bb0083007a20 */ /* 0x000ff20000410000 */
[----:B------:R3:W1:Y:S10]  /*18af0*/  MUFU.TANH R213, R49 ;  /* 0x0000003100d57308 */ /* 0x0006740000002400 */
        /* <DEDUP_REMOVED lines=10> */
[----:B------:R-:W1:Y:S10]  /*18ba0*/  MUFU.TANH R63, R63 ;  /* 0x0000003f003f7308 */ /* 0x000e740000002400 */
        /* <DEDUP_REMOVED lines=40> */
[----:B------:R3:W1:Y:S10]  /*18e30*/  MUFU.TANH R46, R104 ;  /* 0x00000068002e7308 */ /* 0x0006740000002400 */
[----:B------:R3:W1:Y:S10]  /*18e40*/  MUFU.TANH R39, R105 ;  /* 0x0000006900277308 */ /* 0x0006740000002400 */
[----:B------:R-:W1:Y:S10]  /*18e50*/  MUFU.TANH R106, R106 ;  /* 0x0000006a006a7308 */ /* 0x000e740000002400 */
[----:B------:R3:W1:Y:S10]  /*18e60*/  MUFU.TANH R47, R107 ;  /* 0x0000006b002f7308 */ /* 0x0006740000002400 */
        /* <DEDUP_REMOVED lines=8> */
[----:B------:R3:W1:Y:S10]  /*18ef0*/  MUFU.TANH R51, R116 ;  /* 0x0000007400337308 */ /* 0x0006740000002400 */
[----:B------:R-:W1:Y:S10]  /*18f00*/  MUFU.TANH R117, R117 ;  /* 0x0000007500757308 */ /* 0x000e740000002400 */
[----:B------:R3:W1:Y:S10]  /*18f10*/  MUFU.TANH R48, R118 ;  /* 0x0000007600307308 */ /* 0x0006740000002400 */
[----:B------:R-:W1:Y:S10]  /*18f20*/  MUFU.TANH R119, R119 ;  /* 0x0000007700777308 */ /* 0x000e740000002400 */
[----:B------:R-:W1:Y:S10]  /*18f30*/  MUFU.TANH R120, R120 ;  /* 0x0000007800787308 */ /* 0x000e740000002400 */
[----:B------:R3:W1:Y:S10]  /*18f40*/  MUFU.TANH R52, R121 ;  /* 0x0000007900347308 */ /* 0x0006740000002400 */
[----:B------:R-:W1:Y:S10]  /*18f50*/  MUFU.TANH R122, R122 ;  /* 0x0000007a007a7308 */ /* 0x000e740000002400 */
[----:B------:R3:W1:Y:S10]  /*18f60*/  MUFU.TANH R114, R123 ;  /* 0x0000007b00727308 */ /* 0x0006740000002400 */
[----:B------:R3:W1:Y:S10]  /*18f70*/  MUFU.TANH R49, R124 ;  /* 0x0000007c00317308 */ /* 0x0006740000002400 */
[----:B------:R3:W1:Y:S10]  /*18f80*/  MUFU.TANH R216, R125 ;  /* 0x0000007d00d87308 */ /* 0x0006740000002400 */
[----:B------:R-:W1:Y:S10]  /*18f90*/  MUFU.TANH R126, R126 ;  /* 0x0000007e007e7308 */ /* 0x000e740000002400 */
[----:B------:R-:W1:Y:S10]  /*18fa0*/  MUFU.TANH R127, R127 ;  /* 0x0000007f007f7308 */ /* 0x000e740000002400 */
[----:B------:R3:W1:Y:S10]  /*18fb0*/  MUFU.TANH R217, R128 ;  /* 0x0000008000d97308 */ /* 0x0006740000002400 */
[----:B------:R3:W1:Y:S10]  /*18fc0*/  MUFU.TANH R218, R129 ;  /* 0x0000008100da7308 */ /* 0x0006740000002400 */
[----:B------:R-:W1:Y:S10]  /*18fd0*/  MUFU.TANH R37, R37 ;  /* 0x0000002500257308 */ /* 0x000e740000002400 */
[----:B------:R3:W1:Y:S01]  /*18fe0*/  MUFU.TANH R38, R0 ;  /* 0x0000000000267308 */ /* 0x0006620000002400 */
[----:B------:R-:W-:-:S05]  /*18ff0*/  @!P1 BRA `(.L_x_888) ;  /* 0x0000111000009947 */ /* 0x000fca0003800000 */
[----:B--2-4-:R-:W-:Y:S01]  /*19000*/  ULDC.64 UR8, c[0x0][0x198] ;  /* 0x0000660000087ab9 */ /* 0x014fe20000000a00 */
[----:B------:R-:W-:Y:S01]  /*19010*/  PLOP3.LUT P1, PT, PT, PT, UP5, 0x80, 0x0 ;  /* 0x000000000000781c */ /* 0x000fe20003f2f058 */
[----:B---3--:R-:W-:Y:S02]  /*19020*/  IMAD.MOV.U32 R33, RZ, RZ, c[0x0][0x198] ;  /* 0x00006600ff217624 */ /* 0x008fe400078e00ff */
        /* <DEDUP_REMOVED lines=8> */
[----:B------:R-:W2:Y:S01]  /*190b0*/  R2UR UR8, R0 ;  /* 0x00000000000873c2 */ /* 0x000ea200000e0000 */
[----:B------:R-:W-:Y:S06]  /*190c0*/  UIADD3 UR28, UR28, -0x200, URZ ;  /* 0xfffffe001c1c7890 */ /* 0x000fec000fffe03f */
[----:B------:R-:W-:Y:S01]  /*190d0*/  IMAD.U32 R3, RZ, RZ, UR28 ;  /* 0x0000001cff037e24 */ /* 0x000fe2000f8e00ff */
[----:B--2---:R-:W2:Y:S10]  /*190e0*/  I2F.RP R0, UR8 ;  /* 0x0000000800007d06 */ /* 0x004eb40008209400 */
[----:B--2---:R-:W2:Y:S02]  /*190f0*/  MUFU.RCP R0, R0 ;  /* 0x0000000000007308 */ /* 0x004ea40000001000 */
[----:B--2---:R-:W-:Y:S08]  /*19100*/  IADD3 R0, R0, 0xffffffe, RZ ;  /* 0x0ffffffe00007810 */ /* 0x004ff00007ffe0ff */
[----:B------:R-:W2:Y:S02]  /*19110*/  F2I.FTZ.U32.TRUNC.NTZ R0, R0 ;  /* 0x0000000000007305 */ /* 0x000ea4000021f000 */
[----:B--2---:R2:W3:Y:S02]  /*19120*/  R2UR UR33, R0 ;  /* 0x00000000002173c2 */ /* 0x0044e400000e0000 */
[----:B--2---:R-:W-:Y:S01]  /*19130*/  IMAD.U32 R0, RZ, RZ, UR30 ;  /* 0x0000001eff007e24 */ /* 0x004fe2000f8e00ff */
[----:B---3--:R-:W-:Y:S04]  /*19140*/  UIADD3 UR9, URZ, -UR33, URZ ;  /* 0x800000213f097290 */ /* 0x008fe8000fffe03f */
[----:B------:R-:W-:Y:S01]  /*19150*/  UIMAD UR9, UR9, UR8, URZ ;  /* 0x00000008090972a4 */ /* 0x000fe2000f8e023f */
[----:B------:R-:W-:Y:S02]  /*19160*/  IABS R2, R0 ;  /* 0x0000000000027213 */ /* 0x000fe40000000000 */
[----:B------:R-:W-:Y:S01]  /*19170*/  IABS R0, R3 ;  /* 0x0000000300007213 */ /* 0x000fe20000000000 */
[----:B------:R-:W-:Y:S01]  /*19180*/  UIMAD.WIDE.U32 UR32, UR33, UR9, UR32 ;  /* 0x00000009212072a5 */ /* 0x000fe2000f8e0020 */
[----:B------:R-:W2:Y:S08]  /*19190*/  R2UR UR26, R2 ;  /* 0x00000000021a73c2 */ /* 0x000eb000000e0000 */
[----:B------:R-:W3:Y:S01]  /*191a0*/  R2UR UR24, R0 ;  /* 0x00000000001873c2 */ /* 0x000ee200000e0000 */
[----:B--2---:R-:W-:Y:S07]  /*191b0*/  UIMAD.WIDE.U32 UR34, UR33, UR26, URZ ;  /* 0x0000001a212272a5 */ /* 0x004fee000f8e003f */
[----:B------:R-:W-:Y:S02]  /*191c0*/  UMOV UR29, UR35 ;  /* 0x00000023001d7c82 */ /* 0x000fe40008000000 */
[----:B---3--:R-:W-:Y:S02]  /*191d0*/  UIMAD.WIDE.U32 UR32, UR33, UR24, URZ ;  /* 0x00000018212072a5 */ /* 0x008fe4000f8e003f */
[----:B------:R-:W-:Y:S04]  /*191e0*/  UIADD3 UR25, -UR29, URZ, URZ ;  /* 0x0000003f1d197290 */ /* 0x000fe8000fffe13f */
[----:B------:R-:W-:Y:S02]  /*191f0*/  UIMAD UR26, UR8, UR25, UR26 ;  /* 0x00000019081a72a4 */ /* 0x000fe4000f8e021a */
[----:B------:R-:W-:Y:S02]  /*19200*/  UMOV UR27, UR33 ;  /* 0x00000021001b7c82 */ /* 0x000fe40008000000 */
[----:B------:R-:W-:Y:S02]  /*19210*/  UIADD3 UR9, -UR27, URZ, URZ ;  /* 0x0000003f1b097290 */ /* 0x000fe4000fffe13f */
[----:B------:R-:W-:Y:S02]  /*19220*/  UISETP.GT.U32.AND UP2, UPT, UR8, UR26, UPT ;  /* 0x0000001a0800728c */ /* 0x000fe4000bf44070 */
[----:B------:R-:W-:Y:S03]  /*19230*/  UIMAD UR24, UR8, UR9, UR24 ;  /* 0x00000009081872a4 */ /* 0x000fe6000f8e0218 */
[----:B------:R-:W-:Y:S02]  /*19240*/  ULDC UR9, c[0x0][0x2d0] ;  /* 0x0000b40000097ab9 */ /* 0x000fe40000000800 */
[----:B------:R-:W-:Y:S02]  /*19250*/  UISETP.GT.U32.AND UP0, UPT, UR8, UR24, UPT ;  /* 0x000000180800728c */ /* 0x000fe4000bf04070 */
[----:B------:R-:W-:Y:S02]  /*19260*/  ULOP3.LUT UR30, UR30, UR9, URZ, 0x3c, !UPT ;  /* 0x000000091e1e7292 */ /* 0x000fe4000f8e3c3f */
[----:B------:R-:W-:Y:S02]  /*19270*/  @!UP2 UIADD3 UR26, UR26, -UR8, URZ ;  /* 0x800000081a1aa290 */ /* 0x000fe4000fffe03f */
[----:B------:R-:W-:Y:S02]  /*19280*/  ULOP3.LUT UR28, UR28, UR9, URZ, 0x3c, !UPT ;  /* 0x000000091c1c7292 */ /* 0x000fe4000f8e3c3f */
[----:B------:R-:W-:Y:S02]  /*19290*/  UISETP.GE.U32.AND UP4, UPT, UR26, UR8, UPT ;  /* 0x000000081a00728c */ /* 0x000fe4000bf86070 */
[----:B------:R-:W-:Y:S02]  /*192a0*/  UISETP.GE.AND UP1, UPT, UR30, URZ, UPT ;  /* 0x0000003f1e00728c */ /* 0x000fe4000bf26270 */
[----:B------:R-:W-:Y:S02]  /*192b0*/  @!UP0 UIADD3 UR24, UR24, -UR8, URZ ;  /* 0x8000000818188290 */ /* 0x000fe4000fffe03f */
[----:B------:R-:W-:Y:S02]  /*192c0*/  @!UP0 UIADD3 UR27, UR27, 0x1, URZ ;  /* 0x000000011b1b8890 */ /* 0x000fe4000fffe03f */
[----:B------:R-:W-:Y:S02]  /*192d0*/  UISETP.GE.U32.AND UP3, UPT, UR24, UR8, UPT ;  /* 0x000000081800728c */ /* 0x000fe4000bf66070 */
[----:B------:R-:W-:Y:S02]  /*192e0*/  UISETP.GE.AND UP0, UPT, UR28, URZ, UPT ;  /* 0x0000003f1c00728c */ /* 0x000fe4000bf06270 */
[----:B------:R-:W-:Y:S02]  /*192f0*/  @!UP2 UIADD3 UR29, UR29, 0x1, URZ ;  /* 0x000000011d1da890 */ /* 0x000fe4000fffe03f */
[----:B------:R-:W-:Y:S02]  /*19300*/  UISETP.NE.AND UP2, UPT, URZ, UR9, UPT ;  /* 0x000000093f00728c */ /* 0x000fe4000bf45270 */
[----:B------:R-:W-:Y:S02]  /*19310*/  @UP4 UIADD3 UR29, UR29, 0x1, URZ ;  /* 0x000000011d1d4890 */ /* 0x000fe4000fffe03f */
[----:B------:R-:W-:Y:S02]  /*19320*/  ULOP3.LUT UR8, URZ, UR9, URZ, 0x33, !UPT ;  /* 0x000000093f087292 */ /* 0x000fe4000f8e333f */
[----:B------:R-:W-:Y:S02]  /*19330*/  @UP3 UIADD3 UR27, UR27, 0x1, URZ ;  /* 0x000000011b1b3890 */ /* 0x000fe4000fffe03f */
        /* <DEDUP_REMOVED lines=9> */
[----:B------:R-:W2:Y:S01]  /*193d0*/  R2UR UR24, R2 ;  /* 0x00000000021873c2 */ /* 0x000ea200000e0000 */
[----:B------:R-:W-:Y:S02]  /*193e0*/  LEA R4, P2, R4, UR18, 0x2 ;  /* 0x0000001204047c11 */ /* 0x000fe4000f8410ff */
[----:B------:R-:W-:Y:S02]  /*193f0*/  LEA.HI.X.SX32 R3, R0, UR19, 0x2, P1 ;  /* 0x0000001300037c11 */ /* 0x000fe400088f16ff */
[----:B------:R-:W-:Y:S03]  /*19400*/  LEA.HI.X.SX32 R5, R5, UR19, 0x2, P2 ;  /* 0x0000001305057c11 */ /* 0x000fe600090f16ff */
[----:B------:R-:W3:Y:S08]  /*19410*/  R2UR UR25, R3 ;  /* 0x00000000031973c2 */ /* 0x000ef000000e0000 */
[----:B------:R-:W4:Y:S01]  /*19420*/  R2UR UR26, R4 ;  /* 0x00000000041a73c2 */ /* 0x000f2200000e0000 */
[----:B--2---:R-:W-:Y:S01]  /*19430*/  IMAD.U32 R2, RZ, RZ, UR24 ;  /* 0x00000018ff027e24 */ /* 0x004fe2000f8e00ff */
[----:B------:R-:W-:Y:S06]  /*19440*/  UIADD3 UR24, UR29, -UR8, URZ ;  /* 0x800000081d187290 */ /* 0x000fec000fffe03f */
[----:B------:R-:W2:Y:S01]  /*19450*/  R2UR UR27, R5 ;  /* 0x00000000051b73c2 */ /* 0x000ea200000e0000 */
[----:B------:R-:W-:Y:S01]  /*19460*/  UIMAD UR24, UR24, UR9, -0x100 ;  /* 0xffffff00181874a4 */ /* 0x000fe2000f8e0209 */
[----:B---3--:R-:W-:Y:S03]  /*19470*/  IMAD.U32 R3, RZ, RZ, UR25 ;  /* 0x00000019ff037e24 */ /* 0x008fe6000f8e00ff */
[----:B------:R-:W-:Y:S02]  /*19480*/  USHF.R.S32.HI UR9, URZ, 0x1f, UR24 ;  /* 0x0000001f3f097899 */ /* 0x000fe40008011418 */
[----:B------:R-:W-:Y:S01]  /*19490*/  UIMAD UR8, UR7, UR24, URZ ;  /* 0x00000018070872a4 */ /* 0x000fe2000f8e023f */
[----:B------:R3:W5:Y:S01]  /*194a0*/  LDG.E R2, [R2.64] ;  /* 0x0000001402027981 */ /* 0x000762000c1e1900 */
[----:B------:R-:W-:Y:S01]  /*194b0*/  UIMAD.WIDE.U32 UR24, UR6, UR24, URZ ;  /* 0x00000018061872a5 */ /* 0x000fe2000f8e003f */
[----:B----4-:R-:W-:Y:S01]  /*194c0*/  MOV R4, UR26 ;  /* 0x0000001a00047c02 */ /* 0x010fe20008000f00 */
[----:B------:R-:W-:Y:S03]  /*194d0*/  UIMAD UR8, UR9, UR6, UR8 ;  /* 0x00000006090872a4 */ /* 0x000fe6000f8e0208 */
[----:B------:R-:W-:Y:S02]  /*194e0*/  UMOV UR9, UR7 ;  /* 0x0000000700097c82 */ /* 0x000fe40008000000 */
[----:B------:R-:W-:Y:S01]  /*194f0*/  UIADD3 UR8, UR25, UR8, URZ ;  /* 0x0000000819087290 */ /* 0x000fe2000fffe03f */
[----:B--2---:R-:W-:Y:S05]  /*19500*/  IMAD.U32 R5, RZ, RZ, UR27 ;  /* 0x0000001bff057e24 */ /* 0x004fea000f8e00ff */
[----:B------:R-:W5:Y:S01]  /*19510*/  LDG.E R0, [R4.64] ;  /* 0x0000001404007981 */ /* 0x000f62000c1e1900 */
[----:B---3--:R-:W-:Y:S01]  /*19520*/  IMAD.U32 R3, RZ, RZ, UR25 ;  /* 0x00000019ff037e24 */ /* 0x008fe2000f8e00ff */
[----:B------:R-:W-:Y:S01]  /*19530*/  MOV R3, UR8 ;  /* 0x0000000800037c02 */ /* 0x000fe20008000f00 */
[----:B------:R-:W-:Y:S01]  /*19540*/  UMOV UR8, UR6 ;  /* 0x0000000600087c82 */ /* 0x000fe20008000000 */
[----:B-----5:R-:W-:Y:S01]  /*19550*/  IMAD.IADD R0, R0, 0x1, -R2 ;  /* 0x0000000100007824 */ /* 0x020fe200078e0a02 */
[----:B------:R-:W-:Y:S04]  /*19560*/  MOV R2, UR24 ;  /* 0x0000001800027c02 */ /* 0x000fe80008000f00 */
[----:B------:R-:W-:Y:S01]  /*19570*/  SHF.R.S32.HI R4, RZ, 0x1f, R0 ;  /* 0x0000001fff047819 */ /* 0x000fe20000011400 */
[----:B------:R-:W-:Y:S04]  /*19580*/  IMAD.WIDE.U32 R2, R0, c[0x0][0x180], R2 ;  /* 0x0000600000027a25 */ /* 0x000fe800078e0002 */
[----:B------:R-:W-:Y:S04]  /*19590*/  IMAD R4, R4, c[0x0][0x180], RZ ;  /* 0x0000600004047a24 */ /* 0x000fe800078e02ff */
[----:B------:R-:W-:Y:S02]  /*195a0*/  IMAD R4, R0, c[0x0][0x184], R4 ;  /* 0x0000610000047a24 */ /* 0x000fe400078e0204 */
[----:B------:R-:W-:Y:S03]  /*195b0*/  IMAD.MOV.U32 R0, RZ, RZ, R2 ;  /* 0x000000ffff007224 */ /* 0x000fe600078e0002 */
[----:B------:R-:W-:Y:S02]  /*195c0*/  IADD3 R2, R3, R4, RZ ;  /* 0x0000000403027210 */ /* 0x000fe40007ffe0ff */
.L_x_889:
[----:B------:R2:W-:Y:S01]  /*195d0*/  @P0 STS.128 [R242+0x2000], RZ ;  /* 0x002000fff2000388 */ /* 0x0005e20000000c00 */
[C---:B------:R-:W-:Y:S01]  /*195e0*/  LEA R4, P5, R0.reuse, R244, 0x1 ;  /* 0x000000f400047211 */ /* 0x040fe200078a08ff */
[----:B------:R-:W-:Y:S01]  /*195f0*/  @!P0 IMAD.MOV.U32 R26, RZ, RZ, R0 ;  /* 0x000000ffff1a8224 */ /* 0x000fe200078e0000 */
[-C--:B------:R-:W-:Y:S01]  /*19600*/  @!P0 MOV R25, R2.reuse ;  /* 0x0000000200198202 */ /* 0x080fe20000000f00 */
[----:B------:R-:W-:Y:S01]  /*19610*/  @!P0 IMAD.MOV.U32 R27, RZ, RZ, R2 ;  /* 0x000000ffff1b8224 */ /* 0x000fe200078e0002 */
[-C--:B------:R-:W-:Y:S01]  /*19620*/  @!P0 MOV R21, R2.reuse ;  /* 0x0000000200158202 */ /* 0x080fe20000000f00 */
[--C-:B------:R-:W-:Y:S01]  /*19630*/  @!P0 IMAD.MOV.U32 R24, RZ, RZ, R0.reuse ;  /* 0x000000ffff188224 */ /* 0x100fe200078e0000 */
[-C--:B------:R-:W-:Y:S01]  /*19640*/  @!P0 MOV R17, R2.reuse ;  /* 0x0000000200118202 */ /* 0x080fe20000000f00 */
[----:B------:R-:W-:Y:S01]  /*19650*/  @!P0 IMAD.MOV.U32 R22, RZ, RZ, R0 ;  /* 0x000000ffff168224 */ /* 0x000fe200078e0000 */
[----:B------:R-:W-:Y:S01]  /*19660*/  @!P0 MOV R13, R2 ;  /* 0x00000002000d8202 */ /* 0x000fe20000000f00 */
[----:B------:R-:W-:Y:S01]  /*19670*/  @!P0 IMAD.MOV.U32 R23, RZ, RZ, R2 ;  /* 0x000000ffff178224 */ /* 0x000fe200078e0002 */
[----:B------:R-:W-:Y:S01]  /*19680*/  @!P0 MOV R8, R0 ;  /* 0x0000000000088202 */ /* 0x000fe20000000f00 */
[--C-:B------:R-:W-:Y:S01]  /*19690*/  @!P0 IMAD.MOV.U32 R20, RZ, RZ, R0.reuse ;  /* 0x000000ffff148224 */ /* 0x100fe200078e0000 */
[----:B------:R-:W-:Y:S01]  /*196a0*/  @!P0 MOV R7, R2 ;  /* 0x0000000200078202 */ /* 0x000fe20000000f00 */
[----:B------:R-:W-:Y:S01]  /*196b0*/  @!P0 IMAD.MOV.U32 R18, RZ, RZ, R0 ;  /* 0x000000ffff128224 */ /* 0x000fe200078e0000 */
[CCC-:B------:R-:W-:Y:S01]  /*196c0*/  LEA.HI.X R5, R0.reuse, R243.reuse, R2.reuse, 0x1, P5 ;  /* 0x000000f300057211 */ /* 0x1c0fe200028f0c02 */
[----:B------:R-:W-:Y:S01]  /*196d0*/  @!P0 IMAD.MOV.U32 R19, RZ, RZ, R2 ;  /* 0x000000ffff138224 */ /* 0x000fe200078e0002 */
        /* <DEDUP_REMOVED lines=8> */
[----:B------:R-:W-:Y:S01]  /*19760*/  @!P0 IMAD.MOV.U32 R14, RZ, RZ, R0 ;  /* 0x000000ffff0e8224 */ /* 0x000fe200078e0000 */
[----:B------:R-:W-:Y:S01]  /*19770*/  @!P0 IADD3 R3, P4, R0, UR23, RZ ;  /* 0x0000001700038c10 */ /* 0x000fe2000ff9e0ff */
[----:B------:R2:W-:Y:S01]  /*19780*/  @P0 STS.128 [R242+0x2800], RZ ;  /* 0x002800fff2000388 */ /* 0x0005e20000000c00 */
[----:B------:R-:W-:Y:S01]  /*19790*/  @!P0 IMAD.MOV.U32 R15, RZ, RZ, R2 ;  /* 0x000000ffff0f8224 */ /* 0x000fe200078e0002 */
[----:B------:R-:W-:Y:S01]  /*197a0*/  @!P0 LEA.HI.X R31, R33, R2, R36, 0x5, P3 ;  /* 0x00000002211f8211 */ /* 0x000fe200018f2c24 */
[--C-:B------:R-:W-:Y:S01]  /*197b0*/  @!P0 IMAD.MOV.U32 R12, RZ, RZ, R0.reuse ;  /* 0x000000ffff0c8224 */ /* 0x100fe200078e0000 */
[----:B------:R-:W-:Y:S01]  /*197c0*/  @!P0 LEA R44, P3, R3, R244, 0x1 ;  /* 0x000000f4032c8211 */ /* 0x000fe200078608ff */
[----:B------:R-:W-:Y:S01]  /*197d0*/  @!P0 IMAD.MOV.U32 R10, RZ, RZ, R0 ;  /* 0x000000ffff0a8224 */ /* 0x000fe200078e0000 */
[C---:B------:R-:W-:Y:S01]  /*197e0*/  @!P0 LEA.HI.X R32, R33.reuse, R2, R36, 0x6, P2 ;  /* 0x0000000221208211 */ /* 0x040fe200010f3424 */
[--C-:B------:R-:W-:Y:S01]  /*197f0*/  @!P0 IMAD.MOV.U32 R11, RZ, RZ, R2.reuse ;  /* 0x000000ffff0b8224 */ /* 0x100fe200078e0002 */
[CC--:B------:R-:W-:Y:S01]  /*19800*/  @!P0 LEA R42, P2, R28.reuse, R244.reuse, 0x1 ;  /* 0x000000f41c2a8211 */ /* 0x0c0fe200078408ff */
[----:B------:R-:W-:Y:S01]  /*19810*/  @!P0 IMAD.MOV.U32 R9, RZ, RZ, R2 ;  /* 0x000000ffff098224 */ /* 0x000fe200078e0002 */
[----:B------:R-:W-:Y:S01]  /*19820*/  UMOV UR6, UR8 ;  /* 0x0000000800067c82 */ /* 0x000fe20008000000 */
[----:B------:R-:W-:Y:S01]  /*19830*/  @!P0 IMAD.MOV.U32 R6, RZ, RZ, R0 ;  /* 0x000000ffff068224 */ /* 0x000fe200078e0000 */
[-C--:B------:R-:W-:Y:S01]  /*19840*/  @!P0 LEA.HI.X R43, R28, R243.reuse, R31, 0x1, P2 ;  /* 0x000000f31c2b8211 */ /* 0x080fe200010f0c1f */
[C---:B------:R-:W-:Y:S01]  /*19850*/  @!P0 IMAD.WIDE.U32 R26, R33.reuse, 0x30, R26 ;  /* 0x00000030211a8825 */ /* 0x040fe200078e001a */
[----:B------:R-:W-:Y:S03]  /*19860*/  UMOV UR7, UR9 ;  /* 0x0000000900077c82 */ /* 0x000fe60008000000 */
[C---:B------:R-:W-:Y:S01]  /*19870*/  @!P0 IMAD.WIDE.U32 R24, R33.reuse, 0x50, R24 ;  /* 0x0000005021188825 */ /* 0x040fe200078e0018 */
[----:B------:R-:W-:Y:S03]  /*19880*/  @!P0 LEA R40, P2, R26, R244, 0x1 ;  /* 0x000000f41a288211 */ /* 0x000fe600078408ff */
        /* <DEDUP_REMOVED lines=11> */
[----:B------:R-:W-:Y:S01]  /*19940*/  @!P0 IMAD R0, R36, 0x30, RZ ;  /* 0x0000003024008824 */ /* 0x000fe200078e02ff */
[-C--:B------:R-:W-:Y:S02]  /*19950*/  @!P0 LEA R34, P1, R29, R244.reuse, 0x1 ;  /* 0x000000f41d228211 */ /* 0x080fe400078208ff */
[-C--:B------:R-:W-:Y:S01]  /*19960*/  @!P0 LEA.HI.X R45, R3, R243.reuse, R2, 0x1, P3 ;  /* 0x000000f3032d8211 */ /* 0x080fe200018f0c02 */
[----:B------:R-:W-:Y:S01]  /*19970*/  @!P0 IMAD.IADD R3, R0, 0x1, R27 ;  /* 0x0000000100038824 */ /* 0x000fe200078e021b */
[-C--:B------:R-:W-:Y:S01]  /*19980*/  @!P0 LEA.HI.X R35, R29, R243.reuse, R32, 0x1, P1 ;  /* 0x000000f31d238211 */ /* 0x080fe200008f0c20 */
[----:B------:R-:W-:Y:S01]  /*19990*/  @!P0 IMAD R2, R36, 0x50, RZ ;  /* 0x0000005024028824 */ /* 0x000fe200078e02ff */
[-C--:B------:R-:W-:Y:S01]  /*199a0*/  @!P0 LEA R32, P1, R30, R244.reuse, 0x1 ;  /* 0x000000f41e208211 */ /* 0x080fe200078208ff */
[----:B------:R-:W-:Y:S01]  /*199b0*/  @!PT LDS RZ, [RZ] ;  /* 0x00000000fffff984 */ /* 0x000fe20000000800 */
[----:B------:R-:W-:Y:S01]  /*199c0*/  @!PT LDS RZ, [RZ] ;  /* 0x00000000fffff984 */ /* 0x000fe20000000800 */
[----:B------:R-:W-:Y:S01]  /*199d0*/  @!PT LDS RZ, [RZ] ;  /* 0x00000000fffff984 */ /* 0x000fe20000000800 */
[----:B------:R2:W-:Y:S01]  /*199e0*/  @!P0 LDGSTS.E.BYPASS.LTC128B.128 [R242+0x2800], [R44.64] ;  /* 0x028000002cf28fae */ /* 0x0005e2000b901d54 */
[-C--:B------:R-:W-:Y:S01]  /*199f0*/  @!P0 LEA.HI.X R41, R26, R243.reuse, R3, 0x1, P2 ;  /* 0x000000f31a298211 */ /* 0x080fe200010f0c03 */
[----:B------:R-:W-:Y:S01]  /*19a00*/  @!P0 IMAD.IADD R25, R2, 0x1, R25 ;  /* 0x0000000102198824 */ /* 0x000fe200078e0219 */
[-C--:B------:R-:W-:Y:S01]  /*19a10*/  @!P0 LEA.HI.X R33, R30, R243.reuse, R33, 0x1, P1 ;  /* 0x000000f31e218211 */ /* 0x080fe200008f0c21 */
[----:B------:R2:W-:Y:S01]  /*19a20*/  @P0 STS.128 [R242+0x3000], RZ ;  /* 0x003000fff2000388 */ /* 0x0005e20000000c00 */
[-C--:B------:R-:W-:Y:S01]  /*19a30*/  @!P0 LEA R30, P2, R24, R244.reuse, 0x1 ;  /* 0x000000f4181e8211 */ /* 0x080fe200078408ff */
        /* <DEDUP_REMOVED lines=17> */
[----:B------:R-:W-:Y:S02]  /*19b50*/  @!P0 IMAD R2, R36, 0x90, RZ ;  /* 0x0000009024028824 */ /* 0x000fe400078e02ff */
[----:B------:R-:W-:Y:S01]  /*19b60*/  @!P0 IADD3 R3, R0, R23, RZ ;  /* 0x0000001700038210 */ /* 0x000fe20007ffe0ff */
[----:B------:R2:W-:Y:S01]  /*19b70*/  @P0 STS.128 [R242+0x4000], RZ ;  /* 0x004000fff2000388 */ /* 0x0005e20000000c00 */
[----:B------:R-:W-:Y:S02]  /*19b80*/  @!P0 IMAD R0, R36, 0xa0, RZ ;  /* 0x000000a024008824 */ /* 0x000fe400078e02ff */
        /* <DEDUP_REMOVED lines=30> */
[----:B------:R-:W-:Y:S02]  /*19d70*/  @!P0 IMAD R2, R36, 0xe0, RZ ;  /* 0x000000e024028824 */ /* 0x000fe400078e02ff */
[----:B------:R-:W-:Y:S01]  /*19d80*/  @!P0 LEA.HI.X R19, R12, R243, R13, 0x1, P4 ;  /* 0x000000f30c138211 */ /* 0x000fe200020f0c0d */
[----:B------:R-:W-:Y:S01]  /*19d90*/  @!PT LDS RZ, [RZ] ;  /* 0x00000000fffff984 */ /* 0x000fe20000000800 */
[----:B------:R-:W-:Y:S01]  /*19da0*/  @!PT LDS RZ, [RZ] ;  /* 0x00000000fffff984 */ /* 0x000fe20000000800 */
[----:B------:R-:W-:Y:S01]  /*19db0*/  @!PT LDS RZ, [RZ] ;  /* 0x00000000fffff984 */ /* 0x000fe20000000800 */
[----:B------:R2:W-:Y:S01]  /*19dc0*/  @!P0 LDGSTS.E.BYPASS.LTC128B.128 [R242+0x5800], [R26.64] ;  /* 0x058000001af28fae */ /* 0x0005e2000b901d54 */
[C---:B------:R-:W-:Y:S02]  /*19dd0*/  @!P0 IMAD R3, R36.reuse, 0xd0, RZ ;  /* 0x000000d024038824 */ /* 0x040fe400078e02ff */
[----:B------:R-:W-:Y:S01]  /*19de0*/  @!P0 IMAD R0, R36, 0xf0, RZ ;  /* 0x000000f024008824 */ /* 0x000fe200078e02ff */
[----:B------:R2:W-:Y:S02]  /*19df0*/  @P0 STS.128 [R242+0x6000], RZ ;  /* 0x006000fff2000388 */ /* 0x0005e40000000c00 */
[----:B------:R-:W-:Y:S01]  /*19e00*/  @!P0 IADD3 R11, R3, R11, RZ ;  /* 0x0000000b030b8210 */ /* 0x000fe20007ffe0ff */
[----:B------:R-:W-:Y:S01]  /*19e10*/  @!P0 IMAD.IADD R3, R2, 0x1, R9 ;  /* 0x0000000102038824 */ /* 0x000fe200078e0209 */
[----:B------:R-:W-:Y:S01]  /*19e20*/  @!PT LDS RZ, [RZ] ;  /* 0x00000000fffff984 */ /* 0x000fe20000000800 */
[----:B------:R-:W-:Y:S01]  /*19e30*/  @!PT LDS RZ, [RZ] ;  /* 0x00000000fffff984 */ /* 0x000fe20000000800 */
[----:B------:R-:W-:Y:S01]  /*19e40*/  @!PT LDS RZ, [RZ] ;  /* 0x00000000fffff984 */ /* 0x000fe20000000800 */
[----:B------:R2:W-:Y:S01]  /*19e50*/  @!P0 LDGSTS.E.BYPASS.LTC128B.128 [R242+0x6000], [R32.64] ;  /* 0x0600000020f28fae */ /* 0x0005e2000b901d54 */
[----:B------:R-:W-:Y:S01]  /*19e60*/  @!P0 LEA R2, P1, R6, R244, 0x1 ;  /* 0x000000f406028211 */ /* 0x000fe200078208ff */
[----:B------:R-:W-:Y:S01]  /*19e70*/  @!P0 IMAD.IADD R0, R0, 0x1, R7 ;  /* 0x0000000100008824 */ /* 0x000fe200078e0207 */
[-C--:B------:R-:W-:Y:S01]  /*19e80*/  @!P0 LEA.HI.X R17, R10, R243.reuse, R11, 0x1, P3 ;  /* 0x000000f30a118211 */ /* 0x080fe200018f0c0b */
[----:B------:R2:W-:Y:S01]  /*19e90*/  @P0 STS.128 [R242+0x6800], RZ ;  /* 0x006800fff2000388 */ /* 0x0005e20000000c00 */
[-C--:B------:R-:W-:Y:S02]  /*19ea0*/  @!P0 LEA.HI.X R15, R8, R243.reuse, R3, 0x1, P2 ;  /* 0x000000f3080f8211 */ /* 0x080fe400010f0c03 */
[----:B------:R-:W-:Y:S01]  /*19eb0*/  @!P0 LEA.HI.X R3, R6, R243, R0, 0x1, P1 ;  /* 0x000000f306038211 */ /* 0x000fe200008f0c00 */
[----:B------:R-:W-:Y:S01]  /*19ec0*/  @!PT LDS RZ, [RZ] ;  /* 0x00000000fffff984 */ /* 0x000fe20000000800 */
[----:B------:R-:W-:Y:S01]  /*19ed0*/  @!PT LDS RZ, [RZ] ;  /* 0x00000000fffff984 */ /* 0x000fe20000000800 */
[----:B------:R-:W-:Y:S01]  /*19ee0*/  @!PT LDS RZ, [RZ] ;  /* 0x00000000fffff984 */ /* 0x000fe20000000800 */
[----:B------:R2:W-:Y:S01]  /*19ef0*/  @!P0 LDGSTS.E.BYPASS.LTC128B.128 [R242+0x6800], [R24.64] ;  /* 0x0680000018f28fae */ /* 0x0005e2000b901d54 */
[----:B------:R-:W-:Y:S01]  /*19f00*/  MOV R244, R4 ;  /* 0x0000000400f47202 */ /* 0x000fe20000000f00 */
[----:B------:R-:W-:Y:S02]  /*19f10*/  IMAD.MOV.U32 R243, RZ, RZ, R5 ;  /* 0x000000fffff37224 */ /* 0x000fe400078e0005 */
        /* <DEDUP_REMOVED lines=31> */
.L_x_888:
[----:B--234-:R-:W-:Y:S01]  /*1a110*/  FMNMX.FTZ R0, R173, R132, !PT ;  /* 0x00000084ad007209 */ /* 0x01cfe20007810000 */
[----:B------:R-:W-:Y:S01]  /*1a120*/  LDSM.16.MT88.4 R12, [R135+0xa000] ;  /* 0x00a00000870c783b */ /* 0x000fe20000004200 */
[----:B-1----:R-:W-:Y:S01]  /*1a130*/  MOV R131, R39 ;  /* 0x0000002700837202 */ /* 0x002fe20000000f00 */
[----:B------:R-:W-:Y:S01]  /*1a140*/  UISETP.GT.AND UP0, UPT, UR17, 0x1, UPT ;  /* 0x000000011100788c */ /* 0x000fe2000bf04270 */
[----:B------:R-:W-:Y:S01]  /*1a150*/  FMNMX.FTZ R2, R179, R0, !PT ;  /* 0x00000000b3027209 */ /* 0x000fe20007810000 */
[----:B------:R-:W-:Y:S01]  /*1a160*/  UIADD3 UR17, UR17, -0x1, URZ ;  /* 0xffffffff11117890 */ /* 0x000fe2000fffe03f */
[----:B------:R-:W-:Y:S01]  /*1a170*/  FMNMX.FTZ R0, R172, R133, !PT ;  /* 0x00000085ac007209 */ /* 0x000fe20007810000 */
[----:B------:R-:W-:Y:S01]  /*1a180*/  UMOV UR8, UR15 ;  /* 0x0000000f00087c82 */ /* 0x000fe20008000000 */
[----:B------:R-:W-:Y:S01]  /*1a190*/  FMNMX.FTZ R2, R177, R2, !PT ;  /* 0x00000002b1027209 */ /* 0x000fe20007810000 */
[----:B------:R-:W-:Y:S01]  /*1a1a0*/  LDSM.16.MT88.4 R20, [R226+0xa000] ;  /* 0x00a00000e214783b */ /* 0x000fe20000004200 */
[----:B------:R-:W-:Y:S01]  /*1a1b0*/  FMNMX.FTZ R0, R178, R0, !PT ;  /* 0x00000000b2007209 */ /* 0x000fe20007810000 */
[----:B------:R-:W-:Y:S01]  /*1a1c0*/  UMOV UR9, UR12 ;  /* 0x0000000c00097c82 */ /* 0x000fe20008000000 */
[----:B------:R-:W-:Y:S02]  /*1a1d0*/  FMNMX.FTZ R36, R175, R2, !PT ;  /* 0x00000002af247209 */ /* 0x000fe40007810000 */
[----:B------:R-:W-:Y:S02]  /*1a1e0*/  FMNMX.FTZ R0, R174, R0, !PT ;  /* 0x00000000ae007209 */ /* 0x000fe40007810000 */
[----:B------:R-:W-:Y:S01]  /*1a1f0*/  FMNMX.FTZ R36, R168, R36, !PT ;  /* 0x00000024a8247209 */ /* 0x000fe20007810000 */
[----:B------:R-:W-:Y:S01]  /*1a200*/  LDSM.16.MT88.4 R28, [R224+0xa000] ;  /* 0x00a00000e01c783b */ /* 0x000fe20000004200 */
[----:B------:R-:W-:Y:S02]  /*1a210*/  FMNMX.FTZ R0, R176, R0, !PT ;  /* 0x00000000b0007209 */ /* 0x000fe40007810000 */
[----:B------:R-:W-:Y:S02]  /*1a220*/  FMNMX.FTZ R36, R169, R36, !PT ;  /* 0x00000024a9247209 */ /* 0x000fe40007810000 */
[----:B------:R-:W-:Y:S02]  /*1a230*/  FMNMX.FTZ R0, R170, R0, !PT ;  /* 0x00000000aa007209 */ /* 0x000fe40007810000 */
[----:B------:R-:W-:Y:S01]  /*1a240*/  FMNMX.FTZ R36, R180, R36, !PT ;  /* 0x00000024b4247209 */ /* 0x000fe20007810000 */
[----:B------:R-:W-:Y:S01]  /*1a250*/  LDSM.16.MT88.4 R56, [R224+0xa800] ;  /* 0x00a80000e038783b */ /* 0x000fe20000004200 */
        /* <DEDUP_REMOVED lines=86> */
[----:B------:R-:W-:Y:S02]  /*1a7c0*/  MOV R128, R51 ;  /* 0x0000003300807202 */ /* 0x000fe40000000f00 */
        /* <DEDUP_REMOVED lines=28> */
[----:B------:R-:W-:Y:S03]  /*1a990*/  FMNMX.FTZ R0, R114, R0, !PT ;  /* 0x0000000072007209 */ /* 0x000fe60007810000 */
[----:B------:R-:W-:Y:S01]  /*1a9a0*/  SHFL.BFLY PT, R3, R36, 0x2, 0x1f ;  /* 0x0c401f0024037f89 */ /* 0x000fe200000e0000 */
[----:B------:R-:W-:Y:S04]  /*1a9b0*/  FMNMX.FTZ R0, R126, R0, !PT ;  /* 0x000000007e007209 */ /* 0x000fe80007810000 */
[----:B------:R-:W-:Y:S04]  /*1a9c0*/  FMNMX.FTZ R0, R127, R0, !PT ;  /* 0x000000007f007209 */ /* 0x000fe80007810000 */
[----:B------:R-:W-:Y:S04]  /*1a9d0*/  FMNMX.FTZ R0, R37, R0, !PT ;  /* 0x0000000025007209 */ /* 0x000fe80007810000 */
[----:B------:R-:W-:Y:S05]  /*1a9e0*/  FMNMX.FTZ R0, R38, R0, !PT ;  /* 0x0000000026007209 */ /* 0x000fea0007810000 */
[----:B------:R-:W1:Y:S02]  /*1a9f0*/  SHFL.BFLY PT, R2, R0, 0x2, 0x1f ;  /* 0x0c401f0000027f89 */ /* 0x000e6400000e0000 */
[----:B-1----:R-:W-:Y:S02]  /*1aa00*/  FMNMX.FTZ R0, R0, R2, !PT ;  /* 0x0000000200007209 */ /* 0x002fe40007810000 */
[----:B------:R-:W-:Y:S04]  /*1aa10*/  FMNMX.FTZ R36, R36, R3, !PT ;  /* 0x0000000324247209 */ /* 0x000fe80007810000 */
[----:B------:R-:W1:Y:S08]  /*1aa20*/  SHFL.BFLY PT, R3, R0, 0x1, 0x1f ;  /* 0x0c201f0000037f89 */ /* 0x000e7000000e0000 */
[----:B------:R-:W2:Y:S01]  /*1aa30*/  SHFL.BFLY PT, R4, R36, 0x1, 0x1f ;  /* 0x0c201f0024047f89 */ /* 0x000ea200000e0000 */
[----:B-1----:R-:W-:Y:S05]  /*1aa40*/  FMNMX.FTZ R3, R0, R3, !PT ;  /* 0x0000000300037209 */ /* 0x002fea0007810000 */
[----:B------:R-:W-:Y:S01]  /*1aa50*/  FMUL.FTZ R60, R3, c[0x0][0x23c] ;  /* 0x00008f00033c7a20 */ /* 0x000fe20000410000 */
[----:B--2---:R-:W-:Y:S04]  /*1aa60*/  FMNMX.FTZ R36, R36, R4, !PT ;  /* 0x0000000424247209 */ /* 0x004fe80007810000 */
[C---:B------:R-:W-:Y:S01]  /*1aa70*/  FSETP.NEU.FTZ.AND P0, PT, R36.reuse, -INF , PT ;  /* 0xff8000002400780b */ /* 0x040fe20003f1d000 */
[C---:B------:R-:W-:Y:S02]  /*1aa80*/  FMUL.FTZ R39, R36.reuse, c[0x0][0x23c] ;  /* 0x00008f0024277a20 */ /* 0x040fe40000410000 */
[----:B------:R-:W-:Y:S03]  /*1aa90*/  FADD.FTZ R2, -R36, R132 ;  /* 0x0000008424027221 */ /* 0x000fe60000010100 */
[----:B------:R-:W-:Y:S01]  /*1aaa0*/  FSEL R39, R39, RZ, P0 ;  /* 0x000000ff27277208 */ /* 0x000fe20000000000 */
[----:B------:R-:W-:Y:S01]  /*1aab0*/  FMUL.FTZ R0, R2, c[0x0][0x23c] ;  /* 0x00008f0002007a20 */ /* 0x000fe20000410000 */
[----:B------:R-:W-:Y:S03]  /*1aac0*/  FSETP.NEU.FTZ.AND P0, PT, R3, -INF , PT ;  /* 0xff8000000300780b */ /* 0x000fe60003f1d000 */
[----:B------:R1:W2:Y:S01]  /*1aad0*/  MUFU.EX2 R2, R0 ;  /* 0x0000000000027308 */ /* 0x0002a20000000800 */
[--C-:B------:R-:W-:Y:S01]  /*1aae0*/  FFMA.FTZ R4, R173, c[0x0][0x23c], -R39.reuse ;  /* 0x00008f00ad047a23 */ /* 0x100fe20000010827 */
[----:B------:R-:W-:Y:S01]  /*1aaf0*/  MOV R173, R50 ;  /* 0x0000003200ad7202 */ /* 0x000fe20000000f00 */
[--C-:B------:R-:W-:Y:S01]  /*1ab00*/  FFMA.FTZ R16, R180, c[0x0][0x23c], -R39.reuse ;  /* 0x00008f00b4107a23 */ /* 0x100fe20000010827 */
[----:B------:R-:W-:Y:S01]  /*1ab10*/  FSEL R60, R60, RZ, P0 ;  /* 0x000000ff3c3c7208 */ /* 0x000fe20000000000 */
[--C-:B------:R-:W-:Y:S01]  /*1ab20*/  FFMA.FTZ R26, R182, c[0x0][0x23c], -R39.reuse ;  /* 0x00008f00b61a7a23 */ /* 0x100fe20000010827 */
[----:B------:R-:W-:Y:S01]  /*1ab30*/  PLOP3.LUT P0, PT, PT, PT, UP0, 0x80, 0x0 ;  /* 0x000000000000781c */ /* 0x000fe20003f0f008 */
[----:B------:R-:W-:Y:S02]  /*1ab40*/  FFMA.FTZ R5, R179, c[0x0][0x23c], -R39 ;  /* 0x00008f00b3057a23 */ /* 0x000fe40000010827 */
[--C-:B------:R-:W-:Y:S01]  /*1ab50*/  FFMA.FTZ R8, R176, c[0x0][0x23c], -R60.reuse ;  /* 0x00008f00b0087a23 */ /* 0x100fe2000001083c */
[----:B------:R3:W-:Y:S01]  /*1ab60*/  MUFU.EX2 R132, R4 ;  /* 0x0000000400847308 */ /* 0x0007e20000000800 */
[--C-:B------:R-:W-:Y:S02]  /*1ab70*/  FFMA.FTZ R24, R184, c[0x0][0x23c], -R60.reuse ;  /* 0x00008f00b8187a23 */ /* 0x100fe4000001083c */
[--C-:B------:R-:W-:Y:S02]  /*1ab80*/  FFMA.FTZ R32, R186, c[0x0][0x23c], -R60.reuse ;  /* 0x00008f00ba207a23 */ /* 0x100fe4000001083c */
[--C-:B------:R-:W-:Y:S05]  /*1ab90*/  FFMA.FTZ R37, R37, c[0x0][0x23c], -R60.reuse ;  /* 0x00008f0025257a23 */ /* 0x100fea000001083c */
[----:B------:R4:W-:Y:S01]  /*1aba0*/  MUFU.EX2 R130, R8 ;  /* 0x0000000800827308 */ /* 0x0009e20000000800 */
[----:B-1----:R-:W-:Y:S01]  /*1abb0*/  FADD.FTZ R0, -R3, R133 ;  /* 0x0000008503007221 */ /* 0x002fe20000010100 */
[----:B------:R-:W-:Y:S01]  /*1abc0*/  MOV R133, R46 ;  /* 0x0000002e00857202 */ /* 0x000fe20000000f00 */
[----:B--2---:R-:W-:Y:S02]  /*1abd0*/  FMUL.FTZ R17, R2, R149 ;  /* 0x0000009502117220 */ /* 0x004fe40000410000 */
[----:B------:R-:W-:Y:S05]  /*1abe0*/  FMUL.FTZ R0, R0, c[0x0][0x23c] ;  /* 0x00008f0000007a20 */ /* 0x000fea0000410000 */
[----:B------:R-:W1:Y:S01]  /*1abf0*/  MUFU.EX2 R123, R5 ;  /* 0x00000005007b7308 */ /* 0x000e620000000800 */
[C---:B------:R-:W-:Y:S02]  /*1ac00*/  FMUL.FTZ R25, R2.reuse, R157 ;  /* 0x0000009d02197220 */ /* 0x040fe40000410000 */
[----:B------:R-:W-:Y:S02]  /*1ac10*/  FMUL.FTZ R33, R2, R165 ;  /* 0x000000a502217220 */ /* 0x000fe40000410000 */
[--C-:B---3--:R-:W-:Y:S01]  /*1ac20*/  FFMA.FTZ R4, R172, c[0x0][0x23c], -R60.reuse ;  /* 0x00008f00ac047a23 */ /* 0x108fe2000001083c */
[----:B------:R-:W-:Y:S04]  /*1ac30*/  MOV R172, R49 ;  /* 0x0000003100ac7202 */ /* 0x000fe80000000f00 */
[----:B------:R2:W-:Y:S01]  /*1ac40*/  MUFU.EX2 R179, R4 ;  /* 0x0000000400b37308 */ /* 0x0005e20000000800 */
[--C-:B----4-:R-:W-:Y:S09]  /*1ac50*/  FFMA.FTZ R8, R169, c[0x0][0x23c], -R39.reuse ;  /* 0x00008f00a9087a23 */ /* 0x110ff20000010827 */
[----:B------:R-:W3:Y:S01]  /*1ac60*/  MUFU.EX2 R0, R0 ;  /* 0x0000000000007308 */ /* 0x000ee20000000800 */
[----:B-1----:R-:W-:Y:S01]  /*1ac70*/  F2FP.PACK_AB R40, R123, R132 ;  /* 0x000000847b28723e */ /* 0x002fe200000000ff */
[----:B------:R-:W-:Y:S08]  /*1ac80*/  FMUL.FTZ R5, R2, R137 ;  /* 0x0000008902057220 */ /* 0x000ff00000410000 */
[----:B------:R1:W-:Y:S01]  /*1ac90*/  MUFU.EX2 R107, R8 ;  /* 0x00000008006b7308 */ /* 0x0003e20000000800 */
[--C-:B--2---:R-:W-:Y:S01]  /*1aca0*/  FFMA.FTZ R4, R178, c[0x0][0x23c], -R60.reuse ;  /* 0x00008f00b2047a23 */ /* 0x104fe2000001083c */
[----:B------:R-:W-:Y:S02]  /*1acb0*/  MOV R178, R48 ;  /* 0x0000003000b27202 */ /* 0x000fe40000000f00 */
[----:B------:R-:W-:Y:S06]  /*1acc0*/  LDSM.16.MT88.4 R48, [R135+0xa800] ;  /* 0x00a800008730783b */ /* 0x000fec0000004200 */
[----:B------:R2:W-:Y:S01]  /*1acd0*/  MUFU.EX2 R9, R4 ;  /* 0x0000000400097308 */ /* 0x0005e20000000800 */
[C---:B---3--:R-:W-:Y:S02]  /*1ace0*/  FMUL.FTZ R18, R0.reuse, R150 ;  /* 0x0000009600127220 */ /* 0x048fe40000410000 */
[C---:B------:R-:W-:Y:S02]  /*1acf0*/  FMUL.FTZ R19, R0.reuse, R151 ;  /* 0x0000009700137220 */ /* 0x040fe40000410000 */
[C---:B------:R-:W-:Y:S05]  /*1ad00*/  FMUL.FTZ R27, R0.reuse, R159 ;  /* 0x0000009f001b7220 */ /* 0x040fea0000410000 */
[----:B------:R3:W-:Y:S01]  /*1ad10*/  MUFU.EX2 R124, R16 ;  /* 0x00000010007c7308 */ /* 0x0007e20000000800 */
[C---:B------:R-:W-:Y:S01]  /*1ad20*/  FMUL.FTZ R10, R0.reuse, R142 ;  /* 0x0000008e000a7220 */ /* 0x040fe20000410000 */
[----:B------:R-:W-:Y:S01]  /*1ad30*/  MOV R142, R172 ;  /* 0x000000ac008e7202 */ /* 0x000fe20000000f00 */
[----:B------:R-:W-:Y:S02]  /*1ad40*/  FMUL.FTZ R11, R0, R143 ;  /* 0x0000008f000b7220 */ /* 0x000fe40000410000 */
[--C-:B-1----:R-:W-:Y:S02]  /*1ad50*/  FFMA.FTZ R8, R170, c[0x0][0x23c], -R60.reuse ;  /* 0x00008f00aa087a23 */ /* 0x102fe4000001083c */
[C---:B------:R-:W-:Y:S02]  /*1ad60*/  FMUL.FTZ R34, R0.reuse, R166 ;  /* 0x000000a600227220 */ /* 0x040fe40000410000 */
[----:B------:R-:W-:Y:S01]  /*1ad70*/  FMUL.FTZ R35, R0, R167 ;  /* 0x000000a700237220 */ /* 0x000fe20000410000 */
[----:B------:R1:W-:Y:S01]  /*1ad80*/  MUFU.EX2 R118, R8 ;  /* 0x0000000800767308 */ /* 0x0003e20000000800 */
[--C-:B--2---:R-:W-:Y:S01]  /*1ad90*/  FFMA.FTZ R4, R177, c[0x0][0x23c], -R39.reuse ;  /* 0x00008f00b1047a23 */ /* 0x104fe20000010827 */
[----:B------:R-:W-:Y:S02]  /*1ada0*/  MOV R177, R47 ;  /* 0x0000002f00b17202 */ /* 0x000fe40000000f00 */
[----:B------:R-:W2:Y:S06]  /*1adb0*/  LDSM.16.MT88.4 R44, [R225+0xa000] ;  /* 0x00a00000e12c783b */ /* 0x000eac0000004200 */
[----:B------:R4:W5:Y:S01]  /*1adc0*/  MUFU.EX2 R6, R4 ;  /* 0x0000000400067308 */ /* 0x0009620000000800 */
[--C-:B---3--:R-:W-:Y:S09]  /*1add0*/  FFMA.FTZ R16, R181, c[0x0][0x23c], -R39.reuse ;  /* 0x00008f00b5107a23 */ /* 0x108ff20000010827 */
[----:B------:R3:W-:Y:S01]  /*1ade0*/  MUFU.EX2 R115, R24 ;  /* 0x0000001800737308 */ /* 0x0007e20000000800 */
[----:B-1----:R-:W-:Y:S09]  /*1adf0*/  FMUL.FTZ R8, R2, R140 ;  /* 0x0000008c02087220 */ /* 0x002ff20000410000 */
[----:B------:R1:W-:Y:S01]  /*1ae00*/  MUFU.EX2 R140, R16 ;  /* 0x00000010008c7308 */ /* 0x0003e20000000800 */
[--C-:B----4-:R-:W-:Y:S01]  /*1ae10*/  FFMA.FTZ R4, R175, c[0x0][0x23c], -R39.reuse ;  /* 0x00008f00af047a23 */ /* 0x110fe20000010827 */
[----:B-----5:R-:W-:Y:S01]  /*1ae20*/  MOV R137, R6 ;  /* 0x0000000600897202 */ /* 0x020fe20000000f00 */
[----:B------:R-:W-:Y:S07]  /*1ae30*/  FMUL.FTZ R6, R0, R138 ;  /* 0x0000008a00067220 */ /* 0x000fee0000410000 */
[----:B------:R4:W5:Y:S01]  /*1ae40*/  MUFU.EX2 R129, R4 ;  /* 0x0000000400817308 */ /* 0x0009620000000800 */
[C---:B---3--:R-:W-:Y:S09]  /*1ae50*/  FMUL.FTZ R24, R2.reuse, R156 ;  /* 0x0000009c02187220 */ /* 0x048ff20000410000 */
[----:B------:R3:W-:Y:S01]  /*1ae60*/  MUFU.EX2 R138, R26 ;  /* 0x0000001a008a7308 */ /* 0x0007e20000000800 */
[----:B-1----:R-:W-:Y:S09]  /*1ae70*/  FMUL.FTZ R16, R2, R148 ;  /* 0x0000009402107220 */ /* 0x002ff20000410000 */
[----:B------:R1:W-:Y:S01]  /*1ae80*/  MUFU.EX2 R246, R32 ;  /* 0x0000002000f67308 */ /* 0x0003e20000000800 */
[--C-:B----4-:R-:W-:Y:S01]  /*1ae90*/  FFMA.FTZ R4, R174, c[0x0][0x23c], -R60.reuse ;  /* 0x00008f00ae047a23 */ /* 0x110fe2000001083c */
[----:B-----5:R-:W-:Y:S08]  /*1aea0*/  F2FP.PACK_AB R42, R129, R137 ;  /* 0x00000089812a723e */ /* 0x020ff000000000ff */
[----:B------:R4:W5:Y:S01]  /*1aeb0*/  MUFU.EX2 R7, R4 ;  /* 0x0000000400077308 */ /* 0x0009620000000800 */
[----:B---3--:R-:W-:Y:S02]  /*1aec0*/  FMUL.FTZ R26, R0, R158 ;  /* 0x0000009e001a7220 */ /* 0x008fe40000410000 */
[----:B-1----:R-:W-:Y:S02]  /*1aed0*/  FMUL.FTZ R32, R2, R164 ;  /* 0x000000a402207220 */ /* 0x002fe40000410000 */
[--C-:B----4-:R-:W-:Y:S05]  /*1aee0*/  FFMA.FTZ R4, R168, c[0x0][0x23c], -R39.reuse ;  /* 0x00008f00a8047a23 */ /* 0x110fea0000010827 */
[----:B------:R1:W3:Y:S02]  /*1aef0*/  MUFU.EX2 R121, R4 ;  /* 0x0000000400797308 */ /* 0x0002e40000000800 */
[----:B-1----:R-:W-:Y:S01]  /*1af00*/  FMUL.FTZ R4, R2, R136 ;  /* 0x0000008802047220 */ /* 0x002fe20000410000 */
[----:B-----5:R-:W-:Y:S01]  /*1af10*/  MOV R136, R7 ;  /* 0x0000000700887202 */ /* 0x020fe20000000f00 */
[----:B------:R-:W-:Y:S01]  /*1af20*/  FMUL.FTZ R7, R0, R139 ;  /* 0x0000008b00077220 */ /* 0x000fe20000410000 */
[----:B------:R-:W-:Y:S01]  /*1af30*/  MOV R139, R9 ;  /* 0x00000009008b7202 */ /* 0x000fe20000000f00 */
[----:B------:R-:W-:Y:S01]  /*1af40*/  FMUL.FTZ R9, R2, R141 ;  /* 0x0000008d02097220 */ /* 0x000fe20000410000 */
[----:B------:R-:W-:Y:S02]  /*1af50*/  F2FP.PACK_AB R43, R130, R136 ;  /* 0x00000088822b723e */ /* 0x000fe400000000ff */
[----:B------:R-:W-:Y:S02]  /*1af60*/  F2FP.PACK_AB R41, R139, R179 ;  /* 0x000000b38b29723e */ /* 0x000fe400000000ff */
[----:B------:R-:W-:Y:S05]  /*1af70*/  MOV R141, R178 ;  /* 0x000000b2008d7202 */ /* 0x000fea0000000f00 */
[C---:B------:R-:W-:Y:S07]  /*1af80*/  HMMA.16816.F32 R4, R40.reuse, R12, R4 ;  /* 0x0000000c2804723c */ /* 0x040fee0000001804 */
[--C-:B------:R-:W-:Y:S01]  /*1af90*/  FFMA.FTZ R12, R171, c[0x0][0x23c], -R60.reuse ;  /* 0x00008f00ab0c7a23 */ /* 0x100fe2000001083c */
[C---:B------:R-:W-:Y:S03]  /*1afa0*/  HMMA.16816.F32 R8, R40.reuse, R14, R8 ;  /* 0x0000000e2808723c */ /* 0x040fe60000001808 */
[----:B------:R1:W4:Y:S01]  /*1afb0*/  MUFU.EX2 R105, R12 ;  /* 0x0000000c00697308 */ /* 0x0003220000000800 */
[----:B------:R-:W-:Y:S01]  /*1afc0*/  FMUL.FTZ R13, R2, R145 ;  /* 0x00000091020d7220 */ /* 0x000fe20000410000 */
[----:B------:R-:W-:Y:S02]  /*1afd0*/  MOV R145, R173 ;  /* 0x000000ad00917202 */ /* 0x000fe40000000f00 */
[C---:B------:R-:W-:Y:S02]  /*1afe0*/  FMUL.FTZ R15, R0.reuse, R147 ;  /* 0x00000093000f7220 */ /* 0x040fe40000410000 */
[----:B------:R-:W-:Y:S03]  /*1aff0*/  FMUL.FTZ R14, R0, R146 ;  /* 0x00000092000e7220 */ /* 0x000fe60000410000 */
[C---:B-1----:R-:W-:Y:S01]  /*1b000*/  FMUL.FTZ R12, R2.reuse, R144 ;  /* 0x00000090020c7220 */ /* 0x042fe20000410000 */
[----:B------:R-:W-:Y:S06]  /*1b010*/  MOV R144, R179 ;  /* 0x000000b300907202 */ /* 0x000fec0000000f00 */
[C---:B------:R-:W-:Y:S07]  /*1b020*/  HMMA.16816.F32 R12, R40.reuse, R20, R12 ;  /* 0x00000014280c723c */ /* 0x040fee000000180c */
[--C-:B------:R-:W-:Y:S01]  /*1b030*/  FFMA.FTZ R20, R183, c[0x0][0x23c], -R60.reuse ;  /* 0x00008f00b7147a23 */ /* 0x100fe2000001083c */
[C---:B------:R-:W-:Y:S03]  /*1b040*/  HMMA.16816.F32 R16, R40.reuse, R22, R16 ;  /* 0x000000162810723c */ /* 0x040fe60000001810 */
[----:B------:R1:W5:Y:S01]  /*1b050*/  MUFU.EX2 R143, R20 ;  /* 0x00000014008f7308 */ /* 0x0003620000000800 */
[----:B------:R-:W-:Y:S03]  /*1b060*/  FMUL.FTZ R21, R2, R153 ;  /* 0x0000009902157220 */ /* 0x000fe60000410000 */
[C---:B------:R-:W-:Y:S02]  /*1b070*/  FMUL.FTZ R23, R0.reuse, R155 ;  /* 0x0000009b00177220 */ /* 0x040fe40000410000 */
[----:B------:R-:W-:Y:S03]  /*1b080*/  FMUL.FTZ R22, R0, R154 ;  /* 0x0000009a00167220 */ /* 0x000fe60000410000 */
[C---:B-1----:R-:W-:Y:S07]  /*1b090*/  FMUL.FTZ R20, R2.reuse, R152 ;  /* 0x0000009802147220 */ /* 0x042fee0000410000 */
[C---:B------:R-:W-:Y:S07]  /*1b0a0*/  HMMA.16816.F32 R20, R40.reuse, R28, R20 ;  /* 0x0000001c2814723c */ /* 0x040fee0000001814 */
[--C-:B------:R-:W-:Y:S01]  /*1b0b0*/  FFMA.FTZ R28, R185, c[0x0][0x23c], -R39.reuse ;  /* 0x00008f00b91c7a23 */ /* 0x100fe20000010827 */
[C---:B------:R-:W-:Y:S03]  /*1b0c0*/  HMMA.16816.F32 R24, R40.reuse, R30, R24 ;  /* 0x0000001e2818723c */ /* 0x040fe60000001818 */
[----:B------:R1:W1:Y:S01]  /*1b0d0*/  MUFU.EX2 R247, R28 ;  /* 0x0000001c00f77308 */ /* 0x0002620000000800 */
[----:B------:R-:W-:Y:S03]  /*1b0e0*/  FMUL.FTZ R29, R2, R161 ;  /* 0x000000a1021d7220 */ /* 0x000fe60000410000 */
[C---:B------:R-:W-:Y:S02]  /*1b0f0*/  FMUL.FTZ R30, R0.reuse, R162 ;  /* 0x000000a2001e7220 */ /* 0x040fe40000410000 */
[----:B------:R-:W-:Y:S03]  /*1b100*/  FMUL.FTZ R31, R0, R163 ;  /* 0x000000a3001f7220 */ /* 0x000fe60000410000 */
[----:B-1----:R-:W-:Y:S07]  /*1b110*/  FMUL.FTZ R28, R2, R160 ;  /* 0x000000a0021c7220 */ /* 0x002fee0000410000 */
[C---:B--2---:R-:W-:Y:S07]  /*1b120*/  HMMA.16816.F32 R28, R40.reuse, R44, R28 ;  /* 0x0000002c281c723c */ /* 0x044fee000000181c */
[--C-:B------:R-:W-:Y:S01]  /*1b130*/  FFMA.FTZ R44, R187, c[0x0][0x23c], -R60.reuse ;  /* 0x00008f00bb2c7a23 */ /* 0x100fe2000001083c */
[----:B------:R-:W-:Y:S03]  /*1b140*/  HMMA.16816.F32 R32, R40, R46, R32 ;  /* 0x0000002e2820723c */ /* 0x000fe60000001820 */
[----:B------:R1:W2:Y:S04]  /*1b150*/  MUFU.EX2 R219, R44 ;  /* 0x0000002c00db7308 */ /* 0x0002a80000000800 */
[----:B---3--:R-:W-:Y:S02]  /*1b160*/  F2FP.PACK_AB R40, R107, R121 ;  /* 0x000000796b28723e */ /* 0x008fe400000000ff */
[----:B----4-:R-:W-:Y:S03]  /*1b170*/  F2FP.PACK_AB R41, R105, R118 ;  /* 0x000000766929723e */ /* 0x010fe600000000ff */
[----:B------:R-:W-:Y:S02]  /*1b180*/  F2FP.PACK_AB R42, R140, R124 ;  /* 0x0000007c8c2a723e */ /* 0x000fe400000000ff */
[----:B-----5:R-:W-:Y:S07]  /*1b190*/  F2FP.PACK_AB R43, R115, R143 ;  /* 0x0000008f732b723e */ /* 0x020fee00000000ff */
[C---:B------:R-:W-:Y:S03]  /*1b1a0*/  HMMA.16816.F32 R4, R40.reuse, R48, R4 ;  /* 0x000000302804723c */ /* 0x040fe60000001804 */
[--C-:B-1----:R-:W-:Y:S01]  /*1b1b0*/  FFMA.FTZ R44, R188, c[0x0][0x23c], -R39.reuse ;  /* 0x00008f00bc2c7a23 */ /* 0x102fe20000010827 */
[----:B------:R-:W-:Y:S03]  /*1b1c0*/  MOV R188, R142 ;  /* 0x0000008e00bc7202 */ /* 0x000fe60000000f00 */
[--C-:B------:R-:W-:Y:S01]  /*1b1d0*/  FFMA.FTZ R48, R189, c[0x0][0x23c], -R39.reuse ;  /* 0x00008f00bd307a23 */ /* 0x100fe20000010827 */
[C---:B------:R-:W-:Y:S01]  /*1b1e0*/  HMMA.16816.F32 R8, R40.reuse, R50, R8 ;  /* 0x000000322808723c */ /* 0x040fe20000001808 */
[----:B------:R1:W-:Y:S03]  /*1b1f0*/  MUFU.EX2 R187, R44 ;  /* 0x0000002c00bb7308 */ /* 0x0003e60000000800 */
[----:B------:R-:W-:Y:S04]  /*1b200*/  MOV R189, R114 ;  /* 0x0000007200bd7202 */ /* 0x000fe80000000f00 */
[C---:B------:R-:W-:Y:S03]  /*1b210*/  HMMA.16816.F32 R12, R40.reuse, R52, R12 ;  /* 0x00000034280c723c */ /* 0x040fe6000000180c */
[----:B------:R3:W4:Y:S04]  /*1b220*/  MUFU.EX2 R186, R48 ;  /* 0x0000003000ba7308 */ /* 0x0007280000000800 */
[--C-:B------:R-:W-:Y:S01]  /*1b230*/  FFMA.FTZ R52, R192, c[0x0][0x23c], -R39.reuse ;  /* 0x00008f00c0347a23 */ /* 0x100fe20000010827 */
[C---:B------:R-:W-:Y:S04]  /*1b240*/  HMMA.16816.F32 R16, R40.reuse, R54, R16 ;  /* 0x000000362810723c */ /* 0x040fe80000001810 */
[----:B------:R-:W-:Y:S01]  /*1b250*/  MOV R192, R128 ;  /* 0x0000008000c07202 */ /* 0x000fe20000000f00 */
[----:B------:R5:W-:Y:S03]  /*1b260*/  MUFU.EX2 R183, R52 ;  /* 0x0000003400b77308 */ /* 0x000be60000000800 */
[C---:B------:R-:W-:Y:S01]  /*1b270*/  HMMA.16816.F32 R20, R40.reuse, R56, R20 ;  /* 0x000000382814723c */ /* 0x040fe20000001814 */
[----:B-1----:R-:W1:Y:S06]  /*1b280*/  LDSM.16.MT88.4 R44, [R225+0xa800] ;  /* 0x00a80000e12c783b */ /* 0x002e6c0000004200 */
[--C-:B------:R-:W-:Y:S01]  /*1b290*/  FFMA.FTZ R56, R194, c[0x0][0x23c], -R60.reuse ;  /* 0x00008f00c2387a23 */ /* 0x100fe2000001083c */
[C---:B------:R-:W-:Y:S03]  /*1b2a0*/  HMMA.16816.F32 R24, R40.reuse, R58, R24 ;  /* 0x0000003a2818723c */ /* 0x040fe60000001818 */
[----:B------:R2:W-:Y:S01]  /*1b2b0*/  MUFU.EX2 R179, R56 ;  /* 0x0000003800b37308 */ /* 0x0005e20000000800 */
[--C-:B---3--:R-:W-:Y:S01]  /*1b2c0*/  FFMA.FTZ R48, R190, c[0x0][0x23c], -R60.reuse ;  /* 0x00008f00be307a23 */ /* 0x108fe2000001083c */
[----:B------:R-:W-:Y:S02]  /*1b2d0*/  MOV R190, R125 ;  /* 0x0000007d00be7202 */ /* 0x000fe40000000f00 */
[----:B------:R-:W-:Y:S06]  /*1b2e0*/  MOV R194, R115 ;  /* 0x0000007300c27202 */ /* 0x000fec0000000f00 */
[----:B------:R3:W-:Y:S01]  /*1b2f0*/  MUFU.EX2 R185, R48 ;  /* 0x0000003000b97308 */ /* 0x0007e20000000800 */
[--C-:B-----5:R-:W-:Y:S01]  /*1b300*/  FFMA.FTZ R52, R193, c[0x0][0x23c], -R39.reuse ;  /* 0x00008f00c1347a23 */ /* 0x120fe20000010827 */
[----:B------:R-:W-:Y:S08]  /*1b310*/  MOV R193, R116 ;  /* 0x0000007400c17202 */ /* 0x000ff00000000f00 */
[----:B------:R5:W-:Y:S01]  /*1b320*/  MUFU.EX2 R182, R52 ;  /* 0x0000003400b67308 */ /* 0x000be20000000800 */
[--C-:B--2---:R-:W-:Y:S01]  /*1b330*/  FFMA.FTZ R56, R196, c[0x0][0x23c], -R39.reuse ;  /* 0x00008f00c4387a23 */ /* 0x104fe20000010827 */
[----:B------:R-:W-:Y:S08]  /*1b340*/  MOV R196, R140 ;  /* 0x0000008c00c47202 */ /* 0x000ff00000000f00 */
[----:B------:R2:W-:Y:S01]  /*1b350*/  MUFU.EX2 R180, R56 ;  /* 0x0000003800b47308 */ /* 0x0005e20000000800 */
[C---:B-1----:R-:W-:Y:S03]  /*1b360*/  HMMA.16816.F32 R28, R40.reuse, R44, R28 ;  /* 0x0000002c281c723c */ /* 0x042fe6000000181c */
[--C-:B---3--:R-:W-:Y:S01]  /*1b370*/  FFMA.FTZ R48, R191, c[0x0][0x23c], -R60.reuse ;  /* 0x00008f00bf307a23 */ /* 0x108fe2000001083c */
[----:B------:R-:W-:Y:S03]  /*1b380*/  MOV R191, R141 ;  /* 0x0000008d00bf7202 */ /* 0x000fe60000000f00 */
[--C-:B------:R-:W-:Y:S01]  /*1b390*/  FFMA.FTZ R44, R195, c[0x0][0x23c], -R60.reuse ;  /* 0x00008f00c32c7a23 */ /* 0x100fe2000001083c */
[----:B------:R-:W-:Y:S01]  /*1b3a0*/  HMMA.16816.F32 R32, R40, R46, R32 ;  /* 0x0000002e2820723c */ /* 0x000fe20000001820 */
[----:B------:R1:W3:Y:S03]  /*1b3b0*/  MUFU.EX2 R184, R48 ;  /* 0x0000003000b87308 */ /* 0x0002e60000000800 */
[----:B------:R-:W-:Y:S01]  /*1b3c0*/  MOV R195, R138 ;  /* 0x0000008a00c37202 */ /* 0x000fe20000000f00 */
[----:B-----5:R-:W-:Y:S01]  /*1b3d0*/  LDSM.16.MT88.4 R52, [R226+0xb000] ;  /* 0x00b00000e234783b */ /* 0x020fe20000004200 */
[----:B------:R-:W-:Y:S02]  /*1b3e0*/  MOV R138, R177 ;  /* 0x000000b1008a7202 */ /* 0x000fe40000000f00 */
[----:B------:R-:W-:Y:S03]  /*1b3f0*/  F2FP.PACK_AB R40, R247, R195 ;  /* 0x000000c3f728723e */ /* 0x000fe600000000ff */
[----:B------:R5:W5:Y:S01]  /*1b400*/  MUFU.EX2 R181, R44 ;  /* 0x0000002c00b57308 */ /* 0x000b620000000800 */
[----:B------:R-:W-:Y:S02]  /*1b410*/  F2FP.PACK_AB R41, R219, R246 ;  /* 0x000000f6db29723e */ /* 0x000fe400000000ff */
[----:B----4-:R-:W-:Y:S01]  /*1b420*/  F2FP.PACK_AB R42, R186, R187 ;  /* 0x000000bbba2a723e */ /* 0x010fe200000000ff */
[----:B--2---:R-:W-:Y:S08]  /*1b430*/  LDSM.16.MT88.4 R56, [R225+0xb000] ;  /* 0x00b00000e138783b */ /* 0x004ff00000004200 */
[----:B-1----:R-:W1:Y:S01]  /*1b440*/  LDSM.16.MT88.4 R48, [R135+0xb000] ;  /* 0x00b000008730783b */ /* 0x002e620000004200 */
[----:B---3--:R-:W-:Y:S07]  /*1b450*/  F2FP.PACK_AB R43, R184, R185 ;  /* 0x000000b9b82b723e */ /* 0x008fee00000000ff */
[----:B-----5:R-:W2:Y:S01]  /*1b460*/  LDSM.16.MT88.4 R44, [R224+0xb000] ;  /* 0x00b00000e02c783b */ /* 0x020ea20000004200 */
[C---:B-1----:R-:W-:Y:S07]  /*1b470*/  HMMA.16816.F32 R4, R40.reuse, R48, R4 ;  /* 0x000000302804723c */ /* 0x042fee0000001804 */
[--C-:B------:R-:W-:Y:S01]  /*1b480*/  FFMA.FTZ R48, R197, c[0x0][0x23c], -R39.reuse ;  /* 0x00008f00c5307a23 */ /* 0x100fe20000010827 */
[C---:B------:R-:W-:Y:S03]  /*1b490*/  HMMA.16816.F32 R8, R40.reuse, R50, R8 ;  /* 0x000000322808723c */ /* 0x040fe60000001808 */
[----:B------:R1:W3:Y:S01]  /*1b4a0*/  MUFU.EX2 R178, R48 ;  /* 0x0000003000b27308 */ /* 0x0002e20000000800 */
[----:B------:R-:W-:Y:S04]  /*1b4b0*/  MOV R197, R143 ;  /* 0x0000008f00c57202 */ /* 0x000fe80000000f00 */
[C---:B------:R-:W-:Y:S07]  /*1b4c0*/  HMMA.16816.F32 R12, R40.reuse, R52, R12 ;  /* 0x00000034280c723c */ /* 0x040fee000000180c */
[--C-:B------:R-:W-:Y:S01]  /*1b4d0*/  FFMA.FTZ R52, R200, c[0x0][0x23c], -R60.reuse ;  /* 0x00008f00c8347a23 */ /* 0x100fe2000001083c */
[C---:B------:R-:W-:Y:S03]  /*1b4e0*/  HMMA.16816.F32 R16, R40.reuse, R54, R16 ;  /* 0x000000362810723c */ /* 0x040fe60000001810 */
[----:B------:R4:W-:Y:S01]  /*1b4f0*/  MUFU.EX2 R174, R52 ;  /* 0x0000003400ae7308 */ /* 0x0009e20000000800 */
[----:B------:R-:W-:Y:S04]  /*1b500*/  MOV R200, R104 ;  /* 0x0000006800c87202 */ /* 0x000fe80000000f00 */
[C---:B--2---:R-:W-:Y:S04]  /*1b510*/  HMMA.16816.F32 R20, R40.reuse, R44, R20 ;  /* 0x0000002c2814723c */ /* 0x044fe80000001814 */
[--C-:B-1----:R-:W-:Y:S01]  /*1b520*/  FFMA.FTZ R48, R198, c[0x0][0x23c], -R60.reuse ;  /* 0x00008f00c6307a23 */ /* 0x102fe2000001083c */
[----:B------:R-:W-:Y:S02]  /*1b530*/  MOV R198, R124 ;  /* 0x0000007c00c67202 */ /* 0x000fe40000000f00 */
[--C-:B------:R-:W-:Y:S01]  /*1b540*/  FFMA.FTZ R44, R201, c[0x0][0x23c], -R39.reuse ;  /* 0x00008f00c92c7a23 */ /* 0x100fe20000010827 */
[----:B------:R1:W2:Y:S01]  /*1b550*/  MUFU.EX2 R176, R48 ;  /* 0x0000003000b07308 */ /* 0x0002a20000000800 */
[C---:B------:R-:W-:Y:S03]  /*1b560*/  HMMA.16816.F32 R24, R40.reuse, R46, R24 ;  /* 0x0000002e2818723c */ /* 0x040fe60000001818 */
[----:B------:R-:W-:Y:S05]  /*1b570*/  MOV R201, R107 ;  /* 0x0000006b00c97202 */ /* 0x000fea0000000f00 */
[C---:B------:R-:W-:Y:S01]  /*1b580*/  HMMA.16816.F32 R28, R40.reuse, R56, R28 ;  /* 0x00000038281c723c */ /* 0x040fe2000000181c */
[----:B------:R5:W-:Y:S03]  /*1b590*/  MUFU.EX2 R175, R44 ;  /* 0x0000002c00af7308 */ /* 0x000be60000000800 */
[--C-:B----4-:R-:W-:Y:S01]  /*1b5a0*/  FFMA.FTZ R52, R199, c[0x0][0x23c], -R39.reuse ;  /* 0x00008f00c7347a23 */ /* 0x110fe20000010827 */
[----:B------:R-:W-:Y:S02]  /*1b5b0*/  MOV R199, R105 ;  /* 0x0000006900c77202 */ /* 0x000fe40000000f00 */
[--C-:B------:R-:W-:Y:S01]  /*1b5c0*/  FFMA.FTZ R56, R203, c[0x0][0x23c], -R60.reuse ;  /* 0x00008f00cb387a23 */ /* 0x100fe2000001083c */
[----:B------:R-:W-:Y:S03]  /*1b5d0*/  HMMA.16816.F32 R32, R40, R58, R32 ;  /* 0x0000003a2820723c */ /* 0x000fe60000001820 */
[----:B------:R4:W4:Y:S01]  /*1b5e0*/  MUFU.EX2 R177, R52 ;  /* 0x0000003400b17308 */ /* 0x0009220000000800 */
[----:B------:R-:W-:Y:S01]  /*1b5f0*/  MOV R203, R121 ;  /* 0x0000007900cb7202 */ /* 0x000fe20000000f00 */
[----:B-1----:R-:W1:Y:S02]  /*1b600*/  LDSM.16.MT88.4 R48, [R135+0xb800] ;  /* 0x00b800008730783b */ /* 0x002e640000004200 */
[----:B------:R-:W-:Y:S02]  /*1b610*/  F2FP.PACK_AB R40, R182, R183 ;  /* 0x000000b7b628723e */ /* 0x000fe400000000ff */
[----:B------:R-:W-:Y:S04]  /*1b620*/  F2FP.PACK_AB R41, R179, R181 ;  /* 0x000000b5b329723e */ /* 0x000fe800000000ff */
[----:B------:R1:W-:Y:S01]  /*1b630*/  MUFU.EX2 R172, R56 ;  /* 0x0000003800ac7308 */ /* 0x0003e20000000800 */
[----:B---3--:R-:W-:Y:S02]  /*1b640*/  F2FP.PACK_AB R42, R178, R180 ;  /* 0x000000b4b22a723e */ /* 0x008fe400000000ff */
[----:B--2---:R-:W-:Y:S01]  /*1b650*/  F2FP.PACK_AB R43, R174, R176 ;  /* 0x000000b0ae2b723e */ /* 0x004fe200000000ff */
[--C-:B-----5:R-:W-:Y:S01]  /*1b660*/  FFMA.FTZ R44, R202, c[0x0][0x23c], -R60.reuse ;  /* 0x00008f00ca2c7a23 */ /* 0x120fe2000001083c */
[----:B------:R-:W-:Y:S05]  /*1b670*/  MOV R202, R118 ;  /* 0x0000007600ca7202 */ /* 0x000fea0000000f00 */
[----:B------:R2:W3:Y:S01]  /*1b680*/  MUFU.EX2 R173, R44 ;  /* 0x0000002c00ad7308 */ /* 0x0004e20000000800 */
[----:B----4-:R-:W4:Y:S01]  /*1b690*/  LDSM.16.MT88.4 R52, [R226+0xb800] ;  /* 0x00b80000e234783b */ /* 0x010f220000004200 */
[--C-:B-1----:R-:W-:Y:S01]  /*1b6a0*/  FFMA.FTZ R56, R204, c[0x0][0x23c], -R39.reuse ;  /* 0x00008f00cc387a23 */ /* 0x102fe20000010827 */
[----:B------:R-:W-:Y:S07]  /*1b6b0*/  MOV R204, R130 ;  /* 0x0000008200cc7202 */ /* 0x000fee0000000f00 */
[----:B------:R1:W-:Y:S01]  /*1b6c0*/  MUFU.EX2 R171, R56 ;  /* 0x0000003800ab7308 */ /* 0x0003e20000000800 */
[C---:B------:R-:W-:Y:S01]  /*1b6d0*/  HMMA.16816.F32 R4, R40.reuse, R48, R4 ;  /* 0x000000302804723c */ /* 0x040fe20000001804 */
[----:B--2---:R-:W2:Y:S06]  /*1b6e0*/  LDSM.16.MT88.4 R44, [R224+0xb800] ;  /* 0x00b80000e02c783b */ /* 0x004eac0000004200 */
[--C-:B------:R-:W-:Y:S01]  /*1b6f0*/  FFMA.FTZ R48, R205, c[0x0][0x23c], -R39.reuse ;  /* 0x00008f00cd307a23 */ /* 0x100fe20000010827 */
[C---:B------:R-:W-:Y:S03]  /*1b700*/  HMMA.16816.F32 R8, R40.reuse, R50, R8 ;  /* 0x000000322808723c */ /* 0x040fe60000001808 */
[----:B------:R5:W2:Y:S01]  /*1b710*/  MUFU.EX2 R170, R48 ;  /* 0x0000003000aa7308 */ /* 0x000aa20000000800 */
[----:B------:R-:W-:Y:S01]  /*1b720*/  MOV R205, R129 ;  /* 0x0000008100cd7202 */ /* 0x000fe20000000f00 */
[----:B-1----:R-:W1:Y:S03]  /*1b730*/  LDSM.16.MT88.4 R56, [R225+0xb800] ;  /* 0x00b80000e138783b */ /* 0x002e660000004200 */
[C---:B----4-:R-:W-:Y:S07]  /*1b740*/  HMMA.16816.F32 R12, R40.reuse, R52, R12 ;  /* 0x00000034280c723c */ /* 0x050fee000000180c */
[--C-:B------:R-:W-:Y:S01]  /*1b750*/  FFMA.FTZ R52, R208, c[0x0][0x23c], -R39.reuse ;  /* 0x00008f00d0347a23 */ /* 0x100fe20000010827 */
[C---:B------:R-:W-:Y:S03]  /*1b760*/  HMMA.16816.F32 R16, R40.reuse, R54, R16 ;  /* 0x000000362810723c */ /* 0x040fe60000001810 */
[----:B------:R4:W-:Y:S01]  /*1b770*/  MUFU.EX2 R167, R52 ;  /* 0x0000003400a77308 */ /* 0x0009e20000000800 */
[----:B------:R-:W-:Y:S01]  /*1b780*/  MOV R208, R139 ;  /* 0x0000008b00d07202 */ /* 0x000fe20000000f00 */
[--C-:B-----5:R-:W-:Y:S01]  /*1b790*/  FFMA.FTZ R48, R206, c[0x0][0x23c], -R60.reuse ;  /* 0x00008f00ce307a23 */ /* 0x120fe2000001083c */
[----:B------:R-:W-:Y:S07]  /*1b7a0*/  MOV R206, R136 ;  /* 0x0000008800ce7202 */ /* 0x000fee0000000f00 */
[----:B------:R5:W-:Y:S01]  /*1b7b0*/  MUFU.EX2 R168, R48 ;  /* 0x0000003000a87308 */ /* 0x000be20000000800 */
[C---:B--2---:R-:W-:Y:S07]  /*1b7c0*/  HMMA.16816.F32 R20, R40.reuse, R44, R20 ;  /* 0x0000002c2814723c */ /* 0x044fee0000001814 */
[--C-:B------:R-:W-:Y:S01]  /*1b7d0*/  FFMA.FTZ R44, R209, c[0x0][0x23c], -R39.reuse ;  /* 0x00008f00d12c7a23 */ /* 0x100fe20000010827 */
[C---:B------:R-:W-:Y:S03]  /*1b7e0*/  HMMA.16816.F32 R24, R40.reuse, R46, R24 ;  /* 0x0000002e2818723c */ /* 0x040fe60000001818 */
[----:B------:R2:W-:Y:S01]  /*1b7f0*/  MUFU.EX2 R166, R44 ;  /* 0x0000002c00a67308 */ /* 0x0005e20000000800 */
[----:B------:R-:W-:Y:S01]  /*1b800*/  MOV R209, R123 ;  /* 0x0000007b00d17202 */ /* 0x000fe20000000f00 */
[----:B----4-:R-:W-:Y:S03]  /*1b810*/  LDSM.16.MT88.4 R52, [R226+0xc000] ;  /* 0x00c00000e234783b */ /* 0x010fe60000004200 */
[C---:B-1----:R-:W-:Y:S04]  /*1b820*/  HMMA.16816.F32 R28, R40.reuse, R56, R28 ;  /* 0x00000038281c723c */ /* 0x042fe8000000181c */
[--C-:B-----5:R-:W-:Y:S04]  /*1b830*/  FFMA.FTZ R48, R207, c[0x0][0x23c], -R60.reuse ;  /* 0x00008f00cf307a23 */ /* 0x120fe8000001083c */
[----:B------:R-:W-:Y:S01]  /*1b840*/  HMMA.16816.F32 R32, R40, R58, R32 ;  /* 0x0000003a2820723c */ /* 0x000fe20000001820 */
[----:B------:R1:W4:Y:S03]  /*1b850*/  MUFU.EX2 R169, R48 ;  /* 0x0000003000a97308 */ /* 0x0003260000000800 */
[--C-:B------:R-:W-:Y:S01]  /*1b860*/  FFMA.FTZ R56, R212, c[0x0][0x23c], -R39.reuse ;  /* 0x00008f00d4387a23 */ /* 0x100fe20000010827 */
[----:B------:R-:W-:Y:S02]  /*1b870*/  MOV R212, R138 ;  /* 0x0000008a00d47202 */ /* 0x000fe40000000f00 */
[----:B------:R-:W-:Y:S02]  /*1b880*/  F2FP.PACK_AB R40, R175, R177 ;  /* 0x000000b1af28723e */ /* 0x000fe400000000ff */
[----:B---3--:R-:W-:Y:S03]  /*1b890*/  F2FP.PACK_AB R41, R172, R173 ;  /* 0x000000adac29723e */ /* 0x008fe600000000ff */
[--C-:B--2---:R-:W-:Y:S01]  /*1b8a0*/  FFMA.FTZ R44, R210, c[0x0][0x23c], -R60.reuse ;  /* 0x00008f00d22c7a23 */ /* 0x104fe2000001083c */
[----:B------:R2:W-:Y:S01]  /*1b8b0*/  MUFU.EX2 R163, R56 ;  /* 0x0000003800a37308 */ /* 0x0005e20000000800 */
[----:B------:R-:W-:Y:S02]  /*1b8c0*/  F2FP.PACK_AB R42, R170, R171 ;  /* 0x000000abaa2a723e */ /* 0x000fe400000000ff */
[----:B------:R-:W-:Y:S02]  /*1b8d0*/  MOV R210, R144 ;  /* 0x0000009000d27202 */ /* 0x000fe40000000f00 */
[----:B------:R-:W-:Y:S05]  /*1b8e0*/  MOV R207, R137 ;  /* 0x0000008900cf7202 */ /* 0x000fea0000000f00 */
[----:B------:R3:W-:Y:S01]  /*1b8f0*/  MUFU.EX2 R165, R44 ;  /* 0x0000002c00a57308 */ /* 0x0007e20000000800 */
[----:B-1----:R-:W1:Y:S01]  /*1b900*/  LDSM.16.MT88.4 R48, [R135+0xc000] ;  /* 0x00c000008730783b */ /* 0x002e620000004200 */
[----:B----4-:R-:W-:Y:S07]  /*1b910*/  F2FP.PACK_AB R43, R169, R168 ;  /* 0x000000a8a92b723e */ /* 0x010fee00000000ff */
[----:B--2---:R-:W-:Y:S01]  /*1b920*/  LDSM.16.MT88.4 R56, [R225+0xc000] ;  /* 0x00c00000e138783b */ /* 0x004fe20000004200 */
[--C-:B---3--:R-:W-:Y:S01]  /*1b930*/  FFMA.FTZ R44, R211, c[0x0][0x23c], -R60.reuse ;  /* 0x00008f00d32c7a23 */ /* 0x108fe2000001083c */
[----:B------:R-:W-:Y:S03]  /*1b940*/  MOV R211, R132 ;  /* 0x0000008400d37202 */ /* 0x000fe60000000f00 */
[----:B------:R2:W3:Y:S01]  /*1b950*/  MUFU.EX2 R164, R44 ;  /* 0x0000002c00a47308 */ /* 0x0004e20000000800 */
[C---:B-1----:R-:W-:Y:S07]  /*1b960*/  HMMA.16816.F32 R4, R40.reuse, R48, R4 ;  /* 0x000000302804723c */ /* 0x042fee0000001804 */
[--C-:B------:R-:W-:Y:S01]  /*1b970*/  FFMA.FTZ R48, R213, c[0x0][0x23c], -R39.reuse ;  /* 0x00008f00d5307a23 */ /* 0x100fe20000010827 */
[----:B--2---:R-:W1:Y:S01]  /*1b980*/  LDSM.16.MT88.4 R44, [R224+0xc000] ;  /* 0x00c00000e02c783b */ /* 0x004e620000004200 */
[C---:B------:R-:W-:Y:S02]  /*1b990*/  HMMA.16816.F32 R8, R40.reuse, R50, R8 ;  /* 0x000000322808723c */ /* 0x040fe40000001808 */
[----:B------:R2:W4:Y:S01]  /*1b9a0*/  MUFU.EX2 R162, R48 ;  /* 0x0000003000a27308 */ /* 0x0005220000000800 */
[----:B------:R-:W-:Y:S05]  /*1b9b0*/  MOV R213, R131 ;  /* 0x0000008300d57202 */ /* 0x000fea0000000f00 */
[C---:B------:R-:W-:Y:S07]  /*1b9c0*/  HMMA.16816.F32 R12, R40.reuse, R52, R12 ;  /* 0x00000034280c723c */ /* 0x040fee000000180c */
[--C-:B------:R-:W-:Y:S01]  /*1b9d0*/  FFMA.FTZ R52, R220, c[0x0][0x23c], -R39.reuse ;  /* 0x00008f00dc347a23 */ /* 0x100fe20000010827 */
[C---:B------:R-:W-:Y:S03]  /*1b9e0*/  HMMA.16816.F32 R16, R40.reuse, R54, R16 ;  /* 0x000000362810723c */ /* 0x040fe60000001810 */
[----:B------:R5:W-:Y:S01]  /*1b9f0*/  MUFU.EX2 R159, R52 ;  /* 0x00000034009f7308 */ /* 0x000be20000000800 */
[--C-:B--2---:R-:W-:Y:S01]  /*1ba00*/  FFMA.FTZ R48, R214, c[0x0][0x23c], -R60.reuse ;  /* 0x00008f00d6307a23 */ /* 0x104fe2000001083c */
[----:B------:R-:W-:Y:S08]  /*1ba10*/  MOV R214, R133 ;  /* 0x0000008500d67202 */ /* 0x000ff00000000f00 */
[----:B------:R2:W-:Y:S01]  /*1ba20*/  MUFU.EX2 R161, R48 ;  /* 0x0000003000a17308 */ /* 0x0005e20000000800 */
[C---:B-1----:R-:W-:Y:S03]  /*1ba30*/  HMMA.16816.F32 R20, R40.reuse, R44, R20 ;  /* 0x0000002c2814723c */ /* 0x042fe60000001814 */
[--C-:B-----5:R-:W-:Y:S04]  /*1ba40*/  FFMA.FTZ R52, R223, c[0x0][0x23c], -R60.reuse ;  /* 0x00008f00df347a23 */ /* 0x120fe8000001083c */
[--C-:B------:R-:W-:Y:S02]  /*1ba50*/  FFMA.FTZ R44, R221, c[0x0][0x23c], -R39.reuse ;  /* 0x00008f00dd2c7a23 */ /* 0x100fe40000010827 */
[----:B------:R1:W-:Y:S01]  /*1ba60*/  MUFU.EX2 R157, R52 ;  /* 0x00000034009d7308 */ /* 0x0003e20000000800 */
[C---:B------:R-:W-:Y:S03]  /*1ba70*/  HMMA.16816.F32 R24, R40.reuse, R46, R24 ;  /* 0x0000002e2818723c */ /* 0x040fe60000001818 */
[--C-:B--2---:R-:W-:Y:S06]  /*1ba80*/  FFMA.FTZ R48, R215, c[0x0][0x23c], -R60.reuse ;  /* 0x00008f00d7307a23 */ /* 0x104fec000001083c */
[----:B------:R2:W-:Y:S01]  /*1ba90*/  MUFU.EX2 R158, R44 ;  /* 0x0000002c009e7308 */ /* 0x0005e20000000800 */
[C---:B------:R-:W-:Y:S03]  /*1baa0*/  HMMA.16816.F32 R28, R40.reuse, R56, R28 ;  /* 0x00000038281c723c */ /* 0x040fe6000000181c */
[----:B------:R-:W-:Y:S04]  /*1bab0*/  MOV R215, R99 ;  /* 0x0000006300d77202 */ /* 0x000fe80000000f00 */
[--C-:B------:R-:W-:Y:S01]  /*1bac0*/  FFMA.FTZ R56, R222, c[0x0][0x23c], -R60.reuse ;  /* 0x00008f00de387a23 */ /* 0x100fe2000001083c */
[----:B------:R-:W-:Y:S01]  /*1bad0*/  HMMA.16816.F32 R32, R40, R58, R32 ;  /* 0x0000003a2820723c */ /* 0x000fe20000001820 */
[----:B------:R5:W5:Y:S01]  /*1bae0*/  MUFU.EX2 R160, R48 ;  /* 0x0000003000a07308 */ /* 0x000b620000000800 */
[----:B-1----:R-:W-:Y:S05]  /*1baf0*/  LDSM.16.MT88.4 R52, [R224+0xc800] ;  /* 0x00c80000e034783b */ /* 0x002fea0000004200 */
[----:B------:R-:W-:Y:S02]  /*1bb00*/  F2FP.PACK_AB R40, R166, R167 ;  /* 0x000000a7a628723e */ /* 0x000fe400000000ff */
[----:B---3--:R-:W-:Y:S02]  /*1bb10*/  F2FP.PACK_AB R41, R164, R165 ;  /* 0x000000a5a429723e */ /* 0x008fe400000000ff */
[----:B------:R1:W3:Y:S01]  /*1bb20*/  MUFU.EX2 R156, R56 ;  /* 0x00000038009c7308 */ /* 0x0002e20000000800 */
[----:B----4-:R-:W-:Y:S01]  /*1bb30*/  F2FP.PACK_AB R42, R162, R163 ;  /* 0x000000a3a22a723e */ /* 0x010fe200000000ff */
[----:B--2---:R-:W-:Y:S08]  /*1bb40*/  LDSM.16.MT88.4 R44, [R226+0xc800] ;  /* 0x00c80000e22c783b */ /* 0x004ff00000004200 */
[----:B-----5:R-:W2:Y:S01]  /*1bb50*/  LDSM.16.MT88.4 R48, [R135+0xc800] ;  /* 0x00c800008730783b */ /* 0x020ea20000004200 */
[----:B------:R-:W-:Y:S01]  /*1bb60*/  F2FP.PACK_AB R43, R160, R161 ;  /* 0x000000a1a02b723e */ /* 0x000fe200000000ff */
[--C-:B-1----:R-:W-:Y:S04]  /*1bb70*/  FFMA.FTZ R56, R245, c[0x0][0x23c], -R39.reuse ;  /* 0x00008f00f5387a23 */ /* 0x102fe80000010827 */
[----:B------:R1:W-:Y:S02]  /*1bb80*/  MUFU.EX2 R155, R56 ;  /* 0x00000038009b7308 */ /* 0x0003e40000000800 */
[----:B-1----:R-:W1:Y:S01]  /*1bb90*/  LDSM.16.MT88.4 R56, [R225+0xc800] ;  /* 0x00c80000e138783b */ /* 0x002e620000004200 */
[C---:B--2---:R-:W-:Y:S07]  /*1bba0*/  HMMA.16816.F32 R4, R40.reuse, R48, R4 ;  /* 0x000000302804723c */ /* 0x044fee0000001804 */
[--C-:B------:R-:W-:Y:S01]  /*1bbb0*/  FFMA.FTZ R48, R248, c[0x0][0x23c], -R39.reuse ;  /* 0x00008f00f8307a23 */ /* 0x100fe20000010827 */
[C---:B------:R-:W-:Y:S03]  /*1bbc0*/  HMMA.16816.F32 R8, R40.reuse, R50, R8 ;  /* 0x000000322808723c */ /* 0x040fe60000001808 */
[----:B------:R2:W4:Y:S05]  /*1bbd0*/  MUFU.EX2 R154, R48 ;  /* 0x00000030009a7308 */ /* 0x00052a0000000800 */
[C---:B------:R-:W-:Y:S07]  /*1bbe0*/  HMMA.16816.F32 R12, R40.reuse, R44, R12 ;  /* 0x0000002c280c723c */ /* 0x040fee000000180c */
[--C-:B------:R-:W-:Y:S01]  /*1bbf0*/  FFMA.FTZ R44, R251, c[0x0][0x23c], -R60.reuse ;  /* 0x00008f00fb2c7a23 */ /* 0x100fe2000001083c */
[C---:B------:R-:W-:Y:S03]  /*1bc00*/  HMMA.16816.F32 R16, R40.reuse, R46, R16 ;  /* 0x0000002e2810723c */ /* 0x040fe60000001810 */
[----:B------:R5:W-:Y:S05]  /*1bc10*/  MUFU.EX2 R152, R44 ;  /* 0x0000002c00987308 */ /* 0x000bea0000000800 */
[C---:B------:R-:W-:Y:S04]  /*1bc20*/  HMMA.16816.F32 R20, R40.reuse, R52, R20 ;  /* 0x000000342814723c */ /* 0x040fe80000001814 */
[--C-:B--2---:R-:W-:Y:S03]  /*1bc30*/  FFMA.FTZ R48, R249, c[0x0][0x23c], -R60.reuse ;  /* 0x00008f00f9307a23 */ /* 0x104fe6000001083c */
[--C-:B------:R-:W-:Y:S01]  /*1bc40*/  FFMA.FTZ R52, R252, c[0x0][0x23c], -R39.reuse ;  /* 0x00008f00fc347a23 */ /* 0x100fe20000010827 */
[----:B------:R2:W2:Y:S01]  /*1bc50*/  MUFU.EX2 R153, R48 ;  /* 0x0000003000997308 */ /* 0x0004a20000000800 */
[C---:B------:R-:W-:Y:S08]  /*1bc60*/  HMMA.16816.F32 R24, R40.reuse, R54, R24 ;  /* 0x000000362818723c */ /* 0x040ff00000001818 */
[C---:B-1----:R-:W-:Y:S01]  /*1bc70*/  HMMA.16816.F32 R28, R40.reuse, R56, R28 ;  /* 0x00000038281c723c */ /* 0x042fe2000000181c */
[----:B------:R1:W-:Y:S03]  /*1bc80*/  MUFU.EX2 R151, R52 ;  /* 0x0000003400977308 */ /* 0x0003e60000000800 */
[--C-:B-----5:R-:W-:Y:S03]  /*1bc90*/  FFMA.FTZ R44, R250, c[0x0][0x23c], -R39.reuse ;  /* 0x00008f00fa2c7a23 */ /* 0x120fe60000010827 */
[--C-:B------:R-:W-:Y:S01]  /*1bca0*/  FFMA.FTZ R56, R63, c[0x0][0x23c], -R60.reuse ;  /* 0x00008f003f387a23 */ /* 0x100fe2000001083c */
[----:B------:R-:W-:Y:S03]  /*1bcb0*/  HMMA.16816.F32 R32, R40, R58, R32 ;  /* 0x0000003a2820723c */ /* 0x000fe60000001820 */
[----:B------:R5:W5:Y:S01]  /*1bcc0*/  MUFU.EX2 R150, R44 ;  /* 0x0000002c00967308 */ /* 0x000b620000000800 */
[----:B--2---:R-:W2:Y:S03]  /*1bcd0*/  LDSM.16.MT88.4 R48, [R135+0xd000] ;  /* 0x00d000008730783b */ /* 0x004ea60000004200 */
[----:B------:R-:W-:Y:S02]  /*1bce0*/  F2FP.PACK_AB R40, R158, R159 ;  /* 0x0000009f9e28723e */ /* 0x000fe400000000ff */
[----:B---3--:R-:W-:Y:S04]  /*1bcf0*/  F2FP.PACK_AB R41, R156, R157 ;  /* 0x0000009d9c29723e */ /* 0x008fe800000000ff */
[----:B------:R3:W-:Y:S01]  /*1bd00*/  MUFU.EX2 R146, R56 ;  /* 0x0000003800927308 */ /* 0x0007e20000000800 */
[----:B----4-:R-:W-:Y:S02]  /*1bd10*/  F2FP.PACK_AB R42, R154, R155 ;  /* 0x0000009b9a2a723e */ /* 0x010fe400000000ff */
[----:B------:R-:W-:Y:S01]  /*1bd20*/  F2FP.PACK_AB R43, R152, R153 ;  /* 0x00000099982b723e */ /* 0x000fe200000000ff */
[--C-:B-1----:R-:W-:Y:S06]  /*1bd30*/  FFMA.FTZ R52, R145, c[0x0][0x23c], -R60.reuse ;  /* 0x00008f0091347a23 */ /* 0x102fec000001083c */
[----:B------:R1:W4:Y:S01]  /*1bd40*/  MUFU.EX2 R149, R52 ;  /* 0x0000003400957308 */ /* 0x0003220000000800 */
[----:B-----5:R-:W5:Y:S01]  /*1bd50*/  LDSM.16.MT88.4 R44, [R226+0xd000] ;  /* 0x00d00000e22c783b */ /* 0x020f620000004200 */
[--C-:B---3--:R-:W-:Y:S07]  /*1bd60*/  FFMA.FTZ R56, R64, c[0x0][0x23c], -R39.reuse ;  /* 0x00008f0040387a23 */ /* 0x108fee0000010827 */
[----:B------:R-:W3:Y:S01]  /*1bd70*/  LDL.LU R64, [R1+0x4] ;  /* 0x0000040001407983 */ /* 0x000ee20000300800 */
[----:B------:R4:W-:Y:S03]  /*1bd80*/  MUFU.EX2 R147, R56 ;  /* 0x0000003800937308 */ /* 0x0009e60000000800 */
[----:B------:R-:W3:Y:S01]  /*1bd90*/  LDL.LU R63, [R1+0x10] ;  /* 0x00001000013f7983 */ /* 0x000ee20000300800 */
[C---:B--2---:R-:W-:Y:S03]  /*1bda0*/  HMMA.16816.F32 R4, R40.reuse, R48, R4 ;  /* 0x000000302804723c */ /* 0x044fe60000001804 */
[----:B-1----:R-:W1:Y:S04]  /*1bdb0*/  LDSM.16.MT88.4 R52, [R224+0xd000] ;  /* 0x00d00000e034783b */ /* 0x002e680000004200 */
[--C-:B------:R-:W-:Y:S01]  /*1bdc0*/  FFMA.FTZ R48, R65, c[0x0][0x23c], -R39.reuse ;  /* 0x00008f0041307a23 */ /* 0x100fe20000010827 */
[C---:B------:R-:W-:Y:S03]  /*1bdd0*/  HMMA.16816.F32 R8, R40.reuse, R50, R8 ;  /* 0x000000322808723c */ /* 0x040fe60000001808 */
[----:B------:R2:W1:Y:S01]  /*1bde0*/  MUFU.EX2 R148, R48 ;  /* 0x0000003000947308 */ /* 0x0004620000000800 */
[----:B----4-:R-:W4:Y:S04]  /*1bdf0*/  LDSM.16.MT88.4 R56, [R225+0xd000] ;  /* 0x00d00000e138783b */ /* 0x010f280000004200 */
[C---:B-----5:R-:W-:Y:S07]  /*1be00*/  HMMA.16816.F32 R12, R40.reuse, R44, R12 ;  /* 0x0000002c280c723c */ /* 0x060fee000000180c */
[--C-:B------:R-:W-:Y:S01]  /*1be10*/  FFMA.FTZ R44, R67, c[0x0][0x23c], -R60.reuse ;  /* 0x00008f00432c7a23 */ /* 0x100fe2000001083c */
[C---:B------:R-:W-:Y:S03]  /*1be20*/  HMMA.16816.F32 R16, R40.reuse, R46, R16 ;  /* 0x0000002e2810723c */ /* 0x040fe60000001810 */
[----:B------:R5:W-:Y:S01]  /*1be30*/  MUFU.EX2 R145, R44 ;  /* 0x0000002c00917308 */ /* 0x000be20000000800 */
[--C-:B--2---:R-:W-:Y:S09]  /*1be40*/  FFMA.FTZ R48, R66, c[0x0][0x23c], -R60.reuse ;  /* 0x00008f0042307a23 */ /* 0x104ff2000001083c */
[----:B------:R2:W2:Y:S01]  /*1be50*/  MUFU.EX2 R142, R48 ;  /* 0x00000030008e7308 */ /* 0x0004a20000000800 */
[C---:B-1----:R-:W-:Y:S07]  /*1be60*/  HMMA.16816.F32 R20, R40.reuse, R52, R20 ;  /* 0x000000342814723c */ /* 0x042fee0000001814 */
[--C-:B------:R-:W-:Y:S01]  /*1be70*/  FFMA.FTZ R52, R70, c[0x0][0x23c], -R60.reuse ;  /* 0x00008f0046347a23 */ /* 0x100fe2000001083c */
[C---:B------:R-:W-:Y:S03]  /*1be80*/  HMMA.16816.F32 R24, R40.reuse, R54, R24 ;  /* 0x000000362818723c */ /* 0x040fe60000001818 */
[----:B------:R1:W-:Y:S01]  /*1be90*/  MUFU.EX2 R141, R52 ;  /* 0x00000034008d7308 */ /* 0x0003e20000000800 */
[----:B-----5:R-:W5:Y:S04]  /*1bea0*/  LDSM.16.MT88.4 R44, [R135+0xd800] ;  /* 0x00d80000872c783b */ /* 0x020f680000004200 */
[C---:B----4-:R-:W-:Y:S04]  /*1beb0*/  HMMA.16816.F32 R28, R40.reuse, R56, R28 ;  /* 0x00000038281c723c */ /* 0x050fe8000000181c */
[--C-:B--2---:R-:W-:Y:S04]  /*1bec0*/  FFMA.FTZ R48, R68, c[0x0][0x23c], -R39.reuse ;  /* 0x00008f0044307a23 */ /* 0x104fe80000010827 */
[----:B------:R-:W-:Y:S01]  /*1bed0*/  HMMA.16816.F32 R32, R40, R58, R32 ;  /* 0x0000003a2820723c */ /* 0x000fe20000001820 */
[----:B------:R2:W-:Y:S03]  /*1bee0*/  MUFU.EX2 R144, R48 ;  /* 0x0000003000907308 */ /* 0x0005e60000000800 */
[--C-:B------:R-:W-:Y:S03]  /*1bef0*/  FFMA.FTZ R56, R72, c[0x0][0x23c], -R39.reuse ;  /* 0x00008f0048387a23 */ /* 0x100fe60000010827 */
[----:B------:R-:W-:Y:S02]  /*1bf00*/  F2FP.PACK_AB R40, R151, R150 ;  /* 0x000000969728723e */ /* 0x000fe400000000ff */
[----:B------:R-:W-:Y:S03]  /*1bf10*/  F2FP.PACK_AB R41, R146, R149 ;  /* 0x000000959229723e */ /* 0x000fe600000000ff */
[----:B------:R-:W-:Y:S01]  /*1bf20*/  F2FP.PACK_AB R42, R148, R147 ;  /* 0x00000093942a723e */ /* 0x000fe200000000ff */
[----:B------:R4:W-:Y:S01]  /*1bf30*/  MUFU.EX2 R138, R56 ;  /* 0x00000038008a7308 */ /* 0x0009e20000000800 */
[----:B------:R-:W-:Y:S01]  /*1bf40*/  F2FP.PACK_AB R43, R145, R142 ;  /* 0x0000008e912b723e */ /* 0x000fe200000000ff */
[--C-:B-1----:R-:W-:Y:S08]  /*1bf50*/  FFMA.FTZ R52, R71, c[0x0][0x23c], -R60.reuse ;  /* 0x00008f0047347a23 */ /* 0x102ff0000001083c */
[----:B------:R1:W-:Y:S01]  /*1bf60*/  MUFU.EX2 R140, R52 ;  /* 0x00000034008c7308 */ /* 0x0003e20000000800 */
[--C-:B--2---:R-:W-:Y:S01]  /*1bf70*/  FFMA.FTZ R48, R69, c[0x0][0x23c], -R39.reuse ;  /* 0x00008f0045307a23 */ /* 0x104fe20000010827 */
[C---:B-----5:R-:W-:Y:S08]  /*1bf80*/  HMMA.16816.F32 R4, R40.reuse, R44, R4 ;  /* 0x0000002c2804723c */ /* 0x060ff00000001804 */
[----:B------:R2:W5:Y:S01]  /*1bf90*/  MUFU.EX2 R143, R48 ;  /* 0x00000030008f7308 */ /* 0x0005620000000800 */
[--C-:B------:R-:W-:Y:S01]  /*1bfa0*/  FFMA.FTZ R44, R73, c[0x0][0x23c], -R39.reuse ;  /* 0x00008f00492c7a23 */ /* 0x100fe20000010827 */
[----:B----4-:R-:W-:Y:S01]  /*1bfb0*/  LDSM.16.MT88.4 R56, [R225+0xd800] ;  /* 0x00d80000e138783b */ /* 0x010fe20000004200 */
[C---:B------:R-:W-:Y:S07]  /*1bfc0*/  HMMA.16816.F32 R8, R40.reuse, R46, R8 ;  /* 0x0000002e2808723c */ /* 0x040fee0000001808 */
[----:B------:R4:W4:Y:S01]  /*1bfd0*/  MUFU.EX2 R139, R44 ;  /* 0x0000002c008b7308 */ /* 0x0009220000000800 */
[----:B-1----:R-:W-:Y:S08]  /*1bfe0*/  LDSM.16.MT88.4 R52, [R224+0xd800] ;  /* 0x00d80000e034783b */ /* 0x002ff00000004200 */
[----:B--2---:R-:W1:Y:S01]  /*1bff0*/  LDSM.16.MT88.4 R48, [R226+0xd800] ;  /* 0x00d80000e230783b */ /* 0x004e620000004200 */
[--C-:B----4-:R-:W-:Y:S04]  /*1c000*/  FFMA.FTZ R44, R74, c[0x0][0x23c], -R60.reuse ;  /* 0x00008f004a2c7a23 */ /* 0x110fe8000001083c */
[----:B------:R2:W-:Y:S02]  /*1c010*/  MUFU.EX2 R137, R44 ;  /* 0x0000002c00897308 */ /* 0x0005e40000000800 */
[--C-:B--2---:R-:W-:Y:S01]  /*1c020*/  FFMA.FTZ R44, R75, c[0x0][0x23c], -R60.reuse ;  /* 0x00008f004b2c7a23 */ /* 0x104fe2000001083c */
[C---:B-1----:R-:W-:Y:S07]  /*1c030*/  HMMA.16816.F32 R12, R40.reuse, R48, R12 ;  /* 0x00000030280c723c */ /* 0x042fee000000180c */
[----:B------:R1:W2:Y:S01]  /*1c040*/  MUFU.EX2 R136, R44 ;  /* 0x0000002c00887308 */ /* 0x0002a20000000800 */
[--C-:B------:R-:W-:Y:S01]  /*1c050*/  FFMA.FTZ R48, R76, c[0x0][0x23c], -R39.reuse ;  /* 0x00008f004c307a23 */ /* 0x100fe20000010827 */
[C---:B------:R-:W-:Y:S08]  /*1c060*/  HMMA.16816.F32 R16, R40.reuse, R50, R16 ;  /* 0x000000322810723c */ /* 0x040ff00000001810 */
[----:B------:R4:W-:Y:S01]  /*1c070*/  MUFU.EX2 R133, R48 ;  /* 0x0000003000857308 */ /* 0x0009e20000000800 */
[C---:B------:R-:W-:Y:S07]  /*1c080*/  HMMA.16816.F32 R20, R40.reuse, R52, R20 ;  /* 0x000000342814723c */ /* 0x040fee0000001814 */
[--C-:B------:R-:W-:Y:S01]  /*1c090*/  FFMA.FTZ R52, R78, c[0x0][0x23c], -R60.reuse ;  /* 0x00008f004e347a23 */ /* 0x100fe2000001083c */
[C---:B------:R-:W-:Y:S01]  /*1c0a0*/  HMMA.16816.F32 R24, R40.reuse, R54, R24 ;  /* 0x000000362818723c */ /* 0x040fe20000001818 */
[----:B-1----:R-:W1:Y:S02]  /*1c0b0*/  LDSM.16.MT88.4 R44, [R135+0xe000] ;  /* 0x00e00000872c783b */ /* 0x002e640000004200 */
[----:B------:R2:W-:Y:S05]  /*1c0c0*/  MUFU.EX2 R131, R52 ;  /* 0x0000003400837308 */ /* 0x0005ea0000000800 */
[C---:B------:R-:W-:Y:S04]  /*1c0d0*/  HMMA.16816.F32 R28, R40.reuse, R56, R28 ;  /* 0x00000038281c723c */ /* 0x040fe8000000181c */
[--C-:B----4-:R-:W-:Y:S03]  /*1c0e0*/  FFMA.FTZ R48, R77, c[0x0][0x23c], -R39.reuse ;  /* 0x00008f004d307a23 */ /* 0x110fe60000010827 */
[--C-:B------:R-:W-:Y:S01]  /*1c0f0*/  FFMA.FTZ R56, R79, c[0x0][0x23c], -R60.reuse ;  /* 0x00008f004f387a23 */ /* 0x100fe2000001083c */
[----:B------:R4:W1:Y:S01]  /*1c100*/  MUFU.EX2 R132, R48 ;  /* 0x0000003000847308 */ /* 0x0008620000000800 */
[----:B------:R-:W-:Y:S07]  /*1c110*/  HMMA.16816.F32 R32, R40, R58, R32 ;  /* 0x0000003a2820723c */ /* 0x000fee0000001820 */
[----:B-----5:R-:W-:Y:S02]  /*1c120*/  F2FP.PACK_AB R40, R143, R144 ;  /* 0x000000908f28723e */ /* 0x020fe400000000ff */
[----:B------:R5:W3:Y:S01]  /*1c130*/  MUFU.EX2 R128, R56 ;  /* 0x0000003800807308 */ /* 0x000ae20000000800 */
[----:B--2---:R-:W-:Y:S02]  /*1c140*/  LDSM.16.MT88.4 R52, [R224+0xe000] ;  /* 0x00e00000e034783b */ /* 0x004fe40000004200 */
[----:B------:R-:W-:Y:S02]  /*1c150*/  F2FP.PACK_AB R41, R140, R141 ;  /* 0x0000008d8c29723e */ /* 0x000fe400000000ff */
[----:B------:R-:W-:Y:S02]  /*1c160*/  F2FP.PACK_AB R42, R139, R138 ;  /* 0x0000008a8b2a723e */ /* 0x000fe400000000ff */
[----:B------:R-:W-:Y:S02]  /*1c170*/  F2FP.PACK_AB R43, R136, R137 ;  /* 0x00000089882b723e */ /* 0x000fe400000000ff */
[----:B----4-:R-:W2:Y:S05]  /*1c180*/  LDSM.16.MT88.4 R48, [R226+0xe000] ;  /* 0x00e00000e230783b */ /* 0x010eaa0000004200 */
[C---:B-1----:R-:W-:Y:S07]  /*1c190*/  HMMA.16816.F32 R4, R40.reuse, R44, R4 ;  /* 0x0000002c2804723c */ /* 0x042fee0000001804 */
[--C-:B------:R-:W-:Y:S01]  /*1c1a0*/  FFMA.FTZ R44, R81, c[0x0][0x23c], -R39.reuse ;  /* 0x00008f00512c7a23 */ /* 0x100fe20000010827 */
[C---:B------:R-:W-:Y:S03]  /*1c1b0*/  HMMA.16816.F32 R8, R40.reuse, R46, R8 ;  /* 0x0000002e2808723c */ /* 0x040fe60000001808 */
[----:B------:R1:W-:Y:S01]  /*1c1c0*/  MUFU.EX2 R130, R44 ;  /* 0x0000002c00827308 */ /* 0x0003e20000000800 */
[--C-:B-----5:R-:W-:Y:S09]  /*1c1d0*/  FFMA.FTZ R56, R80, c[0x0][0x23c], -R39.reuse ;  /* 0x00008f0050387a23 */ /* 0x120ff20000010827 */
[----:B------:R4:W5:Y:S01]  /*1c1e0*/  MUFU.EX2 R129, R56 ;  /* 0x0000003800817308 */ /* 0x0009620000000800 */
[--C-:B-1----:R-:W-:Y:S01]  /*1c1f0*/  FFMA.FTZ R44, R82, c[0x0][0x23c], -R60.reuse ;  /* 0x00008f00522c7a23 */ /* 0x102fe2000001083c */
[C---:B--2---:R-:W-:Y:S08]  /*1c200*/  HMMA.16816.F32 R12, R40.reuse, R48, R12 ;  /* 0x00000030280c723c */ /* 0x044ff0000000180c */
[----:B------:R1:W-:Y:S01]  /*1c210*/  MUFU.EX2 R125, R44 ;  /* 0x0000002c007d7308 */ /* 0x0003e20000000800 */
[----:B----4-:R-:W2:Y:S01]  /*1c220*/  LDSM.16.MT88.4 R56, [R225+0xe000] ;  /* 0x00e00000e138783b */ /* 0x010ea20000004200 */
[C---:B------:R-:W-:Y:S03]  /*1c230*/  HMMA.16816.F32 R16, R40.reuse, R50, R16 ;  /* 0x000000322810723c */ /* 0x040fe60000001810 */
[--C-:B------:R-:W-:Y:S05]  /*1c240*/  FFMA.FTZ R48, R83, c[0x0][0x23c], -R60.reuse ;  /* 0x00008f0053307a23 */ /* 0x100fea000001083c */
[----:B------:R4:W2:Y:S01]  /*1c250*/  MUFU.EX2 R124, R48 ;  /* 0x00000030007c7308 */ /* 0x0008a20000000800 */
[C---:B------:R-:W-:Y:S07]  /*1c260*/  HMMA.16816.F32 R20, R40.reuse, R52, R20 ;  /* 0x000000342814723c */ /* 0x040fee0000001814 */
[----:B------:R-:W-:Y:S01]  /*1c270*/  FFMA.FTZ R52, R85, c[0x0][0x23c], -R39 ;  /* 0x00008f0055347a23 */ /* 0x000fe20000010827 */
[----:B-1----:R-:W1:Y:S01]  /*1c280*/  LDSM.16.MT88.4 R44, [R135+0xe800] ;  /* 0x00e80000872c783b */ /* 0x002e620000004200 */
[C---:B------:R-:W-:Y:S02]  /*1c290*/  HMMA.16816.F32 R24, R40.reuse, R54, R24 ;  /* 0x000000362818723c */ /* 0x040fe40000001818 */
[----:B------:R5:W-:Y:S01]  /*1c2a0*/  MUFU.EX2 R121, R52 ;  /* 0x0000003400797308 */ /* 0x000be20000000800 */
[----:B---3--:R-:W-:Y:S02]  /*1c2b0*/  FFMA.FTZ R2, R2, R64, R211 ;  /* 0x0000004002027223 */ /* 0x008fe400000100d3 */
[--C-:B----4-:R-:W-:Y:S07]  /*1c2c0*/  FFMA.FTZ R48, R84, c[0x0][0x23c], -R39.reuse ;  /* 0x00008f0054307a23 */ /* 0x110fee0000010827 */
[----:B------:R3:W4:Y:S01]  /*1c2d0*/  MUFU.EX2 R123, R48 ;  /* 0x00000030007b7308 */ /* 0x0007220000000800 */
[C---:B--2---:R-:W-:Y:S03]  /*1c2e0*/  HMMA.16816.F32 R28, R40.reuse, R56, R28 ;  /* 0x00000038281c723c */ /* 0x044fe6000000181c */
[--C-:B-----5:R-:W-:Y:S04]  /*1c2f0*/  FFMA.FTZ R52, R86, c[0x0][0x23c], -R60.reuse ;  /* 0x00008f0056347a23 */ /* 0x120fe8000001083c */
[--C-:B------:R-:W-:Y:S01]  /*1c300*/  FFMA.FTZ R56, R87, c[0x0][0x23c], -R60.reuse ;  /* 0x00008f0057387a23 */ /* 0x100fe2000001083c */
[----:B------:R-:W-:Y:S01]  /*1c310*/  HMMA.16816.F32 R32, R40, R58, R32 ;  /* 0x0000003a2820723c */ /* 0x000fe20000001820 */
[----:B------:R2:W-:Y:S06]  /*1c320*/  MUFU.EX2 R118, R52 ;  /* 0x0000003400767308 */ /* 0x0005ec0000000800 */
[----:B------:R-:W-:Y:S02]  /*1c330*/  F2FP.PACK_AB R40, R132, R133 ;  /* 0x000000858428723e */ /* 0x000fe400000000ff */
[----:B------:R-:W-:Y:S02]  /*1c340*/  F2FP.PACK_AB R41, R128, R131 ;  /* 0x000000838029723e */ /* 0x000fe400000000ff */
[----:B------:R5:W4:Y:S01]  /*1c350*/  MUFU.EX2 R114, R56 ;  /* 0x0000003800727308 */ /* 0x000b220000000800 */
[----:B------:R-:W-:Y:S01]  /*1c360*/  F2FP.PACK_AB R42, R130, R129 ;  /* 0x00000081822a723e */ /* 0x000fe200000000ff */
[----:B---3--:R-:W3:Y:S01]  /*1c370*/  LDSM.16.MT88.4 R48, [R226+0xe800] ;  /* 0x00e80000e230783b */ /* 0x008ee20000004200 */
[----:B------:R-:W-:Y:S07]  /*1c380*/  F2FP.PACK_AB R43, R124, R125 ;  /* 0x0000007d7c2b723e */ /* 0x000fee00000000ff */
[C---:B-1----:R-:W-:Y:S01]  /*1c390*/  HMMA.16816.F32 R4, R40.reuse, R44, R4 ;  /* 0x0000002c2804723c */ /* 0x042fe20000001804 */
[----:B--2---:R-:W1:Y:S06]  /*1c3a0*/  LDSM.16.MT88.4 R52, [R224+0xe800] ;  /* 0x00e80000e034783b */ /* 0x004e6c0000004200 */
[--C-:B------:R-:W-:Y:S01]  /*1c3b0*/  FFMA.FTZ R44, R89, c[0x0][0x23c], -R39.reuse ;  /* 0x00008f00592c7a23 */ /* 0x100fe20000010827 */
[C---:B------:R-:W-:Y:S03]  /*1c3c0*/  HMMA.16816.F32 R8, R40.reuse, R46, R8 ;  /* 0x0000002e2808723c */ /* 0x040fe60000001808 */
[----:B------:R2:W-:Y:S01]  /*1c3d0*/  MUFU.EX2 R115, R44 ;  /* 0x0000002c00737308 */ /* 0x0005e20000000800 */
[--C-:B-----5:R-:W-:Y:S09]  /*1c3e0*/  FFMA.FTZ R56, R88, c[0x0][0x23c], -R39.reuse ;  /* 0x00008f0058387a23 */ /* 0x120ff20000010827 */
[----:B------:R5:W1:Y:S01]  /*1c3f0*/  MUFU.EX2 R116, R56 ;  /* 0x0000003800747308 */ /* 0x000a620000000800 */
[C---:B---3--:R-:W-:Y:S03]  /*1c400*/  HMMA.16816.F32 R12, R40.reuse, R48, R12 ;  /* 0x00000030280c723c */ /* 0x048fe6000000180c */
[--C-:B--2---:R-:W-:Y:S06]  /*1c410*/  FFMA.FTZ R44, R90, c[0x0][0x23c], -R60.reuse ;  /* 0x00008f005a2c7a23 */ /* 0x104fec000001083c */
[----:B------:R2:W-:Y:S01]  /*1c420*/  MUFU.EX2 R107, R44 ;  /* 0x0000002c006b7308 */ /* 0x0005e20000000800 */
[C---:B------:R-:W-:Y:S03]  /*1c430*/  HMMA.16816.F32 R16, R40.reuse, R50, R16 ;  /* 0x000000322810723c */ /* 0x040fe60000001810 */
[--C-:B------:R-:W-:Y:S01]  /*1c440*/  FFMA.FTZ R48, R92, c[0x0][0x23c], -R39.reuse ;  /* 0x00008f005c307a23 */ /* 0x100fe20000010827 */
[----:B-----5:R-:W3:Y:S04]  /*1c450*/  LDSM.16.MT88.4 R56, [R225+0xe800] ;  /* 0x00e80000e138783b */ /* 0x020ee80000004200 */
[C---:B-1----:R-:W-:Y:S01]  /*1c460*/  HMMA.16816.F32 R20, R40.reuse, R52, R20 ;  /* 0x000000342814723c */ /* 0x042fe20000001814 */
[----:B------:R1:W-:Y:S06]  /*1c470*/  MUFU.EX2 R104, R48 ;  /* 0x0000003000687308 */ /* 0x0003ec0000000800 */
[--C-:B------:R-:W-:Y:S01]  /*1c480*/  FFMA.FTZ R52, R94, c[0x0][0x23c], -R60.reuse ;  /* 0x00008f005e347a23 */ /* 0x100fe2000001083c */
[C---:B------:R-:W-:Y:S04]  /*1c490*/  HMMA.16816.F32 R24, R40.reuse, R54, R24 ;  /* 0x000000362818723c */ /* 0x040fe80000001818 */
[--C-:B--2---:R-:W-:Y:S04]  /*1c4a0*/  FFMA.FTZ R44, R91, c[0x0][0x23c], -R60.reuse ;  /* 0x00008f005b2c7a23 */ /* 0x104fe8000001083c */
[----:B------:R2:W5:Y:S01]  /*1c4b0*/  MUFU.EX2 R105, R44 ;  /* 0x0000002c00697308 */ /* 0x0005620000000800 */
[--C-:B-1----:R-:W-:Y:S09]  /*1c4c0*/  FFMA.FTZ R48, R93, c[0x0][0x23c], -R39.reuse ;  /* 0x00008f005d307a23 */ /* 0x102ff20000010827 */
[----:B------:R1:W1:Y:S01]  /*1c4d0*/  MUFU.EX2 R99, R48 ;  /* 0x0000003000637308 */ /* 0x0002620000000800 */
[C---:B---3--:R-:W-:Y:S09]  /*1c4e0*/  HMMA.16816.F32 R28, R40.reuse, R56, R28 ;  /* 0x00000038281c723c */ /* 0x048ff2000000181c */
[----:B------:R3:W-:Y:S01]  /*1c4f0*/  MUFU.EX2 R93, R52 ;  /* 0x00000034005d7308 */ /* 0x0007e20000000800 */
[----:B--2---:R-:W2:Y:S02]  /*1c500*/  LDSM.16.MT88.4 R44, [R135+0xf000] ;  /* 0x00f00000872c783b */ /* 0x004ea40000004200 */
[--C-:B------:R-:W-:Y:S01]  /*1c510*/  FFMA.FTZ R56, R96, c[0x0][0x23c], -R39.reuse ;  /* 0x00008f0060387a23 */ /* 0x100fe20000010827 */
[----:B------:R-:W-:Y:S06]  /*1c520*/  HMMA.16816.F32 R32, R40, R58, R32 ;  /* 0x0000003a2820723c */ /* 0x000fec0000001820 */
[----:B------:R2:W-:Y:S01]  /*1c530*/  MUFU.EX2 R92, R56 ;  /* 0x00000038005c7308 */ /* 0x0005e20000000800 */
[----:B----4-:R-:W-:Y:S01]  /*1c540*/  F2FP.PACK_AB R40, R121, R123 ;  /* 0x0000007b7928723e */ /* 0x010fe200000000ff */
[----:B-1----:R-:W1:Y:S01]  /*1c550*/  LDSM.16.MT88.4 R48, [R226+0xf000] ;  /* 0x00f00000e230783b */ /* 0x002e620000004200 */
[----:B------:R-:W-:Y:S03]  /*1c560*/  F2FP.PACK_AB R41, R114, R118 ;  /* 0x000000767229723e */ /* 0x000fe600000000ff */
[----:B------:R-:W-:Y:S02]  /*1c570*/  F2FP.PACK_AB R42, R115, R116 ;  /* 0x00000074732a723e */ /* 0x000fe400000000ff */
[----:B-----5:R-:W-:Y:S01]  /*1c580*/  F2FP.PACK_AB R43, R105, R107 ;  /* 0x0000006b692b723e */ /* 0x020fe200000000ff */
[--C-:B---3--:R-:W-:Y:S04]  /*1c590*/  FFMA.FTZ R52, R95, c[0x0][0x23c], -R60.reuse ;  /* 0x00008f005f347a23 */ /* 0x108fe8000001083c */
[----:B------:R3:W4:Y:S01]  /*1c5a0*/  MUFU.EX2 R91, R52 ;  /* 0x00000034005b7308 */ /* 0x0007220000000800 */
[----:B--2---:R-:W-:Y:S01]  /*1c5b0*/  LDSM.16.MT88.4 R56, [R225+0xf000] ;  /* 0x00f00000e138783b */ /* 0x004fe20000004200 */
[C---:B------:R-:W-:Y:S07]  /*1c5c0*/  HMMA.16816.F32 R4, R40.reuse, R44, R4 ;  /* 0x0000002c2804723c */ /* 0x040fee0000001804 */
[--C-:B------:R-:W-:Y:S01]  /*1c5d0*/  FFMA.FTZ R44, R97, c[0x0][0x23c], -R39.reuse ;  /* 0x00008f00612c7a23 */ /* 0x100fe20000010827 */
[C---:B------:R-:W-:Y:S01]  /*1c5e0*/  HMMA.16816.F32 R8, R40.reuse, R46, R8 ;  /* 0x0000002e2808723c */ /* 0x040fe20000001808 */
[----:B---3--:R-:W2:Y:S02]  /*1c5f0*/  LDSM.16.MT88.4 R52, [R224+0xf000] ;  /* 0x00f00000e034783b */ /* 0x008ea40000004200 */
[----:B------:R3:W5:Y:S05]  /*1c600*/  MUFU.EX2 R90, R44 ;  /* 0x0000002c005a7308 */ /* 0x00076a0000000800 */
[C---:B-1----:R-:W-:Y:S07]  /*1c610*/  HMMA.16816.F32 R12, R40.reuse, R48, R12 ;  /* 0x00000030280c723c */ /* 0x042fee000000180c */
[--C-:B------:R-:W-:Y:S01]  /*1c620*/  FFMA.FTZ R48, R100, c[0x0][0x23c], -R39.reuse ;  /* 0x00008f0064307a23 */ /* 0x100fe20000010827 */
[C---:B------:R-:W-:Y:S03]  /*1c630*/  HMMA.16816.F32 R16, R40.reuse, R50, R16 ;  /* 0x000000322810723c */ /* 0x040fe60000001810 */
[----:B------:R1:W-:Y:S01]  /*1c640*/  MUFU.EX2 R87, R48 ;  /* 0x0000003000577308 */ /* 0x0003e20000000800 */
[--C-:B---3--:R-:W-:Y:S09]  /*1c650*/  FFMA.FTZ R44, R98, c[0x0][0x23c], -R60.reuse ;  /* 0x00008f00622c7a23 */ /* 0x108ff2000001083c */
[----:B------:R3:W-:Y:S01]  /*1c660*/  MUFU.EX2 R89, R44 ;  /* 0x0000002c00597308 */ /* 0x0007e20000000800 */
[C---:B--2---:R-:W-:Y:S03]  /*1c670*/  HMMA.16816.F32 R20, R40.reuse, R52, R20 ;  /* 0x000000342814723c */ /* 0x044fe60000001814 */
[--C-:B-1----:R-:W-:Y:S06]  /*1c680*/  FFMA.FTZ R48, R101, c[0x0][0x23c], -R39.reuse ;  /* 0x00008f0065307a23 */ /* 0x102fec0000010827 */
[----:B------:R1:W-:Y:S01]  /*1c690*/  MUFU.EX2 R86, R48 ;  /* 0x0000003000567308 */ /* 0x0003e20000000800 */
[C---:B------:R-:W-:Y:S03]  /*1c6a0*/  HMMA.16816.F32 R24, R40.reuse, R54, R24 ;  /* 0x000000362818723c */ /* 0x040fe60000001818 */
[--C-:B------:R-:W-:Y:S02]  /*1c6b0*/  FFMA.FTZ R52, R102, c[0x0][0x23c], -R60.reuse ;  /* 0x00008f0066347a23 */ /* 0x100fe4000001083c */
[--C-:B---3--:R-:W-:Y:S03]  /*1c6c0*/  FFMA.FTZ R44, R215, c[0x0][0x23c], -R60.reuse ;  /* 0x00008f00d72c7a23 */ /* 0x108fe6000001083c */
[C---:B------:R-:W-:Y:S01]  /*1c6d0*/  HMMA.16816.F32 R28, R40.reuse, R56, R28 ;  /* 0x00000038281c723c */ /* 0x040fe2000000181c */
[----:B------:R2:W-:Y:S06]  /*1c6e0*/  MUFU.EX2 R85, R52 ;  /* 0x0000003400557308 */ /* 0x0005ec0000000800 */
[--C-:B------:R-:W-:Y:S01]  /*1c6f0*/  FFMA.FTZ R56, R103, c[0x0][0x23c], -R60.reuse ;  /* 0x00008f0067387a23 */ /* 0x100fe2000001083c */
[----:B------:R-:W-:Y:S03]  /*1c700*/  HMMA.16816.F32 R32, R40, R58, R32 ;  /* 0x0000003a2820723c */ /* 0x000fe60000001820 */
[----:B------:R3:W3:Y:S04]  /*1c710*/  MUFU.EX2 R88, R44 ;  /* 0x0000002c00587308 */ /* 0x0006e80000000800 */
[----:B------:R-:W-:Y:S01]  /*1c720*/  F2FP.PACK_AB R40, R99, R104 ;  /* 0x000000686328723e */ /* 0x000fe200000000ff */
[----:B-1----:R-:W-:Y:S01]  /*1c730*/  LDSM.16.MT88.4 R48, [R226+0xf800] ;  /* 0x00f80000e230783b */ /* 0x002fe20000004200 */
[----:B----4-:R-:W-:Y:S03]  /*1c740*/  F2FP.PACK_AB R41, R91, R93 ;  /* 0x0000005d5b29723e */ /* 0x010fe600000000ff */
[----:B-----5:R-:W-:Y:S01]  /*1c750*/  F2FP.PACK_AB R42, R90, R92 ;  /* 0x0000005c5a2a723e */ /* 0x020fe200000000ff */
[----:B------:R1:W4:Y:S03]  /*1c760*/  MUFU.EX2 R83, R56 ;  /* 0x0000003800537308 */ /* 0x0003260000000800 */
[----:B--2---:R-:W-:Y:S08]  /*1c770*/  LDSM.16.MT88.4 R52, [R224+0xf800] ;  /* 0x00f80000e034783b */ /* 0x004ff00000004200 */
[----:B---3--:R-:W2:Y:S01]  /*1c780*/  LDSM.16.MT88.4 R44, [R135+0xf800] ;  /* 0x00f80000872c783b */ /* 0x008ea20000004200 */
[----:B------:R-:W-:Y:S01]  /*1c790*/  F2FP.PACK_AB R43, R88, R89 ;  /* 0x00000059582b723e */ /* 0x000fe200000000ff */
[--C-:B-1----:R-:W-:Y:S04]  /*1c7a0*/  FFMA.FTZ R56, R214, c[0x0][0x23c], -R39.reuse ;  /* 0x00008f00d6387a23 */ /* 0x102fe80000010827 */
[----:B------:R1:W-:Y:S02]  /*1c7b0*/  MUFU.EX2 R84, R56 ;  /* 0x0000003800547308 */ /* 0x0003e40000000800 */
[----:B-1----:R-:W1:Y:S01]  /*1c7c0*/  LDSM.16.MT88.4 R56, [R225+0xf800] ;  /* 0x00f80000e138783b */ /* 0x002e620000004200 */
[C---:B--2---:R-:W-:Y:S07]  /*1c7d0*/  HMMA.16816.F32 R4, R40.reuse, R44, R4 ;  /* 0x0000002c2804723c */ /* 0x044fee0000001804 */
[--C-:B------:R-:W-:Y:S01]  /*1c7e0*/  FFMA.FTZ R44, R213, c[0x0][0x23c], -R39.reuse ;  /* 0x00008f00d52c7a23 */ /* 0x100fe20000010827 */
[C---:B------:R-:W-:Y:S03]  /*1c7f0*/  HMMA.16816.F32 R8, R40.reuse, R46, R8 ;  /* 0x0000002e2808723c */ /* 0x040fe60000001808 */
[----:B------:R2:W3:Y:S05]  /*1c800*/  MUFU.EX2 R82, R44 ;  /* 0x0000002c00527308 */ /* 0x0004ea0000000800 */
[C---:B------:R-:W-:Y:S07]  /*1c810*/  HMMA.16816.F32 R12, R40.reuse, R48, R12 ;  /* 0x00000030280c723c */ /* 0x040fee000000180c */
[--C-:B------:R-:W-:Y:S01]  /*1c820*/  FFMA.FTZ R48, R108, c[0x0][0x23c], -R39.reuse ;  /* 0x00008f006c307a23 */ /* 0x100fe20000010827 */
[C---:B------:R-:W-:Y:S03]  /*1c830*/  HMMA.16816.F32 R16, R40.reuse, R50, R16 ;  /* 0x000000322810723c */ /* 0x040fe60000001810 */
[----:B------:R5:W-:Y:S05]  /*1c840*/  MUFU.EX2 R79, R48 ;  /* 0x00000030004f7308 */ /* 0x000bea0000000800 */
[C---:B------:R-:W-:Y:S04]  /*1c850*/  HMMA.16816.F32 R20, R40.reuse, R52, R20 ;  /* 0x000000342814723c */ /* 0x040fe80000001814 */
[--C-:B--2---:R-:W-:Y:S03]  /*1c860*/  FFMA.FTZ R44, R106, c[0x0][0x23c], -R60.reuse ;  /* 0x00008f006a2c7a23 */ /* 0x104fe6000001083c */
[----:B------:R-:W-:Y:S01]  /*1c870*/  FFMA.FTZ R52, R110, c[0x0][0x23c], -R60 ;  /* 0x00008f006e347a23 */ /* 0x000fe2000001083c */
[----:B------:R2:W-:Y:S01]  /*1c880*/  MUFU.EX2 R81, R44 ;  /* 0x0000002c00517308 */ /* 0x0005e20000000800 */
[C---:B------:R-:W-:Y:S08]  /*1c890*/  HMMA.16816.F32 R24, R40.reuse, R54, R24 ;  /* 0x000000362818723c */ /* 0x040ff00000001818 */
[C---:B-1----:R-:W-:Y:S01]  /*1c8a0*/  HMMA.16816.F32 R28, R40.reuse, R56, R28 ;  /* 0x00000038281c723c */ /* 0x042fe2000000181c */
[----:B------:R1:W-:Y:S03]  /*1c8b0*/  MUFU.EX2 R77, R52 ;  /* 0x00000034004d7308 */ /* 0x0003e60000000800 */
[--C-:B-----5:R-:W-:Y:S03]  /*1c8c0*/  FFMA.FTZ R48, R109, c[0x0][0x23c], -R39.reuse ;  /* 0x00008f006d307a23 */ /* 0x120fe60000010827 */
[----:B------:R-:W-:Y:S01]  /*1c8d0*/  FADD.FTZ R57, R209, R2 ;  /* 0x00000002d1397221 */ /* 0x000fe20000010000 */
[----:B------:R-:W-:Y:S03]  /*1c8e0*/  HMMA.16816.F32 R32, R40, R58, R32 ;  /* 0x0000003a2820723c */ /* 0x000fe60000001820 */
[----:B------:R5:W-:Y:S01]  /*1c8f0*/  MUFU.EX2 R78, R48 ;  /* 0x00000030004e7308 */ /* 0x000be20000000800 */
[--C-:B------:R-:W-:Y:S02]  /*1c900*/  FFMA.FTZ R2, R112, c[0x0][0x23c], -R39.reuse ;  /* 0x00008f0070027a23 */ /* 0x100fe40000010827 */
[----:B------:R-:W-:Y:S01]  /*1c910*/  FFMA.FTZ R56, R0, R63, R210 ;  /* 0x0000003f00387223 */ /* 0x000fe200000100d2 */
[----:B------:R-:W-:Y:S01]  /*1c920*/  F2FP.PACK_AB R40, R86, R87 ;  /* 0x000000575628723e */ /* 0x000fe200000000ff */
[--C-:B--2---:R-:W-:Y:S01]  /*1c930*/  FFMA.FTZ R44, R212, c[0x0][0x23c], -R60.reuse ;  /* 0x00008f00d42c7a23 */ /* 0x104fe2000001083c */
[----:B----4-:R-:W-:Y:S03]  /*1c940*/  F2FP.PACK_AB R41, R83, R85 ;  /* 0x000000555329723e */ /* 0x010fe600000000ff */
[----:B------:R-:W-:Y:S01]  /*1c950*/  FFMA.FTZ R0, R111, c[0x0][0x23c], -R60 ;  /* 0x00008f006f007a23 */ /* 0x000fe2000001083c */
[----:B------:R2:W4:Y:S01]  /*1c960*/  MUFU.EX2 R80, R44 ;  /* 0x0000002c00507308 */ /* 0x0005220000000800 */
[----:B---3--:R-:W-:Y:S01]  /*1c970*/  F2FP.PACK_AB R42, R82, R84 ;  /* 0x00000054522a723e */ /* 0x008fe200000000ff */
[----:B-1----:R-:W-:Y:S08]  /*1c980*/  LDSM.16.MT88.4 R52, [R224+0x10000] ;  /* 0x01000000e034783b */ /* 0x002ff00000004200 */
[----:B------:R1:W-:Y:S01]  /*1c990*/  MUFU.EX2 R75, R2 ;  /* 0x00000002004b7308 */ /* 0x0003e20000000800 */
[----:B-----5:R-:W-:Y:S09]  /*1c9a0*/  LDSM.16.MT88.4 R48, [R226+0x10000] ;  /* 0x01000000e230783b */ /* 0x020ff20000004200 */
[----:B------:R3:W5:Y:S01]  /*1c9b0*/  MUFU.EX2 R76, R0 ;  /* 0x00000000004c7308 */ /* 0x0007620000000800 */
[----:B--2---:R-:W2:Y:S01]  /*1c9c0*/  LDSM.16.MT88.4 R44, [R135+0x10000] ;  /* 0x01000000872c783b */ /* 0x004ea20000004200 */
[----:B----4-:R-:W-:Y:S01]  /*1c9d0*/  F2FP.PACK_AB R43, R80, R81 ;  /* 0x00000051502b723e */ /* 0x010fe200000000ff */
[----:B-1----:R-:W-:Y:S07]  /*1c9e0*/  FFMA.FTZ R2, R113, c[0x0][0x23c], -R39 ;  /* 0x00008f0071027a23 */ /* 0x002fee0000010827 */
[----:B------:R1:W4:Y:S01]  /*1c9f0*/  MUFU.EX2 R74, R2 ;  /* 0x00000002004a7308 */ /* 0x0003220000000800 */
[----:B---3--:R-:W-:Y:S02]  /*1ca00*/  FADD.FTZ R0, R208, R56 ;  /* 0x00000038d0007221 */ /* 0x008fe40000010000 */
[----:B------:R-:W-:Y:S02]  /*1ca10*/  FADD.FTZ R56, R207, R57 ;  /* 0x00000039cf387221 */ /* 0x000fe40000010000 */
[----:B------:R-:W-:Y:S02]  /*1ca20*/  FADD.FTZ R0, R206, R0 ;  /* 0x00000000ce007221 */ /* 0x000fe40000010000 */
[----:B------:R-:W-:Y:S02]  /*1ca30*/  FFMA.FTZ R57, R200, c[0x0][0x23c], -R60 ;  /* 0x00008f00c8397a23 */ /* 0x000fe4000001083c */
[----:B------:R-:W-:Y:S02]  /*1ca40*/  FADD.FTZ R0, R204, R0 ;  /* 0x00000000cc007221 */ /* 0x000fe40000010000 */
[----:B------:R-:W-:Y:S02]  /*1ca50*/  MUFU.EX2 R73, R57 ;  /* 0x0000003900497308 */ /* 0x000fe40000000800 */
[----:B------:R-:W-:Y:S04]  /*1ca60*/  FADD.FTZ R0, R202, R0 ;  /* 0x00000000ca007221 */ /* 0x000fe80000010000 */
[----:B------:R-:W-:Y:S01]  /*1ca70*/  FADD.FTZ R0, R199, R0 ;  /* 0x00000000c7007221 */ /* 0x000fe20000010000 */
[C---:B--2---:R-:W-:Y:S07]  /*1ca80*/  HMMA.16816.F32 R4, R40.reuse, R44, R4 ;  /* 0x0000002c2804723c */ /* 0x044fee0000001804 */
[----:B------:R-:W-:Y:S01]  /*1ca90*/  FADD.FTZ R44, R205, R56 ;  /* 0x00000038cd2c7221 */ /* 0x000fe20000010000 */
[C---:B------:R-:W-:Y:S04]  /*1caa0*/  HMMA.16816.F32 R8, R40.reuse, R46, R8 ;  /* 0x0000002e2808723c */ /* 0x040fe80000001808 */
[----:B------:R-:W-:Y:S02]  /*1cab0*/  FADD.FTZ R56, R203, R44 ;  /* 0x0000002ccb387221 */ /* 0x000fe40000010000 */
[----:B------:R-:W2:Y:S02]  /*1cac0*/  LDSM.16.MT88.4 R44, [R225+0x10000] ;  /* 0x01000000e12c783b */ /* 0x000ea40000004200 */
[----:B-1----:R-:W-:Y:S01]  /*1cad0*/  FADD.FTZ R2, R201, R56 ;  /* 0x00000038c9027221 */ /* 0x002fe20000010000 */
[C---:B------:R-:W-:Y:S03]  /*1cae0*/  HMMA.16816.F32 R12, R40.reuse, R48, R12 ;  /* 0x00000030280c723c */ /* 0x040fe6000000180c */
[----:B------:R-:W-:Y:S02]  /*1caf0*/  FADD.FTZ R56, R198, R2 ;  /* 0x00000002c6387221 */ /* 0x000fe40000010000 */
[----:B------:R-:W-:Y:S02]  /*1cb00*/  FADD.FTZ R2, R197, R0 ;  /* 0x00000000c5027221 */ /* 0x000fe40000010000 */
[----:B------:R-:W-:Y:S01]  /*1cb10*/  FFMA.FTZ R49, R193, c[0x0][0x23c], -R60 ;  /* 0x00008f00c1317a23 */ /* 0x000fe2000001083c */
[C---:B------:R-:W-:Y:S03]  /*1cb20*/  HMMA.16816.F32 R16, R40.reuse, R50, R16 ;  /* 0x000000322810723c */ /* 0x040fe60000001810 */
[----:B------:R1:W3:Y:S01]  /*1cb30*/  MUFU.EX2 R72, R49 ;  /* 0x0000003100487308 */ /* 0x0002e20000000800 */
[----:B------:R-:W-:Y:S02]  /*1cb40*/  FADD.FTZ R0, R196, R56 ;  /* 0x00000038c4007221 */ /* 0x000fe40000010000 */
[----:B------:R-:W-:Y:S02]  /*1cb50*/  FADD.FTZ R2, R194, R2 ;  /* 0x00000002c2027221 */ /* 0x000fe40000010000 */
[----:B------:R-:W-:Y:S01]  /*1cb60*/  FADD.FTZ R48, R195, R0 ;  /* 0x00000000c3307221 */ /* 0x000fe20000010000 */
[C---:B------:R-:W-:Y:S03]  /*1cb70*/  HMMA.16816.F32 R20, R40.reuse, R52, R20 ;  /* 0x000000342814723c */ /* 0x040fe60000001814 */
[----:B------:R-:W-:Y:S02]  /*1cb80*/  FADD.FTZ R0, R246, R2 ;  /* 0x00000002f6007221 */ /* 0x000fe40000010000 */
[----:B------:R-:W-:Y:S02]  /*1cb90*/  FADD.FTZ R2, R247, R48 ;  /* 0x00000030f7027221 */ /* 0x000fe40000010000 */
[--C-:B------:R-:W-:Y:S01]  /*1cba0*/  FFMA.FTZ R52, R192, c[0x0][0x23c], -R39.reuse ;  /* 0x00008f00c0347a23 */ /* 0x100fe20000010827 */
[C---:B------:R-:W-:Y:S03]  /*1cbb0*/  HMMA.16816.F32 R24, R40.reuse, R54, R24 ;  /* 0x000000362818723c */ /* 0x040fe60000001818 */
[----:B------:R3:W-:Y:S01]  /*1cbc0*/  MUFU.EX2 R71, R52 ;  /* 0x0000003400477308 */ /* 0x0007e20000000800 */
[----:B------:R-:W-:Y:S02]  /*1cbd0*/  FADD.FTZ R2, R187, R2 ;  /* 0x00000002bb027221 */ /* 0x000fe40000010000 */
[----:B------:R-:W-:Y:S02]  /*1cbe0*/  FADD.FTZ R0, R219, R0 ;  /* 0x00000000db007221 */ /* 0x000fe40000010000 */
[----:B------:R-:W-:Y:S01]  /*1cbf0*/  FADD.FTZ R2, R186, R2 ;  /* 0x00000002ba027221 */ /* 0x000fe20000010000 */
[----:B-1----:R-:W1:Y:S03]  /*1cc00*/  LDSM.16.MT88.4 R48, [R135+0x10800] ;  /* 0x010800008730783b */ /* 0x002e660000004200 */
[----:B------:R-:W-:Y:S01]  /*1cc10*/  FADD.FTZ R0, R185, R0 ;  /* 0x00000000b9007221 */ /* 0x000fe20000010000 */
[C---:B--2---:R-:W-:Y:S03]  /*1cc20*/  HMMA.16816.F32 R28, R40.reuse, R44, R28 ;  /* 0x0000002c281c723c */ /* 0x044fe6000000181c */
[----:B------:R-:W-:Y:S04]  /*1cc30*/  FADD.FTZ R0, R184, R0 ;  /* 0x00000000b8007221 */ /* 0x000fe80000010000 */
[----:B------:R-:W-:Y:S01]  /*1cc40*/  FFMA.FTZ R44, R191, c[0x0][0x23c], -R60 ;  /* 0x00008f00bf2c7a23 */ /* 0x000fe2000001083c */
[----:B------:R-:W-:Y:S03]  /*1cc50*/  HMMA.16816.F32 R32, R40, R46, R32 ;  /* 0x0000002e2820723c */ /* 0x000fe60000001820 */
[----:B------:R2:W-:Y:S01]  /*1cc60*/  MUFU.EX2 R69, R44 ;  /* 0x0000002c00457308 */ /* 0x0005e20000000800 */
[----:B------:R-:W-:Y:S02]  /*1cc70*/  FADD.FTZ R0, R181, R0 ;  /* 0x00000000b5007221 */ /* 0x000fe40000010000 */
[----:B---3--:R-:W-:Y:S01]  /*1cc80*/  FADD.FTZ R52, R183, R2 ;  /* 0x00000002b7347221 */ /* 0x008fe20000010000 */
[----:B------:R-:W-:Y:S01]  /*1cc90*/  F2FP.PACK_AB R40, R78, R79 ;  /* 0x0000004f4e28723e */ /* 0x000fe200000000ff */
[--C-:B------:R-:W-:Y:S01]  /*1cca0*/  FFMA.FTZ R2, R117, c[0x0][0x23c], -R39.reuse ;  /* 0x00008f0075027a23 */ /* 0x100fe20000010827 */
[----:B-----5:R-:W-:Y:S03]  /*1ccb0*/  F2FP.PACK_AB R41, R76, R77 ;  /* 0x0000004d4c29723e */ /* 0x020fe600000000ff */
[----:B------:R-:W-:Y:S01]  /*1ccc0*/  FADD.FTZ R56, R182, R52 ;  /* 0x00000034b6387221 */ /* 0x000fe20000010000 */
[----:B------:R3:W5:Y:S01]  /*1ccd0*/  MUFU.EX2 R70, R2 ;  /* 0x0000000200467308 */ /* 0x0007620000000800 */
[----:B------:R-:W-:Y:S01]  /*1cce0*/  FADD.FTZ R0, R179, R0 ;  /* 0x00000000b3007221 */ /* 0x000fe20000010000 */
[----:B------:R-:W5:Y:S01]  /*1ccf0*/  LDSM.16.MT88.4 R52, [R226+0x10800] ;  /* 0x01080000e234783b */ /* 0x000f620000004200 */
[----:B----4-:R-:W-:Y:S02]  /*1cd00*/  F2FP.PACK_AB R42, R74, R75 ;  /* 0x0000004b4a2a723e */ /* 0x010fe400000000ff */
[----:B------:R-:W-:Y:S01]  /*1cd10*/  FADD.FTZ R0, R176, R0 ;  /* 0x00000000b0007221 */ /* 0x000fe20000010000 */
[----:B------:R-:W-:Y:S04]  /*1cd20*/  F2FP.PACK_AB R43, R72, R73 ;  /* 0x00000049482b723e */ /* 0x000fe800000000ff */
[----:B--2---:R-:W2:Y:S03]  /*1cd30*/  LDSM.16.MT88.4 R44, [R224+0x10800] ;  /* 0x01080000e02c783b */ /* 0x004ea60000004200 */
[C---:B-1----:R-:W-:Y:S07]  /*1cd40*/  HMMA.16816.F32 R4, R40.reuse, R48, R4 ;  /* 0x000000302804723c */ /* 0x042fee0000001804 */
[----:B------:R-:W-:Y:S01]  /*1cd50*/  FFMA.FTZ R48, R120, c[0x0][0x23c], -R39 ;  /* 0x00008f0078307a23 */ /* 0x000fe20000010827 */
[C---:B------:R-:W-:Y:S03]  /*1cd60*/  HMMA.16816.F32 R8, R40.reuse, R50, R8 ;  /* 0x000000322808723c */ /* 0x040fe60000001808 */
[----:B------:R1:W-:Y:S01]  /*1cd70*/  MUFU.EX2 R67, R48 ;  /* 0x0000003000437308 */ /* 0x0003e20000000800 */
[----:B---3--:R-:W-:Y:S02]  /*1cd80*/  FADD.FTZ R2, R180, R56 ;  /* 0x00000038b4027221 */ /* 0x008fe40000010000 */
[----:B------:R-:W-:Y:S02]  /*1cd90*/  FADD.FTZ R56, R174, R0 ;  /* 0x00000000ae387221 */ /* 0x000fe40000010000 */
[----:B------:R-:W-:Y:S04]  /*1cda0*/  FADD.FTZ R57, R178, R2 ;  /* 0x00000002b2397221 */ /* 0x000fe80000010000 */
[--C-:B------:R-:W-:Y:S02]  /*1cdb0*/  FFMA.FTZ R2, R119, c[0x0][0x23c], -R60.reuse ;  /* 0x00008f0077027a23 */ /* 0x100fe4000001083c */
[----:B------:R-:W-:Y:S02]  /*1cdc0*/  FADD.FTZ R0, R177, R57 ;  /* 0x00000039b1007221 */ /* 0x000fe40000010000 */
[----:B------:R3:W4:Y:S01]  /*1cdd0*/  MUFU.EX2 R68, R2 ;  /* 0x0000000200447308 */ /* 0x0007220000000800 */
[C---:B-----5:R-:W-:Y:S07]  /*1cde0*/  HMMA.16816.F32 R12, R40.reuse, R52, R12 ;  /* 0x00000034280c723c */ /* 0x060fee000000180c */
[----:B------:R-:W-:Y:S01]  /*1cdf0*/  FFMA.FTZ R52, R122, c[0x0][0x23c], -R60 ;  /* 0x00008f007a347a23 */ /* 0x000fe2000001083c */
[C---:B------:R-:W-:Y:S01]  /*1ce00*/  HMMA.16816.F32 R16, R40.reuse, R54, R16 ;  /* 0x000000362810723c */ /* 0x040fe20000001810 */
[----:B-1----:R-:W1:Y:S02]  /*1ce10*/  LDSM.16.MT88.4 R48, [R225+0x10800] ;  /* 0x01080000e130783b */ /* 0x002e640000004200 */
[----:B------:R5:W-:Y:S05]  /*1ce20*/  MUFU.EX2 R65, R52 ;  /* 0x0000003400417308 */ /* 0x000bea0000000800 */
[C---:B--2---:R-:W-:Y:S04]  /*1ce30*/  HMMA.16816.F32 R20, R40.reuse, R44, R20 ;  /* 0x0000002c2814723c */ /* 0x044fe80000001814 */
[----:B---3--:R-:W-:Y:S02]  /*1ce40*/  FADD.FTZ R2, R173, R56 ;  /* 0x00000038ad027221 */ /* 0x008fe40000010000 */
[----:B------:R-:W-:Y:S02]  /*1ce50*/  FADD.FTZ R56, R175, R0 ;  /* 0x00000000af387221 */ /* 0x000fe40000010000 */
[C---:B------:R-:W-:Y:S04]  /*1ce60*/  HMMA.16816.F32 R24, R40.reuse, R46, R24 ;  /* 0x0000002e2818723c */ /* 0x040fe80000001818 */
[----:B------:R-:W-:Y:S02]  /*1ce70*/  FADD.FTZ R0, R172, R2 ;  /* 0x00000002ac007221 */ /* 0x000fe40000010000 */
[----:B------:R-:W-:Y:S02]  /*1ce80*/  FADD.FTZ R2, R171, R56 ;  /* 0x00000038ab027221 */ /* 0x000fe40000010000 */
[----:B------:R-:W-:Y:S04]  /*1ce90*/  FADD.FTZ R0, R168, R0 ;  /* 0x00000000a8007221 */ /* 0x000fe80000010000 */
[--C-:B------:R-:W-:Y:S02]  /*1cea0*/  FFMA.FTZ R56, R190, c[0x0][0x23c], -R39.reuse ;  /* 0x00008f00be387a23 */ /* 0x100fe40000010827 */
[----:B------:R-:W-:Y:S02]  /*1ceb0*/  FADD.FTZ R0, R169, R0 ;  /* 0x00000000a9007221 */ /* 0x000fe40000010000 */
[----:B------:R2:W3:Y:S01]  /*1cec0*/  MUFU.EX2 R66, R56 ;  /* 0x0000003800427308 */ /* 0x0004e20000000800 */
[----:B------:R-:W-:Y:S02]  /*1ced0*/  FADD.FTZ R2, R170, R2 ;  /* 0x00000002aa027221 */ /* 0x000fe40000010000 */
[----:B------:R-:W-:Y:S02]  /*1cee0*/  FADD.FTZ R0, R165, R0 ;  /* 0x00000000a5007221 */ /* 0x000fe40000010000 */
[----:B------:R-:W-:Y:S02]  /*1cef0*/  FADD.FTZ R2, R167, R2 ;  /* 0x00000002a7027221 */ /* 0x000fe40000010000 */
[----:B------:R-:W-:Y:S02]  /*1cf00*/  FADD.FTZ R0, R164, R0 ;  /* 0x00000000a4007221 */ /* 0x000fe40000010000 */
[--C-:B------:R-:W-:Y:S02]  /*1cf10*/  FFMA.FTZ R44, R188, c[0x0][0x23c], -R39.reuse ;  /* 0x00008f00bc2c7a23 */ /* 0x100fe40000010827 */
[----:B-----5:R-:W-:Y:S01]  /*1cf20*/  FADD.FTZ R52, R161, R0 ;  /* 0x00000000a1347221 */ /* 0x020fe20000010000 */
[C---:B-1----:R-:W-:Y:S01]  /*1cf30*/  HMMA.16816.F32 R28, R40.reuse, R48, R28 ;  /* 0x00000030281c723c */ /* 0x042fe2000000181c */
[----:B------:R-:W-:Y:S02]  /*1cf40*/  MUFU.EX2 R63, R44 ;  /* 0x0000002c003f7308 */ /* 0x000fe40000000800 */
[----:B------:R-:W-:Y:S02]  /*1cf50*/  FFMA.FTZ R0, R189, c[0x0][0x23c], -R60 ;  /* 0x00008f00bd007a23 */ /* 0x000fe4000001083c */
[----:B------:R-:W-:Y:S02]  /*1cf60*/  FADD.FTZ R2, R166, R2 ;  /* 0x00000002a6027221 */ /* 0x000fe40000010000 */
[----:B------:R-:W-:Y:S01]  /*1cf70*/  FFMA.FTZ R48, R126, c[0x0][0x23c], -R60 ;  /* 0x00008f007e307a23 */ /* 0x000fe2000001083c */
[----:B------:R-:W-:Y:S03]  /*1cf80*/  HMMA.16816.F32 R32, R40, R50, R32 ;  /* 0x000000322820723c */ /* 0x000fe60000001820 */
[----:B------:R1:W5:Y:S01]  /*1cf90*/  MUFU.EX2 R64, R0 ;  /* 0x0000000000407308 */ /* 0x0003620000000800 */
[----:B------:R-:W-:Y:S03]  /*1cfa0*/  FADD.FTZ R2, R163, R2 ;  /* 0x00000002a3027221 */ /* 0x000fe60000010000 */
[----:B------:R-:W-:Y:S01]  /*1cfb0*/  F2FP.PACK_AB R40, R70, R71 ;  /* 0x000000474628723e */ /* 0x000fe200000000ff */
[----:B--2---:R-:W-:Y:S01]  /*1cfc0*/  FADD.FTZ R56, R162, R2 ;  /* 0x00000002a2387221 */ /* 0x004fe20000010000 */
[----:B----4-:R-:W-:Y:S03]  /*1cfd0*/  F2FP.PACK_AB R41, R68, R69 ;  /* 0x000000454429723e */ /* 0x010fe600000000ff */
[----:B------:R-:W-:Y:S01]  /*1cfe0*/  FADD.FTZ R2, R160, R52 ;  /* 0x00000034a0027221 */ /* 0x000fe20000010000 */
[----:B------:R2:W-:Y:S01]  /*1cff0*/  MUFU.EX2 R58, R48 ;  /* 0x00000030003a7308 */ /* 0x0005e20000000800 */
[----:B------:R-:W-:Y:S01]  /*1d000*/  FADD.FTZ R56, R159, R56 ;  /* 0x000000389f387221 */ /* 0x000fe20000010000 */
[----:B------:R-:W4:Y:S01]  /*1d010*/  LDSM.16.MT88.4 R52, [R135+0x11000] ;  /* 0x011000008734783b */ /* 0x000f220000004200 */
[----:B---3--:R-:W-:Y:S01]  /*1d020*/  F2FP.PACK_AB R42, R66, R67 ;  /* 0x00000043422a723e */ /* 0x008fe200000000ff */
[----:B-1----:R-:W-:Y:S01]  /*1d030*/  FADD.FTZ R0, R157, R2 ;  /* 0x000000029d007221 */ /* 0x002fe20000010000 */
[----:B-----5:R-:W-:Y:S01]  /*1d040*/  F2FP.PACK_AB R43, R64, R65 ;  /* 0x00000041402b723e */ /* 0x020fe200000000ff */
[----:B------:R-:W-:Y:S02]  /*1d050*/  FADD.FTZ R2, R158, R56 ;  /* 0x000000389e027221 */ /* 0x000fe40000010000 */
[----:B------:R-:W-:Y:S02]  /*1d060*/  FADD.FTZ R0, R156, R0 ;  /* 0x000000009c007221 */ /* 0x000fe40000010000 */
[----:B------:R-:W-:Y:S01]  /*1d070*/  FADD.FTZ R2, R155, R2 ;  /* 0x000000029b027221 */ /* 0x000fe20000010000 */
[----:B------:R-:W-:Y:S01]  /*1d080*/  LDSM.16.MT88.4 R156, [R224+0x11800] ;  /* 0x01180000e09c783b */ /* 0x000fe20000004200 */
[----:B------:R-:W-:Y:S02]  /*1d090*/  FADD.FTZ R0, R153, R0 ;  /* 0x0000000099007221 */ /* 0x000fe40000010000 */
[----:B------:R-:W-:Y:S02]  /*1d0a0*/  FADD.FTZ R44, R154, R2 ;  /* 0x000000029a2c7221 */ /* 0x000fe40000010000 */
[--C-:B------:R-:W-:Y:S02]  /*1d0b0*/  FFMA.FTZ R2, R216, c[0x0][0x23c], -R39.reuse ;  /* 0x00008f00d8027a23 */ /* 0x100fe40000010827 */
[----:B------:R-:W-:Y:S01]  /*1d0c0*/  FADD.FTZ R0, R152, R0 ;  /* 0x0000000098007221 */ /* 0x000fe20000010000 */
[----:B--2---:R-:W-:Y:S01]  /*1d0d0*/  LDSM.16.MT88.4 R48, [R224+0x11000] ;  /* 0x01100000e030783b */ /* 0x004fe20000004200 */
[----:B------:R-:W-:Y:S01]  /*1d0e0*/  FADD.FTZ R56, R150, R44 ;  /* 0x0000002c96387221 */ /* 0x000fe20000010000 */
[----:B------:R-:W1:Y:S01]  /*1d0f0*/  MUFU.EX2 R59, R2 ;  /* 0x00000002003b7308 */ /* 0x000e620000000800 */
[----:B------:R-:W-:Y:S04]  /*1d100*/  FADD.FTZ R0, R149, R0 ;  /* 0x0000000095007221 */ /* 0x000fe80000010000 */
[----:B------:R-:W-:Y:S01]  /*1d110*/  FADD.FTZ R0, R146, R0 ;  /* 0x0000000092007221 */ /* 0x000fe20000010000 */
[----:B------:R-:W2:Y:S01]  /*1d120*/  LDSM.16.MT88.4 R44, [R226+0x11000] ;  /* 0x01100000e22c783b */ /* 0x000ea20000004200 */
[C---:B----4-:R-:W-:Y:S07]  /*1d130*/  HMMA.16816.F32 R4, R40.reuse, R52, R4 ;  /* 0x000000342804723c */ /* 0x050fee0000001804 */
[--C-:B------:R-:W-:Y:S01]  /*1d140*/  FFMA.FTZ R52, R217, c[0x0][0x23c], -R39.reuse ;  /* 0x00008f00d9347a23 */ /* 0x100fe20000010827 */
[C---:B------:R-:W-:Y:S04]  /*1d150*/  HMMA.16816.F32 R8, R40.reuse, R54, R8 ;  /* 0x000000362808723c */ /* 0x040fe80000001808 */
[----:B------:R-:W-:Y:S01]  /*1d160*/  FFMA.FTZ R39, R218, c[0x0][0x23c], -R39 ;  /* 0x00008f00da277a23 */ /* 0x000fe20000010827 */
[----:B-1----:R-:W-:Y:S01]  /*1d170*/  F2FP.PACK_AB R164, R59, R63 ;  /* 0x0000003f3ba4723e */ /* 0x002fe200000000ff */
[----:B------:R-:W-:Y:S02]  /*1d180*/  FADD.FTZ R2, R151, R56 ;  /* 0x0000003897027221 */ /* 0x000fe40000010000 */
[----:B------:R-:W-:Y:S04]  /*1d190*/  FADD.FTZ R56, R142, R0 ;  /* 0x000000008e387221 */ /* 0x000fe80000010000 */
[----:B------:R-:W-:Y:S02]  /*1d1a0*/  FADD.FTZ R57, R147, R2 ;  /* 0x0000000293397221 */ /* 0x000fe40000010000 */
[----:B------:R-:W-:Y:S02]  /*1d1b0*/  FFMA.FTZ R2, R127, c[0x0][0x23c], -R60 ;  /* 0x00008f007f027a23 */ /* 0x000fe4000001083c */
[----:B------:R-:W-:Y:S02]  /*1d1c0*/  FADD.FTZ R0, R148, R57 ;  /* 0x0000003994007221 */ /* 0x000fe40000010000 */
[----:B------:R-:W-:Y:S01]  /*1d1d0*/  FADD.FTZ R56, R145, R56 ;  /* 0x0000003891387221 */ /* 0x000fe20000010000 */
[----:B------:R1:W3:Y:S01]  /*1d1e0*/  MUFU.EX2 R57, R2 ;  /* 0x0000000200397308 */ /* 0x0002e20000000800 */
[----:B------:R-:W-:Y:S01]  /*1d1f0*/  FFMA.FTZ R60, R38, c[0x0][0x23c], -R60 ;  /* 0x00008f00263c7a23 */ /* 0x000fe2000001083c */
[----:B------:R-:W-:Y:S01]  /*1d200*/  LDSM.16.MT88.4 R148, [R226+0x11800] ;  /* 0x01180000e294783b */ /* 0x000fe20000004200 */
[C---:B--2---:R-:W-:Y:S07]  /*1d210*/  HMMA.16816.F32 R12, R40.reuse, R44, R12 ;  /* 0x0000002c280c723c */ /* 0x044fee000000180c */
[----:B------:R-:W-:Y:S01]  /*1d220*/  MUFU.EX2 R44, R39 ;  /* 0x00000027002c7308 */ /* 0x000fe20000000800 */
[C---:B------:R-:W-:Y:S09]  /*1d230*/  HMMA.16816.F32 R16, R40.reuse, R46, R16 ;  /* 0x0000002e2810723c */ /* 0x040ff20000001810 */
[----:B------:R-:W-:Y:S03]  /*1d240*/  MUFU.EX2 R60, R60 ;  /* 0x0000003c003c7308 */ /* 0x000fe60000000800 */
[----:B-1----:R-:W-:Y:S01]  /*1d250*/  FADD.FTZ R2, R144, R0 ;  /* 0x0000000090027221 */ /* 0x002fe20000010000 */
[----:B---3--:R-:W-:Y:S01]  /*1d260*/  F2FP.PACK_AB R165, R57, R58 ;  /* 0x0000003a39a5723e */ /* 0x008fe200000000ff */
[C---:B------:R-:W-:Y:S03]  /*1d270*/  HMMA.16816.F32 R20, R40.reuse, R48, R20 ;  /* 0x000000302814723c */ /* 0x040fe60000001814 */
[----:B------:R-:W-:Y:S02]  /*1d280*/  FADD.FTZ R0, R141, R56 ;  /* 0x000000388d007221 */ /* 0x000fe40000010000 */
[----:B------:R-:W1:Y:S01]  /*1d290*/  MUFU.EX2 R39, R37 ;  /* 0x0000002500277308 */ /* 0x000e620000000800 */
[----:B------:R-:W-:Y:S02]  /*1d2a0*/  FADD.FTZ R2, R143, R2 ;  /* 0x000000028f027221 */ /* 0x000fe40000010000 */
[----:B------:R-:W-:Y:S01]  /*1d2b0*/  FADD.FTZ R0, R140, R0 ;  /* 0x000000008c007221 */ /* 0x000fe20000010000 */
[C---:B------:R-:W-:Y:S01]  /*1d2c0*/  HMMA.16816.F32 R24, R40.reuse, R50, R24 ;  /* 0x000000322818723c */ /* 0x040fe20000001818 */
[----:B------:R-:W-:Y:S02]  /*1d2d0*/  LDSM.16.MT88.4 R140, [R135+0x11800] ;  /* 0x01180000878c783b */ /* 0x000fe40000004200 */
[----:B------:R-:W-:Y:S02]  /*1d2e0*/  FADD.FTZ R2, R138, R2 ;  /* 0x000000028a027221 */ /* 0x000fe40000010000 */
[----:B------:R-:W-:Y:S01]  /*1d2f0*/  FADD.FTZ R0, R137, R0 ;  /* 0x0000000089007221 */ /* 0x000fe20000010000 */
[----:B------:R2:W3:Y:S01]  /*1d300*/  MUFU.EX2 R56, R52 ;  /* 0x0000003400387308 */ /* 0x0004e20000000800 */
[----:B------:R-:W-:Y:S02]  /*1d310*/  FADD.FTZ R2, R139, R2 ;  /* 0x000000028b027221 */ /* 0x000fe40000010000 */
[----:B------:R-:W-:Y:S03]  /*1d320*/  FADD.FTZ R0, R136, R0 ;  /* 0x0000000088007221 */ /* 0x000fe60000010000 */
[----:B------:R-:W-:Y:S01]  /*1d330*/  FADD.FTZ R2, R133, R2 ;  /* 0x0000000285027221 */ /* 0x000fe20000010000 */
[----:B------:R-:W-:Y:S01]  /*1d340*/  MOV R133, R3 ;  /* 0x0000000300857202 */ /* 0x000fe20000000f00 */
[----:B------:R-:W-:Y:S02]  /*1d350*/  FADD.FTZ R0, R131, R0 ;  /* 0x0000000083007221 */ /* 0x000fe40000010000 */
[----:B------:R-:W-:Y:S01]  /*1d360*/  FADD.FTZ R2, R132, R2 ;  /* 0x0000000284027221 */ /* 0x000fe20000010000 */
[----:B------:R-:W-:Y:S01]  /*1d370*/  MOV R132, R36 ;  /* 0x0000002400847202 */ /* 0x000fe20000000f00 */
[----:B------:R-:W-:Y:S01]  /*1d380*/  FADD.FTZ R0, R128, R0 ;  /* 0x0000000080007221 */ /* 0x000fe20000010000 */
[----:B-1----:R-:W-:Y:S01]  /*1d390*/  F2FP.PACK_AB R167, R60, R39 ;  /* 0x000000273ca7723e */ /* 0x002fe200000000ff */
[----:B------:R-:W-:Y:S02]  /*1d3a0*/  FADD.FTZ R2, R129, R2 ;  /* 0x0000000281027221 */ /* 0x000fe40000010000 */
[----:B------:R-:W-:Y:S02]  /*1d3b0*/  FADD.FTZ R0, R125, R0 ;  /* 0x000000007d007221 */ /* 0x000fe40000010000 */
[----:B------:R-:W-:Y:S02]  /*1d3c0*/  FADD.FTZ R2, R130, R2 ;  /* 0x0000000282027221 */ /* 0x000fe40000010000 */
[----:B------:R-:W-:Y:S02]  /*1d3d0*/  FADD.FTZ R0, R124, R0 ;  /* 0x000000007c007221 */ /* 0x000fe40000010000 */
[----:B------:R-:W-:Y:S01]  /*1d3e0*/  FADD.FTZ R2, R123, R2 ;  /* 0x000000027b027221 */ /* 0x000fe20000010000 */
[----:B--2---:R-:W1:Y:S01]  /*1d3f0*/  LDSM.16.MT88.4 R52, [R225+0x11000] ;  /* 0x01100000e134783b */ /* 0x004e620000004200 */
[----:B------:R-:W-:Y:S01]  /*1d400*/  FADD.FTZ R0, R118, R0 ;  /* 0x0000000076007221 */ /* 0x000fe20000010000 */
[----:B---3--:R-:W-:Y:S01]  /*1d410*/  F2FP.PACK_AB R166, R44, R56 ;  /* 0x000000382ca6723e */ /* 0x008fe200000000ff */
[----:B------:R-:W-:Y:S02]  /*1d420*/  FADD.FTZ R2, R121, R2 ;  /* 0x0000000279027221 */ /* 0x000fe40000010000 */
        /* <DEDUP_REMOVED lines=17> */
[----:B------:R-:W-:Y:S01]  /*1d540*/  FADD.FTZ R2, R84, R2 ;  /* 0x0000000254027221 */ /* 0x000fe20000010000 */
[C---:B-1----:R-:W-:Y:S03]  /*1d550*/  HMMA.16816.F32 R28, R40.reuse, R52, R28 ;  /* 0x00000034281c723c */ /* 0x042fe6000000181c */
[----:B------:R-:W-:Y:S02]  /*1d560*/  FADD.FTZ R2, R82, R2 ;  /* 0x0000000252027221 */ /* 0x000fe40000010000 */
[----:B------:R-:W-:Y:S02]  /*1d570*/  FADD.FTZ R0, R81, R0 ;  /* 0x0000000051007221 */ /* 0x000fe40000010000 */
[----:B------:R-:W-:Y:S01]  /*1d580*/  FADD.FTZ R2, R79, R2 ;  /* 0x000000024f027221 */ /* 0x000fe20000010000 */
[----:B------:R-:W-:Y:S04]  /*1d590*/  HMMA.16816.F32 R32, R40, R54, R32 ;  /* 0x000000362820723c */ /* 0x000fe80000001820 */
[----:B------:R-:W-:Y:S02]  /*1d5a0*/  FADD.FTZ R2, R78, R2 ;  /* 0x000000024e027221 */ /* 0x000fe40000010000 */
[----:B------:R-:W-:Y:S02]  /*1d5b0*/  FADD.FTZ R0, R80, R0 ;  /* 0x0000000050007221 */ /* 0x000fe40000010000 */
[C---:B------:R-:W-:Y:S01]  /*1d5c0*/  HMMA.16816.F32 R136, R164.reuse, R140, R4 ;  /* 0x0000008ca488723c */ /* 0x040fe20000001804 */
[----:B------:R-:W1:Y:S04]  /*1d5d0*/  LDSM.16.MT88.4 R4, [R225+0x11800] ;  /* 0x01180000e104783b */ /* 0x000e680000004200 */
[----:B------:R-:W-:Y:S02]  /*1d5e0*/  FADD.FTZ R0, R77, R0 ;  /* 0x000000004d007221 */ /* 0x000fe40000010000 */
[----:B------:R-:W-:Y:S01]  /*1d5f0*/  FADD.FTZ R2, R75, R2 ;  /* 0x000000024b027221 */ /* 0x000fe20000010000 */
[C---:B------:R-:W-:Y:S04]  /*1d600*/  HMMA.16816.F32 R140, R164.reuse, R142, R8 ;  /* 0x0000008ea48c723c */ /* 0x040fe80000001808 */
[----:B------:R-:W-:Y:S02]  /*1d610*/  FADD.FTZ R0, R76, R0 ;  /* 0x000000004c007221 */ /* 0x000fe40000010000 */
[----:B------:R-:W-:Y:S02]  /*1d620*/  FADD.FTZ R2, R74, R2 ;  /* 0x000000024a027221 */ /* 0x000fe40000010000 */
        /* <DEDUP_REMOVED lines=20> */
[----:B------:R-:W-:Y:S04]  /*1d770*/  FADD.FTZ R2, R56, R2 ;  /* 0x0000000238027221 */ /* 0x000fe80000010000 */
[----:B------:R-:W-:Y:S02]  /*1d780*/  FADD.FTZ R2, R44, R2 ;  /* 0x000000022c027221 */ /* 0x000fe40000010000 */
[----:B------:R-:W-:Y:S03]  /*1d790*/  FADD.FTZ R0, R39, R0 ;  /* 0x0000000027007221 */ /* 0x000fe60000010000 */
[----:B------:R1:W-:Y:S01]  /*1d7a0*/  STL [R1+0x4], R2 ;  /* 0x0000040201007387 */ /* 0x0003e20000100800 */
[----:B------:R-:W-:Y:S05]  /*1d7b0*/  FADD.FTZ R0, R60, R0 ;  /* 0x000000003c007221 */ /* 0x000fea0000010000 */
[----:B------:R1:W-:Y:S01]  /*1d7c0*/  STL [R1+0x10], R0 ;  /* 0x0000100001007387 */ /* 0x0003e20000100800 */
[----:B------:R-:W-:-:S05]  /*1d7d0*/  @P0 BRA `(.L_x_890) ;  /* 0xffff89c000000947 */ /* 0x000fca000383ffff */
.L_x_886:
[----:B------:R-:W2:Y:S04]  /*1d7e0*/  LDL.LU R5, [R1+0x4] ;  /* 0x0000040001057983 */ /* 0x000ea80000300800 */
[----:B------:R-:W3:Y:S01]  /*1d7f0*/  S2R R32, SR_TID.X ;  /* 0x0000000000207919 */ /* 0x000ee20000002100 */
[----:B------:R-:W-:-:S02]  /*1d800*/  IMAD.MOV.U32 R6, RZ, RZ, -0x10 ;  /* 0xfffffff0ff067424 */ /* 0x000fc400078e00ff */
[----:B------:R-:W-:Y:S01]  /*1d810*/  IMAD.MOV.U32 R8, RZ, RZ, 0x20 ;  /* 0x00000020ff087424 */ /* 0x000fe200078e00ff */
[----:B------:R-:W4:Y:S01]  /*1d820*/  LDL.LU R4, [R1+0x10] ;  /* 0x0000100001047983 */ /* 0x000f220000300800 */
[----:B------:R-:W5:Y:S01]  /*1d830*/  S2UR UR6, SR_CTAID.Y ;  /* 0x00000000000679c3 */ /* 0x000f620000002600 */
[----:B------:R-:W-:Y:S01]  /*1d840*/  UISETP.NE.AND UP1, UPT, UR11, -0x1, UPT ;  /* 0xffffffff0b00788c */ /* 0x000fe2000bf25270 */
[----:B------:R-:W-:Y:S01]  /*1d850*/  BSSY B0, `(.L_x_891) ;  /* 0x00000a9000007945 */ /* 0x000fe20003800000 */
[----:B------:R-:W-:Y:S02]  /*1d860*/  ULDC.64 UR4, c[0x0][0x1e8] ;  /* 0x00007a0000047ab9 */ /* 0x000fe40000000a00 */
[----:B------:R-:W-:-:S03]  /*1d870*/  ULDC UR9, c[0x0][0x214] ;  /* 0x0000850000097ab9 */ /* 0x000fc60000000800 */
[----:B------:R-:W1:Y:S04]  /*1d880*/  S2UR UR7, SR_CTAID.Z ;  /* 0x00000000000779c3 */ /* 0x000e680000002700 */
[----:B------:R-:W-:-:S04]  /*1d890*/  @UP1 UIMAD.WIDE.U32 UR12, UR11, UR4, URZ ;  /* 0x000000040b0c12a5 */ /* 0x000fc8000f8e003f */
[----:B------:R-:W-:Y:S01]  /*1d8a0*/  @UP1 UIMAD UR8, UR11, UR5, UR13 ;  /* 0x000000050b0812a4 */ /* 0x000fe2000f8e020d */
[----:B---3--:R-:W-:Y:S02]  /*1d8b0*/  SHF.R.S32.HI R33, RZ, 0x1f, R32 ;  /* 0x0000001fff217819 */ /* 0x008fe40000011420 */
[----:B------:R-:W-:Y:S02]  /*1d8c0*/  ULDC.64 UR4, c[0x0][0x1e0] ;  /* 0x0000780000047ab9 */ /* 0x000fe40000000a00 */
[----:B------:R-:W-:Y:S01]  /*1d8d0*/  LEA.HI R23, R33, R32, RZ, 0x5 ;  /* 0x0000002021177211 */ /* 0x000fe200078f28ff */
[----:B-----5:R-:W-:Y:S02]  /*1d8e0*/  @!UP1 USHF.R.S32.HI UR14, URZ, 0x1f, UR6 ;  /* 0x0000001f3f0e9899 */ /* 0x020fe40008011406 */
[----:B------:R-:W-:Y:S01]  /*1d8f0*/  @!UP1 UIMAD.WIDE.U32 UR18, UR6, UR4, URZ ;  /* 0x00000004061292a5 */ /* 0x000fe2000f8e003f */
[----:B------:R-:W-:Y:S01]  /*1d900*/  SHF.R.S32.HI R14, RZ, 0x5, R23 ;  /* 0x00000005ff0e7819 */ /* 0x000fe20000011417 */
        /* <DEDUP_REMOVED lines=8> */
[----:B-1----:R-:W-:Y:S02]  /*1d990*/  @UP2 UMOV UR13, UR7 ;  /* 0x00000007000d2c82 */ /* 0x002fe40008000000 */
[----:B------:R-:W-:Y:S02]  /*1d9a0*/  @!UP1 UMOV UR12, UR18 ;  /* 0x00000012000c9c82 */ /* 0x000fe40008000000 */
[----:B------:R-:W-:-:S04]  /*1d9b0*/  @!UP0 UIMAD UR11, UR6, UR9, URZ ;  /* 0x00000009060b82a4 */ /* 0x000fc8000f8e023f */
[----:B------:R-:W-:-:S03]  /*1d9c0*/  @UP2 UIMAD UR5, UR13, UR5, UR11 ;  /* 0x000000050d0522a4 */ /* 0x000fc6000f8e020b */
[----:B------:R-:W-:Y:S02]  /*1d9d0*/  @!UP2 UMOV UR13, UR7 ;  /* 0x00000007000dac82 */ /* 0x000fe40008000000 */
[----:B------:R-:W-:-:S04]  /*1d9e0*/  @!UP2 UIMAD UR4, UR6, UR4, UR13 ;  /* 0x000000040604a2a4 */ /* 0x000fc8000f8e020d */
[----:B------:R-:W-:Y:S01]  /*1d9f0*/  @!UP2 UIMAD UR5, UR4, UR9, URZ ;  /* 0x000000090405a2a4 */ /* 0x000fe2000f8e023f */
[----:B--2---:R-:W1:Y:S04]  /*1da00*/  SHFL.BFLY PT, R0, R5, 0x2, 0x1f ;  /* 0x0c401f0005007f89 */ /* 0x004e6800000e0000 */
[----:B----4-:R-:W2:Y:S01]  /*1da10*/  SHFL.BFLY PT, R2, R4, 0x2, 0x1f ;  /* 0x0c401f0004027f89 */ /* 0x010ea200000e0000 */
[----:B-1----:R-:W-:-:S05]  /*1da20*/  FADD.FTZ R0, R0, R5 ;  /* 0x0000000500007221 */ /* 0x002fca0000010000 */
[----:B------:R-:W1:Y:S01]  /*1da30*/  SHFL.BFLY PT, R5, R0, 0x1, 0x1f ;  /* 0x0c201f0000057f89 */ /* 0x000e6200000e0000 */
[----:B--2---:R-:W-:-:S05]  /*1da40*/  FADD.FTZ R2, R2, R4 ;  /* 0x0000000402027221 */ /* 0x004fca0000010000 */
[----:B------:R-:W2:Y:S01]  /*1da50*/  SHFL.BFLY PT, R4, R2, 0x1, 0x1f ;  /* 0x0c201f0002047f89 */ /* 0x000ea200000e0000 */
[----:B-1----:R-:W-:Y:S02]  /*1da60*/  FADD.FTZ R21, R0, R5 ;  /* 0x0000000500157221 */ /* 0x002fe40000010000 */
[----:B------:R-:W-:-:S03]  /*1da70*/  IMAD.MOV.U32 R0, RZ, RZ, 0x3f800000 ;  /* 0x3f800000ff007424 */ /* 0x000fc600078e00ff */
[----:B------:R-:W-:Y:S01]  /*1da80*/  FSETP.NE.FTZ.AND P4, PT, R21, RZ, PT ;  /* 0x000000ff1500720b */ /* 0x000fe20003f95000 */
[----:B--2---:R-:W-:Y:S01]  /*1da90*/  FADD.FTZ R22, R2, R4 ;  /* 0x0000000402167221 */ /* 0x004fe20000010000 */
[----:B------:R-:W-:Y:S01]  /*1daa0*/  LEA.HI R4, R33, R32, RZ, 0x2 ;  /* 0x0000002021047211 */ /* 0x000fe200078f10ff */
[----:B------:R-:W-:-:S03]  /*1dab0*/  IMAD.MOV.U32 R2, RZ, RZ, 0x3f800000 ;  /* 0x3f800000ff027424 */ /* 0x000fc600078e00ff */
[----:B------:R-:W-:Y:S02]  /*1dac0*/  FSETP.NE.FTZ.AND P3, PT, R22, RZ, PT ;  /* 0x000000ff1600720b */ /* 0x000fe40003f75000 */
[----:B------:R-:W-:-:S05]  /*1dad0*/  SHF.R.S32.HI R5, RZ, 0x2, R4 ;  /* 0x00000002ff057819 */ /* 0x000fca0000011404 */
[----:B------:R-:W1:Y:S08]  /*1dae0*/  @P4 MUFU.RCP R0, R21 ;  /* 0x0000001500004308 */ /* 0x000e700000001000 */
[----:B------:R-:W2:Y:S01]  /*1daf0*/  @P3 MUFU.RCP R2, R22 ;  /* 0x0000001600023308 */ /* 0x000ea20000001000 */
[C---:B-1----:R-:W-:Y:S02]  /*1db00*/  FMUL.FTZ R136, R0.reuse, R136 ;  /* 0x0000008800887220 */ /* 0x042fe40000410000 */
[----:B------:R-:W-:-:S02]  /*1db10*/  FMUL.FTZ R7, R0, R137 ;  /* 0x0000008900077220 */ /* 0x000fc40000410000 */
[C---:B------:R-:W-:Y:S02]  /*1db20*/  FMUL.FTZ R140, R0.reuse, R140 ;  /* 0x0000008c008c7220 */ /* 0x040fe40000410000 */
[C---:B------:R-:W-:Y:S01]  /*1db30*/  FMUL.FTZ R20, R0.reuse, R141 ;  /* 0x0000008d00147220 */ /* 0x040fe20000410000 */
[----:B------:R-:W-:Y:S01]  /*1db40*/  F2FP.PACK_AB R7, R7, R136 ;  /* 0x000000880707723e */ /* 0x000fe200000000ff */
[C---:B------:R-:W-:Y:S02]  /*1db50*/  FMUL.FTZ R144, R0.reuse, R144 ;  /* 0x0000009000907220 */ /* 0x040fe40000410000 */
[----:B------:R-:W-:Y:S01]  /*1db60*/  FMUL.FTZ R19, R0, R145 ;  /* 0x0000009100137220 */ /* 0x000fe20000410000 */
[----:B------:R-:W-:Y:S01]  /*1db70*/  F2FP.PACK_AB R20, R20, R140 ;  /* 0x0000008c1414723e */ /* 0x000fe200000000ff */
[C---:B------:R-:W-:Y:S02]  /*1db80*/  FMUL.FTZ R148, R0.reuse, R148 ;  /* 0x0000009400947220 */ /* 0x040fe40000410000 */
[C---:B------:R-:W-:Y:S01]  /*1db90*/  FMUL.FTZ R18, R0.reuse, R149 ;  /* 0x0000009500127220 */ /* 0x040fe20000410000 */
[----:B------:R-:W-:Y:S01]  /*1dba0*/  F2FP.PACK_AB R19, R19, R144 ;  /* 0x000000901313723e */ /* 0x000fe200000000ff */
[----:B------:R-:W-:-:S02]  /*1dbb0*/  FMUL.FTZ R152, R0, R152 ;  /* 0x0000009800987220 */ /* 0x000fc40000410000 */
[----:B------:R-:W-:Y:S01]  /*1dbc0*/  FMUL.FTZ R17, R0, R153 ;  /* 0x0000009900117220 */ /* 0x000fe20000410000 */
[----:B------:R-:W-:Y:S01]  /*1dbd0*/  F2FP.PACK_AB R18, R18, R148 ;  /* 0x000000941212723e */ /* 0x000fe200000000ff */
[C---:B------:R-:W-:Y:S02]  /*1dbe0*/  FMUL.FTZ R156, R0.reuse, R156 ;  /* 0x0000009c009c7220 */ /* 0x040fe40000410000 */
[C---:B------:R-:W-:Y:S01]  /*1dbf0*/  FMUL.FTZ R16, R0.reuse, R157 ;  /* 0x0000009d00107220 */ /* 0x040fe20000410000 */
[----:B------:R-:W-:Y:S01]  /*1dc00*/  F2FP.PACK_AB R17, R17, R152 ;  /* 0x000000981111723e */ /* 0x000fe200000000ff */
[C---:B------:R-:W-:Y:S02]  /*1dc10*/  FMUL.FTZ R160, R0.reuse, R160 ;  /* 0x000000a000a07220 */ /* 0x040fe40000410000 */
[----:B------:R-:W-:Y:S01]  /*1dc20*/  FMUL.FTZ R13, R0, R161 ;  /* 0x000000a1000d7220 */ /* 0x000fe20000410000 */
[----:B------:R-:W-:Y:S01]  /*1dc30*/  F2FP.PACK_AB R16, R16, R156 ;  /* 0x0000009c1010723e */ /* 0x000fe200000000ff */
[----:B------:R-:W-:-:S02]  /*1dc40*/  FMUL.FTZ R164, R0, R164 ;  /* 0x000000a400a47220 */ /* 0x000fc40000410000 */
[----:B------:R-:W-:Y:S01]  /*1dc50*/  FMUL.FTZ R11, R0, R165 ;  /* 0x000000a5000b7220 */ /* 0x000fe20000410000 */
[----:B------:R-:W-:Y:S01]  /*1dc60*/  SHF.R.S32.HI R0, RZ, 0x1f, R4 ;  /* 0x0000001fff007819 */ /* 0x000fe20000011404 */
[C---:B--2---:R-:W-:Y:S01]  /*1dc70*/  FMUL.FTZ R139, R2.reuse, R139 ;  /* 0x0000008b028b7220 */ /* 0x044fe20000410000 */
[----:B------:R-:W-:Y:S01]  /*1dc80*/  F2FP.PACK_AB R13, R13, R160 ;  /* 0x000000a00d0d723e */ /* 0x000fe200000000ff */
[----:B------:R-:W-:Y:S01]  /*1dc90*/  FMUL.FTZ R10, R2, R138 ;  /* 0x0000008a020a7220 */ /* 0x000fe20000410000 */
[----:B------:R-:W-:Y:S01]  /*1dca0*/  LEA.HI R0, R0, R5, RZ, 0x3 ;  /* 0x0000000500007211 */ /* 0x000fe200078f18ff */
[C---:B------:R-:W-:Y:S01]  /*1dcb0*/  FMUL.FTZ R143, R2.reuse, R143 ;  /* 0x0000008f028f7220 */ /* 0x040fe20000410000 */
[----:B------:R-:W-:Y:S01]  /*1dcc0*/  F2FP.PACK_AB R11, R11, R164 ;  /* 0x000000a40b0b723e */ /* 0x000fe200000000ff */
[----:B------:R-:W-:Y:S01]  /*1dcd0*/  FMUL.FTZ R142, R2, R142 ;  /* 0x0000008e028e7220 */ /* 0x000fe20000410000 */
[----:B------:R-:W-:Y:S01]  /*1dce0*/  LOP3.LUT R0, R0, 0xfffffff8, RZ, 0xc0, !PT ;  /* 0xfffffff800007812 */ /* 0x000fe200078ec0ff */
[C---:B------:R-:W-:Y:S01]  /*1dcf0*/  FMUL.FTZ R147, R2.reuse, R147 ;  /* 0x0000009302937220 */ /* 0x040fe20000410000 */
[----:B------:R-:W-:Y:S01]  /*1dd00*/  F2FP.PACK_AB R10, R139, R10 ;  /* 0x0000000a8b0a723e */ /* 0x000fe200000000ff */
[C---:B------:R-:W-:Y:S01]  /*1dd10*/  FMUL.FTZ R146, R2.reuse, R146 ;  /* 0x0000009202927220 */ /* 0x040fe20000410000 */
[----:B------:R-:W-:Y:S01]  /*1dd20*/  F2FP.PACK_AB R142, R143, R142 ;  /* 0x0000008e8f8e723e */ /* 0x000fe200000000ff */
[----:B------:R-:W-:-:S02]  /*1dd30*/  FMUL.FTZ R151, R2, R151 ;  /* 0x0000009702977220 */ /* 0x000fc40000410000 */
[C---:B------:R-:W-:Y:S01]  /*1dd40*/  FMUL.FTZ R150, R2.reuse, R150 ;  /* 0x0000009602967220 */ /* 0x040fe20000410000 */
[----:B------:R-:W-:Y:S01]  /*1dd50*/  F2FP.PACK_AB R146, R147, R146 ;  /* 0x000000929392723e */ /* 0x000fe200000000ff */
[C---:B------:R-:W-:Y:S02]  /*1dd60*/  FMUL.FTZ R155, R2.reuse, R155 ;  /* 0x0000009b029b7220 */ /* 0x040fe40000410000 */
[C---:B------:R-:W-:Y:S01]  /*1dd70*/  FMUL.FTZ R154, R2.reuse, R154 ;  /* 0x0000009a029a7220 */ /* 0x040fe20000410000 */
[----:B------:R-:W-:Y:S01]  /*1dd80*/  F2FP.PACK_AB R150, R151, R150 ;  /* 0x000000969796723e */ /* 0x000fe200000000ff */
[C---:B------:R-:W-:Y:S02]  /*1dd90*/  FMUL.FTZ R159, R2.reuse, R159 ;  /* 0x0000009f029f7220 */ /* 0x040fe40000410000 */
[C---:B------:R-:W-:Y:S01]  /*1dda0*/  FMUL.FTZ R15, R2.reuse, R158 ;  /* 0x0000009e020f7220 */ /* 0x040fe20000410000 */
[----:B------:R-:W-:Y:S01]  /*1ddb0*/  F2FP.PACK_AB R154, R155, R154 ;  /* 0x0000009a9b9a723e */ /* 0x000fe200000000ff */
[----:B------:R-:W-:-:S02]  /*1ddc0*/  FMUL.FTZ R163, R2, R163 ;  /* 0x000000a302a37220 */ /* 0x000fc40000410000 */
[C---:B------:R-:W-:Y:S01]  /*1ddd0*/  FMUL.FTZ R12, R2.reuse, R162 ;  /* 0x000000a2020c7220 */ /* 0x040fe20000410000 */
[----:B------:R-:W-:Y:S01]  /*1dde0*/  F2FP.PACK_AB R15, R159, R15 ;  /* 0x0000000f9f0f723e */ /* 0x000fe200000000ff */
[C---:B------:R-:W-:Y:S02]  /*1ddf0*/  FMUL.FTZ R167, R2.reuse, R167 ;  /* 0x000000a702a77220 */ /* 0x040fe40000410000 */
[----:B------:R-:W-:Y:S01]  /*1de00*/  FMUL.FTZ R9, R2, R166 ;  /* 0x000000a602097220 */ /* 0x000fe20000410000 */
[----:B------:R-:W-:Y:S02]  /*1de10*/  IADD3 R2, R5, -R0, RZ ;  /* 0x8000000005027210 */ /* 0x000fe40007ffe0ff */
[----:B------:R-:W-:Y:S02]  /*1de20*/  LOP3.LUT R0, R4, 0x3ffffffc, RZ, 0xc0, !PT ;  /* 0x3ffffffc04007812 */ /* 0x000fe400078ec0ff */
[C---:B------:R-:W-:Y:S01]  /*1de30*/  LOP3.LUT R5, R2.reuse, 0x1, RZ, 0xc0, !PT ;  /* 0x0000000102057812 */ /* 0x040fe200078ec0ff */
[----:B------:R-:W-:Y:S01]  /*1de40*/  IMAD.SHL.U32 R4, R2, 0x40, RZ ;  /* 0x0000004002047824 */ /* 0x000fe200078e00ff */
[----:B------:R-:W-:-:S02]  /*1de50*/  IADD3 R0, -R0, R32, RZ ;  /* 0x0000002000007210 */ /* 0x000fc40007ffe1ff */
[----:B------:R-:W-:Y:S02]  /*1de60*/  ISETP.NE.U32.AND P0, PT, R5, 0x1, PT ;  /* 0x000000010500780c */ /* 0x000fe40003f05070 */
[----:B------:R-:W-:Y:S01]  /*1de70*/  LOP3.LUT R4, R4, 0x1c0, RZ, 0xc0, !PT ;  /* 0x000001c004047812 */ /* 0x000fe200078ec0ff */
[----:B------:R-:W-:Y:S01]  /*1de80*/  IMAD R0, R14, 0x200, R0 ;  /* 0x000002000e007824 */ /* 0x000fe200078e0200 */
[----:B------:R-:W-:Y:S02]  /*1de90*/  R2P PR, R2, 0x6 ;  /* 0x0000000602007804 */ /* 0x000fe40000000000 */
[----:B------:R-:W-:Y:S02]  /*1dea0*/  LEA.HI R4, R4, R4, RZ, 0x1d ;  /* 0x0000000404047211 */ /* 0x000fe400078fe8ff */
[----:B------:R-:W-:Y:S02]  /*1deb0*/  SEL R6, R6, 0x10, !P0 ;  /* 0x0000001006067807 */ /* 0x000fe40004000000 */
[----:B------:R-:W-:-:S02]  /*1dec0*/  LEA R0, R0, R4, 0x1 ;  /* 0x0000000400007211 */ /* 0x000fc400078e08ff */
[----:B------:R-:W-:Y:S02]  /*1ded0*/  SEL R8, R8, 0xffffffe0, !P1 ;  /* 0xffffffe008087807 */ /* 0x000fe40004800000 */
[----:B------:R-:W-:Y:S02]  /*1dee0*/  SHF.L.U32 R0, R0, 0x1, RZ ;  /* 0x0000000100007819 */ /* 0x000fe400000006ff */
[----:B------:R-:W-:Y:S02]  /*1def0*/  F2FP.PACK_AB R12, R163, R12 ;  /* 0x0000000ca30c723e */ /* 0x000fe400000000ff */
[C---:B------:R-:W-:Y:S01]  /*1df00*/  IADD3 R4, R0.reuse, R6, RZ ;  /* 0x0000000600047210 */ /* 0x040fe20007ffe0ff */
[----:B------:R1:W-:Y:S01]  /*1df10*/  STS [R0], R7 ;  /* 0x0000000700007388 */ /* 0x0003e20000000800 */
[C---:B------:R-:W-:Y:S01]  /*1df20*/  IADD3 R2, R0.reuse, 0x40, RZ ;  /* 0x0000004000027810 */ /* 0x040fe20007ffe0ff */
[C---:B------:R-:W-:Y:S01]  /*1df30*/  IMAD.IADD R5, R0.reuse, 0x1, R8 ;  /* 0x0000000100057824 */ /* 0x040fe200078e0208 */
[----:B------:R-:W-:Y:S01]  /*1df40*/  @P2 IADD3 R2, R0, -0x40, RZ ;  /* 0xffffffc000022810 */ /* 0x000fe20007ffe0ff */
[----:B------:R-:W-:Y:S01]  /*1df50*/  STS [R0+0x400], R10 ;  /* 0x0004000a00007388 */ /* 0x000fe20000000800 */
[----:B------:R-:W-:-:S03]  /*1df60*/  F2FP.PACK_AB R9, R167, R9 ;  /* 0x00000009a709723e */ /* 0x000fc600000000ff */
[----:B------:R-:W-:Y:S04]  /*1df70*/  STS [R4], R20 ;  /* 0x0000001404007388 */ /* 0x000fe80000000800 */
[----:B------:R2:W-:Y:S04]  /*1df80*/  STS [R4+0x400], R142 ;  /* 0x0004008e04007388 */ /* 0x0005e80000000800 */
[----:B------:R-:W-:Y:S04]  /*1df90*/  STS [R5], R19 ;  /* 0x0000001305007388 */ /* 0x000fe80000000800 */
[----:B------:R3:W-:Y:S01]  /*1dfa0*/  STS [R5+0x400], R146 ;  /* 0x0004009205007388 */ /* 0x0007e20000000800 */
[----:B-1----:R-:W-:-:S05]  /*1dfb0*/  IADD3 R7, R4, R8, RZ ;  /* 0x0000000804077210 */ /* 0x002fca0007ffe0ff */
[----:B------:R-:W-:Y:S04]  /*1dfc0*/  STS [R7], R18 ;  /* 0x0000001207007388 */ /* 0x000fe80000000800 */
[----:B------:R1:W-:Y:S01]  /*1dfd0*/  STS [R7+0x400], R150 ;  /* 0x0004009607007388 */ /* 0x0003e20000000800 */
[----:B--2---:R-:W-:-:S03]  /*1dfe0*/  IMAD.IADD R4, R6, 0x1, R2 ;  /* 0x0000000106047824 */ /* 0x004fc600078e0202 */
[----:B------:R-:W-:Y:S01]  /*1dff0*/  STS [R2], R17 ;  /* 0x0000001102007388 */ /* 0x000fe20000000800 */
[----:B------:R-:W-:-:S03]  /*1e000*/  IMAD.IADD R0, R8, 0x1, R4 ;  /* 0x0000000108007824 */ /* 0x000fc600078e0204 */
[----:B------:R2:W-:Y:S01]  /*1e010*/  STS [R2+0x400], R154 ;  /* 0x0004009a02007388 */ /* 0x0005e20000000800 */
[----:B---3--:R-:W3:Y:S03]  /*1e020*/  @P4 MUFU.LG2 R5, R21 ;  /* 0x0000001500054308 */ /* 0x008ee60000000c00 */
[----:B------:R-:W-:Y:S04]  /*1e030*/  STS [R4], R16 ;  /* 0x0000001004007388 */ /* 0x000fe80000000800 */
[----:B------:R4:W-:Y:S01]  /*1e040*/  STS [R4+0x400], R15 ;  /* 0x0004000f04007388 */ /* 0x0009e20000000800 */
[----:B-1----:R-:W-:Y:S02]  /*1e050*/  IMAD.MOV.U32 R7, RZ, RZ, 0x7f800000 ;  /* 0x7f800000ff077424 */ /* 0x002fe400078e00ff */
[----:B---3--:R-:W-:Y:S01]  /*1e060*/  @P4 FMUL.FTZ R5, R5, 0.69314718246459960938 ;  /* 0x3f31721805054820 */ /* 0x008fe20000410000 */
[----:B--2---:R-:W-:-:S05]  /*1e070*/  IADD3 R2, R8, R2, RZ ;  /* 0x0000000208027210 */ /* 0x004fca0007ffe0ff */
[----:B------:R-:W-:Y:S01]  /*1e080*/  STS [R2], R13 ;  /* 0x0000000d02007388 */ /* 0x000fe20000000800 */
[----:B----4-:R-:W1:Y:S03]  /*1e090*/  @P3 MUFU.LG2 R4, R22 ;  /* 0x0000001600043308 */ /* 0x010e660000000c00 */
[----:B------:R2:W-:Y:S04]  /*1e0a0*/  STS [R2+0x400], R12 ;  /* 0x0004000c02007388 */ /* 0x0005e80000000800 */
[----:B------:R-:W-:Y:S04]  /*1e0b0*/  STS [R0], R11 ;  /* 0x0000000b00007388 */ /* 0x000fe80000000800 */
[----:B------:R3:W-:Y:S04]  /*1e0c0*/  STS [R0+0x400], R9 ;  /* 0x0004000900007388 */ /* 0x0007e80000000800 */
[----:B------:R-:W-:Y:S01]  /*1e0d0*/  BAR.SYNC.DEFER_BLOCKING 0x0 ;  /* 0x0000000000007b1d */ /* 0x000fe20000010000 */
[----:B-1----:R-:W-:-:S04]  /*1e0e0*/  @P3 FMUL.FTZ R4, R4, 0.69314718246459960938 ;  /* 0x3f31721804043820 */ /* 0x002fc80000410000 */
[----:B------:R-:W-:Y:S01]  /*1e0f0*/  @P3 FFMA.FTZ R7, R3, c[0x0][0x238], R4 ;  /* 0x00008e0003073a23 */ /* 0x000fe20000010004 */
[----:B--2---:R-:W-:-:S04]  /*1e100*/  SHF.R.S32.HI R2, RZ, 0x1f, R14 ;  /* 0x0000001fff027819 */ /* 0x004fc8000001140e */
[----:B------:R-:W-:Y:S02]  /*1e110*/  LEA.HI R2, R2, R14, RZ, 0x2 ;  /* 0x0000000e02027211 */ /* 0x000fe400078f10ff */
[----:B---3--:R-:W-:Y:S02]  /*1e120*/  LOP3.LUT R0, R23, 0xffffffe0, RZ, 0xc0, !PT ;  /* 0xffffffe017007812 */ /* 0x008fe400078ec0ff */
[----:B------:R-:W-:Y:S01]  /*1e130*/  LOP3.LUT R2, R2, 0xffffffc, RZ, 0xc0, !PT ;  /* 0x0ffffffc02027812 */ /* 0x000fe200078ec0ff */
[----:B------:R1:W2:Y:S01]  /*1e140*/  LDS.128 R16, [R242] ;  /* 0x00000000f2107984 */ /* 0x0002a20000000c00 */
[----:B------:R-:W-:-:S03]  /*1e150*/  IADD3 R0, -R0, R32, RZ ;  /* 0x0000002000007210 */ /* 0x000fc60007ffe1ff */
[----:B------:R1:W3:Y:S01]  /*1e160*/  LDS.128 R24, [R242+0x800] ;  /* 0x00080000f2187984 */ /* 0x0002e20000000c00 */
[----:B------:R-:W-:Y:S01]  /*1e170*/  LOP3.LUT P0, RZ, R0, 0x3, RZ, 0xc0, !PT ;  /* 0x0000000300ff7812 */ /* 0x000fe2000780c0ff */
[----:B------:R-:W-:Y:S01]  /*1e180*/  IMAD.IADD R2, R14, 0x1, -R2 ;  /* 0x000000010e027824 */ /* 0x000fe200078e0a02 */
[----:B------:R-:W-:Y:S01]  /*1e190*/  SHF.R.S32.HI R6, RZ, 0x1f, R0 ;  /* 0x0000001fff067819 */ /* 0x000fe20000011400 */
[----:B------:R1:W4:Y:S03]  /*1e1a0*/  LDS.128 R28, [R242+0x1000] ;  /* 0x00100000f21c7984 */ /* 0x0003260000000c00 */
[----:B------:R-:W-:Y:S01]  /*1e1b0*/  LEA.HI R0, R6, R0, RZ, 0x2 ;  /* 0x0000000006007211 */ /* 0x000fe200078f10ff */
[----:B------:R-:W1:Y:S01]  /*1e1c0*/  LDS.128 R240, [R242+0x1800] ;  /* 0x00180000f2f07984 */ /* 0x000e620000000c00 */
[----:B------:R-:W-:Y:S01]  /*1e1d0*/  MOV R6, 0x7f800000 ;  /* 0x7f80000000067802 */ /* 0x000fe20000000f00 */
[----:B------:R-:W-:Y:S01]  /*1e1e0*/  @P4 FFMA.FTZ R6, R36, c[0x0][0x238], R5 ;  /* 0x00008e0024064a23 */ /* 0x000fe20000010005 */
[----:B------:R-:W-:-:S04]  /*1e1f0*/  SHF.R.S32.HI R0, RZ, 0x2, R0 ;  /* 0x00000002ff007819 */ /* 0x000fc80000011400 */
        /* <DEDUP_REMOVED lines=14> */
.L_x_892:
[----:B------:R-:W-:Y:S05]  /*1e2e0*/  BSYNC B0 ;  /* 0x0000000000007941 */ /* 0x000fea0003800000 */
.L_x_891:
[----:B----4-:R-:W4:Y:S01]  /*1e2f0*/  LDL.LU.64 R2, [R1+0x8] ;  /* 0x0000080001027983 */ /* 0x010f220000300a00 */
[----:B------:R-:W-:Y:S01]  /*1e300*/  LEA.HI R4, R33, R32, RZ, 0x3 ;  /* 0x0000002021047211 */ /* 0x000fe200078f18ff */
[----:B------:R-:W-:Y:S01]  /*1e310*/  USHF.R.S32.HI UR6, URZ, 0x1f, UR13 ;  /* 0x0000001f3f067899 */ /* 0x000fe2000801140d */
[----:B------:R-:W-:Y:S01]  /*1e320*/  BSSY B0, `(.L_x_893) ;  /* 0x0000026000007945 */ /* 0x000fe20003800000 */
[----:B------:R-:W5:Y:S01]  /*1e330*/  S2R R5, SR_CTAID.X ;  /* 0x0000000000057919 */ /* 0x000f620000002500 */
[----:B------:R-:W-:Y:S01]  /*1e340*/  SHF.R.S32.HI R10, RZ, 0x3, R4 ;  /* 0x00000003ff0a7819 */ /* 0x000fe20000011404 */
[----:B------:R-:W-:-:S02]  /*1e350*/  ULDC.64 UR4, c[0x0][0x1f0] ;  /* 0x00007c0000047ab9 */ /* 0x000fc40000000a00 */
[----:B------:R-:W3:Y:S01]  /*1e360*/  S2R R7, SR_TID.X ;  /* 0x0000000000077919 */ /* 0x000ee20000002100 */
[----:B------:R-:W-:-:S04]  /*1e370*/  UIMAD UR4, UR6, UR4, URZ ;  /* 0x00000004060472a4 */ /* 0x000fc8000f8e023f */
[----:B------:R-:W-:Y:S01]  /*1e380*/  UIMAD UR4, UR13, UR5, UR4 ;  /* 0x000000050d0472a4 */ /* 0x000fe2000f8e0204 */
[----:B-----5:R-:W-:Y:S01]  /*1e390*/  IMAD.SHL.U32 R5, R5, 0x40, RZ ;  /* 0x0000004005057824 */ /* 0x020fe200078e00ff */
[----:B---3--:R-:W-:-:S04]  /*1e3a0*/  SHF.R.S32.HI R6, RZ, 0x1f, R7 ;  /* 0x0000001fff067819 */ /* 0x008fc80000011407 */
[----:B------:R-:W-:Y:S02]  /*1e3b0*/  SHF.R.S32.HI R0, RZ, 0x1f, R5 ;  /* 0x0000001fff007819 */ /* 0x000fe40000011405 */
[----:B------:R-:W-:-:S03]  /*1e3c0*/  IADD3 R4, -R5, UR16, RZ ;  /* 0x0000001005047c10 */ /* 0x000fc6000fffe1ff */
[----:B------:R-:W-:-:S04]  /*1e3d0*/  IMAD R0, R0, c[0x0][0x1e8], RZ ;  /* 0x00007a0000007a24 */ /* 0x000fc800078e02ff */
[----:B------:R-:W-:Y:S02]  /*1e3e0*/  IMAD R0, R5, c[0x0][0x1ec], R0 ;  /* 0x00007b0005007a24 */ /* 0x000fe400078e0200 */
[--C-:B----4-:R-:W-:Y:S02]  /*1e3f0*/  IMAD.MOV.U32 R8, RZ, RZ, R2.reuse ;  /* 0x000000ffff087224 */ /* 0x110fe400078e0002 */
[----:B------:R-:W-:Y:S02]  /*1e400*/  IMAD.MOV.U32 R8, RZ, RZ, R2 ;  /* 0x000000ffff087224 */ /* 0x000fe400078e0002 */
[----:B------:R-:W-:-:S03]  /*1e410*/  IMAD.MOV.U32 R9, RZ, RZ, R3 ;  /* 0x000000ffff097224 */ /* 0x000fc600078e0003 */
[----:B------:R-:W-:Y:S02]  /*1e420*/  SHF.R.S32.HI R9, RZ, 0x1f, R8 ;  /* 0x0000001fff097819 */ /* 0x000fe40000011408 */
[----:B------:R-:W-:-:S03]  /*1e430*/  ISETP.GE.AND P1, PT, R8, c[0x0][0x220], PT ;  /* 0x0000880008007a0c */ /* 0x000fc60003f26270 */
[----:B------:R-:W-:Y:S01]  /*1e440*/  IMAD.WIDE.U32 R2, R5, c[0x0][0x1e8], R8 ;  /* 0x00007a0005027a25 */ /* 0x000fe200078e0008 */
[----:B------:R3:W-:Y:S01]  /*1e450*/  STL [R1+0xc], R9 ;  /* 0x00000c0901007387 */ /* 0x0007e20000100800 */
[----:B------:R-:W-:-:S03]  /*1e460*/  LEA.HI R5, R6, R7, RZ, 0x3 ;  /* 0x0000000706057211 */ /* 0x000fc600078f18ff */
[----:B------:R-:W-:-:S04]  /*1e470*/  IADD3 R2, P0, R2, UR12, RZ ;  /* 0x0000000c02027c10 */ /* 0x000fc8000ff1e0ff */
[----:B------:R-:W-:Y:S01]  /*1e480*/  IADD3.X R3, R3, UR8, R0, P0, !PT ;  /* 0x0000000803037c10 */ /* 0x000fe200087fe400 */
[----:B------:R-:W-:Y:S01]  /*1e490*/  IMAD.U32 R0, RZ, RZ, UR13 ;  /* 0x0000000dff007e24 */ /* 0x000fe2000f8e00ff */
[----:B------:R-:W-:-:S03]  /*1e4a0*/  ISETP.GE.OR P0, PT, R10, R4, P1 ;  /* 0x000000040a00720c */ /* 0x000fc60000f06670 */
[----:B---3--:R-:W-:Y:S01]  /*1e4b0*/  IMAD.WIDE.U32 R8, R0, c[0x0][0x1f0], R2 ;  /* 0x00007c0000087a25 */ /* 0x008fe200078e0002 */
[----:B------:R-:W-:-:S04]  /*1e4c0*/  SHF.R.S32.HI R0, RZ, 0x3, R5 ;  /* 0x00000003ff007819 */ /* 0x000fc80000011405 */
[----:B------:R-:W-:Y:S02]  /*1e4d0*/  IADD3 R7, R9, UR4, RZ ;  /* 0x0000000409077c10 */ /* 0x000fe4000fffe0ff */
[----:B------:R-:W-:-:S03]  /*1e4e0*/  SHF.R.S32.HI R11, RZ, 0x1f, R0 ;  /* 0x0000001fff0b7819 */ /* 0x000fc60000011400 */
        /* <DEDUP_REMOVED lines=9> */
.L_x_894:
[----:B------:R-:W-:Y:S05]  /*1e580*/  BSYNC B0 ;  /* 0x0000000000007941 */ /* 0x000fea0003800000 */
.L_x_893:
        /* <DEDUP_REMOVED lines=9> */
[----:B------:R-:W-:-:S04]  /*1e620*/  IMAD R0, R0, c[0x0][0x1e8], RZ ;  /* 0x00007a0000007a24 */ /* 0x000fc800078e02ff */
[----:B------:R-:W-:Y:S01]  /*1e630*/  IMAD R0, R4, c[0x0][0x1ec], R0 ;  /* 0x00007b0004007a24 */ /* 0x000fe200078e0200 */
[----:B------:R-:W-:-:S04]  /*1e640*/  LEA R4, P0, R2, c[0x0][0x1d0], 0x1 ;  /* 0x0000740002047a11 */ /* 0x000fc800078008ff */
[----:B------:R-:W-:-:S04]  /*1e650*/  IADD3 R0, R0, R3, RZ ;  /* 0x0000000300007210 */ /* 0x000fc80007ffe0ff */
[----:B------:R-:W-:-:S05]  /*1e660*/  LEA.HI.X R5, R2, c[0x0][0x1d4], R0, 0x1, P0 ;  /* 0x0000750002057a11 */ /* 0x000fca00000f0c00 */
[----:B------:R2:W-:Y:S02]  /*1e670*/  STG.E.128 [R4.64], R24 ;  /* 0x0000001804007986 */ /* 0x0005e4000c101d14 */
.L_x_896:
[----:B------:R-:W-:Y:S05]  /*1e680*/  BSYNC B0 ;  /* 0x0000000000007941 */ /* 0x000fea0003800000 */
.L_x_895:
        /* <DEDUP_REMOVED lines=15> */
.L_x_898:
[----:B------:R-:W-:Y:S05]  /*1e780*/  BSYNC B0 ;  /* 0x0000000000007941 */ /* 0x000fea0003800000 */
.L_x_897:
[----:B------:R-:W-:-:S04]  /*1e790*/  IADD3 R0, R10, 0x30, RZ ;  /* 0x000000300a007810 */ /* 0x000fc80007ffe0ff */
[----:B------:R-:W-:-:S13]  /*1e7a0*/  ISETP.GE.OR P1, PT, R0, UR10, P1 ;  /* 0x0000000a00007c0c */ /* 0x000fda0008f26670 */
[----:B------:R-:W-:Y:S05]  /*1e7b0*/  @P1 EXIT ;  /* 0x000000000000194d */ /* 0x000fea0003800000 */
[----:B------:R-:W-:Y:S01]  /*1e7c0*/  IADD3 R6, P0, R10, 0x30, RZ ;  /* 0x000000300a067810 */ /* 0x000fe20007f1e0ff */
[----:B------:R-:W-:Y:S01]  /*1e7d0*/  IMAD.MOV.U32 R2, RZ, RZ, R8 ;  /* 0x000000ffff027224 */ /* 0x000fe200078e0008 */
[----:B------:R-:W-:-:S03]  /*1e7e0*/  MOV R3, R7 ;  /* 0x0000000700037202 */ /* 0x000fc60000000f00 */
[----:B------:R-:W-:Y:S02]  /*1e7f0*/  IMAD.X R0, RZ, RZ, R11, P0 ;  /* 0x000000ffff007224 */ /* 0x000fe400000e060b */
[----:B--2---:R-:W-:-:S04]  /*1e800*/  IMAD.WIDE.U32 R4, R6, c[0x0][0x1e8], R2 ;  /* 0x00007a0006047a25 */ /* 0x004fc800078e0002 */
[----:B------:R-:W-:Y:S01]  /*1e810*/  IMAD R0, R0, c[0x0][0x1e8], RZ ;  /* 0x00007a0000007a24 */ /* 0x000fe200078e02ff */
[----:B------:R-:W-:-:S03]  /*1e820*/  LEA R2, P0, R4, c[0x0][0x1d0], 0x1 ;  /* 0x0000740004027a11 */ /* 0x000fc600078008ff */
[----:B------:R-:W-:-:S05]  /*1e830*/  IMAD R0, R6, c[0x0][0x1ec], R0 ;  /* 0x00007b0006007a24 */ /* 0x000fca00078e0200 */
[----:B------:R-:W-:-:S04]  /*1e840*/  IADD3 R0, R0, R5, RZ ;  /* 0x0000000500007210 */ /* 0x000fc80007ffe0ff */
[----:B------:R-:W-:-:S05]  /*1e850*/  LEA.HI.X R3, R4, c[0x0][0x1d4], R0, 0x1, P0 ;  /* 0x0000750004037a11 */ /* 0x000fca00000f0c00 */
[----:B-1----:R-:W-:Y:S01]  /*1e860*/  STG.E.128 [R2.64], R240 ;  /* 0x000000f002007986 */ /* 0x002fe2000c101d14 */
[----:B------:R-:W-:Y:S05]  /*1e870*/  EXIT ;  /* 0x000000000000794d */ /* 0x000fea0003800000 */
.L_x_899:
        /* <DEDUP_REMOVED lines=16> */
.L_x_7755:


//--------------------- .text._ZN5flash24flash_fwd_splitkv_kernelI23Flash_fwd_kernel_traitsILi64ELi64ELi256ELi4ELb0ELb0EN7cutlass6half_tE19Flash_kernel_traitsILi64ELi64ELi256ELi4ES3_EELb1ELb0ELb0ELb0ELb0ELb0ELb0ELb1EEEvNS_16Flash_fwd_paramsE --------------------------
	.section	.text._ZN5flash24flash_fwd_splitkv_kernelI23Flash_fwd_kernel_traitsILi64ELi64ELi256ELi4ELb0ELb0EN7cutlass6half_tE19Flash_kernel_traitsILi64ELi64ELi256ELi4ES3_EELb1ELb0ELb0ELb0ELb0ELb0ELb0ELb1EEEvNS_16Flash_fwd_paramsE,"ax",@progbits
	.sectioninfo	@"SHI_REGISTERS=255"
	.align	128
        .global         _ZN5flash24flash_fwd_splitkv_kernelI23Flash_fwd_kernel_traitsILi64ELi64ELi256ELi4ELb0ELb0EN7cutlass6half_tE19Flash_kernel_traitsILi64ELi64ELi256ELi4ES3_EELb1ELb0ELb0ELb0ELb0ELb0ELb0ELb1EEEvNS_16Flash_fwd_paramsE
        .type           _ZN5flash24flash_fwd_splitkv_kernelI23Flash_fwd_kernel_traitsILi64ELi64ELi256ELi4ELb0ELb0EN7cutlass6half_tE19Flash_kernel_traitsILi64ELi64ELi256ELi4ES3_EELb1ELb0ELb0ELb0ELb0ELb0ELb0ELb1EEEvNS_16Flash_fwd_paramsE,@function
        .size           _ZN5flash24flash_fwd_splitkv_kernelI23Flash_fwd_kernel_traitsILi64ELi64ELi256ELi4ELb0ELb0EN7cutlass6half_tE19Flash_kernel_traitsILi64ELi64ELi256ELi4ES3_EELb1ELb0ELb0ELb0ELb0ELb0ELb0ELb1EEEvNS_16Flash_fwd_paramsE,(.L_x_7711 - _ZN5flash24flash_fwd_splitkv_kernelI23Flash_fwd_kernel_traitsILi64ELi64ELi256ELi4ELb0ELb0EN7cutlass6half_tE19Flash_kernel_traitsILi64ELi64ELi256ELi4ES3_EELb1ELb0ELb0ELb0ELb0ELb0ELb0ELb1EEEvNS_16Flash_fwd_paramsE)
        .other          _ZN5flash24flash_fwd_splitkv_kernelI23Flash_fwd_kernel_traitsILi64ELi64ELi256ELi4ELb0ELb0EN7cutlass6half_tE19Flash_kernel_traitsILi64ELi64ELi256ELi4ES3_EELb1ELb0ELb0ELb0ELb0ELb0ELb0ELb1EEEvNS_16Flash_fwd_paramsE,@"STO_CUDA_ENTRY STV_DEFAULT"
_ZN5flash24flash_fwd_splitkv_kernelI23Flash_fwd_kernel_traitsILi64ELi64ELi256ELi4ELb0ELb0EN7cutlass6half_tE19Flash_kernel_traitsILi64ELi64ELi256ELi4ES3_EELb1ELb0ELb0ELb0ELb0ELb0ELb0ELb1EEEvNS_16Flash_fwd_paramsE:
.text._ZN5flash24flash_fwd_splitkv_kernelI23Flash_fwd_kernel_traitsILi64ELi64ELi256ELi4ELb0ELb0EN7cutlass6half_tE19Flash_kernel_traitsILi64ELi64ELi256ELi4ES3_EELb1ELb0ELb0ELb0ELb0ELb0ELb0ELb1EEEvNS_16Flash_fwd_paramsE:
[----:B------:R-:W-:Y:S02]  /*0000*/  MOV R1, c[0x0][0x28] ;  /* 0x00000a0000017a02 */ /* 0x000fe40000000f00 */
[----:B------:R-:W-:Y:S01]  /*0010*/  ULDC.64 UR4, c[0x0][0x40] ;  /* 0x0000100000047ab9 */ /* 0x000fe20000000a00 */
[----:B------:R-:W-:Y:S01]  /*0020*/  BSSY B3, `(.L_x_900) ;  /* 0x0000005000037945 */ /* 0x000fe20003800000 */
[----:B------:R-:W-:Y:S01]  /*0030*/  UIADD3 UR4, UP0, UR4, 0x160, URZ ;  /* 0x0000016004047890 */ /* 0x000fe2000ff1e03f */
[----:B------:R-:W-:-:S03]  /*0040*/  IADD3 R1, R1, -0x140, RZ ;  /* 0xfffffec001017810 */ /* 0x000fc60007ffe0ff */
[----:B------:R-:W-:-:S07]  /*0050*/  UIADD3.X UR5, URZ, UR5, URZ, UP0, !UPT ;  /* 0x000000053f057290 */ /* 0x000fce00087fe43f */
[----:B------:R-:W-:Y:S05]  /*0060*/  CALL.REL.NOINC `($_ZN5flash24flash_fwd_splitkv_kernelI23Flash_fwd_kernel_traitsILi64ELi64ELi256ELi4ELb0ELb0EN7cutlass6half_tE19Flash_kernel_traitsILi64ELi64ELi256ELi4ES3_EELb1ELb0ELb0ELb0ELb0ELb0ELb0ELb1EEEvNS_16Flash_fwd_paramsE$_ZN5flash30compute_attn_1rowblock_splitkvI23Flash_fwd_kernel_traitsILi64ELi64ELi256ELi4ELb0ELb0EN7cutlass6half_tE19Flash_kernel_traitsILi64ELi64ELi256ELi4ES3_EELb1ELb0ELb0ELb0ELb0ELb0ELb0ELb1ENS_16Flash_fwd_paramsEEEvRKT8_iiiii) ;  /* 0x0000002000007944 */ /* 0x000fea0003c00000 */
[----:B------:R-:W-:Y:S05]  /*0070*/  BSYNC B3 ;  /* 0x0000000000037941 */ /* 0x000fea0003800000 */
.L_x_900:
[----:B------:R-:W-:Y:S05]  /*0080*/  EXIT ;  /* 0x000000000000794d */ /* 0x000fea0003800000 */
        .type           $_ZN5flash24flash_fwd_splitkv_kernelI23Flash_fwd_kernel_traitsILi64ELi64ELi256ELi4ELb0ELb0EN7cutlass6half_tE19Flash_kernel_traitsILi64ELi64ELi256ELi4ES3_EELb1ELb0ELb0ELb0ELb0ELb0ELb0ELb1EEEvNS_16Flash_fwd_paramsE$_ZN5flash30compute_attn_1rowblock_splitkvI23Flash_fwd_kernel_traitsILi64ELi64ELi256ELi4ELb0ELb0EN7cutlass6half_tE19Flash_kernel_traitsILi64ELi64ELi256ELi4ES3_EELb1ELb0ELb0ELb0ELb0ELb0ELb0ELb1ENS_16Flash_fwd_paramsEEEvRKT8_iiiii,@function
        .size           $_ZN5flash24flash_fwd_splitkv_kernelI23Flash_fwd_kernel_traitsILi64ELi64ELi256ELi4ELb0ELb0EN7cutlass6half_tE19Flash_kernel_traitsILi64ELi64ELi256ELi4ES3_EELb1ELb0ELb0ELb0ELb0ELb0ELb0ELb1EEEvNS_16Flash_fwd_paramsE$_ZN5flash30compute_attn_1rowblock_splitkvI23Flash_fwd_kernel_traitsILi64ELi64ELi256ELi4ELb0ELb0EN7cutlass6half_tE19Flash_kernel_traitsILi64ELi64ELi256ELi4ES3_EELb1ELb0ELb0ELb0ELb0ELb0ELb0ELb1ENS_16Flash_fwd_paramsEEEvRKT8_iiiii,($__internal_14_$__cuda_sm70_shflsync_bfly_p - $_ZN5flash24flash_fwd_splitkv_kernelI23Flash_fwd_kernel_traitsILi64ELi64ELi256ELi4ELb0ELb0EN7cutlass6half_tE19Flash_kernel_traitsILi64ELi64ELi256ELi4ES3_EELb1ELb0ELb0ELb0ELb0ELb0ELb0ELb1EEEvNS_16Flash_fwd_paramsE$_ZN5flash30compute_attn_1rowblock_splitkvI23Flash_fwd_kernel_traitsILi64ELi64ELi256ELi4ELb0ELb0EN7cutlass6half_tE19Flash_kernel_traitsILi64ELi64ELi256ELi4ES3_EELb1ELb0ELb0ELb0ELb0ELb0ELb0ELb1ENS_16Flash_fwd_paramsEEEvRKT8_iiiii)
$_ZN5flash24flash_fwd_splitkv_kernelI23Flash_fwd_kernel_traitsILi64ELi64ELi256ELi4ELb0ELb0EN7cutlass6half_tE19Flash_kernel_traitsILi64ELi64ELi256ELi4ES3_EELb1ELb0ELb0ELb0ELb0ELb0ELb0ELb1EEEvNS_16Flash_fwd_paramsE$_ZN5flash30compute_attn_1rowblock_splitkvI23Flash_fwd_kernel_traitsILi64ELi64ELi256ELi4ELb0ELb0EN7cutlass6half_tE19Flash_kernel_traitsILi64ELi64ELi256ELi4ES3_EELb1ELb0ELb0ELb0ELb0ELb0ELb0ELb1ENS_16Flash_fwd_paramsEEEvRKT8_iiiii:
[----:B------:R-:W-:Y:S01]  /*0090*/  IMAD.U32 R16, RZ, RZ, UR4 ;  /* 0x00000004ff107e24 */ /* 0x000fe2000f8e00ff */
[----:B------:R-:W-:Y:S01]  /*00a0*/  ULDC.64 UR6, c[0x0][0x118] ;  /* 0x0000460000067ab9 */ /* 0x000fe20000000a00 */
[----:B------:R-:W-:-:S05]  /*00b0*/  IMAD.U32 R17, RZ, RZ, UR5 ;  /* 0x00000005ff117e24 */ /* 0x000fca000f8e00ff */
[----:B------:R-:W2:Y:S04]  /*00c0*/  LD.E.64 R4, [R16.64+0xe0] ;  /* 0x0000e00610047980 */ /* 0x000ea8000c101b00 */
[----:B------:R-:W1:Y:S01]  /*00d0*/  S2R R38, SR_CTAID.Y ;  /* 0x0000000000267919 */ /* 0x000e620000002600 */
[----:B------:R-:W-:-:S03]  /*00e0*/  MOV R42, 0xffffffff ;  /* 0xffffffff002a7802 */ /* 0x000fc60000000f00 */
[----:B------:R-:W3:Y:S01]  /*00f0*/  LD.E.64 R2, [R16.64+0xe8] ;  /* 0x0000e80610027980 */ /* 0x000ee2000c101b00 */
[----:B--2---:R-:W-:Y:S01]  /*0100*/  ISETP.NE.U32.AND P1, PT, R4, RZ, PT ;  /* 0x000000ff0400720c */ /* 0x004fe20003f25070 */
[----:B-1----:R-:W-:-:S03]  /*0110*/  IMAD.WIDE R6, R38, 0x4, R4 ;  /* 0x0000000426067825 */ /* 0x002fc600078e0204 */
[----:B------:R-:W-:-:S13]  /*0120*/  ISETP.NE.AND.EX P1, PT, R5, RZ, PT, P1 ;  /* 0x000000ff0500720c */ /* 0x000fda0003f25310 */
[----:B------:R-:W2:Y:S01]  /*0130*/  @P1 LD.E R42, [R6.64] ;  /* 0x00000006062a1980 */ /* 0x000ea2000c101900 */
[----:B---3--:R-:W-:Y:S01]  /*0140*/  ISETP.NE.U32.AND P0, PT, R2, RZ, PT ;  /* 0x000000ff0200720c */ /* 0x008fe20003f05070 */
[----:B------:R-:W-:Y:S01]  /*0150*/  BSSY B0, `(.L_x_901) ;  /* 0x000000a000007945 */ /* 0x000fe20003800000 */
[----:B------:R-:W-:Y:S02]  /*0160*/  IMAD.MOV.U32 R21, RZ, RZ, -0x1 ;  /* 0xffffffffff157424 */ /* 0x000fe400078e00ff */
[----:B------:R-:W-:Y:S01]  /*0170*/  ISETP.NE.AND.EX P0, PT, R3, RZ, PT, P0 ;  /* 0x000000ff0300720c */ /* 0x000fe20003f05300 */
[----:B------:R-:W-:Y:S01]  /*0180*/  IMAD.WIDE R4, R38, 0x4, R2 ;  /* 0x0000000426047825 */ /* 0x000fe200078e0202 */
[----:B--2---:R1:W-:Y:S11]  /*0190*/  STL [R1+0x138], R42 ;  /* 0x0001382a01007387 */ /* 0x0043f60000100800 */
[----:B------:R-:W-:Y:S05]  /*01a0*/  @!P0 BRA `(.L_x_902) ;  /* 0x0000004000008947 */ /* 0x000fea0003800000 */
[----:B------:R-:W2:Y:S02]  /*01b0*/  LD.E.U8 R0, [R16.64+0x1b2] ;  /* 0x0001b20610007980 */ /* 0x000ea4000c101100 */
[----:B--2---:R-:W-:-:S13]  /*01c0*/  ISETP.NE.AND P2, PT, R0, RZ, PT ;  /* 0x000000ff0000720c */ /* 0x004fda0003f45270 */
[----:B------:R-:W-:Y:S05]  /*01d0*/  @!P2 BRA `(.L_x_902) ;  /* 0x000000100000a947 */ /* 0x000fea0003800000 */
[----:B------:R2:W5:Y:S02]  /*01e0*/  LD.E R21, [R4.64] ;  /* 0x0000000604157980 */ /* 0x000564000c101900 */
.L_x_902:
[----:B------:R-:W-:Y:S05]  /*01f0*/  BSYNC B0 ;  /* 0x0000000000007941 */ /* 0x000fea0003800000 */
.L_x_901:
[----:B------:R-:W3:Y:S04]  /*0200*/  @P1 LD.E R6, [R6.64+0x4] ;  /* 0x0000040606061980 */ /* 0x000ee8000c101900 */
[----:B------:R-:W4:Y:S01]  /*0210*/  LD.E.64 R2, [R16.64+0xf0] ;  /* 0x0000f00610027980 */ /* 0x000f22000c101b00 */
[----:B------:R-:W-:Y:S01]  /*0220*/  IMAD.MOV.U32 R10, RZ, RZ, RZ ;  /* 0x000000ffff0a7224 */ /* 0x000fe200078e00ff */
[----:B---3--:R-:W-:-:S06]  /*0230*/  @P1 IADD3 R28, -R42, R6, RZ ;  /* 0x000000062a1c1210 */ /* 0x008fcc0007ffe1ff */
[----:B------:R-:W3:Y:S01]  /*0240*/  @!P1 LD.E R28, [R16.64+0xb4] ;  /* 0x0000b406101c9980 */ /* 0x000ee2000c101900 */
[----:B----4-:R-:W-:-:S04]  /*0250*/  ISETP.NE.U32.AND P4, PT, R2, RZ, PT ;  /* 0x000000ff0200720c */ /* 0x010fc80003f85070 */
[----:B------:R-:W-:Y:S01]  /*0260*/  ISETP.NE.AND.EX P4, PT, R3, RZ, PT, P4 ;  /* 0x000000ff0300720c */ /* 0x000fe20003f85340 */
[----:B------:R-:W-:-:S12]  /*0270*/  IMAD.WIDE R32, R38, 0x4, R2 ;  /* 0x0000000426207825 */ /* 0x000fd800078e0202 */
[----:B------:R4:W5:Y:S01]  /*0280*/  @P4 LD.E R10, [R32.64] ;  /* 0x00000006200a4980 */ /* 0x000962000c101900 */
[----:B------:R-:W-:Y:S03]  /*0290*/  BSSY B0, `(.L_x_903) ;  /* 0x000000a000007945 */ /* 0x000fe60003800000 */
[----:B---3--:R4:W-:Y:S01]  /*02a0*/  STL [R1+0x13c], R28 ;  /* 0x00013c1c01007387 */ /* 0x0089e20000100800 */
[----:B------:R-:W-:Y:S05]  /*02b0*/  @!P0 BRA `(.L_x_904) ;  /* 0x0000006000008947 */ /* 0x000fea0003800000 */
[----:B------:R-:W3:Y:S02]  /*02c0*/  LD.E.U8 R0, [R16.64+0x1b2] ;  /* 0x0001b20610007980 */ /* 0x000ee4000c101100 */
[----:B---3--:R-:W-:-:S13]  /*02d0*/  ISETP.NE.AND P0, PT, R0, RZ, PT ;  /* 0x000000ff0000720c */ /* 0x008fda0003f05270 */
[----:B------:R-:W3:Y:S02]  /*02e0*/  @P0 LD.E R0, [R4.64+0x4] ;  /* 0x0000040604000980 */ /* 0x000ee4000c101900 */
[----:B---3-5:R-:W-:-:S06]  /*02f0*/  @P0 IADD3 R0, R0, -R21, RZ ;  /* 0x8000001500000210 */ /* 0x028fcc0007ffe0ff */
[----:B------:R3:W5:Y:S01]  /*0300*/  @!P0 LD.E R0, [R4.64] ;  /* 0x0000000604008980 */ /* 0x000762000c101900 */
[----:B------:R-:W-:Y:S05]  /*0310*/  BRA `(.L_x_905) ;  /* 0x0000001000007947 */ /* 0x000fea0003800000 */
.L_x_904:
[----:B------:R3:W5:Y:S02]  /*0320*/  LD.E R0, [R16.64+0xb8] ;  /* 0x0000b80610007980 */ /* 0x000764000c101900 */
.L_x_905:
[----:B------:R-:W-:Y:S05]  /*0330*/  BSYNC B0 ;  /* 0x0000000000007941 */ /* 0x000fea0003800000 */
.L_x_903:
[----:B--2---:R-:W2:Y:S01]  /*0340*/  LD.E.64 R2, [R16.64+0xf8] ;  /* 0x0000f80610027980 */ /* 0x004ea2000c101b00 */
[----:B------:R-:W-:Y:S01]  /*0350*/  BSSY B1, `(.L_x_906) ;  /* 0x0000012000017945 */ /* 0x000fe20003800000 */
[----:B-----5:R-:W-:Y:S01]  /*0360*/  IMAD.IADD R135, R0, 0x1, -R10 ;  /* 0x0000000100877824 */ /* 0x020fe200078e0a0a */
[----:B--2---:R-:W-:-:S04]  /*0370*/  ISETP.NE.U32.AND P0, PT, R2, RZ, PT ;  /* 0x000000ff0200720c */ /* 0x004fc80003f05070 */
[----:B------:R-:W-:-:S13]  /*0380*/  ISETP.NE.AND.EX P0, PT, R3, RZ, PT, P0 ;  /* 0x000000ff0300720c */ /* 0x000fda0003f05300 */
[----:B------:R-:W-:Y:S05]  /*0390*/  @!P0 BRA `(.L_x_907) ;  /* 0x0000004000008947 */ /* 0x000fea0003800000 */
[----:B------:R-:W-:-:S05]  /*03a0*/  IMAD.WIDE R2, R38, 0x4, R2 ;  /* 0x0000000426027825 */ /* 0x000fca00078e0202 */
[----:B------:R-:W2:Y:S02]  /*03b0*/  LD.E R0, [R2.64] ;  /* 0x0000000602007980 */ /* 0x000ea4000c101900 */
[----:B--2---:R-:W-:Y:S01]  /*03c0*/  IADD3 R220, R0, -R10, RZ ;  /* 0x8000000a00dc7210 */ /* 0x004fe20007ffe0ff */
[----:B------:R-:W-:Y:S05]  /*03d0*/  BRA `(.L_x_908) ;  /* 0x0000009000007947 */ /* 0x000fea0003800000 */
.L_x_907:
[----:B------:R-:W2:Y:S01]  /*03e0*/  LD.E.64 R2, [R16.64+0x108] ;  /* 0x0001080610027980 */ /* 0x000ea2000c101b00 */
[----:B------:R-:W-:Y:S01]  /*03f0*/  BSSY B0, `(.L_x_909) ;  /* 0x0000006000007945 */ /* 0x000fe20003800000 */
[----:B------:R-:W-:Y:S01]  /*0400*/  IMAD.MOV.U32 R0, RZ, RZ, RZ ;  /* 0x000000ffff007224 */ /* 0x000fe200078e00ff */
[----:B--2---:R-:W-:-:S04]  /*0410*/  ISETP.NE.U32.AND P0, PT, R2, RZ, PT ;  /* 0x000000ff0200720c */ /* 0x004fc80003f05070 */
[----:B------:R-:W-:-:S13]  /*0420*/  ISETP.NE.AND.EX P0, PT, R3, RZ, PT, P0 ;  /* 0x000000ff0300720c */ /* 0x000fda0003f05300 */
[----:B------:R-:W-:Y:S05]  /*0430*/  @!P0 BRA `(.L_x_910) ;  /* 0x0000001000008947 */ /* 0x000fea0003800000 */
[----:B------:R2:W5:Y:S02]  /*0440*/  LD.E R0, [R16.64+0xbc] ;  /* 0x0000bc0610007980 */ /* 0x000564000c101900 */
.L_x_910:
[----:B------:R-:W-:Y:S05]  /*0450*/  BSYNC B0 ;  /* 0x0000000000007941 */ /* 0x000fea0003800000 */
.L_x_909:
[----:B-----5:R-:W-:Y:S02]  /*0460*/  IADD3 R220, R135, R0, RZ ;  /* 0x0000000087dc7210 */ /* 0x020fe40007ffe0ff */
.L_x_908:
[----:B------:R-:W-:Y:S05]  /*0470*/  BSYNC B1 ;  /* 0x0000000000017941 */ /* 0x000fea0003800000 */
.L_x_906:
[----:B------:R-:W5:Y:S01]  /*0480*/  S2R R40, SR_CTAID.X ;  /* 0x0000000000287919 */ /* 0x000f620000002500 */
[----:B------:R-:W-:Y:S01]  /*0490*/  MOV R25, 0x70 ;  /* 0x0000007000197802 */ /* 0x000fe20000000f00 */
[----:B------:R-:W-:-:S03]  /*04a0*/  IMAD.MOV.U32 R3, RZ, RZ, 0x0 ;  /* 0x00000000ff037424 */ /* 0x000fc600078e00ff */
[----:B------:R-:W-:Y:S01]  /*04b0*/  MOV R2, R25 ;  /* 0x0000001900027202 */ /* 0x000fe20000000f00 */
[----:B-----5:R-:W-:-:S05]  /*04c0*/  IMAD.SHL.U32 R26, R40, 0x40, RZ ;  /* 0x00000040281a7824 */ /* 0x020fca00078e00ff */
[----:B------:R-:W-:-:S13]  /*04d0*/  ISETP.GT.AND P0, PT, R28, R26, PT ;  /* 0x0000001a1c00720c */ /* 0x000fda0003f04270 */
[----:B------:R-:W-:Y:S05]  /*04e0*/  @!P0 RET.REL.NODEC R2 `(_ZN5flash24flash_fwd_splitkv_kernelI23Flash_fwd_kernel_traitsILi64ELi64ELi256ELi4ELb0ELb0EN7cutlass6half_tE19Flash_kernel_traitsILi64ELi64ELi256ELi4ES3_EELb1ELb0ELb0ELb0ELb0ELb0ELb0ELb1EEEvNS_16Flash_fwd_paramsE) ;  /* 0xfffffb1002008950 */ /* 0x000fea0003c3ffff */
[----:B------:R-:W5:Y:S04]  /*04f0*/  LD.E R0, [R16.64+0xb8] ;  /* 0x0000b80610007980 */ /* 0x000f68000c101900 */
[----:B--2---:R-:W2:Y:S01]  /*0500*/  LD.E R2, [R16.64+0x188] ;  /* 0x0001880610027980 */ /* 0x004ea2000c101900 */
[----:B---3--:R-:W-:Y:S02]  /*0510*/  IADD3 R4, -R28, 0x13f, R26 ;  /* 0x0000013f1c047810 */ /* 0x008fe40007ffe11a */
[----:B------:R-:W-:Y:S01]  /*0520*/  IADD3 R3, R220, 0xff, RZ ;  /* 0x000000ffdc037810 */ /* 0x000fe20007ffe0ff */
[----:B------:R-:W3:Y:S01]  /*0530*/  S2R R39, SR_TID.X ;  /* 0x0000000000277919 */ /* 0x000ee20000002100 */
[----:B-----5:R-:W-:Y:S02]  /*0540*/  IADD3 R0, R0, 0xff, RZ ;  /* 0x000000ff00007810 */ /* 0x020fe40007ffe0ff */
[----:B--2---:R-:W-:-:S02]  /*0550*/  IADD3 R2, R2, R4, R220 ;  /* 0x0000000402027210 */ /* 0x004fc40007ffe0dc */
[----:B------:R-:W-:Y:S02]  /*0560*/  SHF.R.S32.HI R4, RZ, 0x1f, R3 ;  /* 0x0000001fff047819 */ /* 0x000fe40000011403 */
[----:B------:R-:W-:Y:S02]  /*0570*/  SHF.R.S32.HI R6, RZ, 0x1f, R0 ;  /* 0x0000001fff067819 */ /* 0x000fe40000011400 */
[----:B------:R-:W-:Y:S02]  /*0580*/  SHF.R.S32.HI R5, RZ, 0x1f, R2 ;  /* 0x0000001fff057819 */ /* 0x000fe40000011402 */
[----:B------:R-:W-:Y:S02]  /*0590*/  LEA.HI R3, R4, R3, RZ, 0x8 ;  /* 0x0000000304037211 */ /* 0x000fe400078f40ff */
[----:B------:R-:W-:Y:S02]  /*05a0*/  LEA.HI R4, R6, R0, RZ, 0x8 ;  /* 0x0000000006047211 */ /* 0x000fe400078f40ff */
[----:B------:R-:W-:-:S02]  /*05b0*/  LEA.HI R0, R5, R2, RZ, 0x8 ;  /* 0x0000000205007211 */ /* 0x000fc400078f40ff */
[----:B------:R-:W-:Y:S02]  /*05c0*/  SHF.R.S32.HI R2, RZ, 0x8, R3 ;  /* 0x00000008ff027819 */ /* 0x000fe40000011403 */
[----:B------:R-:W-:Y:S02]  /*05d0*/  SHF.R.S32.HI R3, RZ, 0x8, R4 ;  /* 0x00000008ff037819 */ /* 0x000fe40000011404 */
[----:B------:R-:W-:Y:S02]  /*05e0*/  SHF.R.S32.HI R0, RZ, 0x8, R0 ;  /* 0x00000008ff007819 */ /* 0x000fe40000011400 */
[----:B------:R-:W-:-:S04]  /*05f0*/  IMNMX R2, R3, R2, PT ;  /* 0x0000000203027217 */ /* 0x000fc80003800200 */
[----:B------:R-:W-:-:S04]  /*0600*/  IMNMX R35, R2, R0, PT ;  /* 0x0000000002237217 */ /* 0x000fc80003800200 */
[----:B------:R-:W-:Y:S01]  /*0610*/  ISETP.GT.AND P0, PT, R35, RZ, PT ;  /* 0x000000ff2300720c */ /* 0x000fe20003f04270 */
[----:B------:R2:W-:-:S12]  /*0620*/  STL [R1+0x120], R35 ;  /* 0x0001202301007387 */ /* 0x0005d80000100800 */
[----:B------:R-:W-:Y:S05]  /*0630*/  @P0 BRA `(.L_x_911) ;  /* 0x0000080000000947 */ /* 0x000fea0003800000 */
[----:B---3--:R-:W-:Y:S01]  /*0640*/  ISETP.NE.AND P0, PT, R42, -0x1, PT ;  /* 0xffffffff2a00780c */ /* 0x008fe20003f05270 */
[----:B--2---:R3:W2:Y:S04]  /*0650*/  LD.E.64 R2, [R16.64+0x88] ;  /* 0x0000880610027980 */ /* 0x0046a8000c101b00 */
[----:B----4-:R3:W4:Y:S04]  /*0660*/  LD.E R18, [R16.64+0xc0] ;  /* 0x0000c00610127980 */ /* 0x010728000c101900 */
[----:B------:R3:W4:Y:S04]  /*0670*/  LD.E.64 R12, [R16.64+0x90] ;  /* 0x00009006100c7980 */ /* 0x000728000c101b00 */
[----:B------:R3:W4:Y:S04]  /*0680*/  @!P0 LD.E.64 R6, [R16.64+0x80] ;  /* 0x0000800610068980 */ /* 0x000728000c101b00 */
[----:B------:R3:W4:Y:S04]  /*0690*/  LD.E R19, [R16.64+0x60] ;  /* 0x0000600610137980 */ /* 0x000728000c101900 */
[----:B------:R3:W4:Y:S01]  /*06a0*/  LD.E R20, [R16.64+0xb4] ;  /* 0x0000b40610147980 */ /* 0x000722000c101900 */
[----:B------:R-:W-:-:S03]  /*06b0*/  SHF.R.S32.HI R21, RZ, 0x1f, R39 ;  /* 0x0000001fff157819 */ /* 0x000fc60000011427 */
[----:B------:R3:W5:Y:S01]  /*06c0*/  LD.E.64 R8, [R16.64+0x70] ;  /* 0x0000700610087980 */ /* 0x000762000c101b00 */
[----:B------:R-:W-:-:S03]  /*06d0*/  LEA.HI R21, R21, R39, RZ, 0x3 ;  /* 0x0000002715157211 */ /* 0x000fc600078f18ff */
[----:B------:R3:W5:Y:S01]  /*06e0*/  LD.E.64 R22, [R16.64+0xa0] ;  /* 0x0000a00610167980 */ /* 0x000762000c101b00 */
[----:B------:R-:W-:-:S03]  /*06f0*/  LOP3.LUT R0, R21, 0xfffffff8, RZ, 0xc0, !PT ;  /* 0xfffffff815007812 */ /* 0x000fc600078ec0ff */
[----:B------:R-:W1:Y:S01]  /*0700*/  S2R R27, SR_CTAID.Z ;  /* 0x00000000001b7919 */ /* 0x000e620000002700 */
[----:B------:R-:W-:Y:S01]  /*0710*/  SHF.R.S32.HI R24, RZ, 0x1f, R26 ;  /* 0x0000001fff187819 */ /* 0x000fe2000001141a */
[----:B---3--:R-:W-:Y:S01]  /*0720*/  IMAD.IADD R17, R39, 0x1, -R0 ;  /* 0x0000000127117824 */ /* 0x008fe200078e0a00 */
[----:B------:R-:W-:-:S03]  /*0730*/  @!P0 SHF.R.S32.HI R16, RZ, 0x1f, R38 ;  /* 0x0000001fff108819 */ /* 0x000fc60000011426 */
[----:B------:R-:W-:Y:S01]  /*0740*/  IMAD.SHL.U32 R4, R17, 0x8, RZ ;  /* 0x0000000811047824 */ /* 0x000fe200078e00ff */
[----:B------:R-:W-:Y:S01]  /*0750*/  BSSY B0, `(.L_x_912) ;  /* 0x0000025000007945 */ /* 0x000fe20003800000 */
[-C--:B--2---:R-:W-:Y:S02]  /*0760*/  @P0 IMAD R0, R3, R42.reuse, RZ ;  /* 0x0000002a03000224 */ /* 0x084fe400078e02ff */
[----:B------:R-:W-:-:S05]  /*0770*/  @P0 IMAD.WIDE.U32 R10, R2, R42, RZ ;  /* 0x0000002a020a0225 */ /* 0x000fca00078e00ff */
[----:B------:R-:W-:Y:S01]  /*0780*/  @P0 IADD3 R14, R11, R0, RZ ;  /* 0x000000000b0e0210 */ /* 0x000fe20007ffe0ff */
[----:B----4-:R-:W-:Y:S02]  /*0790*/  @!P0 IMAD R5, R7, R38, RZ ;  /* 0x0000002607058224 */ /* 0x010fe400078e02ff */
[----:B------:R-:W-:Y:S02]  /*07a0*/  @P0 IMAD.MOV.U32 R0, RZ, RZ, R10 ;  /* 0x000000ffff000224 */ /* 0x000fe400078e000a */
[C---:B------:R-:W-:Y:S01]  /*07b0*/  @!P0 IMAD R16, R6.reuse, R16, R5 ;  /* 0x0000001006108224 */ /* 0x040fe200078e0205 */
[----:B------:R-:W-:Y:S01]  /*07c0*/  SHF.R.S32.HI R5, RZ, 0x1f, R4 ;  /* 0x0000001fff057819 */ /* 0x000fe20000011404 */
[----:B------:R-:W-:-:S04]  /*07d0*/  @!P0 IMAD.WIDE.U32 R10, R6, R38, RZ ;  /* 0x00000026060a8225 */ /* 0x000fc800078e00ff */
[----:B------:R-:W-:Y:S01]  /*07e0*/  IMAD R15, R3, R26, RZ ;  /* 0x0000001a030f7224 */ /* 0x000fe200078e02ff */
[----:B------:R-:W-:Y:S01]  /*07f0*/  @!P0 MOV R0, R10 ;  /* 0x0000000a00008202 */ /* 0x000fe20000000f00 */
[----:B------:R-:W-:-:S04]  /*0800*/  IMAD.WIDE.U32 R6, R26, R2, R4 ;  /* 0x000000021a067225 */ /* 0x000fc800078e0004 */
[----:B------:R-:W-:Y:S02]  /*0810*/  IMAD R15, R2, R24, R15 ;  /* 0x00000018020f7224 */ /* 0x000fe400078e020f */
[----:B------:R-:W-:Y:S01]  /*0820*/  @!P0 IMAD.IADD R14, R11, 0x1, R16 ;  /* 0x000000010b0e8824 */ /* 0x000fe200078e0210 */
[----:B------:R-:W-:Y:S02]  /*0830*/  IADD3 R10, P0, R0, R6, RZ ;  /* 0x00000006000a7210 */ /* 0x000fe40007f1e0ff */
[----:B------:R-:W-:Y:S02]  /*0840*/  IADD3 R16, -R26, R28, RZ ;  /* 0x0000001c1a107210 */ /* 0x000fe40007ffe1ff */
[----:B------:R-:W-:Y:S02]  /*0850*/  IADD3.X R11, R14, R7, R15, P0, !PT ;  /* 0x000000070e0b7210 */ /* 0x000fe400007fe40f */
[----:B------:R-:W-:Y:S02]  /*0860*/  SHF.R.S32.HI R0, RZ, 0x3, R21 ;  /* 0x00000003ff007819 */ /* 0x000fe40000011415 */
[----:B------:R-:W-:-:S04]  /*0870*/  ISETP.GE.AND P0, PT, R4, R18, PT ;  /* 0x000000120400720c */ /* 0x000fc80003f06270 */
[----:B------:R-:W-:Y:S01]  /*0880*/  ISETP.GE.OR P0, PT, R0, R16, P0 ;  /* 0x000000100000720c */ /* 0x000fe20000706670 */
[----:B-1----:R-:W-:Y:S01]  /*0890*/  IMAD R6, R13, R27, RZ ;  /* 0x0000001b0d067224 */ /* 0x002fe200078e02ff */
[--C-:B------:R-:W-:Y:S01]  /*08a0*/  SHF.R.S32.HI R14, RZ, 0x1f, R27.reuse ;  /* 0x0000001fff0e7819 */ /* 0x100fe2000001141b */
[----:B------:R-:W-:Y:S02]  /*08b0*/  IMAD R7, R38, R19, R27 ;  /* 0x0000001326077224 */ /* 0x000fe400078e021b */
[----:B------:R-:W-:-:S04]  /*08c0*/  IMAD.WIDE.U32 R10, R27, R12, R10 ;  /* 0x0000000c1b0a7225 */ /* 0x000fc800078e000a */
[----:B------:R-:W-:Y:S01]  /*08d0*/  IMAD R6, R12, R14, R6 ;  /* 0x0000000e0c067224 */ /* 0x000fe200078e0206 */
[----:B------:R-:W-:Y:S01]  /*08e0*/  SHF.R.S32.HI R19, RZ, 0x1f, R0 ;  /* 0x0000001fff137819 */ /* 0x000fe20000011400 */
[----:B------:R-:W-:-:S03]  /*08f0*/  IMAD R20, R20, R7, R26 ;  /* 0x0000000714147224 */ /* 0x000fc600078e021a */
[----:B------:R-:W-:Y:S01]  /*0900*/  IADD3 R7, R11, R6, RZ ;  /* 0x000000060b077210 */ /* 0x000fe20007ffe0ff */
[----:B------:R-:W-:Y:S05]  /*0910*/  @P0 BRA `(.L_x_913) ;  /* 0x0000008000000947 */ /* 0x000fea0003800000 */
[----:B------:R-:W-:Y:S01]  /*0920*/  MOV R6, R10 ;  /* 0x0000000a00067202 */ /* 0x000fe20000000f00 */
[----:B------:R-:W-:-:S04]  /*0930*/  IMAD R14, R3, R0, RZ ;  /* 0x00000000030e7224 */ /* 0x000fc800078e02ff */
[----:B------:R-:W-:-:S04]  /*0940*/  IMAD.WIDE.U32 R12, R2, R0, R6 ;  /* 0x00000000020c7225 */ /* 0x000fc800078e0006 */
[----:B------:R-:W-:-:S05]  /*0950*/  IMAD R14, R2, R19, R14 ;  /* 0x00000013020e7224 */ /* 0x000fca00078e020e */
[----:B------:R-:W-:Y:S02]  /*0960*/  IADD3 R13, R13, R14, RZ ;  /* 0x0000000e0d0d7210 */ /* 0x000fe40007ffe0ff */
[----:B-----5:R-:W-:-:S04]  /*0970*/  LEA R14, P0, R12, R8, 0x1 ;  /* 0x000000080c0e7211 */ /* 0x020fc800078008ff */
[----:B------:R-:W-:-:S05]  /*0980*/  LEA.HI.X R15, R12, R9, R13, 0x1, P0 ;  /* 0x000000090c0f7211 */ /* 0x000fca00000f0c0d */
[----:B------:R1:W-:Y:S04]  /*0990*/  ST.E.128 [R14.64], RZ ;  /* 0x000000ff0e007985 */ /* 0x0003e8000c101d06 */
.L_x_913:
[----:B------:R-:W-:Y:S05]  /*09a0*/  BSYNC B0 ;  /* 0x0000000000007941 */ /* 0x000fea0003800000 */
.L_x_912:
[----:B------:R-:W-:Y:S01]  /*09b0*/  IADD3 R12, R0, 0x10, RZ ;  /* 0x00000010000c7810 */ /* 0x000fe20007ffe0ff */
[----:B------:R-:W-:Y:S03]  /*09c0*/  BSSY B0, `(.L_x_914) ;  /* 0x000000f000007945 */ /* 0x000fe60003800000 */
[----:B------:R-:W-:-:S04]  /*09d0*/  ISETP.GE.AND P3, PT, R12, R16, PT ;  /* 0x000000100c00720c */ /* 0x000fc80003f66270 */
[----:B------:R-:W-:-:S13]  /*09e0*/  ISETP.GE.OR P0, PT, R4, R18, P3 ;  /* 0x000000120400720c */ /* 0x000fda0001f06670 */
[----:B------:R-:W-:Y:S05]  /*09f0*/  @P0 BRA `(.L_x_915) ;  /* 0x000000b000000947 */ /* 0x000fea0003800000 */
[----:B-1----:R-:W-:Y:S02]  /*0a00*/  IADD3 R14, P0, R0, 0x10, RZ ;  /* 0x00000010000e7810 */ /* 0x002fe40007f1e0ff */
[----:B------:R-:W-:-:S03]  /*0a10*/  MOV R13, R7 ;  /* 0x00000007000d7202 */ /* 0x000fc60000000f00 */
[----:B------:R-:W-:-:S04]  /*0a20*/  IMAD.X R12, RZ, RZ, R19, P0 ;  /* 0x000000ffff0c7224 */ /* 0x000fc800000e0613 */
[----:B------:R-:W-:Y:S02]  /*0a30*/  IMAD R15, R12, R2, RZ ;  /* 0x000000020c0f7224 */ /* 0x000fe400078e02ff */
[----:B------:R-:W-:Y:S02]  /*0a40*/  IMAD.MOV.U32 R12, RZ, RZ, R10 ;  /* 0x000000ffff0c7224 */ /* 0x000fe400078e000a */
[-C--:B------:R-:W-:Y:S02]  /*0a50*/  IMAD R15, R3, R14.reuse, R15 ;  /* 0x0000000e030f7224 */ /* 0x080fe400078e020f */
[----:B------:R-:W-:-:S05]  /*0a60*/  IMAD.WIDE.U32 R12, R2, R14, R12 ;  /* 0x0000000e020c7225 */ /* 0x000fca00078e000c */
[----:B-----5:R-:W-:Y:S02]  /*0a70*/  LEA R14, P0, R12, R8, 0x1 ;  /* 0x000000080c0e7211 */ /* 0x020fe400078008ff */
[----:B------:R-:W-:-:S04]  /*0a80*/  IADD3 R15, R13, R15, RZ ;  /* 0x0000000f0d0f7210 */ /* 0x000fc80007ffe0ff */
[----:B------:R-:W-:-:S05]  /*0a90*/  LEA.HI.X R15, R12, R9, R15, 0x1, P0 ;  /* 0x000000090c0f7211 */ /* 0x000fca00000f0c0f */
[----:B------:R1:W-:Y:S02]  /*0aa0*/  ST.E.128 [R14.64], RZ ;  /* 0x000000ff0e007985 */ /* 0x0003e4000c101d06 */
.L_x_915:
[----:B------:R-:W-:Y:S05]  /*0ab0*/  BSYNC B0 ;  /* 0x0000000000007941 */ /* 0x000fea0003800000 */
.L_x_914:
        /* <DEDUP_REMOVED lines=16> */
.L_x_917:
[----:B------:R-:W-:Y:S05]  /*0bc0*/  BSYNC B0 ;  /* 0x0000000000007941 */ /* 0x000fea0003800000 */
.L_x_916:
[----:B------:R-:W-:Y:S01]  /*0bd0*/  IADD3 R5, R0, 0x30, RZ ;  /* 0x0000003000057810 */ /* 0x000fe20007ffe0ff */
[----:B------:R-:W-:Y:S03]  /*0be0*/  BSSY B0, `(.L_x_918) ;  /* 0x000000e000007945 */ /* 0x000fe60003800000 */
[----:B------:R-:W-:-:S04]  /*0bf0*/  ISETP.GE.AND P0, PT, R5, R16, PT ;  /* 0x000000100500720c */ /* 0x000fc80003f06270 */
[----:B------:R-:W-:-:S13]  /*0c00*/  ISETP.GE.OR P1, PT, R4, R18, P0 ;  /* 0x000000120400720c */ /* 0x000fda0000726670 */
[----:B------:R-:W-:Y:S05]  /*0c10*/  @P1 BRA `(.L_x_919) ;  /* 0x000000a000001947 */ /* 0x000fea0003800000 */
[----:B------:R-:W-:Y:S02]  /*0c20*/  IADD3 R4, P1, R0, 0x30, RZ ;  /* 0x0000003000047810 */ /* 0x000fe40007f3e0ff */
[----:B------:R-:W-:Y:S02]  /*0c30*/  MOV R6, R10 ;  /* 0x0000000a00067202 */ /* 0x000fe40000000f00 */
[----:B------:R-:W-:-:S03]  /*0c40*/  IADD3.X R5, RZ, R19, RZ, P1, !PT ;  /* 0x00000013ff057210 */ /* 0x000fc60000ffe4ff */
[----:B------:R-:W-:-:S04]  /*0c50*/  IMAD.WIDE.U32 R6, R2, R4, R6 ;  /* 0x0000000402067225 */ /* 0x000fc800078e0006 */
[----:B------:R-:W-:Y:S01]  /*0c60*/  IMAD R5, R5, R2, RZ ;  /* 0x0000000205057224 */ /* 0x000fe200078e02ff */
[----:B-----5:R-:W-:-:S03]  /*0c70*/  LEA R2, P1, R6, R8, 0x1 ;  /* 0x0000000806027211 */ /* 0x020fc600078208ff */
[----:B------:R-:W-:-:S05]  /*0c80*/  IMAD R3, R3, R4, R5 ;  /* 0x0000000403037224 */ /* 0x000fca00078e0205 */
[----:B------:R-:W-:-:S04]  /*0c90*/  IADD3 R3, R7, R3, RZ ;  /* 0x0000000307037210 */ /* 0x000fc80007ffe0ff */
[----:B------:R-:W-:-:S05]  /*0ca0*/  LEA.HI.X R3, R6, R9, R3, 0x1, P1 ;  /* 0x0000000906037211 */ /* 0x000fca00008f0c03 */
[----:B------:R2:W-:Y:S02]  /*0cb0*/  ST.E.128 [R2.64], RZ ;  /* 0x000000ff02007985 */ /* 0x0005e4000c101d06 */
.L_x_919:
[----:B------:R-:W-:Y:S05]  /*0cc0*/  BSYNC B0 ;  /* 0x0000000000007941 */ /* 0x000fea0003800000 */
.L_x_918:
[C---:B------:R-:W-:Y:S02]  /*0cd0*/  ISETP.NE.AND P4, PT, R17.reuse, RZ, PT ;  /* 0x000000ff1100720c */ /* 0x040fe40003f85270 */
[C---:B------:R-:W-:Y:S02]  /*0ce0*/  ISETP.NE.OR P3, PT, R17.reuse, RZ, P3 ;  /* 0x000000ff1100720c */ /* 0x040fe40001f65670 */
[----:B------:R-:W-:Y:S02]  /*0cf0*/  ISETP.GE.OR P4, PT, R0, R16, P4 ;  /* 0x000000100000720c */ /* 0x000fe40002786670 */
[C---:B------:R-:W-:Y:S02]  /*0d00*/  ISETP.NE.OR P2, PT, R17.reuse, RZ, P2 ;  /* 0x000000ff1100720c */ /* 0x040fe40001745670 */
[----:B------:R-:W-:Y:S02]  /*0d10*/  IADD3 R0, P1, R20, R0, RZ ;  /* 0x0000000014007210 */ /* 0x000fe40007f3e0ff */
[----:B------:R-:W-:-:S02]  /*0d20*/  ISETP.NE.OR P0, PT, R17, RZ, P0 ;  /* 0x000000ff1100720c */ /* 0x000fc40000705670 */
[----:B--2---:R-:W-:Y:S02]  /*0d30*/  LEA.HI.X.SX32 R3, R20, R19, 0x1, P1 ;  /* 0x0000001314037211 */ /* 0x004fe400008f0eff */
[C---:B-----5:R-:W-:Y:S01]  /*0d40*/  LEA R2, P1, R0.reuse, R22, 0x2 ;  /* 0x0000001600027211 */ /* 0x060fe200078210ff */
[----:B------:R-:W-:Y:S02]  /*0d50*/  @!P3 IMAD.MOV.U32 R4, RZ, RZ, 0x7f800000 ;  /* 0x7f800000ff04b424 */ /* 0x000fe400078e00ff */
[----:B------:R-:W-:Y:S01]  /*0d60*/  @!P4 IMAD.MOV.U32 R5, RZ, RZ, 0x7f800000 ;  /* 0x7f800000ff05c424 */ /* 0x000fe200078e00ff */
[----:B------:R-:W-:Y:S01]  /*0d70*/  LEA.HI.X R3, R0, R23, R3, 0x2, P1 ;  /* 0x0000001700037211 */ /* 0x000fe200008f1403 */
[----:B------:R-:W-:-:S04]  /*0d80*/  @!P2 IMAD.MOV.U32 R0, RZ, RZ, 0x7f800000 ;  /* 0x7f800000ff00a424 */ /* 0x000fc800078e00ff */
[----:B------:R2:W-:Y:S04]  /*0d90*/  @!P4 ST.E [R2.64], R5 ;  /* 0x000000050200c985 */ /* 0x0005e8000c101906 */
[----:B------:R3:W-:Y:S04]  /*0da0*/  @!P3 ST.E [R2.64+0x40], R4 ;  /* 0x000040040200b985 */ /* 0x0007e8000c101906 */
[----:B------:R4:W-:Y:S01]  /*0db0*/  @!P2 ST.E [R2.64+0x80], R0 ;  /* 0x000080000200a985 */ /* 0x0009e2000c101906 */
[----:B--2---:R-:W-:Y:S02]  /*0dc0*/  IMAD.MOV.U32 R5, RZ, RZ, 0x0 ;  /* 0x00000000ff057424 */ /* 0x004fe400078e00ff */
[----:B---3--:R-:W-:-:S04]  /*0dd0*/  IMAD.MOV.U32 R4, RZ, RZ, R25 ;  /* 0x000000ffff047224 */ /* 0x008fc800078e0019 */
[----:B----4-:R-:W-:Y:S05]  /*0de0*/  @P0 RET.REL.NODEC R4 `(_ZN5flash24flash_fwd_splitkv_kernelI23Flash_fwd_kernel_traitsILi64ELi64ELi256ELi4ELb0ELb0EN7cutlass6half_tE19Flash_kernel_traitsILi64ELi64ELi256ELi4ES3_EELb1ELb0ELb0ELb0ELb0ELb0ELb0ELb1EEEvNS_16Flash_fwd_paramsE) ;  /* 0xfffff21004000950 */ /* 0x010fea0003c3ffff */
[----:B------:R-:W-:-:S05]  /*0df0*/  MOV R0, 0x7f800000 ;  /* 0x7f80000000007802 */ /* 0x000fca0000000f00 */
[----:B------:R2:W-:Y:S02]  /*0e00*/  ST.E [R2.64+0xc0], R0 ;  /* 0x0000c00002007985 */ /* 0x0005e4000c101906 */
[----:B--2---:R-:W-:Y:S02]  /*0e10*/  MOV R2, R25 ;  /* 0x0000001900027202 */ /* 0x004fe40000000f00 */
[----:B------:R-:W-:-:S04]  /*0e20*/  MOV R3, 0x0 ;  /* 0x0000000000037802 */ /* 0x000fc80000000f00 */
[----:B------:R-:W-:Y:S05]  /*0e30*/  RET.REL.NODEC R2 `(_ZN5flash24flash_fwd_splitkv_kernelI23Flash_fwd_kernel_traitsILi64ELi64ELi256ELi4ELb0ELb0EN7cutlass6half_tE19Flash_kernel_traitsILi64ELi64ELi256ELi4ES3_EELb1ELb0ELb0ELb0ELb0ELb0ELb0ELb1EEEvNS_16Flash_fwd_paramsE) ;  /* 0xfffff1c002007950 */ /* 0x000fea0003c3ffff */
.L_x_911:
[----:B---3--:R-:W3:Y:S04]  /*0e40*/  LD.E.64 R4, [R16.64+0x160] ;  /* 0x0001600610047980 */ /* 0x008ee8000c101b00 */
[----:B--2---:R-:W2:Y:S01]  /*0e50*/  LD.E.64 R2, [R16.64+0x158] ;  /* 0x0001580610027980 */ /* 0x004ea2000c101b00 */
[----:B---3--:R-:W-:-:S04]  /*0e60*/  ISETP.NE.U32.AND P1, PT, R4, RZ, PT ;  /* 0x000000ff0400720c */ /* 0x008fc80003f25070 */
[----:B------:R-:W-:-:S13]  /*0e70*/  ISETP.NE.AND.EX P1, PT, R5, RZ, PT, P1 ;  /* 0x000000ff0500720c */ /* 0x000fda0003f25310 */
[----:B------:R-:W3:Y:S01]  /*0e80*/  @P1 LD.E.64 R6, [R16.64+0x168] ;  /* 0x0001680610061980 */ /* 0x000ee2000c101b00 */
[----:B--2---:R-:W-:Y:S01]  /*0e90*/  ISETP.NE.U32.AND P0, PT, R2, RZ, PT ;  /* 0x000000ff0200720c */ /* 0x004fe20003f05070 */
[----:B------:R-:W-:-:S03]  /*0ea0*/  IMAD.MOV.U32 R12, RZ, RZ, R38 ;  /* 0x000000ffff0c7224 */ /* 0x000fc600078e0026 */
[----:B------:R-:W-:Y:S02]  /*0eb0*/  ISETP.NE.AND.EX P0, PT, R3, RZ, PT, P0 ;  /* 0x000000ff0300720c */ /* 0x000fe40003f05300 */
[----:B------:R-:W-:-:S11]  /*0ec0*/  @P1 SHF.R.S32.HI R0, RZ, 0x1f, R38 ;  /* 0x0000001fff001819 */ /* 0x000fd60000011426 */
[----:B------:R-:W-:-:S05]  /*0ed0*/  @P0 IMAD.WIDE R2, R38, 0x4, R2 ;  /* 0x0000000426020825 */ /* 0x000fca00078e0202 */
[----:B------:R2:W5:Y:S01]  /*0ee0*/  @P0 LD.E R12, [R2.64] ;  /* 0x00000006020c0980 */ /* 0x000562000c101900 */
[----:B------:R-:W-:Y:S03]  /*0ef0*/  BSSY B0, `(.L_x_920) ;  /* 0x00000bf000007945 */ /* 0x000fe60003800000 */
[----:B------:R-:W1:Y:S01]  /*0f00*/  S2R R41, SR_CTAID.Z ;  /* 0x0000000000297919 */ /* 0x000e620000002700 */
[-C--:B---3--:R-:W-:Y:S02]  /*0f10*/  @P1 IMAD R7, R7, R38.reuse, RZ ;  /* 0x0000002607071224 */ /* 0x088fe400078e02ff */
[----:B--2---:R-:W-:-:S04]  /*0f20*/  @P1 IMAD.WIDE.U32 R2, R6, R38, RZ ;  /* 0x0000002606021225 */ /* 0x004fc800078e00ff */
[----:B------:R-:W-:Y:S02]  /*0f30*/  @P1 IMAD R7, R6, R0, R7 ;  /* 0x0000000006071224 */ /* 0x000fe400078e0207 */
[----:B------:R-:W-:Y:S01]  /*0f40*/  IMAD.MOV.U32 R6, RZ, RZ, RZ ;  /* 0x000000ffff067224 */ /* 0x000fe200078e00ff */
[----:B------:R-:W-:Y:S01]  /*0f50*/  @P1 LEA R6, P0, R2, R4, 0x2 ;  /* 0x0000000402061211 */ /* 0x000fe200078010ff */
[----:B------:R-:W-:Y:S01]  /*0f60*/  IMAD.MOV.U32 R0, RZ, RZ, RZ ;  /* 0x000000ffff007224 */ /* 0x000fe200078e00ff */
[----:B------:R-:W-:-:S03]  /*0f70*/  @P1 IADD3 R7, R3, R7, RZ ;  /* 0x0000000703071210 */ /* 0x000fc60007ffe0ff */
[----:B------:R-:W-:Y:S01]  /*0f80*/  IMAD.MOV.U32 R224, RZ, RZ, R6 ;  /* 0x000000ffffe07224 */ /* 0x000fe200078e0006 */
[----:B------:R-:W-:-:S04]  /*0f90*/  @P1 LEA.HI.X R0, R2, R5, R7, 0x2, P0 ;  /* 0x0000000502001211 */ /* 0x000fc800000f1407 */
[----:B------:R-:W-:Y:S02]  /*0fa0*/  MOV R225, R0 ;  /* 0x0000000000e17202 */ /* 0x000fe40000000f00 */
[----:B------:R-:W-:-:S04]  /*0fb0*/  ISETP.NE.U32.AND P0, PT, R224, RZ, PT ;  /* 0x000000ffe000720c */ /* 0x000fc80003f05070 */
[----:B------:R-:W-:-:S13]  /*0fc0*/  ISETP.NE.AND.EX P0, PT, R225, RZ, PT, P0 ;  /* 0x000000ffe100720c */ /* 0x000fda0003f05300 */
[----:B------:R-:W-:Y:S05]  /*0fd0*/  @!P0 BRA `(.L_x_921) ;  /* 0x000005b000008947 */ /* 0x000fea0003800000 */
[----:B-1----:R-:W2:Y:S04]  /*0fe0*/  LD.E R13, [R16.64+0x170] ;  /* 0x00017006100d7980 */ /* 0x002ea8000c101900 */
[----:B------:R-:W3:Y:S01]  /*0ff0*/  LD.E R14, [R16.64+0x68] ;  /* 0x00006806100e7980 */ /* 0x000ee2000c101900 */
[----:B------:R-:W-:-:S03]  /*1000*/  LEA R22, R35, 0xffffff00, 0x8 ;  /* 0xffffff0023167811 */ /* 0x000fc600078e40ff */
[----:B----4-:R-:W4:Y:S04]  /*1010*/  LD.E.64 R18, [R16.64+0x40] ;  /* 0x0000400610127980 */ /* 0x010f28000c101b00 */
[----:B------:R-:W3:Y:S04]  /*1020*/  LD.E.64 R190, [R16.64+0x38] ;  /* 0x0000380610be7980 */ /* 0x000ee8000c101b00 */
[----:B------:R-:W3:Y:S04]  /*1030*/  LD.E.64 R10, [R16.64+0x50] ;  /* 0x00005006100a7980 */ /* 0x000ee8000c101b00 */
[----:B------:R-:W3:Y:S04]  /*1040*/  LD.E.64 R8, [R16.64+0x28] ;  /* 0x0000280610087980 */ /* 0x000ee8000c101b00 */
[----:B------:R1:W5:Y:S01]  /*1050*/  LD.E.64 R28, [R16.64+0x58] ;  /* 0x00005806101c7980 */ /* 0x000362000c101b00 */
[----:B--2---:R-:W-:-:S04]  /*1060*/  IABS R4, R13 ;  /* 0x0000000d00047213 */ /* 0x004fc80000000000 */
[----:B------:R-:W2:Y:S08]  /*1070*/  I2F.RP R2, R4 ;  /* 0x0000000400027306 */ /* 0x000eb00000209400 */
[----:B--2---:R-:W2:Y:S02]  /*1080*/  MUFU.RCP R2, R2 ;  /* 0x0000000200027308 */ /* 0x004ea40000001000 */
[----:B--2---:R-:W-:-:S06]  /*1090*/  IADD3 R2, R2, 0xffffffe, RZ ;  /* 0x0ffffffe02027810 */ /* 0x004fcc0007ffe0ff */
[----:B------:R-:W2:Y:S01]  /*10a0*/  F2I.FTZ.U32.TRUNC.NTZ R3, R2 ;  /* 0x0000000200037305 */ /* 0x000ea2000021f000 */
[----:B------:R-:W-:Y:S01]  /*10b0*/  IABS R6, R13 ;  /* 0x0000000d00067213 */ /* 0x000fe20000000000 */
[----:B--2---:R-:W-:Y:S02]  /*10c0*/  IMAD.MOV R0, RZ, RZ, -R3 ;  /* 0x000000ffff007224 */ /* 0x004fe400078e0a03 */
[----:B------:R-:W-:Y:S02]  /*10d0*/  IMAD.MOV.U32 R2, RZ, RZ, RZ ;  /* 0x000000ffff027224 */ /* 0x000fe400078e00ff */
[----:B------:R-:W-:Y:S01]  /*10e0*/  IMAD R5, R0, R4, RZ ;  /* 0x0000000400057224 */ /* 0x000fe200078e02ff */
[----:B------:R-:W-:-:S03]  /*10f0*/  IABS R0, R22 ;  /* 0x0000001600007213 */ /* 0x000fc60000000000 */
[----:B------:R-:W-:Y:S01]  /*1100*/  IMAD.HI.U32 R5, R3, R5, R2 ;  /* 0x0000000503057227 */ /* 0x000fe200078e0002 */
[----:B------:R-:W-:-:S03]  /*1110*/  MOV R2, R0 ;  /* 0x0000000000027202 */ /* 0x000fc60000000f00 */
[----:B------:R-:W-:Y:S02]  /*1120*/  IMAD.MOV R0, RZ, RZ, -R6 ;  /* 0x000000ffff007224 */ /* 0x000fe400078e0a06 */
[----:B------:R-:W2:Y:S02]  /*1130*/  LD.E.64 R6, [R16.64+0x20] ;  /* 0x0000200610067980 */ /* 0x000ea4000c101b00 */
[----:B------:R-:W-:Y:S02]  /*1140*/  IMAD.MOV.U32 R3, RZ, RZ, R0 ;  /* 0x000000ffff037224 */ /* 0x000fe400078e0000 */
[----:B------:R-:W-:-:S04]  /*1150*/  IMAD.HI.U32 R0, R5, R2, RZ ;  /* 0x0000000205007227 */ /* 0x000fc800078e00ff */
[----:B------:R-:W-:-:S05]  /*1160*/  IMAD R2, R0, R3, R2 ;  /* 0x0000000300027224 */ /* 0x000fca00078e0202 */
[----:B------:R-:W-:-:S13]  /*1170*/  ISETP.GT.U32.AND P1, PT, R4, R2, PT ;  /* 0x000000020400720c */ /* 0x000fda0003f24070 */
[----:B------:R-:W-:-:S04]  /*1180*/  @!P1 IADD3 R2, R2, -R4, RZ ;  /* 0x8000000402029210 */ /* 0x000fc80007ffe0ff */
[----:B------:R-:W-:Y:S02]  /*1190*/  ISETP.GE.U32.AND P2, PT, R2, R4, PT ;  /* 0x000000040200720c */ /* 0x000fe40003f46070 */
[----:B------:R-:W-:Y:S02]  /*11a0*/  LOP3.LUT R2, R22, R13, RZ, 0x3c, !PT ;  /* 0x0000000d16027212 */ /* 0x000fe400078e3cff */
[----:B------:R-:W-:Y:S02]  /*11b0*/  @!P1 IADD3 R0, R0, 0x1, RZ ;  /* 0x0000000100009810 */ /* 0x000fe40007ffe0ff */
[----:B------:R-:W-:Y:S02]  /*11c0*/  ISETP.GE.AND P0, PT, R2, RZ, PT ;  /* 0x000000ff0200720c */ /* 0x000fe40003f06270 */
[----:B------:R-:W-:-:S05]  /*11d0*/  ISETP.NE.AND P1, PT, R13, RZ, PT ;  /* 0x000000ff0d00720c */ /* 0x000fca0003f25270 */
[----:B------:R-:W-:-:S05]  /*11e0*/  @P2 IADD3 R0, R0, 0x1, RZ ;  /* 0x0000000100002810 */ /* 0x000fca0007ffe0ff */
[----:B------:R-:W-:-:S04]  /*11f0*/  IMAD.MOV.U32 R5, RZ, RZ, R0 ;  /* 0x000000ffff057224 */ /* 0x000fc800078e0000 */
[----:B------:R-:W-:Y:S01]  /*1200*/  @!P0 IMAD.MOV R5, RZ, RZ, -R5 ;  /* 0x000000ffff058224 */ /* 0x000fe200078e0a05 */
[----:B------:R-:W-:-:S05]  /*1210*/  @!P1 LOP3.LUT R5, RZ, R13, RZ, 0x33, !PT ;  /* 0x0000000dff059212 */ /* 0x000fca00078e33ff */
[----:B------:R-:W-:-:S05]  /*1220*/  IMAD.WIDE R2, R5, 0x4, R224 ;  /* 0x0000000405027825 */ /* 0x000fca00078e02e0 */
[----:B-----5:R1:W2:Y:S01]  /*1230*/  LD.E R12, [R2.64] ;  /* 0x00000006020c7980 */ /* 0x0202a2000c101900 */
[----:B---3--:R-:W-:-:S04]  /*1240*/  IABS R4, R14 ;  /* 0x0000000e00047213 */ /* 0x008fc80000000000 */
[----:B-1----:R-:W1:Y:S08]  /*1250*/  I2F.RP R2, R4 ;  /* 0x0000000400027306 */ /* 0x002e700000209400 */
[----:B-1----:R-:W1:Y:S02]  /*1260*/  MUFU.RCP R2, R2 ;  /* 0x0000000200027308 */ /* 0x002e640000001000 */
[----:B-1----:R-:W-:-:S06]  /*1270*/  IADD3 R2, R2, 0xffffffe, RZ ;  /* 0x0ffffffe02027810 */ /* 0x002fcc0007ffe0ff */
[----:B------:R-:W1:Y:S01]  /*1280*/  F2I.FTZ.U32.TRUNC.NTZ R3, R2 ;  /* 0x0000000200037305 */ /* 0x000e62000021f000 */
[----:B----4-:R3:W-:Y:S01]  /*1290*/  STL.64 [R1], R18 ;  /* 0x0000001201007387 */ /* 0x0107e20000100a00 */
[----:B------:R-:W-:Y:S02]  /*12a0*/  IABS R15, R14 ;  /* 0x0000000e000f7213 */ /* 0x000fe40000000000 */
[----:B-1----:R-:W-:Y:S01]  /*12b0*/  IADD3 R0, RZ, -R3, RZ ;  /* 0x80000003ff007210 */ /* 0x002fe20007ffe0ff */
[----:B------:R-:W-:-:S04]  /*12c0*/  IMAD.MOV.U32 R2, RZ, RZ, RZ ;  /* 0x000000ffff027224 */ /* 0x000fc800078e00ff */
[----:B------:R-:W-:-:S04]  /*12d0*/  IMAD R0, R0, R4, RZ ;  /* 0x0000000400007224 */ /* 0x000fc800078e02ff */
[----:B------:R-:W-:Y:S01]  /*12e0*/  IMAD.HI.U32 R2, R3, R0, R2 ;  /* 0x0000000003027227 */ /* 0x000fe200078e0002 */
[----:B---3--:R-:W-:Y:S02]  /*12f0*/  IABS R18, R41 ;  /* 0x0000002900127213 */ /* 0x008fe40000000000 */
[----:B------:R-:W-:-:S03]  /*1300*/  IADD3 R0, RZ, -R15, RZ ;  /* 0x8000000fff007210 */ /* 0x000fc60007ffe0ff */
[----:B------:R-:W-:-:S04]  /*1310*/  IMAD.MOV.U32 R3, RZ, RZ, R18 ;  /* 0x000000ffff037224 */ /* 0x000fc800078e0012 */
[----:B------:R-:W-:-:S04]  /*1320*/  IMAD.HI.U32 R2, R2, R3, RZ ;  /* 0x0000000302027227 */ /* 0x000fc800078e00ff */
[----:B------:R-:W-:-:S05]  /*1330*/  IMAD R0, R2, R0, R3 ;  /* 0x0000000002007224 */ /* 0x000fca00078e0203 */
[----:B------:R-:W-:-:S13]  /*1340*/  ISETP.GT.U32.AND P1, PT, R4, R0, PT ;  /* 0x000000000400720c */ /* 0x000fda0003f24070 */
[----:B------:R-:W-:-:S05]  /*1350*/  @!P1 IMAD.IADD R0, R0, 0x1, -R4 ;  /* 0x0000000100009824 */ /* 0x000fca00078e0a04 */
[----:B------:R-:W-:Y:S02]  /*1360*/  ISETP.GE.U32.AND P2, PT, R0, R4, PT ;  /* 0x000000040000720c */ /* 0x000fe40003f46070 */
[----:B------:R-:W-:Y:S02]  /*1370*/  LOP3.LUT R0, R41, R14, RZ, 0x3c, !PT ;  /* 0x0000000e29007212 */ /* 0x000fe400078e3cff */
[----:B------:R-:W-:Y:S02]  /*1380*/  IADD3 R5, -R5, RZ, RZ ;  /* 0x000000ff05057210 */ /* 0x000fe40007ffe1ff */
[----:B------:R-:W-:Y:S02]  /*1390*/  ISETP.GE.AND P0, PT, R0, RZ, PT ;  /* 0x000000ff0000720c */ /* 0x000fe40003f06270 */
[----:B------:R-:W-:Y:S02]  /*13a0*/  @!P1 IADD3 R2, R2, 0x1, RZ ;  /* 0x0000000102029810 */ /* 0x000fe40007ffe0ff */
[----:B------:R-:W-:Y:S01]  /*13b0*/  ISETP.NE.AND P1, PT, R14, RZ, PT ;  /* 0x000000ff0e00720c */ /* 0x000fe20003f25270 */
[----:B------:R-:W-:-:S02]  /*13c0*/  IMAD R13, R13, R5, R22 ;  /* 0x000000050d0d7224 */ /* 0x000fc400078e0216 */
[----:B------:R-:W-:Y:S02]  /*13d0*/  @P2 IADD3 R2, R2, 0x1, RZ ;  /* 0x0000000102022810 */ /* 0x000fe40007ffe0ff */
[----:B------:R-:W-:Y:S01]  /*13e0*/  IMAD R4, R191, R13, RZ ;  /* 0x0000000dbf047224 */ /* 0x000fe200078e02ff */
[----:B------:R-:W-:Y:S02]  /*13f0*/  SHF.R.S32.HI R23, RZ, 0x1f, R13 ;  /* 0x0000001fff177819 */ /* 0x000fe4000001140d */
[----:B------:R-:W-:-:S03]  /*1400*/  MOV R0, R2 ;  /* 0x0000000200007202 */ /* 0x000fc60000000f00 */
[----:B------:R-:W-:Y:S01]  /*1410*/  IMAD R4, R190, R23, R4 ;  /* 0x00000017be047224 */ /* 0x000fe200078e0204 */
[----:B------:R-:W-:Y:S02]  /*1420*/  @!P0 IADD3 R0, -R0, RZ, RZ ;  /* 0x000000ff00008210 */ /* 0x000fe40007ffe1ff */
[----:B------:R-:W-:-:S04]  /*1430*/  @!P1 LOP3.LUT R0, RZ, R14, RZ, 0x33, !PT ;  /* 0x0000000eff009212 */ /* 0x000fc800078e33ff */
[----:B------:R-:W-:Y:S02]  /*1440*/  SHF.R.S32.HI R30, RZ, 0x1f, R0 ;  /* 0x0000001fff1e7819 */ /* 0x000fe40000011400 */
[----:B------:R-:W-:Y:S02]  /*1450*/  MOV R18, R0 ;  /* 0x0000000000127202 */ /* 0x000fe40000000f00 */
[----:B--2---:R-:W-:Y:S01]  /*1460*/  SHF.R.S32.HI R15, RZ, 0x1f, R12 ;  /* 0x0000001fff0f7819 */ /* 0x004fe2000001140c */
[----:B------:R-:W-:-:S04]  /*1470*/  IMAD R3, R7, R12, RZ ;  /* 0x0000000c07037224 */ /* 0x000fc800078e02ff */
[C---:B------:R-:W-:Y:S02]  /*1480*/  IMAD R3, R6.reuse, R15, R3 ;  /* 0x0000000f06037224 */ /* 0x040fe400078e0203 */
[----:B------:R-:W-:-:S04]  /*1490*/  IMAD.WIDE.U32 R6, R6, R12, RZ ;  /* 0x0000000c06067225 */ /* 0x000fc800078e00ff */
[----:B------:R-:W-:Y:S02]  /*14a0*/  IMAD.IADD R3, R7, 0x1, R3 ;  /* 0x0000000107037824 */ /* 0x000fe400078e0203 */
[----:B------:R-:W-:-:S04]  /*14b0*/  IMAD.MOV.U32 R2, RZ, RZ, R6 ;  /* 0x000000ffff027224 */ /* 0x000fc800078e0006 */
[----:B------:R-:W-:-:S04]  /*14c0*/  IMAD.WIDE.U32 R2, R13, R190, R2 ;  /* 0x000000be0d027225 */ /* 0x000fc800078e0002 */
[----:B------:R-:W-:Y:S02]  /*14d0*/  IMAD.IADD R3, R3, 0x1, R4 ;  /* 0x0000000103037824 */ /* 0x000fe400078e0204 */
[----:B------:R-:W-:Y:S02]  /*14e0*/  IMAD R4, R11, R0, RZ ;  /* 0x000000000b047224 */ /* 0x000fe400078e02ff */
[-C--:B------:R-:W-:Y:S02]  /*14f0*/  IMAD R9, R9, R12.reuse, RZ ;  /* 0x0000000c09097224 */ /* 0x080fe400078e02ff */
[----:B------:R-:W-:-:S04]  /*1500*/  IMAD.WIDE.U32 R6, R8, R12, RZ ;  /* 0x0000000c08067225 */ /* 0x000fc800078e00ff */
[----:B------:R-:W-:Y:S02]  /*1510*/  IMAD R4, R10, R30, R4 ;  /* 0x0000001e0a047224 */ /* 0x000fe400078e0204 */
[----:B------:R-:W-:-:S04]  /*1520*/  IMAD.WIDE.U32 R2, R0, R10, R2 ;  /* 0x0000000a00027225 */ /* 0x000fc800078e0002 */
[----:B------:R-:W-:Y:S01]  /*1530*/  IMAD R9, R8, R15, R9 ;  /* 0x0000000f08097224 */ /* 0x000fe200078e0209 */
[----:B------:R-:W-:Y:S01]  /*1540*/  MOV R8, R6 ;  /* 0x0000000600087202 */ /* 0x000fe20000000f00 */
[----:B------:R-:W-:Y:S01]  /*1550*/  IMAD.MOV.U32 R26, RZ, RZ, R2 ;  /* 0x000000ffff1a7224 */ /* 0x000fe200078e0002 */
[----:B------:R-:W-:Y:S01]  /*1560*/  IADD3 R27, R3, R4, RZ ;  /* 0x00000004031b7210 */ /* 0x000fe20007ffe0ff */
[----:B------:R-:W-:Y:S01]  /*1570*/  IMAD.IADD R9, R7, 0x1, R9 ;  /* 0x0000000107097824 */ /* 0x000fe200078e0209 */
[----:B------:R-:W-:Y:S05]  /*1580*/  BRA `(.L_x_922) ;  /* 0x0000055000007947 */ /* 0x000fea0003800000 */
.L_x_921:
[----:B-1----:R-:W2:Y:S01]  /*1590*/  LD.E R11, [R16.64+0x68] ;  /* 0x00006806100b7980 */ /* 0x002ea2000c101900 */
[----:B------:R-:W-:-:S03]  /*15a0*/  ISETP.NE.AND P3, PT, R21, -0x1, PT ;  /* 0xffffffff1500780c */ /* 0x000fc60003f65270 */
[----:B------:R-:W3:Y:S04]  /*15b0*/  LD.E.64 R2, [R16.64+0x40] ;  /* 0x0000400610027980 */ /* 0x000ee8000c101b00 */
[----:B----4-:R-:W4:Y:S04]  /*15c0*/  LD.E.64 R190, [R16.64+0x38] ;  /* 0x0000380610be7980 */ /* 0x010f28000c101b00 */
[----:B------:R-:W4:Y:S04]  /*15d0*/  LD.E.64 R18, [R16.64+0x50] ;  /* 0x0000500610127980 */ /* 0x000f28000c101b00 */
[----:B------:R-:W4:Y:S04]  /*15e0*/  @!P3 LD.E.64 R6, [R16.64+0x20] ;  /* 0x000020061006b980 */ /* 0x000f28000c101b00 */
[----:B------:R-:W4:Y:S04]  /*15f0*/  @!P3 LD.E.64 R14, [R16.64+0x28] ;  /* 0x00002806100eb980 */ /* 0x000f28000c101b00 */
[----:B------:R1:W5:Y:S01]  /*1600*/  LD.E.64 R28, [R16.64+0x58] ;  /* 0x00005806101c7980 */ /* 0x000362000c101b00 */
[----:B------:R-:W-:-:S02]  /*1610*/  IABS R5, R41 ;  /* 0x0000002900057213 */ /* 0x000fc40000000000 */
[----:B-----5:R-:W-:Y:S02]  /*1620*/  @!P3 SHF.R.S32.HI R13, RZ, 0x1f, R12 ;  /* 0x0000001fff0db819 */ /* 0x020fe4000001140c */
[----:B------:R-:W-:-:S04]  /*1630*/  LEA R22, R35, 0xffffff00, 0x8 ;  /* 0xffffff0023167811 */ /* 0x000fc800078e40ff */
[----:B------:R-:W-:Y:S02]  /*1640*/  SHF.R.S32.HI R23, RZ, 0x1f, R22 ;  /* 0x0000001fff177819 */ /* 0x000fe40000011416 */
[----:B--2---:R-:W-:Y:S01]  /*1650*/  IABS R8, R11 ;  /* 0x0000000b00087213 */ /* 0x004fe20000000000 */
[----:B---3--:R2:W-:Y:S01]  /*1660*/  STL.64 [R1], R2 ;  /* 0x0000000201007387 */ /* 0x0085e20000100a00 */
[----:B------:R-:W-:Y:S02]  /*1670*/  IMAD.MOV.U32 R24, RZ, RZ, R2 ;  /* 0x000000ffff187224 */ /* 0x000fe400078e0002 */
[----:B--2---:R-:W2:Y:S08]  /*1680*/  I2F.RP R2, R8 ;  /* 0x0000000800027306 */ /* 0x004eb00000209400 */
[----:B--2---:R-:W2:Y:S01]  /*1690*/  MUFU.RCP R2, R2 ;  /* 0x0000000200027308 */ /* 0x004ea20000001000 */
[----:B------:R-:W-:-:S02]  /*16a0*/  MOV R25, R3 ;  /* 0x0000000300197202 */ /* 0x000fc40000000f00 */
[----:B--2---:R-:W-:-:S05]  /*16b0*/  IADD3 R2, R2, 0xffffffe, RZ ;  /* 0x0ffffffe02027810 */ /* 0x004fca0007ffe0ff */
[----:B------:R-:W2:Y:S01]  /*16c0*/  F2I.FTZ.U32.TRUNC.NTZ R3, R2 ;  /* 0x0000000200037305 */ /* 0x000ea2000021f000 */
[----:B------:R-:W-:Y:S02]  /*16d0*/  IABS R4, R11 ;  /* 0x0000000b00047213 */ /* 0x000fe40000000000 */
[----:B--2---:R-:W-:Y:S01]  /*16e0*/  IADD3 R0, RZ, -R3, RZ ;  /* 0x80000003ff007210 */ /* 0x004fe20007ffe0ff */
[----:B------:R-:W-:-:S04]  /*16f0*/  IMAD.MOV.U32 R2, RZ, RZ, RZ ;  /* 0x000000ffff027224 */ /* 0x000fc800078e00ff */
[----:B------:R-:W-:-:S04]  /*1700*/  IMAD R0, R0, R8, RZ ;  /* 0x0000000800007224 */ /* 0x000fc800078e02ff */
[----:B------:R-:W-:Y:S01]  /*1710*/  IMAD.HI.U32 R2, R3, R0, R2 ;  /* 0x0000000003027227 */ /* 0x000fe200078e0002 */
[----:B------:R-:W-:-:S03]  /*1720*/  MOV R3, R5 ;  /* 0x0000000500037202 */ /* 0x000fc60000000f00 */
[----:B------:R-:W-:Y:S02]  /*1730*/  IMAD.MOV R0, RZ, RZ, -R4 ;  /* 0x000000ffff007224 */ /* 0x000fe400078e0a04 */
[----:B------:R-:W-:-:S04]  /*1740*/  IMAD.HI.U32 R9, R2, R3, RZ ;  /* 0x0000000302097227 */ /* 0x000fc800078e00ff */
[----:B------:R-:W-:Y:S01]  /*1750*/  IMAD R0, R9, R0, R3 ;  /* 0x0000000009007224 */ /* 0x000fe200078e0203 */
[----:B------:R-:W-:Y:S01]  /*1760*/  @!P3 SHF.R.S32.HI R5, RZ, 0x1f, R10 ;  /* 0x0000001fff05b819 */ /* 0x000fe2000001140a */
[----:B----4-:R-:W-:-:S03]  /*1770*/  @!P3 IMAD R2, R191, R10, RZ ;  /* 0x0000000abf02b224 */ /* 0x010fc600078e02ff */
[----:B------:R-:W-:Y:S01]  /*1780*/  ISETP.GT.U32.AND P0, PT, R8, R0, PT ;  /* 0x000000000800720c */ /* 0x000fe20003f04070 */
[----:B------:R-:W-:Y:S01]  /*1790*/  @!P3 IMAD R5, R5, R190, R2 ;  /* 0x000000be0505b224 */ /* 0x000fe200078e0202 */
[----:B------:R-:W-:Y:S01]  /*17a0*/  @P3 IADD3 R4, R10, R21, RZ ;  /* 0x000000150a043210 */ /* 0x000fe20007ffe0ff */
[----:B------:R-:W-:-:S04]  /*17b0*/  @!P3 IMAD.WIDE.U32 R2, R190, R10, RZ ;  /* 0x0000000abe02b225 */ /* 0x000fc800078e00ff */
[----:B------:R-:W-:Y:S02]  /*17c0*/  @!P3 IMAD.IADD R3, R3, 0x1, R5 ;  /* 0x000000010303b824 */ /* 0x000fe400078e0205 */
[----:B------:R-:W-:Y:S02]  /*17d0*/  @!P3 IMAD R7, R7, R12, RZ ;  /* 0x0000000c0707b224 */ /* 0x000fe400078e02ff */
[-C--:B------:R-:W-:Y:S02]  /*17e0*/  @P3 IMAD R20, R191, R4.reuse, RZ ;  /* 0x00000004bf143224 */ /* 0x080fe400078e02ff */
[----:B------:R-:W-:Y:S02]  /*17f0*/  @!P0 IMAD.IADD R0, R0, 0x1, -R8 ;  /* 0x0000000100008824 */ /* 0x000fe400078e0a08 */
[----:B------:R-:W-:-:S04]  /*1800*/  @P3 IMAD.WIDE.U32 R4, R190, R4, RZ ;  /* 0x00000004be043225 */ /* 0x000fc800078e00ff */
[C---:B------:R-:W-:Y:S02]  /*1810*/  @!P3 IMAD R7, R6.reuse, R13, R7 ;  /* 0x0000000d0607b224 */ /* 0x040fe400078e0207 */
[----:B------:R-:W-:Y:S01]  /*1820*/  @!P3 IMAD.WIDE.U32 R2, R6, R12, R2 ;  /* 0x0000000c0602b225 */ /* 0x000fe200078e0002 */
[----:B------:R-:W-:Y:S02]  /*1830*/  ISETP.GE.U32.AND P2, PT, R0, R8, PT ;  /* 0x000000080000720c */ /* 0x000fe40003f46070 */
[----:B------:R-:W-:Y:S01]  /*1840*/  @P3 IADD3 R5, R5, R20, RZ ;  /* 0x0000001405053210 */ /* 0x000fe20007ffe0ff */
[----:B------:R-:W-:Y:S01]  /*1850*/  @!P3 IMAD.MOV.U32 R4, RZ, RZ, R2 ;  /* 0x000000ffff04b224 */ /* 0x000fe200078e0002 */
[----:B------:R-:W-:Y:S01]  /*1860*/  @!P3 SHF.R.S32.HI R0, RZ, 0x1f, R10 ;  /* 0x0000001fff00b819 */ /* 0x000fe2000001140a */
[----:B------:R-:W-:Y:S01]  /*1870*/  @!P3 IMAD R2, R25, R10, RZ ;  /* 0x0000000a1902b224 */ /* 0x000fe200078e02ff */
[----:B------:R-:W-:Y:S01]  /*1880*/  @!P3 IADD3 R5, R3, R7, RZ ;  /* 0x000000070305b210 */ /* 0x000fe20007ffe0ff */
[----:B------:R-:W-:Y:S01]  /*1890*/  IMAD R3, R191, R22, RZ ;  /* 0x00000016bf037224 */ /* 0x000fe200078e02ff */
[----:B------:R-:W-:Y:S01]  /*18a0*/  LOP3.LUT R6, R41, R11, RZ, 0x3c, !PT ;  /* 0x0000000b29067212 */ /* 0x000fe200078e3cff */
[----:B------:R-:W-:Y:S01]  /*18b0*/  @!P3 IMAD R8, R0, R24, R2 ;  /* 0x000000180008b224 */ /* 0x000fe200078e0202 */
[----:B------:R-:W-:Y:S01]  /*18c0*/  MOV R2, R4 ;  /* 0x0000000400027202 */ /* 0x000fe20000000f00 */
[----:B------:R-:W-:Y:S01]  /*18d0*/  IMAD R0, R23, R190, R3 ;  /* 0x000000be17007224 */ /* 0x000fe200078e0203 */
[----:B------:R-:W-:Y:S01]  /*18e0*/  ISETP.GE.AND P1, PT, R6, RZ, PT ;  /* 0x000000ff0600720c */ /* 0x000fe20003f26270 */
[----:B------:R-:W-:Y:S01]  /*18f0*/  IMAD.MOV.U32 R3, RZ, RZ, R5 ;  /* 0x000000ffff037224 */ /* 0x000fe200078e0005 */
[----:B------:R-:W-:-:S02]  /*1900*/  @!P0 IADD3 R9, R9, 0x1, RZ ;  /* 0x0000000109098810 */ /* 0x000fc40007ffe0ff */
[----:B------:R-:W-:Y:S01]  /*1910*/  ISETP.NE.AND P0, PT, R11, RZ, PT ;  /* 0x000000ff0b00720c */ /* 0x000fe20003f05270 */
[----:B------:R-:W-:Y:S01]  /*1920*/  IMAD.WIDE.U32 R2, R190, R22, R2 ;  /* 0x00000016be027225 */ /* 0x000fe200078e0002 */
[----:B------:R-:W-:-:S03]  /*1930*/  @P2 IADD3 R9, R9, 0x1, RZ ;  /* 0x0000000109092810 */ /* 0x000fc60007ffe0ff */
[----:B------:R-:W-:Y:S01]  /*1940*/  @!P3 IMAD.WIDE.U32 R6, R24, R10, RZ ;  /* 0x0000000a1806b225 */ /* 0x000fe200078e00ff */
[----:B------:R-:W-:-:S03]  /*1950*/  IADD3 R5, R3, R0, RZ ;  /* 0x0000000003057210 */ /* 0x000fc60007ffe0ff */
[----:B------:R-:W-:Y:S01]  /*1960*/  IMAD.MOV.U32 R0, RZ, RZ, R9 ;  /* 0x000000ffff007224 */ /* 0x000fe200078e0009 */
[----:B------:R-:W-:Y:S02]  /*1970*/  @!P3 IADD3 R3, R7, R8, RZ ;  /* 0x000000080703b210 */ /* 0x000fe40007ffe0ff */
[----:B------:R-:W-:Y:S01]  /*1980*/  MOV R4, R2 ;  /* 0x0000000200047202 */ /* 0x000fe20000000f00 */
[----:B------:R-:W-:Y:S01]  /*1990*/  @!P1 IMAD.MOV R0, RZ, RZ, -R0 ;  /* 0x000000ffff009224 */ /* 0x000fe200078e0a00 */
[----:B------:R-:W-:Y:S02]  /*19a0*/  @P3 IADD3 R8, R10, R21, RZ ;  /* 0x000000150a083210 */ /* 0x000fe40007ffe0ff */
[----:B------:R-:W-:Y:S02]  /*19b0*/  @!P3 MOV R2, R6 ;  /* 0x000000060002b202 */ /* 0x000fe40000000f00 */
[----:B------:R-:W-:Y:S01]  /*19c0*/  @!P0 LOP3.LUT R0, RZ, R11, RZ, 0x33, !PT ;  /* 0x0000000bff008212 */ /* 0x000fe200078e33ff */
[----:B------:R-:W-:Y:S01]  /*19d0*/  @!P3 IMAD R7, R15, R12, RZ ;  /* 0x0000000c0f07b224 */ /* 0x000fe200078e02ff */
[----:B------:R-:W-:Y:S01]  /*19e0*/  @!P3 SHF.R.S32.HI R6, RZ, 0x1f, R12 ;  /* 0x0000001fff06b819 */ /* 0x000fe2000001140c */
[----:B------:R-:W-:Y:S01]  /*19f0*/  @P3 IMAD R11, R25, R8, RZ ;  /* 0x00000008190b3224 */ /* 0x000fe200078e02ff */
[----:B------:R-:W-:Y:S01]  /*1a00*/  SHF.R.S32.HI R30, RZ, 0x1f, R0 ;  /* 0x0000001fff1e7819 */ /* 0x000fe20000011400 */
[----:B------:R-:W-:-:S02]  /*1a10*/  IMAD R10, R19, R0, RZ ;  /* 0x00000000130a7224 */ /* 0x000fc400078e02ff */
[----:B------:R-:W-:-:S04]  /*1a20*/  @P3 IMAD.WIDE.U32 R8, R24, R8, RZ ;  /* 0x0000000818083225 */ /* 0x000fc800078e00ff */
[C---:B------:R-:W-:Y:S02]  /*1a30*/  @!P3 IMAD R13, R14.reuse, R6, R7 ;  /* 0x000000060e0db224 */ /* 0x040fe400078e0207 */
[----:B------:R-:W-:Y:S01]  /*1a40*/  @!P3 IMAD.WIDE.U32 R6, R14, R12, R2 ;  /* 0x0000000c0e06b225 */ /* 0x000fe200078e0002 */
[----:B------:R-:W-:-:S03]  /*1a50*/  @P3 IADD3 R9, R9, R11, RZ ;  /* 0x0000000b09093210 */ /* 0x000fc60007ffe0ff */
[----:B------:R-:W-:-:S04]  /*1a60*/  IMAD.WIDE.U32 R2, R18, R0, R4 ;  /* 0x0000000012027225 */ /* 0x000fc800078e0004 */
[----:B------:R-:W-:Y:S01]  /*1a70*/  IMAD R4, R18, R30, R10 ;  /* 0x0000001e12047224 */ /* 0x000fe200078e020a */
[----:B------:R-:W-:Y:S01]  /*1a80*/  @!P3 MOV R8, R6 ;  /* 0x000000060008b202 */ /* 0x000fe20000000f00 */
[----:B------:R-:W-:Y:S01]  /*1a90*/  @!P3 IMAD.IADD R9, R7, 0x1, R13 ;  /* 0x000000010709b824 */ /* 0x000fe200078e020d */
[----:B------:R-:W-:Y:S01]  /*1aa0*/  MOV R26, R2 ;  /* 0x00000002001a7202 */ /* 0x000fe20000000f00 */
[----:B------:R-:W-:Y:S01]  /*1ab0*/  IMAD.IADD R27, R3, 0x1, R4 ;  /* 0x00000001031b7824 */ /* 0x000fe200078e0204 */
[----:B------:R-:W-:Y:S02]  /*1ac0*/  MOV R13, R22 ;  /* 0x00000016000d7202 */ /* 0x000fe40000000f00 */
[----:B------:R-:W-:Y:S02]  /*1ad0*/  MOV R18, R0 ;  /* 0x0000000000127202 */ /* 0x000fe40000000f00 */
.L_x_922:
[----:B-1----:R-:W-:Y:S05]  /*1ae0*/  BSYNC B0 ;  /* 0x0000000000007941 */ /* 0x002fea0003800000 */
.L_x_920:
[----:B------:R-:W2:Y:S01]  /*1af0*/  LDL R34, [R1] ;  /* 0x0000000001227983 */ /* 0x000ea20000100800 */
[----:B------:R-:W-:-:S03]  /*1b00*/  ISETP.NE.AND P0, PT, R42, -0x1, PT ;  /* 0xffffffff2a00780c */ /* 0x000fc60003f05270 */
[----:B------:R-:W3:Y:S04]  /*1b10*/  LDL R36, [R1+0x4] ;  /* 0x0000040001247983 */ /* 0x000ee80000100800 */
[----:B------:R-:W4:Y:S04]  /*1b20*/  LD.E.64 R4, [R16.64+0x30] ;  /* 0x0000300610047980 */ /* 0x000f28000c101b00 */
[----:B------:R-:W4:Y:S04]  /*1b30*/  LD.E.64 R10, [R16.64+0x48] ;  /* 0x00004806100a7980 */ /* 0x000f28000c101b00 */
[----:B------:R-:W4:Y:S04]  /*1b40*/  @!P0 LD.E.64 R6, [R16.64+0x18] ;  /* 0x0000180610068980 */ /* 0x000f28000c101b00 */
[----:B------:R-:W4:Y:S04]  /*1b50*/  LD.E.64 R20, [R16.64+0x10] ;  /* 0x0000100610147980 */ /* 0x000f28000c101b00 */
[----:B------:R-:W4:Y:S04]  /*1b60*/  LD.E.64 R24, [R16.64+0x8] ;  /* 0x0000080610187980 */ /* 0x000f28000c101b00 */
[----:B------:R1:W5:Y:S04]  /*1b70*/  @P4 LD.E R31, [R32.64] ;  /* 0x00000006201f4980 */ /* 0x000368000c101900 */
[----:B------:R2:W5:Y:S04]  /*1b80*/  LD.E R247, [R16.64+0xc0] ;  /* 0x0000c00610f77980 */ /* 0x000568000c101900 */
[----:B------:R2:W5:Y:S01]  /*1b90*/  LD.E.64 R166, [R16.64] ;  /* 0x0000000610a67980 */ /* 0x000562000c101b00 */
[----:B-1----:R-:W-:-:S04]  /*1ba0*/  SHF.R.S32.HI R32, RZ, 0x1f, R39 ;  /* 0x0000001fff207819 */ /* 0x002fc80000011427 */
[----:B------:R-:W-:-:S04]  /*1bb0*/  LEA.HI R0, R32, R39, RZ, 0x3 ;  /* 0x0000002720007211 */ /* 0x000fc800078f18ff */
[----:B------:R-:W-:-:S05]  /*1bc0*/  LOP3.LUT R2, R0, 0xfffffff8, RZ, 0xc0, !PT ;  /* 0xfffffff800027812 */ /* 0x000fca00078ec0ff */
[----:B------:R-:W-:-:S04]  /*1bd0*/  IMAD.IADD R211, R39, 0x1, -R2 ;  /* 0x0000000127d37824 */ /* 0x000fc800078e0a02 */
[----:B------:R-:W-:Y:S01]  /*1be0*/  IMAD.SHL.U32 R132, R211, 0x8, RZ ;  /* 0x00000008d3847824 */ /* 0x000fe200078e00ff */
[----:B------:R-:W-:-:S04]  /*1bf0*/  SHF.R.S32.HI R78, RZ, 0x3, R0 ;  /* 0x00000003ff4e7819 */ /* 0x000fc80000011400 */
[----:B------:R-:W-:Y:S02]  /*1c00*/  IADD3 R2, P1, R132, R8, RZ ;  /* 0x0000000884027210 */ /* 0x000fe40007f3e0ff */
[----:B------:R-:W-:-:S04]  /*1c10*/  SHF.R.S32.HI R133, RZ, 0x1f, R132 ;  /* 0x0000001fff857819 */ /* 0x000fc80000011484 */
[----:B------:R-:W-:Y:S02]  /*1c20*/  IADD3.X R3, R133, R9, RZ, P1, !PT ;  /* 0x0000000985037210 */ /* 0x000fe40000ffe4ff */
[----:B------:R-:W-:Y:S01]  /*1c30*/  LEA.HI R228, R32, R39, RZ, 0x4 ;  /* 0x0000002720e47211 */ /* 0x000fe200078f20ff */
[----:B------:R-:W-:-:S03]  /*1c40*/  IMAD.SHL.U32 R8, R78, 0x40, RZ ;  /* 0x000000404e087824 */ /* 0x000fc600078e00ff */
[----:B------:R-:W-:Y:S02]  /*1c50*/  LOP3.LUT R12, R228, 0xfffffff0, RZ, 0xc0, !PT ;  /* 0xfffffff0e40c7812 */ /* 0x000fe400078ec0ff */
[----:B------:R-:W-:Y:S02]  /*1c60*/  LOP3.LUT R9, R8, 0x1c0, RZ, 0xc0, !PT ;  /* 0x000001c008097812 */ /* 0x000fe400078ec0ff */
[----:B------:R-:W-:Y:S02]  /*1c70*/  SHF.R.S32.HI R37, RZ, 0x1f, R38 ;  /* 0x0000001fff257819 */ /* 0x000fe40000011426 */
[----:B------:R-:W-:Y:S02]  /*1c80*/  LOP3.LUT R8, R9, 0x38, R132, 0xf8, !PT ;  /* 0x0000003809087812 */ /* 0x000fe400078ef884 */
[----:B------:R-:W-:Y:S02]  /*1c90*/  SHF.R.U32.HI R9, RZ, 0x3, R9 ;  /* 0x00000003ff097819 */ /* 0x000fe40000011609 */
[----:B------:R-:W-:Y:S01]  /*1ca0*/  SHF.R.S32.HI R79, RZ, 0x1f, R78 ;  /* 0x0000001fff4f7819 */ /* 0x000fe2000001144e */
[----:B------:R-:W-:Y:S01]  /*1cb0*/  IMAD.MOV.U32 R187, RZ, RZ, 0x20 ;  /* 0x00000020ffbb7424 */ /* 0x000fe200078e00ff */
[C---:B------:R-:W-:Y:S01]  /*1cc0*/  SHF.L.U64.HI R134, R190.reuse, 0x4, R191 ;  /* 0x00000004be867819 */ /* 0x040fe200000102bf */
[----:B------:R-:W-:-:S02]  /*1cd0*/  IMAD.SHL.U32 R113, R190, 0x10, RZ ;  /* 0x00000010be717824 */ /* 0x000fc400078e00ff */
[-C--:B--2---:R-:W-:Y:S02]  /*1ce0*/  IMAD R0, R23, R34.reuse, RZ ;  /* 0x0000002217007224 */ /* 0x084fe400078e02ff */
[----:B------:R-:W-:-:S04]  /*1cf0*/  IMAD.WIDE.U32 R2, R13, R34, R2 ;  /* 0x000000220d027225 */ /* 0x000fc800078e0002 */
[----:B---3--:R-:W-:-:S04]  /*1d00*/  IMAD R0, R13, R36, R0 ;  /* 0x000000240d007224 */ /* 0x008fc800078e0200 */
[----:B------:R-:W-:Y:S02]  /*1d10*/  IMAD.IADD R3, R3, 0x1, R0 ;  /* 0x0000000103037824 */ /* 0x000fe400078e0200 */
[----:B------:R-:W-:-:S04]  /*1d20*/  IMAD R0, R29, R18, RZ ;  /* 0x000000121d007224 */ /* 0x000fc800078e02ff */
[----:B------:R-:W-:Y:S02]  /*1d30*/  IMAD R19, R30, R28, R0 ;  /* 0x0000001c1e137224 */ /* 0x000fe400078e0200 */
[----:B------:R-:W-:Y:S02]  /*1d40*/  IMAD.IADD R0, R39, 0x1, -R12 ;  /* 0x0000000127007824 */ /* 0x000fe400078e0a0c */
[----:B----4-:R-:W-:-:S03]  /*1d50*/  @!P0 IMAD R15, R7, R38, RZ ;  /* 0x00000026070f8224 */ /* 0x010fc600078e02ff */
[----:B------:R-:W-:Y:S01]  /*1d60*/  SHF.R.S32.HI R7, RZ, 0x1f, R0 ;  /* 0x0000001fff077819 */ /* 0x000fe20000011400 */
[----:B------:R-:W-:Y:S01]  /*1d70*/  @!P0 IMAD R15, R6, R37, R15 ;  /* 0x00000025060f8224 */ /* 0x000fe200078e020f */
[----:B------:R-:W-:Y:S02]  /*1d80*/  LOP3.LUT R23, R8, R9, RZ, 0x3c, !PT ;  /* 0x0000000908177212 */ /* 0x000fe400078e3cff */
[----:B------:R-:W-:Y:S01]  /*1d90*/  LEA.HI R251, R7, R0, RZ, 0x3 ;  /* 0x0000000007fb7211 */ /* 0x000fe200078f18ff */
[----:B------:R-:W-:-:S04]  /*1da0*/  @!P0 IMAD.WIDE.U32 R6, R6, R38, RZ ;  /* 0x0000002606068225 */ /* 0x000fc800078e00ff */
[----:B------:R-:W-:-:S04]  /*1db0*/  IMAD.WIDE.U32 R8, R18, R28, R2 ;  /* 0x0000001c12087225 */ /* 0x000fc800078e0002 */
[----:B------:R-:W-:Y:S01]  /*1dc0*/  @P0 IMAD.WIDE.U32 R2, R4, R42, RZ ;  /* 0x0000002a04020225 */ /* 0x000fe200078e00ff */
[----:B------:R-:W-:-:S03]  /*1dd0*/  LOP3.LUT R12, R251, 0xfffffff8, RZ, 0xc0, !PT ;  /* 0xfffffff8fb0c7812 */ /* 0x000fc600078ec0ff */
[----:B------:R-:W-:Y:S02]  /*1de0*/  @P0 IMAD R14, R5, R42, RZ ;  /* 0x0000002a050e0224 */ /* 0x000fe400078e02ff */
[----:B------:R-:W-:-:S03]  /*1df0*/  @!P0 IMAD.MOV.U32 R2, RZ, RZ, R6 ;  /* 0x000000ffff028224 */ /* 0x000fc600078e0006 */
[----:B------:R-:W-:Y:S01]  /*1e00*/  @P0 IADD3 R3, R3, R14, RZ ;  /* 0x0000000e03030210 */ /* 0x000fe20007ffe0ff */
[----:B------:R-:W-:Y:S01]  /*1e10*/  @!P0 IMAD.IADD R3, R7, 0x1, R15 ;  /* 0x0000000107038824 */ /* 0x000fe200078e020f */
[----:B------:R-:W-:Y:S01]  /*1e20*/  IADD3 R2, P1, R132, R2, RZ ;  /* 0x0000000284027210 */ /* 0x000fe20007f3e0ff */
[----:B------:R-:W-:Y:S01]  /*1e30*/  IMAD.IADD R250, R0, 0x1, -R12 ;  /* 0x0000000100fa7824 */ /* 0x000fe200078e0a0c */
[----:B------:R-:W-:Y:S01]  /*1e40*/  SHF.R.S32.HI R6, RZ, 0x1f, R41 ;  /* 0x0000001fff067819 */ /* 0x000fe20000011429 */
[----:B------:R-:W-:Y:S02]  /*1e50*/  IMAD R0, R11, R41, RZ ;  /* 0x000000290b007224 */ /* 0x000fe400078e02ff */
[----:B------:R-:W-:Y:S02]  /*1e60*/  IMAD.X R3, R133, 0x1, R3, P1 ;  /* 0x0000000185037824 */ /* 0x000fe400008e0603 */
[----:B------:R-:W-:Y:S01]  /*1e70*/  @P0 IMAD.MOV.U32 R168, RZ, RZ, R4 ;  /* 0x000000ffffa80224 */ /* 0x000fe200078e0004 */
[----:B------:R-:W-:Y:S01]  /*1e80*/  @!P0 MOV R168, R4 ;  /* 0x0000000400a88202 */ /* 0x000fe20000000f00 */
[----:B------:R-:W-:Y:S01]  /*1e90*/  @P0 IMAD.MOV.U32 R169, RZ, RZ, R5 ;  /* 0x000000ffffa90224 */ /* 0x000fe200078e0005 */
[----:B------:R-:W-:Y:S01]  /*1ea0*/  LEA.HI R13, R32, R39, RZ, 0x6 ;  /* 0x00000027200d7211 */ /* 0x000fe200078f30ff */
[----:B------:R-:W-:-:S02]  /*1eb0*/  IMAD R4, R10, R6, R0 ;  /* 0x000000060a047224 */ /* 0x000fc400078e0200 */
[----:B------:R-:W-:Y:S02]  /*1ec0*/  @!P0 IMAD.MOV.U32 R169, RZ, RZ, R5 ;  /* 0x000000ffffa98224 */ /* 0x000fe400078e0005 */
[----:B------:R-:W-:Y:S01]  /*1ed0*/  IMAD.WIDE.U32 R6, R41, R10, R2 ;  /* 0x0000000a29067225 */ /* 0x000fe200078e0002 */
[----:B------:R-:W-:-:S03]  /*1ee0*/  IADD3 R2, P0, R132, R26, RZ ;  /* 0x0000001a84027210 */ /* 0x000fc60007f1e0ff */
[----:B------:R-:W-:Y:S01]  /*1ef0*/  IMAD.SHL.U32 R13, R13, 0x8, RZ ;  /* 0x000000080d0d7824 */ /* 0x000fe200078e00ff */
[----:B------:R-:W-:Y:S01]  /*1f00*/  IADD3 R9, R9, R19, RZ ;  /* 0x0000001309097210 */ /* 0x000fe20007ffe0ff */
[----:B------:R-:W-:Y:S02]  /*1f10*/  IMAD R0, R191, R78, RZ ;  /* 0x0000004ebf007224 */ /* 0x000fe400078e02ff */
[----:B------:R-:W-:Y:S01]  /*1f20*/  IMAD.WIDE R10, R40, 0x40, R78 ;  /* 0x00000040280a7825 */ /* 0x000fe200078e024e */
[----:B------:R-:W-:-:S03]  /*1f30*/  LOP3.LUT R214, R23, 0xfffffe00, R13, 0xf8, !PT ;  /* 0xfffffe0017d67812 */ /* 0x000fc600078ef80d */
[----:B------:R-:W-:Y:S02]  /*1f40*/  IMAD.X R3, R133, 0x1, R27, P0 ;  /* 0x0000000185037824 */ /* 0x000fe400000e061b */
[----:B------:R-:W-:Y:S01]  /*1f50*/  IMAD R12, R36, R78, RZ ;  /* 0x0000004e240c7224 */ /* 0x000fe200078e02ff */
[----:B------:R-:W-:Y:S01]  /*1f60*/  IADD3 R7, R7, R4, RZ ;  /* 0x0000000407077210 */ /* 0x000fe20007ffe0ff */
[----:B------:R-:W-:Y:S02]  /*1f70*/  IMAD R0, R79, R190, R0 ;  /* 0x000000be4f007224 */ /* 0x000fe400078e0200 */
[----:B------:R-:W-:Y:S02]  /*1f80*/  IMAD R13, R11, R168, RZ ;  /* 0x000000a80b0d7224 */ /* 0x000fe400078e02ff */
[----:B------:R-:W-:-:S04]  /*1f90*/  IMAD.WIDE.U32 R4, R78, R190, R2 ;  /* 0x000000be4e047225 */ /* 0x000fc800078e0002 */
[-C--:B------:R-:W-:Y:S02]  /*1fa0*/  IMAD R11, R79, R34.reuse, R12 ;  /* 0x000000224f0b7224 */ /* 0x080fe400078e020c */
[----:B------:R-:W-:-:S04]  /*1fb0*/  IMAD.WIDE.U32 R2, R78, R34, R8 ;  /* 0x000000224e027225 */ /* 0x000fc800078e0008 */
[----:B------:R-:W-:Y:S01]  /*1fc0*/  IMAD.IADD R0, R5, 0x1, R0 ;  /* 0x0000000105007824 */ /* 0x000fe200078e0200 */
[----:B------:R-:W-:Y:S01]  /*1fd0*/  LEA R222, P0, R2, R20, 0x1 ;  /* 0x0000001402de7211 */ /* 0x000fe200078008ff */
[----:B------:R-:W-:Y:S01]  /*1fe0*/  IMAD.IADD R5, R3, 0x1, R11 ;  /* 0x0000000103057824 */ /* 0x000fe200078e020b */
[----:B------:R-:W-:-:S04]  /*1ff0*/  SHF.R.S32.HI R3, RZ, 0x1f, R135 ;  /* 0x0000001fff037819 */ /* 0x000fc80000011487 */
[----:B------:R-:W-:Y:S02]  /*2000*/  LEA.HI.X R223, R2, R21, R5, 0x1, P0 ;  /* 0x0000001502df7211 */ /* 0x000fe400000f0c05 */
[----:B------:R-:W-:Y:S02]  /*2010*/  LEA.HI R2, R3, R135, RZ, 0x8 ;  /* 0x0000008703027211 */ /* 0x000fe400078f40ff */
[C---:B------:R-:W-:Y:S02]  /*2020*/  LEA R227, P1, R4.reuse, R24, 0x1 ;  /* 0x0000001804e37211 */ /* 0x040fe400078208ff */
[----:B------:R-:W-:Y:S02]  /*2030*/  SHF.R.S32.HI R2, RZ, 0x8, R2 ;  /* 0x00000008ff027819 */ /* 0x000fe40000011402 */
[----:B------:R-:W-:Y:S02]  /*2040*/  LEA.HI.X R226, R4, R25, R0, 0x1, P1 ;  /* 0x0000001904e27211 */ /* 0x000fe400008f0c00 */
[----:B------:R-:W-:-:S02]  /*2050*/  IMNMX R117, RZ, R2, !PT ;  /* 0x00000002ff757217 */ /* 0x000fc40007800200 */
[----:B------:R-:W-:Y:S02]  /*2060*/  R2P PR, R250, 0x6 ;  /* 0x00000006fa007804 */ /* 0x000fe40000000000 */
[----:B------:R-:W-:Y:S02]  /*2070*/  ISETP.GT.AND P0, PT, R35, R117, PT ;  /* 0x000000752300720c */ /* 0x000fe40003f04270 */
[----:B------:R-:W-:Y:S01]  /*2080*/  LEA.HI R3, R32, R39, RZ, 0x5 ;  /* 0x0000002720037211 */ /* 0x000fe200078f28ff */
[C---:B------:R-:W-:Y:S01]  /*2090*/  IMAD R13, R10.reuse, R169, R13 ;  /* 0x000000a90a0d7224 */ /* 0x040fe200078e020d */
[----:B------:R-:W-:Y:S01]  /*20a0*/  MOV R0, 0x10 ;  /* 0x0000001000007802 */ /* 0x000fe20000000f00 */
[----:B------:R-:W-:Y:S01]  /*20b0*/  IMAD.WIDE.U32 R212, R10, R168, R6 ;  /* 0x000000a80ad47225 */ /* 0x000fe200078e0006 */
[----:B------:R-:W-:Y:S02]  /*20c0*/  LOP3.LUT R2, R3, 0xffffffe0, RZ, 0xc0, !PT ;  /* 0xffffffe003027812 */ /* 0x000fe400078ec0ff */
[C---:B------:R-:W-:Y:S01]  /*20d0*/  SHF.L.U64.HI R221, R34.reuse, 0x4, R36 ;  /* 0x0000000422dd7819 */ /* 0x040fe20000010224 */
[----:B------:R-:W-:Y:S01]  /*20e0*/  @!P4 IMAD.MOV.U32 R31, RZ, RZ, RZ ;  /* 0x000000ffff1fc224 */ /* 0x000fe200078e00ff */
[----:B------:R-:W-:Y:S01]  /*20f0*/  SHF.L.U32 R188, R34, 0x4, RZ ;  /* 0x0000000422bc7819 */ /* 0x000fe200000006ff */
[----:B------:R-:W-:Y:S01]  /*2100*/  IMAD.IADD R249, R39, 0x1, -R2 ;  /* 0x0000000127f97824 */ /* 0x000fe200078e0a02 */
[----:B------:R-:W-:Y:S01]  /*2110*/  SHF.R.S32.HI R252, RZ, 0x5, R3 ;  /* 0x00000005fffc7819 */ /* 0x000fe20000011403 */
[----:B------:R-:W-:Y:S01]  /*2120*/  IMAD.IADD R215, R213, 0x1, R13 ;  /* 0x00000001d5d77824 */ /* 0x000fe200078e020d */
[----:B------:R-:W-:-:S02]  /*2130*/  SHF.L.U32 R28, R211, 0x2, RZ ;  /* 0x00000002d31c7819 */ /* 0x000fc400000006ff */
[----:B------:R-:W-:Y:S02]  /*2140*/  SEL R186, R0, 0xfffffff0, !P1 ;  /* 0xfffffff000ba7807 */ /* 0x000fe40004800000 */
[----:B------:R-:W-:Y:S01]  /*2150*/  SEL R187, R187, 0xffffffe0, !P2 ;  /* 0xffffffe0bbbb7807 */ /* 0x000fe20005000000 */
[----:B------:R-:W-:Y:S05]  /*2160*/  @!P0 BRA `(.L_x_923) ;  /* 0x0000e0d000008947 */ /* 0x000fea0003800000 */
[----:B------:R-:W2:Y:S04]  /*2170*/  LD.E.64 R4, [R16.64+0x120] ;  /* 0x0001200610047980 */ /* 0x000ea8000c101b00 */
[----:B------:R-:W3:Y:S04]  /*2180*/  LD.E.64 R6, [R16.64+0x118] ;  /* 0x0001180610067980 */ /* 0x000ee8000c101b00 */
[----:B------:R-:W4:Y:S04]  /*2190*/  LD.E.64 R2, [R16.64+0x130] ;  /* 0x0001300610027980 */ /* 0x000f28000c101b00 */
[----:B------:R-:W4:Y:S04]  /*21a0*/  LD.E.64 R64, [R16.64+0x128] ;  /* 0x0001280610407980 */ /* 0x000f28000c101b00 */
[----:B------:R-:W4:Y:S04]  /*21b0*/  LD.E.64 R8, [R16.64+0x140] ;  /* 0x0001400610087980 */ /* 0x000f28000c101b00 */
[----:B------:R-:W4:Y:S04]  /*21c0*/  LD.E.64 R12, [R16.64+0x138] ;  /* 0x00013806100c7980 */ /* 0x000f28000c101b00 */
[----:B------:R-:W4:Y:S04]  /*21d0*/  LD.E R23, [R16.64+0xd0] ;  /* 0x0000d00610177980 */ /* 0x000f28000c101900 */
[----:B------:R-:W4:Y:S04]  /*21e0*/  LD.E.64 R26, [R16.64+0x108] ;  /* 0x00010806101a7980 */ /* 0x000f28000c101b00 */
[----:B------:R-:W4:Y:S04]  /*21f0*/  LD.E.64 R24, [R16.64+0x110] ;  /* 0x0001100610187980 */ /* 0x000f28000c101b00 */
[----:B------:R-:W4:Y:S04]  /*2200*/  LD.E.64 R14, [R16.64+0x150] ;  /* 0x00015006100e7980 */ /* 0x000f28000c101b00 */
[----:B------:R-:W4:Y:S01]  /*2210*/  LD.E.64 R20, [R16.64+0x148] ;  /* 0x0001480610147980 */ /* 0x000f22000c101b00 */
[----:B------:R-:W-:-:S04]  /*2220*/  IMAD.WIDE.U32 R162, R34, 0xa0, RZ ;  /* 0x000000a022a27825 */ /* 0x000fc800078e00ff */
        /* <DEDUP_REMOVED lines=9> */
[----:B------:R-:W-:Y:S01]  /*22c0*/  IMAD.WIDE.U32 R144, R34, 0x1e0, RZ ;  /* 0x000001e022907825 */ /* 0x000fe200078e00ff */
[C---:B------:R-:W-:Y:S02]  /*22d0*/  IADD3 R82, R78.reuse, 0x10, RZ ;  /* 0x000000104e527810 */ /* 0x040fe40007ffe0ff */
[----:B------:R-:W-:Y:S01]  /*22e0*/  IADD3 R81, R78, 0x20, RZ ;  /* 0x000000204e517810 */ /* 0x000fe20007ffe0ff */
[----:B------:R-:W-:Y:S01]  /*22f0*/  IMAD.SHL.U32 R96, R190, 0x40, RZ ;  /* 0x00000040be607824 */ /* 0x000fe200078e00ff */
[C---:B------:R-:W-:Y:S01]  /*2300*/  IADD3 R80, R78.reuse, 0x30, RZ ;  /* 0x000000304e507810 */ /* 0x040fe20007ffe0ff */
[----:B------:R-:W-:Y:S01]  /*2310*/  IMAD.MOV.U32 R69, RZ, RZ, R226 ;  /* 0x000000ffff457224 */ /* 0x000fe200078e00e2 */
[C---:B------:R-:W-:Y:S01]  /*2320*/  IADD3 R93, R78.reuse, 0x40, RZ ;  /* 0x000000404e5d7810 */ /* 0x040fe20007ffe0ff */
[----:B------:R-:W-:Y:S01]  /*2330*/  IMAD.MOV.U32 R72, RZ, RZ, R223 ;  /* 0x000000ffff487224 */ /* 0x000fe200078e00df */
[C---:B------:R-:W-:Y:S02]  /*2340*/  IADD3 R92, R78.reuse, 0x50, RZ ;  /* 0x000000504e5c7810 */ /* 0x040fe40007ffe0ff */
[----:B------:R-:W-:-:S02]  /*2350*/  IADD3 R91, R78, 0x60, RZ ;  /* 0x000000604e5b7810 */ /* 0x000fc40007ffe0ff */
[C---:B------:R-:W-:Y:S02]  /*2360*/  IADD3 R90, R78.reuse, 0x70, RZ ;  /* 0x000000704e5a7810 */ /* 0x040fe40007ffe0ff */
[C---:B------:R-:W-:Y:S02]  /*2370*/  IADD3 R89, R78.reuse, 0x80, RZ ;  /* 0x000000804e597810 */ /* 0x040fe40007ffe0ff */
[C---:B------:R-:W-:Y:S02]  /*2380*/  IADD3 R88, R78.reuse, 0x90, RZ ;  /* 0x000000904e587810 */ /* 0x040fe40007ffe0ff */
[C---:B------:R-:W-:Y:S02]  /*2390*/  IADD3 R87, R78.reuse, 0xa0, RZ ;  /* 0x000000a04e577810 */ /* 0x040fe40007ffe0ff */
[C---:B------:R-:W-:Y:S02]  /*23a0*/  IADD3 R86, R78.reuse, 0xb0, RZ ;  /* 0x000000b04e567810 */ /* 0x040fe40007ffe0ff */
[----:B------:R-:W-:-:S02]  /*23b0*/  IADD3 R85, R78, 0xc0, RZ ;  /* 0x000000c04e557810 */ /* 0x000fc40007ffe0ff */
[C---:B------:R-:W-:Y:S02]  /*23c0*/  IADD3 R84, R78.reuse, 0xd0, RZ ;  /* 0x000000d04e547810 */ /* 0x040fe40007ffe0ff */
[C---:B------:R-:W-:Y:S02]  /*23d0*/  IADD3 R83, R78.reuse, 0xe0, RZ ;  /* 0x000000e04e537810 */ /* 0x040fe40007ffe0ff */
[----:B------:R-:W-:Y:S02]  /*23e0*/  IADD3 R94, R78, 0xf0, RZ ;  /* 0x000000f04e5e7810 */ /* 0x000fe40007ffe0ff */
[C-C-:B------:R-:W-:Y:S02]  /*23f0*/  SHF.L.U64.HI R116, R190.reuse, 0x5, R191.reuse ;  /* 0x00000005be747819 */ /* 0x140fe400000102bf */
[C---:B------:R-:W-:Y:S02]  /*2400*/  SHF.L.U32 R97, R190.reuse, 0x5, RZ ;  /* 0x00000005be617819 */ /* 0x040fe400000006ff */
[----:B------:R-:W-:-:S02]  /*2410*/  SHF.L.U64.HI R115, R190, 0x6, R191 ;  /* 0x00000006be737819 */ /* 0x000fc400000102bf */
[C---:B------:R-:W-:Y:S02]  /*2420*/  SHF.L.U64.HI R114, R190.reuse, 0x7, R191 ;  /* 0x00000007be727819 */ /* 0x040fe400000102bf */
[----:B------:R-:W-:Y:S02]  /*2430*/  SHF.L.U32 R95, R190, 0x7, RZ ;  /* 0x00000007be5f7819 */ /* 0x000fe400000006ff */
[----:B------:R-:W-:Y:S02]  /*2440*/  MOV R68, R227 ;  /* 0x000000e300447202 */ /* 0x000fe40000000f00 */
[----:B------:R-:W-:Y:S01]  /*2450*/  MOV R73, R222 ;  /* 0x000000de00497202 */ /* 0x000fe20000000f00 */
[----:B--2---:R-:W-:-:S04]  /*2460*/  IMAD R19, R5, R38, RZ ;  /* 0x0000002605137224 */ /* 0x004fc800078e02ff */
[----:B------:R-:W-:Y:S02]  /*2470*/  IMAD R19, R4, R37, R19 ;  /* 0x0000002504137224 */ /* 0x000fe400078e0213 */
[----:B------:R-:W-:-:S04]  /*2480*/  IMAD.WIDE.U32 R4, R38, R4, R132 ;  /* 0x0000000426047225 */ /* 0x000fc800078e0084 */
[----:B---3--:R-:W-:Y:S01]  /*2490*/  IMAD R0, R7, R38, RZ ;  /* 0x0000002607007224 */ /* 0x008fe200078e02ff */
[----:B------:R-:W-:Y:S01]  /*24a0*/  IADD3 R7, R5, R19, RZ ;  /* 0x0000001305077210 */ /* 0x000fe20007ffe0ff */
[----:B------:R-:W-:-:S04]  /*24b0*/  IMAD.WIDE.U32 R10, R38, R6, R132 ;  /* 0x00000006260a7225 */ /* 0x000fc800078e0084 */
[----:B------:R-:W-:Y:S01]  /*24c0*/  IMAD R5, R6, R37, R0 ;  /* 0x0000002506057224 */ /* 0x000fe200078e0200 */
[----:B------:R-:W-:Y:S01]  /*24d0*/  SHF.R.S32.HI R0, RZ, 0x1f, R22 ;  /* 0x0000001fff007819 */ /* 0x000fe20000011416 */
[-C--:B----4-:R-:W-:Y:S02]  /*24e0*/  IMAD R19, R3, R22.reuse, RZ ;  /* 0x0000001603137224 */ /* 0x090fe400078e02ff */
[----:B------:R-:W-:Y:S01]  /*24f0*/  IMAD.MOV.U32 R6, RZ, RZ, R4 ;  /* 0x000000ffff067224 */ /* 0x000fe200078e0004 */
[----:B------:R-:W-:Y:S01]  /*2500*/  IADD3 R5, R11, R5, RZ ;  /* 0x000000050b057210 */ /* 0x000fe20007ffe0ff */
[----:B------:R-:W-:Y:S02]  /*2510*/  IMAD R11, R65, R22, RZ ;  /* 0x00000016410b7224 */ /* 0x000fe400078e02ff */
[----:B------:R-:W-:Y:S02]  /*2520*/  IMAD.MOV.U32 R4, RZ, RZ, R10 ;  /* 0x000000ffff047224 */ /* 0x000fe400078e000a */
[----:B------:R-:W-:-:S02]  /*2530*/  IMAD R19, R2, R0, R19 ;  /* 0x0000000002137224 */ /* 0x000fc400078e0213 */
[----:B------:R-:W-:-:S04]  /*2540*/  IMAD.WIDE.U32 R6, R2, R22, R6 ;  /* 0x0000001602067225 */ /* 0x000fc800078e0006 */
[C---:B------:R-:W-:Y:S02]  /*2550*/  IMAD R0, R64.reuse, R0, R11 ;  /* 0x0000000040007224 */ /* 0x040fe400078e020b */
[----:B------:R-:W-:Y:S01]  /*2560*/  IMAD.WIDE.U32 R4, R64, R22, R4 ;  /* 0x0000001640047225 */ /* 0x000fe200078e0004 */
[----:B------:R-:W-:-:S03]  /*2570*/  IADD3 R7, R7, R19, RZ ;  /* 0x0000001307077210 */ /* 0x000fc60007ffe0ff */
[-C--:B------:R-:W-:Y:S02]  /*2580*/  IMAD R9, R9, R18.reuse, RZ ;  /* 0x0000001209097224 */ /* 0x080fe400078e02ff */
[----:B------:R-:W-:Y:S02]  /*2590*/  IMAD.IADD R5, R5, 0x1, R0 ;  /* 0x0000000105057824 */ /* 0x000fe400078e0200 */
[----:B------:R-:W-:Y:S02]  /*25a0*/  IMAD R0, R13, R18, RZ ;  /* 0x000000120d007224 */ /* 0x000fe400078e02ff */
[C---:B------:R-:W-:Y:S01]  /*25b0*/  IMAD R11, R8.reuse, R30, R9 ;  /* 0x0000001e080b7224 */ /* 0x040fe200078e0209 */
[----:B------:R-:W-:Y:S01]  /*25c0*/  SHF.R.S32.HI R9, RZ, 0x1f, R135 ;  /* 0x0000001fff097819 */ /* 0x000fe20000011487 */
[----:B------:R-:W-:Y:S01]  /*25d0*/  IMAD.WIDE.U32 R6, R8, R18, R6 ;  /* 0x0000001208067225 */ /* 0x000fe200078e0006 */
[----:B------:R-:W-:-:S03]  /*25e0*/  IADD3 R8, P0, -R135, R78, RZ ;  /* 0x0000004e87087210 */ /* 0x000fc60007f1e1ff */
[C---:B------:R-:W-:Y:S01]  /*25f0*/  IMAD R10, R12.reuse, R30, R0 ;  /* 0x0000001e0c0a7224 */ /* 0x040fe200078e0200 */
[----:B------:R-:W-:Y:S01]  /*2600*/  LEA.HI R0, R23, R23, RZ, 0x1 ;  /* 0x0000001717007211 */ /* 0x000fe200078f08ff */
[----:B------:R-:W-:Y:S01]  /*2610*/  IMAD.WIDE.U32 R4, R12, R18, R4 ;  /* 0x000000120c047225 */ /* 0x000fe200078e0004 */
[----:B------:R-:W-:Y:S02]  /*2620*/  IADD3.X R9, R79, ~R9, RZ, P0, !PT ;  /* 0x800000094f097210 */ /* 0x000fe400007fe4ff */
[----:B------:R-:W-:Y:S01]  /*2630*/  SHF.R.S32.HI R0, RZ, 0x1, R0 ;  /* 0x00000001ff007819 */ /* 0x000fe20000011400 */
[----:B------:R-:W-:Y:S01]  /*2640*/  IMAD.IADD R7, R7, 0x1, R11 ;  /* 0x0000000107077824 */ /* 0x000fe200078e020b */
[----:B------:R-:W-:Y:S01]  /*2650*/  IADD3 R5, R5, R10, RZ ;  /* 0x0000000a05057210 */ /* 0x000fe20007ffe0ff */
[----:B-----5:R-:W-:Y:S02]  /*2660*/  IMAD.IADD R22, R31, 0x1, R22 ;  /* 0x000000011f167824 */ /* 0x020fe400078e0216 */
[----:B------:R-:W-:-:S02]  /*2670*/  IMAD R11, R9, R2, RZ ;  /* 0x00000002090b7224 */ /* 0x000fc400078e02ff */
[----:B------:R-:W-:Y:S02]  /*2680*/  IMAD R10, R9, R64, RZ ;  /* 0x00000040090a7224 */ /* 0x000fe400078e02ff */
[----:B------:R-:W-:Y:S02]  /*2690*/  IMAD R9, R78, R0, R28 ;  /* 0x000000004e097224 */ /* 0x000fe400078e021c */
[----:B------:R-:W-:Y:S02]  /*26a0*/  IMAD R22, R0, R22, RZ ;  /* 0x0000001600167224 */ /* 0x000fe400078e02ff */
[-C--:B------:R-:W-:Y:S02]  /*26b0*/  IMAD R10, R65, R8.reuse, R10 ;  /* 0x00000008410a7224 */ /* 0x080fe400078e020a */
[----:B------:R-:W-:-:S04]  /*26c0*/  IMAD.WIDE.U32 R4, R64, R8, R4 ;  /* 0x0000000840047225 */ /* 0x000fc800078e0004 */
[-C--:B------:R-:W-:Y:S02]  /*26d0*/  IMAD R11, R3, R8.reuse, R11 ;  /* 0x00000008030b7224 */ /* 0x080fe400078e020b */
[----:B------:R-:W-:Y:S01]  /*26e0*/  IMAD.WIDE.U32 R6, R2, R8, R6 ;  /* 0x0000000802067225 */ /* 0x000fe200078e0006 */
[-C--:B------:R-:W-:Y:S02]  /*26f0*/  IADD3 R8, R28, R9.reuse, RZ ;  /* 0x000000091c087210 */ /* 0x080fe40007ffe0ff */
[----:B------:R-:W-:Y:S02]  /*2700*/  IADD3 R10, R5, R10, RZ ;  /* 0x0000000a050a7210 */ /* 0x000fe40007ffe0ff */
[----:B------:R-:W-:Y:S02]  /*2710*/  IADD3 R18, P3, R22, R9, RZ ;  /* 0x0000000916127210 */ /* 0x000fe40007f7e0ff */
[----:B------:R-:W-:Y:S02]  /*2720*/  LEA R71, P0, R4, R26, 0x1 ;  /* 0x0000001a04477211 */ /* 0x000fe400078008ff */
[----:B------:R-:W-:-:S02]  /*2730*/  IADD3 R5, P2, R22, R8, RZ ;  /* 0x0000000816057210 */ /* 0x000fc40007f5e0ff */
[----:B------:R-:W-:Y:S01]  /*2740*/  SHF.R.S32.HI R12, RZ, 0x1f, R22 ;  /* 0x0000001fff0c7819 */ /* 0x000fe20000011416 */
[----:B------:R-:W-:Y:S01]  /*2750*/  IMAD.IADD R49, R7, 0x1, R11 ;  /* 0x0000000107317824 */ /* 0x000fe200078e020b */
[----:B------:R-:W-:Y:S01]  /*2760*/  LEA R48, P1, R6, R24, 0x1 ;  /* 0x0000001806307211 */ /* 0x000fe200078208ff */
[----:B------:R-:W-:Y:S01]  /*2770*/  IMAD.SHL.U32 R19, R18, 0x2, RZ ;  /* 0x0000000212137824 */ /* 0x000fe200078e00ff */
[----:B------:R-:W-:Y:S02]  /*2780*/  LEA.HI.X R70, R4, R27, R10, 0x1, P0 ;  /* 0x0000001b04467211 */ /* 0x000fe400000f0c0a */
[----:B------:R-:W-:Y:S02]  /*2790*/  SHF.L.U32 R77, R5, 0x1, RZ ;  /* 0x00000001054d7819 */ /* 0x000fe400000006ff */
[-C--:B------:R-:W-:Y:S02]  /*27a0*/  LEA.HI.X.SX32 R9, R9, R12.reuse, 0x1, P3 ;  /* 0x0000000c09097211 */ /* 0x080fe400018f0eff */
[----:B------:R-:W-:-:S02]  /*27b0*/  LEA.HI.X.SX32 R4, R8, R12, 0x1, P2 ;  /* 0x0000000c08047211 */ /* 0x000fc400010f0eff */
[----:B------:R-:W-:Y:S02]  /*27c0*/  LEA.HI.X R49, R6, R25, R49, 0x1, P1 ;  /* 0x0000001906317211 */ /* 0x000fe400008f0c31 */
[----:B------:R-:W-:Y:S02]  /*27d0*/  IADD3 R76, P3, R14, R77, RZ ;  /* 0x0000004d0e4c7210 */ /* 0x000fe40007f7e0ff */
[----:B------:R-:W-:Y:S02]  /*27e0*/  SHF.L.U64.HI R18, R18, 0x1, R9 ;  /* 0x0000000112127819 */ /* 0x000fe40000010209 */
[----:B------:R-:W-:Y:S02]  /*27f0*/  SHF.L.U64.HI R4, R5, 0x1, R4 ;  /* 0x0000000105047819 */ /* 0x000fe40000010204 */
[----:B------:R-:W-:Y:S02]  /*2800*/  IADD3 R32, P1, R14, R19, RZ ;  /* 0x000000130e207210 */ /* 0x000fe40007f3e0ff */
[----:B------:R-:W-:Y:S01]  /*2810*/  IADD3 R77, P2, R20, R77, RZ ;  /* 0x0000004d144d7210 */ /* 0x000fe20007f5e0ff */
[----:B------:R-:W-:Y:S01]  /*2820*/  IMAD.SHL.U32 R6, R34, 0x80, RZ ;  /* 0x0000008022067824 */ /* 0x000fe200078e00ff */
[----:B------:R-:W-:Y:S01]  /*2830*/  IADD3 R19, P0, R20, R19, RZ ;  /* 0x0000001314137210 */ /* 0x000fe20007f1e0ff */
[C---:B------:R-:W-:Y:S01]  /*2840*/  IMAD.X R31, R15.reuse, 0x1, R18, P1 ;  /* 0x000000010f1f7824 */ /* 0x040fe200008e0612 */
[-C--:B------:R-:W-:Y:S01]  /*2850*/  IADD3.X R75, R15, R4.reuse, RZ, P3, !PT ;  /* 0x000000040f4b7210 */ /* 0x080fe20001ffe4ff */
[----:B------:R-:W-:Y:S01]  /*2860*/  IMAD R20, R36, 0xa0, RZ ;  /* 0x000000a024147824 */ /* 0x000fe200078e02ff */
[----:B------:R-:W-:Y:S01]  /*2870*/  IADD3.X R74, R21, R4, RZ, P2, !PT ;  /* 0x00000004154a7210 */ /* 0x000fe200017fe4ff */
[C---:B------:R-:W-:Y:S01]  /*2880*/  IMAD.SHL.U32 R4, R34.reuse, 0x20, RZ ;  /* 0x0000002022047824 */ /* 0x040fe200078e00ff */
[--C-:B------:R-:W-:Y:S01]  /*2890*/  SHF.L.U64.HI R23, R34, 0x5, R36.reuse ;  /* 0x0000000522177819 */ /* 0x100fe20000010224 */
[----:B------:R-:W-:Y:S01]  /*28a0*/  IMAD R14, R36, 0xe0, RZ ;  /* 0x000000e0240e7824 */ /* 0x000fe200078e02ff */
[--C-:B------:R-:W-:Y:S01]  /*28b0*/  SHF.L.U64.HI R24, R34, 0x6, R36.reuse ;  /* 0x0000000622187819 */ /* 0x100fe20000010224 */
[----:B------:R-:W-:Y:S01]  /*28c0*/  IMAD R12, R36, 0x140, RZ ;  /* 0x00000140240c7824 */ /* 0x000fe200078e02ff */
[----:B------:R-:W-:Y:S01]  /*28d0*/  SHF.L.U32 R5, R34, 0x6, RZ ;  /* 0x0000000622057819 */ /* 0x000fe200000006ff */
[----:B------:R-:W-:Y:S01]  /*28e0*/  IMAD R10, R36, 0x180, RZ ;  /* 0x00000180240a7824 */ /* 0x000fe200078e02ff */
[----:B------:R-:W-:Y:S01]  /*28f0*/  SHF.L.U64.HI R25, R34, 0x7, R36 ;  /* 0x0000000722197819 */ /* 0x000fe20000010224 */
[----:B------:R-:W-:-:S02]  /*2900*/  IMAD R8, R36, 0x1c0, RZ ;  /* 0x000001c024087824 */ /* 0x000fc400078e02ff */
[C---:B------:R-:W-:Y:S02]  /*2910*/  IMAD R22, R36.reuse, 0x60, RZ ;  /* 0x0000006024167824 */ /* 0x040fe400078e02ff */
[C---:B------:R-:W-:Y:S02]  /*2920*/  IMAD R15, R36.reuse, 0xc0, RZ ;  /* 0x000000c0240f7824 */ /* 0x040fe400078e02ff */
[C---:B------:R-:W-:Y:S02]  /*2930*/  IMAD R13, R36.reuse, 0x120, RZ ;  /* 0x00000120240d7824 */ /* 0x040fe400078e02ff */
[C---:B------:R-:W-:Y:S02]  /*2940*/  IMAD R11, R36.reuse, 0x160, RZ ;  /* 0x00000160240b7824 */ /* 0x040fe400078e02ff */
[C---:B------:R-:W-:Y:S02]  /*2950*/  IMAD R9, R36.reuse, 0x1a0, RZ ;  /* 0x000001a024097824 */ /* 0x040fe400078e02ff */
[----:B------:R-:W-:Y:S01]  /*2960*/  IMAD R7, R36, 0x1e0, RZ ;  /* 0x000001e024077824 */ /* 0x000fe200078e02ff */
[----:B------:R-:W-:Y:S01]  /*2970*/  SHF.L.U64.HI R210, R4, 0x1, R23 ;  /* 0x0000000104d27819 */ /* 0x000fe20000010217 */
[----:B------:R-:W-:Y:S01]  /*2980*/  IMAD.IADD R204, R165, 0x1, R22 ;  /* 0x00000001a5cc7824 */ /* 0x000fe200078e0216 */
[----:B------:R-:W-:Y:S01]  /*2990*/  SHF.L.U64.HI R208, R5, 0x1, R24 ;  /* 0x0000000105d07819 */ /* 0x000fe20000010218 */
[----:B------:R-:W-:Y:S01]  /*29a0*/  IMAD.IADD R202, R161, 0x1, R15 ;  /* 0x00000001a1ca7824 */ /* 0x000fe200078e020f */
[----:B------:R-:W-:Y:S01]  /*29b0*/  SHF.L.U64.HI R206, R6, 0x1, R25 ;  /* 0x0000000106ce7819 */ /* 0x000fe20000010219 */
[----:B------:R-:W-:Y:S01]  /*29c0*/  IMAD.IADD R200, R157, 0x1, R13 ;  /* 0x000000019dc87824 */ /* 0x000fe200078e020d */
[----:B------:R-:W-:Y:S01]  /*29d0*/  IADD3 R203, R163, R20, RZ ;  /* 0x00000014a3cb7210 */ /* 0x000fe20007ffe0ff */
[----:B------:R-:W-:Y:S01]  /*29e0*/  IMAD.IADD R198, R153, 0x1, R11 ;  /* 0x0000000199c67824 */ /* 0x000fe200078e020b */
[----:B------:R-:W-:Y:S01]  /*29f0*/  IADD3 R201, R159, R14, RZ ;  /* 0x0000000e9fc97210 */ /* 0x000fe20007ffe0ff */
[----:B------:R-:W-:Y:S01]  /*2a00*/  IMAD.IADD R196, R149, 0x1, R9 ;  /* 0x0000000195c47824 */ /* 0x000fe200078e0209 */
[----:B------:R-:W-:Y:S01]  /*2a10*/  IADD3 R199, R155, R12, RZ ;  /* 0x0000000c9bc77210 */ /* 0x000fe20007ffe0ff */
[----:B------:R-:W-:Y:S01]  /*2a20*/  IMAD R22, R3, 0x60, RZ ;  /* 0x0000006003167824 */ /* 0x000fe200078e02ff */
[----:B------:R-:W-:Y:S01]  /*2a30*/  IADD3 R197, R151, R10, RZ ;  /* 0x0000000a97c57210 */ /* 0x000fe20007ffe0ff */
[----:B------:R-:W-:Y:S01]  /*2a40*/  IMAD R20, R3, 0xa0, RZ ;  /* 0x000000a003147824 */ /* 0x000fe200078e02ff */
[----:B------:R-:W-:Y:S01]  /*2a50*/  IADD3 R195, R147, R8, RZ ;  /* 0x0000000893c37210 */ /* 0x000fe20007ffe0ff */
[C---:B------:R-:W-:Y:S01]  /*2a60*/  IMAD R15, R3.reuse, 0xc0, RZ ;  /* 0x000000c0030f7824 */ /* 0x040fe200078e02ff */
[----:B------:R-:W-:Y:S01]  /*2a70*/  SHF.L.U32 R209, R4, 0x1, RZ ;  /* 0x0000000104d17819 */ /* 0x000fe200000006ff */
[C---:B------:R-:W-:Y:S01]  /*2a80*/  IMAD R14, R3.reuse, 0xe0, RZ ;  /* 0x000000e0030e7824 */ /* 0x040fe200078e02ff */
[----:B------:R-:W-:Y:S01]  /*2a90*/  SHF.L.U32 R205, R6, 0x1, RZ ;  /* 0x0000000106cd7819 */ /* 0x000fe200000006ff */
[----:B------:R-:W-:Y:S01]  /*2aa0*/  IMAD R13, R3, 0x120, RZ ;  /* 0x00000120030d7824 */ /* 0x000fe200078e02ff */
[----:B------:R-:W-:Y:S01]  /*2ab0*/  IADD3 R194, R145, R7, RZ ;  /* 0x0000000791c27210 */ /* 0x000fe20007ffe0ff */
[C---:B------:R-:W-:Y:S01]  /*2ac0*/  IMAD R12, R3.reuse, 0x140, RZ ;  /* 0x00000140030c7824 */ /* 0x040fe200078e02ff */
[C-C-:B------:R-:W-:Y:S01]  /*2ad0*/  SHF.L.U64.HI R26, R2.reuse, 0x4, R3.reuse ;  /* 0x00000004021a7819 */ /* 0x140fe20000010203 */
[C---:B------:R-:W-:Y:S01]  /*2ae0*/  IMAD R11, R3.reuse, 0x160, RZ ;  /* 0x00000160030b7824 */ /* 0x040fe200078e02ff */
[C-C-:B------:R-:W-:Y:S01]  /*2af0*/  SHF.L.U64.HI R23, R2.reuse, 0x5, R3.reuse ;  /* 0x0000000502177819 */ /* 0x140fe20000010203 */
[C---:B------:R-:W-:Y:S01]  /*2b00*/  IMAD R10, R3.reuse, 0x180, RZ ;  /* 0x00000180030a7824 */ /* 0x040fe200078e02ff */
[C-C-:B------:R-:W-:Y:S01]  /*2b10*/  SHF.L.U64.HI R24, R2.reuse, 0x6, R3.reuse ;  /* 0x0000000602187819 */ /* 0x140fe20000010203 */
[C---:B------:R-:W-:Y:S01]  /*2b20*/  IMAD R9, R3.reuse, 0x1a0, RZ ;  /* 0x000001a003097824 */ /* 0x040fe200078e02ff */
[C---:B------:R-:W-:Y:S01]  /*2b30*/  SHF.L.U64.HI R25, R2.reuse, 0x7, R3 ;  /* 0x0000000702197819 */ /* 0x040fe20000010203 */
[----:B------:R-:W-:Y:S01]  /*2b40*/  IMAD R8, R3, 0x1c0, RZ ;  /* 0x000001c003087824 */ /* 0x000fe200078e02ff */
[C---:B------:R-:W-:Y:S01]  /*2b50*/  SHF.L.U32 R4, R2.reuse, 0x5, RZ ;  /* 0x0000000502047819 */ /* 0x040fe200000006ff */
[----:B------:R-:W-:Y:S01]  /*2b60*/  IMAD.SHL.U32 R207, R5, 0x2, RZ ;  /* 0x0000000205cf7824 */ /* 0x000fe200078e00ff */
[C---:B------:R-:W-:Y:S01]  /*2b70*/  SHF.L.U32 R5, R2.reuse, 0x6, RZ ;  /* 0x0000000602057819 */ /* 0x040fe200000006ff */
[----:B------:R-:W-:Y:S01]  /*2b80*/  IMAD.SHL.U32 R7, R2, 0x10, RZ ;  /* 0x0000001002077824 */ /* 0x000fe200078e00ff */
[----:B------:R-:W-:Y:S01]  /*2b90*/  SHF.L.U32 R112, R0, 0x4, RZ ;  /* 0x0000000400707819 */ /* 0x000fe200000006ff */
[----:B------:R-:W-:Y:S01]  /*2ba0*/  IMAD.SHL.U32 R6, R2, 0x80, RZ ;  /* 0x0000008002067824 */ /* 0x000fe200078e00ff */
[C---:B------:R-:W-:Y:S01]  /*2bb0*/  SHF.L.U32 R109, R0.reuse, 0x6, RZ ;  /* 0x00000006006d7819 */ /* 0x040fe200000006ff */
[----:B------:R-:W-:Y:S01]  /*2bc0*/  IMAD R3, R3, 0x1e0, RZ ;  /* 0x000001e003037824 */ /* 0x000fe200078e02ff */
[----:B------:R-:W-:Y:S01]  /*2bd0*/  SHF.L.U32 R105, R0, 0x7, RZ ;  /* 0x0000000700697819 */ /* 0x000fe200000006ff */
[----:B------:R-:W-:-:S04]  /*2be0*/  IMAD.WIDE.U32 R140, R2, 0xa0, RZ ;  /* 0x000000a0028c7825 */ /* 0x000fc800078e00ff */
[----:B------:R-:W-:-:S04]  /*2bf0*/  IMAD.WIDE.U32 R138, R2, 0xc0, RZ ;  /* 0x000000c0028a7825 */ /* 0x000fc800078e00ff */
[----:B------:R-:W-:-:S04]  /*2c00*/  IMAD.WIDE.U32 R130, R2, 0x120, RZ ;  /* 0x0000012002827825 */ /* 0x000fc800078e00ff */
[----:B------:R-:W-:-:S04]  /*2c10*/  IMAD.WIDE.U32 R128, R2, 0x140, RZ ;  /* 0x0000014002807825 */ /* 0x000fc800078e00ff */
[----:B------:R-:W-:-:S04]  /*2c20*/  IMAD.WIDE.U32 R124, R2, 0x180, RZ ;  /* 0x00000180027c7825 */ /* 0x000fc800078e00ff */
[----:B------:R-:W-:-:S04]  /*2c30*/  IMAD.WIDE.U32 R122, R2, 0x1a0, RZ ;  /* 0x000001a0027a7825 */ /* 0x000fc800078e00ff */
[----:B------:R-:W-:-:S04]  /*2c40*/  IMAD.WIDE.U32 R118, R2, 0x1e0, RZ ;  /* 0x000001e002767825 */ /* 0x000fc800078e00ff */
[C---:B------:R-:W-:Y:S02]  /*2c50*/  IMAD.SHL.U32 R111, R0.reuse, 0x20, RZ ;  /* 0x00000020006f7824 */ /* 0x040fe400078e00ff */
[C---:B------:R-:W-:Y:S02]  /*2c60*/  IMAD R110, R0.reuse, 0x30, RZ ;  /* 0x00000030006e7824 */ /* 0x040fe400078e02ff */
[C---:B------:R-:W-:Y:S02]  /*2c70*/  IMAD R108, R0.reuse, 0x50, RZ ;  /* 0x00000050006c7824 */ /* 0x040fe400078e02ff */
[C---:B------:R-:W-:Y:S02]  /*2c80*/  IMAD R107, R0.reuse, 0x60, RZ ;  /* 0x00000060006b7824 */ /* 0x040fe400078e02ff */
[C---:B------:R-:W-:Y:S02]  /*2c90*/  IMAD R106, R0.reuse, 0x70, RZ ;  /* 0x00000070006a7824 */ /* 0x040fe400078e02ff */
[----:B------:R-:W-:-:S02]  /*2ca0*/  IMAD R104, R0, 0x90, RZ ;  /* 0x0000009000687824 */ /* 0x000fc400078e02ff */
[C---:B------:R-:W-:Y:S02]  /*2cb0*/  IMAD R103, R0.reuse, 0xa0, RZ ;  /* 0x000000a000677824 */ /* 0x040fe400078e02ff */
[C---:B------:R-:W-:Y:S02]  /*2cc0*/  IMAD R102, R0.reuse, 0xb0, RZ ;  /* 0x000000b000667824 */ /* 0x040fe400078e02ff */
[C---:B------:R-:W-:Y:S02]  /*2cd0*/  IMAD R101, R0.reuse, 0xc0, RZ ;  /* 0x000000c000657824 */ /* 0x040fe400078e02ff */
[C---:B------:R-:W-:Y:S02]  /*2ce0*/  IMAD R100, R0.reuse, 0xd0, RZ ;  /* 0x000000d000647824 */ /* 0x040fe400078e02ff */
[C---:B------:R-:W-:Y:S02]  /*2cf0*/  IMAD R99, R0.reuse, 0xe0, RZ ;  /* 0x000000e000637824 */ /* 0x040fe400078e02ff */
[----:B------:R-:W-:-:S02]  /*2d00*/  IMAD R98, R0, 0xf0, RZ ;  /* 0x000000f000627824 */ /* 0x000fc400078e02ff */
[----:B------:R-:W-:-:S04]  /*2d10*/  IMAD.WIDE.U32 R142, R2, 0x60, RZ ;  /* 0x00000060028e7825 */ /* 0x000fc800078e00ff */
[----:B------:R-:W-:-:S04]  /*2d20*/  IMAD.WIDE.U32 R136, R2, 0xe0, RZ ;  /* 0x000000e002887825 */ /* 0x000fc800078e00ff */
[----:B------:R-:W-:-:S04]  /*2d30*/  IMAD.WIDE.U32 R126, R2, 0x160, RZ ;  /* 0x00000160027e7825 */ /* 0x000fc800078e00ff */
[----:B------:R-:W-:Y:S01]  /*2d40*/  IMAD.WIDE.U32 R120, R2, 0x1c0, RZ ;  /* 0x000001c002787825 */ /* 0x000fe200078e00ff */
[C-C-:B------:R-:W-:Y:S02]  /*2d50*/  SHF.L.U64.HI R244, R64.reuse, 0x5, R65.reuse ;  /* 0x0000000540f47819 */ /* 0x140fe40000010241 */
[C---:B------:R-:W-:Y:S01]  /*2d60*/  SHF.L.U32 R216, R64.reuse, 0x5, RZ ;  /* 0x0000000540d87819 */ /* 0x040fe200000006ff */
[----:B------:R-:W-:Y:S01]  /*2d70*/  IMAD.X R18, R21, 0x1, R18, P0 ;  /* 0x0000000115127824 */ /* 0x000fe200000e0612 */
[C---:B------:R-:W-:Y:S01]  /*2d80*/  SHF.L.U64.HI R245, R64.reuse, 0x6, R65 ;  /* 0x0000000640f57819 */ /* 0x040fe20000010241 */
[----:B------:R-:W-:Y:S01]  /*2d90*/  IMAD.MOV.U32 R21, RZ, RZ, R35 ;  /* 0x000000ffff157224 */ /* 0x000fe200078e0023 */
[C---:B------:R-:W-:Y:S01]  /*2da0*/  SHF.L.U32 R217, R64.reuse, 0x6, RZ ;  /* 0x0000000640d97819 */ /* 0x040fe200000006ff */
[C---:B------:R-:W-:Y:S01]  /*2db0*/  IMAD.SHL.U32 R218, R64.reuse, 0x80, RZ ;  /* 0x0000008040da7824 */ /* 0x040fe200078e00ff */
[--C-:B------:R-:W-:Y:S01]  /*2dc0*/  SHF.L.U64.HI R246, R64, 0x7, R65.reuse ;  /* 0x0000000740f67819 */ /* 0x100fe20000010241 */
[----:B------:R-:W-:Y:S01]  /*2dd0*/  IMAD.SHL.U32 R185, R4, 0x2, RZ ;  /* 0x0000000204b97824 */ /* 0x000fe200078e00ff */
[C---:B------:R-:W-:Y:S01]  /*2de0*/  SHF.L.U64.HI R248, R64.reuse, 0x4, R65 ;  /* 0x0000000440f87819 */ /* 0x040fe20000010241 */
[----:B------:R-:W-:Y:S01]  /*2df0*/  IMAD.IADD R180, R143, 0x1, R22 ;  /* 0x000000018fb47824 */ /* 0x000fe200078e0216 */
[----:B------:R-:W-:Y:S01]  /*2e00*/  SHF.L.U32 R219, R64, 0x4, RZ ;  /* 0x0000000440db7819 */ /* 0x000fe200000006ff */
[----:B------:R-:W-:Y:S01]  /*2e10*/  IMAD.IADD R177, R137, 0x1, R14 ;  /* 0x0000000189b17824 */ /* 0x000fe200078e020e */
[----:B------:R-:W-:Y:S01]  /*2e20*/  SHF.L.U64.HI R193, R7, 0x1, R26 ;  /* 0x0000000107c17819 */ /* 0x000fe2000001021a */
[----:B------:R-:W-:Y:S01]  /*2e30*/  IMAD.IADD R174, R127, 0x1, R11 ;  /* 0x000000017fae7824 */ /* 0x000fe200078e020b */
[----:B------:R-:W-:Y:S01]  /*2e40*/  SHF.L.U32 R192, R7, 0x1, RZ ;  /* 0x0000000107c07819 */ /* 0x000fe200000006ff */
[----:B------:R-:W-:Y:S01]  /*2e50*/  IMAD.IADD R171, R121, 0x1, R8 ;  /* 0x0000000179ab7824 */ /* 0x000fe200078e0208 */
[----:B------:R-:W-:-:S02]  /*2e60*/  SHF.L.U64.HI R189, R4, 0x1, R23 ;  /* 0x0000000104bd7819 */ /* 0x000fc40000010217 */
[C---:B------:R-:W-:Y:S02]  /*2e70*/  SHF.L.U64.HI R184, R5.reuse, 0x1, R24 ;  /* 0x0000000105b87819 */ /* 0x040fe40000010218 */
[----:B------:R-:W-:Y:S02]  /*2e80*/  SHF.L.U32 R183, R5, 0x1, RZ ;  /* 0x0000000105b77819 */ /* 0x000fe400000006ff */
[C---:B------:R-:W-:Y:S02]  /*2e90*/  SHF.L.U64.HI R182, R6.reuse, 0x1, R25 ;  /* 0x0000000106b67819 */ /* 0x040fe40000010219 */
[----:B------:R-:W-:Y:S02]  /*2ea0*/  SHF.L.U32 R181, R6, 0x1, RZ ;  /* 0x0000000106b57819 */ /* 0x000fe400000006ff */
[----:B------:R-:W-:Y:S02]  /*2eb0*/  IADD3 R179, R141, R20, RZ ;  /* 0x000000148db37210 */ /* 0x000fe40007ffe0ff */
[----:B------:R-:W-:-:S02]  /*2ec0*/  IADD3 R178, R139, R15, RZ ;  /* 0x0000000f8bb27210 */ /* 0x000fc40007ffe0ff */
[----:B------:R-:W-:Y:S02]  /*2ed0*/  IADD3 R176, R131, R13, RZ ;  /* 0x0000000d83b07210 */ /* 0x000fe40007ffe0ff */
[----:B------:R-:W-:Y:S02]  /*2ee0*/  IADD3 R175, R129, R12, RZ ;  /* 0x0000000c81af7210 */ /* 0x000fe40007ffe0ff */
[----:B------:R-:W-:Y:S02]  /*2ef0*/  IADD3 R173, R125, R10, RZ ;  /* 0x0000000a7dad7210 */ /* 0x000fe40007ffe0ff */
[----:B------:R-:W-:Y:S02]  /*2f00*/  IADD3 R172, R123, R9, RZ ;  /* 0x000000097bac7210 */ /* 0x000fe40007ffe0ff */
[----:B------:R-:W-:Y:S02]  /*2f10*/  IADD3 R170, R119, R3, RZ ;  /* 0x0000000377aa7210 */ /* 0x000fe40007ffe0ff */
[----:B------:R-:W-:-:S02]  /*2f20*/  SHF.R.S32.HI R243, RZ, 0x1f, R112 ;  /* 0x0000001ffff37819 */ /* 0x000fc40000011470 */
[----:B------:R-:W-:Y:S02]  /*2f30*/  SHF.R.S32.HI R242, RZ, 0x1f, R111 ;  /* 0x0000001ffff27819 */ /* 0x000fe4000001146f */
[----:B------:R-:W-:Y:S02]  /*2f40*/  SHF.R.S32.HI R241, RZ, 0x1f, R110 ;  /* 0x0000001ffff17819 */ /* 0x000fe4000001146e */
[----:B------:R-:W-:Y:S02]  /*2f50*/  SHF.R.S32.HI R240, RZ, 0x1f, R109 ;  /* 0x0000001ffff07819 */ /* 0x000fe4000001146d */
[----:B------:R-:W-:Y:S02]  /*2f60*/  SHF.R.S32.HI R239, RZ, 0x1f, R108 ;  /* 0x0000001fffef7819 */ /* 0x000fe4000001146c */
[----:B------:R-:W-:Y:S02]  /*2f70*/  SHF.R.S32.HI R238, RZ, 0x1f, R107 ;  /* 0x0000001fffee7819 */ /* 0x000fe4000001146b */
        /* <DEDUP_REMOVED lines=9> */
.L_x_1027:
[----:B------:R-:W-:Y:S01]  /*3010*/  ISETP.GE.AND P0, PT, R132, R247, PT ;  /* 0x000000f78400720c */ /* 0x000fe20003f06270 */
[----:B------:R-:W-:Y:S01]  /*3020*/  IMAD.SHL.U32 R22, R21, 0x100, RZ ;  /* 0x0000010015167824 */ /* 0x000fe200078e00ff */
[----:B------:R-:W-:Y:S01]  /*3030*/  LOP3.LUT R33, R33, 0xfffffeff, RZ, 0xc0, !PT ;  /* 0xfffffeff21217812 */ /* 0x000fe200078ec0ff */
[----:B------:R-:W-:Y:S03]  /*3040*/  BSSY B2, `(.L_x_924) ;  /* 0x0000cb2000027945 */ /* 0x000fe60003800000 */
[----:B------:R-:W-:Y:S05]  /*3050*/  IADD3 R20, R22, -0x100, RZ ;  /* 0xffffff0016147810 */ /* 0x000fea0007ffe0ff */
[--C-:B------:R-:W-:Y:S02]  /*3060*/  IMAD.IADD R66, R220, 0x1, -R20.reuse ;  /* 0x00000001dc427824 */ /* 0x100fe400078e0a14 */
[----:B------:R-:W-:Y:S03]  /*3070*/  IMAD.IADD R67, R135, 0x1, -R20 ;  /* 0x0000000187437824 */ /* 0x000fe600078e0a14 */
[CC--:B------:R-:W-:Y:S02]  /*3080*/  ISETP.GE.OR P1, PT, R82.reuse, R66.reuse, P0 ;  /* 0x000000425200720c */ /* 0x0c0fe40000726670 */
[-C--:B------:R-:W-:Y:S02]  /*3090*/  ISETP.GE.OR P3, PT, R93, R66.reuse, P0 ;  /* 0x000000425d00720c */ /* 0x080fe40000766670 */
[-C--:B------:R-:W-:Y:S02]  /*30a0*/  ISETP.LT.OR P6, PT, R82, R67.reuse, P1 ;  /* 0x000000435200720c */ /* 0x080fe40000fc1670 */
[-C--:B------:R-:W-:Y:S02]  /*30b0*/  ISETP.GE.OR P1, PT, R81, R66.reuse, P0 ;  /* 0x000000425100720c */ /* 0x080fe40000726670 */
[-C--:B------:R-:W-:Y:S02]  /*30c0*/  ISETP.LT.OR P3, PT, R93, R67.reuse, P3 ;  /* 0x000000435d00720c */ /* 0x080fe40001f61670 */
[-C--:B------:R-:W-:Y:S02]  /*30d0*/  ISETP.LT.OR P5, PT, R81, R67.reuse, P1 ;  /* 0x000000435100720c */ /* 0x080fe40000fa1670 */
[C---:B------:R-:W-:Y:S04]  /*30e0*/  ISETP.GE.OR P1, PT, R80.reuse, R66, P0 ;  /* 0x000000425000720c */ /* 0x040fe80000726670 */
[----:B------:R-:W-:Y:S02]  /*30f0*/  ISETP.LT.OR P4, PT, R80, R67, P1 ;  /* 0x000000435000720c */ /* 0x000fe40000f81670 */
[----:B------:R-:W-:Y:S02]  /*3100*/  @!P6 IADD3 R24, P2, R48, R192, RZ ;  /* 0x000000c03018e210 */ /* 0x000fe40007f5e0ff */
[----:B------:R-:W-:Y:S02]  /*3110*/  @!P6 LEA R14, P1, R188, R73, 0x1 ;  /* 0x00000049bc0ee211 */ /* 0x000fe400078208ff */
[----:B------:R-:W-:Y:S01]  /*3120*/  @P6 LOP3.LUT R33, R33, 0x100, RZ, 0xfc, !PT ;  /* 0x0000010021216812 */ /* 0x000fe200078efcff */
[----:B------:R-:W-:Y:S01]  /*3130*/  @!P6 IMAD.X R25, R49, 0x1, R193, P2 ;  /* 0x000000013119e824 */ /* 0x000fe200010e06c1 */
[----:B------:R-:W-:Y:S02]  /*3140*/  @!P5 IADD3 R12, P2, R48, R185, RZ ;  /* 0x000000b9300cd210 */ /* 0x000fe40007f5e0ff */
[----:B------:R-:W-:Y:S02]  /*3150*/  @!P6 LEA.HI.X R15, R188, R72, R221, 0x1, P1 ;  /* 0x00000048bc0fe211 */ /* 0x000fe400008f0cdd */
[----:B------:R-:W-:Y:S01]  /*3160*/  @!P5 IADD3 R10, P1, R73, R209, RZ ;  /* 0x000000d1490ad210 */ /* 0x000fe20007f3e0ff */
[----:B------:R-:W-:Y:S01]  /*3170*/  @!P5 IMAD.X R13, R49, 0x1, R189, P2 ;  /* 0x00000001310dd824 */ /* 0x000fe200010e06bd */
[----:B------:R-:W-:Y:S02]  /*3180*/  LOP3.LUT R33, R33, 0xffffff7f, RZ, 0xc0, !PT ;  /* 0xffffff7f21217812 */ /* 0x000fe400078ec0ff */
[----:B------:R-:W-:Y:S01]  /*3190*/  ISETP.GE.OR P2, PT, R92, R66, P0 ;  /* 0x000000425c00720c */ /* 0x000fe20000746670 */
[----:B------:R-:W-:Y:S01]  /*31a0*/  @!P5 IMAD.X R11, R72, 0x1, R210, P1 ;  /* 0x00000001480bd824 */ /* 0x000fe200008e06d2 */
[----:B------:R-:W-:Y:S02]  /*31b0*/  @P5 LOP3.LUT R33, R33, 0x80, RZ, 0xfc, !PT ;  /* 0x0000008021215812 */ /* 0x000fe400078efcff */
[----:B------:R-:W-:Y:S02]  /*31c0*/  @!P4 IADD3 R8, P1, R48, R142, RZ ;  /* 0x0000008e3008c210 */ /* 0x000fe40007f3e0ff */
[----:B------:R-:W-:Y:S02]  /*31d0*/  ISETP.LT.OR P2, PT, R92, R67, P2 ;  /* 0x000000435c00720c */ /* 0x000fe40001741670 */
[----:B------:R-:W-:Y:S01]  /*31e0*/  LOP3.LUT R33, R33, 0xffffffbf, RZ, 0xc0, !PT ;  /* 0xffffffbf21217812 */ /* 0x000fe200078ec0ff */
[----:B------:R-:W-:Y:S01]  /*31f0*/  @!P4 IMAD.X R9, R49, 0x1, R180, P1 ;  /* 0x000000013109c824 */ /* 0x000fe200008e06b4 */
[----:B------:R-:W-:Y:S02]  /*3200*/  @!P4 IADD3 R6, P1, R73, R164, RZ ;  /* 0x000000a44906c210 */ /* 0x000fe40007f3e0ff */
[----:B------:R-:W-:Y:S02]  /*3210*/  @P4 LOP3.LUT R33, R33, 0x40, RZ, 0xfc, !PT ;  /* 0x0000004021214812 */ /* 0x000fe400078efcff */
[----:B------:R-:W-:Y:S01]  /*3220*/  ISETP.GE.OR P6, PT, R87, R66, P0 ;  /* 0x000000425700720c */ /* 0x000fe200007c6670 */
[----:B------:R-:W-:Y:S01]  /*3230*/  @!P4 IMAD.X R7, R72, 0x1, R204, P1 ;  /* 0x000000014807c824 */ /* 0x000fe200008e06cc */
[C---:B------:R-:W-:Y:S02]  /*3240*/  @!P3 IADD3 R4, P1, R48.reuse, R183, RZ ;  /* 0x000000b73004b210 */ /* 0x040fe40007f3e0ff */
[----:B------:R-:W-:Y:S02]  /*3250*/  LOP3.LUT R33, R33, 0xffffffdf, RZ, 0xc0, !PT ;  /* 0xffffffdf21217812 */ /* 0x000fe400078ec0ff */
[-C--:B------:R-:W-:Y:S01]  /*3260*/  ISETP.LT.OR P6, PT, R87, R67.reuse, P6 ;  /* 0x000000435700720c */ /* 0x080fe200037c1670 */
[----:B------:R-:W-:Y:S01]  /*3270*/  @!P3 IMAD.X R5, R49, 0x1, R184, P1 ;  /* 0x000000013105b824 */ /* 0x000fe200008e06b8 */
[----:B------:R-:W-:Y:S02]  /*3280*/  @!P2 IADD3 R34, P1, R48, R140, RZ ;  /* 0x0000008c3022a210 */ /* 0x000fe40007f3e0ff */
[----:B------:R-:W-:Y:S02]  /*3290*/  @P3 LOP3.LUT R33, R33, 0x20, RZ, 0xfc, !PT ;  /* 0x0000002021213812 */ /* 0x000fe400078efcff */
[CC--:B------:R-:W-:Y:S01]  /*32a0*/  ISETP.GE.OR P5, PT, R86.reuse, R66.reuse, P0 ;  /* 0x000000425600720c */ /* 0x0c0fe200007a6670 */
[----:B------:R-:W-:Y:S01]  /*32b0*/  @!P2 IMAD.X R35, R49, 0x1, R179, P1 ;  /* 0x000000013123a824 */ /* 0x000fe200008e06b3 */
[----:B------:R-:W-:Y:S02]  /*32c0*/  LOP3.LUT R33, R33, 0xffffffef, RZ, 0xc0, !PT ;  /* 0xffffffef21217812 */ /* 0x000fe400078ec0ff */
[-C--:B------:R-:W-:Y:S02]  /*32d0*/  ISETP.GE.OR P1, PT, R91, R66.reuse, P0 ;  /* 0x000000425b00720c */ /* 0x080fe40000726670 */
[----:B------:R-:W-:Y:S02]  /*32e0*/  @P2 LOP3.LUT R33, R33, 0x10, RZ, 0xfc, !PT ;  /* 0x0000001021212812 */ /* 0x000fe400078efcff */
[-C--:B------:R-:W-:Y:S02]  /*32f0*/  ISETP.LT.OR P2, PT, R91, R67.reuse, P1 ;  /* 0x000000435b00720c */ /* 0x080fe40000f41670 */
[----:B------:R-:W-:Y:S02]  /*3300*/  LOP3.LUT R33, R33, 0xfffffff7, RZ, 0xc0, !PT ;  /* 0xfffffff721217812 */ /* 0x000fe400078ec0ff */
[-C--:B------:R-:W-:Y:S02]  /*3310*/  ISETP.LT.OR P5, PT, R86, R67.reuse, P5 ;  /* 0x000000435600720c */ /* 0x080fe40002fa1670 */
[CC--:B------:R-:W-:Y:S02]  /*3320*/  ISETP.GE.OR P4, PT, R85.reuse, R66.reuse, P0 ;  /* 0x000000425500720c */ /* 0x0c0fe40000786670 */
[C---:B------:R-:W-:Y:S02]  /*3330*/  ISETP.GE.OR P3, PT, R84.reuse, R66, P0 ;  /* 0x000000425400720c */ /* 0x040fe40000766670 */
[-C--:B------:R-:W-:Y:S02]  /*3340*/  ISETP.LT.OR P4, PT, R85, R67.reuse, P4 ;  /* 0x000000435500720c */ /* 0x080fe40002781670 */
[-C--:B------:R-:W-:Y:S02]  /*3350*/  ISETP.LT.OR P3, PT, R84, R67.reuse, P3 ;  /* 0x000000435400720c */ /* 0x080fe40001f61670 */
[----:B------:R-:W-:Y:S02]  /*3360*/  @!P2 IADD3 R42, P1, R48, R138, RZ ;  /* 0x0000008a302aa210 */ /* 0x000fe40007f3e0ff */
[----:B------:R-:W-:Y:S03]  /*3370*/  @P2 LOP3.LUT R33, R33, 0x8, RZ, 0xfc, !PT ;  /* 0x0000000821212812 */ /* 0x000fe600078efcff */
[----:B------:R-:W-:Y:S01]  /*3380*/  @!P2 IMAD.X R43, R49, 0x1, R178, P1 ;  /* 0x00000001312ba824 */ /* 0x000fe200008e06b2 */
[C---:B------:R-:W-:Y:S02]  /*3390*/  ISETP.GE.OR P1, PT, R90.reuse, R66, P0 ;  /* 0x000000425a00720c */ /* 0x040fe40000726670 */
[----:B------:R-:W-:Y:S02]  /*33a0*/  LOP3.LUT R33, R33, 0xfffffffb, RZ, 0xc0, !PT ;  /* 0xfffffffb21217812 */ /* 0x000fe400078ec0ff */
[-C--:B------:R-:W-:Y:S11]  /*33b0*/  ISETP.LT.OR P2, PT, R90, R67.reuse, P1 ;  /* 0x000000435a00720c */ /* 0x080ff60000f41670 */
[----:B------:R-:W-:Y:S02]  /*33c0*/  @!UPT UIADD3 URZ, URZ, URZ, URZ ;  /* 0x0000003f3f3ff290 */ /* 0x000fe4000fffe03f */
[C---:B------:R-:W-:Y:S02]  /*33d0*/  @!P2 IADD3 R44, P1, R48.reuse, R136, RZ ;  /* 0x00000088302ca210 */ /* 0x040fe40007f3e0ff */
[----:B------:R-:W-:Y:S03]  /*33e0*/  @P2 LOP3.LUT R33, R33, 0x4, RZ, 0xfc, !PT ;  /* 0x0000000421212812 */ /* 0x000fe600078efcff */
[----:B------:R-:W-:Y:S01]  /*33f0*/  @!P2 IMAD.X R45, R49, 0x1, R177, P1 ;  /* 0x00000001312da824 */ /* 0x000fe200008e06b1 */
[-C--:B------:R-:W-:Y:S02]  /*3400*/  ISETP.GE.OR P1, PT, R89, R66.reuse, P0 ;  /* 0x000000425900720c */ /* 0x080fe40000726670 */
[----:B------:R-:W-:Y:S02]  /*3410*/  LOP3.LUT R33, R33, 0xfffffffd, RZ, 0xc0, !PT ;  /* 0xfffffffd21217812 */ /* 0x000fe400078ec0ff */
[----:B------:R-:W-:Y:S11]  /*3420*/  ISETP.LT.OR P2, PT, R89, R67, P1 ;  /* 0x000000435900720c */ /* 0x000ff60000f41670 */
[----:B------:R-:W-:Y:S02]  /*3430*/  @!UPT UIADD3 URZ, URZ, URZ, URZ ;  /* 0x0000003f3f3ff290 */ /* 0x000fe4000fffe03f */
        /* <DEDUP_REMOVED lines=10> */
[C---:B------:R-:W-:Y:S02]  /*34e0*/  @!P6 IADD3 R52, P1, R48.reuse, R128, RZ ;  /* 0x000000803034e210 */ /* 0x040fe40007f3e0ff */
[----:B------:R-:W-:Y:S02]  /*34f0*/  ISETP.GE.OR P2, PT, R83, R66, P0 ;  /* 0x000000425300720c */ /* 0x000fe40000746670 */
[----:B------:R-:W-:Y:S01]  /*3500*/  LOP3.LUT R33, R33, 0xffffdfff, RZ, 0xc0, !PT ;  /* 0xffffdfff21217812 */ /* 0x000fe200078ec0ff */
[----:B------:R-:W-:Y:S01]  /*3510*/  @!P6 IMAD.X R53, R49, 0x1, R175, P1 ;  /* 0x000000013135e824 */ /* 0x000fe200008e06af */
[C---:B------:R-:W-:Y:S02]  /*3520*/  @!P5 IADD3 R54, P1, R48.reuse, R126, RZ ;  /* 0x0000007e3036d210 */ /* 0x040fe40007f3e0ff */
[-C--:B------:R-:W-:Y:S02]  /*3530*/  ISETP.LT.OR P2, PT, R83, R67.reuse, P2 ;  /* 0x000000435300720c */ /* 0x080fe40001741670 */
[----:B------:R-:W-:Y:S01]  /*3540*/  @P6 LOP3.LUT R33, R33, 0x2000, RZ, 0xfc, !PT ;  /* 0x0000200021216812 */ /* 0x000fe200078efcff */
[----:B------:R-:W-:Y:S01]  /*3550*/  @!P5 IMAD.X R55, R49, 0x1, R174, P1 ;  /* 0x000000013137d824 */ /* 0x000fe200008e06ae */
[C---:B------:R-:W-:Y:S02]  /*3560*/  @!P4 IADD3 R56, P1, R48.reuse, R124, RZ ;  /* 0x0000007c3038c210 */ /* 0x040fe40007f3e0ff */
[C---:B------:R-:W-:Y:S02]  /*3570*/  LOP3.LUT P6, RZ, R33.reuse, 0x1, RZ, 0xc0, !PT ;  /* 0x0000000121ff7812 */ /* 0x040fe400078cc0ff */
[----:B------:R-:W-:Y:S01]  /*3580*/  LOP3.LUT R33, R33, 0xffffbfff, RZ, 0xc0, !PT ;  /* 0xffffbfff21217812 */ /* 0x000fe200078ec0ff */
[C---:B------:R-:W-:Y:S01]  /*3590*/  @!P4 IMAD.X R57, R49.reuse, 0x1, R173, P1 ;  /* 0x000000013139c824 */ /* 0x040fe200008e06ad */
[C---:B------:R-:W-:Y:S05]  /*35a0*/  @!P3 IADD3 R58, P1, R48.reuse, R122, RZ ;  /* 0x0000007a303ab210 */ /* 0x040fea0007f3e0ff */
[----:B------:R-:W-:Y:S01]  /*35b0*/  @!P3 IMAD.X R59, R49, 0x1, R172, P1 ;  /* 0x00000001313bb824 */ /* 0x000fe200008e06ac */
[----:B------:R-:W-:Y:S03]  /*35c0*/  @!P2 IADD3 R60, P1, R48, R120, RZ ;  /* 0x00000078303ca210 */ /* 0x000fe60007f3e0ff */
[----:B------:R-:W-:Y:S02]  /*35d0*/  @P6 LOP3.LUT R33, R33, 0x4000, RZ, 0xfc, !PT ;  /* 0x0000400021216812 */ /* 0x000fe400078efcff */
[----:B------:R-:W-:Y:S01]  /*35e0*/  @!P2 IMAD.X R61, R49, 0x1, R171, P1 ;  /* 0x00000001313da824 */ /* 0x000fe200008e06ab */
[-C--:B------:R-:W-:Y:S02]  /*35f0*/  ISETP.GE.OR P1, PT, R94, R66.reuse, P0 ;  /* 0x000000425e00720c */ /* 0x080fe40000726670 */
[C---:B------:R-:W-:Y:S02]  /*3600*/  ISETP.GE.OR P0, PT, R78.reuse, R66, P0 ;  /* 0x000000424e00720c */ /* 0x040fe40000706670 */
[C---:B------:R-:W-:Y:S02]  /*3610*/  LOP3.LUT P6, RZ, R33.reuse, 0x2, RZ, 0xc0, !PT ;  /* 0x0000000221ff7812 */ /* 0x040fe400078cc0ff */
[-C--:B------:R-:W-:Y:S02]  /*3620*/  ISETP.LT.OR P0, PT, R78, R67.reuse, P0 ;  /* 0x000000434e00720c */ /* 0x080fe40000701670 */
[----:B------:R-:W-:Y:S02]  /*3630*/  ISETP.LT.OR P1, PT, R94, R67, P1 ;  /* 0x000000435e00720c */ /* 0x000fe40000f21670 */
[----:B------:R-:W-:Y:S07]  /*3640*/  LOP3.LUT R33, R33, 0xffff7fff, RZ, 0xc0, !PT ;  /* 0xffff7fff21217812 */ /* 0x000fee00078ec0ff */
[----:B------:R-:W-:Y:S02]  /*3650*/  @P6 LOP3.LUT R33, R33, 0x8000, RZ, 0xfc, !PT ;  /* 0x0000800021216812 */ /* 0x000fe400078efcff */
[----:B------:R-:W2:Y:S01]  /*3660*/  @!P0 LD.E.128 R36, [R48.64] ;  /* 0x0000000630248980 */ /* 0x000ea2000c101d00 */
[----:B------:R-:W-:Y:S01]  /*3670*/  @!P0 IMAD.MOV.U32 R2, RZ, RZ, R73 ;  /* 0x000000ffff028224 */ /* 0x000fe200078e0049 */
[C---:B------:R-:W-:Y:S01]  /*3680*/  LOP3.LUT P6, RZ, R33.reuse, 0x4, RZ, 0xc0, !PT ;  /* 0x0000000421ff7812 */ /* 0x040fe200078cc0ff */
[----:B------:R-:W-:Y:S01]  /*3690*/  @!P0 IMAD.MOV.U32 R3, RZ, RZ, R72 ;  /* 0x000000ffff038224 */ /* 0x000fe200078e0048 */
[----:B------:R-:W-:Y:S11]  /*36a0*/  LOP3.LUT R33, R33, 0xfffeffff, RZ, 0xc0, !PT ;  /* 0xfffeffff21217812 */ /* 0x000ff600078ec0ff */
[----:B------:R-:W-:Y:S04]  /*36b0*/  @P6 LOP3.LUT R33, R33, 0x10000, RZ, 0xfc, !PT ;  /* 0x0001000021216812 */ /* 0x000fe800078efcff */
[C---:B------:R-:W-:Y:S02]  /*36c0*/  LOP3.LUT P6, RZ, R33.reuse, 0x8, RZ, 0xc0, !PT ;  /* 0x0000000821ff7812 */ /* 0x040fe400078cc0ff */
[----:B------:R-:W-:Y:S11]  /*36d0*/  LOP3.LUT R33, R33, 0xfffdffff, RZ, 0xc0, !PT ;  /* 0xfffdffff21217812 */ /* 0x000ff600078ec0ff */
[----:B------:R-:W-:Y:S04]  /*36e0*/  @P6 LOP3.LUT R33, R33, 0x20000, RZ, 0xfc, !PT ;  /* 0x0002000021216812 */ /* 0x000fe800078efcff */
[C---:B------:R-:W-:Y:S02]  /*36f0*/  LOP3.LUT P6, RZ, R33.reuse, 0x10, RZ, 0xc0, !PT ;  /* 0x0000001021ff7812 */ /* 0x040fe400078cc0ff */
[----:B------:R-:W-:Y:S11]  /*3700*/  LOP3.LUT R33, R33, 0xfffbffff, RZ, 0xc0, !PT ;  /* 0xfffbffff21217812 */ /* 0x000ff600078ec0ff */
[----:B------:R-:W-:Y:S04]  /*3710*/  @P6 LOP3.LUT R33, R33, 0x40000, RZ, 0xfc, !PT ;  /* 0x0004000021216812 */ /* 0x000fe800078efcff */
[C---:B------:R-:W-:Y:S02]  /*3720*/  LOP3.LUT P6, RZ, R33.reuse, 0x20, RZ, 0xc0, !PT ;  /* 0x0000002021ff7812 */ /* 0x040fe400078cc0ff */
[----:B------:R-:W-:Y:S02]  /*3730*/  LOP3.LUT R33, R33, 0xfffffdff, RZ, 0xc0, !PT ;  /* 0xfffffdff21217812 */ /* 0x000fe400078ec0ff */
[----:B------:R-:W-:Y:S02]  /*3740*/  P2R R0, PR, RZ, 0x40 ;  /* 0x00000040ff007803 */ /* 0x000fe40000000000 */
[----:B------:R-:W-:Y:S02]  /*3750*/  @!P1 IADD3 R62, P6, R48, R118, RZ ;  /* 0x00000076303e9210 */ /* 0x000fe40007fde0ff */
[----:B------:R-:W-:Y:S03]  /*3760*/  @P0 LOP3.LUT R33, R33, 0x200, RZ, 0xfc, !PT ;  /* 0x0000020021210812 */ /* 0x000fe600078efcff */
[----:B------:R-:W-:Y:S01]  /*3770*/  @!P1 IMAD.X R63, R49, 0x1, R170, P6 ;  /* 0x00000001313f9824 */ /* 0x000fe200030e06aa */
[----:B------:R-:W-:Y:S01]  /*3780*/  ISETP.NE.AND P6, PT, R0, RZ, PT ;  /* 0x000000ff0000720c */ /* 0x000fe20003fc5270 */
[----:B--2---:R1:W-:Y:S11]  /*3790*/  @!P0 ST.E.128 [R2.64], R36 ;  /* 0x0000002402008985 */ /* 0x0043f6000c101d06 */
[----:B------:R-:W-:Y:S01]  /*37a0*/  @!UPT UIADD3 URZ, URZ, URZ, URZ ;  /* 0x0000003f3f3ff290 */ /* 0x000fe2000fffe03f */
[----:B-1----:R-:W-:Y:S05]  /*37b0*/  @!P6 IADD3 R2, P0, R73, R207, RZ ;  /* 0x000000cf4902e210 */ /* 0x002fea0007f1e0ff */
[C---:B------:R-:W-:Y:S01]  /*37c0*/  @!P6 IMAD.X R3, R72.reuse, 0x1, R208, P0 ;  /* 0x000000014803e824 */ /* 0x040fe200000e06d0 */
[----:B------:R-:W-:Y:S11]  /*37d0*/  LOP3.LUT P6, RZ, R33, 0x40000, RZ, 0xc0, !PT ;  /* 0x0004000021ff7812 */ /* 0x000ff600078cc0ff */
[----:B------:R-:W-:Y:S02]  /*37e0*/  @!UPT UIADD3 URZ, URZ, URZ, URZ ;  /* 0x0000003f3f3ff290 */ /* 0x000fe4000fffe03f */
[----:B------:R-:W-:Y:S05]  /*37f0*/  @!P6 IADD3 R28, P0, R73, R162, RZ ;  /* 0x000000a2491ce210 */ /* 0x000fea0007f1e0ff */
[C---:B------:R-:W-:Y:S01]  /*3800*/  @!P6 IMAD.X R29, R72.reuse, 0x1, R203, P0 ;  /* 0x00000001481de824 */ /* 0x040fe200000e06cb */
[C---:B------:R-:W-:Y:S02]  /*3810*/  LOP3.LUT P0, RZ, R33.reuse, 0x100, RZ, 0xc0, !PT ;  /* 0x0000010021ff7812 */ /* 0x040fe4000780c0ff */
[----:B------:R-:W-:Y:S11]  /*3820*/  LOP3.LUT P6, RZ, R33, 0x20000, RZ, 0xc0, !PT ;  /* 0x0002000021ff7812 */ /* 0x000ff600078cc0ff */
[----:B------:R-:W2:Y:S04]  /*3830*/  @!P0 LD.E.128 R24, [R24.64] ;  /* 0x0000000618188980 */ /* 0x000ea8000c101d00 */
[----:B--2---:R1:W-:Y:S02]  /*3840*/  @!P0 ST.E.128 [R14.64], R24 ;  /* 0x000000180e008985 */ /* 0x0043e4000c101d06 */
        /* <DEDUP_REMOVED lines=17> */
[C---:B------:R-:W-:Y:S02]  /*3960*/  LOP3.LUT P6, RZ, R33.reuse, 0x2000, RZ, 0xc0, !PT ;  /* 0x0000200021ff7812 */ /* 0x040fe400078cc0ff */
[----:B------:R-:W-:Y:S09]  /*3970*/  LOP3.LUT R33, R33, 0xfffffbff, RZ, 0xc0, !PT ;  /* 0xfffffbff21217812 */ /* 0x000ff200078ec0ff */
[----:B------:R-:W2:Y:S02]  /*3980*/  @!P0 LD.E.128 R8, [R8.64] ;  /* 0x0000000608088980 */ /* 0x000ea4000c101d00 */
[----:B------:R-:W-:Y:S02]  /*3990*/  @P6 LOP3.LUT R33, R33, 0x400, RZ, 0xfc, !PT ;  /* 0x0000040021216812 */ /* 0x000fe400078efcff */
[----:B--2---:R1:W-:Y:S01]  /*39a0*/  @!P0 ST.E.128 [R6.64], R8 ;  /* 0x0000000806008985 */ /* 0x0043e2000c101d06 */
[----:B------:R-:W-:Y:S05]  /*39b0*/  @!P6 IADD3 R12, P0, R73, R154, RZ ;  /* 0x0000009a490ce210 */ /* 0x000fea0007f1e0ff */
[C---:B------:R-:W-:Y:S01]  /*39c0*/  @!P6 IMAD.X R13, R72.reuse, 0x1, R199, P0 ;  /* 0x00000001480de824 */ /* 0x040fe200000e06c7 */
[C---:B------:R-:W-:Y:S02]  /*39d0*/  LOP3.LUT P6, RZ, R33.reuse, 0x2, RZ, 0xc0, !PT ;  /* 0x0000000221ff7812 */ /* 0x040fe400078cc0ff */
[----:B------:R-:W-:Y:S02]  /*39e0*/  LOP3.LUT R33, R33, 0xfffff7ff, RZ, 0xc0, !PT ;  /* 0xfffff7ff21217812 */ /* 0x000fe400078ec0ff */
[----:B------:R-:W-:Y:S05]  /*39f0*/  @!P5 IADD3 R38, P0, R73, R152, RZ ;  /* 0x000000984926d210 */ /* 0x000fea0007f1e0ff */
[C---:B------:R-:W-:Y:S04]  /*3a00*/  @!P5 IMAD.X R39, R72.reuse, 0x1, R198, P0 ;  /* 0x000000014827d824 */ /* 0x040fe800000e06c6 */
[----:B------:R-:W-:Y:S04]  /*3a10*/  @P6 LOP3.LUT R33, R33, 0x800, RZ, 0xfc, !PT ;  /* 0x0000080021216812 */ /* 0x000fe800078efcff */
[C---:B------:R-:W-:Y:S02]  /*3a20*/  LOP3.LUT P6, RZ, R33.reuse, 0x4, RZ, 0xc0, !PT ;  /* 0x0000000421ff7812 */ /* 0x040fe400078cc0ff */
[----:B------:R-:W-:Y:S11]  /*3a30*/  LOP3.LUT R33, R33, 0xffffefff, RZ, 0xc0, !PT ;  /* 0xffffefff21217812 */ /* 0x000ff600078ec0ff */
[----:B------:R-:W-:Y:S04]  /*3a40*/  @P6 LOP3.LUT R33, R33, 0x1000, RZ, 0xfc, !PT ;  /* 0x0000100021216812 */ /* 0x000fe800078efcff */
[C---:B------:R-:W-:Y:S02]  /*3a50*/  LOP3.LUT P0, RZ, R33.reuse, 0x20, RZ, 0xc0, !PT ;  /* 0x0000002021ff7812 */ /* 0x040fe4000780c0ff */
[----:B------:R-:W-:Y:S11]  /*3a60*/  LOP3.LUT P6, RZ, R33, 0x8, RZ, 0xc0, !PT ;  /* 0x0000000821ff7812 */ /* 0x000ff600078cc0ff */
[----:B-1----:R-:W2:Y:S04]  /*3a70*/  @!P0 LD.E.128 R4, [R4.64] ;  /* 0x0000000604048980 */ /* 0x002ea8000c101d00 */
[----:B--2---:R1:W-:Y:S02]  /*3a80*/  @!P0 ST.E.128 [R2.64], R4 ;  /* 0x0000000402008985 */ /* 0x0043e4000c101d06 */
[C---:B-1----:R-:W-:Y:S05]  /*3a90*/  @!P4 IADD3 R2, P0, R73.reuse, R150, RZ ;  /* 0x000000964902c210 */ /* 0x042fea0007f1e0ff */
[C---:B------:R-:W-:Y:S01]  /*3aa0*/  @!P4 IMAD.X R3, R72.reuse, 0x1, R197, P0 ;  /* 0x000000014803c824 */ /* 0x040fe200000e06c5 */
[----:B------:R-:W-:Y:S05]  /*3ab0*/  @!P3 IADD3 R36, P0, R73, R148, RZ ;  /* 0x000000944924b210 */ /* 0x000fea0007f1e0ff */
[C---:B------:R-:W-:Y:S01]  /*3ac0*/  @!P3 IMAD.X R37, R72.reuse, 0x1, R196, P0 ;  /* 0x000000014825b824 */ /* 0x040fe200000e06c4 */
[----:B------:R-:W-:Y:S11]  /*3ad0*/  LOP3.LUT P0, RZ, R33, 0x10, RZ, 0xc0, !PT ;  /* 0x0000001021ff7812 */ /* 0x000ff6000780c0ff */
[----:B------:R-:W-:Y:S02]  /*3ae0*/  @!UPT UIADD3 URZ, URZ, URZ, URZ ;  /* 0x0000003f3f3ff290 */ /* 0x000fe4000fffe03f */
[----:B------:R-:W2:Y:S04]  /*3af0*/  @!P0 LD.E.128 R4, [R34.64] ;  /* 0x0000000622048980 */ /* 0x000ea8000c101d00 */
[----:B--2---:R1:W-:Y:S04]  /*3b00*/  @!P0 ST.E.128 [R28.64], R4 ;  /* 0x000000041c008985 */ /* 0x0043e8000c101d06 */
[----:B------:R-:W2:Y:S01]  /*3b10*/  @!P6 LD.E.128 R8, [R42.64] ;  /* 0x000000062a08e980 */ /* 0x000ea2000c101d00 */
[C---:B-1----:R-:W-:Y:S05]  /*3b20*/  @!P2 IADD3 R28, P0, R73.reuse, R146, RZ ;  /* 0x00000092491ca210 */ /* 0x042fea0007f1e0ff */
[C---:B------:R-:W-:Y:S01]  /*3b30*/  @!P2 IMAD.X R29, R72.reuse, 0x1, R195, P0 ;  /* 0x00000001481da824 */ /* 0x040fe200000e06c3 */
[----:B------:R-:W-:Y:S05]  /*3b40*/  @!P1 IADD3 R34, P0, R73, R144, RZ ;  /* 0x0000009049229210 */ /* 0x000fea0007f1e0ff */
[----:B------:R-:W-:Y:S01]  /*3b50*/  @!P1 IMAD.X R35, R72, 0x1, R194, P0 ;  /* 0x0000000148239824 */ /* 0x000fe200000e06c2 */
[C---:B------:R-:W-:Y:S01]  /*3b60*/  LOP3.LUT P0, RZ, R33.reuse, 0x1, RZ, 0xc0, !PT ;  /* 0x0000000121ff7812 */ /* 0x040fe2000780c0ff */
[----:B--2---:R-:W-:Y:S01]  /*3b70*/  @!P6 ST.E.128 [R24.64], R8 ;  /* 0x000000081800e985 */ /* 0x004fe2000c101d06 */
[C---:B------:R-:W-:Y:S11]  /*3b80*/  LOP3.LUT P6, RZ, R33.reuse, 0x1000, RZ, 0xc0, !PT ;  /* 0x0000100021ff7812 */ /* 0x040ff600078cc0ff */
[----:B------:R-:W-:Y:S02]  /*3b90*/  @!UPT UIADD3 URZ, URZ, URZ, URZ ;  /* 0x0000003f3f3ff290 */ /* 0x000fe4000fffe03f */
[----:B------:R-:W2:Y:S04]  /*3ba0*/  @!P6 LD.E.128 R4, [R44.64] ;  /* 0x000000062c04e980 */ /* 0x000ea8000c101d00 */
[----:B--2---:R1:W-:Y:S01]  /*3bb0*/  @!P6 ST.E.128 [R40.64], R4 ;  /* 0x000000042800e985 */ /* 0x0043e2000c101d06 */
[C---:B------:R-:W-:Y:S11]  /*3bc0*/  LOP3.LUT P6, RZ, R33.reuse, 0x800, RZ, 0xc0, !PT ;  /* 0x0000080021ff7812 */ /* 0x040ff600078cc0ff */
[----:B------:R-:W-:Y:S02]  /*3bd0*/  @!UPT UIADD3 URZ, URZ, URZ, URZ ;  /* 0x0000003f3f3ff290 */ /* 0x000fe4000fffe03f */
[----:B-1----:R-:W2:Y:S04]  /*3be0*/  @!P6 LD.E.128 R4, [R46.64] ;  /* 0x000000062e04e980 */ /* 0x002ea8000c101d00 */
[----:B--2---:R1:W-:Y:S01]  /*3bf0*/  @!P6 ST.E.128 [R14.64], R4 ;  /* 0x000000040e00e985 */ /* 0x0043e2000c101d06 */
[----:B------:R-:W-:Y:S03]  /*3c00*/  LOP3.LUT P6, RZ, R33, 0x400, RZ, 0xc0, !PT ;  /* 0x0000040021ff7812 */ /* 0x000fe600078cc0ff */
[----:B-1----:R-:W2:Y:S04]  /*3c10*/  @!P0 LD.E.128 R4, [R50.64] ;  /* 0x0000000632048980 */ /* 0x002ea8000c101d00 */
[----:B--2---:R1:W-:Y:S06]  /*3c20*/  @!P0 ST.E.128 [R26.64], R4 ;  /* 0x000000041a008985 */ /* 0x0043ec000c101d06 */
[----:B-1----:R-:W2:Y:S04]  /*3c30*/  @!P6 LD.E.128 R24, [R52.64] ;  /* 0x000000063418e980 */ /* 0x002ea8000c101d00 */
[----:B--2---:R1:W-:Y:S04]  /*3c40*/  @!P6 ST.E.128 [R12.64], R24 ;  /* 0x000000180c00e985 */ /* 0x0043e8000c101d06 */
[----:B-1----:R-:W2:Y:S04]  /*3c50*/  @!P5 LD.E.128 R12, [R54.64] ;  /* 0x00000006360cd980 */ /* 0x002ea8000c101d00 */
[----:B--2---:R-:W-:Y:S04]  /*3c60*/  @!P5 ST.E.128 [R38.64], R12 ;  /* 0x0000000c2600d985 */ /* 0x004fe8000c101d06 */
[----:B------:R-:W2:Y:S04]  /*3c70*/  @!P4 LD.E.128 R8, [R56.64] ;  /* 0x000000063808c980 */ /* 0x000ea8000c101d00 */
[----:B--2---:R-:W-:Y:S04]  /*3c80*/  @!P4 ST.E.128 [R2.64], R8 ;  /* 0x000000080200c985 */ /* 0x004fe8000c101d06 */
[----:B------:R-:W2:Y:S04]  /*3c90*/  @!P3 LD.E.128 R4, [R58.64] ;  /* 0x000000063a04b980 */ /* 0x000ea8000c101d00 */
[----:B--2---:R1:W-:Y:S04]  /*3ca0*/  @!P3 ST.E.128 [R36.64], R4 ;  /* 0x000000042400b985 */ /* 0x0043e8000c101d06 */
[----:B-1----:R-:W2:Y:S04]  /*3cb0*/  @!P2 LD.E.128 R4, [R60.64] ;  /* 0x000000063c04a980 */ /* 0x002ea8000c101d00 */
[----:B--2---:R1:W-:Y:S04]  /*3cc0*/  @!P2 ST.E.128 [R28.64], R4 ;  /* 0x000000041c00a985 */ /* 0x0043e8000c101d06 */
[----:B-1----:R-:W2:Y:S04]  /*3cd0*/  @!P1 LD.E.128 R4, [R62.64] ;  /* 0x000000063e049980 */ /* 0x002ea8000c101d00 */
[----:B--2---:R1:W-:Y:S04]  /*3ce0*/  @!P1 ST.E.128 [R34.64], R4 ;  /* 0x0000000422009985 */ /* 0x0043e8000c101d06 */
[----:B------:R-:W2:Y:S04]  /*3cf0*/  LD.E R0, [R16.64+0x130] ;  /* 0x0001300610007980 */ /* 0x000ea8000c101900 */
[----:B------:R-:W3:Y:S01]  /*3d00*/  LD.E R14, [R16.64+0xd0] ;  /* 0x0000d006100e7980 */ /* 0x000ee2000c101900 */
[----:B--2---:R-:W-:Y:S05]  /*3d10*/  IMAD.U32 R0, R0, -0x100, RZ ;  /* 0xffffff0000007824 */ /* 0x004fea00078e00ff */
[C---:B------:R-:W-:Y:S04]  /*3d20*/  LEA R48, P0, R0.reuse, R48, 0x1 ;  /* 0x0000003000307211 */ /* 0x040fe800078008ff */
[----:B------:R-:W-:Y:S02]  /*3d30*/  LEA.HI.X.SX32 R49, R0, R49, 0x1, P0 ;  /* 0x0000003100317211 */ /* 0x000fe400000f0eff */
[----:B---3--:R-:W-:Y:S11]  /*3d40*/  ISETP.NE.AND P0, PT, R14, RZ, PT ;  /* 0x000000ff0e00720c */ /* 0x008ff60003f05270 */
[----:B------:R-:W-:Y:S02]  /*3d50*/  @!UPT UIADD3 URZ, URZ, URZ, URZ ;  /* 0x0000003f3f3ff290 */ /* 0x000fe4000fffe03f */
[----:B------:R-:W-:-:S05]  /*3d60*/  @!P0 BRA `(.L_x_925) ;  /* 0x0000b27000008947 */ /* 0x000fca0003800000 */
[----:B-1----:R-:W2:Y:S01]  /*3d70*/  LD.E.U8 R0, [R16.64+0x1b3] ;  /* 0x0001b30610007980 */ /* 0x002ea2000c101100 */
[----:B------:R-:W-:Y:S03]  /*3d80*/  ISETP.GE.AND P0, PT, R78, R66, PT ;  /* 0x000000424e00720c */ /* 0x000fe60003f06270 */
[----:B------:R1:W5:Y:S01]  /*3d90*/  LD.E R40, [R16.64+0xc0] ;  /* 0x0000c00610287980 */ /* 0x000362000c101900 */
[----:B--2---:R-:W-:Y:S11]  /*3da0*/  ISETP.NE.AND P1, PT, R0, RZ, PT ;  /* 0x000000ff0000720c */ /* 0x004ff60003f25270 */
[----:B------:R-:W-:Y:S02]  /*3db0*/  @!UPT UIADD3 URZ, URZ, URZ, URZ ;  /* 0x0000003f3f3ff290 */ /* 0x000fe4000fffe03f */
[----:B------:R-:W-:-:S05]  /*3dc0*/  @!P1 BRA `(.L_x_926) ;  /* 0x0000474000009947 */ /* 0x000fca0003800000 */
[----:B-1---5:R-:W-:Y:S01]  /*3dd0*/  ISETP.GE.OR P0, PT, R132, R40, P0 ;  /* 0x000000288400720c */ /* 0x022fe20000706670 */
[----:B------:R-:W-:Y:S03]  /*3de0*/  BSSY B0, `(.L_x_927) ;  /* 0x000003d000007945 */ /* 0x000fe60003800000 */
[----:B------:R-:W-:Y:S11]  /*3df0*/  ISETP.LT.OR P0, PT, R78, R67, P0 ;  /* 0x000000434e00720c */ /* 0x000ff60000701670 */
[----:B------:R-:W-:Y:S02]  /*3e00*/  @!UPT UIADD3 URZ, URZ, URZ, URZ ;  /* 0x0000003f3f3ff290 */ /* 0x000fe4000fffe03f */
[----:B------:R-:W-:-:S05]  /*3e10*/  @P0 BRA `(.L_x_928) ;  /* 0x0000039000000947 */ /* 0x000fca0003800000 */
[----:B------:R-:W-:Y:S02]  /*3e20*/  MOV R2, R71 ;  /* 0x0000004700027202 */ /* 0x000fe40000000f00 */
[----:B------:R-:W-:Y:S02]  /*3e30*/  MOV R3, R70 ;  /* 0x0000004600037202 */ /* 0x000fe40000000f00 */
[----:B------:R-:W-:Y:S03]  /*3e40*/  ISETP.GE.AND P0, PT, R132, R14, PT ;  /* 0x0000000e8400720c */ /* 0x000fe60003f06270 */
[----:B------:R1:W2:Y:S10]  /*3e50*/  LD.E.128 R8, [R2.64] ;  /* 0x0000000602087980 */ /* 0x0002b4000c101d00 */
[----:B------:R-:W-:Y:S02]  /*3e60*/  @!P0 MOV R4, R32 ;  /* 0x0000002000048202 */ /* 0x000fe40000000f00 */
[----:B------:R-:W-:Y:S05]  /*3e70*/  @!P0 MOV R5, R31 ;  /* 0x0000001f00058202 */ /* 0x000fea0000000f00 */
[----:B------:R3:W4:Y:S01]  /*3e80*/  @!P0 LD.E.64 R6, [R4.64] ;  /* 0x0000000604068980 */ /* 0x000722000c101b00 */
[----:B-1----:R-:W-:Y:S02]  /*3e90*/  @!P0 MOV R2, R19 ;  /* 0x0000001300028202 */ /* 0x002fe40000000f00 */
[----:B------:R-:W-:Y:S06]  /*3ea0*/  @!P0 MOV R3, R18 ;  /* 0x0000001200038202 */ /* 0x000fec0000000f00 */
[----:B------:R-:W3:Y:S02]  /*3eb0*/  @!P0 LD.E.64 R2, [R2.64] ;  /* 0x0000000602028980 */ /* 0x000ee4000c101b00 */
[----:B---3--:R-:W-:Y:S01]  /*3ec0*/  @!P0 HADD2.F32 R5, -RZ, R2.H0_H0 ;  /* 0x20000002ff058230 */ /* 0x008fe20000004100 */
[----:B--2---:R-:W-:Y:S01]  /*3ed0*/  @!P0 MOV R4, R8 ;  /* 0x0000000800048202 */ /* 0x004fe20000000f00 */
[----:B----4-:R-:W-:Y:S02]  /*3ee0*/  @!P0 HADD2.F32 R23, -RZ, R6.H0_H0 ;  /* 0x20000006ff178230 */ /* 0x010fe40000004100 */
[----:B------:R-:W-:Y:S01]  /*3ef0*/  @!P0 HADD2.F32 R12, -RZ, R2.H1_H1 ;  /* 0x30000002ff0c8230 */ /* 0x000fe20000004100 */
[----:B------:R-:W-:Y:S01]  /*3f00*/  @!P0 IMAD.MOV.U32 R2, RZ, RZ, R9 ;  /* 0x000000ffff028224 */ /* 0x000fe200078e0009 */
[--C-:B------:R-:W-:Y:S02]  /*3f10*/  @!P0 HADD2.F32 R0, -RZ, R4.reuse.H1_H1 ;  /* 0x30000004ff008230 */ /* 0x100fe40000004100 */
[--C-:B------:R-:W-:Y:S02]  /*3f20*/  @!P0 HADD2.F32 R13, -RZ, R3.reuse.H1_H1 ;  /* 0x30000003ff0d8230 */ /* 0x100fe40000004100 */
[----:B------:R-:W-:Y:S02]  /*3f30*/  @!P0 HADD2.F32 R15, -RZ, R3.H0_H0 ;  /* 0x20000003ff0f8230 */ /* 0x000fe40000004100 */
[----:B------:R-:W-:Y:S01]  /*3f40*/  @!P0 HADD2.F32 R3, -RZ, R4.H0_H0 ;  /* 0x20000004ff038230 */ /* 0x000fe20000004100 */
[C---:B------:R-:W-:Y:S01]  /*3f50*/  @!P0 FMUL.FTZ R4, R0.reuse, R23 ;  /* 0x0000001700048220 */ /* 0x040fe20000410000 */
[--C-:B------:R-:W-:Y:S01]  /*3f60*/  @!P0 HADD2.F32 R25, -RZ, R7.reuse.H0_H0 ;  /* 0x20000007ff198230 */ /* 0x100fe20000004100 */
[-C--:B------:R-:W-:Y:S01]  /*3f70*/  @!P0 FMUL.FTZ R0, R0, R5.reuse ;  /* 0x0000000500008220 */ /* 0x080fe20000410000 */
[----:B------:R-:W-:Y:S01]  /*3f80*/  @!P0 HADD2.F32 R26, -RZ, R7.H1_H1 ;  /* 0x30000007ff1a8230 */ /* 0x000fe20000004100 */
[----:B------:R-:W-:Y:S01]  /*3f90*/  @!P0 FFMA.FTZ R28, R3, R5, -R4 ;  /* 0x00000005031c8223 */ /* 0x000fe20000010804 */
[----:B------:R-:W-:Y:S01]  /*3fa0*/  @!P0 MOV R7, R10 ;  /* 0x0000000a00078202 */ /* 0x000fe20000000f00 */
[----:B------:R-:W-:Y:S01]  /*3fb0*/  @!P0 FFMA.FTZ R0, R23, R3, R0 ;  /* 0x0000000317008223 */ /* 0x000fe20000010000 */
[----:B------:R-:W-:Y:S01]  /*3fc0*/  @!P0 HADD2.F32 R24, -RZ, R6.H1_H1 ;  /* 0x30000006ff188230 */ /* 0x000fe20000004100 */
[----:B------:R-:W-:Y:S01]  /*3fd0*/  @!P0 MOV R6, R11 ;  /* 0x0000000b00068202 */ /* 0x000fe20000000f00 */
[--C-:B------:R-:W-:Y:S02]  /*3fe0*/  @!P0 HADD2.F32 R5, -RZ, R2.reuse.H1_H1 ;  /* 0x30000002ff058230 */ /* 0x100fe40000004100 */
[----:B------:R-:W-:Y:S01]  /*3ff0*/  @!P0 HADD2.F32 R23, -RZ, R2.H0_H0 ;  /* 0x20000002ff178230 */ /* 0x000fe20000004100 */
[----:B------:R-:W-:Y:S01]  /*4000*/  @!P0 F2FP.PACK_AB R0, R0, R28 ;  /* 0x0000001c0000823e */ /* 0x000fe200000000ff */
[--C-:B------:R-:W-:Y:S01]  /*4010*/  @!P0 HADD2.F32 R3, -RZ, R7.reuse.H1_H1 ;  /* 0x30000007ff038230 */ /* 0x100fe20000004100 */
[C---:B------:R-:W-:Y:S01]  /*4020*/  @!P0 FMUL.FTZ R27, R5.reuse, R24 ;  /* 0x00000018051b8220 */ /* 0x040fe20000410000 */
[--C-:B------:R-:W-:Y:S01]  /*4030*/  @!P0 HADD2.F32 R4, -RZ, R6.reuse.H1_H1 ;  /* 0x30000006ff048230 */ /* 0x100fe20000004100 */
[-C--:B------:R-:W-:Y:S01]  /*4040*/  @!P0 FMUL.FTZ R2, R5, R12.reuse ;  /* 0x0000000c05028220 */ /* 0x080fe20000410000 */
[----:B------:R-:W-:Y:S01]  /*4050*/  @!P0 HADD2.F32 R5, -RZ, R7.H0_H0 ;  /* 0x20000007ff058230 */ /* 0x000fe20000004100 */
[----:B------:R-:W-:Y:S01]  /*4060*/  @!P0 FFMA.FTZ R27, R23, R12, -R27 ;  /* 0x0000000c171b8223 */ /* 0x000fe2000001081b */
[----:B------:R-:W-:Y:S01]  /*4070*/  @!P0 MOV R8, R0 ;  /* 0x0000000000088202 */ /* 0x000fe20000000f00 */
[C---:B------:R-:W-:Y:S01]  /*4080*/  @!P0 FMUL.FTZ R12, R3.reuse, R25 ;  /* 0x00000019030c8220 */ /* 0x040fe20000410000 */
[----:B------:R-:W-:Y:S01]  /*4090*/  @!P0 HADD2.F32 R6, -RZ, R6.H0_H0 ;  /* 0x20000006ff068230 */ /* 0x000fe20000004100 */
[----:B------:R-:W-:Y:S02]  /*40a0*/  @!P0 FMUL.FTZ R3, R3, R15 ;  /* 0x0000000f03038220 */ /* 0x000fe40000410000 */
[C---:B------:R-:W-:Y:S02]  /*40b0*/  @!P0 FMUL.FTZ R7, R4.reuse, R26 ;  /* 0x0000001a04078220 */ /* 0x040fe40000410000 */
[----:B------:R-:W-:Y:S02]  /*40c0*/  @!P0 FMUL.FTZ R4, R4, R13 ;  /* 0x0000000d04048220 */ /* 0x000fe40000410000 */
[----:B------:R-:W-:Y:S02]  /*40d0*/  @!P0 FFMA.FTZ R2, R24, R23, R2 ;  /* 0x0000001718028223 */ /* 0x000fe40000010002 */
[----:B------:R-:W-:Y:S02]  /*40e0*/  @!P0 FFMA.FTZ R3, R25, R5, R3 ;  /* 0x0000000519038223 */ /* 0x000fe40000010003 */
[----:B------:R-:W-:Y:S01]  /*40f0*/  @!P0 FFMA.FTZ R7, R6, R13, -R7 ;  /* 0x0000000d06078223 */ /* 0x000fe20000010807 */
[----:B------:R-:W-:Y:S01]  /*4100*/  @!P0 F2FP.PACK_AB R2, R2, R27 ;  /* 0x0000001b0202823e */ /* 0x000fe200000000ff */
[----:B------:R-:W-:Y:S01]  /*4110*/  @!P0 FFMA.FTZ R4, R26, R6, R4 ;  /* 0x000000061a048223 */ /* 0x000fe20000010004 */
[----:B------:R-:W-:Y:S01]  /*4120*/  MOV R6, R68 ;  /* 0x0000004400067202 */ /* 0x000fe20000000f00 */
[----:B------:R-:W-:Y:S02]  /*4130*/  @!P0 FFMA.FTZ R12, R5, R15, -R12 ;  /* 0x0000000f050c8223 */ /* 0x000fe4000001080c */
[----:B------:R-:W-:Y:S01]  /*4140*/  @!P0 IMAD.MOV.U32 R9, RZ, RZ, R2 ;  /* 0x000000ffff098224 */ /* 0x000fe200078e0002 */
[----:B------:R-:W-:Y:S02]  /*4150*/  @!P0 F2FP.PACK_AB R4, R4, R7 ;  /* 0x000000070404823e */ /* 0x000fe400000000ff */
[----:B------:R-:W-:Y:S02]  /*4160*/  @!P0 F2FP.PACK_AB R3, R3, R12 ;  /* 0x0000000c0303823e */ /* 0x000fe400000000ff */
[----:B------:R-:W-:Y:S02]  /*4170*/  MOV R7, R69 ;  /* 0x0000004500077202 */ /* 0x000fe40000000f00 */
[----:B------:R-:W-:Y:S02]  /*4180*/  @!P0 MOV R10, R3 ;  /* 0x00000003000a8202 */ /* 0x000fe40000000f00 */
[----:B------:R-:W-:Y:S05]  /*4190*/  @!P0 MOV R11, R4 ;  /* 0x00000004000b8202 */ /* 0x000fea0000000f00 */
[----:B------:R1:W-:Y:S02]  /*41a0*/  ST.E.128 [R6.64], R8 ;  /* 0x0000000806007985 */ /* 0x0003e4000c101d06 */
.L_x_928:
[----:B------:R-:W-:Y:S05]  /*41b0*/  BSYNC B0 ;  /* 0x0000000000007941 */ /* 0x000fea0003800000 */
.L_x_927:
[----:B------:R-:W-:Y:S01]  /*41c0*/  ISETP.GE.AND P0, PT, R82, R66, PT ;  /* 0x000000425200720c */ /* 0x000fe20003f06270 */
[----:B------:R-:W-:Y:S03]  /*41d0*/  BSSY B0, `(.L_x_929) ;  /* 0x0000040000007945 */ /* 0x000fe60003800000 */
[----:B------:R-:W-:Y:S04]  /*41e0*/  ISETP.GE.OR P0, PT, R132, R40, P0 ;  /* 0x000000288400720c */ /* 0x000fe80000706670 */
[----:B------:R-:W-:Y:S11]  /*41f0*/  ISETP.LT.OR P0, PT, R82, R67, P0 ;  /* 0x000000435200720c */ /* 0x000ff60000701670 */
[----:B------:R-:W-:Y:S02]  /*4200*/  @!UPT UIADD3 URZ, URZ, URZ, URZ ;  /* 0x0000003f3f3ff290 */ /* 0x000fe4000fffe03f */
[----:B------:R-:W-:-:S05]  /*4210*/  @P0 BRA `(.L_x_930) ;  /* 0x000003b000000947 */ /* 0x000fca0003800000 */
[----:B------:R-:W-:Y:S02]  /*4220*/  ISETP.GE.AND P0, PT, R132, R14, PT ;  /* 0x0000000e8400720c */ /* 0x000fe40003f06270 */
[C---:B-1----:R-:W-:Y:S04]  /*4230*/  LEA R8, P1, R219.reuse, R71, 0x1 ;  /* 0x00000047db087211 */ /* 0x042fe800078208ff */
[----:B------:R-:W-:Y:S06]  /*4240*/  LEA.HI.X R9, R219, R70, R248, 0x1, P1 ;  /* 0x00000046db097211 */ /* 0x000fec00008f0cf8 */
[----:B------:R-:W2:Y:S01]  /*4250*/  LD.E.128 R8, [R8.64] ;  /* 0x0000000608087980 */ /* 0x000ea2000c101d00 */
[C---:B------:R-:W-:Y:S02]  /*4260*/  @!P0 SHF.L.U32 R4, R112.reuse, 0x1, RZ ;  /* 0x0000000170048819 */ /* 0x040fe400000006ff */
[----:B------:R-:W-:Y:S02]  /*4270*/  @!P0 SHF.L.U64.HI R0, R112, 0x1, R243 ;  /* 0x0000000170008819 */ /* 0x000fe400000102f3 */
[C---:B------:R-:W-:Y:S02]  /*4280*/  @!P0 IADD3 R2, P2, R4.reuse, R19, RZ ;  /* 0x0000001304028210 */ /* 0x040fe40007f5e0ff */
[----:B------:R-:W-:Y:S02]  /*4290*/  @!P0 IADD3 R4, P1, R4, R32, RZ ;  /* 0x0000002004048210 */ /* 0x000fe40007f3e0ff */
[C---:B------:R-:W-:Y:S03]  /*42a0*/  @!P0 IADD3.X R3, R0.reuse, R18, RZ, P2, !PT ;  /* 0x0000001200038210 */ /* 0x040fe600017fe4ff */
[----:B------:R-:W-:Y:S03]  /*42b0*/  @!P0 IMAD.X R5, R0, 0x1, R31, P1 ;  /* 0x0000000100058824 */ /* 0x000fe600008e061f */
[----:B------:R-:W3:Y:S06]  /*42c0*/  @!P0 LD.E.64 R2, [R2.64] ;  /* 0x0000000602028980 */ /* 0x000eec000c101b00 */
[----:B------:R-:W4:Y:S02]  /*42d0*/  @!P0 LD.E.64 R6, [R4.64] ;  /* 0x0000000604068980 */ /* 0x000f24000c101b00 */
[----:B----4-:R-:W-:Y:S01]  /*42e0*/  @!P0 HADD2.F32 R23, -RZ, R6.H0_H0 ;  /* 0x20000006ff178230 */ /* 0x010fe20000004100 */
[----:B--2---:R-:W-:Y:S01]  /*42f0*/  @!P0 MOV R4, R8 ;  /* 0x0000000800048202 */ /* 0x004fe20000000f00 */
[--C-:B---3--:R-:W-:Y:S02]  /*4300*/  @!P0 HADD2.F32 R5, -RZ, R2.reuse.H0_H0 ;  /* 0x20000002ff058230 */ /* 0x108fe40000004100 */
[----:B------:R-:W-:Y:S01]  /*4310*/  @!P0 HADD2.F32 R12, -RZ, R2.H1_H1 ;  /* 0x30000002ff0c8230 */ /* 0x000fe20000004100 */
[----:B------:R-:W-:Y:S01]  /*4320*/  @!P0 MOV R2, R9 ;  /* 0x0000000900028202 */ /* 0x000fe20000000f00 */
        /* <DEDUP_REMOVED lines=8> */
[----:B------:R-:W-:Y:S01]  /*43b0*/  @!P0 IMAD.MOV.U32 R7, RZ, RZ, R10 ;  /* 0x000000ffff078224 */ /* 0x000fe200078e000a */
[----:B------:R-:W-:Y:S01]  /*43c0*/  @!P0 HADD2.F32 R24, -RZ, R6.H1_H1 ;  /* 0x30000006ff188230 */ /* 0x000fe20000004100 */
[----:B------:R-:W-:Y:S01]  /*43d0*/  @!P0 FFMA.FTZ R28, R3, R5, -R4 ;  /* 0x00000005031c8223 */ /* 0x000fe20000010804 */
[--C-:B------:R-:W-:Y:S01]  /*43e0*/  @!P0 HADD2.F32 R5, -RZ, R2.reuse.H1_H1 ;  /* 0x30000002ff058230 */ /* 0x100fe20000004100 */
[----:B------:R-:W-:Y:S01]  /*43f0*/  @!P0 FFMA.FTZ R0, R23, R3, R0 ;  /* 0x0000000317008223 */ /* 0x000fe20000010000 */
[----:B------:R-:W-:Y:S01]  /*4400*/  @!P0 MOV R6, R11 ;  /* 0x0000000b00068202 */ /* 0x000fe20000000f00 */
[--C-:B------:R-:W-:Y:S02]  /*4410*/  @!P0 HADD2.F32 R3, -RZ, R7.reuse.H1_H1 ;  /* 0x30000007ff038230 */ /* 0x100fe40000004100 */
[C---:B------:R-:W-:Y:S01]  /*4420*/  @!P0 FMUL.FTZ R27, R5.reuse, R24 ;  /* 0x00000018051b8220 */ /* 0x040fe20000410000 */
[----:B------:R-:W-:Y:S01]  /*4430*/  @!P0 HADD2.F32 R23, -RZ, R2.H0_H0 ;  /* 0x20000002ff178230 */ /* 0x000fe20000004100 */
[----:B------:R-:W-:Y:S01]  /*4440*/  @!P0 FMUL.FTZ R2, R5, R12 ;  /* 0x0000000c05028220 */ /* 0x000fe20000410000 */
[--C-:B------:R-:W-:Y:S01]  /*4450*/  @!P0 HADD2.F32 R4, -RZ, R6.reuse.H1_H1 ;  /* 0x30000006ff048230 */ /* 0x100fe20000004100 */
[----:B------:R-:W-:Y:S01]  /*4460*/  @!P0 F2FP.PACK_AB R0, R0, R28 ;  /* 0x0000001c0000823e */ /* 0x000fe200000000ff */
[----:B------:R-:W-:Y:S01]  /*4470*/  @!P0 HADD2.F32 R5, -RZ, R7.H0_H0 ;  /* 0x20000007ff058230 */ /* 0x000fe20000004100 */
[----:B------:R-:W-:Y:S01]  /*4480*/  @!P0 FFMA.FTZ R27, R23, R12, -R27 ;  /* 0x0000000c171b8223 */ /* 0x000fe2000001081b */
[----:B------:R-:W-:Y:S01]  /*4490*/  @!P0 HADD2.F32 R6, -RZ, R6.H0_H0 ;  /* 0x20000006ff068230 */ /* 0x000fe20000004100 */
[C---:B------:R-:W-:Y:S01]  /*44a0*/  @!P0 FMUL.FTZ R12, R3.reuse, R25 ;  /* 0x00000019030c8220 */ /* 0x040fe20000410000 */
[----:B------:R-:W-:Y:S01]  /*44b0*/  @!P0 MOV R8, R0 ;  /* 0x0000000000088202 */ /* 0x000fe20000000f00 */
        /* <DEDUP_REMOVED lines=8> */
[----:B------:R-:W-:Y:S01]  /*4540*/  LEA R6, P1, R113, R68, 0x1 ;  /* 0x0000004471067211 */ /* 0x000fe200078208ff */
[----:B------:R-:W-:Y:S02]  /*4550*/  @!P0 FFMA.FTZ R12, R5, R15, -R12 ;  /* 0x0000000f050c8223 */ /* 0x000fe4000001080c */
[----:B------:R-:W-:Y:S01]  /*4560*/  @!P0 IMAD.MOV.U32 R9, RZ, RZ, R2 ;  /* 0x000000ffff098224 */ /* 0x000fe200078e0002 */
[----:B------:R-:W-:Y:S02]  /*4570*/  @!P0 F2FP.PACK_AB R4, R4, R13 ;  /* 0x0000000d0404823e */ /* 0x000fe400000000ff */
[----:B------:R-:W-:Y:S02]  /*4580*/  @!P0 F2FP.PACK_AB R3, R3, R12 ;  /* 0x0000000c0303823e */ /* 0x000fe400000000ff */
[----:B------:R-:W-:Y:S02]  /*4590*/  LEA.HI.X R7, R113, R69, R134, 0x1, P1 ;  /* 0x0000004571077211 */ /* 0x000fe400008f0c86 */
[----:B------:R-:W-:Y:S02]  /*45a0*/  @!P0 MOV R10, R3 ;  /* 0x00000003000a8202 */ /* 0x000fe40000000f00 */
[----:B------:R-:W-:Y:S05]  /*45b0*/  @!P0 MOV R11, R4 ;  /* 0x00000004000b8202 */ /* 0x000fea0000000f00 */
[----:B------:R1:W-:Y:S02]  /*45c0*/  ST.E.128 [R6.64], R8 ;  /* 0x0000000806007985 */ /* 0x0003e4000c101d06 */
.L_x_930:
[----:B------:R-:W-:Y:S05]  /*45d0*/  BSYNC B0 ;  /* 0x0000000000007941 */ /* 0x000fea0003800000 */
.L_x_929:
[C---:B------:R-:W-:Y:S01]  /*45e0*/  ISETP.GE.AND P0, PT, R81.reuse, R66, PT ;  /* 0x000000425100720c */ /* 0x040fe20003f06270 */
        /* <DEDUP_REMOVED lines=64> */
.L_x_932:
[----:B------:R-:W-:Y:S05]  /*49f0*/  BSYNC B0 ;  /* 0x0000000000007941 */ /* 0x000fea0003800000 */
.L_x_931:
[----:B------:R-:W-:Y:S01]  /*4a00*/  ISETP.GE.AND P0, PT, R80, R66, PT ;  /* 0x000000425000720c */ /* 0x000fe20003f06270 */
[----:B------:R-:W-:Y:S03]  /*4a10*/  BSSY B0, `(.L_x_933) ;  /* 0x0000047000007945 */ /* 0x000fe60003800000 */
[----:B------:R-:W-:Y:S04]  /*4a20*/  ISETP.GE.OR P0, PT, R132, R40, P0 ;  /* 0x000000288400720c */ /* 0x000fe80000706670 */
[----:B------:R-:W-:Y:S11]  /*4a30*/  ISETP.LT.OR P0, PT, R80, R67, P0 ;  /* 0x000000435000720c */ /* 0x000ff60000701670 */
[----:B------:R-:W-:Y:S02]  /*4a40*/  @!UPT UIADD3 URZ, URZ, URZ, URZ ;  /* 0x0000003f3f3ff290 */ /* 0x000fe4000fffe03f */
[----:B------:R-:W-:-:S05]  /*4a50*/  @P0 BRA `(.L_x_934) ;  /* 0x0000042000000947 */ /* 0x000fca0003800000 */
[----:B------:R-:W-:Y:S01]  /*4a60*/  IMAD R3, R65, 0x60, RZ ;  /* 0x0000006041037824 */ /* 0x000fe200078e02ff */
[----:B------:R-:W-:Y:S02]  /*4a70*/  ISETP.GE.AND P0, PT, R132, R14, PT ;  /* 0x0000000e8400720c */ /* 0x000fe40003f06270 */
[----:B-1----:R-:W-:Y:S02]  /*4a80*/  MOV R8, R71 ;  /* 0x0000004700087202 */ /* 0x002fe40000000f00 */
[----:B------:R-:W-:Y:S05]  /*4a90*/  MOV R9, R70 ;  /* 0x0000004600097202 */ /* 0x000fea0000000f00 */
[----:B------:R-:W-:Y:S04]  /*4aa0*/  IMAD.WIDE.U32 R8, R64, 0x60, R8 ;  /* 0x0000006040087825 */ /* 0x000fe800078e0008 */
[----:B------:R-:W-:Y:S02]  /*4ab0*/  @!P0 SHF.L.U32 R4, R110, 0x1, RZ ;  /* 0x000000016e048819 */ /* 0x000fe400000006ff */
[----:B------:R-:W-:Y:S02]  /*4ac0*/  IADD3 R9, R9, R3, RZ ;  /* 0x0000000309097210 */ /* 0x000fe40007ffe0ff */
[C---:B------:R-:W-:Y:S02]  /*4ad0*/  @!P0 IADD3 R2, P2, R4.reuse, R19, RZ ;  /* 0x0000001304028210 */ /* 0x040fe40007f5e0ff */
[----:B------:R-:W-:Y:S02]  /*4ae0*/  @!P0 IADD3 R4, P1, R4, R32, RZ ;  /* 0x0000002004048210 */ /* 0x000fe40007f3e0ff */
[----:B------:R-:W-:Y:S01]  /*4af0*/  @!P0 SHF.L.U64.HI R0, R110, 0x1, R241 ;  /* 0x000000016e008819 */ /* 0x000fe200000102f1 */
[----:B------:R-:W2:Y:S03]  /*4b00*/  LD.E.128 R8, [R8.64] ;  /* 0x0000000608087980 */ /* 0x000ea6000c101d00 */
[C---:B------:R-:W-:Y:S01]  /*4b10*/  @!P0 IADD3.X R3, R0.reuse, R18, RZ, P2, !PT ;  /* 0x0000001200038210 */ /* 0x040fe200017fe4ff */
[----:B------:R-:W-:Y:S05]  /*4b20*/  @!P0 IMAD.X R5, R0, 0x1, R31, P1 ;  /* 0x0000000100058824 */ /* 0x000fea00008e061f */
[----:B------:R1:W3:Y:S06]  /*4b30*/  @!P0 LD.E.64 R6, [R4.64] ;  /* 0x0000000604068980 */ /* 0x0002ec000c101b00 */
[----:B------:R-:W1:Y:S02]  /*4b40*/  @!P0 LD.E.64 R2, [R2.64] ;  /* 0x0000000602028980 */ /* 0x000e64000c101b00 */
[----:B-1----:R-:W-:Y:S01]  /*4b50*/  @!P0 HADD2.F32 R5, -RZ, R2.H0_H0 ;  /* 0x20000002ff058230 */ /* 0x002fe20000004100 */
[----:B--2---:R-:W-:Y:S01]  /*4b60*/  @!P0 MOV R4, R8 ;  /* 0x0000000800048202 */ /* 0x004fe20000000f00 */
[----:B---3--:R-:W-:Y:S02]  /*4b70*/  @!P0 HADD2.F32 R23, -RZ, R6.H0_H0 ;  /* 0x20000006ff178230 */ /* 0x008fe40000004100 */
[----:B------:R-:W-:Y:S01]  /*4b80*/  @!P0 HADD2.F32 R12, -RZ, R2.H1_H1 ;  /* 0x30000002ff0c8230 */ /* 0x000fe20000004100 */
[----:B------:R-:W-:Y:S01]  /*4b90*/  @!P0 MOV R2, R9 ;  /* 0x0000000900028202 */ /* 0x000fe20000000f00 */
[--C-:B------:R-:W-:Y:S02]  /*4ba0*/  @!P0 HADD2.F32 R0, -RZ, R4.reuse.H1_H1 ;  /* 0x30000004ff008230 */ /* 0x100fe40000004100 */
[--C-:B------:R-:W-:Y:S02]  /*4bb0*/  @!P0 HADD2.F32 R15, -RZ, R3.reuse.H0_H0 ;  /* 0x20000003ff0f8230 */ /* 0x100fe40000004100 */
[----:B------:R-:W-:Y:S02]  /*4bc0*/  @!P0 HADD2.F32 R13, -RZ, R3.H1_H1 ;  /* 0x30000003ff0d8230 */ /* 0x000fe40000004100 */
        /* <DEDUP_REMOVED lines=9> */
[----:B------:R-:W-:Y:S01]  /*4c60*/  @!P0 IMAD.MOV.U32 R6, RZ, RZ, R11 ;  /* 0x000000ffff068224 */ /* 0x000fe200078e000b */
[--C-:B------:R-:W-:Y:S02]  /*4c70*/  @!P0 HADD2.F32 R5, -RZ, R2.reuse.H1_H1 ;  /* 0x30000002ff058230 */ /* 0x100fe40000004100 */
[----:B------:R-:W-:Y:S02]  /*4c80*/  @!P0 HADD2.F32 R23, -RZ, R2.H0_H0 ;  /* 0x20000002ff178230 */ /* 0x000fe40000004100 */
[--C-:B------:R-:W-:Y:S01]  /*4c90*/  @!P0 HADD2.F32 R3, -RZ, R7.reuse.H1_H1 ;  /* 0x30000007ff038230 */ /* 0x100fe20000004100 */
[C---:B------:R-:W-:Y:S01]  /*4ca0*/  @!P0 FMUL.FTZ R27, R5.reuse, R24 ;  /* 0x00000018051b8220 */ /* 0x040fe20000410000 */
[--C-:B------:R-:W-:Y:S01]  /*4cb0*/  @!P0 HADD2.F32 R4, -RZ, R6.reuse.H1_H1 ;  /* 0x30000006ff048230 */ /* 0x100fe20000004100 */
[-C--:B------:R-:W-:Y:S01]  /*4cc0*/  @!P0 FMUL.FTZ R2, R5, R12.reuse ;  /* 0x0000000c05028220 */ /* 0x080fe20000410000 */
[----:B------:R-:W-:Y:S01]  /*4cd0*/  @!P0 HADD2.F32 R5, -RZ, R7.H0_H0 ;  /* 0x20000007ff058230 */ /* 0x000fe20000004100 */
[----:B------:R-:W-:Y:S01]  /*4ce0*/  @!P0 FFMA.FTZ R27, R23, R12, -R27 ;  /* 0x0000000c171b8223 */ /* 0x000fe2000001081b */
[----:B------:R-:W-:Y:S01]  /*4cf0*/  @!P0 HADD2.F32 R6, -RZ, R6.H0_H0 ;  /* 0x20000006ff068230 */ /* 0x000fe20000004100 */
[C---:B------:R-:W-:Y:S02]  /*4d00*/  @!P0 FMUL.FTZ R12, R3.reuse, R25 ;  /* 0x00000019030c8220 */ /* 0x040fe40000410000 */
[----:B------:R-:W-:Y:S02]  /*4d10*/  @!P0 FMUL.FTZ R3, R3, R15 ;  /* 0x0000000f03038220 */ /* 0x000fe40000410000 */
[C---:B------:R-:W-:Y:S02]  /*4d20*/  @!P0 FMUL.FTZ R7, R4.reuse, R26 ;  /* 0x0000001a04078220 */ /* 0x040fe40000410000 */
[----:B------:R-:W-:Y:S02]  /*4d30*/  @!P0 FMUL.FTZ R4, R4, R13 ;  /* 0x0000000d04048220 */ /* 0x000fe40000410000 */
[----:B------:R-:W-:Y:S02]  /*4d40*/  @!P0 FFMA.FTZ R2, R24, R23, R2 ;  /* 0x0000001718028223 */ /* 0x000fe40000010002 */
[----:B------:R-:W-:Y:S02]  /*4d50*/  @!P0 FFMA.FTZ R3, R25, R5, R3 ;  /* 0x0000000519038223 */ /* 0x000fe40000010003 */
[----:B------:R-:W-:Y:S01]  /*4d60*/  @!P0 FFMA.FTZ R28, R5, R15, -R12 ;  /* 0x0000000f051c8223 */ /* 0x000fe2000001080c */
[----:B------:R-:W-:Y:S01]  /*4d70*/  MOV R12, R68 ;  /* 0x00000044000c7202 */ /* 0x000fe20000000f00 */
[----:B------:R-:W-:Y:S01]  /*4d80*/  @!P0 FFMA.FTZ R7, R6, R13, -R7 ;  /* 0x0000000d06078223 */ /* 0x000fe20000010807 */
[----:B------:R-:W-:Y:S01]  /*4d90*/  MOV R13, R69 ;  /* 0x00000045000d7202 */ /* 0x000fe20000000f00 */
[----:B------:R-:W-:Y:S01]  /*4da0*/  @!P0 FFMA.FTZ R4, R26, R6, R4 ;  /* 0x000000061a048223 */ /* 0x000fe20000010004 */
[----:B------:R-:W-:Y:S01]  /*4db0*/  @!P0 F2FP.PACK_AB R6, R0, R29 ;  /* 0x0000001d0006823e */ /* 0x000fe200000000ff */
[----:B------:R-:W-:Y:S01]  /*4dc0*/  IMAD R15, R191, 0x60, RZ ;  /* 0x00000060bf0f7824 */ /* 0x000fe200078e02ff */
[----:B------:R-:W-:Y:S01]  /*4dd0*/  @!P0 F2FP.PACK_AB R2, R2, R27 ;  /* 0x0000001b0202823e */ /* 0x000fe200000000ff */
[----:B------:R-:W-:Y:S01]  /*4de0*/  IMAD.WIDE.U32 R12, R190, 0x60, R12 ;  /* 0x00000060be0c7825 */ /* 0x000fe200078e000c */
[----:B------:R-:W-:Y:S02]  /*4df0*/  @!P0 F2FP.PACK_AB R3, R3, R28 ;  /* 0x0000001c0303823e */ /* 0x000fe400000000ff */
[----:B------:R-:W-:Y:S01]  /*4e00*/  @!P0 F2FP.PACK_AB R0, R4, R7 ;  /* 0x000000070400823e */ /* 0x000fe200000000ff */
[----:B------:R-:W-:Y:S01]  /*4e10*/  IMAD.MOV.U32 R4, RZ, RZ, R12 ;  /* 0x000000ffff047224 */ /* 0x000fe200078e000c */
[----:B------:R-:W-:Y:S02]  /*4e20*/  IADD3 R5, R13, R15, RZ ;  /* 0x0000000f0d057210 */ /* 0x000fe40007ffe0ff */
[----:B------:R-:W-:Y:S02]  /*4e30*/  @!P0 MOV R8, R6 ;  /* 0x0000000600088202 */ /* 0x000fe40000000f00 */
[----:B------:R-:W-:Y:S02]  /*4e40*/  @!P0 MOV R9, R2 ;  /* 0x0000000200098202 */ /* 0x000fe40000000f00 */
[----:B------:R-:W-:Y:S02]  /*4e50*/  @!P0 MOV R10, R3 ;  /* 0x00000003000a8202 */ /* 0x000fe40000000f00 */
[----:B------:R-:W-:Y:S05]  /*4e60*/  @!P0 MOV R11, R0 ;  /* 0x00000000000b8202 */ /* 0x000fea0000000f00 */
[----:B------:R1:W-:Y:S02]  /*4e70*/  ST.E.128 [R4.64], R8 ;  /* 0x0000000804007985 */ /* 0x0003e4000c101d06 */
.L_x_934:
[----:B------:R-:W-:Y:S05]  /*4e80*/  BSYNC B0 ;  /* 0x0000000000007941 */ /* 0x000fea0003800000 */
.L_x_933:
        /* <DEDUP_REMOVED lines=65> */
.L_x_936:
[----:B------:R-:W-:Y:S05]  /*52a0*/  BSYNC B0 ;  /* 0x0000000000007941 */ /* 0x000fea0003800000 */
.L_x_935:
        /* <DEDUP_REMOVED lines=72> */
.L_x_938:
[----:B------:R-:W-:Y:S05]  /*5730*/  BSYNC B0 ;  /* 0x0000000000007941 */ /* 0x000fea0003800000 */
.L_x_937:
[C---:B------:R-:W-:Y:S01]  /*5740*/  ISETP.GE.AND P0, PT, R91.reuse, R66, PT ;  /* 0x000000425b00720c */ /* 0x040fe20003f06270 */
        /* <DEDUP_REMOVED lines=71> */
.L_x_940:
[----:B------:R-:W-:Y:S05]  /*5bc0*/  BSYNC B0 ;  /* 0x0000000000007941 */ /* 0x000fea0003800000 */
.L_x_939:
        /* <DEDUP_REMOVED lines=72> */
.L_x_942:
[----:B------:R-:W-:Y:S05]  /*6050*/  BSYNC B0 ;  /* 0x0000000000007941 */ /* 0x000fea0003800000 */
.L_x_941:
        /* <DEDUP_REMOVED lines=65> */
.L_x_944:
[----:B------:R-:W-:Y:S05]  /*6470*/  BSYNC B0 ;  /* 0x0000000000007941 */ /* 0x000fea0003800000 */
.L_x_943:
        /* <DEDUP_REMOVED lines=72> */
.L_x_946:
[----:B------:R-:W-:Y:S05]  /*6900*/  BSYNC B0 ;  /* 0x0000000000007941 */ /* 0x000fea0003800000 */
.L_x_945:
        /* <DEDUP_REMOVED lines=72> */
.L_x_948:
[----:B------:R-:W-:Y:S05]  /*6d90*/  BSYNC B0 ;  /* 0x0000000000007941 */ /* 0x000fea0003800000 */
.L_x_947:
        /* <DEDUP_REMOVED lines=72> */
.L_x_950:
[----:B------:R-:W-:Y:S05]  /*7220*/  BSYNC B0 ;  /* 0x0000000000007941 */ /* 0x000fea0003800000 */
.L_x_949:
        /* <DEDUP_REMOVED lines=72> */
.L_x_952:
[----:B------:R-:W-:Y:S05]  /*76b0*/  BSYNC B0 ;  /* 0x0000000000007941 */ /* 0x000fea0003800000 */
.L_x_951:
        /* <DEDUP_REMOVED lines=72> */
.L_x_954:
[----:B------:R-:W-:Y:S05]  /*7b40*/  BSYNC B0 ;  /* 0x0000000000007941 */ /* 0x000fea0003800000 */
.L_x_953:
        /* <DEDUP_REMOVED lines=72> */
.L_x_956:
[----:B------:R-:W-:Y:S05]  /*7fd0*/  BSYNC B0 ;  /* 0x0000000000007941 */ /* 0x000fea0003800000 */
.L_x_955:
        /* <DEDUP_REMOVED lines=20> */
[----:B------:R-:W4:Y:S01]  /*8120*/  @!P0 LD.E.64 R2, [R2.64] ;  /* 0x0000000602028980 */ /* 0x000f22000c101b00 */
[----:B--2---:R-:W-:Y:S01]  /*8130*/  @!P0 IMAD.MOV.U32 R6, RZ, RZ, R11 ;  /* 0x000000ffff068224 */ /* 0x004fe200078e000b */
[----:B-1----:R-:W-:Y:S02]  /*8140*/  @!P0 MOV R4, R8 ;  /* 0x0000000800048202 */ /* 0x002fe40000000f00 */
[----:B------:R-:W-:Y:S03]  /*8150*/  @!P0 MOV R7, R10 ;  /* 0x0000000a00078202 */ /* 0x000fe60000000f00 */
[----:B------:R-:W-:Y:S02]  /*8160*/  @!P0 HADD2.F32 R0, -RZ, R4.H1_H1 ;  /* 0x30000004ff008230 */ /* 0x000fe40000004100 */
[--C-:B---3--:R-:W-:Y:S02]  /*8170*/  @!P0 HADD2.F32 R15, -RZ, R24.reuse.H0_H0 ;  /* 0x20000018ff0f8230 */ /* 0x108fe40000004100 */
[----:B------:R-:W-:Y:S02]  /*8180*/  @!P0 HADD2.F32 R23, -RZ, R24.H1_H1 ;  /* 0x30000018ff178230 */ /* 0x000fe40000004100 */
[----:B------:R-:W-:Y:S02]  /*8190*/  @!P0 HADD2.F32 R24, -RZ, R25.H0_H0 ;  /* 0x20000019ff188230 */ /* 0x000fe40000004100 */
[--C-:B----4-:R-:W-:Y:S02]  /*81a0*/  @!P0 HADD2.F32 R5, -RZ, R2.reuse.H0_H0 ;  /* 0x20000002ff058230 */ /* 0x110fe40000004100 */
[----:B------:R-:W-:Y:S01]  /*81b0*/  @!P0 HADD2.F32 R12, -RZ, R2.H1_H1 ;  /* 0x30000002ff0c8230 */ /* 0x000fe20000004100 */
[----:B------:R-:W-:Y:S01]  /*81c0*/  @!P0 MOV R2, R9 ;  /* 0x0000000900028202 */ /* 0x000fe20000000f00 */
[--C-:B------:R-:W-:Y:S02]  /*81d0*/  @!P0 HADD2.F32 R14, -RZ, R3.reuse.H0_H0 ;  /* 0x20000003ff0e8230 */ /* 0x100fe40000004100 */
[----:B------:R-:W-:Y:S02]  /*81e0*/  @!P0 HADD2.F32 R13, -RZ, R3.H1_H1 ;  /* 0x30000003ff0d8230 */ /* 0x000fe40000004100 */
[----:B------:R-:W-:Y:S01]  /*81f0*/  @!P0 HADD2.F32 R3, -RZ, R4.H0_H0 ;  /* 0x20000004ff038230 */ /* 0x000fe20000004100 */
[C---:B------:R-:W-:Y:S01]  /*8200*/  @!P0 FMUL.FTZ R4, R0.reuse, R15 ;  /* 0x0000000f00048220 */ /* 0x040fe20000410000 */
[----:B------:R-:W-:Y:S01]  /*8210*/  @!P0 HADD2.F32 R25, -RZ, R25.H1_H1 ;  /* 0x30000019ff198230 */ /* 0x000fe20000004100 */
[-C--:B------:R-:W-:Y:S02]  /*8220*/  @!P0 FMUL.FTZ R0, R0, R5.reuse ;  /* 0x0000000500008220 */ /* 0x080fe40000410000 */
[----:B------:R-:W-:Y:S01]  /*8230*/  @!P0 FFMA.FTZ R28, R3, R5, -R4 ;  /* 0x00000005031c8223 */ /* 0x000fe20000010804 */
[--C-:B------:R-:W-:Y:S01]  /*8240*/  @!P0 HADD2.F32 R5, -RZ, R2.reuse.H1_H1 ;  /* 0x30000002ff058230 */ /* 0x100fe20000004100 */
[----:B------:R-:W-:Y:S01]  /*8250*/  @!P0 FFMA.FTZ R0, R15, R3, R0 ;  /* 0x000000030f008223 */ /* 0x000fe20000010000 */
        /* <DEDUP_REMOVED lines=9> */
[-C--:B------:R-:W-:Y:S02]  /*82f0*/  @!P0 FMUL.FTZ R3, R3, R14.reuse ;  /* 0x0000000e03038220 */ /* 0x080fe40000410000 */
        /* <DEDUP_REMOVED lines=22> */
.L_x_958:
[----:B------:R-:W-:Y:S05]  /*8460*/  BSYNC B0 ;  /* 0x0000000000007941 */ /* 0x000fea0003800000 */
.L_x_957:
[----:B------:R-:W2:Y:S01]  /*8470*/  LD.E R0, [R16.64+0xd0] ;  /* 0x0000d00610007980 */ /* 0x000ea2000c101900 */
[----:B------:R-:W-:Y:S02]  /*8480*/  IMAD.MOV.U32 R2, RZ, RZ, R19 ;  /* 0x000000ffff027224 */ /* 0x000fe400078e0013 */
[----:B------:R-:W-:Y:S02]  /*8490*/  IMAD.MOV.U32 R30, RZ, RZ, R32 ;  /* 0x000000ffff1e7224 */ /* 0x000fe400078e0020 */
[----:B------:R-:W-:Y:S02]  /*84a0*/  IMAD.MOV.U32 R3, RZ, RZ, R18 ;  /* 0x000000ffff037224 */ /* 0x000fe400078e0012 */
[----:B--2---:R-:W-:Y:S05]  /*84b0*/  IMAD.U32 R0, R0, -0x80, RZ ;  /* 0xffffff8000007824 */ /* 0x004fea00078e00ff */
[C---:B------:R-:W-:Y:S02]  /*84c0*/  LEA R19, P1, R0.reuse, R2, 0x1 ;  /* 0x0000000200137211 */ /* 0x040fe400078208ff */
[C---:B------:R-:W-:Y:S02]  /*84d0*/  LEA R32, P0, R0.reuse, R30, 0x1 ;  /* 0x0000001e00207211 */ /* 0x040fe400078008ff */
[C---:B------:R-:W-:Y:S02]  /*84e0*/  LEA.HI.X.SX32 R18, R0.reuse, R3, 0x1, P1 ;  /* 0x0000000300127211 */ /* 0x040fe400008f0eff */
[----:B------:R-:W-:Y:S01]  /*84f0*/  LEA.HI.X.SX32 R31, R0, R31, 0x1, P0 ;  /* 0x0000001f001f7211 */ /* 0x000fe200000f0eff */
[----:B------:R-:W-:-:S05]  /*8500*/  BRA `(.L_x_959) ;  /* 0x0000765000007947 */ /* 0x000fca0003800000 */
.L_x_926:
[----:B-1---5:R-:W-:Y:S01]  /*8510*/  ISETP.GE.OR P0, PT, R132, R40, P0 ;  /* 0x000000288400720c */ /* 0x022fe20000706670 */
[----:B------:R-:W-:Y:S01]  /*8520*/  BSSY B1, `(.L_x_960) ;  /* 0x0000065000017945 */ /* 0x000fe20003800000 */
[----:B------:R-:W-:Y:S02]  /*8530*/  LEA.HI R0, R14, R14, RZ, 0x1 ;  /* 0x0000000e0e007211 */ /* 0x000fe400078f08ff */
[----:B------:R-:W-:Y:S02]  /*8540*/  ISETP.LT.OR P0, PT, R78, R67, P0 ;  /* 0x000000434e00720c */ /* 0x000fe40000701670 */
[----:B------:R-:W-:Y:S05]  /*8550*/  SHF.R.S32.HI R34, RZ, 0x1, R0 ;  /* 0x00000001ff227819 */ /* 0x000fea0000011400 */
[----:B------:R-:W-:Y:S06]  /*8560*/  IMAD.MOV.U32 R35, RZ, RZ, R34 ;  /* 0x000000ffff237224 */ /* 0x000fec00078e0022 */
[----:B------:R-:W-:-:S05]  /*8570*/  @P0 BRA `(.L_x_961) ;  /* 0x000005f000000947 */ /* 0x000fca0003800000 */
[----:B------:R-:W-:Y:S01]  /*8580*/  IMAD.MOV.U32 R2, RZ, RZ, R71 ;  /* 0x000000ffff027224 */ /* 0x000fe200078e0047 */
[----:B------:R-:W-:Y:S01]  /*8590*/  MOV R3, R70 ;  /* 0x0000004600037202 */ /* 0x000fe20000000f00 */
[----:B------:R-:W-:Y:S01]  /*85a0*/  BSSY B0, `(.L_x_962) ;  /* 0x0000059000007945 */ /* 0x000fe20003800000 */
[----:B------:R-:W-:Y:S03]  /*85b0*/  ISETP.GE.AND P0, PT, R132, R14, PT ;  /* 0x0000000e8400720c */ /* 0x000fe60003f06270 */
[----:B------:R1:W5:Y:S10]  /*85c0*/  LD.E.128 R8, [R2.64] ;  /* 0x0000000602087980 */ /* 0x000374000c101d00 */
[----:B------:R-:W-:-:S05]  /*85d0*/  @P0 BRA `(.L_x_963) ;  /* 0x0000055000000947 */ /* 0x000fca0003800000 */
[-C--:B------:R-:W-:Y:S02]  /*85e0*/  ISETP.GE.AND P2, PT, R132, R35.reuse, PT ;  /* 0x000000238400720c */ /* 0x080fe40003f46270 */
[----:B------:R-:W-:Y:S02]  /*85f0*/  MOV R6, R35 ;  /* 0x0000002300067202 */ /* 0x000fe40000000f00 */
[----:B------:R-:W-:Y:S02]  /*8600*/  MOV R0, RZ ;  /* 0x000000ff00007202 */ /* 0x000fe40000000f00 */
[----:B------:R-:W-:Y:S02]  /*8610*/  MOV R4, R76 ;  /* 0x0000004c00047202 */ /* 0x000fe40000000f00 */
[----:B------:R-:W-:Y:S02]  /*8620*/  MOV R5, R75 ;  /* 0x0000004b00057202 */ /* 0x000fe40000000f00 */
[----:B-----5:R-:W-:Y:S02]  /*8630*/  MOV R23, R8 ;  /* 0x0000000800177202 */ /* 0x020fe40000000f00 */
[----:B------:R-:W-:Y:S02]  /*8640*/  MOV R28, R9 ;  /* 0x00000009001c7202 */ /* 0x000fe40000000f00 */
[C---:B------:R-:W-:Y:S02]  /*8650*/  @P2 IADD3 R6, -R34.reuse, RZ, RZ ;  /* 0x000000ff22062210 */ /* 0x040fe40007ffe1ff */
[----:B------:R-:W-:Y:S02]  /*8660*/  @P2 IADD3 R0, -R34, RZ, RZ ;  /* 0x000000ff22002210 */ /* 0x000fe40007ffe1ff */
[----:B-1----:R-:W-:Y:S02]  /*8670*/  LEA R2, P1, R6, R2, 0x1 ;  /* 0x0000000206027211 */ /* 0x002fe400078208ff */
[----:B------:R-:W-:Y:S02]  /*8680*/  LEA R12, P0, R0, R4, 0x1 ;  /* 0x00000004000c7211 */ /* 0x000fe400078008ff */
[----:B------:R-:W-:Y:S02]  /*8690*/  LEA.HI.X.SX32 R3, R6, R3, 0x1, P1 ;  /* 0x0000000306037211 */ /* 0x000fe400008f0eff */
[----:B------:R-:W-:Y:S02]  /*86a0*/  LEA.HI.X.SX32 R13, R0, R5, 0x1, P0 ;  /* 0x00000005000d7211 */ /* 0x000fe400000f0eff */
[----:B------:R-:W-:Y:S01]  /*86b0*/  MOV R0, RZ ;  /* 0x000000ff00007202 */ /* 0x000fe20000000f00 */
[----:B------:R1:W2:Y:S01]  /*86c0*/  LD.E.128 R4, [R2.64] ;  /* 0x0000000602047980 */ /* 0x0002a2000c101d00 */
[----:B------:R-:W-:Y:S02]  /*86d0*/  @P2 IADD3 R0, -R34, RZ, RZ ;  /* 0x000000ff22002210 */ /* 0x000fe40007ffe1ff */
[----:B------:R-:W-:Y:S02]  /*86e0*/  MOV R30, R10 ;  /* 0x0000000a001e7202 */ /* 0x000fe40000000f00 */
[----:B------:R-:W-:Y:S03]  /*86f0*/  MOV R29, R11 ;  /* 0x0000000b001d7202 */ /* 0x000fe60000000f00 */
[----:B------:R2:W3:Y:S01]  /*8700*/  LD.E.128 R36, [R12.64] ;  /* 0x000000060c247980 */ /* 0x0004e2000c101d00 */
[----:B-1----:R-:W-:Y:S02]  /*8710*/  MOV R2, R77 ;  /* 0x0000004d00027202 */ /* 0x002fe40000000f00 */
[----:B------:R-:W-:Y:S02]  /*8720*/  MOV R3, R74 ;  /* 0x0000004a00037202 */ /* 0x000fe40000000f00 */
[C---:B------:R-:W-:Y:S04]  /*8730*/  LEA R2, P0, R0.reuse, R2, 0x1 ;  /* 0x0000000200027211 */ /* 0x040fe800078008ff */
[----:B------:R-:W-:Y:S05]  /*8740*/  LEA.HI.X.SX32 R3, R0, R3, 0x1, P0 ;  /* 0x0000000300037211 */ /* 0x000fea00000f0eff */
[----:B------:R3:W4:Y:S01]  /*8750*/  LD.E.128 R24, [R2.64] ;  /* 0x0000000602187980 */ /* 0x000722000c101d00 */
[--C-:B--2---:R-:W-:Y:S02]  /*8760*/  HADD2.F32 R13, -RZ, R4.reuse.H0_H0 ;  /* 0x20000004ff0d7230 */ /* 0x104fe40000004100 */
[----:B------:R-:W-:Y:S02]  /*8770*/  HADD2.F32 R4, -RZ, R4.H1_H1 ;  /* 0x30000004ff047230 */ /* 0x000fe40000004100 */
[--C-:B------:R-:W-:Y:S02]  /*8780*/  HADD2.F32 R15, -RZ, R5.reuse.H0_H0 ;  /* 0x20000005ff0f7230 */ /* 0x100fe40000004100 */
[----:B------:R-:W-:Y:S02]  /*8790*/  HADD2.F32 R5, -RZ, R5.H1_H1 ;  /* 0x30000005ff057230 */ /* 0x000fe40000004100 */
[--C-:B---3--:R-:W-:Y:S02]  /*87a0*/  HADD2.F32 R2, -RZ, R36.reuse.H1_H1 ;  /* 0x30000024ff027230 */ /* 0x108fe40000004100 */
[----:B------:R-:W-:Y:S02]  /*87b0*/  HADD2.F32 R8, -RZ, R37.H1_H1 ;  /* 0x30000025ff087230 */ /* 0x000fe40000004100 */
[----:B------:R-:W-:Y:S01]  /*87c0*/  HADD2.F32 R0, -RZ, R36.H0_H0 ;  /* 0x20000024ff007230 */ /* 0x000fe20000004100 */
[----:B------:R-:W-:Y:S01]  /*87d0*/  @!P2 FADD.FTZ R2, -R2, -RZ ;  /* 0x800000ff0202a221 */ /* 0x000fe20000010100 */
[--C-:B------:R-:W-:Y:S01]  /*87e0*/  HADD2.F32 R9, -RZ, R38.reuse.H0_H0 ;  /* 0x20000026ff097230 */ /* 0x100fe20000004100 */
[----:B------:R-:W-:Y:S01]  /*87f0*/  @!P2 FADD.FTZ R8, -R8, -RZ ;  /* 0x800000ff0808a221 */ /* 0x000fe20000010100 */
[----:B------:R-:W-:Y:S01]  /*8800*/  HADD2.F32 R10, -RZ, R38.H1_H1 ;  /* 0x30000026ff0a7230 */ /* 0x000fe20000004100 */
[----:B------:R-:W-:Y:S01]  /*8810*/  @!P2 FADD.FTZ R0, -R0, -RZ ;  /* 0x800000ff0000a221 */ /* 0x000fe20000010100 */
[--C-:B------:R-:W-:Y:S01]  /*8820*/  HADD2.F32 R11, -RZ, R39.reuse.H0_H0 ;  /* 0x20000027ff0b7230 */ /* 0x100fe20000004100 */
[----:B------:R-:W-:Y:S01]  /*8830*/  FMUL.FTZ R2, R4, R2 ;  /* 0x0000000204027220 */ /* 0x000fe20000410000 */
[----:B------:R-:W-:Y:S01]  /*8840*/  HADD2.F32 R12, -RZ, R39.H1_H1 ;  /* 0x30000027ff0c7230 */ /* 0x000fe20000004100 */
[----:B------:R-:W-:Y:S01]  /*8850*/  FMUL.FTZ R4, R5, R8 ;  /* 0x0000000805047220 */ /* 0x000fe20000410000 */
[----:B------:R-:W-:Y:S01]  /*8860*/  HADD2.F32 R3, -RZ, R37.H0_H0 ;  /* 0x20000025ff037230 */ /* 0x000fe20000004100 */
[----:B------:R-:W-:Y:S01]  /*8870*/  @!P2 FADD.FTZ R9, -R9, -RZ ;  /* 0x800000ff0909a221 */ /* 0x000fe20000010100 */
[--C-:B------:R-:W-:Y:S01]  /*8880*/  HADD2.F32 R5, -RZ, R6.reuse.H0_H0 ;  /* 0x20000006ff057230 */ /* 0x100fe20000004100 */
[----:B------:R-:W-:Y:S01]  /*8890*/  @!P2 FADD.FTZ R10, -R10, -RZ ;  /* 0x800000ff0a0aa221 */ /* 0x000fe20000010100 */
[----:B------:R-:W-:Y:S01]  /*88a0*/  HADD2.F32 R6, -RZ, R6.H1_H1 ;  /* 0x30000006ff067230 */ /* 0x000fe20000004100 */
[----:B------:R-:W-:Y:S01]  /*88b0*/  FMUL.FTZ R0, R13, R0 ;  /* 0x000000000d007220 */ /* 0x000fe20000410000 */
[--C-:B------:R-:W-:Y:S01]  /*88c0*/  HADD2.F32 R8, -RZ, R7.reuse.H0_H0 ;  /* 0x20000007ff087230 */ /* 0x100fe20000004100 */
[----:B------:R-:W-:Y:S01]  /*88d0*/  @!P2 FADD.FTZ R11, -R11, -RZ ;  /* 0x800000ff0b0ba221 */ /* 0x000fe20000010100 */
[----:B------:R-:W-:Y:S01]  /*88e0*/  HADD2.F32 R13, -RZ, R7.H1_H1 ;  /* 0x30000007ff0d7230 */ /* 0x000fe20000004100 */
[----:B------:R-:W-:Y:S02]  /*88f0*/  @!P2 FADD.FTZ R12, -R12, -RZ ;  /* 0x800000ff0c0ca221 */ /* 0x000fe40000010100 */
[----:B------:R-:W-:Y:S02]  /*8900*/  @!P2 FADD.FTZ R3, -R3, -RZ ;  /* 0x800000ff0303a221 */ /* 0x000fe40000010100 */
[----:B------:R-:W-:Y:S01]  /*8910*/  FMUL.FTZ R5, R5, R9 ;  /* 0x0000000905057220 */ /* 0x000fe20000410000 */
[--C-:B------:R-:W-:Y:S01]  /*8920*/  HADD2.F32 R9, -RZ, R23.reuse.H0_H0 ;  /* 0x20000017ff097230 */ /* 0x100fe20000004100 */
[----:B------:R-:W-:Y:S01]  /*8930*/  FMUL.FTZ R6, R6, R10 ;  /* 0x0000000a06067220 */ /* 0x000fe20000410000 */
[--C-:B----4-:R-:W-:Y:S01]  /*8940*/  HADD2.F32 R10, -RZ, R24.reuse.H0_H0 ;  /* 0x20000018ff0a7230 */ /* 0x110fe20000004100 */
[----:B------:R-:W-:Y:S01]  /*8950*/  FMUL.FTZ R7, R8, R11 ;  /* 0x0000000b08077220 */ /* 0x000fe20000410000 */
[----:B------:R-:W-:Y:S01]  /*8960*/  HADD2.F32 R11, -RZ, R23.H1_H1 ;  /* 0x30000017ff0b7230 */ /* 0x000fe20000004100 */
[----:B------:R-:W-:Y:S01]  /*8970*/  FMUL.FTZ R8, R13, R12 ;  /* 0x0000000c0d087220 */ /* 0x000fe20000410000 */
[----:B------:R-:W-:Y:S01]  /*8980*/  HADD2.F32 R12, -RZ, R24.H1_H1 ;  /* 0x30000018ff0c7230 */ /* 0x000fe20000004100 */
[----:B------:R-:W-:Y:S01]  /*8990*/  FMUL.FTZ R3, R15, R3 ;  /* 0x000000030f037220 */ /* 0x000fe20000410000 */
[--C-:B------:R-:W-:Y:S01]  /*89a0*/  HADD2.F32 R13, -RZ, R28.reuse.H0_H0 ;  /* 0x2000001cff0d7230 */ /* 0x100fe20000004100 */
[----:B------:R-:W-:Y:S01]  /*89b0*/  FFMA.FTZ R0, R9, R10, R0 ;  /* 0x0000000a09007223 */ /* 0x000fe20000010000 */
[--C-:B------:R-:W-:Y:S01]  /*89c0*/  HADD2.F32 R15, -RZ, R25.reuse.H0_H0 ;  /* 0x20000019ff0f7230 */ /* 0x100fe20000004100 */
[----:B------:R-:W-:Y:S01]  /*89d0*/  FFMA.FTZ R2, R11, R12, R2 ;  /* 0x0000000c0b027223 */ /* 0x000fe20000010002 */
[----:B------:R-:W-:Y:S02]  /*89e0*/  HADD2.F32 R23, -RZ, R25.H1_H1 ;  /* 0x30000019ff177230 */ /* 0x000fe40000004100 */
[----:B------:R-:W-:Y:S01]  /*89f0*/  HADD2.F32 R9, -RZ, R28.H1_H1 ;  /* 0x3000001cff097230 */ /* 0x000fe20000004100 */
[----:B------:R-:W-:Y:S01]  /*8a00*/  FFMA.FTZ R3, R13, R15, R3 ;  /* 0x0000000f0d037223 */ /* 0x000fe20000010003 */
[----:B------:R-:W-:Y:S01]  /*8a10*/  HADD2.F32 R24, -RZ, R26.H0_H0 ;  /* 0x2000001aff187230 */ /* 0x000fe20000004100 */
[----:B------:R-:W-:Y:S01]  /*8a20*/  F2FP.PACK_AB R0, R2, R0 ;  /* 0x000000000200723e */ /* 0x000fe200000000ff */
[----:B------:R-:W-:Y:S01]  /*8a30*/  HADD2.F32 R10, -RZ, R30.H0_H0 ;  /* 0x2000001eff0a7230 */ /* 0x000fe20000004100 */
        /* <DEDUP_REMOVED lines=11> */
[----:B------:R-:W-:Y:S03]  /*8af0*/  F2FP.PACK_AB R10, R6, R5 ;  /* 0x00000005060a723e */ /* 0x000fe600000000ff */
[----:B------:R-:W-:Y:S05]  /*8b00*/  FFMA.FTZ R8, R13, R27, R8 ;  /* 0x0000001b0d087223 */ /* 0x000fea0000010008 */
[----:B------:R-:W-:Y:S02]  /*8b10*/  F2FP.PACK_AB R11, R8, R7 ;  /* 0x00000007080b723e */ /* 0x000fe400000000ff */
[----:B------:R-:W-:Y:S02]  /*8b20*/  MOV R8, R0 ;  /* 0x0000000000087202 */ /* 0x000fe40000000f00 */
.L_x_963:
[----:B------:R-:W-:Y:S05]  /*8b30*/  BSYNC B0 ;  /* 0x0000000000007941 */ /* 0x000fea0003800000 */
.L_x_962:
[----:B-1----:R-:W-:Y:S02]  /*8b40*/  MOV R2, R68 ;  /* 0x0000004400027202 */ /* 0x002fe40000000f00 */
[----:B------:R-:W-:Y:S05]  /*8b50*/  MOV R3, R69 ;  /* 0x0000004500037202 */ /* 0x000fea0000000f00 */
[----:B-----5:R1:W-:Y:S02]  /*8b60*/  ST.E.128 [R2.64], R8 ;  /* 0x0000000802007985 */ /* 0x0203e4000c101d06 */
.L_x_961:
[----:B------:R-:W-:Y:S05]  /*8b70*/  BSYNC B1 ;  /* 0x0000000000017941 */ /* 0x000fea0003800000 */
.L_x_960:
[----:B------:R-:W-:Y:S01]  /*8b80*/  ISETP.GE.AND P0, PT, R82, R66, PT ;  /* 0x000000425200720c */ /* 0x000fe20003f06270 */
[----:B------:R-:W-:Y:S03]  /*8b90*/  BSSY B1, `(.L_x_964) ;  /* 0x0000064000017945 */ /* 0x000fe60003800000 */
[----:B------:R-:W-:Y:S04]  /*8ba0*/  ISETP.GE.OR P0, PT, R132, R40, P0 ;  /* 0x000000288400720c */ /* 0x000fe80000706670 */
[----:B------:R-:W-:Y:S11]  /*8bb0*/  ISETP.LT.OR P0, PT, R82, R67, P0 ;  /* 0x000000435200720c */ /* 0x000ff60000701670 */
[----:B------:R-:W-:Y:S02]  /*8bc0*/  @!UPT UIADD3 URZ, URZ, URZ, URZ ;  /* 0x0000003f3f3ff290 */ /* 0x000fe4000fffe03f */
[----:B------:R-:W-:-:S05]  /*8bd0*/  @P0 BRA `(.L_x_965) ;  /* 0x000005f000000947 */ /* 0x000fca0003800000 */
[C---:B-1----:R-:W-:Y:S01]  /*8be0*/  LEA R2, P0, R219.reuse, R71, 0x1 ;  /* 0x00000047db027211 */ /* 0x042fe200078008ff */
[----:B------:R-:W-:Y:S03]  /*8bf0*/  BSSY B0, `(.L_x_966) ;  /* 0x000005a000007945 */ /* 0x000fe60003800000 */
[----:B------:R-:W-:Y:S02]  /*8c00*/  LEA.HI.X R3, R219, R70, R248, 0x1, P0 ;  /* 0x00000046db037211 */ /* 0x000fe400000f0cf8 */
[----:B------:R-:W-:Y:S03]  /*8c10*/  ISETP.GE.AND P0, PT, R132, R14, PT ;  /* 0x0000000e8400720c */ /* 0x000fe60003f06270 */
[----:B------:R1:W5:Y:S10]  /*8c20*/  LD.E.128 R8, [R2.64] ;  /* 0x0000000602087980 */ /* 0x000374000c101d00 */
[----:B------:R-:W-:-:S05]  /*8c30*/  @P0 BRA `(.L_x_967) ;  /* 0x0000055000000947 */ /* 0x000fca0003800000 */
[-C--:B------:R-:W-:Y:S02]  /*8c40*/  ISETP.GE.AND P1, PT, R132, R35.reuse, PT ;  /* 0x000000238400720c */ /* 0x080fe40003f26270 */
[----:B------:R-:W-:Y:S02]  /*8c50*/  MOV R4, R35 ;  /* 0x0000002300047202 */ /* 0x000fe40000000f00 */
[----:B------:R-:W-:Y:S02]  /*8c60*/  MOV R0, RZ ;  /* 0x000000ff00007202 */ /* 0x000fe40000000f00 */
[----:B-----5:R-:W-:Y:S02]  /*8c70*/  MOV R23, R8 ;  /* 0x0000000800177202 */ /* 0x020fe40000000f00 */
[----:B------:R-:W-:Y:S02]  /*8c80*/  MOV R28, R9 ;  /* 0x00000009001c7202 */ /* 0x000fe40000000f00 */
[----:B------:R-:W-:Y:S02]  /*8c90*/  MOV R30, R10 ;  /* 0x0000000a001e7202 */ /* 0x000fe40000000f00 */
[----:B------:R-:W-:Y:S02]  /*8ca0*/  MOV R29, R11 ;  /* 0x0000000b001d7202 */ /* 0x000fe40000000f00 */
[C---:B------:R-:W-:Y:S02]  /*8cb0*/  @P1 IADD3 R4, -R34.reuse, RZ, RZ ;  /* 0x000000ff22041210 */ /* 0x040fe40007ffe1ff */
[----:B------:R-:W-:Y:S02]  /*8cc0*/  @P1 IADD3 R0, -R34, RZ, RZ ;  /* 0x000000ff22001210 */ /* 0x000fe40007ffe1ff */
[----:B-1----:R-:W-:Y:S02]  /*8cd0*/  LEA R2, P0, R4, R2, 0x1 ;  /* 0x0000000204027211 */ /* 0x002fe400078008ff */
[----:B------:R-:W-:Y:S02]  /*8ce0*/  IADD3 R5, P2, R112, R0, RZ ;  /* 0x0000000070057210 */ /* 0x000fe40007f5e0ff */
[----:B------:R-:W-:Y:S02]  /*8cf0*/  LEA.HI.X.SX32 R3, R4, R3, 0x1, P0 ;  /* 0x0000000304037211 */ /* 0x000fe400000f0eff */
[C---:B------:R-:W-:Y:S02]  /*8d00*/  LEA R12, P0, R5.reuse, R76, 0x1 ;  /* 0x0000004c050c7211 */ /* 0x040fe400078008ff */
[----:B------:R-:W-:Y:S04]  /*8d10*/  LEA.HI.X.SX32 R0, R0, R243, 0x1, P2 ;  /* 0x000000f300007211 */ /* 0x000fe800010f0eff */
[----:B------:R-:W-:Y:S02]  /*8d20*/  LEA.HI.X R13, R5, R75, R0, 0x1, P0 ;  /* 0x0000004b050d7211 */ /* 0x000fe400000f0c00 */
[----:B------:R1:W2:Y:S01]  /*8d30*/  LD.E.128 R4, [R2.64] ;  /* 0x0000000602047980 */ /* 0x0002a2000c101d00 */
[----:B------:R-:W-:Y:S02]  /*8d40*/  MOV R0, RZ ;  /* 0x000000ff00007202 */ /* 0x000fe40000000f00 */
[----:B------:R-:W-:Y:S05]  /*8d50*/  @P1 IADD3 R0, -R34, RZ, RZ ;  /* 0x000000ff22001210 */ /* 0x000fea0007ffe1ff */
[----:B------:R2:W3:Y:S01]  /*8d60*/  LD.E.128 R36, [R12.64] ;  /* 0x000000060c247980 */ /* 0x0004e2000c101d00 */
[----:B-1----:R-:W-:Y:S04]  /*8d70*/  IADD3 R3, P0, R112, R0, RZ ;  /* 0x0000000070037210 */ /* 0x002fe80007f1e0ff */
[----:B------:R-:W-:Y:S02]  /*8d80*/  LEA.HI.X.SX32 R0, R0, R243, 0x1, P0 ;  /* 0x000000f300007211 */ /* 0x000fe400000f0eff */
[C---:B------:R-:W-:Y:S04]  /*8d90*/  LEA R2, P0, R3.reuse, R77, 0x1 ;  /* 0x0000004d03027211 */ /* 0x040fe800078008ff */
[----:B------:R-:W-:Y:S05]  /*8da0*/  LEA.HI.X R3, R3, R74, R0, 0x1, P0 ;  /* 0x0000004a03037211 */ /* 0x000fea00000f0c00 */
        /* <DEDUP_REMOVED lines=30> */
[----:B------:R-:W-:Y:S02]  /*8f90*/  FMUL.FTZ R6, R6, R10 ;  /* 0x0000000a06067220 */ /* 0x000fe40000410000 */
[----:B------:R-:W-:Y:S01]  /*8fa0*/  FMUL.FTZ R7, R8, R11 ;  /* 0x0000000b08077220 */ /* 0x000fe20000410000 */
[--C-:B----4-:R-:W-:Y:S01]  /*8fb0*/  HADD2.F32 R10, -RZ, R24.reuse.H0_H0 ;  /* 0x20000018ff0a7230 */ /* 0x110fe20000004100 */
[----:B------:R-:W-:Y:S01]  /*8fc0*/  FMUL.FTZ R8, R13, R12 ;  /* 0x0000000c0d087220 */ /* 0x000fe20000410000 */
[----:B------:R-:W-:Y:S01]  /*8fd0*/  HADD2.F32 R11, -RZ, R23.H1_H1 ;  /* 0x30000017ff0b7230 */ /* 0x000fe20000004100 */
[----:B------:R-:W-:Y:S01]  /*8fe0*/  FMUL.FTZ R3, R15, R3 ;  /* 0x000000030f037220 */ /* 0x000fe20000410000 */
[----:B------:R-:W-:Y:S01]  /*8ff0*/  HADD2.F32 R12, -RZ, R24.H1_H1 ;  /* 0x30000018ff0c7230 */ /* 0x000fe20000004100 */
[----:B------:R-:W-:Y:S01]  /*9000*/  FFMA.FTZ R0, R9, R10, R0 ;  /* 0x0000000a09007223 */ /* 0x000fe20000010000 */
[--C-:B------:R-:W-:Y:S02]  /*9010*/  HADD2.F32 R13, -RZ, R28.reuse.H0_H0 ;  /* 0x2000001cff0d7230 */ /* 0x100fe40000004100 */
        /* <DEDUP_REMOVED lines=23> */
.L_x_967:
[----:B------:R-:W-:Y:S05]  /*9190*/  BSYNC B0 ;  /* 0x0000000000007941 */ /* 0x000fea0003800000 */
.L_x_966:
[C---:B-1----:R-:W-:Y:S04]  /*91a0*/  LEA R2, P0, R113.reuse, R68, 0x1 ;  /* 0x0000004471027211 */ /* 0x042fe800078008ff */
[----:B------:R-:W-:Y:S05]  /*91b0*/  LEA.HI.X R3, R113, R69, R134, 0x1, P0 ;  /* 0x0000004571037211 */ /* 0x000fea00000f0c86 */
[----:B-----5:R1:W-:Y:S04]  /*91c0*/  ST.E.128 [R2.64], R8 ;  /* 0x0000000802007985 */ /* 0x0203e8000c101d06 */
.L_x_965:
[----:B------:R-:W-:Y:S05]  /*91d0*/  BSYNC B1 ;  /* 0x0000000000017941 */ /* 0x000fea0003800000 */
.L_x_964:
[C---:B------:R-:W-:Y:S01]  /*91e0*/  ISETP.GE.AND P0, PT, R81.reuse, R66, PT ;  /* 0x000000425100720c */ /* 0x040fe20003f06270 */
        /* <DEDUP_REMOVED lines=20> */
[C---:B-1----:R-:W-:Y:S02]  /*9330*/  LEA R2, P0, R4.reuse, R2, 0x1 ;  /* 0x0000000204027211 */ /* 0x042fe400078008ff */
        /* <DEDUP_REMOVED lines=75> */
.L_x_971:
[----:B------:R-:W-:Y:S05]  /*97f0*/  BSYNC B0 ;  /* 0x0000000000007941 */ /* 0x000fea0003800000 */
.L_x_970:
[C---:B-1----:R-:W-:Y:S04]  /*9800*/  LEA R2, P0, R97.reuse, R68, 0x1 ;  /* 0x0000004461027211 */ /* 0x042fe800078008ff */
[----:B------:R-:W-:Y:S05]  /*9810*/  LEA.HI.X R3, R97, R69, R116, 0x1, P0 ;  /* 0x0000004561037211 */ /* 0x000fea00000f0c74 */
[----:B-----5:R1:W-:Y:S04]  /*9820*/  ST.E.128 [R2.64], R8 ;  /* 0x0000000802007985 */ /* 0x0203e8000c101d06 */
.L_x_969:
[----:B------:R-:W-:Y:S05]  /*9830*/  BSYNC B1 ;  /* 0x0000000000017941 */ /* 0x000fea0003800000 */
.L_x_968:
[----:B------:R-:W-:Y:S01]  /*9840*/  ISETP.GE.AND P0, PT, R80, R66, PT ;  /* 0x000000425000720c */ /* 0x000fe20003f06270 */
[----:B------:R-:W-:Y:S03]  /*9850*/  BSSY B1, `(.L_x_972) ;  /* 0x000006a000017945 */ /* 0x000fe60003800000 */
[----:B------:R-:W-:Y:S04]  /*9860*/  ISETP.GE.OR P0, PT, R132, R40, P0 ;  /* 0x000000288400720c */ /* 0x000fe80000706670 */
[----:B------:R-:W-:Y:S11]  /*9870*/  ISETP.LT.OR P0, PT, R80, R67, P0 ;  /* 0x000000435000720c */ /* 0x000ff60000701670 */
[----:B------:R-:W-:Y:S02]  /*9880*/  @!UPT UIADD3 URZ, URZ, URZ, URZ ;  /* 0x0000003f3f3ff290 */ /* 0x000fe4000fffe03f */
[----:B------:R-:W-:-:S05]  /*9890*/  @P0 BRA `(.L_x_973) ;  /* 0x0000065000000947 */ /* 0x000fca0003800000 */
[----:B-1----:R-:W-:Y:S01]  /*98a0*/  MOV R2, R71 ;  /* 0x0000004700027202 */ /* 0x002fe20000000f00 */
[----:B------:R-:W-:Y:S01]  /*98b0*/  IMAD R0, R65, 0x60, RZ ;  /* 0x0000006041007824 */ /* 0x000fe200078e02ff */
[----:B------:R-:W-:Y:S01]  /*98c0*/  MOV R3, R70 ;  /* 0x0000004600037202 */ /* 0x000fe20000000f00 */
[----:B------:R-:W-:Y:S01]  /*98d0*/  BSSY B0, `(.L_x_974) ;  /* 0x000005b000007945 */ /* 0x000fe20003800000 */
[----:B------:R-:W-:Y:S03]  /*98e0*/  ISETP.GE.AND P0, PT, R132, R14, PT ;  /* 0x0000000e8400720c */ /* 0x000fe60003f06270 */
[----:B------:R-:W-:Y:S05]  /*98f0*/  IMAD.WIDE.U32 R2, R64, 0x60, R2 ;  /* 0x0000006040027825 */ /* 0x000fea00078e0002 */
[----:B------:R-:W-:Y:S05]  /*9900*/  IADD3 R3, R3, R0, RZ ;  /* 0x0000000003037210 */ /* 0x000fea0007ffe0ff */
[----:B------:R1:W5:Y:S01]  /*9910*/  LD.E.128 R8, [R2.64] ;  /* 0x0000000602087980 */ /* 0x000362000c101d00 */
        /* <DEDUP_REMOVED lines=86> */
.L_x_975:
[----:B------:R-:W-:Y:S05]  /*9e80*/  BSYNC B0 ;  /* 0x0000000000007941 */ /* 0x000fea0003800000 */
.L_x_974:
[----:B-1----:R-:W-:Y:S01]  /*9e90*/  MOV R2, R68 ;  /* 0x0000004400027202 */ /* 0x002fe20000000f00 */
[----:B------:R-:W-:Y:S01]  /*9ea0*/  IMAD R0, R191, 0x60, RZ ;  /* 0x00000060bf007824 */ /* 0x000fe200078e02ff */
[----:B------:R-:W-:Y:S05]  /*9eb0*/  MOV R3, R69 ;  /* 0x0000004500037202 */ /* 0x000fea0000000f00 */
[----:B------:R-:W-:Y:S05]  /*9ec0*/  IMAD.WIDE.U32 R2, R190, 0x60, R2 ;  /* 0x00000060be027825 */ /* 0x000fea00078e0002 */
[----:B------:R-:W-:Y:S05]  /*9ed0*/  IADD3 R3, R3, R0, RZ ;  /* 0x0000000003037210 */ /* 0x000fea0007ffe0ff */
[----:B-----5:R1:W-:Y:S02]  /*9ee0*/  ST.E.128 [R2.64], R8 ;  /* 0x0000000802007985 */ /* 0x0203e4000c101d06 */
.L_x_973:
[----:B------:R-:W-:Y:S05]  /*9ef0*/  BSYNC B1 ;  /* 0x0000000000017941 */ /* 0x000fea0003800000 */
.L_x_972:
        /* <DEDUP_REMOVED lines=97> */
.L_x_979:
[----:B------:R-:W-:Y:S05]  /*a510*/  BSYNC B0 ;  /* 0x0000000000007941 */ /* 0x000fea0003800000 */
.L_x_978:
[C---:B-1----:R-:W-:Y:S04]  /*a520*/  LEA R2, P0, R96.reuse, R68, 0x1 ;  /* 0x0000004460027211 */ /* 0x042fe800078008ff */
[----:B------:R-:W-:Y:S05]  /*a530*/  LEA.HI.X R3, R96, R69, R115, 0x1, P0 ;  /* 0x0000004560037211 */ /* 0x000fea00000f0c73 */
[----:B-----5:R1:W-:Y:S04]  /*a540*/  ST.E.128 [R2.64], R8 ;  /* 0x0000000802007985 */ /* 0x0203e8000c101d06 */
.L_x_977:
[----:B------:R-:W-:Y:S05]  /*a550*/  BSYNC B1 ;  /* 0x0000000000017941 */ /* 0x000fea0003800000 */
.L_x_976:
        /* <DEDUP_REMOVED lines=100> */
.L_x_983:
[----:B------:R-:W-:Y:S05]  /*aba0*/  BSYNC B0 ;  /* 0x0000000000007941 */ /* 0x000fea0003800000 */
.L_x_982:
[----:B-1----:R-:W-:Y:S01]  /*abb0*/  MOV R2, R68 ;  /* 0x0000004400027202 */ /* 0x002fe20000000f00 */
[----:B------:R-:W-:Y:S01]  /*abc0*/  IMAD R0, R191, 0xa0, RZ ;  /* 0x000000a0bf007824 */ /* 0x000fe200078e02ff */
[----:B------:R-:W-:Y:S05]  /*abd0*/  MOV R3, R69 ;  /* 0x0000004500037202 */ /* 0x000fea0000000f00 */
[----:B------:R-:W-:Y:S05]  /*abe0*/  IMAD.WIDE.U32 R2, R190, 0xa0, R2 ;  /* 0x000000a0be027825 */ /* 0x000fea00078e0002 */
[----:B------:R-:W-:Y:S05]  /*abf0*/  IADD3 R3, R3, R0, RZ ;  /* 0x0000000003037210 */ /* 0x000fea0007ffe0ff */
[----:B-----5:R1:W-:Y:S02]  /*ac00*/  ST.E.128 [R2.64], R8 ;  /* 0x0000000802007985 */ /* 0x0203e4000c101d06 */
.L_x_981:
[----:B------:R-:W-:Y:S05]  /*ac10*/  BSYNC B1 ;  /* 0x0000000000017941 */ /* 0x000fea0003800000 */
.L_x_980:
[C---:B------:R-:W-:Y:S01]  /*ac20*/  ISETP.GE.AND P0, PT, R91.reuse, R66, PT ;  /* 0x000000425b00720c */ /* 0x040fe20003f06270 */
        /* <DEDUP_REMOVED lines=99> */
.L_x_987:
[----:B------:R-:W-:Y:S05]  /*b260*/  BSYNC B0 ;  /* 0x0000000000007941 */ /* 0x000fea0003800000 */
.L_x_986:
[----:B-1----:R-:W-:Y:S01]  /*b270*/  MOV R2, R68 ;  /* 0x0000004400027202 */ /* 0x002fe20000000f00 */
[----:B------:R-:W-:Y:S01]  /*b280*/  IMAD R0, R191, 0xc0, RZ ;  /* 0x000000c0bf007824 */ /* 0x000fe200078e02ff */
[----:B------:R-:W-:Y:S05]  /*b290*/  MOV R3, R69 ;  /* 0x0000004500037202 */ /* 0x000fea0000000f00 */
[----:B------:R-:W-:Y:S05]  /*b2a0*/  IMAD.WIDE.U32 R2, R190, 0xc0, R2 ;  /* 0x000000c0be027825 */ /* 0x000fea00078e0002 */
[----:B------:R-:W-:Y:S05]  /*b2b0*/  IADD3 R3, R3, R0, RZ ;  /* 0x0000000003037210 */ /* 0x000fea0007ffe0ff */
[----:B-----5:R1:W-:Y:S02]  /*b2c0*/  ST.E.128 [R2.64], R8 ;  /* 0x0000000802007985 */ /* 0x0203e4000c101d06 */
.L_x_985:
[----:B------:R-:W-:Y:S05]  /*b2d0*/  BSYNC B1 ;  /* 0x0000000000017941 */ /* 0x000fea0003800000 */
.L_x_984:
        /* <DEDUP_REMOVED lines=100> */
.L_x_991:
[----:B------:R-:W-:Y:S05]  /*b920*/  BSYNC B0 ;  /* 0x0000000000007941 */ /* 0x000fea0003800000 */
.L_x_990:
[----:B-1----:R-:W-:Y:S01]  /*b930*/  MOV R2, R68 ;  /* 0x0000004400027202 */ /* 0x002fe20000000f00 */
[----:B------:R-:W-:Y:S01]  /*b940*/  IMAD R0, R191, 0xe0, RZ ;  /* 0x000000e0bf007824 */ /* 0x000fe200078e02ff */
[----:B------:R-:W-:Y:S05]  /*b950*/  MOV R3, R69 ;  /* 0x0000004500037202 */ /* 0x000fea0000000f00 */
[----:B------:R-:W-:Y:S05]  /*b960*/  IMAD.WIDE.U32 R2, R190, 0xe0, R2 ;  /* 0x000000e0be027825 */ /* 0x000fea00078e0002 */
[----:B------:R-:W-:Y:S05]  /*b970*/  IADD3 R3, R3, R0, RZ ;  /* 0x0000000003037210 */ /* 0x000fea0007ffe0ff */
[----:B-----5:R1:W-:Y:S02]  /*b980*/  ST.E.128 [R2.64], R8 ;  /* 0x0000000802007985 */ /* 0x0203e4000c101d06 */
.L_x_989:
[----:B------:R-:W-:Y:S05]  /*b990*/  BSYNC B1 ;  /* 0x0000000000017941 */ /* 0x000fea0003800000 */
.L_x_988:
        /* <DEDUP_REMOVED lines=97> */
.L_x_995:
[----:B------:R-:W-:Y:S05]  /*bfb0*/  BSYNC B0 ;  /* 0x0000000000007941 */ /* 0x000fea0003800000 */
.L_x_994:
[C---:B-1----:R-:W-:Y:S04]  /*bfc0*/  LEA R2, P0, R95.reuse, R68, 0x1 ;  /* 0x000000445f027211 */ /* 0x042fe800078008ff */
[----:B------:R-:W-:Y:S05]  /*bfd0*/  LEA.HI.X R3, R95, R69, R114, 0x1, P0 ;  /* 0x000000455f037211 */ /* 0x000fea00000f0c72 */
[----:B-----5:R1:W-:Y:S04]  /*bfe0*/  ST.E.128 [R2.64], R8 ;  /* 0x0000000802007985 */ /* 0x0203e8000c101d06 */
.L_x_993:
[----:B------:R-:W-:Y:S05]  /*bff0*/  BSYNC B1 ;  /* 0x0000000000017941 */ /* 0x000fea0003800000 */
.L_x_992:
        /* <DEDUP_REMOVED lines=100> */
.L_x_999:
[----:B------:R-:W-:Y:S05]  /*c640*/  BSYNC B0 ;  /* 0x0000000000007941 */ /* 0x000fea0003800000 */
.L_x_998:
[----:B-1----:R-:W-:Y:S01]  /*c650*/  MOV R2, R68 ;  /* 0x0000004400027202 */ /* 0x002fe20000000f00 */
[----:B------:R-:W-:Y:S01]  /*c660*/  IMAD R0, R191, 0x120, RZ ;  /* 0x00000120bf007824 */ /* 0x000fe200078e02ff */
[----:B------:R-:W-:Y:S05]  /*c670*/  MOV R3, R69 ;  /* 0x0000004500037202 */ /* 0x000fea0000000f00 */
[----:B------:R-:W-:Y:S05]  /*c680*/  IMAD.WIDE.U32 R2, R190, 0x120, R2 ;  /* 0x00000120be027825 */ /* 0x000fea00078e0002 */
[----:B------:R-:W-:Y:S05]  /*c690*/  IADD3 R3, R3, R0, RZ ;  /* 0x0000000003037210 */ /* 0x000fea0007ffe0ff */
[----:B-----5:R1:W-:Y:S02]  /*c6a0*/  ST.E.128 [R2.64], R8 ;  /* 0x0000000802007985 */ /* 0x0203e4000c101d06 */
.L_x_997:
[----:B------:R-:W-:Y:S05]  /*c6b0*/  BSYNC B1 ;  /* 0x0000000000017941 */ /* 0x000fea0003800000 */
.L_x_996:
        /* <DEDUP_REMOVED lines=100> */
.L_x_1003:
[----:B------:R-:W-:Y:S05]  /*cd00*/  BSYNC B0 ;  /* 0x0000000000007941 */ /* 0x000fea0003800000 */
.L_x_1002:
[----:B-1----:R-:W-:Y:S01]  /*cd10*/  MOV R2, R68 ;  /* 0x0000004400027202 */ /* 0x002fe20000000f00 */
[----:B------:R-:W-:Y:S01]  /*cd20*/  IMAD R0, R191, 0x140, RZ ;  /* 0x00000140bf007824 */ /* 0x000fe200078e02ff */
[----:B------:R-:W-:Y:S05]  /*cd30*/  MOV R3, R69 ;  /* 0x0000004500037202 */ /* 0x000fea0000000f00 */
[----:B------:R-:W-:Y:S05]  /*cd40*/  IMAD.WIDE.U32 R2, R190, 0x140, R2 ;  /* 0x00000140be027825 */ /* 0x000fea00078e0002 */
[----:B------:R-:W-:Y:S05]  /*cd50*/  IADD3 R3, R3, R0, RZ ;  /* 0x0000000003037210 */ /* 0x000fea0007ffe0ff */
[----:B-----5:R1:W-:Y:S02]  /*cd60*/  ST.E.128 [R2.64], R8 ;  /* 0x0000000802007985 */ /* 0x0203e4000c101d06 */
.L_x_1001:
[----:B------:R-:W-:Y:S05]  /*cd70*/  BSYNC B1 ;  /* 0x0000000000017941 */ /* 0x000fea0003800000 */
.L_x_1000:
        /* <DEDUP_REMOVED lines=100> */
.L_x_1007:
[----:B------:R-:W-:Y:S05]  /*d3c0*/  BSYNC B0 ;  /* 0x0000000000007941 */ /* 0x000fea0003800000 */
.L_x_1006:
[----:B-1----:R-:W-:Y:S01]  /*d3d0*/  MOV R2, R68 ;  /* 0x0000004400027202 */ /* 0x002fe20000000f00 */
[----:B------:R-:W-:Y:S01]  /*d3e0*/  IMAD R0, R191, 0x160, RZ ;  /* 0x00000160bf007824 */ /* 0x000fe200078e02ff */
[----:B------:R-:W-:Y:S05]  /*d3f0*/  MOV R3, R69 ;  /* 0x0000004500037202 */ /* 0x000fea0000000f00 */
[----:B------:R-:W-:Y:S05]  /*d400*/  IMAD.WIDE.U32 R2, R190, 0x160, R2 ;  /* 0x00000160be027825 */ /* 0x000fea00078e0002 */
[----:B------:R-:W-:Y:S05]  /*d410*/  IADD3 R3, R3, R0, RZ ;  /* 0x0000000003037210 */ /* 0x000fea0007ffe0ff */
[----:B-----5:R1:W-:Y:S02]  /*d420*/  ST.E.128 [R2.64], R8 ;  /* 0x0000000802007985 */ /* 0x0203e4000c101d06 */
.L_x_1005:
[----:B------:R-:W-:Y:S05]  /*d430*/  BSYNC B1 ;  /* 0x0000000000017941 */ /* 0x000fea0003800000 */
.L_x_1004:
        /* <DEDUP_REMOVED lines=100> */
.L_x_1011:
[----:B------:R-:W-:Y:S05]  /*da80*/  BSYNC B0 ;  /* 0x0000000000007941 */ /* 0x000fea0003800000 */
.L_x_1010:
[----:B-1----:R-:W-:Y:S01]  /*da90*/  MOV R2, R68 ;  /* 0x0000004400027202 */ /* 0x002fe20000000f00 */
[----:B------:R-:W-:Y:S01]  /*daa0*/  IMAD R0, R191, 0x180, RZ ;  /* 0x00000180bf007824 */ /* 0x000fe200078e02ff */
[----:B------:R-:W-:Y:S05]  /*dab0*/  MOV R3, R69 ;  /* 0x0000004500037202 */ /* 0x000fea0000000f00 */
[----:B------:R-:W-:Y:S05]  /*dac0*/  IMAD.WIDE.U32 R2, R190, 0x180, R2 ;  /* 0x00000180be027825 */ /* 0x000fea00078e0002 */
[----:B------:R-:W-:Y:S05]  /*dad0*/  IADD3 R3, R3, R0, RZ ;  /* 0x0000000003037210 */ /* 0x000fea0007ffe0ff */
[----:B-----5:R1:W-:Y:S02]  /*dae0*/  ST.E.128 [R2.64], R8 ;  /* 0x0000000802007985 */ /* 0x0203e4000c101d06 */
.L_x_1009:
[----:B------:R-:W-:Y:S05]  /*daf0*/  BSYNC B1 ;  /* 0x0000000000017941 */ /* 0x000fea0003800000 */
.L_x_1008:
        /* <DEDUP_REMOVED lines=100> */
.L_x_1015:
[----:B------:R-:W-:Y:S05]  /*e140*/  BSYNC B0 ;  /* 0x0000000000007941 */ /* 0x000fea0003800000 */
.L_x_1014:
[----:B-1----:R-:W-:Y:S01]  /*e150*/  MOV R2, R68 ;  /* 0x0000004400027202 */ /* 0x002fe20000000f00 */
[----:B------:R-:W-:Y:S01]  /*e160*/  IMAD R0, R191, 0x1a0, RZ ;  /* 0x000001a0bf007824 */ /* 0x000fe200078e02ff */
[----:B------:R-:W-:Y:S05]  /*e170*/  MOV R3, R69 ;  /* 0x0000004500037202 */ /* 0x000fea0000000f00 */
[----:B------:R-:W-:Y:S05]  /*e180*/  IMAD.WIDE.U32 R2, R190, 0x1a0, R2 ;  /* 0x000001a0be027825 */ /* 0x000fea00078e0002 */
[----:B------:R-:W-:Y:S05]  /*e190*/  IADD3 R3, R3, R0, RZ ;  /* 0x0000000003037210 */ /* 0x000fea0007ffe0ff */
[----:B-----5:R1:W-:Y:S02]  /*e1a0*/  ST.E.128 [R2.64], R8 ;  /* 0x0000000802007985 */ /* 0x0203e4000c101d06 */
.L_x_1013:
[----:B------:R-:W-:Y:S05]  /*e1b0*/  BSYNC B1 ;  /* 0x0000000000017941 */ /* 0x000fea0003800000 */
.L_x_1012:
        /* <DEDUP_REMOVED lines=100> */
.L_x_1019:
[----:B------:R-:W-:Y:S05]  /*e800*/  BSYNC B0 ;  /* 0x0000000000007941 */ /* 0x000fea0003800000 */
.L_x_1018:
[----:B-1----:R-:W-:Y:S01]  /*e810*/  MOV R2, R68 ;  /* 0x0000004400027202 */ /* 0x002fe20000000f00 */
[----:B------:R-:W-:Y:S01]  /*e820*/  IMAD R0, R191, 0x1c0, RZ ;  /* 0x000001c0bf007824 */ /* 0x000fe200078e02ff */
[----:B------:R-:W-:Y:S05]  /*e830*/  MOV R3, R69 ;  /* 0x0000004500037202 */ /* 0x000fea0000000f00 */
[----:B------:R-:W-:Y:S05]  /*e840*/  IMAD.WIDE.U32 R2, R190, 0x1c0, R2 ;  /* 0x000001c0be027825 */ /* 0x000fea00078e0002 */
[----:B------:R-:W-:Y:S05]  /*e850*/  IADD3 R3, R3, R0, RZ ;  /* 0x0000000003037210 */ /* 0x000fea0007ffe0ff */
[----:B-----5:R1:W-:Y:S02]  /*e860*/  ST.E.128 [R2.64], R8 ;  /* 0x0000000802007985 */ /* 0x0203e4000c101d06 */
.L_x_1017:
[----:B------:R-:W-:Y:S05]  /*e870*/  BSYNC B1 ;  /* 0x0000000000017941 */ /* 0x000fea0003800000 */
.L_x_1016:
        /* <DEDUP_REMOVED lines=15> */
[----:B------:R-:W-:Y:S02]  /*e970*/  ISETP.GE.AND P1, PT, R132, R35, PT ;  /* 0x000000238400720c */ /* 0x000fe40003f26270 */
[----:B------:R-:W-:Y:S02]  /*e980*/  MOV R0, RZ ;  /* 0x000000ff00007202 */ /* 0x000fe40000000f00 */
[----:B-----5:R-:W-:Y:S02]  /*e990*/  MOV R15, R8 ;  /* 0x00000008000f7202 */ /* 0x020fe40000000f00 */
[----:B------:R-:W-:Y:S02]  /*e9a0*/  MOV R28, R9 ;  /* 0x00000009001c7202 */ /* 0x000fe40000000f00 */
[----:B------:R-:W-:Y:S02]  /*e9b0*/  MOV R30, R10 ;  /* 0x0000000a001e7202 */ /* 0x000fe40000000f00 */
[----:B------:R-:W-:Y:S03]  /*e9c0*/  MOV R29, R11 ;  /* 0x0000000b001d7202 */ /* 0x000fe60000000f00 */
[C---:B------:R-:W-:Y:S02]  /*e9d0*/  @P1 IADD3 R35, -R34.reuse, RZ, RZ ;  /* 0x000000ff22231210 */ /* 0x040fe40007ffe1ff */
[----:B------:R-:W-:Y:S02]  /*e9e0*/  @P1 IADD3 R0, -R34, RZ, RZ ;  /* 0x000000ff22001210 */ /* 0x000fe40007ffe1ff */
[C---:B-1----:R-:W-:Y:S02]  /*e9f0*/  LEA R2, P0, R35.reuse, R2, 0x1 ;  /* 0x0000000223027211 */ /* 0x042fe400078008ff */
[----:B------:R-:W-:Y:S02]  /*ea00*/  IADD3 R4, P2, R98, R0, RZ ;  /* 0x0000000062047210 */ /* 0x000fe40007f5e0ff */
[----:B------:R-:W-:Y:S02]  /*ea10*/  LEA.HI.X.SX32 R3, R35, R3, 0x1, P0 ;  /* 0x0000000323037211 */ /* 0x000fe400000f0eff */
[----:B------:R-:W-:Y:S02]  /*ea20*/  LEA R12, P0, R4, R76, 0x1 ;  /* 0x0000004c040c7211 */ /* 0x000fe400078008ff */
        /* <DEDUP_REMOVED lines=72> */
.L_x_1023:
[----:B------:R-:W-:Y:S05]  /*eeb0*/  BSYNC B0 ;  /* 0x0000000000007941 */ /* 0x000fea0003800000 */
.L_x_1022:
[----:B-1----:R-:W-:Y:S01]  /*eec0*/  MOV R2, R68 ;  /* 0x0000004400027202 */ /* 0x002fe20000000f00 */
[----:B------:R-:W-:Y:S01]  /*eed0*/  IMAD R0, R191, 0x1e0, RZ ;  /* 0x000001e0bf007824 */ /* 0x000fe200078e02ff */
[----:B------:R-:W-:Y:S05]  /*eee0*/  MOV R3, R69 ;  /* 0x0000004500037202 */ /* 0x000fea0000000f00 */
[----:B------:R-:W-:Y:S05]  /*eef0*/  IMAD.WIDE.U32 R2, R190, 0x1e0, R2 ;  /* 0x000001e0be027825 */ /* 0x000fea00078e0002 */
[----:B------:R-:W-:Y:S05]  /*ef00*/  IADD3 R3, R3, R0, RZ ;  /* 0x0000000003037210 */ /* 0x000fea0007ffe0ff */
[----:B-----5:R1:W-:Y:S02]  /*ef10*/  ST.E.128 [R2.64], R8 ;  /* 0x0000000802007985 */ /* 0x0203e4000c101d06 */
.L_x_1021:
[----:B------:R-:W-:Y:S05]  /*ef20*/  BSYNC B1 ;  /* 0x0000000000017941 */ /* 0x000fea0003800000 */
.L_x_1020:
[----:B------:R-:W-:Y:S01]  /*ef30*/  MOV R5, R74 ;  /* 0x0000004a00057202 */ /* 0x000fe20000000f00 */
[----:B------:R-:W2:Y:S01]  /*ef40*/  LD.E R0, [R16.64+0xd0] ;  /* 0x0000d00610007980 */ /* 0x000ea2000c101900 */
[----:B-1----:R-:W-:Y:S01]  /*ef50*/  MOV R3, R75 ;  /* 0x0000004b00037202 */ /* 0x002fe20000000f00 */
        /* <DEDUP_REMOVED lines=8> */
.L_x_925:
[----:B-1----:R-:W-:Y:S02]  /*efe0*/  P2R R24, PR, RZ, 0x10 ;  /* 0x00000010ff187803 */ /* 0x002fe40000000000 */
[C---:B------:R-:W-:Y:S02]  /*eff0*/  LOP3.LUT P4, RZ, R33.reuse, 0x200, RZ, 0xc0, !PT ;  /* 0x0000020021ff7812 */ /* 0x040fe4000788c0ff */
[----:B------:R-:W-:Y:S02]  /*f000*/  P2R R0, PR, RZ, 0x40 ;  /* 0x00000040ff007803 */ /* 0x000fe40000000000 */
[C---:B------:R-:W-:Y:S02]  /*f010*/  LOP3.LUT P6, RZ, R33.reuse, 0x100, RZ, 0xc0, !PT ;  /* 0x0000010021ff7812 */ /* 0x040fe400078cc0ff */
[----:B------:R-:W-:Y:S02]  /*f020*/  P2R R25, PR, RZ, 0x8 ;  /* 0x00000008ff197803 */ /* 0x000fe40000000000 */
[C---:B------:R-:W-:Y:S02]  /*f030*/  LOP3.LUT P3, RZ, R33.reuse, 0x80, RZ, 0xc0, !PT ;  /* 0x0000008021ff7812 */ /* 0x040fe4000786c0ff */
[----:B------:R-:W-:Y:S02]  /*f040*/  P2R R26, PR, RZ, 0x4 ;  /* 0x00000004ff1a7803 */ /* 0x000fe40000000000 */
[----:B------:R-:W-:Y:S01]  /*f050*/  LOP3.LUT P2, RZ, R33, 0x40, RZ, 0xc0, !PT ;  /* 0x0000004021ff7812 */ /* 0x000fe2000784c0ff */
[----:B------:R-:W-:Y:S01]  /*f060*/  @!P4 IMAD.MOV.U32 R3, RZ, RZ, R70 ;  /* 0x000000ffff03c224 */ /* 0x000fe200078e0046 */
[-C--:B------:R-:W-:Y:S02]  /*f070*/  @!P4 MOV R2, R71.reuse ;  /* 0x000000470002c202 */ /* 0x080fe40000000f00 */
[----:B------:R-:W-:Y:S02]  /*f080*/  P2R R23, PR, RZ, 0x20 ;  /* 0x00000020ff177803 */ /* 0x000fe40000000000 */
[----:B------:R-:W-:Y:S01]  /*f090*/  @!P6 LEA R8, P0, R219, R71, 0x1 ;  /* 0x00000047db08e211 */ /* 0x000fe200078008ff */
[----:B------:R1:W2:Y:S01]  /*f0a0*/  @!P4 LD.E.128 R12, [R2.64] ;  /* 0x00000006020cc980 */ /* 0x0002a2000c101d00 */
[----:B------:R-:W-:Y:S02]  /*f0b0*/  LOP3.LUT P5, RZ, R33, 0x20, RZ, 0xc0, !PT ;  /* 0x0000002021ff7812 */ /* 0x000fe400078ac0ff */
[----:B------:R-:W-:Y:S02]  /*f0c0*/  @!P6 LEA.HI.X R9, R219, R70, R248, 0x1, P0 ;  /* 0x00000046db09e211 */ /* 0x000fe400000f0cf8 */
[C---:B------:R-:W-:Y:S02]  /*f0d0*/  @!P6 LEA R6, P0, R113.reuse, R68, 0x1 ;  /* 0x000000447106e211 */ /* 0x040fe400078008ff */
[----:B------:R-:W-:Y:S02]  /*f0e0*/  P2R R27, PR, RZ, 0x2 ;  /* 0x00000002ff1b7803 */ /* 0x000fe40000000000 */
[----:B------:R-:W-:Y:S02]  /*f0f0*/  @!P6 LEA.HI.X R7, R113, R69, R134, 0x1, P0 ;  /* 0x000000457107e211 */ /* 0x000fe400000f0c86 */
[C---:B------:R-:W-:Y:S02]  /*f100*/  @!P3 LEA R4, P0, R216.reuse, R71, 0x1 ;  /* 0x00000047d804b211 */ /* 0x040fe400078008ff */
[C---:B------:R-:W-:Y:S02]  /*f110*/  LOP3.LUT P1, RZ, R33.reuse, 0x2, RZ, 0xc0, !PT ;  /* 0x0000000221ff7812 */ /* 0x040fe4000782c0ff */
[----:B------:R-:W-:Y:S01]  /*f120*/  @!P3 LEA.HI.X R5, R216, R70, R244, 0x1, P0 ;  /* 0x00000046d805b211 */ /* 0x000fe200000f0cf4 */
[----:B-1----:R-:W-:Y:S01]  /*f130*/  @!P4 IMAD.MOV.U32 R3, RZ, RZ, R69 ;  /* 0x000000ffff03c224 */ /* 0x002fe200078e0045 */
[-C--:B------:R-:W-:Y:S05]  /*f140*/  @!P4 MOV R2, R68.reuse ;  /* 0x000000440002c202 */ /* 0x080fea0000000f00 */
[----:B--2---:R1:W-:Y:S01]  /*f150*/  @!P4 ST.E.128 [R2.64], R12 ;  /* 0x0000000c0200c985 */ /* 0x0043e2000c101d06 */
[----:B------:R-:W-:Y:S03]  /*f160*/  LOP3.LUT P4, RZ, R33, 0x10, RZ, 0xc0, !PT ;  /* 0x0000001021ff7812 */ /* 0x000fe6000788c0ff */
[----:B------:R-:W2:Y:S01]  /*f170*/  @!P6 LD.E.128 R8, [R8.64] ;  /* 0x000000060808e980 */ /* 0x000ea2000c101d00 */
[C---:B-1----:R-:W-:Y:S04]  /*f180*/  @!P3 LEA R2, P0, R97.reuse, R68, 0x1 ;  /* 0x000000446102b211 */ /* 0x042fe800078008ff */
[----:B------:R-:W-:Y:S01]  /*f190*/  @!P3 LEA.HI.X R3, R97, R69, R116, 0x1, P0 ;  /* 0x000000456103b211 */ /* 0x000fe200000f0c74 */
[----:B--2---:R1:W-:Y:S01]  /*f1a0*/  @!P6 ST.E.128 [R6.64], R8 ;  /* 0x000000080600e985 */ /* 0x0043e2000c101d06 */
[----:B------:R-:W-:Y:S01]  /*f1b0*/  ISETP.NE.AND P6, PT, R0, RZ, PT ;  /* 0x000000ff0000720c */ /* 0x000fe20003fc5270 */
[----:B------:R-:W-:Y:S02]  /*f1c0*/  @!P2 IMAD R0, R65, 0x60, RZ ;  /* 0x000000604100a824 */ /* 0x000fe400078e02ff */
[----:B-1----:R-:W2:Y:S01]  /*f1d0*/  @!P3 LD.E.128 R8, [R4.64] ;  /* 0x000000060408b980 */ /* 0x002ea2000c101d00 */
[C---:B------:R-:W-:Y:S04]  /*f1e0*/  @!P5 LEA R6, P0, R217.reuse, R71, 0x1 ;  /* 0x00000047d906d211 */ /* 0x040fe800078008ff */
[----:B------:R-:W-:Y:S02]  /*f1f0*/  @!P5 LEA.HI.X R7, R217, R70, R245, 0x1, P0 ;  /* 0x00000046d907d211 */ /* 0x000fe400000f0cf5 */
[C---:B------:R-:W-:Y:S04]  /*f200*/  @!P5 LEA R12, P0, R96.reuse, R68, 0x1 ;  /* 0x00000044600cd211 */ /* 0x040fe800078008ff */
[----:B------:R-:W-:Y:S01]  /*f210*/  @!P5 LEA.HI.X R13, R96, R69, R115, 0x1, P0 ;  /* 0x00000045600dd211 */ /* 0x000fe200000f0c73 */
[----:B--2---:R1:W-:Y:S01]  /*f220*/  @!P3 ST.E.128 [R2.64], R8 ;  /* 0x000000080200b985 */ /* 0x0043e2000c101d06 */
[----:B------:R-:W-:Y:S01]  /*f230*/  LOP3.LUT P3, RZ, R33, 0x8, RZ, 0xc0, !PT ;  /* 0x0000000821ff7812 */ /* 0x000fe2000786c0ff */
[----:B-1----:R-:W-:Y:S01]  /*f240*/  @!P2 IMAD.MOV.U32 R3, RZ, RZ, R70 ;  /* 0x000000ffff03a224 */ /* 0x002fe200078e0046 */
[----:B------:R-:W-:Y:S05]  /*f250*/  @!P2 MOV R2, R71 ;  /* 0x000000470002a202 */ /* 0x000fea0000000f00 */
[----:B------:R-:W-:Y:S05]  /*f260*/  @!P2 IMAD.WIDE.U32 R2, R64, 0x60, R2 ;  /* 0x000000604002a825 */ /* 0x000fea00078e0002 */
[----:B------:R-:W-:Y:S01]  /*f270*/  @!P2 IADD3 R3, R3, R0, RZ ;  /* 0x000000000303a210 */ /* 0x000fe20007ffe0ff */
[----:B------:R-:W-:Y:S04]  /*f280*/  @!P2 IMAD R0, R191, 0x60, RZ ;  /* 0x00000060bf00a824 */ /* 0x000fe800078e02ff */
[----:B------:R1:W2:Y:S02]  /*f290*/  @!P2 LD.E.128 R8, [R2.64] ;  /* 0x000000060208a980 */ /* 0x0002a4000c101d00 */
[----:B-1----:R-:W-:Y:S01]  /*f2a0*/  @!P2 IMAD.MOV.U32 R2, RZ, RZ, R68 ;  /* 0x000000ffff02a224 */ /* 0x002fe200078e0044 */
[----:B------:R-:W-:Y:S05]  /*f2b0*/  @!P2 MOV R3, R69 ;  /* 0x000000450003a202 */ /* 0x000fea0000000f00 */
[----:B------:R-:W-:Y:S04]  /*f2c0*/  @!P2 IMAD.WIDE.U32 R2, R190, 0x60, R2 ;  /* 0x00000060be02a825 */ /* 0x000fe800078e0002 */
[----:B------:R-:W-:Y:S02]  /*f2d0*/  @!P2 IMAD.IADD R3, R3, 0x1, R0 ;  /* 0x000000010303a824 */ /* 0x000fe400078e0200 */
[----:B------:R-:W-:Y:S03]  /*f2e0*/  @!P4 IMAD R0, R65, 0xa0, RZ ;  /* 0x000000a04100c824 */ /* 0x000fe600078e02ff */
[----:B--2---:R1:W-:Y:S01]  /*f2f0*/  @!P2 ST.E.128 [R2.64], R8 ;  /* 0x000000080200a985 */ /* 0x0043e2000c101d06 */
[----:B------:R-:W-:Y:S03]  /*f300*/  LOP3.LUT P2, RZ, R33, 0x4, RZ, 0xc0, !PT ;  /* 0x0000000421ff7812 */ /* 0x000fe6000784c0ff */
[----:B------:R-:W2:Y:S01]  /*f310*/  @!P5 LD.E.128 R4, [R6.64] ;  /* 0x000000060604d980 */ /* 0x000ea2000c101d00 */
[----:B-1----:R-:W-:Y:S01]  /*f320*/  @!P4 IMAD.MOV.U32 R3, RZ, RZ, R70 ;  /* 0x000000ffff03c224 */ /* 0x002fe200078e0046 */
[-C--:B------:R-:W-:Y:S02]  /*f330*/  @!P4 MOV R2, R71.reuse ;  /* 0x000000470002c202 */ /* 0x080fe40000000f00 */
[----:B------:R-:W-:Y:S03]  /*f340*/  @!P1 LEA R8, P0, R218, R71, 0x1 ;  /* 0x00000047da089211 */ /* 0x000fe600078008ff */
[----:B------:R-:W-:Y:S01]  /*f350*/  @!P4 IMAD.WIDE.U32 R2, R64, 0xa0, R2 ;  /* 0x000000a04002c825 */ /* 0x000fe200078e0002 */
[----:B------:R-:W-:Y:S02]  /*f360*/  @!P1 LEA.HI.X R9, R218, R70, R246, 0x1, P0 ;  /* 0x00000046da099211 */ /* 0x000fe400000f0cf6 */
[----:B------:R-:W-:Y:S02]  /*f370*/  @!P1 LEA R10, P0, R95, R68, 0x1 ;  /* 0x000000445f0a9211 */ /* 0x000fe400078008ff */
[----:B------:R-:W-:Y:S01]  /*f380*/  @!P4 IADD3 R3, R3, R0, RZ ;  /* 0x000000000303c210 */ /* 0x000fe20007ffe0ff */
[----:B------:R-:W-:Y:S01]  /*f390*/  @!P4 IMAD R0, R191, 0xa0, RZ ;  /* 0x000000a0bf00c824 */ /* 0x000fe200078e02ff */
[-C--:B------:R-:W-:Y:S02]  /*f3a0*/  @!P1 LEA.HI.X R11, R95, R69.reuse, R114, 0x1, P0 ;  /* 0x000000455f0b9211 */ /* 0x080fe400000f0c72 */
[----:B------:R-:W-:Y:S01]  /*f3b0*/  LOP3.LUT P0, RZ, R33, 0x1, RZ, 0xc0, !PT ;  /* 0x0000000121ff7812 */ /* 0x000fe2000780c0ff */
[----:B--2---:R1:W-:Y:S01]  /*f3c0*/  @!P5 ST.E.128 [R12.64], R4 ;  /* 0x000000040c00d985 */ /* 0x0043e2000c101d06 */
[----:B------:R-:W-:Y:S03]  /*f3d0*/  ISETP.NE.AND P5, PT, R23, RZ, PT ;  /* 0x000000ff1700720c */ /* 0x000fe60003fa5270 */
[----:B-1----:R1:W2:Y:S02]  /*f3e0*/  @!P4 LD.E.128 R4, [R2.64] ;  /* 0x000000060204c980 */ /* 0x0022a4000c101d00 */
[----:B-1----:R-:W-:Y:S01]  /*f3f0*/  @!P4 IMAD.MOV.U32 R2, RZ, RZ, R68 ;  /* 0x000000ffff02c224 */ /* 0x002fe200078e0044 */
[----:B------:R-:W-:Y:S05]  /*f400*/  @!P4 MOV R3, R69 ;  /* 0x000000450003c202 */ /* 0x000fea0000000f00 */
[----:B------:R-:W-:Y:S04]  /*f410*/  @!P4 IMAD.WIDE.U32 R2, R190, 0xa0, R2 ;  /* 0x000000a0be02c825 */ /* 0x000fe800078e0002 */
[----:B------:R-:W-:Y:S02]  /*f420*/  @!P4 IMAD.IADD R3, R3, 0x1, R0 ;  /* 0x000000010303c824 */ /* 0x000fe400078e0200 */
[----:B------:R-:W-:Y:S03]  /*f430*/  @!P3 IMAD R0, R65, 0xc0, RZ ;  /* 0x000000c04100b824 */ /* 0x000fe600078e02ff */
[----:B--2---:R1:W-:Y:S01]  /*f440*/  @!P4 ST.E.128 [R2.64], R4 ;  /* 0x000000040200c985 */ /* 0x0043e2000c101d06 */
[----:B------:R-:W-:Y:S01]  /*f450*/  ISETP.NE.AND P4, PT, R24, RZ, PT ;  /* 0x000000ff1800720c */ /* 0x000fe20003f85270 */
        /* <DEDUP_REMOVED lines=26> */
[----:B-1----:R-:W-:Y:S02]  /*f600*/  @!P0 IMAD.MOV.U32 R3, RZ, RZ, R70 ;  /* 0x000000ffff038224 */ /* 0x002fe400078e0046 */
[----:B------:R-:W2:Y:S01]  /*f610*/  @!P1 LD.E.128 R4, [R8.64] ;  /* 0x0000000608049980 */ /* 0x000ea2000c101d00 */
[----:B------:R-:W-:Y:S05]  /*f620*/  @!P0 MOV R2, R71 ;  /* 0x0000004700028202 */ /* 0x000fea0000000f00 */
[----:B------:R-:W-:Y:S05]  /*f630*/  @!P0 IMAD.WIDE.U32 R2, R64, 0x120, R2 ;  /* 0x0000012040028825 */ /* 0x000fea00078e0002 */
[----:B------:R-:W-:Y:S01]  /*f640*/  @!P0 IADD3 R3, R3, R0, RZ ;  /* 0x0000000003038210 */ /* 0x000fe20007ffe0ff */
[----:B------:R-:W-:Y:S01]  /*f650*/  @!P0 IMAD R0, R191, 0x120, RZ ;  /* 0x00000120bf008824 */ /* 0x000fe200078e02ff */
[----:B--2---:R1:W-:Y:S01]  /*f660*/  @!P1 ST.E.128 [R10.64], R4 ;  /* 0x000000040a009985 */ /* 0x0043e2000c101d06 */
[----:B------:R-:W-:Y:S01]  /*f670*/  ISETP.NE.AND P1, PT, R27, RZ, PT ;  /* 0x000000ff1b00720c */ /* 0x000fe20003f25270 */
[----:B-1----:R-:W-:Y:S02]  /*f680*/  @!P0 IMAD.MOV.U32 R4, RZ, RZ, R68 ;  /* 0x000000ffff048224 */ /* 0x002fe400078e0044 */
[----:B------:R1:W2:Y:S01]  /*f690*/  @!P0 LD.E.128 R8, [R2.64] ;  /* 0x0000000602088980 */ /* 0x0002a2000c101d00 */
[----:B------:R-:W-:Y:S01]  /*f6a0*/  @!P6 IMAD R6, R65, 0x140, RZ ;  /* 0x000001404106e824 */ /* 0x000fe200078e02ff */
[-C--:B------:R-:W-:Y:S05]  /*f6b0*/  @!P0 MOV R5, R69.reuse ;  /* 0x0000004500058202 */ /* 0x080fea0000000f00 */
[----:B------:R-:W-:Y:S04]  /*f6c0*/  @!P0 IMAD.WIDE.U32 R4, R190, 0x120, R4 ;  /* 0x00000120be048825 */ /* 0x000fe800078e0004 */
[----:B------:R-:W-:Y:S02]  /*f6d0*/  @!P0 IMAD.IADD R5, R5, 0x1, R0 ;  /* 0x0000000105058824 */ /* 0x000fe400078e0200 */
[----:B------:R-:W-:Y:S02]  /*f6e0*/  @!P6 IMAD R0, R191, 0x140, RZ ;  /* 0x00000140bf00e824 */ /* 0x000fe400078e02ff */
[----:B-1----:R-:W-:Y:S01]  /*f6f0*/  @!P6 IMAD.MOV.U32 R2, RZ, RZ, R71 ;  /* 0x000000ffff02e224 */ /* 0x002fe200078e0047 */
[----:B------:R-:W-:Y:S05]  /*f700*/  @!P6 MOV R3, R70 ;  /* 0x000000460003e202 */ /* 0x000fea0000000f00 */
[----:B------:R-:W-:Y:S05]  /*f710*/  @!P6 IMAD.WIDE.U32 R2, R64, 0x140, R2 ;  /* 0x000001404002e825 */ /* 0x000fea00078e0002 */
[----:B------:R-:W-:Y:S01]  /*f720*/  @!P6 IADD3 R3, R3, R6, RZ ;  /* 0x000000060303e210 */ /* 0x000fe20007ffe0ff */
[----:B------:R-:W-:Y:S01]  /*f730*/  @!P5 IMAD R6, R65, 0x160, RZ ;  /* 0x000001604106d824 */ /* 0x000fe200078e02ff */
[----:B--2---:R1:W-:Y:S02]  /*f740*/  @!P0 ST.E.128 [R4.64], R8 ;  /* 0x0000000804008985 */ /* 0x0043e4000c101d06 */
[----:B-1----:R-:W-:Y:S02]  /*f750*/  @!P6 IMAD.MOV.U32 R4, RZ, RZ, R68 ;  /* 0x000000ffff04e224 */ /* 0x002fe400078e0044 */
[----:B------:R1:W2:Y:S01]  /*f760*/  @!P6 LD.E.128 R8, [R2.64] ;  /* 0x000000060208e980 */ /* 0x0002a2000c101d00 */
        /* <DEDUP_REMOVED lines=36> */
[----:B------:R-:W-:Y:S05]  /*f9b0*/  @!P3 MOV R5, R69 ;  /* 0x000000450005b202 */ /* 0x000fea0000000f00 */
[----:B------:R-:W-:Y:S05]  /*f9c0*/  @!P3 IMAD.WIDE.U32 R4, R190, 0x1a0, R4 ;  /* 0x000001a0be04b825 */ /* 0x000fea00078e0004 */
[----:B------:R-:W-:Y:S01]  /*f9d0*/  @!P3 IADD3 R5, R5, R0, RZ ;  /* 0x000000000505b210 */ /* 0x000fe20007ffe0ff */
        /* <DEDUP_REMOVED lines=12> */
[----:B------:R-:W-:Y:S01]  /*faa0*/  @!P1 IMAD R0, R191, 0x1e0, RZ ;  /* 0x000001e0bf009824 */ /* 0x000fe200078e02ff */
[----:B-1----:R-:W-:Y:S01]  /*fab0*/  @!P1 MOV R2, R71 ;  /* 0x0000004700029202 */ /* 0x002fe20000000f00 */
[----:B------:R-:W-:Y:S04]  /*fac0*/  @!P1 IMAD.MOV.U32 R3, RZ, RZ, R70 ;  /* 0x000000ffff039224 */ /* 0x000fe800078e0046 */
[----:B------:R-:W-:Y:S05]  /*fad0*/  @!P1 IMAD.WIDE.U32 R2, R64, 0x1e0, R2 ;  /* 0x000001e040029825 */ /* 0x000fea00078e0002 */
[----:B------:R-:W-:Y:S01]  /*fae0*/  @!P1 IADD3 R3, R3, R6, RZ ;  /* 0x0000000603039210 */ /* 0x000fe20007ffe0ff */
[----:B--2---:R1:W-:Y:S04]  /*faf0*/  @!P2 ST.E.128 [R4.64], R8 ;  /* 0x000000080400a985 */ /* 0x0043e8000c101d06 */
[----:B-1----:R1:W2:Y:S02]  /*fb00*/  @!P1 LD.E.128 R4, [R2.64] ;  /* 0x0000000602049980 */ /* 0x0022a4000c101d00 */
[----:B-1----:R-:W-:Y:S01]  /*fb10*/  @!P1 IMAD.MOV.U32 R2, RZ, RZ, R68 ;  /* 0x000000ffff029224 */ /* 0x002fe200078e0044 */
[----:B------:R-:W-:Y:S05]  /*fb20*/  @!P1 MOV R3, R69 ;  /* 0x0000004500039202 */ /* 0x000fea0000000f00 */
[----:B------:R-:W-:Y:S05]  /*fb30*/  @!P1 IMAD.WIDE.U32 R2, R190, 0x1e0, R2 ;  /* 0x000001e0be029825 */ /* 0x000fea00078e0002 */
[----:B------:R-:W-:Y:S05]  /*fb40*/  @!P1 IADD3 R3, R3, R0, RZ ;  /* 0x0000000003039210 */ /* 0x000fea0007ffe0ff */
[----:B--2---:R1:W-:Y:S02]  /*fb50*/  @!P1 ST.E.128 [R2.64], R4 ;  /* 0x0000000402009985 */ /* 0x0043e4000c101d06 */
.L_x_959:
[----:B------:R-:W-:Y:S05]  /*fb60*/  BSYNC B2 ;  /* 0x0000000000027941 */ /* 0x000fea0003800000 */
.L_x_924:
[----:B------:R-:W-:Y:S01]  /*fb70*/  ISETP.NE.U32.AND P1, PT, R224, RZ, PT ;  /* 0x000000ffe000720c */ /* 0x000fe20003f25070 */
[----:B------:R-:W2:Y:S01]  /*fb80*/  LD.E R0, [R16.64+0x128] ;  /* 0x0001280610007980 */ /* 0x000ea2000c101900 */
[----:B-1----:R-:W-:Y:S01]  /*fb90*/  IMAD.MOV.U32 R2, RZ, RZ, R71 ;  /* 0x000000ffff027224 */ /* 0x002fe200078e0047 */
[----:B------:R-:W-:Y:S01]  /*fba0*/  BSSY B0, `(.L_x_1024) ;  /* 0x0000065000007945 */ /* 0x000fe20003800000 */
[----:B------:R-:W-:Y:S01]  /*fbb0*/  ISETP.NE.AND.EX P1, PT, R225, RZ, PT, P1 ;  /* 0x000000ffe100720c */ /* 0x000fe20003f25310 */
[----:B------:R-:W-:Y:S02]  /*fbc0*/  IMAD.MOV.U32 R3, RZ, RZ, R70 ;  /* 0x000000ffff037224 */ /* 0x000fe400078e0046 */
[----:B--2---:R-:W-:Y:S05]  /*fbd0*/  IMAD.U32 R0, R0, -0x100, RZ ;  /* 0xffffff0000007824 */ /* 0x004fea00078e00ff */
[C---:B------:R-:W-:Y:S04]  /*fbe0*/  LEA R71, P0, R0.reuse, R2, 0x1 ;  /* 0x0000000200477211 */ /* 0x040fe800078008ff */
[----:B------:R-:W-:Y:S01]  /*fbf0*/  LEA.HI.X.SX32 R70, R0, R3, 0x1, P0 ;  /* 0x0000000300467211 */ /* 0x000fe200000f0eff */
[----:B------:R-:W-:-:S05]  /*fc00*/  @!P1 BRA `(.L_x_1025) ;  /* 0x0000052000009947 */ /* 0x000fca0003800000 */
[----:B------:R-:W-:Y:S04]  /*fc10*/  IADD3 R0, R21, -0x1, RZ ;  /* 0xffffffff15007810 */ /* 0x000fe80007ffe0ff */
[----:B------:R-:W-:Y:S11]  /*fc20*/  ISETP.GT.AND P0, PT, R0, R117, PT ;  /* 0x000000750000720c */ /* 0x000ff60003f04270 */
[----:B------:R-:W-:Y:S02]  /*fc30*/  @!UPT UIADD3 URZ, URZ, URZ, URZ ;  /* 0x0000003f3f3ff290 */ /* 0x000fe4000fffe03f */
[----:B------:R-:W-:-:S05]  /*fc40*/  @!P0 BRA `(.L_x_1026) ;  /* 0x000005a000008947 */ /* 0x000fca0003800000 */
[----:B------:R-:W2:Y:S01]  /*fc50*/  LD.E R3, [R16.64+0x170] ;  /* 0x0001700610037980 */ /* 0x000ea2000c101900 */
[----:B------:R-:W-:Y:S03]  /*fc60*/  IABS R9, R20 ;  /* 0x0000001400097213 */ /* 0x000fe60000000000 */
[----:B------:R-:W3:Y:S01]  /*fc70*/  LD.E.64 R12, [R16.64+0x28] ;  /* 0x00002806100c7980 */ /* 0x000ee2000c101b00 */
[-C--:B--2---:R-:W-:Y:S02]  /*fc80*/  IABS R5, R3.reuse ;  /* 0x0000000300057213 */ /* 0x084fe40000000000 */
[----:B------:R-:W-:Y:S02]  /*fc90*/  IABS R8, R3 ;  /* 0x0000000300087213 */ /* 0x000fe40000000000 */
[----:B------:R-:W1:Y:S03]  /*fca0*/  I2F.RP R6, R5 ;  /* 0x0000000500067306 */ /* 0x000e660000209400 */
[----:B------:R-:W-:Y:S07]  /*fcb0*/  IMAD.MOV R8, RZ, RZ, -R8 ;  /* 0x000000ffff087224 */ /* 0x000fee00078e0a08 */
[----:B-1----:R-:W1:Y:S02]  /*fcc0*/  MUFU.RCP R6, R6 ;  /* 0x0000000600067308 */ /* 0x002e640000001000 */
[----:B-1----:R-:W-:Y:S08]  /*fcd0*/  IADD3 R6, R6, 0xffffffe, RZ ;  /* 0x0ffffffe06067810 */ /* 0x002ff00007ffe0ff */
[----:B------:R-:W1:Y:S02]  /*fce0*/  F2I.FTZ.U32.TRUNC.NTZ R7, R6 ;  /* 0x0000000600077305 */ /* 0x000e64000021f000 */
[--C-:B-1----:R-:W-:Y:S02]  /*fcf0*/  IMAD.MOV R0, RZ, RZ, -R7.reuse ;  /* 0x000000ffff007224 */ /* 0x102fe400078e0a07 */
[----:B------:R-:W-:Y:S02]  /*fd00*/  IMAD.MOV.U32 R6, RZ, RZ, RZ ;  /* 0x000000ffff067224 */ /* 0x000fe400078e00ff */
[----:B------:R-:W-:Y:S01]  /*fd10*/  IMAD.MOV.U32 R2, RZ, RZ, R0 ;  /* 0x000000ffff027224 */ /* 0x000fe200078e0000 */
[----:B------:R-:W-:Y:S03]  /*fd20*/  IADD3 R0, R22, -0x200, RZ ;  /* 0xfffffe0016007810 */ /* 0x000fe60007ffe0ff */
[----:B------:R-:W-:Y:S01]  /*fd30*/  IMAD R2, R2, R5, RZ ;  /* 0x0000000502027224 */ /* 0x000fe200078e02ff */
[----:B------:R-:W-:Y:S03]  /*fd40*/  IABS R4, R0 ;  /* 0x0000000000047213 */ /* 0x000fe60000000000 */
[----:B------:R-:W-:Y:S04]  /*fd50*/  IMAD.HI.U32 R7, R7, R2, R6 ;  /* 0x0000000207077227 */ /* 0x000fe800078e0006 */
[----:B------:R-:W-:Y:S02]  /*fd60*/  IMAD.MOV.U32 R6, RZ, RZ, R4 ;  /* 0x000000ffff067224 */ /* 0x000fe400078e0004 */
[C---:B------:R-:W-:Y:S04]  /*fd70*/  IMAD.HI.U32 R4, R7.reuse, R9, RZ ;  /* 0x0000000907047227 */ /* 0x040fe800078e00ff */
[----:B------:R-:W-:Y:S04]  /*fd80*/  IMAD.HI.U32 R2, R7, R6, RZ ;  /* 0x0000000607027227 */ /* 0x000fe800078e00ff */
[-C--:B------:R-:W-:Y:S02]  /*fd90*/  IMAD R7, R4, R8.reuse, R9 ;  /* 0x0000000804077224 */ /* 0x080fe400078e0209 */
[----:B------:R-:W-:Y:S03]  /*fda0*/  IMAD R6, R2, R8, R6 ;  /* 0x0000000802067224 */ /* 0x000fe600078e0206 */
[C---:B------:R-:W-:Y:S02]  /*fdb0*/  ISETP.GT.U32.AND P3, PT, R5.reuse, R7, PT ;  /* 0x000000070500720c */ /* 0x040fe40003f64070 */
[----:B------:R-:W-:Y:S11]  /*fdc0*/  ISETP.GT.U32.AND P0, PT, R5, R6, PT ;  /* 0x000000060500720c */ /* 0x000ff60003f04070 */
[----:B------:R-:W-:Y:S01]  /*fdd0*/  @!P3 IADD3 R4, R4, 0x1, RZ ;  /* 0x000000010404b810 */ /* 0x000fe20007ffe0ff */
[----:B------:R-:W-:Y:S01]  /*fde0*/  @!P3 IMAD.IADD R7, R7, 0x1, -R5 ;  /* 0x000000010707b824 */ /* 0x000fe200078e0a05 */
[-C--:B------:R-:W-:Y:S02]  /*fdf0*/  @!P0 IADD3 R6, R6, -R5.reuse, RZ ;  /* 0x8000000506068210 */ /* 0x080fe40007ffe0ff */
[----:B------:R-:W-:Y:S02]  /*fe00*/  @!P0 IADD3 R2, R2, 0x1, RZ ;  /* 0x0000000102028810 */ /* 0x000fe40007ffe0ff */
[-C--:B------:R-:W-:Y:S02]  /*fe10*/  ISETP.GE.U32.AND P4, PT, R6, R5.reuse, PT ;  /* 0x000000050600720c */ /* 0x080fe40003f86070 */
[----:B------:R-:W-:Y:S02]  /*fe20*/  ISETP.GE.U32.AND P5, PT, R7, R5, PT ;  /* 0x000000050700720c */ /* 0x000fe40003fa6070 */
[-C--:B------:R-:W-:Y:S02]  /*fe30*/  LOP3.LUT R6, R0, R3.reuse, RZ, 0x3c, !PT ;  /* 0x0000000300067212 */ /* 0x080fe400078e3cff */
[-C--:B------:R-:W-:Y:S02]  /*fe40*/  LOP3.LUT R5, R20, R3.reuse, RZ, 0x3c, !PT ;  /* 0x0000000314057212 */ /* 0x080fe400078e3cff */
[----:B------:R-:W-:Y:S02]  /*fe50*/  ISETP.GE.AND P1, PT, R6, RZ, PT ;  /* 0x000000ff0600720c */ /* 0x000fe40003f26270 */
[----:B------:R-:W-:Y:S02]  /*fe60*/  ISETP.GE.AND P2, PT, R5, RZ, PT ;  /* 0x000000ff0500720c */ /* 0x000fe40003f46270 */
[----:B------:R-:W-:Y:S02]  /*fe70*/  LOP3.LUT R6, RZ, R3, RZ, 0x33, !PT ;  /* 0x00000003ff067212 */ /* 0x000fe400078e33ff */
[----:B------:R-:W-:Y:S02]  /*fe80*/  @P4 IADD3 R2, R2, 0x1, RZ ;  /* 0x0000000102024810 */ /* 0x000fe40007ffe0ff */
[----:B------:R-:W-:Y:S02]  /*fe90*/  @P5 IADD3 R4, R4, 0x1, RZ ;  /* 0x0000000104045810 */ /* 0x000fe40007ffe0ff */
[----:B------:R-:W-:Y:S02]  /*fea0*/  ISETP.NE.AND P0, PT, R3, RZ, PT ;  /* 0x000000ff0300720c */ /* 0x000fe40003f05270 */
[----:B------:R-:W-:Y:S01]  /*feb0*/  IADD3 R0, -R20, R0, RZ ;  /* 0x0000000014007210 */ /* 0x000fe20007ffe1ff */
[----:B------:R-:W-:Y:S02]  /*fec0*/  @!P1 IMAD.MOV R2, RZ, RZ, -R2 ;  /* 0x000000ffff029224 */ /* 0x000fe400078e0a02 */
[----:B------:R-:W-:Y:S03]  /*fed0*/  @!P2 IMAD.MOV R4, RZ, RZ, -R4 ;  /* 0x000000ffff04a224 */ /* 0x000fe600078e0a04 */
[C---:B------:R-:W-:Y:S02]  /*fee0*/  SEL R5, R6.reuse, R2, !P0 ;  /* 0x0000000206057207 */ /* 0x040fe40004000000 */
[----:B------:R-:W-:Y:S02]  /*fef0*/  SEL R2, R6, R4, !P0 ;  /* 0x0000000406027207 */ /* 0x000fe40004000000 */
[CC--:B------:R-:W-:Y:S01]  /*ff00*/  LEA R10, P1, R5.reuse, R224.reuse, 0x2 ;  /* 0x000000e0050a7211 */ /* 0x0c0fe200078210ff */
[----:B------:R-:W2:Y:S01]  /*ff10*/  LD.E.64 R6, [R16.64+0x40] ;  /* 0x0000400610067980 */ /* 0x000ea2000c101b00 */
[C---:B------:R-:W-:Y:S02]  /*ff20*/  LEA R8, P0, R2.reuse, R224, 0x2 ;  /* 0x000000e002087211 */ /* 0x040fe400078010ff */
[-C--:B------:R-:W-:Y:S02]  /*ff30*/  LEA.HI.X.SX32 R11, R5, R225.reuse, 0x2, P1 ;  /* 0x000000e1050b7211 */ /* 0x080fe400008f16ff */
[C---:B------:R-:W-:Y:S01]  /*ff40*/  LEA.HI.X.SX32 R9, R2.reuse, R225, 0x2, P0 ;  /* 0x000000e102097211 */ /* 0x040fe200000f16ff */
[----:B------:R-:W-:Y:S02]  /*ff50*/  IMAD.IADD R2, R2, 0x1, -R5 ;  /* 0x0000000102027824 */ /* 0x000fe400078e0a05 */
[----:B------:R1:W4:Y:S02]  /*ff60*/  LD.E R15, [R10.64] ;  /* 0x000000060a0f7980 */ /* 0x000324000c101900 */
[----:B------:R-:W-:Y:S02]  /*ff70*/  IMAD R0, R2, R3, R0 ;  /* 0x0000000302007224 */ /* 0x000fe400078e0200 */
[----:B------:R5:W4:Y:S03]  /*ff80*/  LD.E R4, [R8.64] ;  /* 0x0000000608047980 */ /* 0x000b26000c101900 */
[----:B------:R-:W-:Y:S01]  /*ff90*/  SHF.R.S32.HI R14, RZ, 0x1f, R0 ;  /* 0x0000001fff0e7819 */ /* 0x000fe20000011400 */
[----:B-1----:R-:W3:Y:S06]  /*ffa0*/  LD.E.64 R10, [R16.64+0x38] ;  /* 0x00003806100a7980 */ /* 0x002eec000c101b00 */
[----:B-----5:R-:W5:Y:S01]  /*ffb0*/  LD.E.64 R8, [R16.64+0x20] ;  /* 0x0000200610087980 */ /* 0x020f62000c101b00 */
[----:B--2---:R-:W-:Y:S04]  /*ffc0*/  IMAD R2, R7, R0, RZ ;  /* 0x0000000007027224 */ /* 0x004fe800078e02ff */
[C---:B------:R-:W-:Y:S02]  /*ffd0*/  IMAD R7, R6.reuse, R14, R2 ;  /* 0x0000000e06077224 */ /* 0x040fe400078e0202 */
[----:B----4-:R-:W-:Y:S02]  /*ffe0*/  IMAD.IADD R15, R15, 0x1, -R4 ;  /* 0x000000010f0f7824 */ /* 0x010fe400078e0a04 */
[----:B------:R-:W-:Y:S03]  /*fff0*/  IMAD.WIDE.U32 R4, R6, R0, RZ ;  /* 0x0000000006047225 */ /* 0x000fe600078e00ff */
[----:B------:R-:W-:Y:S01]  /*10000*/  SHF.R.S32.HI R20, RZ, 0x1f, R15 ;  /* 0x0000001fff147819 */ /* 0x000fe2000001140f */
[----:B------:R-:W-:Y:S04]  /*10010*/  IMAD.IADD R5, R5, 0x1, R7 ;  /* 0x0000000105057824 */ /* 0x000fe800078e0207 */
[----:B---3--:R-:W-:Y:S05]  /*10020*/  IMAD.WIDE.U32 R4, R15, R12, R4 ;  /* 0x0000000c0f047225 */ /* 0x008fea00078e0004 */
[----:B------:R-:W-:Y:S01]  /*10030*/  LEA R73, P1, R4, R73, 0x1 ;  /* 0x0000004904497211 */ /* 0x000fe200078208ff */
[-C--:B-----5:R-:W-:Y:S04]  /*10040*/  IMAD R2, R9, R15.reuse, RZ ;  /* 0x0000000f09027224 */ /* 0x0a0fe800078e02ff */
[C---:B------:R-:W-:Y:S02]  /*10050*/  IMAD R6, R8.reuse, R20, R2 ;  /* 0x0000001408067224 */ /* 0x040fe400078e0202 */
[-C--:B------:R-:W-:Y:S04]  /*10060*/  IMAD.WIDE.U32 R2, R8, R15.reuse, RZ ;  /* 0x0000000f08027225 */ /* 0x080fe800078e00ff */
[----:B------:R-:W-:Y:S01]  /*10070*/  IMAD R15, R13, R15, RZ ;  /* 0x0000000f0d0f7224 */ /* 0x000fe200078e02ff */
[----:B------:R-:W-:Y:S01]  /*10080*/  IADD3 R3, R3, R6, RZ ;  /* 0x0000000603037210 */ /* 0x000fe20007ffe0ff */
[----:B------:R-:W-:Y:S04]  /*10090*/  IMAD R6, R11, R0, RZ ;  /* 0x000000000b067224 */ /* 0x000fe800078e02ff */
[----:B------:R-:W-:Y:S04]  /*100a0*/  IMAD.WIDE.U32 R2, R0, R10, R2 ;  /* 0x0000000a00027225 */ /* 0x000fe800078e0002 */
[----:B------:R-:W-:Y:S01]  /*100b0*/  IMAD R0, R12, R20, R15 ;  /* 0x000000140c007224 */ /* 0x000fe200078e020f */
[----:B------:R-:W-:Y:S01]  /*100c0*/  LEA R68, P0, R2, R68, 0x1 ;  /* 0x0000004402447211 */ /* 0x000fe200078008ff */
[----:B------:R-:W-:Y:S02]  /*100d0*/  IMAD R10, R10, R14, R6 ;  /* 0x0000000e0a0a7224 */ /* 0x000fe400078e0206 */
[----:B------:R-:W-:Y:S02]  /*100e0*/  IMAD.IADD R0, R5, 0x1, R0 ;  /* 0x0000000105007824 */ /* 0x000fe400078e0200 */
[----:B------:R-:W-:Y:S03]  /*100f0*/  IMAD.IADD R10, R3, 0x1, R10 ;  /* 0x00000001030a7824 */ /* 0x000fe600078e020a */
[----:B------:R-:W-:Y:S02]  /*10100*/  LEA.HI.X R72, R4, R72, R0, 0x1, P1 ;  /* 0x0000004804487211 */ /* 0x000fe400008f0c00 */
[----:B------:R-:W-:Y:S01]  /*10110*/  LEA.HI.X R69, R2, R69, R10, 0x1, P0 ;  /* 0x0000004502457211 */ /* 0x000fe200000f0c0a */
[----:B------:R-:W-:-:S05]  /*10120*/  BRA `(.L_x_1026) ;  /* 0x000000c000007947 */ /* 0x000fca0003800000 */
.L_x_1025:
[----:B------:R-:W-:Y:S01]  /*10130*/  MOV R5, R72 ;  /* 0x0000004800057202 */ /* 0x000fe20000000f00 */
[----:B------:R-:W2:Y:S01]  /*10140*/  LD.E R6, [R16.64+0x40] ;  /* 0x0000400610067980 */ /* 0x000ea2000c101900 */
[----:B------:R-:W-:Y:S01]  /*10150*/  MOV R3, R69 ;  /* 0x0000004500037202 */ /* 0x000fe20000000f00 */
[----:B------:R-:W-:Y:S02]  /*10160*/  IMAD.MOV.U32 R4, RZ, RZ, R73 ;  /* 0x000000ffff047224 */ /* 0x000fe400078e0049 */
[----:B------:R-:W3:Y:S01]  /*10170*/  LD.E R0, [R16.64+0x38] ;  /* 0x0000380610007980 */ /* 0x000ee2000c101900 */
[----:B------:R-:W-:Y:S02]  /*10180*/  IMAD.MOV.U32 R2, RZ, RZ, R68 ;  /* 0x000000ffff027224 */ /* 0x000fe400078e0044 */
[----:B---3--:R-:W-:Y:S02]  /*10190*/  IMAD.U32 R0, R0, -0x100, RZ ;  /* 0xffffff0000007824 */ /* 0x008fe400078e00ff */
[----:B--2---:R-:W-:Y:S03]  /*101a0*/  IMAD.U32 R6, R6, -0x100, RZ ;  /* 0xffffff0006067824 */ /* 0x004fe600078e00ff */
[----:B------:R-:W-:Y:S02]  /*101b0*/  LEA R68, P0, R0, R2, 0x1 ;  /* 0x0000000200447211 */ /* 0x000fe400078008ff */
[----:B------:R-:W-:Y:S02]  /*101c0*/  LEA R73, P1, R6, R4, 0x1 ;  /* 0x0000000406497211 */ /* 0x000fe400078208ff */
[----:B------:R-:W-:Y:S02]  /*101d0*/  LEA.HI.X.SX32 R69, R0, R3, 0x1, P0 ;  /* 0x0000000300457211 */ /* 0x000fe400000f0eff */
[----:B------:R-:W-:Y:S04]  /*101e0*/  LEA.HI.X.SX32 R72, R6, R5, 0x1, P1 ;  /* 0x0000000506487211 */ /* 0x000fe800008f0eff */
.L_x_1026:
[----:B------:R-:W-:Y:S05]  /*101f0*/  BSYNC B0 ;  /* 0x0000000000007941 */ /* 0x000fea0003800000 */
.L_x_1024:
[----:B------:R-:W-:Y:S04]  /*10200*/  IADD3 R21, R21, -0x1, RZ ;  /* 0xffffffff15157810 */ /* 0x000fe80007ffe0ff */
[----:B------:R-:W-:Y:S11]  /*10210*/  ISETP.GT.AND P0, PT, R21, R117, PT ;  /* 0x000000751500720c */ /* 0x000ff60003f04270 */
[----:B------:R-:W-:Y:S02]  /*10220*/  @!UPT UIADD3 URZ, URZ, URZ, URZ ;  /* 0x0000003f3f3ff290 */ /* 0x000fe4000fffe03f */
[----:B------:R-:W-:-:S05]  /*10230*/  @P0 BRA `(.L_x_1027) ;  /* 0xffff2dd000000947 */ /* 0x000fca000383ffff */
.L_x_923:
[----:B------:R-:W-:Y:S01]  /*10240*/  WARPSYNC 0xffffffff ;  /* 0xffffffff00007948 */ /* 0x000fe20003800000 */
[----:B------:R-:W-:Y:S06]  /*10250*/  BAR.SYNC.DEFER_BLOCKING 0x0 ;  /* 0x0000000000007b1d */ /* 0x000fec0000010000 */
[----:B------:R-:W2:Y:S01]  /*10260*/  LD.E R35, [R16.64+0xd0] ;  /* 0x0000d00610237980 */ /* 0x000ea2000c101900 */
[----:B------:R-:W-:Y:S01]  /*10270*/  BSSY B2, `(.L_x_1028) ;  /* 0x0000319000027945 */ /* 0x000fe20003800000 */
[----:B------:R-:W-:Y:S01]  /*10280*/  IMAD.SHL.U32 R189, R214, 0x2, RZ ;  /* 0x00000002d6bd7824 */ /* 0x000fe200078e00ff */
[C---:B------:R-:W-:Y:S01]  /*10290*/  SHF.L.U64.HI R6, R168.reuse, 0x4, R169 ;  /* 0x00000004a8067819 */ /* 0x040fe200000102a9 */
[----:B------:R-:W1:Y:S01]  /*102a0*/  S2R R0, SR_CTAID.X ;  /* 0x0000000000007919 */ /* 0x000e620000002500 */
[----:B------:R-:W-:Y:S01]  /*102b0*/  IMAD.SHL.U32 R4, R168, 0x10, RZ ;  /* 0x00000010a8047824 */ /* 0x000fe200078e00ff */
[----:B-1----:R-:W-:-:S02]  /*102c0*/  SHF.L.U32 R180, R0, 0x6, RZ ;  /* 0x0000000600b47819 */ /* 0x002fc400000006ff */
[----:B--2---:R-:W-:-:S13]  /*102d0*/  ISETP.NE.AND P0, PT, R35, RZ, PT ;  /* 0x000000ff2300720c */ /* 0x004fda0003f05270 */
[----:B------:R-:W-:Y:S05]  /*102e0*/  @!P0 BRA `(.L_x_1029) ;  /* 0x00002d1000008947 */ /* 0x000fea0003800000 */
[----:B------:R-:W2:Y:S04]  /*102f0*/  LD.E.64 R2, [R16.64+0xf0] ;  /* 0x0000f00610027980 */ /* 0x000ea8000c101b00 */
[----:B------:R-:W1:Y:S04]  /*10300*/  S2R R5, SR_CTAID.Y ;  /* 0x0000000000057919 */ /* 0x000e680000002600 */
[----:B------:R-:W3:Y:S04]  /*10310*/  S2R R0, SR_CTAID.Y ;  /* 0x0000000000007919 */ /* 0x000ee80000002600 */
[----:B------:R-:W4:Y:S04]  /*10320*/  LD.E.U8 R12, [R16.64+0x1b3] ;  /* 0x0001b306100c7980 */ /* 0x000f28000c101100 */
[----:B------:R-:W3:Y:S04]  /*10330*/  LDL R13, [R1+0x13c] ;  /* 0x00013c00010d7983 */ /* 0x000ee80000100800 */
[----:B------:R2:W5:Y:S04]  /*10340*/  LD.E R39, [R16.64+0xc0] ;  /* 0x0000c00610277980 */ /* 0x000568000c101900 */
[----:B-----5:R2:W5:Y:S01]  /*10350*/  LD.E.64 R30, [R16.64+0x148] ;  /* 0x00014806101e7980 */ /* 0x020562000c101b00 */
[----:B-1----:R-:W-:-:S03]  /*10360*/  SHF.R.S32.HI R5, RZ, 0x1f, R5 ;  /* 0x0000001fff057819 */ /* 0x002fc60000011405 */
[----:B------:R1:W5:Y:S01]  /*10370*/  LD.E.64 R28, [R16.64+0x150] ;  /* 0x00015006101c7980 */ /* 0x000362000c101b00 */
[----:B--2---:R-:W-:-:S04]  /*10380*/  ISETP.NE.U32.AND P1, PT, R2, RZ, PT ;  /* 0x000000ff0200720c */ /* 0x004fc80003f25070 */
[----:B------:R-:W-:-:S13]  /*10390*/  ISETP.NE.AND.EX P1, PT, R3, RZ, PT, P1 ;  /* 0x000000ff0300720c */ /* 0x000fda0003f25310 */
[----:B---3--:R-:W-:-:S04]  /*103a0*/  @P1 LEA R2, P0, R0, R2, 0x2 ;  /* 0x0000000200021211 */ /* 0x008fc800078010ff */
[----:B------:R-:W-:Y:S01]  /*103b0*/  @P1 LEA.HI.X R3, R0, R3, R5, 0x2, P0 ;  /* 0x0000000300031211 */ /* 0x000fe200000f1405 */
[----:B------:R-:W-:-:S06]  /*103c0*/  IMAD.MOV.U32 R0, RZ, RZ, RZ ;  /* 0x000000ffff007224 */ /* 0x000fcc00078e00ff */
[----:B------:R2:W3:Y:S01]  /*103d0*/  @P1 LD.E R0, [R2.64] ;  /* 0x0000000602001980 */ /* 0x0004e2000c101900 */
[----:B------:R-:W-:Y:S01]  /*103e0*/  LEA R5, P0, R168, R212, 0x5 ;  /* 0x000000d4a8057211 */ /* 0x000fe200078028ff */
[----:B------:R-:W-:-:S03]  /*103f0*/  IMAD.MOV.U32 R214, RZ, RZ, R212 ;  /* 0x000000ffffd67224 */ /* 0x000fc600078e00d4 */
[----:B------:R-:W-:Y:S01]  /*10400*/  LEA.HI.X R7, R168, R215, R169, 0x5, P0 ;  /* 0x000000d7a8077211 */ /* 0x000fe200000f2ca9 */
[----:B------:R-:W-:Y:S01]  /*10410*/  IMAD R10, R169, 0x30, RZ ;  /* 0x00000030a90a7824 */ /* 0x000fe200078e02ff */
[----:B------:R-:W-:Y:S02]  /*10420*/  LEA R42, P0, R5, R166, 0x1 ;  /* 0x000000a6052a7211 */ /* 0x000fe400078008ff */
[----:B------:R-:W-:Y:S02]  /*10430*/  LEA.HI R19, R35, R35, RZ, 0x1 ;  /* 0x0000002323137211 */ /* 0x000fe400078f08ff */
[----:B------:R-:W-:Y:S02]  /*10440*/  LEA.HI.X R43, R5, R167, R7, 0x1, P0 ;  /* 0x000000a7052b7211 */ /* 0x000fe400000f0c07 */
[----:B------:R-:W-:Y:S01]  /*10450*/  IADD3 R4, P1, R4, R212, RZ ;  /* 0x000000d404047210 */ /* 0x000fe20007f3e0ff */
[----:B------:R-:W-:Y:S01]  /*10460*/  IMAD.SHL.U32 R14, R211, 0x4, RZ ;  /* 0x00000004d30e7824 */ /* 0x000fe200078e00ff */
[----:B------:R-:W-:Y:S01]  /*10470*/  SHF.R.S32.HI R19, RZ, 0x1, R19 ;  /* 0x00000001ff137819 */ /* 0x000fe20000011413 */
[----:B--2---:R-:W-:-:S04]  /*10480*/  IMAD.WIDE.U32 R2, R168, 0x30, R214 ;  /* 0x00000030a8027825 */ /* 0x004fc800078e00d6 */
[----:B------:R-:W-:Y:S01]  /*10490*/  IMAD.IADD R5, R3, 0x1, R10 ;  /* 0x0000000103057824 */ /* 0x000fe200078e020a */
[-C--:B------:R-:W-:Y:S01]  /*104a0*/  LEA R44, P0, R2, R166.reuse, 0x1 ;  /* 0x000000a6022c7211 */ /* 0x080fe200078008ff */
[----:B------:R-:W-:Y:S01]  /*104b0*/  IMAD.X R6, R6, 0x1, R215, P1 ;  /* 0x0000000106067824 */ /* 0x000fe200008e06d7 */
[-C--:B------:R-:W-:Y:S02]  /*104c0*/  LEA R32, P1, R4, R166.reuse, 0x1 ;  /* 0x000000a604207211 */ /* 0x080fe400078208ff */
[-C--:B------:R-:W-:Y:S02]  /*104d0*/  LEA.HI.X R45, R2, R167.reuse, R5, 0x1, P0 ;  /* 0x000000a7022d7211 */ /* 0x080fe400000f0c05 */
[----:B----4-:R-:W-:Y:S02]  /*104e0*/  ISETP.NE.AND P0, PT, R12, RZ, PT ;  /* 0x000000ff0c00720c */ /* 0x010fe40003f05270 */
[----:B------:R-:W-:Y:S02]  /*104f0*/  LEA.HI.X R33, R4, R167, R6, 0x1, P1 ;  /* 0x000000a704217211 */ /* 0x000fe400008f0c06 */
[----:B------:R-:W-:-:S04]  /*10500*/  LEA R8, P2, R212, R166, 0x1 ;  /* 0x000000a6d4087211 */ /* 0x000fc800078408ff */
[----:B------:R-:W-:Y:S01]  /*10510*/  LEA.HI.X R9, R212, R167, R215, 0x1, P2 ;  /* 0x000000a7d4097211 */ /* 0x000fe200010f0cd7 */
[--C-:B------:R-:W-:Y:S02]  /*10520*/  IMAD.IADD R38, R13, 0x1, -R180.reuse ;  /* 0x000000010d267824 */ /* 0x100fe400078e0ab4 */
[----:B------:R-:W-:Y:S01]  /*10530*/  IMAD.SHL.U32 R46, R19, 0x10, RZ ;  /* 0x00000010132e7824 */ /* 0x000fe200078e00ff */
[----:B---3--:R-:W-:Y:S01]  /*10540*/  IADD3 R11, R0, R135, R180 ;  /* 0x00000087000b7210 */ /* 0x008fe20007ffe0b4 */
[----:B------:R-:W-:-:S04]  /*10550*/  IMAD R0, R78, R19, R14 ;  /* 0x000000134e007224 */ /* 0x000fc800078e020e */
[----:B------:R-:W-:Y:S02]  /*10560*/  IMAD R4, R11, R19, RZ ;  /* 0x000000130b047224 */ /* 0x000fe400078e02ff */
[----:B------:R-:W-:-:S03]  /*10570*/  IMAD.IADD R3, R14, 0x1, R0 ;  /* 0x000000010e037824 */ /* 0x000fc600078e0200 */
[----:B------:R-:W-:Y:S02]  /*10580*/  SHF.R.S32.HI R6, RZ, 0x1f, R4 ;  /* 0x0000001fff067819 */ /* 0x000fe40000011404 */
[C---:B------:R-:W-:Y:S02]  /*10590*/  IADD3 R18, P2, R4.reuse, R0, RZ ;  /* 0x0000000004127210 */ /* 0x040fe40007f5e0ff */
[----:B------:R-:W-:Y:S02]  /*105a0*/  IADD3 R41, P1, R4, R3, RZ ;  /* 0x0000000304297210 */ /* 0x000fe40007f3e0ff */
[-C--:B------:R-:W-:Y:S02]  /*105b0*/  LEA.HI.X.SX32 R21, R0, R6.reuse, 0x1, P2 ;  /* 0x0000000600157211 */ /* 0x080fe400010f0eff */
[----:B------:R-:W-:Y:S01]  /*105c0*/  LEA.HI.X.SX32 R40, R3, R6, 0x1, P1 ;  /* 0x0000000603287211 */ /* 0x000fe200008f0eff */
[----:B------:R-:W-:Y:S05]  /*105d0*/  @!P0 BRA `(.L_x_1030) ;  /* 0x0000103000008947 */ /* 0x000fea0003800000 */
[----:B-1----:R-:W1:Y:S01]  /*105e0*/  S2R R22, SR_TID.X ;  /* 0x0000000000167919 */ /* 0x002e620000002100 */
[----:B------:R-:W-:Y:S01]  /*105f0*/  ISETP.GE.AND P0, PT, R78, R38, PT ;  /* 0x000000264e00720c */ /* 0x000fe20003f06270 */
[----:B------:R-:W-:Y:S03]  /*10600*/  BSSY B1, `(.L_x_1031) ;  /* 0x000003c000017945 */ /* 0x000fe60003800000 */
[----:B-1----:R-:W-:-:S13]  /*10610*/  ISETP.LT.OR P0, PT, R22, -0x7, P0 ;  /* 0xfffffff91600780c */ /* 0x002fda0000701670 */
[----:B------:R-:W-:Y:S05]  /*10620*/  @P0 BRA `(.L_x_1032) ;  /* 0x0000039000000947 */ /* 0x000fea0003800000 */
[----:B------:R-:W-:-:S13]  /*10630*/  ISETP.GE.AND P0, PT, R132, R39, PT ;  /* 0x000000278400720c */ /* 0x000fda0003f06270 */
[----:B------:R1:W-:Y:S01]  /*10640*/  @P0 STS.128 [R189], RZ ;  /* 0x000000ffbd000388 */ /* 0x0003e20000000c00 */
[----:B------:R-:W-:Y:S05]  /*10650*/  @P0 BRA `(.L_x_1032) ;  /* 0x0000036000000947 */ /* 0x000fea0003800000 */
[----:B------:R2:W5:Y:S01]  /*10660*/  LD.E.128 R4, [R8.64] ;  /* 0x0000000608047980 */ /* 0x000562000c101d00 */
[----:B------:R-:W-:Y:S01]  /*10670*/  ISETP.GE.AND P0, PT, R132, R35, PT ;  /* 0x000000238400720c */ /* 0x000fe20003f06270 */
[----:B------:R-:W-:-:S12]  /*10680*/  BSSY B0, `(.L_x_1033) ;  /* 0x0000032000007945 */ /* 0x000fd80003800000 */
[----:B------:R-:W-:Y:S05]  /*10690*/  @P0 BRA `(.L_x_1034) ;  /* 0x0000030000000947 */ /* 0x000fea0003800000 */
[C---:B------:R-:W-:Y:S02]  /*106a0*/  SHF.L.U32 R2, R18.reuse, 0x1, RZ ;  /* 0x0000000112027819 */ /* 0x040fe400000006ff */
[----:B------:R-:W-:Y:S02]  /*106b0*/  SHF.L.U64.HI R0, R18, 0x1, R21 ;  /* 0x0000000112007819 */ /* 0x000fe40000010215 */
[-C--:B--2--5:R-:W-:Y:S02]  /*106c0*/  IADD3 R8, P1, R30, R2.reuse, RZ ;  /* 0x000000021e087210 */ /* 0x0a4fe40007f3e0ff */
[----:B------:R-:W-:Y:S02]  /*106d0*/  IADD3 R2, P0, R28, R2, RZ ;  /* 0x000000021c027210 */ /* 0x000fe40007f1e0ff */
[-C--:B------:R-:W-:Y:S02]  /*106e0*/  IADD3.X R9, R31, R0.reuse, RZ, P1, !PT ;  /* 0x000000001f097210 */ /* 0x080fe40000ffe4ff */
[----:B------:R-:W-:-:S04]  /*106f0*/  IADD3.X R3, R29, R0, RZ, P0, !PT ;  /* 0x000000001d037210 */ /* 0x000fc800007fe4ff */
[----:B------:R-:W2:Y:S04]  /*10700*/  LD.E.64 R8, [R8.64] ;  /* 0x0000000608087980 */ /* 0x000ea8000c101b00 */
[----:B------:R3:W4:Y:S02]  /*10710*/  LD.E.64 R10, [R2.64] ;  /* 0x00000006020a7980 */ /* 0x000724000c101b00 */
[----:B---3--:R-:W-:Y:S02]  /*10720*/  MOV R3, R5 ;  /* 0x0000000500037202 */ /* 0x008fe40000000f00 */
[----:B------:R-:W-:Y:S02]  /*10730*/  MOV R2, R7 ;  /* 0x0000000700027202 */ /* 0x000fe40000000f00 */
[----:B------:R-:W-:Y:S01]  /*10740*/  MOV R7, R4 ;  /* 0x0000000400077202 */ /* 0x000fe20000000f00 */
[----:B------:R-:W-:-:S02]  /*10750*/  HADD2.F32 R4, -RZ, R3.H0_H0 ;  /* 0x20000003ff047230 */ /* 0x000fc40000004100 */
[----:B------:R-:W-:Y:S02]  /*10760*/  HADD2.F32 R3, -RZ, R3.H1_H1 ;  /* 0x30000003ff037230 */ /* 0x000fe40000004100 */
[--C-:B------:R-:W-:Y:S01]  /*10770*/  HADD2.F32 R0, -RZ, R2.reuse.H1_H1 ;  /* 0x30000002ff007230 */ /* 0x100fe20000004100 */
[----:B------:R-:W-:Y:S01]  /*10780*/  MOV R5, R6 ;  /* 0x0000000600057202 */ /* 0x000fe20000000f00 */
[----:B------:R-:W-:Y:S02]  /*10790*/  HADD2.F32 R2, -RZ, R2.H0_H0 ;  /* 0x20000002ff027230 */ /* 0x000fe40000004100 */
[----:B--2---:R-:W-:Y:S02]  /*107a0*/  HADD2.F32 R15, -RZ, R8.H1_H1 ;  /* 0x30000008ff0f7230 */ /* 0x004fe40000004100 */
[----:B------:R-:W-:Y:S02]  /*107b0*/  HADD2.F32 R13, -RZ, R9.H1_H1 ;  /* 0x30000009ff0d7230 */ /* 0x000fe40000004100 */
[----:B----4-:R-:W-:-:S02]  /*107c0*/  HADD2.F32 R14, -RZ, R10.H1_H1 ;  /* 0x3000000aff0e7230 */ /* 0x010fc40000004100 */
[----:B------:R-:W-:Y:S01]  /*107d0*/  HADD2.F32 R20, -RZ, R11.H1_H1 ;  /* 0x3000000bff147230 */ /* 0x000fe20000004100 */
[C---:B------:R-:W-:Y:S02]  /*107e0*/  FMUL.FTZ R6, R3.reuse, R15 ;  /* 0x0000000f03067220 */ /* 0x040fe40000410000 */
[----:B------:R-:W-:Y:S02]  /*107f0*/  FMUL.FTZ R12, R3, R14 ;  /* 0x0000000e030c7220 */ /* 0x000fe40000410000 */
[CC--:B------:R-:W-:Y:S02]  /*10800*/  FMUL.FTZ R3, R0.reuse, R20.reuse ;  /* 0x0000001400037220 */ /* 0x0c0fe40000410000 */
[----:B------:R-:W-:Y:S01]  /*10810*/  FMUL.FTZ R0, R0, R13 ;  /* 0x0000000d00007220 */ /* 0x000fe20000410000 */
[----:B------:R-:W-:Y:S01]  /*10820*/  HADD2.F32 R8, -RZ, R8.H0_H0 ;  /* 0x20000008ff087230 */ /* 0x000fe20000004100 */
[----:B------:R-:W-:Y:S01]  /*10830*/  FFMA.FTZ R15, R4, R15, -R12 ;  /* 0x0000000f040f7223 */ /* 0x000fe2000001080c */
[----:B------:R-:W-:Y:S01]  /*10840*/  HADD2.F32 R10, -RZ, R10.H0_H0 ;  /* 0x2000000aff0a7230 */ /* 0x000fe20000004100 */
[C---:B------:R-:W-:Y:S01]  /*10850*/  FFMA.FTZ R13, R2.reuse, R13, -R3 ;  /* 0x0000000d020d7223 */ /* 0x040fe20000010803 */
[----:B------:R-:W-:Y:S01]  /*10860*/  HADD2.F32 R3, -RZ, R7.H1_H1 ;  /* 0x30000007ff037230 */ /* 0x000fe20000004100 */
[----:B------:R-:W-:Y:S01]  /*10870*/  FFMA.FTZ R12, R2, R20, R0 ;  /* 0x00000014020c7223 */ /* 0x000fe20000010000 */
[----:B------:R-:W-:-:S02]  /*10880*/  HADD2.F32 R11, -RZ, R11.H0_H0 ;  /* 0x2000000bff0b7230 */ /* 0x000fc40000004100 */
[----:B------:R-:W-:Y:S01]  /*10890*/  HADD2.F32 R0, -RZ, R5.H1_H1 ;  /* 0x30000005ff007230 */ /* 0x000fe20000004100 */
[----:B------:R-:W-:Y:S01]  /*108a0*/  FFMA.FTZ R14, R4, R14, R6 ;  /* 0x0000000e040e7223 */ /* 0x000fe20000010006 */
[----:B------:R-:W-:Y:S01]  /*108b0*/  HADD2.F32 R9, -RZ, R9.H0_H0 ;  /* 0x20000009ff097230 */ /* 0x000fe20000004100 */
[C---:B------:R-:W-:Y:S01]  /*108c0*/  FMUL.FTZ R6, R3.reuse, R10 ;  /* 0x0000000a03067220 */ /* 0x040fe20000410000 */
[----:B------:R-:W-:Y:S02]  /*108d0*/  HADD2.F32 R4, -RZ, R7.H0_H0 ;  /* 0x20000007ff047230 */ /* 0x000fe40000004100 */
[----:B------:R-:W-:Y:S01]  /*108e0*/  HADD2.F32 R2, -RZ, R5.H0_H0 ;  /* 0x20000005ff027230 */ /* 0x000fe20000004100 */
[----:B------:R-:W-:Y:S02]  /*108f0*/  FMUL.FTZ R5, R3, R8 ;  /* 0x0000000803057220 */ /* 0x000fe40000410000 */
[C---:B------:R-:W-:Y:S02]  /*10900*/  FMUL.FTZ R3, R0.reuse, R11 ;  /* 0x0000000b00037220 */ /* 0x040fe40000410000 */
[----:B------:R-:W-:-:S02]  /*10910*/  FMUL.FTZ R0, R0, R9 ;  /* 0x0000000900007220 */ /* 0x000fc40000410000 */
[C---:B------:R-:W-:Y:S02]  /*10920*/  FFMA.FTZ R6, R4.reuse, R8, -R6 ;  /* 0x0000000804067223 */ /* 0x040fe40000010806 */
[----:B------:R-:W-:Y:S02]  /*10930*/  FFMA.FTZ R4, R4, R10, R5 ;  /* 0x0000000a04047223 */ /* 0x000fe40000010005 */
[C---:B------:R-:W-:Y:S02]  /*10940*/  FFMA.FTZ R3, R2.reuse, R9, -R3 ;  /* 0x0000000902037223 */ /* 0x040fe40000010803 */
[----:B------:R-:W-:Y:S01]  /*10950*/  FFMA.FTZ R0, R2, R11, R0 ;  /* 0x0000000b02007223 */ /* 0x000fe20000010000 */
[----:B------:R-:W-:Y:S02]  /*10960*/  F2FP.PACK_AB R4, R4, R6 ;  /* 0x000000060404723e */ /* 0x000fe400000000ff */
[----:B------:R-:W-:Y:S02]  /*10970*/  F2FP.PACK_AB R5, R14, R15 ;  /* 0x0000000f0e05723e */ /* 0x000fe400000000ff */
[----:B------:R-:W-:-:S02]  /*10980*/  F2FP.PACK_AB R7, R12, R13 ;  /* 0x0000000d0c07723e */ /* 0x000fc400000000ff */
[----:B------:R-:W-:Y:S02]  /*10990*/  F2FP.PACK_AB R6, R0, R3 ;  /* 0x000000030006723e */ /* 0x000fe400000000ff */
.L_x_1034:
[----:B------:R-:W-:Y:S05]  /*109a0*/  BSYNC B0 ;  /* 0x0000000000007941 */ /* 0x000fea0003800000 */
.L_x_1033:
[----:B-----5:R3:W-:Y:S02]  /*109b0*/  STS.128 [R189], R4 ;  /* 0x00000004bd007388 */ /* 0x0207e40000000c00 */
.L_x_1032:
[----:B------:R-:W-:Y:S05]  /*109c0*/  BSYNC B1 ;  /* 0x0000000000017941 */ /* 0x000fea0003800000 */
.L_x_1031:
[----:B------:R-:W-:Y:S01]  /*109d0*/  IADD3 R37, R78, 0x10, RZ ;  /* 0x000000104e257810 */ /* 0x000fe20007ffe0ff */
[----:B------:R-:W-:Y:S03]  /*109e0*/  BSSY B1, `(.L_x_1035) ;  /* 0x000003f000017945 */ /* 0x000fe60003800000 */
[----:B------:R-:W-:-:S04]  /*109f0*/  ISETP.GE.AND P0, PT, R37, R38, PT ;  /* 0x000000262500720c */ /* 0x000fc80003f06270 */
[----:B------:R-:W-:-:S13]  /*10a00*/  ISETP.LT.OR P0, PT, R22, -0x87, P0 ;  /* 0xffffff791600780c */ /* 0x000fda0000701670 */
[----:B------:R-:W-:Y:S05]  /*10a10*/  @P0 BRA `(.L_x_1036) ;  /* 0x000003b000000947 */ /* 0x000fea0003800000 */
[----:B------:R-:W-:-:S13]  /*10a20*/  ISETP.GE.AND P0, PT, R132, R39, PT ;  /* 0x000000278400720c */ /* 0x000fda0003f06270 */
[----:B------:R4:W-:Y:S01]  /*10a30*/  @P0 STS.128 [R189+0x800], RZ ;  /* 0x000800ffbd000388 */ /* 0x0009e20000000c00 */
[----:B------:R-:W-:Y:S05]  /*10a40*/  @P0 BRA `(.L_x_1036) ;  /* 0x0000038000000947 */ /* 0x000fea0003800000 */
[----:B---3--:R3:W5:Y:S01]  /*10a50*/  LD.E.128 R4, [R32.64] ;  /* 0x0000000620047980 */ /* 0x008762000c101d00 */
[----:B------:R-:W-:Y:S01]  /*10a60*/  ISETP.GE.AND P0, PT, R132, R35, PT ;  /* 0x000000238400720c */ /* 0x000fe20003f06270 */
[----:B------:R-:W-:-:S12]  /*10a70*/  BSSY B0, `(.L_x_1037) ;  /* 0x0000034000007945 */ /* 0x000fd80003800000 */
[----:B------:R-:W-:Y:S05]  /*10a80*/  @P0 BRA `(.L_x_1038) ;  /* 0x0000032000000947 */ /* 0x000fea0003800000 */
[----:B------:R-:W-:-:S04]  /*10a90*/  IADD3 R0, P0, R46, R18, RZ ;  /* 0x000000122e007210 */ /* 0x000fc80007f1e0ff */
[----:B------:R-:W-:Y:S02]  /*10aa0*/  LEA.HI.X.SX32 R2, R46, R21, 0x1, P0 ;  /* 0x000000152e027211 */ /* 0x000fe400000f0eff */
[C---:B------:R-:W-:Y:S02]  /*10ab0*/  SHF.L.U32 R3, R0.reuse, 0x1, RZ ;  /* 0x0000000100037819 */ /* 0x040fe400000006ff */
[----:B------:R-:W-:Y:S02]  /*10ac0*/  SHF.L.U64.HI R0, R0, 0x1, R2 ;  /* 0x0000000100007819 */ /* 0x000fe40000010202 */
[-C--:B--2--5:R-:W-:Y:S02]  /*10ad0*/  IADD3 R8, P1, R30, R3.reuse, RZ ;  /* 0x000000031e087210 */ /* 0x0a4fe40007f3e0ff */
[----:B------:R-:W-:Y:S02]  /*10ae0*/  IADD3 R2, P0, R28, R3, RZ ;  /* 0x000000031c027210 */ /* 0x000fe40007f1e0ff */
[----:B------:R-:W-:-:S02]  /*10af0*/  IADD3.X R9, R31, R0, RZ, P1, !PT ;  /* 0x000000001f097210 */ /* 0x000fc40000ffe4ff */
[----:B------:R-:W-:-:S04]  /*10b00*/  IADD3.X R3, R29, R0, RZ, P0, !PT ;  /* 0x000000001d037210 */ /* 0x000fc800007fe4ff */
[----:B------:R-:W2:Y:S04]  /*10b10*/  LD.E.64 R8, [R8.64] ;  /* 0x0000000608087980 */ /* 0x000ea8000c101b00 */
[----:B---3--:R1:W3:Y:S02]  /*10b20*/  LD.E.64 R10, [R2.64] ;  /* 0x00000006020a7980 */ /* 0x0082e4000c101b00 */
[----:B-1----:R-:W-:Y:S02]  /*10b30*/  MOV R3, R5 ;  /* 0x0000000500037202 */ /* 0x002fe40000000f00 */
        /* <DEDUP_REMOVED lines=9> */
[----:B---3--:R-:W-:-:S02]  /*10bd0*/  HADD2.F32 R14, -RZ, R10.H1_H1 ;  /* 0x3000000aff0e7230 */ /* 0x008fc40000004100 */
        /* <DEDUP_REMOVED lines=29> */
.L_x_1038:
[----:B------:R-:W-:Y:S05]  /*10db0*/  BSYNC B0 ;  /* 0x0000000000007941 */ /* 0x000fea0003800000 */
.L_x_1037:
[----:B-----5:R1:W-:Y:S02]  /*10dc0*/  STS.128 [R189+0x800], R4 ;  /* 0x00080004bd007388 */ /* 0x0203e40000000c00 */
.L_x_1036:
[----:B------:R-:W-:Y:S05]  /*10dd0*/  BSYNC B1 ;  /* 0x0000000000017941 */ /* 0x000fea0003800000 */
.L_x_1035:
        /* <DEDUP_REMOVED lines=8> */
[----:B-1-3--:R1:W5:Y:S01]  /*10e60*/  LD.E.128 R4, [R42.64] ;  /* 0x000000062a047980 */ /* 0x00a362000c101d00 */
[----:B------:R-:W-:Y:S01]  /*10e70*/  ISETP.GE.AND P0, PT, R132, R35, PT ;  /* 0x000000238400720c */ /* 0x000fe20003f06270 */
[----:B------:R-:W-:-:S12]  /*10e80*/  BSSY B0, `(.L_x_1041) ;  /* 0x0000035000007945 */ /* 0x000fd80003800000 */
[----:B------:R-:W-:Y:S05]  /*10e90*/  @P0 BRA `(.L_x_1042) ;  /* 0x0000033000000947 */ /* 0x000fea0003800000 */
[----:B------:R-:W-:-:S04]  /*10ea0*/  SHF.L.U32 R2, R19, 0x5, RZ ;  /* 0x0000000513027819 */ /* 0x000fc800000006ff */
        /* <DEDUP_REMOVED lines=9> */
[----:B----4-:R3:W4:Y:S02]  /*10f40*/  LD.E.64 R10, [R2.64] ;  /* 0x00000006020a7980 */ /* 0x010724000c101b00 */
        /* <DEDUP_REMOVED lines=40> */
.L_x_1042:
[----:B------:R-:W-:Y:S05]  /*111d0*/  BSYNC B0 ;  /* 0x0000000000007941 */ /* 0x000fea0003800000 */
.L_x_1041:
[----:B-----5:R3:W-:Y:S02]  /*111e0*/  STS.128 [R189+0x1000], R4 ;  /* 0x00100004bd007388 */ /* 0x0207e40000000c00 */
.L_x_1040:
[----:B------:R-:W-:Y:S05]  /*111f0*/  BSYNC B1 ;  /* 0x0000000000017941 */ /* 0x000fea0003800000 */
.L_x_1039:
[----:B---3--:R-:W-:-:S04]  /*11200*/  IADD3 R32, R78, 0x30, RZ ;  /* 0x000000304e207810 */ /* 0x008fc80007ffe0ff */
[----:B------:R-:W-:-:S04]  /*11210*/  ISETP.GE.AND P0, PT, R32, R38, PT ;  /* 0x000000262000720c */ /* 0x000fc80003f06270 */
[----:B------:R-:W-:-:S13]  /*11220*/  ISETP.LT.OR P0, PT, R22, -0x187, P0 ;  /* 0xfffffe791600780c */ /* 0x000fda0000701670 */
[----:B------:R-:W-:Y:S05]  /*11230*/  @P0 BRA `(.L_x_1043) ;  /* 0x000021c000000947 */ /* 0x000fea0003800000 */
[----:B------:R-:W-:-:S13]  /*11240*/  ISETP.GE.AND P0, PT, R132, R39, PT ;  /* 0x000000278400720c */ /* 0x000fda0003f06270 */
[----:B------:R3:W-:Y:S01]  /*11250*/  @P0 STS.128 [R189+0x1800], RZ ;  /* 0x001800ffbd000388 */ /* 0x0007e20000000c00 */
[----:B------:R-:W-:Y:S05]  /*11260*/  @P0 BRA `(.L_x_1043) ;  /* 0x0000219000000947 */ /* 0x000fea0003800000 */
[----:B-1----:R1:W5:Y:S01]  /*11270*/  LD.E.128 R4, [R44.64] ;  /* 0x000000062c047980 */ /* 0x002362000c101d00 */
[----:B------:R-:W-:Y:S01]  /*11280*/  ISETP.GE.AND P0, PT, R132, R35, PT ;  /* 0x000000238400720c */ /* 0x000fe20003f06270 */
[----:B------:R-:W-:-:S12]  /*11290*/  BSSY B0, `(.L_x_1044) ;  /* 0x0000035000007945 */ /* 0x000fd80003800000 */
[----:B------:R-:W-:Y:S05]  /*112a0*/  @P0 BRA `(.L_x_1045) ;  /* 0x0000033000000947 */ /* 0x000fea0003800000 */
[----:B------:R-:W-:-:S05]  /*112b0*/  IMAD R2, R19, 0x30, RZ ;  /* 0x0000003013027824 */ /* 0x000fca00078e02ff */
        /* <DEDUP_REMOVED lines=24> */
[C---:B------:R-:W-:Y:S02]  /*11440*/  FMUL.FTZ R3, R0.reuse, R18 ;  /* 0x0000001200037220 */ /* 0x040fe40000410000 */
[-C--:B------:R-:W-:Y:S01]  /*11450*/  FMUL.FTZ R0, R0, R14.reuse ;  /* 0x0000000e00007220 */ /* 0x080fe20000410000 */
[----:B------:R-:W-:Y:S01]  /*11460*/  HADD2.F32 R10, -RZ, R10.H0_H0 ;  /* 0x2000000aff0a7230 */ /* 0x000fe20000004100 */
[----:B------:R-:W-:Y:S02]  /*11470*/  FFMA.FTZ R15, R4, R15, -R12 ;  /* 0x0000000f040f7223 */ /* 0x000fe4000001080c */
[C---:B------:R-:W-:Y:S01]  /*11480*/  FFMA.FTZ R14, R2.reuse, R14, -R3 ;  /* 0x0000000e020e7223 */ /* 0x040fe20000010803 */
[----:B------:R-:W-:Y:S01]  /*11490*/  HADD2.F32 R3, -RZ, R7.H1_H1 ;  /* 0x30000007ff037230 */ /* 0x000fe20000004100 */
[----:B------:R-:W-:Y:S01]  /*114a0*/  FFMA.FTZ R12, R2, R18, R0 ;  /* 0x00000012020c7223 */ /* 0x000fe20000010000 */
[----:B------:R-:W-:-:S02]  /*114b0*/  HADD2.F32 R8, -RZ, R8.H0_H0 ;  /* 0x20000008ff087230 */ /* 0x000fc40000004100 */
[----:B------:R-:W-:Y:S02]  /*114c0*/  HADD2.F32 R11, -RZ, R11.H0_H0 ;  /* 0x2000000bff0b7230 */ /* 0x000fe40000004100 */
[----:B------:R-:W-:Y:S01]  /*114d0*/  HADD2.F32 R0, -RZ, R5.H1_H1 ;  /* 0x30000005ff007230 */ /* 0x000fe20000004100 */
[----:B------:R-:W-:Y:S01]  /*114e0*/  FFMA.FTZ R13, R4, R13, R6 ;  /* 0x0000000d040d7223 */ /* 0x000fe20000010006 */
[----:B------:R-:W-:Y:S01]  /*114f0*/  HADD2.F32 R9, -RZ, R9.H0_H0 ;  /* 0x20000009ff097230 */ /* 0x000fe20000004100 */
[C---:B------:R-:W-:Y:S01]  /*11500*/  FMUL.FTZ R6, R3.reuse, R10 ;  /* 0x0000000a03067220 */ /* 0x040fe20000410000 */
[----:B------:R-:W-:Y:S01]  /*11510*/  HADD2.F32 R4, -RZ, R7.H0_H0 ;  /* 0x20000007ff047230 */ /* 0x000fe20000004100 */
[----:B------:R-:W-:Y:S01]  /*11520*/  FMUL.FTZ R3, R3, R8 ;  /* 0x0000000803037220 */ /* 0x000fe20000410000 */
[----:B------:R-:W-:Y:S01]  /*11530*/  HADD2.F32 R2, -RZ, R5.H0_H0 ;  /* 0x20000005ff027230 */ /* 0x000fe20000004100 */
        /* <DEDUP_REMOVED lines=10> */
.L_x_1045:
[----:B------:R-:W-:Y:S05]  /*115e0*/  BSYNC B0 ;  /* 0x0000000000007941 */ /* 0x000fea0003800000 */
.L_x_1044:
[----:B-----5:R1:W-:Y:S01]  /*115f0*/  STS.128 [R189+0x1800], R4 ;  /* 0x00180004bd007388 */ /* 0x0203e20000000c00 */
[----:B------:R-:W-:Y:S05]  /*11600*/  BRA `(.L_x_1043) ;  /* 0x00001df000007947 */ /* 0x000fea0003800000 */
.L_x_1030:
        /* <DEDUP_REMOVED lines=12> */
[-C--:B------:R-:W-:Y:S02]  /*116d0*/  ISETP.GE.AND P1, PT, R132, R19.reuse, PT ;  /* 0x000000138400720c */ /* 0x080fe40003f26270 */
[----:B------:R-:W-:Y:S02]  /*116e0*/  MOV R0, RZ ;  /* 0x000000ff00007202 */ /* 0x000fe40000000f00 */
[----:B------:R-:W-:-:S09]  /*116f0*/  MOV R3, R19 ;  /* 0x0000001300037202 */ /* 0x000fd20000000f00 */
[C---:B------:R-:W-:Y:S02]  /*11700*/  @P1 IADD3 R0, -R19.reuse, RZ, RZ ;  /* 0x000000ff13001210 */ /* 0x040fe40007ffe1ff */
[----:B------:R-:W-:Y:S02]  /*11710*/  @P1 IADD3 R3, -R19, RZ, RZ ;  /* 0x000000ff13031210 */ /* 0x000fe40007ffe1ff */
[----:B------:R-:W-:-:S03]  /*11720*/  IADD3 R10, P0, R0, R41, RZ ;  /* 0x00000029000a7210 */ /* 0x000fc60007f1e0ff */
[----:B--2---:R-:W-:Y:S01]  /*11730*/  IMAD.WIDE R8, R3, 0x2, R8 ;  /* 0x0000000203087825 */ /* 0x004fe200078e0208 */
[----:B------:R-:W-:Y:S02]  /*11740*/  LEA.HI.X.SX32 R0, R0, R40, 0x1, P0 ;  /* 0x0000002800007211 */ /* 0x000fe400000f0eff */
[----:B-----5:R-:W-:-:S04]  /*11750*/  LEA R2, P0, R10, R28, 0x1 ;  /* 0x0000001c0a027211 */ /* 0x020fc800078008ff */
[----:B------:R-:W-:Y:S02]  /*11760*/  LEA.HI.X R3, R10, R29, R0, 0x1, P0 ;  /* 0x0000001d0a037211 */ /* 0x000fe400000f0c00 */
[----:B------:R-:W-:Y:S01]  /*11770*/  MOV R0, RZ ;  /* 0x000000ff00007202 */ /* 0x000fe20000000f00 */
[----:B------:R-:W2:Y:S01]  /*11780*/  LD.E.128 R8, [R8.64] ;  /* 0x0000000608087980 */ /* 0x000ea2000c101d00 */
[----:B------:R-:W-:-:S03]  /*11790*/  @P1 IADD3 R0, -R19, RZ, RZ ;  /* 0x000000ff13001210 */ /* 0x000fc60007ffe1ff */
[----:B------:R3:W4:Y:S02]  /*117a0*/  LD.E.128 R12, [R2.64] ;  /* 0x00000006020c7980 */ /* 0x000724000c101d00 */
[----:B---3--:R-:W-:-:S04]  /*117b0*/  IADD3 R3, P0, R0, R41, RZ ;  /* 0x0000002900037210 */ /* 0x008fc80007f1e0ff */
[----:B------:R-:W-:Y:S02]  /*117c0*/  LEA.HI.X.SX32 R0, R0, R40, 0x1, P0 ;  /* 0x0000002800007211 */ /* 0x000fe400000f0eff */
[----:B------:R-:W-:-:S04]  /*117d0*/  LEA R2, P0, R3, R30, 0x1 ;  /* 0x0000001e03027211 */ /* 0x000fc800078008ff */
[----:B------:R-:W-:-:S05]  /*117e0*/  LEA.HI.X R3, R3, R31, R0, 0x1, P0 ;  /* 0x0000001f03037211 */ /* 0x000fca00000f0c00 */
[----:B------:R3:W3:Y:S01]  /*117f0*/  LD.E.128 R20, [R2.64] ;  /* 0x0000000602147980 */ /* 0x0006e2000c101d00 */
[----:B------:R-:W-:Y:S02]  /*11800*/  MOV R25, R5 ;  /* 0x0000000500197202 */ /* 0x000fe40000000f00 */
[----:B------:R-:W-:Y:S02]  /*11810*/  MOV R26, R7 ;  /* 0x00000007001a7202 */ /* 0x000fe40000000f00 */
[----:B------:R-:W-:Y:S02]  /*11820*/  MOV R24, R6 ;  /* 0x0000000600187202 */ /* 0x000fe40000000f00 */
[----:B------:R-:W-:Y:S02]  /*11830*/  MOV R18, R4 ;  /* 0x0000000400127202 */ /* 0x000fe40000000f00 */
[----:B--2---:R-:W-:Y:S02]  /*11840*/  MOV R27, R9 ;  /* 0x00000009001b7202 */ /* 0x004fe40000000f00 */
[----:B------:R-:W-:Y:S01]  /*11850*/  MOV R34, R8 ;  /* 0x0000000800227202 */ /* 0x000fe20000000f00 */
[--C-:B----4-:R-:W-:Y:S01]  /*11860*/  HADD2.F32 R5, -RZ, R13.reuse.H1_H1 ;  /* 0x3000000dff057230 */ /* 0x110fe20000004100 */
[----:B------:R-:W-:Y:S01]  /*11870*/  MOV R37, R10 ;  /* 0x0000000a00257202 */ /* 0x000fe20000000f00 */
[--C-:B------:R-:W-:Y:S01]  /*11880*/  HADD2.F32 R7, -RZ, R12.reuse.H1_H1 ;  /* 0x3000000cff077230 */ /* 0x100fe20000004100 */
[----:B------:R-:W-:Y:S01]  /*11890*/  MOV R36, R11 ;  /* 0x0000000b00247202 */ /* 0x000fe20000000f00 */
[----:B------:R-:W-:Y:S01]  /*118a0*/  HADD2.F32 R6, -RZ, R13.H0_H0 ;  /* 0x2000000dff067230 */ /* 0x000fe20000004100 */
[----:B------:R-:W-:Y:S01]  /*118b0*/  @!P1 FADD.FTZ R5, -R5, -RZ ;  /* 0x800000ff05059221 */ /* 0x000fe20000010100 */
[----:B------:R-:W-:Y:S01]  /*118c0*/  HADD2.F32 R8, -RZ, R12.H0_H0 ;  /* 0x2000000cff087230 */ /* 0x000fe20000004100 */
[----:B------:R-:W-:Y:S01]  /*118d0*/  @!P1 FADD.FTZ R7, -R7, -RZ ;  /* 0x800000ff07079221 */ /* 0x000fe20000010100 */
[--C-:B------:R-:W-:Y:S01]  /*118e0*/  HADD2.F32 R12, -RZ, R27.reuse.H1_H1 ;  /* 0x3000001bff0c7230 */ /* 0x100fe20000004100 */
[----:B------:R-:W-:Y:S01]  /*118f0*/  @!P1 FADD.FTZ R6, -R6, -RZ ;  /* 0x800000ff06069221 */ /* 0x000fe20000010100 */
[----:B------:R-:W-:Y:S01]  /*11900*/  HADD2.F32 R10, -RZ, R34.H1_H1 ;  /* 0x30000022ff0a7230 */ /* 0x000fe20000004100 */
[----:B------:R-:W-:Y:S01]  /*11910*/  @!P1 FADD.FTZ R8, -R8, -RZ ;  /* 0x800000ff08089221 */ /* 0x000fe20000010100 */
[----:B------:R-:W-:Y:S01]  /*11920*/  HADD2.F32 R11, -RZ, R27.H0_H0 ;  /* 0x2000001bff0b7230 */ /* 0x000fe20000004100 */
[----:B------:R-:W-:Y:S01]  /*11930*/  FMUL.FTZ R5, R12, R5 ;  /* 0x000000050c057220 */ /* 0x000fe20000410000 */
[--C-:B------:R-:W-:Y:S01]  /*11940*/  HADD2.F32 R4, -RZ, R14.reuse.H0_H0 ;  /* 0x2000000eff047230 */ /* 0x100fe20000004100 */
[----:B------:R-:W-:Y:S01]  /*11950*/  FMUL.FTZ R7, R10, R7 ;  /* 0x000000070a077220 */ /* 0x000fe20000410000 */
[----:B---3--:R-:W-:Y:S01]  /*11960*/  HADD2.F32 R3, -RZ, R14.H1_H1 ;  /* 0x3000000eff037230 */ /* 0x008fe20000004100 */
[----:B------:R-:W-:Y:S01]  /*11970*/  FMUL.FTZ R6, R11, R6 ;  /* 0x000000060b067220 */ /* 0x000fe20000410000 */
[--C-:B------:R-:W-:Y:S01]  /*11980*/  HADD2.F32 R2, -RZ, R15.reuse.H0_H0 ;  /* 0x2000000fff027230 */ /* 0x100fe20000004100 */
[----:B------:R-:W-:Y:S01]  /*11990*/  @!P1 FADD.FTZ R4, -R4, -RZ ;  /* 0x800000ff04049221 */ /* 0x000fe20000010100 */
[----:B------:R-:W-:Y:S01]  /*119a0*/  HADD2.F32 R0, -RZ, R15.H1_H1 ;  /* 0x3000000fff007230 */ /* 0x000fe20000004100 */
[----:B------:R-:W-:Y:S01]  /*119b0*/  @!P1 FADD.FTZ R3, -R3, -RZ ;  /* 0x800000ff03039221 */ /* 0x000fe20000010100 */
[--C-:B------:R-:W-:Y:S01]  /*119c0*/  HADD2.F32 R13, -RZ, R37.reuse.H0_H0 ;  /* 0x20000025ff0d7230 */ /* 0x100fe20000004100 */
[----:B------:R-:W-:Y:S01]  /*119d0*/  @!P1 FADD.FTZ R2, -R2, -RZ ;  /* 0x800000ff02029221 */ /* 0x000fe20000010100 */
[----:B------:R-:W-:Y:S01]  /*119e0*/  HADD2.F32 R12, -RZ, R37.H1_H1 ;  /* 0x30000025ff0c7230 */ /* 0x000fe20000004100 */
[----:B------:R-:W-:Y:S01]  /*119f0*/  @!P1 FADD.FTZ R0, -R0, -RZ ;  /* 0x800000ff00009221 */ /* 0x000fe20000010100 */
[----:B------:R-:W-:Y:S01]  /*11a00*/  HADD2.F32 R9, -RZ, R34.H0_H0 ;  /* 0x20000022ff097230 */ /* 0x000fe20000004100 */
[----:B------:R-:W-:Y:S01]  /*11a10*/  FMUL.FTZ R13, R13, R4 ;  /* 0x000000040d0d7220 */ /* 0x000fe20000410000 */
[--C-:B------:R-:W-:Y:S01]  /*11a20*/  HADD2.F32 R11, -RZ, R36.reuse.H0_H0 ;  /* 0x20000024ff0b7230 */ /* 0x100fe20000004100 */
[----:B------:R-:W-:Y:S01]  /*11a30*/  FMUL.FTZ R12, R12, R3 ;  /* 0x000000030c0c7220 */ /* 0x000fe20000410000 */
[----:B------:R-:W-:Y:S01]  /*11a40*/  HADD2.F32 R10, -RZ, R36.H1_H1 ;  /* 0x30000024ff0a7230 */ /* 0x000fe20000004100 */
[----:B------:R-:W-:Y:S01]  /*11a50*/  FMUL.FTZ R9, R9, R8 ;  /* 0x0000000809097220 */ /* 0x000fe20000410000 */
[--C-:B------:R-:W-:Y:S01]  /*11a60*/  HADD2.F32 R3, -RZ, R18.reuse.H0_H0 ;  /* 0x20000012ff037230 */ /* 0x100fe20000004100 */
[----:B------:R-:W-:Y:S01]  /*11a70*/  FMUL.FTZ R11, R11, R2 ;  /* 0x000000020b0b7220 */ /* 0x000fe20000410000 */
[----:B------:R-:W-:Y:S01]  /*11a80*/  HADD2.F32 R2, -RZ, R18.H1_H1 ;  /* 0x30000012ff027230 */ /* 0x000fe20000004100 */
[----:B------:R-:W-:Y:S01]  /*11a90*/  FMUL.FTZ R10, R10, R0 ;  /* 0x000000000a0a7220 */ /* 0x000fe20000410000 */
[----:B------:R-:W-:-:S02]  /*11aa0*/  HADD2.F32 R0, -RZ, R25.H0_H0 ;  /* 0x20000019ff007230 */ /* 0x000fc40000004100 */
[--C-:B------:R-:W-:Y:S02]  /*11ab0*/  HADD2.F32 R4, -RZ, R20.reuse.H0_H0 ;  /* 0x20000014ff047230 */ /* 0x100fe40000004100 */
[----:B------:R-:W-:Y:S02]  /*11ac0*/  HADD2.F32 R8, -RZ, R20.H1_H1 ;  /* 0x30000014ff087230 */ /* 0x000fe40000004100 */
[--C-:B------:R-:W-:Y:S01]  /*11ad0*/  HADD2.F32 R14, -RZ, R21.reuse.H0_H0 ;  /* 0x20000015ff0e7230 */ /* 0x100fe20000004100 */
[----:B------:R-:W-:Y:S01]  /*11ae0*/  FFMA.FTZ R9, R3, R4, R9 ;  /* 0x0000000403097223 */ /* 0x000fe20000010009 */
[----:B------:R-:W-:Y:S01]  /*11af0*/  HADD2.F32 R21, -RZ, R21.H1_H1 ;  /* 0x30000015ff157230 */ /* 0x000fe20000004100 */
[----:B------:R-:W-:Y:S01]  /*11b00*/  FFMA.FTZ R8, R2, R8, R7 ;  /* 0x0000000802087223 */ /* 0x000fe20000010007 */
[----:B------:R-:W-:Y:S01]  /*11b10*/  HADD2.F32 R15, -RZ, R22.H0_H0 ;  /* 0x20000016ff0f7230 */ /* 0x000fe20000004100 */
[----:B------:R-:W-:Y:S01]  /*11b20*/  FFMA.FTZ R6, R0, R14, R6 ;  /* 0x0000000e00067223 */ /* 0x000fe20000010006 */
[----:B------:R-:W-:-:S02]  /*11b30*/  HADD2.F32 R18, -RZ, R23.H0_H0 ;  /* 0x20000017ff127230 */ /* 0x000fc40000004100 */
[----:B------:R-:W-:Y:S02]  /*11b40*/  HADD2.F32 R4, -RZ, R25.H1_H1 ;  /* 0x30000019ff047230 */ /* 0x000fe40000004100 */
[----:B------:R-:W-:Y:S02]  /*11b50*/  HADD2.F32 R22, -RZ, R22.H1_H1 ;  /* 0x30000016ff167230 */ /* 0x000fe40000004100 */
[----:B------:R-:W-:Y:S01]  /*11b60*/  HADD2.F32 R23, -RZ, R23.H1_H1 ;  /* 0x30000017ff177230 */ /* 0x000fe20000004100 */
[----:B------:R-:W-:Y:S01]  /*11b70*/  FFMA.FTZ R5, R4, R21, R5 ;  /* 0x0000001504057223 */ /* 0x000fe20000010005 */
[--C-:B------:R-:W-:Y:S01]  /*11b80*/  HADD2.F32 R3, -RZ, R24.reuse.H0_H0 ;  /* 0x20000018ff037230 */ /* 0x100fe20000004100 */
[----:B------:R-:W-:Y:S01]  /*11b90*/  F2FP.PACK_AB R4, R8, R9 ;  /* 0x000000090804723e */ /* 0x000fe200000000ff */
[----:B------:R-:W-:Y:S02]  /*11ba0*/  HADD2.F32 R2, -RZ, R24.H1_H1 ;  /* 0x30000018ff027230 */ /* 0x000fe40000004100 */
[--C-:B------:R-:W-:Y:S01]  /*11bb0*/  HADD2.F32 R0, -RZ, R26.reuse.H0_H0 ;  /* 0x2000001aff007230 */ /* 0x100fe20000004100 */
[----:B------:R-:W-:Y:S01]  /*11bc0*/  FFMA.FTZ R3, R3, R15, R13 ;  /* 0x0000000f03037223 */ /* 0x000fe2000001000d */
[----:B------:R-:W-:Y:S01]  /*11bd0*/  HADD2.F32 R7, -RZ, R26.H1_H1 ;  /* 0x3000001aff077230 */ /* 0x000fe20000004100 */
[----:B------:R-:W-:Y:S01]  /*11be0*/  FFMA.FTZ R2, R2, R22, R12 ;  /* 0x0000001602027223 */ /* 0x000fe2000001000c */
[----:B------:R-:W-:Y:S01]  /*11bf0*/  F2FP.PACK_AB R5, R5, R6 ;  /* 0x000000060505723e */ /* 0x000fe200000000ff */
[----:B------:R-:W-:-:S02]  /*11c00*/  FFMA.FTZ R0, R0, R18, R11 ;  /* 0x0000001200007223 */ /* 0x000fc4000001000b */
[----:B------:R-:W-:Y:S01]  /*11c10*/  FFMA.FTZ R7, R7, R23, R10 ;  /* 0x0000001707077223 */ /* 0x000fe2000001000a */
[----:B------:R-:W-:-:S04]  /*11c20*/  F2FP.PACK_AB R6, R2, R3 ;  /* 0x000000030206723e */ /* 0x000fc800000000ff */
[----:B------:R-:W-:Y:S02]  /*11c30*/  F2FP.PACK_AB R7, R7, R0 ;  /* 0x000000000707723e */ /* 0x000fe400000000ff */
.L_x_1049:
[----:B------:R-:W-:Y:S05]  /*11c40*/  BSYNC B0 ;  /* 0x0000000000007941 */ /* 0x000fea0003800000 */
.L_x_1048:
[----:B-----5:R3:W-:Y:S02]  /*11c50*/  STS.128 [R189], R4 ;  /* 0x00000004bd007388 */ /* 0x0207e40000000c00 */
.L_x_1047:
[----:B------:R-:W-:Y:S05]  /*11c60*/  BSYNC B1 ;  /* 0x0000000000017941 */ /* 0x000fea0003800000 */
.L_x_1046:
        /* <DEDUP_REMOVED lines=12> */
[----:B------:R-:W-:Y:S02]  /*11d30*/  ISETP.GE.AND P0, PT, R132, R19, PT ;  /* 0x000000138400720c */ /* 0x000fe40003f06270 */
[----:B------:R-:W-:Y:S02]  /*11d40*/  MOV R0, RZ ;  /* 0x000000ff00007202 */ /* 0x000fe40000000f00 */
[C---:B------:R-:W-:Y:S02]  /*11d50*/  IADD3 R12, P1, R46.reuse, R41, RZ ;  /* 0x000000292e0c7210 */ /* 0x040fe40007f3e0ff */
[----:B------:R-:W-:Y:S02]  /*11d60*/  MOV R3, R19 ;  /* 0x0000001300037202 */ /* 0x000fe40000000f00 */
[----:B------:R-:W-:-:S05]  /*11d70*/  LEA.HI.X.SX32 R13, R46, R40, 0x1, P1 ;  /* 0x000000282e0d7211 */ /* 0x000fca00008f0eff */
        /* <DEDUP_REMOVED lines=10> */
[----:B---3--:R1:W3:Y:S02]  /*11e20*/  LD.E.128 R20, [R2.64] ;  /* 0x0000000602147980 */ /* 0x0082e4000c101d00 */
[----:B-1----:R-:W-:-:S04]  /*11e30*/  IADD3 R3, P1, R0, R12, RZ ;  /* 0x0000000c00037210 */ /* 0x002fc80007f3e0ff */
[----:B------:R-:W-:Y:S02]  /*11e40*/  LEA.HI.X.SX32 R0, R0, R13, 0x1, P1 ;  /* 0x0000000d00007211 */ /* 0x000fe400008f0eff */
[----:B------:R-:W-:-:S04]  /*11e50*/  LEA R2, P1, R3, R30, 0x1 ;  /* 0x0000001e03027211 */ /* 0x000fc800078208ff */
[----:B------:R-:W-:-:S05]  /*11e60*/  LEA.HI.X R3, R3, R31, R0, 0x1, P1 ;  /* 0x0000001f03037211 */ /* 0x000fca00008f0c00 */
[----:B----4-:R1:W4:Y:S01]  /*11e70*/  LD.E.128 R24, [R2.64] ;  /* 0x0000000602187980 */ /* 0x010322000c101d00 */
[----:B------:R-:W-:Y:S01]  /*11e80*/  IMAD.MOV.U32 R14, RZ, RZ, R5 ;  /* 0x000000ffff0e7224 */ /* 0x000fe200078e0005 */
[----:B------:R-:W-:Y:S02]  /*11e90*/  MOV R13, R6 ;  /* 0x00000006000d7202 */ /* 0x000fe40000000f00 */
[----:B------:R-:W-:Y:S02]  /*11ea0*/  MOV R15, R7 ;  /* 0x00000007000f7202 */ /* 0x000fe40000000f00 */
[----:B------:R-:W-:Y:S02]  /*11eb0*/  MOV R12, R4 ;  /* 0x00000004000c7202 */ /* 0x000fe40000000f00 */
[----:B--2---:R-:W-:Y:S01]  /*11ec0*/  MOV R18, R9 ;  /* 0x0000000900127202 */ /* 0x004fe20000000f00 */
[----:B------:R-:W-:Y:S01]  /*11ed0*/  IMAD.MOV.U32 R32, RZ, RZ, R8 ;  /* 0x000000ffff207224 */ /* 0x000fe200078e0008 */
[----:B------:R-:W-:Y:S01]  /*11ee0*/  MOV R33, R11 ;  /* 0x0000000b00217202 */ /* 0x000fe20000000f00 */
[--C-:B---3--:R-:W-:Y:S01]  /*11ef0*/  HADD2.F32 R6, -RZ, R21.reuse.H0_H0 ;  /* 0x20000015ff067230 */ /* 0x108fe20000004100 */
[----:B------:R-:W-:Y:S01]  /*11f00*/  MOV R34, R10 ;  /* 0x0000000a00227202 */ /* 0x000fe20000000f00 */
[----:B------:R-:W-:-:S02]  /*11f10*/  HADD2.F32 R5, -RZ, R21.H1_H1 ;  /* 0x30000015ff057230 */ /* 0x000fc40000004100 */
[----:B------:R-:W-:Y:S01]  /*11f20*/  HADD2.F32 R7, -RZ, R20.H1_H1 ;  /* 0x30000014ff077230 */ /* 0x000fe20000004100 */
[----:B------:R-:W-:Y:S01]  /*11f30*/  @!P0 FADD.FTZ R6, -R6, -RZ ;  /* 0x800000ff06068221 */ /* 0x000fe20000010100 */
[--C-:B------:R-:W-:Y:S01]  /*11f40*/  HADD2.F32 R11, -RZ, R18.reuse.H0_H0 ;  /* 0x20000012ff0b7230 */ /* 0x100fe20000004100 */
[----:B------:R-:W-:Y:S01]  /*11f50*/  @!P0 FADD.FTZ R5, -R5, -RZ ;  /* 0x800000ff05058221 */ /* 0x000fe20000010100 */
[----:B------:R-:W-:Y:S01]  /*11f60*/  HADD2.F32 R18, -RZ, R18.H1_H1 ;  /* 0x30000012ff127230 */ /* 0x000fe20000004100 */
[----:B------:R-:W-:Y:S01]  /*11f70*/  @!P0 FADD.FTZ R7, -R7, -RZ ;  /* 0x800000ff07078221 */ /* 0x000fe20000010100 */
[----:B------:R-:W-:Y:S01]  /*11f80*/  HADD2.F32 R10, -RZ, R32.H1_H1 ;  /* 0x30000020ff0a7230 */ /* 0x000fe20000004100 */
[----:B------:R-:W-:Y:S01]  /*11f90*/  FMUL.FTZ R6, R11, R6 ;  /* 0x000000060b067220 */ /* 0x000fe20000410000 */
[--C-:B------:R-:W-:Y:S01]  /*11fa0*/  HADD2.F32 R4, -RZ, R22.reuse.H0_H0 ;  /* 0x20000016ff047230 */ /* 0x100fe20000004100 */
[----:B------:R-:W-:Y:S01]  /*11fb0*/  FMUL.FTZ R5, R18, R5 ;  /* 0x0000000512057220 */ /* 0x000fe20000410000 */
[----:B-1----:R-:W-:Y:S01]  /*11fc0*/  HADD2.F32 R3, -RZ, R22.H1_H1 ;  /* 0x30000016ff037230 */ /* 0x002fe20000004100 */
[----:B------:R-:W-:Y:S01]  /*11fd0*/  FMUL.FTZ R7, R10, R7 ;  /* 0x000000070a077220 */ /* 0x000fe20000410000 */
[--C-:B------:R-:W-:Y:S01]  /*11fe0*/  HADD2.F32 R2, -RZ, R23.reuse.H0_H0 ;  /* 0x20000017ff027230 */ /* 0x100fe20000004100 */
[----:B------:R-:W-:Y:S01]  /*11ff0*/  @!P0 FADD.FTZ R4, -R4, -RZ ;  /* 0x800000ff04048221 */ /* 0x000fe20000010100 */
[----:B------:R-:W-:Y:S01]  /*12000*/  HADD2.F32 R8, -RZ, R20.H0_H0 ;  /* 0x20000014ff087230 */ /* 0x000fe20000004100 */
[----:B------:R-:W-:Y:S01]  /*12010*/  @!P0 FADD.FTZ R3, -R3, -RZ ;  /* 0x800000ff03038221 */ /* 0x000fe20000010100 */
[----:B------:R-:W-:Y:S01]  /*12020*/  HADD2.F32 R0, -RZ, R23.H1_H1 ;  /* 0x30000017ff007230 */ /* 0x000fe20000004100 */
[----:B------:R-:W-:Y:S01]  /*12030*/  @!P0 FADD.FTZ R2, -R2, -RZ ;  /* 0x800000ff02028221 */ /* 0x000fe20000010100 */
[--C-:B------:R-:W-:Y:S01]  /*12040*/  HADD2.F32 R20, -RZ, R34.reuse.H0_H0 ;  /* 0x20000022ff147230 */ /* 0x100fe20000004100 */
[----:B------:R-:W-:Y:S01]  /*12050*/  @!P0 FADD.FTZ R8, -R8, -RZ ;  /* 0x800000ff08088221 */ /* 0x000fe20000010100 */
[----:B------:R-:W-:Y:S01]  /*12060*/  HADD2.F32 R18, -RZ, R34.H1_H1 ;  /* 0x30000022ff127230 */ /* 0x000fe20000004100 */
[----:B------:R-:W-:Y:S01]  /*12070*/  @!P0 FADD.FTZ R0, -R0, -RZ ;  /* 0x800000ff00008221 */ /* 0x000fe20000010100 */
[--C-:B------:R-:W-:Y:S01]  /*12080*/  HADD2.F32 R11, -RZ, R33.reuse.H0_H0 ;  /* 0x20000021ff0b7230 */ /* 0x100fe20000004100 */
[----:B------:R-:W-:Y:S01]  /*12090*/  FMUL.FTZ R20, R20, R4 ;  /* 0x0000000414147220 */ /* 0x000fe20000410000 */
[----:B------:R-:W-:Y:S01]  /*120a0*/  HADD2.F32 R9, -RZ, R32.H0_H0 ;  /* 0x20000020ff097230 */ /* 0x000fe20000004100 */
        /* <DEDUP_REMOVED lines=8> */
[--C-:B----4-:R-:W-:Y:S02]  /*12130*/  HADD2.F32 R4, -RZ, R24.reuse.H0_H0 ;  /* 0x20000018ff047230 */ /* 0x110fe40000004100 */
        /* <DEDUP_REMOVED lines=24> */
.L_x_1053:
[----:B------:R-:W-:Y:S05]  /*122c0*/  BSYNC B0 ;  /* 0x0000000000007941 */ /* 0x000fea0003800000 */
.L_x_1052:
[----:B-----5:R1:W-:Y:S02]  /*122d0*/  STS.128 [R189+0x800], R4 ;  /* 0x00080004bd007388 */ /* 0x0203e40000000c00 */
.L_x_1051:
[----:B------:R-:W-:Y:S05]  /*122e0*/  BSYNC B1 ;  /* 0x0000000000017941 */ /* 0x000fea0003800000 */
.L_x_1050:
        /* <DEDUP_REMOVED lines=12> */
[----:B------:R-:W-:Y:S02]  /*123b0*/  ISETP.GE.AND P0, PT, R132, R19, PT ;  /* 0x000000138400720c */ /* 0x000fe40003f06270 */
[----:B------:R-:W-:Y:S02]  /*123c0*/  SHF.L.U32 R13, R19, 0x5, RZ ;  /* 0x00000005130d7819 */ /* 0x000fe400000006ff */
[----:B------:R-:W-:Y:S02]  /*123d0*/  MOV R0, RZ ;  /* 0x000000ff00007202 */ /* 0x000fe40000000f00 */
[C---:B------:R-:W-:Y:S02]  /*123e0*/  IADD3 R12, P1, R13.reuse, R41, RZ ;  /* 0x000000290d0c7210 */ /* 0x040fe40007f3e0ff */
[----:B------:R-:W-:Y:S02]  /*123f0*/  MOV R3, R19 ;  /* 0x0000001300037202 */ /* 0x000fe40000000f00 */
[----:B------:R-:W-:-:S03]  /*12400*/  LEA.HI.X.SX32 R13, R13, R40, 0x1, P1 ;  /* 0x000000280d0d7211 */ /* 0x000fc600008f0eff */
        /* <DEDUP_REMOVED lines=8> */
[----:B------:R-:W-:Y:S01]  /*12490*/  @P0 IMAD.MOV R0, RZ, RZ, -R19 ;  /* 0x000000ffff000224 */ /* 0x000fe200078e0a13 */
[----:B------:R-:W2:Y:S04]  /*124a0*/  LD.E.128 R8, [R8.64] ;  /* 0x0000000608087980 */ /* 0x000ea8000c101d00 */
[----:B----4-:R3:W4:Y:S02]  /*124b0*/  LD.E.128 R20, [R2.64] ;  /* 0x0000000602147980 */ /* 0x010724000c101d00 */
[----:B---3--:R-:W-:-:S04]  /*124c0*/  IADD3 R3, P1, R0, R12, RZ ;  /* 0x0000000c00037210 */ /* 0x008fc80007f3e0ff */
[----:B------:R-:W-:Y:S02]  /*124d0*/  LEA.HI.X.SX32 R0, R0, R13, 0x1, P1 ;  /* 0x0000000d00007211 */ /* 0x000fe400008f0eff */
[----:B------:R-:W-:-:S04]  /*124e0*/  LEA R2, P1, R3, R30, 0x1 ;  /* 0x0000001e03027211 */ /* 0x000fc800078208ff */
[----:B------:R-:W-:-:S05]  /*124f0*/  LEA.HI.X R3, R3, R31, R0, 0x1, P1 ;  /* 0x0000001f03037211 */ /* 0x000fca00008f0c00 */
[----:B------:R3:W3:Y:S01]  /*12500*/  LD.E.128 R24, [R2.64] ;  /* 0x0000000602187980 */ /* 0x0006e2000c101d00 */
[----:B------:R-:W-:Y:S01]  /*12510*/  MOV R14, R5 ;  /* 0x00000005000e7202 */ /* 0x000fe20000000f00 */
[----:B------:R-:W-:Y:S01]  /*12520*/  IMAD.MOV.U32 R13, RZ, RZ, R6 ;  /* 0x000000ffff0d7224 */ /* 0x000fe200078e0006 */
[----:B------:R-:W-:Y:S02]  /*12530*/  MOV R15, R7 ;  /* 0x00000007000f7202 */ /* 0x000fe40000000f00 */
[----:B------:R-:W-:Y:S02]  /*12540*/  MOV R12, R4 ;  /* 0x00000004000c7202 */ /* 0x000fe40000000f00 */
[----:B--2---:R-:W-:Y:S02]  /*12550*/  MOV R18, R9 ;  /* 0x0000000900127202 */ /* 0x004fe40000000f00 */
[----:B------:R-:W-:Y:S01]  /*12560*/  MOV R32, R8 ;  /* 0x0000000800207202 */ /* 0x000fe20000000f00 */
[--C-:B----4-:R-:W-:Y:S01]  /*12570*/  HADD2.F32 R6, -RZ, R21.reuse.H0_H0 ;  /* 0x20000015ff067230 */ /* 0x110fe20000004100 */
[----:B------:R-:W-:Y:S01]  /*12580*/  MOV R33, R11 ;  /* 0x0000000b00217202 */ /* 0x000fe20000000f00 */
[----:B------:R-:W-:Y:S01]  /*12590*/  HADD2.F32 R5, -RZ, R21.H1_H1 ;  /* 0x30000015ff057230 */ /* 0x000fe20000004100 */
[----:B------:R-:W-:Y:S01]  /*125a0*/  MOV R34, R10 ;  /* 0x0000000a00227202 */ /* 0x000fe20000000f00 */
        /* <DEDUP_REMOVED lines=10> */
[----:B---3--:R-:W-:Y:S01]  /*12650*/  HADD2.F32 R3, -RZ, R22.H1_H1 ;  /* 0x30000016ff037230 */ /* 0x008fe20000004100 */
        /* <DEDUP_REMOVED lines=47> */
.L_x_1057:
[----:B------:R-:W-:Y:S05]  /*12950*/  BSYNC B0 ;  /* 0x0000000000007941 */ /* 0x000fea0003800000 */
.L_x_1056:
[----:B-----5:R3:W-:Y:S02]  /*12960*/  STS.128 [R189+0x1000], R4 ;  /* 0x00100004bd007388 */ /* 0x0207e40000000c00 */
.L_x_1055:
[----:B------:R-:W-:Y:S05]  /*12970*/  BSYNC B1 ;  /* 0x0000000000017941 */ /* 0x000fea0003800000 */
.L_x_1054:
        /* <DEDUP_REMOVED lines=11> */
[-C--:B------:R-:W-:Y:S01]  /*12a30*/  ISETP.GE.AND P0, PT, R132, R19.reuse, PT ;  /* 0x000000138400720c */ /* 0x080fe20003f06270 */
[----:B------:R-:W-:Y:S01]  /*12a40*/  IMAD R13, R19, 0x30, RZ ;  /* 0x00000030130d7824 */ /* 0x000fe200078e02ff */
[----:B------:R-:W-:Y:S02]  /*12a50*/  MOV R0, RZ ;  /* 0x000000ff00007202 */ /* 0x000fe40000000f00 */
[----:B------:R-:W-:Y:S02]  /*12a60*/  MOV R3, R19 ;  /* 0x0000001300037202 */ /* 0x000fe40000000f00 */
[----:B------:R-:W-:-:S04]  /*12a70*/  IADD3 R12, P1, R13, R41, RZ ;  /* 0x000000290d0c7210 */ /* 0x000fc80007f3e0ff */
        /* <DEDUP_REMOVED lines=17> */
[----:B------:R-:W-:Y:S02]  /*12b90*/  MOV R15, R7 ;  /* 0x00000007000f7202 */ /* 0x000fe40000000f00 */
[----:B------:R-:W-:Y:S02]  /*12ba0*/  MOV R13, R6 ;  /* 0x00000006000d7202 */ /* 0x000fe40000000f00 */
[----:B------:R-:W-:Y:S02]  /*12bb0*/  MOV R14, R5 ;  /* 0x00000005000e7202 */ /* 0x000fe40000000f00 */
[----:B------:R-:W-:Y:S02]  /*12bc0*/  MOV R12, R4 ;  /* 0x00000004000c7202 */ /* 0x000fe40000000f00 */
[----:B--2---:R-:W-:Y:S02]  /*12bd0*/  MOV R19, R8 ;  /* 0x0000000800137202 */ /* 0x004fe40000000f00 */
[----:B------:R-:W-:Y:S01]  /*12be0*/  MOV R18, R9 ;  /* 0x0000000900127202 */ /* 0x000fe20000000f00 */
[--C-:B---3--:R-:W-:Y:S01]  /*12bf0*/  HADD2.F32 R7, -RZ, R20.reuse.H1_H1 ;  /* 0x30000014ff077230 */ /* 0x108fe20000004100 */
[----:B------:R-:W-:Y:S01]  /*12c00*/  MOV R29, R10 ;  /* 0x0000000a001d7202 */ /* 0x000fe20000000f00 */
[----:B------:R-:W-:Y:S01]  /*12c10*/  HADD2.F32 R8, -RZ, R20.H0_H0 ;  /* 0x20000014ff087230 */ /* 0x000fe20000004100 */
[----:B------:R-:W-:Y:S01]  /*12c20*/  MOV R28, R11 ;  /* 0x0000000b001c7202 */ /* 0x000fe20000000f00 */
[----:B------:R-:W-:Y:S01]  /*12c30*/  HADD2.F32 R6, -RZ, R21.H0_H0 ;  /* 0x20000015ff067230 */ /* 0x000fe20000004100 */
[----:B------:R-:W-:Y:S01]  /*12c40*/  @!P0 FADD.FTZ R7, -R7, -RZ ;  /* 0x800000ff07078221 */ /* 0x000fe20000010100 */
[--C-:B------:R-:W-:Y:S01]  /*12c50*/  HADD2.F32 R10, -RZ, R19.reuse.H1_H1 ;  /* 0x30000013ff0a7230 */ /* 0x100fe20000004100 */
[----:B------:R-:W-:Y:S01]  /*12c60*/  @!P0 FADD.FTZ R8, -R8, -RZ ;  /* 0x800000ff08088221 */ /* 0x000fe20000010100 */
[----:B------:R-:W-:Y:S01]  /*12c70*/  HADD2.F32 R9, -RZ, R19.H0_H0 ;  /* 0x20000013ff097230 */ /* 0x000fe20000004100 */
[----:B------:R-:W-:Y:S01]  /*12c80*/  @!P0 FADD.FTZ R6, -R6, -RZ ;  /* 0x800000ff06068221 */ /* 0x000fe20000010100 */
[----:B------:R-:W-:Y:S01]  /*12c90*/  HADD2.F32 R11, -RZ, R18.H0_H0 ;  /* 0x20000012ff0b7230 */ /* 0x000fe20000004100 */
[----:B------:R-:W-:Y:S01]  /*12ca0*/  FMUL.FTZ R7, R10, R7 ;  /* 0x000000070a077220 */ /* 0x000fe20000410000 */
[----:B------:R-:W-:Y:S01]  /*12cb0*/  HADD2.F32 R5, -RZ, R21.H1_H1 ;  /* 0x30000015ff057230 */ /* 0x000fe20000004100 */
[----:B------:R-:W-:Y:S01]  /*12cc0*/  FMUL.FTZ R8, R9, R8 ;  /* 0x0000000809087220 */ /* 0x000fe20000410000 */
[--C-:B-1----:R-:W-:Y:S01]  /*12cd0*/  HADD2.F32 R3, -RZ, R22.reuse.H1_H1 ;  /* 0x30000016ff037230 */ /* 0x102fe20000004100 */
[----:B------:R-:W-:Y:S01]  /*12ce0*/  FMUL.FTZ R6, R11, R6 ;  /* 0x000000060b067220 */ /* 0x000fe20000410000 */
[--C-:B------:R-:W-:Y:S01]  /*12cf0*/  HADD2.F32 R2, -RZ, R23.reuse.H0_H0 ;  /* 0x20000017ff027230 */ /* 0x100fe20000004100 */
[----:B------:R-:W-:Y:S01]  /*12d00*/  @!P0 FADD.FTZ R5, -R5, -RZ ;  /* 0x800000ff05058221 */ /* 0x000fe20000010100 */
[----:B------:R-:W-:Y:S01]  /*12d10*/  HADD2.F32 R4, -RZ, R22.H0_H0 ;  /* 0x20000016ff047230 */ /* 0x000fe20000004100 */
[----:B------:R-:W-:Y:S01]  /*12d20*/  @!P0 FADD.FTZ R3, -R3, -RZ ;  /* 0x800000ff03038221 */ /* 0x000fe20000010100 */
[----:B------:R-:W-:Y:S01]  /*12d30*/  HADD2.F32 R0, -RZ, R23.H1_H1 ;  /* 0x30000017ff007230 */ /* 0x000fe20000004100 */
[----:B------:R-:W-:Y:S01]  /*12d40*/  @!P0 FADD.FTZ R2, -R2, -RZ ;  /* 0x800000ff02028221 */ /* 0x000fe20000010100 */
[----:B------:R-:W-:Y:S01]  /*12d50*/  HADD2.F32 R18, -RZ, R18.H1_H1 ;  /* 0x30000012ff127230 */ /* 0x000fe20000004100 */
[----:B------:R-:W-:Y:S01]  /*12d60*/  @!P0 FADD.FTZ R4, -R4, -RZ ;  /* 0x800000ff04048221 */ /* 0x000fe20000010100 */
[--C-:B------:R-:W-:Y:S01]  /*12d70*/  HADD2.F32 R19, -RZ, R29.reuse.H1_H1 ;  /* 0x3000001dff137230 */ /* 0x100fe20000004100 */
        /* <DEDUP_REMOVED lines=14> */
[----:B------:R-:W-:Y:S01]  /*12e60*/  HADD2.F32 R12, -RZ, R25.H0_H0 ;  /* 0x20000019ff0c7230 */ /* 0x000fe20000004100 */
[----:B------:R-:W-:Y:S01]  /*12e70*/  FFMA.FTZ R8, R3, R5, R8 ;  /* 0x0000000503087223 */ /* 0x000fe20000010008 */
[----:B------:R-:W-:Y:S01]  /*12e80*/  HADD2.F32 R21, -RZ, R26.H0_H0 ;  /* 0x2000001aff157230 */ /* 0x000fe20000004100 */
[----:B------:R-:W-:Y:S01]  /*12e90*/  FFMA.FTZ R4, R2, R4, R7 ;  /* 0x0000000402047223 */ /* 0x000fe20000010007 */
[----:B------:R-:W-:Y:S01]  /*12ea0*/  HADD2.F32 R20, -RZ, R27.H0_H0 ;  /* 0x2000001bff147230 */ /* 0x000fe20000004100 */
[----:B------:R-:W-:Y:S01]  /*12eb0*/  FFMA.FTZ R5, R0, R12, R6 ;  /* 0x0000000c00057223 */ /* 0x000fe20000010006 */
[----:B------:R-:W-:-:S02]  /*12ec0*/  HADD2.F32 R25, -RZ, R25.H1_H1 ;  /* 0x30000019ff197230 */ /* 0x000fc40000004100 */
[----:B------:R-:W-:Y:S01]  /*12ed0*/  HADD2.F32 R26, -RZ, R26.H1_H1 ;  /* 0x3000001aff1a7230 */ /* 0x000fe20000004100 */
[----:B------:R-:W-:Y:S01]  /*12ee0*/  F2FP.PACK_AB R4, R4, R8 ;  /* 0x000000080404723e */ /* 0x000fe200000000ff */
[----:B------:R-:W-:Y:S02]  /*12ef0*/  HADD2.F32 R27, -RZ, R27.H1_H1 ;  /* 0x3000001bff1b7230 */ /* 0x000fe40000004100 */
[----:B------:R-:W-:Y:S02]  /*12f00*/  HADD2.F32 R3, -RZ, R14.H1_H1 ;  /* 0x3000000eff037230 */ /* 0x000fe40000004100 */
[----:B------:R-:W-:Y:S02]  /*12f10*/  HADD2.F32 R2, -RZ, R13.H0_H0 ;  /* 0x2000000dff027230 */ /* 0x000fe40000004100 */
[--C-:B------:R-:W-:Y:S01]  /*12f20*/  HADD2.F32 R0, -RZ, R15.reuse.H0_H0 ;  /* 0x2000000fff007230 */ /* 0x100fe20000004100 */
[----:B------:R-:W-:Y:S01]  /*12f30*/  FFMA.FTZ R3, R3, R25, R18 ;  /* 0x0000001903037223 */ /* 0x000fe20000010012 */
[----:B------:R-:W-:Y:S01]  /*12f40*/  HADD2.F32 R7, -RZ, R15.H1_H1 ;  /* 0x3000000fff077230 */ /* 0x000fe20000004100 */
[----:B------:R-:W-:Y:S01]  /*12f50*/  FFMA.FTZ R2, R2, R21, R11 ;  /* 0x0000001502027223 */ /* 0x000fe2000001000b */
[----:B------:R-:W-:Y:S01]  /*12f60*/  HADD2.F32 R6, -RZ, R13.H1_H1 ;  /* 0x3000000dff067230 */ /* 0x000fe20000004100 */
[----:B------:R-:W-:Y:S01]  /*12f70*/  FFMA.FTZ R0, R0, R20, R10 ;  /* 0x0000001400007223 */ /* 0x000fe2000001000a */
[----:B------:R-:W-:Y:S01]  /*12f80*/  F2FP.PACK_AB R5, R3, R5 ;  /* 0x000000050305723e */ /* 0x000fe200000000ff */
[----:B------:R-:W-:-:S02]  /*12f90*/  FFMA.FTZ R7, R7, R27, R9 ;  /* 0x0000001b07077223 */ /* 0x000fc40000010009 */
[----:B------:R-:W-:-:S03]  /*12fa0*/  FFMA.FTZ R6, R6, R26, R19 ;  /* 0x0000001a06067223 */ /* 0x000fc60000010013 */
[----:B------:R-:W-:Y:S02]  /*12fb0*/  F2FP.PACK_AB R7, R7, R0 ;  /* 0x000000000707723e */ /* 0x000fe400000000ff */
[----:B------:R-:W-:Y:S02]  /*12fc0*/  F2FP.PACK_AB R6, R6, R2 ;  /* 0x000000020606723e */ /* 0x000fe400000000ff */
.L_x_1059:
[----:B------:R-:W-:Y:S05]  /*12fd0*/  BSYNC B0 ;  /* 0x0000000000007941 */ /* 0x000fea0003800000 */
.L_x_1058:
[----:B-----5:R1:W-:Y:S01]  /*12fe0*/  STS.128 [R189+0x1800], R4 ;  /* 0x00180004bd007388 */ /* 0x0203e20000000c00 */
[----:B------:R-:W-:Y:S05]  /*12ff0*/  BRA `(.L_x_1043) ;  /* 0x0000040000007947 */ /* 0x000fea0003800000 */
.L_x_1029:
[----:B------:R-:W2:Y:S01]  /*13000*/  LDL R0, [R1+0x13c] ;  /* 0x00013c0001007983 */ /* 0x000ea20000100800 */
[----:B------:R-:W-:Y:S01]  /*13010*/  BSSY B0, `(.L_x_1060) ;  /* 0x000000d000007945 */ /* 0x000fe20003800000 */
[----:B--2---:R-:W-:-:S04]  /*13020*/  IADD3 R0, -R180, R0, RZ ;  /* 0x00000000b4007210 */ /* 0x004fc80007ffe1ff */
[----:B------:R-:W-:-:S13]  /*13030*/  ISETP.GE.AND P0, PT, R78, R0, PT ;  /* 0x000000004e00720c */ /* 0x000fda0003f06270 */
[----:B------:R-:W-:Y:S05]  /*13040*/  @P0 BRA `(.L_x_1061) ;  /* 0x0000009000000947 */ /* 0x000fea0003800000 */
[----:B-----5:R-:W-:-:S13]  /*13050*/  ISETP.GE.AND P0, PT, R132, R247, PT ;  /* 0x000000f78400720c */ /* 0x020fda0003f06270 */
[----:B------:R1:W-:Y:S01]  /*13060*/  @P0 STS.128 [R189], RZ ;  /* 0x000000ffbd000388 */ /* 0x0003e20000000c00 */
[----:B------:R-:W-:Y:S05]  /*13070*/  @P0 BRA `(.L_x_1061) ;  /* 0x0000006000000947 */ /* 0x000fea0003800000 */
[----:B------:R-:W-:-:S04]  /*13080*/  LEA R2, P0, R212, R166, 0x1 ;  /* 0x000000a6d4027211 */ /* 0x000fc800078008ff */
[----:B------:R-:W-:-:S05]  /*13090*/  LEA.HI.X R3, R212, R167, R215, 0x1, P0 ;  /* 0x000000a7d4037211 */ /* 0x000fca00000f0cd7 */
[----:B------:R-:W-:Y:S01]  /*130a0*/  @!PT LDS RZ, [RZ] ;  /* 0x00000000fffff984 */ /* 0x000fe20000000800 */
[----:B------:R-:W-:Y:S01]  /*130b0*/  @!PT LDS RZ, [RZ] ;  /* 0x00000000fffff984 */ /* 0x000fe20000000800 */
[----:B------:R-:W-:Y:S01]  /*130c0*/  @!PT LDS RZ, [RZ] ;  /* 0x00000000fffff984 */ /* 0x000fe20000000800 */
[----:B------:R2:W-:Y:S04]  /*130d0*/  LDGSTS.E.BYPASS.LTC128B.128 [R189], [R2.64] ;  /* 0x0000000002bd7fae */ /* 0x0005e8000b901d46 */
.L_x_1061:
[----:B------:R-:W-:Y:S05]  /*130e0*/  BSYNC B0 ;  /* 0x0000000000007941 */ /* 0x000fea0003800000 */
.L_x_1060:
[----:B------:R-:W-:Y:S01]  /*130f0*/  IADD3 R37, R78, 0x10, RZ ;  /* 0x000000104e257810 */ /* 0x000fe20007ffe0ff */
[----:B------:R-:W-:Y:S03]  /*13100*/  BSSY B0, `(.L_x_1062) ;  /* 0x000000e000007945 */ /* 0x000fe60003800000 */
[----:B------:R-:W-:-:S13]  /*13110*/  ISETP.GE.AND P0, PT, R37, R0, PT ;  /* 0x000000002500720c */ /* 0x000fda0003f06270 */
[----:B------:R-:W-:Y:S05]  /*13120*/  @P0 BRA `(.L_x_1063) ;  /* 0x000000b000000947 */ /* 0x000fea0003800000 */
[----:B-----5:R-:W-:-:S13]  /*13130*/  ISETP.GE.AND P0, PT, R132, R247, PT ;  /* 0x000000f78400720c */ /* 0x020fda0003f06270 */
[----:B------:R3:W-:Y:S01]  /*13140*/  @P0 STS.128 [R189+0x800], RZ ;  /* 0x000800ffbd000388 */ /* 0x0007e20000000c00 */
[----:B------:R-:W-:Y:S05]  /*13150*/  @P0 BRA `(.L_x_1063) ;  /* 0x0000008000000947 */ /* 0x000fea0003800000 */
[----:B--2---:R-:W-:-:S05]  /*13160*/  IADD3 R3, P0, R4, R212, RZ ;  /* 0x000000d404037210 */ /* 0x004fca0007f1e0ff */
[----:B------:R-:W-:Y:S01]  /*13170*/  IMAD.X R4, R6, 0x1, R215, P0 ;  /* 0x0000000106047824 */ /* 0x000fe200000e06d7 */
[----:B------:R-:W-:-:S04]  /*13180*/  LEA R2, P0, R3, R166, 0x1 ;  /* 0x000000a603027211 */ /* 0x000fc800078008ff */
[----:B------:R-:W-:-:S05]  /*13190*/  LEA.HI.X R3, R3, R167, R4, 0x1, P0 ;  /* 0x000000a703037211 */ /* 0x000fca00000f0c04 */
[----:B------:R-:W-:Y:S01]  /*131a0*/  @!PT LDS RZ, [RZ] ;  /* 0x00000000fffff984 */ /* 0x000fe20000000800 */
[----:B------:R-:W-:Y:S01]  /*131b0*/  @!PT LDS RZ, [RZ] ;  /* 0x00000000fffff984 */ /* 0x000fe20000000800 */
[----:B------:R-:W-:Y:S01]  /*131c0*/  @!PT LDS RZ, [RZ] ;  /* 0x00000000fffff984 */ /* 0x000fe20000000800 */
[----:B------:R2:W-:Y:S04]  /*131d0*/  LDGSTS.E.BYPASS.LTC128B.128 [R189+0x800], [R2.64] ;  /* 0x0080000002bd7fae */ /* 0x0005e8000b901d46 */
.L_x_1063:
[----:B------:R-:W-:Y:S05]  /*131e0*/  BSYNC B0 ;  /* 0x0000000000007941 */ /* 0x000fea0003800000 */
.L_x_1062:
[----:B------:R-:W-:Y:S01]  /*131f0*/  IADD3 R36, R78, 0x20, RZ ;  /* 0x000000204e247810 */ /* 0x000fe20007ffe0ff */
[----:B------:R-:W-:Y:S03]  /*13200*/  BSSY B0, `(.L_x_1064) ;  /* 0x000000e000007945 */ /* 0x000fe60003800000 */
[----:B------:R-:W-:-:S13]  /*13210*/  ISETP.GE.AND P0, PT, R36, R0, PT ;  /* 0x000000002400720c */ /* 0x000fda0003f06270 */
[----:B------:R-:W-:Y:S05]  /*13220*/  @P0 BRA `(.L_x_1065) ;  /* 0x000000b000000947 */ /* 0x000fea0003800000 */
[----:B-----5:R-:W-:-:S13]  /*13230*/  ISETP.GE.AND P0, PT, R132, R247, PT ;  /* 0x000000f78400720c */ /* 0x020fda0003f06270 */
[----:B------:R4:W-:Y:S01]  /*13240*/  @P0 STS.128 [R189+0x1000], RZ ;  /* 0x001000ffbd000388 */ /* 0x0009e20000000c00 */
[----:B------:R-:W-:Y:S05]  /*13250*/  @P0 BRA `(.L_x_1065) ;  /* 0x0000008000000947 */ /* 0x000fea0003800000 */
[----:B--2---:R-:W-:-:S04]  /*13260*/  LEA R3, P0, R168, R212, 0x5 ;  /* 0x000000d4a8037211 */ /* 0x004fc800078028ff */
[----:B------:R-:W-:Y:S02]  /*13270*/  LEA.HI.X R4, R168, R215, R169, 0x5, P0 ;  /* 0x000000d7a8047211 */ /* 0x000fe400000f2ca9 */
[----:B------:R-:W-:-:S04]  /*13280*/  LEA R2, P0, R3, R166, 0x1 ;  /* 0x000000a603027211 */ /* 0x000fc800078008ff */
[----:B------:R-:W-:-:S05]  /*13290*/  LEA.HI.X R3, R3, R167, R4, 0x1, P0 ;  /* 0x000000a703037211 */ /* 0x000fca00000f0c04 */
[----:B------:R-:W-:Y:S01]  /*132a0*/  @!PT LDS RZ, [RZ] ;  /* 0x00000000fffff984 */ /* 0x000fe20000000800 */
[----:B------:R-:W-:Y:S01]  /*132b0*/  @!PT LDS RZ, [RZ] ;  /* 0x00000000fffff984 */ /* 0x000fe20000000800 */
[----:B------:R-:W-:Y:S01]  /*132c0*/  @!PT LDS RZ, [RZ] ;  /* 0x00000000fffff984 */ /* 0x000fe20000000800 */
[----:B------:R2:W-:Y:S04]  /*132d0*/  LDGSTS.E.BYPASS.LTC128B.128 [R189+0x1000], [R2.64] ;  /* 0x0100000002bd7fae */ /* 0x0005e8000b901d46 */
.L_x_1065:
[----:B------:R-:W-:Y:S05]  /*132e0*/  BSYNC B0 ;  /* 0x0000000000007941 */ /* 0x000fea0003800000 */
.L_x_1064:
[----:B------:R-:W-:-:S04]  /*132f0*/  IADD3 R32, R78, 0x30, RZ ;  /* 0x000000304e207810 */ /* 0x000fc80007ffe0ff */
[----:B------:R-:W-:-:S13]  /*13300*/  ISETP.GE.AND P0, PT, R32, R0, PT ;  /* 0x000000002000720c */ /* 0x000fda0003f06270 */
[----:B------:R-:W-:Y:S05]  /*13310*/  @P0 BRA `(.L_x_1043) ;  /* 0x000000e000000947 */ /* 0x000fea0003800000 */
[----:B-----5:R-:W-:-:S13]  /*13320*/  ISETP.GE.AND P0, PT, R132, R247, PT ;  /* 0x000000f78400720c */ /* 0x020fda0003f06270 */
[----:B------:R1:W-:Y:S01]  /*13330*/  @P0 STS.128 [R189+0x1800], RZ ;  /* 0x001800ffbd000388 */ /* 0x0003e20000000c00 */
[----:B------:R-:W-:Y:S05]  /*13340*/  @P0 BRA `(.L_x_1043) ;  /* 0x000000b000000947 */ /* 0x000fea0003800000 */
[----:B------:R-:W-:Y:S01]  /*13350*/  MOV R4, R212 ;  /* 0x000000d400047202 */ /* 0x000fe20000000f00 */
[----:B------:R-:W-:Y:S01]  /*13360*/  IMAD R0, R169, 0x30, RZ ;  /* 0x00000030a9007824 */ /* 0x000fe200078e02ff */
[----:B------:R-:W-:-:S05]  /*13370*/  MOV R5, R215 ;  /* 0x000000d700057202 */ /* 0x000fca0000000f00 */
[----:B------:R-:W-:-:S05]  /*13380*/  IMAD.WIDE.U32 R4, R168, 0x30, R4 ;  /* 0x00000030a8047825 */ /* 0x000fca00078e0004 */
[----:B------:R-:W-:Y:S02]  /*13390*/  IADD3 R0, R5, R0, RZ ;  /* 0x0000000005007210 */ /* 0x000fe40007ffe0ff */
[----:B--2---:R-:W-:-:S04]  /*133a0*/  LEA R2, P0, R4, R166, 0x1 ;  /* 0x000000a604027211 */ /* 0x004fc800078008ff */
[----:B------:R-:W-:-:S05]  /*133b0*/  LEA.HI.X R3, R4, R167, R0, 0x1, P0 ;  /* 0x000000a704037211 */ /* 0x000fca00000f0c00 */
[----:B------:R-:W-:Y:S01]  /*133c0*/  @!PT LDS RZ, [RZ] ;  /* 0x00000000fffff984 */ /* 0x000fe20000000800 */
[----:B------:R-:W-:Y:S01]  /*133d0*/  @!PT LDS RZ, [RZ] ;  /* 0x00000000fffff984 */ /* 0x000fe20000000800 */
[----:B------:R-:W-:Y:S01]  /*133e0*/  @!PT LDS RZ, [RZ] ;  /* 0x00000000fffff984 */ /* 0x000fe20000000800 */
[----:B------:R2:W-:Y:S04]  /*133f0*/  LDGSTS.E.BYPASS.LTC128B.128 [R189+0x1800], [R2.64] ;  /* 0x0180000002bd7fae */ /* 0x0005e8000b901d46 */
.L_x_1043:
[----:B------:R-:W-:Y:S05]  /*13400*/  BSYNC B2 ;  /* 0x0000000000027941 */ /* 0x000fea0003800000 */
.L_x_1028:
[----:B--2---:R-:W2:Y:S01]  /*13410*/  LDL R179, [R1+0x120] ;  /* 0x0001200001b37983 */ /* 0x004ea20000100800 */
[----:B------:R-:W-:Y:S01]  /*13420*/  BSSY B0, `(.L_x_1066) ;  /* 0x000000f000007945 */ /* 0x000fe20003800000 */
[----:B--2---:R-:W-:-:S05]  /*13430*/  IADD3 R248, R179, -0x1, RZ ;  /* 0xffffffffb3f87810 */ /* 0x004fca0007ffe0ff */
[----:B------:R-:W-:-:S04]  /*13440*/  IMAD.SHL.U32 R19, R248, 0x100, RZ ;  /* 0x00000100f8137824 */ /* 0x000fc800078e00ff */
[----:B-1----:R-:W-:-:S05]  /*13450*/  IMAD.IADD R4, R220, 0x1, -R19 ;  /* 0x00000001dc047824 */ /* 0x002fca00078e0a13 */
[----:B------:R-:W-:-:S13]  /*13460*/  ISETP.GE.AND P0, PT, R78, R4, PT ;  /* 0x000000044e00720c */ /* 0x000fda0003f06270 */
[----:B------:R-:W-:Y:S05]  /*13470*/  @P0 BRA `(.L_x_1067) ;  /* 0x0000009000000947 */ /* 0x000fea0003800000 */
[----:B-----5:R-:W-:-:S13]  /*13480*/  ISETP.GE.AND P0, PT, R132, R247, PT ;  /* 0x000000f78400720c */ /* 0x020fda0003f06270 */
        /* <DEDUP_REMOVED lines=8> */
.L_x_1067:
[----:B------:R-:W-:Y:S05]  /*13510*/  BSYNC B0 ;  /* 0x0000000000007941 */ /* 0x000fea0003800000 */
.L_x_1066:
[----:B------:R-:W-:Y:S01]  /*13520*/  ISETP.GE.AND P0, PT, R37, R4, PT ;  /* 0x000000042500720c */ /* 0x000fe20003f06270 */
[----:B------:R-:W-:-:S12]  /*13530*/  BSSY B0, `(.L_x_1068) ;  /* 0x000000b000007945 */ /* 0x000fd80003800000 */
[----:B------:R-:W-:Y:S05]  /*13540*/  @P0 BRA `(.L_x_1069) ;  /* 0x0000009000000947 */ /* 0x000fea0003800000 */
[----:B-----5:R-:W-:-:S13]  /*13550*/  ISETP.GE.AND P0, PT, R132, R247, PT ;  /* 0x000000f78400720c */ /* 0x020fda0003f06270 */
[----:B------:R1:W-:Y:S01]  /*13560*/  @P0 STS.128 [R189+0x2800], RZ ;  /* 0x002800ffbd000388 */ /* 0x0003e20000000c00 */
[----:B------:R-:W-:Y:S05]  /*13570*/  @P0 BRA `(.L_x_1069) ;  /* 0x0000006000000947 */ /* 0x000fea0003800000 */
[----:B--2---:R-:W-:-:S04]  /*13580*/  LEA R2, P0, R113, R227, 0x1 ;  /* 0x000000e371027211 */ /* 0x004fc800078008ff */
[----:B------:R-:W-:-:S05]  /*13590*/  LEA.HI.X R3, R113, R226, R134, 0x1, P0 ;  /* 0x000000e271037211 */ /* 0x000fca00000f0c86 */
[----:B------:R-:W-:Y:S01]  /*135a0*/  @!PT LDS RZ, [RZ] ;  /* 0x00000000fffff984 */ /* 0x000fe20000000800 */
[----:B------:R-:W-:Y:S01]  /*135b0*/  @!PT LDS RZ, [RZ] ;  /* 0x00000000fffff984 */ /* 0x000fe20000000800 */
[----:B------:R-:W-:Y:S01]  /*135c0*/  @!PT LDS RZ, [RZ] ;  /* 0x00000000fffff984 */ /* 0x000fe20000000800 */
[----:B------:R2:W-:Y:S04]  /*135d0*/  LDGSTS.E.BYPASS.LTC128B.128 [R189+0x2800], [R2.64] ;  /* 0x0280000002bd7fae */ /* 0x0005e8000b901d46 */
.L_x_1069:
[----:B------:R-:W-:Y:S05]  /*135e0*/  BSYNC B0 ;  /* 0x0000000000007941 */ /* 0x000fea0003800000 */
.L_x_1068:
        /* <DEDUP_REMOVED lines=12> */
.L_x_1071:
[----:B------:R-:W-:Y:S05]  /*136b0*/  BSYNC B0 ;  /* 0x0000000000007941 */ /* 0x000fea0003800000 */
.L_x_1070:
[----:B------:R-:W-:Y:S01]  /*136c0*/  ISETP.GE.AND P0, PT, R32, R4, PT ;  /* 0x000000042000720c */ /* 0x000fe20003f06270 */
[----:B------:R-:W-:-:S12]  /*136d0*/  BSSY B0, `(.L_x_1072) ;  /* 0x000000e000007945 */ /* 0x000fd80003800000 */
[----:B------:R-:W-:Y:S05]  /*136e0*/  @P0 BRA `(.L_x_1073) ;  /* 0x000000c000000947 */ /* 0x000fea0003800000 */
[----:B-----5:R-:W-:-:S13]  /*136f0*/  ISETP.GE.AND P0, PT, R132, R247, PT ;  /* 0x000000f78400720c */ /* 0x020fda0003f06270 */
[----:B------:R1:W-:Y:S01]  /*13700*/  @P0 STS.128 [R189+0x3800], RZ ;  /* 0x003800ffbd000388 */ /* 0x0003e20000000c00 */
[----:B------:R-:W-:Y:S05]  /*13710*/  @P0 BRA `(.L_x_1073) ;  /* 0x0000009000000947 */ /* 0x000fea0003800000 */
[----:B--2---:R-:W-:Y:S01]  /*13720*/  MOV R2, R227 ;  /* 0x000000e300027202 */ /* 0x004fe20000000f00 */
[----:B------:R-:W-:Y:S01]  /*13730*/  IMAD R0, R191, 0x60, RZ ;  /* 0x00000060bf007824 */ /* 0x000fe200078e02ff */
[----:B------:R-:W-:-:S05]  /*13740*/  MOV R3, R226 ;  /* 0x000000e200037202 */ /* 0x000fca0000000f00 */
[----:B------:R-:W-:-:S05]  /*13750*/  IMAD.WIDE.U32 R2, R190, 0x60, R2 ;  /* 0x00000060be027825 */ /* 0x000fca00078e0002 */
[----:B------:R-:W-:-:S05]  /*13760*/  IADD3 R3, R0, R3, RZ ;  /* 0x0000000300037210 */ /* 0x000fca0007ffe0ff */
[----:B------:R-:W-:Y:S01]  /*13770*/  @!PT LDS RZ, [RZ] ;  /* 0x00000000fffff984 */ /* 0x000fe20000000800 */
[----:B------:R-:W-:Y:S01]  /*13780*/  @!PT LDS RZ, [RZ] ;  /* 0x00000000fffff984 */ /* 0x000fe20000000800 */
[----:B------:R-:W-:Y:S01]  /*13790*/  @!PT LDS RZ, [RZ] ;  /* 0x00000000fffff984 */ /* 0x000fe20000000800 */
[----:B------:R2:W-:Y:S02]  /*137a0*/  LDGSTS.E.BYPASS.LTC128B.128 [R189+0x3800], [R2.64] ;  /* 0x0380000002bd7fae */ /* 0x0005e4000b901d46 */
.L_x_1073:
[----:B------:R-:W-:Y:S05]  /*137b0*/  BSYNC B0 ;  /* 0x0000000000007941 */ /* 0x000fea0003800000 */
.L_x_1072:
        /* <DEDUP_REMOVED lines=13> */
.L_x_1075:
[----:B------:R-:W-:Y:S05]  /*13890*/  BSYNC B0 ;  /* 0x0000000000007941 */ /* 0x000fea0003800000 */
.L_x_1074:
[----:B------:R-:W-:Y:S01]  /*138a0*/  IADD3 R15, R78, 0x50, RZ ;  /* 0x000000504e0f7810 */ /* 0x000fe20007ffe0ff */
[----:B------:R-:W-:Y:S03]  /*138b0*/  BSSY B0, `(.L_x_1076) ;  /* 0x000000f000007945 */ /* 0x000fe60003800000 */
[----:B------:R-:W-:-:S13]  /*138c0*/  ISETP.GE.AND P0, PT, R15, R4, PT ;  /* 0x000000040f00720c */ /* 0x000fda0003f06270 */
        /* <DEDUP_REMOVED lines=13> */
.L_x_1077:
[----:B------:R-:W-:Y:S05]  /*139a0*/  BSYNC B0 ;  /* 0x0000000000007941 */ /* 0x000fea0003800000 */
.L_x_1076:
        /* <DEDUP_REMOVED lines=16> */
.L_x_1079:
[----:B------:R-:W-:Y:S05]  /*13ab0*/  BSYNC B0 ;  /* 0x0000000000007941 */ /* 0x000fea0003800000 */
.L_x_1078:
        /* <DEDUP_REMOVED lines=16> */
.L_x_1081:
[----:B------:R-:W-:Y:S05]  /*13bc0*/  BSYNC B0 ;  /* 0x0000000000007941 */ /* 0x000fea0003800000 */
.L_x_1080:
        /* <DEDUP_REMOVED lines=13> */
.L_x_1083:
[----:B------:R-:W-:Y:S05]  /*13ca0*/  BSYNC B0 ;  /* 0x0000000000007941 */ /* 0x000fea0003800000 */
.L_x_1082:
        /* <DEDUP_REMOVED lines=16> */
.L_x_1085:
[----:B------:R-:W-:Y:S05]  /*13db0*/  BSYNC B0 ;  /* 0x0000000000007941 */ /* 0x000fea0003800000 */
.L_x_1084:
        /* <DEDUP_REMOVED lines=16> */
.L_x_1087:
[----:B------:R-:W-:Y:S05]  /*13ec0*/  BSYNC B0 ;  /* 0x0000000000007941 */ /* 0x000fea0003800000 */
.L_x_1086:
        /* <DEDUP_REMOVED lines=16> */
.L_x_1089:
[----:B------:R-:W-:Y:S05]  /*13fd0*/  BSYNC B0 ;  /* 0x0000000000007941 */ /* 0x000fea0003800000 */
.L_x_1088:
        /* <DEDUP_REMOVED lines=16> */
.L_x_1091:
[----:B------:R-:W-:Y:S05]  /*140e0*/  BSYNC B0 ;  /* 0x0000000000007941 */ /* 0x000fea0003800000 */
.L_x_1090:
        /* <DEDUP_REMOVED lines=16> */
.L_x_1093:
[----:B------:R-:W-:Y:S05]  /*141f0*/  BSYNC B0 ;  /* 0x0000000000007941 */ /* 0x000fea0003800000 */
.L_x_1092:
        /* <DEDUP_REMOVED lines=16> */
.L_x_1095:
[----:B------:R-:W-:Y:S05]  /*14300*/  BSYNC B0 ;  /* 0x0000000000007941 */ /* 0x000fea0003800000 */
.L_x_1094:
        /* <DEDUP_REMOVED lines=16> */
.L_x_1097:
[----:B------:R-:W-:Y:S05]  /*14410*/  BSYNC B0 ;  /* 0x0000000000007941 */ /* 0x000fea0003800000 */
.L_x_1096:
[----:B------:R-:W0:Y:S04]  /*14420*/  LDGDEPBAR ;  /* 0x00000000000079af */ /* 0x000e280000000000 */
[----:B------:R1:W5:Y:S01]  /*14430*/  LD.E R74, [R16.64+0x188] ;  /* 0x00018806104a7980 */ /* 0x000362000c101900 */
[----:B------:R-:W-:Y:S01]  /*14440*/  ISETP.GE.AND P0, PT, R78, R4, PT ;  /* 0x000000044e00720c */ /* 0x000fe20003f06270 */
[----:B------:R-:W-:Y:S01]  /*14450*/  BSSY B0, `(.L_x_1098) ;  /* 0x0000014000007945 */ /* 0x000fe20003800000 */
[----:B------:R-:W-:Y:S01]  /*14460*/  SHF.R.S32.HI R0, RZ, 0x1f, R249 ;  /* 0x0000001fff007819 */ /* 0x000fe200000114f9 */
[----:B--2---:R-:W2:Y:S03]  /*14470*/  S2R R2, SR_TID.X ;  /* 0x0000000000027919 */ /* 0x004ea60000002100 */
[----:B------:R-:W-:-:S04]  /*14480*/  LEA.HI R0, R0, R249, RZ, 0x2 ;  /* 0x000000f900007211 */ /* 0x000fc800078f10ff */
[----:B------:R-:W-:Y:S01]  /*14490*/  SHF.R.S32.HI R73, RZ, 0x2, R0 ;  /* 0x00000002ff497819 */ /* 0x000fe20000011400 */
[----:B------:R-:W-:-:S04]  /*144a0*/  DEPBAR.LE SB0, 0x0 ;  /* 0x000080000000791a */ /* 0x000fc80000000000 */
[----:B------:R-:W-:Y:S01]  /*144b0*/  BAR.SYNC.DEFER_BLOCKING 0x0 ;  /* 0x0000000000007b1d */ /* 0x000fe20000010000 */
[----:B--2---:R-:W-:-:S05]  /*144c0*/  IMAD.SHL.U32 R2, R2, 0x2, RZ ;  /* 0x0000000202027824 */ /* 0x004fca00078e00ff */
[----:B------:R-:W-:Y:S01]  /*144d0*/  LOP3.LUT R75, R2, 0x6, RZ, 0xc0, !PT ;  /* 0x00000006024b7812 */ /* 0x000fe200078ec0ff */
[----:B------:R1:W-:Y:S01]  /*144e0*/  @P0 STS.128 [R189+0xa000], RZ ;  /* 0x00a000ffbd000388 */ /* 0x0003e20000000c00 */
        /* <DEDUP_REMOVED lines=10> */
.L_x_1099:
[----:B------:R-:W-:Y:S05]  /*14590*/  BSYNC B0 ;  /* 0x0000000000007941 */ /* 0x000fea0003800000 */
.L_x_1098:
[----:B------:R-:W-:Y:S01]  /*145a0*/  ISETP.GE.AND P0, PT, R37, R4, PT ;  /* 0x000000042500720c */ /* 0x000fe20003f06270 */
[----:B------:R-:W-:-:S12]  /*145b0*/  BSSY B0, `(.L_x_1100) ;  /* 0x000000c000007945 */ /* 0x000fd80003800000 */
[----:B------:R1:W-:Y:S01]  /*145c0*/  @P0 STS.128 [R189+0xa800], RZ ;  /* 0x00a800ffbd000388 */ /* 0x0003e20000000c00 */
[----:B------:R-:W-:Y:S05]  /*145d0*/  @P0 BRA `(.L_x_1101) ;  /* 0x0000009000000947 */ /* 0x000fea0003800000 */
[----:B-----5:R-:W-:-:S13]  /*145e0*/  ISETP.GE.AND P0, PT, R132, R247, PT ;  /* 0x000000f78400720c */ /* 0x020fda0003f06270 */
[----:B------:R1:W-:Y:S01]  /*145f0*/  @P0 STS.128 [R189+0xa800], RZ ;  /* 0x00a800ffbd000388 */ /* 0x0003e20000000c00 */
[----:B------:R-:W-:Y:S05]  /*14600*/  @P0 BRA `(.L_x_1101) ;  /* 0x0000006000000947 */ /* 0x000fea0003800000 */
[----:B-1----:R-:W-:-:S04]  /*14610*/  LEA R2, P0, R188, R222, 0x1 ;  /* 0x000000debc027211 */ /* 0x002fc800078008ff */
[----:B------:R-:W-:-:S05]  /*14620*/  LEA.HI.X R3, R188, R223, R221, 0x1, P0 ;  /* 0x000000dfbc037211 */ /* 0x000fca00000f0cdd */
[----:B------:R-:W-:Y:S01]  /*14630*/  @!PT LDS RZ, [RZ] ;  /* 0x00000000fffff984 */ /* 0x000fe20000000800 */
[----:B------:R-:W-:Y:S01]  /*14640*/  @!PT LDS RZ, [RZ] ;  /* 0x00000000fffff984 */ /* 0x000fe20000000800 */
[----:B------:R-:W-:Y:S01]  /*14650*/  @!PT LDS RZ, [RZ] ;  /* 0x00000000fffff984 */ /* 0x000fe20000000800 */
[----:B------:R1:W-:Y:S04]  /*14660*/  LDGSTS.E.BYPASS.LTC128B.128 [R189+0xa800], [R2.64] ;  /* 0x0a80000002bd7fae */ /* 0x0003e8000b901d46 */
.L_x_1101:
[----:B------:R-:W-:Y:S05]  /*14670*/  BSYNC B0 ;  /* 0x0000000000007941 */ /* 0x000fea0003800000 */
.L_x_1100:
[----:B------:R-:W-:Y:S01]  /*14680*/  ISETP.GE.AND P0, PT, R36, R4, PT ;  /* 0x000000042400720c */ /* 0x000fe20003f06270 */
[----:B------:R-:W-:-:S12]  /*14690*/  BSSY B0, `(.L_x_1102) ;  /* 0x000000e000007945 */ /* 0x000fd80003800000 */
[----:B------:R1:W-:Y:S01]  /*146a0*/  @P0 STS.128 [R189+0xb000], RZ ;  /* 0x00b000ffbd000388 */ /* 0x0003e20000000c00 */
[----:B------:R-:W-:Y:S05]  /*146b0*/  @P0 BRA `(.L_x_1103) ;  /* 0x000000b000000947 */ /* 0x000fea0003800000 */
[----:B-----5:R-:W-:-:S13]  /*146c0*/  ISETP.GE.AND P0, PT, R132, R247, PT ;  /* 0x000000f78400720c */ /* 0x020fda0003f06270 */
[----:B------:R1:W-:Y:S01]  /*146d0*/  @P0 STS.128 [R189+0xb000], RZ ;  /* 0x00b000ffbd000388 */ /* 0x0003e20000000c00 */
[----:B------:R-:W-:Y:S05]  /*146e0*/  @P0 BRA `(.L_x_1103) ;  /* 0x0000008000000947 */ /* 0x000fea0003800000 */
[----:B------:R-:W5:Y:S04]  /*146f0*/  LDL R0, [R1] ;  /* 0x0000000001007983 */ /* 0x000f680000100800 */
[----:B--2---:R-:W2:Y:S01]  /*14700*/  LDL R20, [R1+0x4] ;  /* 0x0000040001147983 */ /* 0x004ea20000100800 */
[----:B-1---5:R-:W-:-:S04]  /*14710*/  LEA R2, P0, R0, R222, 0x6 ;  /* 0x000000de00027211 */ /* 0x022fc800078030ff */
[----:B--2---:R-:W-:-:S05]  /*14720*/  LEA.HI.X R3, R0, R223, R20, 0x6, P0 ;  /* 0x000000df00037211 */ /* 0x004fca00000f3414 */
[----:B------:R-:W-:Y:S01]  /*14730*/  @!PT LDS RZ, [RZ] ;  /* 0x00000000fffff984 */ /* 0x000fe20000000800 */
[----:B------:R-:W-:Y:S01]  /*14740*/  @!PT LDS RZ, [RZ] ;  /* 0x00000000fffff984 */ /* 0x000fe20000000800 */
[----:B------:R-:W-:Y:S01]  /*14750*/  @!PT LDS RZ, [RZ] ;  /* 0x00000000fffff984 */ /* 0x000fe20000000800 */
[----:B------:R1:W-:Y:S04]  /*14760*/  LDGSTS.E.BYPASS.LTC128B.128 [R189+0xb000], [R2.64] ;  /* 0x0b00000002bd7fae */ /* 0x0003e8000b901d46 */
.L_x_1103:
[----:B------:R-:W-:Y:S05]  /*14770*/  BSYNC B0 ;  /* 0x0000000000007941 */ /* 0x000fea0003800000 */
.L_x_1102:
[----:B------:R-:W-:Y:S01]  /*14780*/  ISETP.GE.AND P0, PT, R32, R4, PT ;  /* 0x000000042000720c */ /* 0x000fe20003f06270 */
[----:B------:R-:W-:-:S12]  /*14790*/  BSSY B0, `(.L_x_1104) ;  /* 0x0000012000007945 */ /* 0x000fd80003800000 */
[----:B------:R1:W-:Y:S01]  /*147a0*/  @P0 STS.128 [R189+0xb800], RZ ;  /* 0x00b800ffbd000388 */ /* 0x0003e20000000c00 */
[----:B------:R-:W-:Y:S05]  /*147b0*/  @P0 BRA `(.L_x_1105) ;  /* 0x000000f000000947 */ /* 0x000fea0003800000 */
[----:B-----5:R-:W-:-:S13]  /*147c0*/  ISETP.GE.AND P0, PT, R132, R247, PT ;  /* 0x000000f78400720c */ /* 0x020fda0003f06270 */
[----:B------:R1:W-:Y:S01]  /*147d0*/  @P0 STS.128 [R189+0xb800], RZ ;  /* 0x00b800ffbd000388 */ /* 0x0003e20000000c00 */
[----:B------:R-:W-:Y:S05]  /*147e0*/  @P0 BRA `(.L_x_1105) ;  /* 0x000000c000000947 */ /* 0x000fea0003800000 */
[----:B-1----:R-:W5:Y:S04]  /*147f0*/  LDL R2, [R1] ;  /* 0x0000000001027983 */ /* 0x002f680000100800 */
[----:B--2---:R-:W2:Y:S01]  /*14800*/  LDL R0, [R1+0x4] ;  /* 0x0000040001007983 */ /* 0x004ea20000100800 */
[----:B------:R-:W-:Y:S02]  /*14810*/  MOV R3, R223 ;  /* 0x000000df00037202 */ /* 0x000fe40000000f00 */
[----:B-----5:R-:W-:Y:S02]  /*14820*/  MOV R20, R2 ;  /* 0x0000000200147202 */ /* 0x020fe40000000f00 */
[----:B------:R-:W-:Y:S01]  /*14830*/  MOV R2, R222 ;  /* 0x000000de00027202 */ /* 0x000fe20000000f00 */
[----:B--2---:R-:W-:-:S04]  /*14840*/  IMAD R0, R0, 0x60, RZ ;  /* 0x0000006000007824 */ /* 0x004fc800078e02ff */
[----:B------:R-:W-:-:S05]  /*14850*/  IMAD.WIDE.U32 R2, R20, 0x60, R2 ;  /* 0x0000006014027825 */ /* 0x000fca00078e0002 */
[----:B------:R-:W-:-:S05]  /*14860*/  IADD3 R3, R0, R3, RZ ;  /* 0x0000000300037210 */ /* 0x000fca0007ffe0ff */
[----:B------:R-:W-:Y:S01]  /*14870*/  @!PT LDS RZ, [RZ] ;  /* 0x00000000fffff984 */ /* 0x000fe20000000800 */
[----:B------:R-:W-:Y:S01]  /*14880*/  @!PT LDS RZ, [RZ] ;  /* 0x00000000fffff984 */ /* 0x000fe20000000800 */
[----:B------:R-:W-:Y:S01]  /*14890*/  @!PT LDS RZ, [RZ] ;  /* 0x00000000fffff984 */ /* 0x000fe20000000800 */
[----:B------:R1:W-:Y:S02]  /*148a0*/  LDGSTS.E.BYPASS.LTC128B.128 [R189+0xb800], [R2.64] ;  /* 0x0b80000002bd7fae */ /* 0x0003e4000b901d46 */
.L_x_1105:
[----:B------:R-:W-:Y:S05]  /*148b0*/  BSYNC B0 ;  /* 0x0000000000007941 */ /* 0x000fea0003800000 */
.L_x_1104:
        /* <DEDUP_REMOVED lines=15> */
.L_x_1107:
[----:B------:R-:W-:Y:S05]  /*149b0*/  BSYNC B0 ;  /* 0x0000000000007941 */ /* 0x000fea0003800000 */
.L_x_1106:
        /* <DEDUP_REMOVED lines=19> */
.L_x_1109:
[----:B------:R-:W-:Y:S05]  /*14af0*/  BSYNC B0 ;  /* 0x0000000000007941 */ /* 0x000fea0003800000 */
.L_x_1108:
        /* <DEDUP_REMOVED lines=19> */
.L_x_1111:
[----:B------:R-:W-:Y:S05]  /*14c30*/  BSYNC B0 ;  /* 0x0000000000007941 */ /* 0x000fea0003800000 */
.L_x_1110:
        /* <DEDUP_REMOVED lines=19> */
.L_x_1113:
[----:B------:R-:W-:Y:S05]  /*14d70*/  BSYNC B0 ;  /* 0x0000000000007941 */ /* 0x000fea0003800000 */
.L_x_1112:
        /* <DEDUP_REMOVED lines=15> */
.L_x_1115:
[----:B------:R-:W-:Y:S05]  /*14e70*/  BSYNC B0 ;  /* 0x0000000000007941 */ /* 0x000fea0003800000 */
.L_x_1114:
        /* <DEDUP_REMOVED lines=19> */
.L_x_1117:
[----:B------:R-:W-:Y:S05]  /*14fb0*/  BSYNC B0 ;  /* 0x0000000000007941 */ /* 0x000fea0003800000 */
.L_x_1116:
        /* <DEDUP_REMOVED lines=19> */
.L_x_1119:
[----:B------:R-:W-:Y:S05]  /*150f0*/  BSYNC B0 ;  /* 0x0000000000007941 */ /* 0x000fea0003800000 */
.L_x_1118:
        /* <DEDUP_REMOVED lines=19> */
.L_x_1121:
[----:B------:R-:W-:Y:S05]  /*15230*/  BSYNC B0 ;  /* 0x0000000000007941 */ /* 0x000fea0003800000 */
.L_x_1120:
        /* <DEDUP_REMOVED lines=19> */
.L_x_1123:
[----:B------:R-:W-:Y:S05]  /*15370*/  BSYNC B0 ;  /* 0x0000000000007941 */ /* 0x000fea0003800000 */
.L_x_1122:
        /* <DEDUP_REMOVED lines=19> */
.L_x_1125:
[----:B------:R-:W-:Y:S05]  /*154b0*/  BSYNC B0 ;  /* 0x0000000000007941 */ /* 0x000fea0003800000 */
.L_x_1124:
        /* <DEDUP_REMOVED lines=19> */
.L_x_1127:
[----:B------:R-:W-:Y:S05]  /*155f0*/  BSYNC B0 ;  /* 0x0000000000007941 */ /* 0x000fea0003800000 */
.L_x_1126:
        /* <DEDUP_REMOVED lines=19> */
.L_x_1129:
[----:B------:R-:W-:Y:S05]  /*15730*/  BSYNC B0 ;  /* 0x0000000000007941 */ /* 0x000fea0003800000 */
.L_x_1128:
[----:B------:R-:W-:Y:S01]  /*15740*/  SHF.R.S32.HI R0, RZ, 0x4, R228 ;  /* 0x00000004ff007819 */ /* 0x000fe200000114e4 */
[----:B------:R-:W-:Y:S01]  /*15750*/  IMAD.SHL.U32 R5, R211, 0x40, RZ ;  /* 0x00000040d3057824 */ /* 0x000fe200078e00ff */
[----:B--2---:R-:W2:Y:S01]  /*15760*/  LDL R112, [R1+0x13c] ;  /* 0x00013c0001707983 */ /* 0x004ea20000100800 */
[----:B-1----:R-:W-:Y:S01]  /*15770*/  IMAD.SHL.U32 R2, R250, 0x40, RZ ;  /* 0x00000040fa027824 */ /* 0x002fe200078e00ff */
[----:B------:R-:W-:Y:S01]  /*15780*/  LEA.HI R3, R228, R0, RZ, 0x1 ;  /* 0x00000000e4037211 */ /* 0x000fe200078f08ff */
[----:B------:R-:W-:Y:S01]  /*15790*/  IMAD.SHL.U32 R6, R251, 0x40, RZ ;  /* 0x00000040fb067824 */ /* 0x000fe200078e00ff */
[----:B------:R-:W-:Y:S01]  /*157a0*/  R2P PR, R211, 0x6 ;  /* 0x00000006d3007804 */ /* 0x000fe20000000000 */
[----:B------:R-:W-:Y:S01]  /*157b0*/  IMAD.SHL.U32 R4, R78, 0x8, RZ ;  /* 0x000000084e047824 */ /* 0x000fe200078e00ff */
[----:B------:R-:W-:Y:S01]  /*157c0*/  LOP3.LUT R3, R3, 0xfffffffe, RZ, 0xc0, !PT ;  /* 0xfffffffe03037812 */ /* 0x000fe200078ec0ff */
[----:B------:R-:W0:Y:S01]  /*157d0*/  LDGDEPBAR ;  /* 0x00000000000079af */ /* 0x000e220000000000 */
[----:B------:R-:W-:Y:S01]  /*157e0*/  LOP3.LUT R2, R2, 0x1c0, RZ, 0xc0, !PT ;  /* 0x000001c002027812 */ /* 0x000fe200078ec0ff */
[----:B------:R-:W-:Y:S01]  /*157f0*/  BSSY B1, `(.L_x_1130) ;  /* 0x00003a5000017945 */ /* 0x000fe20003800000 */
[----:B------:R-:W-:Y:S01]  /*15800*/  LOP3.LUT R178, R6, 0xfffffe00, RZ, 0xc0, !PT ;  /* 0xfffffe0006b27812 */ /* 0x000fe200078ec0ff */
[----:B------:R-:W-:Y:S01]  /*15810*/  IMAD.IADD R3, R0, 0x1, -R3 ;  /* 0x0000000100037824 */ /* 0x000fe200078e0a03 */
[----:B------:R-:W-:-:S03]  /*15820*/  LOP3.LUT R0, R5, 0x1c0, RZ, 0xc0, !PT ;  /* 0x000001c005007812 */ /* 0x000fc600078ec0ff */
[----:B------:R-:W-:Y:S01]  /*15830*/  IMAD.SHL.U32 R5, R3, 0x8, RZ ;  /* 0x0000000803057824 */ /* 0x000fe200078e00ff */
[----:B------:R-:W-:Y:S02]  /*15840*/  LOP3.LUT R6, R0, 0x8, R4, 0xf8, !PT ;  /* 0x0000000800067812 */ /* 0x000fe400078ef804 */
[----:B------:R-:W-:Y:S02]  /*15850*/  SHF.R.U32.HI R0, RZ, 0x3, R0 ;  /* 0x00000003ff007819 */ /* 0x000fe40000011600 */
[----:B------:R-:W-:Y:S02]  /*15860*/  LOP3.LUT R5, R2, 0x8, R5, 0xf8, !PT ;  /* 0x0000000802057812 */ /* 0x000fe400078ef805 */
[----:B------:R-:W-:Y:S01]  /*15870*/  SHF.R.U32.HI R4, RZ, 0x3, R2 ;  /* 0x00000003ff047819 */ /* 0x000fe20000011602 */
[----:B------:R-:W-:Y:S01]  /*15880*/  IMAD R2, R252, 0x400, R178 ;  /* 0x00000400fc027824 */ /* 0x000fe200078e02b2 */
[----:B------:R-:W-:Y:S02]  /*15890*/  LOP3.LUT R0, R6, R0, RZ, 0x3c, !PT ;  /* 0x0000000006007212 */ /* 0x000fe400078e3cff */
[----:B------:R-:W-:-:S03]  /*158a0*/  LOP3.LUT R18, R5, R4, RZ, 0x3c, !PT ;  /* 0x0000000405127212 */ /* 0x000fc600078e3cff */
[----:B------:R-:W-:Y:S02]  /*158b0*/  IMAD R0, R3, 0x200, R0 ;  /* 0x0000020003007824 */ /* 0x000fe400078e0200 */
[----:B------:R-:W-:Y:S02]  /*158c0*/  IMAD.IADD R2, R18, 0x1, R2 ;  /* 0x0000000112027824 */ /* 0x000fe400078e0202 */
[----:B------:R-:W-:Y:S02]  /*158d0*/  IMAD.SHL.U32 R176, R0, 0x2, RZ ;  /* 0x0000000200b07824 */ /* 0x000fe400078e00ff */
[----:B------:R-:W-:Y:S02]  /*158e0*/  IMAD.SHL.U32 R183, R2, 0x2, RZ ;  /* 0x0000000202b77824 */ /* 0x000fe400078e00ff */
[----:B------:R-:W-:Y:S01]  /*158f0*/  IMAD.MOV.U32 R0, RZ, RZ, 0x20 ;  /* 0x00000020ff007424 */ /* 0x000fe200078e00ff */
[----:B------:R-:W-:Y:S01]  /*15900*/  LDSM.16.M88.4 R8, [R176+0x2800] ;  /* 0x00280000b008783b */ /* 0x000fe20000000200 */
[----:B------:R-:W-:Y:S01]  /*15910*/  IMAD R114, R186, 0x2, R183 ;  /* 0x00000002ba727824 */ /* 0x000fe200078e02b7 */
[----:B------:R-:W-:-:S02]  /*15920*/  IADD3 R177, R176, 0x2040, RZ ;  /* 0x00002040b0b17810 */ /* 0x000fc40007ffe0ff */
[----:B------:R-:W1:Y:S01]  /*15930*/  LDSM.16.M88.4 R4, [R183] ;  /* 0x00000000b704783b */ /* 0x000e620000000200 */
[----:B------:R-:W-:-:S03]  /*15940*/  SEL R184, R0, 0xffffffe0, !P1 ;  /* 0xffffffe000b87807 */ /* 0x000fc60004800000 */
[----:B-----5:R-:W3:Y:S02]  /*15950*/  LDSM.16.M88.4 R28, [R176+0x5000] ;  /* 0x00500000b01c783b */ /* 0x020ee40000000200 */
[----:B------:R-:W-:Y:S02]  /*15960*/  IMAD.IADD R72, R176, 0x1, R184 ;  /* 0x00000001b0487824 */ /* 0x000fe400078e02b8 */
[----:B------:R-:W4:Y:S04]  /*15970*/  LDSM.16.M88.4 R24, [R176+0x3000] ;  /* 0x00300000b018783b */ /* 0x000f280000000200 */
[----:B------:R-:W3:Y:S04]  /*15980*/  LDSM.16.M88.4 R12, [R176+0x2000] ;  /* 0x00200000b00c783b */ /* 0x000ee80000000200 */
[----:B------:R-:W3:Y:S04]  /*15990*/  LDSM.16.M88.4 R20, [R176+0x5800] ;  /* 0x00580000b014783b */ /* 0x000ee80000000200 */
[----:B------:R-:W4:Y:S04]  /*159a0*/  LDSM.16.M88.4 R36, [R176+0x4000] ;  /* 0x00400000b024783b */ /* 0x000f280000000200 */
[----:B------:R-:W-:Y:S04]  /*159b0*/  LDSM.16.M88.4 R32, [R176+0x4800] ;  /* 0x00480000b020783b */ /* 0x000fe80000000200 */
[----:B------:R-:W-:Y:S04]  /*159c0*/  LDSM.16.M88.4 R44, [R176+0x7000] ;  /* 0x00700000b02c783b */ /* 0x000fe80000000200 */
[----:B------:R-:W-:Y:S04]  /*159d0*/  LDSM.16.M88.4 R40, [R176+0x3800] ;  /* 0x00380000b028783b */ /* 0x000fe80000000200 */
[----:B------:R-:W-:Y:S01]  /*159e0*/  LDSM.16.M88.4 R48, [R72+0x2000] ;  /* 0x002000004830783b */ /* 0x000fe20000000200 */
[C---:B-1----:R-:W-:Y:S03]  /*159f0*/  HMMA.16816.F32 R120, R4.reuse, R8, RZ ;  /* 0x000000080478723c */ /* 0x042fe600000018ff */
[----:B------:R-:W-:Y:S05]  /*15a00*/  STL [R1+0xc0], R114 ;  /* 0x0000c07201007387 */ /* 0x000fea0000100800 */
[C---:B------:R-:W-:Y:S01]  /*15a10*/  HMMA.16816.F32 R128, R4.reuse, R10, RZ ;  /* 0x0000000a0480723c */ /* 0x040fe200000018ff */
[----:B------:R-:W1:Y:S07]  /*15a20*/  LDSM.16.M88.4 R8, [R176+0x6800] ;  /* 0x00680000b008783b */ /* 0x000e6e0000000200 */
[C---:B---3--:R-:W-:Y:S08]  /*15a30*/  HMMA.16816.F32 R64, R4.reuse, R28, RZ ;  /* 0x0000001c0440723c */ /* 0x048ff000000018ff */
[C---:B------:R-:W-:Y:S01]  /*15a40*/  HMMA.16816.F32 R52, R4.reuse, R30, RZ ;  /* 0x0000001e0434723c */ /* 0x040fe200000018ff */
[----:B------:R-:W3:Y:S07]  /*15a50*/  LDSM.16.M88.4 R28, [R176+0x7800] ;  /* 0x00780000b01c783b */ /* 0x000eee0000000200 */
[C---:B----4-:R-:W-:Y:S08]  /*15a60*/  HMMA.16816.F32 R116, R4.reuse, R24, RZ ;  /* 0x000000180474723c */ /* 0x050ff000000018ff */
[C---:B------:R-:W-:Y:S01]  /*15a70*/  HMMA.16816.F32 R108, R4.reuse, R26, RZ ;  /* 0x0000001a046c723c */ /* 0x040fe200000018ff */
[----:B------:R-:W4:Y:S07]  /*15a80*/  LDSM.16.M88.4 R24, [R176+0x8000] ;  /* 0x00800000b018783b */ /* 0x000f2e0000000200 */
[C---:B------:R-:W-:Y:S08]  /*15a90*/  HMMA.16816.F32 R124, R4.reuse, R12, RZ ;  /* 0x0000000c047c723c */ /* 0x040ff000000018ff */
[C---:B------:R-:W-:Y:S01]  /*15aa0*/  HMMA.16816.F32 R136, R4.reuse, R14, RZ ;  /* 0x0000000e0488723c */ /* 0x040fe200000018ff */
[----:B------:R-:W3:Y:S07]  /*15ab0*/  LDSM.16.M88.4 R12, [R176+0x6000] ;  /* 0x00600000b00c783b */ /* 0x000eee0000000200 */
[C---:B------:R-:W-:Y:S08]  /*15ac0*/  HMMA.16816.F32 R60, R4.reuse, R20, RZ ;  /* 0x00000014043c723c */ /* 0x040ff000000018ff */
[C---:B------:R-:W-:Y:S01]  /*15ad0*/  HMMA.16816.F32 R80, R4.reuse, R22, RZ ;  /* 0x000000160450723c */ /* 0x040fe200000018ff */
[----:B------:R-:W4:Y:S07]  /*15ae0*/  LDSM.16.M88.4 R20, [R176+0x8800] ;  /* 0x00880000b014783b */ /* 0x000f2e0000000200 */
[C---:B------:R-:W-:Y:S08]  /*15af0*/  HMMA.16816.F32 R96, R4.reuse, R36, RZ ;  /* 0x000000240460723c */ /* 0x040ff000000018ff */
[C---:B------:R-:W-:Y:S01]  /*15b00*/  HMMA.16816.F32 R92, R4.reuse, R38, RZ ;  /* 0x00000026045c723c */ /* 0x040fe200000018ff */
[----:B------:R-:W-:Y:S07]  /*15b10*/  LDSM.16.M88.4 R36, [R72+0x3000] ;  /* 0x003000004824783b */ /* 0x000fee0000000200 */
[C---:B-1----:R-:W-:Y:S08]  /*15b20*/  HMMA.16816.F32 R68, R4.reuse, R8, RZ ;  /* 0x000000080444723c */ /* 0x042ff000000018ff */
[C---:B------:R-:W-:Y:S01]  /*15b30*/  HMMA.16816.F32 R144, R4.reuse, R10, RZ ;  /* 0x0000000a0490723c */ /* 0x040fe200000018ff */
[----:B------:R-:W1:Y:S07]  /*15b40*/  LDSM.16.M88.4 R8, [R114] ;  /* 0x000000007208783b */ /* 0x000e6e0000000200 */
        /* <DEDUP_REMOVED lines=8> */
[----:B------:R-:W2:Y:S07]  /*15bd0*/  LDSM.16.M88.4 R12, [R176+0x9000] ;  /* 0x00900000b00c783b */ /* 0x000eae0000000200 */
[C---:B------:R-:W-:Y:S08]  /*15be0*/  HMMA.16816.F32 R88, R4.reuse, R32, RZ ;  /* 0x000000200458723c */ /* 0x040ff000000018ff */
[C---:B------:R-:W-:Y:S01]  /*15bf0*/  HMMA.16816.F32 R84, R4.reuse, R34, RZ ;  /* 0x000000220454723c */ /* 0x040fe200000018ff */
[----:B------:R-:W-:Y:S07]  /*15c00*/  LDSM.16.M88.4 R32, [R72+0x3800] ;  /* 0x003800004820783b */ /* 0x000fee0000000200 */
[C---:B------:R-:W-:Y:S08]  /*15c10*/  HMMA.16816.F32 R192, R4.reuse, R20, RZ ;  /* 0x0000001404c0723c */ /* 0x040ff000000018ff */
[----:B------:R-:W-:Y:S01]  /*15c20*/  HMMA.16816.F32 R204, R4, R22, RZ ;  /* 0x0000001604cc723c */ /* 0x000fe200000018ff */
[----:B------:R-:W2:Y:S07]  /*15c30*/  LDSM.16.M88.4 R20, [R72+0x5000] ;  /* 0x005000004814783b */ /* 0x000eae0000000200 */
[C---:B-1----:R-:W-:Y:S08]  /*15c40*/  HMMA.16816.F32 R168, R8.reuse, R36, R116 ;  /* 0x0000002408a8723c */ /* 0x042ff00000001874 */
[----:B------:R-:W-:Y:S08]  /*15c50*/  HMMA.16816.F32 R196, R8, R38, R108 ;  /* 0x0000002608c4723c */ /* 0x000ff0000000186c */
[C---:B------:R-:W-:Y:S08]  /*15c60*/  HMMA.16816.F32 R140, R4.reuse, R44, RZ ;  /* 0x0000002c048c723c */ /* 0x040ff000000018ff */
[----:B------:R-:W-:Y:S01]  /*15c70*/  HMMA.16816.F32 R148, R4, R46, RZ ;  /* 0x0000002e0494723c */ /* 0x000fe200000018ff */
[----:B------:R-:W1:Y:S07]  /*15c80*/  LDSM.16.M88.4 R44, [R176+0x9800] ;  /* 0x00980000b02c783b */ /* 0x000e6e0000000200 */
[C---:B---3--:R-:W-:Y:S08]  /*15c90*/  HMMA.16816.F32 R236, R8.reuse, R28, R96 ;  /* 0x0000001c08ec723c */ /* 0x048ff00000001860 */
[C---:B------:R-:W-:Y:S08]  /*15ca0*/  HMMA.16816.F32 R36, R8.reuse, R30, R92 ;  /* 0x0000001e0824723c */ /* 0x040ff0000000185c */
[C---:B----4-:R-:W-:Y:S08]  /*15cb0*/  HMMA.16816.F32 R28, R8.reuse, R24, R88 ;  /* 0x00000018081c723c */ /* 0x050ff00000001858 */
[----:B------:R-:W-:Y:S08]  /*15cc0*/  HMMA.16816.F32 R24, R8, R26, R84 ;  /* 0x0000001a0818723c */ /* 0x000ff00000001854 */
[----:B--2---:R-:W-:Y:S01]  /*15cd0*/  HMMA.16816.F32 R212, R4, R12, RZ ;  /* 0x0000000c04d4723c */ /* 0x004fe200000018ff */
[----:B------:R-:W-:-:S02]  /*15ce0*/  IMAD.MOV.U32 R244, RZ, RZ, R36 ;  /* 0x000000fffff47224 */ /* 0x000fc400078e0024 */
[----:B------:R-:W-:Y:S02]  /*15cf0*/  IMAD.MOV.U32 R185, RZ, RZ, R37 ;  /* 0x000000ffffb97224 */ /* 0x000fe400078e0025 */
[----:B------:R-:W-:Y:S02]  /*15d00*/  IMAD.MOV.U32 R182, RZ, RZ, R38 ;  /* 0x000000ffffb67224 */ /* 0x000fe400078e0026 */
[----:B------:R-:W-:Y:S01]  /*15d10*/  IMAD.MOV.U32 R181, RZ, RZ, R39 ;  /* 0x000000ffffb57224 */ /* 0x000fe200078e0027 */
[----:B------:R-:W-:Y:S01]  /*15d20*/  HMMA.16816.F32 R228, R4, R14, RZ ;  /* 0x0000000e04e4723c */ /* 0x000fe200000018ff */
[----:B------:R-:W2:Y:S01]  /*15d30*/  LDSM.16.M88.4 R12, [R72+0x5800] ;  /* 0x00580000480c783b */ /* 0x000ea20000000200 */
[----:B------:R-:W-:Y:S02]  /*15d40*/  IMAD.MOV.U32 R135, RZ, RZ, R28 ;  /* 0x000000ffff877224 */ /* 0x000fe400078e001c */
[----:B------:R-:W-:Y:S01]  /*15d50*/  IMAD.MOV.U32 R115, RZ, RZ, R29 ;  /* 0x000000ffff737224 */ /* 0x000fe200078e001d */
[----:B------:R-:W-:Y:S01]  /*15d60*/  LDSM.16.M88.4 R36, [R72+0x8000] ;  /* 0x008000004824783b */ /* 0x000fe20000000200 */
[----:B------:R-:W-:-:S02]  /*15d70*/  IMAD.MOV.U32 R114, RZ, RZ, R30 ;  /* 0x000000ffff727224 */ /* 0x000fc400078e001e */
[----:B------:R-:W-:Y:S01]  /*15d80*/  IMAD.MOV.U32 R91, RZ, RZ, R24 ;  /* 0x000000ffff5b7224 */ /* 0x000fe200078e0018 */
[----:B------:R-:W-:Y:S01]  /*15d90*/  HMMA.16816.F32 R104, R4, R40, RZ ;  /* 0x000000280468723c */ /* 0x000fe200000018ff */
[----:B------:R-:W-:Y:S02]  /*15da0*/  IMAD.MOV.U32 R90, RZ, RZ, R25 ;  /* 0x000000ffff5a7224 */ /* 0x000fe400078e0019 */
[----:B------:R-:W-:Y:S02]  /*15db0*/  IMAD.MOV.U32 R89, RZ, RZ, R26 ;  /* 0x000000ffff597224 */ /* 0x000fe400078e001a */
[----:B------:R-:W-:Y:S02]  /*15dc0*/  IMAD.MOV.U32 R88, RZ, RZ, R27 ;  /* 0x000000ffff587224 */ /* 0x000fe400078e001b */
[----:B------:R-:W-:Y:S01]  /*15dd0*/  IMAD.MOV.U32 R3, RZ, RZ, R31 ;  /* 0x000000ffff037224 */ /* 0x000fe200078e001f */
[----:B------:R-:W-:Y:S01]  /*15de0*/  HMMA.16816.F32 R24, R8, R20, R64 ;  /* 0x000000140818723c */ /* 0x000fe20000001840 */
[----:B------:R-:W-:Y:S07]  /*15df0*/  LDSM.16.M88.4 R28, [R72+0x9000] ;  /* 0x00900000481c783b */ /* 0x000fee0000000200 */
[C---:B------:R-:W-:Y:S01]  /*15e00*/  HMMA.16816.F32 R100, R4.reuse, R42, RZ ;  /* 0x0000002a0464723c */ /* 0x040fe200000018ff */
[----:B------:R-:W3:Y:S07]  /*15e10*/  LDSM.16.M88.4 R40, [R72+0x2800] ;  /* 0x002800004828783b */ /* 0x000eee0000000200 */
[C---:B-1----:R-:W-:Y:S08]  /*15e20*/  HMMA.16816.F32 R232, R4.reuse, R44, RZ ;  /* 0x0000002c04e8723c */ /* 0x042ff000000018ff */
[----:B------:R-:W-:Y:S01]  /*15e30*/  HMMA.16816.F32 R216, R4, R46, RZ ;  /* 0x0000002e04d8723c */ /* 0x000fe200000018ff */
[----:B------:R-:W1:Y:S01]  /*15e40*/  LDSM.16.M88.4 R4, [R72+0x6000] ;  /* 0x006000004804783b */ /* 0x000e620000000200 */
[----:B------:R-:W-:-:S02]  /*15e50*/  IMAD.MOV.U32 R20, RZ, RZ, R25 ;  /* 0x000000ffff147224 */ /* 0x000fc400078e0019 */
[----:B------:R-:W-:Y:S01]  /*15e60*/  IMAD.MOV.U32 R2, RZ, RZ, R26 ;  /* 0x000000ffff027224 */ /* 0x000fe200078e001a */
[----:B------:R-:W-:Y:S01]  /*15e70*/  LDSM.16.M88.4 R44, [R72+0x6800] ;  /* 0x00680000482c783b */ /* 0x000fe20000000200 */
[----:B------:R-:W-:Y:S02]  /*15e80*/  IMAD.MOV.U32 R0, RZ, RZ, R24 ;  /* 0x000000ffff007224 */ /* 0x000fe400078e0018 */
[----:B------:R-:W-:Y:S01]  /*15e90*/  IMAD.MOV.U32 R64, RZ, RZ, R27 ;  /* 0x000000ffff407224 */ /* 0x000fe200078e001b */
[C---:B------:R-:W-:Y:S08]  /*15ea0*/  HMMA.16816.F32 R100, R8.reuse, R34, R100 ;  /* 0x000000220864723c */ /* 0x040ff00000001864 */
[C---:B------:R-:W-:Y:S07]  /*15eb0*/  HMMA.16816.F32 R24, R8.reuse, R22, R52 ;  /* 0x000000160818723c */ /* 0x040fee0000001834 */
[----:B------:R-:W-:Y:S01]  /*15ec0*/  IMAD.MOV.U32 R54, RZ, RZ, R20 ;  /* 0x000000ffff367224 */ /* 0x000fe200078e0014 */
[----:B------:R-:W-:Y:S01]  /*15ed0*/  HMMA.16816.F32 R240, R8, R32, R104 ;  /* 0x0000002008f0723c */ /* 0x000fe20000001868 */
[----:B------:R-:W-:-:S02]  /*15ee0*/  IMAD.MOV.U32 R55, RZ, RZ, R2 ;  /* 0x000000ffff377224 */ /* 0x000fc400078e0002 */
[----:B------:R-:W-:Y:S01]  /*15ef0*/  IMAD.MOV.U32 R53, RZ, RZ, R0 ;  /* 0x000000ffff357224 */ /* 0x000fe200078e0000 */
[----:B------:R-:W-:-:S04]  /*15f00*/  IADD3 R0, R176, 0x2000, RZ ;  /* 0x00002000b0007810 */ /* 0x000fc80007ffe0ff */
[C---:B--2---:R-:W-:Y:S01]  /*15f10*/  HMMA.16816.F32 R20, R8.reuse, R12, R60 ;  /* 0x0000000c0814723c */ /* 0x044fe2000000183c */
[----:B------:R-:W-:Y:S01]  /*15f20*/  IMAD.MOV.U32 R34, RZ, RZ, R101 ;  /* 0x000000ffff227224 */ /* 0x000fe200078e0065 */
[----:B------:R-:W-:Y:S01]  /*15f30*/  @P2 IADD3 R177, R0, -0x40, RZ ;  /* 0xffffffc000b12810 */ /* 0x000fe20007ffe0ff */
[----:B------:R-:W-:Y:S02]  /*15f40*/  IMAD.MOV.U32 R33, RZ, RZ, R102 ;  /* 0x000000ffff217224 */ /* 0x000fe400078e0066 */
[----:B------:R-:W-:Y:S02]  /*15f50*/  IMAD.MOV.U32 R32, RZ, RZ, R100 ;  /* 0x000000ffff207224 */ /* 0x000fe400078e0064 */
[----:B------:R-:W-:Y:S01]  /*15f60*/  IMAD.MOV.U32 R66, RZ, RZ, R34 ;  /* 0x000000ffff427224 */ /* 0x000fe200078e0022 */
[----:B------:R-:W-:Y:S01]  /*15f70*/  HMMA.16816.F32 R12, R8, R14, R80 ;  /* 0x0000000e080c723c */ /* 0x000fe20000001850 */
[----:B------:R-:W-:Y:S02]  /*15f80*/  IMAD.MOV.U32 R250, RZ, RZ, R24 ;  /* 0x000000fffffa7224 */ /* 0x000fe400078e0018 */
[----:B------:R-:W-:-:S02]  /*15f90*/  IMAD.MOV.U32 R249, RZ, RZ, R25 ;  /* 0x000000fffff97224 */ /* 0x000fc400078e0019 */
[----:B------:R-:W-:Y:S02]  /*15fa0*/  IMAD.MOV.U32 R246, RZ, RZ, R26 ;  /* 0x000000fffff67224 */ /* 0x000fe400078e001a */
[----:B------:R-:W-:Y:S01]  /*15fb0*/  IMAD.MOV.U32 R245, RZ, RZ, R27 ;  /* 0x000000fffff57224 */ /* 0x000fe200078e001b */
[C---:B------:R-:W-:Y:S01]  /*15fc0*/  HMMA.16816.F32 R208, R8.reuse, R48, R124 ;  /* 0x0000003008d0723c */ /* 0x040fe2000000187c */
[----:B------:R-:W-:Y:S01]  /*15fd0*/  IMAD.MOV.U32 R67, RZ, RZ, R33 ;  /* 0x000000ffff437224 */ /* 0x000fe200078e0021 */
[----:B------:R-:W-:Y:S01]  /*15fe0*/  LDSM.16.M88.4 R24, [R72+0x9800] ;  /* 0x009800004818783b */ /* 0x000fe20000000200 */
[----:B------:R-:W-:Y:S02]  /*15ff0*/  IMAD.MOV.U32 R65, RZ, RZ, R32 ;  /* 0x000000ffff417224 */ /* 0x000fe400078e0020 */
[----:B------:R-:W-:Y:S01]  /*16000*/  IMAD.MOV.U32 R251, RZ, RZ, R103 ;  /* 0x000000fffffb7224 */ /* 0x000fe200078e0067 */
[----:B------:R-:W2:Y:S02]  /*16010*/  LDSM.16.M88.4 R32, [R72+0x8800] ;  /* 0x008800004820783b */ /* 0x000ea40000000200 */
[----:B------:R-:W-:Y:S01]  /*16020*/  HMMA.16816.F32 R200, R8, R50, R136 ;  /* 0x0000003208c8723c */ /* 0x000fe20000001888 */
[----:B------:R-:W-:Y:S01]  /*16030*/  IMAD.MOV.U32 R62, RZ, RZ, R20 ;  /* 0x000000ffff3e7224 */ /* 0x000fe200078e0014 */
[----:B------:R-:W4:Y:S01]  /*16040*/  LDSM.16.M88.4 R48, [R72+0x7000] ;  /* 0x007000004830783b */ /* 0x000f220000000200 */
[----:B------:R-:W-:-:S02]  /*16050*/  IMAD.MOV.U32 R61, RZ, RZ, R21 ;  /* 0x000000ffff3d7224 */ /* 0x000fc400078e0015 */
[----:B------:R-:W-:Y:S02]  /*16060*/  IMAD.MOV.U32 R60, RZ, RZ, R22 ;  /* 0x000000ffff3c7224 */ /* 0x000fe400078e0016 */
[----:B------:R-:W-:Y:S01]  /*16070*/  IMAD.MOV.U32 R52, RZ, RZ, R23 ;  /* 0x000000ffff347224 */ /* 0x000fe200078e0017 */
[C---:B---3--:R-:W-:Y:S01]  /*16080*/  HMMA.16816.F32 R172, R8.reuse, R40, R120 ;  /* 0x0000002808ac723c */ /* 0x048fe20000001878 */
[----:B------:R-:W-:Y:S01]  /*16090*/  IMAD.MOV.U32 R98, RZ, RZ, R12 ;  /* 0x000000ffff627224 */ /* 0x000fe200078e000c */
[----:B------:R-:W-:Y:S01]  /*160a0*/  LDSM.16.M88.4 R20, [R177] ;  /* 0x00000000b114783b */ /* 0x000fe20000000200 */
[----:B------:R-:W-:Y:S02]  /*160b0*/  IMAD.MOV.U32 R97, RZ, RZ, R13 ;  /* 0x000000ffff617224 */ /* 0x000fe400078e000d */
[----:B------:R-:W-:Y:S02]  /*160c0*/  IMAD.MOV.U32 R96, RZ, RZ, R14 ;  /* 0x000000ffff607224 */ /* 0x000fe400078e000e */
[----:B------:R-:W-:Y:S01]  /*160d0*/  IMAD.MOV.U32 R63, RZ, RZ, R15 ;  /* 0x000000ffff3f7224 */ /* 0x000fe200078e000f */
[C---:B------:R-:W-:Y:S01]  /*160e0*/  HMMA.16816.F32 R124, R8.reuse, R42, R128 ;  /* 0x0000002a087c723c */ /* 0x040fe20000001880 */
[----:B------:R-:W3:Y:S07]  /*160f0*/  LDSM.16.M88.4 R40, [R72+0x7800] ;  /* 0x007800004828783b */ /* 0x000eee0000000200 */
[C---:B-1----:R-:W-:Y:S08]  /*16100*/  HMMA.16816.F32 R12, R8.reuse, R4, R56 ;  /* 0x00000004080c723c */ /* 0x042ff00000001838 */
[C---:B------:R-:W-:Y:S08]  /*16110*/  HMMA.16816.F32 R84, R8.reuse, R28, R212 ;  /* 0x0000001c0854723c */ /* 0x040ff000000018d4 */
[C---:B--2---:R-:W-:Y:S07]  /*16120*/  HMMA.16816.F32 R92, R8.reuse, R34, R204 ;  /* 0x00000022085c723c */ /* 0x044fee00000018cc */
[----:B------:R-:W-:Y:S01]  /*16130*/  IMAD.MOV.U32 R204, RZ, RZ, R98 ;  /* 0x000000ffffcc7224 */ /* 0x000fe200078e0062 */
[----:B----4-:R-:W-:Y:S01]  /*16140*/  HMMA.16816.F32 R136, R8, R48, R140 ;  /* 0x000000300888723c */ /* 0x010fe2000000188c */
[----:B------:R-:W-:-:S02]  /*16150*/  IMAD.MOV.U32 R5, RZ, RZ, R14 ;  /* 0x000000ffff057224 */ /* 0x000fc400078e000e */
[----:B------:R-:W-:Y:S02]  /*16160*/  IMAD.MOV.U32 R4, RZ, RZ, R13 ;  /* 0x000000ffff047224 */ /* 0x000fe400078e000d */
[----:B------:R-:W-:Y:S02]  /*16170*/  IMAD.MOV.U32 R2, RZ, RZ, R12 ;  /* 0x000000ffff027224 */ /* 0x000fe400078e000c */
[----:B------:R-:W-:Y:S01]  /*16180*/  IMAD.MOV.U32 R99, RZ, RZ, R15 ;  /* 0x000000ffff637224 */ /* 0x000fe200078e000f */
[----:B------:R-:W-:Y:S01]  /*16190*/  HMMA.16816.F32 R100, R8, R32, R192 ;  /* 0x000000200864723c */ /* 0x000fe200000018c0 */
[----:B------:R-:W-:Y:S01]  /*161a0*/  IMAD.MOV.U32 R0, RZ, RZ, R5 ;  /* 0x000000ffff007224 */ /* 0x000fe200078e0005 */
[----:B------:R-:W-:Y:S01]  /*161b0*/  LDSM.16.M88.4 R32, [R177+0x3800] ;  /* 0x00380000b120783b */ /* 0x000fe20000000200 */
[----:B------:R-:W-:Y:S02]  /*161c0*/  IMAD.MOV.U32 R205, RZ, RZ, R97 ;  /* 0x000000ffffcd7224 */ /* 0x000fe400078e0061 */
[----:B------:R-:W-:-:S02]  /*161d0*/  IMAD.MOV.U32 R206, RZ, RZ, R96 ;  /* 0x000000ffffce7224 */ /* 0x000fc400078e0060 */
[----:B------:R-:W-:Y:S01]  /*161e0*/  IMAD.MOV.U32 R192, RZ, RZ, R53 ;  /* 0x000000ffffc07224 */ /* 0x000fe200078e0035 */
[C---:B------:R-:W-:Y:S01]  /*161f0*/  HMMA.16816.F32 R12, R8.reuse, R6, R76 ;  /* 0x00000006080c723c */ /* 0x040fe2000000184c */
[----:B------:R-:W-:Y:S02]  /*16200*/  IMAD.MOV.U32 R193, RZ, RZ, R54 ;  /* 0x000000ffffc17224 */ /* 0x000fe400078e0036 */
[----:B------:R-:W-:Y:S02]  /*16210*/  IMAD.MOV.U32 R195, RZ, RZ, R64 ;  /* 0x000000ffffc37224 */ /* 0x000fe400078e0040 */
[----:B------:R-:W-:Y:S02]  /*16220*/  IMAD.MOV.U32 R53, RZ, RZ, R66 ;  /* 0x000000ffff357224 */ /* 0x000fe400078e0042 */
[----:B------:R-:W-:Y:S01]  /*16230*/  IMAD.MOV.U32 R54, RZ, RZ, R67 ;  /* 0x000000ffff367224 */ /* 0x000fe200078e0043 */
[----:B------:R-:W-:Y:S01]  /*16240*/  HMMA.16816.F32 R80, R8, R30, R228 ;  /* 0x0000001e0850723c */ /* 0x000fe200000018e4 */
[----:B------:R-:W-:Y:S01]  /*16250*/  LDSM.16.M88.4 R28, [R177+0x4000] ;  /* 0x00400000b11c783b */ /* 0x000fe20000000200 */
[----:B------:R-:W-:-:S02]  /*16260*/  IMAD.MOV.U32 R194, RZ, RZ, R55 ;  /* 0x000000ffffc27224 */ /* 0x000fc400078e0037 */
[----:B------:R-:W-:Y:S02]  /*16270*/  IMAD.MOV.U32 R55, RZ, RZ, R251 ;  /* 0x000000ffff377224 */ /* 0x000fe400078e00fb */
[----:B------:R-:W-:Y:S02]  /*16280*/  IMAD.MOV.U32 R207, RZ, RZ, R63 ;  /* 0x000000ffffcf7224 */ /* 0x000fe400078e003f */
[C---:B------:R-:W-:Y:S08]  /*16290*/  HMMA.16816.F32 R144, R8.reuse, R46, R144 ;  /* 0x0000002e0890723c */ /* 0x040ff00000001890 */
[----:B------:R-:W-:Y:S01]  /*162a0*/  IMAD.MOV.U32 R79, RZ, RZ, R12 ;  /* 0x000000ffff4f7224 */ /* 0x000fe200078e000c */
[----:B------:R-:W-:Y:S01]  /*162b0*/  HMMA.16816.F32 R128, R8, R50, R148 ;  /* 0x000000320880723c */ /* 0x000fe20000001894 */
[----:B------:R-:W-:Y:S01]  /*162c0*/  IMAD.MOV.U32 R78, RZ, RZ, R13 ;  /* 0x000000ffff4e7224 */ /* 0x000fe200078e000d */
[----:B------:R-:W-:Y:S01]  /*162d0*/  LDSM.16.M88.4 R48, [R177+0x1800] ;  /* 0x00180000b130783b */ /* 0x000fe20000000200 */
[----:B------:R-:W-:-:S02]  /*162e0*/  IMAD.MOV.U32 R77, RZ, RZ, R14 ;  /* 0x000000ffff4d7224 */ /* 0x000fc400078e000e */
[----:B------:R-:W-:Y:S02]  /*162f0*/  IMAD.MOV.U32 R76, RZ, RZ, R15 ;  /* 0x000000ffff4c7224 */ /* 0x000fe400078e000f */
[----:B------:R-:W-:Y:S01]  /*16300*/  IMAD.MOV.U32 R212, RZ, RZ, R79 ;  /* 0x000000ffffd47224 */ /* 0x000fe200078e004f */
[C---:B------:R-:W-:Y:S01]  /*16310*/  HMMA.16816.F32 R12, R8.reuse, R44, R68 ;  /* 0x0000002c080c723c */ /* 0x040fe20000001844 */
[----:B------:R-:W-:Y:S01]  /*16320*/  IMAD.MOV.U32 R213, RZ, RZ, R78 ;  /* 0x000000ffffd57224 */ /* 0x000fe200078e004e */
[----:B------:R-:W-:Y:S01]  /*16330*/  LDSM.16.M88.4 R44, [R177+0x1000] ;  /* 0x00100000b12c783b */ /* 0x000fe20000000200 */
[----:B------:R-:W-:Y:S02]  /*16340*/  IMAD.MOV.U32 R214, RZ, RZ, R77 ;  /* 0x000000ffffd67224 */ /* 0x000fe400078e004d */
[----:B------:R-:W-:Y:S02]  /*16350*/  IMAD.MOV.U32 R215, RZ, RZ, R76 ;  /* 0x000000ffffd77224 */ /* 0x000fe400078e004c */
[----:B------:R-:W-:Y:S01]  /*16360*/  IMAD.MOV.U32 R70, RZ, RZ, R2 ;  /* 0x000000ffff467224 */ /* 0x000fe200078e0002 */
[----:B------:R-:W-:Y:S01]  /*16370*/  HMMA.16816.F32 R76, R8, R24, R232 ;  /* 0x00000018084c723c */ /* 0x000fe200000018e8 */
[----:B------:R-:W-:-:S02]  /*16380*/  IMAD R2, R187, 0x2, R183 ;  /* 0x00000002bb027824 */ /* 0x000fc400078e02b7 */
[----:B------:R-:W-:-:S03]  /*16390*/  IMAD.MOV.U32 R71, RZ, RZ, R4 ;  /* 0x000000ffff477224 */ /* 0x000fc600078e0004 */
[----:B------:R-:W1:Y:S01]  /*163a0*/  LDSM.16.M88.4 R4, [R2] ;  /* 0x000000000204783b */ /* 0x000e620000000200 */
[----:B------:R-:W-:Y:S01]  /*163b0*/  IMAD.MOV.U32 R235, RZ, RZ, R99 ;  /* 0x000000ffffeb7224 */ /* 0x000fe200078e0063 */
[C---:B------:R-:W-:Y:S01]  /*163c0*/  HMMA.16816.F32 R116, R8.reuse, R36, R160 ;  /* 0x000000240874723c */ /* 0x040fe200000018a0 */
[----:B------:R-:W-:Y:S02]  /*163d0*/  IMAD.MOV.U32 R232, RZ, RZ, R70 ;  /* 0x000000ffffe87224 */ /* 0x000fe400078e0046 */
[----:B------:R-:W-:Y:S02]  /*163e0*/  IMAD.MOV.U32 R233, RZ, RZ, R71 ;  /* 0x000000ffffe97224 */ /* 0x000fe400078e0047 */
[----:B------:R-:W-:Y:S02]  /*163f0*/  IMAD.MOV.U32 R234, RZ, RZ, R0 ;  /* 0x000000ffffea7224 */ /* 0x000fe400078e0000 */
[----:B------:R-:W-:Y:S01]  /*16400*/  IMAD R0, R252, 0x10, R73 ;  /* 0x00000010fc007824 */ /* 0x000fe200078e0249 */
[----:B------:R-:W-:Y:S01]  /*16410*/  HMMA.16816.F32 R96, R8, R26, R216 ;  /* 0x0000001a0860723c */ /* 0x000fe200000018d8 */
[----:B------:R-:W-:Y:S01]  /*16420*/  IMAD.MOV.U32 R57, RZ, RZ, R12 ;  /* 0x000000ffff397224 */ /* 0x000fe200078e000c */
[----:B------:R-:W-:Y:S01]  /*16430*/  LDSM.16.M88.4 R24, [R177+0x4800] ;  /* 0x00480000b118783b */ /* 0x000fe20000000200 */
[----:B------:R-:W-:Y:S01]  /*16440*/  IMAD.MOV.U32 R56, RZ, RZ, R13 ;  /* 0x000000ffff387224 */ /* 0x000fe200078e000d */
[----:B------:R-:W-:Y:S01]  /*16450*/  IADD3 R0, R0, 0x1, R180 ;  /* 0x0000000100007810 */ /* 0x000fe20007ffe0b4 */
[----:B------:R-:W-:-:S02]  /*16460*/  IMAD.MOV.U32 R69, RZ, RZ, R14 ;  /* 0x000000ffff457224 */ /* 0x000fc400078e000e */
[----:B------:R-:W-:Y:S01]  /*16470*/  IMAD.MOV.U32 R68, RZ, RZ, R15 ;  /* 0x000000ffff447224 */ /* 0x000fe200078e000f */
[C---:B------:R-:W-:Y:S01]  /*16480*/  HMMA.16816.F32 R104, R8.reuse, R38, R164 ;  /* 0x000000260868723c */ /* 0x040fe200000018a4 */
[----:B------:R-:W-:Y:S01]  /*16490*/  IMAD.MOV.U32 R142, RZ, RZ, R57 ;  /* 0x000000ffff8e7224 */ /* 0x000fe200078e0039 */
[----:B------:R-:W2:Y:S01]  /*164a0*/  LDSM.16.M88.4 R12, [R177+0x800] ;  /* 0x00080000b10c783b */ /* 0x000ea20000000200 */
[----:B------:R-:W-:Y:S01]  /*164b0*/  IMAD.MOV.U32 R143, RZ, RZ, R56 ;  /* 0x000000ffff8f7224 */ /* 0x000fe200078e0038 */
[----:B------:R-:W-:Y:S01]  /*164c0*/  IADD3 R0, R220, R0, -R112 ;  /* 0x00000000dc007210 */ /* 0x000fe20007ffe870 */
[----:B------:R-:W-:Y:S01]  /*164d0*/  IMAD.MOV.U32 R219, RZ, RZ, R52 ;  /* 0x000000ffffdb7224 */ /* 0x000fe200078e0034 */
[----:B------:R-:W4:Y:S01]  /*164e0*/  LDSM.16.M88.4 R56, [R177+0x2000] ;  /* 0x00200000b138783b */ /* 0x000f220000000200 */
[----:B------:R-:W-:Y:S01]  /*164f0*/  IMAD.MOV.U32 R230, RZ, RZ, R69 ;  /* 0x000000ffffe67224 */ /* 0x000fe200078e0045 */
[----:B---3--:R-:W-:Y:S01]  /*16500*/  HMMA.16816.F32 R120, R8, R40, R152 ;  /* 0x000000280878723c */ /* 0x008fe20000001898 */
[----:B------:R-:W-:Y:S01]  /*16510*/  IMAD.MOV.U32 R231, RZ, RZ, R68 ;  /* 0x000000ffffe77224 */ /* 0x000fe200078e0044 */
[----:B------:R-:W-:Y:S01]  /*16520*/  LDSM.16.M88.4 R36, [R177+0x3000] ;  /* 0x00300000b124783b */ /* 0x000fe20000000200 */
[----:B------:R-:W-:-:S02]  /*16530*/  IMAD.MOV.U32 R52, RZ, RZ, R65 ;  /* 0x000000ffff347224 */ /* 0x000fc400078e0041 */
[----:B------:R-:W-:Y:S02]  /*16540*/  IMAD.MOV.U32 R164, RZ, RZ, R244 ;  /* 0x000000ffffa47224 */ /* 0x000fe400078e00f4 */
[----:B------:R-:W-:Y:S01]  /*16550*/  IMAD.MOV.U32 R165, RZ, RZ, R185 ;  /* 0x000000ffffa57224 */ /* 0x000fe200078e00b9 */
[----:B------:R-:W-:Y:S01]  /*16560*/  HMMA.16816.F32 R108, R8, R42, R156 ;  /* 0x0000002a086c723c */ /* 0x000fe2000000189c */
[----:B------:R-:W-:Y:S01]  /*16570*/  IMAD.MOV.U32 R166, RZ, RZ, R182 ;  /* 0x000000ffffa67224 */ /* 0x000fe200078e00b6 */
[----:B------:R-:W-:Y:S01]  /*16580*/  LDSM.16.M88.4 R40, [R177+0x2800] ;  /* 0x00280000b128783b */ /* 0x000fe20000000200 */
[----:B------:R-:W-:Y:S02]  /*16590*/  IMAD.MOV.U32 R167, RZ, RZ, R181 ;  /* 0x000000ffffa77224 */ /* 0x000fe400078e00b5 */
[----:B------:R-:W-:Y:S01]  /*165a0*/  IMAD.IADD R182, R184, 0x1, R177 ;  /* 0x00000001b8b67824 */ /* 0x000fe200078e02b1 */
[----:B------:R-:W-:Y:S01]  /*165b0*/  LDSM.16.M88.4 R8, [R177+0x5800] ;  /* 0x00580000b108783b */ /* 0x000fe20000000200 */
[----:B------:R-:W-:Y:S01]  /*165c0*/  IMAD R185, R186, 0x2, R2 ;  /* 0x00000002bab97824 */ /* 0x000fe200078e0202 */
[----:B-1----:R-:W-:Y:S01]  /*165d0*/  HMMA.16816.F32 R64, R4, R20, R208 ;  /* 0x000000140440723c */ /* 0x002fe200000018d0 */
[----:B------:R-:W-:-:S02]  /*165e0*/  IMAD.MOV.U32 R228, RZ, RZ, R142 ;  /* 0x000000ffffe47224 */ /* 0x000fc400078e008e */
[----:B------:R-:W-:Y:S02]  /*165f0*/  IMAD.MOV.U32 R229, RZ, RZ, R143 ;  /* 0x000000ffffe57224 */ /* 0x000fe400078e008f */
[----:B------:R-:W-:Y:S02]  /*16600*/  IMAD.MOV.U32 R216, RZ, RZ, R62 ;  /* 0x000000ffffd87224 */ /* 0x000fe400078e003e */
[----:B------:R-:W-:Y:S01]  /*16610*/  IMAD.MOV.U32 R217, RZ, RZ, R61 ;  /* 0x000000ffffd97224 */ /* 0x000fe200078e003d */
[----:B------:R-:W-:Y:S01]  /*16620*/  HMMA.16816.F32 R68, R4, R22, R200 ;  /* 0x000000160444723c */ /* 0x000fe200000018c8 */
[----:B------:R-:W1:Y:S01]  /*16630*/  LDSM.16.M88.4 R20, [R177+0x5000] ;  /* 0x00500000b114783b */ /* 0x000e620000000200 */
[----:B------:R-:W-:Y:S02]  /*16640*/  IMAD.MOV.U32 R218, RZ, RZ, R60 ;  /* 0x000000ffffda7224 */ /* 0x000fe400078e003c */
[----:B------:R-:W-:Y:S01]  /*16650*/  IMAD.MOV.U32 R208, RZ, RZ, R250 ;  /* 0x000000ffffd07224 */ /* 0x000fe200078e00fa */
[----:B------:R-:W-:Y:S01]  /*16660*/  LDSM.16.M88.4 R60, [R177+0x7800] ;  /* 0x00780000b13c783b */ /* 0x000fe20000000200 */
[----:B------:R-:W-:-:S02]  /*16670*/  IMAD.MOV.U32 R209, RZ, RZ, R249 ;  /* 0x000000ffffd17224 */ /* 0x000fc400078e00f9 */
[----:B------:R-:W-:Y:S01]  /*16680*/  IMAD.MOV.U32 R200, RZ, RZ, R91 ;  /* 0x000000ffffc87224 */ /* 0x000fe200078e005b */
[C---:B------:R-:W-:Y:S01]  /*16690*/  HMMA.16816.F32 R140, R4.reuse, R44, R168 ;  /* 0x0000002c048c723c */ /* 0x040fe200000018a8 */
[----:B------:R-:W-:Y:S02]  /*166a0*/  IMAD.MOV.U32 R201, RZ, RZ, R90 ;  /* 0x000000ffffc97224 */ /* 0x000fe400078e005a */
[----:B------:R-:W-:Y:S02]  /*166b0*/  IMAD.MOV.U32 R202, RZ, RZ, R89 ;  /* 0x000000ffffca7224 */ /* 0x000fe400078e0059 */
[----:B------:R-:W-:Y:S02]  /*166c0*/  IMAD.MOV.U32 R203, RZ, RZ, R88 ;  /* 0x000000ffffcb7224 */ /* 0x000fe400078e0058 */
[----:B------:R-:W-:Y:S01]  /*166d0*/  IMAD.MOV.U32 R210, RZ, RZ, R246 ;  /* 0x000000ffffd27224 */ /* 0x000fe200078e00f6 */
[----:B--2---:R-:W-:Y:S01]  /*166e0*/  HMMA.16816.F32 R88, R4, R12, R172 ;  /* 0x0000000c0458723c */ /* 0x004fe200000018ac */
[----:B------:R-:W-:-:S06]  /*166f0*/  IMAD.MOV.U32 R211, RZ, RZ, R245 ;  /* 0x000000ffffd37224 */ /* 0x000fcc00078e00f5 */
[----:B------:R-:W-:Y:S01]  /*16700*/  IMAD.MOV.U32 R172, RZ, RZ, R135 ;  /* 0x000000ffffac7224 */ /* 0x000fe200078e0087 */
[C---:B------:R-:W-:Y:S01]  /*16710*/  HMMA.16816.F32 R124, R4.reuse, R14, R124 ;  /* 0x0000000e047c723c */ /* 0x040fe2000000187c */
[----:B------:R-:W-:Y:S01]  /*16720*/  LDSM.16.M88.4 R12, [R185] ;  /* 0x00000000b90c783b */ /* 0x000fe20000000200 */
[----:B------:R-:W-:Y:S02]  /*16730*/  IMAD.MOV.U32 R173, RZ, RZ, R115 ;  /* 0x000000ffffad7224 */ /* 0x000fe400078e0073 */
[----:B------:R-:W-:Y:S02]  /*16740*/  IMAD.MOV.U32 R174, RZ, RZ, R114 ;  /* 0x000000ffffae7224 */ /* 0x000fe400078e0072 */
[----:B------:R-:W-:Y:S02]  /*16750*/  IMAD.MOV.U32 R175, RZ, RZ, R3 ;  /* 0x000000ffffaf7224 */ /* 0x000fe400078e0003 */
[C---:B----4-:R-:W-:Y:S08]  /*16760*/  HMMA.16816.F32 R160, R4.reuse, R56, R236 ;  /* 0x0000003804a0723c */ /* 0x050ff000000018ec */
[C---:B------:R-:W-:Y:S01]  /*16770*/  HMMA.16816.F32 R164, R4.reuse, R58, R164 ;  /* 0x0000003a04a4723c */ /* 0x040fe200000018a4 */
[----:B------:R-:W2:Y:S07]  /*16780*/  LDSM.16.M88.4 R56, [R182] ;  /* 0x00000000b638783b */ /* 0x000eae0000000200 */
[C---:B-1----:R-:W-:Y:S08]  /*16790*/  HMMA.16816.F32 R136, R4.reuse, R20, R136 ;  /* 0x000000140488723c */ /* 0x042ff00000001888 */
[C---:B------:R-:W-:Y:S01]  /*167a0*/  HMMA.16816.F32 R128, R4.reuse, R22, R128 ;  /* 0x000000160480723c */ /* 0x040fe20000001880 */
[----:B------:R-:W1:Y:S07]  /*167b0*/  LDSM.16.M88.4 R20, [R182+0x800] ;  /* 0x00080000b614783b */ /* 0x000e6e0000000200 */
[C---:B------:R-:W-:Y:S01]  /*167c0*/  HMMA.16816.F32 R148, R4.reuse, R46, R196 ;  /* 0x0000002e0494723c */ /* 0x040fe200000018c4 */
[----:B------:R-:W3:Y:S07]  /*167d0*/  LDSM.16.M88.4 R44, [R177+0x7000] ;  /* 0x00700000b12c783b */ /* 0x000eee0000000200 */
[C---:B------:R-:W-:Y:S08]  /*167e0*/  HMMA.16816.F32 R152, R4.reuse, R48, R240 ;  /* 0x000000300498723c */ /* 0x040ff000000018f0 */
[C---:B------:R-:W-:Y:S01]  /*167f0*/  HMMA.16816.F32 R156, R4.reuse, R50, R52 ;  /* 0x00000032049c723c */ /* 0x040fe20000001834 */
[----:B------:R-:W4:Y:S04]  /*16800*/  LDSM.16.M88.4 R52, [R177+0x6000] ;  /* 0x00600000b134783b */ /* 0x000f280000000200 */
[----:B------:R-:W1:Y:S03]  /*16810*/  LDSM.16.M88.4 R48, [R177+0x6800] ;  /* 0x00680000b130783b */ /* 0x000e660000000200 */
[C---:B------:R-:W-:Y:S08]  /*16820*/  HMMA.16816.F32 R192, R4.reuse, R36, R192 ;  /* 0x0000002404c0723c */ /* 0x040ff000000018c0 */
[C---:B------:R-:W-:Y:S01]  /*16830*/  HMMA.16816.F32 R196, R4.reuse, R38, R208 ;  /* 0x0000002604c4723c */ /* 0x040fe200000018d0 */
[----:B------:R-:W1:Y:S07]  /*16840*/  LDSM.16.M88.4 R36, [R182+0x1000] ;  /* 0x00100000b624783b */ /* 0x000e6e0000000200 */
[C---:B------:R-:W-:Y:S08]  /*16850*/  HMMA.16816.F32 R168, R4.reuse, R40, R172 ;  /* 0x0000002804a8723c */ /* 0x040ff000000018ac */
[C---:B------:R-:W-:Y:S01]  /*16860*/  HMMA.16816.F32 R172, R4.reuse, R42, R200 ;  /* 0x0000002a04ac723c */ /* 0x040fe200000018c8 */
[----:B------:R-:W1:Y:S07]  /*16870*/  LDSM.16.M88.4 R40, [R182+0x1800] ;  /* 0x00180000b628783b */ /* 0x000e6e0000000200 */
[C---:B------:R-:W-:Y:S08]  /*16880*/  HMMA.16816.F32 R208, R4.reuse, R28, R232 ;  /* 0x0000001c04d0723c */ /* 0x040ff000000018e8 */
[----:B------:R-:W-:Y:S08]  /*16890*/  HMMA.16816.F32 R212, R4, R30, R212 ;  /* 0x0000001e04d4723c */ /* 0x000ff000000018d4 */
[----:B--2---:R-:W-:Y:S08]  /*168a0*/  HMMA.16816.F32 R28, R12, R58, R68 ;  /* 0x0000003a0c1c723c */ /* 0x004ff00000001844 */
[----:B------:R-:W-:Y:S07]  /*168b0*/  HMMA.16816.F32 R120, R4, R8, R120 ;  /* 0x000000080478723c */ /* 0x000fee0000001878 */
[----:B------:R-:W-:Y:S01]  /*168c0*/  IMAD.IADD R8, R74, 0x1, R0 ;  /* 0x000000014a087824 */ /* 0x000fe200078e0200 */
[----:B------:R-:W-:Y:S01]  /*168d0*/  HMMA.16816.F32 R64, R12, R56, R64 ;  /* 0x000000380c40723c */ /* 0x000fe20000001840 */
[----:B------:R-:W-:-:S03]  /*168e0*/  IMAD.IADD R0, R19, 0x1, R75 ;  /* 0x0000000113007824 */ /* 0x000fc600078e024b */
[----:B------:R-:W-:Y:S02]  /*168f0*/  IADD3 R9, R8, 0x8, RZ ;  /* 0x0000000808097810 */ /* 0x000fe40007ffe0ff */
[----:B------:R-:W-:Y:S02]  /*16900*/  IADD3 R3, R0, 0x1, RZ ;  /* 0x0000000100037810 */ /* 0x000fe40007ffe0ff */
[----:B------:R-:W-:Y:S01]  /*16910*/  HMMA.16816.F32 R200, R4, R32, R216 ;  /* 0x0000002004c8723c */ /* 0x000fe200000018d8 */
[----:B------:R-:W-:-:S04]  /*16920*/  IMNMX R8, R8, R220, PT ;  /* 0x000000dc08087217 */ /* 0x000fc80003800200 */
[----:B------:R-:W-:-:S03]  /*16930*/  ISETP.GE.AND P6, PT, R3, R8, PT ;  /* 0x000000080300720c */ /* 0x000fc60003fc6270 */
[C---:B------:R-:W-:Y:S08]  /*16940*/  HMMA.16816.F32 R216, R4.reuse, R24, R228 ;  /* 0x0000001804d8723c */ /* 0x040ff000000018e4 */
[----:B------:R-:W-:Y:S08]  /*16950*/  HMMA.16816.F32 R144, R4, R26, R144 ;  /* 0x0000001a0490723c */ /* 0x000ff00000001890 */
[----:B-1----:R-:W-:Y:S08]  /*16960*/  HMMA.16816.F32 R24, R12, R20, R88 ;  /* 0x000000140c18723c */ /* 0x002ff00000001858 */
[C---:B---3--:R-:W-:Y:S08]  /*16970*/  HMMA.16816.F32 R84, R4.reuse, R44, R84 ;  /* 0x0000002c0454723c */ /* 0x048ff00000001854 */
[C---:B------:R-:W-:Y:S01]  /*16980*/  HMMA.16816.F32 R80, R4.reuse, R46, R80 ;  /* 0x0000002e0450723c */ /* 0x040fe20000001850 */
[----:B------:R-:W1:Y:S07]  /*16990*/  LDSM.16.M88.4 R44, [R182+0x2000] ;  /* 0x00200000b62c783b */ /* 0x000e6e0000000200 */
[C---:B------:R-:W-:Y:S08]  /*169a0*/  HMMA.16816.F32 R204, R4.reuse, R34, R204 ;  /* 0x0000002204cc723c */ /* 0x040ff000000018cc */
[C---:B------:R-:W-:Y:S08]  /*169b0*/  HMMA.16816.F32 R108, R4.reuse, R10, R108 ;  /* 0x0000000a046c723c */ /* 0x040ff0000000186c */
[C---:B----4-:R-:W-:Y:S08]  /*169c0*/  HMMA.16816.F32 R116, R4.reuse, R52, R116 ;  /* 0x000000340474723c */ /* 0x050ff00000001874 */
[C---:B------:R-:W-:Y:S08]  /*169d0*/  HMMA.16816.F32 R104, R4.reuse, R54, R104 ;  /* 0x000000360468723c */ /* 0x040ff00000001868 */
[C---:B------:R-:W-:Y:S08]  /*169e0*/  HMMA.16816.F32 R100, R4.reuse, R48, R100 ;  /* 0x000000300464723c */ /* 0x040ff00000001864 */
[C---:B------:R-:W-:Y:S07]  /*169f0*/  HMMA.16816.F32 R92, R4.reuse, R50, R92 ;  /* 0x00000032045c723c */ /* 0x040fee000000185c */
[----:B------:R-:W-:Y:S01]  /*16a00*/  FSEL R50, R65, -INF , !P6 ;  /* 0xff80000041327808 */ /* 0x000fe20007000000 */
[----:B------:R-:W-:Y:S01]  /*16a10*/  HMMA.16816.F32 R76, R4, R60, R76 ;  /* 0x0000003c044c723c */ /* 0x000fe2000000184c */
[----:B------:R-:W-:-:S04]  /*16a20*/  ISETP.GE.AND P6, PT, R0, R8, PT ;  /* 0x000000080000720c */ /* 0x000fc80003fc6270 */
[----:B------:R-:W-:-:S03]  /*16a30*/  FSEL R49, R64, -INF , !P6 ;  /* 0xff80000040317808 */ /* 0x000fc60007000000 */
[----:B------:R-:W-:Y:S07]  /*16a40*/  HMMA.16816.F32 R96, R4, R62, R96 ;  /* 0x0000003e0460723c */ /* 0x000fee0000001860 */
[----:B------:R-:W-:Y:S01]  /*16a50*/  IMNMX R6, R9, R220, PT ;  /* 0x000000dc09067217 */ /* 0x000fe20003800200 */
[----:B------:R-:W-:Y:S01]  /*16a60*/  HMMA.16816.F32 R20, R12, R22, R124 ;  /* 0x000000160c14723c */ /* 0x000fe2000000187c */
[----:B------:R-:W-:Y:S02]  /*16a70*/  IADD3 R4, R0, 0x8, RZ ;  /* 0x0000000800047810 */ /* 0x000fe40007ffe0ff */
[----:B------:R-:W-:-:S02]  /*16a80*/  ISETP.GE.AND P1, PT, R3, R6, PT ;  /* 0x000000060300720c */ /* 0x000fc40003f26270 */
[----:B------:R-:W-:Y:S02]  /*16a90*/  IADD3 R3, R0, 0x9, RZ ;  /* 0x0000000900037810 */ /* 0x000fe40007ffe0ff */
[C---:B------:R-:W-:Y:S01]  /*16aa0*/  ISETP.GE.AND P4, PT, R4.reuse, R8, PT ;  /* 0x000000080400720c */ /* 0x040fe20003f86270 */
[----:B------:R-:W-:Y:S01]  /*16ab0*/  HMMA.16816.F32 R32, R12, R36, R140 ;  /* 0x000000240c20723c */ /* 0x000fe2000000188c */
[----:B------:R-:W-:Y:S02]  /*16ac0*/  ISETP.GE.AND P3, PT, R4, R6, PT ;  /* 0x000000060400720c */ /* 0x000fe40003f66270 */
[C---:B------:R-:W-:Y:S02]  /*16ad0*/  ISETP.GE.AND P0, PT, R3.reuse, R8, PT ;  /* 0x000000080300720c */ /* 0x040fe40003f06270 */
[-C--:B------:R-:W-:Y:S02]  /*16ae0*/  ISETP.GE.AND P5, PT, R3, R6.reuse, PT ;  /* 0x000000060300720c */ /* 0x080fe40003fa6270 */
[----:B------:R-:W-:-:S02]  /*16af0*/  ISETP.GE.AND P2, PT, R0, R6, PT ;  /* 0x000000060000720c */ /* 0x000fc40003f46270 */
[C---:B------:R-:W-:Y:S02]  /*16b00*/  IADD3 R4, R0.reuse, 0x10, RZ ;  /* 0x0000001000047810 */ /* 0x040fe40007ffe0ff */
[----:B------:R-:W-:Y:S02]  /*16b10*/  IADD3 R3, R0, 0x11, RZ ;  /* 0x0000001100037810 */ /* 0x000fe40007ffe0ff */
[----:B------:R-:W-:Y:S02]  /*16b20*/  FSEL R54, R28, -INF , !P4 ;  /* 0xff8000001c367808 */ /* 0x000fe40006000000 */
[----:B------:R-:W-:Y:S02]  /*16b30*/  FSEL R52, R30, -INF , !P3 ;  /* 0xff8000001e347808 */ /* 0x000fe40005800000 */
[----:B------:R-:W-:Y:S02]  /*16b40*/  FSEL R53, R29, -INF , !P0 ;  /* 0xff8000001d357808 */ /* 0x000fe40004000000 */
[----:B------:R-:W-:-:S02]  /*16b50*/  FSEL R51, R31, -INF , !P5 ;  /* 0xff8000001f337808 */ /* 0x000fc40006800000 */
[----:B------:R-:W-:Y:S01]  /*16b60*/  FSEL R66, R66, -INF , !P2 ;  /* 0xff80000042427808 */ /* 0x000fe20005000000 */
[----:B------:R-:W-:Y:S01]  /*16b70*/  HMMA.16816.F32 R28, R12, R38, R148 ;  /* 0x000000260c1c723c */ /* 0x000fe20000001894 */
[C---:B------:R-:W-:Y:S01]  /*16b80*/  ISETP.GE.AND P2, PT, R4.reuse, R8, PT ;  /* 0x000000080400720c */ /* 0x040fe20003f46270 */
[----:B------:R-:W2:Y:S01]  /*16b90*/  LDSM.16.M88.4 R36, [R182+0x2800] ;  /* 0x00280000b624783b */ /* 0x000ea20000000200 */
        /* <DEDUP_REMOVED lines=8> */
[C---:B------:R-:W-:Y:S02]  /*16c20*/  ISETP.GE.AND P5, PT, R4.reuse, R8, PT ;  /* 0x000000080400720c */ /* 0x040fe40003fa6270 */
[----:B------:R-:W-:-:S02]  /*16c30*/  ISETP.GE.AND P2, PT, R4, R6, PT ;  /* 0x000000060400720c */ /* 0x000fc40003f46270 */
[C---:B------:R-:W-:Y:S02]  /*16c40*/  ISETP.GE.AND P4, PT, R3.reuse, R8, PT ;  /* 0x000000080300720c */ /* 0x040fe40003f86270 */
[----:B------:R-:W-:Y:S02]  /*16c50*/  ISETP.GE.AND P3, PT, R3, R6, PT ;  /* 0x000000060300720c */ /* 0x000fe40003f66270 */
[----:B------:R-:W-:Y:S02]  /*16c60*/  FSEL R73, R27, -INF , !P0 ;  /* 0xff8000001b497808 */ /* 0x000fe40004000000 */
[----:B------:R-:W-:Y:S01]  /*16c70*/  FSEL R75, R20, -INF , !P5 ;  /* 0xff800000144b7808 */ /* 0x000fe20006800000 */
[----:B------:R-:W-:Y:S01]  /*16c80*/  HMMA.16816.F32 R24, R12, R40, R152 ;  /* 0x000000280c18723c */ /* 0x000fe20000001898 */
[----:B------:R-:W-:Y:S02]  /*16c90*/  FSEL R74, R22, -INF , !P2 ;  /* 0xff800000164a7808 */ /* 0x000fe40005000000 */
[----:B------:R-:W-:-:S02]  /*16ca0*/  FSEL R91, R21, -INF , !P4 ;  /* 0xff800000155b7808 */ /* 0x000fc40006000000 */
[----:B------:R-:W-:Y:S02]  /*16cb0*/  FSEL R89, R23, -INF , !P3 ;  /* 0xff80000017597808 */ /* 0x000fe40005800000 */
[C---:B------:R-:W-:Y:S01]  /*16cc0*/  IADD3 R4, R0.reuse, 0x20, RZ ;  /* 0x0000002000047810 */ /* 0x040fe20007ffe0ff */
[----:B------:R-:W-:Y:S01]  /*16cd0*/  HMMA.16816.F32 R20, R12, R42, R156 ;  /* 0x0000002a0c14723c */ /* 0x000fe2000000189c */
[----:B------:R-:W3:Y:S01]  /*16ce0*/  LDSM.16.M88.4 R40, [R182+0x3000] ;  /* 0x00300000b628783b */ /* 0x000ee20000000200 */
[----:B------:R-:W-:Y:S02]  /*16cf0*/  IADD3 R3, R0, 0x21, RZ ;  /* 0x0000002100037810 */ /* 0x000fe40007ffe0ff */
        /* <DEDUP_REMOVED lines=10> */
[C---:B------:R-:W-:Y:S01]  /*16da0*/  ISETP.GE.AND P3, PT, R4.reuse, R8, PT ;  /* 0x000000080400720c */ /* 0x040fe20003f66270 */
[----:B-1----:R-:W-:Y:S01]  /*16db0*/  HMMA.16816.F32 R32, R12, R44, R160 ;  /* 0x0000002c0c20723c */ /* 0x002fe200000018a0 */
        /* <DEDUP_REMOVED lines=9> */
[----:B------:R-:W-:Y:S01]  /*16e50*/  HMMA.16816.F32 R28, R12, R46, R164 ;  /* 0x0000002e0c1c723c */ /* 0x000fe200000018a4 */
[----:B------:R-:W1:Y:S01]  /*16e60*/  LDSM.16.M88.4 R44, [R182+0x3800] ;  /* 0x00380000b62c783b */ /* 0x000e620000000200 */
        /* <DEDUP_REMOVED lines=9> */
[C---:B------:R-:W-:Y:S02]  /*16f00*/  ISETP.GE.AND P2, PT, R4.reuse, R8, PT ;  /* 0x000000080400720c */ /* 0x040fe40003f46270 */
[----:B------:R-:W-:Y:S02]  /*16f10*/  ISETP.GE.AND P4, PT, R4, R6, PT ;  /* 0x000000060400720c */ /* 0x000fe40003f86270 */
[C---:B------:R-:W-:Y:S02]  /*16f20*/  ISETP.GE.AND P3, PT, R3.reuse, R8, PT ;  /* 0x000000080300720c */ /* 0x040fe40003f66270 */
[----:B------:R-:W-:-:S02]  /*16f30*/  ISETP.GE.AND P0, PT, R3, R6, PT ;  /* 0x000000060300720c */ /* 0x000fc40003f06270 */
[C---:B------:R-:W-:Y:S02]  /*16f40*/  IADD3 R4, R0.reuse, 0x40, RZ ;  /* 0x0000004000047810 */ /* 0x040fe40007ffe0ff */
[----:B------:R-:W-:Y:S02]  /*16f50*/  FSEL R141, R27, -INF , !P5 ;  /* 0xff8000001b8d7808 */ /* 0x000fe40006800000 */
[----:B------:R-:W-:Y:S01]  /*16f60*/  IADD3 R3, R0, 0x41, RZ ;  /* 0x0000004100037810 */ /* 0x000fe20007ffe0ff */
[----:B--2---:R-:W-:Y:S01]  /*16f70*/  HMMA.16816.F32 R24, R12, R36, R168 ;  /* 0x000000240c18723c */ /* 0x004fe200000018a8 */
[----:B------:R-:W-:Y:S02]  /*16f80*/  FSEL R149, R20, -INF , !P2 ;  /* 0xff80000014957808 */ /* 0x000fe40005000000 */
[----:B------:R-:W-:Y:S02]  /*16f90*/  FSEL R140, R22, -INF , !P4 ;  /* 0xff800000168c7808 */ /* 0x000fe40006000000 */
[----:B------:R-:W-:-:S02]  /*16fa0*/  FSEL R148, R21, -INF , !P3 ;  /* 0xff80000015947808 */ /* 0x000fc40005800000 */
[----:B------:R-:W-:Y:S02]  /*16fb0*/  FSEL R142, R23, -INF , !P0 ;  /* 0xff800000178e7808 */ /* 0x000fe40004000000 */
[----:B------:R-:W-:Y:S01]  /*16fc0*/  HMMA.16816.F32 R20, R12, R38, R172 ;  /* 0x000000260c14723c */ /* 0x000fe200000018ac */
[----:B------:R-:W2:Y:S01]  /*16fd0*/  LDSM.16.M88.4 R36, [R182+0x4000] ;  /* 0x00400000b624783b */ /* 0x000ea20000000200 */
[C---:B------:R-:W-:Y:S02]  /*16fe0*/  ISETP.GE.AND P5, PT, R4.reuse, R8, PT ;  /* 0x000000080400720c */ /* 0x040fe40003fa6270 */
[----:B------:R-:W-:Y:S02]  /*16ff0*/  ISETP.GE.AND P2, PT, R4, R6, PT ;  /* 0x000000060400720c */ /* 0x000fe40003f46270 */
[C---:B------:R-:W-:Y:S02]  /*17000*/  ISETP.GE.AND P4, PT, R3.reuse, R8, PT ;  /* 0x000000080300720c */ /* 0x040fe40003f86270 */
[----:B------:R-:W-:-:S02]  /*17010*/  ISETP.GE.AND P3, PT, R3, R6, PT ;  /* 0x000000060300720c */ /* 0x000fc40003f66270 */
[C---:B------:R-:W-:Y:S02]  /*17020*/  IADD3 R4, R0.reuse, 0x48, RZ ;  /* 0x0000004800047810 */ /* 0x040fe40007ffe0ff */
[----:B------:R-:W-:Y:S02]  /*17030*/  IADD3 R3, R0, 0x49, RZ ;  /* 0x0000004900037810 */ /* 0x000fe40007ffe0ff */
[----:B------:R-:W-:Y:S02]  /*17040*/  FSEL R156, R32, -INF , !P5 ;  /* 0xff800000209c7808 */ /* 0x000fe40006800000 */
[----:B------:R-:W-:Y:S02]  /*17050*/  FSEL R154, R34, -INF , !P2 ;  /* 0xff800000229a7808 */ /* 0x000fe40005000000 */
[----:B------:R-:W-:Y:S02]  /*17060*/  FSEL R158, R33, -INF , !P4 ;  /* 0xff800000219e7808 */ /* 0x000fe40006000000 */
[----:B------:R-:W-:-:S02]  /*17070*/  ISETP.GE.AND P0, PT, R4, R8, PT ;  /* 0x000000080400720c */ /* 0x000fc40003f06270 */
[----:B------:R-:W-:Y:S02]  /*17080*/  ISETP.GE.AND P5, PT, R4, R6, PT ;  /* 0x000000060400720c */ /* 0x000fe40003fa6270 */
[C---:B------:R-:W-:Y:S02]  /*17090*/  ISETP.GE.AND P2, PT, R3.reuse, R8, PT ;  /* 0x000000080300720c */ /* 0x040fe40003f46270 */
[----:B------:R-:W-:Y:S02]  /*170a0*/  ISETP.GE.AND P4, PT, R3, R6, PT ;  /* 0x000000060300720c */ /* 0x000fe40003f86270 */
[----:B------:R-:W-:Y:S02]  /*170b0*/  FSEL R153, R35, -INF , !P3 ;  /* 0xff80000023997808 */ /* 0x000fe40005800000 */
[----:B---3--:R-:W-:Y:S01]  /*170c0*/  HMMA.16816.F32 R32, R12, R40, R192 ;  /* 0x000000280c20723c */ /* 0x008fe200000018c0 */
[----:B------:R-:W-:Y:S02]  /*170d0*/  FSEL R155, R28, -INF , !P0 ;  /* 0xff8000001c9b7808 */ /* 0x000fe40004000000 */
[----:B------:R-:W-:-:S02]  /*170e0*/  FSEL R152, R30, -INF , !P5 ;  /* 0xff8000001e987808 */ /* 0x000fc40006800000 */
[----:B------:R-:W-:Y:S02]  /*170f0*/  FSEL R159, R29, -INF , !P2 ;  /* 0xff8000001d9f7808 */ /* 0x000fe40005000000 */
[----:B------:R-:W-:Y:S02]  /*17100*/  FSEL R157, R31, -INF , !P4 ;  /* 0xff8000001f9d7808 */ /* 0x000fe40006000000 */
[----:B------:R-:W-:Y:S01]  /*17110*/  HMMA.16816.F32 R28, R12, R42, R196 ;  /* 0x0000002a0c1c723c */ /* 0x000fe200000018c4 */
[----:B------:R-:W3:Y:S01]  /*17120*/  LDSM.16.M88.4 R40, [R182+0x4800] ;  /* 0x00480000b628783b */ /* 0x000ee20000000200 */
[C---:B------:R-:W-:Y:S02]  /*17130*/  IADD3 R4, R0.reuse, 0x50, RZ ;  /* 0x0000005000047810 */ /* 0x040fe40007ffe0ff */
[----:B------:R-:W-:Y:S02]  /*17140*/  IADD3 R3, R0, 0x51, RZ ;  /* 0x0000005100037810 */ /* 0x000fe40007ffe0ff */
        /* <DEDUP_REMOVED lines=14> */
[----:B------:R-:W-:Y:S02]  /*17230*/  IADD3 R3, R0, 0x61, RZ ;  /* 0x0000006100037810 */ /* 0x000fe40007ffe0ff */
[----:B------:R-:W-:Y:S02]  /*17240*/  FSEL R160, R27, -INF , !P2 ;  /* 0xff8000001ba07808 */ /* 0x000fe40005000000 */
[----:B-1----:R-:W-:Y:S01]  /*17250*/  HMMA.16816.F32 R24, R12, R44, R200 ;  /* 0x0000002c0c18723c */ /* 0x002fe200000018c8 */
[----:B------:R-:W-:Y:S02]  /*17260*/  FSEL R167, R20, -INF , !P4 ;  /* 0xff80000014a77808 */ /* 0x000fe40006000000 */
[----:B------:R-:W-:Y:S02]  /*17270*/  FSEL R161, R22, -INF , !P3 ;  /* 0xff80000016a17808 */ /* 0x000fe40005800000 */
[----:B------:R-:W-:-:S02]  /*17280*/  FSEL R165, R21, -INF , !P0 ;  /* 0xff80000015a57808 */ /* 0x000fc40004000000 */
[----:B------:R-:W-:Y:S02]  /*17290*/  FSEL R163, R23, -INF , !P5 ;  /* 0xff80000017a37808 */ /* 0x000fe40006800000 */
[C---:B------:R-:W-:Y:S01]  /*172a0*/  ISETP.GE.AND P2, PT, R4.reuse, R8, PT ;  /* 0x000000080400720c */ /* 0x040fe20003f46270 */
[----:B------:R-:W-:Y:S01]  /*172b0*/  HMMA.16816.F32 R20, R12, R46, R204 ;  /* 0x0000002e0c14723c */ /* 0x000fe200000018cc */
[----:B------:R-:W-:Y:S01]  /*172c0*/  ISETP.GE.AND P4, PT, R4, R6, PT ;  /* 0x000000060400720c */ /* 0x000fe20003f86270 */
[----:B------:R-:W1:Y:S01]  /*172d0*/  LDSM.16.M88.4 R44, [R182+0x5000] ;  /* 0x00500000b62c783b */ /* 0x000e620000000200 */
        /* <DEDUP_REMOVED lines=13> */
[----:B--2---:R-:W-:Y:S01]  /*173b0*/  HMMA.16816.F32 R32, R12, R36, R208 ;  /* 0x000000240c20723c */ /* 0x004fe200000018d0 */
[----:B------:R-:W-:Y:S02]  /*173c0*/  FSEL R168, R30, -INF , !P2 ;  /* 0xff8000001ea87808 */ /* 0x000fe40005000000 */
[----:B------:R-:W-:-:S02]  /*173d0*/  FSEL R172, R29, -INF , !P4 ;  /* 0xff8000001dac7808 */ /* 0x000fc40006000000 */
[----:B------:R-:W-:Y:S02]  /*173e0*/  FSEL R170, R31, -INF , !P3 ;  /* 0xff8000001faa7808 */ /* 0x000fe40005800000 */
[C---:B------:R-:W-:Y:S01]  /*173f0*/  IADD3 R4, R0.reuse, 0x70, RZ ;  /* 0x0000007000047810 */ /* 0x040fe20007ffe0ff */
[----:B------:R-:W-:Y:S01]  /*17400*/  HMMA.16816.F32 R28, R12, R38, R212 ;  /* 0x000000260c1c723c */ /* 0x000fe200000018d4 */
[----:B------:R-:W2:Y:S01]  /*17410*/  LDSM.16.M88.4 R36, [R182+0x5800] ;  /* 0x00580000b624783b */ /* 0x000ea20000000200 */
        /* <DEDUP_REMOVED lines=12> */
[----:B---3--:R-:W-:Y:S01]  /*174e0*/  HMMA.16816.F32 R24, R12, R40, R216 ;  /* 0x000000280c18723c */ /* 0x008fe200000018d8 */
[----:B------:R-:W-:Y:S02]  /*174f0*/  ISETP.GE.AND P0, PT, R4, R6, PT ;  /* 0x000000060400720c */ /* 0x000fe40003f06270 */
[C---:B------:R-:W-:Y:S02]  /*17500*/  ISETP.GE.AND P5, PT, R3.reuse, R8, PT ;  /* 0x000000080300720c */ /* 0x040fe40003fa6270 */
[----:B------:R-:W-:Y:S02]  /*17510*/  ISETP.GE.AND P2, PT, R3, R6, PT ;  /* 0x000000060300720c */ /* 0x000fe40003f46270 */
[----:B------:R-:W-:-:S02]  /*17520*/  FSEL R195, R20, -INF , !P3 ;  /* 0xff80000014c37808 */ /* 0x000fc40005800000 */
[----:B------:R-:W-:Y:S02]  /*17530*/  FSEL R192, R22, -INF , !P0 ;  /* 0xff80000016c07808 */ /* 0x000fe40004000000 */
[----:B------:R-:W-:Y:S02]  /*17540*/  FSEL R199, R21, -INF , !P5 ;  /* 0xff80000015c77808 */ /* 0x000fe40006800000 */
[----:B------:R-:W-:Y:S02]  /*17550*/  FSEL R197, R23, -INF , !P2 ;  /* 0xff80000017c57808 */ /* 0x000fe40005000000 */
[----:B------:R-:W-:Y:S01]  /*17560*/  HMMA.16816.F32 R20, R12, R42, R144 ;  /* 0x0000002a0c14723c */ /* 0x000fe20000001890 */
[C---:B------:R-:W-:Y:S01]  /*17570*/  IADD3 R4, R0.reuse, 0x80, RZ ;  /* 0x0000008000047810 */ /* 0x040fe20007ffe0ff */
[----:B------:R-:W3:Y:S01]  /*17580*/  LDSM.16.M88.4 R40, [R182+0x6000] ;  /* 0x00600000b628783b */ /* 0x000ee20000000200 */
        /* <DEDUP_REMOVED lines=38> */
[----:B--2---:R-:W-:Y:S01]  /*177f0*/  HMMA.16816.F32 R24, R12, R36, R120 ;  /* 0x000000240c18723c */ /* 0x004fe20000001878 */
[----:B------:R-:W-:Y:S02]  /*17800*/  FSEL R131, R20, -INF , !P0 ;  /* 0xff80000014837808 */ /* 0x000fe40004000000 */
[----:B------:R-:W-:Y:S02]  /*17810*/  FSEL R128, R22, -INF , !P5 ;  /* 0xff80000016807808 */ /* 0x000fe40006800000 */
[----:B------:R-:W-:-:S02]  /*17820*/  FSEL R130, R21, -INF , !P2 ;  /* 0xff80000015827808 */ /* 0x000fc40005000000 */
[----:B------:R-:W-:Y:S02]  /*17830*/  FSEL R120, R23, -INF , !P4 ;  /* 0xff80000017787808 */ /* 0x000fe40006000000 */
[----:B------:R-:W-:Y:S01]  /*17840*/  HMMA.16816.F32 R20, R12, R38, R108 ;  /* 0x000000260c14723c */ /* 0x000fe2000000186c */
[----:B------:R-:W2:Y:S01]  /*17850*/  LDSM.16.M88.4 R36, [R182+0x7000] ;  /* 0x00700000b624783b */ /* 0x000ea20000000200 */
[C---:B------:R-:W-:Y:S02]  /*17860*/  IADD3 R4, R0.reuse, 0xa0, RZ ;  /* 0x000000a000047810 */ /* 0x040fe40007ffe0ff */
[----:B------:R-:W-:Y:S02]  /*17870*/  IADD3 R3, R0, 0xa1, RZ ;  /* 0x000000a100037810 */ /* 0x000fe40007ffe0ff */
        /* <DEDUP_REMOVED lines=10> */
[C---:B------:R-:W-:Y:S01]  /*17920*/  ISETP.GE.AND P4, PT, R4.reuse, R8, PT ;  /* 0x000000080400720c */ /* 0x040fe20003f86270 */
[----:B---3--:R-:W-:Y:S01]  /*17930*/  HMMA.16816.F32 R32, R12, R40, R116 ;  /* 0x000000280c20723c */ /* 0x008fe20000001874 */
[----:B------:R-:W-:Y:S02]  /*17940*/  ISETP.GE.AND P3, PT, R4, R6, PT ;  /* 0x000000060400720c */ /* 0x000fe40003f66270 */
[C---:B------:R-:W-:Y:S02]  /*17950*/  ISETP.GE.AND P0, PT, R3.reuse, R8, PT ;  /* 0x000000080300720c */ /* 0x040fe40003f06270 */
[----:B------:R-:W-:-:S02]  /*17960*/  ISETP.GE.AND P5, PT, R3, R6, PT ;  /* 0x000000060300720c */ /* 0x000fc40003fa6270 */
[----:B------:R-:W-:Y:S02]  /*17970*/  FSEL R111, R28, -INF , !P4 ;  /* 0xff8000001c6f7808 */ /* 0x000fe40006000000 */
[----:B------:R-:W-:Y:S02]  /*17980*/  FSEL R108, R30, -INF , !P3 ;  /* 0xff8000001e6c7808 */ /* 0x000fe40005800000 */
[----:B------:R-:W-:Y:S02]  /*17990*/  FSEL R203, R29, -INF , !P0 ;  /* 0xff8000001dcb7808 */ /* 0x000fe40004000000 */
[----:B------:R-:W-:Y:S02]  /*179a0*/  FSEL R110, R31, -INF , !P5 ;  /* 0xff8000001f6e7808 */ /* 0x000fe40006800000 */
[----:B------:R-:W-:Y:S01]  /*179b0*/  HMMA.16816.F32 R28, R12, R42, R104 ;  /* 0x0000002a0c1c723c */ /* 0x000fe20000001868 */
[C---:B------:R-:W-:Y:S01]  /*179c0*/  IADD3 R4, R0.reuse, 0xb0, RZ ;  /* 0x000000b000047810 */ /* 0x040fe20007ffe0ff */
[----:B------:R-:W3:Y:S01]  /*179d0*/  LDSM.16.M88.4 R40, [R182+0x7800] ;  /* 0x00780000b628783b */ /* 0x000ee20000000200 */
[----:B------:R-:W-:Y:S01]  /*179e0*/  IADD3 R3, R0, 0xb1, RZ ;  /* 0x000000b100037810 */ /* 0x000fe20007ffe0ff */
[----:B------:R-:W-:-:S04]  /*179f0*/  DEPBAR.LE SB0, 0x0 ;  /* 0x000080000000791a */ /* 0x000fc80000000000 */
[----:B------:R-:W-:Y:S01]  /*17a00*/  BAR.SYNC.DEFER_BLOCKING 0x0 ;  /* 0x0000000000007b1d */ /* 0x000fe20000010000 */
[C---:B------:R-:W-:Y:S02]  /*17a10*/  ISETP.GE.AND P2, PT, R4.reuse, R8, PT ;  /* 0x000000080400720c */ /* 0x040fe40003f46270 */
[----:B------:R-:W-:Y:S02]  /*17a20*/  ISETP.GE.AND P4, PT, R4, R6, PT ;  /* 0x000000060400720c */ /* 0x000fe40003f86270 */
        /* <DEDUP_REMOVED lines=8> */
[C---:B------:R-:W-:Y:S01]  /*17ab0*/  ISETP.GE.AND P5, PT, R4.reuse, R8, PT ;  /* 0x000000080400720c */ /* 0x040fe20003fa6270 */
[----:B-1----:R-:W-:Y:S01]  /*17ac0*/  HMMA.16816.F32 R24, R12, R44, R100 ;  /* 0x0000002c0c18723c */ /* 0x002fe20000001864 */
        /* <DEDUP_REMOVED lines=10> */
[----:B------:R-:W-:Y:S01]  /*17b70*/  HMMA.16816.F32 R20, R12, R46, R92 ;  /* 0x0000002e0c14723c */ /* 0x000fe2000000185c */
        /* <DEDUP_REMOVED lines=9> */
[C---:B------:R-:W-:Y:S01]  /*17c10*/  ISETP.GE.AND P3, PT, R4.reuse, R8, PT ;  /* 0x000000080400720c */ /* 0x040fe20003f66270 */
[----:B--2---:R-:W-:Y:S01]  /*17c20*/  HMMA.16816.F32 R32, R12, R36, R84 ;  /* 0x000000240c20723c */ /* 0x004fe20000001854 */
[----:B------:R-:W-:Y:S02]  /*17c30*/  ISETP.GE.AND P0, PT, R4, R6, PT ;  /* 0x000000060400720c */ /* 0x000fe40003f06270 */
[C---:B------:R-:W-:Y:S02]  /*17c40*/  ISETP.GE.AND P5, PT, R3.reuse, R8, PT ;  /* 0x000000080300720c */ /* 0x040fe40003fa6270 */
[----:B------:R-:W-:Y:S02]  /*17c50*/  ISETP.GE.AND P2, PT, R3, R6, PT ;  /* 0x000000060300720c */ /* 0x000fe40003f46270 */
[----:B------:R-:W-:Y:S02]  /*17c60*/  FSEL R94, R28, -INF , !P3 ;  /* 0xff8000001c5e7808 */ /* 0x000fe40005800000 */
[----:B------:R-:W-:-:S02]  /*17c70*/  FSEL R93, R30, -INF , !P0 ;  /* 0xff8000001e5d7808 */ /* 0x000fc40004000000 */
[----:B------:R-:W-:Y:S02]  /*17c80*/  FSEL R208, R29, -INF , !P5 ;  /* 0xff8000001dd07808 */ /* 0x000fe40006800000 */
[----:B------:R-:W-:Y:S02]  /*17c90*/  FSEL R209, R31, -INF , !P2 ;  /* 0xff8000001fd17808 */ /* 0x000fe40005000000 */
[----:B------:R-:W-:Y:S01]  /*17ca0*/  HMMA.16816.F32 R28, R12, R38, R80 ;  /* 0x000000260c1c723c */ /* 0x000fe20000001850 */
        /* <DEDUP_REMOVED lines=18> */
[----:B------:R-:W-:Y:S01]  /*17dd0*/  FSEL R216, R20, -INF , !P2 ;  /* 0xff80000014d87808 */ /* 0x000fe20005000000 */
[----:B---3--:R-:W-:Y:S01]  /*17de0*/  HMMA.16816.F32 R24, R12, R40, R76 ;  /* 0x000000280c18723c */ /* 0x008fe2000000184c */
[----:B------:R-:W-:Y:S02]  /*17df0*/  FSEL R212, R22, -INF , !P4 ;  /* 0xff80000016d47808 */ /* 0x000fe40006000000 */
[----:B------:R-:W-:Y:S02]  /*17e00*/  FSEL R217, R21, -INF , !P3 ;  /* 0xff80000015d97808 */ /* 0x000fe40005800000 */
[----:B------:R-:W-:-:S02]  /*17e10*/  ISETP.GE.AND P5, PT, R4, R8, PT ;  /* 0x000000080400720c */ /* 0x000fc40003fa6270 */
[----:B------:R-:W-:Y:S01]  /*17e20*/  ISETP.GE.AND P2, PT, R4, R6, PT ;  /* 0x000000060400720c */ /* 0x000fe20003f46270 */
[----:B------:R-:W-:Y:S01]  /*17e30*/  HMMA.16816.F32 R12, R12, R42, R96 ;  /* 0x0000002a0c0c723c */ /* 0x000fe20000001860 */
[C---:B------:R-:W-:Y:S02]  /*17e40*/  ISETP.GE.AND P4, PT, R3.reuse, R8, PT ;  /* 0x000000080300720c */ /* 0x040fe40003f86270 */
[----:B------:R-:W-:Y:S02]  /*17e50*/  ISETP.GE.AND P3, PT, R3, R6, PT ;  /* 0x000000060300720c */ /* 0x000fe40003f66270 */
[C---:B------:R-:W-:Y:S02]  /*17e60*/  IADD3 R4, R0.reuse, 0xe8, RZ ;  /* 0x000000e800047810 */ /* 0x040fe40007ffe0ff */
[----:B------:R-:W-:Y:S02]  /*17e70*/  IADD3 R3, R0, 0xe9, RZ ;  /* 0x000000e900037810 */ /* 0x000fe40007ffe0ff */
[----:B------:R-:W-:-:S02]  /*17e80*/  FSEL R228, R32, -INF , !P5 ;  /* 0xff80000020e47808 */ /* 0x000fc40006800000 */
[----:B------:R-:W-:Y:S02]  /*17e90*/  FSEL R220, R34, -INF , !P2 ;  /* 0xff80000022dc7808 */ /* 0x000fe40005000000 */
[----:B------:R-:W-:Y:S02]  /*17ea0*/  FSEL R230, R33, -INF , !P4 ;  /* 0xff80000021e67808 */ /* 0x000fe40006000000 */
[----:B------:R-:W-:Y:S02]  /*17eb0*/  ISETP.GE.AND P5, PT, R4, R6, PT ;  /* 0x000000060400720c */ /* 0x000fe40003fa6270 */
[C---:B------:R-:W-:Y:S02]  /*17ec0*/  ISETP.GE.AND P2, PT, R3.reuse, R8, PT ;  /* 0x000000080300720c */ /* 0x040fe40003f46270 */
[----:B------:R-:W-:Y:S02]  /*17ed0*/  ISETP.GE.AND P4, PT, R3, R6, PT ;  /* 0x000000060300720c */ /* 0x000fe40003f86270 */
[----:B------:R-:W-:-:S02]  /*17ee0*/  IADD3 R3, R0, 0xf1, RZ ;  /* 0x000000f100037810 */ /* 0x000fc40007ffe0ff */
[----:B------:R-:W-:Y:S02]  /*17ef0*/  FSEL R214, R23, -INF , !P0 ;  /* 0xff80000017d67808 */ /* 0x000fe40004000000 */
[-C--:B------:R-:W-:Y:S02]  /*17f00*/  ISETP.GE.AND P0, PT, R4, R8.reuse, PT ;  /* 0x000000080400720c */ /* 0x080fe40003f06270 */
[----:B------:R-:W-:Y:S02]  /*17f10*/  FSEL R218, R30, -INF , !P5 ;  /* 0xff8000001eda7808 */ /* 0x000fe40006800000 */
[----:B------:R-:W-:Y:S02]  /*17f20*/  FSEL R231, R29, -INF , !P2 ;  /* 0xff8000001de77808 */ /* 0x000fe40005000000 */
[----:B------:R-:W-:Y:S02]  /*17f30*/  IADD3 R4, R0, 0xf0, RZ ;  /* 0x000000f000047810 */ /* 0x000fe40007ffe0ff */
[----:B------:R-:W-:-:S02]  /*17f40*/  ISETP.GE.AND P5, PT, R3, R8, PT ;  /* 0x000000080300720c */ /* 0x000fc40003fa6270 */
[----:B------:R-:W-:Y:S02]  /*17f50*/  ISETP.GE.AND P2, PT, R3, R6, PT ;  /* 0x000000060300720c */ /* 0x000fe40003f46270 */
[----:B------:R-:W-:Y:S02]  /*17f60*/  IADD3 R3, R0, 0xf8, RZ ;  /* 0x000000f800037810 */ /* 0x000fe40007ffe0ff */
[----:B------:R-:W-:Y:S02]  /*17f70*/  FSEL R219, R35, -INF , !P3 ;  /* 0xff80000023db7808 */ /* 0x000fe40005800000 */
[----:B------:R-:W-:Y:S02]  /*17f80*/  FSEL R229, R28, -INF , !P0 ;  /* 0xff8000001ce57808 */ /* 0x000fe40004000000 */
[C---:B------:R-:W-:Y:S02]  /*17f90*/  ISETP.GE.AND P3, PT, R4.reuse, R8, PT ;  /* 0x000000080400720c */ /* 0x040fe40003f66270 */
[----:B------:R-:W-:-:S02]  /*17fa0*/  ISETP.GE.AND P0, PT, R4, R6, PT ;  /* 0x000000060400720c */ /* 0x000fc40003f06270 */
[----:B------:R-:W-:Y:S02]  /*17fb0*/  FSEL R232, R31, -INF , !P4 ;  /* 0xff8000001fe87808 */ /* 0x000fe40006000000 */
[----:B------:R-:W-:Y:S02]  /*17fc0*/  FSEL R48, R67, -INF , !P1 ;  /* 0xff80000043307808 */ /* 0x000fe40004800000 */
[----:B------:R-:W-:Y:S02]  /*17fd0*/  IADD3 R5, R177, 0x800, RZ ;  /* 0x00000800b1057810 */ /* 0x000fe40007ffe0ff */
[C---:B------:R-:W-:Y:S02]  /*17fe0*/  ISETP.GE.AND P4, PT, R3.reuse, R8, PT ;  /* 0x000000080300720c */ /* 0x040fe40003f86270 */
[----:B------:R-:W-:Y:S01]  /*17ff0*/  ISETP.GE.AND P1, PT, R3, R6, PT ;  /* 0x000000060300720c */ /* 0x000fe20003f26270 */
[----:B------:R1:W-:Y:S01]  /*18000*/  STL [R1+0x80], R5 ;  /* 0x0000800501007387 */ /* 0x0003e20000100800 */
[----:B------:R-:W-:-:S02]  /*18010*/  IADD3 R4, R177, 0x1000, RZ ;  /* 0x00001000b1047810 */ /* 0x000fc40007ffe0ff */
[----:B------:R-:W-:Y:S02]  /*18020*/  IADD3 R3, R177, 0x1800, RZ ;  /* 0x00001800b1037810 */ /* 0x000fe40007ffe0ff */
[----:B------:R-:W-:Y:S01]  /*18030*/  FSEL R234, R27, -INF , !P2 ;  /* 0xff8000001bea7808 */ /* 0x000fe20005000000 */
[----:B------:R2:W-:Y:S01]  /*18040*/  STL [R1+0x84], R4 ;  /* 0x0000840401007387 */ /* 0x0005e20000100800 */
[----:B------:R-:W-:Y:S02]  /*18050*/  ISETP.GE.AND P2, PT, R179, 0x2, PT ;  /* 0x00000002b300780c */ /* 0x000fe40003f46270 */
[----:B------:R-:W-:Y:S01]  /*18060*/  IADD3 R0, R0, 0xf9, RZ ;  /* 0x000000f900007810 */ /* 0x000fe20007ffe0ff */
[----:B------:R3:W-:Y:S01]  /*18070*/  STL [R1+0x88], R3 ;  /* 0x0000880301007387 */ /* 0x0007e20000100800 */
[----:B------:R-:W-:Y:S02]  /*18080*/  FSEL R233, R26, -INF , !P0 ;  /* 0xff8000001ae97808 */ /* 0x000fe40004000000 */
[----:B------:R-:W-:-:S02]  /*18090*/  ISETP.GE.AND P0, PT, R0, R6, PT ;  /* 0x000000060000720c */ /* 0x000fc40003f06270 */
[----:B------:R-:W-:Y:S02]  /*180a0*/  FSEL R236, R24, -INF , !P3 ;  /* 0xff80000018ec7808 */ /* 0x000fe40005800000 */
[----:B------:R-:W-:Y:S02]  /*180b0*/  FSEL R240, R15, -INF , !P0 ;  /* 0xff8000000ff07808 */ /* 0x000fe40004000000 */
[----:B------:R-:W-:Y:S02]  /*180c0*/  ISETP.GE.AND P3, PT, R0, R8, PT ;  /* 0x000000080000720c */ /* 0x000fe40003f66270 */
[----:B------:R-:W-:Y:S02]  /*180d0*/  ISETP.NE.U32.AND P0, PT, R224, RZ, PT ;  /* 0x000000ffe000720c */ /* 0x000fe40003f05070 */
[----:B------:R-:W-:Y:S02]  /*180e0*/  LOP3.LUT R0, R18, R178, RZ, 0xfc, !PT ;  /* 0x000000b212007212 */ /* 0x000fe400078efcff */
[----:B-1----:R-:W-:-:S02]  /*180f0*/  IADD3 R5, R177, 0x2000, RZ ;  /* 0x00002000b1057810 */ /* 0x002fc40007ffe0ff */
[----:B------:R-:W-:Y:S02]  /*18100*/  FSEL R237, R25, -INF , !P5 ;  /* 0xff80000019ed7808 */ /* 0x000fe40006800000 */
[----:B------:R-:W-:Y:S01]  /*18110*/  FSEL R238, R12, -INF , !P4 ;  /* 0xff8000000cee7808 */ /* 0x000fe20006000000 */
[----:B------:R1:W-:Y:S01]  /*18120*/  STL [R1+0x8c], R5 ;  /* 0x00008c0501007387 */ /* 0x0003e20000100800 */
[C---:B--2---:R-:W-:Y:S02]  /*18130*/  IADD3 R4, R177.reuse, 0x2800, RZ ;  /* 0x00002800b1047810 */ /* 0x044fe40007ffe0ff */
[----:B------:R-:W-:Y:S02]  /*18140*/  FSEL R235, R14, -INF , !P1 ;  /* 0xff8000000eeb7808 */ /* 0x000fe40004800000 */
[----:B---3--:R-:W-:Y:S01]  /*18150*/  IADD3 R3, R177, 0x3000, RZ ;  /* 0x00003000b1037810 */ /* 0x008fe20007ffe0ff */
[----:B------:R2:W-:Y:S01]  /*18160*/  STL [R1+0x90], R4 ;  /* 0x0000900401007387 */ /* 0x0005e20000100800 */
[----:B------:R-:W-:-:S02]  /*18170*/  FSEL R239, R13, -INF , !P3 ;  /* 0xff8000000def7808 */ /* 0x000fc40005800000 */
[----:B------:R-:W-:Y:S01]  /*18180*/  ISETP.NE.AND.EX P0, PT, R225, RZ, PT, P0 ;  /* 0x000000ffe100720c */ /* 0x000fe20003f05300 */
[----:B------:R3:W-:Y:S01]  /*18190*/  STL [R1+0x94], R3 ;  /* 0x0000940301007387 */ /* 0x0007e20000100800 */
[----:B-1----:R-:W-:-:S05]  /*181a0*/  IADD3 R5, R177, 0x3800, RZ ;  /* 0x00003800b1057810 */ /* 0x002fca0007ffe0ff */
[----:B------:R1:W-:Y:S01]  /*181b0*/  STL [R1+0x98], R5 ;  /* 0x0000980501007387 */ /* 0x0003e20000100800 */
[C---:B--2---:R-:W-:Y:S02]  /*181c0*/  IADD3 R4, R177.reuse, 0x4000, RZ ;  /* 0x00004000b1047810 */ /* 0x044fe40007ffe0ff */
[----:B---3--:R-:W-:-:S03]  /*181d0*/  IADD3 R3, R177, 0x4800, RZ ;  /* 0x00004800b1037810 */ /* 0x008fc60007ffe0ff */
[----:B------:R2:W-:Y:S04]  /*181e0*/  STL [R1+0x9c], R4 ;  /* 0x00009c0401007387 */ /* 0x0005e80000100800 */
        /* <DEDUP_REMOVED lines=10> */
[----:B---3--:R-:W-:-:S05]  /*18290*/  IADD3 R3, R177, 0x7800, RZ ;  /* 0x00007800b1037810 */ /* 0x008fca0007ffe0ff */
[----:B------:R1:W-:Y:S04]  /*182a0*/  STL [R1+0xdc], R3 ;  /* 0x0000dc0301007387 */ /* 0x0003e80000100800 */
[----:B------:R1:W-:Y:S01]  /*182b0*/  STL [R1+0xd8], R4 ;  /* 0x0000d80401007387 */ /* 0x0003e20000100800 */
[----:B------:R-:W-:Y:S05]  /*182c0*/  @!P2 BRA `(.L_x_1131) ;  /* 0x00000f700000a947 */ /* 0x000fea0003800000 */
[----:B------:R-:W-:Y:S01]  /*182d0*/  BSSY B0, `(.L_x_1132) ;  /* 0x0000042000007945 */ /* 0x000fe20003800000 */
[----:B------:R-:W-:Y:S05]  /*182e0*/  @!P0 BRA `(.L_x_1133) ;  /* 0x000003d000008947 */ /* 0x000fea0003800000 */
[----:B-1----:R-:W2:Y:S01]  /*182f0*/  LD.E R4, [R16.64+0x170] ;  /* 0x0001700610047980 */ /* 0x002ea2000c101900 */
[----:B------:R-:W-:Y:S02]  /*18300*/  IABS R7, R19 ;  /* 0x0000001300077213 */ /* 0x000fe40000000000 */
[----:B------:R-:W-:-:S04]  /*18310*/  IADD3 R12, R19, -0x100, RZ ;  /* 0xffffff00130c7810 */ /* 0x000fc80007ffe0ff */
[----:B------:R-:W-:Y:S02]  /*18320*/  IABS R9, R12 ;  /* 0x0000000c00097213 */ /* 0x000fe40000000000 */
[-C--:B--2---:R-:W-:Y:S02]  /*18330*/  IABS R3, R4.reuse ;  /* 0x0000000400037213 */ /* 0x084fe40000000000 */
[-C--:B------:R-:W-:Y:S02]  /*18340*/  IABS R13, R4.reuse ;  /* 0x00000004000d7213 */ /* 0x080fe40000000000 */
[----:B------:R-:W1:Y:S01]  /*18350*/  I2F.RP R10, R3 ;  /* 0x00000003000a7306 */ /* 0x000e620000209400 */
[----:B------:R-:W-:-:S07]  /*18360*/  LOP3.LUT R12, R12, R4, RZ, 0x3c, !PT ;  /* 0x000000040c0c7212 */ /* 0x000fce00078e3cff */
[----:B-1----:R-:W1:Y:S02]  /*18370*/  MUFU.RCP R10, R10 ;  /* 0x0000000a000a7308 */ /* 0x002e640000001000 */
[----:B-1----:R-:W-:-:S06]  /*18380*/  IADD3 R10, R10, 0xffffffe, RZ ;  /* 0x0ffffffe0a0a7810 */ /* 0x002fcc0007ffe0ff */
[----:B------:R-:W1:Y:S02]  /*18390*/  F2I.FTZ.U32.TRUNC.NTZ R11, R10 ;  /* 0x0000000a000b7305 */ /* 0x000e64000021f000 */
[----:B-1----:R-:W-:Y:S02]  /*183a0*/  IMAD.MOV R5, RZ, RZ, -R11 ;  /* 0x000000ffff057224 */ /* 0x002fe400078e0a0b */
[----:B------:R-:W-:Y:S02]  /*183b0*/  IMAD.MOV.U32 R10, RZ, RZ, RZ ;  /* 0x000000ffff0a7224 */ /* 0x000fe400078e00ff */
[----:B------:R-:W-:-:S04]  /*183c0*/  IMAD R5, R5, R3, RZ ;  /* 0x0000000305057224 */ /* 0x000fc800078e02ff */
[----:B------:R-:W-:-:S04]  /*183d0*/  IMAD.HI.U32 R5, R11, R5, R10 ;  /* 0x000000050b057227 */ /* 0x000fc800078e000a */
[----:B------:R-:W-:Y:S02]  /*183e0*/  IMAD.MOV.U32 R10, RZ, RZ, R7 ;  /* 0x000000ffff0a7224 */ /* 0x000fe400078e0007 */
[----:B------:R-:W-:Y:S02]  /*183f0*/  IMAD.MOV R11, RZ, RZ, -R13 ;  /* 0x000000ffff0b7224 */ /* 0x000fe400078e0a0d */
[----:B------:R-:W-:-:S04]  /*18400*/  IMAD.HI.U32 R7, R5, R10, RZ ;  /* 0x0000000a05077227 */ /* 0x000fc800078e00ff */
[----:B------:R-:W-:-:S04]  /*18410*/  IMAD.HI.U32 R5, R5, R9, RZ ;  /* 0x0000000905057227 */ /* 0x000fc800078e00ff */
[-C--:B------:R-:W-:Y:S02]  /*18420*/  IMAD R9, R5, R11.reuse, R9 ;  /* 0x0000000b05097224 */ /* 0x080fe400078e0209 */
[----:B------:R-:W-:-:S03]  /*18430*/  IMAD R10, R7, R11, R10 ;  /* 0x0000000b070a7224 */ /* 0x000fc600078e020a */
[C---:B------:R-:W-:Y:S02]  /*18440*/  ISETP.GT.U32.AND P3, PT, R3.reuse, R9, PT ;  /* 0x000000090300720c */ /* 0x040fe40003f64070 */
[----:B------:R-:W-:-:S11]  /*18450*/  ISETP.GT.U32.AND P1, PT, R3, R10, PT ;  /* 0x0000000a0300720c */ /* 0x000fd60003f24070 */
[----:B------:R-:W-:Y:S01]  /*18460*/  @!P3 IMAD.IADD R9, R9, 0x1, -R3 ;  /* 0x000000010909b824 */ /* 0x000fe200078e0a03 */
[----:B------:R-:W-:Y:S02]  /*18470*/  @!P3 IADD3 R5, R5, 0x1, RZ ;  /* 0x000000010505b810 */ /* 0x000fe40007ffe0ff */
[-C--:B------:R-:W-:Y:S02]  /*18480*/  @!P1 IADD3 R10, R10, -R3.reuse, RZ ;  /* 0x800000030a0a9210 */ /* 0x080fe40007ffe0ff */
[-C--:B------:R-:W-:Y:S02]  /*18490*/  ISETP.GE.U32.AND P5, PT, R9, R3.reuse, PT ;  /* 0x000000030900720c */ /* 0x080fe40003fa6070 */
[----:B------:R-:W-:Y:S02]  /*184a0*/  ISETP.GE.U32.AND P6, PT, R10, R3, PT ;  /* 0x000000030a00720c */ /* 0x000fe40003fc6070 */
[----:B------:R-:W-:Y:S01]  /*184b0*/  LOP3.LUT R3, R19, R4, RZ, 0x3c, !PT ;  /* 0x0000000413037212 */ /* 0x000fe200078e3cff */
[----:B------:R-:W2:Y:S01]  /*184c0*/  LD.E.64 R10, [R16.64+0x38] ;  /* 0x00003806100a7980 */ /* 0x000ea2000c101b00 */
[----:B------:R-:W-:-:S02]  /*184d0*/  @!P1 IADD3 R7, R7, 0x1, RZ ;  /* 0x0000000107079810 */ /* 0x000fc40007ffe0ff */
[----:B------:R-:W-:Y:S02]  /*184e0*/  ISETP.GE.AND P1, PT, R12, RZ, PT ;  /* 0x000000ff0c00720c */ /* 0x000fe40003f26270 */
[----:B------:R-:W-:Y:S02]  /*184f0*/  ISETP.GE.AND P4, PT, R3, RZ, PT ;  /* 0x000000ff0300720c */ /* 0x000fe40003f86270 */
[----:B------:R-:W-:Y:S02]  /*18500*/  ISETP.NE.AND P3, PT, R4, RZ, PT ;  /* 0x000000ff0400720c */ /* 0x000fe40003f65270 */
[----:B------:R-:W-:Y:S02]  /*18510*/  @P5 IADD3 R5, R5, 0x1, RZ ;  /* 0x0000000105055810 */ /* 0x000fe40007ffe0ff */
[----:B------:R-:W-:Y:S02]  /*18520*/  @P6 IADD3 R7, R7, 0x1, RZ ;  /* 0x0000000107076810 */ /* 0x000fe40007ffe0ff */
[----:B------:R-:W-:-:S03]  /*18530*/  LOP3.LUT R3, RZ, R4, RZ, 0x33, !PT ;  /* 0x00000004ff037212 */ /* 0x000fc600078e33ff */
[----:B------:R-:W-:Y:S02]  /*18540*/  @!P1 IMAD.MOV R5, RZ, RZ, -R5 ;  /* 0x000000ffff059224 */ /* 0x000fe400078e0a05 */
[----:B------:R-:W-:-:S03]  /*18550*/  @!P4 IMAD.MOV R7, RZ, RZ, -R7 ;  /* 0x000000ffff07c224 */ /* 0x000fc600078e0a07 */
[C---:B------:R-:W-:Y:S02]  /*18560*/  SEL R5, R3.reuse, R5, !P3 ;  /* 0x0000000503057207 */ /* 0x040fe40005800000 */
[----:B------:R-:W-:-:S03]  /*18570*/  SEL R7, R3, R7, !P3 ;  /* 0x0000000703077207 */ /* 0x000fc60005800000 */
[----:B------:R-:W-:-:S04]  /*18580*/  IMAD.WIDE R14, R5, 0x4, R224 ;  /* 0x00000004050e7825 */ /* 0x000fc800078e02e0 */
[C---:B------:R-:W-:Y:S02]  /*18590*/  IMAD.WIDE R12, R7.reuse, 0x4, R224 ;  /* 0x00000004070c7825 */ /* 0x040fe400078e02e0 */
[----:B------:R-:W3:Y:S04]  /*185a0*/  LD.E R14, [R14.64] ;  /* 0x000000060e0e7980 */ /* 0x000ee8000c101900 */
[----:B------:R1:W3:Y:S04]  /*185b0*/  LD.E R9, [R12.64] ;  /* 0x000000060c097980 */ /* 0x0002e8000c101900 */
[----:B-1----:R-:W4:Y:S01]  /*185c0*/  LD.E.64 R12, [R16.64+0x20] ;  /* 0x00002006100c7980 */ /* 0x002f22000c101b00 */
[----:B------:R-:W-:-:S05]  /*185d0*/  IADD3 R5, R7, -R5, RZ ;  /* 0x8000000507057210 */ /* 0x000fca0007ffe0ff */
[----:B------:R-:W-:-:S05]  /*185e0*/  IMAD R4, R4, R5, -0x100 ;  /* 0xffffff0004047424 */ /* 0x000fca00078e0205 */
[----:B------:R-:W-:Y:S01]  /*185f0*/  SHF.R.S32.HI R7, RZ, 0x1f, R4 ;  /* 0x0000001fff077819 */ /* 0x000fe20000011404 */
[-C--:B--2---:R-:W-:Y:S02]  /*18600*/  IMAD R3, R11, R4.reuse, RZ ;  /* 0x000000040b037224 */ /* 0x084fe400078e02ff */
[----:B------:R-:W-:-:S04]  /*18610*/  IMAD.WIDE.U32 R4, R10, R4, RZ ;  /* 0x000000040a047225 */ /* 0x000fc800078e00ff */
[----:B------:R-:W-:-:S04]  /*18620*/  IMAD R10, R10, R7, R3 ;  /* 0x000000070a0a7224 */ /* 0x000fc800078e0203 */
[----:B------:R-:W-:Y:S02]  /*18630*/  IMAD.IADD R5, R5, 0x1, R10 ;  /* 0x0000000105057824 */ /* 0x000fe400078e020a */
[----:B---3--:R-:W-:-:S05]  /*18640*/  IMAD.IADD R9, R14, 0x1, -R9 ;  /* 0x000000010e097824 */ /* 0x008fca00078e0a09 */
[----:B------:R-:W-:Y:S01]  /*18650*/  SHF.R.S32.HI R7, RZ, 0x1f, R9 ;  /* 0x0000001fff077819 */ /* 0x000fe20000011409 */
[----:B----4-:R-:W-:-:S04]  /*18660*/  IMAD R3, R13, R9, RZ ;  /* 0x000000090d037224 */ /* 0x010fc800078e02ff */
[----:B------:R-:W-:Y:S02]  /*18670*/  IMAD R3, R12, R7, R3 ;  /* 0x000000070c037224 */ /* 0x000fe400078e0203 */
[----:B------:R-:W-:-:S05]  /*18680*/  IMAD.WIDE.U32 R12, R9, R12, R4 ;  /* 0x0000000c090c7225 */ /* 0x000fca00078e0004 */
[----:B------:R-:W-:Y:S01]  /*18690*/  IADD3 R4, R13, R3, RZ ;  /* 0x000000030d047210 */ /* 0x000fe20007ffe0ff */
[----:B------:R-:W-:Y:S01]  /*186a0*/  IMAD.MOV.U32 R3, RZ, RZ, R12 ;  /* 0x000000ffff037224 */ /* 0x000fe200078e000c */
[----:B------:R-:W-:Y:S05]  /*186b0*/  BRA `(.L_x_1134) ;  /* 0x0000003000007947 */ /* 0x000fea0003800000 */
.L_x_1133:
[----:B-1----:R-:W2:Y:S02]  /*186c0*/  LD.E R3, [R16.64+0x38] ;  /* 0x0000380610037980 */ /* 0x002ea4000c101900 */
[----:B--2---:R-:W-:-:S04]  /*186d0*/  LEA R3, -R3, RZ, 0x8 ;  /* 0x000000ff03037211 */ /* 0x004fc800078e41ff */
[----:B------:R-:W-:Y:S02]  /*186e0*/  SHF.R.S32.HI R4, RZ, 0x1f, R3 ;  /* 0x0000001fff047819 */ /* 0x000fe40000011403 */
.L_x_1134:
[----:B------:R-:W-:Y:S05]  /*186f0*/  BSYNC B0 ;  /* 0x0000000000007941 */ /* 0x000fea0003800000 */
.L_x_1132:
[----:B------:R-:W-:Y:S01]  /*18700*/  ISETP.GE.AND P1, PT, R132, R247, PT ;  /* 0x000000f78400720c */ /* 0x000fe20003f26270 */
[----:B------:R-:W-:-:S12]  /*18710*/  BSSY B0, `(.L_x_1135) ;  /* 0x00000af000007945 */ /* 0x000fd80003800000 */
[----:B------:R-:W-:Y:S01]  /*18720*/  @!P1 IADD3 R5, P4, R3, R113, RZ ;  /* 0x0000007103059210 */ /* 0x000fe20007f9e0ff */
[----:B------:R-:W-:Y:S01]  /*18730*/  @!P1 IMAD.MOV.U32 R11, RZ, RZ, R4 ;  /* 0x000000ffff0b9224 */ /* 0x000fe200078e0004 */
[----:B------:R-:W-:Y:S01]  /*18740*/  @!P1 LEA R7, P3, R190, R3, 0x5 ;  /* 0x00000003be079211 */ /* 0x000fe200078628ff */
[----:B------:R-:W-:Y:S01]  /*18750*/  @!P1 IMAD.MOV.U32 R14, RZ, RZ, R3 ;  /* 0x000000ffff0e9224 */ /* 0x000fe200078e0003 */
[-C--:B------:R-:W-:Y:S01]  /*18760*/  @!P1 MOV R15, R4.reuse ;  /* 0x00000004000f9202 */ /* 0x080fe20000000f00 */
[----:B------:R-:W-:Y:S01]  /*18770*/  @!P1 IMAD.X R9, R4, 0x1, R134, P4 ;  /* 0x0000000104099824 */ /* 0x000fe200020e0686 */
[-C--:B------:R-:W-:Y:S01]  /*18780*/  @!P1 LEA R46, P4, R5, R227.reuse, 0x1 ;  /* 0x000000e3052e9211 */ /* 0x080fe200078808ff */
[C---:B------:R-:W-:Y:S01]  /*18790*/  @!P1 IMAD R18, R191.reuse, 0x50, RZ ;  /* 0x00000050bf129824 */ /* 0x040fe200078e02ff */
[C---:B------:R-:W-:Y:S01]  /*187a0*/  @!P1 LEA.HI.X R10, R190.reuse, R4, R191, 0x5, P3 ;  /* 0x00000004be0a9211 */ /* 0x040fe200018f2cbf */
[----:B------:R-:W-:Y:S01]  /*187b0*/  @!P1 IMAD R19, R191, 0x30, RZ ;  /* 0x00000030bf139824 */ /* 0x000fe200078e02ff */
[----:B------:R-:W-:Y:S01]  /*187c0*/  @!P1 LEA R44, P3, R7, R227, 0x1 ;  /* 0x000000e3072c9211 */ /* 0x000fe200078608ff */
[----:B------:R-:W-:Y:S01]  /*187d0*/  @!P1 IMAD.MOV.U32 R20, RZ, RZ, R3 ;  /* 0x000000ffff149224 */ /* 0x000fe200078e0003 */
[-C--:B------:R-:W-:Y:S01]  /*187e0*/  @!P1 LEA.HI.X R47, R5, R226.reuse, R9, 0x1, P4 ;  /* 0x000000e2052f9211 */ /* 0x080fe200020f0c09 */
[----:B------:R1:W-:Y:S01]  /*187f0*/  @P1 STS.128 [R189+0x2000], RZ ;  /* 0x002000ffbd001388 */ /* 0x0003e20000000c00 */
[----:B------:R-:W-:Y:S01]  /*18800*/  @!P1 LEA.HI.X R45, R7, R226, R10, 0x1, P3 ;  /* 0x000000e2072d9211 */ /* 0x000fe200018f0c0a */
[----:B------:R-:W-:Y:S01]  /*18810*/  @!P1 IMAD.MOV.U32 R10, RZ, RZ, R3 ;  /* 0x000000ffff0a9224 */ /* 0x000fe200078e0003 */
[CC--:B------:R-:W-:Y:S01]  /*18820*/  @!P1 LEA R5, P4, R190.reuse, R3.reuse, 0x6 ;  /* 0x00000003be059211 */ /* 0x0c0fe200078830ff */
[----:B------:R-:W-:Y:S01]  /*18830*/  @!P1 IMAD.MOV.U32 R23, RZ, RZ, R4 ;  /* 0x000000ffff179224 */ /* 0x000fe200078e0004 */
[C---:B------:R-:W-:Y:S01]  /*18840*/  @!P1 LEA R7, P3, R190.reuse, R3, 0x7 ;  /* 0x00000003be079211 */ /* 0x040fe200078638ff */
[C---:B------:R-:W-:Y:S01]  /*18850*/  @!P1 IMAD.WIDE.U32 R12, R190.reuse, 0x30, R10 ;  /* 0x00000030be0c9825 */ /* 0x040fe200078e000a */
[----:B------:R-:W-:-:S02]  /*18860*/  @!P1 LEA.HI.X R9, R190, R4, R191, 0x6, P4 ;  /* 0x00000004be099211 */ /* 0x000fc400020f34bf */
[CC--:B------:R-:W-:Y:S01]  /*18870*/  @!P1 LEA R42, P4, R5.reuse, R227.reuse, 0x1 ;  /* 0x000000e3052a9211 */ /* 0x0c0fe200078808ff */
[----:B------:R-:W-:Y:S01]  /*18880*/  @!P1 IMAD.WIDE.U32 R10, R190, 0x50, R14 ;  /* 0x00000050be0a9825 */ /* 0x000fe200078e000e */
[-C--:B------:R-:W-:Y:S02]  /*18890*/  @!P1 LEA R40, P5, R12, R227.reuse, 0x1 ;  /* 0x000000e30c289211 */ /* 0x080fe400078a08ff */
[----:B------:R-:W-:Y:S01]  /*188a0*/  @!P1 LEA.HI.X R43, R5, R226, R9, 0x1, P4 ;  /* 0x000000e2052b9211 */ /* 0x000fe200020f0c09 */
[----:B------:R-:W-:Y:S01]  /*188b0*/  @!P1 IMAD.IADD R9, R11, 0x1, R18 ;  /* 0x000000010b099824 */ /* 0x000fe200078e0212 */
[-C--:B------:R-:W-:Y:S01]  /*188c0*/  @!P1 LEA R38, P4, R10, R227.reuse, 0x1 ;  /* 0x000000e30a269211 */ /* 0x080fe200078808ff */
[----:B------:R-:W-:Y:S01]  /*188d0*/  @!P1 IMAD.IADD R5, R13, 0x1, R19 ;  /* 0x000000010d059824 */ /* 0x000fe200078e0213 */
[----:B------:R-:W-:Y:S01]  /*188e0*/  @!P1 LEA.HI.X R14, R190, R4, R191, 0x7, P3 ;  /* 0x00000004be0e9211 */ /* 0x000fe200018f3cbf */
[----:B------:R-:W-:Y:S01]  /*188f0*/  @!P1 IMAD.MOV.U32 R13, RZ, RZ, R4 ;  /* 0x000000ffff0d9224 */ /* 0x000fe200078e0004 */
[-C--:B------:R-:W-:Y:S01]  /*18900*/  @!P1 LEA R36, P3, R7, R227.reuse, 0x1 ;  /* 0x000000e307249211 */ /* 0x080fe200078608ff */
[C---:B------:R-:W-:Y:S01]  /*18910*/  @!P1 IMAD R26, R191.reuse, 0xd0, RZ ;  /* 0x000000d0bf1a9824 */ /* 0x040fe200078e02ff */
[----:B------:R-:W-:Y:S01]  /*18920*/  @!P1 LEA.HI.X R39, R10, R226, R9, 0x1, P4 ;  /* 0x000000e20a279211 */ /* 0x000fe200020f0c09 */
[----:B------:R-:W-:Y:S01]  /*18930*/  @!P1 IMAD.MOV.U32 R10, RZ, RZ, R3 ;  /* 0x000000ffff0a9224 */ /* 0x000fe200078e0003 */
[----:B------:R-:W-:Y:S01]  /*18940*/  @!P1 MOV R11, R4 ;  /* 0x00000004000b9202 */ /* 0x000fe20000000f00 */
[C---:B------:R-:W-:Y:S01]  /*18950*/  @!P1 IMAD R9, R191.reuse, 0x90, RZ ;  /* 0x00000090bf099824 */ /* 0x040fe200078e02ff */
[----:B------:R-:W-:Y:S01]  /*18960*/  @!P1 LEA.HI.X R41, R12, R226, R5, 0x1, P5 ;  /* 0x000000e20c299211 */ /* 0x000fe200028f0c05 */
[----:B------:R-:W-:Y:S01]  /*18970*/  @!P1 IMAD.MOV.U32 R12, RZ, RZ, R3 ;  /* 0x000000ffff0c9224 */ /* 0x000fe200078e0003 */
[----:B------:R-:W-:Y:S01]  /*18980*/  @!P1 MOV R21, R4 ;  /* 0x0000000400159202 */ /* 0x000fe20000000f00 */
[----:B------:R-:W-:Y:S01]  /*18990*/  @!P1 IMAD R5, R191, 0x60, RZ ;  /* 0x00000060bf059824 */ /* 0x000fe200078e02ff */
[----:B------:R-:W-:Y:S01]  /*189a0*/  @!P1 LEA.HI.X R37, R7, R226, R14, 0x1, P3 ;  /* 0x000000e207259211 */ /* 0x000fe200018f0c0e */
[----:B------:R-:W-:Y:S01]  /*189b0*/  @!P1 IMAD.WIDE.U32 R14, R190, 0x60, R10 ;  /* 0x00000060be0e9825 */ /* 0x000fe200078e000a */
[----:B------:R-:W-:-:S02]  /*189c0*/  @!P1 LEA R18, P3, R3, R227, 0x1 ;  /* 0x000000e303129211 */ /* 0x000fc400078608ff */
[----:B------:R-:W-:Y:S01]  /*189d0*/  @!P1 MOV R22, R3 ;  /* 0x0000000300169202 */ /* 0x000fe20000000f00 */
[----:B------:R-:W-:Y:S01]  /*189e0*/  @!P1 IMAD R7, R191, 0x70, RZ ;  /* 0x00000070bf079824 */ /* 0x000fe200078e02ff */
[----:B------:R-:W-:Y:S01]  /*189f0*/  @!P1 LEA.HI.X R19, R3, R226, R4, 0x1, P3 ;  /* 0x000000e203139211 */ /* 0x000fe200018f0c04 */
[----:B------:R-:W-:Y:S01]  /*18a00*/  @!P1 IMAD.WIDE.U32 R12, R190, 0x70, R12 ;  /* 0x00000070be0c9825 */ /* 0x000fe200078e000c */
[----:B------:R-:W-:-:S03]  /*18a10*/  @!P1 LEA R34, P5, R14, R227, 0x1 ;  /* 0x000000e30e229211 */ /* 0x000fc600078a08ff */
        /* <DEDUP_REMOVED lines=8> */
[----:B------:R-:W-:Y:S01]  /*18aa0*/  @!P1 IMAD.IADD R5, R13, 0x1, R7 ;  /* 0x000000010d059824 */ /* 0x000fe200078e0207 */
[----:B------:R1:W-:Y:S01]  /*18ab0*/  @P1 STS.128 [R189+0x2800], RZ ;  /* 0x002800ffbd001388 */ /* 0x0003e20000000c00 */
[----:B------:R-:W-:Y:S01]  /*18ac0*/  @!P1 IMAD.IADD R7, R11, 0x1, R9 ;  /* 0x000000010b079824 */ /* 0x000fe200078e0209 */
[-C--:B------:R-:W-:Y:S01]  /*18ad0*/  @!P1 LEA.HI.X R35, R14, R226.reuse, R15, 0x1, P5 ;  /* 0x000000e20e239211 */ /* 0x080fe200028f0c0f */
[--C-:B------:R-:W-:Y:S01]  /*18ae0*/  @!P1 IMAD.MOV.U32 R11, RZ, RZ, R4.reuse ;  /* 0x000000ffff0b9224 */ /* 0x100fe200078e0004 */
[-C--:B------:R-:W-:Y:S01]  /*18af0*/  @!P1 LEA.HI.X R33, R12, R226.reuse, R5, 0x1, P4 ;  /* 0x000000e20c219211 */ /* 0x080fe200020f0c05 */
[C---:B------:R-:W-:Y:S01]  /*18b00*/  @!P1 IMAD R5, R191.reuse, 0xa0, RZ ;  /* 0x000000a0bf059824 */ /* 0x040fe200078e02ff */
[----:B------:R-:W-:Y:S01]  /*18b10*/  @!P1 LEA.HI.X R31, R10, R226, R7, 0x1, P3 ;  /* 0x000000e20a1f9211 */ /* 0x000fe200018f0c07 */
[----:B------:R-:W-:Y:S01]  /*18b20*/  @!P1 IMAD.MOV.U32 R12, RZ, RZ, R3 ;  /* 0x000000ffff0c9224 */ /* 0x000fe200078e0003 */
[----:B------:R-:W-:Y:S01]  /*18b30*/  @!P1 MOV R10, R3 ;  /* 0x00000003000a9202 */ /* 0x000fe20000000f00 */
[----:B------:R-:W-:Y:S01]  /*18b40*/  @!P1 IMAD.MOV.U32 R13, RZ, RZ, R4 ;  /* 0x000000ffff0d9224 */ /* 0x000fe200078e0004 */
[----:B------:R-:W-:Y:S01]  /*18b50*/  @!PT LDS RZ, [RZ] ;  /* 0x00000000fffff984 */ /* 0x000fe20000000800 */
[----:B------:R-:W-:Y:S01]  /*18b60*/  @!PT LDS RZ, [RZ] ;  /* 0x00000000fffff984 */ /* 0x000fe20000000800 */
[----:B------:R-:W-:Y:S01]  /*18b70*/  @!PT LDS RZ, [RZ] ;  /* 0x00000000fffff984 */ /* 0x000fe20000000800 */
[----:B------:R1:W-:Y:S01]  /*18b80*/  @!P1 LDGSTS.E.BYPASS.LTC128B.128 [R189+0x2800], [R46.64] ;  /* 0x028000002ebd9fae */ /* 0x0003e2000b901d46 */
[----:B------:R-:W-:-:S02]  /*18b90*/  @!P1 IMAD R7, R191, 0xb0, RZ ;  /* 0x000000b0bf079824 */ /* 0x000fc400078e02ff */
[C-C-:B------:R-:W-:Y:S01]  /*18ba0*/  @!P1 IMAD.WIDE.U32 R20, R190.reuse, 0xa0, R10.reuse ;  /* 0x000000a0be149825 */ /* 0x140fe200078e000a */
[----:B------:R1:W-:Y:S03]  /*18bb0*/  @P1 STS.128 [R189+0x3000], RZ ;  /* 0x003000ffbd001388 */ /* 0x0003e60000000c00 */
[----:B------:R-:W-:Y:S01]  /*18bc0*/  @!P1 IMAD R9, R191, 0xc0, RZ ;  /* 0x000000c0bf099824 */ /* 0x000fe200078e02ff */
[----:B------:R-:W-:Y:S01]  /*18bd0*/  @!PT LDS RZ, [RZ] ;  /* 0x00000000fffff984 */ /* 0x000fe20000000800 */
[----:B------:R-:W-:Y:S01]  /*18be0*/  @!PT LDS RZ, [RZ] ;  /* 0x00000000fffff984 */ /* 0x000fe20000000800 */
[----:B------:R-:W-:Y:S01]  /*18bf0*/  @!PT LDS RZ, [RZ] ;  /* 0x00000000fffff984 */ /* 0x000fe20000000800 */
[----:B------:R1:W-:Y:S01]  /*18c00*/  @!P1 LDGSTS.E.BYPASS.LTC128B.128 [R189+0x3000], [R44.64] ;  /* 0x030000002cbd9fae */ /* 0x0003e2000b901d46 */
[----:B------:R-:W-:Y:S01]  /*18c10*/  @!P1 IADD3 R5, R5, R21, RZ ;  /* 0x0000001505059210 */ /* 0x000fe20007ffe0ff */
[----:B------:R-:W-:Y:S01]  /*18c20*/  @!P1 IMAD.WIDE.U32 R14, R190, 0xc0, R10 ;  /* 0x000000c0be0e9825 */ /* 0x000fe200078e000a */
[----:B------:R-:W-:Y:S01]  /*18c30*/  @!P1 LEA R28, P3, R20, R227, 0x1 ;  /* 0x000000e3141c9211 */ /* 0x000fe200078608ff */
[----:B------:R1:W-:Y:S02]  /*18c40*/  @P1 STS.128 [R189+0x3800], RZ ;  /* 0x003800ffbd001388 */ /* 0x0003e40000000c00 */
[----:B--2---:R-:W-:Y:S01]  /*18c50*/  @!P1 IMAD.WIDE.U32 R18, R190, 0xb0, R12 ;  /* 0x000000b0be129825 */ /* 0x004fe200078e000c */
[----:B------:R-:W-:Y:S01]  /*18c60*/  @!P1 LEA.HI.X R29, R20, R226, R5, 0x1, P3 ;  /* 0x000000e2141d9211 */ /* 0x000fe200018f0c05 */
[----:B------:R-:W-:Y:S01]  /*18c70*/  @!PT LDS RZ, [RZ] ;  /* 0x00000000fffff984 */ /* 0x000fe20000000800 */
[----:B------:R-:W-:Y:S01]  /*18c80*/  @!PT LDS RZ, [RZ] ;  /* 0x00000000fffff984 */ /* 0x000fe20000000800 */
[----:B------:R-:W-:Y:S01]  /*18c90*/  @!PT LDS RZ, [RZ] ;  /* 0x00000000fffff984 */ /* 0x000fe20000000800 */
[----:B------:R1:W-:Y:S02]  /*18ca0*/  @!P1 LDGSTS.E.BYPASS.LTC128B.128 [R189+0x3800], [R40.64] ;  /* 0x0380000028bd9fae */ /* 0x0003e4000b901d46 */
[----:B------:R-:W-:-:S02]  /*18cb0*/  @!P1 IMAD.WIDE.U32 R12, R190, 0xd0, R22 ;  /* 0x000000d0be0c9825 */ /* 0x000fc400078e0016 */
[----:B------:R1:W-:Y:S02]  /*18cc0*/  @P1 STS.128 [R189+0x4000], RZ ;  /* 0x004000ffbd001388 */ /* 0x0003e40000000c00 */
[----:B------:R-:W-:Y:S01]  /*18cd0*/  @!P1 IMAD.MOV.U32 R24, RZ, RZ, R3 ;  /* 0x000000ffff189224 */ /* 0x000fe200078e0003 */
[-C--:B------:R-:W-:Y:S01]  /*18ce0*/  @!P1 LEA R22, P4, R12, R227.reuse, 0x1 ;  /* 0x000000e30c169211 */ /* 0x080fe200078808ff */
[----:B------:R-:W-:Y:S01]  /*18cf0*/  @!P1 IMAD.MOV.U32 R25, RZ, RZ, R4 ;  /* 0x000000ffff199224 */ /* 0x000fe200078e0004 */
[----:B------:R-:W-:Y:S01]  /*18d00*/  @!PT LDS RZ, [RZ] ;  /* 0x00000000fffff984 */ /* 0x000fe20000000800 */
[----:B------:R-:W-:Y:S01]  /*18d10*/  @!PT LDS RZ, [RZ] ;  /* 0x00000000fffff984 */ /* 0x000fe20000000800 */
[----:B------:R-:W-:Y:S01]  /*18d20*/  @!PT LDS RZ, [RZ] ;  /* 0x00000000fffff984 */ /* 0x000fe20000000800 */
[----:B------:R1:W-:Y:S01]  /*18d30*/  @!P1 LDGSTS.E.BYPASS.LTC128B.128 [R189+0x4000], [R42.64] ;  /* 0x040000002abd9fae */ /* 0x0003e2000b901d46 */
[----:B------:R-:W-:Y:S02]  /*18d40*/  @!P1 IMAD.IADD R5, R19, 0x1, R7 ;  /* 0x0000000113059824 */ /* 0x000fe400078e0207 */
[----:B------:R-:W-:Y:S01]  /*18d50*/  @!P1 IMAD.IADD R7, R9, 0x1, R15 ;  /* 0x0000000109079824 */ /* 0x000fe200078e020f */
[----:B------:R1:W-:Y:S01]  /*18d60*/  @P1 STS.128 [R189+0x4800], RZ ;  /* 0x004800ffbd001388 */ /* 0x0003e20000000c00 */
[----:B------:R-:W-:Y:S01]  /*18d70*/  @!P1 IMAD R27, R191, 0xe0, RZ ;  /* 0x000000e0bf1b9824 */ /* 0x000fe200078e02ff */
[----:B------:R-:W-:Y:S01]  /*18d80*/  @!P1 IADD3 R9, R13, R26, RZ ;  /* 0x0000001a0d099210 */ /* 0x000fe20007ffe0ff */
[----:B------:R-:W-:Y:S01]  /*18d90*/  @!P1 IMAD.WIDE.U32 R10, R190, 0xe0, R24 ;  /* 0x000000e0be0a9825 */ /* 0x000fe200078e0018 */
[----:B------:R-:W-:Y:S01]  /*18da0*/  @!PT LDS RZ, [RZ] ;  /* 0x00000000fffff984 */ /* 0x000fe20000000800 */
[----:B------:R-:W-:Y:S01]  /*18db0*/  @!PT LDS RZ, [RZ] ;  /* 0x00000000fffff984 */ /* 0x000fe20000000800 */
[----:B------:R-:W-:Y:S01]  /*18dc0*/  @!PT LDS RZ, [RZ] ;  /* 0x00000000fffff984 */ /* 0x000fe20000000800 */
[----:B------:R1:W-:Y:S01]  /*18dd0*/  @!P1 LDGSTS.E.BYPASS.LTC128B.128 [R189+0x4800], [R38.64] ;  /* 0x0480000026bd9fae */ /* 0x0003e2000b901d46 */
[----:B------:R-:W-:-:S02]  /*18de0*/  @!P1 LEA R26, P6, R18, R227, 0x1 ;  /* 0x000000e3121a9211 */ /* 0x000fc400078c08ff */
[-C--:B------:R-:W-:Y:S01]  /*18df0*/  @!P1 LEA R24, P5, R14, R227.reuse, 0x1 ;  /* 0x000000e30e189211 */ /* 0x080fe200078a08ff */
[----:B------:R1:W-:Y:S01]  /*18e00*/  @P1 STS.128 [R189+0x5000], RZ ;  /* 0x005000ffbd001388 */ /* 0x0003e20000000c00 */
[----:B------:R-:W-:Y:S01]  /*18e10*/  @!P1 IMAD.IADD R11, R27, 0x1, R11 ;  /* 0x000000011b0b9824 */ /* 0x000fe200078e020b */
[-C--:B------:R-:W-:Y:S02]  /*18e20*/  @!P1 LEA.HI.X R27, R18, R226.reuse, R5, 0x1, P6 ;  /* 0x000000e2121b9211 */ /* 0x080fe400030f0c05 */
[----:B------:R-:W-:Y:S01]  /*18e30*/  @!PT LDS RZ, [RZ] ;  /* 0x00000000fffff984 */ /* 0x000fe20000000800 */
[----:B------:R-:W-:Y:S01]  /*18e40*/  @!PT LDS RZ, [RZ] ;  /* 0x00000000fffff984 */ /* 0x000fe20000000800 */
[----:B------:R-:W-:Y:S01]  /*18e50*/  @!PT LDS RZ, [RZ] ;  /* 0x00000000fffff984 */ /* 0x000fe20000000800 */
[----:B------:R1:W-:Y:S01]  /*18e60*/  @!P1 LDGSTS.E.BYPASS.LTC128B.128 [R189+0x5000], [R34.64] ;  /* 0x0500000022bd9fae */ /* 0x0003e2000b901d46 */
[----:B------:R-:W-:Y:S02]  /*18e70*/  @!P1 LEA R20, P3, R10, R227, 0x1 ;  /* 0x000000e30a149211 */ /* 0x000fe400078608ff */
[-C--:B------:R-:W-:Y:S01]  /*18e80*/  @!P1 LEA.HI.X R25, R14, R226.reuse, R7, 0x1, P5 ;  /* 0x000000e20e199211 */ /* 0x080fe200028f0c07 */
[----:B------:R1:W-:Y:S01]  /*18e90*/  @P1 STS.128 [R189+0x5800], RZ ;  /* 0x005800ffbd001388 */ /* 0x0003e20000000c00 */
[----:B------:R-:W-:-:S02]  /*18ea0*/  @!P1 LEA.HI.X R23, R12, R226, R9, 0x1, P4 ;  /* 0x000000e20c179211 */ /* 0x000fc400020f0c09 */
[----:B------:R-:W-:Y:S01]  /*18eb0*/  @!P1 LEA.HI.X R21, R10, R226, R11, 0x1, P3 ;  /* 0x000000e20a159211 */ /* 0x000fe200018f0c0b */
        /* <DEDUP_REMOVED lines=41> */
[----:B------:R-:W-:Y:S01]  /*19150*/  MOV R10, R3 ;  /* 0x00000003000a7202 */ /* 0x000fe20000000f00 */
[----:B------:R-:W-:Y:S01]  /*19160*/  IMAD R5, R191, 0xf0, RZ ;  /* 0x000000f0bf057824 */ /* 0x000fe200078e02ff */
[----:B------:R-:W-:-:S05]  /*19170*/  MOV R11, R4 ;  /* 0x00000004000b7202 */ /* 0x000fca0000000f00 */
[----:B------:R-:W-:-:S05]  /*19180*/  IMAD.WIDE.U32 R10, R190, 0xf0, R10 ;  /* 0x000000f0be0a7825 */ /* 0x000fca00078e000a */
[----:B------:R-:W-:Y:S02]  /*19190*/  IADD3 R5, R11, R5, RZ ;  /* 0x000000050b057210 */ /* 0x000fe40007ffe0ff */
[----:B------:R-:W-:-:S04]  /*191a0*/  LEA R12, P1, R10, R227, 0x1 ;  /* 0x000000e30a0c7211 */ /* 0x000fc800078208ff */
[----:B------:R-:W-:-:S05]  /*191b0*/  LEA.HI.X R13, R10, R226, R5, 0x1, P1 ;  /* 0x000000e20a0d7211 */ /* 0x000fca00008f0c05 */
[----:B------:R-:W-:Y:S01]  /*191c0*/  @!PT LDS RZ, [RZ] ;  /* 0x00000000fffff984 */ /* 0x000fe20000000800 */
[----:B------:R-:W-:Y:S01]  /*191d0*/  @!PT LDS RZ, [RZ] ;  /* 0x00000000fffff984 */ /* 0x000fe20000000800 */
[----:B------:R-:W-:Y:S01]  /*191e0*/  @!PT LDS RZ, [RZ] ;  /* 0x00000000fffff984 */ /* 0x000fe20000000800 */
[----:B------:R2:W-:Y:S04]  /*191f0*/  LDGSTS.E.BYPASS.LTC128B.128 [R189+0x9800], [R12.64] ;  /* 0x098000000cbd7fae */ /* 0x0005e8000b901d46 */
.L_x_1136:
[----:B------:R-:W-:Y:S05]  /*19200*/  BSYNC B0 ;  /* 0x0000000000007941 */ /* 0x000fea0003800000 */
.L_x_1135:
[----:B------:R-:W0:Y:S01]  /*19210*/  LDGDEPBAR ;  /* 0x00000000000079af */ /* 0x000e220000000000 */
[----:B------:R-:W-:-:S04]  /*19220*/  LEA R227, P1, R3, R227, 0x1 ;  /* 0x000000e303e37211 */ /* 0x000fc800078208ff */
[----:B------:R-:W-:-:S04]  /*19230*/  LEA.HI.X R226, R3, R226, R4, 0x1, P1 ;  /* 0x000000e203e27211 */ /* 0x000fc800008f0c04 */
.L_x_1131:
[----:B------:R-:W-:Y:S05]  /*19240*/  BSYNC B1 ;  /* 0x0000000000017941 */ /* 0x000fea0003800000 */
.L_x_1130:
[----:B-1----:R-:W-:Y:S01]  /*19250*/  FMNMX.FTZ R3, R66, R48, !PT ;  /* 0x0000003042037209 */ /* 0x002fe20007810000 */
[----:B------:R-:W3:Y:S03]  /*19260*/  LD.E R4, [R16.64+0xdc] ;  /* 0x0000dc0610047980 */ /* 0x000ee6000c101900 */
[----:B------:R-:W-:-:S04]  /*19270*/  FMNMX.FTZ R3, R52, R3, !PT ;  /* 0x0000000334037209 */ /* 0x000fc80007810000 */
[----:B------:R-:W-:-:S04]  /*19280*/  FMNMX.FTZ R3, R51, R3, !PT ;  /* 0x0000000333037209 */ /* 0x000fc80007810000 */
[----:B------:R-:W-:-:S04]  /*19290*/  FMNMX.FTZ R3, R55, R3, !PT ;  /* 0x0000000337037209 */ /* 0x000fc80007810000 */
[----:B------:R-:W-:-:S04]  /*192a0*/  FMNMX.FTZ R3, R73, R3, !PT ;  /* 0x0000000349037209 */ /* 0x000fc80007810000 */
        /* <DEDUP_REMOVED lines=115> */
[----:B------:R-:W-:-:S03]  /*199e0*/  FMNMX.FTZ R38, R229, R38, !PT ;  /* 0x00000026e5267209 */ /* 0x000fc60007810000 */
[----:B------:R-:W1:Y:S01]  /*199f0*/  SHFL.BFLY PT, R5, R3, 0x2, 0x1f ;  /* 0x0c401f0003057f89 */ /* 0x000e6200000e0000 */
[----:B------:R-:W-:-:S04]  /*19a00*/  FMNMX.FTZ R38, R231, R38, !PT ;  /* 0x00000026e7267209 */ /* 0x000fc80007810000 */
[----:B------:R-:W-:-:S04]  /*19a10*/  FMNMX.FTZ R38, R236, R38, !PT ;  /* 0x00000026ec267209 */ /* 0x000fc80007810000 */
[----:B------:R-:W-:-:S04]  /*19a20*/  FMNMX.FTZ R38, R237, R38, !PT ;  /* 0x00000026ed267209 */ /* 0x000fc80007810000 */
[----:B------:R-:W-:-:S04]  /*19a30*/  FMNMX.FTZ R38, R238, R38, !PT ;  /* 0x00000026ee267209 */ /* 0x000fc80007810000 */
[----:B------:R-:W-:Y:S02]  /*19a40*/  FMNMX.FTZ R38, R239, R38, !PT ;  /* 0x00000026ef267209 */ /* 0x000fe40007810000 */
[----:B-1----:R-:W-:-:S03]  /*19a50*/  FMNMX.FTZ R3, R3, R5, !PT ;  /* 0x0000000503037209 */ /* 0x002fc60007810000 */
[----:B------:R-:W1:Y:S04]  /*19a60*/  SHFL.BFLY PT, R5, R38, 0x2, 0x1f ;  /* 0x0c401f0026057f89 */ /* 0x000e6800000e0000 */
[----:B------:R-:W4:Y:S01]  /*19a70*/  SHFL.BFLY PT, R7, R3, 0x1, 0x1f ;  /* 0x0c201f0003077f89 */ /* 0x000f2200000e0000 */
[----:B-1----:R-:W-:Y:S02]  /*19a80*/  FMNMX.FTZ R38, R38, R5, !PT ;  /* 0x0000000526267209 */ /* 0x002fe40007810000 */
[----:B----4-:R-:W-:-:S03]  /*19a90*/  FMNMX.FTZ R3, R3, R7, !PT ;  /* 0x0000000703037209 */ /* 0x010fc60007810000 */
[----:B------:R-:W1:Y:S01]  /*19aa0*/  SHFL.BFLY PT, R9, R38, 0x1, 0x1f ;  /* 0x0c201f0026097f89 */ /* 0x000e6200000e0000 */
[----:B------:R-:W-:Y:S01]  /*19ab0*/  FSETP.NEU.FTZ.AND P1, PT, R3, -INF , PT ;  /* 0xff8000000300780b */ /* 0x000fe20003f3d000 */
[----:B---3--:R-:W-:-:S05]  /*19ac0*/  FMUL.FTZ R5, R4, R3 ;  /* 0x0000000304057220 */ /* 0x008fca0000410000 */
[----:B------:R-:W-:-:S05]  /*19ad0*/  FSEL R5, R5, RZ, P1 ;  /* 0x000000ff05057208 */ /* 0x000fca0000800000 */
[----:B------:R-:W-:-:S04]  /*19ae0*/  FFMA.FTZ R7, R66, R4, -R5 ;  /* 0x0000000442077223 */ /* 0x000fc80000010805 */
[----:B------:R3:W-:Y:S01]  /*19af0*/  MUFU.EX2 R101, R7 ;  /* 0x0000000700657308 */ /* 0x0007e20000000800 */
[----:B-1----:R-:W-:Y:S01]  /*19b00*/  FMNMX.FTZ R38, R38, R9, !PT ;  /* 0x0000000926267209 */ /* 0x002fe20007810000 */
[----:B---3--:R-:W-:-:S06]  /*19b10*/  FFMA.FTZ R7, R48, R4, -R5 ;  /* 0x0000000430077223 */ /* 0x008fcc0000010805 */
[----:B------:R1:W3:Y:S01]  /*19b20*/  MUFU.EX2 R10, R7 ;  /* 0x00000007000a7308 */ /* 0x0002e20000000800 */
[----:B------:R-:W-:Y:S02]  /*19b30*/  FSETP.NEU.FTZ.AND P1, PT, R38, -INF , PT ;  /* 0xff8000002600780b */ /* 0x000fe40003f3d000 */
[----:B------:R-:W-:Y:S01]  /*19b40*/  SHF.L.U32 R178, R0, 0x1, RZ ;  /* 0x0000000100b27819 */ /* 0x000fe200000006ff */
[----:B-1----:R-:W-:-:S03]  /*19b50*/  FFMA.FTZ R7, R52, R4, -R5 ;  /* 0x0000000434077223 */ /* 0x002fc60000010805 */
[-C--:B------:R-:W-:Y:S01]  /*19b60*/  LEA R179, R187, R178.reuse, 0x1 ;  /* 0x000000b2bbb37211 */ /* 0x080fe200078e08ff */
[----:B------:R-:W-:Y:S01]  /*19b70*/  LDSM.16.MT88.4 R20, [R178+0xa000] ;  /* 0x00a00000b214783b */ /* 0x000fe20000004200 */
[----:B------:R1:W-:Y:S01]  /*19b80*/  MUFU.EX2 R97, R7 ;  /* 0x0000000700617308 */ /* 0x0003e20000000800 */
[----:B------:R-:W-:Y:S02]  /*19b90*/  LEA R181, R186, R178, 0x1 ;  /* 0x000000b2bab57211 */ /* 0x000fe400078e08ff */
[----:B------:R-:W-:Y:S04]  /*19ba0*/  LDSM.16.MT88.4 R24, [R179+0xa000] ;  /* 0x00a00000b318783b */ /* 0x000fe80000004200 */
[----:B------:R-:W4:Y:S01]  /*19bb0*/  LDSM.16.MT88.4 R28, [R181+0xa000] ;  /* 0x00a00000b51c783b */ /* 0x000f220000004200 */
[----:B-1----:R-:W-:-:S05]  /*19bc0*/  FMUL.FTZ R7, R4, R38 ;  /* 0x0000002604077220 */ /* 0x002fca0000410000 */
[----:B------:R-:W-:-:S05]  /*19bd0*/  FSEL R7, R7, RZ, P1 ;  /* 0x000000ff07077208 */ /* 0x000fca0000800000 */
[----:B------:R-:W-:-:S04]  /*19be0*/  FFMA.FTZ R0, R49, R4, -R7 ;  /* 0x0000000431007223 */ /* 0x000fc80000010807 */
[----:B------:R1:W-:Y:S01]  /*19bf0*/  MUFU.EX2 R95, R0 ;  /* 0x00000000005f7308 */ /* 0x0003e20000000800 */
[-C--:B------:R-:W-:Y:S02]  /*19c00*/  FFMA.FTZ R9, R51, R4.reuse, -R5 ;  /* 0x0000000433097223 */ /* 0x080fe40000010805 */
[----:B-1----:R-:W-:-:S05]  /*19c10*/  FFMA.FTZ R0, R50, R4, -R7 ;  /* 0x0000000432007223 */ /* 0x002fca0000010807 */
[----:B------:R1:W-:Y:S02]  /*19c20*/  MUFU.EX2 R11, R0 ;  /* 0x00000000000b7308 */ /* 0x0003e40000000800 */
[----:B-1----:R-:W-:-:S06]  /*19c30*/  FFMA.FTZ R0, R54, R4, -R7 ;  /* 0x0000000436007223 */ /* 0x002fcc0000010807 */
[----:B------:R1:W-:Y:S08]  /*19c40*/  MUFU.EX2 R99, R0 ;  /* 0x0000000000637308 */ /* 0x0003f00000000800 */
[----:B------:R-:W5:Y:S01]  /*19c50*/  MUFU.EX2 R18, R9 ;  /* 0x0000000900127308 */ /* 0x000f620000000800 */
[----:B-1----:R-:W-:-:S07]  /*19c60*/  FFMA.FTZ R0, R53, R4, -R7 ;  /* 0x0000000435007223 */ /* 0x002fce0000010807 */
[----:B------:R1:W2:Y:S01]  /*19c70*/  MUFU.EX2 R98, R0 ;  /* 0x0000000000627308 */ /* 0x0002a20000000800 */
[----:B------:R-:W-:Y:S02]  /*19c80*/  LEA R180, R186, R179, 0x1 ;  /* 0x000000b3bab47211 */ /* 0x000fe400078e08ff */
[----:B--23--:R-:W-:Y:S02]  /*19c90*/  F2FP.PACK_AB R13, R10, R101 ;  /* 0x000000650a0d723e */ /* 0x00cfe400000000ff */
[----:B-----5:R-:W-:Y:S01]  /*19ca0*/  F2FP.PACK_AB R15, R18, R97 ;  /* 0x00000061120f723e */ /* 0x020fe200000000ff */
[----:B------:R-:W2:Y:S01]  /*19cb0*/  LDSM.16.MT88.4 R32, [R180+0xa000] ;  /* 0x00a00000b420783b */ /* 0x000ea20000004200 */
[----:B------:R-:W-:Y:S01]  /*19cc0*/  F2FP.PACK_AB R12, R11, R95 ;  /* 0x0000005f0b0c723e */ /* 0x000fe200000000ff */
[----:B-1----:R-:W-:-:S04]  /*19cd0*/  FFMA.FTZ R0, R55, R4, -R5 ;  /* 0x0000000437007223 */ /* 0x002fc80000010805 */
[----:B------:R1:W-:Y:S01]  /*19ce0*/  MUFU.EX2 R96, R0 ;  /* 0x0000000000607308 */ /* 0x0003e20000000800 */
[----:B------:R-:W-:Y:S01]  /*19cf0*/  F2FP.PACK_AB R14, R98, R99 ;  /* 0x00000063620e723e */ /* 0x000fe200000000ff */
[----:B-1----:R-:W-:-:S06]  /*19d00*/  FFMA.FTZ R0, R73, R4, -R5 ;  /* 0x0000000449007223 */ /* 0x002fcc0000010805 */
[----:B------:R1:W-:Y:S01]  /*19d10*/  MUFU.EX2 R19, R0 ;  /* 0x0000000000137308 */ /* 0x0003e20000000800 */
[C---:B----4-:R-:W-:Y:S08]  /*19d20*/  HMMA.16816.F32 R56, R12.reuse, R28, RZ ;  /* 0x0000001c0c38723c */ /* 0x050ff000000018ff */
[----:B------:R-:W-:Y:S01]  /*19d30*/  HMMA.16816.F32 R52, R12, R30, RZ ;  /* 0x0000001e0c34723c */ /* 0x000fe200000018ff */
[----:B------:R-:W3:Y:S01]  /*19d40*/  LDSM.16.MT88.4 R28, [R178+0xa800] ;  /* 0x00a80000b21c783b */ /* 0x000ee20000004200 */
[----:B-1----:R-:W-:-:S04]  /*19d50*/  FFMA.FTZ R0, R74, R4, -R5 ;  /* 0x000000044a007223 */ /* 0x002fc80000010805 */
[----:B------:R1:W-:Y:S02]  /*19d60*/  MUFU.EX2 R37, R0 ;  /* 0x0000000000257308 */ /* 0x0003e40000000800 */
[C---:B------:R-:W-:Y:S08]  /*19d70*/  HMMA.16816.F32 R48, R12.reuse, R24, RZ ;  /* 0x000000180c30723c */ /* 0x040ff000000018ff */
[----:B------:R-:W-:Y:S01]  /*19d80*/  HMMA.16816.F32 R44, R12, R26, RZ ;  /* 0x0000001a0c2c723c */ /* 0x000fe200000018ff */
[----:B------:R-:W4:Y:S01]  /*19d90*/  LDSM.16.MT88.4 R24, [R181+0xa800] ;  /* 0x00a80000b518783b */ /* 0x000f220000004200 */
[----:B-1----:R-:W-:-:S06]  /*19da0*/  FFMA.FTZ R0, R88, R4, -R7 ;  /* 0x0000000458007223 */ /* 0x002fcc0000010807 */
[C---:B------:R-:W-:Y:S01]  /*19db0*/  HMMA.16816.F32 R68, R12.reuse, R20, RZ ;  /* 0x000000140c44723c */ /* 0x040fe200000018ff */
[----:B------:R1:W-:Y:S07]  /*19dc0*/  MUFU.EX2 R88, R0 ;  /* 0x0000000000587308 */ /* 0x0003ee0000000800 */
[----:B------:R-:W-:Y:S01]  /*19dd0*/  HMMA.16816.F32 R60, R12, R22, RZ ;  /* 0x000000160c3c723c */ /* 0x000fe200000018ff */
[----:B------:R-:W5:Y:S01]  /*19de0*/  LDSM.16.MT88.4 R20, [R179+0xa800] ;  /* 0x00a80000b314783b */ /* 0x000f620000004200 */
[----:B-1----:R-:W-:-:S04]  /*19df0*/  FFMA.FTZ R0, R90, R4, -R7 ;  /* 0x000000045a007223 */ /* 0x002fc80000010807 */
[----:B------:R1:W1:Y:S01]  /*19e00*/  MUFU.EX2 R36, R0 ;  /* 0x0000000000247308 */ /* 0x0002620000000800 */
[-CC-:B------:R-:W-:Y:S02]  /*19e10*/  FFMA.FTZ R9, R75, R4.reuse, -R7.reuse ;  /* 0x000000044b097223 */ /* 0x180fe40000010807 */
[----:B-1----:R-:W-:-:S05]  /*19e20*/  FFMA.FTZ R0, R91, R4, -R7 ;  /* 0x000000045b007223 */ /* 0x002fca0000010807 */
[----:B------:R1:W-:Y:S08]  /*19e30*/  MUFU.EX2 R90, R0 ;  /* 0x00000000005a7308 */ /* 0x0003f00000000800 */
[----:B------:R-:W3:Y:S01]  /*19e40*/  MUFU.EX2 R75, R9 ;  /* 0x00000009004b7308 */ /* 0x000ee20000000800 */
[----:B-1----:R-:W-:-:S07]  /*19e50*/  FFMA.FTZ R0, R89, R4, -R5 ;  /* 0x0000000459007223 */ /* 0x002fce0000010805 */
[----:B------:R1:W1:Y:S01]  /*19e60*/  MUFU.EX2 R89, R0 ;  /* 0x0000000000597308 */ /* 0x0002620000000800 */
[----:B--2---:R-:W-:Y:S01]  /*19e70*/  HMMA.16816.F32 R64, R12, R32, RZ ;  /* 0x000000200c40723c */ /* 0x004fe200000018ff */
[----:B-1----:R-:W-:-:S06]  /*19e80*/  FFMA.FTZ R0, R115, R4, -R5 ;  /* 0x0000000473007223 */ /* 0x002fcc0000010805 */
[----:B------:R1:W-:Y:S01]  /*19e90*/  MUFU.EX2 R73, R0 ;  /* 0x0000000000497308 */ /* 0x0003e20000000800 */
[----:B------:R-:W-:Y:S01]  /*19ea0*/  HMMA.16816.F32 R40, R12, R34, RZ ;  /* 0x000000220c28723c */ /* 0x000fe200000018ff */
[----:B------:R-:W2:Y:S06]  /*19eb0*/  LDSM.16.MT88.4 R32, [R180+0xa800] ;  /* 0x00a80000b420783b */ /* 0x000eac0000004200 */
[----:B------:R-:W-:Y:S02]  /*19ec0*/  F2FP.PACK_AB R12, R36, R88 ;  /* 0x00000058240c723e */ /* 0x000fe400000000ff */
[----:B------:R-:W-:Y:S01]  /*19ed0*/  F2FP.PACK_AB R13, R19, R96 ;  /* 0x00000060130d723e */ /* 0x000fe200000000ff */
[----:B-1----:R-:W-:Y:S01]  /*19ee0*/  FFMA.FTZ R0, R112, R4, -R5 ;  /* 0x0000000470007223 */ /* 0x002fe20000010805 */
[----:B---3--:R-:W-:-:S02]  /*19ef0*/  F2FP.PACK_AB R14, R90, R75 ;  /* 0x0000004b5a0e723e */ /* 0x008fc400000000ff */
[----:B------:R-:W-:Y:S01]  /*19f00*/  F2FP.PACK_AB R15, R89, R37 ;  /* 0x00000025590f723e */ /* 0x000fe200000000ff */
[----:B------:R1:W-:Y:S06]  /*19f10*/  MUFU.EX2 R81, R0 ;  /* 0x0000000000517308 */ /* 0x0003ec0000000800 */
[----:B------:R-:W-:Y:S01]  /*19f20*/  HMMA.16816.F32 R76, R12, R28, R68 ;  /* 0x0000001c0c4c723c */ /* 0x000fe20000001844 */
[----:B-1----:R-:W-:-:S04]  /*19f30*/  FFMA.FTZ R0, R114, R4, -R5 ;  /* 0x0000000472007223 */ /* 0x002fc80000010805 */
[----:B------:R1:W-:Y:S03]  /*19f40*/  MUFU.EX2 R86, R0 ;  /* 0x0000000000567308 */ /* 0x0003e60000000800 */
[C---:B------:R-:W-:Y:S01]  /*19f50*/  HMMA.16816.F32 R68, R12.reuse, R30, R60 ;  /* 0x0000001e0c44723c */ /* 0x040fe2000000183c */
[----:B------:R-:W-:Y:S07]  /*19f60*/  LDSM.16.MT88.4 R28, [R179+0xb000] ;  /* 0x00b00000b31c783b */ /* 0x000fee0000004200 */
[----:B----4-:R-:W-:Y:S01]  /*19f70*/  HMMA.16816.F32 R60, R12, R24, R56 ;  /* 0x000000180c3c723c */ /* 0x010fe20000001838 */
[----:B-1----:R-:W-:-:S07]  /*19f80*/  FFMA.FTZ R0, R127, R4, -R7 ;  /* 0x000000047f007223 */ /* 0x002fce0000010807 */
[C---:B------:R-:W-:Y:S01]  /*19f90*/  HMMA.16816.F32 R56, R12.reuse, R26, R52 ;  /* 0x0000001a0c38723c */ /* 0x040fe20000001834 */
[----:B------:R-:W-:Y:S01]  /*19fa0*/  LDSM.16.MT88.4 R24, [R178+0xb000] ;  /* 0x00b00000b218783b */ /* 0x000fe20000004200 */
[----:B------:R1:W-:Y:S06]  /*19fb0*/  MUFU.EX2 R91, R0 ;  /* 0x00000000005b7308 */ /* 0x0003ec0000000800 */
[C---:B-----5:R-:W-:Y:S08]  /*19fc0*/  HMMA.16816.F32 R52, R12.reuse, R20, R48 ;  /* 0x000000140c34723c */ /* 0x060ff00000001830 */
[----:B------:R-:W-:Y:S01]  /*19fd0*/  HMMA.16816.F32 R44, R12, R22, R44 ;  /* 0x000000160c2c723c */ /* 0x000fe2000000182c */
[----:B------:R-:W3:Y:S01]  /*19fe0*/  LDSM.16.MT88.4 R20, [R181+0xb000] ;  /* 0x00b00000b514783b */ /* 0x000ee20000004200 */
[----:B-1----:R-:W-:-:S04]  /*19ff0*/  FFMA.FTZ R0, R125, R4, -R7 ;  /* 0x000000047d007223 */ /* 0x002fc80000010807 */
[----:B------:R1:W4:Y:S02]  /*1a000*/  MUFU.EX2 R85, R0 ;  /* 0x0000000000557308 */ /* 0x0003240000000800 */
[----:B-1----:R-:W-:-:S06]  /*1a010*/  FFMA.FTZ R0, R135, R4, -R7 ;  /* 0x0000000487007223 */ /* 0x002fcc0000010807 */
[----:B------:R1:W-:Y:S02]  /*1a020*/  MUFU.EX2 R103, R0 ;  /* 0x0000000000677308 */ /* 0x0003e40000000800 */
[----:B-1----:R-:W-:-:S06]  /*1a030*/  FFMA.FTZ R0, R126, R4, -R7 ;  /* 0x000000047e007223 */ /* 0x002fcc0000010807 */
[----:B------:R1:W5:Y:S02]  /*1a040*/  MUFU.EX2 R107, R0 ;  /* 0x00000000006b7308 */ /* 0x0003640000000800 */
[----:B-1----:R-:W-:-:S06]  /*1a050*/  FFMA.FTZ R0, R124, R4, -R5 ;  /* 0x000000047c007223 */ /* 0x002fcc0000010805 */
[----:B------:R-:W1:Y:S01]  /*1a060*/  MUFU.EX2 R105, R0 ;  /* 0x0000000000697308 */ /* 0x000e620000000800 */
[C---:B--2---:R-:W-:Y:S08]  /*1a070*/  HMMA.16816.F32 R48, R12.reuse, R32, R64 ;  /* 0x000000200c30723c */ /* 0x044ff00000001840 */
[----:B------:R-:W-:Y:S07]  /*1a080*/  HMMA.16816.F32 R32, R12, R34, R40 ;  /* 0x000000220c20723c */ /* 0x000fee0000001828 */
[----:B----4-:R-:W-:-:S02]  /*1a090*/  F2FP.PACK_AB R12, R85, R91 ;  /* 0x0000005b550c723e */ /* 0x010fc400000000ff */
[----:B------:R-:W-:Y:S02]  /*1a0a0*/  F2FP.PACK_AB R13, R81, R73 ;  /* 0x00000049510d723e */ /* 0x000fe400000000ff */
[----:B-----5:R-:W-:Y:S02]  /*1a0b0*/  F2FP.PACK_AB R14, R107, R103 ;  /* 0x000000676b0e723e */ /* 0x020fe400000000ff */
[----:B-1----:R-:W-:-:S07]  /*1a0c0*/  F2FP.PACK_AB R15, R105, R86 ;  /* 0x00000056690f723e */ /* 0x002fce00000000ff */
[C---:B---3--:R-:W-:Y:S08]  /*1a0d0*/  HMMA.16816.F32 R60, R12.reuse, R20, R60 ;  /* 0x000000140c3c723c */ /* 0x048ff0000000183c */
[----:B------:R-:W-:Y:S01]  /*1a0e0*/  HMMA.16816.F32 R56, R12, R22, R56 ;  /* 0x000000160c38723c */ /* 0x000fe20000001838 */
[----:B------:R-:W1:Y:S01]  /*1a0f0*/  LDSM.16.MT88.4 R20, [R180+0xb000] ;  /* 0x00b00000b414783b */ /* 0x000e620000004200 */
[----:B------:R-:W-:-:S04]  /*1a100*/  FFMA.FTZ R0, R143, R4, -R5 ;  /* 0x000000048f007223 */ /* 0x000fc80000010805 */
[----:B------:R2:W-:Y:S01]  /*1a110*/  MUFU.EX2 R74, R0 ;  /* 0x00000000004a7308 */ /* 0x0005e20000000800 */
[----:B------:R-:W-:Y:S01]  /*1a120*/  MOV R127, R19 ;  /* 0x00000013007f7202 */ /* 0x000fe20000000f00 */
[----:B--2---:R-:W-:-:S06]  /*1a130*/  FFMA.FTZ R0, R141, R4, -R5 ;  /* 0x000000048d007223 */ /* 0x004fcc0000010805 */
[----:B------:R2:W-:Y:S01]  /*1a140*/  MUFU.EX2 R19, R0 ;  /* 0x0000000000137308 */ /* 0x0005e20000000800 */
[----:B------:R-:W-:Y:S01]  /*1a150*/  HMMA.16816.F32 R52, R12, R28, R52 ;  /* 0x0000001c0c34723c */ /* 0x000fe20000001834 */
[----:B--2---:R-:W-:-:S06]  /*1a160*/  FFMA.FTZ R0, R140, R4, -R5 ;  /* 0x000000048c007223 */ /* 0x004fcc0000010805 */
[----:B------:R2:W-:Y:S01]  /*1a170*/  MUFU.EX2 R84, R0 ;  /* 0x0000000000547308 */ /* 0x0005e20000000800 */
[----:B------:R-:W-:Y:S01]  /*1a180*/  HMMA.16816.F32 R44, R12, R30, R44 ;  /* 0x0000001e0c2c723c */ /* 0x000fe2000000182c */
[----:B------:R-:W3:Y:S01]  /*1a190*/  LDSM.16.MT88.4 R28, [R178+0xb800] ;  /* 0x00b80000b21c783b */ /* 0x000ee20000004200 */
[----:B--2---:R-:W-:-:S05]  /*1a1a0*/  FFMA.FTZ R0, R151, R4, -R7 ;  /* 0x0000000497007223 */ /* 0x004fca0000010807 */
[----:B------:R2:W-:Y:S01]  /*1a1b0*/  MUFU.EX2 R80, R0 ;  /* 0x0000000000507308 */ /* 0x0005e20000000800 */
[----:B-1----:R-:W-:Y:S01]  /*1a1c0*/  HMMA.16816.F32 R40, R12, R20, R48 ;  /* 0x000000140c28723c */ /* 0x002fe20000001830 */
[----:B--2---:R-:W-:-:S06]  /*1a1d0*/  FFMA.FTZ R0, R150, R4, -R7 ;  /* 0x0000000496007223 */ /* 0x004fcc0000010807 */
[----:B------:R1:W2:Y:S01]  /*1a1e0*/  MUFU.EX2 R82, R0 ;  /* 0x0000000000527308 */ /* 0x0002a20000000800 */
[----:B------:R-:W-:Y:S01]  /*1a1f0*/  HMMA.16816.F32 R32, R12, R22, R32 ;  /* 0x000000160c20723c */ /* 0x000fe20000001820 */
[----:B------:R-:W4:Y:S01]  /*1a200*/  LDSM.16.MT88.4 R20, [R181+0xb800] ;  /* 0x00b80000b514783b */ /* 0x000f220000004200 */
[----:B-1----:R-:W-:-:S05]  /*1a210*/  FFMA.FTZ R0, R149, R4, -R7 ;  /* 0x0000000495007223 */ /* 0x002fca0000010807 */
[----:B------:R1:W-:Y:S01]  /*1a220*/  MUFU.EX2 R83, R0 ;  /* 0x0000000000537308 */ /* 0x0003e20000000800 */
[----:B------:R-:W-:Y:S01]  /*1a230*/  HMMA.16816.F32 R76, R12, R24, R76 ;  /* 0x000000180c4c723c */ /* 0x000fe2000000184c */
[----:B-1----:R-:W-:-:S06]  /*1a240*/  FFMA.FTZ R0, R148, R4, -R7 ;  /* 0x0000000494007223 */ /* 0x002fcc0000010807 */
[----:B------:R1:W5:Y:S01]  /*1a250*/  MUFU.EX2 R102, R0 ;  /* 0x0000000000667308 */ /* 0x0003620000000800 */
[----:B------:R-:W-:Y:S01]  /*1a260*/  HMMA.16816.F32 R64, R12, R26, R68 ;  /* 0x0000001a0c40723c */ /* 0x000fe20000001844 */
[----:B------:R-:W3:Y:S01]  /*1a270*/  LDSM.16.MT88.4 R24, [R179+0xb800] ;  /* 0x00b80000b318783b */ /* 0x000ee20000004200 */
[----:B-1----:R-:W-:-:S05]  /*1a280*/  FFMA.FTZ R0, R142, R4, -R5 ;  /* 0x000000048e007223 */ /* 0x002fca0000010805 */
[----:B------:R-:W1:Y:S01]  /*1a290*/  MUFU.EX2 R87, R0 ;  /* 0x0000000000577308 */ /* 0x000e620000000800 */
[----:B--2---:R-:W-:Y:S02]  /*1a2a0*/  F2FP.PACK_AB R12, R82, R80 ;  /* 0x00000050520c723e */ /* 0x004fe400000000ff */
[----:B------:R-:W-:Y:S02]  /*1a2b0*/  F2FP.PACK_AB R13, R19, R74 ;  /* 0x0000004a130d723e */ /* 0x000fe400000000ff */
[----:B-----5:R-:W-:Y:S02]  /*1a2c0*/  F2FP.PACK_AB R14, R102, R83 ;  /* 0x00000053660e723e */ /* 0x020fe400000000ff */
[----:B-1----:R-:W-:Y:S01]  /*1a2d0*/  F2FP.PACK_AB R15, R87, R84 ;  /* 0x00000054570f723e */ /* 0x002fe200000000ff */
[----:B------:R-:W-:-:S04]  /*1a2e0*/  FFMA.FTZ R0, R154, R4, -R5 ;  /* 0x000000049a007223 */ /* 0x000fc80000010805 */
[----:B------:R1:W-:Y:S02]  /*1a2f0*/  MUFU.EX2 R252, R0 ;  /* 0x0000000000fc7308 */ /* 0x0003e40000000800 */
[C---:B---3--:R-:W-:Y:S08]  /*1a300*/  HMMA.16816.F32 R68, R12.reuse, R28, R76 ;  /* 0x0000001c0c44723c */ /* 0x048ff0000000184c */
[----:B------:R-:W-:Y:S01]  /*1a310*/  HMMA.16816.F32 R64, R12, R30, R64 ;  /* 0x0000001e0c40723c */ /* 0x000fe20000001840 */
[----:B------:R-:W2:Y:S01]  /*1a320*/  LDSM.16.MT88.4 R28, [R180+0xb800] ;  /* 0x00b80000b41c783b */ /* 0x000ea20000004200 */
[----:B-1----:R-:W-:-:S04]  /*1a330*/  FFMA.FTZ R0, R153, R4, -R5 ;  /* 0x0000000499007223 */ /* 0x002fc80000010805 */
[----:B------:R1:W-:Y:S02]  /*1a340*/  MUFU.EX2 R115, R0 ;  /* 0x0000000000737308 */ /* 0x0003e40000000800 */
[C---:B----4-:R-:W-:Y:S08]  /*1a350*/  HMMA.16816.F32 R60, R12.reuse, R20, R60 ;  /* 0x000000140c3c723c */ /* 0x050ff0000000183c */
[----:B------:R-:W-:Y:S01]  /*1a360*/  HMMA.16816.F32 R56, R12, R22, R56 ;  /* 0x000000160c38723c */ /* 0x000fe20000001838 */
[----:B------:R-:W3:Y:S01]  /*1a370*/  LDSM.16.MT88.4 R20, [R179+0xc000] ;  /* 0x00c00000b314783b */ /* 0x000ee20000004200 */
[----:B-1----:R-:W-:-:S04]  /*1a380*/  FFMA.FTZ R0, R152, R4, -R5 ;  /* 0x0000000498007223 */ /* 0x002fc80000010805 */
[----:B------:R1:W-:Y:S01]  /*1a390*/  MUFU.EX2 R251, R0 ;  /* 0x0000000000fb7308 */ /* 0x0003e20000000800 */
[-CC-:B------:R-:W-:Y:S02]  /*1a3a0*/  FFMA.FTZ R9, R155, R4.reuse, -R7.reuse ;  /* 0x000000049b097223 */ /* 0x180fe40000010807 */
[----:B-1----:R-:W-:-:S05]  /*1a3b0*/  FFMA.FTZ R0, R156, R4, -R7 ;  /* 0x000000049c007223 */ /* 0x002fca0000010807 */
[----:B------:R1:W-:Y:S01]  /*1a3c0*/  MUFU.EX2 R250, R0 ;  /* 0x0000000000fa7308 */ /* 0x0003e20000000800 */
[----:B------:R-:W-:Y:S01]  /*1a3d0*/  HMMA.16816.F32 R52, R12, R24, R52 ;  /* 0x000000180c34723c */ /* 0x000fe20000001834 */
[----:B-1----:R-:W-:-:S06]  /*1a3e0*/  FFMA.FTZ R0, R158, R4, -R7 ;  /* 0x000000049e007223 */ /* 0x002fcc0000010807 */
[----:B------:R1:W4:Y:S01]  /*1a3f0*/  MUFU.EX2 R249, R0 ;  /* 0x0000000000f97308 */ /* 0x0003220000000800 */
[----:B------:R-:W-:Y:S01]  /*1a400*/  HMMA.16816.F32 R48, R12, R26, R44 ;  /* 0x0000001a0c30723c */ /* 0x000fe2000000182c */
[----:B------:R-:W5:Y:S01]  /*1a410*/  LDSM.16.MT88.4 R24, [R181+0xc000] ;  /* 0x00c00000b518783b */ /* 0x000f620000004200 */
[----:B-1----:R-:W-:-:S05]  /*1a420*/  FFMA.FTZ R0, R159, R4, -R7 ;  /* 0x000000049f007223 */ /* 0x002fca0000010807 */
[----:B------:R1:W-:Y:S08]  /*1a430*/  MUFU.EX2 R246, R0 ;  /* 0x0000000000f67308 */ /* 0x0003f00000000800 */
[----:B------:R-:W3:Y:S01]  /*1a440*/  MUFU.EX2 R244, R9 ;  /* 0x0000000900f47308 */ /* 0x000ee20000000800 */
[----:B-1----:R-:W-:-:S07]  /*1a450*/  FFMA.FTZ R0, R157, R4, -R5 ;  /* 0x000000049d007223 */ /* 0x002fce0000010805 */
[----:B------:R1:W1:Y:S01]  /*1a460*/  MUFU.EX2 R245, R0 ;  /* 0x0000000000f57308 */ /* 0x0002620000000800 */
[----:B--2---:R-:W-:Y:S01]  /*1a470*/  HMMA.16816.F32 R44, R12, R28, R40 ;  /* 0x0000001c0c2c723c */ /* 0x004fe20000001828 */
[----:B-1----:R-:W-:-:S06]  /*1a480*/  FFMA.FTZ R0, R162, R4, -R5 ;  /* 0x00000004a2007223 */ /* 0x002fcc0000010805 */
[----:B------:R1:W-:Y:S01]  /*1a490*/  MUFU.EX2 R243, R0 ;  /* 0x0000000000f37308 */ /* 0x0003e20000000800 */
[----:B------:R-:W-:Y:S01]  /*1a4a0*/  HMMA.16816.F32 R40, R12, R30, R32 ;  /* 0x0000001e0c28723c */ /* 0x000fe20000001820 */
[----:B------:R-:W2:Y:S04]  /*1a4b0*/  LDSM.16.MT88.4 R28, [R178+0xc000] ;  /* 0x00c00000b21c783b */ /* 0x000ea80000004200 */
[----:B------:R-:W2:Y:S01]  /*1a4c0*/  LDSM.16.MT88.4 R32, [R180+0xc000] ;  /* 0x00c00000b420783b */ /* 0x000ea20000004200 */
[----:B-1----:R-:W-:-:S04]  /*1a4d0*/  FFMA.FTZ R0, R160, R4, -R5 ;  /* 0x00000004a0007223 */ /* 0x002fc80000010805 */
[----:B------:R1:W-:Y:S01]  /*1a4e0*/  MUFU.EX2 R241, R0 ;  /* 0x0000000000f17308 */ /* 0x0003e20000000800 */
[----:B----4-:R-:W-:Y:S02]  /*1a4f0*/  F2FP.PACK_AB R12, R249, R250 ;  /* 0x000000faf90c723e */ /* 0x010fe400000000ff */
[----:B------:R-:W-:Y:S02]  /*1a500*/  F2FP.PACK_AB R13, R115, R252 ;  /* 0x000000fc730d723e */ /* 0x000fe400000000ff */
[----:B---3--:R-:W-:Y:S02]  /*1a510*/  F2FP.PACK_AB R14, R246, R244 ;  /* 0x000000f4f60e723e */ /* 0x008fe400000000ff */
[----:B------:R-:W-:Y:S01]  /*1a520*/  F2FP.PACK_AB R15, R245, R251 ;  /* 0x000000fbf50f723e */ /* 0x000fe200000000ff */
[----:B-1----:R-:W-:-:S04]  /*1a530*/  FFMA.FTZ R0, R161, R4, -R5 ;  /* 0x00000004a1007223 */ /* 0x002fc80000010805 */
[----:B------:R1:W-:Y:S02]  /*1a540*/  MUFU.EX2 R242, R0 ;  /* 0x0000000000f27308 */ /* 0x0003e40000000800 */
[----:B------:R-:W-:Y:S01]  /*1a550*/  HMMA.16816.F32 R52, R12, R20, R52 ;  /* 0x000000140c34723c */ /* 0x000fe20000001834 */
[----:B------:R-:W-:-:S07]  /*1a560*/  MOV R112, R37 ;  /* 0x0000002500707202 */ /* 0x000fce0000000f00 */
[----:B------:R-:W-:Y:S01]  /*1a570*/  HMMA.16816.F32 R48, R12, R22, R48 ;  /* 0x000000160c30723c */ /* 0x000fe20000001830 */
[----:B------:R-:W3:Y:S01]  /*1a580*/  LDSM.16.MT88.4 R20, [R181+0xc800] ;  /* 0x00c80000b514783b */ /* 0x000ee20000004200 */
[----:B-1----:R-:W-:-:S04]  /*1a590*/  FFMA.FTZ R0, R166, R4, -R7 ;  /* 0x00000004a6007223 */ /* 0x002fc80000010807 */
[----:B------:R1:W-:Y:S02]  /*1a5a0*/  MUFU.EX2 R39, R0 ;  /* 0x0000000000277308 */ /* 0x0003e40000000800 */
[----:B-1----:R-:W-:-:S06]  /*1a5b0*/  FFMA.FTZ R0, R164, R4, -R7 ;  /* 0x00000004a4007223 */ /* 0x002fcc0000010807 */
[----:B------:R1:W4:Y:S01]  /*1a5c0*/  MUFU.EX2 R37, R0 ;  /* 0x0000000000257308 */ /* 0x0003220000000800 */
[----:B-----5:R-:W-:Y:S01]  /*1a5d0*/  HMMA.16816.F32 R60, R12, R24, R60 ;  /* 0x000000180c3c723c */ /* 0x020fe2000000183c */
[----:B-1----:R-:W-:-:S06]  /*1a5e0*/  FFMA.FTZ R0, R167, R4, -R7 ;  /* 0x00000004a7007223 */ /* 0x002fcc0000010807 */
[----:B------:R1:W-:Y:S01]  /*1a5f0*/  MUFU.EX2 R164, R0 ;  /* 0x0000000000a47308 */ /* 0x0003e20000000800 */
[----:B------:R-:W-:Y:S01]  /*1a600*/  HMMA.16816.F32 R56, R12, R26, R56 ;  /* 0x0000001a0c38723c */ /* 0x000fe20000001838 */
[----:B------:R-:W-:Y:S01]  /*1a610*/  LDSM.16.MT88.4 R24, [R178+0xc800] ;  /* 0x00c80000b218783b */ /* 0x000fe20000004200 */
[----:B-1----:R-:W-:-:S05]  /*1a620*/  FFMA.FTZ R0, R165, R4, -R7 ;  /* 0x00000004a5007223 */ /* 0x002fca0000010807 */
[----:B------:R1:W5:Y:S02]  /*1a630*/  MUFU.EX2 R165, R0 ;  /* 0x0000000000a57308 */ /* 0x0003640000000800 */
[----:B-1----:R-:W-:-:S06]  /*1a640*/  FFMA.FTZ R0, R163, R4, -R5 ;  /* 0x00000004a3007223 */ /* 0x002fcc0000010805 */
[----:B------:R-:W1:Y:S01]  /*1a650*/  MUFU.EX2 R163, R0 ;  /* 0x0000000000a37308 */ /* 0x000e620000000800 */
[C---:B--2---:R-:W-:Y:S08]  /*1a660*/  HMMA.16816.F32 R68, R12.reuse, R28, R68 ;  /* 0x0000001c0c44723c */ /* 0x044ff00000001844 */
[C---:B------:R-:W-:Y:S01]  /*1a670*/  HMMA.16816.F32 R64, R12.reuse, R30, R64 ;  /* 0x0000001e0c40723c */ /* 0x040fe20000001840 */
[----:B------:R-:W2:Y:S07]  /*1a680*/  LDSM.16.MT88.4 R28, [R179+0xc800] ;  /* 0x00c80000b31c783b */ /* 0x000eae0000004200 */
[C---:B------:R-:W-:Y:S08]  /*1a690*/  HMMA.16816.F32 R44, R12.reuse, R32, R44 ;  /* 0x000000200c2c723c */ /* 0x040ff0000000182c */
        /* <DEDUP_REMOVED lines=9> */
[----:B------:R3:W-:Y:S02]  /*1a730*/  MUFU.EX2 R159, R0 ;  /* 0x00000000009f7308 */ /* 0x0007e40000000800 */
[----:B---3--:R-:W-:-:S06]  /*1a740*/  FFMA.FTZ R0, R169, R4, -R5 ;  /* 0x00000004a9007223 */ /* 0x008fcc0000010805 */
[----:B------:R3:W-:Y:S01]  /*1a750*/  MUFU.EX2 R161, R0 ;  /* 0x0000000000a17308 */ /* 0x0007e20000000800 */
[----:B--2---:R-:W-:Y:S01]  /*1a760*/  HMMA.16816.F32 R52, R12, R28, R52 ;  /* 0x0000001c0c34723c */ /* 0x004fe20000001834 */
[----:B------:R-:W-:Y:S01]  /*1a770*/  MOV R114, R36 ;  /* 0x0000002400727202 */ /* 0x000fe20000000f00 */
[----:B---3--:R-:W-:-:S05]  /*1a780*/  FFMA.FTZ R0, R168, R4, -R5 ;  /* 0x00000004a8007223 */ /* 0x008fca0000010805 */
        /* <DEDUP_REMOVED lines=44> */
[----:B------:R1:W-:Y:S01]  /*1aa50*/  MUFU.EX2 R151, R0 ;  /* 0x0000000000977308 */ /* 0x0003e20000000800 */
[----:B------:R-:W-:-:S07]  /*1aa60*/  MOV R174, R19 ;  /* 0x0000001300ae7202 */ /* 0x000fce0000000f00 */
        /* <DEDUP_REMOVED lines=51> */
[----:B---3--:R-:W-:-:S06]  /*1ada0*/  FFMA.FTZ R0, R128, R4, -R5 ;  /* 0x0000000480007223 */ /* 0x008fcc0000010805 */
[----:B------:R2:W-:Y:S01]  /*1adb0*/  MUFU.EX2 R137, R0 ;  /* 0x0000000000897308 */ /* 0x0005e20000000800 */
[----:B------:R-:W-:Y:S01]  /*1adc0*/  HMMA.16816.F32 R56, R12, R30, R48 ;  /* 0x0000001e0c38723c */ /* 0x000fe20000001830 */
[----:B------:R-:W3:Y:S01]  /*1add0*/  LDSM.16.MT88.4 R28, [R178+0xe800] ;  /* 0x00e80000b21c783b */ /* 0x000ee20000004200 */
[----:B------:R-:W-:Y:S01]  /*1ade0*/  MOV R199, R127 ;  /* 0x0000007f00c77202 */ /* 0x000fe20000000f00 */
[----:B--2---:R-:W-:-:S04]  /*1adf0*/  FFMA.FTZ R0, R139, R4, -R7 ;  /* 0x000000048b007223 */ /* 0x004fc80000010807 */
[----:B------:R2:W-:Y:S01]  /*1ae00*/  MUFU.EX2 R128, R0 ;  /* 0x0000000000807308 */ /* 0x0005e20000000800 */
[----:B------:R-:W-:Y:S01]  /*1ae10*/  HMMA.16816.F32 R76, R12, R24, R76 ;  /* 0x000000180c4c723c */ /* 0x000fe2000000184c */
[----:B--2---:R-:W-:-:S06]  /*1ae20*/  FFMA.FTZ R0, R138, R4, -R7 ;  /* 0x000000048a007223 */ /* 0x004fcc0000010807 */
[----:B------:R2:W4:Y:S01]  /*1ae30*/  MUFU.EX2 R125, R0 ;  /* 0x00000000007d7308 */ /* 0x0005220000000800 */
[C---:B------:R-:W-:Y:S01]  /*1ae40*/  HMMA.16816.F32 R68, R12.reuse, R26, R68 ;  /* 0x0000001a0c44723c */ /* 0x040fe20000001844 */
[----:B------:R-:W5:Y:S07]  /*1ae50*/  LDSM.16.MT88.4 R24, [R179+0xe800] ;  /* 0x00e80000b318783b */ /* 0x000f6e0000004200 */
[----:B-1----:R-:W-:Y:S01]  /*1ae60*/  HMMA.16816.F32 R52, R12, R20, R44 ;  /* 0x000000140c34723c */ /* 0x002fe2000000182c */
[----:B--2---:R-:W-:-:S07]  /*1ae70*/  FFMA.FTZ R0, R131, R4, -R7 ;  /* 0x0000000483007223 */ /* 0x004fce0000010807 */
[----:B------:R-:W-:Y:S01]  /*1ae80*/  HMMA.16816.F32 R32, R12, R22, R32 ;  /* 0x000000160c20723c */ /* 0x000fe20000001820 */
[----:B------:R-:W1:Y:S01]  /*1ae90*/  LDSM.16.MT88.4 R20, [R181+0xe800] ;  /* 0x00e80000b514783b */ /* 0x000e620000004200 */
[----:B------:R2:W-:Y:S02]  /*1aea0*/  MUFU.EX2 R127, R0 ;  /* 0x00000000007f7308 */ /* 0x0005e40000000800 */
[----:B--2---:R-:W-:-:S06]  /*1aeb0*/  FFMA.FTZ R0, R130, R4, -R7 ;  /* 0x0000000482007223 */ /* 0x004fcc0000010807 */
[----:B------:R2:W1:Y:S02]  /*1aec0*/  MUFU.EX2 R129, R0 ;  /* 0x0000000000817308 */ /* 0x0004640000000800 */
[----:B--2---:R-:W-:-:S06]  /*1aed0*/  FFMA.FTZ R0, R120, R4, -R5 ;  /* 0x0000000478007223 */ /* 0x004fcc0000010805 */
[----:B------:R2:W2:Y:S01]  /*1aee0*/  MUFU.EX2 R126, R0 ;  /* 0x00000000007e7308 */ /* 0x0004a20000000800 */
[----:B----4-:R-:W-:Y:S02]  /*1aef0*/  F2FP.PACK_AB R12, R125, R128 ;  /* 0x000000807d0c723e */ /* 0x010fe400000000ff */
[----:B------:R-:W-:Y:S02]  /*1af00*/  F2FP.PACK_AB R13, R136, R135 ;  /* 0x00000087880d723e */ /* 0x000fe400000000ff */
[----:B-1----:R-:W-:Y:S01]  /*1af10*/  F2FP.PACK_AB R14, R129, R127 ;  /* 0x0000007f810e723e */ /* 0x002fe200000000ff */
[----:B--2---:R-:W-:Y:S01]  /*1af20*/  FFMA.FTZ R0, R121, R4, -R5 ;  /* 0x0000000479007223 */ /* 0x004fe20000010805 */
[----:B------:R-:W-:-:S03]  /*1af30*/  F2FP.PACK_AB R15, R126, R137 ;  /* 0x000000897e0f723e */ /* 0x000fc600000000ff */
[----:B------:R1:W-:Y:S04]  /*1af40*/  MUFU.EX2 R120, R0 ;  /* 0x0000000000787308 */ /* 0x0003e80000000800 */
[----:B---3--:R-:W-:Y:S01]  /*1af50*/  HMMA.16816.F32 R76, R12, R28, R76 ;  /* 0x0000001c0c4c723c */ /* 0x008fe2000000184c */
[----:B-1----:R-:W-:-:S04]  /*1af60*/  FFMA.FTZ R0, R109, R4, -R5 ;  /* 0x000000046d007223 */ /* 0x002fc80000010805 */
[----:B------:R1:W-:Y:S03]  /*1af70*/  MUFU.EX2 R124, R0 ;  /* 0x00000000007c7308 */ /* 0x0003e60000000800 */
[----:B------:R-:W-:Y:S01]  /*1af80*/  HMMA.16816.F32 R68, R12, R30, R68 ;  /* 0x0000001e0c44723c */ /* 0x000fe20000001844 */
[----:B------:R-:W2:Y:S01]  /*1af90*/  LDSM.16.MT88.4 R28, [R180+0xe800] ;  /* 0x00e80000b41c783b */ /* 0x000ea20000004200 */
[----:B------:R-:W-:Y:S01]  /*1afa0*/  MOV R166, R115 ;  /* 0x0000007300a67202 */ /* 0x000fe20000000f00 */
[----:B-1----:R-:W-:-:S04]  /*1afb0*/  FFMA.FTZ R0, R108, R4, -R5 ;  /* 0x000000046c007223 */ /* 0x002fc80000010805 */
[----:B------:R1:W-:Y:S01]  /*1afc0*/  MUFU.EX2 R121, R0 ;  /* 0x0000000000797308 */ /* 0x0003e20000000800 */
[----:B-----5:R-:W-:Y:S01]  /*1afd0*/  HMMA.16816.F32 R40, R12, R24, R40 ;  /* 0x000000180c28723c */ /* 0x020fe20000001828 */
[----:B------:R-:W-:-:S07]  /*1afe0*/  MOV R198, R112 ;  /* 0x0000007000c67202 */ /* 0x000fce0000000f00 */
[----:B------:R-:W-:Y:S01]  /*1aff0*/  HMMA.16816.F32 R56, R12, R26, R56 ;  /* 0x0000001a0c38723c */ /* 0x000fe20000001838 */
[----:B------:R-:W3:Y:S01]  /*1b000*/  LDSM.16.MT88.4 R24, [R178+0xf000] ;  /* 0x00f00000b218783b */ /* 0x000ee20000004200 */
[----:B-1----:R-:W-:-:S06]  /*1b010*/  FFMA.FTZ R0, R122, R4, -R7 ;  /* 0x000000047a007223 */ /* 0x002fcc0000010807 */
[C---:B------:R-:W-:Y:S01]  /*1b020*/  HMMA.16816.F32 R48, R12.reuse, R20, R60 ;  /* 0x000000140c30723c */ /* 0x040fe2000000183c */
[----:B------:R1:W-:Y:S07]  /*1b030*/  MUFU.EX2 R115, R0 ;  /* 0x0000000000737308 */ /* 0x0003ee0000000800 */
[----:B------:R-:W-:Y:S01]  /*1b040*/  HMMA.16816.F32 R44, R12, R22, R64 ;  /* 0x000000160c2c723c */ /* 0x000fe20000001840 */
[----:B------:R-:W4:Y:S01]  /*1b050*/  LDSM.16.MT88.4 R20, [R181+0xf000] ;  /* 0x00f00000b514783b */ /* 0x000f220000004200 */
[----:B-1----:R-:W-:-:S04]  /*1b060*/  FFMA.FTZ R0, R123, R4, -R7 ;  /* 0x000000047b007223 */ /* 0x002fc80000010807 */
[----:B------:R1:W5:Y:S01]  /*1b070*/  MUFU.EX2 R112, R0 ;  /* 0x0000000000707308 */ /* 0x0003620000000800 */
[----:B------:R-:W-:Y:S01]  /*1b080*/  MOV R195, R114 ;  /* 0x0000007200c37202 */ /* 0x000fe20000000f00 */
[----:B-1----:R-:W-:-:S06]  /*1b090*/  FFMA.FTZ R0, R111, R4, -R7 ;  /* 0x000000046f007223 */ /* 0x002fcc0000010807 */
[----:B------:R1:W-:Y:S02]  /*1b0a0*/  MUFU.EX2 R111, R0 ;  /* 0x00000000006f7308 */ /* 0x0003e40000000800 */
[----:B-1----:R-:W-:-:S06]  /*1b0b0*/  FFMA.FTZ R0, R203, R4, -R7 ;  /* 0x00000004cb007223 */ /* 0x002fcc0000010807 */
[----:B------:R1:W1:Y:S01]  /*1b0c0*/  MUFU.EX2 R114, R0 ;  /* 0x0000000000727308 */ /* 0x0002620000000800 */
[----:B------:R-:W-:Y:S01]  /*1b0d0*/  MOV R172, R107 ;  /* 0x0000006b00ac7202 */ /* 0x000fe20000000f00 */
[----:B-1----:R-:W-:-:S06]  /*1b0e0*/  FFMA.FTZ R0, R110, R4, -R5 ;  /* 0x000000046e007223 */ /* 0x002fcc0000010805 */
[----:B------:R1:W1:Y:S01]  /*1b0f0*/  MUFU.EX2 R109, R0 ;  /* 0x00000000006d7308 */ /* 0x0002620000000800 */
[----:B------:R-:W-:Y:S01]  /*1b100*/  MOV R170, R105 ;  /* 0x0000006900aa7202 */ /* 0x000fe20000000f00 */
[----:B--2---:R-:W-:Y:S01]  /*1b110*/  HMMA.16816.F32 R64, R12, R28, R52 ;  /* 0x0000001c0c40723c */ /* 0x004fe20000001834 */
[----:B-1----:R-:W-:-:S05]  /*1b120*/  FFMA.FTZ R0, R116, R4, -R5 ;  /* 0x0000000474007223 */ /* 0x002fca0000010805 */
[----:B------:R1:W-:Y:S02]  /*1b130*/  MUFU.EX2 R107, R0 ;  /* 0x00000000006b7308 */ /* 0x0003e40000000800 */
[----:B------:R-:W-:Y:S01]  /*1b140*/  HMMA.16816.F32 R60, R12, R30, R32 ;  /* 0x0000001e0c3c723c */ /* 0x000fe20000001820 */
[----:B------:R-:W-:Y:S01]  /*1b150*/  MOV R171, R87 ;  /* 0x0000005700ab7202 */ /* 0x000fe20000000f00 */
[----:B------:R-:W2:Y:S05]  /*1b160*/  LDSM.16.MT88.4 R28, [R179+0xf000] ;  /* 0x00f00000b31c783b */ /* 0x000eaa0000004200 */
[----:B-----5:R-:W-:Y:S02]  /*1b170*/  F2FP.PACK_AB R12, R112, R115 ;  /* 0x00000073700c723e */ /* 0x020fe400000000ff */
[----:B------:R-:W-:-:S02]  /*1b180*/  F2FP.PACK_AB R13, R124, R120 ;  /* 0x000000787c0d723e */ /* 0x000fc400000000ff */
[----:B------:R-:W-:Y:S01]  /*1b190*/  F2FP.PACK_AB R14, R114, R111 ;  /* 0x0000006f720e723e */ /* 0x000fe200000000ff */
[----:B-1----:R-:W-:Y:S01]  /*1b1a0*/  FFMA.FTZ R0, R104, R4, -R5 ;  /* 0x0000000468007223 */ /* 0x002fe20000010805 */
[----:B------:R-:W-:-:S03]  /*1b1b0*/  F2FP.PACK_AB R15, R109, R121 ;  /* 0x000000796d0f723e */ /* 0x000fc600000000ff */
[----:B------:R1:W-:Y:S01]  /*1b1c0*/  MUFU.EX2 R105, R0 ;  /* 0x0000000000697308 */ /* 0x0003e20000000800 */
[----:B------:R-:W-:Y:S02]  /*1b1d0*/  MOV R193, R86 ;  /* 0x0000005600c17202 */ /* 0x000fe40000000f00 */
[----:B------:R-:W-:Y:S02]  /*1b1e0*/  MOV R192, R85 ;  /* 0x0000005500c07202 */ /* 0x000fe40000000f00 */
[----:B------:R-:W-:Y:S02]  /*1b1f0*/  MOV R168, R84 ;  /* 0x0000005400a87202 */ /* 0x000fe40000000f00 */
[----:B------:R-:W-:Y:S01]  /*1b200*/  MOV R169, R83 ;  /* 0x0000005300a97202 */ /* 0x000fe20000000f00 */
[----:B---3--:R-:W-:Y:S01]  /*1b210*/  HMMA.16816.F32 R84, R12, R24, R76 ;  /* 0x000000180c54723c */ /* 0x008fe2000000184c */
[----:B------:R-:W-:Y:S02]  /*1b220*/  MOV R175, R82 ;  /* 0x0000005200af7202 */ /* 0x000fe40000000f00 */
[----:B------:R-:W-:Y:S01]  /*1b230*/  MOV R196, R81 ;  /* 0x0000005100c47202 */ /* 0x000fe20000000f00 */
[----:B-1----:R-:W-:Y:S01]  /*1b240*/  FFMA.FTZ R0, R106, R4, -R5 ;  /* 0x000000046a007223 */ /* 0x002fe20000010805 */
[----:B------:R-:W-:-:S03]  /*1b250*/  MOV R173, R80 ;  /* 0x0000005000ad7202 */ /* 0x000fc60000000f00 */
[----:B------:R1:W-:Y:S01]  /*1b260*/  MUFU.EX2 R106, R0 ;  /* 0x00000000006a7308 */ /* 0x0003e20000000800 */
[C---:B------:R-:W-:Y:S01]  /*1b270*/  HMMA.16816.F32 R80, R12.reuse, R26, R68 ;  /* 0x0000001a0c50723c */ /* 0x040fe20000001844 */
[----:B------:R-:W-:Y:S01]  /*1b280*/  MOV R194, R103 ;  /* 0x0000006700c27202 */ /* 0x000fe20000000f00 */
[----:B------:R-:W-:Y:S06]  /*1b290*/  LDSM.16.MT88.4 R24, [R178+0xf800] ;  /* 0x00f80000b218783b */ /* 0x000fec0000004200 */
[----:B----4-:R-:W-:Y:S01]  /*1b2a0*/  HMMA.16816.F32 R76, R12, R20, R48 ;  /* 0x000000140c4c723c */ /* 0x010fe20000001830 */
[----:B-1----:R-:W-:-:S07]  /*1b2b0*/  FFMA.FTZ R0, R204, R4, -R7 ;  /* 0x00000004cc007223 */ /* 0x002fce0000010807 */
[----:B------:R-:W-:Y:S01]  /*1b2c0*/  HMMA.16816.F32 R68, R12, R22, R44 ;  /* 0x000000160c44723c */ /* 0x000fe2000000182c */
[----:B------:R-:W1:Y:S01]  /*1b2d0*/  LDSM.16.MT88.4 R20, [R180+0xf000] ;  /* 0x00f00000b414783b */ /* 0x000e620000004200 */
[----:B------:R3:W-:Y:S01]  /*1b2e0*/  MUFU.EX2 R103, R0 ;  /* 0x0000000000677308 */ /* 0x0007e20000000800 */
[----:B------:R-:W-:Y:S01]  /*1b2f0*/  MOV R167, R102 ;  /* 0x0000006600a77202 */ /* 0x000fe20000000f00 */
[----:B------:R-:W-:Y:S02]  /*1b300*/  FADD.FTZ R10, R101, R10 ;  /* 0x0000000a650a7221 */ /* 0x000fe40000010000 */
[----:B---3--:R-:W-:-:S04]  /*1b310*/  FFMA.FTZ R0, R119, R4, -R7 ;  /* 0x0000000477007223 */ /* 0x008fc80000010807 */
[----:B------:R3:W4:Y:S01]  /*1b320*/  MUFU.EX2 R104, R0 ;  /* 0x0000000000687308 */ /* 0x0007220000000800 */
[----:B------:R-:W-:Y:S02]  /*1b330*/  FADD.FTZ R10, R97, R10 ;  /* 0x0000000a610a7221 */ /* 0x000fe40000010000 */
[----:B---3--:R-:W-:-:S05]  /*1b340*/  FFMA.FTZ R0, R117, R4, -R7 ;  /* 0x0000000475007223 */ /* 0x008fca0000010807 */
[----:B------:R3:W-:Y:S01]  /*1b350*/  MUFU.EX2 R102, R0 ;  /* 0x0000000000667308 */ /* 0x0007e20000000800 */
[----:B------:R-:W-:Y:S02]  /*1b360*/  FADD.FTZ R9, R95, R11 ;  /* 0x0000000b5f097221 */ /* 0x000fe40000010000 */
[----:B---3--:R-:W-:-:S05]  /*1b370*/  FFMA.FTZ R0, R118, R4, -R7 ;  /* 0x0000000476007223 */ /* 0x008fca0000010807 */
[----:B------:R3:W5:Y:S02]  /*1b380*/  MUFU.EX2 R108, R0 ;  /* 0x00000000006c7308 */ /* 0x0007640000000800 */
[----:B---3--:R-:W-:-:S06]  /*1b390*/  FFMA.FTZ R0, R100, R4, -R5 ;  /* 0x0000000464007223 */ /* 0x008fcc0000010805 */
[----:B------:R3:W1:Y:S01]  /*1b3a0*/  MUFU.EX2 R101, R0 ;  /* 0x0000000000657308 */ /* 0x0006620000000800 */
[----:B------:R-:W-:Y:S02]  /*1b3b0*/  FADD.FTZ R9, R99, R9 ;  /* 0x0000000963097221 */ /* 0x000fe40000010000 */
[----:B---3--:R-:W-:-:S04]  /*1b3c0*/  FADD.FTZ R0, R197, R10 ;  /* 0x0000000ac5007221 */ /* 0x008fc80000010000 */
[----:B------:R-:W-:Y:S02]  /*1b3d0*/  FADD.FTZ R11, R96, R0 ;  /* 0x00000000600b7221 */ /* 0x000fe40000010000 */
[----:B------:R-:W-:-:S04]  /*1b3e0*/  FFMA.FTZ R0, R205, R4, -R5 ;  /* 0x00000004cd007223 */ /* 0x000fc80000010805 */
[----:B------:R3:W-:Y:S01]  /*1b3f0*/  MUFU.EX2 R100, R0 ;  /* 0x0000000000647308 */ /* 0x0007e20000000800 */
[----:B--2---:R-:W-:Y:S01]  /*1b400*/  HMMA.16816.F32 R52, R12, R28, R40 ;  /* 0x0000001c0c34723c */ /* 0x004fe20000001828 */
[----:B------:R-:W-:Y:S01]  /*1b410*/  FADD.FTZ R9, R98, R9 ;  /* 0x0000000962097221 */ /* 0x000fe20000010000 */
[----:B------:R-:W-:Y:S01]  /*1b420*/  LDSM.16.MT88.4 R40, [R178+0x10000] ;  /* 0x01000000b228783b */ /* 0x000fe20000004200 */
[----:B---3--:R-:W-:-:S04]  /*1b430*/  FFMA.FTZ R0, R92, R4, -R5 ;  /* 0x000000045c007223 */ /* 0x008fc80000010805 */
[----:B------:R2:W-:Y:S01]  /*1b440*/  MUFU.EX2 R99, R0 ;  /* 0x0000000000637308 */ /* 0x0005e20000000800 */
[C---:B------:R-:W-:Y:S01]  /*1b450*/  HMMA.16816.F32 R32, R12.reuse, R30, R56 ;  /* 0x0000001e0c20723c */ /* 0x040fe20000001838 */
[----:B------:R-:W-:Y:S07]  /*1b460*/  LDSM.16.MT88.4 R28, [R181+0xf800] ;  /* 0x00f80000b51c783b */ /* 0x000fee0000004200 */
[----:B-1----:R-:W-:Y:S01]  /*1b470*/  HMMA.16816.F32 R48, R12, R20, R64 ;  /* 0x000000140c30723c */ /* 0x002fe20000001840 */
[----:B--2---:R-:W-:-:S07]  /*1b480*/  FFMA.FTZ R0, R93, R4, -R5 ;  /* 0x000000045d007223 */ /* 0x004fce0000010805 */
[----:B------:R-:W-:Y:S01]  /*1b490*/  HMMA.16816.F32 R44, R12, R22, R60 ;  /* 0x000000160c2c723c */ /* 0x000fe2000000183c */
[----:B------:R-:W1:Y:S01]  /*1b4a0*/  LDSM.16.MT88.4 R20, [R179+0xf800] ;  /* 0x00f80000b314783b */ /* 0x000e620000004200 */
[----:B------:R2:W-:Y:S05]  /*1b4b0*/  MUFU.EX2 R98, R0 ;  /* 0x0000000000627308 */ /* 0x0005ea0000000800 */
[----:B----4-:R-:W-:Y:S02]  /*1b4c0*/  F2FP.PACK_AB R12, R104, R103 ;  /* 0x00000067680c723e */ /* 0x010fe400000000ff */
[----:B------:R-:W-:Y:S02]  /*1b4d0*/  F2FP.PACK_AB R13, R105, R107 ;  /* 0x0000006b690d723e */ /* 0x000fe400000000ff */
[----:B-----5:R-:W-:-:S02]  /*1b4e0*/  F2FP.PACK_AB R14, R108, R102 ;  /* 0x000000666c0e723e */ /* 0x020fc400000000ff */
[----:B------:R-:W-:Y:S01]  /*1b4f0*/  F2FP.PACK_AB R15, R101, R106 ;  /* 0x0000006a650f723e */ /* 0x000fe200000000ff */
[----:B--2---:R-:W-:-:S06]  /*1b500*/  FFMA.FTZ R0, R206, R4, -R7 ;  /* 0x00000004ce007223 */ /* 0x004fcc0000010807 */
[C---:B------:R-:W-:Y:S01]  /*1b510*/  HMMA.16816.F32 R84, R12.reuse, R24, R84 ;  /* 0x000000180c54723c */ /* 0x040fe20000001854 */
[----:B------:R2:W-:Y:S07]  /*1b520*/  MUFU.EX2 R97, R0 ;  /* 0x0000000000617308 */ /* 0x0005ee0000000800 */
[----:B------:R-:W-:Y:S01]  /*1b530*/  HMMA.16816.F32 R80, R12, R26, R80 ;  /* 0x0000001a0c50723c */ /* 0x000fe20000001850 */
[----:B------:R-:W3:Y:S01]  /*1b540*/  LDSM.16.MT88.4 R24, [R180+0xf800] ;  /* 0x00f80000b418783b */ /* 0x000ee20000004200 */
[----:B--2---:R-:W-:-:S04]  /*1b550*/  FFMA.FTZ R0, R207, R4, -R7 ;  /* 0x00000004cf007223 */ /* 0x004fc80000010807 */
[----:B------:R2:W4:Y:S02]  /*1b560*/  MUFU.EX2 R96, R0 ;  /* 0x0000000000607308 */ /* 0x0005240000000800 */
[----:B--2---:R-:W-:-:S06]  /*1b570*/  FFMA.FTZ R0, R94, R4, -R7 ;  /* 0x000000045e007223 */ /* 0x004fcc0000010807 */
[----:B------:R2:W-:Y:S01]  /*1b580*/  MUFU.EX2 R95, R0 ;  /* 0x00000000005f7308 */ /* 0x0005e20000000800 */
[----:B------:R-:W-:Y:S02]  /*1b590*/  FADD.FTZ R10, R88, R9 ;  /* 0x00000009580a7221 */ /* 0x000fe40000010000 */
[----:B--2---:R-:W-:-:S05]  /*1b5a0*/  FFMA.FTZ R0, R208, R4, -R7 ;  /* 0x00000004d0007223 */ /* 0x004fca0000010807 */
[----:B------:R2:W5:Y:S01]  /*1b5b0*/  MUFU.EX2 R94, R0 ;  /* 0x00000000005e7308 */ /* 0x0005620000000800 */
[----:B------:R-:W-:Y:S02]  /*1b5c0*/  FFMA.FTZ R9, R209, R4, -R5 ;  /* 0x00000004d1097223 */ /* 0x000fe40000010805 */
[----:B------:R-:W-:Y:S02]  /*1b5d0*/  FADD.FTZ R10, R195, R10 ;  /* 0x0000000ac30a7221 */ /* 0x000fe40000010000 */
[----:B--2---:R-:W-:-:S04]  /*1b5e0*/  FADD.FTZ R0, R199, R11 ;  /* 0x0000000bc7007221 */ /* 0x004fc80000010000 */
[----:B------:R-:W-:-:S04]  /*1b5f0*/  FADD.FTZ R0, R198, R0 ;  /* 0x00000000c6007221 */ /* 0x000fc80000010000 */
[----:B------:R-:W-:Y:S01]  /*1b600*/  FADD.FTZ R0, R89, R0 ;  /* 0x0000000059007221 */ /* 0x000fe20000010000 */
[----:B------:R2:W2:Y:S03]  /*1b610*/  MUFU.EX2 R93, R9 ;  /* 0x00000009005d7308 */ /* 0x0004a60000000800 */
[----:B------:R-:W-:Y:S02]  /*1b620*/  FADD.FTZ R11, R73, R0 ;  /* 0x00000000490b7221 */ /* 0x000fe40000010000 */
[----:B------:R-:W-:Y:S01]  /*1b630*/  FFMA.FTZ R0, R211, R4, -R5 ;  /* 0x00000004d3007223 */ /* 0x000fe20000010805 */
[----:B-1----:R-:W-:Y:S03]  /*1b640*/  HMMA.16816.F32 R64, R12, R20, R52 ;  /* 0x000000140c40723c */ /* 0x002fe60000001834 */
[----:B------:R1:W-:Y:S01]  /*1b650*/  MUFU.EX2 R92, R0 ;  /* 0x00000000005c7308 */ /* 0x0003e20000000800 */
[----:B--2---:R-:W-:-:S04]  /*1b660*/  FADD.FTZ R9, R75, R10 ;  /* 0x0000000a4b097221 */ /* 0x004fc80000010000 */
[----:B------:R-:W-:Y:S01]  /*1b670*/  HMMA.16816.F32 R52, R12, R22, R32 ;  /* 0x000000160c34723c */ /* 0x000fe20000001820 */
[----:B------:R-:W2:Y:S01]  /*1b680*/  LDSM.16.MT88.4 R32, [R181+0x10000] ;  /* 0x01000000b520783b */ /* 0x000ea20000004200 */
[----:B------:R-:W-:Y:S02]  /*1b690*/  FADD.FTZ R10, R90, R9 ;  /* 0x000000095a0a7221 */ /* 0x000fe40000010000 */
[----:B-1----:R-:W-:-:S04]  /*1b6a0*/  FFMA.FTZ R0, R212, R4, -R5 ;  /* 0x00000004d4007223 */ /* 0x002fc80000010805 */
[C---:B------:R-:W-:Y:S08]  /*1b6b0*/  HMMA.16816.F32 R56, R12.reuse, R28, R76 ;  /* 0x0000001c0c38723c */ /* 0x040ff0000000184c */
[C---:B------:R-:W-:Y:S01]  /*1b6c0*/  HMMA.16816.F32 R60, R12.reuse, R30, R68 ;  /* 0x0000001e0c3c723c */ /* 0x040fe20000001844 */
[----:B------:R1:W-:Y:S01]  /*1b6d0*/  MUFU.EX2 R90, R0 ;  /* 0x00000000005a7308 */ /* 0x0003e20000000800 */
[----:B------:R-:W2:Y:S06]  /*1b6e0*/  LDSM.16.MT88.4 R28, [R179+0x10000] ;  /* 0x01000000b31c783b */ /* 0x000eac0000004200 */
[----:B---3--:R-:W-:Y:S01]  /*1b6f0*/  HMMA.16816.F32 R48, R12, R24, R48 ;  /* 0x000000180c30723c */ /* 0x008fe20000001830 */
[----:B------:R-:W-:Y:S01]  /*1b700*/  MOV R198, R91 ;  /* 0x0000005b00c67202 */ /* 0x000fe20000000f00 */
[----:B------:R-:W3:Y:S01]  /*1b710*/  LDSM.16.MT88.4 R20, [R180+0x10000] ;  /* 0x01000000b414783b */ /* 0x000ee20000004200 */
[----:B-1----:R-:W-:-:S05]  /*1b720*/  FFMA.FTZ R0, R213, R4, -R7 ;  /* 0x00000004d5007223 */ /* 0x002fca0000010807 */
[----:B------:R-:W-:Y:S01]  /*1b730*/  HMMA.16816.F32 R24, R12, R26, R44 ;  /* 0x0000001a0c18723c */ /* 0x000fe2000000182c */
[----:B------:R1:W-:Y:S06]  /*1b740*/  MUFU.EX2 R89, R0 ;  /* 0x0000000000597308 */ /* 0x0003ec0000000800 */
[----:B----4-:R-:W-:Y:S02]  /*1b750*/  F2FP.PACK_AB R12, R96, R97 ;  /* 0x00000061600c723e */ /* 0x010fe400000000ff */
[----:B------:R-:W-:Y:S02]  /*1b760*/  F2FP.PACK_AB R13, R99, R100 ;  /* 0x00000064630d723e */ /* 0x000fe400000000ff */
[----:B-----5:R-:W-:-:S02]  /*1b770*/  F2FP.PACK_AB R14, R94, R95 ;  /* 0x0000005f5e0e723e */ /* 0x020fc400000000ff */
[----:B------:R-:W-:Y:S01]  /*1b780*/  F2FP.PACK_AB R15, R93, R98 ;  /* 0x000000625d0f723e */ /* 0x000fe200000000ff */
[----:B-1----:R-:W-:-:S04]  /*1b790*/  FFMA.FTZ R0, R215, R4, -R7 ;  /* 0x00000004d7007223 */ /* 0x002fc80000010807 */
[----:B------:R1:W4:Y:S02]  /*1b7a0*/  MUFU.EX2 R88, R0 ;  /* 0x0000000000587308 */ /* 0x0003240000000800 */
[----:B------:R-:W-:Y:S01]  /*1b7b0*/  HMMA.16816.F32 R44, R12, R40, R84 ;  /* 0x000000280c2c723c */ /* 0x000fe20000001854 */
[----:B------:R-:W-:-:S05]  /*1b7c0*/  FFMA.FTZ R9, R210, R4, -R5 ;  /* 0x00000004d2097223 */ /* 0x000fca0000010805 */
[----:B------:R5:W2:Y:S01]  /*1b7d0*/  MUFU.EX2 R91, R9 ;  /* 0x00000009005b7308 */ /* 0x000aa20000000800 */
[----:B-1----:R-:W-:-:S07]  /*1b7e0*/  FFMA.FTZ R0, R216, R4, -R7 ;  /* 0x00000004d8007223 */ /* 0x002fce0000010807 */
[----:B------:R1:W-:Y:S01]  /*1b7f0*/  MUFU.EX2 R87, R0 ;  /* 0x0000000000577308 */ /* 0x0003e20000000800 */
[----:B-----5:R-:W-:-:S07]  /*1b800*/  FFMA.FTZ R9, R214, R4, -R5 ;  /* 0x00000004d6097223 */ /* 0x020fce0000010805 */
[----:B------:R-:W-:Y:S01]  /*1b810*/  MUFU.EX2 R85, R9 ;  /* 0x0000000900557308 */ /* 0x000fe20000000800 */
[----:B-1----:R-:W-:-:S07]  /*1b820*/  FFMA.FTZ R0, R217, R4, -R7 ;  /* 0x00000004d9007223 */ /* 0x002fce0000010807 */
[----:B------:R1:W5:Y:S02]  /*1b830*/  MUFU.EX2 R86, R0 ;  /* 0x0000000000567308 */ /* 0x0003640000000800 */
[----:B-1----:R-:W-:Y:S02]  /*1b840*/  FADD.FTZ R0, R198, R10 ;  /* 0x0000000ac6007221 */ /* 0x002fe40000010000 */
[----:B------:R-:W-:Y:S02]  /*1b850*/  FADD.FTZ R10, R196, R11 ;  /* 0x0000000bc40a7221 */ /* 0x000fe40000010000 */
[----:B------:R-:W-:Y:S02]  /*1b860*/  FADD.FTZ R9, R192, R0 ;  /* 0x00000000c0097221 */ /* 0x000fe40000010000 */
[----:B------:R-:W-:-:S04]  /*1b870*/  FADD.FTZ R0, R193, R10 ;  /* 0x0000000ac1007221 */ /* 0x000fc80000010000 */
[----:B------:R-:W-:-:S04]  /*1b880*/  FADD.FTZ R0, R170, R0 ;  /* 0x00000000aa007221 */ /* 0x000fc80000010000 */
[----:B------:R-:W-:Y:S02]  /*1b890*/  FADD.FTZ R10, R74, R0 ;  /* 0x000000004a0a7221 */ /* 0x000fe40000010000 */
[----:B------:R-:W-:Y:S02]  /*1b8a0*/  FFMA.FTZ R0, R220, R4, -R5 ;  /* 0x00000004dc007223 */ /* 0x000fe40000010805 */
[----:B------:R-:W-:Y:S01]  /*1b8b0*/  FADD.FTZ R9, R194, R9 ;  /* 0x00000009c2097221 */ /* 0x000fe20000010000 */
[----:B--2---:R-:W-:Y:S01]  /*1b8c0*/  HMMA.16816.F32 R56, R12, R32, R56 ;  /* 0x000000200c38723c */ /* 0x004fe20000001838 */
[----:B------:R1:W-:Y:S02]  /*1b8d0*/  MUFU.EX2 R84, R0 ;  /* 0x0000000000547308 */ /* 0x0003e40000000800 */
[----:B------:R-:W-:-:S05]  /*1b8e0*/  FADD.FTZ R11, R172, R9 ;  /* 0x00000009ac0b7221 */ /* 0x000fca0000010000 */
[----:B------:R-:W-:Y:S01]  /*1b8f0*/  HMMA.16816.F32 R60, R12, R34, R60 ;  /* 0x000000220c3c723c */ /* 0x000fe2000000183c */
[----:B------:R-:W2:Y:S01]  /*1b900*/  LDSM.16.MT88.4 R32, [R178+0x10800] ;  /* 0x01080000b220783b */ /* 0x000ea20000004200 */
[-CC-:B------:R-:W-:Y:S02]  /*1b910*/  FFMA.FTZ R9, R218, R4.reuse, -R5.reuse ;  /* 0x00000004da097223 */ /* 0x180fe40000010805 */
[----:B-1----:R-:W-:-:S04]  /*1b920*/  FFMA.FTZ R0, R219, R4, -R5 ;  /* 0x00000004db007223 */ /* 0x002fc80000010805 */
[C---:B------:R-:W-:Y:S01]  /*1b930*/  HMMA.16816.F32 R68, R12.reuse, R28, R64 ;  /* 0x0000001c0c44723c */ /* 0x040fe20000001840 */
[----:B------:R1:W-:Y:S07]  /*1b940*/  MUFU.EX2 R75, R0 ;  /* 0x00000000004b7308 */ /* 0x0003ee0000000800 */
[----:B------:R-:W-:Y:S01]  /*1b950*/  HMMA.16816.F32 R52, R12, R30, R52 ;  /* 0x0000001e0c34723c */ /* 0x000fe20000001834 */
[----:B------:R-:W2:Y:S01]  /*1b960*/  LDSM.16.MT88.4 R28, [R181+0x10800] ;  /* 0x01080000b51c783b */ /* 0x000ea20000004200 */
[----:B------:R-:W-:Y:S01]  /*1b970*/  FADD.FTZ R10, R174, R10 ;  /* 0x0000000aae0a7221 */ /* 0x000fe20000010000 */
[----:B------:R3:W-:Y:S01]  /*1b980*/  MUFU.EX2 R74, R9 ;  /* 0x00000009004a7308 */ /* 0x0007e20000000800 */
[----:B-1----:R-:W-:-:S04]  /*1b990*/  FADD.FTZ R0, R173, R11 ;  /* 0x0000000bad007221 */ /* 0x002fc80000010000 */
[----:B---3--:R-:W-:Y:S02]  /*1b9a0*/  FADD.FTZ R9, R175, R0 ;  /* 0x00000000af097221 */ /* 0x008fe40000010000 */
[----:B------:R-:W-:Y:S02]  /*1b9b0*/  FADD.FTZ R0, R168, R10 ;  /* 0x0000000aa8007221 */ /* 0x000fe40000010000 */
[----:B------:R-:W-:Y:S01]  /*1b9c0*/  FADD.FTZ R9, R169, R9 ;  /* 0x00000009a9097221 */ /* 0x000fe20000010000 */
[----:B------:R-:W-:Y:S01]  /*1b9d0*/  HMMA.16816.F32 R40, R12, R42, R80 ;  /* 0x0000002a0c28723c */ /* 0x000fe20000001850 */
        /* <DEDUP_REMOVED lines=8> */
[----:B------:R-:W-:Y:S01]  /*1ba60*/  HMMA.16816.F32 R80, R12, R20, R48 ;  /* 0x000000140c50723c */ /* 0x000fe20000001830 */
[----:B------:R-:W-:-:S02]  /*1ba70*/  FADD.FTZ R0, R245, R0 ;  /* 0x00000000f5007221 */ /* 0x000fc40000010000 */
[----:B------:R-:W-:Y:S02]  /*1ba80*/  FADD.FTZ R9, R246, R9 ;  /* 0x00000009f6097221 */ /* 0x000fe40000010000 */
[----:B------:R-:W-:-:S03]  /*1ba90*/  FADD.FTZ R0, R243, R0 ;  /* 0x00000000f3007221 */ /* 0x000fc60000010000 */
[----:B------:R-:W-:Y:S01]  /*1baa0*/  HMMA.16816.F32 R48, R12, R22, R24 ;  /* 0x000000160c30723c */ /* 0x000fe20000001818 */
[----:B------:R-:W1:Y:S01]  /*1bab0*/  LDSM.16.MT88.4 R20, [R179+0x10800] ;  /* 0x01080000b314783b */ /* 0x000e620000004200 */
[----:B------:R-:W-:-:S03]  /*1bac0*/  FADD.FTZ R9, R39, R9 ;  /* 0x0000000927097221 */ /* 0x000fc60000010000 */
[----:B------:R-:W3:Y:S02]  /*1bad0*/  LDSM.16.MT88.4 R24, [R180+0x10800] ;  /* 0x01080000b418783b */ /* 0x000ee40000004200 */
[----:B----4-:R-:W-:Y:S02]  /*1bae0*/  F2FP.PACK_AB R12, R88, R89 ;  /* 0x00000059580c723e */ /* 0x010fe400000000ff */
[----:B------:R-:W-:Y:S02]  /*1baf0*/  F2FP.PACK_AB R13, R92, R91 ;  /* 0x0000005b5c0d723e */ /* 0x000fe400000000ff */
[----:B-----5:R-:W-:Y:S02]  /*1bb00*/  F2FP.PACK_AB R14, R86, R87 ;  /* 0x00000057560e723e */ /* 0x020fe400000000ff */
[----:B------:R-:W-:Y:S01]  /*1bb10*/  F2FP.PACK_AB R15, R85, R90 ;  /* 0x0000005a550f723e */ /* 0x000fe200000000ff */
[----:B------:R-:W-:Y:S02]  /*1bb20*/  FFMA.FTZ R10, R230, R4, -R7 ;  /* 0x00000004e60a7223 */ /* 0x000fe40000010807 */
[----:B------:R-:W-:-:S02]  /*1bb30*/  FADD.FTZ R0, R241, R0 ;  /* 0x00000000f1007221 */ /* 0x000fc40000010000 */
[----:B------:R-:W-:Y:S02]  /*1bb40*/  FADD.FTZ R9, R37, R9 ;  /* 0x0000000925097221 */ /* 0x000fe40000010000 */
[----:B--2---:R-:W-:Y:S01]  /*1bb50*/  HMMA.16816.F32 R76, R12, R32, R44 ;  /* 0x000000200c4c723c */ /* 0x004fe2000000182c */
[----:B------:R-:W-:Y:S02]  /*1bb60*/  FADD.FTZ R0, R242, R0 ;  /* 0x00000000f2007221 */ /* 0x000fe40000010000 */
[----:B------:R-:W-:-:S05]  /*1bb70*/  FADD.FTZ R9, R164, R9 ;  /* 0x00000009a4097221 */ /* 0x000fca0000010000 */
[----:B------:R-:W-:Y:S01]  /*1bb80*/  HMMA.16816.F32 R64, R12, R34, R40 ;  /* 0x000000220c40723c */ /* 0x000fe20000001828 */
[----:B------:R-:W2:Y:S01]  /*1bb90*/  LDSM.16.MT88.4 R32, [R178+0x11000] ;  /* 0x01100000b220783b */ /* 0x000ea20000004200 */
[----:B------:R-:W-:-:S06]  /*1bba0*/  FADD.FTZ R0, R163, R0 ;  /* 0x00000000a3007221 */ /* 0x000fcc0000010000 */
[----:B------:R-:W-:Y:S01]  /*1bbb0*/  HMMA.16816.F32 R44, R12, R30, R60 ;  /* 0x0000001e0c2c723c */ /* 0x000fe2000000183c */
[----:B------:R4:W-:Y:S01]  /*1bbc0*/  MUFU.EX2 R61, R10 ;  /* 0x0000000a003d7308 */ /* 0x0009e20000000800 */
[----:B------:R-:W-:Y:S02]  /*1bbd0*/  FADD.FTZ R9, R165, R9 ;  /* 0x00000009a5097221 */ /* 0x000fe40000010000 */
[----:B------:R-:W-:Y:S02]  /*1bbe0*/  FADD.FTZ R0, R159, R0 ;  /* 0x000000009f007221 */ /* 0x000fe40000010000 */
[----:B------:R-:W-:Y:S02]  /*1bbf0*/  FADD.FTZ R9, R156, R9 ;  /* 0x000000099c097221 */ /* 0x000fe40000010000 */
[----:B----4-:R-:W-:-:S04]  /*1bc00*/  FFMA.FTZ R10, R229, R4, -R7 ;  /* 0x00000004e50a7223 */ /* 0x010fc80000010807 */
[----:B------:R4:W-:Y:S01]  /*1bc10*/  MUFU.EX2 R60, R10 ;  /* 0x0000000a003c7308 */ /* 0x0009e20000000800 */
[-C--:B------:R-:W-:Y:S02]  /*1bc20*/  FFMA.FTZ R11, R228, R4.reuse, -R7 ;  /* 0x00000004e40b7223 */ /* 0x080fe40000010807 */
[----:B------:R-:W-:Y:S02]  /*1bc30*/  FADD.FTZ R0, R161, R0 ;  /* 0x00000000a1007221 */ /* 0x000fe40000010000 */
[----:B------:R-:W-:Y:S02]  /*1bc40*/  FADD.FTZ R9, R36, R9 ;  /* 0x0000000924097221 */ /* 0x000fe40000010000 */
[----:B----4-:R-:W-:-:S04]  /*1bc50*/  FFMA.FTZ R10, R231, R4, -R7 ;  /* 0x00000004e70a7223 */ /* 0x010fc80000010807 */
[----:B------:R4:W-:Y:S01]  /*1bc60*/  MUFU.EX2 R39, R10 ;  /* 0x0000000a00277308 */ /* 0x0009e20000000800 */
[----:B------:R-:W-:Y:S02]  /*1bc70*/  FADD.FTZ R0, R162, R0 ;  /* 0x00000000a2007221 */ /* 0x000fe40000010000 */
[----:B------:R-:W-:-:S05]  /*1bc80*/  FADD.FTZ R9, R157, R9 ;  /* 0x000000099d097221 */ /* 0x000fca0000010000 */
[----:B------:R-:W5:Y:S01]  /*1bc90*/  MUFU.EX2 R73, R11 ;  /* 0x0000000b00497308 */ /* 0x000f620000000800 */
[----:B----4-:R-:W-:-:S07]  /*1bca0*/  FFMA.FTZ R10, R232, R4, -R5 ;  /* 0x00000004e80a7223 */ /* 0x010fce0000010805 */
[----:B------:R4:W2:Y:S01]  /*1bcb0*/  MUFU.EX2 R37, R10 ;  /* 0x0000000a00257308 */ /* 0x0008a20000000800 */
[----:B------:R-:W-:Y:S02]  /*1bcc0*/  FADD.FTZ R0, R158, R0 ;  /* 0x000000009e007221 */ /* 0x000fe40000010000 */
[----:B------:R-:W-:Y:S02]  /*1bcd0*/  FADD.FTZ R9, R160, R9 ;  /* 0x00000009a0097221 */ /* 0x000fe40000010000 */
[----:B------:R-:W-:Y:S01]  /*1bce0*/  FADD.FTZ R0, R154, R0 ;  /* 0x000000009a007221 */ /* 0x000fe20000010000 */
[C---:B------:R-:W-:Y:S01]  /*1bcf0*/  HMMA.16816.F32 R56, R12.reuse, R28, R56 ;  /* 0x0000001c0c38723c */ /* 0x040fe20000001838 */
[----:B------:R-:W-:Y:S01]  /*1bd00*/  FADD.FTZ R9, R152, R9 ;  /* 0x0000000998097221 */ /* 0x000fe20000010000 */
[----:B------:R-:W2:Y:S01]  /*1bd10*/  LDSM.16.MT88.4 R28, [R181+0x11000] ;  /* 0x01100000b51c783b */ /* 0x000ea20000004200 */
[----:B------:R-:W-:Y:S02]  /*1bd20*/  FADD.FTZ R0, R155, R0 ;  /* 0x000000009b007221 */ /* 0x000fe40000010000 */
[----:B------:R-:W-:Y:S01]  /*1bd30*/  FADD.FTZ R9, R150, R9 ;  /* 0x0000000996097221 */ /* 0x000fe20000010000 */
[----:B------:R-:W-:Y:S02]  /*1bd40*/  LDSM.16.MT88.4 R160, [R178+0x11800] ;  /* 0x01180000b2a0783b */ /* 0x000fe40000004200 */
[----:B-1----:R-:W-:Y:S01]  /*1bd50*/  HMMA.16816.F32 R40, R12, R20, R68 ;  /* 0x000000140c28723c */ /* 0x002fe20000001844 */
[----:B----4-:R-:W-:-:S02]  /*1bd60*/  FFMA.FTZ R10, R233, R4, -R5 ;  /* 0x00000004e90a7223 */ /* 0x010fc40000010805 */
[----:B------:R-:W-:-:S05]  /*1bd70*/  FADD.FTZ R0, R153, R0 ;  /* 0x0000000099007221 */ /* 0x000fca0000010000 */
[C---:B------:R-:W-:Y:S01]  /*1bd80*/  HMMA.16816.F32 R52, R12.reuse, R22, R52 ;  /* 0x000000160c34723c */ /* 0x040fe20000001834 */
[----:B------:R-:W-:Y:S01]  /*1bd90*/  FADD.FTZ R9, R148, R9 ;  /* 0x0000000994097221 */ /* 0x000fe20000010000 */
[----:B------:R1:W-:Y:S06]  /*1bda0*/  MUFU.EX2 R36, R10 ;  /* 0x0000000a00247308 */ /* 0x0003ec0000000800 */
[C---:B---3--:R-:W-:Y:S01]  /*1bdb0*/  HMMA.16816.F32 R80, R12.reuse, R24, R80 ;  /* 0x000000180c50723c */ /* 0x048fe20000001850 */
[----:B------:R-:W-:Y:S01]  /*1bdc0*/  FADD.FTZ R0, R149, R0 ;  /* 0x0000000095007221 */ /* 0x000fe20000010000 */
[----:B------:R-:W3:Y:S06]  /*1bdd0*/  LDSM.16.MT88.4 R20, [R179+0x11000] ;  /* 0x01100000b314783b */ /* 0x000eec0000004200 */
[----:B------:R-:W-:Y:S01]  /*1bde0*/  HMMA.16816.F32 R48, R12, R26, R48 ;  /* 0x0000001a0c30723c */ /* 0x000fe20000001830 */
[----:B------:R-:W-:Y:S01]  /*1bdf0*/  LDSM.16.MT88.4 R152, [R181+0x11800] ;  /* 0x01180000b598783b */ /* 0x000fe20000004200 */
[----:B-1----:R-:W-:-:S02]  /*1be00*/  FFMA.FTZ R10, R234, R4, -R5 ;  /* 0x00000004ea0a7223 */ /* 0x002fc40000010805 */
[----:B------:R-:W-:Y:S01]  /*1be10*/  FADD.FTZ R9, R151, R9 ;  /* 0x0000000997097221 */ /* 0x000fe20000010000 */
[----:B------:R-:W1:Y:S02]  /*1be20*/  LDSM.16.MT88.4 R24, [R180+0x11000] ;  /* 0x01100000b418783b */ /* 0x000e640000004200 */
[----:B-----5:R-:W-:Y:S02]  /*1be30*/  F2FP.PACK_AB R12, R61, R73 ;  /* 0x000000493d0c723e */ /* 0x020fe400000000ff */
[----:B------:R-:W-:Y:S02]  /*1be40*/  F2FP.PACK_AB R13, R75, R84 ;  /* 0x000000544b0d723e */ /* 0x000fe400000000ff */
[----:B------:R-:W-:Y:S02]  /*1be50*/  F2FP.PACK_AB R14, R39, R60 ;  /* 0x0000003c270e723e */ /* 0x000fe400000000ff */
[----:B--2---:R-:W-:Y:S01]  /*1be60*/  F2FP.PACK_AB R15, R37, R74 ;  /* 0x0000004a250f723e */ /* 0x004fe200000000ff */
[----:B------:R-:W-:-:S02]  /*1be70*/  FADD.FTZ R0, R19, R0 ;  /* 0x0000000013007221 */ /* 0x000fc40000010000 */
[----:B------:R-:W-:-:S04]  /*1be80*/  FADD.FTZ R9, R142, R9 ;  /* 0x000000098e097221 */ /* 0x000fc80000010000 */
[C---:B------:R-:W-:Y:S01]  /*1be90*/  HMMA.16816.F32 R76, R12.reuse, R32, R76 ;  /* 0x000000200c4c723c */ /* 0x040fe2000000184c */
[----:B------:R2:W-:Y:S01]  /*1bea0*/  MUFU.EX2 R33, R10 ;  /* 0x0000000a00217308 */ /* 0x0005e20000000800 */
[----:B------:R-:W-:Y:S02]  /*1beb0*/  FADD.FTZ R0, R144, R0 ;  /* 0x0000000090007221 */ /* 0x000fe40000010000 */
[----:B------:R-:W-:Y:S02]  /*1bec0*/  FADD.FTZ R9, R18, R9 ;  /* 0x0000000912097221 */ /* 0x000fe40000010000 */
[----:B------:R-:W-:Y:S02]  /*1bed0*/  FADD.FTZ R0, R145, R0 ;  /* 0x0000000091007221 */ /* 0x000fe40000010000 */
[----:B------:R-:W-:Y:S01]  /*1bee0*/  FADD.FTZ R9, R141, R9 ;  /* 0x000000098d097221 */ /* 0x000fe20000010000 */
[----:B------:R-:W-:Y:S01]  /*1bef0*/  HMMA.16816.F32 R64, R12, R34, R64 ;  /* 0x000000220c40723c */ /* 0x000fe20000001840 */
[----:B--2---:R-:W-:-:S07]  /*1bf00*/  FFMA.FTZ R10, R235, R4, -R5 ;  /* 0x00000004eb0a7223 */ /* 0x004fce0000010805 */
[----:B------:R-:W-:Y:S01]  /*1bf10*/  HMMA.16816.F32 R56, R12, R28, R56 ;  /* 0x0000001c0c38723c */ /* 0x000fe20000001838 */
[----:B------:R-:W2:Y:S01]  /*1bf20*/  LDSM.16.MT88.4 R144, [R179+0x11800] ;  /* 0x01180000b390783b */ /* 0x000ea20000004200 */
[----:B------:R4:W-:Y:S01]  /*1bf30*/  MUFU.EX2 R32, R10 ;  /* 0x0000000a00207308 */ /* 0x0009e20000000800 */
[----:B------:R-:W-:Y:S02]  /*1bf40*/  FADD.FTZ R0, R140, R0 ;  /* 0x000000008c007221 */ /* 0x000fe40000010000 */
[----:B------:R-:W-:Y:S02]  /*1bf50*/  FADD.FTZ R9, R143, R9 ;  /* 0x000000098f097221 */ /* 0x000fe40000010000 */
[----:B------:R-:W-:Y:S02]  /*1bf60*/  FADD.FTZ R0, R135, R0 ;  /* 0x0000000087007221 */ /* 0x000fe40000010000 */
[----:B----4-:R-:W-:-:S04]  /*1bf70*/  FFMA.FTZ R10, R236, R4, -R7 ;  /* 0x00000004ec0a7223 */ /* 0x010fc80000010807 */
[----:B------:R4:W-:Y:S01]  /*1bf80*/  MUFU.EX2 R19, R10 ;  /* 0x0000000a00137308 */ /* 0x0009e20000000800 */
[----:B------:R-:W-:Y:S02]  /*1bf90*/  FADD.FTZ R9, R128, R9 ;  /* 0x0000000980097221 */ /* 0x000fe40000010000 */
[----:B------:R-:W-:Y:S02]  /*1bfa0*/  FADD.FTZ R0, R136, R0 ;  /* 0x0000000088007221 */ /* 0x000fe40000010000 */
[----:B----4-:R-:W-:-:S04]  /*1bfb0*/  FFMA.FTZ R10, R237, R4, -R7 ;  /* 0x00000004ed0a7223 */ /* 0x010fc80000010807 */
[----:B------:R4:W5:Y:S01]  /*1bfc0*/  MUFU.EX2 R18, R10 ;  /* 0x0000000a00127308 */ /* 0x0009620000000800 */
[----:B------:R-:W-:Y:S02]  /*1bfd0*/  FADD.FTZ R0, R137, R0 ;  /* 0x0000000089007221 */ /* 0x000fe40000010000 */
[----:B----4-:R-:W-:-:S05]  /*1bfe0*/  FFMA.FTZ R10, R238, R4, -R7 ;  /* 0x00000004ee0a7223 */ /* 0x010fca0000010807 */
[----:B------:R4:W-:Y:S02]  /*1bff0*/  MUFU.EX2 R11, R10 ;  /* 0x0000000a000b7308 */ /* 0x0009e40000000800 */
[----:B----4-:R-:W-:Y:S02]  /*1c000*/  FFMA.FTZ R10, R239, R4, -R7 ;  /* 0x00000004ef0a7223 */ /* 0x010fe40000010807 */
[----:B------:R-:W-:-:S04]  /*1c010*/  FADD.FTZ R7, R125, R9 ;  /* 0x000000097d077221 */ /* 0x000fc80000010000 */
[----:B------:R-:W-:Y:S02]  /*1c020*/  FADD.FTZ R9, R127, R7 ;  /* 0x000000077f097221 */ /* 0x000fe40000010000 */
[----:B------:R-:W-:Y:S02]  /*1c030*/  FADD.FTZ R7, R126, R0 ;  /* 0x000000007e077221 */ /* 0x000fe40000010000 */
[----:B------:R-:W-:Y:S02]  /*1c040*/  FFMA.FTZ R4, R240, R4, -R5 ;  /* 0x00000004f0047223 */ /* 0x000fe40000010805 */
[----:B------:R-:W-:Y:S02]  /*1c050*/  FADD.FTZ R0, R129, R9 ;  /* 0x0000000981007221 */ /* 0x000fe40000010000 */
[----:B------:R4:W-:Y:S01]  /*1c060*/  MUFU.EX2 R249, R4 ;  /* 0x0000000400f97308 */ /* 0x0009e20000000800 */
[----:B------:R-:W-:Y:S02]  /*1c070*/  FADD.FTZ R5, R120, R7 ;  /* 0x0000000778057221 */ /* 0x000fe40000010000 */
[----:B----4-:R-:W-:-:S02]  /*1c080*/  FADD.FTZ R4, R115, R0 ;  /* 0x0000000073047221 */ /* 0x010fc40000010000 */
        /* <DEDUP_REMOVED lines=21> */
[----:B------:R-:W-:Y:S01]  /*1c1e0*/  FADD.FTZ R4, R94, R4 ;  /* 0x000000045e047221 */ /* 0x000fe20000010000 */
[----:B------:R-:W-:Y:S01]  /*1c1f0*/  HMMA.16816.F32 R44, R12, R30, R44 ;  /* 0x0000001e0c2c723c */ /* 0x000fe2000000182c */
[----:B------:R-:W-:Y:S02]  /*1c200*/  FADD.FTZ R0, R91, R0 ;  /* 0x000000005b007221 */ /* 0x000fe40000010000 */
[----:B------:R-:W-:-:S05]  /*1c210*/  FADD.FTZ R4, R89, R4 ;  /* 0x0000000459047221 */ /* 0x000fca0000010000 */
[----:B---3--:R-:W-:Y:S01]  /*1c220*/  HMMA.16816.F32 R40, R12, R20, R40 ;  /* 0x000000140c28723c */ /* 0x008fe20000001828 */
[----:B------:R-:W-:Y:S02]  /*1c230*/  FADD.FTZ R0, R92, R0 ;  /* 0x000000005c007221 */ /* 0x000fe40000010000 */
[----:B------:R-:W-:-:S05]  /*1c240*/  FADD.FTZ R4, R88, R4 ;  /* 0x0000000458047221 */ /* 0x000fca0000010000 */
[C---:B------:R-:W-:Y:S08]  /*1c250*/  HMMA.16816.F32 R52, R12.reuse, R22, R52 ;  /* 0x000000160c34723c */ /* 0x040ff00000001834 */
[C---:B-1----:R-:W-:Y:S08]  /*1c260*/  HMMA.16816.F32 R140, R12.reuse, R24, R80 ;  /* 0x000000180c8c723c */ /* 0x042ff00000001850 */
[----:B------:R-:W-:Y:S01]  /*1c270*/  HMMA.16816.F32 R48, R12, R26, R48 ;  /* 0x0000001a0c30723c */ /* 0x000fe20000001830 */
[----:B------:R-:W1:Y:S01]  /*1c280*/  LDSM.16.MT88.4 R12, [R180+0x11800] ;  /* 0x01180000b40c783b */ /* 0x000e620000004200 */
[----:B------:R-:W-:-:S02]  /*1c290*/  FADD.FTZ R0, R90, R0 ;  /* 0x000000005a007221 */ /* 0x000fc40000010000 */
[----:B------:R-:W-:Y:S02]  /*1c2a0*/  FADD.FTZ R4, R87, R4 ;  /* 0x0000000457047221 */ /* 0x000fe40000010000 */
[----:B------:R-:W-:Y:S02]  /*1c2b0*/  FADD.FTZ R0, R85, R0 ;  /* 0x0000000055007221 */ /* 0x000fe40000010000 */
[----:B------:R-:W-:Y:S01]  /*1c2c0*/  FADD.FTZ R4, R86, R4 ;  /* 0x0000000456047221 */ /* 0x000fe20000010000 */
[----:B------:R-:W3:Y:S01]  /*1c2d0*/  MUFU.EX2 R10, R10 ;  /* 0x0000000a000a7308 */ /* 0x000ee20000000800 */
        /* <DEDUP_REMOVED lines=8> */
[----:B-----5:R-:W-:Y:S01]  /*1c360*/  F2FP.PACK_AB R136, R18, R19 ;  /* 0x000000131288723e */ /* 0x020fe200000000ff */
[----:B------:R-:W-:Y:S01]  /*1c370*/  FADD.FTZ R0, R36, R0 ;  /* 0x0000000024007221 */ /* 0x000fe20000010000 */
[----:B------:R-:W-:Y:S01]  /*1c380*/  F2FP.PACK_AB R137, R33, R36 ;  /* 0x000000242189723e */ /* 0x000fe200000000ff */
[----:B------:R-:W-:Y:S01]  /*1c390*/  FADD.FTZ R4, R19, R4 ;  /* 0x0000000413047221 */ /* 0x000fe20000010000 */
[----:B---3--:R-:W-:-:S02]  /*1c3a0*/  F2FP.PACK_AB R138, R10, R11 ;  /* 0x0000000b0a8a723e */ /* 0x008fc400000000ff */
[----:B------:R-:W-:Y:S01]  /*1c3b0*/  F2FP.PACK_AB R139, R249, R32 ;  /* 0x00000020f98b723e */ /* 0x000fe200000000ff */
[----:B------:R-:W-:Y:S02]  /*1c3c0*/  FADD.FTZ R0, R33, R0 ;  /* 0x0000000021007221 */ /* 0x000fe40000010000 */
[----:B------:R-:W-:Y:S02]  /*1c3d0*/  FADD.FTZ R4, R18, R4 ;  /* 0x0000000412047221 */ /* 0x000fe40000010000 */
[----:B------:R-:W-:Y:S02]  /*1c3e0*/  FADD.FTZ R0, R32, R0 ;  /* 0x0000000020007221 */ /* 0x000fe40000010000 */
[----:B------:R-:W-:Y:S01]  /*1c3f0*/  HMMA.16816.F32 R164, R136, R160, R76 ;  /* 0x000000a088a4723c */ /* 0x000fe2000000184c */
[----:B------:R-:W-:Y:S02]  /*1c400*/  FADD.FTZ R4, R11, R4 ;  /* 0x000000040b047221 */ /* 0x000fe40000010000 */
[----:B------:R-:W-:-:S05]  /*1c410*/  FADD.FTZ R249, R249, R0 ;  /* 0x00000000f9f97221 */ /* 0x000fca0000010000 */
[----:B------:R-:W-:Y:S01]  /*1c420*/  HMMA.16816.F32 R156, R136, R152, R56 ;  /* 0x00000098889c723c */ /* 0x000fe20000001838 */
[----:B------:R-:W-:-:S07]  /*1c430*/  FADD.FTZ R250, R10, R4 ;  /* 0x000000040afa7221 */ /* 0x000fce0000010000 */
[C---:B--2---:R-:W-:Y:S08]  /*1c440*/  HMMA.16816.F32 R148, R136.reuse, R144, R40 ;  /* 0x000000908894723c */ /* 0x044ff00000001828 */
[C---:B------:R-:W-:Y:S08]  /*1c450*/  HMMA.16816.F32 R160, R136.reuse, R162, R64 ;  /* 0x000000a288a0723c */ /* 0x040ff00000001840 */
[C---:B------:R-:W-:Y:S08]  /*1c460*/  HMMA.16816.F32 R152, R136.reuse, R154, R44 ;  /* 0x0000009a8898723c */ /* 0x040ff0000000182c */
[C---:B------:R-:W-:Y:S08]  /*1c470*/  HMMA.16816.F32 R144, R136.reuse, R146, R52 ;  /* 0x000000928890723c */ /* 0x040ff00000001834 */
[C---:B-1----:R-:W-:Y:S08]  /*1c480*/  HMMA.16816.F32 R140, R136.reuse, R12, R140 ;  /* 0x0000000c888c723c */ /* 0x042ff0000000188c */
[----:B------:R-:W-:Y:S01]  /*1c490*/  HMMA.16816.F32 R136, R136, R14, R48 ;  /* 0x0000000e8888723c */ /* 0x000fe20000001830 */
[----:B------:R-:W-:Y:S07]  /*1c4a0*/  @!P2 BRA `(.L_x_1137) ;  /* 0x00008a800000a947 */ /* 0x000fee0003800000 */
[----:B------:R-:W2:Y:S01]  /*1c4b0*/  LDL R252, [R1+0x120] ;  /* 0x0001200001fc7983 */ /* 0x000ea20000100800 */
[----:B------:R-:W-:-:S04]  /*1c4c0*/  DEPBAR.LE SB0, 0x0 ;  /* 0x000080000000791a */ /* 0x000fc80000000000 */
[----:B------:R-:W-:Y:S01]  /*1c4d0*/  WARPSYNC 0xffffffff ;  /* 0xffffffff00007948 */ /* 0x000fe20003800000 */
[----:B------:R-:W-:Y:S01]  /*1c4e0*/  BSSY B0, `(.L_x_1138) ;  /* 0x0000045000007945 */ /* 0x000fe20003800000 */
[----:B------:R-:W-:Y:S01]  /*1c4f0*/  BAR.SYNC.DEFER_BLOCKING 0x0 ;  /* 0x0000000000007b1d */ /* 0x000fe20000010000 */
[----:B--2---:R-:W-:-:S05]  /*1c500*/  IADD3 R248, R252, -0x2, RZ ;  /* 0xfffffffefcf87810 */ /* 0x004fca0007ffe0ff */
[----:B------:R-:W-:Y:S05]  /*1c510*/  @!P0 BRA `(.L_x_1139) ;  /* 0x000003e000008947 */ /* 0x000fea0003800000 */
[----:B------:R-:W2:Y:S01]  /*1c520*/  LD.E R4, [R16.64+0x170] ;  /* 0x0001700610047980 */ /* 0x000ea2000c101900 */
[----:B------:R-:W-:-:S05]  /*1c530*/  IMAD.SHL.U32 R12, R248, 0x100, RZ ;  /* 0x00000100f80c7824 */ /* 0x000fca00078e00ff */
[C---:B------:R-:W-:Y:S02]  /*1c540*/  IADD3 R13, R12.reuse, 0x100, RZ ;  /* 0x000001000c0d7810 */ /* 0x040fe40007ffe0ff */
[----:B------:R-:W-:Y:S02]  /*1c550*/  IABS R9, R12 ;  /* 0x0000000c00097213 */ /* 0x000fe40000000000 */
[-C--:B--2---:R-:W-:Y:S02]  /*1c560*/  IABS R0, R4.reuse ;  /* 0x0000000400007213 */ /* 0x084fe40000000000 */
[-C--:B------:R-:W-:Y:S02]  /*1c570*/  IABS R14, R4.reuse ;  /* 0x00000004000e7213 */ /* 0x080fe40000000000 */
[----:B------:R-:W1:Y:S01]  /*1c580*/  I2F.RP R10, R0 ;  /* 0x00000000000a7306 */ /* 0x000e620000209400 */
[----:B------:R-:W-:-:S04]  /*1c590*/  LOP3.LUT R12, R12, R4, RZ, 0x3c, !PT ;  /* 0x000000040c0c7212 */ /* 0x000fc800078e3cff */
[----:B------:R-:W-:-:S03]  /*1c5a0*/  ISETP.GE.AND P1, PT, R12, RZ, PT ;  /* 0x000000ff0c00720c */ /* 0x000fc60003f26270 */
[----:B-1----:R-:W1:Y:S02]  /*1c5b0*/  MUFU.RCP R10, R10 ;  /* 0x0000000a000a7308 */ /* 0x002e640000001000 */
[----:B-1----:R-:W-:-:S06]  /*1c5c0*/  IADD3 R10, R10, 0xffffffe, RZ ;  /* 0x0ffffffe0a0a7810 */ /* 0x002fcc0007ffe0ff */
[----:B------:R-:W1:Y:S02]  /*1c5d0*/  F2I.FTZ.U32.TRUNC.NTZ R11, R10 ;  /* 0x0000000a000b7305 */ /* 0x000e64000021f000 */
[--C-:B-1----:R-:W-:Y:S02]  /*1c5e0*/  IMAD.MOV R5, RZ, RZ, -R11.reuse ;  /* 0x000000ffff057224 */ /* 0x102fe400078e0a0b */
[----:B------:R-:W-:Y:S02]  /*1c5f0*/  IMAD.MOV.U32 R10, RZ, RZ, RZ ;  /* 0x000000ffff0a7224 */ /* 0x000fe400078e00ff */
[----:B------:R-:W-:Y:S01]  /*1c600*/  IMAD R7, R5, R0, RZ ;  /* 0x0000000005077224 */ /* 0x000fe200078e02ff */
[----:B------:R-:W-:Y:S02]  /*1c610*/  IABS R5, R13 ;  /* 0x0000000d00057213 */ /* 0x000fe40000000000 */
[----:B------:R-:W-:Y:S01]  /*1c620*/  LOP3.LUT R13, R13, R4, RZ, 0x3c, !PT ;  /* 0x000000040d0d7212 */ /* 0x000fe200078e3cff */
[----:B------:R-:W-:Y:S01]  /*1c630*/  IMAD.HI.U32 R7, R11, R7, R10 ;  /* 0x000000070b077227 */ /* 0x000fe200078e000a */
[----:B------:R-:W-:-:S02]  /*1c640*/  IADD3 R10, RZ, -R14, RZ ;  /* 0x8000000eff0a7210 */ /* 0x000fc40007ffe0ff */
[----:B------:R-:W-:Y:S01]  /*1c650*/  ISETP.GE.AND P3, PT, R13, RZ, PT ;  /* 0x000000ff0d00720c */ /* 0x000fe20003f66270 */
[----:B------:R-:W-:Y:S02]  /*1c660*/  IMAD.MOV.U32 R11, RZ, RZ, R5 ;  /* 0x000000ffff0b7224 */ /* 0x000fe400078e0005 */
        /* <DEDUP_REMOVED lines=11> */
[----:B------:R-:W-:Y:S01]  /*1c720*/  @!P4 IADD3 R7, R7, 0x1, RZ ;  /* 0x000000010707c810 */ /* 0x000fe20007ffe0ff */
[----:B------:R-:W2:Y:S01]  /*1c730*/  LD.E.64 R10, [R16.64+0x40] ;  /* 0x00004006100a7980 */ /* 0x000ea2000c101b00 */
[----:B------:R-:W-:-:S02]  /*1c740*/  ISETP.NE.AND P2, PT, R4, RZ, PT ;  /* 0x000000ff0400720c */ /* 0x000fc40003f45270 */
[----:B------:R-:W-:-:S05]  /*1c750*/  LOP3.LUT R0, RZ, R4, RZ, 0x33, !PT ;  /* 0x00000004ff007212 */ /* 0x000fca00078e33ff */
[----:B------:R-:W-:Y:S02]  /*1c760*/  @P5 IADD3 R5, R5, 0x1, RZ ;  /* 0x0000000105055810 */ /* 0x000fe40007ffe0ff */
[----:B------:R-:W-:-:S03]  /*1c770*/  @P6 IADD3 R7, R7, 0x1, RZ ;  /* 0x0000000107076810 */ /* 0x000fc60007ffe0ff */
        /* <DEDUP_REMOVED lines=24> */
.L_x_1139:
[----:B------:R-:W2:Y:S02]  /*1c900*/  LD.E R0, [R16.64+0x40] ;  /* 0x0000400610007980 */ /* 0x000ea4000c101900 */
[----:B--2---:R-:W-:-:S04]  /*1c910*/  LEA R0, -R0, RZ, 0x8 ;  /* 0x000000ff00007211 */ /* 0x004fc800078e41ff */
[----:B------:R-:W-:Y:S02]  /*1c920*/  SHF.R.S32.HI R4, RZ, 0x1f, R0 ;  /* 0x0000001fff047819 */ /* 0x000fe40000011400 */
.L_x_1140:
[----:B------:R-:W-:Y:S05]  /*1c930*/  BSYNC B0 ;  /* 0x0000000000007941 */ /* 0x000fea0003800000 */
.L_x_1138:
[----:B------:R-:W2:Y:S04]  /*1c940*/  LDL R60, [R1+0x4] ;  /* 0x00000400013c7983 */ /* 0x000ea80000100800 */
[----:B------:R-:W3:Y:S04]  /*1c950*/  LDL R59, [R1] ;  /* 0x00000000013b7983 */ /* 0x000ee80000100800 */
[----:B------:R-:W4:Y:S04]  /*1c960*/  LDL.LU R50, [R1+0xc0] ;  /* 0x0000c00001327983 */ /* 0x000f280000300800 */
[----:B------:R-:W5:Y:S04]  /*1c970*/  LDL.LU R51, [R1+0x9c] ;  /* 0x00009c0001337983 */ /* 0x000f680000300800 */
[----:B------:R-:W4:Y:S04]  /*1c980*/  LDL.LU R52, [R1+0x98] ;  /* 0x0000980001347983 */ /* 0x000f280000300800 */
[----:B------:R-:W4:Y:S04]  /*1c990*/  LDL.LU R53, [R1+0x94] ;  /* 0x0000940001357983 */ /* 0x000f280000300800 */
[----:B------:R-:W4:Y:S04]  /*1c9a0*/  LDL.LU R39, [R1+0x90] ;  /* 0x0000900001277983 */ /* 0x000f280000300800 */
[----:B------:R-:W4:Y:S04]  /*1c9b0*/  LDL.LU R54, [R1+0xc8] ;  /* 0x0000c80001367983 */ /* 0x000f280000300800 */
[----:B------:R-:W4:Y:S04]  /*1c9c0*/  LDL.LU R55, [R1+0xcc] ;  /* 0x0000cc0001377983 */ /* 0x000f280000300800 */
[----:B------:R-:W4:Y:S04]  /*1c9d0*/  LDL.LU R56, [R1+0xdc] ;  /* 0x0000dc0001387983 */ /* 0x000f280000300800 */
[----:B------:R-:W4:Y:S04]  /*1c9e0*/  LDL.LU R57, [R1+0xd8] ;  /* 0x0000d80001397983 */ /* 0x000f280000300800 */
[----:B------:R-:W4:Y:S01]  /*1c9f0*/  LDL.LU R58, [R1+0xd0] ;  /* 0x0000d000013a7983 */ /* 0x000f220000300800 */
[----:B------:R-:W-:-:S02]  /*1ca00*/  ISETP.GE.AND P1, PT, R132, R247, PT ;  /* 0x000000f78400720c */ /* 0x000fc40003f26270 */
[----:B------:R-:W-:-:S04]  /*1ca10*/  LEA R114, P3, R0, R222, 0x1 ;  /* 0x000000de00727211 */ /* 0x000fc800078608ff */
[----:B------:R-:W-:-:S07]  /*1ca20*/  LEA.HI.X R115, R0, R223, R4, 0x1, P3 ;  /* 0x000000df00737211 */ /* 0x000fce00018f0c04 */
[----:B------:R-:W-:Y:S01]  /*1ca30*/  @!P1 IADD3 R5, P2, R0, R188, RZ ;  /* 0x000000bc00059210 */ /* 0x000fe20007f5e0ff */
[----:B------:R-:W-:Y:S01]  /*1ca40*/  @!P1 IMAD.MOV.U32 R10, RZ, RZ, R0 ;  /* 0x000000ffff0a9224 */ /* 0x000fe200078e0000 */
[----:B------:R-:W-:Y:S01]  /*1ca50*/  @P1 STS.128 [R189+0xa000], RZ ;  /* 0x00a000ffbd001388 */ /* 0x000fe20000000c00 */
[----:B------:R-:W-:Y:S02]  /*1ca60*/  @!P1 IMAD.MOV.U32 R11, RZ, RZ, R4 ;  /* 0x000000ffff0b9224 */ /* 0x000fe400078e0004 */
[----:B------:R-:W-:Y:S01]  /*1ca70*/  @!P1 IMAD.X R7, R4, 0x1, R221, P2 ;  /* 0x0000000104079824 */ /* 0x000fe200010e06dd */
[C---:B------:R-:W-:Y:S01]  /*1ca80*/  @!P1 LEA R48, P2, R5.reuse, R222, 0x1 ;  /* 0x000000de05309211 */ /* 0x040fe200078408ff */
[----:B------:R-:W-:Y:S01]  /*1ca90*/  @!P1 IMAD.MOV.U32 R24, RZ, RZ, R0 ;  /* 0x000000ffff189224 */ /* 0x000fe200078e0000 */
[----:B------:R-:W-:Y:S01]  /*1caa0*/  @!PT LDS RZ, [RZ] ;  /* 0x00000000fffff984 */ /* 0x000fe20000000800 */
[----:B------:R-:W-:Y:S01]  /*1cab0*/  @!PT LDS RZ, [RZ] ;  /* 0x00000000fffff984 */ /* 0x000fe20000000800 */
[----:B------:R-:W-:Y:S01]  /*1cac0*/  @!PT LDS RZ, [RZ] ;  /* 0x00000000fffff984 */ /* 0x000fe20000000800 */
[----:B------:R1:W-:Y:S01]  /*1cad0*/  @!P1 LDGSTS.E.BYPASS.LTC128B.128 [R189+0xa000], [R114.64] ;  /* 0x0a00000072bd9fae */ /* 0x0003e2000b901d46 */
[----:B------:R-:W-:Y:S01]  /*1cae0*/  @!P1 IMAD.MOV.U32 R25, RZ, RZ, R4 ;  /* 0x000000ffff199224 */ /* 0x000fe200078e0004 */
[----:B------:R-:W-:Y:S01]  /*1caf0*/  @!P1 LEA.HI.X R49, R5, R223, R7, 0x1, P2 ;  /* 0x000000df05319211 */ /* 0x000fe200010f0c07 */
[----:B------:R-:W-:Y:S01]  /*1cb00*/  @!P1 IMAD.MOV.U32 R22, RZ, RZ, R0 ;  /* 0x000000ffff169224 */ /* 0x000fe200078e0000 */
[----:B------:R-:W-:Y:S01]  /*1cb10*/  @P1 STS.128 [R189+0xa800], RZ ;  /* 0x00a800ffbd001388 */ /* 0x000fe20000000c00 */
[----:B------:R-:W-:-:S03]  /*1cb20*/  @!P1 IMAD.MOV.U32 R23, RZ, RZ, R4 ;  /* 0x000000ffff179224 */ /* 0x000fc600078e0004 */
[----:B------:R-:W-:Y:S01]  /*1cb30*/  @!PT LDS RZ, [RZ] ;  /* 0x00000000fffff984 */ /* 0x000fe20000000800 */
[----:B------:R-:W-:Y:S01]  /*1cb40*/  @!PT LDS RZ, [RZ] ;  /* 0x00000000fffff984 */ /* 0x000fe20000000800 */
[----:B------:R-:W-:Y:S01]  /*1cb50*/  @!PT LDS RZ, [RZ] ;  /* 0x00000000fffff984 */ /* 0x000fe20000000800 */
[----:B------:R1:W-:Y:S04]  /*1cb60*/  @!P1 LDGSTS.E.BYPASS.LTC128B.128 [R189+0xa800], [R48.64] ;  /* 0x0a80000030bd9fae */ /* 0x0003e8000b901d46 */
[----:B------:R-:W-:Y:S01]  /*1cb70*/  @P1 STS.128 [R189+0xb000], RZ ;  /* 0x00b000ffbd001388 */ /* 0x000fe20000000c00 */
[C---:B--2---:R-:W-:Y:S02]  /*1cb80*/  @!P1 IMAD R12, R60.reuse, 0x30, RZ ;  /* 0x000000303c0c9824 */ /* 0x044fe400078e02ff */
[----:B------:R-:W-:Y:S01]  /*1cb90*/  @!P1 IMAD R27, R60, 0xa0, RZ ;  /* 0x000000a03c1b9824 */ /* 0x000fe200078e02ff */
[CC--:B---3--:R-:W-:Y:S01]  /*1cba0*/  @!P1 LEA R9, P4, R59.reuse, R0.reuse, 0x5 ;  /* 0x000000003b099211 */ /* 0x0c8fe200078828ff */
[C---:B------:R-:W-:Y:S01]  /*1cbb0*/  @!P1 IMAD.WIDE.U32 R10, R59.reuse, 0x30, R10 ;  /* 0x000000303b0a9825 */ /* 0x040fe200078e000a */
[----:B------:R-:W-:-:S02]  /*1cbc0*/  @!P1 LEA R5, P3, R59, R0, 0x6 ;  /* 0x000000003b059211 */ /* 0x000fc400078630ff */
[----:B------:R-:W-:Y:S01]  /*1cbd0*/  @!P1 LEA.HI.X R13, R59, R4, R60, 0x5, P4 ;  /* 0x000000043b0d9211 */ /* 0x000fe200020f2c3c */
[----:B------:R-:W-:Y:S01]  /*1cbe0*/  @!P1 IMAD.IADD R12, R11, 0x1, R12 ;  /* 0x000000010b0c9824 */ /* 0x000fe200078e020c */
[----:B------:R-:W-:Y:S01]  /*1cbf0*/  @!P1 LEA R44, P4, R10, R222, 0x1 ;  /* 0x000000de0a2c9211 */ /* 0x000fe200078808ff */
[----:B------:R-:W-:Y:S01]  /*1cc00*/  @!P1 IMAD.MOV.U32 R11, RZ, RZ, R4 ;  /* 0x000000ffff0b9224 */ /* 0x000fe200078e0004 */
[C---:B------:R-:W-:Y:S01]  /*1cc10*/  @!P1 LEA.HI.X R14, R59.reuse, R4, R60, 0x6, P3 ;  /* 0x000000043b0e9211 */ /* 0x040fe200018f343c */
[----:B------:R-:W-:Y:S01]  /*1cc20*/  @!P1 IMAD R26, R60, 0x90, RZ ;  /* 0x000000903c1a9824 */ /* 0x000fe200078e02ff */
[----:B------:R-:W-:Y:S01]  /*1cc30*/  @!P1 LEA R7, P2, R59, R0, 0x7 ;  /* 0x000000003b079211 */ /* 0x000fe200078438ff */
[----:B-----5:R-:W-:Y:S01]  /*1cc40*/  IMAD.MOV.U32 R71, RZ, RZ, R51 ;  /* 0x000000ffff477224 */ /* 0x020fe200078e0033 */
[-C--:B------:R-:W-:Y:S01]  /*1cc50*/  @!P1 LEA R42, P3, R5, R222.reuse, 0x1 ;  /* 0x000000de052a9211 */ /* 0x080fe200078608ff */
[----:B----4-:R-:W-:Y:S01]  /*1cc60*/  IMAD.MOV.U32 R70, RZ, RZ, R52 ;  /* 0x000000ffff467224 */ /* 0x010fe200078e0034 */
[-C--:B------:R-:W-:Y:S01]  /*1cc70*/  @!P1 LEA.HI.X R45, R10, R223.reuse, R12, 0x1, P4 ;  /* 0x000000df0a2d9211 */ /* 0x080fe200020f0c0c */
[--C-:B------:R-:W-:Y:S01]  /*1cc80*/  @!P1 IMAD.MOV.U32 R10, RZ, RZ, R0.reuse ;  /* 0x000000ffff0a9224 */ /* 0x100fe200078e0000 */
[----:B------:R-:W-:Y:S01]  /*1cc90*/  @!P1 LEA R46, P5, R9, R222, 0x1 ;  /* 0x000000de092e9211 */ /* 0x000fe200078a08ff */
[----:B------:R-:W-:Y:S01]  /*1cca0*/  @!P1 IMAD.MOV.U32 R12, RZ, RZ, R0 ;  /* 0x000000ffff0c9224 */ /* 0x000fe200078e0000 */
[C---:B------:R-:W-:Y:S01]  /*1ccb0*/  @!P1 LEA.HI.X R15, R59.reuse, R4, R60, 0x7, P2 ;  /* 0x000000043b0f9211 */ /* 0x040fe200010f3c3c */
[----:B------:R-:W-:Y:S01]  /*1ccc0*/  @!P1 IMAD.WIDE.U32 R20, R59, 0x50, R10 ;  /* 0x000000503b149825 */ /* 0x000fe200078e000a */
[----:B------:R-:W-:-:S02]  /*1ccd0*/  @!P1 LEA.HI.X R43, R5, R223, R14, 0x1, P3 ;  /* 0x000000df052b9211 */ /* 0x000fc400018f0c0e */
[-C--:B------:R-:W-:Y:S01]  /*1cce0*/  @!P1 LEA R40, P2, R7, R222.reuse, 0x1 ;  /* 0x000000de07289211 */ /* 0x080fe200078408ff */
[----:B------:R-:W-:Y:S01]  /*1ccf0*/  @!P1 IMAD R5, R60, 0x50, RZ ;  /* 0x000000503c059824 */ /* 0x000fe200078e02ff */
[-C--:B------:R-:W-:Y:S01]  /*1cd00*/  @!P1 LEA.HI.X R47, R9, R223.reuse, R13, 0x1, P5 ;  /* 0x000000df092f9211 */ /* 0x080fe200028f0c0d */
[----:B------:R-:W-:Y:S01]  /*1cd10*/  @!P1 IMAD.MOV.U32 R13, RZ, RZ, R4 ;  /* 0x000000ffff0d9224 */ /* 0x000fe200078e0004 */
[-C--:B------:R-:W-:Y:S01]  /*1cd20*/  @!P1 LEA.HI.X R41, R7, R223.reuse, R15, 0x1, P2 ;  /* 0x000000df07299211 */ /* 0x080fe200010f0c0f */
[----:B------:R-:W-:Y:S01]  /*1cd30*/  @!P1 IMAD.IADD R5, R21, 0x1, R5 ;  /* 0x0000000115059824 */ /* 0x000fe200078e0205 */
[----:B------:R-:W-:Y:S01]  /*1cd40*/  @!P1 LEA R36, P2, R20, R222, 0x1 ;  /* 0x000000de14249211 */ /* 0x000fe200078408ff */
[----:B------:R-:W-:Y:S01]  /*1cd50*/  @!P1 IMAD R7, R60, 0x60, RZ ;  /* 0x000000603c079824 */ /* 0x000fe200078e02ff */
[----:B------:R-:W-:Y:S01]  /*1cd60*/  @!PT LDS RZ, [RZ] ;  /* 0x00000000fffff984 */ /* 0x000fe20000000800 */
[----:B------:R-:W-:Y:S01]  /*1cd70*/  @!PT LDS RZ, [RZ] ;  /* 0x00000000fffff984 */ /* 0x000fe20000000800 */
[----:B------:R-:W-:Y:S01]  /*1cd80*/  @!PT LDS RZ, [RZ] ;  /* 0x00000000fffff984 */ /* 0x000fe20000000800 */
[----:B------:R2:W-:Y:S01]  /*1cd90*/  @!P1 LDGSTS.E.BYPASS.LTC128B.128 [R189+0xb000], [R46.64] ;  /* 0x0b0000002ebd9fae */ /* 0x0005e2000b901d46 */
[----:B------:R-:W-:Y:S01]  /*1cda0*/  @!P1 IMAD.WIDE.U32 R18, R59, 0x60, R12 ;  /* 0x000000603b129825 */ /* 0x000fe200078e000c */
[----:B------:R-:W-:-:S02]  /*1cdb0*/  @!P1 LEA.HI.X R37, R20, R223, R5, 0x1, P2 ;  /* 0x000000df14259211 */ /* 0x000fc400010f0c05 */
[----:B------:R-:W-:Y:S01]  /*1cdc0*/  @P1 STS.128 [R189+0xb800], RZ ;  /* 0x00b800ffbd001388 */ /* 0x000fe20000000c00 */
[C---:B------:R-:W-:Y:S01]  /*1cdd0*/  @!P1 IMAD.WIDE.U32 R14, R59.reuse, 0x70, R10 ;  /* 0x000000703b0e9825 */ /* 0x040fe200078e000a */
[-C--:B------:R-:W-:Y:S02]  /*1cde0*/  @!P1 LEA R34, P5, R18, R222.reuse, 0x1 ;  /* 0x000000de12229211 */ /* 0x080fe400078a08ff */
[----:B------:R-:W-:Y:S01]  /*1cdf0*/  @!PT LDS RZ, [RZ] ;  /* 0x00000000fffff984 */ /* 0x000fe20000000800 */
[----:B------:R-:W-:Y:S01]  /*1ce00*/  @!PT LDS RZ, [RZ] ;  /* 0x00000000fffff984 */ /* 0x000fe20000000800 */
[----:B------:R-:W-:Y:S01]  /*1ce10*/  @!PT LDS RZ, [RZ] ;  /* 0x00000000fffff984 */ /* 0x000fe20000000800 */
[----:B------:R2:W-:Y:S01]  /*1ce20*/  @!P1 LDGSTS.E.BYPASS.LTC128B.128 [R189+0xb800], [R44.64] ;  /* 0x0b8000002cbd9fae */ /* 0x0005e2000b901d46 */
[----:B------:R-:W-:Y:S01]  /*1ce30*/  @!P1 IMAD R9, R60, 0x70, RZ ;  /* 0x000000703c099824 */ /* 0x000fe200078e02ff */
[-C--:B------:R-:W-:Y:S01]  /*1ce40*/  @!P1 LEA R32, P4, R14, R222.reuse, 0x1 ;  /* 0x000000de0e209211 */ /* 0x080fe200078808ff */
[C---:B------:R-:W-:Y:S01]  /*1ce50*/  @!P1 IMAD.WIDE.U32 R10, R59.reuse, 0xa0, R24 ;  /* 0x000000a03b0a9825 */ /* 0x040fe200078e0018 */
[----:B------:R-:W-:Y:S03]  /*1ce60*/  @P1 STS.128 [R189+0xc000], RZ ;  /* 0x00c000ffbd001388 */ /* 0x000fe60000000c00 */
        /* <DEDUP_REMOVED lines=9> */
[----:B------:R-:W-:Y:S01]  /*1cf00*/  @P1 STS.128 [R189+0xc800], RZ ;  /* 0x00c800ffbd001388 */ /* 0x000fe20000000c00 */
[----:B------:R-:W-:Y:S01]  /*1cf10*/  @!P1 IMAD.IADD R11, R27, 0x1, R11 ;  /* 0x000000011b0b9824 */ /* 0x000fe200078e020b */
[-C--:B------:R-:W-:Y:S01]  /*1cf20*/  @!P1 LEA.HI.X R35, R18, R223.reuse, R5, 0x1, P5 ;  /* 0x000000df12239211 */ /* 0x080fe200028f0c05 */
[----:B------:R-:W-:Y:S01]  /*1cf30*/  @!P1 IMAD.IADD R9, R13, 0x1, R26 ;  /* 0x000000010d099824 */ /* 0x000fe200078e021a */
[-C--:B------:R-:W-:Y:S01]  /*1cf40*/  @!P1 LEA.HI.X R33, R14, R223.reuse, R7, 0x1, P4 ;  /* 0x000000df0e219211 */ /* 0x080fe200020f0c07 */
[----:B------:R-:W-:Y:S01]  /*1cf50*/  @!P1 IMAD.MOV.U32 R18, RZ, RZ, R0 ;  /* 0x000000ffff129224 */ /* 0x000fe200078e0000 */
[-C--:B------:R-:W-:Y:S01]  /*1cf60*/  @!P1 LEA.HI.X R29, R10, R223.reuse, R11, 0x1, P2 ;  /* 0x000000df0a1d9211 */ /* 0x080fe200010f0c0b */
[--C-:B------:R-:W-:Y:S01]  /*1cf70*/  @!P1 IMAD.MOV.U32 R19, RZ, RZ, R4.reuse ;  /* 0x000000ffff139224 */ /* 0x100fe200078e0004 */
[----:B------:R-:W-:Y:S01]  /*1cf80*/  @!P1 LEA.HI.X R31, R12, R223, R9, 0x1, P3 ;  /* 0x000000df0c1f9211 */ /* 0x000fe200018f0c09 */
[--C-:B------:R-:W-:Y:S01]  /*1cf90*/  @!P1 IMAD.MOV.U32 R15, RZ, RZ, R4.reuse ;  /* 0x000000ffff0f9224 */ /* 0x100fe200078e0004 */
[----:B------:R-:W-:Y:S01]  /*1cfa0*/  @!P1 MOV R11, R4 ;  /* 0x00000004000b9202 */ /* 0x000fe20000000f00 */
[--C-:B------:R-:W-:Y:S01]  /*1cfb0*/  @!P1 IMAD.MOV.U32 R13, RZ, RZ, R4.reuse ;  /* 0x000000ffff0d9224 */ /* 0x100fe200078e0004 */
[----:B------:R-:W-:Y:S01]  /*1cfc0*/  @!PT LDS RZ, [RZ] ;  /* 0x00000000fffff984 */ /* 0x000fe20000000800 */
[----:B------:R-:W-:Y:S01]  /*1cfd0*/  @!PT LDS RZ, [RZ] ;  /* 0x00000000fffff984 */ /* 0x000fe20000000800 */
[----:B------:R-:W-:Y:S01]  /*1cfe0*/  @!PT LDS RZ, [RZ] ;  /* 0x00000000fffff984 */ /* 0x000fe20000000800 */
[----:B------:R4:W-:Y:S01]  /*1cff0*/  @!P1 LDGSTS.E.BYPASS.LTC128B.128 [R189+0xc800], [R36.64] ;  /* 0x0c80000024bd9fae */ /* 0x0009e2000b901d46 */
[----:B------:R-:W-:-:S02]  /*1d000*/  @!P1 IMAD.MOV.U32 R5, RZ, RZ, R4 ;  /* 0x000000ffff059224 */ /* 0x000fc400078e0004 */
[--C-:B------:R-:W-:Y:S01]  /*1d010*/  @!P1 IMAD.MOV.U32 R14, RZ, RZ, R0.reuse ;  /* 0x000000ffff0e9224 */ /* 0x100fe200078e0000 */
[----:B------:R-:W-:Y:S01]  /*1d020*/  @P1 STS.128 [R189+0xd000], RZ ;  /* 0x00d000ffbd001388 */ /* 0x000fe20000000c00 */
[--C-:B------:R-:W-:Y:S02]  /*1d030*/  @!P1 IMAD.MOV.U32 R12, RZ, RZ, R0.reuse ;  /* 0x000000ffff0c9224 */ /* 0x100fe400078e0000 */
[--C-:B------:R-:W-:Y:S01]  /*1d040*/  @!P1 IMAD.MOV.U32 R10, RZ, RZ, R0.reuse ;  /* 0x000000ffff0a9224 */ /* 0x100fe200078e0000 */
[----:B------:R-:W-:Y:S01]  /*1d050*/  @!PT LDS RZ, [RZ] ;  /* 0x00000000fffff984 */ /* 0x000fe20000000800 */
[----:B------:R-:W-:Y:S01]  /*1d060*/  @!PT LDS RZ, [RZ] ;  /* 0x00000000fffff984 */ /* 0x000fe20000000800 */
[----:B------:R-:W-:Y:S01]  /*1d070*/  @!PT LDS RZ, [RZ] ;  /* 0x00000000fffff984 */ /* 0x000fe20000000800 */
[----:B------:R5:W-:Y:S01]  /*1d080*/  @!P1 LDGSTS.E.BYPASS.LTC128B.128 [R189+0xd000], [R34.64] ;  /* 0x0d00000022bd9fae */ /* 0x000be2000b901d46 */
[----:B------:R-:W-:Y:S02]  /*1d090*/  @!P1 IMAD.MOV.U32 R4, RZ, RZ, R0 ;  /* 0x000000ffff049224 */ /* 0x000fe400078e0000 */
[----:B------:R-:W-:Y:S01]  /*1d0a0*/  @!P1 IMAD R0, R60, 0xb0, RZ ;  /* 0x000000b03c009824 */ /* 0x000fe200078e02ff */
[----:B------:R-:W-:Y:S01]  /*1d0b0*/  @P1 STS.128 [R189+0xd800], RZ ;  /* 0x00d800ffbd001388 */ /* 0x000fe20000000c00 */
[----:B------:R-:W-:-:S03]  /*1d0c0*/  @!P1 IMAD.WIDE.U32 R18, R59, 0xb0, R18 ;  /* 0x000000b03b129825 */ /* 0x000fc600078e0012 */
[----:B------:R-:W-:Y:S01]  /*1d0d0*/  @!PT LDS RZ, [RZ] ;  /* 0x00000000fffff984 */ /* 0x000fe20000000800 */
[----:B------:R-:W-:Y:S01]  /*1d0e0*/  @!PT LDS RZ, [RZ] ;  /* 0x00000000fffff984 */ /* 0x000fe20000000800 */
[----:B------:R-:W-:Y:S01]  /*1d0f0*/  @!PT LDS RZ, [RZ] ;  /* 0x00000000fffff984 */ /* 0x000fe20000000800 */
[----:B------:R5:W-:Y:S01]  /*1d100*/  @!P1 LDGSTS.E.BYPASS.LTC128B.128 [R189+0xd800], [R32.64] ;  /* 0x0d80000020bd9fae */ /* 0x000be2000b901d46 */
[----:B------:R-:W-:Y:S01]  /*1d110*/  @!P1 IMAD.IADD R0, R19, 0x1, R0 ;  /* 0x0000000113009824 */ /* 0x000fe200078e0200 */
[-C--:B------:R-:W-:Y:S01]  /*1d120*/  @!P1 LEA R26, P2, R18, R222.reuse, 0x1 ;  /* 0x000000de121a9211 */ /* 0x080fe200078408ff */
[----:B------:R-:W-:Y:S01]  /*1d130*/  @!P1 IMAD R20, R60, 0xc0, RZ ;  /* 0x000000c03c149824 */ /* 0x000fe200078e02ff */
[----:B------:R-:W-:Y:S01]  /*1d140*/  @P1 STS.128 [R189+0xe000], RZ ;  /* 0x00e000ffbd001388 */ /* 0x000fe20000000c00 */
[C---:B------:R-:W-:Y:S01]  /*1d150*/  @!P1 IMAD.WIDE.U32 R14, R59.reuse, 0xc0, R14 ;  /* 0x000000c03b0e9825 */ /* 0x040fe200078e000e */
[-C--:B------:R-:W-:Y:S02]  /*1d160*/  @!P1 LEA.HI.X R27, R18, R223.reuse, R0, 0x1, P2 ;  /* 0x000000df121b9211 */ /* 0x080fe400010f0c00 */
        /* <DEDUP_REMOVED lines=8> */
[----:B------:R-:W-:Y:S01]  /*1d1f0*/  @!P1 IMAD R9, R60, 0xe0, RZ ;  /* 0x000000e03c099824 */ /* 0x000fe200078e02ff */
[-C--:B------:R-:W-:Y:S01]  /*1d200*/  @!P1 LEA R22, P4, R12, R222.reuse, 0x1 ;  /* 0x000000de0c169211 */ /* 0x080fe200078808ff */
[C---:B------:R-:W-:Y:S01]  /*1d210*/  @!P1 IMAD.WIDE.U32 R10, R59.reuse, 0xe0, R10 ;  /* 0x000000e03b0a9825 */ /* 0x040fe200078e000a */
[----:B------:R-:W-:Y:S01]  /*1d220*/  @!PT LDS RZ, [RZ] ;  /* 0x00000000fffff984 */ /* 0x000fe20000000800 */
[----:B------:R-:W-:Y:S01]  /*1d230*/  @!PT LDS RZ, [RZ] ;  /* 0x00000000fffff984 */ /* 0x000fe20000000800 */
[----:B------:R-:W-:Y:S01]  /*1d240*/  @!PT LDS RZ, [RZ] ;  /* 0x00000000fffff984 */ /* 0x000fe20000000800 */
[----:B------:R1:W-:Y:S03]  /*1d250*/  @!P1 LDGSTS.E.BYPASS.LTC128B.128 [R189+0xe800], [R30.64] ;  /* 0x0e8000001ebd9fae */ /* 0x0003e6000b901d46 */
[----:B------:R-:W-:Y:S01]  /*1d260*/  @!P1 IMAD.IADD R0, R20, 0x1, R15 ;  /* 0x0000000114009824 */ /* 0x000fe200078e020f */
[----:B------:R-:W-:Y:S01]  /*1d270*/  @!P1 LEA R20, P3, R10, R222, 0x1 ;  /* 0x000000de0a149211 */ /* 0x000fe200078608ff */
[----:B------:R-:W-:Y:S01]  /*1d280*/  @!P1 IMAD R21, R60, 0xf0, RZ ;  /* 0x000000f03c159824 */ /* 0x000fe200078e02ff */
[----:B------:R-:W-:Y:S01]  /*1d290*/  @P1 STS.128 [R189+0xf000], RZ ;  /* 0x00f000ffbd001388 */ /* 0x000fe20000000c00 */
[----:B------:R-:W-:Y:S01]  /*1d2a0*/  @!P1 IMAD.WIDE.U32 R4, R59, 0xf0, R4 ;  /* 0x000000f03b049825 */ /* 0x000fe200078e0004 */
[----:B------:R-:W-:-:S02]  /*1d2b0*/  @!P1 LEA.HI.X R25, R14, R223, R0, 0x1, P5 ;  /* 0x000000df0e199211 */ /* 0x000fc400028f0c00 */
[----:B------:R-:W-:Y:S01]  /*1d2c0*/  @!PT LDS RZ, [RZ] ;  /* 0x00000000fffff984 */ /* 0x000fe20000000800 */
[----:B------:R-:W-:Y:S01]  /*1d2d0*/  @!PT LDS RZ, [RZ] ;  /* 0x00000000fffff984 */ /* 0x000fe20000000800 */
[----:B------:R-:W-:Y:S01]  /*1d2e0*/  @!PT LDS RZ, [RZ] ;  /* 0x00000000fffff984 */ /* 0x000fe20000000800 */
[----:B------:R1:W-:Y:S01]  /*1d2f0*/  @!P1 LDGSTS.E.BYPASS.LTC128B.128 [R189+0xf000], [R28.64] ;  /* 0x0f0000001cbd9fae */ /* 0x0003e2000b901d46 */
[----:B------:R-:W-:Y:S01]  /*1d300*/  @!P1 IMAD.IADD R7, R13, 0x1, R7 ;  /* 0x000000010d079824 */ /* 0x000fe200078e0207 */
[----:B------:R-:W-:Y:S01]  /*1d310*/  @!P1 LEA R18, P2, R4, R222, 0x1 ;  /* 0x000000de04129211 */ /* 0x000fe200078408ff */
[----:B------:R-:W-:Y:S01]  /*1d320*/  @!P1 IMAD.IADD R9, R9, 0x1, R11 ;  /* 0x0000000109099824 */ /* 0x000fe200078e020b */
[----:B------:R-:W-:Y:S01]  /*1d330*/  @P1 STS.128 [R189+0xf800], RZ ;  /* 0x00f800ffbd001388 */ /* 0x000fe20000000c00 */
[----:B------:R-:W-:Y:S01]  /*1d340*/  @!P1 IMAD.IADD R5, R5, 0x1, R21 ;  /* 0x0000000105059824 */ /* 0x000fe200078e0215 */
[-C--:B------:R-:W-:Y:S01]  /*1d350*/  @!P1 LEA.HI.X R23, R12, R223.reuse, R7, 0x1, P4 ;  /* 0x000000df0c179211 */ /* 0x080fe200020f0c07 */
[----:B------:R-:W-:Y:S01]  /*1d360*/  IMAD.MOV.U32 R67, RZ, RZ, R55 ;  /* 0x000000ffff437224 */ /* 0x000fe200078e0037 */
[----:B------:R-:W-:Y:S01]  /*1d370*/  @!PT LDS RZ, [RZ] ;  /* 0x00000000fffff984 */ /* 0x000fe20000000800 */
[----:B------:R-:W-:Y:S01]  /*1d380*/  @!PT LDS RZ, [RZ] ;  /* 0x00000000fffff984 */ /* 0x000fe20000000800 */
[----:B------:R-:W-:Y:S01]  /*1d390*/  @!PT LDS RZ, [RZ] ;  /* 0x00000000fffff984 */ /* 0x000fe20000000800 */
[----:B------:R1:W-:Y:S01]  /*1d3a0*/  @!P1 LDGSTS.E.BYPASS.LTC128B.128 [R189+0xf800], [R26.64] ;  /* 0x0f8000001abd9fae */ /* 0x0003e2000b901d46 */
[-C--:B------:R-:W-:Y:S01]  /*1d3b0*/  @!P1 LEA.HI.X R21, R10, R223.reuse, R9, 0x1, P3 ;  /* 0x000000df0a159211 */ /* 0x080fe200018f0c09 */
[----:B------:R-:W-:Y:S01]  /*1d3c0*/  IMAD.MOV.U32 R68, RZ, RZ, R54 ;  /* 0x000000ffff447224 */ /* 0x000fe200078e0036 */
[----:B------:R-:W-:Y:S01]  /*1d3d0*/  @!P1 LEA.HI.X R19, R4, R223, R5, 0x1, P2 ;  /* 0x000000df04139211 */ /* 0x000fe200010f0c05 */
[----:B------:R-:W-:Y:S01]  /*1d3e0*/  @P1 STS.128 [R189+0x10000], RZ ;  /* 0x010000ffbd001388 */ /* 0x000fe20000000c00 */
[----:B------:R-:W-:-:S02]  /*1d3f0*/  IMAD.MOV.U32 R69, RZ, RZ, R53 ;  /* 0x000000ffff457224 */ /* 0x000fc400078e0035 */
[----:B------:R-:W-:Y:S01]  /*1d400*/  IMAD.MOV.U32 R64, RZ, RZ, R58 ;  /* 0x000000ffff407224 */ /* 0x000fe200078e003a */
[----:B------:R-:W-:Y:S01]  /*1d410*/  @!PT LDS RZ, [RZ] ;  /* 0x00000000fffff984 */ /* 0x000fe20000000800 */
[----:B------:R-:W-:Y:S01]  /*1d420*/  @!PT LDS RZ, [RZ] ;  /* 0x00000000fffff984 */ /* 0x000fe20000000800 */
[----:B------:R-:W-:Y:S01]  /*1d430*/  @!PT LDS RZ, [RZ] ;  /* 0x00000000fffff984 */ /* 0x000fe20000000800 */
[----:B------:R1:W-:Y:S01]  /*1d440*/  @!P1 LDGSTS.E.BYPASS.LTC128B.128 [R189+0x10000], [R24.64] ;  /* 0x1000000018bd9fae */ /* 0x0003e2000b901d46 */
[----:B------:R-:W-:Y:S02]  /*1d450*/  IMAD.MOV.U32 R65, RZ, RZ, R57 ;  /* 0x000000ffff417224 */ /* 0x000fe400078e0039 */
[----:B------:R-:W-:Y:S01]  /*1d460*/  IMAD.MOV.U32 R66, RZ, RZ, R56 ;  /* 0x000000ffff427224 */ /* 0x000fe200078e0038 */
[----:B------:R-:W-:Y:S01]  /*1d470*/  @P1 STS.128 [R189+0x10800], RZ ;  /* 0x010800ffbd001388 */ /* 0x000fe20000000c00 */
[----:B------:R-:W-:Y:S02]  /*1d480*/  IMAD.MOV.U32 R112, RZ, RZ, R71 ;  /* 0x000000ffff707224 */ /* 0x000fe400078e0047 */
[----:B------:R-:W-:Y:S01]  /*1d490*/  IMAD.MOV.U32 R10, RZ, RZ, R70 ;  /* 0x000000ffff0a7224 */ /* 0x000fe200078e0046 */
[----:B------:R-:W-:Y:S01]  /*1d4a0*/  @!PT LDS RZ, [RZ] ;  /* 0x00000000fffff984 */ /* 0x000fe20000000800 */
[----:B------:R-:W-:Y:S01]  /*1d4b0*/  @!PT LDS RZ, [RZ] ;  /* 0x00000000fffff984 */ /* 0x000fe20000000800 */
[----:B------:R-:W-:Y:S01]  /*1d4c0*/  @!PT LDS RZ, [RZ] ;  /* 0x00000000fffff984 */ /* 0x000fe20000000800 */
[----:B------:R2:W-:Y:S01]  /*1d4d0*/  @!P1 LDGSTS.E.BYPASS.LTC128B.128 [R189+0x10800], [R22.64] ;  /* 0x1080000016bd9fae */ /* 0x0005e2000b901d46 */
[----:B------:R-:W-:-:S02]  /*1d4e0*/  IMAD.MOV.U32 R5, RZ, RZ, R69 ;  /* 0x000000ffff057224 */ /* 0x000fc400078e0045 */
        /* <DEDUP_REMOVED lines=19> */
[----:B------:R-:W-:Y:S01]  /*1d620*/  LDSM.16.M88.4 R12, [R183] ;  /* 0x00000000b70c783b */ /* 0x000fe20000000200 */
[----:B------:R-:W-:Y:S02]  /*1d630*/  IMAD.MOV.U32 R228, RZ, RZ, R91 ;  /* 0x000000ffffe47224 */ /* 0x000fe400078e005b */
[----:B------:R-:W-:Y:S01]  /*1d640*/  IMAD.MOV.U32 R229, RZ, RZ, R90 ;  /* 0x000000ffffe57224 */ /* 0x000fe200078e005a */
[----:B-1----:R-:W3:Y:S01]  /*1d650*/  LDSM.16.M88.4 R28, [R176+0x2000] ;  /* 0x00200000b01c783b */ /* 0x002ee20000000200 */
[----:B------:R-:W-:-:S02]  /*1d660*/  IMAD.MOV.U32 R230, RZ, RZ, R89 ;  /* 0x000000ffffe67224 */ /* 0x000fc400078e0059 */
[----:B------:R-:W-:Y:S01]  /*1d670*/  IMAD.MOV.U32 R231, RZ, RZ, R88 ;  /* 0x000000ffffe77224 */ /* 0x000fe200078e0058 */
[----:B------:R-:W-:Y:S01]  /*1d680*/  LDSM.16.M88.4 R24, [R50] ;  /* 0x000000003218783b */ /* 0x000fe20000000200 */
[----:B------:R-:W-:-:S03]  /*1d690*/  IMAD.MOV.U32 R220, RZ, RZ, R92 ;  /* 0x000000ffffdc7224 */ /* 0x000fc600078e005c */
[----:B--2---:R-:W1:Y:S04]  /*1d6a0*/  LDSM.16.M88.4 R44, [R72+0x2000] ;  /* 0x00200000482c783b */ /* 0x004e680000000200 */
[----:B-----5:R-:W-:Y:S04]  /*1d6b0*/  LDSM.16.M88.4 R32, [R176+0x2800] ;  /* 0x00280000b020783b */ /* 0x020fe80000000200 */
[----:B------:R-:W-:Y:S04]  /*1d6c0*/  LDSM.16.M88.4 R60, [R72+0x2800] ;  /* 0x00280000483c783b */ /* 0x000fe80000000200 */
[----:B------:R-:W2:Y:S04]  /*1d6d0*/  LDSM.16.M88.4 R52, [R176+0x3000] ;  /* 0x00300000b034783b */ /* 0x000ea80000000200 */
[----:B------:R-:W-:Y:S04]  /*1d6e0*/  LDSM.16.M88.4 R56, [R72+0x3000] ;  /* 0x003000004838783b */ /* 0x000fe80000000200 */
[----:B------:R-:W-:Y:S04]  /*1d6f0*/  LDSM.16.M88.4 R48, [R176+0x3800] ;  /* 0x00380000b030783b */ /* 0x000fe80000000200 */
[----:B------:R-:W5:Y:S04]  /*1d700*/  LDSM.16.M88.4 R76, [R176+0x4000] ;  /* 0x00400000b04c783b */ /* 0x000f680000000200 */
[----:B------:R-:W-:Y:S01]  /*1d710*/  LDSM.16.M88.4 R64, [R72+0x3800] ;  /* 0x003800004840783b */ /* 0x000fe20000000200 */
[----:B---3--:R-:W-:Y:S03]  /*1d720*/  HMMA.16816.F32 R20, R12, R28, RZ ;  /* 0x0000001c0c14723c */ /* 0x008fe600000018ff */
[----:B------:R-:W-:Y:S04]  /*1d730*/  LDSM.16.M88.4 R96, [R72+0x4000] ;  /* 0x004000004860783b */ /* 0x000fe80000000200 */
[----:B------:R-:W3:Y:S04]  /*1d740*/  LDSM.16.M88.4 R68, [R176+0x6800] ;  /* 0x00680000b044783b */ /* 0x000ee80000000200 */
[----:B------:R-:W-:Y:S04]  /*1d750*/  LDSM.16.M88.4 R128, [R72+0x5000] ;  /* 0x005000004880783b */ /* 0x000fe80000000200 */
[----:B------:R-:W-:Y:S04]  /*1d760*/  LDSM.16.M88.4 R168, [R72+0x4800] ;  /* 0x0048000048a8783b */ /* 0x000fe80000000200 */
[----:B------:R-:W3:Y:S04]  /*1d770*/  LDSM.16.M88.4 R200, [R72+0x6800] ;  /* 0x0068000048c8783b */ /* 0x000ee80000000200 */
[----:B------:R-:W3:Y:S01]  /*1d780*/  LDSM.16.M88.4 R84, [R176+0x7000] ;  /* 0x00700000b054783b */ /* 0x000ee20000000200 */
[----:B-1----:R-:W-:Y:S03]  /*1d790*/  HMMA.16816.F32 R40, R24, R44, R20 ;  /* 0x0000002c1828723c */ /* 0x002fe60000001814 */
[----:B------:R-:W-:Y:S04]  /*1d7a0*/  LDSM.16.M88.4 R172, [R176+0x9000] ;  /* 0x00900000b0ac783b */ /* 0x000fe80000000200 */
[----:B------:R-:W-:Y:S01]  /*1d7b0*/  LDSM.16.M88.4 R80, [R176+0x7800] ;  /* 0x00780000b050783b */ /* 0x000fe20000000200 */
[C---:B------:R-:W-:Y:S03]  /*1d7c0*/  HMMA.16816.F32 R20, R12.reuse, R30, RZ ;  /* 0x0000001e0c14723c */ /* 0x040fe600000018ff */
[----:B------:R-:W-:Y:S04]  /*1d7d0*/  LDSM.16.M88.4 R196, [R176+0x9800] ;  /* 0x00980000b0c4783b */ /* 0x000fe80000000200 */
[----:B------:R-:W-:Y:S01]  /*1d7e0*/  LDSM.16.M88.4 R124, [R72+0x5800] ;  /* 0x00580000487c783b */ /* 0x000fe20000000200 */
[C---:B--2---:R-:W-:Y:S03]  /*1d7f0*/  HMMA.16816.F32 R28, R12.reuse, R52, RZ ;  /* 0x000000340c1c723c */ /* 0x044fe600000018ff */
[----:B------:R-:W-:Y:S04]  /*1d800*/  LDSM.16.M88.4 R120, [R72+0x6000] ;  /* 0x006000004878783b */ /* 0x000fe80000000200 */
[----:B------:R-:W0:Y:S01]  /*1d810*/  LDGDEPBAR ;  /* 0x00000000000079af */ /* 0x000e220000000000 */
[----:B------:R-:W-:Y:S01]  /*1d820*/  IMAD.MOV.U32 R0, RZ, RZ, R40 ;  /* 0x000000ffff007224 */ /* 0x000fe200078e0028 */
[----:B-----5:R-:W-:Y:S01]  /*1d830*/  HMMA.16816.F32 R108, R12, R78, RZ ;  /* 0x0000004e0c6c723c */ /* 0x020fe200000018ff */
[----:B------:R-:W-:-:S02]  /*1d840*/  IMAD.MOV.U32 R251, RZ, RZ, R41 ;  /* 0x000000fffffb7224 */ /* 0x000fc400078e0029 */
[----:B------:R-:W-:Y:S02]  /*1d850*/  IMAD.MOV.U32 R246, RZ, RZ, R42 ;  /* 0x000000fffff67224 */ /* 0x000fe400078e002a */
[----:B------:R-:W-:-:S03]  /*1d860*/  IMAD.MOV.U32 R245, RZ, RZ, R43 ;  /* 0x000000fffff57224 */ /* 0x000fc600078e002b */
[----:B------:R-:W-:Y:S08]  /*1d870*/  HMMA.16816.F32 R40, R12, R32, RZ ;  /* 0x000000200c28723c */ /* 0x000ff000000018ff */
[----:B------:R-:W-:Y:S08]  /*1d880*/  HMMA.16816.F32 R44, R24, R46, R20 ;  /* 0x0000002e182c723c */ /* 0x000ff00000001814 */
[----:B------:R-:W-:Y:S08]  /*1d890*/  HMMA.16816.F32 R32, R12, R34, RZ ;  /* 0x000000220c20723c */ /* 0x000ff000000018ff */
[C---:B------:R-:W-:Y:S08]  /*1d8a0*/  HMMA.16816.F32 R20, R24.reuse, R60, R40 ;  /* 0x0000003c1814723c */ /* 0x040ff00000001828 */
[----:B------:R-:W-:Y:S01]  /*1d8b0*/  HMMA.16816.F32 R28, R24, R56, R28 ;  /* 0x00000038181c723c */ /* 0x000fe2000000181c */
[----:B------:R-:W-:Y:S01]  /*1d8c0*/  IMAD.MOV.U32 R244, RZ, RZ, R44 ;  /* 0x000000fffff47224 */ /* 0x000fe200078e002c */
[----:B------:R-:W-:Y:S01]  /*1d8d0*/  MOV R11, R47 ;  /* 0x0000002f000b7202 */ /* 0x000fe20000000f00 */
[----:B------:R-:W-:-:S02]  /*1d8e0*/  IMAD.MOV.U32 R188, RZ, RZ, R45 ;  /* 0x000000ffffbc7224 */ /* 0x000fc400078e002d */
[----:B------:R-:W-:Y:S02]  /*1d8f0*/  IMAD.MOV.U32 R135, RZ, RZ, R46 ;  /* 0x000000ffff877224 */ /* 0x000fe400078e002e */
[----:B------:R-:W-:Y:S01]  /*1d900*/  LDSM.16.M88.4 R44, [R176+0x5800] ;  /* 0x00580000b02c783b */ /* 0x000fe20000000200 */
[C---:B------:R-:W-:Y:S08]  /*1d910*/  HMMA.16816.F32 R40, R12.reuse, R50, RZ ;  /* 0x000000320c28723c */ /* 0x040ff000000018ff */
[----:B------:R-:W-:Y:S01]  /*1d920*/  IMAD.MOV.U32 R222, RZ, RZ, R21 ;  /* 0x000000ffffde7224 */ /* 0x000fe200078e0015 */
[----:B---3--:R-:W-:Y:S01]  /*1d930*/  HMMA.16816.F32 R192, R12, R70, RZ ;  /* 0x000000460cc0723c */ /* 0x008fe200000018ff */
[----:B------:R-:W-:-:S02]  /*1d940*/  IMAD.MOV.U32 R221, RZ, RZ, R22 ;  /* 0x000000ffffdd7224 */ /* 0x000fc400078e0016 */
[----:B----4-:R-:W-:Y:S02]  /*1d950*/  IMAD.MOV.U32 R37, RZ, RZ, R20 ;  /* 0x000000ffff257224 */ /* 0x010fe400078e0014 */
[----:B------:R-:W-:Y:S02]  /*1d960*/  IMAD.MOV.U32 R75, RZ, RZ, R23 ;  /* 0x000000ffff4b7224 */ /* 0x000fe400078e0017 */
[----:B------:R-:W-:Y:S01]  /*1d970*/  IMAD.MOV.U32 R36, RZ, RZ, R31 ;  /* 0x000000ffff247224 */ /* 0x000fe200078e001f */
[C---:B------:R-:W-:Y:S01]  /*1d980*/  HMMA.16816.F32 R20, R24.reuse, R62, R32 ;  /* 0x0000003e1814723c */ /* 0x040fe20000001820 */
[----:B------:R-:W-:Y:S01]  /*1d990*/  IMAD.MOV.U32 R19, RZ, RZ, R29 ;  /* 0x000000ffff137224 */ /* 0x000fe200078e001d */
[----:B------:R-:W-:Y:S01]  /*1d9a0*/  LDSM.16.M88.4 R32, [R176+0x4800] ;  /* 0x00480000b020783b */ /* 0x000fe20000000200 */
[----:B------:R-:W-:Y:S02]  /*1d9b0*/  IMAD.MOV.U32 R9, RZ, RZ, R30 ;  /* 0x000000ffff097224 */ /* 0x000fe400078e001e */
[----:B------:R-:W-:Y:S01]  /*1d9c0*/  IMAD.MOV.U32 R4, RZ, RZ, R28 ;  /* 0x000000ffff047224 */ /* 0x000fe200078e001c */
[----:B------:R-:W-:Y:S02]  /*1d9d0*/  LDSM.16.M88.4 R60, [R176+0x8000] ;  /* 0x00800000b03c783b */ /* 0x000fe40000000200 */
[C---:B------:R-:W-:Y:S02]  /*1d9e0*/  HMMA.16816.F32 R40, R24.reuse, R66, R40 ;  /* 0x000000421828723c */ /* 0x040fe40000001828 */
[----:B------:R-:W1:Y:S06]  /*1d9f0*/  LDSM.16.M88.4 R28, [R176+0x5000] ;  /* 0x00500000b01c783b */ /* 0x000e6c0000000200 */
[C---:B------:R-:W-:Y:S07]  /*1da00*/  HMMA.16816.F32 R240, R24.reuse, R98, R108 ;  /* 0x0000006218f0723c */ /* 0x040fee000000186c */
[----:B------:R-:W-:Y:S01]  /*1da10*/  IMAD.MOV.U32 R109, RZ, RZ, R37 ;  /* 0x000000ffff6d7224 */ /* 0x000fe200078e0025 */
[----:B------:R-:W-:Y:S01]  /*1da20*/  HMMA.16816.F32 R192, R24, R202, R192 ;  /* 0x000000ca18c0723c */ /* 0x000fe200000018c0 */
[----:B------:R-:W-:Y:S01]  /*1da30*/  IMAD.MOV.U32 R74, RZ, RZ, R20 ;  /* 0x000000ffff4a7224 */ /* 0x000fe200078e0014 */
[----:B------:R-:W-:Y:S01]  /*1da40*/  MOV R110, R222 ;  /* 0x000000de006e7202 */ /* 0x000fe20000000f00 */
[----:B------:R-:W-:-:S02]  /*1da50*/  IMAD.MOV.U32 R73, RZ, RZ, R21 ;  /* 0x000000ffff497224 */ /* 0x000fc400078e0015 */
[----:B------:R-:W-:Y:S02]  /*1da60*/  IMAD.MOV.U32 R18, RZ, RZ, R22 ;  /* 0x000000ffff127224 */ /* 0x000fe400078e0016 */
[----:B------:R-:W-:Y:S01]  /*1da70*/  IMAD.MOV.U32 R7, RZ, RZ, R23 ;  /* 0x000000ffff077224 */ /* 0x000fe200078e0017 */
[C---:B------:R-:W-:Y:S01]  /*1da80*/  HMMA.16816.F32 R116, R12.reuse, R84, RZ ;  /* 0x000000540c74723c */ /* 0x040fe200000018ff */
[----:B------:R-:W-:Y:S02]  /*1da90*/  IMAD.MOV.U32 R215, RZ, RZ, R43 ;  /* 0x000000ffffd77224 */ /* 0x000fe400078e002b */
[----:B------:R-:W-:Y:S02]  /*1daa0*/  IMAD.MOV.U32 R213, RZ, RZ, R40 ;  /* 0x000000ffffd57224 */ /* 0x000fe400078e0028 */
[----:B------:R-:W-:Y:S02]  /*1dab0*/  IMAD.MOV.U32 R212, RZ, RZ, R41 ;  /* 0x000000ffffd47224 */ /* 0x000fe400078e0029 */
[----:B------:R-:W-:Y:S01]  /*1dac0*/  IMAD.MOV.U32 R211, RZ, RZ, R42 ;  /* 0x000000ffffd37224 */ /* 0x000fe200078e002a */
[----:B------:R-:W-:Y:S01]  /*1dad0*/  HMMA.16816.F32 R20, R12, R54, RZ ;  /* 0x000000360c14723c */ /* 0x000fe200000018ff */
[----:B------:R-:W-:-:S02]  /*1dae0*/  IMAD.MOV.U32 R108, RZ, RZ, R36 ;  /* 0x000000ffff6c7224 */ /* 0x000fc400078e0024 */
[----:B------:R-:W-:Y:S02]  /*1daf0*/  IMAD.MOV.U32 R36, RZ, RZ, R231 ;  /* 0x000000ffff247224 */ /* 0x000fe400078e00e7 */
[----:B------:R-:W-:Y:S02]  /*1db00*/  IMAD.MOV.U32 R37, RZ, RZ, R229 ;  /* 0x000000ffff257224 */ /* 0x000fe400078e00e5 */
[----:B------:R-:W-:Y:S01]  /*1db10*/  IMAD.MOV.U32 R111, RZ, RZ, R221 ;  /* 0x000000ffff6f7224 */ /* 0x000fe200078e00dd */
[C---:B------:R-:W-:Y:S08]  /*1db20*/  HMMA.16816.F32 R52, R12.reuse, R48, RZ ;  /* 0x000000300c34723c */ /* 0x040ff000000018ff */
[----:B-1----:R-:W-:Y:S08]  /*1db30*/  HMMA.16816.F32 R88, R12, R28, RZ ;  /* 0x0000001c0c58723c */ /* 0x002ff000000018ff */
[C---:B------:R-:W-:Y:S01]  /*1db40*/  HMMA.16816.F32 R20, R24.reuse, R58, R20 ;  /* 0x0000003a1814723c */ /* 0x040fe20000001814 */
[----:B------:R-:W-:Y:S07]  /*1db50*/  LDSM.16.M88.4 R56, [R176+0x8800] ;  /* 0x00880000b038783b */ /* 0x000fee0000000200 */
[----:B------:R-:W-:Y:S01]  /*1db60*/  HMMA.16816.F32 R48, R24, R64, R52 ;  /* 0x000000401830723c */ /* 0x000fe20000001834 */
[----:B------:R-:W1:Y:S07]  /*1db70*/  LDSM.16.M88.4 R52, [R176+0x6000] ;  /* 0x00600000b034783b */ /* 0x000e6e0000000200 */
[C---:B------:R-:W-:Y:S08]  /*1db80*/  HMMA.16816.F32 R100, R12.reuse, R32, RZ ;  /* 0x000000200c64723c */ /* 0x040ff000000018ff */
[----:B------:R-:W-:Y:S01]  /*1db90*/  IMAD.MOV.U32 R214, RZ, RZ, R23 ;  /* 0x000000ffffd67224 */ /* 0x000fe200078e0017 */
[----:B------:R-:W-:Y:S01]  /*1dba0*/  MOV R205, R22 ;  /* 0x0000001600cd7202 */ /* 0x000fe20000000f00 */
[----:B------:R-:W-:Y:S01]  /*1dbb0*/  IMAD.MOV.U32 R207, RZ, RZ, R20 ;  /* 0x000000ffffcf7224 */ /* 0x000fe200078e0014 */
[----:B------:R-:W-:Y:S01]  /*1dbc0*/  HMMA.16816.F32 R92, R12, R34, RZ ;  /* 0x000000220c5c723c */ /* 0x000fe200000018ff */
[----:B------:R-:W-:-:S04]  /*1dbd0*/  IMAD.MOV.U32 R206, RZ, RZ, R21 ;  /* 0x000000ffffce7224 */ /* 0x000fc800078e0015 */
[----:B------:R-:W-:Y:S02]  /*1dbe0*/  IMAD.MOV.U32 R219, RZ, RZ, R49 ;  /* 0x000000ffffdb7224 */ /* 0x000fe400078e0031 */
[----:B------:R-:W-:Y:S01]  /*1dbf0*/  IMAD.MOV.U32 R218, RZ, RZ, R50 ;  /* 0x000000ffffda7224 */ /* 0x000fe200078e0032 */
[C---:B------:R-:W-:Y:S01]  /*1dc00*/  HMMA.16816.F32 R20, R12.reuse, R76, RZ ;  /* 0x0000004c0c14723c */ /* 0x040fe200000018ff */
[----:B------:R-:W-:Y:S02]  /*1dc10*/  IMAD.MOV.U32 R217, RZ, RZ, R51 ;  /* 0x000000ffffd97224 */ /* 0x000fe400078e0033 */
[----:B------:R-:W-:Y:S02]  /*1dc20*/  IMAD.MOV.U32 R216, RZ, RZ, R48 ;  /* 0x000000ffffd87224 */ /* 0x000fe400078e0030 */
[----:B------:R-:W-:Y:S02]  /*1dc30*/  IMAD.MOV.U32 R98, RZ, RZ, R218 ;  /* 0x000000ffff627224 */ /* 0x000fe400078e00da */
[----:B------:R-:W-:Y:S01]  /*1dc40*/  IMAD.MOV.U32 R99, RZ, RZ, R217 ;  /* 0x000000ffff637224 */ /* 0x000fe200078e00d9 */
[C---:B------:R-:W-:Y:S08]  /*1dc50*/  HMMA.16816.F32 R48, R12.reuse, R30, RZ ;  /* 0x0000001e0c30723c */ /* 0x040ff000000018ff */
[----:B------:R-:W-:Y:S08]  /*1dc60*/  HMMA.16816.F32 R40, R12, R44, RZ ;  /* 0x0000002c0c28723c */ /* 0x000ff000000018ff */
[----:B------:R-:W-:Y:S07]  /*1dc70*/  HMMA.16816.F32 R20, R24, R96, R20 ;  /* 0x000000601814723c */ /* 0x000fee0000001814 */
[----:B------:R-:W-:Y:S01]  /*1dc80*/  IMAD.MOV.U32 R97, RZ, RZ, R219 ;  /* 0x000000ffff617224 */ /* 0x000fe200078e00db */
[----:B------:R-:W-:Y:S01]  /*1dc90*/  HMMA.16816.F32 R32, R12, R46, RZ ;  /* 0x0000002e0c20723c */ /* 0x000fe200000018ff */
[----:B------:R-:W-:-:S07]  /*1dca0*/  IMAD.MOV.U32 R96, RZ, RZ, R216 ;  /* 0x000000ffff607224 */ /* 0x000fce00078e00d8 */
[C---:B-1----:R-:W-:Y:S08]  /*1dcb0*/  HMMA.16816.F32 R28, R12.reuse, R52, RZ ;  /* 0x000000340c1c723c */ /* 0x042ff000000018ff */
[----:B------:R-:W-:Y:S01]  /*1dcc0*/  IMAD.MOV.U32 R210, RZ, RZ, R21 ;  /* 0x000000ffffd27224 */ /* 0x000fe200078e0015 */
[----:B------:R-:W-:Y:S01]  /*1dcd0*/  HMMA.16816.F32 R44, R12, R68, RZ ;  /* 0x000000440c2c723c */ /* 0x000fe200000018ff */
[----:B------:R-:W-:-:S02]  /*1dce0*/  IMAD.MOV.U32 R209, RZ, RZ, R22 ;  /* 0x000000ffffd17224 */ /* 0x000fc400078e0016 */
[----:B------:R-:W-:Y:S02]  /*1dcf0*/  IMAD.MOV.U32 R208, RZ, RZ, R23 ;  /* 0x000000ffffd07224 */ /* 0x000fe400078e0017 */
[----:B------:R-:W-:-:S03]  /*1dd00*/  IMAD.MOV.U32 R204, RZ, RZ, R20 ;  /* 0x000000ffffcc7224 */ /* 0x000fc600078e0014 */
[----:B------:R-:W-:Y:S08]  /*1dd10*/  HMMA.16816.F32 R20, R12, R54, RZ ;  /* 0x000000360c14723c */ /* 0x000ff000000018ff */
[C---:B------:R-:W-:Y:S07]  /*1dd20*/  HMMA.16816.F32 R232, R24.reuse, R128, R88 ;  /* 0x0000008018e8723c */ /* 0x040fee0000001858 */
[----:B------:R-:W-:Y:S01]  /*1dd30*/  MOV R88, R208 ;  /* 0x000000d000587202 */ /* 0x000fe20000000f00 */
[----:B------:R-:W-:Y:S01]  /*1dd40*/  HMMA.16816.F32 R236, R24, R168, R100 ;  /* 0x000000a818ec723c */ /* 0x000fe20000001864 */
[----:B------:R-:W-:-:S02]  /*1dd50*/  IMAD.MOV.U32 R89, RZ, RZ, R207 ;  /* 0x000000ffff597224 */ /* 0x000fc400078e00cf */
[----:B------:R-:W-:Y:S02]  /*1dd60*/  IMAD.MOV.U32 R90, RZ, RZ, R206 ;  /* 0x000000ffff5a7224 */ /* 0x000fe400078e00ce */
[----:B------:R-:W-:Y:S02]  /*1dd70*/  IMAD.MOV.U32 R91, RZ, RZ, R205 ;  /* 0x000000ffff5b7224 */ /* 0x000fe400078e00cd */
[----:B------:R-:W-:Y:S01]  /*1dd80*/  IMAD.MOV.U32 R102, RZ, RZ, R19 ;  /* 0x000000ffff667224 */ /* 0x000fe200078e0013 */
[----:B------:R-:W-:Y:S01]  /*1dd90*/  HMMA.16816.F32 R76, R12, R60, RZ ;  /* 0x0000003c0c4c723c */ /* 0x000fe200000018ff */
[----:B------:R-:W-:Y:S02]  /*1dda0*/  IMAD.MOV.U32 R101, RZ, RZ, R4 ;  /* 0x000000ffff657224 */ /* 0x000fe400078e0004 */
[----:B------:R-:W-:Y:S02]  /*1ddb0*/  IMAD.MOV.U32 R19, RZ, RZ, R230 ;  /* 0x000000ffff137224 */ /* 0x000fe400078e00e6 */
[----:B------:R-:W-:-:S02]  /*1ddc0*/  IMAD.MOV.U32 R4, RZ, RZ, R228 ;  /* 0x000000ffff047224 */ /* 0x000fc400078e00e4 */
[----:B------:R-:W-:Y:S01]  /*1ddd0*/  IMAD.MOV.U32 R203, RZ, RZ, R88 ;  /* 0x000000ffffcb7224 */ /* 0x000fe200078e0058 */
[----:B------:R-:W-:Y:S01]  /*1dde0*/  HMMA.16816.F32 R228, R24, R170, R92 ;  /* 0x000000aa18e4723c */ /* 0x000fe2000000185c */
        /* <DEDUP_REMOVED lines=29> */
[C---:B------:R-:W-:Y:S01]  /*1dfc0*/  HMMA.16816.F32 R56, R12.reuse, R172, RZ ;  /* 0x000000ac0c38723c */ /* 0x040fe200000018ff */
[----:B------:R-:W-:Y:S01]  /*1dfd0*/  MOV R110, R111 ;  /* 0x0000006f006e7202 */ /* 0x000fe20000000f00 */
[----:B------:R-:W-:Y:S02]  /*1dfe0*/  IMAD.MOV.U32 R111, RZ, RZ, R75 ;  /* 0x000000ffff6f7224 */ /* 0x000fe400078e004b */
[----:B------:R-:W-:Y:S02]  /*1dff0*/  IMAD.MOV.U32 R75, RZ, RZ, R7 ;  /* 0x000000ffff4b7224 */ /* 0x000fe400078e0007 */
[----:B------:R-:W-:Y:S02]  /*1e000*/  IMAD.MOV.U32 R202, RZ, RZ, R129 ;  /* 0x000000ffffca7224 */ /* 0x000fe400078e0081 */
[C---:B------:R-:W-:Y:S08]  /*1e010*/  HMMA.16816.F32 R52, R12.reuse, R174, RZ ;  /* 0x000000ae0c34723c */ /* 0x040ff000000018ff */
[C---:B------:R-:W-:Y:S08]  /*1e020*/  HMMA.16816.F32 R84, R12.reuse, R80, RZ ;  /* 0x000000500c54723c */ /* 0x040ff000000018ff */
[C---:B------:R-:W-:Y:S08]  /*1e030*/  HMMA.16816.F32 R172, R12.reuse, R196, RZ ;  /* 0x000000c40cac723c */ /* 0x040ff000000018ff */
[C---:B------:R-:W-:Y:S08]  /*1e040*/  HMMA.16816.F32 R80, R12.reuse, R82, RZ ;  /* 0x000000520c50723c */ /* 0x040ff000000018ff */
[----:B------:R-:W-:Y:S01]  /*1e050*/  HMMA.16816.F32 R196, R12, R198, RZ ;  /* 0x000000c60cc4723c */ /* 0x000fe200000018ff */
[----:B------:R-:W-:Y:S07]  /*1e060*/  LDSM.16.M88.4 R12, [R72+0x9000] ;  /* 0x00900000480c783b */ /* 0x000fee0000000200 */
[C---:B------:R-:W-:Y:S01]  /*1e070*/  HMMA.16816.F32 R216, R24.reuse, R124, R40 ;  /* 0x0000007c18d8723c */ /* 0x040fe20000001828 */
[----:B------:R-:W1:Y:S07]  /*1e080*/  LDSM.16.M88.4 R40, [R72+0x7000] ;  /* 0x007000004828783b */ /* 0x000e6e0000000200 */
[C---:B------:R-:W-:Y:S01]  /*1e090*/  HMMA.16816.F32 R212, R24.reuse, R126, R32 ;  /* 0x0000007e18d4723c */ /* 0x040fe20000001820 */
[----:B------:R-:W2:Y:S07]  /*1e0a0*/  LDSM.16.M88.4 R32, [R72+0x7800] ;  /* 0x007800004820783b */ /* 0x000eae0000000200 */
[C---:B------:R-:W-:Y:S01]  /*1e0b0*/  HMMA.16816.F32 R208, R24.reuse, R120, R28 ;  /* 0x0000007818d0723c */ /* 0x040fe2000000181c */
[----:B------:R-:W3:Y:S07]  /*1e0c0*/  LDSM.16.M88.4 R28, [R72+0x8000] ;  /* 0x00800000481c783b */ /* 0x000eee0000000200 */
[C---:B------:R-:W-:Y:S01]  /*1e0d0*/  HMMA.16816.F32 R204, R24.reuse, R122, R20 ;  /* 0x0000007a18cc723c */ /* 0x040fe20000001814 */
[----:B------:R-:W2:Y:S07]  /*1e0e0*/  LDSM.16.M88.4 R20, [R72+0x8800] ;  /* 0x008800004814783b */ /* 0x000eae0000000200 */
[----:B------:R-:W-:Y:S01]  /*1e0f0*/  HMMA.16816.F32 R168, R24, R200, R44 ;  /* 0x000000c818a8723c */ /* 0x000fe2000000182c */
[----:B------:R5:W2:Y:S06]  /*1e100*/  LDSM.16.M88.4 R44, [R72+0x9800] ;  /* 0x00980000482c783b */ /* 0x000aac0000000200 */
[----:B------:R-:W-:-:S02]  /*1e110*/  IMAD.MOV.U32 R200, RZ, RZ, R51 ;  /* 0x000000ffffc87224 */ /* 0x000fc400078e0033 */
[----:B------:R-:W4:Y:S01]  /*1e120*/  LDL.LU R51, [R1+0x8c] ;  /* 0x00008c0001337983 */ /* 0x000f220000300800 */
[----:B-1----:R-:W-:Y:S01]  /*1e130*/  HMMA.16816.F32 R124, R24, R42, R104 ;  /* 0x0000002a187c723c */ /* 0x002fe20000001868 */
[----:B------:R-:W-:Y:S02]  /*1e140*/  IMAD.MOV.U32 R201, RZ, RZ, R128 ;  /* 0x000000ffffc97224 */ /* 0x000fe400078e0080 */
[----:B------:R-:W4:Y:S04]  /*1e150*/  LDL.LU R50, [R1+0x88] ;  /* 0x0000880001327983 */ /* 0x000f280000300800 */
[----:B------:R-:W4:Y:S01]  /*1e160*/  LDL.LU R48, [R1+0x80] ;  /* 0x0000800001307983 */ /* 0x000f220000300800 */
[----:B-----5:R-:W-:Y:S02]  /*1e170*/  IMAD.MOV.U32 R72, RZ, RZ, R74 ;  /* 0x000000ffff487224 */ /* 0x020fe400078e004a */
[----:B------:R-:W-:-:S02]  /*1e180*/  IMAD.MOV.U32 R74, RZ, RZ, R18 ;  /* 0x000000ffff4a7224 */ /* 0x000fc400078e0012 */
[----:B------:R-:W-:Y:S02]  /*1e190*/  IMAD.MOV.U32 R18, RZ, RZ, R39 ;  /* 0x000000ffff127224 */ /* 0x000fe400078e0027 */
[----:B------:R-:W5:Y:S04]  /*1e1a0*/  LDL.LU R39, [R1+0xd4] ;  /* 0x0000d40001277983 */ /* 0x000f680000300800 */
[----:B------:R-:W5:Y:S04]  /*1e1b0*/  LDL.LU R7, [R1+0xc4] ;  /* 0x0000c40001077983 */ /* 0x000f680000300800 */
[----:B------:R-:W5:Y:S01]  /*1e1c0*/  LDL.LU R49, [R1+0x84] ;  /* 0x0000840001317983 */ /* 0x000f620000300800 */
[----:B------:R-:W-:Y:S01]  /*1e1d0*/  IMAD.MOV.U32 R104, RZ, RZ, R92 ;  /* 0x000000ffff687224 */ /* 0x000fe200078e005c */
[----:B------:R-:W-:Y:S01]  /*1e1e0*/  HMMA.16816.F32 R128, R24, R40, R116 ;  /* 0x000000281880723c */ /* 0x000fe20000001874 */
[----:B------:R-:W-:-:S02]  /*1e1f0*/  IMAD.MOV.U32 R105, RZ, RZ, R93 ;  /* 0x000000ffff697224 */ /* 0x000fc400078e005d */
[----:B------:R-:W-:Y:S02]  /*1e200*/  IMAD.MOV.U32 R106, RZ, RZ, R94 ;  /* 0x000000ffff6a7224 */ /* 0x000fe400078e005e */
[----:B------:R-:W-:Y:S02]  /*1e210*/  IMAD.MOV.U32 R107, RZ, RZ, R95 ;  /* 0x000000ffff6b7224 */ /* 0x000fe400078e005f */
[----:B------:R-:W-:Y:S01]  /*1e220*/  IMAD.MOV.U32 R40, RZ, RZ, R88 ;  /* 0x000000ffff287224 */ /* 0x000fe200078e0058 */
[----:B--2---:R-:W-:Y:S01]  /*1e230*/  HMMA.16816.F32 R92, R24, R34, R80 ;  /* 0x00000022185c723c */ /* 0x004fe20000001850 */
[----:B------:R-:W-:Y:S02]  /*1e240*/  IMAD.MOV.U32 R41, RZ, RZ, R89 ;  /* 0x000000ffff297224 */ /* 0x000fe400078e0059 */
[----:B------:R-:W-:Y:S02]  /*1e250*/  IMAD.MOV.U32 R42, RZ, RZ, R90 ;  /* 0x000000ffff2a7224 */ /* 0x000fe400078e005a */
[----:B------:R-:W-:-:S02]  /*1e260*/  IMAD.MOV.U32 R43, RZ, RZ, R91 ;  /* 0x000000ffff2b7224 */ /* 0x000fc400078e005b */
[----:B------:R-:W-:Y:S01]  /*1e270*/  IMAD.MOV.U32 R80, RZ, RZ, R100 ;  /* 0x000000ffff507224 */ /* 0x000fe200078e0064 */
[C---:B---3--:R-:W-:Y:S01]  /*1e280*/  HMMA.16816.F32 R120, R24.reuse, R30, R68 ;  /* 0x0000001e1878723c */ /* 0x048fe20000001844 */
[----:B------:R-:W-:Y:S02]  /*1e290*/  IMAD.MOV.U32 R81, RZ, RZ, R101 ;  /* 0x000000ffff517224 */ /* 0x000fe400078e0065 */
[----:B------:R-:W-:Y:S02]  /*1e2a0*/  IMAD.MOV.U32 R82, RZ, RZ, R102 ;  /* 0x000000ffff527224 */ /* 0x000fe400078e0066 */
[----:B------:R-:W-:Y:S02]  /*1e2b0*/  IMAD.MOV.U32 R83, RZ, RZ, R103 ;  /* 0x000000ffff537224 */ /* 0x000fe400078e0067 */
[----:B------:R-:W-:Y:S01]  /*1e2c0*/  IMAD.MOV.U32 R68, RZ, RZ, R108 ;  /* 0x000000ffff447224 */ /* 0x000fe200078e006c */
[----:B------:R-:W-:Y:S01]  /*1e2d0*/  HMMA.16816.F32 R116, R24, R32, R84 ;  /* 0x000000201874723c */ /* 0x000fe20000001854 */
[----:B------:R-:W-:-:S02]  /*1e2e0*/  IMAD.MOV.U32 R69, RZ, RZ, R109 ;  /* 0x000000ffff457224 */ /* 0x000fc400078e006d */
[----:B------:R-:W-:Y:S02]  /*1e2f0*/  IMAD.MOV.U32 R70, RZ, RZ, R110 ;  /* 0x000000ffff467224 */ /* 0x000fe400078e006e */
[----:B------:R-:W-:-:S03]  /*1e300*/  IMAD.MOV.U32 R71, RZ, RZ, R111 ;  /* 0x000000ffff477224 */ /* 0x000fc600078e006f */
[C---:B------:R-:W-:Y:S08]  /*1e310*/  HMMA.16816.F32 R100, R24.reuse, R28, R76 ;  /* 0x0000001c1864723c */ /* 0x040ff0000000184c */
[C---:B------:R-:W-:Y:S08]  /*1e320*/  HMMA.16816.F32 R108, R24.reuse, R20, R64 ;  /* 0x00000014186c723c */ /* 0x040ff00000001840 */
[C---:B------:R-:W-:Y:S01]  /*1e330*/  HMMA.16816.F32 R88, R24.reuse, R22, R60 ;  /* 0x000000161858723c */ /* 0x040fe2000000183c */
[----:B------:R-:W-:Y:S07]  /*1e340*/  LDSM.16.M88.4 R20, [R2] ;  /* 0x000000000214783b */ /* 0x000fee0000000200 */
[C---:B------:R-:W-:Y:S08]  /*1e350*/  HMMA.16816.F32 R84, R24.reuse, R12, R56 ;  /* 0x0000000c1854723c */ /* 0x040ff00000001838 */
[C---:B------:R-:W-:Y:S08]  /*1e360*/  HMMA.16816.F32 R52, R24.reuse, R14, R52 ;  /* 0x0000000e1834723c */ /* 0x040ff00000001834 */
[C---:B------:R-:W-:Y:S08]  /*1e370*/  HMMA.16816.F32 R76, R24.reuse, R44, R172 ;  /* 0x0000002c184c723c */ /* 0x040ff000000018ac */
[----:B------:R-:W-:Y:S01]  /*1e380*/  HMMA.16816.F32 R64, R24, R46, R196 ;  /* 0x0000002e1840723c */ /* 0x000fe200000018c4 */
[----:B------:R1:W-:Y:S04]  /*1e390*/  LDSM.16.M88.4 R24, [R18] ;  /* 0x000000001218783b */ /* 0x0003e80000000200 */
[----:B------:R-:W-:Y:S01]  /*1e3a0*/  LDSM.16.M88.4 R44, [R5] ;  /* 0x00000000052c783b */ /* 0x000fe20000000200 */
[----:B-1----:R-:W-:Y:S01]  /*1e3b0*/  IMAD.MOV.U32 R18, RZ, RZ, R19 ;  /* 0x000000ffff127224 */ /* 0x002fe200078e0013 */
[----:B------:R-:W-:Y:S01]  /*1e3c0*/  MOV R19, R36 ;  /* 0x0000002400137202 */ /* 0x000fe20000000f00 */
[----:B------:R-:W-:Y:S01]  /*1e3d0*/  IMAD.MOV.U32 R36, RZ, RZ, R4 ;  /* 0x000000ffff247224 */ /* 0x000fe200078e0004 */
[----:B----4-:R-:W1:Y:S04]  /*1e3e0*/  LDSM.16.M88.4 R12, [R50] ;  /* 0x00000000320c783b */ /* 0x010e680000000200 */
[----:B------:R-:W-:Y:S04]  /*1e3f0*/  LDSM.16.M88.4 R32, [R48] ;  /* 0x000000003020783b */ /* 0x000fe80000000200 */
[----:B-----5:R-:W-:Y:S04]  /*1e400*/  LDSM.16.M88.4 R28, [R49] ;  /* 0x00000000311c783b */ /* 0x020fe80000000200 */
[----:B------:R-:W2:Y:S01]  /*1e410*/  LDSM.16.M88.4 R48, [R51] ;  /* 0x000000003330783b */ /* 0x000ea20000000200 */
[C---:B-1----:R-:W-:Y:S08]  /*1e420*/  HMMA.16816.F32 R96, R20.reuse, R12, R96 ;  /* 0x0000000c1460723c */ /* 0x042ff00000001860 */
[C---:B------:R-:W-:Y:S08]  /*1e430*/  HMMA.16816.F32 R104, R20.reuse, R14, R104 ;  /* 0x0000000e1468723c */ /* 0x040ff00000001868 */
[C---:B--2---:R-:W-:Y:S11]  /*1e440*/  HMMA.16816.F32 R12, R20.reuse, R48, R200 ;  /* 0x00000030140c723c */ /* 0x044ff600000018c8 */
[----:B------:R-:W-:Y:S11]  /*1e450*/  @!UPT UIADD3 URZ, URZ, URZ, URZ ;  /* 0x0000003f3f3ff290 */ /* 0x000ff6000fffe03f */
[----:B------:R-:W-:Y:S02]  /*1e460*/  @!UPT UIADD3 URZ, URZ, URZ, URZ ;  /* 0x0000003f3f3ff290 */ /* 0x000fe4000fffe03f */
[----:B------:R-:W-:Y:S02]  /*1e470*/  IMAD.MOV.U32 R200, RZ, RZ, R12 ;  /* 0x000000ffffc87224 */ /* 0x000fe400078e000c */
[----:B------:R-:W-:Y:S02]  /*1e480*/  IMAD.MOV.U32 R199, RZ, RZ, R13 ;  /* 0x000000ffffc77224 */ /* 0x000fe400078e000d */
[----:B------:R-:W-:Y:S02]  /*1e490*/  IMAD.MOV.U32 R198, RZ, RZ, R14 ;  /* 0x000000ffffc67224 */ /* 0x000fe400078e000e */
[----:B------:R-:W-:Y:S02]  /*1e4a0*/  IMAD.MOV.U32 R197, RZ, RZ, R15 ;  /* 0x000000ffffc57224 */ /* 0x000fe400078e000f */
[C---:B------:R-:W-:Y:S01]  /*1e4b0*/  HMMA.16816.F32 R12, R20.reuse, R50, R240 ;  /* 0x00000032140c723c */ /* 0x040fe200000018f0 */
[----:B------:R-:W-:Y:S07]  /*1e4c0*/  LDSM.16.M88.4 R48, [R37] ;  /* 0x000000002530783b */ /* 0x000fee0000000200 */
[C---:B------:R-:W-:Y:S08]  /*1e4d0*/  HMMA.16816.F32 R60, R20.reuse, R32, R68 ;  /* 0x00000020143c723c */ /* 0x040ff00000001844 */
[----:B------:R-:W-:Y:S01]  /*1e4e0*/  HMMA.16816.F32 R72, R20, R34, R72 ;  /* 0x000000221448723c */ /* 0x000fe20000001848 */
[----:B------:R1:W-:Y:S07]  /*1e4f0*/  LDSM.16.M88.4 R32, [R112] ;  /* 0x000000007020783b */ /* 0x0003ee0000000200 */
[----:B------:R-:W-:-:S02]  /*1e500*/  IMAD.MOV.U32 R59, RZ, RZ, R12 ;  /* 0x000000ffff3b7224 */ /* 0x000fc400078e000c */
[----:B------:R-:W-:Y:S02]  /*1e510*/  IMAD.MOV.U32 R203, RZ, RZ, R14 ;  /* 0x000000ffffcb7224 */ /* 0x000fe400078e000e */
[----:B------:R-:W-:Y:S02]  /*1e520*/  IMAD.MOV.U32 R202, RZ, RZ, R15 ;  /* 0x000000ffffca7224 */ /* 0x000fe400078e000f */
[----:B-1----:R-:W-:Y:S02]  /*1e530*/  IMAD.MOV.U32 R112, RZ, RZ, R13 ;  /* 0x000000ffff707224 */ /* 0x002fe400078e000d */
[C---:B------:R-:W-:Y:S08]  /*1e540*/  HMMA.16816.F32 R12, R20.reuse, R24, R236 ;  /* 0x00000018140c723c */ /* 0x040ff000000018ec */
[C---:B------:R-:W-:Y:S08]  /*1e550*/  HMMA.16816.F32 R68, R20.reuse, R28, R80 ;  /* 0x0000001c1444723c */ /* 0x040ff00000001850 */
[----:B------:R-:W-:Y:S01]  /*1e560*/  HMMA.16816.F32 R80, R20, R30, R40 ;  /* 0x0000001e1450723c */ /* 0x000fe20000001828 */
[----:B------:R-:W1:Y:S04]  /*1e570*/  LDSM.16.M88.4 R40, [R10] ;  /* 0x000000000a28783b */ /* 0x000e680000000200 */
[----:B------:R-:W2:Y:S03]  /*1e580*/  LDSM.16.M88.4 R28, [R7] ;  /* 0x00000000071c783b */ /* 0x000ea60000000200 */
[----:B------:R-:W-:-:S02]  /*1e590*/  IMAD.MOV.U32 R175, RZ, RZ, R12 ;  /* 0x000000ffffaf7224 */ /* 0x000fc400078e000c */
[----:B------:R-:W-:Y:S02]  /*1e5a0*/  IMAD.MOV.U32 R174, RZ, RZ, R13 ;  /* 0x000000ffffae7224 */ /* 0x000fe400078e000d */
[----:B------:R-:W-:Y:S02]  /*1e5b0*/  IMAD.MOV.U32 R173, RZ, RZ, R14 ;  /* 0x000000ffffad7224 */ /* 0x000fe400078e000e */
[----:B------:R-:W-:Y:S02]  /*1e5c0*/  IMAD.MOV.U32 R172, RZ, RZ, R15 ;  /* 0x000000ffffac7224 */ /* 0x000fe400078e000f */
[C---:B------:R-:W-:Y:S01]  /*1e5d0*/  HMMA.16816.F32 R12, R20.reuse, R26, R228 ;  /* 0x0000001a140c723c */ /* 0x040fe200000018e4 */
[----:B------:R-:W3:Y:S07]  /*1e5e0*/  LDSM.16.M88.4 R24, [R18] ;  /* 0x000000001218783b */ /* 0x000eee0000000200 */
[C---:B------:R-:W-:Y:S08]  /*1e5f0*/  HMMA.16816.F32 R228, R20.reuse, R44, R232 ;  /* 0x0000002c14e4723c */ /* 0x040ff000000018e8 */
[C---:B-1----:R-:W-:Y:S11]  /*1e600*/  HMMA.16816.F32 R236, R20.reuse, R40, R216 ;  /* 0x0000002814ec723c */ /* 0x042ff600000018d8 */
[----:B------:R-:W-:Y:S05]  /*1e610*/  @!UPT UIADD3 URZ, URZ, URZ, URZ ;  /* 0x0000003f3f3ff290 */ /* 0x000fea000fffe03f */
[----:B------:R-:W-:Y:S01]  /*1e620*/  IMAD.MOV.U32 R58, RZ, RZ, R229 ;  /* 0x000000ffff3a7224 */ /* 0x000fe200078e00e5 */
[----:B------:R-:W-:Y:S01]  /*1e630*/  HMMA.16816.F32 R216, R20, R32, R208 ;  /* 0x0000002014d8723c */ /* 0x000fe200000018d0 */
[----:B------:R-:W-:Y:S02]  /*1e640*/  IMAD.MOV.U32 R57, RZ, RZ, R230 ;  /* 0x000000ffff397224 */ /* 0x000fe400078e00e6 */
[----:B------:R-:W-:Y:S02]  /*1e650*/  IMAD.MOV.U32 R56, RZ, RZ, R231 ;  /* 0x000000ffff387224 */ /* 0x000fe400078e00e7 */
[----:B------:R-:W-:-:S03]  /*1e660*/  IMAD.MOV.U32 R37, RZ, RZ, R228 ;  /* 0x000000ffff257224 */ /* 0x000fc600078e00e4 */
[C---:B--2---:R-:W-:Y:S08]  /*1e670*/  HMMA.16816.F32 R208, R20.reuse, R28, R168 ;  /* 0x0000001c14d0723c */ /* 0x044ff000000018a8 */
[C---:B------:R-:W-:Y:S08]  /*1e680*/  HMMA.16816.F32 R228, R20.reuse, R30, R192 ;  /* 0x0000001e14e4723c */ /* 0x040ff000000018c0 */
[----:B---3--:R-:W-:Y:S01]  /*1e690*/  HMMA.16816.F32 R28, R20, R26, R124 ;  /* 0x0000001a141c723c */ /* 0x008fe2000000187c */
[----:B------:R-:W-:-:S02]  /*1e6a0*/  IMAD.MOV.U32 R10, RZ, RZ, R13 ;  /* 0x000000ffff0a7224 */ /* 0x000fc400078e000d */
[----:B------:R-:W-:Y:S02]  /*1e6b0*/  IMAD.MOV.U32 R7, RZ, RZ, R14 ;  /* 0x000000ffff077224 */ /* 0x000fe400078e000e */
[----:B------:R-:W-:Y:S02]  /*1e6c0*/  IMAD.MOV.U32 R5, RZ, RZ, R15 ;  /* 0x000000ffff057224 */ /* 0x000fe400078e000f */
[----:B------:R-:W-:Y:S02]  /*1e6d0*/  IMAD.MOV.U32 R4, RZ, RZ, R12 ;  /* 0x000000ffff047224 */ /* 0x000fe400078e000c */
[----:B------:R-:W1:Y:S01]  /*1e6e0*/  LDSM.16.M88.4 R12, [R19] ;  /* 0x00000000130c783b */ /* 0x000e620000000200 */
[----:B------:R-:W-:Y:S01]  /*1e6f0*/  IMAD.MOV.U32 R44, RZ, RZ, R36 ;  /* 0x000000ffff2c7224 */ /* 0x000fe200078e0024 */
[----:B------:R-:W-:Y:S01]  /*1e700*/  HMMA.16816.F32 R232, R20, R42, R212 ;  /* 0x0000002a14e8723c */ /* 0x000fe200000018d4 */
[----:B------:R-:W-:Y:S01]  /*1e710*/  MOV R45, R9 ;  /* 0x00000009002d7202 */ /* 0x000fe20000000f00 */
[----:B------:R2:W3:Y:S01]  /*1e720*/  LDSM.16.M88.4 R40, [R39] ;  /* 0x000000002728783b */ /* 0x0004e20000000200 */
[----:B------:R-:W-:-:S05]  /*1e730*/  IMAD.MOV.U32 R201, RZ, RZ, R0 ;  /* 0x000000ffffc97224 */ /* 0x000fca00078e0000 */
[----:B------:R-:W-:Y:S05]  /*1e740*/  HMMA.16816.F32 R220, R20, R46, R220 ;  /* 0x0000002e14dc723c */ /* 0x000fea00000018dc */
[----:B------:R-:W-:Y:S02]  /*1e750*/  IMAD.MOV.U32 R9, RZ, RZ, R28 ;  /* 0x000000ffff097224 */ /* 0x000fe400078e001c */
[----:B------:R-:W-:Y:S02]  /*1e760*/  IMAD.MOV.U32 R2, RZ, RZ, R30 ;  /* 0x000000ffff027224 */ /* 0x000fe400078e001e */
[----:B------:R-:W-:Y:S02]  /*1e770*/  IMAD.MOV.U32 R0, RZ, RZ, R31 ;  /* 0x000000ffff007224 */ /* 0x000fe400078e001f */
[----:B--2---:R-:W-:-:S02]  /*1e780*/  IMAD.MOV.U32 R39, RZ, RZ, R29 ;  /* 0x000000ffff277224 */ /* 0x004fc400078e001d */
[----:B------:R-:W2:Y:S01]  /*1e790*/  LDSM.16.M88.4 R28, [R44] ;  /* 0x000000002c1c783b */ /* 0x000ea20000000200 */
[----:B------:R-:W-:Y:S03]  /*1e7a0*/  HMMA.16816.F32 R212, R20, R34, R204 ;  /* 0x0000002214d4723c */ /* 0x000fe600000018cc */
[----:B------:R-:W4:Y:S07]  /*1e7b0*/  LDSM.16.M88.4 R32, [R177] ;  /* 0x00000000b120783b */ /* 0x000f2e0000000200 */
[----:B------:R-:W-:-:S02]  /*1e7c0*/  IMAD.MOV.U32 R196, RZ, RZ, R220 ;  /* 0x000000ffffc47224 */ /* 0x000fc400078e00dc */
[----:B------:R-:W-:Y:S02]  /*1e7d0*/  IMAD.MOV.U32 R36, RZ, RZ, R221 ;  /* 0x000000ffff247224 */ /* 0x000fe400078e00dd */
[----:B------:R-:W-:Y:S02]  /*1e7e0*/  IMAD.MOV.U32 R19, RZ, RZ, R222 ;  /* 0x000000ffff137224 */ /* 0x000fe400078e00de */
[----:B------:R-:W-:Y:S02]  /*1e7f0*/  IMAD.MOV.U32 R18, RZ, RZ, R223 ;  /* 0x000000ffff127224 */ /* 0x000fe400078e00df */
[C---:B------:R-:W-:Y:S08]  /*1e800*/  HMMA.16816.F32 R220, R20.reuse, R24, R128 ;  /* 0x0000001814dc723c */ /* 0x040ff00000001880 */
[C---:B-1----:R-:W-:Y:S08]  /*1e810*/  HMMA.16816.F32 R24, R20.reuse, R14, R92 ;  /* 0x0000000e1418723c */ /* 0x042ff0000000185c */
[C---:B------:R-:W-:Y:S08]  /*1e820*/  HMMA.16816.F32 R240, R20.reuse, R12, R116 ;  /* 0x0000000c14f0723c */ /* 0x040ff00000001874 */
[C---:B------:R-:W-:Y:S08]  /*1e830*/  HMMA.16816.F32 R12, R20.reuse, R48, R100 ;  /* 0x00000030140c723c */ /* 0x040ff00000001864 */
[C---:B---3--:R-:W-:Y:S08]  /*1e840*/  HMMA.16816.F32 R100, R20.reuse, R40, R108 ;  /* 0x000000281464723c */ /* 0x048ff0000000186c */
[C---:B--2---:R-:W-:Y:S08]  /*1e850*/  HMMA.16816.F32 R84, R20.reuse, R28, R84 ;  /* 0x0000001c1454723c */ /* 0x044ff00000001854 */
[----:B------:R-:W-:Y:S01]  /*1e860*/  HMMA.16816.F32 R28, R20, R30, R52 ;  /* 0x0000001e141c723c */ /* 0x000fe20000001834 */
[----:B------:R-:W-:-:S02]  /*1e870*/  IMAD.MOV.U32 R130, RZ, RZ, R25 ;  /* 0x000000ffff827224 */ /* 0x000fc400078e0019 */
[----:B------:R-:W-:Y:S02]  /*1e880*/  IMAD.MOV.U32 R129, RZ, RZ, R26 ;  /* 0x000000ffff817224 */ /* 0x000fe400078e001a */
[----:B------:R-:W-:Y:S02]  /*1e890*/  IMAD.MOV.U32 R128, RZ, RZ, R27 ;  /* 0x000000ffff807224 */ /* 0x000fe400078e001b */
[----:B------:R-:W-:Y:S02]  /*1e8a0*/  IMAD.MOV.U32 R127, RZ, RZ, R24 ;  /* 0x000000ffff7f7224 */ /* 0x000fe400078e0018 */
[----:B------:R-:W1:Y:S01]  /*1e8b0*/  LDSM.16.M88.4 R24, [R45] ;  /* 0x000000002d18783b */ /* 0x000e620000000200 */
[----:B------:R-:W-:Y:S02]  /*1e8c0*/  IMAD.MOV.U32 R108, RZ, RZ, R201 ;  /* 0x000000ffff6c7224 */ /* 0x000fe400078e00c9 */
[----:B------:R-:W-:Y:S01]  /*1e8d0*/  IMAD.MOV.U32 R109, RZ, RZ, R251 ;  /* 0x000000ffff6d7224 */ /* 0x000fe200078e00fb */
[----:B------:R-:W-:Y:S01]  /*1e8e0*/  HMMA.16816.F32 R48, R20, R50, R120 ;  /* 0x000000321430723c */ /* 0x000fe20000001878 */
[----:B------:R-:W-:Y:S01]  /*1e8f0*/  IMAD.MOV.U32 R110, RZ, RZ, R246 ;  /* 0x000000ffff6e7224 */ /* 0x000fe200078e00f6 */
[----:B------:R-:W-:Y:S01]  /*1e900*/  LDSM.16.M88.4 R44, [R182+0x800] ;  /* 0x00080000b62c783b */ /* 0x000fe20000000200 */
[----:B------:R-:W-:-:S04]  /*1e910*/  IMAD.MOV.U32 R111, RZ, RZ, R245 ;  /* 0x000000ffff6f7224 */ /* 0x000fc800078e00f5 */
[----:B------:R-:W-:Y:S02]  /*1e920*/  IMAD.MOV.U32 R121, RZ, RZ, R100 ;  /* 0x000000ffff797224 */ /* 0x000fe400078e0064 */
[----:B------:R-:W-:Y:S02]  /*1e930*/  IMAD.MOV.U32 R100, RZ, RZ, R244 ;  /* 0x000000ffff647224 */ /* 0x000fe400078e00f4 */
[----:B------:R-:W-:Y:S02]  /*1e940*/  IMAD.MOV.U32 R251, RZ, RZ, R28 ;  /* 0x000000fffffb7224 */ /* 0x000fe400078e001c */
[----:B------:R-:W-:Y:S02]  /*1e950*/  IMAD.MOV.U32 R246, RZ, RZ, R29 ;  /* 0x000000fffff67224 */ /* 0x000fe400078e001d */
[----:B------:R-:W-:Y:S02]  /*1e960*/  IMAD.MOV.U32 R245, RZ, RZ, R30 ;  /* 0x000000fffff57224 */ /* 0x000fe400078e001e */
[----:B------:R-:W-:-:S02]  /*1e970*/  IMAD.MOV.U32 R244, RZ, RZ, R31 ;  /* 0x000000fffff47224 */ /* 0x000fc400078e001f */
[C---:B----4-:R-:W-:Y:S01]  /*1e980*/  HMMA.16816.F32 R28, R20.reuse, R32, R108 ;  /* 0x00000020141c723c */ /* 0x050fe2000000186c */
[----:B------:R-:W-:Y:S01]  /*1e990*/  IMAD.MOV.U32 R123, RZ, RZ, R102 ;  /* 0x000000ffff7b7224 */ /* 0x000fe200078e0066 */
[----:B------:R-:W-:Y:S01]  /*1e9a0*/  MOV R122, R103 ;  /* 0x00000067007a7202 */ /* 0x000fe20000000f00 */
        /* <DEDUP_REMOVED lines=8> */
[----:B------:R-:W-:Y:S02]  /*1ea30*/  IMAD.MOV.U32 R116, RZ, RZ, R12 ;  /* 0x000000ffff747224 */ /* 0x000fe400078e000c */
[----:B------:R-:W2:Y:S01]  /*1ea40*/  LDSM.16.M88.4 R12, [R185] ;  /* 0x00000000b90c783b */ /* 0x000ea20000000200 */
[----:B------:R-:W-:Y:S01]  /*1ea50*/  IMAD.MOV.U32 R171, RZ, RZ, R10 ;  /* 0x000000ffffab7224 */ /* 0x000fe200078e000a */
[----:B------:R-:W-:Y:S01]  /*1ea60*/  MOV R204, R7 ;  /* 0x0000000700cc7202 */ /* 0x000fe20000000f00 */
[----:B------:R-:W-:Y:S02]  /*1ea70*/  IMAD.MOV.U32 R205, RZ, RZ, R5 ;  /* 0x000000ffffcd7224 */ /* 0x000fe400078e0005 */
[----:B------:R-:W-:Y:S01]  /*1ea80*/  IMAD.MOV.U32 R170, RZ, RZ, R4 ;  /* 0x000000ffffaa7224 */ /* 0x000fe200078e0004 */
[----:B------:R-:W-:Y:S01]  /*1ea90*/  HMMA.16816.F32 R52, R20, R34, R100 ;  /* 0x000000221434723c */ /* 0x000fe20000001864 */
[----:B------:R-:W-:Y:S01]  /*1eaa0*/  IMAD.MOV.U32 R10, RZ, RZ, R28 ;  /* 0x000000ffff0a7224 */ /* 0x000fe200078e001c */
[----:B------:R-:W-:Y:S01]  /*1eab0*/  LDSM.16.M88.4 R32, [R182+0x2800] ;  /* 0x00280000b620783b */ /* 0x000fe20000000200 */
[----:B------:R-:W-:-:S02]  /*1eac0*/  IMAD.MOV.U32 R7, RZ, RZ, R29 ;  /* 0x000000ffff077224 */ /* 0x000fc400078e001d */
[----:B------:R-:W-:Y:S02]  /*1ead0*/  IMAD.MOV.U32 R5, RZ, RZ, R30 ;  /* 0x000000ffff057224 */ /* 0x000fe400078e001e */
[----:B------:R-:W-:Y:S02]  /*1eae0*/  IMAD.MOV.U32 R4, RZ, RZ, R31 ;  /* 0x000000ffff047224 */ /* 0x000fe400078e001f */
[C---:B-1----:R-:W-:Y:S08]  /*1eaf0*/  HMMA.16816.F32 R28, R20.reuse, R24, R76 ;  /* 0x00000018141c723c */ /* 0x042ff0000000184c */
[----:B------:R-:W-:Y:S01]  /*1eb00*/  HMMA.16816.F32 R20, R20, R26, R64 ;  /* 0x0000001a1414723c */ /* 0x000fe20000001840 */
[----:B------:R-:W-:Y:S01]  /*1eb10*/  IMAD.MOV.U32 R94, RZ, RZ, R51 ;  /* 0x000000ffff5e7224 */ /* 0x000fe200078e0033 */
[----:B------:R-:W-:Y:S01]  /*1eb20*/  LDSM.16.M88.4 R64, [R182] ;  /* 0x00000000b640783b */ /* 0x000fe20000000200 */
[----:B------:R-:W-:-:S02]  /*1eb30*/  IMAD.MOV.U32 R93, RZ, RZ, R48 ;  /* 0x000000ffff5d7224 */ /* 0x000fc400078e0030 */
[----:B------:R-:W-:Y:S01]  /*1eb40*/  IMAD.MOV.U32 R92, RZ, RZ, R50 ;  /* 0x000000ffff5c7224 */ /* 0x000fe200078e0032 */
[----:B------:R-:W-:Y:S01]  /*1eb50*/  LDSM.16.M88.4 R24, [R182+0x3800] ;  /* 0x00380000b618783b */ /* 0x000fe20000000200 */
[----:B------:R-:W-:-:S03]  /*1eb60*/  IMAD.MOV.U32 R131, RZ, RZ, R49 ;  /* 0x000000ffff837224 */ /* 0x000fc600078e0031 */
[----:B------:R-:W1:Y:S01]  /*1eb70*/  LDSM.16.M88.4 R48, [R182+0x1000] ;  /* 0x00100000b630783b */ /* 0x000e620000000200 */
[----:B------:R-:W-:Y:S02]  /*1eb80*/  IMAD.MOV.U32 R11, RZ, RZ, R89 ;  /* 0x000000ffff0b7224 */ /* 0x000fe400078e0059 */
[----:B------:R-:W-:Y:S02]  /*1eb90*/  IMAD.MOV.U32 R109, RZ, RZ, R36 ;  /* 0x000000ffff6d7224 */ /* 0x000fe400078e0024 */
[----:B------:R-:W-:Y:S02]  /*1eba0*/  IMAD.MOV.U32 R110, RZ, RZ, R19 ;  /* 0x000000ffff6e7224 */ /* 0x000fe400078e0013 */
[----:B------:R-:W-:Y:S02]  /*1ebb0*/  IMAD.MOV.U32 R111, RZ, RZ, R18 ;  /* 0x000000ffff6f7224 */ /* 0x000fe400078e0012 */
[----:B------:R-:W-:-:S05]  /*1ebc0*/  IMAD.MOV.U32 R76, RZ, RZ, R11 ;  /* 0x000000ffff4c7224 */ /* 0x000fca00078e000b */
[----:B------:R-:W-:Y:S01]  /*1ebd0*/  IMAD.MOV.U32 R36, RZ, RZ, R20 ;  /* 0x000000ffff247224 */ /* 0x000fe200078e0014 */
[----:B------:R-:W-:Y:S01]  /*1ebe0*/  MOV R11, R23 ;  /* 0x00000017000b7202 */ /* 0x000fe20000000f00 */
[----:B------:R-:W-:Y:S02]  /*1ebf0*/  IMAD.MOV.U32 R19, RZ, RZ, R21 ;  /* 0x000000ffff137224 */ /* 0x000fe400078e0015 */
[----:B------:R-:W-:Y:S02]  /*1ec00*/  IMAD.MOV.U32 R18, RZ, RZ, R22 ;  /* 0x000000ffff127224 */ /* 0x000fe400078e0016 */
[----:B------:R-:W3:Y:S01]  /*1ec10*/  LDSM.16.M88.4 R20, [R182+0x4000] ;  /* 0x00400000b614783b */ /* 0x000ee20000000200 */
[----:B------:R-:W-:Y:S02]  /*1ec20*/  IMAD.MOV.U32 R207, RZ, RZ, R112 ;  /* 0x000000ffffcf7224 */ /* 0x000fe400078e0070 */
[----:B------:R-:W-:Y:S02]  /*1ec30*/  IMAD.MOV.U32 R206, RZ, RZ, R59 ;  /* 0x000000ffffce7224 */ /* 0x000fe400078e003b */
[----:B------:R-:W-:-:S02]  /*1ec40*/  IMAD.MOV.U32 R42, RZ, RZ, R90 ;  /* 0x000000ffff2a7224 */ /* 0x000fc400078e005a */
[----:B------:R-:W-:Y:S02]  /*1ec50*/  IMAD.MOV.U32 R41, RZ, RZ, R91 ;  /* 0x000000ffff297224 */ /* 0x000fe400078e005b */
[----:B------:R-:W-:Y:S02]  /*1ec60*/  IMAD.MOV.U32 R40, RZ, RZ, R88 ;  /* 0x000000ffff287224 */ /* 0x000fe400078e0058 */
[----:B------:R-:W-:Y:S02]  /*1ec70*/  IMAD.MOV.U32 R195, RZ, RZ, R58 ;  /* 0x000000ffffc37224 */ /* 0x000fe400078e003a */
[----:B------:R-:W-:Y:S02]  /*1ec80*/  IMAD.MOV.U32 R168, RZ, RZ, R57 ;  /* 0x000000ffffa87224 */ /* 0x000fe400078e0039 */
[----:B------:R-:W-:Y:S02]  /*1ec90*/  IMAD.MOV.U32 R169, RZ, RZ, R56 ;  /* 0x000000ffffa97224 */ /* 0x000fe400078e0038 */
[----:B------:R-:W4:Y:S01]  /*1eca0*/  LDSM.16.M88.4 R56, [R182+0x1800] ;  /* 0x00180000b638783b */ /* 0x000f220000000200 */
[----:B------:R-:W-:-:S02]  /*1ecb0*/  IMAD.MOV.U32 R79, RZ, RZ, R93 ;  /* 0x000000ffff4f7224 */ /* 0x000fc400078e005d */
[----:B------:R-:W-:Y:S02]  /*1ecc0*/  IMAD.MOV.U32 R77, RZ, RZ, R92 ;  /* 0x000000ffff4d7224 */ /* 0x000fe400078e005c */
[----:B------:R-:W-:Y:S02]  /*1ecd0*/  IMAD.MOV.U32 R90, RZ, RZ, R204 ;  /* 0x000000ffff5a7224 */ /* 0x000fe400078e00cc */
[----:B------:R-:W-:Y:S02]  /*1ece0*/  IMAD.MOV.U32 R91, RZ, RZ, R205 ;  /* 0x000000ffff5b7224 */ /* 0x000fe400078e00cd */
[----:B------:R-:W-:Y:S02]  /*1ecf0*/  IMAD.MOV.U32 R92, RZ, RZ, R206 ;  /* 0x000000ffff5c7224 */ /* 0x000fe400078e00ce */
[----:B------:R-:W-:Y:S02]  /*1ed00*/  IMAD.MOV.U32 R93, RZ, RZ, R207 ;  /* 0x000000ffff5d7224 */ /* 0x000fe400078e00cf */
[----:B--2---:R-:W-:Y:S07]  /*1ed10*/  HMMA.16816.F32 R204, R12, R44, R60 ;  /* 0x0000002c0ccc723c */ /* 0x004fee000000183c */
[----:B------:R-:W-:-:S02]  /*1ed20*/  IMAD.MOV.U32 R61, RZ, RZ, R42 ;  /* 0x000000ffff3d7224 */ /* 0x000fc400078e002a */
[----:B------:R-:W-:Y:S02]  /*1ed30*/  IMAD.MOV.U32 R62, RZ, RZ, R41 ;  /* 0x000000ffff3e7224 */ /* 0x000fe400078e0029 */
[----:B------:R-:W-:Y:S02]  /*1ed40*/  IMAD.MOV.U32 R63, RZ, RZ, R40 ;  /* 0x000000ffff3f7224 */ /* 0x000fe400078e0028 */
[----:B------:R-:W2:Y:S01]  /*1ed50*/  LDSM.16.M88.4 R40, [R182+0x2000] ;  /* 0x00200000b628783b */ /* 0x000ea20000000200 */
[----:B------:R-:W-:Y:S02]  /*1ed60*/  IMAD.MOV.U32 R194, RZ, RZ, R37 ;  /* 0x000000ffffc27224 */ /* 0x000fe400078e0025 */
[----:B------:R-:W-:Y:S02]  /*1ed70*/  IMAD.MOV.U32 R188, RZ, RZ, R28 ;  /* 0x000000ffffbc7224 */ /* 0x000fe400078e001c */
[----:B------:R-:W-:Y:S02]  /*1ed80*/  IMAD.MOV.U32 R135, RZ, RZ, R29 ;  /* 0x000000ffff877224 */ /* 0x000fe400078e001d */
[----:B------:R-:W-:-:S02]  /*1ed90*/  IMAD.MOV.U32 R112, RZ, RZ, R30 ;  /* 0x000000ffff707224 */ /* 0x000fc400078e001e */
[----:B------:R-:W-:Y:S02]  /*1eda0*/  IMAD.MOV.U32 R37, RZ, RZ, R31 ;  /* 0x000000ffff257224 */ /* 0x000fe400078e001f */
[----:B------:R-:W5:Y:S01]  /*1edb0*/  LDSM.16.M88.4 R28, [R182+0x3000] ;  /* 0x00300000b61c783b */ /* 0x000f620000000200 */
[----:B------:R-:W-:Y:S01]  /*1edc0*/  IMAD.MOV.U32 R78, RZ, RZ, R94 ;  /* 0x000000ffff4e7224 */ /* 0x000fe200078e005e */
[----:B------:R-:W-:Y:S01]  /*1edd0*/  MOV R101, R195 ;  /* 0x000000c300657202 */ /* 0x000fe20000000f00 */
[----:B------:R-:W-:Y:S02]  /*1ede0*/  IMAD.MOV.U32 R201, RZ, RZ, R252 ;  /* 0x000000ffffc97224 */ /* 0x000fe400078e00fc */
[----:B------:R-:W-:Y:S02]  /*1edf0*/  IMAD.MOV.U32 R100, RZ, RZ, R194 ;  /* 0x000000ffff647224 */ /* 0x000fe400078e00c2 */
[----:B-1----:R-:W-:Y:S01]  /*1ee00*/  HMMA.16816.F32 R192, R12, R50, R80 ;  /* 0x000000320cc0723c */ /* 0x002fe20000001850 */
[----:B------:R-:W-:-:S02]  /*1ee10*/  IMAD.MOV.U32 R126, RZ, RZ, R84 ;  /* 0x000000ffff7e7224 */ /* 0x000fc400078e0054 */
[----:B------:R-:W-:Y:S02]  /*1ee20*/  IMAD.MOV.U32 R94, RZ, RZ, R203 ;  /* 0x000000ffff5e7224 */ /* 0x000fe400078e00cb */
[----:B------:R-:W-:Y:S02]  /*1ee30*/  IMAD.MOV.U32 R95, RZ, RZ, R202 ;  /* 0x000000ffff5f7224 */ /* 0x000fe400078e00ca */
[----:B------:R-:W-:Y:S02]  /*1ee40*/  IMAD.MOV.U32 R51, RZ, RZ, R78 ;  /* 0x000000ffff337224 */ /* 0x000fe400078e004e */
[----:B------:R-:W-:Y:S02]  /*1ee50*/  IMAD.MOV.U32 R84, RZ, RZ, R200 ;  /* 0x000000ffff547224 */ /* 0x000fe400078e00c8 */
[----:B------:R-:W-:Y:S02]  /*1ee60*/  IMAD.MOV.U32 R60, RZ, RZ, R201 ;  /* 0x000000ffff3c7224 */ /* 0x000fe400078e00c9 */
[----:B------:R-:W-:Y:S01]  /*1ee70*/  IMAD.MOV.U32 R78, RZ, RZ, R119 ;  /* 0x000000ffff4e7224 */ /* 0x000fe200078e0077 */
[----:B------:R-:W-:Y:S01]  /*1ee80*/  HMMA.16816.F32 R200, R12, R46, R72 ;  /* 0x0000002e0cc8723c */ /* 0x000fe20000001848 */
[----:B------:R-:W-:Y:S01]  /*1ee90*/  IMAD.MOV.U32 R119, RZ, RZ, R39 ;  /* 0x000000ffff777224 */ /* 0x000fe200078e0027 */
[----:B------:R-:W-:Y:S04]  /*1eea0*/  LDSM.16.M88.4 R44, [R182+0x4800] ;  /* 0x00480000b62c783b */ /* 0x000fe80000000200 */
[----:B------:R-:W1:Y:S01]  /*1eeb0*/  S2R R39, SR_TID.X ;  /* 0x0000000000277919 */ /* 0x000e620000002100 */
[----:B------:R-:W-:-:S02]  /*1eec0*/  IMAD.MOV.U32 R72, RZ, RZ, R175 ;  /* 0x000000ffff487224 */ /* 0x000fc400078e00af */
[----:B------:R-:W-:Y:S02]  /*1eed0*/  IMAD.MOV.U32 R73, RZ, RZ, R174 ;  /* 0x000000ffff497224 */ /* 0x000fe400078e00ae */
[----:B------:R-:W-:Y:S02]  /*1eee0*/  IMAD.MOV.U32 R74, RZ, RZ, R173 ;  /* 0x000000ffff4a7224 */ /* 0x000fe400078e00ad */
[----:B------:R-:W-:Y:S02]  /*1eef0*/  IMAD.MOV.U32 R75, RZ, RZ, R172 ;  /* 0x000000ffff4b7224 */ /* 0x000fe400078e00ac */
[----:B------:R-:W-:Y:S02]  /*1ef00*/  IMAD.MOV.U32 R125, RZ, RZ, R85 ;  /* 0x000000ffff7d7224 */ /* 0x000fe400078e0055 */
[----:B------:R-:W-:Y:S02]  /*1ef10*/  IMAD.MOV.U32 R124, RZ, RZ, R86 ;  /* 0x000000ffff7c7224 */ /* 0x000fe400078e0056 */
[----:B------:R-:W-:-:S02]  /*1ef20*/  IMAD.MOV.U32 R252, RZ, RZ, R87 ;  /* 0x000000fffffc7224 */ /* 0x000fc400078e0057 */
[----:B------:R-:W-:Y:S02]  /*1ef30*/  IMAD.MOV.U32 R85, RZ, RZ, R199 ;  /* 0x000000ffff557224 */ /* 0x000fe400078e00c7 */
[----:B------:R-:W-:Y:S02]  /*1ef40*/  IMAD.MOV.U32 R86, RZ, RZ, R198 ;  /* 0x000000ffff567224 */ /* 0x000fe400078e00c6 */
[----:B------:R-:W-:Y:S02]  /*1ef50*/  IMAD.MOV.U32 R87, RZ, RZ, R197 ;  /* 0x000000ffff577224 */ /* 0x000fe400078e00c5 */
[----:B------:R-:W-:Y:S01]  /*1ef60*/  IMAD.MOV.U32 R108, RZ, RZ, R196 ;  /* 0x000000ffff6c7224 */ /* 0x000fe200078e00c4 */
[----:B------:R-:W-:Y:S01]  /*1ef70*/  HMMA.16816.F32 R80, R12, R32, R72 ;  /* 0x000000200c50723c */ /* 0x000fe20000001848 */
[----:B------:R-:W-:Y:S02]  /*1ef80*/  IMAD.MOV.U32 R50, RZ, RZ, R77 ;  /* 0x000000ffff327224 */ /* 0x000fe400078e004d */
[----:B------:R-:W-:-:S05]  /*1ef90*/  IMAD.MOV.U32 R77, RZ, RZ, R120 ;  /* 0x000000ffff4d7224 */ /* 0x000fca00078e0078 */
[----:B------:R-:W-:Y:S01]  /*1efa0*/  HMMA.16816.F32 R196, R12, R48, R68 ;  /* 0x000000300cc4723c */ /* 0x000fe20000001844 */
[----:B------:R-:W-:Y:S02]  /*1efb0*/  IMAD.MOV.U32 R74, RZ, RZ, R123 ;  /* 0x000000ffff4a7224 */ /* 0x000fe400078e007b */
[----:B------:R-:W-:-:S04]  /*1efc0*/  IMAD.MOV.U32 R75, RZ, RZ, R122 ;  /* 0x000000ffff4b7224 */ /* 0x000fc800078e007a */
        /* <DEDUP_REMOVED lines=8> */
[----:B------:R-:W-:Y:S01]  /*1f050*/  IMAD.MOV.U32 R76, RZ, RZ, R121 ;  /* 0x000000ffff4c7224 */ /* 0x000fe200078e0079 */
[----:B---3--:R-:W-:Y:S01]  /*1f060*/  HMMA.16816.F32 R128, R12, R22, R212 ;  /* 0x000000160c80723c */ /* 0x008fe200000018d4 */
[----:B------:R-:W-:-:S07]  /*1f070*/  IMAD.MOV.U32 R102, RZ, RZ, R168 ;  /* 0x000000ffff667224 */ /* 0x000fce00078e00a8 */
[C---:B------:R-:W-:Y:S01]  /*1f080*/  HMMA.16816.F32 R120, R12.reuse, R20, R216 ;  /* 0x000000140c78723c */ /* 0x040fe200000018d8 */
[----:B------:R-:W3:Y:S01]  /*1f090*/  LDSM.16.M88.4 R20, [R182+0x5800] ;  /* 0x00580000b614783b */ /* 0x000ee20000000200 */
[----:B------:R-:W-:Y:S02]  /*1f0a0*/  IMAD.MOV.U32 R103, RZ, RZ, R169 ;  /* 0x000000ffff677224 */ /* 0x000fe400078e00a9 */
[----:B------:R-:W-:Y:S02]  /*1f0b0*/  IMAD.MOV.U32 R88, RZ, RZ, R170 ;  /* 0x000000ffff587224 */ /* 0x000fe400078e00aa */
[----:B------:R-:W-:Y:S02]  /*1f0c0*/  IMAD.MOV.U32 R89, RZ, RZ, R171 ;  /* 0x000000ffff597224 */ /* 0x000fe400078e00ab */
[C---:B----4-:R-:W-:Y:S08]  /*1f0d0*/  HMMA.16816.F32 R172, R12.reuse, R56, R96 ;  /* 0x000000380cac723c */ /* 0x050ff00000001860 */
[----:B------:R-:W-:Y:S01]  /*1f0e0*/  HMMA.16816.F32 R168, R12, R58, R104 ;  /* 0x0000003a0ca8723c */ /* 0x000fe20000001868 */
[----:B-1----:R-:W-:-:S07]  /*1f0f0*/  IMAD.SHL.U32 R39, R39, 0x2, RZ ;  /* 0x0000000227277824 */ /* 0x002fce00078e00ff */
[----:B------:R-:W-:Y:S01]  /*1f100*/  HMMA.16816.F32 R56, R12, R66, R52 ;  /* 0x000000420c38723c */ /* 0x000fe20000001834 */
[----:B------:R-:W-:Y:S02]  /*1f110*/  IMAD.MOV.U32 R48, RZ, RZ, R79 ;  /* 0x000000ffff307224 */ /* 0x000fe400078e004f */
[----:B------:R-:W-:-:S05]  /*1f120*/  IMAD.MOV.U32 R79, RZ, RZ, R118 ;  /* 0x000000ffff4f7224 */ /* 0x000fca00078e0076 */
[----:B--2---:R-:W-:Y:S01]  /*1f130*/  HMMA.16816.F32 R84, R12, R40, R84 ;  /* 0x000000280c54723c */ /* 0x004fe20000001854 */
[----:B------:R-:W-:-:S07]  /*1f140*/  IMAD.MOV.U32 R118, RZ, RZ, R9 ;  /* 0x000000ffff767224 */ /* 0x000fce00078e0009 */
[C---:B------:R-:W-:Y:S01]  /*1f150*/  HMMA.16816.F32 R92, R12.reuse, R42, R92 ;  /* 0x0000002a0c5c723c */ /* 0x040fe2000000185c */
[----:B------:R-:W-:Y:S01]  /*1f160*/  LDSM.16.M88.4 R40, [R182+0x5000] ;  /* 0x00500000b628783b */ /* 0x000fe20000000200 */
[----:B------:R-:W-:Y:S01]  /*1f170*/  IMAD.MOV.U32 R107, RZ, RZ, R126 ;  /* 0x000000ffff6b7224 */ /* 0x000fe200078e007e */
[----:B------:R-:W-:Y:S01]  /*1f180*/  LOP3.LUT R39, R39, 0x6, RZ, 0xc0, !PT ;  /* 0x0000000627277812 */ /* 0x000fe200078ec0ff */
[----:B------:R-:W-:Y:S02]  /*1f190*/  IMAD.SHL.U32 R9, R248, 0x100, RZ ;  /* 0x00000100f8097824 */ /* 0x000fe400078e00ff */
[----:B------:R-:W-:Y:S02]  /*1f1a0*/  IMAD.MOV.U32 R33, RZ, RZ, R107 ;  /* 0x000000ffff217224 */ /* 0x000fe400078e006b */
[----:B------:R-:W-:Y:S01]  /*1f1b0*/  HMMA.16816.F32 R88, R12, R34, R88 ;  /* 0x000000220c58723c */ /* 0x000fe20000001858 */
[----:B------:R-:W-:Y:S01]  /*1f1c0*/  IMAD.MOV.U32 R32, RZ, RZ, R76 ;  /* 0x000000ffff207224 */ /* 0x000fe200078e004c */
[----:B------:R-:W-:Y:S01]  /*1f1d0*/  MOV R72, R125 ;  /* 0x0000007d00487202 */ /* 0x000fe20000000f00 */
[----:B------:R-:W-:-:S04]  /*1f1e0*/  IMAD.MOV.U32 R106, RZ, RZ, R60 ;  /* 0x000000ffff6a7224 */ /* 0x000fc800078e003c */
[----:B------:R-:W-:Y:S01]  /*1f1f0*/  IMAD.MOV.U32 R34, RZ, RZ, R74 ;  /* 0x000000ffff227224 */ /* 0x000fe200078e004a */
[C---:B-----5:R-:W-:Y:S01]  /*1f200*/  HMMA.16816.F32 R100, R12.reuse, R28, R100 ;  /* 0x0000001c0c64723c */ /* 0x060fe20000001864 */
[----:B------:R-:W-:Y:S02]  /*1f210*/  IMAD.MOV.U32 R35, RZ, RZ, R75 ;  /* 0x000000ffff237224 */ /* 0x000fe400078e004b */
[----:B------:R-:W-:Y:S01]  /*1f220*/  IMAD.MOV.U32 R74, RZ, RZ, R2 ;  /* 0x000000ffff4a7224 */ /* 0x000fe200078e0002 */
[C-C-:B------:R-:W-:Y:S01]  /*1f230*/  LOP3.LUT R2, R9.reuse, 0x8, R39.reuse, 0xfe, !PT ;  /* 0x0000000809027812 */ /* 0x140fe200078efe27 */
[----:B------:R-:W-:Y:S01]  /*1f240*/  IMAD.MOV.U32 R75, RZ, RZ, R0 ;  /* 0x000000ffff4b7224 */ /* 0x000fe200078e0000 */
[----:B------:R-:W-:Y:S02]  /*1f250*/  LOP3.LUT R0, R9, 0x10, R39, 0xfe, !PT ;  /* 0x0000001009007812 */ /* 0x000fe400078efe27 */
[----:B------:R-:W-:Y:S01]  /*1f260*/  HMMA.16816.F32 R108, R12, R30, R108 ;  /* 0x0000001e0c6c723c */ /* 0x000fe2000000186c */
[----:B------:R-:W1:Y:S01]  /*1f270*/  LDSM.16.M88.4 R28, [R182+0x6000] ;  /* 0x00600000b61c783b */ /* 0x000e620000000200 */
[----:B------:R-:W-:-:S02]  /*1f280*/  IMAD.MOV.U32 R60, RZ, RZ, R127 ;  /* 0x000000ffff3c7224 */ /* 0x000fc400078e007f */
[----:B------:R-:W-:-:S04]  /*1f290*/  IMAD.MOV.U32 R73, RZ, RZ, R124 ;  /* 0x000000ffff497224 */ /* 0x000fc800078e007c */
[----:B------:R-:W-:Y:S01]  /*1f2a0*/  HMMA.16816.F32 R96, R12, R24, R236 ;  /* 0x000000180c60723c */ /* 0x000fe200000018ec */
[----:B------:R-:W-:-:S06]  /*1f2b0*/  ISETP.GE.AND P3, PT, R2, R8, PT ;  /* 0x000000080200720c */ /* 0x000fcc0003f66270 */
[----:B------:R-:W-:Y:S01]  /*1f2c0*/  IMAD.MOV.U32 R239, RZ, RZ, R77 ;  /* 0x000000ffffef7224 */ /* 0x000fe200078e004d */
[----:B------:R-:W-:Y:S01]  /*1f2d0*/  HMMA.16816.F32 R124, R12, R26, R232 ;  /* 0x0000001a0c7c723c */ /* 0x000fe200000018e8 */
[----:B------:R-:W-:Y:S01]  /*1f2e0*/  ISETP.GE.AND P4, PT, R2, R6, PT ;  /* 0x000000060200720c */ /* 0x000fe20003f86270 */
[----:B------:R-:W-:Y:S01]  /*1f2f0*/  IMAD.MOV.U32 R24, RZ, RZ, R34 ;  /* 0x000000ffff187224 */ /* 0x000fe200078e0022 */
[C---:B------:R-:W-:Y:S01]  /*1f300*/  ISETP.GE.AND P5, PT, R0.reuse, R8, PT ;  /* 0x000000080000720c */ /* 0x040fe20003fa6270 */
[----:B------:R-:W-:Y:S01]  /*1f310*/  IMAD.MOV.U32 R25, RZ, RZ, R35 ;  /* 0x000000ffff197224 */ /* 0x000fe200078e0023 */
[----:B------:R-:W-:Y:S02]  /*1f320*/  ISETP.GE.AND P6, PT, R0, R6, PT ;  /* 0x000000060000720c */ /* 0x000fe40003fc6270 */
[----:B------:R-:W-:Y:S01]  /*1f330*/  IMAD.MOV.U32 R235, RZ, RZ, R239 ;  /* 0x000000ffffeb7224 */ /* 0x000fe200078e00ef */
[C-C-:B------:R-:W-:Y:S01]  /*1f340*/  LOP3.LUT R2, R9.reuse, 0x18, R39.reuse, 0xfe, !PT ;  /* 0x0000001809027812 */ /* 0x140fe200078efe27 */
[----:B------:R-:W-:Y:S01]  /*1f350*/  IMAD.MOV.U32 R234, RZ, RZ, R32 ;  /* 0x000000ffffea7224 */ /* 0x000fe200078e0020 */
[----:B------:R-:W-:Y:S01]  /*1f360*/  LOP3.LUT R0, R9, 0x20, R39, 0xfe, !PT ;  /* 0x0000002009007812 */ /* 0x000fe200078efe27 */
[----:B------:R-:W-:-:S02]  /*1f370*/  IMAD.MOV.U32 R239, RZ, RZ, R33 ;  /* 0x000000ffffef7224 */ /* 0x000fc400078e0021 */
[----:B------:R-:W2:Y:S01]  /*1f380*/  LDSM.16.M88.4 R32, [R182+0x6800] ;  /* 0x00680000b620783b */ /* 0x000ea20000000200 */
[----:B------:R-:W-:Y:S01]  /*1f390*/  IMAD.MOV.U32 R233, RZ, RZ, R71 ;  /* 0x000000ffffe97224 */ /* 0x000fe200078e0047 */
[----:B------:R-:W-:Y:S02]  /*1f3a0*/  FSEL R56, R56, -INF , !P3 ;  /* 0xff80000038387808 */ /* 0x000fe40005800000 */
[----:B------:R-:W-:Y:S02]  /*1f3b0*/  FSEL R58, R58, -INF , !P4 ;  /* 0xff8000003a3a7808 */ /* 0x000fe40006000000 */
[----:B------:R-:W-:Y:S02]  /*1f3c0*/  FSEL R204, R204, -INF , !P5 ;  /* 0xff800000cccc7808 */ /* 0x000fe40006800000 */
[----:B------:R-:W-:Y:S01]  /*1f3d0*/  FSEL R206, R206, -INF , !P6 ;  /* 0xff800000cece7808 */ /* 0x000fe20007000000 */
[----:B------:R-:W-:Y:S01]  /*1f3e0*/  IMAD.MOV.U32 R219, RZ, RZ, R233 ;  /* 0x000000ffffdb7224 */ /* 0x000fe200078e00e9 */
[----:B------:R-:W-:-:S02]  /*1f3f0*/  ISETP.GE.AND P3, PT, R2, R8, PT ;  /* 0x000000080200720c */ /* 0x000fc40003f66270 */
[----:B------:R-:W-:Y:S02]  /*1f400*/  ISETP.GE.AND P4, PT, R2, R6, PT ;  /* 0x000000060200720c */ /* 0x000fe40003f86270 */
[C---:B------:R-:W-:Y:S02]  /*1f410*/  ISETP.GE.AND P5, PT, R0.reuse, R8, PT ;  /* 0x000000080000720c */ /* 0x040fe40003fa6270 */
[----:B------:R-:W-:Y:S01]  /*1f420*/  ISETP.GE.AND P6, PT, R0, R6, PT ;  /* 0x000000060000720c */ /* 0x000fe20003fc6270 */
[----:B------:R-:W-:Y:S01]  /*1f430*/  IMAD.MOV.U32 R232, RZ, RZ, R234 ;  /* 0x000000ffffe87224 */ /* 0x000fe200078e00ea */
[C---:B------:R-:W-:Y:S01]  /*1f440*/  LOP3.LUT R2, R9.reuse, 0x28, R39, 0xfe, !PT ;  /* 0x0000002809027812 */ /* 0x040fe200078efe27 */
[----:B------:R-:W-:Y:S01]  /*1f450*/  IMAD.MOV.U32 R233, RZ, RZ, R235 ;  /* 0x000000ffffe97224 */ /* 0x000fe200078e00eb */
[----:B------:R-:W-:Y:S01]  /*1f460*/  LOP3.LUT R0, R9, 0x30, R39, 0xfe, !PT ;  /* 0x0000003009007812 */ /* 0x000fe200078efe27 */
[----:B------:R-:W-:Y:S01]  /*1f470*/  IMAD.MOV.U32 R234, RZ, RZ, R24 ;  /* 0x000000ffffea7224 */ /* 0x000fe200078e0018 */
[----:B------:R-:W-:Y:S01]  /*1f480*/  FSEL R200, R200, -INF , !P3 ;  /* 0xff800000c8c87808 */ /* 0x000fe20005800000 */
[----:B------:R-:W-:Y:S01]  /*1f490*/  IMAD.MOV.U32 R235, RZ, RZ, R25 ;  /* 0x000000ffffeb7224 */ /* 0x000fe200078e0019 */
[----:B------:R-:W-:Y:S01]  /*1f4a0*/  FSEL R202, R202, -INF , !P4 ;  /* 0xff800000caca7808 */ /* 0x000fe20006000000 */
[----:B------:R-:W4:Y:S01]  /*1f4b0*/  LDSM.16.M88.4 R24, [R182+0x7000] ;  /* 0x00700000b618783b */ /* 0x000f220000000200 */
[----:B------:R-:W-:-:S02]  /*1f4c0*/  FSEL R196, R196, -INF , !P5 ;  /* 0xff800000c4c47808 */ /* 0x000fc40006800000 */
[----:B------:R-:W-:Y:S02]  /*1f4d0*/  FSEL R198, R198, -INF , !P6 ;  /* 0xff800000c6c67808 */ /* 0x000fe40007000000 */
[C---:B------:R-:W-:Y:S02]  /*1f4e0*/  ISETP.GE.AND P3, PT, R2.reuse, R8, PT ;  /* 0x000000080200720c */ /* 0x040fe40003f66270 */
        /* <DEDUP_REMOVED lines=8> */
[----:B---3--:R-:W-:Y:S01]  /*1f570*/  HMMA.16816.F32 R60, R12, R22, R60 ;  /* 0x000000160c3c723c */ /* 0x008fe2000000183c */
[----:B------:R-:W-:-:S02]  /*1f580*/  FSEL R192, R192, -INF , !P3 ;  /* 0xff800000c0c07808 */ /* 0x000fc40005800000 */
[----:B------:R-:W-:Y:S02]  /*1f590*/  FSEL R194, R194, -INF , !P4 ;  /* 0xff800000c2c27808 */ /* 0x000fe40006000000 */
[----:B------:R-:W-:Y:S02]  /*1f5a0*/  FSEL R172, R172, -INF , !P5 ;  /* 0xff800000acac7808 */ /* 0x000fe40006800000 */
[----:B------:R-:W-:Y:S01]  /*1f5b0*/  FSEL R174, R174, -INF , !P6 ;  /* 0xff800000aeae7808 */ /* 0x000fe20007000000 */
[C---:B------:R-:W-:Y:S01]  /*1f5c0*/  HMMA.16816.F32 R68, R12.reuse, R20, R240 ;  /* 0x000000140c44723c */ /* 0x040fe200000018f0 */
[----:B------:R-:W3:Y:S01]  /*1f5d0*/  LDSM.16.M88.4 R20, [R182+0x7800] ;  /* 0x00780000b614783b */ /* 0x000ee20000000200 */
[C---:B------:R-:W-:Y:S01]  /*1f5e0*/  ISETP.GE.AND P3, PT, R2.reuse, R8, PT ;  /* 0x000000080200720c */ /* 0x040fe20003f66270 */
[----:B------:R-:W-:Y:S01]  /*1f5f0*/  IMAD.MOV.U32 R66, RZ, RZ, R72 ;  /* 0x000000ffff427224 */ /* 0x000fe200078e0048 */
[----:B------:R-:W-:Y:S01]  /*1f600*/  ISETP.GE.AND P4, PT, R2, R6, PT ;  /* 0x000000060200720c */ /* 0x000fe20003f86270 */
[----:B------:R-:W-:Y:S01]  /*1f610*/  IMAD.MOV.U32 R67, RZ, RZ, R73 ;  /* 0x000000ffff437224 */ /* 0x000fe200078e0049 */
[C---:B------:R-:W-:Y:S01]  /*1f620*/  ISETP.GE.AND P5, PT, R0.reuse, R8, PT ;  /* 0x000000080000720c */ /* 0x040fe20003fa6270 */
[----:B------:R-:W-:Y:S01]  /*1f630*/  IMAD.MOV.U32 R55, RZ, RZ, R117 ;  /* 0x000000ffff377224 */ /* 0x000fe200078e0075 */
[----:B------:R-:W-:Y:S01]  /*1f640*/  ISETP.GE.AND P6, PT, R0, R6, PT ;  /* 0x000000060000720c */ /* 0x000fe20003fc6270 */
[----:B------:R-:W-:Y:S01]  /*1f650*/  IMAD.MOV.U32 R52, RZ, RZ, R116 ;  /* 0x000000ffff347224 */ /* 0x000fe200078e0074 */
[C-C-:B------:R-:W-:Y:S01]  /*1f660*/  LOP3.LUT R2, R9.reuse, 0x48, R39.reuse, 0xfe, !PT ;  /* 0x0000004809027812 */ /* 0x140fe200078efe27 */
[----:B------:R-:W-:Y:S01]  /*1f670*/  IMAD.MOV.U32 R53, RZ, RZ, R78 ;  /* 0x000000ffff357224 */ /* 0x000fe200078e004e */
[----:B------:R-:W-:Y:S01]  /*1f680*/  LOP3.LUT R0, R9, 0x50, R39, 0xfe, !PT ;  /* 0x0000005009007812 */ /* 0x000fe200078efe27 */
[----:B------:R-:W-:Y:S01]  /*1f690*/  IMAD.MOV.U32 R73, RZ, RZ, R119 ;  /* 0x000000ffff497224 */ /* 0x000fe200078e0077 */
[----:B------:R-:W-:Y:S01]  /*1f6a0*/  MOV R72, R118 ;  /* 0x0000007600487202 */ /* 0x000fe20000000f00 */
[----:B------:R-:W-:Y:S01]  /*1f6b0*/  IMAD.MOV.U32 R54, RZ, RZ, R79 ;  /* 0x000000ffff367224 */ /* 0x000fe200078e004f */
[----:B------:R-:W-:Y:S01]  /*1f6c0*/  FSEL R168, R168, -INF , !P3 ;  /* 0xff800000a8a87808 */ /* 0x000fe20005800000 */
[----:B------:R-:W-:Y:S01]  /*1f6d0*/  HMMA.16816.F32 R116, R12, R44, R208 ;  /* 0x0000002c0c74723c */ /* 0x000fe200000018d0 */
[----:B------:R-:W-:-:S02]  /*1f6e0*/  FSEL R170, R170, -INF , !P4 ;  /* 0xff800000aaaa7808 */ /* 0x000fc40006000000 */
[----:B------:R-:W-:Y:S01]  /*1f6f0*/  ISETP.GE.AND P2, PT, R106, 0x3, PT ;  /* 0x000000036a00780c */ /* 0x000fe20003f46270 */
[----:B------:R-:W-:Y:S01]  /*1f700*/  IMAD.MOV.U32 R216, RZ, RZ, R219 ;  /* 0x000000ffffd87224 */ /* 0x000fe200078e00db */
[----:B------:R-:W-:Y:S01]  /*1f710*/  FSEL R84, R84, -INF , !P5 ;  /* 0xff80000054547808 */ /* 0x000fe20006800000 */
[----:B------:R-:W-:Y:S01]  /*1f720*/  IMAD.MOV.U32 R217, RZ, RZ, R236 ;  /* 0x000000ffffd97224 */ /* 0x000fe200078e00ec */
[----:B------:R-:W-:Y:S01]  /*1f730*/  FSEL R86, R86, -INF , !P6 ;  /* 0xff80000056567808 */ /* 0x000fe20007000000 */
[----:B------:R-:W-:Y:S01]  /*1f740*/  IMAD.MOV.U32 R218, RZ, RZ, R237 ;  /* 0x000000ffffda7224 */ /* 0x000fe200078e00ed */
[C---:B------:R-:W-:Y:S01]  /*1f750*/  ISETP.GE.AND P3, PT, R2.reuse, R8, PT ;  /* 0x000000080200720c */ /* 0x040fe20003f66270 */
[----:B-1----:R-:W-:Y:S01]  /*1f760*/  HMMA.16816.F32 R48, R12, R30, R48 ;  /* 0x0000001e0c30723c */ /* 0x002fe20000001830 */
[----:B------:R-:W-:Y:S01]  /*1f770*/  ISETP.GE.AND P4, PT, R2, R6, PT ;  /* 0x000000060200720c */ /* 0x000fe20003f86270 */
[----:B------:R-:W-:-:S04]  /*1f780*/  DEPBAR.LE SB0, 0x0 ;  /* 0x000080000000791a */ /* 0x000fc80000000000 */
[C---:B------:R-:W-:Y:S02]  /*1f790*/  ISETP.GE.AND P5, PT, R0.reuse, R8, PT ;  /* 0x000000080000720c */ /* 0x040fe40003fa6270 */
[----:B------:R-:W-:Y:S02]  /*1f7a0*/  ISETP.GE.AND P6, PT, R0, R6, PT ;  /* 0x000000060000720c */ /* 0x000fe40003fc6270 */
[C-C-:B------:R-:W-:Y:S02]  /*1f7b0*/  LOP3.LUT R2, R9.reuse, 0x58, R39.reuse, 0xfe, !PT ;  /* 0x0000005809027812 */ /* 0x140fe400078efe27 */
[----:B------:R-:W-:Y:S01]  /*1f7c0*/  LOP3.LUT R0, R9, 0x60, R39, 0xfe, !PT ;  /* 0x0000006009007812 */ /* 0x000fe200078efe27 */
[----:B------:R-:W-:Y:S01]  /*1f7d0*/  HMMA.16816.F32 R104, R12, R46, R228 ;  /* 0x0000002e0c68723c */ /* 0x000fe200000018e4 */
[----:B------:R-:W-:Y:S02]  /*1f7e0*/  FSEL R92, R92, -INF , !P3 ;  /* 0xff8000005c5c7808 */ /* 0x000fe40005800000 */
[----:B------:R-:W-:-:S02]  /*1f7f0*/  FSEL R94, R94, -INF , !P4 ;  /* 0xff8000005e5e7808 */ /* 0x000fc40006000000 */
[----:B------:R-:W-:Y:S02]  /*1f800*/  FSEL R80, R80, -INF , !P5 ;  /* 0xff80000050507808 */ /* 0x000fe40006800000 */
[----:B------:R-:W-:Y:S01]  /*1f810*/  FSEL R82, R82, -INF , !P6 ;  /* 0xff80000052527808 */ /* 0x000fe20007000000 */
[----:B------:R-:W-:Y:S01]  /*1f820*/  HMMA.16816.F32 R76, R12, R40, R220 ;  /* 0x000000280c4c723c */ /* 0x000fe200000018dc */
[C---:B------:R-:W-:Y:S02]  /*1f830*/  ISETP.GE.AND P3, PT, R2.reuse, R8, PT ;  /* 0x000000080200720c */ /* 0x040fe40003f66270 */
[----:B------:R-:W-:Y:S02]  /*1f840*/  ISETP.GE.AND P4, PT, R2, R6, PT ;  /* 0x000000060200720c */ /* 0x000fe40003f86270 */
[C---:B------:R-:W-:Y:S02]  /*1f850*/  ISETP.GE.AND P5, PT, R0.reuse, R8, PT ;  /* 0x000000080000720c */ /* 0x040fe40003fa6270 */
[----:B------:R-:W-:-:S02]  /*1f860*/  ISETP.GE.AND P6, PT, R0, R6, PT ;  /* 0x000000060000720c */ /* 0x000fc40003fc6270 */
[C-C-:B------:R-:W-:Y:S02]  /*1f870*/  LOP3.LUT R0, R9.reuse, 0x68, R39.reuse, 0xfe, !PT ;  /* 0x0000006809007812 */ /* 0x140fe400078efe27 */
[----:B------:R-:W-:Y:S01]  /*1f880*/  LOP3.LUT R2, R9, 0x70, R39, 0xfe, !PT ;  /* 0x0000007009027812 */ /* 0x000fe200078efe27 */
[----:B------:R-:W-:Y:S01]  /*1f890*/  HMMA.16816.F32 R72, R12, R42, R72 ;  /* 0x0000002a0c48723c */ /* 0x000fe20000001848 */
[----:B------:R-:W-:Y:S02]  /*1f8a0*/  FSEL R88, R88, -INF , !P3 ;  /* 0xff80000058587808 */ /* 0x000fe40005800000 */
[----:B------:R-:W-:Y:S02]  /*1f8b0*/  FSEL R90, R90, -INF , !P4 ;  /* 0xff8000005a5a7808 */ /* 0x000fe40006000000 */
[----:B------:R-:W-:Y:S02]  /*1f8c0*/  FSEL R100, R100, -INF , !P5 ;  /* 0xff80000064647808 */ /* 0x000fe40006800000 */
[----:B------:R-:W-:-:S02]  /*1f8d0*/  FSEL R102, R102, -INF , !P6 ;  /* 0xff80000066667808 */ /* 0x000fc40007000000 */
[C---:B------:R-:W-:Y:S02]  /*1f8e0*/  ISETP.GE.AND P3, PT, R0.reuse, R8, PT ;  /* 0x000000080000720c */ /* 0x040fe40003f66270 */
[----:B------:R-:W-:Y:S02]  /*1f8f0*/  ISETP.GE.AND P4, PT, R0, R6, PT ;  /* 0x000000060000720c */ /* 0x000fe40003f86270 */
[C---:B------:R-:W-:Y:S02]  /*1f900*/  ISETP.GE.AND P5, PT, R2.reuse, R8, PT ;  /* 0x000000080200720c */ /* 0x040fe40003fa6270 */
[----:B------:R-:W-:Y:S02]  /*1f910*/  ISETP.GE.AND P6, PT, R2, R6, PT ;  /* 0x000000060200720c */ /* 0x000fe40003fc6270 */
[C-C-:B------:R-:W-:Y:S02]  /*1f920*/  LOP3.LUT R2, R9.reuse, 0x78, R39.reuse, 0xfe, !PT ;  /* 0x0000007809027812 */ /* 0x140fe400078efe27 */
[----:B------:R-:W-:Y:S01]  /*1f930*/  LOP3.LUT R0, R9, 0x80, R39, 0xfe, !PT ;  /* 0x0000008009007812 */ /* 0x000fe200078efe27 */
[----:B------:R-:W-:Y:S01]  /*1f940*/  HMMA.16816.F32 R52, R12, R28, R52 ;  /* 0x0000001c0c34723c */ /* 0x000fe20000001834 */
        /* <DEDUP_REMOVED lines=8> */
[C-C-:B------:R-:W-:Y:S02]  /*1f9d0*/  LOP3.LUT R2, R9.reuse, 0x88, R39.reuse, 0xfe, !PT ;  /* 0x0000008809027812 */ /* 0x140fe400078efe27 */
[----:B------:R-:W-:Y:S01]  /*1f9e0*/  LOP3.LUT R0, R9, 0x90, R39, 0xfe, !PT ;  /* 0x0000009009007812 */ /* 0x000fe200078efe27 */
[----:B------:R-:W-:Y:S01]  /*1f9f0*/  IMAD.MOV.U32 R219, RZ, RZ, R238 ;  /* 0x000000ffffdb7224 */ /* 0x000fe200078e00ee */
[----:B------:R-:W-:Y:S02]  /*1fa00*/  FSEL R124, R124, -INF , !P3 ;  /* 0xff8000007c7c7808 */ /* 0x000fe40005800000 */
[----:B------:R-:W-:Y:S02]  /*1fa10*/  FSEL R126, R126, -INF , !P4 ;  /* 0xff8000007e7e7808 */ /* 0x000fe40006000000 */
[----:B------:R-:W-:-:S02]  /*1fa20*/  FSEL R120, R120, -INF , !P5 ;  /* 0xff80000078787808 */ /* 0x000fc40006800000 */
[----:B------:R-:W-:Y:S01]  /*1fa30*/  FSEL R122, R122, -INF , !P6 ;  /* 0xff8000007a7a7808 */ /* 0x000fe20007000000 */
[C---:B--2---:R-:W-:Y:S01]  /*1fa40*/  HMMA.16816.F32 R44, R12.reuse, R32, R232 ;  /* 0x000000200c2c723c */ /* 0x044fe200000018e8 */
        /* <DEDUP_REMOVED lines=9> */
[----:B------:R-:W-:Y:S01]  /*1fae0*/  MOV R233, R66 ;  /* 0x0000004200e97202 */ /* 0x000fe20000000f00 */
[----:B------:R-:W-:Y:S01]  /*1faf0*/  IMAD.MOV.U32 R236, RZ, RZ, R251 ;  /* 0x000000ffffec7224 */ /* 0x000fe200078e00fb */
[----:B------:R-:W-:Y:S01]  /*1fb00*/  FSEL R128, R128, -INF , !P3 ;  /* 0xff80000080807808 */ /* 0x000fe20005800000 */
[----:B------:R-:W-:Y:S01]  /*1fb10*/  IMAD.MOV.U32 R237, RZ, RZ, R246 ;  /* 0x000000ffffed7224 */ /* 0x000fe200078e00f6 */
[----:B------:R-:W-:Y:S01]  /*1fb20*/  FSEL R130, R130, -INF , !P4 ;  /* 0xff80000082827808 */ /* 0x000fe20006000000 */
[----:B------:R-:W-:Y:S01]  /*1fb30*/  IMAD.MOV.U32 R238, RZ, RZ, R245 ;  /* 0x000000ffffee7224 */ /* 0x000fe200078e00f5 */
[----:B------:R-:W-:Y:S01]  /*1fb40*/  FSEL R116, R116, -INF , !P5 ;  /* 0xff80000074747808 */ /* 0x000fe20006800000 */
[----:B------:R-:W-:Y:S01]  /*1fb50*/  IMAD.MOV.U32 R239, RZ, RZ, R244 ;  /* 0x000000ffffef7224 */ /* 0x000fe200078e00f4 */
[----:B------:R-:W-:Y:S01]  /*1fb60*/  FSEL R118, R118, -INF , !P6 ;  /* 0xff80000076767808 */ /* 0x000fe20007000000 */
[----:B------:R-:W-:Y:S01]  /*1fb70*/  HMMA.16816.F32 R40, R12, R34, R216 ;  /* 0x000000220c28723c */ /* 0x000fe200000018d8 */
        /* <DEDUP_REMOVED lines=8> */
[----:B------:R-:W-:Y:S02]  /*1fc00*/  IMAD.MOV.U32 R218, RZ, RZ, R112 ;  /* 0x000000ffffda7224 */ /* 0x000fe400078e0070 */
[----:B------:R-:W-:Y:S01]  /*1fc10*/  IMAD.MOV.U32 R219, RZ, RZ, R37 ;  /* 0x000000ffffdb7224 */ /* 0x000fe200078e0025 */
[----:B----4-:R-:W-:Y:S01]  /*1fc20*/  HMMA.16816.F32 R32, R12, R24, R232 ;  /* 0x000000180c20723c */ /* 0x010fe200000018e8 */
[----:B------:R-:W-:-:S02]  /*1fc30*/  FSEL R104, R104, -INF , !P3 ;  /* 0xff80000068687808 */ /* 0x000fc40005800000 */
[----:B------:R-:W-:Y:S02]  /*1fc40*/  FSEL R106, R106, -INF , !P4 ;  /* 0xff8000006a6a7808 */ /* 0x000fe40006000000 */
[----:B------:R-:W-:Y:S02]  /*1fc50*/  FSEL R135, R76, -INF , !P5 ;  /* 0xff8000004c877808 */ /* 0x000fe40006800000 */
[----:B------:R-:W-:Y:S01]  /*1fc60*/  FSEL R78, R78, -INF , !P6 ;  /* 0xff8000004e4e7808 */ /* 0x000fe20007000000 */
[----:B------:R-:W-:Y:S01]  /*1fc70*/  IMAD.MOV.U32 R232, RZ, RZ, R36 ;  /* 0x000000ffffe87224 */ /* 0x000fe200078e0024 */
[C---:B------:R-:W-:Y:S01]  /*1fc80*/  ISETP.GE.AND P3, PT, R2.reuse, R8, PT ;  /* 0x000000080200720c */ /* 0x040fe20003f66270 */
[----:B------:R-:W-:Y:S01]  /*1fc90*/  IMAD.MOV.U32 R233, RZ, RZ, R19 ;  /* 0x000000ffffe97224 */ /* 0x000fe200078e0013 */
[----:B------:R-:W-:Y:S01]  /*1fca0*/  ISETP.GE.AND P4, PT, R2, R6, PT ;  /* 0x000000060200720c */ /* 0x000fe20003f86270 */
[----:B------:R-:W-:Y:S01]  /*1fcb0*/  IMAD.MOV.U32 R234, RZ, RZ, R18 ;  /* 0x000000ffffea7224 */ /* 0x000fe200078e0012 */
[C---:B------:R-:W-:Y:S01]  /*1fcc0*/  ISETP.GE.AND P5, PT, R0.reuse, R8, PT ;  /* 0x000000080000720c */ /* 0x040fe20003fa6270 */
[----:B------:R-:W-:Y:S01]  /*1fcd0*/  IMAD.MOV.U32 R235, RZ, RZ, R11 ;  /* 0x000000ffffeb7224 */ /* 0x000fe200078e000b */
[----:B------:R-:W-:Y:S01]  /*1fce0*/  ISETP.GE.AND P6, PT, R0, R6, PT ;  /* 0x000000060000720c */ /* 0x000fe20003fc6270 */
[----:B------:R-:W-:Y:S01]  /*1fcf0*/  HMMA.16816.F32 R28, R12, R26, R236 ;  /* 0x0000001a0c1c723c */ /* 0x000fe200000018ec */
[----:B------:R-:W-:-:S02]  /*1fd00*/  LOP3.LUT R2, R9, 0xb8, R39, 0xfe, !PT ;  /* 0x000000b809027812 */ /* 0x000fc400078efe27 */
[----:B------:R-:W-:Y:S02]  /*1fd10*/  LOP3.LUT R0, R9, 0xc0, R39, 0xfe, !PT ;  /* 0x000000c009007812 */ /* 0x000fe400078efe27 */
[----:B------:R-:W-:Y:S02]  /*1fd20*/  FSEL R208, R72, -INF , !P3 ;  /* 0xff80000048d07808 */ /* 0x000fe40005800000 */
[----:B------:R-:W-:Y:S02]  /*1fd30*/  IMAD.MOV.U32 R236, RZ, RZ, R10 ;  /* 0x000000ffffec7224 */ /* 0x000fe400078e000a */
[----:B------:R-:W-:Y:S02]  /*1fd40*/  IMAD.MOV.U32 R237, RZ, RZ, R7 ;  /* 0x000000ffffed7224 */ /* 0x000fe400078e0007 */
[----:B------:R-:W-:Y:S02]  /*1fd50*/  IMAD.MOV.U32 R238, RZ, RZ, R5 ;  /* 0x000000ffffee7224 */ /* 0x000fe400078e0005 */
[----:B------:R-:W-:Y:S01]  /*1fd60*/  IMAD.MOV.U32 R239, RZ, RZ, R4 ;  /* 0x000000ffffef7224 */ /* 0x000fe200078e0004 */
[----:B------:R-:W-:Y:S01]  /*1fd70*/  FSEL R112, R74, -INF , !P4 ;  /* 0xff8000004a707808 */ /* 0x000fe20006000000 */
[----:B---3--:R-:W-:Y:S01]  /*1fd80*/  HMMA.16816.F32 R24, R12, R20, R216 ;  /* 0x000000140c18723c */ /* 0x008fe200000018d8 */
[----:B------:R-:W-:-:S02]  /*1fd90*/  FSEL R214, R68, -INF , !P5 ;  /* 0xff80000044d67808 */ /* 0x000fc40006800000 */
[----:B------:R-:W-:Y:S02]  /*1fda0*/  FSEL R211, R70, -INF , !P6 ;  /* 0xff80000046d37808 */ /* 0x000fe40007000000 */
[C---:B------:R-:W-:Y:S02]  /*1fdb0*/  ISETP.GE.AND P3, PT, R2.reuse, R8, PT ;  /* 0x000000080200720c */ /* 0x040fe40003f66270 */
[----:B------:R-:W-:Y:S02]  /*1fdc0*/  ISETP.GE.AND P4, PT, R2, R6, PT ;  /* 0x000000060200720c */ /* 0x000fe40003f86270 */
[C---:B------:R-:W-:Y:S02]  /*1fdd0*/  ISETP.GE.AND P5, PT, R0.reuse, R8, PT ;  /* 0x000000080000720c */ /* 0x040fe40003fa6270 */
[----:B------:R-:W-:Y:S02]  /*1fde0*/  ISETP.GE.AND P6, PT, R0, R6, PT ;  /* 0x000000060000720c */ /* 0x000fe40003fc6270 */
[----:B------:R-:W-:-:S02]  /*1fdf0*/  LOP3.LUT R2, R9, 0xc8, R39, 0xfe, !PT ;  /* 0x000000c809027812 */ /* 0x000fc400078efe27 */
[----:B------:R-:W-:Y:S01]  /*1fe00*/  LOP3.LUT R0, R9, 0xd0, R39, 0xfe, !PT ;  /* 0x000000d009007812 */ /* 0x000fe200078efe27 */
[C---:B------:R-:W-:Y:S01]  /*1fe10*/  HMMA.16816.F32 R20, R12.reuse, R22, R232 ;  /* 0x000000160c14723c */ /* 0x040fe200000018e8 */
[----:B------:R-:W-:Y:S02]  /*1fe20*/  FSEL R215, R60, -INF , !P3 ;  /* 0xff8000003cd77808 */ /* 0x000fe40005800000 */
[----:B------:R-:W-:Y:S02]  /*1fe30*/  FSEL R212, R62, -INF , !P4 ;  /* 0xff8000003ed47808 */ /* 0x000fe40006000000 */
[----:B------:R-:W-:Y:S02]  /*1fe40*/  FSEL R221, R52, -INF , !P5 ;  /* 0xff80000034dd7808 */ /* 0x000fe40006800000 */
[----:B------:R-:W-:Y:S01]  /*1fe50*/  FSEL R217, R54, -INF , !P6 ;  /* 0xff80000036d97808 */ /* 0x000fe20007000000 */
[----:B------:R-:W-:Y:S01]  /*1fe60*/  HMMA.16816.F32 R12, R12, R64, R236 ;  /* 0x000000400c0c723c */ /* 0x000fe200000018ec */
[----:B------:R-:W-:-:S02]  /*1fe70*/  ISETP.GE.AND P3, PT, R2, R8, PT ;  /* 0x000000080200720c */ /* 0x000fc40003f66270 */
[----:B------:R-:W-:Y:S02]  /*1fe80*/  ISETP.GE.AND P4, PT, R2, R6, PT ;  /* 0x000000060200720c */ /* 0x000fe40003f86270 */
[C---:B------:R-:W-:Y:S02]  /*1fe90*/  ISETP.GE.AND P5, PT, R0.reuse, R8, PT ;  /* 0x000000080000720c */ /* 0x040fe40003fa6270 */
[----:B------:R-:W-:Y:S02]  /*1fea0*/  ISETP.GE.AND P6, PT, R0, R6, PT ;  /* 0x000000060000720c */ /* 0x000fe40003fc6270 */
[----:B------:R-:W-:Y:S02]  /*1feb0*/  LOP3.LUT R0, R9, 0xd8, R39, 0xfe, !PT ;  /* 0x000000d809007812 */ /* 0x000fe400078efe27 */
[----:B------:R-:W-:Y:S02]  /*1fec0*/  FSEL R228, R48, -INF , !P3 ;  /* 0xff80000030e47808 */ /* 0x000fe40005800000 */
[----:B------:R-:W-:-:S02]  /*1fed0*/  FSEL R218, R50, -INF , !P4 ;  /* 0xff80000032da7808 */ /* 0x000fc40006000000 */
[C-C-:B------:R-:W-:Y:S02]  /*1fee0*/  LOP3.LUT R2, R9.reuse, 0xe0, R39.reuse, 0xfe, !PT ;  /* 0x000000e009027812 */ /* 0x140fe400078efe27 */
[C---:B------:R-:W-:Y:S02]  /*1fef0*/  ISETP.GE.AND P3, PT, R0.reuse, R8, PT ;  /* 0x000000080000720c */ /* 0x040fe40003f66270 */
[----:B------:R-:W-:Y:S02]  /*1ff00*/  ISETP.GE.AND P4, PT, R0, R6, PT ;  /* 0x000000060000720c */ /* 0x000fe40003f86270 */
[----:B------:R-:W-:Y:S02]  /*1ff10*/  LOP3.LUT R0, R9, 0xe8, R39, 0xfe, !PT ;  /* 0x000000e809007812 */ /* 0x000fe400078efe27 */
[----:B------:R-:W-:Y:S02]  /*1ff20*/  FSEL R233, R44, -INF , !P5 ;  /* 0xff8000002ce97808 */ /* 0x000fe40006800000 */
[----:B------:R-:W-:-:S02]  /*1ff30*/  FSEL R230, R46, -INF , !P6 ;  /* 0xff8000002ee67808 */ /* 0x000fc40007000000 */
[C---:B------:R-:W-:Y:S02]  /*1ff40*/  ISETP.GE.AND P5, PT, R2.reuse, R8, PT ;  /* 0x000000080200720c */ /* 0x040fe40003fa6270 */
[----:B------:R-:W-:Y:S02]  /*1ff50*/  ISETP.GE.AND P6, PT, R2, R6, PT ;  /* 0x000000060200720c */ /* 0x000fe40003fc6270 */
[----:B------:R-:W-:Y:S02]  /*1ff60*/  FSEL R234, R40, -INF , !P3 ;  /* 0xff80000028ea7808 */ /* 0x000fe40005800000 */
[----:B------:R-:W-:Y:S02]  /*1ff70*/  FSEL R231, R42, -INF , !P4 ;  /* 0xff8000002ae77808 */ /* 0x000fe40006000000 */
[C---:B------:R-:W-:Y:S02]  /*1ff80*/  ISETP.GE.AND P3, PT, R0.reuse, R8, PT ;  /* 0x000000080000720c */ /* 0x040fe40003f66270 */
[----:B------:R-:W-:-:S02]  /*1ff90*/  ISETP.GE.AND P4, PT, R0, R6, PT ;  /* 0x000000060000720c */ /* 0x000fc40003f86270 */
[C---:B------:R-:W-:Y:S02]  /*1ffa0*/  LOP3.LUT R2, R9.reuse, 0xf0, R39, 0xfe, !PT ;  /* 0x000000f009027812 */ /* 0x040fe400078efe27 */
[----:B------:R-:W-:Y:S02]  /*1ffb0*/  LOP3.LUT R0, R9, R39, RZ, 0xfc, !PT ;  /* 0x0000002709007212 */ /* 0x000fe400078efcff */
[----:B------:R-:W-:Y:S02]  /*1ffc0*/  FSEL R241, R32, -INF , !P5 ;  /* 0xff80000020f17808 */ /* 0x000fe40006800000 */
[----:B------:R-:W-:Y:S02]  /*1ffd0*/  FSEL R237, R34, -INF , !P6 ;  /* 0xff80000022ed7808 */ /* 0x000fe40007000000 */
[C---:B------:R-:W-:Y:S02]  /*1ffe0*/  ISETP.GE.AND P5, PT, R2.reuse, R8, PT ;  /* 0x000000080200720c */ /* 0x040fe40003fa6270 */
[----:B------:R-:W-:-:S02]  /*1fff0*/  ISETP.GE.AND P6, PT, R2, R6, PT ;  /* 0x000000060200720c */ /* 0x000fc40003fc6270 */
[----:B------:R-:W-:Y:S02]  /*20000*/  LOP3.LUT R4, R9, 0xf8, R39, 0xfe, !PT ;  /* 0x000000f809047812 */ /* 0x000fe400078efe27 */
[----:B------:R-:W-:Y:S02]  /*20010*/  IADD3 R2, R0, 0x1, RZ ;  /* 0x0000000100027810 */ /* 0x000fe40007ffe0ff */
[----:B------:R-:W-:Y:S02]  /*20020*/  FSEL R243, R28, -INF , !P3 ;  /* 0xff8000001cf37808 */ /* 0x000fe40005800000 */
[----:B------:R-:W-:Y:S02]  /*20030*/  FSEL R239, R30, -INF , !P4 ;  /* 0xff8000001eef7808 */ /* 0x000fe40006000000 */
[----:B------:R-:W-:Y:S02]  /*20040*/  FSEL R251, R24, -INF , !P5 ;  /* 0xff80000018fb7808 */ /* 0x000fe40006800000 */
[----:B------:R-:W-:-:S02]  /*20050*/  ISETP.GE.AND P3, PT, R4, R8, PT ;  /* 0x000000080400720c */ /* 0x000fc40003f66270 */
[----:B------:R-:W-:Y:S02]  /*20060*/  ISETP.GE.AND P4, PT, R4, R6, PT ;  /* 0x000000060400720c */ /* 0x000fe40003f86270 */
[----:B------:R-:W-:Y:S02]  /*20070*/  ISETP.GE.AND P5, PT, R2, R8, PT ;  /* 0x000000080200720c */ /* 0x000fe40003fa6270 */
[----:B------:R-:W-:Y:S02]  /*20080*/  IADD3 R4, R0, 0x9, RZ ;  /* 0x0000000900047810 */ /* 0x000fe40007ffe0ff */
[----:B------:R-:W-:Y:S02]  /*20090*/  FSEL R246, R26, -INF , !P6 ;  /* 0xff8000001af67808 */ /* 0x000fe40007000000 */
[----:B------:R-:W-:Y:S02]  /*200a0*/  FSEL R252, R20, -INF , !P3 ;  /* 0xff80000014fc7808 */ /* 0x000fe40005800000 */
[----:B------:R-:W-:-:S02]  /*200b0*/  FSEL R46, R13, -INF , !P5 ;  /* 0xff8000000d2e7808 */ /* 0x000fc40006800000 */
        /* <DEDUP_REMOVED lines=10> */
[----:B------:R-:W-:Y:S02]  /*20160*/  ISETP.GE.AND P5, PT, R4, R8, PT ;  /* 0x000000080400720c */ /* 0x000fe40003fa6270 */
[----:B------:R-:W-:-:S02]  /*20170*/  IADD3 R2, R0, 0x21, RZ ;  /* 0x0000002100027810 */ /* 0x000fc40007ffe0ff */
[----:B------:R-:W-:Y:S02]  /*20180*/  FSEL R205, R205, -INF , !P6 ;  /* 0xff800000cdcd7808 */ /* 0x000fe40007000000 */
[----:B------:R-:W-:Y:S02]  /*20190*/  FSEL R207, R207, -INF , !P3 ;  /* 0xff800000cfcf7808 */ /* 0x000fe40005800000 */
[----:B------:R-:W-:Y:S02]  /*201a0*/  FSEL R201, R201, -INF , !P5 ;  /* 0xff800000c9c97808 */ /* 0x000fe40006800000 */
        /* <DEDUP_REMOVED lines=104> */
[----:B------:R-:W-:Y:S01]  /*20830*/  FSEL R188, R53, -INF , !P5 ;  /* 0xff80000035bc7808 */ /* 0x000fe20006800000 */
[----:B------:R-:W-:Y:S01]  /*20840*/  BAR.SYNC.DEFER_BLOCKING 0x0 ;  /* 0x0000000000007b1d */ /* 0x000fe20000010000 */
[----:B------:R-:W-:-:S02]  /*20850*/  ISETP.GE.AND P6, PT, R4, R6, PT ;  /* 0x000000060400720c */ /* 0x000fc40003fc6270 */
[C---:B------:R-:W-:Y:S02]  /*20860*/  ISETP.GE.AND P3, PT, R2.reuse, R8, PT ;  /* 0x000000080200720c */ /* 0x040fe40003f66270 */
[----:B------:R-:W-:Y:S02]  /*20870*/  ISETP.GE.AND P5, PT, R2, R6, PT ;  /* 0x000000060200720c */ /* 0x000fe40003fa6270 */
[----:B------:R-:W-:Y:S02]  /*20880*/  IADD3 R2, R0, 0xd1, RZ ;  /* 0x000000d100027810 */ /* 0x000fe40007ffe0ff */
[----:B------:R-:W-:Y:S02]  /*20890*/  FSEL R74, R55, -INF , !P6 ;  /* 0xff800000374a7808 */ /* 0x000fe40007000000 */
[----:B------:R-:W-:Y:S02]  /*208a0*/  FSEL R210, R49, -INF , !P3 ;  /* 0xff80000031d27808 */ /* 0x000fe40005800000 */
[----:B------:R-:W-:-:S02]  /*208b0*/  ISETP.GE.AND P6, PT, R2, R8, PT ;  /* 0x000000080200720c */ /* 0x000fc40003fc6270 */
[----:B------:R-:W-:Y:S02]  /*208c0*/  ISETP.GE.AND P3, PT, R2, R6, PT ;  /* 0x000000060200720c */ /* 0x000fe40003f66270 */
[C---:B------:R-:W-:Y:S02]  /*208d0*/  IADD3 R4, R0.reuse, 0xd9, RZ ;  /* 0x000000d900047810 */ /* 0x040fe40007ffe0ff */
[----:B------:R-:W-:Y:S02]  /*208e0*/  IADD3 R2, R0, 0xe1, RZ ;  /* 0x000000e100027810 */ /* 0x000fe40007ffe0ff */
[----:B------:R-:W-:Y:S02]  /*208f0*/  FSEL R209, R51, -INF , !P5 ;  /* 0xff80000033d17808 */ /* 0x000fe40006800000 */
[----:B------:R-:W-:Y:S02]  /*20900*/  FSEL R216, R45, -INF , !P6 ;  /* 0xff8000002dd87808 */ /* 0x000fe40007000000 */
[----:B------:R-:W-:-:S02]  /*20910*/  FSEL R213, R47, -INF , !P3 ;  /* 0xff8000002fd57808 */ /* 0x000fc40005800000 */
[C---:B------:R-:W-:Y:S02]  /*20920*/  ISETP.GE.AND P5, PT, R4.reuse, R8, PT ;  /* 0x000000080400720c */ /* 0x040fe40003fa6270 */
[----:B------:R-:W-:Y:S02]  /*20930*/  ISETP.GE.AND P6, PT, R4, R6, PT ;  /* 0x000000060400720c */ /* 0x000fe40003fc6270 */
[----:B------:R-:W-:Y:S02]  /*20940*/  ISETP.GE.AND P3, PT, R2, R8, PT ;  /* 0x000000080200720c */ /* 0x000fe40003f66270 */
[----:B------:R-:W-:Y:S02]  /*20950*/  IADD3 R4, R0, 0xe9, RZ ;  /* 0x000000e900047810 */ /* 0x000fe40007ffe0ff */
[----:B------:R-:W-:Y:S02]  /*20960*/  FSEL R219, R41, -INF , !P5 ;  /* 0xff80000029db7808 */ /* 0x000fe40006800000 */
[----:B------:R-:W-:-:S02]  /*20970*/  FSEL R220, R43, -INF , !P6 ;  /* 0xff8000002bdc7808 */ /* 0x000fc40007000000 */
[----:B------:R-:W-:Y:S02]  /*20980*/  FSEL R232, R33, -INF , !P3 ;  /* 0xff80000021e87808 */ /* 0x000fe40005800000 */
[----:B------:R-:W-:Y:S02]  /*20990*/  ISETP.GE.AND P5, PT, R2, R6, PT ;  /* 0x000000060200720c */ /* 0x000fe40003fa6270 */
[C---:B------:R-:W-:Y:S02]  /*209a0*/  ISETP.GE.AND P6, PT, R4.reuse, R8, PT ;  /* 0x000000080400720c */ /* 0x040fe40003fc6270 */
[----:B------:R-:W-:Y:S02]  /*209b0*/  ISETP.GE.AND P3, PT, R4, R6, PT ;  /* 0x000000060400720c */ /* 0x000fe40003f66270 */
[----:B------:R-:W-:Y:S02]  /*209c0*/  IADD3 R2, R0, 0xf1, RZ ;  /* 0x000000f100027810 */ /* 0x000fe40007ffe0ff */
[----:B------:R-:W-:-:S02]  /*209d0*/  FSEL R229, R35, -INF , !P5 ;  /* 0xff80000023e57808 */ /* 0x000fc40006800000 */
[----:B------:R-:W-:Y:S02]  /*209e0*/  FSEL R235, R29, -INF , !P6 ;  /* 0xff8000001deb7808 */ /* 0x000fe40007000000 */
[----:B------:R-:W-:Y:S02]  /*209f0*/  FSEL R236, R31, -INF , !P3 ;  /* 0xff8000001fec7808 */ /* 0x000fe40005800000 */
[C---:B------:R-:W-:Y:S02]  /*20a00*/  ISETP.GE.AND P5, PT, R2.reuse, R8, PT ;  /* 0x000000080200720c */ /* 0x040fe40003fa6270 */
[----:B------:R-:W-:Y:S02]  /*20a10*/  ISETP.GE.AND P6, PT, R2, R6, PT ;  /* 0x000000060200720c */ /* 0x000fe40003fc6270 */
[C---:B------:R-:W-:Y:S02]  /*20a20*/  ISETP.GE.AND P3, PT, R0.reuse, R8, PT ;  /* 0x000000080000720c */ /* 0x040fe40003f66270 */
[----:B------:R-:W-:-:S02]  /*20a30*/  IADD3 R2, R0, 0xf9, RZ ;  /* 0x000000f900027810 */ /* 0x000fc40007ffe0ff */
[----:B------:R-:W-:Y:S02]  /*20a40*/  FSEL R242, R25, -INF , !P5 ;  /* 0xff80000019f27808 */ /* 0x000fe40006800000 */
[----:B------:R-:W-:Y:S02]  /*20a50*/  FSEL R238, R27, -INF , !P6 ;  /* 0xff8000001bee7808 */ /* 0x000fe40007000000 */
[----:B------:R-:W-:Y:S01]  /*20a60*/  FSEL R42, R12, -INF , !P3 ;  /* 0xff8000000c2a7808 */ /* 0x000fe20005800000 */
[----:B------:R-:W-:Y:S01]  /*20a70*/  BSSY B1, `(.L_x_1141) ;  /* 0x0000101000017945 */ /* 0x000fe20003800000 */
[----:B------:R-:W-:Y:S02]  /*20a80*/  ISETP.GE.AND P5, PT, R0, R6, PT ;  /* 0x000000060000720c */ /* 0x000fe40003fa6270 */
[C---:B------:R-:W-:Y:S02]  /*20a90*/  ISETP.GE.AND P6, PT, R2.reuse, R8, PT ;  /* 0x000000080200720c */ /* 0x040fe40003fc6270 */
[----:B------:R-:W-:Y:S01]  /*20aa0*/  ISETP.GE.AND P3, PT, R2, R6, PT ;  /* 0x000000060200720c */ /* 0x000fe20003f66270 */
[----:B------:R-:W-:Y:S01]  /*20ab0*/  IMAD.MOV.U32 R222, RZ, RZ, R114 ;  /* 0x000000ffffde7224 */ /* 0x000fe200078e0072 */
[----:B------:R-:W-:Y:S01]  /*20ac0*/  FSEL R39, R14, -INF , !P5 ;  /* 0xff8000000e277808 */ /* 0x000fe20006800000 */
[----:B------:R-:W-:Y:S01]  /*20ad0*/  IMAD.MOV.U32 R223, RZ, RZ, R115 ;  /* 0x000000ffffdf7224 */ /* 0x000fe200078e0073 */
[----:B------:R-:W-:-:S02]  /*20ae0*/  FSEL R240, R22, -INF , !P4 ;  /* 0xff80000016f07808 */ /* 0x000fc40006000000 */
[----:B------:R-:W-:Y:S02]  /*20af0*/  FSEL R244, R21, -INF , !P6 ;  /* 0xff80000015f47808 */ /* 0x000fe40007000000 */
[----:B------:R-:W-:Y:S01]  /*20b00*/  FSEL R245, R23, -INF , !P3 ;  /* 0xff80000017f57808 */ /* 0x000fe20005800000 */
[----:B------:R-:W-:Y:S05]  /*20b10*/  @!P2 BRA `(.L_x_1142) ;  /* 0x00000f600000a947 */ /* 0x000fea0003800000 */
[----:B------:R-:W-:Y:S01]  /*20b20*/  BSSY B0, `(.L_x_1143) ;  /* 0x0000042000007945 */ /* 0x000fe20003800000 */
[----:B------:R-:W-:Y:S05]  /*20b30*/  @!P0 BRA `(.L_x_1144) ;  /* 0x000003d000008947 */ /* 0x000fea0003800000 */
[----:B------:R-:W2:Y:S01]  /*20b40*/  LD.E R2, [R16.64+0x170] ;  /* 0x0001700610027980 */ /* 0x000ea2000c101900 */
[----:B------:R-:W-:Y:S02]  /*20b50*/  IADD3 R10, R9, -0x100, RZ ;  /* 0xffffff00090a7810 */ /* 0x000fe40007ffe0ff */
[----:B------:R-:W-:Y:S02]  /*20b60*/  IABS R7, R9 ;  /* 0x0000000900077213 */ /* 0x000fe40000000000 */
[----:B------:R-:W-:Y:S02]  /*20b70*/  IABS R8, R10 ;  /* 0x0000000a00087213 */ /* 0x000fe40000000000 */
[----:B--2---:R-:W-:-:S02]  /*20b80*/  IABS R0, R2 ;  /* 0x0000000200007213 */ /* 0x004fc40000000000 */
[-C--:B------:R-:W-:Y:S02]  /*20b90*/  IABS R11, R2.reuse ;  /* 0x00000002000b7213 */ /* 0x080fe40000000000 */
[----:B------:R-:W1:Y:S01]  /*20ba0*/  I2F.RP R4, R0 ;  /* 0x0000000000047306 */ /* 0x000e620000209400 */
[----:B------:R-:W-:-:S04]  /*20bb0*/  LOP3.LUT R9, R9, R2, RZ, 0x3c, !PT ;  /* 0x0000000209097212 */ /* 0x000fc800078e3cff */
[----:B------:R-:W-:-:S03]  /*20bc0*/  ISETP.GE.AND P3, PT, R9, RZ, PT ;  /* 0x000000ff0900720c */ /* 0x000fc60003f66270 */
[----:B-1----:R-:W1:Y:S02]  /*20bd0*/  MUFU.RCP R4, R4 ;  /* 0x0000000400047308 */ /* 0x002e640000001000 */
[----:B-1----:R-:W-:-:S06]  /*20be0*/  IADD3 R4, R4, 0xffffffe, RZ ;  /* 0x0ffffffe04047810 */ /* 0x002fcc0007ffe0ff */
[----:B------:R-:W1:Y:S02]  /*20bf0*/  F2I.FTZ.U32.TRUNC.NTZ R5, R4 ;  /* 0x0000000400057305 */ /* 0x000e64000021f000 */
[----:B-1----:R-:W-:-:S04]  /*20c00*/  IMAD.MOV R4, RZ, RZ, -R5 ;  /* 0x000000ffff047224 */ /* 0x002fc800078e0a05 */
[----:B------:R-:W-:Y:S02]  /*20c10*/  IMAD R6, R4, R0, RZ ;  /* 0x0000000004067224 */ /* 0x000fe400078e02ff */
[----:B------:R-:W-:-:S04]  /*20c20*/  IMAD.MOV.U32 R4, RZ, RZ, RZ ;  /* 0x000000ffff047224 */ /* 0x000fc800078e00ff */
[----:B------:R-:W-:-:S04]  /*20c30*/  IMAD.HI.U32 R4, R5, R6, R4 ;  /* 0x0000000605047227 */ /* 0x000fc800078e0004 */
        /* <DEDUP_REMOVED lines=12> */
[----:B------:R-:W-:Y:S02]  /*20d00*/  LOP3.LUT R0, R10, R2, RZ, 0x3c, !PT ;  /* 0x000000020a007212 */ /* 0x000fe400078e3cff */
[----:B------:R-:W-:-:S02]  /*20d10*/  @!P2 IADD3 R4, R4, 0x1, RZ ;  /* 0x000000010404a810 */ /* 0x000fc40007ffe0ff */
[----:B------:R-:W-:Y:S02]  /*20d20*/  ISETP.GE.AND P0, PT, R0, RZ, PT ;  /* 0x000000ff0000720c */ /* 0x000fe40003f06270 */
[----:B------:R-:W-:Y:S02]  /*20d30*/  ISETP.NE.AND P2, PT, R2, RZ, PT ;  /* 0x000000ff0200720c */ /* 0x000fe40003f45270 */
[----:B------:R-:W-:Y:S02]  /*20d40*/  LOP3.LUT R0, RZ, R2, RZ, 0x33, !PT ;  /* 0x00000002ff007212 */ /* 0x000fe400078e33ff */
[----:B------:R-:W-:Y:S02]  /*20d50*/  @P6 IADD3 R5, R5, 0x1, RZ ;  /* 0x0000000105056810 */ /* 0x000fe40007ffe0ff */
[----:B------:R-:W-:-:S03]  /*20d60*/  @P5 IADD3 R4, R4, 0x1, RZ ;  /* 0x0000000104045810 */ /* 0x000fc60007ffe0ff */
[----:B------:R-:W-:Y:S02]  /*20d70*/  @!P3 IMAD.MOV R5, RZ, RZ, -R5 ;  /* 0x000000ffff05b224 */ /* 0x000fe400078e0a05 */
[----:B------:R-:W-:-:S03]  /*20d80*/  @!P0 IMAD.MOV R4, RZ, RZ, -R4 ;  /* 0x000000ffff048224 */ /* 0x000fc600078e0a04 */
[C---:B------:R-:W-:Y:S02]  /*20d90*/  SEL R8, R0.reuse, R5, !P2 ;  /* 0x0000000500087207 */ /* 0x040fe40005000000 */
[----:B------:R-:W-:Y:S02]  /*20da0*/  SEL R0, R0, R4, !P2 ;  /* 0x0000000400007207 */ /* 0x000fe40005000000 */
[----:B------:R-:W2:Y:S01]  /*20db0*/  LD.E.64 R4, [R16.64+0x38] ;  /* 0x0000380610047980 */ /* 0x000ea2000c101b00 */
[----:B------:R-:W-:-:S04]  /*20dc0*/  IMAD.WIDE R6, R8, 0x4, R224 ;  /* 0x0000000408067825 */ /* 0x000fc800078e02e0 */
[----:B------:R-:W-:Y:S01]  /*20dd0*/  IMAD.WIDE R10, R0, 0x4, R224 ;  /* 0x00000004000a7825 */ /* 0x000fe200078e02e0 */
[----:B------:R1:W3:Y:S05]  /*20de0*/  LD.E R9, [R6.64] ;  /* 0x0000000606097980 */ /* 0x0002ea000c101900 */
[----:B------:R4:W3:Y:S04]  /*20df0*/  LD.E R11, [R10.64] ;  /* 0x000000060a0b7980 */ /* 0x0008e8000c101900 */
[----:B-1----:R-:W5:Y:S01]  /*20e00*/  LD.E.64 R6, [R16.64+0x20] ;  /* 0x0000200610067980 */ /* 0x002f62000c101b00 */
[----:B------:R-:W-:-:S04]  /*20e10*/  IMAD.IADD R0, R8, 0x1, -R0 ;  /* 0x0000000108007824 */ /* 0x000fc800078e0a00 */
[----:B------:R-:W-:-:S05]  /*20e20*/  IMAD R2, R2, R0, -0x100 ;  /* 0xffffff0002027424 */ /* 0x000fca00078e0200 */
[----:B----4-:R-:W-:Y:S01]  /*20e30*/  SHF.R.S32.HI R10, RZ, 0x1f, R2 ;  /* 0x0000001fff0a7819 */ /* 0x010fe20000011402 */
[-C--:B--2---:R-:W-:Y:S01]  /*20e40*/  IMAD R0, R5, R2.reuse, RZ ;  /* 0x0000000205007224 */ /* 0x084fe200078e02ff */
[----:B---3--:R-:W-:Y:S01]  /*20e50*/  IADD3 R11, -R9, R11, RZ ;  /* 0x0000000b090b7210 */ /* 0x008fe20007ffe1ff */
[----:B------:R-:W-:-:S04]  /*20e60*/  IMAD.WIDE.U32 R8, R4, R2, RZ ;  /* 0x0000000204087225 */ /* 0x000fc800078e00ff */
[----:B------:R-:W-:Y:S01]  /*20e70*/  IMAD R4, R4, R10, R0 ;  /* 0x0000000a04047224 */ /* 0x000fe200078e0200 */
[----:B------:R-:W-:-:S03]  /*20e80*/  SHF.R.S32.HI R0, RZ, 0x1f, R11 ;  /* 0x0000001fff007819 */ /* 0x000fc6000001140b */
[----:B------:R-:W-:Y:S02]  /*20e90*/  IMAD.IADD R5, R9, 0x1, R4 ;  /* 0x0000000109057824 */ /* 0x000fe400078e0204 */
[----:B------:R-:W-:Y:S02]  /*20ea0*/  IMAD.MOV.U32 R4, RZ, RZ, R8 ;  /* 0x000000ffff047224 */ /* 0x000fe400078e0008 */
[----:B-----5:R-:W-:Y:S02]  /*20eb0*/  IMAD R2, R7, R11, RZ ;  /* 0x0000000b07027224 */ /* 0x020fe400078e02ff */
[----:B------:R-:W-:-:S04]  /*20ec0*/  IMAD.WIDE.U32 R4, R11, R6, R4 ;  /* 0x000000060b047225 */ /* 0x000fc800078e0004 */
[----:B------:R-:W-:Y:S02]  /*20ed0*/  IMAD R2, R6, R0, R2 ;  /* 0x0000000006027224 */ /* 0x000fe400078e0202 */
[----:B------:R-:W-:-:S03]  /*20ee0*/  IMAD.MOV.U32 R0, RZ, RZ, R4 ;  /* 0x000000ffff007224 */ /* 0x000fc600078e0004 */
[----:B------:R-:W-:Y:S01]  /*20ef0*/  IADD3 R2, R5, R2, RZ ;  /* 0x0000000205027210 */ /* 0x000fe20007ffe0ff */
[----:B------:R-:W-:Y:S05]  /*20f00*/  BRA `(.L_x_1145) ;  /* 0x0000003000007947 */ /* 0x000fea0003800000 */
.L_x_1144:
[----:B------:R-:W2:Y:S02]  /*20f10*/  LD.E R0, [R16.64+0x38] ;  /* 0x0000380610007980 */ /* 0x000ea4000c101900 */
[----:B--2---:R-:W-:-:S04]  /*20f20*/  LEA R0, -R0, RZ, 0x8 ;  /* 0x000000ff00007211 */ /* 0x004fc800078e41ff */
[----:B------:R-:W-:Y:S02]  /*20f30*/  SHF.R.S32.HI R2, RZ, 0x1f, R0 ;  /* 0x0000001fff027819 */ /* 0x000fe40000011400 */
.L_x_1145:
[----:B------:R-:W-:Y:S05]  /*20f40*/  BSYNC B0 ;  /* 0x0000000000007941 */ /* 0x000fea0003800000 */
.L_x_1143:
[----:B------:R-:W-:Y:S01]  /*20f50*/  @!P1 IADD3 R4, P2, R0, R113, RZ ;  /* 0x0000007100049210 */ /* 0x000fe20007f5e0ff */
[----:B------:R-:W-:Y:S01]  /*20f60*/  @!P1 IMAD.MOV.U32 R10, RZ, RZ, R0 ;  /* 0x000000ffff0a9224 */ /* 0x000fe200078e0000 */
[----:B------:R-:W-:Y:S01]  /*20f70*/  @!P1 LEA R5, P0, R190, R0, 0x5 ;  /* 0x00000000be059211 */ /* 0x000fe200078028ff */
[C---:B------:R-:W-:Y:S01]  /*20f80*/  @!P1 IMAD R14, R191.reuse, 0x50, RZ ;  /* 0x00000050bf0e9824 */ /* 0x040fe200078e02ff */
[-C--:B------:R-:W-:Y:S01]  /*20f90*/  @!P1 MOV R11, R2.reuse ;  /* 0x00000002000b9202 */ /* 0x080fe20000000f00 */
[----:B------:R-:W-:Y:S01]  /*20fa0*/  @!P1 IMAD.X R6, R2, 0x1, R134, P2 ;  /* 0x0000000102069824 */ /* 0x000fe200010e0686 */
[----:B------:R-:W-:Y:S01]  /*20fb0*/  @!P1 LEA.HI.X R7, R190, R2, R191, 0x5, P0 ;  /* 0x00000002be079211 */ /* 0x000fe200000f2cbf */
[----:B------:R-:W-:Y:S01]  /*20fc0*/  @!P1 IMAD R12, R191, 0x30, RZ ;  /* 0x00000030bf0c9824 */ /* 0x000fe200078e02ff */
[CC--:B------:R-:W-:Y:S01]  /*20fd0*/  @!P1 LEA R40, P2, R4.reuse, R227.reuse, 0x1 ;  /* 0x000000e304289211 */ /* 0x0c0fe200078408ff */
[----:B------:R1:W-:Y:S01]  /*20fe0*/  @P1 STS.128 [R189+0x2000], RZ ;  /* 0x002000ffbd001388 */ /* 0x0003e20000000c00 */
[CC--:B------:R-:W-:Y:S01]  /*20ff0*/  @!P1 LEA R36, P0, R5.reuse, R227.reuse, 0x1 ;  /* 0x000000e305249211 */ /* 0x0c0fe200078008ff */
[----:B------:R-:W-:Y:S01]  /*21000*/  @!P1 IMAD.MOV.U32 R18, RZ, RZ, R0 ;  /* 0x000000ffff129224 */ /* 0x000fe200078e0000 */
[-C--:B------:R-:W-:Y:S01]  /*21010*/  @!P1 LEA.HI.X R41, R4, R226.reuse, R6, 0x1, P2 ;  /* 0x000000e204299211 */ /* 0x080fe200010f0c06 */
[----:B------:R-:W-:Y:S01]  /*21020*/  @!P1 IMAD.MOV.U32 R4, RZ, RZ, R0 ;  /* 0x000000ffff049224 */ /* 0x000fe200078e0000 */
[----:B------:R-:W-:Y:S01]  /*21030*/  @!P1 LEA.HI.X R37, R5, R226, R7, 0x1, P0 ;  /* 0x000000e205259211 */ /* 0x000fe200000f0c07 */
[--C-:B------:R-:W-:Y:S01]  /*21040*/  @!P1 IMAD.MOV.U32 R5, RZ, RZ, R2.reuse ;  /* 0x000000ffff059224 */ /* 0x100fe200078e0002 */
[----:B------:R-:W-:Y:S01]  /*21050*/  @!P1 LEA R9, P0, R190, R0, 0x6 ;  /* 0x00000000be099211 */ /* 0x000fe200078030ff */
[----:B------:R-:W-:Y:S01]  /*21060*/  @!P1 IMAD.MOV.U32 R19, RZ, RZ, R2 ;  /* 0x000000ffff139224 */ /* 0x000fe200078e0002 */
[-C--:B------:R-:W-:Y:S01]  /*21070*/  @!P1 LEA R8, P2, R0, R227.reuse, 0x1 ;  /* 0x000000e300089211 */ /* 0x080fe200078408ff */
[C---:B------:R-:W-:Y:S01]  /*21080*/  @!P1 IMAD.WIDE.U32 R6, R190.reuse, 0x30, R4 ;  /* 0x00000030be069825 */ /* 0x040fe200078e0004 */
[CC--:B------:R-:W-:Y:S01]  /*21090*/  @!P1 LEA.HI.X R13, R190.reuse, R2.reuse, R191, 0x6, P0 ;  /* 0x00000002be0d9211 */ /* 0x0c0fe200000f34bf */
[----:B------:R-:W-:Y:S01]  /*210a0*/  BSSY B0, `(.L_x_1146) ;  /* 0x000009a000007945 */ /* 0x000fe20003800000 */
[----:B------:R-:W-:Y:S01]  /*210b0*/  @!P1 LEA R34, P0, R9, R227, 0x1 ;  /* 0x000000e309229211 */ /* 0x000fe200078008ff */
[----:B------:R-:W-:Y:S01]  /*210c0*/  @!P1 IMAD.WIDE.U32 R4, R190, 0x50, R10 ;  /* 0x00000050be049825 */ /* 0x000fe200078e000a */
[----:B------:R-:W-:-:S02]  /*210d0*/  @!P1 MOV R15, R2 ;  /* 0x00000002000f9202 */ /* 0x000fc40000000f00 */
[-C--:B------:R-:W-:Y:S01]  /*210e0*/  @!P1 LEA.HI.X R35, R9, R226.reuse, R13, 0x1, P0 ;  /* 0x000000e209239211 */ /* 0x080fe200000f0c0d */
[----:B------:R-:W-:Y:S01]  /*210f0*/  @!P1 IMAD.IADD R5, R14, 0x1, R5 ;  /* 0x000000010e059824 */ /* 0x000fe200078e0205 */
[-C--:B------:R-:W-:Y:S01]  /*21100*/  @!P1 LEA R30, P0, R4, R227.reuse, 0x1 ;  /* 0x000000e3041e9211 */ /* 0x080fe200078008ff */
[----:B------:R-:W-:Y:S01]  /*21110*/  @!P1 IMAD.IADD R7, R12, 0x1, R7 ;  /* 0x000000010c079824 */ /* 0x000fe200078e0207 */
[-C--:B------:R-:W-:Y:S01]  /*21120*/  @!P1 LEA.HI.X R9, R0, R226.reuse, R2, 0x1, P2 ;  /* 0x000000e200099211 */ /* 0x080fe200010f0c02 */
[C---:B------:R-:W-:Y:S01]  /*21130*/  @!P1 IMAD R20, R191.reuse, 0x70, RZ ;  /* 0x00000070bf149824 */ /* 0x040fe200078e02ff */
[----:B------:R-:W-:Y:S01]  /*21140*/  @!P1 LEA.HI.X R31, R4, R226, R5, 0x1, P0 ;  /* 0x000000e2041f9211 */ /* 0x000fe200000f0c05 */
[----:B------:R-:W-:Y:S01]  /*21150*/  @!P1 IMAD.MOV.U32 R4, RZ, RZ, R0 ;  /* 0x000000ffff049224 */ /* 0x000fe200078e0000 */
[----:B------:R-:W-:Y:S01]  /*21160*/  @!P1 MOV R5, R2 ;  /* 0x0000000200059202 */ /* 0x000fe20000000f00 */
[----:B------:R-:W-:Y:S01]  /*21170*/  @!PT LDS RZ, [RZ] ;  /* 0x00000000fffff984 */ /* 0x000fe20000000800 */
[----:B------:R-:W-:Y:S01]  /*21180*/  @!PT LDS RZ, [RZ] ;  /* 0x00000000fffff984 */ /* 0x000fe20000000800 */
[----:B------:R-:W-:Y:S01]  /*21190*/  @!PT LDS RZ, [RZ] ;  /* 0x00000000fffff984 */ /* 0x000fe20000000800 */
[----:B------:R2:W-:Y:S01]  /*211a0*/  @!P1 LDGSTS.E.BYPASS.LTC128B.128 [R189+0x2000], [R8.64] ;  /* 0x0200000008bd9fae */ /* 0x0005e2000b901d46 */
[----:B------:R-:W-:Y:S01]  /*211b0*/  @!P1 LEA R32, P2, R6, R227, 0x1 ;  /* 0x000000e306209211 */ /* 0x000fe200078408ff */
[----:B------:R-:W-:-:S02]  /*211c0*/  @!P1 IMAD R23, R191, 0xb0, RZ ;  /* 0x000000b0bf179824 */ /* 0x000fc400078e02ff */
[----:B------:R-:W-:Y:S01]  /*211d0*/  @!P1 IMAD.WIDE.U32 R12, R190, 0x60, R4 ;  /* 0x00000060be0c9825 */ /* 0x000fe200078e0004 */
[-C--:B------:R-:W-:Y:S01]  /*211e0*/  @!P1 LEA.HI.X R33, R6, R226.reuse, R7, 0x1, P2 ;  /* 0x000000e206219211 */ /* 0x080fe200010f0c07 */
[----:B------:R1:W-:Y:S02]  /*211f0*/  @P1 STS.128 [R189+0x2800], RZ ;  /* 0x002800ffbd001388 */ /* 0x0003e40000000c00 */
[----:B------:R-:W-:Y:S01]  /*21200*/  @!P1 IMAD.MOV.U32 R6, RZ, RZ, R0 ;  /* 0x000000ffff069224 */ /* 0x000fe200078e0000 */
[----:B------:R-:W-:Y:S01]  /*21210*/  @!P1 LEA R28, P0, R12, R227, 0x1 ;  /* 0x000000e30c1c9211 */ /* 0x000fe200078008ff */
[----:B------:R-:W-:Y:S01]  /*21220*/  @!P1 IMAD.MOV.U32 R7, RZ, RZ, R2 ;  /* 0x000000ffff079224 */ /* 0x000fe200078e0002 */
[----:B------:R-:W-:Y:S01]  /*21230*/  @!PT LDS RZ, [RZ] ;  /* 0x00000000fffff984 */ /* 0x000fe20000000800 */
[----:B------:R-:W-:Y:S01]  /*21240*/  @!PT LDS RZ, [RZ] ;  /* 0x00000000fffff984 */ /* 0x000fe20000000800 */
[----:B------:R-:W-:Y:S01]  /*21250*/  @!PT LDS RZ, [RZ] ;  /* 0x00000000fffff984 */ /* 0x000fe20000000800 */
[----:B------:R1:W-:Y:S01]  /*21260*/  @!P1 LDGSTS.E.BYPASS.LTC128B.128 [R189+0x2800], [R40.64] ;  /* 0x0280000028bd9fae */ /* 0x0003e2000b901d46 */
[C---:B------:R-:W-:Y:S02]  /*21270*/  @!P1 IMAD R21, R191.reuse, 0x90, RZ ;  /* 0x00000090bf159824 */ /* 0x040fe400078e02ff */
[----:B------:R-:W-:Y:S01]  /*21280*/  @!P1 IMAD.WIDE.U32 R10, R190, 0x70, R6 ;  /* 0x00000070be0a9825 */ /* 0x000fe200078e0006 */
[----:B------:R1:W-:Y:S03]  /*21290*/  @P1 STS.128 [R189+0x3000], RZ ;  /* 0x003000ffbd001388 */ /* 0x0003e60000000c00 */
[----:B------:R-:W-:Y:S01]  /*212a0*/  @!P1 IMAD.MOV.U32 R14, RZ, RZ, R0 ;  /* 0x000000ffff0e9224 */ /* 0x000fe200078e0000 */
[----:B------:R-:W-:Y:S01]  /*212b0*/  @!P1 IADD3 R11, R20, R11, RZ ;  /* 0x0000000b140b9210 */ /* 0x000fe20007ffe0ff */
[C---:B------:R-:W-:Y:S01]  /*212c0*/  @!P1 IMAD R22, R191.reuse, 0xa0, RZ ;  /* 0x000000a0bf169824 */ /* 0x040fe200078e02ff */
[-C--:B------:R-:W-:Y:S01]  /*212d0*/  @!P1 LEA R26, P4, R10, R227.reuse, 0x1 ;  /* 0x000000e30a1a9211 */ /* 0x080fe200078808ff */
[----:B------:R-:W-:Y:S01]  /*212e0*/  @!P1 IMAD.WIDE.U32 R6, R190, 0xa0, R14 ;  /* 0x000000a0be069825 */ /* 0x000fe200078e000e */
[----:B------:R-:W-:Y:S01]  /*212f0*/  @!PT LDS RZ, [RZ] ;  /* 0x00000000fffff984 */ /* 0x000fe20000000800 */
[----:B------:R-:W-:Y:S01]  /*21300*/  @!PT LDS RZ, [RZ] ;  /* 0x00000000fffff984 */ /* 0x000fe20000000800 */
[----:B------:R-:W-:Y:S01]  /*21310*/  @!PT LDS RZ, [RZ] ;  /* 0x00000000fffff984 */ /* 0x000fe20000000800 */
[----:B------:R1:W-:Y:S02]  /*21320*/  @!P1 LDGSTS.E.BYPASS.LTC128B.128 [R189+0x3000], [R36.64] ;  /* 0x0300000024bd9fae */ /* 0x0003e4000b901d46 */
[----:B------:R-:W-:Y:S01]  /*21330*/  @!P1 LEA.HI.X R27, R10, R226, R11, 0x1, P4 ;  /* 0x000000e20a1b9211 */ /* 0x000fe200020f0c0b */
[----:B------:R-:W-:Y:S01]  /*21340*/  @!P1 IMAD.IADD R7, R22, 0x1, R7 ;  /* 0x0000000116079824 */ /* 0x000fe200078e0207 */
[----:B------:R-:W-:Y:S01]  /*21350*/  @!P1 LEA R22, P2, R6, R227, 0x1 ;  /* 0x000000e306169211 */ /* 0x000fe200078408ff */
[C---:B--2---:R-:W-:Y:S01]  /*21360*/  @!P1 IMAD R8, R191.reuse, 0x60, RZ ;  /* 0x00000060bf089824 */ /* 0x044fe200078e02ff */
[----:B------:R1:W-:Y:S01]  /*21370*/  @P1 STS.128 [R189+0x3800], RZ ;  /* 0x003800ffbd001388 */ /* 0x0003e20000000c00 */
[----:B------:R-:W-:-:S02]  /*21380*/  @!P1 IMAD R14, R191, 0xc0, RZ ;  /* 0x000000c0bf0e9824 */ /* 0x000fc400078e02ff */
[----:B------:R-:W-:Y:S01]  /*21390*/  @!P1 IMAD.IADD R13, R8, 0x1, R13 ;  /* 0x00000001080d9824 */ /* 0x000fe200078e020d */
[----:B------:R-:W-:Y:S01]  /*213a0*/  @!PT LDS RZ, [RZ] ;  /* 0x00000000fffff984 */ /* 0x000fe20000000800 */
[----:B------:R-:W-:Y:S01]  /*213b0*/  @!PT LDS RZ, [RZ] ;  /* 0x00000000fffff984 */ /* 0x000fe20000000800 */
[----:B------:R-:W-:Y:S01]  /*213c0*/  @!PT LDS RZ, [RZ] ;  /* 0x00000000fffff984 */ /* 0x000fe20000000800 */
[----:B------:R1:W-:Y:S01]  /*213d0*/  @!P1 LDGSTS.E.BYPASS.LTC128B.128 [R189+0x3800], [R32.64] ;  /* 0x0380000020bd9fae */ /* 0x0003e2000b901d46 */
[----:B------:R-:W-:-:S03]  /*213e0*/  @!P1 IMAD.WIDE.U32 R8, R190, 0x90, R4 ;  /* 0x00000090be089825 */ /* 0x000fc600078e0004 */
[----:B------:R-:W-:Y:S01]  /*213f0*/  @!P1 LEA.HI.X R29, R12, R226, R13, 0x1, P0 ;  /* 0x000000e20c1d9211 */ /* 0x000fe200000f0c0d */
[----:B------:R-:W-:Y:S01]  /*21400*/  @!P1 IMAD.WIDE.U32 R4, R190, 0xb0, R18 ;  /* 0x000000b0be049825 */ /* 0x000fe200078e0012 */
[-C--:B------:R-:W-:Y:S01]  /*21410*/  @!P1 LEA R24, P3, R8, R227.reuse, 0x1 ;  /* 0x000000e308189211 */ /* 0x080fe200078608ff */
[----:B------:R1:W-:Y:S01]  /*21420*/  @P1 STS.128 [R189+0x4000], RZ ;  /* 0x004000ffbd001388 */ /* 0x0003e20000000c00 */
[----:B------:R-:W-:Y:S01]  /*21430*/  @!P1 MOV R12, R0 ;  /* 0x00000000000c9202 */ /* 0x000fe20000000f00 */
[----:B------:R-:W-:Y:S01]  /*21440*/  @!P1 IMAD.IADD R5, R23, 0x1, R5 ;  /* 0x0000000117059824 */ /* 0x000fe200078e0205 */
[-C--:B------:R-:W-:Y:S01]  /*21450*/  @!P1 LEA R20, P0, R4, R227.reuse, 0x1 ;  /* 0x000000e304149211 */ /* 0x080fe200078008ff */
[----:B------:R-:W-:Y:S01]  /*21460*/  @!P1 IMAD.IADD R9, R21, 0x1, R9 ;  /* 0x0000000115099824 */ /* 0x000fe200078e0209 */
[-C--:B------:R-:W-:Y:S01]  /*21470*/  @!P1 LEA.HI.X R23, R6, R226.reuse, R7, 0x1, P2 ;  /* 0x000000e206179211 */ /* 0x080fe200010f0c07 */
[--C-:B------:R-:W-:Y:S01]  /*21480*/  @!P1 IMAD.MOV.U32 R13, RZ, RZ, R2.reuse ;  /* 0x000000ffff0d9224 */ /* 0x100fe200078e0002 */
[----:B------:R-:W-:Y:S01]  /*21490*/  @!P1 LEA.HI.X R21, R4, R226, R5, 0x1, P0 ;  /* 0x000000e204159211 */ /* 0x000fe200000f0c05 */
[----:B------:R-:W-:Y:S01]  /*214a0*/  @!P1 IMAD.MOV.U32 R5, RZ, RZ, R2 ;  /* 0x000000ffff059224 */ /* 0x000fe200078e0002 */
[-C--:B------:R-:W-:Y:S01]  /*214b0*/  @!P1 MOV R4, R0.reuse ;  /* 0x0000000000049202 */ /* 0x080fe20000000f00 */
[----:B------:R-:W-:Y:S01]  /*214c0*/  @!P1 IMAD.MOV.U32 R6, RZ, RZ, R0 ;  /* 0x000000ffff069224 */ /* 0x000fe200078e0000 */
[----:B------:R-:W-:Y:S01]  /*214d0*/  @!P1 LEA R11, P0, R190, R0, 0x7 ;  /* 0x00000000be0b9211 */ /* 0x000fe200078038ff */
[----:B------:R-:W-:Y:S01]  /*214e0*/  @!P1 IMAD.MOV.U32 R7, RZ, RZ, R2 ;  /* 0x000000ffff079224 */ /* 0x000fe200078e0002 */
[----:B------:R-:W-:Y:S01]  /*214f0*/  @!P1 LEA.HI.X R25, R8, R226, R9, 0x1, P3 ;  /* 0x000000e208199211 */ /* 0x000fe200018f0c09 */
[C---:B------:R-:W-:Y:S01]  /*21500*/  @!P1 IMAD.WIDE.U32 R8, R190.reuse, 0xc0, R4 ;  /* 0x000000c0be089825 */ /* 0x040fe200078e0004 */
[----:B------:R-:W-:Y:S01]  /*21510*/  @!P1 LEA R18, P4, R11, R227, 0x1 ;  /* 0x000000e30b129211 */ /* 0x000fe200078808ff */
[----:B------:R-:W-:Y:S01]  /*21520*/  @!PT LDS RZ, [RZ] ;  /* 0x00000000fffff984 */ /* 0x000fe20000000800 */
[----:B------:R-:W-:Y:S01]  /*21530*/  @!PT LDS RZ, [RZ] ;  /* 0x00000000fffff984 */ /* 0x000fe20000000800 */
[----:B------:R-:W-:Y:S01]  /*21540*/  @!PT LDS RZ, [RZ] ;  /* 0x00000000fffff984 */ /* 0x000fe20000000800 */
[----:B------:R1:W-:Y:S02]  /*21550*/  @!P1 LDGSTS.E.BYPASS.LTC128B.128 [R189+0x4000], [R34.64] ;  /* 0x0400000022bd9fae */ /* 0x0003e4000b901d46 */
[C---:B------:R-:W-:Y:S01]  /*21560*/  @!P1 IMAD.WIDE.U32 R4, R190.reuse, 0xe0, R12 ;  /* 0x000000e0be049825 */ /* 0x040fe200078e000c */
[C---:B------:R-:W-:Y:S01]  /*21570*/  @!P1 LEA.HI.X R13, R190.reuse, R2, R191, 0x7, P0 ;  /* 0x00000002be0d9211 */ /* 0x040fe200000f3cbf */
[----:B------:R1:W-:Y:S02]  /*21580*/  @P1 STS.128 [R189+0x4800], RZ ;  /* 0x004800ffbd001388 */ /* 0x0003e40000000c00 */
[----:B------:R-:W-:Y:S01]  /*21590*/  @!P1 IMAD R10, R191, 0xd0, RZ ;  /* 0x000000d0bf0a9824 */ /* 0x000fe200078e02ff */
[----:B------:R-:W-:Y:S01]  /*215a0*/  @!P1 LEA.HI.X R19, R11, R226, R13, 0x1, P4 ;  /* 0x000000e20b139211 */ /* 0x000fe200020f0c0d */
[----:B------:R-:W-:Y:S01]  /*215b0*/  @!PT LDS RZ, [RZ] ;  /* 0x00000000fffff984 */ /* 0x000fe20000000800 */
[----:B------:R-:W-:Y:S01]  /*215c0*/  @!PT LDS RZ, [RZ] ;  /* 0x00000000fffff984 */ /* 0x000fe20000000800 */
[----:B------:R-:W-:Y:S01]  /*215d0*/  @!PT LDS RZ, [RZ] ;  /* 0x00000000fffff984 */ /* 0x000fe20000000800 */
[----:B------:R1:W-:Y:S01]  /*215e0*/  @!P1 LDGSTS.E.BYPASS.LTC128B.128 [R189+0x4800], [R30.64] ;  /* 0x048000001ebd9fae */ /* 0x0003e2000b901d46 */
[----:B------:R-:W-:-:S03]  /*215f0*/  @!P1 IMAD.WIDE.U32 R6, R190, 0xd0, R6 ;  /* 0x000000d0be069825 */ /* 0x000fc600078e0006 */
[----:B------:R1:W-:Y:S01]  /*21600*/  @P1 STS.128 [R189+0x5000], RZ ;  /* 0x005000ffbd001388 */ /* 0x0003e20000000c00 */
[----:B------:R-:W-:Y:S01]  /*21610*/  @!P1 IMAD R15, R191, 0xe0, RZ ;  /* 0x000000e0bf0f9824 */ /* 0x000fe200078e02ff */
[----:B------:R-:W-:Y:S01]  /*21620*/  @!P1 IADD3 R7, R10, R7, RZ ;  /* 0x000000070a079210 */ /* 0x000fe20007ffe0ff */
[----:B------:R-:W-:Y:S01]  /*21630*/  @!P1 IMAD.IADD R9, R14, 0x1, R9 ;  /* 0x000000010e099824 */ /* 0x000fe200078e0209 */
        /* <DEDUP_REMOVED lines=8> */
[----:B------:R-:W-:Y:S02]  /*216c0*/  @!P1 LEA R10, P0, R4, R227, 0x1 ;  /* 0x000000e3040a9211 */ /* 0x000fe400078008ff */
[-C--:B------:R-:W-:Y:S01]  /*216d0*/  @!P1 LEA.HI.X R15, R8, R226.reuse, R9, 0x1, P3 ;  /* 0x000000e2080f9211 */ /* 0x080fe200018f0c09 */
[----:B------:R-:W-:Y:S01]  /*216e0*/  @!PT LDS RZ, [RZ] ;  /* 0x00000000fffff984 */ /* 0x000fe20000000800 */
[----:B------:R-:W-:Y:S01]  /*216f0*/  @!PT LDS RZ, [RZ] ;  /* 0x00000000fffff984 */ /* 0x000fe20000000800 */
[----:B------:R-:W-:Y:S01]  /*21700*/  @!PT LDS RZ, [RZ] ;  /* 0x00000000fffff984 */ /* 0x000fe20000000800 */
[----:B------:R1:W-:Y:S01]  /*21710*/  @!P1 LDGSTS.E.BYPASS.LTC128B.128 [R189+0x5800], [R26.64] ;  /* 0x058000001abd9fae */ /* 0x0003e2000b901d46 */
[----:B------:R-:W-:-:S02]  /*21720*/  @!P1 LEA.HI.X R13, R6, R226, R7, 0x1, P2 ;  /* 0x000000e2060d9211 */ /* 0x000fc400010f0c07 */
[----:B------:R-:W-:Y:S01]  /*21730*/  @!P1 LEA.HI.X R11, R4, R226, R5, 0x1, P0 ;  /* 0x000000e2040b9211 */ /* 0x000fe200000f0c05 */
        /* <DEDUP_REMOVED lines=48> */
.L_x_1147:
[----:B------:R-:W-:Y:S05]  /*21a40*/  BSYNC B0 ;  /* 0x0000000000007941 */ /* 0x000fea0003800000 */
.L_x_1146:
[----:B------:R-:W0:Y:S01]  /*21a50*/  LDGDEPBAR ;  /* 0x00000000000079af */ /* 0x000e220000000000 */
[----:B------:R-:W-:-:S04]  /*21a60*/  LEA R227, P0, R0, R227, 0x1 ;  /* 0x000000e300e37211 */ /* 0x000fc800078008ff */
[----:B------:R-:W-:-:S04]  /*21a70*/  LEA.HI.X R226, R0, R226, R2, 0x1, P0 ;  /* 0x000000e200e27211 */ /* 0x000fc800000f0c02 */
.L_x_1142:
[----:B------:R-:W-:Y:S05]  /*21a80*/  BSYNC B1 ;  /* 0x0000000000017941 */ /* 0x000fea0003800000 */
.L_x_1141:
[----:B------:R-:W-:Y:S01]  /*21a90*/  FMNMX.FTZ R0, R3, R39, !PT ;  /* 0x0000002703007209 */ /* 0x000fe20007810000 */
[----:B-1----:R-:W-:Y:S03]  /*21aa0*/  LDSM.16.MT88.4 R24, [R181+0xa000] ;  /* 0x00a00000b518783b */ /* 0x002fe60000004200 */
[----:B------:R-:W-:Y:S01]  /*21ab0*/  FMNMX.FTZ R0, R44, R0, !PT ;  /* 0x000000002c007209 */ /* 0x000fe20007810000 */
[----:B------:R-:W-:Y:S03]  /*21ac0*/  LDSM.16.MT88.4 R12, [R178+0xa000] ;  /* 0x00a00000b20c783b */ /* 0x000fe60000004200 */
[----:B------:R-:W-:Y:S01]  /*21ad0*/  FMNMX.FTZ R0, R58, R0, !PT ;  /* 0x000000003a007209 */ /* 0x000fe20007810000 */
[----:B------:R-:W-:Y:S03]  /*21ae0*/  LDSM.16.MT88.4 R20, [R180+0xa000] ;  /* 0x00a00000b414783b */ /* 0x000fe60000004200 */
[----:B------:R-:W-:Y:S01]  /*21af0*/  FMNMX.FTZ R2, R59, R0, !PT ;  /* 0x000000003b027209 */ /* 0x000fe20007810000 */
[----:B------:R-:W-:Y:S03]  /*21b00*/  LDSM.16.MT88.4 R32, [R181+0xa800] ;  /* 0x00a80000b520783b */ /* 0x000fe60000004200 */
[----:B------:R-:W-:Y:S01]  /*21b10*/  FMNMX.FTZ R2, R206, R2, !PT ;  /* 0x00000002ce027209 */ /* 0x000fe20007810000 */
[----:B------:R1:W3:Y:S01]  /*21b20*/  LD.E R0, [R16.64+0xdc] ;  /* 0x0000dc0610007980 */ /* 0x0002e2000c101900 */
        /* <DEDUP_REMOVED lines=12> */
[----:B------:R-:W-:Y:S01]  /*21bf0*/  FMNMX.FTZ R4, R200, R4, !PT ;  /* 0x00000004c8047209 */ /* 0x000fe20007810000 */
[----:B-1----:R-:W-:Y:S01]  /*21c00*/  LDSM.16.MT88.4 R16, [R179+0xa000] ;  /* 0x00a00000b310783b */ /* 0x002fe20000004200 */
        /* <DEDUP_REMOVED lines=111> */
[----:B--2---:R-:W2:Y:S01]  /*22300*/  SHFL.BFLY PT, R6, R4, 0x2, 0x1f ;  /* 0x0c401f0004067f89 */ /* 0x004ea200000e0000 */
[----:B-1----:R-:W-:-:S05]  /*22310*/  FMNMX.FTZ R2, R2, R5, !PT ;  /* 0x0000000502027209 */ /* 0x002fca0007810000 */
[----:B------:R-:W1:Y:S01]  /*22320*/  SHFL.BFLY PT, R5, R2, 0x1, 0x1f ;  /* 0x0c201f0002057f89 */ /* 0x000e6200000e0000 */
[----:B--2---:R-:W-:-:S05]  /*22330*/  FMNMX.FTZ R4, R4, R6, !PT ;  /* 0x0000000604047209 */ /* 0x004fca0007810000 */
[----:B------:R-:W2:Y:S01]  /*22340*/  SHFL.BFLY PT, R6, R4, 0x1, 0x1f ;  /* 0x0c201f0004067f89 */ /* 0x000ea200000e0000 */
[----:B-1----:R-:W-:-:S04]  /*22350*/  FMNMX.FTZ R77, R2, R5, !PT ;  /* 0x00000005024d7209 */ /* 0x002fc80007810000 */
[----:B------:R-:W-:Y:S01]  /*22360*/  FSETP.NEU.FTZ.AND P0, PT, R77, -INF , PT ;  /* 0xff8000004d00780b */ /* 0x000fe20003f1d000 */
[----:B---3--:R-:W-:-:S05]  /*22370*/  FMUL.FTZ R5, R0, R77 ;  /* 0x0000004d00057220 */ /* 0x008fca0000410000 */
[----:B------:R-:W-:-:S05]  /*22380*/  FSEL R5, R5, RZ, P0 ;  /* 0x000000ff05057208 */ /* 0x000fca0000000000 */
[----:B------:R-:W-:Y:S01]  /*22390*/  FFMA.FTZ R2, R39, R0, -R5 ;  /* 0x0000000027027223 */ /* 0x000fe20000010805 */
[----:B--2---:R-:W-:Y:S02]  /*223a0*/  FMNMX.FTZ R76, R4, R6, !PT ;  /* 0x00000006044c7209 */ /* 0x004fe40007810000 */
[----:B------:R-:W-:Y:S01]  /*223b0*/  FSEL R4, R77, RZ, P0 ;  /* 0x000000ff4d047208 */ /* 0x000fe20000000000 */
[----:B------:R1:W-:Y:S01]  /*223c0*/  MUFU.EX2 R113, R2 ;  /* 0x0000000200717308 */ /* 0x0003e20000000800 */
[----:B------:R-:W-:Y:S01]  /*223d0*/  FSETP.NEU.FTZ.AND P1, PT, R76, -INF , PT ;  /* 0xff8000004c00780b */ /* 0x000fe20003f3d000 */
[----:B------:R-:W-:Y:S02]  /*223e0*/  FMUL.FTZ R7, R0, R76 ;  /* 0x0000004c00077220 */ /* 0x000fe40000410000 */
[----:B------:R-:W-:Y:S01]  /*223f0*/  FADD.FTZ R3, R3, -R4 ;  /* 0x8000000403037221 */ /* 0x000fe20000010000 */
[----:B------:R-:W-:Y:S02]  /*22400*/  FSEL R4, R76, RZ, P1 ;  /* 0x000000ff4c047208 */ /* 0x000fe40000800000 */
[----:B------:R-:W-:Y:S01]  /*22410*/  FSEL R7, R7, RZ, P1 ;  /* 0x000000ff07077208 */ /* 0x000fe20000800000 */
[----:B------:R-:W-:-:S06]  /*22420*/  FMUL.FTZ R3, R0, R3 ;  /* 0x0000000300037220 */ /* 0x000fcc0000410000 */
[----:B------:R-:W2:Y:S01]  /*22430*/  MUFU.EX2 R3, R3 ;  /* 0x0000000300037308 */ /* 0x000ea20000000800 */
[----:B-1----:R-:W-:-:S07]  /*22440*/  FFMA.FTZ R2, R44, R0, -R5 ;  /* 0x000000002c027223 */ /* 0x002fce0000010805 */
[----:B------:R1:W3:Y:S01]  /*22450*/  MUFU.EX2 R53, R2 ;  /* 0x0000000200357308 */ /* 0x0002e20000000800 */
[-C--:B--2---:R-:W-:Y:S02]  /*22460*/  FMUL.FTZ R158, R158, R3.reuse ;  /* 0x000000039e9e7220 */ /* 0x084fe40000410000 */
[-C--:B------:R-:W-:Y:S02]  /*22470*/  FMUL.FTZ R159, R159, R3.reuse ;  /* 0x000000039f9f7220 */ /* 0x080fe40000410000 */
[-C--:B------:R-:W-:Y:S02]  /*22480*/  FMUL.FTZ R154, R154, R3.reuse ;  /* 0x000000039a9a7220 */ /* 0x080fe40000410000 */
[----:B------:R-:W-:Y:S02]  /*22490*/  FMUL.FTZ R155, R155, R3 ;  /* 0x000000039b9b7220 */ /* 0x000fe40000410000 */
[----:B-1----:R-:W-:Y:S01]  /*224a0*/  FFMA.FTZ R2, R58, R0, -R5 ;  /* 0x000000003a027223 */ /* 0x002fe20000010805 */
[----:B---3--:R-:W-:Y:S01]  /*224b0*/  F2FP.PACK_AB R9, R53, R113 ;  /* 0x000000713509723e */ /* 0x008fe200000000ff */
[----:B------:R-:W-:-:S02]  /*224c0*/  FMUL.FTZ R150, R150, R3 ;  /* 0x0000000396967220 */ /* 0x000fc40000410000 */
[----:B------:R1:W-:Y:S01]  /*224d0*/  MUFU.EX2 R47, R2 ;  /* 0x00000002002f7308 */ /* 0x0003e20000000800 */
[-C--:B------:R-:W-:Y:S02]  /*224e0*/  FMUL.FTZ R151, R151, R3.reuse ;  /* 0x0000000397977220 */ /* 0x080fe40000410000 */
[-C--:B------:R-:W-:Y:S02]  /*224f0*/  FMUL.FTZ R146, R146, R3.reuse ;  /* 0x0000000392927220 */ /* 0x080fe40000410000 */
[-C--:B------:R-:W-:Y:S02]  /*22500*/  FMUL.FTZ R147, R147, R3.reuse ;  /* 0x0000000393937220 */ /* 0x080fe40000410000 */
[-C--:B------:R-:W-:Y:S02]  /*22510*/  FMUL.FTZ R166, R166, R3.reuse ;  /* 0x00000003a6a67220 */ /* 0x080fe40000410000 */
[-C--:B------:R-:W-:Y:S02]  /*22520*/  FMUL.FTZ R167, R167, R3.reuse ;  /* 0x00000003a7a77220 */ /* 0x080fe40000410000 */
[----:B------:R-:W-:-:S02]  /*22530*/  FMUL.FTZ R162, R162, R3 ;  /* 0x00000003a2a27220 */ /* 0x000fc40000410000 */
[-C--:B------:R-:W-:Y:S02]  /*22540*/  FMUL.FTZ R163, R163, R3.reuse ;  /* 0x00000003a3a37220 */ /* 0x080fe40000410000 */
[-C--:B------:R-:W-:Y:S02]  /*22550*/  FMUL.FTZ R142, R142, R3.reuse ;  /* 0x000000038e8e7220 */ /* 0x080fe40000410000 */
[----:B-1----:R-:W-:Y:S02]  /*22560*/  FFMA.FTZ R2, R59, R0, -R5 ;  /* 0x000000003b027223 */ /* 0x002fe40000010805 */
[-C--:B------:R-:W-:Y:S02]  /*22570*/  FMUL.FTZ R143, R143, R3.reuse ;  /* 0x000000038f8f7220 */ /* 0x080fe40000410000 */
[----:B------:R1:W2:Y:S01]  /*22580*/  MUFU.EX2 R115, R2 ;  /* 0x0000000200737308 */ /* 0x0002a20000000800 */
[-C--:B------:R-:W-:Y:S02]  /*22590*/  FMUL.FTZ R138, R138, R3.reuse ;  /* 0x000000038a8a7220 */ /* 0x080fe40000410000 */
[----:B------:R-:W-:-:S02]  /*225a0*/  FMUL.FTZ R139, R139, R3 ;  /* 0x000000038b8b7220 */ /* 0x000fc40000410000 */
[----:B-1----:R-:W-:Y:S01]  /*225b0*/  FFMA.FTZ R2, R42, R0, -R7 ;  /* 0x000000002a027223 */ /* 0x002fe20000010807 */
[----:B--2---:R-:W-:-:S03]  /*225c0*/  F2FP.PACK_AB R11, R115, R47 ;  /* 0x0000002f730b723e */ /* 0x004fc600000000ff */
[----:B------:R1:W-:Y:S02]  /*225d0*/  MUFU.EX2 R6, R2 ;  /* 0x0000000200067308 */ /* 0x0003e40000000800 */
[----:B-1----:R-:W-:-:S06]  /*225e0*/  FFMA.FTZ R2, R46, R0, -R7 ;  /* 0x000000002e027223 */ /* 0x002fcc0000010807 */
[----:B------:R1:W2:Y:S02]  /*225f0*/  MUFU.EX2 R52, R2 ;  /* 0x0000000200347308 */ /* 0x0002a40000000800 */
[----:B-1----:R-:W-:Y:S01]  /*22600*/  FFMA.FTZ R2, R56, R0, -R7 ;  /* 0x0000000038027223 */ /* 0x002fe20000010807 */
[----:B--2---:R-:W-:-:S05]  /*22610*/  F2FP.PACK_AB R8, R52, R6 ;  /* 0x000000063408723e */ /* 0x004fca00000000ff */
[----:B------:R1:W-:Y:S02]  /*22620*/  MUFU.EX2 R45, R2 ;  /* 0x00000002002d7308 */ /* 0x0003e40000000800 */
[----:B-1----:R-:W-:-:S06]  /*22630*/  FFMA.FTZ R2, R57, R0, -R7 ;  /* 0x0000000039027223 */ /* 0x002fcc0000010807 */
[----:B------:R1:W2:Y:S02]  /*22640*/  MUFU.EX2 R114, R2 ;  /* 0x0000000200727308 */ /* 0x0002a40000000800 */
[----:B-1----:R-:W-:Y:S01]  /*22650*/  FADD.FTZ R2, R38, -R4 ;  /* 0x8000000426027221 */ /* 0x002fe20000010000 */
[----:B--2---:R-:W-:-:S03]  /*22660*/  F2FP.PACK_AB R10, R114, R45 ;  /* 0x0000002d720a723e */ /* 0x004fc600000000ff */
[----:B------:R-:W-:-:S04]  /*22670*/  FMUL.FTZ R2, R0, R2 ;  /* 0x0000000200027220 */ /* 0x000fc80000410000 */
[----:B------:R1:W2:Y:S02]  /*22680*/  MUFU.EX2 R4, R2 ;  /* 0x0000000200047308 */ /* 0x0002a40000000800 */
[----:B-1----:R-:W-:Y:S02]  /*22690*/  FFMA.FTZ R2, R206, R0, -R5 ;  /* 0x00000000ce027223 */ /* 0x002fe40000010805 */
[----:B--2---:R-:W-:-:S04]  /*226a0*/  FMUL.FTZ R156, R156, R4 ;  /* 0x000000049c9c7220 */ /* 0x004fc80000410000 */
[----:B------:R1:W-:Y:S01]  /*226b0*/  MUFU.EX2 R55, R2 ;  /* 0x0000000200377308 */ /* 0x0003e20000000800 */
[-C--:B------:R-:W-:Y:S02]  /*226c0*/  FMUL.FTZ R157, R157, R4.reuse ;  /* 0x000000049d9d7220 */ /* 0x080fe40000410000 */
[-C--:B------:R-:W-:Y:S02]  /*226d0*/  FMUL.FTZ R152, R152, R4.reuse ;  /* 0x0000000498987220 */ /* 0x080fe40000410000 */
[-C--:B------:R-:W-:Y:S02]  /*226e0*/  FMUL.FTZ R153, R153, R4.reuse ;  /* 0x0000000499997220 */ /* 0x080fe40000410000 */
[-C--:B------:R-:W-:Y:S01]  /*226f0*/  FMUL.FTZ R148, R148, R4.reuse ;  /* 0x0000000494947220 */ /* 0x080fe20000410000 */
[----:B------:R-:W-:Y:S01]  /*22700*/  HMMA.16816.F32 R36, R8, R24, R156 ;  /* 0x000000180824723c */ /* 0x000fe2000000189c */
[-C--:B------:R-:W-:Y:S02]  /*22710*/  FMUL.FTZ R149, R149, R4.reuse ;  /* 0x0000000495957220 */ /* 0x080fe40000410000 */
[----:B------:R-:W-:-:S02]  /*22720*/  FMUL.FTZ R144, R144, R4 ;  /* 0x0000000490907220 */ /* 0x000fc40000410000 */
[-C--:B------:R-:W-:Y:S02]  /*22730*/  FMUL.FTZ R145, R145, R4.reuse ;  /* 0x0000000491917220 */ /* 0x080fe40000410000 */
[----:B------:R-:W-:Y:S01]  /*22740*/  FMUL.FTZ R164, R164, R4 ;  /* 0x00000004a4a47220 */ /* 0x000fe20000410000 */
[C---:B------:R-:W-:Y:S01]  /*22750*/  HMMA.16816.F32 R48, R8.reuse, R26, R152 ;  /* 0x0000001a0830723c */ /* 0x040fe20000001898 */
[----:B-1----:R-:W-:Y:S01]  /*22760*/  FFMA.FTZ R2, R207, R0, -R5 ;  /* 0x00000000cf027223 */ /* 0x002fe20000010805 */
[----:B------:R-:W1:Y:S01]  /*22770*/  LDSM.16.MT88.4 R24, [R178+0xa800] ;  /* 0x00a80000b218783b */ /* 0x000e620000004200 */
[-C--:B------:R-:W-:Y:S02]  /*22780*/  FMUL.FTZ R165, R165, R4.reuse ;  /* 0x00000004a5a57220 */ /* 0x080fe40000410000 */
[----:B------:R2:W3:Y:S01]  /*22790*/  MUFU.EX2 R54, R2 ;  /* 0x0000000200367308 */ /* 0x0004e20000000800 */
[-C--:B------:R-:W-:Y:S02]  /*227a0*/  FMUL.FTZ R160, R160, R4.reuse ;  /* 0x00000004a0a07220 */ /* 0x080fe40000410000 */
[-C--:B------:R-:W-:Y:S01]  /*227b0*/  FMUL.FTZ R161, R161, R4.reuse ;  /* 0x00000004a1a17220 */ /* 0x080fe20000410000 */
[----:B------:R-:W-:Y:S01]  /*227c0*/  HMMA.16816.F32 R56, R8, R16, R148 ;  /* 0x000000100838723c */ /* 0x000fe20000001894 */
[----:B------:R-:W-:-:S02]  /*227d0*/  FMUL.FTZ R140, R140, R4 ;  /* 0x000000048c8c7220 */ /* 0x000fc40000410000 */
[-C--:B------:R-:W-:Y:S02]  /*227e0*/  FMUL.FTZ R141, R141, R4.reuse ;  /* 0x000000048d8d7220 */ /* 0x080fe40000410000 */
[-C--:B------:R-:W-:Y:S02]  /*227f0*/  FMUL.FTZ R136, R136, R4.reuse ;  /* 0x0000000488887220 */ /* 0x080fe40000410000 */
[----:B------:R-:W-:Y:S01]  /*22800*/  FMUL.FTZ R137, R137, R4 ;  /* 0x0000000489897220 */ /* 0x000fe20000410000 */
[----:B------:R-:W-:Y:S01]  /*22810*/  HMMA.16816.F32 R144, R8, R18, R144 ;  /* 0x000000120890723c */ /* 0x000fe20000001890 */
[----:B------:R-:W4:Y:S01]  /*22820*/  LDSM.16.MT88.4 R16, [R179+0xa800] ;  /* 0x00a80000b310783b */ /* 0x000f220000004200 */
[----:B--2---:R-:W-:-:S04]  /*22830*/  FFMA.FTZ R2, R202, R0, -R5 ;  /* 0x00000000ca027223 */ /* 0x004fc80000010805 */
[----:B------:R2:W-:Y:S02]  /*22840*/  MUFU.EX2 R60, R2 ;  /* 0x00000002003c7308 */ /* 0x0005e40000000800 */
[C---:B------:R-:W-:Y:S08]  /*22850*/  HMMA.16816.F32 R28, R8.reuse, R12, R164 ;  /* 0x0000000c081c723c */ /* 0x040ff000000018a4 */
[----:B------:R-:W-:Y:S01]  /*22860*/  HMMA.16816.F32 R40, R8, R14, R160 ;  /* 0x0000000e0828723c */ /* 0x000fe200000018a0 */
[----:B------:R-:W5:Y:S01]  /*22870*/  LDSM.16.MT88.4 R12, [R180+0xa800] ;  /* 0x00a80000b40c783b */ /* 0x000f620000004200 */
[----:B--2---:R-:W-:-:S06]  /*22880*/  FFMA.FTZ R2, R203, R0, -R5 ;  /* 0x00000000cb027223 */ /* 0x004fcc0000010805 */
[C---:B------:R-:W-:Y:S01]  /*22890*/  HMMA.16816.F32 R140, R8.reuse, R20, R140 ;  /* 0x00000014088c723c */ /* 0x040fe2000000188c */
[----:B------:R2:W1:Y:S07]  /*228a0*/  MUFU.EX2 R207, R2 ;  /* 0x0000000200cf7308 */ /* 0x00046e0000000800 */
[----:B------:R-:W-:Y:S07]  /*228b0*/  HMMA.16816.F32 R20, R8, R22, R136 ;  /* 0x000000160814723c */ /* 0x000fee0000001888 */
[----:B---3--:R-:W-:Y:S01]  /*228c0*/  F2FP.PACK_AB R9, R54, R55 ;  /* 0x000000373609723e */ /* 0x008fe200000000ff */
[----:B--2---:R-:W-:Y:S01]  /*228d0*/  FFMA.FTZ R2, R204, R0, -R7 ;  /* 0x00000000cc027223 */ /* 0x004fe20000010807 */
[----:B-1----:R-:W-:-:S03]  /*228e0*/  F2FP.PACK_AB R11, R207, R60 ;  /* 0x0000003ccf0b723e */ /* 0x002fc600000000ff */
        /* <DEDUP_REMOVED lines=8> */
[----:B-1----:R-:W-:Y:S01]  /*22970*/  FFMA.FTZ R2, R198, R0, -R5 ;  /* 0x00000000c6027223 */ /* 0x002fe20000010805 */
[----:B--2---:R-:W-:-:S05]  /*22980*/  F2FP.PACK_AB R10, R203, R204 ;  /* 0x000000cccb0a723e */ /* 0x004fca00000000ff */
[----:B------:R1:W-:Y:S02]  /*22990*/  MUFU.EX2 R201, R2 ;  /* 0x0000000200c97308 */ /* 0x0003e40000000800 */
[C---:B------:R-:W-:Y:S08]  /*229a0*/  HMMA.16816.F32 R28, R8.reuse, R24, R28 ;  /* 0x00000018081c723c */ /* 0x040ff0000000181c */
[----:B------:R-:W-:Y:S01]  /*229b0*/  HMMA.16816.F32 R40, R8, R26, R40 ;  /* 0x0000001a0828723c */ /* 0x000fe20000001828 */
[----:B------:R-:W2:Y:S01]  /*229c0*/  LDSM.16.MT88.4 R24, [R178+0xb000] ;  /* 0x00b00000b218783b */ /* 0x000ea20000004200 */
[----:B-1----:R-:W-:-:S04]  /*229d0*/  FFMA.FTZ R2, R199, R0, -R5 ;  /* 0x00000000c7027223 */ /* 0x002fc80000010805 */
[----:B------:R1:W3:Y:S02]  /*229e0*/  MUFU.EX2 R202, R2 ;  /* 0x0000000200ca7308 */ /* 0x0002e40000000800 */
[C---:B------:R-:W-:Y:S08]  /*229f0*/  HMMA.16816.F32 R36, R8.reuse, R32, R36 ;  /* 0x000000200824723c */ /* 0x040ff00000001824 */
[----:B------:R-:W-:Y:S01]  /*22a00*/  HMMA.16816.F32 R48, R8, R34, R48 ;  /* 0x000000220830723c */ /* 0x000fe20000001830 */
[----:B------:R-:W2:Y:S01]  /*22a10*/  LDSM.16.MT88.4 R32, [R181+0xb000] ;  /* 0x00b00000b520783b */ /* 0x000ea20000004200 */
[----:B-1----:R-:W-:-:S06]  /*22a20*/  FFMA.FTZ R2, R194, R0, -R5 ;  /* 0x00000000c2027223 */ /* 0x002fcc0000010805 */
[C---:B----4-:R-:W-:Y:S01]  /*22a30*/  HMMA.16816.F32 R56, R8.reuse, R16, R56 ;  /* 0x000000100838723c */ /* 0x050fe20000001838 */
[----:B------:R1:W-:Y:S07]  /*22a40*/  MUFU.EX2 R200, R2 ;  /* 0x0000000200c87308 */ /* 0x0003ee0000000800 */
[C---:B------:R-:W-:Y:S01]  /*22a50*/  HMMA.16816.F32 R68, R8.reuse, R18, R144 ;  /* 0x000000120844723c */ /* 0x040fe20000001890 */
[----:B------:R-:W4:Y:S07]  /*22a60*/  LDSM.16.MT88.4 R16, [R179+0xb000] ;  /* 0x00b00000b310783b */ /* 0x000f2e0000004200 */
[----:B-----5:R-:W-:Y:S01]  /*22a70*/  HMMA.16816.F32 R140, R8, R12, R140 ;  /* 0x0000000c088c723c */ /* 0x020fe2000000188c */
[----:B-1----:R-:W-:-:S04]  /*22a80*/  FFMA.FTZ R2, R196, R0, -R7 ;  /* 0x00000000c4027223 */ /* 0x002fc80000010807 */
[----:B------:R1:W-:Y:S03]  /*22a90*/  MUFU.EX2 R198, R2 ;  /* 0x0000000200c67308 */ /* 0x0003e60000000800 */
[----:B------:R-:W-:Y:S01]  /*22aa0*/  HMMA.16816.F32 R20, R8, R14, R20 ;  /* 0x0000000e0814723c */ /* 0x000fe20000001814 */
[----:B------:R-:W5:Y:S06]  /*22ab0*/  LDSM.16.MT88.4 R12, [R180+0xb000] ;  /* 0x00b00000b40c783b */ /* 0x000f6c0000004200 */
[----:B---3--:R-:W-:Y:S01]  /*22ac0*/  F2FP.PACK_AB R9, R202, R201 ;  /* 0x000000c9ca09723e */ /* 0x008fe200000000ff */
[----:B-1----:R-:W-:-:S04]  /*22ad0*/  FFMA.FTZ R2, R197, R0, -R7 ;  /* 0x00000000c5027223 */ /* 0x002fc80000010807 */
[----:B------:R1:W3:Y:S02]  /*22ae0*/  MUFU.EX2 R197, R2 ;  /* 0x0000000200c57308 */ /* 0x0002e40000000800 */
[----:B-1----:R-:W-:Y:S01]  /*22af0*/  FFMA.FTZ R2, R192, R0, -R7 ;  /* 0x00000000c0027223 */ /* 0x002fe20000010807 */
[----:B---3--:R-:W-:-:S05]  /*22b00*/  F2FP.PACK_AB R8, R197, R198 ;  /* 0x000000c6c508723e */ /* 0x008fca00000000ff */
[----:B------:R1:W-:Y:S02]  /*22b10*/  MUFU.EX2 R196, R2 ;  /* 0x0000000200c47308 */ /* 0x0003e40000000800 */
[----:B-1----:R-:W-:-:S06]  /*22b20*/  FFMA.FTZ R2, R193, R0, -R7 ;  /* 0x00000000c1027223 */ /* 0x002fcc0000010807 */
[----:B------:R1:W3:Y:S02]  /*22b30*/  MUFU.EX2 R199, R2 ;  /* 0x0000000200c77308 */ /* 0x0002e40000000800 */
[----:B-1----:R-:W-:Y:S01]  /*22b40*/  FFMA.FTZ R2, R195, R0, -R5 ;  /* 0x00000000c3027223 */ /* 0x002fe20000010805 */
[----:B---3--:R-:W-:Y:S02]  /*22b50*/  F2FP.PACK_AB R10, R199, R196 ;  /* 0x000000c4c70a723e */ /* 0x008fe400000000ff */
[----:B------:R-:W-:-:S03]  /*22b60*/  MOV R195, R60 ;  /* 0x0000003c00c37202 */ /* 0x000fc60000000f00 */
[----:B------:R1:W3:Y:S02]  /*22b70*/  MUFU.EX2 R194, R2 ;  /* 0x0000000200c27308 */ /* 0x0002e40000000800 */
[----:B-1----:R-:W-:Y:S01]  /*22b80*/  FFMA.FTZ R2, R174, R0, -R5 ;  /* 0x00000000ae027223 */ /* 0x002fe20000010805 */
[----:B---3--:R-:W-:-:S05]  /*22b90*/  F2FP.PACK_AB R11, R194, R200 ;  /* 0x000000c8c20b723e */ /* 0x008fca00000000ff */
[----:B------:R1:W-:Y:S02]  /*22ba0*/  MUFU.EX2 R192, R2 ;  /* 0x0000000200c07308 */ /* 0x0003e40000000800 */
[C---:B--2---:R-:W-:Y:S08]  /*22bb0*/  HMMA.16816.F32 R28, R8.reuse, R24, R28 ;  /* 0x00000018081c723c */ /* 0x044ff0000000181c */
        /* <DEDUP_REMOVED lines=18> */
[----:B-1----:R-:W-:Y:S01]  /*22ce0*/  FFMA.FTZ R2, R173, R0, -R7 ;  /* 0x00000000ad027223 */ /* 0x002fe20000010807 */
[----:B------:R-:W-:-:S03]  /*22cf0*/  MOV R173, R54 ;  /* 0x0000003600ad7202 */ /* 0x000fc60000000f00 */
        /* <DEDUP_REMOVED lines=11> */
[----:B---3--:R-:W-:Y:S02]  /*22db0*/  F2FP.PACK_AB R11, R168, R175 ;  /* 0x000000afa80b723e */ /* 0x008fe400000000ff */
[----:B------:R-:W-:-:S03]  /*22dc0*/  MOV R86, R53 ;  /* 0x0000003500567202 */ /* 0x000fc60000000f00 */
[----:B------:R1:W-:Y:S02]  /*22dd0*/  MUFU.EX2 R166, R2 ;  /* 0x0000000200a67308 */ /* 0x0003e40000000800 */
[C---:B--2---:R-:W-:Y:S08]  /*22de0*/  HMMA.16816.F32 R60, R8.reuse, R26, R40 ;  /* 0x0000001a083c723c */ /* 0x044ff00000001828 */
[----:B------:R-:W-:Y:S01]  /*22df0*/  HMMA.16816.F32 R40, R8, R34, R48 ;  /* 0x000000220828723c */ /* 0x000fe20000001830 */
[----:B-1----:R-:W-:Y:S01]  /*22e00*/  FFMA.FTZ R2, R87, R0, -R5 ;  /* 0x0000000057027223 */ /* 0x002fe20000010805 */
[----:B------:R-:W-:-:S03]  /*22e10*/  MOV R87, R52 ;  /* 0x0000003400577202 */ /* 0x000fc60000000f00 */
[----:B------:R1:W2:Y:S03]  /*22e20*/  MUFU.EX2 R167, R2 ;  /* 0x0000000200a77308 */ /* 0x0002a60000000800 */
[C---:B------:R-:W-:Y:S01]  /*22e30*/  HMMA.16816.F32 R52, R8.reuse, R24, R28 ;  /* 0x000000180834723c */ /* 0x040fe2000000181c */
[----:B------:R-:W3:Y:S04]  /*22e40*/  LDSM.16.MT88.4 R28, [R178+0xc000] ;  /* 0x00c00000b21c783b */ /* 0x000ee80000004200 */
[----:B------:R-:W2:Y:S03]  /*22e50*/  LDSM.16.MT88.4 R24, [R181+0xc000] ;  /* 0x00c00000b518783b */ /* 0x000ea60000004200 */
[----:B----4-:R-:W-:Y:S01]  /*22e60*/  HMMA.16816.F32 R68, R8, R18, R68 ;  /* 0x000000120844723c */ /* 0x010fe20000001844 */
[----:B-1----:R-:W-:Y:S01]  /*22e70*/  FFMA.FTZ R2, R94, R0, -R5 ;  /* 0x000000005e027223 */ /* 0x002fe20000010805 */
[----:B------:R-:W-:-:S06]  /*22e80*/  MOV R94, R47 ;  /* 0x0000002f005e7202 */ /* 0x000fcc0000000f00 */
[----:B-----5:R-:W-:Y:S01]  /*22e90*/  HMMA.16816.F32 R20, R8, R14, R20 ;  /* 0x0000000e0814723c */ /* 0x020fe20000001814 */
[----:B------:R1:W-:Y:S02]  /*22ea0*/  MUFU.EX2 R165, R2 ;  /* 0x0000000200a57308 */ /* 0x0003e40000000800 */
[----:B-1----:R-:W-:Y:S01]  /*22eb0*/  FFMA.FTZ R2, R84, R0, -R7 ;  /* 0x0000000054027223 */ /* 0x002fe20000010807 */
[----:B------:R-:W-:-:S04]  /*22ec0*/  MOV R84, R45 ;  /* 0x0000002d00547202 */ /* 0x000fc80000000f00 */
[C---:B------:R-:W-:Y:S01]  /*22ed0*/  HMMA.16816.F32 R44, R8.reuse, R32, R36 ;  /* 0x00000020082c723c */ /* 0x040fe20000001824 */
[----:B------:R1:W-:Y:S07]  /*22ee0*/  MUFU.EX2 R164, R2 ;  /* 0x0000000200a47308 */ /* 0x0003ee0000000800 */
[C---:B------:R-:W-:Y:S01]  /*22ef0*/  HMMA.16816.F32 R36, R8.reuse, R16, R56 ;  /* 0x000000100824723c */ /* 0x040fe20000001838 */
[----:B------:R-:W4:Y:S07]  /*22f00*/  LDSM.16.MT88.4 R16, [R179+0xc000] ;  /* 0x00c00000b310783b */ /* 0x000f2e0000004200 */
[----:B------:R-:W-:Y:S01]  /*22f10*/  HMMA.16816.F32 R32, R8, R12, R140 ;  /* 0x0000000c0820723c */ /* 0x000fe2000000188c */
[----:B-1----:R-:W-:Y:S01]  /*22f20*/  FFMA.FTZ R2, R85, R0, -R7 ;  /* 0x0000000055027223 */ /* 0x002fe20000010807 */
[----:B------:R-:W1:Y:S01]  /*22f30*/  LDSM.16.MT88.4 R12, [R180+0xc000] ;  /* 0x00c00000b40c783b */ /* 0x000e620000004200 */
[----:B------:R-:W-:-:S02]  /*22f40*/  MOV R85, R114 ;  /* 0x0000007200557202 */ /* 0x000fc40000000f00 */
[----:B------:R5:W3:Y:S02]  /*22f50*/  MUFU.EX2 R163, R2 ;  /* 0x0000000200a37308 */ /* 0x000ae40000000800 */
[----:B--2---:R-:W-:Y:S01]  /*22f60*/  F2FP.PACK_AB R9, R167, R166 ;  /* 0x000000a6a709723e */ /* 0x004fe200000000ff */
[----:B-----5:R-:W-:Y:S01]  /*22f70*/  FFMA.FTZ R2, R92, R0, -R7 ;  /* 0x000000005c027223 */ /* 0x020fe20000010807 */
[----:B---3--:R-:W-:-:S04]  /*22f80*/  F2FP.PACK_AB R8, R163, R164 ;  /* 0x000000a4a308723e */ /* 0x008fc800000000ff */
[----:B------:R2:W-:Y:S02]  /*22f90*/  MUFU.EX2 R162, R2 ;  /* 0x0000000200a27308 */ /* 0x0005e40000000800 */
[----:B--2---:R-:W-:-:S06]  /*22fa0*/  FFMA.FTZ R2, R93, R0, -R7 ;  /* 0x000000005d027223 */ /* 0x004fcc0000010807 */
[----:B------:R2:W3:Y:S02]  /*22fb0*/  MUFU.EX2 R161, R2 ;  /* 0x0000000200a17308 */ /* 0x0004e40000000800 */
[----:B--2---:R-:W-:Y:S01]  /*22fc0*/  FFMA.FTZ R2, R95, R0, -R5 ;  /* 0x000000005f027223 */ /* 0x004fe20000010805 */
[----:B---3--:R-:W-:-:S05]  /*22fd0*/  F2FP.PACK_AB R10, R161, R162 ;  /* 0x000000a2a10a723e */ /* 0x008fca00000000ff */
[----:B------:R2:W3:Y:S02]  /*22fe0*/  MUFU.EX2 R160, R2 ;  /* 0x0000000200a07308 */ /* 0x0004e40000000800 */
[----:B--2---:R-:W-:Y:S01]  /*22ff0*/  FFMA.FTZ R2, R82, R0, -R5 ;  /* 0x0000000052027223 */ /* 0x004fe20000010805 */
[----:B---3--:R-:W-:Y:S02]  /*23000*/  F2FP.PACK_AB R11, R160, R165 ;  /* 0x000000a5a00b723e */ /* 0x008fe400000000ff */
[----:B------:R-:W-:-:S03]  /*23010*/  MOV R82, R87 ;  /* 0x0000005700527202 */ /* 0x000fc60000000f00 */
[----:B------:R2:W-:Y:S02]  /*23020*/  MUFU.EX2 R158, R2 ;  /* 0x00000002009e7308 */ /* 0x0005e40000000800 */
[C---:B------:R-:W-:Y:S08]  /*23030*/  HMMA.16816.F32 R48, R8.reuse, R28, R52 ;  /* 0x0000001c0830723c */ /* 0x040ff00000001834 */
[----:B------:R-:W-:Y:S01]  /*23040*/  HMMA.16816.F32 R44, R8, R24, R44 ;  /* 0x00000018082c723c */ /* 0x000fe2000000182c */
[----:B--2---:R-:W-:Y:S01]  /*23050*/  FFMA.FTZ R2, R83, R0, -R5 ;  /* 0x0000000053027223 */ /* 0x004fe20000010805 */
[----:B------:R-:W-:-:S03]  /*23060*/  MOV R83, R113 ;  /* 0x0000007100537202 */ /* 0x000fc60000000f00 */
[----:B------:R2:W3:Y:S03]  /*23070*/  MUFU.EX2 R159, R2 ;  /* 0x00000002009f7308 */ /* 0x0004e60000000800 */
[----:B------:R-:W-:Y:S01]  /*23080*/  HMMA.16816.F32 R52, R8, R26, R40 ;  /* 0x0000001a0834723c */ /* 0x000fe20000001828 */
[----:B------:R-:W5:Y:S01]  /*23090*/  LDSM.16.MT88.4 R24, [R181+0xc800] ;  /* 0x00c80000b518783b */ /* 0x000f620000004200 */
[----:B------:R-:W-:-:S06]  /*230a0*/  FFMA.FTZ R3, R249, R3, R83 ;  /* 0x00000003f9037223 */ /* 0x000fcc0000010053 */
[----:B----4-:R-:W-:Y:S01]  /*230b0*/  HMMA.16816.F32 R36, R8, R16, R36 ;  /* 0x000000100824723c */ /* 0x010fe20000001824 */
[----:B--2---:R-:W-:-:S07]  /*230c0*/  FFMA.FTZ R2, R90, R0, -R5 ;  /* 0x000000005a027223 */ /* 0x004fce0000010805 */
[C---:B------:R-:W-:Y:S01]  /*230d0*/  HMMA.16816.F32 R68, R8.reuse, R18, R68 ;  /* 0x000000120844723c */ /* 0x040fe20000001844 */
[----:B------:R-:W2:Y:S01]  /*230e0*/  LDSM.16.MT88.4 R16, [R179+0xc800] ;  /* 0x00c80000b310783b */ /* 0x000ea20000004200 */
[----:B------:R4:W-:Y:S06]  /*230f0*/  MUFU.EX2 R157, R2 ;  /* 0x00000002009d7308 */ /* 0x0009ec0000000800 */
[C---:B-1----:R-:W-:Y:S08]  /*23100*/  HMMA.16816.F32 R32, R8.reuse, R12, R32 ;  /* 0x0000000c0820723c */ /* 0x042ff00000001820 */
[----:B------:R-:W-:Y:S01]  /*23110*/  HMMA.16816.F32 R20, R8, R14, R20 ;  /* 0x0000000e0814723c */ /* 0x000fe20000001814 */
[----:B------:R-:W1:Y:S01]  /*23120*/  LDSM.16.MT88.4 R12, [R180+0xc800] ;  /* 0x00c80000b40c783b */ /* 0x000e620000004200 */
[----:B----4-:R-:W-:Y:S01]  /*23130*/  FFMA.FTZ R2, R80, R0, -R7 ;  /* 0x0000000050027223 */ /* 0x010fe20000010807 */
[----:B------:R-:W-:-:S03]  /*23140*/  MOV R80, R85 ;  /* 0x0000005500507202 */ /* 0x000fc60000000f00 */
[----:B------:R4:W-:Y:S02]  /*23150*/  MUFU.EX2 R156, R2 ;  /* 0x00000002009c7308 */ /* 0x0009e40000000800 */
[----:B------:R-:W-:Y:S01]  /*23160*/  HMMA.16816.F32 R60, R8, R30, R60 ;  /* 0x0000001e083c723c */ /* 0x000fe2000000183c */
[----:B------:R-:W1:Y:S06]  /*23170*/  LDSM.16.MT88.4 R28, [R178+0xc800] ;  /* 0x00c80000b21c783b */ /* 0x000e6c0000004200 */
[----:B---3--:R-:W-:Y:S01]  /*23180*/  F2FP.PACK_AB R9, R159, R158 ;  /* 0x0000009e9f09723e */ /* 0x008fe200000000ff */
[----:B----4-:R-:W-:-:S04]  /*23190*/  FFMA.FTZ R2, R81, R0, -R7 ;  /* 0x0000000051027223 */ /* 0x010fc80000010807 */
[----:B------:R3:W4:Y:S02]  /*231a0*/  MUFU.EX2 R155, R2 ;  /* 0x00000002009b7308 */ /* 0x0007240000000800 */
[----:B---3--:R-:W-:Y:S01]  /*231b0*/  FFMA.FTZ R2, R88, R0, -R7 ;  /* 0x0000000058027223 */ /* 0x008fe20000010807 */
[----:B----4-:R-:W-:-:S05]  /*231c0*/  F2FP.PACK_AB R8, R155, R156 ;  /* 0x0000009c9b08723e */ /* 0x010fca00000000ff */
[----:B------:R3:W-:Y:S02]  /*231d0*/  MUFU.EX2 R154, R2 ;  /* 0x00000002009a7308 */ /* 0x0007e40000000800 */
[----:B---3--:R-:W-:-:S06]  /*231e0*/  FFMA.FTZ R2, R89, R0, -R7 ;  /* 0x0000000059027223 */ /* 0x008fcc0000010807 */
[----:B------:R3:W4:Y:S02]  /*231f0*/  MUFU.EX2 R153, R2 ;  /* 0x0000000200997308 */ /* 0x0007240000000800 */
[----:B---3--:R-:W-:Y:S01]  /*23200*/  FFMA.FTZ R2, R91, R0, -R5 ;  /* 0x000000005b027223 */ /* 0x008fe20000010805 */
[----:B----4-:R-:W-:-:S05]  /*23210*/  F2FP.PACK_AB R10, R153, R154 ;  /* 0x0000009a990a723e */ /* 0x010fca00000000ff */
[----:B------:R3:W4:Y:S02]  /*23220*/  MUFU.EX2 R152, R2 ;  /* 0x0000000200987308 */ /* 0x0007240000000800 */
[----:B---3--:R-:W-:Y:S01]  /*23230*/  FFMA.FTZ R2, R102, R0, -R5 ;  /* 0x0000000066027223 */ /* 0x008fe20000010805 */
[----:B----4-:R-:W-:-:S05]  /*23240*/  F2FP.PACK_AB R11, R152, R157 ;  /* 0x0000009d980b723e */ /* 0x010fca00000000ff */
[----:B------:R3:W-:Y:S02]  /*23250*/  MUFU.EX2 R151, R2 ;  /* 0x0000000200977308 */ /* 0x0007e40000000800 */
[C---:B-----5:R-:W-:Y:S08]  /*23260*/  HMMA.16816.F32 R44, R8.reuse, R24, R44 ;  /* 0x00000018082c723c */ /* 0x060ff0000000182c */
[----:B------:R-:W-:Y:S01]  /*23270*/  HMMA.16816.F32 R52, R8, R26, R52 ;  /* 0x0000001a0834723c */ /* 0x000fe20000001834 */
[----:B------:R-:W4:Y:S01]  /*23280*/  LDSM.16.MT88.4 R24, [R181+0xd000] ;  /* 0x00d00000b518783b */ /* 0x000f220000004200 */
[----:B---3--:R-:W-:-:S04]  /*23290*/  FFMA.FTZ R2, R103, R0, -R5 ;  /* 0x0000000067027223 */ /* 0x008fc80000010805 */
[----:B------:R3:W5:Y:S02]  /*232a0*/  MUFU.EX2 R150, R2 ;  /* 0x0000000200967308 */ /* 0x0007640000000800 */
[C---:B--2---:R-:W-:Y:S08]  /*232b0*/  HMMA.16816.F32 R36, R8.reuse, R16, R36 ;  /* 0x000000100824723c */ /* 0x044ff00000001824 */
[----:B------:R-:W-:Y:S01]  /*232c0*/  HMMA.16816.F32 R68, R8, R18, R68 ;  /* 0x000000120844723c */ /* 0x000fe20000001844 */
[----:B------:R-:W2:Y:S01]  /*232d0*/  LDSM.16.MT88.4 R16, [R179+0xd000] ;  /* 0x00d00000b310783b */ /* 0x000ea20000004200 */
[----:B---3--:R-:W-:-:S06]  /*232e0*/  FFMA.FTZ R2, R110, R0, -R5 ;  /* 0x000000006e027223 */ /* 0x008fcc0000010805 */
[C---:B-1----:R-:W-:Y:S01]  /*232f0*/  HMMA.16816.F32 R32, R8.reuse, R12, R32 ;  /* 0x0000000c0820723c */ /* 0x042fe20000001820 */
[----:B------:R1:W-:Y:S07]  /*23300*/  MUFU.EX2 R149, R2 ;  /* 0x0000000200957308 */ /* 0x0003ee0000000800 */
[C---:B------:R-:W-:Y:S01]  /*23310*/  HMMA.16816.F32 R20, R8.reuse, R14, R20 ;  /* 0x0000000e0814723c */ /* 0x040fe20000001814 */
[----:B------:R-:W3:Y:S07]  /*23320*/  LDSM.16.MT88.4 R12, [R180+0xd000] ;  /* 0x00d00000b40c783b */ /* 0x000eee0000004200 */
[----:B------:R-:W-:Y:S01]  /*23330*/  HMMA.16816.F32 R40, R8, R28, R48 ;  /* 0x0000001c0828723c */ /* 0x000fe20000001830 */
[----:B-1----:R-:W-:-:S04]  /*23340*/  FFMA.FTZ R2, R100, R0, -R7 ;  /* 0x0000000064027223 */ /* 0x002fc80000010807 */
[----:B------:R1:W-:Y:S03]  /*23350*/  MUFU.EX2 R148, R2 ;  /* 0x0000000200947308 */ /* 0x0003e60000000800 */
[----:B------:R-:W-:Y:S01]  /*23360*/  HMMA.16816.F32 R60, R8, R30, R60 ;  /* 0x0000001e083c723c */ /* 0x000fe2000000183c */
[----:B------:R-:W2:Y:S06]  /*23370*/  LDSM.16.MT88.4 R28, [R178+0xd000] ;  /* 0x00d00000b21c783b */ /* 0x000eac0000004200 */
[----:B-----5:R-:W-:Y:S01]  /*23380*/  F2FP.PACK_AB R9, R150, R151 ;  /* 0x000000979609723e */ /* 0x020fe200000000ff */
[----:B-1----:R-:W-:-:S04]  /*23390*/  FFMA.FTZ R2, R101, R0, -R7 ;  /* 0x0000000065027223 */ /* 0x002fc80000010807 */
[----:B------:R1:W5:Y:S02]  /*233a0*/  MUFU.EX2 R146, R2 ;  /* 0x0000000200927308 */ /* 0x0003640000000800 */
[----:B-1----:R-:W-:Y:S01]  /*233b0*/  FFMA.FTZ R2, R108, R0, -R7 ;  /* 0x000000006c027223 */ /* 0x002fe20000010807 */
[----:B-----5:R-:W-:-:S05]  /*233c0*/  F2FP.PACK_AB R8, R146, R148 ;  /* 0x000000949208723e */ /* 0x020fca00000000ff */
[----:B------:R1:W-:Y:S02]  /*233d0*/  MUFU.EX2 R145, R2 ;  /* 0x0000000200917308 */ /* 0x0003e40000000800 */
[----:B-1----:R-:W-:-:S06]  /*233e0*/  FFMA.FTZ R2, R109, R0, -R7 ;  /* 0x000000006d027223 */ /* 0x002fcc0000010807 */
[----:B------:R1:W5:Y:S02]  /*233f0*/  MUFU.EX2 R147, R2 ;  /* 0x0000000200937308 */ /* 0x0003640000000800 */
[----:B-1----:R-:W-:Y:S01]  /*23400*/  FFMA.FTZ R2, R111, R0, -R5 ;  /* 0x000000006f027223 */ /* 0x002fe20000010805 */
[----:B-----5:R-:W-:-:S05]  /*23410*/  F2FP.PACK_AB R10, R147, R145 ;  /* 0x00000091930a723e */ /* 0x020fca00000000ff */
[----:B------:R1:W5:Y:S02]  /*23420*/  MUFU.EX2 R144, R2 ;  /* 0x0000000200907308 */ /* 0x0003640000000800 */
[----:B-1----:R-:W-:Y:S01]  /*23430*/  FFMA.FTZ R2, R98, R0, -R5 ;  /* 0x0000000062027223 */ /* 0x002fe20000010805 */
[----:B-----5:R-:W-:-:S05]  /*23440*/  F2FP.PACK_AB R11, R144, R149 ;  /* 0x00000095900b723e */ /* 0x020fca00000000ff */
[----:B------:R1:W-:Y:S02]  /*23450*/  MUFU.EX2 R142, R2 ;  /* 0x00000002008e7308 */ /* 0x0003e40000000800 */
[C---:B----4-:R-:W-:Y:S08]  /*23460*/  HMMA.16816.F32 R44, R8.reuse, R24, R44 ;  /* 0x00000018082c723c */ /* 0x050ff0000000182c */
[----:B------:R-:W-:Y:S01]  /*23470*/  HMMA.16816.F32 R52, R8, R26, R52 ;  /* 0x0000001a0834723c */ /* 0x000fe20000001834 */
[----:B------:R-:W4:Y:S01]  /*23480*/  LDSM.16.MT88.4 R24, [R181+0xd800] ;  /* 0x00d80000b518783b */ /* 0x000f220000004200 */
[----:B-1----:R-:W-:-:S04]  /*23490*/  FFMA.FTZ R2, R99, R0, -R5 ;  /* 0x0000000063027223 */ /* 0x002fc80000010805 */
[----:B------:R1:W5:Y:S02]  /*234a0*/  MUFU.EX2 R143, R2 ;  /* 0x00000002008f7308 */ /* 0x0003640000000800 */
[C---:B--2---:R-:W-:Y:S08]  /*234b0*/  HMMA.16816.F32 R48, R8.reuse, R16, R36 ;  /* 0x000000100830723c */ /* 0x044ff00000001824 */
[----:B------:R-:W-:Y:S01]  /*234c0*/  HMMA.16816.F32 R68, R8, R18, R68 ;  /* 0x000000120844723c */ /* 0x000fe20000001844 */
[----:B------:R-:W2:Y:S01]  /*234d0*/  LDSM.16.MT88.4 R16, [R179+0xd800] ;  /* 0x00d80000b310783b */ /* 0x000ea20000004200 */
[----:B-1----:R-:W-:-:S06]  /*234e0*/  FFMA.FTZ R2, R126, R0, -R5 ;  /* 0x000000007e027223 */ /* 0x002fcc0000010805 */
[C---:B---3--:R-:W-:Y:S01]  /*234f0*/  HMMA.16816.F32 R36, R8.reuse, R12, R32 ;  /* 0x0000000c0824723c */ /* 0x048fe20000001820 */
[----:B------:R-:W-:Y:S01]  /*23500*/  LDSM.16.MT88.4 R32, [R178+0xe000] ;  /* 0x00e00000b220783b */ /* 0x000fe20000004200 */
[----:B------:R1:W-:Y:S06]  /*23510*/  MUFU.EX2 R141, R2 ;  /* 0x00000002008d7308 */ /* 0x0003ec0000000800 */
        /* <DEDUP_REMOVED lines=23> */
[----:B-1----:R-:W-:-:S04]  /*23690*/  FFMA.FTZ R2, R123, R0, -R5 ;  /* 0x000000007b027223 */ /* 0x002fc80000010805 */
[----:B------:R1:W4:Y:S03]  /*236a0*/  MUFU.EX2 R134, R2 ;  /* 0x0000000200867308 */ /* 0x0003260000000800 */
[C---:B--2---:R-:W-:Y:S08]  /*236b0*/  HMMA.16816.F32 R48, R8.reuse, R16, R48 ;  /* 0x000000100830723c */ /* 0x044ff00000001830 */
[----:B------:R-:W-:Y:S01]  /*236c0*/  HMMA.16816.F32 R68, R8, R18, R68 ;  /* 0x000000120844723c */ /* 0x000fe20000001844 */
[----:B------:R-:W2:Y:S01]  /*236d0*/  LDSM.16.MT88.4 R16, [R179+0xe000] ;  /* 0x00e00000b310783b */ /* 0x000ea20000004200 */
[----:B-1----:R-:W-:Y:S01]  /*236e0*/  FFMA.FTZ R2, R130, R0, -R5 ;  /* 0x0000000082027223 */ /* 0x002fe20000010805 */
[----:B------:R-:W-:-:S05]  /*236f0*/  MOV R130, R84 ;  /* 0x0000005400827202 */ /* 0x000fca0000000f00 */
[----:B---3--:R-:W-:Y:S01]  /*23700*/  HMMA.16816.F32 R24, R8, R12, R36 ;  /* 0x0000000c0818723c */ /* 0x008fe20000001824 */
[----:B------:R-:W-:Y:S01]  /*23710*/  MOV R84, R115 ;  /* 0x0000007300547202 */ /* 0x000fe20000000f00 */
[----:B------:R1:W-:Y:S01]  /*23720*/  MUFU.EX2 R126, R2 ;  /* 0x00000002007e7308 */ /* 0x0003e20000000800 */
[----:B------:R-:W-:Y:S02]  /*23730*/  LDSM.16.MT88.4 R36, [R181+0xe800] ;  /* 0x00e80000b524783b */ /* 0x000fe40000004200 */
[----:B------:R-:W-:-:S03]  /*23740*/  MOV R81, R84 ;  /* 0x0000005400517202 */ /* 0x000fc60000000f00 */
[C---:B------:R-:W-:Y:S01]  /*23750*/  HMMA.16816.F32 R20, R8.reuse, R14, R20 ;  /* 0x0000000e0814723c */ /* 0x040fe20000001814 */
[----:B------:R-:W3:Y:S07]  /*23760*/  LDSM.16.MT88.4 R12, [R180+0xe000] ;  /* 0x00e00000b40c783b */ /* 0x000eee0000004200 */
[----:B------:R-:W-:Y:S01]  /*23770*/  HMMA.16816.F32 R40, R8, R28, R40 ;  /* 0x0000001c0828723c */ /* 0x000fe20000001828 */
[----:B-1----:R-:W-:-:S04]  /*23780*/  FFMA.FTZ R2, R120, R0, -R7 ;  /* 0x0000000078027223 */ /* 0x002fc80000010807 */
[----:B------:R1:W-:Y:S03]  /*23790*/  MUFU.EX2 R125, R2 ;  /* 0x00000002007d7308 */ /* 0x0003e60000000800 */
[----:B------:R-:W-:Y:S01]  /*237a0*/  HMMA.16816.F32 R60, R8, R30, R60 ;  /* 0x0000001e083c723c */ /* 0x000fe2000000183c */
[----:B------:R-:W5:Y:S06]  /*237b0*/  LDSM.16.MT88.4 R28, [R181+0xe000] ;  /* 0x00e00000b51c783b */ /* 0x000f6c0000004200 */
[----:B----4-:R-:W-:Y:S01]  /*237c0*/  F2FP.PACK_AB R9, R134, R127 ;  /* 0x0000007f8609723e */ /* 0x010fe200000000ff */
[----:B-1----:R-:W-:-:S04]  /*237d0*/  FFMA.FTZ R2, R121, R0, -R7 ;  /* 0x0000000079027223 */ /* 0x002fc80000010807 */
[----:B------:R1:W4:Y:S02]  /*237e0*/  MUFU.EX2 R124, R2 ;  /* 0x00000002007c7308 */ /* 0x0003240000000800 */
[----:B-1----:R-:W-:Y:S01]  /*237f0*/  FFMA.FTZ R2, R128, R0, -R7 ;  /* 0x0000000080027223 */ /* 0x002fe20000010807 */
[----:B----4-:R-:W-:Y:S02]  /*23800*/  F2FP.PACK_AB R8, R124, R125 ;  /* 0x0000007d7c08723e */ /* 0x010fe400000000ff */
[----:B------:R-:W-:-:S03]  /*23810*/  MOV R128, R94 ;  /* 0x0000005e00807202 */ /* 0x000fc60000000f00 */
[----:B------:R1:W-:Y:S02]  /*23820*/  MUFU.EX2 R123, R2 ;  /* 0x00000002007b7308 */ /* 0x0003e40000000800 */
[----:B-1----:R-:W-:Y:S01]  /*23830*/  FFMA.FTZ R2, R129, R0, -R7 ;  /* 0x0000000081027223 */ /* 0x002fe20000010807 */
[----:B------:R-:W-:Y:S02]  /*23840*/  MOV R129, R86 ;  /* 0x0000005600817202 */ /* 0x000fe40000000f00 */
[----:B------:R-:W-:-:S03]  /*23850*/  MOV R86, R6 ;  /* 0x0000000600567202 */ /* 0x000fc60000000f00 */
[----:B------:R1:W4:Y:S01]  /*23860*/  MUFU.EX2 R122, R2 ;  /* 0x00000002007a7308 */ /* 0x0003220000000800 */
[----:B------:R-:W-:Y:S02]  /*23870*/  FADD.FTZ R3, R129, R3 ;  /* 0x0000000381037221 */ /* 0x000fe40000010000 */
[----:B------:R-:W-:Y:S02]  /*23880*/  FFMA.FTZ R4, R250, R4, R86 ;  /* 0x00000004fa047223 */ /* 0x000fe40000010056 */
[----:B------:R-:W-:Y:S02]  /*23890*/  FADD.FTZ R3, R128, R3 ;  /* 0x0000000380037221 */ /* 0x000fe40000010000 */
[----:B------:R-:W-:Y:S02]  /*238a0*/  FADD.FTZ R4, R82, R4 ;  /* 0x0000000452047221 */ /* 0x000fe40000010000 */
[----:B------:R-:W-:Y:S02]  /*238b0*/  FADD.FTZ R3, R81, R3 ;  /* 0x0000000351037221 */ /* 0x000fe40000010000 */
[----:B------:R-:W-:-:S02]  /*238c0*/  FADD.FTZ R4, R130, R4 ;  /* 0x0000000482047221 */ /* 0x000fc40000010000 */
[-CC-:B-1----:R-:W-:Y:S01]  /*238d0*/  FFMA.FTZ R2, R131, R0.reuse, -R5.reuse ;  /* 0x0000000083027223 */ /* 0x182fe20000010805 */
[----:B----4-:R-:W-:Y:S01]  /*238e0*/  F2FP.PACK_AB R10, R122, R123 ;  /* 0x0000007b7a0a723e */ /* 0x010fe200000000ff */
[----:B------:R-:W-:Y:S02]  /*238f0*/  FADD.FTZ R4, R80, R4 ;  /* 0x0000000450047221 */ /* 0x000fe40000010000 */
[----:B------:R1:W4:Y:S02]  /*23900*/  MUFU.EX2 R121, R2 ;  /* 0x0000000200797308 */ /* 0x0003240000000800 */
[----:B-1----:R-:W-:Y:S01]  /*23910*/  FFMA.FTZ R2, R118, R0, -R5 ;  /* 0x0000000076027223 */ /* 0x002fe20000010805 */
[----:B----4-:R-:W-:-:S05]  /*23920*/  F2FP.PACK_AB R11, R121, R126 ;  /* 0x0000007e790b723e */ /* 0x010fca00000000ff */
[----:B------:R1:W-:Y:S02]  /*23930*/  MUFU.EX2 R118, R2 ;  /* 0x0000000200767308 */ /* 0x0003e40000000800 */
[C---:B------:R-:W-:Y:S08]  /*23940*/  HMMA.16816.F32 R40, R8.reuse, R32, R40 ;  /* 0x000000200828723c */ /* 0x040ff00000001828 */
[----:B------:R-:W-:Y:S01]  /*23950*/  HMMA.16816.F32 R60, R8, R34, R60 ;  /* 0x00000022083c723c */ /* 0x000fe2000000183c */
[----:B------:R-:W4:Y:S01]  /*23960*/  LDSM.16.MT88.4 R32, [R178+0xe800] ;  /* 0x00e80000b220783b */ /* 0x000f220000004200 */
[----:B-1----:R-:W-:-:S04]  /*23970*/  FFMA.FTZ R2, R119, R0, -R5 ;  /* 0x0000000077027223 */ /* 0x002fc80000010805 */
[----:B------:R1:W1:Y:S02]  /*23980*/  MUFU.EX2 R120, R2 ;  /* 0x0000000200787308 */ /* 0x0002640000000800 */
[C---:B--2---:R-:W-:Y:S08]  /*23990*/  HMMA.16816.F32 R48, R8.reuse, R16, R48 ;  /* 0x000000100830723c */ /* 0x044ff00000001830 */
[----:B------:R-:W-:Y:S01]  /*239a0*/  HMMA.16816.F32 R68, R8, R18, R68 ;  /* 0x000000120844723c */ /* 0x000fe20000001844 */
[----:B------:R-:W2:Y:S01]  /*239b0*/  LDSM.16.MT88.4 R16, [R179+0xe800] ;  /* 0x00e80000b310783b */ /* 0x000ea20000004200 */
[----:B-1----:R-:W-:-:S06]  /*239c0*/  FFMA.FTZ R2, R106, R0, -R5 ;  /* 0x000000006a027223 */ /* 0x002fcc0000010805 */
[C---:B---3--:R-:W-:Y:S01]  /*239d0*/  HMMA.16816.F32 R24, R8.reuse, R12, R24 ;  /* 0x0000000c0818723c */ /* 0x048fe20000001818 */
[----:B------:R1:W-:Y:S07]  /*239e0*/  MUFU.EX2 R119, R2 ;  /* 0x0000000200777308 */ /* 0x0003ee0000000800 */
[C---:B------:R-:W-:Y:S01]  /*239f0*/  HMMA.16816.F32 R20, R8.reuse, R14, R20 ;  /* 0x0000000e0814723c */ /* 0x040fe20000001814 */
[----:B------:R-:W3:Y:S07]  /*23a00*/  LDSM.16.MT88.4 R12, [R180+0xe800] ;  /* 0x00e80000b40c783b */ /* 0x000eee0000004200 */
[----:B-----5:R-:W-:Y:S01]  /*23a10*/  HMMA.16816.F32 R44, R8, R28, R44 ;  /* 0x0000001c082c723c */ /* 0x020fe2000000182c */
[----:B-1----:R-:W-:-:S04]  /*23a20*/  FFMA.FTZ R2, R116, R0, -R7 ;  /* 0x0000000074027223 */ /* 0x002fc80000010807 */
[----:B------:R1:W-:Y:S03]  /*23a30*/  MUFU.EX2 R115, R2 ;  /* 0x0000000200737308 */ /* 0x0003e60000000800 */
[----:B------:R-:W-:Y:S07]  /*23a40*/  HMMA.16816.F32 R52, R8, R30, R52 ;  /* 0x0000001e0834723c */ /* 0x000fee0000001834 */
[----:B------:R-:W-:Y:S01]  /*23a50*/  F2FP.PACK_AB R9, R120, R118 ;  /* 0x000000767809723e */ /* 0x000fe200000000ff */
        /* <DEDUP_REMOVED lines=18> */
[C---:B------:R-:W-:Y:S08]  /*23b80*/  HMMA.16816.F32 R40, R8.reuse, R36, R44 ;  /* 0x000000240828723c */ /* 0x040ff0000000182c */
[----:B------:R-:W-:Y:S01]  /*23b90*/  HMMA.16816.F32 R44, R8, R38, R52 ;  /* 0x00000026082c723c */ /* 0x000fe20000001834 */
[----:B------:R-:W4:Y:S04]  /*23ba0*/  LDSM.16.MT88.4 R36, [R181+0xf000] ;  /* 0x00f00000b524783b */ /* 0x000f280000004200 */
[----:B------:R-:W-:Y:S01]  /*23bb0*/  LDSM.16.MT88.4 R52, [R179+0xf800] ;  /* 0x00f80000b334783b */ /* 0x000fe20000004200 */
[----:B-1----:R-:W-:-:S02]  /*23bc0*/  FFMA.FTZ R2, R112, R0, -R5 ;  /* 0x0000000070027223 */ /* 0x002fc40000010805 */
[C---:B--2---:R-:W-:Y:S02]  /*23bd0*/  HMMA.16816.F32 R56, R8.reuse, R16, R48 ;  /* 0x000000100838723c */ /* 0x044fe40000001830 */
[----:B------:R1:W-:Y:S06]  /*23be0*/  MUFU.EX2 R109, R2 ;  /* 0x00000002006d7308 */ /* 0x0003ec0000000800 */
[C---:B---3--:R-:W-:Y:S01]  /*23bf0*/  HMMA.16816.F32 R48, R8.reuse, R12, R24 ;  /* 0x0000000c0830723c */ /* 0x048fe20000001818 */
[----:B------:R-:W-:Y:S07]  /*23c00*/  LDSM.16.MT88.4 R24, [R178+0xf800] ;  /* 0x00f80000b218783b */ /* 0x000fee0000004200 */
[----:B------:R-:W-:Y:S01]  /*23c10*/  HMMA.16816.F32 R20, R8, R14, R20 ;  /* 0x0000000e0814723c */ /* 0x000fe20000001814 */
[----:B------:R-:W2:Y:S01]  /*23c20*/  LDSM.16.MT88.4 R12, [R180+0xf000] ;  /* 0x00f00000b40c783b */ /* 0x000ea20000004200 */
[----:B-1----:R-:W-:-:S04]  /*23c30*/  FFMA.FTZ R2, R135, R0, -R7 ;  /* 0x0000000087027223 */ /* 0x002fc80000010807 */
[----:B------:R1:W-:Y:S02]  /*23c40*/  MUFU.EX2 R105, R2 ;  /* 0x0000000200697308 */ /* 0x0003e40000000800 */
[----:B------:R-:W-:Y:S01]  /*23c50*/  HMMA.16816.F32 R68, R8, R18, R68 ;  /* 0x000000120844723c */ /* 0x000fe20000001844 */
[----:B------:R-:W3:Y:S06]  /*23c60*/  LDSM.16.MT88.4 R16, [R179+0xf000] ;  /* 0x00f00000b310783b */ /* 0x000eec0000004200 */
        /* <DEDUP_REMOVED lines=18> */
[C---:B------:R-:W-:Y:S08]  /*23d90*/  HMMA.16816.F32 R40, R8.reuse, R36, R40 ;  /* 0x000000240828723c */ /* 0x040ff00000001828 */
[----:B------:R-:W-:Y:S01]  /*23da0*/  HMMA.16816.F32 R44, R8, R38, R44 ;  /* 0x00000026082c723c */ /* 0x000fe2000000182c */
[----:B------:R-:W5:Y:S01]  /*23db0*/  LDSM.16.MT88.4 R36, [R181+0xf800] ;  /* 0x00f80000b524783b */ /* 0x000f620000004200 */
[----:B-1----:R-:W-:-:S06]  /*23dc0*/  FFMA.FTZ R2, R212, R0, -R5 ;  /* 0x00000000d4027223 */ /* 0x002fcc0000010805 */
[C---:B--2---:R-:W-:Y:S01]  /*23dd0*/  HMMA.16816.F32 R60, R8.reuse, R12, R48 ;  /* 0x0000000c083c723c */ /* 0x044fe20000001830 */
[----:B------:R1:W-:Y:S07]  /*23de0*/  MUFU.EX2 R100, R2 ;  /* 0x0000000200647308 */ /* 0x0003ee0000000800 */
[C---:B------:R-:W-:Y:S01]  /*23df0*/  HMMA.16816.F32 R48, R8.reuse, R14, R20 ;  /* 0x0000000e0830723c */ /* 0x040fe20000001814 */
[----:B------:R-:W2:Y:S04]  /*23e00*/  LDSM.16.MT88.4 R12, [R180+0xf800] ;  /* 0x00f80000b40c783b */ /* 0x000ea80000004200 */
[----:B------:R-:W-:Y:S03]  /*23e10*/  LDSM.16.MT88.4 R20, [R181+0x10000] ;  /* 0x01000000b514783b */ /* 0x000fe60000004200 */
[----:B---3--:R-:W-:Y:S01]  /*23e20*/  HMMA.16816.F32 R56, R8, R16, R56 ;  /* 0x000000100838723c */ /* 0x008fe20000001838 */
[----:B-1----:R-:W-:-:S04]  /*23e30*/  FFMA.FTZ R2, R214, R0, -R7 ;  /* 0x00000000d6027223 */ /* 0x002fc80000010807 */
[----:B------:R1:W-:Y:S03]  /*23e40*/  MUFU.EX2 R98, R2 ;  /* 0x0000000200627308 */ /* 0x0003e60000000800 */
[----:B------:R-:W-:Y:S01]  /*23e50*/  HMMA.16816.F32 R68, R8, R18, R68 ;  /* 0x000000120844723c */ /* 0x000fe20000001844 */
[----:B------:R-:W3:Y:S06]  /*23e60*/  LDSM.16.MT88.4 R16, [R178+0x10000] ;  /* 0x01000000b210783b */ /* 0x000eec0000004200 */
[----:B----4-:R-:W-:Y:S01]  /*23e70*/  F2FP.PACK_AB R9, R101, R99 ;  /* 0x000000636509723e */ /* 0x010fe200000000ff */
[----:B-1----:R-:W-:-:S04]  /*23e80*/  FFMA.FTZ R2, R66, R0, -R7 ;  /* 0x0000000042027223 */ /* 0x002fc80000010807 */
[----:B------:R1:W4:Y:S02]  /*23e90*/  MUFU.EX2 R97, R2 ;  /* 0x0000000200617308 */ /* 0x0003240000000800 */
[----:B-1----:R-:W-:Y:S01]  /*23ea0*/  FFMA.FTZ R2, R215, R0, -R7 ;  /* 0x00000000d7027223 */ /* 0x002fe20000010807 */
[----:B----4-:R-:W-:-:S05]  /*23eb0*/  F2FP.PACK_AB R8, R97, R98 ;  /* 0x000000626108723e */ /* 0x010fca00000000ff */
[----:B------:R1:W-:Y:S02]  /*23ec0*/  MUFU.EX2 R96, R2 ;  /* 0x0000000200607308 */ /* 0x0003e40000000800 */
[----:B-1----:R-:W-:-:S06]  /*23ed0*/  FFMA.FTZ R2, R67, R0, -R7 ;  /* 0x0000000043027223 */ /* 0x002fcc0000010807 */
[----:B------:R1:W4:Y:S02]  /*23ee0*/  MUFU.EX2 R95, R2 ;  /* 0x00000002005f7308 */ /* 0x0003240000000800 */
[----:B-1----:R-:W-:Y:S01]  /*23ef0*/  FFMA.FTZ R2, R72, R0, -R5 ;  /* 0x0000000048027223 */ /* 0x002fe20000010805 */
[----:B----4-:R-:W-:-:S05]  /*23f00*/  F2FP.PACK_AB R10, R95, R96 ;  /* 0x000000605f0a723e */ /* 0x010fca00000000ff */
[----:B------:R1:W4:Y:S02]  /*23f10*/  MUFU.EX2 R6, R2 ;  /* 0x0000000200067308 */ /* 0x0003240000000800 */
[----:B-1----:R-:W-:Y:S01]  /*23f20*/  FFMA.FTZ R2, R217, R0, -R5 ;  /* 0x00000000d9027223 */ /* 0x002fe20000010805 */
[----:B----4-:R-:W-:-:S05]  /*23f30*/  F2FP.PACK_AB R11, R6, R100 ;  /* 0x00000064060b723e */ /* 0x010fca00000000ff */
[----:B------:R1:W-:Y:S02]  /*23f40*/  MUFU.EX2 R93, R2 ;  /* 0x00000002005d7308 */ /* 0x0003e40000000800 */
[C---:B------:R-:W-:Y:S08]  /*23f50*/  HMMA.16816.F32 R64, R8.reuse, R24, R28 ;  /* 0x000000180840723c */ /* 0x040ff0000000181c */
[----:B------:R-:W-:Y:S01]  /*23f60*/  HMMA.16816.F32 R28, R8, R26, R32 ;  /* 0x0000001a081c723c */ /* 0x000fe20000001820 */
[----:B-1----:R-:W-:-:S04]  /*23f70*/  FFMA.FTZ R2, R74, R0, -R5 ;  /* 0x000000004a027223 */ /* 0x002fc80000010805 */
[----:B------:R1:W4:Y:S03]  /*23f80*/  MUFU.EX2 R94, R2 ;  /* 0x00000002005e7308 */ /* 0x0003260000000800 */
[C---:B-----5:R-:W-:Y:S08]  /*23f90*/  HMMA.16816.F32 R24, R8.reuse, R36, R40 ;  /* 0x000000240818723c */ /* 0x060ff00000001828 */
[----:B------:R-:W-:Y:S01]  /*23fa0*/  HMMA.16816.F32 R32, R8, R38, R44 ;  /* 0x000000260820723c */ /* 0x000fe2000000182c */
[----:B------:R-:W5:Y:S01]  /*23fb0*/  LDSM.16.MT88.4 R36, [R179+0x10000] ;  /* 0x01000000b324783b */ /* 0x000f620000004200 */
[----:B-1----:R-:W-:-:S06]  /*23fc0*/  FFMA.FTZ R2, R218, R0, -R5 ;  /* 0x00000000da027223 */ /* 0x002fcc0000010805 */
[C---:B------:R-:W-:Y:S01]  /*23fd0*/  HMMA.16816.F32 R40, R8.reuse, R52, R56 ;  /* 0x000000340828723c */ /* 0x040fe20000001838 */
[----:B------:R1:W-:Y:S07]  /*23fe0*/  MUFU.EX2 R92, R2 ;  /* 0x00000002005c7308 */ /* 0x0003ee0000000800 */
[C---:B------:R-:W-:Y:S08]  /*23ff0*/  HMMA.16816.F32 R52, R8.reuse, R54, R68 ;  /* 0x000000360834723c */ /* 0x040ff00000001844 */
[----:B--2---:R-:W-:Y:S01]  /*24000*/  HMMA.16816.F32 R44, R8, R12, R60 ;  /* 0x0000000c082c723c */ /* 0x004fe2000000183c */
[----:B-1----:R-:W-:-:S04]  /*24010*/  FFMA.FTZ R2, R221, R0, -R7 ;  /* 0x00000000dd027223 */ /* 0x002fc80000010807 */
[----:B------:R1:W-:Y:S03]  /*24020*/  MUFU.EX2 R91, R2 ;  /* 0x00000002005b7308 */ /* 0x0003e60000000800 */
[----:B------:R-:W-:Y:S01]  /*24030*/  HMMA.16816.F32 R48, R8, R14, R48 ;  /* 0x0000000e0830723c */ /* 0x000fe20000001830 */
[----:B------:R-:W-:Y:S06]  /*24040*/  LDSM.16.MT88.4 R12, [R178+0x10800] ;  /* 0x01080000b20c783b */ /* 0x000fec0000004200 */
[----:B----4-:R-:W-:Y:S01]  /*24050*/  F2FP.PACK_AB R9, R94, R93 ;  /* 0x0000005d5e09723e */ /* 0x010fe200000000ff */
[----:B-1----:R-:W-:-:S04]  /*24060*/  FFMA.FTZ R2, R188, R0, -R7 ;  /* 0x00000000bc027223 */ /* 0x002fc80000010807 */
        /* <DEDUP_REMOVED lines=8> */
[----:B------:R1:W2:Y:S02]  /*240f0*/  MUFU.EX2 R87, R2 ;  /* 0x0000000200577308 */ /* 0x0002a40000000800 */
[----:B-1----:R-:W-:Y:S01]  /*24100*/  FFMA.FTZ R2, R230, R0, -R5 ;  /* 0x00000000e6027223 */ /* 0x002fe20000010805 */
[----:B--2---:R-:W-:-:S05]  /*24110*/  F2FP.PACK_AB R11, R87, R92 ;  /* 0x0000005c570b723e */ /* 0x004fca00000000ff */
[----:B------:R1:W-:Y:S02]  /*24120*/  MUFU.EX2 R85, R2 ;  /* 0x0000000200557308 */ /* 0x0003e40000000800 */
[C---:B---3--:R-:W-:Y:S08]  /*24130*/  HMMA.16816.F32 R64, R8.reuse, R16, R64 ;  /* 0x000000100840723c */ /* 0x048ff00000001840 */
[----:B------:R-:W-:Y:S01]  /*24140*/  HMMA.16816.F32 R28, R8, R18, R28 ;  /* 0x00000012081c723c */ /* 0x000fe2000000181c */
[----:B------:R-:W2:Y:S01]  /*24150*/  LDSM.16.MT88.4 R16, [R180+0x10000] ;  /* 0x01000000b410783b */ /* 0x000ea20000004200 */
[----:B-1----:R-:W-:-:S04]  /*24160*/  FFMA.FTZ R2, R213, R0, -R5 ;  /* 0x00000000d5027223 */ /* 0x002fc80000010805 */
[----:B------:R1:W3:Y:S02]  /*24170*/  MUFU.EX2 R86, R2 ;  /* 0x0000000200567308 */ /* 0x0002e40000000800 */
[C---:B------:R-:W-:Y:S08]  /*24180*/  HMMA.16816.F32 R72, R8.reuse, R20, R24 ;  /* 0x000000140848723c */ /* 0x040ff00000001818 */
[----:B-----5:R-:W-:Y:S01]  /*24190*/  HMMA.16816.F32 R56, R8, R38, R52 ;  /* 0x000000260838723c */ /* 0x020fe20000001834 */
[----:B-1----:R-:W-:-:S07]  /*241a0*/  FFMA.FTZ R2, R231, R0, -R5 ;  /* 0x00000000e7027223 */ /* 0x002fce0000010805 */
[C---:B------:R-:W-:Y:S01]  /*241b0*/  HMMA.16816.F32 R60, R8.reuse, R22, R32 ;  /* 0x00000016083c723c */ /* 0x040fe20000001820 */
[----:B------:R-:W-:Y:S01]  /*241c0*/  LDSM.16.MT88.4 R20, [R181+0x10800] ;  /* 0x01080000b514783b */ /* 0x000fe20000004200 */
[----:B------:R1:W-:Y:S06]  /*241d0*/  MUFU.EX2 R84, R2 ;  /* 0x0000000200547308 */ /* 0x0003ec0000000800 */
[C---:B------:R-:W-:Y:S08]  /*241e0*/  HMMA.16816.F32 R68, R8.reuse, R36, R40 ;  /* 0x000000240844723c */ /* 0x040ff00000001828 */
[----:B--2---:R-:W-:Y:S01]  /*241f0*/  HMMA.16816.F32 R52, R8, R16, R44 ;  /* 0x000000100834723c */ /* 0x004fe2000000182c */
[----:B-1----:R-:W-:-:S04]  /*24200*/  FFMA.FTZ R2, R233, R0, -R7 ;  /* 0x00000000e9027223 */ /* 0x002fc80000010807 */
[----:B------:R1:W-:Y:S03]  /*24210*/  MUFU.EX2 R83, R2 ;  /* 0x0000000200537308 */ /* 0x0003e60000000800 */
[----:B------:R-:W-:Y:S01]  /*24220*/  HMMA.16816.F32 R24, R8, R18, R48 ;  /* 0x000000120818723c */ /* 0x000fe20000001830 */
[----:B------:R-:W2:Y:S06]  /*24230*/  LDSM.16.MT88.4 R16, [R179+0x10800] ;  /* 0x01080000b310783b */ /* 0x000eac0000004200 */
[----:B---3--:R-:W-:Y:S01]  /*24240*/  F2FP.PACK_AB R9, R86, R85 ;  /* 0x000000555609723e */ /* 0x008fe200000000ff */
[----:B-1----:R-:W-:-:S04]  /*24250*/  FFMA.FTZ R2, R216, R0, -R7 ;  /* 0x00000000d8027223 */ /* 0x002fc80000010807 */
[----:B------:R1:W3:Y:S02]  /*24260*/  MUFU.EX2 R82, R2 ;  /* 0x0000000200527308 */ /* 0x0002e40000000800 */
[----:B-1----:R-:W-:Y:S01]  /*24270*/  FFMA.FTZ R2, R234, R0, -R7 ;  /* 0x00000000ea027223 */ /* 0x002fe20000010807 */
[----:B---3--:R-:W-:-:S05]  /*24280*/  F2FP.PACK_AB R8, R82, R83 ;  /* 0x000000535208723e */ /* 0x008fca00000000ff */
[----:B------:R1:W-:Y:S02]  /*24290*/  MUFU.EX2 R81, R2 ;  /* 0x0000000200517308 */ /* 0x0003e40000000800 */
[----:B-1----:R-:W-:Y:S02]  /*242a0*/  FADD.FTZ R2, R171, R3 ;  /* 0x00000003ab027221 */ /* 0x002fe40000010000 */
[----:B------:R-:W-:Y:S02]  /*242b0*/  FADD.FTZ R3, R206, R4 ;  /* 0x00000004ce037221 */ /* 0x000fe40000010000 */
[----:B------:R-:W-:Y:S02]  /*242c0*/  FADD.FTZ R2, R173, R2 ;  /* 0x00000002ad027221 */ /* 0x000fe40000010000 */
[----:B------:R-:W-:Y:S02]  /*242d0*/  FADD.FTZ R3, R205, R3 ;  /* 0x00000003cd037221 */ /* 0x000fe40000010000 */
[----:B------:R-:W-:-:S02]  /*242e0*/  FADD.FTZ R2, R195, R2 ;  /* 0x00000002c3027221 */ /* 0x000fc40000010000 */
[----:B------:R-:W-:Y:S02]  /*242f0*/  FADD.FTZ R3, R204, R3 ;  /* 0x00000003cc037221 */ /* 0x000fe40000010000 */
[----:B------:R-:W-:Y:S02]  /*24300*/  FADD.FTZ R2, R207, R2 ;  /* 0x00000002cf027221 */ /* 0x000fe40000010000 */
[----:B------:R-:W-:Y:S02]  /*24310*/  FFMA.FTZ R4, R219, R0, -R7 ;  /* 0x00000000db047223 */ /* 0x000fe40000010807 */
[----:B------:R-:W-:Y:S02]  /*24320*/  FADD.FTZ R3, R203, R3 ;  /* 0x00000003cb037221 */ /* 0x000fe40000010000 */
[----:B------:R-:W-:Y:S01]  /*24330*/  FADD.FTZ R2, R201, R2 ;  /* 0x00000002c9027221 */ /* 0x000fe20000010000 */
[----:B------:R1:W3:Y:S01]  /*24340*/  MUFU.EX2 R80, R4 ;  /* 0x0000000400507308 */ /* 0x0002e20000000800 */
[----:B------:R-:W-:-:S02]  /*24350*/  FADD.FTZ R3, R198, R3 ;  /* 0x00000003c6037221 */ /* 0x000fc40000010000 */
[----:B------:R-:W-:Y:S02]  /*24360*/  FADD.FTZ R2, R202, R2 ;  /* 0x00000002ca027221 */ /* 0x000fe40000010000 */
[----:B------:R-:W-:-:S04]  /*24370*/  FADD.FTZ R3, R197, R3 ;  /* 0x00000003c5037221 */ /* 0x000fc80000010000 */
[----:B------:R-:W-:-:S04]  /*24380*/  FADD.FTZ R3, R196, R3 ;  /* 0x00000003c4037221 */ /* 0x000fc80000010000 */
[----:B------:R-:W-:Y:S02]  /*24390*/  FADD.FTZ R3, R199, R3 ;  /* 0x00000003c7037221 */ /* 0x000fe40000010000 */
[----:B-1----:R-:W-:Y:S01]  /*243a0*/  FFMA.FTZ R4, R220, R0, -R5 ;  /* 0x00000000dc047223 */ /* 0x002fe20000010805 */
[----:B---3--:R-:W-:Y:S01]  /*243b0*/  F2FP.PACK_AB R10, R80, R81 ;  /* 0x00000051500a723e */ /* 0x008fe200000000ff */
[----:B------:R-:W-:Y:S02]  /*243c0*/  FADD.FTZ R3, R174, R3 ;  /* 0x00000003ae037221 */ /* 0x000fe40000010000 */
[----:B------:R1:W3:Y:S02]  /*243d0*/  MUFU.EX2 R79, R4 ;  /* 0x00000004004f7308 */ /* 0x0002e40000000800 */
[----:B------:R-:W-:-:S04]  /*243e0*/  FADD.FTZ R3, R172, R3 ;  /* 0x00000003ac037221 */ /* 0x000fc80000010000 */
[----:B------:R-:W-:-:S04]  /*243f0*/  FADD.FTZ R3, R170, R3 ;  /* 0x00000003aa037221 */ /* 0x000fc80000010000 */
[----:B------:R-:W-:-:S04]  /*24400*/  FADD.FTZ R3, R169, R3 ;  /* 0x00000003a9037221 */ /* 0x000fc80000010000 */
[----:B------:R-:W-:Y:S02]  /*24410*/  FADD.FTZ R3, R164, R3 ;  /* 0x00000003a4037221 */ /* 0x000fe40000010000 */
[----:B-1----:R-:W-:Y:S01]  /*24420*/  FADD.FTZ R4, R200, R2 ;  /* 0x00000002c8047221 */ /* 0x002fe20000010000 */
[----:B---3--:R-:W-:Y:S01]  /*24430*/  F2FP.PACK_AB R11, R79, R84 ;  /* 0x000000544f0b723e */ /* 0x008fe200000000ff */
[----:B------:R-:W-:Y:S02]  /*24440*/  FFMA.FTZ R2, R237, R0, -R5 ;  /* 0x00000000ed027223 */ /* 0x000fe40000010805 */
[----:B------:R-:W-:Y:S02]  /*24450*/  FADD.FTZ R3, R163, R3 ;  /* 0x00000003a3037221 */ /* 0x000fe40000010000 */
[----:B------:R1:W-:Y:S02]  /*24460*/  MUFU.EX2 R78, R2 ;  /* 0x00000002004e7308 */ /* 0x0003e40000000800 */
[----:B------:R-:W-:Y:S01]  /*24470*/  FADD.FTZ R3, R162, R3 ;  /* 0x00000003a2037221 */ /* 0x000fe20000010000 */
[----:B------:R-:W-:Y:S03]  /*24480*/  HMMA.16816.F32 R40, R8, R12, R64 ;  /* 0x0000000c0828723c */ /* 0x000fe60000001840 */
[----:B------:R-:W-:-:S04]  /*24490*/  FADD.FTZ R3, R161, R3 ;  /* 0x00000003a1037221 */ /* 0x000fc80000010000 */
[----:B------:R-:W-:Y:S01]  /*244a0*/  FADD.FTZ R3, R156, R3 ;  /* 0x000000039c037221 */ /* 0x000fe20000010000 */
[C---:B------:R-:W-:Y:S01]  /*244b0*/  HMMA.16816.F32 R32, R8.reuse, R14, R28 ;  /* 0x0000000e0820723c */ /* 0x040fe2000000181c */
[----:B------:R-:W3:Y:S02]  /*244c0*/  LDSM.16.MT88.4 R12, [R180+0x10800] ;  /* 0x01080000b40c783b */ /* 0x000ee40000004200 */
[----:B------:R-:W-:Y:S02]  /*244d0*/  FADD.FTZ R3, R155, R3 ;  /* 0x000000039b037221 */ /* 0x000fe40000010000 */
[----:B-1----:R-:W-:Y:S02]  /*244e0*/  FADD.FTZ R2, R194, R4 ;  /* 0x00000004c2027221 */ /* 0x002fe40000010000 */
[----:B------:R-:W-:Y:S01]  /*244f0*/  FADD.FTZ R3, R154, R3 ;  /* 0x000000039a037221 */ /* 0x000fe20000010000 */
[----:B--2---:R-:W-:Y:S01]  /*24500*/  HMMA.16816.F32 R28, R8, R16, R68 ;  /* 0x00000010081c723c */ /* 0x004fe20000001844 */
[----:B------:R-:W-:-:S02]  /*24510*/  FADD.FTZ R2, R192, R2 ;  /* 0x00000002c0027221 */ /* 0x000fc40000010000 */
[----:B------:R-:W-:Y:S02]  /*24520*/  FFMA.FTZ R4, R229, R0, -R5 ;  /* 0x00000000e5047223 */ /* 0x000fe40000010805 */
[----:B------:R-:W-:Y:S02]  /*24530*/  FADD.FTZ R2, R193, R2 ;  /* 0x00000002c1027221 */ /* 0x000fe40000010000 */
[----:B------:R-:W-:Y:S01]  /*24540*/  FADD.FTZ R3, R153, R3 ;  /* 0x0000000399037221 */ /* 0x000fe20000010000 */
[----:B------:R1:W2:Y:S01]  /*24550*/  MUFU.EX2 R66, R4 ;  /* 0x0000000400427308 */ /* 0x0002a20000000800 */
[----:B------:R-:W-:Y:S01]  /*24560*/  FADD.FTZ R2, R175, R2 ;  /* 0x00000002af027221 */ /* 0x000fe20000010000 */
[----:B------:R-:W-:Y:S01]  /*24570*/  HMMA.16816.F32 R56, R8, R18, R56 ;  /* 0x000000120838723c */ /* 0x000fe20000001838 */
[----:B------:R-:W-:Y:S01]  /*24580*/  FADD.FTZ R3, R148, R3 ;  /* 0x0000000394037221 */ /* 0x000fe20000010000 */
[----:B------:R-:W4:Y:S01]  /*24590*/  LDSM.16.MT88.4 R16, [R181+0x11000] ;  /* 0x01100000b510783b */ /* 0x000f220000004200 */
[----:B------:R-:W-:-:S02]  /*245a0*/  FADD.FTZ R2, R168, R2 ;  /* 0x00000002a8027221 */ /* 0x000fc40000010000 */
[----:B------:R-:W-:Y:S02]  /*245b0*/  FADD.FTZ R3, R146, R3 ;  /* 0x0000000392037221 */ /* 0x000fe40000010000 */
[----:B------:R-:W-:Y:S01]  /*245c0*/  FADD.FTZ R2, R166, R2 ;  /* 0x00000002a6027221 */ /* 0x000fe20000010000 */
[C---:B------:R-:W-:Y:S01]  /*245d0*/  HMMA.16816.F32 R36, R8.reuse, R22, R60 ;  /* 0x000000160824723c */ /* 0x040fe2000000183c */
[----:B------:R-:W-:Y:S02]  /*245e0*/  FADD.FTZ R3, R145, R3 ;  /* 0x0000000391037221 */ /* 0x000fe40000010000 */
[----:B------:R-:W-:Y:S02]  /*245f0*/  FADD.FTZ R2, R167, R2 ;  /* 0x00000002a7027221 */ /* 0x000fe40000010000 */
[----:B------:R-:W-:Y:S02]  /*24600*/  FADD.FTZ R3, R147, R3 ;  /* 0x0000000393037221 */ /* 0x000fe40000010000 */
[----:B------:R-:W-:Y:S01]  /*24610*/  FADD.FTZ R2, R165, R2 ;  /* 0x00000002a5027221 */ /* 0x000fe20000010000 */
[----:B------:R-:W-:Y:S01]  /*24620*/  HMMA.16816.F32 R44, R8, R20, R72 ;  /* 0x00000014082c723c */ /* 0x000fe20000001848 */
[----:B-1----:R-:W-:Y:S01]  /*24630*/  FFMA.FTZ R4, R239, R0, -R5 ;  /* 0x00000000ef047223 */ /* 0x002fe20000010805 */
[----:B------:R-:W1:Y:S01]  /*24640*/  LDSM.16.MT88.4 R20, [R178+0x11000] ;  /* 0x01100000b214783b */ /* 0x000e620000004200 */
[----:B------:R-:W-:-:S02]  /*24650*/  FADD.FTZ R2, R160, R2 ;  /* 0x00000002a0027221 */ /* 0x000fc40000010000 */
[----:B------:R5:W-:Y:S01]  /*24660*/  MUFU.EX2 R65, R4 ;  /* 0x0000000400417308 */ /* 0x000be20000000800 */
[----:B------:R-:W-:Y:S01]  /*24670*/  FADD.FTZ R3, R140, R3 ;  /* 0x000000038c037221 */ /* 0x000fe20000010000 */
[----:B------:R-:W-:Y:S01]  /*24680*/  LDSM.16.MT88.4 R160, [R178+0x11800] ;  /* 0x01180000b2a0783b */ /* 0x000fe20000004200 */
        /* <DEDUP_REMOVED lines=8> */
[----:B------:R-:W3:Y:S01]  /*24710*/  LDSM.16.MT88.4 R12, [R179+0x11000] ;  /* 0x01100000b30c783b */ /* 0x000ee20000004200 */
[----:B------:R-:W-:-:S02]  /*24720*/  FADD.FTZ R2, R152, R2 ;  /* 0x0000000298027221 */ /* 0x000fc40000010000 */
[----:B-----5:R-:W-:Y:S01]  /*24730*/  FFMA.FTZ R4, R241, R0, -R7 ;  /* 0x00000000f1047223 */ /* 0x020fe20000010807 */
[----:B------:R-:W-:Y:S01]  /*24740*/  LDSM.16.MT88.4 R152, [R181+0x11800] ;  /* 0x01180000b598783b */ /* 0x000fe20000004200 */
[----:B------:R-:W-:Y:S01]  /*24750*/  FADD.FTZ R2, R151, R2 ;  /* 0x0000000297027221 */ /* 0x000fe20000010000 */
[----:B--2---:R-:W-:Y:S01]  /*24760*/  F2FP.PACK_AB R9, R66, R78 ;  /* 0x0000004e4209723e */ /* 0x004fe200000000ff */
[----:B------:R2:W-:Y:S01]  /*24770*/  MUFU.EX2 R64, R4 ;  /* 0x0000000400407308 */ /* 0x0005e20000000800 */
[----:B------:R-:W-:Y:S02]  /*24780*/  FADD.FTZ R3, R125, R3 ;  /* 0x000000037d037221 */ /* 0x000fe40000010000 */
[----:B------:R-:W-:Y:S02]  /*24790*/  FADD.FTZ R2, R150, R2 ;  /* 0x0000000296027221 */ /* 0x000fe40000010000 */
[----:B------:R-:W-:Y:S02]  /*247a0*/  FADD.FTZ R3, R124, R3 ;  /* 0x000000037c037221 */ /* 0x000fe40000010000 */
[----:B------:R-:W-:-:S02]  /*247b0*/  FADD.FTZ R2, R149, R2 ;  /* 0x0000000295027221 */ /* 0x000fc40000010000 */
[----:B------:R-:W-:Y:S02]  /*247c0*/  FADD.FTZ R3, R123, R3 ;  /* 0x000000037b037221 */ /* 0x000fe40000010000 */
[----:B------:R-:W-:Y:S02]  /*247d0*/  FADD.FTZ R2, R144, R2 ;  /* 0x0000000290027221 */ /* 0x000fe40000010000 */
[----:B------:R-:W-:Y:S01]  /*247e0*/  FADD.FTZ R3, R122, R3 ;  /* 0x000000037a037221 */ /* 0x000fe20000010000 */
[----:B------:R-:W-:Y:S01]  /*247f0*/  LDSM.16.MT88.4 R144, [R179+0x11800] ;  /* 0x01180000b390783b */ /* 0x000fe20000004200 */
[----:B------:R-:W-:Y:S02]  /*24800*/  FADD.FTZ R2, R142, R2 ;  /* 0x000000028e027221 */ /* 0x000fe40000010000 */
[----:B--2---:R-:W-:Y:S02]  /*24810*/  FFMA.FTZ R4, R232, R0, -R7 ;  /* 0x00000000e8047223 */ /* 0x004fe40000010807 */
[----:B------:R-:W-:-:S02]  /*24820*/  FADD.FTZ R2, R143, R2 ;  /* 0x000000028f027221 */ /* 0x000fc40000010000 */
[----:B------:R-:W2:Y:S01]  /*24830*/  MUFU.EX2 R62, R4 ;  /* 0x00000004003e7308 */ /* 0x000ea20000000800 */
[----:B------:R-:W-:Y:S02]  /*24840*/  FADD.FTZ R3, R115, R3 ;  /* 0x0000000373037221 */ /* 0x000fe40000010000 */
[----:B------:R-:W-:Y:S02]  /*24850*/  FADD.FTZ R2, R141, R2 ;  /* 0x000000028d027221 */ /* 0x000fe40000010000 */
[----:B------:R-:W-:Y:S02]  /*24860*/  FADD.FTZ R3, R114, R3 ;  /* 0x0000000372037221 */ /* 0x000fe40000010000 */
[----:B------:R-:W-:Y:S02]  /*24870*/  FADD.FTZ R2, R136, R2 ;  /* 0x0000000288027221 */ /* 0x000fe40000010000 */
[----:B------:R-:W-:Y:S02]  /*24880*/  FADD.FTZ R3, R113, R3 ;  /* 0x0000000371037221 */ /* 0x000fe40000010000 */
[----:B------:R-:W-:-:S04]  /*24890*/  FADD.FTZ R2, R127, R2 ;  /* 0x000000027f027221 */ /* 0x000fc80000010000 */
[----:B------:R-:W-:Y:S01]  /*248a0*/  FADD.FTZ R2, R134, R2 ;  /* 0x0000000286027221 */ /* 0x000fe20000010000 */
[----:B--2---:R-:W-:Y:S01]  /*248b0*/  F2FP.PACK_AB R8, R62, R64 ;  /* 0x000000403e08723e */ /* 0x004fe200000000ff */
[----:B------:R-:W-:Y:S02]  /*248c0*/  FFMA.FTZ R4, R243, R0, -R7 ;  /* 0x00000000f3047223 */ /* 0x000fe40000010807 */
[----:B------:R-:W-:Y:S02]  /*248d0*/  FADD.FTZ R2, R126, R2 ;  /* 0x000000027e027221 */ /* 0x000fe40000010000 */
[----:B------:R2:W-:Y:S02]  /*248e0*/  MUFU.EX2 R63, R4 ;  /* 0x00000004003f7308 */ /* 0x0005e40000000800 */
[----:B------:R-:W-:-:S04]  /*248f0*/  FADD.FTZ R2, R121, R2 ;  /* 0x0000000279027221 */ /* 0x000fc80000010000 */
[----:B------:R-:W-:-:S04]  /*24900*/  FADD.FTZ R2, R118, R2 ;  /* 0x0000000276027221 */ /* 0x000fc80000010000 */
[----:B------:R-:W-:-:S04]  /*24910*/  FADD.FTZ R2, R120, R2 ;  /* 0x0000000278027221 */ /* 0x000fc80000010000 */
[----:B------:R-:W-:Y:S02]  /*24920*/  FADD.FTZ R2, R119, R2 ;  /* 0x0000000277027221 */ /* 0x000fe40000010000 */
[-C--:B--2---:R-:W-:Y:S02]  /*24930*/  FFMA.FTZ R4, R235, R0.reuse, -R7 ;  /* 0x00000000eb047223 */ /* 0x084fe40000010807 */
[----:B------:R-:W-:Y:S02]  /*24940*/  FADD.FTZ R2, R110, R2 ;  /* 0x000000026e027221 */ /* 0x000fe40000010000 */
[----:B------:R2:W5:Y:S02]  /*24950*/  MUFU.EX2 R61, R4 ;  /* 0x00000004003d7308 */ /* 0x0005640000000800 */
[----:B--2---:R-:W-:Y:S01]  /*24960*/  FFMA.FTZ R4, R236, R0, -R5 ;  /* 0x00000000ec047223 */ /* 0x004fe20000010805 */
[----:B-----5:R-:W-:-:S05]  /*24970*/  F2FP.PACK_AB R10, R61, R63 ;  /* 0x0000003f3d0a723e */ /* 0x020fca00000000ff */
[----:B------:R2:W5:Y:S02]  /*24980*/  MUFU.EX2 R60, R4 ;  /* 0x00000004003c7308 */ /* 0x0005640000000800 */
[----:B--2---:R-:W-:Y:S01]  /*24990*/  FFMA.FTZ R4, R246, R0, -R5 ;  /* 0x00000000f6047223 */ /* 0x004fe20000010805 */
[----:B-----5:R-:W-:-:S05]  /*249a0*/  F2FP.PACK_AB R11, R60, R65 ;  /* 0x000000413c0b723e */ /* 0x020fca00000000ff */
[----:B------:R2:W-:Y:S02]  /*249b0*/  MUFU.EX2 R51, R4 ;  /* 0x0000000400337308 */ /* 0x0005e40000000800 */
[C---:B----4-:R-:W-:Y:S08]  /*249c0*/  HMMA.16816.F32 R44, R8.reuse, R16, R44 ;  /* 0x00000010082c723c */ /* 0x050ff0000000182c */
[----:B-1----:R-:W-:Y:S01]  /*249d0*/  HMMA.16816.F32 R40, R8, R20, R40 ;  /* 0x000000140828723c */ /* 0x002fe20000001828 */
[----:B--2---:R-:W-:-:S04]  /*249e0*/  FFMA.FTZ R4, R238, R0, -R5 ;  /* 0x00000000ee047223 */ /* 0x004fc80000010805 */
[----:B------:R1:W2:Y:S03]  /*249f0*/  MUFU.EX2 R50, R4 ;  /* 0x0000000400327308 */ /* 0x0002a60000000800 */
[C---:B------:R-:W-:Y:S01]  /*24a00*/  HMMA.16816.F32 R32, R8.reuse, R22, R32 ;  /* 0x000000160820723c */ /* 0x040fe20000001820 */
[----:B------:R-:W4:Y:S07]  /*24a10*/  LDSM.16.MT88.4 R20, [R180+0x11000] ;  /* 0x01100000b414783b */ /* 0x000f2e0000004200 */
[----:B---3--:R-:W-:Y:S01]  /*24a20*/  HMMA.16816.F32 R28, R8, R12, R28 ;  /* 0x0000000c081c723c */ /* 0x008fe2000000181c */
[----:B-1----:R-:W-:-:S07]  /*24a30*/  FFMA.FTZ R4, R240, R0, -R5 ;  /* 0x00000000f0047223 */ /* 0x002fce0000010805 */
[C---:B------:R-:W-:Y:S01]  /*24a40*/  HMMA.16816.F32 R36, R8.reuse, R18, R36 ;  /* 0x000000120824723c */ /* 0x040fe20000001824 */
[----:B--2---:R-:W-:Y:S01]  /*24a50*/  F2FP.PACK_AB R137, R50, R51 ;  /* 0x000000333289723e */ /* 0x004fe200000000ff */
[----:B------:R1:W-:Y:S06]  /*24a60*/  MUFU.EX2 R49, R4 ;  /* 0x0000000400317308 */ /* 0x0003ec0000000800 */
[----:B------:R-:W-:Y:S01]  /*24a70*/  HMMA.16816.F32 R12, R8, R14, R56 ;  /* 0x0000000e080c723c */ /* 0x000fe20000001838 */
[----:B-1----:R-:W-:-:S04]  /*24a80*/  FFMA.FTZ R4, R251, R0, -R7 ;  /* 0x00000000fb047223 */ /* 0x002fc80000010807 */
[----:B------:R1:W-:Y:S03]  /*24a90*/  MUFU.EX2 R48, R4 ;  /* 0x0000000400307308 */ /* 0x0003e60000000800 */
[C---:B----4-:R-:W-:Y:S08]  /*24aa0*/  HMMA.16816.F32 R140, R8.reuse, R20, R52 ;  /* 0x00000014088c723c */ /* 0x050ff00000001834 */
[----:B------:R-:W-:Y:S01]  /*24ab0*/  HMMA.16816.F32 R8, R8, R22, R24 ;  /* 0x000000160808723c */ /* 0x000fe20000001818 */
[----:B-1----:R-:W-:-:S04]  /*24ac0*/  FFMA.FTZ R4, R242, R0, -R7 ;  /* 0x00000000f2047223 */ /* 0x002fc80000010807 */
[----:B------:R1:W2:Y:S02]  /*24ad0*/  MUFU.EX2 R17, R4 ;  /* 0x0000000400117308 */ /* 0x0002a40000000800 */
[--C-:B-1----:R-:W-:Y:S01]  /*24ae0*/  FFMA.FTZ R4, R252, R0, -R7.reuse ;  /* 0x00000000fc047223 */ /* 0x102fe20000010807 */
[----:B--2---:R-:W-:Y:S01]  /*24af0*/  F2FP.PACK_AB R136, R17, R48 ;  /* 0x000000301188723e */ /* 0x004fe200000000ff */
[----:B------:R-:W-:-:S04]  /*24b00*/  FFMA.FTZ R7, R244, R0, -R7 ;  /* 0x00000000f4077223 */ /* 0x000fc80000010807 */
[----:B------:R1:W-:Y:S08]  /*24b10*/  MUFU.EX2 R16, R4 ;  /* 0x0000000400107308 */ /* 0x0003f00000000800 */
[----:B------:R-:W2:Y:S01]  /*24b20*/  MUFU.EX2 R250, R7 ;  /* 0x0000000700fa7308 */ /* 0x000ea20000000800 */
[----:B-1----:R-:W-:Y:S02]  /*24b30*/  FADD.FTZ R4, R111, R3 ;  /* 0x000000036f047221 */ /* 0x002fe40000010000 */
[----:B------:R-:W-:-:S02]  /*24b40*/  FADD.FTZ R3, R107, R2 ;  /* 0x000000026b037221 */ /* 0x000fc40000010000 */
[----:B------:R-:W-:Y:S02]  /*24b50*/  FFMA.FTZ R2, R245, R0, -R5 ;  /* 0x00000000f5027223 */ /* 0x000fe40000010805 */
[----:B------:R-:W-:Y:S02]  /*24b60*/  FADD.FTZ R0, R105, R4 ;  /* 0x0000000469007221 */ /* 0x000fe40000010000 */
[----:B------:R1:W3:Y:S01]  /*24b70*/  MUFU.EX2 R249, R2 ;  /* 0x0000000200f97308 */ /* 0x0002e20000000800 */
[----:B------:R-:W-:Y:S01]  /*24b80*/  FADD.FTZ R3, R108, R3 ;  /* 0x000000036c037221 */ /* 0x000fe20000010000 */
[----:B--2---:R-:W-:Y:S01]  /*24b90*/  F2FP.PACK_AB R138, R250, R16 ;  /* 0x00000010fa8a723e */ /* 0x004fe200000000ff */
[----:B-1----:R-:W-:Y:S01]  /*24ba0*/  FADD.FTZ R2, R106, R0 ;  /* 0x000000006a027221 */ /* 0x002fe20000010000 */
[----:B---3--:R-:W-:Y:S01]  /*24bb0*/  F2FP.PACK_AB R139, R249, R49 ;  /* 0x00000031f98b723e */ /* 0x008fe200000000ff */
[----:B------:R-:W-:Y:S01]  /*24bc0*/  FADD.FTZ R0, R109, R3 ;  /* 0x000000036d007221 */ /* 0x000fe20000010000 */
[----:B------:R-:W-:Y:S01]  /*24bd0*/  MOV R3, R77 ;  /* 0x0000004d00037202 */ /* 0x000fe20000000f00 */
        /* <DEDUP_REMOVED lines=13> */
[----:B------:R-:W1:Y:S01]  /*24cb0*/  LDSM.16.MT88.4 R4, [R180+0x11800] ;  /* 0x01180000b404783b */ /* 0x000e620000004200 */
[----:B------:R-:W-:Y:S01]  /*24cc0*/  FADD.FTZ R0, R93, R0 ;  /* 0x000000005d007221 */ /* 0x000fe20000010000 */
[----:B------:R-:W-:Y:S01]  /*24cd0*/  HMMA.16816.F32 R148, R136, R144, R28 ;  /* 0x000000908894723c */ /* 0x000fe2000000181c */
[----:B------:R-:W-:Y:S02]  /*24ce0*/  FADD.FTZ R2, R91, R2 ;  /* 0x000000025b027221 */ /* 0x000fe40000010000 */
        /* <DEDUP_REMOVED lines=14> */
[----:B------:R-:W-:Y:S01]  /*24dd0*/  FADD.FTZ R2, R81, R2 ;  /* 0x0000000251027221 */ /* 0x000fe20000010000 */
[----:B------:R-:W-:Y:S01]  /*24de0*/  MOV R38, R76 ;  /* 0x0000004c00267202 */ /* 0x000fe20000000f00 */
        /* <DEDUP_REMOVED lines=20> */
.L_x_1137:
[----:B------:R-:W-:-:S13]  /*24f30*/  ISETP.GE.AND P0, PT, R248, 0x1, PT ;  /* 0x00000001f800780c */ /* 0x000fda0003f06270 */
[----:B------:R-:W-:Y:S05]  /*24f40*/  @!P0 BRA `(.L_x_1148) ;  /* 0x00006a2000008947 */ /* 0x000fea0003800000 */
[----:B------:R-:W2:Y:S04]  /*24f50*/  LDL R24, [R1+0x4] ;  /* 0x0000040001187983 */ /* 0x000ea80000100800 */
[----:B------:R-:W3:Y:S01]  /*24f60*/  LDL R23, [R1] ;  /* 0x0000000001177983 */ /* 0x000ee20000100800 */
[C---:B------:R-:W-:Y:S01]  /*24f70*/  IMAD.WIDE.U32 R44, R190.reuse, 0x30, RZ ;  /* 0x00000030be2c7825 */ /* 0x040fe200078e00ff */
[----:B------:R-:W-:Y:S02]  /*24f80*/  MOV R135, R38 ;  /* 0x0000002600877202 */ /* 0x000fe40000000f00 */
[----:B------:R-:W-:Y:S01]  /*24f90*/  MOV R134, R3 ;  /* 0x0000000300867202 */ /* 0x000fe20000000f00 */
        /* <DEDUP_REMOVED lines=8> */
[C---:B------:R-:W-:Y:S02]  /*25020*/  IMAD R11, R191.reuse, 0x30, RZ ;  /* 0x00000030bf0b7824 */ /* 0x040fe400078e02ff */
[C---:B------:R-:W-:Y:S02]  /*25030*/  IMAD R10, R191.reuse, 0x50, RZ ;  /* 0x00000050bf0a7824 */ /* 0x040fe400078e02ff */
[----:B------:R-:W-:Y:S01]  /*25040*/  IMAD R9, R191, 0x60, RZ ;  /* 0x00000060bf097824 */ /* 0x000fe200078e02ff */
[----:B------:R-:W-:Y:S01]  /*25050*/  IADD3 R11, R11, R45, RZ ;  /* 0x0000002d0b0b7210 */ /* 0x000fe20007ffe0ff */
[C---:B------:R-:W-:Y:S01]  /*25060*/  IMAD R8, R191.reuse, 0x70, RZ ;  /* 0x00000070bf087824 */ /* 0x040fe200078e02ff */
[----:B------:R-:W-:Y:S01]  /*25070*/  IADD3 R10, R10, R43, RZ ;  /* 0x0000002b0a0a7210 */ /* 0x000fe20007ffe0ff */
        /* <DEDUP_REMOVED lines=14> */
[----:B--2---:R-:W-:-:S02]  /*25160*/  IMAD R22, R24, 0x30, RZ ;  /* 0x0000003018167824 */ /* 0x004fc400078e02ff */
[C---:B------:R-:W-:Y:S01]  /*25170*/  IMAD R21, R24.reuse, 0x50, RZ ;  /* 0x0000005018157824 */ /* 0x040fe200078e02ff */
[C-C-:B---3--:R-:W-:Y:S01]  /*25180*/  SHF.L.U64.HI R26, R23.reuse, 0x5, R24.reuse ;  /* 0x00000005171a7819 */ /* 0x148fe20000010218 */
[C---:B------:R-:W-:Y:S01]  /*25190*/  IMAD R20, R24.reuse, 0x60, RZ ;  /* 0x0000006018147824 */ /* 0x040fe200078e02ff */
[C---:B------:R-:W-:Y:S01]  /*251a0*/  SHF.L.U32 R25, R23.reuse, 0x5, RZ ;  /* 0x0000000517197819 */ /* 0x040fe200000006ff */
[C---:B------:R-:W-:Y:S01]  /*251b0*/  IMAD R19, R24.reuse, 0x70, RZ ;  /* 0x0000007018137824 */ /* 0x040fe200078e02ff */
[----:B------:R-:W-:Y:S01]  /*251c0*/  SHF.L.U64.HI R27, R23, 0x6, R24 ;  /* 0x00000006171b7819 */ /* 0x000fe20000010218 */
[----:B------:R1:W-:Y:S01]  /*251d0*/  STL [R1+0x134], R26 ;  /* 0x0001341a01007387 */ /* 0x0003e20000100800 */
[C---:B------:R-:W-:Y:S02]  /*251e0*/  IMAD R18, R24.reuse, 0x90, RZ ;  /* 0x0000009018127824 */ /* 0x040fe400078e02ff */
[C---:B------:R-:W-:Y:S01]  /*251f0*/  IMAD R17, R24.reuse, 0xa0, RZ ;  /* 0x000000a018117824 */ /* 0x040fe200078e02ff */
[----:B------:R2:W-:Y:S01]  /*25200*/  STL [R1+0x130], R25 ;  /* 0x0001301901007387 */ /* 0x0005e20000100800 */
[----:B------:R-:W-:-:S02]  /*25210*/  IMAD R16, R24, 0xb0, RZ ;  /* 0x000000b018107824 */ /* 0x000fc400078e02ff */
[C---:B------:R-:W-:Y:S01]  /*25220*/  IMAD R15, R24.reuse, 0xc0, RZ ;  /* 0x000000c0180f7824 */ /* 0x040fe200078e02ff */
[----:B------:R-:W-:Y:S01]  /*25230*/  STL [R1+0x12c], R27 ;  /* 0x00012c1b01007387 */ /* 0x000fe20000100800 */
[C---:B------:R-:W-:Y:S02]  /*25240*/  IMAD R14, R24.reuse, 0xd0, RZ ;  /* 0x000000d0180e7824 */ /* 0x040fe400078e02ff */
[C---:B------:R-:W-:Y:S02]  /*25250*/  IMAD R13, R24.reuse, 0xe0, RZ ;  /* 0x000000e0180d7824 */ /* 0x040fe400078e02ff */
[----:B------:R-:W-:Y:S02]  /*25260*/  IMAD R12, R24, 0xf0, RZ ;  /* 0x000000f0180c7824 */ /* 0x000fe400078e02ff */
[----:B------:R-:W-:-:S04]  /*25270*/  IMAD.WIDE.U32 R66, R23, 0x30, RZ ;  /* 0x0000003017427825 */ /* 0x000fc800078e00ff */
[----:B------:R-:W-:Y:S01]  /*25280*/  IMAD.WIDE.U32 R64, R23, 0x50, RZ ;  /* 0x0000005017407825 */ /* 0x000fe200078e00ff */
[----:B------:R-:W-:-:S03]  /*25290*/  IADD3 R22, R22, R67, RZ ;  /* 0x0000004316167210 */ /* 0x000fc60007ffe0ff */
[----:B------:R-:W-:Y:S01]  /*252a0*/  IMAD.WIDE.U32 R62, R23, 0x60, RZ ;  /* 0x00000060173e7825 */ /* 0x000fe200078e00ff */
[----:B------:R-:W-:Y:S02]  /*252b0*/  IADD3 R21, R21, R65, RZ ;  /* 0x0000004115157210 */ /* 0x000fe40007ffe0ff */
[C---:B-1----:R-:W-:Y:S01]  /*252c0*/  SHF.L.U32 R26, R23.reuse, 0x6, RZ ;  /* 0x00000006171a7819 */ /* 0x042fe200000006ff */
[C---:B------:R-:W-:Y:S01]  /*252d0*/  IMAD.WIDE.U32 R60, R23.reuse, 0x70, RZ ;  /* 0x00000070173c7825 */ /* 0x040fe200078e00ff */
[----:B------:R-:W-:Y:S02]  /*252e0*/  IADD3 R20, R20, R63, RZ ;  /* 0x0000003f14147210 */ /* 0x000fe40007ffe0ff */
[C---:B--2---:R-:W-:Y:S01]  /*252f0*/  SHF.L.U64.HI R25, R23.reuse, 0x7, R24 ;  /* 0x0000000717197819 */ /* 0x044fe20000010218 */
[----:B------:R1:W-:Y:S01]  /*25300*/  STL [R1+0x128], R26 ;  /* 0x0001281a01007387 */ /* 0x0003e20000100800 */
[C---:B------:R-:W-:Y:S01]  /*25310*/  SHF.L.U32 R24, R23.reuse, 0x7, RZ ;  /* 0x0000000717187819 */ /* 0x040fe200000006ff */
[----:B------:R-:W-:Y:S01]  /*25320*/  IMAD.WIDE.U32 R58, R23, 0x90, RZ ;  /* 0x00000090173a7825 */ /* 0x000fe200078e00ff */
[----:B------:R-:W-:Y:S01]  /*25330*/  IADD3 R19, R19, R61, RZ ;  /* 0x0000003d13137210 */ /* 0x000fe20007ffe0ff */
[----:B------:R2:W-:Y:S02]  /*25340*/  STL [R1+0x124], R25 ;  /* 0x0001241901007387 */ /* 0x0005e40000100800 */
[C---:B------:R-:W-:Y:S01]  /*25350*/  IMAD.WIDE.U32 R56, R23.reuse, 0xa0, RZ ;  /* 0x000000a017387825 */ /* 0x040fe200078e00ff */
[----:B------:R-:W-:Y:S01]  /*25360*/  IADD3 R18, R18, R59, RZ ;  /* 0x0000003b12127210 */ /* 0x000fe20007ffe0ff */
[----:B------:R3:W-:Y:S02]  /*25370*/  STL [R1+0x120], R24 ;  /* 0x0001201801007387 */ /* 0x0007e40000100800 */
[----:B------:R-:W-:Y:S01]  /*25380*/  IMAD.WIDE.U32 R54, R23, 0xb0, RZ ;  /* 0x000000b017367825 */ /* 0x000fe200078e00ff */
[----:B------:R-:W-:-:S03]  /*25390*/  IADD3 R17, R17, R57, RZ ;  /* 0x0000003911117210 */ /* 0x000fc60007ffe0ff */
[----:B------:R-:W-:Y:S01]  /*253a0*/  IMAD.WIDE.U32 R52, R23, 0xc0, RZ ;  /* 0x000000c017347825 */ /* 0x000fe200078e00ff */
[----:B------:R-:W-:-:S03]  /*253b0*/  IADD3 R16, R16, R55, RZ ;  /* 0x0000003710107210 */ /* 0x000fc60007ffe0ff */
[----:B------:R-:W-:Y:S01]  /*253c0*/  IMAD.WIDE.U32 R50, R23, 0xd0, RZ ;  /* 0x000000d017327825 */ /* 0x000fe200078e00ff */
[----:B------:R-:W-:-:S03]  /*253d0*/  IADD3 R15, R15, R53, RZ ;  /* 0x000000350f0f7210 */ /* 0x000fc60007ffe0ff */
[C---:B------:R-:W-:Y:S01]  /*253e0*/  IMAD.WIDE.U32 R48, R23.reuse, 0xe0, RZ ;  /* 0x000000e017307825 */ /* 0x040fe200078e00ff */
[----:B------:R-:W-:Y:S02]  /*253f0*/  IADD3 R14, R14, R51, RZ ;  /* 0x000000330e0e7210 */ /* 0x000fe40007ffe0ff */
[C-C-:B-1----:R-:W-:Y:S01]  /*25400*/  SHF.L.U64.HI R26, R190.reuse, 0x5, R191.reuse ;  /* 0x00000005be1a7819 */ /* 0x142fe200000102bf */
[----:B------:R-:W-:Y:S01]  /*25410*/  IMAD.WIDE.U32 R46, R23, 0xf0, RZ ;  /* 0x000000f0172e7825 */ /* 0x000fe200078e00ff */
[----:B------:R-:W-:Y:S02]  /*25420*/  IADD3 R13, R13, R49, RZ ;  /* 0x000000310d0d7210 */ /* 0x000fe40007ffe0ff */
[----:B--2---:R-:W-:Y:S01]  /*25430*/  SHF.L.U32 R25, R190, 0x5, RZ ;  /* 0x00000005be197819 */ /* 0x004fe200000006ff */
[----:B------:R1:W-:Y:S01]  /*25440*/  STL [R1+0x11c], R26 ;  /* 0x00011c1a01007387 */ /* 0x0003e20000100800 */
[----:B------:R-:W-:Y:S02]  /*25450*/  IADD3 R12, R12, R47, RZ ;  /* 0x0000002f0c0c7210 */ /* 0x000fe40007ffe0ff */
[C---:B---3--:R-:W-:Y:S01]  /*25460*/  SHF.L.U64.HI R24, R190.reuse, 0x6, R191 ;  /* 0x00000006be187819 */ /* 0x048fe200000102bf */
[----:B------:R2:W-:Y:S04]  /*25470*/  STL [R1+0x118], R25 ;  /* 0x0001181901007387 */ /* 0x0005e80000100800 */
[----:B------:R3:W-:Y:S01]  /*25480*/  STL [R1+0x114], R24 ;  /* 0x0001141801007387 */ /* 0x0007e20000100800 */
[----:B-1----:R-:W-:-:S02]  /*25490*/  SHF.L.U32 R26, R190, 0x6, RZ ;  /* 0x00000006be1a7819 */ /* 0x002fc400000006ff */
[----:B--2---:R-:W-:-:S03]  /*254a0*/  SHF.L.U64.HI R25, R190, 0x7, R191 ;  /* 0x00000007be197819 */ /* 0x004fc600000102bf */
[----:B------:R1:W-:Y:S01]  /*254b0*/  STL [R1+0x110], R26 ;  /* 0x0001101a01007387 */ /* 0x0003e20000100800 */
[----:B---3--:R-:W-:-:S03]  /*254c0*/  SHF.L.U32 R24, R190, 0x7, RZ ;  /* 0x00000007be187819 */ /* 0x008fc600000006ff */
[----:B------:R-:W-:Y:S04]  /*254d0*/  STL [R1+0x10c], R25 ;  /* 0x00010c1901007387 */ /* 0x000fe80000100800 */
[----:B------:R2:W-:Y:S04]  /*254e0*/  STL [R1+0x108], R24 ;  /* 0x0001081801007387 */ /* 0x0005e80000100800 */
[----:B------:R3:W-:Y:S04]  /*254f0*/  STL.64 [R1+0xb0], R66 ;  /* 0x0000b04201007387 */ /* 0x0007e80000100a00 */
[----:B------:R3:W-:Y:S04]  /*25500*/  STL.64 [R1+0xa8], R64 ;  /* 0x0000a84001007387 */ /* 0x0007e80000100a00 */
[----:B------:R3:W-:Y:S04]  /*25510*/  STL.64 [R1+0x20], R62 ;  /* 0x0000203e01007387 */ /* 0x0007e80000100a00 */
[----:B------:R3:W-:Y:S01]  /*25520*/  STL.64 [R1+0xa0], R60 ;  /* 0x0000a03c01007387 */ /* 0x0007e20000100a00 */
[----:B-1----:R-:W-:-:S03]  /*25530*/  IMAD.WIDE.U32 R26, R190, 0xe0, RZ ;  /* 0x000000e0be1a7825 */ /* 0x002fc600078e00ff */
[----:B------:R3:W-:Y:S02]  /*25540*/  STL.64 [R1+0x98], R58 ;  /* 0x0000983a01007387 */ /* 0x0007e40000100a00 */
[----:B------:R-:W-:Y:S02]  /*25550*/  IADD3 R252, R2, R27, RZ ;  /* 0x0000001b02fc7210 */ /* 0x000fe40007ffe0ff */
[----:B------:R3:W-:Y:S01]  /*25560*/  STL.64 [R1+0x18], R56 ;  /* 0x0000183801007387 */ /* 0x0007e20000100a00 */
[----:B--2---:R-:W-:-:S03]  /*25570*/  IMAD.WIDE.U32 R24, R190, 0xf0, RZ ;  /* 0x000000f0be187825 */ /* 0x004fc600078e00ff */
[----:B------:R3:W-:Y:S02]  /*25580*/  STL.64 [R1+0x90], R54 ;  /* 0x0000903601007387 */ /* 0x0007e40000100a00 */
[----:B------:R-:W-:Y:S02]  /*25590*/  IADD3 R251, R0, R25, RZ ;  /* 0x0000001900fb7210 */ /* 0x000fe40007ffe0ff */
[----:B------:R3:W-:Y:S04]  /*255a0*/  STL.64 [R1+0x10], R52 ;  /* 0x0000103401007387 */ /* 0x0007e80000100a00 */
        /* <DEDUP_REMOVED lines=12> */
[----:B------:R3:W-:Y:S04]  /*25670*/  STL [R1+0x104], R22 ;  /* 0x0001041601007387 */ /* 0x0007e80000100800 */
[----:B------:R3:W-:Y:S04]  /*25680*/  STL.64 [R1+0x30], R26 ;  /* 0x0000301a01007387 */ /* 0x0007e80000100a00 */
[----:B------:R3:W-:Y:S04]  /*25690*/  STL [R1+0x100], R21 ;  /* 0x0001001501007387 */ /* 0x0007e80000100800 */
[----:B------:R3:W-:Y:S04]  /*256a0*/  STL.64 [R1+0x28], R24 ;  /* 0x0000281801007387 */ /* 0x0007e80000100a00 */
[----:B------:R3:W-:Y:S04]  /*256b0*/  STL [R1+0xfc], R20 ;  /* 0x0000fc1401007387 */ /* 0x0007e80000100800 */
        /* <DEDUP_REMOVED lines=16> */
[----:B------:R3:W-:Y:S02]  /*257c0*/  STL [R1+0xb8], R3 ;  /* 0x0000b80301007387 */ /* 0x0007e40000100800 */
.L_x_1157:
[----:B------:R-:W-:Y:S01]  /*257d0*/  ULDC.64 UR4, c[0x0][0x40] ;  /* 0x0000100000047ab9 */ /* 0x000fe20000000a00 */
[----:B------:R-:W-:Y:S04]  /*257e0*/  DEPBAR.LE SB0, 0x0 ;  /* 0x000080000000791a */ /* 0x000fe80000000000 */
[----:B------:R-:W-:Y:S01]  /*257f0*/  ISETP.NE.U32.AND P0, PT, R224, RZ, PT ;  /* 0x000000ffe000720c */ /* 0x000fe20003f05070 */
[----:B------:R-:W-:Y:S03]  /*25800*/  UIADD3 UR4, UP0, UR4, 0x160, URZ ;  /* 0x0000016004047890 */ /* 0x000fe6000ff1e03f */
[----:B------:R-:W-:Y:S01]  /*25810*/  ISETP.NE.AND.EX P0, PT, R225, RZ, PT, P0 ;  /* 0x000000ffe100720c */ /* 0x000fe20003f05300 */
[----:B------:R-:W-:Y:S02]  /*25820*/  UIADD3.X UR5, URZ, UR5, URZ, UP0, !UPT ;  /* 0x000000053f057290 */ /* 0x000fe400087fe43f */
[----:B---3--:R-:W-:Y:S04]  /*25830*/  IMAD.U32 R6, RZ, RZ, UR4 ;  /* 0x00000004ff067e24 */ /* 0x008fe8000f8e00ff */
[----:B------:R-:W-:Y:S01]  /*25840*/  IMAD.U32 R7, RZ, RZ, UR5 ;  /* 0x00000005ff077e24 */ /* 0x000fe2000f8e00ff */
[----:B------:R-:W-:Y:S01]  /*25850*/  WARPSYNC 0xffffffff ;  /* 0xffffffff00007948 */ /* 0x000fe20003800000 */
[----:B------:R-:W-:Y:S06]  /*25860*/  BAR.SYNC.DEFER_BLOCKING 0x0 ;  /* 0x0000000000007b1d */ /* 0x000fec0000010000 */
[----:B------:R-:W-:Y:S01]  /*25870*/  BSSY B0, `(.L_x_1149) ;  /* 0x0000046000007945 */ /* 0x000fe20003800000 */
[----:B------:R-:W-:-:S05]  /*25880*/  @!P0 BRA `(.L_x_1150) ;  /* 0x0000040000008947 */ /* 0x000fca0003800000 */
[----:B------:R-:W-:Y:S01]  /*25890*/  IMAD.SHL.U32 R11, R248, 0x100, RZ ;  /* 0x00000100f80b7824 */ /* 0x000fe200078e00ff */
[----:B------:R-:W-:Y:S02]  /*258a0*/  ULDC.64 UR4, c[0x0][0x118] ;  /* 0x0000460000047ab9 */ /* 0x000fe40000000a00 */
[----:B------:R-:W2:Y:S02]  /*258b0*/  LD.E R2, [R6.64+0x170] ;  /* 0x0001700406027980 */ /* 0x000ea4000c101900 */
[C---:B------:R-:W-:Y:S02]  /*258c0*/  IADD3 R12, R11.reuse, -0x100, RZ ;  /* 0xffffff000b0c7810 */ /* 0x040fe40007ffe0ff */
[----:B------:R-:W-:Y:S02]  /*258d0*/  IABS R8, R11 ;  /* 0x0000000b00087213 */ /* 0x000fe40000000000 */
[----:B------:R-:W-:Y:S02]  /*258e0*/  IABS R10, R12 ;  /* 0x0000000c000a7213 */ /* 0x000fe40000000000 */
[-C--:B--2---:R-:W-:Y:S02]  /*258f0*/  IABS R0, R2.reuse ;  /* 0x0000000200007213 */ /* 0x084fe40000000000 */
[-C--:B------:R-:W-:Y:S02]  /*25900*/  IABS R9, R2.reuse ;  /* 0x0000000200097213 */ /* 0x080fe40000000000 */
[----:B------:R-:W1:Y:S01]  /*25910*/  I2F.RP R4, R0 ;  /* 0x0000000000047306 */ /* 0x000e620000209400 */
[-C--:B------:R-:W-:Y:S02]  /*25920*/  LOP3.LUT R11, R11, R2.reuse, RZ, 0x3c, !PT ;  /* 0x000000020b0b7212 */ /* 0x080fe400078e3cff */
[----:B------:R-:W-:Y:S01]  /*25930*/  IMAD.MOV R9, RZ, RZ, -R9 ;  /* 0x000000ffff097224 */ /* 0x000fe200078e0a09 */
[----:B------:R-:W-:Y:S02]  /*25940*/  LOP3.LUT R12, R12, R2, RZ, 0x3c, !PT ;  /* 0x000000020c0c7212 */ /* 0x000fe400078e3cff */
[----:B------:R-:W-:Y:S02]  /*25950*/  ISETP.GE.AND P2, PT, R11, RZ, PT ;  /* 0x000000ff0b00720c */ /* 0x000fe40003f46270 */
[----:B------:R-:W-:Y:S02]  /*25960*/  ISETP.GE.AND P0, PT, R12, RZ, PT ;  /* 0x000000ff0c00720c */ /* 0x000fe40003f06270 */
[----:B-1----:R-:W1:Y:S02]  /*25970*/  MUFU.RCP R4, R4 ;  /* 0x0000000400047308 */ /* 0x002e640000001000 */
[----:B-1----:R-:W-:Y:S08]  /*25980*/  IADD3 R4, R4, 0xffffffe, RZ ;  /* 0x0ffffffe04047810 */ /* 0x002ff00007ffe0ff */
[----:B------:R-:W1:Y:S02]  /*25990*/  F2I.FTZ.U32.TRUNC.NTZ R5, R4 ;  /* 0x0000000400057305 */ /* 0x000e64000021f000 */
[--C-:B-1----:R-:W-:Y:S02]  /*259a0*/  IMAD.MOV R3, RZ, RZ, -R5.reuse ;  /* 0x000000ffff037224 */ /* 0x102fe400078e0a05 */
[----:B------:R-:W-:Y:S02]  /*259b0*/  IMAD.MOV.U32 R4, RZ, RZ, RZ ;  /* 0x000000ffff047224 */ /* 0x000fe400078e00ff */
[----:B------:R-:W-:Y:S04]  /*259c0*/  IMAD R3, R3, R0, RZ ;  /* 0x0000000003037224 */ /* 0x000fe800078e02ff */
[----:B------:R-:W-:Y:S06]  /*259d0*/  IMAD.HI.U32 R5, R5, R3, R4 ;  /* 0x0000000305057227 */ /* 0x000fec00078e0004 */
[C---:B------:R-:W-:Y:S04]  /*259e0*/  IMAD.HI.U32 R3, R5.reuse, R10, RZ ;  /* 0x0000000a05037227 */ /* 0x040fe800078e00ff */
[----:B------:R-:W-:Y:S04]  /*259f0*/  IMAD.HI.U32 R4, R5, R8, RZ ;  /* 0x0000000805047227 */ /* 0x000fe800078e00ff */
[-C--:B------:R-:W-:Y:S02]  /*25a00*/  IMAD R5, R3, R9.reuse, R10 ;  /* 0x0000000903057224 */ /* 0x080fe400078e020a */
[----:B------:R-:W-:Y:S03]  /*25a10*/  IMAD R8, R4, R9, R8 ;  /* 0x0000000904087224 */ /* 0x000fe600078e0208 */
[C---:B------:R-:W-:Y:S02]  /*25a20*/  ISETP.GT.U32.AND P1, PT, R0.reuse, R5, PT ;  /* 0x000000050000720c */ /* 0x040fe40003f24070 */
[----:B------:R-:W-:Y:S11]  /*25a30*/  ISETP.GT.U32.AND P3, PT, R0, R8, PT ;  /* 0x000000080000720c */ /* 0x000ff60003f64070 */
[--C-:B------:R-:W-:Y:S01]  /*25a40*/  @!P1 IMAD.IADD R5, R5, 0x1, -R0.reuse ;  /* 0x0000000105059824 */ /* 0x100fe200078e0a00 */
[----:B------:R-:W-:Y:S01]  /*25a50*/  @!P1 IADD3 R3, R3, 0x1, RZ ;  /* 0x0000000103039810 */ /* 0x000fe20007ffe0ff */
[----:B------:R-:W-:Y:S01]  /*25a60*/  @!P3 IMAD.IADD R8, R8, 0x1, -R0 ;  /* 0x000000010808b824 */ /* 0x000fe200078e0a00 */
[----:B------:R-:W-:Y:S02]  /*25a70*/  @!P3 IADD3 R4, R4, 0x1, RZ ;  /* 0x000000010404b810 */ /* 0x000fe40007ffe0ff */
[-C--:B------:R-:W-:Y:S02]  /*25a80*/  ISETP.GE.U32.AND P4, PT, R5, R0.reuse, PT ;  /* 0x000000000500720c */ /* 0x080fe40003f86070 */
[----:B------:R-:W-:Y:S02]  /*25a90*/  ISETP.GE.U32.AND P5, PT, R8, R0, PT ;  /* 0x000000000800720c */ /* 0x000fe40003fa6070 */
[----:B------:R-:W-:Y:S02]  /*25aa0*/  ISETP.NE.AND P1, PT, R2, RZ, PT ;  /* 0x000000ff0200720c */ /* 0x000fe40003f25270 */
[----:B------:R-:W-:Y:S07]  /*25ab0*/  LOP3.LUT R0, RZ, R2, RZ, 0x33, !PT ;  /* 0x00000002ff007212 */ /* 0x000fee00078e33ff */
[----:B------:R-:W-:Y:S02]  /*25ac0*/  @P4 IADD3 R3, R3, 0x1, RZ ;  /* 0x0000000103034810 */ /* 0x000fe40007ffe0ff */
[----:B------:R-:W-:Y:S03]  /*25ad0*/  @P5 IADD3 R4, R4, 0x1, RZ ;  /* 0x0000000104045810 */ /* 0x000fe60007ffe0ff */
[----:B------:R-:W-:Y:S02]  /*25ae0*/  @!P0 IMAD.MOV R3, RZ, RZ, -R3 ;  /* 0x000000ffff038224 */ /* 0x000fe400078e0a03 */
[----:B------:R-:W-:Y:S03]  /*25af0*/  @!P2 IMAD.MOV R4, RZ, RZ, -R4 ;  /* 0x000000ffff04a224 */ /* 0x000fe600078e0a04 */
[C---:B------:R-:W-:Y:S02]  /*25b00*/  SEL R3, R0.reuse, R3, !P1 ;  /* 0x0000000300037207 */ /* 0x040fe40004800000 */
[----:B------:R-:W-:Y:S02]  /*25b10*/  SEL R0, R0, R4, !P1 ;  /* 0x0000000400007207 */ /* 0x000fe40004800000 */
[----:B------:R1:W2:Y:S01]  /*25b20*/  LD.E.64 R4, [R6.64+0x40] ;  /* 0x0000400406047980 */ /* 0x0002a2000c101b00 */
[CC--:B------:R-:W-:Y:S02]  /*25b30*/  LEA R10, P1, R3.reuse, R224.reuse, 0x2 ;  /* 0x000000e0030a7211 */ /* 0x0c0fe400078210ff */
[C---:B------:R-:W-:Y:S02]  /*25b40*/  LEA R8, P0, R0.reuse, R224, 0x2 ;  /* 0x000000e000087211 */ /* 0x040fe400078010ff */
[-C--:B------:R-:W-:Y:S02]  /*25b50*/  LEA.HI.X.SX32 R11, R3, R225.reuse, 0x2, P1 ;  /* 0x000000e1030b7211 */ /* 0x080fe400008f16ff */
[C---:B------:R-:W-:Y:S01]  /*25b60*/  LEA.HI.X.SX32 R9, R0.reuse, R225, 0x2, P0 ;  /* 0x000000e100097211 */ /* 0x040fe200000f16ff */
[----:B------:R-:W-:Y:S02]  /*25b70*/  IMAD.IADD R0, R0, 0x1, -R3 ;  /* 0x0000000100007824 */ /* 0x000fe400078e0a03 */
[----:B------:R-:W3:Y:S02]  /*25b80*/  LD.E R10, [R10.64] ;  /* 0x000000040a0a7980 */ /* 0x000ee4000c101900 */
[----:B------:R-:W-:Y:S02]  /*25b90*/  IMAD R2, R2, R0, -0x100 ;  /* 0xffffff0002027424 */ /* 0x000fe400078e0200 */
[----:B------:R4:W3:Y:S04]  /*25ba0*/  LD.E R9, [R8.64] ;  /* 0x0000000408097980 */ /* 0x0008e8000c101900 */
[----:B-1----:R-:W5:Y:S01]  /*25bb0*/  LD.E.64 R6, [R6.64+0x28] ;  /* 0x0000280406067980 */ /* 0x002f62000c101b00 */
[----:B----4-:R-:W-:Y:S01]  /*25bc0*/  SHF.R.S32.HI R8, RZ, 0x1f, R2 ;  /* 0x0000001fff087819 */ /* 0x010fe20000011402 */
[-C--:B--2---:R-:W-:Y:S02]  /*25bd0*/  IMAD R0, R5, R2.reuse, RZ ;  /* 0x0000000205007224 */ /* 0x084fe400078e02ff */
[C---:B------:R-:W-:Y:S04]  /*25be0*/  IMAD.WIDE.U32 R2, R4.reuse, R2, RZ ;  /* 0x0000000204027225 */ /* 0x040fe800078e00ff */
[----:B------:R-:W-:Y:S04]  /*25bf0*/  IMAD R4, R4, R8, R0 ;  /* 0x0000000804047224 */ /* 0x000fe800078e0200 */
[----:B------:R-:W-:Y:S02]  /*25c00*/  IMAD.IADD R3, R3, 0x1, R4 ;  /* 0x0000000103037824 */ /* 0x000fe400078e0204 */
[----:B---3--:R-:W-:Y:S05]  /*25c10*/  IMAD.IADD R9, R10, 0x1, -R9 ;  /* 0x000000010a097824 */ /* 0x008fea00078e0a09 */
[----:B------:R-:W-:Y:S01]  /*25c20*/  SHF.R.S32.HI R4, RZ, 0x1f, R9 ;  /* 0x0000001fff047819 */ /* 0x000fe20000011409 */
[----:B-----5:R-:W-:Y:S04]  /*25c30*/  IMAD R0, R7, R9, RZ ;  /* 0x0000000907007224 */ /* 0x020fe800078e02ff */
[----:B------:R-:W-:Y:S02]  /*25c40*/  IMAD R0, R6, R4, R0 ;  /* 0x0000000406007224 */ /* 0x000fe400078e0200 */
[----:B------:R-:W-:Y:S04]  /*25c50*/  IMAD.WIDE.U32 R6, R9, R6, R2 ;  /* 0x0000000609067225 */ /* 0x000fe800078e0002 */
[----:B------:R-:W-:Y:S02]  /*25c60*/  IMAD.IADD R2, R7, 0x1, R0 ;  /* 0x0000000107027824 */ /* 0x000fe400078e0200 */
[----:B------:R-:W-:Y:S01]  /*25c70*/  IMAD.MOV.U32 R0, RZ, RZ, R6 ;  /* 0x000000ffff007224 */ /* 0x000fe200078e0006 */
[----:B------:R-:W-:-:S05]  /*25c80*/  BRA `(.L_x_1151) ;  /* 0x0000004000007947 */ /* 0x000fca0003800000 */
.L_x_1150:
[----:B------:R-:W-:Y:S02]  /*25c90*/  ULDC.64 UR4, c[0x0][0x118] ;  /* 0x0000460000047ab9 */ /* 0x000fe40000000a00 */
[----:B------:R-:W2:Y:S02]  /*25ca0*/  LD.E R0, [R6.64+0x40] ;  /* 0x0000400406007980 */ /* 0x000ea4000c101900 */
[----:B--2---:R-:W-:Y:S04]  /*25cb0*/  LEA R0, -R0, RZ, 0x8 ;  /* 0x000000ff00007211 */ /* 0x004fe800078e41ff */
[----:B------:R-:W-:Y:S02]  /*25cc0*/  SHF.R.S32.HI R2, RZ, 0x1f, R0 ;  /* 0x0000001fff027819 */ /* 0x000fe40000011400 */
.L_x_1151:
[----:B------:R-:W-:Y:S05]  /*25cd0*/  BSYNC B0 ;  /* 0x0000000000007941 */ /* 0x000fea0003800000 */
.L_x_1149:
[----:B------:R-:W2:Y:S01]  /*25ce0*/  LDL.64 R14, [R1+0xb0] ;  /* 0x0000b000010e7983 */ /* 0x000ea20000100a00 */
[----:B------:R-:W-:Y:S01]  /*25cf0*/  ISETP.GE.AND P0, PT, R132, R247, PT ;  /* 0x000000f78400720c */ /* 0x000fe20003f06270 */
[----:B------:R-:W-:Y:S01]  /*25d00*/  ULDC.64 UR8, c[0x0][0x118] ;  /* 0x0000460000087ab9 */ /* 0x000fe20000000a00 */
[C---:B------:R-:W-:Y:S01]  /*25d10*/  LEA R192, P5, R0.reuse, R222, 0x1 ;  /* 0x000000de00c07211 */ /* 0x040fe200078a08ff */
[----:B------:R-:W3:Y:S01]  /*25d20*/  LDL R6, [R1+0x4] ;  /* 0x0000040001067983 */ /* 0x000ee20000100800 */
[----:B------:R-:W-:Y:S01]  /*25d30*/  ULDC.64 UR4, c[0x0][0x118] ;  /* 0x0000460000047ab9 */ /* 0x000fe20000000a00 */
[----:B------:R-:W-:Y:S01]  /*25d40*/  BSSY B1, `(.L_x_1152) ;  /* 0x0000287000017945 */ /* 0x000fe20003800000 */
[C---:B------:R-:W-:Y:S01]  /*25d50*/  LEA.HI.X R193, R0.reuse, R223, R2, 0x1, P5 ;  /* 0x000000df00c17211 */ /* 0x040fe200028f0c02 */
[----:B------:R-:W4:Y:S04]  /*25d60*/  LDL R5, [R1] ;  /* 0x0000000001057983 */ /* 0x000f280000100800 */
[----:B------:R-:W5:Y:S04]  /*25d70*/  LDL R4, [R1+0x130] ;  /* 0x0001300001047983 */ /* 0x000f680000100800 */
[----:B------:R-:W5:Y:S04]  /*25d80*/  LDL.64 R12, [R1+0xa8] ;  /* 0x0000a800010c7983 */ /* 0x000f680000100a00 */
[----:B------:R-:W5:Y:S04]  /*25d90*/  LDL R7, [R1+0x134] ;  /* 0x0001340001077983 */ /* 0x000f680000100800 */
[----:B------:R-:W5:Y:S04]  /*25da0*/  LDL R11, [R1+0x128] ;  /* 0x00012800010b7983 */ /* 0x000f680000100800 */
[----:B------:R-:W5:Y:S04]  /*25db0*/  LDL R8, [R1+0x104] ;  /* 0x0001040001087983 */ /* 0x000f680000100800 */
[----:B------:R-:W5:Y:S04]  /*25dc0*/  LDL R19, [R1+0x12c] ;  /* 0x00012c0001137983 */ /* 0x000f680000100800 */
[----:B------:R-:W5:Y:S04]  /*25dd0*/  LDL R18, [R1+0x100] ;  /* 0x0001000001127983 */ /* 0x000f680000100800 */
[----:B------:R-:W5:Y:S04]  /*25de0*/  LDL.64 R22, [R1+0x20] ;  /* 0x0000200001167983 */ /* 0x000f680000100a00 */
[----:B------:R-:W5:Y:S04]  /*25df0*/  LDL R9, [R1+0xfc] ;  /* 0x0000fc0001097983 */ /* 0x000f680000100800 */
[----:B------:R-:W5:Y:S04]  /*25e00*/  LDL.64 R20, [R1+0xa0] ;  /* 0x0000a00001147983 */ /* 0x000f680000100a00 */
[----:B------:R-:W5:Y:S04]  /*25e10*/  LDL R10, [R1+0xf8] ;  /* 0x0000f800010a7983 */ /* 0x000f680000100800 */
[----:B------:R-:W5:Y:S04]  /*25e20*/  LDL.64 R16, [R1+0x90] ;  /* 0x0000900001107983 */ /* 0x000f680000100a00 */
[----:B------:R-:W5:Y:S04]  /*25e30*/  LDL.64 R46, [R1+0x98] ;  /* 0x00009800012e7983 */ /* 0x000f680000100a00 */
[----:B------:R-:W5:Y:S04]  /*25e40*/  LDL.64 R44, [R1+0x18] ;  /* 0x00001800012c7983 */ /* 0x000f680000100a00 */
[----:B------:R-:W5:Y:S04]  /*25e50*/  LDL.64 R42, [R1+0x10] ;  /* 0x00001000012a7983 */ /* 0x000f680000100a00 */
[----:B------:R-:W5:Y:S04]  /*25e60*/  LDL R37, [R1+0xe8] ;  /* 0x0000e80001257983 */ /* 0x000f680000100800 */
[----:B------:R-:W5:Y:S04]  /*25e70*/  LDL.64 R40, [R1+0x88] ;  /* 0x0000880001287983 */ /* 0x000f680000100a00 */
[----:B------:R-:W5:Y:S04]  /*25e80*/  LDL R34, [R1+0xe4] ;  /* 0x0000e40001227983 */ /* 0x000f680000100800 */
[----:B------:R-:W5:Y:S04]  /*25e90*/  LDL.64 R32, [R1+0x8] ;  /* 0x0000080001207983 */ /* 0x000f680000100a00 */
[----:B------:R-:W5:Y:S04]  /*25ea0*/  LDL R35, [R1+0xe0] ;  /* 0x0000e00001237983 */ /* 0x000f680000100800 */
[----:B------:R-:W5:Y:S04]  /*25eb0*/  LDL.64 R38, [R1+0x80] ;  /* 0x0000800001267983 */ /* 0x000f680000100a00 */
[----:B------:R-:W5:Y:S04]  /*25ec0*/  LDL R36, [R1+0xdc] ;  /* 0x0000dc0001247983 */ /* 0x000f680000100800 */
[----:B------:R-:W-:Y:S04]  /*25ed0*/  @P0 STS.128 [R189+0xa000], RZ ;  /* 0x00a000ffbd000388 */ /* 0x000fe80000000c00 */
[----:B------:R-:W-:Y:S01]  /*25ee0*/  @!PT LDS RZ, [RZ] ;  /* 0x00000000fffff984 */ /* 0x000fe20000000800 */
[----:B------:R-:W-:Y:S01]  /*25ef0*/  @!PT LDS RZ, [RZ] ;  /* 0x00000000fffff984 */ /* 0x000fe20000000800 */
[----:B------:R-:W-:Y:S01]  /*25f00*/  @!PT LDS RZ, [RZ] ;  /* 0x00000000fffff984 */ /* 0x000fe20000000800 */
[----:B------:R1:W-:Y:S04]  /*25f10*/  @!P0 LDGSTS.E.BYPASS.LTC128B.128 [R189+0xa000], [R192.64] ;  /* 0x0a000000c0bd8fae */ /* 0x0003e8000b901d48 */
[----:B------:R-:W-:Y:S04]  /*25f20*/  @P0 STS.128 [R189+0xa800], RZ ;  /* 0x00a800ffbd000388 */ /* 0x000fe80000000c00 */
[----:B--2---:R-:W2:Y:S01]  /*25f30*/  LDL R15, [R1+0x120] ;  /* 0x00012000010f7983 */ /* 0x004ea20000100800 */
[C---:B----4-:R-:W-:Y:S01]  /*25f40*/  IMAD.SHL.U32 R3, R5.reuse, 0x10, RZ ;  /* 0x0000001005037824 */ /* 0x050fe200078e00ff */
[----:B---3--:R-:W-:Y:S02]  /*25f50*/  SHF.L.U64.HI R6, R5, 0x4, R6 ;  /* 0x0000000405067819 */ /* 0x008fe40000010206 */
[C---:B------:R-:W-:Y:S02]  /*25f60*/  @!P0 IADD3 R5, P1, R0.reuse, R14, RZ ;  /* 0x0000000e00058210 */ /* 0x040fe40007f3e0ff */
[----:B------:R-:W3:Y:S01]  /*25f70*/  LDL R14, [R1+0x124] ;  /* 0x00012400010e7983 */ /* 0x000ee20000100800 */
[C---:B------:R-:W-:Y:S02]  /*25f80*/  @!P0 IADD3 R3, P3, R0.reuse, R3, RZ ;  /* 0x0000000300038210 */ /* 0x040fe40007f7e0ff */
[----:B-----5:R-:W-:Y:S01]  /*25f90*/  @!P0 IADD3 R4, P2, R0, R4, RZ ;  /* 0x0000000400048210 */ /* 0x020fe20007f5e0ff */
[----:B------:R-:W4:Y:S02]  /*25fa0*/  LDL R13, [R1+0xf4] ;  /* 0x0000f400010d7983 */ /* 0x000f240000100800 */
[C---:B------:R-:W-:Y:S01]  /*25fb0*/  @!P0 IMAD.X R6, R2.reuse, 0x1, R6, P3 ;  /* 0x0000000102068824 */ /* 0x040fe200018e0606 */
[CC--:B------:R-:W-:Y:S01]  /*25fc0*/  @!P0 LEA R30, P3, R3.reuse, R222.reuse, 0x1 ;  /* 0x000000de031e8211 */ /* 0x0c0fe200078608ff */
[----:B------:R-:W-:Y:S01]  /*25fd0*/  @!P0 IMAD.X R7, R2, 0x1, R7, P2 ;  /* 0x0000000102078824 */ /* 0x000fe200010e0607 */
[C---:B------:R-:W-:Y:S02]  /*25fe0*/  @!P0 LEA R28, P2, R4.reuse, R222, 0x1 ;  /* 0x000000de041c8211 */ /* 0x040fe400078408ff */
[-C--:B------:R-:W-:Y:S02]  /*25ff0*/  @!P0 LEA.HI.X R31, R3, R223.reuse, R6, 0x1, P3 ;  /* 0x000000df031f8211 */ /* 0x080fe400018f0c06 */
[----:B------:R-:W-:Y:S02]  /*26000*/  @!P0 LEA.HI.X R29, R4, R223, R7, 0x1, P2 ;  /* 0x000000df041d8211 */ /* 0x000fe400010f0c07 */
[C---:B------:R-:W-:Y:S01]  /*26010*/  @!P0 IADD3 R4, P3, R0.reuse, R12, RZ ;  /* 0x0000000c00048210 */ /* 0x040fe20007f7e0ff */
[----:B------:R-:W-:Y:S01]  /*26020*/  @!PT LDS RZ, [RZ] ;  /* 0x00000000fffff984 */ /* 0x000fe20000000800 */
[----:B------:R-:W-:Y:S01]  /*26030*/  @!PT LDS RZ, [RZ] ;  /* 0x00000000fffff984 */ /* 0x000fe20000000800 */
[----:B------:R-:W-:Y:S01]  /*26040*/  @!PT LDS RZ, [RZ] ;  /* 0x00000000fffff984 */ /* 0x000fe20000000800 */
[----:B------:R5:W-:Y:S01]  /*26050*/  @!P0 LDGSTS.E.BYPASS.LTC128B.128 [R189+0xa800], [R30.64] ;  /* 0x0a8000001ebd8fae */ /* 0x000be2000b901d48 */
[----:B------:R-:W-:Y:S01]  /*26060*/  @!P0 IADD3 R3, P4, R0, R11, RZ ;  /* 0x0000000b00038210 */ /* 0x000fe20007f9e0ff */
[C---:B------:R-:W-:Y:S01]  /*26070*/  @!P0 IMAD.X R8, R2.reuse, 0x1, R8, P1 ;  /* 0x0000000102088824 */ /* 0x040fe200008e0608 */
[CC--:B------:R-:W-:Y:S01]  /*26080*/  @!P0 LEA R26, P1, R5.reuse, R222.reuse, 0x1 ;  /* 0x000000de051a8211 */ /* 0x0c0fe200078208ff */
[----:B------:R-:W5:Y:S02]  /*26090*/  LDL R12, [R1+0xf0] ;  /* 0x0000f000010c7983 */ /* 0x000f640000100800 */
[C---:B------:R-:W-:Y:S01]  /*260a0*/  @!P0 IMAD.X R7, R2.reuse, 0x1, R19, P4 ;  /* 0x0000000102078824 */ /* 0x040fe200020e0613 */
[-C--:B------:R-:W-:Y:S01]  /*260b0*/  @!P0 LEA.HI.X R27, R5, R223.reuse, R8, 0x1, P1 ;  /* 0x000000df051b8211 */ /* 0x080fe200008f0c08 */
[----:B------:R-:W5:Y:S01]  /*260c0*/  LDL R11, [R1+0xec] ;  /* 0x0000ec00010b7983 */ /* 0x000f620000100800 */
[C---:B------:R-:W-:Y:S01]  /*260d0*/  @!P0 LEA R24, P4, R3.reuse, R222, 0x1 ;  /* 0x000000de03188211 */ /* 0x040fe200078808ff */
[----:B------:R-:W-:Y:S01]  /*260e0*/  @!P0 IMAD.X R8, R2, 0x1, R18, P3 ;  /* 0x0000000102088824 */ /* 0x000fe200018e0612 */
[----:B------:R-:W-:Y:S01]  /*260f0*/  @!P0 IADD3 R5, P2, R0, R22, RZ ;  /* 0x0000001600058210 */ /* 0x000fe20007f5e0ff */
[----:B------:R-:W-:Y:S01]  /*26100*/  @P0 STS.128 [R189+0xb000], RZ ;  /* 0x00b000ffbd000388 */ /* 0x000fe20000000c00 */
[-C--:B------:R-:W-:Y:S02]  /*26110*/  @!P0 LEA.HI.X R25, R3, R223.reuse, R7, 0x1, P4 ;  /* 0x000000df03198211 */ /* 0x080fe400020f0c07 */
[----:B------:R-:W-:Y:S01]  /*26120*/  @!P0 LEA R22, P3, R4, R222, 0x1 ;  /* 0x000000de04168211 */ /* 0x000fe200078608ff */
[----:B------:R-:W-:Y:S01]  /*26130*/  @!PT LDS RZ, [RZ] ;  /* 0x00000000fffff984 */ /* 0x000fe20000000800 */
[----:B------:R-:W-:Y:S01]  /*26140*/  @!PT LDS RZ, [RZ] ;  /* 0x00000000fffff984 */ /* 0x000fe20000000800 */
[----:B------:R-:W-:Y:S01]  /*26150*/  @!PT LDS RZ, [RZ] ;  /* 0x00000000fffff984 */ /* 0x000fe20000000800 */
[----:B------:R1:W-:Y:S01]  /*26160*/  @!P0 LDGSTS.E.BYPASS.LTC128B.128 [R189+0xb000], [R28.64] ;  /* 0x0b0000001cbd8fae */ /* 0x0003e2000b901d48 */
[----:B------:R-:W-:Y:S02]  /*26170*/  @!P0 IMAD.X R9, R2, 0x1, R9, P2 ;  /* 0x0000000102098824 */ /* 0x000fe400010e0609 */
[-C--:B------:R-:W-:Y:S01]  /*26180*/  @!P0 LEA.HI.X R23, R4, R223.reuse, R8, 0x1, P3 ;  /* 0x000000df04178211 */ /* 0x080fe200018f0c08 */
[----:B------:R-:W-:Y:S01]  /*26190*/  @P0 STS.128 [R189+0xb800], RZ ;  /* 0x00b800ffbd000388 */ /* 0x000fe20000000c00 */
[----:B------:R-:W-:Y:S02]  /*261a0*/  @!P0 IADD3 R6, P1, R0, R20, RZ ;  /* 0x0000001400068210 */ /* 0x000fe40007f3e0ff */
[CC--:B------:R-:W-:Y:S01]  /*261b0*/  @!P0 LEA R20, P2, R5.reuse, R222.reuse, 0x1 ;  /* 0x000000de05148211 */ /* 0x0c0fe200078408ff */
[----:B------:R-:W-:Y:S01]  /*261c0*/  @!PT LDS RZ, [RZ] ;  /* 0x00000000fffff984 */ /* 0x000fe20000000800 */
[----:B------:R-:W-:Y:S01]  /*261d0*/  @!PT LDS RZ, [RZ] ;  /* 0x00000000fffff984 */ /* 0x000fe20000000800 */
[----:B------:R-:W-:Y:S01]  /*261e0*/  @!PT LDS RZ, [RZ] ;  /* 0x00000000fffff984 */ /* 0x000fe20000000800 */
[----:B------:R1:W-:Y:S02]  /*261f0*/  @!P0 LDGSTS.E.BYPASS.LTC128B.128 [R189+0xb800], [R26.64] ;  /* 0x0b8000001abd8fae */ /* 0x0003e4000b901d48 */
[----:B------:R-:W-:Y:S01]  /*26200*/  @!P0 IMAD.X R10, R2, 0x1, R10, P1 ;  /* 0x00000001020a8824 */ /* 0x000fe200008e060a */
[-C--:B------:R-:W-:Y:S01]  /*26210*/  @!P0 LEA.HI.X R21, R5, R223.reuse, R9, 0x1, P2 ;  /* 0x000000df05158211 */ /* 0x080fe200010f0c09 */
[----:B------:R-:W-:Y:S01]  /*26220*/  @P0 STS.128 [R189+0xc000], RZ ;  /* 0x00c000ffbd000388 */ /* 0x000fe20000000c00 */
[----:B------:R-:W-:Y:S02]  /*26230*/  @!P0 LEA R18, P1, R6, R222, 0x1 ;  /* 0x000000de06128211 */ /* 0x000fe400078208ff */
[----:B------:R-:W-:Y:S01]  /*26240*/  @!P0 IADD3 R4, P3, R0, R46, RZ ;  /* 0x0000002e00048210 */ /* 0x000fe20007f7e0ff */
[----:B------:R-:W-:Y:S01]  /*26250*/  @!PT LDS RZ, [RZ] ;  /* 0x00000000fffff984 */ /* 0x000fe20000000800 */
[----:B------:R-:W-:Y:S01]  /*26260*/  @!PT LDS RZ, [RZ] ;  /* 0x00000000fffff984 */ /* 0x000fe20000000800 */
[----:B------:R-:W-:Y:S01]  /*26270*/  @!PT LDS RZ, [RZ] ;  /* 0x00000000fffff984 */ /* 0x000fe20000000800 */
[----:B------:R1:W-:Y:S01]  /*26280*/  @!P0 LDGSTS.E.BYPASS.LTC128B.128 [R189+0xc000], [R24.64] ;  /* 0x0c00000018bd8fae */ /* 0x0003e2000b901d48 */
[----:B------:R-:W-:Y:S02]  /*26290*/  @!P0 LEA.HI.X R19, R6, R223, R10, 0x1, P1 ;  /* 0x000000df06138211 */ /* 0x000fe400008f0c0a */
[C---:B------:R-:W-:Y:S01]  /*262a0*/  @!P0 IADD3 R6, P1, R0.reuse, R16, RZ ;  /* 0x0000001000068210 */ /* 0x040fe20007f3e0ff */
[----:B------:R-:W-:Y:S01]  /*262b0*/  @P0 STS.128 [R189+0xc800], RZ ;  /* 0x00c800ffbd000388 */ /* 0x000fe20000000c00 */
[C---:B------:R-:W-:Y:S03]  /*262c0*/  @!P0 IADD3 R5, P2, R0.reuse, R44, RZ ;  /* 0x0000002c00058210 */ /* 0x040fe60007f5e0ff */
        /* <DEDUP_REMOVED lines=14> */
[----:B------:R-:W-:Y:S01]  /*263b0*/  @P0 STS.128 [R189+0xe000], RZ ;  /* 0x00e000ffbd000388 */ /* 0x000fe20000000c00 */
[----:B--2---:R-:W-:Y:S05]  /*263c0*/  @!P0 IADD3 R3, P4, R0, R15, RZ ;  /* 0x0000000f00038210 */ /* 0x004fea0007f9e0ff */
[C---:B---3--:R-:W-:Y:S01]  /*263d0*/  @!P0 IMAD.X R7, R2.reuse, 0x1, R14, P4 ;  /* 0x0000000102078824 */ /* 0x048fe200020e060e */
[CC--:B------:R-:W-:Y:S01]  /*263e0*/  @!P0 LEA R16, P4, R3.reuse, R222.reuse, 0x1 ;  /* 0x000000de03108211 */ /* 0x0c0fe200078808ff */
[----:B----4-:R-:W-:Y:S03]  /*263f0*/  @!P0 IMAD.X R8, R2, 0x1, R13, P3 ;  /* 0x0000000102088824 */ /* 0x010fe600018e060d */
[-C--:B------:R-:W-:Y:S02]  /*26400*/  @!P0 LEA.HI.X R17, R3, R223.reuse, R7, 0x1, P4 ;  /* 0x000000df03118211 */ /* 0x080fe400020f0c07 */
[----:B------:R-:W-:Y:S02]  /*26410*/  @!P0 LEA R14, P3, R4, R222, 0x1 ;  /* 0x000000de040e8211 */ /* 0x000fe400078608ff */
[----:B------:R-:W-:Y:S01]  /*26420*/  @!P0 IADD3 R3, P4, R0, R42, RZ ;  /* 0x0000002a00038210 */ /* 0x000fe20007f9e0ff */
[----:B------:R-:W-:Y:S01]  /*26430*/  @!PT LDS RZ, [RZ] ;  /* 0x00000000fffff984 */ /* 0x000fe20000000800 */
[----:B------:R-:W-:Y:S01]  /*26440*/  @!PT LDS RZ, [RZ] ;  /* 0x00000000fffff984 */ /* 0x000fe20000000800 */
[----:B------:R-:W-:Y:S01]  /*26450*/  @!PT LDS RZ, [RZ] ;  /* 0x00000000fffff984 */ /* 0x000fe20000000800 */
[----:B------:R1:W-:Y:S01]  /*26460*/  @!P0 LDGSTS.E.BYPASS.LTC128B.128 [R189+0xe000], [R16.64] ;  /* 0x0e00000010bd8fae */ /* 0x0003e2000b901d48 */
[-C--:B------:R-:W-:Y:S03]  /*26470*/  @!P0 LEA.HI.X R15, R4, R223.reuse, R8, 0x1, P3 ;  /* 0x000000df040f8211 */ /* 0x080fe600018f0c08 */
[----:B------:R-:W-:Y:S01]  /*26480*/  @P0 STS.128 [R189+0xe800], RZ ;  /* 0x00e800ffbd000388 */ /* 0x000fe20000000c00 */
[C---:B------:R-:W-:Y:S01]  /*26490*/  @!P0 IMAD.X R7, R2.reuse, 0x1, R37, P4 ;  /* 0x0000000102078824 */ /* 0x040fe200020e0625 */
[-C--:B------:R-:W-:Y:S02]  /*264a0*/  @!P0 LEA R8, P4, R3, R222.reuse, 0x1 ;  /* 0x000000de03088211 */ /* 0x080fe400078808ff */
[----:B------:R-:W-:Y:S01]  /*264b0*/  @!PT LDS RZ, [RZ] ;  /* 0x00000000fffff984 */ /* 0x000fe20000000800 */
[----:B------:R-:W-:Y:S01]  /*264c0*/  @!PT LDS RZ, [RZ] ;  /* 0x00000000fffff984 */ /* 0x000fe20000000800 */
[----:B------:R-:W-:Y:S01]  /*264d0*/  @!PT LDS RZ, [RZ] ;  /* 0x00000000fffff984 */ /* 0x000fe20000000800 */
[----:B------:R2:W-:Y:S01]  /*264e0*/  @!P0 LDGSTS.E.BYPASS.LTC128B.128 [R189+0xe800], [R14.64] ;  /* 0x0e8000000ebd8fae */ /* 0x0005e2000b901d48 */
[C---:B-----5:R-:W-:Y:S01]  /*264f0*/  @!P0 IMAD.X R9, R2.reuse, 0x1, R12, P2 ;  /* 0x0000000102098824 */ /* 0x060fe200010e060c */
[CC--:B------:R-:W-:Y:S02]  /*26500*/  @!P0 LEA R12, P2, R5.reuse, R222.reuse, 0x1 ;  /* 0x000000de050c8211 */ /* 0x0c0fe400078408ff */
[----:B------:R-:W-:Y:S01]  /*26510*/  @P0 STS.128 [R189+0xf000], RZ ;  /* 0x00f000ffbd000388 */ /* 0x000fe20000000c00 */
[----:B------:R-:W-:Y:S01]  /*26520*/  @!P0 IMAD.X R11, R2, 0x1, R11, P1 ;  /* 0x00000001020b8824 */ /* 0x000fe200008e060b */
[-C--:B------:R-:W-:Y:S02]  /*26530*/  @!P0 LEA.HI.X R13, R5, R223.reuse, R9, 0x1, P2 ;  /* 0x000000df050d8211 */ /* 0x080fe400010f0c09 */
[----:B------:R-:W-:Y:S02]  /*26540*/  @!P0 LEA R10, P1, R6, R222, 0x1 ;  /* 0x000000de060a8211 */ /* 0x000fe400078208ff */
[----:B------:R-:W-:Y:S01]  /*26550*/  @!P0 IADD3 R5, P3, R0, R40, RZ ;  /* 0x0000002800058210 */ /* 0x000fe20007f7e0ff */
[----:B------:R-:W-:Y:S01]  /*26560*/  @!PT LDS RZ, [RZ] ;  /* 0x00000000fffff984 */ /* 0x000fe20000000800 */
[----:B------:R-:W-:Y:S01]  /*26570*/  @!PT LDS RZ, [RZ] ;  /* 0x00000000fffff984 */ /* 0x000fe20000000800 */
[----:B------:R-:W-:Y:S01]  /*26580*/  @!PT LDS RZ, [RZ] ;  /* 0x00000000fffff984 */ /* 0x000fe20000000800 */
[----:B------:R2:W-:Y:S01]  /*26590*/  @!P0 LDGSTS.E.BYPASS.LTC128B.128 [R189+0xf000], [R12.64] ;  /* 0x0f0000000cbd8fae */ /* 0x0005e2000b901d48 */
[-C--:B------:R-:W-:Y:S02]  /*265a0*/  @!P0 LEA.HI.X R11, R6, R223.reuse, R11, 0x1, P1 ;  /* 0x000000df060b8211 */ /* 0x080fe400008f0c0b */
[-C--:B------:R-:W-:Y:S01]  /*265b0*/  @!P0 LEA.HI.X R9, R3, R223.reuse, R7, 0x1, P4 ;  /* 0x000000df03098211 */ /* 0x080fe200020f0c07 */
[----:B------:R-:W-:Y:S01]  /*265c0*/  @P0 STS.128 [R189+0xf800], RZ ;  /* 0x00f800ffbd000388 */ /* 0x000fe20000000c00 */
[----:B------:R-:W-:Y:S01]  /*265d0*/  @!P0 IMAD.X R34, R2, 0x1, R34, P3 ;  /* 0x0000000102228824 */ /* 0x000fe200018e0622 */
[C---:B------:R-:W-:Y:S02]  /*265e0*/  @!P0 LEA R6, P3, R5.reuse, R222, 0x1 ;  /* 0x000000de05068211 */ /* 0x040fe400078608ff */
[----:B------:R-:W-:Y:S01]  /*265f0*/  @!PT LDS RZ, [RZ] ;  /* 0x00000000fffff984 */ /* 0x000fe20000000800 */
[----:B------:R-:W-:Y:S01]  /*26600*/  @!PT LDS RZ, [RZ] ;  /* 0x00000000fffff984 */ /* 0x000fe20000000800 */
[----:B------:R-:W-:Y:S01]  /*26610*/  @!PT LDS RZ, [RZ] ;  /* 0x00000000fffff984 */ /* 0x000fe20000000800 */
[----:B------:R3:W-:Y:S01]  /*26620*/  @!P0 LDGSTS.E.BYPASS.LTC128B.128 [R189+0xf800], [R10.64] ;  /* 0x0f8000000abd8fae */ /* 0x0007e2000b901d48 */
[C---:B------:R-:W-:Y:S02]  /*26630*/  @!P0 IADD3 R32, P2, R0.reuse, R32, RZ ;  /* 0x0000002000208210 */ /* 0x040fe40007f5e0ff */
[-C--:B------:R-:W-:Y:S01]  /*26640*/  @!P0 LEA.HI.X R7, R5, R223.reuse, R34, 0x1, P3 ;  /* 0x000000df05078211 */ /* 0x080fe200018f0c22 */
[----:B------:R-:W-:Y:S01]  /*26650*/  @P0 STS.128 [R189+0x10000], RZ ;  /* 0x010000ffbd000388 */ /* 0x000fe20000000c00 */
[----:B------:R-:W-:Y:S01]  /*26660*/  @!P0 IADD3 R33, P1, R0, R38, RZ ;  /* 0x0000002600218210 */ /* 0x000fe20007f3e0ff */
[----:B------:R-:W-:Y:S01]  /*26670*/  @!P0 IMAD.X R35, R2, 0x1, R35, P2 ;  /* 0x0000000102238824 */ /* 0x000fe200010e0623 */
[-C--:B------:R-:W-:Y:S01]  /*26680*/  @!P0 LEA R4, P2, R32, R222.reuse, 0x1 ;  /* 0x000000de20048211 */ /* 0x080fe200078408ff */
[----:B------:R-:W-:Y:S01]  /*26690*/  @!PT LDS RZ, [RZ] ;  /* 0x00000000fffff984 */ /* 0x000fe20000000800 */
[----:B------:R-:W-:Y:S01]  /*266a0*/  @!PT LDS RZ, [RZ] ;  /* 0x00000000fffff984 */ /* 0x000fe20000000800 */
[----:B------:R-:W-:Y:S01]  /*266b0*/  @!PT LDS RZ, [RZ] ;  /* 0x00000000fffff984 */ /* 0x000fe20000000800 */
[----:B------:R3:W-:Y:S02]  /*266c0*/  @!P0 LDGSTS.E.BYPASS.LTC128B.128 [R189+0x10000], [R8.64] ;  /* 0x1000000008bd8fae */ /* 0x0007e4000b901d48 */
[----:B------:R-:W-:Y:S01]  /*266d0*/  @!P0 IMAD.X R0, R2, 0x1, R36, P1 ;  /* 0x0000000102008824 */ /* 0x000fe200008e0624 */
[-C--:B------:R-:W-:Y:S01]  /*266e0*/  @!P0 LEA.HI.X R5, R32, R223.reuse, R35, 0x1, P2 ;  /* 0x000000df20058211 */ /* 0x080fe200010f0c23 */
[----:B------:R-:W-:Y:S01]  /*266f0*/  @P0 STS.128 [R189+0x10800], RZ ;  /* 0x010800ffbd000388 */ /* 0x000fe20000000c00 */
[C---:B------:R-:W-:Y:S01]  /*26700*/  @!P0 LEA R2, P1, R33.reuse, R222, 0x1 ;  /* 0x000000de21028211 */ /* 0x040fe200078208ff */
[----:B------:R-:W-:Y:S02]  /*26710*/  IMAD.MOV.U32 R222, RZ, RZ, R192 ;  /* 0x000000ffffde7224 */ /* 0x000fe400078e00c0 */
[----:B------:R-:W-:Y:S01]  /*26720*/  @!PT LDS RZ, [RZ] ;  /* 0x00000000fffff984 */ /* 0x000fe20000000800 */
[----:B------:R-:W-:Y:S01]  /*26730*/  @!PT LDS RZ, [RZ] ;  /* 0x00000000fffff984 */ /* 0x000fe20000000800 */
[----:B------:R-:W-:Y:S01]  /*26740*/  @!PT LDS RZ, [RZ] ;  /* 0x00000000fffff984 */ /* 0x000fe20000000800 */
[----:B------:R4:W-:Y:S01]  /*26750*/  @!P0 LDGSTS.E.BYPASS.LTC128B.128 [R189+0x10800], [R6.64] ;  /* 0x1080000006bd8fae */ /* 0x0009e2000b901d48 */
[----:B------:R-:W-:Y:S01]  /*26760*/  @!P0 LEA.HI.X R3, R33, R223, R0, 0x1, P1 ;  /* 0x000000df21038211 */ /* 0x000fe200008f0c00 */
[----:B------:R-:W-:Y:S02]  /*26770*/  IMAD.IADD R0, R176, 0x1, R184 ;  /* 0x00000001b0007824 */ /* 0x000fe400078e02b8 */
[----:B------:R-:W-:Y:S01]  /*26780*/  @P0 STS.128 [R189+0x11000], RZ ;  /* 0x011000ffbd000388 */ /* 0x000fe20000000c00 */
[----:B------:R-:W-:Y:S03]  /*26790*/  IMAD.MOV.U32 R223, RZ, RZ, R193 ;  /* 0x000000ffffdf7224 */ /* 0x000fe600078e00c1 */
        /* <DEDUP_REMOVED lines=8> */
[----:B------:R5:W-:Y:S01]  /*26820*/  @!P0 LDGSTS.E.BYPASS.LTC128B.128 [R189+0x11800], [R2.64] ;  /* 0x1180000002bd8fae */ /* 0x000be2000b901d48 */
[----:B------:R-:W-:Y:S01]  /*26830*/  ULDC.64 UR8, c[0x0][0x40] ;  /* 0x0000100000087ab9 */ /* 0x000fe20000000a00 */
[----:B------:R-:W-:Y:S01]  /*26840*/  ISETP.GE.AND P0, PT, R248, 0x2, PT ;  /* 0x00000002f800780c */ /* 0x000fe20003f06270 */
[----:B------:R-:W-:Y:S01]  /*26850*/  UIADD3 UR8, UP0, UR8, 0x160, URZ ;  /* 0x0000016008087890 */ /* 0x000fe2000ff1e03f */
[----:B------:R-:W-:Y:S03]  /*26860*/  LDSM.16.M88.4 R128, [R183] ;  /* 0x00000000b780783b */ /* 0x000fe60000000200 */
[----:B------:R-:W-:Y:S01]  /*26870*/  UIADD3.X UR9, URZ, UR9, URZ, UP0, !UPT ;  /* 0x000000093f097290 */ /* 0x000fe200087fe43f */
[----:B---3--:R-:W4:Y:S04]  /*26880*/  LDSM.16.M88.4 R8, [R176+0x2000] ;  /* 0x00200000b008783b */ /* 0x008f280000000200 */
[----:B-1----:R-:W2:Y:S04]  /*26890*/  LDSM.16.M88.4 R16, [R176+0x2800] ;  /* 0x00280000b010783b */ /* 0x002ea80000000200 */
[----:B------:R-:W1:Y:S04]  /*268a0*/  LDSM.16.M88.4 R24, [R176+0x3000] ;  /* 0x00300000b018783b */ /* 0x000e680000000200 */
[----:B------:R-:W0:Y:S04]  /*268b0*/  LDGDEPBAR ;  /* 0x00000000000079af */ /* 0x000e280000000000 */
[----:B------:R-:W3:Y:S01]  /*268c0*/  LDSM.16.M88.4 R32, [R176+0x3800] ;  /* 0x00380000b020783b */ /* 0x000ee20000000200 */
[----:B-----5:R-:W-:Y:S03]  /*268d0*/  IMAD.U32 R2, RZ, RZ, UR8 ;  /* 0x00000008ff027e24 */ /* 0x020fe6000f8e00ff */
[----:B------:R-:W5:Y:S01]  /*268e0*/  LDSM.16.M88.4 R40, [R176+0x4000] ;  /* 0x00400000b028783b */ /* 0x000f620000000200 */
[----:B------:R-:W-:Y:S03]  /*268f0*/  IMAD.U32 R3, RZ, RZ, UR9 ;  /* 0x00000009ff037e24 */ /* 0x000fe6000f8e00ff */
[----:B------:R-:W1:Y:S04]  /*26900*/  LDSM.16.M88.4 R48, [R176+0x4800] ;  /* 0x00480000b030783b */ /* 0x000e680000000200 */
[----:B------:R-:W1:Y:S04]  /*26910*/  LDSM.16.M88.4 R56, [R176+0x5000] ;  /* 0x00500000b038783b */ /* 0x000e680000000200 */
[----:B------:R-:W1:Y:S04]  /*26920*/  LDSM.16.M88.4 R64, [R176+0x5800] ;  /* 0x00580000b040783b */ /* 0x000e680000000200 */
[----:B------:R-:W3:Y:S01]  /*26930*/  LDSM.16.M88.4 R72, [R176+0x6000] ;  /* 0x00600000b048783b */ /* 0x000ee20000000200 */
[C---:B----4-:R-:W-:Y:S03]  /*26940*/  HMMA.16816.F32 R4, R128.reuse, R8, RZ ;  /* 0x000000088004723c */ /* 0x050fe600000018ff */
[----:B------:R-:W4:Y:S04]  /*26950*/  LDSM.16.M88.4 R80, [R176+0x6800] ;  /* 0x00680000b050783b */ /* 0x000f280000000200 */
[----:B------:R-:W3:Y:S01]  /*26960*/  LDSM.16.M88.4 R88, [R176+0x7000] ;  /* 0x00700000b058783b */ /* 0x000ee20000000200 */
[C---:B------:R-:W-:Y:S03]  /*26970*/  HMMA.16816.F32 R8, R128.reuse, R10, RZ ;  /* 0x0000000a8008723c */ /* 0x040fe600000018ff */
[----:B------:R-:W4:Y:S04]  /*26980*/  LDSM.16.M88.4 R96, [R176+0x7800] ;  /* 0x00780000b060783b */ /* 0x000f280000000200 */
[----:B------:R-:W4:Y:S01]  /*26990*/  LDSM.16.M88.4 R104, [R176+0x8000] ;  /* 0x00800000b068783b */ /* 0x000f220000000200 */
[C---:B--2---:R-:W-:Y:S03]  /*269a0*/  HMMA.16816.F32 R12, R128.reuse, R16, RZ ;  /* 0x00000010800c723c */ /* 0x044fe600000018ff */
[----:B------:R-:W2:Y:S04]  /*269b0*/  LDSM.16.M88.4 R112, [R176+0x8800] ;  /* 0x00880000b070783b */ /* 0x000ea80000000200 */
[----:B------:R-:W2:Y:S01]  /*269c0*/  LDSM.16.M88.4 R120, [R176+0x9000] ;  /* 0x00900000b078783b */ /* 0x000ea20000000200 */
[C---:B------:R-:W-:Y:S03]  /*269d0*/  HMMA.16816.F32 R16, R128.reuse, R18, RZ ;  /* 0x000000128010723c */ /* 0x040fe600000018ff */
[----:B------:R-:W2:Y:S04]  /*269e0*/  LDSM.16.M88.4 R168, [R176+0x9800] ;  /* 0x00980000b0a8783b */ /* 0x000ea80000000200 */
[----:B------:R-:W-:Y:S01]  /*269f0*/  LDSM.16.M88.4 R172, [R0+0x2000] ;  /* 0x0020000000ac783b */ /* 0x000fe20000000200 */
[C---:B-1----:R-:W-:Y:S08]  /*26a00*/  HMMA.16816.F32 R20, R128.reuse, R24, RZ ;  /* 0x000000188014723c */ /* 0x042ff000000018ff */
[C---:B------:R-:W-:Y:S08]  /*26a10*/  HMMA.16816.F32 R24, R128.reuse, R26, RZ ;  /* 0x0000001a8018723c */ /* 0x040ff000000018ff */
[C---:B---3--:R-:W-:Y:S08]  /*26a20*/  HMMA.16816.F32 R28, R128.reuse, R32, RZ ;  /* 0x00000020801c723c */ /* 0x048ff000000018ff */
[C---:B------:R-:W-:Y:S08]  /*26a30*/  HMMA.16816.F32 R32, R128.reuse, R34, RZ ;  /* 0x000000228020723c */ /* 0x040ff000000018ff */
[C---:B-----5:R-:W-:Y:S08]  /*26a40*/  HMMA.16816.F32 R36, R128.reuse, R40, RZ ;  /* 0x000000288024723c */ /* 0x060ff000000018ff */
        /* <DEDUP_REMOVED lines=21> */
[C---:B------:R-:W-:Y:S07]  /*26ba0*/  HMMA.16816.F32 R124, R128.reuse, R168, RZ ;  /* 0x000000a8807c723c */ /* 0x040fee00000018ff */
[--C-:B------:R-:W-:Y:S01]  /*26bb0*/  IMAD R168, R186, 0x2, R183.reuse ;  /* 0x00000002baa87824 */ /* 0x100fe200078e02b7 */
[----:B------:R-:W-:Y:S05]  /*26bc0*/  HMMA.16816.F32 R128, R128, R170, RZ ;  /* 0x000000aa8080723c */ /* 0x000fea00000018ff */
[----:B------:R-:W1:Y:S03]  /*26bd0*/  LDSM.16.M88.4 R168, [R168] ;  /* 0x00000000a8a8783b */ /* 0x000e660000000200 */
[C---:B-1----:R-:W-:Y:S08]  /*26be0*/  HMMA.16816.F32 R4, R168.reuse, R172, R4 ;  /* 0x000000aca804723c */ /* 0x042ff00000001804 */
[C---:B------:R-:W-:Y:S01]  /*26bf0*/  HMMA.16816.F32 R8, R168.reuse, R174, R8 ;  /* 0x000000aea808723c */ /* 0x040fe20000001808 */
[----:B------:R-:W1:Y:S07]  /*26c00*/  LDSM.16.M88.4 R172, [R0+0x2800] ;  /* 0x0028000000ac783b */ /* 0x000e6e0000000200 */
        /* <DEDUP_REMOVED lines=41> */
[----:B------:R1:W2:Y:S03]  /*26ea0*/  LDSM.16.M88.4 R172, [R0+0x9800] ;  /* 0x0098000000ac783b */ /* 0x0002a60000000200 */
[----:B-1----:R-:W-:Y:S04]  /*26eb0*/  IADD3 R0, R177, 0x5800, RZ ;  /* 0x00005800b1007810 */ /* 0x002fe80007ffe0ff */
[C---:B--2---:R-:W-:Y:S08]  /*26ec0*/  HMMA.16816.F32 R124, R168.reuse, R172, R124 ;  /* 0x000000aca87c723c */ /* 0x044ff0000000187c */
[----:B------:R-:W-:Y:S01]  /*26ed0*/  HMMA.16816.F32 R128, R168, R174, R128 ;  /* 0x000000aea880723c */ /* 0x000fe20000001880 */
[----:B------:R-:W-:Y:S06]  /*26ee0*/  LDSM.16.M88.4 R172, [R177] ;  /* 0x00000000b1ac783b */ /* 0x000fec0000000200 */
[----:B------:R-:W-:Y:S06]  /*26ef0*/  IMAD R168, R187, 0x2, R183 ;  /* 0x00000002bba87824 */ /* 0x000fec00078e02b7 */
[----:B------:R-:W1:Y:S02]  /*26f00*/  LDSM.16.M88.4 R168, [R168] ;  /* 0x00000000a8a8783b */ /* 0x000e640000000200 */
[C---:B-1----:R-:W-:Y:S07]  /*26f10*/  HMMA.16816.F32 R4, R168.reuse, R172, R4 ;  /* 0x000000aca804723c */ /* 0x042fee0000001804 */
[C---:B------:R-:W-:Y:S01]  /*26f20*/  IADD3 R172, R177.reuse, 0x800, RZ ;  /* 0x00000800b1ac7810 */ /* 0x040fe20007ffe0ff */
[C---:B------:R-:W-:Y:S05]  /*26f30*/  HMMA.16816.F32 R8, R168.reuse, R174, R8 ;  /* 0x000000aea808723c */ /* 0x040fea0000001808 */
[----:B------:R-:W1:Y:S03]  /*26f40*/  LDSM.16.M88.4 R172, [R172] ;  /* 0x00000000acac783b */ /* 0x000e660000000200 */
        /* <DEDUP_REMOVED lines=36> */
[C---:B-1----:R-:W-:Y:S08]  /*27190*/  HMMA.16816.F32 R84, R168.reuse, R172, R84 ;  /* 0x000000aca854723c */ /* 0x042ff00000001854 */
[C---:B------:R-:W-:Y:S01]  /*271a0*/  HMMA.16816.F32 R88, R168.reuse, R174, R88 ;  /* 0x000000aea858723c */ /* 0x040fe20000001858 */
[----:B------:R-:W1:Y:S07]  /*271b0*/  LDSM.16.M88.4 R172, [R0] ;  /* 0x0000000000ac783b */ /* 0x000e6e0000000200 */
        /* <DEDUP_REMOVED lines=13> */
[----:B------:R-:W-:Y:S01]  /*27290*/  IADD3 R172, R177, 0x7800, RZ ;  /* 0x00007800b1ac7810 */ /* 0x000fe20007ffe0ff */
[C---:B------:R-:W-:Y:S05]  /*272a0*/  HMMA.16816.F32 R120, R168.reuse, R174, R120 ;  /* 0x000000aea878723c */ /* 0x040fea0000001878 */
[----:B------:R-:W1:Y:S03]  /*272b0*/  LDSM.16.M88.4 R172, [R172] ;  /* 0x00000000acac783b */ /* 0x000e660000000200 */
[C---:B-1----:R-:W-:Y:S08]  /*272c0*/  HMMA.16816.F32 R124, R168.reuse, R172, R124 ;  /* 0x000000aca87c723c */ /* 0x042ff0000000187c */
[----:B------:R-:W-:Y:S01]  /*272d0*/  HMMA.16816.F32 R128, R168, R174, R128 ;  /* 0x000000aea880723c */ /* 0x000fe20000001880 */
[----:B------:R-:W-:Y:S04]  /*272e0*/  LDSM.16.M88.4 R168, [R185] ;  /* 0x00000000b9a8783b */ /* 0x000fe80000000200 */
        /* <DEDUP_REMOVED lines=45> */
[----:B------:R-:W1:Y:S01]  /*275c0*/  LDSM.16.M88.4 R172, [R182+0x7800] ;  /* 0x00780000b6ac783b */ /* 0x000e620000000200 */
[----:B------:R-:W-:Y:S04]  /*275d0*/  DEPBAR.LE SB0, 0x0 ;  /* 0x000080000000791a */ /* 0x000fe80000000000 */
[----:B------:R-:W-:Y:S02]  /*275e0*/  BAR.SYNC.DEFER_BLOCKING 0x0 ;  /* 0x0000000000007b1d */ /* 0x000fe40000010000 */
[C---:B-1----:R-:W-:Y:S08]  /*275f0*/  HMMA.16816.F32 R124, R168.reuse, R172, R124 ;  /* 0x000000aca87c723c */ /* 0x042ff0000000187c */
[----:B------:R-:W-:Y:S01]  /*27600*/  HMMA.16816.F32 R128, R168, R174, R128 ;  /* 0x000000aea880723c */ /* 0x000fe20000001880 */
[----:B------:R-:W-:Y:S07]  /*27610*/  @!UPT UIADD3 URZ, URZ, URZ, URZ ;  /* 0x0000003f3f3ff290 */ /* 0x000fee000fffe03f */
[----:B------:R-:W-:-:S11]  /*27620*/  @!P0 BRA `(.L_x_1153) ;  /* 0x00000f8000008947 */ /* 0x000fd60003800000 */
[----:B------:R-:W-:Y:S01]  /*27630*/  ISETP.NE.U32.AND P0, PT, R224, RZ, PT ;  /* 0x000000ffe000720c */ /* 0x000fe20003f05070 */
[----:B------:R-:W-:Y:S03]  /*27640*/  BSSY B0, `(.L_x_1154) ;  /* 0x0000048000007945 */ /* 0x000fe60003800000 */
[----:B------:R-:W-:Y:S11]  /*27650*/  ISETP.NE.AND.EX P0, PT, R225, RZ, PT, P0 ;  /* 0x000000ffe100720c */ /* 0x000ff60003f05300 */
[----:B------:R-:W-:Y:S02]  /*27660*/  @!UPT UIADD3 URZ, URZ, URZ, URZ ;  /* 0x0000003f3f3ff290 */ /* 0x000fe4000fffe03f */
[----:B------:R-:W-:-:S05]  /*27670*/  @!P0 BRA `(.L_x_1155) ;  /* 0x0000041000008947 */ /* 0x000fca0003800000 */
[----:B------:R-:W2:Y:S02]  /*27680*/  LD.E R168, [R2.64+0x170] ;  /* 0x0001700402a87980 */ /* 0x000ea4000c101900 */
[-C--:B--2---:R-:W-:Y:S02]  /*27690*/  IABS R0, R168.reuse ;  /* 0x000000a800007213 */ /* 0x084fe40000000000 */
[----:B------:R-:W-:Y:S02]  /*276a0*/  IABS R174, R168 ;  /* 0x000000a800ae7213 */ /* 0x000fe40000000000 */
[----:B------:R-:W1:Y:S03]  /*276b0*/  I2F.RP R170, R0 ;  /* 0x0000000000aa7306 */ /* 0x000e660000209400 */
[----:B------:R-:W-:Y:S07]  /*276c0*/  IMAD.MOV R174, RZ, RZ, -R174 ;  /* 0x000000ffffae7224 */ /* 0x000fee00078e0aae */
[----:B-1----:R-:W1:Y:S02]  /*276d0*/  MUFU.RCP R170, R170 ;  /* 0x000000aa00aa7308 */ /* 0x002e640000001000 */
[----:B-1----:R-:W-:Y:S08]  /*276e0*/  IADD3 R170, R170, 0xffffffe, RZ ;  /* 0x0ffffffeaaaa7810 */ /* 0x002ff00007ffe0ff */
[----:B------:R-:W1:Y:S02]  /*276f0*/  F2I.FTZ.U32.TRUNC.NTZ R171, R170 ;  /* 0x000000aa00ab7305 */ /* 0x000e64000021f000 */
[----:B-1----:R-:W-:Y:S02]  /*27700*/  IMAD.MOV R169, RZ, RZ, -R171 ;  /* 0x000000ffffa97224 */ /* 0x002fe400078e0aab */
[----:B------:R-:W-:Y:S02]  /*27710*/  IMAD.MOV.U32 R170, RZ, RZ, RZ ;  /* 0x000000ffffaa7224 */ /* 0x000fe400078e00ff */
[----:B------:R-:W-:Y:S02]  /*27720*/  IMAD.MOV.U32 R172, RZ, RZ, R169 ;  /* 0x000000ffffac7224 */ /* 0x000fe400078e00a9 */
[----:B------:R-:W-:Y:S02]  /*27730*/  IMAD.SHL.U32 R169, R248, 0x100, RZ ;  /* 0x00000100f8a97824 */ /* 0x000fe400078e00ff */
[----:B------:R-:W-:Y:S03]  /*27740*/  IMAD R172, R172, R0, RZ ;  /* 0x00000000acac7224 */ /* 0x000fe600078e02ff */
[----:B------:R-:W-:Y:S01]  /*27750*/  IADD3 R188, R169, -0x200, RZ ;  /* 0xfffffe00a9bc7810 */ /* 0x000fe20007ffe0ff */
[----:B------:R-:W-:Y:S01]  /*27760*/  IMAD.HI.U32 R171, R171, R172, R170 ;  /* 0x000000acabab7227 */ /* 0x000fe200078e00aa */
[----:B------:R-:W-:Y:S02]  /*27770*/  IADD3 R175, R169, -0x100, RZ ;  /* 0xffffff00a9af7810 */ /* 0x000fe40007ffe0ff */
[----:B------:R-:W-:Y:S02]  /*27780*/  IABS R173, R188 ;  /* 0x000000bc00ad7213 */ /* 0x000fe40000000000 */
[----:B------:R-:W-:Y:S02]  /*27790*/  IABS R172, R175 ;  /* 0x000000af00ac7213 */ /* 0x000fe40000000000 */
[-C--:B------:R-:W-:Y:S01]  /*277a0*/  LOP3.LUT R175, R175, R168.reuse, RZ, 0x3c, !PT ;  /* 0x000000a8afaf7212 */ /* 0x080fe200078e3cff */
[----:B------:R-:W-:Y:S01]  /*277b0*/  IMAD.HI.U32 R169, R171, R173, RZ ;  /* 0x000000adaba97227 */ /* 0x000fe200078e00ff */
[----:B------:R-:W-:Y:S02]  /*277c0*/  LOP3.LUT R188, R188, R168, RZ, 0x3c, !PT ;  /* 0x000000a8bcbc7212 */ /* 0x000fe400078e3cff */
[----:B------:R-:W-:Y:S01]  /*277d0*/  ISETP.GE.AND P2, PT, R175, RZ, PT ;  /* 0x000000ffaf00720c */ /* 0x000fe20003f46270 */
[----:B------:R-:W-:Y:S01]  /*277e0*/  IMAD.HI.U32 R170, R171, R172, RZ ;  /* 0x000000acabaa7227 */ /* 0x000fe200078e00ff */
[----:B------:R-:W-:Y:S03]  /*277f0*/  ISETP.GE.AND P0, PT, R188, RZ, PT ;  /* 0x000000ffbc00720c */ /* 0x000fe60003f06270 */
        /* <DEDUP_REMOVED lines=23> */
[----:B------:R-:W-:Y:S03]  /*27970*/  IMAD.IADD R0, R0, 0x1, -R169 ;  /* 0x0000000100007824 */ /* 0x000fe600078e0aa9 */
[----:B------:R1:W3:Y:S01]  /*27980*/  LD.E R175, [R174.64] ;  /* 0x00000004aeaf7980 */ /* 0x0002e2000c101900 */
[----:B------:R-:W-:Y:S05]  /*27990*/  IMAD R168, R168, R0, -0x100 ;  /* 0xffffff00a8a87424 */ /* 0x000fea00078e0200 */
[----:B------:R-:W-:Y:S01]  /*279a0*/  SHF.R.S32.HI R169, RZ, 0x1f, R168 ;  /* 0x0000001fffa97819 */ /* 0x000fe200000114a8 */
[----:B-1----:R1:W3:Y:S04]  /*279b0*/  LD.E R174, [R172.64] ;  /* 0x00000004acae7980 */ /* 0x0022e8000c101900 */
[----:B-1----:R-:W4:Y:S01]  /*279c0*/  LD.E.64 R172, [R2.64+0x20] ;  /* 0x0000200402ac7980 */ /* 0x002f22000c101b00 */
[-C--:B--2---:R-:W-:Y:S04]  /*279d0*/  IMAD R0, R171, R168.reuse, RZ ;  /* 0x000000a8ab007224 */ /* 0x084fe800078e02ff */
[C---:B------:R-:W-:Y:S02]  /*279e0*/  IMAD R0, R170.reuse, R169, R0 ;  /* 0x000000a9aa007224 */ /* 0x040fe400078e0200 */
[----:B------:R-:W-:Y:S04]  /*279f0*/  IMAD.WIDE.U32 R168, R170, R168, RZ ;  /* 0x000000a8aaa87225 */ /* 0x000fe800078e00ff */
[----:B------:R-:W-:Y:S02]  /*27a00*/  IMAD.IADD R169, R169, 0x1, R0 ;  /* 0x00000001a9a97824 */ /* 0x000fe400078e0200 */
[----:B---3--:R-:W-:Y:S05]  /*27a10*/  IMAD.IADD R174, R175, 0x1, -R174 ;  /* 0x00000001afae7824 */ /* 0x008fea00078e0aae */
[----:B------:R-:W-:Y:S01]  /*27a20*/  SHF.R.S32.HI R175, RZ, 0x1f, R174 ;  /* 0x0000001fffaf7819 */ /* 0x000fe200000114ae */
[----:B----4-:R-:W-:Y:S02]  /*27a30*/  IMAD R0, R173, R174, RZ ;  /* 0x000000aead007224 */ /* 0x010fe400078e02ff */
[----:B------:R-:W-:Y:S04]  /*27a40*/  IMAD.WIDE.U32 R170, R174, R172, R168 ;  /* 0x000000acaeaa7225 */ /* 0x000fe800078e00a8 */
[----:B------:R-:W-:Y:S02]  /*27a50*/  IMAD R168, R172, R175, R0 ;  /* 0x000000afaca87224 */ /* 0x000fe400078e0200 */
[----:B------:R-:W-:Y:S02]  /*27a60*/  IMAD.MOV.U32 R0, RZ, RZ, R170 ;  /* 0x000000ffff007224 */ /* 0x000fe400078e00aa */
[----:B------:R-:W-:Y:S01]  /*27a70*/  IMAD.IADD R168, R171, 0x1, R168 ;  /* 0x00000001aba87824 */ /* 0x000fe200078e02a8 */
[----:B------:R-:W-:-:S05]  /*27a80*/  BRA `(.L_x_1156) ;  /* 0x0000003000007947 */ /* 0x000fca0003800000 */
.L_x_1155:
[----:B------:R-:W2:Y:S02]  /*27a90*/  LD.E R0, [R2.64+0x38] ;  /* 0x0000380402007980 */ /* 0x000ea4000c101900 */
[----:B--2---:R-:W-:Y:S04]  /*27aa0*/  LEA R0, -R0, RZ, 0x8 ;  /* 0x000000ff00007211 */ /* 0x004fe800078e41ff */
[----:B------:R-:W-:Y:S02]  /*27ab0*/  SHF.R.S32.HI R168, RZ, 0x1f, R0 ;  /* 0x0000001fffa87819 */ /* 0x000fe40000011400 */
.L_x_1156:
[----:B------:R-:W-:Y:S05]  /*27ac0*/  BSYNC B0 ;  /* 0x0000000000007941 */ /* 0x000fea0003800000 */
.L_x_1154:
[----:B------:R-:W2:Y:S01]  /*27ad0*/  LDL R195, [R1+0x118] ;  /* 0x0001180001c37983 */ /* 0x000ea20000100800 */
[----:B------:R-:W-:Y:S01]  /*27ae0*/  ISETP.GE.AND P0, PT, R132, R247, PT ;  /* 0x000000f78400720c */ /* 0x000fe20003f06270 */
[C---:B------:R-:W-:Y:S01]  /*27af0*/  IMAD.SHL.U32 R169, R190.reuse, 0x10, RZ ;  /* 0x00000010bea97824 */ /* 0x040fe200078e00ff */
[----:B------:R-:W-:Y:S01]  /*27b00*/  SHF.L.U64.HI R170, R190, 0x4, R191 ;  /* 0x00000004beaa7819 */ /* 0x000fe200000102bf */
[----:B------:R-:W3:Y:S04]  /*27b10*/  LDL R200, [R1+0x11c] ;  /* 0x00011c0001c87983 */ /* 0x000ee80000100800 */
[----:B------:R-:W4:Y:S04]  /*27b20*/  LDL.64 R196, [R1+0x78] ;  /* 0x0000780001c47983 */ /* 0x000f280000100a00 */
[----:B------:R-:W5:Y:S02]  /*27b30*/  LDL R194, [R1+0xd8] ;  /* 0x0000d80001c27983 */ /* 0x000f640000100800 */
[----:B------:R-:W-:Y:S02]  /*27b40*/  @!P0 IADD3 R169, P1, R0, R169, RZ ;  /* 0x000000a900a98210 */ /* 0x000fe40007f3e0ff */
[----:B------:R-:W5:Y:S03]  /*27b50*/  LDL R188, [R1+0x110] ;  /* 0x0001100001bc7983 */ /* 0x000f660000100800 */
[----:B------:R-:W-:Y:S01]  /*27b60*/  @!P0 IMAD.X R170, R168, 0x1, R170, P1 ;  /* 0x00000001a8aa8824 */ /* 0x000fe200008e06aa */
[----:B------:R-:W5:Y:S01]  /*27b70*/  LDL R175, [R1+0x114] ;  /* 0x0001140001af7983 */ /* 0x000f620000100800 */
[CC--:B------:R-:W-:Y:S03]  /*27b80*/  @!P0 LEA R172, P1, R169.reuse, R227.reuse, 0x1 ;  /* 0x000000e3a9ac8211 */ /* 0x0c0fe600078208ff */
[----:B------:R-:W5:Y:S01]  /*27b90*/  LDL.64 R192, [R1+0x70] ;  /* 0x0000700001c07983 */ /* 0x000f620000100a00 */
[-C--:B------:R-:W-:Y:S02]  /*27ba0*/  @!P0 LEA.HI.X R173, R169, R226.reuse, R170, 0x1, P1 ;  /* 0x000000e2a9ad8211 */ /* 0x080fe400008f0caa */
[C---:B------:R-:W-:Y:S01]  /*27bb0*/  LEA R170, P1, R0.reuse, R227, 0x1 ;  /* 0x000000e300aa7211 */ /* 0x040fe200078208ff */
[----:B------:R-:W5:Y:S03]  /*27bc0*/  LDL R174, [R1+0xd4] ;  /* 0x0000d40001ae7983 */ /* 0x000f660000100800 */
[CC--:B------:R-:W-:Y:S01]  /*27bd0*/  LEA.HI.X R171, R0.reuse, R226.reuse, R168, 0x1, P1 ;  /* 0x000000e200ab7211 */ /* 0x0c0fe200008f0ca8 */
[----:B------:R-:W5:Y:S04]  /*27be0*/  LDL.64 R198, [R1+0x68] ;  /* 0x0000680001c67983 */ /* 0x000f680000100a00 */
[----:B------:R-:W5:Y:S04]  /*27bf0*/  LDL.64 R204, [R1+0x50] ;  /* 0x0000500001cc7983 */ /* 0x000f680000100a00 */
[----:B------:R-:W5:Y:S04]  /*27c00*/  LDL R202, [R1+0xc4] ;  /* 0x0000c40001ca7983 */ /* 0x000f680000100800 */
        /* <DEDUP_REMOVED lines=11> */
[----:B--2---:R-:W-:Y:S03]  /*27cc0*/  @!P0 IADD3 R169, P1, R0, R195, RZ ;  /* 0x000000c300a98210 */ /* 0x004fe60007f3e0ff */
[----:B------:R-:W2:Y:S02]  /*27cd0*/  LDL R195, [R1+0xd0] ;  /* 0x0000d00001c37983 */ /* 0x000ea40000100800 */
[----:B---3--:R-:W-:Y:S01]  /*27ce0*/  @!P0 IMAD.X R173, R168, 0x1, R200, P1 ;  /* 0x00000001a8ad8824 */ /* 0x008fe200008e06c8 */
[CC--:B------:R-:W-:Y:S01]  /*27cf0*/  @!P0 LEA R172, P1, R169.reuse, R227.reuse, 0x1 ;  /* 0x000000e3a9ac8211 */ /* 0x0c0fe200078208ff */
[----:B------:R-:W3:Y:S03]  /*27d00*/  LDL.64 R200, [R1+0x48] ;  /* 0x0000480001c87983 */ /* 0x000ee60000100a00 */
[----:B------:R-:W-:Y:S02]  /*27d10*/  @!P0 LEA.HI.X R173, R169, R226, R173, 0x1, P1 ;  /* 0x000000e2a9ad8211 */ /* 0x000fe400008f0cad */
[----:B----4-:R-:W-:Y:S02]  /*27d20*/  @!P0 IADD3 R169, P1, R0, R196, RZ ;  /* 0x000000c400a98210 */ /* 0x010fe40007f3e0ff */
[----:B------:R-:W4:Y:S04]  /*27d30*/  LDL.64 R196, [R1+0x60] ;  /* 0x0000600001c47983 */ /* 0x000f280000100a00 */
[----:B------:R-:W-:Y:S01]  /*27d40*/  @!PT LDS RZ, [RZ] ;  /* 0x00000000fffff984 */ /* 0x000fe20000000800 */
[----:B------:R-:W-:Y:S01]  /*27d50*/  @!PT LDS RZ, [RZ] ;  /* 0x00000000fffff984 */ /* 0x000fe20000000800 */
[----:B------:R-:W-:Y:S01]  /*27d60*/  @!PT LDS RZ, [RZ] ;  /* 0x00000000fffff984 */ /* 0x000fe20000000800 */
[----:B------:R5:W-:Y:S04]  /*27d70*/  @!P0 LDGSTS.E.BYPASS.LTC128B.128 [R189+0x3000], [R172.64] ;  /* 0x03000000acbd8fae */ /* 0x000be8000b901d44 */
[----:B------:R1:W-:Y:S01]  /*27d80*/  @P0 STS.128 [R189+0x3800], RZ ;  /* 0x003800ffbd000388 */ /* 0x0003e20000000c00 */
[----:B-----5:R-:W-:Y:S01]  /*27d90*/  @!P0 IMAD.X R173, R168, 0x1, R194, P1 ;  /* 0x00000001a8ad8824 */ /* 0x020fe200008e06c2 */
[CC--:B------:R-:W-:Y:S02]  /*27da0*/  @!P0 LEA R172, P1, R169.reuse, R227.reuse, 0x1 ;  /* 0x000000e3a9ac8211 */ /* 0x0c0fe400078208ff */
[----:B------:R-:W5:Y:S02]  /*27db0*/  LDL R194, [R1+0xcc] ;  /* 0x0000cc0001c27983 */ /* 0x000f640000100800 */
[----:B------:R-:W-:Y:S02]  /*27dc0*/  @!P0 LEA.HI.X R173, R169, R226, R173, 0x1, P1 ;  /* 0x000000e2a9ad8211 */ /* 0x000fe400008f0cad */
[----:B------:R-:W-:Y:S02]  /*27dd0*/  @!P0 IADD3 R169, P1, R0, R188, RZ ;  /* 0x000000bc00a98210 */ /* 0x000fe40007f3e0ff */
[----:B------:R-:W3:Y:S04]  /*27de0*/  LDL R188, [R1+0x108] ;  /* 0x0001080001bc7983 */ /* 0x000ee80000100800 */
[----:B------:R-:W-:Y:S01]  /*27df0*/  @!PT LDS RZ, [RZ] ;  /* 0x00000000fffff984 */ /* 0x000fe20000000800 */
[----:B------:R-:W-:Y:S01]  /*27e00*/  @!PT LDS RZ, [RZ] ;  /* 0x00000000fffff984 */ /* 0x000fe20000000800 */
[----:B------:R-:W-:Y:S01]  /*27e10*/  @!PT LDS RZ, [RZ] ;  /* 0x00000000fffff984 */ /* 0x000fe20000000800 */
[----:B------:R1:W-:Y:S04]  /*27e20*/  @!P0 LDGSTS.E.BYPASS.LTC128B.128 [R189+0x3800], [R172.64] ;  /* 0x03800000acbd8fae */ /* 0x0003e8000b901d44 */
[----:B------:R1:W-:Y:S02]  /*27e30*/  @P0 STS.128 [R189+0x4000], RZ ;  /* 0x004000ffbd000388 */ /* 0x0003e40000000c00 */
[----:B-1----:R-:W-:Y:S01]  /*27e40*/  @!P0 IMAD.X R173, R168, 0x1, R175, P1 ;  /* 0x00000001a8ad8824 */ /* 0x002fe200008e06af */
[CC--:B------:R-:W-:Y:S01]  /*27e50*/  @!P0 LEA R172, P1, R169.reuse, R227.reuse, 0x1 ;  /* 0x000000e3a9ac8211 */ /* 0x0c0fe200078208ff */
[----:B------:R-:W3:Y:S03]  /*27e60*/  LDL R175, [R1+0x10c] ;  /* 0x00010c0001af7983 */ /* 0x000ee60000100800 */
[----:B------:R-:W-:Y:S02]  /*27e70*/  @!P0 LEA.HI.X R173, R169, R226, R173, 0x1, P1 ;  /* 0x000000e2a9ad8211 */ /* 0x000fe400008f0cad */
[----:B------:R-:W-:Y:S02]  /*27e80*/  @!P0 IADD3 R169, P1, R0, R192, RZ ;  /* 0x000000c000a98210 */ /* 0x000fe40007f3e0ff */
[----:B------:R-:W3:Y:S04]  /*27e90*/  LDL.64 R192, [R1+0x58] ;  /* 0x0000580001c07983 */ /* 0x000ee80000100a00 */
        /* <DEDUP_REMOVED lines=15> */
[----:B------:R1:W-:Y:S01]  /*27f90*/  @P0 STS.128 [R189+0x5000], RZ ;  /* 0x005000ffbd000388 */ /* 0x0003e20000000c00 */
[----:B--2---:R-:W-:Y:S01]  /*27fa0*/  @!P0 IMAD.X R173, R168, 0x1, R195, P1 ;  /* 0x00000001a8ad8824 */ /* 0x004fe200008e06c3 */
[CC--:B------:R-:W-:Y:S04]  /*27fb0*/  @!P0 LEA R172, P1, R169.reuse, R227.reuse, 0x1 ;  /* 0x000000e3a9ac8211 */ /* 0x0c0fe800078208ff */
[----:B------:R-:W-:Y:S05]  /*27fc0*/  @!P0 LEA.HI.X R173, R169, R226, R173, 0x1, P1 ;  /* 0x000000e2a9ad8211 */ /* 0x000fea00008f0cad */
[----:B------:R-:W-:Y:S01]  /*27fd0*/  @!PT LDS RZ, [RZ] ;  /* 0x00000000fffff984 */ /* 0x000fe20000000800 */
[----:B------:R-:W-:Y:S01]  /*27fe0*/  @!PT LDS RZ, [RZ] ;  /* 0x00000000fffff984 */ /* 0x000fe20000000800 */
[----:B------:R-:W-:Y:S01]  /*27ff0*/  @!PT LDS RZ, [RZ] ;  /* 0x00000000fffff984 */ /* 0x000fe20000000800 */
[----:B------:R5:W-:Y:S01]  /*28000*/  @!P0 LDGSTS.E.BYPASS.LTC128B.128 [R189+0x5000], [R172.64] ;  /* 0x05000000acbd8fae */ /* 0x000be2000b901d44 */
[----:B----4-:R-:W-:Y:S03]  /*28010*/  @!P0 IADD3 R169, P1, R0, R196, RZ ;  /* 0x000000c400a98210 */ /* 0x010fe60007f3e0ff */
[----:B------:R-:W2:Y:S04]  /*28020*/  LDL R197, [R1+0xc0] ;  /* 0x0000c00001c57983 */ /* 0x000ea80000100800 */
[----:B------:R-:W4:Y:S04]  /*28030*/  LDL R196, [R1+0xbc] ;  /* 0x0000bc0001c47983 */ /* 0x000f280000100800 */
[----:B------:R1:W-:Y:S01]  /*28040*/  @P0 STS.128 [R189+0x5800], RZ ;  /* 0x005800ffbd000388 */ /* 0x0003e20000000c00 */
[----:B-----5:R-:W-:Y:S01]  /*28050*/  @!P0 IMAD.X R173, R168, 0x1, R194, P1 ;  /* 0x00000001a8ad8824 */ /* 0x020fe200008e06c2 */
[CC--:B------:R-:W-:Y:S02]  /*28060*/  @!P0 LEA R172, P1, R169.reuse, R227.reuse, 0x1 ;  /* 0x000000e3a9ac8211 */ /* 0x0c0fe400078208ff */
[----:B------:R-:W5:Y:S02]  /*28070*/  LDL.64 R194, [R1+0x38] ;  /* 0x0000380001c27983 */ /* 0x000f640000100a00 */
[----:B------:R-:W-:Y:S02]  /*28080*/  @!P0 LEA.HI.X R173, R169, R226, R173, 0x1, P1 ;  /* 0x000000e2a9ad8211 */ /* 0x000fe400008f0cad */
[----:B---3--:R-:W-:Y:S02]  /*28090*/  @!P0 IADD3 R169, P1, R0, R188, RZ ;  /* 0x000000bc00a98210 */ /* 0x008fe40007f3e0ff */
[----:B------:R-:W3:Y:S04]  /*280a0*/  LDL R188, [R1+0xb8] ;  /* 0x0000b80001bc7983 */ /* 0x000ee80000100800 */
[----:B------:R-:W-:Y:S01]  /*280b0*/  @!PT LDS RZ, [RZ] ;  /* 0x00000000fffff984 */ /* 0x000fe20000000800 */
[----:B------:R-:W-:Y:S01]  /*280c0*/  @!PT LDS RZ, [RZ] ;  /* 0x00000000fffff984 */ /* 0x000fe20000000800 */
[----:B------:R-:W-:Y:S01]  /*280d0*/  @!PT LDS RZ, [RZ] ;  /* 0x00000000fffff984 */ /* 0x000fe20000000800 */
[----:B------:R1:W-:Y:S04]  /*280e0*/  @!P0 LDGSTS.E.BYPASS.LTC128B.128 [R189+0x5800], [R172.64] ;  /* 0x05800000acbd8fae */ /* 0x0003e8000b901d44 */
[----:B------:R1:W-:Y:S02]  /*280f0*/  @P0 STS.128 [R189+0x6000], RZ ;  /* 0x006000ffbd000388 */ /* 0x0003e40000000c00 */
[----:B-1----:R-:W-:Y:S01]  /*28100*/  @!P0 IMAD.X R173, R168, 0x1, R175, P1 ;  /* 0x00000001a8ad8824 */ /* 0x002fe200008e06af */
[CC--:B------:R-:W-:Y:S04]  /*28110*/  @!P0 LEA R172, P1, R169.reuse, R227.reuse, 0x1 ;  /* 0x000000e3a9ac8211 */ /* 0x0c0fe800078208ff */
        /* <DEDUP_REMOVED lines=10> */
[----:B------:R-:W3:Y:S03]  /*281c0*/  LDL.64 R174, [R1+0x28] ;  /* 0x0000280001ae7983 */ /* 0x000ee60000100a00 */
[----:B------:R-:W-:Y:S02]  /*281d0*/  @!P0 LEA.HI.X R173, R169, R226, R173, 0x1, P1 ;  /* 0x000000e2a9ad8211 */ /* 0x000fe400008f0cad */
[----:B------:R-:W-:Y:S03]  /*281e0*/  @!P0 IADD3 R169, P1, R0, R204, RZ ;  /* 0x000000cc00a98210 */ /* 0x000fe60007f3e0ff */
        /* <DEDUP_REMOVED lines=8> */
[----:B------:R-:W-:Y:S03]  /*28270*/  @!P0 IADD3 R169, P1, R0, R200, RZ ;  /* 0x000000c800a98210 */ /* 0x000fe60007f3e0ff */
[----:B------:R-:W-:Y:S01]  /*28280*/  @!PT LDS RZ, [RZ] ;  /* 0x00000000fffff984 */ /* 0x000fe20000000800 */
[----:B------:R-:W-:Y:S01]  /*28290*/  @!PT LDS RZ, [RZ] ;  /* 0x00000000fffff984 */ /* 0x000fe20000000800 */
[----:B------:R-:W-:Y:S01]  /*282a0*/  @!PT LDS RZ, [RZ] ;  /* 0x00000000fffff984 */ /* 0x000fe20000000800 */
[----:B------:R2:W-:Y:S04]  /*282b0*/  @!P0 LDGSTS.E.BYPASS.LTC128B.128 [R189+0x7000], [R172.64] ;  /* 0x07000000acbd8fae */ /* 0x0005e8000b901d44 */
[----:B------:R1:W-:Y:S01]  /*282c0*/  @P0 STS.128 [R189+0x7800], RZ ;  /* 0x007800ffbd000388 */ /* 0x0003e20000000c00 */
[----:B--2---:R-:W-:Y:S01]  /*282d0*/  @!P0 IMAD.X R173, R168, 0x1, R197, P1 ;  /* 0x00000001a8ad8824 */ /* 0x004fe200008e06c5 */
        /* <DEDUP_REMOVED lines=8> */
[----:B----4-:R-:W-:Y:S01]  /*28360*/  @!P0 IMAD.X R173, R168, 0x1, R196, P1 ;  /* 0x00000001a8ad8824 */ /* 0x010fe200008e06c4 */
[CC--:B------:R-:W-:Y:S04]  /*28370*/  @!P0 LEA R172, P1, R169.reuse, R227.reuse, 0x1 ;  /* 0x000000e3a9ac8211 */ /* 0x0c0fe800078208ff */
[----:B------:R-:W-:Y:S02]  /*28380*/  @!P0 LEA.HI.X R173, R169, R226, R173, 0x1, P1 ;  /* 0x000000e2a9ad8211 */ /* 0x000fe400008f0cad */
[----:B-----5:R-:W-:Y:S03]  /*28390*/  @!P0 IADD3 R169, P1, R0, R194, RZ ;  /* 0x000000c200a98210 */ /* 0x020fe60007f3e0ff */
[----:B------:R-:W-:Y:S01]  /*283a0*/  @!PT LDS RZ, [RZ] ;  /* 0x00000000fffff984 */ /* 0x000fe20000000800 */
[----:B------:R-:W-:Y:S01]  /*283b0*/  @!PT LDS RZ, [RZ] ;  /* 0x00000000fffff984 */ /* 0x000fe20000000800 */
[----:B------:R-:W-:Y:S01]  /*283c0*/  @!PT LDS RZ, [RZ] ;  /* 0x00000000fffff984 */ /* 0x000fe20000000800 */
[----:B------:R3:W-:Y:S04]  /*283d0*/  @!P0 LDGSTS.E.BYPASS.LTC128B.128 [R189+0x8000], [R172.64] ;  /* 0x08000000acbd8fae */ /* 0x0007e8000b901d44 */
[----:B------:R1:W-:Y:S01]  /*283e0*/  @P0 STS.128 [R189+0x8800], RZ ;  /* 0x008800ffbd000388 */ /* 0x0003e20000000c00 */
[----:B---3--:R-:W-:Y:S01]  /*283f0*/  @!P0 IMAD.X R173, R168, 0x1, R188, P1 ;  /* 0x00000001a8ad8824 */ /* 0x008fe200008e06bc */
        /* <DEDUP_REMOVED lines=15> */
[----:B------:R1:W-:Y:S02]  /*284f0*/  @!P0 LDGSTS.E.BYPASS.LTC128B.128 [R189+0x9000], [R172.64] ;  /* 0x09000000acbd8fae */ /* 0x0003e4000b901d44 */
[----:B------:R-:W-:Y:S01]  /*28500*/  @!P0 IMAD.X R169, R168, 0x1, R251, P1 ;  /* 0x00000001a8a98824 */ /* 0x000fe200008e06fb */
[C---:B------:R-:W-:Y:S01]  /*28510*/  @!P0 LEA R168, P1, R0.reuse, R227, 0x1 ;  /* 0x000000e300a88211 */ /* 0x040fe200078208ff */
[----:B------:R1:W-:Y:S01]  /*28520*/  @P0 STS.128 [R189+0x9800], RZ ;  /* 0x009800ffbd000388 */ /* 0x0003e20000000c00 */
[----:B------:R-:W-:Y:S02]  /*28530*/  IMAD.MOV.U32 R227, RZ, RZ, R170 ;  /* 0x000000ffffe37224 */ /* 0x000fe400078e00aa */
[----:B------:R-:W-:Y:S01]  /*28540*/  @!P0 LEA.HI.X R169, R0, R226, R169, 0x1, P1 ;  /* 0x000000e200a98211 */ /* 0x000fe200008f0ca9 */
[----:B------:R-:W-:Y:S04]  /*28550*/  IMAD.MOV.U32 R226, RZ, RZ, R171 ;  /* 0x000000ffffe27224 */ /* 0x000fe800078e00ab */
[----:B------:R-:W-:Y:S01]  /*28560*/  @!PT LDS RZ, [RZ] ;  /* 0x00000000fffff984 */ /* 0x000fe20000000800 */
[----:B------:R-:W-:Y:S01]  /*28570*/  @!PT LDS RZ, [RZ] ;  /* 0x00000000fffff984 */ /* 0x000fe20000000800 */
[----:B------:R-:W-:Y:S01]  /*28580*/  @!PT LDS RZ, [RZ] ;  /* 0x00000000fffff984 */ /* 0x000fe20000000800 */
[----:B------:R1:W-:Y:S04]  /*28590*/  @!P0 LDGSTS.E.BYPASS.LTC128B.128 [R189+0x9800], [R168.64] ;  /* 0x09800000a8bd8fae */ /* 0x0003e8000b901d44 */
[----:B------:R-:W0:Y:S02]  /*285a0*/  LDGDEPBAR ;  /* 0x00000000000079af */ /* 0x000e240000000000 */
.L_x_1153:
[----:B------:R-:W-:Y:S05]  /*285b0*/  BSYNC B1 ;  /* 0x0000000000017941 */ /* 0x000fea0003800000 */
.L_x_1152:
[----:B------:R2:W3:Y:S02]  /*285c0*/  LD.E R0, [R2.64+0xdc] ;  /* 0x0000dc0402007980 */ /* 0x0004e4000c101900 */
[----:B--2---:R-:W-:Y:S04]  /*285d0*/  FMNMX.FTZ R2, R6, R134, !PT ;  /* 0x0000008606027209 */ /* 0x004fe80007810000 */
[----:B------:R-:W-:Y:S04]  /*285e0*/  FMNMX.FTZ R2, R7, R2, !PT ;  /* 0x0000000207027209 */ /* 0x000fe80007810000 */
        /* <DEDUP_REMOVED lines=61> */
[----:B------:R-:W-:Y:S05]  /*289c0*/  FMNMX.FTZ R2, R131, R2, !PT ;  /* 0x0000000283027209 */ /* 0x000fea0007810000 */
[----:B------:R-:W2:Y:S02]  /*289d0*/  SHFL.BFLY PT, R3, R2, 0x2, 0x1f ;  /* 0x0c401f0002037f89 */ /* 0x000ea400000e0000 */
[----:B--2---:R-:W-:Y:S06]  /*289e0*/  FMNMX.FTZ R2, R2, R3, !PT ;  /* 0x0000000302027209 */ /* 0x004fec0007810000 */
[----:B------:R-:W2:Y:S02]  /*289f0*/  SHFL.BFLY PT, R3, R2, 0x1, 0x1f ;  /* 0x0c201f0002037f89 */ /* 0x000ea400000e0000 */
[----:B--2---:R-:W-:Y:S04]  /*28a00*/  FMNMX.FTZ R3, R2, R3, !PT ;  /* 0x0000000302037209 */ /* 0x004fe80007810000 */
[C---:B------:R-:W-:Y:S01]  /*28a10*/  FSETP.NEU.FTZ.AND P0, PT, R3.reuse, -INF , PT ;  /* 0xff8000000300780b */ /* 0x040fe20003f1d000 */
[C---:B-1-3--:R-:W-:Y:S02]  /*28a20*/  FMUL.FTZ R169, R0.reuse, R3 ;  /* 0x0000000300a97220 */ /* 0x04afe40000410000 */
[----:B------:R-:W-:Y:S03]  /*28a30*/  FADD.FTZ R2, -R3, R134 ;  /* 0x0000008603027221 */ /* 0x000fe60000010100 */
[----:B------:R-:W-:Y:S01]  /*28a40*/  FSEL R169, R169, RZ, P0 ;  /* 0x000000ffa9a97208 */ /* 0x000fe20000000000 */
[----:B------:R-:W-:Y:S04]  /*28a50*/  FMUL.FTZ R2, R0, R2 ;  /* 0x0000000200027220 */ /* 0x000fe80000410000 */
[-CC-:B------:R-:W-:Y:S01]  /*28a60*/  FFMA.FTZ R201, R38, R0.reuse, -R169.reuse ;  /* 0x0000000026c97223 */ /* 0x180fe200000108a9 */
[----:B------:R-:W-:Y:S01]  /*28a70*/  FMNMX.FTZ R38, R4, R135, !PT ;  /* 0x0000008704267209 */ /* 0x000fe20007810000 */
[----:B------:R-:W1:Y:S01]  /*28a80*/  MUFU.EX2 R2, R2 ;  /* 0x0000000200027308 */ /* 0x000e620000000800 */
[--C-:B------:R-:W-:Y:S02]  /*28a90*/  FFMA.FTZ R6, R6, R0, -R169.reuse ;  /* 0x0000000006067223 */ /* 0x100fe400000108a9 */
[----:B------:R-:W-:Y:S01]  /*28aa0*/  FMNMX.FTZ R38, R5, R38, !PT ;  /* 0x0000002605267209 */ /* 0x000fe20007810000 */
[-CC-:B------:R-:W-:Y:S02]  /*28ab0*/  FFMA.FTZ R204, R47, R0.reuse, -R169.reuse ;  /* 0x000000002fcc7223 */ /* 0x180fe400000108a9 */
[--C-:B------:R-:W-:Y:S01]  /*28ac0*/  FFMA.FTZ R168, R7, R0, -R169.reuse ;  /* 0x0000000007a87223 */ /* 0x100fe200000108a9 */
[----:B------:R-:W-:Y:S01]  /*28ad0*/  FMNMX.FTZ R38, R8, R38, !PT ;  /* 0x0000002608267209 */ /* 0x000fe20007810000 */
[--C-:B------:R-:W-:Y:S02]  /*28ae0*/  FFMA.FTZ R134, R10, R0, -R169.reuse ;  /* 0x000000000a867223 */ /* 0x100fe400000108a9 */
[----:B------:R-:W2:Y:S01]  /*28af0*/  MUFU.EX2 R47, R6 ;  /* 0x00000006002f7308 */ /* 0x000ea20000000800 */
[----:B------:R-:W-:Y:S01]  /*28b00*/  FMNMX.FTZ R38, R9, R38, !PT ;  /* 0x0000002609267209 */ /* 0x000fe20007810000 */
[-CC-:B------:R-:W-:Y:S02]  /*28b10*/  FFMA.FTZ R170, R11, R0.reuse, -R169.reuse ;  /* 0x000000000baa7223 */ /* 0x180fe400000108a9 */
[--C-:B------:R-:W-:Y:S01]  /*28b20*/  FFMA.FTZ R174, R14, R0, -R169.reuse ;  /* 0x000000000eae7223 */ /* 0x100fe200000108a9 */
[----:B------:R-:W-:Y:S01]  /*28b30*/  FMNMX.FTZ R38, R12, R38, !PT ;  /* 0x000000260c267209 */ /* 0x000fe20007810000 */
[-CC-:B------:R-:W-:Y:S02]  /*28b40*/  FFMA.FTZ R173, R15, R0.reuse, -R169.reuse ;  /* 0x000000000fad7223 */ /* 0x180fe400000108a9 */
[--C-:B------:R-:W-:Y:S01]  /*28b50*/  FFMA.FTZ R172, R18, R0, -R169.reuse ;  /* 0x0000000012ac7223 */ /* 0x100fe200000108a9 */
[----:B------:R-:W-:Y:S01]  /*28b60*/  FMNMX.FTZ R38, R13, R38, !PT ;  /* 0x000000260d267209 */ /* 0x000fe20007810000 */
[-CC-:B------:R-:W-:Y:S02]  /*28b70*/  FFMA.FTZ R171, R19, R0.reuse, -R169.reuse ;  /* 0x0000000013ab7223 */ /* 0x180fe400000108a9 */
[--C-:B------:R-:W-:Y:S01]  /*28b80*/  FFMA.FTZ R193, R22, R0, -R169.reuse ;  /* 0x0000000016c17223 */ /* 0x100fe200000108a9 */
[----:B------:R-:W-:Y:S01]  /*28b90*/  FMNMX.FTZ R38, R16, R38, !PT ;  /* 0x0000002610267209 */ /* 0x000fe20007810000 */
[C---:B-1----:R-:W-:Y:S02]  /*28ba0*/  FMUL.FTZ R10, R2.reuse, R162 ;  /* 0x000000a2020a7220 */ /* 0x042fe40000410000 */
[C---:B------:R-:W-:Y:S01]  /*28bb0*/  FMUL.FTZ R11, R2.reuse, R163 ;  /* 0x000000a3020b7220 */ /* 0x040fe20000410000 */
[----:B------:R-:W-:Y:S01]  /*28bc0*/  FMNMX.FTZ R38, R17, R38, !PT ;  /* 0x0000002611267209 */ /* 0x000fe20007810000 */
[----:B------:R-:W-:Y:S02]  /*28bd0*/  FMUL.FTZ R19, R2, R155 ;  /* 0x0000009b02137220 */ /* 0x000fe40000410000 */
        /* <DEDUP_REMOVED lines=11> */
[----:B------:R-:W-:Y:S02]  /*28c90*/  FFMA.FTZ R205, R46, R0, -R169 ;  /* 0x000000002ecd7223 */ /* 0x000fe400000108a9 */
[----:B--2---:R-:W-:Y:S01]  /*28ca0*/  FFMA.FTZ R46, R2, R249, R47 ;  /* 0x000000f9022e7223 */ /* 0x004fe2000001002f */
[----:B------:R-:W-:Y:S01]  /*28cb0*/  FMNMX.FTZ R38, R28, R38, !PT ;  /* 0x000000261c267209 */ /* 0x000fe20007810000 */
[C---:B------:R-:W-:Y:S02]  /*28cc0*/  FMUL.FTZ R6, R2.reuse, R166 ;  /* 0x000000a602067220 */ /* 0x040fe40000410000 */
[C---:B------:R-:W-:Y:S01]  /*28cd0*/  FMUL.FTZ R7, R2.reuse, R167 ;  /* 0x000000a702077220 */ /* 0x040fe20000410000 */
[----:B------:R-:W-:Y:S01]  /*28ce0*/  FMNMX.FTZ R38, R29, R38, !PT ;  /* 0x000000261d267209 */ /* 0x000fe20007810000 */
[C---:B------:R-:W-:Y:S02]  /*28cf0*/  FMUL.FTZ R14, R2.reuse, R158 ;  /* 0x0000009e020e7220 */ /* 0x040fe40000410000 */
[----:B------:R-:W-:Y:S01]  /*28d00*/  FMUL.FTZ R15, R2, R159 ;  /* 0x0000009f020f7220 */ /* 0x000fe20000410000 */
        /* <DEDUP_REMOVED lines=13> */
[----:B------:R-:W-:Y:S02]  /*28de0*/  FMUL.FTZ R35, R2, R139 ;  /* 0x0000008b02237220 */ /* 0x000fe40000410000 */
[--C-:B------:R-:W-:Y:S01]  /*28df0*/  FFMA.FTZ R200, R39, R0, -R169.reuse ;  /* 0x0000000027c87223 */ /* 0x100fe200000108a9 */
[----:B------:R-:W-:Y:S01]  /*28e00*/  FMNMX.FTZ R38, R41, R38, !PT ;  /* 0x0000002629267209 */ /* 0x000fe20007810000 */
[-CC-:B------:R-:W-:Y:S02]  /*28e10*/  FFMA.FTZ R220, R82, R0.reuse, -R169.reuse ;  /* 0x0000000052dc7223 */ /* 0x180fe400000108a9 */
[--C-:B------:R-:W-:Y:S01]  /*28e20*/  FFMA.FTZ R199, R42, R0, -R169.reuse ;  /* 0x000000002ac77223 */ /* 0x100fe200000108a9 */
[----:B------:R-:W-:Y:S01]  /*28e30*/  FMNMX.FTZ R38, R44, R38, !PT ;  /* 0x000000262c267209 */ /* 0x000fe20007810000 */
[--C-:B------:R-:W-:Y:S02]  /*28e40*/  FFMA.FTZ R198, R43, R0, -R169.reuse ;  /* 0x000000002bc67223 */ /* 0x100fe400000108a9 */
[----:B------:R-:W-:Y:S01]  /*28e50*/  MUFU.EX2 R43, R170 ;  /* 0x000000aa002b7308 */ /* 0x000fe20000000800 */
        /* <DEDUP_REMOVED lines=61> */
[----:B------:R-:W-:Y:S03]  /*29230*/  FFMA.FTZ R169, R131, R0, -R169 ;  /* 0x0000000083a97223 */ /* 0x000fe600000108a9 */
        /* <DEDUP_REMOVED lines=22> */
[----:B------:R-:W1:Y:S02]  /*293a0*/  SHFL.BFLY PT, R2, R38, 0x2, 0x1f ;  /* 0x0c401f0026027f89 */ /* 0x000e6400000e0000 */
[----:B-1----:R-:W-:Y:S06]  /*293b0*/  FMNMX.FTZ R38, R38, R2, !PT ;  /* 0x0000000226267209 */ /* 0x002fec0007810000 */
[----:B------:R-:W1:Y:S02]  /*293c0*/  SHFL.BFLY PT, R2, R38, 0x1, 0x1f ;  /* 0x0c201f0026027f89 */ /* 0x000e6400000e0000 */
[----:B-1----:R-:W-:Y:S04]  /*293d0*/  FMNMX.FTZ R38, R38, R2, !PT ;  /* 0x0000000226267209 */ /* 0x002fe80007810000 */
[----:B------:R-:W-:Y:S01]  /*293e0*/  FSETP.NEU.FTZ.AND P0, PT, R38, -INF , PT ;  /* 0xff8000002600780b */ /* 0x000fe20003f1d000 */
[----:B------:R-:W-:Y:S02]  /*293f0*/  FMUL.FTZ R39, R0, R38 ;  /* 0x0000002600277220 */ /* 0x000fe40000410000 */
[----:B------:R-:W-:Y:S03]  /*29400*/  FADD.FTZ R2, -R38, R135 ;  /* 0x0000008726027221 */ /* 0x000fe60000010100 */
[----:B------:R-:W-:Y:S01]  /*29410*/  FSEL R39, R39, RZ, P0 ;  /* 0x000000ff27277208 */ /* 0x000fe20000000000 */
[----:B------:R-:W-:Y:S01]  /*29420*/  FMUL.FTZ R2, R0, R2 ;  /* 0x0000000200027220 */ /* 0x000fe20000410000 */
[----:B------:R-:W-:Y:S03]  /*29430*/  ISETP.GT.AND P0, PT, R248, 0x1, PT ;  /* 0x00000001f800780c */ /* 0x000fe60003f04270 */
[-CC-:B------:R-:W-:Y:S02]  /*29440*/  FFMA.FTZ R50, R9, R0.reuse, -R39.reuse ;  /* 0x0000000009327223 */ /* 0x180fe40000010827 */
[----:B------:R-:W-:Y:S01]  /*29450*/  MUFU.EX2 R2, R2 ;  /* 0x0000000200027308 */ /* 0x000fe20000000800 */
[-CC-:B------:R-:W-:Y:S02]  /*29460*/  FFMA.FTZ R82, R41, R0.reuse, -R39.reuse ;  /* 0x0000000029527223 */ /* 0x180fe40000010827 */
[-CC-:B------:R-:W-:Y:S02]  /*29470*/  FFMA.FTZ R54, R12, R0.reuse, -R39.reuse ;  /* 0x000000000c367223 */ /* 0x180fe40000010827 */
[-CC-:B------:R-:W-:Y:S02]  /*29480*/  FFMA.FTZ R51, R13, R0.reuse, -R39.reuse ;  /* 0x000000000d337223 */ /* 0x180fe40000010827 */
[-CC-:B------:R-:W-:Y:S02]  /*29490*/  FFMA.FTZ R55, R16, R0.reuse, -R39.reuse ;  /* 0x0000000010377223 */ /* 0x180fe40000010827 */
[-CC-:B------:R-:W-:Y:S01]  /*294a0*/  FFMA.FTZ R58, R17, R0.reuse, -R39.reuse ;  /* 0x00000000113a7223 */ /* 0x180fe20000010827 */
[----:B------:R-:W1:Y:S01]  /*294b0*/  MUFU.EX2 R41, R168 ;  /* 0x000000a800297308 */ /* 0x000e620000000800 */
[-CC-:B------:R-:W-:Y:S02]  /*294c0*/  FFMA.FTZ R62, R20, R0.reuse, -R39.reuse ;  /* 0x00000000143e7223 */ /* 0x180fe40000010827 */
[-CC-:B------:R-:W-:Y:S02]  /*294d0*/  FFMA.FTZ R59, R21, R0.reuse, -R39.reuse ;  /* 0x00000000153b7223 */ /* 0x180fe40000010827 */
[-CC-:B------:R-:W-:Y:S02]  /*294e0*/  FFMA.FTZ R63, R24, R0.reuse, -R39.reuse ;  /* 0x00000000183f7223 */ /* 0x180fe40000010827 */
[-CC-:B------:R-:W-:Y:S02]  /*294f0*/  FFMA.FTZ R83, R44, R0.reuse, -R39.reuse ;  /* 0x000000002c537223 */ /* 0x180fe40000010827 */
[-CC-:B------:R-:W-:Y:S01]  /*29500*/  FFMA.FTZ R86, R45, R0.reuse, -R39.reuse ;  /* 0x000000002d567223 */ /* 0x180fe20000010827 */
[----:B------:R-:W-:Y:S01]  /*29510*/  MUFU.EX2 R150, R51 ;  /* 0x0000003300967308 */ /* 0x000fe20000000800 */
        /* <DEDUP_REMOVED lines=11> */
[----:B------:R-:W2:Y:S01]  /*295d0*/  MUFU.EX2 R8, R134 ;  /* 0x0000008600087308 */ /* 0x000ea20000000800 */
        /* <DEDUP_REMOVED lines=11> */
[----:B------:R3:W4:Y:S01]  /*29690*/  MUFU.EX2 R40, R4 ;  /* 0x0000000400287308 */ /* 0x0007220000000800 */
        /* <DEDUP_REMOVED lines=38> */
[----:B------:R-:W-:Y:S02]  /*29900*/  FFMA.FTZ R39, R129, R0, -R39 ;  /* 0x0000000081277223 */ /* 0x000fe40000010827 */
[C---:B-1----:R-:W-:Y:S01]  /*29910*/  FADD.FTZ R0, R41.reuse, R46 ;  /* 0x0000002e29007221 */ /* 0x042fe20000010000 */
[----:B------:R-:W-:Y:S01]  /*29920*/  F2FP.PACK_AB R41, R41, R47 ;  /* 0x0000002f2929723e */ /* 0x000fe200000000ff */
[C---:B------:R-:W-:Y:S01]  /*29930*/  FMUL.FTZ R16, R2.reuse, R152 ;  /* 0x0000009802107220 */ /* 0x040fe20000410000 */
[----:B------:R-:W-:Y:S01]  /*29940*/  MUFU.EX2 R143, R63 ;  /* 0x0000003f008f7308 */ /* 0x000fe20000000800 */
[----:B------:R-:W1:Y:S01]  /*29950*/  LDSM.16.MT88.4 R44, [R178+0xa000] ;  /* 0x00a00000b22c783b */ /* 0x000e620000004200 */
[C---:B------:R-:W-:Y:S02]  /*29960*/  FMUL.FTZ R9, R2.reuse, R161 ;  /* 0x000000a102097220 */ /* 0x040fe40000410000 */
[----:B------:R-:W-:Y:S02]  /*29970*/  FMUL.FTZ R17, R2, R153 ;  /* 0x0000009902117220 */ /* 0x000fe40000410000 */
[----:B--2---:R-:W-:Y:S02]  /*29980*/  FADD.FTZ R0, R8, R0 ;  /* 0x0000000008007221 */ /* 0x004fe40000010000 */
[C---:B---3--:R-:W-:Y:S02]  /*29990*/  FMUL.FTZ R4, R2.reuse, R164 ;  /* 0x000000a402047220 */ /* 0x048fe40000410000 */
[----:B------:R-:W2:Y:S01]  /*299a0*/  MUFU.EX2 R152, R50 ;  /* 0x0000003200987308 */ /* 0x000ea20000000800 */
[C---:B------:R-:W-:Y:S02]  /*299b0*/  FMUL.FTZ R5, R2.reuse, R165 ;  /* 0x000000a502057220 */ /* 0x040fe40000410000 */
[----:B----4-:R-:W-:Y:S01]  /*299c0*/  FFMA.FTZ R108, R2, R250, R40 ;  /* 0x000000fa026c7223 */ /* 0x010fe20000010028 */
[----:B------:R-:W-:Y:S01]  /*299d0*/  F2FP.PACK_AB R40, R154, R40 ;  /* 0x000000289a28723e */ /* 0x000fe200000000ff */
[C---:B------:R-:W-:Y:S01]  /*299e0*/  FADD.FTZ R0, R43.reuse, R0 ;  /* 0x000000002b007221 */ /* 0x040fe20000010000 */
[----:B------:R-:W-:Y:S01]  /*299f0*/  F2FP.PACK_AB R43, R43, R8 ;  /* 0x000000082b2b723e */ /* 0x000fe200000000ff */
[C---:B------:R-:W-:Y:S02]  /*29a00*/  FMUL.FTZ R8, R2.reuse, R160 ;  /* 0x000000a002087220 */ /* 0x040fe40000410000 */
[C---:B------:R-:W-:Y:S01]  /*29a10*/  FMUL.FTZ R12, R2.reuse, R156 ;  /* 0x0000009c020c7220 */ /* 0x040fe20000410000 */
[----:B------:R-:W-:Y:S01]  /*29a20*/  MUFU.EX2 R60, R195 ;  /* 0x000000c3003c7308 */ /* 0x000fe20000000800 */
[C---:B------:R-:W-:Y:S01]  /*29a30*/  FMUL.FTZ R13, R2.reuse, R157 ;  /* 0x0000009d020d7220 */ /* 0x040fe20000410000 */
[----:B------:R-:W-:Y:S01]  /*29a40*/  LDSM.16.MT88.4 R160, [R178+0x11800] ;  /* 0x01180000b2a0783b */ /* 0x000fe20000004200 */
[C---:B------:R-:W-:Y:S02]  /*29a50*/  FMUL.FTZ R20, R2.reuse, R148 ;  /* 0x0000009402147220 */ /* 0x040fe40000410000 */
[C---:B------:R-:W-:Y:S02]  /*29a60*/  FMUL.FTZ R21, R2.reuse, R149 ;  /* 0x0000009502157220 */ /* 0x040fe40000410000 */
[C---:B------:R-:W-:Y:S02]  /*29a70*/  FMUL.FTZ R24, R2.reuse, R144 ;  /* 0x0000009002187220 */ /* 0x040fe40000410000 */
[C---:B------:R-:W-:Y:S01]  /*29a80*/  FMUL.FTZ R25, R2.reuse, R145 ;  /* 0x0000009102197220 */ /* 0x040fe20000410000 */
[----:B------:R-:W-:Y:S01]  /*29a90*/  MUFU.EX2 R149, R54 ;  /* 0x0000003600957308 */ /* 0x000fe20000000800 */
[C---:B------:R-:W-:Y:S02]  /*29aa0*/  FMUL.FTZ R28, R2.reuse, R140 ;  /* 0x0000008c021c7220 */ /* 0x040fe40000410000 */
[----:B------:R-:W-:Y:S01]  /*29ab0*/  FMUL.FTZ R29, R2, R141 ;  /* 0x0000008d021d7220 */ /* 0x000fe20000410000 */
[----:B--2---:R-:W-:Y:S01]  /*29ac0*/  F2FP.PACK_AB R42, R152, R151 ;  /* 0x00000097982a723e */ /* 0x004fe200000000ff */
[C---:B------:R-:W-:Y:S02]  /*29ad0*/  FMUL.FTZ R32, R2.reuse, R136 ;  /* 0x0000008802207220 */ /* 0x040fe40000410000 */
[----:B------:R-:W-:Y:S02]  /*29ae0*/  FMUL.FTZ R33, R2, R137 ;  /* 0x0000008902217220 */ /* 0x000fe40000410000 */
[----:B------:R-:W-:Y:S01]  /*29af0*/  FADD.FTZ R0, R36, R0 ;  /* 0x0000000024007221 */ /* 0x000fe20000010000 */
[----:B------:R-:W2:Y:S01]  /*29b00*/  MUFU.EX2 R2, R173 ;  /* 0x000000ad00027308 */ /* 0x000ea20000000800 */
[C---:B-1----:R-:W-:Y:S08]  /*29b10*/  HMMA.16816.F32 R4, R40.reuse, R44, R4 ;  /* 0x0000002c2804723c */ /* 0x042ff00000001804 */
[C---:B------:R-:W-:Y:S01]  /*29b20*/  HMMA.16816.F32 R8, R40.reuse, R46, R8 ;  /* 0x0000002e2808723c */ /* 0x040fe20000001808 */
[----:B------:R1:W3:Y:S01]  /*29b30*/  MUFU.EX2 R148, R58 ;  /* 0x0000003a00947308 */ /* 0x0002e20000000800 */
[----:B------:R-:W4:Y:S09]  /*29b40*/  LDSM.16.MT88.4 R44, [R181+0xa000] ;  /* 0x00a00000b52c783b */ /* 0x000f320000004200 */
[----:B------:R-:W-:Y:S01]  /*29b50*/  MUFU.EX2 R144, R62 ;  /* 0x0000003e00907308 */ /* 0x000fe20000000800 */
[----:B--2---:R-:W-:Y:S04]  /*29b60*/  FADD.FTZ R0, R2, R0 ;  /* 0x0000000002007221 */ /* 0x004fe80000010000 */
[----:B------:R-:W-:Y:S05]  /*29b70*/  FADD.FTZ R0, R48, R0 ;  /* 0x0000000030007221 */ /* 0x000fea0000010000 */
[----:B------:R-:W-:Y:S01]  /*29b80*/  MUFU.EX2 R145, R66 ;  /* 0x0000004200917308 */ /* 0x000fe20000000800 */
[C---:B------:R-:W-:Y:S01]  /*29b90*/  FADD.FTZ R0, R37.reuse, R0 ;  /* 0x0000000025007221 */ /* 0x040fe20000010000 */
[----:B-1----:R-:W-:Y:S08]  /*29ba0*/  LDSM.16.MT88.4 R56, [R178+0xb800] ;  /* 0x00b80000b238783b */ /* 0x002ff00000004200 */
[----:B------:R-:W-:Y:S10]  /*29bb0*/  MUFU.EX2 R136, R70 ;  /* 0x0000004600887308 */ /* 0x000ff40000000800 */
[----:B------:R-:W-:Y:S01]  /*29bc0*/  MUFU.EX2 R141, R67 ;  /* 0x00000043008d7308 */ /* 0x000fe20000000800 */
[C---:B----4-:R-:W-:Y:S08]  /*29bd0*/  HMMA.16816.F32 R12, R40.reuse, R44, R12 ;  /* 0x0000002c280c723c */ /* 0x050ff0000000180c */
[C---:B------:R-:W-:Y:S01]  /*29be0*/  HMMA.16816.F32 R16, R40.reuse, R46, R16 ;  /* 0x0000002e2810723c */ /* 0x040fe20000001810 */
[----:B------:R-:W-:Y:S01]  /*29bf0*/  MUFU.EX2 R135, R71 ;  /* 0x0000004700877308 */ /* 0x000fe20000000800 */
[----:B------:R-:W1:Y:S09]  /*29c00*/  LDSM.16.MT88.4 R44, [R179+0xa000] ;  /* 0x00a00000b32c783b */ /* 0x000e720000004200 */
[----:B------:R-:W-:Y:S10]  /*29c10*/  MUFU.EX2 R138, R74 ;  /* 0x0000004a008a7308 */ /* 0x000ff40000000800 */
[----:B------:R-:W-:Y:S10]  /*29c20*/  MUFU.EX2 R131, R90 ;  /* 0x0000005a00837308 */ /* 0x000ff40000000800 */
[----:B------:R-:W-:Y:S10]  /*29c30*/  MUFU.EX2 R90, R87 ;  /* 0x00000057005a7308 */ /* 0x000ff40000000800 */
[----:B------:R-:W-:Y:S01]  /*29c40*/  MUFU.EX2 R87, R61 ;  /* 0x0000003d00577308 */ /* 0x000fe20000000800 */
[C---:B-1----:R-:W-:Y:S08]  /*29c50*/  HMMA.16816.F32 R20, R40.reuse, R44, R20 ;  /* 0x0000002c2814723c */ /* 0x042ff00000001814 */
        /* <DEDUP_REMOVED lines=8> */
[----:B------:R-:W-:Y:S01]  /*29ce0*/  HMMA.16816.F32 R32, R40, R46, R32 ;  /* 0x0000002e2820723c */ /* 0x000fe20000001820 */
[----:B------:R-:W1:Y:S01]  /*29cf0*/  LDSM.16.MT88.4 R44, [R178+0xa800] ;  /* 0x00a80000b22c783b */ /* 0x000e620000004200 */
[----:B------:R-:W-:Y:S05]  /*29d00*/  MUFU.EX2 R68, R204 ;  /* 0x000000cc00447308 */ /* 0x000fea0000000800 */
[----:B------:R-:W-:Y:S02]  /*29d10*/  F2FP.PACK_AB R43, R37, R48 ;  /* 0x00000030252b723e */ /* 0x000fe400000000ff */
[----:B------:R-:W2:Y:S03]  /*29d20*/  LDSM.16.MT88.4 R48, [R181+0xa800] ;  /* 0x00a80000b530783b */ /* 0x000ea60000004200 */
[----:B---3--:R-:W-:Y:S01]  /*29d30*/  F2FP.PACK_AB R42, R148, R147 ;  /* 0x00000093942a723e */ /* 0x008fe200000000ff */
[----:B------:R-:W-:Y:S01]  /*29d40*/  MUFU.EX2 R37, R175 ;  /* 0x000000af00257308 */ /* 0x000fe20000000800 */
[----:B------:R-:W-:Y:S02]  /*29d50*/  F2FP.PACK_AB R41, R2, R36 ;  /* 0x000000240229723e */ /* 0x000fe400000000ff */
[----:B------:R-:W-:Y:S07]  /*29d60*/  F2FP.PACK_AB R40, R150, R149 ;  /* 0x000000959628723e */ /* 0x000fee00000000ff */
[----:B------:R-:W3:Y:S10]  /*29d70*/  MUFU.EX2 R36, R193 ;  /* 0x000000c100247308 */ /* 0x000ef40000000800 */
[----:B------:R-:W4:Y:S01]  /*29d80*/  MUFU.EX2 R2, R192 ;  /* 0x000000c000027308 */ /* 0x000f220000000800 */
[C---:B-1----:R-:W-:Y:S09]  /*29d90*/  HMMA.16816.F32 R4, R40.reuse, R44, R4 ;  /* 0x0000002c2804723c */ /* 0x042ff20000001804 */
[----:B------:R-:W-:Y:S03]  /*29da0*/  MUFU.EX2 R71, R203 ;  /* 0x000000cb00477308 */ /* 0x000fe60000000800 */
[----:B---3--:R-:W-:Y:S01]  /*29db0*/  FADD.FTZ R0, R36, R0 ;  /* 0x0000000024007221 */ /* 0x008fe20000010000 */
[C---:B------:R-:W-:Y:S01]  /*29dc0*/  HMMA.16816.F32 R8, R40.reuse, R46, R8 ;  /* 0x0000002e2808723c */ /* 0x040fe20000001808 */
[----:B------:R-:W1:Y:S05]  /*29dd0*/  LDSM.16.MT88.4 R44, [R179+0xa800] ;  /* 0x00a80000b32c783b */ /* 0x000e6a0000004200 */
[----:B------:R-:W-:Y:S02]  /*29de0*/  MUFU.EX2 R70, R202 ;  /* 0x000000ca00467308 */ /* 0x000fe40000000800 */
[C---:B--2---:R-:W-:Y:S04]  /*29df0*/  HMMA.16816.F32 R12, R40.reuse, R48, R12 ;  /* 0x00000030280c723c */ /* 0x044fe8000000180c */
[----:B----4-:R-:W-:Y:S04]  /*29e00*/  FADD.FTZ R0, R2, R0 ;  /* 0x0000000002007221 */ /* 0x010fe80000010000 */
[----:B------:R-:W-:Y:S01]  /*29e10*/  MUFU.EX2 R134, R83 ;  /* 0x0000005300867308 */ /* 0x000fe20000000800 */
[C---:B------:R-:W-:Y:S01]  /*29e20*/  HMMA.16816.F32 R16, R40.reuse, R50, R16 ;  /* 0x000000322810723c */ /* 0x040fe20000001810 */
[----:B------:R-:W2:Y:S02]  /*29e30*/  LDSM.16.MT88.4 R48, [R180+0xa800] ;  /* 0x00a80000b430783b */ /* 0x000ea40000004200 */
[----:B------:R-:W-:Y:S06]  /*29e40*/  FADD.FTZ R0, R52, R0 ;  /* 0x0000000034007221 */ /* 0x000fec0000010000 */
[----:B------:R-:W-:Y:S03]  /*29e50*/  MUFU.EX2 R129, R86 ;  /* 0x0000005600817308 */ /* 0x000fe60000000800 */
[C---:B------:R-:W-:Y:S07]  /*29e60*/  FADD.FTZ R0, R37.reuse, R0 ;  /* 0x0000000025007221 */ /* 0x040fee0000010000 */
[----:B------:R-:W-:Y:S01]  /*29e70*/  MUFU.EX2 R91, R91 ;  /* 0x0000005b005b7308 */ /* 0x000fe20000000800 */
[C---:B-1----:R-:W-:Y:S09]  /*29e80*/  HMMA.16816.F32 R20, R40.reuse, R44, R20 ;  /* 0x0000002c2814723c */ /* 0x042ff20000001814 */
[----:B------:R-:W-:Y:S01]  /*29e90*/  MUFU.EX2 R98, R98 ;  /* 0x0000006200627308 */ /* 0x000fe20000000800 */
[C---:B------:R-:W-:Y:S01]  /*29ea0*/  HMMA.16816.F32 R24, R40.reuse, R46, R24 ;  /* 0x0000002e2818723c */ /* 0x040fe20000001818 */
[----:B------:R-:W1:Y:S08]  /*29eb0*/  LDSM.16.MT88.4 R44, [R178+0xb000] ;  /* 0x00b00000b22c783b */ /* 0x000e700000004200 */
[----:B------:R-:W-:Y:S01]  /*29ec0*/  MUFU.EX2 R92, R92 ;  /* 0x0000005c005c7308 */ /* 0x000fe20000000800 */
[C---:B--2---:R-:W-:Y:S09]  /*29ed0*/  HMMA.16816.F32 R28, R40.reuse, R48, R28 ;  /* 0x00000030281c723c */ /* 0x044ff2000000181c */
[----:B------:R-:W-:Y:S01]  /*29ee0*/  MUFU.EX2 R93, R93 ;  /* 0x0000005d005d7308 */ /* 0x000fe20000000800 */
[----:B------:R-:W-:Y:S01]  /*29ef0*/  HMMA.16816.F32 R32, R40, R50, R32 ;  /* 0x000000322820723c */ /* 0x000fe20000001820 */
[----:B------:R-:W2:Y:S06]  /*29f00*/  LDSM.16.MT88.4 R48, [R181+0xb000] ;  /* 0x00b00000b530783b */ /* 0x000eac0000004200 */
[----:B------:R-:W-:Y:S02]  /*29f10*/  F2FP.PACK_AB R43, R37, R52 ;  /* 0x00000034252b723e */ /* 0x000fe400000000ff */
[----:B------:R-:W3:Y:S01]  /*29f20*/  LDSM.16.MT88.4 R52, [R179+0xb000] ;  /* 0x00b00000b334783b */ /* 0x000ee20000004200 */
[----:B------:R-:W-:Y:S02]  /*29f30*/  MUFU.EX2 R37, R194 ;  /* 0x000000c200257308 */ /* 0x000fe40000000800 */
[----:B------:R-:W-:Y:S02]  /*29f40*/  F2FP.PACK_AB R41, R2, R36 ;  /* 0x000000240229723e */ /* 0x000fe400000000ff */
[----:B------:R-:W-:Y:S02]  /*29f50*/  F2FP.PACK_AB R40, R146, R144 ;  /* 0x000000909228723e */ /* 0x000fe400000000ff */
[----:B------:R-:W-:Y:S04]  /*29f60*/  F2FP.PACK_AB R42, R145, R143 ;  /* 0x0000008f912a723e */ /* 0x000fe800000000ff */
[----:B------:R-:W4:Y:S03]  /*29f70*/  MUFU.EX2 R36, R197 ;  /* 0x000000c500247308 */ /* 0x000f260000000800 */
[C---:B-1----:R-:W-:Y:S07]  /*29f80*/  HMMA.16816.F32 R4, R40.reuse, R44, R4 ;  /* 0x0000002c2804723c */ /* 0x042fee0000001804 */
[----:B------:R-:W1:Y:S01]  /*29f90*/  MUFU.EX2 R2, R196 ;  /* 0x000000c400027308 */ /* 0x000e620000000800 */
[C---:B------:R-:W-:Y:S01]  /*29fa0*/  HMMA.16816.F32 R8, R40.reuse, R46, R8 ;  /* 0x0000002e2808723c */ /* 0x040fe20000001808 */
[----:B------:R-:W5:Y:S08]  /*29fb0*/  LDSM.16.MT88.4 R44, [R180+0xb000] ;  /* 0x00b00000b42c783b */ /* 0x000f700000004200 */
[----:B------:R-:W-:Y:S01]  /*29fc0*/  MUFU.EX2 R137, R78 ;  /* 0x0000004e00897308 */ /* 0x000fe20000000800 */
[C---:B--2---:R-:W-:Y:S03]  /*29fd0*/  HMMA.16816.F32 R12, R40.reuse, R48, R12 ;  /* 0x00000030280c723c */ /* 0x044fe6000000180c */
[----:B----4-:R-:W-:Y:S04]  /*29fe0*/  FADD.FTZ R0, R36, R0 ;  /* 0x0000000024007221 */ /* 0x010fe80000010000 */
[----:B------:R-:W-:Y:S01]  /*29ff0*/  F2FP.PACK_AB R48, R141, R136 ;  /* 0x000000888d30723e */ /* 0x000fe200000000ff */
[C---:B------:R-:W-:Y:S01]  /*2a000*/  HMMA.16816.F32 R16, R40.reuse, R50, R16 ;  /* 0x000000322810723c */ /* 0x040fe20000001810 */
[----:B------:R-:W-:Y:S03]  /*2a010*/  MUFU.EX2 R142, R75 ;  /* 0x0000004b008e7308 */ /* 0x000fe60000000800 */
[C---:B-1----:R-:W-:Y:S01]  /*2a020*/  F2FP.PACK_AB R49, R2.reuse, R36 ;  /* 0x000000240231723e */ /* 0x042fe200000000ff */
[----:B------:R-:W-:Y:S02]  /*2a030*/  FADD.FTZ R0, R2, R0 ;  /* 0x0000000002007221 */ /* 0x000fe40000010000 */
[C---:B------:R-:W-:Y:S01]  /*2a040*/  F2FP.PACK_AB R51, R37.reuse, R60 ;  /* 0x0000003c2533723e */ /* 0x040fe200000000ff */
[C---:B---3--:R-:W-:Y:S03]  /*2a050*/  HMMA.16816.F32 R20, R40.reuse, R52, R20 ;  /* 0x000000342814723c */ /* 0x048fe60000001814 */
[----:B------:R-:W-:Y:S01]  /*2a060*/  MUFU.EX2 R139, R79 ;  /* 0x0000004f008b7308 */ /* 0x000fe20000000800 */
[----:B------:R-:W-:Y:S01]  /*2a070*/  FADD.FTZ R0, R60, R0 ;  /* 0x000000003c007221 */ /* 0x000fe20000010000 */
[----:B------:R-:W-:Y:S01]  /*2a080*/  F2FP.PACK_AB R50, R138, R135 ;  /* 0x000000878a32723e */ /* 0x000fe200000000ff */
[----:B------:R-:W-:Y:S02]  /*2a090*/  LDSM.16.MT88.4 R60, [R179+0xc000] ;  /* 0x00c00000b33c783b */ /* 0x000fe40000004200 */
[C---:B------:R-:W-:Y:S04]  /*2a0a0*/  HMMA.16816.F32 R24, R40.reuse, R54, R24 ;  /* 0x000000362818723c */ /* 0x040fe80000001818 */
[----:B------:R-:W-:Y:S01]  /*2a0b0*/  FADD.FTZ R0, R37, R0 ;  /* 0x0000000025007221 */ /* 0x000fe20000010000 */
[----:B------:R-:W-:Y:S01]  /*2a0c0*/  MUFU.EX2 R140, R82 ;  /* 0x00000052008c7308 */ /* 0x000fe20000000800 */
[----:B------:R-:W1:Y:S02]  /*2a0d0*/  LDSM.16.MT88.4 R52, [R181+0xb800] ;  /* 0x00b80000b534783b */ /* 0x000e640000004200 */
[----:B------:R-:W-:Y:S01]  /*2a0e0*/  FADD.FTZ R0, R65, R0 ;  /* 0x0000000041007221 */ /* 0x000fe20000010000 */
[C---:B-----5:R-:W-:Y:S03]  /*2a0f0*/  HMMA.16816.F32 R28, R40.reuse, R44, R28 ;  /* 0x0000002c281c723c */ /* 0x060fe6000000181c */
[----:B------:R-:W-:Y:S03]  /*2a100*/  FADD.FTZ R0, R64, R0 ;  /* 0x0000000040007221 */ /* 0x000fe60000010000 */
[----:B------:R-:W2:Y:S01]  /*2a110*/  MUFU.EX2 R36, R213 ;  /* 0x000000d500247308 */ /* 0x000ea20000000800 */
[----:B------:R-:W-:Y:S01]  /*2a120*/  FADD.FTZ R0, R67, R0 ;  /* 0x0000000043007221 */ /* 0x000fe20000010000 */
[----:B------:R-:W-:Y:S01]  /*2a130*/  HMMA.16816.F32 R32, R40, R46, R32 ;  /* 0x0000002e2820723c */ /* 0x000fe20000001820 */
[----:B------:R-:W3:Y:S03]  /*2a140*/  LDSM.16.MT88.4 R40, [R179+0xb800] ;  /* 0x00b80000b328783b */ /* 0x000ee60000004200 */
[----:B------:R-:W-:Y:S04]  /*2a150*/  FADD.FTZ R0, R66, R0 ;  /* 0x0000000042007221 */ /* 0x000fe80000010000 */
[C---:B------:R-:W-:Y:S01]  /*2a160*/  HMMA.16816.F32 R4, R48.reuse, R56, R4 ;  /* 0x000000383004723c */ /* 0x040fe20000001804 */
[----:B------:R-:W4:Y:S01]  /*2a170*/  LDSM.16.MT88.4 R44, [R180+0xb800] ;  /* 0x00b80000b42c783b */ /* 0x000f220000004200 */
[----:B------:R-:W5:Y:S03]  /*2a180*/  MUFU.EX2 R2, R212 ;  /* 0x000000d400027308 */ /* 0x000f660000000800 */
[----:B------:R-:W-:Y:S03]  /*2a190*/  FADD.FTZ R0, R69, R0 ;  /* 0x0000000045007221 */ /* 0x000fe60000010000 */
[C---:B------:R-:W-:Y:S01]  /*2a1a0*/  HMMA.16816.F32 R8, R48.reuse, R58, R8 ;  /* 0x0000003a3008723c */ /* 0x040fe20000001808 */
[----:B------:R-:W-:Y:S03]  /*2a1b0*/  LDSM.16.MT88.4 R56, [R181+0xc000] ;  /* 0x00c00000b538783b */ /* 0x000fe60000004200 */
[----:B------:R-:W3:Y:S01]  /*2a1c0*/  MUFU.EX2 R72, R211 ;  /* 0x000000d300487308 */ /* 0x000ee20000000800 */
[----:B------:R-:W-:Y:S04]  /*2a1d0*/  FADD.FTZ R0, R68, R0 ;  /* 0x0000000044007221 */ /* 0x000fe80000010000 */
[----:B------:R-:W-:Y:S01]  /*2a1e0*/  FADD.FTZ R0, R71, R0 ;  /* 0x0000000047007221 */ /* 0x000fe20000010000 */
[C---:B-1----:R-:W-:Y:S04]  /*2a1f0*/  HMMA.16816.F32 R12, R48.reuse, R52, R12 ;  /* 0x00000034300c723c */ /* 0x042fe8000000180c */
[----:B------:R-:W1:Y:S01]  /*2a200*/  MUFU.EX2 R37, R210 ;  /* 0x000000d200257308 */ /* 0x000e620000000800 */
[----:B------:R-:W-:Y:S04]  /*2a210*/  FADD.FTZ R0, R70, R0 ;  /* 0x0000000046007221 */ /* 0x000fe80000010000 */
[----:B--2---:R-:W-:Y:S01]  /*2a220*/  FADD.FTZ R0, R36, R0 ;  /* 0x0000000024007221 */ /* 0x004fe20000010000 */
[C---:B------:R-:W-:Y:S01]  /*2a230*/  HMMA.16816.F32 R16, R48.reuse, R54, R16 ;  /* 0x000000363010723c */ /* 0x040fe20000001810 */
[----:B------:R-:W2:Y:S03]  /*2a240*/  LDSM.16.MT88.4 R52, [R178+0xc000] ;  /* 0x00c00000b234783b */ /* 0x000ea60000004200 */
[----:B------:R-:W-:Y:S01]  /*2a250*/  MUFU.EX2 R95, R95 ;  /* 0x0000005f005f7308 */ /* 0x000fe20000000800 */
[----:B-----5:R-:W-:Y:S03]  /*2a260*/  FADD.FTZ R0, R2, R0 ;  /* 0x0000000002007221 */ /* 0x020fe60000010000 */
[C---:B---3--:R-:W-:Y:S04]  /*2a270*/  HMMA.16816.F32 R20, R48.reuse, R40, R20 ;  /* 0x000000283014723c */ /* 0x048fe80000001814 */
[----:B------:R-:W-:Y:S02]  /*2a280*/  FADD.FTZ R0, R72, R0 ;  /* 0x0000000048007221 */ /* 0x000fe40000010000 */
[----:B------:R-:W-:Y:S01]  /*2a290*/  MUFU.EX2 R94, R94 ;  /* 0x0000005e005e7308 */ /* 0x000fe20000000800 */
[----:B------:R-:W-:Y:S01]  /*2a2a0*/  F2FP.PACK_AB R41, R64, R65 ;  /* 0x000000414029723e */ /* 0x000fe200000000ff */
[C---:B------:R-:W-:Y:S04]  /*2a2b0*/  HMMA.16816.F32 R24, R48.reuse, R42, R24 ;  /* 0x0000002a3018723c */ /* 0x040fe80000001818 */
[----:B------:R-:W-:Y:S01]  /*2a2c0*/  F2FP.PACK_AB R40, R142, R137 ;  /* 0x000000898e28723e */ /* 0x000fe200000000ff */
[----:B-1----:R-:W-:Y:S02]  /*2a2d0*/  FADD.FTZ R0, R37, R0 ;  /* 0x0000000025007221 */ /* 0x002fe40000010000 */
[----:B------:R-:W-:Y:S01]  /*2a2e0*/  F2FP.PACK_AB R43, R66, R67 ;  /* 0x00000043422b723e */ /* 0x000fe200000000ff */
[C---:B----4-:R-:W-:Y:S01]  /*2a2f0*/  HMMA.16816.F32 R28, R48.reuse, R44, R28 ;  /* 0x0000002c301c723c */ /* 0x050fe2000000181c */
[----:B------:R-:W-:Y:S01]  /*2a300*/  LDSM.16.MT88.4 R64, [R181+0xc800] ;  /* 0x00c80000b540783b */ /* 0x000fe20000004200 */
[----:B------:R-:W1:Y:S02]  /*2a310*/  MUFU.EX2 R81, R209 ;  /* 0x000000d100517308 */ /* 0x000e640000000800 */
[----:B------:R-:W-:Y:S04]  /*2a320*/  F2FP.PACK_AB R42, R140, R139 ;  /* 0x0000008b8c2a723e */ /* 0x000fe800000000ff */
[----:B------:R-:W-:Y:S01]  /*2a330*/  HMMA.16816.F32 R32, R48, R46, R32 ;  /* 0x0000002e3020723c */ /* 0x000fe20000001820 */
[----:B------:R-:W3:Y:S03]  /*2a340*/  LDSM.16.MT88.4 R44, [R180+0xc000] ;  /* 0x00c00000b42c783b */ /* 0x000ee60000004200 */
[----:B------:R-:W4:Y:S03]  /*2a350*/  MUFU.EX2 R80, R208 ;  /* 0x000000d000507308 */ /* 0x000f260000000800 */
[----:B------:R-:W-:Y:S01]  /*2a360*/  F2FP.PACK_AB R49, R68, R69 ;  /* 0x000000454431723e */ /* 0x000fe200000000ff */
[C---:B--2---:R-:W-:Y:S05]  /*2a370*/  HMMA.16816.F32 R4, R40.reuse, R52, R4 ;  /* 0x000000342804723c */ /* 0x044fea0000001804 */
[----:B------:R-:W-:Y:S01]  /*2a380*/  F2FP.PACK_AB R51, R70, R71 ;  /* 0x000000474633723e */ /* 0x000fe200000000ff */
[----:B------:R-:W-:Y:S01]  /*2a390*/  MUFU.EX2 R68, R234 ;  /* 0x000000ea00447308 */ /* 0x000fe20000000800 */
[----:B------:R-:W-:Y:S01]  /*2a3a0*/  F2FP.PACK_AB R48, R129, R134 ;  /* 0x000000868130723e */ /* 0x000fe200000000ff */
[C---:B------:R-:W-:Y:S01]  /*2a3b0*/  HMMA.16816.F32 R8, R40.reuse, R54, R8 ;  /* 0x000000362808723c */ /* 0x040fe20000001808 */
[----:B------:R-:W2:Y:S03]  /*2a3c0*/  LDSM.16.MT88.4 R52, [R178+0xc800] ;  /* 0x00c80000b234783b */ /* 0x000ea60000004200 */
[----:B------:R-:W-:Y:S01]  /*2a3d0*/  F2FP.PACK_AB R50, R98, R91 ;  /* 0x0000005b6232723e */ /* 0x000fe200000000ff */
[----:B-1----:R-:W-:Y:S03]  /*2a3e0*/  FADD.FTZ R0, R81, R0 ;  /* 0x0000000051007221 */ /* 0x002fe60000010000 */
[C---:B------:R-:W-:Y:S01]  /*2a3f0*/  HMMA.16816.F32 R12, R40.reuse, R56, R12 ;  /* 0x00000038280c723c */ /* 0x040fe2000000180c */
[----:B------:R-:W-:Y:S03]  /*2a400*/  MUFU.EX2 R71, R232 ;  /* 0x000000e800477308 */ /* 0x000fe60000000800 */
[----:B----4-:R-:W-:Y:S04]  /*2a410*/  FADD.FTZ R0, R80, R0 ;  /* 0x0000000050007221 */ /* 0x010fe80000010000 */
[C---:B------:R-:W-:Y:S01]  /*2a420*/  HMMA.16816.F32 R16, R40.reuse, R58, R16 ;  /* 0x0000003a2810723c */ /* 0x040fe20000001810 */
[----:B------:R-:W1:Y:S02]  /*2a430*/  LDSM.16.MT88.4 R56, [R179+0xc800] ;  /* 0x00c80000b338783b */ /* 0x000e640000004200 */
[----:B------:R-:W-:Y:S05]  /*2a440*/  MUFU.EX2 R70, R233 ;  /* 0x000000e900467308 */ /* 0x000fea0000000800 */
[C---:B------:R-:W-:Y:S05]  /*2a450*/  HMMA.16816.F32 R20, R40.reuse, R60, R20 ;  /* 0x0000003c2814723c */ /* 0x040fea0000001814 */
[----:B------:R-:W4:Y:S03]  /*2a460*/  MUFU.EX2 R84, R207 ;  /* 0x000000cf00547308 */ /* 0x000f260000000800 */
[C---:B------:R-:W-:Y:S01]  /*2a470*/  HMMA.16816.F32 R24, R40.reuse, R62, R24 ;  /* 0x0000003e2818723c */ /* 0x040fe20000001818 */
[----:B------:R-:W5:Y:S06]  /*2a480*/  LDSM.16.MT88.4 R60, [R180+0xc800] ;  /* 0x00c80000b43c783b */ /* 0x000f6c0000004200 */
[----:B------:R-:W1:Y:S01]  /*2a490*/  MUFU.EX2 R83, R206 ;  /* 0x000000ce00537308 */ /* 0x000e620000000800 */
[C---:B---3--:R-:W-:Y:S08]  /*2a4a0*/  HMMA.16816.F32 R28, R40.reuse, R44, R28 ;  /* 0x0000002c281c723c */ /* 0x048ff0000000181c */
[----:B------:R-:W-:Y:S01]  /*2a4b0*/  HMMA.16816.F32 R32, R40, R46, R32 ;  /* 0x0000002e2820723c */ /* 0x000fe20000001820 */
[----:B------:R-:W3:Y:S01]  /*2a4c0*/  LDSM.16.MT88.4 R44, [R178+0xd000] ;  /* 0x00d00000b22c783b */ /* 0x000ee20000004200 */
[----:B------:R-:W-:Y:S02]  /*2a4d0*/  MUFU.EX2 R99, R99 ;  /* 0x0000006300637308 */ /* 0x000fe40000000800 */
[----:B----4-:R-:W-:Y:S03]  /*2a4e0*/  FADD.FTZ R0, R84, R0 ;  /* 0x0000000054007221 */ /* 0x010fe60000010000 */
[----:B------:R-:W-:Y:S01]  /*2a4f0*/  F2FP.PACK_AB R41, R2, R36 ;  /* 0x000000240229723e */ /* 0x000fe200000000ff */
[C---:B--2---:R-:W-:Y:S04]  /*2a500*/  HMMA.16816.F32 R4, R48.reuse, R52, R4 ;  /* 0x000000343004723c */ /* 0x044fe80000001804 */
[----:B------:R-:W-:Y:S01]  /*2a510*/  MUFU.EX2 R102, R102 ;  /* 0x0000006600667308 */ /* 0x000fe20000000800 */
[----:B------:R-:W-:Y:S02]  /*2a520*/  F2FP.PACK_AB R43, R37, R72 ;  /* 0x00000048252b723e */ /* 0x000fe400000000ff */
[----:B------:R-:W-:Y:S01]  /*2a530*/  F2FP.PACK_AB R40, R94, R95 ;  /* 0x0000005f5e28723e */ /* 0x000fe200000000ff */
[C---:B------:R-:W-:Y:S01]  /*2a540*/  HMMA.16816.F32 R8, R48.reuse, R54, R8 ;  /* 0x000000363008723c */ /* 0x040fe20000001808 */
[----:B------:R-:W2:Y:S03]  /*2a550*/  LDSM.16.MT88.4 R52, [R181+0xd000] ;  /* 0x00d00000b534783b */ /* 0x000ea60000004200 */
[----:B------:R-:W-:Y:S01]  /*2a560*/  F2FP.PACK_AB R42, R90, R131 ;  /* 0x000000835a2a723e */ /* 0x000fe200000000ff */
[----:B-1----:R-:W-:Y:S01]  /*2a570*/  FADD.FTZ R0, R83, R0 ;  /* 0x0000000053007221 */ /* 0x002fe20000010000 */
[----:B------:R-:W-:Y:S02]  /*2a580*/  MUFU.EX2 R37, R235 ;  /* 0x000000eb00257308 */ /* 0x000fe40000000800 */
[C---:B------:R-:W-:Y:S08]  /*2a590*/  HMMA.16816.F32 R12, R48.reuse, R64, R12 ;  /* 0x00000040300c723c */ /* 0x040ff0000000180c */
[C---:B------:R-:W-:Y:S01]  /*2a5a0*/  HMMA.16816.F32 R16, R48.reuse, R66, R16 ;  /* 0x000000423010723c */ /* 0x040fe20000001810 */
[----:B------:R-:W-:Y:S01]  /*2a5b0*/  LDSM.16.MT88.4 R64, [R180+0xd000] ;  /* 0x00d00000b440783b */ /* 0x000fe20000004200 */
[----:B------:R-:W-:Y:S06]  /*2a5c0*/  MUFU.EX2 R103, R103 ;  /* 0x0000006700677308 */ /* 0x000fec0000000800 */
[C---:B------:R-:W-:Y:S04]  /*2a5d0*/  HMMA.16816.F32 R20, R48.reuse, R56, R20 ;  /* 0x000000383014723c */ /* 0x040fe80000001814 */
[----:B------:R-:W1:Y:S04]  /*2a5e0*/  MUFU.EX2 R82, R214 ;  /* 0x000000d600527308 */ /* 0x000e680000000800 */
[C---:B------:R-:W-:Y:S01]  /*2a5f0*/  HMMA.16816.F32 R24, R48.reuse, R58, R24 ;  /* 0x0000003a3018723c */ /* 0x040fe20000001818 */
[----:B------:R-:W4:Y:S05]  /*2a600*/  LDSM.16.MT88.4 R56, [R179+0xd000] ;  /* 0x00d00000b338783b */ /* 0x000f2a0000004200 */
[----:B------:R-:W2:Y:S02]  /*2a610*/  MUFU.EX2 R79, R215 ;  /* 0x000000d7004f7308 */ /* 0x000ea40000000800 */
[C---:B-----5:R-:W-:Y:S08]  /*2a620*/  HMMA.16816.F32 R28, R48.reuse, R60, R28 ;  /* 0x0000003c301c723c */ /* 0x060ff0000000181c */
[----:B------:R-:W-:Y:S01]  /*2a630*/  HMMA.16816.F32 R32, R48, R62, R32 ;  /* 0x0000003e3020723c */ /* 0x000fe20000001820 */
[----:B------:R-:W5:Y:S01]  /*2a640*/  LDSM.16.MT88.4 R48, [R178+0xd800] ;  /* 0x00d80000b230783b */ /* 0x000f620000004200 */
[----:B------:R-:W4:Y:S02]  /*2a650*/  MUFU.EX2 R78, R216 ;  /* 0x000000d8004e7308 */ /* 0x000f240000000800 */
[----:B-1----:R-:W-:Y:S04]  /*2a660*/  FADD.FTZ R0, R82, R0 ;  /* 0x0000000052007221 */ /* 0x002fe80000010000 */
[C---:B---3--:R-:W-:Y:S01]  /*2a670*/  HMMA.16816.F32 R4, R40.reuse, R44, R4 ;  /* 0x0000002c2804723c */ /* 0x048fe20000001804 */
[----:B------:R-:W1:Y:S03]  /*2a680*/  LDSM.16.MT88.4 R60, [R181+0xd800] ;  /* 0x00d80000b53c783b */ /* 0x000e660000004200 */
[----:B------:R-:W3:Y:S01]  /*2a690*/  MUFU.EX2 R77, R217 ;  /* 0x000000d9004d7308 */ /* 0x000ee20000000800 */
[----:B--2---:R-:W-:Y:S02]  /*2a6a0*/  FADD.FTZ R0, R79, R0 ;  /* 0x000000004f007221 */ /* 0x004fe40000010000 */
[----:B------:R-:W-:Y:S01]  /*2a6b0*/  F2FP.PACK_AB R45, R80, R81 ;  /* 0x00000051502d723e */ /* 0x000fe200000000ff */
[C---:B------:R-:W-:Y:S04]  /*2a6c0*/  HMMA.16816.F32 R8, R40.reuse, R46, R8 ;  /* 0x0000002e2808723c */ /* 0x040fe80000001808 */
[----:B------:R-:W-:Y:S02]  /*2a6d0*/  F2FP.PACK_AB R44, R87, R99 ;  /* 0x00000063572c723e */ /* 0x000fe400000000ff */
[----:B------:R-:W-:Y:S01]  /*2a6e0*/  MUFU.EX2 R80, R96 ;  /* 0x0000006000507308 */ /* 0x000fe20000000800 */
[----:B------:R-:W-:Y:S01]  /*2a6f0*/  F2FP.PACK_AB R47, R83, R84 ;  /* 0x00000054532f723e */ /* 0x000fe200000000ff */
[C---:B------:R-:W-:Y:S04]  /*2a700*/  HMMA.16816.F32 R12, R40.reuse, R52, R12 ;  /* 0x00000034280c723c */ /* 0x040fe8000000180c */
[----:B------:R-:W-:Y:S01]  /*2a710*/  F2FP.PACK_AB R46, R103, R102 ;  /* 0x00000066672e723e */ /* 0x000fe200000000ff */
[----:B----4-:R-:W-:Y:S03]  /*2a720*/  FADD.FTZ R0, R78, R0 ;  /* 0x000000004e007221 */ /* 0x010fe60000010000 */
[C---:B------:R-:W-:Y:S01]  /*2a730*/  HMMA.16816.F32 R16, R40.reuse, R54, R16 ;  /* 0x000000362810723c */ /* 0x040fe20000001810 */
[----:B------:R-:W2:Y:S01]  /*2a740*/  LDSM.16.MT88.4 R52, [R179+0xd800] ;  /* 0x00d80000b334783b */ /* 0x000ea20000004200 */
[----:B------:R-:W-:Y:S02]  /*2a750*/  MUFU.EX2 R106, R106 ;  /* 0x0000006a006a7308 */ /* 0x000fe40000000800 */
[----:B---3--:R-:W-:Y:S04]  /*2a760*/  FADD.FTZ R0, R77, R0 ;  /* 0x000000004d007221 */ /* 0x008fe80000010000 */
[C---:B------:R-:W-:Y:S04]  /*2a770*/  HMMA.16816.F32 R20, R40.reuse, R56, R20 ;  /* 0x000000382814723c */ /* 0x040fe80000001814 */
[----:B------:R-:W3:Y:S04]  /*2a780*/  MUFU.EX2 R107, R107 ;  /* 0x0000006b006b7308 */ /* 0x000ee80000000800 */
[C---:B------:R-:W-:Y:S01]  /*2a790*/  HMMA.16816.F32 R24, R40.reuse, R58, R24 ;  /* 0x0000003a2818723c */ /* 0x040fe20000001818 */
[----:B------:R-:W4:Y:S05]  /*2a7a0*/  LDSM.16.MT88.4 R56, [R180+0xd800] ;  /* 0x00d80000b438783b */ /* 0x000f2a0000004200 */
[----:B------:R-:W-:Y:S02]  /*2a7b0*/  MUFU.EX2 R110, R110 ;  /* 0x0000006e006e7308 */ /* 0x000fe40000000800 */
[C---:B------:R-:W-:Y:S08]  /*2a7c0*/  HMMA.16816.F32 R28, R40.reuse, R64, R28 ;  /* 0x00000040281c723c */ /* 0x040ff0000000181c */
[----:B------:R-:W-:Y:S01]  /*2a7d0*/  HMMA.16816.F32 R32, R40, R66, R32 ;  /* 0x000000422820723c */ /* 0x000fe20000001820 */
[----:B------:R-:W-:Y:S01]  /*2a7e0*/  LDSM.16.MT88.4 R64, [R180+0xe000] ;  /* 0x00e00000b440783b */ /* 0x000fe20000004200 */
[----:B------:R-:W2:Y:S05]  /*2a7f0*/  MUFU.EX2 R86, R73 ;  /* 0x0000004900567308 */ /* 0x000eaa0000000800 */
[----:B------:R-:W-:Y:S01]  /*2a800*/  F2FP.PACK_AB R41, R79, R82 ;  /* 0x000000524f29723e */ /* 0x000fe200000000ff */
[C---:B-----5:R-:W-:Y:S04]  /*2a810*/  HMMA.16816.F32 R4, R44.reuse, R48, R4 ;  /* 0x000000302c04723c */ /* 0x060fe80000001804 */
[----:B------:R-:W-:Y:S01]  /*2a820*/  MUFU.EX2 R79, R97 ;  /* 0x00000061004f7308 */ /* 0x000fe20000000800 */
[----:B------:R-:W-:Y:S02]  /*2a830*/  F2FP.PACK_AB R43, R77, R78 ;  /* 0x0000004e4d2b723e */ /* 0x000fe400000000ff */
[----:B---3--:R-:W-:Y:S01]  /*2a840*/  F2FP.PACK_AB R40, R107, R106 ;  /* 0x0000006a6b28723e */ /* 0x008fe200000000ff */
[C---:B------:R-:W-:Y:S01]  /*2a850*/  HMMA.16816.F32 R8, R44.reuse, R50, R8 ;  /* 0x000000322c08723c */ /* 0x040fe20000001808 */
[----:B------:R-:W3:Y:S05]  /*2a860*/  LDSM.16.MT88.4 R48, [R178+0xe000] ;  /* 0x00e00000b230783b */ /* 0x000eea0000004200 */
[----:B------:R-:W-:Y:S02]  /*2a870*/  MUFU.EX2 R78, R100 ;  /* 0x00000064004e7308 */ /* 0x000fe40000000800 */
[C---:B-1----:R-:W-:Y:S04]  /*2a880*/  HMMA.16816.F32 R12, R44.reuse, R60, R12 ;  /* 0x0000003c2c0c723c */ /* 0x042fe8000000180c */
[----:B--2---:R-:W-:Y:S04]  /*2a890*/  F2FP.PACK_AB R42, R86, R110 ;  /* 0x0000006e562a723e */ /* 0x004fe800000000ff */
[C---:B------:R-:W-:Y:S01]  /*2a8a0*/  HMMA.16816.F32 R16, R44.reuse, R62, R16 ;  /* 0x0000003e2c10723c */ /* 0x040fe20000001810 */
[----:B------:R-:W1:Y:S01]  /*2a8b0*/  LDSM.16.MT88.4 R60, [R181+0xe000] ;  /* 0x00e00000b53c783b */ /* 0x000e620000004200 */
[----:B------:R-:W-:Y:S06]  /*2a8c0*/  MUFU.EX2 R77, R101 ;  /* 0x00000065004d7308 */ /* 0x000fec0000000800 */
[C---:B------:R-:W-:Y:S04]  /*2a8d0*/  HMMA.16816.F32 R20, R44.reuse, R52, R20 ;  /* 0x000000342c14723c */ /* 0x040fe80000001814 */
[----:B------:R-:W2:Y:S04]  /*2a8e0*/  MUFU.EX2 R76, R218 ;  /* 0x000000da004c7308 */ /* 0x000ea80000000800 */
[C---:B------:R-:W-:Y:S01]  /*2a8f0*/  HMMA.16816.F32 R24, R44.reuse, R54, R24 ;  /* 0x000000362c18723c */ /* 0x040fe20000001818 */
[----:B------:R-:W5:Y:S05]  /*2a900*/  LDSM.16.MT88.4 R52, [R179+0xe000] ;  /* 0x00e00000b334783b */ /* 0x000f6a0000004200 */
[----:B------:R-:W1:Y:S02]  /*2a910*/  MUFU.EX2 R75, R219 ;  /* 0x000000db004b7308 */ /* 0x000e640000000800 */
[C---:B----4-:R-:W-:Y:S08]  /*2a920*/  HMMA.16816.F32 R28, R44.reuse, R56, R28 ;  /* 0x000000382c1c723c */ /* 0x050ff0000000181c */
[----:B------:R-:W-:Y:S01]  /*2a930*/  HMMA.16816.F32 R32, R44, R58, R32 ;  /* 0x0000003a2c20723c */ /* 0x000fe20000001820 */
[----:B------:R-:W-:Y:S01]  /*2a940*/  LDSM.16.MT88.4 R56, [R181+0xe800] ;  /* 0x00e80000b538783b */ /* 0x000fe20000004200 */
[----:B------:R-:W4:Y:S02]  /*2a950*/  MUFU.EX2 R74, R220 ;  /* 0x000000dc004a7308 */ /* 0x000f240000000800 */
[----:B--2---:R-:W-:Y:S04]  /*2a960*/  FADD.FTZ R0, R76, R0 ;  /* 0x000000004c007221 */ /* 0x004fe80000010000 */
[C---:B---3--:R-:W-:Y:S04]  /*2a970*/  HMMA.16816.F32 R4, R40.reuse, R48, R4 ;  /* 0x000000302804723c */ /* 0x048fe80000001804 */
[----:B------:R-:W2:Y:S01]  /*2a980*/  MUFU.EX2 R72, R221 ;  /* 0x000000dd00487308 */ /* 0x000ea20000000800 */
[C---:B-1----:R-:W-:Y:S01]  /*2a990*/  F2FP.PACK_AB R45, R75.reuse, R76 ;  /* 0x0000004c4b2d723e */ /* 0x042fe200000000ff */
[----:B------:R-:W-:Y:S02]  /*2a9a0*/  FADD.FTZ R0, R75, R0 ;  /* 0x000000004b007221 */ /* 0x000fe40000010000 */
[C---:B------:R-:W-:Y:S01]  /*2a9b0*/  HMMA.16816.F32 R8, R40.reuse, R50, R8 ;  /* 0x000000322808723c */ /* 0x040fe20000001808 */
[----:B------:R-:W1:Y:S05]  /*2a9c0*/  LDSM.16.MT88.4 R48, [R178+0xe800] ;  /* 0x00e80000b230783b */ /* 0x000e6a0000004200 */
[----:B------:R-:W-:Y:S02]  /*2a9d0*/  MUFU.EX2 R76, R104 ;  /* 0x00000068004c7308 */ /* 0x000fe40000000800 */
[C---:B------:R-:W-:Y:S04]  /*2a9e0*/  HMMA.16816.F32 R12, R40.reuse, R60, R12 ;  /* 0x0000003c280c723c */ /* 0x040fe8000000180c */
[----:B----4-:R-:W-:Y:S04]  /*2a9f0*/  FADD.FTZ R0, R74, R0 ;  /* 0x000000004a007221 */ /* 0x010fe80000010000 */
[C---:B------:R-:W-:Y:S01]  /*2aa00*/  HMMA.16816.F32 R16, R40.reuse, R62, R16 ;  /* 0x0000003e2810723c */ /* 0x040fe20000001810 */
[----:B------:R-:W-:Y:S01]  /*2aa10*/  LDSM.16.MT88.4 R60, [R180+0xe800] ;  /* 0x00e80000b43c783b */ /* 0x000fe20000004200 */
[----:B------:R-:W-:Y:S02]  /*2aa20*/  MUFU.EX2 R75, R105 ;  /* 0x00000069004b7308 */ /* 0x000fe40000000800 */
[C---:B--2---:R-:W-:Y:S01]  /*2aa30*/  F2FP.PACK_AB R47, R72.reuse, R74 ;  /* 0x0000004a482f723e */ /* 0x044fe200000000ff */
[----:B------:R-:W-:Y:S03]  /*2aa40*/  FADD.FTZ R0, R72, R0 ;  /* 0x0000000048007221 */ /* 0x000fe60000010000 */
[C---:B-----5:R-:W-:Y:S04]  /*2aa50*/  HMMA.16816.F32 R20, R40.reuse, R52, R20 ;  /* 0x000000342814723c */ /* 0x060fe80000001814 */
[----:B------:R-:W-:Y:S04]  /*2aa60*/  MUFU.EX2 R111, R111 ;  /* 0x0000006f006f7308 */ /* 0x000fe80000000800 */
[C---:B------:R-:W-:Y:S01]  /*2aa70*/  HMMA.16816.F32 R24, R40.reuse, R54, R24 ;  /* 0x000000362818723c */ /* 0x040fe20000001818 */
[----:B------:R-:W2:Y:S05]  /*2aa80*/  LDSM.16.MT88.4 R52, [R179+0xe800] ;  /* 0x00e80000b334783b */ /* 0x000eaa0000004200 */
[----:B------:R-:W3:Y:S02]  /*2aa90*/  MUFU.EX2 R114, R114 ;  /* 0x0000007200727308 */ /* 0x000ee40000000800 */
[C---:B------:R-:W-:Y:S08]  /*2aaa0*/  HMMA.16816.F32 R28, R40.reuse, R64, R28 ;  /* 0x00000040281c723c */ /* 0x040ff0000000181c */
[----:B------:R-:W-:Y:S01]  /*2aab0*/  HMMA.16816.F32 R32, R40, R66, R32 ;  /* 0x000000422820723c */ /* 0x000fe20000001820 */
[----:B------:R-:W-:Y:S01]  /*2aac0*/  MUFU.EX2 R115, R115 ;  /* 0x0000007300737308 */ /* 0x000fe20000000800 */
[----:B------:R-:W-:Y:S09]  /*2aad0*/  LDSM.16.MT88.4 R64, [R179+0xf000] ;  /* 0x00f00000b340783b */ /* 0x000ff20000004200 */
[----:B------:R-:W4:Y:S01]  /*2aae0*/  MUFU.EX2 R118, R118 ;  /* 0x0000007600767308 */ /* 0x000f220000000800 */
[----:B---3--:R-:W-:Y:S09]  /*2aaf0*/  F2FP.PACK_AB R44, R114, R111 ;  /* 0x0000006f722c723e */ /* 0x008ff200000000ff */
[----:B------:R-:W-:Y:S10]  /*2ab00*/  MUFU.EX2 R72, R236 ;  /* 0x000000ec00487308 */ /* 0x000ff40000000800 */
[----:B------:R-:W-:Y:S01]  /*2ab10*/  MUFU.EX2 R74, R122 ;  /* 0x0000007a004a7308 */ /* 0x000fe20000000800 */
[----:B----4-:R-:W-:Y:S09]  /*2ab20*/  F2FP.PACK_AB R46, R118, R115 ;  /* 0x00000073762e723e */ /* 0x010ff200000000ff */
[----:B------:R-:W3:Y:S01]  /*2ab30*/  MUFU.EX2 R73, R228 ;  /* 0x000000e400497308 */ /* 0x000ee20000000800 */
[C---:B-1----:R-:W-:Y:S08]  /*2ab40*/  HMMA.16816.F32 R4, R44.reuse, R48, R4 ;  /* 0x000000302c04723c */ /* 0x042ff00000001804 */
[C---:B------:R-:W-:Y:S01]  /*2ab50*/  HMMA.16816.F32 R8, R44.reuse, R50, R8 ;  /* 0x000000322c08723c */ /* 0x040fe20000001808 */
[----:B------:R-:W1:Y:S01]  /*2ab60*/  LDSM.16.MT88.4 R48, [R178+0xf000] ;  /* 0x00f00000b230783b */ /* 0x000e620000004200 */
[----:B------:R-:W4:Y:S06]  /*2ab70*/  MUFU.EX2 R69, R229 ;  /* 0x000000e500457308 */ /* 0x000f2c0000000800 */
[C---:B------:R-:W-:Y:S04]  /*2ab80*/  HMMA.16816.F32 R12, R44.reuse, R56, R12 ;  /* 0x000000382c0c723c */ /* 0x040fe8000000180c */
[----:B------:R-:W5:Y:S01]  /*2ab90*/  MUFU.EX2 R36, R230 ;  /* 0x000000e600247308 */ /* 0x000f620000000800 */
[----:B---3--:R-:W-:Y:S03]  /*2aba0*/  FADD.FTZ R0, R73, R0 ;  /* 0x0000000049007221 */ /* 0x008fe60000010000 */
[C---:B------:R-:W-:Y:S01]  /*2abb0*/  HMMA.16816.F32 R16, R44.reuse, R58, R16 ;  /* 0x0000003a2c10723c */ /* 0x040fe20000001810 */
[----:B------:R-:W3:Y:S05]  /*2abc0*/  LDSM.16.MT88.4 R56, [R181+0xf000] ;  /* 0x00f00000b538783b */ /* 0x000eea0000004200 */
[----:B------:R-:W1:Y:S02]  /*2abd0*/  MUFU.EX2 R2, R231 ;  /* 0x000000e700027308 */ /* 0x000e640000000800 */
[C---:B--2---:R-:W-:Y:S04]  /*2abe0*/  HMMA.16816.F32 R20, R44.reuse, R52, R20 ;  /* 0x000000342c14723c */ /* 0x044fe80000001814 */
[C---:B----4-:R-:W-:Y:S01]  /*2abf0*/  F2FP.PACK_AB R41, R69.reuse, R73 ;  /* 0x000000494529723e */ /* 0x050fe200000000ff */
[----:B------:R-:W-:Y:S03]  /*2ac00*/  FADD.FTZ R0, R69, R0 ;  /* 0x0000000045007221 */ /* 0x000fe60000010000 */
[C---:B------:R-:W-:Y:S01]  /*2ac10*/  HMMA.16816.F32 R24, R44.reuse, R54, R24 ;  /* 0x000000362c18723c */ /* 0x040fe20000001818 */
[----:B------:R-:W-:Y:S01]  /*2ac20*/  MUFU.EX2 R119, R119 ;  /* 0x0000007700777308 */ /* 0x000fe20000000800 */
[----:B------:R-:W2:Y:S02]  /*2ac30*/  LDSM.16.MT88.4 R52, [R180+0xf000] ;  /* 0x00f00000b434783b */ /* 0x000ea40000004200 */
[----:B-----5:R-:W-:Y:S04]  /*2ac40*/  FADD.FTZ R0, R36, R0 ;  /* 0x0000000024007221 */ /* 0x020fe80000010000 */
[C---:B------:R-:W-:Y:S03]  /*2ac50*/  HMMA.16816.F32 R28, R44.reuse, R60, R28 ;  /* 0x0000003c2c1c723c */ /* 0x040fe6000000181c */
[----:B------:R-:W4:Y:S01]  /*2ac60*/  MUFU.EX2 R85, R85 ;  /* 0x0000005500557308 */ /* 0x000f220000000800 */
[C---:B-1----:R-:W-:Y:S01]  /*2ac70*/  F2FP.PACK_AB R43, R2.reuse, R36 ;  /* 0x00000024022b723e */ /* 0x042fe200000000ff */
[----:B------:R-:W-:Y:S03]  /*2ac80*/  FADD.FTZ R0, R2, R0 ;  /* 0x0000000002007221 */ /* 0x000fe60000010000 */
[----:B------:R-:W-:Y:S01]  /*2ac90*/  HMMA.16816.F32 R32, R44, R62, R32 ;  /* 0x0000003e2c20723c */ /* 0x000fe20000001820 */
[----:B------:R-:W-:Y:S03]  /*2aca0*/  LDSM.16.MT88.4 R60, [R179+0xf800] ;  /* 0x00f80000b33c783b */ /* 0x000fe60000004200 */
[----:B------:R-:W-:Y:S01]  /*2acb0*/  FADD.FTZ R0, R71, R0 ;  /* 0x0000000047007221 */ /* 0x000fe20000010000 */
[----:B------:R-:W-:Y:S02]  /*2acc0*/  MUFU.EX2 R88, R88 ;  /* 0x0000005800587308 */ /* 0x000fe40000000800 */
[C---:B------:R-:W-:Y:S01]  /*2acd0*/  F2FP.PACK_AB R45, R70.reuse, R71 ;  /* 0x00000047462d723e */ /* 0x040fe200000000ff */
[----:B------:R-:W-:Y:S01]  /*2ace0*/  FADD.FTZ R0, R70, R0 ;  /* 0x0000000046007221 */ /* 0x000fe20000010000 */
[----:B------:R-:W-:Y:S03]  /*2acf0*/  F2FP.PACK_AB R47, R37, R68 ;  /* 0x00000044252f723e */ /* 0x000fe600000000ff */
[----:B------:R-:W-:Y:S01]  /*2ad00*/  F2FP.PACK_AB R44, R93, R92 ;  /* 0x0000005c5d2c723e */ /* 0x000fe200000000ff */
[----:B------:R-:W-:Y:S01]  /*2ad10*/  FADD.FTZ R0, R68, R0 ;  /* 0x0000000044007221 */ /* 0x000fe20000010000 */
[----:B------:R-:W-:Y:S01]  /*2ad20*/  F2FP.PACK_AB R46, R79, R80 ;  /* 0x000000504f2e723e */ /* 0x000fe200000000ff */
[----:B------:R-:W1:Y:S02]  /*2ad30*/  MUFU.EX2 R89, R89 ;  /* 0x0000005900597308 */ /* 0x000e640000000800 */
[----:B------:R-:W-:Y:S01]  /*2ad40*/  FADD.FTZ R0, R37, R0 ;  /* 0x0000000025007221 */ /* 0x000fe20000010000 */
[----:B----4-:R-:W-:Y:S03]  /*2ad50*/  F2FP.PACK_AB R40, R85, R119 ;  /* 0x000000775528723e */ /* 0x010fe600000000ff */
[----:B------:R-:W-:Y:S04]  /*2ad60*/  FADD.FTZ R0, R72, R0 ;  /* 0x0000000048007221 */ /* 0x000fe80000010000 */
[----:B------:R-:W4:Y:S10]  /*2ad70*/  MUFU.EX2 R36, R237 ;  /* 0x000000ed00247308 */ /* 0x000f340000000800 */
[----:B------:R-:W5:Y:S01]  /*2ad80*/  MUFU.EX2 R69, R238 ;  /* 0x000000ee00457308 */ /* 0x000f620000000800 */
[----:B-1----:R-:W-:Y:S09]  /*2ad90*/  F2FP.PACK_AB R42, R89, R88 ;  /* 0x00000058592a723e */ /* 0x002ff200000000ff */
[----:B------:R-:W1:Y:S01]  /*2ada0*/  MUFU.EX2 R2, R239 ;  /* 0x000000ef00027308 */ /* 0x000e620000000800 */
[C---:B------:R-:W-:Y:S05]  /*2adb0*/  HMMA.16816.F32 R4, R40.reuse, R48, R4 ;  /* 0x000000302804723c */ /* 0x040fea0000001804 */
[C---:B----4-:R-:W-:Y:S03]  /*2adc0*/  FADD.FTZ R0, R36.reuse, R0 ;  /* 0x0000000024007221 */ /* 0x050fe60000010000 */
[C---:B------:R-:W-:Y:S01]  /*2add0*/  HMMA.16816.F32 R8, R40.reuse, R50, R8 ;  /* 0x000000322808723c */ /* 0x040fe20000001808 */
[----:B------:R-:W4:Y:S01]  /*2ade0*/  LDSM.16.MT88.4 R48, [R178+0xf800] ;  /* 0x00f80000b230783b */ /* 0x000f220000004200 */
[----:B------:R-:W1:Y:S02]  /*2adf0*/  MUFU.EX2 R71, R240 ;  /* 0x000000f000477308 */ /* 0x000e640000000800 */
[----:B-----5:R-:W-:Y:S04]  /*2ae00*/  FADD.FTZ R0, R69, R0 ;  /* 0x0000000045007221 */ /* 0x020fe80000010000 */
[C---:B---3--:R-:W-:Y:S04]  /*2ae10*/  HMMA.16816.F32 R12, R40.reuse, R56, R12 ;  /* 0x00000038280c723c */ /* 0x048fe8000000180c */
[----:B------:R-:W3:Y:S04]  /*2ae20*/  MUFU.EX2 R70, R241 ;  /* 0x000000f100467308 */ /* 0x000ee80000000800 */
[C---:B------:R-:W-:Y:S01]  /*2ae30*/  HMMA.16816.F32 R16, R40.reuse, R58, R16 ;  /* 0x0000003a2810723c */ /* 0x040fe20000001810 */
[----:B------:R-:W5:Y:S05]  /*2ae40*/  LDSM.16.MT88.4 R56, [R181+0xf800] ;  /* 0x00f80000b538783b */ /* 0x000f6a0000004200 */
[----:B------:R-:W-:Y:S02]  /*2ae50*/  MUFU.EX2 R68, R242 ;  /* 0x000000f200447308 */ /* 0x000fe40000000800 */
[C---:B------:R-:W-:Y:S08]  /*2ae60*/  HMMA.16816.F32 R20, R40.reuse, R64, R20 ;  /* 0x000000402814723c */ /* 0x040ff00000001814 */
[C---:B------:R-:W-:Y:S01]  /*2ae70*/  HMMA.16816.F32 R24, R40.reuse, R66, R24 ;  /* 0x000000422818723c */ /* 0x040fe20000001818 */
[----:B------:R-:W3:Y:S01]  /*2ae80*/  LDSM.16.MT88.4 R64, [R180+0xf800] ;  /* 0x00f80000b440783b */ /* 0x000ee20000004200 */
[----:B------:R-:W-:Y:S06]  /*2ae90*/  MUFU.EX2 R37, R243 ;  /* 0x000000f300257308 */ /* 0x000fec0000000800 */
[C---:B--2---:R-:W-:Y:S04]  /*2aea0*/  HMMA.16816.F32 R28, R40.reuse, R52, R28 ;  /* 0x00000034281c723c */ /* 0x044fe8000000181c */
[----:B------:R-:W2:Y:S04]  /*2aeb0*/  MUFU.EX2 R73, R109 ;  /* 0x0000006d00497308 */ /* 0x000ea80000000800 */
[----:B------:R-:W-:Y:S01]  /*2aec0*/  HMMA.16816.F32 R32, R40, R54, R32 ;  /* 0x000000362820723c */ /* 0x000fe20000001820 */
[----:B------:R-:W2:Y:S05]  /*2aed0*/  LDSM.16.MT88.4 R52, [R178+0x10000] ;  /* 0x01000000b234783b */ /* 0x000eaa0000004200 */
[----:B------:R-:W-:Y:S01]  /*2aee0*/  MUFU.EX2 R39, R39 ;  /* 0x0000002700277308 */ /* 0x000fe20000000800 */
[----:B------:R-:W-:Y:S01]  /*2aef0*/  F2FP.PACK_AB R41, R36, R72 ;  /* 0x000000482429723e */ /* 0x000fe200000000ff */
[C---:B----4-:R-:W-:Y:S05]  /*2af00*/  HMMA.16816.F32 R4, R44.reuse, R48, R4 ;  /* 0x000000302c04723c */ /* 0x050fea0000001804 */
[C---:B-1----:R-:W-:Y:S01]  /*2af10*/  F2FP.PACK_AB R43, R2.reuse, R69 ;  /* 0x00000045022b723e */ /* 0x042fe200000000ff */
[----:B------:R-:W-:Y:S01]  /*2af20*/  FADD.FTZ R36, R2, R0 ;  /* 0x0000000002247221 */ /* 0x000fe20000010000 */
[----:B------:R-:W-:Y:S01]  /*2af30*/  F2FP.PACK_AB R40, R77, R78 ;  /* 0x0000004e4d28723e */ /* 0x000fe200000000ff */
[C---:B------:R-:W-:Y:S01]  /*2af40*/  HMMA.16816.F32 R8, R44.reuse, R50, R8 ;  /* 0x000000322c08723c */ /* 0x040fe20000001808 */
[----:B------:R-:W1:Y:S01]  /*2af50*/  LDSM.16.MT88.4 R48, [R181+0x10000] ;  /* 0x01000000b530783b */ /* 0x000e620000004200 */
[----:B------:R-:W-:Y:S02]  /*2af60*/  MUFU.EX2 R72, R112 ;  /* 0x0000007000487308 */ /* 0x000fe40000000800 */
[----:B------:R-:W-:Y:S01]  /*2af70*/  F2FP.PACK_AB R42, R75, R76 ;  /* 0x0000004c4b2a723e */ /* 0x000fe200000000ff */
[----:B------:R-:W-:Y:S03]  /*2af80*/  FADD.FTZ R0, R154, R108 ;  /* 0x0000006c9a007221 */ /* 0x000fe60000010000 */
[C---:B-----5:R-:W-:Y:S04]  /*2af90*/  HMMA.16816.F32 R12, R44.reuse, R56, R12 ;  /* 0x000000382c0c723c */ /* 0x060fe8000000180c */
[----:B------:R-:W-:Y:S01]  /*2afa0*/  FADD.FTZ R0, R151, R0 ;  /* 0x0000000097007221 */ /* 0x000fe20000010000 */
[----:B------:R-:W4:Y:S03]  /*2afb0*/  MUFU.EX2 R69, R113 ;  /* 0x0000007100457308 */ /* 0x000f260000000800 */
[C---:B------:R-:W-:Y:S01]  /*2afc0*/  HMMA.16816.F32 R16, R44.reuse, R58, R16 ;  /* 0x0000003a2c10723c */ /* 0x040fe20000001810 */
[----:B------:R-:W-:Y:S03]  /*2afd0*/  LDSM.16.MT88.4 R56, [R181+0x10800] ;  /* 0x01080000b538783b */ /* 0x000fe60000004200 */
[----:B------:R-:W-:Y:S04]  /*2afe0*/  FADD.FTZ R0, R152, R0 ;  /* 0x0000000098007221 */ /* 0x000fe80000010000 */
[C---:B------:R-:W-:Y:S01]  /*2aff0*/  HMMA.16816.F32 R20, R44.reuse, R60, R20 ;  /* 0x0000003c2c14723c */ /* 0x040fe20000001814 */
[----:B------:R-:W-:Y:S01]  /*2b000*/  LDSM.16.MT88.4 R152, [R181+0x11800] ;  /* 0x01180000b598783b */ /* 0x000fe20000004200 */
[----:B------:R-:W-:Y:S02]  /*2b010*/  MUFU.EX2 R61, R246 ;  /* 0x000000f6003d7308 */ /* 0x000fe40000000800 */
[----:B------:R-:W-:Y:S04]  /*2b020*/  FADD.FTZ R0, R149, R0 ;  /* 0x0000000095007221 */ /* 0x000fe80000010000 */
[C---:B------:R-:W-:Y:S04]  /*2b030*/  HMMA.16816.F32 R24, R44.reuse, R62, R24 ;  /* 0x0000003e2c18723c */ /* 0x040fe80000001818 */
[----:B------:R-:W-:Y:S01]  /*2b040*/  MUFU.EX2 R63, R244 ;  /* 0x000000f4003f7308 */ /* 0x000fe20000000800 */
[----:B------:R-:W-:Y:S03]  /*2b050*/  FADD.FTZ R0, R150, R0 ;  /* 0x0000000096007221 */ /* 0x000fe60000010000 */
[C---:B---3--:R-:W-:Y:S04]  /*2b060*/  HMMA.16816.F32 R28, R44.reuse, R64, R28 ;  /* 0x000000402c1c723c */ /* 0x048fe8000000181c */
[----:B------:R-:W-:Y:S02]  /*2b070*/  FADD.FTZ R0, R147, R0 ;  /* 0x0000000093007221 */ /* 0x000fe40000010000 */
[----:B------:R-:W3:Y:S02]  /*2b080*/  MUFU.EX2 R62, R245 ;  /* 0x000000f5003e7308 */ /* 0x000ee40000000800 */
[----:B------:R-:W-:Y:S01]  /*2b090*/  HMMA.16816.F32 R32, R44, R66, R32 ;  /* 0x000000422c20723c */ /* 0x000fe20000001820 */
[----:B------:R-:W5:Y:S03]  /*2b0a0*/  LDSM.16.MT88.4 R44, [R179+0x10000] ;  /* 0x01000000b32c783b */ /* 0x000f660000004200 */
[----:B------:R-:W-:Y:S04]  /*2b0b0*/  FADD.FTZ R0, R148, R0 ;  /* 0x0000000094007221 */ /* 0x000fe80000010000 */
[C---:B--2---:R-:W-:Y:S01]  /*2b0c0*/  HMMA.16816.F32 R4, R40.reuse, R52, R4 ;  /* 0x000000342804723c */ /* 0x044fe20000001804 */
[----:B------:R-:W2:Y:S04]  /*2b0d0*/  MUFU.EX2 R60, R123 ;  /* 0x0000007b003c7308 */ /* 0x000ea80000000800 */
[----:B------:R-:W-:Y:S03]  /*2b0e0*/  FADD.FTZ R0, R144, R0 ;  /* 0x0000000090007221 */ /* 0x000fe60000010000 */
[C---:B------:R-:W-:Y:S01]  /*2b0f0*/  HMMA.16816.F32 R8, R40.reuse, R54, R8 ;  /* 0x000000362808723c */ /* 0x040fe20000001808 */
[----:B------:R-:W2:Y:S02]  /*2b100*/  LDSM.16.MT88.4 R52, [R180+0x10000] ;  /* 0x01000000b434783b */ /* 0x000ea40000004200 */
[----:B------:R-:W-:Y:S01]  /*2b110*/  MUFU.EX2 R67, R117 ;  /* 0x0000007500437308 */ /* 0x000fe20000000800 */
[----:B------:R-:W-:Y:S04]  /*2b120*/  FADD.FTZ R0, R146, R0 ;  /* 0x0000000092007221 */ /* 0x000fe80000010000 */
[C---:B-1----:R-:W-:Y:S04]  /*2b130*/  HMMA.16816.F32 R12, R40.reuse, R48, R12 ;  /* 0x00000030280c723c */ /* 0x042fe8000000180c */
[----:B------:R-:W-:Y:S01]  /*2b140*/  FADD.FTZ R0, R143, R0 ;  /* 0x000000008f007221 */ /* 0x000fe20000010000 */
[----:B------:R-:W-:Y:S03]  /*2b150*/  MUFU.EX2 R66, R120 ;  /* 0x0000007800427308 */ /* 0x000fe60000000800 */
[C---:B------:R-:W-:Y:S01]  /*2b160*/  HMMA.16816.F32 R16, R40.reuse, R50, R16 ;  /* 0x000000322810723c */ /* 0x040fe20000001810 */
[----:B------:R-:W1:Y:S03]  /*2b170*/  LDSM.16.MT88.4 R48, [R178+0x10800] ;  /* 0x01080000b230783b */ /* 0x000e660000004200 */
[----:B------:R-:W-:Y:S03]  /*2b180*/  FADD.FTZ R0, R145, R0 ;  /* 0x0000000091007221 */ /* 0x000fe60000010000 */
[----:B------:R-:W-:Y:S01]  /*2b190*/  MUFU.EX2 R65, R121 ;  /* 0x0000007900417308 */ /* 0x000fe20000000800 */
[----:B------:R-:W-:Y:S01]  /*2b1a0*/  FADD.FTZ R2, R136, R0 ;  /* 0x0000000088027221 */ /* 0x000fe20000010000 */
[C---:B-----5:R-:W-:Y:S01]  /*2b1b0*/  HMMA.16816.F32 R20, R40.reuse, R44, R20 ;  /* 0x0000002c2814723c */ /* 0x060fe20000001814 */
[----:B------:R-:W-:Y:S02]  /*2b1c0*/  LDSM.16.MT88.4 R144, [R179+0x11800] ;  /* 0x01180000b390783b */ /* 0x000fe40000004200 */
[----:B------:R-:W-:Y:S02]  /*2b1d0*/  FADD.FTZ R0, R71, R36 ;  /* 0x0000002447007221 */ /* 0x000fe40000010000 */
[----:B------:R-:W-:Y:S02]  /*2b1e0*/  FADD.FTZ R2, R141, R2 ;  /* 0x000000028d027221 */ /* 0x000fe40000010000 */
[C---:B------:R-:W-:Y:S01]  /*2b1f0*/  F2FP.PACK_AB R45, R70.reuse, R71 ;  /* 0x00000047462d723e */ /* 0x040fe200000000ff */
[C---:B------:R-:W-:Y:S01]  /*2b200*/  HMMA.16816.F32 R24, R40.reuse, R46, R24 ;  /* 0x0000002e2818723c */ /* 0x040fe20000001818 */
[----:B------:R-:W-:Y:S03]  /*2b210*/  MUFU.EX2 R64, R126 ;  /* 0x0000007e00407308 */ /* 0x000fe60000000800 */
[----:B------:R-:W-:Y:S01]  /*2b220*/  F2FP.PACK_AB R44, R73, R74 ;  /* 0x0000004a492c723e */ /* 0x000fe200000000ff */
[----:B------:R-:W-:Y:S02]  /*2b230*/  FADD.FTZ R0, R70, R0 ;  /* 0x0000000046007221 */ /* 0x000fe40000010000 */
[----:B------:R-:W-:Y:S01]  /*2b240*/  F2FP.PACK_AB R47, R37, R68 ;  /* 0x00000044252f723e */ /* 0x000fe200000000ff */
[C---:B--2---:R-:W-:Y:S04]  /*2b250*/  HMMA.16816.F32 R28, R40.reuse, R52, R28 ;  /* 0x00000034281c723c */ /* 0x044fe8000000181c */
[----:B------:R-:W-:Y:S01]  /*2b260*/  FADD.FTZ R2, R135, R2 ;  /* 0x0000000287027221 */ /* 0x000fe20000010000 */
[----:B----4-:R-:W-:Y:S01]  /*2b270*/  F2FP.PACK_AB R46, R69, R72 ;  /* 0x00000048452e723e */ /* 0x010fe200000000ff */
[----:B------:R-:W-:Y:S01]  /*2b280*/  FADD.FTZ R0, R68, R0 ;  /* 0x0000000044007221 */ /* 0x000fe20000010000 */
[----:B------:R-:W-:Y:S01]  /*2b290*/  MOV R135, R38 ;  /* 0x0000002600877202 */ /* 0x000fe20000000f00 */
[----:B------:R-:W-:Y:S01]  /*2b2a0*/  HMMA.16816.F32 R32, R40, R54, R32 ;  /* 0x000000362820723c */ /* 0x000fe20000001820 */
[----:B------:R-:W2:Y:S01]  /*2b2b0*/  LDSM.16.MT88.4 R40, [R179+0x10800] ;  /* 0x01080000b328783b */ /* 0x000ea20000004200 */
[----:B------:R-:W4:Y:S02]  /*2b2c0*/  MUFU.EX2 R68, R116 ;  /* 0x0000007400447308 */ /* 0x000f240000000800 */
[----:B------:R-:W-:Y:S02]  /*2b2d0*/  FADD.FTZ R2, R138, R2 ;  /* 0x000000028a027221 */ /* 0x000fe40000010000 */
[----:B------:R-:W-:Y:S02]  /*2b2e0*/  FADD.FTZ R36, R37, R0 ;  /* 0x0000000025247221 */ /* 0x000fe40000010000 */
[C---:B-1----:R-:W-:Y:S01]  /*2b2f0*/  HMMA.16816.F32 R4, R44.reuse, R48, R4 ;  /* 0x000000302c04723c */ /* 0x042fe20000001804 */
[----:B------:R-:W1:Y:S03]  /*2b300*/  LDSM.16.MT88.4 R52, [R180+0x10800] ;  /* 0x01080000b434783b */ /* 0x000e660000004200 */
[----:B------:R-:W-:Y:S01]  /*2b310*/  MUFU.EX2 R37, R130 ;  /* 0x0000008200257308 */ /* 0x000fe20000000800 */
[----:B------:R-:W-:Y:S03]  /*2b320*/  FADD.FTZ R0, R137, R2 ;  /* 0x0000000289007221 */ /* 0x000fe60000010000 */
[C---:B------:R-:W-:Y:S01]  /*2b330*/  HMMA.16816.F32 R8, R44.reuse, R50, R8 ;  /* 0x000000322c08723c */ /* 0x040fe20000001808 */
[----:B------:R-:W5:Y:S03]  /*2b340*/  LDSM.16.MT88.4 R48, [R178+0x11000] ;  /* 0x01100000b230783b */ /* 0x000f660000004200 */
[----:B------:R-:W-:Y:S02]  /*2b350*/  FADD.FTZ R0, R142, R0 ;  /* 0x000000008e007221 */ /* 0x000fe40000010000 */
[----:B------:R-:W-:Y:S02]  /*2b360*/  MUFU.EX2 R137, R127 ;  /* 0x0000007f00897308 */ /* 0x000fe40000000800 */
[C---:B------:R-:W-:Y:S04]  /*2b370*/  HMMA.16816.F32 R12, R44.reuse, R56, R12 ;  /* 0x000000382c0c723c */ /* 0x040fe8000000180c */
[----:B------:R-:W-:Y:S04]  /*2b380*/  FADD.FTZ R0, R139, R0 ;  /* 0x000000008b007221 */ /* 0x000fe80000010000 */
[C---:B------:R-:W-:Y:S01]  /*2b390*/  HMMA.16816.F32 R16, R44.reuse, R58, R16 ;  /* 0x0000003a2c10723c */ /* 0x040fe20000001810 */
[----:B------:R-:W5:Y:S01]  /*2b3a0*/  LDSM.16.MT88.4 R56, [R181+0x11000] ;  /* 0x01100000b538783b */ /* 0x000f620000004200 */
[----:B------:R-:W-:Y:S02]  /*2b3b0*/  MUFU.EX2 R139, R169 ;  /* 0x000000a9008b7308 */ /* 0x000fe40000000800 */
[----:B------:R-:W-:Y:S04]  /*2b3c0*/  FADD.FTZ R0, R140, R0 ;  /* 0x000000008c007221 */ /* 0x000fe80000010000 */
[----:B------:R-:W-:Y:S01]  /*2b3d0*/  FADD.FTZ R0, R134, R0 ;  /* 0x0000000086007221 */ /* 0x000fe20000010000 */
[C---:B--2---:R-:W-:Y:S03]  /*2b3e0*/  HMMA.16816.F32 R20, R44.reuse, R40, R20 ;  /* 0x000000282c14723c */ /* 0x044fe60000001814 */
[----:B------:R-:W-:Y:S01]  /*2b3f0*/  FADD.FTZ R0, R129, R0 ;  /* 0x0000000081007221 */ /* 0x000fe20000010000 */
[----:B------:R-:W-:Y:S03]  /*2b400*/  MOV R134, R3 ;  /* 0x0000000300867202 */ /* 0x000fe60000000f00 */
[----:B------:R-:W-:Y:S01]  /*2b410*/  FADD.FTZ R0, R91, R0 ;  /* 0x000000005b007221 */ /* 0x000fe20000010000 */
[C---:B------:R-:W-:Y:S04]  /*2b420*/  HMMA.16816.F32 R24, R44.reuse, R42, R24 ;  /* 0x0000002a2c18723c */ /* 0x040fe80000001818 */
[----:B------:R-:W-:Y:S01]  /*2b430*/  FADD.FTZ R0, R98, R0 ;  /* 0x0000000062007221 */ /* 0x000fe20000010000 */
[----:B---3--:R-:W-:Y:S02]  /*2b440*/  F2FP.PACK_AB R41, R62, R63 ;  /* 0x0000003f3e29723e */ /* 0x008fe400000000ff */
[----:B------:R-:W-:Y:S01]  /*2b450*/  F2FP.PACK_AB R43, R60, R61 ;  /* 0x0000003d3c2b723e */ /* 0x000fe200000000ff */
[C---:B-1----:R-:W-:Y:S01]  /*2b460*/  HMMA.16816.F32 R28, R44.reuse, R52, R28 ;  /* 0x000000342c1c723c */ /* 0x042fe2000000181c */
[----:B------:R-:W-:Y:S03]  /*2b470*/  MUFU.EX2 R52, R124 ;  /* 0x0000007c00347308 */ /* 0x000fe60000000800 */
[----:B------:R-:W-:Y:S01]  /*2b480*/  FADD.FTZ R0, R95, R0 ;  /* 0x000000005f007221 */ /* 0x000fe20000010000 */
[----:B----4-:R-:W-:Y:S02]  /*2b490*/  F2FP.PACK_AB R40, R67, R68 ;  /* 0x000000444328723e */ /* 0x010fe400000000ff */
[----:B------:R-:W-:Y:S01]  /*2b4a0*/  F2FP.PACK_AB R42, R65, R66 ;  /* 0x00000042412a723e */ /* 0x000fe200000000ff */
[----:B------:R-:W-:Y:S01]  /*2b4b0*/  HMMA.16816.F32 R32, R44, R54, R32 ;  /* 0x000000362c20723c */ /* 0x000fe20000001820 */
[----:B------:R-:W-:Y:S03]  /*2b4c0*/  LDSM.16.MT88.4 R44, [R180+0x11000] ;  /* 0x01100000b42c783b */ /* 0x000fe60000004200 */
[----:B------:R-:W-:Y:S04]  /*2b4d0*/  FADD.FTZ R0, R94, R0 ;  /* 0x000000005e007221 */ /* 0x000fe80000010000 */
[C---:B-----5:R-:W-:Y:S01]  /*2b4e0*/  HMMA.16816.F32 R4, R40.reuse, R48, R4 ;  /* 0x000000302804723c */ /* 0x060fe20000001804 */
[----:B------:R-:W1:Y:S04]  /*2b4f0*/  MUFU.EX2 R49, R125 ;  /* 0x0000007d00317308 */ /* 0x000e680000000800 */
[----:B------:R-:W-:Y:S03]  /*2b500*/  FADD.FTZ R0, R131, R0 ;  /* 0x0000000083007221 */ /* 0x000fe60000010000 */
[C---:B------:R-:W-:Y:S03]  /*2b510*/  HMMA.16816.F32 R8, R40.reuse, R50, R8 ;  /* 0x000000322808723c */ /* 0x040fe60000001808 */
[----:B------:R-:W2:Y:S01]  /*2b520*/  MUFU.EX2 R48, R128 ;  /* 0x0000008000307308 */ /* 0x000ea20000000800 */
[----:B------:R-:W-:Y:S02]  /*2b530*/  FADD.FTZ R2, R90, R0 ;  /* 0x000000005a027221 */ /* 0x000fe40000010000 */
[----:B------:R-:W-:Y:S02]  /*2b540*/  FADD.FTZ R0, R63, R36 ;  /* 0x000000243f007221 */ /* 0x000fe40000010000 */
[C---:B------:R-:W-:Y:S04]  /*2b550*/  HMMA.16816.F32 R12, R40.reuse, R56, R12 ;  /* 0x00000038280c723c */ /* 0x040fe8000000180c */
[----:B------:R-:W-:Y:S02]  /*2b560*/  FADD.FTZ R0, R62, R0 ;  /* 0x000000003e007221 */ /* 0x000fe40000010000 */
[----:B------:R-:W-:Y:S02]  /*2b570*/  FADD.FTZ R2, R99, R2 ;  /* 0x0000000263027221 */ /* 0x000fe40000010000 */
[C---:B------:R-:W-:Y:S04]  /*2b580*/  HMMA.16816.F32 R16, R40.reuse, R58, R16 ;  /* 0x0000003a2810723c */ /* 0x040fe80000001810 */
[----:B------:R-:W-:Y:S01]  /*2b590*/  FADD.FTZ R0, R61, R0 ;  /* 0x000000003d007221 */ /* 0x000fe20000010000 */
[----:B-1----:R-:W-:Y:S01]  /*2b5a0*/  F2FP.PACK_AB R136, R49, R52 ;  /* 0x000000343188723e */ /* 0x002fe200000000ff */
[----:B------:R-:W-:Y:S02]  /*2b5b0*/  FADD.FTZ R2, R87, R2 ;  /* 0x0000000257027221 */ /* 0x000fe40000010000 */
[----:B------:R-:W-:Y:S02]  /*2b5c0*/  FADD.FTZ R36, R60, R0 ;  /* 0x000000003c247221 */ /* 0x000fe40000010000 */
[----:B------:R-:W1:Y:S02]  /*2b5d0*/  LDSM.16.MT88.4 R60, [R179+0x11000] ;  /* 0x01100000b33c783b */ /* 0x000e640000004200 */
[----:B------:R-:W-:Y:S01]  /*2b5e0*/  FADD.FTZ R2, R102, R2 ;  /* 0x0000000266027221 */ /* 0x000fe20000010000 */
[----:B--2---:R-:W-:Y:S03]  /*2b5f0*/  F2FP.PACK_AB R138, R39, R48 ;  /* 0x00000030278a723e */ /* 0x004fe600000000ff */
[----:B------:R-:W-:Y:S04]  /*2b600*/  FADD.FTZ R0, R103, R2 ;  /* 0x0000000267007221 */ /* 0x000fe80000010000 */
[----:B------:R-:W-:Y:S04]  /*2b610*/  FADD.FTZ R0, R106, R0 ;  /* 0x000000006a007221 */ /* 0x000fe80000010000 */
[----:B------:R-:W-:Y:S04]  /*2b620*/  FADD.FTZ R0, R107, R0 ;  /* 0x000000006b007221 */ /* 0x000fe80000010000 */
[----:B------:R-:W-:Y:S04]  /*2b630*/  FADD.FTZ R0, R110, R0 ;  /* 0x000000006e007221 */ /* 0x000fe80000010000 */
[----:B------:R-:W-:Y:S04]  /*2b640*/  FADD.FTZ R0, R86, R0 ;  /* 0x0000000056007221 */ /* 0x000fe80000010000 */
[----:B------:R-:W-:Y:S04]  /*2b650*/  FADD.FTZ R0, R111, R0 ;  /* 0x000000006f007221 */ /* 0x000fe80000010000 */
[----:B------:R-:W-:Y:S04]  /*2b660*/  FADD.FTZ R0, R114, R0 ;  /* 0x0000000072007221 */ /* 0x000fe80000010000 */
[----:B------:R-:W-:Y:S04]  /*2b670*/  FADD.FTZ R0, R115, R0 ;  /* 0x0000000073007221 */ /* 0x000fe80000010000 */
[----:B------:R-:W-:Y:S01]  /*2b680*/  FADD.FTZ R0, R118, R0 ;  /* 0x0000000076007221 */ /* 0x000fe20000010000 */
[C---:B-1----:R-:W-:Y:S03]  /*2b690*/  HMMA.16816.F32 R20, R40.reuse, R60, R20 ;  /* 0x0000003c2814723c */ /* 0x042fe60000001814 */
[----:B------:R-:W-:Y:S02]  /*2b6a0*/  FADD.FTZ R2, R119, R0 ;  /* 0x0000000077027221 */ /* 0x000fe40000010000 */
[----:B------:R-:W-:Y:S02]  /*2b6b0*/  FADD.FTZ R0, R64, R36 ;  /* 0x0000002440007221 */ /* 0x000fe40000010000 */
[----:B------:R-:W-:Y:S01]  /*2b6c0*/  FADD.FTZ R2, R85, R2 ;  /* 0x0000000255027221 */ /* 0x000fe20000010000 */
[C---:B------:R-:W-:Y:S04]  /*2b6d0*/  HMMA.16816.F32 R24, R40.reuse, R62, R24 ;  /* 0x0000003e2818723c */ /* 0x040fe80000001818 */
[C---:B------:R-:W-:Y:S01]  /*2b6e0*/  FADD.FTZ R0, R137.reuse, R0 ;  /* 0x0000000089007221 */ /* 0x040fe20000010000 */
[----:B------:R-:W-:Y:S01]  /*2b6f0*/  F2FP.PACK_AB R137, R137, R64 ;  /* 0x000000408989723e */ /* 0x000fe200000000ff */
[----:B------:R-:W-:Y:S02]  /*2b700*/  FADD.FTZ R2, R88, R2 ;  /* 0x0000000258027221 */ /* 0x000fe40000010000 */
[C---:B------:R-:W-:Y:S04]  /*2b710*/  HMMA.16816.F32 R28, R40.reuse, R44, R28 ;  /* 0x0000002c281c723c */ /* 0x040fe8000000181c */
[----:B------:R-:W-:Y:S02]  /*2b720*/  FADD.FTZ R0, R37, R0 ;  /* 0x0000000025007221 */ /* 0x000fe40000010000 */
[----:B------:R-:W-:Y:S02]  /*2b730*/  FADD.FTZ R2, R89, R2 ;  /* 0x0000000259027221 */ /* 0x000fe40000010000 */
[----:B------:R-:W-:Y:S04]  /*2b740*/  HMMA.16816.F32 R32, R40, R46, R32 ;  /* 0x0000002e2820723c */ /* 0x000fe80000001820 */
[C---:B------:R-:W-:Y:S01]  /*2b750*/  FADD.FTZ R249, R139.reuse, R0 ;  /* 0x000000008bf97221 */ /* 0x040fe20000010000 */
[----:B------:R-:W-:Y:S01]  /*2b760*/  F2FP.PACK_AB R139, R139, R37 ;  /* 0x000000258b8b723e */ /* 0x000fe200000000ff */
[----:B------:R-:W-:Y:S06]  /*2b770*/  FADD.FTZ R0, R92, R2 ;  /* 0x000000025c007221 */ /* 0x000fec0000010000 */
[C---:B------:R-:W-:Y:S01]  /*2b780*/  HMMA.16816.F32 R164, R136.reuse, R160, R4 ;  /* 0x000000a088a4723c */ /* 0x040fe20000001804 */
[----:B------:R-:W1:Y:S04]  /*2b790*/  LDSM.16.MT88.4 R4, [R180+0x11800] ;  /* 0x01180000b404783b */ /* 0x000e680000004200 */
[----:B------:R-:W-:Y:S03]  /*2b7a0*/  FADD.FTZ R0, R93, R0 ;  /* 0x000000005d007221 */ /* 0x000fe60000010000 */
[C---:B------:R-:W-:Y:S04]  /*2b7b0*/  HMMA.16816.F32 R160, R136.reuse, R162, R8 ;  /* 0x000000a288a0723c */ /* 0x040fe80000001808 */
[----:B------:R-:W-:Y:S04]  /*2b7c0*/  FADD.FTZ R0, R80, R0 ;  /* 0x0000000050007221 */ /* 0x000fe80000010000 */
[C---:B------:R-:W-:Y:S04]  /*2b7d0*/  HMMA.16816.F32 R156, R136.reuse, R152, R12 ;  /* 0x00000098889c723c */ /* 0x040fe8000000180c */
[----:B------:R-:W-:Y:S04]  /*2b7e0*/  FADD.FTZ R0, R79, R0 ;  /* 0x000000004f007221 */ /* 0x000fe80000010000 */
[C---:B------:R-:W-:Y:S04]  /*2b7f0*/  HMMA.16816.F32 R152, R136.reuse, R154, R16 ;  /* 0x0000009a8898723c */ /* 0x040fe80000001810 */
[----:B------:R-:W-:Y:S04]  /*2b800*/  FADD.FTZ R0, R78, R0 ;  /* 0x000000004e007221 */ /* 0x000fe80000010000 */
[C---:B------:R-:W-:Y:S04]  /*2b810*/  HMMA.16816.F32 R148, R136.reuse, R144, R20 ;  /* 0x000000908894723c */ /* 0x040fe80000001814 */
[----:B------:R-:W-:Y:S04]  /*2b820*/  FADD.FTZ R0, R77, R0 ;  /* 0x000000004d007221 */ /* 0x000fe80000010000 */
[----:B------:R-:W-:Y:S01]  /*2b830*/  FADD.FTZ R0, R76, R0 ;  /* 0x000000004c007221 */ /* 0x000fe20000010000 */
[C---:B------:R-:W-:Y:S03]  /*2b840*/  HMMA.16816.F32 R144, R136.reuse, R146, R24 ;  /* 0x000000928890723c */ /* 0x040fe60000001818 */
[----:B------:R-:W-:Y:S04]  /*2b850*/  FADD.FTZ R0, R75, R0 ;  /* 0x000000004b007221 */ /* 0x000fe80000010000 */
[----:B------:R-:W-:Y:S01]  /*2b860*/  FADD.FTZ R0, R74, R0 ;  /* 0x000000004a007221 */ /* 0x000fe20000010000 */
[C---:B-1----:R-:W-:Y:S04]  /*2b870*/  HMMA.16816.F32 R140, R136.reuse, R4, R28 ;  /* 0x00000004888c723c */ /* 0x042fe8000000181c */
[----:B------:R-:W-:Y:S04]  /*2b880*/  FADD.FTZ R0, R73, R0 ;  /* 0x0000000049007221 */ /* 0x000fe80000010000 */
[----:B------:R-:W-:Y:S01]  /*2b890*/  FADD.FTZ R0, R72, R0 ;  /* 0x0000000048007221 */ /* 0x000fe20000010000 */
[----:B------:R-:W-:Y:S03]  /*2b8a0*/  HMMA.16816.F32 R136, R136, R6, R32 ;  /* 0x000000068888723c */ /* 0x000fe60000001820 */
[----:B------:R-:W-:Y:S04]  /*2b8b0*/  FADD.FTZ R0, R69, R0 ;  /* 0x0000000045007221 */ /* 0x000fe80000010000 */
[----:B------:R-:W-:Y:S05]  /*2b8c0*/  FADD.FTZ R0, R68, R0 ;  /* 0x0000000044007221 */ /* 0x000fea0000010000 */
[----:B------:R-:W-:Y:S04]  /*2b8d0*/  FADD.FTZ R0, R67, R0 ;  /* 0x0000000043007221 */ /* 0x000fe80000010000 */
[----:B------:R-:W-:Y:S04]  /*2b8e0*/  FADD.FTZ R0, R66, R0 ;  /* 0x0000000042007221 */ /* 0x000fe80000010000 */
[----:B------:R-:W-:Y:S04]  /*2b8f0*/  FADD.FTZ R0, R65, R0 ;  /* 0x0000000041007221 */ /* 0x000fe80000010000 */
[----:B------:R-:W-:Y:S04]  /*2b900*/  FADD.FTZ R0, R52, R0 ;  /* 0x0000000034007221 */ /* 0x000fe80000010000 */
[----:B------:R-:W-:Y:S04]  /*2b910*/  FADD.FTZ R0, R49, R0 ;  /* 0x0000000031007221 */ /* 0x000fe80000010000 */
[----:B------:R-:W-:Y:S01]  /*2b920*/  FADD.FTZ R2, R48, R0 ;  /* 0x0000000030027221 */ /* 0x000fe20000010000 */
[----:B------:R-:W-:Y:S03]  /*2b930*/  IADD3 R0, R248, -0x1, RZ ;  /* 0xfffffffff8007810 */ /* 0x000fe60007ffe0ff */
[----:B------:R-:W-:Y:S01]  /*2b940*/  FADD.FTZ R250, R39, R2 ;  /* 0x0000000227fa7221 */ /* 0x000fe20000010000 */
[----:B------:R-:W-:Y:S01]  /*2b950*/  MOV R248, R0 ;  /* 0x0000000000f87202 */ /* 0x000fe20000000f00 */
[----:B------:R-:W-:-:S05]  /*2b960*/  @P0 BRA `(.L_x_1157) ;  /* 0xffff9e6000000947 */ /* 0x000fca000383ffff */
.L_x_1148:
[----:B------:R-:W-:Y:S02]  /*2b970*/  ULDC.64 UR4, c[0x0][0x40] ;  /* 0x0000100000047ab9 */ /* 0x000fe40000000a00 */
[----:B------:R-:W-:-:S04]  /*2b980*/  UIADD3 UR4, UP0, UR4, 0x160, URZ ;  /* 0x0000016004047890 */ /* 0x000fc8000ff1e03f */
[----:B------:R-:W-:Y:S02]  /*2b990*/  UIADD3.X UR5, URZ, UR5, URZ, UP0, !UPT ;  /* 0x000000053f057290 */ /* 0x000fe400087fe43f */
[----:B------:R-:W-:-:S04]  /*2b9a0*/  IMAD.U32 R10, RZ, RZ, UR4 ;  /* 0x00000004ff0a7e24 */ /* 0x000fc8000f8e00ff */
[----:B------:R-:W-:Y:S01]  /*2b9b0*/  IMAD.U32 R11, RZ, RZ, UR5 ;  /* 0x00000005ff0b7e24 */ /* 0x000fe2000f8e00ff */
[----:B------:R-:W-:Y:S01]  /*2b9c0*/  ULDC.64 UR4, c[0x0][0x118] ;  /* 0x0000460000047ab9 */ /* 0x000fe20000000a00 */
[----:B------:R-:W-:-:S03]  /*2b9d0*/  MOV R8, 0x1f ;  /* 0x0000001f00087802 */ /* 0x000fc60000000f00 */
[----:B------:R1:W5:Y:S01]  /*2b9e0*/  LD.E R20, [R10.64+0xd8] ;  /* 0x0000d8040a147980 */ /* 0x000362000c101900 */
[----:B------:R-:W-:Y:S01]  /*2b9f0*/  MOV R7, 0xffffffff ;  /* 0xffffffff00077802 */ /* 0x000fe20000000f00 */
[----:B------:R-:W-:Y:S05]  /*2ba00*/  BRA.DIV ~URZ, `(.L_x_1158) ;  /* 0x000011f27f007947 */ /* 0x000fea000b800000 */
[----:B------:R2:W3:Y:S02]  /*2ba10*/  SHFL.BFLY PT, R0, R250, 0x2, 0x1f ;  /* 0x0c401f00fa007f89 */ /* 0x0004e400000e0000 */
.L_x_1171:
[----:B---3--:R-:W-:Y:S01]  /*2ba20*/  FADD.FTZ R0, R0, R250 ;  /* 0x000000fa00007221 */ /* 0x008fe20000010000 */
[----:B------:R-:W-:Y:S05]  /*2ba30*/  BRA.DIV ~URZ, `(.L_x_1159) ;  /* 0x000012227f007947 */ /* 0x000fea000b800000 */
[----:B------:R-:W3:Y:S04]  /*2ba40*/  SHFL.BFLY PT, R2, R249, 0x2, 0x1f ;  /* 0x0c401f00f9027f89 */ /* 0x000ee800000e0000 */
[----:B------:R-:W4:Y:S01]  /*2ba50*/  SHFL.BFLY PT, R5, R0, 0x1, 0x1f ;  /* 0x0c201f0000057f89 */ /* 0x000f2200000e0000 */
[----:B---3--:R-:W-:Y:S02]  /*2ba60*/  FADD.FTZ R2, R2, R249 ;  /* 0x000000f902027221 */ /* 0x008fe40000010000 */
[----:B----4-:R-:W-:-:S03]  /*2ba70*/  FADD.FTZ R19, R0, R5 ;  /* 0x0000000500137221 */ /* 0x010fc60000010000 */
[----:B------:R3:W4:Y:S04]  /*2ba80*/  SHFL.BFLY PT, R4, R2, 0x1, 0x1f ;  /* 0x0c201f0002047f89 */ /* 0x00072800000e0000 */
.L_x_1172:
[----:B--2---:R-:W2:Y:S01]  /*2ba90*/  LDL R22, [R1+0x138] ;  /* 0x0001380001167983 */ /* 0x004ea20000100800 */
[----:B------:R-:W-:Y:S01]  /*2baa0*/  FSETP.NE.FTZ.AND P4, PT, R19, RZ, PT ;  /* 0x000000ff1300720b */ /* 0x000fe20003f95000 */
[----:B----4-:R-:W-:Y:S01]  /*2bab0*/  FADD.FTZ R18, R4, R2 ;  /* 0x0000000204127221 */ /* 0x010fe20000010000 */
[----:B------:R-:W-:Y:S01]  /*2bac0*/  MOV R0, 0x3f800000 ;  /* 0x3f80000000007802 */ /* 0x000fe20000000f00 */
[----:B------:R-:W4:Y:S01]  /*2bad0*/  S2R R39, SR_TID.X ;  /* 0x0000000000277919 */ /* 0x000f220000002100 */
[----:B---3--:R-:W-:Y:S01]  /*2bae0*/  IMAD.MOV.U32 R2, RZ, RZ, 0x3f800000 ;  /* 0x3f800000ff027424 */ /* 0x008fe200078e00ff */
[----:B------:R-:W-:Y:S01]  /*2baf0*/  MOV R7, 0xfffffff0 ;  /* 0xfffffff000077802 */ /* 0x000fe20000000f00 */
[----:B------:R-:W-:Y:S01]  /*2bb00*/  ULDC.64 UR4, c[0x0][0x118] ;  /* 0x0000460000047ab9 */ /* 0x000fe20000000a00 */
[----:B------:R-:W-:Y:S02]  /*2bb10*/  FSETP.NE.FTZ.AND P3, PT, R18, RZ, PT ;  /* 0x000000ff1200720b */ /* 0x000fe40003f75000 */
[----:B------:R-:W-:-:S04]  /*2bb20*/  MOV R8, 0x20 ;  /* 0x0000002000087802 */ /* 0x000fc80000000f00 */
[----:B------:R-:W3:Y:S08]  /*2bb30*/  @P4 MUFU.RCP R0, R19 ;  /* 0x0000001300004308 */ /* 0x000ef00000001000 */
[----:B------:R-:W1:Y:S01]  /*2bb40*/  @P3 MUFU.RCP R2, R18 ;  /* 0x0000001200023308 */ /* 0x000e620000001000 */
[----:B----4-:R-:W-:Y:S01]  /*2bb50*/  SHF.R.S32.HI R37, RZ, 0x1f, R39 ;  /* 0x0000001fff257819 */ /* 0x010fe20000011427 */
[----:B---3--:R-:W-:-:S02]  /*2bb60*/  FMUL.FTZ R164, R0, R164 ;  /* 0x000000a400a47220 */ /* 0x008fc40000410000 */
[C---:B------:R-:W-:Y:S01]  /*2bb70*/  FMUL.FTZ R165, R0.reuse, R165 ;  /* 0x000000a500a57220 */ /* 0x040fe20000410000 */
[CC--:B------:R-:W-:Y:S01]  /*2bb80*/  LEA.HI R4, R37.reuse, R39.reuse, RZ, 0x2 ;  /* 0x0000002725047211 */ /* 0x0c0fe200078f10ff */
[C---:B------:R-:W-:Y:S01]  /*2bb90*/  FMUL.FTZ R160, R0.reuse, R160 ;  /* 0x000000a000a07220 */ /* 0x040fe20000410000 */
[----:B------:R-:W-:Y:S01]  /*2bba0*/  LEA.HI R37, R37, R39, RZ, 0x5 ;  /* 0x0000002725257211 */ /* 0x000fe200078f28ff */
[C---:B------:R-:W-:Y:S01]  /*2bbb0*/  FMUL.FTZ R161, R0.reuse, R161 ;  /* 0x000000a100a17220 */ /* 0x040fe20000410000 */
[----:B------:R-:W-:Y:S01]  /*2bbc0*/  SHF.R.S32.HI R5, RZ, 0x2, R4 ;  /* 0x00000002ff057819 */ /* 0x000fe20000011404 */
[C---:B------:R-:W-:Y:S01]  /*2bbd0*/  FMUL.FTZ R156, R0.reuse, R156 ;  /* 0x0000009c009c7220 */ /* 0x040fe20000410000 */
[----:B------:R-:W-:Y:S01]  /*2bbe0*/  SHF.R.S32.HI R36, RZ, 0x5, R37 ;  /* 0x00000005ff247819 */ /* 0x000fe20000011425 */
[C---:B------:R-:W-:Y:S01]  /*2bbf0*/  FMUL.FTZ R157, R0.reuse, R157 ;  /* 0x0000009d009d7220 */ /* 0x040fe20000410000 */
[----:B------:R-:W-:Y:S01]  /*2bc00*/  F2FP.PACK_AB R164, R165, R164 ;  /* 0x000000a4a5a4723e */ /* 0x000fe200000000ff */
        /* <DEDUP_REMOVED lines=14> */
[----:B------:R-:W-:Y:S01]  /*2bcf0*/  FMUL.FTZ R0, R0, R137 ;  /* 0x0000008900007220 */ /* 0x000fe20000410000 */
[----:B------:R-:W-:Y:S01]  /*2bd00*/  F2FP.PACK_AB R140, R141, R140 ;  /* 0x0000008c8d8c723e */ /* 0x000fe200000000ff */
[C---:B-1----:R-:W-:Y:S02]  /*2bd10*/  FMUL.FTZ R167, R2.reuse, R167 ;  /* 0x000000a702a77220 */ /* 0x042fe40000410000 */
[----:B------:R-:W-:Y:S01]  /*2bd20*/  FMUL.FTZ R6, R2, R166 ;  /* 0x000000a602067220 */ /* 0x000fe20000410000 */
[----:B------:R-:W-:Y:S01]  /*2bd30*/  F2FP.PACK_AB R136, R0, R136 ;  /* 0x000000880088723e */ /* 0x000fe200000000ff */
[C---:B------:R-:W-:Y:S01]  /*2bd40*/  FMUL.FTZ R163, R2.reuse, R163 ;  /* 0x000000a302a37220 */ /* 0x040fe20000410000 */
[----:B------:R-:W-:Y:S01]  /*2bd50*/  SHF.R.S32.HI R0, RZ, 0x1f, R4 ;  /* 0x0000001fff007819 */ /* 0x000fe20000011404 */
[C---:B------:R-:W-:Y:S01]  /*2bd60*/  FMUL.FTZ R17, R2.reuse, R162 ;  /* 0x000000a202117220 */ /* 0x040fe20000410000 */
        /* <DEDUP_REMOVED lines=10> */
[----:B------:R-:W-:Y:S01]  /*2be10*/  IADD3 R0, R5, -R0, RZ ;  /* 0x8000000005007210 */ /* 0x000fe20007ffe0ff */
[C---:B------:R-:W-:Y:S01]  /*2be20*/  FMUL.FTZ R14, R2.reuse, R150 ;  /* 0x00000096020e7220 */ /* 0x040fe20000410000 */
[----:B------:R-:W-:Y:S01]  /*2be30*/  F2FP.PACK_AB R15, R155, R15 ;  /* 0x0000000f9b0f723e */ /* 0x000fe200000000ff */
[----:B------:R-:W-:Y:S01]  /*2be40*/  FMUL.FTZ R147, R2, R147 ;  /* 0x0000009302937220 */ /* 0x000fe20000410000 */
[----:B------:R-:W-:Y:S01]  /*2be50*/  LOP3.LUT R5, R0, 0x1, RZ, 0xc0, !PT ;  /* 0x0000000100057812 */ /* 0x000fe200078ec0ff */
[C---:B------:R-:W-:Y:S01]  /*2be60*/  FMUL.FTZ R13, R2.reuse, R146 ;  /* 0x00000092020d7220 */ /* 0x040fe20000410000 */
[----:B------:R-:W-:Y:S01]  /*2be70*/  F2FP.PACK_AB R14, R151, R14 ;  /* 0x0000000e970e723e */ /* 0x000fe200000000ff */
[C---:B------:R-:W-:Y:S01]  /*2be80*/  FMUL.FTZ R143, R2.reuse, R143 ;  /* 0x0000008f028f7220 */ /* 0x040fe20000410000 */
[----:B------:R-:W-:Y:S01]  /*2be90*/  ISETP.NE.U32.AND P0, PT, R5, 0x1, PT ;  /* 0x000000010500780c */ /* 0x000fe20003f05070 */
[C---:B------:R-:W-:Y:S01]  /*2bea0*/  FMUL.FTZ R12, R2.reuse, R142 ;  /* 0x0000008e020c7220 */ /* 0x040fe20000410000 */
[----:B------:R-:W-:Y:S01]  /*2beb0*/  F2FP.PACK_AB R13, R147, R13 ;  /* 0x0000000d930d723e */ /* 0x000fe200000000ff */
[----:B------:R-:W-:Y:S01]  /*2bec0*/  FMUL.FTZ R139, R2, R139 ;  /* 0x0000008b028b7220 */ /* 0x000fe20000410000 */
[----:B------:R-:W-:Y:S01]  /*2bed0*/  R2P PR, R0, 0x6 ;  /* 0x0000000600007804 */ /* 0x000fe20000000000 */
[----:B------:R-:W-:Y:S01]  /*2bee0*/  FMUL.FTZ R9, R2, R138 ;  /* 0x0000008a02097220 */ /* 0x000fe20000410000 */
[----:B------:R-:W-:Y:S01]  /*2bef0*/  LOP3.LUT R2, R4, 0x3ffffffc, RZ, 0xc0, !PT ;  /* 0x3ffffffc04027812 */ /* 0x000fe200078ec0ff */
[----:B------:R-:W-:Y:S01]  /*2bf00*/  IMAD.SHL.U32 R4, R0, 0x40, RZ ;  /* 0x0000004000047824 */ /* 0x000fe200078e00ff */
[----:B------:R-:W-:-:S02]  /*2bf10*/  SEL R7, R7, 0x10, !P0 ;  /* 0x0000001007077807 */ /* 0x000fc40004000000 */
[----:B------:R-:W-:Y:S02]  /*2bf20*/  IADD3 R2, -R2, R39, RZ ;  /* 0x0000002702027210 */ /* 0x000fe40007ffe1ff */
[----:B------:R-:W-:Y:S02]  /*2bf30*/  LOP3.LUT R4, R4, 0x1c0, RZ, 0xc0, !PT ;  /* 0x000001c004047812 */ /* 0x000fe400078ec0ff */
[----:B------:R-:W-:Y:S01]  /*2bf40*/  SEL R8, R8, 0xffffffe0, !P1 ;  /* 0xffffffe008087807 */ /* 0x000fe20004800000 */
[----:B------:R-:W-:Y:S01]  /*2bf50*/  IMAD R2, R36, 0x200, R2 ;  /* 0x0000020024027824 */ /* 0x000fe200078e0202 */
[----:B------:R-:W-:Y:S02]  /*2bf60*/  LEA.HI R4, R4, R4, RZ, 0x1d ;  /* 0x0000000404047211 */ /* 0x000fe400078fe8ff */
[----:B------:R-:W-:Y:S02]  /*2bf70*/  F2FP.PACK_AB R12, R143, R12 ;  /* 0x0000000c8f0c723e */ /* 0x000fe400000000ff */
[----:B------:R-:W-:Y:S01]  /*2bf80*/  F2FP.PACK_AB R9, R139, R9 ;  /* 0x000000098b09723e */ /* 0x000fe200000000ff */
[----:B------:R-:W-:-:S04]  /*2bf90*/  IMAD.U32 R2, R2, 0x2, R4 ;  /* 0x0000000202027824 */ /* 0x000fc800078e0004 */
[----:B------:R-:W-:-:S05]  /*2bfa0*/  IMAD.SHL.U32 R0, R2, 0x2, RZ ;  /* 0x0000000202007824 */ /* 0x000fca00078e00ff */
[C---:B------:R-:W-:Y:S01]  /*2bfb0*/  IADD3 R4, R0.reuse, R7, RZ ;  /* 0x0000000700047210 */ /* 0x040fe20007ffe0ff */
[----:B------:R1:W-:Y:S01]  /*2bfc0*/  STS [R0+0x400], R6 ;  /* 0x0004000600007388 */ /* 0x0003e20000000800 */
[C---:B------:R-:W-:Y:S02]  /*2bfd0*/  IADD3 R2, R0.reuse, 0x40, RZ ;  /* 0x0000004000027810 */ /* 0x040fe40007ffe0ff */
[----:B------:R-:W-:Y:S01]  /*2bfe0*/  @P2 IADD3 R2, R0, -0x40, RZ ;  /* 0xffffffc000022810 */ /* 0x000fe20007ffe0ff */
[----:B------:R3:W-:Y:S01]  /*2bff0*/  STS [R0], R164 ;  /* 0x000000a400007388 */ /* 0x0007e20000000800 */
[----:B------:R-:W-:-:S03]  /*2c000*/  IADD3 R5, R4, R8, RZ ;  /* 0x0000000804057210 */ /* 0x000fc60007ffe0ff */
[----:B------:R-:W-:Y:S04]  /*2c010*/  STS [R4], R160 ;  /* 0x000000a004007388 */ /* 0x000fe80000000800 */
[----:B------:R4:W-:Y:S01]  /*2c020*/  STS [R4+0x400], R17 ;  /* 0x0004001104007388 */ /* 0x0009e20000000800 */
[----:B-1----:R-:W-:Y:S02]  /*2c030*/  IMAD.IADD R6, R0, 0x1, R8 ;  /* 0x0000000100067824 */ /* 0x002fe400078e0208 */
[----:B---3--:R-:W-:-:S03]  /*2c040*/  IMAD.IADD R0, R7, 0x1, R2 ;  /* 0x0000000107007824 */ /* 0x008fc600078e0202 */
[----:B------:R-:W-:Y:S04]  /*2c050*/  STS [R6], R156 ;  /* 0x0000009c06007388 */ /* 0x000fe80000000800 */
[----:B------:R-:W-:Y:S01]  /*2c060*/  STS [R6+0x400], R16 ;  /* 0x0004001006007388 */ /* 0x000fe20000000800 */
[----:B----4-:R-:W-:-:S03]  /*2c070*/  IADD3 R4, R8, R2, RZ ;  /* 0x0000000208047210 */ /* 0x010fc60007ffe0ff */
[----:B------:R-:W-:Y:S04]  /*2c080*/  STS [R5], R152 ;  /* 0x0000009805007388 */ /* 0x000fe80000000800 */
[----:B------:R-:W-:Y:S04]  /*2c090*/  STS [R5+0x400], R15 ;  /* 0x0004000f05007388 */ /* 0x000fe80000000800 */
[----:B------:R-:W-:Y:S04]  /*2c0a0*/  STS [R2], R148 ;  /* 0x0000009402007388 */ /* 0x000fe80000000800 */
[----:B------:R1:W-:Y:S04]  /*2c0b0*/  STS [R2+0x400], R14 ;  /* 0x0004000e02007388 */ /* 0x0003e80000000800 */
[----:B------:R-:W-:Y:S04]  /*2c0c0*/  STS [R0], R144 ;  /* 0x0000009000007388 */ /* 0x000fe80000000800 */
[----:B------:R3:W-:Y:S04]  /*2c0d0*/  STS [R0+0x400], R13 ;  /* 0x0004000d00007388 */ /* 0x0007e80000000800 */
[----:B------:R-:W-:Y:S04]  /*2c0e0*/  STS [R4], R140 ;  /* 0x0000008c04007388 */ /* 0x000fe80000000800 */
[----:B------:R4:W-:Y:S01]  /*2c0f0*/  STS [R4+0x400], R12 ;  /* 0x0004000c04007388 */ /* 0x0009e20000000800 */
[----:B-1----:R-:W-:-:S05]  /*2c100*/  IADD3 R2, R8, R0, RZ ;  /* 0x0000000008027210 */ /* 0x002fca0007ffe0ff */
[----:B------:R-:W-:Y:S04]  /*2c110*/  STS [R2], R136 ;  /* 0x0000008802007388 */ /* 0x000fe80000000800 */
[----:B------:R1:W-:Y:S04]  /*2c120*/  STS [R2+0x400], R9 ;  /* 0x0004000902007388 */ /* 0x0003e80000000800 */
[----:B---3--:R-:W3:Y:S04]  /*2c130*/  LD.E.U8 R0, [R10.64+0x1c8] ;  /* 0x0001c8040a007980 */ /* 0x008ee8000c101100 */
[----:B----4-:R-:W3:Y:S01]  /*2c140*/  LD.E.64 R4, [R10.64+0x88] ;  /* 0x000088040a047980 */ /* 0x010ee2000c101b00 */
[----:B--2---:R-:W-:-:S03]  /*2c150*/  ISETP.NE.AND P0, PT, R22, -0x1, PT ;  /* 0xffffffff1600780c */ /* 0x004fc60003f05270 */
[----:B------:R-:W2:Y:S01]  /*2c160*/  S2R R21, SR_CTAID.Y ;  /* 0x0000000000157919 */ /* 0x000ea20000002600 */
[----:B-1----:R-:W1:Y:S03]  /*2c170*/  @P4 MUFU.LG2 R2, R19 ;  /* 0x0000001300024308 */ /* 0x002e660000000c00 */
[----:B------:R-:W3:Y:S01]  /*2c180*/  S2R R41, SR_CTAID.Z ;  /* 0x0000000000297919 */ /* 0x000ee20000002700 */
[----:B------:R-:W-:Y:S01]  /*2c190*/  BSSY B0, `(.L_x_1160) ;  /* 0x0000023000007945 */ /* 0x000fe20003800000 */
[----:B------:R-:W-:Y:S02]  /*2c1a0*/  IMAD.MOV.U32 R14, RZ, RZ, 0x7f800000 ;  /* 0x7f800000ff0e7424 */ /* 0x000fe400078e00ff */
[----:B------:R3:W5:Y:S04]  /*2c1b0*/  LD.E.64 R16, [R10.64+0x90] ;  /* 0x000090040a107980 */ /* 0x000768000c101b00 */
[----:B------:R-:W4:Y:S01]  /*2c1c0*/  @!P0 LD.E.64 R6, [R10.64+0x80] ;  /* 0x000080040a068980 */ /* 0x000f22000c101b00 */
[----:B------:R-:W1:Y:S01]  /*2c1d0*/  @P3 MUFU.LG2 R13, R18 ;  /* 0x00000012000d3308 */ /* 0x000e620000000c00 */
[----:B--2---:R-:W-:Y:S01]  /*2c1e0*/  @!P0 SHF.R.S32.HI R8, RZ, 0x1f, R21 ;  /* 0x0000001fff088819 */ /* 0x004fe20000011415 */
[----:B-1----:R-:W-:Y:S01]  /*2c1f0*/  @P4 FMUL.FTZ R2, R2, 0.69314718246459960938 ;  /* 0x3f31721802024820 */ /* 0x002fe20000410000 */
[----:B------:R-:W-:Y:S01]  /*2c200*/  MOV R15, 0x7f800000 ;  /* 0x7f800000000f7802 */ /* 0x000fe20000000f00 */
[----:B------:R-:W-:-:S02]  /*2c210*/  @P3 FMUL.FTZ R13, R13, 0.69314718246459960938 ;  /* 0x3f3172180d0d3820 */ /* 0x000fc40000410000 */
[-C--:B-----5:R-:W-:Y:S02]  /*2c220*/  @P4 FFMA.FTZ R14, R38, R20.reuse, R2 ;  /* 0x00000014260e4223 */ /* 0x0a0fe40000010002 */
[----:B------:R-:W-:Y:S01]  /*2c230*/  @P3 FFMA.FTZ R15, R3, R20, R13 ;  /* 0x00000014030f3223 */ /* 0x000fe2000001000d */
[----:B---3--:R-:W-:Y:S01]  /*2c240*/  ISETP.NE.AND P1, PT, R0, RZ, PT ;  /* 0x000000ff0000720c */ /* 0x008fe20003f25270 */
[----:B------:R-:W-:Y:S02]  /*2c250*/  @P0 IMAD R0, R5, R22, RZ ;  /* 0x0000001605000224 */ /* 0x000fe400078e02ff */
[----:B----4-:R-:W-:-:S04]  /*2c260*/  @!P0 IMAD R12, R7, R21, RZ ;  /* 0x00000015070c8224 */ /* 0x010fc800078e02ff */
[----:B------:R-:W-:Y:S02]  /*2c270*/  @!P0 IMAD R12, R6, R8, R12 ;  /* 0x00000008060c8224 */ /* 0x000fe400078e020c */
[----:B------:R-:W-:-:S04]  /*2c280*/  @P0 IMAD.WIDE.U32 R8, R4, R22, RZ ;  /* 0x0000001604080225 */ /* 0x000fc800078e00ff */
[----:B------:R-:W-:Y:S01]  /*2c290*/  @!P0 IMAD.WIDE.U32 R6, R6, R21, RZ ;  /* 0x0000001506068225 */ /* 0x000fe200078e00ff */
[----:B------:R-:W-:-:S03]  /*2c2a0*/  @P0 IADD3 R19, R9, R0, RZ ;  /* 0x0000000009130210 */ /* 0x000fc60007ffe0ff */
[----:B------:R-:W-:Y:S01]  /*2c2b0*/  @P0 IMAD.MOV.U32 R18, RZ, RZ, R8 ;  /* 0x000000ffff120224 */ /* 0x000fe200078e0008 */
[----:B------:R-:W-:Y:S02]  /*2c2c0*/  @!P0 IADD3 R19, R7, R12, RZ ;  /* 0x0000000c07138210 */ /* 0x000fe40007ffe0ff */
[----:B------:R-:W-:Y:S01]  /*2c2d0*/  @!P0 MOV R18, R6 ;  /* 0x0000000600128202 */ /* 0x000fe20000000f00 */
[----:B------:R-:W-:Y:S05]  /*2c2e0*/  @!P1 BRA `(.L_x_1161) ;  /* 0x0000008000009947 */ /* 0x000fea0003800000 */
[----:B------:R-:W-:Y:S01]  /*2c2f0*/  ISETP.NE.AND P0, PT, R22, -0x1, PT ;  /* 0xffffffff1600780c */ /* 0x000fe20003f05270 */
[----:B------:R-:W-:Y:S02]  /*2c300*/  ULDC.64 UR4, c[0x0][0x118] ;  /* 0x0000460000047ab9 */ /* 0x000fe40000000a00 */
[----:B------:R-:W2:Y:S10]  /*2c310*/  LD.E R2, [R10.64+0xd4] ;  /* 0x0000d4040a027980 */ /* 0x000eb4000c101900 */
[----:B------:R-:W3:Y:S02]  /*2c320*/  @!P0 LD.E R0, [R10.64+0xb4] ;  /* 0x0000b4040a008980 */ /* 0x000ee4000c101900 */
[----:B---3--:R-:W-:-:S05]  /*2c330*/  @!P0 IMAD R22, R0, R21, RZ ;  /* 0x0000001500168224 */ /* 0x008fca00078e02ff */
[----:B------:R1:W-:Y:S01]  /*2c340*/  @!P0 STL [R1+0x138], R22 ;  /* 0x0001381601008387 */ /* 0x0003e20000100800 */
[----:B--2---:R-:W-:Y:S01]  /*2c350*/  IMAD R7, R2, R41, R22 ;  /* 0x0000002902077224 */ /* 0x004fe200078e0216 */
[----:B------:R-:W-:Y:S05]  /*2c360*/  BRA `(.L_x_1162) ;  /* 0x0000005000007947 */ /* 0x000fea0003800000 */
.L_x_1161:
[----:B------:R-:W-:Y:S02]  /*2c370*/  ULDC.64 UR4, c[0x0][0x118] ;  /* 0x0000460000047ab9 */ /* 0x000fe40000000a00 */
[----:B------:R-:W2:Y:S04]  /*2c380*/  LD.E R0, [R10.64+0x60] ;  /* 0x000060040a007980 */ /* 0x000ea8000c101900 */
[----:B------:R-:W3:Y:S01]  /*2c390*/  LD.E R2, [R10.64+0xb4] ;  /* 0x0000b4040a027980 */ /* 0x000ee2000c101900 */
[----:B--2---:R-:W-:-:S04]  /*2c3a0*/  IMAD R0, R0, R21, R41 ;  /* 0x0000001500007224 */ /* 0x004fc800078e0229 */
[----:B---3--:R-:W-:Y:S02]  /*2c3b0*/  IMAD R7, R2, R0, RZ ;  /* 0x0000000002077224 */ /* 0x008fe400078e02ff */
.L_x_1162:
[----:B------:R-:W-:Y:S05]  /*2c3c0*/  BSYNC B0 ;  /* 0x0000000000007941 */ /* 0x000fea0003800000 */
.L_x_1160:
[----:B------:R2:W5:Y:S01]  /*2c3d0*/  LDL R42, [R1+0x13c] ;  /* 0x00013c00012a7983 */ /* 0x0005620000100800 */
[----:B------:R-:W-:-:S03]  /*2c3e0*/  ULDC.64 UR4, c[0x0][0x118] ;  /* 0x0000460000047ab9 */ /* 0x000fc60000000a00 */
[----:B------:R2:W5:Y:S04]  /*2c3f0*/  LD.E.64 R12, [R10.64+0x70] ;  /* 0x000070040a0c7980 */ /* 0x000568000c101b00 */
[----:B------:R2:W5:Y:S01]  /*2c400*/  LD.E.64 R2, [R10.64+0xa0] ;  /* 0x0000a0040a027980 */ /* 0x000562000c101b00 */
[----:B------:R-:W-:Y:S01]  /*2c410*/  WARPSYNC 0xffffffff ;  /* 0xffffffff00007948 */ /* 0x000fe20003800000 */
[----:B------:R-:W-:Y:S01]  /*2c420*/  LOP3.LUT R8, R37, 0xffffffe0, RZ, 0xc0, !PT ;  /* 0xffffffe025087812 */ /* 0x000fe200078ec0ff */
[----:B------:R-:W-:Y:S01]  /*2c430*/  BSSY B0, `(.L_x_1163) ;  /* 0x0000024000007945 */ /* 0x000fe20003800000 */
[----:B------:R-:W-:Y:S01]  /*2c440*/  BAR.SYNC.DEFER_BLOCKING 0x0 ;  /* 0x0000000000007b1d */ /* 0x000fe20000010000 */
[----:B------:R-:W-:Y:S02]  /*2c450*/  SHF.R.S32.HI R6, RZ, 0x1f, R36 ;  /* 0x0000001fff067819 */ /* 0x000fe40000011424 */
[----:B------:R-:W-:-:S02]  /*2c460*/  IMAD.IADD R8, R39, 0x1, -R8 ;  /* 0x0000000127087824 */ /* 0x000fc400078e0a08 */
[----:B------:R-:W-:Y:S01]  /*2c470*/  LEA.HI R6, R6, R36, RZ, 0x2 ;  /* 0x0000002406067211 */ /* 0x000fe200078f10ff */
[----:B------:R-:W3:Y:S02]  /*2c480*/  S2R R38, SR_TID.X ;  /* 0x0000000000267919 */ /* 0x000ee40000002100 */
[----:B------:R-:W-:Y:S02]  /*2c490*/  LOP3.LUT P0, RZ, R8, 0x3, RZ, 0xc0, !PT ;  /* 0x0000000308ff7812 */ /* 0x000fe4000780c0ff */
[----:B------:R-:W4:Y:S01]  /*2c4a0*/  S2R R43, SR_CTAID.X ;  /* 0x00000000002b7919 */ /* 0x000f220000002500 */
[----:B------:R-:W-:-:S05]  /*2c4b0*/  LOP3.LUT R6, R6, 0xffffffc, RZ, 0xc0, !PT ;  /* 0x0ffffffc06067812 */ /* 0x000fca00078ec0ff */
[----:B------:R-:W-:Y:S01]  /*2c4c0*/  IMAD.IADD R6, R36, 0x1, -R6 ;  /* 0x0000000124067824 */ /* 0x000fe200078e0a06 */
[----:B-1----:R2:W1:Y:S04]  /*2c4d0*/  LDS.128 R20, [R189] ;  /* 0x00000000bd147984 */ /* 0x0024680000000c00 */
[----:B------:R2:W1:Y:S01]  /*2c4e0*/  LDS.128 R24, [R189+0x800] ;  /* 0x00080000bd187984 */ /* 0x0004620000000c00 */
[----:B---3--:R-:W-:-:S03]  /*2c4f0*/  SHF.R.S32.HI R40, RZ, 0x1f, R38 ;  /* 0x0000001fff287819 */ /* 0x008fc60000011426 */
[----:B------:R2:W3:Y:S01]  /*2c500*/  LDS.128 R28, [R189+0x1000] ;  /* 0x00100000bd1c7984 */ /* 0x0004e20000000c00 */
[----:B------:R-:W-:-:S03]  /*2c510*/  LEA.HI R0, R40, R38, RZ, 0x5 ;  /* 0x0000002628007211 */ /* 0x000fc600078f28ff */
[----:B------:R2:W1:Y:S01]  /*2c520*/  LDS.128 R32, [R189+0x1800] ;  /* 0x00180000bd207984 */ /* 0x0004620000000c00 */
[----:B------:R-:W-:-:S05]  /*2c530*/  LOP3.LUT R0, R0, 0xffffffe0, RZ, 0xc0, !PT ;  /* 0xffffffe000007812 */ /* 0x000fca00078ec0ff */
[----:B------:R-:W-:-:S05]  /*2c540*/  IMAD.IADD R0, R38, 0x1, -R0 ;  /* 0x0000000126007824 */ /* 0x000fca00078e0a00 */
[----:B------:R-:W-:-:S04]  /*2c550*/  SHF.R.S32.HI R9, RZ, 0x1f, R0 ;  /* 0x0000001fff097819 */ /* 0x000fc80000011400 */
[----:B------:R-:W-:-:S04]  /*2c560*/  LEA.HI R0, R9, R0, RZ, 0x2 ;  /* 0x0000000009007211 */ /* 0x000fc800078f10ff */
[----:B------:R-:W-:-:S05]  /*2c570*/  SHF.R.S32.HI R0, RZ, 0x2, R0 ;  /* 0x00000002ff007819 */ /* 0x000fca0000011400 */
[----:B------:R-:W-:Y:S01]  /*2c580*/  IMAD R0, R6, 0x10, R0 ;  /* 0x0000001006007824 */ /* 0x000fe200078e0200 */
[----:B------:R-:W-:Y:S05]  /*2c590*/  @P0 BRA `(.L_x_1164) ;  /* 0x000000d000000947 */ /* 0x000fea0003800000 */
[C---:B--2-4-:R-:W-:Y:S01]  /*2c5a0*/  IMAD R7, R43.reuse, 0x40, R7 ;  /* 0x000000402b077824 */ /* 0x054fe200078e0207 */
[C---:B------:R-:W-:Y:S01]  /*2c5b0*/  IADD3 R8, R0.reuse, 0x8, RZ ;  /* 0x0000000800087810 */ /* 0x040fe20007ffe0ff */
[----:B-----5:R-:W-:Y:S01]  /*2c5c0*/  IMAD R6, R43, -0x40, R42 ;  /* 0xffffffc02b067824 */ /* 0x020fe200078e022a */
[----:B------:R-:W-:Y:S02]  /*2c5d0*/  ULDC.64 UR4, c[0x0][0x118] ;  /* 0x0000460000047ab9 */ /* 0x000fe40000000a00 */
[----:B------:R-:W-:Y:S02]  /*2c5e0*/  SHF.R.S32.HI R9, RZ, 0x1f, R7 ;  /* 0x0000001fff097819 */ /* 0x000fe40000011407 */
[C---:B------:R-:W-:Y:S02]  /*2c5f0*/  IADD3 R7, P0, R0.reuse, R7, RZ ;  /* 0x0000000700077210 */ /* 0x040fe40007f1e0ff */
[----:B------:R-:W-:-:S02]  /*2c600*/  ISETP.GE.AND P2, PT, R0, R6, PT ;  /* 0x000000060000720c */ /* 0x000fc40003f46270 */
[----:B------:R-:W-:Y:S02]  /*2c610*/  ISETP.GE.AND P1, PT, R8, R6, PT ;  /* 0x000000060800720c */ /* 0x000fe40003f26270 */
[----:B------:R-:W-:Y:S02]  /*2c620*/  LEA.HI.X.SX32 R0, R0, R9, 0x1, P0 ;  /* 0x0000000900007211 */ /* 0x000fe400000f0eff */
[----:B------:R-:W-:-:S04]  /*2c630*/  LEA R2, P0, R7, R2, 0x2 ;  /* 0x0000000207027211 */ /* 0x000fc800078010ff */
[----:B------:R-:W-:-:S05]  /*2c640*/  LEA.HI.X R3, R7, R3, R0, 0x2, P0 ;  /* 0x0000000307037211 */ /* 0x000fca00000f1400 */
[----:B------:R2:W-:Y:S04]  /*2c650*/  @!P2 ST.E [R2.64], R14 ;  /* 0x0000000e0200a985 */ /* 0x0005e8000c101904 */
[----:B------:R2:W-:Y:S02]  /*2c660*/  @!P1 ST.E [R2.64+0x20], R15 ;  /* 0x0000200f02009985 */ /* 0x0005e4000c101904 */
.L_x_1164:
[----:B--2-4-:R-:W-:Y:S05]  /*2c670*/  BSYNC B0 ;  /* 0x0000000000007941 */ /* 0x014fea0003800000 */
.L_x_1163:
[----:B------:R-:W-:Y:S02]  /*2c680*/  ULDC.64 UR4, c[0x0][0x118] ;  /* 0x0000460000047ab9 */ /* 0x000fe40000000a00 */
[----:B------:R-:W2:Y:S01]  /*2c690*/  LD.E R6, [R10.64+0xc0] ;  /* 0x0000c0040a067980 */ /* 0x000ea2000c101900 */
[----:B------:R-:W-:Y:S01]  /*2c6a0*/  IMAD.SHL.U32 R14, R43, 0x40, RZ ;  /* 0x000000402b0e7824 */ /* 0x000fe200078e00ff */
[--C-:B-----5:R-:W-:Y:S01]  /*2c6b0*/  SHF.R.S32.HI R3, RZ, 0x1f, R132.reuse ;  /* 0x0000001fff037819 */ /* 0x120fe20000011484 */
[----:B------:R-:W-:Y:S01]  /*2c6c0*/  IMAD.MOV.U32 R2, RZ, RZ, R132 ;  /* 0x000000ffff027224 */ /* 0x000fe200078e0084 */
[----:B------:R-:W-:Y:S01]  /*2c6d0*/  SHF.R.S32.HI R8, RZ, 0x1f, R41 ;  /* 0x0000001fff087819 */ /* 0x000fe20000011429 */
[-C--:B------:R-:W-:Y:S01]  /*2c6e0*/  IMAD R0, R5, R14.reuse, RZ ;  /* 0x0000000e05007224 */ /* 0x080fe200078e02ff */
[----:B------:R-:W-:Y:S01]  /*2c6f0*/  SHF.R.S32.HI R7, RZ, 0x1f, R14 ;  /* 0x0000001fff077819 */ /* 0x000fe2000001140e */
[C---:B------:R-:W-:Y:S01]  /*2c700*/  IMAD.WIDE.U32 R2, R4.reuse, R14, R2 ;  /* 0x0000000e04027225 */ /* 0x040fe200078e0002 */
[----:B------:R-:W-:Y:S03]  /*2c710*/  BSSY B0, `(.L_x_1165) ;  /* 0x0000018000007945 */ /* 0x000fe60003800000 */
[----:B------:R-:W-:Y:S01]  /*2c720*/  IMAD R0, R4, R7, R0 ;  /* 0x0000000704007224 */ /* 0x000fe200078e0200 */
[----:B------:R-:W-:Y:S01]  /*2c730*/  IADD3 R2, P0, R18, R2, RZ ;  /* 0x0000000212027210 */ /* 0x000fe20007f1e0ff */
[----:B------:R-:W-:Y:S01]  /*2c740*/  IMAD.IADD R14, R42, 0x1, -R14 ;  /* 0x000000012a0e7824 */ /* 0x000fe200078e0a0e */
[----:B------:R-:W-:-:S02]  /*2c750*/  LEA.HI R7, R40, R38, RZ, 0x3 ;  /* 0x0000002628077211 */ /* 0x000fc400078f18ff */
[----:B------:R-:W-:Y:S02]  /*2c760*/  IADD3.X R3, R19, R3, R0, P0, !PT ;  /* 0x0000000313037210 */ /* 0x000fe400007fe400 */
[----:B------:R-:W-:-:S04]  /*2c770*/  SHF.R.S32.HI R0, RZ, 0x3, R7 ;  /* 0x00000003ff007819 */ /* 0x000fc80000011407 */
[----:B------:R-:W-:Y:S02]  /*2c780*/  SHF.R.S32.HI R15, RZ, 0x1f, R0 ;  /* 0x0000001fff0f7819 */ /* 0x000fe40000011400 */
[----:B--2---:R-:W-:Y:S01]  /*2c790*/  ISETP.GE.AND P1, PT, R132, R6, PT ;  /* 0x000000068400720c */ /* 0x004fe20003f26270 */
[----:B------:R-:W-:-:S03]  /*2c7a0*/  IMAD R6, R17, R41, RZ ;  /* 0x0000002911067224 */ /* 0x000fc600078e02ff */
[----:B------:R-:W-:Y:S01]  /*2c7b0*/  ISETP.GE.OR P0, PT, R0, R14, P1 ;  /* 0x0000000e0000720c */ /* 0x000fe20000f06670 */
[C---:B------:R-:W-:Y:S02]  /*2c7c0*/  IMAD R8, R16.reuse, R8, R6 ;  /* 0x0000000810087224 */ /* 0x040fe400078e0206 */
[----:B------:R-:W-:-:S04]  /*2c7d0*/  IMAD.WIDE.U32 R6, R16, R41, R2 ;  /* 0x0000002910067225 */ /* 0x000fc800078e0002 */
[----:B------:R-:W-:-:S06]  /*2c7e0*/  IMAD.IADD R3, R7, 0x1, R8 ;  /* 0x0000000107037824 */ /* 0x000fcc00078e0208 */
[----:B------:R-:W-:Y:S05]  /*2c7f0*/  @P0 BRA `(.L_x_1166) ;  /* 0x0000009000000947 */ /* 0x000fea0003800000 */
[----:B------:R-:W-:Y:S01]  /*2c800*/  MOV R2, R6 ;  /* 0x0000000600027202 */ /* 0x000fe20000000f00 */
[----:B------:R-:W-:Y:S01]  /*2c810*/  IMAD R10, R5, R0, RZ ;  /* 0x00000000050a7224 */ /* 0x000fe200078e02ff */
[----:B------:R-:W-:-:S03]  /*2c820*/  ULDC.64 UR4, c[0x0][0x118] ;  /* 0x0000460000047ab9 */ /* 0x000fc60000000a00 */
[----:B------:R-:W-:-:S04]  /*2c830*/  IMAD.WIDE.U32 R8, R0, R4, R2 ;  /* 0x0000000400087225 */ /* 0x000fc800078e0002 */
[----:B------:R-:W-:-:S05]  /*2c840*/  IMAD R10, R4, R15, R10 ;  /* 0x0000000f040a7224 */ /* 0x000fca00078e020a */
[----:B------:R-:W-:Y:S02]  /*2c850*/  IADD3 R9, R9, R10, RZ ;  /* 0x0000000a09097210 */ /* 0x000fe40007ffe0ff */
[----:B------:R-:W-:-:S04]  /*2c860*/  LEA R10, P0, R8, R12, 0x1 ;  /* 0x0000000c080a7211 */ /* 0x000fc800078008ff */
[----:B------:R-:W-:-:S05]  /*2c870*/  LEA.HI.X R11, R8, R13, R9, 0x1, P0 ;  /* 0x0000000d080b7211 */ /* 0x000fca00000f0c09 */
[----:B-1----:R1:W-:Y:S04]  /*2c880*/  ST.E.128 [R10.64], R20 ;  /* 0x000000140a007985 */ /* 0x0023e8000c101d04 */
.L_x_1166:
[----:B------:R-:W-:Y:S05]  /*2c890*/  BSYNC B0 ;  /* 0x0000000000007941 */ /* 0x000fea0003800000 */
.L_x_1165:
[----:B------:R-:W-:Y:S01]  /*2c8a0*/  IADD3 R8, R0, 0x10, RZ ;  /* 0x0000001000087810 */ /* 0x000fe20007ffe0ff */
[----:B------:R-:W-:Y:S03]  /*2c8b0*/  BSSY B0, `(.L_x_1167) ;  /* 0x000000f000007945 */ /* 0x000fe60003800000 */
[----:B------:R-:W-:-:S13]  /*2c8c0*/  ISETP.GE.OR P0, PT, R8, R14, P1 ;  /* 0x0000000e0800720c */ /* 0x000fda0000f06670 */
[----:B------:R-:W-:Y:S05]  /*2c8d0*/  @P0 BRA `(.L_x_1168) ;  /* 0x000000c000000947 */ /* 0x000fea0003800000 */
[----:B-1----:R-:W-:Y:S01]  /*2c8e0*/  IADD3 R10, P0, R0, 0x10, RZ ;  /* 0x00000010000a7810 */ /* 0x002fe20007f1e0ff */
[----:B------:R-:W-:Y:S01]  /*2c8f0*/  ULDC.64 UR4, c[0x0][0x118] ;  /* 0x0000460000047ab9 */ /* 0x000fe20000000a00 */
[----:B------:R-:W-:-:S03]  /*2c900*/  MOV R9, R3 ;  /* 0x0000000300097202 */ /* 0x000fc60000000f00 */
[----:B------:R-:W-:-:S04]  /*2c910*/  IMAD.X R8, RZ, RZ, R15, P0 ;  /* 0x000000ffff087224 */ /* 0x000fc800000e060f */
[----:B------:R-:W-:Y:S02]  /*2c920*/  IMAD R11, R8, R4, RZ ;  /* 0x00000004080b7224 */ /* 0x000fe400078e02ff */
[----:B------:R-:W-:Y:S02]  /*2c930*/  IMAD.MOV.U32 R8, RZ, RZ, R6 ;  /* 0x000000ffff087224 */ /* 0x000fe400078e0006 */
[-C--:B------:R-:W-:Y:S02]  /*2c940*/  IMAD R11, R5, R10.reuse, R11 ;  /* 0x0000000a050b7224 */ /* 0x080fe400078e020b */
[----:B------:R-:W-:-:S05]  /*2c950*/  IMAD.WIDE.U32 R8, R4, R10, R8 ;  /* 0x0000000a04087225 */ /* 0x000fca00078e0008 */
[----:B------:R-:W-:Y:S02]  /*2c960*/  LEA R10, P0, R8, R12, 0x1 ;  /* 0x0000000c080a7211 */ /* 0x000fe400078008ff */
[----:B------:R-:W-:-:S04]  /*2c970*/  IADD3 R11, R9, R11, RZ ;  /* 0x0000000b090b7210 */ /* 0x000fc80007ffe0ff */
[----:B------:R-:W-:-:S05]  /*2c980*/  LEA.HI.X R11, R8, R13, R11, 0x1, P0 ;  /* 0x0000000d080b7211 */ /* 0x000fca00000f0c0b */
[----:B------:R1:W-:Y:S02]  /*2c990*/  ST.E.128 [R10.64], R24 ;  /* 0x000000180a007985 */ /* 0x0003e4000c101d04 */
.L_x_1168:
[----:B------:R-:W-:Y:S05]  /*2c9a0*/  BSYNC B0 ;  /* 0x0000000000007941 */ /* 0x000fea0003800000 */
.L_x_1167:
        /* <DEDUP_REMOVED lines=15> */
[----:B---3--:R1:W-:Y:S02]  /*2caa0*/  ST.E.128 [R10.64], R28 ;  /* 0x0000001c0a007985 */ /* 0x0083e4000c101d04 */
.L_x_1170:
[----:B------:R-:W-:Y:S05]  /*2cab0*/  BSYNC B0 ;  /* 0x0000000000007941 */ /* 0x000fea0003800000 */
.L_x_1169:
[----:B------:R-:W-:Y:S01]  /*2cac0*/  IADD3 R8, R0, 0x30, RZ ;  /* 0x0000003000087810 */ /* 0x000fe20007ffe0ff */
[----:B------:R-:W-:Y:S01]  /*2cad0*/  IMAD.MOV.U32 R9, RZ, RZ, 0x0 ;  /* 0x00000000ff097424 */ /* 0x000fe200078e00ff */
[----:B-1----:R-:W-:Y:S02]  /*2cae0*/  MOV R10, 0x70 ;  /* 0x00000070000a7802 */ /* 0x002fe40000000f00 */
[----:B------:R-:W-:-:S03]  /*2caf0*/  ISETP.GE.OR P1, PT, R8, R14, P1 ;  /* 0x0000000e0800720c */ /* 0x000fc60000f26670 */
[----:B------:R-:W-:-:S10]  /*2cb00*/  IMAD.MOV.U32 R8, RZ, RZ, R10 ;  /* 0x000000ffff087224 */ /* 0x000fd400078e000a */
[----:B------:R-:W-:Y:S05]  /*2cb10*/  @P1 RET.REL.NODEC R8 `(_ZN5flash24flash_fwd_splitkv_kernelI23Flash_fwd_kernel_traitsILi64ELi64ELi256ELi4ELb0ELb0EN7cutlass6half_tE19Flash_kernel_traitsILi64ELi64ELi256ELi4ES3_EELb1ELb0ELb0ELb0ELb0ELb0ELb0ELb1EEEvNS_16Flash_fwd_paramsE) ;  /* 0xfffd34e008001950 */ /* 0x000fea0003c3ffff */
[----:B------:R-:W-:Y:S01]  /*2cb20*/  IADD3 R0, P0, R0, 0x30, RZ ;  /* 0x0000003000007810 */ /* 0x000fe20007f1e0ff */
[----:B------:R-:W-:-:S03]  /*2cb30*/  ULDC.64 UR4, c[0x0][0x118] ;  /* 0x0000460000047ab9 */ /* 0x000fc60000000a00 */
[----:B------:R-:W-:-:S05]  /*2cb40*/  IADD3.X R2, RZ, R15, RZ, P0, !PT ;  /* 0x0000000fff027210 */ /* 0x000fca00007fe4ff */
[----:B------:R-:W-:Y:S01]  /*2cb50*/  IMAD R8, R2, R4, RZ ;  /* 0x0000000402087224 */ /* 0x000fe200078e02ff */
[----:B------:R-:W-:-:S05]  /*2cb60*/  MOV R2, R6 ;  /* 0x0000000600027202 */ /* 0x000fca0000000f00 */
[----:B------:R-:W-:-:S04]  /*2cb70*/  IMAD.WIDE.U32 R6, R4, R0, R2 ;  /* 0x0000000004067225 */ /* 0x000fc800078e0002 */
[----:B------:R-:W-:Y:S01]  /*2cb80*/  IMAD R0, R5, R0, R8 ;  /* 0x0000000005007224 */ /* 0x000fe200078e0208 */
[----:B------:R-:W-:-:S03]  /*2cb90*/  LEA R2, P0, R6, R12, 0x1 ;  /* 0x0000000c06027211 */ /* 0x000fc600078008ff */
[----:B------:R-:W-:-:S05]  /*2cba0*/  IMAD.IADD R0, R7, 0x1, R0 ;  /* 0x0000000107007824 */ /* 0x000fca00078e0200 */
[----:B------:R-:W-:-:S05]  /*2cbb0*/  LEA.HI.X R3, R6, R13, R0, 0x1, P0 ;  /* 0x0000000d06037211 */ /* 0x000fca00000f0c00 */
[----:B------:R1:W-:Y:S02]  /*2cbc0*/  ST.E.128 [R2.64], R32 ;  /* 0x0000002002007985 */ /* 0x0003e4000c101d04 */
[----:B-1----:R-:W-:Y:S01]  /*2cbd0*/  MOV R2, R10 ;  /* 0x0000000a00027202 */ /* 0x002fe20000000f00 */
[----:B------:R-:W-:-:S04]  /*2cbe0*/  IMAD.MOV.U32 R3, RZ, RZ, 0x0 ;  /* 0x00000000ff037424 */ /* 0x000fc800078e00ff */
[----:B------:R-:W-:Y:S05]  /*2cbf0*/  RET.REL.NODEC R2 `(_ZN5flash24flash_fwd_splitkv_kernelI23Flash_fwd_kernel_traitsILi64ELi64ELi256ELi4ELb0ELb0EN7cutlass6half_tE19Flash_kernel_traitsILi64ELi64ELi256ELi4ES3_EELb1ELb0ELb0ELb0ELb0ELb0ELb0ELb1EEEvNS_16Flash_fwd_paramsE) ;  /* 0xfffd340002007950 */ /* 0x000fea0003c3ffff */
.L_x_1158:
[----:B------:R-:W-:Y:S01]  /*2cc00*/  IMAD.MOV.U32 R0, RZ, RZ, R250 ;  /* 0x000000ffff007224 */ /* 0x000fe200078e00fa */
[----:B------:R-:W-:Y:S02]  /*2cc10*/  MOV R5, 0x2 ;  /* 0x0000000200057802 */ /* 0x000fe40000000f00 */
[----:B------:R-:W-:Y:S02]  /*2cc20*/  MOV R4, 0x2cc40 ;  /* 0x0002cc4000047802 */ /* 0x000fe40000000f00 */
[----:B-1---5:R-:W-:Y:S05]  /*2cc30*/  CALL.REL.NOINC `($__internal_14_$__cuda_sm70_shflsync_bfly_p) ;  /* 0x0000011000007944 */ /* 0x022fea0003c00000 */
[----:B------:R-:W-:Y:S01]  /*2cc40*/  MOV R0, R6 ;  /* 0x0000000600007202 */ /* 0x000fe20000000f00 */
[----:B------:R-:W-:Y:S05]  /*2cc50*/  BRA `(.L_x_1171) ;  /* 0xffffedc000007947 */ /* 0x000fea000383ffff */
.L_x_1159:
[----:B------:R-:W-:Y:S02]  /*2cc60*/  MOV R5, 0x1 ;  /* 0x0000000100057802 */ /* 0x000fe40000000f00 */
[----:B------:R-:W-:Y:S02]  /*2cc70*/  MOV R4, 0x2cc90 ;  /* 0x0002cc9000047802 */ /* 0x000fe40000000f00 */
[----:B-12--5:R-:W-:Y:S05]  /*2cc80*/  CALL.REL.NOINC `($__internal_14_$__cuda_sm70_shflsync_bfly_p) ;  /* 0x000000c000007944 */ /* 0x026fea0003c00000 */
[----:B------:R-:W-:Y:S01]  /*2cc90*/  FADD.FTZ R19, R0, R6 ;  /* 0x0000000600137221 */ /* 0x000fe20000010000 */
[----:B------:R-:W-:Y:S02]  /*2cca0*/  MOV R0, R249 ;  /* 0x000000f900007202 */ /* 0x000fe40000000f00 */
[----:B------:R-:W-:Y:S02]  /*2ccb0*/  MOV R5, 0x2 ;  /* 0x0000000200057802 */ /* 0x000fe40000000f00 */
[----:B------:R-:W-:-:S02]  /*2ccc0*/  MOV R4, 0x2cce0 ;  /* 0x0002cce000047802 */ /* 0x000fc40000000f00 */
[----:B------:R-:W-:Y:S05]  /*2ccd0*/  CALL.REL.NOINC `($__internal_14_$__cuda_sm70_shflsync_bfly_p) ;  /* 0x0000007000007944 */ /* 0x000fea0003c00000 */
[----:B------:R-:W-:Y:S01]  /*2cce0*/  FADD.FTZ R2, R249, R6 ;  /* 0x00000006f9027221 */ /* 0x000fe20000010000 */
[----:B------:R-:W-:-:S02]  /*2ccf0*/  MOV R5, 0x1 ;  /* 0x0000000100057802 */ /* 0x000fc40000000f00 */
[----:B------:R-:W-:Y:S02]  /*2cd00*/  MOV R4, 0x2cd30 ;  /* 0x0002cd3000047802 */ /* 0x000fe40000000f00 */
[----:B------:R-:W-:Y:S02]  /*2cd10*/  MOV R0, R2 ;  /* 0x0000000200007202 */ /* 0x000fe40000000f00 */
[----:B------:R-:W-:Y:S05]  /*2cd20*/  CALL.REL.NOINC `($__internal_14_$__cuda_sm70_shflsync_bfly_p) ;  /* 0x0000002000007944 */ /* 0x000fea0003c00000 */
[----:B------:R-:W-:Y:S01]  /*2cd30*/  MOV R4, R6 ;  /* 0x0000000600047202 */ /* 0x000fe20000000f00 */
[----:B------:R-:W-:Y:S05]  /*2cd40*/  BRA `(.L_x_1172) ;  /* 0xffffed4000007947 */ /* 0x000fea000383ffff */
        .weak           $__internal_14_$__cuda_sm70_shflsync_bfly_p
        .type           $__internal_14_$__cuda_sm70_shflsync_bfly_p,@function
        .size           $__internal_14_$__cuda_sm70_shflsync_bfly_p,(.L_x_7711 - $__internal_14_$__cuda_sm70_shflsync_bfly_p)
$__internal_14_$__cuda_sm70_shflsync_bfly_p:
[----:B------:R-:W-:Y:S04]  /*2cd50*/  WARPSYNC R7 ;  /* 0x0000000700007348 */ /* 0x000fe80003800000 */
[----:B------:R1:W2:Y:S02]  /*2cd60*/  SHFL.BFLY PT, R6, R0, R5, R8 ;  /* 0x0c00000500067389 */ /* 0x0002a400000e0008 */
[----:B-1----:R-:W-:-:S04]  /*2cd70*/  MOV R5, 0x0 ;  /* 0x0000000000057802 */ /* 0x002fc80000000f00 */
[----:B--2---:R-:W-:Y:S05]  /*2cd80*/  RET.REL.NODEC R4 `(_ZN5flash24flash_fwd_splitkv_kernelI23Flash_fwd_kernel_traitsILi64ELi64ELi256ELi4ELb0ELb0EN7cutlass6half_tE19Flash_kernel_traitsILi64ELi64ELi256ELi4ES3_EELb1ELb0ELb0ELb0ELb0ELb0ELb0ELb1EEEvNS_16Flash_fwd_paramsE) ;  /* 0xfffd327004007950 */ /* 0x004fea0003c3ffff */
.L_x_1173:
        /* <DEDUP_REMOVED lines=15> */
.L_x_7711:


//--------------------- .text._ZN5flash24flash_fwd_splitkv_kernelI23Flash_fwd_kernel_traitsILi64ELi64ELi256ELi4ELb0ELb0EN7cutlass6half_tE19Flash_kernel_traitsILi64ELi64ELi256ELi4ES3_EELb1ELb0ELb0ELb0ELb0ELb1ELb0ELb1EEEvNS_16Flash_fwd_paramsE --------------------------
	.section	.text._ZN5flash24flash_fwd_splitkv_kernelI23Flash_fwd_kernel_traitsILi64ELi64ELi256ELi4ELb0ELb0EN7cutlass6half_tE19Flash_kernel_traitsILi64ELi64ELi256ELi4ES3_EELb1ELb0ELb0ELb0ELb0ELb1ELb0ELb1EEEvNS_16Flash_fwd_paramsE,"ax",@progbits
	.sectioninfo	@"SHI_REGISTERS=255"
	.align	128
        .global         _ZN5flash24flash_fwd_splitkv_kernelI23Flash_fwd_kernel_traitsILi64ELi64ELi256ELi4ELb0ELb0EN7cutlass6half_tE19Flash_kernel_traitsILi64ELi64ELi256ELi4ES3_EELb1ELb0ELb0ELb0ELb0ELb1ELb0ELb1EEEvNS_16Flash_fwd_paramsE
        .type           _ZN5flash24flash_fwd_splitkv_kernelI23Flash_fwd_kernel_traitsILi64ELi64ELi256ELi4ELb0ELb0EN7cutlass6half_tE19Flash_kernel_traitsILi64ELi64ELi256ELi4ES3_EELb1ELb0ELb0ELb0ELb0ELb1ELb0ELb1EEEvNS_16Flash_fwd_paramsE,@function
        .size           _ZN5flash24flash_fwd_splitkv_kernelI23Flash_fwd_kernel_traitsILi64ELi64ELi256ELi4ELb0ELb0EN7cutlass6half_tE19Flash_kernel_traitsILi64ELi64ELi256ELi4ES3_EELb1ELb0ELb0ELb0ELb0ELb1ELb0ELb1EEEvNS_16Flash_fwd_paramsE,(.L_x_7713 - _ZN5flash24flash_fwd_splitkv_kernelI23Flash_fwd_kernel_traitsILi64ELi64ELi256ELi4ELb0ELb0EN7cutlass6half_tE19Flash_kernel_traitsILi64ELi64ELi256ELi4ES3_EELb1ELb0ELb0ELb0ELb0ELb1ELb0ELb1EEEvNS_16Flash_fwd_paramsE)
        .other          _ZN5flash24flash_fwd_splitkv_kernelI23Flash_fwd_kernel_traitsILi64ELi64ELi256ELi4ELb0ELb0EN7cutlass6half_tE19Flash_kernel_traitsILi64ELi64ELi256ELi4ES3_EELb1ELb0ELb0ELb0ELb0ELb1ELb0ELb1EEEvNS_16Flash_fwd_paramsE,@"STO_CUDA_ENTRY STV_DEFAULT"
_ZN5flash24flash_fwd_splitkv_kernelI23Flash_fwd_kernel_traitsILi64ELi64ELi256ELi4ELb0ELb0EN7cutlass6half_tE19Flash_kernel_traitsILi64ELi64ELi256ELi4ES3_EELb1ELb0ELb0ELb0ELb0ELb1ELb0ELb1EEEvNS_16Flash_fwd_paramsE:
.text._ZN5flash24flash_fwd_splitkv_kernelI23Flash_fwd_kernel_traitsILi64ELi64ELi256ELi4ELb0ELb0EN7cutlass6half_tE19Flash_kernel_traitsILi64ELi64ELi256ELi4ES3_EELb1ELb0ELb0ELb0ELb0ELb1ELb0ELb1EEEvNS_16Flash_fwd_paramsE:
[----:B------:R-:W-:Y:S02]  /*0000*/  MOV R1, c[0x0][0x28] ;  /* 0x00000a0000017a02 */ /* 0x000fe40000000f00 */
[----:B------:R-:W-:Y:S01]  /*0010*/  ULDC.64 UR4, c[0x0][0x40] ;  /* 0x0000100000047ab9 */ /* 0x000fe20000000a00 */
[----:B------:R-:W-:Y:S01]  /*0020*/  BSSY B3, `(.L_x_1174) ;  /* 0x0000005000037945 */ /* 0x000fe20003800000 */
[----:B------:R-:W-:Y:S01]  /*0030*/  UIADD3 UR4, UP0, UR4, 0x160, URZ ;  /* 0x0000016004047890 */ /* 0x000fe2000ff1e03f */
[----:B------:R-:W-:-:S03]  /*0040*/  IADD3 R1, R1, -0x180, RZ ;  /* 0xfffffe8001017810 */ /* 0x000fc60007ffe0ff */
[----:B------:R-:W-:-:S07]  /*0050*/  UIADD3.X UR5, URZ, UR5, URZ, UP0, !UPT ;  /* 0x000000053f057290 */ /* 0x000fce00087fe43f */
[----:B------:R-:W-:Y:S05]  /*0060*/  CALL.REL.NOINC `($_ZN5flash24flash_fwd_splitkv_kernelI23Flash_fwd_kernel_traitsILi64ELi64ELi256ELi4ELb0ELb0EN7cutlass6half_tE19Flash_kernel_traitsILi64ELi64ELi256ELi4ES3_EELb1ELb0ELb0ELb0ELb0ELb1ELb0ELb1EEEvNS_16Flash_fwd_paramsE$_ZN5flash30compute_attn_1rowblock_splitkvI23Flash_fwd_kernel_traitsILi64ELi64ELi256ELi4ELb0ELb0EN7cutlass6half_tE19Flash_kernel_traitsILi64ELi64ELi256ELi4ES3_EELb1ELb0ELb0ELb0ELb0ELb1ELb0ELb1ENS_16Flash_fwd_paramsEEEvRKT8_iiiii) ;  /* 0x0000002000007944 */ /* 0x000fea0003c00000 */
[----:B------:R-:W-:Y:S05]  /*0070*/  BSYNC B3 ;  /* 0x0000000000037941 */ /* 0x000fea0003800000 */
.L_x_1174:
[----:B------:R-:W-:Y:S05]  /*0080*/  EXIT ;  /* 0x000000000000794d */ /* 0x000fea0003800000 */
        .type           $_ZN5flash24flash_fwd_splitkv_kernelI23Flash_fwd_kernel_traitsILi64ELi64ELi256ELi4ELb0ELb0EN7cutlass6half_tE19Flash_kernel_traitsILi64ELi64ELi256ELi4ES3_EELb1ELb0ELb0ELb0ELb0ELb1ELb0ELb1EEEvNS_16Flash_fwd_paramsE$_ZN5flash30compute_attn_1rowblock_splitkvI23Flash_fwd_kernel_traitsILi64ELi64ELi256ELi4ELb0ELb0EN7cutlass6half_tE19Flash_kernel_traitsILi64ELi64ELi256ELi4ES3_EELb1ELb0ELb0ELb0ELb0ELb1ELb0ELb1ENS_16Flash_fwd_paramsEEEvRKT8_iiiii,@function
        .size           $_ZN5flash24flash_fwd_splitkv_kernelI23Flash_fwd_kernel_traitsILi64ELi64ELi256ELi4ELb0ELb0EN7cutlass6half_tE19Flash_kernel_traitsILi64ELi64ELi256ELi4ES3_EELb1ELb0ELb0ELb0ELb0ELb1ELb0ELb1EEEvNS_16Flash_fwd_paramsE$_ZN5flash30compute_attn_1rowblock_splitkvI23Flash_fwd_kernel_traitsILi64ELi64ELi256ELi4ELb0ELb0EN7cutlass6half_tE19Flash_kernel_traitsILi64ELi64ELi256ELi4ES3_EELb1ELb0ELb0ELb0ELb0ELb1ELb0ELb1ENS_16Flash_fwd_paramsEEEvRKT8_iiiii,($__internal_15_$__cuda_sm70_shflsync_bfly_p - $_ZN5flash24flash_fwd_splitkv_kernelI23Flash_fwd_kernel_traitsILi64ELi64ELi256ELi4ELb0ELb0EN7cutlass6half_tE19Flash_kernel_traitsILi64ELi64ELi256ELi4ES3_EELb1ELb0ELb0ELb0ELb0ELb1ELb0ELb1EEEvNS_16Flash_fwd_paramsE$_ZN5flash30compute_attn_1rowblock_splitkvI23Flash_fwd_kernel_traitsILi64ELi64ELi256ELi4ELb0ELb0EN7cutlass6half_tE19Flash_kernel_traitsILi64ELi64ELi256ELi4ES3_EELb1ELb0ELb0ELb0ELb0ELb1ELb0ELb1ENS_16Flash_fwd_paramsEEEvRKT8_iiiii)
$_ZN5flash24flash_fwd_splitkv_kernelI23Flash_fwd_kernel_traitsILi64ELi64ELi256ELi4ELb0ELb0EN7cutlass6half_tE19Flash_kernel_traitsILi64ELi64ELi256ELi4ES3_EELb1ELb0ELb0ELb0ELb0ELb1ELb0ELb1EEEvNS_16Flash_fwd_paramsE$_ZN5flash30compute_attn_1rowblock_splitkvI23Flash_fwd_kernel_traitsILi64ELi64ELi256ELi4ELb0ELb0EN7cutlass6half_tE19Flash_kernel_traitsILi64ELi64ELi256ELi4ES3_EELb1ELb0ELb0ELb0ELb0ELb1ELb0ELb1ENS_16Flash_fwd_paramsEEEvRKT8_iiiii:
        /* <DEDUP_REMOVED lines=22> */
.L_x_1176:
[----:B------:R-:W-:Y:S05]  /*01f0*/  BSYNC B0 ;  /* 0x0000000000007941 */ /* 0x000fea0003800000 */
.L_x_1175:
        /* <DEDUP_REMOVED lines=18> */
.L_x_1178:
[----:B------:R3:W5:Y:S02]  /*0320*/  LD.E R0, [R16.64+0xb8] ;  /* 0x0000b80610007980 */ /* 0x000764000c101900 */
.L_x_1179:
[----:B------:R-:W-:Y:S05]  /*0330*/  BSYNC B0 ;  /* 0x0000000000007941 */ /* 0x000fea0003800000 */
.L_x_1177:
        /* <DEDUP_REMOVED lines=10> */
.L_x_1181:
[----:B------:R-:W2:Y:S01]  /*03e0*/  LD.E.64 R2, [R16.64+0x108] ;  /* 0x0001080610027980 */ /* 0x000ea2000c101b00 */
[----:B------:R-:W-:Y:S01]  /*03f0*/  BSSY B0, `(.L_x_1183) ;  /* 0x0000006000007945 */ /* 0x000fe20003800000 */
[----:B------:R-:W-:Y:S01]  /*0400*/  IMAD.MOV.U32 R0, RZ, RZ, RZ ;  /* 0x000000ffff007224 */ /* 0x000fe200078e00ff */
[----:B--2---:R-:W-:-:S04]  /*0410*/  ISETP.NE.U32.AND P0, PT, R2, RZ, PT ;  /* 0x000000ff0200720c */ /* 0x004fc80003f05070 */
[----:B------:R-:W-:-:S13]  /*0420*/  ISETP.NE.AND.EX P0, PT, R3, RZ, PT, P0 ;  /* 0x000000ff0300720c */ /* 0x000fda0003f05300 */
[----:B------:R-:W-:Y:S05]  /*0430*/  @!P0 BRA `(.L_x_1184) ;  /* 0x0000001000008947 */ /* 0x000fea0003800000 */
[----:B------:R2:W5:Y:S02]  /*0440*/  LD.E R0, [R16.64+0xbc] ;  /* 0x0000bc0610007980 */ /* 0x000564000c101900 */
.L_x_1184:
[----:B------:R-:W-:Y:S05]  /*0450*/  BSYNC B0 ;  /* 0x0000000000007941 */ /* 0x000fea0003800000 */
.L_x_1183:
[----:B-----5:R-:W-:Y:S02]  /*0460*/  IADD3 R211, R119, R0, RZ ;  /* 0x0000000077d37210 */ /* 0x020fe40007ffe0ff */
.L_x_1182:
[----:B------:R-:W-:Y:S05]  /*0470*/  BSYNC B1 ;  /* 0x0000000000017941 */ /* 0x000fea0003800000 */
.L_x_1180:
[----:B------:R-:W5:Y:S01]  /*0480*/  S2R R38, SR_CTAID.X ;  /* 0x0000000000267919 */ /* 0x000f620000002500 */
[----:B------:R-:W-:Y:S01]  /*0490*/  MOV R25, 0x70 ;  /* 0x0000007000197802 */ /* 0x000fe20000000f00 */
[----:B------:R-:W-:-:S03]  /*04a0*/  IMAD.MOV.U32 R3, RZ, RZ, 0x0 ;  /* 0x00000000ff037424 */ /* 0x000fc600078e00ff */
[----:B------:R-:W-:Y:S01]  /*04b0*/  MOV R2, R25 ;  /* 0x0000001900027202 */ /* 0x000fe20000000f00 */
[----:B-----5:R-:W-:-:S05]  /*04c0*/  IMAD.SHL.U32 R26, R38, 0x40, RZ ;  /* 0x00000040261a7824 */ /* 0x020fca00078e00ff */
[----:B------:R-:W-:-:S13]  /*04d0*/  ISETP.GT.AND P0, PT, R28, R26, PT ;  /* 0x0000001a1c00720c */ /* 0x000fda0003f04270 */
[----:B------:R-:W-:Y:S05]  /*04e0*/  @!P0 RET.REL.NODEC R2 `(_ZN5flash24flash_fwd_splitkv_kernelI23Flash_fwd_kernel_traitsILi64ELi64ELi256ELi4ELb0ELb0EN7cutlass6half_tE19Flash_kernel_traitsILi64ELi64ELi256ELi4ES3_EELb1ELb0ELb0ELb0ELb0ELb1ELb0ELb1EEEvNS_16Flash_fwd_paramsE) ;  /* 0xfffffb1002008950 */ /* 0x000fea0003c3ffff */
        /* <DEDUP_REMOVED lines=42> */
[-C--:B----4-:R-:W-:Y:S02]  /*0790*/  @!P0 IMAD R5, R7, R37.reuse, RZ ;  /* 0x0000002507058224 */ /* 0x090fe400078e02ff */
        /* <DEDUP_REMOVED lines=32> */
.L_x_1187:
[----:B------:R-:W-:Y:S05]  /*09a0*/  BSYNC B0 ;  /* 0x0000000000007941 */ /* 0x000fea0003800000 */
.L_x_1186:
        /* <DEDUP_REMOVED lines=16> */
.L_x_1189:
[----:B------:R-:W-:Y:S05]  /*0ab0*/  BSYNC B0 ;  /* 0x0000000000007941 */ /* 0x000fea0003800000 */
.L_x_1188:
        /* <DEDUP_REMOVED lines=16> */
.L_x_1191:
[----:B------:R-:W-:Y:S05]  /*0bc0*/  BSYNC B0 ;  /* 0x0000000000007941 */ /* 0x000fea0003800000 */
.L_x_1190:
        /* <DEDUP_REMOVED lines=15> */
.L_x_1193:
[----:B------:R-:W-:Y:S05]  /*0cc0*/  BSYNC B0 ;  /* 0x0000000000007941 */ /* 0x000fea0003800000 */
.L_x_1192:
        /* <DEDUP_REMOVED lines=17> */
[----:B----4-:R-:W-:Y:S05]  /*0de0*/  @P0 RET.REL.NODEC R4 `(_ZN5flash24flash_fwd_splitkv_kernelI23Flash_fwd_kernel_traitsILi64ELi64ELi256ELi4ELb0ELb0EN7cutlass6half_tE19Flash_kernel_traitsILi64ELi64ELi256ELi4ES3_EELb1ELb0ELb0ELb0ELb0ELb1ELb0ELb1EEEvNS_16Flash_fwd_paramsE) ;  /* 0xfffff21004000950 */ /* 0x010fea0003c3ffff */
[----:B------:R-:W-:-:S05]  /*0df0*/  MOV R0, 0x7f800000 ;  /* 0x7f80000000007802 */ /* 0x000fca0000000f00 */
[----:B------:R2:W-:Y:S02]  /*0e00*/  ST.E [R2.64+0xc0], R0 ;  /* 0x0000c00002007985 */ /* 0x0005e4000c101906 */
[----:B--2---:R-:W-:Y:S02]  /*0e10*/  MOV R2, R25 ;  /* 0x0000001900027202 */ /* 0x004fe40000000f00 */
[----:B------:R-:W-:-:S04]  /*0e20*/  MOV R3, 0x0 ;  /* 0x0000000000037802 */ /* 0x000fc80000000f00 */
[----:B------:R-:W-:Y:S05]  /*0e30*/  RET.REL.NODEC R2 `(_ZN5flash24flash_fwd_splitkv_kernelI23Flash_fwd_kernel_traitsILi64ELi64ELi256ELi4ELb0ELb0EN7cutlass6half_tE19Flash_kernel_traitsILi64ELi64ELi256ELi4ES3_EELb1ELb0ELb0ELb0ELb0ELb1ELb0ELb1EEEvNS_16Flash_fwd_paramsE) ;  /* 0xfffff1c002007950 */ /* 0x000fea0003c3ffff */
.L_x_1185:
        /* <DEDUP_REMOVED lines=69> */
[----:B------:R-:W-:Y:S02]  /*1290*/  IABS R18, R39 ;  /* 0x0000002700127213 */ /* 0x000fe40000000000 */
[----:B------:R-:W-:Y:S02]  /*12a0*/  IABS R15, R14 ;  /* 0x0000000e000f7213 */ /* 0x000fe40000000000 */
[----:B-1----:R-:W-:Y:S01]  /*12b0*/  IADD3 R0, RZ, -R3, RZ ;  /* 0x80000003ff007210 */ /* 0x002fe20007ffe0ff */
[----:B------:R-:W-:-:S04]  /*12c0*/  IMAD.MOV.U32 R2, RZ, RZ, RZ ;  /* 0x000000ffff027224 */ /* 0x000fc800078e00ff */
[----:B------:R-:W-:-:S04]  /*12d0*/  IMAD R0, R0, R4, RZ ;  /* 0x0000000400007224 */ /* 0x000fc800078e02ff */
[----:B------:R-:W-:Y:S01]  /*12e0*/  IMAD.HI.U32 R2, R3, R0, R2 ;  /* 0x0000000003027227 */ /* 0x000fe200078e0002 */
        /* <DEDUP_REMOVED lines=13> */
[----:B------:R-:W-:Y:S01]  /*13c0*/  @P2 IADD3 R2, R2, 0x1, RZ ;  /* 0x0000000102022810 */ /* 0x000fe20007ffe0ff */
[----:B----4-:R1:W-:Y:S01]  /*13d0*/  STL.64 [R1+0x10], R20 ;  /* 0x0000101401007387 */ /* 0x0103e20000100a00 */
        /* <DEDUP_REMOVED lines=27> */
.L_x_1195:
        /* <DEDUP_REMOVED lines=13> */
[----:B---3--:R2:W-:Y:S01]  /*1660*/  STL.64 [R1+0x10], R2 ;  /* 0x0000100201007387 */ /* 0x0085e20000100a00 */
        /* <DEDUP_REMOVED lines=71> */
.L_x_1196:
[----:B-1----:R-:W-:Y:S05]  /*1ae0*/  BSYNC B0 ;  /* 0x0000000000007941 */ /* 0x002fea0003800000 */
.L_x_1194:
[----:B------:R-:W2:Y:S01]  /*1af0*/  LDL R34, [R1+0x10] ;  /* 0x0000100001227983 */ /* 0x000ea20000100800 */
[----:B------:R-:W-:-:S03]  /*1b00*/  ISETP.NE.AND P0, PT, R40, -0x1, PT ;  /* 0xffffffff2800780c */ /* 0x000fc60003f05270 */
[----:B------:R-:W3:Y:S04]  /*1b10*/  LDL R36, [R1+0x14] ;  /* 0x0000140001247983 */ /* 0x000ee80000100800 */
[----:B------:R-:W4:Y:S04]  /*1b20*/  LD.E.64 R4, [R16.64+0x30] ;  /* 0x0000300610047980 */ /* 0x000f28000c101b00 */
[----:B------:R-:W4:Y:S04]  /*1b30*/  LD.E R14, [R16.64+0xc0] ;  /* 0x0000c006100e7980 */ /* 0x000f28000c101900 */
[----:B------:R-:W4:Y:S04]  /*1b40*/  @!P0 LD.E.64 R6, [R16.64+0x18] ;  /* 0x0000180610068980 */ /* 0x000f28000c101b00 */
[----:B------:R-:W4:Y:S04]  /*1b50*/  LD.E.64 R10, [R16.64+0x48] ;  /* 0x00004806100a7980 */ /* 0x000f28000c101b00 */
[----:B------:R-:W4:Y:S04]  /*1b60*/  LD.E.64 R20, [R16.64+0x10] ;  /* 0x0000100610147980 */ /* 0x000f28000c101b00 */
[----:B------:R-:W4:Y:S04]  /*1b70*/  LD.E.64 R24, [R16.64+0x8] ;  /* 0x0000080610187980 */ /* 0x000f28000c101b00 */
[----:B------:R1:W5:Y:S04]  /*1b80*/  @P4 LD.E R31, [R32.64] ;  /* 0x00000006201f4980 */ /* 0x000368000c101900 */
        /* <DEDUP_REMOVED lines=33> */
[----:B------:R-:W-:Y:S01]  /*1da0*/  @!P0 IMAD.WIDE.U32 R6, R6, R37, RZ ;  /* 0x0000002506068225 */ /* 0x000fe200078e00ff */
[----:B------:R1:W-:Y:S03]  /*1db0*/  STL [R1], R14 ;  /* 0x0000000e01007387 */ /* 0x0003e60000100800 */
[----:B------:R-:W-:-:S04]  /*1dc0*/  IMAD.WIDE.U32 R8, R18, R28, R2 ;  /* 0x0000001c12087225 */ /* 0x000fc800078e0002 */
[----:B------:R-:W-:Y:S01]  /*1dd0*/  @P0 IMAD.WIDE.U32 R2, R4, R40, RZ ;  /* 0x0000002804020225 */ /* 0x000fe200078e00ff */
[----:B------:R-:W-:-:S03]  /*1de0*/  LOP3.LUT R12, R250, 0xfffffff8, RZ, 0xc0, !PT ;  /* 0xfffffff8fa0c7812 */ /* 0x000fc600078ec0ff */
[----:B------:R-:W-:Y:S01]  /*1df0*/  @!P0 IMAD.MOV.U32 R2, RZ, RZ, R6 ;  /* 0x000000ffff028224 */ /* 0x000fe200078e0006 */
[----:B------:R-:W-:Y:S01]  /*1e00*/  SHF.R.S32.HI R6, RZ, 0x1f, R39 ;  /* 0x0000001fff067819 */ /* 0x000fe20000011427 */
[----:B------:R-:W-:-:S03]  /*1e10*/  IMAD.IADD R249, R0, 0x1, -R12 ;  /* 0x0000000100f97824 */ /* 0x000fc600078e0a0c */
[----:B------:R-:W-:Y:S01]  /*1e20*/  IADD3 R2, P1, R132, R2, RZ ;  /* 0x0000000284027210 */ /* 0x000fe20007f3e0ff */
[----:B-1----:R-:W-:-:S05]  /*1e30*/  @P0 IMAD R14, R5, R40, RZ ;  /* 0x00000028050e0224 */ /* 0x002fca00078e02ff */
[----:B------:R-:W-:Y:S01]  /*1e40*/  @P0 IADD3 R3, R3, R14, RZ ;  /* 0x0000000e03030210 */ /* 0x000fe20007ffe0ff */
[----:B------:R-:W-:Y:S02]  /*1e50*/  @!P0 IMAD.IADD R3, R7, 0x1, R15 ;  /* 0x0000000107038824 */ /* 0x000fe400078e020f */
        /* <DEDUP_REMOVED lines=284> */
.L_x_1301:
[----:B------:R-:W-:Y:S01]  /*3020*/  LOP3.LUT R33, R33, 0xfffffeff, RZ, 0xc0, !PT ;  /* 0xfffffeff21217812 */ /* 0x000fe200078ec0ff */
[----:B------:R-:W2:Y:S01]  /*3030*/  LDL R0, [R1] ;  /* 0x0000000001007983 */ /* 0x000ea20000100800 */
[----:B------:R-:W-:Y:S01]  /*3040*/  IMAD.SHL.U32 R22, R21, 0x100, RZ ;  /* 0x0000010015167824 */ /* 0x000fe200078e00ff */
[----:B------:R-:W-:Y:S04]  /*3050*/  BSSY B2, `(.L_x_1198) ;  /* 0x0000cb3000027945 */ /* 0x000fe80003800000 */
[----:B------:R-:W-:Y:S05]  /*3060*/  IADD3 R20, R22, -0x100, RZ ;  /* 0xffffff0016147810 */ /* 0x000fea0007ffe0ff */
[--C-:B------:R-:W-:Y:S02]  /*3070*/  IMAD.IADD R66, R211, 0x1, -R20.reuse ;  /* 0x00000001d3427824 */ /* 0x100fe400078e0a14 */
[----:B------:R-:W-:Y:S01]  /*3080*/  IMAD.IADD R67, R119, 0x1, -R20 ;  /* 0x0000000177437824 */ /* 0x000fe200078e0a14 */
[----:B--2---:R-:W-:Y:S04]  /*3090*/  ISETP.GE.AND P0, PT, R132, R0, PT ;  /* 0x000000008400720c */ /* 0x004fe80003f06270 */
        /* <DEDUP_REMOVED lines=21> */
[-C--:B------:R-:W-:Y:S02]  /*31f0*/  ISETP.LT.OR P2, PT, R92, R67.reuse, P2 ;  /* 0x000000435c00720c */ /* 0x080fe40001741670 */
        /* <DEDUP_REMOVED lines=34> */
[----:B------:R-:W-:Y:S02]  /*3420*/  ISETP.GE.OR P1, PT, R89, R66, P0 ;  /* 0x000000425900720c */ /* 0x000fe40000726670 */
[----:B------:R-:W-:Y:S02]  /*3430*/  LOP3.LUT R33, R33, 0xfffffffd, RZ, 0xc0, !PT ;  /* 0xfffffffd21217812 */ /* 0x000fe400078ec0ff */
[-C--:B------:R-:W-:Y:S11]  /*3440*/  ISETP.LT.OR P2, PT, R89, R67.reuse, P1 ;  /* 0x000000435900720c */ /* 0x080ff60000f41670 */
        /* <DEDUP_REMOVED lines=216> */
.L_x_1202:
[----:B------:R-:W-:Y:S05]  /*41d0*/  BSYNC B0 ;  /* 0x0000000000007941 */ /* 0x000fea0003800000 */
.L_x_1201:
        /* <DEDUP_REMOVED lines=65> */
.L_x_1204:
[----:B------:R-:W-:Y:S05]  /*45f0*/  BSYNC B0 ;  /* 0x0000000000007941 */ /* 0x000fea0003800000 */
.L_x_1203:
        /* <DEDUP_REMOVED lines=65> */
.L_x_1206:
[----:B------:R-:W-:Y:S05]  /*4a10*/  BSYNC B0 ;  /* 0x0000000000007941 */ /* 0x000fea0003800000 */
.L_x_1205:
        /* <DEDUP_REMOVED lines=72> */
.L_x_1208:
[----:B------:R-:W-:Y:S05]  /*4ea0*/  BSYNC B0 ;  /* 0x0000000000007941 */ /* 0x000fea0003800000 */
.L_x_1207:
        /* <DEDUP_REMOVED lines=65> */
.L_x_1210:
[----:B------:R-:W-:Y:S05]  /*52c0*/  BSYNC B0 ;  /* 0x0000000000007941 */ /* 0x000fea0003800000 */
.L_x_1209:
        /* <DEDUP_REMOVED lines=72> */
.L_x_1212:
[----:B------:R-:W-:Y:S05]  /*5750*/  BSYNC B0 ;  /* 0x0000000000007941 */ /* 0x000fea0003800000 */
.L_x_1211:
        /* <DEDUP_REMOVED lines=72> */
.L_x_1214:
[----:B------:R-:W-:Y:S05]  /*5be0*/  BSYNC B0 ;  /* 0x0000000000007941 */ /* 0x000fea0003800000 */
.L_x_1213:
        /* <DEDUP_REMOVED lines=72> */
.L_x_1216:
[----:B------:R-:W-:Y:S05]  /*6070*/  BSYNC B0 ;  /* 0x0000000000007941 */ /* 0x000fea0003800000 */
.L_x_1215:
        /* <DEDUP_REMOVED lines=65> */
.L_x_1218:
[----:B------:R-:W-:Y:S05]  /*6490*/  BSYNC B0 ;  /* 0x0000000000007941 */ /* 0x000fea0003800000 */
.L_x_1217:
        /* <DEDUP_REMOVED lines=72> */
.L_x_1220:
[----:B------:R-:W-:Y:S05]  /*6920*/  BSYNC B0 ;  /* 0x0000000000007941 */ /* 0x000fea0003800000 */
.L_x_1219:
        /* <DEDUP_REMOVED lines=72> */
.L_x_1222:
[----:B------:R-:W-:Y:S05]  /*6db0*/  BSYNC B0 ;  /* 0x0000000000007941 */ /* 0x000fea0003800000 */
.L_x_1221:
        /* <DEDUP_REMOVED lines=72> */
.L_x_1224:
[----:B------:R-:W-:Y:S05]  /*7240*/  BSYNC B0 ;  /* 0x0000000000007941 */ /* 0x000fea0003800000 */
.L_x_1223:
        /* <DEDUP_REMOVED lines=72> */
.L_x_1226:
[----:B------:R-:W-:Y:S05]  /*76d0*/  BSYNC B0 ;  /* 0x0000000000007941 */ /* 0x000fea0003800000 */
.L_x_1225:
        /* <DEDUP_REMOVED lines=72> */
.L_x_1228:
[----:B------:R-:W-:Y:S05]  /*7b60*/  BSYNC B0 ;  /* 0x0000000000007941 */ /* 0x000fea0003800000 */
.L_x_1227:
        /* <DEDUP_REMOVED lines=72> */
.L_x_1230:
[----:B------:R-:W-:Y:S05]  /*7ff0*/  BSYNC B0 ;  /* 0x0000000000007941 */ /* 0x000fea0003800000 */
.L_x_1229:
        /* <DEDUP_REMOVED lines=72> */
.L_x_1232:
[----:B------:R-:W-:Y:S05]  /*8480*/  BSYNC B0 ;  /* 0x0000000000007941 */ /* 0x000fea0003800000 */
.L_x_1231:
        /* <DEDUP_REMOVED lines=10> */
.L_x_1200:
        /* <DEDUP_REMOVED lines=98> */
.L_x_1237:
[----:B------:R-:W-:Y:S05]  /*8b50*/  BSYNC B0 ;  /* 0x0000000000007941 */ /* 0x000fea0003800000 */
.L_x_1236:
[----:B-1----:R-:W-:Y:S02]  /*8b60*/  MOV R2, R68 ;  /* 0x0000004400027202 */ /* 0x002fe40000000f00 */
[----:B------:R-:W-:Y:S05]  /*8b70*/  MOV R3, R69 ;  /* 0x0000004500037202 */ /* 0x000fea0000000f00 */
[----:B-----5:R1:W-:Y:S02]  /*8b80*/  ST.E.128 [R2.64], R8 ;  /* 0x0000000802007985 */ /* 0x0203e4000c101d06 */
.L_x_1235:
[----:B------:R-:W-:Y:S05]  /*8b90*/  BSYNC B1 ;  /* 0x0000000000017941 */ /* 0x000fea0003800000 */
.L_x_1234:
        /* <DEDUP_REMOVED lines=97> */
.L_x_1241:
[----:B------:R-:W-:Y:S05]  /*91b0*/  BSYNC B0 ;  /* 0x0000000000007941 */ /* 0x000fea0003800000 */
.L_x_1240:
[C---:B-1----:R-:W-:Y:S04]  /*91c0*/  LEA R2, P0, R116.reuse, R68, 0x1 ;  /* 0x0000004474027211 */ /* 0x042fe800078008ff */
[----:B------:R-:W-:Y:S05]  /*91d0*/  LEA.HI.X R3, R116, R69, R118, 0x1, P0 ;  /* 0x0000004574037211 */ /* 0x000fea00000f0c76 */
[----:B-----5:R1:W-:Y:S04]  /*91e0*/  ST.E.128 [R2.64], R8 ;  /* 0x0000000802007985 */ /* 0x0203e8000c101d06 */
.L_x_1239:
[----:B------:R-:W-:Y:S05]  /*91f0*/  BSYNC B1 ;  /* 0x0000000000017941 */ /* 0x000fea0003800000 */
.L_x_1238:
        /* <DEDUP_REMOVED lines=97> */
.L_x_1245:
[----:B------:R-:W-:Y:S05]  /*9810*/  BSYNC B0 ;  /* 0x0000000000007941 */ /* 0x000fea0003800000 */
.L_x_1244:
[C---:B-1----:R-:W-:Y:S04]  /*9820*/  LEA R2, P0, R97.reuse, R68, 0x1 ;  /* 0x0000004461027211 */ /* 0x042fe800078008ff */
[----:B------:R-:W-:Y:S05]  /*9830*/  LEA.HI.X R3, R97, R69, R115, 0x1, P0 ;  /* 0x0000004561037211 */ /* 0x000fea00000f0c73 */
[----:B-----5:R1:W-:Y:S04]  /*9840*/  ST.E.128 [R2.64], R8 ;  /* 0x0000000802007985 */ /* 0x0203e8000c101d06 */
.L_x_1243:
[----:B------:R-:W-:Y:S05]  /*9850*/  BSYNC B1 ;  /* 0x0000000000017941 */ /* 0x000fea0003800000 */
.L_x_1242:
        /* <DEDUP_REMOVED lines=100> */
.L_x_1249:
[----:B------:R-:W-:Y:S05]  /*9ea0*/  BSYNC B0 ;  /* 0x0000000000007941 */ /* 0x000fea0003800000 */
.L_x_1248:
[----:B-1----:R-:W-:Y:S01]  /*9eb0*/  MOV R2, R68 ;  /* 0x0000004400027202 */ /* 0x002fe20000000f00 */
[----:B------:R-:W-:Y:S01]  /*9ec0*/  IMAD R0, R191, 0x60, RZ ;  /* 0x00000060bf007824 */ /* 0x000fe200078e02ff */
[----:B------:R-:W-:Y:S05]  /*9ed0*/  MOV R3, R69 ;  /* 0x0000004500037202 */ /* 0x000fea0000000f00 */
[----:B------:R-:W-:Y:S05]  /*9ee0*/  IMAD.WIDE.U32 R2, R190, 0x60, R2 ;  /* 0x00000060be027825 */ /* 0x000fea00078e0002 */
[----:B------:R-:W-:Y:S05]  /*9ef0*/  IADD3 R3, R3, R0, RZ ;  /* 0x0000000003037210 */ /* 0x000fea0007ffe0ff */
[----:B-----5:R1:W-:Y:S02]  /*9f00*/  ST.E.128 [R2.64], R8 ;  /* 0x0000000802007985 */ /* 0x0203e4000c101d06 */
.L_x_1247:
[----:B------:R-:W-:Y:S05]  /*9f10*/  BSYNC B1 ;  /* 0x0000000000017941 */ /* 0x000fea0003800000 */
.L_x_1246:
        /* <DEDUP_REMOVED lines=97> */
.L_x_1253:
[----:B------:R-:W-:Y:S05]  /*a530*/  BSYNC B0 ;  /* 0x0000000000007941 */ /* 0x000fea0003800000 */
.L_x_1252:
[C---:B-1----:R-:W-:Y:S04]  /*a540*/  LEA R2, P0, R96.reuse, R68, 0x1 ;  /* 0x0000004460027211 */ /* 0x042fe800078008ff */
[----:B------:R-:W-:Y:S05]  /*a550*/  LEA.HI.X R3, R96, R69, R114, 0x1, P0 ;  /* 0x0000004560037211 */ /* 0x000fea00000f0c72 */
[----:B-----5:R1:W-:Y:S04]  /*a560*/  ST.E.128 [R2.64], R8 ;  /* 0x0000000802007985 */ /* 0x0203e8000c101d06 */
.L_x_1251:
[----:B------:R-:W-:Y:S05]  /*a570*/  BSYNC B1 ;  /* 0x0000000000017941 */ /* 0x000fea0003800000 */
.L_x_1250:
        /* <DEDUP_REMOVED lines=100> */
.L_x_1257:
[----:B------:R-:W-:Y:S05]  /*abc0*/  BSYNC B0 ;  /* 0x0000000000007941 */ /* 0x000fea0003800000 */
.L_x_1256:
[----:B-1----:R-:W-:Y:S01]  /*abd0*/  MOV R2, R68 ;  /* 0x0000004400027202 */ /* 0x002fe20000000f00 */
[----:B------:R-:W-:Y:S01]  /*abe0*/  IMAD R0, R191, 0xa0, RZ ;  /* 0x000000a0bf007824 */ /* 0x000fe200078e02ff */
[----:B------:R-:W-:Y:S05]  /*abf0*/  MOV R3, R69 ;  /* 0x0000004500037202 */ /* 0x000fea0000000f00 */
[----:B------:R-:W-:Y:S05]  /*ac00*/  IMAD.WIDE.U32 R2, R190, 0xa0, R2 ;  /* 0x000000a0be027825 */ /* 0x000fea00078e0002 */
[----:B------:R-:W-:Y:S05]  /*ac10*/  IADD3 R3, R3, R0, RZ ;  /* 0x0000000003037210 */ /* 0x000fea0007ffe0ff */
[----:B-----5:R1:W-:Y:S02]  /*ac20*/  ST.E.128 [R2.64], R8 ;  /* 0x0000000802007985 */ /* 0x0203e4000c101d06 */
.L_x_1255:
[----:B------:R-:W-:Y:S05]  /*ac30*/  BSYNC B1 ;  /* 0x0000000000017941 */ /* 0x000fea0003800000 */
.L_x_1254:
        /* <DEDUP_REMOVED lines=100> */
.L_x_1261:
[----:B------:R-:W-:Y:S05]  /*b280*/  BSYNC B0 ;  /* 0x0000000000007941 */ /* 0x000fea0003800000 */
.L_x_1260:
[----:B-1----:R-:W-:Y:S01]  /*b290*/  MOV R2, R68 ;  /* 0x0000004400027202 */ /* 0x002fe20000000f00 */
[----:B------:R-:W-:Y:S01]  /*b2a0*/  IMAD R0, R191, 0xc0, RZ ;  /* 0x000000c0bf007824 */ /* 0x000fe200078e02ff */
[----:B------:R-:W-:Y:S05]  /*b2b0*/  MOV R3, R69 ;  /* 0x0000004500037202 */ /* 0x000fea0000000f00 */
[----:B------:R-:W-:Y:S05]  /*b2c0*/  IMAD.WIDE.U32 R2, R190, 0xc0, R2 ;  /* 0x000000c0be027825 */ /* 0x000fea00078e0002 */
[----:B------:R-:W-:Y:S05]  /*b2d0*/  IADD3 R3, R3, R0, RZ ;  /* 0x0000000003037210 */ /* 0x000fea0007ffe0ff */
[----:B-----5:R1:W-:Y:S02]  /*b2e0*/  ST.E.128 [R2.64], R8 ;  /* 0x0000000802007985 */ /* 0x0203e4000c101d06 */
.L_x_1259:
[----:B------:R-:W-:Y:S05]  /*b2f0*/  BSYNC B1 ;  /* 0x0000000000017941 */ /* 0x000fea0003800000 */
.L_x_1258:
        /* <DEDUP_REMOVED lines=100> */
.L_x_1265:
[----:B------:R-:W-:Y:S05]  /*b940*/  BSYNC B0 ;  /* 0x0000000000007941 */ /* 0x000fea0003800000 */
.L_x_1264:
[----:B-1----:R-:W-:Y:S01]  /*b950*/  MOV R2, R68 ;  /* 0x0000004400027202 */ /* 0x002fe20000000f00 */
[----:B------:R-:W-:Y:S01]  /*b960*/  IMAD R0, R191, 0xe0, RZ ;  /* 0x000000e0bf007824 */ /* 0x000fe200078e02ff */
[----:B------:R-:W-:Y:S05]  /*b970*/  MOV R3, R69 ;  /* 0x0000004500037202 */ /* 0x000fea0000000f00 */
[----:B------:R-:W-:Y:S05]  /*b980*/  IMAD.WIDE.U32 R2, R190, 0xe0, R2 ;  /* 0x000000e0be027825 */ /* 0x000fea00078e0002 */
[----:B------:R-:W-:Y:S05]  /*b990*/  IADD3 R3, R3, R0, RZ ;  /* 0x0000000003037210 */ /* 0x000fea0007ffe0ff */
[----:B-----5:R1:W-:Y:S02]  /*b9a0*/  ST.E.128 [R2.64], R8 ;  /* 0x0000000802007985 */ /* 0x0203e4000c101d06 */
.L_x_1263:
[----:B------:R-:W-:Y:S05]  /*b9b0*/  BSYNC B1 ;  /* 0x0000000000017941 */ /* 0x000fea0003800000 */
.L_x_1262:
        /* <DEDUP_REMOVED lines=97> */
.L_x_1269:
[----:B------:R-:W-:Y:S05]  /*bfd0*/  BSYNC B0 ;  /* 0x0000000000007941 */ /* 0x000fea0003800000 */
.L_x_1268:
[C---:B-1----:R-:W-:Y:S04]  /*bfe0*/  LEA R2, P0, R95.reuse, R68, 0x1 ;  /* 0x000000445f027211 */ /* 0x042fe800078008ff */
[----:B------:R-:W-:Y:S05]  /*bff0*/  LEA.HI.X R3, R95, R69, R113, 0x1, P0 ;  /* 0x000000455f037211 */ /* 0x000fea00000f0c71 */
[----:B-----5:R1:W-:Y:S04]  /*c000*/  ST.E.128 [R2.64], R8 ;  /* 0x0000000802007985 */ /* 0x0203e8000c101d06 */
.L_x_1267:
[----:B------:R-:W-:Y:S05]  /*c010*/  BSYNC B1 ;  /* 0x0000000000017941 */ /* 0x000fea0003800000 */
.L_x_1266:
        /* <DEDUP_REMOVED lines=100> */
.L_x_1273:
[----:B------:R-:W-:Y:S05]  /*c660*/  BSYNC B0 ;  /* 0x0000000000007941 */ /* 0x000fea0003800000 */
.L_x_1272:
[----:B-1----:R-:W-:Y:S01]  /*c670*/  MOV R2, R68 ;  /* 0x0000004400027202 */ /* 0x002fe20000000f00 */
[----:B------:R-:W-:Y:S01]  /*c680*/  IMAD R0, R191, 0x120, RZ ;  /* 0x00000120bf007824 */ /* 0x000fe200078e02ff */
[----:B------:R-:W-:Y:S05]  /*c690*/  MOV R3, R69 ;  /* 0x0000004500037202 */ /* 0x000fea0000000f00 */
[----:B------:R-:W-:Y:S05]  /*c6a0*/  IMAD.WIDE.U32 R2, R190, 0x120, R2 ;  /* 0x00000120be027825 */ /* 0x000fea00078e0002 */
[----:B------:R-:W-:Y:S05]  /*c6b0*/  IADD3 R3, R3, R0, RZ ;  /* 0x0000000003037210 */ /* 0x000fea0007ffe0ff */
[----:B-----5:R1:W-:Y:S02]  /*c6c0*/  ST.E.128 [R2.64], R8 ;  /* 0x0000000802007985 */ /* 0x0203e4000c101d06 */
.L_x_1271:
[----:B------:R-:W-:Y:S05]  /*c6d0*/  BSYNC B1 ;  /* 0x0000000000017941 */ /* 0x000fea0003800000 */
.L_x_1270:
        /* <DEDUP_REMOVED lines=100> */
.L_x_1277:
[----:B------:R-:W-:Y:S05]  /*cd20*/  BSYNC B0 ;  /* 0x0000000000007941 */ /* 0x000fea0003800000 */
.L_x_1276:
[----:B-1----:R-:W-:Y:S01]  /*cd30*/  MOV R2, R68 ;  /* 0x0000004400027202 */ /* 0x002fe20000000f00 */
[----:B------:R-:W-:Y:S01]  /*cd40*/  IMAD R0, R191, 0x140, RZ ;  /* 0x00000140bf007824 */ /* 0x000fe200078e02ff */
[----:B------:R-:W-:Y:S05]  /*cd50*/  MOV R3, R69 ;  /* 0x0000004500037202 */ /* 0x000fea0000000f00 */
[----:B------:R-:W-:Y:S05]  /*cd60*/  IMAD.WIDE.U32 R2, R190, 0x140, R2 ;  /* 0x00000140be027825 */ /* 0x000fea00078e0002 */
[----:B------:R-:W-:Y:S05]  /*cd70*/  IADD3 R3, R3, R0, RZ ;  /* 0x0000000003037210 */ /* 0x000fea0007ffe0ff */
[----:B-----5:R1:W-:Y:S02]  /*cd80*/  ST.E.128 [R2.64], R8 ;  /* 0x0000000802007985 */ /* 0x0203e4000c101d06 */
.L_x_1275:
[----:B------:R-:W-:Y:S05]  /*cd90*/  BSYNC B1 ;  /* 0x0000000000017941 */ /* 0x000fea0003800000 */
.L_x_1274:
        /* <DEDUP_REMOVED lines=100> */
.L_x_1281:
[----:B------:R-:W-:Y:S05]  /*d3e0*/  BSYNC B0 ;  /* 0x0000000000007941 */ /* 0x000fea0003800000 */
.L_x_1280:
[----:B-1----:R-:W-:Y:S01]  /*d3f0*/  MOV R2, R68 ;  /* 0x0000004400027202 */ /* 0x002fe20000000f00 */
[----:B------:R-:W-:Y:S01]  /*d400*/  IMAD R0, R191, 0x160, RZ ;  /* 0x00000160bf007824 */ /* 0x000fe200078e02ff */
[----:B------:R-:W-:Y:S05]  /*d410*/  MOV R3, R69 ;  /* 0x0000004500037202 */ /* 0x000fea0000000f00 */
[----:B------:R-:W-:Y:S05]  /*d420*/  IMAD.WIDE.U32 R2, R190, 0x160, R2 ;  /* 0x00000160be027825 */ /* 0x000fea00078e0002 */
[----:B------:R-:W-:Y:S05]  /*d430*/  IADD3 R3, R3, R0, RZ ;  /* 0x0000000003037210 */ /* 0x000fea0007ffe0ff */
[----:B-----5:R1:W-:Y:S02]  /*d440*/  ST.E.128 [R2.64], R8 ;  /* 0x0000000802007985 */ /* 0x0203e4000c101d06 */
.L_x_1279:
[----:B------:R-:W-:Y:S05]  /*d450*/  BSYNC B1 ;  /* 0x0000000000017941 */ /* 0x000fea0003800000 */
.L_x_1278:
        /* <DEDUP_REMOVED lines=100> */
.L_x_1285:
[----:B------:R-:W-:Y:S05]  /*daa0*/  BSYNC B0 ;  /* 0x0000000000007941 */ /* 0x000fea0003800000 */
.L_x_1284:
[----:B-1----:R-:W-:Y:S01]  /*dab0*/  MOV R2, R68 ;  /* 0x0000004400027202 */ /* 0x002fe20000000f00 */
[----:B------:R-:W-:Y:S01]  /*dac0*/  IMAD R0, R191, 0x180, RZ ;  /* 0x00000180bf007824 */ /* 0x000fe200078e02ff */
[----:B------:R-:W-:Y:S05]  /*dad0*/  MOV R3, R69 ;  /* 0x0000004500037202 */ /* 0x000fea0000000f00 */
[----:B------:R-:W-:Y:S05]  /*dae0*/  IMAD.WIDE.U32 R2, R190, 0x180, R2 ;  /* 0x00000180be027825 */ /* 0x000fea00078e0002 */
[----:B------:R-:W-:Y:S05]  /*daf0*/  IADD3 R3, R3, R0, RZ ;  /* 0x0000000003037210 */ /* 0x000fea0007ffe0ff */
[----:B-----5:R1:W-:Y:S02]  /*db00*/  ST.E.128 [R2.64], R8 ;  /* 0x0000000802007985 */ /* 0x0203e4000c101d06 */
.L_x_1283:
[----:B------:R-:W-:Y:S05]  /*db10*/  BSYNC B1 ;  /* 0x0000000000017941 */ /* 0x000fea0003800000 */
.L_x_1282:
        /* <DEDUP_REMOVED lines=100> */
.L_x_1289:
[----:B------:R-:W-:Y:S05]  /*e160*/  BSYNC B0 ;  /* 0x0000000000007941 */ /* 0x000fea0003800000 */
.L_x_1288:
[----:B-1----:R-:W-:Y:S01]  /*e170*/  MOV R2, R68 ;  /* 0x0000004400027202 */ /* 0x002fe20000000f00 */
[----:B------:R-:W-:Y:S01]  /*e180*/  IMAD R0, R191, 0x1a0, RZ ;  /* 0x000001a0bf007824 */ /* 0x000fe200078e02ff */
[----:B------:R-:W-:Y:S05]  /*e190*/  MOV R3, R69 ;  /* 0x0000004500037202 */ /* 0x000fea0000000f00 */
[----:B------:R-:W-:Y:S05]  /*e1a0*/  IMAD.WIDE.U32 R2, R190, 0x1a0, R2 ;  /* 0x000001a0be027825 */ /* 0x000fea00078e0002 */
[----:B------:R-:W-:Y:S05]  /*e1b0*/  IADD3 R3, R3, R0, RZ ;  /* 0x0000000003037210 */ /* 0x000fea0007ffe0ff */
[----:B-----5:R1:W-:Y:S02]  /*e1c0*/  ST.E.128 [R2.64], R8 ;  /* 0x0000000802007985 */ /* 0x0203e4000c101d06 */
.L_x_1287:
[----:B------:R-:W-:Y:S05]  /*e1d0*/  BSYNC B1 ;  /* 0x0000000000017941 */ /* 0x000fea0003800000 */
.L_x_1286:
        /* <DEDUP_REMOVED lines=100> */
.L_x_1293:
[----:B------:R-:W-:Y:S05]  /*e820*/  BSYNC B0 ;  /* 0x0000000000007941 */ /* 0x000fea0003800000 */
.L_x_1292:
[----:B-1----:R-:W-:Y:S01]  /*e830*/  MOV R2, R68 ;  /* 0x0000004400027202 */ /* 0x002fe20000000f00 */
[----:B------:R-:W-:Y:S01]  /*e840*/  IMAD R0, R191, 0x1c0, RZ ;  /* 0x000001c0bf007824 */ /* 0x000fe200078e02ff */
[----:B------:R-:W-:Y:S05]  /*e850*/  MOV R3, R69 ;  /* 0x0000004500037202 */ /* 0x000fea0000000f00 */
[----:B------:R-:W-:Y:S05]  /*e860*/  IMAD.WIDE.U32 R2, R190, 0x1c0, R2 ;  /* 0x000001c0be027825 */ /* 0x000fea00078e0002 */
[----:B------:R-:W-:Y:S05]  /*e870*/  IADD3 R3, R3, R0, RZ ;  /* 0x0000000003037210 */ /* 0x000fea0007ffe0ff */
[----:B-----5:R1:W-:Y:S02]  /*e880*/  ST.E.128 [R2.64], R8 ;  /* 0x0000000802007985 */ /* 0x0203e4000c101d06 */
.L_x_1291:
[----:B------:R-:W-:Y:S05]  /*e890*/  BSYNC B1 ;  /* 0x0000000000017941 */ /* 0x000fea0003800000 */
.L_x_1290:
        /* <DEDUP_REMOVED lines=99> */
.L_x_1297:
[----:B------:R-:W-:Y:S05]  /*eed0*/  BSYNC B0 ;  /* 0x0000000000007941 */ /* 0x000fea0003800000 */
.L_x_1296:
[----:B-1----:R-:W-:Y:S01]  /*eee0*/  MOV R2, R68 ;  /* 0x0000004400027202 */ /* 0x002fe20000000f00 */
[----:B------:R-:W-:Y:S01]  /*eef0*/  IMAD R0, R191, 0x1e0, RZ ;  /* 0x000001e0bf007824 */ /* 0x000fe200078e02ff */
[----:B------:R-:W-:Y:S05]  /*ef00*/  MOV R3, R69 ;  /* 0x0000004500037202 */ /* 0x000fea0000000f00 */
[----:B------:R-:W-:Y:S05]  /*ef10*/  IMAD.WIDE.U32 R2, R190, 0x1e0, R2 ;  /* 0x000001e0be027825 */ /* 0x000fea00078e0002 */
[----:B------:R-:W-:Y:S05]  /*ef20*/  IADD3 R3, R3, R0, RZ ;  /* 0x0000000003037210 */ /* 0x000fea0007ffe0ff */
[----:B-----5:R1:W-:Y:S02]  /*ef30*/  ST.E.128 [R2.64], R8 ;  /* 0x0000000802007985 */ /* 0x0203e4000c101d06 */
.L_x_1295:
[----:B------:R-:W-:Y:S05]  /*ef40*/  BSYNC B1 ;  /* 0x0000000000017941 */ /* 0x000fea0003800000 */
.L_x_1294:
        /* <DEDUP_REMOVED lines=11> */
.L_x_1199:
        /* <DEDUP_REMOVED lines=184> */
.L_x_1233:
[----:B------:R-:W-:Y:S05]  /*fb80*/  BSYNC B2 ;  /* 0x0000000000027941 */ /* 0x000fea0003800000 */
.L_x_1198:
        /* <DEDUP_REMOVED lines=92> */
.L_x_1299:
        /* <DEDUP_REMOVED lines=12> */
.L_x_1300:
[----:B------:R-:W-:Y:S05]  /*10210*/  BSYNC B0 ;  /* 0x0000000000007941 */ /* 0x000fea0003800000 */
.L_x_1298:
[----:B------:R-:W-:Y:S04]  /*10220*/  IADD3 R21, R21, -0x1, RZ ;  /* 0xffffffff15157810 */ /* 0x000fe80007ffe0ff */
[----:B------:R-:W-:Y:S11]  /*10230*/  ISETP.GT.AND P0, PT, R21, R117, PT ;  /* 0x000000751500720c */ /* 0x000ff60003f04270 */
[----:B------:R-:W-:Y:S02]  /*10240*/  @!UPT UIADD3 URZ, URZ, URZ, URZ ;  /* 0x0000003f3f3ff290 */ /* 0x000fe4000fffe03f */
[----:B------:R-:W-:-:S05]  /*10250*/  @P0 BRA `(.L_x_1301) ;  /* 0xffff2dc000000947 */ /* 0x000fca000383ffff */
.L_x_1197:
        /* <DEDUP_REMOVED lines=58> */
[----:B-1----:R-:W-:Y:S01]  /*10600*/  ISETP.GE.AND P0, PT, R78, R38, PT ;  /* 0x000000264e00720c */ /* 0x002fe20003f06270 */
[----:B------:R-:W-:Y:S03]  /*10610*/  BSSY B1, `(.L_x_1305) ;  /* 0x000003c000017945 */ /* 0x000fe60003800000 */
[----:B------:R-:W-:-:S13]  /*10620*/  ISETP.LT.OR P0, PT, R252, -0x7, P0 ;  /* 0xfffffff9fc00780c */ /* 0x000fda0000701670 */
        /* <DEDUP_REMOVED lines=56> */
.L_x_1308:
[----:B------:R-:W-:Y:S05]  /*109b0*/  BSYNC B0 ;  /* 0x0000000000007941 */ /* 0x000fea0003800000 */
.L_x_1307:
[----:B-----5:R3:W-:Y:S02]  /*109c0*/  STS.128 [R189], R4 ;  /* 0x00000004bd007388 */ /* 0x0207e40000000c00 */
.L_x_1306:
[----:B------:R-:W-:Y:S05]  /*109d0*/  BSYNC B1 ;  /* 0x0000000000017941 */ /* 0x000fea0003800000 */
.L_x_1305:
        /* <DEDUP_REMOVED lines=62> */
.L_x_1312:
[----:B------:R-:W-:Y:S05]  /*10dc0*/  BSYNC B0 ;  /* 0x0000000000007941 */ /* 0x000fea0003800000 */
.L_x_1311:
[----:B-----5:R1:W-:Y:S02]  /*10dd0*/  STS.128 [R189+0x800], R4 ;  /* 0x00080004bd007388 */ /* 0x0203e40000000c00 */
.L_x_1310:
[----:B------:R-:W-:Y:S05]  /*10de0*/  BSYNC B1 ;  /* 0x0000000000017941 */ /* 0x000fea0003800000 */
.L_x_1309:
        /* <DEDUP_REMOVED lines=63> */
.L_x_1316:
[----:B------:R-:W-:Y:S05]  /*111e0*/  BSYNC B0 ;  /* 0x0000000000007941 */ /* 0x000fea0003800000 */
.L_x_1315:
[----:B-----5:R3:W-:Y:S02]  /*111f0*/  STS.128 [R189+0x1000], R4 ;  /* 0x00100004bd007388 */ /* 0x0207e40000000c00 */
.L_x_1314:
[----:B------:R-:W-:Y:S05]  /*11200*/  BSYNC B1 ;  /* 0x0000000000017941 */ /* 0x000fea0003800000 */
.L_x_1313:
        /* <DEDUP_REMOVED lines=62> */
.L_x_1319:
[----:B------:R-:W-:Y:S05]  /*115f0*/  BSYNC B0 ;  /* 0x0000000000007941 */ /* 0x000fea0003800000 */
.L_x_1318:
[----:B-----5:R1:W-:Y:S01]  /*11600*/  STS.128 [R189+0x1800], R4 ;  /* 0x00180004bd007388 */ /* 0x0203e20000000c00 */
[----:B------:R-:W-:Y:S05]  /*11610*/  BRA `(.L_x_1317) ;  /* 0x00001e2000007947 */ /* 0x000fea0003800000 */
.L_x_1304:
        /* <DEDUP_REMOVED lines=98> */
.L_x_1323:
[----:B------:R-:W-:Y:S05]  /*11c40*/  BSYNC B0 ;  /* 0x0000000000007941 */ /* 0x000fea0003800000 */
.L_x_1322:
[----:B-----5:R3:W-:Y:S02]  /*11c50*/  STS.128 [R189], R4 ;  /* 0x00000004bd007388 */ /* 0x0207e40000000c00 */
.L_x_1321:
[----:B------:R-:W-:Y:S05]  /*11c60*/  BSYNC B1 ;  /* 0x0000000000017941 */ /* 0x000fea0003800000 */
.L_x_1320:
        /* <DEDUP_REMOVED lines=101> */
.L_x_1327:
[----:B------:R-:W-:Y:S05]  /*122c0*/  BSYNC B0 ;  /* 0x0000000000007941 */ /* 0x000fea0003800000 */
.L_x_1326:
[----:B-----5:R1:W-:Y:S02]  /*122d0*/  STS.128 [R189+0x800], R4 ;  /* 0x00080004bd007388 */ /* 0x0203e40000000c00 */
.L_x_1325:
[----:B------:R-:W-:Y:S05]  /*122e0*/  BSYNC B1 ;  /* 0x0000000000017941 */ /* 0x000fea0003800000 */
.L_x_1324:
        /* <DEDUP_REMOVED lines=102> */
.L_x_1331:
[----:B------:R-:W-:Y:S05]  /*12950*/  BSYNC B0 ;  /* 0x0000000000007941 */ /* 0x000fea0003800000 */
.L_x_1330:
[----:B-----5:R3:W-:Y:S02]  /*12960*/  STS.128 [R189+0x1000], R4 ;  /* 0x00100004bd007388 */ /* 0x0207e40000000c00 */
.L_x_1329:
[----:B------:R-:W-:Y:S05]  /*12970*/  BSYNC B1 ;  /* 0x0000000000017941 */ /* 0x000fea0003800000 */
.L_x_1328:
        /* <DEDUP_REMOVED lines=101> */
.L_x_1333:
[----:B------:R-:W-:Y:S05]  /*12fd0*/  BSYNC B0 ;  /* 0x0000000000007941 */ /* 0x000fea0003800000 */
.L_x_1332:
[----:B-----5:R1:W-:Y:S01]  /*12fe0*/  STS.128 [R189+0x1800], R4 ;  /* 0x00180004bd007388 */ /* 0x0203e20000000c00 */
[----:B------:R-:W-:Y:S05]  /*12ff0*/  BRA `(.L_x_1317) ;  /* 0x0000044000007947 */ /* 0x000fea0003800000 */
.L_x_1303:
[----:B------:R-:W2:Y:S01]  /*13000*/  LDL R0, [R1+0x154] ;  /* 0x0001540001007983 */ /* 0x000ea20000100800 */
[----:B------:R-:W-:Y:S01]  /*13010*/  BSSY B0, `(.L_x_1334) ;  /* 0x000000e000007945 */ /* 0x000fe20003800000 */
[----:B--2---:R-:W-:-:S04]  /*13020*/  IADD3 R0, -R223, R0, RZ ;  /* 0x00000000df007210 */ /* 0x004fc80007ffe1ff */
[----:B------:R-:W-:-:S13]  /*13030*/  ISETP.GE.AND P0, PT, R78, R0, PT ;  /* 0x000000004e00720c */ /* 0x000fda0003f06270 */
[----:B------:R-:W-:Y:S05]  /*13040*/  @P0 BRA `(.L_x_1335) ;  /* 0x000000a000000947 */ /* 0x000fea0003800000 */
[----:B------:R-:W2:Y:S02]  /*13050*/  LDL R2, [R1] ;  /* 0x0000000001027983 */ /* 0x000ea40000100800 */
[----:B--2---:R-:W-:-:S13]  /*13060*/  ISETP.GE.AND P0, PT, R132, R2, PT ;  /* 0x000000028400720c */ /* 0x004fda0003f06270 */
[----:B------:R1:W-:Y:S01]  /*13070*/  @P0 STS.128 [R189], RZ ;  /* 0x000000ffbd000388 */ /* 0x0003e20000000c00 */
[----:B------:R-:W-:Y:S05]  /*13080*/  @P0 BRA `(.L_x_1335) ;  /* 0x0000006000000947 */ /* 0x000fea0003800000 */
[----:B-----5:R-:W-:-:S04]  /*13090*/  LEA R2, P0, R212, R166, 0x1 ;  /* 0x000000a6d4027211 */ /* 0x020fc800078008ff */
[----:B------:R-:W-:-:S05]  /*130a0*/  LEA.HI.X R3, R212, R167, R215, 0x1, P0 ;  /* 0x000000a7d4037211 */ /* 0x000fca00000f0cd7 */
[----:B------:R-:W-:Y:S01]  /*130b0*/  @!PT LDS RZ, [RZ] ;  /* 0x00000000fffff984 */ /* 0x000fe20000000800 */
[----:B------:R-:W-:Y:S01]  /*130c0*/  @!PT LDS RZ, [RZ] ;  /* 0x00000000fffff984 */ /* 0x000fe20000000800 */
[----:B------:R-:W-:Y:S01]  /*130d0*/  @!PT LDS RZ, [RZ] ;  /* 0x00000000fffff984 */ /* 0x000fe20000000800 */
[----:B------:R2:W-:Y:S04]  /*130e0*/  LDGSTS.E.BYPASS.LTC128B.128 [R189], [R2.64] ;  /* 0x0000000002bd7fae */ /* 0x0005e8000b901d46 */
.L_x_1335:
[----:B------:R-:W-:Y:S05]  /*130f0*/  BSYNC B0 ;  /* 0x0000000000007941 */ /* 0x000fea0003800000 */
.L_x_1334:
[----:B------:R-:W-:Y:S01]  /*13100*/  IADD3 R37, R78, 0x10, RZ ;  /* 0x000000104e257810 */ /* 0x000fe20007ffe0ff */
[----:B------:R-:W-:Y:S03]  /*13110*/  BSSY B0, `(.L_x_1336) ;  /* 0x000000f000007945 */ /* 0x000fe60003800000 */
[----:B------:R-:W-:-:S13]  /*13120*/  ISETP.GE.AND P0, PT, R37, R0, PT ;  /* 0x000000002500720c */ /* 0x000fda0003f06270 */
[----:B------:R-:W-:Y:S05]  /*13130*/  @P0 BRA `(.L_x_1337) ;  /* 0x000000c000000947 */ /* 0x000fea0003800000 */
[----:B--2---:R-:W2:Y:S02]  /*13140*/  LDL R2, [R1] ;  /* 0x0000000001027983 */ /* 0x004ea40000100800 */
[----:B--2---:R-:W-:-:S13]  /*13150*/  ISETP.GE.AND P0, PT, R132, R2, PT ;  /* 0x000000028400720c */ /* 0x004fda0003f06270 */
[----:B------:R2:W-:Y:S01]  /*13160*/  @P0 STS.128 [R189+0x800], RZ ;  /* 0x000800ffbd000388 */ /* 0x0005e20000000c00 */
[----:B------:R-:W-:Y:S05]  /*13170*/  @P0 BRA `(.L_x_1337) ;  /* 0x0000008000000947 */ /* 0x000fea0003800000 */
[----:B------:R-:W-:-:S05]  /*13180*/  IADD3 R3, P0, R4, R212, RZ ;  /* 0x000000d404037210 */ /* 0x000fca0007f1e0ff */
[----:B------:R-:W-:Y:S01]  /*13190*/  IMAD.X R4, R6, 0x1, R215, P0 ;  /* 0x0000000106047824 */ /* 0x000fe200000e06d7 */
[----:B-----5:R-:W-:-:S04]  /*131a0*/  LEA R2, P0, R3, R166, 0x1 ;  /* 0x000000a603027211 */ /* 0x020fc800078008ff */
[----:B------:R-:W-:-:S05]  /*131b0*/  LEA.HI.X R3, R3, R167, R4, 0x1, P0 ;  /* 0x000000a703037211 */ /* 0x000fca00000f0c04 */
[----:B------:R-:W-:Y:S01]  /*131c0*/  @!PT LDS RZ, [RZ] ;  /* 0x00000000fffff984 */ /* 0x000fe20000000800 */
[----:B------:R-:W-:Y:S01]  /*131d0*/  @!PT LDS RZ, [RZ] ;  /* 0x00000000fffff984 */ /* 0x000fe20000000800 */
[----:B------:R-:W-:Y:S01]  /*131e0*/  @!PT LDS RZ, [RZ] ;  /* 0x00000000fffff984 */ /* 0x000fe20000000800 */
[----:B------:R3:W-:Y:S04]  /*131f0*/  LDGSTS.E.BYPASS.LTC128B.128 [R189+0x800], [R2.64] ;  /* 0x0080000002bd7fae */ /* 0x0007e8000b901d46 */
.L_x_1337:
[----:B------:R-:W-:Y:S05]  /*13200*/  BSYNC B0 ;  /* 0x0000000000007941 */ /* 0x000fea0003800000 */
.L_x_1336:
[----:B------:R-:W-:Y:S01]  /*13210*/  IADD3 R36, R78, 0x20, RZ ;  /* 0x000000204e247810 */ /* 0x000fe20007ffe0ff */
[----:B------:R-:W-:Y:S03]  /*13220*/  BSSY B0, `(.L_x_1338) ;  /* 0x000000f000007945 */ /* 0x000fe60003800000 */
[----:B------:R-:W-:-:S13]  /*13230*/  ISETP.GE.AND P0, PT, R36, R0, PT ;  /* 0x000000002400720c */ /* 0x000fda0003f06270 */
[----:B------:R-:W-:Y:S05]  /*13240*/  @P0 BRA `(.L_x_1339) ;  /* 0x000000c000000947 */ /* 0x000fea0003800000 */
[----:B--23--:R-:W2:Y:S02]  /*13250*/  LDL R2, [R1] ;  /* 0x0000000001027983 */ /* 0x00cea40000100800 */
[----:B--2---:R-:W-:-:S13]  /*13260*/  ISETP.GE.AND P0, PT, R132, R2, PT ;  /* 0x000000028400720c */ /* 0x004fda0003f06270 */
[----:B------:R2:W-:Y:S01]  /*13270*/  @P0 STS.128 [R189+0x1000], RZ ;  /* 0x001000ffbd000388 */ /* 0x0005e20000000c00 */
[----:B------:R-:W-:Y:S05]  /*13280*/  @P0 BRA `(.L_x_1339) ;  /* 0x0000008000000947 */ /* 0x000fea0003800000 */
[----:B------:R-:W-:-:S04]  /*13290*/  LEA R3, P0, R170, R212, 0x5 ;  /* 0x000000d4aa037211 */ /* 0x000fc800078028ff */
[----:B------:R-:W-:Y:S02]  /*132a0*/  LEA.HI.X R4, R170, R215, R171, 0x5, P0 ;  /* 0x000000d7aa047211 */ /* 0x000fe400000f2cab */
[----:B-----5:R-:W-:-:S04]  /*132b0*/  LEA R2, P0, R3, R166, 0x1 ;  /* 0x000000a603027211 */ /* 0x020fc800078008ff */
[----:B------:R-:W-:-:S05]  /*132c0*/  LEA.HI.X R3, R3, R167, R4, 0x1, P0 ;  /* 0x000000a703037211 */ /* 0x000fca00000f0c04 */
[----:B------:R-:W-:Y:S01]  /*132d0*/  @!PT LDS RZ, [RZ] ;  /* 0x00000000fffff984 */ /* 0x000fe20000000800 */
[----:B------:R-:W-:Y:S01]  /*132e0*/  @!PT LDS RZ, [RZ] ;  /* 0x00000000fffff984 */ /* 0x000fe20000000800 */
[----:B------:R-:W-:Y:S01]  /*132f0*/  @!PT LDS RZ, [RZ] ;  /* 0x00000000fffff984 */ /* 0x000fe20000000800 */
[----:B------:R3:W-:Y:S04]  /*13300*/  LDGSTS.E.BYPASS.LTC128B.128 [R189+0x1000], [R2.64] ;  /* 0x0100000002bd7fae */ /* 0x0007e8000b901d46 */
.L_x_1339:
[----:B------:R-:W-:Y:S05]  /*13310*/  BSYNC B0 ;  /* 0x0000000000007941 */ /* 0x000fea0003800000 */
.L_x_1338:
[----:B------:R-:W-:-:S04]  /*13320*/  IADD3 R32, R78, 0x30, RZ ;  /* 0x000000304e207810 */ /* 0x000fc80007ffe0ff */
[----:B------:R-:W-:-:S13]  /*13330*/  ISETP.GE.AND P0, PT, R32, R0, PT ;  /* 0x000000002000720c */ /* 0x000fda0003f06270 */
[----:B------:R-:W-:Y:S05]  /*13340*/  @P0 BRA `(.L_x_1317) ;  /* 0x000000f000000947 */ /* 0x000fea0003800000 */
[----:B--23--:R-:W2:Y:S02]  /*13350*/  LDL R2, [R1] ;  /* 0x0000000001027983 */ /* 0x00cea40000100800 */
[----:B--2---:R-:W-:-:S13]  /*13360*/  ISETP.GE.AND P0, PT, R132, R2, PT ;  /* 0x000000028400720c */ /* 0x004fda0003f06270 */
[----:B------:R2:W-:Y:S01]  /*13370*/  @P0 STS.128 [R189+0x1800], RZ ;  /* 0x001800ffbd000388 */ /* 0x0005e20000000c00 */
[----:B------:R-:W-:Y:S05]  /*13380*/  @P0 BRA `(.L_x_1317) ;  /* 0x000000b000000947 */ /* 0x000fea0003800000 */
[----:B------:R-:W-:Y:S01]  /*13390*/  MOV R4, R212 ;  /* 0x000000d400047202 */ /* 0x000fe20000000f00 */
[----:B------:R-:W-:Y:S01]  /*133a0*/  IMAD R0, R171, 0x30, RZ ;  /* 0x00000030ab007824 */ /* 0x000fe200078e02ff */
[----:B------:R-:W-:-:S05]  /*133b0*/  MOV R5, R215 ;  /* 0x000000d700057202 */ /* 0x000fca0000000f00 */
[----:B------:R-:W-:-:S05]  /*133c0*/  IMAD.WIDE.U32 R4, R170, 0x30, R4 ;  /* 0x00000030aa047825 */ /* 0x000fca00078e0004 */
[----:B------:R-:W-:Y:S02]  /*133d0*/  IADD3 R0, R5, R0, RZ ;  /* 0x0000000005007210 */ /* 0x000fe40007ffe0ff */
[----:B-----5:R-:W-:-:S04]  /*133e0*/  LEA R2, P0, R4, R166, 0x1 ;  /* 0x000000a604027211 */ /* 0x020fc800078008ff */
[----:B------:R-:W-:-:S05]  /*133f0*/  LEA.HI.X R3, R4, R167, R0, 0x1, P0 ;  /* 0x000000a704037211 */ /* 0x000fca00000f0c00 */
[----:B------:R-:W-:Y:S01]  /*13400*/  @!PT LDS RZ, [RZ] ;  /* 0x00000000fffff984 */ /* 0x000fe20000000800 */
[----:B------:R-:W-:Y:S01]  /*13410*/  @!PT LDS RZ, [RZ] ;  /* 0x00000000fffff984 */ /* 0x000fe20000000800 */
[----:B------:R-:W-:Y:S01]  /*13420*/  @!PT LDS RZ, [RZ] ;  /* 0x00000000fffff984 */ /* 0x000fe20000000800 */
[----:B------:R3:W-:Y:S04]  /*13430*/  LDGSTS.E.BYPASS.LTC128B.128 [R189+0x1800], [R2.64] ;  /* 0x0180000002bd7fae */ /* 0x0007e8000b901d46 */
.L_x_1317:
[----:B------:R-:W-:Y:S05]  /*13440*/  BSYNC B2 ;  /* 0x0000000000027941 */ /* 0x000fea0003800000 */
.L_x_1302:
[----:B--2---:R-:W2:Y:S01]  /*13450*/  LDL R230, [R1+0xf8] ;  /* 0x0000f80001e67983 */ /* 0x004ea20000100800 */
[----:B------:R-:W-:Y:S01]  /*13460*/  BSSY B0, `(.L_x_1340) ;  /* 0x0000011000007945 */ /* 0x000fe20003800000 */
[----:B--2---:R-:W-:-:S05]  /*13470*/  IADD3 R0, R230, -0x1, RZ ;  /* 0xffffffffe6007810 */ /* 0x004fca0007ffe0ff */
[----:B------:R-:W-:Y:S01]  /*13480*/  IMAD.SHL.U32 R101, R0, 0x100, RZ ;  /* 0x0000010000657824 */ /* 0x000fe200078e00ff */
[----:B------:R2:W-:Y:S03]  /*13490*/  STL [R1+0x4], R0 ;  /* 0x0000040001007387 */ /* 0x0005e60000100800 */
[----:B-1----:R-:W-:-:S05]  /*134a0*/  IMAD.IADD R4, R211, 0x1, -R101 ;  /* 0x00000001d3047824 */ /* 0x002fca00078e0a65 */
[----:B------:R-:W-:-:S13]  /*134b0*/  ISETP.GE.AND P0, PT, R78, R4, PT ;  /* 0x000000044e00720c */ /* 0x000fda0003f06270 */
[----:B------:R-:W-:Y:S05]  /*134c0*/  @P0 BRA `(.L_x_1341) ;  /* 0x000000a000000947 */ /* 0x000fea0003800000 */
[----:B--2---:R-:W2:Y:S02]  /*134d0*/  LDL R0, [R1] ;  /* 0x0000000001007983 */ /* 0x004ea40000100800 */
[----:B--2---:R-:W-:-:S13]  /*134e0*/  ISETP.GE.AND P0, PT, R132, R0, PT ;  /* 0x000000008400720c */ /* 0x004fda0003f06270 */
[----:B------:R1:W-:Y:S01]  /*134f0*/  @P0 STS.128 [R189+0x2000], RZ ;  /* 0x002000ffbd000388 */ /* 0x0003e20000000c00 */
[----:B------:R-:W-:Y:S05]  /*13500*/  @P0 BRA `(.L_x_1341) ;  /* 0x0000006000000947 */ /* 0x000fea0003800000 */
[----:B---3--:R-:W-:Y:S02]  /*13510*/  MOV R2, R243 ;  /* 0x000000f300027202 */ /* 0x008fe40000000f00 */
[----:B------:R-:W-:-:S05]  /*13520*/  MOV R3, R242 ;  /* 0x000000f200037202 */ /* 0x000fca0000000f00 */
[----:B------:R-:W-:Y:S01]  /*13530*/  @!PT LDS RZ, [RZ] ;  /* 0x00000000fffff984 */ /* 0x000fe20000000800 */
[----:B------:R-:W-:Y:S01]  /*13540*/  @!PT LDS RZ, [RZ] ;  /* 0x00000000fffff984 */ /* 0x000fe20000000800 */
[----:B------:R-:W-:Y:S01]  /*13550*/  @!PT LDS RZ, [RZ] ;  /* 0x00000000fffff984 */ /* 0x000fe20000000800 */
[----:B------:R2:W-:Y:S02]  /*13560*/  LDGSTS.E.BYPASS.LTC128B.128 [R189+0x2000], [R2.64] ;  /* 0x0200000002bd7fae */ /* 0x0005e4000b901d46 */
.L_x_1341:
[----:B------:R-:W-:Y:S05]  /*13570*/  BSYNC B0 ;  /* 0x0000000000007941 */ /* 0x000fea0003800000 */
.L_x_1340:
[----:B------:R-:W-:Y:S01]  /*13580*/  ISETP.GE.AND P0, PT, R37, R4, PT ;  /* 0x000000042500720c */ /* 0x000fe20003f06270 */
[----:B------:R-:W-:-:S12]  /*13590*/  BSSY B0, `(.L_x_1342) ;  /* 0x000000c000007945 */ /* 0x000fd80003800000 */
[----:B------:R-:W-:Y:S05]  /*135a0*/  @P0 BRA `(.L_x_1343) ;  /* 0x000000a000000947 */ /* 0x000fea0003800000 */
[----:B--2---:R-:W2:Y:S02]  /*135b0*/  LDL R0, [R1] ;  /* 0x0000000001007983 */ /* 0x004ea40000100800 */
[----:B--2---:R-:W-:-:S13]  /*135c0*/  ISETP.GE.AND P0, PT, R132, R0, PT ;  /* 0x000000008400720c */ /* 0x004fda0003f06270 */
[----:B------:R2:W-:Y:S01]  /*135d0*/  @P0 STS.128 [R189+0x2800], RZ ;  /* 0x002800ffbd000388 */ /* 0x0005e20000000c00 */
[----:B------:R-:W-:Y:S05]  /*135e0*/  @P0 BRA `(.L_x_1343) ;  /* 0x0000006000000947 */ /* 0x000fea0003800000 */
[----:B---3--:R-:W-:-:S04]  /*135f0*/  LEA R2, P0, R116, R243, 0x1 ;  /* 0x000000f374027211 */ /* 0x008fc800078008ff */
[----:B------:R-:W-:-:S05]  /*13600*/  LEA.HI.X R3, R116, R242, R118, 0x1, P0 ;  /* 0x000000f274037211 */ /* 0x000fca00000f0c76 */
[----:B------:R-:W-:Y:S01]  /*13610*/  @!PT LDS RZ, [RZ] ;  /* 0x00000000fffff984 */ /* 0x000fe20000000800 */
[----:B------:R-:W-:Y:S01]  /*13620*/  @!PT LDS RZ, [RZ] ;  /* 0x00000000fffff984 */ /* 0x000fe20000000800 */
[----:B------:R-:W-:Y:S01]  /*13630*/  @!PT LDS RZ, [RZ] ;  /* 0x00000000fffff984 */ /* 0x000fe20000000800 */
[----:B------:R3:W-:Y:S04]  /*13640*/  LDGSTS.E.BYPASS.LTC128B.128 [R189+0x2800], [R2.64] ;  /* 0x0280000002bd7fae */ /* 0x0007e8000b901d46 */
.L_x_1343:
[----:B------:R-:W-:Y:S05]  /*13650*/  BSYNC B0 ;  /* 0x0000000000007941 */ /* 0x000fea0003800000 */
.L_x_1342:
        /* <DEDUP_REMOVED lines=13> */
.L_x_1345:
[----:B------:R-:W-:Y:S05]  /*13730*/  BSYNC B0 ;  /* 0x0000000000007941 */ /* 0x000fea0003800000 */
.L_x_1344:
[----:B------:R-:W-:Y:S01]  /*13740*/  ISETP.GE.AND P0, PT, R32, R4, PT ;  /* 0x000000042000720c */ /* 0x000fe20003f06270 */
[----:B------:R-:W-:-:S12]  /*13750*/  BSSY B0, `(.L_x_1346) ;  /* 0x000000f000007945 */ /* 0x000fd80003800000 */
[----:B------:R-:W-:Y:S05]  /*13760*/  @P0 BRA `(.L_x_1347) ;  /* 0x000000d000000947 */ /* 0x000fea0003800000 */
[----:B--2---:R-:W2:Y:S02]  /*13770*/  LDL R0, [R1] ;  /* 0x0000000001007983 */ /* 0x004ea40000100800 */
[----:B--2---:R-:W-:-:S13]  /*13780*/  ISETP.GE.AND P0, PT, R132, R0, PT ;  /* 0x000000008400720c */ /* 0x004fda0003f06270 */
[----:B------:R2:W-:Y:S01]  /*13790*/  @P0 STS.128 [R189+0x3800], RZ ;  /* 0x003800ffbd000388 */ /* 0x0005e20000000c00 */
[----:B------:R-:W-:Y:S05]  /*137a0*/  @P0 BRA `(.L_x_1347) ;  /* 0x0000009000000947 */ /* 0x000fea0003800000 */
[----:B---3--:R-:W-:Y:S01]  /*137b0*/  MOV R2, R243 ;  /* 0x000000f300027202 */ /* 0x008fe20000000f00 */
        /* <DEDUP_REMOVED lines=8> */
.L_x_1347:
[----:B------:R-:W-:Y:S05]  /*13840*/  BSYNC B0 ;  /* 0x0000000000007941 */ /* 0x000fea0003800000 */
.L_x_1346:
        /* <DEDUP_REMOVED lines=14> */
.L_x_1349:
[----:B------:R-:W-:Y:S05]  /*13930*/  BSYNC B0 ;  /* 0x0000000000007941 */ /* 0x000fea0003800000 */
.L_x_1348:
        /* <DEDUP_REMOVED lines=17> */
.L_x_1351:
[----:B------:R-:W-:Y:S05]  /*13a50*/  BSYNC B0 ;  /* 0x0000000000007941 */ /* 0x000fea0003800000 */
.L_x_1350:
        /* <DEDUP_REMOVED lines=17> */
.L_x_1353:
[----:B------:R-:W-:Y:S05]  /*13b70*/  BSYNC B0 ;  /* 0x0000000000007941 */ /* 0x000fea0003800000 */
.L_x_1352:
        /* <DEDUP_REMOVED lines=17> */
.L_x_1355:
[----:B------:R-:W-:Y:S05]  /*13c90*/  BSYNC B0 ;  /* 0x0000000000007941 */ /* 0x000fea0003800000 */
.L_x_1354:
        /* <DEDUP_REMOVED lines=14> */
.L_x_1357:
[----:B------:R-:W-:Y:S05]  /*13d80*/  BSYNC B0 ;  /* 0x0000000000007941 */ /* 0x000fea0003800000 */
.L_x_1356:
        /* <DEDUP_REMOVED lines=17> */
.L_x_1359:
[----:B------:R-:W-:Y:S05]  /*13ea0*/  BSYNC B0 ;  /* 0x0000000000007941 */ /* 0x000fea0003800000 */
.L_x_1358:
        /* <DEDUP_REMOVED lines=17> */
.L_x_1361:
[----:B------:R-:W-:Y:S05]  /*13fc0*/  BSYNC B0 ;  /* 0x0000000000007941 */ /* 0x000fea0003800000 */
.L_x_1360:
        /* <DEDUP_REMOVED lines=17> */
.L_x_1363:
[----:B------:R-:W-:Y:S05]  /*140e0*/  BSYNC B0 ;  /* 0x0000000000007941 */ /* 0x000fea0003800000 */
.L_x_1362:
        /* <DEDUP_REMOVED lines=17> */
.L_x_1365:
[----:B------:R-:W-:Y:S05]  /*14200*/  BSYNC B0 ;  /* 0x0000000000007941 */ /* 0x000fea0003800000 */
.L_x_1364:
        /* <DEDUP_REMOVED lines=17> */
.L_x_1367:
[----:B------:R-:W-:Y:S05]  /*14320*/  BSYNC B0 ;  /* 0x0000000000007941 */ /* 0x000fea0003800000 */
.L_x_1366:
        /* <DEDUP_REMOVED lines=17> */
.L_x_1369:
[----:B------:R-:W-:Y:S05]  /*14440*/  BSYNC B0 ;  /* 0x0000000000007941 */ /* 0x000fea0003800000 */
.L_x_1368:
        /* <DEDUP_REMOVED lines=17> */
.L_x_1371:
[----:B------:R-:W-:Y:S05]  /*14560*/  BSYNC B0 ;  /* 0x0000000000007941 */ /* 0x000fea0003800000 */
.L_x_1370:
[----:B------:R-:W0:Y:S04]  /*14570*/  LDGDEPBAR ;  /* 0x00000000000079af */ /* 0x000e280000000000 */
[----:B------:R1:W5:Y:S01]  /*14580*/  LD.E R103, [R16.64+0x188] ;  /* 0x0001880610677980 */ /* 0x000362000c101900 */
[----:B------:R-:W-:Y:S01]  /*14590*/  ISETP.GE.AND P0, PT, R78, R4, PT ;  /* 0x000000044e00720c */ /* 0x000fe20003f06270 */
[----:B--23--:R-:W-:Y:S01]  /*145a0*/  IMAD.SHL.U32 R2, R252, 0x2, RZ ;  /* 0x00000002fc027824 */ /* 0x00cfe200078e00ff */
[----:B------:R-:W-:Y:S01]  /*145b0*/  SHF.R.S32.HI R0, RZ, 0x1f, R248 ;  /* 0x0000001fff007819 */ /* 0x000fe200000114f8 */
[----:B------:R-:W-:Y:S03]  /*145c0*/  BSSY B0, `(.L_x_1372) ;  /* 0x0000012000007945 */ /* 0x000fe60003800000 */
[----:B------:R-:W-:-:S02]  /*145d0*/  LEA.HI R0, R0, R248, RZ, 0x2 ;  /* 0x000000f800007211 */ /* 0x000fc400078f10ff */
[----:B------:R-:W-:Y:S02]  /*145e0*/  LOP3.LUT R144, R2, 0x6, RZ, 0xc0, !PT ;  /* 0x0000000602907812 */ /* 0x000fe400078ec0ff */
[----:B------:R-:W-:Y:S01]  /*145f0*/  SHF.R.S32.HI R102, RZ, 0x2, R0 ;  /* 0x00000002ff667819 */ /* 0x000fe20000011400 */
[----:B------:R-:W-:-:S04]  /*14600*/  DEPBAR.LE SB0, 0x0 ;  /* 0x000080000000791a */ /* 0x000fc80000000000 */
[----:B------:R-:W-:Y:S06]  /*14610*/  BAR.SYNC.DEFER_BLOCKING 0x0 ;  /* 0x0000000000007b1d */ /* 0x000fec0000010000 */
[----:B------:R1:W-:Y:S01]  /*14620*/  @P0 STS.128 [R189+0xa000], RZ ;  /* 0x00a000ffbd000388 */ /* 0x0003e20000000c00 */
[----:B------:R-:W-:Y:S05]  /*14630*/  @P0 BRA `(.L_x_1373) ;  /* 0x000000a000000947 */ /* 0x000fea0003800000 */
[----:B------:R-:W2:Y:S02]  /*14640*/  LDL R3, [R1] ;  /* 0x0000000001037983 */ /* 0x000ea40000100800 */
[----:B--2---:R-:W-:-:S13]  /*14650*/  ISETP.GE.AND P0, PT, R132, R3, PT ;  /* 0x000000038400720c */ /* 0x004fda0003f06270 */
        /* <DEDUP_REMOVED lines=8> */
.L_x_1373:
[----:B------:R-:W-:Y:S05]  /*146e0*/  BSYNC B0 ;  /* 0x0000000000007941 */ /* 0x000fea0003800000 */
.L_x_1372:
[----:B------:R-:W-:Y:S01]  /*146f0*/  ISETP.GE.AND P0, PT, R37, R4, PT ;  /* 0x000000042500720c */ /* 0x000fe20003f06270 */
[----:B------:R-:W-:-:S12]  /*14700*/  BSSY B0, `(.L_x_1374) ;  /* 0x000000d000007945 */ /* 0x000fd80003800000 */
[----:B------:R1:W-:Y:S01]  /*14710*/  @P0 STS.128 [R189+0xa800], RZ ;  /* 0x00a800ffbd000388 */ /* 0x0003e20000000c00 */
        /* <DEDUP_REMOVED lines=11> */
.L_x_1375:
[----:B------:R-:W-:Y:S05]  /*147d0*/  BSYNC B0 ;  /* 0x0000000000007941 */ /* 0x000fea0003800000 */
.L_x_1374:
        /* <DEDUP_REMOVED lines=8> */
[----:B--2---:R-:W2:Y:S04]  /*14860*/  LDL R0, [R1+0x10] ;  /* 0x0000100001007983 */ /* 0x004ea80000100800 */
[----:B---3--:R-:W3:Y:S01]  /*14870*/  LDL R19, [R1+0x14] ;  /* 0x0000140001137983 */ /* 0x008ee20000100800 */
[----:B--2---:R-:W-:-:S04]  /*14880*/  LEA R2, P0, R0, R238, 0x6 ;  /* 0x000000ee00027211 */ /* 0x004fc800078030ff */
[----:B---3--:R-:W-:-:S05]  /*14890*/  LEA.HI.X R3, R0, R237, R19, 0x6, P0 ;  /* 0x000000ed00037211 */ /* 0x008fca00000f3413 */
[----:B------:R-:W-:Y:S01]  /*148a0*/  @!PT LDS RZ, [RZ] ;  /* 0x00000000fffff984 */ /* 0x000fe20000000800 */
[----:B------:R-:W-:Y:S01]  /*148b0*/  @!PT LDS RZ, [RZ] ;  /* 0x00000000fffff984 */ /* 0x000fe20000000800 */
[----:B------:R-:W-:Y:S01]  /*148c0*/  @!PT LDS RZ, [RZ] ;  /* 0x00000000fffff984 */ /* 0x000fe20000000800 */
[----:B------:R2:W-:Y:S04]  /*148d0*/  LDGSTS.E.BYPASS.LTC128B.128 [R189+0xb000], [R2.64] ;  /* 0x0b00000002bd7fae */ /* 0x0005e8000b901d46 */
.L_x_1377:
[----:B------:R-:W-:Y:S05]  /*148e0*/  BSYNC B0 ;  /* 0x0000000000007941 */ /* 0x000fea0003800000 */
.L_x_1376:
        /* <DEDUP_REMOVED lines=8> */
[----:B---3--:R-:W3:Y:S04]  /*14970*/  LDL R2, [R1+0x10] ;  /* 0x0000100001027983 */ /* 0x008ee80000100800 */
[----:B--2---:R-:W2:Y:S01]  /*14980*/  LDL R0, [R1+0x14] ;  /* 0x0000140001007983 */ /* 0x004ea20000100800 */
[----:B------:R-:W-:Y:S02]  /*14990*/  MOV R3, R237 ;  /* 0x000000ed00037202 */ /* 0x000fe40000000f00 */
[----:B---3--:R-:W-:Y:S02]  /*149a0*/  MOV R19, R2 ;  /* 0x0000000200137202 */ /* 0x008fe40000000f00 */
        /* <DEDUP_REMOVED lines=8> */
.L_x_1379:
[----:B------:R-:W-:Y:S05]  /*14a30*/  BSYNC B0 ;  /* 0x0000000000007941 */ /* 0x000fea0003800000 */
.L_x_1378:
        /* <DEDUP_REMOVED lines=16> */
.L_x_1381:
[----:B------:R-:W-:Y:S05]  /*14b40*/  BSYNC B0 ;  /* 0x0000000000007941 */ /* 0x000fea0003800000 */
.L_x_1380:
        /* <DEDUP_REMOVED lines=20> */
.L_x_1383:
[----:B------:R-:W-:Y:S05]  /*14c90*/  BSYNC B0 ;  /* 0x0000000000007941 */ /* 0x000fea0003800000 */
.L_x_1382:
        /* <DEDUP_REMOVED lines=20> */
.L_x_1385:
[----:B------:R-:W-:Y:S05]  /*14de0*/  BSYNC B0 ;  /* 0x0000000000007941 */ /* 0x000fea0003800000 */
.L_x_1384:
        /* <DEDUP_REMOVED lines=20> */
.L_x_1387:
[----:B------:R-:W-:Y:S05]  /*14f30*/  BSYNC B0 ;  /* 0x0000000000007941 */ /* 0x000fea0003800000 */
.L_x_1386:
        /* <DEDUP_REMOVED lines=16> */
.L_x_1389:
[----:B------:R-:W-:Y:S05]  /*15040*/  BSYNC B0 ;  /* 0x0000000000007941 */ /* 0x000fea0003800000 */
.L_x_1388:
        /* <DEDUP_REMOVED lines=20> */
.L_x_1391:
[----:B------:R-:W-:Y:S05]  /*15190*/  BSYNC B0 ;  /* 0x0000000000007941 */ /* 0x000fea0003800000 */
.L_x_1390:
        /* <DEDUP_REMOVED lines=20> */
.L_x_1393:
[----:B------:R-:W-:Y:S05]  /*152e0*/  BSYNC B0 ;  /* 0x0000000000007941 */ /* 0x000fea0003800000 */
.L_x_1392:
        /* <DEDUP_REMOVED lines=20> */
.L_x_1395:
[----:B------:R-:W-:Y:S05]  /*15430*/  BSYNC B0 ;  /* 0x0000000000007941 */ /* 0x000fea0003800000 */
.L_x_1394:
        /* <DEDUP_REMOVED lines=20> */
.L_x_1397:
[----:B------:R-:W-:Y:S05]  /*15580*/  BSYNC B0 ;  /* 0x0000000000007941 */ /* 0x000fea0003800000 */
.L_x_1396:
        /* <DEDUP_REMOVED lines=20> */
.L_x_1399:
[----:B------:R-:W-:Y:S05]  /*156d0*/  BSYNC B0 ;  /* 0x0000000000007941 */ /* 0x000fea0003800000 */
.L_x_1398:
        /* <DEDUP_REMOVED lines=20> */
.L_x_1401:
[----:B------:R-:W-:Y:S05]  /*15820*/  BSYNC B0 ;  /* 0x0000000000007941 */ /* 0x000fea0003800000 */
.L_x_1400:
        /* <DEDUP_REMOVED lines=20> */
.L_x_1403:
[----:B------:R-:W-:Y:S05]  /*15970*/  BSYNC B0 ;  /* 0x0000000000007941 */ /* 0x000fea0003800000 */
.L_x_1402:
[----:B--2---:R-:W2:Y:S04]  /*15980*/  LDL R9, [R1+0x154] ;  /* 0x0001540001097983 */ /* 0x004ea80000100800 */
[----:B---3--:R-:W3:Y:S01]  /*15990*/  LD.E R3, [R16.64+0x18c] ;  /* 0x00018c0610037980 */ /* 0x008ee2000c101900 */
[----:B------:R-:W-:Y:S01]  /*159a0*/  SHF.R.S32.HI R0, RZ, 0x4, R222 ;  /* 0x00000004ff007819 */ /* 0x000fe200000114de */
[C---:B------:R-:W-:Y:S01]  /*159b0*/  IMAD.SHL.U32 R6, R217.reuse, 0x40, RZ ;  /* 0x00000040d9067824 */ /* 0x040fe200078e00ff */
[----:B------:R-:W-:Y:S01]  /*159c0*/  R2P PR, R217, 0x6 ;  /* 0x00000006d9007804 */ /* 0x000fe20000000000 */
[----:B------:R-:W-:Y:S01]  /*159d0*/  IMAD.SHL.U32 R2, R249, 0x40, RZ ;  /* 0x00000040f9027824 */ /* 0x000fe200078e00ff */
[----:B------:R-:W-:Y:S01]  /*159e0*/  LEA.HI R4, R222, R0, RZ, 0x1 ;  /* 0x00000000de047211 */ /* 0x000fe200078f08ff */
[----:B------:R-:W-:Y:S01]  /*159f0*/  IMAD.SHL.U32 R5, R78, 0x8, RZ ;  /* 0x000000084e057824 */ /* 0x000fe200078e00ff */
[----:B------:R-:W0:Y:S01]  /*15a00*/  LDGDEPBAR ;  /* 0x00000000000079af */ /* 0x000e220000000000 */
[----:B------:R-:W-:Y:S01]  /*15a10*/  IMAD.SHL.U32 R7, R250, 0x40, RZ ;  /* 0x00000040fa077824 */ /* 0x000fe200078e00ff */
[----:B------:R-:W-:Y:S01]  /*15a20*/  LOP3.LUT R4, R4, 0xfffffffe, RZ, 0xc0, !PT ;  /* 0xfffffffe04047812 */ /* 0x000fe200078ec0ff */
[----:B------:R-:W-:Y:S01]  /*15a30*/  BSSY B1, `(.L_x_1404) ;  /* 0x0000452000017945 */ /* 0x000fe20003800000 */
[----:B------:R-:W-:-:S02]  /*15a40*/  LOP3.LUT R2, R2, 0x1c0, RZ, 0xc0, !PT ;  /* 0x000001c002027812 */ /* 0x000fc400078ec0ff */
[----:B------:R-:W-:Y:S01]  /*15a50*/  LOP3.LUT R206, R7, 0xfffffe00, RZ, 0xc0, !PT ;  /* 0xfffffe0007ce7812 */ /* 0x000fe200078ec0ff */
[----:B------:R-:W-:Y:S01]  /*15a60*/  IMAD.IADD R4, R0, 0x1, -R4 ;  /* 0x0000000100047824 */ /* 0x000fe200078e0a04 */
[----:B------:R-:W-:-:S03]  /*15a70*/  LOP3.LUT R0, R6, 0x1c0, RZ, 0xc0, !PT ;  /* 0x000001c006007812 */ /* 0x000fc600078ec0ff */
[----:B------:R-:W-:Y:S01]  /*15a80*/  IMAD.SHL.U32 R6, R4, 0x8, RZ ;  /* 0x0000000804067824 */ /* 0x000fe200078e00ff */
[----:B------:R-:W-:Y:S02]  /*15a90*/  LOP3.LUT R8, R0, 0x8, R5, 0xf8, !PT ;  /* 0x0000000800087812 */ /* 0x000fe400078ef805 */
[----:B------:R-:W-:Y:S02]  /*15aa0*/  SHF.R.U32.HI R0, RZ, 0x3, R0 ;  /* 0x00000003ff007819 */ /* 0x000fe40000011600 */
[----:B------:R-:W-:Y:S02]  /*15ab0*/  LOP3.LUT R5, R2, 0x8, R6, 0xf8, !PT ;  /* 0x0000000802057812 */ /* 0x000fe400078ef806 */
[----:B------:R-:W-:Y:S02]  /*15ac0*/  SHF.R.U32.HI R2, RZ, 0x3, R2 ;  /* 0x00000003ff027819 */ /* 0x000fe40000011602 */
[----:B------:R-:W-:Y:S02]  /*15ad0*/  LOP3.LUT R0, R8, R0, RZ, 0x3c, !PT ;  /* 0x0000000008007212 */ /* 0x000fe400078e3cff */
[----:B------:R-:W-:Y:S01]  /*15ae0*/  LOP3.LUT R205, R5, R2, RZ, 0x3c, !PT ;  /* 0x0000000205cd7212 */ /* 0x000fe200078e3cff */
[----:B------:R-:W-:-:S02]  /*15af0*/  IMAD R2, R251, 0x400, R206 ;  /* 0x00000400fb027824 */ /* 0x000fc400078e02ce */
[----:B------:R-:W-:Y:S02]  /*15b00*/  IMAD R0, R4, 0x200, R0 ;  /* 0x0000020004007824 */ /* 0x000fe400078e0200 */
[----:B------:R-:W-:Y:S02]  /*15b10*/  IMAD.IADD R2, R205, 0x1, R2 ;  /* 0x00000001cd027824 */ /* 0x000fe400078e0202 */
[----:B------:R-:W-:Y:S02]  /*15b20*/  IMAD.SHL.U32 R176, R0, 0x2, RZ ;  /* 0x0000000200b07824 */ /* 0x000fe400078e00ff */
[----:B------:R-:W-:Y:S02]  /*15b30*/  IMAD.SHL.U32 R183, R2, 0x2, RZ ;  /* 0x0000000202b77824 */ /* 0x000fe400078e00ff */
[----:B------:R-:W-:Y:S01]  /*15b40*/  IMAD.MOV.U32 R0, RZ, RZ, 0x20 ;  /* 0x00000020ff007424 */ /* 0x000fe200078e00ff */
[----:B------:R-:W-:Y:S01]  /*15b50*/  LDSM.16.M88.4 R4, [R176+0x2000] ;  /* 0x00200000b004783b */ /* 0x000fe20000000200 */
[--C-:B------:R-:W-:Y:S01]  /*15b60*/  IMAD R10, R186, 0x2, R183.reuse ;  /* 0x00000002ba0a7824 */ /* 0x100fe200078e02b7 */
[----:B------:R-:W-:Y:S01]  /*15b70*/  IADD3 R177, R176, 0x2040, RZ ;  /* 0x00002040b0b17810 */ /* 0x000fe20007ffe0ff */
[----:B------:R-:W-:Y:S01]  /*15b80*/  IMAD R2, R187, 0x2, R183 ;  /* 0x00000002bb027824 */ /* 0x000fe200078e02b7 */
[----:B-----5:R-:W-:Y:S01]  /*15b90*/  LDSM.16.M88.4 R28, [R183] ;  /* 0x00000000b71c783b */ /* 0x020fe20000000200 */
[----:B------:R-:W-:-:S02]  /*15ba0*/  SEL R184, R0, 0xffffffe0, !P1 ;  /* 0xffffffe000b87807 */ /* 0x000fc40004800000 */
[----:B------:R-:W-:Y:S01]  /*15bb0*/  IADD3 R0, R176, 0x2000, RZ ;  /* 0x00002000b0007810 */ /* 0x000fe20007ffe0ff */
[----:B------:R-:W1:Y:S01]  /*15bc0*/  LDSM.16.M88.4 R12, [R176+0x2800] ;  /* 0x00280000b00c783b */ /* 0x000e620000000200 */
[----:B------:R-:W-:Y:S02]  /*15bd0*/  IMAD R185, R186, 0x2, R2 ;  /* 0x00000002bab97824 */ /* 0x000fe400078e0202 */
[----:B------:R-:W-:Y:S01]  /*15be0*/  IMAD.IADD R100, R176, 0x1, R184 ;  /* 0x00000001b0647824 */ /* 0x000fe200078e02b8 */
[----:B------:R-:W4:Y:S01]  /*15bf0*/  LDSM.16.M88.4 R36, [R176+0x3000] ;  /* 0x00300000b024783b */ /* 0x000f220000000200 */
[----:B------:R-:W-:-:S03]  /*15c00*/  @P2 IADD3 R177, R0, -0x40, RZ ;  /* 0xffffffc000b12810 */ /* 0x000fc60007ffe0ff */
[----:B------:R-:W-:Y:S02]  /*15c10*/  LDSM.16.M88.4 R32, [R100+0x2000] ;  /* 0x002000006420783b */ /* 0x000fe40000000200 */
[----:B------:R-:W-:Y:S02]  /*15c20*/  IMAD.IADD R182, R184, 0x1, R177 ;  /* 0x00000001b8b67824 */ /* 0x000fe400078e02b1 */
[----:B------:R-:W-:Y:S04]  /*15c30*/  LDSM.16.M88.4 R24, [R10] ;  /* 0x000000000a18783b */ /* 0x000fe80000000200 */
[----:B------:R-:W-:Y:S04]  /*15c40*/  LDSM.16.M88.4 R44, [R176+0x3800] ;  /* 0x00380000b02c783b */ /* 0x000fe80000000200 */
[----:B------:R-:W4:Y:S04]  /*15c50*/  LDSM.16.M88.4 R72, [R100+0x2800] ;  /* 0x002800006448783b */ /* 0x000f280000000200 */
[----:B------:R-:W-:Y:S04]  /*15c60*/  STL [R1+0x54], R10 ;  /* 0x0000540a01007387 */ /* 0x000fe80000100800 */
[----:B------:R-:W-:Y:S04]  /*15c70*/  LDSM.16.M88.4 R56, [R176+0x4000] ;  /* 0x00400000b038783b */ /* 0x000fe80000000200 */
[----:B------:R-:W4:Y:S04]  /*15c80*/  LDSM.16.M88.4 R76, [R100+0x3000] ;  /* 0x00300000644c783b */ /* 0x000f280000000200 */
[----:B------:R-:W-:Y:S01]  /*15c90*/  LDSM.16.M88.4 R64, [R100+0x3800] ;  /* 0x003800006440783b */ /* 0x000fe20000000200 */
[C---:B-1----:R-:W-:Y:S03]  /*15ca0*/  HMMA.16816.F32 R52, R28.reuse, R12, RZ ;  /* 0x0000000c1c34723c */ /* 0x042fe600000018ff */
[----:B------:R-:W-:Y:S04]  /*15cb0*/  LDSM.16.M88.4 R80, [R177] ;  /* 0x00000000b150783b */ /* 0x000fe80000000200 */
[----:B------:R-:W-:Y:S01]  /*15cc0*/  LDSM.16.M88.4 R20, [R2] ;  /* 0x000000000214783b */ /* 0x000fe20000000200 */
[C---:B----4-:R-:W-:Y:S03]  /*15cd0*/  HMMA.16816.F32 R40, R28.reuse, R36, RZ ;  /* 0x000000241c28723c */ /* 0x050fe600000018ff */
[----:B------:R-:W-:Y:S04]  /*15ce0*/  LDSM.16.M88.4 R96, [R176+0x4800] ;  /* 0x00480000b060783b */ /* 0x000fe80000000200 */
[----:B------:R-:W-:Y:S01]  /*15cf0*/  LDSM.16.M88.4 R68, [R100+0x4000] ;  /* 0x004000006444783b */ /* 0x000fe20000000200 */
[----:B------:R-:W-:Y:S03]  /*15d00*/  HMMA.16816.F32 R48, R28, R14, RZ ;  /* 0x0000000e1c30723c */ /* 0x000fe600000018ff */
[----:B------:R-:W-:Y:S04]  /*15d10*/  LDSM.16.M88.4 R12, [R185] ;  /* 0x00000000b90c783b */ /* 0x000fe80000000200 */
[----:B------:R-:W-:Y:S01]  /*15d20*/  LDSM.16.M88.4 R84, [R100+0x4800] ;  /* 0x004800006454783b */ /* 0x000fe20000000200 */
[C---:B------:R-:W-:Y:S03]  /*15d30*/  HMMA.16816.F32 R92, R24.reuse, R72, R52 ;  /* 0x00000048185c723c */ /* 0x040fe60000001834 */
[----:B------:R-:W-:Y:S05]  /*15d40*/  LDSM.16.M88.4 R52, [R182] ;  /* 0x00000000b634783b */ /* 0x000fea0000000200 */
[C---:B------:R-:W-:Y:S01]  /*15d50*/  HMMA.16816.F32 R104, R24.reuse, R76, R40 ;  /* 0x0000004c1868723c */ /* 0x040fe20000001828 */
[----:B------:R-:W-:Y:S07]  /*15d60*/  LDSM.16.M88.4 R40, [R177+0x800] ;  /* 0x00080000b128783b */ /* 0x000fee0000000200 */
[----:B------:R-:W-:Y:S01]  /*15d70*/  HMMA.16816.F32 R72, R24, R74, R48 ;  /* 0x0000004a1848723c */ /* 0x000fe20000001830 */
[----:B------:R-:W1:Y:S07]  /*15d80*/  LDSM.16.M88.4 R48, [R176+0x5000] ;  /* 0x00500000b030783b */ /* 0x000e6e0000000200 */
[----:B------:R-:W-:Y:S11]  /*15d90*/  HMMA.16816.F32 R36, R28, R38, RZ ;  /* 0x000000261c24723c */ /* 0x000ff600000018ff */
[----:B------:R-:W-:Y:S11]  /*15da0*/  @!UPT UIADD3 URZ, URZ, URZ, URZ ;  /* 0x0000003f3f3ff290 */ /* 0x000ff6000fffe03f */
[----:B------:R-:W-:Y:S02]  /*15db0*/  @!UPT UIADD3 URZ, URZ, URZ, URZ ;  /* 0x0000003f3f3ff290 */ /* 0x000fe4000fffe03f */
[----:B------:R-:W-:Y:S08]  /*15dc0*/  HMMA.16816.F32 R76, R24, R78, R36 ;  /* 0x0000004e184c723c */ /* 0x000ff00000001824 */
[----:B-1----:R-:W-:Y:S01]  /*15dd0*/  HMMA.16816.F32 R36, R28, R48, RZ ;  /* 0x000000301c24723c */ /* 0x002fe200000018ff */
[----:B--2---:R-:W-:-:S07]  /*15de0*/  IMAD.MOV.U32 R152, RZ, RZ, R9 ;  /* 0x000000ffff987224 */ /* 0x004fce00078e0009 */
[C---:B------:R-:W-:Y:S08]  /*15df0*/  HMMA.16816.F32 R8, R28.reuse, R4, RZ ;  /* 0x000000041c08723c */ /* 0x040ff000000018ff */
[----:B------:R-:W-:Y:S11]  /*15e00*/  HMMA.16816.F32 R4, R28, R6, RZ ;  /* 0x000000061c04723c */ /* 0x000ff600000018ff */
[----:B------:R-:W-:Y:S05]  /*15e10*/  @!UPT UIADD3 URZ, URZ, URZ, URZ ;  /* 0x0000003f3f3ff290 */ /* 0x000fea000fffe03f */
[----:B------:R-:W-:Y:S08]  /*15e20*/  HMMA.16816.F32 R60, R24, R32, R8 ;  /* 0x00000020183c723c */ /* 0x000ff00000001808 */
[----:B------:R-:W-:Y:S08]  /*15e30*/  HMMA.16816.F32 R8, R28, R46, RZ ;  /* 0x0000002e1c08723c */ /* 0x000ff000000018ff */
[----:B------:R-:W-:Y:S08]  /*15e40*/  HMMA.16816.F32 R88, R24, R34, R4 ;  /* 0x000000221858723c */ /* 0x000ff00000001804 */
[C---:B------:R-:W-:Y:S08]  /*15e50*/  HMMA.16816.F32 R32, R28.reuse, R44, RZ ;  /* 0x0000002c1c20723c */ /* 0x040ff000000018ff */
[C---:B------:R-:W-:Y:S08]  /*15e60*/  HMMA.16816.F32 R4, R28.reuse, R56, RZ ;  /* 0x000000381c04723c */ /* 0x040ff000000018ff */
[----:B------:R-:W-:Y:S01]  /*15e70*/  HMMA.16816.F32 R44, R28, R58, RZ ;  /* 0x0000003a1c2c723c */ /* 0x000fe200000018ff */
[----:B------:R-:W-:Y:S07]  /*15e80*/  LDSM.16.M88.4 R56, [R177+0x1000] ;  /* 0x00100000b138783b */ /* 0x000fee0000000200 */
[----:B------:R-:W-:Y:S08]  /*15e90*/  HMMA.16816.F32 R112, R24, R66, R8 ;  /* 0x000000421870723c */ /* 0x000ff00000001808 */
[----:B------:R-:W-:Y:S01]  /*15ea0*/  HMMA.16816.F32 R8, R20, R80, R60 ;  /* 0x000000501408723c */ /* 0x000fe2000000183c */
[----:B------:R-:W-:Y:S07]  /*15eb0*/  LDSM.16.M88.4 R60, [R100+0x5000] ;  /* 0x00500000643c783b */ /* 0x000fee0000000200 */
[----:B------:R-:W-:Y:S01]  /*15ec0*/  HMMA.16816.F32 R108, R24, R64, R32 ;  /* 0x00000040186c723c */ /* 0x000fe20000001820 */
[----:B------:R-:W-:Y:S07]  /*15ed0*/  LDSM.16.M88.4 R64, [R100+0x5800] ;  /* 0x005800006440783b */ /* 0x000fee0000000200 */
[----:B------:R-:W-:Y:S08]  /*15ee0*/  HMMA.16816.F32 R32, R28, R96, RZ ;  /* 0x000000601c20723c */ /* 0x000ff000000018ff */
[----:B------:R-:W-:Y:S08]  /*15ef0*/  HMMA.16816.F32 R120, R24, R68, R4 ;  /* 0x000000441878723c */ /* 0x000ff00000001804 */
[----:B------:R-:W-:Y:S08]  /*15f00*/  HMMA.16816.F32 R4, R20, R82, R88 ;  /* 0x000000521404723c */ /* 0x000ff00000001858 */
[----:B------:R-:W-:Y:S01]  /*15f10*/  HMMA.16816.F32 R124, R24, R70, R44 ;  /* 0x00000046187c723c */ /* 0x000fe2000000182c */
[----:B------:R-:W1:Y:S04]  /*15f20*/  LDSM.16.M88.4 R44, [R182+0x800] ;  /* 0x00080000b62c783b */ /* 0x000e680000000200 */
[----:B------:R-:W2:Y:S03]  /*15f30*/  LDSM.16.M88.4 R68, [R176+0x5800] ;  /* 0x00580000b044783b */ /* 0x000ea60000000200 */
[----:B------:R-:W-:Y:S08]  /*15f40*/  HMMA.16816.F32 R136, R12, R52, R8 ;  /* 0x000000340c88723c */ /* 0x000ff00000001808 */
[----:B------:R-:W-:Y:S08]  /*15f50*/  HMMA.16816.F32 R8, R28, R98, RZ ;  /* 0x000000621c08723c */ /* 0x000ff000000018ff */
[----:B------:R-:W-:Y:S08]  /*15f60*/  HMMA.16816.F32 R80, R24, R84, R32 ;  /* 0x000000541850723c */ /* 0x000ff00000001820 */
[----:B------:R-:W-:Y:S01]  /*15f70*/  HMMA.16816.F32 R32, R20, R40, R92 ;  /* 0x000000281420723c */ /* 0x000fe2000000185c */
[----:B---3--:R-:W-:-:S04]  /*15f80*/  FMUL.FTZ R0, R137, R3 ;  /* 0x0000000389007220 */ /* 0x008fc80000410000 */
[----:B------:R3:W-:Y:S03]  /*15f90*/  MUFU.TANH R134, R0 ;  /* 0x0000000000867308 */ /* 0x0007e60000002400 */
[----:B------:R-:W-:Y:S01]  /*15fa0*/  HMMA.16816.F32 R4, R12, R54, R4 ;  /* 0x000000360c04723c */ /* 0x000fe20000001804 */
[----:B------:R-:W-:Y:S07]  /*15fb0*/  LDSM.16.M88.4 R52, [R182+0x1000] ;  /* 0x00100000b634783b */ /* 0x000fee0000000200 */
[----:B------:R-:W-:Y:S01]  /*15fc0*/  HMMA.16816.F32 R128, R24, R86, R8 ;  /* 0x000000561880723c */ /* 0x000fe20000001808 */
[----:B---3--:R-:W-:-:S07]  /*15fd0*/  FMUL.FTZ R0, R138, R3 ;  /* 0x000000038a007220 */ /* 0x008fce0000410000 */
[----:B------:R-:W-:Y:S01]  /*15fe0*/  HMMA.16816.F32 R8, R20, R42, R72 ;  /* 0x0000002a1408723c */ /* 0x000fe20000001848 */
[----:B------:R3:W4:Y:S01]  /*15ff0*/  MUFU.TANH R117, R0 ;  /* 0x0000000000757308 */ /* 0x0007220000002400 */
[----:B------:R-:W-:Y:S06]  /*16000*/  LDSM.16.M88.4 R72, [R100+0x6000] ;  /* 0x006000006448783b */ /* 0x000fec0000000200 */
[----:B-1----:R-:W-:Y:S08]  /*16010*/  HMMA.16816.F32 R40, R12, R44, R32 ;  /* 0x0000002c0c28723c */ /* 0x002ff00000001820 */
[----:B------:R-:W-:Y:S01]  /*16020*/  HMMA.16816.F32 R140, R24, R60, R36 ;  /* 0x0000003c188c723c */ /* 0x000fe20000001824 */
[----:B---3--:R-:W-:-:S04]  /*16030*/  FMUL.FTZ R0, R139, R3 ;  /* 0x000000038b007220 */ /* 0x008fc80000410000 */
[----:B------:R1:W3:Y:S03]  /*16040*/  MUFU.TANH R138, R0 ;  /* 0x00000000008a7308 */ /* 0x0002e60000002400 */
[----:B------:R-:W-:Y:S01]  /*16050*/  HMMA.16816.F32 R36, R28, R50, RZ ;  /* 0x000000321c24723c */ /* 0x000fe200000018ff */
[----:B------:R-:W-:Y:S07]  /*16060*/  LDSM.16.M88.4 R48, [R182+0x1800] ;  /* 0x00180000b630783b */ /* 0x000fee0000000200 */
[----:B------:R-:W-:Y:S01]  /*16070*/  HMMA.16816.F32 R32, R12, R46, R8 ;  /* 0x0000002e0c20723c */ /* 0x000fe20000001808 */
[----:B------:R-:W-:Y:S01]  /*16080*/  LDSM.16.M88.4 R44, [R177+0x1800] ;  /* 0x00180000b12c783b */ /* 0x000fe20000000200 */
[----:B-1----:R-:W-:-:S06]  /*16090*/  FMUL.FTZ R0, R4, R3 ;  /* 0x0000000304007220 */ /* 0x002fcc0000410000 */
[----:B--2---:R-:W-:Y:S01]  /*160a0*/  HMMA.16816.F32 R8, R28, R68, RZ ;  /* 0x000000441c08723c */ /* 0x004fe200000018ff */
[----:B------:R1:W2:Y:S02]  /*160b0*/  MUFU.TANH R137, R0 ;  /* 0x0000000000897308 */ /* 0x0002a40000002400 */
[----:B-1----:R-:W-:-:S06]  /*160c0*/  FMUL.FTZ R0, R5, R3 ;  /* 0x0000000305007220 */ /* 0x002fcc0000410000 */
[----:B------:R1:W-:Y:S11]  /*160d0*/  MUFU.TANH R135, R0 ;  /* 0x0000000000877308 */ /* 0x0003f60000002400 */
[----:B------:R-:W-:Y:S04]  /*160e0*/  @!UPT UIADD3 URZ, URZ, URZ, URZ ;  /* 0x0000003f3f3ff290 */ /* 0x000fe8000fffe03f */
[----:B------:R-:W-:Y:S01]  /*160f0*/  HMMA.16816.F32 R92, R24, R64, R8 ;  /* 0x00000040185c723c */ /* 0x000fe20000001808 */
[----:B-1----:R-:W-:-:S04]  /*16100*/  FMUL.FTZ R0, R6, R3 ;  /* 0x0000000306007220 */ /* 0x002fc80000410000 */
[----:B------:R1:W1:Y:S02]  /*16110*/  MUFU.TANH R119, R0 ;  /* 0x0000000000777308 */ /* 0x0002640000002400 */
[-C--:B-1----:R-:W-:Y:S02]  /*16120*/  FMUL.FTZ R0, R7, R3.reuse ;  /* 0x0000000307007220 */ /* 0x082fe40000410000 */
[----:B------:R-:W-:Y:S04]  /*16130*/  HMMA.16816.F32 R4, R20, R56, R104 ;  /* 0x000000381404723c */ /* 0x000fe80000001868 */
[----:B------:R1:W1:Y:S04]  /*16140*/  MUFU.TANH R218, R0 ;  /* 0x0000000000da7308 */ /* 0x0002680000002400 */
[----:B------:R-:W-:Y:S01]  /*16150*/  HMMA.16816.F32 R104, R24, R62, R36 ;  /* 0x0000003e1868723c */ /* 0x000fe20000001824 */
[----:B------:R-:W2:Y:S07]  /*16160*/  LDSM.16.M88.4 R60, [R176+0x6000] ;  /* 0x00600000b03c783b */ /* 0x000eae0000000200 */
[----:B------:R-:W-:Y:S01]  /*16170*/  HMMA.16816.F32 R36, R20, R58, R76 ;  /* 0x0000003a1424723c */ /* 0x000fe2000000184c */
[----:B------:R-:W3:Y:S01]  /*16180*/  LDSM.16.M88.4 R56, [R177+0x2000] ;  /* 0x00200000b138783b */ /* 0x000ee20000000200 */
[----:B-1----:R-:W-:-:S03]  /*16190*/  FMUL.FTZ R0, R40, R3 ;  /* 0x0000000328007220 */ /* 0x002fc60000410000 */
[----:B------:R-:W-:Y:S01]  /*161a0*/  LDSM.16.M88.4 R76, [R100+0x7000] ;  /* 0x00700000644c783b */ /* 0x000fe20000000200 */
[----:B------:R1:W-:Y:S02]  /*161b0*/  MUFU.TANH R215, R0 ;  /* 0x0000000000d77308 */ /* 0x0003e40000002400 */
[----:B-1----:R-:W-:-:S06]  /*161c0*/  FMUL.FTZ R0, R41, R3 ;  /* 0x0000000329007220 */ /* 0x002fcc0000410000 */
[----:B------:R1:W-:Y:S01]  /*161d0*/  MUFU.TANH R217, R0 ;  /* 0x0000000000d97308 */ /* 0x0003e20000002400 */
[----:B--2---:R-:W-:Y:S01]  /*161e0*/  HMMA.16816.F32 R8, R28, R60, RZ ;  /* 0x0000003c1c08723c */ /* 0x004fe200000018ff */
[----:B-1----:R-:W-:-:S06]  /*161f0*/  FMUL.FTZ R0, R42, R3 ;  /* 0x000000032a007220 */ /* 0x002fcc0000410000 */
[----:B------:R1:W-:Y:S11]  /*16200*/  MUFU.TANH R214, R0 ;  /* 0x0000000000d67308 */ /* 0x0003f60000002400 */
[----:B------:R-:W-:Y:S06]  /*16210*/  @!UPT UIADD3 URZ, URZ, URZ, URZ ;  /* 0x0000003f3f3ff290 */ /* 0x000fec000fffe03f */
[----:B------:R-:W-:Y:S01]  /*16220*/  HMMA.16816.F32 R96, R24, R72, R8 ;  /* 0x000000481860723c */ /* 0x000fe20000001808 */
[----:B-1----:R-:W-:-:S07]  /*16230*/  FMUL.FTZ R0, R43, R3 ;  /* 0x000000032b007220 */ /* 0x002fce0000410000 */
[----:B------:R-:W-:Y:S01]  /*16240*/  HMMA.16816.F32 R40, R12, R52, R4 ;  /* 0x000000340c28723c */ /* 0x000fe20000001804 */
[----:B------:R1:W-:Y:S07]  /*16250*/  MUFU.TANH R213, R0 ;  /* 0x0000000000d57308 */ /* 0x0003ee0000002400 */
[C---:B------:R-:W-:Y:S08]  /*16260*/  HMMA.16816.F32 R4, R20.reuse, R44, R108 ;  /* 0x0000002c1404723c */ /* 0x040ff0000000186c */
[----:B------:R-:W-:Y:S01]  /*16270*/  HMMA.16816.F32 R44, R20, R46, R112 ;  /* 0x0000002e142c723c */ /* 0x000fe20000001870 */
[----:B-1----:R-:W-:-:S04]  /*16280*/  FMUL.FTZ R0, R32, R3 ;  /* 0x0000000320007220 */ /* 0x002fc80000410000 */
[----:B------:R1:W-:Y:S03]  /*16290*/  MUFU.TANH R210, R0 ;  /* 0x0000000000d27308 */ /* 0x0003e60000002400 */
[----:B------:R-:W-:Y:S01]  /*162a0*/  HMMA.16816.F32 R8, R28, R62, RZ ;  /* 0x0000003e1c08723c */ /* 0x000fe200000018ff */
[----:B------:R-:W-:Y:S01]  /*162b0*/  LDSM.16.M88.4 R60, [R182+0x2800] ;  /* 0x00280000b63c783b */ /* 0x000fe20000000200 */
[-C--:B-1----:R-:W-:Y:S11]  /*162c0*/  FMUL.FTZ R0, R33, R3.reuse ;  /* 0x0000000321007220 */ /* 0x082ff60000410000 */
[----:B------:R-:W-:Y:S03]  /*162d0*/  @!UPT UIADD3 URZ, URZ, URZ, URZ ;  /* 0x0000003f3f3ff290 */ /* 0x000fe6000fffe03f */
[----:B------:R-:W-:Y:S01]  /*162e0*/  HMMA.16816.F32 R44, R12, R50, R44 ;  /* 0x000000320c2c723c */ /* 0x000fe2000000182c */
[----:B------:R1:W-:Y:S07]  /*162f0*/  MUFU.TANH R212, R0 ;  /* 0x0000000000d47308 */ /* 0x0003ee0000002400 */
[----:B------:R-:W-:Y:S01]  /*16300*/  HMMA.16816.F32 R84, R24, R74, R8 ;  /* 0x0000004a1854723c */ /* 0x000fe20000001808 */
[----:B------:R-:W-:Y:S01]  /*16310*/  LDSM.16.M88.4 R72, [R177+0x3800] ;  /* 0x00380000b148783b */ /* 0x000fe20000000200 */
[----:B-1----:R-:W-:-:S04]  /*16320*/  FMUL.FTZ R0, R34, R3 ;  /* 0x0000000322007220 */ /* 0x002fc80000410000 */
[----:B------:R1:W2:Y:S02]  /*16330*/  MUFU.TANH R139, R0 ;  /* 0x00000000008b7308 */ /* 0x0002a40000002400 */
[-C--:B-1----:R-:W-:Y:S02]  /*16340*/  FMUL.FTZ R0, R35, R3.reuse ;  /* 0x0000000323007220 */ /* 0x082fe40000410000 */
[----:B------:R-:W-:Y:S01]  /*16350*/  HMMA.16816.F32 R32, R12, R54, R36 ;  /* 0x000000360c20723c */ /* 0x000fe20000001824 */
[----:B------:R-:W1:Y:S03]  /*16360*/  LDSM.16.M88.4 R52, [R177+0x2800] ;  /* 0x00280000b134783b */ /* 0x000e660000000200 */
[----:B------:R2:W1:Y:S04]  /*16370*/  MUFU.TANH R18, R0 ;  /* 0x0000000000127308 */ /* 0x0004680000002400 */
[----:B------:R-:W-:Y:S01]  /*16380*/  HMMA.16816.F32 R36, R28, R70, RZ ;  /* 0x000000461c24723c */ /* 0x000fe200000018ff */
[----:B------:R-:W-:Y:S01]  /*16390*/  LDSM.16.M88.4 R68, [R176+0x6800] ;  /* 0x00680000b044783b */ /* 0x000fe20000000200 */
[----:B--2---:R-:W-:-:S04]  /*163a0*/  FMUL.FTZ R0, R40, R3 ;  /* 0x0000000328007220 */ /* 0x004fc80000410000 */
[----:B------:R2:W1:Y:S11]  /*163b0*/  MUFU.TANH R151, R0 ;  /* 0x0000000000977308 */ /* 0x0004760000002400 */
[----:B------:R-:W-:Y:S07]  /*163c0*/  @!UPT UIADD3 URZ, URZ, URZ, URZ ;  /* 0x0000003f3f3ff290 */ /* 0x000fee000fffe03f */
[----:B------:R-:W-:Y:S01]  /*163d0*/  HMMA.16816.F32 R88, R24, R66, R36 ;  /* 0x000000421858723c */ /* 0x000fe20000001824 */
[----:B------:R-:W4:Y:S01]  /*163e0*/  LDSM.16.M88.4 R64, [R182+0x2000] ;  /* 0x00200000b640783b */ /* 0x000f220000000200 */
[----:B--2---:R-:W-:-:S06]  /*163f0*/  FMUL.FTZ R0, R41, R3 ;  /* 0x0000000329007220 */ /* 0x004fcc0000410000 */
[C---:B---3--:R-:W-:Y:S01]  /*16400*/  HMMA.16816.F32 R36, R20.reuse, R58, R124 ;  /* 0x0000003a1424723c */ /* 0x048fe2000000187c */
[----:B------:R2:W-:Y:S07]  /*16410*/  MUFU.TANH R148, R0 ;  /* 0x0000000000947308 */ /* 0x0005ee0000002400 */
[----:B-1----:R-:W-:Y:S01]  /*16420*/  HMMA.16816.F32 R8, R20, R52, R80 ;  /* 0x000000341408723c */ /* 0x002fe20000001850 */
[----:B------:R-:W-:Y:S01]  /*16430*/  LDSM.16.M88.4 R80, [R176+0x7000] ;  /* 0x00700000b050783b */ /* 0x000fe20000000200 */
[----:B--2---:R-:W-:-:S04]  /*16440*/  FMUL.FTZ R0, R42, R3 ;  /* 0x000000032a007220 */ /* 0x004fc80000410000 */
[----:B------:R1:W2:Y:S02]  /*16450*/  MUFU.TANH R147, R0 ;  /* 0x0000000000937308 */ /* 0x0002a40000002400 */
[-C--:B-1----:R-:W-:Y:S02]  /*16460*/  FMUL.FTZ R0, R43, R3.reuse ;  /* 0x000000032b007220 */ /* 0x082fe40000410000 */
[----:B------:R-:W-:Y:S04]  /*16470*/  HMMA.16816.F32 R40, R12, R48, R4 ;  /* 0x000000300c28723c */ /* 0x000fe80000001804 */
[----:B------:R1:W3:Y:S04]  /*16480*/  MUFU.TANH R145, R0 ;  /* 0x0000000000917308 */ /* 0x0002e80000002400 */
[----:B------:R-:W-:Y:S01]  /*16490*/  HMMA.16816.F32 R4, R20, R56, R120 ;  /* 0x000000381404723c */ /* 0x000fe20000001878 */
[----:B------:R-:W2:Y:S07]  /*164a0*/  LDSM.16.M88.4 R56, [R100+0x6800] ;  /* 0x006800006438783b */ /* 0x000eae0000000200 */
[----:B----4-:R-:W-:Y:S01]  /*164b0*/  HMMA.16816.F32 R48, R12, R66, R36 ;  /* 0x000000420c30723c */ /* 0x010fe20000001824 */
[----:B-1----:R-:W-:-:S04]  /*164c0*/  FMUL.FTZ R0, R32, R3 ;  /* 0x0000000320007220 */ /* 0x002fc80000410000 */
[----:B------:R1:W-:Y:S03]  /*164d0*/  MUFU.TANH R150, R0 ;  /* 0x0000000000967308 */ /* 0x0003e60000002400 */
[----:B------:R-:W-:Y:S08]  /*164e0*/  HMMA.16816.F32 R36, R28, R70, RZ ;  /* 0x000000461c24723c */ /* 0x000ff000000018ff */
[----:B------:R-:W-:Y:S01]  /*164f0*/  HMMA.16816.F32 R4, R12, R64, R4 ;  /* 0x000000400c04723c */ /* 0x000fe20000001804 */
[----:B------:R-:W-:Y:S01]  /*16500*/  LDSM.16.M88.4 R64, [R182+0x3800] ;  /* 0x00380000b640783b */ /* 0x000fe20000000200 */
[----:B-1----:R-:W-:-:S04]  /*16510*/  FMUL.FTZ R0, R33, R3 ;  /* 0x0000000321007220 */ /* 0x002fc80000410000 */
[----:B------:R1:W4:Y:S10]  /*16520*/  MUFU.TANH R149, R0 ;  /* 0x0000000000957308 */ /* 0x0003340000002400 */
[----:B--2---:R-:W-:Y:S01]  /*16530*/  HMMA.16816.F32 R120, R24, R58, R36 ;  /* 0x0000003a1878723c */ /* 0x004fe20000001824 */
[----:B-1----:R-:W-:-:S04]  /*16540*/  FMUL.FTZ R0, R34, R3 ;  /* 0x0000000322007220 */ /* 0x002fc80000410000 */
[----:B------:R1:W-:Y:S02]  /*16550*/  MUFU.TANH R146, R0 ;  /* 0x0000000000927308 */ /* 0x0003e40000002400 */
[-C--:B-1----:R-:W-:Y:S02]  /*16560*/  FMUL.FTZ R0, R35, R3.reuse ;  /* 0x0000000323007220 */ /* 0x082fe40000410000 */
[----:B------:R-:W-:Y:S01]  /*16570*/  HMMA.16816.F32 R32, R28, R68, RZ ;  /* 0x000000441c20723c */ /* 0x000fe200000018ff */
[----:B------:R-:W-:Y:S03]  /*16580*/  LDSM.16.M88.4 R68, [R100+0x7800] ;  /* 0x007800006444783b */ /* 0x000fe60000000200 */
[----:B------:R1:W-:Y:S02]  /*16590*/  MUFU.TANH R209, R0 ;  /* 0x0000000000d17308 */ /* 0x0003e40000002400 */
[----:B-1----:R-:W-:-:S06]  /*165a0*/  FMUL.FTZ R0, R40, R3 ;  /* 0x0000000328007220 */ /* 0x002fcc0000410000 */
[----:B------:R1:W2:Y:S11]  /*165b0*/  MUFU.TANH R159, R0 ;  /* 0x00000000009f7308 */ /* 0x0002b60000002400 */
[----:B------:R-:W-:Y:S01]  /*165c0*/  @!UPT UIADD3 URZ, URZ, URZ, URZ ;  /* 0x0000003f3f3ff290 */ /* 0x000fe2000fffe03f */
[----:B------:R-:W-:Y:S01]  /*165d0*/  HMMA.16816.F32 R112, R24, R56, R32 ;  /* 0x000000381870723c */ /* 0x000fe20000001820 */
[----:B------:R-:W-:Y:S07]  /*165e0*/  LDSM.16.M88.4 R56, [R182+0x3000] ;  /* 0x00300000b638783b */ /* 0x000fee0000000200 */
[----:B------:R-:W-:Y:S01]  /*165f0*/  HMMA.16816.F32 R32, R28, R80, RZ ;  /* 0x000000501c20723c */ /* 0x000fe200000018ff */
[----:B-1----:R-:W-:-:S04]  /*16600*/  FMUL.FTZ R0, R41, R3 ;  /* 0x0000000329007220 */ /* 0x002fc80000410000 */
[----:B------:R1:W-:Y:S02]  /*16610*/  MUFU.TANH R158, R0 ;  /* 0x00000000009e7308 */ /* 0x0003e40000002400 */
[----:B-1----:R-:W-:-:S06]  /*16620*/  FMUL.FTZ R0, R42, R3 ;  /* 0x000000032a007220 */ /* 0x002fcc0000410000 */
[----:B------:R1:W1:Y:S02]  /*16630*/  MUFU.TANH R154, R0 ;  /* 0x00000000009a7308 */ /* 0x0002640000002400 */
[-C--:B-1----:R-:W-:Y:S02]  /*16640*/  FMUL.FTZ R0, R43, R3.reuse ;  /* 0x000000032b007220 */ /* 0x082fe40000410000 */
[----:B------:R-:W-:Y:S01]  /*16650*/  HMMA.16816.F32 R40, R20, R54, R128 ;  /* 0x000000361428723c */ /* 0x000fe20000001880 */
[----:B------:R-:W-:Y:S03]  /*16660*/  LDSM.16.M88.4 R52, [R176+0x7800] ;  /* 0x00780000b034783b */ /* 0x000fe60000000200 */
[----:B------:R1:W-:Y:S04]  /*16670*/  MUFU.TANH R208, R0 ;  /* 0x0000000000d07308 */ /* 0x0003e80000002400 */
[----:B------:R-:W-:Y:S08]  /*16680*/  HMMA.16816.F32 R128, R24, R76, R32 ;  /* 0x0000004c1880723c */ /* 0x000ff00000001820 */
[----:B------:R-:W-:Y:S01]  /*16690*/  HMMA.16816.F32 R32, R28, R82, RZ ;  /* 0x000000521c20723c */ /* 0x000fe200000018ff */
[----:B------:R-:W2:Y:S01]  /*166a0*/  LDSM.16.M88.4 R80, [R176+0x8000] ;  /* 0x00800000b050783b */ /* 0x000ea20000000200 */
[----:B-1----:R-:W-:-:S04]  /*166b0*/  FMUL.FTZ R0, R44, R3 ;  /* 0x000000032c007220 */ /* 0x002fc80000410000 */
[----:B------:R1:W1:Y:S02]  /*166c0*/  MUFU.TANH R157, R0 ;  /* 0x00000000009d7308 */ /* 0x0002640000002400 */
[----:B------:R-:W-:Y:S01]  /*166d0*/  HMMA.16816.F32 R36, R12, R62, R40 ;  /* 0x0000003e0c24723c */ /* 0x000fe20000001828 */
[-C--:B-1----:R-:W-:Y:S11]  /*166e0*/  FMUL.FTZ R0, R45, R3.reuse ;  /* 0x000000032d007220 */ /* 0x082ff60000410000 */
[----:B------:R-:W-:Y:S04]  /*166f0*/  @!UPT UIADD3 URZ, URZ, URZ, URZ ;  /* 0x0000003f3f3ff290 */ /* 0x000fe8000fffe03f */
[----:B------:R-:W-:Y:S01]  /*16700*/  HMMA.16816.F32 R108, R24, R78, R32 ;  /* 0x0000004e186c723c */ /* 0x000fe20000001820 */
[----:B------:R-:W-:Y:S01]  /*16710*/  LDSM.16.M88.4 R76, [R176+0x8800] ;  /* 0x00880000b04c783b */ /* 0x000fe20000000200 */
[----:B------:R1:W-:Y:S06]  /*16720*/  MUFU.TANH R207, R0 ;  /* 0x0000000000cf7308 */ /* 0x0003ec0000002400 */
[----:B--2---:R-:W-:Y:S01]  /*16730*/  HMMA.16816.F32 R32, R28, R80, RZ ;  /* 0x000000501c20723c */ /* 0x004fe200000018ff */
[----:B-1----:R-:W-:-:S04]  /*16740*/  FMUL.FTZ R0, R46, R3 ;  /* 0x000000032e007220 */ /* 0x002fc80000410000 */
[----:B------:R1:W2:Y:S02]  /*16750*/  MUFU.TANH R156, R0 ;  /* 0x00000000009c7308 */ /* 0x0002a40000002400 */
[-C--:B-1----:R-:W-:Y:S02]  /*16760*/  FMUL.FTZ R0, R47, R3.reuse ;  /* 0x000000032f007220 */ /* 0x082fe40000410000 */
[----:B------:R-:W1:Y:S04]  /*16770*/  LDSM.16.M88.4 R44, [R177+0x3000] ;  /* 0x00300000b12c783b */ /* 0x000e680000000200 */
[----:B------:R2:W-:Y:S02]  /*16780*/  MUFU.TANH R204, R0 ;  /* 0x0000000000cc7308 */ /* 0x0005e40000002400 */
[----:B--2---:R-:W-:-:S06]  /*16790*/  FMUL.FTZ R0, R4, R3 ;  /* 0x0000000304007220 */ /* 0x004fcc0000410000 */
[----:B------:R2:W1:Y:S02]  /*167a0*/  MUFU.TANH R162, R0 ;  /* 0x0000000000a27308 */ /* 0x0004640000002400 */
[-C--:B--2---:R-:W-:Y:S01]  /*167b0*/  FMUL.FTZ R0, R5, R3.reuse ;  /* 0x0000000305007220 */ /* 0x084fe20000410000 */
[----:B-1----:R-:W-:Y:S05]  /*167c0*/  HMMA.16816.F32 R40, R20, R46, R104 ;  /* 0x0000002e1428723c */ /* 0x002fea0000001868 */
[----:B------:R1:W-:Y:S02]  /*167d0*/  MUFU.TANH R164, R0 ;  /* 0x0000000000a47308 */ /* 0x0003e40000002400 */
[----:B-1----:R-:W-:-:S06]  /*167e0*/  FMUL.FTZ R0, R6, R3 ;  /* 0x0000000306007220 */ /* 0x002fcc0000410000 */
[----:B------:R1:W-:Y:S02]  /*167f0*/  MUFU.TANH R161, R0 ;  /* 0x0000000000a17308 */ /* 0x0003e40000002400 */
[-C--:B-1----:R-:W-:Y:S02]  /*16800*/  FMUL.FTZ R0, R7, R3.reuse ;  /* 0x0000000307007220 */ /* 0x082fe40000410000 */
[----:B------:R-:W-:Y:S04]  /*16810*/  HMMA.16816.F32 R4, R12, R60, R8 ;  /* 0x0000003c0c04723c */ /* 0x000fe80000001808 */
[----:B------:R1:W2:Y:S04]  /*16820*/  MUFU.TANH R203, R0 ;  /* 0x0000000000cb7308 */ /* 0x0002a80000002400 */
[C---:B------:R-:W-:Y:S01]  /*16830*/  HMMA.16816.F32 R8, R20.reuse, R44, R140 ;  /* 0x0000002c1408723c */ /* 0x040fe2000000188c */
[----:B------:R-:W-:Y:S07]  /*16840*/  LDSM.16.M88.4 R44, [R177+0x4000] ;  /* 0x00400000b12c783b */ /* 0x000fee0000000200 */
[----:B------:R-:W-:Y:S01]  /*16850*/  HMMA.16816.F32 R60, R20, R72, R92 ;  /* 0x00000048143c723c */ /* 0x000fe2000000185c */
[----:B-1----:R-:W-:-:S04]  /*16860*/  FMUL.FTZ R0, R48, R3 ;  /* 0x0000000330007220 */ /* 0x002fc80000410000 */
[----:B------:R1:W1:Y:S02]  /*16870*/  MUFU.TANH R202, R0 ;  /* 0x0000000000ca7308 */ /* 0x0002640000002400 */
[----:B-1----:R-:W-:-:S06]  /*16880*/  FMUL.FTZ R0, R49, R3 ;  /* 0x0000000331007220 */ /* 0x002fcc0000410000 */
[----:B------:R1:W-:Y:S02]  /*16890*/  MUFU.TANH R165, R0 ;  /* 0x0000000000a57308 */ /* 0x0003e40000002400 */
[----:B-1----:R-:W-:-:S06]  /*168a0*/  FMUL.FTZ R0, R50, R3 ;  /* 0x0000000332007220 */ /* 0x002fcc0000410000 */
[----:B------:R1:W1:Y:S02]  /*168b0*/  MUFU.TANH R163, R0 ;  /* 0x0000000000a37308 */ /* 0x0002640000002400 */
[-C--:B-1----:R-:W-:Y:S02]  /*168c0*/  FMUL.FTZ R0, R51, R3.reuse ;  /* 0x0000000333007220 */ /* 0x082fe40000410000 */
[----:B------:R-:W-:Y:S04]  /*168d0*/  HMMA.16816.F32 R48, R12, R58, R40 ;  /* 0x0000003a0c30723c */ /* 0x000fe80000001828 */
[----:B------:R1:W1:Y:S04]  /*168e0*/  MUFU.TANH R201, R0 ;  /* 0x0000000000c97308 */ /* 0x0002680000002400 */
[----:B------:R-:W-:Y:S01]  /*168f0*/  HMMA.16816.F32 R40, R20, R74, R88 ;  /* 0x0000004a1428723c */ /* 0x000fe20000001858 */
[----:B------:R-:W2:Y:S01]  /*16900*/  LDSM.16.M88.4 R72, [R100+0x8000] ;  /* 0x008000006448783b */ /* 0x000ea20000000200 */
[----:B-1----:R-:W-:-:S04]  /*16910*/  FMUL.FTZ R0, R4, R3 ;  /* 0x0000000304007220 */ /* 0x002fc80000410000 */
[----:B------:R1:W1:Y:S02]  /*16920*/  MUFU.TANH R172, R0 ;  /* 0x0000000000ac7308 */ /* 0x0002640000002400 */
[----:B-1----:R-:W-:-:S06]  /*16930*/  FMUL.FTZ R0, R5, R3 ;  /* 0x0000000305007220 */ /* 0x002fcc0000410000 */
[----:B------:R1:W-:Y:S01]  /*16940*/  MUFU.TANH R171, R0 ;  /* 0x0000000000ab7308 */ /* 0x0003e20000002400 */
[----:B--2---:R-:W-:Y:S08]  /*16950*/  HMMA.16816.F32 R104, R24, R72, R32 ;  /* 0x000000481868723c */ /* 0x004ff00000001820 */
[----:B------:R-:W-:Y:S01]  /*16960*/  HMMA.16816.F32 R32, R28, R76, RZ ;  /* 0x0000004c1c20723c */ /* 0x000fe200000018ff */
[----:B-1----:R-:W-:-:S04]  /*16970*/  FMUL.FTZ R0, R6, R3 ;  /* 0x0000000306007220 */ /* 0x002fc80000410000 */
[----:B------:R1:W2:Y:S02]  /*16980*/  MUFU.TANH R169, R0 ;  /* 0x0000000000a97308 */ /* 0x0002a40000002400 */
[-C--:B-1----:R-:W-:Y:S02]  /*16990*/  FMUL.FTZ R0, R7, R3.reuse ;  /* 0x0000000307007220 */ /* 0x082fe40000410000 */
[----:B------:R-:W-:Y:S01]  /*169a0*/  HMMA.16816.F32 R4, R12, R56, R8 ;  /* 0x000000380c04723c */ /* 0x000fe20000001808 */
[----:B------:R-:W1:Y:S03]  /*169b0*/  LDSM.16.M88.4 R56, [R100+0x8800] ;  /* 0x008800006438783b */ /* 0x000e660000000200 */
[----:B------:R2:W1:Y:S04]  /*169c0*/  MUFU.TANH R166, R0 ;  /* 0x0000000000a67308 */ /* 0x0004680000002400 */
[----:B------:R-:W-:Y:S01]  /*169d0*/  HMMA.16816.F32 R8, R28, R52, RZ ;  /* 0x000000341c08723c */ /* 0x000fe200000018ff */
[----:B--2---:R-:W-:-:S04]  /*169e0*/  FMUL.FTZ R0, R36, R3 ;  /* 0x0000000324007220 */ /* 0x004fc80000410000 */
[----:B------:R2:W-:Y:S11]  /*169f0*/  MUFU.TANH R174, R0 ;  /* 0x0000000000ae7308 */ /* 0x0005f60000002400 */
[----:B------:R-:W-:Y:S08]  /*16a00*/  @!UPT UIADD3 URZ, URZ, URZ, URZ ;  /* 0x0000003f3f3ff290 */ /* 0x000ff0000fffe03f */
[----:B------:R-:W-:Y:S01]  /*16a10*/  HMMA.16816.F32 R124, R24, R68, R8 ;  /* 0x00000044187c723c */ /* 0x000fe20000001808 */
[----:B--2---:R-:W-:-:S07]  /*16a20*/  FMUL.FTZ R0, R37, R3 ;  /* 0x0000000325007220 */ /* 0x004fce0000410000 */
[----:B------:R-:W-:Y:S01]  /*16a30*/  HMMA.16816.F32 R8, R20, R44, R96 ;  /* 0x0000002c1408723c */ /* 0x000fe20000001860 */
[----:B------:R2:W-:Y:S07]  /*16a40*/  MUFU.TANH R173, R0 ;  /* 0x0000000000ad7308 */ /* 0x0005ee0000002400 */
[----:B-1----:R-:W-:Y:S01]  /*16a50*/  HMMA.16816.F32 R92, R24, R56, R32 ;  /* 0x00000038185c723c */ /* 0x002fe20000001820 */
[----:B--2---:R-:W-:-:S04]  /*16a60*/  FMUL.FTZ R0, R38, R3 ;  /* 0x0000000326007220 */ /* 0x004fc80000410000 */
[----:B------:R1:W2:Y:S02]  /*16a70*/  MUFU.TANH R167, R0 ;  /* 0x0000000000a77308 */ /* 0x0002a40000002400 */
[-C--:B-1----:R-:W-:Y:S02]  /*16a80*/  FMUL.FTZ R0, R39, R3.reuse ;  /* 0x0000000327007220 */ /* 0x082fe40000410000 */
[----:B------:R-:W-:Y:S01]  /*16a90*/  HMMA.16816.F32 R36, R28, R54, RZ ;  /* 0x000000361c24723c */ /* 0x000fe200000018ff */
[----:B------:R-:W1:Y:S03]  /*16aa0*/  LDSM.16.M88.4 R52, [R182+0x4000] ;  /* 0x00400000b634783b */ /* 0x000e660000000200 */
[----:B------:R2:W-:Y:S02]  /*16ab0*/  MUFU.TANH R170, R0 ;  /* 0x0000000000aa7308 */ /* 0x0005e40000002400 */
[----:B--2---:R-:W-:-:S06]  /*16ac0*/  FMUL.FTZ R0, R4, R3 ;  /* 0x0000000304007220 */ /* 0x004fcc0000410000 */
[----:B------:R2:W-:Y:S11]  /*16ad0*/  MUFU.TANH R194, R0 ;  /* 0x0000000000c27308 */ /* 0x0005f60000002400 */
[----:B------:R-:W-:Y:S01]  /*16ae0*/  @!UPT UIADD3 URZ, URZ, URZ, URZ ;  /* 0x0000003f3f3ff290 */ /* 0x000fe2000fffe03f */
[----:B------:R-:W-:Y:S01]  /*16af0*/  HMMA.16816.F32 R96, R24, R70, R36 ;  /* 0x000000461860723c */ /* 0x000fe20000001824 */
[----:B--2---:R-:W-:-:S07]  /*16b00*/  FMUL.FTZ R0, R5, R3 ;  /* 0x0000000305007220 */ /* 0x004fce0000410000 */
[----:B-1----:R-:W-:Y:S01]  /*16b10*/  HMMA.16816.F32 R8, R12, R52, R8 ;  /* 0x000000340c08723c */ /* 0x002fe20000001808 */
[----:B------:R1:W-:Y:S02]  /*16b20*/  MUFU.TANH R193, R0 ;  /* 0x0000000000c17308 */ /* 0x0003e40000002400 */
[----:B-1----:R-:W-:-:S06]  /*16b30*/  FMUL.FTZ R0, R6, R3 ;  /* 0x0000000306007220 */ /* 0x002fcc0000410000 */
[----:B------:R1:W2:Y:S02]  /*16b40*/  MUFU.TANH R188, R0 ;  /* 0x0000000000bc7308 */ /* 0x0002a40000002400 */
[-C--:B-1----:R-:W-:Y:S02]  /*16b50*/  FMUL.FTZ R0, R7, R3.reuse ;  /* 0x0000000307007220 */ /* 0x082fe40000410000 */
[----:B------:R-:W-:Y:S01]  /*16b60*/  HMMA.16816.F32 R4, R12, R64, R60 ;  /* 0x000000400c04723c */ /* 0x000fe2000000183c */
[----:B------:R-:W-:Y:S03]  /*16b70*/  LDSM.16.M88.4 R60, [R182+0x4800] ;  /* 0x00480000b63c783b */ /* 0x000fe60000000200 */
[----:B------:R1:W1:Y:S02]  /*16b80*/  MUFU.TANH R199, R0 ;  /* 0x0000000000c77308 */ /* 0x0002640000002400 */
[----:B-1----:R-:W-:-:S06]  /*16b90*/  FMUL.FTZ R0, R48, R3 ;  /* 0x0000000330007220 */ /* 0x002fcc0000410000 */
[----:B------:R1:W-:Y:S02]  /*16ba0*/  MUFU.TANH R192, R0 ;  /* 0x0000000000c07308 */ /* 0x0003e40000002400 */
[----:B-1----:R-:W-:-:S06]  /*16bb0*/  FMUL.FTZ R0, R49, R3 ;  /* 0x0000000331007220 */ /* 0x002fcc0000410000 */
[----:B------:R1:W-:Y:S02]  /*16bc0*/  MUFU.TANH R197, R0 ;  /* 0x0000000000c57308 */ /* 0x0003e40000002400 */
[----:B-1----:R-:W-:-:S06]  /*16bd0*/  FMUL.FTZ R0, R50, R3 ;  /* 0x0000000332007220 */ /* 0x002fcc0000410000 */
[----:B------:R1:W1:Y:S02]  /*16be0*/  MUFU.TANH R196, R0 ;  /* 0x0000000000c47308 */ /* 0x0002640000002400 */
[-C--:B-1----:R-:W-:Y:S02]  /*16bf0*/  FMUL.FTZ R0, R51, R3.reuse ;  /* 0x0000000333007220 */ /* 0x082fe40000410000 */
[----:B------:R-:W-:Y:S01]  /*16c00*/  HMMA.16816.F32 R48, R12, R66, R40 ;  /* 0x000000420c30723c */ /* 0x000fe20000001828 */
[----:B------:R-:W1:Y:S03]  /*16c10*/  LDSM.16.M88.4 R64, [R177+0x4800] ;  /* 0x00480000b140783b */ /* 0x000e660000000200 */
[----:B------:R2:W-:Y:S04]  /*16c20*/  MUFU.TANH R198, R0 ;  /* 0x0000000000c67308 */ /* 0x0005e80000002400 */
[----:B------:R-:W-:Y:S01]  /*16c30*/  HMMA.16816.F32 R40, R20, R46, R84 ;  /* 0x0000002e1428723c */ /* 0x000fe20000001854 */
[----:B--2---:R-:W-:-:S04]  /*16c40*/  FMUL.FTZ R0, R4, R3 ;  /* 0x0000000304007220 */ /* 0x004fc80000410000 */
[----:B------:R2:W-:Y:S11]  /*16c50*/  MUFU.TANH R200, R0 ;  /* 0x0000000000c87308 */ /* 0x0005f60000002400 */
[----:B------:R-:W-:Y:S08]  /*16c60*/  @!UPT UIADD3 URZ, URZ, URZ, URZ ;  /* 0x0000003f3f3ff290 */ /* 0x000ff0000fffe03f */
[----:B------:R-:W-:Y:S01]  /*16c70*/  HMMA.16816.F32 R40, R12, R54, R40 ;  /* 0x000000360c28723c */ /* 0x000fe20000001828 */
[----:B------:R-:W-:Y:S01]  /*16c80*/  LDSM.16.M88.4 R52, [R177+0x5000] ;  /* 0x00500000b134783b */ /* 0x000fe20000000200 */
[----:B--2---:R-:W-:-:S06]  /*16c90*/  FMUL.FTZ R0, R5, R3 ;  /* 0x0000000305007220 */ /* 0x004fcc0000410000 */
[C---:B-1----:R-:W-:Y:S01]  /*16ca0*/  HMMA.16816.F32 R36, R20.reuse, R64, R112 ;  /* 0x000000401424723c */ /* 0x042fe20000001870 */
[----:B------:R1:W-:Y:S07]  /*16cb0*/  MUFU.TANH R195, R0 ;  /* 0x0000000000c37308 */ /* 0x0003ee0000002400 */
[----:B------:R-:W-:Y:S01]  /*16cc0*/  HMMA.16816.F32 R32, R20, R66, R120 ;  /* 0x000000421420723c */ /* 0x000fe20000001878 */
[----:B------:R-:W-:Y:S01]  /*16cd0*/  LDSM.16.M88.4 R64, [R182+0x6800] ;  /* 0x00680000b640783b */ /* 0x000fe20000000200 */
[----:B-1----:R-:W-:-:S04]  /*16ce0*/  FMUL.FTZ R0, R6, R3 ;  /* 0x0000000306007220 */ /* 0x002fc80000410000 */
[----:B------:R1:W2:Y:S10]  /*16cf0*/  MUFU.TANH R180, R0 ;  /* 0x0000000000b47308 */ /* 0x0002b40000002400 */
[----:B------:R-:W-:Y:S08]  /*16d00*/  HMMA.16816.F32 R44, R12, R60, R36 ;  /* 0x0000003c0c2c723c */ /* 0x000ff00000001824 */
[----:B------:R-:W-:Y:S01]  /*16d10*/  HMMA.16816.F32 R36, R28, R78, RZ ;  /* 0x0000004e1c24723c */ /* 0x000fe200000018ff */
[----:B-1----:R-:W-:-:S07]  /*16d20*/  FMUL.FTZ R0, R7, R3 ;  /* 0x0000000307007220 */ /* 0x002fce0000410000 */
[----:B------:R-:W-:Y:S01]  /*16d30*/  HMMA.16816.F32 R4, R28, R82, RZ ;  /* 0x000000521c04723c */ /* 0x000fe200000018ff */
[----:B------:R1:W1:Y:S01]  /*16d40*/  MUFU.TANH R181, R0 ;  /* 0x0000000000b57308 */ /* 0x0002620000002400 */
[----:B------:R-:W-:Y:S11]  /*16d50*/  LDSM.16.M88.4 R80, [R100+0x9000] ;  /* 0x009000006450783b */ /* 0x000ff60000000200 */
[----:B------:R-:W-:Y:S03]  /*16d60*/  @!UPT UIADD3 URZ, URZ, URZ, URZ ;  /* 0x0000003f3f3ff290 */ /* 0x000fe6000fffe03f */
[C---:B------:R-:W-:Y:S01]  /*16d70*/  HMMA.16816.F32 R68, R24.reuse, R58, R36 ;  /* 0x0000003a1844723c */ /* 0x040fe20000001824 */
[-C--:B-1----:R-:W-:Y:S01]  /*16d80*/  FMUL.FTZ R0, R48, R3.reuse ;  /* 0x0000000330007220 */ /* 0x082fe20000410000 */
[----:B------:R-:W-:Y:S03]  /*16d90*/  LDSM.16.M88.4 R56, [R182+0x5000] ;  /* 0x00500000b638783b */ /* 0x000fe60000000200 */
[----:B------:R1:W-:Y:S03]  /*16da0*/  MUFU.TANH R178, R0 ;  /* 0x0000000000b27308 */ /* 0x0003e60000002400 */
[----:B------:R-:W-:Y:S01]  /*16db0*/  HMMA.16816.F32 R88, R24, R74, R4 ;  /* 0x0000004a1858723c */ /* 0x000fe20000001804 */
[----:B------:R-:W2:Y:S06]  /*16dc0*/  LDSM.16.M88.4 R72, [R176+0x9000] ;  /* 0x00900000b048783b */ /* 0x000eac0000000200 */
[----:B------:R-:W-:-:S02]  /*16dd0*/  FMUL.FTZ R4, R9, R3 ;  /* 0x0000000309047220 */ /* 0x000fc40000410000 */
[-C--:B------:R-:W-:Y:S02]  /*16de0*/  FMUL.FTZ R7, R40, R3.reuse ;  /* 0x0000000328077220 */ /* 0x080fe40000410000 */
[----:B------:R3:W-:Y:S01]  /*16df0*/  MUFU.TANH R76, R4 ;  /* 0x00000004004c7308 */ /* 0x0007e20000002400 */
[----:B-1----:R-:W-:-:S07]  /*16e00*/  FMUL.FTZ R0, R49, R3 ;  /* 0x0000000331007220 */ /* 0x002fce0000410000 */
[----:B------:R1:W-:Y:S01]  /*16e10*/  MUFU.TANH R179, R0 ;  /* 0x0000000000b37308 */ /* 0x0003e20000002400 */
[----:B---3--:R-:W-:-:S07]  /*16e20*/  FMUL.FTZ R4, R10, R3 ;  /* 0x000000030a047220 */ /* 0x008fce0000410000 */
[----:B------:R3:W-:Y:S01]  /*16e30*/  MUFU.TANH R153, R7 ;  /* 0x0000000700997308 */ /* 0x0007e20000002400 */
[----:B-1----:R-:W-:-:S07]  /*16e40*/  FMUL.FTZ R0, R50, R3 ;  /* 0x0000000332007220 */ /* 0x002fce0000410000 */
[----:B------:R-:W-:Y:S01]  /*16e50*/  MUFU.TANH R10, R4 ;  /* 0x00000004000a7308 */ /* 0x000fe20000002400 */
[----:B--2---:R-:W-:Y:S07]  /*16e60*/  HMMA.16816.F32 R36, R28, R72, RZ ;  /* 0x000000481c24723c */ /* 0x004fee00000018ff */
[----:B------:R1:W-:Y:S01]  /*16e70*/  MUFU.TANH R175, R0 ;  /* 0x0000000000af7308 */ /* 0x0003e20000002400 */
[----:B---3--:R-:W-:-:S07]  /*16e80*/  FMUL.FTZ R7, R42, R3 ;  /* 0x000000032a077220 */ /* 0x008fce0000410000 */
[----:B------:R-:W-:Y:S01]  /*16e90*/  MUFU.TANH R9, R7 ;  /* 0x0000000700097308 */ /* 0x000fe20000002400 */
[-C--:B-1----:R-:W-:Y:S02]  /*16ea0*/  FMUL.FTZ R0, R51, R3.reuse ;  /* 0x0000000333007220 */ /* 0x082fe40000410000 */
[----:B------:R-:W-:Y:S01]  /*16eb0*/  HMMA.16816.F32 R48, R12, R62, R32 ;  /* 0x0000003e0c30723c */ /* 0x000fe20000001820 */
[----:B------:R-:W-:Y:S04]  /*16ec0*/  LDSM.16.M88.4 R60, [R182+0x6000] ;  /* 0x00600000b63c783b */ /* 0x000fe80000000200 */
[----:B------:R1:W-:Y:S03]  /*16ed0*/  MUFU.TANH R19, R0 ;  /* 0x0000000000137308 */ /* 0x0003e60000002400 */
[----:B------:R-:W-:Y:S08]  /*16ee0*/  HMMA.16816.F32 R32, R20, R54, R108 ;  /* 0x000000361420723c */ /* 0x000ff0000000186c */
[----:B------:R-:W-:Y:S01]  /*16ef0*/  HMMA.16816.F32 R84, R24, R80, R36 ;  /* 0x000000501854723c */ /* 0x000fe20000001824 */
[----:B-1----:R-:W-:-:S04]  /*16f00*/  FMUL.FTZ R0, R8, R3 ;  /* 0x0000000308007220 */ /* 0x002fc80000410000 */
[----:B------:R1:W2:Y:S03]  /*16f10*/  MUFU.TANH R77, R0 ;  /* 0x00000000004d7308 */ /* 0x0002a60000002400 */
[----:B------:R-:W-:-:S05]  /*16f20*/  FMUL.FTZ R7, R49, R3 ;  /* 0x0000000331077220 */ /* 0x000fca0000410000 */
[----:B------:R3:W-:Y:S03]  /*16f30*/  MUFU.TANH R123, R7 ;  /* 0x00000007007b7308 */ /* 0x0007e60000002400 */
[----:B------:R-:W-:Y:S01]  /*16f40*/  HMMA.16816.F32 R36, R12, R58, R32 ;  /* 0x0000003a0c24723c */ /* 0x000fe20000001820 */
[----:B-1----:R-:W-:-:S05]  /*16f50*/  IMAD R0, R251, 0x10, R102 ;  /* 0x00000010fb007824 */ /* 0x002fca00078e0266 */
[----:B------:R-:W-:Y:S01]  /*16f60*/  IADD3 R0, R0, 0x1, R223 ;  /* 0x0000000100007810 */ /* 0x000fe20007ffe0df */
[----:B---3--:R-:W-:-:S03]  /*16f70*/  FMUL.FTZ R7, R51, R3 ;  /* 0x0000000333077220 */ /* 0x008fc60000410000 */
[----:B------:R-:W-:Y:S01]  /*16f80*/  IADD3 R0, R211, R0, -R152 ;  /* 0x00000000d3007210 */ /* 0x000fe20007ffe898 */
[----:B------:R-:W-:Y:S04]  /*16f90*/  MUFU.TANH R114, R7 ;  /* 0x0000000700727308 */ /* 0x000fe80000002400 */
[----:B------:R-:W-:Y:S02]  /*16fa0*/  IMAD.IADD R4, R103, 0x1, R0 ;  /* 0x0000000167047824 */ /* 0x000fe400078e0200 */
[----:B------:R-:W-:-:S03]  /*16fb0*/  FMUL.FTZ R0, R11, R3 ;  /* 0x000000030b007220 */ /* 0x000fc60000410000 */
[C---:B------:R-:W-:Y:S01]  /*16fc0*/  IADD3 R6, R4.reuse, 0x8, RZ ;  /* 0x0000000804067810 */ /* 0x040fe20007ffe0ff */
[----:B------:R1:W3:Y:S01]  /*16fd0*/  MUFU.TANH R160, R0 ;  /* 0x0000000000a07308 */ /* 0x0002e20000002400 */
[-C--:B------:R-:W-:Y:S02]  /*16fe0*/  IMNMX R8, R4, R211.reuse, PT ;  /* 0x000000d304087217 */ /* 0x080fe40003800200 */
[----:B------:R-:W-:Y:S01]  /*16ff0*/  IMNMX R6, R6, R211, PT ;  /* 0x000000d306067217 */ /* 0x000fe20003800200 */
[----:B-1----:R-:W-:-:S05]  /*17000*/  IMAD.IADD R0, R101, 0x1, R144 ;  /* 0x0000000165007824 */ /* 0x002fca00078e0290 */
[C---:B------:R-:W-:Y:S02]  /*17010*/  IADD3 R5, R0.reuse, 0x1, RZ ;  /* 0x0000000100057810 */ /* 0x040fe40007ffe0ff */
[----:B------:R-:W-:Y:S02]  /*17020*/  ISETP.GE.AND P4, PT, R0, R6, PT ;  /* 0x000000060000720c */ /* 0x000fe40003f86270 */
[C---:B------:R-:W-:Y:S02]  /*17030*/  ISETP.GE.AND P2, PT, R5.reuse, R8, PT ;  /* 0x000000080500720c */ /* 0x040fe40003f46270 */
[----:B------:R-:W-:Y:S01]  /*17040*/  ISETP.GE.AND P0, PT, R5, R6, PT ;  /* 0x000000060500720c */ /* 0x000fe20003f06270 */
[----:B------:R-:W-:Y:S01]  /*17050*/  FMUL.FTZ R5, R41, R3 ;  /* 0x0000000329057220 */ /* 0x000fe20000410000 */
[----:B------:R-:W-:Y:S02]  /*17060*/  FSEL R121, R117, -INF , !P4 ;  /* 0xff80000075797808 */ /* 0x000fe40006000000 */
[----:B------:R-:W-:Y:S01]  /*17070*/  FSEL R117, R138, -INF , !P0 ;  /* 0xff8000008a757808 */ /* 0x000fe20004000000 */
[----:B------:R1:W-:Y:S01]  /*17080*/  MUFU.TANH R155, R5 ;  /* 0x00000005009b7308 */ /* 0x0003e20000002400 */
[----:B------:R-:W-:-:S02]  /*17090*/  IADD3 R4, R0, 0x8, RZ ;  /* 0x0000000800047810 */ /* 0x000fc40007ffe0ff */
[----:B------:R-:W-:Y:S02]  /*170a0*/  FSEL R134, R134, -INF , !P2 ;  /* 0xff80000086867808 */ /* 0x000fe40005000000 */
[C---:B------:R-:W-:Y:S02]  /*170b0*/  ISETP.GE.AND P1, PT, R4.reuse, R8, PT ;  /* 0x000000080400720c */ /* 0x040fe40003f26270 */
[----:B------:R-:W-:Y:S02]  /*170c0*/  ISETP.GE.AND P5, PT, R4, R6, PT ;  /* 0x000000060400720c */ /* 0x000fe40003fa6270 */
[----:B------:R-:W-:Y:S02]  /*170d0*/  IADD3 R4, R0, 0x10, RZ ;  /* 0x0000001000047810 */ /* 0x000fe40007ffe0ff */
[----:B------:R-:W-:Y:S02]  /*170e0*/  FSEL R137, R137, -INF , !P1 ;  /* 0xff80000089897808 */ /* 0x000fe40004800000 */
[----:B------:R-:W-:-:S02]  /*170f0*/  ISETP.GE.AND P4, PT, R4, R8, PT ;  /* 0x000000080400720c */ /* 0x000fc40003f86270 */
[----:B------:R-:W-:Y:S02]  /*17100*/  ISETP.GE.AND P2, PT, R4, R6, PT ;  /* 0x000000060400720c */ /* 0x000fe40003f46270 */
[C---:B-1----:R-:W-:Y:S02]  /*17110*/  IADD3 R5, R0.reuse, 0x9, RZ ;  /* 0x0000000900057810 */ /* 0x042fe40007ffe0ff */
[----:B------:R-:W-:Y:S02]  /*17120*/  IADD3 R4, R0, 0x11, RZ ;  /* 0x0000001100047810 */ /* 0x000fe40007ffe0ff */
[C---:B------:R-:W-:Y:S02]  /*17130*/  ISETP.GE.AND P3, PT, R5.reuse, R8, PT ;  /* 0x000000080500720c */ /* 0x040fe40003f66270 */
[----:B------:R-:W-:Y:S01]  /*17140*/  ISETP.GE.AND P6, PT, R5, R6, PT ;  /* 0x000000060500720c */ /* 0x000fe20003fc6270 */
[----:B------:R-:W-:Y:S01]  /*17150*/  FMUL.FTZ R5, R43, R3 ;  /* 0x000000032b057220 */ /* 0x000fe20000410000 */
[C---:B------:R-:W-:Y:S01]  /*17160*/  ISETP.GE.AND P0, PT, R4.reuse, R8, PT ;  /* 0x000000080400720c */ /* 0x040fe20003f06270 */
[----:B------:R-:W-:Y:S01]  /*17170*/  HMMA.16816.F32 R40, R20, R52, R128 ;  /* 0x000000341428723c */ /* 0x000fe20000001880 */
[----:B------:R-:W-:Y:S01]  /*17180*/  ISETP.GE.AND P1, PT, R4, R6, PT ;  /* 0x000000060400720c */ /* 0x000fe20003f26270 */
[----:B------:R1:W1:Y:S01]  /*17190*/  MUFU.TANH R152, R5 ;  /* 0x0000000500987308 */ /* 0x0002620000002400 */
[----:B------:R-:W-:Y:S01]  /*171a0*/  IADD3 R4, R0, 0x18, RZ ;  /* 0x0000001800047810 */ /* 0x000fe20007ffe0ff */
[----:B------:R-:W-:Y:S01]  /*171b0*/  LDSM.16.M88.4 R52, [R177+0x6800] ;  /* 0x00680000b134783b */ /* 0x000fe20000000200 */
[----:B------:R-:W-:-:S02]  /*171c0*/  FSEL R122, R119, -INF , !P5 ;  /* 0xff800000777a7808 */ /* 0x000fc40006800000 */
[----:B------:R-:W-:Y:S02]  /*171d0*/  FSEL R135, R135, -INF , !P3 ;  /* 0xff80000087877808 */ /* 0x000fe40005800000 */
[C---:B------:R-:W-:Y:S02]  /*171e0*/  ISETP.GE.AND P5, PT, R4.reuse, R8, PT ;  /* 0x000000080400720c */ /* 0x040fe40003fa6270 */
[----:B------:R-:W-:Y:S02]  /*171f0*/  ISETP.GE.AND P3, PT, R4, R6, PT ;  /* 0x000000060400720c */ /* 0x000fe40003f66270 */
[----:B------:R-:W-:Y:S02]  /*17200*/  IADD3 R4, R0, 0x19, RZ ;  /* 0x0000001900047810 */ /* 0x000fe40007ffe0ff */
[----:B------:R-:W-:Y:S02]  /*17210*/  FSEL R119, R218, -INF , !P6 ;  /* 0xff800000da777808 */ /* 0x000fe40007000000 */
[----:B------:R-:W-:Y:S01]  /*17220*/  ISETP.GE.AND P6, PT, R4, R8, PT ;  /* 0x000000080400720c */ /* 0x000fe20003fc6270 */
[----:B-1----:R-:W-:Y:S01]  /*17230*/  FMUL.FTZ R5, R44, R3 ;  /* 0x000000032c057220 */ /* 0x002fe20000410000 */
[----:B------:R-:W-:-:S02]  /*17240*/  FSEL R129, R139, -INF , !P3 ;  /* 0xff8000008b817808 */ /* 0x000fc40005800000 */
[----:B------:R-:W-:Y:S01]  /*17250*/  FSEL R139, R212, -INF , !P6 ;  /* 0xff800000d48b7808 */ /* 0x000fe20007000000 */
[----:B------:R1:W1:Y:S01]  /*17260*/  MUFU.TANH R144, R5 ;  /* 0x0000000500907308 */ /* 0x0002620000002400 */
[----:B------:R-:W-:Y:S01]  /*17270*/  FSEL R143, R215, -INF , !P4 ;  /* 0xff800000d78f7808 */ /* 0x000fe20006000000 */
[----:B------:R-:W-:Y:S01]  /*17280*/  HMMA.16816.F32 R40, R12, R56, R40 ;  /* 0x000000380c28723c */ /* 0x000fe20000001828 */
[----:B------:R-:W-:Y:S01]  /*17290*/  LDSM.16.M88.4 R56, [R177+0x6000] ;  /* 0x00600000b138783b */ /* 0x000fe20000000200 */
[----:B------:R-:W-:Y:S02]  /*172a0*/  ISETP.GE.AND P4, PT, R4, R6, PT ;  /* 0x000000060400720c */ /* 0x000fe40003f86270 */
[----:B------:R-:W-:Y:S02]  /*172b0*/  IADD3 R4, R0, 0x20, RZ ;  /* 0x0000002000047810 */ /* 0x000fe40007ffe0ff */
[----:B------:R-:W-:Y:S02]  /*172c0*/  FSEL R131, R214, -INF , !P2 ;  /* 0xff800000d6837808 */ /* 0x000fe40005000000 */
[----:B------:R-:W-:-:S02]  /*172d0*/  FSEL R142, R217, -INF , !P0 ;  /* 0xff800000d98e7808 */ /* 0x000fc40004000000 */
[C---:B------:R-:W-:Y:S02]  /*172e0*/  ISETP.GE.AND P2, PT, R4.reuse, R8, PT ;  /* 0x000000080400720c */ /* 0x040fe40003f46270 */
[----:B------:R-:W-:Y:S01]  /*172f0*/  ISETP.GE.AND P0, PT, R4, R6, PT ;  /* 0x000000060400720c */ /* 0x000fe20003f06270 */
[----:B-1----:R-:W-:Y:S01]  /*17300*/  FMUL.FTZ R5, R45, R3 ;  /* 0x000000032d057220 */ /* 0x002fe20000410000 */
[----:B------:R-:W-:Y:S02]  /*17310*/  IADD3 R4, R0, 0x21, RZ ;  /* 0x0000002100047810 */ /* 0x000fe40007ffe0ff */
[----:B------:R-:W-:Y:S01]  /*17320*/  FSEL R130, R213, -INF , !P1 ;  /* 0xff800000d5827808 */ /* 0x000fe20004800000 */
[----:B------:R1:W-:Y:S01]  /*17330*/  MUFU.TANH R138, R5 ;  /* 0x00000005008a7308 */ /* 0x0003e20000002400 */
[----:B------:R-:W-:Y:S02]  /*17340*/  FSEL R140, R210, -INF , !P5 ;  /* 0xff800000d28c7808 */ /* 0x000fe40006800000 */
[----:B------:R-:W-:-:S02]  /*17350*/  ISETP.GE.AND P1, PT, R4, R8, PT ;  /* 0x000000080400720c */ /* 0x000fc40003f26270 */
[----:B------:R-:W-:Y:S02]  /*17360*/  ISETP.GE.AND P5, PT, R4, R6, PT ;  /* 0x000000060400720c */ /* 0x000fe40003fa6270 */
[-C--:B------:R-:W-:Y:S01]  /*17370*/  FMUL.FTZ R7, R40, R3.reuse ;  /* 0x0000000328077220 */ /* 0x080fe20000410000 */
[----:B------:R-:W-:Y:S02]  /*17380*/  IADD3 R4, R0, 0x29, RZ ;  /* 0x0000002900047810 */ /* 0x000fe40007ffe0ff */
[----:B------:R-:W-:Y:S01]  /*17390*/  FSEL R141, R18, -INF , !P4 ;  /* 0xff800000128d7808 */ /* 0x000fe20006000000 */
[----:B------:R2:W-:Y:S01]  /*173a0*/  MUFU.TANH R113, R7 ;  /* 0x0000000700717308 */ /* 0x0005e20000002400 */
[----:B------:R-:W-:Y:S02]  /*173b0*/  FSEL R151, R151, -INF , !P2 ;  /* 0xff80000097977808 */ /* 0x000fe40005000000 */
[C---:B------:R-:W-:Y:S02]  /*173c0*/  ISETP.GE.AND P4, PT, R4.reuse, R8, PT ;  /* 0x000000080400720c */ /* 0x040fe40003f86270 */
[----:B------:R-:W-:Y:S01]  /*173d0*/  ISETP.GE.AND P2, PT, R4, R6, PT ;  /* 0x000000060400720c */ /* 0x000fe20003f46270 */
[----:B-1----:R-:W-:Y:S01]  /*173e0*/  FMUL.FTZ R5, R46, R3 ;  /* 0x000000032e057220 */ /* 0x002fe20000410000 */
[----:B------:R-:W-:-:S02]  /*173f0*/  IADD3 R4, R0, 0x30, RZ ;  /* 0x0000003000047810 */ /* 0x000fc40007ffe0ff */
[----:B------:R-:W-:Y:S01]  /*17400*/  FSEL R147, R147, -INF , !P0 ;  /* 0xff80000093937808 */ /* 0x000fe20004000000 */
[----:B------:R1:W1:Y:S01]  /*17410*/  MUFU.TANH R128, R5 ;  /* 0x0000000500807308 */ /* 0x0002620000002400 */
[----:B------:R-:W-:Y:S02]  /*17420*/  FSEL R148, R148, -INF , !P1 ;  /* 0xff80000094947808 */ /* 0x000fe40004800000 */
[----:B------:R-:W-:Y:S02]  /*17430*/  FSEL R145, R145, -INF , !P5 ;  /* 0xff80000091917808 */ /* 0x000fe40006800000 */
[C---:B------:R-:W-:Y:S01]  /*17440*/  ISETP.GE.AND P0, PT, R4.reuse, R8, PT ;  /* 0x000000080400720c */ /* 0x040fe20003f06270 */
[----:B--2---:R-:W-:Y:S01]  /*17450*/  FMUL.FTZ R7, R41, R3 ;  /* 0x0000000329077220 */ /* 0x004fe20000410000 */
[----:B------:R-:W-:Y:S02]  /*17460*/  ISETP.GE.AND P1, PT, R4, R6, PT ;  /* 0x000000060400720c */ /* 0x000fe40003f26270 */
[----:B------:R-:W-:Y:S01]  /*17470*/  IADD3 R4, R0, 0x38, RZ ;  /* 0x0000003800047810 */ /* 0x000fe20007ffe0ff */
[----:B------:R2:W-:Y:S01]  /*17480*/  MUFU.TANH R112, R7 ;  /* 0x0000000700707308 */ /* 0x0005e20000002400 */
[----:B----4-:R-:W-:-:S02]  /*17490*/  FSEL R149, R149, -INF , !P4 ;  /* 0xff80000095957808 */ /* 0x010fc40006000000 */
[----:B------:R-:W-:Y:S02]  /*174a0*/  FSEL R159, R159, -INF , !P0 ;  /* 0xff8000009f9f7808 */ /* 0x000fe40004000000 */
[----:B------:R-:W-:Y:S01]  /*174b0*/  ISETP.GE.AND P4, PT, R4, R6, PT ;  /* 0x000000060400720c */ /* 0x000fe20003f86270 */
[-C--:B-1----:R-:W-:Y:S01]  /*174c0*/  FMUL.FTZ R5, R47, R3.reuse ;  /* 0x000000032f057220 */ /* 0x082fe20000410000 */
[----:B------:R-:W-:Y:S01]  /*174d0*/  FSEL R154, R154, -INF , !P1 ;  /* 0xff8000009a9a7808 */ /* 0x000fe20004800000 */
[----:B------:R-:W1:Y:S02]  /*174e0*/  LDSM.16.M88.4 R44, [R177+0x5800] ;  /* 0x00580000b12c783b */ /* 0x000e640000000200 */
[----:B------:R4:W-:Y:S01]  /*174f0*/  MUFU.TANH R120, R5 ;  /* 0x0000000500787308 */ /* 0x0009e20000002400 */
[----:B--2---:R-:W-:-:S07]  /*17500*/  FMUL.FTZ R7, R42, R3 ;  /* 0x000000032a077220 */ /* 0x004fce0000410000 */
[----:B------:R2:W-:Y:S01]  /*17510*/  MUFU.TANH R111, R7 ;  /* 0x00000007006f7308 */ /* 0x0005e20000002400 */
[----:B----4-:R-:W-:-:S07]  /*17520*/  FMUL.FTZ R5, R48, R3 ;  /* 0x0000000330057220 */ /* 0x010fce0000410000 */
[----:B------:R4:W-:Y:S01]  /*17530*/  MUFU.TANH R115, R5 ;  /* 0x0000000500737308 */ /* 0x0009e20000002400 */
[----:B--2---:R-:W-:-:S07]  /*17540*/  FMUL.FTZ R7, R43, R3 ;  /* 0x000000032b077220 */ /* 0x004fce0000410000 */
[----:B------:R2:W-:Y:S01]  /*17550*/  MUFU.TANH R110, R7 ;  /* 0x00000007006e7308 */ /* 0x0005e20000002400 */
[----:B----4-:R-:W-:Y:S01]  /*17560*/  IADD3 R5, R0, 0x28, RZ ;  /* 0x0000002800057810 */ /* 0x010fe20007ffe0ff */
[C---:B-1----:R-:W-:Y:S03]  /*17570*/  HMMA.16816.F32 R32, R20.reuse, R44, R124 ;  /* 0x0000002c1420723c */ /* 0x042fe6000000187c */
[C---:B------:R-:W-:Y:S02]  /*17580*/  ISETP.GE.AND P3, PT, R5.reuse, R8, PT ;  /* 0x000000080500720c */ /* 0x040fe40003f66270 */
[----:B------:R-:W-:Y:S01]  /*17590*/  ISETP.GE.AND P6, PT, R5, R6, PT ;  /* 0x000000060500720c */ /* 0x000fe20003fc6270 */
[-C--:B------:R-:W-:Y:S01]  /*175a0*/  FMUL.FTZ R5, R50, R3.reuse ;  /* 0x0000000332057220 */ /* 0x080fe20000410000 */
[----:B------:R-:W-:Y:S01]  /*175b0*/  FSEL R150, R150, -INF , !P3 ;  /* 0xff80000096967808 */ /* 0x000fe20005800000 */
[----:B------:R-:W1:Y:S01]  /*175c0*/  LDSM.16.M88.4 R48, [R182+0x5800] ;  /* 0x00580000b630783b */ /* 0x000e620000000200 */
[----:B------:R-:W-:Y:S01]  /*175d0*/  FSEL R146, R146, -INF , !P6 ;  /* 0xff80000092927808 */ /* 0x000fe20007000000 */
[----:B------:R4:W1:Y:S01]  /*175e0*/  MUFU.TANH R18, R5 ;  /* 0x0000000500127308 */ /* 0x0008620000002400 */
[----:B------:R-:W-:Y:S01]  /*175f0*/  FSEL R124, R209, -INF , !P2 ;  /* 0xff800000d17c7808 */ /* 0x000fe20005000000 */
[----:B------:R-:W-:Y:S01]  /*17600*/  HMMA.16816.F32 R40, R20, R46, R96 ;  /* 0x0000002e1428723c */ /* 0x000fe20000001860 */
[----:B------:R-:W-:Y:S01]  /*17610*/  ISETP.GE.AND P6, PT, R4, R8, PT ;  /* 0x000000080400720c */ /* 0x000fe20003fc6270 */
[----:B--2---:R-:W-:Y:S01]  /*17620*/  FMUL.FTZ R7, R36, R3 ;  /* 0x0000000324077220 */ /* 0x004fe20000410000 */
[----:B------:R-:W-:-:S02]  /*17630*/  IADD3 R4, R0, 0x40, RZ ;  /* 0x0000004000047810 */ /* 0x000fc40007ffe0ff */
[----:B------:R-:W-:Y:S01]  /*17640*/  FSEL R157, R157, -INF , !P6 ;  /* 0xff8000009d9d7808 */ /* 0x000fe20007000000 */
[----:B------:R2:W-:Y:S01]  /*17650*/  MUFU.TANH R109, R7 ;  /* 0x00000007006d7308 */ /* 0x0005e20000002400 */
[----:B------:R-:W-:Y:S01]  /*17660*/  ISETP.GE.AND P1, PT, R4, R8, PT ;  /* 0x000000080400720c */ /* 0x000fe20003f26270 */
[----:B------:R-:W-:Y:S01]  /*17670*/  HMMA.16816.F32 R44, R20, R56, R104 ;  /* 0x00000038142c723c */ /* 0x000fe20000001868 */
[----:B------:R-:W-:Y:S02]  /*17680*/  FSEL R125, R156, -INF , !P4 ;  /* 0xff8000009c7d7808 */ /* 0x000fe40006000000 */
[----:B------:R-:W-:Y:S02]  /*17690*/  FSEL R162, R162, -INF , !P1 ;  /* 0xff800000a2a27808 */ /* 0x000fe40004800000 */
[----:B----4-:R-:W-:-:S04]  /*176a0*/  IADD3 R5, R0, 0x31, RZ ;  /* 0x0000003100057810 */ /* 0x010fc80007ffe0ff */
[C---:B------:R-:W-:Y:S02]  /*176b0*/  ISETP.GE.AND P5, PT, R5.reuse, R8, PT ;  /* 0x000000080500720c */ /* 0x040fe40003fa6270 */
[----:B------:R-:W-:Y:S02]  /*176c0*/  ISETP.GE.AND P3, PT, R5, R6, PT ;  /* 0x000000060500720c */ /* 0x000fe40003f66270 */
[----:B------:R-:W-:Y:S01]  /*176d0*/  IADD3 R5, R0, 0x39, RZ ;  /* 0x0000003900057810 */ /* 0x000fe20007ffe0ff */
[----:B--2---:R-:W-:Y:S01]  /*176e0*/  FMUL.FTZ R7, R37, R3 ;  /* 0x0000000325077220 */ /* 0x004fe20000410000 */
[----:B------:R-:W-:Y:S02]  /*176f0*/  FSEL R126, R208, -INF , !P3 ;  /* 0xff800000d07e7808 */ /* 0x000fe40005800000 */
[C---:B------:R-:W-:Y:S01]  /*17700*/  ISETP.GE.AND P2, PT, R5.reuse, R8, PT ;  /* 0x000000080500720c */ /* 0x040fe20003f46270 */
[----:B------:R2:W-:Y:S01]  /*17710*/  MUFU.TANH R108, R7 ;  /* 0x00000007006c7308 */ /* 0x0005e20000002400 */
[----:B------:R-:W-:-:S02]  /*17720*/  ISETP.GE.AND P0, PT, R5, R6, PT ;  /* 0x000000060500720c */ /* 0x000fc40003f06270 */
[----:B------:R-:W-:Y:S02]  /*17730*/  IADD3 R5, R0, 0x41, RZ ;  /* 0x0000004100057810 */ /* 0x000fe40007ffe0ff */
[----:B------:R-:W-:Y:S02]  /*17740*/  FSEL R158, R158, -INF , !P5 ;  /* 0xff8000009e9e7808 */ /* 0x000fe40006800000 */
[C---:B------:R-:W-:Y:S01]  /*17750*/  ISETP.GE.AND P3, PT, R5.reuse, R8, PT ;  /* 0x000000080500720c */ /* 0x040fe20003f66270 */
[----:B-1----:R-:W-:Y:S01]  /*17760*/  HMMA.16816.F32 R32, R12, R48, R32 ;  /* 0x000000300c20723c */ /* 0x002fe20000001820 */
[----:B------:R-:W-:Y:S02]  /*17770*/  ISETP.GE.AND P6, PT, R5, R6, PT ;  /* 0x000000060500720c */ /* 0x000fe40003fc6270 */
[----:B------:R-:W-:Y:S02]  /*17780*/  IADD3 R5, R0, 0x49, RZ ;  /* 0x0000004900057810 */ /* 0x000fe40007ffe0ff */
[----:B------:R-:W-:-:S02]  /*17790*/  FSEL R127, R204, -INF , !P0 ;  /* 0xff800000cc7f7808 */ /* 0x000fc40004000000 */
[----:B------:R-:W-:Y:S01]  /*177a0*/  ISETP.GE.AND P5, PT, R4, R6, PT ;  /* 0x000000060400720c */ /* 0x000fe20003fa6270 */
[-C--:B--2---:R-:W-:Y:S01]  /*177b0*/  FMUL.FTZ R7, R39, R3.reuse ;  /* 0x0000000327077220 */ /* 0x084fe20000410000 */
[C---:B------:R-:W-:Y:S01]  /*177c0*/  ISETP.GE.AND P0, PT, R5.reuse, R8, PT ;  /* 0x000000080500720c */ /* 0x040fe20003f06270 */
[C---:B------:R-:W-:Y:S01]  /*177d0*/  HMMA.16816.F32 R40, R12.reuse, R50, R40 ;  /* 0x000000320c28723c */ /* 0x040fe20000001828 */
[----:B------:R-:W-:Y:S01]  /*177e0*/  ISETP.GE.AND P1, PT, R5, R6, PT ;  /* 0x000000060500720c */ /* 0x000fe20003f26270 */
[----:B------:R-:W-:Y:S01]  /*177f0*/  FMUL.FTZ R5, R38, R3 ;  /* 0x0000000326057220 */ /* 0x000fe20000410000 */
[----:B------:R-:W-:Y:S01]  /*17800*/  IADD3 R4, R0, 0x48, RZ ;  /* 0x0000004800047810 */ /* 0x000fe20007ffe0ff */
[----:B------:R1:W2:Y:S01]  /*17810*/  MUFU.TANH R104, R7 ;  /* 0x0000000700687308 */ /* 0x0002a20000002400 */
[----:B------:R-:W-:Y:S02]  /*17820*/  FSEL R156, R207, -INF , !P2 ;  /* 0xff800000cf9c7808 */ /* 0x000fe40005000000 */
[----:B------:R-:W-:Y:S01]  /*17830*/  ISETP.GE.AND P4, PT, R4, R8, PT ;  /* 0x000000080400720c */ /* 0x000fe20003f86270 */
[----:B------:R-:W-:Y:S01]  /*17840*/  HMMA.16816.F32 R48, R12, R60, R44 ;  /* 0x0000003c0c30723c */ /* 0x000fe2000000182c */
[----:B------:R-:W-:-:S02]  /*17850*/  FSEL R106, R203, -INF , !P6 ;  /* 0xff800000cb6a7808 */ /* 0x000fc40007000000 */
[----:B------:R-:W-:Y:S01]  /*17860*/  FSEL R107, R202, -INF , !P4 ;  /* 0xff800000ca6b7808 */ /* 0x000fe20006000000 */
[----:B------:R4:W-:Y:S01]  /*17870*/  MUFU.TANH R103, R5 ;  /* 0x0000000500677308 */ /* 0x0009e20000002400 */
[----:B------:R-:W-:Y:S02]  /*17880*/  ISETP.GE.AND P2, PT, R4, R6, PT ;  /* 0x000000060400720c */ /* 0x000fe40003f46270 */
[----:B------:R-:W-:Y:S01]  /*17890*/  IADD3 R4, R0, 0x50, RZ ;  /* 0x0000005000047810 */ /* 0x000fe20007ffe0ff */
[----:B------:R-:W-:Y:S01]  /*178a0*/  HMMA.16816.F32 R44, R20, R52, R92 ;  /* 0x00000034142c723c */ /* 0x000fe2000000185c */
[----:B------:R-:W-:Y:S02]  /*178b0*/  FSEL R161, R161, -INF , !P5 ;  /* 0xff800000a1a17808 */ /* 0x000fe40006800000 */
[----:B------:R-:W-:Y:S01]  /*178c0*/  ISETP.GE.AND P5, PT, R4, R8, PT ;  /* 0x000000080400720c */ /* 0x000fe20003fa6270 */
[----:B-1----:R-:W-:Y:S01]  /*178d0*/  FMUL.FTZ R7, R33, R3 ;  /* 0x0000000321077220 */ /* 0x002fe20000410000 */
[----:B------:R-:W-:-:S02]  /*178e0*/  FSEL R105, R163, -INF , !P2 ;  /* 0xff800000a3697808 */ /* 0x000fc40005000000 */
[----:B------:R-:W-:Y:S01]  /*178f0*/  FSEL R163, R201, -INF , !P1 ;  /* 0xff800000c9a37808 */ /* 0x000fe20004800000 */
[----:B------:R1:W1:Y:S01]  /*17900*/  MUFU.TANH R102, R7 ;  /* 0x0000000700667308 */ /* 0x0002620000002400 */
[----:B------:R-:W-:Y:S01]  /*17910*/  FSEL R172, R172, -INF , !P5 ;  /* 0xff800000acac7808 */ /* 0x000fe20006800000 */
[C---:B------:R-:W-:Y:S01]  /*17920*/  HMMA.16816.F32 R36, R20.reuse, R58, R88 ;  /* 0x0000003a1424723c */ /* 0x040fe20000001858 */
[----:B------:R-:W-:Y:S02]  /*17930*/  FSEL R164, R164, -INF , !P3 ;  /* 0xff800000a4a47808 */ /* 0x000fe40005800000 */
[----:B----4-:R-:W-:Y:S02]  /*17940*/  IADD3 R5, R0, 0x51, RZ ;  /* 0x0000005100057810 */ /* 0x010fe40007ffe0ff */
[----:B------:R-:W-:Y:S02]  /*17950*/  ISETP.GE.AND P3, PT, R4, R6, PT ;  /* 0x000000060400720c */ /* 0x000fe40003f66270 */
[C---:B------:R-:W-:Y:S01]  /*17960*/  ISETP.GE.AND P6, PT, R5.reuse, R8, PT ;  /* 0x000000080500720c */ /* 0x040fe20003fc6270 */
[----:B------:R-:W-:Y:S01]  /*17970*/  HMMA.16816.F32 R52, R20, R54, R68 ;  /* 0x000000361434723c */ /* 0x000fe20000001844 */
[----:B------:R-:W-:Y:S01]  /*17980*/  ISETP.GE.AND P4, PT, R5, R6, PT ;  /* 0x000000060500720c */ /* 0x000fe20003f86270 */
[-C--:B------:R-:W-:Y:S01]  /*17990*/  FMUL.FTZ R5, R32, R3.reuse ;  /* 0x0000000320057220 */ /* 0x080fe20000410000 */
[----:B------:R-:W-:Y:S01]  /*179a0*/  IADD3 R4, R0, 0x58, RZ ;  /* 0x0000005800047810 */ /* 0x000fe20007ffe0ff */
[----:B------:R-:W-:Y:S01]  /*179b0*/  LDSM.16.M88.4 R68, [R177+0x7000] ;  /* 0x00700000b144783b */ /* 0x000fe20000000200 */
[----:B------:R-:W-:Y:S01]  /*179c0*/  FSEL R165, R165, -INF , !P0 ;  /* 0xff800000a5a57808 */ /* 0x000fe20004000000 */
[----:B------:R4:W-:Y:S01]  /*179d0*/  MUFU.TANH R11, R5 ;  /* 0x00000005000b7308 */ /* 0x0009e20000002400 */
[----:B-1----:R-:W-:Y:S01]  /*179e0*/  FMUL.FTZ R7, R35, R3 ;  /* 0x0000000323077220 */ /* 0x002fe20000410000 */
[C---:B------:R-:W-:Y:S01]  /*179f0*/  ISETP.GE.AND P2, PT, R4.reuse, R8, PT ;  /* 0x000000080400720c */ /* 0x040fe20003f46270 */
[----:B------:R-:W-:Y:S01]  /*17a00*/  HMMA.16816.F32 R56, R12, R64, R44 ;  /* 0x000000400c38723c */ /* 0x000fe2000000182c */
[----:B------:R-:W-:-:S02]  /*17a10*/  ISETP.GE.AND P0, PT, R4, R6, PT ;  /* 0x000000060400720c */ /* 0x000fc40003f06270 */
[----:B------:R-:W-:Y:S02]  /*17a20*/  IADD3 R4, R0, 0x60, RZ ;  /* 0x0000006000047810 */ /* 0x000fe40007ffe0ff */
[----:B------:R-:W-:Y:S01]  /*17a30*/  FSEL R169, R169, -INF , !P3 ;  /* 0xff800000a9a97808 */ /* 0x000fe20005800000 */
[----:B------:R1:W1:Y:S01]  /*17a40*/  MUFU.TANH R99, R7 ;  /* 0x0000000700637308 */ /* 0x0002620000002400 */
[----:B------:R-:W-:Y:S01]  /*17a50*/  FSEL R171, R171, -INF , !P6 ;  /* 0xff800000abab7808 */ /* 0x000fe20007000000 */
[----:B------:R-:W-:Y:S01]  /*17a60*/  HMMA.16816.F32 R44, R28, R74, RZ ;  /* 0x0000004a1c2c723c */ /* 0x000fe200000018ff */
[C---:B------:R-:W-:Y:S01]  /*17a70*/  ISETP.GE.AND P3, PT, R4.reuse, R8, PT ;  /* 0x000000080400720c */ /* 0x040fe20003f66270 */
[----:B------:R-:W-:Y:S01]  /*17a80*/  LDSM.16.M88.4 R72, [R100+0x9800] ;  /* 0x009800006448783b */ /* 0x000fe20000000200 */
[----:B------:R-:W-:Y:S02]  /*17a90*/  ISETP.GE.AND P6, PT, R4, R6, PT ;  /* 0x000000060400720c */ /* 0x000fe40003fc6270 */
[----:B----4-:R-:W-:-:S02]  /*17aa0*/  IADD3 R5, R0, 0x59, RZ ;  /* 0x0000005900057810 */ /* 0x010fc40007ffe0ff */
[----:B------:R-:W-:Y:S01]  /*17ab0*/  IADD3 R4, R0, 0x68, RZ ;  /* 0x0000006800047810 */ /* 0x000fe20007ffe0ff */
[----:B------:R-:W-:Y:S01]  /*17ac0*/  HMMA.16816.F32 R36, R12, R62, R36 ;  /* 0x0000003e0c24723c */ /* 0x000fe20000001824 */
[C---:B------:R-:W-:Y:S01]  /*17ad0*/  ISETP.GE.AND P1, PT, R5.reuse, R8, PT ;  /* 0x000000080500720c */ /* 0x040fe20003f26270 */
[----:B------:R-:W-:Y:S01]  /*17ae0*/  LDSM.16.M88.4 R60, [R182+0x7000] ;  /* 0x00700000b63c783b */ /* 0x000fe20000000200 */
[----:B------:R-:W-:Y:S01]  /*17af0*/  ISETP.GE.AND P5, PT, R5, R6, PT ;  /* 0x000000060500720c */ /* 0x000fe20003fa6270 */
[-C--:B------:R-:W-:Y:S01]  /*17b00*/  FMUL.FTZ R5, R34, R3.reuse ;  /* 0x0000000322057220 */ /* 0x080fe20000410000 */
[----:B------:R-:W-:Y:S01]  /*17b10*/  FSEL R166, R166, -INF , !P4 ;  /* 0xff800000a6a67808 */ /* 0x000fe20006000000 */
[----:B------:R-:W4:Y:S01]  /*17b20*/  LDSM.16.M88.4 R32, [R176+0x9800] ;  /* 0x00980000b020783b */ /* 0x000f220000000200 */
[----:B------:R-:W-:Y:S01]  /*17b30*/  FSEL R167, R167, -INF , !P0 ;  /* 0xff800000a7a77808 */ /* 0x000fe20004000000 */
[----:B------:R2:W-:Y:S01]  /*17b40*/  MUFU.TANH R98, R5 ;  /* 0x0000000500627308 */ /* 0x0005e20000002400 */
[----:B------:R-:W-:Y:S01]  /*17b50*/  FSEL R173, R173, -INF , !P1 ;  /* 0xff800000adad7808 */ /* 0x000fe20004800000 */
[----:B-1----:R-:W-:Y:S01]  /*17b60*/  FMUL.FTZ R7, R40, R3 ;  /* 0x0000000328077220 */ /* 0x002fe20000410000 */
[----:B------:R-:W-:-:S02]  /*17b70*/  ISETP.GE.AND P0, PT, R4, R8, PT ;  /* 0x000000080400720c */ /* 0x000fc40003f06270 */
[----:B------:R-:W-:Y:S02]  /*17b80*/  ISETP.GE.AND P1, PT, R4, R6, PT ;  /* 0x000000060400720c */ /* 0x000fe40003f26270 */
[----:B------:R-:W-:Y:S01]  /*17b90*/  IADD3 R4, R0, 0x70, RZ ;  /* 0x0000007000047810 */ /* 0x000fe20007ffe0ff */
[----:B------:R1:W1:Y:S01]  /*17ba0*/  MUFU.TANH R97, R7 ;  /* 0x0000000700617308 */ /* 0x0002620000002400 */
[----:B------:R-:W-:Y:S02]  /*17bb0*/  FSEL R174, R174, -INF , !P2 ;  /* 0xff800000aeae7808 */ /* 0x000fe40005000000 */
[----:B------:R-:W-:Y:S02]  /*17bc0*/  FSEL R188, R188, -INF , !P6 ;  /* 0xff800000bcbc7808 */ /* 0x000fe40007000000 */
[----:B------:R-:W-:Y:S02]  /*17bd0*/  ISETP.GE.AND P6, PT, R4, R8, PT ;  /* 0x000000080400720c */ /* 0x000fe40003fc6270 */
[----:B------:R-:W-:-:S02]  /*17be0*/  FSEL R170, R170, -INF , !P5 ;  /* 0xff800000aaaa7808 */ /* 0x000fc40006800000 */
[----:B--2---:R-:W-:Y:S02]  /*17bf0*/  IADD3 R5, R0, 0x61, RZ ;  /* 0x0000006100057810 */ /* 0x004fe40007ffe0ff */
[----:B------:R-:W-:Y:S02]  /*17c00*/  FSEL R194, R194, -INF , !P3 ;  /* 0xff800000c2c27808 */ /* 0x000fe40005800000 */
[C---:B------:R-:W-:Y:S02]  /*17c10*/  ISETP.GE.AND P4, PT, R5.reuse, R8, PT ;  /* 0x000000080500720c */ /* 0x040fe40003f86270 */
[-C--:B------:R-:W-:Y:S01]  /*17c20*/  ISETP.GE.AND P2, PT, R5, R6.reuse, PT ;  /* 0x000000060500720c */ /* 0x080fe20003f46270 */
[-C--:B-1----:R-:W-:Y:S01]  /*17c30*/  FMUL.FTZ R7, R41, R3.reuse ;  /* 0x0000000329077220 */ /* 0x082fe20000410000 */
[----:B------:R-:W-:Y:S02]  /*17c40*/  FSEL R193, R193, -INF , !P4 ;  /* 0xff800000c1c17808 */ /* 0x000fe40006000000 */
[----:B------:R-:W-:Y:S01]  /*17c50*/  ISETP.GE.AND P4, PT, R4, R6, PT ;  /* 0x000000060400720c */ /* 0x000fe20003f86270 */
[----:B------:R-:W-:Y:S01]  /*17c60*/  FMUL.FTZ R4, R42, R3 ;  /* 0x000000032a047220 */ /* 0x000fe20000410000 */
[----:B------:R-:W-:Y:S01]  /*17c70*/  IADD3 R5, R0, 0x69, RZ ;  /* 0x0000006900057810 */ /* 0x000fe20007ffe0ff */
[----:B------:R1:W-:Y:S01]  /*17c80*/  MUFU.TANH R96, R7 ;  /* 0x0000000700607308 */ /* 0x0003e20000002400 */
[----:B------:R-:W-:-:S02]  /*17c90*/  FSEL R93, R199, -INF , !P2 ;  /* 0xff800000c75d7808 */ /* 0x000fc40005000000 */
[C---:B------:R-:W-:Y:S02]  /*17ca0*/  ISETP.GE.AND P5, PT, R5.reuse, R8, PT ;  /* 0x000000080500720c */ /* 0x040fe40003fa6270 */
[----:B------:R-:W-:Y:S02]  /*17cb0*/  ISETP.GE.AND P3, PT, R5, R6, PT ;  /* 0x000000060500720c */ /* 0x000fe40003f66270 */
[----:B------:R-:W-:Y:S01]  /*17cc0*/  IADD3 R5, R0, 0x71, RZ ;  /* 0x0000007100057810 */ /* 0x000fe20007ffe0ff */
[----:B------:R2:W2:Y:S01]  /*17cd0*/  MUFU.TANH R90, R4 ;  /* 0x00000004005a7308 */ /* 0x0004a20000002400 */
[----:B------:R-:W-:Y:S02]  /*17ce0*/  FSEL R92, R196, -INF , !P1 ;  /* 0xff800000c45c7808 */ /* 0x000fe40004800000 */
[----:B------:R-:W-:Y:S02]  /*17cf0*/  FSEL R95, R197, -INF , !P5 ;  /* 0xff800000c55f7808 */ /* 0x000fe40006800000 */
[----:B------:R-:W-:-:S02]  /*17d00*/  ISETP.GE.AND P2, PT, R5, R8, PT ;  /* 0x000000080500720c */ /* 0x000fc40003f46270 */
[----:B------:R-:W-:Y:S01]  /*17d10*/  FSEL R192, R192, -INF , !P0 ;  /* 0xff800000c0c07808 */ /* 0x000fe20004000000 */
[----:B-1----:R-:W-:Y:S01]  /*17d20*/  FMUL.FTZ R7, R43, R3 ;  /* 0x000000032b077220 */ /* 0x002fe20000410000 */
[----:B------:R-:W-:Y:S01]  /*17d30*/  ISETP.GE.AND P0, PT, R5, R6, PT ;  /* 0x000000060500720c */ /* 0x000fe20003f06270 */
[----:B----4-:R-:W-:Y:S01]  /*17d40*/  HMMA.16816.F32 R40, R28, R32, RZ ;  /* 0x000000201c28723c */ /* 0x010fe200000018ff */
[----:B------:R-:W-:Y:S01]  /*17d50*/  IADD3 R5, R0, 0x79, RZ ;  /* 0x0000007900057810 */ /* 0x000fe20007ffe0ff */
[----:B------:R1:W-:Y:S01]  /*17d60*/  MUFU.TANH R91, R7 ;  /* 0x00000007005b7308 */ /* 0x0003e20000002400 */
[----:B------:R-:W-:Y:S02]  /*17d70*/  FSEL R196, R180, -INF , !P4 ;  /* 0xff800000b4c47808 */ /* 0x000fe40006000000 */
[----:B------:R-:W-:Y:S02]  /*17d80*/  FSEL R201, R195, -INF , !P2 ;  /* 0xff800000c3c97808 */ /* 0x000fe40005000000 */
[----:B--2---:R-:W-:-:S02]  /*17d90*/  IADD3 R4, R0, 0x78, RZ ;  /* 0x0000007800047810 */ /* 0x004fc40007ffe0ff */
[----:B------:R-:W-:Y:S02]  /*17da0*/  FSEL R94, R198, -INF , !P3 ;  /* 0xff800000c65e7808 */ /* 0x000fe40005800000 */
[C---:B------:R-:W-:Y:S02]  /*17db0*/  ISETP.GE.AND P1, PT, R4.reuse, R8, PT ;  /* 0x000000080400720c */ /* 0x040fe40003f26270 */
[----:B------:R-:W-:Y:S02]  /*17dc0*/  ISETP.GE.AND P5, PT, R4, R6, PT ;  /* 0x000000060400720c */ /* 0x000fe40003fa6270 */
[----:B------:R-:W-:Y:S02]  /*17dd0*/  IADD3 R4, R0, 0x80, RZ ;  /* 0x0000008000047810 */ /* 0x000fe40007ffe0ff */
[----:B------:R-:W-:Y:S01]  /*17de0*/  FSEL R200, R200, -INF , !P6 ;  /* 0xff800000c8c87808 */ /* 0x000fe20007000000 */
[----:B-1----:R-:W-:Y:S01]  /*17df0*/  FMUL.FTZ R7, R48, R3 ;  /* 0x0000000330077220 */ /* 0x002fe20000410000 */
[----:B------:R-:W-:-:S02]  /*17e00*/  ISETP.GE.AND P4, PT, R4, R8, PT ;  /* 0x000000080400720c */ /* 0x000fc40003f86270 */
[----:B------:R-:W-:Y:S01]  /*17e10*/  ISETP.GE.AND P2, PT, R4, R6, PT ;  /* 0x000000060400720c */ /* 0x000fe20003f46270 */
[----:B------:R1:W2:Y:S01]  /*17e20*/  MUFU.TANH R89, R7 ;  /* 0x0000000700597308 */ /* 0x0002a20000002400 */
[C---:B------:R-:W-:Y:S02]  /*17e30*/  ISETP.GE.AND P3, PT, R5.reuse, R8, PT ;  /* 0x000000080500720c */ /* 0x040fe40003f66270 */
[----:B------:R-:W-:Y:S01]  /*17e40*/  ISETP.GE.AND P6, PT, R5, R6, PT ;  /* 0x000000060500720c */ /* 0x000fe20003fc6270 */
[----:B------:R-:W-:Y:S01]  /*17e50*/  FMUL.FTZ R5, R50, R3 ;  /* 0x0000000332057220 */ /* 0x000fe20000410000 */
[----:B------:R-:W-:Y:S02]  /*17e60*/  IADD3 R4, R0, 0x81, RZ ;  /* 0x0000008100047810 */ /* 0x000fe40007ffe0ff */
[----:B------:R-:W-:Y:S01]  /*17e70*/  FSEL R195, R181, -INF , !P0 ;  /* 0xff800000b5c37808 */ /* 0x000fe20004000000 */
[----:B------:R4:W2:Y:S01]  /*17e80*/  MUFU.TANH R81, R5 ;  /* 0x0000000500517308 */ /* 0x0008a20000002400 */
[----:B------:R-:W-:-:S02]  /*17e90*/  ISETP.GE.AND P0, PT, R4, R8, PT ;  /* 0x000000080400720c */ /* 0x000fc40003f06270 */
[----:B------:R-:W-:Y:S02]  /*17ea0*/  FSEL R204, R77, -INF , !P4 ;  /* 0xff8000004dcc7808 */ /* 0x000fe40006000000 */
[----:B------:R-:W-:Y:S02]  /*17eb0*/  FSEL R203, R76, -INF , !P0 ;  /* 0xff8000004ccb7808 */ /* 0x000fe40004000000 */
[----:B------:R-:W-:Y:S01]  /*17ec0*/  HMMA.16816.F32 R76, R28, R34, RZ ;  /* 0x000000221c4c723c */ /* 0x000fe200000018ff */
[----:B------:R-:W-:Y:S01]  /*17ed0*/  FSEL R197, R19, -INF , !P6 ;  /* 0xff80000013c57808 */ /* 0x000fe20007000000 */
[-C--:B-1----:R-:W-:Y:S01]  /*17ee0*/  FMUL.FTZ R7, R49, R3.reuse ;  /* 0x0000000331077220 */ /* 0x082fe20000410000 */
[----:B------:R-:W-:Y:S02]  /*17ef0*/  FSEL R202, R10, -INF , !P2 ;  /* 0xff8000000aca7808 */ /* 0x000fe40005000000 */
[----:B------:R-:W-:Y:S01]  /*17f00*/  FSEL R199, R178, -INF , !P1 ;  /* 0xff800000b2c77808 */ /* 0x000fe20004800000 */
[----:B------:R1:W-:Y:S01]  /*17f10*/  MUFU.TANH R88, R7 ;  /* 0x0000000700587308 */ /* 0x0003e20000002400 */
[----:B------:R-:W-:Y:S01]  /*17f20*/  ISETP.GE.AND P1, PT, R4, R6, PT ;  /* 0x000000060400720c */ /* 0x000fe20003f26270 */
[----:B------:R-:W-:Y:S01]  /*17f30*/  HMMA.16816.F32 R28, R24, R82, R44 ;  /* 0x00000052181c723c */ /* 0x000fe2000000182c */
[----:B----4-:R-:W-:Y:S01]  /*17f40*/  FMUL.FTZ R5, R51, R3 ;  /* 0x0000000333057220 */ /* 0x010fe20000410000 */
[----:B------:R-:W4:Y:S01]  /*17f50*/  LDSM.16.M88.4 R44, [R177+0x7800] ;  /* 0x00780000b12c783b */ /* 0x000f220000000200 */
[----:B------:R-:W-:-:S02]  /*17f60*/  IADD3 R4, R0, 0x88, RZ ;  /* 0x0000008800047810 */ /* 0x000fc40007ffe0ff */
[----:B------:R-:W-:Y:S01]  /*17f70*/  FSEL R175, R175, -INF , !P5 ;  /* 0xff800000afaf7808 */ /* 0x000fe20006800000 */
[----:B------:R2:W-:Y:S01]  /*17f80*/  MUFU.TANH R80, R5 ;  /* 0x0000000500507308 */ /* 0x0005e20000002400 */
[----:B------:R-:W-:Y:S01]  /*17f90*/  FSEL R198, R179, -INF , !P3 ;  /* 0xff800000b3c67808 */ /* 0x000fe20005800000 */
[----:B------:R-:W-:Y:S01]  /*17fa0*/  HMMA.16816.F32 R32, R20, R68, R84 ;  /* 0x000000441420723c */ /* 0x000fe20000001854 */
[C---:B------:R-:W-:Y:S02]  /*17fb0*/  ISETP.GE.AND P5, PT, R4.reuse, R8, PT ;  /* 0x000000080400720c */ /* 0x040fe40003fa6270 */
[----:B------:R-:W-:Y:S02]  /*17fc0*/  ISETP.GE.AND P3, PT, R4, R6, PT ;  /* 0x000000060400720c */ /* 0x000fe40003f66270 */
[----:B------:R-:W-:Y:S01]  /*17fd0*/  IADD3 R4, R0, 0x89, RZ ;  /* 0x0000008900047810 */ /* 0x000fe20007ffe0ff */
[----:B-1----:R-:W-:Y:S01]  /*17fe0*/  FMUL.FTZ R7, R56, R3 ;  /* 0x0000000338077220 */ /* 0x002fe20000410000 */
[----:B---3--:R-:W-:Y:S01]  /*17ff0*/  FSEL R160, R160, -INF , !P1 ;  /* 0xff800000a0a07808 */ /* 0x008fe20004800000 */
[----:B------:R-:W-:Y:S01]  /*18000*/  HMMA.16816.F32 R48, R12, R66, R52 ;  /* 0x000000420c30723c */ /* 0x000fe20000001834 */
[----:B------:R-:W-:-:S02]  /*18010*/  ISETP.GE.AND P6, PT, R4, R8, PT ;  /* 0x000000080400720c */ /* 0x000fc40003fc6270 */
[----:B------:R-:W-:Y:S02]  /*18020*/  ISETP.GE.AND P4, PT, R4, R6, PT ;  /* 0x000000060400720c */ /* 0x000fe40003f86270 */
[----:B------:R-:W-:Y:S01]  /*18030*/  IADD3 R4, R0, 0x90, RZ ;  /* 0x0000009000047810 */ /* 0x000fe20007ffe0ff */
[----:B--2---:R-:W-:Y:S01]  /*18040*/  FMUL.FTZ R5, R36, R3 ;  /* 0x0000000324057220 */ /* 0x004fe20000410000 */
[----:B------:R-:W-:Y:S01]  /*18050*/  FSEL R153, R153, -INF , !P5 ;  /* 0xff80000099997808 */ /* 0x000fe20006800000 */
[----:B------:R-:W-:Y:S01]  /*18060*/  HMMA.16816.F32 R28, R20, R70, R28 ;  /* 0x00000046141c723c */ /* 0x000fe2000000181c */
[C---:B------:R-:W-:Y:S01]  /*18070*/  ISETP.GE.AND P2, PT, R4.reuse, R8, PT ;  /* 0x000000080400720c */ /* 0x040fe20003f46270 */
[----:B------:R1:W2:Y:S01]  /*18080*/  MUFU.TANH R19, R5 ;  /* 0x0000000500137308 */ /* 0x0002a20000002400 */
[----:B------:R-:W-:Y:S02]  /*18090*/  ISETP.GE.AND P0, PT, R4, R6, PT ;  /* 0x000000060400720c */ /* 0x000fe40003f06270 */
[----:B------:R-:W-:-:S02]  /*180a0*/  IADD3 R4, R0, 0x91, RZ ;  /* 0x0000009100047810 */ /* 0x000fc40007ffe0ff */
[----:B------:R-:W-:Y:S02]  /*180b0*/  FSEL R152, R152, -INF , !P4 ;  /* 0xff80000098987808 */ /* 0x000fe40006000000 */
[C---:B------:R-:W-:Y:S02]  /*180c0*/  ISETP.GE.AND P1, PT, R4.reuse, R8, PT ;  /* 0x000000080400720c */ /* 0x040fe40003f26270 */
[----:B------:R-:W-:Y:S02]  /*180d0*/  ISETP.GE.AND P5, PT, R4, R6, PT ;  /* 0x000000060400720c */ /* 0x000fe40003fa6270 */
[----:B------:R-:W-:Y:S02]  /*180e0*/  IADD3 R4, R0, 0x98, RZ ;  /* 0x0000009800047810 */ /* 0x000fe40007ffe0ff */
[----:B------:R-:W-:Y:S02]  /*180f0*/  FSEL R144, R144, -INF , !P2 ;  /* 0xff80000090907808 */ /* 0x000fe40005000000 */
[----:B------:R-:W-:Y:S01]  /*18100*/  FSEL R84, R9, -INF , !P3 ;  /* 0xff80000009547808 */ /* 0x000fe20005800000 */
[----:B-1----:R-:W-:Y:S01]  /*18110*/  FMUL.FTZ R5, R37, R3 ;  /* 0x0000000325057220 */ /* 0x002fe20000410000 */
[----:B------:R-:W-:Y:S01]  /*18120*/  FSEL R155, R155, -INF , !P6 ;  /* 0xff8000009b9b7808 */ /* 0x000fe20007000000 */
[----:B------:R1:W-:Y:S01]  /*18130*/  MUFU.TANH R9, R7 ;  /* 0x0000000700097308 */ /* 0x0003e20000002400 */
[----:B------:R-:W-:-:S02]  /*18140*/  ISETP.GE.AND P3, PT, R4, R8, PT ;  /* 0x000000080400720c */ /* 0x000fc40003f66270 */
[----:B------:R-:W-:Y:S01]  /*18150*/  ISETP.GE.AND P6, PT, R4, R6, PT ;  /* 0x000000060400720c */ /* 0x000fe20003fc6270 */
[----:B------:R-:W-:Y:S01]  /*18160*/  HMMA.16816.F32 R28, R12, R62, R28 ;  /* 0x0000003e0c1c723c */ /* 0x000fe2000000181c */
[----:B------:R-:W-:Y:S02]  /*18170*/  IADD3 R4, R0, 0xa0, RZ ;  /* 0x000000a000047810 */ /* 0x000fe40007ffe0ff */
[----:B------:R-:W-:Y:S01]  /*18180*/  FSEL R128, R128, -INF , !P0 ;  /* 0xff80000080807808 */ /* 0x000fe20004000000 */
[----:B------:R3:W-:Y:S01]  /*18190*/  MUFU.TANH R65, R5 ;  /* 0x0000000500417308 */ /* 0x0007e20000002400 */
[----:B------:R-:W-:Y:S02]  /*181a0*/  FSEL R138, R138, -INF , !P1 ;  /* 0xff8000008a8a7808 */ /* 0x000fe40004800000 */
[C---:B------:R-:W-:Y:S02]  /*181b0*/  ISETP.GE.AND P0, PT, R4.reuse, R8, PT ;  /* 0x000000080400720c */ /* 0x040fe40003f06270 */
[----:B------:R-:W-:-:S02]  /*181c0*/  ISETP.GE.AND P1, PT, R4, R6, PT ;  /* 0x000000060400720c */ /* 0x000fc40003f26270 */
[----:B------:R-:W-:Y:S01]  /*181d0*/  IADD3 R4, R0, 0xa1, RZ ;  /* 0x000000a100047810 */ /* 0x000fe20007ffe0ff */
[-C--:B-1----:R-:W-:Y:S01]  /*181e0*/  FMUL.FTZ R7, R57, R3.reuse ;  /* 0x0000000339077220 */ /* 0x082fe20000410000 */
[----:B------:R-:W-:Y:S02]  /*181f0*/  FSEL R82, R18, -INF , !P6 ;  /* 0xff80000012527808 */ /* 0x000fe40007000000 */
[----:B------:R-:W-:Y:S01]  /*18200*/  FSEL R120, R120, -INF , !P5 ;  /* 0xff80000078787808 */ /* 0x000fe20006800000 */
[----:B------:R1:W-:Y:S01]  /*18210*/  MUFU.TANH R54, R7 ;  /* 0x0000000700367308 */ /* 0x0003e20000002400 */
[----:B------:R-:W-:Y:S02]  /*18220*/  FSEL R115, R115, -INF , !P3 ;  /* 0xff80000073737808 */ /* 0x000fe40005800000 */
[----:B------:R-:W-:Y:S01]  /*18230*/  ISETP.GE.AND P5, PT, R4, R8, PT ;  /* 0x000000080400720c */ /* 0x000fe20003fa6270 */
[----:B---3--:R-:W-:Y:S01]  /*18240*/  FMUL.FTZ R5, R38, R3 ;  /* 0x0000000326057220 */ /* 0x008fe20000410000 */
[----:B------:R-:W-:-:S02]  /*18250*/  ISETP.GE.AND P3, PT, R4, R6, PT ;  /* 0x000000060400720c */ /* 0x000fc40003f66270 */
[----:B------:R-:W-:Y:S01]  /*18260*/  IADD3 R4, R0, 0xa9, RZ ;  /* 0x000000a900047810 */ /* 0x000fe20007ffe0ff */
[----:B------:R3:W2:Y:S01]  /*18270*/  MUFU.TANH R10, R5 ;  /* 0x00000005000a7308 */ /* 0x0006a20000002400 */
[----:B------:R-:W-:Y:S02]  /*18280*/  FSEL R113, R113, -INF , !P0 ;  /* 0xff80000071717808 */ /* 0x000fe40004000000 */
[----:B------:R-:W-:Y:S02]  /*18290*/  ISETP.GE.AND P0, PT, R4, R6, PT ;  /* 0x000000060400720c */ /* 0x000fe40003f06270 */
[----:B------:R-:W-:Y:S02]  /*182a0*/  FSEL R111, R111, -INF , !P1 ;  /* 0xff8000006f6f7808 */ /* 0x000fe40004800000 */
[----:B------:R-:W-:Y:S01]  /*182b0*/  FSEL R112, R112, -INF , !P5 ;  /* 0xff80000070707808 */ /* 0x000fe20006800000 */
[----:B-1----:R-:W-:Y:S01]  /*182c0*/  FMUL.FTZ R7, R59, R3 ;  /* 0x000000033b077220 */ /* 0x002fe20000410000 */
[----:B------:R-:W-:-:S02]  /*182d0*/  FSEL R110, R110, -INF , !P3 ;  /* 0xff8000006e6e7808 */ /* 0x000fc40005800000 */
[----:B------:R-:W-:Y:S01]  /*182e0*/  FSEL R104, R104, -INF , !P0 ;  /* 0xff80000068687808 */ /* 0x000fe20004000000 */
[----:B------:R1:W-:Y:S01]  /*182f0*/  MUFU.TANH R18, R7 ;  /* 0x0000000700127308 */ /* 0x0003e20000002400 */
[-C--:B---3--:R-:W-:Y:S02]  /*18300*/  FMUL.FTZ R5, R39, R3.reuse ;  /* 0x0000000327057220 */ /* 0x088fe40000410000 */
[----:B------:R-:W-:Y:S05]  /*18310*/  HMMA.16816.F32 R36, R24, R72, R40 ;  /* 0x000000481824723c */ /* 0x000fea0000001828 */
[----:B------:R3:W2:Y:S03]  /*18320*/  MUFU.TANH R64, R5 ;  /* 0x0000000500407308 */ /* 0x0006a60000002400 */
[----:B------:R-:W-:Y:S01]  /*18330*/  HMMA.16816.F32 R40, R12, R60, R32 ;  /* 0x0000003c0c28723c */ /* 0x000fe20000001820 */
[----:B-1----:R-:W-:-:S04]  /*18340*/  FMUL.FTZ R7, R49, R3 ;  /* 0x0000000331077220 */ /* 0x002fc80000410000 */
[----:B------:R1:W-:Y:S03]  /*18350*/  MUFU.TANH R49, R7 ;  /* 0x0000000700317308 */ /* 0x0003e60000002400 */
[----:B------:R-:W-:Y:S01]  /*18360*/  HMMA.16816.F32 R24, R24, R74, R76 ;  /* 0x0000004a1818723c */ /* 0x000fe2000000184c */
[----:B---3--:R-:W-:-:S04]  /*18370*/  IADD3 R5, R0, 0x99, RZ ;  /* 0x0000009900057810 */ /* 0x008fc80007ffe0ff */
[C---:B------:R-:W-:Y:S02]  /*18380*/  ISETP.GE.AND P4, PT, R5.reuse, R8, PT ;  /* 0x000000080500720c */ /* 0x040fe40003f86270 */
[----:B------:R-:W-:Y:S01]  /*18390*/  ISETP.GE.AND P2, PT, R5, R6, PT ;  /* 0x000000060500720c */ /* 0x000fe20003f46270 */
[-C--:B------:R-:W-:Y:S01]  /*183a0*/  FMUL.FTZ R5, R58, R3.reuse ;  /* 0x000000033a057220 */ /* 0x080fe20000410000 */
[----:B----4-:R-:W-:Y:S01]  /*183b0*/  HMMA.16816.F32 R32, R20, R44, R36 ;  /* 0x0000002c1420723c */ /* 0x010fe20000001824 */
[----:B------:R-:W3:Y:S01]  /*183c0*/  LDSM.16.M88.4 R36, [R182+0x7800] ;  /* 0x00780000b624783b */ /* 0x000ee20000000200 */
[----:B------:R-:W-:Y:S01]  /*183d0*/  FSEL R123, R123, -INF , !P4 ;  /* 0xff8000007b7b7808 */ /* 0x000fe20006000000 */
[----:B------:R4:W2:Y:S01]  /*183e0*/  MUFU.TANH R53, R5 ;  /* 0x0000000500357308 */ /* 0x0008a20000002400 */
[----:B------:R-:W-:Y:S01]  /*183f0*/  FSEL R114, R114, -INF , !P2 ;  /* 0xff80000072727808 */ /* 0x000fe20005000000 */
[----:B-1----:R-:W-:Y:S01]  /*18400*/  FMUL.FTZ R7, R51, R3 ;  /* 0x0000000333077220 */ /* 0x002fe20000410000 */
[----:B------:R-:W-:Y:S01]  /*18410*/  ISETP.GE.AND P2, PT, R4, R8, PT ;  /* 0x000000080400720c */ /* 0x000fe20003f46270 */
[----:B------:R-:W-:-:S04]  /*18420*/  DEPBAR.LE SB0, 0x0 ;  /* 0x000080000000791a */ /* 0x000fc80000000000 */
[----:B------:R-:W-:Y:S01]  /*18430*/  IADD3 R4, R0, 0xb1, RZ ;  /* 0x000000b100047810 */ /* 0x000fe20007ffe0ff */
[----:B------:R1:W-:Y:S01]  /*18440*/  MUFU.TANH R45, R7 ;  /* 0x00000007002d7308 */ /* 0x0003e20000002400 */
[----:B------:R-:W-:Y:S02]  /*18450*/  FSEL R108, R108, -INF , !P2 ;  /* 0xff8000006c6c7808 */ /* 0x000fe40005000000 */
[----:B------:R-:W-:Y:S01]  /*18460*/  HMMA.16816.F32 R20, R20, R46, R24 ;  /* 0x0000002e1414723c */ /* 0x000fe20000001818 */
[----:B------:R-:W-:Y:S01]  /*18470*/  BAR.SYNC.DEFER_BLOCKING 0x0 ;  /* 0x0000000000007b1d */ /* 0x000fe20000010000 */
[----:B------:R-:W-:Y:S02]  /*18480*/  ISETP.GE.AND P3, PT, R4, R8, PT ;  /* 0x000000080400720c */ /* 0x000fe40003f66270 */
[----:B----4-:R-:W-:Y:S02]  /*18490*/  IADD3 R5, R0, 0xa8, RZ ;  /* 0x000000a800057810 */ /* 0x010fe40007ffe0ff */
[----:B------:R-:W-:-:S02]  /*184a0*/  FSEL R102, R102, -INF , !P3 ;  /* 0xff80000066667808 */ /* 0x000fc40005800000 */
[C---:B------:R-:W-:Y:S02]  /*184b0*/  ISETP.GE.AND P6, PT, R5.reuse, R8, PT ;  /* 0x000000080500720c */ /* 0x040fe40003fc6270 */
[-C--:B------:R-:W-:Y:S01]  /*184c0*/  ISETP.GE.AND P4, PT, R5, R6.reuse, PT ;  /* 0x000000060500720c */ /* 0x080fe20003f86270 */
[-C--:B------:R-:W-:Y:S01]  /*184d0*/  FMUL.FTZ R5, R48, R3.reuse ;  /* 0x0000000330057220 */ /* 0x080fe20000410000 */
[----:B------:R-:W-:Y:S01]  /*184e0*/  FSEL R109, R109, -INF , !P6 ;  /* 0xff8000006d6d7808 */ /* 0x000fe20007000000 */
[----:B-1----:R-:W-:Y:S01]  /*184f0*/  FMUL.FTZ R7, R40, R3 ;  /* 0x0000000328077220 */ /* 0x002fe20000410000 */
[----:B------:R-:W-:Y:S01]  /*18500*/  ISETP.GE.AND P6, PT, R4, R6, PT ;  /* 0x000000060400720c */ /* 0x000fe20003fc6270 */
[----:B------:R1:W4:Y:S01]  /*18510*/  MUFU.TANH R52, R5 ;  /* 0x0000000500347308 */ /* 0x0003220000002400 */
[----:B------:R-:W-:Y:S02]  /*18520*/  IADD3 R4, R0, 0xb8, RZ ;  /* 0x000000b800047810 */ /* 0x000fe40007ffe0ff */
[----:B------:R-:W-:-:S02]  /*18530*/  FSEL R103, R103, -INF , !P4 ;  /* 0xff80000067677808 */ /* 0x000fc40006000000 */
[C---:B------:R-:W-:Y:S02]  /*18540*/  ISETP.GE.AND P4, PT, R4.reuse, R8, PT ;  /* 0x000000080400720c */ /* 0x040fe40003f86270 */
[-C--:B------:R-:W-:Y:S02]  /*18550*/  ISETP.GE.AND P2, PT, R4, R6.reuse, PT ;  /* 0x000000060400720c */ /* 0x080fe40003f46270 */
[----:B------:R-:W-:Y:S02]  /*18560*/  IADD3 R4, R0, 0xc0, RZ ;  /* 0x000000c000047810 */ /* 0x000fe40007ffe0ff */
[----:B------:R-:W-:Y:S01]  /*18570*/  FSEL R99, R99, -INF , !P6 ;  /* 0xff80000063637808 */ /* 0x000fe20007000000 */
[----:B---3--:R-:W-:Y:S01]  /*18580*/  HMMA.16816.F32 R32, R12, R36, R32 ;  /* 0x000000240c20723c */ /* 0x008fe20000001820 */
[----:B------:R-:W-:Y:S02]  /*18590*/  ISETP.GE.AND P3, PT, R4, R6, PT ;  /* 0x000000060400720c */ /* 0x000fe40003f66270 */
[----:B------:R-:W-:-:S02]  /*185a0*/  FSEL R97, R97, -INF , !P4 ;  /* 0xff80000061617808 */ /* 0x000fc40006000000 */
[----:B-1----:R-:W-:Y:S02]  /*185b0*/  IADD3 R5, R0, 0xb0, RZ ;  /* 0x000000b000057810 */ /* 0x002fe40007ffe0ff */
[----:B------:R-:W-:Y:S01]  /*185c0*/  FSEL R90, R90, -INF , !P2 ;  /* 0xff8000005a5a7808 */ /* 0x000fe20005000000 */
[----:B------:R-:W-:Y:S01]  /*185d0*/  HMMA.16816.F32 R20, R12, R38, R20 ;  /* 0x000000260c14723c */ /* 0x000fe20000001814 */
[C---:B------:R-:W-:Y:S02]  /*185e0*/  ISETP.GE.AND P1, PT, R5.reuse, R8, PT ;  /* 0x000000080500720c */ /* 0x040fe40003f26270 */
[----:B------:R-:W-:Y:S01]  /*185f0*/  ISETP.GE.AND P5, PT, R5, R6, PT ;  /* 0x000000060500720c */ /* 0x000fe20003fa6270 */
[----:B------:R-:W-:Y:S01]  /*18600*/  FMUL.FTZ R5, R50, R3 ;  /* 0x0000000332057220 */ /* 0x000fe20000410000 */
[----:B------:R-:W-:Y:S02]  /*18610*/  FSEL R86, R11, -INF , !P1 ;  /* 0xff8000000b567808 */ /* 0x000fe40004800000 */
[----:B------:R-:W-:Y:S01]  /*18620*/  FSEL R98, R98, -INF , !P5 ;  /* 0xff80000062627808 */ /* 0x000fe20006800000 */
[----:B------:R1:W3:Y:S01]  /*18630*/  MUFU.TANH R48, R5 ;  /* 0x0000000500307308 */ /* 0x0002e20000002400 */
[----:B------:R-:W-:-:S02]  /*18640*/  ISETP.GE.AND P5, PT, R4, R8, PT ;  /* 0x000000080400720c */ /* 0x000fc40003fa6270 */
[----:B------:R-:W-:Y:S02]  /*18650*/  IADD3 R4, R0, 0xc8, RZ ;  /* 0x000000c800047810 */ /* 0x000fe40007ffe0ff */
[----:B------:R-:W-:Y:S02]  /*18660*/  FSEL R209, R89, -INF , !P5 ;  /* 0xff80000059d17808 */ /* 0x000fe40006800000 */
[----:B------:R-:W-:Y:S01]  /*18670*/  ISETP.GE.AND P2, PT, R4, R8, PT ;  /* 0x000000080400720c */ /* 0x000fe20003f46270 */
[----:B------:R3:W-:Y:S01]  /*18680*/  MUFU.TANH R11, R7 ;  /* 0x00000007000b7308 */ /* 0x0007e20000002400 */
[----:B------:R-:W-:Y:S02]  /*18690*/  FSEL R89, R81, -INF , !P3 ;  /* 0xff80000051597808 */ /* 0x000fe40005800000 */
[----:B--2---:R-:W-:Y:S02]  /*186a0*/  FSEL R207, R19, -INF , !P2 ;  /* 0xff80000013cf7808 */ /* 0x004fe40005000000 */
[----:B-1----:R-:W-:-:S04]  /*186b0*/  IADD3 R5, R0, 0xb9, RZ ;  /* 0x000000b900057810 */ /* 0x002fc80007ffe0ff */
[C---:B------:R-:W-:Y:S02]  /*186c0*/  ISETP.GE.AND P0, PT, R5.reuse, R8, PT ;  /* 0x000000080500720c */ /* 0x040fe40003f06270 */
[----:B------:R-:W-:Y:S02]  /*186d0*/  ISETP.GE.AND P1, PT, R5, R6, PT ;  /* 0x000000060500720c */ /* 0x000fe40003f26270 */
[----:B------:R-:W-:Y:S01]  /*186e0*/  IADD3 R5, R0, 0xc1, RZ ;  /* 0x000000c100057810 */ /* 0x000fe20007ffe0ff */
[----:B---3--:R-:W-:Y:S01]  /*186f0*/  FMUL.FTZ R7, R41, R3 ;  /* 0x0000000329077220 */ /* 0x008fe20000410000 */
[----:B------:R-:W-:Y:S02]  /*18700*/  FSEL R96, R96, -INF , !P0 ;  /* 0xff80000060607808 */ /* 0x000fe40004000000 */
[C---:B------:R-:W-:Y:S01]  /*18710*/  ISETP.GE.AND P6, PT, R5.reuse, R8, PT ;  /* 0x000000080500720c */ /* 0x040fe20003fc6270 */
[----:B------:R1:W2:Y:S01]  /*18720*/  MUFU.TANH R44, R7 ;  /* 0x00000007002c7308 */ /* 0x0002a20000002400 */
[----:B------:R-:W-:-:S02]  /*18730*/  ISETP.GE.AND P4, PT, R5, R6, PT ;  /* 0x000000060500720c */ /* 0x000fc40003f86270 */
[----:B------:R-:W-:Y:S02]  /*18740*/  IADD3 R5, R0, 0xc9, RZ ;  /* 0x000000c900057810 */ /* 0x000fe40007ffe0ff */
[----:B------:R-:W-:Y:S02]  /*18750*/  ISETP.GE.AND P0, PT, R4, R6, PT ;  /* 0x000000060400720c */ /* 0x000fe40003f06270 */
[----:B------:R-:W-:Y:S02]  /*18760*/  IADD3 R4, R0, 0xd0, RZ ;  /* 0x000000d000047810 */ /* 0x000fe40007ffe0ff */
[----:B------:R-:W-:Y:S02]  /*18770*/  FSEL R91, R91, -INF , !P1 ;  /* 0xff8000005b5b7808 */ /* 0x000fe40004800000 */
[C---:B------:R-:W-:Y:S02]  /*18780*/  ISETP.GE.AND P1, PT, R5.reuse, R8, PT ;  /* 0x000000080500720c */ /* 0x040fe40003f26270 */
[----:B------:R-:W-:Y:S01]  /*18790*/  ISETP.GE.AND P5, PT, R5, R6, PT ;  /* 0x000000060500720c */ /* 0x000fe20003fa6270 */
[-C--:B------:R-:W-:Y:S01]  /*187a0*/  FMUL.FTZ R5, R28, R3.reuse ;  /* 0x000000031c057220 */ /* 0x080fe20000410000 */
[----:B------:R-:W-:Y:S01]  /*187b0*/  FSEL R210, R88, -INF , !P6 ;  /* 0xff80000058d27808 */ /* 0x000fe20007000000 */
[----:B-1----:R-:W-:Y:S01]  /*187c0*/  FMUL.FTZ R7, R42, R3 ;  /* 0x000000032a077220 */ /* 0x002fe20000410000 */
[C---:B------:R-:W-:Y:S01]  /*187d0*/  ISETP.GE.AND P3, PT, R4.reuse, R8, PT ;  /* 0x000000080400720c */ /* 0x040fe20003f66270 */
[----:B------:R1:W-:Y:S01]  /*187e0*/  MUFU.TANH R28, R5 ;  /* 0x00000005001c7308 */ /* 0x0003e20000002400 */
[----:B------:R-:W-:-:S02]  /*187f0*/  ISETP.GE.AND P6, PT, R4, R6, PT ;  /* 0x000000060400720c */ /* 0x000fc40003fc6270 */
[----:B------:R-:W-:Y:S02]  /*18800*/  IADD3 R4, R0, 0xd1, RZ ;  /* 0x000000d100047810 */ /* 0x000fe40007ffe0ff */
[----:B------:R-:W-:Y:S02]  /*18810*/  FSEL R87, R80, -INF , !P4 ;  /* 0xff80000050577808 */ /* 0x000fe40006000000 */
[C---:B------:R-:W-:Y:S01]  /*18820*/  ISETP.GE.AND P4, PT, R4.reuse, R8, PT ;  /* 0x000000080400720c */ /* 0x040fe20003f86270 */
[----:B------:R3:W-:Y:S01]  /*18830*/  MUFU.TANH R41, R7 ;  /* 0x0000000700297308 */ /* 0x0007e20000002400 */
[----:B------:R-:W-:Y:S02]  /*18840*/  ISETP.GE.AND P2, PT, R4, R6, PT ;  /* 0x000000060400720c */ /* 0x000fe40003f46270 */
[----:B------:R-:W-:Y:S02]  /*18850*/  IADD3 R4, R0, 0xd8, RZ ;  /* 0x000000d800047810 */ /* 0x000fe40007ffe0ff */
[----:B------:R-:W-:-:S02]  /*18860*/  FSEL R85, R10, -INF , !P0 ;  /* 0xff8000000a557808 */ /* 0x000fc40004000000 */
[----:B------:R-:W-:Y:S01]  /*18870*/  FSEL R88, R65, -INF , !P1 ;  /* 0xff80000041587808 */ /* 0x000fe20004800000 */
[-C--:B-1----:R-:W-:Y:S01]  /*18880*/  FMUL.FTZ R5, R29, R3.reuse ;  /* 0x000000031d057220 */ /* 0x082fe20000410000 */
[C---:B------:R-:W-:Y:S02]  /*18890*/  ISETP.GE.AND P0, PT, R4.reuse, R8, PT ;  /* 0x000000080400720c */ /* 0x040fe40003f06270 */
[----:B------:R-:W-:Y:S01]  /*188a0*/  ISETP.GE.AND P1, PT, R4, R6, PT ;  /* 0x000000060400720c */ /* 0x000fe20003f26270 */
[----:B------:R1:W1:Y:S01]  /*188b0*/  MUFU.TANH R19, R5 ;  /* 0x0000000500137308 */ /* 0x0002620000002400 */
[----:B------:R-:W-:Y:S02]  /*188c0*/  IADD3 R4, R0, 0xd9, RZ ;  /* 0x000000d900047810 */ /* 0x000fe40007ffe0ff */
[----:B------:R-:W-:Y:S01]  /*188d0*/  FSEL R208, R64, -INF , !P5 ;  /* 0xff80000040d07808 */ /* 0x000fe20006800000 */
[----:B---3--:R-:W-:Y:S01]  /*188e0*/  FMUL.FTZ R7, R43, R3 ;  /* 0x000000032b077220 */ /* 0x008fe20000410000 */
[----:B------:R-:W-:-:S02]  /*188f0*/  FSEL R217, R9, -INF , !P3 ;  /* 0xff80000009d97808 */ /* 0x000fc40005800000 */
[C---:B------:R-:W-:Y:S01]  /*18900*/  ISETP.GE.AND P5, PT, R4.reuse, R8, PT ;  /* 0x000000080400720c */ /* 0x040fe20003fa6270 */
[----:B------:R3:W-:Y:S01]  /*18910*/  MUFU.TANH R40, R7 ;  /* 0x0000000700287308 */ /* 0x0007e20000002400 */
[----:B------:R-:W-:Y:S02]  /*18920*/  ISETP.GE.AND P3, PT, R4, R6, PT ;  /* 0x000000060400720c */ /* 0x000fe40003f66270 */
[----:B------:R-:W-:Y:S02]  /*18930*/  IADD3 R4, R0, 0xe1, RZ ;  /* 0x000000e100047810 */ /* 0x000fe40007ffe0ff */
[----:B------:R-:W-:Y:S02]  /*18940*/  FSEL R211, R53, -INF , !P6 ;  /* 0xff80000035d37808 */ /* 0x000fe40007000000 */
[----:B------:R-:W-:Y:S01]  /*18950*/  FSEL R218, R54, -INF , !P4 ;  /* 0xff80000036da7808 */ /* 0x000fe20006000000 */
[----:B-1----:R-:W-:Y:S01]  /*18960*/  FMUL.FTZ R5, R30, R3 ;  /* 0x000000031e057220 */ /* 0x002fe20000410000 */
[----:B------:R-:W-:-:S02]  /*18970*/  FSEL R213, R18, -INF , !P2 ;  /* 0xff80000012d57808 */ /* 0x000fc40005000000 */
[----:B----4-:R-:W-:Y:S01]  /*18980*/  FSEL R219, R52, -INF , !P0 ;  /* 0xff80000034db7808 */ /* 0x010fe20004000000 */
[----:B------:R1:W4:Y:S01]  /*18990*/  MUFU.TANH R10, R5 ;  /* 0x00000005000a7308 */ /* 0x0003220000002400 */
[C---:B------:R-:W-:Y:S02]  /*189a0*/  ISETP.GE.AND P2, PT, R4.reuse, R8, PT ;  /* 0x000000080400720c */ /* 0x040fe40003f46270 */
[----:B------:R-:W-:Y:S01]  /*189b0*/  ISETP.GE.AND P0, PT, R4, R6, PT ;  /* 0x000000060400720c */ /* 0x000fe20003f06270 */
[----:B---3--:R-:W-:Y:S01]  /*189c0*/  FMUL.FTZ R7, R31, R3 ;  /* 0x000000031f077220 */ /* 0x008fe20000410000 */
[----:B------:R-:W-:Y:S02]  /*189d0*/  IADD3 R4, R0, 0xe9, RZ ;  /* 0x000000e900047810 */ /* 0x000fe40007ffe0ff */
[----:B------:R-:W-:Y:S01]  /*189e0*/  FSEL R212, R48, -INF , !P1 ;  /* 0xff80000030d47808 */ /* 0x000fe20004800000 */
[----:B------:R3:W3:Y:S01]  /*189f0*/  MUFU.TANH R9, R7 ;  /* 0x0000000700097308 */ /* 0x0006e20000002400 */
[----:B------:R-:W-:-:S02]  /*18a00*/  FSEL R214, R49, -INF , !P5 ;  /* 0xff80000031d67808 */ /* 0x000fc40006800000 */
[----:B------:R-:W-:Y:S02]  /*18a10*/  FSEL R215, R45, -INF , !P3 ;  /* 0xff8000002dd77808 */ /* 0x000fe40005800000 */
[-C--:B------:R-:W-:Y:S02]  /*18a20*/  ISETP.GE.AND P3, PT, R4, R8.reuse, PT ;  /* 0x000000080400720c */ /* 0x080fe40003f66270 */
[----:B--2---:R-:W-:Y:S02]  /*18a30*/  FSEL R224, R44, -INF , !P2 ;  /* 0xff8000002ce07808 */ /* 0x004fe40005000000 */
[----:B-1----:R-:W-:Y:S02]  /*18a40*/  IADD3 R5, R0, 0xe0, RZ ;  /* 0x000000e000057810 */ /* 0x002fe40007ffe0ff */
[----:B------:R-:W-:Y:S02]  /*18a50*/  FSEL R226, R19, -INF , !P3 ;  /* 0xff80000013e27808 */ /* 0x000fe40005800000 */
[----:B------:R-:W-:-:S02]  /*18a60*/  ISETP.GE.AND P6, PT, R5, R8, PT ;  /* 0x000000080500720c */ /* 0x000fc40003fc6270 */
[----:B------:R-:W-:Y:S01]  /*18a70*/  ISETP.GE.AND P4, PT, R5, R6, PT ;  /* 0x000000060500720c */ /* 0x000fe20003f86270 */
[-C--:B---3--:R-:W-:Y:S01]  /*18a80*/  FMUL.FTZ R7, R32, R3.reuse ;  /* 0x0000000320077220 */ /* 0x088fe20000410000 */
[----:B------:R-:W-:Y:S02]  /*18a90*/  IADD3 R5, R0, 0xe8, RZ ;  /* 0x000000e800057810 */ /* 0x000fe40007ffe0ff */
[----:B------:R-:W-:Y:S01]  /*18aa0*/  FSEL R223, R11, -INF , !P6 ;  /* 0xff8000000bdf7808 */ /* 0x000fe20007000000 */
[----:B------:R1:W-:Y:S01]  /*18ab0*/  MUFU.TANH R18, R7 ;  /* 0x0000000700127308 */ /* 0x0003e20000002400 */
[C---:B------:R-:W-:Y:S02]  /*18ac0*/  ISETP.GE.AND P1, PT, R5.reuse, R8, PT ;  /* 0x000000080500720c */ /* 0x040fe40003f26270 */
[-C--:B------:R-:W-:Y:S01]  /*18ad0*/  ISETP.GE.AND P5, PT, R5, R6.reuse, PT ;  /* 0x000000060500720c */ /* 0x080fe20003fa6270 */
[----:B------:R-:W-:Y:S01]  /*18ae0*/  FMUL.FTZ R5, R34, R3 ;  /* 0x0000000322057220 */ /* 0x000fe20000410000 */
[----:B------:R-:W-:-:S02]  /*18af0*/  ISETP.GE.AND P6, PT, R4, R6, PT ;  /* 0x000000060400720c */ /* 0x000fc40003fc6270 */
[----:B------:R-:W-:Y:S01]  /*18b00*/  IADD3 R4, R0, 0xf0, RZ ;  /* 0x000000f000047810 */ /* 0x000fe20007ffe0ff */
[----:B------:R2:W3:Y:S01]  /*18b10*/  MUFU.TANH R11, R5 ;  /* 0x00000005000b7308 */ /* 0x0004e20000002400 */
[----:B------:R-:W-:Y:S02]  /*18b20*/  FSEL R221, R41, -INF , !P4 ;  /* 0xff80000029dd7808 */ /* 0x000fe40006000000 */
[C---:B------:R-:W-:Y:S02]  /*18b30*/  ISETP.GE.AND P4, PT, R4.reuse, R8, PT ;  /* 0x000000080400720c */ /* 0x040fe40003f86270 */
[----:B------:R-:W-:Y:S02]  /*18b40*/  ISETP.GE.AND P2, PT, R4, R6, PT ;  /* 0x000000060400720c */ /* 0x000fe40003f46270 */
[----:B------:R-:W-:Y:S01]  /*18b50*/  IADD3 R4, R0, 0xf8, RZ ;  /* 0x000000f800047810 */ /* 0x000fe20007ffe0ff */
[----:B-1----:R-:W-:Y:S01]  /*18b60*/  FMUL.FTZ R7, R33, R3 ;  /* 0x0000000321077220 */ /* 0x002fe20000410000 */
[----:B----4-:R-:W-:-:S02]  /*18b70*/  FSEL R220, R10, -INF , !P5 ;  /* 0xff8000000adc7808 */ /* 0x010fc40006800000 */
[C---:B------:R-:W-:Y:S01]  /*18b80*/  ISETP.GE.AND P5, PT, R4.reuse, R8, PT ;  /* 0x000000080400720c */ /* 0x040fe20003fa6270 */
[----:B------:R1:W4:Y:S01]  /*18b90*/  MUFU.TANH R13, R7 ;  /* 0x00000007000d7308 */ /* 0x0003220000002400 */
[----:B------:R-:W-:Y:S01]  /*18ba0*/  ISETP.GE.AND P3, PT, R4, R6, PT ;  /* 0x000000060400720c */ /* 0x000fe20003f66270 */
[----:B------:R-:W-:Y:S01]  /*18bb0*/  FMUL.FTZ R4, R21, R3 ;  /* 0x0000000315047220 */ /* 0x000fe20000410000 */
[----:B------:R-:W-:Y:S02]  /*18bc0*/  FSEL R227, R9, -INF , !P6 ;  /* 0xff80000009e37808 */ /* 0x000fe40007000000 */
[----:B--2---:R-:W-:Y:S02]  /*18bd0*/  IADD3 R5, R0, 0xf1, RZ ;  /* 0x000000f100057810 */ /* 0x004fe40007ffe0ff */
[----:B------:R-:W-:Y:S01]  /*18be0*/  FSEL R222, R40, -INF , !P0 ;  /* 0xff80000028de7808 */ /* 0x000fe20004000000 */
[----:B------:R2:W2:Y:S01]  /*18bf0*/  MUFU.TANH R9, R4 ;  /* 0x0000000400097308 */ /* 0x0004a20000002400 */
[----:B------:R-:W-:-:S02]  /*18c00*/  FSEL R225, R28, -INF , !P1 ;  /* 0xff8000001ce17808 */ /* 0x000fc40004800000 */
[C---:B------:R-:W-:Y:S02]  /*18c10*/  ISETP.GE.AND P0, PT, R5.reuse, R8, PT ;  /* 0x000000080500720c */ /* 0x040fe40003f06270 */
[----:B------:R-:W-:Y:S02]  /*18c20*/  ISETP.GE.AND P1, PT, R5, R6, PT ;  /* 0x000000060500720c */ /* 0x000fe40003f26270 */
[----:B---3--:R-:W-:Y:S01]  /*18c30*/  FSEL R228, R11, -INF , !P2 ;  /* 0xff8000000be47808 */ /* 0x008fe20005000000 */
[-C--:B-1----:R-:W-:Y:S01]  /*18c40*/  FMUL.FTZ R7, R35, R3.reuse ;  /* 0x0000000323077220 */ /* 0x082fe20000410000 */
[----:B------:R-:W-:Y:S02]  /*18c50*/  IADD3 R11, R177, 0x800, RZ ;  /* 0x00000800b10b7810 */ /* 0x000fe40007ffe0ff */
[CC--:B------:R-:W-:Y:S01]  /*18c60*/  ISETP.GE.AND P6, PT, R0.reuse, R8.reuse, PT ;  /* 0x000000080000720c */ /* 0x0c0fe20003fc6270 */
[----:B------:R1:W-:Y:S01]  /*18c70*/  MUFU.TANH R12, R7 ;  /* 0x00000007000c7308 */ /* 0x0003e20000002400 */
[----:B------:R-:W-:Y:S01]  /*18c80*/  IADD3 R0, R0, 0xf9, RZ ;  /* 0x000000f900007810 */ /* 0x000fe20007ffe0ff */
[----:B------:R3:W-:Y:S01]  /*18c90*/  STL [R1+0x90], R11 ;  /* 0x0000900b01007387 */ /* 0x0007e20000100800 */
[----:B------:R-:W-:Y:S01]  /*18ca0*/  FSEL R229, R18, -INF , !P4 ;  /* 0xff80000012e57808 */ /* 0x000fe20006000000 */
[----:B--2---:R-:W-:Y:S01]  /*18cb0*/  FMUL.FTZ R4, R22, R3 ;  /* 0x0000000316047220 */ /* 0x004fe20000410000 */
[----:B------:R-:W-:-:S02]  /*18cc0*/  ISETP.GE.AND P4, PT, R0, R8, PT ;  /* 0x000000080000720c */ /* 0x000fc40003f86270 */
[----:B------:R-:W-:Y:S01]  /*18cd0*/  ISETP.GE.AND P2, PT, R0, R6, PT ;  /* 0x000000060000720c */ /* 0x000fe20003f46270 */
[----:B------:R2:W2:Y:S01]  /*18ce0*/  MUFU.TANH R5, R4 ;  /* 0x0000000400057308 */ /* 0x0004a20000002400 */
[----:B------:R-:W-:Y:S02]  /*18cf0*/  LOP3.LUT R0, R205, R206, RZ, 0xfc, !PT ;  /* 0x000000cecd007212 */ /* 0x000fe400078efcff */
[----:B----4-:R-:W-:Y:S02]  /*18d00*/  FSEL R206, R13, -INF , !P0 ;  /* 0xff8000000dce7808 */ /* 0x010fe40004000000 */
[----:B------:R-:W-:Y:S02]  /*18d10*/  ISETP.NE.U32.AND P0, PT, R240, RZ, PT ;  /* 0x000000fff000720c */ /* 0x000fe40003f05070 */
[----:B------:R-:W-:Y:S01]  /*18d20*/  FSEL R231, R9, -INF , !P4 ;  /* 0xff80000009e77808 */ /* 0x000fe20006000000 */
[----:B-1----:R-:W-:Y:S01]  /*18d30*/  FMUL.FTZ R7, R20, R3 ;  /* 0x0000000314077220 */ /* 0x002fe20000410000 */
[----:B------:R-:W-:-:S03]  /*18d40*/  ISETP.NE.AND.EX P0, PT, R241, RZ, PT, P0 ;  /* 0x000000fff100720c */ /* 0x000fc60003f05300 */
[----:B------:R1:W4:Y:S01]  /*18d50*/  MUFU.TANH R10, R7 ;  /* 0x00000007000a7308 */ /* 0x0003220000002400 */
[----:B--2---:R-:W-:Y:S02]  /*18d60*/  IADD3 R4, R177, 0x1000, RZ ;  /* 0x00001000b1047810 */ /* 0x004fe40007ffe0ff */
[----:B------:R-:W-:Y:S02]  /*18d70*/  FSEL R205, R5, -INF , !P3 ;  /* 0xff80000005cd7808 */ /* 0x000fe40005800000 */
[----:B---3--:R-:W-:Y:S01]  /*18d80*/  IADD3 R11, R177, 0x1800, RZ ;  /* 0x00001800b10b7810 */ /* 0x008fe20007ffe0ff */
[----:B------:R2:W-:Y:S04]  /*18d90*/  STL [R1+0xa0], R4 ;  /* 0x0000a00401007387 */ /* 0x0005e80000100800 */
[----:B------:R3:W-:Y:S01]  /*18da0*/  STL [R1+0xa4], R11 ;  /* 0x0000a40b01007387 */ /* 0x0007e20000100800 */
[-C--:B-1----:R-:W-:Y:S01]  /*18db0*/  FMUL.FTZ R7, R136, R3.reuse ;  /* 0x0000000388077220 */ /* 0x082fe20000410000 */
[----:B------:R-:W-:Y:S01]  /*18dc0*/  FSEL R136, R12, -INF , !P1 ;  /* 0xff8000000c887808 */ /* 0x000fe20004800000 */
[----:B------:R-:W-:Y:S01]  /*18dd0*/  FMUL.FTZ R3, R23, R3 ;  /* 0x0000000317037220 */ /* 0x000fe20000410000 */
[----:B------:R-:W-:-:S02]  /*18de0*/  IADD3 R12, R177, 0x3800, RZ ;  /* 0x00003800b10c7810 */ /* 0x000fc40007ffe0ff */
[----:B------:R-:W-:Y:S02]  /*18df0*/  ISETP.GE.AND P1, PT, R230, 0x2, PT ;  /* 0x00000002e600780c */ /* 0x000fe40003f26270 */
[----:B----4-:R-:W-:Y:S01]  /*18e00*/  FSEL R230, R10, -INF , !P5 ;  /* 0xff8000000ae67808 */ /* 0x010fe20006800000 */
[----:B------:R-:W1:Y:S01]  /*18e10*/  MUFU.TANH R3, R3 ;  /* 0x0000000300037308 */ /* 0x000e620000002400 */
[C---:B--2---:R-:W-:Y:S02]  /*18e20*/  IADD3 R4, R177.reuse, 0x2000, RZ ;  /* 0x00002000b1047810 */ /* 0x044fe40007ffe0ff */
[----:B---3--:R-:W-:-:S03]  /*18e30*/  IADD3 R11, R177, 0x2800, RZ ;  /* 0x00002800b10b7810 */ /* 0x008fc60007ffe0ff */
[----:B------:R2:W-:Y:S01]  /*18e40*/  STL [R1+0xa8], R4 ;  /* 0x0000a80401007387 */ /* 0x0005e20000100800 */
[----:B-1----:R-:W-:-:S03]  /*18e50*/  FSEL R232, R3, -INF , !P2 ;  /* 0xff80000003e87808 */ /* 0x002fc60005000000 */
[----:B------:R1:W-:Y:S01]  /*18e60*/  STL [R1+0xac], R11 ;  /* 0x0000ac0b01007387 */ /* 0x0003e20000100800 */
[----:B--2---:R2:W3:Y:S01]  /*18e70*/  MUFU.TANH R4, R7 ;  /* 0x0000000700047308 */ /* 0x0044e20000002400 */
[C---:B-1----:R-:W-:Y:S02]  /*18e80*/  IADD3 R11, R177.reuse, 0x4000, RZ ;  /* 0x00004000b10b7810 */ /* 0x042fe40007ffe0ff */
[----:B--2---:R-:W-:Y:S02]  /*18e90*/  IADD3 R7, R177, 0x3000, RZ ;  /* 0x00003000b1077810 */ /* 0x004fe40007ffe0ff */
[----:B---3--:R-:W-:-:S03]  /*18ea0*/  FSEL R48, R4, -INF , !P6 ;  /* 0xff80000004307808 */ /* 0x008fc60007000000 */
[----:B------:R1:W-:Y:S04]  /*18eb0*/  STL [R1+0xb0], R7 ;  /* 0x0000b00701007387 */ /* 0x0003e80000100800 */
[----:B------:R2:W-:Y:S04]  /*18ec0*/  STL [R1+0xfc], R12 ;  /* 0x0000fc0c01007387 */ /* 0x0005e80000100800 */
[----:B------:R3:W-:Y:S01]  /*18ed0*/  STL [R1+0x104], R11 ;  /* 0x0001040b01007387 */ /* 0x0007e20000100800 */
[C---:B-1----:R-:W-:Y:S02]  /*18ee0*/  IADD3 R7, R177.reuse, 0x4800, RZ ;  /* 0x00004800b1077810 */ /* 0x042fe40007ffe0ff */
[----:B--2---:R-:W-:-:S03]  /*18ef0*/  IADD3 R12, R177, 0x5000, RZ ;  /* 0x00005000b10c7810 */ /* 0x004fc60007ffe0ff */
[----:B------:R1:W-:Y:S01]  /*18f00*/  STL [R1+0x108], R7 ;  /* 0x0001080701007387 */ /* 0x0003e20000100800 */
[----:B---3--:R-:W-:-:S03]  /*18f10*/  IADD3 R11, R177, 0x5800, RZ ;  /* 0x00005800b10b7810 */ /* 0x008fc60007ffe0ff */
        /* <DEDUP_REMOVED lines=8> */
[----:B-1----:R-:W-:-:S05]  /*18fa0*/  IADD3 R7, R177, 0x7800, RZ ;  /* 0x00007800b1077810 */ /* 0x002fca0007ffe0ff */
[----:B------:R2:W-:Y:S01]  /*18fb0*/  STL [R1+0x120], R7 ;  /* 0x0001200701007387 */ /* 0x0005e20000100800 */
[----:B------:R-:W-:Y:S05]  /*18fc0*/  @!P1 BRA `(.L_x_1405) ;  /* 0x00000f8000009947 */ /* 0x000fea0003800000 */
[----:B------:R-:W-:Y:S01]  /*18fd0*/  BSSY B0, `(.L_x_1406) ;  /* 0x0000042000007945 */ /* 0x000fe20003800000 */
[----:B------:R-:W-:Y:S05]  /*18fe0*/  @!P0 BRA `(.L_x_1407) ;  /* 0x000003d000008947 */ /* 0x000fea0003800000 */
[----:B------:R-:W3:Y:S01]  /*18ff0*/  LD.E R4, [R16.64+0x170] ;  /* 0x0001700610047980 */ /* 0x000ee2000c101900 */
[----:B--2---:R-:W-:Y:S02]  /*19000*/  IABS R7, R101 ;  /* 0x0000006500077213 */ /* 0x004fe40000000000 */
[----:B------:R-:W-:-:S04]  /*19010*/  IADD3 R12, R101, -0x100, RZ ;  /* 0xffffff00650c7810 */ /* 0x000fc80007ffe0ff */
[----:B------:R-:W-:Y:S02]  /*19020*/  IABS R9, R12 ;  /* 0x0000000c00097213 */ /* 0x000fe40000000000 */
[-C--:B---3--:R-:W-:Y:S02]  /*19030*/  IABS R3, R4.reuse ;  /* 0x0000000400037213 */ /* 0x088fe40000000000 */
        /* <DEDUP_REMOVED lines=56> */
.L_x_1407:
[----:B------:R-:W3:Y:S02]  /*193c0*/  LD.E R3, [R16.64+0x38] ;  /* 0x0000380610037980 */ /* 0x000ee4000c101900 */
[----:B---3--:R-:W-:-:S04]  /*193d0*/  LEA R3, -R3, RZ, 0x8 ;  /* 0x000000ff03037211 */ /* 0x008fc800078e41ff */
[----:B------:R-:W-:Y:S02]  /*193e0*/  SHF.R.S32.HI R4, RZ, 0x1f, R3 ;  /* 0x0000001fff047819 */ /* 0x000fe40000011403 */
.L_x_1408:
[----:B------:R-:W-:Y:S05]  /*193f0*/  BSYNC B0 ;  /* 0x0000000000007941 */ /* 0x000fea0003800000 */
.L_x_1406:
[----:B------:R-:W3:Y:S01]  /*19400*/  LDL R5, [R1] ;  /* 0x0000000001057983 */ /* 0x000ee20000100800 */
[----:B------:R-:W-:Y:S01]  /*19410*/  BSSY B0, `(.L_x_1409) ;  /* 0x00000b0000007945 */ /* 0x000fe20003800000 */
[----:B---3--:R-:W-:-:S13]  /*19420*/  ISETP.GE.AND P2, PT, R132, R5, PT ;  /* 0x000000058400720c */ /* 0x008fda0003f46270 */
[----:B------:R-:W-:Y:S01]  /*19430*/  @!P2 IADD3 R5, P4, R3, R116, RZ ;  /* 0x000000740305a210 */ /* 0x000fe20007f9e0ff */
[----:B--2---:R-:W-:Y:S01]  /*19440*/  @!P2 IMAD.MOV.U32 R11, RZ, RZ, R4 ;  /* 0x000000ffff0ba224 */ /* 0x004fe200078e0004 */
        /* <DEDUP_REMOVED lines=172> */
.L_x_1410:
[----:B------:R-:W-:Y:S05]  /*19f10*/  BSYNC B0 ;  /* 0x0000000000007941 */ /* 0x000fea0003800000 */
.L_x_1409:
[----:B------:R-:W0:Y:S01]  /*19f20*/  LDGDEPBAR ;  /* 0x00000000000079af */ /* 0x000e220000000000 */
[----:B------:R-:W-:-:S04]  /*19f30*/  LEA R243, P2, R3, R243, 0x1 ;  /* 0x000000f303f37211 */ /* 0x000fc800078408ff */
[----:B------:R-:W-:-:S04]  /*19f40*/  LEA.HI.X R242, R3, R242, R4, 0x1, P2 ;  /* 0x000000f203f27211 */ /* 0x000fc800010f0c04 */
.L_x_1405:
[----:B------:R-:W-:Y:S05]  /*19f50*/  BSYNC B1 ;  /* 0x0000000000017941 */ /* 0x000fea0003800000 */
.L_x_1404:
[----:B------:R-:W-:Y:S01]  /*19f60*/  FMNMX.FTZ R3, R121, R117, !PT ;  /* 0x0000007579037209 */ /* 0x000fe20007810000 */
[----:B------:R-:W3:Y:S03]  /*19f70*/  LD.E R4, [R16.64+0xdc] ;  /* 0x0000dc0610047980 */ /* 0x000ee6000c101900 */
[----:B------:R-:W-:-:S04]  /*19f80*/  FMNMX.FTZ R3, R122, R3, !PT ;  /* 0x000000037a037209 */ /* 0x000fc80007810000 */
[----:B------:R-:W-:-:S04]  /*19f90*/  FMNMX.FTZ R3, R119, R3, !PT ;  /* 0x0000000377037209 */ /* 0x000fc80007810000 */
[----:B------:R-:W-:-:S04]  /*19fa0*/  FMNMX.FTZ R3, R131, R3, !PT ;  /* 0x0000000383037209 */ /* 0x000fc80007810000 */
[----:B------:R-:W-:-:S04]  /*19fb0*/  FMNMX.FTZ R3, R130, R3, !PT ;  /* 0x0000000382037209 */ /* 0x000fc80007810000 */
[----:B------:R-:W-:Y:S02]  /*19fc0*/  FMNMX.FTZ R3, R129, R3, !PT ;  /* 0x0000000381037209 */ /* 0x000fe40007810000 */
[----:B-1----:R-:W-:Y:S02]  /*19fd0*/  FMNMX.FTZ R36, R48, R134, !PT ;  /* 0x0000008630247209 */ /* 0x002fe40007810000 */
        /* <DEDUP_REMOVED lines=122> */
[----:B--2---:R-:W2:Y:S01]  /*1a780*/  SHFL.BFLY PT, R7, R3, 0x1, 0x1f ;  /* 0x0c201f0003077f89 */ /* 0x004ea200000e0000 */
[----:B-1----:R-:W-:Y:S02]  /*1a790*/  FMNMX.FTZ R36, R36, R5, !PT ;  /* 0x0000000524247209 */ /* 0x002fe40007810000 */
[----:B--2---:R-:W-:-:S03]  /*1a7a0*/  FMNMX.FTZ R3, R3, R7, !PT ;  /* 0x0000000703037209 */ /* 0x004fc60007810000 */
[----:B------:R-:W1:Y:S01]  /*1a7b0*/  SHFL.BFLY PT, R9, R36, 0x1, 0x1f ;  /* 0x0c201f0024097f89 */ /* 0x000e6200000e0000 */
[----:B------:R-:W-:Y:S01]  /*1a7c0*/  FSETP.NEU.FTZ.AND P2, PT, R3, -INF , PT ;  /* 0xff8000000300780b */ /* 0x000fe20003f5d000 */
[----:B---3--:R-:W-:-:S05]  /*1a7d0*/  FMUL.FTZ R5, R4, R3 ;  /* 0x0000000304057220 */ /* 0x008fca0000410000 */
[----:B------:R-:W-:-:S05]  /*1a7e0*/  FSEL R5, R5, RZ, P2 ;  /* 0x000000ff05057208 */ /* 0x000fca0001000000 */
[----:B------:R-:W-:-:S04]  /*1a7f0*/  FFMA.FTZ R7, R121, R4, -R5 ;  /* 0x0000000479077223 */ /* 0x000fc80000010805 */
[----:B------:R2:W-:Y:S01]  /*1a800*/  MUFU.EX2 R249, R7 ;  /* 0x0000000700f97308 */ /* 0x0005e20000000800 */
[----:B-1----:R-:W-:Y:S01]  /*1a810*/  FMNMX.FTZ R36, R36, R9, !PT ;  /* 0x0000000924247209 */ /* 0x002fe20007810000 */
[----:B--2---:R-:W-:-:S06]  /*1a820*/  FFMA.FTZ R7, R117, R4, -R5 ;  /* 0x0000000475077223 */ /* 0x004fcc0000010805 */
[----:B------:R1:W2:Y:S01]  /*1a830*/  MUFU.EX2 R10, R7 ;  /* 0x00000007000a7308 */ /* 0x0002a20000000800 */
        /* <DEDUP_REMOVED lines=8> */
[----:B------:R-:W3:Y:S01]  /*1a8c0*/  LDSM.16.MT88.4 R28, [R181+0xa000] ;  /* 0x00a00000b51c783b */ /* 0x000ee20000004200 */
        /* <DEDUP_REMOVED lines=9> */
[----:B------:R-:W4:Y:S01]  /*1a960*/  MUFU.EX2 R250, R9 ;  /* 0x0000000900fa7308 */ /* 0x000f220000000800 */
[----:B-1----:R-:W-:-:S07]  /*1a970*/  FFMA.FTZ R0, R135, R4, -R7 ;  /* 0x0000000487007223 */ /* 0x002fce0000010807 */
[----:B------:R1:W5:Y:S01]  /*1a980*/  MUFU.EX2 R247, R0 ;  /* 0x0000000000f77308 */ /* 0x0003620000000800 */
[----:B------:R-:W-:Y:S02]  /*1a990*/  LEA R180, R186, R179, 0x1 ;  /* 0x000000b3bab47211 */ /* 0x000fe400078e08ff */
[----:B--2---:R-:W-:Y:S02]  /*1a9a0*/  F2FP.PACK_AB R13, R10, R249 ;  /* 0x000000f90a0d723e */ /* 0x004fe400000000ff */
[----:B----4-:R-:W-:Y:S01]  /*1a9b0*/  F2FP.PACK_AB R15, R250, R246 ;  /* 0x000000f6fa0f723e */ /* 0x010fe200000000ff */
[----:B------:R-:W2:Y:S01]  /*1a9c0*/  LDSM.16.MT88.4 R32, [R180+0xa000] ;  /* 0x00a00000b420783b */ /* 0x000ea20000004200 */
[----:B------:R-:W-:Y:S01]  /*1a9d0*/  F2FP.PACK_AB R12, R11, R101 ;  /* 0x000000650b0c723e */ /* 0x000fe200000000ff */
[----:B-1----:R-:W-:-:S04]  /*1a9e0*/  FFMA.FTZ R0, R131, R4, -R5 ;  /* 0x0000000483007223 */ /* 0x002fc80000010805 */
[----:B------:R1:W-:Y:S01]  /*1a9f0*/  MUFU.EX2 R236, R0 ;  /* 0x0000000000ec7308 */ /* 0x0003e20000000800 */
[----:B-----5:R-:W-:Y:S01]  /*1aa00*/  F2FP.PACK_AB R14, R247, R248 ;  /* 0x000000f8f70e723e */ /* 0x020fe200000000ff */
[----:B-1----:R-:W-:-:S06]  /*1aa10*/  FFMA.FTZ R0, R130, R4, -R5 ;  /* 0x0000000482007223 */ /* 0x002fcc0000010805 */
[----:B------:R1:W-:Y:S01]  /*1aa20*/  MUFU.EX2 R19, R0 ;  /* 0x0000000000137308 */ /* 0x0003e20000000800 */
[C---:B---3--:R-:W-:Y:S08]  /*1aa30*/  HMMA.16816.F32 R56, R12.reuse, R28, RZ ;  /* 0x0000001c0c38723c */ /* 0x048ff000000018ff */
        /* <DEDUP_REMOVED lines=129> */
[C---:B------:R-:W-:Y:S08]  /*1b250*/  HMMA.16816.F32 R52, R12.reuse, R20, R52 ;  /* 0x000000140c34723c */ /* 0x040ff00000001834 */
        /* <DEDUP_REMOVED lines=59> */
[----:B---3--:R-:W-:Y:S01]  /*1b610*/  HMMA.16816.F32 R68, R12, R28, R68 ;  /* 0x0000001c0c44723c */ /* 0x008fe20000001844 */
[----:B------:R-:W-:-:S07]  /*1b620*/  MOV R174, R143 ;  /* 0x0000008f00ae7202 */ /* 0x000fce0000000f00 */
        /* <DEDUP_REMOVED lines=13> */
[----:B------:R-:W-:Y:S01]  /*1b700*/  MOV R172, R137 ;  /* 0x0000008900ac7202 */ /* 0x000fe20000000f00 */
[----:B-1----:R-:W-:-:S05]  /*1b710*/  FFMA.FTZ R0, R201, R4, -R7 ;  /* 0x00000004c9007223 */ /* 0x002fca0000010807 */
        /* <DEDUP_REMOVED lines=9> */
[----:B------:R-:W-:Y:S01]  /*1b7b0*/  MOV R192, R134 ;  /* 0x0000008600c07202 */ /* 0x000fe20000000f00 */
[----:B--2---:R-:W-:Y:S01]  /*1b7c0*/  HMMA.16816.F32 R44, R12, R28, R44 ;  /* 0x0000001c0c2c723c */ /* 0x004fe2000000182c */
[----:B------:R-:W-:Y:S01]  /*1b7d0*/  MOV R167, R135 ;  /* 0x0000008700a77202 */ /* 0x000fe20000000f00 */
[----:B-1----:R-:W-:-:S04]  /*1b7e0*/  FFMA.FTZ R0, R202, R4, -R5 ;  /* 0x00000004ca007223 */ /* 0x002fc80000010805 */
[----:B------:R1:W-:Y:S02]  /*1b7f0*/  MUFU.EX2 R19, R0 ;  /* 0x0000000000137308 */ /* 0x0003e40000000800 */
        /* <DEDUP_REMOVED lines=10> */
[----:B------:R1:W-:Y:S01]  /*1b8a0*/  MUFU.EX2 R135, R0 ;  /* 0x0000000000877308 */ /* 0x0003e20000000800 */
[----:B------:R-:W-:Y:S01]  /*1b8b0*/  MOV R171, R130 ;  /* 0x0000008200ab7202 */ /* 0x000fe20000000f00 */
[----:B------:R-:W-:Y:S01]  /*1b8c0*/  HMMA.16816.F32 R52, R12, R20, R52 ;  /* 0x000000140c34723c */ /* 0x000fe20000001834 */
[----:B------:R-:W-:-:S07]  /*1b8d0*/  MOV R197, R18 ;  /* 0x0000001200c57202 */ /* 0x000fce0000000f00 */
[----:B------:R-:W-:Y:S01]  /*1b8e0*/  HMMA.16816.F32 R48, R12, R22, R48 ;  /* 0x000000160c30723c */ /* 0x000fe20000001830 */
[----:B------:R-:W3:Y:S01]  /*1b8f0*/  LDSM.16.MT88.4 R20, [R181+0xe000] ;  /* 0x00e00000b514783b */ /* 0x000ee20000004200 */
[----:B-1----:R-:W-:-:S04]  /*1b900*/  FFMA.FTZ R0, R204, R4, -R7 ;  /* 0x00000004cc007223 */ /* 0x002fc80000010807 */
[----:B------:R1:W-:Y:S01]  /*1b910*/  MUFU.EX2 R130, R0 ;  /* 0x0000000000827308 */ /* 0x0003e20000000800 */
[----:B------:R-:W-:Y:S02]  /*1b920*/  MOV R195, R129 ;  /* 0x0000008100c37202 */ /* 0x000fe40000000f00 */
[----:B------:R-:W-:Y:S01]  /*1b930*/  MOV R196, R131 ;  /* 0x0000008300c47202 */ /* 0x000fe20000000f00 */
[----:B-1----:R-:W-:-:S04]  /*1b940*/  FFMA.FTZ R0, R203, R4, -R7 ;  /* 0x00000004cb007223 */ /* 0x002fc80000010807 */
        /* <DEDUP_REMOVED lines=52> */
[----:B-1----:R-:W-:Y:S02]  /*1bc90*/  F2FP.PACK_AB R14, R123, R121 ;  /* 0x000000797b0e723e */ /* 0x002fe400000000ff */
[----:B------:R-:W-:Y:S01]  /*1bca0*/  MOV R193, R117 ;  /* 0x0000007500c17202 */ /* 0x000fe20000000f00 */
        /* <DEDUP_REMOVED lines=8> */
[----:B-1----:R-:W-:-:S04]  /*1bd30*/  FFMA.FTZ R0, R103, R4, -R5 ;  /* 0x0000000467007223 */ /* 0x002fc80000010805 */
[----:B------:R1:W-:Y:S02]  /*1bd40*/  MUFU.EX2 R115, R0 ;  /* 0x0000000000737308 */ /* 0x0003e40000000800 */
[C---:B-----5:R-:W-:Y:S08]  /*1bd50*/  HMMA.16816.F32 R40, R12.reuse, R24, R40 ;  /* 0x000000180c28723c */ /* 0x060ff00000001828 */
        /* <DEDUP_REMOVED lines=8> */
[----:B------:R1:W5:Y:S02]  /*1bde0*/  MUFU.EX2 R111, R0 ;  /* 0x00000000006f7308 */ /* 0x0003640000000800 */
[----:B-1----:R-:W-:-:S06]  /*1bdf0*/  FFMA.FTZ R0, R109, R4, -R7 ;  /* 0x000000046d007223 */ /* 0x002fcc0000010807 */
[----:B------:R1:W-:Y:S02]  /*1be00*/  MUFU.EX2 R110, R0 ;  /* 0x00000000006e7308 */ /* 0x0003e40000000800 */
[----:B-1----:R-:W-:-:S06]  /*1be10*/  FFMA.FTZ R0, R108, R4, -R7 ;  /* 0x000000046c007223 */ /* 0x002fcc0000010807 */
[----:B------:R1:W1:Y:S02]  /*1be20*/  MUFU.EX2 R112, R0 ;  /* 0x0000000000707308 */ /* 0x0002640000000800 */
[----:B-1----:R-:W-:-:S06]  /*1be30*/  FFMA.FTZ R0, R104, R4, -R5 ;  /* 0x0000000468007223 */ /* 0x002fcc0000010805 */
[----:B------:R1:W1:Y:S01]  /*1be40*/  MUFU.EX2 R109, R0 ;  /* 0x00000000006d7308 */ /* 0x0002620000000800 */
[----:B--2---:R-:W-:Y:S01]  /*1be50*/  HMMA.16816.F32 R64, R12, R28, R52 ;  /* 0x0000001c0c40723c */ /* 0x004fe20000001834 */
[----:B-1----:R-:W-:-:S06]  /*1be60*/  FFMA.FTZ R0, R98, R4, -R5 ;  /* 0x0000000462007223 */ /* 0x002fcc0000010805 */
[----:B------:R1:W-:Y:S01]  /*1be70*/  MUFU.EX2 R107, R0 ;  /* 0x00000000006b7308 */ /* 0x0003e20000000800 */
[----:B------:R-:W-:Y:S01]  /*1be80*/  HMMA.16816.F32 R60, R12, R30, R32 ;  /* 0x0000001e0c3c723c */ /* 0x000fe20000001820 */
[----:B------:R-:W-:Y:S01]  /*1be90*/  MOV R188, R83 ;  /* 0x0000005300bc7202 */ /* 0x000fe20000000f00 */
[----:B------:R-:W-:Y:S05]  /*1bea0*/  LDSM.16.MT88.4 R28, [R179+0xf000] ;  /* 0x00f00000b31c783b */ /* 0x000fea0000004200 */
[----:B-----5:R-:W-:Y:S02]  /*1beb0*/  F2FP.PACK_AB R12, R111, R113 ;  /* 0x000000716f0c723e */ /* 0x020fe400000000ff */
[----:B------:R-:W-:Y:S01]  /*1bec0*/  F2FP.PACK_AB R13, R117, R114 ;  /* 0x00000072750d723e */ /* 0x000fe200000000ff */
[----:B-1----:R-:W-:Y:S01]  /*1bed0*/  FFMA.FTZ R0, R99, R4, -R5 ;  /* 0x0000000463007223 */ /* 0x002fe20000010805 */
[----:B------:R-:W-:-:S02]  /*1bee0*/  F2FP.PACK_AB R14, R112, R110 ;  /* 0x0000006e700e723e */ /* 0x000fc400000000ff */
[----:B------:R-:W-:Y:S01]  /*1bef0*/  F2FP.PACK_AB R15, R109, R115 ;  /* 0x000000736d0f723e */ /* 0x000fe200000000ff */
[----:B------:R1:W-:Y:S01]  /*1bf00*/  MUFU.EX2 R105, R0 ;  /* 0x0000000000697308 */ /* 0x0003e20000000800 */
        /* <DEDUP_REMOVED lines=10> */
[----:B------:R-:W-:Y:S01]  /*1bfb0*/  FADD.FTZ R10, R249, R10 ;  /* 0x0000000af90a7221 */ /* 0x000fe20000010000 */
[----:B------:R-:W-:Y:S06]  /*1bfc0*/  LDSM.16.MT88.4 R24, [R178+0xf800] ;  /* 0x00f80000b218783b */ /* 0x000fec0000004200 */
[----:B----4-:R-:W-:Y:S01]  /*1bfd0*/  HMMA.16816.F32 R72, R12, R20, R48 ;  /* 0x000000140c48723c */ /* 0x010fe20000001830 */
[----:B-1----:R-:W-:-:S07]  /*1bfe0*/  FFMA.FTZ R0, R86, R4, -R7 ;  /* 0x0000000456007223 */ /* 0x002fce0000010807 */
[----:B------:R-:W-:Y:S01]  /*1bff0*/  HMMA.16816.F32 R68, R12, R22, R44 ;  /* 0x000000160c44723c */ /* 0x000fe2000000182c */
[----:B------:R-:W1:Y:S01]  /*1c000*/  LDSM.16.MT88.4 R20, [R180+0xf000] ;  /* 0x00f00000b414783b */ /* 0x000e620000004200 */
[----:B------:R2:W-:Y:S02]  /*1c010*/  MUFU.EX2 R103, R0 ;  /* 0x0000000000677308 */ /* 0x0005e40000000800 */
[----:B--2---:R-:W-:-:S06]  /*1c020*/  FFMA.FTZ R0, R102, R4, -R7 ;  /* 0x0000000466007223 */ /* 0x004fcc0000010807 */
[----:B------:R2:W3:Y:S01]  /*1c030*/  MUFU.EX2 R104, R0 ;  /* 0x0000000000687308 */ /* 0x0004e20000000800 */
[----:B------:R-:W-:Y:S02]  /*1c040*/  FADD.FTZ R10, R246, R10 ;  /* 0x0000000af60a7221 */ /* 0x000fe40000010000 */
[----:B------:R-:W-:Y:S02]  /*1c050*/  FADD.FTZ R9, R101, R11 ;  /* 0x0000000b65097221 */ /* 0x000fe40000010000 */
[----:B--2---:R-:W-:-:S04]  /*1c060*/  FFMA.FTZ R0, R97, R4, -R7 ;  /* 0x0000000461007223 */ /* 0x004fc80000010807 */
[----:B------:R2:W-:Y:S02]  /*1c070*/  MUFU.EX2 R102, R0 ;  /* 0x0000000000667308 */ /* 0x0005e40000000800 */
[----:B--2---:R-:W-:-:S06]  /*1c080*/  FFMA.FTZ R0, R96, R4, -R7 ;  /* 0x0000000460007223 */ /* 0x004fcc0000010807 */
[----:B------:R2:W4:Y:S02]  /*1c090*/  MUFU.EX2 R108, R0 ;  /* 0x00000000006c7308 */ /* 0x0005240000000800 */
[----:B--2---:R-:W-:-:S06]  /*1c0a0*/  FFMA.FTZ R0, R91, R4, -R5 ;  /* 0x000000045b007223 */ /* 0x004fcc0000010805 */
[----:B------:R2:W5:Y:S02]  /*1c0b0*/  MUFU.EX2 R101, R0 ;  /* 0x0000000000657308 */ /* 0x0005640000000800 */
[----:B--2---:R-:W-:-:S04]  /*1c0c0*/  FADD.FTZ R0, R250, R10 ;  /* 0x0000000afa007221 */ /* 0x004fc80000010000 */
[----:B------:R-:W-:Y:S02]  /*1c0d0*/  FADD.FTZ R11, R236, R0 ;  /* 0x00000000ec0b7221 */ /* 0x000fe40000010000 */
[----:B------:R-:W-:-:S04]  /*1c0e0*/  FFMA.FTZ R0, R89, R4, -R5 ;  /* 0x0000000459007223 */ /* 0x000fc80000010805 */
[----:B------:R2:W-:Y:S01]  /*1c0f0*/  MUFU.EX2 R99, R0 ;  /* 0x0000000000637308 */ /* 0x0005e20000000800 */
[----:B-1----:R-:W-:Y:S01]  /*1c100*/  HMMA.16816.F32 R48, R12, R20, R64 ;  /* 0x000000140c30723c */ /* 0x002fe20000001840 */
[----:B--2---:R-:W-:-:S06]  /*1c110*/  FFMA.FTZ R0, R87, R4, -R5 ;  /* 0x0000000457007223 */ /* 0x004fcc0000010805 */
[----:B------:R1:W-:Y:S01]  /*1c120*/  MUFU.EX2 R98, R0 ;  /* 0x0000000000627308 */ /* 0x0003e20000000800 */
[C---:B------:R-:W-:Y:S01]  /*1c130*/  HMMA.16816.F32 R44, R12.reuse, R22, R60 ;  /* 0x000000160c2c723c */ /* 0x040fe2000000183c */
[----:B------:R-:W2:Y:S07]  /*1c140*/  LDSM.16.MT88.4 R20, [R179+0xf800] ;  /* 0x00f80000b314783b */ /* 0x000eae0000004200 */
[C---:B------:R-:W-:Y:S08]  /*1c150*/  HMMA.16816.F32 R52, R12.reuse, R28, R40 ;  /* 0x0000001c0c34723c */ /* 0x040ff00000001828 */
[----:B------:R-:W-:Y:S01]  /*1c160*/  HMMA.16816.F32 R32, R12, R30, R56 ;  /* 0x0000001e0c20723c */ /* 0x000fe20000001838 */
[-C--:B-1----:R-:W-:Y:S01]  /*1c170*/  FFMA.FTZ R0, R85, R4.reuse, -R5 ;  /* 0x0000000455007223 */ /* 0x082fe20000010805 */
[----:B------:R-:W1:Y:S03]  /*1c180*/  LDSM.16.MT88.4 R28, [R181+0xf800] ;  /* 0x00f80000b51c783b */ /* 0x000e660000004200 */
[----:B------:R3:W-:Y:S01]  /*1c190*/  MUFU.EX2 R97, R0 ;  /* 0x0000000000617308 */ /* 0x0007e20000000800 */
[----:B------:R-:W-:Y:S01]  /*1c1a0*/  FADD.FTZ R9, R248, R9 ;  /* 0x00000009f8097221 */ /* 0x000fe20000010000 */
[----:B------:R-:W-:Y:S01]  /*1c1b0*/  LDSM.16.MT88.4 R40, [R178+0x10000] ;  /* 0x01000000b228783b */ /* 0x000fe20000004200 */
[----:B---3--:R-:W-:-:S05]  /*1c1c0*/  FFMA.FTZ R0, R209, R4, -R7 ;  /* 0x00000004d1007223 */ /* 0x008fca0000010807 */
[----:B------:R3:W-:Y:S02]  /*1c1d0*/  MUFU.EX2 R96, R0 ;  /* 0x0000000000607308 */ /* 0x0007e40000000800 */
[----:B---3--:R-:W-:-:S06]  /*1c1e0*/  FFMA.FTZ R0, R210, R4, -R7 ;  /* 0x00000004d2007223 */ /* 0x008fcc0000010807 */
[----:B------:R3:W1:Y:S01]  /*1c1f0*/  MUFU.EX2 R95, R0 ;  /* 0x00000000005f7308 */ /* 0x0006620000000800 */
[----:B------:R-:W-:Y:S02]  /*1c200*/  F2FP.PACK_AB R12, R104, R103 ;  /* 0x00000067680c723e */ /* 0x000fe400000000ff */
[----:B------:R-:W-:Y:S01]  /*1c210*/  F2FP.PACK_AB R13, R105, R107 ;  /* 0x0000006b690d723e */ /* 0x000fe200000000ff */
[----:B---3--:R-:W-:-:S04]  /*1c220*/  FFMA.FTZ R0, R207, R4, -R7 ;  /* 0x00000004cf007223 */ /* 0x008fc80000010807 */
[----:B------:R3:W-:Y:S01]  /*1c230*/  MUFU.EX2 R94, R0 ;  /* 0x00000000005e7308 */ /* 0x0007e20000000800 */
[----:B----4-:R-:W-:Y:S02]  /*1c240*/  F2FP.PACK_AB R14, R108, R102 ;  /* 0x000000666c0e723e */ /* 0x010fe400000000ff */
[----:B-----5:R-:W-:Y:S01]  /*1c250*/  F2FP.PACK_AB R15, R101, R106 ;  /* 0x0000006a650f723e */ /* 0x020fe200000000ff */
[----:B---3--:R-:W-:-:S04]  /*1c260*/  FFMA.FTZ R0, R88, R4, -R7 ;  /* 0x0000000458007223 */ /* 0x008fc80000010807 */
[----:B------:R3:W4:Y:S02]  /*1c270*/  MUFU.EX2 R93, R0 ;  /* 0x00000000005d7308 */ /* 0x0007240000000800 */
[----:B------:R-:W-:Y:S01]  /*1c280*/  HMMA.16816.F32 R80, R12, R24, R80 ;  /* 0x000000180c50723c */ /* 0x000fe20000001850 */
[----:B---3--:R-:W-:-:S04]  /*1c290*/  FADD.FTZ R0, R198, R11 ;  /* 0x0000000bc6007221 */ /* 0x008fc80000010000 */
[----:B------:R-:W-:-:S03]  /*1c2a0*/  FADD.FTZ R0, R199, R0 ;  /* 0x00000000c7007221 */ /* 0x000fc60000010000 */
[----:B------:R-:W-:Y:S01]  /*1c2b0*/  HMMA.16816.F32 R76, R12, R26, R76 ;  /* 0x0000001a0c4c723c */ /* 0x000fe2000000184c */
[----:B------:R-:W3:Y:S01]  /*1c2c0*/  LDSM.16.MT88.4 R24, [R180+0xf800] ;  /* 0x00f80000b418783b */ /* 0x000ee20000004200 */
[----:B------:R-:W-:-:S04]  /*1c2d0*/  FADD.FTZ R0, R200, R0 ;  /* 0x00000000c8007221 */ /* 0x000fc80000010000 */
[----:B------:R-:W-:Y:S02]  /*1c2e0*/  FADD.FTZ R11, R251, R0 ;  /* 0x00000000fb0b7221 */ /* 0x000fe40000010000 */
[----:B------:R-:W-:Y:S01]  /*1c2f0*/  FFMA.FTZ R0, R213, R4, -R5 ;  /* 0x00000004d5007223 */ /* 0x000fe20000010805 */
[----:B--2---:R-:W-:Y:S03]  /*1c300*/  HMMA.16816.F32 R64, R12, R20, R52 ;  /* 0x000000140c40723c */ /* 0x004fe60000001834 */
[----:B------:R2:W-:Y:S01]  /*1c310*/  MUFU.EX2 R91, R0 ;  /* 0x00000000005b7308 */ /* 0x0005e20000000800 */
[----:B------:R-:W-:-:S04]  /*1c320*/  FADD.FTZ R9, R247, R9 ;  /* 0x00000009f7097221 */ /* 0x000fc80000010000 */
[----:B------:R-:W-:Y:S01]  /*1c330*/  HMMA.16816.F32 R52, R12, R22, R32 ;  /* 0x000000160c34723c */ /* 0x000fe20000001820 */
[----:B------:R-:W5:Y:S01]  /*1c340*/  LDSM.16.MT88.4 R32, [R181+0x10000] ;  /* 0x01000000b520783b */ /* 0x000f620000004200 */
[----:B------:R-:W-:Y:S02]  /*1c350*/  FADD.FTZ R10, R197, R9 ;  /* 0x00000009c50a7221 */ /* 0x000fe40000010000 */
[----:B--2---:R-:W-:-:S04]  /*1c360*/  FFMA.FTZ R0, R212, R4, -R5 ;  /* 0x00000004d4007223 */ /* 0x004fc80000010805 */
[----:B-1----:R-:W-:Y:S01]  /*1c370*/  HMMA.16816.F32 R56, R12, R28, R72 ;  /* 0x0000001c0c38723c */ /* 0x002fe20000001848 */
[----:B------:R-:W-:Y:S01]  /*1c380*/  LDSM.16.MT88.4 R20, [R180+0x10000] ;  /* 0x01000000b414783b */ /* 0x000fe20000004200 */
[----:B------:R1:W-:Y:S01]  /*1c390*/  MUFU.EX2 R89, R0 ;  /* 0x0000000000597308 */ /* 0x0003e20000000800 */
[----:B------:R-:W-:-:S05]  /*1c3a0*/  FFMA.FTZ R9, R208, R4, -R5 ;  /* 0x00000004d0097223 */ /* 0x000fca0000010805 */
[----:B------:R-:W-:Y:S01]  /*1c3b0*/  HMMA.16816.F32 R60, R12, R30, R68 ;  /* 0x0000001e0c3c723c */ /* 0x000fe20000001844 */
[----:B------:R-:W2:Y:S01]  /*1c3c0*/  LDSM.16.MT88.4 R28, [R179+0x10000] ;  /* 0x01000000b31c783b */ /* 0x000ea20000004200 */
[----:B------:R-:W-:Y:S02]  /*1c3d0*/  FADD.FTZ R10, R92, R10 ;  /* 0x0000000a5c0a7221 */ /* 0x000fe40000010000 */
[----:B-1----:R-:W-:-:S04]  /*1c3e0*/  FFMA.FTZ R0, R217, R4, -R7 ;  /* 0x00000004d9007223 */ /* 0x002fc80000010807 */
[----:B------:R1:W-:Y:S08]  /*1c3f0*/  MUFU.EX2 R88, R0 ;  /* 0x0000000000587308 */ /* 0x0003f00000000800 */
[----:B------:R3:W2:Y:S01]  /*1c400*/  MUFU.EX2 R92, R9 ;  /* 0x00000009005c7308 */ /* 0x0006a20000000800 */
[----:B-1----:R-:W-:-:S07]  /*1c410*/  FFMA.FTZ R0, R218, R4, -R7 ;  /* 0x00000004da007223 */ /* 0x002fce0000010807 */
[----:B------:R1:W1:Y:S01]  /*1c420*/  MUFU.EX2 R87, R0 ;  /* 0x0000000000577308 */ /* 0x0002620000000800 */
[----:B---3--:R-:W-:-:S04]  /*1c430*/  FADD.FTZ R9, R201, R10 ;  /* 0x0000000ac9097221 */ /* 0x008fc80000010000 */
[----:B------:R-:W-:Y:S02]  /*1c440*/  FADD.FTZ R10, R175, R9 ;  /* 0x00000009af0a7221 */ /* 0x000fe40000010000 */
[-C--:B------:R-:W-:Y:S02]  /*1c450*/  FFMA.FTZ R9, R211, R4.reuse, -R5 ;  /* 0x00000004d3097223 */ /* 0x080fe40000010805 */
[----:B-1----:R-:W-:-:S04]  /*1c460*/  FFMA.FTZ R0, R219, R4, -R7 ;  /* 0x00000004db007223 */ /* 0x002fc80000010807 */
[----:B------:R1:W-:Y:S08]  /*1c470*/  MUFU.EX2 R86, R0 ;  /* 0x0000000000567308 */ /* 0x0003f00000000800 */
[----:B------:R3:W2:Y:S01]  /*1c480*/  MUFU.EX2 R90, R9 ;  /* 0x00000009005a7308 */ /* 0x0006a20000000800 */
[----:B-1----:R-:W-:-:S07]  /*1c490*/  FFMA.FTZ R0, R214, R4, -R7 ;  /* 0x00000004d6007223 */ /* 0x002fce0000010807 */
[----:B------:R1:W1:Y:S01]  /*1c4a0*/  MUFU.EX2 R85, R0 ;  /* 0x0000000000557308 */ /* 0x0002620000000800 */
[----:B---3--:R-:W-:-:S07]  /*1c4b0*/  FFMA.FTZ R9, R215, R4, -R5 ;  /* 0x00000004d7097223 */ /* 0x008fce0000010805 */
[----:B------:R3:W2:Y:S01]  /*1c4c0*/  MUFU.EX2 R84, R9 ;  /* 0x0000000900547308 */ /* 0x0006a20000000800 */
[----:B-1----:R-:W-:Y:S02]  /*1c4d0*/  FADD.FTZ R0, R195, R10 ;  /* 0x0000000ac3007221 */ /* 0x002fe40000010000 */
[----:B------:R-:W-:Y:S01]  /*1c4e0*/  FADD.FTZ R10, R196, R11 ;  /* 0x0000000bc40a7221 */ /* 0x000fe20000010000 */
[----:B------:R-:W-:Y:S01]  /*1c4f0*/  HMMA.16816.F32 R48, R12, R24, R48 ;  /* 0x000000180c30723c */ /* 0x000fe20000001830 */
[----:B---3--:R-:W-:Y:S02]  /*1c500*/  FADD.FTZ R9, R192, R0 ;  /* 0x00000000c0097221 */ /* 0x008fe40000010000 */
[----:B------:R-:W-:-:S05]  /*1c510*/  FADD.FTZ R0, R193, R10 ;  /* 0x0000000ac1007221 */ /* 0x000fca0000010000 */
[----:B------:R-:W-:Y:S01]  /*1c520*/  HMMA.16816.F32 R24, R12, R26, R44 ;  /* 0x0000001a0c18723c */ /* 0x000fe2000000182c */
[----:B------:R-:W-:-:S06]  /*1c530*/  FADD.FTZ R0, R188, R0 ;  /* 0x00000000bc007221 */ /* 0x000fcc0000010000 */
[----:B------:R-:W-:Y:S02]  /*1c540*/  F2FP.PACK_AB R12, R95, R96 ;  /* 0x000000605f0c723e */ /* 0x000fe400000000ff */
[----:B------:R-:W-:Y:S02]  /*1c550*/  F2FP.PACK_AB R13, R98, R99 ;  /* 0x00000063620d723e */ /* 0x000fe400000000ff */
[----:B----4-:R-:W-:Y:S02]  /*1c560*/  F2FP.PACK_AB R14, R93, R94 ;  /* 0x0000005e5d0e723e */ /* 0x010fe400000000ff */
[----:B--2---:R-:W-:Y:S01]  /*1c570*/  F2FP.PACK_AB R15, R92, R97 ;  /* 0x000000615c0f723e */ /* 0x004fe200000000ff */
[----:B------:R-:W-:Y:S02]  /*1c580*/  FADD.FTZ R10, R252, R0 ;  /* 0x00000000fc0a7221 */ /* 0x000fe40000010000 */
[----:B------:R-:W-:Y:S02]  /*1c590*/  FFMA.FTZ R0, R221, R4, -R5 ;  /* 0x00000004dd007223 */ /* 0x000fe40000010805 */
[----:B------:R-:W-:-:S02]  /*1c5a0*/  FADD.FTZ R9, R194, R9 ;  /* 0x00000009c2097221 */ /* 0x000fc40000010000 */
[----:B------:R-:W-:Y:S01]  /*1c5b0*/  HMMA.16816.F32 R44, R12, R40, R80 ;  /* 0x000000280c2c723c */ /* 0x000fe20000001850 */
[----:B------:R1:W-:Y:S01]  /*1c5c0*/  MUFU.EX2 R83, R0 ;  /* 0x0000000000537308 */ /* 0x0003e20000000800 */
[----:B------:R-:W-:Y:S02]  /*1c5d0*/  FADD.FTZ R11, R170, R9 ;  /* 0x00000009aa0b7221 */ /* 0x000fe40000010000 */
[----:B------:R-:W-:-:S04]  /*1c5e0*/  FFMA.FTZ R9, R220, R4, -R5 ;  /* 0x00000004dc097223 */ /* 0x000fc80000010805 */
[----:B-----5:R-:W-:Y:S01]  /*1c5f0*/  HMMA.16816.F32 R56, R12, R32, R56 ;  /* 0x000000200c38723c */ /* 0x020fe20000001838 */
[----:B------:R-:W-:-:S07]  /*1c600*/  FADD.FTZ R10, R174, R10 ;  /* 0x0000000aae0a7221 */ /* 0x000fce0000010000 */
[C---:B------:R-:W-:Y:S01]  /*1c610*/  HMMA.16816.F32 R60, R12.reuse, R34, R60 ;  /* 0x000000220c3c723c */ /* 0x040fe2000000183c */
[----:B-1----:R-:W-:Y:S01]  /*1c620*/  FFMA.FTZ R0, R222, R4, -R5 ;  /* 0x00000004de007223 */ /* 0x002fe20000010805 */
[----:B------:R-:W1:Y:S03]  /*1c630*/  LDSM.16.MT88.4 R32, [R178+0x10800] ;  /* 0x01080000b220783b */ /* 0x000e660000004200 */
[----:B------:R2:W-:Y:S03]  /*1c640*/  MUFU.EX2 R82, R0 ;  /* 0x0000000000527308 */ /* 0x0005e60000000800 */
[C---:B------:R-:W-:Y:S08]  /*1c650*/  HMMA.16816.F32 R68, R12.reuse, R28, R64 ;  /* 0x0000001c0c44723c */ /* 0x040ff00000001840 */
[----:B------:R-:W-:Y:S01]  /*1c660*/  HMMA.16816.F32 R52, R12, R30, R52 ;  /* 0x0000001e0c34723c */ /* 0x000fe20000001834 */
[----:B------:R-:W3:Y:S01]  /*1c670*/  LDSM.16.MT88.4 R28, [R181+0x10800] ;  /* 0x01080000b51c783b */ /* 0x000ee20000004200 */
[----:B------:R4:W-:Y:S01]  /*1c680*/  MUFU.EX2 R81, R9 ;  /* 0x0000000900517308 */ /* 0x0009e20000000800 */
[----:B--2---:R-:W-:-:S05]  /*1c690*/  FADD.FTZ R0, R173, R11 ;  /* 0x0000000bad007221 */ /* 0x004fca0000010000 */
[----:B------:R-:W-:Y:S01]  /*1c6a0*/  HMMA.16816.F32 R40, R12, R42, R76 ;  /* 0x0000002a0c28723c */ /* 0x000fe2000000184c */
[----:B----4-:R-:W-:Y:S02]  /*1c6b0*/  FADD.FTZ R9, R171, R0 ;  /* 0x00000000ab097221 */ /* 0x010fe40000010000 */
        /* <DEDUP_REMOVED lines=10> */
[----:B------:R-:W-:Y:S01]  /*1c760*/  FADD.FTZ R0, R165, R0 ;  /* 0x00000000a5007221 */ /* 0x000fe20000010000 */
[----:B------:R-:W-:Y:S01]  /*1c770*/  HMMA.16816.F32 R76, R12, R20, R48 ;  /* 0x000000140c4c723c */ /* 0x000fe20000001830 */
[----:B------:R-:W-:-:S02]  /*1c780*/  FADD.FTZ R9, R233, R9 ;  /* 0x00000009e9097221 */ /* 0x000fc40000010000 */
[----:B------:R-:W-:-:S05]  /*1c790*/  FADD.FTZ R0, R163, R0 ;  /* 0x00000000a3007221 */ /* 0x000fca0000010000 */
[----:B------:R-:W-:Y:S01]  /*1c7a0*/  HMMA.16816.F32 R48, R12, R22, R24 ;  /* 0x000000160c30723c */ /* 0x000fe20000001818 */
[----:B------:R-:W2:Y:S01]  /*1c7b0*/  LDSM.16.MT88.4 R20, [R179+0x10800] ;  /* 0x01080000b314783b */ /* 0x000ea20000004200 */
[----:B------:R-:W-:-:S03]  /*1c7c0*/  FADD.FTZ R9, R39, R9 ;  /* 0x0000000927097221 */ /* 0x000fc60000010000 */
[----:B------:R-:W4:Y:S02]  /*1c7d0*/  LDSM.16.MT88.4 R24, [R180+0x10800] ;  /* 0x01080000b418783b */ /* 0x000f240000004200 */
[----:B------:R-:W-:Y:S02]  /*1c7e0*/  F2FP.PACK_AB R12, R87, R88 ;  /* 0x00000058570c723e */ /* 0x000fe400000000ff */
[----:B------:R-:W-:Y:S02]  /*1c7f0*/  F2FP.PACK_AB R13, R91, R90 ;  /* 0x0000005a5b0d723e */ /* 0x000fe400000000ff */
[----:B------:R-:W-:Y:S02]  /*1c800*/  F2FP.PACK_AB R14, R85, R86 ;  /* 0x00000056550e723e */ /* 0x000fe400000000ff */
[----:B------:R-:W-:Y:S01]  /*1c810*/  F2FP.PACK_AB R15, R84, R89 ;  /* 0x00000059540f723e */ /* 0x000fe200000000ff */
[----:B------:R-:W-:Y:S02]  /*1c820*/  FADD.FTZ R0, R161, R0 ;  /* 0x00000000a1007221 */ /* 0x000fe40000010000 */
[----:B------:R-:W-:-:S02]  /*1c830*/  FFMA.FTZ R10, R224, R4, -R7 ;  /* 0x00000004e00a7223 */ /* 0x000fc40000010807 */
[----:B------:R-:W-:Y:S02]  /*1c840*/  FADD.FTZ R9, R38, R9 ;  /* 0x0000000926097221 */ /* 0x000fe40000010000 */
[C---:B-1----:R-:W-:Y:S01]  /*1c850*/  HMMA.16816.F32 R72, R12.reuse, R32, R44 ;  /* 0x000000200c48723c */ /* 0x042fe2000000182c */
[----:B------:R-:W-:Y:S02]  /*1c860*/  FADD.FTZ R0, R162, R0 ;  /* 0x00000000a2007221 */ /* 0x000fe40000010000 */
[----:B------:R-:W-:Y:S01]  /*1c870*/  FADD.FTZ R9, R157, R9 ;  /* 0x000000099d097221 */ /* 0x000fe20000010000 */
[----:B------:R-:W-:Y:S04]  /*1c880*/  LDSM.16.MT88.4 R160, [R178+0x11800] ;  /* 0x01180000b2a0783b */ /* 0x000fe80000004200 */
[----:B------:R-:W-:Y:S01]  /*1c890*/  HMMA.16816.F32 R64, R12, R34, R40 ;  /* 0x000000220c40723c */ /* 0x000fe20000001828 */
[----:B------:R-:W1:Y:S01]  /*1c8a0*/  LDSM.16.MT88.4 R32, [R178+0x11000] ;  /* 0x01100000b220783b */ /* 0x000e620000004200 */
[----:B------:R-:W-:-:S06]  /*1c8b0*/  FADD.FTZ R0, R158, R0 ;  /* 0x000000009e007221 */ /* 0x000fcc0000010000 */
[----:B---3--:R-:W-:Y:S01]  /*1c8c0*/  HMMA.16816.F32 R44, R12, R30, R60 ;  /* 0x0000001e0c2c723c */ /* 0x008fe2000000183c */
[----:B------:R3:W-:Y:S01]  /*1c8d0*/  MUFU.EX2 R61, R10 ;  /* 0x0000000a003d7308 */ /* 0x0007e20000000800 */
[----:B------:R-:W-:Y:S02]  /*1c8e0*/  FADD.FTZ R9, R159, R9 ;  /* 0x000000099f097221 */ /* 0x000fe40000010000 */
[----:B------:R-:W-:Y:S02]  /*1c8f0*/  FADD.FTZ R0, R150, R0 ;  /* 0x0000000096007221 */ /* 0x000fe40000010000 */
[----:B------:R-:W-:Y:S02]  /*1c900*/  FADD.FTZ R9, R147, R9 ;  /* 0x0000000993097221 */ /* 0x000fe40000010000 */
[----:B------:R-:W-:Y:S02]  /*1c910*/  FADD.FTZ R0, R154, R0 ;  /* 0x000000009a007221 */ /* 0x000fe40000010000 */
[----:B---3--:R-:W-:-:S02]  /*1c920*/  FFMA.FTZ R10, R225, R4, -R7 ;  /* 0x00000004e10a7223 */ /* 0x008fc40000010807 */
[-C--:B------:R-:W-:Y:S01]  /*1c930*/  FFMA.FTZ R11, R223, R4.reuse, -R7 ;  /* 0x00000004df0b7223 */ /* 0x080fe20000010807 */
[----:B------:R-:W-:Y:S01]  /*1c940*/  HMMA.16816.F32 R56, R12, R28, R56 ;  /* 0x0000001c0c38723c */ /* 0x000fe20000001838 */
[----:B------:R3:W-:Y:S01]  /*1c950*/  MUFU.EX2 R60, R10 ;  /* 0x0000000a003c7308 */ /* 0x0007e20000000800 */
[----:B------:R-:W-:Y:S01]  /*1c960*/  FADD.FTZ R9, R37, R9 ;  /* 0x0000000925097221 */ /* 0x000fe20000010000 */
[----:B------:R-:W5:Y:S01]  /*1c970*/  LDSM.16.MT88.4 R28, [R181+0x11000] ;  /* 0x01100000b51c783b */ /* 0x000f620000004200 */
[----:B------:R-:W-:Y:S02]  /*1c980*/  FADD.FTZ R0, R156, R0 ;  /* 0x000000009c007221 */ /* 0x000fe40000010000 */
[----:B------:R-:W-:Y:S01]  /*1c990*/  FADD.FTZ R9, R148, R9 ;  /* 0x0000000994097221 */ /* 0x000fe20000010000 */
[----:B------:R-:W-:Y:S01]  /*1c9a0*/  LDSM.16.MT88.4 R152, [R181+0x11800] ;  /* 0x01180000b598783b */ /* 0x000fe20000004200 */
[----:B---3--:R-:W-:-:S04]  /*1c9b0*/  FFMA.FTZ R10, R226, R4, -R7 ;  /* 0x00000004e20a7223 */ /* 0x008fc80000010807 */
[----:B------:R3:W-:Y:S01]  /*1c9c0*/  MUFU.EX2 R39, R10 ;  /* 0x0000000a00277308 */ /* 0x0007e20000000800 */
[----:B------:R-:W-:-:S07]  /*1c9d0*/  FADD.FTZ R0, R149, R0 ;  /* 0x0000000095007221 */ /* 0x000fce0000010000 */
[----:B------:R-:W1:Y:S01]  /*1c9e0*/  MUFU.EX2 R80, R11 ;  /* 0x0000000b00507308 */ /* 0x000e620000000800 */
[----:B---3--:R-:W-:-:S07]  /*1c9f0*/  FFMA.FTZ R10, R227, R4, -R5 ;  /* 0x00000004e30a7223 */ /* 0x008fce0000010805 */
[----:B------:R3:W1:Y:S01]  /*1ca00*/  MUFU.EX2 R38, R10 ;  /* 0x0000000a00267308 */ /* 0x0006620000000800 */
[----:B------:R-:W-:Y:S02]  /*1ca10*/  FADD.FTZ R9, R151, R9 ;  /* 0x0000000997097221 */ /* 0x000fe40000010000 */
[----:B------:R-:W-:Y:S02]  /*1ca20*/  FADD.FTZ R0, R145, R0 ;  /* 0x0000000091007221 */ /* 0x000fe40000010000 */
[----:B------:R-:W-:Y:S02]  /*1ca30*/  FADD.FTZ R9, R142, R9 ;  /* 0x000000098e097221 */ /* 0x000fe40000010000 */
[----:B------:R-:W-:Y:S01]  /*1ca40*/  FADD.FTZ R0, R146, R0 ;  /* 0x0000000092007221 */ /* 0x000fe20000010000 */
[----:B--2---:R-:W-:Y:S01]  /*1ca50*/  HMMA.16816.F32 R40, R12, R20, R68 ;  /* 0x000000140c28723c */ /* 0x004fe20000001844 */
[----:B------:R-:W-:Y:S01]  /*1ca60*/  FADD.FTZ R9, R140, R9 ;  /* 0x000000098c097221 */ /* 0x000fe20000010000 */
[----:B------:R-:W-:Y:S01]  /*1ca70*/  LDSM.16.MT88.4 R144, [R179+0x11800] ;  /* 0x01180000b390783b */ /* 0x000fe20000004200 */
[----:B------:R-:W-:-:S02]  /*1ca80*/  FADD.FTZ R0, R143, R0 ;  /* 0x000000008f007221 */ /* 0x000fc40000010000 */
[----:B------:R-:W-:-:S03]  /*1ca90*/  FADD.FTZ R9, R137, R9 ;  /* 0x0000000989097221 */ /* 0x000fc60000010000 */
[----:B------:R-:W-:Y:S01]  /*1caa0*/  HMMA.16816.F32 R52, R12, R22, R52 ;  /* 0x000000160c34723c */ /* 0x000fe20000001834 */
[----:B---3--:R-:W-:Y:S01]  /*1cab0*/  FFMA.FTZ R10, R228, R4, -R5 ;  /* 0x00000004e40a7223 */ /* 0x008fe20000010805 */
[----:B------:R-:W2:Y:S01]  /*1cac0*/  LDSM.16.MT88.4 R20, [R179+0x11000] ;  /* 0x01100000b314783b */ /* 0x000ea20000004200 */
[----:B------:R-:W-:-:S05]  /*1cad0*/  FADD.FTZ R0, R139, R0 ;  /* 0x000000008b007221 */ /* 0x000fca0000010000 */
[C---:B----4-:R-:W-:Y:S01]  /*1cae0*/  HMMA.16816.F32 R76, R12.reuse, R24, R76 ;  /* 0x000000180c4c723c */ /* 0x050fe2000000184c */
[----:B------:R3:W4:Y:S07]  /*1caf0*/  MUFU.EX2 R37, R10 ;  /* 0x0000000a00257308 */ /* 0x00072e0000000800 */
[----:B------:R-:W-:Y:S01]  /*1cb00*/  HMMA.16816.F32 R48, R12, R26, R48 ;  /* 0x0000001a0c30723c */ /* 0x000fe20000001830 */
[----:B------:R-:W-:Y:S01]  /*1cb10*/  FADD.FTZ R9, R141, R9 ;  /* 0x000000098d097221 */ /* 0x000fe20000010000 */
[----:B------:R-:W2:Y:S05]  /*1cb20*/  LDSM.16.MT88.4 R24, [R180+0x11000] ;  /* 0x01100000b418783b */ /* 0x000eaa0000004200 */
[----:B-1----:R-:W-:-:S02]  /*1cb30*/  F2FP.PACK_AB R12, R61, R80 ;  /* 0x000000503d0c723e */ /* 0x002fc400000000ff */
[----:B------:R-:W-:Y:S02]  /*1cb40*/  F2FP.PACK_AB R13, R82, R83 ;  /* 0x00000053520d723e */ /* 0x000fe400000000ff */
[----:B------:R-:W-:Y:S02]  /*1cb50*/  F2FP.PACK_AB R14, R39, R60 ;  /* 0x0000003c270e723e */ /* 0x000fe400000000ff */
[----:B------:R-:W-:Y:S01]  /*1cb60*/  F2FP.PACK_AB R15, R38, R81 ;  /* 0x00000051260f723e */ /* 0x000fe200000000ff */
[----:B---3--:R-:W-:Y:S02]  /*1cb70*/  FFMA.FTZ R10, R136, R4, -R5 ;  /* 0x00000004880a7223 */ /* 0x008fe40000010805 */
[----:B------:R-:W-:-:S04]  /*1cb80*/  FADD.FTZ R0, R19, R0 ;  /* 0x0000000013007221 */ /* 0x000fc80000010000 */
[----:B------:R-:W-:Y:S01]  /*1cb90*/  HMMA.16816.F32 R72, R12, R32, R72 ;  /* 0x000000200c48723c */ /* 0x000fe20000001848 */
[----:B------:R1:W-:Y:S01]  /*1cba0*/  MUFU.EX2 R33, R10 ;  /* 0x0000000a00217308 */ /* 0x0003e20000000800 */
[----:B------:R-:W-:Y:S02]  /*1cbb0*/  FADD.FTZ R9, R130, R9 ;  /* 0x0000000982097221 */ /* 0x000fe40000010000 */
[----:B------:R-:W-:Y:S02]  /*1cbc0*/  FADD.FTZ R0, R134, R0 ;  /* 0x0000000086007221 */ /* 0x000fe40000010000 */
[----:B------:R-:W-:Y:S02]  /*1cbd0*/  FADD.FTZ R9, R18, R9 ;  /* 0x0000000912097221 */ /* 0x000fe40000010000 */
[----:B------:R-:W-:Y:S02]  /*1cbe0*/  FADD.FTZ R0, R135, R0 ;  /* 0x0000000087007221 */ /* 0x000fe40000010000 */
[----:B-1----:R-:W-:-:S04]  /*1cbf0*/  FFMA.FTZ R10, R205, R4, -R5 ;  /* 0x00000004cd0a7223 */ /* 0x002fc80000010805 */
[----:B------:R1:W-:Y:S01]  /*1cc00*/  MUFU.EX2 R32, R10 ;  /* 0x0000000a00207308 */ /* 0x0003e20000000800 */
[----:B------:R-:W-:Y:S02]  /*1cc10*/  FADD.FTZ R9, R129, R9 ;  /* 0x0000000981097221 */ /* 0x000fe40000010000 */
[----:B------:R-:W-:Y:S02]  /*1cc20*/  FADD.FTZ R0, R127, R0 ;  /* 0x000000007f007221 */ /* 0x000fe40000010000 */
[----:B------:R-:W-:Y:S02]  /*1cc30*/  FADD.FTZ R9, R131, R9 ;  /* 0x0000000983097221 */ /* 0x000fe40000010000 */
[----:B------:R-:W-:Y:S02]  /*1cc40*/  FADD.FTZ R0, R124, R0 ;  /* 0x000000007c007221 */ /* 0x000fe40000010000 */
[----:B-1----:R-:W-:-:S04]  /*1cc50*/  FFMA.FTZ R10, R229, R4, -R7 ;  /* 0x00000004e50a7223 */ /* 0x002fc80000010807 */
[----:B------:R1:W3:Y:S01]  /*1cc60*/  MUFU.EX2 R19, R10 ;  /* 0x0000000a00137308 */ /* 0x0002e20000000800 */
[----:B------:R-:W-:Y:S02]  /*1cc70*/  FADD.FTZ R9, R122, R9 ;  /* 0x000000097a097221 */ /* 0x000fe40000010000 */
[----:B------:R-:W-:Y:S02]  /*1cc80*/  FADD.FTZ R0, R125, R0 ;  /* 0x000000007d007221 */ /* 0x000fe40000010000 */
[----:B-1----:R-:W-:-:S04]  /*1cc90*/  FFMA.FTZ R10, R206, R4, -R7 ;  /* 0x00000004ce0a7223 */ /* 0x002fc80000010807 */
[----:B------:R1:W1:Y:S01]  /*1cca0*/  MUFU.EX2 R18, R10 ;  /* 0x0000000a00127308 */ /* 0x0002620000000800 */
[----:B------:R-:W-:Y:S02]  /*1ccb0*/  FADD.FTZ R0, R126, R0 ;  /* 0x000000007e007221 */ /* 0x000fe40000010000 */
[----:B-1----:R-:W-:-:S05]  /*1ccc0*/  FFMA.FTZ R10, R230, R4, -R7 ;  /* 0x00000004e60a7223 */ /* 0x002fca0000010807 */
[----:B------:R1:W1:Y:S02]  /*1ccd0*/  MUFU.EX2 R11, R10 ;  /* 0x0000000a000b7308 */ /* 0x0002640000000800 */
[----:B-1----:R-:W-:Y:S02]  /*1cce0*/  FFMA.FTZ R10, R231, R4, -R7 ;  /* 0x00000004e70a7223 */ /* 0x002fe40000010807 */
[----:B------:R-:W-:-:S04]  /*1ccf0*/  FADD.FTZ R7, R119, R9 ;  /* 0x0000000977077221 */ /* 0x000fc80000010000 */
[----:B------:R-:W-:Y:S02]  /*1cd00*/  FADD.FTZ R9, R121, R7 ;  /* 0x0000000779097221 */ /* 0x000fe40000010000 */
[----:B------:R-:W-:Y:S02]  /*1cd10*/  FADD.FTZ R7, R120, R0 ;  /* 0x0000000078077221 */ /* 0x000fe40000010000 */
[----:B------:R-:W-:Y:S02]  /*1cd20*/  FFMA.FTZ R4, R232, R4, -R5 ;  /* 0x00000004e8047223 */ /* 0x000fe40000010805 */
[----:B------:R-:W-:Y:S02]  /*1cd30*/  FADD.FTZ R0, R123, R9 ;  /* 0x000000097b007221 */ /* 0x000fe40000010000 */
[----:B------:R-:W-:Y:S02]  /*1cd40*/  FADD.FTZ R5, R114, R7 ;  /* 0x0000000772057221 */ /* 0x000fe40000010000 */
[----:B------:R1:W1:Y:S02]  /*1cd50*/  MUFU.EX2 R7, R4 ;  /* 0x0000000400077308 */ /* 0x0002640000000800 */
[----:B-1----:R-:W-:-:S02]  /*1cd60*/  FADD.FTZ R4, R113, R0 ;  /* 0x0000000071047221 */ /* 0x002fc40000010000 */
        /* <DEDUP_REMOVED lines=36> */
[----:B------:R-:W-:Y:S01]  /*1cfb0*/  FADD.FTZ R4, R60, R4 ;  /* 0x000000043c047221 */ /* 0x000fe20000010000 */
[----:B------:R-:W1:Y:S01]  /*1cfc0*/  MUFU.EX2 R10, R10 ;  /* 0x0000000a000a7308 */ /* 0x000e620000000800 */
[----:B------:R-:W-:-:S02]  /*1cfd0*/  FADD.FTZ R0, R38, R0 ;  /* 0x0000000026007221 */ /* 0x000fc40000010000 */
[----:B------:R-:W-:-:S03]  /*1cfe0*/  FADD.FTZ R4, R39, R4 ;  /* 0x0000000427047221 */ /* 0x000fc60000010000 */
[----:B-----5:R-:W-:Y:S01]  /*1cff0*/  HMMA.16816.F32 R56, R12, R28, R56 ;  /* 0x0000001c0c38723c */ /* 0x020fe20000001838 */
[----:B----4-:R-:W-:-:S07]  /*1d000*/  FADD.FTZ R0, R37, R0 ;  /* 0x0000000025007221 */ /* 0x010fce0000010000 */
[----:B------:R-:W-:Y:S01]  /*1d010*/  HMMA.16816.F32 R44, R12, R30, R44 ;  /* 0x0000001e0c2c723c */ /* 0x000fe2000000182c */
[----:B---3--:R-:W-:-:S07]  /*1d020*/  FADD.FTZ R4, R19, R4 ;  /* 0x0000000413047221 */ /* 0x008fce0000010000 */
[C---:B--2---:R-:W-:Y:S08]  /*1d030*/  HMMA.16816.F32 R40, R12.reuse, R20, R40 ;  /* 0x000000140c28723c */ /* 0x044ff00000001828 */
[C---:B------:R-:W-:Y:S08]  /*1d040*/  HMMA.16816.F32 R52, R12.reuse, R22, R52 ;  /* 0x000000160c34723c */ /* 0x040ff00000001834 */
[C---:B------:R-:W-:Y:S08]  /*1d050*/  HMMA.16816.F32 R140, R12.reuse, R24, R76 ;  /* 0x000000180c8c723c */ /* 0x040ff0000000184c */
[----:B------:R-:W-:Y:S01]  /*1d060*/  HMMA.16816.F32 R48, R12, R26, R48 ;  /* 0x0000001a0c30723c */ /* 0x000fe20000001830 */
[----:B------:R-:W2:Y:S01]  /*1d070*/  LDSM.16.MT88.4 R12, [R180+0x11800] ;  /* 0x01180000b40c783b */ /* 0x000ea20000004200 */
[----:B------:R-:W-:-:S02]  /*1d080*/  FADD.FTZ R0, R33, R0 ;  /* 0x0000000021007221 */ /* 0x000fc40000010000 */
[----:B------:R-:W-:Y:S02]  /*1d090*/  FADD.FTZ R4, R18, R4 ;  /* 0x0000000412047221 */ /* 0x000fe40000010000 */
[----:B------:R-:W-:Y:S02]  /*1d0a0*/  FADD.FTZ R0, R32, R0 ;  /* 0x0000000020007221 */ /* 0x000fe40000010000 */
[----:B------:R-:W-:Y:S02]  /*1d0b0*/  FADD.FTZ R4, R11, R4 ;  /* 0x000000040b047221 */ /* 0x000fe40000010000 */
[----:B------:R-:W-:Y:S02]  /*1d0c0*/  FADD.FTZ R5, R7, R0 ;  /* 0x0000000007057221 */ /* 0x000fe40000010000 */
[----:B-1----:R-:W-:-:S05]  /*1d0d0*/  FADD.FTZ R0, R10, R4 ;  /* 0x000000040a007221 */ /* 0x002fca0000010000 */
[----:B------:R1:W-:Y:S04]  /*1d0e0*/  STL [R1+0xc], R0 ;  /* 0x00000c0001007387 */ /* 0x0003e80000100800 */
[----:B------:R1:W-:Y:S01]  /*1d0f0*/  STL [R1+0x8], R5 ;  /* 0x0000080501007387 */ /* 0x0003e20000100800 */
[----:B------:R-:W-:Y:S02]  /*1d100*/  F2FP.PACK_AB R136, R18, R19 ;  /* 0x000000131288723e */ /* 0x000fe400000000ff */
[----:B------:R-:W-:Y:S02]  /*1d110*/  F2FP.PACK_AB R137, R33, R37 ;  /* 0x000000252189723e */ /* 0x000fe400000000ff */
[----:B------:R-:W-:Y:S02]  /*1d120*/  F2FP.PACK_AB R138, R10, R11 ;  /* 0x0000000b0a8a723e */ /* 0x000fe400000000ff */
[----:B------:R-:W-:-:S07]  /*1d130*/  F2FP.PACK_AB R139, R7, R32 ;  /* 0x00000020078b723e */ /* 0x000fce00000000ff */
[C---:B------:R-:W-:Y:S08]  /*1d140*/  HMMA.16816.F32 R164, R136.reuse, R160, R72 ;  /* 0x000000a088a4723c */ /* 0x040ff00000001848 */
[C---:B------:R-:W-:Y:S08]  /*1d150*/  HMMA.16816.F32 R156, R136.reuse, R152, R56 ;  /* 0x00000098889c723c */ /* 0x040ff00000001838 */
[C---:B------:R-:W-:Y:S08]  /*1d160*/  HMMA.16816.F32 R148, R136.reuse, R144, R40 ;  /* 0x000000908894723c */ /* 0x040ff00000001828 */
[C---:B------:R-:W-:Y:S08]  /*1d170*/  HMMA.16816.F32 R160, R136.reuse, R162, R64 ;  /* 0x000000a288a0723c */ /* 0x040ff00000001840 */
[C---:B------:R-:W-:Y:S08]  /*1d180*/  HMMA.16816.F32 R152, R136.reuse, R154, R44 ;  /* 0x0000009a8898723c */ /* 0x040ff0000000182c */
[C---:B------:R-:W-:Y:S08]  /*1d190*/  HMMA.16816.F32 R144, R136.reuse, R146, R52 ;  /* 0x000000928890723c */ /* 0x040ff00000001834 */
[C---:B--2---:R-:W-:Y:S08]  /*1d1a0*/  HMMA.16816.F32 R140, R136.reuse, R12, R140 ;  /* 0x0000000c888c723c */ /* 0x044ff0000000188c */
[----:B------:R-:W-:Y:S01]  /*1d1b0*/  HMMA.16816.F32 R136, R136, R14, R48 ;  /* 0x0000000e8888723c */ /* 0x000fe20000001830 */
[----:B------:R-:W-:Y:S07]  /*1d1c0*/  @!P1 BRA `(.L_x_1411) ;  /* 0x00009f8000009947 */ /* 0x000fee0003800000 */
[----:B-1----:R-:W2:Y:S01]  /*1d1d0*/  LDL R249, [R1+0xf8] ;  /* 0x0000f80001f97983 */ /* 0x002ea20000100800 */
[----:B------:R-:W-:-:S04]  /*1d1e0*/  DEPBAR.LE SB0, 0x0 ;  /* 0x000080000000791a */ /* 0x000fc80000000000 */
[----:B------:R-:W-:Y:S01]  /*1d1f0*/  WARPSYNC 0xffffffff ;  /* 0xffffffff00007948 */ /* 0x000fe20003800000 */
[----:B------:R-:W-:Y:S01]  /*1d200*/  BSSY B0, `(.L_x_1412) ;  /* 0x0000046000007945 */ /* 0x000fe20003800000 */
[----:B------:R-:W-:Y:S01]  /*1d210*/  BAR.SYNC.DEFER_BLOCKING 0x0 ;  /* 0x0000000000007b1d */ /* 0x000fe20000010000 */
[----:B--2---:R-:W-:-:S05]  /*1d220*/  IADD3 R252, R249, -0x2, RZ ;  /* 0xfffffffef9fc7810 */ /* 0x004fca0007ffe0ff */
[----:B------:R1:W-:Y:S01]  /*1d230*/  STL [R1+0x4], R252 ;  /* 0x000004fc01007387 */ /* 0x0003e20000100800 */
[----:B------:R-:W-:Y:S05]  /*1d240*/  @!P0 BRA `(.L_x_1413) ;  /* 0x000003e000008947 */ /* 0x000fea0003800000 */
[----:B------:R-:W2:Y:S01]  /*1d250*/  LD.E R4, [R16.64+0x170] ;  /* 0x0001700610047980 */ /* 0x000ea2000c101900 */
[----:B------:R-:W-:-:S05]  /*1d260*/  IMAD.SHL.U32 R12, R252, 0x100, RZ ;  /* 0x00000100fc0c7824 */ /* 0x000fca00078e00ff */
[C---:B------:R-:W-:Y:S02]  /*1d270*/  IADD3 R13, R12.reuse, 0x100, RZ ;  /* 0x000001000c0d7810 */ /* 0x040fe40007ffe0ff */
[----:B------:R-:W-:Y:S02]  /*1d280*/  IABS R9, R12 ;  /* 0x0000000c00097213 */ /* 0x000fe40000000000 */
[-C--:B--2---:R-:W-:Y:S02]  /*1d290*/  IABS R0, R4.reuse ;  /* 0x0000000400007213 */ /* 0x084fe40000000000 */
[-C--:B------:R-:W-:Y:S02]  /*1d2a0*/  IABS R14, R4.reuse ;  /* 0x00000004000e7213 */ /* 0x080fe40000000000 */
[----:B------:R-:W2:Y:S01]  /*1d2b0*/  I2F.RP R10, R0 ;  /* 0x00000000000a7306 */ /* 0x000ea20000209400 */
[----:B------:R-:W-:-:S04]  /*1d2c0*/  LOP3.LUT R12, R12, R4, RZ, 0x3c, !PT ;  /* 0x000000040c0c7212 */ /* 0x000fc800078e3cff */
[----:B------:R-:W-:-:S03]  /*1d2d0*/  ISETP.GE.AND P1, PT, R12, RZ, PT ;  /* 0x000000ff0c00720c */ /* 0x000fc60003f26270 */
[----:B--2---:R-:W2:Y:S02]  /*1d2e0*/  MUFU.RCP R10, R10 ;  /* 0x0000000a000a7308 */ /* 0x004ea40000001000 */
[----:B--2---:R-:W-:-:S06]  /*1d2f0*/  IADD3 R10, R10, 0xffffffe, RZ ;  /* 0x0ffffffe0a0a7810 */ /* 0x004fcc0007ffe0ff */
[----:B------:R-:W2:Y:S02]  /*1d300*/  F2I.FTZ.U32.TRUNC.NTZ R11, R10 ;  /* 0x0000000a000b7305 */ /* 0x000ea4000021f000 */
[--C-:B--2---:R-:W-:Y:S02]  /*1d310*/  IMAD.MOV R5, RZ, RZ, -R11.reuse ;  /* 0x000000ffff057224 */ /* 0x104fe400078e0a0b */
        /* <DEDUP_REMOVED lines=33> */
[----:B----4-:R-:W4:Y:S01]  /*1d530*/  LD.E.64 R12, [R16.64+0x28] ;  /* 0x00002806100c7980 */ /* 0x010f22000c101b00 */
        /* <DEDUP_REMOVED lines=15> */
.L_x_1413:
[----:B------:R-:W2:Y:S02]  /*1d630*/  LD.E R0, [R16.64+0x40] ;  /* 0x0000400610007980 */ /* 0x000ea4000c101900 */
[----:B--2---:R-:W-:-:S04]  /*1d640*/  LEA R0, -R0, RZ, 0x8 ;  /* 0x000000ff00007211 */ /* 0x004fc800078e41ff */
[----:B------:R-:W-:Y:S02]  /*1d650*/  SHF.R.S32.HI R4, RZ, 0x1f, R0 ;  /* 0x0000001fff047819 */ /* 0x000fe40000011400 */
.L_x_1414:
[----:B------:R-:W-:Y:S05]  /*1d660*/  BSYNC B0 ;  /* 0x0000000000007941 */ /* 0x000fea0003800000 */
.L_x_1412:
[----:B------:R-:W2:Y:S04]  /*1d670*/  LDL.LU R22, [R1+0x54] ;  /* 0x0000540001167983 */ /* 0x000ea80000300800 */
[----:B------:R-:W3:Y:S04]  /*1d680*/  LDL.LU R21, [R1+0x90] ;  /* 0x0000900001157983 */ /* 0x000ee80000300800 */
[----:B------:R-:W4:Y:S04]  /*1d690*/  LDL.LU R20, [R1+0x120] ;  /* 0x0001200001147983 */ /* 0x000f280000300800 */
        /* <DEDUP_REMOVED lines=11> */
[----:B------:R-:W4:Y:S04]  /*1d750*/  LDL R23, [R1] ;  /* 0x0000000001177983 */ /* 0x000f280000100800 */
[----:B------:R-:W4:Y:S04]  /*1d760*/  LDL R25, [R1+0x10] ;  /* 0x0000100001197983 */ /* 0x000f280000100800 */
[----:B------:R-:W4:Y:S01]  /*1d770*/  LDL R24, [R1+0x14] ;  /* 0x0000140001187983 */ /* 0x000f220000100800 */
[----:B------:R-:W-:-:S04]  /*1d780*/  LEA R134, P3, R0, R238, 0x1 ;  /* 0x000000ee00867211 */ /* 0x000fc800078608ff */
[----:B------:R-:W-:Y:S01]  /*1d790*/  LEA.HI.X R135, R0, R237, R4, 0x1, P3 ;  /* 0x000000ed00877211 */ /* 0x000fe200018f0c04 */
[----:B------:R-:W-:Y:S04]  /*1d7a0*/  STL [R1+0x178], R140 ;  /* 0x0001788c01007387 */ /* 0x000fe80000100800 */
[----:B------:R-:W-:Y:S01]  /*1d7b0*/  STL [R1+0x174], R139 ;  /* 0x0001748b01007387 */ /* 0x000fe20000100800 */
[----:B--2---:R-:W-:Y:S02]  /*1d7c0*/  IMAD.MOV.U32 R52, RZ, RZ, R22 ;  /* 0x000000ffff347224 */ /* 0x004fe400078e0016 */
[----:B---3--:R-:W-:Y:S01]  /*1d7d0*/  IMAD.MOV.U32 R53, RZ, RZ, R21 ;  /* 0x000000ffff357224 */ /* 0x008fe200078e0015 */
[----:B----4-:R-:W-:Y:S01]  /*1d7e0*/  MOV R37, R20 ;  /* 0x0000001400257202 */ /* 0x010fe20000000f00 */
[----:B------:R-:W-:-:S02]  /*1d7f0*/  IMAD.MOV.U32 R54, RZ, RZ, R19 ;  /* 0x000000ffff367224 */ /* 0x000fc400078e0013 */
[----:B------:R-:W-:Y:S01]  /*1d800*/  IMAD.MOV.U32 R61, RZ, RZ, R14 ;  /* 0x000000ffff3d7224 */ /* 0x000fe200078e000e */
[----:B------:R-:W-:Y:S01]  /*1d810*/  MOV R60, R13 ;  /* 0x0000000d003c7202 */ /* 0x000fe20000000f00 */
[----:B------:R-:W-:Y:S02]  /*1d820*/  IMAD.MOV.U32 R59, RZ, RZ, R12 ;  /* 0x000000ffff3b7224 */ /* 0x000fe400078e000c */
[----:B------:R-:W-:Y:S02]  /*1d830*/  IMAD.MOV.U32 R58, RZ, RZ, R11 ;  /* 0x000000ffff3a7224 */ /* 0x000fe400078e000b */
[----:B------:R-:W-:Y:S01]  /*1d840*/  IMAD.MOV.U32 R57, RZ, RZ, R10 ;  /* 0x000000ffff397224 */ /* 0x000fe200078e000a */
[----:B------:R-:W-:Y:S01]  /*1d850*/  ISETP.GE.AND P1, PT, R132, R23, PT ;  /* 0x000000178400720c */ /* 0x000fe20003f26270 */
[----:B------:R-:W-:Y:S01]  /*1d860*/  IMAD.MOV.U32 R50, RZ, RZ, R5 ;  /* 0x000000ffff327224 */ /* 0x000fe200078e0005 */
[----:B------:R-:W-:Y:S01]  /*1d870*/  MOV R51, R7 ;  /* 0x0000000700337202 */ /* 0x000fe20000000f00 */
[----:B------:R-:W-:-:S02]  /*1d880*/  IMAD.MOV.U32 R63, RZ, RZ, R25 ;  /* 0x000000ffff3f7224 */ /* 0x000fc400078e0019 */
[----:B------:R-:W-:-:S08]  /*1d890*/  IMAD.MOV.U32 R64, RZ, RZ, R24 ;  /* 0x000000ffff407224 */ /* 0x000fd000078e0018 */
[----:B------:R-:W-:Y:S01]  /*1d8a0*/  @!P1 IADD3 R5, P2, R0, R168, RZ ;  /* 0x000000a800059210 */ /* 0x000fe20007f5e0ff */
[----:B------:R-:W-:Y:S02]  /*1d8b0*/  @!P1 IMAD.MOV.U32 R10, RZ, RZ, R0 ;  /* 0x000000ffff0a9224 */ /* 0x000fe400078e0000 */
[----:B------:R-:W-:Y:S02]  /*1d8c0*/  @!P1 IMAD.MOV.U32 R11, RZ, RZ, R4 ;  /* 0x000000ffff0b9224 */ /* 0x000fe400078e0004 */
[----:B------:R-:W-:Y:S01]  /*1d8d0*/  @!P1 IMAD.X R7, R4, 0x1, R216, P2 ;  /* 0x0000000104079824 */ /* 0x000fe200010e06d8 */
[----:B------:R-:W-:Y:S01]  /*1d8e0*/  @!P1 LEA R48, P2, R5, R238, 0x1 ;  /* 0x000000ee05309211 */ /* 0x000fe200078408ff */
[----:B------:R-:W-:Y:S01]  /*1d8f0*/  IMAD.MOV.U32 R56, RZ, RZ, R9 ;  /* 0x000000ffff387224 */ /* 0x000fe200078e0009 */
[C---:B------:R-:W-:Y:S01]  /*1d900*/  @!P1 LEA R9, P4, R63.reuse, R0, 0x5 ;  /* 0x000000003f099211 */ /* 0x040fe200078828ff */
[----:B------:R-:W-:Y:S02]  /*1d910*/  @!P1 IMAD R12, R64, 0x30, RZ ;  /* 0x00000030400c9824 */ /* 0x000fe400078e02ff */
[----:B------:R-:W-:Y:S01]  /*1d920*/  @!P1 IMAD.WIDE.U32 R10, R63, 0x30, R10 ;  /* 0x000000303f0a9825 */ /* 0x000fe200078e000a */
[----:B------:R-:W-:-:S02]  /*1d930*/  @!P1 LEA.HI.X R49, R5, R237, R7, 0x1, P2 ;  /* 0x000000ed05319211 */ /* 0x000fc400010f0c07 */
[C---:B------:R-:W-:Y:S02]  /*1d940*/  @!P1 LEA R5, P3, R63.reuse, R0, 0x6 ;  /* 0x000000003f059211 */ /* 0x040fe400078630ff */
[--C-:B------:R-:W-:Y:S02]  /*1d950*/  @!P1 LEA.HI.X R13, R63, R4, R64.reuse, 0x5, P4 ;  /* 0x000000043f0d9211 */ /* 0x100fe400020f2c40 */
[----:B------:R-:W-:Y:S02]  /*1d960*/  @!P1 IADD3 R12, R11, R12, RZ ;  /* 0x0000000c0b0c9210 */ /* 0x000fe40007ffe0ff */
[----:B------:R-:W-:Y:S02]  /*1d970*/  @!P1 LEA R44, P4, R10, R238, 0x1 ;  /* 0x000000ee0a2c9211 */ /* 0x000fe400078808ff */
[C---:B------:R-:W-:Y:S01]  /*1d980*/  @!P1 LEA.HI.X R14, R63.reuse, R4, R64, 0x6, P3 ;  /* 0x000000043f0e9211 */ /* 0x040fe200018f3440 */
[----:B------:R-:W-:Y:S01]  /*1d990*/  @!P1 IMAD.MOV.U32 R11, RZ, RZ, R4 ;  /* 0x000000ffff0b9224 */ /* 0x000fe200078e0004 */
[----:B------:R-:W-:-:S02]  /*1d9a0*/  @!P1 LEA R7, P2, R63, R0, 0x7 ;  /* 0x000000003f079211 */ /* 0x000fc400078438ff */
[-C--:B------:R-:W-:Y:S02]  /*1d9b0*/  @!P1 LEA R42, P3, R5, R238.reuse, 0x1 ;  /* 0x000000ee052a9211 */ /* 0x080fe400078608ff */
[-C--:B------:R-:W-:Y:S01]  /*1d9c0*/  @!P1 LEA.HI.X R45, R10, R237.reuse, R12, 0x1, P4 ;  /* 0x000000ed0a2d9211 */ /* 0x080fe200020f0c0c */
[----:B------:R-:W-:Y:S01]  /*1d9d0*/  @!P1 IMAD.MOV.U32 R10, RZ, RZ, R0 ;  /* 0x000000ffff0a9224 */ /* 0x000fe200078e0000 */
[----:B------:R-:W-:Y:S01]  /*1d9e0*/  @!P1 LEA R46, P5, R9, R238, 0x1 ;  /* 0x000000ee092e9211 */ /* 0x000fe200078a08ff */
[----:B------:R-:W-:Y:S01]  /*1d9f0*/  IMAD.MOV.U32 R62, RZ, RZ, R15 ;  /* 0x000000ffff3e7224 */ /* 0x000fe200078e000f */
[C---:B------:R-:W-:Y:S01]  /*1da00*/  @!P1 LEA.HI.X R15, R63.reuse, R4, R64, 0x7, P2 ;  /* 0x000000043f0f9211 */ /* 0x040fe200010f3c40 */
[----:B------:R-:W-:Y:S01]  /*1da10*/  @!P1 IMAD.WIDE.U32 R20, R63, 0x50, R10 ;  /* 0x000000503f149825 */ /* 0x000fe200078e000a */
[-C--:B------:R-:W-:Y:S02]  /*1da20*/  @!P1 LEA.HI.X R43, R5, R237.reuse, R14, 0x1, P3 ;  /* 0x000000ed052b9211 */ /* 0x080fe400018f0c0e */
[----:B------:R-:W-:Y:S01]  /*1da30*/  @!P1 LEA R40, P2, R7, R238, 0x1 ;  /* 0x000000ee07289211 */ /* 0x000fe200078408ff */
[----:B------:R-:W-:Y:S01]  /*1da40*/  @!P1 IMAD R5, R64, 0x50, RZ ;  /* 0x0000005040059824 */ /* 0x000fe200078e02ff */
[----:B------:R-:W-:Y:S01]  /*1da50*/  @!P1 LEA.HI.X R47, R9, R237, R13, 0x1, P5 ;  /* 0x000000ed092f9211 */ /* 0x000fe200028f0c0d */
[----:B------:R-:W-:-:S02]  /*1da60*/  @!P1 IMAD.MOV.U32 R12, RZ, RZ, R0 ;  /* 0x000000ffff0c9224 */ /* 0x000fc400078e0000 */
[----:B------:R-:W-:Y:S01]  /*1da70*/  @!P1 IMAD.MOV.U32 R13, RZ, RZ, R4 ;  /* 0x000000ffff0d9224 */ /* 0x000fe200078e0004 */
[----:B------:R-:W-:Y:S01]  /*1da80*/  @!P1 MOV R22, R0 ;  /* 0x0000000000169202 */ /* 0x000fe20000000f00 */
[----:B------:R-:W-:Y:S01]  /*1da90*/  @!P1 IMAD.MOV.U32 R24, RZ, RZ, R0 ;  /* 0x000000ffff189224 */ /* 0x000fe200078e0000 */
[----:B------:R-:W-:Y:S01]  /*1daa0*/  @!P1 LEA.HI.X R41, R7, R237, R15, 0x1, P2 ;  /* 0x000000ed07299211 */ /* 0x000fe200010f0c0f */
[----:B------:R-:W-:Y:S01]  /*1dab0*/  @!P1 IMAD.MOV.U32 R25, RZ, RZ, R4 ;  /* 0x000000ffff199224 */ /* 0x000fe200078e0004 */
[----:B------:R-:W-:Y:S01]  /*1dac0*/  @!P1 LEA R38, P2, R20, R238, 0x1 ;  /* 0x000000ee14269211 */ /* 0x000fe200078408ff */
[----:B------:R-:W-:Y:S02]  /*1dad0*/  IMAD.MOV.U32 R55, RZ, RZ, R18 ;  /* 0x000000ffff377224 */ /* 0x000fe400078e0012 */
[----:B------:R-:W-:Y:S02]  /*1dae0*/  @!P1 IMAD.MOV.U32 R23, RZ, RZ, R4 ;  /* 0x000000ffff179224 */ /* 0x000fe400078e0004 */
[----:B------:R-:W-:-:S02]  /*1daf0*/  @!P1 IMAD.IADD R5, R21, 0x1, R5 ;  /* 0x0000000115059824 */ /* 0x000fc400078e0205 */
[----:B------:R-:W-:Y:S02]  /*1db00*/  @!P1 IMAD R7, R64, 0x60, RZ ;  /* 0x0000006040079824 */ /* 0x000fe400078e02ff */
[----:B------:R-:W-:Y:S01]  /*1db10*/  @!P1 IMAD.WIDE.U32 R18, R63, 0x60, R12 ;  /* 0x000000603f129825 */ /* 0x000fe200078e000c */
[----:B------:R-:W-:-:S03]  /*1db20*/  @!P1 LEA.HI.X R39, R20, R237, R5, 0x1, P2 ;  /* 0x000000ed14279211 */ /* 0x000fc600010f0c05 */
[----:B------:R-:W-:Y:S01]  /*1db30*/  @!P1 IMAD.WIDE.U32 R14, R63, 0x70, R10 ;  /* 0x000000703f0e9825 */ /* 0x000fe200078e000a */
[----:B------:R-:W-:-:S03]  /*1db40*/  @!P1 IADD3 R5, R7, R19, RZ ;  /* 0x0000001307059210 */ /* 0x000fc60007ffe0ff */
[C---:B------:R-:W-:Y:S02]  /*1db50*/  @!P1 IMAD R9, R64.reuse, 0x70, RZ ;  /* 0x0000007040099824 */ /* 0x040fe400078e02ff */
[----:B------:R-:W-:Y:S02]  /*1db60*/  @!P1 IMAD R27, R64, 0xa0, RZ ;  /* 0x000000a0401b9824 */ /* 0x000fe400078e02ff */
[----:B------:R-:W-:Y:S01]  /*1db70*/  @!P1 IMAD.WIDE.U32 R10, R63, 0xa0, R24 ;  /* 0x000000a03f0a9825 */ /* 0x000fe200078e0018 */
[----:B------:R-:W-:-:S03]  /*1db80*/  @!P1 LEA R34, P5, R18, R238, 0x1 ;  /* 0x000000ee12229211 */ /* 0x000fc600078a08ff */
[----:B------:R-:W-:Y:S02]  /*1db90*/  @!P1 IMAD R26, R64, 0x90, RZ ;  /* 0x00000090401a9824 */ /* 0x000fe400078e02ff */
[----:B------:R-:W-:Y:S01]  /*1dba0*/  @!P1 IMAD.WIDE.U32 R12, R63, 0x90, R22 ;  /* 0x000000903f0c9825 */ /* 0x000fe200078e0016 */
[----:B------:R-:W-:-:S03]  /*1dbb0*/  @!P1 LEA R28, P2, R10, R238, 0x1 ;  /* 0x000000ee0a1c9211 */ /* 0x000fc600078408ff */
[----:B------:R-:W-:Y:S02]  /*1dbc0*/  @!P1 IMAD.IADD R7, R15, 0x1, R9 ;  /* 0x000000010f079824 */ /* 0x000fe400078e0209 */
[----:B------:R-:W-:Y:S01]  /*1dbd0*/  @!P1 IMAD.IADD R11, R27, 0x1, R11 ;  /* 0x000000011b0b9824 */ /* 0x000fe200078e020b */
[-C--:B------:R-:W-:Y:S01]  /*1dbe0*/  @!P1 LEA R32, P4, R14, R238.reuse, 0x1 ;  /* 0x000000ee0e209211 */ /* 0x080fe200078808ff */
[----:B------:R-:W-:Y:S01]  /*1dbf0*/  @!P1 IMAD.IADD R9, R13, 0x1, R26 ;  /* 0x000000010d099824 */ /* 0x000fe200078e021a */
[----:B------:R-:W-:Y:S01]  /*1dc00*/  @!P1 LEA R30, P3, R12, R238, 0x1 ;  /* 0x000000ee0c1e9211 */ /* 0x000fe200078608ff */
[----:B------:R-:W-:Y:S01]  /*1dc10*/  @P1 STS.128 [R189+0xa000], RZ ;  /* 0x00a000ffbd001388 */ /* 0x000fe20000000c00 */
[-C--:B------:R-:W-:Y:S01]  /*1dc20*/  @!P1 LEA.HI.X R35, R18, R237.reuse, R5, 0x1, P5 ;  /* 0x000000ed12239211 */ /* 0x080fe200028f0c05 */
[----:B------:R-:W-:Y:S01]  /*1dc30*/  @!P1 IMAD.MOV.U32 R18, RZ, RZ, R0 ;  /* 0x000000ffff129224 */ /* 0x000fe200078e0000 */
[----:B------:R-:W-:Y:S01]  /*1dc40*/  @!P1 MOV R19, R4 ;  /* 0x0000000400139202 */ /* 0x000fe20000000f00 */
[----:B------:R-:W-:Y:S01]  /*1dc50*/  @!PT LDS RZ, [RZ] ;  /* 0x00000000fffff984 */ /* 0x000fe20000000800 */
[----:B------:R-:W-:Y:S01]  /*1dc60*/  @!PT LDS RZ, [RZ] ;  /* 0x00000000fffff984 */ /* 0x000fe20000000800 */
[----:B------:R-:W-:Y:S01]  /*1dc70*/  @!PT LDS RZ, [RZ] ;  /* 0x00000000fffff984 */ /* 0x000fe20000000800 */
[----:B------:R2:W-:Y:S01]  /*1dc80*/  @!P1 LDGSTS.E.BYPASS.LTC128B.128 [R189+0xa000], [R134.64] ;  /* 0x0a00000086bd9fae */ /* 0x0005e2000b901d46 */
[-C--:B------:R-:W-:Y:S01]  /*1dc90*/  @!P1 LEA.HI.X R29, R10, R237.reuse, R11, 0x1, P2 ;  /* 0x000000ed0a1d9211 */ /* 0x080fe200010f0c0b */
[--C-:B------:R-:W-:Y:S01]  /*1dca0*/  @!P1 IMAD.MOV.U32 R15, RZ, RZ, R4.reuse ;  /* 0x000000ffff0f9224 */ /* 0x100fe200078e0004 */
[-C--:B------:R-:W-:Y:S01]  /*1dcb0*/  @!P1 LEA.HI.X R33, R14, R237.reuse, R7, 0x1, P4 ;  /* 0x000000ed0e219211 */ /* 0x080fe200020f0c07 */
[----:B------:R-:W-:Y:S01]  /*1dcc0*/  @P1 STS.128 [R189+0xa800], RZ ;  /* 0x00a800ffbd001388 */ /* 0x000fe20000000c00 */
        /* <DEDUP_REMOVED lines=12> */
[----:B------:R-:W-:Y:S01]  /*1dd90*/  @!P1 IMAD.MOV.U32 R4, RZ, RZ, R0 ;  /* 0x000000ffff049224 */ /* 0x000fe200078e0000 */
[----:B------:R-:W-:Y:S01]  /*1dda0*/  @!PT LDS RZ, [RZ] ;  /* 0x00000000fffff984 */ /* 0x000fe20000000800 */
[----:B------:R-:W-:Y:S01]  /*1ddb0*/  @!PT LDS RZ, [RZ] ;  /* 0x00000000fffff984 */ /* 0x000fe20000000800 */
[----:B------:R-:W-:Y:S01]  /*1ddc0*/  @!PT LDS RZ, [RZ] ;  /* 0x00000000fffff984 */ /* 0x000fe20000000800 */
[----:B------:R2:W-:Y:S01]  /*1ddd0*/  @!P1 LDGSTS.E.BYPASS.LTC128B.128 [R189+0xb000], [R46.64] ;  /* 0x0b0000002ebd9fae */ /* 0x0005e2000b901d46 */
[----:B------:R-:W-:Y:S02]  /*1dde0*/  @!P1 IMAD R0, R64, 0xb0, RZ ;  /* 0x000000b040009824 */ /* 0x000fe400078e02ff */
[----:B------:R-:W-:Y:S01]  /*1ddf0*/  @!P1 IMAD.WIDE.U32 R18, R63, 0xb0, R18 ;  /* 0x000000b03f129825 */ /* 0x000fe200078e0012 */
[----:B------:R-:W-:Y:S04]  /*1de00*/  @P1 STS.128 [R189+0xb800], RZ ;  /* 0x00b800ffbd001388 */ /* 0x000fe80000000c00 */
[----:B------:R-:W-:Y:S01]  /*1de10*/  @!PT LDS RZ, [RZ] ;  /* 0x00000000fffff984 */ /* 0x000fe20000000800 */
[----:B------:R-:W-:Y:S01]  /*1de20*/  @!PT LDS RZ, [RZ] ;  /* 0x00000000fffff984 */ /* 0x000fe20000000800 */
[----:B------:R-:W-:Y:S01]  /*1de30*/  @!PT LDS RZ, [RZ] ;  /* 0x00000000fffff984 */ /* 0x000fe20000000800 */
[----:B------:R2:W-:Y:S01]  /*1de40*/  @!P1 LDGSTS.E.BYPASS.LTC128B.128 [R189+0xb800], [R44.64] ;  /* 0x0b8000002cbd9fae */ /* 0x0005e2000b901d46 */
[----:B------:R-:W-:Y:S01]  /*1de50*/  @!P1 IMAD.IADD R0, R19, 0x1, R0 ;  /* 0x0000000113009824 */ /* 0x000fe200078e0200 */
[----:B------:R-:W-:-:S02]  /*1de60*/  @!P1 LEA R26, P2, R18, R238, 0x1 ;  /* 0x000000ee121a9211 */ /* 0x000fc400078408ff */
[----:B------:R-:W-:Y:S01]  /*1de70*/  @P1 STS.128 [R189+0xc000], RZ ;  /* 0x00c000ffbd001388 */ /* 0x000fe20000000c00 */
[----:B------:R-:W-:-:S03]  /*1de80*/  @!P1 IMAD R20, R64, 0xc0, RZ ;  /* 0x000000c040149824 */ /* 0x000fc600078e02ff */
[----:B------:R-:W-:Y:S01]  /*1de90*/  @!PT LDS RZ, [RZ] ;  /* 0x00000000fffff984 */ /* 0x000fe20000000800 */
[----:B------:R-:W-:Y:S01]  /*1dea0*/  @!PT LDS RZ, [RZ] ;  /* 0x00000000fffff984 */ /* 0x000fe20000000800 */
[----:B------:R-:W-:Y:S01]  /*1deb0*/  @!PT LDS RZ, [RZ] ;  /* 0x00000000fffff984 */ /* 0x000fe20000000800 */
[----:B------:R1:W-:Y:S01]  /*1dec0*/  @!P1 LDGSTS.E.BYPASS.LTC128B.128 [R189+0xc000], [R42.64] ;  /* 0x0c0000002abd9fae */ /* 0x0003e2000b901d46 */
[----:B------:R-:W-:-:S03]  /*1ded0*/  @!P1 IMAD.WIDE.U32 R14, R63, 0xc0, R14 ;  /* 0x000000c03f0e9825 */ /* 0x000fc600078e000e */
[----:B------:R-:W-:Y:S01]  /*1dee0*/  @P1 STS.128 [R189+0xc800], RZ ;  /* 0x00c800ffbd001388 */ /* 0x000fe20000000c00 */
[----:B------:R-:W-:-:S03]  /*1def0*/  @!P1 IMAD R7, R64, 0xd0, RZ ;  /* 0x000000d040079824 */ /* 0x000fc600078e02ff */
[----:B------:R-:W-:Y:S01]  /*1df00*/  @!PT LDS RZ, [RZ] ;  /* 0x00000000fffff984 */ /* 0x000fe20000000800 */
[----:B------:R-:W-:Y:S01]  /*1df10*/  @!PT LDS RZ, [RZ] ;  /* 0x00000000fffff984 */ /* 0x000fe20000000800 */
[----:B------:R-:W-:Y:S01]  /*1df20*/  @!PT LDS RZ, [RZ] ;  /* 0x00000000fffff984 */ /* 0x000fe20000000800 */
[----:B------:R1:W-:Y:S01]  /*1df30*/  @!P1 LDGSTS.E.BYPASS.LTC128B.128 [R189+0xc800], [R38.64] ;  /* 0x0c80000026bd9fae */ /* 0x0003e2000b901d46 */
[----:B------:R-:W-:Y:S01]  /*1df40*/  @!P1 IMAD.WIDE.U32 R12, R63, 0xd0, R12 ;  /* 0x000000d03f0c9825 */ /* 0x000fe200078e000c */
[----:B------:R-:W-:Y:S02]  /*1df50*/  @!P1 LEA.HI.X R27, R18, R237, R0, 0x1, P2 ;  /* 0x000000ed121b9211 */ /* 0x000fe400010f0c00 */
[----:B------:R-:W-:Y:S01]  /*1df60*/  @P1 STS.128 [R189+0xd000], RZ ;  /* 0x00d000ffbd001388 */ /* 0x000fe20000000c00 */
[----:B------:R-:W-:-:S03]  /*1df70*/  @!P1 IMAD R9, R64, 0xe0, RZ ;  /* 0x000000e040099824 */ /* 0x000fc600078e02ff */
[----:B------:R-:W-:Y:S01]  /*1df80*/  @!PT LDS RZ, [RZ] ;  /* 0x00000000fffff984 */ /* 0x000fe20000000800 */
[----:B------:R-:W-:Y:S01]  /*1df90*/  @!PT LDS RZ, [RZ] ;  /* 0x00000000fffff984 */ /* 0x000fe20000000800 */
[----:B------:R-:W-:Y:S01]  /*1dfa0*/  @!PT LDS RZ, [RZ] ;  /* 0x00000000fffff984 */ /* 0x000fe20000000800 */
[----:B------:R1:W-:Y:S01]  /*1dfb0*/  @!P1 LDGSTS.E.BYPASS.LTC128B.128 [R189+0xd000], [R34.64] ;  /* 0x0d00000022bd9fae */ /* 0x0003e2000b901d46 */
[----:B------:R-:W-:Y:S01]  /*1dfc0*/  @!P1 IMAD.WIDE.U32 R10, R63, 0xe0, R10 ;  /* 0x000000e03f0a9825 */ /* 0x000fe200078e000a */
[----:B------:R-:W-:Y:S02]  /*1dfd0*/  @!P1 LEA R24, P5, R14, R238, 0x1 ;  /* 0x000000ee0e189211 */ /* 0x000fe400078a08ff */
[----:B------:R-:W-:Y:S01]  /*1dfe0*/  @P1 STS.128 [R189+0xd800], RZ ;  /* 0x00d800ffbd001388 */ /* 0x000fe20000000c00 */
[----:B------:R-:W-:-:S03]  /*1dff0*/  @!P1 IMAD.IADD R0, R20, 0x1, R15 ;  /* 0x0000000114009824 */ /* 0x000fc600078e020f */
[----:B------:R-:W-:Y:S01]  /*1e000*/  @!PT LDS RZ, [RZ] ;  /* 0x00000000fffff984 */ /* 0x000fe20000000800 */
[----:B------:R-:W-:Y:S01]  /*1e010*/  @!PT LDS RZ, [RZ] ;  /* 0x00000000fffff984 */ /* 0x000fe20000000800 */
[----:B------:R-:W-:Y:S01]  /*1e020*/  @!PT LDS RZ, [RZ] ;  /* 0x00000000fffff984 */ /* 0x000fe20000000800 */
[----:B------:R1:W-:Y:S01]  /*1e030*/  @!P1 LDGSTS.E.BYPASS.LTC128B.128 [R189+0xd800], [R32.64] ;  /* 0x0d80000020bd9fae */ /* 0x0003e2000b901d46 */
[----:B------:R-:W-:Y:S01]  /*1e040*/  @!P1 IMAD R21, R64, 0xf0, RZ ;  /* 0x000000f040159824 */ /* 0x000fe200078e02ff */
[----:B------:R-:W-:Y:S01]  /*1e050*/  @!P1 IADD3 R7, R13, R7, RZ ;  /* 0x000000070d079210 */ /* 0x000fe20007ffe0ff */
[----:B------:R-:W-:Y:S01]  /*1e060*/  @!P1 IMAD.WIDE.U32 R4, R63, 0xf0, R4 ;  /* 0x000000f03f049825 */ /* 0x000fe200078e0004 */
[----:B------:R-:W-:Y:S01]  /*1e070*/  @P1 STS.128 [R189+0xe000], RZ ;  /* 0x00e000ffbd001388 */ /* 0x000fe20000000c00 */
[----:B------:R-:W-:-:S03]  /*1e080*/  @!P1 LEA R22, P4, R12, R238, 0x1 ;  /* 0x000000ee0c169211 */ /* 0x000fc600078808ff */
[----:B------:R-:W-:Y:S01]  /*1e090*/  @!PT LDS RZ, [RZ] ;  /* 0x00000000fffff984 */ /* 0x000fe20000000800 */
[----:B------:R-:W-:Y:S01]  /*1e0a0*/  @!PT LDS RZ, [RZ] ;  /* 0x00000000fffff984 */ /* 0x000fe20000000800 */
[----:B------:R-:W-:Y:S01]  /*1e0b0*/  @!PT LDS RZ, [RZ] ;  /* 0x00000000fffff984 */ /* 0x000fe20000000800 */
[----:B------:R1:W-:Y:S01]  /*1e0c0*/  @!P1 LDGSTS.E.BYPASS.LTC128B.128 [R189+0xe000], [R40.64] ;  /* 0x0e00000028bd9fae */ /* 0x0003e2000b901d46 */
[----:B------:R-:W-:Y:S01]  /*1e0d0*/  @!P1 IMAD.IADD R9, R9, 0x1, R11 ;  /* 0x0000000109099824 */ /* 0x000fe200078e020b */
[-C--:B------:R-:W-:Y:S02]  /*1e0e0*/  @!P1 LEA R20, P3, R10, R238.reuse, 0x1 ;  /* 0x000000ee0a149211 */ /* 0x080fe400078608ff */
[----:B------:R-:W-:Y:S01]  /*1e0f0*/  @P1 STS.128 [R189+0xe800], RZ ;  /* 0x00e800ffbd001388 */ /* 0x000fe20000000c00 */
[----:B------:R-:W-:Y:S01]  /*1e100*/  @!P1 LEA.HI.X R25, R14, R237, R0, 0x1, P5 ;  /* 0x000000ed0e199211 */ /* 0x000fe200028f0c00 */
[----:B------:R-:W-:Y:S02]  /*1e110*/  @!P1 IMAD.IADD R5, R5, 0x1, R21 ;  /* 0x0000000105059824 */ /* 0x000fe400078e0215 */
[----:B------:R-:W-:Y:S01]  /*1e120*/  @!PT LDS RZ, [RZ] ;  /* 0x00000000fffff984 */ /* 0x000fe20000000800 */
[----:B------:R-:W-:Y:S01]  /*1e130*/  @!PT LDS RZ, [RZ] ;  /* 0x00000000fffff984 */ /* 0x000fe20000000800 */
[----:B------:R-:W-:Y:S01]  /*1e140*/  @!PT LDS RZ, [RZ] ;  /* 0x00000000fffff984 */ /* 0x000fe20000000800 */
[----:B------:R1:W-:Y:S01]  /*1e150*/  @!P1 LDGSTS.E.BYPASS.LTC128B.128 [R189+0xe800], [R30.64] ;  /* 0x0e8000001ebd9fae */ /* 0x0003e2000b901d46 */
[----:B------:R-:W-:-:S03]  /*1e160*/  @!P1 LEA R18, P2, R4, R238, 0x1 ;  /* 0x000000ee04129211 */ /* 0x000fc600078408ff */
[----:B------:R-:W-:Y:S01]  /*1e170*/  @P1 STS.128 [R189+0xf000], RZ ;  /* 0x00f000ffbd001388 */ /* 0x000fe20000000c00 */
[----:B------:R-:W-:-:S03]  /*1e180*/  @!P1 LEA.HI.X R23, R12, R237, R7, 0x1, P4 ;  /* 0x000000ed0c179211 */ /* 0x000fc600020f0c07 */
[----:B------:R-:W-:Y:S01]  /*1e190*/  @!PT LDS RZ, [RZ] ;  /* 0x00000000fffff984 */ /* 0x000fe20000000800 */
[----:B------:R-:W-:Y:S01]  /*1e1a0*/  @!PT LDS RZ, [RZ] ;  /* 0x00000000fffff984 */ /* 0x000fe20000000800 */
[----:B------:R-:W-:Y:S01]  /*1e1b0*/  @!PT LDS RZ, [RZ] ;  /* 0x00000000fffff984 */ /* 0x000fe20000000800 */
[----:B------:R1:W-:Y:S01]  /*1e1c0*/  @!P1 LDGSTS.E.BYPASS.LTC128B.128 [R189+0xf000], [R28.64] ;  /* 0x0f0000001cbd9fae */ /* 0x0003e2000b901d46 */
[----:B------:R-:W-:-:S03]  /*1e1d0*/  @!P1 LEA.HI.X R21, R10, R237, R9, 0x1, P3 ;  /* 0x000000ed0a159211 */ /* 0x000fc600018f0c09 */
[----:B------:R-:W-:Y:S01]  /*1e1e0*/  @P1 STS.128 [R189+0xf800], RZ ;  /* 0x00f800ffbd001388 */ /* 0x000fe20000000c00 */
[----:B------:R-:W-:-:S03]  /*1e1f0*/  @!P1 LEA.HI.X R19, R4, R237, R5, 0x1, P2 ;  /* 0x000000ed04139211 */ /* 0x000fc600010f0c05 */
        /* <DEDUP_REMOVED lines=25> */
[----:B-1----:R-:W1:Y:S04]  /*1e390*/  LDSM.16.M88.4 R28, [R176+0x2000] ;  /* 0x00200000b01c783b */ /* 0x002e680000000200 */
[----:B------:R-:W3:Y:S01]  /*1e3a0*/  LDSM.16.M88.4 R40, [R176+0x3000] ;  /* 0x00300000b028783b */ /* 0x000ee20000000200 */
[----:B------:R-:W-:-:S02]  /*1e3b0*/  IMAD.MOV.U32 R64, RZ, RZ, R54 ;  /* 0x000000ffff407224 */ /* 0x000fc400078e0036 */
[----:B------:R-:W-:Y:S01]  /*1e3c0*/  IMAD.MOV.U32 R65, RZ, RZ, R53 ;  /* 0x000000ffff417224 */ /* 0x000fe200078e0035 */
[----:B------:R-:W4:Y:S01]  /*1e3d0*/  LD.E R0, [R16.64+0x18c] ;  /* 0x00018c0610007980 */ /* 0x000f22000c101900 */
[----:B------:R-:W-:Y:S01]  /*1e3e0*/  IMAD.MOV.U32 R66, RZ, RZ, R52 ;  /* 0x000000ffff427224 */ /* 0x000fe200078e0034 */
[----:B------:R-:W-:Y:S01]  /*1e3f0*/  MOV R63, R55 ;  /* 0x00000037003f7202 */ /* 0x000fe20000000f00 */
[----:B------:R-:W-:Y:S01]  /*1e400*/  IMAD.MOV.U32 R220, RZ, RZ, R65 ;  /* 0x000000ffffdc7224 */ /* 0x000fe200078e0041 */
[----:B--2---:R-:W2:Y:S01]  /*1e410*/  LDSM.16.M88.4 R20, [R176+0x2800] ;  /* 0x00280000b014783b */ /* 0x004ea20000000200 */
[----:B------:R-:W-:-:S03]  /*1e420*/  IMAD.MOV.U32 R221, RZ, RZ, R64 ;  /* 0x000000ffffdd7224 */ /* 0x000fc600078e0040 */
[----:B------:R-:W-:Y:S04]  /*1e430*/  LDSM.16.M88.4 R24, [R66] ;  /* 0x000000004218783b */ /* 0x000fe80000000200 */
[----:B------:R-:W2:Y:S04]  /*1e440*/  LDSM.16.M88.4 R64, [R100+0x3000] ;  /* 0x003000006440783b */ /* 0x000ea80000000200 */
[----:B------:R-:W2:Y:S04]  /*1e450*/  LDSM.16.M88.4 R52, [R176+0x3800] ;  /* 0x00380000b034783b */ /* 0x000ea80000000200 */
[----:B------:R-:W2:Y:S01]  /*1e460*/  LDSM.16.M88.4 R76, [R176+0x4000] ;  /* 0x00400000b04c783b */ /* 0x000ea20000000200 */
[----:B------:R-:W-:Y:S01]  /*1e470*/  MOV R222, R63 ;  /* 0x0000003f00de7202 */ /* 0x000fe20000000f00 */
[----:B------:R-:W-:Y:S01]  /*1e480*/  IMAD.MOV.U32 R117, RZ, RZ, R62 ;  /* 0x000000ffff757224 */ /* 0x000fe200078e003e */
[----:B------:R-:W-:Y:S01]  /*1e490*/  MOV R232, R58 ;  /* 0x0000003a00e87202 */ /* 0x000fe20000000f00 */
[----:B------:R-:W-:Y:S01]  /*1e4a0*/  IMAD.MOV.U32 R223, RZ, RZ, R61 ;  /* 0x000000ffffdf7224 */ /* 0x000fe200078e003d */
[----:B------:R-:W2:Y:S01]  /*1e4b0*/  LDSM.16.M88.4 R68, [R100+0x2800] ;  /* 0x002800006444783b */ /* 0x000ea20000000200 */
[----:B------:R-:W-:-:S02]  /*1e4c0*/  IMAD.MOV.U32 R233, RZ, RZ, R60 ;  /* 0x000000ffffe97224 */ /* 0x000fc400078e003c */
[----:B------:R-:W-:Y:S01]  /*1e4d0*/  IMAD.MOV.U32 R234, RZ, RZ, R59 ;  /* 0x000000ffffea7224 */ /* 0x000fe200078e003b */
[----:B------:R-:W2:Y:S01]  /*1e4e0*/  LDSM.16.M88.4 R80, [R100+0x3800] ;  /* 0x003800006450783b */ /* 0x000ea20000000200 */
[----:B------:R-:W-:Y:S02]  /*1e4f0*/  IMAD.MOV.U32 R101, RZ, RZ, R57 ;  /* 0x000000ffff657224 */ /* 0x000fe400078e0039 */
[----:B------:R-:W-:Y:S01]  /*1e500*/  IMAD.MOV.U32 R102, RZ, RZ, R56 ;  /* 0x000000ffff667224 */ /* 0x000fe200078e0038 */
[C---:B-1----:R-:W-:Y:S01]  /*1e510*/  HMMA.16816.F32 R60, R12.reuse, R28, RZ ;  /* 0x0000001c0c3c723c */ /* 0x042fe200000018ff */
[----:B------:R-:W1:Y:S01]  /*1e520*/  LDSM.16.M88.4 R84, [R100+0x4000] ;  /* 0x004000006454783b */ /* 0x000e620000000200 */
[----:B------:R-:W-:Y:S02]  /*1e530*/  IMAD.MOV.U32 R235, RZ, RZ, R51 ;  /* 0x000000ffffeb7224 */ /* 0x000fe400078e0033 */
[----:B------:R-:W-:Y:S01]  /*1e540*/  IMAD.MOV.U32 R236, RZ, RZ, R50 ;  /* 0x000000ffffec7224 */ /* 0x000fe200078e0032 */
[----:B------:R-:W1:Y:S03]  /*1e550*/  LDSM.16.M88.4 R88, [R176+0x4800] ;  /* 0x00480000b058783b */ /* 0x000e660000000200 */
[C---:B------:R-:W-:Y:S01]  /*1e560*/  HMMA.16816.F32 R56, R12.reuse, R30, RZ ;  /* 0x0000001e0c38723c */ /* 0x040fe200000018ff */
[----:B------:R-:W1:Y:S04]  /*1e570*/  LDSM.16.M88.4 R72, [R100+0x2000] ;  /* 0x002000006448783b */ /* 0x000e680000000200 */
[----:B------:R-:W-:Y:S03]  /*1e580*/  LDSM.16.M88.4 R96, [R100+0x6800] ;  /* 0x006800006460783b */ /* 0x000fe60000000200 */
[C---:B---3--:R-:W-:Y:S01]  /*1e590*/  HMMA.16816.F32 R32, R12.reuse, R40, RZ ;  /* 0x000000280c20723c */ /* 0x048fe200000018ff */
[----:B------:R-:W-:Y:S04]  /*1e5a0*/  LDSM.16.M88.4 R92, [R176+0x8000] ;  /* 0x00800000b05c783b */ /* 0x000fe80000000200 */
[----:B------:R-:W-:Y:S03]  /*1e5b0*/  LDSM.16.M88.4 R104, [R176+0x8800] ;  /* 0x00880000b068783b */ /* 0x000fe60000000200 */
[C---:B------:R-:W-:Y:S01]  /*1e5c0*/  HMMA.16816.F32 R28, R12.reuse, R42, RZ ;  /* 0x0000002a0c1c723c */ /* 0x040fe200000018ff */
[----:B------:R-:W-:Y:S04]  /*1e5d0*/  STL [R1+0x170], R138 ;  /* 0x0001708a01007387 */ /* 0x000fe80000100800 */
[----:B------:R-:W0:Y:S03]  /*1e5e0*/  LDGDEPBAR ;  /* 0x00000000000079af */ /* 0x000e260000000000 */
[C---:B--2---:R-:W-:Y:S08]  /*1e5f0*/  HMMA.16816.F32 R48, R12.reuse, R20, RZ ;  /* 0x000000140c30723c */ /* 0x044ff000000018ff */
[----:B------:R-:W-:Y:S08]  /*1e600*/  HMMA.16816.F32 R44, R12, R22, RZ ;  /* 0x000000160c2c723c */ /* 0x000ff000000018ff */
[C---:B------:R-:W-:Y:S08]  /*1e610*/  HMMA.16816.F32 R192, R24.reuse, R64, R32 ;  /* 0x0000004018c0723c */ /* 0x040ff00000001820 */
[----:B------:R-:W-:Y:S08]  /*1e620*/  HMMA.16816.F32 R172, R24, R66, R28 ;  /* 0x0000004218ac723c */ /* 0x000ff0000000181c */
[C---:B------:R-:W-:Y:S08]  /*1e630*/  HMMA.16816.F32 R20, R12.reuse, R52, RZ ;  /* 0x000000340c14723c */ /* 0x040ff000000018ff */
[C---:B------:R-:W-:Y:S01]  /*1e640*/  HMMA.16816.F32 R40, R12.reuse, R54, RZ ;  /* 0x000000360c28723c */ /* 0x040fe200000018ff */
[----:B------:R-:W-:Y:S07]  /*1e650*/  LDSM.16.M88.4 R52, [R100+0x6000] ;  /* 0x006000006434783b */ /* 0x000fee0000000200 */
[C---:B------:R-:W-:Y:S08]  /*1e660*/  HMMA.16816.F32 R32, R12.reuse, R76, RZ ;  /* 0x0000004c0c20723c */ /* 0x040ff000000018ff */
[----:B------:R-:W-:Y:S01]  /*1e670*/  HMMA.16816.F32 R28, R12, R78, RZ ;  /* 0x0000004e0c1c723c */ /* 0x000fe200000018ff */
[----:B------:R-:W-:Y:S07]  /*1e680*/  LDSM.16.M88.4 R76, [R100+0x5000] ;  /* 0x00500000644c783b */ /* 0x000fee0000000200 */
[C---:B------:R-:W-:Y:S08]  /*1e690*/  HMMA.16816.F32 R108, R24.reuse, R68, R48 ;  /* 0x00000044186c723c */ /* 0x040ff00000001830 */
[C---:B------:R-:W-:Y:S01]  /*1e6a0*/  HMMA.16816.F32 R196, R24.reuse, R70, R44 ;  /* 0x0000004618c4723c */ /* 0x040fe2000000182c */
[----:B------:R-:W-:Y:S04]  /*1e6b0*/  LDSM.16.M88.4 R68, [R100+0x4800] ;  /* 0x004800006444783b */ /* 0x000fe80000000200 */
[----:B------:R-:W-:Y:S03]  /*1e6c0*/  LDSM.16.M88.4 R44, [R176+0x5000] ;  /* 0x00500000b02c783b */ /* 0x000fe60000000200 */
[C---:B------:R-:W-:Y:S08]  /*1e6d0*/  HMMA.16816.F32 R168, R24.reuse, R80, R20 ;  /* 0x0000005018a8723c */ /* 0x040ff00000001814 */
[C---:B------:R-:W-:Y:S01]  /*1e6e0*/  HMMA.16816.F32 R128, R24.reuse, R82, R40 ;  /* 0x000000521880723c */ /* 0x040fe20000001828 */
[----:B------:R-:W2:Y:S04]  /*1e6f0*/  LDSM.16.M88.4 R80, [R176+0x6000] ;  /* 0x00600000b050783b */ /* 0x000ea80000000200 */
[----:B------:R-:W-:Y:S03]  /*1e700*/  LDSM.16.M88.4 R40, [R176+0x5800] ;  /* 0x00580000b028783b */ /* 0x000fe60000000200 */
[C---:B-1----:R-:W-:Y:S08]  /*1e710*/  HMMA.16816.F32 R124, R24.reuse, R84, R32 ;  /* 0x00000054187c723c */ /* 0x042ff00000001820 */
[----:B------:R-:W-:Y:S01]  /*1e720*/  HMMA.16816.F32 R200, R24, R86, R28 ;  /* 0x0000005618c8723c */ /* 0x000fe2000000181c */
[----:B------:R-:W1:Y:S07]  /*1e730*/  LDSM.16.M88.4 R84, [R176+0x6800] ;  /* 0x00680000b054783b */ /* 0x000e6e0000000200 */
[----:B------:R-:W-:Y:S08]  /*1e740*/  HMMA.16816.F32 R20, R12, R88, RZ ;  /* 0x000000580c14723c */ /* 0x000ff000000018ff */
[----:B------:R-:W-:Y:S01]  /*1e750*/  HMMA.16816.F32 R112, R24, R74, R56 ;  /* 0x0000004a1870723c */ /* 0x000fe20000001838 */
[----:B------:R-:W3:Y:S07]  /*1e760*/  LDSM.16.M88.4 R56, [R100+0x5800] ;  /* 0x005800006438783b */ /* 0x000eee0000000200 */
[----:B--2---:R-:W-:Y:S08]  /*1e770*/  HMMA.16816.F32 R28, R12, R82, RZ ;  /* 0x000000520c1c723c */ /* 0x004ff000000018ff */
[----:B------:R-:W-:Y:S08]  /*1e780*/  HMMA.16816.F32 R208, R24, R68, R20 ;  /* 0x0000004418d0723c */ /* 0x000ff00000001814 */
[----:B-1----:R-:W-:Y:S08]  /*1e790*/  HMMA.16816.F32 R20, R12, R84, RZ ;  /* 0x000000540c14723c */ /* 0x002ff000000018ff */
[----:B------:R-:W-:Y:S08]  /*1e7a0*/  HMMA.16816.F32 R120, R24, R72, R60 ;  /* 0x000000481878723c */ /* 0x000ff0000000183c */
[C---:B------:R-:W-:Y:S08]  /*1e7b0*/  HMMA.16816.F32 R60, R12.reuse, R46, RZ ;  /* 0x0000002e0c3c723c */ /* 0x040ff000000018ff */
[C---:B------:R-:W-:Y:S01]  /*1e7c0*/  HMMA.16816.F32 R64, R12.reuse, R44, RZ ;  /* 0x0000002c0c40723c */ /* 0x040fe200000018ff */
[----:B------:R-:W1:Y:S07]  /*1e7d0*/  LDSM.16.M88.4 R44, [R176+0x7000] ;  /* 0x00700000b02c783b */ /* 0x000e6e0000000200 */
[C---:B------:R-:W-:Y:S08]  /*1e7e0*/  HMMA.16816.F32 R48, R12.reuse, R40, RZ ;  /* 0x000000280c30723c */ /* 0x040ff000000018ff */
[C---:B------:R-:W-:Y:S08]  /*1e7f0*/  HMMA.16816.F32 R40, R12.reuse, R42, RZ ;  /* 0x0000002a0c28723c */ /* 0x040ff000000018ff */
[----:B------:R-:W-:Y:S01]  /*1e800*/  HMMA.16816.F32 R72, R12, R90, RZ ;  /* 0x0000005a0c48723c */ /* 0x000fe200000018ff */
[----:B------:R-:W-:Y:S07]  /*1e810*/  LDSM.16.M88.4 R88, [R176+0x7800] ;  /* 0x00780000b058783b */ /* 0x000fee0000000200 */
[C---:B------:R-:W-:Y:S08]  /*1e820*/  HMMA.16816.F32 R28, R24.reuse, R54, R28 ;  /* 0x00000036181c723c */ /* 0x040ff0000000181c */
[C---:B------:R-:W-:Y:S08]  /*1e830*/  HMMA.16816.F32 R20, R24.reuse, R96, R20 ;  /* 0x000000601814723c */ /* 0x040ff00000001814 */
[----:B------:R-:W-:Y:S01]  /*1e840*/  HMMA.16816.F32 R212, R24, R78, R60 ;  /* 0x0000004e18d4723c */ /* 0x000fe2000000183c */
[----:B------:R-:W2:Y:S07]  /*1e850*/  LDSM.16.M88.4 R60, [R100+0x8000] ;  /* 0x00800000643c783b */ /* 0x000eae0000000200 */
[----:B------:R-:W-:Y:S08]  /*1e860*/  HMMA.16816.F32 R32, R12, R80, RZ ;  /* 0x000000500c20723c */ /* 0x000ff000000018ff */
[C---:B------:R-:W-:Y:S01]  /*1e870*/  HMMA.16816.F32 R216, R24.reuse, R76, R64 ;  /* 0x0000004c18d8723c */ /* 0x040fe20000001840 */
[----:B------:R-:W1:Y:S07]  /*1e880*/  LDSM.16.M88.4 R76, [R176+0x9000] ;  /* 0x00900000b04c783b */ /* 0x000e6e0000000200 */
[C---:B---3--:R-:W-:Y:S08]  /*1e890*/  HMMA.16816.F32 R224, R24.reuse, R56, R48 ;  /* 0x0000003818e0723c */ /* 0x048ff00000001830 */
[----:B------:R-:W-:Y:S01]  /*1e8a0*/  HMMA.16816.F32 R228, R24, R58, R40 ;  /* 0x0000003a18e4723c */ /* 0x000fe20000001828 */
[----:B------:R-:W3:Y:S01]  /*1e8b0*/  LDSM.16.M88.4 R56, [R100+0x8800] ;  /* 0x008800006438783b */ /* 0x000ee20000000200 */
[----:B------:R-:W-:Y:S01]  /*1e8c0*/  IMAD.MOV.U32 R5, RZ, RZ, R30 ;  /* 0x000000ffff057224 */ /* 0x000fe200078e001e */
[----:B------:R-:W-:-:S05]  /*1e8d0*/  MOV R4, R31 ;  /* 0x0000001f00047202 */ /* 0x000fca0000000f00 */
[----:B------:R-:W-:Y:S01]  /*1e8e0*/  HMMA.16816.F32 R204, R24, R70, R72 ;  /* 0x0000004618cc723c */ /* 0x000fe20000001848 */
[----:B------:R-:W1:Y:S01]  /*1e8f0*/  LDSM.16.M88.4 R72, [R176+0x9800] ;  /* 0x00980000b048783b */ /* 0x000e620000000200 */
[----:B------:R-:W-:Y:S01]  /*1e900*/  IMAD.MOV.U32 R39, RZ, RZ, R28 ;  /* 0x000000ffff277224 */ /* 0x000fe200078e001c */
[----:B------:R-:W-:Y:S01]  /*1e910*/  MOV R10, R20 ;  /* 0x00000014000a7202 */ /* 0x000fe20000000f00 */
[----:B------:R-:W-:Y:S01]  /*1e920*/  IMAD.MOV.U32 R38, RZ, RZ, R29 ;  /* 0x000000ffff267224 */ /* 0x000fe200078e001d */
[----:B------:R-:W1:Y:S03]  /*1e930*/  LDSM.16.M88.4 R68, [R100+0x7000] ;  /* 0x007000006444783b */ /* 0x000e660000000200 */
[----:B------:R-:W-:Y:S01]  /*1e940*/  HMMA.16816.F32 R40, R12, R92, RZ ;  /* 0x0000005c0c28723c */ /* 0x000fe200000018ff */
[----:B------:R-:W-:Y:S01]  /*1e950*/  IMAD.MOV.U32 R103, RZ, RZ, R21 ;  /* 0x000000ffff677224 */ /* 0x000fe200078e0015 */
[----:B------:R-:W-:Y:S01]  /*1e960*/  STL [R1+0x16c], R137 ;  /* 0x00016c8901007387 */ /* 0x000fe20000100800 */
[----:B------:R-:W-:-:S02]  /*1e970*/  IMAD.MOV.U32 R11, RZ, RZ, R22 ;  /* 0x000000ffff0b7224 */ /* 0x000fc400078e0016 */
[----:B------:R-:W-:Y:S01]  /*1e980*/  IMAD.MOV.U32 R188, RZ, RZ, R23 ;  /* 0x000000ffffbc7224 */ /* 0x000fe200078e0017 */
[----:B------:R-:W1:Y:S02]  /*1e990*/  LDSM.16.M88.4 R64, [R100+0x7800] ;  /* 0x007800006440783b */ /* 0x000e640000000200 */
[C---:B------:R-:W-:Y:S02]  /*1e9a0*/  HMMA.16816.F32 R28, R12.reuse, R104, RZ ;  /* 0x000000680c1c723c */ /* 0x040fe400000018ff */
[----:B------:R2:W-:Y:S06]  /*1e9b0*/  STL [R1+0x168], R136 ;  /* 0x0001688801007387 */ /* 0x0005ec0000100800 */
[C---:B------:R-:W-:Y:S08]  /*1e9c0*/  HMMA.16816.F32 R20, R12.reuse, R106, RZ ;  /* 0x0000006a0c14723c */ /* 0x040ff000000018ff */
[----:B------:R-:W-:Y:S08]  /*1e9d0*/  HMMA.16816.F32 R84, R12, R86, RZ ;  /* 0x000000560c54723c */ /* 0x000ff000000018ff */
[----:B--2---:R-:W-:Y:S08]  /*1e9e0*/  HMMA.16816.F32 R136, R24, R52, R32 ;  /* 0x000000341888723c */ /* 0x004ff00000001820 */
[C---:B------:R-:W-:Y:S01]  /*1e9f0*/  HMMA.16816.F32 R32, R12.reuse, R94, RZ ;  /* 0x0000005e0c20723c */ /* 0x040fe200000018ff */
[----:B------:R-:W2:Y:S07]  /*1ea00*/  LDSM.16.M88.4 R92, [R100+0x9000] ;  /* 0x00900000645c783b */ /* 0x000eae0000000200 */
[----:B-1----:R-:W-:Y:S08]  /*1ea10*/  HMMA.16816.F32 R80, R12, R44, RZ ;  /* 0x0000002c0c50723c */ /* 0x002ff000000018ff */
[----:B------:R-:W-:Y:S08]  /*1ea20*/  HMMA.16816.F32 R40, R24, R60, R40 ;  /* 0x0000003c1828723c */ /* 0x000ff00000001828 */
[C---:B------:R-:W-:Y:S08]  /*1ea30*/  HMMA.16816.F32 R52, R12.reuse, R46, RZ ;  /* 0x0000002e0c34723c */ /* 0x040ff000000018ff */
[C---:B------:R-:W-:Y:S08]  /*1ea40*/  HMMA.16816.F32 R48, R12.reuse, R88, RZ ;  /* 0x000000580c30723c */ /* 0x040ff000000018ff */
[----:B------:R-:W-:Y:S01]  /*1ea50*/  HMMA.16816.F32 R44, R12, R90, RZ ;  /* 0x0000005a0c2c723c */ /* 0x000fe200000018ff */
[----:B------:R-:W-:-:S07]  /*1ea60*/  IMAD.MOV.U32 R140, RZ, RZ, R236 ;  /* 0x000000ffff8c7224 */ /* 0x000fce00078e00ec */
[----:B------:R-:W-:Y:S01]  /*1ea70*/  HMMA.16816.F32 R88, R12, R76, RZ ;  /* 0x0000004c0c58723c */ /* 0x000fe200000018ff */
[----:B------:R-:W-:-:S07]  /*1ea80*/  MOV R239, R233 ;  /* 0x000000e900ef7202 */ /* 0x000fce0000000f00 */
[----:B------:R-:W-:Y:S01]  /*1ea90*/  HMMA.16816.F32 R76, R12, R78, RZ ;  /* 0x0000004e0c4c723c */ /* 0x000fe200000018ff */
[----:B------:R-:W-:Y:S07]  /*1eaa0*/  STL [R1+0x164], R118 ;  /* 0x0001647601007387 */ /* 0x000fee0000100800 */
[----:B---3--:R-:W-:Y:S01]  /*1eab0*/  HMMA.16816.F32 R28, R24, R56, R28 ;  /* 0x00000038181c723c */ /* 0x008fe2000000181c */
[----:B------:R-:W-:-:S07]  /*1eac0*/  IMAD.MOV.U32 R236, RZ, RZ, R223 ;  /* 0x000000ffffec7224 */ /* 0x000fce00078e00df */
[C---:B------:R-:W-:Y:S01]  /*1ead0*/  HMMA.16816.F32 R20, R24.reuse, R58, R20 ;  /* 0x0000003a1814723c */ /* 0x040fe20000001814 */
[----:B------:R-:W-:Y:S01]  /*1eae0*/  IMAD.MOV.U32 R233, RZ, RZ, R220 ;  /* 0x000000ffffe97224 */ /* 0x000fe200078e00dc */
[----:B------:R-:W-:Y:S01]  /*1eaf0*/  STL [R1+0x160], R116 ;  /* 0x0001607401007387 */ /* 0x000fe20000100800 */
[----:B------:R-:W-:Y:S01]  /*1eb00*/  MOV R9, R139 ;  /* 0x0000008b00097202 */ /* 0x000fe20000000f00 */
[----:B------:R-:W-:Y:S02]  /*1eb10*/  IMAD.MOV.U32 R139, RZ, RZ, R235 ;  /* 0x000000ffff8b7224 */ /* 0x000fe400078e00eb */
[----:B------:R-:W-:Y:S01]  /*1eb20*/  STL [R1+0x15c], R36 ;  /* 0x00015c2401007387 */ /* 0x000fe20000100800 */
[----:B------:R-:W-:Y:S01]  /*1eb30*/  IMAD.MOV.U32 R244, RZ, RZ, R234 ;  /* 0x000000fffff47224 */ /* 0x000fe200078e00ea */
[----:B------:R-:W-:Y:S01]  /*1eb40*/  HMMA.16816.F32 R96, R24, R98, R84 ;  /* 0x000000621860723c */ /* 0x000fe20000001854 */
[----:B------:R-:W-:Y:S01]  /*1eb50*/  IMAD.MOV.U32 R7, RZ, RZ, R137 ;  /* 0x000000ffff077224 */ /* 0x000fe200078e0089 */
[----:B------:R1:W-:Y:S01]  /*1eb60*/  STL [R1+0x158], R3 ;  /* 0x0001580301007387 */ /* 0x0003e20000100800 */
[----:B------:R-:W-:-:S02]  /*1eb70*/  IMAD.MOV.U32 R235, RZ, RZ, R222 ;  /* 0x000000ffffeb7224 */ /* 0x000fc400078e00de */
[----:B------:R-:W-:Y:S02]  /*1eb80*/  IMAD.MOV.U32 R234, RZ, RZ, R221 ;  /* 0x000000ffffea7224 */ /* 0x000fe400078e00dd */
[----:B------:R-:W-:Y:S01]  /*1eb90*/  IMAD.MOV.U32 R85, RZ, RZ, R233 ;  /* 0x000000ffff557224 */ /* 0x000fe200078e00e9 */
[----:B------:R-:W-:Y:S01]  /*1eba0*/  HMMA.16816.F32 R104, R12, R72, RZ ;  /* 0x000000480c68723c */ /* 0x000fe200000018ff */
[----:B------:R-:W-:Y:S01]  /*1ebb0*/  MOV R87, R249 ;  /* 0x000000f900577202 */ /* 0x000fe20000000f00 */
[----:B------:R-:W-:Y:S02]  /*1ebc0*/  IMAD.MOV.U32 R86, RZ, RZ, R232 ;  /* 0x000000ffff567224 */ /* 0x000fe400078e00e8 */
[----:B------:R-:W-:-:S04]  /*1ebd0*/  IMAD.MOV.U32 R119, RZ, RZ, R138 ;  /* 0x000000ffff777224 */ /* 0x000fc800078e008a */
[----:B------:R-:W-:Y:S01]  /*1ebe0*/  HMMA.16816.F32 R220, R12, R74, RZ ;  /* 0x0000004a0cdc723c */ /* 0x000fe200000018ff */
[----:B------:R-:W-:Y:S01]  /*1ebf0*/  MOV R72, R9 ;  /* 0x0000000900487202 */ /* 0x000fe20000000f00 */
[----:B------:R-:W-:-:S05]  /*1ec00*/  IMAD.MOV.U32 R9, RZ, RZ, R234 ;  /* 0x000000ffff097224 */ /* 0x000fca00078e00ea */
[----:B------:R-:W-:Y:S01]  /*1ec10*/  IMAD.MOV.U32 R14, RZ, RZ, R239 ;  /* 0x000000ffff0e7224 */ /* 0x000fe200078e00ef */
[----:B------:R-:W-:Y:S01]  /*1ec20*/  MOV R13, R236 ;  /* 0x000000ec000d7202 */ /* 0x000fe20000000f00 */
[----:B------:R-:W-:Y:S02]  /*1ec30*/  IMAD.MOV.U32 R15, RZ, RZ, R244 ;  /* 0x000000ffff0f7224 */ /* 0x000fe400078e00f4 */
[----:B-1----:R-:W-:Y:S02]  /*1ec40*/  IMAD.MOV.U32 R3, RZ, RZ, R136 ;  /* 0x000000ffff037224 */ /* 0x002fe400078e0088 */
[----:B------:R-:W-:Y:S02]  /*1ec50*/  IMAD.MOV.U32 R75, RZ, RZ, R7 ;  /* 0x000000ffff4b7224 */ /* 0x000fe400078e0007 */
[----:B------:R-:W-:Y:S02]  /*1ec60*/  IMAD.MOV.U32 R12, RZ, RZ, R235 ;  /* 0x000000ffff0c7224 */ /* 0x000fe400078e00eb */
[----:B------:R-:W-:Y:S01]  /*1ec70*/  IMAD.MOV.U32 R74, RZ, RZ, R3 ;  /* 0x000000ffff4a7224 */ /* 0x000fe200078e0003 */
[----:B------:R-:W-:Y:S01]  /*1ec80*/  HMMA.16816.F32 R232, R24, R68, R80 ;  /* 0x0000004418e8723c */ /* 0x000fe20000001850 */
[----:B------:R-:W-:-:S02]  /*1ec90*/  IMAD.MOV.U32 R84, RZ, RZ, R12 ;  /* 0x000000ffff547224 */ /* 0x000fc400078e000c */
[----:B------:R-:W-:-:S04]  /*1eca0*/  IMAD.MOV.U32 R12, RZ, RZ, R74 ;  /* 0x000000ffff0c7224 */ /* 0x000fc800078e004a */
[----:B------:R-:W-:Y:S01]  /*1ecb0*/  MOV R81, R85 ;  /* 0x0000005500517202 */ /* 0x000fe20000000f00 */
[----:B------:R-:W-:Y:S01]  /*1ecc0*/  IMAD.MOV.U32 R82, RZ, RZ, R86 ;  /* 0x000000ffff527224 */ /* 0x000fe200078e0056 */
[----:B------:R-:W-:Y:S01]  /*1ecd0*/  MOV R86, R14 ;  /* 0x0000000e00567202 */ /* 0x000fe20000000f00 */
[----:B------:R-:W-:Y:S02]  /*1ece0*/  IMAD.MOV.U32 R83, RZ, RZ, R87 ;  /* 0x000000ffff537224 */ /* 0x000fe400078e0057 */
[----:B------:R-:W-:Y:S02]  /*1ecf0*/  IMAD.MOV.U32 R85, RZ, RZ, R13 ;  /* 0x000000ffff557224 */ /* 0x000fe400078e000d */
[----:B------:R-:W-:Y:S01]  /*1ed00*/  IMAD.MOV.U32 R87, RZ, RZ, R15 ;  /* 0x000000ffff577224 */ /* 0x000fe200078e000f */
[----:B------:R-:W-:Y:S01]  /*1ed10*/  MOV R15, R119 ;  /* 0x00000077000f7202 */ /* 0x000fe20000000f00 */
[----:B------:R-:W-:Y:S01]  /*1ed20*/  IMAD.MOV.U32 R13, RZ, RZ, R75 ;  /* 0x000000ffff0d7224 */ /* 0x000fe200078e004b */
[----:B------:R-:W-:Y:S01]  /*1ed30*/  HMMA.16816.F32 R32, R24, R62, R32 ;  /* 0x0000003e1820723c */ /* 0x000fe20000001820 */
[----:B------:R-:W-:-:S02]  /*1ed40*/  IMAD.MOV.U32 R14, RZ, RZ, R72 ;  /* 0x000000ffff0e7224 */ /* 0x000fc400078e0048 */
[----:B------:R-:W-:Y:S02]  /*1ed50*/  IMAD.MOV.U32 R136, RZ, RZ, R41 ;  /* 0x000000ffff887224 */ /* 0x000fe400078e0029 */
[----:B------:R-:W-:Y:S02]  /*1ed60*/  IMAD.MOV.U32 R118, RZ, RZ, R42 ;  /* 0x000000ffff767224 */ /* 0x000fe400078e002a */
[----:B------:R-:W-:Y:S01]  /*1ed70*/  IMAD.MOV.U32 R116, RZ, RZ, R40 ;  /* 0x000000ffff747224 */ /* 0x000fe200078e0028 */
[----:B------:R-:W-:Y:S01]  /*1ed80*/  HMMA.16816.F32 R236, R24, R70, R52 ;  /* 0x0000004618ec723c */ /* 0x000fe20000001834 */
[----:B------:R-:W-:Y:S01]  /*1ed90*/  IMAD.MOV.U32 R18, RZ, RZ, R43 ;  /* 0x000000ffff127224 */ /* 0x000fe200078e002b */
[----:B------:R-:W-:Y:S01]  /*1eda0*/  MOV R69, R85 ;  /* 0x0000005500457202 */ /* 0x000fe20000000f00 */
[----:B------:R1:W-:Y:S01]  /*1edb0*/  LDSM.16.M88.4 R40, [R81] ;  /* 0x000000005128783b */ /* 0x0003e20000000200 */
[----:B------:R-:W-:Y:S01]  /*1edc0*/  IMAD.MOV.U32 R68, RZ, RZ, R84 ;  /* 0x000000ffff447224 */ /* 0x000fe200078e0054 */
[----:B------:R-:W-:Y:S01]  /*1edd0*/  MOV R85, R13 ;  /* 0x0000000d00557202 */ /* 0x000fe20000000f00 */
[----:B------:R-:W-:-:S02]  /*1ede0*/  IMAD.MOV.U32 R84, RZ, RZ, R12 ;  /* 0x000000ffff547224 */ /* 0x000fc400078e000c */
[----:B------:R-:W-:Y:S01]  /*1edf0*/  IMAD.MOV.U32 R71, RZ, RZ, R83 ;  /* 0x000000ffff477224 */ /* 0x000fe200078e0053 */
[----:B------:R-:W-:Y:S01]  /*1ee00*/  HMMA.16816.F32 R248, R24, R64, R48 ;  /* 0x0000004018f8723c */ /* 0x000fe20000001830 */
[----:B------:R-:W-:Y:S02]  /*1ee10*/  IMAD.MOV.U32 R83, RZ, RZ, R15 ;  /* 0x000000ffff537224 */ /* 0x000fe400078e000f */
[----:B------:R-:W-:Y:S02]  /*1ee20*/  IMAD.MOV.U32 R36, RZ, RZ, R29 ;  /* 0x000000ffff247224 */ /* 0x000fe400078e001d */
[----:B------:R-:W-:-:S03]  /*1ee30*/  IMAD.MOV.U32 R19, RZ, RZ, R31 ;  /* 0x000000ffff137224 */ /* 0x000fc600078e001f */
[C---:B------:R-:W-:Y:S01]  /*1ee40*/  HMMA.16816.F32 R244, R24.reuse, R66, R44 ;  /* 0x0000004218f4723c */ /* 0x040fe2000000182c */
[----:B------:R-:W-:Y:S02]  /*1ee50*/  IMAD.MOV.U32 R80, RZ, RZ, R28 ;  /* 0x000000ffff507224 */ /* 0x000fe400078e001c */
[----:B------:R-:W-:Y:S02]  /*1ee60*/  IMAD.MOV.U32 R3, RZ, RZ, R30 ;  /* 0x000000ffff037224 */ /* 0x000fe400078e001e */
[----:B------:R-:W-:Y:S01]  /*1ee70*/  IMAD.MOV.U32 R119, RZ, RZ, R23 ;  /* 0x000000ffff777224 */ /* 0x000fe200078e0017 */
[----:B------:R-:W-:Y:S01]  /*1ee80*/  LDSM.16.M88.4 R28, [R177] ;  /* 0x00000000b11c783b */ /* 0x000fe20000000200 */
[----:B------:R-:W-:Y:S02]  /*1ee90*/  IMAD.MOV.U32 R66, RZ, RZ, R21 ;  /* 0x000000ffff427224 */ /* 0x000fe400078e0015 */
[----:B-1----:R-:W-:Y:S01]  /*1eea0*/  IMAD.MOV.U32 R81, RZ, RZ, R86 ;  /* 0x000000ffff517224 */ /* 0x002fe200078e0056 */
[----:B------:R-:W-:Y:S01]  /*1eeb0*/  MOV R7, R139 ;  /* 0x0000008b00077202 */ /* 0x000fe20000000f00 */
[----:B------:R-:W-:Y:S01]  /*1eec0*/  IMAD.MOV.U32 R86, RZ, RZ, R14 ;  /* 0x000000ffff567224 */ /* 0x000fe200078e000e */
[----:B------:R-:W-:Y:S01]  /*1eed0*/  MOV R137, R35 ;  /* 0x0000002300897202 */ /* 0x000fe20000000f00 */
[----:B------:R-:W-:Y:S01]  /*1eee0*/  IMAD.MOV.U32 R65, RZ, RZ, R22 ;  /* 0x000000ffff417224 */ /* 0x000fe200078e0016 */
[----:B--2---:R-:W-:Y:S01]  /*1eef0*/  HMMA.16816.F32 R12, R24, R94, R76 ;  /* 0x0000005e180c723c */ /* 0x004fe2000000184c */
[----:B------:R-:W-:Y:S01]  /*1ef00*/  IMAD.MOV.U32 R64, RZ, RZ, R20 ;  /* 0x000000ffff407224 */ /* 0x000fe200078e0014 */
[----:B------:R-:W-:Y:S04]  /*1ef10*/  LDSM.16.M88.4 R48, [R182] ;  /* 0x00000000b630783b */ /* 0x000fe80000000200 */
[----:B------:R1:W2:Y:S01]  /*1ef20*/  LDSM.16.M88.4 R20, [R2] ;  /* 0x000000000214783b */ /* 0x0002a20000000200 */
[----:B------:R-:W-:-:S02]  /*1ef30*/  IMAD.MOV.U32 R73, RZ, RZ, R140 ;  /* 0x000000ffff497224 */ /* 0x000fc400078e008c */
[----:B------:R-:W-:Y:S02]  /*1ef40*/  IMAD.MOV.U32 R140, RZ, RZ, R32 ;  /* 0x000000ffff8c7224 */ /* 0x000fe400078e0020 */
[----:B------:R-:W-:Y:S02]  /*1ef50*/  IMAD.MOV.U32 R139, RZ, RZ, R33 ;  /* 0x000000ffff8b7224 */ /* 0x000fe400078e0021 */
[----:B------:R-:W-:Y:S02]  /*1ef60*/  IMAD.MOV.U32 R138, RZ, RZ, R34 ;  /* 0x000000ffff8a7224 */ /* 0x000fe400078e0022 */
[----:B------:R-:W-:Y:S09]  /*1ef70*/  HMMA.16816.F32 R32, R24, R92, R88 ;  /* 0x0000005c1820723c */ /* 0x000ff20000001858 */
[----:B------:R-:W-:Y:S01]  /*1ef80*/  IMAD.MOV.U32 R55, RZ, RZ, R15 ;  /* 0x000000ffff377224 */ /* 0x000fe200078e000f */
[----:B------:R-:W-:Y:S01]  /*1ef90*/  MOV R54, R12 ;  /* 0x0000000c00367202 */ /* 0x000fe20000000f00 */
[----:B------:R-:W-:-:S02]  /*1efa0*/  IMAD.MOV.U32 R53, RZ, RZ, R13 ;  /* 0x000000ffff357224 */ /* 0x000fc400078e000d */
[----:B------:R-:W-:Y:S02]  /*1efb0*/  IMAD.MOV.U32 R52, RZ, RZ, R14 ;  /* 0x000000ffff347224 */ /* 0x000fe400078e000e */
[----:B------:R-:W3:Y:S01]  /*1efc0*/  LDSM.16.M88.4 R12, [R185] ;  /* 0x00000000b90c783b */ /* 0x000ee20000000200 */
[----:B------:R-:W-:Y:S01]  /*1efd0*/  IMAD.MOV.U32 R74, RZ, RZ, R101 ;  /* 0x000000ffff4a7224 */ /* 0x000fe200078e0065 */
[----:B------:R-:W-:Y:S01]  /*1efe0*/  MOV R72, R103 ;  /* 0x0000006700487202 */ /* 0x000fe20000000f00 */
[----:B------:R-:W-:-:S06]  /*1eff0*/  IMAD.MOV.U32 R75, RZ, RZ, R102 ;  /* 0x000000ffff4b7224 */ /* 0x000fcc00078e0066 */
[----:B-1----:R-:W-:Y:S01]  /*1f000*/  IMAD.MOV.U32 R2, RZ, RZ, R32 ;  /* 0x000000ffff027224 */ /* 0x002fe200078e0020 */
[----:B------:R-:W-:Y:S01]  /*1f010*/  MOV R102, R34 ;  /* 0x0000002200667202 */ /* 0x000fe20000000f00 */
[----:B------:R-:W-:Y:S02]  /*1f020*/  IMAD.MOV.U32 R101, RZ, RZ, R33 ;  /* 0x000000ffff657224 */ /* 0x000fe400078e0021 */
[----:B------:R-:W-:Y:S02]  /*1f030*/  IMAD.MOV.U32 R103, RZ, RZ, R35 ;  /* 0x000000ffff677224 */ /* 0x000fe400078e0023 */
[----:B------:R-:W1:Y:S01]  /*1f040*/  LDSM.16.M88.4 R32, [R74] ;  /* 0x000000004a20783b */ /* 0x000e620000000200 */
[C---:B--2---:R-:W-:Y:S08]  /*1f050*/  HMMA.16816.F32 R44, R20.reuse, R28, R120 ;  /* 0x0000001c142c723c */ /* 0x044ff00000001878 */
[----:B------:R-:W-:Y:S01]  /*1f060*/  HMMA.16816.F32 R56, R20, R30, R112 ;  /* 0x0000001e1438723c */ /* 0x000fe20000001870 */
[----:B------:R-:W2:Y:S01]  /*1f070*/  LDSM.16.M88.4 R28, [R75] ;  /* 0x000000004b1c783b */ /* 0x000ea20000000200 */
[----:B------:R-:W-:-:S02]  /*1f080*/  IMAD.MOV.U32 R120, RZ, RZ, R54 ;  /* 0x000000ffff787224 */ /* 0x000fc400078e0036 */
[----:B------:R-:W-:-:S03]  /*1f090*/  IMAD.MOV.U32 R122, RZ, RZ, R53 ;  /* 0x000000ffff7a7224 */ /* 0x000fc600078e0035 */
[----:B------:R-:W-:Y:S01]  /*1f0a0*/  MOV R113, R55 ;  /* 0x0000003700717202 */ /* 0x000fe20000000f00 */
[----:B------:R-:W-:Y:S07]  /*1f0b0*/  HMMA.16816.F32 R60, R20, R40, R108 ;  /* 0x00000028143c723c */ /* 0x000fee000000186c */
[----:B------:R-:W-:Y:S02]  /*1f0c0*/  IMAD.MOV.U32 R109, RZ, RZ, R52 ;  /* 0x000000ffff6d7224 */ /* 0x000fe400078e0034 */
[----:B---3--:R-:W-:Y:S01]  /*1f0d0*/  HMMA.16816.F32 R52, R12, R48, R44 ;  /* 0x000000300c34723c */ /* 0x008fe2000000182c */
[----:B------:R-:W3:Y:S01]  /*1f0e0*/  LDSM.16.M88.4 R44, [R182+0x800] ;  /* 0x00080000b62c783b */ /* 0x000ee20000000200 */
[----:B------:R-:W-:-:S02]  /*1f0f0*/  IMAD.MOV.U32 R70, RZ, RZ, R82 ;  /* 0x000000ffff467224 */ /* 0x000fc400078e0052 */
[----:B------:R-:W-:Y:S01]  /*1f100*/  IMAD.MOV.U32 R82, RZ, RZ, R87 ;  /* 0x000000ffff527224 */ /* 0x000fe200078e0057 */
[----:B------:R-:W-:Y:S01]  /*1f110*/  MOV R90, R66 ;  /* 0x00000042005a7202 */ /* 0x000fe20000000f00 */
[----:B------:R-:W-:Y:S02]  /*1f120*/  IMAD.MOV.U32 R91, RZ, RZ, R65 ;  /* 0x000000ffff5b7224 */ /* 0x000fe400078e0041 */
[C---:B------:R-:W-:Y:S01]  /*1f130*/  HMMA.16816.F32 R40, R20.reuse, R42, R196 ;  /* 0x0000002a1428723c */ /* 0x040fe200000018c4 */
[----:B------:R-:W-:Y:S02]  /*1f140*/  IMAD.MOV.U32 R89, RZ, RZ, R64 ;  /* 0x000000ffff597224 */ /* 0x000fe400078e0040 */
[----:B------:R-:W-:Y:S02]  /*1f150*/  IMAD.MOV.U32 R94, RZ, RZ, R81 ;  /* 0x000000ffff5e7224 */ /* 0x000fe400078e0051 */
[----:B------:R-:W-:Y:S02]  /*1f160*/  IMAD.MOV.U32 R123, RZ, RZ, R80 ;  /* 0x000000ffff7b7224 */ /* 0x000fe400078e0050 */
[----:B------:R-:W-:Y:S01]  /*1f170*/  MOV R197, R82 ;  /* 0x0000005200c57202 */ /* 0x000fe20000000f00 */
[C---:B-1----:R-:W-:Y:S07]  /*1f180*/  HMMA.16816.F32 R64, R20.reuse, R32, R192 ;  /* 0x000000201440723c */ /* 0x042fee00000018c0 */
[----:B------:R-:W-:Y:S01]  /*1f190*/  IMAD.MOV.U32 R192, RZ, RZ, R83 ;  /* 0x000000ffffc07224 */ /* 0x000fe200078e0053 */
[----:B--2---:R-:W-:Y:S01]  /*1f1a0*/  HMMA.16816.F32 R76, R20, R28, R168 ;  /* 0x0000001c144c723c */ /* 0x004fe200000018a8 */
[----:B------:R-:W-:-:S02]  /*1f1b0*/  IMAD.MOV.U32 R195, RZ, RZ, R2 ;  /* 0x000000ffffc37224 */ /* 0x000fc400078e0002 */
[----:B----4-:R-:W-:-:S05]  /*1f1c0*/  FMUL.FTZ R2, R52, R0 ;  /* 0x0000000034027220 */ /* 0x010fca0000410000 */
[----:B------:R-:W-:Y:S08]  /*1f1d0*/  HMMA.16816.F32 R80, R20, R30, R128 ;  /* 0x0000001e1450723c */ /* 0x000ff00000001880 */
[----:B------:R-:W-:Y:S01]  /*1f1e0*/  HMMA.16816.F32 R28, R12, R50, R56 ;  /* 0x000000320c1c723c */ /* 0x000fe20000001838 */
[----:B------:R1:W-:Y:S01]  /*1f1f0*/  MUFU.TANH R196, R2 ;  /* 0x0000000200c47308 */ /* 0x0003e20000002400 */
[----:B------:R-:W-:Y:S01]  /*1f200*/  IMAD.MOV.U32 R88, RZ, RZ, R70 ;  /* 0x000000ffff587224 */ /* 0x000fe200078e0046 */
[----:B------:R-:W-:Y:S01]  /*1f210*/  MOV R92, R71 ;  /* 0x00000047005c7202 */ /* 0x000fe20000000f00 */
[----:B------:R-:W-:-:S02]  /*1f220*/  IMAD.MOV.U32 R93, RZ, RZ, R68 ;  /* 0x000000ffff5d7224 */ /* 0x000fc400078e0044 */
[----:B------:R-:W-:Y:S02]  /*1f230*/  IMAD.MOV.U32 R95, RZ, RZ, R69 ;  /* 0x000000ffff5f7224 */ /* 0x000fe400078e0045 */
[----:B------:R-:W-:Y:S01]  /*1f240*/  HMMA.16816.F32 R68, R20, R34, R172 ;  /* 0x000000221444723c */ /* 0x000fe200000018ac */
[----:B-1----:R-:W-:-:S04]  /*1f250*/  FMUL.FTZ R2, R53, R0 ;  /* 0x0000000035027220 */ /* 0x002fc80000410000 */
[----:B------:R1:W-:Y:S03]  /*1f260*/  MUFU.TANH R108, R2 ;  /* 0x00000002006c7308 */ /* 0x0003e60000002400 */
[C---:B---3--:R-:W-:Y:S08]  /*1f270*/  HMMA.16816.F32 R32, R12.reuse, R44, R60 ;  /* 0x0000002c0c20723c */ /* 0x048ff0000000183c */
[----:B------:R-:W-:Y:S01]  /*1f280*/  HMMA.16816.F32 R44, R12, R46, R40 ;  /* 0x0000002e0c2c723c */ /* 0x000fe20000001828 */
[----:B------:R-:W2:Y:S01]  /*1f290*/  LDSM.16.M88.4 R40, [R182+0x1000] ;  /* 0x00100000b628783b */ /* 0x000ea20000000200 */
[----:B-1----:R-:W-:-:S04]  /*1f2a0*/  FMUL.FTZ R2, R54, R0 ;  /* 0x0000000036027220 */ /* 0x002fc80000410000 */
[----:B------:R1:W-:Y:S01]  /*1f2b0*/  MUFU.TANH R194, R2 ;  /* 0x0000000200c27308 */ /* 0x0003e20000002400 */
[----:B------:R-:W-:Y:S02]  /*1f2c0*/  IMAD.MOV.U32 R131, RZ, RZ, R7 ;  /* 0x000000ffff837224 */ /* 0x000fe400078e0007 */
[----:B-1----:R-:W-:-:S05]  /*1f2d0*/  FMUL.FTZ R2, R55, R0 ;  /* 0x0000000037027220 */ /* 0x002fca0000410000 */
[----:B------:R1:W3:Y:S02]  /*1f2e0*/  MUFU.TANH R174, R2 ;  /* 0x0000000200ae7308 */ /* 0x0002e40000002400 */
[----:B-1----:R-:W-:-:S06]  /*1f2f0*/  FMUL.FTZ R2, R28, R0 ;  /* 0x000000001c027220 */ /* 0x002fcc0000410000 */
[----:B------:R1:W-:Y:S01]  /*1f300*/  MUFU.TANH R111, R2 ;  /* 0x00000002006f7308 */ /* 0x0003e20000002400 */
[----:B------:R-:W-:Y:S02]  /*1f310*/  IMAD.MOV.U32 R193, RZ, RZ, R5 ;  /* 0x000000ffffc17224 */ /* 0x000fe400078e0005 */
[----:B-1----:R-:W-:-:S05]  /*1f320*/  FMUL.FTZ R2, R29, R0 ;  /* 0x000000001d027220 */ /* 0x002fca0000410000 */
[----:B------:R1:W-:Y:S02]  /*1f330*/  MUFU.TANH R7, R2 ;  /* 0x0000000200077308 */ /* 0x0003e40000002400 */
[----:B-1----:R-:W-:-:S06]  /*1f340*/  FMUL.FTZ R2, R30, R0 ;  /* 0x000000001e027220 */ /* 0x002fcc0000410000 */
[----:B------:R1:W-:Y:S01]  /*1f350*/  MUFU.TANH R110, R2 ;  /* 0x00000002006e7308 */ /* 0x0003e20000002400 */
[----:B------:R-:W-:Y:S02]  /*1f360*/  IMAD.MOV.U32 R87, RZ, RZ, R72 ;  /* 0x000000ffff577224 */ /* 0x000fe400078e0048 */
[----:B------:R-:W4:Y:S01]  /*1f370*/  LDSM.16.M88.4 R72, [R73] ;  /* 0x000000004948783b */ /* 0x000f220000000200 */
[----:B-1----:R-:W-:-:S04]  /*1f380*/  FMUL.FTZ R2, R31, R0 ;  /* 0x000000001f027220 */ /* 0x002fc80000410000 */
[----:B------:R1:W-:Y:S01]  /*1f390*/  MUFU.TANH R5, R2 ;  /* 0x0000000200057308 */ /* 0x0003e20000002400 */
[----:B------:R-:W-:Y:S02]  /*1f3a0*/  IMAD.MOV.U32 R168, RZ, RZ, R10 ;  /* 0x000000ffffa87224 */ /* 0x000fe400078e000a */
[----:B-1----:R-:W-:-:S05]  /*1f3b0*/  FMUL.FTZ R2, R32, R0 ;  /* 0x0000000020027220 */ /* 0x002fca0000410000 */
[----:B------:R1:W-:Y:S01]  /*1f3c0*/  MUFU.TANH R115, R2 ;  /* 0x0000000200737308 */ /* 0x0003e20000002400 */
[----:B--2---:R-:W-:Y:S01]  /*1f3d0*/  HMMA.16816.F32 R28, R12, R40, R64 ;  /* 0x000000280c1c723c */ /* 0x004fe20000001840 */
[----:B------:R-:W-:Y:S01]  /*1f3e0*/  MOV R171, R11 ;  /* 0x0000000b00ab7202 */ /* 0x000fe20000000f00 */
[----:B-1----:R-:W-:-:S05]  /*1f3f0*/  FMUL.FTZ R2, R33, R0 ;  /* 0x0000000021027220 */ /* 0x002fca0000410000 */
[----:B------:R1:W-:Y:S01]  /*1f400*/  MUFU.TANH R10, R2 ;  /* 0x00000002000a7308 */ /* 0x0003e20000002400 */
[----:B------:R-:W-:Y:S02]  /*1f410*/  IMAD.MOV.U32 R130, RZ, RZ, R117 ;  /* 0x000000ffff827224 */ /* 0x000fe400078e0075 */
[----:B-1----:R-:W-:-:S05]  /*1f420*/  FMUL.FTZ R2, R34, R0 ;  /* 0x0000000022027220 */ /* 0x002fca0000410000 */
[----:B------:R1:W-:Y:S02]  /*1f430*/  MUFU.TANH R112, R2 ;  /* 0x0000000200707308 */ /* 0x0003e40000002400 */
[-C--:B-1----:R-:W-:Y:S02]  /*1f440*/  FMUL.FTZ R2, R35, R0.reuse ;  /* 0x0000000023027220 */ /* 0x082fe40000410000 */
[----:B------:R-:W1:Y:S04]  /*1f450*/  LDSM.16.M88.4 R32, [R182+0x1800] ;  /* 0x00180000b620783b */ /* 0x000e680000000200 */
[----:B------:R2:W-:Y:S02]  /*1f460*/  MUFU.TANH R11, R2 ;  /* 0x00000002000b7308 */ /* 0x0005e40000002400 */
[----:B--2---:R-:W-:-:S06]  /*1f470*/  FMUL.FTZ R2, R44, R0 ;  /* 0x000000002c027220 */ /* 0x004fcc0000410000 */
[----:B------:R2:W-:Y:S01]  /*1f480*/  MUFU.TANH R117, R2 ;  /* 0x0000000200757308 */ /* 0x0005e20000002400 */
[----:B------:R-:W-:Y:S01]  /*1f490*/  HMMA.16816.F32 R48, R12, R42, R68 ;  /* 0x0000002a0c30723c */ /* 0x000fe20000001844 */
[----:B------:R-:W-:Y:S01]  /*1f4a0*/  MOV R198, R4 ;  /* 0x0000000400c67202 */ /* 0x000fe20000000f00 */
[----:B--2---:R-:W-:-:S05]  /*1f4b0*/  FMUL.FTZ R2, R45, R0 ;  /* 0x000000002d027220 */ /* 0x004fca0000410000 */
[----:B------:R2:W-:Y:S02]  /*1f4c0*/  MUFU.TANH R169, R2 ;  /* 0x0000000200a97308 */ /* 0x0005e40000002400 */
[----:B--2---:R-:W-:-:S06]  /*1f4d0*/  FMUL.FTZ R2, R46, R0 ;  /* 0x000000002e027220 */ /* 0x004fcc0000410000 */
[----:B------:R2:W-:Y:S01]  /*1f4e0*/  MUFU.TANH R114, R2 ;  /* 0x0000000200727308 */ /* 0x0005e20000002400 */
[----:B------:R-:W-:Y:S01]  /*1f4f0*/  IMAD.MOV.U32 R173, RZ, RZ, R84 ;  /* 0x000000ffffad7224 */ /* 0x000fe200078e0054 */
[----:B------:R-:W-:Y:S01]  /*1f500*/  MOV R175, R85 ;  /* 0x0000005500af7202 */ /* 0x000fe20000000f00 */
[----:B------:R-:W-:Y:S02]  /*1f510*/  IMAD.MOV.U32 R172, RZ, RZ, R86 ;  /* 0x000000ffffac7224 */ /* 0x000fe400078e0056 */
[----:B------:R-:W-:Y:S02]  /*1f520*/  IMAD.MOV.U32 R170, RZ, RZ, R87 ;  /* 0x000000ffffaa7224 */ /* 0x000fe400078e0057 */
[----:B--2---:R-:W-:Y:S02]  /*1f530*/  FMUL.FTZ R2, R47, R0 ;  /* 0x000000002f027220 */ /* 0x004fe40000410000 */
[----:B------:R2:W1:Y:S02]  /*1f540*/  LDSM.16.M88.4 R44, [R130] ;  /* 0x00000000822c783b */ /* 0x0004640000000200 */
[----:B------:R3:W-:Y:S01]  /*1f550*/  MUFU.TANH R4, R2 ;  /* 0x0000000200047308 */ /* 0x0007e20000002400 */
[----:B----4-:R-:W-:Y:S07]  /*1f560*/  HMMA.16816.F32 R84, R20, R72, R124 ;  /* 0x000000481454723c */ /* 0x010fee000000187c */
[----:B------:R-:W-:-:S02]  /*1f570*/  IMAD.MOV.U32 R127, RZ, RZ, R95 ;  /* 0x000000ffff7f7224 */ /* 0x000fc400078e005f */
[----:B---3--:R-:W-:-:S04]  /*1f580*/  FMUL.FTZ R2, R28, R0 ;  /* 0x000000001c027220 */ /* 0x008fc80000410000 */
[----:B------:R3:W-:Y:S01]  /*1f590*/  MUFU.TANH R121, R2 ;  /* 0x0000000200797308 */ /* 0x0007e20000002400 */
[----:B------:R-:W-:Y:S01]  /*1f5a0*/  MOV R95, R88 ;  /* 0x00000058005f7202 */ /* 0x000fe20000000f00 */
[----:B------:R-:W-:Y:S02]  /*1f5b0*/  IMAD.MOV.U32 R88, RZ, RZ, R89 ;  /* 0x000000ffff587224 */ /* 0x000fe400078e0059 */
[----:B------:R-:W-:Y:S02]  /*1f5c0*/  IMAD.MOV.U32 R89, RZ, RZ, R90 ;  /* 0x000000ffff597224 */ /* 0x000fe400078e005a */
[----:B------:R-:W-:Y:S01]  /*1f5d0*/  IMAD.MOV.U32 R90, RZ, RZ, R91 ;  /* 0x000000ffff5a7224 */ /* 0x000fe200078e005b */
[----:B------:R-:W-:Y:S01]  /*1f5e0*/  MOV R91, R119 ;  /* 0x00000077005b7202 */ /* 0x000fe20000000f00 */
[----:B---3--:R-:W-:-:S04]  /*1f5f0*/  FMUL.FTZ R2, R29, R0 ;  /* 0x000000001d027220 */ /* 0x008fc80000410000 */
[----:B------:R3:W-:Y:S01]  /*1f600*/  MUFU.TANH R199, R2 ;  /* 0x0000000200c77308 */ /* 0x0007e20000002400 */
[----:B------:R-:W-:Y:S01]  /*1f610*/  MOV R128, R171 ;  /* 0x000000ab00807202 */ /* 0x000fe20000000f00 */
[----:B------:R-:W-:Y:S02]  /*1f620*/  IMAD.MOV.U32 R171, RZ, RZ, R172 ;  /* 0x000000ffffab7224 */ /* 0x000fe400078e00ac */
[----:B------:R-:W-:Y:S02]  /*1f630*/  IMAD.MOV.U32 R172, RZ, RZ, R173 ;  /* 0x000000ffffac7224 */ /* 0x000fe400078e00ad */
[----:B------:R-:W-:Y:S02]  /*1f640*/  IMAD.MOV.U32 R173, RZ, RZ, R195 ;  /* 0x000000ffffad7224 */ /* 0x000fe400078e00c3 */
[----:B---3--:R-:W-:-:S04]  /*1f650*/  FMUL.FTZ R2, R30, R0 ;  /* 0x000000001e027220 */ /* 0x008fc80000410000 */
[----:B------:R3:W-:Y:S01]  /*1f660*/  MUFU.TANH R119, R2 ;  /* 0x0000000200777308 */ /* 0x0007e20000002400 */
[----:B--2---:R-:W-:Y:S01]  /*1f670*/  IMAD.MOV.U32 R130, RZ, RZ, R170 ;  /* 0x000000ffff827224 */ /* 0x004fe200078e00aa */
[----:B------:R-:W-:Y:S01]  /*1f680*/  MOV R170, R192 ;  /* 0x000000c000aa7202 */ /* 0x000fe20000000f00 */
[----:B------:R-:W-:Y:S02]  /*1f690*/  IMAD.MOV.U32 R192, RZ, RZ, R122 ;  /* 0x000000ffffc07224 */ /* 0x000fe400078e007a */
[----:B---3--:R-:W-:-:S04]  /*1f6a0*/  FMUL.FTZ R2, R31, R0 ;  /* 0x000000001f027220 */ /* 0x008fc80000410000 */
[----:B------:R2:W-:Y:S01]  /*1f6b0*/  MUFU.TANH R195, R2 ;  /* 0x0000000200c37308 */ /* 0x0005e20000002400 */
[----:B------:R-:W-:Y:S01]  /*1f6c0*/  IMAD.MOV.U32 R129, RZ, RZ, R168 ;  /* 0x000000ffff817224 */ /* 0x000fe200078e00a8 */
[----:B-1----:R-:W-:Y:S01]  /*1f6d0*/  HMMA.16816.F32 R52, R12, R34, R80 ;  /* 0x000000220c34723c */ /* 0x002fe20000001850 */
[----:B------:R-:W-:Y:S02]  /*1f6e0*/  IMAD.MOV.U32 R168, RZ, RZ, R175 ;  /* 0x000000ffffa87224 */ /* 0x000fe400078e00af */
[----:B------:R-:W-:Y:S02]  /*1f6f0*/  IMAD.MOV.U32 R175, RZ, RZ, R197 ;  /* 0x000000ffffaf7224 */ /* 0x000fe400078e00c5 */
[----:B--2---:R-:W-:-:S04]  /*1f700*/  FMUL.FTZ R2, R48, R0 ;  /* 0x0000000030027220 */ /* 0x004fc80000410000 */
[----:B------:R1:W-:Y:S01]  /*1f710*/  MUFU.TANH R122, R2 ;  /* 0x00000002007a7308 */ /* 0x0003e20000002400 */
[----:B------:R-:W-:Y:S01]  /*1f720*/  IMAD.MOV.U32 R197, RZ, RZ, R109 ;  /* 0x000000ffffc57224 */ /* 0x000fe200078e006d */
[----:B------:R-:W-:Y:S01]  /*1f730*/  MOV R109, R113 ;  /* 0x00000071006d7202 */ /* 0x000fe20000000f00 */
[----:B------:R-:W-:Y:S02]  /*1f740*/  IMAD.MOV.U32 R113, RZ, RZ, R120 ;  /* 0x000000ffff717224 */ /* 0x000fe400078e0078 */
[----:B-1----:R-:W-:-:S04]  /*1f750*/  FMUL.FTZ R2, R49, R0 ;  /* 0x0000000031027220 */ /* 0x002fc80000410000 */
[----:B------:R1:W2:Y:S02]  /*1f760*/  MUFU.TANH R83, R2 ;  /* 0x0000000200537308 */ /* 0x0002a40000002400 */
[----:B-1----:R-:W-:-:S06]  /*1f770*/  FMUL.FTZ R2, R50, R0 ;  /* 0x0000000032027220 */ /* 0x002fcc0000410000 */
[----:B------:R1:W-:Y:S02]  /*1f780*/  MUFU.TANH R120, R2 ;  /* 0x0000000200787308 */ /* 0x0003e40000002400 */
[-C--:B-1----:R-:W-:Y:S02]  /*1f790*/  FMUL.FTZ R2, R51, R0.reuse ;  /* 0x0000000033027220 */ /* 0x082fe40000410000 */
[----:B------:R-:W-:Y:S01]  /*1f7a0*/  HMMA.16816.F32 R48, R20, R44, R208 ;  /* 0x0000002c1430723c */ /* 0x000fe200000018d0 */
[----:B------:R-:W3:Y:S07]  /*1f7b0*/  LDL.LU R209, [R1+0x104] ;  /* 0x0001040001d17983 */ /* 0x000eee0000300800 */
[----:B------:R-:W-:Y:S01]  /*1f7c0*/  HMMA.16816.F32 R40, R12, R32, R76 ;  /* 0x000000200c28723c */ /* 0x000fe2000000184c */
[----:B------:R-:W1:Y:S07]  /*1f7d0*/  LDSM.16.M88.4 R32, [R182+0x2000] ;  /* 0x00200000b620783b */ /* 0x000e6e0000000200 */
[----:B------:R-:W-:Y:S01]  /*1f7e0*/  HMMA.16816.F32 R56, R20, R74, R200 ;  /* 0x0000004a1438723c */ /* 0x000fe200000018c8 */
[----:B------:R4:W1:Y:S11]  /*1f7f0*/  MUFU.TANH R76, R2 ;  /* 0x00000002004c7308 */ /* 0x0008760000002400 */
[----:B------:R-:W-:Y:S04]  /*1f800*/  @!UPT UIADD3 URZ, URZ, URZ, URZ ;  /* 0x0000003f3f3ff290 */ /* 0x000fe8000fffe03f */
[----:B----4-:R-:W-:-:S04]  /*1f810*/  FMUL.FTZ R2, R40, R0 ;  /* 0x0000000028027220 */ /* 0x010fc80000410000 */
[----:B------:R4:W-:Y:S01]  /*1f820*/  MUFU.TANH R126, R2 ;  /* 0x00000002007e7308 */ /* 0x0009e20000002400 */
[----:B------:R-:W-:Y:S01]  /*1f830*/  MOV R68, R131 ;  /* 0x0000008300447202 */ /* 0x000fe20000000f00 */
[----:B------:R-:W-:Y:S02]  /*1f840*/  IMAD.MOV.U32 R131, RZ, RZ, R39 ;  /* 0x000000ffff837224 */ /* 0x000fe400078e0027 */
[----:B----4-:R-:W-:-:S04]  /*1f850*/  FMUL.FTZ R2, R41, R0 ;  /* 0x0000000029027220 */ /* 0x010fc80000410000 */
[----:B------:R4:W-:Y:S01]  /*1f860*/  MUFU.TANH R211, R2 ;  /* 0x0000000200d37308 */ /* 0x0009e20000002400 */
[----:B-1----:R-:W-:Y:S01]  /*1f870*/  HMMA.16816.F32 R28, R12, R32, R84 ;  /* 0x000000200c1c723c */ /* 0x002fe20000001854 */
[----:B----4-:R-:W-:-:S06]  /*1f880*/  FMUL.FTZ R2, R42, R0 ;  /* 0x000000002a027220 */ /* 0x010fcc0000410000 */
[----:B------:R1:W-:Y:S01]  /*1f890*/  MUFU.TANH R124, R2 ;  /* 0x00000002007c7308 */ /* 0x0003e20000002400 */
[----:B------:R-:W-:Y:S01]  /*1f8a0*/  HMMA.16816.F32 R60, R20, R46, R204 ;  /* 0x0000002e143c723c */ /* 0x000fe200000018cc */
[----:B------:R4:W2:Y:S01]  /*1f8b0*/  LDSM.16.M88.4 R44, [R127] ;  /* 0x000000007f2c783b */ /* 0x0008a20000000200 */
[----:B-1----:R-:W-:-:S06]  /*1f8c0*/  FMUL.FTZ R2, R43, R0 ;  /* 0x000000002b027220 */ /* 0x002fcc0000410000 */
[----:B------:R-:W-:Y:S01]  /*1f8d0*/  HMMA.16816.F32 R40, R12, R34, R56 ;  /* 0x000000220c28723c */ /* 0x000fe20000001838 */
[----:B------:R-:W1:Y:S01]  /*1f8e0*/  LDSM.16.M88.4 R32, [R182+0x2800] ;  /* 0x00280000b620783b */ /* 0x000e620000000200 */
[----:B------:R4:W1:Y:S02]  /*1f8f0*/  MUFU.TANH R39, R2 ;  /* 0x0000000200277308 */ /* 0x0008640000002400 */
[----:B----4-:R-:W-:-:S06]  /*1f900*/  FMUL.FTZ R2, R52, R0 ;  /* 0x0000000034027220 */ /* 0x010fcc0000410000 */
[----:B------:R4:W1:Y:S01]  /*1f910*/  MUFU.TANH R127, R2 ;  /* 0x00000002007f7308 */ /* 0x0008620000002400 */
[----:B------:R-:W-:Y:S02]  /*1f920*/  IMAD.MOV.U32 R73, RZ, RZ, R193 ;  /* 0x000000ffff497224 */ /* 0x000fe400078e00c1 */
[----:B----4-:R-:W-:-:S05]  /*1f930*/  FMUL.FTZ R2, R53, R0 ;  /* 0x0000000035027220 */ /* 0x010fca0000410000 */
[----:B------:R4:W-:Y:S01]  /*1f940*/  MUFU.TANH R200, R2 ;  /* 0x0000000200c87308 */ /* 0x0009e20000002400 */
[----:B------:R-:W-:Y:S02]  /*1f950*/  IMAD.MOV.U32 R70, RZ, RZ, R130 ;  /* 0x000000ffff467224 */ /* 0x000fe400078e0082 */
[----:B----4-:R-:W-:-:S05]  /*1f960*/  FMUL.FTZ R2, R54, R0 ;  /* 0x0000000036027220 */ /* 0x010fca0000410000 */
[----:B------:R4:W1:Y:S01]  /*1f970*/  MUFU.TANH R125, R2 ;  /* 0x00000002007d7308 */ /* 0x0008620000002400 */
[----:B------:R-:W-:Y:S01]  /*1f980*/  MOV R72, R38 ;  /* 0x0000002600487202 */ /* 0x000fe20000000f00 */
[-C--:B----4-:R-:W-:Y:S02]  /*1f990*/  FMUL.FTZ R2, R55, R0.reuse ;  /* 0x0000000037027220 */ /* 0x090fe40000410000 */
[----:B------:R-:W-:Y:S02]  /*1f9a0*/  IMAD.MOV.U32 R71, RZ, RZ, R128 ;  /* 0x000000ffff477224 */ /* 0x000fe400078e0080 */
[----:B------:R-:W-:Y:S02]  /*1f9b0*/  IMAD.MOV.U32 R69, RZ, RZ, R129 ;  /* 0x000000ffff457224 */ /* 0x000fe400078e0081 */
[----:B------:R4:W1:Y:S01]  /*1f9c0*/  MUFU.TANH R193, R2 ;  /* 0x0000000200c17308 */ /* 0x0008620000002400 */
[----:B------:R-:W-:Y:S01]  /*1f9d0*/  MOV R79, R131 ;  /* 0x00000083004f7202 */ /* 0x000fe20000000f00 */
[----:B--2---:R-:W-:Y:S01]  /*1f9e0*/  HMMA.16816.F32 R64, R20, R44, R216 ;  /* 0x0000002c1440723c */ /* 0x004fe200000018d8 */
[----:B------:R2:W-:Y:S01]  /*1f9f0*/  LDSM.16.M88.4 R52, [R68] ;  /* 0x000000004434783b */ /* 0x0005e20000000200 */
[----:B----4-:R-:W-:-:S04]  /*1fa00*/  FMUL.FTZ R2, R28, R0 ;  /* 0x000000001c027220 */ /* 0x010fc80000410000 */
[----:B------:R4:W-:Y:S01]  /*1fa10*/  MUFU.TANH R130, R2 ;  /* 0x0000000200827308 */ /* 0x0009e20000002400 */
[----:B------:R-:W-:Y:S02]  /*1fa20*/  IMAD.MOV.U32 R129, RZ, RZ, R198 ;  /* 0x000000ffff817224 */ /* 0x000fe400078e00c6 */
[----:B----4-:R-:W-:-:S05]  /*1fa30*/  FMUL.FTZ R2, R29, R0 ;  /* 0x000000001d027220 */ /* 0x010fca0000410000 */
[----:B------:R4:W1:Y:S02]  /*1fa40*/  MUFU.TANH R38, R2 ;  /* 0x0000000200267308 */ /* 0x0008640000002400 */
[----:B----4-:R-:W-:-:S06]  /*1fa50*/  FMUL.FTZ R2, R30, R0 ;  /* 0x000000001e027220 */ /* 0x010fcc0000410000 */
[----:B------:R4:W-:Y:S01]  /*1fa60*/  MUFU.TANH R128, R2 ;  /* 0x0000000200807308 */ /* 0x0009e20000002400 */
[----:B------:R-:W-:Y:S01]  /*1fa70*/  HMMA.16816.F32 R44, R20, R46, R212 ;  /* 0x0000002e142c723c */ /* 0x000fe200000018d4 */
[----:B----4-:R-:W-:-:S07]  /*1fa80*/  FMUL.FTZ R2, R31, R0 ;  /* 0x000000001f027220 */ /* 0x010fce0000410000 */
[C---:B-1----:R-:W-:Y:S01]  /*1fa90*/  HMMA.16816.F32 R28, R12.reuse, R32, R48 ;  /* 0x000000200c1c723c */ /* 0x042fe20000001830 */
[----:B------:R1:W4:Y:S07]  /*1faa0*/  MUFU.TANH R198, R2 ;  /* 0x0000000200c67308 */ /* 0x00032e0000002400 */
[----:B------:R-:W-:Y:S01]  /*1fab0*/  HMMA.16816.F32 R48, R12, R34, R60 ;  /* 0x000000220c30723c */ /* 0x000fe2000000183c */
[----:B------:R-:W3:Y:S01]  /*1fac0*/  LDSM.16.M88.4 R32, [R182+0x3000] ;  /* 0x00300000b620783b */ /* 0x000ee20000000200 */
[----:B--2---:R-:W-:Y:S01]  /*1fad0*/  IMAD.MOV.U32 R68, RZ, RZ, R129 ;  /* 0x000000ffff447224 */ /* 0x004fe200078e0081 */
[----:B------:R-:W-:Y:S01]  /*1fae0*/  MOV R81, R172 ;  /* 0x000000ac00517202 */ /* 0x000fe20000000f00 */
[----:B------:R-:W-:Y:S01]  /*1faf0*/  IMAD.MOV.U32 R77, RZ, RZ, R170 ;  /* 0x000000ffff4d7224 */ /* 0x000fe200078e00aa */
[----:B------:R-:W-:Y:S01]  /*1fb00*/  LDSM.16.M88.4 R60, [R100+0x9800] ;  /* 0x00980000643c783b */ /* 0x000fe20000000200 */
[----:B-1----:R-:W-:-:S04]  /*1fb10*/  FMUL.FTZ R2, R40, R0 ;  /* 0x0000000028027220 */ /* 0x002fc80000410000 */
[----:B------:R1:W2:Y:S02]  /*1fb20*/  MUFU.TANH R131, R2 ;  /* 0x0000000200837308 */ /* 0x0002a40000002400 */
[----:B-1----:R-:W-:-:S06]  /*1fb30*/  FMUL.FTZ R2, R41, R0 ;  /* 0x0000000029027220 */ /* 0x002fcc0000410000 */
[----:B------:R1:W-:Y:S02]  /*1fb40*/  MUFU.TANH R212, R2 ;  /* 0x0000000200d47308 */ /* 0x0003e40000002400 */
[----:B-1----:R-:W-:-:S06]  /*1fb50*/  FMUL.FTZ R2, R42, R0 ;  /* 0x000000002a027220 */ /* 0x002fcc0000410000 */
[----:B------:R1:W1:Y:S02]  /*1fb60*/  MUFU.TANH R129, R2 ;  /* 0x0000000200817308 */ /* 0x0002640000002400 */
[----:B-1----:R-:W-:-:S06]  /*1fb70*/  FMUL.FTZ R2, R43, R0 ;  /* 0x000000002b027220 */ /* 0x002fcc0000410000 */
[----:B------:R1:W1:Y:S01]  /*1fb80*/  MUFU.TANH R205, R2 ;  /* 0x0000000200cd7308 */ /* 0x0002620000002400 */
[----:B------:R-:W-:Y:S02]  /*1fb90*/  IMAD.MOV.U32 R80, RZ, RZ, R175 ;  /* 0x000000ffff507224 */ /* 0x000fe400078e00af */
[----:B-1----:R-:W-:-:S05]  /*1fba0*/  FMUL.FTZ R2, R28, R0 ;  /* 0x000000001c027220 */ /* 0x002fca0000410000 */
[----:B------:R1:W-:Y:S01]  /*1fbb0*/  MUFU.TANH R172, R2 ;  /* 0x0000000200ac7308 */ /* 0x0003e20000002400 */
[----:B------:R-:W-:Y:S02]  /*1fbc0*/  IMAD.MOV.U32 R210, RZ, RZ, R95 ;  /* 0x000000ffffd27224 */ /* 0x000fe400078e005f */
[----:B------:R-:W-:Y:S02]  /*1fbd0*/  IMAD.MOV.U32 R82, RZ, RZ, R168 ;  /* 0x000000ffff527224 */ /* 0x000fe400078e00a8 */
[----:B-1----:R-:W-:-:S04]  /*1fbe0*/  FMUL.FTZ R2, R29, R0 ;  /* 0x000000001d027220 */ /* 0x002fc80000410000 */
[----:B------:R1:W1:Y:S01]  /*1fbf0*/  MUFU.TANH R216, R2 ;  /* 0x0000000200d87308 */ /* 0x0002620000002400 */
[----:B------:R-:W-:Y:S02]  /*1fc00*/  IMAD.MOV.U32 R78, RZ, RZ, R171 ;  /* 0x000000ffff4e7224 */ /* 0x000fe400078e00ab */
[----:B------:R-:W-:Y:S02]  /*1fc10*/  IMAD.MOV.U32 R75, RZ, RZ, R72 ;  /* 0x000000ffff4b7224 */ /* 0x000fe400078e0048 */
[----:B-1----:R-:W-:-:S04]  /*1fc20*/  FMUL.FTZ R2, R30, R0 ;  /* 0x000000001e027220 */ /* 0x002fc80000410000 */
[----:B------:R1:W1:Y:S01]  /*1fc30*/  MUFU.TANH R170, R2 ;  /* 0x0000000200aa7308 */ /* 0x0002620000002400 */
[----:B------:R-:W-:Y:S01]  /*1fc40*/  IMAD.MOV.U32 R201, RZ, RZ, R73 ;  /* 0x000000ffffc97224 */ /* 0x000fe200078e0049 */
[----:B------:R-:W-:Y:S01]  /*1fc50*/  MOV R72, R93 ;  /* 0x0000005d00487202 */ /* 0x000fe20000000f00 */
[----:B-1----:R-:W-:Y:S02]  /*1fc60*/  FMUL.FTZ R2, R31, R0 ;  /* 0x000000001f027220 */ /* 0x002fe40000410000 */
[----:B---3--:R-:W-:Y:S01]  /*1fc70*/  HMMA.16816.F32 R28, R12, R32, R64 ;  /* 0x000000200c1c723c */ /* 0x008fe20000001840 */
[----:B------:R1:W-:Y:S02]  /*1fc80*/  LDSM.16.M88.4 R64, [R209] ;  /* 0x00000000d140783b */ /* 0x0003e40000000200 */
[----:B-1----:R-:W-:Y:S01]  /*1fc90*/  IMAD.MOV.U32 R209, RZ, RZ, R210 ;  /* 0x000000ffffd17224 */ /* 0x002fe200078e00d2 */
[----:B------:R-:W-:Y:S01]  /*1fca0*/  MOV R210, R80 ;  /* 0x0000005000d27202 */ /* 0x000fe20000000f00 */
[----:B------:R-:W-:-:S02]  /*1fcb0*/  IMAD.MOV.U32 R80, RZ, RZ, R81 ;  /* 0x000000ffff507224 */ /* 0x000fc400078e0051 */
[----:B------:R-:W-:Y:S02]  /*1fcc0*/  IMAD.MOV.U32 R81, RZ, RZ, R82 ;  /* 0x000000ffff517224 */ /* 0x000fe400078e0052 */
[----:B------:R-:W-:Y:S01]  /*1fcd0*/  IMAD.MOV.U32 R82, RZ, RZ, R77 ;  /* 0x000000ffff527224 */ /* 0x000fe200078e004d */
[----:B------:R-:W-:Y:S01]  /*1fce0*/  MOV R77, R78 ;  /* 0x0000004e004d7202 */ /* 0x000fe20000000f00 */
[----:B------:R-:W-:Y:S02]  /*1fcf0*/  IMAD.MOV.U32 R78, RZ, RZ, R79 ;  /* 0x000000ffff4e7224 */ /* 0x000fe400078e004f */
[----:B------:R-:W-:Y:S02]  /*1fd00*/  IMAD.MOV.U32 R79, RZ, RZ, R75 ;  /* 0x000000ffff4f7224 */ /* 0x000fe400078e004b */
[----:B------:R-:W-:Y:S01]  /*1fd10*/  IMAD.MOV.U32 R75, RZ, RZ, R201 ;  /* 0x000000ffff4b7224 */ /* 0x000fe200078e00c9 */
[----:B------:R-:W-:Y:S01]  /*1fd20*/  MOV R201, R68 ;  /* 0x0000004400c97202 */ /* 0x000fe20000000f00 */
[----:B------:R-:W-:-:S02]  /*1fd30*/  IMAD.MOV.U32 R208, RZ, RZ, R210 ;  /* 0x000000ffffd07224 */ /* 0x000fc400078e00d2 */
[----:B------:R-:W-:Y:S02]  /*1fd40*/  IMAD.MOV.U32 R210, RZ, RZ, R81 ;  /* 0x000000ffffd27224 */ /* 0x000fe400078e0051 */
[----:B------:R-:W-:Y:S02]  /*1fd50*/  IMAD.MOV.U32 R81, RZ, RZ, R77 ;  /* 0x000000ffff517224 */ /* 0x000fe400078e004d */
[----:B------:R-:W-:Y:S02]  /*1fd60*/  IMAD.MOV.U32 R77, RZ, RZ, R79 ;  /* 0x000000ffff4d7224 */ /* 0x000fe400078e004f */
[----:B------:R-:W-:Y:S02]  /*1fd70*/  IMAD.MOV.U32 R79, RZ, RZ, R201 ;  /* 0x000000ffff4f7224 */ /* 0x000fe400078e00c9 */
[----:B------:R-:W-:Y:S02]  /*1fd80*/  IMAD.MOV.U32 R201, RZ, RZ, R72 ;  /* 0x000000ffffc97224 */ /* 0x000fe400078e0048 */
[----:B------:R-:W3:Y:S01]  /*1fd90*/  LDL.LU R72, [R1+0x114] ;  /* 0x0001140001487983 */ /* 0x000ee20000300800 */
[----:B------:R-:W-:Y:S01]  /*1fda0*/  HMMA.16816.F32 R40, R12, R34, R44 ;  /* 0x000000220c28723c */ /* 0x000fe2000000182c */
[----:B------:R1:W-:Y:S02]  /*1fdb0*/  MUFU.TANH R213, R2 ;  /* 0x0000000200d57308 */ /* 0x0003e40000002400 */
[----:B------:R-:W2:Y:S01]  /*1fdc0*/  LDSM.16.M88.4 R44, [R182+0x3800] ;  /* 0x00380000b62c783b */ /* 0x000ea20000000200 */
[----:B------:R-:W-:-:S02]  /*1fdd0*/  IMAD.MOV.U32 R74, RZ, RZ, R173 ;  /* 0x000000ffff4a7224 */ /* 0x000fc400078e00ad */
[----:B------:R-:W-:Y:S02]  /*1fde0*/  IMAD.MOV.U32 R202, RZ, RZ, R174 ;  /* 0x000000ffffca7224 */ /* 0x000fe400078e00ae */
[----:B------:R-:W-:Y:S02]  /*1fdf0*/  IMAD.MOV.U32 R174, RZ, RZ, R9 ;  /* 0x000000ffffae7224 */ /* 0x000fe400078e0009 */
[----:B-1----:R-:W-:-:S04]  /*1fe00*/  FMUL.FTZ R2, R48, R0 ;  /* 0x0000000030027220 */ /* 0x002fc80000410000 */
[----:B------:R1:W1:Y:S01]  /*1fe10*/  MUFU.TANH R173, R2 ;  /* 0x0000000200ad7308 */ /* 0x0002620000002400 */
[----:B------:R-:W-:Y:S01]  /*1fe20*/  IMAD.MOV.U32 R9, RZ, RZ, R252 ;  /* 0x000000ffff097224 */ /* 0x000fe200078e00fc */
[----:B------:R-:W-:Y:S01]  /*1fe30*/  HMMA.16816.F32 R56, R20, R52, R224 ;  /* 0x000000341438723c */ /* 0x000fe200000018e0 */
[----:B-1----:R-:W-:-:S05]  /*1fe40*/  FMUL.FTZ R2, R49, R0 ;  /* 0x0000000031027220 */ /* 0x002fca0000410000 */
[----:B------:R1:W-:Y:S01]  /*1fe50*/  MUFU.TANH R252, R2 ;  /* 0x0000000200fc7308 */ /* 0x0003e20000002400 */
[----:B------:R-:W-:Y:S01]  /*1fe60*/  MOV R73, R192 ;  /* 0x000000c000497202 */ /* 0x000fe20000000f00 */
[----:B-1----:R-:W-:-:S06]  /*1fe70*/  FMUL.FTZ R2, R50, R0 ;  /* 0x0000000032027220 */ /* 0x002fcc0000410000 */
[----:B------:R1:W1:Y:S01]  /*1fe80*/  MUFU.TANH R171, R2 ;  /* 0x0000000200ab7308 */ /* 0x0002620000002400 */
[----:B------:R-:W-:Y:S01]  /*1fe90*/  HMMA.16816.F32 R32, R20, R54, R228 ;  /* 0x000000361420723c */ /* 0x000fe200000018e4 */
[----:B------:R-:W-:Y:S01]  /*1fea0*/  LDSM.16.M88.4 R52, [R182+0x4000] ;  /* 0x00400000b634783b */ /* 0x000fe20000000200 */
[----:B-1----:R-:W-:-:S05]  /*1feb0*/  FMUL.FTZ R2, R51, R0 ;  /* 0x0000000033027220 */ /* 0x002fca0000410000 */
[----:B------:R1:W-:Y:S02]  /*1fec0*/  MUFU.TANH R227, R2 ;  /* 0x0000000200e37308 */ /* 0x0003e40000002400 */
[----:B-1----:R-:W-:-:S06]  /*1fed0*/  FMUL.FTZ R2, R28, R0 ;  /* 0x000000001c027220 */ /* 0x002fcc0000410000 */
[----:B------:R1:W1:Y:S01]  /*1fee0*/  MUFU.TANH R192, R2 ;  /* 0x0000000200c07308 */ /* 0x0002620000002400 */
[----:B--2---:R-:W-:Y:S01]  /*1fef0*/  HMMA.16816.F32 R48, R12, R44, R56 ;  /* 0x0000002c0c30723c */ /* 0x004fe20000001838 */
[----:B------:R-:W-:Y:S01]  /*1ff00*/  IMAD.MOV.U32 R68, RZ, RZ, R69 ;  /* 0x000000ffff447224 */ /* 0x000fe200078e0045 */
[----:B------:R2:W4:Y:S01]  /*1ff10*/  LDSM.16.M88.4 R56, [R209] ;  /* 0x00000000d138783b */ /* 0x0005220000000200 */
[----:B-1----:R-:W-:-:S04]  /*1ff20*/  FMUL.FTZ R2, R29, R0 ;  /* 0x000000001d027220 */ /* 0x002fc80000410000 */
[----:B------:R1:W-:Y:S01]  /*1ff30*/  MUFU.TANH R225, R2 ;  /* 0x0000000200e17308 */ /* 0x0003e20000002400 */
[----:B------:R-:W-:Y:S02]  /*1ff40*/  IMAD.MOV.U32 R69, RZ, RZ, R70 ;  /* 0x000000ffff457224 */ /* 0x000fe400078e0046 */
[----:B------:R-:W-:Y:S02]  /*1ff50*/  IMAD.MOV.U32 R70, RZ, RZ, R71 ;  /* 0x000000ffff467224 */ /* 0x000fe400078e0047 */
[----:B-1----:R-:W-:-:S04]  /*1ff60*/  FMUL.FTZ R2, R30, R0 ;  /* 0x000000001e027220 */ /* 0x002fc80000410000 */
[----:B------:R1:W-:Y:S01]  /*1ff70*/  MUFU.TANH R175, R2 ;  /* 0x0000000200af7308 */ /* 0x0003e20000002400 */
[----:B--2---:R-:W-:Y:S01]  /*1ff80*/  IMAD.MOV.U32 R209, RZ, RZ, R80 ;  /* 0x000000ffffd17224 */ /* 0x004fe200078e0050 */
[----:B------:R-:W-:Y:S02]  /*1ff90*/  MOV R80, R82 ;  /* 0x0000005200507202 */ /* 0x000fe40000000f00 */
[----:B------:R-:W-:Y:S01]  /*1ffa0*/  MOV R71, R188 ;  /* 0x000000bc00477202 */ /* 0x000fe20000000f00 */
[----:B------:R-:W-:Y:S02]  /*1ffb0*/  IMAD.MOV.U32 R84, RZ, RZ, R209 ;  /* 0x000000ffff547224 */ /* 0x000fe400078e00d1 */
[----:B-1----:R-:W-:-:S04]  /*1ffc0*/  FMUL.FTZ R2, R31, R0 ;  /* 0x000000001f027220 */ /* 0x002fc80000410000 */
[----:B------:R1:W-:Y:S01]  /*1ffd0*/  MUFU.TANH R218, R2 ;  /* 0x0000000200da7308 */ /* 0x0003e20000002400 */
[----:B------:R-:W-:Y:S01]  /*1ffe0*/  IMAD.MOV.U32 R85, RZ, RZ, R210 ;  /* 0x000000ffff557224 */ /* 0x000fe200078e00d2 */
[----:B------:R-:W-:Y:S01]  /*1fff0*/  MOV R86, R80 ;  /* 0x0000005000567202 */ /* 0x000fe20000000f00 */
[----:B------:R-:W-:Y:S02]  /*20000*/  IMAD.MOV.U32 R87, RZ, RZ, R81 ;  /* 0x000000ffff577224 */ /* 0x000fe400078e0051 */
[----:B------:R-:W-:Y:S02]  /*20010*/  IMAD.MOV.U32 R203, RZ, RZ, R92 ;  /* 0x000000ffffcb7224 */ /* 0x000fe400078e005c */
[----:B------:R-:W-:Y:S02]  /*20020*/  IMAD.MOV.U32 R168, RZ, RZ, R94 ;  /* 0x000000ffffa87224 */ /* 0x000fe400078e005e */
[----:B-1----:R-:W-:-:S04]  /*20030*/  FMUL.FTZ R2, R40, R0 ;  /* 0x0000000028027220 */ /* 0x002fc80000410000 */
[----:B------:R1:W2:Y:S01]  /*20040*/  MUFU.TANH R188, R2 ;  /* 0x0000000200bc7308 */ /* 0x0002a20000002400 */
[----:B------:R-:W-:Y:S01]  /*20050*/  IMAD.MOV.U32 R82, RZ, RZ, R78 ;  /* 0x000000ffff527224 */ /* 0x000fe200078e004e */
[----:B------:R-:W-:Y:S01]  /*20060*/  HMMA.16816.F32 R92, R24, R60, R104 ;  /* 0x0000003c185c723c */ /* 0x000fe20000001868 */
[----:B------:R-:W-:Y:S01]  /*20070*/  MOV R78, R75 ;  /* 0x0000004b004e7202 */ /* 0x000fe20000000f00 */
[----:B------:R-:W-:Y:S01]  /*20080*/  IMAD.MOV.U32 R75, RZ, RZ, R203 ;  /* 0x000000ffff4b7224 */ /* 0x000fe200078e00cb */
[----:B------:R-:W-:Y:S01]  /*20090*/  MOV R203, R174 ;  /* 0x000000ae00cb7202 */ /* 0x000fe20000000f00 */
[----:B------:R-:W-:-:S04]  /*200a0*/  IMAD.MOV.U32 R174, RZ, RZ, R37 ;  /* 0x000000ffffae7224 */ /* 0x000fc800078e0025 */
[----:B------:R-:W-:Y:S01]  /*200b0*/  HMMA.16816.F32 R104, R24, R62, R220 ;  /* 0x0000003e1868723c */ /* 0x000fe200000018dc */
[----:B-1----:R-:W-:-:S04]  /*200c0*/  FMUL.FTZ R2, R41, R0 ;  /* 0x0000000029027220 */ /* 0x002fc80000410000 */
[----:B------:R1:W-:Y:S03]  /*200d0*/  MUFU.TANH R215, R2 ;  /* 0x0000000200d77308 */ /* 0x0003e60000002400 */
[----:B------:R-:W-:Y:S01]  /*200e0*/  HMMA.16816.F32 R24, R12, R46, R32 ;  /* 0x0000002e0c18723c */ /* 0x000fe20000001820 */
[----:B------:R-:W-:-:S07]  /*200f0*/  IMAD.MOV.U32 R80, RZ, RZ, R79 ;  /* 0x000000ffff507224 */ /* 0x000fce00078e004f */
[----:B------:R-:W-:Y:S01]  /*20100*/  HMMA.16816.F32 R32, R20, R64, R84 ;  /* 0x000000401420723c */ /* 0x000fe20000001854 */
[----:B-1----:R-:W-:-:S04]  /*20110*/  FMUL.FTZ R2, R42, R0 ;  /* 0x000000002a027220 */ /* 0x002fc80000410000 */
[----:B------:R1:W1:Y:S01]  /*20120*/  MUFU.TANH R37, R2 ;  /* 0x0000000200257308 */ /* 0x0002620000002400 */
[----:B------:R-:W-:Y:S01]  /*20130*/  IMAD.MOV.U32 R81, RZ, RZ, R201 ;  /* 0x000000ffff517224 */ /* 0x000fe200078e00c9 */
[----:B------:R-:W-:Y:S01]  /*20140*/  MOV R210, R78 ;  /* 0x0000004e00d27202 */ /* 0x000fe20000000f00 */
[----:B------:R-:W-:Y:S02]  /*20150*/  IMAD.MOV.U32 R209, RZ, RZ, R77 ;  /* 0x000000ffffd17224 */ /* 0x000fe400078e004d */
[----:B------:R-:W-:Y:S01]  /*20160*/  IMAD.MOV.U32 R78, RZ, RZ, R75 ;  /* 0x000000ffff4e7224 */ /* 0x000fe200078e004b */
[----:B------:R-:W-:Y:S01]  /*20170*/  MOV R75, R140 ;  /* 0x0000008c004b7202 */ /* 0x000fe20000000f00 */
[----:B------:R-:W-:Y:S01]  /*20180*/  IMAD.MOV.U32 R79, RZ, RZ, R168 ;  /* 0x000000ffff4f7224 */ /* 0x000fe200078e00a8 */
[----:B----4-:R-:W-:Y:S01]  /*20190*/  HMMA.16816.F32 R68, R20, R56, R68 ;  /* 0x000000381444723c */ /* 0x010fe20000001844 */
[----:B-1----:R-:W-:Y:S02]  /*201a0*/  FMUL.FTZ R2, R43, R0 ;  /* 0x000000002b027220 */ /* 0x002fe40000410000 */
[----:B------:R-:W-:Y:S01]  /*201b0*/  IMAD.MOV.U32 R87, RZ, RZ, R80 ;  /* 0x000000ffff577224 */ /* 0x000fe200078e0050 */
[----:B------:R1:W-:Y:S01]  /*201c0*/  LDSM.16.M88.4 R40, [R208] ;  /* 0x00000000d028783b */ /* 0x0003e20000000200 */
[----:B------:R4:W-:Y:S01]  /*201d0*/  MUFU.TANH R214, R2 ;  /* 0x0000000200d67308 */ /* 0x0009e20000002400 */
[----:B------:R-:W-:Y:S01]  /*201e0*/  IMAD.MOV.U32 R201, RZ, RZ, R73 ;  /* 0x000000ffffc97224 */ /* 0x000fe200078e0049 */
[----:B------:R-:W-:Y:S01]  /*201f0*/  MOV R80, R81 ;  /* 0x0000005100507202 */ /* 0x000fe20000000f00 */
[----:B------:R-:W-:-:S03]  /*20200*/  IMAD.MOV.U32 R73, RZ, RZ, R137 ;  /* 0x000000ffff497224 */ /* 0x000fc600078e0089 */
[----:B------:R-:W-:Y:S01]  /*20210*/  HMMA.16816.F32 R44, R12, R52, R32 ;  /* 0x000000340c2c723c */ /* 0x000fe20000001820 */
[----:B------:R-:W-:Y:S01]  /*20220*/  IMAD.MOV.U32 R85, RZ, RZ, R209 ;  /* 0x000000ffff557224 */ /* 0x000fe200078e00d1 */
[----:B------:R2:W5:Y:S01]  /*20230*/  LDL.LU R140, [R1+0x178] ;  /* 0x00017800018c7983 */ /* 0x0005620000300800 */
[----:B------:R-:W-:Y:S02]  /*20240*/  IMAD.MOV.U32 R86, RZ, RZ, R210 ;  /* 0x000000ffff567224 */ /* 0x000fe400078e00d2 */
[----:B------:R-:W-:Y:S02]  /*20250*/  IMAD.MOV.U32 R81, RZ, RZ, R79 ;  /* 0x000000ffff517224 */ /* 0x000fe400078e004f */
[----:B----4-:R-:W-:Y:S02]  /*20260*/  FMUL.FTZ R2, R48, R0 ;  /* 0x0000000030027220 */ /* 0x010fe40000410000 */
[----:B-1----:R-:W-:Y:S01]  /*20270*/  IMAD.MOV.U32 R208, RZ, RZ, R82 ;  /* 0x000000ffffd07224 */ /* 0x002fe200078e0052 */
[----:B------:R-:W-:Y:S01]  /*20280*/  MOV R82, R203 ;  /* 0x000000cb00527202 */ /* 0x000fe20000000f00 */
[----:B------:R-:W-:Y:S01]  /*20290*/  IMAD.MOV.U32 R203, RZ, RZ, R139 ;  /* 0x000000ffffcb7224 */ /* 0x000fe200078e008b */
[----:B------:R1:W4:Y:S01]  /*202a0*/  MUFU.TANH R168, R2 ;  /* 0x0000000200a87308 */ /* 0x0003220000002400 */
[----:B------:R-:W-:Y:S01]  /*202b0*/  IMAD.MOV.U32 R207, RZ, RZ, R81 ;  /* 0x000000ffffcf7224 */ /* 0x000fe200078e0051 */
[----:B------:R-:W-:Y:S01]  /*202c0*/  MOV R84, R208 ;  /* 0x000000d000547202 */ /* 0x000fe20000000f00 */
[----:B------:R-:W-:Y:S01]  /*202d0*/  IMAD.MOV.U32 R208, RZ, RZ, R82 ;  /* 0x000000ffffd07224 */ /* 0x000fe200078e0052 */
[----:B------:R-:W-:Y:S01]  /*202e0*/  MOV R82, R74 ;  /* 0x0000004a00527202 */ /* 0x000fe20000000f00 */
[----:B------:R-:W-:Y:S01]  /*202f0*/  IMAD.MOV.U32 R79, RZ, RZ, R203 ;  /* 0x000000ffff4f7224 */ /* 0x000fe200078e00cb */
[----:B------:R2:W5:Y:S02]  /*20300*/  LDL.LU R139, [R1+0x174] ;  /* 0x00017400018b7983 */ /* 0x0005640000300800 */
[----:B------:R-:W-:Y:S01]  /*20310*/  MOV R204, R208 ;  /* 0x000000d000cc7202 */ /* 0x000fe20000000f00 */
[----:B------:R-:W-:-:S02]  /*20320*/  IMAD.MOV.U32 R208, RZ, RZ, R82 ;  /* 0x000000ffffd07224 */ /* 0x000fc400078e0052 */
[----:B-1----:R-:W-:Y:S01]  /*20330*/  FMUL.FTZ R2, R49, R0 ;  /* 0x0000000031027220 */ /* 0x002fe20000410000 */
[----:B------:R-:W-:Y:S01]  /*20340*/  HMMA.16816.F32 R28, R20, R66, R84 ;  /* 0x00000042141c723c */ /* 0x000fe20000001854 */
[----:B------:R-:W-:Y:S01]  /*20350*/  IMAD.MOV.U32 R82, RZ, RZ, R79 ;  /* 0x000000ffff527224 */ /* 0x000fe200078e004f */
[----:B------:R1:W2:Y:S01]  /*20360*/  LDSM.16.M88.4 R60, [R204] ;  /* 0x00000000cc3c783b */ /* 0x0002a20000000200 */
[----:B------:R1:W-:Y:S01]  /*20370*/  MUFU.TANH R210, R2 ;  /* 0x0000000200d27308 */ /* 0x0003e20000002400 */
[----:B------:R-:W-:Y:S01]  /*20380*/  IMAD.MOV.U32 R79, RZ, RZ, R123 ;  /* 0x000000ffff4f7224 */ /* 0x000fe200078e007b */
[----:B------:R-:W-:Y:S01]  /*20390*/  MOV R123, R19 ;  /* 0x00000013007b7202 */ /* 0x000fe20000000f00 */
[----:B---3--:R-:W-:Y:S02]  /*203a0*/  IMAD.MOV.U32 R77, RZ, RZ, R72 ;  /* 0x000000ffff4d7224 */ /* 0x008fe400078e0048 */
[----:B------:R-:W-:Y:S02]  /*203b0*/  IMAD.MOV.U32 R72, RZ, RZ, R138 ;  /* 0x000000ffff487224 */ /* 0x000fe400078e008a */
[----:B------:R-:W-:-:S02]  /*203c0*/  IMAD.MOV.U32 R209, RZ, RZ, R77 ;  /* 0x000000ffffd17224 */ /* 0x000fc400078e004d */
[----:B------:R-:W-:Y:S01]  /*203d0*/  IMAD.MOV.U32 R203, RZ, RZ, R116 ;  /* 0x000000ffffcb7224 */ /* 0x000fe200078e0074 */
[----:B------:R-:W-:Y:S01]  /*203e0*/  HMMA.16816.F32 R84, R20, R58, R96 ;  /* 0x0000003a1454723c */ /* 0x000fe20000001860 */
[----:B------:R-:W-:Y:S01]  /*203f0*/  IMAD.MOV.U32 R77, RZ, RZ, R75 ;  /* 0x000000ffff4d7224 */ /* 0x000fe200078e004b */
[----:B------:R-:W-:Y:S01]  /*20400*/  MOV R75, R73 ;  /* 0x00000049004b7202 */ /* 0x000fe20000000f00 */
[----:B------:R-:W-:Y:S01]  /*20410*/  IMAD.MOV.U32 R74, RZ, RZ, R72 ;  /* 0x000000ffff4a7224 */ /* 0x000fe200078e0048 */
[----:B------:R3:W5:Y:S01]  /*20420*/  LDL.LU R138, [R1+0x170] ;  /* 0x00017000018a7983 */ /* 0x0007620000300800 */
[----:B------:R-:W-:Y:S01]  /*20430*/  IMAD.MOV.U32 R206, RZ, RZ, R209 ;  /* 0x000000ffffce7224 */ /* 0x000fe200078e00d1 */
[----:B------:R-:W-:Y:S01]  /*20440*/  MOV R209, R83 ;  /* 0x0000005300d17202 */ /* 0x000fe20000000f00 */
[----:B-1----:R-:W-:Y:S01]  /*20450*/  FMUL.FTZ R2, R50, R0 ;  /* 0x0000000032027220 */ /* 0x002fe20000410000 */
[----:B------:R3:W5:Y:S01]  /*20460*/  LDL.LU R137, [R1+0x16c] ;  /* 0x00016c0001897983 */ /* 0x0007620000300800 */
[----:B------:R-:W-:Y:S01]  /*20470*/  IMAD.MOV.U32 R81, RZ, RZ, R77 ;  /* 0x000000ffff517224 */ /* 0x000fe200078e004d */
[----:B------:R-:W-:Y:S01]  /*20480*/  MOV R77, R75 ;  /* 0x0000004b004d7202 */ /* 0x000fe20000000f00 */
[----:B------:R-:W-:Y:S01]  /*20490*/  IMAD.MOV.U32 R83, RZ, RZ, R74 ;  /* 0x000000ffff537224 */ /* 0x000fe200078e004a */
[----:B------:R1:W1:Y:S01]  /*204a0*/  MUFU.TANH R19, R2 ;  /* 0x0000000200137308 */ /* 0x0002620000002400 */
[----:B------:R-:W-:-:S02]  /*204b0*/  IMAD.MOV.U32 R204, RZ, RZ, R207 ;  /* 0x000000ffffcc7224 */ /* 0x000fc400078e00cf */
[----:B------:R-:W-:Y:S02]  /*204c0*/  IMAD.MOV.U32 R207, RZ, RZ, R80 ;  /* 0x000000ffffcf7224 */ /* 0x000fe400078e0050 */
[----:B------:R-:W-:Y:S02]  /*204d0*/  IMAD.MOV.U32 R80, RZ, RZ, R81 ;  /* 0x000000ffff507224 */ /* 0x000fe400078e0051 */
[----:B------:R-:W-:Y:S02]  /*204e0*/  IMAD.MOV.U32 R74, RZ, RZ, R36 ;  /* 0x000000ffff4a7224 */ /* 0x000fe400078e0024 */
[----:B------:R-:W-:Y:S02]  /*204f0*/  IMAD.MOV.U32 R219, RZ, RZ, R206 ;  /* 0x000000ffffdb7224 */ /* 0x000fe400078e00ce */
[----:B------:R-:W-:Y:S01]  /*20500*/  IMAD.MOV.U32 R81, RZ, RZ, R82 ;  /* 0x000000ffff517224 */ /* 0x000fe200078e0052 */
[----:B------:R-:W-:Y:S01]  /*20510*/  MOV R82, R83 ;  /* 0x0000005300527202 */ /* 0x000fe20000000f00 */
[----:B------:R-:W-:-:S02]  /*20520*/  IMAD.MOV.U32 R206, RZ, RZ, R208 ;  /* 0x000000ffffce7224 */ /* 0x000fc400078e00d0 */
[----:B-1----:R-:W-:Y:S01]  /*20530*/  FMUL.FTZ R2, R51, R0 ;  /* 0x0000000033027220 */ /* 0x002fe20000410000 */
[----:B------:R-:W-:Y:S01]  /*20540*/  MOV R208, R209 ;  /* 0x000000d100d07202 */ /* 0x000fe20000000f00 */
[----:B------:R-:W-:Y:S01]  /*20550*/  IMAD.MOV.U32 R75, RZ, RZ, R3 ;  /* 0x000000ffff4b7224 */ /* 0x000fe200078e0003 */
[----:B------:R-:W1:Y:S01]  /*20560*/  LDSM.16.M88.4 R48, [R182+0x4800] ;  /* 0x00480000b630783b */ /* 0x000e620000000200 */
[----:B------:R-:W-:Y:S01]  /*20570*/  IMAD.MOV.U32 R83, RZ, RZ, R77 ;  /* 0x000000ffff537224 */ /* 0x000fe200078e004d */
[----:B------:R2:W-:Y:S01]  /*20580*/  MUFU.TANH R209, R2 ;  /* 0x0000000200d17308 */ /* 0x0005e20000002400 */
[----:B------:R-:W-:Y:S01]  /*20590*/  IMAD.MOV.U32 R77, RZ, RZ, R78 ;  /* 0x000000ffff4d7224 */ /* 0x000fe200078e004e */
[----:B------:R1:W-:Y:S01]  /*205a0*/  LDSM.16.M88.4 R56, [R219] ;  /* 0x00000000db38783b */ /* 0x0003e20000000200 */
[----:B------:R-:W-:Y:S01]  /*205b0*/  IMAD.MOV.U32 R78, RZ, RZ, R79 ;  /* 0x000000ffff4e7224 */ /* 0x000fe200078e004f */
[----:B------:R-:W-:Y:S01]  /*205c0*/  MOV R79, R74 ;  /* 0x0000004a004f7202 */ /* 0x000fe20000000f00 */
[----:B------:R-:W-:-:S02]  /*205d0*/  IMAD.MOV.U32 R74, RZ, RZ, R75 ;  /* 0x000000ffff4a7224 */ /* 0x000fc400078e004b */
[----:B------:R-:W-:Y:S02]  /*205e0*/  IMAD.MOV.U32 R75, RZ, RZ, R123 ;  /* 0x000000ffff4b7224 */ /* 0x000fe400078e007b */
[----:B--2---:R-:W-:-:S04]  /*205f0*/  FMUL.FTZ R2, R24, R0 ;  /* 0x0000000018027220 */ /* 0x004fc80000410000 */
[----:B------:R2:W-:Y:S01]  /*20600*/  MUFU.TANH R123, R2 ;  /* 0x00000002007b7308 */ /* 0x0005e20000002400 */
[----:B------:R-:W-:Y:S02]  /*20610*/  IMAD.MOV.U32 R222, RZ, RZ, R204 ;  /* 0x000000ffffde7224 */ /* 0x000fe400078e00cc */
[----:B------:R-:W-:Y:S02]  /*20620*/  IMAD.MOV.U32 R231, RZ, RZ, R83 ;  /* 0x000000ffffe77224 */ /* 0x000fe400078e0053 */
[----:B------:R-:W-:Y:S02]  /*20630*/  IMAD.MOV.U32 R83, RZ, RZ, R18 ;  /* 0x000000ffff537224 */ /* 0x000fe400078e0012 */
[----:B--2---:R-:W-:-:S04]  /*20640*/  FMUL.FTZ R2, R25, R0 ;  /* 0x0000000019027220 */ /* 0x004fc80000410000 */
[----:B------:R2:W-:Y:S01]  /*20650*/  MUFU.TANH R204, R2 ;  /* 0x0000000200cc7308 */ /* 0x0005e20000002400 */
[----:B------:R-:W-:Y:S02]  /*20660*/  IMAD.MOV.U32 R223, RZ, RZ, R207 ;  /* 0x000000ffffdf7224 */ /* 0x000fe400078e00cf */
[----:B------:R-:W-:Y:S01]  /*20670*/  IMAD.MOV.U32 R228, RZ, RZ, R80 ;  /* 0x000000ffffe47224 */ /* 0x000fe200078e0050 */
[----:B------:R-:W-:Y:S01]  /*20680*/  MOV R80, R203 ;  /* 0x000000cb00507202 */ /* 0x000fe20000000f00 */
[----:B------:R-:W-:Y:S02]  /*20690*/  IMAD.MOV.U32 R226, RZ, RZ, R79 ;  /* 0x000000ffffe27224 */ /* 0x000fe400078e004f */
[----:B--2---:R-:W-:-:S04]  /*206a0*/  FMUL.FTZ R2, R26, R0 ;  /* 0x000000001a027220 */ /* 0x004fc80000410000 */
[----:B------:R2:W1:Y:S01]  /*206b0*/  MUFU.TANH R18, R2 ;  /* 0x0000000200127308 */ /* 0x0004620000002400 */
[----:B------:R-:W-:Y:S02]  /*206c0*/  MOV R100, R78 ;  /* 0x0000004e00647202 */ /* 0x000fe40000000f00 */
[----:B------:R-:W-:Y:S01]  /*206d0*/  MOV R221, R223 ;  /* 0x000000df00dd7202 */ /* 0x000fe20000000f00 */
[----:B------:R-:W-:Y:S02]  /*206e0*/  IMAD.MOV.U32 R223, RZ, RZ, R226 ;  /* 0x000000ffffdf7224 */ /* 0x000fe400078e00e2 */
[----:B------:R-:W-:Y:S02]  /*206f0*/  IMAD.MOV.U32 R217, RZ, RZ, R74 ;  /* 0x000000ffffd97224 */ /* 0x000fe400078e004a */
[----:B------:R-:W-:Y:S01]  /*20700*/  IMAD.MOV.U32 R226, RZ, RZ, R113 ;  /* 0x000000ffffe27224 */ /* 0x000fe200078e0071 */
[----:B------:R-:W-:Y:S01]  /*20710*/  MOV R224, R206 ;  /* 0x000000ce00e07202 */ /* 0x000fe20000000f00 */
[----:B--2---:R-:W-:-:S02]  /*20720*/  FMUL.FTZ R2, R27, R0 ;  /* 0x000000001b027220 */ /* 0x004fc40000410000 */
[----:B------:R-:W-:Y:S01]  /*20730*/  IMAD.MOV.U32 R72, RZ, RZ, R136 ;  /* 0x000000ffff487224 */ /* 0x000fe200078e0088 */
[----:B------:R-:W-:Y:S01]  /*20740*/  HMMA.16816.F32 R24, R12, R54, R28 ;  /* 0x000000360c18723c */ /* 0x000fe2000000181c */
[----:B------:R2:W-:Y:S01]  /*20750*/  MUFU.TANH R203, R2 ;  /* 0x0000000200cb7308 */ /* 0x0005e20000002400 */
[----:B------:R3:W-:Y:S01]  /*20760*/  LDSM.16.M88.4 R28, [R222] ;  /* 0x00000000de1c783b */ /* 0x0007e20000000200 */
[----:B------:R-:W-:Y:S02]  /*20770*/  IMAD.MOV.U32 R207, RZ, RZ, R75 ;  /* 0x000000ffffcf7224 */ /* 0x000fe400078e004b */
[----:B------:R-:W-:Y:S01]  /*20780*/  IMAD.MOV.U32 R97, RZ, RZ, R223 ;  /* 0x000000ffff617224 */ /* 0x000fe200078e00df */
[----:B------:R4:W5:Y:S01]  /*20790*/  LDL.LU R136, [R1+0x168] ;  /* 0x0001680001887983 */ /* 0x0009620000300800 */
[----:B-1----:R-:W-:Y:S02]  /*207a0*/  IMAD.MOV.U32 R219, RZ, RZ, R76 ;  /* 0x000000ffffdb7224 */ /* 0x002fe400078e004c */
[----:B------:R-:W-:Y:S01]  /*207b0*/  IMAD.MOV.U32 R73, RZ, RZ, R118 ;  /* 0x000000ffff497224 */ /* 0x000fe200078e0076 */
[----:B------:R-:W-:Y:S01]  /*207c0*/  MOV R230, R82 ;  /* 0x0000005200e67202 */ /* 0x000fe20000000f00 */
[----:B------:R-:W-:-:S02]  /*207d0*/  IMAD.MOV.U32 R220, RZ, RZ, R226 ;  /* 0x000000ffffdc7224 */ /* 0x000fc400078e00e2 */
[----:B------:R-:W-:Y:S01]  /*207e0*/  IMAD.MOV.U32 R229, RZ, RZ, R81 ;  /* 0x000000ffffe57224 */ /* 0x000fe200078e0051 */
[----:B------:R-:W-:Y:S01]  /*207f0*/  HMMA.16816.F32 R64, R20, R60, R248 ;  /* 0x0000003c1440723c */ /* 0x000fe200000018f8 */
[----:B------:R-:W-:Y:S01]  /*20800*/  IMAD.MOV.U32 R206, RZ, RZ, R77 ;  /* 0x000000ffffce7224 */ /* 0x000fe200078e004d */
[----:B------:R-:W-:Y:S01]  /*20810*/  LDSM.16.M88.4 R32, [R221] ;  /* 0x00000000dd20783b */ /* 0x000fe20000000200 */
[-C--:B--2---:R-:W-:Y:S02]  /*20820*/  FMUL.FTZ R2, R44, R0.reuse ;  /* 0x000000002c027220 */ /* 0x084fe40000410000 */
[----:B------:R-:W-:Y:S01]  /*20830*/  IMAD.MOV.U32 R99, RZ, RZ, R207 ;  /* 0x000000ffff637224 */ /* 0x000fe200078e00cf */
[----:B------:R-:W-:Y:S01]  /*20840*/  LDSM.16.M88.4 R52, [R174] ;  /* 0x00000000ae34783b */ /* 0x000fe20000000200 */
[----:B------:R1:W-:Y:S01]  /*20850*/  MUFU.TANH R113, R2 ;  /* 0x0000000200717308 */ /* 0x0003e20000002400 */
[----:B---3--:R-:W-:Y:S01]  /*20860*/  IMAD.MOV.U32 R222, RZ, RZ, R100 ;  /* 0x000000ffffde7224 */ /* 0x008fe200078e0064 */
[----:B------:R-:W-:Y:S01]  /*20870*/  MOV R223, R109 ;  /* 0x0000006d00df7202 */ /* 0x000fe20000000f00 */
[----:B------:R-:W-:Y:S01]  /*20880*/  IMAD.MOV.U32 R100, RZ, RZ, R217 ;  /* 0x000000ffff647224 */ /* 0x000fe200078e00d9 */
[----:B------:R-:W-:Y:S01]  /*20890*/  MOV R217, R201 ;  /* 0x000000c900d97202 */ /* 0x000fe20000000f00 */
[----:B------:R-:W-:Y:S01]  /*208a0*/  IMAD.MOV.U32 R207, RZ, RZ, R208 ;  /* 0x000000ffffcf7224 */ /* 0x000fe200078e00d0 */
[----:B------:R2:W5:Y:S01]  /*208b0*/  LDL.LU R118, [R1+0x164] ;  /* 0x0001640001767983 */ /* 0x0005620000300800 */
[----:B-1----:R-:W-:-:S02]  /*208c0*/  FMUL.FTZ R2, R45, R0 ;  /* 0x000000002d027220 */ /* 0x002fc40000410000 */
[----:B------:R-:W-:Y:S01]  /*208d0*/  IMAD.MOV.U32 R96, RZ, RZ, R222 ;  /* 0x000000ffff607224 */ /* 0x000fe200078e00de */
[----:B------:R-:W-:Y:S01]  /*208e0*/  MOV R98, R100 ;  /* 0x0000006400627202 */ /* 0x000fe20000000f00 */
[----:B------:R1:W-:Y:S01]  /*208f0*/  MUFU.TANH R201, R2 ;  /* 0x0000000200c97308 */ /* 0x0003e20000002400 */
[----:B------:R-:W-:Y:S01]  /*20900*/  IMAD.MOV.U32 R208, RZ, RZ, R10 ;  /* 0x000000ffffd07224 */ /* 0x000fe200078e000a */
[----:B------:R2:W5:Y:S01]  /*20910*/  LDL.LU R116, [R1+0x160] ;  /* 0x0001600001747983 */ /* 0x0005620000300800 */
[----:B------:R-:W-:Y:S01]  /*20920*/  IMAD.MOV.U32 R222, RZ, RZ, R197 ;  /* 0x000000ffffde7224 */ /* 0x000fe200078e00c5 */
[----:B------:R-:W-:Y:S01]  /*20930*/  MOV R100, R224 ;  /* 0x000000e000647202 */ /* 0x000fe20000000f00 */
[-C--:B-1----:R-:W-:Y:S01]  /*20940*/  FMUL.FTZ R2, R46, R0.reuse ;  /* 0x000000002e027220 */ /* 0x082fe20000410000 */
[----:B------:R2:W5:Y:S03]  /*20950*/  LDL.LU R36, [R1+0x15c] ;  /* 0x00015c0001247983 */ /* 0x0005660000300800 */
[----:B------:R1:W3:Y:S01]  /*20960*/  MUFU.TANH R10, R2 ;  /* 0x00000002000a7308 */ /* 0x0002e20000002400 */
[----:B------:R-:W-:Y:S01]  /*20970*/  IMAD.MOV.U32 R224, RZ, RZ, R196 ;  /* 0x000000ffffe07224 */ /* 0x000fe200078e00c4 */
[----:B------:R2:W5:Y:S01]  /*20980*/  LDL.LU R3, [R1+0x158] ;  /* 0x0001580001037983 */ /* 0x0005620000300800 */
[----:B-1----:R-:W-:-:S03]  /*20990*/  FMUL.FTZ R2, R47, R0 ;  /* 0x000000002f027220 */ /* 0x002fc60000410000 */
[----:B------:R-:W1:Y:S02]  /*209a0*/  LDSM.16.M88.4 R44, [R182+0x5000] ;  /* 0x00500000b62c783b */ /* 0x000e640000000200 */
[----:B------:R2:W-:Y:S01]  /*209b0*/  MUFU.TANH R197, R2 ;  /* 0x0000000200c57308 */ /* 0x0005e20000002400 */
[----:B------:R-:W-:Y:S02]  /*209c0*/  IMAD.MOV.U32 R226, RZ, RZ, R219 ;  /* 0x000000ffffe27224 */ /* 0x000fe400078e00db */
[----:B------:R-:W-:Y:S02]  /*209d0*/  IMAD.MOV.U32 R219, RZ, RZ, R208 ;  /* 0x000000ffffdb7224 */ /* 0x000fe400078e00d0 */
[----:B--2---:R-:W-:-:S04]  /*209e0*/  FMUL.FTZ R2, R24, R0 ;  /* 0x0000000018027220 */ /* 0x004fc80000410000 */
[----:B------:R2:W1:Y:S01]  /*209f0*/  MUFU.TANH R109, R2 ;  /* 0x00000002006d7308 */ /* 0x0004620000002400 */
[----:B------:R-:W-:Y:S01]  /*20a00*/  MOV R208, R108 ;  /* 0x0000006c00d07202 */ /* 0x000fe20000000f00 */
[----:B------:R-:W-:Y:S01]  /*20a10*/  HMMA.16816.F32 R76, R20, R40, R232 ;  /* 0x00000028144c723c */ /* 0x000fe200000018e8 */
[----:B--2---:R-:W-:-:S05]  /*20a20*/  FMUL.FTZ R2, R25, R0 ;  /* 0x0000000019027220 */ /* 0x004fca0000410000 */
[----:B------:R2:W-:Y:S01]  /*20a30*/  MUFU.TANH R196, R2 ;  /* 0x0000000200c47308 */ /* 0x0005e20000002400 */
[----:B------:R-:W-:Y:S02]  /*20a40*/  IMAD.MOV.U32 R81, RZ, RZ, R72 ;  /* 0x000000ffff517224 */ /* 0x000fe400078e0048 */
[----:B------:R-:W-:Y:S02]  /*20a50*/  IMAD.MOV.U32 R82, RZ, RZ, R73 ;  /* 0x000000ffff527224 */ /* 0x000fe400078e0049 */
[----:B--2---:R-:W-:-:S04]  /*20a60*/  FMUL.FTZ R2, R26, R0 ;  /* 0x000000001a027220 */ /* 0x004fc80000410000 */
[----:B------:R2:W1:Y:S01]  /*20a70*/  MUFU.TANH R108, R2 ;  /* 0x00000002006c7308 */ /* 0x0004620000002400 */
[C---:B------:R-:W-:Y:S01]  /*20a80*/  HMMA.16816.F32 R72, R20.reuse, R42, R236 ;  /* 0x0000002a1448723c */ /* 0x040fe200000018ec */
[----:B--2---:R-:W-:Y:S02]  /*20a90*/  FMUL.FTZ R2, R27, R0 ;  /* 0x000000001b027220 */ /* 0x004fe40000410000 */
[----:B------:R-:W2:Y:S05]  /*20aa0*/  LDSM.16.M88.4 R24, [R182+0x5800] ;  /* 0x00580000b618783b */ /* 0x000eaa0000000200 */
[----:B------:R-:W-:Y:S07]  /*20ab0*/  HMMA.16816.F32 R60, R20, R62, R244 ;  /* 0x0000003e143c723c */ /* 0x000fee00000018f4 */
[----:B------:R-:W-:Y:S01]  /*20ac0*/  IMAD.MOV.U32 R247, RZ, RZ, R39 ;  /* 0x000000fffff77224 */ /* 0x000fe200078e0027 */
[C---:B------:R-:W-:Y:S01]  /*20ad0*/  HMMA.16816.F32 R84, R12.reuse, R50, R84 ;  /* 0x000000320c54723c */ /* 0x040fe20000001854 */
[----:B------:R-:W2:Y:S07]  /*20ae0*/  S2R R39, SR_TID.X ;  /* 0x0000000000277919 */ /* 0x000eae0000002100 */
[----:B-1----:R-:W-:Y:S08]  /*20af0*/  HMMA.16816.F32 R76, R12, R44, R76 ;  /* 0x0000002c0c4c723c */ /* 0x002ff0000000184c */
[C---:B------:R-:W-:Y:S08]  /*20b00*/  HMMA.16816.F32 R80, R20.reuse, R56, R80 ;  /* 0x000000381450723c */ /* 0x040ff00000001850 */
[----:B------:R-:W-:Y:S07]  /*20b10*/  HMMA.16816.F32 R56, R20, R58, R228 ;  /* 0x0000003a1438723c */ /* 0x000fee00000018e4 */
[----:B------:R-:W-:Y:S01]  /*20b20*/  IMAD.MOV.U32 R231, RZ, RZ, R206 ;  /* 0x000000ffffe77224 */ /* 0x000fe200078e00ce */
[----:B------:R-:W-:Y:S01]  /*20b30*/  HMMA.16816.F32 R72, R12, R46, R72 ;  /* 0x0000002e0c48723c */ /* 0x000fe20000001848 */
[----:B------:R-:W-:-:S02]  /*20b40*/  IMAD.MOV.U32 R206, RZ, RZ, R202 ;  /* 0x000000ffffce7224 */ /* 0x000fc400078e00ca */
[----:B------:R-:W-:Y:S01]  /*20b50*/  IMAD.MOV.U32 R202, RZ, RZ, R11 ;  /* 0x000000ffffca7224 */ /* 0x000fe200078e000b */
[----:B--2---:R-:W-:-:S03]  /*20b60*/  SHF.L.U32 R39, R39, 0x1, RZ ;  /* 0x0000000127277819 */ /* 0x004fc600000006ff */
[----:B------:R-:W-:Y:S01]  /*20b70*/  IMAD.MOV.U32 R246, RZ, RZ, R202 ;  /* 0x000000fffff67224 */ /* 0x000fe200078e00ca */
[----:B------:R-:W-:Y:S01]  /*20b80*/  MOV R202, R5 ;  /* 0x0000000500ca7202 */ /* 0x000fe20000000f00 */
[----:B------:R-:W-:Y:S01]  /*20b90*/  HMMA.16816.F32 R40, R12, R48, R68 ;  /* 0x000000300c28723c */ /* 0x000fe20000001844 */
[----:B------:R-:W-:Y:S01]  /*20ba0*/  FMUL.FTZ R5, R84, R0 ;  /* 0x0000000054057220 */ /* 0x000fe20000410000 */
[----:B------:R-:W-:Y:S01]  /*20bb0*/  LOP3.LUT R39, R39, 0x6, RZ, 0xc0, !PT ;  /* 0x0000000627277812 */ /* 0x000fe200078ec0ff */
[----:B------:R-:W-:Y:S02]  /*20bc0*/  IMAD.SHL.U32 R9, R9, 0x100, RZ ;  /* 0x0000010009097824 */ /* 0x000fe400078e00ff */
[----:B------:R-:W-:-:S03]  /*20bd0*/  IMAD.MOV.U32 R244, RZ, RZ, R7 ;  /* 0x000000fffff47224 */ /* 0x000fc600078e0007 */
[----:B------:R-:W-:Y:S01]  /*20be0*/  HMMA.16816.F32 R68, R20, R28, R96 ;  /* 0x0000001c1444723c */ /* 0x000fe20000001860 */
[----:B------:R1:W-:Y:S01]  /*20bf0*/  MUFU.TANH R7, R5 ;  /* 0x0000000500077308 */ /* 0x0003e20000002400 */
[----:B------:R-:W-:-:S06]  /*20c00*/  IMAD.MOV.U32 R236, RZ, RZ, R211 ;  /* 0x000000ffffec7224 */ /* 0x000fcc00078e00d3 */
[----:B------:R-:W-:Y:S01]  /*20c10*/  HMMA.16816.F32 R88, R20, R30, R88 ;  /* 0x0000001e1458723c */ /* 0x000fe20000001858 */
[----:B------:R-:W2:Y:S01]  /*20c20*/  LDSM.16.M88.4 R28, [R182+0x6000] ;  /* 0x00600000b61c783b */ /* 0x000ea20000000200 */
[----:B------:R-:W-:-:S06]  /*20c30*/  IMAD.MOV.U32 R211, RZ, RZ, R4 ;  /* 0x000000ffffd37224 */ /* 0x000fcc00078e0004 */
[----:B------:R-:W-:Y:S01]  /*20c40*/  HMMA.16816.F32 R64, R12, R24, R64 ;  /* 0x000000180c40723c */ /* 0x000fe20000001840 */
[----:B-1----:R-:W-:Y:S01]  /*20c50*/  FMUL.FTZ R5, R86, R0 ;  /* 0x0000000056057220 */ /* 0x002fe20000410000 */
[----:B------:R-:W-:-:S03]  /*20c60*/  LOP3.LUT R4, R9, 0x8, R39, 0xfe, !PT ;  /* 0x0000000809047812 */ /* 0x000fc600078efe27 */
[----:B------:R1:W-:Y:S01]  /*20c70*/  MUFU.TANH R86, R5 ;  /* 0x0000000500567308 */ /* 0x0003e20000002400 */
[C---:B------:R-:W-:Y:S02]  /*20c80*/  ISETP.GE.AND P6, PT, R4.reuse, R8, PT ;  /* 0x000000080400720c */ /* 0x040fe40003fc6270 */
[----:B------:R-:W-:Y:S02]  /*20c90*/  ISETP.GE.AND P4, PT, R4, R6, PT ;  /* 0x000000060400720c */ /* 0x000fe40003f86270 */
[----:B------:R-:W-:Y:S02]  /*20ca0*/  LOP3.LUT R4, R9, 0x18, R39, 0xfe, !PT ;  /* 0x0000001809047812 */ /* 0x000fe400078efe27 */
[----:B------:R-:W-:Y:S02]  /*20cb0*/  FSEL R111, R111, -INF , !P6 ;  /* 0xff8000006f6f7808 */ /* 0x000fe40007000000 */
[----:B------:R-:W-:Y:S01]  /*20cc0*/  FSEL R110, R110, -INF , !P4 ;  /* 0xff8000006e6e7808 */ /* 0x000fe20006000000 */
[----:B-1----:R-:W-:Y:S01]  /*20cd0*/  FMUL.FTZ R5, R78, R0 ;  /* 0x000000004e057220 */ /* 0x002fe20000410000 */
[----:B------:R-:W-:-:S03]  /*20ce0*/  ISETP.GE.AND P6, PT, R4, R8, PT ;  /* 0x000000080400720c */ /* 0x000fc60003fc6270 */
[----:B------:R1:W-:Y:S01]  /*20cf0*/  MUFU.TANH R78, R5 ;  /* 0x00000005004e7308 */ /* 0x0003e20000002400 */
[----:B------:R-:W-:Y:S01]  /*20d00*/  ISETP.GE.AND P4, PT, R4, R6, PT ;  /* 0x000000060400720c */ /* 0x000fe20003f86270 */
[-C--:B------:R-:W-:Y:S01]  /*20d10*/  FMUL.FTZ R4, R76, R0.reuse ;  /* 0x000000004c047220 */ /* 0x080fe20000410000 */
[----:B------:R-:W-:Y:S01]  /*20d20*/  HMMA.16816.F32 R60, R12, R26, R60 ;  /* 0x0000001a0c3c723c */ /* 0x000fe2000000183c */
[----:B------:R-:W2:Y:S01]  /*20d30*/  LDSM.16.M88.4 R24, [R182+0x6800] ;  /* 0x00680000b618783b */ /* 0x000ea20000000200 */
[----:B------:R-:W-:Y:S02]  /*20d40*/  IMAD.MOV.U32 R221, RZ, RZ, R217 ;  /* 0x000000ffffdd7224 */ /* 0x000fe400078e00d9 */
[----:B-1----:R-:W-:-:S04]  /*20d50*/  FMUL.FTZ R5, R72, R0 ;  /* 0x0000000048057220 */ /* 0x002fc80000410000 */
[----:B------:R1:W-:Y:S01]  /*20d60*/  MUFU.TANH R76, R5 ;  /* 0x00000005004c7308 */ /* 0x0003e20000002400 */
[----:B------:R-:W-:Y:S01]  /*20d70*/  MOV R217, R207 ;  /* 0x000000cf00d97202 */ /* 0x000fe20000000f00 */
[----:B------:R-:W-:-:S06]  /*20d80*/  IMAD.MOV.U32 R207, RZ, RZ, R194 ;  /* 0x000000ffffcf7224 */ /* 0x000fcc00078e00c2 */
[----:B------:R2:W-:Y:S01]  /*20d90*/  MUFU.TANH R194, R2 ;  /* 0x0000000200c27308 */ /* 0x0005e20000002400 */
[----:B-1----:R-:W-:-:S07]  /*20da0*/  FMUL.FTZ R5, R74, R0 ;  /* 0x000000004a057220 */ /* 0x002fce0000410000 */
[----:B------:R1:W-:Y:S01]  /*20db0*/  MUFU.TANH R74, R5 ;  /* 0x00000005004a7308 */ /* 0x0003e20000002400 */
[----:B--2---:R-:W-:-:S07]  /*20dc0*/  FMUL.FTZ R2, R40, R0 ;  /* 0x0000000028027220 */ /* 0x004fce0000410000 */
[----:B------:R2:W-:Y:S01]  /*20dd0*/  MUFU.TANH R11, R2 ;  /* 0x00000002000b7308 */ /* 0x0005e20000002400 */
[----:B-1----:R-:W-:-:S07]  /*20de0*/  FMUL.FTZ R5, R64, R0 ;  /* 0x0000000040057220 */ /* 0x002fce0000410000 */
[----:B------:R1:W-:Y:S01]  /*20df0*/  MUFU.TANH R72, R5 ;  /* 0x0000000500487308 */ /* 0x0003e20000002400 */
[----:B--2---:R-:W-:-:S07]  /*20e00*/  FMUL.FTZ R2, R41, R0 ;  /* 0x0000000029027220 */ /* 0x004fce0000410000 */
[----:B------:R2:W-:Y:S01]  /*20e10*/  MUFU.TANH R174, R2 ;  /* 0x0000000200ae7308 */ /* 0x0005e20000002400 */
[-C--:B-1----:R-:W-:Y:S02]  /*20e20*/  FMUL.FTZ R5, R66, R0.reuse ;  /* 0x0000000042057220 */ /* 0x082fe40000410000 */
[----:B------:R-:W1:Y:S01]  /*20e30*/  S2R R66, SR_TID.X ;  /* 0x0000000000427919 */ /* 0x000e620000002100 */
[----:B------:R-:W-:Y:S01]  /*20e40*/  HMMA.16816.F32 R48, R12, R28, R80 ;  /* 0x0000001c0c30723c */ /* 0x000fe20000001850 */
[----:B--2---:R-:W-:-:S07]  /*20e50*/  FMUL.FTZ R2, R42, R0 ;  /* 0x000000002a027220 */ /* 0x004fce0000410000 */
[----:B------:R-:W-:Y:S01]  /*20e60*/  HMMA.16816.F32 R44, R12, R30, R56 ;  /* 0x0000001e0c2c723c */ /* 0x000fe20000001838 */
[----:B------:R2:W1:Y:S01]  /*20e70*/  MUFU.TANH R40, R2 ;  /* 0x0000000200287308 */ /* 0x0004620000002400 */
[----:B------:R-:W3:Y:S01]  /*20e80*/  LDSM.16.M88.4 R28, [R182+0x7000] ;  /* 0x00700000b61c783b */ /* 0x000ee20000000200 */
[----:B------:R-:W-:Y:S01]  /*20e90*/  IMAD.MOV.U32 R245, RZ, RZ, R169 ;  /* 0x000000fffff57224 */ /* 0x000fe200078e00a9 */
[----:B------:R-:W-:-:S05]  /*20ea0*/  FSEL R117, R117, -INF , !P6 ;  /* 0xff80000075757808 */ /* 0x000fca0007000000 */
[----:B------:R1:W-:Y:S01]  /*20eb0*/  MUFU.TANH R84, R4 ;  /* 0x0000000400547308 */ /* 0x0003e20000002400 */
[----:B--2---:R-:W-:-:S07]  /*20ec0*/  FMUL.FTZ R2, R43, R0 ;  /* 0x000000002b027220 */ /* 0x004fce0000410000 */
[----:B------:R2:W-:Y:S01]  /*20ed0*/  MUFU.TANH R169, R2 ;  /* 0x0000000200a97308 */ /* 0x0005e20000002400 */
[----:B------:R-:W-:Y:S02]  /*20ee0*/  FSEL R114, R114, -INF , !P4 ;  /* 0xff80000072727808 */ /* 0x000fe40006000000 */
[----:B-1----:R-:W-:Y:S01]  /*20ef0*/  LOP3.LUT R4, R9, 0x28, R39, 0xfe, !PT ;  /* 0x0000002809047812 */ /* 0x002fe200078efe27 */
[----:B------:R-:W-:-:S03]  /*20f00*/  IMAD.SHL.U32 R66, R66, 0x2, RZ ;  /* 0x0000000242427824 */ /* 0x000fc600078e00ff */
[C---:B------:R-:W-:Y:S02]  /*20f10*/  ISETP.GE.AND P6, PT, R4.reuse, R8, PT ;  /* 0x000000080400720c */ /* 0x040fe40003fc6270 */
[----:B------:R-:W-:Y:S02]  /*20f20*/  ISETP.GE.AND P4, PT, R4, R6, PT ;  /* 0x000000060400720c */ /* 0x000fe40003f86270 */
[C-C-:B--2---:R-:W-:Y:S02]  /*20f30*/  LOP3.LUT R2, R9.reuse, 0x10, R39.reuse, 0xfe, !PT ;  /* 0x0000001009027812 */ /* 0x144fe400078efe27 */
[----:B------:R-:W-:Y:S02]  /*20f40*/  LOP3.LUT R4, R9, 0x38, R39, 0xfe, !PT ;  /* 0x0000003809047812 */ /* 0x000fe400078efe27 */
[C---:B------:R-:W-:Y:S02]  /*20f50*/  ISETP.GE.AND P5, PT, R2.reuse, R8, PT ;  /* 0x000000080200720c */ /* 0x040fe40003fa6270 */
[----:B------:R-:W-:-:S02]  /*20f60*/  ISETP.GE.AND P3, PT, R2, R6, PT ;  /* 0x000000060200720c */ /* 0x000fc40003f66270 */
[----:B------:R-:W-:Y:S02]  /*20f70*/  LOP3.LUT R2, R9, 0x20, R39, 0xfe, !PT ;  /* 0x0000002009027812 */ /* 0x000fe400078efe27 */
        /* <DEDUP_REMOVED lines=9> */
[C-C-:B------:R-:W-:Y:S02]  /*21010*/  LOP3.LUT R2, R9.reuse, 0x30, R39.reuse, 0xfe, !PT ;  /* 0x0000003009027812 */ /* 0x140fe400078efe27 */
[----:B------:R-:W-:Y:S02]  /*21020*/  LOP3.LUT R4, R9, 0x48, R39, 0xfe, !PT ;  /* 0x0000004809047812 */ /* 0x000fe400078efe27 */
[----:B------:R-:W-:Y:S01]  /*21030*/  LOP3.LUT R66, R66, 0x6, RZ, 0xc0, !PT ;  /* 0x0000000642427812 */ /* 0x000fe200078ec0ff */
[----:B------:R-:W-:Y:S01]  /*21040*/  HMMA.16816.F32 R56, R12, R24, R68 ;  /* 0x000000180c38723c */ /* 0x000fe20000001844 */
[----:B------:R-:W-:-:S02]  /*21050*/  FSEL R121, R121, -INF , !P5 ;  /* 0xff80000079797808 */ /* 0x000fc40006800000 */
[----:B------:R-:W-:Y:S02]  /*21060*/  FSEL R119, R119, -INF , !P3 ;  /* 0xff80000077777808 */ /* 0x000fe40005800000 */
[----:B------:R-:W-:Y:S02]  /*21070*/  FSEL R127, R127, -INF , !P6 ;  /* 0xff8000007f7f7808 */ /* 0x000fe40007000000 */
[----:B------:R-:W-:Y:S01]  /*21080*/  FSEL R125, R125, -INF , !P4 ;  /* 0xff8000007d7d7808 */ /* 0x000fe20006000000 */
[----:B------:R-:W-:Y:S01]  /*21090*/  HMMA.16816.F32 R68, R12, R26, R88 ;  /* 0x0000001a0c44723c */ /* 0x000fe20000001858 */
[C---:B------:R-:W-:Y:S01]  /*210a0*/  ISETP.GE.AND P5, PT, R2.reuse, R8, PT ;  /* 0x000000080200720c */ /* 0x040fe20003fa6270 */
[----:B------:R-:W1:Y:S01]  /*210b0*/  LDSM.16.M88.4 R24, [R182+0x7800] ;  /* 0x00780000b618783b */ /* 0x000e620000000200 */
[----:B------:R-:W-:Y:S01]  /*210c0*/  ISETP.GE.AND P3, PT, R2, R6, PT ;  /* 0x000000060200720c */ /* 0x000fe20003f66270 */
[----:B------:R2:W-:Y:S01]  /*210d0*/  MUFU.TANH R64, R5 ;  /* 0x0000000500407308 */ /* 0x0005e20000002400 */
[----:B------:R-:W-:-:S03]  /*210e0*/  ISETP.GE.AND P6, PT, R4, R8, PT ;  /* 0x000000080400720c */ /* 0x000fc60003fc6270 */
[----:B------:R-:W-:Y:S01]  /*210f0*/  HMMA.16816.F32 R92, R20, R52, R92 ;  /* 0x00000034145c723c */ /* 0x000fe2000000185c */
[----:B------:R-:W-:Y:S02]  /*21100*/  ISETP.GE.AND P4, PT, R4, R6, PT ;  /* 0x000000060400720c */ /* 0x000fe40003f86270 */
[----:B------:R-:W-:-:S05]  /*21110*/  MOV R249, R193 ;  /* 0x000000c100f97202 */ /* 0x000fca0000000f00 */
[----:B------:R-:W-:Y:S01]  /*21120*/  HMMA.16816.F32 R96, R20, R34, R220 ;  /* 0x000000221460723c */ /* 0x000fe200000018dc */
[C---:B------:R-:W-:Y:S01]  /*21130*/  LOP3.LUT R2, R9.reuse, 0x40, R39, 0xfe, !PT ;  /* 0x0000004009027812 */ /* 0x040fe200078efe27 */
[----:B------:R-:W-:Y:S01]  /*21140*/  IMAD.MOV.U32 R250, RZ, RZ, R38 ;  /* 0x000000fffffa7224 */ /* 0x000fe200078e0026 */
[----:B------:R-:W-:Y:S01]  /*21150*/  LOP3.LUT R4, R9, 0x58, R66, 0xfe, !PT ;  /* 0x0000005809047812 */ /* 0x000fe200078efe42 */
[----:B------:R-:W-:Y:S01]  /*21160*/  IMAD.MOV.U32 R83, RZ, RZ, R195 ;  /* 0x000000ffff537224 */ /* 0x000fe200078e00c3 */
[----:B------:R-:W-:Y:S01]  /*21170*/  FSEL R126, R126, -INF , !P5 ;  /* 0xff8000007e7e7808 */ /* 0x000fe20006800000 */
[----:B------:R-:W-:Y:S01]  /*21180*/  IMAD.MOV.U32 R251, RZ, RZ, R198 ;  /* 0x000000fffffb7224 */ /* 0x000fe200078e00c6 */
[----:B------:R-:W-:Y:S01]  /*21190*/  FSEL R124, R124, -INF , !P3 ;  /* 0xff8000007c7c7808 */ /* 0x000fe20005800000 */
[----:B------:R-:W-:Y:S01]  /*211a0*/  IMAD.MOV.U32 R82, RZ, RZ, R199 ;  /* 0x000000ffff527224 */ /* 0x000fe200078e00c7 */
[----:B------:R-:W-:Y:S01]  /*211b0*/  FSEL R131, R131, -INF , !P6 ;  /* 0xff80000083837808 */ /* 0x000fe20007000000 */
[----:B------:R-:W-:Y:S01]  /*211c0*/  IMAD.MOV.U32 R239, RZ, RZ, R206 ;  /* 0x000000ffffef7224 */ /* 0x000fe200078e00ce */
[----:B------:R-:W-:-:S02]  /*211d0*/  FSEL R129, R129, -INF , !P4 ;  /* 0xff80000081817808 */ /* 0x000fc40006000000 */
[----:B------:R-:W-:Y:S01]  /*211e0*/  MOV R80, R202 ;  /* 0x000000ca00507202 */ /* 0x000fe20000000f00 */
        /* <DEDUP_REMOVED lines=8> */
[-C--:B------:R-:W-:Y:S01]  /*21270*/  FMUL.FTZ R4, R62, R0.reuse ;  /* 0x000000003e047220 */ /* 0x080fe20000410000 */
[----:B------:R-:W-:Y:S01]  /*21280*/  LOP3.LUT R2, R9, 0x50, R39, 0xfe, !PT ;  /* 0x0000005009027812 */ /* 0x000fe200078efe27 */
[----:B--2---:R-:W-:Y:S01]  /*21290*/  FMUL.FTZ R5, R60, R0 ;  /* 0x000000003c057220 */ /* 0x004fe20000410000 */
[----:B------:R-:W-:Y:S01]  /*212a0*/  FSEL R130, R130, -INF , !P5 ;  /* 0xff80000082827808 */ /* 0x000fe20006800000 */
[----:B------:R2:W-:Y:S01]  /*212b0*/  MUFU.TANH R52, R4 ;  /* 0x0000000400347308 */ /* 0x0005e20000002400 */
[----:B------:R-:W-:Y:S01]  /*212c0*/  FSEL R128, R128, -INF , !P3 ;  /* 0xff80000080807808 */ /* 0x000fe20005800000 */
[----:B------:R-:W-:Y:S01]  /*212d0*/  IMAD.MOV.U32 R235, RZ, RZ, R216 ;  /* 0x000000ffffeb7224 */ /* 0x000fe200078e00d8 */
[C---:B------:R-:W-:Y:S01]  /*212e0*/  ISETP.GE.AND P5, PT, R2.reuse, R8, PT ;  /* 0x000000080200720c */ /* 0x040fe20003fa6270 */
[----:B------:R-:W-:Y:S01]  /*212f0*/  IMAD.MOV.U32 R81, RZ, RZ, R211 ;  /* 0x000000ffff517224 */ /* 0x000fe200078e00d3 */
[----:B------:R-:W-:-:S02]  /*21300*/  ISETP.GE.AND P3, PT, R2, R6, PT ;  /* 0x000000060200720c */ /* 0x000fc40003f66270 */
[----:B------:R-:W-:Y:S01]  /*21310*/  MOV R233, R217 ;  /* 0x000000d900e97202 */ /* 0x000fe20000000f00 */
[----:B------:R1:W1:Y:S01]  /*21320*/  MUFU.TANH R53, R5 ;  /* 0x0000000500357308 */ /* 0x0002620000002400 */
[----:B------:R-:W-:Y:S01]  /*21330*/  LOP3.LUT R2, R9, 0x60, R66, 0xfe, !PT ;  /* 0x0000006009027812 */ /* 0x000fe200078efe42 */
[----:B------:R-:W-:Y:S01]  /*21340*/  IMAD.MOV.U32 R230, RZ, RZ, R224 ;  /* 0x000000ffffe67224 */ /* 0x000fe200078e00e0 */
[----:B------:R-:W-:Y:S01]  /*21350*/  FSEL R172, R172, -INF , !P5 ;  /* 0xff800000acac7808 */ /* 0x000fe20006800000 */
[----:B------:R-:W-:Y:S01]  /*21360*/  IMAD.MOV.U32 R232, RZ, RZ, R219 ;  /* 0x000000ffffe87224 */ /* 0x000fe200078e00db */
[----:B------:R-:W-:Y:S02]  /*21370*/  FSEL R170, R170, -INF , !P3 ;  /* 0xff800000aaaa7808 */ /* 0x000fe40005800000 */
[----:B------:R-:W-:Y:S02]  /*21380*/  ISETP.GE.AND P2, PT, R231, 0x3, PT ;  /* 0x00000003e700780c */ /* 0x000fe40003f46270 */
[----:B------:R-:W-:Y:S01]  /*21390*/  MOV R229, R226 ;  /* 0x000000e200e57202 */ /* 0x000fe20000000f00 */
[-C--:B------:R-:W-:Y:S01]  /*213a0*/  FMUL.FTZ R49, R49, R0.reuse ;  /* 0x0000000031317220 */ /* 0x080fe20000410000 */
[----:B--2---:R-:W-:Y:S01]  /*213b0*/  LOP3.LUT R4, R9, 0x68, R66, 0xfe, !PT ;  /* 0x0000006809047812 */ /* 0x004fe200078efe42 */
[-C--:B------:R-:W-:Y:S01]  /*213c0*/  FMUL.FTZ R51, R51, R0.reuse ;  /* 0x0000000033337220 */ /* 0x080fe20000410000 */
[----:B------:R-:W-:Y:S01]  /*213d0*/  FSEL R173, R173, -INF , !P6 ;  /* 0xff800000adad7808 */ /* 0x000fe20007000000 */
[----:B------:R-:W-:Y:S01]  /*213e0*/  FMUL.FTZ R61, R61, R0 ;  /* 0x000000003d3d7220 */ /* 0x000fe20000410000 */
[----:B------:R-:W-:-:S04]  /*213f0*/  DEPBAR.LE SB0, 0x0 ;  /* 0x000080000000791a */ /* 0x000fc80000000000 */
[----:B-1----:R-:W-:Y:S01]  /*21400*/  FMUL.FTZ R5, R48, R0 ;  /* 0x0000000030057220 */ /* 0x002fe20000410000 */
[C---:B------:R-:W-:Y:S02]  /*21410*/  ISETP.GE.AND P5, PT, R2.reuse, R8, PT ;  /* 0x000000080200720c */ /* 0x040fe40003fa6270 */
[----:B------:R-:W-:Y:S01]  /*21420*/  ISETP.GE.AND P3, PT, R2, R6, PT ;  /* 0x000000060200720c */ /* 0x000fe20003f66270 */
[----:B------:R1:W-:Y:S01]  /*21430*/  MUFU.TANH R39, R5 ;  /* 0x0000000500277308 */ /* 0x0003e20000002400 */
[C---:B------:R-:W-:Y:S02]  /*21440*/  ISETP.GE.AND P6, PT, R4.reuse, R8, PT ;  /* 0x000000080400720c */ /* 0x040fe40003fc6270 */
[----:B------:R-:W-:Y:S02]  /*21450*/  FSEL R171, R171, -INF , !P4 ;  /* 0xff800000abab7808 */ /* 0x000fe40006000000 */
[----:B------:R-:W-:Y:S02]  /*21460*/  LOP3.LUT R2, R9, 0x70, R66, 0xfe, !PT ;  /* 0x0000007009027812 */ /* 0x000fe400078efe42 */
[----:B------:R-:W-:Y:S01]  /*21470*/  ISETP.GE.AND P4, PT, R4, R6, PT ;  /* 0x000000060400720c */ /* 0x000fe20003f86270 */
[----:B------:R-:W-:Y:S01]  /*21480*/  FMUL.FTZ R4, R50, R0 ;  /* 0x0000000032047220 */ /* 0x000fe20000410000 */
[----:B------:R-:W-:Y:S01]  /*21490*/  FSEL R192, R192, -INF , !P5 ;  /* 0xff800000c0c07808 */ /* 0x000fe20006800000 */
[----:B------:R-:W-:Y:S01]  /*214a0*/  HMMA.16816.F32 R20, R20, R54, R104 ;  /* 0x000000361414723c */ /* 0x000fe20000001868 */
[----:B------:R-:W-:Y:S01]  /*214b0*/  FSEL R193, R188, -INF , !P6 ;  /* 0xff800000bcc17808 */ /* 0x000fe20007000000 */
[----:B------:R2:W-:Y:S01]  /*214c0*/  MUFU.TANH R38, R4 ;  /* 0x0000000400267308 */ /* 0x0005e20000002400 */
[----:B------:R-:W-:Y:S01]  /*214d0*/  ISETP.GE.AND P5, PT, R2, R8, PT ;  /* 0x000000080200720c */ /* 0x000fe20003fa6270 */
[----:B-1----:R-:W-:Y:S01]  /*214e0*/  FMUL.FTZ R5, R44, R0 ;  /* 0x000000002c057220 */ /* 0x002fe20000410000 */
[----:B------:R-:W-:-:S03]  /*214f0*/  FSEL R175, R175, -INF , !P3 ;  /* 0xff800000afaf7808 */ /* 0x000fc60005800000 */
[----:B---3--:R-:W-:Y:S01]  /*21500*/  HMMA.16816.F32 R32, R12, R28, R100 ;  /* 0x0000001c0c20723c */ /* 0x008fe20000001864 */
[----:B------:R-:W-:Y:S02]  /*21510*/  FSEL R188, R37, -INF , !P4 ;  /* 0xff80000025bc7808 */ /* 0x000fe40006000000 */
[----:B------:R-:W-:Y:S01]  /*21520*/  ISETP.GE.AND P3, PT, R2, R6, PT ;  /* 0x000000060200720c */ /* 0x000fe20003f66270 */
[----:B------:R1:W-:Y:S01]  /*21530*/  MUFU.TANH R37, R5 ;  /* 0x0000000500257308 */ /* 0x0003e20000002400 */
[----:B----4-:R-:W-:Y:S02]  /*21540*/  FSEL R195, R168, -INF , !P5 ;  /* 0xff800000a8c37808 */ /* 0x010fe40006800000 */
[C-C-:B------:R-:W-:Y:S02]  /*21550*/  LOP3.LUT R2, R9.reuse, 0x80, R66.reuse, 0xfe, !PT ;  /* 0x0000008009027812 */ /* 0x140fe400078efe42 */
[----:B--2---:R-:W-:Y:S02]  /*21560*/  LOP3.LUT R4, R9, 0x78, R66, 0xfe, !PT ;  /* 0x0000007809047812 */ /* 0x004fe400078efe42 */
[----:B------:R-:W-:-:S02]  /*21570*/  FSEL R168, R19, -INF , !P3 ;  /* 0xff80000013a87808 */ /* 0x000fc40005800000 */
[----:B------:R-:W-:Y:S01]  /*21580*/  ISETP.GE.AND P4, PT, R4, R6, PT ;  /* 0x000000060400720c */ /* 0x000fe20003f86270 */
[----:B-1----:R-:W-:Y:S01]  /*21590*/  FMUL.FTZ R5, R46, R0 ;  /* 0x000000002e057220 */ /* 0x002fe20000410000 */
[----:B------:R-:W-:-:S03]  /*215a0*/  ISETP.GE.AND P6, PT, R4, R8, PT ;  /* 0x000000080400720c */ /* 0x000fc60003fc6270 */
[----:B------:R1:W2:Y:S01]  /*215b0*/  MUFU.TANH R19, R5 ;  /* 0x0000000500137308 */ /* 0x0002a20000002400 */
[C---:B------:R-:W-:Y:S02]  /*215c0*/  ISETP.GE.AND P5, PT, R2.reuse, R8, PT ;  /* 0x000000080200720c */ /* 0x040fe40003fa6270 */
[----:B------:R-:W-:Y:S02]  /*215d0*/  ISETP.GE.AND P3, PT, R2, R6, PT ;  /* 0x000000060200720c */ /* 0x000fe40003f66270 */
[C-C-:B------:R-:W-:Y:S02]  /*215e0*/  LOP3.LUT R4, R9.reuse, 0x88, R66.reuse, 0xfe, !PT ;  /* 0x0000008809047812 */ /* 0x140fe400078efe42 */
[----:B------:R-:W-:Y:S02]  /*215f0*/  LOP3.LUT R2, R9, 0x90, R66, 0xfe, !PT ;  /* 0x0000009009027812 */ /* 0x000fe400078efe42 */
[----:B------:R-:W-:Y:S02]  /*21600*/  FSEL R104, R18, -INF , !P4 ;  /* 0xff80000012687808 */ /* 0x000fe40006000000 */
[----:B------:R-:W-:Y:S01]  /*21610*/  FSEL R123, R123, -INF , !P6 ;  /* 0xff8000007b7b7808 */ /* 0x000fe20007000000 */
[----:B-1----:R-:W-:Y:S01]  /*21620*/  FMUL.FTZ R5, R56, R0 ;  /* 0x0000000038057220 */ /* 0x002fe20000410000 */
[----:B------:R-:W-:-:S03]  /*21630*/  ISETP.GE.AND P6, PT, R4, R8, PT ;  /* 0x000000080400720c */ /* 0x000fc60003fc6270 */
[----:B------:R1:W-:Y:S01]  /*21640*/  MUFU.TANH R18, R5 ;  /* 0x0000000500127308 */ /* 0x0003e20000002400 */
[-C--:B------:R-:W-:Y:S02]  /*21650*/  ISETP.GE.AND P4, PT, R4, R6.reuse, PT ;  /* 0x000000060400720c */ /* 0x080fe40003f86270 */
[----:B------:R-:W-:Y:S02]  /*21660*/  FSEL R105, R10, -INF , !P3 ;  /* 0xff8000000a697808 */ /* 0x000fe40005800000 */
[C---:B------:R-:W-:Y:S02]  /*21670*/  ISETP.GE.AND P3, PT, R2.reuse, R6, PT ;  /* 0x000000060200720c */ /* 0x040fe40003f66270 */
[----:B------:R-:W-:Y:S02]  /*21680*/  LOP3.LUT R4, R9, 0x98, R66, 0xfe, !PT ;  /* 0x0000009809047812 */ /* 0x000fe400078efe42 */
[----:B------:R-:W-:Y:S02]  /*21690*/  FSEL R113, R113, -INF , !P5 ;  /* 0xff80000071717808 */ /* 0x000fe40006800000 */
[----:B------:R-:W-:Y:S01]  /*216a0*/  ISETP.GE.AND P5, PT, R2, R8, PT ;  /* 0x000000080200720c */ /* 0x000fe20003fa6270 */
[----:B-1----:R-:W-:Y:S01]  /*216b0*/  FMUL.FTZ R5, R58, R0 ;  /* 0x000000003a057220 */ /* 0x002fe20000410000 */
[----:B------:R-:W-:-:S02]  /*216c0*/  FSEL R109, R109, -INF , !P6 ;  /* 0xff8000006d6d7808 */ /* 0x000fc40007000000 */
[----:B------:R-:W-:Y:S01]  /*216d0*/  FSEL R108, R108, -INF , !P4 ;  /* 0xff8000006c6c7808 */ /* 0x000fe20006000000 */
[----:B------:R1:W-:Y:S01]  /*216e0*/  MUFU.TANH R10, R5 ;  /* 0x00000005000a7308 */ /* 0x0003e20000002400 */
[C---:B------:R-:W-:Y:S02]  /*216f0*/  ISETP.GE.AND P6, PT, R4.reuse, R8, PT ;  /* 0x000000080400720c */ /* 0x040fe40003fc6270 */
[----:B------:R-:W-:Y:S02]  /*21700*/  ISETP.GE.AND P4, PT, R4, R6, PT ;  /* 0x000000060400720c */ /* 0x000fe40003f86270 */
[----:B------:R-:W-:Y:S02]  /*21710*/  FSEL R106, R40, -INF , !P3 ;  /* 0xff800000286a7808 */ /* 0x000fe40005800000 */
[----:B------:R-:W-:Y:S01]  /*21720*/  HMMA.16816.F32 R40, R12, R30, R96 ;  /* 0x0000001e0c28723c */ /* 0x000fe20000001860 */
[----:B------:R-:W-:Y:S02]  /*21730*/  LOP3.LUT R4, R9, 0xa8, R66, 0xfe, !PT ;  /* 0x000000a809047812 */ /* 0x000fe400078efe42 */
[----:B------:R-:W-:Y:S01]  /*21740*/  FSEL R198, R11, -INF , !P5 ;  /* 0xff8000000bc67808 */ /* 0x000fe20006800000 */
[----:B-1----:R-:W-:Y:S01]  /*21750*/  FMUL.FTZ R5, R68, R0 ;  /* 0x0000000044057220 */ /* 0x002fe20000410000 */
[----:B------:R-:W-:-:S03]  /*21760*/  FSEL R199, R7, -INF , !P6 ;  /* 0xff80000007c77808 */ /* 0x000fc60007000000 */
[C---:B------:R-:W-:Y:S01]  /*21770*/  HMMA.16816.F32 R28, R12.reuse, R24, R92 ;  /* 0x000000180c1c723c */ /* 0x040fe2000000185c */
[----:B------:R-:W-:Y:S01]  /*21780*/  FSEL R107, R86, -INF , !P4 ;  /* 0xff800000566b7808 */ /* 0x000fe20006000000 */
[----:B------:R1:W-:Y:S01]  /*21790*/  MUFU.TANH R11, R5 ;  /* 0x00000005000b7308 */ /* 0x0003e20000002400 */
[C---:B------:R-:W-:Y:S02]  /*217a0*/  ISETP.GE.AND P6, PT, R4.reuse, R8, PT ;  /* 0x000000080400720c */ /* 0x040fe40003fc6270 */
[----:B------:R-:W-:Y:S01]  /*217b0*/  ISETP.GE.AND P4, PT, R4, R6, PT ;  /* 0x000000060400720c */ /* 0x000fe20003f86270 */
[-C--:B------:R-:W-:Y:S02]  /*217c0*/  FMUL.FTZ R4, R32, R0.reuse ;  /* 0x0000000020047220 */ /* 0x080fe40000410000 */
[----:B------:R-:W-:Y:S01]  /*217d0*/  HMMA.16816.F32 R20, R12, R26, R20 ;  /* 0x0000001a0c14723c */ /* 0x000fe20000001814 */
[----:B------:R-:W-:Y:S01]  /*217e0*/  LOP3.LUT R2, R9, 0xa0, R66, 0xfe, !PT ;  /* 0x000000a009027812 */ /* 0x000fe200078efe42 */
[----:B-1----:R-:W-:-:S04]  /*217f0*/  FMUL.FTZ R5, R70, R0 ;  /* 0x0000000046057220 */ /* 0x002fc80000410000 */
[----:B------:R-:W1:Y:S01]  /*21800*/  MUFU.TANH R7, R5 ;  /* 0x0000000500077308 */ /* 0x000e620000002400 */
[----:B------:R-:W-:Y:S02]  /*21810*/  FSEL R206, R76, -INF , !P6 ;  /* 0xff8000004cce7808 */ /* 0x000fe40007000000 */
[----:B------:R-:W-:-:S05]  /*21820*/  FSEL R202, R74, -INF , !P4 ;  /* 0xff8000004aca7808 */ /* 0x000fca0006000000 */
[----:B------:R3:W4:Y:S01]  /*21830*/  MUFU.TANH R5, R4 ;  /* 0x0000000400057308 */ /* 0x0007220000002400 */
[C---:B------:R-:W-:Y:S02]  /*21840*/  ISETP.GE.AND P5, PT, R2.reuse, R8, PT ;  /* 0x000000080200720c */ /* 0x040fe40003fa6270 */
[----:B------:R-:W-:Y:S01]  /*21850*/  ISETP.GE.AND P3, PT, R2, R6, PT ;  /* 0x000000060200720c */ /* 0x000fe20003f66270 */
[----:B------:R-:W-:Y:S01]  /*21860*/  FMUL.FTZ R34, R34, R0 ;  /* 0x0000000022227220 */ /* 0x000fe20000410000 */
[C-C-:B------:R-:W-:Y:S02]  /*21870*/  LOP3.LUT R2, R9.reuse, 0xb0, R66.reuse, 0xfe, !PT ;  /* 0x000000b009027812 */ /* 0x140fe400078efe42 */
[----:B---3--:R-:W-:-:S04]  /*21880*/  LOP3.LUT R4, R9, 0xb8, R66, 0xfe, !PT ;  /* 0x000000b809047812 */ /* 0x008fc800078efe42 */
[C---:B------:R-:W-:Y:S02]  /*21890*/  ISETP.GE.AND P6, PT, R4.reuse, R8, PT ;  /* 0x000000080400720c */ /* 0x040fe40003fc6270 */
[----:B------:R-:W-:Y:S02]  /*218a0*/  ISETP.GE.AND P4, PT, R4, R6, PT ;  /* 0x000000060400720c */ /* 0x000fe40003f86270 */
[----:B------:R-:W-:Y:S02]  /*218b0*/  LOP3.LUT R4, R9, 0xc8, R66, 0xfe, !PT ;  /* 0x000000c809047812 */ /* 0x000fe400078efe42 */
[----:B------:R-:W-:Y:S02]  /*218c0*/  FSEL R212, R53, -INF , !P6 ;  /* 0xff80000035d47808 */ /* 0x000fe40007000000 */
[----:B------:R-:W-:Y:S02]  /*218d0*/  FSEL R208, R52, -INF , !P4 ;  /* 0xff80000034d07808 */ /* 0x000fe40006000000 */
[----:B------:R-:W-:-:S02]  /*218e0*/  ISETP.GE.AND P6, PT, R4, R8, PT ;  /* 0x000000080400720c */ /* 0x000fc40003fc6270 */
[----:B------:R-:W-:Y:S02]  /*218f0*/  ISETP.GE.AND P4, PT, R4, R6, PT ;  /* 0x000000060400720c */ /* 0x000fe40003f86270 */
[----:B------:R-:W-:Y:S02]  /*21900*/  FSEL R205, R84, -INF , !P5 ;  /* 0xff80000054cd7808 */ /* 0x000fe40006800000 */
[----:B------:R-:W-:Y:S02]  /*21910*/  FSEL R200, R78, -INF , !P3 ;  /* 0xff8000004ec87808 */ /* 0x000fe40005800000 */
[----:B------:R-:W-:Y:S02]  /*21920*/  LOP3.LUT R4, R9, 0xd8, R66, 0xfe, !PT ;  /* 0x000000d809047812 */ /* 0x000fe400078efe42 */
[C---:B------:R-:W-:Y:S02]  /*21930*/  ISETP.GE.AND P5, PT, R2.reuse, R8, PT ;  /* 0x000000080200720c */ /* 0x040fe40003fa6270 */
[----:B------:R-:W-:-:S02]  /*21940*/  ISETP.GE.AND P3, PT, R2, R6, PT ;  /* 0x000000060200720c */ /* 0x000fc40003f66270 */
[----:B------:R-:W-:Y:S01]  /*21950*/  LOP3.LUT R2, R9, 0xc0, R66, 0xfe, !PT ;  /* 0x000000c009027812 */ /* 0x000fe200078efe42 */
[----:B------:R-:W3:Y:S01]  /*21960*/  MUFU.TANH R34, R34 ;  /* 0x0000002200227308 */ /* 0x000ee20000002400 */
[----:B--2---:R-:W-:Y:S01]  /*21970*/  FSEL R216, R19, -INF , !P4 ;  /* 0xff80000013d87808 */ /* 0x004fe20006000000 */
[-C--:B------:R-:W-:Y:S01]  /*21980*/  FMUL.FTZ R40, R40, R0.reuse ;  /* 0x0000000028287220 */ /* 0x080fe20000410000 */
[----:B------:R-:W-:Y:S01]  /*21990*/  MOV R223, R207 ;  /* 0x000000cf00df7202 */ /* 0x000fe20000000f00 */
[----:B------:R-:W-:Y:S01]  /*219a0*/  FMUL.FTZ R42, R42, R0 ;  /* 0x000000002a2a7220 */ /* 0x000fe20000410000 */
[----:B------:R-:W-:Y:S02]  /*219b0*/  ISETP.GE.AND P4, PT, R4, R6, PT ;  /* 0x000000060400720c */ /* 0x000fe40003f86270 */
[----:B------:R-:W-:Y:S02]  /*219c0*/  FSEL R211, R72, -INF , !P5 ;  /* 0xff80000048d37808 */ /* 0x000fe40006800000 */
[----:B------:R-:W-:Y:S01]  /*219d0*/  FSEL R207, R64, -INF , !P3 ;  /* 0xff80000040cf7808 */ /* 0x000fe20005800000 */
[----:B------:R-:W-:Y:S01]  /*219e0*/  FMUL.FTZ R28, R28, R0 ;  /* 0x000000001c1c7220 */ /* 0x000fe20000410000 */
[----:B------:R-:W-:Y:S01]  /*219f0*/  ISETP.GE.AND P5, PT, R2, R8, PT ;  /* 0x000000080200720c */ /* 0x000fe20003fa6270 */
[----:B------:R-:W-:Y:S01]  /*21a00*/  FMUL.FTZ R30, R30, R0 ;  /* 0x000000001e1e7220 */ /* 0x000fe20000410000 */
[----:B------:R-:W-:-:S02]  /*21a10*/  ISETP.GE.AND P3, PT, R2, R6, PT ;  /* 0x000000060200720c */ /* 0x000fc40003f66270 */
[----:B------:R-:W-:Y:S01]  /*21a20*/  LOP3.LUT R2, R9, 0xd0, R66, 0xfe, !PT ;  /* 0x000000d009027812 */ /* 0x000fe200078efe42 */
[----:B------:R-:W-:Y:S01]  /*21a30*/  IMAD.MOV.U32 R221, RZ, RZ, R213 ;  /* 0x000000ffffdd7224 */ /* 0x000fe200078e00d5 */
[----:B-1----:R-:W-:Y:S01]  /*21a40*/  FSEL R222, R7, -INF , !P4 ;  /* 0xff80000007de7808 */ /* 0x002fe20006000000 */
[-C--:B------:R-:W-:Y:S01]  /*21a50*/  FMUL.FTZ R20, R20, R0.reuse ;  /* 0x0000000014147220 */ /* 0x080fe20000410000 */
[----:B------:R-:W1:Y:S01]  /*21a60*/  MUFU.TANH R40, R40 ;  /* 0x0000002800287308 */ /* 0x000e620000002400 */
[----:B------:R-:W-:Y:S01]  /*21a70*/  FMUL.FTZ R7, R22, R0 ;  /* 0x0000000016077220 */ /* 0x000fe20000410000 */
[----:B------:R-:W-:Y:S02]  /*21a80*/  FSEL R217, R39, -INF , !P5 ;  /* 0xff80000027d97808 */ /* 0x000fe40006800000 */
[----:B------:R-:W-:Y:S02]  /*21a90*/  FSEL R213, R38, -INF , !P3 ;  /* 0xff80000026d57808 */ /* 0x000fe40005800000 */
[----:B------:R-:W-:-:S02]  /*21aa0*/  ISETP.GE.AND P5, PT, R2, R8, PT ;  /* 0x000000080200720c */ /* 0x000fc40003fa6270 */
[----:B------:R-:W2:Y:S01]  /*21ab0*/  MUFU.TANH R42, R42 ;  /* 0x0000002a002a7308 */ /* 0x000ea20000002400 */
[----:B------:R-:W-:Y:S02]  /*21ac0*/  ISETP.GE.AND P3, PT, R2, R6, PT ;  /* 0x000000060200720c */ /* 0x000fe40003f66270 */
[----:B------:R-:W-:Y:S02]  /*21ad0*/  LOP3.LUT R2, R9, 0xe0, R66, 0xfe, !PT ;  /* 0x000000e009027812 */ /* 0x000fe400078efe42 */
[----:B------:R-:W-:-:S03]  /*21ae0*/  FSEL R224, R18, -INF , !P5 ;  /* 0xff80000012e07808 */ /* 0x000fc60006800000 */
[----:B------:R-:W1:Y:S01]  /*21af0*/  MUFU.TANH R28, R28 ;  /* 0x0000001c001c7308 */ /* 0x000e620000002400 */
[----:B------:R-:W-:Y:S02]  /*21b00*/  FSEL R220, R10, -INF , !P3 ;  /* 0xff8000000adc7808 */ /* 0x000fe40005800000 */
[----:B------:R-:W-:Y:S02]  /*21b10*/  FSEL R219, R37, -INF , !P6 ;  /* 0xff80000025db7808 */ /* 0x000fe40007000000 */
[----:B------:R-:W-:-:S03]  /*21b20*/  ISETP.GE.AND P5, PT, R2, R8, PT ;  /* 0x000000080200720c */ /* 0x000fc60003fa6270 */
[----:B------:R-:W1:Y:S01]  /*21b30*/  MUFU.TANH R30, R30 ;  /* 0x0000001e001e7308 */ /* 0x000e620000002400 */
[----:B------:R-:W-:Y:S02]  /*21b40*/  ISETP.GE.AND P3, PT, R2, R6, PT ;  /* 0x000000060200720c */ /* 0x000fe40003f66270 */
[----:B------:R-:W-:Y:S02]  /*21b50*/  ISETP.GE.AND P6, PT, R4, R8, PT ;  /* 0x000000080400720c */ /* 0x000fe40003fc6270 */
[----:B------:R-:W-:-:S03]  /*21b60*/  LOP3.LUT R2, R9, 0xf0, R66, 0xfe, !PT ;  /* 0x000000f009027812 */ /* 0x000fc600078efe42 */
[----:B------:R-:W1:Y:S01]  /*21b70*/  MUFU.TANH R20, R20 ;  /* 0x0000001400147308 */ /* 0x000e620000002400 */
[----:B------:R-:W-:Y:S02]  /*21b80*/  LOP3.LUT R4, R9, 0xe8, R66, 0xfe, !PT ;  /* 0x000000e809047812 */ /* 0x000fe400078efe42 */
[----:B----4-:R-:W-:-:S05]  /*21b90*/  FSEL R231, R5, -INF , !P5 ;  /* 0xff80000005e77808 */ /* 0x010fca0006800000 */
[----:B------:R-:W4:Y:S01]  /*21ba0*/  MUFU.TANH R7, R7 ;  /* 0x0000000700077308 */ /* 0x000f220000002400 */
[----:B---3--:R-:W-:Y:S02]  /*21bb0*/  FSEL R228, R34, -INF , !P3 ;  /* 0xff80000022e47808 */ /* 0x008fe40005800000 */
[----:B------:R-:W-:Y:S02]  /*21bc0*/  FSEL R226, R11, -INF , !P6 ;  /* 0xff8000000be27808 */ /* 0x000fe40007000000 */
[C---:B------:R-:W-:Y:S02]  /*21bd0*/  ISETP.GE.AND P5, PT, R2.reuse, R8, PT ;  /* 0x000000080200720c */ /* 0x040fe40003fa6270 */
[----:B------:R-:W-:Y:S01]  /*21be0*/  ISETP.GE.AND P3, PT, R2, R6, PT ;  /* 0x000000060200720c */ /* 0x000fe20003f66270 */
[----:B------:R-:W-:Y:S01]  /*21bf0*/  IMAD.MOV.U32 R62, RZ, RZ, R80 ;  /* 0x000000ffff3e7224 */ /* 0x000fe200078e0050 */
[C---:B------:R-:W-:Y:S02]  /*21c00*/  ISETP.GE.AND P6, PT, R4.reuse, R8, PT ;  /* 0x000000080400720c */ /* 0x040fe40003fc6270 */
[----:B------:R-:W-:-:S02]  /*21c10*/  ISETP.GE.AND P4, PT, R4, R6, PT ;  /* 0x000000060400720c */ /* 0x000fc40003f86270 */
[C---:B------:R-:W-:Y:S01]  /*21c20*/  LOP3.LUT R2, R9.reuse, R66, RZ, 0xfc, !PT ;  /* 0x0000004209027212 */ /* 0x040fe200078efcff */
[----:B------:R-:W-:Y:S01]  /*21c30*/  IMAD.MOV.U32 R80, RZ, RZ, R245 ;  /* 0x000000ffff507224 */ /* 0x000fe200078e00f5 */
[----:B------:R-:W-:Y:S01]  /*21c40*/  LOP3.LUT R5, R9, 0xf8, R66, 0xfe, !PT ;  /* 0x000000f809057812 */ /* 0x000fe200078efe42 */
[----:B------:R-:W-:Y:S01]  /*21c50*/  IMAD.MOV.U32 R60, RZ, RZ, R232 ;  /* 0x000000ffff3c7224 */ /* 0x000fe200078e00e8 */
[----:B-1----:R-:W-:Y:S01]  /*21c60*/  FSEL R232, R40, -INF , !P6 ;  /* 0xff80000028e87808 */ /* 0x002fe20007000000 */
[----:B------:R-:W-:Y:S01]  /*21c70*/  IMAD.MOV.U32 R245, RZ, RZ, R229 ;  /* 0x000000fffff57224 */ /* 0x000fe200078e00e5 */
[----:B------:R-:W-:Y:S01]  /*21c80*/  IADD3 R4, R2, 0x1, RZ ;  /* 0x0000000102047810 */ /* 0x000fe20007ffe0ff */
[----:B------:R-:W-:Y:S01]  /*21c90*/  IMAD.MOV.U32 R91, RZ, RZ, R239 ;  /* 0x000000ffff5b7224 */ /* 0x000fe200078e00ef */
[----:B--2---:R-:W-:Y:S01]  /*21ca0*/  FSEL R229, R42, -INF , !P4 ;  /* 0xff8000002ae57808 */ /* 0x004fe20006000000 */
[----:B------:R-:W-:Y:S01]  /*21cb0*/  IMAD.MOV.U32 R239, RZ, RZ, R235 ;  /* 0x000000ffffef7224 */ /* 0x000fe200078e00eb */
[----:B------:R-:W-:Y:S01]  /*21cc0*/  MOV R50, R244 ;  /* 0x000000f400327202 */ /* 0x000fe20000000f00 */
[----:B------:R-:W-:Y:S01]  /*21cd0*/  IMAD.MOV.U32 R244, RZ, RZ, R233 ;  /* 0x000000fffff47224 */ /* 0x000fe200078e00e9 */
[----:B------:R-:W-:-:S02]  /*21ce0*/  ISETP.GE.AND P6, PT, R5, R8, PT ;  /* 0x000000080500720c */ /* 0x000fc40003fc6270 */
[----:B------:R-:W-:Y:S01]  /*21cf0*/  ISETP.GE.AND P4, PT, R5, R6, PT ;  /* 0x000000060500720c */ /* 0x000fe20003f86270 */
[----:B------:R-:W-:Y:S01]  /*21d00*/  IMAD.MOV.U32 R66, RZ, RZ, R246 ;  /* 0x000000ffff427224 */ /* 0x000fe200078e00f6 */
[----:B------:R-:W-:Y:S01]  /*21d10*/  IADD3 R5, R2, 0x9, RZ ;  /* 0x0000000902057810 */ /* 0x000fe20007ffe0ff */
[----:B------:R-:W-:Y:S01]  /*21d20*/  IMAD.MOV.U32 R246, RZ, RZ, R236 ;  /* 0x000000fffff67224 */ /* 0x000fe200078e00ec */
[----:B------:R-:W-:Y:S02]  /*21d30*/  MOV R48, R237 ;  /* 0x000000ed00307202 */ /* 0x000fe40000000f00 */
[----:B------:R-:W-:Y:S02]  /*21d40*/  FSEL R235, R28, -INF , !P5 ;  /* 0xff8000001ceb7808 */ /* 0x000fe40006800000 */
[----:B------:R-:W-:Y:S02]  /*21d50*/  FSEL R233, R30, -INF , !P3 ;  /* 0xff8000001ee97808 */ /* 0x000fe40005800000 */
[----:B------:R-:W-:-:S02]  /*21d60*/  MOV R237, R234 ;  /* 0x000000ea00ed7202 */ /* 0x000fc40000000f00 */
[C---:B------:R-:W-:Y:S02]  /*21d70*/  ISETP.GE.AND P5, PT, R4.reuse, R8, PT ;  /* 0x000000080400720c */ /* 0x040fe40003fa6270 */
[----:B------:R-:W-:Y:S02]  /*21d80*/  ISETP.GE.AND P3, PT, R4, R6, PT ;  /* 0x000000060400720c */ /* 0x000fe40003f66270 */
[----:B------:R-:W-:Y:S02]  /*21d90*/  IADD3 R4, R2, 0x11, RZ ;  /* 0x0000001102047810 */ /* 0x000fe40007ffe0ff */
[----:B------:R-:W-:Y:S02]  /*21da0*/  FSEL R236, R20, -INF , !P6 ;  /* 0xff80000014ec7808 */ /* 0x000fe40007000000 */
[----:B----4-:R-:W-:Y:S02]  /*21db0*/  FSEL R234, R7, -INF , !P4 ;  /* 0xff80000007ea7808 */ /* 0x010fe40006000000 */
[----:B------:R-:W-:-:S02]  /*21dc0*/  ISETP.GE.AND P6, PT, R5, R8, PT ;  /* 0x000000080500720c */ /* 0x000fc40003fc6270 */
[----:B------:R-:W-:Y:S01]  /*21dd0*/  ISETP.GE.AND P4, PT, R5, R6, PT ;  /* 0x000000060500720c */ /* 0x000fe20003f86270 */
[----:B------:R-:W-:Y:S01]  /*21de0*/  FMUL.FTZ R5, R77, R0 ;  /* 0x000000004d057220 */ /* 0x000fe20000410000 */
[----:B------:R-:W-:Y:S02]  /*21df0*/  FSEL R48, R48, -INF , !P5 ;  /* 0xff80000030307808 */ /* 0x000fe40006800000 */
[----:B------:R-:W-:Y:S02]  /*21e00*/  FSEL R44, R91, -INF , !P3 ;  /* 0xff8000005b2c7808 */ /* 0x000fe40005800000 */
[C---:B------:R-:W-:Y:S02]  /*21e10*/  ISETP.GE.AND P5, PT, R4.reuse, R8, PT ;  /* 0x000000080400720c */ /* 0x040fe40003fa6270 */
[----:B------:R-:W-:Y:S01]  /*21e20*/  ISETP.GE.AND P3, PT, R4, R6, PT ;  /* 0x000000060400720c */ /* 0x000fe20003f66270 */
[----:B------:R1:W-:Y:S01]  /*21e30*/  MUFU.TANH R22, R5 ;  /* 0x0000000500167308 */ /* 0x0003e20000002400 */
[----:B------:R-:W-:Y:S01]  /*21e40*/  IADD3 R4, R2, 0x19, RZ ;  /* 0x0000001902047810 */ /* 0x000fe20007ffe0ff */
[----:B------:R-:W-:Y:S01]  /*21e50*/  FMUL.FTZ R7, R79, R0 ;  /* 0x000000004f077220 */ /* 0x000fe20000410000 */
[----:B------:R-:W-:-:S02]  /*21e60*/  FSEL R50, R50, -INF , !P6 ;  /* 0xff80000032327808 */ /* 0x000fc40007000000 */
[----:B------:R-:W-:Y:S02]  /*21e70*/  FSEL R46, R62, -INF , !P4 ;  /* 0xff8000003e2e7808 */ /* 0x000fe40006000000 */
[C---:B------:R-:W-:Y:S02]  /*21e80*/  ISETP.GE.AND P6, PT, R4.reuse, R8, PT ;  /* 0x000000080400720c */ /* 0x040fe40003fc6270 */
[----:B------:R-:W-:Y:S01]  /*21e90*/  ISETP.GE.AND P4, PT, R4, R6, PT ;  /* 0x000000060400720c */ /* 0x000fe20003f86270 */
[----:B------:R2:W-:Y:S01]  /*21ea0*/  MUFU.TANH R20, R7 ;  /* 0x0000000700147308 */ /* 0x0005e20000002400 */
[----:B------:R-:W-:Y:S02]  /*21eb0*/  IADD3 R4, R2, 0x29, RZ ;  /* 0x0000002902047810 */ /* 0x000fe40007ffe0ff */
[----:B------:R-:W-:Y:S02]  /*21ec0*/  FSEL R54, R60, -INF , !P5 ;  /* 0xff8000003c367808 */ /* 0x000fe40006800000 */
[----:B-1----:R-:W-:-:S02]  /*21ed0*/  IADD3 R5, R2, 0x21, RZ ;  /* 0x0000002102057810 */ /* 0x002fc40007ffe0ff */
[----:B------:R-:W-:Y:S02]  /*21ee0*/  FSEL R52, R66, -INF , !P3 ;  /* 0xff80000042347808 */ /* 0x000fe40005800000 */
[C---:B------:R-:W-:Y:S02]  /*21ef0*/  ISETP.GE.AND P5, PT, R5.reuse, R8, PT ;  /* 0x000000080500720c */ /* 0x040fe40003fa6270 */
[----:B------:R-:W-:Y:S02]  /*21f00*/  ISETP.GE.AND P3, PT, R5, R6, PT ;  /* 0x000000060500720c */ /* 0x000fe40003f66270 */
[----:B------:R-:W-:Y:S01]  /*21f10*/  IADD3 R5, R2, 0x31, RZ ;  /* 0x0000003102057810 */ /* 0x000fe20007ffe0ff */
[----:B--2---:R-:W-:Y:S01]  /*21f20*/  FMUL.FTZ R7, R73, R0 ;  /* 0x0000000049077220 */ /* 0x004fe20000410000 */
[----:B------:R-:W-:Y:S02]  /*21f30*/  FSEL R55, R80, -INF , !P6 ;  /* 0xff80000050377808 */ /* 0x000fe40007000000 */
[----:B------:R-:W-:-:S02]  /*21f40*/  FSEL R53, R81, -INF , !P4 ;  /* 0xff80000051357808 */ /* 0x000fc40006000000 */
[C---:B------:R-:W-:Y:S02]  /*21f50*/  ISETP.GE.AND P6, PT, R4.reuse, R8, PT ;  /* 0x000000080400720c */ /* 0x040fe40003fc6270 */
[----:B------:R-:W-:Y:S01]  /*21f60*/  ISETP.GE.AND P4, PT, R4, R6, PT ;  /* 0x000000060400720c */ /* 0x000fe20003f86270 */
[----:B------:R1:W-:Y:S01]  /*21f70*/  MUFU.TANH R19, R7 ;  /* 0x0000000700137308 */ /* 0x0003e20000002400 */
[----:B------:R-:W-:Y:S02]  /*21f80*/  IADD3 R4, R2, 0x39, RZ ;  /* 0x0000003902047810 */ /* 0x000fe40007ffe0ff */
[----:B------:R-:W-:Y:S02]  /*21f90*/  FSEL R62, R82, -INF , !P5 ;  /* 0xff800000523e7808 */ /* 0x000fe40006800000 */
[----:B------:R-:W-:Y:S02]  /*21fa0*/  FSEL R60, R83, -INF , !P3 ;  /* 0xff800000533c7808 */ /* 0x000fe40005800000 */
[----:B------:R-:W-:-:S02]  /*21fb0*/  ISETP.GE.AND P5, PT, R5, R8, PT ;  /* 0x000000080500720c */ /* 0x000fc40003fa6270 */
[----:B------:R-:W-:Y:S01]  /*21fc0*/  ISETP.GE.AND P3, PT, R5, R6, PT ;  /* 0x000000060500720c */ /* 0x000fe20003f66270 */
[-C--:B------:R-:W-:Y:S01]  /*21fd0*/  FMUL.FTZ R5, R65, R0.reuse ;  /* 0x0000000041057220 */ /* 0x080fe20000410000 */
[----:B------:R-:W-:Y:S02]  /*21fe0*/  FSEL R64, R244, -INF , !P6 ;  /* 0xff800000f4407808 */ /* 0x000fe40007000000 */
[----:B------:R-:W-:Y:S01]  /*21ff0*/  FSEL R65, R245, -INF , !P4 ;  /* 0xff800000f5417808 */ /* 0x000fe20006000000 */
[----:B-1----:R-:W-:Y:S01]  /*22000*/  FMUL.FTZ R7, R75, R0 ;  /* 0x000000004b077220 */ /* 0x002fe20000410000 */
[C---:B------:R-:W-:Y:S02]  /*22010*/  ISETP.GE.AND P6, PT, R4.reuse, R8, PT ;  /* 0x000000080400720c */ /* 0x040fe40003fc6270 */
[----:B------:R-:W-:Y:S01]  /*22020*/  ISETP.GE.AND P4, PT, R4, R6, PT ;  /* 0x000000060400720c */ /* 0x000fe20003f86270 */
[----:B------:R1:W-:Y:S01]  /*22030*/  MUFU.TANH R18, R7 ;  /* 0x0000000700127308 */ /* 0x0003e20000002400 */
[----:B------:R-:W-:-:S02]  /*22040*/  IADD3 R4, R2, 0x41, RZ ;  /* 0x0000004102047810 */ /* 0x000fc40007ffe0ff */
[----:B------:R-:W-:Y:S02]  /*22050*/  FSEL R66, R247, -INF , !P3 ;  /* 0xff800000f7427808 */ /* 0x000fe40005800000 */
[----:B------:R-:W-:-:S03]  /*22060*/  ISETP.GE.AND P3, PT, R4, R6, PT ;  /* 0x000000060400720c */ /* 0x000fc60003f66270 */
[----:B------:R2:W-:Y:S01]  /*22070*/  MUFU.TANH R15, R5 ;  /* 0x00000005000f7308 */ /* 0x0005e20000002400 */
[----:B------:R-:W-:Y:S01]  /*22080*/  FSEL R72, R248, -INF , !P6 ;  /* 0xff800000f8487808 */ /* 0x000fe20007000000 */
[----:B-1----:R-:W-:Y:S01]  /*22090*/  FMUL.FTZ R7, R67, R0 ;  /* 0x0000000043077220 */ /* 0x002fe20000410000 */
[----:B------:R-:W-:Y:S02]  /*220a0*/  FSEL R67, R246, -INF , !P5 ;  /* 0xff800000f6437808 */ /* 0x000fe40006800000 */
[----:B------:R-:W-:Y:S02]  /*220b0*/  ISETP.GE.AND P5, PT, R4, R8, PT ;  /* 0x000000080400720c */ /* 0x000fe40003fa6270 */
[C---:B------:R-:W-:Y:S02]  /*220c0*/  IADD3 R4, R2.reuse, 0x51, RZ ;  /* 0x0000005102047810 */ /* 0x040fe40007ffe0ff */
[----:B--2---:R-:W-:Y:S02]  /*220d0*/  IADD3 R5, R2, 0x49, RZ ;  /* 0x0000004902057810 */ /* 0x004fe40007ffe0ff */
        /* <DEDUP_REMOVED lines=17> */
[----:B------:R-:W-:Y:S01]  /*221f0*/  IADD3 R4, R2, 0x69, RZ ;  /* 0x0000006902047810 */ /* 0x000fe20007ffe0ff */
[----:B------:R-:W-:Y:S01]  /*22200*/  FMUL.FTZ R10, R85, R0 ;  /* 0x00000000550a7220 */ /* 0x000fe20000410000 */
[----:B------:R-:W-:-:S02]  /*22210*/  FSEL R82, R252, -INF , !P6 ;  /* 0xff800000fc527808 */ /* 0x000fc40007000000 */
[----:B------:R-:W-:Y:S02]  /*22220*/  FSEL R83, R227, -INF , !P4 ;  /* 0xff800000e3537808 */ /* 0x000fe40006000000 */
[C---:B------:R-:W-:Y:S02]  /*22230*/  ISETP.GE.AND P6, PT, R4.reuse, R8, PT ;  /* 0x000000080400720c */ /* 0x040fe40003fc6270 */
[----:B------:R-:W-:Y:S01]  /*22240*/  ISETP.GE.AND P4, PT, R4, R6, PT ;  /* 0x000000060400720c */ /* 0x000fe20003f86270 */
[----:B------:R1:W2:Y:S01]  /*22250*/  MUFU.TANH R25, R10 ;  /* 0x0000000a00197308 */ /* 0x0002a20000002400 */
[C---:B------:R-:W-:Y:S02]  /*22260*/  IADD3 R5, R2.reuse, 0x71, RZ ;  /* 0x0000007102057810 */ /* 0x040fe40007ffe0ff */
[----:B------:R-:W-:Y:S02]  /*22270*/  IADD3 R4, R2, 0x79, RZ ;  /* 0x0000007902047810 */ /* 0x000fe40007ffe0ff */
[----:B------:R-:W-:-:S02]  /*22280*/  FSEL R85, R225, -INF , !P5 ;  /* 0xff800000e1557808 */ /* 0x000fc40006800000 */
[----:B------:R-:W-:Y:S02]  /*22290*/  FSEL R84, R218, -INF , !P3 ;  /* 0xff800000da547808 */ /* 0x000fe40005800000 */
[----:B------:R-:W-:Y:S02]  /*222a0*/  FSEL R86, R215, -INF , !P6 ;  /* 0xff800000d7567808 */ /* 0x000fe40007000000 */
[C---:B------:R-:W-:Y:S02]  /*222b0*/  ISETP.GE.AND P5, PT, R5.reuse, R8, PT ;  /* 0x000000080500720c */ /* 0x040fe40003fa6270 */
[----:B------:R-:W-:Y:S01]  /*222c0*/  ISETP.GE.AND P3, PT, R5, R6, PT ;  /* 0x000000060500720c */ /* 0x000fe20003f66270 */
[----:B-1----:R-:W-:Y:S01]  /*222d0*/  FMUL.FTZ R10, R87, R0 ;  /* 0x00000000570a7220 */ /* 0x002fe20000410000 */
[----:B------:R-:W-:Y:S02]  /*222e0*/  FSEL R87, R214, -INF , !P4 ;  /* 0xff800000d6577808 */ /* 0x000fe40006000000 */
[----:B------:R-:W-:-:S02]  /*222f0*/  ISETP.GE.AND P6, PT, R4, R8, PT ;  /* 0x000000080400720c */ /* 0x000fc40003fc6270 */
[----:B------:R-:W-:Y:S02]  /*22300*/  ISETP.GE.AND P4, PT, R4, R6, PT ;  /* 0x000000060400720c */ /* 0x000fe40003f86270 */
[C---:B------:R-:W-:Y:S02]  /*22310*/  IADD3 R5, R2.reuse, 0x81, RZ ;  /* 0x0000008102057810 */ /* 0x040fe40007ffe0ff */
[----:B------:R-:W-:Y:S01]  /*22320*/  IADD3 R4, R2, 0x89, RZ ;  /* 0x0000008902047810 */ /* 0x000fe20007ffe0ff */
[----:B------:R-:W1:Y:S01]  /*22330*/  MUFU.TANH R24, R10 ;  /* 0x0000000a00187308 */ /* 0x000e620000002400 */
[----:B------:R-:W-:Y:S02]  /*22340*/  FSEL R89, R210, -INF , !P5 ;  /* 0xff800000d2597808 */ /* 0x000fe40006800000 */
[----:B------:R-:W-:Y:S02]  /*22350*/  FSEL R88, R209, -INF , !P3 ;  /* 0xff800000d1587808 */ /* 0x000fe40005800000 */
[----:B------:R-:W-:-:S02]  /*22360*/  FSEL R90, R204, -INF , !P6 ;  /* 0xff800000cc5a7808 */ /* 0x000fc40007000000 */
[----:B------:R-:W-:Y:S02]  /*22370*/  FSEL R91, R203, -INF , !P4 ;  /* 0xff800000cb5b7808 */ /* 0x000fe40006000000 */
[C---:B------:R-:W-:Y:S02]  /*22380*/  ISETP.GE.AND P5, PT, R5.reuse, R8, PT ;  /* 0x000000080500720c */ /* 0x040fe40003fa6270 */
[----:B------:R-:W-:Y:S01]  /*22390*/  ISETP.GE.AND P3, PT, R5, R6, PT ;  /* 0x000000060500720c */ /* 0x000fe20003f66270 */
[----:B------:R-:W-:Y:S01]  /*223a0*/  FMUL.FTZ R5, R57, R0 ;  /* 0x0000000039057220 */ /* 0x000fe20000410000 */
[C---:B------:R-:W-:Y:S02]  /*223b0*/  ISETP.GE.AND P6, PT, R4.reuse, R8, PT ;  /* 0x000000080400720c */ /* 0x040fe40003fc6270 */
[----:B------:R-:W-:Y:S02]  /*223c0*/  ISETP.GE.AND P4, PT, R4, R6, PT ;  /* 0x000000060400720c */ /* 0x000fe40003f86270 */
[----:B------:R-:W-:Y:S01]  /*223d0*/  IADD3 R4, R2, 0x91, RZ ;  /* 0x0000009102047810 */ /* 0x000fe20007ffe0ff */
[----:B------:R3:W4:Y:S01]  /*223e0*/  MUFU.TANH R14, R7 ;  /* 0x00000007000e7308 */ /* 0x0007220000002400 */
[----:B------:R-:W-:-:S02]  /*223f0*/  FSEL R93, R201, -INF , !P5 ;  /* 0xff800000c95d7808 */ /* 0x000fc40006800000 */
[----:B------:R-:W-:Y:S01]  /*22400*/  FSEL R92, R197, -INF , !P3 ;  /* 0xff800000c55c7808 */ /* 0x000fe20005800000 */
[----:B------:R-:W-:Y:S01]  /*22410*/  FMUL.FTZ R63, R63, R0 ;  /* 0x000000003f3f7220 */ /* 0x000fe20000410000 */
[C---:B------:R-:W-:Y:S02]  /*22420*/  ISETP.GE.AND P5, PT, R4.reuse, R8, PT ;  /* 0x000000080400720c */ /* 0x040fe40003fa6270 */
[----:B------:R-:W-:Y:S01]  /*22430*/  ISETP.GE.AND P3, PT, R4, R6, PT ;  /* 0x000000060400720c */ /* 0x000fe20003f66270 */
[----:B------:R1:W-:Y:S01]  /*22440*/  MUFU.TANH R13, R5 ;  /* 0x00000005000d7308 */ /* 0x0003e20000002400 */
[----:B------:R-:W-:Y:S02]  /*22450*/  IADD3 R4, R2, 0xa1, RZ ;  /* 0x000000a102047810 */ /* 0x000fe40007ffe0ff */
[----:B------:R-:W-:Y:S02]  /*22460*/  FSEL R94, R196, -INF , !P6 ;  /* 0xff800000c45e7808 */ /* 0x000fe40007000000 */
[----:B------:R-:W-:-:S02]  /*22470*/  FSEL R95, R194, -INF , !P4 ;  /* 0xff800000c25f7808 */ /* 0x000fc40006000000 */
[----:B------:R-:W-:Y:S01]  /*22480*/  FSEL R174, R174, -INF , !P5 ;  /* 0xff800000aeae7808 */ /* 0x000fe20006800000 */
[----:B------:R-:W2:Y:S01]  /*22490*/  MUFU.TANH R49, R49 ;  /* 0x0000003100317308 */ /* 0x000ea20000002400 */
[-C--:B---3--:R-:W-:Y:S01]  /*224a0*/  FMUL.FTZ R7, R59, R0.reuse ;  /* 0x000000003b077220 */ /* 0x088fe20000410000 */
[----:B------:R-:W-:Y:S01]  /*224b0*/  FSEL R169, R169, -INF , !P3 ;  /* 0xff800000a9a97808 */ /* 0x000fe20005800000 */
[----:B------:R-:W-:Y:S01]  /*224c0*/  FMUL.FTZ R45, R45, R0 ;  /* 0x000000002d2d7220 */ /* 0x000fe20000410000 */
[----:B------:R-:W-:Y:S02]  /*224d0*/  ISETP.GE.AND P5, PT, R4, R8, PT ;  /* 0x000000080400720c */ /* 0x000fe40003fa6270 */
[----:B-1----:R-:W-:Y:S02]  /*224e0*/  IADD3 R5, R2, 0x99, RZ ;  /* 0x0000009902057810 */ /* 0x002fe40007ffe0ff */
[----:B------:R-:W1:Y:S01]  /*224f0*/  MUFU.TANH R51, R51 ;  /* 0x0000003300337308 */ /* 0x000e620000002400 */
[----:B------:R-:W-:Y:S01]  /*22500*/  ISETP.GE.AND P3, PT, R4, R6, PT ;  /* 0x000000060400720c */ /* 0x000fe20003f66270 */
[----:B------:R-:W-:Y:S01]  /*22510*/  FMUL.FTZ R47, R47, R0 ;  /* 0x000000002f2f7220 */ /* 0x000fe20000410000 */
[----:B------:R-:W-:-:S02]  /*22520*/  ISETP.GE.AND P6, PT, R5, R8, PT ;  /* 0x000000080500720c */ /* 0x000fc40003fc6270 */
[----:B------:R-:W-:Y:S02]  /*22530*/  ISETP.GE.AND P4, PT, R5, R6, PT ;  /* 0x000000060500720c */ /* 0x000fe40003f86270 */
[C---:B------:R-:W-:Y:S01]  /*22540*/  IADD3 R5, R2.reuse, 0xa9, RZ ;  /* 0x000000a902057810 */ /* 0x040fe20007ffe0ff */
[----:B------:R-:W3:Y:S01]  /*22550*/  MUFU.TANH R61, R61 ;  /* 0x0000003d003d7308 */ /* 0x000ee20000002400 */
[----:B------:R-:W-:Y:S02]  /*22560*/  IADD3 R4, R2, 0xb1, RZ ;  /* 0x000000b102047810 */ /* 0x000fe40007ffe0ff */
[----:B--2---:R-:W-:Y:S02]  /*22570*/  FSEL R96, R25, -INF , !P6 ;  /* 0xff80000019607808 */ /* 0x004fe40007000000 */
[----:B------:R-:W-:-:S03]  /*22580*/  FSEL R97, R24, -INF , !P4 ;  /* 0xff80000018617808 */ /* 0x000fc60006000000 */
[----:B------:R-:W2:Y:S01]  /*22590*/  MUFU.TANH R63, R63 ;  /* 0x0000003f003f7308 */ /* 0x000ea20000002400 */
[----:B------:R-:W-:Y:S02]  /*225a0*/  FSEL R99, R22, -INF , !P5 ;  /* 0xff80000016637808 */ /* 0x000fe40006800000 */
[----:B------:R-:W-:Y:S02]  /*225b0*/  FSEL R98, R20, -INF , !P3 ;  /* 0xff80000014627808 */ /* 0x000fe40005800000 */
[----:B------:R-:W-:-:S03]  /*225c0*/  ISETP.GE.AND P6, PT, R5, R8, PT ;  /* 0x000000080500720c */ /* 0x000fc60003fc6270 */
[----:B------:R1:W1:Y:S01]  /*225d0*/  MUFU.TANH R12, R7 ;  /* 0x00000007000c7308 */ /* 0x0002620000002400 */
[----:B------:R-:W-:Y:S02]  /*225e0*/  ISETP.GE.AND P4, PT, R5, R6, PT ;  /* 0x000000060500720c */ /* 0x000fe40003f86270 */
[C---:B------:R-:W-:Y:S02]  /*225f0*/  ISETP.GE.AND P5, PT, R4.reuse, R8, PT ;  /* 0x000000080400720c */ /* 0x040fe40003fa6270 */
[----:B------:R-:W-:Y:S02]  /*22600*/  ISETP.GE.AND P3, PT, R4, R6, PT ;  /* 0x000000060400720c */ /* 0x000fe40003f66270 */
[----:B------:R-:W-:Y:S01]  /*22610*/  IADD3 R5, R2, 0xc1, RZ ;  /* 0x000000c102057810 */ /* 0x000fe20007ffe0ff */
[----:B------:R-:W2:Y:S01]  /*22620*/  MUFU.TANH R45, R45 ;  /* 0x0000002d002d7308 */ /* 0x000ea20000002400 */
[----:B------:R-:W-:Y:S01]  /*22630*/  FSEL R103, R15, -INF , !P5 ;  /* 0xff8000000f677808 */ /* 0x000fe20006800000 */
[----:B-1----:R-:W-:-:S06]  /*22640*/  FMUL.FTZ R7, R69, R0 ;  /* 0x0000000045077220 */ /* 0x002fcc0000410000 */
[----:B------:R-:W1:Y:S01]  /*22650*/  MUFU.TANH R47, R47 ;  /* 0x0000002f002f7308 */ /* 0x000e620000002400 */
[----:B----4-:R-:W-:Y:S01]  /*22660*/  FSEL R102, R14, -INF , !P3 ;  /* 0xff8000000e667808 */ /* 0x010fe20005800000 */
[-C--:B------:R-:W-:Y:S01]  /*22670*/  FMUL.FTZ R33, R33, R0.reuse ;  /* 0x0000000021217220 */ /* 0x080fe20000410000 */
[----:B------:R-:W-:Y:S01]  /*22680*/  IADD3 R4, R2, 0xb9, RZ ;  /* 0x000000b902047810 */ /* 0x000fe20007ffe0ff */
[----:B------:R-:W-:Y:S01]  /*22690*/  FMUL.FTZ R35, R35, R0 ;  /* 0x0000000023237220 */ /* 0x000fe20000410000 */
[----:B------:R-:W-:-:S03]  /*226a0*/  ISETP.GE.AND P5, PT, R5, R8, PT ;  /* 0x000000080500720c */ /* 0x000fc60003fa6270 */
[----:B------:R4:W1:Y:S01]  /*226b0*/  MUFU.TANH R11, R7 ;  /* 0x00000007000b7308 */ /* 0x0008620000002400 */
[----:B------:R-:W-:Y:S02]  /*226c0*/  ISETP.GE.AND P3, PT, R5, R6, PT ;  /* 0x000000060500720c */ /* 0x000fe40003f66270 */
[----:B------:R-:W-:Y:S02]  /*226d0*/  IADD3 R5, R2, 0xd1, RZ ;  /* 0x000000d102057810 */ /* 0x000fe40007ffe0ff */
[----:B------:R-:W-:Y:S02]  /*226e0*/  FSEL R100, R19, -INF , !P6 ;  /* 0xff80000013647808 */ /* 0x000fe40007000000 */
[----:B------:R-:W-:Y:S02]  /*226f0*/  FSEL R101, R18, -INF , !P4 ;  /* 0xff80000012657808 */ /* 0x000fe40006000000 */
[C---:B------:R-:W-:Y:S01]  /*22700*/  ISETP.GE.AND P6, PT, R4.reuse, R8, PT ;  /* 0x000000080400720c */ /* 0x040fe20003fc6270 */
[----:B----4-:R-:W-:Y:S01]  /*22710*/  FMUL.FTZ R7, R71, R0 ;  /* 0x0000000047077220 */ /* 0x010fe20000410000 */
[----:B------:R-:W-:-:S03]  /*22720*/  ISETP.GE.AND P4, PT, R4, R6, PT ;  /* 0x000000060400720c */ /* 0x000fc60003f86270 */
[----:B------:R4:W1:Y:S01]  /*22730*/  MUFU.TANH R10, R7 ;  /* 0x00000007000a7308 */ /* 0x0008620000002400 */
[----:B------:R-:W-:Y:S02]  /*22740*/  FSEL R201, R49, -INF , !P5 ;  /* 0xff80000031c97808 */ /* 0x000fe40006800000 */
[----:B------:R-:W-:Y:S01]  /*22750*/  FSEL R197, R51, -INF , !P3 ;  /* 0xff80000033c57808 */ /* 0x000fe20005800000 */
[-C--:B------:R-:W-:Y:S01]  /*22760*/  FMUL.FTZ R41, R41, R0.reuse ;  /* 0x0000000029297220 */ /* 0x080fe20000410000 */
[C---:B------:R-:W-:Y:S01]  /*22770*/  IADD3 R4, R2.reuse, 0xc9, RZ ;  /* 0x000000c902047810 */ /* 0x040fe20007ffe0ff */
[----:B------:R-:W-:Y:S01]  /*22780*/  FMUL.FTZ R43, R43, R0 ;  /* 0x000000002b2b7220 */ /* 0x000fe20000410000 */
[----:B------:R-:W-:Y:S01]  /*22790*/  ISETP.GE.AND P5, PT, R5, R8, PT ;  /* 0x000000080500720c */ /* 0x000fe20003fa6270 */
[----:B------:R-:W-:Y:S01]  /*227a0*/  FMUL.FTZ R29, R29, R0 ;  /* 0x000000001d1d7220 */ /* 0x000fe20000410000 */
[----:B------:R-:W-:Y:S01]  /*227b0*/  ISETP.GE.AND P3, PT, R5, R6, PT ;  /* 0x000000060500720c */ /* 0x000fe20003f66270 */
[----:B------:R-:W-:Y:S01]  /*227c0*/  FMUL.FTZ R31, R31, R0 ;  /* 0x000000001f1f7220 */ /* 0x000fe20000410000 */
[----:B------:R-:W-:Y:S01]  /*227d0*/  IADD3 R5, R2, 0xe1, RZ ;  /* 0x000000e102057810 */ /* 0x000fe20007ffe0ff */
[----:B------:R-:W1:Y:S01]  /*227e0*/  MUFU.TANH R33, R33 ;  /* 0x0000002100217308 */ /* 0x000e620000002400 */
[----:B---3--:R-:W-:-:S02]  /*227f0*/  FSEL R194, R61, -INF , !P6 ;  /* 0xff8000003dc27808 */ /* 0x008fc40007000000 */
[----:B--2---:R-:W-:Y:S02]  /*22800*/  FSEL R196, R63, -INF , !P4 ;  /* 0xff8000003fc47808 */ /* 0x004fe40006000000 */
[----:B------:R-:W-:-:S03]  /*22810*/  ISETP.GE.AND P6, PT, R4, R8, PT ;  /* 0x000000080400720c */ /* 0x000fc60003fc6270 */
[----:B------:R-:W2:Y:S01]  /*22820*/  MUFU.TANH R35, R35 ;  /* 0x0000002300237308 */ /* 0x000ea20000002400 */
[----:B------:R-:W-:Y:S02]  /*22830*/  ISETP.GE.AND P4, PT, R4, R6, PT ;  /* 0x000000060400720c */ /* 0x000fe40003f86270 */
[----:B------:R-:W-:Y:S02]  /*22840*/  FSEL R210, R13, -INF , !P5 ;  /* 0xff8000000dd27808 */ /* 0x000fe40006800000 */
[----:B------:R-:W-:Y:S01]  /*22850*/  FSEL R209, R12, -INF , !P3 ;  /* 0xff8000000cd17808 */ /* 0x000fe20005800000 */
[----:B----4-:R-:W-:Y:S01]  /*22860*/  FMUL.FTZ R7, R21, R0 ;  /* 0x0000000015077220 */ /* 0x010fe20000410000 */
[----:B------:R-:W-:Y:S02]  /*22870*/  IADD3 R4, R2, 0xd9, RZ ;  /* 0x000000d902047810 */ /* 0x000fe40007ffe0ff */
[C---:B------:R-:W-:Y:S02]  /*22880*/  ISETP.GE.AND P5, PT, R5.reuse, R8, PT ;  /* 0x000000080500720c */ /* 0x040fe40003fa6270 */
[----:B------:R-:W-:Y:S01]  /*22890*/  ISETP.GE.AND P3, PT, R5, R6, PT ;  /* 0x000000060500720c */ /* 0x000fe20003f66270 */
[----:B------:R-:W-:Y:S01]  /*228a0*/  FMUL.FTZ R5, R23, R0 ;  /* 0x0000000017057220 */ /* 0x000fe20000410000 */
[----:B------:R-:W3:Y:S01]  /*228b0*/  MUFU.TANH R41, R41 ;  /* 0x0000002900297308 */ /* 0x000ee20000002400 */
[----:B------:R-:W-:-:S02]  /*228c0*/  FSEL R204, R45, -INF , !P6 ;  /* 0xff8000002dcc7808 */ /* 0x000fc40007000000 */
[----:B-1----:R-:W-:Y:S02]  /*228d0*/  FSEL R203, R47, -INF , !P4 ;  /* 0xff8000002fcb7808 */ /* 0x002fe40006000000 */
[----:B------:R-:W-:-:S03]  /*228e0*/  ISETP.GE.AND P6, PT, R4, R8, PT ;  /* 0x000000080400720c */ /* 0x000fc60003fc6270 */
[----:B------:R-:W1:Y:S01]  /*228f0*/  MUFU.TANH R43, R43 ;  /* 0x0000002b002b7308 */ /* 0x000e620000002400 */
[----:B------:R-:W-:Y:S02]  /*22900*/  ISETP.GE.AND P4, PT, R4, R6, PT ;  /* 0x000000060400720c */ /* 0x000fe40003f86270 */
[----:B------:R-:W-:-:S05]  /*22910*/  IADD3 R4, R2, 0xe9, RZ ;  /* 0x000000e902047810 */ /* 0x000fca0007ffe0ff */
[----:B------:R-:W4:Y:S01]  /*22920*/  MUFU.TANH R29, R29 ;  /* 0x0000001d001d7308 */ /* 0x000f220000002400 */
[----:B------:R-:W-:-:S07]  /*22930*/  FSEL R214, R11, -INF , !P6 ;  /* 0xff8000000bd67808 */ /* 0x000fce0007000000 */
[----:B------:R-:W1:Y:S01]  /*22940*/  MUFU.TANH R31, R31 ;  /* 0x0000001f001f7308 */ /* 0x000e620000002400 */
[----:B------:R-:W-:Y:S02]  /*22950*/  FSEL R215, R10, -INF , !P4 ;  /* 0xff8000000ad77808 */ /* 0x000fe40006000000 */
[C---:B------:R-:W-:Y:S02]  /*22960*/  ISETP.GE.AND P6, PT, R4.reuse, R8, PT ;  /* 0x000000080400720c */ /* 0x040fe40003fc6270 */
[----:B------:R-:W-:-:S03]  /*22970*/  ISETP.GE.AND P4, PT, R4, R6, PT ;  /* 0x000000060400720c */ /* 0x000fc60003f86270 */
[----:B------:R-:W1:Y:S01]  /*22980*/  MUFU.TANH R7, R7 ;  /* 0x0000000700077308 */ /* 0x000e620000002400 */
[----:B------:R-:W-:-:S07]  /*22990*/  IADD3 R4, R2, 0xf1, RZ ;  /* 0x000000f102047810 */ /* 0x000fce0007ffe0ff */
[----:B------:R-:W4:Y:S01]  /*229a0*/  MUFU.TANH R5, R5 ;  /* 0x0000000500057308 */ /* 0x000f220000002400 */
[----:B------:R-:W-:Y:S02]  /*229b0*/  FSEL R221, R33, -INF , !P5 ;  /* 0xff80000021dd7808 */ /* 0x000fe40006800000 */
[----:B--2---:R-:W-:Y:S02]  /*229c0*/  FSEL R218, R35, -INF , !P3 ;  /* 0xff80000023da7808 */ /* 0x004fe40005800000 */
[C---:B------:R-:W-:Y:S02]  /*229d0*/  ISETP.GE.AND P5, PT, R4.reuse, R8, PT ;  /* 0x000000080400720c */ /* 0x040fe40003fa6270 */
[----:B------:R-:W-:Y:S02]  /*229e0*/  ISETP.GE.AND P3, PT, R4, R6, PT ;  /* 0x000000060400720c */ /* 0x000fe40003f66270 */
[----:B------:R-:W-:Y:S01]  /*229f0*/  IADD3 R0, R2, 0xf9, RZ ;  /* 0x000000f902007810 */ /* 0x000fe20007ffe0ff */
[----:B------:R-:W-:Y:S01]  /*22a00*/  IMAD.MOV.U32 R239, RZ, RZ, R223 ;  /* 0x000000ffffef7224 */ /* 0x000fe200078e00df */
[----:B------:R-:W-:-:S02]  /*22a10*/  MOV R251, R230 ;  /* 0x000000e600fb7202 */ /* 0x000fc40000000f00 */
[----:B---3--:R-:W-:Y:S02]  /*22a20*/  FSEL R223, R41, -INF , !P6 ;  /* 0xff80000029df7808 */ /* 0x008fe40007000000 */
[----:B-1----:R-:W-:Y:S02]  /*22a30*/  FSEL R225, R43, -INF , !P4 ;  /* 0xff8000002be17808 */ /* 0x002fe40006000000 */
[----:B----4-:R-:W-:Y:S02]  /*22a40*/  FSEL R230, R29, -INF , !P5 ;  /* 0xff8000001de67808 */ /* 0x010fe40006800000 */
[----:B------:R-:W-:Y:S01]  /*22a50*/  FSEL R227, R31, -INF , !P3 ;  /* 0xff8000001fe37808 */ /* 0x000fe20005800000 */
[----:B------:R-:W-:Y:S01]  /*22a60*/  BSSY B1, `(.L_x_1415) ;  /* 0x0000103000017945 */ /* 0x000fe20003800000 */
[----:B------:R-:W-:Y:S01]  /*22a70*/  BAR.SYNC.DEFER_BLOCKING 0x0 ;  /* 0x0000000000007b1d */ /* 0x000fe20000010000 */
[C---:B------:R-:W-:Y:S02]  /*22a80*/  ISETP.GE.AND P6, PT, R2.reuse, R8, PT ;  /* 0x000000080200720c */ /* 0x040fe40003fc6270 */
[----:B------:R-:W-:-:S02]  /*22a90*/  ISETP.GE.AND P4, PT, R2, R6, PT ;  /* 0x000000060200720c */ /* 0x000fc40003f86270 */
[C---:B------:R-:W-:Y:S02]  /*22aa0*/  ISETP.GE.AND P5, PT, R0.reuse, R8, PT ;  /* 0x000000080000720c */ /* 0x040fe40003fa6270 */
[----:B------:R-:W-:Y:S01]  /*22ab0*/  ISETP.GE.AND P3, PT, R0, R6, PT ;  /* 0x000000060000720c */ /* 0x000fe20003f66270 */
[----:B------:R-:W-:Y:S01]  /*22ac0*/  IMAD.MOV.U32 R238, RZ, RZ, R134 ;  /* 0x000000ffffee7224 */ /* 0x000fe200078e0086 */
[----:B------:R-:W-:Y:S01]  /*22ad0*/  FSEL R42, R251, -INF , !P6 ;  /* 0xff800000fb2a7808 */ /* 0x000fe20007000000 */
[----:B------:R-:W-:Y:S01]  /*22ae0*/  IMAD.MOV.U32 R237, RZ, RZ, R135 ;  /* 0x000000ffffed7224 */ /* 0x000fe200078e0087 */
[----:B------:R-:W-:Y:S02]  /*22af0*/  FSEL R134, R7, -INF , !P5 ;  /* 0xff80000007867808 */ /* 0x000fe40006800000 */
[----:B------:R-:W-:Y:S02]  /*22b00*/  FSEL R37, R239, -INF , !P4 ;  /* 0xff800000ef257808 */ /* 0x000fe40006000000 */
[----:B------:R-:W-:Y:S01]  /*22b10*/  FSEL R135, R5, -INF , !P3 ;  /* 0xff80000005877808 */ /* 0x000fe20005800000 */
[----:B------:R-:W-:Y:S05]  /*22b20*/  @!P2 BRA `(.L_x_1416) ;  /* 0x00000f600000a947 */ /* 0x000fea0003800000 */
[----:B------:R-:W-:Y:S01]  /*22b30*/  BSSY B0, `(.L_x_1417) ;  /* 0x0000042000007945 */ /* 0x000fe20003800000 */
[----:B------:R-:W-:Y:S05]  /*22b40*/  @!P0 BRA `(.L_x_1418) ;  /* 0x000003d000008947 */ /* 0x000fea0003800000 */
[----:B------:R-:W2:Y:S01]  /*22b50*/  LD.E R2, [R16.64+0x170] ;  /* 0x0001700610027980 */ /* 0x000ea2000c101900 */
[----:B------:R-:W-:-:S02]  /*22b60*/  IADD3 R10, R9, -0x100, RZ ;  /* 0xffffff00090a7810 */ /* 0x000fc40007ffe0ff */
[----:B------:R-:W-:Y:S02]  /*22b70*/  IABS R7, R9 ;  /* 0x0000000900077213 */ /* 0x000fe40000000000 */
        /* <DEDUP_REMOVED lines=41> */
[----:B-1----:R-:W3:Y:S01]  /*22e10*/  LD.E.64 R6, [R16.64+0x20] ;  /* 0x0000200610067980 */ /* 0x002ee2000c101b00 */
        /* <DEDUP_REMOVED lines=10> */
[----:B------:R-:W-:Y:S02]  /*22ec0*/  IMAD R2, R7, R11, RZ ;  /* 0x0000000b07027224 */ /* 0x000fe400078e02ff */
[----:B------:R-:W-:-:S04]  /*22ed0*/  IMAD.WIDE.U32 R4, R11, R6, R4 ;  /* 0x000000060b047225 */ /* 0x000fc800078e0004 */
[----:B------:R-:W-:Y:S02]  /*22ee0*/  IMAD R2, R6, R0, R2 ;  /* 0x0000000006027224 */ /* 0x000fe400078e0202 */
[----:B------:R-:W-:-:S03]  /*22ef0*/  IMAD.MOV.U32 R0, RZ, RZ, R4 ;  /* 0x000000ffff007224 */ /* 0x000fc600078e0004 */
[----:B------:R-:W-:Y:S01]  /*22f00*/  IADD3 R2, R5, R2, RZ ;  /* 0x0000000205027210 */ /* 0x000fe20007ffe0ff */
[----:B------:R-:W-:Y:S05]  /*22f10*/  BRA `(.L_x_1419) ;  /* 0x0000003000007947 */ /* 0x000fea0003800000 */
.L_x_1418:
[----:B------:R-:W2:Y:S02]  /*22f20*/  LD.E R0, [R16.64+0x38] ;  /* 0x0000380610007980 */ /* 0x000ea4000c101900 */
[----:B--2---:R-:W-:-:S04]  /*22f30*/  LEA R0, -R0, RZ, 0x8 ;  /* 0x000000ff00007211 */ /* 0x004fc800078e41ff */
[----:B------:R-:W-:Y:S02]  /*22f40*/  SHF.R.S32.HI R2, RZ, 0x1f, R0 ;  /* 0x0000001fff027819 */ /* 0x000fe40000011400 */
.L_x_1419:
[----:B------:R-:W-:Y:S05]  /*22f50*/  BSYNC B0 ;  /* 0x0000000000007941 */ /* 0x000fea0003800000 */
.L_x_1417:
[----:B-----5:R-:W-:Y:S01]  /*22f60*/  @!P1 IADD3 R4, P2, R0, R116, RZ ;  /* 0x0000007400049210 */ /* 0x020fe20007f5e0ff */
        /* <DEDUP_REMOVED lines=174> */
.L_x_1421:
[----:B------:R-:W-:Y:S05]  /*23a50*/  BSYNC B0 ;  /* 0x0000000000007941 */ /* 0x000fea0003800000 */
.L_x_1420:
[----:B------:R-:W0:Y:S01]  /*23a60*/  LDGDEPBAR ;  /* 0x00000000000079af */ /* 0x000e220000000000 */
[----:B------:R-:W-:-:S04]  /*23a70*/  LEA R243, P0, R0, R243, 0x1 ;  /* 0x000000f300f37211 */ /* 0x000fc800078008ff */
[----:B------:R-:W-:-:S04]  /*23a80*/  LEA.HI.X R242, R0, R242, R2, 0x1, P0 ;  /* 0x000000f200f27211 */ /* 0x000fc800000f0c02 */
.L_x_1416:
[----:B------:R-:W-:Y:S05]  /*23a90*/  BSYNC B1 ;  /* 0x0000000000017941 */ /* 0x000fea0003800000 */
.L_x_1415:
[----:B-----5:R-:W-:Y:S01]  /*23aa0*/  FMNMX.FTZ R0, R3, R37, !PT ;  /* 0x0000002503007209 */ /* 0x020fe20007810000 */
[----:B------:R-:W3:Y:S03]  /*23ab0*/  LDL.LU R69, [R1+0x8] ;  /* 0x0000080001457983 */ /* 0x000ee60000300800 */
[----:B------:R-:W-:Y:S01]  /*23ac0*/  FMNMX.FTZ R0, R44, R0, !PT ;  /* 0x000000002c007209 */ /* 0x000fe20007810000 */
[----:B------:R-:W4:Y:S03]  /*23ad0*/  LDL.LU R70, [R1+0xc] ;  /* 0x00000c0001467983 */ /* 0x000f260000300800 */
[----:B------:R-:W-:Y:S01]  /*23ae0*/  FMNMX.FTZ R0, R110, R0, !PT ;  /* 0x000000006e007209 */ /* 0x000fe20007810000 */
[----:B-1----:R-:W-:Y:S03]  /*23af0*/  LDSM.16.MT88.4 R12, [R178+0xa000] ;  /* 0x00a00000b20c783b */ /* 0x002fe60000004200 */
[----:B------:R-:W-:Y:S01]  /*23b00*/  FMNMX.FTZ R2, R46, R0, !PT ;  /* 0x000000002e027209 */ /* 0x000fe20007810000 */
[----:B------:R-:W-:Y:S03]  /*23b10*/  LDSM.16.MT88.4 R24, [R181+0xa000] ;  /* 0x00a00000b518783b */ /* 0x000fe60000004200 */
[----:B------:R-:W-:Y:S01]  /*23b20*/  FMNMX.FTZ R2, R112, R2, !PT ;  /* 0x0000000270027209 */ /* 0x000fe20007810000 */
[----:B--2---:R1:W2:Y:S01]  /*23b30*/  LD.E R0, [R16.64+0xdc] ;  /* 0x0000dc0610007980 */ /* 0x0042a2000c101900 */
        /* <DEDUP_REMOVED lines=126> */
[----:B------:R-:W3:Y:S01]  /*24320*/  SHFL.BFLY PT, R6, R4, 0x2, 0x1f ;  /* 0x0c401f0004067f89 */ /* 0x000ee200000e0000 */
[----:B-1----:R-:W-:-:S05]  /*24330*/  FMNMX.FTZ R2, R2, R5, !PT ;  /* 0x0000000502027209 */ /* 0x002fca0007810000 */
[----:B------:R-:W1:Y:S01]  /*24340*/  SHFL.BFLY PT, R5, R2, 0x1, 0x1f ;  /* 0x0c201f0002057f89 */ /* 0x000e6200000e0000 */
[----:B---3--:R-:W-:Y:S02]  /*24350*/  FMNMX.FTZ R4, R4, R6, !PT ;  /* 0x0000000604047209 */ /* 0x008fe40007810000 */
[----:B------:R-:W-:-:S03]  /*24360*/  MOV R118, R69 ;  /* 0x0000004500767202 */ /* 0x000fc60000000f00 */
[----:B------:R-:W3:Y:S01]  /*24370*/  SHFL.BFLY PT, R6, R4, 0x1, 0x1f ;  /* 0x0c201f0004067f89 */ /* 0x000ee200000e0000 */
[----:B-1----:R-:W-:-:S04]  /*24380*/  FMNMX.FTZ R77, R2, R5, !PT ;  /* 0x00000005024d7209 */ /* 0x002fc80007810000 */
[----:B------:R-:W-:Y:S01]  /*24390*/  FSETP.NEU.FTZ.AND P0, PT, R77, -INF , PT ;  /* 0xff8000004d00780b */ /* 0x000fe20003f1d000 */
[----:B--2---:R-:W-:-:S05]  /*243a0*/  FMUL.FTZ R5, R0, R77 ;  /* 0x0000004d00057220 */ /* 0x004fca0000410000 */
[----:B------:R-:W-:-:S05]  /*243b0*/  FSEL R5, R5, RZ, P0 ;  /* 0x000000ff05057208 */ /* 0x000fca0000000000 */
[----:B------:R-:W-:Y:S01]  /*243c0*/  FFMA.FTZ R2, R37, R0, -R5 ;  /* 0x0000000025027223 */ /* 0x000fe20000010805 */
[----:B---3--:R-:W-:Y:S02]  /*243d0*/  FMNMX.FTZ R76, R4, R6, !PT ;  /* 0x00000006044c7209 */ /* 0x008fe40007810000 */
        /* <DEDUP_REMOVED lines=14> */
[-C--:B------:R-:W-:Y:S02]  /*244c0*/  FMUL.FTZ R151, R151, R3.reuse ;  /* 0x0000000397977220 */ /* 0x080fe40000410000 */
[----:B-1----:R-:W-:Y:S01]  /*244d0*/  FFMA.FTZ R2, R110, R0, -R5 ;  /* 0x000000006e027223 */ /* 0x002fe20000010805 */
[----:B---3--:R-:W-:Y:S01]  /*244e0*/  F2FP.PACK_AB R9, R44, R116 ;  /* 0x000000742c09723e */ /* 0x008fe200000000ff */
[-C--:B------:R-:W-:Y:S01]  /*244f0*/  FMUL.FTZ R158, R158, R3.reuse ;  /* 0x000000039e9e7220 */ /* 0x080fe20000410000 */
[----:B----4-:R-:W-:Y:S01]  /*24500*/  MOV R110, R70 ;  /* 0x00000046006e7202 */ /* 0x010fe20000000f00 */
[----:B------:R1:W-:Y:S01]  /*24510*/  MUFU.EX2 R61, R2 ;  /* 0x00000002003d7308 */ /* 0x0003e20000000800 */
[----:B------:R-:W-:-:S02]  /*24520*/  FMUL.FTZ R159, R159, R3 ;  /* 0x000000039f9f7220 */ /* 0x000fc40000410000 */
[-C--:B------:R-:W-:Y:S02]  /*24530*/  FMUL.FTZ R154, R154, R3.reuse ;  /* 0x000000039a9a7220 */ /* 0x080fe40000410000 */
[-C--:B------:R-:W-:Y:S02]  /*24540*/  FMUL.FTZ R155, R155, R3.reuse ;  /* 0x000000039b9b7220 */ /* 0x080fe40000410000 */
[-C--:B------:R-:W-:Y:S02]  /*24550*/  FMUL.FTZ R146, R146, R3.reuse ;  /* 0x0000000392927220 */ /* 0x080fe40000410000 */
[-C--:B------:R-:W-:Y:S02]  /*24560*/  FMUL.FTZ R147, R147, R3.reuse ;  /* 0x0000000393937220 */ /* 0x080fe40000410000 */
[-C--:B------:R-:W-:Y:S02]  /*24570*/  FMUL.FTZ R162, R162, R3.reuse ;  /* 0x00000003a2a27220 */ /* 0x080fe40000410000 */
[----:B------:R-:W-:-:S02]  /*24580*/  FMUL.FTZ R163, R163, R3 ;  /* 0x00000003a3a37220 */ /* 0x000fc40000410000 */
[-C--:B------:R-:W-:Y:S02]  /*24590*/  FMUL.FTZ R142, R142, R3.reuse ;  /* 0x000000038e8e7220 */ /* 0x080fe40000410000 */
[-C--:B-1----:R-:W-:Y:S02]  /*245a0*/  FFMA.FTZ R2, R46, R0.reuse, -R5 ;  /* 0x000000002e027223 */ /* 0x082fe40000010805 */
[-C--:B------:R-:W-:Y:S02]  /*245b0*/  FMUL.FTZ R143, R143, R3.reuse ;  /* 0x000000038f8f7220 */ /* 0x080fe40000410000 */
[----:B------:R1:W2:Y:S01]  /*245c0*/  MUFU.EX2 R68, R2 ;  /* 0x0000000200447308 */ /* 0x0002a20000000800 */
[-C--:B------:R-:W-:Y:S02]  /*245d0*/  FMUL.FTZ R138, R138, R3.reuse ;  /* 0x000000038a8a7220 */ /* 0x080fe40000410000 */
[----:B------:R-:W-:Y:S02]  /*245e0*/  FMUL.FTZ R139, R139, R3 ;  /* 0x000000038b8b7220 */ /* 0x000fe40000410000 */
        /* <DEDUP_REMOVED lines=16> */
[----:B------:R1:W2:Y:S01]  /*246f0*/  MUFU.EX2 R32, R2 ;  /* 0x0000000200207308 */ /* 0x0002a20000000800 */
        /* <DEDUP_REMOVED lines=11> */
[----:B--2---:R-:W-:Y:S01]  /*247b0*/  MOV R164, R32 ;  /* 0x0000002000a47202 */ /* 0x004fe20000000f00 */
[----:B------:R-:W-:Y:S01]  /*247c0*/  FMUL.FTZ R145, R145, R4 ;  /* 0x0000000491917220 */ /* 0x000fe20000410000 */
[----:B------:R-:W-:Y:S01]  /*247d0*/  MOV R52, R68 ;  /* 0x0000004400347202 */ /* 0x000fe20000000f00 */
[----:B------:R1:W-:Y:S01]  /*247e0*/  MUFU.EX2 R63, R2 ;  /* 0x00000002003f7308 */ /* 0x0003e20000000800 */
[-C--:B------:R-:W-:Y:S02]  /*247f0*/  FMUL.FTZ R160, R160, R4.reuse ;  /* 0x00000004a0a07220 */ /* 0x080fe40000410000 */
[-C--:B------:R-:W-:Y:S01]  /*24800*/  FMUL.FTZ R161, R161, R4.reuse ;  /* 0x00000004a1a17220 */ /* 0x080fe20000410000 */
[----:B------:R-:W-:Y:S01]  /*24810*/  HMMA.16816.F32 R36, R8, R24, R156 ;  /* 0x000000180824723c */ /* 0x000fe2000000189c */
[----:B------:R-:W-:-:S02]  /*24820*/  FMUL.FTZ R140, R140, R4 ;  /* 0x000000048c8c7220 */ /* 0x000fc40000410000 */
[-C--:B------:R-:W-:Y:S02]  /*24830*/  FMUL.FTZ R141, R141, R4.reuse ;  /* 0x000000048d8d7220 */ /* 0x080fe40000410000 */
[-C--:B------:R-:W-:Y:S02]  /*24840*/  FMUL.FTZ R136, R136, R4.reuse ;  /* 0x0000000488887220 */ /* 0x080fe40000410000 */
[----:B------:R-:W-:Y:S01]  /*24850*/  FMUL.FTZ R137, R137, R4 ;  /* 0x0000000489897220 */ /* 0x000fe20000410000 */
[C---:B------:R-:W-:Y:S01]  /*24860*/  HMMA.16816.F32 R48, R8.reuse, R26, R152 ;  /* 0x0000001a0830723c */ /* 0x040fe20000001898 */
[----:B------:R-:W2:Y:S01]  /*24870*/  LDSM.16.MT88.4 R24, [R178+0xa800] ;  /* 0x00a80000b218783b */ /* 0x000ea20000004200 */
[----:B------:R-:W-:Y:S01]  /*24880*/  MOV R159, R52 ;  /* 0x00000034009f7202 */ /* 0x000fe20000000f00 */
[----:B-1----:R-:W-:Y:S01]  /*24890*/  FFMA.FTZ R2, R114, R0, -R5 ;  /* 0x0000000072027223 */ /* 0x002fe20000010805 */
[----:B------:R-:W-:Y:S02]  /*248a0*/  MOV R158, R44 ;  /* 0x0000002c009e7202 */ /* 0x000fe40000000f00 */
[----:B------:R-:W-:Y:S01]  /*248b0*/  MOV R151, R159 ;  /* 0x0000009f00977202 */ /* 0x000fe20000000f00 */
[----:B------:R1:W3:Y:S01]  /*248c0*/  MUFU.EX2 R33, R2 ;  /* 0x0000000200217308 */ /* 0x0002e20000000800 */
[----:B------:R-:W-:Y:S01]  /*248d0*/  HMMA.16816.F32 R144, R8, R18, R144 ;  /* 0x000000120890723c */ /* 0x000fe20000001890 */
[----:B------:R-:W-:Y:S01]  /*248e0*/  LDSM.16.MT88.4 R16, [R179+0xa800] ;  /* 0x00a80000b310783b */ /* 0x000fe20000004200 */
[----:B------:R-:W-:-:S02]  /*248f0*/  MOV R157, R46 ;  /* 0x0000002e009d7202 */ /* 0x000fc40000000f00 */
[----:B------:R-:W-:Y:S02]  /*24900*/  MOV R155, R61 ;  /* 0x0000003d009b7202 */ /* 0x000fe40000000f00 */
[----:B------:R-:W-:Y:S02]  /*24910*/  MOV R148, R157 ;  /* 0x0000009d00947202 */ /* 0x000fe40000000f00 */
[----:B------:R-:W-:Y:S01]  /*24920*/  HMMA.16816.F32 R40, R8, R14, R160 ;  /* 0x0000000e0828723c */ /* 0x000fe200000018a0 */
[----:B------:R-:W-:Y:S01]  /*24930*/  LDSM.16.MT88.4 R12, [R180+0xa800] ;  /* 0x00a80000b40c783b */ /* 0x000fe20000004200 */
[----:B------:R-:W-:Y:S02]  /*24940*/  MOV R153, R47 ;  /* 0x0000002f00997202 */ /* 0x000fe40000000f00 */
[----:B------:R-:W-:Y:S01]  /*24950*/  MOV R152, R45 ;  /* 0x0000002d00987202 */ /* 0x000fe20000000f00 */
[----:B-1----:R-:W-:Y:S01]  /*24960*/  FFMA.FTZ R2, R53, R0, -R5 ;  /* 0x0000000035027223 */ /* 0x002fe20000010805 */
[----:B---3--:R-:W-:-:S02]  /*24970*/  MOV R149, R33 ;  /* 0x0000002100957202 */ /* 0x008fc40000000f00 */
[C---:B------:R-:W-:Y:S01]  /*24980*/  HMMA.16816.F32 R140, R8.reuse, R20, R140 ;  /* 0x00000014088c723c */ /* 0x040fe2000000188c */
[----:B------:R-:W1:Y:S01]  /*24990*/  LDSM.16.MT88.4 R32, [R181+0xa800] ;  /* 0x00a80000b520783b */ /* 0x000e620000004200 */
[----:B------:R3:W-:Y:S06]  /*249a0*/  MUFU.EX2 R71, R2 ;  /* 0x0000000200477308 */ /* 0x0007ec0000000800 */
[----:B------:R-:W-:Y:S07]  /*249b0*/  HMMA.16816.F32 R20, R8, R22, R136 ;  /* 0x000000160814723c */ /* 0x000fee0000001888 */
[----:B------:R-:W-:-:S02]  /*249c0*/  F2FP.PACK_AB R9, R63, R164 ;  /* 0x000000a43f09723e */ /* 0x000fc400000000ff */
[----:B------:R-:W-:Y:S01]  /*249d0*/  MOV R139, R155 ;  /* 0x0000009b008b7202 */ /* 0x000fe20000000f00 */
[----:B---3--:R-:W-:-:S04]  /*249e0*/  FFMA.FTZ R2, R115, R0, -R7 ;  /* 0x0000000073027223 */ /* 0x008fc80000010807 */
[----:B------:R3:W-:Y:S02]  /*249f0*/  MUFU.EX2 R165, R2 ;  /* 0x0000000200a57308 */ /* 0x0007e40000000800 */
[----:B---3--:R-:W-:-:S06]  /*24a00*/  FFMA.FTZ R2, R54, R0, -R7 ;  /* 0x0000000036027223 */ /* 0x008fcc0000010807 */
[----:B------:R3:W4:Y:S02]  /*24a10*/  MUFU.EX2 R115, R2 ;  /* 0x0000000200737308 */ /* 0x0007240000000800 */
[----:B---3--:R-:W-:Y:S01]  /*24a20*/  FFMA.FTZ R2, R117, R0, -R7 ;  /* 0x0000000075027223 */ /* 0x008fe20000010807 */
[----:B----4-:R-:W-:Y:S02]  /*24a30*/  F2FP.PACK_AB R8, R115, R165 ;  /* 0x000000a57308723e */ /* 0x010fe400000000ff */
[----:B------:R-:W-:-:S03]  /*24a40*/  MOV R117, R153 ;  /* 0x0000009900757202 */ /* 0x000fc60000000f00 */
[----:B------:R3:W-:Y:S02]  /*24a50*/  MUFU.EX2 R150, R2 ;  /* 0x0000000200967308 */ /* 0x0007e40000000800 */
[----:B---3--:R-:W-:-:S06]  /*24a60*/  FFMA.FTZ R2, R55, R0, -R7 ;  /* 0x0000000037027223 */ /* 0x008fcc0000010807 */
[----:B------:R3:W4:Y:S02]  /*24a70*/  MUFU.EX2 R114, R2 ;  /* 0x0000000200727308 */ /* 0x0007240000000800 */
[----:B---3--:R-:W-:Y:S01]  /*24a80*/  FFMA.FTZ R2, R119, R0, -R5 ;  /* 0x0000000077027223 */ /* 0x008fe20000010805 */
[----:B------:R-:W-:Y:S02]  /*24a90*/  MOV R119, R71 ;  /* 0x0000004700777202 */ /* 0x000fe40000000f00 */
[----:B----4-:R-:W-:-:S03]  /*24aa0*/  F2FP.PACK_AB R10, R114, R150 ;  /* 0x00000096720a723e */ /* 0x010fc600000000ff */
[----:B------:R3:W-:Y:S01]  /*24ab0*/  MUFU.EX2 R112, R2 ;  /* 0x0000000200707308 */ /* 0x0007e20000000800 */
[----:B------:R-:W-:-:S07]  /*24ac0*/  F2FP.PACK_AB R11, R119, R149 ;  /* 0x00000095770b723e */ /* 0x000fce00000000ff */
[----:B--2---:R-:W-:Y:S01]  /*24ad0*/  HMMA.16816.F32 R28, R8, R24, R28 ;  /* 0x00000018081c723c */ /* 0x004fe2000000181c */
[----:B---3--:R-:W-:-:S07]  /*24ae0*/  FFMA.FTZ R2, R60, R0, -R5 ;  /* 0x000000003c027223 */ /* 0x008fce0000010805 */
[C---:B------:R-:W-:Y:S01]  /*24af0*/  HMMA.16816.F32 R40, R8.reuse, R26, R40 ;  /* 0x0000001a0828723c */ /* 0x040fe20000001828 */
[----:B------:R-:W2:Y:S01]  /*24b00*/  LDSM.16.MT88.4 R24, [R178+0xb000] ;  /* 0x00b00000b218783b */ /* 0x000ea20000004200 */
[----:B------:R3:W4:Y:S06]  /*24b10*/  MUFU.EX2 R111, R2 ;  /* 0x00000002006f7308 */ /* 0x00072c0000000800 */
[C---:B-1----:R-:W-:Y:S08]  /*24b20*/  HMMA.16816.F32 R36, R8.reuse, R32, R36 ;  /* 0x000000200824723c */ /* 0x042ff00000001824 */
[----:B------:R-:W-:Y:S01]  /*24b30*/  HMMA.16816.F32 R48, R8, R34, R48 ;  /* 0x000000220830723c */ /* 0x000fe20000001830 */
[----:B------:R-:W1:Y:S01]  /*24b40*/  LDSM.16.MT88.4 R32, [R181+0xb000] ;  /* 0x00b00000b520783b */ /* 0x000e620000004200 */
[----:B---3--:R-:W-:-:S04]  /*24b50*/  FFMA.FTZ R2, R120, R0, -R5 ;  /* 0x0000000078027223 */ /* 0x008fc80000010805 */
[----:B------:R3:W-:Y:S02]  /*24b60*/  MUFU.EX2 R252, R2 ;  /* 0x0000000200fc7308 */ /* 0x0007e40000000800 */
[C---:B------:R-:W-:Y:S08]  /*24b70*/  HMMA.16816.F32 R56, R8.reuse, R16, R56 ;  /* 0x000000100838723c */ /* 0x040ff00000001838 */
[----:B------:R-:W-:Y:S01]  /*24b80*/  HMMA.16816.F32 R68, R8, R18, R144 ;  /* 0x000000120844723c */ /* 0x000fe20000001890 */
[----:B------:R-:W1:Y:S01]  /*24b90*/  LDSM.16.MT88.4 R16, [R179+0xb000] ;  /* 0x00b00000b310783b */ /* 0x000e620000004200 */
[----:B---3--:R-:W-:-:S06]  /*24ba0*/  FFMA.FTZ R2, R121, R0, -R7 ;  /* 0x0000000079027223 */ /* 0x008fcc0000010807 */
[C---:B------:R-:W-:Y:S01]  /*24bb0*/  HMMA.16816.F32 R140, R8.reuse, R12, R140 ;  /* 0x0000000c088c723c */ /* 0x040fe2000000188c */
[----:B------:R3:W-:Y:S07]  /*24bc0*/  MUFU.EX2 R250, R2 ;  /* 0x0000000200fa7308 */ /* 0x0007ee0000000800 */
[----:B------:R-:W-:Y:S01]  /*24bd0*/  HMMA.16816.F32 R20, R8, R14, R20 ;  /* 0x0000000e0814723c */ /* 0x000fe20000001814 */
[----:B------:R-:W1:Y:S06]  /*24be0*/  LDSM.16.MT88.4 R12, [R180+0xb000] ;  /* 0x00b00000b40c783b */ /* 0x000e6c0000004200 */
[----:B----4-:R-:W-:Y:S01]  /*24bf0*/  F2FP.PACK_AB R9, R111, R112 ;  /* 0x000000706f09723e */ /* 0x010fe200000000ff */
[----:B---3--:R-:W-:-:S04]  /*24c00*/  FFMA.FTZ R2, R62, R0, -R7 ;  /* 0x000000003e027223 */ /* 0x008fc80000010807 */
        /* <DEDUP_REMOVED lines=12> */
[C---:B--2---:R-:W-:Y:S08]  /*24cd0*/  HMMA.16816.F32 R28, R8.reuse, R24, R28 ;  /* 0x00000018081c723c */ /* 0x044ff0000000181c */
[----:B------:R-:W-:Y:S01]  /*24ce0*/  HMMA.16816.F32 R40, R8, R26, R40 ;  /* 0x0000001a0828723c */ /* 0x000fe20000001828 */
[----:B------:R-:W2:Y:S01]  /*24cf0*/  LDSM.16.MT88.4 R24, [R178+0xb800] ;  /* 0x00b80000b218783b */ /* 0x000ea20000004200 */
[----:B---3--:R-:W-:-:S04]  /*24d00*/  FFMA.FTZ R2, R66, R0, -R5 ;  /* 0x0000000042027223 */ /* 0x008fc80000010805 */
[----:B------:R3:W4:Y:S02]  /*24d10*/  MUFU.EX2 R246, R2 ;  /* 0x0000000200f67308 */ /* 0x0007240000000800 */
[C---:B-1----:R-:W-:Y:S08]  /*24d20*/  HMMA.16816.F32 R36, R8.reuse, R32, R36 ;  /* 0x000000200824723c */ /* 0x042ff00000001824 */
[----:B------:R-:W-:Y:S01]  /*24d30*/  HMMA.16816.F32 R48, R8, R34, R48 ;  /* 0x000000220830723c */ /* 0x000fe20000001830 */
[----:B------:R-:W1:Y:S01]  /*24d40*/  LDSM.16.MT88.4 R32, [R181+0xb800] ;  /* 0x00b80000b520783b */ /* 0x000e620000004200 */
[----:B---3--:R-:W-:-:S06]  /*24d50*/  FFMA.FTZ R2, R125, R0, -R5 ;  /* 0x000000007d027223 */ /* 0x008fcc0000010805 */
[C---:B------:R-:W-:Y:S01]  /*24d60*/  HMMA.16816.F32 R56, R8.reuse, R16, R56 ;  /* 0x000000100838723c */ /* 0x040fe20000001838 */
[----:B------:R3:W-:Y:S07]  /*24d70*/  MUFU.EX2 R244, R2 ;  /* 0x0000000200f47308 */ /* 0x0007ee0000000800 */
[C---:B------:R-:W-:Y:S01]  /*24d80*/  HMMA.16816.F32 R68, R8.reuse, R18, R68 ;  /* 0x000000120844723c */ /* 0x040fe20000001844 */
[----:B------:R-:W1:Y:S07]  /*24d90*/  LDSM.16.MT88.4 R16, [R179+0xb800] ;  /* 0x00b80000b310783b */ /* 0x000e6e0000004200 */
[----:B------:R-:W-:Y:S01]  /*24da0*/  HMMA.16816.F32 R140, R8, R12, R140 ;  /* 0x0000000c088c723c */ /* 0x000fe2000000188c */
[----:B---3--:R-:W-:-:S04]  /*24db0*/  FFMA.FTZ R2, R126, R0, -R7 ;  /* 0x000000007e027223 */ /* 0x008fc80000010807 */
[----:B------:R3:W-:Y:S03]  /*24dc0*/  MUFU.EX2 R239, R2 ;  /* 0x0000000200ef7308 */ /* 0x0007e60000000800 */
        /* <DEDUP_REMOVED lines=8> */
[----:B---3--:R-:W-:Y:S01]  /*24e50*/  FFMA.FTZ R2, R72, R0, -R7 ;  /* 0x0000000048027223 */ /* 0x008fe20000010807 */
[----:B------:R-:W-:-:S05]  /*24e60*/  MOV R72, R165 ;  /* 0x000000a500487202 */ /* 0x000fca0000000f00 */
[----:B------:R3:W4:Y:S02]  /*24e70*/  MUFU.EX2 R165, R2 ;  /* 0x0000000200a57308 */ /* 0x0007240000000800 */
[----:B---3--:R-:W-:Y:S01]  /*24e80*/  FFMA.FTZ R2, R73, R0, -R5 ;  /* 0x0000000049027223 */ /* 0x008fe20000010805 */
[----:B------:R-:W-:Y:S02]  /*24e90*/  MOV R73, R164 ;  /* 0x000000a400497202 */ /* 0x000fe40000000f00 */
[----:B----4-:R-:W-:-:S03]  /*24ea0*/  F2FP.PACK_AB R10, R165, R166 ;  /* 0x000000a6a50a723e */ /* 0x010fc600000000ff */
[----:B------:R3:W4:Y:S02]  /*24eb0*/  MUFU.EX2 R164, R2 ;  /* 0x0000000200a47308 */ /* 0x0007240000000800 */
[----:B---3--:R-:W-:Y:S01]  /*24ec0*/  FFMA.FTZ R2, R128, R0, -R5 ;  /* 0x0000000080027223 */ /* 0x008fe20000010805 */
[----:B----4-:R-:W-:-:S05]  /*24ed0*/  F2FP.PACK_AB R11, R164, R244 ;  /* 0x000000f4a40b723e */ /* 0x010fca00000000ff */
[----:B------:R3:W-:Y:S02]  /*24ee0*/  MUFU.EX2 R162, R2 ;  /* 0x0000000200a27308 */ /* 0x0007e40000000800 */
[C---:B--2---:R-:W-:Y:S01]  /*24ef0*/  HMMA.16816.F32 R52, R8.reuse, R24, R28 ;  /* 0x000000180834723c */ /* 0x044fe2000000181c */
[----:B------:R-:W2:Y:S07]  /*24f00*/  LDSM.16.MT88.4 R28, [R178+0xc000] ;  /* 0x00c00000b21c783b */ /* 0x000eae0000004200 */
[----:B-1----:R-:W-:Y:S01]  /*24f10*/  HMMA.16816.F32 R44, R8, R32, R36 ;  /* 0x00000020082c723c */ /* 0x002fe20000001824 */
[----:B---3--:R-:W-:Y:S01]  /*24f20*/  FFMA.FTZ R2, R74, R0, -R5 ;  /* 0x000000004a027223 */ /* 0x008fe20000010805 */
[----:B------:R-:W-:-:S03]  /*24f30*/  MOV R74, R63 ;  /* 0x0000003f004a7202 */ /* 0x000fc60000000f00 */
[----:B------:R1:W3:Y:S03]  /*24f40*/  MUFU.EX2 R163, R2 ;  /* 0x0000000200a37308 */ /* 0x0002e60000000800 */
[C---:B------:R-:W-:Y:S01]  /*24f50*/  HMMA.16816.F32 R60, R8.reuse, R26, R40 ;  /* 0x0000001a083c723c */ /* 0x040fe20000001828 */
[----:B------:R-:W4:Y:S07]  /*24f60*/  LDSM.16.MT88.4 R24, [R181+0xc000] ;  /* 0x00c00000b518783b */ /* 0x000f2e0000004200 */
[----:B------:R-:W-:Y:S01]  /*24f70*/  HMMA.16816.F32 R40, R8, R34, R48 ;  /* 0x000000220828723c */ /* 0x000fe20000001830 */
[----:B-1----:R-:W-:-:S07]  /*24f80*/  FFMA.FTZ R2, R129, R0, -R5 ;  /* 0x0000000081027223 */ /* 0x002fce0000010805 */
[C---:B------:R-:W-:Y:S01]  /*24f90*/  HMMA.16816.F32 R36, R8.reuse, R16, R56 ;  /* 0x000000100824723c */ /* 0x040fe20000001838 */
[----:B------:R1:W-:Y:S07]  /*24fa0*/  MUFU.EX2 R161, R2 ;  /* 0x0000000200a17308 */ /* 0x0003ee0000000800 */
[C---:B------:R-:W-:Y:S01]  /*24fb0*/  HMMA.16816.F32 R68, R8.reuse, R18, R68 ;  /* 0x000000120844723c */ /* 0x040fe20000001844 */
[----:B------:R-:W2:Y:S07]  /*24fc0*/  LDSM.16.MT88.4 R16, [R179+0xc000] ;  /* 0x00c00000b310783b */ /* 0x000eae0000004200 */
[----:B------:R-:W-:Y:S01]  /*24fd0*/  HMMA.16816.F32 R32, R8, R12, R140 ;  /* 0x0000000c0820723c */ /* 0x000fe2000000188c */
[----:B-1----:R-:W-:-:S04]  /*24fe0*/  FFMA.FTZ R2, R130, R0, -R7 ;  /* 0x0000000082027223 */ /* 0x002fc80000010807 */
[----:B------:R1:W-:Y:S03]  /*24ff0*/  MUFU.EX2 R160, R2 ;  /* 0x0000000200a07308 */ /* 0x0003e60000000800 */
[----:B------:R-:W-:Y:S01]  /*25000*/  HMMA.16816.F32 R20, R8, R14, R20 ;  /* 0x0000000e0814723c */ /* 0x000fe20000001814 */
[----:B------:R-:W2:Y:S06]  /*25010*/  LDSM.16.MT88.4 R12, [R180+0xc000] ;  /* 0x00c00000b40c783b */ /* 0x000eac0000004200 */
[----:B---3--:R-:W-:Y:S01]  /*25020*/  F2FP.PACK_AB R9, R163, R162 ;  /* 0x000000a2a309723e */ /* 0x008fe200000000ff */
[----:B-1----:R-:W-:Y:S01]  /*25030*/  FFMA.FTZ R2, R75, R0, -R7 ;  /* 0x000000004b027223 */ /* 0x002fe20000010807 */
[----:B------:R-:W-:-:S02]  /*25040*/  MOV R75, R115 ;  /* 0x00000073004b7202 */ /* 0x000fc40000000f00 */
[----:B------:R-:W-:Y:S01]  /*25050*/  MOV R115, R158 ;  /* 0x0000009e00737202 */ /* 0x000fe20000000f00 */
[----:B------:R1:W3:Y:S02]  /*25060*/  MUFU.EX2 R159, R2 ;  /* 0x00000002009f7308 */ /* 0x0002e40000000800 */
[----:B-1----:R-:W-:Y:S01]  /*25070*/  FFMA.FTZ R2, R131, R0, -R7 ;  /* 0x0000000083027223 */ /* 0x002fe20000010807 */
[----:B---3--:R-:W-:-:S05]  /*25080*/  F2FP.PACK_AB R8, R159, R160 ;  /* 0x000000a09f08723e */ /* 0x008fca00000000ff */
[----:B------:R1:W-:Y:S02]  /*25090*/  MUFU.EX2 R158, R2 ;  /* 0x00000002009e7308 */ /* 0x0003e40000000800 */
[----:B-1----:R-:W-:Y:S01]  /*250a0*/  FFMA.FTZ R2, R78, R0, -R7 ;  /* 0x000000004e027223 */ /* 0x002fe20000010807 */
[----:B------:R-:W-:-:S05]  /*250b0*/  MOV R78, R111 ;  /* 0x0000006f004e7202 */ /* 0x000fca0000000f00 */
        /* <DEDUP_REMOVED lines=10> */
[----:B----4-:R-:W-:Y:S01]  /*25160*/  HMMA.16816.F32 R44, R8, R24, R44 ;  /* 0x00000018082c723c */ /* 0x010fe2000000182c */
[----:B-1----:R-:W-:Y:S01]  /*25170*/  FFMA.FTZ R2, R80, R0, -R5 ;  /* 0x0000000050027223 */ /* 0x002fe20000010805 */
[----:B------:R-:W-:-:S03]  /*25180*/  MOV R80, R152 ;  /* 0x0000009800507202 */ /* 0x000fc60000000f00 */
[----:B------:R1:W2:Y:S03]  /*25190*/  MUFU.EX2 R155, R2 ;  /* 0x00000002009b7308 */ /* 0x0002a60000000800 */
[C---:B------:R-:W-:Y:S01]  /*251a0*/  HMMA.16816.F32 R52, R8.reuse, R26, R40 ;  /* 0x0000001a0834723c */ /* 0x040fe20000001828 */
[----:B------:R-:W3:Y:S07]  /*251b0*/  LDSM.16.MT88.4 R24, [R181+0xc800] ;  /* 0x00c80000b518783b */ /* 0x000eee0000004200 */
[----:B------:R-:W-:Y:S01]  /*251c0*/  HMMA.16816.F32 R36, R8, R16, R36 ;  /* 0x000000100824723c */ /* 0x000fe20000001824 */
[----:B-1----:R-:W-:-:S07]  /*251d0*/  FFMA.FTZ R2, R171, R0, -R5 ;  /* 0x00000000ab027223 */ /* 0x002fce0000010805 */
[C---:B------:R-:W-:Y:S01]  /*251e0*/  HMMA.16816.F32 R68, R8.reuse, R18, R68 ;  /* 0x000000120844723c */ /* 0x040fe20000001844 */
[----:B------:R-:W1:Y:S01]  /*251f0*/  LDSM.16.MT88.4 R16, [R179+0xc800] ;  /* 0x00c80000b310783b */ /* 0x000e620000004200 */
[----:B------:R-:W-:Y:S01]  /*25200*/  MOV R171, R119 ;  /* 0x0000007700ab7202 */ /* 0x000fe20000000f00 */
[----:B------:R4:W-:Y:S05]  /*25210*/  MUFU.EX2 R153, R2 ;  /* 0x0000000200997308 */ /* 0x0009ea0000000800 */
[C---:B------:R-:W-:Y:S08]  /*25220*/  HMMA.16816.F32 R32, R8.reuse, R12, R32 ;  /* 0x0000000c0820723c */ /* 0x040ff00000001820 */
[----:B------:R-:W-:Y:S01]  /*25230*/  HMMA.16816.F32 R20, R8, R14, R20 ;  /* 0x0000000e0814723c */ /* 0x000fe20000001814 */
[----:B------:R-:W1:Y:S01]  /*25240*/  LDSM.16.MT88.4 R12, [R180+0xc800] ;  /* 0x00c80000b40c783b */ /* 0x000e620000004200 */
[----:B----4-:R-:W-:Y:S01]  /*25250*/  FFMA.FTZ R2, R172, R0, -R7 ;  /* 0x00000000ac027223 */ /* 0x010fe20000010807 */
[----:B------:R-:W-:-:S03]  /*25260*/  MOV R172, R150 ;  /* 0x0000009600ac7202 */ /* 0x000fc60000000f00 */
[----:B------:R4:W-:Y:S02]  /*25270*/  MUFU.EX2 R152, R2 ;  /* 0x0000000200987308 */ /* 0x0009e40000000800 */
[----:B------:R-:W-:Y:S01]  /*25280*/  HMMA.16816.F32 R60, R8, R30, R60 ;  /* 0x0000001e083c723c */ /* 0x000fe2000000183c */
[----:B------:R-:W1:Y:S06]  /*25290*/  LDSM.16.MT88.4 R28, [R178+0xc800] ;  /* 0x00c80000b21c783b */ /* 0x000e6c0000004200 */
[----:B--2---:R-:W-:Y:S01]  /*252a0*/  F2FP.PACK_AB R9, R155, R154 ;  /* 0x0000009a9b09723e */ /* 0x004fe200000000ff */
[----:B----4-:R-:W-:Y:S01]  /*252b0*/  FFMA.FTZ R2, R81, R0, -R7 ;  /* 0x0000000051027223 */ /* 0x010fe20000010807 */
[----:B------:R-:W-:-:S03]  /*252c0*/  MOV R81, R151 ;  /* 0x0000009700517202 */ /* 0x000fc60000000f00 */
[----:B------:R2:W4:Y:S02]  /*252d0*/  MUFU.EX2 R151, R2 ;  /* 0x0000000200977308 */ /* 0x0005240000000800 */
[----:B--2---:R-:W-:Y:S01]  /*252e0*/  FFMA.FTZ R2, R173, R0, -R7 ;  /* 0x00000000ad027223 */ /* 0x004fe20000010807 */
[----:B------:R-:W-:Y:S02]  /*252f0*/  MOV R173, R149 ;  /* 0x0000009500ad7202 */ /* 0x000fe40000000f00 */
[----:B----4-:R-:W-:-:S03]  /*25300*/  F2FP.PACK_AB R8, R151, R152 ;  /* 0x000000989708723e */ /* 0x010fc600000000ff */
[----:B------:R2:W-:Y:S02]  /*25310*/  MUFU.EX2 R150, R2 ;  /* 0x0000000200967308 */ /* 0x0005e40000000800 */
[----:B--2---:R-:W-:Y:S01]  /*25320*/  FFMA.FTZ R2, R82, R0, -R7 ;  /* 0x0000000052027223 */ /* 0x004fe20000010807 */
[----:B------:R-:W-:-:S05]  /*25330*/  MOV R82, R117 ;  /* 0x0000007500527202 */ /* 0x000fca0000000f00 */
[----:B------:R2:W4:Y:S02]  /*25340*/  MUFU.EX2 R149, R2 ;  /* 0x0000000200957308 */ /* 0x0005240000000800 */
[----:B--2---:R-:W-:Y:S01]  /*25350*/  FFMA.FTZ R2, R83, R0, -R5 ;  /* 0x0000000053027223 */ /* 0x004fe20000010805 */
[----:B------:R-:W-:Y:S02]  /*25360*/  MOV R83, R148 ;  /* 0x0000009400537202 */ /* 0x000fe40000000f00 */
[----:B----4-:R-:W-:-:S03]  /*25370*/  F2FP.PACK_AB R10, R149, R150 ;  /* 0x00000096950a723e */ /* 0x010fc600000000ff */
[----:B------:R2:W4:Y:S02]  /*25380*/  MUFU.EX2 R148, R2 ;  /* 0x0000000200947308 */ /* 0x0005240000000800 */
[----:B--2---:R-:W-:Y:S01]  /*25390*/  FFMA.FTZ R2, R175, R0, -R5 ;  /* 0x00000000af027223 */ /* 0x004fe20000010805 */
[----:B------:R-:W-:Y:S02]  /*253a0*/  MOV R175, R139 ;  /* 0x0000008b00af7202 */ /* 0x000fe40000000f00 */
[----:B----4-:R-:W-:-:S03]  /*253b0*/  F2FP.PACK_AB R11, R148, R153 ;  /* 0x00000099940b723e */ /* 0x010fc600000000ff */
[----:B------:R2:W-:Y:S04]  /*253c0*/  MUFU.EX2 R147, R2 ;  /* 0x0000000200937308 */ /* 0x0005e80000000800 */
[C---:B---3--:R-:W-:Y:S08]  /*253d0*/  HMMA.16816.F32 R44, R8.reuse, R24, R44 ;  /* 0x00000018082c723c */ /* 0x048ff0000000182c */
[----:B------:R-:W-:Y:S01]  /*253e0*/  HMMA.16816.F32 R52, R8, R26, R52 ;  /* 0x0000001a0834723c */ /* 0x000fe20000001834 */
[----:B------:R-:W3:Y:S01]  /*253f0*/  LDSM.16.MT88.4 R24, [R181+0xd000] ;  /* 0x00d00000b518783b */ /* 0x000ee20000004200 */
[----:B--2---:R-:W-:Y:S01]  /*25400*/  FFMA.FTZ R2, R84, R0, -R5 ;  /* 0x0000000054027223 */ /* 0x004fe20000010805 */
[----:B------:R-:W-:-:S03]  /*25410*/  MOV R84, R115 ;  /* 0x0000007300547202 */ /* 0x000fc60000000f00 */
[----:B------:R2:W4:Y:S02]  /*25420*/  MUFU.EX2 R146, R2 ;  /* 0x0000000200927308 */ /* 0x0005240000000800 */
[C---:B-1----:R-:W-:Y:S08]  /*25430*/  HMMA.16816.F32 R36, R8.reuse, R16, R36 ;  /* 0x000000100824723c */ /* 0x042ff00000001824 */
[----:B------:R-:W-:Y:S01]  /*25440*/  HMMA.16816.F32 R68, R8, R18, R68 ;  /* 0x000000120844723c */ /* 0x000fe20000001844 */
[----:B------:R-:W1:Y:S01]  /*25450*/  LDSM.16.MT88.4 R16, [R179+0xd000] ;  /* 0x00d00000b310783b */ /* 0x000e620000004200 */
[----:B--2---:R-:W-:Y:S01]  /*25460*/  FFMA.FTZ R2, R188, R0, -R5 ;  /* 0x00000000bc027223 */ /* 0x004fe20000010805 */
[----:B------:R-:W-:-:S05]  /*25470*/  MOV R188, R110 ;  /* 0x0000006e00bc7202 */ /* 0x000fca0000000f00 */
[C---:B------:R-:W-:Y:S01]  /*25480*/  HMMA.16816.F32 R32, R8.reuse, R12, R32 ;  /* 0x0000000c0820723c */ /* 0x040fe20000001820 */
[----:B------:R2:W-:Y:S07]  /*25490*/  MUFU.EX2 R145, R2 ;  /* 0x0000000200917308 */ /* 0x0005ee0000000800 */
[C---:B------:R-:W-:Y:S01]  /*254a0*/  HMMA.16816.F32 R20, R8.reuse, R14, R20 ;  /* 0x0000000e0814723c */ /* 0x040fe20000001814 */
[----:B------:R-:W1:Y:S07]  /*254b0*/  LDSM.16.MT88.4 R12, [R180+0xd000] ;  /* 0x00d00000b40c783b */ /* 0x000e6e0000004200 */
[----:B------:R-:W-:Y:S01]  /*254c0*/  HMMA.16816.F32 R40, R8, R28, R48 ;  /* 0x0000001c0828723c */ /* 0x000fe20000001830 */
[----:B--2---:R-:W-:Y:S01]  /*254d0*/  FFMA.FTZ R2, R192, R0, -R7 ;  /* 0x00000000c0027223 */ /* 0x004fe20000010807 */
[----:B------:R-:W-:-:S03]  /*254e0*/  MOV R192, R6 ;  /* 0x0000000600c07202 */ /* 0x000fc60000000f00 */
[----:B------:R2:W-:Y:S03]  /*254f0*/  MUFU.EX2 R144, R2 ;  /* 0x0000000200907308 */ /* 0x0005e60000000800 */
[----:B------:R-:W-:Y:S01]  /*25500*/  HMMA.16816.F32 R60, R8, R30, R60 ;  /* 0x0000001e083c723c */ /* 0x000fe2000000183c */
[----:B------:R-:W1:Y:S01]  /*25510*/  LDSM.16.MT88.4 R28, [R178+0xd000] ;  /* 0x00d00000b21c783b */ /* 0x000e620000004200 */
[----:B------:R-:W-:Y:S01]  /*25520*/  FFMA.FTZ R4, R188, R4, R192 ;  /* 0x00000004bc047223 */ /* 0x000fe200000100c0 */
[----:B------:R-:W-:Y:S02]  /*25530*/  MOV R192, R73 ;  /* 0x0000004900c07202 */ /* 0x000fe40000000f00 */
[----:B------:R-:W-:Y:S01]  /*25540*/  MOV R188, R72 ;  /* 0x0000004800bc7202 */ /* 0x000fe20000000f00 */
[----:B------:R-:W-:Y:S01]  /*25550*/  FADD.FTZ R4, R82, R4 ;  /* 0x0000000452047221 */ /* 0x000fe20000010000 */
[----:B----4-:R-:W-:Y:S01]  /*25560*/  F2FP.PACK_AB R9, R146, R147 ;  /* 0x000000939209723e */ /* 0x010fe200000000ff */
[----:B--2---:R-:W-:Y:S01]  /*25570*/  FFMA.FTZ R2, R85, R0, -R7 ;  /* 0x0000000055027223 */ /* 0x004fe20000010807 */
[----:B------:R-:W-:-:S03]  /*25580*/  MOV R85, R118 ;  /* 0x0000007600557202 */ /* 0x000fc60000000f00 */
[----:B------:R2:W4:Y:S02]  /*25590*/  MUFU.EX2 R142, R2 ;  /* 0x00000002008e7308 */ /* 0x0005240000000800 */
[----:B--2---:R-:W-:Y:S01]  /*255a0*/  FFMA.FTZ R2, R193, R0, -R7 ;  /* 0x00000000c1027223 */ /* 0x004fe20000010807 */
[----:B----4-:R-:W-:Y:S02]  /*255b0*/  F2FP.PACK_AB R8, R142, R144 ;  /* 0x000000908e08723e */ /* 0x010fe400000000ff */
[----:B------:R-:W-:-:S03]  /*255c0*/  MOV R193, R116 ;  /* 0x0000007400c17202 */ /* 0x000fc60000000f00 */
[----:B------:R2:W-:Y:S02]  /*255d0*/  MUFU.EX2 R141, R2 ;  /* 0x00000002008d7308 */ /* 0x0005e40000000800 */
[----:B------:R-:W-:Y:S01]  /*255e0*/  FFMA.FTZ R3, R85, R3, R193 ;  /* 0x0000000355037223 */ /* 0x000fe200000100c1 */
[----:B------:R-:W-:Y:S02]  /*255f0*/  MOV R193, R81 ;  /* 0x0000005100c17202 */ /* 0x000fe40000000f00 */
[----:B------:R-:W-:Y:S02]  /*25600*/  MOV R81, R80 ;  /* 0x0000005000517202 */ /* 0x000fe40000000f00 */
[----:B------:R-:W-:Y:S01]  /*25610*/  MOV R80, R75 ;  /* 0x0000004b00507202 */ /* 0x000fe20000000f00 */
[----:B--2---:R-:W-:-:S04]  /*25620*/  FFMA.FTZ R2, R86, R0, -R7 ;  /* 0x0000000056027223 */ /* 0x004fc80000010807 */
[----:B------:R2:W4:Y:S02]  /*25630*/  MUFU.EX2 R143, R2 ;  /* 0x00000002008f7308 */ /* 0x0005240000000800 */
[----:B--2---:R-:W-:Y:S01]  /*25640*/  FFMA.FTZ R2, R87, R0, -R5 ;  /* 0x0000000057027223 */ /* 0x004fe20000010805 */
[----:B----4-:R-:W-:-:S05]  /*25650*/  F2FP.PACK_AB R10, R143, R141 ;  /* 0x0000008d8f0a723e */ /* 0x010fca00000000ff */
[----:B------:R2:W4:Y:S02]  /*25660*/  MUFU.EX2 R140, R2 ;  /* 0x00000002008c7308 */ /* 0x0005240000000800 */
[----:B--2---:R-:W-:Y:S01]  /*25670*/  FFMA.FTZ R2, R168, R0, -R5 ;  /* 0x00000000a8027223 */ /* 0x004fe20000010805 */
[----:B----4-:R-:W-:Y:S02]  /*25680*/  F2FP.PACK_AB R11, R140, R145 ;  /* 0x000000918c0b723e */ /* 0x010fe400000000ff */
[----:B------:R-:W-:-:S03]  /*25690*/  MOV R168, R83 ;  /* 0x0000005300a87202 */ /* 0x000fc60000000f00 */
[----:B------:R2:W-:Y:S02]  /*256a0*/  MUFU.EX2 R138, R2 ;  /* 0x00000002008a7308 */ /* 0x0005e40000000800 */
[----:B---3--:R-:W-:Y:S01]  /*256b0*/  HMMA.16816.F32 R44, R8, R24, R44 ;  /* 0x00000018082c723c */ /* 0x008fe2000000182c */
[----:B------:R-:W-:-:S04]  /*256c0*/  FADD.FTZ R4, R168, R4 ;  /* 0x00000004a8047221 */ /* 0x000fc80000010000 */
[----:B------:R-:W-:-:S03]  /*256d0*/  FADD.FTZ R4, R81, R4 ;  /* 0x0000000451047221 */ /* 0x000fc60000010000 */
[----:B------:R-:W-:Y:S01]  /*256e0*/  HMMA.16816.F32 R52, R8, R26, R52 ;  /* 0x0000001a0834723c */ /* 0x000fe20000001834 */
[----:B------:R-:W3:Y:S01]  /*256f0*/  LDSM.16.MT88.4 R24, [R181+0xd800] ;  /* 0x00d80000b518783b */ /* 0x000ee20000004200 */
[----:B--2---:R-:W-:-:S04]  /*25700*/  FFMA.FTZ R2, R88, R0, -R5 ;  /* 0x0000000058027223 */ /* 0x004fc80000010805 */
[----:B------:R2:W4:Y:S02]  /*25710*/  MUFU.EX2 R139, R2 ;  /* 0x00000002008b7308 */ /* 0x0005240000000800 */
[C---:B-1----:R-:W-:Y:S08]  /*25720*/  HMMA.16816.F32 R48, R8.reuse, R16, R36 ;  /* 0x000000100830723c */ /* 0x042ff00000001824 */
[----:B------:R-:W-:Y:S01]  /*25730*/  HMMA.16816.F32 R68, R8, R18, R68 ;  /* 0x000000120844723c */ /* 0x000fe20000001844 */
[----:B------:R-:W1:Y:S01]  /*25740*/  LDSM.16.MT88.4 R16, [R179+0xd800] ;  /* 0x00d80000b310783b */ /* 0x000e620000004200 */
[----:B--2---:R-:W-:-:S06]  /*25750*/  FFMA.FTZ R2, R104, R0, -R5 ;  /* 0x0000000068027223 */ /* 0x004fcc0000010805 */
[C---:B------:R-:W-:Y:S01]  /*25760*/  HMMA.16816.F32 R36, R8.reuse, R12, R32 ;  /* 0x0000000c0824723c */ /* 0x040fe20000001820 */
[----:B------:R-:W-:Y:S01]  /*25770*/  LDSM.16.MT88.4 R32, [R178+0xe000] ;  /* 0x00e00000b220783b */ /* 0x000fe20000004200 */
[----:B------:R2:W-:Y:S06]  /*25780*/  MUFU.EX2 R137, R2 ;  /* 0x0000000200897308 */ /* 0x0005ec0000000800 */
[C---:B------:R-:W-:Y:S01]  /*25790*/  HMMA.16816.F32 R20, R8.reuse, R14, R20 ;  /* 0x0000000e0814723c */ /* 0x040fe20000001814 */
[----:B------:R-:W1:Y:S07]  /*257a0*/  LDSM.16.MT88.4 R12, [R180+0xd800] ;  /* 0x00d80000b40c783b */ /* 0x000e6e0000004200 */
[----:B------:R-:W-:Y:S01]  /*257b0*/  HMMA.16816.F32 R40, R8, R28, R40 ;  /* 0x0000001c0828723c */ /* 0x000fe20000001828 */
[----:B--2---:R-:W-:Y:S01]  /*257c0*/  FFMA.FTZ R2, R195, R0, -R7 ;  /* 0x00000000c3027223 */ /* 0x004fe20000010807 */
[----:B------:R-:W-:-:S02]  /*257d0*/  MOV R195, R175 ;  /* 0x000000af00c37202 */ /* 0x000fc40000000f00 */
[----:B------:R-:W-:Y:S01]  /*257e0*/  MOV R175, R74 ;  /* 0x0000004a00af7202 */ /* 0x000fe20000000f00 */
[----:B------:R2:W-:Y:S03]  /*257f0*/  MUFU.EX2 R136, R2 ;  /* 0x0000000200887308 */ /* 0x0005e60000000800 */
[----:B------:R-:W-:Y:S01]  /*25800*/  HMMA.16816.F32 R60, R8, R30, R60 ;  /* 0x0000001e083c723c */ /* 0x000fe2000000183c */
[----:B------:R-:W1:Y:S06]  /*25810*/  LDSM.16.MT88.4 R28, [R178+0xd800] ;  /* 0x00d80000b21c783b */ /* 0x000e6c0000004200 */
[----:B----4-:R-:W-:Y:S01]  /*25820*/  F2FP.PACK_AB R9, R139, R138 ;  /* 0x0000008a8b09723e */ /* 0x010fe200000000ff */
[----:B--2---:R-:W-:-:S04]  /*25830*/  FFMA.FTZ R2, R89, R0, -R7 ;  /* 0x0000000059027223 */ /* 0x004fc80000010807 */
[----:B------:R2:W4:Y:S02]  /*25840*/  MUFU.EX2 R131, R2 ;  /* 0x0000000200837308 */ /* 0x0005240000000800 */
[----:B--2---:R-:W-:Y:S01]  /*25850*/  FFMA.FTZ R2, R123, R0, -R7 ;  /* 0x000000007b027223 */ /* 0x004fe20000010807 */
[----:B----4-:R-:W-:-:S05]  /*25860*/  F2FP.PACK_AB R8, R131, R136 ;  /* 0x000000888308723e */ /* 0x010fca00000000ff */
[----:B------:R2:W-:Y:S02]  /*25870*/  MUFU.EX2 R130, R2 ;  /* 0x0000000200827308 */ /* 0x0005e40000000800 */
[----:B--2---:R-:W-:-:S06]  /*25880*/  FFMA.FTZ R2, R90, R0, -R7 ;  /* 0x000000005a027223 */ /* 0x004fcc0000010807 */
[----:B------:R2:W4:Y:S02]  /*25890*/  MUFU.EX2 R129, R2 ;  /* 0x0000000200817308 */ /* 0x0005240000000800 */
[----:B--2---:R-:W-:Y:S01]  /*258a0*/  FFMA.FTZ R2, R91, R0, -R5 ;  /* 0x000000005b027223 */ /* 0x004fe20000010805 */
[----:B----4-:R-:W-:-:S05]  /*258b0*/  F2FP.PACK_AB R10, R129, R130 ;  /* 0x00000082810a723e */ /* 0x010fca00000000ff */
[----:B------:R2:W4:Y:S02]  /*258c0*/  MUFU.EX2 R128, R2 ;  /* 0x0000000200807308 */ /* 0x0005240000000800 */
[----:B--2---:R-:W-:Y:S01]  /*258d0*/  FFMA.FTZ R2, R105, R0, -R5 ;  /* 0x0000000069027223 */ /* 0x004fe20000010805 */
[----:B----4-:R-:W-:-:S05]  /*258e0*/  F2FP.PACK_AB R11, R128, R137 ;  /* 0x00000089800b723e */ /* 0x010fca00000000ff */
[----:B------:R2:W-:Y:S02]  /*258f0*/  MUFU.EX2 R126, R2 ;  /* 0x00000002007e7308 */ /* 0x0005e40000000800 */
[C---:B---3--:R-:W-:Y:S08]  /*25900*/  HMMA.16816.F32 R44, R8.reuse, R24, R44 ;  /* 0x00000018082c723c */ /* 0x048ff0000000182c */
[----:B------:R-:W-:Y:S01]  /*25910*/  HMMA.16816.F32 R52, R8, R26, R52 ;  /* 0x0000001a0834723c */ /* 0x000fe20000001834 */
[----:B--2---:R-:W-:-:S04]  /*25920*/  FFMA.FTZ R2, R92, R0, -R5 ;  /* 0x000000005c027223 */ /* 0x004fc80000010805 */
[----:B------:R2:W3:Y:S03]  /*25930*/  MUFU.EX2 R127, R2 ;  /* 0x00000002007f7308 */ /* 0x0004e60000000800 */
        /* <DEDUP_REMOVED lines=8> */
[----:B------:R-:W4:Y:S07]  /*259c0*/  LDSM.16.MT88.4 R12, [R180+0xe000] ;  /* 0x00e00000b40c783b */ /* 0x000f2e0000004200 */
[----:B------:R-:W-:Y:S01]  /*259d0*/  HMMA.16816.F32 R40, R8, R28, R40 ;  /* 0x0000001c0828723c */ /* 0x000fe20000001828 */
[----:B--2---:R-:W-:-:S04]  /*259e0*/  FFMA.FTZ R2, R113, R0, -R7 ;  /* 0x0000000071027223 */ /* 0x004fc80000010807 */
[----:B------:R2:W-:Y:S03]  /*259f0*/  MUFU.EX2 R124, R2 ;  /* 0x00000002007c7308 */ /* 0x0005e60000000800 */
[----:B------:R-:W-:Y:S01]  /*25a00*/  HMMA.16816.F32 R60, R8, R30, R60 ;  /* 0x0000001e083c723c */ /* 0x000fe2000000183c */
[----:B------:R-:W1:Y:S06]  /*25a10*/  LDSM.16.MT88.4 R28, [R181+0xe000] ;  /* 0x00e00000b51c783b */ /* 0x000e6c0000004200 */
[----:B---3--:R-:W-:Y:S01]  /*25a20*/  F2FP.PACK_AB R9, R127, R126 ;  /* 0x0000007e7f09723e */ /* 0x008fe200000000ff */
[----:B--2---:R-:W-:-:S04]  /*25a30*/  FFMA.FTZ R2, R93, R0, -R7 ;  /* 0x000000005d027223 */ /* 0x004fc80000010807 */
[----:B------:R2:W3:Y:S02]  /*25a40*/  MUFU.EX2 R123, R2 ;  /* 0x00000002007b7308 */ /* 0x0004e40000000800 */
[----:B--2---:R-:W-:Y:S01]  /*25a50*/  FFMA.FTZ R2, R109, R0, -R7 ;  /* 0x000000006d027223 */ /* 0x004fe20000010807 */
[----:B---3--:R-:W-:-:S05]  /*25a60*/  F2FP.PACK_AB R8, R123, R124 ;  /* 0x0000007c7b08723e */ /* 0x008fca00000000ff */
[----:B------:R2:W-:Y:S02]  /*25a70*/  MUFU.EX2 R122, R2 ;  /* 0x00000002007a7308 */ /* 0x0005e40000000800 */
[----:B--2---:R-:W-:-:S06]  /*25a80*/  FFMA.FTZ R2, R94, R0, -R7 ;  /* 0x000000005e027223 */ /* 0x004fcc0000010807 */
[----:B------:R2:W3:Y:S02]  /*25a90*/  MUFU.EX2 R121, R2 ;  /* 0x0000000200797308 */ /* 0x0004e40000000800 */
[----:B--2---:R-:W-:Y:S01]  /*25aa0*/  FFMA.FTZ R2, R95, R0, -R5 ;  /* 0x000000005f027223 */ /* 0x004fe20000010805 */
[----:B---3--:R-:W-:-:S05]  /*25ab0*/  F2FP.PACK_AB R10, R121, R122 ;  /* 0x0000007a790a723e */ /* 0x008fca00000000ff */
[----:B------:R2:W3:Y:S02]  /*25ac0*/  MUFU.EX2 R120, R2 ;  /* 0x0000000200787308 */ /* 0x0004e40000000800 */
[----:B--2---:R-:W-:Y:S01]  /*25ad0*/  FFMA.FTZ R2, R106, R0, -R5 ;  /* 0x000000006a027223 */ /* 0x004fe20000010805 */
[----:B---3--:R-:W-:-:S05]  /*25ae0*/  F2FP.PACK_AB R11, R120, R125 ;  /* 0x0000007d780b723e */ /* 0x008fca00000000ff */
[----:B------:R2:W-:Y:S02]  /*25af0*/  MUFU.EX2 R117, R2 ;  /* 0x0000000200757308 */ /* 0x0005e40000000800 */
[C---:B------:R-:W-:Y:S08]  /*25b00*/  HMMA.16816.F32 R40, R8.reuse, R32, R40 ;  /* 0x000000200828723c */ /* 0x040ff00000001828 */
[----:B------:R-:W-:Y:S01]  /*25b10*/  HMMA.16816.F32 R60, R8, R34, R60 ;  /* 0x00000022083c723c */ /* 0x000fe2000000183c */
[----:B------:R-:W3:Y:S01]  /*25b20*/  LDSM.16.MT88.4 R32, [R178+0xe800] ;  /* 0x00e80000b220783b */ /* 0x000ee20000004200 */
[----:B--2---:R-:W-:Y:S01]  /*25b30*/  FFMA.FTZ R2, R169, R0, -R5 ;  /* 0x00000000a9027223 */ /* 0x004fe20000010805 */
[----:B------:R-:W-:-:S03]  /*25b40*/  MOV R169, R84 ;  /* 0x0000005400a97202 */ /* 0x000fc60000000f00 */
[----:B------:R2:W2:Y:S02]  /*25b50*/  MUFU.EX2 R119, R2 ;  /* 0x0000000200777308 */ /* 0x0004a40000000800 */
[----:B-1----:R-:W-:Y:S01]  /*25b60*/  HMMA.16816.F32 R48, R8, R16, R48 ;  /* 0x000000100830723c */ /* 0x002fe20000001830 */
[----:B------:R-:W-:-:S04]  /*25b70*/  FADD.FTZ R3, R169, R3 ;  /* 0x00000003a9037221 */ /* 0x000fc80000010000 */
[----:B------:R-:W-:-:S03]  /*25b80*/  FADD.FTZ R3, R195, R3 ;  /* 0x00000003c3037221 */ /* 0x000fc60000010000 */
[----:B------:R-:W-:Y:S01]  /*25b90*/  HMMA.16816.F32 R68, R8, R18, R68 ;  /* 0x000000120844723c */ /* 0x000fe20000001844 */
[----:B------:R-:W1:Y:S01]  /*25ba0*/  LDSM.16.MT88.4 R16, [R179+0xe800] ;  /* 0x00e80000b310783b */ /* 0x000e620000004200 */
[----:B------:R-:W-:Y:S02]  /*25bb0*/  FADD.FTZ R3, R193, R3 ;  /* 0x00000003c1037221 */ /* 0x000fe40000010000 */
[----:B--2---:R-:W-:-:S04]  /*25bc0*/  FFMA.FTZ R2, R107, R0, -R5 ;  /* 0x000000006b027223 */ /* 0x004fc80000010805 */
[C---:B----4-:R-:W-:Y:S01]  /*25bd0*/  HMMA.16816.F32 R24, R8.reuse, R12, R24 ;  /* 0x0000000c0818723c */ /* 0x050fe20000001818 */
[----:B------:R2:W-:Y:S07]  /*25be0*/  MUFU.EX2 R118, R2 ;  /* 0x0000000200767308 */ /* 0x0005ee0000000800 */
[C---:B------:R-:W-:Y:S01]  /*25bf0*/  HMMA.16816.F32 R20, R8.reuse, R14, R20 ;  /* 0x0000000e0814723c */ /* 0x040fe20000001814 */
[----:B------:R-:W4:Y:S07]  /*25c00*/  LDSM.16.MT88.4 R12, [R180+0xe800] ;  /* 0x00e80000b40c783b */ /* 0x000f2e0000004200 */
[----:B------:R-:W-:Y:S01]  /*25c10*/  HMMA.16816.F32 R44, R8, R28, R44 ;  /* 0x0000001c082c723c */ /* 0x000fe2000000182c */
[----:B--2---:R-:W-:-:S04]  /*25c20*/  FFMA.FTZ R2, R198, R0, -R7 ;  /* 0x00000000c6027223 */ /* 0x004fc80000010807 */
[----:B------:R2:W-:Y:S03]  /*25c30*/  MUFU.EX2 R116, R2 ;  /* 0x0000000200747308 */ /* 0x0005e60000000800 */
[----:B------:R-:W-:Y:S07]  /*25c40*/  HMMA.16816.F32 R52, R8, R30, R52 ;  /* 0x0000001e0834723c */ /* 0x000fee0000001834 */
[----:B------:R-:W-:Y:S01]  /*25c50*/  F2FP.PACK_AB R9, R119, R117 ;  /* 0x000000757709723e */ /* 0x000fe200000000ff */
[----:B--2---:R-:W-:-:S04]  /*25c60*/  FFMA.FTZ R2, R174, R0, -R7 ;  /* 0x00000000ae027223 */ /* 0x004fc80000010807 */
[----:B------:R2:W1:Y:S02]  /*25c70*/  MUFU.EX2 R115, R2 ;  /* 0x0000000200737308 */ /* 0x0004640000000800 */
[----:B--2---:R-:W-:Y:S01]  /*25c80*/  FFMA.FTZ R2, R199, R0, -R7 ;  /* 0x00000000c7027223 */ /* 0x004fe20000010807 */
[----:B-1----:R-:W-:-:S05]  /*25c90*/  F2FP.PACK_AB R8, R115, R116 ;  /* 0x000000747308723e */ /* 0x002fca00000000ff */
        /* <DEDUP_REMOVED lines=15> */
[----:B------:R-:W-:Y:S01]  /*25d90*/  HMMA.16816.F32 R44, R8, R38, R52 ;  /* 0x00000026082c723c */ /* 0x000fe20000001834 */
[----:B------:R-:W2:Y:S04]  /*25da0*/  LDSM.16.MT88.4 R36, [R181+0xf000] ;  /* 0x00f00000b524783b */ /* 0x000ea80000004200 */
[----:B------:R-:W-:Y:S01]  /*25db0*/  LDSM.16.MT88.4 R52, [R179+0xf800] ;  /* 0x00f80000b334783b */ /* 0x000fe20000004200 */
[----:B-1----:R-:W-:-:S02]  /*25dc0*/  FFMA.FTZ R2, R202, R0, -R5 ;  /* 0x00000000ca027223 */ /* 0x002fc40000010805 */
[C---:B------:R-:W-:Y:S02]  /*25dd0*/  HMMA.16816.F32 R56, R8.reuse, R16, R48 ;  /* 0x000000100838723c */ /* 0x040fe40000001830 */
[----:B------:R1:W-:Y:S06]  /*25de0*/  MUFU.EX2 R111, R2 ;  /* 0x00000002006f7308 */ /* 0x0003ec0000000800 */
[C---:B----4-:R-:W-:Y:S01]  /*25df0*/  HMMA.16816.F32 R48, R8.reuse, R12, R24 ;  /* 0x0000000c0830723c */ /* 0x050fe20000001818 */
[----:B------:R-:W-:Y:S07]  /*25e00*/  LDSM.16.MT88.4 R24, [R178+0xf800] ;  /* 0x00f80000b218783b */ /* 0x000fee0000004200 */
[----:B------:R-:W-:Y:S01]  /*25e10*/  HMMA.16816.F32 R20, R8, R14, R20 ;  /* 0x0000000e0814723c */ /* 0x000fe20000001814 */
[----:B------:R-:W4:Y:S01]  /*25e20*/  LDSM.16.MT88.4 R12, [R180+0xf000] ;  /* 0x00f00000b40c783b */ /* 0x000f220000004200 */
[----:B-1----:R-:W-:-:S04]  /*25e30*/  FFMA.FTZ R2, R205, R0, -R7 ;  /* 0x00000000cd027223 */ /* 0x002fc80000010807 */
[----:B------:R1:W-:Y:S02]  /*25e40*/  MUFU.EX2 R107, R2 ;  /* 0x00000002006b7308 */ /* 0x0003e40000000800 */
        /* <DEDUP_REMOVED lines=11> */
[----:B---3--:R-:W-:-:S05]  /*25f00*/  F2FP.PACK_AB R10, R105, R106 ;  /* 0x0000006a690a723e */ /* 0x008fca00000000ff */
[----:B------:R1:W3:Y:S02]  /*25f10*/  MUFU.EX2 R104, R2 ;  /* 0x0000000200687308 */ /* 0x0002e40000000800 */
[----:B-1----:R-:W-:Y:S01]  /*25f20*/  FFMA.FTZ R2, R207, R0, -R5 ;  /* 0x00000000cf027223 */ /* 0x002fe20000010805 */
[----:B---3--:R-:W-:-:S05]  /*25f30*/  F2FP.PACK_AB R11, R104, R111 ;  /* 0x0000006f680b723e */ /* 0x008fca00000000ff */
[----:B------:R1:W-:Y:S02]  /*25f40*/  MUFU.EX2 R99, R2 ;  /* 0x0000000200637308 */ /* 0x0003e40000000800 */
[C---:B--2---:R-:W-:Y:S08]  /*25f50*/  HMMA.16816.F32 R28, R8.reuse, R32, R28 ;  /* 0x00000020081c723c */ /* 0x044ff0000000181c */
[----:B------:R-:W-:Y:S01]  /*25f60*/  HMMA.16816.F32 R32, R8, R34, R60 ;  /* 0x000000220820723c */ /* 0x000fe2000000183c */
[----:B-1----:R-:W-:-:S04]  /*25f70*/  FFMA.FTZ R2, R102, R0, -R5 ;  /* 0x0000000066027223 */ /* 0x002fc80000010805 */
[----:B------:R1:W2:Y:S03]  /*25f80*/  MUFU.EX2 R101, R2 ;  /* 0x0000000200657308 */ /* 0x0002a60000000800 */
[C---:B------:R-:W-:Y:S08]  /*25f90*/  HMMA.16816.F32 R40, R8.reuse, R36, R40 ;  /* 0x000000240828723c */ /* 0x040ff00000001828 */
[----:B------:R-:W-:Y:S01]  /*25fa0*/  HMMA.16816.F32 R44, R8, R38, R44 ;  /* 0x00000026082c723c */ /* 0x000fe2000000182c */
[----:B------:R-:W3:Y:S01]  /*25fb0*/  LDSM.16.MT88.4 R36, [R181+0xf800] ;  /* 0x00f80000b524783b */ /* 0x000ee20000004200 */
[----:B-1----:R-:W-:-:S06]  /*25fc0*/  FFMA.FTZ R2, R208, R0, -R5 ;  /* 0x00000000d0027223 */ /* 0x002fcc0000010805 */
[C---:B----4-:R-:W-:Y:S01]  /*25fd0*/  HMMA.16816.F32 R60, R8.reuse, R12, R48 ;  /* 0x0000000c083c723c */ /* 0x050fe20000001830 */
[----:B------:R1:W-:Y:S07]  /*25fe0*/  MUFU.EX2 R100, R2 ;  /* 0x0000000200647308 */ /* 0x0003ee0000000800 */
[C---:B------:R-:W-:Y:S01]  /*25ff0*/  HMMA.16816.F32 R48, R8.reuse, R14, R20 ;  /* 0x0000000e0830723c */ /* 0x040fe20000001814 */
[----:B------:R-:W4:Y:S04]  /*26000*/  LDSM.16.MT88.4 R12, [R180+0xf800] ;  /* 0x00f80000b40c783b */ /* 0x000f280000004200 */
[----:B------:R-:W-:Y:S03]  /*26010*/  LDSM.16.MT88.4 R20, [R181+0x10000] ;  /* 0x01000000b514783b */ /* 0x000fe60000004200 */
[----:B------:R-:W-:Y:S01]  /*26020*/  HMMA.16816.F32 R56, R8, R16, R56 ;  /* 0x000000100838723c */ /* 0x000fe20000001838 */
[----:B-1----:R-:W-:-:S04]  /*26030*/  FFMA.FTZ R2, R211, R0, -R7 ;  /* 0x00000000d3027223 */ /* 0x002fc80000010807 */
[----:B------:R1:W-:Y:S03]  /*26040*/  MUFU.EX2 R98, R2 ;  /* 0x0000000200627308 */ /* 0x0003e60000000800 */
[----:B------:R-:W-:Y:S01]  /*26050*/  HMMA.16816.F32 R68, R8, R18, R68 ;  /* 0x000000120844723c */ /* 0x000fe20000001844 */
[----:B------:R-:W3:Y:S06]  /*26060*/  LDSM.16.MT88.4 R16, [R178+0x10000] ;  /* 0x01000000b210783b */ /* 0x000eec0000004200 */
[----:B--2---:R-:W-:Y:S01]  /*26070*/  F2FP.PACK_AB R9, R101, R99 ;  /* 0x000000636509723e */ /* 0x004fe200000000ff */
        /* <DEDUP_REMOVED lines=13> */
[C---:B------:R-:W-:Y:S08]  /*26150*/  HMMA.16816.F32 R64, R8.reuse, R24, R28 ;  /* 0x000000180840723c */ /* 0x040ff0000000181c */
[----:B------:R-:W-:Y:S01]  /*26160*/  HMMA.16816.F32 R28, R8, R26, R32 ;  /* 0x0000001a081c723c */ /* 0x000fe20000001820 */
[----:B-1----:R-:W-:-:S04]  /*26170*/  FFMA.FTZ R2, R197, R0, -R5 ;  /* 0x00000000c5027223 */ /* 0x002fc80000010805 */
[----:B------:R1:W2:Y:S03]  /*26180*/  MUFU.EX2 R94, R2 ;  /* 0x00000002005e7308 */ /* 0x0002a60000000800 */
[C---:B---3--:R-:W-:Y:S08]  /*26190*/  HMMA.16816.F32 R24, R8.reuse, R36, R40 ;  /* 0x000000240818723c */ /* 0x048ff00000001828 */
[----:B------:R-:W-:Y:S01]  /*261a0*/  HMMA.16816.F32 R32, R8, R38, R44 ;  /* 0x000000260820723c */ /* 0x000fe2000000182c */
[----:B------:R-:W3:Y:S01]  /*261b0*/  LDSM.16.MT88.4 R36, [R179+0x10000] ;  /* 0x01000000b324783b */ /* 0x000ee20000004200 */
[----:B-1----:R-:W-:-:S06]  /*261c0*/  FFMA.FTZ R2, R216, R0, -R5 ;  /* 0x00000000d8027223 */ /* 0x002fcc0000010805 */
[C---:B------:R-:W-:Y:S01]  /*261d0*/  HMMA.16816.F32 R40, R8.reuse, R52, R56 ;  /* 0x000000340828723c */ /* 0x040fe20000001838 */
[----:B------:R1:W-:Y:S07]  /*261e0*/  MUFU.EX2 R92, R2 ;  /* 0x00000002005c7308 */ /* 0x0003ee0000000800 */
[C---:B------:R-:W-:Y:S08]  /*261f0*/  HMMA.16816.F32 R52, R8.reuse, R54, R68 ;  /* 0x000000360834723c */ /* 0x040ff00000001844 */
[----:B----4-:R-:W-:Y:S01]  /*26200*/  HMMA.16816.F32 R44, R8, R12, R60 ;  /* 0x0000000c082c723c */ /* 0x010fe2000000183c */
[----:B-1----:R-:W-:-:S04]  /*26210*/  FFMA.FTZ R2, R217, R0, -R7 ;  /* 0x00000000d9027223 */ /* 0x002fc80000010807 */
[----:B------:R1:W-:Y:S03]  /*26220*/  MUFU.EX2 R91, R2 ;  /* 0x00000002005b7308 */ /* 0x0003e60000000800 */
[----:B------:R-:W-:Y:S01]  /*26230*/  HMMA.16816.F32 R48, R8, R14, R48 ;  /* 0x0000000e0830723c */ /* 0x000fe20000001830 */
[----:B------:R-:W-:Y:S06]  /*26240*/  LDSM.16.MT88.4 R12, [R178+0x10800] ;  /* 0x01080000b20c783b */ /* 0x000fec0000004200 */
        /* <DEDUP_REMOVED lines=18> */
[----:B------:R1:W4:Y:S02]  /*26370*/  MUFU.EX2 R86, R2 ;  /* 0x0000000200567308 */ /* 0x0003240000000800 */
[C---:B------:R-:W-:Y:S08]  /*26380*/  HMMA.16816.F32 R72, R8.reuse, R20, R24 ;  /* 0x000000140848723c */ /* 0x040ff00000001818 */
[----:B---3--:R-:W-:Y:S01]  /*26390*/  HMMA.16816.F32 R56, R8, R38, R52 ;  /* 0x000000260838723c */ /* 0x008fe20000001834 */
        /* <DEDUP_REMOVED lines=10> */
[----:B----4-:R-:W-:Y:S01]  /*26440*/  F2FP.PACK_AB R9, R86, R85 ;  /* 0x000000555609723e */ /* 0x010fe200000000ff */
        /* <DEDUP_REMOVED lines=78> */
[----:B--2---:R-:W-:Y:S01]  /*26930*/  FFMA.FTZ R4, R231, R0, -R7 ;  /* 0x00000000e7047223 */ /* 0x004fe20000010807 */
[----:B------:R-:W-:Y:S01]  /*26940*/  LDSM.16.MT88.4 R152, [R181+0x11800] ;  /* 0x01180000b598783b */ /* 0x000fe20000004200 */
[----:B------:R-:W-:Y:S01]  /*26950*/  FADD.FTZ R2, R147, R2 ;  /* 0x0000000293027221 */ /* 0x000fe20000010000 */
[----:B------:R-:W-:Y:S01]  /*26960*/  F2FP.PACK_AB R9, R66, R78 ;  /* 0x0000004e4209723e */ /* 0x000fe200000000ff */
[----:B------:R2:W-:Y:S01]  /*26970*/  MUFU.EX2 R64, R4 ;  /* 0x0000000400407308 */ /* 0x0005e20000000800 */
[----:B------:R-:W-:Y:S02]  /*26980*/  FADD.FTZ R3, R124, R3 ;  /* 0x000000037c037221 */ /* 0x000fe40000010000 */
[----:B------:R-:W-:Y:S02]  /*26990*/  FADD.FTZ R2, R146, R2 ;  /* 0x0000000292027221 */ /* 0x000fe40000010000 */
[----:B------:R-:W-:Y:S02]  /*269a0*/  FADD.FTZ R3, R123, R3 ;  /* 0x000000037b037221 */ /* 0x000fe40000010000 */
[----:B------:R-:W-:-:S02]  /*269b0*/  FADD.FTZ R2, R145, R2 ;  /* 0x0000000291027221 */ /* 0x000fc40000010000 */
[----:B------:R-:W-:Y:S01]  /*269c0*/  FADD.FTZ R3, R122, R3 ;  /* 0x000000037a037221 */ /* 0x000fe20000010000 */
[----:B------:R-:W-:Y:S01]  /*269d0*/  LDSM.16.MT88.4 R144, [R179+0x11800] ;  /* 0x01180000b390783b */ /* 0x000fe20000004200 */
[----:B------:R-:W-:Y:S02]  /*269e0*/  FADD.FTZ R2, R140, R2 ;  /* 0x000000028c027221 */ /* 0x000fe40000010000 */
[----:B------:R-:W-:Y:S02]  /*269f0*/  FADD.FTZ R3, R121, R3 ;  /* 0x0000000379037221 */ /* 0x000fe40000010000 */
        /* <DEDUP_REMOVED lines=21> */
[----:B------:R2:W1:Y:S02]  /*26b50*/  MUFU.EX2 R61, R4 ;  /* 0x00000004003d7308 */ /* 0x0004640000000800 */
[----:B--2---:R-:W-:Y:S01]  /*26b60*/  FFMA.FTZ R4, R225, R0, -R5 ;  /* 0x00000000e1047223 */ /* 0x004fe20000010805 */
[----:B-1----:R-:W-:-:S05]  /*26b70*/  F2FP.PACK_AB R10, R61, R63 ;  /* 0x0000003f3d0a723e */ /* 0x002fca00000000ff */
[----:B------:R1:W2:Y:S02]  /*26b80*/  MUFU.EX2 R60, R4 ;  /* 0x00000004003c7308 */ /* 0x0002a40000000800 */
[----:B-1----:R-:W-:Y:S01]  /*26b90*/  FFMA.FTZ R4, R233, R0, -R5 ;  /* 0x00000000e9047223 */ /* 0x002fe20000010805 */
[----:B--2---:R-:W-:-:S05]  /*26ba0*/  F2FP.PACK_AB R11, R60, R65 ;  /* 0x000000413c0b723e */ /* 0x004fca00000000ff */
[----:B------:R1:W-:Y:S02]  /*26bb0*/  MUFU.EX2 R51, R4 ;  /* 0x0000000400337308 */ /* 0x0003e40000000800 */
[C---:B----4-:R-:W-:Y:S08]  /*26bc0*/  HMMA.16816.F32 R36, R8.reuse, R18, R36 ;  /* 0x000000120824723c */ /* 0x050ff00000001824 */
[----:B------:R-:W-:Y:S01]  /*26bd0*/  HMMA.16816.F32 R44, R8, R16, R44 ;  /* 0x00000010082c723c */ /* 0x000fe2000000182c */
[----:B-1----:R-:W-:-:S04]  /*26be0*/  FFMA.FTZ R4, R227, R0, -R5 ;  /* 0x00000000e3047223 */ /* 0x002fc80000010805 */
[----:B------:R1:W2:Y:S03]  /*26bf0*/  MUFU.EX2 R50, R4 ;  /* 0x0000000400327308 */ /* 0x0002a60000000800 */
[C---:B------:R-:W-:Y:S08]  /*26c00*/  HMMA.16816.F32 R40, R8.reuse, R20, R40 ;  /* 0x000000140828723c */ /* 0x040ff00000001828 */
[----:B------:R-:W-:Y:S01]  /*26c10*/  HMMA.16816.F32 R32, R8, R22, R32 ;  /* 0x000000160820723c */ /* 0x000fe20000001820 */
[----:B------:R-:W4:Y:S01]  /*26c20*/  LDSM.16.MT88.4 R20, [R180+0x11000] ;  /* 0x01100000b414783b */ /* 0x000f220000004200 */
[----:B-1----:R-:W-:-:S06]  /*26c30*/  FFMA.FTZ R4, R234, R0, -R5 ;  /* 0x00000000ea047223 */ /* 0x002fcc0000010805 */
[C---:B---3--:R-:W-:Y:S01]  /*26c40*/  HMMA.16816.F32 R28, R8.reuse, R12, R28 ;  /* 0x0000000c081c723c */ /* 0x048fe2000000181c */
[----:B--2---:R-:W-:Y:S01]  /*26c50*/  F2FP.PACK_AB R137, R50, R51 ;  /* 0x000000333289723e */ /* 0x004fe200000000ff */
[----:B------:R1:W-:Y:S06]  /*26c60*/  MUFU.EX2 R49, R4 ;  /* 0x0000000400317308 */ /* 0x0003ec0000000800 */
[----:B------:R-:W-:Y:S01]  /*26c70*/  HMMA.16816.F32 R12, R8, R14, R56 ;  /* 0x0000000e080c723c */ /* 0x000fe20000001838 */
[----:B-1----:R-:W-:-:S04]  /*26c80*/  FFMA.FTZ R4, R235, R0, -R7 ;  /* 0x00000000eb047223 */ /* 0x002fc80000010807 */
[----:B------:R1:W-:Y:S03]  /*26c90*/  MUFU.EX2 R48, R4 ;  /* 0x0000000400307308 */ /* 0x0003e60000000800 */
[----:B----4-:R-:W-:Y:S01]  /*26ca0*/  HMMA.16816.F32 R140, R8, R20, R52 ;  /* 0x00000014088c723c */ /* 0x010fe20000001834 */
[----:B-1----:R-:W-:-:S07]  /*26cb0*/  FFMA.FTZ R4, R230, R0, -R7 ;  /* 0x00000000e6047223 */ /* 0x002fce0000010807 */
[----:B------:R-:W-:Y:S01]  /*26cc0*/  HMMA.16816.F32 R8, R8, R22, R24 ;  /* 0x000000160808723c */ /* 0x000fe20000001818 */
        /* <DEDUP_REMOVED lines=10> */
[----:B------:R-:W-:Y:S01]  /*26d70*/  FADD.FTZ R3, R110, R3 ;  /* 0x000000036e037221 */ /* 0x000fe20000010000 */
[----:B------:R1:W3:Y:S01]  /*26d80*/  MUFU.EX2 R16, R2 ;  /* 0x0000000200107308 */ /* 0x0002e20000000800 */
        /* <DEDUP_REMOVED lines=57> */
[----:B------:R-:W-:-:S03]  /*27120*/  FADD.FTZ R0, R17, R2 ;  /* 0x0000000211007221 */ /* 0x000fc60000010000 */
[----:B------:R1:W-:Y:S04]  /*27130*/  STL [R1+0x8], R4 ;  /* 0x0000080401007387 */ /* 0x0003e80000100800 */
[----:B------:R1:W-:Y:S02]  /*27140*/  STL [R1+0xc], R0 ;  /* 0x00000c0001007387 */ /* 0x0003e40000100800 */
.L_x_1411:
[----:B-1----:R-:W2:Y:S02]  /*27150*/  LDL R0, [R1+0x4] ;  /* 0x0000040001007983 */ /* 0x002ea40000100800 */
[----:B--2---:R-:W-:-:S13]  /*27160*/  ISETP.GE.AND P0, PT, R0, 0x1, PT ;  /* 0x000000010000780c */ /* 0x004fda0003f06270 */
[----:B------:R-:W-:Y:S05]  /*27170*/  @!P0 BRA `(.L_x_1422) ;  /* 0x00007b4000008947 */ /* 0x000fea0003800000 */
[----:B------:R-:W2:Y:S04]  /*27180*/  LDL R24, [R1+0x14] ;  /* 0x0000140001187983 */ /* 0x000ea80000100800 */
[----:B------:R-:W3:Y:S01]  /*27190*/  LDL R23, [R1+0x10] ;  /* 0x0000100001177983 */ /* 0x000ee20000100800 */
        /* <DEDUP_REMOVED lines=136> */
.L_x_1431:
[----:B-1----:R1:W5:Y:S01]  /*27a20*/  LDL R188, [R1+0x4] ;  /* 0x0000040001bc7983 */ /* 0x0023620000100800 */
[----:B------:R-:W-:Y:S01]  /*27a30*/  ULDC.64 UR4, c[0x0][0x40] ;  /* 0x0000100000047ab9 */ /* 0x000fe20000000a00 */
[----:B------:R-:W-:Y:S04]  /*27a40*/  DEPBAR.LE SB0, 0x0 ;  /* 0x000080000000791a */ /* 0x000fe80000000000 */
[----:B------:R-:W-:Y:S01]  /*27a50*/  UIADD3 UR4, UP0, UR4, 0x160, URZ ;  /* 0x0000016004047890 */ /* 0x000fe2000ff1e03f */
[----:B------:R-:W-:Y:S03]  /*27a60*/  ISETP.NE.U32.AND P0, PT, R240, RZ, PT ;  /* 0x000000fff000720c */ /* 0x000fe60003f05070 */
[----:B------:R-:W-:Y:S01]  /*27a70*/  UIADD3.X UR5, URZ, UR5, URZ, UP0, !UPT ;  /* 0x000000053f057290 */ /* 0x000fe200087fe43f */
[----:B------:R-:W-:Y:S01]  /*27a80*/  ISETP.NE.AND.EX P0, PT, R241, RZ, PT, P0 ;  /* 0x000000fff100720c */ /* 0x000fe20003f05300 */
[----:B---3--:R-:W-:Y:S04]  /*27a90*/  IMAD.U32 R6, RZ, RZ, UR4 ;  /* 0x00000004ff067e24 */ /* 0x008fe8000f8e00ff */
[----:B------:R-:W-:Y:S01]  /*27aa0*/  IMAD.U32 R7, RZ, RZ, UR5 ;  /* 0x00000005ff077e24 */ /* 0x000fe2000f8e00ff */
[----:B------:R-:W-:Y:S01]  /*27ab0*/  WARPSYNC 0xffffffff ;  /* 0xffffffff00007948 */ /* 0x000fe20003800000 */
[----:B------:R-:W-:Y:S06]  /*27ac0*/  BAR.SYNC.DEFER_BLOCKING 0x0 ;  /* 0x0000000000007b1d */ /* 0x000fec0000010000 */
[----:B------:R-:W-:Y:S01]  /*27ad0*/  BSSY B0, `(.L_x_1423) ;  /* 0x0000046000007945 */ /* 0x000fe20003800000 */
[----:B------:R-:W-:-:S05]  /*27ae0*/  @!P0 BRA `(.L_x_1424) ;  /* 0x0000040000008947 */ /* 0x000fca0003800000 */
[----:B-1---5:R-:W-:Y:S01]  /*27af0*/  IMAD.SHL.U32 R11, R188, 0x100, RZ ;  /* 0x00000100bc0b7824 */ /* 0x022fe200078e00ff */
        /* <DEDUP_REMOVED lines=49> */
[----:B-1----:R-:W3:Y:S01]  /*27e10*/  LD.E.64 R6, [R6.64+0x28] ;  /* 0x0000280406067980 */ /* 0x002ee2000c101b00 */
[----:B----4-:R-:W-:Y:S01]  /*27e20*/  SHF.R.S32.HI R8, RZ, 0x1f, R2 ;  /* 0x0000001fff087819 */ /* 0x010fe20000011402 */
[-C--:B--2---:R-:W-:Y:S02]  /*27e30*/  IMAD R0, R5, R2.reuse, RZ ;  /* 0x0000000205007224 */ /* 0x084fe400078e02ff */
[C---:B------:R-:W-:Y:S04]  /*27e40*/  IMAD.WIDE.U32 R2, R4.reuse, R2, RZ ;  /* 0x0000000204027225 */ /* 0x040fe800078e00ff */
[----:B------:R-:W-:Y:S04]  /*27e50*/  IMAD R4, R4, R8, R0 ;  /* 0x0000000804047224 */ /* 0x000fe800078e0200 */
[----:B------:R-:W-:Y:S02]  /*27e60*/  IMAD.IADD R3, R3, 0x1, R4 ;  /* 0x0000000103037824 */ /* 0x000fe400078e0204 */
[----:B---3--:R-:W-:Y:S05]  /*27e70*/  IMAD.IADD R9, R10, 0x1, -R9 ;  /* 0x000000010a097824 */ /* 0x008fea00078e0a09 */
[----:B------:R-:W-:Y:S01]  /*27e80*/  SHF.R.S32.HI R4, RZ, 0x1f, R9 ;  /* 0x0000001fff047819 */ /* 0x000fe20000011409 */
[----:B------:R-:W-:Y:S04]  /*27e90*/  IMAD R0, R7, R9, RZ ;  /* 0x0000000907007224 */ /* 0x000fe800078e02ff */
[----:B------:R-:W-:Y:S02]  /*27ea0*/  IMAD R0, R6, R4, R0 ;  /* 0x0000000406007224 */ /* 0x000fe400078e0200 */
[----:B------:R-:W-:Y:S04]  /*27eb0*/  IMAD.WIDE.U32 R6, R9, R6, R2 ;  /* 0x0000000609067225 */ /* 0x000fe800078e0002 */
[----:B------:R-:W-:Y:S02]  /*27ec0*/  IMAD.IADD R2, R7, 0x1, R0 ;  /* 0x0000000107027824 */ /* 0x000fe400078e0200 */
[----:B------:R-:W-:Y:S01]  /*27ed0*/  IMAD.MOV.U32 R0, RZ, RZ, R6 ;  /* 0x000000ffff007224 */ /* 0x000fe200078e0006 */
[----:B------:R-:W-:-:S05]  /*27ee0*/  BRA `(.L_x_1425) ;  /* 0x0000004000007947 */ /* 0x000fca0003800000 */
.L_x_1424:
[----:B-1----:R-:W-:Y:S02]  /*27ef0*/  ULDC.64 UR4, c[0x0][0x118] ;  /* 0x0000460000047ab9 */ /* 0x002fe40000000a00 */
[----:B------:R-:W2:Y:S02]  /*27f00*/  LD.E R0, [R6.64+0x40] ;  /* 0x0000400406007980 */ /* 0x000ea4000c101900 */
[----:B--2---:R-:W-:Y:S04]  /*27f10*/  LEA R0, -R0, RZ, 0x8 ;  /* 0x000000ff00007211 */ /* 0x004fe800078e41ff */
[----:B------:R-:W-:Y:S02]  /*27f20*/  SHF.R.S32.HI R2, RZ, 0x1f, R0 ;  /* 0x0000001fff027819 */ /* 0x000fe40000011400 */
.L_x_1425:
[----:B------:R-:W-:Y:S05]  /*27f30*/  BSYNC B0 ;  /* 0x0000000000007941 */ /* 0x000fea0003800000 */
.L_x_1423:
[----:B------:R-:W2:Y:S01]  /*27f40*/  LDL R220, [R1] ;  /* 0x0000000001dc7983 */ /* 0x000ea20000100800 */
[----:B------:R-:W-:Y:S01]  /*27f50*/  LEA R200, P5, R0, R238, 0x1 ;  /* 0x000000ee00c87211 */ /* 0x000fe200078a08ff */
[----:B------:R-:W-:Y:S01]  /*27f60*/  ULDC.64 UR8, c[0x0][0x118] ;  /* 0x0000460000087ab9 */ /* 0x000fe20000000a00 */
[----:B------:R-:W-:Y:S01]  /*27f70*/  LEA R172, R186, R183, 0x1 ;  /* 0x000000b7baac7211 */ /* 0x000fe200078e08ff */
[----:B------:R-:W3:Y:S01]  /*27f80*/  LDL.64 R14, [R1+0xc0] ;  /* 0x0000c000010e7983 */ /* 0x000ee20000100a00 */
[----:B------:R-:W-:Y:S01]  /*27f90*/  LEA.HI.X R201, R0, R237, R2, 0x1, P5 ;  /* 0x000000ed00c97211 */ /* 0x000fe200028f0c02 */
[----:B------:R-:W-:Y:S01]  /*27fa0*/  ULDC.64 UR4, c[0x0][0x118] ;  /* 0x0000460000047ab9 */ /* 0x000fe20000000a00 */
[----:B------:R-:W-:Y:S03]  /*27fb0*/  BSSY B1, `(.L_x_1426) ;  /* 0x000038a000017945 */ /* 0x000fe60003800000 */
[----:B------:R-:W4:Y:S04]  /*27fc0*/  LDL R6, [R1+0x14] ;  /* 0x0000140001067983 */ /* 0x000f280000100800 */
[----:B------:R-:W4:Y:S04]  /*27fd0*/  LDL R5, [R1+0x10] ;  /* 0x0000100001057983 */ /* 0x000f280000100800 */
[----:B------:R-:W4:Y:S06]  /*27fe0*/  LDL.64 R12, [R1+0xb8] ;  /* 0x0000b800010c7983 */ /* 0x000f2c0000100a00 */
[----:B------:R-:W4:Y:S04]  /*27ff0*/  LDL R4, [R1+0x148] ;  /* 0x0001480001047983 */ /* 0x000f280000100800 */
[----:B------:R-:W4:Y:S04]  /*28000*/  LDL R7, [R1+0x14c] ;  /* 0x00014c0001077983 */ /* 0x000f280000100800 */
[----:B------:R-:W4:Y:S04]  /*28010*/  LDL R11, [R1+0x140] ;  /* 0x00014000010b7983 */ /* 0x000f280000100800 */
[----:B------:R-:W4:Y:S04]  /*28020*/  LDL R8, [R1+0x11c] ;  /* 0x00011c0001087983 */ /* 0x000f280000100800 */
[----:B------:R-:W4:Y:S04]  /*28030*/  LDL R19, [R1+0x144] ;  /* 0x0001440001137983 */ /* 0x000f280000100800 */
[----:B------:R-:W4:Y:S06]  /*28040*/  LDL.64 R22, [R1+0x30] ;  /* 0x0000300001167983 */ /* 0x000f2c0000100a00 */
[----:B------:R-:W4:Y:S04]  /*28050*/  LDL R18, [R1+0x118] ;  /* 0x0001180001127983 */ /* 0x000f280000100800 */
[----:B------:R-:W4:Y:S06]  /*28060*/  LDL.64 R20, [R1+0xb0] ;  /* 0x0000b00001147983 */ /* 0x000f2c0000100a00 */
[----:B------:R-:W4:Y:S04]  /*28070*/  LDL R9, [R1+0x114] ;  /* 0x0001140001097983 */ /* 0x000f280000100800 */
[----:B------:R-:W4:Y:S04]  /*28080*/  LDL R10, [R1+0x110] ;  /* 0x00011000010a7983 */ /* 0x000f280000100800 */
[----:B------:R-:W4:Y:S06]  /*28090*/  LDL.64 R16, [R1+0xa0] ;  /* 0x0000a00001107983 */ /* 0x000f2c0000100a00 */
[----:B------:R-:W4:Y:S06]  /*280a0*/  LDL.64 R46, [R1+0xa8] ;  /* 0x0000a800012e7983 */ /* 0x000f2c0000100a00 */
[----:B------:R-:W4:Y:S06]  /*280b0*/  LDL.64 R44, [R1+0x28] ;  /* 0x00002800012c7983 */ /* 0x000f2c0000100a00 */
[----:B------:R-:W4:Y:S06]  /*280c0*/  LDL.64 R42, [R1+0x20] ;  /* 0x00002000012a7983 */ /* 0x000f2c0000100a00 */
[----:B------:R-:W4:Y:S04]  /*280d0*/  LDL R37, [R1+0x100] ;  /* 0x0001000001257983 */ /* 0x000f280000100800 */
[----:B------:R-:W4:Y:S06]  /*280e0*/  LDL.64 R40, [R1+0x98] ;  /* 0x0000980001287983 */ /* 0x000f2c0000100a00 */
[----:B------:R-:W4:Y:S04]  /*280f0*/  LDL R34, [R1+0xfc] ;  /* 0x0000fc0001227983 */ /* 0x000f280000100800 */
[----:B------:R-:W4:Y:S06]  /*28100*/  LDL.64 R32, [R1+0x18] ;  /* 0x0000180001207983 */ /* 0x000f2c0000100a00 */
[----:B------:R-:W4:Y:S04]  /*28110*/  LDL R35, [R1+0xf8] ;  /* 0x0000f80001237983 */ /* 0x000f280000100800 */
[----:B------:R-:W4:Y:S06]  /*28120*/  LDL.64 R38, [R1+0x90] ;  /* 0x0000900001267983 */ /* 0x000f2c0000100a00 */
[----:B------:R-:W4:Y:S01]  /*28130*/  LDL R36, [R1+0xf4] ;  /* 0x0000f40001247983 */ /* 0x000f220000100800 */
[----:B--2---:R-:W-:Y:S03]  /*28140*/  ISETP.GE.AND P0, PT, R132, R220, PT ;  /* 0x000000dc8400720c */ /* 0x004fe60003f06270 */
[----:B---3--:R-:W2:Y:S10]  /*28150*/  LDL R15, [R1+0x138] ;  /* 0x00013800010f7983 */ /* 0x008eb40000100800 */
[----:B------:R-:W-:Y:S01]  /*28160*/  @P0 STS.128 [R189+0xa000], RZ ;  /* 0x00a000ffbd000388 */ /* 0x000fe20000000c00 */
[C---:B----4-:R-:W-:Y:S02]  /*28170*/  SHF.L.U32 R3, R5.reuse, 0x4, RZ ;  /* 0x0000000405037819 */ /* 0x050fe400000006ff */
[----:B------:R-:W-:Y:S02]  /*28180*/  SHF.L.U64.HI R6, R5, 0x4, R6 ;  /* 0x0000000405067819 */ /* 0x000fe40000010206 */
[C---:B------:R-:W-:Y:S02]  /*28190*/  @!P0 IADD3 R5, P1, R0.reuse, R14, RZ ;  /* 0x0000000e00058210 */ /* 0x040fe40007f3e0ff */
[C---:B------:R-:W-:Y:S01]  /*281a0*/  @!P0 IADD3 R3, P3, R0.reuse, R3, RZ ;  /* 0x0000000300038210 */ /* 0x040fe20007f7e0ff */
[----:B------:R-:W3:Y:S01]  /*281b0*/  LDL R14, [R1+0x13c] ;  /* 0x00013c00010e7983 */ /* 0x000ee20000100800 */
[----:B------:R-:W-:Y:S03]  /*281c0*/  @!P0 IADD3 R4, P2, R0, R4, RZ ;  /* 0x0000000400048210 */ /* 0x000fe60007f5e0ff */
[----:B------:R-:W4:Y:S01]  /*281d0*/  LDL R13, [R1+0x10c] ;  /* 0x00010c00010d7983 */ /* 0x000f220000100800 */
[C---:B------:R-:W-:Y:S02]  /*281e0*/  @!P0 IADD3.X R6, R2.reuse, R6, RZ, P3, !PT ;  /* 0x0000000602068210 */ /* 0x040fe40001ffe4ff */
[CC--:B------:R-:W-:Y:S01]  /*281f0*/  @!P0 LEA R30, P3, R3.reuse, R238.reuse, 0x1 ;  /* 0x000000ee031e8211 */ /* 0x0c0fe200078608ff */
[----:B------:R-:W-:Y:S01]  /*28200*/  @!PT LDS RZ, [RZ] ;  /* 0x00000000fffff984 */ /* 0x000fe20000000800 */
[----:B------:R-:W-:Y:S01]  /*28210*/  @!PT LDS RZ, [RZ] ;  /* 0x00000000fffff984 */ /* 0x000fe20000000800 */
[----:B------:R-:W-:Y:S01]  /*28220*/  @!PT LDS RZ, [RZ] ;  /* 0x00000000fffff984 */ /* 0x000fe20000000800 */
[----:B------:R1:W-:Y:S01]  /*28230*/  @!P0 LDGSTS.E.BYPASS.LTC128B.128 [R189+0xa000], [R200.64] ;  /* 0x0a000000c8bd8fae */ /* 0x0003e2000b901d48 */
[----:B------:R-:W-:Y:S02]  /*28240*/  @!P0 IADD3.X R7, R2, R7, RZ, P2, !PT ;  /* 0x0000000702078210 */ /* 0x000fe400017fe4ff */
[C---:B------:R-:W-:Y:S02]  /*28250*/  @!P0 LEA R28, P2, R4.reuse, R238, 0x1 ;  /* 0x000000ee041c8211 */ /* 0x040fe400078408ff */
[-C--:B------:R-:W-:Y:S02]  /*28260*/  @!P0 LEA.HI.X R31, R3, R237.reuse, R6, 0x1, P3 ;  /* 0x000000ed031f8211 */ /* 0x080fe400018f0c06 */
[----:B------:R-:W-:Y:S01]  /*28270*/  @!P0 LEA.HI.X R29, R4, R237, R7, 0x1, P2 ;  /* 0x000000ed041d8211 */ /* 0x000fe200010f0c07 */
[----:B------:R-:W-:Y:S01]  /*28280*/  @P0 STS.128 [R189+0xa800], RZ ;  /* 0x00a800ffbd000388 */ /* 0x000fe20000000c00 */
[C---:B------:R-:W-:Y:S02]  /*28290*/  @!P0 IADD3 R4, P3, R0.reuse, R12, RZ ;  /* 0x0000000c00048210 */ /* 0x040fe40007f7e0ff */
[----:B------:R-:W-:Y:S02]  /*282a0*/  @!P0 IADD3 R3, P4, R0, R11, RZ ;  /* 0x0000000b00038210 */ /* 0x000fe40007f9e0ff */
[C---:B------:R-:W-:Y:S02]  /*282b0*/  @!P0 IADD3.X R8, R2.reuse, R8, RZ, P1, !PT ;  /* 0x0000000802088210 */ /* 0x040fe40000ffe4ff */
[CC--:B------:R-:W-:Y:S01]  /*282c0*/  @!P0 LEA R26, P1, R5.reuse, R238.reuse, 0x1 ;  /* 0x000000ee051a8211 */ /* 0x0c0fe200078208ff */
[----:B------:R-:W4:Y:S01]  /*282d0*/  LDL R12, [R1+0x108] ;  /* 0x00010800010c7983 */ /* 0x000f220000100800 */
[----:B------:R-:W-:Y:S02]  /*282e0*/  @!P0 IADD3.X R7, R2, R19, RZ, P4, !PT ;  /* 0x0000001302078210 */ /* 0x000fe400027fe4ff */
[-C--:B------:R-:W-:Y:S01]  /*282f0*/  @!P0 LEA.HI.X R27, R5, R237.reuse, R8, 0x1, P1 ;  /* 0x000000ed051b8211 */ /* 0x080fe200008f0c08 */
[----:B------:R-:W4:Y:S01]  /*28300*/  LDL R11, [R1+0x104] ;  /* 0x00010400010b7983 */ /* 0x000f220000100800 */
[C---:B------:R-:W-:Y:S02]  /*28310*/  @!P0 LEA R24, P4, R3.reuse, R238, 0x1 ;  /* 0x000000ee03188211 */ /* 0x040fe400078808ff */
[----:B------:R-:W-:Y:S01]  /*28320*/  @!P0 IADD3 R5, P2, R0, R22, RZ ;  /* 0x0000001600058210 */ /* 0x000fe20007f5e0ff */
[----:B------:R-:W-:Y:S01]  /*28330*/  @!PT LDS RZ, [RZ] ;  /* 0x00000000fffff984 */ /* 0x000fe20000000800 */
[----:B------:R-:W-:Y:S01]  /*28340*/  @!PT LDS RZ, [RZ] ;  /* 0x00000000fffff984 */ /* 0x000fe20000000800 */
[----:B------:R-:W-:Y:S01]  /*28350*/  @!PT LDS RZ, [RZ] ;  /* 0x00000000fffff984 */ /* 0x000fe20000000800 */
[----:B------:R1:W-:Y:S01]  /*28360*/  @!P0 LDGSTS.E.BYPASS.LTC128B.128 [R189+0xa800], [R30.64] ;  /* 0x0a8000001ebd8fae */ /* 0x0003e2000b901d48 */
[-C--:B------:R-:W-:Y:S02]  /*28370*/  @!P0 LEA.HI.X R25, R3, R237.reuse, R7, 0x1, P4 ;  /* 0x000000ed03198211 */ /* 0x080fe400020f0c07 */
[----:B------:R-:W-:Y:S02]  /*28380*/  @!P0 IADD3.X R8, R2, R18, RZ, P3, !PT ;  /* 0x0000001202088210 */ /* 0x000fe40001ffe4ff */
[----:B------:R-:W-:Y:S02]  /*28390*/  @!P0 LEA R22, P3, R4, R238, 0x1 ;  /* 0x000000ee04168211 */ /* 0x000fe400078608ff */
[----:B------:R-:W-:Y:S01]  /*283a0*/  @!P0 IADD3 R6, P1, R0, R20, RZ ;  /* 0x0000001400068210 */ /* 0x000fe20007f3e0ff */
[----:B------:R-:W-:Y:S01]  /*283b0*/  @P0 STS.128 [R189+0xb000], RZ ;  /* 0x00b000ffbd000388 */ /* 0x000fe20000000c00 */
[----:B------:R-:W-:Y:S02]  /*283c0*/  @!P0 LEA.HI.X R23, R4, R237, R8, 0x1, P3 ;  /* 0x000000ed04178211 */ /* 0x000fe400018f0c08 */
[C---:B------:R-:W-:Y:S02]  /*283d0*/  @!P0 IADD3.X R9, R2.reuse, R9, RZ, P2, !PT ;  /* 0x0000000902098210 */ /* 0x040fe400017fe4ff */
[C---:B------:R-:W-:Y:S02]  /*283e0*/  @!P0 LEA R20, P2, R5.reuse, R238, 0x1 ;  /* 0x000000ee05148211 */ /* 0x040fe400078408ff */
[----:B------:R-:W-:Y:S01]  /*283f0*/  @!P0 IADD3.X R10, R2, R10, RZ, P1, !PT ;  /* 0x0000000a020a8210 */ /* 0x000fe20000ffe4ff */
[----:B------:R-:W-:Y:S01]  /*28400*/  @!PT LDS RZ, [RZ] ;  /* 0x00000000fffff984 */ /* 0x000fe20000000800 */
[----:B------:R-:W-:Y:S01]  /*28410*/  @!PT LDS RZ, [RZ] ;  /* 0x00000000fffff984 */ /* 0x000fe20000000800 */
[----:B------:R-:W-:Y:S01]  /*28420*/  @!PT LDS RZ, [RZ] ;  /* 0x00000000fffff984 */ /* 0x000fe20000000800 */
[----:B------:R1:W-:Y:S01]  /*28430*/  @!P0 LDGSTS.E.BYPASS.LTC128B.128 [R189+0xb000], [R28.64] ;  /* 0x0b0000001cbd8fae */ /* 0x0003e2000b901d48 */
[-C--:B------:R-:W-:Y:S02]  /*28440*/  @!P0 LEA.HI.X R21, R5, R237.reuse, R9, 0x1, P2 ;  /* 0x000000ed05158211 */ /* 0x080fe400010f0c09 */
[----:B------:R-:W-:Y:S02]  /*28450*/  @!P0 LEA R18, P1, R6, R238, 0x1 ;  /* 0x000000ee06128211 */ /* 0x000fe400078208ff */
[----:B------:R-:W-:Y:S02]  /*28460*/  @!P0 IADD3 R4, P3, R0, R46, RZ ;  /* 0x0000002e00048210 */ /* 0x000fe40007f7e0ff */
[----:B------:R-:W-:Y:S01]  /*28470*/  @!P0 LEA.HI.X R19, R6, R237, R10, 0x1, P1 ;  /* 0x000000ed06138211 */ /* 0x000fe200008f0c0a */
[----:B------:R-:W-:Y:S01]  /*28480*/  @P0 STS.128 [R189+0xb800], RZ ;  /* 0x00b800ffbd000388 */ /* 0x000fe20000000c00 */
[C---:B------:R-:W-:Y:S02]  /*28490*/  @!P0 IADD3 R6, P1, R0.reuse, R16, RZ ;  /* 0x0000001000068210 */ /* 0x040fe40007f3e0ff */
[C---:B------:R-:W-:Y:S05]  /*284a0*/  @!P0 IADD3 R5, P2, R0.reuse, R44, RZ ;  /* 0x0000002c00058210 */ /* 0x040fea0007f5e0ff */
        /* <DEDUP_REMOVED lines=24> */
[----:B------:R-:W-:Y:S01]  /*28630*/  @P0 STS.128 [R189+0xe000], RZ ;  /* 0x00e000ffbd000388 */ /* 0x000fe20000000c00 */
[----:B--2---:R-:W-:Y:S04]  /*28640*/  @!P0 IADD3 R3, P4, R0, R15, RZ ;  /* 0x0000000f00038210 */ /* 0x004fe80007f9e0ff */
[C---:B---3--:R-:W-:Y:S02]  /*28650*/  @!P0 IADD3.X R7, R2.reuse, R14, RZ, P4, !PT ;  /* 0x0000000e02078210 */ /* 0x048fe400027fe4ff */
[CC--:B------:R-:W-:Y:S02]  /*28660*/  @!P0 LEA R16, P4, R3.reuse, R238.reuse, 0x1 ;  /* 0x000000ee03108211 */ /* 0x0c0fe400078808ff */
[----:B----4-:R-:W-:Y:S02]  /*28670*/  @!P0 IADD3.X R8, R2, R13, RZ, P3, !PT ;  /* 0x0000000d02088210 */ /* 0x010fe40001ffe4ff */
[-C--:B------:R-:W-:Y:S02]  /*28680*/  @!P0 LEA.HI.X R17, R3, R237.reuse, R7, 0x1, P4 ;  /* 0x000000ed03118211 */ /* 0x080fe400020f0c07 */
[----:B------:R-:W-:Y:S02]  /*28690*/  @!P0 LEA R14, P3, R4, R238, 0x1 ;  /* 0x000000ee040e8211 */ /* 0x000fe400078608ff */
[----:B------:R-:W-:Y:S01]  /*286a0*/  @!P0 IADD3 R3, P4, R0, R42, RZ ;  /* 0x0000002a00038210 */ /* 0x000fe20007f9e0ff */
[----:B------:R-:W-:Y:S01]  /*286b0*/  @!PT LDS RZ, [RZ] ;  /* 0x00000000fffff984 */ /* 0x000fe20000000800 */
[----:B------:R-:W-:Y:S01]  /*286c0*/  @!PT LDS RZ, [RZ] ;  /* 0x00000000fffff984 */ /* 0x000fe20000000800 */
[----:B------:R-:W-:Y:S01]  /*286d0*/  @!PT LDS RZ, [RZ] ;  /* 0x00000000fffff984 */ /* 0x000fe20000000800 */
[----:B------:R1:W-:Y:S01]  /*286e0*/  @!P0 LDGSTS.E.BYPASS.LTC128B.128 [R189+0xe000], [R16.64] ;  /* 0x0e00000010bd8fae */ /* 0x0003e2000b901d48 */
[----:B------:R-:W-:Y:S02]  /*286f0*/  @!P0 LEA.HI.X R15, R4, R237, R8, 0x1, P3 ;  /* 0x000000ed040f8211 */ /* 0x000fe400018f0c08 */
[C---:B------:R-:W-:Y:S02]  /*28700*/  @!P0 IADD3.X R7, R2.reuse, R37, RZ, P4, !PT ;  /* 0x0000002502078210 */ /* 0x040fe400027fe4ff */
[----:B------:R-:W-:Y:S03]  /*28710*/  @!P0 LEA R8, P4, R3, R238, 0x1 ;  /* 0x000000ee03088211 */ /* 0x000fe600078808ff */
[----:B------:R-:W-:Y:S01]  /*28720*/  @P0 STS.128 [R189+0xe800], RZ ;  /* 0x00e800ffbd000388 */ /* 0x000fe20000000c00 */
[C---:B------:R-:W-:Y:S02]  /*28730*/  @!P0 IADD3.X R9, R2.reuse, R12, RZ, P2, !PT ;  /* 0x0000000c02098210 */ /* 0x040fe400017fe4ff */
[CC--:B------:R-:W-:Y:S05]  /*28740*/  @!P0 LEA R12, P2, R5.reuse, R238.reuse, 0x1 ;  /* 0x000000ee050c8211 */ /* 0x0c0fea00078408ff */
[----:B------:R-:W-:Y:S01]  /*28750*/  @!PT LDS RZ, [RZ] ;  /* 0x00000000fffff984 */ /* 0x000fe20000000800 */
[----:B------:R-:W-:Y:S01]  /*28760*/  @!PT LDS RZ, [RZ] ;  /* 0x00000000fffff984 */ /* 0x000fe20000000800 */
[----:B------:R-:W-:Y:S01]  /*28770*/  @!PT LDS RZ, [RZ] ;  /* 0x00000000fffff984 */ /* 0x000fe20000000800 */
[----:B------:R2:W-:Y:S01]  /*28780*/  @!P0 LDGSTS.E.BYPASS.LTC128B.128 [R189+0xe800], [R14.64] ;  /* 0x0e8000000ebd8fae */ /* 0x0005e2000b901d48 */
[----:B------:R-:W-:Y:S02]  /*28790*/  @!P0 IADD3.X R11, R2, R11, RZ, P1, !PT ;  /* 0x0000000b020b8210 */ /* 0x000fe40000ffe4ff */
[-C--:B------:R-:W-:Y:S02]  /*287a0*/  @!P0 LEA.HI.X R13, R5, R237.reuse, R9, 0x1, P2 ;  /* 0x000000ed050d8211 */ /* 0x080fe400010f0c09 */
[C---:B------:R-:W-:Y:S02]  /*287b0*/  @!P0 LEA R10, P1, R6.reuse, R238, 0x1 ;  /* 0x000000ee060a8211 */ /* 0x040fe400078208ff */
[-C--:B------:R-:W-:Y:S01]  /*287c0*/  @!P0 LEA.HI.X R9, R3, R237.reuse, R7, 0x1, P4 ;  /* 0x000000ed03098211 */ /* 0x080fe200020f0c07 */
[----:B------:R-:W-:Y:S01]  /*287d0*/  @P0 STS.128 [R189+0xf000], RZ ;  /* 0x00f000ffbd000388 */ /* 0x000fe20000000c00 */
[----:B------:R-:W-:Y:S02]  /*287e0*/  @!P0 LEA.HI.X R11, R6, R237, R11, 0x1, P1 ;  /* 0x000000ed060b8211 */ /* 0x000fe400008f0c0b */
[C---:B------:R-:W-:Y:S02]  /*287f0*/  @!P0 IADD3 R5, P3, R0.reuse, R40, RZ ;  /* 0x0000002800058210 */ /* 0x040fe40007f7e0ff */
[----:B------:R-:W-:Y:S02]  /*28800*/  @!P0 IADD3 R32, P2, R0, R32, RZ ;  /* 0x0000002000208210 */ /* 0x000fe40007f5e0ff */
[C---:B------:R-:W-:Y:S01]  /*28810*/  @!P0 IADD3.X R34, R2.reuse, R34, RZ, P3, !PT ;  /* 0x0000002202228210 */ /* 0x040fe20001ffe4ff */
[----:B------:R-:W-:Y:S01]  /*28820*/  @!PT LDS RZ, [RZ] ;  /* 0x00000000fffff984 */ /* 0x000fe20000000800 */
[----:B------:R-:W-:Y:S01]  /*28830*/  @!PT LDS RZ, [RZ] ;  /* 0x00000000fffff984 */ /* 0x000fe20000000800 */
[----:B------:R-:W-:Y:S01]  /*28840*/  @!PT LDS RZ, [RZ] ;  /* 0x00000000fffff984 */ /* 0x000fe20000000800 */
[----:B------:R2:W-:Y:S01]  /*28850*/  @!P0 LDGSTS.E.BYPASS.LTC128B.128 [R189+0xf000], [R12.64] ;  /* 0x0f0000000cbd8fae */ /* 0x0005e2000b901d48 */
[CC--:B------:R-:W-:Y:S02]  /*28860*/  @!P0 LEA R6, P3, R5.reuse, R238.reuse, 0x1 ;  /* 0x000000ee05068211 */ /* 0x0c0fe400078608ff */
[----:B------:R-:W-:Y:S02]  /*28870*/  @!P0 IADD3.X R35, R2, R35, RZ, P2, !PT ;  /* 0x0000002302238210 */ /* 0x000fe400017fe4ff */
[-C--:B------:R-:W-:Y:S02]  /*28880*/  @!P0 LEA.HI.X R7, R5, R237.reuse, R34, 0x1, P3 ;  /* 0x000000ed05078211 */ /* 0x080fe400018f0c22 */
[----:B------:R-:W-:Y:S01]  /*28890*/  @!P0 LEA R4, P2, R32, R238, 0x1 ;  /* 0x000000ee20048211 */ /* 0x000fe200078408ff */
[----:B------:R-:W-:Y:S01]  /*288a0*/  @P0 STS.128 [R189+0xf800], RZ ;  /* 0x00f800ffbd000388 */ /* 0x000fe20000000c00 */
[----:B------:R-:W-:Y:S02]  /*288b0*/  @!P0 IADD3 R33, P1, R0, R38, RZ ;  /* 0x0000002600218210 */ /* 0x000fe40007f3e0ff */
[-C--:B------:R-:W-:Y:S02]  /*288c0*/  @!P0 LEA.HI.X R5, R32, R237.reuse, R35, 0x1, P2 ;  /* 0x000000ed20058211 */ /* 0x080fe400010f0c23 */
[----:B------:R-:W-:Y:S02]  /*288d0*/  @!P0 IADD3.X R0, R2, R36, RZ, P1, !PT ;  /* 0x0000002402008210 */ /* 0x000fe40000ffe4ff */
[C---:B------:R-:W-:Y:S01]  /*288e0*/  @!P0 LEA R2, P1, R33.reuse, R238, 0x1 ;  /* 0x000000ee21028211 */ /* 0x040fe200078208ff */
[----:B------:R-:W-:Y:S01]  /*288f0*/  @!PT LDS RZ, [RZ] ;  /* 0x00000000fffff984 */ /* 0x000fe20000000800 */
[----:B------:R-:W-:Y:S01]  /*28900*/  @!PT LDS RZ, [RZ] ;  /* 0x00000000fffff984 */ /* 0x000fe20000000800 */
[----:B------:R-:W-:Y:S01]  /*28910*/  @!PT LDS RZ, [RZ] ;  /* 0x00000000fffff984 */ /* 0x000fe20000000800 */
[----:B------:R3:W-:Y:S01]  /*28920*/  @!P0 LDGSTS.E.BYPASS.LTC128B.128 [R189+0xf800], [R10.64] ;  /* 0x0f8000000abd8fae */ /* 0x0007e2000b901d48 */
[----:B------:R-:W-:Y:S02]  /*28930*/  MOV R238, R200 ;  /* 0x000000c800ee7202 */ /* 0x000fe40000000f00 */
[----:B------:R-:W-:Y:S02]  /*28940*/  @!P0 LEA.HI.X R3, R33, R237, R0, 0x1, P1 ;  /* 0x000000ed21038211 */ /* 0x000fe400008f0c00 */
[----:B------:R-:W-:Y:S02]  /*28950*/  IADD3 R0, R176, R184, RZ ;  /* 0x000000b8b0007210 */ /* 0x000fe40007ffe0ff */
[----:B------:R-:W-:Y:S01]  /*28960*/  MOV R237, R201 ;  /* 0x000000c900ed7202 */ /* 0x000fe20000000f00 */
        /* <DEDUP_REMOVED lines=19> */
[----:B------:R2:W-:Y:S01]  /*28aa0*/  @!P0 LDGSTS.E.BYPASS.LTC128B.128 [R189+0x11800], [R2.64] ;  /* 0x1180000002bd8fae */ /* 0x0005e2000b901d48 */
[----:B------:R-:W-:Y:S06]  /*28ab0*/  ULDC.64 UR8, c[0x0][0x40] ;  /* 0x0000100000087ab9 */ /* 0x000fec0000000a00 */
[----:B------:R-:W-:Y:S01]  /*28ac0*/  UIADD3 UR8, UP0, UR8, 0x160, URZ ;  /* 0x0000016008087890 */ /* 0x000fe2000ff1e03f */
[----:B------:R-:W-:Y:S03]  /*28ad0*/  LDSM.16.M88.4 R128, [R183] ;  /* 0x00000000b780783b */ /* 0x000fe60000000200 */
[----:B------:R-:W-:Y:S05]  /*28ae0*/  UIADD3.X UR9, URZ, UR9, URZ, UP0, !UPT ;  /* 0x000000093f097290 */ /* 0x000fea00087fe43f */
[----:B---3--:R-:W4:Y:S08]  /*28af0*/  LDSM.16.M88.4 R8, [R176+0x2000] ;  /* 0x00200000b008783b */ /* 0x008f300000000200 */
[----:B-1----:R-:W1:Y:S01]  /*28b00*/  LDSM.16.M88.4 R16, [R176+0x2800] ;  /* 0x00280000b010783b */ /* 0x002e620000000200 */
[C---:B--2---:R-:W-:Y:S02]  /*28b10*/  IADD3 R2, R177.reuse, 0x5800, RZ ;  /* 0x00005800b1027810 */ /* 0x044fe40007ffe0ff */
[----:B------:R-:W-:Y:S05]  /*28b20*/  MOV R3, UR9 ;  /* 0x0000000900037c02 */ /* 0x000fea0008000f00 */
[----:B------:R-:W2:Y:S08]  /*28b30*/  LDSM.16.M88.4 R24, [R176+0x3000] ;  /* 0x00300000b018783b */ /* 0x000eb00000000200 */
[----:B------:R-:W3:Y:S08]  /*28b40*/  LDSM.16.M88.4 R32, [R176+0x3800] ;  /* 0x00380000b020783b */ /* 0x000ef00000000200 */
[----:B------:R-:W2:Y:S01]  /*28b50*/  LDSM.16.M88.4 R40, [R176+0x4000] ;  /* 0x00400000b028783b */ /* 0x000ea20000000200 */
[C---:B----4-:R-:W-:Y:S07]  /*28b60*/  HMMA.16816.F32 R4, R128.reuse, R8, RZ ;  /* 0x000000088004723c */ /* 0x050fee00000018ff */
[----:B------:R-:W4:Y:S01]  /*28b70*/  LDSM.16.M88.4 R48, [R176+0x4800] ;  /* 0x00480000b030783b */ /* 0x000f220000000200 */
[C---:B------:R-:W-:Y:S07]  /*28b80*/  HMMA.16816.F32 R8, R128.reuse, R10, RZ ;  /* 0x0000000a8008723c */ /* 0x040fee00000018ff */
[----:B------:R-:W4:Y:S01]  /*28b90*/  LDSM.16.M88.4 R56, [R176+0x5000] ;  /* 0x00500000b038783b */ /* 0x000f220000000200 */
        /* <DEDUP_REMOVED lines=8> */
[C---:B---3--:R-:W-:Y:S07]  /*28c20*/  HMMA.16816.F32 R28, R128.reuse, R32, RZ ;  /* 0x00000020801c723c */ /* 0x048fee00000018ff */
[----:B------:R-:W3:Y:S01]  /*28c30*/  LDSM.16.M88.4 R96, [R176+0x7800] ;  /* 0x00780000b060783b */ /* 0x000ee20000000200 */
[C---:B------:R-:W-:Y:S07]  /*28c40*/  HMMA.16816.F32 R32, R128.reuse, R34, RZ ;  /* 0x000000228020723c */ /* 0x040fee00000018ff */
[----:B------:R-:W1:Y:S01]  /*28c50*/  LDSM.16.M88.4 R104, [R176+0x8000] ;  /* 0x00800000b068783b */ /* 0x000e620000000200 */
[C---:B------:R-:W-:Y:S07]  /*28c60*/  HMMA.16816.F32 R36, R128.reuse, R40, RZ ;  /* 0x000000288024723c */ /* 0x040fee00000018ff */
[----:B------:R-:W1:Y:S01]  /*28c70*/  LDSM.16.M88.4 R112, [R176+0x8800] ;  /* 0x00880000b070783b */ /* 0x000e620000000200 */
[C---:B------:R-:W-:Y:S07]  /*28c80*/  HMMA.16816.F32 R40, R128.reuse, R42, RZ ;  /* 0x0000002a8028723c */ /* 0x040fee00000018ff */
[----:B------:R-:W2:Y:S01]  /*28c90*/  LDSM.16.M88.4 R120, [R176+0x9000] ;  /* 0x00900000b078783b */ /* 0x000ea20000000200 */
[C---:B----4-:R-:W-:Y:S07]  /*28ca0*/  HMMA.16816.F32 R44, R128.reuse, R48, RZ ;  /* 0x00000030802c723c */ /* 0x050fee00000018ff */
[----:B------:R-:W4:Y:S01]  /*28cb0*/  LDSM.16.M88.4 R168, [R176+0x9800] ;  /* 0x00980000b0a8783b */ /* 0x000f220000000200 */
[C---:B------:R-:W-:Y:S07]  /*28cc0*/  HMMA.16816.F32 R48, R128.reuse, R50, RZ ;  /* 0x000000328030723c */ /* 0x040fee00000018ff */
[----:B------:R-:W-:Y:S01]  /*28cd0*/  LDSM.16.M88.4 R172, [R172] ;  /* 0x00000000acac783b */ /* 0x000fe20000000200 */
[C---:B------:R-:W-:Y:S07]  /*28ce0*/  HMMA.16816.F32 R52, R128.reuse, R56, RZ ;  /* 0x000000388034723c */ /* 0x040fee00000018ff */
[----:B------:R-:W0:Y:S01]  /*28cf0*/  LDGDEPBAR ;  /* 0x00000000000079af */ /* 0x000e220000000000 */
[C---:B------:R-:W-:Y:S08]  /*28d00*/  HMMA.16816.F32 R56, R128.reuse, R58, RZ ;  /* 0x0000003a8038723c */ /* 0x040ff000000018ff */
[C---:B-1----:R-:W-:Y:S08]  /*28d10*/  HMMA.16816.F32 R60, R128.reuse, R64, RZ ;  /* 0x00000040803c723c */ /* 0x042ff000000018ff */
[C---:B------:R-:W-:Y:S08]  /*28d20*/  HMMA.16816.F32 R64, R128.reuse, R66, RZ ;  /* 0x000000428040723c */ /* 0x040ff000000018ff */
[C---:B------:R-:W-:Y:S08]  /*28d30*/  HMMA.16816.F32 R68, R128.reuse, R72, RZ ;  /* 0x000000488044723c */ /* 0x040ff000000018ff */
[C---:B------:R-:W-:Y:S08]  /*28d40*/  HMMA.16816.F32 R72, R128.reuse, R74, RZ ;  /* 0x0000004a8048723c */ /* 0x040ff000000018ff */
[C---:B--2---:R-:W-:Y:S08]  /*28d50*/  HMMA.16816.F32 R76, R128.reuse, R80, RZ ;  /* 0x00000050804c723c */ /* 0x044ff000000018ff */
[C---:B------:R-:W-:Y:S08]  /*28d60*/  HMMA.16816.F32 R80, R128.reuse, R82, RZ ;  /* 0x000000528050723c */ /* 0x040ff000000018ff */
[C---:B------:R-:W-:Y:S08]  /*28d70*/  HMMA.16816.F32 R84, R128.reuse, R88, RZ ;  /* 0x000000588054723c */ /* 0x040ff000000018ff */
[C---:B------:R-:W-:Y:S08]  /*28d80*/  HMMA.16816.F32 R88, R128.reuse, R90, RZ ;  /* 0x0000005a8058723c */ /* 0x040ff000000018ff */
[C---:B---3--:R-:W-:Y:S08]  /*28d90*/  HMMA.16816.F32 R92, R128.reuse, R96, RZ ;  /* 0x00000060805c723c */ /* 0x048ff000000018ff */
        /* <DEDUP_REMOVED lines=8> */
[----:B------:R-:W-:Y:S01]  /*28e20*/  HMMA.16816.F32 R128, R128, R170, RZ ;  /* 0x000000aa8080723c */ /* 0x000fe200000018ff */
        /* <DEDUP_REMOVED lines=47> */
[C---:B--2---:R-:W-:Y:S07]  /*29120*/  HMMA.16816.F32 R124, R172.reuse, R168, R124 ;  /* 0x000000a8ac7c723c */ /* 0x044fee000000187c */
[----:B------:R-:W-:Y:S01]  /*29130*/  LEA R168, R187, R183, 0x1 ;  /* 0x000000b7bba87211 */ /* 0x000fe200078e08ff */
[----:B------:R-:W-:Y:S01]  /*29140*/  HMMA.16816.F32 R128, R172, R170, R128 ;  /* 0x000000aaac80723c */ /* 0x000fe20000001880 */
[----:B------:R-:W-:Y:S08]  /*29150*/  LDSM.16.M88.4 R172, [R177] ;  /* 0x00000000b1ac783b */ /* 0x000ff00000000200 */
        /* <DEDUP_REMOVED lines=43> */
[----:B------:R1:W2:Y:S03]  /*29410*/  LDSM.16.M88.4 R172, [R2] ;  /* 0x0000000002ac783b */ /* 0x0002a60000000200 */
[----:B-1----:R-:W-:Y:S04]  /*29420*/  MOV R2, UR8 ;  /* 0x0000000800027c02 */ /* 0x002fe80008000f00 */
[C---:B--2---:R-:W-:Y:S08]  /*29430*/  HMMA.16816.F32 R92, R168.reuse, R172, R92 ;  /* 0x000000aca85c723c */ /* 0x044ff0000000185c */
[C---:B------:R-:W-:Y:S01]  /*29440*/  HMMA.16816.F32 R96, R168.reuse, R174, R96 ;  /* 0x000000aea860723c */ /* 0x040fe20000001860 */
[----:B------:R1:W2:Y:S08]  /*29450*/  LDSM.16.M88.4 R172, [R0] ;  /* 0x0000000000ac783b */ /* 0x0002b00000000200 */
[----:B-1----:R-:W3:Y:S01]  /*29460*/  LD.E R0, [R2.64+0x18c] ;  /* 0x00018c0402007980 */ /* 0x002ee2000c101900 */
[C---:B--2---:R-:W-:Y:S07]  /*29470*/  HMMA.16816.F32 R100, R168.reuse, R172, R100 ;  /* 0x000000aca864723c */ /* 0x044fee0000001864 */
        /* <DEDUP_REMOVED lines=13> */
[----:B------:R-:W-:Y:S08]  /*29550*/  LDSM.16.M88.4 R168, [R185] ;  /* 0x00000000b9a8783b */ /* 0x000ff00000000200 */
[----:B------:R-:W1:Y:S02]  /*29560*/  LDSM.16.M88.4 R172, [R182] ;  /* 0x00000000b6ac783b */ /* 0x000e640000000200 */
[C---:B-1----:R-:W-:Y:S08]  /*29570*/  HMMA.16816.F32 R4, R168.reuse, R172, R4 ;  /* 0x000000aca804723c */ /* 0x042ff00000001804 */
[C---:B------:R-:W-:Y:S01]  /*29580*/  HMMA.16816.F32 R8, R168.reuse, R174, R8 ;  /* 0x000000aea808723c */ /* 0x040fe20000001808 */
[----:B------:R-:W1:Y:S07]  /*29590*/  LDSM.16.M88.4 R172, [R182+0x800] ;  /* 0x00080000b6ac783b */ /* 0x000e6e0000000200 */
[C---:B-1----:R-:W-:Y:S08]  /*295a0*/  HMMA.16816.F32 R12, R168.reuse, R172, R12 ;  /* 0x000000aca80c723c */ /* 0x042ff0000000180c */
[C---:B------:R-:W-:Y:S01]  /*295b0*/  HMMA.16816.F32 R16, R168.reuse, R174, R16 ;  /* 0x000000aea810723c */ /* 0x040fe20000001810 */
[----:B------:R-:W1:Y:S03]  /*295c0*/  LDSM.16.M88.4 R172, [R182+0x1000] ;  /* 0x00100000b6ac783b */ /* 0x000e660000000200 */
[-C--:B---3--:R-:W-:Y:S02]  /*295d0*/  FMUL.FTZ R5, R5, R0.reuse ;  /* 0x0000000005057220 */ /* 0x088fe40000410000 */
[-C--:B------:R-:W-:Y:S02]  /*295e0*/  FMUL.FTZ R4, R4, R0.reuse ;  /* 0x0000000004047220 */ /* 0x080fe40000410000 */
[----:B------:R-:W2:Y:S08]  /*295f0*/  MUFU.TANH R219, R5 ;  /* 0x0000000500db7308 */ /* 0x000eb00000002400 */
[-C--:B------:R-:W-:Y:S02]  /*29600*/  FMUL.FTZ R15, R15, R0.reuse ;  /* 0x000000000f0f7220 */ /* 0x080fe40000410000 */
[-C--:B------:R-:W-:Y:S02]  /*29610*/  FMUL.FTZ R6, R6, R0.reuse ;  /* 0x0000000006067220 */ /* 0x080fe40000410000 */
[-C--:B------:R-:W-:Y:S02]  /*29620*/  FMUL.FTZ R7, R7, R0.reuse ;  /* 0x0000000007077220 */ /* 0x080fe40000410000 */
[-C--:B------:R-:W-:Y:S02]  /*29630*/  FMUL.FTZ R8, R8, R0.reuse ;  /* 0x0000000008087220 */ /* 0x080fe40000410000 */
[-C--:B------:R-:W-:Y:S01]  /*29640*/  FMUL.FTZ R16, R16, R0.reuse ;  /* 0x0000000010107220 */ /* 0x080fe20000410000 */
[----:B------:R-:W3:Y:S01]  /*29650*/  MUFU.TANH R214, R4 ;  /* 0x0000000400d67308 */ /* 0x000ee20000002400 */
[-C--:B------:R-:W-:Y:S02]  /*29660*/  FMUL.FTZ R17, R17, R0.reuse ;  /* 0x0000000011117220 */ /* 0x080fe40000410000 */
[-C--:B------:R-:W-:Y:S02]  /*29670*/  FMUL.FTZ R18, R18, R0.reuse ;  /* 0x0000000012127220 */ /* 0x080fe40000410000 */
[-C--:B------:R-:W-:Y:S02]  /*29680*/  FMUL.FTZ R19, R19, R0.reuse ;  /* 0x0000000013137220 */ /* 0x080fe40000410000 */
[-C--:B------:R-:W-:Y:S02]  /*29690*/  FMUL.FTZ R9, R9, R0.reuse ;  /* 0x0000000009097220 */ /* 0x080fe40000410000 */
[-C--:B------:R-:W-:Y:S01]  /*296a0*/  FMUL.FTZ R10, R10, R0.reuse ;  /* 0x000000000a0a7220 */ /* 0x080fe20000410000 */
[----:B------:R-:W4:Y:S01]  /*296b0*/  MUFU.TANH R218, R8 ;  /* 0x0000000800da7308 */ /* 0x000f220000002400 */
[-C--:B------:R-:W-:Y:S02]  /*296c0*/  FMUL.FTZ R11, R11, R0.reuse ;  /* 0x000000000b0b7220 */ /* 0x080fe40000410000 */
[-C--:B------:R-:W-:Y:S01]  /*296d0*/  FMUL.FTZ R12, R12, R0.reuse ;  /* 0x000000000c0c7220 */ /* 0x080fe20000410000 */
[C---:B-1----:R-:W-:Y:S03]  /*296e0*/  HMMA.16816.F32 R20, R168.reuse, R172, R20 ;  /* 0x000000aca814723c */ /* 0x042fe60000001814 */
[-C--:B------:R-:W-:Y:S03]  /*296f0*/  FMUL.FTZ R13, R13, R0.reuse ;  /* 0x000000000d0d7220 */ /* 0x080fe60000410000 */
[----:B------:R-:W1:Y:S01]  /*29700*/  MUFU.TANH R217, R9 ;  /* 0x0000000900d97308 */ /* 0x000e620000002400 */
[-C--:B------:R-:W-:Y:S01]  /*29710*/  FMUL.FTZ R14, R14, R0.reuse ;  /* 0x000000000e0e7220 */ /* 0x080fe20000410000 */
[C---:B------:R-:W-:Y:S01]  /*29720*/  HMMA.16816.F32 R24, R168.reuse, R174, R24 ;  /* 0x000000aea818723c */ /* 0x040fe20000001818 */
[----:B------:R-:W1:Y:S07]  /*29730*/  LDSM.16.M88.4 R172, [R182+0x1800] ;  /* 0x00180000b6ac783b */ /* 0x000e6e0000000200 */
[----:B------:R-:W1:Y:S08]  /*29740*/  MUFU.TANH R216, R12 ;  /* 0x0000000c00d87308 */ /* 0x000e700000002400 */
[-C--:B------:R-:W-:Y:S02]  /*29750*/  FMUL.FTZ R20, R20, R0.reuse ;  /* 0x0000000014147220 */ /* 0x080fe40000410000 */
[----:B------:R-:W1:Y:S01]  /*29760*/  MUFU.TANH R215, R13 ;  /* 0x0000000d00d77308 */ /* 0x000e620000002400 */
[-C--:B------:R-:W-:Y:S02]  /*29770*/  FMUL.FTZ R21, R21, R0.reuse ;  /* 0x0000000015157220 */ /* 0x080fe40000410000 */
[-C--:B------:R-:W-:Y:S02]  /*29780*/  FMUL.FTZ R22, R22, R0.reuse ;  /* 0x0000000016167220 */ /* 0x080fe40000410000 */
[-C--:B------:R-:W-:Y:S02]  /*29790*/  FMUL.FTZ R23, R23, R0.reuse ;  /* 0x0000000017177220 */ /* 0x080fe40000410000 */
[-C--:B------:R-:W-:Y:S02]  /*297a0*/  FMUL.FTZ R24, R24, R0.reuse ;  /* 0x0000000018187220 */ /* 0x080fe40000410000 */
[-C--:B------:R-:W-:Y:S01]  /*297b0*/  FMUL.FTZ R25, R25, R0.reuse ;  /* 0x0000000019197220 */ /* 0x080fe20000410000 */
[----:B------:R-:W2:Y:S01]  /*297c0*/  MUFU.TANH R213, R16 ;  /* 0x0000001000d57308 */ /* 0x000ea20000002400 */
[-C--:B------:R-:W-:Y:S02]  /*297d0*/  FMUL.FTZ R26, R26, R0.reuse ;  /* 0x000000001a1a7220 */ /* 0x080fe40000410000 */
[-C--:B------:R-:W-:Y:S07]  /*297e0*/  FMUL.FTZ R27, R27, R0.reuse ;  /* 0x000000001b1b7220 */ /* 0x080fee0000410000 */
[----:B------:R-:W2:Y:S01]  /*297f0*/  MUFU.TANH R212, R17 ;  /* 0x0000001100d47308 */ /* 0x000ea20000002400 */
[C---:B-1----:R-:W-:Y:S09]  /*29800*/  HMMA.16816.F32 R28, R168.reuse, R172, R28 ;  /* 0x000000aca81c723c */ /* 0x042ff2000000181c */
[----:B------:R-:W1:Y:S01]  /*29810*/  MUFU.TANH R19, R19 ;  /* 0x0000001300137308 */ /* 0x000e620000002400 */
[C---:B------:R-:W-:Y:S01]  /*29820*/  HMMA.16816.F32 R32, R168.reuse, R174, R32 ;  /* 0x000000aea820723c */ /* 0x040fe20000001820 */
[----:B------:R-:W1:Y:S08]  /*29830*/  LDSM.16.M88.4 R172, [R182+0x2000] ;  /* 0x00200000b6ac783b */ /* 0x000e700000000200 */
[----:B------:R-:W1:Y:S05]  /*29840*/  MUFU.TANH R211, R20 ;  /* 0x0000001400d37308 */ /* 0x000e6a0000002400 */
[-C--:B------:R-:W-:Y:S05]  /*29850*/  FMUL.FTZ R28, R28, R0.reuse ;  /* 0x000000001c1c7220 */ /* 0x080fea0000410000 */
[----:B------:R-:W2:Y:S01]  /*29860*/  MUFU.TANH R210, R21 ;  /* 0x0000001500d27308 */ /* 0x000ea20000002400 */
        /* <DEDUP_REMOVED lines=14> */
[-C--:B------:R-:W-:Y:S02]  /*29950*/  FMUL.FTZ R36, R36, R0.reuse ;  /* 0x0000000024247220 */ /* 0x080fe40000410000 */
[-C--:B------:R-:W-:Y:S03]  /*29960*/  FMUL.FTZ R38, R38, R0.reuse ;  /* 0x0000000026267220 */ /* 0x080fe60000410000 */
[----:B------:R-:W2:Y:S01]  /*29970*/  MUFU.TANH R26, R26 ;  /* 0x0000001a001a7308 */ /* 0x000ea20000002400 */
[-C--:B------:R-:W-:Y:S02]  /*29980*/  FMUL.FTZ R37, R37, R0.reuse ;  /* 0x0000000025257220 */ /* 0x080fe40000410000 */
[-C--:B------:R-:W-:Y:S02]  /*29990*/  FMUL.FTZ R39, R39, R0.reuse ;  /* 0x0000000027277220 */ /* 0x080fe40000410000 */
[-C--:B------:R-:W-:Y:S02]  /*299a0*/  FMUL.FTZ R40, R40, R0.reuse ;  /* 0x0000000028287220 */ /* 0x080fe40000410000 */
[-C--:B------:R-:W-:Y:S02]  /*299b0*/  FMUL.FTZ R42, R42, R0.reuse ;  /* 0x000000002a2a7220 */ /* 0x080fe40000410000 */
[-C--:B------:R-:W-:Y:S01]  /*299c0*/  FMUL.FTZ R41, R41, R0.reuse ;  /* 0x0000000029297220 */ /* 0x080fe20000410000 */
[----:B------:R2:W2:Y:S01]  /*299d0*/  MUFU.TANH R203, R36 ;  /* 0x0000002400cb7308 */ /* 0x0004a20000002400 */
[----:B------:R-:W-:Y:S09]  /*299e0*/  FMUL.FTZ R43, R43, R0 ;  /* 0x000000002b2b7220 */ /* 0x000ff20000410000 */
[----:B------:R-:W3:Y:S01]  /*299f0*/  MUFU.TANH R27, R27 ;  /* 0x0000001b001b7308 */ /* 0x000ee20000002400 */
[C---:B-1----:R-:W-:Y:S09]  /*29a00*/  HMMA.16816.F32 R44, R168.reuse, R172, R44 ;  /* 0x000000aca82c723c */ /* 0x042ff2000000182c */
[----:B------:R1:W1:Y:S01]  /*29a10*/  MUFU.TANH R207, R28 ;  /* 0x0000001c00cf7308 */ /* 0x0002620000002400 */
[C---:B------:R-:W-:Y:S01]  /*29a20*/  HMMA.16816.F32 R48, R168.reuse, R174, R48 ;  /* 0x000000aea830723c */ /* 0x040fe20000001830 */
[----:B------:R-:W1:Y:S02]  /*29a30*/  LDSM.16.M88.4 R172, [R182+0x3000] ;  /* 0x00300000b6ac783b */ /* 0x000e640000000200 */
[----:B--2--5:R-:W-:Y:S04]  /*29a40*/  MOV R36, R188 ;  /* 0x000000bc00247202 */ /* 0x024fe80000000f00 */
[----:B------:R-:W-:Y:S02]  /*29a50*/  ISETP.GE.AND P0, PT, R36, 0x2, PT ;  /* 0x000000022400780c */ /* 0x000fe40003f06270 */
[----:B------:R2:W1:Y:S05]  /*29a60*/  MUFU.TANH R206, R29 ;  /* 0x0000001d00ce7308 */ /* 0x00046a0000002400 */
        /* <DEDUP_REMOVED lines=8> */
[----:B------:R-:W2:Y:S01]  /*29af0*/  MUFU.TANH R31, R31 ;  /* 0x0000001f001f7308 */ /* 0x000ea20000002400 */
[-C--:B------:R-:W-:Y:S09]  /*29b00*/  FMUL.FTZ R49, R49, R0.reuse ;  /* 0x0000000031317220 */ /* 0x080ff20000410000 */
[----:B------:R2:W2:Y:S01]  /*29b10*/  MUFU.TANH R205, R32 ;  /* 0x0000002000cd7308 */ /* 0x0004a20000002400 */
[C---:B-1----:R-:W-:Y:S09]  /*29b20*/  HMMA.16816.F32 R52, R168.reuse, R172, R52 ;  /* 0x000000aca834723c */ /* 0x042ff20000001834 */
[----:B------:R1:W1:Y:S01]  /*29b30*/  MUFU.TANH R204, R33 ;  /* 0x0000002100cc7308 */ /* 0x0002620000002400 */
        /* <DEDUP_REMOVED lines=12> */
[-C--:B------:R-:W-:Y:S09]  /*29c00*/  FMUL.FTZ R57, R57, R0.reuse ;  /* 0x0000000039397220 */ /* 0x080ff20000410000 */
[----:B------:R-:W2:Y:S01]  /*29c10*/  MUFU.TANH R38, R38 ;  /* 0x0000002600267308 */ /* 0x000ea20000002400 */
[C---:B-1----:R-:W-:Y:S09]  /*29c20*/  HMMA.16816.F32 R60, R168.reuse, R172, R60 ;  /* 0x000000aca83c723c */ /* 0x042ff2000000183c */
[----:B------:R1:W1:Y:S01]  /*29c30*/  MUFU.TANH R199, R40 ;  /* 0x0000002800c77308 */ /* 0x0002620000002400 */
[C---:B------:R-:W-:Y:S01]  /*29c40*/  HMMA.16816.F32 R64, R168.reuse, R174, R64 ;  /* 0x000000aea840723c */ /* 0x040fe20000001840 */
[----:B------:R-:W1:Y:S08]  /*29c50*/  LDSM.16.M88.4 R172, [R182+0x4000] ;  /* 0x00400000b6ac783b */ /* 0x000e700000000200 */
        /* <DEDUP_REMOVED lines=29> */
[----:B------:R-:W1:Y:S01]  /*29e30*/  MUFU.TANH R50, R50 ;  /* 0x0000003200327308 */ /* 0x000e620000002400 */
[C---:B------:R-:W-:Y:S01]  /*29e40*/  HMMA.16816.F32 R80, R168.reuse, R174, R80 ;  /* 0x000000aea850723c */ /* 0x040fe20000001850 */
[----:B------:R-:W1:Y:S08]  /*29e50*/  LDSM.16.M88.4 R172, [R182+0x5000] ;  /* 0x00500000b6ac783b */ /* 0x000e700000000200 */
[----:B------:R-:W1:Y:S05]  /*29e60*/  MUFU.TANH R51, R51 ;  /* 0x0000003300337308 */ /* 0x000e6a0000002400 */
[-C--:B------:R-:W-:Y:S02]  /*29e70*/  FMUL.FTZ R78, R78, R0.reuse ;  /* 0x000000004e4e7220 */ /* 0x080fe40000410000 */
[-C--:B------:R-:W-:Y:S03]  /*29e80*/  FMUL.FTZ R79, R79, R0.reuse ;  /* 0x000000004f4f7220 */ /* 0x080fe60000410000 */
[----:B------:R2:W2:Y:S01]  /*29e90*/  MUFU.TANH R193, R52 ;  /* 0x0000003400c17308 */ /* 0x0004a20000002400 */
        /* <DEDUP_REMOVED lines=9> */
[----:B------:R-:W1:Y:S01]  /*29f30*/  MUFU.TANH R55, R55 ;  /* 0x0000003700377308 */ /* 0x000e620000002400 */
        /* <DEDUP_REMOVED lines=18> */
[----:B------:R1:W1:Y:S05]  /*2a060*/  MUFU.TANH R16, R62 ;  /* 0x0000003e00107308 */ /* 0x00026a0000002400 */
        /* <DEDUP_REMOVED lines=24> */
[----:B------:R-:W2:Y:S01]  /*2a1f0*/  MUFU.TANH R70, R70 ;  /* 0x0000004600467308 */ /* 0x000ea20000002400 */
        /* <DEDUP_REMOVED lines=21> */
[----:B------:R-:W1:Y:S01]  /*2a350*/  LDSM.16.M88.4 R172, [R182+0x7800] ;  /* 0x00780000b6ac783b */ /* 0x000e620000000200 */
[----:B------:R-:W-:Y:S07]  /*2a360*/  DEPBAR.LE SB0, 0x0 ;  /* 0x000080000000791a */ /* 0x000fee0000000000 */
[----:B------:R-:W1:Y:S01]  /*2a370*/  MUFU.TANH R78, R78 ;  /* 0x0000004e004e7308 */ /* 0x000e620000002400 */
[----:B------:R-:W-:Y:S04]  /*2a380*/  BAR.SYNC.DEFER_BLOCKING 0x0 ;  /* 0x0000000000007b1d */ /* 0x000fe80000010000 */
        /* <DEDUP_REMOVED lines=13> */
[----:B------:R-:W-:Y:S09]  /*2a460*/  HMMA.16816.F32 R128, R168, R174, R128 ;  /* 0x000000aea880723c */ /* 0x000ff20000001880 */
[----:B------:R1:W1:Y:S05]  /*2a470*/  MUFU.TANH R169, R6 ;  /* 0x0000000600a97308 */ /* 0x00026a0000002400 */
[-C--:B------:R-:W-:Y:S02]  /*2a480*/  FMUL.FTZ R124, R124, R0.reuse ;  /* 0x000000007c7c7220 */ /* 0x080fe40000410000 */
[-C--:B------:R-:W-:Y:S03]  /*2a490*/  FMUL.FTZ R125, R125, R0.reuse ;  /* 0x000000007d7d7220 */ /* 0x080fe60000410000 */
[----:B------:R1:W1:Y:S01]  /*2a4a0*/  MUFU.TANH R174, R7 ;  /* 0x0000000700ae7308 */ /* 0x0002620000002400 */
[-C--:B------:R-:W-:Y:S02]  /*2a4b0*/  FMUL.FTZ R126, R126, R0.reuse ;  /* 0x000000007e7e7220 */ /* 0x080fe40000410000 */
[-C--:B------:R-:W-:Y:S02]  /*2a4c0*/  FMUL.FTZ R127, R127, R0.reuse ;  /* 0x000000007f7f7220 */ /* 0x080fe40000410000 */
[-C--:B------:R-:W-:Y:S02]  /*2a4d0*/  FMUL.FTZ R128, R128, R0.reuse ;  /* 0x0000000080807220 */ /* 0x080fe40000410000 */
[-C--:B------:R-:W-:Y:S02]  /*2a4e0*/  FMUL.FTZ R129, R129, R0.reuse ;  /* 0x0000000081817220 */ /* 0x080fe40000410000 */
[-C--:B------:R-:W-:Y:S01]  /*2a4f0*/  FMUL.FTZ R5, R130, R0.reuse ;  /* 0x0000000082057220 */ /* 0x080fe20000410000 */
[----:B------:R1:W1:Y:S01]  /*2a500*/  MUFU.TANH R172, R11 ;  /* 0x0000000b00ac7308 */ /* 0x0002620000002400 */
[----:B------:R-:W-:Y:S09]  /*2a510*/  FMUL.FTZ R0, R131, R0 ;  /* 0x0000000083007220 */ /* 0x000ff20000410000 */
        /* <DEDUP_REMOVED lines=55> */
[----:B------:R1:W1:Y:S01]  /*2a890*/  MUFU.TANH R4, R0 ;  /* 0x0000000000047308 */ /* 0x0002620000002400 */
[----:B------:R-:W-:-:S05]  /*2a8a0*/  @!P0 BRA `(.L_x_1427) ;  /* 0x00000fa000008947 */ /* 0x000fca0003800000 */
[----:B--234-:R-:W-:Y:S01]  /*2a8b0*/  ISETP.NE.U32.AND P0, PT, R240, RZ, PT ;  /* 0x000000fff000720c */ /* 0x01cfe20003f05070 */
[----:B------:R-:W-:Y:S03]  /*2a8c0*/  BSSY B0, `(.L_x_1428) ;  /* 0x0000048000007945 */ /* 0x000fe60003800000 */
[----:B------:R-:W-:Y:S11]  /*2a8d0*/  ISETP.NE.AND.EX P0, PT, R241, RZ, PT, P0 ;  /* 0x000000fff100720c */ /* 0x000ff60003f05300 */
[----:B------:R-:W-:Y:S02]  /*2a8e0*/  @!UPT UIADD3 URZ, URZ, URZ, URZ ;  /* 0x0000003f3f3ff290 */ /* 0x000fe4000fffe03f */
[----:B------:R-:W-:-:S05]  /*2a8f0*/  @!P0 BRA `(.L_x_1429) ;  /* 0x0000041000008947 */ /* 0x000fca0003800000 */
[----:B-1----:R-:W2:Y:S02]  /*2a900*/  LD.E R6, [R2.64+0x170] ;  /* 0x0001700402067980 */ /* 0x002ea4000c101900 */
        /* <DEDUP_REMOVED lines=64> */
.L_x_1429:
[----:B-1----:R-:W2:Y:S02]  /*2ad10*/  LD.E R0, [R2.64+0x38] ;  /* 0x0000380402007980 */ /* 0x002ea4000c101900 */
[----:B--2---:R-:W-:Y:S04]  /*2ad20*/  LEA R0, -R0, RZ, 0x8 ;  /* 0x000000ff00007211 */ /* 0x004fe800078e41ff */
[----:B------:R-:W-:Y:S02]  /*2ad30*/  SHF.R.S32.HI R6, RZ, 0x1f, R0 ;  /* 0x0000001fff067819 */ /* 0x000fe40000011400 */
.L_x_1430:
[----:B------:R-:W-:Y:S05]  /*2ad40*/  BSYNC B0 ;  /* 0x0000000000007941 */ /* 0x000fea0003800000 */
.L_x_1428:
        /* <DEDUP_REMOVED lines=19> */
[----:B------:R-:W5:Y:S04]  /*2ae80*/  LDL.64 R60, [R1+0x50] ;  /* 0x00005000013c7983 */ /* 0x000f680000100a00 */
        /* <DEDUP_REMOVED lines=15> */
[----:B------:R-:W3:Y:S03]  /*2af80*/  LDL R37, [R1+0xe4] ;  /* 0x0000e40001257983 */ /* 0x000ee60000100800 */
        /* <DEDUP_REMOVED lines=13> */
[----:B------:R-:W5:Y:S04]  /*2b060*/  LDL R14, [R1+0x120] ;  /* 0x00012000010e7983 */ /* 0x000f680000100800 */
[----:B------:R-:W-:Y:S01]  /*2b070*/  @!PT LDS RZ, [RZ] ;  /* 0x00000000fffff984 */ /* 0x000fe20000000800 */
[----:B------:R-:W-:Y:S01]  /*2b080*/  @!PT LDS RZ, [RZ] ;  /* 0x00000000fffff984 */ /* 0x000fe20000000800 */
[----:B------:R-:W-:Y:S01]  /*2b090*/  @!PT LDS RZ, [RZ] ;  /* 0x00000000fffff984 */ /* 0x000fe20000000800 */
[----:B------:R1:W-:Y:S04]  /*2b0a0*/  @!P0 LDGSTS.E.BYPASS.LTC128B.128 [R189+0x3800], [R10.64] ;  /* 0x038000000abd8fae */ /* 0x0003e8000b901d44 */
[----:B------:R1:W-:Y:S02]  /*2b0b0*/  @P0 STS.128 [R189+0x4000], RZ ;  /* 0x004000ffbd000388 */ /* 0x0003e40000000c00 */
[----:B-1----:R-:W-:Y:S01]  /*2b0c0*/  @!P0 IMAD.X R11, R6, 0x1, R13, P1 ;  /* 0x00000001060b8824 */ /* 0x002fe200008e060d */
[CC--:B------:R-:W-:Y:S01]  /*2b0d0*/  @!P0 LEA R10, P1, R7.reuse, R243.reuse, 0x1 ;  /* 0x000000f3070a8211 */ /* 0x0c0fe200078208ff */
[----:B------:R-:W5:Y:S03]  /*2b0e0*/  LDL R13, [R1+0x124] ;  /* 0x00012400010d7983 */ /* 0x000f660000100800 */
[----:B------:R-:W-:Y:S02]  /*2b0f0*/  @!P0 LEA.HI.X R11, R7, R242, R11, 0x1, P1 ;  /* 0x000000f2070b8211 */ /* 0x000fe400008f0c0b */
[----:B------:R-:W-:Y:S02]  /*2b100*/  @!P0 IADD3 R7, P1, R0, R52, RZ ;  /* 0x0000003400078210 */ /* 0x000fe40007f3e0ff */
[----:B------:R-:W5:Y:S04]  /*2b110*/  LDL.64 R52, [R1+0x68] ;  /* 0x0000680001347983 */ /* 0x000f680000100a00 */
        /* <DEDUP_REMOVED lines=15> */
[----:B------:R1:W-:Y:S01]  /*2b210*/  @P0 STS.128 [R189+0x5000], RZ ;  /* 0x005000ffbd000388 */ /* 0x0003e20000000c00 */
[----:B--2---:R-:W-:Y:S01]  /*2b220*/  @!P0 IMAD.X R11, R6, 0x1, R39, P1 ;  /* 0x00000001060b8824 */ /* 0x004fe200008e0627 */
[CC--:B------:R-:W-:Y:S02]  /*2b230*/  @!P0 LEA R10, P1, R7.reuse, R243.reuse, 0x1 ;  /* 0x000000f3070a8211 */ /* 0x0c0fe400078208ff */
[----:B------:R-:W2:Y:S02]  /*2b240*/  LDL R39, [R1+0xd8] ;  /* 0x0000d80001277983 */ /* 0x000ea40000100800 */
[----:B------:R-:W-:Y:S05]  /*2b250*/  @!P0 LEA.HI.X R11, R7, R242, R11, 0x1, P1 ;  /* 0x000000f2070b8211 */ /* 0x000fea00008f0c0b */
[----:B------:R-:W-:Y:S01]  /*2b260*/  @!PT LDS RZ, [RZ] ;  /* 0x00000000fffff984 */ /* 0x000fe20000000800 */
[----:B------:R-:W-:Y:S01]  /*2b270*/  @!PT LDS RZ, [RZ] ;  /* 0x00000000fffff984 */ /* 0x000fe20000000800 */
[----:B------:R-:W-:Y:S01]  /*2b280*/  @!PT LDS RZ, [RZ] ;  /* 0x00000000fffff984 */ /* 0x000fe20000000800 */
[----:B------:R3:W-:Y:S01]  /*2b290*/  @!P0 LDGSTS.E.BYPASS.LTC128B.128 [R189+0x5000], [R10.64] ;  /* 0x050000000abd8fae */ /* 0x0007e2000b901d44 */
[----:B----4-:R-:W-:Y:S03]  /*2b2a0*/  @!P0 IADD3 R7, P1, R0, R56, RZ ;  /* 0x0000003800078210 */ /* 0x010fe60007f3e0ff */
[----:B------:R-:W4:Y:S04]  /*2b2b0*/  LDL.64 R56, [R1+0x48] ;  /* 0x0000480001387983 */ /* 0x000f280000100a00 */
[----:B------:R1:W-:Y:S01]  /*2b2c0*/  @P0 STS.128 [R189+0x5800], RZ ;  /* 0x005800ffbd000388 */ /* 0x0003e20000000c00 */
[----:B---3--:R-:W-:Y:S01]  /*2b2d0*/  @!P0 IMAD.X R11, R6, 0x1, R37, P1 ;  /* 0x00000001060b8824 */ /* 0x008fe200008e0625 */
[CC--:B------:R-:W-:Y:S02]  /*2b2e0*/  @!P0 LEA R10, P1, R7.reuse, R243.reuse, 0x1 ;  /* 0x000000f3070a8211 */ /* 0x0c0fe400078208ff */
[----:B------:R-:W3:Y:S02]  /*2b2f0*/  LDL R37, [R1+0xd4] ;  /* 0x0000d40001257983 */ /* 0x000ee40000100800 */
[----:B------:R-:W-:Y:S05]  /*2b300*/  @!P0 LEA.HI.X R11, R7, R242, R11, 0x1, P1 ;  /* 0x000000f2070b8211 */ /* 0x000fea00008f0c0b */
[----:B------:R-:W-:Y:S01]  /*2b310*/  @!PT LDS RZ, [RZ] ;  /* 0x00000000fffff984 */ /* 0x000fe20000000800 */
[----:B------:R-:W-:Y:S01]  /*2b320*/  @!PT LDS RZ, [RZ] ;  /* 0x00000000fffff984 */ /* 0x000fe20000000800 */
[----:B------:R-:W-:Y:S01]  /*2b330*/  @!PT LDS RZ, [RZ] ;  /* 0x00000000fffff984 */ /* 0x000fe20000000800 */
[----:B------:R1:W-:Y:S04]  /*2b340*/  @!P0 LDGSTS.E.BYPASS.LTC128B.128 [R189+0x5800], [R10.64] ;  /* 0x058000000abd8fae */ /* 0x0003e8000b901d44 */
[----:B------:R1:W-:Y:S01]  /*2b350*/  @P0 STS.128 [R189+0x6000], RZ ;  /* 0x006000ffbd000388 */ /* 0x0003e20000000c00 */
[----:B-----5:R-:W-:Y:S03]  /*2b360*/  @!P0 IADD3 R7, P1, R0, R14, RZ ;  /* 0x0000000e00078210 */ /* 0x020fe60007f3e0ff */
[----:B------:R-:W5:Y:S02]  /*2b370*/  LDL R14, [R1+0xd0] ;  /* 0x0000d000010e7983 */ /* 0x000f640000100800 */
        /* <DEDUP_REMOVED lines=43> */
[----:B----4-:R-:W-:Y:S03]  /*2b630*/  @!P0 IADD3 R7, P1, R0, R56, RZ ;  /* 0x0000003800078210 */ /* 0x010fe60007f3e0ff */
[----:B------:R-:W-:Y:S01]  /*2b640*/  @!PT LDS RZ, [RZ] ;  /* 0x00000000fffff984 */ /* 0x000fe20000000800 */
[----:B------:R-:W-:Y:S01]  /*2b650*/  @!PT LDS RZ, [RZ] ;  /* 0x00000000fffff984 */ /* 0x000fe20000000800 */
[----:B------:R-:W-:Y:S01]  /*2b660*/  @!PT LDS RZ, [RZ] ;  /* 0x00000000fffff984 */ /* 0x000fe20000000800 */
[----:B------:R5:W-:Y:S04]  /*2b670*/  @!P0 LDGSTS.E.BYPASS.LTC128B.128 [R189+0x8000], [R10.64] ;  /* 0x080000000abd8fae */ /* 0x000be8000b901d44 */
[----:B------:R1:W-:Y:S01]  /*2b680*/  @P0 STS.128 [R189+0x8800], RZ ;  /* 0x008800ffbd000388 */ /* 0x0003e20000000c00 */
[----:B-----5:R-:W-:Y:S01]  /*2b690*/  @!P0 IMAD.X R11, R6, 0x1, R14, P1 ;  /* 0x00000001060b8824 */ /* 0x020fe200008e060e */
[CC--:B------:R-:W-:Y:S04]  /*2b6a0*/  @!P0 LEA R10, P1, R7.reuse, R243.reuse, 0x1 ;  /* 0x000000f3070a8211 */ /* 0x0c0fe800078208ff */
[----:B------:R-:W-:Y:S05]  /*2b6b0*/  @!P0 LEA.HI.X R11, R7, R242, R11, 0x1, P1 ;  /* 0x000000f2070b8211 */ /* 0x000fea00008f0c0b */
[----:B------:R-:W-:Y:S01]  /*2b6c0*/  @!PT LDS RZ, [RZ] ;  /* 0x00000000fffff984 */ /* 0x000fe20000000800 */
[----:B------:R-:W-:Y:S01]  /*2b6d0*/  @!PT LDS RZ, [RZ] ;  /* 0x00000000fffff984 */ /* 0x000fe20000000800 */
[----:B------:R-:W-:Y:S01]  /*2b6e0*/  @!PT LDS RZ, [RZ] ;  /* 0x00000000fffff984 */ /* 0x000fe20000000800 */
[----:B------:R2:W-:Y:S04]  /*2b6f0*/  @!P0 LDGSTS.E.BYPASS.LTC128B.128 [R189+0x8800], [R10.64] ;  /* 0x088000000abd8fae */ /* 0x0005e8000b901d44 */
[----:B------:R1:W-:Y:S01]  /*2b700*/  @P0 STS.128 [R189+0x9000], RZ ;  /* 0x009000ffbd000388 */ /* 0x0003e20000000c00 */
[----:B------:R-:W-:Y:S05]  /*2b710*/  @!P0 IADD3 R7, P1, R0, R52, RZ ;  /* 0x0000003400078210 */ /* 0x000fea0007f3e0ff */
[----:B--2---:R-:W-:Y:S01]  /*2b720*/  @!P0 IMAD.X R11, R6, 0x1, R13, P1 ;  /* 0x00000001060b8824 */ /* 0x004fe200008e060d */
        /* <DEDUP_REMOVED lines=8> */
[----:B------:R-:W-:Y:S01]  /*2b7b0*/  @!P0 IMAD.X R7, R6, 0x1, R12, P1 ;  /* 0x0000000106078824 */ /* 0x000fe200008e060c */
[C---:B------:R-:W-:Y:S01]  /*2b7c0*/  @!P0 LEA R6, P1, R0.reuse, R243, 0x1 ;  /* 0x000000f300068211 */ /* 0x040fe200078208ff */
[----:B------:R-:W-:Y:S03]  /*2b7d0*/  IMAD.MOV.U32 R243, RZ, RZ, R8 ;  /* 0x000000fffff37224 */ /* 0x000fe600078e0008 */
[----:B------:R-:W-:Y:S01]  /*2b7e0*/  @!P0 LEA.HI.X R7, R0, R242, R7, 0x1, P1 ;  /* 0x000000f200078211 */ /* 0x000fe200008f0c07 */
[----:B------:R-:W-:Y:S04]  /*2b7f0*/  IMAD.MOV.U32 R242, RZ, RZ, R9 ;  /* 0x000000fffff27224 */ /* 0x000fe800078e0009 */
[----:B------:R-:W-:Y:S01]  /*2b800*/  @!PT LDS RZ, [RZ] ;  /* 0x00000000fffff984 */ /* 0x000fe20000000800 */
[----:B------:R-:W-:Y:S01]  /*2b810*/  @!PT LDS RZ, [RZ] ;  /* 0x00000000fffff984 */ /* 0x000fe20000000800 */
[----:B------:R-:W-:Y:S01]  /*2b820*/  @!PT LDS RZ, [RZ] ;  /* 0x00000000fffff984 */ /* 0x000fe20000000800 */
[----:B------:R1:W-:Y:S04]  /*2b830*/  @!P0 LDGSTS.E.BYPASS.LTC128B.128 [R189+0x9800], [R6.64] ;  /* 0x0980000006bd8fae */ /* 0x0003e8000b901d44 */
[----:B------:R-:W0:Y:S02]  /*2b840*/  LDGDEPBAR ;  /* 0x00000000000079af */ /* 0x000e240000000000 */
.L_x_1427:
[----:B--234-:R-:W-:Y:S05]  /*2b850*/  BSYNC B1 ;  /* 0x0000000000017941 */ /* 0x01cfea0003800000 */
.L_x_1426:
[----:B-1----:R1:W2:Y:S04]  /*2b860*/  LD.E R0, [R2.64+0xdc] ;  /* 0x0000dc0402007980 */ /* 0x0022a8000c101900 */
[----:B------:R-:W3:Y:S01]  /*2b870*/  LDL.LU R8, [R1+0x8] ;  /* 0x0000080001087983 */ /* 0x000ee20000300800 */
[----:B-1----:R-:W-:Y:S04]  /*2b880*/  FMNMX.FTZ R2, R169, R134, !PT ;  /* 0x00000086a9027209 */ /* 0x002fe80007810000 */
        /* <DEDUP_REMOVED lines=67> */
[C---:B------:R-:W-:Y:S01]  /*2bcc0*/  FSETP.NEU.FTZ.AND P0, PT, R3.reuse, -INF , PT ;  /* 0xff8000000300780b */ /* 0x040fe20003f1d000 */
[C---:B--2---:R-:W-:Y:S02]  /*2bcd0*/  FMUL.FTZ R7, R0.reuse, R3 ;  /* 0x0000000300077220 */ /* 0x044fe40000410000 */
[----:B------:R-:W-:Y:S03]  /*2bce0*/  FADD.FTZ R2, -R3, R134 ;  /* 0x0000008603027221 */ /* 0x000fe60000010100 */
[----:B------:R-:W-:Y:S01]  /*2bcf0*/  FSEL R7, R7, RZ, P0 ;  /* 0x000000ff07077208 */ /* 0x000fe20000000000 */
[----:B------:R-:W-:Y:S04]  /*2bd00*/  FMUL.FTZ R2, R0, R2 ;  /* 0x0000000200027220 */ /* 0x000fe80000410000 */
[--C-:B------:R-:W-:Y:S01]  /*2bd10*/  FFMA.FTZ R201, R47, R0, -R7.reuse ;  /* 0x000000002fc97223 */ /* 0x100fe20000010807 */
[----:B------:R-:W-:Y:S01]  /*2bd20*/  MOV R47, R36 ;  /* 0x00000024002f7202 */ /* 0x000fe20000000f00 */
[----:B------:R-:W1:Y:S01]  /*2bd30*/  MUFU.EX2 R2, R2 ;  /* 0x0000000200027308 */ /* 0x000e620000000800 */
[----:B------:R-:W-:Y:S01]  /*2bd40*/  FMNMX.FTZ R36, R214, R135, !PT ;  /* 0x00000087d6247209 */ /* 0x000fe20007810000 */
[-CC-:B------:R-:W-:Y:S02]  /*2bd50*/  FFMA.FTZ R220, R46, R0.reuse, -R7.reuse ;  /* 0x000000002edc7223 */ /* 0x180fe40000010807 */
[--C-:B------:R-:W-:Y:S01]  /*2bd60*/  FFMA.FTZ R46, R107, R0, -R7.reuse ;  /* 0x000000006b2e7223 */ /* 0x100fe20000010807 */
[----:B------:R-:W-:Y:S01]  /*2bd70*/  FMNMX.FTZ R36, R219, R36, !PT ;  /* 0x00000024db247209 */ /* 0x000fe20007810000 */
[----:B------:R-:W2:Y:S01]  /*2bd80*/  LDL.LU R107, [R1+0xc] ;  /* 0x00000c00016b7983 */ /* 0x000ea20000300800 */
[--C-:B------:R-:W-:Y:S02]  /*2bd90*/  FFMA.FTZ R6, R169, R0, -R7.reuse ;  /* 0x00000000a9067223 */ /* 0x100fe40000010807 */
[----:B------:R-:W-:Y:S01]  /*2bda0*/  FMNMX.FTZ R36, R218, R36, !PT ;  /* 0x00000024da247209 */ /* 0x000fe20007810000 */
[-CC-:B------:R-:W-:Y:S01]  /*2bdb0*/  FFMA.FTZ R62, R170, R0.reuse, -R7.reuse ;  /* 0x00000000aa3e7223 */ /* 0x180fe20000010807 */
[----:B------:R1:W3:Y:S01]  /*2bdc0*/  MUFU.EX2 R13, R6 ;  /* 0x00000006000d7308 */ /* 0x0002e20000000800 */
        /* <DEDUP_REMOVED lines=23> */
[--C-:B------:R-:W-:Y:S02]  /*2bf40*/  FFMA.FTZ R122, R122, R0, -R7.reuse ;  /* 0x000000007a7a7223 */ /* 0x100fe40000010807 */
[----:B-1----:R-:W-:Y:S01]  /*2bf50*/  FMUL.FTZ R6, R2, R166 ;  /* 0x000000a602067220 */ /* 0x002fe20000410000 */
[----:B------:R-:W-:Y:S01]  /*2bf60*/  FMNMX.FTZ R36, R208, R36, !PT ;  /* 0x00000024d0247209 */ /* 0x000fe20007810000 */
[C---:B------:R-:W-:Y:S01]  /*2bf70*/  FMUL.FTZ R10, R2.reuse, R162 ;  /* 0x000000a2020a7220 */ /* 0x040fe20000410000 */
[----:B------:R-:W-:Y:S01]  /*2bf80*/  MOV R166, R47 ;  /* 0x0000002f00a67202 */ /* 0x000fe20000000f00 */
[C---:B------:R-:W-:Y:S01]  /*2bf90*/  FMUL.FTZ R11, R2.reuse, R163 ;  /* 0x000000a3020b7220 */ /* 0x040fe20000410000 */
[----:B------:R-:W-:Y:S01]  /*2bfa0*/  FMNMX.FTZ R36, R207, R36, !PT ;  /* 0x00000024cf247209 */ /* 0x000fe20007810000 */
[C---:B------:R-:W-:Y:S01]  /*2bfb0*/  FMUL.FTZ R14, R2.reuse, R158 ;  /* 0x0000009e020e7220 */ /* 0x040fe20000410000 */
[----:B------:R-:W-:Y:S01]  /*2bfc0*/  MOV R163, R46 ;  /* 0x0000002e00a37202 */ /* 0x000fe20000000f00 */
        /* <DEDUP_REMOVED lines=8> */
[----:B------:R-:W1:Y:S01]  /*2c050*/  MUFU.EX2 R41, R41 ;  /* 0x0000002900297308 */ /* 0x000e620000000800 */
[--C-:B------:R-:W-:Y:S02]  /*2c060*/  FFMA.FTZ R173, R38, R0, -R7.reuse ;  /* 0x0000000026ad7223 */ /* 0x100fe40000010807 */
[----:B------:R-:W-:Y:S01]  /*2c070*/  FMNMX.FTZ R36, R203, R36, !PT ;  /* 0x00000024cb247209 */ /* 0x000fe20007810000 */
[-CC-:B------:R-:W-:Y:S02]  /*2c080*/  FFMA.FTZ R43, R172, R0.reuse, -R7.reuse ;  /* 0x00000000ac2b7223 */ /* 0x180fe40000010807 */
[--C-:B------:R-:W-:Y:S01]  /*2c090*/  FFMA.FTZ R172, R18, R0, -R7.reuse ;  /* 0x0000000012ac7223 */ /* 0x100fe20000010807 */
[----:B------:R-:W-:Y:S01]  /*2c0a0*/  FMNMX.FTZ R36, R202, R36, !PT ;  /* 0x00000024ca247209 */ /* 0x000fe20007810000 */
[----:B------:R-:W-:Y:S02]  /*2c0b0*/  FMUL.FTZ R18, R2, R154 ;  /* 0x0000009a02127220 */ /* 0x000fe40000410000 */
[----:B------:R-:W-:Y:S01]  /*2c0c0*/  MUFU.EX2 R9, R9 ;  /* 0x0000000900097308 */ /* 0x000fe20000000800 */
[----:B------:R-:W-:Y:S01]  /*2c0d0*/  FMNMX.FTZ R36, R199, R36, !PT ;  /* 0x00000024c7247209 */ /* 0x000fe20007810000 */
[--C-:B------:R-:W-:Y:S02]  /*2c0e0*/  FFMA.FTZ R130, R22, R0, -R7.reuse ;  /* 0x0000000016827223 */ /* 0x100fe40000010807 */
[----:B------:R-:W-:Y:S01]  /*2c0f0*/  FMUL.FTZ R22, R2, R150 ;  /* 0x0000009602167220 */ /* 0x000fe20000410000 */
[----:B------:R-:W-:Y:S01]  /*2c100*/  FMNMX.FTZ R36, R198, R36, !PT ;  /* 0x00000024c6247209 */ /* 0x000fe20007810000 */
[--C-:B------:R-:W-:Y:S02]  /*2c110*/  FFMA.FTZ R73, R23, R0, -R7.reuse ;  /* 0x0000000017497223 */ /* 0x100fe40000010807 */
[----:B------:R-:W-:Y:S01]  /*2c120*/  FMUL.FTZ R23, R2, R151 ;  /* 0x0000009702177220 */ /* 0x000fe20000410000 */
[----:B------:R-:W-:Y:S01]  /*2c130*/  FMNMX.FTZ R36, R197, R36, !PT ;  /* 0x00000024c5247209 */ /* 0x000fe20007810000 */
[----:B------:R-:W-:Y:S01]  /*2c140*/  MUFU.EX2 R43, R43 ;  /* 0x0000002b002b7308 */ /* 0x000fe20000000800 */
[--C-:B------:R-:W-:Y:S02]  /*2c150*/  FFMA.FTZ R68, R26, R0, -R7.reuse ;  /* 0x000000001a447223 */ /* 0x100fe40000010807 */
[----:B------:R-:W-:Y:S01]  /*2c160*/  FMNMX.FTZ R36, R196, R36, !PT ;  /* 0x00000024c4247209 */ /* 0x000fe20007810000 */
[----:B------:R-:W-:Y:S02]  /*2c170*/  FMUL.FTZ R26, R2, R146 ;  /* 0x00000092021a7220 */ /* 0x000fe40000410000 */
[--C-:B------:R-:W-:Y:S01]  /*2c180*/  FFMA.FTZ R169, R30, R0, -R7.reuse ;  /* 0x000000001ea97223 */ /* 0x100fe20000010807 */
        /* <DEDUP_REMOVED lines=13> */
[-CC-:B------:R-:W-:Y:S02]  /*2c260*/  FFMA.FTZ R224, R16, R0.reuse, -R7.reuse ;  /* 0x0000000010e07223 */ /* 0x180fe40000010807 */
        /* <DEDUP_REMOVED lines=20> */
[-CC-:B------:R-:W-:Y:S01]  /*2c3b0*/  FFMA.FTZ R244, R87, R0.reuse, -R7.reuse ;  /* 0x0000000057f47223 */ /* 0x180fe20000010807 */
[----:B------:R-:W-:Y:S01]  /*2c3c0*/  MOV R162, R79 ;  /* 0x0000004f00a27202 */ /* 0x000fe20000000f00 */
[--C-:B------:R-:W-:Y:S01]  /*2c3d0*/  FFMA.FTZ R245, R90, R0, -R7.reuse ;  /* 0x000000005af57223 */ /* 0x100fe20000010807 */
        /* <DEDUP_REMOVED lines=21> */
[----:B------:R-:W-:Y:S01]  /*2c530*/  FFMA.FTZ R127, R127, R0, -R7 ;  /* 0x000000007f7f7223 */ /* 0x000fe20000010807 */
[----:B------:R-:W-:Y:S01]  /*2c540*/  FMNMX.FTZ R36, R85, R36, !PT ;  /* 0x0000002455247209 */ /* 0x000fe20007810000 */
[C---:B------:R-:W-:Y:S01]  /*2c550*/  FMUL.FTZ R7, R2.reuse, R167 ;  /* 0x000000a702077220 */ /* 0x040fe20000410000 */
[----:B------:R-:W-:Y:S01]  /*2c560*/  MOV R167, R67 ;  /* 0x0000004300a77202 */ /* 0x000fe20000000f00 */
[----:B---3--:R-:W-:Y:S01]  /*2c570*/  FFMA.FTZ R12, R2, R8, R13 ;  /* 0x00000008020c7223 */ /* 0x008fe2000001000d */
[----:B------:R-:W-:Y:S01]  /*2c580*/  MUFU.EX2 R67, R170 ;  /* 0x000000aa00437308 */ /* 0x000fe20000000800 */
        /* <DEDUP_REMOVED lines=22> */
[----:B------:R-:W3:Y:S02]  /*2c6f0*/  SHFL.BFLY PT, R2, R36, 0x2, 0x1f ;  /* 0x0c401f0024027f89 */ /* 0x000ee400000e0000 */
[----:B---3--:R-:W-:Y:S06]  /*2c700*/  FMNMX.FTZ R36, R36, R2, !PT ;  /* 0x0000000224247209 */ /* 0x008fec0007810000 */
[----:B------:R-:W3:Y:S02]  /*2c710*/  SHFL.BFLY PT, R2, R36, 0x1, 0x1f ;  /* 0x0c201f0024027f89 */ /* 0x000ee400000e0000 */
[----:B---3--:R-:W-:Y:S04]  /*2c720*/  FMNMX.FTZ R36, R36, R2, !PT ;  /* 0x0000000224247209 */ /* 0x008fe80007810000 */
[C---:B------:R-:W-:Y:S01]  /*2c730*/  FSETP.NEU.FTZ.AND P0, PT, R36.reuse, -INF , PT ;  /* 0xff8000002400780b */ /* 0x040fe20003f1d000 */
[----:B------:R-:W-:Y:S02]  /*2c740*/  FADD.FTZ R2, -R36, R135 ;  /* 0x0000008724027221 */ /* 0x000fe40000010100 */
[C---:B------:R-:W-:Y:S02]  /*2c750*/  FMUL.FTZ R5, R0.reuse, R36 ;  /* 0x0000002400057220 */ /* 0x040fe40000410000 */
[----:B------:R-:W-:Y:S03]  /*2c760*/  FMUL.FTZ R2, R0, R2 ;  /* 0x0000000200027220 */ /* 0x000fe60000410000 */
[----:B------:R-:W-:Y:S03]  /*2c770*/  FSEL R5, R5, RZ, P0 ;  /* 0x000000ff05057208 */ /* 0x000fe60000000000 */
[----:B------:R-:W3:Y:S02]  /*2c780*/  MUFU.EX2 R2, R2 ;  /* 0x0000000200027308 */ /* 0x000ee40000000800 */
[-CC-:B------:R-:W-:Y:S02]  /*2c790*/  FFMA.FTZ R81, R45, R0.reuse, -R5.reuse ;  /* 0x000000002d517223 */ /* 0x180fe40000010805 */
[-CC-:B------:R-:W-:Y:S02]  /*2c7a0*/  FFMA.FTZ R82, R44, R0.reuse, -R5.reuse ;  /* 0x000000002c527223 */ /* 0x180fe40000010805 */
[----:B------:R-:W4:Y:S01]  /*2c7b0*/  LDSM.16.MT88.4 R44, [R178+0xa000] ;  /* 0x00a00000b22c783b */ /* 0x000f220000004200 */
[-CC-:B------:R-:W-:Y:S02]  /*2c7c0*/  FFMA.FTZ R8, R219, R0.reuse, -R5.reuse ;  /* 0x00000000db087223 */ /* 0x180fe40000010805 */
[-CC-:B------:R-:W-:Y:S01]  /*2c7d0*/  FFMA.FTZ R4, R214, R0.reuse, -R5.reuse ;  /* 0x00000000d6047223 */ /* 0x180fe20000010805 */
[----:B------:R-:W-:Y:S01]  /*2c7e0*/  MUFU.EX2 R82, R82 ;  /* 0x0000005200527308 */ /* 0x000fe20000000800 */
[--C-:B------:R-:W-:Y:S01]  /*2c7f0*/  FFMA.FTZ R37, R218, R0, -R5.reuse ;  /* 0x00000000da257223 */ /* 0x100fe20000010805 */
[----:B------:R-:W-:Y:S01]  /*2c800*/  MOV R214, R42 ;  /* 0x0000002a00d67202 */ /* 0x000fe20000000f00 */
[-CC-:B------:R-:W-:Y:S02]  /*2c810*/  FFMA.FTZ R38, R217, R0.reuse, -R5.reuse ;  /* 0x00000000d9267223 */ /* 0x180fe40000010805 */
[-CC-:B------:R-:W-:Y:S02]  /*2c820*/  FFMA.FTZ R49, R216, R0.reuse, -R5.reuse ;  /* 0x00000000d8317223 */ /* 0x180fe40000010805 */
[-CC-:B------:R-:W-:Y:S02]  /*2c830*/  FFMA.FTZ R48, R215, R0.reuse, -R5.reuse ;  /* 0x00000000d7307223 */ /* 0x180fe40000010805 */
[-CC-:B------:R-:W-:Y:S01]  /*2c840*/  FFMA.FTZ R50, R213, R0.reuse, -R5.reuse ;  /* 0x00000000d5327223 */ /* 0x180fe20000010805 */
[----:B------:R5:W-:Y:S01]  /*2c850*/  MUFU.EX2 R159, R8 ;  /* 0x00000008009f7308 */ /* 0x000be20000000800 */
        /* <DEDUP_REMOVED lines=29> */
[----:B------:R1:W2:Y:S01]  /*2ca30*/  MUFU.EX2 R40, R4 ;  /* 0x0000000400287308 */ /* 0x0002a20000000800 */
        /* <DEDUP_REMOVED lines=34> */
[----:B------:R-:W-:Y:S01]  /*2cc60*/  FFMA.FTZ R129, R129, R0, -R5 ;  /* 0x0000000081817223 */ /* 0x000fe20000010805 */
[----:B------:R-:W-:Y:S01]  /*2cc70*/  MUFU.EX2 R64, R172 ;  /* 0x000000ac00407308 */ /* 0x000fe20000000800 */
[C---:B-1----:R-:W-:Y:S01]  /*2cc80*/  FADD.FTZ R0, R41.reuse, R12 ;  /* 0x0000000c29007221 */ /* 0x042fe20000010000 */
[----:B------:R-:W-:Y:S01]  /*2cc90*/  F2FP.PACK_AB R41, R41, R13 ;  /* 0x0000000d2929723e */ /* 0x000fe200000000ff */
[C---:B---3--:R-:W-:Y:S02]  /*2cca0*/  FMUL.FTZ R13, R2.reuse, R157 ;  /* 0x0000009d020d7220 */ /* 0x048fe40000410000 */
[C---:B-----5:R-:W-:Y:S02]  /*2ccb0*/  FMUL.FTZ R8, R2.reuse, R160 ;  /* 0x000000a002087220 */ /* 0x060fe40000410000 */
[----:B------:R-:W-:Y:S02]  /*2ccc0*/  FADD.FTZ R0, R9, R0 ;  /* 0x0000000009007221 */ /* 0x000fe40000010000 */
[C---:B------:R-:W-:Y:S01]  /*2ccd0*/  FMUL.FTZ R4, R2.reuse, R164 ;  /* 0x000000a402047220 */ /* 0x040fe20000410000 */
[----:B------:R-:W1:Y:S01]  /*2cce0*/  MUFU.EX2 R157, R37 ;  /* 0x00000025009d7308 */ /* 0x000e620000000800 */
[C---:B------:R-:W-:Y:S02]  /*2ccf0*/  FMUL.FTZ R5, R2.reuse, R165 ;  /* 0x000000a502057220 */ /* 0x040fe40000410000 */
[C---:B--2---:R-:W-:Y:S01]  /*2cd00*/  FFMA.FTZ R107, R2.reuse, R107, R40 ;  /* 0x0000006b026b7223 */ /* 0x044fe20000010028 */
[----:B------:R-:W-:Y:S01]  /*2cd10*/  F2FP.PACK_AB R40, R159, R40 ;  /* 0x000000289f28723e */ /* 0x000fe200000000ff */
[C---:B------:R-:W-:Y:S01]  /*2cd20*/  FADD.FTZ R0, R43.reuse, R0 ;  /* 0x000000002b007221 */ /* 0x040fe20000010000 */
[----:B------:R-:W-:Y:S01]  /*2cd30*/  F2FP.PACK_AB R43, R43, R9 ;  /* 0x000000092b2b723e */ /* 0x000fe200000000ff */
[C---:B------:R-:W-:Y:S02]  /*2cd40*/  FMUL.FTZ R9, R2.reuse, R161 ;  /* 0x000000a102097220 */ /* 0x040fe40000410000 */
[C---:B------:R-:W-:Y:S01]  /*2cd50*/  FMUL.FTZ R12, R2.reuse, R156 ;  /* 0x0000009c020c7220 */ /* 0x040fe20000410000 */
[----:B------:R-:W2:Y:S01]  /*2cd60*/  MUFU.EX2 R37, R39 ;  /* 0x0000002700257308 */ /* 0x000ea20000000800 */
[C---:B------:R-:W-:Y:S02]  /*2cd70*/  FMUL.FTZ R16, R2.reuse, R152 ;  /* 0x0000009802107220 */ /* 0x040fe40000410000 */
[C---:B------:R-:W-:Y:S02]  /*2cd80*/  FMUL.FTZ R17, R2.reuse, R153 ;  /* 0x0000009902117220 */ /* 0x040fe40000410000 */
[C---:B------:R-:W-:Y:S02]  /*2cd90*/  FMUL.FTZ R20, R2.reuse, R148 ;  /* 0x0000009402147220 */ /* 0x040fe40000410000 */
[C---:B------:R-:W-:Y:S02]  /*2cda0*/  FMUL.FTZ R21, R2.reuse, R149 ;  /* 0x0000009502157220 */ /* 0x040fe40000410000 */
[C---:B------:R-:W-:Y:S01]  /*2cdb0*/  FMUL.FTZ R24, R2.reuse, R144 ;  /* 0x0000009002187220 */ /* 0x040fe20000410000 */
[----:B------:R-:W-:Y:S01]  /*2cdc0*/  MUFU.EX2 R156, R48 ;  /* 0x00000030009c7308 */ /* 0x000fe20000000800 */
[C---:B------:R-:W-:Y:S02]  /*2cdd0*/  FMUL.FTZ R25, R2.reuse, R145 ;  /* 0x0000009102197220 */ /* 0x040fe40000410000 */
[----:B------:R-:W-:Y:S01]  /*2cde0*/  FMUL.FTZ R28, R2, R140 ;  /* 0x0000008c021c7220 */ /* 0x000fe20000410000 */
[----:B-1----:R-:W-:Y:S01]  /*2cdf0*/  F2FP.PACK_AB R42, R158, R157 ;  /* 0x0000009d9e2a723e */ /* 0x002fe200000000ff */
[C---:B------:R-:W-:Y:S02]  /*2ce00*/  FMUL.FTZ R29, R2.reuse, R141 ;  /* 0x0000008d021d7220 */ /* 0x040fe40000410000 */
[C---:B------:R-:W-:Y:S02]  /*2ce10*/  FMUL.FTZ R32, R2.reuse, R136 ;  /* 0x0000008802207220 */ /* 0x040fe40000410000 */
[----:B------:R-:W-:Y:S01]  /*2ce20*/  FMUL.FTZ R33, R2, R137 ;  /* 0x0000008902217220 */ /* 0x000fe20000410000 */
[----:B------:R1:W-:Y:S01]  /*2ce30*/  MUFU.EX2 R153, R50 ;  /* 0x0000003200997308 */ /* 0x0003e20000000800 */
[C---:B----4-:R-:W-:Y:S05]  /*2ce40*/  HMMA.16816.F32 R4, R40.reuse, R44, R4 ;  /* 0x0000002c2804723c */ /* 0x050fea0000001804 */
[----:B--2---:R-:W-:Y:S03]  /*2ce50*/  FADD.FTZ R0, R37, R0 ;  /* 0x0000000025007221 */ /* 0x004fe60000010000 */
[C---:B------:R-:W-:Y:S01]  /*2ce60*/  HMMA.16816.F32 R8, R40.reuse, R46, R8 ;  /* 0x0000002e2808723c */ /* 0x040fe20000001808 */
[----:B------:R-:W2:Y:S01]  /*2ce70*/  MUFU.EX2 R2, R62 ;  /* 0x0000003e00027308 */ /* 0x000ea20000000800 */
[----:B------:R-:W3:Y:S09]  /*2ce80*/  LDSM.16.MT88.4 R44, [R181+0xa000] ;  /* 0x00a00000b52c783b */ /* 0x000ef20000004200 */
[----:B------:R-:W4:Y:S01]  /*2ce90*/  MUFU.EX2 R39, R63 ;  /* 0x0000003f00277308 */ /* 0x000f220000000800 */
[----:B-1----:R-:W-:Y:S09]  /*2cea0*/  LDSM.16.MT88.4 R48, [R181+0xa800] ;  /* 0x00a80000b530783b */ /* 0x002ff20000004200 */
[----:B------:R-:W-:Y:S01]  /*2ceb0*/  MUFU.EX2 R152, R52 ;  /* 0x0000003400987308 */ /* 0x000fe20000000800 */
[----:B--2---:R-:W-:Y:S09]  /*2cec0*/  FADD.FTZ R0, R2, R0 ;  /* 0x0000000002007221 */ /* 0x004ff20000010000 */
[----:B------:R1:W-:Y:S01]  /*2ced0*/  MUFU.EX2 R149, R54 ;  /* 0x0000003600957308 */ /* 0x0003e20000000800 */
[----:B----4-:R-:W-:Y:S04]  /*2cee0*/  FADD.FTZ R0, R39, R0 ;  /* 0x0000000027007221 */ /* 0x010fe80000010000 */
[----:B------:R-:W-:Y:S05]  /*2cef0*/  FADD.FTZ R0, R38, R0 ;  /* 0x0000000026007221 */ /* 0x000fea0000010000 */
[----:B------:R-:W-:Y:S01]  /*2cf00*/  MUFU.EX2 R141, R58 ;  /* 0x0000003a008d7308 */ /* 0x000fe20000000800 */
[C---:B---3--:R-:W-:Y:S08]  /*2cf10*/  HMMA.16816.F32 R12, R40.reuse, R44, R12 ;  /* 0x0000002c280c723c */ /* 0x048ff0000000180c */
[C---:B------:R-:W-:Y:S01]  /*2cf20*/  HMMA.16816.F32 R16, R40.reuse, R46, R16 ;  /* 0x0000002e2810723c */ /* 0x040fe20000001810 */
[----:B------:R2:W-:Y:S01]  /*2cf30*/  MUFU.EX2 R148, R59 ;  /* 0x0000003b00947308 */ /* 0x0005e20000000800 */
[----:B------:R-:W3:Y:S08]  /*2cf40*/  LDSM.16.MT88.4 R44, [R179+0xa000] ;  /* 0x00a00000b32c783b */ /* 0x000ef00000004200 */
[----:B-1----:R-:W-:Y:S01]  /*2cf50*/  LDSM.16.MT88.4 R52, [R179+0xb000] ;  /* 0x00b00000b334783b */ /* 0x002fe20000004200 */
[----:B------:R1:W-:Y:S10]  /*2cf60*/  MUFU.EX2 R144, R61 ;  /* 0x0000003d00907308 */ /* 0x0003f40000000800 */
[----:B------:R-:W-:Y:S01]  /*2cf70*/  MUFU.EX2 R145, R66 ;  /* 0x0000004200917308 */ /* 0x000fe20000000800 */
[----:B--2---:R-:W-:Y:S09]  /*2cf80*/  LDSM.16.MT88.4 R56, [R178+0xb800] ;  /* 0x00b80000b238783b */ /* 0x004ff20000004200 */
[----:B------:R-:W-:Y:S01]  /*2cf90*/  MUFU.EX2 R146, R69 ;  /* 0x0000004500927308 */ /* 0x000fe20000000800 */
[----:B-1----:R-:W-:Y:S09]  /*2cfa0*/  LDSM.16.MT88.4 R60, [R179+0xc000] ;  /* 0x00c00000b33c783b */ /* 0x002ff20000004200 */
[----:B------:R-:W-:Y:S01]  /*2cfb0*/  MUFU.EX2 R69, R201 ;  /* 0x000000c900457308 */ /* 0x000fe20000000800 */
[C---:B---3--:R-:W-:Y:S08]  /*2cfc0*/  HMMA.16816.F32 R20, R40.reuse, R44, R20 ;  /* 0x0000002c2814723c */ /* 0x048ff00000001814 */
[C---:B------:R-:W-:Y:S01]  /*2cfd0*/  HMMA.16816.F32 R24, R40.reuse, R46, R24 ;  /* 0x0000002e2818723c */ /* 0x040fe20000001818 */
[----:B------:R-:W1:Y:S01]  /*2cfe0*/  LDSM.16.MT88.4 R44, [R180+0xa000] ;  /* 0x00a00000b42c783b */ /* 0x000e620000004200 */
[----:B------:R-:W-:Y:S10]  /*2cff0*/  MUFU.EX2 R80, R200 ;  /* 0x000000c800507308 */ /* 0x000ff40000000800 */
[----:B------:R-:W-:Y:S10]  /*2d000*/  MUFU.EX2 R140, R70 ;  /* 0x00000046008c7308 */ /* 0x000ff40000000800 */
[----:B------:R-:W-:Y:S10]  /*2d010*/  MUFU.EX2 R135, R71 ;  /* 0x0000004700877308 */ /* 0x000ff40000000800 */
[----:B------:R-:W-:Y:S01]  /*2d020*/  MUFU.EX2 R92, R92 ;  /* 0x0000005c005c7308 */ /* 0x000fe20000000800 */
[C---:B-1----:R-:W-:Y:S09]  /*2d030*/  HMMA.16816.F32 R28, R40.reuse, R44, R28 ;  /* 0x0000002c281c723c */ /* 0x042ff2000000181c */
[----:B------:R-:W-:Y:S01]  /*2d040*/  MUFU.EX2 R137, R76 ;  /* 0x0000004c00897308 */ /* 0x000fe20000000800 */
[----:B------:R-:W-:Y:S01]  /*2d050*/  HMMA.16816.F32 R32, R40, R46, R32 ;  /* 0x0000002e2820723c */ /* 0x000fe20000001820 */
[----:B------:R-:W1:Y:S08]  /*2d060*/  LDSM.16.MT88.4 R44, [R178+0xa800] ;  /* 0x00a80000b22c783b */ /* 0x000e700000004200 */
[----:B------:R-:W-:Y:S03]  /*2d070*/  MUFU.EX2 R139, R75 ;  /* 0x0000004b008b7308 */ /* 0x000fe60000000800 */
[----:B------:R-:W-:Y:S02]  /*2d080*/  F2FP.PACK_AB R40, R156, R155 ;  /* 0x0000009b9c28723e */ /* 0x000fe400000000ff */
[----:B------:R-:W-:Y:S02]  /*2d090*/  F2FP.PACK_AB R42, R154, R153 ;  /* 0x000000999a2a723e */ /* 0x000fe400000000ff */
[----:B------:R-:W-:Y:S03]  /*2d0a0*/  F2FP.PACK_AB R41, R2, R37 ;  /* 0x000000250229723e */ /* 0x000fe600000000ff */
[----:B------:R-:W-:Y:S01]  /*2d0b0*/  MUFU.EX2 R138, R74 ;  /* 0x0000004a008a7308 */ /* 0x000fe20000000800 */
[----:B------:R-:W-:Y:S09]  /*2d0c0*/  F2FP.PACK_AB R43, R38, R39 ;  /* 0x00000027262b723e */ /* 0x000ff200000000ff */
[----:B------:R-:W2:Y:S10]  /*2d0d0*/  MUFU.EX2 R37, R130 ;  /* 0x0000008200257308 */ /* 0x000eb40000000800 */
[----:B------:R-:W3:Y:S01]  /*2d0e0*/  MUFU.EX2 R2, R73 ;  /* 0x0000004900027308 */ /* 0x000ee20000000800 */
[C---:B-1----:R-:W-:Y:S09]  /*2d0f0*/  HMMA.16816.F32 R4, R40.reuse, R44, R4 ;  /* 0x0000002c2804723c */ /* 0x042ff20000001804 */
[----:B------:R-:W1:Y:S03]  /*2d100*/  MUFU.EX2 R39, R68 ;  /* 0x0000004400277308 */ /* 0x000e660000000800 */
[----:B--2---:R-:W-:Y:S01]  /*2d110*/  FADD.FTZ R0, R37, R0 ;  /* 0x0000000025007221 */ /* 0x004fe20000010000 */
[C---:B------:R-:W-:Y:S01]  /*2d120*/  HMMA.16816.F32 R8, R40.reuse, R46, R8 ;  /* 0x0000002e2808723c */ /* 0x040fe20000001808 */
[----:B------:R-:W2:Y:S05]  /*2d130*/  LDSM.16.MT88.4 R44, [R179+0xa800] ;  /* 0x00a80000b32c783b */ /* 0x000eaa0000004200 */
[----:B------:R-:W4:Y:S02]  /*2d140*/  MUFU.EX2 R38, R65 ;  /* 0x0000004100267308 */ /* 0x000f240000000800 */
[C---:B------:R-:W-:Y:S04]  /*2d150*/  HMMA.16816.F32 R12, R40.reuse, R48, R12 ;  /* 0x00000030280c723c */ /* 0x040fe8000000180c */
[----:B---3--:R-:W-:Y:S04]  /*2d160*/  FADD.FTZ R0, R2, R0 ;  /* 0x0000000002007221 */ /* 0x008fe80000010000 */
[----:B------:R-:W-:Y:S01]  /*2d170*/  MUFU.EX2 R65, R173 ;  /* 0x000000ad00417308 */ /* 0x000fe20000000800 */
[C---:B------:R-:W-:Y:S01]  /*2d180*/  HMMA.16816.F32 R16, R40.reuse, R50, R16 ;  /* 0x000000322810723c */ /* 0x040fe20000001810 */
[----:B------:R-:W3:Y:S02]  /*2d190*/  LDSM.16.MT88.4 R48, [R180+0xa800] ;  /* 0x00a80000b430783b */ /* 0x000ee40000004200 */
[----:B-1----:R-:W-:Y:S06]  /*2d1a0*/  FADD.FTZ R0, R39, R0 ;  /* 0x0000000027007221 */ /* 0x002fec0000010000 */
[----:B------:R-:W-:Y:S03]  /*2d1b0*/  MUFU.EX2 R68, R171 ;  /* 0x000000ab00447308 */ /* 0x000fe60000000800 */
[----:B----4-:R-:W-:Y:S07]  /*2d1c0*/  FADD.FTZ R0, R38, R0 ;  /* 0x0000000026007221 */ /* 0x010fee0000010000 */
[----:B------:R-:W-:Y:S01]  /*2d1d0*/  MUFU.EX2 R73, R220 ;  /* 0x000000dc00497308 */ /* 0x000fe20000000800 */
[C---:B--2---:R-:W-:Y:S09]  /*2d1e0*/  HMMA.16816.F32 R20, R40.reuse, R44, R20 ;  /* 0x0000002c2814723c */ /* 0x044ff20000001814 */
[----:B------:R-:W-:Y:S01]  /*2d1f0*/  MUFU.EX2 R130, R72 ;  /* 0x0000004800827308 */ /* 0x000fe20000000800 */
[C---:B------:R-:W-:Y:S01]  /*2d200*/  HMMA.16816.F32 R24, R40.reuse, R46, R24 ;  /* 0x0000002e2818723c */ /* 0x040fe20000001818 */
[----:B------:R-:W1:Y:S08]  /*2d210*/  LDSM.16.MT88.4 R44, [R178+0xb000] ;  /* 0x00b00000b22c783b */ /* 0x000e700000004200 */
[----:B------:R-:W-:Y:S01]  /*2d220*/  MUFU.EX2 R85, R222 ;  /* 0x000000de00557308 */ /* 0x000fe20000000800 */
[C---:B---3--:R-:W-:Y:S09]  /*2d230*/  HMMA.16816.F32 R28, R40.reuse, R48, R28 ;  /* 0x00000030281c723c */ /* 0x048ff2000000181c */
[----:B------:R-:W-:Y:S01]  /*2d240*/  MUFU.EX2 R84, R221 ;  /* 0x000000dd00547308 */ /* 0x000fe20000000800 */
[----:B------:R-:W-:Y:S01]  /*2d250*/  HMMA.16816.F32 R32, R40, R50, R32 ;  /* 0x000000322820723c */ /* 0x000fe20000001820 */
[----:B------:R-:W2:Y:S06]  /*2d260*/  LDSM.16.MT88.4 R48, [R181+0xb000] ;  /* 0x00b00000b530783b */ /* 0x000eac0000004200 */
[----:B------:R-:W-:Y:S02]  /*2d270*/  F2FP.PACK_AB R41, R2, R37 ;  /* 0x000000250229723e */ /* 0x000fe400000000ff */
[----:B------:R-:W-:Y:S01]  /*2d280*/  F2FP.PACK_AB R43, R38, R39 ;  /* 0x00000027262b723e */ /* 0x000fe200000000ff */
[----:B------:R-:W3:Y:S02]  /*2d290*/  MUFU.EX2 R37, R169 ;  /* 0x000000a900257308 */ /* 0x000ee40000000800 */
[----:B------:R-:W-:Y:S02]  /*2d2a0*/  F2FP.PACK_AB R40, R152, R150 ;  /* 0x000000969828723e */ /* 0x000fe400000000ff */
[----:B------:R-:W-:Y:S06]  /*2d2b0*/  F2FP.PACK_AB R42, R151, R149 ;  /* 0x00000095972a723e */ /* 0x000fec00000000ff */
[----:B------:R-:W4:Y:S01]  /*2d2c0*/  MUFU.EX2 R2, R168 ;  /* 0x000000a800027308 */ /* 0x000f220000000800 */
[C---:B-1----:R-:W-:Y:S09]  /*2d2d0*/  HMMA.16816.F32 R4, R40.reuse, R44, R4 ;  /* 0x0000002c2804723c */ /* 0x042ff20000001804 */
[----:B------:R-:W1:Y:S01]  /*2d2e0*/  MUFU.EX2 R39, R134 ;  /* 0x0000008600277308 */ /* 0x000e620000000800 */
[C---:B------:R-:W-:Y:S01]  /*2d2f0*/  HMMA.16816.F32 R8, R40.reuse, R46, R8 ;  /* 0x0000002e2808723c */ /* 0x040fe20000001808 */
[----:B------:R-:W5:Y:S02]  /*2d300*/  LDSM.16.MT88.4 R44, [R180+0xb000] ;  /* 0x00b00000b42c783b */ /* 0x000f640000004200 */
[----:B---3--:R-:W-:Y:S06]  /*2d310*/  FADD.FTZ R0, R37, R0 ;  /* 0x0000000025007221 */ /* 0x008fec0000010000 */
[----:B------:R-:W-:Y:S01]  /*2d320*/  MUFU.EX2 R134, R78 ;  /* 0x0000004e00867308 */ /* 0x000fe20000000800 */
[C---:B--2---:R-:W-:Y:S03]  /*2d330*/  HMMA.16816.F32 R12, R40.reuse, R48, R12 ;  /* 0x00000030280c723c */ /* 0x044fe6000000180c */
[C---:B----4-:R-:W-:Y:S04]  /*2d340*/  FADD.FTZ R0, R2.reuse, R0 ;  /* 0x0000000002007221 */ /* 0x050fe80000010000 */
[----:B------:R-:W-:Y:S01]  /*2d350*/  F2FP.PACK_AB R48, R147, R142 ;  /* 0x0000008e9330723e */ /* 0x000fe200000000ff */
[C---:B------:R-:W-:Y:S01]  /*2d360*/  HMMA.16816.F32 R16, R40.reuse, R50, R16 ;  /* 0x000000322810723c */ /* 0x040fe20000001810 */
[----:B------:R-:W2:Y:S03]  /*2d370*/  MUFU.EX2 R38, R131 ;  /* 0x0000008300267308 */ /* 0x000ea60000000800 */
[----:B------:R-:W-:Y:S01]  /*2d380*/  F2FP.PACK_AB R49, R2, R37 ;  /* 0x000000250231723e */ /* 0x000fe200000000ff */
[----:B-1----:R-:W-:Y:S02]  /*2d390*/  FADD.FTZ R0, R39, R0 ;  /* 0x0000000027007221 */ /* 0x002fe40000010000 */
[----:B------:R-:W-:Y:S01]  /*2d3a0*/  F2FP.PACK_AB R50, R144, R141 ;  /* 0x0000008d9032723e */ /* 0x000fe200000000ff */
[C---:B------:R-:W-:Y:S03]  /*2d3b0*/  HMMA.16816.F32 R20, R40.reuse, R52, R20 ;  /* 0x000000342814723c */ /* 0x040fe60000001814 */
[----:B------:R-:W1:Y:S05]  /*2d3c0*/  MUFU.EX2 R37, R228 ;  /* 0x000000e400257308 */ /* 0x000e6a0000000800 */
[C---:B------:R-:W-:Y:S01]  /*2d3d0*/  HMMA.16816.F32 R24, R40.reuse, R54, R24 ;  /* 0x000000362818723c */ /* 0x040fe20000001818 */
[----:B------:R-:W3:Y:S04]  /*2d3e0*/  LDSM.16.MT88.4 R52, [R181+0xb800] ;  /* 0x00b80000b534783b */ /* 0x000ee80000004200 */
[----:B------:R-:W4:Y:S03]  /*2d3f0*/  MUFU.EX2 R2, R227 ;  /* 0x000000e300027308 */ /* 0x000f260000000800 */
[C---:B-----5:R-:W-:Y:S04]  /*2d400*/  HMMA.16816.F32 R28, R40.reuse, R44, R28 ;  /* 0x0000002c281c723c */ /* 0x060fe8000000181c */
[C---:B--2---:R-:W-:Y:S01]  /*2d410*/  F2FP.PACK_AB R51, R38.reuse, R39 ;  /* 0x000000272633723e */ /* 0x044fe200000000ff */
[----:B------:R-:W-:Y:S02]  /*2d420*/  FADD.FTZ R0, R38, R0 ;  /* 0x0000000026007221 */ /* 0x000fe40000010000 */
[----:B------:R-:W2:Y:S01]  /*2d430*/  MUFU.EX2 R39, R226 ;  /* 0x000000e200277308 */ /* 0x000ea20000000800 */
[----:B------:R-:W-:Y:S01]  /*2d440*/  HMMA.16816.F32 R32, R40, R46, R32 ;  /* 0x0000002e2820723c */ /* 0x000fe20000001820 */
[----:B------:R-:W5:Y:S03]  /*2d450*/  LDSM.16.MT88.4 R40, [R179+0xb800] ;  /* 0x00b80000b328783b */ /* 0x000f660000004200 */
[----:B------:R-:W-:Y:S04]  /*2d460*/  FADD.FTZ R0, R65, R0 ;  /* 0x0000000041007221 */ /* 0x000fe80000010000 */
[C---:B------:R-:W-:Y:S01]  /*2d470*/  HMMA.16816.F32 R4, R48.reuse, R56, R4 ;  /* 0x000000383004723c */ /* 0x040fe20000001804 */
[----:B------:R-:W1:Y:S01]  /*2d480*/  LDSM.16.MT88.4 R44, [R180+0xb800] ;  /* 0x00b80000b42c783b */ /* 0x000e620000004200 */
[----:B------:R-:W1:Y:S03]  /*2d490*/  MUFU.EX2 R38, R225 ;  /* 0x000000e100267308 */ /* 0x000e660000000800 */
[----:B------:R-:W-:Y:S03]  /*2d4a0*/  FADD.FTZ R0, R64, R0 ;  /* 0x0000000040007221 */ /* 0x000fe60000010000 */
[C---:B------:R-:W-:Y:S01]  /*2d4b0*/  HMMA.16816.F32 R8, R48.reuse, R58, R8 ;  /* 0x0000003a3008723c */ /* 0x040fe20000001808 */
[----:B------:R-:W-:Y:S03]  /*2d4c0*/  LDSM.16.MT88.4 R56, [R181+0xc000] ;  /* 0x00c00000b538783b */ /* 0x000fe60000004200 */
[----:B------:R-:W-:Y:S01]  /*2d4d0*/  FADD.FTZ R0, R68, R0 ;  /* 0x0000000044007221 */ /* 0x000fe20000010000 */
[----:B------:R-:W-:Y:S03]  /*2d4e0*/  MUFU.EX2 R131, R77 ;  /* 0x0000004d00837308 */ /* 0x000fe60000000800 */
[C---:B---3--:R-:W-:Y:S04]  /*2d4f0*/  HMMA.16816.F32 R12, R48.reuse, R52, R12 ;  /* 0x00000034300c723c */ /* 0x048fe8000000180c */
[----:B------:R-:W-:Y:S03]  /*2d500*/  FADD.FTZ R0, R67, R0 ;  /* 0x0000000043007221 */ /* 0x000fe60000010000 */
[----:B------:R-:W3:Y:S01]  /*2d510*/  MUFU.EX2 R78, R224 ;  /* 0x000000e0004e7308 */ /* 0x000ee20000000800 */
[C---:B------:R-:W-:Y:S01]  /*2d520*/  HMMA.16816.F32 R16, R48.reuse, R54, R16 ;  /* 0x000000363010723c */ /* 0x040fe20000001810 */
[----:B------:R-:W2:Y:S03]  /*2d530*/  LDSM.16.MT88.4 R52, [R178+0xc000] ;  /* 0x00c00000b234783b */ /* 0x000ea60000004200 */
[----:B------:R-:W-:Y:S04]  /*2d540*/  FADD.FTZ R0, R73, R0 ;  /* 0x0000000049007221 */ /* 0x000fe80000010000 */
[----:B------:R-:W-:Y:S01]  /*2d550*/  FADD.FTZ R0, R69, R0 ;  /* 0x0000000045007221 */ /* 0x000fe20000010000 */
[C---:B-----5:R-:W-:Y:S01]  /*2d560*/  HMMA.16816.F32 R20, R48.reuse, R40, R20 ;  /* 0x000000283014723c */ /* 0x060fe20000001814 */
[----:B------:R-:W5:Y:S02]  /*2d570*/  MUFU.EX2 R77, R223 ;  /* 0x000000df004d7308 */ /* 0x000f640000000800 */
[----:B------:R-:W-:Y:S04]  /*2d580*/  FADD.FTZ R0, R80, R0 ;  /* 0x0000000050007221 */ /* 0x000fe80000010000 */
[----:B------:R-:W-:Y:S01]  /*2d590*/  F2FP.PACK_AB R41, R64, R65 ;  /* 0x000000414029723e */ /* 0x000fe200000000ff */
[C---:B------:R-:W-:Y:S03]  /*2d5a0*/  HMMA.16816.F32 R24, R48.reuse, R42, R24 ;  /* 0x0000002a3018723c */ /* 0x040fe60000001818 */
[----:B------:R-:W-:Y:S01]  /*2d5b0*/  MUFU.EX2 R136, R81 ;  /* 0x0000005100887308 */ /* 0x000fe20000000800 */
[----:B------:R-:W-:Y:S01]  /*2d5c0*/  F2FP.PACK_AB R40, R148, R143 ;  /* 0x0000008f9428723e */ /* 0x000fe200000000ff */
[----:B------:R-:W-:Y:S02]  /*2d5d0*/  FADD.FTZ R0, R79, R0 ;  /* 0x000000004f007221 */ /* 0x000fe40000010000 */
[----:B------:R-:W-:Y:S01]  /*2d5e0*/  F2FP.PACK_AB R43, R67, R68 ;  /* 0x00000044432b723e */ /* 0x000fe200000000ff */
[C---:B-1----:R-:W-:Y:S01]  /*2d5f0*/  HMMA.16816.F32 R28, R48.reuse, R44, R28 ;  /* 0x0000002c301c723c */ /* 0x042fe2000000181c */
[----:B------:R-:W-:Y:S03]  /*2d600*/  LDSM.16.MT88.4 R64, [R181+0xc800] ;  /* 0x00c80000b540783b */ /* 0x000fe60000004200 */
[----:B------:R-:W-:Y:S01]  /*2d610*/  F2FP.PACK_AB R42, R146, R145 ;  /* 0x00000091922a723e */ /* 0x000fe200000000ff */
[----:B------:R-:W-:Y:S01]  /*2d620*/  MUFU.EX2 R83, R83 ;  /* 0x0000005300537308 */ /* 0x000fe20000000800 */
[----:B------:R-:W-:Y:S02]  /*2d630*/  FADD.FTZ R0, R37, R0 ;  /* 0x0000000025007221 */ /* 0x000fe40000010000 */
[----:B------:R-:W-:Y:S01]  /*2d640*/  HMMA.16816.F32 R32, R48, R46, R32 ;  /* 0x0000002e3020723c */ /* 0x000fe20000001820 */
[----:B------:R-:W1:Y:S03]  /*2d650*/  LDSM.16.MT88.4 R44, [R180+0xc000] ;  /* 0x00c00000b42c783b */ /* 0x000e660000004200 */
[----:B----4-:R-:W-:Y:S03]  /*2d660*/  FADD.FTZ R0, R2, R0 ;  /* 0x0000000002007221 */ /* 0x010fe60000010000 */
[----:B------:R-:W-:Y:S01]  /*2d670*/  F2FP.PACK_AB R49, R69, R73 ;  /* 0x000000494531723e */ /* 0x000fe200000000ff */
[C---:B--2---:R-:W-:Y:S01]  /*2d680*/  HMMA.16816.F32 R4, R40.reuse, R52, R4 ;  /* 0x000000342804723c */ /* 0x044fe20000001804 */
[----:B------:R-:W-:Y:S04]  /*2d690*/  MUFU.EX2 R69, R248 ;  /* 0x000000f800457308 */ /* 0x000fe80000000800 */
[----:B------:R-:W-:Y:S01]  /*2d6a0*/  F2FP.PACK_AB R51, R79, R80 ;  /* 0x000000504f33723e */ /* 0x000fe200000000ff */
[----:B------:R-:W-:Y:S01]  /*2d6b0*/  FADD.FTZ R0, R39, R0 ;  /* 0x0000000027007221 */ /* 0x000fe20000010000 */
[----:B------:R-:W-:Y:S01]  /*2d6c0*/  F2FP.PACK_AB R48, R135, R140 ;  /* 0x0000008c8730723e */ /* 0x000fe200000000ff */
[C---:B------:R-:W-:Y:S01]  /*2d6d0*/  HMMA.16816.F32 R8, R40.reuse, R54, R8 ;  /* 0x000000362808723c */ /* 0x040fe20000001808 */
[----:B------:R-:W2:Y:S02]  /*2d6e0*/  LDSM.16.MT88.4 R52, [R178+0xc800] ;  /* 0x00c80000b234783b */ /* 0x000ea40000004200 */
[----:B------:R-:W-:Y:S01]  /*2d6f0*/  MUFU.EX2 R80, R93 ;  /* 0x0000005d00507308 */ /* 0x000fe20000000800 */
[----:B------:R-:W-:Y:S01]  /*2d700*/  F2FP.PACK_AB R50, R134, R130 ;  /* 0x000000828632723e */ /* 0x000fe200000000ff */
[----:B------:R-:W-:Y:S03]  /*2d710*/  FADD.FTZ R0, R38, R0 ;  /* 0x0000000026007221 */ /* 0x000fe60000010000 */
[C---:B------:R-:W-:Y:S04]  /*2d720*/  HMMA.16816.F32 R12, R40.reuse, R56, R12 ;  /* 0x00000038280c723c */ /* 0x040fe8000000180c */
[----:B---3--:R-:W-:Y:S01]  /*2d730*/  FADD.FTZ R0, R78, R0 ;  /* 0x000000004e007221 */ /* 0x008fe20000010000 */
[----:B------:R-:W-:Y:S03]  /*2d740*/  MUFU.EX2 R79, R96 ;  /* 0x00000060004f7308 */ /* 0x000fe60000000800 */
[C---:B------:R-:W-:Y:S01]  /*2d750*/  HMMA.16816.F32 R16, R40.reuse, R58, R16 ;  /* 0x0000003a2810723c */ /* 0x040fe20000001810 */
[----:B------:R-:W3:Y:S03]  /*2d760*/  LDSM.16.MT88.4 R56, [R179+0xc800] ;  /* 0x00c80000b338783b */ /* 0x000ee60000004200 */
[----:B-----5:R-:W-:Y:S03]  /*2d770*/  FADD.FTZ R0, R77, R0 ;  /* 0x000000004d007221 */ /* 0x020fe60000010000 */
[----:B------:R-:W-:Y:S01]  /*2d780*/  MUFU.EX2 R86, R86 ;  /* 0x0000005600567308 */ /* 0x000fe20000000800 */
[C---:B------:R-:W-:Y:S04]  /*2d790*/  HMMA.16816.F32 R20, R40.reuse, R60, R20 ;  /* 0x0000003c2814723c */ /* 0x040fe80000001814 */
[----:B------:R-:W-:Y:S04]  /*2d7a0*/  FADD.FTZ R0, R85, R0 ;  /* 0x0000000055007221 */ /* 0x000fe80000010000 */
[C---:B------:R-:W-:Y:S01]  /*2d7b0*/  HMMA.16816.F32 R24, R40.reuse, R62, R24 ;  /* 0x0000003e2818723c */ /* 0x040fe20000001818 */
[----:B------:R-:W4:Y:S01]  /*2d7c0*/  LDSM.16.MT88.4 R60, [R180+0xc800] ;  /* 0x00c80000b43c783b */ /* 0x000f220000004200 */
[----:B------:R-:W5:Y:S02]  /*2d7d0*/  MUFU.EX2 R81, R229 ;  /* 0x000000e500517308 */ /* 0x000f640000000800 */
[----:B------:R-:W-:Y:S04]  /*2d7e0*/  FADD.FTZ R0, R84, R0 ;  /* 0x0000000054007221 */ /* 0x000fe80000010000 */
[C---:B-1----:R-:W-:Y:S04]  /*2d7f0*/  HMMA.16816.F32 R28, R40.reuse, R44, R28 ;  /* 0x0000002c281c723c */ /* 0x042fe8000000181c */
[----:B------:R-:W1:Y:S04]  /*2d800*/  MUFU.EX2 R76, R230 ;  /* 0x000000e6004c7308 */ /* 0x000e680000000800 */
[----:B------:R-:W-:Y:S01]  /*2d810*/  HMMA.16816.F32 R32, R40, R46, R32 ;  /* 0x0000002e2820723c */ /* 0x000fe20000001820 */
[----:B------:R-:W4:Y:S05]  /*2d820*/  LDSM.16.MT88.4 R44, [R178+0xd000] ;  /* 0x00d00000b22c783b */ /* 0x000f2a0000004200 */
[----:B------:R-:W3:Y:S01]  /*2d830*/  MUFU.EX2 R71, R231 ;  /* 0x000000e700477308 */ /* 0x000ee20000000800 */
[----:B------:R-:W-:Y:S01]  /*2d840*/  F2FP.PACK_AB R41, R2, R37 ;  /* 0x000000250229723e */ /* 0x000fe200000000ff */
[C---:B--2---:R-:W-:Y:S05]  /*2d850*/  HMMA.16816.F32 R4, R48.reuse, R52, R4 ;  /* 0x000000343004723c */ /* 0x044fea0000001804 */
[----:B------:R-:W-:Y:S01]  /*2d860*/  F2FP.PACK_AB R43, R38, R39 ;  /* 0x00000027262b723e */ /* 0x000fe200000000ff */
[----:B-----5:R-:W-:Y:S01]  /*2d870*/  FADD.FTZ R0, R81, R0 ;  /* 0x0000000051007221 */ /* 0x020fe20000010000 */
[----:B------:R-:W-:Y:S01]  /*2d880*/  F2FP.PACK_AB R40, R137, R131 ;  /* 0x000000838928723e */ /* 0x000fe200000000ff */
[C---:B------:R-:W-:Y:S01]  /*2d890*/  HMMA.16816.F32 R8, R48.reuse, R54, R8 ;  /* 0x000000363008723c */ /* 0x040fe20000001808 */
[----:B------:R-:W2:Y:S01]  /*2d8a0*/  LDSM.16.MT88.4 R52, [R181+0xd000] ;  /* 0x00d00000b534783b */ /* 0x000ea20000004200 */
[----:B------:R-:W-:Y:S02]  /*2d8b0*/  MUFU.EX2 R2, R246 ;  /* 0x000000f600027308 */ /* 0x000fe40000000800 */
[----:B------:R-:W-:Y:S01]  /*2d8c0*/  F2FP.PACK_AB R42, R138, R139 ;  /* 0x0000008b8a2a723e */ /* 0x000fe200000000ff */
[----:B-1----:R-:W-:Y:S03]  /*2d8d0*/  FADD.FTZ R0, R76, R0 ;  /* 0x000000004c007221 */ /* 0x002fe60000010000 */
[C---:B------:R-:W-:Y:S04]  /*2d8e0*/  HMMA.16816.F32 R12, R48.reuse, R64, R12 ;  /* 0x00000040300c723c */ /* 0x040fe8000000180c */
[----:B------:R-:W-:Y:S01]  /*2d8f0*/  MUFU.EX2 R38, R250 ;  /* 0x000000fa00267308 */ /* 0x000fe20000000800 */
[----:B---3--:R-:W-:Y:S03]  /*2d900*/  FADD.FTZ R0, R71, R0 ;  /* 0x0000000047007221 */ /* 0x008fe60000010000 */
[C---:B------:R-:W-:Y:S01]  /*2d910*/  HMMA.16816.F32 R16, R48.reuse, R66, R16 ;  /* 0x000000423010723c */ /* 0x040fe20000001810 */
[----:B------:R-:W-:Y:S05]  /*2d920*/  LDSM.16.MT88.4 R64, [R180+0xd000] ;  /* 0x00d00000b440783b */ /* 0x000fea0000004200 */
[----:B------:R-:W1:Y:S02]  /*2d930*/  MUFU.EX2 R68, R232 ;  /* 0x000000e800447308 */ /* 0x000e640000000800 */
[C---:B------:R-:W-:Y:S08]  /*2d940*/  HMMA.16816.F32 R20, R48.reuse, R56, R20 ;  /* 0x000000383014723c */ /* 0x040ff00000001814 */
[C---:B------:R-:W-:Y:S01]  /*2d950*/  HMMA.16816.F32 R24, R48.reuse, R58, R24 ;  /* 0x0000003a3018723c */ /* 0x040fe20000001818 */
[----:B------:R-:W3:Y:S01]  /*2d960*/  LDSM.16.MT88.4 R56, [R179+0xd000] ;  /* 0x00d00000b338783b */ /* 0x000ee20000004200 */
[----:B------:R-:W-:Y:S06]  /*2d970*/  MUFU.EX2 R87, R87 ;  /* 0x0000005700577308 */ /* 0x000fec0000000800 */
[C---:B----4-:R-:W-:Y:S04]  /*2d980*/  HMMA.16816.F32 R28, R48.reuse, R60, R28 ;  /* 0x0000003c301c723c */ /* 0x050fe8000000181c */
[----:B------:R-:W4:Y:S01]  /*2d990*/  MUFU.EX2 R90, R90 ;  /* 0x0000005a005a7308 */ /* 0x000f220000000800 */
[----:B-1----:R-:W-:Y:S03]  /*2d9a0*/  FADD.FTZ R0, R68, R0 ;  /* 0x0000000044007221 */ /* 0x002fe60000010000 */
[----:B------:R-:W-:Y:S01]  /*2d9b0*/  HMMA.16816.F32 R32, R48, R62, R32 ;  /* 0x0000003e3020723c */ /* 0x000fe20000001820 */
[----:B------:R-:W1:Y:S05]  /*2d9c0*/  LDSM.16.MT88.4 R48, [R178+0xd800] ;  /* 0x00d80000b230783b */ /* 0x000e6a0000004200 */
[----:B------:R-:W-:Y:S02]  /*2d9d0*/  MUFU.EX2 R91, R91 ;  /* 0x0000005b005b7308 */ /* 0x000fe40000000800 */
[C---:B------:R-:W-:Y:S01]  /*2d9e0*/  HMMA.16816.F32 R4, R40.reuse, R44, R4 ;  /* 0x0000002c2804723c */ /* 0x040fe20000001804 */
[----:B------:R-:W5:Y:S06]  /*2d9f0*/  LDSM.16.MT88.4 R60, [R181+0xd800] ;  /* 0x00d80000b53c783b */ /* 0x000f6c0000004200 */
[----:B------:R-:W-:Y:S01]  /*2da00*/  F2FP.PACK_AB R45, R77, R78 ;  /* 0x0000004e4d2d723e */ /* 0x000fe200000000ff */
[C---:B------:R-:W-:Y:S01]  /*2da10*/  HMMA.16816.F32 R8, R40.reuse, R46, R8 ;  /* 0x0000002e2808723c */ /* 0x040fe20000001808 */
[----:B------:R-:W-:Y:S03]  /*2da20*/  MUFU.EX2 R78, R97 ;  /* 0x00000061004e7308 */ /* 0x000fe60000000800 */
[----:B------:R-:W-:Y:S03]  /*2da30*/  F2FP.PACK_AB R44, R82, R136 ;  /* 0x00000088522c723e */ /* 0x000fe600000000ff */
[----:B------:R-:W-:Y:S01]  /*2da40*/  F2FP.PACK_AB R47, R84, R85 ;  /* 0x00000055542f723e */ /* 0x000fe200000000ff */
[C---:B--2---:R-:W-:Y:S03]  /*2da50*/  HMMA.16816.F32 R12, R40.reuse, R52, R12 ;  /* 0x00000034280c723c */ /* 0x044fe6000000180c */
[----:B------:R-:W-:Y:S01]  /*2da60*/  MUFU.EX2 R77, R100 ;  /* 0x00000064004d7308 */ /* 0x000fe20000000800 */
[----:B------:R-:W-:Y:S04]  /*2da70*/  F2FP.PACK_AB R46, R86, R83 ;  /* 0x00000053562e723e */ /* 0x000fe800000000ff */
[C---:B------:R-:W-:Y:S01]  /*2da80*/  HMMA.16816.F32 R16, R40.reuse, R54, R16 ;  /* 0x000000362810723c */ /* 0x040fe20000001810 */
[----:B------:R-:W2:Y:S04]  /*2da90*/  LDSM.16.MT88.4 R52, [R179+0xd800] ;  /* 0x00d80000b334783b */ /* 0x000ea80000004200 */
[----:B------:R-:W1:Y:S03]  /*2daa0*/  MUFU.EX2 R94, R94 ;  /* 0x0000005e005e7308 */ /* 0x000e660000000800 */
[C---:B---3--:R-:W-:Y:S07]  /*2dab0*/  HMMA.16816.F32 R20, R40.reuse, R56, R20 ;  /* 0x000000382814723c */ /* 0x048fee0000001814 */
[----:B------:R-:W3:Y:S01]  /*2dac0*/  MUFU.EX2 R75, R233 ;  /* 0x000000e9004b7308 */ /* 0x000ee20000000800 */
[C---:B------:R-:W-:Y:S01]  /*2dad0*/  HMMA.16816.F32 R24, R40.reuse, R58, R24 ;  /* 0x0000003a2818723c */ /* 0x040fe20000001818 */
[----:B------:R-:W2:Y:S07]  /*2dae0*/  LDSM.16.MT88.4 R56, [R180+0xd800] ;  /* 0x00d80000b438783b */ /* 0x000eae0000004200 */
[C---:B------:R-:W-:Y:S01]  /*2daf0*/  HMMA.16816.F32 R28, R40.reuse, R64, R28 ;  /* 0x00000040281c723c */ /* 0x040fe2000000181c */
[----:B------:R-:W2:Y:S07]  /*2db00*/  MUFU.EX2 R74, R234 ;  /* 0x000000ea004a7308 */ /* 0x000eae0000000800 */
[----:B------:R-:W-:Y:S01]  /*2db10*/  HMMA.16816.F32 R32, R40, R66, R32 ;  /* 0x000000422820723c */ /* 0x000fe20000001820 */
[----:B------:R-:W-:Y:S02]  /*2db20*/  LDSM.16.MT88.4 R64, [R180+0xe000] ;  /* 0x00e00000b440783b */ /* 0x000fe40000004200 */
[----:B------:R-:W2:Y:S04]  /*2db30*/  MUFU.EX2 R73, R235 ;  /* 0x000000eb00497308 */ /* 0x000ea80000000800 */
[----:B------:R-:W-:Y:S01]  /*2db40*/  F2FP.PACK_AB R41, R76, R81 ;  /* 0x000000514c29723e */ /* 0x000fe200000000ff */
[C---:B-1----:R-:W-:Y:S05]  /*2db50*/  HMMA.16816.F32 R4, R44.reuse, R48, R4 ;  /* 0x000000302c04723c */ /* 0x042fea0000001804 */
[----:B------:R-:W-:Y:S01]  /*2db60*/  F2FP.PACK_AB R43, R68, R71 ;  /* 0x00000047442b723e */ /* 0x000fe200000000ff */
[----:B------:R-:W-:Y:S01]  /*2db70*/  MUFU.EX2 R76, R101 ;  /* 0x00000065004c7308 */ /* 0x000fe20000000800 */
[----:B----4-:R-:W-:Y:S01]  /*2db80*/  F2FP.PACK_AB R40, R90, R87 ;  /* 0x000000575a28723e */ /* 0x010fe200000000ff */
[C---:B------:R-:W-:Y:S01]  /*2db90*/  HMMA.16816.F32 R8, R44.reuse, R50, R8 ;  /* 0x000000322c08723c */ /* 0x040fe20000001808 */
[----:B------:R-:W1:Y:S03]  /*2dba0*/  LDSM.16.MT88.4 R48, [R178+0xe000] ;  /* 0x00e00000b230783b */ /* 0x000e660000004200 */
[----:B------:R-:W-:Y:S01]  /*2dbb0*/  F2FP.PACK_AB R42, R94, R91 ;  /* 0x0000005b5e2a723e */ /* 0x000fe200000000ff */
[----:B---3--:R-:W-:Y:S03]  /*2dbc0*/  FADD.FTZ R0, R75, R0 ;  /* 0x000000004b007221 */ /* 0x008fe60000010000 */
[C---:B-----5:R-:W-:Y:S01]  /*2dbd0*/  HMMA.16816.F32 R12, R44.reuse, R60, R12 ;  /* 0x0000003c2c0c723c */ /* 0x060fe2000000180c */
[----:B------:R-:W-:Y:S03]  /*2dbe0*/  MUFU.EX2 R71, R247 ;  /* 0x000000f700477308 */ /* 0x000fe60000000800 */
[----:B--2---:R-:W-:Y:S04]  /*2dbf0*/  FADD.FTZ R0, R74, R0 ;  /* 0x000000004a007221 */ /* 0x004fe80000010000 */
[C---:B------:R-:W-:Y:S01]  /*2dc00*/  HMMA.16816.F32 R16, R44.reuse, R62, R16 ;  /* 0x0000003e2c10723c */ /* 0x040fe20000001810 */
[----:B------:R-:W2:Y:S02]  /*2dc10*/  LDSM.16.MT88.4 R60, [R181+0xe000] ;  /* 0x00e00000b53c783b */ /* 0x000ea40000004200 */
[----:B------:R-:W-:Y:S01]  /*2dc20*/  MUFU.EX2 R68, R249 ;  /* 0x000000f900447308 */ /* 0x000fe20000000800 */
[----:B------:R-:W-:Y:S04]  /*2dc30*/  FADD.FTZ R0, R73, R0 ;  /* 0x0000000049007221 */ /* 0x000fe80000010000 */
[C---:B------:R-:W-:Y:S05]  /*2dc40*/  HMMA.16816.F32 R20, R44.reuse, R52, R20 ;  /* 0x000000342c14723c */ /* 0x040fea0000001814 */
[----:B------:R-:W3:Y:S03]  /*2dc50*/  MUFU.EX2 R70, R236 ;  /* 0x000000ec00467308 */ /* 0x000ee60000000800 */
[C---:B------:R-:W-:Y:S01]  /*2dc60*/  HMMA.16816.F32 R24, R44.reuse, R54, R24 ;  /* 0x000000362c18723c */ /* 0x040fe20000001818 */
[----:B------:R-:W4:Y:S06]  /*2dc70*/  LDSM.16.MT88.4 R52, [R179+0xe000] ;  /* 0x00e00000b334783b */ /* 0x000f2c0000004200 */
[----:B------:R-:W-:Y:S01]  /*2dc80*/  MUFU.EX2 R95, R95 ;  /* 0x0000005f005f7308 */ /* 0x000fe20000000800 */
[C---:B------:R-:W-:Y:S08]  /*2dc90*/  HMMA.16816.F32 R28, R44.reuse, R56, R28 ;  /* 0x000000382c1c723c */ /* 0x040ff0000000181c */
[----:B------:R-:W-:Y:S01]  /*2dca0*/  HMMA.16816.F32 R32, R44, R58, R32 ;  /* 0x0000003a2c20723c */ /* 0x000fe20000001820 */
[----:B------:R-:W-:Y:S01]  /*2dcb0*/  LDSM.16.MT88.4 R56, [R181+0xe800] ;  /* 0x00e80000b538783b */ /* 0x000fe20000004200 */
[----:B------:R-:W5:Y:S02]  /*2dcc0*/  MUFU.EX2 R98, R98 ;  /* 0x0000006200627308 */ /* 0x000f640000000800 */
[----:B---3--:R-:W-:Y:S03]  /*2dcd0*/  FADD.FTZ R0, R70, R0 ;  /* 0x0000000046007221 */ /* 0x008fe60000010000 */
[----:B------:R-:W-:Y:S01]  /*2dce0*/  F2FP.PACK_AB R45, R74, R75 ;  /* 0x0000004b4a2d723e */ /* 0x000fe200000000ff */
[C---:B-1----:R-:W-:Y:S04]  /*2dcf0*/  HMMA.16816.F32 R4, R40.reuse, R48, R4 ;  /* 0x000000302804723c */ /* 0x042fe80000001804 */
[----:B------:R-:W-:Y:S01]  /*2dd00*/  MUFU.EX2 R75, R104 ;  /* 0x00000068004b7308 */ /* 0x000fe20000000800 */
[----:B------:R-:W-:Y:S03]  /*2dd10*/  F2FP.PACK_AB R47, R70, R73 ;  /* 0x00000049462f723e */ /* 0x000fe600000000ff */
[C---:B------:R-:W-:Y:S01]  /*2dd20*/  HMMA.16816.F32 R8, R40.reuse, R50, R8 ;  /* 0x000000322808723c */ /* 0x040fe20000001808 */
[----:B------:R-:W1:Y:S05]  /*2dd30*/  LDSM.16.MT88.4 R48, [R178+0xe800] ;  /* 0x00e80000b230783b */ /* 0x000e6a0000004200 */
[----:B------:R-:W-:Y:S02]  /*2dd40*/  MUFU.EX2 R70, R251 ;  /* 0x000000fb00467308 */ /* 0x000fe40000000800 */
[C---:B--2---:R-:W-:Y:S04]  /*2dd50*/  HMMA.16816.F32 R12, R40.reuse, R60, R12 ;  /* 0x0000003c280c723c */ /* 0x044fe8000000180c */
[----:B-----5:R-:W-:Y:S04]  /*2dd60*/  F2FP.PACK_AB R44, R98, R95 ;  /* 0x0000005f622c723e */ /* 0x020fe800000000ff */
[C---:B------:R-:W-:Y:S01]  /*2dd70*/  HMMA.16816.F32 R16, R40.reuse, R62, R16 ;  /* 0x0000003e2810723c */ /* 0x040fe20000001810 */
[----:B------:R-:W-:Y:S01]  /*2dd80*/  LDSM.16.MT88.4 R60, [R180+0xe800] ;  /* 0x00e80000b43c783b */ /* 0x000fe20000004200 */
[----:B------:R-:W-:Y:S06]  /*2dd90*/  MUFU.EX2 R74, R105 ;  /* 0x00000069004a7308 */ /* 0x000fec0000000800 */
[C---:B----4-:R-:W-:Y:S04]  /*2dda0*/  HMMA.16816.F32 R20, R40.reuse, R52, R20 ;  /* 0x000000342814723c */ /* 0x050fe80000001814 */
[----:B------:R-:W-:Y:S04]  /*2ddb0*/  MUFU.EX2 R99, R99 ;  /* 0x0000006300637308 */ /* 0x000fe80000000800 */
[C---:B------:R-:W-:Y:S01]  /*2ddc0*/  HMMA.16816.F32 R24, R40.reuse, R54, R24 ;  /* 0x000000362818723c */ /* 0x040fe20000001818 */
[----:B------:R-:W2:Y:S05]  /*2ddd0*/  LDSM.16.MT88.4 R52, [R179+0xe800] ;  /* 0x00e80000b334783b */ /* 0x000eaa0000004200 */
[----:B------:R-:W3:Y:S02]  /*2dde0*/  MUFU.EX2 R102, R102 ;  /* 0x0000006600667308 */ /* 0x000ee40000000800 */
[C---:B------:R-:W-:Y:S08]  /*2ddf0*/  HMMA.16816.F32 R28, R40.reuse, R64, R28 ;  /* 0x00000040281c723c */ /* 0x040ff0000000181c */
[----:B------:R-:W-:Y:S01]  /*2de00*/  HMMA.16816.F32 R32, R40, R66, R32 ;  /* 0x000000422820723c */ /* 0x000fe20000001820 */
[----:B------:R-:W-:Y:S01]  /*2de10*/  LDSM.16.MT88.4 R64, [R179+0xf000] ;  /* 0x00f00000b340783b */ /* 0x000fe20000004200 */
[----:B------:R-:W-:Y:S10]  /*2de20*/  MUFU.EX2 R73, R108 ;  /* 0x0000006c00497308 */ /* 0x000ff40000000800 */
[----:B------:R-:W4:Y:S01]  /*2de30*/  MUFU.EX2 R72, R239 ;  /* 0x000000ef00487308 */ /* 0x000f220000000800 */
[----:B---3--:R-:W-:Y:S07]  /*2de40*/  F2FP.PACK_AB R46, R102, R99 ;  /* 0x00000063662e723e */ /* 0x008fee00000000ff */
[C---:B-1----:R-:W-:Y:S02]  /*2de50*/  HMMA.16816.F32 R4, R44.reuse, R48, R4 ;  /* 0x000000302c04723c */ /* 0x042fe40000001804 */
[----:B------:R-:W1:Y:S06]  /*2de60*/  MUFU.EX2 R39, R244 ;  /* 0x000000f400277308 */ /* 0x000e6c0000000800 */
[C---:B------:R-:W-:Y:S01]  /*2de70*/  HMMA.16816.F32 R8, R44.reuse, R50, R8 ;  /* 0x000000322c08723c */ /* 0x040fe20000001808 */
[----:B------:R-:W3:Y:S03]  /*2de80*/  LDSM.16.MT88.4 R48, [R178+0xf000] ;  /* 0x00f00000b230783b */ /* 0x000ee60000004200 */
[----:B------:R-:W5:Y:S01]  /*2de90*/  MUFU.EX2 R37, R245 ;  /* 0x000000f500257308 */ /* 0x000f620000000800 */
[----:B----4-:R-:W-:Y:S03]  /*2dea0*/  FADD.FTZ R0, R72, R0 ;  /* 0x0000000048007221 */ /* 0x010fe60000010000 */
[C---:B------:R-:W-:Y:S06]  /*2deb0*/  HMMA.16816.F32 R12, R44.reuse, R56, R12 ;  /* 0x000000382c0c723c */ /* 0x040fec000000180c */
[----:B------:R-:W-:Y:S02]  /*2dec0*/  MUFU.EX2 R103, R103 ;  /* 0x0000006700677308 */ /* 0x000fe40000000800 */
[C---:B------:R-:W-:Y:S01]  /*2ded0*/  HMMA.16816.F32 R16, R44.reuse, R58, R16 ;  /* 0x0000003a2c10723c */ /* 0x040fe20000001810 */
[----:B------:R-:W4:Y:S03]  /*2dee0*/  LDSM.16.MT88.4 R56, [R181+0xf000] ;  /* 0x00f00000b538783b */ /* 0x000f260000004200 */
[C---:B-1----:R-:W-:Y:S01]  /*2def0*/  F2FP.PACK_AB R41, R39.reuse, R72 ;  /* 0x000000482729723e */ /* 0x042fe200000000ff */
[----:B------:R-:W-:Y:S03]  /*2df00*/  FADD.FTZ R0, R39, R0 ;  /* 0x0000000027007221 */ /* 0x000fe60000010000 */
[----:B------:R1:W-:Y:S01]  /*2df10*/  MUFU.EX2 R39, R214 ;  /* 0x000000d600277308 */ /* 0x0003e20000000800 */
[C---:B--2---:R-:W-:Y:S03]  /*2df20*/  HMMA.16816.F32 R20, R44.reuse, R52, R20 ;  /* 0x000000342c14723c */ /* 0x044fe60000001814 */
[C---:B-----5:R-:W-:Y:S01]  /*2df30*/  F2FP.PACK_AB R43, R2.reuse, R37 ;  /* 0x00000025022b723e */ /* 0x060fe200000000ff */
[----:B------:R-:W-:Y:S04]  /*2df40*/  FADD.FTZ R0, R37, R0 ;  /* 0x0000000025007221 */ /* 0x000fe80000010000 */
[C---:B------:R-:W-:Y:S01]  /*2df50*/  HMMA.16816.F32 R24, R44.reuse, R54, R24 ;  /* 0x000000362c18723c */ /* 0x040fe20000001818 */
[----:B------:R-:W2:Y:S01]  /*2df60*/  MUFU.EX2 R106, R106 ;  /* 0x0000006a006a7308 */ /* 0x000ea20000000800 */
[----:B------:R-:W5:Y:S02]  /*2df70*/  LDSM.16.MT88.4 R52, [R180+0xf000] ;  /* 0x00f00000b434783b */ /* 0x000f640000004200 */
[----:B------:R-:W-:Y:S04]  /*2df80*/  FADD.FTZ R0, R2, R0 ;  /* 0x0000000002007221 */ /* 0x000fe80000010000 */
[C---:B------:R-:W-:Y:S03]  /*2df90*/  HMMA.16816.F32 R28, R44.reuse, R60, R28 ;  /* 0x0000003c2c1c723c */ /* 0x040fe6000000181c */
[----:B------:R-:W-:Y:S01]  /*2dfa0*/  MUFU.EX2 R88, R88 ;  /* 0x0000005800587308 */ /* 0x000fe20000000800 */
[----:B------:R-:W-:Y:S01]  /*2dfb0*/  FADD.FTZ R0, R71, R0 ;  /* 0x0000000047007221 */ /* 0x000fe20000010000 */
[----:B-1----:R-:W-:Y:S03]  /*2dfc0*/  MOV R214, R166 ;  /* 0x000000a600d67202 */ /* 0x002fe60000000f00 */
[----:B------:R-:W-:Y:S01]  /*2dfd0*/  HMMA.16816.F32 R32, R44, R62, R32 ;  /* 0x0000003e2c20723c */ /* 0x000fe20000001820 */
[----:B------:R-:W-:Y:S02]  /*2dfe0*/  LDSM.16.MT88.4 R60, [R179+0xf800] ;  /* 0x00f80000b33c783b */ /* 0x000fe40000004200 */
[----:B------:R-:W-:Y:S01]  /*2dff0*/  ISETP.GT.AND P0, PT, R214, 0x1, PT ;  /* 0x00000001d600780c */ /* 0x000fe20003f04270 */
[C---:B------:R-:W-:Y:S01]  /*2e000*/  FADD.FTZ R0, R69.reuse, R0 ;  /* 0x0000000045007221 */ /* 0x040fe20000010000 */
[----:B------:R-:W1:Y:S02]  /*2e010*/  MUFU.EX2 R89, R89 ;  /* 0x0000005900597308 */ /* 0x000e640000000800 */
[----:B------:R-:W-:Y:S01]  /*2e020*/  F2FP.PACK_AB R45, R69, R71 ;  /* 0x00000047452d723e */ /* 0x000fe200000000ff */
[----:B------:R-:W-:Y:S01]  /*2e030*/  FADD.FTZ R0, R68, R0 ;  /* 0x0000000044007221 */ /* 0x000fe20000010000 */
[----:B--2---:R-:W-:Y:S03]  /*2e040*/  F2FP.PACK_AB R40, R106, R103 ;  /* 0x000000676a28723e */ /* 0x004fe600000000ff */
[C---:B------:R-:W-:Y:S01]  /*2e050*/  F2FP.PACK_AB R47, R38.reuse, R68 ;  /* 0x00000044262f723e */ /* 0x040fe200000000ff */
[----:B------:R-:W-:Y:S01]  /*2e060*/  FADD.FTZ R0, R38, R0 ;  /* 0x0000000026007221 */ /* 0x000fe20000010000 */
[----:B------:R-:W-:Y:S01]  /*2e070*/  F2FP.PACK_AB R44, R80, R92 ;  /* 0x0000005c502c723e */ /* 0x000fe200000000ff */
[----:B------:R-:W-:Y:S01]  /*2e080*/  MUFU.EX2 R2, R163 ;  /* 0x000000a300027308 */ /* 0x000fe20000000800 */
[----:B------:R-:W-:Y:S01]  /*2e090*/  F2FP.PACK_AB R46, R78, R79 ;  /* 0x0000004f4e2e723e */ /* 0x000fe200000000ff */
[----:B------:R-:W-:Y:S08]  /*2e0a0*/  FADD.FTZ R0, R70, R0 ;  /* 0x0000000046007221 */ /* 0x000ff00000010000 */
[----:B------:R-:W2:Y:S01]  /*2e0b0*/  MUFU.EX2 R37, R252 ;  /* 0x000000fc00257308 */ /* 0x000ea20000000800 */
[----:B-1----:R-:W-:Y:S09]  /*2e0c0*/  F2FP.PACK_AB R42, R89, R88 ;  /* 0x00000058592a723e */ /* 0x002ff200000000ff */
[----:B------:R-:W1:Y:S01]  /*2e0d0*/  MUFU.EX2 R69, R110 ;  /* 0x0000006e00457308 */ /* 0x000e620000000800 */
[C---:B---3--:R-:W-:Y:S08]  /*2e0e0*/  HMMA.16816.F32 R4, R40.reuse, R48, R4 ;  /* 0x000000302804723c */ /* 0x048ff00000001804 */
[C---:B------:R-:W-:Y:S01]  /*2e0f0*/  HMMA.16816.F32 R8, R40.reuse, R50, R8 ;  /* 0x000000322808723c */ /* 0x040fe20000001808 */
[----:B------:R-:W3:Y:S01]  /*2e100*/  LDSM.16.MT88.4 R48, [R178+0xf800] ;  /* 0x00f80000b230783b */ /* 0x000ee20000004200 */
[----:B------:R-:W1:Y:S02]  /*2e110*/  MUFU.EX2 R68, R111 ;  /* 0x0000006f00447308 */ /* 0x000e640000000800 */
[----:B--2---:R-:W-:Y:S04]  /*2e120*/  FADD.FTZ R0, R37, R0 ;  /* 0x0000000025007221 */ /* 0x004fe80000010000 */
[C---:B----4-:R-:W-:Y:S04]  /*2e130*/  HMMA.16816.F32 R12, R40.reuse, R56, R12 ;  /* 0x00000038280c723c */ /* 0x050fe8000000180c */
[----:B------:R-:W-:Y:S01]  /*2e140*/  MUFU.EX2 R38, R115 ;  /* 0x0000007300267308 */ /* 0x000fe20000000800 */
[----:B------:R-:W-:Y:S03]  /*2e150*/  FADD.FTZ R0, R39, R0 ;  /* 0x0000000027007221 */ /* 0x000fe60000010000 */
[C---:B------:R-:W-:Y:S01]  /*2e160*/  HMMA.16816.F32 R16, R40.reuse, R58, R16 ;  /* 0x0000003a2810723c */ /* 0x040fe20000001810 */
[----:B------:R-:W2:Y:S05]  /*2e170*/  LDSM.16.MT88.4 R56, [R181+0xf800] ;  /* 0x00f80000b538783b */ /* 0x000eaa0000004200 */
[----:B------:R-:W-:Y:S02]  /*2e180*/  MUFU.EX2 R72, R109 ;  /* 0x0000006d00487308 */ /* 0x000fe40000000800 */
[C---:B------:R-:W-:Y:S08]  /*2e190*/  HMMA.16816.F32 R20, R40.reuse, R64, R20 ;  /* 0x000000402814723c */ /* 0x040ff00000001814 */
[C---:B------:R-:W-:Y:S01]  /*2e1a0*/  HMMA.16816.F32 R24, R40.reuse, R66, R24 ;  /* 0x000000422818723c */ /* 0x040fe20000001818 */
[----:B------:R-:W4:Y:S01]  /*2e1b0*/  LDSM.16.MT88.4 R64, [R180+0xf800] ;  /* 0x00f80000b440783b */ /* 0x000f220000004200 */
[----:B------:R-:W-:Y:S06]  /*2e1c0*/  MUFU.EX2 R71, R112 ;  /* 0x0000007000477308 */ /* 0x000fec0000000800 */
[C---:B-----5:R-:W-:Y:S08]  /*2e1d0*/  HMMA.16816.F32 R28, R40.reuse, R52, R28 ;  /* 0x00000034281c723c */ /* 0x060ff0000000181c */
[----:B------:R-:W-:Y:S01]  /*2e1e0*/  HMMA.16816.F32 R32, R40, R54, R32 ;  /* 0x000000362820723c */ /* 0x000fe20000001820 */
[----:B------:R-:W5:Y:S06]  /*2e1f0*/  LDSM.16.MT88.4 R52, [R178+0x10000] ;  /* 0x01000000b234783b */ /* 0x000f6c0000004200 */
[----:B------:R-:W-:Y:S01]  /*2e200*/  F2FP.PACK_AB R41, R37, R70 ;  /* 0x000000462529723e */ /* 0x000fe200000000ff */
[C---:B---3--:R-:W-:Y:S01]  /*2e210*/  HMMA.16816.F32 R4, R44.reuse, R48, R4 ;  /* 0x000000302c04723c */ /* 0x048fe20000001804 */
[----:B------:R-:W-:Y:S04]  /*2e220*/  MUFU.EX2 R70, R113 ;  /* 0x0000007100467308 */ /* 0x000fe80000000800 */
[C---:B------:R-:W-:Y:S01]  /*2e230*/  F2FP.PACK_AB R43, R2.reuse, R39 ;  /* 0x00000027022b723e */ /* 0x040fe200000000ff */
[----:B------:R-:W-:Y:S01]  /*2e240*/  FADD.FTZ R37, R2, R0 ;  /* 0x0000000002257221 */ /* 0x000fe20000010000 */
[----:B------:R-:W-:Y:S01]  /*2e250*/  F2FP.PACK_AB R40, R76, R77 ;  /* 0x0000004d4c28723e */ /* 0x000fe200000000ff */
[C---:B------:R-:W-:Y:S01]  /*2e260*/  HMMA.16816.F32 R8, R44.reuse, R50, R8 ;  /* 0x000000322c08723c */ /* 0x040fe20000001808 */
[----:B------:R-:W3:Y:S02]  /*2e270*/  LDSM.16.MT88.4 R48, [R181+0x10000] ;  /* 0x01000000b530783b */ /* 0x000ee40000004200 */
[----:B------:R-:W-:Y:S01]  /*2e280*/  MUFU.EX2 R39, R123 ;  /* 0x0000007b00277308 */ /* 0x000fe20000000800 */
[----:B------:R-:W-:Y:S01]  /*2e290*/  F2FP.PACK_AB R42, R74, R75 ;  /* 0x0000004b4a2a723e */ /* 0x000fe200000000ff */
[----:B------:R-:W-:Y:S03]  /*2e2a0*/  FADD.FTZ R0, R159, R107 ;  /* 0x0000006b9f007221 */ /* 0x000fe60000010000 */
[C---:B--2---:R-:W-:Y:S04]  /*2e2b0*/  HMMA.16816.F32 R12, R44.reuse, R56, R12 ;  /* 0x000000382c0c723c */ /* 0x044fe8000000180c */
[----:B------:R-:W-:Y:S04]  /*2e2c0*/  FADD.FTZ R0, R157, R0 ;  /* 0x000000009d007221 */ /* 0x000fe80000010000 */
[C---:B------:R-:W-:Y:S01]  /*2e2d0*/  HMMA.16816.F32 R16, R44.reuse, R58, R16 ;  /* 0x0000003a2c10723c */ /* 0x040fe20000001810 */
[----:B------:R-:W-:Y:S03]  /*2e2e0*/  LDSM.16.MT88.4 R56, [R181+0x10800] ;  /* 0x01080000b538783b */ /* 0x000fe60000004200 */
[----:B------:R-:W-:Y:S04]  /*2e2f0*/  FADD.FTZ R0, R158, R0 ;  /* 0x000000009e007221 */ /* 0x000fe80000010000 */
[C---:B------:R-:W-:Y:S01]  /*2e300*/  HMMA.16816.F32 R20, R44.reuse, R60, R20 ;  /* 0x0000003c2c14723c */ /* 0x040fe20000001814 */
[----:B------:R-:W2:Y:S03]  /*2e310*/  MUFU.EX2 R61, R114 ;  /* 0x00000072003d7308 */ /* 0x000ea60000000800 */
[----:B------:R-:W-:Y:S04]  /*2e320*/  FADD.FTZ R0, R155, R0 ;  /* 0x000000009b007221 */ /* 0x000fe80000010000 */
[C---:B------:R-:W-:Y:S03]  /*2e330*/  HMMA.16816.F32 R24, R44.reuse, R62, R24 ;  /* 0x0000003e2c18723c */ /* 0x040fe60000001818 */
[----:B------:R-:W-:Y:S01]  /*2e340*/  MUFU.EX2 R63, R118 ;  /* 0x00000076003f7308 */ /* 0x000fe20000000800 */
[----:B------:R-:W-:Y:S04]  /*2e350*/  FADD.FTZ R0, R156, R0 ;  /* 0x000000009c007221 */ /* 0x000fe80000010000 */
[C---:B----4-:R-:W-:Y:S04]  /*2e360*/  HMMA.16816.F32 R28, R44.reuse, R64, R28 ;  /* 0x000000402c1c723c */ /* 0x050fe8000000181c */
[----:B------:R-:W-:Y:S01]  /*2e370*/  FADD.FTZ R0, R153, R0 ;  /* 0x0000000099007221 */ /* 0x000fe20000010000 */
[----:B------:R-:W4:Y:S03]  /*2e380*/  MUFU.EX2 R62, R119 ;  /* 0x00000077003e7308 */ /* 0x000f260000000800 */
[----:B------:R-:W-:Y:S01]  /*2e390*/  HMMA.16816.F32 R32, R44, R66, R32 ;  /* 0x000000422c20723c */ /* 0x000fe20000001820 */
[----:B------:R-:W1:Y:S03]  /*2e3a0*/  LDSM.16.MT88.4 R44, [R179+0x10000] ;  /* 0x01000000b32c783b */ /* 0x000e660000004200 */
[----:B------:R-:W-:Y:S03]  /*2e3b0*/  FADD.FTZ R0, R154, R0 ;  /* 0x000000009a007221 */ /* 0x000fe60000010000 */
[----:B------:R-:W1:Y:S01]  /*2e3c0*/  MUFU.EX2 R60, R122 ;  /* 0x0000007a003c7308 */ /* 0x000e620000000800 */
[C---:B-----5:R-:W-:Y:S05]  /*2e3d0*/  HMMA.16816.F32 R4, R40.reuse, R52, R4 ;  /* 0x000000342804723c */ /* 0x060fea0000001804 */
[----:B------:R-:W-:Y:S03]  /*2e3e0*/  FADD.FTZ R0, R150, R0 ;  /* 0x0000000096007221 */ /* 0x000fe60000010000 */
[C---:B------:R-:W-:Y:S01]  /*2e3f0*/  HMMA.16816.F32 R8, R40.reuse, R54, R8 ;  /* 0x000000362808723c */ /* 0x040fe20000001808 */
[----:B------:R-:W5:Y:S01]  /*2e400*/  LDSM.16.MT88.4 R52, [R180+0x10000] ;  /* 0x01000000b434783b */ /* 0x000f620000004200 */
[----:B------:R-:W-:Y:S02]  /*2e410*/  MUFU.EX2 R67, R117 ;  /* 0x0000007500437308 */ /* 0x000fe40000000800 */
[----:B------:R-:W-:Y:S04]  /*2e420*/  FADD.FTZ R0, R152, R0 ;  /* 0x0000000098007221 */ /* 0x000fe80000010000 */
[C---:B---3--:R-:W-:Y:S01]  /*2e430*/  HMMA.16816.F32 R12, R40.reuse, R48, R12 ;  /* 0x00000030280c723c */ /* 0x048fe2000000180c */
[----:B------:R-:W-:Y:S03]  /*2e440*/  LDSM.16.MT88.4 R152, [R181+0x11800] ;  /* 0x01180000b598783b */ /* 0x000fe60000004200 */
[----:B------:R-:W-:Y:S01]  /*2e450*/  FADD.FTZ R0, R149, R0 ;  /* 0x0000000095007221 */ /* 0x000fe20000010000 */
[----:B------:R-:W-:Y:S03]  /*2e460*/  MUFU.EX2 R66, R120 ;  /* 0x0000007800427308 */ /* 0x000fe60000000800 */
[C---:B------:R-:W-:Y:S01]  /*2e470*/  HMMA.16816.F32 R16, R40.reuse, R50, R16 ;  /* 0x000000322810723c */ /* 0x040fe20000001810 */
[----:B------:R-:W3:Y:S03]  /*2e480*/  LDSM.16.MT88.4 R48, [R178+0x10800] ;  /* 0x01080000b230783b */ /* 0x000ee60000004200 */
[----:B------:R-:W-:Y:S03]  /*2e490*/  FADD.FTZ R0, R151, R0 ;  /* 0x0000000097007221 */ /* 0x000fe60000010000 */
[----:B------:R-:W-:Y:S01]  /*2e4a0*/  MUFU.EX2 R65, R121 ;  /* 0x0000007900417308 */ /* 0x000fe20000000800 */
[----:B------:R-:W-:Y:S01]  /*2e4b0*/  FADD.FTZ R2, R142, R0 ;  /* 0x000000008e027221 */ /* 0x000fe20000010000 */
[C---:B-1----:R-:W-:Y:S03]  /*2e4c0*/  HMMA.16816.F32 R20, R40.reuse, R44, R20 ;  /* 0x0000002c2814723c */ /* 0x042fe60000001814 */
[----:B------:R-:W-:Y:S02]  /*2e4d0*/  FADD.FTZ R2, R147, R2 ;  /* 0x0000000293027221 */ /* 0x000fe40000010000 */
[----:B------:R-:W-:Y:S02]  /*2e4e0*/  FADD.FTZ R0, R69, R37 ;  /* 0x0000002545007221 */ /* 0x000fe40000010000 */
[----:B------:R-:W-:Y:S01]  /*2e4f0*/  FADD.FTZ R2, R141, R2 ;  /* 0x000000028d027221 */ /* 0x000fe20000010000 */
[C---:B------:R-:W-:Y:S01]  /*2e500*/  HMMA.16816.F32 R24, R40.reuse, R46, R24 ;  /* 0x0000002e2818723c */ /* 0x040fe20000001818 */
[----:B------:R-:W-:Y:S03]  /*2e510*/  MUFU.EX2 R64, R126 ;  /* 0x0000007e00407308 */ /* 0x000fe60000000800 */
[C---:B------:R-:W-:Y:S01]  /*2e520*/  FADD.FTZ R0, R68.reuse, R0 ;  /* 0x0000000044007221 */ /* 0x040fe20000010000 */
[----:B------:R-:W-:Y:S01]  /*2e530*/  F2FP.PACK_AB R45, R68, R69 ;  /* 0x00000045442d723e */ /* 0x000fe200000000ff */
[----:B------:R-:W-:Y:S01]  /*2e540*/  FADD.FTZ R2, R144, R2 ;  /* 0x0000000290027221 */ /* 0x000fe20000010000 */
[----:B--2---:R-:W-:Y:S01]  /*2e550*/  F2FP.PACK_AB R47, R38, R61 ;  /* 0x0000003d262f723e */ /* 0x004fe200000000ff */
[C---:B-----5:R-:W-:Y:S03]  /*2e560*/  HMMA.16816.F32 R28, R40.reuse, R52, R28 ;  /* 0x00000034281c723c */ /* 0x060fe6000000181c */
[----:B------:R-:W1:Y:S01]  /*2e570*/  MUFU.EX2 R68, R116 ;  /* 0x0000007400447308 */ /* 0x000e620000000800 */
[----:B------:R-:W-:Y:S01]  /*2e580*/  FADD.FTZ R0, R61, R0 ;  /* 0x000000003d007221 */ /* 0x000fe20000010000 */
[----:B------:R-:W-:Y:S02]  /*2e590*/  F2FP.PACK_AB R44, R72, R73 ;  /* 0x00000049482c723e */ /* 0x000fe400000000ff */
[----:B------:R-:W-:Y:S01]  /*2e5a0*/  F2FP.PACK_AB R46, R70, R71 ;  /* 0x00000047462e723e */ /* 0x000fe200000000ff */
[----:B------:R-:W-:Y:S01]  /*2e5b0*/  HMMA.16816.F32 R32, R40, R54, R32 ;  /* 0x000000362820723c */ /* 0x000fe20000001820 */
[----:B------:R-:W2:Y:S03]  /*2e5c0*/  LDSM.16.MT88.4 R40, [R179+0x10800] ;  /* 0x01080000b328783b */ /* 0x000ea60000004200 */
[----:B------:R-:W-:Y:S02]  /*2e5d0*/  FADD.FTZ R37, R38, R0 ;  /* 0x0000000026257221 */ /* 0x000fe40000010000 */
[----:B------:R-:W-:Y:S01]  /*2e5e0*/  FADD.FTZ R0, R143, R2 ;  /* 0x000000028f007221 */ /* 0x000fe20000010000 */
[----:B------:R5:W-:Y:S01]  /*2e5f0*/  MUFU.EX2 R38, R162 ;  /* 0x000000a200267308 */ /* 0x000be20000000800 */
[C---:B---3--:R-:W-:Y:S01]  /*2e600*/  HMMA.16816.F32 R4, R44.reuse, R48, R4 ;  /* 0x000000302c04723c */ /* 0x048fe20000001804 */
[----:B------:R-:W3:Y:S04]  /*2e610*/  LDSM.16.MT88.4 R52, [R180+0x10800] ;  /* 0x01080000b434783b */ /* 0x000ee80000004200 */
[----:B------:R-:W-:Y:S03]  /*2e620*/  FADD.FTZ R0, R148, R0 ;  /* 0x0000000094007221 */ /* 0x000fe60000010000 */
[C---:B------:R-:W-:Y:S01]  /*2e630*/  HMMA.16816.F32 R8, R44.reuse, R50, R8 ;  /* 0x000000322c08723c */ /* 0x040fe20000001808 */
[----:B------:R-:W1:Y:S03]  /*2e640*/  LDSM.16.MT88.4 R48, [R178+0x11000] ;  /* 0x01100000b230783b */ /* 0x000e660000004200 */
[----:B------:R-:W-:Y:S04]  /*2e650*/  FADD.FTZ R0, R145, R0 ;  /* 0x0000000091007221 */ /* 0x000fe80000010000 */
[C---:B------:R-:W-:Y:S04]  /*2e660*/  HMMA.16816.F32 R12, R44.reuse, R56, R12 ;  /* 0x000000382c0c723c */ /* 0x040fe8000000180c */
[----:B------:R-:W-:Y:S02]  /*2e670*/  FADD.FTZ R0, R146, R0 ;  /* 0x0000000092007221 */ /* 0x000fe40000010000 */
[----:B------:R-:W-:Y:S02]  /*2e680*/  LDSM.16.MT88.4 R144, [R179+0x11800] ;  /* 0x01180000b390783b */ /* 0x000fe40000004200 */
[C---:B------:R-:W-:Y:S04]  /*2e690*/  HMMA.16816.F32 R16, R44.reuse, R58, R16 ;  /* 0x0000003a2c10723c */ /* 0x040fe80000001810 */
[----:B------:R-:W-:Y:S02]  /*2e6a0*/  FADD.FTZ R0, R140, R0 ;  /* 0x000000008c007221 */ /* 0x000fe40000010000 */
[----:B------:R-:W1:Y:S02]  /*2e6b0*/  LDSM.16.MT88.4 R56, [R181+0x11000] ;  /* 0x01100000b538783b */ /* 0x000e640000004200 */
[----:B------:R-:W-:Y:S01]  /*2e6c0*/  FADD.FTZ R0, R135, R0 ;  /* 0x0000000087007221 */ /* 0x000fe20000010000 */
[C---:B--2---:R-:W-:Y:S03]  /*2e6d0*/  HMMA.16816.F32 R20, R44.reuse, R40, R20 ;  /* 0x000000282c14723c */ /* 0x044fe60000001814 */
[----:B------:R-:W-:Y:S01]  /*2e6e0*/  FADD.FTZ R0, R130, R0 ;  /* 0x0000000082007221 */ /* 0x000fe20000010000 */
[----:B------:R-:W-:Y:S01]  /*2e6f0*/  MOV R135, R36 ;  /* 0x0000002400877202 */ /* 0x000fe20000000f00 */
[----:B-----5:R-:W-:Y:S02]  /*2e700*/  LDSM.16.MT88.4 R160, [R178+0x11800] ;  /* 0x01180000b2a0783b */ /* 0x020fe40000004200 */
[----:B------:R-:W-:Y:S01]  /*2e710*/  FADD.FTZ R0, R134, R0 ;  /* 0x0000000086007221 */ /* 0x000fe20000010000 */
[C---:B------:R-:W-:Y:S04]  /*2e720*/  HMMA.16816.F32 R24, R44.reuse, R42, R24 ;  /* 0x0000002a2c18723c */ /* 0x040fe80000001818 */
[----:B------:R-:W-:Y:S01]  /*2e730*/  FADD.FTZ R0, R131, R0 ;  /* 0x0000000083007221 */ /* 0x000fe20000010000 */
[----:B----4-:R-:W-:Y:S02]  /*2e740*/  F2FP.PACK_AB R41, R62, R63 ;  /* 0x0000003f3e29723e */ /* 0x010fe400000000ff */
[----:B------:R-:W-:Y:S01]  /*2e750*/  F2FP.PACK_AB R43, R39, R60 ;  /* 0x0000003c272b723e */ /* 0x000fe200000000ff */
[C---:B---3--:R-:W-:Y:S01]  /*2e760*/  HMMA.16816.F32 R28, R44.reuse, R52, R28 ;  /* 0x000000342c1c723c */ /* 0x048fe2000000181c */
[----:B------:R-:W-:Y:S03]  /*2e770*/  MUFU.EX2 R52, R124 ;  /* 0x0000007c00347308 */ /* 0x000fe60000000800 */
[----:B------:R-:W-:Y:S01]  /*2e780*/  FADD.FTZ R0, R137, R0 ;  /* 0x0000000089007221 */ /* 0x000fe20000010000 */
[----:B-1----:R-:W-:Y:S02]  /*2e790*/  F2FP.PACK_AB R40, R67, R68 ;  /* 0x000000444328723e */ /* 0x002fe400000000ff */
[----:B------:R-:W-:Y:S01]  /*2e7a0*/  F2FP.PACK_AB R42, R65, R66 ;  /* 0x00000042412a723e */ /* 0x000fe200000000ff */
[----:B------:R-:W-:Y:S01]  /*2e7b0*/  HMMA.16816.F32 R32, R44, R54, R32 ;  /* 0x000000362c20723c */ /* 0x000fe20000001820 */
[----:B------:R-:W-:Y:S02]  /*2e7c0*/  LDSM.16.MT88.4 R44, [R180+0x11000] ;  /* 0x01100000b42c783b */ /* 0x000fe40000004200 */
[----:B------:R-:W-:Y:S01]  /*2e7d0*/  MUFU.EX2 R137, R127 ;  /* 0x0000007f00897308 */ /* 0x000fe20000000800 */
[----:B------:R-:W-:Y:S01]  /*2e7e0*/  FADD.FTZ R0, R139, R0 ;  /* 0x000000008b007221 */ /* 0x000fe20000010000 */
[----:B------:R-:W-:Y:S03]  /*2e7f0*/  MOV R134, R3 ;  /* 0x0000000300867202 */ /* 0x000fe60000000f00 */
[C---:B------:R-:W-:Y:S05]  /*2e800*/  HMMA.16816.F32 R4, R40.reuse, R48, R4 ;  /* 0x000000302804723c */ /* 0x040fea0000001804 */
[----:B------:R-:W-:Y:S01]  /*2e810*/  FADD.FTZ R2, R138, R0 ;  /* 0x000000008a027221 */ /* 0x000fe20000010000 */
[----:B------:R-:W-:Y:S01]  /*2e820*/  MUFU.EX2 R139, R167 ;  /* 0x000000a7008b7308 */ /* 0x000fe20000000800 */
[----:B------:R-:W-:Y:S01]  /*2e830*/  FADD.FTZ R0, R63, R37 ;  /* 0x000000253f007221 */ /* 0x000fe20000010000 */
[C---:B------:R-:W-:Y:S04]  /*2e840*/  HMMA.16816.F32 R8, R40.reuse, R50, R8 ;  /* 0x000000322808723c */ /* 0x040fe80000001808 */
[----:B------:R-:W-:Y:S02]  /*2e850*/  FADD.FTZ R2, R136, R2 ;  /* 0x0000000288027221 */ /* 0x000fe40000010000 */
[----:B------:R-:W-:Y:S02]  /*2e860*/  FADD.FTZ R0, R62, R0 ;  /* 0x000000003e007221 */ /* 0x000fe40000010000 */
[C---:B------:R-:W-:Y:S01]  /*2e870*/  HMMA.16816.F32 R12, R40.reuse, R56, R12 ;  /* 0x00000038280c723c */ /* 0x040fe2000000180c */
[----:B------:R-:W1:Y:S03]  /*2e880*/  MUFU.EX2 R49, R125 ;  /* 0x0000007d00317308 */ /* 0x000e660000000800 */
[----:B------:R-:W-:Y:S02]  /*2e890*/  FADD.FTZ R2, R82, R2 ;  /* 0x0000000252027221 */ /* 0x000fe40000010000 */
[----:B------:R-:W-:Y:S02]  /*2e8a0*/  FADD.FTZ R0, R60, R0 ;  /* 0x000000003c007221 */ /* 0x000fe40000010000 */
[C---:B------:R-:W-:Y:S01]  /*2e8b0*/  HMMA.16816.F32 R16, R40.reuse, R58, R16 ;  /* 0x0000003a2810723c */ /* 0x040fe20000001810 */
[----:B------:R-:W2:Y:S02]  /*2e8c0*/  LDSM.16.MT88.4 R60, [R179+0x11000] ;  /* 0x01100000b33c783b */ /* 0x000ea40000004200 */
[----:B------:R-:W-:Y:S01]  /*2e8d0*/  MUFU.EX2 R48, R128 ;  /* 0x0000008000307308 */ /* 0x000fe20000000800 */
[----:B------:R-:W-:Y:S02]  /*2e8e0*/  FADD.FTZ R2, R83, R2 ;  /* 0x0000000253027221 */ /* 0x000fe40000010000 */
[----:B------:R-:W-:Y:S02]  /*2e8f0*/  FADD.FTZ R37, R39, R0 ;  /* 0x0000000027257221 */ /* 0x000fe40000010000 */
[----:B------:R-:W-:Y:S04]  /*2e900*/  FADD.FTZ R0, R86, R2 ;  /* 0x0000000256007221 */ /* 0x000fe80000010000 */
[----:B------:R-:W-:Y:S01]  /*2e910*/  FADD.FTZ R0, R87, R0 ;  /* 0x0000000057007221 */ /* 0x000fe20000010000 */
[----:B------:R-:W3:Y:S03]  /*2e920*/  MUFU.EX2 R39, R129 ;  /* 0x0000008100277308 */ /* 0x000ee60000000800 */
[----:B------:R-:W-:Y:S01]  /*2e930*/  FADD.FTZ R0, R90, R0 ;  /* 0x000000005a007221 */ /* 0x000fe20000010000 */
[----:B-1----:R-:W-:Y:S03]  /*2e940*/  F2FP.PACK_AB R136, R49, R52 ;  /* 0x000000343188723e */ /* 0x002fe600000000ff */
[----:B------:R-:W-:Y:S04]  /*2e950*/  FADD.FTZ R0, R91, R0 ;  /* 0x000000005b007221 */ /* 0x000fe80000010000 */
[----:B------:R-:W-:Y:S04]  /*2e960*/  FADD.FTZ R0, R94, R0 ;  /* 0x000000005e007221 */ /* 0x000fe80000010000 */
[----:B------:R-:W-:Y:S04]  /*2e970*/  FADD.FTZ R0, R95, R0 ;  /* 0x000000005f007221 */ /* 0x000fe80000010000 */
[----:B------:R-:W-:Y:S04]  /*2e980*/  FADD.FTZ R0, R98, R0 ;  /* 0x0000000062007221 */ /* 0x000fe80000010000 */
[----:B------:R-:W-:Y:S01]  /*2e990*/  FADD.FTZ R0, R99, R0 ;  /* 0x0000000063007221 */ /* 0x000fe20000010000 */
[----:B---3--:R-:W-:Y:S03]  /*2e9a0*/  F2FP.PACK_AB R138, R39, R48 ;  /* 0x00000030278a723e */ /* 0x008fe600000000ff */
[----:B------:R-:W-:Y:S01]  /*2e9b0*/  FADD.FTZ R0, R102, R0 ;  /* 0x0000000066007221 */ /* 0x000fe20000010000 */
[C---:B--2---:R-:W-:Y:S03]  /*2e9c0*/  HMMA.16816.F32 R20, R40.reuse, R60, R20 ;  /* 0x0000003c2814723c */ /* 0x044fe60000001814 */
        /* <DEDUP_REMOVED lines=12> */
[----:B------:R-:W-:Y:S04]  /*2ea90*/  F2FP.PACK_AB R139, R139, R38 ;  /* 0x000000268b8b723e */ /* 0x000fe800000000ff */
[----:B------:R1:W-:Y:S03]  /*2eaa0*/  STL [R1+0x8], R0 ;  /* 0x0000080001007387 */ /* 0x0003e60000100800 */
[C---:B------:R-:W-:Y:S01]  /*2eab0*/  HMMA.16816.F32 R164, R136.reuse, R160, R4 ;  /* 0x000000a088a4723c */ /* 0x040fe20000001804 */
[----:B------:R-:W2:Y:S07]  /*2eac0*/  LDSM.16.MT88.4 R4, [R180+0x11800] ;  /* 0x01180000b404783b */ /* 0x000eae0000004200 */
[C---:B------:R-:W-:Y:S08]  /*2ead0*/  HMMA.16816.F32 R160, R136.reuse, R162, R8 ;  /* 0x000000a288a0723c */ /* 0x040ff00000001808 */
[C---:B------:R-:W-:Y:S04]  /*2eae0*/  HMMA.16816.F32 R156, R136.reuse, R152, R12 ;  /* 0x00000098889c723c */ /* 0x040fe8000000180c */
[----:B-1----:R-:W-:Y:S04]  /*2eaf0*/  FADD.FTZ R0, R92, R2 ;  /* 0x000000025c007221 */ /* 0x002fe80000010000 */
[C---:B------:R-:W-:Y:S04]  /*2eb00*/  HMMA.16816.F32 R152, R136.reuse, R154, R16 ;  /* 0x0000009a8898723c */ /* 0x040fe80000001810 */
[----:B------:R-:W-:Y:S04]  /*2eb10*/  FADD.FTZ R0, R80, R0 ;  /* 0x0000000050007221 */ /* 0x000fe80000010000 */
[----:B------:R-:W-:Y:S01]  /*2eb20*/  FADD.FTZ R0, R79, R0 ;  /* 0x000000004f007221 */ /* 0x000fe20000010000 */
[C---:B------:R-:W-:Y:S03]  /*2eb30*/  HMMA.16816.F32 R148, R136.reuse, R144, R20 ;  /* 0x000000908894723c */ /* 0x040fe60000001814 */
[----:B------:R-:W-:Y:S04]  /*2eb40*/  FADD.FTZ R0, R78, R0 ;  /* 0x000000004e007221 */ /* 0x000fe80000010000 */
[----:B------:R-:W-:Y:S01]  /*2eb50*/  FADD.FTZ R0, R77, R0 ;  /* 0x000000004d007221 */ /* 0x000fe20000010000 */
[C---:B------:R-:W-:Y:S04]  /*2eb60*/  HMMA.16816.F32 R144, R136.reuse, R146, R24 ;  /* 0x000000928890723c */ /* 0x040fe80000001818 */
[----:B------:R-:W-:Y:S04]  /*2eb70*/  FADD.FTZ R0, R76, R0 ;  /* 0x000000004c007221 */ /* 0x000fe80000010000 */
[----:B------:R-:W-:Y:S01]  /*2eb80*/  FADD.FTZ R0, R75, R0 ;  /* 0x000000004b007221 */ /* 0x000fe20000010000 */
[C---:B--2---:R-:W-:Y:S03]  /*2eb90*/  HMMA.16816.F32 R140, R136.reuse, R4, R28 ;  /* 0x00000004888c723c */ /* 0x044fe6000000181c */
[----:B------:R-:W-:Y:S04]  /*2eba0*/  FADD.FTZ R0, R74, R0 ;  /* 0x000000004a007221 */ /* 0x000fe80000010000 */
[----:B------:R-:W-:Y:S01]  /*2ebb0*/  FADD.FTZ R0, R73, R0 ;  /* 0x0000000049007221 */ /* 0x000fe20000010000 */
[----:B------:R-:W-:Y:S04]  /*2ebc0*/  HMMA.16816.F32 R136, R136, R6, R32 ;  /* 0x000000068888723c */ /* 0x000fe80000001820 */
        /* <DEDUP_REMOVED lines=10> */
[----:B------:R-:W-:Y:S03]  /*2ec70*/  IADD3 R0, R214, -0x1, RZ ;  /* 0xffffffffd6007810 */ /* 0x000fe60007ffe0ff */
[----:B------:R-:W-:Y:S02]  /*2ec80*/  FADD.FTZ R2, R39, R2 ;  /* 0x0000000227027221 */ /* 0x000fe40000010000 */
[----:B------:R1:W-:Y:S04]  /*2ec90*/  STL [R1+0x4], R0 ;  /* 0x0000040001007387 */ /* 0x0003e80000100800 */
[----:B------:R1:W-:Y:S01]  /*2eca0*/  STL [R1+0xc], R2 ;  /* 0x00000c0201007387 */ /* 0x0003e20000100800 */
[----:B------:R-:W-:-:S05]  /*2ecb0*/  @P0 BRA `(.L_x_1431) ;  /* 0xffff8d6000000947 */ /* 0x000fca000383ffff */
.L_x_1422:
        /* <DEDUP_REMOVED lines=10> */
[----:B-1----:R-:W3:Y:S04]  /*2ed60*/  LDL R2, [R1+0xc] ;  /* 0x00000c0001027983 */ /* 0x002ee80000100800 */
[----:B---3--:R1:W3:Y:S02]  /*2ed70*/  SHFL.BFLY PT, R0, R2, 0x2, 0x1f ;  /* 0x0c401f0002007f89 */ /* 0x0082e400000e0000 */
.L_x_1445:
[----:B-1----:R-:W4:Y:S02]  /*2ed80*/  LDL.LU R2, [R1+0xc] ;  /* 0x00000c0001027983 */ /* 0x002f240000300800 */
[----:B---34-:R-:W-:Y:S01]  /*2ed90*/  FADD.FTZ R0, R0, R2 ;  /* 0x0000000200007221 */ /* 0x018fe20000010000 */
[----:B------:R-:W-:Y:S05]  /*2eda0*/  BRA.DIV ~URZ, `(.L_x_1433) ;  /* 0x000012327f007947 */ /* 0x000fea000b800000 */
[----:B------:R-:W3:Y:S04]  /*2edb0*/  LDL.LU R6, [R1+0x8] ;  /* 0x0000080001067983 */ /* 0x000ee80000300800 */
[----:B------:R-:W1:Y:S02]  /*2edc0*/  SHFL.BFLY PT, R5, R0, 0x1, 0x1f ;  /* 0x0c201f0000057f89 */ /* 0x000e6400000e0000 */
[----:B-1----:R-:W-:-:S02]  /*2edd0*/  FADD.FTZ R19, R0, R5 ;  /* 0x0000000500137221 */ /* 0x002fc40000010000 */
[----:B---3--:R-:W1:Y:S02]  /*2ede0*/  SHFL.BFLY PT, R2, R6, 0x2, 0x1f ;  /* 0x0c401f0006027f89 */ /* 0x008e6400000e0000 */
[----:B-1----:R-:W-:-:S05]  /*2edf0*/  FADD.FTZ R2, R2, R6 ;  /* 0x0000000602027221 */ /* 0x002fca0000010000 */
[----:B------:R1:W3:Y:S02]  /*2ee00*/  SHFL.BFLY PT, R4, R2, 0x1, 0x1f ;  /* 0x0c201f0002047f89 */ /* 0x0002e400000e0000 */
.L_x_1446:
[----:B------:R-:W4:Y:S01]  /*2ee10*/  LDL R22, [R1+0x150] ;  /* 0x0001500001167983 */ /* 0x000f220000100800 */
[----:B------:R-:W-:Y:S01]  /*2ee20*/  FSETP.NE.FTZ.AND P4, PT, R19, RZ, PT ;  /* 0x000000ff1300720b */ /* 0x000fe20003f95000 */
[----:B---3--:R-:W-:Y:S01]  /*2ee30*/  FADD.FTZ R18, R4, R2 ;  /* 0x0000000204127221 */ /* 0x008fe20000010000 */
[----:B------:R-:W-:Y:S01]  /*2ee40*/  MOV R0, 0x3f800000 ;  /* 0x3f80000000007802 */ /* 0x000fe20000000f00 */
[----:B------:R-:W3:Y:S01]  /*2ee50*/  S2R R39, SR_TID.X ;  /* 0x0000000000277919 */ /* 0x000ee20000002100 */
[----:B-1----:R-:W-:Y:S01]  /*2ee60*/  IMAD.MOV.U32 R2, RZ, RZ, 0x3f800000 ;  /* 0x3f800000ff027424 */ /* 0x002fe200078e00ff */
[----:B------:R-:W-:Y:S01]  /*2ee70*/  MOV R7, 0xfffffff0 ;  /* 0xfffffff000077802 */ /* 0x000fe20000000f00 */
[----:B------:R-:W-:Y:S01]  /*2ee80*/  ULDC.64 UR4, c[0x0][0x118] ;  /* 0x0000460000047ab9 */ /* 0x000fe20000000a00 */
[----:B------:R-:W-:Y:S02]  /*2ee90*/  FSETP.NE.FTZ.AND P3, PT, R18, RZ, PT ;  /* 0x000000ff1200720b */ /* 0x000fe40003f75000 */
[----:B------:R-:W-:-:S04]  /*2eea0*/  MOV R8, 0x20 ;  /* 0x0000002000087802 */ /* 0x000fc80000000f00 */
[----:B------:R-:W1:Y:S08]  /*2eeb0*/  @P4 MUFU.RCP R0, R19 ;  /* 0x0000001300004308 */ /* 0x000e700000001000 */
[----:B------:R-:W2:Y:S01]  /*2eec0*/  @P3 MUFU.RCP R2, R18 ;  /* 0x0000001200023308 */ /* 0x000ea20000001000 */
[----:B---3--:R-:W-:Y:S01]  /*2eed0*/  SHF.R.S32.HI R38, RZ, 0x1f, R39 ;  /* 0x0000001fff267819 */ /* 0x008fe20000011427 */
[----:B-1----:R-:W-:-:S02]  /*2eee0*/  FMUL.FTZ R164, R0, R164 ;  /* 0x000000a400a47220 */ /* 0x002fc40000410000 */
[----:B------:R-:W-:Y:S01]  /*2eef0*/  FMUL.FTZ R165, R0, R165 ;  /* 0x000000a500a57220 */ /* 0x000fe20000410000 */
[-C--:B------:R-:W-:Y:S01]  /*2ef00*/  LEA.HI R4, R38, R39.reuse, RZ, 0x2 ;  /* 0x0000002726047211 */ /* 0x080fe200078f10ff */
[----:B------:R-:W-:Y:S01]  /*2ef10*/  FMUL.FTZ R160, R0, R160 ;  /* 0x000000a000a07220 */ /* 0x000fe20000410000 */
        /* <DEDUP_REMOVED lines=23> */
[C---:B--2---:R-:W-:Y:S02]  /*2f090*/  FMUL.FTZ R167, R2.reuse, R167 ;  /* 0x000000a702a77220 */ /* 0x044fe40000410000 */
        /* <DEDUP_REMOVED lines=50> */
[----:B--2---:R-:W-:-:S03]  /*2f3c0*/  IMAD.IADD R0, R7, 0x1, R2 ;  /* 0x0000000107007824 */ /* 0x004fc600078e0202 */
[----:B------:R-:W-:Y:S04]  /*2f3d0*/  STS [R6], R156 ;  /* 0x0000009c06007388 */ /* 0x000fe80000000800 */
[----:B------:R-:W-:Y:S01]  /*2f3e0*/  STS [R6+0x400], R16 ;  /* 0x0004001006007388 */ /* 0x000fe20000000800 */
[----:B---3--:R-:W-:-:S03]  /*2f3f0*/  IADD3 R4, R8, R2, RZ ;  /* 0x0000000208047210 */ /* 0x008fc60007ffe0ff */
        /* <DEDUP_REMOVED lines=11> */
[----:B--2---:R-:W2:Y:S04]  /*2f4b0*/  LD.E.U8 R0, [R10.64+0x1c8] ;  /* 0x0001c8040a007980 */ /* 0x004ea8000c101100 */
[----:B---3--:R-:W2:Y:S01]  /*2f4c0*/  LD.E.64 R4, [R10.64+0x88] ;  /* 0x000088040a047980 */ /* 0x008ea2000c101b00 */
[----:B----4-:R-:W-:-:S03]  /*2f4d0*/  ISETP.NE.AND P0, PT, R22, -0x1, PT ;  /* 0xffffffff1600780c */ /* 0x010fc60003f05270 */
[----:B------:R-:W4:Y:S01]  /*2f4e0*/  S2R R21, SR_CTAID.Y ;  /* 0x0000000000157919 */ /* 0x000f220000002600 */
[----:B-1----:R-:W1:Y:S03]  /*2f4f0*/  @P4 MUFU.LG2 R2, R19 ;  /* 0x0000001300024308 */ /* 0x002e660000000c00 */
[----:B------:R-:W2:Y:S01]  /*2f500*/  S2R R41, SR_CTAID.Z ;  /* 0x0000000000297919 */ /* 0x000ea20000002700 */
[----:B------:R-:W-:Y:S01]  /*2f510*/  BSSY B0, `(.L_x_1434) ;  /* 0x0000023000007945 */ /* 0x000fe20003800000 */
[----:B------:R-:W-:Y:S02]  /*2f520*/  IMAD.MOV.U32 R14, RZ, RZ, 0x7f800000 ;  /* 0x7f800000ff0e7424 */ /* 0x000fe400078e00ff */
[----:B------:R2:W5:Y:S04]  /*2f530*/  LD.E.64 R16, [R10.64+0x90] ;  /* 0x000090040a107980 */ /* 0x000568000c101b00 */
[----:B------:R-:W3:Y:S01]  /*2f540*/  @!P0 LD.E.64 R6, [R10.64+0x80] ;  /* 0x000080040a068980 */ /* 0x000ee2000c101b00 */
[----:B------:R-:W1:Y:S01]  /*2f550*/  @P3 MUFU.LG2 R13, R18 ;  /* 0x00000012000d3308 */ /* 0x000e620000000c00 */
[----:B----4-:R-:W-:Y:S01]  /*2f560*/  @!P0 SHF.R.S32.HI R8, RZ, 0x1f, R21 ;  /* 0x0000001fff088819 */ /* 0x010fe20000011415 */
[----:B-1----:R-:W-:Y:S01]  /*2f570*/  @P4 FMUL.FTZ R2, R2, 0.69314718246459960938 ;  /* 0x3f31721802024820 */ /* 0x002fe20000410000 */
[----:B------:R-:W-:Y:S01]  /*2f580*/  MOV R15, 0x7f800000 ;  /* 0x7f800000000f7802 */ /* 0x000fe20000000f00 */
[----:B------:R-:W-:-:S02]  /*2f590*/  @P3 FMUL.FTZ R13, R13, 0.69314718246459960938 ;  /* 0x3f3172180d0d3820 */ /* 0x000fc40000410000 */
[-C--:B-----5:R-:W-:Y:S02]  /*2f5a0*/  @P4 FFMA.FTZ R14, R36, R20.reuse, R2 ;  /* 0x00000014240e4223 */ /* 0x0a0fe40000010002 */
[----:B------:R-:W-:Y:S01]  /*2f5b0*/  @P3 FFMA.FTZ R15, R3, R20, R13 ;  /* 0x00000014030f3223 */ /* 0x000fe2000001000d */
[----:B--2---:R-:W-:Y:S01]  /*2f5c0*/  ISETP.NE.AND P1, PT, R0, RZ, PT ;  /* 0x000000ff0000720c */ /* 0x004fe20003f25270 */
[----:B------:R-:W-:Y:S02]  /*2f5d0*/  @P0 IMAD R0, R5, R22, RZ ;  /* 0x0000001605000224 */ /* 0x000fe400078e02ff */
[----:B---3--:R-:W-:-:S04]  /*2f5e0*/  @!P0 IMAD R12, R7, R21, RZ ;  /* 0x00000015070c8224 */ /* 0x008fc800078e02ff */
        /* <DEDUP_REMOVED lines=16> */
.L_x_1435:
[----:B------:R-:W-:Y:S02]  /*2f6f0*/  ULDC.64 UR4, c[0x0][0x118] ;  /* 0x0000460000047ab9 */ /* 0x000fe40000000a00 */
[----:B------:R-:W2:Y:S04]  /*2f700*/  LD.E R0, [R10.64+0x60] ;  /* 0x000060040a007980 */ /* 0x000ea8000c101900 */
[----:B------:R-:W3:Y:S01]  /*2f710*/  LD.E R2, [R10.64+0xb4] ;  /* 0x0000b4040a027980 */ /* 0x000ee2000c101900 */
[----:B--2---:R-:W-:-:S04]  /*2f720*/  IMAD R0, R0, R21, R41 ;  /* 0x0000001500007224 */ /* 0x004fc800078e0229 */
[----:B---3--:R-:W-:Y:S02]  /*2f730*/  IMAD R7, R2, R0, RZ ;  /* 0x0000000002077224 */ /* 0x008fe400078e02ff */
.L_x_1436:
[----:B------:R-:W-:Y:S05]  /*2f740*/  BSYNC B0 ;  /* 0x0000000000007941 */ /* 0x000fea0003800000 */
.L_x_1434:
        /* <DEDUP_REMOVED lines=42> */
.L_x_1438:
[----:B--2-4-:R-:W-:Y:S05]  /*2f9f0*/  BSYNC B0 ;  /* 0x0000000000007941 */ /* 0x014fea0003800000 */
.L_x_1437:
        /* <DEDUP_REMOVED lines=33> */
.L_x_1440:
[----:B------:R-:W-:Y:S05]  /*2fc10*/  BSYNC B0 ;  /* 0x0000000000007941 */ /* 0x000fea0003800000 */
.L_x_1439:
        /* <DEDUP_REMOVED lines=16> */
.L_x_1442:
[----:B------:R-:W-:Y:S05]  /*2fd20*/  BSYNC B0 ;  /* 0x0000000000007941 */ /* 0x000fea0003800000 */
.L_x_1441:
        /* <DEDUP_REMOVED lines=16> */
.L_x_1444:
[----:B------:R-:W-:Y:S05]  /*2fe30*/  BSYNC B0 ;  /* 0x0000000000007941 */ /* 0x000fea0003800000 */
.L_x_1443:
[----:B------:R-:W-:Y:S01]  /*2fe40*/  IADD3 R8, R0, 0x30, RZ ;  /* 0x0000003000087810 */ /* 0x000fe20007ffe0ff */
[----:B------:R-:W-:Y:S01]  /*2fe50*/  IMAD.MOV.U32 R9, RZ, RZ, 0x0 ;  /* 0x00000000ff097424 */ /* 0x000fe200078e00ff */
[----:B-1----:R-:W-:Y:S02]  /*2fe60*/  MOV R10, 0x70 ;  /* 0x00000070000a7802 */ /* 0x002fe40000000f00 */
[----:B------:R-:W-:-:S03]  /*2fe70*/  ISETP.GE.OR P1, PT, R8, R14, P1 ;  /* 0x0000000e0800720c */ /* 0x000fc60000f26670 */
[----:B------:R-:W-:-:S10]  /*2fe80*/  IMAD.MOV.U32 R8, RZ, RZ, R10 ;  /* 0x000000ffff087224 */ /* 0x000fd400078e000a */
[----:B------:R-:W-:Y:S05]  /*2fe90*/  @P1 RET.REL.NODEC R8 `(_ZN5flash24flash_fwd_splitkv_kernelI23Flash_fwd_kernel_traitsILi64ELi64ELi256ELi4ELb0ELb0EN7cutlass6half_tE19Flash_kernel_traitsILi64ELi64ELi256ELi4ES3_EELb1ELb0ELb0ELb0ELb0ELb1ELb0ELb1EEEvNS_16Flash_fwd_paramsE) ;  /* 0xfffd016008001950 */ /* 0x000fea0003c3ffff */
        /* <DEDUP_REMOVED lines=13> */
[----:B------:R-:W-:Y:S05]  /*2ff70*/  RET.REL.NODEC R2 `(_ZN5flash24flash_fwd_splitkv_kernelI23Flash_fwd_kernel_traitsILi64ELi64ELi256ELi4ELb0ELb0EN7cutlass6half_tE19Flash_kernel_traitsILi64ELi64ELi256ELi4ES3_EELb1ELb0ELb0ELb0ELb0ELb1ELb0ELb1EEEvNS_16Flash_fwd_paramsE) ;  /* 0xfffd008002007950 */ /* 0x000fea0003c3ffff */
.L_x_1432:
[----:B-1----:R1:W5:Y:S01]  /*2ff80*/  LDL R0, [R1+0xc] ;  /* 0x00000c0001007983 */ /* 0x0023620000100800 */
[----:B------:R-:W-:Y:S02]  /*2ff90*/  MOV R5, 0x2 ;  /* 0x0000000200057802 */ /* 0x000fe40000000f00 */
[----:B------:R-:W-:Y:S02]  /*2ffa0*/  MOV R4, 0x2ffc0 ;  /* 0x0002ffc000047802 */ /* 0x000fe40000000f00 */
[----:B-12--5:R-:W-:Y:S05]  /*2ffb0*/  CALL.REL.NOINC `($__internal_15_$__cuda_sm70_shflsync_bfly_p) ;  /* 0x0000012000007944 */ /* 0x026fea0003c00000 */
[----:B------:R-:W-:Y:S01]  /*2ffc0*/  MOV R0, R6 ;  /* 0x0000000600007202 */ /* 0x000fe20000000f00 */
[----:B------:R-:W-:Y:S05]  /*2ffd0*/  BRA `(.L_x_1445) ;  /* 0xffffeda000007947 */ /* 0x000fea000383ffff */
.L_x_1433:
[----:B------:R-:W-:Y:S02]  /*2ffe0*/  MOV R5, 0x1 ;  /* 0x0000000100057802 */ /* 0x000fe40000000f00 */
[----:B------:R-:W-:Y:S02]  /*2fff0*/  MOV R4, 0x30010 ;  /* 0x0003001000047802 */ /* 0x000fe40000000f00 */
[----:B--2--5:R-:W-:Y:S05]  /*30000*/  CALL.REL.NOINC `($__internal_15_$__cuda_sm70_shflsync_bfly_p) ;  /* 0x000000d000007944 */ /* 0x024fea0003c00000 */
[----:B------:R-:W-:Y:S02]  /*30010*/  FADD.FTZ R19, R0, R6 ;  /* 0x0000000600137221 */ /* 0x000fe40000010000 */
[----:B------:R1:W5:Y:S01]  /*30020*/  LDL R0, [R1+0x8] ;  /* 0x0000080001007983 */ /* 0x0003620000100800 */
[----:B------:R-:W-:Y:S02]  /*30030*/  MOV R5, 0x2 ;  /* 0x0000000200057802 */ /* 0x000fe40000000f00 */
[----:B------:R-:W-:-:S02]  /*30040*/  MOV R4, 0x30060 ;  /* 0x0003006000047802 */ /* 0x000fc40000000f00 */
[----:B-1---5:R-:W-:Y:S05]  /*30050*/  CALL.REL.NOINC `($__internal_15_$__cuda_sm70_shflsync_bfly_p) ;  /* 0x0000008000007944 */ /* 0x022fea0003c00000 */
[----:B------:R-:W2:Y:S01]  /*30060*/  LDL.LU R0, [R1+0x8] ;  /* 0x0000080001007983 */ /* 0x000ea20000300800 */
[----:B------:R-:W-:-:S02]  /*30070*/  MOV R5, 0x1 ;  /* 0x0000000100057802 */ /* 0x000fc40000000f00 */
[----:B------:R-:W-:Y:S01]  /*30080*/  MOV R4, 0x300c0 ;  /* 0x000300c000047802 */ /* 0x000fe20000000f00 */
[----:B--2---:R-:W-:-:S05]  /*30090*/  FADD.FTZ R2, R0, R6 ;  /* 0x0000000600027221 */ /* 0x004fca0000010000 */
[----:B------:R-:W-:Y:S02]  /*300a0*/  MOV R0, R2 ;  /* 0x0000000200007202 */ /* 0x000fe40000000f00 */
[----:B------:R-:W-:Y:S05]  /*300b0*/  CALL.REL.NOINC `($__internal_15_$__cuda_sm70_shflsync_bfly_p) ;  /* 0x0000002000007944 */ /* 0x000fea0003c00000 */
[----:B------:R-:W-:Y:S01]  /*300c0*/  MOV R4, R6 ;  /* 0x0000000600047202 */ /* 0x000fe20000000f00 */
[----:B------:R-:W-:Y:S05]  /*300d0*/  BRA `(.L_x_1446) ;  /* 0xffffed3000007947 */ /* 0x000fea000383ffff */
        .weak           $__internal_15_$__cuda_sm70_shflsync_bfly_p
        .type           $__internal_15_$__cuda_sm70_shflsync_bfly_p,@function
        .size           $__internal_15_$__cuda_sm70_shflsync_bfly_p,(.L_x_7713 - $__internal_15_$__cuda_sm70_shflsync_bfly_p)
$__internal_15_$__cuda_sm70_shflsync_bfly_p:
[----:B------:R-:W-:Y:S04]  /*300e0*/  WARPSYNC R7 ;  /* 0x0000000700007348 */ /* 0x000fe80003800000 */
[----:B------:R1:W2:Y:S02]  /*300f0*/  SHFL.BFLY PT, R6, R0, R5, R8 ;  /* 0x0c00000500067389 */ /* 0x0002a400000e0008 */
[----:B-1----:R-:W-:-:S04]  /*30100*/  MOV R5, 0x0 ;  /* 0x0000000000057802 */ /* 0x002fc80000000f00 */
[----:B--2---:R-:W-:Y:S05]  /*30110*/  RET.REL.NODEC R4 `(_ZN5flash24flash_fwd_splitkv_kernelI23Flash_fwd_kernel_traitsILi64ELi64ELi256ELi4ELb0ELb0EN7cutlass6half_tE19Flash_kernel_traitsILi64ELi64ELi256ELi4ES3_EELb1ELb0ELb0ELb0ELb0ELb1ELb0ELb1EEEvNS_16Flash_fwd_paramsE) ;  /* 0xfffcfee004007950 */ /* 0x004fea0003c3ffff */
.L_x_1447:
        /* <DEDUP_REMOVED lines=14> */
.L_x_7713:


//--------------------- .text._ZN5flash24flash_fwd_splitkv_kernelI23Flash_fwd_kernel_traitsILi64ELi64ELi256ELi4ELb0ELb0EN7cutlass6half_tE19Flash_kernel_traitsILi64ELi64ELi256ELi4ES3_EELb1ELb0ELb0ELb0ELb0ELb0ELb1ELb0EEEvNS_16Flash_fwd_paramsE --------------------------
	.section	.text._ZN5flash24flash_fwd_splitkv_kernelI23Flash_fwd_kernel_traitsILi64ELi64ELi256ELi4ELb0ELb0EN7cutlass6half_tE19Flash_kernel_traitsILi64ELi64ELi256ELi4ES3_EELb1ELb0ELb0ELb0ELb0ELb0ELb1ELb0EEEvNS_16Flash_fwd_paramsE,"ax",@progbits
	.sectioninfo	@"SHI_REGISTERS=255"
	.align	128
        .global         _ZN5flash24flash_fwd_splitkv_kernelI23Flash_fwd_kernel_traitsILi64ELi64ELi256ELi4ELb0ELb0EN7cutlass6half_tE19Flash_kernel_traitsILi64ELi64ELi256ELi4ES3_EELb1ELb0ELb0ELb0ELb0ELb0ELb1ELb0EEEvNS_16Flash_fwd_paramsE
        .type           _ZN5flash24flash_fwd_splitkv_kernelI23Flash_fwd_kernel_traitsILi64ELi64ELi256ELi4ELb0ELb0EN7cutlass6half_tE19Flash_kernel_traitsILi64ELi64ELi256ELi4ES3_EELb1ELb0ELb0ELb0ELb0ELb0ELb1ELb0EEEvNS_16Flash_fwd_paramsE,@function
        .size           _ZN5flash24flash_fwd_splitkv_kernelI23Flash_fwd_kernel_traitsILi64ELi64ELi256ELi4ELb0ELb0EN7cutlass6half_tE19Flash_kernel_traitsILi64ELi64ELi256ELi4ES3_EELb1ELb0ELb0ELb0ELb0ELb0ELb1ELb0EEEvNS_16Flash_fwd_paramsE,(.L_x_7758 - _ZN5flash24flash_fwd_splitkv_kernelI23Flash_fwd_kernel_traitsILi64ELi64ELi256ELi4ELb0ELb0EN7cutlass6half_tE19Flash_kernel_traitsILi64ELi64ELi256ELi4ES3_EELb1ELb0ELb0ELb0ELb0ELb0ELb1ELb0EEEvNS_16Flash_fwd_paramsE)
        .other          _ZN5flash24flash_fwd_splitkv_kernelI23Flash_fwd_kernel_traitsILi64ELi64ELi256ELi4ELb0ELb0EN7cutlass6half_tE19Flash_kernel_traitsILi64ELi64ELi256ELi4ES3_EELb1ELb0ELb0ELb0ELb0ELb0ELb1ELb0EEEvNS_16Flash_fwd_paramsE,@"STO_CUDA_ENTRY STV_DEFAULT"
_ZN5flash24flash_fwd_splitkv_kernelI23Flash_fwd_kernel_traitsILi64ELi64ELi256ELi4ELb0ELb0EN7cutlass6half_tE19Flash_kernel_traitsILi64ELi64ELi256ELi4ES3_EELb1ELb0ELb0ELb0ELb0ELb0ELb1ELb0EEEvNS_16Flash_fwd_paramsE:
.text._ZN5flash24flash_fwd_splitkv_kernelI23Flash_fwd_kernel_traitsILi64ELi64ELi256ELi4ELb0ELb0EN7cutlass6half_tE19Flash_kernel_traitsILi64ELi64ELi256ELi4ES3_EELb1ELb0ELb0ELb0ELb0ELb0ELb1ELb0EEEvNS_16Flash_fwd_paramsE:
[----:B------:R-:W-:Y:S02]  /*0000*/  MOV R1, c[0x0][0x28] ;  /* 0x00000a0000017a02 */ /* 0x000fe40000000f00 */
[----:B------:R-:W1:Y:S01]  /*0010*/  I2F.U32.RP R0, c[0x0][0x1c0] ;  /* 0x0000700000007b06 */ /* 0x000e620000209000 */
[----:B------:R-:W2:Y:S01]  /*0020*/  S2UR UR4, SR_CTAID.Z ;  /* 0x00000000000479c3 */ /* 0x000ea20000002700 */
[----:B------:R-:W-:Y:S01]  /*0030*/  ULDC UR15, c[0x0][0x1c0] ;  /* 0x00007000000f7ab9 */ /* 0x000fe20000000800 */
[----:B------:R-:W-:Y:S01]  /*0040*/  IADD3 R1, R1, -0x10, RZ ;  /* 0xfffffff001017810 */ /* 0x000fe20007ffe0ff */
[----:B------:R-:W-:Y:S02]  /*0050*/  UMOV UR6, URZ ;  /* 0x0000003f00067c82 */ /* 0x000fe40008000000 */
[----:B------:R-:W-:Y:S02]  /*0060*/  UISETP.NE.U32.AND UP1, UPT, URZ, UR15, UPT ;  /* 0x0000000f3f00728c */ /* 0x000fe4000bf25070 */
[----:B------:R-:W-:Y:S02]  /*0070*/  UMOV UR9, 0x4 ;  /* 0x0000000400097882 */ /* 0x000fe40000000000 */
[----:B------:R-:W-:-:S02]  /*0080*/  ULDC.64 UR12, c[0x0][0x240] ;  /* 0x00009000000c7ab9 */ /* 0x000fc40000000a00 */
[----:B------:R-:W-:Y:S02]  /*0090*/  ULDC.64 UR20, c[0x0][0x118] ;  /* 0x0000460000147ab9 */ /* 0x000fe40000000a00 */
[----:B------:R-:W-:Y:S01]  /*00a0*/  ULDC.64 UR10, c[0x0][0x248] ;  /* 0x00009200000a7ab9 */ /* 0x000fe20000000a00 */
[----:B-1----:R-:W1:Y:S02]  /*00b0*/  MUFU.RCP R0, R0 ;  /* 0x0000000000007308 */ /* 0x002e640000001000 */
[----:B-1----:R-:W-:-:S06]  /*00c0*/  IADD3 R0, R0, 0xffffffe, RZ ;  /* 0x0ffffffe00007810 */ /* 0x002fcc0007ffe0ff */
[----:B------:R-:W1:Y:S02]  /*00d0*/  F2I.FTZ.U32.TRUNC.NTZ R0, R0 ;  /* 0x0000000000007305 */ /* 0x000e64000021f000 */
[----:B-1----:R-:W1:Y:S02]  /*00e0*/  R2UR UR7, R0 ;  /* 0x00000000000773c2 */ /* 0x002e6400000e0000 */
[----:B-1----:R-:W-:-:S04]  /*00f0*/  UIADD3 UR5, URZ, -UR7, URZ ;  /* 0x800000073f057290 */ /* 0x002fc8000fffe03f */
[----:B------:R-:W-:-:S04]  /*0100*/  UIMAD UR5, UR5, UR15, URZ ;  /* 0x0000000f050572a4 */ /* 0x000fc8000f8e023f */
[----:B------:R-:W-:-:S04]  /*0110*/  UIMAD.WIDE.U32 UR6, UR7, UR5, UR6 ;  /* 0x00000005070672a5 */ /* 0x000fc8000f8e0006 */
[----:B--2---:R-:W-:-:S03]  /*0120*/  UIMAD.WIDE.U32 UR16, UR7, UR4, URZ ;  /* 0x00000004071072a5 */ /* 0x004fc6000f8e003f */
[----:B------:R-:W-:Y:S02]  /*0130*/  ULDC.64 UR6, c[0x0][0x240] ;  /* 0x0000900000067ab9 */ /* 0x000fe40000000a00 */
[----:B------:R-:W-:Y:S02]  /*0140*/  UIADD3 UR5, -UR17, URZ, URZ ;  /* 0x0000003f11057290 */ /* 0x000fe4000fffe13f */
[----:B------:R-:W-:Y:S02]  /*0150*/  UISETP.NE.U32.AND UP0, UPT, URZ, UR6, UPT ;  /* 0x000000063f00728c */ /* 0x000fe4000bf05070 */
[----:B------:R-:W-:Y:S02]  /*0160*/  UIMAD UR5, UR5, UR15, UR4 ;  /* 0x0000000f050572a4 */ /* 0x000fe4000f8e0204 */
[----:B------:R-:W-:Y:S02]  /*0170*/  UISETP.NE.AND.EX UP0, UPT, URZ, UR7, UPT, UP0 ;  /* 0x000000073f00728c */ /* 0x000fe4000bf05300 */
[----:B------:R-:W-:-:S02]  /*0180*/  UISETP.GE.U32.AND UP3, UPT, UR5, UR15, UPT ;  /* 0x0000000f0500728c */ /* 0x000fc4000bf66070 */
[----:B------:R-:W-:Y:S02]  /*0190*/  ULDC.64 UR6, c[0x0][0x250] ;  /* 0x0000940000067ab9 */ /* 0x000fe40000000a00 */
[----:B------:R-:W-:-:S07]  /*01a0*/  PLOP3.LUT P2, PT, PT, PT, UP0, 0x80, 0x0 ;  /* 0x000000000000781c */ /* 0x000fce0003f4f008 */
[----:B------:R-:W-:Y:S02]  /*01b0*/  @UP3 UIADD3 UR5, UR5, -UR15, URZ ;  /* 0x8000000f05053290 */ /* 0x000fe4000fffe03f */
[----:B------:R-:W-:Y:S02]  /*01c0*/  @UP3 UIADD3 UR17, UR17, 0x1, URZ ;  /* 0x0000000111113890 */ /* 0x000fe4000fffe03f */
[----:B------:R-:W-:-:S03]  /*01d0*/  UISETP.GE.U32.AND UP2, UPT, UR5, UR15, UPT ;  /* 0x0000000f0500728c */ /* 0x000fc6000bf46070 */
[----:B------:R-:W-:Y:S02]  /*01e0*/  ULDC.U8 UR5, c[0x0][0x312] ;  /* 0x0000c48000057ab9 */ /* 0x000fe40000000000 */
[----:B------:R-:W-:-:S06]  /*01f0*/  UISETP.NE.AND UP3, UPT, UR5, URZ, UPT ;  /* 0x0000003f0500728c */ /* 0x000fcc000bf65270 */
[----:B------:R-:W-:Y:S02]  /*0200*/  @UP2 UIADD3 UR17, UR17, 0x1, URZ ;  /* 0x0000000111112890 */ /* 0x000fe4000fffe03f */
[----:B------:R-:W-:Y:S02]  /*0210*/  @!UP1 ULOP3.LUT UR17, URZ, UR15, URZ, 0x33, !UPT ;  /* 0x0000000f3f119292 */ /* 0x000fe4000f8e333f */
[----:B------:R-:W-:Y:S02]  /*0220*/  UISETP.NE.U32.AND UP1, UPT, URZ, UR6, UPT ;  /* 0x000000063f00728c */ /* 0x000fe4000bf25070 */
[----:B------:R-:W-:Y:S02]  /*0230*/  UIMAD.WIDE UR12, UR17, UR9, UR12 ;  /* 0x00000009110c72a5 */ /* 0x000fe4000f8e020c */
[----:B------:R-:W-:Y:S02]  /*0240*/  UISETP.NE.AND.EX UP1, UPT, URZ, UR7, UPT, UP1 ;  /* 0x000000073f00728c */ /* 0x000fe4000bf25310 */
[----:B------:R-:W-:-:S02]  /*0250*/  UISETP.EQ.U32.AND UP2, UPT, URZ, UR10, UPT ;  /* 0x0000000a3f00728c */ /* 0x000fc4000bf42070 */
[----:B------:R-:W-:Y:S02]  /*0260*/  IMAD.U32 R2, RZ, RZ, UR12 ;  /* 0x0000000cff027e24 */ /* 0x000fe4000f8e00ff */
[----:B------:R-:W-:Y:S01]  /*0270*/  IMAD.U32 R3, RZ, RZ, UR13 ;  /* 0x0000000dff037e24 */ /* 0x000fe2000f8e00ff */
[----:B------:R-:W-:Y:S01]  /*0280*/  ULDC.64 UR6, c[0x0][0x250] ;  /* 0x0000940000067ab9 */ /* 0x000fe20000000a00 */
[----:B------:R-:W-:Y:S01]  /*0290*/  PLOP3.LUT P0, PT, PT, PT, UP1, 0x80, 0x0 ;  /* 0x000000000000781c */ /* 0x000fe20003f0f018 */
[----:B------:R-:W-:Y:S02]  /*02a0*/  UISETP.EQ.OR.EX UP2, UPT, URZ, UR11, !UP3, UP2 ;  /* 0x0000000b3f00728c */ /* 0x000fe4000df42720 */
[----:B------:R1:W2:Y:S01]  /*02b0*/  @P2 LDG.E R6, [R2.64] ;  /* 0x0000001402062981 */ /* 0x0002a2000c1e1900 */
[----:B------:R-:W-:Y:S02]  /*02c0*/  @UP1 UIMAD.WIDE UR6, UR17, UR9, UR6 ;  /* 0x00000009110612a5 */ /* 0x000fe4000f8e0206 */
[----:B------:R-:W-:Y:S01]  /*02d0*/  ULDC.64 UR10, c[0x0][0x248] ;  /* 0x00009200000a7ab9 */ /* 0x000fe20000000a00 */
[----:B------:R1:W3:Y:S01]  /*02e0*/  @P2 LDG.E R0, [R2.64+0x4] ;  /* 0x0000041402002981 */ /* 0x0002e2000c1e1900 */
[----:B------:R-:W-:Y:S01]  /*02f0*/  PLOP3.LUT P1, PT, PT, PT, UP2, 0x80, 0x0 ;  /* 0x000000000000781c */ /* 0x000fe20003f2f028 */
[----:B------:R-:W-:Y:S01]  /*0300*/  UIMAD.WIDE UR10, UR17, UR9, UR10 ;  /* 0x00000009110a72a5 */ /* 0x000fe2000f8e020a */
[----:B-1----:R-:W-:-:S02]  /*0310*/  IMAD.U32 R2, RZ, RZ, UR6 ;  /* 0x00000006ff027e24 */ /* 0x002fc4000f8e00ff */
[----:B------:R-:W-:-:S05]  /*0320*/  IMAD.U32 R3, RZ, RZ, UR7 ;  /* 0x00000007ff037e24 */ /* 0x000fca000f8e00ff */
[----:B------:R1:W4:Y:S01]  /*0330*/  @P0 LDG.E R2, [R2.64] ;  /* 0x0000001402020981 */ /* 0x000322000c1e1900 */
[----:B------:R-:W-:Y:S02]  /*0340*/  IMAD.U32 R4, RZ, RZ, UR10 ;  /* 0x0000000aff047e24 */ /* 0x000fe4000f8e00ff */
[----:B------:R-:W-:-:S05]  /*0350*/  IMAD.U32 R5, RZ, RZ, UR11 ;  /* 0x0000000bff057e24 */ /* 0x000fca000f8e00ff */
[----:B-1----:R-:W5:Y:S01]  /*0360*/  @!P1 LDG.E R3, [R4.64] ;  /* 0x0000001404039981 */ /* 0x002f62000c1e1900 */
[----:B------:R-:W-:Y:S02]  /*0370*/  UMOV UR16, 0xffffffff ;  /* 0xffffffff00107882 */ /* 0x000fe40000000000 */
[----:B------:R-:W-:Y:S02]  /*0380*/  UMOV UR23, URZ ;  /* 0x0000003f00177c82 */ /* 0x000fe40008000000 */
[----:B------:R-:W-:Y:S02]  /*0390*/  UMOV UR24, 0xffffffff ;  /* 0xffffffff00187882 */ /* 0x000fe40000000000 */
[----:B------:R-:W-:Y:S01]  /*03a0*/  UIADD3 UR5, -UR17, URZ, URZ ;  /* 0x0000003f11057290 */ /* 0x000fe2000fffe13f */
[----:B------:R-:W1:Y:S03]  /*03b0*/  S2UR UR12, SR_CTAID.X ;  /* 0x00000000000c79c3 */ /* 0x000e660000002500 */
[----:B------:R-:W-:-:S05]  /*03c0*/  UIMAD UR15, UR5, UR15, UR4 ;  /* 0x0000000f050f72a4 */ /* 0x000fca000f8e0204 */
[----:B------:R-:W1:Y:S08]  /*03d0*/  S2UR UR8, SR_CTAID.Y ;  /* 0x00000000000879c3 */ /* 0x000e700000002600 */
[----:B--2---:R-:W2:Y:S08]  /*03e0*/  @P2 R2UR UR16, R6 ;  /* 0x00000000061023c2 */ /* 0x004eb000000e0000 */
[----:B---3--:R-:W2:Y:S08]  /*03f0*/  @P2 R2UR UR14, R0 ;  /* 0x00000000000e23c2 */ /* 0x008eb000000e0000 */
[----:B----4-:R3:W4:Y:S01]  /*0400*/  @P0 R2UR UR23, R2 ;  /* 0x00000000021703c2 */ /* 0x01072200000e0000 */
[----:B------:R-:W-:-:S04]  /*0410*/  ISETP.NE.U32.AND P0, PT, RZ, c[0x0][0x248], PT ;  /* 0x00009200ff007a0c */ /* 0x000fc80003f05070 */
[----:B------:R-:W-:Y:S01]  /*0420*/  ISETP.NE.AND.EX P0, PT, RZ, c[0x0][0x24c], PT, P0 ;  /* 0x00009300ff007a0c */ /* 0x000fe20003f05300 */
[----:B--2---:R-:W-:Y:S01]  /*0430*/  @UP0 UIADD3 UR14, UR14, -UR16, URZ ;  /* 0x800000100e0e0290 */ /* 0x004fe2000fffe03f */
[----:B---3--:R-:W2:Y:S06]  /*0440*/  S2R R2, SR_TID.X ;  /* 0x0000000000027919 */ /* 0x008eac0000002100 */
[----:B------:R-:W-:Y:S01]  /*0450*/  @!UP0 ULDC UR14, c[0x0][0x214] ;  /* 0x00008500000e8ab9 */ /* 0x000fe20000000800 */
[----:B-----5:R3:W1:Y:S04]  /*0460*/  @!P1 R2UR UR24, R3 ;  /* 0x00000000031893c2 */ /* 0x02066800000e0000 */
[----:B-1-34-:R-:W-:Y:S05]  /*0470*/  @!P0 BRA `(.L_x_1448) ;  /* 0x0000007000008947 */ /* 0x01afea0003800000 */
[----:B------:R-:W-:-:S13]  /*0480*/  PLOP3.LUT P0, PT, PT, PT, UP3, 0x80, 0x0 ;  /* 0x000000000000781c */ /* 0x000fda0003f0f038 */
[----:B------:R-:W3:Y:S04]  /*0490*/  @P0 LDG.E R0, [R4.64+0x4] ;  /* 0x0000041404000981 */ /* 0x000ee8000c1e1900 */
[----:B------:R-:W4:Y:S01]  /*04a0*/  @!P0 LDG.E R4, [R4.64] ;  /* 0x0000001404048981 */ /* 0x000f22000c1e1900 */
[----:B---3--:R-:W1:Y:S02]  /*04b0*/  @P0 R2UR UR6, R0 ;  /* 0x00000000000603c2 */ /* 0x008e6400000e0000 */
[----:B-1----:R-:W-:-:S11]  /*04c0*/  @UP3 UIADD3 UR6, UR6, -UR24, URZ ;  /* 0x8000001806063290 */ /* 0x002fd6000fffe03f */
[----:B----4-:R1:W3:Y:S02]  /*04d0*/  @!P0 R2UR UR6, R4 ;  /* 0x00000000040683c2 */ /* 0x0102e400000e0000 */
[----:B-1-3--:R-:W-:Y:S05]  /*04e0*/  BRA `(.L_x_1449) ;  /* 0x0000001000007947 */ /* 0x00afea0003800000 */
.L_x_1448:
[----:B------:R-:W-:Y:S02]  /*04f0*/  ULDC UR6, c[0x0][0x218] ;  /* 0x0000860000067ab9 */ /* 0x000fe40000000800 */
.L_x_1449:
        /* <DEDUP_REMOVED lines=10> */
[----:B------:R-:W3:Y:S01]  /*05a0*/  @P0 LDG.E R0, [R4.64] ;  /* 0x0000001404000981 */ /* 0x000ee2000c1e1900 */
[----:B------:R-:W-:Y:S02]  /*05b0*/  UISETP.GT.AND UP0, UPT, UR14, UR12, UPT ;  /* 0x0000000c0e00728c */ /* 0x000fe4000bf04270 */
[----:B------:R-:W-:-:S03]  /*05c0*/  @!UP2 UISETP.NE.U32.AND UP1, UPT, URZ, UR4, UPT ;  /* 0x000000043f00a28c */ /* 0x000fc6000bf25070 */
[----:B------:R-:W-:Y:S02]  /*05d0*/  ULDC UR4, c[0x0][0x21c] ;  /* 0x0000870000047ab9 */ /* 0x000fe40000000800 */
[----:B------:R-:W-:-:S04]  /*05e0*/  @!UP2 UISETP.NE.AND.EX UP1, UPT, URZ, UR5, UPT, UP1 ;  /* 0x000000053f00a28c */ /* 0x000fc8000bf25310 */
[----:B------:R-:W-:Y:S01]  /*05f0*/  @!UP2 USEL UR4, URZ, UR4, !UP1 ;  /* 0x000000043f04a287 */ /* 0x000fe2000c800000 */
[----:B---3--:R-:W1:Y:S01]  /*0600*/  @P0 R2UR UR13, R0 ;  /* 0x00000000000d03c2 */ /* 0x008e6200000e0000 */
[----:B------:R-:W-:Y:S01]  /*0610*/  PLOP3.LUT P0, PT, PT, PT, UP0, 0x80, 0x0 ;  /* 0x000000000000781c */ /* 0x000fe20003f0f008 */
[----:B-1----:R-:W-:Y:S02]  /*0620*/  @UP2 UIADD3 UR13, UR13, -UR23, URZ ;  /* 0x800000170d0d2290 */ /* 0x002fe4000fffe03f */
[----:B------:R-:W-:-:S10]  /*0630*/  @!UP2 UIADD3 UR13, UR4, UR6, -UR23 ;  /* 0x00000006040da290 */ /* 0x000fd4000fffe817 */
[----:B------:R-:W-:Y:S05]  /*0640*/  @!P0 EXIT ;  /* 0x000000000000894d */ /* 0x000fea0003800000 */
[----:B------:R-:W-:Y:S01]  /*0650*/  IABS R0, c[0x0][0x10] ;  /* 0x0000040000007a13 */ /* 0x000fe20000000000 */
[----:B------:R-:W-:Y:S02]  /*0660*/  ULDC UR4, c[0x0][0x218] ;  /* 0x0000860000047ab9 */ /* 0x000fe40000000800 */
[----:B------:R-:W-:Y:S01]  /*0670*/  UIADD3 UR4, UR4, 0xff, URZ ;  /* 0x000000ff04047890 */ /* 0x000fe2000fffe03f */
[----:B------:R-:W1:Y:S01]  /*0680*/  R2UR UR7, R0 ;  /* 0x00000000000773c2 */ /* 0x000e6200000e0000 */
[----:B------:R-:W-:Y:S02]  /*0690*/  ULDC UR5, c[0x0][0x10] ;  /* 0x0000040000057ab9 */ /* 0x000fe40000000800 */
[----:B------:R-:W-:Y:S02]  /*06a0*/  USHF.R.S32.HI UR10, URZ, 0x1f, UR4 ;  /* 0x0000001f3f0a7899 */ /* 0x000fe40008011404 */
[----:B------:R-:W-:Y:S02]  /*06b0*/  UMOV UR18, URZ ;  /* 0x0000003f00127c82 */ /* 0x000fe40008000000 */
[----:B------:R-:W-:-:S04]  /*06c0*/  ULEA.HI UR10, UR10, UR4, URZ, 0x8 ;  /* 0x000000040a0a7291 */ /* 0x000fc8000f8f403f */
[----:B------:R-:W-:-:S04]  /*06d0*/  ULEA.HI.SX32 UR10, UR10, UR5, 0x18 ;  /* 0x000000050a0a7291 */ /* 0x000fc8000f8fc23f */
[----:B------:R-:W-:Y:S01]  /*06e0*/  UIADD3 UR10, UR10, -0x1, URZ ;  /* 0xffffffff0a0a7890 */ /* 0x000fe2000fffe03f */
[----:B-1----:R-:W1:Y:S08]  /*06f0*/  I2F.RP R0, UR7 ;  /* 0x0000000700007d06 */ /* 0x002e700008209400 */
[----:B-1----:R-:W1:Y:S02]  /*0700*/  MUFU.RCP R0, R0 ;  /* 0x0000000000007308 */ /* 0x002e640000001000 */
[----:B-1----:R-:W-:-:S06]  /*0710*/  IADD3 R0, R0, 0xffffffe, RZ ;  /* 0x0ffffffe00007810 */ /* 0x002fcc0007ffe0ff */
[----:B------:R-:W1:Y:S02]  /*0720*/  F2I.FTZ.U32.TRUNC.NTZ R0, R0 ;  /* 0x0000000000007305 */ /* 0x000e64000021f000 */
[----:B-1----:R1:W3:Y:S02]  /*0730*/  R2UR UR19, R0 ;  /* 0x00000000001373c2 */ /* 0x0022e400000e0000 */
[----:B-1----:R-:W-:Y:S01]  /*0740*/  IMAD.U32 R0, RZ, RZ, UR10 ;  /* 0x0000000aff007e24 */ /* 0x002fe2000f8e00ff */
[----:B---3--:R-:W-:Y:S02]  /*0750*/  UIADD3 UR4, URZ, -UR19, URZ ;  /* 0x800000133f047290 */ /* 0x008fe4000fffe03f */
[----:B------:R-:W-:Y:S02]  /*0760*/  ULOP3.LUT UR10, UR10, UR5, URZ, 0x3c, !UPT ;  /* 0x000000050a0a7292 */ /* 0x000fe4000f8e3c3f */
        /* <DEDUP_REMOVED lines=8> */
[----:B------:R-:W-:Y:S02]  /*07f0*/  UIMAD UR4, UR7, UR4, UR6 ;  /* 0x00000004070472a4 */ /* 0x000fe4000f8e0206 */
[----:B------:R-:W-:Y:S02]  /*0800*/  UIADD3 UR6, UR13, 0xff, URZ ;  /* 0x000000ff0d067890 */ /* 0x000fe4000fffe03f */
[----:B------:R-:W-:-:S11]  /*0810*/  UISETP.GT.U32.AND UP0, UPT, UR7, UR4, UPT ;  /* 0x000000040700728c */ /* 0x000fd6000bf04070 */
[----:B------:R-:W-:Y:S02]  /*0820*/  @!UP0 UIADD3 UR4, UR4, -UR7, URZ ;  /* 0x8000000704048290 */ /* 0x000fe4000fffe03f */
[----:B------:R-:W-:Y:S02]  /*0830*/  @!UP0 UIADD3 UR11, UR11, 0x1, URZ ;  /* 0x000000010b0b8890 */ /* 0x000fe4000fffe03f */
[----:B------:R-:W-:Y:S02]  /*0840*/  UISETP.GE.U32.AND UP1, UPT, UR4, UR7, UPT ;  /* 0x000000070400728c */ /* 0x000fe4000bf26070 */
[----:B------:R-:W-:Y:S02]  /*0850*/  UISETP.GE.AND UP0, UPT, UR10, URZ, UPT ;  /* 0x0000003f0a00728c */ /* 0x000fe4000bf06270 */
[----:B------:R-:W-:Y:S02]  /*0860*/  UIADD3 UR4, -UR14, 0x13f, UR12 ;  /* 0x0000013f0e047890 */ /* 0x000fe4000fffe10c */
[----:B------:R-:W-:-:S02]  /*0870*/  USHF.R.S32.HI UR10, URZ, 0x1f, UR6 ;  /* 0x0000001f3f0a7899 */ /* 0x000fc40008011406 */
[----:B------:R-:W-:Y:S02]  /*0880*/  ULDC UR7, c[0x0][0x2e8] ;  /* 0x0000ba0000077ab9 */ /* 0x000fe40000000800 */
[----:B------:R-:W-:Y:S02]  /*0890*/  UIADD3 UR4, UR4, UR7, UR13 ;  /* 0x0000000704047290 */ /* 0x000fe4000fffe00d */
[----:B------:R-:W-:Y:S02]  /*08a0*/  @UP1 UIADD3 UR11, UR11, 0x1, URZ ;  /* 0x000000010b0b1890 */ /* 0x000fe4000fffe03f */
[----:B------:R-:W-:Y:S02]  /*08b0*/  UISETP.NE.AND UP1, UPT, URZ, UR5, UPT ;  /* 0x000000053f00728c */ /* 0x000fe4000bf25270 */
[----:B------:R-:W-:Y:S02]  /*08c0*/  @!UP0 UIADD3 UR11, -UR11, URZ, URZ ;  /* 0x0000003f0b0b8290 */ /* 0x000fe4000fffe13f */
[----:B------:R-:W-:-:S04]  /*08d0*/  ULEA.HI UR6, UR10, UR6, URZ, 0x8 ;  /* 0x000000060a067291 */ /* 0x000fc8000f8f403f */
[----:B------:R-:W-:-:S03]  /*08e0*/  USHF.R.S32.HI UR6, URZ, 0x8, UR6 ;  /* 0x000000083f067899 */ /* 0x000fc60008011406 */
[----:B------:R-:W-:Y:S02]  /*08f0*/  @!UP1 ULOP3.LUT UR11, URZ, UR5, URZ, 0x33, !UPT ;  /* 0x000000053f0b9292 */ /* 0x000fe4000f8e333f */
[----:B------:R-:W-:Y:S02]  /*0900*/  USHF.R.S32.HI UR5, URZ, 0x1f, UR4 ;  /* 0x0000001f3f057899 */ /* 0x000fe40008011404 */
[----:B------:R-:W-:Y:S02]  /*0910*/  UIMAD UR7, UR11, UR8, URZ ;  /* 0x000000080b0772a4 */ /* 0x000fe4000f8e023f */
[----:B------:R-:W-:Y:S02]  /*0920*/  ULEA.HI UR4, UR5, UR4, URZ, 0x8 ;  /* 0x0000000405047291 */ /* 0x000fe4000f8f403f */
[----:B------:R-:W-:Y:S02]  /*0930*/  UIADD3 UR11, UR11, UR7, URZ ;  /* 0x000000070b0b7290 */ /* 0x000fe4000fffe03f */
[----:B------:R-:W-:-:S02]  /*0940*/  USHF.R.S32.HI UR4, URZ, 0x8, UR4 ;  /* 0x000000083f047899 */ /* 0x000fc40008011404 */
[----:B------:R-:W-:-:S04]  /*0950*/  UISETP.LT.AND UP0, UPT, UR6, UR11, UPT ;  /* 0x0000000b0600728c */ /* 0x000fc8000bf01270 */
[----:B------:R-:W-:-:S04]  /*0960*/  USEL UR6, UR6, UR11, UP0 ;  /* 0x0000000b06067287 */ /* 0x000fc80008000000 */
[----:B------:R-:W-:-:S04]  /*0970*/  UISETP.LT.AND UP0, UPT, UR6, UR4, UPT ;  /* 0x000000040600728c */ /* 0x000fc8000bf01270 */
[----:B------:R-:W-:-:S04]  /*0980*/  USEL UR6, UR6, UR4, UP0 ;  /* 0x0000000406067287 */ /* 0x000fc80008000000 */
[----:B------:R-:W-:-:S06]  /*0990*/  UISETP.GE.AND UP0, UPT, UR7, UR6, UPT ;  /* 0x000000060700728c */ /* 0x000fcc000bf06270 */
[----:B------:R-:W-:-:S13]  /*09a0*/  PLOP3.LUT P0, PT, PT, PT, UP0, 0x80, 0x0 ;  /* 0x000000000000781c */ /* 0x000fda0003f0f008 */
[----:B------:R-:W-:Y:S05]  /*09b0*/  @!P0 BRA `(.L_x_1450) ;  /* 0x0000054000008947 */ /* 0x000fea0003800000 */
[----:B--2---:R-:W-:Y:S01]  /*09c0*/  SHF.R.S32.HI R7, RZ, 0x1f, R2 ;  /* 0x0000001fff077819 */ /* 0x004fe20000011402 */
[----:B------:R-:W-:Y:S02]  /*09d0*/  ULDC.64 UR4, c[0x0][0x210] ;  /* 0x0000840000047ab9 */ /* 0x000fe40000000a00 */
[----:B------:R-:W-:Y:S01]  /*09e0*/  UIMAD UR8, UR8, UR4, UR17 ;  /* 0x00000004080872a4 */ /* 0x000fe2000f8e0211 */
[----:B------:R-:W-:Y:S02]  /*09f0*/  LEA.HI R7, R7, R2, RZ, 0x4 ;  /* 0x0000000207077211 */ /* 0x000fe400078f20ff */
[----:B------:R-:W-:Y:S02]  /*0a00*/  ULDC UR4, c[0x0][0x1c0] ;  /* 0x0000700000047ab9 */ /* 0x000fe40000000800 */
[----:B------:R-:W-:Y:S01]  /*0a10*/  LOP3.LUT R8, R7, 0xfffffff0, RZ, 0xc0, !PT ;  /* 0xfffffff007087812 */ /* 0x000fe200078ec0ff */
[----:B------:R-:W-:Y:S01]  /*0a20*/  UIMAD UR8, UR8, UR4, UR15 ;  /* 0x00000004080872a4 */ /* 0x000fe2000f8e020f */
[----:B------:R-:W-:-:S02]  /*0a30*/  SHF.R.S32.HI R7, RZ, 0x4, R7 ;  /* 0x00000004ff077819 */ /* 0x000fc40000011407 */
[----:B------:R-:W-:Y:S01]  /*0a40*/  ULDC UR4, c[0x0][0x22c] ;  /* 0x00008b0000047ab9 */ /* 0x000fe20000000800 */
[----:B------:R-:W-:Y:S01]  /*0a50*/  IMAD.IADD R8, R2, 0x1, -R8 ;  /* 0x0000000102087824 */ /* 0x000fe200078e0a08 */
[----:B------:R-:W-:Y:S01]  /*0a60*/  UIMAD UR8, UR8, UR5, UR12 ;  /* 0x00000005080872a4 */ /* 0x000fe2000f8e020c */
[C---:B------:R-:W-:Y:S02]  /*0a70*/  IADD3 R0, R7.reuse, 0x10, RZ ;  /* 0x0000001007007810 */ /* 0x040fe40007ffe0ff */
[----:B------:R-:W-:Y:S01]  /*0a80*/  IMAD.SHL.U32 R2, R8, 0x4, RZ ;  /* 0x0000000408027824 */ /* 0x000fe200078e00ff */
[----:B------:R-:W-:Y:S01]  /*0a90*/  UIMAD UR4, UR8, UR4, URZ ;  /* 0x00000004080472a4 */ /* 0x000fe2000f8e023f */
[----:B------:R-:W-:Y:S01]  /*0aa0*/  IADD3 R6, R7, 0x18, RZ ;  /* 0x0000001807067810 */ /* 0x000fe20007ffe0ff */
[----:B------:R-:W-:Y:S02]  /*0ab0*/  USHF.R.S32.HI UR5, URZ, 0x1f, UR8 ;  /* 0x0000001f3f057899 */ /* 0x000fe40008011408 */
[----:B------:R-:W-:-:S02]  /*0ac0*/  SHF.R.S32.HI R3, RZ, 0x1f, R2 ;  /* 0x0000001fff037819 */ /* 0x000fc40000011402 */
[----:B------:R-:W-:-:S03]  /*0ad0*/  ISETP.GE.AND P1, PT, R2, c[0x0][0x220], PT ;  /* 0x0000880002007a0c */ /* 0x000fc60003f26270 */
[C---:B------:R-:W-:Y:S01]  /*0ae0*/  IMAD.WIDE R4, R7.reuse, 0x40, R2 ;  /* 0x0000004007047825 */ /* 0x040fe200078e0202 */
[----:B------:R-:W-:-:S03]  /*0af0*/  IADD3 R2, R7, 0x8, RZ ;  /* 0x0000000807027810 */ /* 0x000fc60007ffe0ff */
[----:B------:R-:W-:Y:S01]  /*0b00*/  IMAD.U32 R3, RZ, RZ, UR4 ;  /* 0x00000004ff037e24 */ /* 0x000fe2000f8e00ff */
[----:B------:R-:W-:Y:S01]  /*0b10*/  IADD3 R4, P0, R4, UR4, RZ ;  /* 0x0000000404047c10 */ /* 0x000fe2000ff1e0ff */
[----:B------:R-:W-:-:S03]  /*0b20*/  UIADD3 UR4, -UR12, UR14, URZ ;  /* 0x0000000e0c047290 */ /* 0x000fc6000fffe13f */
[----:B------:R-:W-:Y:S02]  /*0b30*/  LEA.HI.X.SX32 R3, R3, R5, 0x1, P0 ;  /* 0x0000000503037211 */ /* 0x000fe400000f0eff */
[C---:B------:R-:W-:Y:S02]  /*0b40*/  LEA R10, P0, R4.reuse, c[0x0][0x1d8], 0x2 ;  /* 0x00007600040a7a11 */ /* 0x040fe400078010ff */
[----:B------:R-:W-:Y:S02]  /*0b50*/  IADD3 R5, R7, 0x20, RZ ;  /* 0x0000002007057810 */ /* 0x000fe40007ffe0ff */
[----:B------:R-:W-:Y:S02]  /*0b60*/  LEA.HI.X R11, R4, c[0x0][0x1dc], R3, 0x2, P0 ;  /* 0x00007700040b7a11 */ /* 0x000fe400000f1403 */
[----:B------:R-:W-:Y:S02]  /*0b70*/  ISETP.GE.OR P4, PT, R0, UR4, P1 ;  /* 0x0000000400007c0c */ /* 0x000fe40008f86670 */
[----:B------:R-:W-:-:S02]  /*0b80*/  ISETP.GE.OR P6, PT, R6, UR4, P1 ;  /* 0x0000000406007c0c */ /* 0x000fc40008fc6670 */
[----:B------:R-:W-:Y:S02]  /*0b90*/  IADD3 R4, R7, 0x28, RZ ;  /* 0x0000002807047810 */ /* 0x000fe40007ffe0ff */
[----:B------:R-:W-:Y:S02]  /*0ba0*/  ISETP.GE.OR P0, PT, R5, UR4, P1 ;  /* 0x0000000405007c0c */ /* 0x000fe40008f06670 */
[----:B------:R-:W-:Y:S02]  /*0bb0*/  ISETP.GE.OR P5, PT, R7, UR4, P1 ;  /* 0x0000000407007c0c */ /* 0x000fe40008fa6670 */
[----:B------:R-:W-:Y:S02]  /*0bc0*/  ISETP.GE.OR P3, PT, R4, UR4, P1 ;  /* 0x0000000404007c0c */ /* 0x000fe40008f66670 */
[----:B------:R-:W-:Y:S01]  /*0bd0*/  ISETP.GE.OR P2, PT, R2, UR4, P1 ;  /* 0x0000000402007c0c */ /* 0x000fe20008f46670 */
[----:B------:R-:W-:Y:S01]  /*0be0*/  @!P4 STG.E.128 [R10.64+0x1000], RZ ;  /* 0x001000ff0a00c986 */ /* 0x000fe2000c101d14 */
[----:B------:R-:W-:-:S02]  /*0bf0*/  ISETP.GE.AND P4, PT, R0, UR4, PT ;  /* 0x0000000400007c0c */ /* 0x000fc4000bf86270 */
[C---:B------:R-:W-:Y:S01]  /*0c00*/  IADD3 R3, R7.reuse, 0x30, RZ ;  /* 0x0000003007037810 */ /* 0x040fe20007ffe0ff */
[----:B------:R-:W-:Y:S01]  /*0c10*/  @!P6 STG.E.128 [R10.64+0x1800], RZ ;  /* 0x001800ff0a00e986 */ /* 0x000fe2000c101d14 */
[C---:B------:R-:W-:Y:S02]  /*0c20*/  ISETP.NE.AND P6, PT, R8.reuse, RZ, PT ;  /* 0x000000ff0800720c */ /* 0x040fe40003fc5270 */
[----:B------:R-:W-:Y:S01]  /*0c30*/  ISETP.NE.OR P4, PT, R8, RZ, P4 ;  /* 0x000000ff0800720c */ /* 0x000fe20002785670 */
[----:B------:R-:W-:Y:S01]  /*0c40*/  @!P0 STG.E.128 [R10.64+0x2000], RZ ;  /* 0x002000ff0a008986 */ /* 0x000fe2000c101d14 */
[C---:B------:R-:W-:Y:S02]  /*0c50*/  IADD3 R0, P0, R7.reuse, UR8, RZ ;  /* 0x0000000807007c10 */ /* 0x040fe4000ff1e0ff */
[----:B------:R-:W-:Y:S01]  /*0c60*/  ISETP.GE.OR P6, PT, R7, UR4, P6 ;  /* 0x0000000407007c0c */ /* 0x000fe2000b7c6670 */
[----:B------:R-:W-:Y:S01]  /*0c70*/  @!P5 STG.E.128 [R10.64], RZ ;  /* 0x000000ff0a00d986 */ /* 0x000fe2000c101d14 */
[----:B------:R-:W-:-:S02]  /*0c80*/  ISETP.GE.AND P5, PT, R2, UR4, PT ;  /* 0x0000000402007c0c */ /* 0x000fc4000bfa6270 */
[C---:B------:R-:W-:Y:S01]  /*0c90*/  IADD3 R2, R7.reuse, 0x38, RZ ;  /* 0x0000003807027810 */ /* 0x040fe20007ffe0ff */
[----:B------:R-:W-:Y:S01]  /*0ca0*/  @!P3 STG.E.128 [R10.64+0x2800], RZ ;  /* 0x002800ff0a00b986 */ /* 0x000fe2000c101d14 */
[----:B------:R-:W-:Y:S02]  /*0cb0*/  ISETP.GE.AND P3, PT, R6, UR4, PT ;  /* 0x0000000406007c0c */ /* 0x000fe4000bf66270 */
[----:B------:R-:W-:Y:S01]  /*0cc0*/  LEA.HI.X.SX32 R7, R7, UR5, 0x1, P0 ;  /* 0x0000000507077c11 */ /* 0x000fe200080f0eff */
[----:B------:R-:W-:Y:S01]  /*0cd0*/  @!P2 STG.E.128 [R10.64+0x800], RZ ;  /* 0x000800ff0a00a986 */ /* 0x000fe2000c101d14 */
[----:B------:R-:W-:Y:S01]  /*0ce0*/  LEA R6, P0, R0, c[0x0][0x208], 0x2 ;  /* 0x0000820000067a11 */ /* 0x000fe200078010ff */
[----:B------:R-:W-:Y:S01]  /*0cf0*/  @!P4 IMAD.MOV.U32 R9, RZ, RZ, -0x800000 ;  /* 0xff800000ff09c424 */ /* 0x000fe200078e00ff */
[----:B------:R-:W-:Y:S02]  /*0d00*/  ISETP.NE.OR P5, PT, R8, RZ, P5 ;  /* 0x000000ff0800720c */ /* 0x000fe40002fa5670 */
[----:B------:R-:W-:-:S02]  /*0d10*/  LEA.HI.X R7, R0, c[0x0][0x20c], R7, 0x2, P0 ;  /* 0x0000830000077a11 */ /* 0x000fc400000f1407 */
[C---:B------:R-:W-:Y:S02]  /*0d20*/  ISETP.GE.AND P0, PT, R3.reuse, UR4, PT ;  /* 0x0000000403007c0c */ /* 0x040fe4000bf06270 */
[----:B------:R-:W-:Y:S01]  /*0d30*/  ISETP.GE.OR P2, PT, R3, UR4, P1 ;  /* 0x0000000403007c0c */ /* 0x000fe20008f46670 */
[----:B------:R-:W-:Y:S01]  /*0d40*/  @!P6 IMAD.MOV.U32 R3, RZ, RZ, -0x800000 ;  /* 0xff800000ff03e424 */ /* 0x000fe200078e00ff */
[----:B------:R-:W-:Y:S02]  /*0d50*/  ISETP.GE.OR P1, PT, R2, UR4, P1 ;  /* 0x0000000402007c0c */ /* 0x000fe40008f26670 */
[C---:B------:R-:W-:Y:S02]  /*0d60*/  ISETP.NE.OR P0, PT, R8.reuse, RZ, P0 ;  /* 0x000000ff0800720c */ /* 0x040fe40000705670 */
[----:B------:R-:W-:Y:S01]  /*0d70*/  ISETP.NE.OR P3, PT, R8, RZ, P3 ;  /* 0x000000ff0800720c */ /* 0x000fe20001f65670 */
[----:B------:R-:W-:-:S06]  /*0d80*/  @!P5 IMAD.MOV.U32 R0, RZ, RZ, -0x800000 ;  /* 0xff800000ff00d424 */ /* 0x000fcc00078e00ff */
[----:B------:R-:W-:Y:S01]  /*0d90*/  @!P2 STG.E.128 [R10.64+0x3000], RZ ;  /* 0x003000ff0a00a986 */ /* 0x000fe2000c101d14 */
[----:B------:R-:W-:-:S03]  /*0da0*/  ISETP.GE.AND P2, PT, R5, UR4, PT ;  /* 0x0000000405007c0c */ /* 0x000fc6000bf46270 */
[----:B------:R-:W-:Y:S01]  /*0db0*/  @!P1 STG.E.128 [R10.64+0x3800], RZ ;  /* 0x003800ff0a009986 */ /* 0x000fe2000c101d14 */
[----:B------:R-:W-:Y:S01]  /*0dc0*/  ISETP.GE.AND P1, PT, R4, UR4, PT ;  /* 0x0000000404007c0c */ /* 0x000fe2000bf26270 */
[----:B------:R-:W-:Y:S01]  /*0dd0*/  @!P3 IMAD.MOV.U32 R5, RZ, RZ, -0x800000 ;  /* 0xff800000ff05b424 */ /* 0x000fe200078e00ff */
[C---:B------:R-:W-:Y:S01]  /*0de0*/  ISETP.NE.OR P2, PT, R8.reuse, RZ, P2 ;  /* 0x000000ff0800720c */ /* 0x040fe20001745670 */
[----:B------:R1:W-:Y:S01]  /*0df0*/  @!P5 STG.E [R6.64+0x20], R0 ;  /* 0x000020000600d986 */ /* 0x0003e2000c101914 */
[----:B------:R-:W-:-:S03]  /*0e00*/  ISETP.NE.OR P1, PT, R8, RZ, P1 ;  /* 0x000000ff0800720c */ /* 0x000fc60000f25670 */
[----:B------:R2:W-:Y:S04]  /*0e10*/  @!P6 STG.E [R6.64], R3 ;  /* 0x000000030600e986 */ /* 0x0005e8000c101914 */
[----:B------:R3:W-:Y:S04]  /*0e20*/  @!P4 STG.E [R6.64+0x40], R9 ;  /* 0x000040090600c986 */ /* 0x0007e8000c101914 */
[----:B------:R-:W-:Y:S01]  /*0e30*/  @!P2 IMAD.MOV.U32 R4, RZ, RZ, -0x800000 ;  /* 0xff800000ff04a424 */ /* 0x000fe200078e00ff */
[----:B------:R3:W-:Y:S04]  /*0e40*/  @!P3 STG.E [R6.64+0x60], R5 ;  /* 0x000060050600b986 */ /* 0x0007e8000c101914 */
[----:B------:R3:W-:Y:S01]  /*0e50*/  @!P2 STG.E [R6.64+0x80], R4 ;  /* 0x000080040600a986 */ /* 0x0007e2000c101914 */
[----:B-1----:R-:W-:-:S02]  /*0e60*/  @!P0 IMAD.MOV.U32 R0, RZ, RZ, -0x800000 ;  /* 0xff800000ff008424 */ /* 0x002fc400078e00ff */
[----:B--2---:R-:W-:-:S03]  /*0e70*/  @!P1 IMAD.MOV.U32 R3, RZ, RZ, -0x800000 ;  /* 0xff800000ff039424 */ /* 0x004fc600078e00ff */
[----:B------:R3:W-:Y:S01]  /*0e80*/  @!P0 STG.E [R6.64+0xc0], R0 ;  /* 0x0000c00006008986 */ /* 0x0007e2000c101914 */
[----:B------:R-:W-:-:S03]  /*0e90*/  ISETP.GE.AND P0, PT, R2, UR4, PT ;  /* 0x0000000402007c0c */ /* 0x000fc6000bf06270 */
[----:B------:R3:W-:Y:S01]  /*0ea0*/  @!P1 STG.E [R6.64+0xa0], R3 ;  /* 0x0000a00306009986 */ /* 0x0007e2000c101914 */
[----:B------:R-:W-:-:S13]  /*0eb0*/  ISETP.NE.OR P0, PT, R8, RZ, P0 ;  /* 0x000000ff0800720c */ /* 0x000fda0000705670 */
[----:B------:R-:W-:Y:S05]  /*0ec0*/  @P0 EXIT ;  /* 0x000000000000094d */ /* 0x000fea0003800000 */
[----:B---3--:R-:W-:-:S05]  /*0ed0*/  MOV R0, 0xff800000 ;  /* 0xff80000000007802 */ /* 0x008fca0000000f00 */
[----:B------:R-:W-:Y:S01]  /*0ee0*/  STG.E [R6.64+0xe0], R0 ;  /* 0x0000e00006007986 */ /* 0x000fe2000c101914 */
[----:B------:R-:W-:Y:S05]  /*0ef0*/  EXIT ;  /* 0x000000000000794d */ /* 0x000fea0003800000 */
.L_x_1450:
[----:B------:R-:W-:Y:S02]  /*0f00*/  ULDC.64 UR4, c[0x0][0x2b8] ;  /* 0x0000ae0000047ab9 */ /* 0x000fe40000000a00 */
        /* <DEDUP_REMOVED lines=10> */
[----:B------:R-:W3:Y:S01]  /*0fb0*/  @P0 LDG.E R3, [R4.64] ;  /* 0x0000001404030981 */ /* 0x000ee2000c1e1900 */
[----:B------:R-:W-:Y:S01]  /*0fc0*/  UISETP.NE.AND.EX UP1, UPT, URZ, UR11, UPT, UP1 ;  /* 0x0000000b3f00728c */ /* 0x000fe2000bf25310 */
[----:B------:R-:W-:Y:S01]  /*0fd0*/  IABS R0, c[0x0][0x2d0] ;  /* 0x0000b40000007a13 */ /* 0x000fe20000000000 */
[----:B------:R-:W-:-:S02]  /*0fe0*/  UMOV UR18, URZ ;  /* 0x0000003f00127c82 */ /* 0x000fc40008000000 */
[----:B------:R-:W-:Y:S02]  /*0ff0*/  UMOV UR19, URZ ;  /* 0x0000003f00137c82 */ /* 0x000fe40008000000 */
[----:B------:R-:W-:Y:S02]  /*1000*/  UPLOP3.LUT UP5, UPT, UPT, UPT, UPT, 0x40, 0x0 ;  /* 0x000000000000789c */ /* 0x000fe40003fae870 */
[----:B------:R-:W-:-:S03]  /*1010*/  UMOV UR22, UR17 ;  /* 0x0000001100167c82 */ /* 0x000fc60008000000 */
[----:B------:R-:W-:Y:S02]  /*1020*/  @UP1 USHF.R.S32.HI UR8, URZ, 0x1f, UR17 ;  /* 0x0000001f3f081899 */ /* 0x000fe40008011411 */
[----:B------:R-:W-:Y:S02]  /*1030*/  @UP1 UIMAD.WIDE.U32 UR26, UR17, UR4, URZ ;  /* 0x00000004111a12a5 */ /* 0x000fe4000f8e003f */
[----:B------:R-:W-:Y:S02]  /*1040*/  @UP1 UIMAD UR8, UR8, UR4, URZ ;  /* 0x00000004080812a4 */ /* 0x000fe4000f8e023f */
[----:B------:R-:W-:Y:S02]  /*1050*/  @UP1 ULEA UR18, UP0, UR26, UR10, 0x2 ;  /* 0x0000000a1a121291 */ /* 0x000fe4000f80103f */
[----:B------:R-:W-:-:S04]  /*1060*/  @UP1 UIMAD UR4, UR17, UR5, UR8 ;  /* 0x00000005110412a4 */ /* 0x000fc8000f8e0208 */
[----:B------:R-:W-:-:S03]  /*1070*/  @UP1 UIADD3 UR4, UR27, UR4, URZ ;  /* 0x000000041b041290 */ /* 0x000fc6000fffe03f */
[----:B------:R1:W4:Y:S01]  /*1080*/  R2UR UR8, R0 ;  /* 0x00000000000873c2 */ /* 0x00032200000e0000 */
[----:B------:R-:W-:-:S04]  /*1090*/  @UP1 USHF.L.U64.HI UR4, UR26, 0x2, UR4 ;  /* 0x000000021a041899 */ /* 0x000fc80008010204 */
[----:B------:R-:W-:Y:S02]  /*10a0*/  @UP1 UIADD3.X UR19, UR4, UR11, URZ, UP0, !UPT ;  /* 0x0000000b04131290 */ /* 0x000fe400087fe43f */
[----:B------:R-:W-:-:S04]  /*10b0*/  @UP1 UISETP.NE.U32.AND UP0, UPT, UR18, URZ, UPT ;  /* 0x0000003f1200128c */ /* 0x000fc8000bf05070 */
[----:B------:R-:W-:Y:S01]  /*10c0*/  @UP1 UISETP.NE.AND.EX UP5, UPT, UR19, URZ, UPT, UP0 ;  /* 0x0000003f1300128c */ /* 0x000fe2000bfa5300 */
[----:B---3--:R1:W3:Y:S10]  /*10d0*/  @P0 R2UR UR22, R3 ;  /* 0x00000000031603c2 */ /* 0x0082f400000e0000 */
[----:B------:R-:W-:-:S13]  /*10e0*/  PLOP3.LUT P0, PT, PT, PT, UP5, 0x80, 0x0 ;  /* 0x000000000000781c */ /* 0x000fda0003f0f058 */
[----:B-1-3--:R-:W-:Y:S05]  /*10f0*/  @!P0 BRA `(.L_x_1451) ;  /* 0x0000058000008947 */ /* 0x00afea0003800000 */
[----:B----4-:R-:W1:Y:S01]  /*1100*/  I2F.RP R0, UR8 ;  /* 0x0000000800007d06 */ /* 0x010e620008209400 */
[----:B------:R-:W-:Y:S02]  /*1110*/  ULEA UR10, UR6, 0xffffff00, 0x8 ;  /* 0xffffff00060a7891 */ /* 0x000fe4000f8e403f */
[----:B------:R-:W-:-:S05]  /*1120*/  UMOV UR22, URZ ;  /* 0x0000003f00167c82 */ /* 0x000fca0008000000 */
        /* <DEDUP_REMOVED lines=9> */
[----:B------:R-:W-:-:S07]  /*11c0*/  UIMAD.WIDE.U32 UR22, UR23, UR4, UR22 ;  /* 0x00000004171672a5 */ /* 0x000fce000f8e0016 */
[----:B------:R-:W-:Y:S02]  /*11d0*/  UMOV UR11, UR23 ;  /* 0x00000017000b7c82 */ /* 0x000fe40008000000 */
[----:B-1----:R-:W-:-:S03]  /*11e0*/  UIMAD.WIDE.U32 UR24, UR11, UR5, URZ ;  /* 0x000000050b1872a5 */ /* 0x002fc6000f8e003f */
[----:B------:R-:W-:Y:S02]  /*11f0*/  ULDC UR11, c[0x0][0x2d0] ;  /* 0x0000b400000b7ab9 */ /* 0x000fe40000000800 */
        /* <DEDUP_REMOVED lines=14> */
[----:B------:R-:W-:Y:S01]  /*12e0*/  MOV R5, UR5 ;  /* 0x0000000500057c02 */ /* 0x000fe20008000f00 */
[----:B------:R-:W-:Y:S01]  /*12f0*/  IMAD.U32 R0, RZ, RZ, UR15 ;  /* 0x0000000fff007e24 */ /* 0x000fe2000f8e00ff */
[----:B------:R-:W-:Y:S02]  /*1300*/  ULDC UR28, c[0x0][0x1c8] ;  /* 0x00007200001c7ab9 */ /* 0x000fe40000000800 */
[----:B------:R-:W-:Y:S01]  /*1310*/  UIADD3 UR25, -UR25, URZ, URZ ;  /* 0x0000003f19197290 */ /* 0x000fe2000fffe13f */
[----:B------:R1:W3:Y:S01]  /*1320*/  LDG.E R3, [R4.64] ;  /* 0x0000001404037981 */ /* 0x0002e2000c1e1900 */
[----:B------:R-:W-:Y:S01]  /*1330*/  IABS R0, R0 ;  /* 0x0000000000007213 */ /* 0x000fe20000000000 */
[----:B------:R-:W-:Y:S02]  /*1340*/  ULOP3.LUT UR28, UR15, UR28, URZ, 0x3c, !UPT ;  /* 0x0000001c0f1c7292 */ /* 0x000fe4000f8e3c3f */
[----:B------:R-:W-:-:S02]  /*1350*/  ULDC.64 UR4, c[0x0][0x180] ;  /* 0x0000600000047ab9 */ /* 0x000fc40000000a00 */
[----:B------:R-:W-:Y:S02]  /*1360*/  UIMAD UR11, UR25, UR11, UR10 ;  /* 0x0000000b190b72a4 */ /* 0x000fe4000f8e020a */
[----:B------:R-:W-:Y:S02]  /*1370*/  ISETP.LE.AND P0, PT, RZ, UR28, PT ;  /* 0x0000001cff007c0c */ /* 0x000fe4000bf03270 */
[----:B------:R-:W-:Y:S01]  /*1380*/  USHF.R.S32.HI UR10, URZ, 0x1f, UR11 ;  /* 0x0000001f3f0a7899 */ /* 0x000fe2000801140b */
[----:B-1----:R-:W-:-:S04]  /*1390*/  IABS R5, c[0x0][0x1c8] ;  /* 0x0000720000057a13 */ /* 0x002fc80000000000 */
[----:B------:R-:W1:Y:S08]  /*13a0*/  I2F.RP R6, R5 ;  /* 0x0000000500067306 */ /* 0x000e700000209400 */
[----:B-1----:R-:W1:Y:S02]  /*13b0*/  MUFU.RCP R6, R6 ;  /* 0x0000000600067308 */ /* 0x002e640000001000 */
[----:B-1----:R-:W-:-:S06]  /*13c0*/  IADD3 R6, R6, 0xffffffe, RZ ;  /* 0x0ffffffe06067810 */ /* 0x002fcc0007ffe0ff */
[----:B------:R-:W1:Y:S02]  /*13d0*/  F2I.FTZ.U32.TRUNC.NTZ R7, R6 ;  /* 0x0000000600077305 */ /* 0x000e64000021f000 */
[----:B-1----:R-:W-:Y:S01]  /*13e0*/  IMAD.MOV R4, RZ, RZ, -R7 ;  /* 0x000000ffff047224 */ /* 0x002fe200078e0a07 */
[----:B------:R-:W-:-:S03]  /*13f0*/  MOV R6, RZ ;  /* 0x000000ff00067202 */ /* 0x000fc60000000f00 */
[----:B------:R-:W-:-:S04]  /*1400*/  IMAD R4, R4, R5, RZ ;  /* 0x0000000504047224 */ /* 0x000fc800078e02ff */
[----:B------:R-:W-:-:S04]  /*1410*/  IMAD.HI.U32 R6, R7, R4, R6 ;  /* 0x0000000407067227 */ /* 0x000fc800078e0006 */
[----:B------:R-:W-:-:S04]  /*1420*/  IMAD.MOV.U32 R4, RZ, RZ, R0 ;  /* 0x000000ffff047224 */ /* 0x000fc800078e0000 */
[----:B------:R-:W-:-:S04]  /*1430*/  IMAD.HI.U32 R10, R6, R4, RZ ;  /* 0x00000004060a7227 */ /* 0x000fc800078e00ff */
[----:B------:R-:W-:-:S04]  /*1440*/  IMAD.MOV R0, RZ, RZ, -R10 ;  /* 0x000000ffff007224 */ /* 0x000fc800078e0a0a */
[----:B------:R-:W-:-:S05]  /*1450*/  IMAD R0, R5, R0, R4 ;  /* 0x0000000005007224 */ /* 0x000fca00078e0204 */
[----:B------:R-:W-:-:S13]  /*1460*/  ISETP.GT.U32.AND P1, PT, R5, R0, PT ;  /* 0x000000000500720c */ /* 0x000fda0003f24070 */
[-C--:B------:R-:W-:Y:S02]  /*1470*/  @!P1 IADD3 R0, R0, -R5.reuse, RZ ;  /* 0x8000000500009210 */ /* 0x080fe40007ffe0ff */
[----:B------:R-:W-:Y:S02]  /*1480*/  @!P1 IADD3 R10, R10, 0x1, RZ ;  /* 0x000000010a0a9810 */ /* 0x000fe40007ffe0ff */
[----:B------:R-:W-:Y:S02]  /*1490*/  ISETP.GE.U32.AND P2, PT, R0, R5, PT ;  /* 0x000000050000720c */ /* 0x000fe40003f46070 */
[----:B------:R-:W-:-:S11]  /*14a0*/  ISETP.NE.AND P1, PT, RZ, c[0x0][0x1c8], PT ;  /* 0x00007200ff007a0c */ /* 0x000fd60003f25270 */
[----:B------:R-:W-:-:S05]  /*14b0*/  @P2 IADD3 R10, R10, 0x1, RZ ;  /* 0x000000010a0a2810 */ /* 0x000fca0007ffe0ff */
[----:B------:R-:W-:Y:S01]  /*14c0*/  @!P0 IMAD.MOV R10, RZ, RZ, -R10 ;  /* 0x000000ffff0a8224 */ /* 0x000fe200078e0a0a */
[----:B------:R-:W-:-:S04]  /*14d0*/  @!P1 LOP3.LUT R10, RZ, c[0x0][0x1c8], RZ, 0x33, !PT ;  /* 0x00007200ff0a9a12 */ /* 0x000fc800078e33ff */
[----:B------:R-:W-:-:S05]  /*14e0*/  SHF.R.S32.HI R4, RZ, 0x1f, R10 ;  /* 0x0000001fff047819 */ /* 0x000fca000001140a */
[----:B------:R-:W-:-:S04]  /*14f0*/  IMAD R0, R4, c[0x0][0x1b0], RZ ;  /* 0x00006c0004007a24 */ /* 0x000fc800078e02ff */
[----:B------:R-:W-:Y:S01]  /*1500*/  IMAD R0, R10, c[0x0][0x1b4], R0 ;  /* 0x00006d000a007a24 */ /* 0x000fe200078e0200 */
[----:B---3--:R-:W1:Y:S02]  /*1510*/  R2UR UR23, R3 ;  /* 0x00000000031773c2 */ /* 0x008e6400000e0000 */
[----:B-1----:R-:W-:Y:S02]  /*1520*/  USHF.R.S32.HI UR22, URZ, 0x1f, UR23 ;  /* 0x0000001f3f167899 */ /* 0x002fe40008011417 */
[----:B------:R-:W-:Y:S02]  /*1530*/  UIMAD.WIDE.U32 UR26, UR23, UR4, URZ ;  /* 0x00000004171a72a5 */ /* 0x000fe4000f8e003f */
[----:B------:R-:W-:-:S04]  /*1540*/  UIMAD UR24, UR22, UR4, URZ ;  /* 0x00000004161872a4 */ /* 0x000fc8000f8e023f */
[----:B------:R-:W-:-:S03]  /*1550*/  UIMAD UR24, UR23, UR5, UR24 ;  /* 0x00000005171872a4 */ /* 0x000fc6000f8e0218 */
[----:B------:R-:W-:Y:S02]  /*1560*/  ULDC.64 UR4, c[0x0][0x198] ;  /* 0x0000660000047ab9 */ /* 0x000fe40000000a00 */
[----:B------:R-:W-:Y:S02]  /*1570*/  UIADD3 UR27, UR27, UR24, URZ ;  /* 0x000000181b1b7290 */ /* 0x000fe4000fffe03f */
[----:B------:R-:W-:Y:S02]  /*1580*/  UIMAD UR24, UR10, UR4, URZ ;  /* 0x000000040a1872a4 */ /* 0x000fe4000f8e023f */
[----:B------:R-:W-:Y:S02]  /*1590*/  UIMAD.WIDE.U32 UR26, UR11, UR4, UR26 ;  /* 0x000000040b1a72a5 */ /* 0x000fe4000f8e001a */
[----:B------:R-:W-:-:S04]  /*15a0*/  UIMAD UR5, UR11, UR5, UR24 ;  /* 0x000000050b0572a4 */ /* 0x000fc8000f8e0218 */
[----:B------:R-:W-:Y:S01]  /*15b0*/  UIADD3 UR24, UR27, UR5, URZ ;  /* 0x000000051b187290 */ /* 0x000fe2000fffe03f */
[----:B------:R-:W-:Y:S01]  /*15c0*/  IMAD.U32 R7, RZ, RZ, UR27 ;  /* 0x0000001bff077e24 */ /* 0x000fe2000f8e00ff */
[----:B------:R-:W-:Y:S01]  /*15d0*/  MOV R6, UR26 ;  /* 0x0000001a00067c02 */ /* 0x000fe20008000f00 */
[----:B------:R-:W-:Y:S02]  /*15e0*/  ULDC.64 UR4, c[0x0][0x188] ;  /* 0x0000620000047ab9 */ /* 0x000fe40000000a00 */
[----:B------:R-:W-:Y:S01]  /*15f0*/  UIMAD UR22, UR22, UR4, URZ ;  /* 0x00000004161672a4 */ /* 0x000fe2000f8e023f */
[----:B------:R-:W-:Y:S01]  /*1600*/  MOV R7, UR24 ;  /* 0x0000001800077c02 */ /* 0x000fe20008000f00 */
[----:B------:R-:W-:Y:S02]  /*1610*/  UIMAD.WIDE.U32 UR26, UR23, UR4, URZ ;  /* 0x00000004171a72a5 */ /* 0x000fe4000f8e003f */
[----:B------:R-:W-:Y:S02]  /*1620*/  UIMAD UR5, UR23, UR5, UR22 ;  /* 0x00000005170572a4 */ /* 0x000fe4000f8e0216 */
[----:B------:R-:W-:-:S02]  /*1630*/  IMAD.WIDE.U32 R6, R10, c[0x0][0x1b0], R6 ;  /* 0x00006c000a067a25 */ /* 0x000fc400078e0006 */
[----:B------:R-:W-:Y:S02]  /*1640*/  UIADD3 UR24, UR27, UR5, URZ ;  /* 0x000000051b187290 */ /* 0x000fe4000fffe03f */
[----:B------:R-:W-:Y:S01]  /*1650*/  IMAD.IADD R0, R7, 0x1, R0 ;  /* 0x0000000107007824 */ /* 0x000fe200078e0200 */
[----:B------:R-:W-:Y:S01]  /*1660*/  MOV R14, R6 ;  /* 0x00000006000e7202 */ /* 0x000fe20000000f00 */
[----:B------:R-:W-:Y:S05]  /*1670*/  BRA `(.L_x_1452) ;  /* 0x0000050000007947 */ /* 0x000fea0003800000 */
.L_x_1451:
[----:B----4-:R-:W-:Y:S02]  /*1680*/  UISETP.NE.AND UP0, UPT, UR24, -0x1, UPT ;  /* 0xffffffff1800788c */ /* 0x010fe4000bf05270 */
[----:B------:R-:W-:-:S04]  /*1690*/  ULDC.64 UR4, c[0x0][0x198] ;  /* 0x0000660000047ab9 */ /* 0x000fc80000000a00 */
[----:B------:R-:W-:-:S05]  /*16a0*/  PLOP3.LUT P0, PT, PT, PT, UP0, 0x80, 0x0 ;  /* 0x000000000000781c */ /* 0x000fca0003f0f008 */
[----:B------:R-:W-:-:S04]  /*16b0*/  @UP0 UIADD3 UR27, UR23, UR24, URZ ;  /* 0x00000018171b0290 */ /* 0x000fc8000fffe03f */
[----:B------:R-:W-:-:S04]  /*16c0*/  @UP0 UIMAD.WIDE.U32 UR10, UR27, UR4, URZ ;  /* 0x000000041b0a02a5 */ /* 0x000fc8000f8e003f */
[----:B------:R-:W-:-:S03]  /*16d0*/  @UP0 UIMAD UR27, UR27, UR5, UR11 ;  /* 0x000000051b1b02a4 */ /* 0x000fc6000f8e020b */
[----:B------:R-:W-:Y:S01]  /*16e0*/  @UP0 UMOV UR26, UR10 ;  /* 0x0000000a001a0c82 */ /* 0x000fe20008000000 */
        /* <DEDUP_REMOVED lines=13> */
.L_x_1453:
[----:B------:R-:W-:Y:S01]  /*17c0*/  IABS R4, c[0x0][0x1c8] ;  /* 0x0000720000047a13 */ /* 0x000fe20000000000 */
[----:B------:R-:W-:Y:S01]  /*17d0*/  IMAD.U32 R0, RZ, RZ, UR15 ;  /* 0x0000000fff007e24 */ /* 0x000fe2000f8e00ff */
[----:B------:R-:W-:Y:S02]  /*17e0*/  ULDC UR4, c[0x0][0x1c8] ;  /* 0x0000720000047ab9 */ /* 0x000fe40000000800 */
[----:B------:R-:W1:Y:S01]  /*17f0*/  I2F.RP R6, R4 ;  /* 0x0000000400067306 */ /* 0x000e620000209400 */
[----:B------:R-:W-:Y:S01]  /*1800*/  ULOP3.LUT UR4, UR15, UR4, URZ, 0x3c, !UPT ;  /* 0x000000040f047292 */ /* 0x000fe2000f8e3c3f */
[----:B------:R-:W-:Y:S01]  /*1810*/  IABS R0, R0 ;  /* 0x0000000000007213 */ /* 0x000fe20000000000 */
[----:B------:R-:W-:Y:S02]  /*1820*/  ULEA UR11, UR6, 0xffffff00, 0x8 ;  /* 0xffffff00060b7891 */ /* 0x000fe4000f8e403f */
[----:B------:R-:W-:Y:S02]  /*1830*/  @UP0 UIADD3 UR24, UR23, UR24, URZ ;  /* 0x0000001817180290 */ /* 0x000fe4000fffe03f */
[----:B------:R-:W-:Y:S01]  /*1840*/  ISETP.LE.AND P2, PT, RZ, UR4, PT ;  /* 0x00000004ff007c0c */ /* 0x000fe2000bf43270 */
[----:B------:R-:W-:-:S02]  /*1850*/  USHF.R.S32.HI UR10, URZ, 0x1f, UR11 ;  /* 0x0000001f3f0a7899 */ /* 0x000fc4000801140b */
[----:B------:R-:W-:Y:S02]  /*1860*/  ULDC.64 UR4, c[0x0][0x198] ;  /* 0x0000660000047ab9 */ /* 0x000fe40000000a00 */
[----:B------:R-:W-:Y:S02]  /*1870*/  UIMAD UR25, UR10, UR4, URZ ;  /* 0x000000040a1972a4 */ /* 0x000fe4000f8e023f */
[----:B------:R-:W-:Y:S01]  /*1880*/  UIMAD.WIDE.U32 UR26, UR11, UR4, UR26 ;  /* 0x000000040b1a72a5 */ /* 0x000fe2000f8e001a */
[----:B-1----:R-:W1:Y:S01]  /*1890*/  MUFU.RCP R6, R6 ;  /* 0x0000000600067308 */ /* 0x002e620000001000 */
[----:B------:R-:W-:-:S04]  /*18a0*/  UIMAD UR4, UR11, UR5, UR25 ;  /* 0x000000050b0472a4 */ /* 0x000fc8000f8e0219 */
[----:B------:R-:W-:Y:S01]  /*18b0*/  UIADD3 UR4, UR27, UR4, URZ ;  /* 0x000000041b047290 */ /* 0x000fe2000fffe03f */
[----:B-1----:R-:W-:-:S04]  /*18c0*/  IADD3 R6, R6, 0xffffffe, RZ ;  /* 0x0ffffffe06067810 */ /* 0x002fc80007ffe0ff */
[----:B------:R-:W1:Y:S02]  /*18d0*/  F2I.FTZ.U32.TRUNC.NTZ R7, R6 ;  /* 0x0000000600077305 */ /* 0x000e64000021f000 */
[----:B-1----:R-:W-:Y:S01]  /*18e0*/  IMAD.MOV R3, RZ, RZ, -R7 ;  /* 0x000000ffff037224 */ /* 0x002fe200078e0a07 */
[----:B------:R-:W-:-:S03]  /*18f0*/  MOV R6, RZ ;  /* 0x000000ff00067202 */ /* 0x000fc60000000f00 */
[----:B------:R-:W-:-:S04]  /*1900*/  IMAD R3, R3, R4, RZ ;  /* 0x0000000403037224 */ /* 0x000fc800078e02ff */
[----:B------:R-:W-:-:S04]  /*1910*/  IMAD.HI.U32 R6, R7, R3, R6 ;  /* 0x0000000307067227 */ /* 0x000fc800078e0006 */
[----:B------:R-:W-:Y:S02]  /*1920*/  IMAD.MOV.U32 R3, RZ, RZ, R0 ;  /* 0x000000ffff037224 */ /* 0x000fe400078e0000 */
[----:B------:R-:W-:Y:S01]  /*1930*/  IMAD.U32 R7, RZ, RZ, UR27 ;  /* 0x0000001bff077e24 */ /* 0x000fe2000f8e00ff */
[----:B------:R-:W-:Y:S01]  /*1940*/  MOV R7, UR4 ;  /* 0x0000000400077c02 */ /* 0x000fe20008000f00 */
[----:B------:R-:W-:Y:S01]  /*1950*/  IMAD.HI.U32 R10, R6, R3, RZ ;  /* 0x00000003060a7227 */ /* 0x000fe200078e00ff */
[----:B------:R-:W-:Y:S01]  /*1960*/  MOV R6, UR26 ;  /* 0x0000001a00067c02 */ /* 0x000fe20008000f00 */
[----:B------:R-:W-:Y:S02]  /*1970*/  ULDC.64 UR4, c[0x0][0x1a0] ;  /* 0x0000680000047ab9 */ /* 0x000fe40000000a00 */
[----:B------:R-:W-:Y:S01]  /*1980*/  IMAD.MOV R0, RZ, RZ, -R10 ;  /* 0x000000ffff007224 */ /* 0x000fe200078e0a0a */
[----:B------:R-:W-:-:S03]  /*1990*/  @UP0 UIMAD.WIDE.U32 UR26, UR24, UR4, URZ ;  /* 0x00000004181a02a5 */ /* 0x000fc6000f8e003f */
[----:B------:R-:W-:Y:S01]  /*19a0*/  IMAD R0, R4, R0, R3 ;  /* 0x0000000004007224 */ /* 0x000fe200078e0203 */
[----:B------:R-:W-:-:S04]  /*19b0*/  @UP0 UIMAD UR24, UR24, UR5, UR27 ;  /* 0x00000005181802a4 */ /* 0x000fc8000f8e021b */
        /* <DEDUP_REMOVED lines=24> */
[----:B------:R-:W-:Y:S02]  /*1b40*/  UMOV UR24, UR26 ;  /* 0x0000001a00187c82 */ /* 0x000fe40008000000 */
[----:B------:R-:W-:Y:S02]  /*1b50*/  UIMAD UR5, UR22, UR5, UR23 ;  /* 0x00000005160572a4 */ /* 0x000fe4000f8e0217 */
[----:B------:R-:W-:-:S04]  /*1b60*/  UIMAD.WIDE.U32 UR26, UR22, UR4, UR24 ;  /* 0x00000004161a72a5 */ /* 0x000fc8000f8e0018 */
[----:B------:R-:W-:Y:S02]  /*1b70*/  UIADD3 UR24, UR27, UR5, URZ ;  /* 0x000000051b187290 */ /* 0x000fe4000fffe03f */
.L_x_1452:
[----:B--2---:R-:W-:Y:S01]  /*1b80*/  SHF.R.S32.HI R3, RZ, 0x1f, R2 ;  /* 0x0000001fff037819 */ /* 0x004fe20000011402 */
[----:B------:R-:W-:Y:S01]  /*1b90*/  UISETP.NE.AND UP0, UPT, UR16, -0x1, UPT ;  /* 0xffffffff1000788c */ /* 0x000fe2000bf05270 */
[----:B------:R-:W1:Y:S01]  /*1ba0*/  S2R R12, SR_CTAID.X ;  /* 0x00000000000c7919 */ /* 0x000e620000002500 */
[----:B------:R-:W-:Y:S01]  /*1bb0*/  ULDC.64 UR4, c[0x0][0x190] ;  /* 0x0000640000047ab9 */ /* 0x000fe20000000a00 */
[CC--:B------:R-:W-:Y:S01]  /*1bc0*/  LEA.HI R166, R3.reuse, R2.reuse, RZ, 0x3 ;  /* 0x0000000203a67211 */ /* 0x0c0fe200078f18ff */
[----:B------:R-:W-:Y:S01]  /*1bd0*/  IMAD R4, R4, c[0x0][0x1b8], RZ ;  /* 0x00006e0004047a24 */ /* 0x000fe200078e02ff */
[CC--:B------:R-:W-:Y:S01]  /*1be0*/  LEA.HI R6, R3.reuse, R2.reuse, RZ, 0x6 ;  /* 0x0000000203067211 */ /* 0x0c0fe200078f30ff */
[----:B------:R-:W-:Y:S01]  /*1bf0*/  USHF.R.S32.HI UR23, URZ, 0x1f, UR15 ;  /* 0x0000001f3f177899 */ /* 0x000fe2000801140f */
[----:B------:R-:W-:Y:S01]  /*1c00*/  SHF.R.S32.HI R28, RZ, 0x3, R166 ;  /* 0x00000003ff1c7819 */ /* 0x000fe200000114a6 */
[----:B------:R-:W-:Y:S01]  /*1c10*/  IMAD R4, R10, c[0x0][0x1bc], R4 ;  /* 0x00006f000a047a24 */ /* 0x000fe200078e0204 */
[----:B------:R-:W-:Y:S01]  /*1c20*/  LOP3.LUT R166, R166, 0xfffffff8, RZ, 0xc0, !PT ;  /* 0xfffffff8a6a67812 */ /* 0x000fe200078ec0ff */
[----:B------:R-:W-:Y:S01]  /*1c30*/  IMAD.SHL.U32 R6, R6, 0x8, RZ ;  /* 0x0000000806067824 */ /* 0x000fe200078e00ff */
[----:B------:R-:W-:Y:S01]  /*1c40*/  @UP0 UIMAD.WIDE.U32 UR28, UR16, UR4, URZ ;  /* 0x00000004101c02a5 */ /* 0x000fe2000f8e003f */
[----:B------:R-:W-:Y:S01]  /*1c50*/  IMAD.SHL.U32 R243, R28, 0x40, RZ ;  /* 0x000000401cf37824 */ /* 0x000fe200078e00ff */
[----:B------:R-:W-:Y:S01]  /*1c60*/  SHF.R.S32.HI R29, RZ, 0x1f, R28 ;  /* 0x0000001fff1d7819 */ /* 0x000fe2000001141c */
[----:B------:R-:W-:Y:S01]  /*1c70*/  IMAD.IADD R166, R2, 0x1, -R166 ;  /* 0x0000000102a67824 */ /* 0x000fe200078e0aa6 */
[----:B------:R-:W-:Y:S01]  /*1c80*/  @UP0 UIMAD UR22, UR16, UR5, UR29 ;  /* 0x00000005101602a4 */ /* 0x000fe2000f8e021d */
[----:B------:R-:W-:Y:S01]  /*1c90*/  LEA.HI R23, R3, R2, RZ, 0x4 ;  /* 0x0000000203177211 */ /* 0x000fe200078f20ff */
[----:B------:R-:W-:Y:S01]  /*1ca0*/  @!UP0 USHF.R.S32.HI UR16, URZ, 0x1f, UR17 ;  /* 0x0000001f3f108899 */ /* 0x000fe20008011411 */
[----:B------:R-:W-:Y:S01]  /*1cb0*/  IMAD.SHL.U32 R244, R166, 0x8, RZ ;  /* 0x00000008a6f47824 */ /* 0x000fe200078e00ff */
[----:B------:R-:W-:Y:S01]  /*1cc0*/  LOP3.LUT R243, R243, 0x1c0, RZ, 0xc0, !PT ;  /* 0x000001c0f3f37812 */ /* 0x000fe200078ec0ff */
[----:B------:R-:W-:Y:S01]  /*1cd0*/  ULDC.64 UR4, c[0x0][0x178] ;  /* 0x00005e0000047ab9 */ /* 0x000fe20000000a00 */
[----:B------:R-:W-:Y:S01]  /*1ce0*/  IMAD R164, R29, c[0x0][0x198], RZ ;  /* 0x000066001da47a24 */ /* 0x000fe200078e02ff */
[----:B------:R-:W-:Y:S01]  /*1cf0*/  @!UP0 UIMAD UR16, UR16, UR4, URZ ;  /* 0x00000004101082a4 */ /* 0x000fe2000f8e023f */
[--C-:B------:R-:W-:Y:S01]  /*1d00*/  LOP3.LUT R5, R243, 0x38, R244.reuse, 0xf8, !PT ;  /* 0x00000038f3057812 */ /* 0x100fe200078ef8f4 */
[----:B------:R-:W-:Y:S01]  /*1d10*/  @!UP0 UIMAD.WIDE.U32 UR30, UR17, UR4, URZ ;  /* 0x00000004111e82a5 */ /* 0x000fe2000f8e003f */
[----:B------:R-:W-:Y:S01]  /*1d20*/  SHF.R.U32.HI R243, RZ, 0x3, R243 ;  /* 0x00000003fff37819 */ /* 0x000fe200000116f3 */
[----:B------:R-:W-:Y:S01]  /*1d30*/  @!UP0 UIMAD UR5, UR17, UR5, UR16 ;  /* 0x00000005110582a4 */ /* 0x000fe2000f8e0210 */
[C---:B------:R-:W-:Y:S01]  /*1d40*/  IADD3 R8, P0, R244.reuse, UR26, RZ ;  /* 0x0000001af4087c10 */ /* 0x040fe2000ff1e0ff */
[----:B------:R-:W-:Y:S01]  /*1d50*/  UIADD3 UR16, -UR12, UR14, URZ ;  /* 0x0000000e0c107290 */ /* 0x000fe2000fffe13f */
[----:B------:R-:W-:Y:S01]  /*1d60*/  LOP3.LUT R243, R5, R243, RZ, 0x3c, !PT ;  /* 0x000000f305f37212 */ /* 0x000fe200078e3cff */
[----:B------:R-:W-:Y:S01]  /*1d70*/  @!UP0 UIADD3 UR22, UR31, UR5, URZ ;  /* 0x000000051f168290 */ /* 0x000fe2000fffe03f */
[----:B------:R-:W-:Y:S01]  /*1d80*/  SHF.R.S32.HI R5, RZ, 0x1f, R244 ;  /* 0x0000001fff057819 */ /* 0x000fe200000114f4 */
[----:B------:R-:W-:Y:S01]  /*1d90*/  @!UP0 UMOV UR28, UR30 ;  /* 0x0000001e001c8c82 */ /* 0x000fe20008000000 */
[----:B------:R-:W-:Y:S01]  /*1da0*/  LOP3.LUT R243, R243, 0xfffffe00, R6, 0xf8, !PT ;  /* 0xfffffe00f3f37812 */ /* 0x000fe200078ef806 */
[----:B------:R-:W-:Y:S01]  /*1db0*/  ULDC.64 UR4, c[0x0][0x1a8] ;  /* 0x00006a0000047ab9 */ /* 0x000fe20000000a00 */
[C---:B------:R-:W-:Y:S01]  /*1dc0*/  IADD3.X R9, R5.reuse, UR24, RZ, P0, !PT ;  /* 0x0000001805097c10 */ /* 0x040fe200087fe4ff */
[----:B------:R-:W-:Y:S01]  /*1dd0*/  UIMAD UR4, UR23, UR4, URZ ;  /* 0x00000004170472a4 */ /* 0x000fe2000f8e023f */
[----:B------:R-:W-:Y:S01]  /*1de0*/  IADD3 R16, P0, R244, UR28, RZ ;  /* 0x0000001cf4107c10 */ /* 0x000fe2000ff1e0ff */
[----:B------:R-:W-:Y:S01]  /*1df0*/  IMAD R164, R28, c[0x0][0x19c], R164 ;  /* 0x000067001ca47a24 */ /* 0x000fe200078e02a4 */
[----:B------:R-:W-:Y:S01]  /*1e00*/  IADD3 R14, P1, R244, R14, RZ ;  /* 0x0000000ef40e7210 */ /* 0x000fe20007f3e0ff */
[----:B------:R-:W-:Y:S01]  /*1e10*/  IMAD.WIDE.U32 R10, R10, c[0x0][0x1b8], R8 ;  /* 0x00006e000a0a7a25 */ /* 0x000fe200078e0008 */
[----:B------:R-:W-:Y:S01]  /*1e20*/  IADD3.X R17, R5, UR22, RZ, P0, !PT ;  /* 0x0000001605117c10 */ /* 0x000fe200087fe4ff */
[----:B------:R-:W-:Y:S01]  /*1e30*/  UIMAD UR4, UR15, UR5, UR4 ;  /* 0x000000050f0472a4 */ /* 0x000fe2000f8e0204 */
[C---:B------:R-:W-:Y:S01]  /*1e40*/  IADD3 R6, P0, R28.reuse, UR11, RZ ;  /* 0x0000000b1c067c10 */ /* 0x040fe2000ff1e0ff */
[----:B------:R-:W-:Y:S01]  /*1e50*/  IMAD.U32 R8, RZ, RZ, UR15 ;  /* 0x0000000fff087e24 */ /* 0x000fe2000f8e00ff */
[----:B------:R-:W-:Y:S01]  /*1e60*/  LOP3.LUT R19, R23, 0xfffffff0, RZ, 0xc0, !PT ;  /* 0xfffffff017137812 */ /* 0x000fe200078ec0ff */
[----:B------:R-:W-:Y:S01]  /*1e70*/  IMAD.X R15, R5, 0x1, R0, P1 ;  /* 0x00000001050f7824 */ /* 0x000fe200008e0600 */
[----:B------:R-:W-:Y:S01]  /*1e80*/  IADD3.X R202, R29, UR10, RZ, P0, !PT ;  /* 0x0000000a1dca7c10 */ /* 0x000fe200087fe4ff */
[----:B------:R-:W-:Y:S01]  /*1e90*/  IMAD.IADD R5, R11, 0x1, R4 ;  /* 0x000000010b057824 */ /* 0x000fe200078e0204 */
[----:B------:R-:W-:Y:S01]  /*1ea0*/  ISETP.GE.AND P0, PT, R28, UR16, PT ;  /* 0x000000101c007c0c */ /* 0x000fe2000bf06270 */
[----:B------:R-:W-:Y:S01]  /*1eb0*/  IMAD.WIDE.U32 R8, R8, c[0x0][0x1a8], R16 ;  /* 0x00006a0008087a25 */ /* 0x000fe200078e0010 */
[----:B------:R-:W-:Y:S01]  /*1ec0*/  LEA.HI R3, R3, R2, RZ, 0x5 ;  /* 0x0000000203037211 */ /* 0x000fe200078f28ff */
[----:B------:R-:W-:Y:S01]  /*1ed0*/  BSSY B0, `(.L_x_1454) ;  /* 0x000001e000007945 */ /* 0x000fe20003800000 */
[----:B------:R-:W-:Y:S01]  /*1ee0*/  SHF.R.S32.HI R23, RZ, 0x4, R23 ;  /* 0x00000004ff177819 */ /* 0x000fe20000011417 */
[----:B------:R-:W-:Y:S01]  /*1ef0*/  IMAD R202, R202, c[0x0][0x1a0], RZ ;  /* 0x00006800caca7a24 */ /* 0x000fe200078e02ff */
[----:B------:R-:W-:Y:S01]  /*1f00*/  IADD3 R11, R9, UR4, RZ ;  /* 0x00000004090b7c10 */ /* 0x000fe2000fffe0ff */
[----:B------:R-:W-:-:S02]  /*1f10*/  IMAD.MOV.U32 R4, RZ, RZ, R10 ;  /* 0x000000ffff047224 */ /* 0x000fc400078e000a */
[----:B------:R-:W-:Y:S02]  /*1f20*/  IMAD R202, R6, c[0x0][0x1a4], R202 ;  /* 0x0000690006ca7a24 */ /* 0x000fe400078e02ca */
[----:B------:R-:W-:-:S04]  /*1f30*/  IMAD.WIDE.U32 R14, R28, c[0x0][0x198], R14 ;  /* 0x000066001c0e7a25 */ /* 0x000fc800078e000e */
[----:B------:R-:W-:Y:S01]  /*1f40*/  IMAD.WIDE.U32 R6, R6, c[0x0][0x1a0], R4 ;  /* 0x0000680006067a25 */ /* 0x000fe200078e0004 */
[----:B------:R-:W-:-:S03]  /*1f50*/  SHF.R.S32.HI R5, RZ, 0x5, R3 ;  /* 0x00000005ff057819 */ /* 0x000fc60000011403 */
[----:B-1----:R-:W-:-:S04]  /*1f60*/  IMAD.WIDE R12, R12, 0x40, R28 ;  /* 0x000000400c0c7825 */ /* 0x002fc800078e021c */
[----:B------:R-:W-:Y:S02]  /*1f70*/  IMAD.IADD R164, R15, 0x1, R164 ;  /* 0x000000010fa47824 */ /* 0x000fe400078e02a4 */
[----:B------:R-:W-:Y:S02]  /*1f80*/  IMAD.MOV.U32 R165, RZ, RZ, R14 ;  /* 0x000000ffffa57224 */ /* 0x000fe400078e000e */
[----:B------:R-:W-:Y:S02]  /*1f90*/  IMAD.IADD R19, R2, 0x1, -R19 ;  /* 0x0000000102137824 */ /* 0x000fe400078e0a13 */
        /* <DEDUP_REMOVED lines=17> */
.L_x_1455:
[----:B------:R-:W-:Y:S05]  /*20b0*/  BSYNC B0 ;  /* 0x0000000000007941 */ /* 0x000fea0003800000 */
.L_x_1454:
        /* <DEDUP_REMOVED lines=21> */
.L_x_1457:
[----:B------:R-:W-:Y:S05]  /*2210*/  BSYNC B0 ;  /* 0x0000000000007941 */ /* 0x000fea0003800000 */
.L_x_1456:
        /* <DEDUP_REMOVED lines=21> */
.L_x_1459:
[----:B------:R-:W-:Y:S05]  /*2370*/  BSYNC B0 ;  /* 0x0000000000007941 */ /* 0x000fea0003800000 */
.L_x_1458:
        /* <DEDUP_REMOVED lines=20> */
.L_x_1461:
[----:B------:R-:W-:Y:S05]  /*24c0*/  BSYNC B0 ;  /* 0x0000000000007941 */ /* 0x000fea0003800000 */
.L_x_1460:
[----:B------:R-:W-:Y:S01]  /*24d0*/  UIADD3 UR15, UR6, -0x1, URZ ;  /* 0xffffffff060f7890 */ /* 0x000fe2000fffe03f */
[----:B------:R-:W-:Y:S01]  /*24e0*/  SHF.R.S32.HI R0, RZ, 0x1f, R19 ;  /* 0x0000001fff007819 */ /* 0x000fe20000011413 */
[----:B------:R-:W-:Y:S01]  /*24f0*/  BSSY B0, `(.L_x_1462) ;  /* 0x0000013000007945 */ /* 0x000fe20003800000 */
[----:B------:R-:W-:Y:S01]  /*2500*/  LOP3.LUT R25, R3, 0xffffffe0, RZ, 0xc0, !PT ;  /* 0xffffffe003197812 */ /* 0x000fe200078ec0ff */
[----:B------:R-:W-:Y:S01]  /*2510*/  USHF.L.U32 UR25, UR15, 0x8, URZ ;  /* 0x000000080f197899 */ /* 0x000fe2000800063f */
[----:B------:R-:W-:-:S03]  /*2520*/  LEA.HI R0, R0, R19, RZ, 0x3 ;  /* 0x0000001300007211 */ /* 0x000fc600078f18ff */
[----:B------:R-:W-:Y:S01]  /*2530*/  UIADD3 UR26, -UR25, UR13, URZ ;  /* 0x0000000d191a7290 */ /* 0x000fe2000fffe13f */
[----:B------:R-:W-:Y:S01]  /*2540*/  LOP3.LUT R3, R0, 0xfffffff8, RZ, 0xc0, !PT ;  /* 0xfffffff800037812 */ /* 0x000fe200078ec0ff */
[----:B------:R-:W-:-:S04]  /*2550*/  IMAD.IADD R25, R2, 0x1, -R25 ;  /* 0x0000000102197824 */ /* 0x000fc800078e0a19 */
[----:B------:R-:W-:Y:S01]  /*2560*/  ISETP.GE.AND P0, PT, R28, UR26, PT ;  /* 0x0000001a1c007c0c */ /* 0x000fe2000bf06270 */
[----:B------:R-:W-:-:S12]  /*2570*/  IMAD.IADD R19, R19, 0x1, -R3 ;  /* 0x0000000113137824 */ /* 0x000fd800078e0a03 */
        /* <DEDUP_REMOVED lines=10> */
.L_x_1463:
[----:B------:R-:W-:Y:S05]  /*2620*/  BSYNC B0 ;  /* 0x0000000000007941 */ /* 0x000fea0003800000 */
.L_x_1462:
        /* <DEDUP_REMOVED lines=10> */
[----:B------:R-:W-:Y:S02]  /*26d0*/  IADD3.X R3, R164, UR22, RZ, P0, !PT ;  /* 0x00000016a4037c10 */ /* 0x000fe400087fe4ff */
[----:B-1----:R-:W-:-:S04]  /*26e0*/  LEA R8, P0, R4, c[0x0][0x168], 0x1 ;  /* 0x00005a0004087a11 */ /* 0x002fc800078008ff */
[----:B------:R-:W-:-:S05]  /*26f0*/  LEA.HI.X R9, R4, c[0x0][0x16c], R3, 0x1, P0 ;  /* 0x00005b0004097a11 */ /* 0x000fca00000f0c03 */
[----:B------:R-:W-:Y:S01]  /*2700*/  @!PT LDS RZ, [RZ] ;  /* 0x00000000fffff984 */ /* 0x000fe20000000800 */
[----:B------:R-:W-:Y:S01]  /*2710*/  @!PT LDS RZ, [RZ] ;  /* 0x00000000fffff984 */ /* 0x000fe20000000800 */
[----:B------:R-:W-:Y:S01]  /*2720*/  @!PT LDS RZ, [RZ] ;  /* 0x00000000fffff984 */ /* 0x000fe20000000800 */
[----:B------:R1:W-:Y:S04]  /*2730*/  LDGSTS.E.BYPASS.LTC128B.128 [R243+0x2800], [R8.64] ;  /* 0x0280000008f37fae */ /* 0x0003e8000b901d54 */
.L_x_1465:
[----:B------:R-:W-:Y:S05]  /*2740*/  BSYNC B0 ;  /* 0x0000000000007941 */ /* 0x000fea0003800000 */
.L_x_1464:
        /* <DEDUP_REMOVED lines=17> */
.L_x_1467:
[----:B------:R-:W-:Y:S05]  /*2860*/  BSYNC B0 ;  /* 0x0000000000007941 */ /* 0x000fea0003800000 */
.L_x_1466:
[----:B------:R-:W-:Y:S01]  /*2870*/  ISETP.GE.AND P0, PT, R20, UR26, PT ;  /* 0x0000001a14007c0c */ /* 0x000fe2000bf06270 */
[----:B------:R-:W-:-:S12]  /*2880*/  BSSY B0, `(.L_x_1468) ;  /* 0x0000012000007945 */ /* 0x000fd80003800000 */
[----:B------:R-:W-:Y:S05]  /*2890*/  @P0 BRA `(.L_x_1469) ;  /* 0x0000010000000947 */ /* 0x000fea0003800000 */
[----:B------:R-:W-:-:S13]  /*28a0*/  ISETP.GE.AND P0, PT, R244, c[0x0][0x220], PT ;  /* 0x00008800f4007a0c */ /* 0x000fda0003f06270 */
[----:B------:R1:W-:Y:S01]  /*28b0*/  @P0 STS.128 [R243+0x3800], RZ ;  /* 0x003800fff3000388 */ /* 0x0003e20000000c00 */
[----:B------:R-:W-:Y:S05]  /*28c0*/  @P0 BRA `(.L_x_1469) ;  /* 0x000000d000000947 */ /* 0x000fea0003800000 */
[----:B-1----:R-:W-:Y:S01]  /*28d0*/  MOV R8, R165 ;  /* 0x000000a500087202 */ /* 0x002fe20000000f00 */
        /* <DEDUP_REMOVED lines=12> */
.L_x_1469:
[----:B------:R-:W-:Y:S05]  /*29a0*/  BSYNC B0 ;  /* 0x0000000000007941 */ /* 0x000fea0003800000 */
.L_x_1468:
        /* <DEDUP_REMOVED lines=18> */
.L_x_1471:
[----:B------:R-:W-:Y:S05]  /*2ad0*/  BSYNC B0 ;  /* 0x0000000000007941 */ /* 0x000fea0003800000 */
.L_x_1470:
[----:B--2---:R-:W-:Y:S01]  /*2ae0*/  IADD3 R17, R28, 0x50, RZ ;  /* 0x000000501c117810 */ /* 0x004fe20007ffe0ff */
[----:B------:R-:W-:Y:S03]  /*2af0*/  BSSY B0, `(.L_x_1472) ;  /* 0x0000013000007945 */ /* 0x000fe60003800000 */
[----:B------:R-:W-:-:S13]  /*2b00*/  ISETP.GE.AND P0, PT, R17, UR26, PT ;  /* 0x0000001a11007c0c */ /* 0x000fda000bf06270 */
        /* <DEDUP_REMOVED lines=17> */
.L_x_1473:
[----:B------:R-:W-:Y:S05]  /*2c20*/  BSYNC B0 ;  /* 0x0000000000007941 */ /* 0x000fea0003800000 */
.L_x_1472:
[----:B------:R-:W-:Y:S01]  /*2c30*/  IADD3 R16, R28, 0x60, RZ ;  /* 0x000000601c107810 */ /* 0x000fe20007ffe0ff */
        /* <DEDUP_REMOVED lines=19> */
.L_x_1475:
[----:B------:R-:W-:Y:S05]  /*2d70*/  BSYNC B0 ;  /* 0x0000000000007941 */ /* 0x000fea0003800000 */
.L_x_1474:
        /* <DEDUP_REMOVED lines=20> */
.L_x_1477:
[----:B------:R-:W-:Y:S05]  /*2ec0*/  BSYNC B0 ;  /* 0x0000000000007941 */ /* 0x000fea0003800000 */
.L_x_1476:
        /* <DEDUP_REMOVED lines=18> */
.L_x_1479:
[----:B------:R-:W-:Y:S05]  /*2ff0*/  BSYNC B0 ;  /* 0x0000000000007941 */ /* 0x000fea0003800000 */
.L_x_1478:
        /* <DEDUP_REMOVED lines=20> */
.L_x_1481:
[----:B------:R-:W-:Y:S05]  /*3140*/  BSYNC B0 ;  /* 0x0000000000007941 */ /* 0x000fea0003800000 */
.L_x_1480:
        /* <DEDUP_REMOVED lines=20> */
.L_x_1483:
[----:B------:R-:W-:Y:S05]  /*3290*/  BSYNC B0 ;  /* 0x0000000000007941 */ /* 0x000fea0003800000 */
.L_x_1482:
[----:B-1----:R-:W-:Y:S01]  /*32a0*/  IADD3 R11, R28, 0xb0, RZ ;  /* 0x000000b01c0b7810 */ /* 0x002fe20007ffe0ff */
[----:B------:R-:W-:Y:S03]  /*32b0*/  BSSY B0, `(.L_x_1484) ;  /* 0x0000013000007945 */ /* 0x000fe60003800000 */
[----:B------:R-:W-:-:S13]  /*32c0*/  ISETP.GE.AND P0, PT, R11, UR26, PT ;  /* 0x0000001a0b007c0c */ /* 0x000fda000bf06270 */
[----:B------:R-:W-:Y:S05]  /*32d0*/  @P0 BRA `(.L_x_1485) ;  /* 0x0000010000000947 */ /* 0x000fea0003800000 */
[----:B------:R-:W-:-:S13]  /*32e0*/  ISETP.GE.AND P0, PT, R244, c[0x0][0x220], PT ;  /* 0x00008800f4007a0c */ /* 0x000fda0003f06270 */
[----:B------:R1:W-:Y:S01]  /*32f0*/  @P0 STS.128 [R243+0x7800], RZ ;  /* 0x007800fff3000388 */ /* 0x0003e20000000c00 */
[----:B------:R-:W-:Y:S05]  /*3300*/  @P0 BRA `(.L_x_1485) ;  /* 0x000000d000000947 */ /* 0x000fea0003800000 */
[----:B------:R-:W-:Y:S01]  /*3310*/  MOV R8, R165 ;  /* 0x000000a500087202 */ /* 0x000fe20000000f00 */
        /* <DEDUP_REMOVED lines=12> */
.L_x_1485:
[----:B------:R-:W-:Y:S05]  /*33e0*/  BSYNC B0 ;  /* 0x0000000000007941 */ /* 0x000fea0003800000 */
.L_x_1484:
        /* <DEDUP_REMOVED lines=20> */
.L_x_1487:
[----:B------:R-:W-:Y:S05]  /*3530*/  BSYNC B0 ;  /* 0x0000000000007941 */ /* 0x000fea0003800000 */
.L_x_1486:
        /* <DEDUP_REMOVED lines=20> */
.L_x_1489:
[----:B------:R-:W-:Y:S05]  /*3680*/  BSYNC B0 ;  /* 0x0000000000007941 */ /* 0x000fea0003800000 */
.L_x_1488:
        /* <DEDUP_REMOVED lines=20> */
.L_x_1491:
[----:B------:R-:W-:Y:S05]  /*37d0*/  BSYNC B0 ;  /* 0x0000000000007941 */ /* 0x000fea0003800000 */
.L_x_1490:
        /* <DEDUP_REMOVED lines=20> */
.L_x_1493:
[----:B------:R-:W-:Y:S05]  /*3920*/  BSYNC B0 ;  /* 0x0000000000007941 */ /* 0x000fea0003800000 */
.L_x_1492:
[----:B------:R-:W0:Y:S01]  /*3930*/  LDGDEPBAR ;  /* 0x00000000000079af */ /* 0x000e220000000000 */
[----:B------:R-:W-:Y:S01]  /*3940*/  IMAD.SHL.U32 R241, R166, 0x40, RZ ;  /* 0x00000040a6f17824 */ /* 0x000fe200078e00ff */
[----:B-1----:R-:W-:Y:S01]  /*3950*/  LEA.HI R26, R23, R23, RZ, 0x1 ;  /* 0x00000017171a7211 */ /* 0x002fe200078f08ff */
[C---:B------:R-:W-:Y:S01]  /*3960*/  IMAD.SHL.U32 R4, R28.reuse, 0x8, RZ ;  /* 0x000000081c047824 */ /* 0x040fe200078e00ff */
[----:B------:R-:W-:Y:S01]  /*3970*/  ISETP.GE.AND P1, PT, R28, UR26, PT ;  /* 0x0000001a1c007c0c */ /* 0x000fe2000bf26270 */
[----:B------:R-:W-:Y:S01]  /*3980*/  IMAD.SHL.U32 R0, R0, 0x40, RZ ;  /* 0x0000004000007824 */ /* 0x000fe200078e00ff */
[----:B------:R-:W-:Y:S01]  /*3990*/  LOP3.LUT R241, R241, 0x1c0, RZ, 0xc0, !PT ;  /* 0x000001c0f1f17812 */ /* 0x000fe200078ec0ff */
[----:B------:R-:W-:Y:S01]  /*39a0*/  IMAD.U32 R167, RZ, RZ, UR14 ;  /* 0x0000000effa77e24 */ /* 0x000fe2000f8e00ff */
[----:B------:R-:W-:Y:S01]  /*39b0*/  LOP3.LUT R26, R26, 0xfffffffe, RZ, 0xc0, !PT ;  /* 0xfffffffe1a1a7812 */ /* 0x000fe200078ec0ff */
[----:B------:R-:W-:Y:S01]  /*39c0*/  IMAD.SHL.U32 R2, R2, 0x2, RZ ;  /* 0x0000000202027824 */ /* 0x000fe200078e00ff */
[----:B------:R-:W-:Y:S01]  /*39d0*/  LOP3.LUT R4, R241, 0x8, R4, 0xf8, !PT ;  /* 0x00000008f1047812 */ /* 0x000fe200078ef804 */
[----:B------:R-:W-:Y:S01]  /*39e0*/  IMAD.MOV.U32 R236, RZ, RZ, 0x10 ;  /* 0x00000010ffec7424 */ /* 0x000fe200078e00ff */
[----:B------:R-:W-:Y:S01]  /*39f0*/  SHF.R.U32.HI R241, RZ, 0x3, R241 ;  /* 0x00000003fff17819 */ /* 0x000fe200000116f1 */
[----:B------:R-:W-:Y:S01]  /*3a00*/  IMAD.IADD R23, R23, 0x1, -R26 ;  /* 0x0000000117177824 */ /* 0x000fe200078e0a1a */
[----:B------:R-:W-:Y:S01]  /*3a10*/  SHF.R.S32.HI R24, RZ, 0x1f, R25 ;  /* 0x0000001fff187819 */ /* 0x000fe20000011419 */
[----:B------:R-:W-:Y:S01]  /*3a20*/  BSSY B0, `(.L_x_1494) ;  /* 0x0000027000007945 */ /* 0x000fe20003800000 */
[----:B------:R-:W-:Y:S01]  /*3a30*/  LOP3.LUT R241, R4, R241, RZ, 0x3c, !PT ;  /* 0x000000f104f17212 */ /* 0x000fe200078e3cff */
[----:B------:R-:W-:Y:S01]  /*3a40*/  IMAD.SHL.U32 R4, R19, 0x40, RZ ;  /* 0x0000004013047824 */ /* 0x000fe200078e00ff */
[----:B------:R-:W-:-:S02]  /*3a50*/  LEA.HI R24, R24, R25, RZ, 0x2 ;  /* 0x0000001918187211 */ /* 0x000fc400078f10ff */
[----:B------:R-:W-:Y:S01]  /*3a60*/  LOP3.LUT R0, R0, 0xfffffe00, RZ, 0xc0, !PT ;  /* 0xfffffe0000007812 */ /* 0x000fe200078ec0ff */
[C---:B------:R-:W-:Y:S01]  /*3a70*/  IMAD R241, R23.reuse, 0x200, R241 ;  /* 0x0000020017f17824 */ /* 0x040fe200078e02f1 */
[----:B------:R-:W-:Y:S01]  /*3a80*/  LOP3.LUT R4, R4, 0x1c0, RZ, 0xc0, !PT ;  /* 0x000001c004047812 */ /* 0x000fe200078ec0ff */
[----:B------:R-:W-:Y:S01]  /*3a90*/  IMAD.SHL.U32 R23, R23, 0x8, RZ ;  /* 0x0000000817177824 */ /* 0x000fe200078e00ff */
[----:B------:R-:W-:-:S04]  /*3aa0*/  DEPBAR.LE SB0, 0x0 ;  /* 0x000080000000791a */ /* 0x000fc80000000000 */
[----:B------:R-:W-:Y:S01]  /*3ab0*/  BAR.SYNC.DEFER_BLOCKING 0x0 ;  /* 0x0000000000007b1d */ /* 0x000fe20000010000 */
[----:B------:R-:W-:Y:S01]  /*3ac0*/  LOP3.LUT R23, R4, 0x8, R23, 0xf8, !PT ;  /* 0x0000000804177812 */ /* 0x000fe200078ef817 */
[C---:B------:R-:W-:Y:S01]  /*3ad0*/  IMAD R242, R5.reuse, 0x400, R0 ;  /* 0x0000040005f27824 */ /* 0x040fe200078e0200 */
[----:B------:R-:W-:Y:S02]  /*3ae0*/  SHF.R.U32.HI R4, RZ, 0x3, R4 ;  /* 0x00000003ff047819 */ /* 0x000fe40000011604 */
[----:B------:R-:W-:Y:S02]  /*3af0*/  LEA R25, R5, UR12, 0x4 ;  /* 0x0000000c05197c11 */ /* 0x000fe4000f8e20ff */
[----:B------:R-:W-:Y:S02]  /*3b00*/  SHF.R.S32.HI R24, RZ, 0x2, R24 ;  /* 0x00000002ff187819 */ /* 0x000fe40000011418 */
[----:B------:R-:W-:Y:S02]  /*3b10*/  LOP3.LUT R4, R23, R4, RZ, 0x3c, !PT ;  /* 0x0000000417047212 */ /* 0x000fe400078e3cff */
[----:B------:R-:W-:-:S02]  /*3b20*/  LEA R177, P0, R6, c[0x0][0x170], 0x1 ;  /* 0x00005c0006b17a11 */ /* 0x000fc400078008ff */
[----:B------:R-:W-:Y:S01]  /*3b30*/  IADD3 R24, R25, 0x1, R24 ;  /* 0x0000000119187810 */ /* 0x000fe20007ffe018 */
[----:B------:R-:W-:Y:S01]  /*3b40*/  IMAD.IADD R242, R4, 0x1, R242 ;  /* 0x0000000104f27824 */ /* 0x000fe200078e02f2 */
[----:B------:R-:W-:Y:S02]  /*3b50*/  LEA.HI.X R5, R6, c[0x0][0x174], R203, 0x1, P0 ;  /* 0x00005d0006057a11 */ /* 0x000fe400000f0ccb */
[----:B------:R-:W-:Y:S01]  /*3b60*/  IADD3 R167, R24, UR13, -R167 ;  /* 0x0000000d18a77c10 */ /* 0x000fe2000fffe8a7 */
[----:B------:R-:W-:Y:S01]  /*3b70*/  IMAD.SHL.U32 R242, R242, 0x2, RZ ;  /* 0x00000002f2f27824 */ /* 0x000fe200078e00ff */
[----:B------:R-:W-:Y:S01]  /*3b80*/  LOP3.LUT P2, RZ, R166, 0x2, RZ, 0xc0, !PT ;  /* 0x00000002a6ff7812 */ /* 0x000fe2000784c0ff */
[----:B------:R-:W-:Y:S01]  /*3b90*/  IMAD.MOV.U32 R176, RZ, RZ, R5 ;  /* 0x000000ffffb07224 */ /* 0x000fe200078e0005 */
[----:B------:R-:W-:Y:S02]  /*3ba0*/  LOP3.LUT R4, R4, R0, RZ, 0xfc, !PT ;  /* 0x0000000004047212 */ /* 0x000fe400078efcff */
[----:B------:R-:W-:Y:S01]  /*3bb0*/  LOP3.LUT R2, R2, 0x6, RZ, 0xc0, !PT ;  /* 0x0000000602027812 */ /* 0x000fe200078ec0ff */
[----:B------:R1:W-:Y:S01]  /*3bc0*/  @P1 STS.128 [R243+0xa000], RZ ;  /* 0x00a000fff3001388 */ /* 0x0003e20000000c00 */
[----:B------:R-:W-:-:S02]  /*3bd0*/  SEL R0, R236, 0xfffffff0, !P2 ;  /* 0xfffffff0ec007807 */ /* 0x000fc40005000000 */
[----:B------:R-:W-:Y:S01]  /*3be0*/  IADD3 R167, R167, c[0x0][0x2e8], RZ ;  /* 0x0000ba00a7a77a10 */ /* 0x000fe20007ffe0ff */
        /* <DEDUP_REMOVED lines=10> */
.L_x_1495:
[----:B------:R-:W-:Y:S05]  /*3c90*/  BSYNC B0 ;  /* 0x0000000000007941 */ /* 0x000fea0003800000 */
.L_x_1494:
        /* <DEDUP_REMOVED lines=19> */
.L_x_1497:
[----:B------:R-:W-:Y:S05]  /*3dd0*/  BSYNC B0 ;  /* 0x0000000000007941 */ /* 0x000fea0003800000 */
.L_x_1496:
        /* <DEDUP_REMOVED lines=16> */
.L_x_1499:
[----:B------:R-:W-:Y:S05]  /*3ee0*/  BSYNC B0 ;  /* 0x0000000000007941 */ /* 0x000fea0003800000 */
.L_x_1498:
        /* <DEDUP_REMOVED lines=18> */
.L_x_1501:
[----:B------:R-:W-:Y:S05]  /*4010*/  BSYNC B0 ;  /* 0x0000000000007941 */ /* 0x000fea0003800000 */
.L_x_1500:
        /* <DEDUP_REMOVED lines=16> */
.L_x_1503:
[----:B------:R-:W-:Y:S05]  /*4120*/  BSYNC B0 ;  /* 0x0000000000007941 */ /* 0x000fea0003800000 */
.L_x_1502:
        /* <DEDUP_REMOVED lines=18> */
.L_x_1505:
[----:B------:R-:W-:Y:S05]  /*4250*/  BSYNC B0 ;  /* 0x0000000000007941 */ /* 0x000fea0003800000 */
.L_x_1504:
        /* <DEDUP_REMOVED lines=18> */
.L_x_1507:
[----:B------:R-:W-:Y:S05]  /*4380*/  BSYNC B0 ;  /* 0x0000000000007941 */ /* 0x000fea0003800000 */
.L_x_1506:
        /* <DEDUP_REMOVED lines=18> */
.L_x_1509:
[----:B------:R-:W-:Y:S05]  /*44b0*/  BSYNC B0 ;  /* 0x0000000000007941 */ /* 0x000fea0003800000 */
.L_x_1508:
        /* <DEDUP_REMOVED lines=8> */
[----:B-1----:R-:W-:Y:S01]  /*4540*/  MOV R16, c[0x0][0x1a4] ;  /* 0x0000690000107a02 */ /* 0x002fe20000000f00 */
[----:B------:R-:W-:-:S03]  /*4550*/  IMAD.U32 R14, RZ, RZ, UR10 ;  /* 0x0000000aff0e7e24 */ /* 0x000fc6000f8e00ff */
[----:B------:R-:W-:-:S04]  /*4560*/  LEA R20, P0, R15, R177, 0x8 ;  /* 0x000000b10f147211 */ /* 0x000fc800078040ff */
[----:B------:R-:W-:-:S05]  /*4570*/  LEA.HI.X R21, R14, R176, R16, 0x8, P0 ;  /* 0x000000b00e157211 */ /* 0x000fca00000f4410 */
[----:B------:R-:W-:Y:S01]  /*4580*/  @!PT LDS RZ, [RZ] ;  /* 0x00000000fffff984 */ /* 0x000fe20000000800 */
[----:B------:R-:W-:Y:S01]  /*4590*/  @!PT LDS RZ, [RZ] ;  /* 0x00000000fffff984 */ /* 0x000fe20000000800 */
[----:B------:R-:W-:Y:S01]  /*45a0*/  @!PT LDS RZ, [RZ] ;  /* 0x00000000fffff984 */ /* 0x000fe20000000800 */
[----:B------:R1:W-:Y:S04]  /*45b0*/  LDGSTS.E.BYPASS.LTC128B.128 [R243+0xe000], [R20.64] ;  /* 0x0e00000014f37fae */ /* 0x0003e8000b901d54 */
.L_x_1511:
[----:B------:R-:W-:Y:S05]  /*45c0*/  BSYNC B0 ;  /* 0x0000000000007941 */ /* 0x000fea0003800000 */
.L_x_1510:
        /* <DEDUP_REMOVED lines=18> */
.L_x_1513:
[----:B------:R-:W-:Y:S05]  /*46f0*/  BSYNC B0 ;  /* 0x0000000000007941 */ /* 0x000fea0003800000 */
.L_x_1512:
        /* <DEDUP_REMOVED lines=18> */
.L_x_1515:
[----:B------:R-:W-:Y:S05]  /*4820*/  BSYNC B0 ;  /* 0x0000000000007941 */ /* 0x000fea0003800000 */
.L_x_1514:
        /* <DEDUP_REMOVED lines=18> */
.L_x_1517:
[----:B------:R-:W-:Y:S05]  /*4950*/  BSYNC B0 ;  /* 0x0000000000007941 */ /* 0x000fea0003800000 */
.L_x_1516:
        /* <DEDUP_REMOVED lines=18> */
.L_x_1519:
[----:B------:R-:W-:Y:S05]  /*4a80*/  BSYNC B0 ;  /* 0x0000000000007941 */ /* 0x000fea0003800000 */
.L_x_1518:
        /* <DEDUP_REMOVED lines=18> */
.L_x_1521:
[----:B------:R-:W-:Y:S05]  /*4bb0*/  BSYNC B0 ;  /* 0x0000000000007941 */ /* 0x000fea0003800000 */
.L_x_1520:
        /* <DEDUP_REMOVED lines=18> */
.L_x_1523:
[----:B------:R-:W-:Y:S05]  /*4ce0*/  BSYNC B0 ;  /* 0x0000000000007941 */ /* 0x000fea0003800000 */
.L_x_1522:
[----:B------:R-:W-:Y:S01]  /*4cf0*/  ISETP.GE.AND P0, PT, R3, UR26, PT ;  /* 0x0000001a03007c0c */ /* 0x000fe2000bf06270 */
[----:B------:R-:W-:Y:S01]  /*4d00*/  IMAD.MOV.U32 R3, RZ, RZ, 0x20 ;  /* 0x00000020ff037424 */ /* 0x000fe200078e00ff */
[----:B------:R-:W-:Y:S02]  /*4d10*/  BSSY B0, `(.L_x_1524) ;  /* 0x0000014000007945 */ /* 0x000fe40003800000 */
[----:B------:R-:W-:-:S05]  /*4d20*/  R2P PR, R19, 0x6 ;  /* 0x0000000613007804 */ /* 0x000fca0000000000 */
[----:B------:R-:W-:Y:S02]  /*4d30*/  SEL R236, R236, 0xfffffff0, !P1 ;  /* 0xfffffff0ecec7807 */ /* 0x000fe40004800000 */
[----:B------:R-:W-:Y:S02]  /*4d40*/  SEL R3, R3, 0xffffffe0, !P2 ;  /* 0xffffffe003037807 */ /* 0x000fe40005000000 */
        /* <DEDUP_REMOVED lines=16> */
.L_x_1525:
[----:B------:R-:W-:Y:S05]  /*4e50*/  BSYNC B0 ;  /* 0x0000000000007941 */ /* 0x000fea0003800000 */
.L_x_1524:
        /* <DEDUP_REMOVED lines=8> */
[----:B------:R-:W-:Y:S01]  /*4ee0*/  UISETP.GT.AND UP0, UPT, UR15, UR7, UPT ;  /* 0x000000070f00728c */ /* 0x000fe2000bf04270 */
[----:B-1----:R-:W1:Y:S01]  /*4ef0*/  LDSM.16.M88.4 R24, [R241+0x3000] ;  /* 0x00300000f118783b */ /* 0x002e620000000200 */
[C---:B------:R-:W-:Y:S01]  /*4f00*/  IADD3 R178, R167.reuse, 0x8, RZ ;  /* 0x00000008a7b27810 */ /* 0x040fe20007ffe0ff */
[----:B------:R-:W-:Y:S01]  /*4f10*/  IMAD R238, R236, 0x2, R240 ;  /* 0x00000002ecee7824 */ /* 0x000fe200078e02f0 */
[----:B------:R-:W-:Y:S01]  /*4f20*/  IMNMX R179, R167, UR13, PT ;  /* 0x0000000da7b37c17 */ /* 0x000fe2000b800200 */
[----:B------:R-:W-:Y:S01]  /*4f30*/  LDSM.16.M88.4 R152, [R200] ;  /* 0x00000000c898783b */ /* 0x000fe20000000200 */
[----:B------:R-:W-:-:S02]  /*4f40*/  PLOP3.LUT P3, PT, PT, PT, UP0, 0x80, 0x0 ;  /* 0x000000000000781c */ /* 0x000fc40003f6f008 */
[----:B------:R-:W-:Y:S01]  /*4f50*/  IMNMX R178, R178, UR13, PT ;  /* 0x0000000db2b27c17 */ /* 0x000fe2000b800200 */
        /* <DEDUP_REMOVED lines=77> */
[----:B------:R-:W-:-:S04]  /*5430*/  @P0 IADD3 R239, R144, -0x40, RZ ;  /* 0xffffffc090ef0810 */ /* 0x000fc80007ffe0ff */
        /* <DEDUP_REMOVED lines=13> */
[----:B------:R-:W-:Y:S01]  /*5510*/  HMMA.16816.F32 R120, R152, R158, R120 ;  /* 0x0000009e9878723c */ /* 0x000fe20000001878 */
[----:B------:R-:W1:Y:S01]  /*5520*/  LDSM.16.M88.4 R156, [R235+0x8000] ;  /* 0x00800000eb9c783b */ /* 0x000e620000000200 */
[C---:B------:R-:W-:Y:S02]  /*5530*/  IADD3 R225, R239.reuse, 0x6800, RZ ;  /* 0x00006800efe17810 */ /* 0x040fe40007ffe0ff */
[C---:B------:R-:W-:Y:S01]  /*5540*/  IADD3 R224, R239.reuse, 0x7000, RZ ;  /* 0x00007000efe07810 */ /* 0x040fe20007ffe0ff */
[----:B------:R-:W-:Y:S01]  /*5550*/  LDSM.16.M88.4 R196, [R166+0x1800] ;  /* 0x00180000a6c4783b */ /* 0x000fe20000000200 */
[----:B------:R-:W-:-:S02]  /*5560*/  IADD3 R167, R239, 0x7800, RZ ;  /* 0x00007800efa77810 */ /* 0x000fc40007ffe0ff */
        /* <DEDUP_REMOVED lines=159> */
[----:B------:R-:W-:Y:S01]  /*5f60*/  MOV R136, UR12 ;  /* 0x0000000c00887c02 */ /* 0x000fe20008000f00 */
[----:B------:R-:W-:Y:S01]  /*5f70*/  IMAD.U32 R137, RZ, RZ, UR13 ;  /* 0x0000000dff897e24 */ /* 0x000fe2000f8e00ff */
[----:B------:R-:W-:Y:S01]  /*5f80*/  MOV R138, UR28 ;  /* 0x0000001c008a7c02 */ /* 0x000fe20008000f00 */
[----:B------:R-:W-:Y:S01]  /*5f90*/  IMAD.U32 R139, RZ, RZ, UR29 ;  /* 0x0000001dff8b7e24 */ /* 0x000fe2000f8e00ff */
[----:B------:R-:W-:Y:S02]  /*5fa0*/  UIADD3 UR9, UR27, -UR9, URZ ;  /* 0x800000091b097290 */ /* 0x000fe4000fffe03f */
[----:B------:R1:W2:Y:S01]  /*5fb0*/  LDG.E R136, [R136.64] ;  /* 0x0000001488887981 */ /* 0x0002a2000c1e1900 */
[----:B------:R-:W-:-:S03]  /*5fc0*/  ULDC.64 UR12, c[0x0][0x198] ;  /* 0x00006600000c7ab9 */ /* 0x000fc60000000a00 */
[----:B------:R-:W2:Y:S01]  /*5fd0*/  LDG.E R0, [R138.64] ;  /* 0x000000148a007981 */ /* 0x000ea2000c1e1900 */
[----:B------:R-:W-:-:S04]  /*5fe0*/  UIMAD UR9, UR9, UR5, -0x100 ;  /* 0xffffff00090974a4 */ /* 0x000fc8000f8e0205 */
        /* <DEDUP_REMOVED lines=11> */
[----:B------:R-:W-:Y:S02]  /*60a0*/  IMAD R144, R144, c[0x0][0x180], RZ ;  /* 0x0000600090907a24 */ /* 0x000fe400078e02ff */
[----:B------:R-:W-:Y:S02]  /*60b0*/  IMAD.MOV.U32 R145, RZ, RZ, R136 ;  /* 0x000000ffff917224 */ /* 0x000fe400078e0088 */
[----:B------:R-:W-:-:S05]  /*60c0*/  IMAD R144, R0, c[0x0][0x184], R144 ;  /* 0x0000610000907a24 */ /* 0x000fca00078e0290 */
[----:B------:R-:W-:Y:S01]  /*60d0*/  IADD3 R144, R137, R144, RZ ;  /* 0x0000009089907210 */ /* 0x000fe20007ffe0ff */
[----:B------:R-:W-:Y:S05]  /*60e0*/  BRA `(.L_x_1528) ;  /* 0x0000004000007947 */ /* 0x000fea0003800000 */
.L_x_1527:
[----:B------:R-:W-:-:S04]  /*60f0*/  ULEA UR5, -UR4, URZ, 0x8 ;  /* 0x0000003f04057291 */ /* 0x000fc8000f8e413f */
[----:B------:R-:W-:Y:S02]  /*6100*/  USHF.R.S32.HI UR9, URZ, 0x1f, UR5 ;  /* 0x0000001f3f097899 */ /* 0x000fe40008011405 */
[----:B------:R-:W-:-:S04]  /*6110*/  MOV R145, UR5 ;  /* 0x0000000500917c02 */ /* 0x000fc80008000f00 */
[----:B------:R-:W-:Y:S02]  /*6120*/  MOV R144, UR9 ;  /* 0x0000000900907c02 */ /* 0x000fe40008000f00 */
.L_x_1528:
        /* <DEDUP_REMOVED lines=9> */
[-C--:B------:R-:W-:Y:S01]  /*61c0*/  @!P0 LEA R143, P1, R143, R165.reuse, 0x5 ;  /* 0x000000a58f8f8211 */ /* 0x080fe200078228ff */
[----:B------:R-:W-:Y:S01]  /*61d0*/  @!P0 IMAD.MOV.U32 R136, RZ, RZ, R165 ;  /* 0x000000ffff888224 */ /* 0x000fe200078e00a5 */
[----:B------:R1:W-:Y:S01]  /*61e0*/  @P0 STS.128 [R243+0x2000], RZ ;  /* 0x002000fff3000388 */ /* 0x0003e20000000c00 */
[----:B------:R-:W-:Y:S01]  /*61f0*/  @!P0 IMAD.MOV.U32 R137, RZ, RZ, R164 ;  /* 0x000000ffff898224 */ /* 0x000fe200078e00a4 */
[-C--:B------:R-:W-:Y:S01]  /*6200*/  @!P0 LEA.HI.X R142, R142, R164.reuse, R0, 0x5, P1 ;  /* 0x000000a48e8e8211 */ /* 0x080fe200008f2c00 */
[----:B------:R-:W-:Y:S01]  /*6210*/  IMAD.U32 R156, RZ, RZ, UR4 ;  /* 0x00000004ff9c7e24 */ /* 0x000fe2000f8e00ff */
[----:B------:R-:W-:Y:S01]  /*6220*/  @!P0 LEA R141, P1, R141, R165, 0x6 ;  /* 0x000000a58d8d8211 */ /* 0x000fe200078230ff */
[----:B------:R-:W-:Y:S02]  /*6230*/  IMAD.U32 R139, RZ, RZ, UR4 ;  /* 0x00000004ff8b7e24 */ /* 0x000fe4000f8e00ff */
[----:B------:R-:W-:Y:S01]  /*6240*/  @!P0 IMAD.WIDE.U32 R150, R150, 0x30, R136 ;  /* 0x0000003096968825 */ /* 0x000fe200078e0088 */
[----:B------:R-:W-:-:S02]  /*6250*/  @!P0 LEA.HI.X R140, R140, R164, R0, 0x6, P1 ;  /* 0x000000a48c8c8211 */ /* 0x000fc400008f3400 */
[----:B------:R-:W-:Y:S01]  /*6260*/  @!P0 LEA R139, P1, R139, R165, 0x7 ;  /* 0x000000a58b8b8211 */ /* 0x000fe200078238ff */
[----:B------:R-:W-:-:S04]  /*6270*/  @!P0 IMAD.WIDE.U32 R182, R182, 0x50, R136 ;  /* 0x00000050b6b68825 */ /* 0x000fc800078e0088 */
[----:B------:R-:W-:-:S04]  /*6280*/  @!P0 IMAD.WIDE.U32 R156, R156, 0x60, R136 ;  /* 0x000000609c9c8825 */ /* 0x000fc800078e0088 */
[----:B------:R-:W-:Y:S02]  /*6290*/  IMAD.U32 R136, RZ, RZ, UR4 ;  /* 0x00000004ff887e24 */ /* 0x000fe4000f8e00ff */
[----:B------:R-:W-:Y:S02]  /*62a0*/  IMAD.U32 R138, RZ, RZ, UR4 ;  /* 0x00000004ff8a7e24 */ /* 0x000fe4000f8e00ff */
[----:B------:R-:W-:Y:S02]  /*62b0*/  IMAD.U32 R180, RZ, RZ, UR4 ;  /* 0x00000004ffb47e24 */ /* 0x000fe4000f8e00ff */
[--C-:B------:R-:W-:Y:S01]  /*62c0*/  @!P0 IMAD.MOV.U32 R146, RZ, RZ, R165.reuse ;  /* 0x000000ffff928224 */ /* 0x100fe200078e00a5 */
[----:B------:R-:W-:Y:S01]  /*62d0*/  @!P0 LEA.HI.X R138, R138, R164, R0, 0x7, P1 ;  /* 0x000000a48a8a8211 */ /* 0x000fe200008f3c00 */
[----:B------:R-:W-:Y:S01]  /*62e0*/  @!P0 IMAD.MOV.U32 R147, RZ, RZ, R164 ;  /* 0x000000ffff938224 */ /* 0x000fe200078e00a4 */
[----:B------:R-:W-:Y:S01]  /*62f0*/  @!P0 IADD3 R149, P2, P1, R145, UR23, R165 ;  /* 0x0000001791958c10 */ /* 0x000fe2000f95e0a5 */
[----:B------:R-:W-:-:S02]  /*6300*/  IMAD.U32 R158, RZ, RZ, UR4 ;  /* 0x00000004ff9e7e24 */ /* 0x000fc4000f8e00ff */
[----:B------:R-:W-:Y:S01]  /*6310*/  IMAD.U32 R174, RZ, RZ, UR4 ;  /* 0x00000004ffae7e24 */ /* 0x000fe2000f8e00ff */
[----:B------:R-:W-:Y:S01]  /*6320*/  @!P0 IADD3.X R148, R144, UR22, R164, P2, P1 ;  /* 0x0000001690948c10 */ /* 0x000fe200097e24a4 */
[----:B------:R-:W-:Y:S01]  /*6330*/  IMAD.U32 R168, RZ, RZ, UR4 ;  /* 0x00000004ffa87e24 */ /* 0x000fe2000f8e00ff */
[C---:B------:R-:W-:Y:S01]  /*6340*/  @!P0 LEA R170, P1, R149.reuse, c[0x0][0x168], 0x1 ;  /* 0x00005a0095aa8a11 */ /* 0x040fe200078208ff */
[----:B------:R-:W-:Y:S02]  /*6350*/  IMAD.U32 R160, RZ, RZ, UR4 ;  /* 0x00000004ffa07e24 */ /* 0x000fe4000f8e00ff */
[----:B------:R-:W-:Y:S01]  /*6360*/  @!P0 IMAD.WIDE.U32 R136, R136, 0x70, R146 ;  /* 0x0000007088888825 */ /* 0x000fe200078e0092 */
[----:B------:R-:W-:-:S03]  /*6370*/  @!P0 LEA.HI.X R171, R149, c[0x0][0x16c], R148, 0x1, P1 ;  /* 0x00005b0095ab8a11 */ /* 0x000fc600008f0c94 */
[----:B------:R-:W-:-:S04]  /*6380*/  @!P0 IMAD.WIDE.U32 R180, R180, 0x90, R146 ;  /* 0x00000090b4b48825 */ /* 0x000fc800078e0092 */
        /* <DEDUP_REMOVED lines=8> */
[----:B------:R-:W-:Y:S02]  /*6410*/  IMAD.U32 R162, RZ, RZ, UR4 ;  /* 0x00000004ffa27e24 */ /* 0x000fe4000f8e00ff */
[----:B------:R-:W-:Y:S01]  /*6420*/  @!P0 IMAD.MOV.U32 R152, RZ, RZ, R165 ;  /* 0x000000ffff988224 */ /* 0x000fe200078e00a5 */
[----:B------:R-:W-:Y:S01]  /*6430*/  @!P0 LEA.HI.X R173, R147, c[0x0][0x16c], R0, 0x1, P4 ;  /* 0x00005b0093ad8a11 */ /* 0x000fe200020f0c00 */
[----:B------:R-:W-:Y:S01]  /*6440*/  @!P0 IMAD.MOV.U32 R153, RZ, RZ, R164 ;  /* 0x000000ffff998224 */ /* 0x000fe200078e00a4 */
[C---:B------:R-:W-:Y:S01]  /*6450*/  @!P0 IADD3 R147, P1, R145.reuse, R150, RZ ;  /* 0x0000009691938210 */ /* 0x040fe20007f3e0ff */
[----:B------:R-:W-:Y:S01]  /*6460*/  @!P0 IMAD R146, R146, 0x30, RZ ;  /* 0x0000003092928824 */ /* 0x000fe200078e02ff */
[C---:B------:R-:W-:Y:S01]  /*6470*/  @!P0 IADD3 R149, P4, R145.reuse, R182, RZ ;  /* 0x000000b691958210 */ /* 0x040fe20007f9e0ff */
[----:B------:R-:W-:Y:S01]  /*6480*/  @!P0 IMAD.WIDE.U32 R162, R162, 0xe0, R152 ;  /* 0x000000e0a2a28825 */ /* 0x000fe200078e0098 */
[----:B------:R-:W-:Y:S01]  /*6490*/  @!PT LDS RZ, [RZ] ;  /* 0x00000000fffff984 */ /* 0x000fe20000000800 */
[----:B------:R-:W-:Y:S01]  /*64a0*/  @!PT LDS RZ, [RZ] ;  /* 0x00000000fffff984 */ /* 0x000fe20000000800 */
[----:B------:R-:W-:Y:S01]  /*64b0*/  @!PT LDS RZ, [RZ] ;  /* 0x00000000fffff984 */ /* 0x000fe20000000800 */
[----:B------:R2:W-:Y:S02]  /*64c0*/  @!P0 LDGSTS.E.BYPASS.LTC128B.128 [R243+0x2000], [R172.64] ;  /* 0x02000000acf38fae */ /* 0x0005e4000b901d54 */
[----:B------:R-:W-:Y:S01]  /*64d0*/  @!P0 IADD3.X R146, R144, R151, R146, P1, !PT ;  /* 0x0000009790928210 */ /* 0x000fe20000ffe492 */
[----:B------:R-:W-:Y:S01]  /*64e0*/  @!P0 IMAD.MOV.U32 R150, RZ, RZ, c[0x0][0x19c] ;  /* 0x00006700ff968624 */ /* 0x000fe200078e00ff */
[C---:B------:R-:W-:Y:S01]  /*64f0*/  @!P0 IADD3 R151, P2, R145.reuse, R156, RZ ;  /* 0x0000009c91978210 */ /* 0x040fe20007f5e0ff */
[----:B------:R-:W-:Y:S01]  /*6500*/  @!P0 IMAD.MOV.U32 R152, RZ, RZ, c[0x0][0x19c] ;  /* 0x00006700ff988624 */ /* 0x000fe200078e00ff */
[----:B------:R-:W-:Y:S01]  /*6510*/  @!P0 IADD3 R153, P1, R145, R136, RZ ;  /* 0x0000008891998210 */ /* 0x000fe20007f3e0ff */
[----:B------:R-:W-:Y:S01]  /*6520*/  @!P0 IMAD R150, R150, 0x60, RZ ;  /* 0x0000006096968824 */ /* 0x000fe200078e02ff */
[----:B------:R1:W-:Y:S01]  /*6530*/  @P0 STS.128 [R243+0x2800], RZ ;  /* 0x002800fff3000388 */ /* 0x0003e20000000c00 */
[----:B------:R-:W-:-:S02]  /*6540*/  @!P0 IMAD R152, R152, 0x70, RZ ;  /* 0x0000007098988824 */ /* 0x000fc400078e02ff */
        /* <DEDUP_REMOVED lines=17> */
[----:B------:R-:W-:Y:S01]  /*6660*/  @!P0 IMAD.MOV.U32 R137, RZ, RZ, c[0x0][0x19c] ;  /* 0x00006700ff898624 */ /* 0x000fe200078e00ff */
[----:B------:R-:W-:Y:S01]  /*6670*/  @!P0 IADD3.X R154, R144, R181, R154, P2, !PT ;  /* 0x000000b5909a8210 */ /* 0x000fe200017fe49a */
[----:B------:R-:W-:Y:S01]  /*6680*/  @!P0 IMAD.MOV.U32 R136, RZ, RZ, c[0x0][0x19c] ;  /* 0x00006700ff888624 */ /* 0x000fe200078e00ff */
[C---:B------:R-:W-:Y:S01]  /*6690*/  @!P0 IADD3 R160, P1, R145.reuse, R160, RZ ;  /* 0x000000a091a08210 */ /* 0x040fe20007f3e0ff */
[----:B------:R-:W-:Y:S01]  /*66a0*/  @!P0 IMAD R0, R0, 0xd0, RZ ;  /* 0x000000d000008824 */ /* 0x000fe200078e02ff */
[----:B------:R-:W-:Y:S01]  /*66b0*/  @!P0 IADD3 R158, P4, R145, R174, RZ ;  /* 0x000000ae919e8210 */ /* 0x000fe20007f9e0ff */
[----:B------:R-:W-:Y:S01]  /*66c0*/  @!P0 IMAD R137, R137, 0xb0, RZ ;  /* 0x000000b089898824 */ /* 0x000fe200078e02ff */
[----:B------:R-:W-:Y:S01]  /*66d0*/  @!P0 IADD3 R159, P2, R145, R168, RZ ;  /* 0x000000a8919f8210 */ /* 0x000fe20007f5e0ff */
[----:B------:R-:W-:Y:S01]  /*66e0*/  @!P0 IMAD R136, R136, 0xc0, RZ ;  /* 0x000000c088888824 */ /* 0x000fe200078e02ff */
[C---:B------:R-:W-:Y:S01]  /*66f0*/  @!P0 IADD3.X R0, R144.reuse, R161, R0, P1, !PT ;  /* 0x000000a190008210 */ /* 0x040fe20000ffe400 */
[----:B------:R1:W-:Y:S01]  /*6700*/  @P0 STS.128 [R243+0x3000], RZ ;  /* 0x003000fff3000388 */ /* 0x0003e20000000c00 */
[----:B------:R-:W-:-:S02]  /*6710*/  @!P0 IADD3.X R137, R144, R175, R137, P4, !PT ;  /* 0x000000af90898210 */ /* 0x000fc400027fe489 */
        /* <DEDUP_REMOVED lines=8> */
[C---:B------:R-:W-:Y:S01]  /*67a0*/  @!P0 IMAD.X R142, R144.reuse, 0x1, R142, P4 ;  /* 0x00000001908e8824 */ /* 0x040fe200020e068e */
[----:B------:R-:W-:Y:S01]  /*67b0*/  @!P0 LEA R174, P4, R141, c[0x0][0x168], 0x1 ;  /* 0x00005a008dae8a11 */ /* 0x000fe200078808ff */
[----:B------:R-:W-:Y:S01]  /*67c0*/  @!P0 IMAD.X R140, R144, 0x1, R140, P2 ;  /* 0x00000001908c8824 */ /* 0x000fe200010e068c */
[----:B------:R-:W-:-:S02]  /*67d0*/  @!P0 LEA R162, P2, R139, c[0x0][0x168], 0x1 ;  /* 0x00005a008ba28a11 */ /* 0x000fc400078408ff */
[----:B------:R-:W-:Y:S02]  /*67e0*/  @!P0 LEA R180, P5, R143, c[0x0][0x168], 0x1 ;  /* 0x00005a008fb48a11 */ /* 0x000fe400078a08ff */
[----:B------:R-:W-:Y:S02]  /*67f0*/  @!P0 IADD3.X R136, R144, R163, R136, P1, !PT ;  /* 0x000000a390888210 */ /* 0x000fe40000ffe488 */
[----:B------:R-:W-:Y:S02]  /*6800*/  @!P0 LEA.HI.X R175, R141, c[0x0][0x16c], R140, 0x1, P4 ;  /* 0x00005b008daf8a11 */ /* 0x000fe400020f0c8c */
[----:B------:R-:W-:Y:S02]  /*6810*/  @!P0 LEA.HI.X R163, R139, c[0x0][0x16c], R138, 0x1, P2 ;  /* 0x00005b008ba38a11 */ /* 0x000fe400010f0c8a */
[----:B------:R-:W-:Y:S02]  /*6820*/  @!P0 LEA R140, P2, R147, c[0x0][0x168], 0x1 ;  /* 0x00005a00938c8a11 */ /* 0x000fe400078408ff */
[----:B------:R-:W-:-:S02]  /*6830*/  @!P0 LEA.HI.X R181, R143, c[0x0][0x16c], R142, 0x1, P5 ;  /* 0x00005b008fb58a11 */ /* 0x000fc400028f0c8e */
[----:B------:R-:W-:Y:S02]  /*6840*/  @!P0 LEA R138, P1, R149, c[0x0][0x168], 0x1 ;  /* 0x00005a00958a8a11 */ /* 0x000fe400078208ff */
[----:B------:R-:W-:Y:S01]  /*6850*/  @!P0 LEA.HI.X R141, R147, c[0x0][0x16c], R146, 0x1, P2 ;  /* 0x00005b00938d8a11 */ /* 0x000fe200010f0c92 */
[----:B------:R-:W-:Y:S01]  /*6860*/  @!PT LDS RZ, [RZ] ;  /* 0x00000000fffff984 */ /* 0x000fe20000000800 */
[----:B------:R-:W-:Y:S01]  /*6870*/  @!PT LDS RZ, [RZ] ;  /* 0x00000000fffff984 */ /* 0x000fe20000000800 */
[----:B------:R-:W-:Y:S01]  /*6880*/  @!PT LDS RZ, [RZ] ;  /* 0x00000000fffff984 */ /* 0x000fe20000000800 */
[----:B------:R1:W-:Y:S01]  /*6890*/  @!P0 LDGSTS.E.BYPASS.LTC128B.128 [R243+0x3000], [R180.64] ;  /* 0x03000000b4f38fae */ /* 0x0003e2000b901d54 */
[----:B--2---:R-:W-:Y:S02]  /*68a0*/  @!P0 LEA R172, P5, R151, c[0x0][0x168], 0x1 ;  /* 0x00005a0097ac8a11 */ /* 0x004fe400078a08ff */
        /* <DEDUP_REMOVED lines=80> */
[----:B------:R-:W-:Y:S01]  /*6db0*/  IMAD.MOV.U32 R136, RZ, RZ, R165 ;  /* 0x000000ffff887224 */ /* 0x000fe200078e00a5 */
[----:B------:R-:W-:Y:S01]  /*6dc0*/  UIMAD UR5, UR5, 0xf0, URZ ;  /* 0x000000f0050578a4 */ /* 0x000fe2000f8e023f */
[----:B------:R-:W-:-:S04]  /*6dd0*/  IMAD.MOV.U32 R137, RZ, RZ, R164 ;  /* 0x000000ffff897224 */ /* 0x000fc800078e00a4 */
[----:B------:R-:W-:-:S05]  /*6de0*/  IMAD.WIDE.U32 R136, R0, 0xf0, R136 ;  /* 0x000000f000887825 */ /* 0x000fca00078e0088 */
        /* <DEDUP_REMOVED lines=8> */
.L_x_1530:
[----:B------:R-:W-:Y:S05]  /*6e70*/  BSYNC B0 ;  /* 0x0000000000007941 */ /* 0x000fea0003800000 */
.L_x_1529:
[----:B------:R-:W0:Y:S01]  /*6e80*/  LDGDEPBAR ;  /* 0x00000000000079af */ /* 0x000e220000000000 */
[----:B------:R-:W-:-:S04]  /*6e90*/  IADD3 R165, P0, R145, R165, RZ ;  /* 0x000000a591a57210 */ /* 0x000fc80007f1e0ff */
[----:B------:R-:W-:Y:S02]  /*6ea0*/  IADD3.X R164, R144, R164, RZ, P0, !PT ;  /* 0x000000a490a47210 */ /* 0x000fe400007fe4ff */
.L_x_1526:
[----:B------:R-:W-:Y:S01]  /*6eb0*/  IADD3 R0, R2, UR25, RZ ;  /* 0x0000001902007c10 */ /* 0x000fe2000fffe0ff */
[----:B------:R-:W-:-:S03]  /*6ec0*/  IMAD.SHL.U32 R237, R4, 0x2, RZ ;  /* 0x0000000204ed7824 */ /* 0x000fc600078e00ff */
[----:B------:R-:W-:Y:S01]  /*6ed0*/  IADD3 R136, R0, 0x1, RZ ;  /* 0x0000000100887810 */ /* 0x000fe20007ffe0ff */
[--C-:B------:R-:W-:Y:S01]  /*6ee0*/  IMAD R234, R236, 0x2, R237.reuse ;  /* 0x00000002ecea7824 */ /* 0x100fe200078e02ed */
[----:B------:R-:W-:Y:S01]  /*6ef0*/  IADD3 R2, R0, 0x8, RZ ;  /* 0x0000000800027810 */ /* 0x000fe20007ffe0ff */
[----:B------:R-:W-:Y:S01]  /*6f00*/  IMAD R233, R3, 0x2, R237 ;  /* 0x0000000203e97824 */ /* 0x000fe200078e02ed */
[C---:B------:R-:W-:Y:S02]  /*6f10*/  ISETP.GE.AND P4, PT, R136.reuse, R179, PT ;  /* 0x000000b38800720c */ /* 0x040fe40003f86270 */
[-C--:B------:R-:W-:Y:S01]  /*6f20*/  ISETP.GE.AND P6, PT, R136, R178.reuse, PT ;  /* 0x000000b28800720c */ /* 0x080fe20003fc6270 */
[----:B------:R-:W-:Y:S01]  /*6f30*/  IMAD R232, R236, 0x2, R233 ;  /* 0x00000002ece87824 */ /* 0x000fe200078e02e9 */
[C---:B------:R-:W-:Y:S02]  /*6f40*/  ISETP.GE.AND P0, PT, R0.reuse, R178, PT ;  /* 0x000000b20000720c */ /* 0x040fe40003f06270 */
[----:B------:R-:W-:-:S02]  /*6f50*/  IADD3 R136, R0, 0x9, RZ ;  /* 0x0000000900887810 */ /* 0x000fc40007ffe0ff */
[-C--:B------:R-:W-:Y:S02]  /*6f60*/  ISETP.GE.AND P2, PT, R2, R179.reuse, PT ;  /* 0x000000b30200720c */ /* 0x080fe40003f46270 */
[----:B------:R-:W-:Y:S02]  /*6f70*/  IADD3 R137, R0, 0x10, RZ ;  /* 0x0000001000897810 */ /* 0x000fe40007ffe0ff */
[-C--:B------:R-:W-:Y:S02]  /*6f80*/  ISETP.GE.AND P1, PT, R2, R178.reuse, PT ;  /* 0x000000b20200720c */ /* 0x080fe40003f26270 */
[----:B------:R-:W-:Y:S02]  /*6f90*/  FSEL R2, R46, -INF , !P0 ;  /* 0xff8000002e027808 */ /* 0x000fe40004000000 */
[C---:B------:R-:W-:Y:S02]  /*6fa0*/  ISETP.GE.AND P0, PT, R136.reuse, R179, PT ;  /* 0x000000b38800720c */ /* 0x040fe40003f06270 */
[----:B------:R-:W-:-:S02]  /*6fb0*/  ISETP.GE.AND P5, PT, R136, R178, PT ;  /* 0x000000b28800720c */ /* 0x000fc40003fa6270 */
[----:B------:R-:W-:Y:S02]  /*6fc0*/  FSEL R207, R47, -INF , !P6 ;  /* 0xff8000002fcf7808 */ /* 0x000fe40007000000 */
[----:B------:R-:W-:Y:S02]  /*6fd0*/  IADD3 R136, R0, 0x11, RZ ;  /* 0x0000001100887810 */ /* 0x000fe40007ffe0ff */
[----:B------:R-:W-:Y:S02]  /*6fe0*/  ISETP.GE.AND P6, PT, R137, R179, PT ;  /* 0x000000b38900720c */ /* 0x000fe40003fc6270 */
[----:B------:R-:W-:Y:S02]  /*6ff0*/  FSEL R47, R40, -INF , !P2 ;  /* 0xff800000282f7808 */ /* 0x000fe40005000000 */
[----:B------:R-:W-:Y:S02]  /*7000*/  IADD3 R40, R0, 0x18, RZ ;  /* 0x0000001800287810 */ /* 0x000fe40007ffe0ff */
[----:B------:R-:W-:-:S02]  /*7010*/  FSEL R209, R42, -INF , !P1 ;  /* 0xff8000002ad17808 */ /* 0x000fc40004800000 */
[----:B------:R-:W-:Y:S02]  /*7020*/  FSEL R208, R43, -INF , !P5 ;  /* 0xff8000002bd07808 */ /* 0x000fe40006800000 */
[-C--:B------:R-:W-:Y:S02]  /*7030*/  ISETP.GE.AND P2, PT, R137, R178.reuse, PT ;  /* 0x000000b28900720c */ /* 0x080fe40003f46270 */
[----:B------:R-:W-:Y:S02]  /*7040*/  ISETP.GE.AND P1, PT, R136, R179, PT ;  /* 0x000000b38800720c */ /* 0x000fe40003f26270 */
[----:B------:R-:W-:Y:S02]  /*7050*/  FSEL R46, R41, -INF , !P0 ;  /* 0xff800000292e7808 */ /* 0x000fe40004000000 */
[----:B------:R-:W-:Y:S02]  /*7060*/  FSEL R43, R36, -INF , !P6 ;  /* 0xff800000242b7808 */ /* 0x000fe40007000000 */
[----:B------:R-:W-:-:S02]  /*7070*/  ISETP.GE.AND P0, PT, R136, R178, PT ;  /* 0x000000b28800720c */ /* 0x000fc40003f06270 */
[----:B------:R-:W-:Y:S02]  /*7080*/  IADD3 R41, R0, 0x19, RZ ;  /* 0x0000001900297810 */ /* 0x000fe40007ffe0ff */
[C---:B------:R-:W-:Y:S02]  /*7090*/  ISETP.GE.AND P5, PT, R40.reuse, R179, PT ;  /* 0x000000b32800720c */ /* 0x040fe40003fa6270 */
[----:B------:R-:W-:Y:S02]  /*70a0*/  ISETP.GE.AND P6, PT, R40, R178, PT ;  /* 0x000000b22800720c */ /* 0x000fe40003fc6270 */
[----:B------:R-:W-:Y:S02]  /*70b0*/  IADD3 R40, R0, 0x20, RZ ;  /* 0x0000002000287810 */ /* 0x000fe40007ffe0ff */
[----:B------:R-:W-:Y:S02]  /*70c0*/  FSEL R38, R38, -INF , !P2 ;  /* 0xff80000026267808 */ /* 0x000fe40005000000 */
[----:B------:R-:W-:-:S02]  /*70d0*/  FSEL R42, R37, -INF , !P1 ;  /* 0xff800000252a7808 */ /* 0x000fc40004800000 */
[CC--:B------:R-:W-:Y:S02]  /*70e0*/  ISETP.GE.AND P2, PT, R41.reuse, R179.reuse, PT ;  /* 0x000000b32900720c */ /* 0x0c0fe40003f46270 */
[----:B------:R-:W-:Y:S02]  /*70f0*/  ISETP.GE.AND P1, PT, R41, R178, PT ;  /* 0x000000b22900720c */ /* 0x000fe40003f26270 */
[----:B------:R-:W-:Y:S02]  /*7100*/  FSEL R39, R39, -INF , !P0 ;  /* 0xff80000027277808 */ /* 0x000fe40004000000 */
[----:B------:R-:W-:Y:S02]  /*7110*/  ISETP.GE.AND P0, PT, R40, R179, PT ;  /* 0x000000b32800720c */ /* 0x000fe40003f06270 */
[----:B------:R-:W-:Y:S02]  /*7120*/  FSEL R41, R32, -INF , !P5 ;  /* 0xff80000020297808 */ /* 0x000fe40006800000 */
[----:B------:R-:W-:-:S02]  /*7130*/  IADD3 R36, R0, 0x21, RZ ;  /* 0x0000002100247810 */ /* 0x000fc40007ffe0ff */
[----:B------:R-:W-:Y:S02]  /*7140*/  IADD3 R32, R0, 0x28, RZ ;  /* 0x0000002800207810 */ /* 0x000fe40007ffe0ff */
[----:B------:R-:W-:Y:S02]  /*7150*/  ISETP.GE.AND P5, PT, R40, R178, PT ;  /* 0x000000b22800720c */ /* 0x000fe40003fa6270 */
[----:B------:R-:W-:Y:S02]  /*7160*/  FSEL R40, R33, -INF , !P2 ;  /* 0xff80000021287808 */ /* 0x000fe40005000000 */
[----:B------:R-:W-:Y:S02]  /*7170*/  FSEL R34, R34, -INF , !P6 ;  /* 0xff80000022227808 */ /* 0x000fe40007000000 */
[----:B------:R-:W-:Y:S02]  /*7180*/  FSEL R35, R35, -INF , !P1 ;  /* 0xff80000023237808 */ /* 0x000fe40004800000 */
[----:B------:R-:W-:-:S02]  /*7190*/  IADD3 R33, R0, 0x29, RZ ;  /* 0x0000002900217810 */ /* 0x000fc40007ffe0ff */
[----:B------:R-:W-:Y:S02]  /*71a0*/  FSEL R199, R28, -INF , !P0 ;  /* 0xff8000001cc77808 */ /* 0x000fe40004000000 */
[CC--:B------:R-:W-:Y:S02]  /*71b0*/  ISETP.GE.AND P6, PT, R36.reuse, R179.reuse, PT ;  /* 0x000000b32400720c */ /* 0x0c0fe40003fc6270 */
[-C--:B------:R-:W-:Y:S02]  /*71c0*/  ISETP.GE.AND P2, PT, R36, R178.reuse, PT ;  /* 0x000000b22400720c */ /* 0x080fe40003f46270 */
[C---:B------:R-:W-:Y:S02]  /*71d0*/  ISETP.GE.AND P1, PT, R32.reuse, R179, PT ;  /* 0x000000b32000720c */ /* 0x040fe40003f26270 */
[----:B------:R-:W-:Y:S02]  /*71e0*/  ISETP.GE.AND P0, PT, R32, R178, PT ;  /* 0x000000b22000720c */ /* 0x000fe40003f06270 */
[----:B------:R-:W-:-:S02]  /*71f0*/  IADD3 R32, R0, 0x30, RZ ;  /* 0x0000003000207810 */ /* 0x000fc40007ffe0ff */
[----:B------:R-:W-:Y:S02]  /*7200*/  FSEL R206, R30, -INF , !P5 ;  /* 0xff8000001ece7808 */ /* 0x000fe40006800000 */
[-C--:B------:R-:W-:Y:S02]  /*7210*/  ISETP.GE.AND P5, PT, R33, R179.reuse, PT ;  /* 0x000000b32100720c */ /* 0x080fe40003fa6270 */
[----:B------:R-:W-:Y:S02]  /*7220*/  FSEL R197, R29, -INF , !P6 ;  /* 0xff8000001dc57808 */ /* 0x000fe40007000000 */
[----:B------:R-:W-:Y:S02]  /*7230*/  FSEL R205, R31, -INF , !P2 ;  /* 0xff8000001fcd7808 */ /* 0x000fe40005000000 */
[----:B------:R-:W-:Y:S02]  /*7240*/  ISETP.GE.AND P6, PT, R33, R178, PT ;  /* 0x000000b22100720c */ /* 0x000fe40003fc6270 */
[----:B------:R-:W-:-:S02]  /*7250*/  ISETP.GE.AND P2, PT, R32, R179, PT ;  /* 0x000000b32000720c */ /* 0x000fc40003f46270 */
[----:B------:R-:W-:Y:S02]  /*7260*/  FSEL R198, R24, -INF , !P1 ;  /* 0xff80000018c67808 */ /* 0x000fe40004800000 */
[C---:B------:R-:W-:Y:S02]  /*7270*/  IADD3 R28, R0.reuse, 0x31, RZ ;  /* 0x00000031001c7810 */ /* 0x040fe40007ffe0ff */
[----:B------:R-:W-:Y:S02]  /*7280*/  IADD3 R24, R0, 0x38, RZ ;  /* 0x0000003800187810 */ /* 0x000fe40007ffe0ff */
[----:B------:R-:W-:Y:S02]  /*7290*/  ISETP.GE.AND P1, PT, R32, R178, PT ;  /* 0x000000b22000720c */ /* 0x000fe40003f26270 */
[----:B------:R-:W-:Y:S02]  /*72a0*/  FSEL R196, R25, -INF , !P5 ;  /* 0xff80000019c47808 */ /* 0x000fe40006800000 */
[----:B------:R-:W-:-:S02]  /*72b0*/  IADD3 R25, R0, 0x39, RZ ;  /* 0x0000003900197810 */ /* 0x000fc40007ffe0ff */
[----:B------:R-:W-:Y:S02]  /*72c0*/  FSEL R204, R26, -INF , !P0 ;  /* 0xff8000001acc7808 */ /* 0x000fe40004000000 */
[----:B------:R-:W-:Y:S02]  /*72d0*/  FSEL R201, R27, -INF , !P6 ;  /* 0xff8000001bc97808 */ /* 0x000fe40007000000 */
[----:B-1----:R-:W-:Y:S02]  /*72e0*/  FSEL R140, R20, -INF , !P2 ;  /* 0xff800000148c7808 */ /* 0x002fe40005000000 */
[CC--:B------:R-:W-:Y:S02]  /*72f0*/  ISETP.GE.AND P0, PT, R28.reuse, R179.reuse, PT ;  /* 0x000000b31c00720c */ /* 0x0c0fe40003f06270 */
[-C--:B------:R-:W-:Y:S02]  /*7300*/  ISETP.GE.AND P5, PT, R28, R178.reuse, PT ;  /* 0x000000b21c00720c */ /* 0x080fe40003fa6270 */
[C---:B------:R-:W-:Y:S01]  /*7310*/  ISETP.GE.AND P6, PT, R24.reuse, R179, PT ;  /* 0x000000b31800720c */ /* 0x040fe20003fc6270 */
[----:B------:R-:W-:Y:S01]  /*7320*/  LDSM.16.MT88.4 R28, [R234+0xa800] ;  /* 0x00a80000ea1c783b */ /* 0x000fe20000004200 */
[----:B------:R-:W-:-:S02]  /*7330*/  ISETP.GE.AND P2, PT, R24, R178, PT ;  /* 0x000000b21800720c */ /* 0x000fc40003f46270 */
[----:B------:R-:W-:Y:S02]  /*7340*/  IADD3 R24, R0, 0x40, RZ ;  /* 0x0000004000187810 */ /* 0x000fe40007ffe0ff */
[----:B------:R-:W-:Y:S02]  /*7350*/  FSEL R137, R22, -INF , !P1 ;  /* 0xff80000016897808 */ /* 0x000fe40004800000 */
[----:B------:R-:W-:Y:S02]  /*7360*/  ISETP.GE.AND P1, PT, R25, R179, PT ;  /* 0x000000b31900720c */ /* 0x000fe40003f26270 */
[----:B------:R-:W-:Y:S02]  /*7370*/  FSEL R141, R21, -INF , !P0 ;  /* 0xff800000158d7808 */ /* 0x000fe40004000000 */
[----:B------:R-:W-:Y:S02]  /*7380*/  FSEL R136, R23, -INF , !P5 ;  /* 0xff80000017887808 */ /* 0x000fe40006800000 */
[----:B------:R-:W-:-:S02]  /*7390*/  ISETP.GE.AND P0, PT, R25, R178, PT ;  /* 0x000000b21900720c */ /* 0x000fc40003f06270 */
[----:B------:R-:W-:Y:S02]  /*73a0*/  ISETP.GE.AND P5, PT, R24, R179, PT ;  /* 0x000000b31800720c */ /* 0x000fe40003fa6270 */
[----:B------:R-:W-:Y:S02]  /*73b0*/  FSEL R142, R16, -INF , !P6 ;  /* 0xff800000108e7808 */ /* 0x000fe40007000000 */
[----:B------:R-:W-:Y:S02]  /*73c0*/  IADD3 R20, R0, 0x41, RZ ;  /* 0x0000004100147810 */ /* 0x000fe40007ffe0ff */
[----:B------:R-:W-:Y:S02]  /*73d0*/  ISETP.GE.AND P6, PT, R24, R178, PT ;  /* 0x000000b21800720c */ /* 0x000fe40003fc6270 */
[----:B------:R-:W-:Y:S02]  /*73e0*/  IADD3 R16, R0, 0x48, RZ ;  /* 0x0000004800107810 */ /* 0x000fe40007ffe0ff */
[----:B------:R-:W-:-:S02]  /*73f0*/  FSEL R143, R17, -INF , !P1 ;  /* 0xff800000118f7808 */ /* 0x000fc40004800000 */
[----:B------:R-:W-:Y:S02]  /*7400*/  IADD3 R17, R0, 0x49, RZ ;  /* 0x0000004900117810 */ /* 0x000fe40007ffe0ff */
[----:B------:R-:W-:Y:S02]  /*7410*/  FSEL R138, R18, -INF , !P2 ;  /* 0xff800000128a7808 */ /* 0x000fe40005000000 */
[----:B------:R-:W-:Y:S02]  /*7420*/  FSEL R139, R19, -INF , !P0 ;  /* 0xff800000138b7808 */ /* 0x000fe40004000000 */
[----:B------:R-:W-:Y:S02]  /*7430*/  FSEL R151, R12, -INF , !P5 ;  /* 0xff8000000c977808 */ /* 0x000fe40006800000 */
[C---:B------:R-:W-:Y:S02]  /*7440*/  ISETP.GE.AND P2, PT, R20.reuse, R179, PT ;  /* 0x000000b31400720c */ /* 0x040fe40003f46270 */
[----:B------:R-:W-:-:S02]  /*7450*/  ISETP.GE.AND P1, PT, R20, R178, PT ;  /* 0x000000b21400720c */ /* 0x000fc40003f26270 */
[CC--:B------:R-:W-:Y:S01]  /*7460*/  ISETP.GE.AND P0, PT, R16.reuse, R179.reuse, PT ;  /* 0x000000b31000720c */ /* 0x0c0fe20003f06270 */
[----:B------:R-:W-:Y:S01]  /*7470*/  LDSM.16.MT88.4 R20, [R237+0xa000] ;  /* 0x00a00000ed14783b */ /* 0x000fe20000004200 */
[----:B------:R-:W-:Y:S02]  /*7480*/  ISETP.GE.AND P5, PT, R16, R178, PT ;  /* 0x000000b21000720c */ /* 0x000fe40003fa6270 */
[----:B------:R-:W-:Y:S02]  /*7490*/  FSEL R146, R14, -INF , !P6 ;  /* 0xff8000000e927808 */ /* 0x000fe40007000000 */
[C---:B------:R-:W-:Y:S02]  /*74a0*/  IADD3 R16, R0.reuse, 0x50, RZ ;  /* 0x0000005000107810 */ /* 0x040fe40007ffe0ff */
[----:B------:R-:W-:Y:S02]  /*74b0*/  ISETP.GE.AND P6, PT, R17, R179, PT ;  /* 0x000000b31100720c */ /* 0x000fe40003fc6270 */
[----:B------:R-:W-:-:S02]  /*74c0*/  IADD3 R12, R0, 0x51, RZ ;  /* 0x00000051000c7810 */ /* 0x000fc40007ffe0ff */
[----:B------:R-:W-:Y:S02]  /*74d0*/  FSEL R152, R13, -INF , !P2 ;  /* 0xff8000000d987808 */ /* 0x000fe40005000000 */
[----:B------:R-:W-:Y:S02]  /*74e0*/  FSEL R145, R15, -INF , !P1 ;  /* 0xff8000000f917808 */ /* 0x000fe40004800000 */
[----:B------:R-:W-:Y:S02]  /*74f0*/  FSEL R153, R8, -INF , !P0 ;  /* 0xff80000008997808 */ /* 0x000fe40004000000 */
[----:B------:R-:W-:Y:S02]  /*7500*/  FSEL R149, R10, -INF , !P5 ;  /* 0xff8000000a957808 */ /* 0x000fe40006800000 */
[----:B------:R-:W-:Y:S02]  /*7510*/  ISETP.GE.AND P2, PT, R17, R178, PT ;  /* 0x000000b21100720c */ /* 0x000fe40003f46270 */
[----:B------:R-:W-:-:S02]  /*7520*/  ISETP.GE.AND P1, PT, R16, R179, PT ;  /* 0x000000b31000720c */ /* 0x000fc40003f26270 */
[----:B------:R-:W-:Y:S02]  /*7530*/  ISETP.GE.AND P0, PT, R16, R178, PT ;  /* 0x000000b21000720c */ /* 0x000fe40003f06270 */
[----:B------:R-:W-:Y:S02]  /*7540*/  ISETP.GE.AND P5, PT, R12, R179, PT ;  /* 0x000000b30c00720c */ /* 0x000fe40003fa6270 */
[----:B------:R-:W-:Y:S02]  /*7550*/  FSEL R154, R9, -INF , !P6 ;  /* 0xff800000099a7808 */ /* 0x000fe40007000000 */
[C---:B------:R-:W-:Y:S02]  /*7560*/  IADD3 R8, R0.reuse, 0x58, RZ ;  /* 0x0000005800087810 */ /* 0x040fe40007ffe0ff */
[----:B------:R-:W-:Y:S02]  /*7570*/  IADD3 R9, R0, 0x59, RZ ;  /* 0x0000005900097810 */ /* 0x000fe40007ffe0ff */
[----:B------:R-:W-:-:S02]  /*7580*/  FSEL R150, R11, -INF , !P2 ;  /* 0xff8000000b967808 */ /* 0x000fc40005000000 */
[----:B------:R-:W-:Y:S02]  /*7590*/  FSEL R160, R52, -INF , !P1 ;  /* 0xff80000034a07808 */ /* 0x000fe40004800000 */
[----:B------:R-:W-:Y:S02]  /*75a0*/  FSEL R156, R54, -INF , !P0 ;  /* 0xff800000369c7808 */ /* 0x000fe40004000000 */
[----:B------:R-:W-:Y:S02]  /*75b0*/  FSEL R163, R53, -INF , !P5 ;  /* 0xff80000035a37808 */ /* 0x000fe40006800000 */
[-C--:B------:R-:W-:Y:S02]  /*75c0*/  ISETP.GE.AND P6, PT, R12, R178.reuse, PT ;  /* 0x000000b20c00720c */ /* 0x080fe40003fc6270 */
[C---:B------:R-:W-:Y:S02]  /*75d0*/  ISETP.GE.AND P2, PT, R8.reuse, R179, PT ;  /* 0x000000b30800720c */ /* 0x040fe40003f46270 */
[----:B------:R-:W-:-:S02]  /*75e0*/  ISETP.GE.AND P1, PT, R8, R178, PT ;  /* 0x000000b20800720c */ /* 0x000fc40003f26270 */
[C---:B------:R-:W-:Y:S02]  /*75f0*/  ISETP.GE.AND P0, PT, R9.reuse, R179, PT ;  /* 0x000000b30900720c */ /* 0x040fe40003f06270 */
[----:B------:R-:W-:Y:S02]  /*7600*/  ISETP.GE.AND P5, PT, R9, R178, PT ;  /* 0x000000b20900720c */ /* 0x000fe40003fa6270 */
[C---:B------:R-:W-:Y:S02]  /*7610*/  IADD3 R8, R0.reuse, 0x60, RZ ;  /* 0x0000006000087810 */ /* 0x040fe40007ffe0ff */
[----:B------:R-:W-:Y:S02]  /*7620*/  IADD3 R9, R0, 0x61, RZ ;  /* 0x0000006100097810 */ /* 0x000fe40007ffe0ff */
[----:B------:R-:W-:Y:S02]  /*7630*/  FSEL R155, R55, -INF , !P6 ;  /* 0xff800000379b7808 */ /* 0x000fe40007000000 */
[----:B------:R-:W-:Y:S01]  /*7640*/  FSEL R170, R48, -INF , !P2 ;  /* 0xff80000030aa7808 */ /* 0x000fe20005000000 */
[----:B------:R-:W-:Y:S01]  /*7650*/  LDSM.16.MT88.4 R52, [R232+0xa800] ;  /* 0x00a80000e834783b */ /* 0x000fe20000004200 */
        /* <DEDUP_REMOVED lines=9> */
[----:B------:R-:W-:Y:S01]  /*76f0*/  FSEL R185, R132, -INF , !P6 ;  /* 0xff80000084b97808 */ /* 0x000fe20007000000 */
[----:B------:R-:W-:Y:S01]  /*7700*/  LDSM.16.MT88.4 R48, [R232+0xa000] ;  /* 0x00a00000e830783b */ /* 0x000fe20000004200 */
        /* <DEDUP_REMOVED lines=41> */
[-C--:B------:R-:W-:Y:S02]  /*79a0*/  ISETP.GE.AND P2, PT, R8, R178.reuse, PT ;  /* 0x000000b20800720c */ /* 0x080fe40003f46270 */
[C---:B------:R-:W-:Y:S02]  /*79b0*/  ISETP.GE.AND P1, PT, R9.reuse, R179, PT ;  /* 0x000000b30900720c */ /* 0x040fe40003f26270 */
[----:B------:R-:W-:Y:S02]  /*79c0*/  ISETP.GE.AND P0, PT, R9, R178, PT ;  /* 0x000000b20900720c */ /* 0x000fe40003f06270 */
[----:B------:R-:W-:-:S02]  /*79d0*/  FSEL R192, R123, -INF , !P6 ;  /* 0xff8000007bc07808 */ /* 0x000fc40007000000 */
[----:B------:R-:W-:Y:S02]  /*79e0*/  IADD3 R9, R0, 0x91, RZ ;  /* 0x0000009100097810 */ /* 0x000fe40007ffe0ff */
[-C--:B------:R-:W-:Y:S02]  /*79f0*/  ISETP.GE.AND P6, PT, R8, R179.reuse, PT ;  /* 0x000000b30800720c */ /* 0x080fe40003fc6270 */
[----:B------:R-:W-:Y:S02]  /*7a00*/  IADD3 R8, R0, 0x90, RZ ;  /* 0x0000009000087810 */ /* 0x000fe40007ffe0ff */
[----:B------:R-:W-:Y:S02]  /*7a10*/  FSEL R173, R114, -INF , !P2 ;  /* 0xff80000072ad7808 */ /* 0x000fe40005000000 */
[----:B------:R-:W-:Y:S02]  /*7a20*/  FSEL R161, R113, -INF , !P1 ;  /* 0xff80000071a17808 */ /* 0x000fe40004800000 */
[----:B------:R-:W-:-:S02]  /*7a30*/  ISETP.GE.AND P2, PT, R9, R179, PT ;  /* 0x000000b30900720c */ /* 0x000fc40003f46270 */
[-C--:B------:R-:W-:Y:S02]  /*7a40*/  ISETP.GE.AND P1, PT, R9, R178.reuse, PT ;  /* 0x000000b20900720c */ /* 0x080fe40003f26270 */
[----:B------:R-:W-:Y:S02]  /*7a50*/  FSEL R180, R119, -INF , !P5 ;  /* 0xff80000077b47808 */ /* 0x000fe40006800000 */
[----:B------:R-:W-:Y:S02]  /*7a60*/  FSEL R168, R112, -INF , !P6 ;  /* 0xff80000070a87808 */ /* 0x000fe40007000000 */
[----:B------:R-:W-:Y:S02]  /*7a70*/  FMNMX.FTZ R9, R2, R207, !PT ;  /* 0x000000cf02097209 */ /* 0x000fe40007810000 */
[C---:B------:R-:W-:Y:S02]  /*7a80*/  ISETP.GE.AND P5, PT, R8.reuse, R179, PT ;  /* 0x000000b30800720c */ /* 0x040fe40003fa6270 */
[----:B------:R-:W-:-:S02]  /*7a90*/  ISETP.GE.AND P6, PT, R8, R178, PT ;  /* 0x000000b20800720c */ /* 0x000fc40003fc6270 */
[----:B------:R-:W-:Y:S02]  /*7aa0*/  IADD3 R8, R0, 0x98, RZ ;  /* 0x0000009800087810 */ /* 0x000fe40007ffe0ff */
[----:B------:R-:W-:Y:S02]  /*7ab0*/  FMNMX.FTZ R9, R209, R9, !PT ;  /* 0x00000009d1097209 */ /* 0x000fe40007810000 */
[----:B------:R-:W-:Y:S02]  /*7ac0*/  FSEL R172, R115, -INF , !P0 ;  /* 0xff80000073ac7808 */ /* 0x000fe40004000000 */
[----:B------:R-:W-:Y:S02]  /*7ad0*/  FSEL R45, R45, -INF , !P4 ;  /* 0xff8000002d2d7808 */ /* 0x000fe40006000000 */
[C---:B------:R-:W-:Y:S02]  /*7ae0*/  ISETP.GE.AND P4, PT, R8.reuse, R179, PT ;  /* 0x000000b30800720c */ /* 0x040fe40003f86270 */
[----:B------:R-:W-:-:S02]  /*7af0*/  ISETP.GE.AND P0, PT, R8, R178, PT ;  /* 0x000000b20800720c */ /* 0x000fc40003f06270 */
[----:B------:R-:W-:Y:S02]  /*7b00*/  IADD3 R8, R0, 0x99, RZ ;  /* 0x0000009900087810 */ /* 0x000fe40007ffe0ff */
[----:B------:R-:W-:Y:S02]  /*7b10*/  FSEL R135, R108, -INF , !P5 ;  /* 0xff8000006c877808 */ /* 0x000fe40006800000 */
[----:B------:R-:W-:Y:S02]  /*7b20*/  ISETP.GE.AND P5, PT, R0, R179, PT ;  /* 0x000000b30000720c */ /* 0x000fe40003fa6270 */
[----:B------:R-:W-:Y:S02]  /*7b30*/  FMNMX.FTZ R9, R208, R9, !PT ;  /* 0x00000009d0097209 */ /* 0x000fe40007810000 */
[----:B------:R-:W-:Y:S02]  /*7b40*/  FSEL R158, R110, -INF , !P6 ;  /* 0xff8000006e9e7808 */ /* 0x000fe40007000000 */
[----:B------:R-:W-:-:S02]  /*7b50*/  FSEL R109, R109, -INF , !P2 ;  /* 0xff8000006d6d7808 */ /* 0x000fc40005000000 */
[C---:B------:R-:W-:Y:S02]  /*7b60*/  ISETP.GE.AND P6, PT, R8.reuse, R179, PT ;  /* 0x000000b30800720c */ /* 0x040fe40003fc6270 */
[----:B------:R-:W-:Y:S02]  /*7b70*/  ISETP.GE.AND P2, PT, R8, R178, PT ;  /* 0x000000b20800720c */ /* 0x000fe40003f46270 */
[----:B------:R-:W-:Y:S02]  /*7b80*/  FMNMX.FTZ R8, R38, R9, !PT ;  /* 0x0000000926087209 */ /* 0x000fe40007810000 */
[----:B------:R-:W-:Y:S02]  /*7b90*/  FSEL R44, R44, -INF , !P5 ;  /* 0xff8000002c2c7808 */ /* 0x000fe40006800000 */
[----:B------:R-:W-:Y:S02]  /*7ba0*/  FMNMX.FTZ R8, R39, R8, !PT ;  /* 0x0000000827087209 */ /* 0x000fe40007810000 */
[----:B------:R-:W-:-:S02]  /*7bb0*/  FMNMX.FTZ R11, R44, R45, !PT ;  /* 0x0000002d2c0b7209 */ /* 0x000fc40007810000 */
[----:B------:R-:W-:Y:S02]  /*7bc0*/  IADD3 R9, R0, 0xa0, RZ ;  /* 0x000000a000097810 */ /* 0x000fe40007ffe0ff */
[----:B------:R-:W-:Y:S02]  /*7bd0*/  FMNMX.FTZ R8, R34, R8, !PT ;  /* 0x0000000822087209 */ /* 0x000fe40007810000 */
[----:B------:R-:W-:Y:S02]  /*7be0*/  FMNMX.FTZ R11, R47, R11, !PT ;  /* 0x0000000b2f0b7209 */ /* 0x000fe40007810000 */
[----:B------:R-:W-:Y:S02]  /*7bf0*/  FSEL R148, R111, -INF , !P1 ;  /* 0xff8000006f947808 */ /* 0x000fe40004800000 */
[C---:B------:R-:W-:Y:S02]  /*7c00*/  ISETP.GE.AND P5, PT, R9.reuse, R179, PT ;  /* 0x000000b30900720c */ /* 0x040fe40003fa6270 */
[----:B------:R-:W-:-:S02]  /*7c10*/  ISETP.GE.AND P1, PT, R9, R178, PT ;  /* 0x000000b20900720c */ /* 0x000fc40003f26270 */
[----:B------:R-:W-:Y:S02]  /*7c20*/  IADD3 R9, R0, 0xa1, RZ ;  /* 0x000000a100097810 */ /* 0x000fe40007ffe0ff */
[----:B------:R-:W-:Y:S02]  /*7c30*/  FMNMX.FTZ R8, R35, R8, !PT ;  /* 0x0000000823087209 */ /* 0x000fe40007810000 */
[----:B------:R-:W-:Y:S02]  /*7c40*/  FMNMX.FTZ R11, R46, R11, !PT ;  /* 0x0000000b2e0b7209 */ /* 0x000fe40007810000 */
[----:B------:R-:W-:Y:S02]  /*7c50*/  FSEL R129, R104, -INF , !P4 ;  /* 0xff80000068817808 */ /* 0x000fe40006000000 */
[----:B------:R-:W-:Y:S02]  /*7c60*/  FSEL R147, R106, -INF , !P0 ;  /* 0xff8000006a937808 */ /* 0x000fe40004000000 */
[----:B------:R-:W-:-:S02]  /*7c70*/  ISETP.GE.AND P4, PT, R9, R179, PT ;  /* 0x000000b30900720c */ /* 0x000fc40003f86270 */
[----:B------:R-:W-:Y:S02]  /*7c80*/  ISETP.GE.AND P0, PT, R9, R178, PT ;  /* 0x000000b20900720c */ /* 0x000fe40003f06270 */
        /* <DEDUP_REMOVED lines=43> */
[----:B------:R-:W-:Y:S02]  /*7f40*/  FMNMX.FTZ R11, R152, R11, !PT ;  /* 0x0000000b980b7209 */ /* 0x000fe40007810000 */
[----:B------:R-:W-:Y:S02]  /*7f50*/  FSEL R101, R101, -INF , !P4 ;  /* 0xff80000065657808 */ /* 0x000fe40006000000 */
[----:B------:R-:W-:Y:S02]  /*7f60*/  FSEL R103, R103, -INF , !P0 ;  /* 0xff80000067677808 */ /* 0x000fe40004000000 */
        /* <DEDUP_REMOVED lines=117> */
[----:B------:R-:W-:Y:S02]  /*86c0*/  FSEL R79, R79, -INF , !P0 ;  /* 0xff8000004f4f7808 */ /* 0x000fe40004000000 */
[----:B------:R-:W-:Y:S02]  /*86d0*/  FMNMX.FTZ R11, R78, R11, !PT ;  /* 0x0000000b4e0b7209 */ /* 0x000fe40007810000 */
[----:B------:R-:W-:Y:S02]  /*86e0*/  FMNMX.FTZ R12, R84, R12, !PT ;  /* 0x0000000c540c7209 */ /* 0x000fe40007810000 */
[----:B------:R-:W-:-:S02]  /*86f0*/  IADD3 R10, R0, 0xe0, RZ ;  /* 0x000000e0000a7810 */ /* 0x000fc40007ffe0ff */
[----:B------:R-:W-:Y:S02]  /*8700*/  FMNMX.FTZ R11, R79, R11, !PT ;  /* 0x0000000b4f0b7209 */ /* 0x000fe40007810000 */
[----:B------:R-:W-:Y:S02]  /*8710*/  FMNMX.FTZ R12, R85, R12, !PT ;  /* 0x0000000c550c7209 */ /* 0x000fe40007810000 */
[----:B------:R-:W-:Y:S02]  /*8720*/  ISETP.GE.AND P0, PT, R10, R178, PT ;  /* 0x000000b20a00720c */ /* 0x000fe40003f06270 */
[----:B------:R-:W-:Y:S02]  /*8730*/  FSEL R75, R75, -INF , !P1 ;  /* 0xff8000004b4b7808 */ /* 0x000fe40004800000 */
[----:B------:R-:W-:Y:S02]  /*8740*/  FMNMX.FTZ R11, R74, R11, !PT ;  /* 0x0000000b4a0b7209 */ /* 0x000fe40007810000 */
[----:B------:R-:W-:-:S02]  /*8750*/  FMNMX.FTZ R12, R80, R12, !PT ;  /* 0x0000000c500c7209 */ /* 0x000fc40007810000 */
[----:B------:R-:W-:Y:S02]  /*8760*/  FSEL R77, R77, -INF , !P4 ;  /* 0xff8000004d4d7808 */ /* 0x000fe40006000000 */
[----:B------:R-:W-:Y:S02]  /*8770*/  ISETP.GE.AND P4, PT, R10, R179, PT ;  /* 0x000000b30a00720c */ /* 0x000fe40003f86270 */
[----:B------:R-:W-:Y:S02]  /*8780*/  IADD3 R10, R0, 0xe8, RZ ;  /* 0x000000e8000a7810 */ /* 0x000fe40007ffe0ff */
[----:B------:R-:W-:Y:S02]  /*8790*/  FSEL R70, R70, -INF , !P0 ;  /* 0xff80000046467808 */ /* 0x000fe40004000000 */
[----:B------:R-:W-:Y:S02]  /*87a0*/  FMNMX.FTZ R11, R75, R11, !PT ;  /* 0x0000000b4b0b7209 */ /* 0x000fe40007810000 */
[----:B------:R-:W-:-:S02]  /*87b0*/  FMNMX.FTZ R12, R81, R12, !PT ;  /* 0x0000000c510c7209 */ /* 0x000fc40007810000 */
[----:B------:R-:W-:Y:S02]  /*87c0*/  ISETP.GE.AND P1, PT, R10, R178, PT ;  /* 0x000000b20a00720c */ /* 0x000fe40003f26270 */
[----:B------:R-:W-:Y:S02]  /*87d0*/  IADD3 R8, R0, 0xe9, RZ ;  /* 0x000000e900087810 */ /* 0x000fe40007ffe0ff */
[----:B------:R-:W-:Y:S02]  /*87e0*/  FSEL R71, R71, -INF , !P2 ;  /* 0xff80000047477808 */ /* 0x000fe40005000000 */
[----:B------:R-:W-:Y:S02]  /*87f0*/  FMNMX.FTZ R11, R70, R11, !PT ;  /* 0x0000000b460b7209 */ /* 0x000fe40007810000 */
[----:B------:R-:W-:Y:S02]  /*8800*/  FMNMX.FTZ R12, R76, R12, !PT ;  /* 0x0000000c4c0c7209 */ /* 0x000fe40007810000 */
[----:B------:R-:W-:-:S02]  /*8810*/  FSEL R73, R73, -INF , !P5 ;  /* 0xff80000049497808 */ /* 0x000fc40006800000 */
[----:B------:R-:W-:Y:S02]  /*8820*/  ISETP.GE.AND P5, PT, R10, R179, PT ;  /* 0x000000b30a00720c */ /* 0x000fe40003fa6270 */
[----:B------:R-:W-:Y:S02]  /*8830*/  ISETP.GE.AND P0, PT, R8, R178, PT ;  /* 0x000000b20800720c */ /* 0x000fe40003f06270 */
[----:B------:R-:W-:Y:S02]  /*8840*/  IADD3 R10, R0, 0xf0, RZ ;  /* 0x000000f0000a7810 */ /* 0x000fe40007ffe0ff */
[----:B------:R-:W-:Y:S02]  /*8850*/  FSEL R66, R66, -INF , !P1 ;  /* 0xff80000042427808 */ /* 0x000fe40004800000 */
[----:B------:R-:W-:Y:S02]  /*8860*/  FMNMX.FTZ R11, R71, R11, !PT ;  /* 0x0000000b470b7209 */ /* 0x000fe40007810000 */
[----:B------:R-:W-:-:S02]  /*8870*/  FMNMX.FTZ R12, R77, R12, !PT ;  /* 0x0000000c4d0c7209 */ /* 0x000fc40007810000 */
[----:B------:R-:W-:Y:S02]  /*8880*/  IADD3 R9, R0, 0xf1, RZ ;  /* 0x000000f100097810 */ /* 0x000fe40007ffe0ff */
[----:B------:R-:W-:Y:S02]  /*8890*/  ISETP.GE.AND P1, PT, R10, R178, PT ;  /* 0x000000b20a00720c */ /* 0x000fe40003f26270 */
[----:B------:R-:W-:Y:S02]  /*88a0*/  FSEL R67, R67, -INF , !P0 ;  /* 0xff80000043437808 */ /* 0x000fe40004000000 */
[----:B------:R-:W-:Y:S02]  /*88b0*/  FMNMX.FTZ R11, R66, R11, !PT ;  /* 0x0000000b420b7209 */ /* 0x000fe40007810000 */
[----:B------:R-:W-:Y:S02]  /*88c0*/  FMNMX.FTZ R12, R72, R12, !PT ;  /* 0x0000000c480c7209 */ /* 0x000fe40007810000 */
[----:B------:R-:W-:-:S02]  /*88d0*/  FSEL R68, R68, -INF , !P4 ;  /* 0xff80000044447808 */ /* 0x000fc40006000000 */
[----:B------:R-:W-:Y:S02]  /*88e0*/  ISETP.GE.AND P4, PT, R8, R179, PT ;  /* 0x000000b30800720c */ /* 0x000fe40003f86270 */
[----:B------:R-:W-:Y:S02]  /*88f0*/  IADD3 R8, R0, 0xf8, RZ ;  /* 0x000000f800087810 */ /* 0x000fe40007ffe0ff */
[----:B------:R-:W-:Y:S02]  /*8900*/  ISETP.GE.AND P0, PT, R9, R178, PT ;  /* 0x000000b20900720c */ /* 0x000fe40003f06270 */
[----:B------:R-:W-:Y:S02]  /*8910*/  FSEL R62, R62, -INF , !P1 ;  /* 0xff8000003e3e7808 */ /* 0x000fe40004800000 */
[----:B------:R-:W-:Y:S02]  /*8920*/  FMNMX.FTZ R11, R67, R11, !PT ;  /* 0x0000000b430b7209 */ /* 0x000fe40007810000 */
[----:B------:R-:W-:-:S02]  /*8930*/  FMNMX.FTZ R12, R73, R12, !PT ;  /* 0x0000000c490c7209 */ /* 0x000fc40007810000 */
[----:B------:R-:W-:Y:S02]  /*8940*/  IADD3 R0, R0, 0xf9, RZ ;  /* 0x000000f900007810 */ /* 0x000fe40007ffe0ff */
[----:B------:R-:W-:Y:S02]  /*8950*/  FSEL R69, R69, -INF , !P6 ;  /* 0xff80000045457808 */ /* 0x000fe40007000000 */
[----:B------:R-:W-:Y:S02]  /*8960*/  ISETP.GE.AND P1, PT, R8, R178, PT ;  /* 0x000000b20800720c */ /* 0x000fe40003f26270 */
[----:B------:R-:W-:Y:S02]  /*8970*/  FSEL R63, R63, -INF , !P0 ;  /* 0xff8000003f3f7808 */ /* 0x000fe40004000000 */
[----:B------:R-:W-:Y:S02]  /*8980*/  FMNMX.FTZ R11, R62, R11, !PT ;  /* 0x0000000b3e0b7209 */ /* 0x000fe40007810000 */
[----:B------:R-:W-:-:S02]  /*8990*/  FMNMX.FTZ R12, R68, R12, !PT ;  /* 0x0000000c440c7209 */ /* 0x000fc40007810000 */
[----:B------:R-:W-:Y:S02]  /*89a0*/  ISETP.GE.AND P0, PT, R0, R178, PT ;  /* 0x000000b20000720c */ /* 0x000fe40003f06270 */
[----:B------:R-:W-:Y:S02]  /*89b0*/  FSEL R104, R58, -INF , !P1 ;  /* 0xff8000003a687808 */ /* 0x000fe40004800000 */
[----:B------:R-:W-:Y:S02]  /*89c0*/  FMNMX.FTZ R11, R63, R11, !PT ;  /* 0x0000000b3f0b7209 */ /* 0x000fe40007810000 */
[----:B------:R-:W-:Y:S02]  /*89d0*/  FSEL R64, R64, -INF , !P5 ;  /* 0xff80000040407808 */ /* 0x000fe40006800000 */
[----:B------:R-:W-:Y:S02]  /*89e0*/  FMNMX.FTZ R12, R69, R12, !PT ;  /* 0x0000000c450c7209 */ /* 0x000fe40007810000 */
[----:B------:R-:W-:-:S02]  /*89f0*/  FSEL R106, R59, -INF , !P0 ;  /* 0xff8000003b6a7808 */ /* 0x000fc40004000000 */
        /* <DEDUP_REMOVED lines=9> */
[-C--:B------:R-:W-:Y:S02]  /*8a90*/  ISETP.GE.AND P0, PT, R8, R179.reuse, PT ;  /* 0x000000b30800720c */ /* 0x080fe40003f06270 */
[----:B------:R-:W-:Y:S02]  /*8aa0*/  FSEL R61, R61, -INF , !P1 ;  /* 0xff8000003d3d7808 */ /* 0x000fe40004800000 */
[----:B------:R-:W-:Y:S02]  /*8ab0*/  FMNMX.FTZ R12, R60, R12, !PT ;  /* 0x0000000c3c0c7209 */ /* 0x000fe40007810000 */
[----:B------:R-:W-:-:S02]  /*8ac0*/  ISETP.GE.AND P1, PT, R0, R179, PT ;  /* 0x000000b30000720c */ /* 0x000fc40003f26270 */
[----:B------:R-:W-:Y:S02]  /*8ad0*/  FSEL R107, R56, -INF , !P0 ;  /* 0xff800000386b7808 */ /* 0x000fe40004000000 */
[----:B------:R-:W-:Y:S02]  /*8ae0*/  FMNMX.FTZ R12, R61, R12, !PT ;  /* 0x0000000c3d0c7209 */ /* 0x000fe40007810000 */
[----:B------:R-:W-:Y:S02]  /*8af0*/  FSEL R115, R57, -INF , !P1 ;  /* 0xff80000039737808 */ /* 0x000fe40004800000 */
[----:B------:R-:W-:Y:S01]  /*8b00*/  FMNMX.FTZ R11, R107, R12, !PT ;  /* 0x0000000c6b0b7209 */ /* 0x000fe20007810000 */
[----:B------:R-:W-:Y:S03]  /*8b10*/  LDSM.16.MT88.4 R56, [R233+0xa800] ;  /* 0x00a80000e938783b */ /* 0x000fe60000004200 */
[----:B------:R-:W-:Y:S01]  /*8b20*/  FMNMX.FTZ R11, R115, R11, !PT ;  /* 0x0000000b730b7209 */ /* 0x000fe20007810000 */
[----:B------:R-:W-:Y:S01]  /*8b30*/  LDSM.16.MT88.4 R12, [R234+0xa000] ;  /* 0x00a00000ea0c783b */ /* 0x000fe20000004200 */
        /* <DEDUP_REMOVED lines=10> */
[--C-:B------:R-:W-:Y:S02]  /*8be0*/  FFMA.FTZ R111, R207, c[0x0][0x23c], -R113.reuse ;  /* 0x00008f00cf6f7a23 */ /* 0x100fe40000010871 */
[--C-:B------:R-:W-:Y:S02]  /*8bf0*/  FFMA.FTZ R110, R209, c[0x0][0x23c], -R113.reuse ;  /* 0x00008f00d16e7a23 */ /* 0x100fe40000010871 */
[--C-:B------:R-:W-:Y:S01]  /*8c00*/  FFMA.FTZ R108, R208, c[0x0][0x23c], -R113.reuse ;  /* 0x00008f00d06c7a23 */ /* 0x100fe20000010871 */
[----:B------:R-:W-:Y:S01]  /*8c10*/  MUFU.EX2 R112, R112 ;  /* 0x0000007000707308 */ /* 0x000fe20000000800 */
[--C-:B------:R-:W-:Y:S01]  /*8c20*/  FFMA.FTZ R123, R38, c[0x0][0x23c], -R113.reuse ;  /* 0x00008f00267b7a23 */ /* 0x100fe20000010871 */
[----:B-1----:R-:W-:Y:S01]  /*8c30*/  FMNMX.FTZ R2, R9, R8, !PT ;  /* 0x0000000809027209 */ /* 0x002fe20007810000 */
[----:B------:R-:W-:-:S02]  /*8c40*/  FFMA.FTZ R122, R39, c[0x0][0x23c], -R113 ;  /* 0x00008f00277a7a23 */ /* 0x000fc40000010871 */
[--C-:B------:R-:W-:Y:S01]  /*8c50*/  FFMA.FTZ R121, R34, c[0x0][0x23c], -R113.reuse ;  /* 0x00008f0022797a23 */ /* 0x100fe20000010871 */
[C---:B------:R-:W-:Y:S01]  /*8c60*/  FSETP.NEU.FTZ.AND P0, PT, R2.reuse, -INF , PT ;  /* 0xff8000000200780b */ /* 0x040fe20003f1d000 */
[----:B------:R-:W-:Y:S01]  /*8c70*/  FMUL.FTZ R114, R2, c[0x0][0x23c] ;  /* 0x00008f0002727a20 */ /* 0x000fe20000410000 */
[----:B------:R-:W1:Y:S01]  /*8c80*/  MUFU.EX2 R111, R111 ;  /* 0x0000006f006f7308 */ /* 0x000e620000000800 */
[--C-:B------:R-:W-:Y:S02]  /*8c90*/  FFMA.FTZ R120, R35, c[0x0][0x23c], -R113.reuse ;  /* 0x00008f0023787a23 */ /* 0x100fe40000010871 */
[----:B------:R-:W-:Y:S01]  /*8ca0*/  LDSM.16.MT88.4 R32, [R237+0xa800] ;  /* 0x00a80000ed20783b */ /* 0x000fe20000004200 */
[----:B------:R-:W-:Y:S01]  /*8cb0*/  FSEL R114, R114, RZ, P0 ;  /* 0x000000ff72727208 */ /* 0x000fe20000000000 */
[--C-:B------:R-:W-:Y:S01]  /*8cc0*/  FFMA.FTZ R119, R206, c[0x0][0x23c], -R113.reuse ;  /* 0x00008f00ce777a23 */ /* 0x100fe20000010871 */
[----:B------:R-:W-:Y:S01]  /*8cd0*/  LEA R212, P0, R165, c[0x0][0x168], 0x1 ;  /* 0x00005a00a5d47a11 */ /* 0x000fe200078008ff */
[----:B------:R-:W-:Y:S01]  /*8ce0*/  FFMA.FTZ R3, R205, c[0x0][0x23c], -R113 ;  /* 0x00008f00cd037a23 */ /* 0x000fe20000010871 */
[----:B------:R-:W-:Y:S01]  /*8cf0*/  MUFU.EX2 R110, R110 ;  /* 0x0000006e006e7308 */ /* 0x000fe20000000800 */
[----:B------:R-:W-:-:S02]  /*8d00*/  FFMA.FTZ R118, R44, c[0x0][0x23c], -R114 ;  /* 0x00008f002c767a23 */ /* 0x000fc40000010872 */
[--C-:B------:R-:W-:Y:S02]  /*8d10*/  FFMA.FTZ R117, R45, c[0x0][0x23c], -R114.reuse ;  /* 0x00008f002d757a23 */ /* 0x100fe40000010872 */
[--C-:B------:R-:W-:Y:S02]  /*8d20*/  FFMA.FTZ R116, R47, c[0x0][0x23c], -R114.reuse ;  /* 0x00008f002f747a23 */ /* 0x100fe40000010872 */
[--C-:B------:R-:W-:Y:S01]  /*8d30*/  FFMA.FTZ R4, R46, c[0x0][0x23c], -R114.reuse ;  /* 0x00008f002e047a23 */ /* 0x100fe20000010872 */
[----:B------:R-:W2:Y:S01]  /*8d40*/  MUFU.EX2 R108, R108 ;  /* 0x0000006c006c7308 */ /* 0x000ea20000000800 */
[----:B------:R-:W3:Y:S01]  /*8d50*/  LDSM.16.MT88.4 R44, [R233+0xa000] ;  /* 0x00a00000e92c783b */ /* 0x000ee20000004200 */
[----:B-1----:R-:W-:Y:S01]  /*8d60*/  F2FP.PACK_AB R37, R111, R112 ;  /* 0x000000706f25723e */ /* 0x002fe200000000ff */
[--C-:B------:R-:W-:Y:S02]  /*8d70*/  FFMA.FTZ R127, R43, c[0x0][0x23c], -R114.reuse ;  /* 0x00008f002b7f7a23 */ /* 0x100fe40000010872 */
[----:B------:R-:W-:-:S02]  /*8d80*/  FFMA.FTZ R126, R42, c[0x0][0x23c], -R114 ;  /* 0x00008f002a7e7a23 */ /* 0x000fc40000010872 */
[--C-:B------:R-:W-:Y:S01]  /*8d90*/  FFMA.FTZ R125, R41, c[0x0][0x23c], -R114.reuse ;  /* 0x00008f00297d7a23 */ /* 0x100fe20000010872 */
[----:B------:R-:W-:Y:S01]  /*8da0*/  MUFU.EX2 R118, R118 ;  /* 0x0000007600767308 */ /* 0x000fe20000000800 */
[--C-:B------:R-:W-:Y:S02]  /*8db0*/  FFMA.FTZ R124, R40, c[0x0][0x23c], -R114.reuse ;  /* 0x00008f00287c7a23 */ /* 0x100fe40000010872 */
[--C-:B------:R-:W-:Y:S02]  /*8dc0*/  FFMA.FTZ R128, R204, c[0x0][0x23c], -R113.reuse ;  /* 0x00008f00cc807a23 */ /* 0x100fe40000010871 */
[----:B------:R-:W-:Y:S02]  /*8dd0*/  FFMA.FTZ R130, R201, c[0x0][0x23c], -R113 ;  /* 0x00008f00c9827a23 */ /* 0x000fe40000010871 */
[--C-:B------:R-:W-:Y:S01]  /*8de0*/  FFMA.FTZ R131, R199, c[0x0][0x23c], -R114.reuse ;  /* 0x00008f00c7837a23 */ /* 0x100fe20000010872 */
[----:B------:R-:W1:Y:S01]  /*8df0*/  MUFU.EX2 R117, R117 ;  /* 0x0000007500757308 */ /* 0x000e620000000800 */
[----:B--2---:R-:W-:Y:S01]  /*8e00*/  F2FP.PACK_AB R39, R108, R110 ;  /* 0x0000006e6c27723e */ /* 0x004fe200000000ff */
[----:B------:R-:W-:-:S02]  /*8e10*/  FFMA.FTZ R132, R197, c[0x0][0x23c], -R114 ;  /* 0x00008f00c5847a23 */ /* 0x000fc40000010872 */
[--C-:B------:R-:W-:Y:S02]  /*8e20*/  FFMA.FTZ R133, R198, c[0x0][0x23c], -R114.reuse ;  /* 0x00008f00c6857a23 */ /* 0x100fe40000010872 */
[--C-:B------:R-:W-:Y:S02]  /*8e30*/  FFMA.FTZ R134, R196, c[0x0][0x23c], -R114.reuse ;  /* 0x00008f00c4867a23 */ /* 0x100fe40000010872 */
[----:B------:R-:W-:Y:S01]  /*8e40*/  MUFU.EX2 R116, R116 ;  /* 0x0000007400747308 */ /* 0x000fe20000000800 */
[--C-:B------:R-:W-:Y:S02]  /*8e50*/  FFMA.FTZ R137, R137, c[0x0][0x23c], -R113.reuse ;  /* 0x00008f0089897a23 */ /* 0x100fe40000010871 */
[--C-:B------:R-:W-:Y:S02]  /*8e60*/  FFMA.FTZ R136, R136, c[0x0][0x23c], -R113.reuse ;  /* 0x00008f0088887a23 */ /* 0x100fe40000010871 */
[--C-:B------:R-:W-:Y:S02]  /*8e70*/  FFMA.FTZ R138, R138, c[0x0][0x23c], -R113.reuse ;  /* 0x00008f008a8a7a23 */ /* 0x100fe40000010871 */
[----:B------:R-:W-:Y:S01]  /*8e80*/  FFMA.FTZ R139, R139, c[0x0][0x23c], -R113 ;  /* 0x00008f008b8b7a23 */ /* 0x000fe20000010871 */
[----:B------:R-:W2:Y:S01]  /*8e90*/  MUFU.EX2 R4, R4 ;  /* 0x0000000400047308 */ /* 0x000ea20000000800 */
[----:B-1----:R-:W-:Y:S01]  /*8ea0*/  F2FP.PACK_AB R36, R117, R118 ;  /* 0x000000767524723e */ /* 0x002fe200000000ff */
        /* <DEDUP_REMOVED lines=8> */
[----:B--2---:R-:W-:Y:S01]  /*8f30*/  F2FP.PACK_AB R38, R4, R116 ;  /* 0x000000740426723e */ /* 0x004fe200000000ff */
        /* <DEDUP_REMOVED lines=22> */
[----:B---3--:R-:W-:Y:S01]  /*90a0*/  HMMA.16816.F32 R8, R36, R44, RZ ;  /* 0x0000002c2408723c */ /* 0x008fe200000018ff */
[--C-:B------:R-:W-:Y:S01]  /*90b0*/  FFMA.FTZ R181, R181, c[0x0][0x23c], -R113.reuse ;  /* 0x00008f00b5b57a23 */ /* 0x100fe20000010871 */
[----:B------:R-:W2:Y:S01]  /*90c0*/  MUFU.EX2 R126, R126 ;  /* 0x0000007e007e7308 */ /* 0x000ea20000000800 */
        /* <DEDUP_REMOVED lines=11> */
[----:B------:R-:W3:Y:S01]  /*9180*/  MUFU.EX2 R124, R124 ;  /* 0x0000007c007c7308 */ /* 0x000ee20000000800 */
        /* <DEDUP_REMOVED lines=8> */
[----:B-1----:R-:W-:Y:S01]  /*9210*/  F2FP.PACK_AB R49, R122, R123 ;  /* 0x0000007b7a31723e */ /* 0x002fe200000000ff */
[----:B------:R-:W-:Y:S01]  /*9220*/  HMMA.16816.F32 R36, R36, R50, RZ ;  /* 0x000000322424723c */ /* 0x000fe200000018ff */
[----:B--2---:R-:W-:Y:S01]  /*9230*/  F2FP.PACK_AB R48, R126, R127 ;  /* 0x0000007f7e30723e */ /* 0x004fe200000000ff */
[----:B------:R-:W1:Y:S01]  /*9240*/  MUFU.EX2 R3, R3 ;  /* 0x0000000300037308 */ /* 0x000e620000000800 */
[----:B------:R-:W-:-:S02]  /*9250*/  FFMA.FTZ R180, R180, c[0x0][0x23c], -R113 ;  /* 0x00008f00b4b47a23 */ /* 0x000fc40000010871 */
[--C-:B------:R-:W-:Y:S02]  /*9260*/  FFMA.FTZ R173, R173, c[0x0][0x23c], -R113.reuse ;  /* 0x00008f00adad7a23 */ /* 0x100fe40000010871 */
[----:B------:R-:W-:Y:S01]  /*9270*/  F2FP.PACK_AB R51, R120, R121 ;  /* 0x000000797833723e */ /* 0x000fe200000000ff */
[--C-:B------:R-:W-:Y:S01]  /*9280*/  FFMA.FTZ R172, R172, c[0x0][0x23c], -R113.reuse ;  /* 0x00008f00acac7a23 */ /* 0x100fe20000010871 */
[----:B---3--:R-:W-:Y:S01]  /*9290*/  F2FP.PACK_AB R50, R124, R125 ;  /* 0x0000007d7c32723e */ /* 0x008fe200000000ff */
[----:B------:R-:W-:Y:S01]  /*92a0*/  MUFU.EX2 R128, R128 ;  /* 0x0000008000807308 */ /* 0x000fe20000000800 */
[--C-:B------:R-:W-:Y:S02]  /*92b0*/  FFMA.FTZ R169, R169, c[0x0][0x23c], -R114.reuse ;  /* 0x00008f00a9a97a23 */ /* 0x100fe40000010872 */
[--C-:B------:R-:W-:Y:S02]  /*92c0*/  FFMA.FTZ R162, R162, c[0x0][0x23c], -R114.reuse ;  /* 0x00008f00a2a27a23 */ /* 0x100fe40000010872 */
[--C-:B------:R-:W-:Y:S01]  /*92d0*/  FFMA.FTZ R168, R168, c[0x0][0x23c], -R114.reuse ;  /* 0x00008f00a8a87a23 */ /* 0x100fe20000010872 */
[----:B------:R-:W-:Y:S01]  /*92e0*/  HMMA.16816.F32 R16, R48, R28, R16 ;  /* 0x0000001c3010723c */ /* 0x000fe20000001810 */
[----:B------:R-:W-:Y:S01]  /*92f0*/  FFMA.FTZ R161, R161, c[0x0][0x23c], -R114 ;  /* 0x00008f00a1a17a23 */ /* 0x000fe20000010872 */
[----:B------:R-:W2:Y:S01]  /*9300*/  MUFU.EX2 R130, R130 ;  /* 0x0000008200827308 */ /* 0x000ea20000000800 */
[----:B------:R-:W-:-:S02]  /*9310*/  FFMA.FTZ R158, R158, c[0x0][0x23c], -R113 ;  /* 0x00008f009e9e7a23 */ /* 0x000fc40000010871 */
[--C-:B------:R-:W-:Y:S02]  /*9320*/  FFMA.FTZ R148, R148, c[0x0][0x23c], -R113.reuse ;  /* 0x00008f0094947a23 */ /* 0x100fe40000010871 */
        /* <DEDUP_REMOVED lines=9> */
[----:B------:R-:W4:Y:S01]  /*93c0*/  MUFU.EX2 R132, R132 ;  /* 0x0000008400847308 */ /* 0x000f220000000800 */
[----:B------:R-:W-:-:S02]  /*93d0*/  FFMA.FTZ R105, R105, c[0x0][0x23c], -R114 ;  /* 0x00008f0069697a23 */ /* 0x000fc40000010872 */
[--C-:B------:R-:W-:Y:S02]  /*93e0*/  FFMA.FTZ R102, R102, c[0x0][0x23c], -R113.reuse ;  /* 0x00008f0066667a23 */ /* 0x100fe40000010871 */
        /* <DEDUP_REMOVED lines=11> */
[--C-:B------:R-:W-:Y:S02]  /*94a0*/  FFMA.FTZ R97, R97, c[0x0][0x23c], -R114.reuse ;  /* 0x00008f0061617a23 */ /* 0x100fe40000010872 */
        /* <DEDUP_REMOVED lines=9> */
[----:B------:R-:W-:Y:S01]  /*9540*/  MUFU.EX2 R136, R136 ;  /* 0x0000008800887308 */ /* 0x000fe20000000800 */
[----:B------:R-:W-:-:S02]  /*9550*/  FFMA.FTZ R93, R93, c[0x0][0x23c], -R114 ;  /* 0x00008f005d5d7a23 */ /* 0x000fc40000010872 */
[--C-:B------:R-:W-:Y:S02]  /*9560*/  FFMA.FTZ R88, R88, c[0x0][0x23c], -R114.reuse ;  /* 0x00008f0058587a23 */ /* 0x100fe40000010872 */
[----:B------:R-:W-:Y:S01]  /*9570*/  FFMA.FTZ R89, R89, c[0x0][0x23c], -R114 ;  /* 0x00008f0059597a23 */ /* 0x000fe20000010872 */
[----:B------:R-:W-:Y:S01]  /*9580*/  HMMA.16816.F32 R36, R48, R54, R36 ;  /* 0x000000363024723c */ /* 0x000fe20000001824 */
[----:B------:R-:W5:Y:S01]  /*9590*/  LDSM.16.MT88.4 R52, [R232+0xb000] ;  /* 0x00b00000e834783b */ /* 0x000f620000004200 */
[----:B------:R-:W-:Y:S01]  /*95a0*/  MUFU.EX2 R138, R138 ;  /* 0x0000008a008a7308 */ /* 0x000fe20000000800 */
[----:B------:R-:W-:Y:S02]  /*95b0*/  FADD.FTZ R111, R112, R111 ;  /* 0x0000006f706f7221 */ /* 0x000fe40000010000 */
[----:B------:R-:W-:Y:S02]  /*95c0*/  FADD.FTZ R117, R118, R117 ;  /* 0x0000007576757221 */ /* 0x000fe40000010000 */
[----:B-1----:R-:W-:Y:S01]  /*95d0*/  F2FP.PACK_AB R49, R3, R119 ;  /* 0x000000770331723e */ /* 0x002fe200000000ff */
[----:B------:R-:W-:Y:S01]  /*95e0*/  FADD.FTZ R110, R110, R111 ;  /* 0x0000006f6e6e7221 */ /* 0x000fe20000010000 */
[----:B--2---:R-:W-:Y:S01]  /*95f0*/  F2FP.PACK_AB R51, R130, R128 ;  /* 0x000000808233723e */ /* 0x004fe200000000ff */
[----:B------:R-:W-:Y:S01]  /*9600*/  MUFU.EX2 R139, R139 ;  /* 0x0000008b008b7308 */ /* 0x000fe20000000800 */
[----:B----4-:R-:W-:Y:S01]  /*9610*/  F2FP.PACK_AB R48, R132, R131 ;  /* 0x000000838430723e */ /* 0x010fe200000000ff */
[----:B------:R-:W-:Y:S01]  /*9620*/  FADD.FTZ R116, R116, R117 ;  /* 0x0000007574747221 */ /* 0x000fe20000010000 */
[----:B------:R-:W-:Y:S01]  /*9630*/  F2FP.PACK_AB R50, R134, R133 ;  /* 0x000000858632723e */ /* 0x000fe200000000ff */
[----:B------:R-:W-:-:S02]  /*9640*/  FADD.FTZ R110, R108, R110 ;  /* 0x0000006e6c6e7221 */ /* 0x000fc40000010000 */
[----:B------:R-:W-:Y:S02]  /*9650*/  FADD.FTZ R116, R4, R116 ;  /* 0x0000007404747221 */ /* 0x000fe40000010000 */
[----:B------:R-:W1:Y:S01]  /*9660*/  MUFU.EX2 R140, R140 ;  /* 0x0000008c008c7308 */ /* 0x000e620000000800 */
[----:B------:R-:W-:Y:S01]  /*9670*/  FADD.FTZ R123, R123, R110 ;  /* 0x0000006e7b7b7221 */ /* 0x000fe20000010000 */
[C---:B---3--:R-:W-:Y:S01]  /*9680*/  HMMA.16816.F32 R16, R48.reuse, R28, R16 ;  /* 0x0000001c3010723c */ /* 0x048fe20000001810 */
[----:B------:R-:W-:Y:S02]  /*9690*/  FADD.FTZ R127, R127, R116 ;  /* 0x000000747f7f7221 */ /* 0x000fe40000010000 */
[----:B------:R-:W-:Y:S02]  /*96a0*/  FADD.FTZ R123, R122, R123 ;  /* 0x0000007b7a7b7221 */ /* 0x000fe40000010000 */
[----:B------:R-:W-:Y:S01]  /*96b0*/  FADD.FTZ R127, R126, R127 ;  /* 0x0000007f7e7f7221 */ /* 0x000fe20000010000 */
[----:B------:R-:W2:Y:S01]  /*96c0*/  MUFU.EX2 R141, R141 ;  /* 0x0000008d008d7308 */ /* 0x000ea20000000800 */
[--C-:B------:R-:W-:Y:S01]  /*96d0*/  FFMA.FTZ R86, R86, c[0x0][0x23c], -R113.reuse ;  /* 0x00008f0056567a23 */ /* 0x100fe20000010871 */
[----:B------:R-:W-:Y:S01]  /*96e0*/  HMMA.16816.F32 R12, R48, R30, R12 ;  /* 0x0000001e300c723c */ /* 0x000fe2000000180c */
[----:B------:R-:W3:Y:S01]  /*96f0*/  LDSM.16.MT88.4 R28, [R234+0xb800] ;  /* 0x00b80000ea1c783b */ /* 0x000ee20000004200 */
[----:B------:R-:W-:-:S02]  /*9700*/  FFMA.FTZ R87, R87, c[0x0][0x23c], -R113 ;  /* 0x00008f0057577a23 */ /* 0x000fc40000010871 */
[--C-:B------:R-:W-:Y:S02]  /*9710*/  FFMA.FTZ R82, R82, c[0x0][0x23c], -R113.reuse ;  /* 0x00008f0052527a23 */ /* 0x100fe40000010871 */
[----:B------:R-:W-:Y:S01]  /*9720*/  MUFU.EX2 R142, R142 ;  /* 0x0000008e008e7308 */ /* 0x000fe20000000800 */
[----:B------:R-:W-:Y:S01]  /*9730*/  FFMA.FTZ R83, R83, c[0x0][0x23c], -R113 ;  /* 0x00008f0053537a23 */ /* 0x000fe20000010871 */
[C---:B-----5:R-:W-:Y:S01]  /*9740*/  HMMA.16816.F32 R24, R48.reuse, R32, R24 ;  /* 0x000000203018723c */ /* 0x060fe20000001818 */
[--C-:B------:R-:W-:Y:S02]  /*9750*/  FFMA.FTZ R84, R84, c[0x0][0x23c], -R114.reuse ;  /* 0x00008f0054547a23 */ /* 0x100fe40000010872 */
[--C-:B------:R-:W-:Y:S02]  /*9760*/  FFMA.FTZ R85, R85, c[0x0][0x23c], -R114.reuse ;  /* 0x00008f0055557a23 */ /* 0x100fe40000010872 */
[--C-:B------:R-:W-:Y:S01]  /*9770*/  FFMA.FTZ R80, R80, c[0x0][0x23c], -R114.reuse ;  /* 0x00008f0050507a23 */ /* 0x100fe20000010872 */
[----:B------:R-:W4:Y:S01]  /*9780*/  MUFU.EX2 R143, R143 ;  /* 0x0000008f008f7308 */ /* 0x000f220000000800 */
[----:B------:R-:W-:Y:S01]  /*9790*/  FFMA.FTZ R81, R81, c[0x0][0x23c], -R114 ;  /* 0x00008f0051517a23 */ /* 0x000fe20000010872 */
[----:B------:R-:W-:Y:S01]  /*97a0*/  HMMA.16816.F32 R20, R48, R34, R20 ;  /* 0x000000223014723c */ /* 0x000fe20000001814 */
[----:B------:R-:W5:Y:S01]  /*97b0*/  LDSM.16.MT88.4 R32, [R237+0xb800] ;  /* 0x00b80000ed20783b */ /* 0x000f620000004200 */
[----:B------:R-:W-:-:S02]  /*97c0*/  FADD.FTZ R121, R121, R123 ;  /* 0x0000007b79797221 */ /* 0x000fc40000010000 */
[----:B------:R-:W-:Y:S02]  /*97d0*/  FADD.FTZ R125, R125, R127 ;  /* 0x0000007f7d7d7221 */ /* 0x000fe40000010000 */
[----:B------:R-:W1:Y:S01]  /*97e0*/  MUFU.EX2 R146, R146 ;  /* 0x0000009200927308 */ /* 0x000e620000000800 */
[----:B------:R-:W-:Y:S01]  /*97f0*/  FADD.FTZ R121, R120, R121 ;  /* 0x0000007978797221 */ /* 0x000fe20000010000 */
[C---:B------:R-:W-:Y:S01]  /*9800*/  HMMA.16816.F32 R8, R48.reuse, R56, R8 ;  /* 0x000000383008723c */ /* 0x040fe20000001808 */
[----:B------:R-:W-:Y:S02]  /*9810*/  FADD.FTZ R125, R124, R125 ;  /* 0x0000007d7c7d7221 */ /* 0x000fe40000010000 */
[----:B------:R-:W-:Y:S02]  /*9820*/  FADD.FTZ R119, R119, R121 ;  /* 0x0000007977777221 */ /* 0x000fe40000010000 */
[----:B------:R-:W-:Y:S01]  /*9830*/  FADD.FTZ R131, R131, R125 ;  /* 0x0000007d83837221 */ /* 0x000fe20000010000 */
[----:B------:R-:W-:Y:S01]  /*9840*/  MUFU.EX2 R145, R145 ;  /* 0x0000009100917308 */ /* 0x000fe20000000800 */
        /* <DEDUP_REMOVED lines=11> */
[----:B------:R-:W-:Y:S01]  /*9900*/  MUFU.EX2 R150, R150 ;  /* 0x0000009600967308 */ /* 0x000fe20000000800 */
[----:B-1----:R-:W-:Y:S01]  /*9910*/  FADD.FTZ R133, R140, R133 ;  /* 0x000000858c857221 */ /* 0x002fe20000010000 */
[----:B------:R-:W-:Y:S01]  /*9920*/  HMMA.16816.F32 R36, R48, R54, R36 ;  /* 0x000000363024723c */ /* 0x000fe20000001824 */
[----:B------:R-:W1:Y:S01]  /*9930*/  LDSM.16.MT88.4 R52, [R232+0xb800] ;  /* 0x00b80000e834783b */ /* 0x000e620000004200 */
[----:B------:R-:W-:-:S02]  /*9940*/  FFMA.FTZ R73, R73, c[0x0][0x23c], -R114 ;  /* 0x00008f0049497a23 */ /* 0x000fc40000010872 */
[----:B------:R-:W-:Y:S02]  /*9950*/  FFMA.FTZ R77, R77, c[0x0][0x23c], -R114 ;  /* 0x00008f004d4d7a23 */ /* 0x000fe40000010872 */
[----:B------:R-:W5:Y:S01]  /*9960*/  MUFU.EX2 R151, R151 ;  /* 0x0000009700977308 */ /* 0x000f620000000800 */
[----:B------:R-:W-:Y:S01]  /*9970*/  F2FP.PACK_AB R49, R136, R137 ;  /* 0x000000898831723e */ /* 0x000fe200000000ff */
[----:B------:R-:W-:Y:S01]  /*9980*/  FADD.FTZ R137, R137, R128 ;  /* 0x0000008089897221 */ /* 0x000fe20000010000 */
[----:B------:R-:W-:Y:S01]  /*9990*/  F2FP.PACK_AB R51, R139, R138 ;  /* 0x0000008a8b33723e */ /* 0x000fe200000000ff */
[----:B------:R-:W-:Y:S01]  /*99a0*/  FFMA.FTZ R3, R70, c[0x0][0x23c], -R113 ;  /* 0x00008f0046037a23 */ /* 0x000fe20000010871 */
[----:B--2---:R-:W-:Y:S01]  /*99b0*/  F2FP.PACK_AB R48, R141, R140 ;  /* 0x0000008c8d30723e */ /* 0x004fe200000000ff */
[----:B------:R-:W-:Y:S01]  /*99c0*/  FADD.FTZ R137, R136, R137 ;  /* 0x0000008988897221 */ /* 0x000fe20000010000 */
[----:B----4-:R-:W-:Y:S01]  /*99d0*/  F2FP.PACK_AB R50, R143, R142 ;  /* 0x0000008e8f32723e */ /* 0x010fe200000000ff */
[----:B------:R-:W2:Y:S01]  /*99e0*/  MUFU.EX2 R152, R152 ;  /* 0x0000009800987308 */ /* 0x000ea20000000800 */
        /* <DEDUP_REMOVED lines=8> */
[----:B-----5:R-:W-:Y:S01]  /*9a70*/  FADD.FTZ R143, R151, R143 ;  /* 0x0000008f978f7221 */ /* 0x020fe20000010000 */
[----:B------:R-:W-:Y:S01]  /*9a80*/  HMMA.16816.F32 R12, R48, R30, R12 ;  /* 0x0000001e300c723c */ /* 0x000fe2000000180c */
[----:B------:R-:W3:Y:S01]  /*9a90*/  LDSM.16.MT88.4 R28, [R234+0xc000] ;  /* 0x00c00000ea1c783b */ /* 0x000ee20000004200 */
[----:B------:R-:W4:Y:S01]  /*9aa0*/  MUFU.EX2 R154, R154 ;  /* 0x0000009a009a7308 */ /* 0x000f220000000800 */
[----:B------:R-:W-:-:S02]  /*9ab0*/  FFMA.FTZ R70, R71, c[0x0][0x23c], -R113 ;  /* 0x00008f0047467a23 */ /* 0x000fc40000010871 */
[--C-:B------:R-:W-:Y:S02]  /*9ac0*/  FFMA.FTZ R66, R66, c[0x0][0x23c], -R113.reuse ;  /* 0x00008f0042427a23 */ /* 0x100fe40000010871 */
[--C-:B------:R-:W-:Y:S01]  /*9ad0*/  FFMA.FTZ R67, R67, c[0x0][0x23c], -R113.reuse ;  /* 0x00008f0043437a23 */ /* 0x100fe20000010871 */
[C---:B------:R-:W-:Y:S01]  /*9ae0*/  HMMA.16816.F32 R24, R48.reuse, R32, R24 ;  /* 0x000000203018723c */ /* 0x040fe20000001818 */
[--C-:B------:R-:W-:Y:S01]  /*9af0*/  FFMA.FTZ R68, R68, c[0x0][0x23c], -R114.reuse ;  /* 0x00008f0044447a23 */ /* 0x100fe20000010872 */
[----:B------:R-:W5:Y:S01]  /*9b00*/  MUFU.EX2 R156, R156 ;  /* 0x0000009c009c7308 */ /* 0x000f620000000800 */
[--C-:B------:R-:W-:Y:S02]  /*9b10*/  FFMA.FTZ R69, R69, c[0x0][0x23c], -R114.reuse ;  /* 0x00008f0045457a23 */ /* 0x100fe40000010872 */
[--C-:B------:R-:W-:Y:S02]  /*9b20*/  FFMA.FTZ R64, R64, c[0x0][0x23c], -R114.reuse ;  /* 0x00008f0040407a23 */ /* 0x100fe40000010872 */
[----:B------:R-:W-:Y:S01]  /*9b30*/  FFMA.FTZ R65, R65, c[0x0][0x23c], -R114 ;  /* 0x00008f0041417a23 */ /* 0x000fe20000010872 */
[----:B------:R-:W-:Y:S01]  /*9b40*/  HMMA.16816.F32 R20, R48, R34, R20 ;  /* 0x000000223014723c */ /* 0x000fe20000001814 */
[----:B------:R-:W2:Y:S01]  /*9b50*/  LDSM.16.MT88.4 R32, [R237+0xc000] ;  /* 0x00c00000ed20783b */ /* 0x000ea20000004200 */
[----:B------:R-:W-:Y:S01]  /*9b60*/  MUFU.EX2 R155, R155 ;  /* 0x0000009b009b7308 */ /* 0x000fe20000000800 */
[----:B------:R-:W-:-:S02]  /*9b70*/  FFMA.FTZ R62, R62, c[0x0][0x23c], -R113 ;  /* 0x00008f003e3e7a23 */ /* 0x000fc40000010871 */
[--C-:B------:R-:W-:Y:S02]  /*9b80*/  FFMA.FTZ R63, R63, c[0x0][0x23c], -R113.reuse ;  /* 0x00008f003f3f7a23 */ /* 0x100fe40000010871 */
[--C-:B------:R-:W-:Y:S01]  /*9b90*/  FFMA.FTZ R71, R104, c[0x0][0x23c], -R113.reuse ;  /* 0x00008f0068477a23 */ /* 0x100fe20000010871 */
[----:B------:R-:W-:Y:S01]  /*9ba0*/  HMMA.16816.F32 R8, R48, R56, R8 ;  /* 0x000000383008723c */ /* 0x000fe20000001808 */
[----:B------:R-:W-:Y:S01]  /*9bb0*/  FFMA.FTZ R251, R106, c[0x0][0x23c], -R113 ;  /* 0x00008f006afb7a23 */ /* 0x000fe20000010871 */
[----:B------:R-:W-:Y:S01]  /*9bc0*/  MUFU.EX2 R157, R157 ;  /* 0x0000009d009d7308 */ /* 0x000fe20000000800 */
[----:B------:R-:W-:Y:S02]  /*9bd0*/  FFMA.FTZ R252, R115, c[0x0][0x23c], -R114 ;  /* 0x00008f0073fc7a23 */ /* 0x000fe40000010872 */
[----:B------:R-:W-:-:S03]  /*9be0*/  IMAD.MOV.U32 R250, RZ, RZ, R212 ;  /* 0x000000fffffa7224 */ /* 0x000fc600078e00d4 */
[C---:B------:R-:W-:Y:S01]  /*9bf0*/  HMMA.16816.F32 R44, R48.reuse, R58, R44 ;  /* 0x0000003a302c723c */ /* 0x040fe2000000182c */
[----:B------:R-:W5:Y:S01]  /*9c00*/  LDSM.16.MT88.4 R56, [R233+0xc000] ;  /* 0x00c00000e938783b */ /* 0x000f620000004200 */
[----:B------:R-:W-:Y:S06]  /*9c10*/  MUFU.EX2 R159, R159 ;  /* 0x0000009f009f7308 */ /* 0x000fec0000000800 */
[C---:B-1----:R-:W-:Y:S02]  /*9c20*/  HMMA.16816.F32 R40, R48.reuse, R52, R40 ;  /* 0x000000343028723c */ /* 0x042fe40000001828 */
[----:B------:R-:W1:Y:S06]  /*9c30*/  MUFU.EX2 R160, R160 ;  /* 0x000000a000a07308 */ /* 0x000e6c0000000800 */
[----:B------:R-:W-:Y:S01]  /*9c40*/  HMMA.16816.F32 R36, R48, R54, R36 ;  /* 0x000000363024723c */ /* 0x000fe20000001824 */
[----:B------:R-:W1:Y:S01]  /*9c50*/  LDSM.16.MT88.4 R52, [R232+0xc000] ;  /* 0x00c00000e834783b */ /* 0x000e620000004200 */
[----:B------:R-:W1:Y:S05]  /*9c60*/  MUFU.EX2 R163, R163 ;  /* 0x000000a300a37308 */ /* 0x000e6a0000000800 */
[C---:B------:R-:W-:Y:S01]  /*9c70*/  F2FP.PACK_AB R49, R145.reuse, R146 ;  /* 0x000000929131723e */ /* 0x040fe200000000ff */
[----:B------:R-:W-:Y:S01]  /*9c80*/  FADD.FTZ R145, R145, R138 ;  /* 0x0000008a91917221 */ /* 0x000fe20000010000 */
[----:B------:R-:W-:Y:S01]  /*9c90*/  F2FP.PACK_AB R51, R150, R149 ;  /* 0x000000959633723e */ /* 0x000fe200000000ff */
[----:B------:R-:W-:Y:S01]  /*9ca0*/  MUFU.EX2 R170, R170 ;  /* 0x000000aa00aa7308 */ /* 0x000fe20000000800 */
[C---:B--2---:R-:W-:Y:S01]  /*9cb0*/  F2FP.PACK_AB R48, R152.reuse, R151 ;  /* 0x000000979830723e */ /* 0x044fe200000000ff */
[----:B------:R-:W-:Y:S01]  /*9cc0*/  FADD.FTZ R152, R152, R143 ;  /* 0x0000008f98987221 */ /* 0x000fe20000010000 */
[----:B----4-:R-:W-:Y:S01]  /*9cd0*/  F2FP.PACK_AB R50, R154, R153 ;  /* 0x000000999a32723e */ /* 0x010fe200000000ff */
[----:B------:R-:W-:-:S02]  /*9ce0*/  FADD.FTZ R145, R149, R145 ;  /* 0x0000009195917221 */ /* 0x000fc40000010000 */
[----:B------:R-:W-:Y:S02]  /*9cf0*/  FADD.FTZ R152, R153, R152 ;  /* 0x0000009899987221 */ /* 0x000fe40000010000 */
[----:B------:R-:W2:Y:S01]  /*9d00*/  MUFU.EX2 R171, R171 ;  /* 0x000000ab00ab7308 */ /* 0x000ea20000000800 */
[----:B------:R-:W-:Y:S01]  /*9d10*/  FADD.FTZ R150, R150, R145 ;  /* 0x0000009196967221 */ /* 0x000fe20000010000 */
[C---:B---3--:R-:W-:Y:S01]  /*9d20*/  HMMA.16816.F32 R16, R48.reuse, R28, R16 ;  /* 0x0000001c3010723c */ /* 0x048fe20000001810 */
[----:B------:R-:W-:Y:S02]  /*9d30*/  FADD.FTZ R154, R154, R152 ;  /* 0x000000989a9a7221 */ /* 0x000fe40000010000 */
[----:B-----5:R-:W-:Y:S02]  /*9d40*/  FADD.FTZ R150, R156, R150 ;  /* 0x000000969c967221 */ /* 0x020fe40000010000 */
[----:B-1----:R-:W-:Y:S01]  /*9d50*/  FADD.FTZ R154, R160, R154 ;  /* 0x0000009aa09a7221 */ /* 0x002fe20000010000 */
[----:B------:R-:W1:Y:S02]  /*9d60*/  MUFU.EX2 R175, R175 ;  /* 0x000000af00af7308 */ /* 0x000e640000000800 */
[C---:B------:R-:W-:Y:S01]  /*9d70*/  HMMA.16816.F32 R12, R48.reuse, R30, R12 ;  /* 0x0000001e300c723c */ /* 0x040fe2000000180c */
[----:B------:R-:W3:Y:S05]  /*9d80*/  LDSM.16.MT88.4 R28, [R234+0xc800] ;  /* 0x00c80000ea1c783b */ /* 0x000eea0000004200 */
[----:B------:R-:W-:Y:S02]  /*9d90*/  MUFU.EX2 R174, R174 ;  /* 0x000000ae00ae7308 */ /* 0x000fe40000000800 */
[C---:B------:R-:W-:Y:S06]  /*9da0*/  HMMA.16816.F32 R24, R48.reuse, R32, R24 ;  /* 0x000000203018723c */ /* 0x040fec0000001818 */
[----:B------:R-:W-:Y:S02]  /*9db0*/  MUFU.EX2 R181, R181 ;  /* 0x000000b500b57308 */ /* 0x000fe40000000800 */
[C---:B------:R-:W-:Y:S01]  /*9dc0*/  HMMA.16816.F32 R20, R48.reuse, R34, R20 ;  /* 0x000000223014723c */ /* 0x040fe20000001814 */
[----:B------:R-:W4:Y:S05]  /*9dd0*/  LDSM.16.MT88.4 R32, [R237+0xc800] ;  /* 0x00c80000ed20783b */ /* 0x000f2a0000004200 */
[----:B------:R-:W-:Y:S02]  /*9de0*/  MUFU.EX2 R182, R182 ;  /* 0x000000b600b67308 */ /* 0x000fe40000000800 */
[C---:B------:R-:W-:Y:S06]  /*9df0*/  HMMA.16816.F32 R8, R48.reuse, R56, R8 ;  /* 0x000000383008723c */ /* 0x040fec0000001808 */
[----:B------:R-:W5:Y:S02]  /*9e00*/  MUFU.EX2 R185, R185 ;  /* 0x000000b900b97308 */ /* 0x000f640000000800 */
[C---:B------:R-:W-:Y:S01]  /*9e10*/  HMMA.16816.F32 R44, R48.reuse, R58, R44 ;  /* 0x0000003a302c723c */ /* 0x040fe2000000182c */
[----:B------:R-:W4:Y:S05]  /*9e20*/  LDSM.16.MT88.4 R56, [R233+0xc800] ;  /* 0x00c80000e938783b */ /* 0x000f2a0000004200 */
[----:B------:R-:W1:Y:S02]  /*9e30*/  MUFU.EX2 R188, R188 ;  /* 0x000000bc00bc7308 */ /* 0x000e640000000800 */
[C---:B------:R-:W-:Y:S06]  /*9e40*/  HMMA.16816.F32 R40, R48.reuse, R52, R40 ;  /* 0x000000343028723c */ /* 0x040fec0000001828 */
[----:B------:R-:W-:Y:S02]  /*9e50*/  MUFU.EX2 R190, R190 ;  /* 0x000000be00be7308 */ /* 0x000fe40000000800 */
[----:B------:R-:W-:Y:S01]  /*9e60*/  HMMA.16816.F32 R36, R48, R54, R36 ;  /* 0x000000363024723c */ /* 0x000fe20000001824 */
[----:B------:R-:W4:Y:S05]  /*9e70*/  LDSM.16.MT88.4 R52, [R232+0xc800] ;  /* 0x00c80000e834783b */ /* 0x000f2a0000004200 */
[----:B------:R-:W1:Y:S01]  /*9e80*/  MUFU.EX2 R191, R191 ;  /* 0x000000bf00bf7308 */ /* 0x000e620000000800 */
[C---:B------:R-:W-:Y:S01]  /*9e90*/  F2FP.PACK_AB R49, R155.reuse, R156 ;  /* 0x0000009c9b31723e */ /* 0x040fe200000000ff */
[----:B------:R-:W-:Y:S01]  /*9ea0*/  FADD.FTZ R155, R155, R150 ;  /* 0x000000969b9b7221 */ /* 0x000fe20000010000 */
[----:B------:R-:W-:-:S02]  /*9eb0*/  F2FP.PACK_AB R51, R159, R157 ;  /* 0x0000009d9f33723e */ /* 0x000fc400000000ff */
[C---:B------:R-:W-:Y:S01]  /*9ec0*/  F2FP.PACK_AB R48, R163.reuse, R160 ;  /* 0x000000a0a330723e */ /* 0x040fe200000000ff */
[----:B------:R-:W-:Y:S01]  /*9ed0*/  FADD.FTZ R163, R163, R154 ;  /* 0x0000009aa3a37221 */ /* 0x000fe20000010000 */
[----:B--2---:R-:W-:Y:S01]  /*9ee0*/  F2FP.PACK_AB R50, R171, R170 ;  /* 0x000000aaab32723e */ /* 0x004fe200000000ff */
[----:B------:R-:W2:Y:S01]  /*9ef0*/  MUFU.EX2 R195, R195 ;  /* 0x000000c300c37308 */ /* 0x000ea20000000800 */
[----:B------:R-:W-:Y:S02]  /*9f00*/  FADD.FTZ R155, R157, R155 ;  /* 0x0000009b9d9b7221 */ /* 0x000fe40000010000 */
[----:B------:R-:W-:Y:S02]  /*9f10*/  FADD.FTZ R163, R170, R163 ;  /* 0x000000a3aaa37221 */ /* 0x000fe40000010000 */
[----:B------:R-:W-:Y:S01]  /*9f20*/  FADD.FTZ R159, R159, R155 ;  /* 0x0000009b9f9f7221 */ /* 0x000fe20000010000 */
[----:B---3--:R-:W-:Y:S01]  /*9f30*/  HMMA.16816.F32 R16, R48, R28, R16 ;  /* 0x0000001c3010723c */ /* 0x008fe20000001810 */
[----:B------:R-:W-:Y:S01]  /*9f40*/  FADD.FTZ R171, R171, R163 ;  /* 0x000000a3abab7221 */ /* 0x000fe20000010000 */
[----:B------:R-:W-:Y:S01]  /*9f50*/  MUFU.EX2 R194, R194 ;  /* 0x000000c200c27308 */ /* 0x000fe20000000800 */
[----:B-1----:R-:W-:-:S02]  /*9f60*/  FADD.FTZ R159, R175, R159 ;  /* 0x0000009faf9f7221 */ /* 0x002fc40000010000 */
[----:B-----5:R-:W-:-:S03]  /*9f70*/  FADD.FTZ R171, R185, R171 ;  /* 0x000000abb9ab7221 */ /* 0x020fc60000010000 */
[C---:B------:R-:W-:Y:S01]  /*9f80*/  HMMA.16816.F32 R12, R48.reuse, R30, R12 ;  /* 0x0000001e300c723c */ /* 0x040fe2000000180c */
[----:B------:R-:W1:Y:S01]  /*9f90*/  LDSM.16.MT88.4 R28, [R234+0xd000] ;  /* 0x00d00000ea1c783b */ /* 0x000e620000004200 */
[----:B------:R-:W-:Y:S06]  /*9fa0*/  MUFU.EX2 R193, R193 ;  /* 0x000000c100c17308 */ /* 0x000fec0000000800 */
[C---:B----4-:R-:W-:Y:S02]  /*9fb0*/  HMMA.16816.F32 R24, R48.reuse, R32, R24 ;  /* 0x000000203018723c */ /* 0x050fe40000001818 */
[----:B------:R-:W-:Y:S06]  /*9fc0*/  MUFU.EX2 R192, R192 ;  /* 0x000000c000c07308 */ /* 0x000fec0000000800 */
[C---:B------:R-:W-:Y:S01]  /*9fd0*/  HMMA.16816.F32 R20, R48.reuse, R34, R20 ;  /* 0x000000223014723c */ /* 0x040fe20000001814 */
[----:B------:R-:W3:Y:S01]  /*9fe0*/  LDSM.16.MT88.4 R32, [R237+0xd000] ;  /* 0x00d00000ed20783b */ /* 0x000ee20000004200 */
[----:B------:R-:W4:Y:S06]  /*9ff0*/  MUFU.EX2 R189, R189 ;  /* 0x000000bd00bd7308 */ /* 0x000f2c0000000800 */
[C---:B------:R-:W-:Y:S02]  /*a000*/  HMMA.16816.F32 R8, R48.reuse, R56, R8 ;  /* 0x000000383008723c */ /* 0x040fe40000001808 */
[----:B------:R-:W5:Y:S06]  /*a010*/  MUFU.EX2 R186, R186 ;  /* 0x000000ba00ba7308 */ /* 0x000f6c0000000800 */
[C---:B------:R-:W-:Y:S01]  /*a020*/  HMMA.16816.F32 R44, R48.reuse, R58, R44 ;  /* 0x0000003a302c723c */ /* 0x040fe2000000182c */
[----:B------:R-:W3:Y:S01]  /*a030*/  LDSM.16.MT88.4 R56, [R233+0xd000] ;  /* 0x00d00000e938783b */ /* 0x000ee20000004200 */
[----:B------:R-:W-:Y:S06]  /*a040*/  MUFU.EX2 R187, R187 ;  /* 0x000000bb00bb7308 */ /* 0x000fec0000000800 */
[C---:B------:R-:W-:Y:S02]  /*a050*/  HMMA.16816.F32 R40, R48.reuse, R52, R40 ;  /* 0x000000343028723c */ /* 0x040fe40000001828 */
[----:B------:R-:W1:Y:S06]  /*a060*/  MUFU.EX2 R184, R184 ;  /* 0x000000b800b87308 */ /* 0x000e6c0000000800 */
[----:B------:R-:W-:Y:S01]  /*a070*/  HMMA.16816.F32 R36, R48, R54, R36 ;  /* 0x000000363024723c */ /* 0x000fe20000001824 */
[----:B------:R-:W5:Y:S01]  /*a080*/  LDSM.16.MT88.4 R52, [R232+0xd000] ;  /* 0x00d00000e834783b */ /* 0x000f620000004200 */
[----:B------:R-:W-:Y:S05]  /*a090*/  MUFU.EX2 R183, R183 ;  /* 0x000000b700b77308 */ /* 0x000fea0000000800 */
[C---:B------:R-:W-:Y:S01]  /*a0a0*/  F2FP.PACK_AB R49, R174.reuse, R175 ;  /* 0x000000afae31723e */ /* 0x040fe200000000ff */
[----:B------:R-:W-:Y:S01]  /*a0b0*/  FADD.FTZ R174, R174, R159 ;  /* 0x0000009faeae7221 */ /* 0x000fe20000010000 */
[----:B------:R-:W-:Y:S01]  /*a0c0*/  F2FP.PACK_AB R51, R182, R181 ;  /* 0x000000b5b633723e */ /* 0x000fe200000000ff */
[----:B------:R-:W-:Y:S01]  /*a0d0*/  MUFU.EX2 R180, R180 ;  /* 0x000000b400b47308 */ /* 0x000fe20000000800 */
[C---:B------:R-:W-:Y:S01]  /*a0e0*/  F2FP.PACK_AB R48, R188.reuse, R185 ;  /* 0x000000b9bc30723e */ /* 0x040fe200000000ff */
[----:B------:R-:W-:Y:S01]  /*a0f0*/  FADD.FTZ R188, R188, R171 ;  /* 0x000000abbcbc7221 */ /* 0x000fe20000010000 */
[----:B------:R-:W-:Y:S01]  /*a100*/  F2FP.PACK_AB R50, R191, R190 ;  /* 0x000000bebf32723e */ /* 0x000fe200000000ff */
[----:B------:R-:W-:-:S02]  /*a110*/  FADD.FTZ R174, R181, R174 ;  /* 0x000000aeb5ae7221 */ /* 0x000fc40000010000 */
[----:B------:R-:W-:Y:S02]  /*a120*/  FADD.FTZ R188, R190, R188 ;  /* 0x000000bcbebc7221 */ /* 0x000fe40000010000 */
[----:B------:R-:W-:Y:S01]  /*a130*/  MUFU.EX2 R173, R173 ;  /* 0x000000ad00ad7308 */ /* 0x000fe20000000800 */
[----:B------:R-:W-:Y:S01]  /*a140*/  FADD.FTZ R182, R182, R174 ;  /* 0x000000aeb6b67221 */ /* 0x000fe20000010000 */
[C---:B-1----:R-:W-:Y:S01]  /*a150*/  HMMA.16816.F32 R16, R48.reuse, R28, R16 ;  /* 0x0000001c3010723c */ /* 0x042fe20000001810 */
[----:B------:R-:W-:Y:S02]  /*a160*/  FADD.FTZ R191, R191, R188 ;  /* 0x000000bcbfbf7221 */ /* 0x000fe40000010000 */
[----:B--2---:R-:W-:Y:S02]  /*a170*/  FADD.FTZ R182, R195, R182 ;  /* 0x000000b6c3b67221 */ /* 0x004fe40000010000 */
[----:B----4-:R-:W-:Y:S01]  /*a180*/  FADD.FTZ R191, R189, R191 ;  /* 0x000000bfbdbf7221 */ /* 0x010fe20000010000 */
[----:B------:R-:W-:Y:S02]  /*a190*/  MUFU.EX2 R172, R172 ;  /* 0x000000ac00ac7308 */ /* 0x000fe40000000800 */
[C---:B------:R-:W-:Y:S01]  /*a1a0*/  HMMA.16816.F32 R12, R48.reuse, R30, R12 ;  /* 0x0000001e300c723c */ /* 0x040fe2000000180c */
[----:B------:R-:W1:Y:S05]  /*a1b0*/  LDSM.16.MT88.4 R28, [R234+0xd800] ;  /* 0x00d80000ea1c783b */ /* 0x000e6a0000004200 */
[----:B------:R-:W2:Y:S02]  /*a1c0*/  MUFU.EX2 R169, R169 ;  /* 0x000000a900a97308 */ /* 0x000ea40000000800 */
[C---:B---3--:R-:W-:Y:S06]  /*a1d0*/  HMMA.16816.F32 R24, R48.reuse, R32, R24 ;  /* 0x000000203018723c */ /* 0x048fec0000001818 */
[----:B------:R-:W3:Y:S02]  /*a1e0*/  MUFU.EX2 R162, R162 ;  /* 0x000000a200a27308 */ /* 0x000ee40000000800 */
[C---:B------:R-:W-:Y:S01]  /*a1f0*/  HMMA.16816.F32 R20, R48.reuse, R34, R20 ;  /* 0x000000223014723c */ /* 0x040fe20000001814 */
[----:B------:R-:W4:Y:S05]  /*a200*/  LDSM.16.MT88.4 R32, [R237+0xd800] ;  /* 0x00d80000ed20783b */ /* 0x000f2a0000004200 */
[----:B------:R-:W-:Y:S02]  /*a210*/  MUFU.EX2 R168, R168 ;  /* 0x000000a800a87308 */ /* 0x000fe40000000800 */
[C---:B------:R-:W-:Y:S06]  /*a220*/  HMMA.16816.F32 R8, R48.reuse, R56, R8 ;  /* 0x000000383008723c */ /* 0x040fec0000001808 */
[----:B------:R-:W1:Y:S02]  /*a230*/  MUFU.EX2 R161, R161 ;  /* 0x000000a100a17308 */ /* 0x000e640000000800 */
[C---:B------:R-:W-:Y:S01]  /*a240*/  HMMA.16816.F32 R44, R48.reuse, R58, R44 ;  /* 0x0000003a302c723c */ /* 0x040fe2000000182c */
[----:B------:R-:W2:Y:S05]  /*a250*/  LDSM.16.MT88.4 R56, [R233+0xd800] ;  /* 0x00d80000e938783b */ /* 0x000eaa0000004200 */
[----:B------:R-:W-:Y:S02]  /*a260*/  MUFU.EX2 R158, R158 ;  /* 0x0000009e009e7308 */ /* 0x000fe40000000800 */
[C---:B-----5:R-:W-:Y:S06]  /*a270*/  HMMA.16816.F32 R40, R48.reuse, R52, R40 ;  /* 0x000000343028723c */ /* 0x060fec0000001828 */
[----:B------:R-:W-:Y:S02]  /*a280*/  MUFU.EX2 R148, R148 ;  /* 0x0000009400947308 */ /* 0x000fe40000000800 */
[----:B------:R-:W-:Y:S01]  /*a290*/  HMMA.16816.F32 R36, R48, R54, R36 ;  /* 0x000000363024723c */ /* 0x000fe20000001824 */
[----:B------:R-:W5:Y:S05]  /*a2a0*/  LDSM.16.MT88.4 R52, [R232+0xd800] ;  /* 0x00d80000e834783b */ /* 0x000f6a0000004200 */
[----:B------:R-:W-:Y:S01]  /*a2b0*/  MUFU.EX2 R147, R147 ;  /* 0x0000009300937308 */ /* 0x000fe20000000800 */
[C---:B------:R-:W-:Y:S01]  /*a2c0*/  F2FP.PACK_AB R49, R194.reuse, R195 ;  /* 0x000000c3c231723e */ /* 0x040fe200000000ff */
[----:B------:R-:W-:Y:S01]  /*a2d0*/  FADD.FTZ R194, R194, R182 ;  /* 0x000000b6c2c27221 */ /* 0x000fe20000010000 */
[----:B------:R-:W-:-:S02]  /*a2e0*/  F2FP.PACK_AB R51, R192, R193 ;  /* 0x000000c1c033723e */ /* 0x000fc400000000ff */
[C---:B------:R-:W-:Y:S01]  /*a2f0*/  F2FP.PACK_AB R48, R186.reuse, R189 ;  /* 0x000000bdba30723e */ /* 0x040fe200000000ff */
[----:B------:R-:W-:Y:S01]  /*a300*/  FADD.FTZ R186, R186, R191 ;  /* 0x000000bfbaba7221 */ /* 0x000fe20000010000 */
[----:B------:R-:W-:Y:S01]  /*a310*/  F2FP.PACK_AB R50, R184, R187 ;  /* 0x000000bbb832723e */ /* 0x000fe200000000ff */
[----:B------:R-:W-:Y:S01]  /*a320*/  MUFU.EX2 R144, R144 ;  /* 0x0000009000907308 */ /* 0x000fe20000000800 */
[----:B------:R-:W-:Y:S02]  /*a330*/  FADD.FTZ R194, R193, R194 ;  /* 0x000000c2c1c27221 */ /* 0x000fe40000010000 */
[----:B------:R-:W-:Y:S02]  /*a340*/  FADD.FTZ R186, R187, R186 ;  /* 0x000000babbba7221 */ /* 0x000fe40000010000 */
[----:B------:R-:W-:Y:S01]  /*a350*/  FADD.FTZ R192, R192, R194 ;  /* 0x000000c2c0c07221 */ /* 0x000fe20000010000 */
[----:B-1----:R-:W-:Y:S01]  /*a360*/  HMMA.16816.F32 R16, R48, R28, R16 ;  /* 0x0000001c3010723c */ /* 0x002fe20000001810 */
[----:B------:R-:W-:Y:S01]  /*a370*/  FADD.FTZ R184, R184, R186 ;  /* 0x000000bab8b87221 */ /* 0x000fe20000010000 */
[----:B------:R-:W1:Y:S03]  /*a380*/  MUFU.EX2 R135, R135 ;  /* 0x0000008700877308 */ /* 0x000e660000000800 */
[----:B--2---:R-:W-:-:S03]  /*a390*/  FADD.FTZ R184, R169, R184 ;  /* 0x000000b8a9b87221 */ /* 0x004fc60000010000 */
[C---:B------:R-:W-:Y:S01]  /*a3a0*/  HMMA.16816.F32 R12, R48.reuse, R30, R12 ;  /* 0x0000001e300c723c */ /* 0x040fe2000000180c */
[----:B------:R-:W2:Y:S01]  /*a3b0*/  LDSM.16.MT88.4 R28, [R234+0xe000] ;  /* 0x00e00000ea1c783b */ /* 0x000ea20000004200 */
[----:B------:R-:W1:Y:S06]  /*a3c0*/  MUFU.EX2 R109, R109 ;  /* 0x0000006d006d7308 */ /* 0x000e6c0000000800 */
[C---:B----4-:R-:W-:Y:S02]  /*a3d0*/  HMMA.16816.F32 R24, R48.reuse, R32, R24 ;  /* 0x000000203018723c */ /* 0x050fe40000001818 */
[----:B------:R-:W-:Y:S06]  /*a3e0*/  MUFU.EX2 R129, R129 ;  /* 0x0000008100817308 */ /* 0x000fec0000000800 */
[C---:B------:R-:W-:Y:S01]  /*a3f0*/  HMMA.16816.F32 R20, R48.reuse, R34, R20 ;  /* 0x000000223014723c */ /* 0x040fe20000001814 */
[----:B------:R-:W4:Y:S01]  /*a400*/  LDSM.16.MT88.4 R32, [R237+0xe000] ;  /* 0x00e00000ed20783b */ /* 0x000f220000004200 */
[----:B------:R-:W1:Y:S06]  /*a410*/  MUFU.EX2 R105, R105 ;  /* 0x0000006900697308 */ /* 0x000e6c0000000800 */
[C---:B------:R-:W-:Y:S02]  /*a420*/  HMMA.16816.F32 R8, R48.reuse, R56, R8 ;  /* 0x000000383008723c */ /* 0x040fe40000001808 */
[----:B------:R-:W1:Y:S06]  /*a430*/  MUFU.EX2 R102, R102 ;  /* 0x0000006600667308 */ /* 0x000e6c0000000800 */
[C---:B------:R-:W-:Y:S01]  /*a440*/  HMMA.16816.F32 R44, R48.reuse, R58, R44 ;  /* 0x0000003a302c723c */ /* 0x040fe2000000182c */
[----:B------:R-:W4:Y:S01]  /*a450*/  LDSM.16.MT88.4 R56, [R233+0xe000] ;  /* 0x00e00000e938783b */ /* 0x000f220000004200 */
[----:B------:R-:W1:Y:S06]  /*a460*/  MUFU.EX2 R103, R103 ;  /* 0x0000006700677308 */ /* 0x000e6c0000000800 */
[C---:B-----5:R-:W-:Y:S02]  /*a470*/  HMMA.16816.F32 R40, R48.reuse, R52, R40 ;  /* 0x000000343028723c */ /* 0x060fe40000001828 */
[----:B------:R-:W-:Y:S05]  /*a480*/  MUFU.EX2 R98, R98 ;  /* 0x0000006200627308 */ /* 0x000fea0000000800 */
[----:B------:R-:W-:Y:S01]  /*a490*/  F2FP.PACK_AB R53, R180, R183 ;  /* 0x000000b7b435723e */ /* 0x000fe200000000ff */
[----:B------:R-:W-:Y:S01]  /*a4a0*/  HMMA.16816.F32 R36, R48, R54, R36 ;  /* 0x000000363024723c */ /* 0x000fe20000001824 */
[----:B---3--:R-:W-:Y:S01]  /*a4b0*/  F2FP.PACK_AB R52, R162, R169 ;  /* 0x000000a9a234723e */ /* 0x008fe200000000ff */
[----:B------:R-:W3:Y:S01]  /*a4c0*/  LDSM.16.MT88.4 R48, [R232+0xe000] ;  /* 0x00e00000e830783b */ /* 0x000ee20000004200 */
[----:B------:R-:W5:Y:S01]  /*a4d0*/  MUFU.EX2 R99, R99 ;  /* 0x0000006300637308 */ /* 0x000f620000000800 */
[----:B------:R-:W-:-:S02]  /*a4e0*/  FADD.FTZ R183, R183, R192 ;  /* 0x000000c0b7b77221 */ /* 0x000fc40000010000 */
[----:B------:R-:W-:Y:S01]  /*a4f0*/  FADD.FTZ R162, R162, R184 ;  /* 0x000000b8a2a27221 */ /* 0x000fe20000010000 */
[----:B------:R-:W-:Y:S01]  /*a500*/  F2FP.PACK_AB R55, R172, R173 ;  /* 0x000000adac37723e */ /* 0x000fe200000000ff */
[----:B------:R-:W-:Y:S01]  /*a510*/  FADD.FTZ R183, R180, R183 ;  /* 0x000000b7b4b77221 */ /* 0x000fe20000010000 */
[----:B------:R-:W-:Y:S01]  /*a520*/  F2FP.PACK_AB R54, R161, R168 ;  /* 0x000000a8a136723e */ /* 0x000fe200000000ff */
[----:B------:R-:W-:Y:S01]  /*a530*/  FADD.FTZ R162, R168, R162 ;  /* 0x000000a2a8a27221 */ /* 0x000fe20000010000 */
[----:B------:R-:W-:Y:S01]  /*a540*/  MUFU.EX2 R100, R100 ;  /* 0x0000006400647308 */ /* 0x000fe20000000800 */
[----:B------:R-:W-:Y:S02]  /*a550*/  FADD.FTZ R173, R173, R183 ;  /* 0x000000b7adad7221 */ /* 0x000fe40000010000 */
[----:B------:R-:W-:Y:S02]  /*a560*/  FADD.FTZ R161, R161, R162 ;  /* 0x000000a2a1a17221 */ /* 0x000fe40000010000 */
[----:B--2---:R-:W-:Y:S01]  /*a570*/  HMMA.16816.F32 R16, R52, R28, R16 ;  /* 0x0000001c3410723c */ /* 0x004fe20000001810 */
[----:B------:R-:W-:-:S02]  /*a580*/  FADD.FTZ R173, R172, R173 ;  /* 0x000000adacad7221 */ /* 0x000fc40000010000 */
[----:B------:R-:W2:Y:S01]  /*a590*/  MUFU.EX2 R101, R101 ;  /* 0x0000006500657308 */ /* 0x000ea20000000800 */
[----:B-1----:R-:W-:-:S04]  /*a5a0*/  FADD.FTZ R161, R135, R161 ;  /* 0x000000a187a17221 */ /* 0x002fc80000010000 */
[C---:B------:R-:W-:Y:S01]  /*a5b0*/  HMMA.16816.F32 R12, R52.reuse, R30, R12 ;  /* 0x0000001e340c723c */ /* 0x040fe2000000180c */
[----:B------:R-:W1:Y:S01]  /*a5c0*/  LDSM.16.MT88.4 R28, [R234+0xe800] ;  /* 0x00e80000ea1c783b */ /* 0x000e620000004200 */
[----:B------:R-:W-:Y:S01]  /*a5d0*/  FADD.FTZ R161, R109, R161 ;  /* 0x000000a16da17221 */ /* 0x000fe20000010000 */
[----:B------:R-:W-:Y:S05]  /*a5e0*/  MUFU.EX2 R96, R96 ;  /* 0x0000006000607308 */ /* 0x000fea0000000800 */
[C---:B----4-:R-:W-:Y:S03]  /*a5f0*/  HMMA.16816.F32 R24, R52.reuse, R32, R24 ;  /* 0x000000203418723c */ /* 0x050fe60000001818 */
[----:B------:R-:W4:Y:S05]  /*a600*/  MUFU.EX2 R97, R97 ;  /* 0x0000006100617308 */ /* 0x000f2a0000000800 */
[C---:B------:R-:W-:Y:S01]  /*a610*/  HMMA.16816.F32 R20, R52.reuse, R34, R20 ;  /* 0x000000223414723c */ /* 0x040fe20000001814 */
[----:B------:R-:W1:Y:S02]  /*a620*/  LDSM.16.MT88.4 R32, [R237+0xe800] ;  /* 0x00e80000ed20783b */ /* 0x000e640000004200 */
[----:B------:R-:W1:Y:S05]  /*a630*/  MUFU.EX2 R94, R94 ;  /* 0x0000005e005e7308 */ /* 0x000e6a0000000800 */
[C---:B------:R-:W-:Y:S03]  /*a640*/  HMMA.16816.F32 R8, R52.reuse, R56, R8 ;  /* 0x000000383408723c */ /* 0x040fe60000001808 */
[----:B------:R-:W-:Y:S05]  /*a650*/  MUFU.EX2 R95, R95 ;  /* 0x0000005f005f7308 */ /* 0x000fea0000000800 */
[C---:B------:R-:W-:Y:S01]  /*a660*/  HMMA.16816.F32 R44, R52.reuse, R58, R44 ;  /* 0x0000003a342c723c */ /* 0x040fe2000000182c */
[----:B------:R-:W-:Y:S02]  /*a670*/  LDSM.16.MT88.4 R56, [R232+0xe800] ;  /* 0x00e80000e838783b */ /* 0x000fe40000004200 */
[----:B------:R-:W-:Y:S05]  /*a680*/  MUFU.EX2 R90, R90 ;  /* 0x0000005a005a7308 */ /* 0x000fea0000000800 */
[C---:B---3--:R-:W-:Y:S03]  /*a690*/  HMMA.16816.F32 R40, R52.reuse, R48, R40 ;  /* 0x000000303428723c */ /* 0x048fe60000001828 */
[----:B------:R-:W-:Y:S05]  /*a6a0*/  MUFU.EX2 R91, R91 ;  /* 0x0000005b005b7308 */ /* 0x000fea0000000800 */
[----:B------:R-:W-:Y:S01]  /*a6b0*/  HMMA.16816.F32 R36, R52, R50, R36 ;  /* 0x000000323424723c */ /* 0x000fe20000001824 */
[----:B------:R-:W3:Y:S02]  /*a6c0*/  LDSM.16.MT88.4 R48, [R233+0xe800] ;  /* 0x00e80000e930783b */ /* 0x000ee40000004200 */
[----:B------:R-:W1:Y:S04]  /*a6d0*/  MUFU.EX2 R92, R92 ;  /* 0x0000005c005c7308 */ /* 0x000e680000000800 */
[----:B------:R-:W-:Y:S01]  /*a6e0*/  F2FP.PACK_AB R53, R148, R158 ;  /* 0x0000009e9435723e */ /* 0x000fe200000000ff */
[----:B------:R-:W-:Y:S01]  /*a6f0*/  FADD.FTZ R158, R158, R173 ;  /* 0x000000ad9e9e7221 */ /* 0x000fe20000010000 */
[----:B------:R-:W-:-:S02]  /*a700*/  F2FP.PACK_AB R55, R144, R147 ;  /* 0x000000939037723e */ /* 0x000fc400000000ff */
[----:B------:R-:W-:Y:S01]  /*a710*/  F2FP.PACK_AB R52, R109, R135 ;  /* 0x000000876d34723e */ /* 0x000fe200000000ff */
[----:B------:R-:W2:Y:S01]  /*a720*/  MUFU.EX2 R93, R93 ;  /* 0x0000005d005d7308 */ /* 0x000ea20000000800 */
[----:B------:R-:W-:Y:S01]  /*a730*/  F2FP.PACK_AB R54, R105, R129 ;  /* 0x000000816936723e */ /* 0x000fe200000000ff */
[----:B------:R-:W-:Y:S01]  /*a740*/  FADD.FTZ R148, R148, R158 ;  /* 0x0000009e94947221 */ /* 0x000fe20000010000 */
[----:B------:R-:W-:Y:S01]  /*a750*/  LDSM.16.MT88.4 R132, [R234+0x11800] ;  /* 0x01180000ea84783b */ /* 0x000fe20000004200 */
[----:B------:R-:W-:Y:S02]  /*a760*/  FADD.FTZ R129, R129, R161 ;  /* 0x000000a181817221 */ /* 0x000fe40000010000 */
[----:B------:R-:W-:Y:S01]  /*a770*/  FADD.FTZ R148, R147, R148 ;  /* 0x0000009493947221 */ /* 0x000fe20000010000 */
[----:B------:R-:W-:Y:S01]  /*a780*/  LDSM.16.MT88.4 R156, [R237+0x11800] ;  /* 0x01180000ed9c783b */ /* 0x000fe20000004200 */
[----:B-1----:R-:W-:Y:S01]  /*a790*/  HMMA.16816.F32 R16, R52, R28, R16 ;  /* 0x0000001c3410723c */ /* 0x002fe20000001810 */
[----:B------:R-:W-:Y:S01]  /*a7a0*/  MUFU.EX2 R88, R88 ;  /* 0x0000005800587308 */ /* 0x000fe20000000800 */
[----:B------:R-:W-:-:S02]  /*a7b0*/  FADD.FTZ R144, R144, R148 ;  /* 0x0000009490907221 */ /* 0x000fc40000010000 */
[----:B------:R-:W-:Y:S01]  /*a7c0*/  FADD.FTZ R129, R105, R129 ;  /* 0x0000008169817221 */ /* 0x000fe20000010000 */
[----:B------:R-:W-:Y:S01]  /*a7d0*/  LDSM.16.MT88.4 R148, [R233+0x11800] ;  /* 0x01180000e994783b */ /* 0x000fe20000004200 */
[----:B------:R-:W-:Y:S02]  /*a7e0*/  FADD.FTZ R144, R102, R144 ;  /* 0x0000009066907221 */ /* 0x000fe40000010000 */
[C---:B------:R-:W-:Y:S01]  /*a7f0*/  HMMA.16816.F32 R12, R52.reuse, R30, R12 ;  /* 0x0000001e340c723c */ /* 0x040fe2000000180c */
[----:B------:R-:W1:Y:S01]  /*a800*/  LDSM.16.MT88.4 R28, [R234+0xf000] ;  /* 0x00f00000ea1c783b */ /* 0x000e620000004200 */
[----:B------:R-:W1:Y:S06]  /*a810*/  MUFU.EX2 R89, R89 ;  /* 0x0000005900597308 */ /* 0x000e6c0000000800 */
[C---:B------:R-:W-:Y:S02]  /*a820*/  HMMA.16816.F32 R24, R52.reuse, R32, R24 ;  /* 0x000000203418723c */ /* 0x040fe40000001818 */
[----:B------:R-:W1:Y:S06]  /*a830*/  MUFU.EX2 R86, R86 ;  /* 0x0000005600567308 */ /* 0x000e6c0000000800 */
[C---:B------:R-:W-:Y:S01]  /*a840*/  HMMA.16816.F32 R20, R52.reuse, R34, R20 ;  /* 0x000000223414723c */ /* 0x040fe20000001814 */
[----:B------:R-:W1:Y:S01]  /*a850*/  LDSM.16.MT88.4 R32, [R237+0xf000] ;  /* 0x00f00000ed20783b */ /* 0x000e620000004200 */
[----:B------:R-:W-:Y:S06]  /*a860*/  MUFU.EX2 R87, R87 ;  /* 0x0000005700577308 */ /* 0x000fec0000000800 */
[C---:B---3--:R-:W-:Y:S02]  /*a870*/  HMMA.16816.F32 R8, R52.reuse, R48, R8 ;  /* 0x000000303408723c */ /* 0x048fe40000001808 */
[----:B------:R-:W-:Y:S06]  /*a880*/  MUFU.EX2 R82, R82 ;  /* 0x0000005200527308 */ /* 0x000fec0000000800 */
[C---:B------:R-:W-:Y:S01]  /*a890*/  HMMA.16816.F32 R44, R52.reuse, R50, R44 ;  /* 0x00000032342c723c */ /* 0x040fe2000000182c */
[----:B------:R-:W3:Y:S01]  /*a8a0*/  LDSM.16.MT88.4 R48, [R233+0xf000] ;  /* 0x00f00000e930783b */ /* 0x000ee20000004200 */
[----:B------:R-:W-:Y:S06]  /*a8b0*/  MUFU.EX2 R83, R83 ;  /* 0x0000005300537308 */ /* 0x000fec0000000800 */
[C---:B------:R-:W-:Y:S02]  /*a8c0*/  HMMA.16816.F32 R40, R52.reuse, R56, R40 ;  /* 0x000000383428723c */ /* 0x040fe40000001828 */
[----:B------:R-:W1:Y:S06]  /*a8d0*/  MUFU.EX2 R84, R84 ;  /* 0x0000005400547308 */ /* 0x000e6c0000000800 */
[----:B------:R-:W-:Y:S01]  /*a8e0*/  HMMA.16816.F32 R36, R52, R58, R36 ;  /* 0x0000003a3424723c */ /* 0x000fe20000001824 */
[----:B------:R-:W3:Y:S01]  /*a8f0*/  LDSM.16.MT88.4 R56, [R232+0xf000] ;  /* 0x00f00000e838783b */ /* 0x000ee20000004200 */
[----:B------:R-:W-:Y:S05]  /*a900*/  MUFU.EX2 R85, R85 ;  /* 0x0000005500557308 */ /* 0x000fea0000000800 */
[C---:B------:R-:W-:Y:S01]  /*a910*/  F2FP.PACK_AB R53, R103.reuse, R102 ;  /* 0x000000666735723e */ /* 0x040fe200000000ff */
[----:B------:R-:W-:Y:S01]  /*a920*/  FADD.FTZ R103, R103, R144 ;  /* 0x0000009067677221 */ /* 0x000fe20000010000 */
[----:B-----5:R-:W-:Y:S01]  /*a930*/  F2FP.PACK_AB R55, R99, R98 ;  /* 0x000000626337723e */ /* 0x020fe200000000ff */
[----:B------:R-:W-:Y:S01]  /*a940*/  MUFU.EX2 R80, R80 ;  /* 0x0000005000507308 */ /* 0x000fe20000000800 */
[----:B--2---:R-:W-:Y:S01]  /*a950*/  F2FP.PACK_AB R52, R101, R100 ;  /* 0x000000646534723e */ /* 0x004fe200000000ff */
[----:B------:R-:W-:Y:S01]  /*a960*/  FADD.FTZ R100, R100, R129 ;  /* 0x0000008164647221 */ /* 0x000fe20000010000 */
[----:B----4-:R-:W-:Y:S01]  /*a970*/  F2FP.PACK_AB R54, R97, R96 ;  /* 0x000000606136723e */ /* 0x010fe200000000ff */
[----:B------:R-:W-:-:S02]  /*a980*/  FADD.FTZ R103, R98, R103 ;  /* 0x0000006762677221 */ /* 0x000fc40000010000 */
[----:B------:R-:W-:Y:S02]  /*a990*/  FADD.FTZ R100, R101, R100 ;  /* 0x0000006465647221 */ /* 0x000fe40000010000 */
[----:B------:R-:W-:Y:S01]  /*a9a0*/  MUFU.EX2 R81, R81 ;  /* 0x0000005100517308 */ /* 0x000fe20000000800 */
[----:B------:R-:W-:Y:S01]  /*a9b0*/  FADD.FTZ R99, R99, R103 ;  /* 0x0000006763637221 */ /* 0x000fe20000010000 */
[C---:B-1----:R-:W-:Y:S01]  /*a9c0*/  HMMA.16816.F32 R16, R52.reuse, R28, R16 ;  /* 0x0000001c3410723c */ /* 0x042fe20000001810 */
[----:B------:R-:W-:Y:S02]  /*a9d0*/  FADD.FTZ R96, R96, R100 ;  /* 0x0000006460607221 */ /* 0x000fe40000010000 */
[----:B------:R-:W-:Y:S02]  /*a9e0*/  FADD.FTZ R99, R94, R99 ;  /* 0x000000635e637221 */ /* 0x000fe40000010000 */
[----:B------:R-:W-:Y:S01]  /*a9f0*/  FADD.FTZ R96, R97, R96 ;  /* 0x0000006061607221 */ /* 0x000fe20000010000 */
[----:B------:R-:W-:Y:S02]  /*aa00*/  MUFU.EX2 R4, R77 ;  /* 0x0000004d00047308 */ /* 0x000fe40000000800 */
[----:B------:R-:W-:Y:S01]  /*aa10*/  HMMA.16816.F32 R12, R52, R30, R12 ;  /* 0x0000001e340c723c */ /* 0x000fe2000000180c */
[----:B------:R-:W1:Y:S01]  /*aa20*/  LDSM.16.MT88.4 R28, [R234+0xf800] ;  /* 0x00f80000ea1c783b */ /* 0x000e620000004200 */
[----:B------:R-:W-:-:S04]  /*aa30*/  FADD.FTZ R96, R92, R96 ;  /* 0x000000605c607221 */ /* 0x000fc80000010000 */
[----:B------:R-:W-:Y:S02]  /*aa40*/  MUFU.EX2 R72, R72 ;  /* 0x0000004800487308 */ /* 0x000fe40000000800 */
[C---:B------:R-:W-:Y:S06]  /*aa50*/  HMMA.16816.F32 R24, R52.reuse, R32, R24 ;  /* 0x000000203418723c */ /* 0x040fec0000001818 */
[----:B------:R-:W-:Y:S02]  /*aa60*/  MUFU.EX2 R73, R73 ;  /* 0x0000004900497308 */ /* 0x000fe40000000800 */
[C---:B------:R-:W-:Y:S01]  /*aa70*/  HMMA.16816.F32 R20, R52.reuse, R34, R20 ;  /* 0x000000223414723c */ /* 0x040fe20000001814 */
[----:B------:R-:W2:Y:S05]  /*aa80*/  LDSM.16.MT88.4 R32, [R237+0xf800] ;  /* 0x00f80000ed20783b */ /* 0x000eaa0000004200 */
[----:B------:R-:W-:Y:S02]  /*aa90*/  MUFU.EX2 R3, R3 ;  /* 0x0000000300037308 */ /* 0x000fe40000000800 */
[C---:B---3--:R-:W-:Y:S06]  /*aaa0*/  HMMA.16816.F32 R8, R52.reuse, R48, R8 ;  /* 0x000000303408723c */ /* 0x048fec0000001808 */
[----:B------:R-:W-:Y:S02]  /*aab0*/  MUFU.EX2 R70, R70 ;  /* 0x0000004600467308 */ /* 0x000fe40000000800 */
[C---:B------:R-:W-:Y:S01]  /*aac0*/  HMMA.16816.F32 R44, R52.reuse, R50, R44 ;  /* 0x00000032342c723c */ /* 0x040fe2000000182c */
[----:B------:R-:W3:Y:S05]  /*aad0*/  LDSM.16.MT88.4 R48, [R233+0xf800] ;  /* 0x00f80000e930783b */ /* 0x000eea0000004200 */
[----:B------:R-:W-:Y:S02]  /*aae0*/  MUFU.EX2 R66, R66 ;  /* 0x0000004200427308 */ /* 0x000fe40000000800 */
[C---:B------:R-:W-:Y:S06]  /*aaf0*/  HMMA.16816.F32 R40, R52.reuse, R56, R40 ;  /* 0x000000383428723c */ /* 0x040fec0000001828 */
[----:B------:R-:W-:Y:S02]  /*ab00*/  MUFU.EX2 R67, R67 ;  /* 0x0000004300437308 */ /* 0x000fe40000000800 */
[----:B------:R-:W-:Y:S01]  /*ab10*/  HMMA.16816.F32 R36, R52, R58, R36 ;  /* 0x0000003a3424723c */ /* 0x000fe20000001824 */
[----:B------:R-:W4:Y:S05]  /*ab20*/  LDSM.16.MT88.4 R56, [R232+0xf800] ;  /* 0x00f80000e838783b */ /* 0x000f2a0000004200 */
        /* <DEDUP_REMOVED lines=13> */
[----:B------:R-:W-:Y:S01]  /*ac00*/  MUFU.EX2 R64, R64 ;  /* 0x0000004000407308 */ /* 0x000fe20000000800 */
[----:B------:R-:W-:-:S02]  /*ac10*/  FADD.FTZ R91, R86, R91 ;  /* 0x0000005b565b7221 */ /* 0x000fc40000010000 */
[----:B------:R-:W-:-:S03]  /*ac20*/  FADD.FTZ R89, R84, R89 ;  /* 0x0000005954597221 */ /* 0x000fc60000010000 */
[C---:B------:R-:W-:Y:S01]  /*ac30*/  HMMA.16816.F32 R12, R52.reuse, R30, R12 ;  /* 0x0000001e340c723c */ /* 0x040fe2000000180c */
[----:B------:R-:W1:Y:S01]  /*ac40*/  LDSM.16.MT88.4 R28, [R237+0x10000] ;  /* 0x01000000ed1c783b */ /* 0x000e620000004200 */
[----:B------:R-:W-:Y:S06]  /*ac50*/  MUFU.EX2 R65, R65 ;  /* 0x0000004100417308 */ /* 0x000fec0000000800 */
[C---:B--2---:R-:W-:Y:S02]  /*ac60*/  HMMA.16816.F32 R24, R52.reuse, R32, R24 ;  /* 0x000000203418723c */ /* 0x044fe40000001818 */
[----:B------:R-:W-:Y:S06]  /*ac70*/  MUFU.EX2 R62, R62 ;  /* 0x0000003e003e7308 */ /* 0x000fec0000000800 */
[C---:B------:R-:W-:Y:S01]  /*ac80*/  HMMA.16816.F32 R20, R52.reuse, R34, R20 ;  /* 0x000000223414723c */ /* 0x040fe20000001814 */
[----:B------:R-:W2:Y:S01]  /*ac90*/  LDSM.16.MT88.4 R32, [R234+0x10000] ;  /* 0x01000000ea20783b */ /* 0x000ea20000004200 */
[----:B------:R-:W5:Y:S06]  /*aca0*/  MUFU.EX2 R63, R63 ;  /* 0x0000003f003f7308 */ /* 0x000f6c0000000800 */
[C---:B---3--:R-:W-:Y:S02]  /*acb0*/  HMMA.16816.F32 R8, R52.reuse, R48, R8 ;  /* 0x000000303408723c */ /* 0x048fe40000001808 */
[----:B------:R-:W-:Y:S06]  /*acc0*/  MUFU.EX2 R71, R71 ;  /* 0x0000004700477308 */ /* 0x000fec0000000800 */
[----:B------:R-:W-:Y:S01]  /*acd0*/  HMMA.16816.F32 R44, R52, R50, R44 ;  /* 0x00000032342c723c */ /* 0x000fe2000000182c */
[----:B------:R-:W3:Y:S01]  /*ace0*/  LDSM.16.MT88.4 R48, [R233+0x10000] ;  /* 0x01000000e930783b */ /* 0x000ee20000004200 */
[----:B------:R-:W1:Y:S01]  /*acf0*/  MUFU.EX2 R251, R251 ;  /* 0x000000fb00fb7308 */ /* 0x000e620000000800 */
[----:B-----5:R-:W-:-:S05]  /*ad00*/  F2FP.PACK_AB R145, R63, R62 ;  /* 0x0000003e3f91723e */ /* 0x020fca00000000ff */
[C---:B----4-:R-:W-:Y:S02]  /*ad10*/  HMMA.16816.F32 R40, R52.reuse, R56, R40 ;  /* 0x000000383428723c */ /* 0x050fe40000001828 */
[----:B------:R-:W-:Y:S05]  /*ad20*/  MUFU.EX2 R252, R252 ;  /* 0x000000fc00fc7308 */ /* 0x000fea0000000800 */
[--C-:B------:R-:W-:Y:S01]  /*ad30*/  FFMA.FTZ R56, R78, c[0x0][0x23c], -R113.reuse ;  /* 0x00008f004e387a23 */ /* 0x100fe20000010871 */
[----:B------:R-:W-:Y:S01]  /*ad40*/  HMMA.16816.F32 R36, R52, R58, R36 ;  /* 0x0000003a3424723c */ /* 0x000fe20000001824 */
[----:B------:R-:W-:Y:S01]  /*ad50*/  FFMA.FTZ R57, R79, c[0x0][0x23c], -R113 ;  /* 0x00008f004f397a23 */ /* 0x000fe20000010871 */
[----:B-1----:R-:W-:-:S03]  /*ad60*/  F2FP.PACK_AB R147, R251, R71 ;  /* 0x00000047fb93723e */ /* 0x002fc600000000ff */
[----:B------:R-:W1:Y:S02]  /*ad70*/  MUFU.EX2 R56, R56 ;  /* 0x0000003800387308 */ /* 0x000e640000000800 */
[----:B------:R-:W-:Y:S01]  /*ad80*/  F2FP.PACK_AB R53, R87, R86 ;  /* 0x000000565735723e */ /* 0x000fe200000000ff */
[--C-:B------:R-:W-:Y:S01]  /*ad90*/  FFMA.FTZ R58, R74, c[0x0][0x23c], -R113.reuse ;  /* 0x00008f004a3a7a23 */ /* 0x100fe20000010871 */
[----:B------:R-:W-:Y:S01]  /*ada0*/  F2FP.PACK_AB R55, R83, R82 ;  /* 0x000000525337723e */ /* 0x000fe200000000ff */
[----:B------:R-:W-:Y:S01]  /*adb0*/  FFMA.FTZ R59, R75, c[0x0][0x23c], -R113 ;  /* 0x00008f004b3b7a23 */ /* 0x000fe20000010871 */
[----:B------:R-:W-:Y:S01]  /*adc0*/  F2FP.PACK_AB R52, R85, R84 ;  /* 0x000000545534723e */ /* 0x000fe200000000ff */
[----:B------:R-:W-:Y:S01]  /*add0*/  FFMA.FTZ R74, R76, c[0x0][0x23c], -R114 ;  /* 0x00008f004c4a7a23 */ /* 0x000fe20000010872 */
[----:B------:R-:W-:Y:S01]  /*ade0*/  F2FP.PACK_AB R54, R81, R80 ;  /* 0x000000505136723e */ /* 0x000fe200000000ff */
[----:B------:R-:W-:Y:S01]  /*adf0*/  MUFU.EX2 R57, R57 ;  /* 0x0000003900397308 */ /* 0x000fe20000000800 */
[----:B------:R-:W-:-:S02]  /*ae00*/  FADD.FTZ R87, R87, R91 ;  /* 0x0000005b57577221 */ /* 0x000fc40000010000 */
[----:B------:R-:W-:Y:S02]  /*ae10*/  FADD.FTZ R85, R85, R89 ;  /* 0x0000005955557221 */ /* 0x000fe40000010000 */
[----:B------:R-:W-:Y:S01]  /*ae20*/  FADD.FTZ R87, R82, R87 ;  /* 0x0000005752577221 */ /* 0x000fe20000010000 */
[C---:B------:R-:W-:Y:S01]  /*ae30*/  HMMA.16816.F32 R24, R52.reuse, R28, R24 ;  /* 0x0000001c3418723c */ /* 0x040fe20000001818 */
[----:B------:R-:W-:Y:S01]  /*ae40*/  FADD.FTZ R85, R80, R85 ;  /* 0x0000005550557221 */ /* 0x000fe20000010000 */
[----:B------:R-:W-:Y:S01]  /*ae50*/  MUFU.EX2 R58, R58 ;  /* 0x0000003a003a7308 */ /* 0x000fe20000000800 */
[----:B------:R-:W-:Y:S02]  /*ae60*/  FADD.FTZ R83, R83, R87 ;  /* 0x0000005753537221 */ /* 0x000fe40000010000 */
[----:B------:R-:W-:Y:S02]  /*ae70*/  FADD.FTZ R81, R81, R85 ;  /* 0x0000005551517221 */ /* 0x000fe40000010000 */
[----:B-1----:R-:W-:Y:S01]  /*ae80*/  FADD.FTZ R83, R56, R83 ;  /* 0x0000005338537221 */ /* 0x002fe20000010000 */
[C---:B------:R-:W-:Y:S01]  /*ae90*/  HMMA.16816.F32 R20, R52.reuse, R30, R20 ;  /* 0x0000001e3414723c */ /* 0x040fe20000001814 */
[----:B------:R-:W1:Y:S01]  /*aea0*/  LDSM.16.MT88.4 R28, [R232+0x10000] ;  /* 0x01000000e81c783b */ /* 0x000e620000004200 */
[----:B------:R-:W-:Y:S06]  /*aeb0*/  MUFU.EX2 R59, R59 ;  /* 0x0000003b003b7308 */ /* 0x000fec0000000800 */
[C---:B--2---:R-:W-:Y:S02]  /*aec0*/  HMMA.16816.F32 R16, R52.reuse, R32, R16 ;  /* 0x000000203410723c */ /* 0x044fe40000001810 */
[----:B------:R-:W2:Y:S06]  /*aed0*/  MUFU.EX2 R74, R74 ;  /* 0x0000004a004a7308 */ /* 0x000eac0000000800 */
[C---:B------:R-:W-:Y:S01]  /*aee0*/  HMMA.16816.F32 R12, R52.reuse, R34, R12 ;  /* 0x00000022340c723c */ /* 0x040fe2000000180c */
[----:B------:R-:W4:Y:S07]  /*aef0*/  LDSM.16.MT88.4 R32, [R237+0x10800] ;  /* 0x01080000ed20783b */ /* 0x000f2e0000004200 */
[----:B---3--:R-:W-:Y:S01]  /*af00*/  HMMA.16816.F32 R8, R52, R48, R8 ;  /* 0x000000303408723c */ /* 0x008fe20000001808 */
[----:B--2---:R-:W-:-:S07]  /*af10*/  FADD.FTZ R81, R74, R81 ;  /* 0x000000514a517221 */ /* 0x004fce0000010000 */
[C---:B------:R-:W-:Y:S01]  /*af20*/  HMMA.16816.F32 R44, R52.reuse, R50, R44 ;  /* 0x00000032342c723c */ /* 0x040fe2000000182c */
[----:B------:R-:W2:Y:S07]  /*af30*/  LDSM.16.MT88.4 R48, [R234+0x10800] ;  /* 0x01080000ea30783b */ /* 0x000eae0000004200 */
[C---:B-1----:R-:W-:Y:S08]  /*af40*/  HMMA.16816.F32 R40, R52.reuse, R28, R40 ;  /* 0x0000001c3428723c */ /* 0x042ff00000001828 */
[----:B------:R-:W-:Y:S01]  /*af50*/  HMMA.16816.F32 R36, R52, R30, R36 ;  /* 0x0000001e3424723c */ /* 0x000fe20000001824 */
[----:B------:R-:W1:Y:S06]  /*af60*/  LDSM.16.MT88.4 R28, [R233+0x10800] ;  /* 0x01080000e91c783b */ /* 0x000e6c0000004200 */
[C---:B------:R-:W-:Y:S01]  /*af70*/  F2FP.PACK_AB R53, R57.reuse, R56 ;  /* 0x000000383935723e */ /* 0x040fe200000000ff */
[----:B------:R-:W-:Y:S01]  /*af80*/  FADD.FTZ R57, R57, R83 ;  /* 0x0000005339397221 */ /* 0x000fe20000010000 */
[----:B------:R-:W-:-:S02]  /*af90*/  F2FP.PACK_AB R55, R59, R58 ;  /* 0x0000003a3b37723e */ /* 0x000fc400000000ff */
[C---:B------:R-:W-:Y:S01]  /*afa0*/  F2FP.PACK_AB R52, R4.reuse, R74 ;  /* 0x0000004a0434723e */ /* 0x040fe200000000ff */
[----:B------:R-:W-:Y:S01]  /*afb0*/  FADD.FTZ R4, R4, R81 ;  /* 0x0000005104047221 */ /* 0x000fe20000010000 */
[----:B------:R-:W-:Y:S01]  /*afc0*/  F2FP.PACK_AB R54, R73, R72 ;  /* 0x000000484936723e */ /* 0x000fe200000000ff */
[----:B------:R-:W-:Y:S02]  /*afd0*/  FADD.FTZ R57, R58, R57 ;  /* 0x000000393a397221 */ /* 0x000fe40000010000 */
[----:B------:R-:W-:Y:S02]  /*afe0*/  FADD.FTZ R4, R72, R4 ;  /* 0x0000000448047221 */ /* 0x000fe40000010000 */
[----:B------:R-:W-:Y:S02]  /*aff0*/  FADD.FTZ R59, R59, R57 ;  /* 0x000000393b3b7221 */ /* 0x000fe40000010000 */
[----:B----4-:R-:W-:Y:S01]  /*b000*/  HMMA.16816.F32 R24, R52, R32, R24 ;  /* 0x000000203418723c */ /* 0x010fe20000001818 */
[----:B------:R-:W-:-:S02]  /*b010*/  FADD.FTZ R73, R73, R4 ;  /* 0x0000000449497221 */ /* 0x000fc40000010000 */
[----:B------:R-:W-:Y:S02]  /*b020*/  FADD.FTZ R59, R3, R59 ;  /* 0x0000003b033b7221 */ /* 0x000fe40000010000 */
[----:B------:R-:W-:-:S03]  /*b030*/  FADD.FTZ R73, R68, R73 ;  /* 0x0000004944497221 */ /* 0x000fc60000010000 */
[C---:B------:R-:W-:Y:S01]  /*b040*/  HMMA.16816.F32 R20, R52.reuse, R34, R20 ;  /* 0x000000223414723c */ /* 0x040fe20000001814 */
[----:B------:R-:W3:Y:S07]  /*b050*/  LDSM.16.MT88.4 R32, [R232+0x10800] ;  /* 0x01080000e820783b */ /* 0x000eee0000004200 */
[C---:B--2---:R-:W-:Y:S08]  /*b060*/  HMMA.16816.F32 R16, R52.reuse, R48, R16 ;  /* 0x000000303410723c */ /* 0x044ff00000001810 */
[C---:B-1----:R-:W-:Y:S08]  /*b070*/  HMMA.16816.F32 R8, R52.reuse, R28, R8 ;  /* 0x0000001c3408723c */ /* 0x042ff00000001808 */
[C---:B------:R-:W-:Y:S01]  /*b080*/  HMMA.16816.F32 R44, R52.reuse, R30, R44 ;  /* 0x0000001e342c723c */ /* 0x040fe2000000182c */
[----:B------:R-:W1:Y:S07]  /*b090*/  LDSM.16.MT88.4 R28, [R234+0x11000] ;  /* 0x01100000ea1c783b */ /* 0x000e6e0000004200 */
[C---:B------:R-:W-:Y:S01]  /*b0a0*/  HMMA.16816.F32 R12, R52.reuse, R50, R12 ;  /* 0x00000032340c723c */ /* 0x040fe2000000180c */
[----:B------:R-:W2:Y:S07]  /*b0b0*/  LDSM.16.MT88.4 R48, [R237+0x11000] ;  /* 0x01100000ed30783b */ /* 0x000eae0000004200 */
[C---:B---3--:R-:W-:Y:S08]  /*b0c0*/  HMMA.16816.F32 R40, R52.reuse, R32, R40 ;  /* 0x000000203428723c */ /* 0x048ff00000001828 */
[----:B------:R-:W-:Y:S01]  /*b0d0*/  HMMA.16816.F32 R36, R52, R34, R36 ;  /* 0x000000223424723c */ /* 0x000fe20000001824 */
[----:B------:R-:W3:Y:S06]  /*b0e0*/  LDSM.16.MT88.4 R32, [R233+0x11000] ;  /* 0x01100000e920783b */ /* 0x000eec0000004200 */
[C---:B------:R-:W-:Y:S01]  /*b0f0*/  F2FP.PACK_AB R53, R70.reuse, R3 ;  /* 0x000000034635723e */ /* 0x040fe200000000ff */
[----:B------:R-:W-:Y:S01]  /*b100*/  FADD.FTZ R70, R70, R59 ;  /* 0x0000003b46467221 */ /* 0x000fe20000010000 */
[----:B------:R-:W-:-:S02]  /*b110*/  F2FP.PACK_AB R55, R67, R66 ;  /* 0x000000424337723e */ /* 0x000fc400000000ff */
[C---:B------:R-:W-:Y:S01]  /*b120*/  F2FP.PACK_AB R52, R69.reuse, R68 ;  /* 0x000000444534723e */ /* 0x040fe200000000ff */
[----:B------:R-:W-:Y:S01]  /*b130*/  FADD.FTZ R69, R69, R73 ;  /* 0x0000004945457221 */ /* 0x000fe20000010000 */
[----:B------:R-:W-:Y:S01]  /*b140*/  F2FP.PACK_AB R54, R65, R64 ;  /* 0x000000404136723e */ /* 0x000fe200000000ff */
[----:B------:R-:W-:Y:S01]  /*b150*/  FADD.FTZ R70, R66, R70 ;  /* 0x0000004642467221 */ /* 0x000fe20000010000 */
[----:B------:R-:W-:Y:S01]  /*b160*/  LEA.HI.X R3, R165, c[0x0][0x16c], R164, 0x1, P0 ;  /* 0x00005b00a5037a11 */ /* 0x000fe200000f0ca4 */
[----:B------:R-:W-:Y:S02]  /*b170*/  FADD.FTZ R69, R64, R69 ;  /* 0x0000004540457221 */ /* 0x000fe40000010000 */
[----:B------:R-:W-:Y:S02]  /*b180*/  FADD.FTZ R67, R67, R70 ;  /* 0x0000004643437221 */ /* 0x000fe40000010000 */
[----:B-1----:R-:W-:Y:S01]  /*b190*/  HMMA.16816.F32 R16, R52, R28, R16 ;  /* 0x0000001c3410723c */ /* 0x002fe20000001810 */
[----:B------:R-:W-:-:S02]  /*b1a0*/  FADD.FTZ R65, R65, R69 ;  /* 0x0000004541417221 */ /* 0x000fc40000010000 */
[----:B------:R-:W-:Y:S02]  /*b1b0*/  FADD.FTZ R67, R62, R67 ;  /* 0x000000433e437221 */ /* 0x000fe40000010000 */
[----:B------:R-:W-:Y:S02]  /*b1c0*/  IMAD.MOV.U32 R249, RZ, RZ, R3 ;  /* 0x000000fffff97224 */ /* 0x000fe400078e0003 */
[--C-:B------:R-:W-:Y:S01]  /*b1d0*/  FFMA.FTZ R28, R60, c[0x0][0x23c], -R114.reuse ;  /* 0x00008f003c1c7a23 */ /* 0x100fe20000010872 */
[C---:B------:R-:W-:Y:S01]  /*b1e0*/  HMMA.16816.F32 R12, R52.reuse, R30, R12 ;  /* 0x0000001e340c723c */ /* 0x040fe2000000180c */
[--C-:B------:R-:W-:Y:S02]  /*b1f0*/  FFMA.FTZ R29, R61, c[0x0][0x23c], -R114.reuse ;  /* 0x00008f003d1d7a23 */ /* 0x100fe40000010872 */
[----:B------:R-:W-:Y:S02]  /*b200*/  FADD.FTZ R67, R63, R67 ;  /* 0x000000433f437221 */ /* 0x000fe40000010000 */
[----:B------:R-:W1:Y:S02]  /*b210*/  MUFU.EX2 R28, R28 ;  /* 0x0000001c001c7308 */ /* 0x000e640000000800 */
[----:B------:R-:W-:Y:S01]  /*b220*/  FFMA.FTZ R30, R107, c[0x0][0x23c], -R114 ;  /* 0x00008f006b1e7a23 */ /* 0x000fe20000010872 */
[----:B--2---:R-:W-:Y:S01]  /*b230*/  HMMA.16816.F32 R24, R52, R48, R24 ;  /* 0x000000303418723c */ /* 0x004fe20000001818 */
[----:B------:R-:W-:-:S04]  /*b240*/  FADD.FTZ R67, R71, R67 ;  /* 0x0000004347437221 */ /* 0x000fc80000010000 */
[----:B------:R-:W2:Y:S01]  /*b250*/  MUFU.EX2 R29, R29 ;  /* 0x0000001d001d7308 */ /* 0x000ea20000000800 */
[----:B------:R-:W-:Y:S02]  /*b260*/  FADD.FTZ R251, R251, R67 ;  /* 0x00000043fbfb7221 */ /* 0x000fe40000010000 */
[C---:B------:R-:W-:Y:S01]  /*b270*/  HMMA.16816.F32 R20, R52.reuse, R50, R20 ;  /* 0x000000323414723c */ /* 0x040fe20000001814 */
[----:B------:R-:W4:Y:S04]  /*b280*/  LDSM.16.MT88.4 R48, [R232+0x11000] ;  /* 0x01100000e830783b */ /* 0x000f280000004200 */
[----:B------:R-:W5:Y:S01]  /*b290*/  MUFU.EX2 R30, R30 ;  /* 0x0000001e001e7308 */ /* 0x000f620000000800 */
[----:B-1----:R-:W-:Y:S02]  /*b2a0*/  FADD.FTZ R65, R28, R65 ;  /* 0x000000411c417221 */ /* 0x002fe40000010000 */
[----:B---3--:R-:W-:Y:S01]  /*b2b0*/  HMMA.16816.F32 R8, R52, R32, R8 ;  /* 0x000000203408723c */ /* 0x008fe20000001808 */
[C---:B--2---:R-:W-:Y:S01]  /*b2c0*/  F2FP.PACK_AB R144, R29.reuse, R28 ;  /* 0x0000001c1d90723e */ /* 0x044fe200000000ff */
[----:B------:R-:W-:-:S06]  /*b2d0*/  FADD.FTZ R65, R29, R65 ;  /* 0x000000411d417221 */ /* 0x000fcc0000010000 */
[----:B------:R-:W-:Y:S01]  /*b2e0*/  HMMA.16816.F32 R44, R52, R34, R44 ;  /* 0x00000022342c723c */ /* 0x000fe2000000182c */
[----:B-----5:R-:W-:Y:S01]  /*b2f0*/  F2FP.PACK_AB R146, R252, R30 ;  /* 0x0000001efc92723e */ /* 0x020fe200000000ff */
[----:B------:R-:W-:-:S04]  /*b300*/  FADD.FTZ R65, R30, R65 ;  /* 0x000000411e417221 */ /* 0x000fc80000010000 */
[----:B------:R-:W-:Y:S02]  /*b310*/  FADD.FTZ R252, R252, R65 ;  /* 0x00000041fcfc7221 */ /* 0x000fe40000010000 */
[C---:B------:R-:W-:Y:S08]  /*b320*/  HMMA.16816.F32 R160, R144.reuse, R156, R24 ;  /* 0x0000009c90a0723c */ /* 0x040ff00000001818 */
[----:B------:R-:W-:Y:S01]  /*b330*/  HMMA.16816.F32 R156, R144, R158, R20 ;  /* 0x0000009e909c723c */ /* 0x000fe20000001814 */
[----:B------:R-:W1:Y:S07]  /*b340*/  LDSM.16.MT88.4 R20, [R232+0x11800] ;  /* 0x01180000e814783b */ /* 0x000e6e0000004200 */
[C---:B----4-:R-:W-:Y:S08]  /*b350*/  HMMA.16816.F32 R40, R52.reuse, R48, R40 ;  /* 0x000000303428723c */ /* 0x050ff00000001828 */
[----:B------:R-:W-:Y:S08]  /*b360*/  HMMA.16816.F32 R36, R52, R50, R36 ;  /* 0x000000323424723c */ /* 0x000ff00000001824 */
[C---:B------:R-:W-:Y:S08]  /*b370*/  HMMA.16816.F32 R152, R144.reuse, R132, R16 ;  /* 0x000000849098723c */ /* 0x040ff00000001810 */
[C---:B------:R-:W-:Y:S08]  /*b380*/  HMMA.16816.F32 R136, R144.reuse, R148, R8 ;  /* 0x000000949088723c */ /* 0x040ff00000001808 */
[C---:B------:R-:W-:Y:S08]  /*b390*/  HMMA.16816.F32 R132, R144.reuse, R134, R12 ;  /* 0x000000869084723c */ /* 0x040ff0000000180c */
[C---:B------:R-:W-:Y:S08]  /*b3a0*/  HMMA.16816.F32 R148, R144.reuse, R150, R44 ;  /* 0x000000969094723c */ /* 0x040ff0000000182c */
[C---:B-1----:R-:W-:Y:S08]  /*b3b0*/  HMMA.16816.F32 R140, R144.reuse, R20, R40 ;  /* 0x00000014908c723c */ /* 0x042ff00000001828 */
[----:B------:R-:W-:Y:S01]  /*b3c0*/  HMMA.16816.F32 R144, R144, R22, R36 ;  /* 0x000000169090723c */ /* 0x000fe20000001824 */
[----:B------:R-:W-:Y:S07]  /*b3d0*/  @!UPT UIADD3 URZ, URZ, URZ, URZ ;  /* 0x0000003f3f3ff290 */ /* 0x000fee000fffe03f */
[----:B------:R-:W-:Y:S11]  /*b3e0*/  @!P3 BRA `(.L_x_1531) ;  /* 0x00007c200000b947 */ /* 0x000ff60003800000 */
        /* <DEDUP_REMOVED lines=8> */
[----:B------:R-:W-:-:S06]  /*b470*/  UIADD3 UR12, UR4, 0x100, URZ ;  /* 0x00000100040c7890 */ /* 0x000fcc000fffe03f */
[----:B------:R-:W-:Y:S01]  /*b480*/  IMAD.U32 R8, RZ, RZ, UR12 ;  /* 0x0000000cff087e24 */ /* 0x000fe2000f8e00ff */
[----:B-1----:R-:W1:Y:S04]  /*b490*/  MUFU.RCP R4, R4 ;  /* 0x0000000400047308 */ /* 0x002e680000001000 */
[----:B------:R-:W-:-:S04]  /*b4a0*/  IABS R8, R8 ;  /* 0x0000000800087213 */ /* 0x000fc80000000000 */
[----:B------:R-:W2:Y:S01]  /*b4b0*/  R2UR UR11, R8 ;  /* 0x00000000080b73c2 */ /* 0x000ea200000e0000 */
[----:B-1----:R-:W-:-:S06]  /*b4c0*/  IADD3 R4, R4, 0xffffffe, RZ ;  /* 0x0ffffffe04047810 */ /* 0x002fcc0007ffe0ff */
[----:B------:R-:W1:Y:S02]  /*b4d0*/  F2I.FTZ.U32.TRUNC.NTZ R4, R4 ;  /* 0x0000000400047305 */ /* 0x000e64000021f000 */
[----:B-1----:R1:W3:Y:S02]  /*b4e0*/  R2UR UR27, R4 ;  /* 0x00000000041b73c2 */ /* 0x0022e400000e0000 */
[----:B-1----:R-:W-:Y:S01]  /*b4f0*/  MOV R4, UR4 ;  /* 0x0000000400047c02 */ /* 0x002fe20008000f00 */
[----:B---3--:R-:W-:-:S03]  /*b500*/  UIADD3 UR5, URZ, -UR27, URZ ;  /* 0x8000001b3f057290 */ /* 0x008fc6000fffe03f */
        /* <DEDUP_REMOVED lines=18> */
[----:B------:R-:W-:Y:S02]  /*b630*/  ULOP3.LUT UR4, UR4, UR5, URZ, 0x3c, !UPT ;  /* 0x0000000504047292 */ /* 0x000fe4000f8e3c3f */
[----:B------:R-:W-:Y:S02]  /*b640*/  @!UP2 UIADD3 UR25, UR25, 0x1, URZ ;  /* 0x000000011919a890 */ /* 0x000fe4000fffe03f */
[----:B------:R-:W-:Y:S02]  /*b650*/  UISETP.GE.AND UP0, UPT, UR4, URZ, UPT ;  /* 0x0000003f0400728c */ /* 0x000fe4000bf06270 */
[----:B------:R-:W-:-:S02]  /*b660*/  @!UP1 UIADD3 UR6, UR6, -UR8, URZ ;  /* 0x8000000806069290 */ /* 0x000fc4000fffe03f */
[----:B------:R-:W-:Y:S02]  /*b670*/  @!UP1 UIADD3 UR13, UR13, 0x1, URZ ;  /* 0x000000010d0d9890 */ /* 0x000fe4000fffe03f */
[----:B------:R-:W-:Y:S02]  /*b680*/  UISETP.GE.U32.AND UP3, UPT, UR6, UR8, UPT ;  /* 0x000000080600728c */ /* 0x000fe4000bf66070 */
[----:B------:R-:W-:Y:S02]  /*b690*/  UISETP.GE.AND UP1, UPT, UR12, URZ, UPT ;  /* 0x0000003f0c00728c */ /* 0x000fe4000bf26270 */
[----:B------:R-:W-:Y:S02]  /*b6a0*/  @UP4 UIADD3 UR25, UR25, 0x1, URZ ;  /* 0x0000000119194890 */ /* 0x000fe4000fffe03f */
[----:B------:R-:W-:Y:S02]  /*b6b0*/  UISETP.NE.AND UP2, UPT, URZ, UR5, UPT ;  /* 0x000000053f00728c */ /* 0x000fe4000bf45270 */
[----:B------:R-:W-:-:S03]  /*b6c0*/  ULOP3.LUT UR4, URZ, UR5, URZ, 0x33, !UPT ;  /* 0x000000053f047292 */ /* 0x000fc6000f8e333f */
[----:B------:R-:W-:Y:S02]  /*b6d0*/  @UP3 UIADD3 UR13, UR13, 0x1, URZ ;  /* 0x000000010d0d3890 */ /* 0x000fe4000fffe03f */
[----:B------:R-:W-:Y:S02]  /*b6e0*/  @!UP1 UIADD3 UR25, -UR25, URZ, URZ ;  /* 0x0000003f19199290 */ /* 0x000fe4000fffe13f */
[----:B------:R-:W-:Y:S02]  /*b6f0*/  @!UP0 UIADD3 UR13, -UR13, URZ, URZ ;  /* 0x0000003f0d0d8290 */ /* 0x000fe4000fffe13f */
[----:B------:R-:W-:Y:S02]  /*b700*/  USEL UR25, UR4, UR25, !UP2 ;  /* 0x0000001904197287 */ /* 0x000fe4000d000000 */
[----:B------:R-:W-:Y:S02]  /*b710*/  USEL UR4, UR4, UR13, !UP2 ;  /* 0x0000000d04047287 */ /* 0x000fe4000d000000 */
[----:B------:R-:W-:-:S02]  /*b720*/  UIMAD.WIDE UR8, UR25, 0x4, UR18 ;  /* 0x00000004190878a5 */ /* 0x000fc4000f8e0212 */
[----:B------:R-:W-:-:S04]  /*b730*/  UIMAD.WIDE UR12, UR4, 0x4, UR18 ;  /* 0x00000004040c78a5 */ /* 0x000fc8000f8e0212 */
[----:B------:R-:W-:Y:S01]  /*b740*/  IMAD.U32 R10, RZ, RZ, UR8 ;  /* 0x00000008ff0a7e24 */ /* 0x000fe2000f8e00ff */
[----:B------:R-:W-:Y:S01]  /*b750*/  MOV R11, UR9 ;  /* 0x00000009000b7c02 */ /* 0x000fe20008000f00 */
[----:B------:R-:W-:Y:S01]  /*b760*/  IMAD.U32 R8, RZ, RZ, UR12 ;  /* 0x0000000cff087e24 */ /* 0x000fe2000f8e00ff */
[----:B------:R-:W-:-:S03]  /*b770*/  MOV R9, UR13 ;  /* 0x0000000d00097c02 */ /* 0x000fc60008000f00 */
[----:B------:R1:W2:Y:S04]  /*b780*/  LDG.E R4, [R10.64] ;  /* 0x000000140a047981 */ /* 0x0002a8000c1e1900 */
[----:B------:R-:W2:Y:S01]  /*b790*/  LDG.E R8, [R8.64] ;  /* 0x0000001408087981 */ /* 0x000ea2000c1e1900 */
[----:B------:R-:W-:-:S04]  /*b7a0*/  UIADD3 UR8, UR25, -UR4, URZ ;  /* 0x8000000419087290 */ /* 0x000fc8000fffe03f */
[----:B------:R-:W-:-:S03]  /*b7b0*/  UIMAD UR8, UR8, UR5, -0x100 ;  /* 0xffffff00080874a4 */ /* 0x000fc6000f8e0205 */
[----:B------:R-:W-:Y:S02]  /*b7c0*/  ULDC.64 UR4, c[0x0][0x1a0] ;  /* 0x0000680000047ab9 */ /* 0x000fe40000000a00 */
[----:B------:R-:W-:Y:S02]  /*b7d0*/  USHF.R.S32.HI UR6, URZ, 0x1f, UR8 ;  /* 0x0000001f3f067899 */ /* 0x000fe40008011408 */
[----:B------:R-:W-:Y:S02]  /*b7e0*/  UIMAD.WIDE.U32 UR12, UR8, UR4, URZ ;  /* 0x00000004080c72a5 */ /* 0x000fe4000f8e003f */
[----:B------:R-:W-:-:S04]  /*b7f0*/  UIMAD UR6, UR6, UR4, URZ ;  /* 0x00000004060672a4 */ /* 0x000fc8000f8e023f */
[----:B------:R-:W-:Y:S01]  /*b800*/  UIMAD UR5, UR8, UR5, UR6 ;  /* 0x00000005080572a4 */ /* 0x000fe2000f8e0206 */
[----:B-1----:R-:W-:-:S03]  /*b810*/  IMAD.U32 R11, RZ, RZ, UR13 ;  /* 0x0000000dff0b7e24 */ /* 0x002fc6000f8e00ff */
[----:B------:R-:W-:Y:S01]  /*b820*/  UIADD3 UR5, UR13, UR5, URZ ;  /* 0x000000050d057290 */ /* 0x000fe2000fffe03f */
[----:B------:R-:W-:-:S05]  /*b830*/  MOV R10, UR12 ;  /* 0x0000000c000a7c02 */ /* 0x000fca0008000f00 */
        /* <DEDUP_REMOVED lines=8> */
.L_x_1532:
[----:B------:R-:W-:-:S04]  /*b8c0*/  ULEA UR4, -UR10, URZ, 0x8 ;  /* 0x0000003f0a047291 */ /* 0x000fc8000f8e413f */
[----:B------:R-:W-:Y:S02]  /*b8d0*/  USHF.R.S32.HI UR5, URZ, 0x1f, UR4 ;  /* 0x0000001f3f057899 */ /* 0x000fe40008011404 */
[----:B------:R-:W-:-:S04]  /*b8e0*/  MOV R8, UR4 ;  /* 0x0000000400087c02 */ /* 0x000fc80008000f00 */
[----:B------:R-:W-:Y:S02]  /*b8f0*/  MOV R4, UR5 ;  /* 0x0000000500047c02 */ /* 0x000fe40008000f00 */
.L_x_1533:
[----:B------:R-:W-:Y:S01]  /*b900*/  ISETP.GE.AND P0, PT, R244, c[0x0][0x220], PT ;  /* 0x00008800f4007a0c */ /* 0x000fe20003f06270 */
[----:B------:R-:W-:Y:S01]  /*b910*/  IMAD.U32 R9, RZ, RZ, UR10 ;  /* 0x0000000aff097e24 */ /* 0x000fe2000f8e00ff */
[C---:B------:R-:W-:Y:S01]  /*b920*/  LEA R177, P3, R8.reuse, R177, 0x1 ;  /* 0x000000b108b17211 */ /* 0x040fe200078608ff */
[----:B------:R-:W-:Y:S01]  /*b930*/  IMAD.U32 R7, RZ, RZ, UR10 ;  /* 0x0000000aff077e24 */ /* 0x000fe2000f8e00ff */
[----:B------:R-:W-:Y:S01]  /*b940*/  USHF.L.U32 UR5, UR15, 0x8, URZ ;  /* 0x000000080f057899 */ /* 0x000fe2000800063f */
[----:B------:R-:W-:Y:S01]  /*b950*/  IMAD.U32 R11, RZ, RZ, UR10 ;  /* 0x0000000aff0b7e24 */ /* 0x000fe2000f8e00ff */
[----:B------:R-:W-:Y:S01]  /*b960*/  LEA.HI.X R176, R8, R5, R4, 0x1, P3 ;  /* 0x0000000508b07211 */ /* 0x000fe200018f0c04 */
[----:B------:R-:W-:Y:S01]  /*b970*/  IMAD.U32 R30, RZ, RZ, UR10 ;  /* 0x0000000aff1e7e24 */ /* 0x000fe2000f8e00ff */
[----:B------:R-:W-:Y:S01]  /*b980*/  UISETP.GT.AND UP0, UPT, UR15, UR7, UPT ;  /* 0x000000070f00728c */ /* 0x000fe2000bf04270 */
[----:B------:R-:W-:Y:S02]  /*b990*/  IMAD.U32 R46, RZ, RZ, UR10 ;  /* 0x0000000aff2e7e24 */ /* 0x000fe4000f8e00ff */
[----:B------:R-:W-:-:S02]  /*b9a0*/  IMAD.U32 R44, RZ, RZ, UR10 ;  /* 0x0000000aff2c7e24 */ /* 0x000fc4000f8e00ff */
[----:B------:R-:W-:Y:S01]  /*b9b0*/  @!P0 IMAD.MOV.U32 R10, RZ, RZ, c[0x0][0x1a4] ;  /* 0x00006900ff0a8624 */ /* 0x000fe200078e00ff */
[-C--:B------:R-:W-:Y:S01]  /*b9c0*/  @!P0 LEA R9, P1, R9, R6.reuse, 0x5 ;  /* 0x0000000609098211 */ /* 0x080fe200078228ff */
[----:B------:R-:W-:Y:S01]  /*b9d0*/  @!P0 IMAD.MOV.U32 R12, RZ, RZ, c[0x0][0x1a4] ;  /* 0x00006900ff0c8624 */ /* 0x000fe200078e00ff */
[----:B------:R-:W-:Y:S01]  /*b9e0*/  @P0 STS.128 [R243+0xa000], RZ ;  /* 0x00a000fff3000388 */ /* 0x000fe20000000c00 */
[--C-:B------:R-:W-:Y:S01]  /*b9f0*/  @!P0 IMAD.MOV.U32 R13, RZ, RZ, R203.reuse ;  /* 0x000000ffff0d8224 */ /* 0x100fe200078e00cb */
[-C--:B------:R-:W-:Y:S01]  /*ba00*/  @!P0 LEA.HI.X R7, R7, R203.reuse, R10, 0x5, P1 ;  /* 0x000000cb07078211 */ /* 0x080fe200008f2c0a */
[----:B------:R-:W-:Y:S01]  /*ba10*/  IMAD.U32 R10, RZ, RZ, UR10 ;  /* 0x0000000aff0a7e24 */ /* 0x000fe2000f8e00ff */
[----:B------:R-:W-:Y:S01]  /*ba20*/  @!P0 LEA R11, P1, R11, R6, 0x6 ;  /* 0x000000060b0b8211 */ /* 0x000fe200078230ff */
[----:B------:R-:W-:Y:S02]  /*ba30*/  @!P0 IMAD.MOV.U32 R14, RZ, RZ, R6 ;  /* 0x000000ffff0e8224 */ /* 0x000fe400078e0006 */
[----:B------:R-:W-:Y:S01]  /*ba40*/  @!P0 IMAD.MOV.U32 R15, RZ, RZ, R203 ;  /* 0x000000ffff0f8224 */ /* 0x000fe200078e00cb */
[----:B------:R-:W-:Y:S01]  /*ba50*/  @!P0 LEA.HI.X R10, R10, R203, R12, 0x6, P1 ;  /* 0x000000cb0a0a8211 */ /* 0x000fe200008f340c */
[----:B------:R-:W-:-:S02]  /*ba60*/  @!P0 IMAD.MOV.U32 R12, RZ, RZ, R6 ;  /* 0x000000ffff0c8224 */ /* 0x000fc400078e0006 */
[----:B------:R-:W-:-:S04]  /*ba70*/  @!P0 IMAD.WIDE.U32 R46, R46, 0x60, R14 ;  /* 0x000000602e2e8825 */ /* 0x000fc800078e000e */
[----:B------:R-:W-:-:S04]  /*ba80*/  @!P0 IMAD.WIDE.U32 R30, R30, 0x50, R12 ;  /* 0x000000501e1e8825 */ /* 0x000fc800078e000c */
[----:B------:R-:W-:Y:S02]  /*ba90*/  IMAD.U32 R13, RZ, RZ, UR10 ;  /* 0x0000000aff0d7e24 */ /* 0x000fe4000f8e00ff */
[----:B------:R-:W-:Y:S02]  /*baa0*/  IMAD.U32 R12, RZ, RZ, UR10 ;  /* 0x0000000aff0c7e24 */ /* 0x000fe4000f8e00ff */
[----:B------:R-:W-:Y:S01]  /*bab0*/  @!P0 IMAD.MOV.U32 R14, RZ, RZ, c[0x0][0x1a4] ;  /* 0x00006900ff0e8624 */ /* 0x000fe200078e00ff */
[----:B------:R-:W-:Y:S01]  /*bac0*/  @!P0 LEA R13, P1, R13, R6, 0x7 ;  /* 0x000000060d0d8211 */ /* 0x000fe200078238ff */
[----:B------:R-:W-:Y:S02]  /*bad0*/  IMAD.U32 R42, RZ, RZ, UR10 ;  /* 0x0000000aff2a7e24 */ /* 0x000fe4000f8e00ff */
[----:B------:R-:W-:Y:S01]  /*bae0*/  @!P0 IMAD.MOV.U32 R16, RZ, RZ, R6 ;  /* 0x000000ffff108224 */ /* 0x000fe200078e0006 */
[----:B------:R-:W-:Y:S01]  /*baf0*/  @!P0 LEA.HI.X R12, R12, R203, R14, 0x7, P1 ;  /* 0x000000cb0c0c8211 */ /* 0x000fe200008f3c0e */
[----:B------:R-:W-:-:S02]  /*bb00*/  @!P0 IMAD.MOV.U32 R17, RZ, RZ, R203 ;  /* 0x000000ffff118224 */ /* 0x000fc400078e00cb */
[----:B------:R-:W-:Y:S02]  /*bb10*/  IMAD.U32 R40, RZ, RZ, UR10 ;  /* 0x0000000aff287e24 */ /* 0x000fe4000f8e00ff */
[----:B------:R-:W-:Y:S02]  /*bb20*/  @!P0 IMAD.MOV.U32 R14, RZ, RZ, R6 ;  /* 0x000000ffff0e8224 */ /* 0x000fe400078e0006 */
[----:B------:R-:W-:Y:S02]  /*bb30*/  IMAD.U32 R34, RZ, RZ, UR10 ;  /* 0x0000000aff227e24 */ /* 0x000fe4000f8e00ff */
[----:B------:R-:W-:Y:S02]  /*bb40*/  IMAD.U32 R18, RZ, RZ, UR10 ;  /* 0x0000000aff127e24 */ /* 0x000fe4000f8e00ff */
[----:B------:R-:W-:-:S04]  /*bb50*/  @!P0 IMAD.WIDE.U32 R44, R44, 0x70, R16 ;  /* 0x000000702c2c8825 */ /* 0x000fc800078e0010 */
[----:B------:R-:W-:-:S04]  /*bb60*/  @!P0 IMAD.WIDE.U32 R42, R42, 0x90, R14 ;  /* 0x000000902a2a8825 */ /* 0x000fc800078e000e */
[----:B------:R-:W-:-:S04]  /*bb70*/  @!P0 IMAD.WIDE.U32 R40, R40, 0xa0, R14 ;  /* 0x000000a028288825 */ /* 0x000fc800078e000e */
[----:B------:R-:W-:-:S04]  /*bb80*/  @!P0 IMAD.WIDE.U32 R34, R34, 0xb0, R14 ;  /* 0x000000b022228825 */ /* 0x000fc800078e000e */
[----:B------:R-:W-:-:S04]  /*bb90*/  @!P0 IMAD.WIDE.U32 R18, R18, 0xc0, R14 ;  /* 0x000000c012128825 */ /* 0x000fc800078e000e */
[----:B------:R-:W-:Y:S02]  /*bba0*/  IMAD.U32 R16, RZ, RZ, UR10 ;  /* 0x0000000aff107e24 */ /* 0x000fe4000f8e00ff */
[----:B------:R-:W-:Y:S02]  /*bbb0*/  IMAD.U32 R14, RZ, RZ, UR10 ;  /* 0x0000000aff0e7e24 */ /* 0x000fe4000f8e00ff */
[--C-:B------:R-:W-:Y:S02]  /*bbc0*/  @!P0 IMAD.MOV.U32 R20, RZ, RZ, R6.reuse ;  /* 0x000000ffff148224 */ /* 0x100fe400078e0006 */
[----:B------:R-:W-:Y:S02]  /*bbd0*/  @!P0 IMAD.MOV.U32 R21, RZ, RZ, R203 ;  /* 0x000000ffff158224 */ /* 0x000fe400078e00cb */
[----:B------:R-:W-:Y:S02]  /*bbe0*/  IMAD.U32 R24, RZ, RZ, UR10 ;  /* 0x0000000aff187e24 */ /* 0x000fe4000f8e00ff */
[----:B------:R-:W-:-:S02]  /*bbf0*/  @!P0 IMAD.MOV.U32 R202, RZ, RZ, R6 ;  /* 0x000000ffffca8224 */ /* 0x000fc400078e0006 */
[----:B------:R-:W-:-:S04]  /*bc00*/  @!P0 IMAD.WIDE.U32 R16, R16, 0xd0, R20 ;  /* 0x000000d010108825 */ /* 0x000fc800078e0014 */
[----:B------:R-:W-:Y:S01]  /*bc10*/  @!P0 IMAD.WIDE.U32 R14, R14, 0xe0, R20 ;  /* 0x000000e00e0e8825 */ /* 0x000fe200078e0014 */
[----:B------:R-:W-:-:S03]  /*bc20*/  @!P0 IADD3 R20, P2, P1, R8, UR24, R6 ;  /* 0x0000001808148c10 */ /* 0x000fc6000f95e006 */
[----:B------:R-:W-:Y:S02]  /*bc30*/  @!P0 IMAD.MOV.U32 R22, RZ, RZ, R6 ;  /* 0x000000ffff168224 */ /* 0x000fe400078e0006 */
[----:B------:R-:W-:Y:S01]  /*bc40*/  @!P0 IMAD.WIDE.U32 R24, R24, 0x30, R202 ;  /* 0x0000003018188825 */ /* 0x000fe200078e00ca */
[--C-:B------:R-:W-:Y:S02]  /*bc50*/  @!P0 IADD3.X R202, R4, UR14, R203.reuse, P2, P1 ;  /* 0x0000000e04ca8c10 */ /* 0x100fe400097e24cb */
[C---:B------:R-:W-:Y:S01]  /*bc60*/  @!P0 LEA R38, P2, R20.reuse, c[0x0][0x170], 0x1 ;  /* 0x00005c0014268a11 */ /* 0x040fe200078408ff */
[----:B------:R-:W-:Y:S02]  /*bc70*/  IMAD.U32 R36, RZ, RZ, UR10 ;  /* 0x0000000aff247e24 */ /* 0x000fe4000f8e00ff */
[----:B------:R-:W-:Y:S01]  /*bc80*/  @!P0 IMAD.MOV.U32 R23, RZ, RZ, R203 ;  /* 0x000000ffff178224 */ /* 0x000fe200078e00cb */
[----:B------:R-:W-:Y:S01]  /*bc90*/  @!P0 LEA.HI.X R39, R20, c[0x0][0x174], R202, 0x1, P2 ;  /* 0x00005d0014278a11 */ /* 0x000fe200010f0cca */
[----:B------:R-:W-:Y:S01]  /*bca0*/  @!P0 IMAD.MOV.U32 R6, RZ, RZ, c[0x0][0x1a4] ;  /* 0x00006900ff068624 */ /* 0x000fe200078e00ff */
[----:B------:R-:W-:Y:S01]  /*bcb0*/  @!P0 IADD3 R28, P2, R8, R44, RZ ;  /* 0x0000002c081c8210 */ /* 0x000fe20007f5e0ff */
[----:B------:R-:W-:Y:S01]  /*bcc0*/  @!P0 IMAD.WIDE.U32 R36, R36, 0xf0, R22 ;  /* 0x000000f024248825 */ /* 0x000fe200078e0016 */
[----:B------:R-:W-:-:S03]  /*bcd0*/  @!P0 IADD3 R22, P1, R8, R24, RZ ;  /* 0x0000001808168210 */ /* 0x000fc60007f3e0ff */
[----:B------:R-:W-:Y:S02]  /*bce0*/  @!P0 IMAD R6, R6, 0x30, RZ ;  /* 0x0000003006068824 */ /* 0x000fe400078e02ff */
[----:B------:R-:W-:Y:S02]  /*bcf0*/  @!P0 IMAD.MOV.U32 R26, RZ, RZ, R177 ;  /* 0x000000ffff1a8224 */ /* 0x000fe400078e00b1 */
[----:B------:R-:W-:Y:S01]  /*bd00*/  @!P0 IMAD.MOV.U32 R27, RZ, RZ, R176 ;  /* 0x000000ffff1b8224 */ /* 0x000fe200078e00b0 */
[----:B------:R-:W-:Y:S01]  /*bd10*/  @!P0 IADD3.X R21, R4, R25, R6, P1, !PT ;  /* 0x0000001904158210 */ /* 0x000fe20000ffe406 */
[----:B------:R-:W-:Y:S01]  /*bd20*/  @!P0 IMAD.MOV.U32 R23, RZ, RZ, c[0x0][0x1a4] ;  /* 0x00006900ff178624 */ /* 0x000fe200078e00ff */
[----:B------:R-:W-:Y:S01]  /*bd30*/  @!P0 IADD3 R24, P1, R8, R30, RZ ;  /* 0x0000001e08188210 */ /* 0x000fe20007f3e0ff */
[----:B------:R-:W-:Y:S01]  /*bd40*/  @!P0 IMAD.MOV.U32 R29, RZ, RZ, c[0x0][0x1a4] ;  /* 0x00006900ff1d8624 */ /* 0x000fe200078e00ff */
[----:B------:R-:W-:Y:S01]  /*bd50*/  @!PT LDS RZ, [RZ] ;  /* 0x00000000fffff984 */ /* 0x000fe20000000800 */
[----:B------:R-:W-:Y:S01]  /*bd60*/  @!PT LDS RZ, [RZ] ;  /* 0x00000000fffff984 */ /* 0x000fe20000000800 */
[----:B------:R-:W-:Y:S01]  /*bd70*/  @!PT LDS RZ, [RZ] ;  /* 0x00000000fffff984 */ /* 0x000fe20000000800 */
[----:B------:R1:W-:Y:S01]  /*bd80*/  @!P0 LDGSTS.E.BYPASS.LTC128B.128 [R243+0xa000], [R26.64] ;  /* 0x0a0000001af38fae */ /* 0x0003e2000b901d54 */
[----:B------:R-:W-:-:S02]  /*bd90*/  @!P0 IMAD R23, R23, 0x50, RZ ;  /* 0x0000005017178824 */ /* 0x000fc400078e02ff */
[----:B------:R-:W-:Y:S01]  /*bda0*/  @!P0 IMAD.MOV.U32 R25, RZ, RZ, c[0x0][0x1a4] ;  /* 0x00006900ff198624 */ /* 0x000fe200078e00ff */
[----:B------:R-:W-:Y:S01]  /*bdb0*/  @P0 STS.128 [R243+0xa800], RZ ;  /* 0x00a800fff3000388 */ /* 0x000fe20000000c00 */
[----:B------:R-:W-:Y:S01]  /*bdc0*/  @!P0 IMAD R29, R29, 0x90, RZ ;  /* 0x000000901d1d8824 */ /* 0x000fe200078e02ff */
        /* <DEDUP_REMOVED lines=8> */
[----:B------:R-:W-:Y:S01]  /*be50*/  @!P0 IMAD R25, R25, 0x60, RZ ;  /* 0x0000006019198824 */ /* 0x000fe200078e02ff */
[----:B------:R-:W-:Y:S01]  /*be60*/  @!P0 IADD3.X R29, R4, R43, R29, P1, !PT ;  /* 0x0000002b041d8210 */ /* 0x000fe20000ffe41d */
[----:B------:R-:W-:Y:S01]  /*be70*/  @!P0 IMAD R31, R31, 0xa0, RZ ;  /* 0x000000a01f1f8824 */ /* 0x000fe200078e02ff */
[----:B------:R-:W-:Y:S01]  /*be80*/  @!P0 IADD3 R34, P1, R8, R34, RZ ;  /* 0x0000002208228210 */ /* 0x000fe20007f3e0ff */
[----:B------:R-:W-:Y:S01]  /*be90*/  @!P0 IMAD.MOV.U32 R6, RZ, RZ, c[0x0][0x1a4] ;  /* 0x00006900ff068624 */ /* 0x000fe200078e00ff */
[----:B------:R-:W-:Y:S01]  /*bea0*/  @P0 STS.128 [R243+0xb000], RZ ;  /* 0x00b000fff3000388 */ /* 0x000fe20000000c00 */
[----:B------:R-:W-:-:S02]  /*beb0*/  @!P0 IMAD.MOV.U32 R20, RZ, RZ, c[0x0][0x1a4] ;  /* 0x00006900ff148624 */ /* 0x000fc400078e00ff */
[----:B------:R-:W-:Y:S02]  /*bec0*/  @!P0 IMAD R33, R33, 0xb0, RZ ;  /* 0x000000b021218824 */ /* 0x000fe400078e02ff */
[----:B------:R-:W-:Y:S02]  /*bed0*/  @!P0 IMAD.MOV.U32 R5, RZ, RZ, c[0x0][0x1a4] ;  /* 0x00006900ff058624 */ /* 0x000fe400078e00ff */
[----:B------:R-:W-:Y:S01]  /*bee0*/  @!P0 IMAD R6, R6, 0xc0, RZ ;  /* 0x000000c006068824 */ /* 0x000fe200078e02ff */
[----:B------:R-:W-:Y:S01]  /*bef0*/  @!P0 IADD3.X R33, R4, R35, R33, P1, !PT ;  /* 0x0000002304218210 */ /* 0x000fe20000ffe421 */
[----:B------:R-:W-:Y:S01]  /*bf00*/  @!P0 IMAD R20, R20, 0xd0, RZ ;  /* 0x000000d014148824 */ /* 0x000fe200078e02ff */
[C---:B------:R-:W-:Y:S01]  /*bf10*/  @!P0 IADD3 R14, P1, R8.reuse, R14, RZ ;  /* 0x0000000e080e8210 */ /* 0x040fe20007f3e0ff */
[----:B-1----:R-:W-:Y:S01]  /*bf20*/  @!P0 IMAD.MOV.U32 R27, RZ, RZ, c[0x0][0x1a4] ;  /* 0x00006900ff1b8624 */ /* 0x002fe200078e00ff */
[----:B------:R-:W-:Y:S01]  /*bf30*/  @!P0 IADD3 R26, P3, R8, R46, RZ ;  /* 0x0000002e081a8210 */ /* 0x000fe20007f7e0ff */
[----:B------:R-:W-:-:S02]  /*bf40*/  @!P0 IMAD R5, R5, 0xe0, RZ ;  /* 0x000000e005058824 */ /* 0x000fc400078e02ff */
[----:B------:R-:W-:Y:S01]  /*bf50*/  @!P0 IMAD R27, R27, 0x70, RZ ;  /* 0x000000701b1b8824 */ /* 0x000fe200078e02ff */
[----:B------:R-:W-:Y:S01]  /*bf60*/  @!P0 IADD3.X R25, R4, R25, R47, P3, !PT ;  /* 0x0000001904198210 */ /* 0x000fe20001ffe42f */
[----:B------:R-:W-:Y:S01]  /*bf70*/  IMAD.MOV.U32 R250, RZ, RZ, R212 ;  /* 0x000000fffffa7224 */ /* 0x000fe200078e00d4 */
[----:B------:R-:W-:Y:S02]  /*bf80*/  @!P0 IADD3 R18, P3, R8, R18, RZ ;  /* 0x0000001208128210 */ /* 0x000fe40007f7e0ff */
[----:B------:R-:W-:Y:S02]  /*bf90*/  @!P0 IADD3.X R27, R4, R45, R27, P2, !PT ;  /* 0x0000002d041b8210 */ /* 0x000fe400017fe41b */
[----:B------:R-:W-:Y:S02]  /*bfa0*/  @!P0 IADD3 R32, P2, R8, R40, RZ ;  /* 0x0000002808208210 */ /* 0x000fe40007f5e0ff */
[C---:B------:R-:W-:Y:S02]  /*bfb0*/  @!P0 IADD3.X R6, R4.reuse, R6, R19, P3, !PT ;  /* 0x0000000604068210 */ /* 0x040fe40001ffe413 */
[----:B------:R-:W-:-:S02]  /*bfc0*/  @!P0 IADD3.X R31, R4, R31, R41, P2, !PT ;  /* 0x0000001f041f8210 */ /* 0x000fc400017fe429 */
[C---:B------:R-:W-:Y:S02]  /*bfd0*/  @!P0 IADD3 R16, P2, R8.reuse, R16, RZ ;  /* 0x0000001008108210 */ /* 0x040fe40007f5e0ff */
[----:B------:R-:W-:Y:S02]  /*bfe0*/  @!P0 IADD3 R9, P3, R8, R9, RZ ;  /* 0x0000000908098210 */ /* 0x000fe40007f7e0ff */
[----:B------:R-:W-:Y:S01]  /*bff0*/  @!P0 IADD3.X R20, R4, R17, R20, P2, !PT ;  /* 0x0000001104148210 */ /* 0x000fe200017fe414 */
[----:B------:R-:W-:Y:S01]  /*c000*/  @!P0 IMAD.MOV.U32 R17, RZ, RZ, c[0x0][0x1a4] ;  /* 0x00006900ff118624 */ /* 0x000fe200078e00ff */
[----:B------:R-:W-:Y:S01]  /*c010*/  @!P0 IADD3 R11, P2, R8, R11, RZ ;  /* 0x0000000b080b8210 */ /* 0x000fe20007f5e0ff */
[C---:B------:R-:W-:Y:S01]  /*c020*/  @!P0 IMAD.X R7, R4.reuse, 0x1, R7, P3 ;  /* 0x0000000104078824 */ /* 0x040fe200018e0607 */
[----:B------:R-:W-:Y:S01]  /*c030*/  @!P0 IADD3.X R5, R4, R5, R15, P1, !PT ;  /* 0x0000000504058210 */ /* 0x000fe20000ffe40f */
[----:B------:R-:W-:Y:S01]  /*c040*/  @!P0 IMAD R17, R17, 0xf0, RZ ;  /* 0x000000f011118824 */ /* 0x000fe200078e02ff */
[----:B------:R-:W-:Y:S01]  /*c050*/  @!P0 IADD3 R13, P1, R8, R13, RZ ;  /* 0x0000000d080d8210 */ /* 0x000fe20007f3e0ff */
[----:B------:R-:W-:Y:S01]  /*c060*/  @!P0 IMAD.X R10, R4, 0x1, R10, P2 ;  /* 0x00000001040a8824 */ /* 0x000fe200010e060a */
[----:B------:R-:W-:-:S02]  /*c070*/  @!P0 LEA R40, P3, R11, c[0x0][0x170], 0x1 ;  /* 0x00005c000b288a11 */ /* 0x000fc400078608ff */
[----:B------:R-:W-:Y:S01]  /*c080*/  @!P0 LEA R42, P4, R9, c[0x0][0x170], 0x1 ;  /* 0x00005c00092a8a11 */ /* 0x000fe200078808ff */
[----:B------:R-:W-:Y:S01]  /*c090*/  @!P0 IMAD.X R12, R4, 0x1, R12, P1 ;  /* 0x00000001040c8824 */ /* 0x000fe200008e060c */
[----:B------:R-:W-:Y:S02]  /*c0a0*/  @!P0 IADD3 R8, P1, R8, R36, RZ ;  /* 0x0000002408088210 */ /* 0x000fe40007f3e0ff */
[----:B------:R-:W-:Y:S02]  /*c0b0*/  @!P0 LEA R36, P2, R13, c[0x0][0x170], 0x1 ;  /* 0x00005c000d248a11 */ /* 0x000fe400078408ff */
[----:B------:R-:W-:Y:S02]  /*c0c0*/  @!P0 LEA.HI.X R41, R11, c[0x0][0x174], R10, 0x1, P3 ;  /* 0x00005d000b298a11 */ /* 0x000fe400018f0c0a */
[----:B------:R-:W-:Y:S02]  /*c0d0*/  @!P0 LEA R44, P3, R22, c[0x0][0x170], 0x1 ;  /* 0x00005c00162c8a11 */ /* 0x000fe400078608ff */
[----:B------:R-:W-:-:S02]  /*c0e0*/  @!P0 IADD3.X R17, R4, R37, R17, P1, !PT ;  /* 0x0000002504118210 */ /* 0x000fc40000ffe411 */
[----:B------:R-:W-:Y:S02]  /*c0f0*/  @!P0 LEA.HI.X R43, R9, c[0x0][0x174], R7, 0x1, P4 ;  /* 0x00005d00092b8a11 */ /* 0x000fe400020f0c07 */
        /* <DEDUP_REMOVED lines=9> */
[----:B------:R-:W-:-:S02]  /*c190*/  @!P0 LEA.HI.X R13, R24, c[0x0][0x174], R23, 0x1, P2 ;  /* 0x00005d00180d8a11 */ /* 0x000fc400010f0c17 */
[----:B--2---:R-:W-:Y:S01]  /*c1a0*/  @!P0 LEA R38, P4, R28, c[0x0][0x170], 0x1 ;  /* 0x00005c001c268a11 */ /* 0x004fe200078808ff */
        /* <DEDUP_REMOVED lines=25> */
[----:B------:R-:W-:-:S02]  /*c340*/  @!P0 LEA R28, P2, R14, c[0x0][0x170], 0x1 ;  /* 0x00005c000e1c8a11 */ /* 0x000fc400078408ff */
[----:B------:R-:W-:Y:S01]  /*c350*/  @!P0 LEA.HI.X R33, R18, c[0x0][0x174], R6, 0x1, P4 ;  /* 0x00005d0012218a11 */ /* 0x000fe200020f0c06 */
[----:B------:R-:W-:Y:S01]  /*c360*/  @!PT LDS RZ, [RZ] ;  /* 0x00000000fffff984 */ /* 0x000fe20000000800 */
[----:B------:R-:W-:Y:S01]  /*c370*/  @!PT LDS RZ, [RZ] ;  /* 0x00000000fffff984 */ /* 0x000fe20000000800 */
[----:B------:R-:W-:Y:S01]  /*c380*/  @!PT LDS RZ, [RZ] ;  /* 0x00000000fffff984 */ /* 0x000fe20000000800 */
[----:B------:R4:W-:Y:S01]  /*c390*/  @!P0 LDGSTS.E.BYPASS.LTC128B.128 [R243+0xd000], [R10.64] ;  /* 0x0d0000000af38fae */ /* 0x0009e2000b901d54 */
[----:B------:R-:W-:Y:S02]  /*c3a0*/  @!P0 LEA R4, P1, R8, c[0x0][0x170], 0x1 ;  /* 0x00005c0008048a11 */ /* 0x000fe400078208ff */
        /* <DEDUP_REMOVED lines=49> */
[----:B------:R-:W4:Y:S04]  /*c6c0*/  LDSM.16.M88.4 R84, [R241+0x2000] ;  /* 0x00200000f154783b */ /* 0x000f280000000200 */
[----:B------:R-:W4:Y:S04]  /*c6d0*/  LDSM.16.M88.4 R60, [R241+0x3800] ;  /* 0x00380000f13c783b */ /* 0x000f280000000200 */
[----:B------:R-:W4:Y:S04]  /*c6e0*/  LDSM.16.M88.4 R76, [R241+0x2800] ;  /* 0x00280000f14c783b */ /* 0x000f280000000200 */
[----:B------:R-:W4:Y:S04]  /*c6f0*/  LDSM.16.M88.4 R68, [R241+0x3000] ;  /* 0x00300000f144783b */ /* 0x000f280000000200 */
[----:B------:R-:W4:Y:S04]  /*c700*/  LDSM.16.M88.4 R52, [R241+0x4000] ;  /* 0x00400000f134783b */ /* 0x000f280000000200 */
[----:B--2---:R-:W2:Y:S04]  /*c710*/  LDSM.16.M88.4 R44, [R241+0x4800] ;  /* 0x00480000f12c783b */ /* 0x004ea80000000200 */
[----:B-----5:R-:W5:Y:S04]  /*c720*/  LDSM.16.M88.4 R36, [R241+0x5000] ;  /* 0x00500000f124783b */ /* 0x020f680000000200 */
[----:B-1----:R-:W1:Y:S04]  /*c730*/  LDSM.16.M88.4 R28, [R241+0x5800] ;  /* 0x00580000f11c783b */ /* 0x002e680000000200 */
[----:B------:R-:W1:Y:S04]  /*c740*/  LDSM.16.M88.4 R20, [R241+0x6000] ;  /* 0x00600000f114783b */ /* 0x000e680000000200 */
[----:B---3--:R-:W3:Y:S04]  /*c750*/  LDSM.16.M88.4 R12, [R241+0x6800] ;  /* 0x00680000f10c783b */ /* 0x008ee80000000200 */
[----:B------:R-:W1:Y:S01]  /*c760*/  LDSM.16.M88.4 R4, [R241+0x7000] ;  /* 0x00700000f104783b */ /* 0x000e620000000200 */
[C---:B----4-:R-:W-:Y:S03]  /*c770*/  HMMA.16816.F32 R88, R116.reuse, R84, RZ ;  /* 0x000000547458723c */ /* 0x050fe600000018ff */
[----:B------:R-:W4:Y:S04]  /*c780*/  LDSM.16.M88.4 R188, [R241+0x7800] ;  /* 0x00780000f1bc783b */ /* 0x000f280000000200 */
[----:B------:R-:W1:Y:S01]  /*c790*/  LDSM.16.M88.4 R180, [R241+0x8000] ;  /* 0x00800000f1b4783b */ /* 0x000e620000000200 */
[C---:B------:R-:W-:Y:S03]  /*c7a0*/  HMMA.16816.F32 R84, R116.reuse, R86, RZ ;  /* 0x000000567454723c */ /* 0x040fe600000018ff */
[----:B------:R-:W1:Y:S04]  /*c7b0*/  LDSM.16.M88.4 R168, [R241+0x8800] ;  /* 0x00880000f1a8783b */ /* 0x000e680000000200 */
[----:B------:R-:W1:Y:S01]  /*c7c0*/  LDSM.16.M88.4 R124, [R241+0x9000] ;  /* 0x00900000f17c783b */ /* 0x000e620000000200 */
[C---:B------:R-:W-:Y:S03]  /*c7d0*/  HMMA.16816.F32 R64, R116.reuse, R60, RZ ;  /* 0x0000003c7440723c */ /* 0x040fe600000018ff */
[----:B------:R-:W1:Y:S04]  /*c7e0*/  LDSM.16.M88.4 R112, [R241+0x9800] ;  /* 0x00980000f170783b */ /* 0x000e680000000200 */
[----:B------:R-:W-:Y:S01]  /*c7f0*/  LDSM.16.M88.4 R100, [R200] ;  /* 0x00000000c864783b */ /* 0x000fe20000000200 */
[C---:B------:R-:W-:Y:S03]  /*c800*/  HMMA.16816.F32 R60, R116.reuse, R62, RZ ;  /* 0x0000003e743c723c */ /* 0x040fe600000018ff */
[----:B------:R-:W1:Y:S04]  /*c810*/  LDSM.16.M88.4 R108, [R235+0x2000] ;  /* 0x00200000eb6c783b */ /* 0x000e680000000200 */
[----:B------:R-:W1:Y:S01]  /*c820*/  LDSM.16.M88.4 R92, [R235+0x3800] ;  /* 0x00380000eb5c783b */ /* 0x000e620000000200 */
[C---:B------:R-:W-:Y:S03]  /*c830*/  HMMA.16816.F32 R80, R116.reuse, R76, RZ ;  /* 0x0000004c7450723c */ /* 0x040fe600000018ff */
[----:B------:R-:W3:Y:S04]  /*c840*/  LDSM.16.M88.4 R104, [R235+0x2800] ;  /* 0x00280000eb68783b */ /* 0x000ee80000000200 */
[----:B------:R-:W3:Y:S01]  /*c850*/  LDSM.16.M88.4 R96, [R235+0x3000] ;  /* 0x00300000eb60783b */ /* 0x000ee20000000200 */
[C---:B------:R-:W-:Y:S03]  /*c860*/  HMMA.16816.F32 R72, R116.reuse, R68, RZ ;  /* 0x000000447448723c */ /* 0x040fe600000018ff */
[----:B------:R-:W-:Y:S04]  /*c870*/  LDSM.16.M88.4 R208, [R235+0x5800] ;  /* 0x00580000ebd0783b */ /* 0x000fe80000000200 */
[----:B------:R-:W-:Y:S01]  /*c880*/  LDSM.16.M88.4 R204, [R235+0x6000] ;  /* 0x00600000ebcc783b */ /* 0x000fe20000000200 */
[C---:B------:R-:W-:Y:S03]  /*c890*/  HMMA.16816.F32 R56, R116.reuse, R52, RZ ;  /* 0x000000347438723c */ /* 0x040fe600000018ff */
[----:B------:R-:W-:Y:S04]  /*c8a0*/  LDSM.16.M88.4 R200, [R235+0x6800] ;  /* 0x00680000ebc8783b */ /* 0x000fe80000000200 */
[----:B------:R-:W-:Y:S01]  /*c8b0*/  LDSM.16.M88.4 R196, [R235+0x7000] ;  /* 0x00700000ebc4783b */ /* 0x000fe20000000200 */
[C---:B--2---:R-:W-:Y:S03]  /*c8c0*/  HMMA.16816.F32 R48, R116.reuse, R44, RZ ;  /* 0x0000002c7430723c */ /* 0x044fe600000018ff */
[----:B------:R-:W0:Y:S05]  /*c8d0*/  LDGDEPBAR ;  /* 0x00000000000079af */ /* 0x000e2a0000000000 */
[C---:B-----5:R-:W-:Y:S08]  /*c8e0*/  HMMA.16816.F32 R40, R116.reuse, R36, RZ ;  /* 0x000000247428723c */ /* 0x060ff000000018ff */
[C---:B-1----:R-:W-:Y:S08]  /*c8f0*/  HMMA.16816.F32 R32, R116.reuse, R28, RZ ;  /* 0x0000001c7420723c */ /* 0x042ff000000018ff */
[C---:B------:R-:W-:Y:S08]  /*c900*/  HMMA.16816.F32 R24, R116.reuse, R20, RZ ;  /* 0x000000147418723c */ /* 0x040ff000000018ff */
[C---:B---3--:R-:W-:Y:S08]  /*c910*/  HMMA.16816.F32 R16, R116.reuse, R12, RZ ;  /* 0x0000000c7410723c */ /* 0x048ff000000018ff */
        /* <DEDUP_REMOVED lines=43> */
[----:B------:R-:W-:Y:S07]  /*cbd0*/  LDSM.16.M88.4 R208, [R240] ;  /* 0x00000000f0d0783b */ /* 0x000fee0000000200 */
[C---:B------:R-:W-:Y:S01]  /*cbe0*/  HMMA.16816.F32 R180, R100.reuse, R94, R180 ;  /* 0x0000005e64b4723c */ /* 0x040fe200000018b4 */
[----:B------:R-:W3:Y:S07]  /*cbf0*/  LDSM.16.M88.4 R92, [R92] ;  /* 0x000000005c5c783b */ /* 0x000eee0000000200 */
[C---:B------:R-:W-:Y:S07]  /*cc00*/  HMMA.16816.F32 R24, R100.reuse, R204, R24 ;  /* 0x000000cc6418723c */ /* 0x040fee0000001818 */
[C---:B------:R-:W-:Y:S01]  /*cc10*/  IADD3 R204, R239.reuse, 0x1000, RZ ;  /* 0x00001000efcc7810 */ /* 0x040fe20007ffe0ff */
[C---:B------:R-:W-:Y:S05]  /*cc20*/  HMMA.16816.F32 R20, R100.reuse, R206, R20 ;  /* 0x000000ce6414723c */ /* 0x040fea0000001814 */
[----:B------:R-:W2:Y:S03]  /*cc30*/  LDSM.16.M88.4 R204, [R204] ;  /* 0x00000000cccc783b */ /* 0x000ea60000000200 */
[C---:B----4-:R-:W-:Y:S08]  /*cc40*/  HMMA.16816.F32 R40, R100.reuse, R104, R40 ;  /* 0x000000686428723c */ /* 0x050ff00000001828 */
[C---:B------:R-:W-:Y:S01]  /*cc50*/  HMMA.16816.F32 R36, R100.reuse, R106, R36 ;  /* 0x0000006a6424723c */ /* 0x040fe20000001824 */
[----:B------:R-:W4:Y:S07]  /*cc60*/  LDSM.16.M88.4 R104, [R235+0x9800] ;  /* 0x00980000eb68783b */ /* 0x000f2e0000000200 */
[C---:B-----5:R-:W-:Y:S08]  /*cc70*/  HMMA.16816.F32 R192, R100.reuse, R96, R192 ;  /* 0x0000006064c0723c */ /* 0x060ff000000018c0 */
[C---:B------:R-:W-:Y:S01]  /*cc80*/  HMMA.16816.F32 R188, R100.reuse, R98, R188 ;  /* 0x0000006264bc723c */ /* 0x040fe200000018bc */
[----:B------:R-:W5:Y:S07]  /*cc90*/  LDSM.16.M88.4 R96, [R239] ;  /* 0x00000000ef60783b */ /* 0x000f6e0000000200 */
[C---:B-1----:R-:W-:Y:S07]  /*cca0*/  HMMA.16816.F32 R172, R100.reuse, R112, R172 ;  /* 0x0000007064ac723c */ /* 0x042fee00000018ac */
[C---:B------:R-:W-:Y:S01]  /*ccb0*/  IADD3 R112, R239.reuse, 0x2800, RZ ;  /* 0x00002800ef707810 */ /* 0x040fe20007ffe0ff */
[C---:B--2---:R-:W-:Y:S07]  /*ccc0*/  HMMA.16816.F32 R128, R100.reuse, R108, R128 ;  /* 0x0000006c6480723c */ /* 0x044fee0000001880 */
[C---:B------:R-:W-:Y:S01]  /*ccd0*/  IADD3 R108, R239.reuse, 0x3000, RZ ;  /* 0x00003000ef6c7810 */ /* 0x040fe20007ffe0ff */
[C---:B------:R-:W-:Y:S01]  /*cce0*/  HMMA.16816.F32 R168, R100.reuse, R114, R168 ;  /* 0x0000007264a8723c */ /* 0x040fe200000018a8 */
[----:B------:R-:W1:Y:S07]  /*ccf0*/  LDSM.16.M88.4 R112, [R112] ;  /* 0x000000007070783b */ /* 0x000e6e0000000200 */
[----:B------:R-:W-:Y:S01]  /*cd00*/  HMMA.16816.F32 R124, R100, R110, R124 ;  /* 0x0000006e647c723c */ /* 0x000fe2000000187c */
[----:B------:R-:W2:Y:S07]  /*cd10*/  LDSM.16.M88.4 R108, [R108] ;  /* 0x000000006c6c783b */ /* 0x000eae0000000200 */
[C---:B---3--:R-:W-:Y:S08]  /*cd20*/  HMMA.16816.F32 R80, R208.reuse, R92, R80 ;  /* 0x0000005cd050723c */ /* 0x048ff00000001850 */
[----:B------:R-:W-:Y:S01]  /*cd30*/  HMMA.16816.F32 R76, R208, R94, R76 ;  /* 0x0000005ed04c723c */ /* 0x000fe2000000184c */
[----:B------:R-:W3:Y:S07]  /*cd40*/  LDSM.16.M88.4 R92, [R228] ;  /* 0x00000000e45c783b */ /* 0x000eee0000000200 */
[C---:B------:R-:W-:Y:S07]  /*cd50*/  HMMA.16816.F32 R16, R100.reuse, R200, R16 ;  /* 0x000000c86410723c */ /* 0x040fee0000001810 */
[C---:B------:R-:W-:Y:S01]  /*cd60*/  IADD3 R200, R239.reuse, 0x1800, RZ ;  /* 0x00001800efc87810 */ /* 0x040fe20007ffe0ff */
[C---:B------:R-:W-:Y:S07]  /*cd70*/  HMMA.16816.F32 R8, R100.reuse, R196, R8 ;  /* 0x000000c46408723c */ /* 0x040fee0000001808 */
[----:B------:R-:W-:Y:S01]  /*cd80*/  IADD3 R196, R239, 0x2000, RZ ;  /* 0x00002000efc47810 */ /* 0x000fe20007ffe0ff */
[----:B------:R-:W-:Y:S01]  /*cd90*/  HMMA.16816.F32 R12, R100, R202, R12 ;  /* 0x000000ca640c723c */ /* 0x000fe2000000180c */
[----:B------:R-:W1:Y:S07]  /*cda0*/  LDSM.16.M88.4 R200, [R200] ;  /* 0x00000000c8c8783b */ /* 0x000e6e0000000200 */
[C---:B------:R-:W-:Y:S08]  /*cdb0*/  HMMA.16816.F32 R72, R208.reuse, R204, R72 ;  /* 0x000000ccd048723c */ /* 0x040ff00000001848 */
[----:B------:R-:W-:Y:S01]  /*cdc0*/  HMMA.16816.F32 R68, R208, R206, R68 ;  /* 0x000000ced044723c */ /* 0x000fe20000001844 */
[----:B------:R-:W1:Y:S07]  /*cdd0*/  LDSM.16.M88.4 R204, [R227] ;  /* 0x00000000e3cc783b */ /* 0x000e6e0000000200 */
[C---:B------:R-:W-:Y:S01]  /*cde0*/  HMMA.16816.F32 R4, R100.reuse, R198, R4 ;  /* 0x000000c66404723c */ /* 0x040fe20000001804 */
[----:B------:R-:W2:Y:S07]  /*cdf0*/  LDSM.16.M88.4 R196, [R196] ;  /* 0x00000000c4c4783b */ /* 0x000eae0000000200 */
[C---:B----4-:R-:W-:Y:S08]  /*ce00*/  HMMA.16816.F32 R120, R100.reuse, R104, R120 ;  /* 0x000000686478723c */ /* 0x050ff00000001878 */
[----:B------:R-:W-:Y:S01]  /*ce10*/  HMMA.16816.F32 R116, R100, R106, R116 ;  /* 0x0000006a6474723c */ /* 0x000fe20000001874 */
[----:B------:R-:W4:Y:S04]  /*ce20*/  LDSM.16.M88.4 R100, [R230] ;  /* 0x00000000e664783b */ /* 0x000f280000000200 */
[----:B------:R-:W-:Y:S03]  /*ce30*/  LDSM.16.M88.4 R104, [R231] ;  /* 0x00000000e768783b */ /* 0x000fe60000000200 */
[C---:B-----5:R-:W-:Y:S08]  /*ce40*/  HMMA.16816.F32 R88, R208.reuse, R96, R88 ;  /* 0x00000060d058723c */ /* 0x060ff00000001858 */
[C---:B------:R-:W-:Y:S01]  /*ce50*/  HMMA.16816.F32 R84, R208.reuse, R98, R84 ;  /* 0x00000062d054723c */ /* 0x040fe20000001854 */
[----:B------:R-:W5:Y:S07]  /*ce60*/  LDSM.16.M88.4 R96, [R229] ;  /* 0x00000000e560783b */ /* 0x000f6e0000000200 */
[C---:B-1----:R-:W-:Y:S08]  /*ce70*/  HMMA.16816.F32 R48, R208.reuse, R112, R48 ;  /* 0x00000070d030723c */ /* 0x042ff00000001830 */
[C---:B------:R-:W-:Y:S01]  /*ce80*/  HMMA.16816.F32 R44, R208.reuse, R114, R44 ;  /* 0x00000072d02c723c */ /* 0x040fe2000000182c */
[----:B------:R-:W-:Y:S07]  /*ce90*/  LDSM.16.M88.4 R112, [R238] ;  /* 0x00000000ee70783b */ /* 0x000fee0000000200 */
[C---:B--2---:R-:W-:Y:S08]  /*cea0*/  HMMA.16816.F32 R40, R208.reuse, R108, R40 ;  /* 0x0000006cd028723c */ /* 0x044ff00000001828 */
[C---:B------:R-:W-:Y:S01]  /*ceb0*/  HMMA.16816.F32 R36, R208.reuse, R110, R36 ;  /* 0x0000006ed024723c */ /* 0x040fe20000001824 */
[----:B------:R-:W1:Y:S07]  /*cec0*/  LDSM.16.M88.4 R108, [R166] ;  /* 0x00000000a66c783b */ /* 0x000e6e0000000200 */
[C---:B---3--:R-:W-:Y:S08]  /*ced0*/  HMMA.16816.F32 R8, R208.reuse, R92, R8 ;  /* 0x0000005cd008723c */ /* 0x048ff00000001808 */
[C---:B------:R-:W-:Y:S01]  /*cee0*/  HMMA.16816.F32 R4, R208.reuse, R94, R4 ;  /* 0x0000005ed004723c */ /* 0x040fe20000001804 */
[----:B------:R-:W2:Y:S07]  /*cef0*/  LDSM.16.M88.4 R92, [R166+0x2000] ;  /* 0x00200000a65c783b */ /* 0x000eae0000000200 */
[C---:B------:R-:W-:Y:S08]  /*cf00*/  HMMA.16816.F32 R64, R208.reuse, R200, R64 ;  /* 0x000000c8d040723c */ /* 0x040ff00000001840 */
[C---:B------:R-:W-:Y:S01]  /*cf10*/  HMMA.16816.F32 R60, R208.reuse, R202, R60 ;  /* 0x000000cad03c723c */ /* 0x040fe2000000183c */
[----:B------:R-:W3:Y:S07]  /*cf20*/  LDSM.16.M88.4 R200, [R226] ;  /* 0x00000000e2c8783b */ /* 0x000eee0000000200 */
[C---:B------:R-:W-:Y:S01]  /*cf30*/  HMMA.16816.F32 R192, R208.reuse, R204, R192 ;  /* 0x000000ccd0c0723c */ /* 0x040fe200000018c0 */
[----:B------:R-:W1:Y:S07]  /*cf40*/  S2R R204, SR_TID.X ;  /* 0x0000000000cc7919 */ /* 0x000e6e0000002100 */
[C---:B------:R-:W-:Y:S08]  /*cf50*/  HMMA.16816.F32 R56, R208.reuse, R196, R56 ;  /* 0x000000c4d038723c */ /* 0x040ff00000001838 */
[C---:B----4-:R-:W-:Y:S08]  /*cf60*/  HMMA.16816.F32 R24, R208.reuse, R100, R24 ;  /* 0x00000064d018723c */ /* 0x050ff00000001818 */
[C---:B------:R-:W-:Y:S01]  /*cf70*/  HMMA.16816.F32 R20, R208.reuse, R102, R20 ;  /* 0x00000066d014723c */ /* 0x040fe20000001814 */
[----:B------:R-:W4:Y:S07]  /*cf80*/  LDSM.16.M88.4 R100, [R166+0x1000] ;  /* 0x00100000a664783b */ /* 0x000f2e0000000200 */
[C---:B-----5:R-:W-:Y:S08]  /*cf90*/  HMMA.16816.F32 R16, R208.reuse, R96, R16 ;  /* 0x00000060d010723c */ /* 0x060ff00000001810 */
[C---:B------:R-:W-:Y:S01]  /*cfa0*/  HMMA.16816.F32 R12, R208.reuse, R98, R12 ;  /* 0x00000062d00c723c */ /* 0x040fe2000000180c */
[----:B------:R-:W5:Y:S07]  /*cfb0*/  LDSM.16.M88.4 R96, [R166+0x1800] ;  /* 0x00180000a660783b */ /* 0x000f6e0000000200 */
[C---:B------:R-:W-:Y:S01]  /*cfc0*/  HMMA.16816.F32 R52, R208.reuse, R198, R52 ;  /* 0x000000c6d034723c */ /* 0x040fe20000001834 */
[----:B------:R-:W-:Y:S07]  /*cfd0*/  LDSM.16.M88.4 R196, [R225] ;  /* 0x00000000e1c4783b */ /* 0x000fee0000000200 */
[C---:B------:R-:W-:Y:S08]  /*cfe0*/  HMMA.16816.F32 R32, R208.reuse, R104, R32 ;  /* 0x00000068d020723c */ /* 0x040ff00000001820 */
[----:B------:R-:W-:Y:S01]  /*cff0*/  HMMA.16816.F32 R28, R208, R106, R28 ;  /* 0x0000006ad01c723c */ /* 0x000fe2000000181c */
[----:B------:R-:W4:Y:S07]  /*d000*/  LDSM.16.M88.4 R104, [R166+0x800] ;  /* 0x00080000a668783b */ /* 0x000f2e0000000200 */
[C---:B-1----:R-:W-:Y:S07]  /*d010*/  HMMA.16816.F32 R88, R112.reuse, R108, R88 ;  /* 0x0000006c7058723c */ /* 0x042fee0000001858 */
[----:B------:R-:W-:Y:S01]  /*d020*/  IMAD.SHL.U32 R108, R204, 0x2, RZ ;  /* 0x00000002cc6c7824 */ /* 0x000fe200078e00ff */
[----:B--2---:R-:W-:Y:S04]  /*d030*/  HMMA.16816.F32 R56, R112, R92, R56 ;  /* 0x0000005c7038723c */ /* 0x004fe80000001838 */
[----:B------:R-:W-:-:S03]  /*d040*/  LOP3.LUT R108, R108, 0x6, RZ, 0xc0, !PT ;  /* 0x000000066c6c7812 */ /* 0x000fc600078ec0ff */
[----:B------:R-:W-:Y:S01]  /*d050*/  IMAD.U32 R92, RZ, RZ, UR5 ;  /* 0x00000005ff5c7e24 */ /* 0x000fe2000f8e00ff */
[----:B------:R-:W-:Y:S01]  /*d060*/  HMMA.16816.F32 R84, R112, R110, R84 ;  /* 0x0000006e7054723c */ /* 0x000fe20000001854 */
[----:B------:R-:W-:-:S03]  /*d070*/  LOP3.LUT R249, R108, UR5, RZ, 0xfc, !PT ;  /* 0x000000056cf97c12 */ /* 0x000fc6000f8efcff */
[----:B------:R-:W-:-:S04]  /*d080*/  LOP3.LUT R92, R92, 0x8, R108, 0xfe, !PT ;  /* 0x000000085c5c7812 */ /* 0x000fc800078efe6c */
[----:B------:R-:W-:Y:S01]  /*d090*/  HMMA.16816.F32 R52, R112, R94, R52 ;  /* 0x0000005e7034723c */ /* 0x000fe20000001834 */
[C---:B------:R-:W-:Y:S02]  /*d0a0*/  ISETP.GE.AND P6, PT, R92.reuse, R179, PT ;  /* 0x000000b35c00720c */ /* 0x040fe40003fc6270 */
[----:B------:R-:W-:Y:S02]  /*d0b0*/  ISETP.GE.AND P3, PT, R92, R178, PT ;  /* 0x000000b25c00720c */ /* 0x000fe40003f66270 */
[----:B------:R-:W1:Y:S03]  /*d0c0*/  LDSM.16.M88.4 R92, [R166+0x3800] ;  /* 0x00380000a65c783b */ /* 0x000e660000000200 */
[C---:B---3--:R-:W-:Y:S08]  /*d0d0*/  HMMA.16816.F32 R184, R208.reuse, R200, R184 ;  /* 0x000000c8d0b8723c */ /* 0x048ff000000018b8 */
[----:B------:R-:W-:Y:S01]  /*d0e0*/  HMMA.16816.F32 R180, R208, R202, R180 ;  /* 0x000000cad0b4723c */ /* 0x000fe200000018b4 */
[----:B------:R-:W2:Y:S07]  /*d0f0*/  LDSM.16.M88.4 R200, [R166+0x2800] ;  /* 0x00280000a6c8783b */ /* 0x000eae0000000200 */
[C---:B----4-:R-:W-:Y:S07]  /*d100*/  HMMA.16816.F32 R72, R112.reuse, R100, R72 ;  /* 0x000000647048723c */ /* 0x050fee0000001848 */
[C---:B------:R-:W-:Y:S01]  /*d110*/  IADD3 R100, R249.reuse, 0x1, RZ ;  /* 0x00000001f9647810 */ /* 0x040fe20007ffe0ff */
[----:B-----5:R-:W-:Y:S01]  /*d120*/  HMMA.16816.F32 R64, R112, R96, R64 ;  /* 0x000000607040723c */ /* 0x020fe20000001840 */
[----:B------:R-:W-:-:S02]  /*d130*/  IADD3 R101, R249, 0x9, RZ ;  /* 0x00000009f9657810 */ /* 0x000fc40007ffe0ff */
[CC--:B------:R-:W-:Y:S02]  /*d140*/  ISETP.GE.AND P1, PT, R100.reuse, R179.reuse, PT ;  /* 0x000000b36400720c */ /* 0x0c0fe40003f26270 */
[-C--:B------:R-:W-:Y:S02]  /*d150*/  ISETP.GE.AND P2, PT, R100, R178.reuse, PT ;  /* 0x000000b26400720c */ /* 0x080fe40003f46270 */
[C---:B------:R-:W-:Y:S01]  /*d160*/  ISETP.GE.AND P5, PT, R101.reuse, R179, PT ;  /* 0x000000b36500720c */ /* 0x040fe20003fa6270 */
[----:B------:R-:W-:Y:S01]  /*d170*/  HMMA.16816.F32 R60, R112, R98, R60 ;  /* 0x00000062703c723c */ /* 0x000fe2000000183c */
[----:B------:R-:W3:Y:S01]  /*d180*/  LDSM.16.M88.4 R96, [R166+0x3000] ;  /* 0x00300000a660783b */ /* 0x000ee20000000200 */
[----:B------:R-:W-:Y:S02]  /*d190*/  ISETP.GE.AND P4, PT, R101, R178, PT ;  /* 0x000000b26500720c */ /* 0x000fe40003f86270 */
[C---:B------:R-:W-:Y:S02]  /*d1a0*/  IADD3 R100, R249.reuse, 0x11, RZ ;  /* 0x00000011f9647810 */ /* 0x040fe40007ffe0ff */
[----:B------:R-:W-:-:S02]  /*d1b0*/  IADD3 R101, R249, 0x19, RZ ;  /* 0x00000019f9657810 */ /* 0x000fc40007ffe0ff */
[C---:B------:R-:W-:Y:S01]  /*d1c0*/  HMMA.16816.F32 R68, R112.reuse, R102, R68 ;  /* 0x000000667044723c */ /* 0x040fe20000001844 */
[----:B------:R-:W-:Y:S02]  /*d1d0*/  FSEL R85, R85, -INF , !P5 ;  /* 0xff80000055557808 */ /* 0x000fe40006800000 */
[----:B------:R-:W-:Y:S02]  /*d1e0*/  FSEL R248, R87, -INF , !P4 ;  /* 0xff80000057f87808 */ /* 0x000fe40006000000 */
[-C--:B------:R-:W-:Y:S02]  /*d1f0*/  ISETP.GE.AND P5, PT, R101, R179.reuse, PT ;  /* 0x000000b36500720c */ /* 0x080fe40003fa6270 */
[----:B------:R-:W-:Y:S01]  /*d200*/  FSEL R102, R89, -INF , !P1 ;  /* 0xff80000059667808 */ /* 0x000fe20004800000 */
[----:B------:R-:W-:Y:S01]  /*d210*/  HMMA.16816.F32 R80, R112, R104, R80 ;  /* 0x000000687050723c */ /* 0x000fe20000001850 */
[----:B------:R-:W-:Y:S02]  /*d220*/  FSEL R89, R91, -INF , !P2 ;  /* 0xff8000005b597808 */ /* 0x000fe40005000000 */
[C---:B------:R-:W-:Y:S01]  /*d230*/  ISETP.GE.AND P1, PT, R100.reuse, R179, PT ;  /* 0x000000b36400720c */ /* 0x040fe20003f26270 */
[----:B------:R-:W-:Y:S01]  /*d240*/  STL [R1+0x8], R102 ;  /* 0x0000086601007387 */ /* 0x000fe20000100800 */
[----:B------:R-:W-:-:S02]  /*d250*/  ISETP.GE.AND P2, PT, R100, R178, PT ;  /* 0x000000b26400720c */ /* 0x000fc40003f46270 */
[----:B------:R-:W-:Y:S01]  /*d260*/  ISETP.GE.AND P4, PT, R101, R178, PT ;  /* 0x000000b26500720c */ /* 0x000fe20003f86270 */
[----:B------:R-:W-:Y:S01]  /*d270*/  HMMA.16816.F32 R76, R112, R106, R76 ;  /* 0x0000006a704c723c */ /* 0x000fe2000000184c */
[----:B------:R-:W4:Y:S01]  /*d280*/  LDSM.16.M88.4 R100, [R166+0x4000] ;  /* 0x00400000a664783b */ /* 0x000f220000000200 */
[----:B------:R-:W-:-:S03]  /*d290*/  IADD3 R87, R249, 0x21, RZ ;  /* 0x00000021f9577810 */ /* 0x000fc60007ffe0ff */
[----:B------:R-:W-:Y:S03]  /*d2a0*/  STL [R1], R89 ;  /* 0x0000005901007387 */ /* 0x000fe60000100800 */
[C---:B-1----:R-:W-:Y:S01]  /*d2b0*/  HMMA.16816.F32 R32, R112.reuse, R92, R32 ;  /* 0x0000005c7020723c */ /* 0x042fe20000001820 */
[----:B------:R1:W-:Y:S04]  /*d2c0*/  STL [R1+0x4], R85 ;  /* 0x0000045501007387 */ /* 0x0003e80000100800 */
[----:B------:R-:W-:Y:S03]  /*d2d0*/  LDSM.16.M88.4 R104, [R167] ;  /* 0x00000000a768783b */ /* 0x000fe60000000200 */
[----:B------:R-:W-:Y:S01]  /*d2e0*/  HMMA.16816.F32 R28, R112, R94, R28 ;  /* 0x0000005e701c723c */ /* 0x000fe2000000181c */
[----:B------:R-:W5:Y:S01]  /*d2f0*/  LDSM.16.M88.4 R92, [R166+0x4800] ;  /* 0x00480000a65c783b */ /* 0x000f620000000200 */
[----:B------:R-:W-:-:S02]  /*d300*/  FSEL R245, R81, -INF , !P1 ;  /* 0xff80000051f57808 */ /* 0x000fc40004800000 */
[----:B------:R-:W-:Y:S02]  /*d310*/  FSEL R219, R83, -INF , !P2 ;  /* 0xff80000053db7808 */ /* 0x000fe40005000000 */
[----:B------:R-:W-:Y:S02]  /*d320*/  ISETP.GE.AND P1, PT, R87, R179, PT ;  /* 0x000000b35700720c */ /* 0x000fe40003f26270 */
[C---:B--2---:R-:W-:Y:S01]  /*d330*/  HMMA.16816.F32 R48, R112.reuse, R200, R48 ;  /* 0x000000c87030723c */ /* 0x044fe20000001830 */
[----:B------:R-:W-:Y:S02]  /*d340*/  FSEL R222, R77, -INF , !P5 ;  /* 0xff8000004dde7808 */ /* 0x000fe40006800000 */
[----:B------:R-:W-:Y:S02]  /*d350*/  FSEL R216, R79, -INF , !P4 ;  /* 0xff8000004fd87808 */ /* 0x000fe40006000000 */
[----:B------:R-:W-:Y:S02]  /*d360*/  ISETP.GE.AND P2, PT, R87, R178, PT ;  /* 0x000000b25700720c */ /* 0x000fe40003f46270 */
[C---:B------:R-:W-:Y:S01]  /*d370*/  IADD3 R77, R249.reuse, 0x31, RZ ;  /* 0x00000031f94d7810 */ /* 0x040fe20007ffe0ff */
[----:B------:R-:W-:Y:S01]  /*d380*/  HMMA.16816.F32 R44, R112, R202, R44 ;  /* 0x000000ca702c723c */ /* 0x000fe2000000182c */
[----:B------:R-:W-:-:S02]  /*d390*/  IADD3 R79, R249, 0x39, RZ ;  /* 0x00000039f94f7810 */ /* 0x000fc40007ffe0ff */
[----:B-1----:R-:W-:Y:S02]  /*d3a0*/  IADD3 R85, R249, 0x29, RZ ;  /* 0x00000029f9557810 */ /* 0x002fe40007ffe0ff */
[----:B------:R-:W-:Y:S01]  /*d3b0*/  FSEL R214, R73, -INF , !P1 ;  /* 0xff80000049d67808 */ /* 0x000fe20004800000 */
[----:B------:R-:W-:Y:S01]  /*d3c0*/  IMAD.U32 R73, RZ, RZ, UR5 ;  /* 0x00000005ff497e24 */ /* 0x000fe2000f8e00ff */
[C---:B------:R-:W-:Y:S01]  /*d3d0*/  ISETP.GE.AND P5, PT, R85.reuse, R179, PT ;  /* 0x000000b35500720c */ /* 0x040fe20003fa6270 */
[----:B---3--:R-:W-:Y:S01]  /*d3e0*/  HMMA.16816.F32 R40, R112, R96, R40 ;  /* 0x000000607028723c */ /* 0x008fe20000001828 */
[----:B------:R-:W-:Y:S02]  /*d3f0*/  ISETP.GE.AND P4, PT, R85, R178, PT ;  /* 0x000000b25500720c */ /* 0x000fe40003f86270 */
[----:B------:R-:W-:Y:S02]  /*d400*/  FSEL R213, R69, -INF , !P5 ;  /* 0xff80000045d57808 */ /* 0x000fe40006800000 */
[----:B------:R-:W-:-:S02]  /*d410*/  FSEL R205, R71, -INF , !P4 ;  /* 0xff80000047cd7808 */ /* 0x000fc40006000000 */
[-C--:B------:R-:W-:Y:S01]  /*d420*/  ISETP.GE.AND P1, PT, R77, R179.reuse, PT ;  /* 0x000000b34d00720c */ /* 0x080fe20003f26270 */
[----:B------:R-:W-:Y:S01]  /*d430*/  HMMA.16816.F32 R36, R112, R98, R36 ;  /* 0x000000627024723c */ /* 0x000fe20000001824 */
[----:B------:R-:W1:Y:S01]  /*d440*/  LDSM.16.M88.4 R96, [R224] ;  /* 0x00000000e060783b */ /* 0x000e620000000200 */
[C---:B------:R-:W-:Y:S02]  /*d450*/  ISETP.GE.AND P5, PT, R79.reuse, R179, PT ;  /* 0x000000b34f00720c */ /* 0x040fe40003fa6270 */
[----:B------:R-:W-:Y:S02]  /*d460*/  ISETP.GE.AND P4, PT, R79, R178, PT ;  /* 0x000000b24f00720c */ /* 0x000fe40003f86270 */
[C---:B------:R-:W-:Y:S02]  /*d470*/  IADD3 R71, R249.reuse, 0x41, RZ ;  /* 0x00000041f9477810 */ /* 0x040fe40007ffe0ff */
[----:B------:R-:W-:Y:S01]  /*d480*/  HMMA.16816.F32 R188, R208, R206, R188 ;  /* 0x000000ced0bc723c */ /* 0x000fe200000018bc */
[----:B------:R-:W-:-:S02]  /*d490*/  IADD3 R69, R249, 0x49, RZ ;  /* 0x00000049f9457810 */ /* 0x000fc40007ffe0ff */
[----:B------:R-:W-:Y:S02]  /*d4a0*/  FSEL R203, R65, -INF , !P1 ;  /* 0xff80000041cb7808 */ /* 0x000fe40004800000 */
[----:B------:R-:W-:Y:S02]  /*d4b0*/  FSEL R200, R61, -INF , !P5 ;  /* 0xff8000003dc87808 */ /* 0x000fe40006800000 */
[----:B------:R-:W-:Y:S01]  /*d4c0*/  FSEL R206, R75, -INF , !P2 ;  /* 0xff8000004bce7808 */ /* 0x000fe20005000000 */
[----:B------:R-:W-:Y:S01]  /*d4d0*/  HMMA.16816.F32 R172, R208, R196, R172 ;  /* 0x000000c4d0ac723c */ /* 0x000fe200000018ac */
[----:B------:R-:W-:Y:S01]  /*d4e0*/  ISETP.GE.AND P2, PT, R77, R178, PT ;  /* 0x000000b24d00720c */ /* 0x000fe20003f46270 */
[----:B------:R-:W-:Y:S01]  /*d4f0*/  IMAD.U32 R75, RZ, RZ, UR5 ;  /* 0x00000005ff4b7e24 */ /* 0x000fe2000f8e00ff */
[-C--:B------:R-:W-:Y:S02]  /*d500*/  ISETP.GE.AND P1, PT, R71, R179.reuse, PT ;  /* 0x000000b34700720c */ /* 0x080fe40003f26270 */
[----:B------:R-:W-:-:S02]  /*d510*/  ISETP.GE.AND P5, PT, R69, R179, PT ;  /* 0x000000b34500720c */ /* 0x000fc40003fa6270 */
[----:B------:R-:W-:Y:S01]  /*d520*/  FSEL R197, R67, -INF , !P2 ;  /* 0xff80000043c57808 */ /* 0x000fe20005000000 */
[C---:B----4-:R-:W-:Y:S01]  /*d530*/  HMMA.16816.F32 R24, R112.reuse, R100, R24 ;  /* 0x000000647018723c */ /* 0x050fe20000001818 */
[----:B------:R-:W-:Y:S02]  /*d540*/  FSEL R196, R63, -INF , !P4 ;  /* 0xff8000003fc47808 */ /* 0x000fe40006000000 */
[-C--:B------:R-:W-:Y:S02]  /*d550*/  ISETP.GE.AND P2, PT, R71, R178.reuse, PT ;  /* 0x000000b24700720c */ /* 0x080fe40003f46270 */
[----:B------:R-:W-:Y:S02]  /*d560*/  ISETP.GE.AND P4, PT, R69, R178, PT ;  /* 0x000000b24500720c */ /* 0x000fe40003f86270 */
[C---:B------:R-:W-:Y:S01]  /*d570*/  IADD3 R63, R249.reuse, 0x51, RZ ;  /* 0x00000051f93f7810 */ /* 0x040fe20007ffe0ff */
[----:B------:R-:W-:Y:S01]  /*d580*/  HMMA.16816.F32 R20, R112, R102, R20 ;  /* 0x000000667014723c */ /* 0x000fe20000001814 */
[----:B------:R-:W-:Y:S01]  /*d590*/  IADD3 R61, R249, 0x59, RZ ;  /* 0x00000059f93d7810 */ /* 0x000fe20007ffe0ff */
[----:B------:R-:W2:Y:S01]  /*d5a0*/  LDSM.16.M88.4 R100, [R166+0x5000] ;  /* 0x00500000a664783b */ /* 0x000ea20000000200 */
[----:B------:R-:W-:-:S02]  /*d5b0*/  FSEL R57, R57, -INF , !P1 ;  /* 0xff80000039397808 */ /* 0x000fc40004800000 */
[----:B------:R-:W-:Y:S02]  /*d5c0*/  FSEL R59, R59, -INF , !P2 ;  /* 0xff8000003b3b7808 */ /* 0x000fe40005000000 */
[----:B------:R-:W-:Y:S01]  /*d5d0*/  FSEL R53, R53, -INF , !P5 ;  /* 0xff80000035357808 */ /* 0x000fe20006800000 */
[----:B-----5:R-:W-:Y:S01]  /*d5e0*/  HMMA.16816.F32 R16, R112, R92, R16 ;  /* 0x0000005c7010723c */ /* 0x020fe20000001810 */
[----:B------:R-:W-:Y:S02]  /*d5f0*/  FSEL R55, R55, -INF , !P4 ;  /* 0xff80000037377808 */ /* 0x000fe40006000000 */
[CC--:B------:R-:W-:Y:S02]  /*d600*/  ISETP.GE.AND P1, PT, R63.reuse, R179.reuse, PT ;  /* 0x000000b33f00720c */ /* 0x0c0fe40003f26270 */
[-C--:B------:R-:W-:Y:S02]  /*d610*/  ISETP.GE.AND P2, PT, R63, R178.reuse, PT ;  /* 0x000000b23f00720c */ /* 0x080fe40003f46270 */
[C---:B------:R-:W-:Y:S01]  /*d620*/  ISETP.GE.AND P5, PT, R61.reuse, R179, PT ;  /* 0x000000b33d00720c */ /* 0x040fe20003fa6270 */
[----:B-1----:R-:W-:Y:S01]  /*d630*/  HMMA.16816.F32 R128, R208, R96, R128 ;  /* 0x00000060d080723c */ /* 0x002fe20000001880 */
[----:B------:R-:W-:-:S02]  /*d640*/  ISETP.GE.AND P4, PT, R61, R178, PT ;  /* 0x000000b23d00720c */ /* 0x000fc40003f86270 */
[----:B------:R-:W-:Y:S02]  /*d650*/  IADD3 R61, R249, 0x61, RZ ;  /* 0x00000061f93d7810 */ /* 0x000fe40007ffe0ff */
[----:B------:R-:W-:Y:S02]  /*d660*/  FSEL R49, R49, -INF , !P1 ;  /* 0xff80000031317808 */ /* 0x000fe40004800000 */
[----:B------:R-:W-:Y:S01]  /*d670*/  FSEL R51, R51, -INF , !P2 ;  /* 0xff80000033337808 */ /* 0x000fe20005000000 */
[----:B------:R-:W-:Y:S01]  /*d680*/  HMMA.16816.F32 R12, R112, R94, R12 ;  /* 0x0000005e700c723c */ /* 0x000fe2000000180c */
[----:B------:R-:W-:Y:S02]  /*d690*/  IADD3 R63, R249, 0x69, RZ ;  /* 0x00000069f93f7810 */ /* 0x000fe40007ffe0ff */
[C---:B------:R-:W-:Y:S02]  /*d6a0*/  ISETP.GE.AND P1, PT, R61.reuse, R179, PT ;  /* 0x000000b33d00720c */ /* 0x040fe40003f26270 */
[----:B------:R-:W-:-:S02]  /*d6b0*/  ISETP.GE.AND P2, PT, R61, R178, PT ;  /* 0x000000b23d00720c */ /* 0x000fc40003f46270 */
[----:B------:R-:W-:Y:S01]  /*d6c0*/  IADD3 R61, R249, 0x71, RZ ;  /* 0x00000071f93d7810 */ /* 0x000fe20007ffe0ff */
[C---:B------:R-:W-:Y:S01]  /*d6d0*/  HMMA.16816.F32 R168, R208.reuse, R198, R168 ;  /* 0x000000c6d0a8723c */ /* 0x040fe200000018a8 */
[----:B------:R-:W-:Y:S01]  /*d6e0*/  FSEL R65, R45, -INF , !P5 ;  /* 0xff8000002d417808 */ /* 0x000fe20006800000 */
[----:B------:R-:W-:Y:S01]  /*d6f0*/  IMAD.U32 R45, RZ, RZ, UR5 ;  /* 0x00000005ff2d7e24 */ /* 0x000fe2000f8e00ff */
[----:B------:R-:W-:Y:S02]  /*d700*/  ISETP.GE.AND P5, PT, R63, R179, PT ;  /* 0x000000b33f00720c */ /* 0x000fe40003fa6270 */
[----:B------:R-:W-:Y:S02]  /*d710*/  FSEL R67, R47, -INF , !P4 ;  /* 0xff8000002f437808 */ /* 0x000fe40006000000 */
[----:B------:R-:W-:Y:S01]  /*d720*/  FSEL R41, R41, -INF , !P1 ;  /* 0xff80000029297808 */ /* 0x000fe20004800000 */
[----:B------:R-:W-:Y:S01]  /*d730*/  HMMA.16816.F32 R124, R208, R98, R124 ;  /* 0x00000062d07c723c */ /* 0x000fe2000000187c */
[----:B------:R-:W-:-:S02]  /*d740*/  IADD3 R47, R249, 0x79, RZ ;  /* 0x00000079f92f7810 */ /* 0x000fc40007ffe0ff */
[-C--:B------:R-:W-:Y:S02]  /*d750*/  ISETP.GE.AND P1, PT, R61, R179.reuse, PT ;  /* 0x000000b33d00720c */ /* 0x080fe40003f26270 */
[----:B------:R-:W-:Y:S02]  /*d760*/  ISETP.GE.AND P4, PT, R63, R178, PT ;  /* 0x000000b23f00720c */ /* 0x000fe40003f86270 */
[----:B------:R-:W-:Y:S01]  /*d770*/  FSEL R37, R37, -INF , !P5 ;  /* 0xff80000025257808 */ /* 0x000fe20006800000 */
[----:B--2---:R-:W-:Y:S01]  /*d780*/  HMMA.16816.F32 R8, R112, R100, R8 ;  /* 0x000000647008723c */ /* 0x004fe20000001808 */
[----:B------:R-:W-:Y:S02]  /*d790*/  ISETP.GE.AND P5, PT, R47, R179, PT ;  /* 0x000000b32f00720c */ /* 0x000fe40003fa6270 */
[----:B------:R-:W-:Y:S02]  /*d7a0*/  FSEL R81, R33, -INF , !P1 ;  /* 0xff80000021517808 */ /* 0x000fe40004800000 */
[----:B------:R-:W-:-:S02]  /*d7b0*/  IADD3 R33, R249, 0x81, RZ ;  /* 0x00000081f9217810 */ /* 0x000fc40007ffe0ff */
[----:B------:R-:W-:Y:S01]  /*d7c0*/  FSEL R39, R39, -INF , !P4 ;  /* 0xff80000027277808 */ /* 0x000fe20006000000 */
[----:B------:R-:W-:Y:S01]  /*d7d0*/  HMMA.16816.F32 R4, R112, R102, R4 ;  /* 0x000000667004723c */ /* 0x000fe20000001804 */
[-C--:B------:R-:W-:Y:S01]  /*d7e0*/  ISETP.GE.AND P4, PT, R47, R178.reuse, PT ;  /* 0x000000b22f00720c */ /* 0x080fe20003f86270 */
[----:B------:R-:W-:Y:S01]  /*d7f0*/  IMAD.U32 R47, RZ, RZ, UR5 ;  /* 0x00000005ff2f7e24 */ /* 0x000fe2000f8e00ff */
[----:B------:R-:W-:Y:S02]  /*d800*/  FSEL R85, R29, -INF , !P5 ;  /* 0xff8000001d557808 */ /* 0x000fe40006800000 */
[----:B------:R-:W-:Y:S02]  /*d810*/  ISETP.GE.AND P5, PT, R33, R179, PT ;  /* 0x000000b32100720c */ /* 0x000fe40003fa6270 */
[----:B------:R-:W-:Y:S01]  /*d820*/  IADD3 R29, R249, 0x89, RZ ;  /* 0x00000089f91d7810 */ /* 0x000fe20007ffe0ff */
[----:B------:R-:W-:Y:S01]  /*d830*/  HMMA.16816.F32 R120, R208, R104, R120 ;  /* 0x00000068d078723c */ /* 0x000fe20000001878 */
[----:B------:R-:W-:Y:S01]  /*d840*/  FSEL R87, R31, -INF , !P4 ;  /* 0xff8000001f577808 */ /* 0x000fe20006000000 */
[----:B------:R-:W-:Y:S01]  /*d850*/  IMAD.U32 R31, RZ, RZ, UR5 ;  /* 0x00000005ff1f7e24 */ /* 0x000fe2000f8e00ff */
[----:B------:R-:W-:-:S02]  /*d860*/  ISETP.GE.AND P4, PT, R33, R178, PT ;  /* 0x000000b22100720c */ /* 0x000fc40003f86270 */
[----:B------:R-:W-:Y:S01]  /*d870*/  FSEL R92, R25, -INF , !P5 ;  /* 0xff800000195c7808 */ /* 0x000fe20006800000 */
[----:B------:R-:W-:Y:S01]  /*d880*/  IMAD.U32 R25, RZ, RZ, UR5 ;  /* 0x00000005ff197e24 */ /* 0x000fe2000f8e00ff */
[-C--:B------:R-:W-:Y:S01]  /*d890*/  ISETP.GE.AND P5, PT, R29, R179.reuse, PT ;  /* 0x000000b31d00720c */ /* 0x080fe20003fa6270 */
[----:B------:R-:W-:Y:S01]  /*d8a0*/  HMMA.16816.F32 R116, R208, R106, R116 ;  /* 0x0000006ad074723c */ /* 0x000fe20000001874 */
[----:B------:R-:W-:Y:S02]  /*d8b0*/  FSEL R93, R27, -INF , !P4 ;  /* 0xff8000001b5d7808 */ /* 0x000fe40006000000 */
[----:B------:R-:W-:Y:S02]  /*d8c0*/  ISETP.GE.AND P4, PT, R249, R179, PT ;  /* 0x000000b3f900720c */ /* 0x000fe40003f86270 */
[----:B------:R-:W-:Y:S02]  /*d8d0*/  FSEL R96, R21, -INF , !P5 ;  /* 0xff80000015607808 */ /* 0x000fe40006800000 */
[----:B------:R-:W-:-:S02]  /*d8e0*/  ISETP.GE.AND P5, PT, R249, R178, PT ;  /* 0x000000b2f900720c */ /* 0x000fc40003fa6270 */
[----:B------:R-:W-:Y:S02]  /*d8f0*/  FSEL R27, R88, -INF , !P4 ;  /* 0xff800000581b7808 */ /* 0x000fe40006000000 */
[-C--:B------:R-:W-:Y:S02]  /*d900*/  ISETP.GE.AND P4, PT, R29, R178.reuse, PT ;  /* 0x000000b21d00720c */ /* 0x080fe40003f86270 */
[----:B------:R-:W-:Y:S02]  /*d910*/  FSEL R43, R43, -INF , !P2 ;  /* 0xff8000002b2b7808 */ /* 0x000fe40005000000 */
[----:B------:R-:W-:Y:S02]  /*d920*/  FSEL R29, R90, -INF , !P5 ;  /* 0xff8000005a1d7808 */ /* 0x000fe40006800000 */
[----:B------:R-:W-:Y:S01]  /*d930*/  ISETP.GE.AND P2, PT, R61, R178, PT ;  /* 0x000000b23d00720c */ /* 0x000fe20003f46270 */
[----:B------:R-:W1:Y:S01]  /*d940*/  LDSM.16.M88.4 R88, [R166+0x5800] ;  /* 0x00580000a658783b */ /* 0x000e620000000200 */
[----:B------:R-:W-:-:S02]  /*d950*/  IADD3 R21, R249, 0x91, RZ ;  /* 0x00000091f9157810 */ /* 0x000fc40007ffe0ff */
[----:B------:R-:W-:Y:S02]  /*d960*/  FSEL R83, R35, -INF , !P2 ;  /* 0xff80000023537808 */ /* 0x000fe40005000000 */
[----:B------:R-:W-:Y:S02]  /*d970*/  LOP3.LUT R25, R25, 0x18, R108, 0xfe, !PT ;  /* 0x0000001819197812 */ /* 0x000fe400078efe6c */
[----:B------:R-:W-:Y:S02]  /*d980*/  FSEL R35, R84, -INF , !P6 ;  /* 0xff80000054237808 */ /* 0x000fe40007000000 */
[-C--:B------:R-:W-:Y:S02]  /*d990*/  ISETP.GE.AND P6, PT, R21, R179.reuse, PT ;  /* 0x000000b31500720c */ /* 0x080fe40003fc6270 */
[----:B------:R-:W-:Y:S02]  /*d9a0*/  FSEL R94, R23, -INF , !P4 ;  /* 0xff800000175e7808 */ /* 0x000fe40006000000 */
[----:B------:R-:W-:-:S02]  /*d9b0*/  ISETP.GE.AND P5, PT, R25, R179, PT ;  /* 0x000000b31900720c */ /* 0x000fc40003fa6270 */
[----:B------:R-:W-:Y:S02]  /*d9c0*/  ISETP.GE.AND P4, PT, R25, R178, PT ;  /* 0x000000b21900720c */ /* 0x000fe40003f86270 */
[----:B------:R-:W-:Y:S01]  /*d9d0*/  FSEL R84, R17, -INF , !P6 ;  /* 0xff80000011547808 */ /* 0x000fe20007000000 */
[----:B------:R-:W-:Y:S01]  /*d9e0*/  IMAD.U32 R17, RZ, RZ, UR5 ;  /* 0x00000005ff117e24 */ /* 0x000fe2000f8e00ff */
[--C-:B------:R-:W-:Y:S02]  /*d9f0*/  LOP3.LUT R45, R45, 0x10, R108.reuse, 0xfe, !PT ;  /* 0x000000102d2d7812 */ /* 0x100fe400078efe6c */
[----:B------:R-:W-:Y:S02]  /*da00*/  LOP3.LUT R23, R31, 0x20, R108, 0xfe, !PT ;  /* 0x000000201f177812 */ /* 0x000fe400078efe6c */
[----:B------:R-:W-:Y:S02]  /*da10*/  FSEL R25, R76, -INF , !P5 ;  /* 0xff8000004c197808 */ /* 0x000fe40006800000 */
[----:B------:R-:W-:-:S02]  /*da20*/  FSEL R69, R78, -INF , !P4 ;  /* 0xff8000004e457808 */ /* 0x000fc40006000000 */
[----:B------:R-:W2:Y:S01]  /*da30*/  LDSM.16.M88.4 R76, [R166+0x6000] ;  /* 0x00600000a64c783b */ /* 0x000ea20000000200 */
[----:B------:R-:W-:Y:S02]  /*da40*/  FSEL R71, R86, -INF , !P3 ;  /* 0xff80000056477808 */ /* 0x000fe40005800000 */
[-C--:B------:R-:W-:Y:S02]  /*da50*/  ISETP.GE.AND P1, PT, R45, R179.reuse, PT ;  /* 0x000000b32d00720c */ /* 0x080fe40003f26270 */
[C---:B------:R-:W-:Y:S02]  /*da60*/  ISETP.GE.AND P3, PT, R23.reuse, R179, PT ;  /* 0x000000b31700720c */ /* 0x040fe40003f66270 */
[----:B------:R-:W-:Y:S02]  /*da70*/  ISETP.GE.AND P6, PT, R23, R178, PT ;  /* 0x000000b21700720c */ /* 0x000fe40003fc6270 */
[----:B------:R-:W-:Y:S02]  /*da80*/  LOP3.LUT R23, R17, 0x28, R108, 0xfe, !PT ;  /* 0x0000002811177812 */ /* 0x000fe400078efe6c */
[----:B------:R-:W-:-:S02]  /*da90*/  IADD3 R17, R249, 0x99, RZ ;  /* 0x00000099f9117810 */ /* 0x000fc40007ffe0ff */
[----:B------:R-:W-:Y:S01]  /*daa0*/  FSEL R31, R80, -INF , !P1 ;  /* 0xff800000501f7808 */ /* 0x000fe20004800000 */
[C---:B-1----:R-:W-:Y:S01]  /*dab0*/  HMMA.16816.F32 R192, R112.reuse, R88, R192 ;  /* 0x0000005870c0723c */ /* 0x042fe200000018c0 */
[-C--:B------:R-:W-:Y:S01]  /*dac0*/  ISETP.GE.AND P2, PT, R45, R178.reuse, PT ;  /* 0x000000b22d00720c */ /* 0x080fe20003f46270 */
[----:B------:R-:W-:Y:S01]  /*dad0*/  IMAD.U32 R45, RZ, RZ, UR5 ;  /* 0x00000005ff2d7e24 */ /* 0x000fe2000f8e00ff */
[----:B------:R-:W-:Y:S01]  /*dae0*/  ISETP.GE.AND P1, PT, R21, R178, PT ;  /* 0x000000b21500720c */ /* 0x000fe20003f26270 */
[----:B------:R-:W-:Y:S01]  /*daf0*/  IMAD.U32 R21, RZ, RZ, UR5 ;  /* 0x00000005ff157e24 */ /* 0x000fe2000f8e00ff */
[----:B------:R-:W-:Y:S02]  /*db00*/  ISETP.GE.AND P5, PT, R17, R179, PT ;  /* 0x000000b31100720c */ /* 0x000fe40003fa6270 */
[----:B------:R-:W-:Y:S01]  /*db10*/  FSEL R33, R82, -INF , !P2 ;  /* 0xff80000052217808 */ /* 0x000fe20005000000 */
[----:B------:R-:W-:Y:S01]  /*db20*/  HMMA.16816.F32 R188, R112, R90, R188 ;  /* 0x0000005a70bc723c */ /* 0x000fe200000018bc */
[----:B------:R-:W-:Y:S01]  /*db30*/  FSEL R80, R19, -INF , !P1 ;  /* 0xff80000013507808 */ /* 0x000fe20004800000 */
[----:B------:R-:W-:Y:S01]  /*db40*/  IMAD.U32 R89, RZ, RZ, UR5 ;  /* 0x00000005ff597e24 */ /* 0x000fe2000f8e00ff */
[----:B------:R-:W-:Y:S01]  /*db50*/  FSEL R82, R13, -INF , !P5 ;  /* 0xff8000000d527808 */ /* 0x000fe20006800000 */
[----:B------:R-:W-:Y:S01]  /*db60*/  IMAD.U32 R13, RZ, RZ, UR5 ;  /* 0x00000005ff0d7e24 */ /* 0x000fe2000f8e00ff */
[----:B------:R-:W-:-:S02]  /*db70*/  LOP3.LUT R19, R21, 0x30, R108, 0xfe, !PT ;  /* 0x0000003015137812 */ /* 0x000fc400078efe6c */
[----:B------:R-:W-:Y:S01]  /*db80*/  FSEL R72, R72, -INF , !P3 ;  /* 0xff80000048487808 */ /* 0x000fe20005800000 */
[----:B------:R-:W-:Y:S01]  /*db90*/  IMAD.U32 R91, RZ, RZ, UR5 ;  /* 0x00000005ff5b7e24 */ /* 0x000fe2000f8e00ff */
[CC--:B------:R-:W-:Y:S01]  /*dba0*/  ISETP.GE.AND P4, PT, R19.reuse, R179.reuse, PT ;  /* 0x000000b31300720c */ /* 0x0c0fe20003f86270 */
[----:B------:R-:W-:Y:S01]  /*dbb0*/  IMAD.U32 R90, RZ, RZ, UR5 ;  /* 0x00000005ff5a7e24 */ /* 0x000fe2000f8e00ff */
[-C--:B------:R-:W-:Y:S02]  /*dbc0*/  ISETP.GE.AND P5, PT, R19, R178.reuse, PT ;  /* 0x000000b21300720c */ /* 0x080fe40003fa6270 */
[----:B------:R-:W-:Y:S01]  /*dbd0*/  ISETP.GE.AND P3, PT, R17, R178, PT ;  /* 0x000000b21100720c */ /* 0x000fe20003f66270 */
[----:B------:R-:W-:Y:S01]  /*dbe0*/  IMAD.U32 R17, RZ, RZ, UR5 ;  /* 0x00000005ff117e24 */ /* 0x000fe2000f8e00ff */
[----:B------:R-:W-:Y:S02]  /*dbf0*/  LOP3.LUT R19, R13, 0x38, R108, 0xfe, !PT ;  /* 0x000000380d137812 */ /* 0x000fe400078efe6c */
[----:B------:R-:W-:Y:S01]  /*dc00*/  ISETP.GE.AND P2, PT, R23, R179, PT ;  /* 0x000000b31700720c */ /* 0x000fe20003f46270 */
[----:B--2---:R-:W-:Y:S01]  /*dc10*/  HMMA.16816.F32 R184, R112, R76, R184 ;  /* 0x0000004c70b8723c */ /* 0x004fe200000018b8 */
[----:B------:R-:W-:-:S02]  /*dc20*/  IADD3 R13, R249, 0xa1, RZ ;  /* 0x000000a1f90d7810 */ /* 0x000fc40007ffe0ff */
[----:B------:R-:W-:Y:S01]  /*dc30*/  FSEL R247, R74, -INF , !P6 ;  /* 0xff8000004af77808 */ /* 0x000fe20007000000 */
[----:B------:R-:W-:Y:S01]  /*dc40*/  IMAD.U32 R74, RZ, RZ, UR5 ;  /* 0x00000005ff4a7e24 */ /* 0x000fe2000f8e00ff */
[----:B------:R-:W-:Y:S02]  /*dc50*/  FSEL R86, R15, -INF , !P3 ;  /* 0xff8000000f567808 */ /* 0x000fe40005800000 */
[CC--:B------:R-:W-:Y:S01]  /*dc60*/  ISETP.GE.AND P6, PT, R19.reuse, R179.reuse, PT ;  /* 0x000000b31300720c */ /* 0x0c0fe20003fc6270 */
[----:B------:R-:W-:Y:S01]  /*dc70*/  HMMA.16816.F32 R180, R112, R78, R180 ;  /* 0x0000004e70b4723c */ /* 0x000fe200000018b4 */
[-C--:B------:R-:W-:Y:S01]  /*dc80*/  ISETP.GE.AND P3, PT, R19, R178.reuse, PT ;  /* 0x000000b21300720c */ /* 0x080fe20003f66270 */
[----:B------:R-:W-:Y:S01]  /*dc90*/  IMAD.U32 R77, RZ, RZ, UR5 ;  /* 0x00000005ff4d7e24 */ /* 0x000fe2000f8e00ff */
[----:B------:R-:W-:Y:S01]  /*dca0*/  FSEL R19, R68, -INF , !P2 ;  /* 0xff80000044137808 */ /* 0x000fe20005000000 */
[----:B------:R-:W-:Y:S01]  /*dcb0*/  IMAD.U32 R76, RZ, RZ, UR5 ;  /* 0x00000005ff4c7e24 */ /* 0x000fe2000f8e00ff */
[-C--:B------:R-:W-:Y:S01]  /*dcc0*/  ISETP.GE.AND P2, PT, R13, R179.reuse, PT ;  /* 0x000000b30d00720c */ /* 0x080fe20003f46270 */
[----:B------:R-:W-:Y:S01]  /*dcd0*/  IMAD.U32 R68, RZ, RZ, UR5 ;  /* 0x00000005ff447e24 */ /* 0x000fe2000f8e00ff */
[----:B------:R-:W-:Y:S01]  /*dce0*/  ISETP.GE.AND P1, PT, R23, R178, PT ;  /* 0x000000b21700720c */ /* 0x000fe20003f26270 */
[----:B------:R-:W-:Y:S01]  /*dcf0*/  IMAD.U32 R23, RZ, RZ, UR5 ;  /* 0x00000005ff177e24 */ /* 0x000fe2000f8e00ff */
[----:B------:R-:W-:Y:S01]  /*dd00*/  FSEL R88, R9, -INF , !P2 ;  /* 0xff80000009587808 */ /* 0x000fe20005000000 */
[----:B------:R-:W-:Y:S01]  /*dd10*/  IMAD.U32 R9, RZ, RZ, UR5 ;  /* 0x00000005ff097e24 */ /* 0x000fe2000f8e00ff */
[----:B------:R-:W-:Y:S01]  /*dd20*/  LOP3.LUT R15, R17, 0x40, R108, 0xfe, !PT ;  /* 0x00000040110f7812 */ /* 0x000fe200078efe6c */
[----:B------:R1:W-:Y:S01]  /*dd30*/  STL [R1+0xc], R19 ;  /* 0x00000c1301007387 */ /* 0x0003e20000100800 */
[----:B------:R-:W-:Y:S01]  /*dd40*/  FSEL R246, R70, -INF , !P1 ;  /* 0xff80000046f67808 */ /* 0x000fe20004800000 */
[----:B------:R-:W-:Y:S01]  /*dd50*/  IMAD.U32 R70, RZ, RZ, UR5 ;  /* 0x00000005ff467e24 */ /* 0x000fe2000f8e00ff */
[----:B------:R-:W-:-:S02]  /*dd60*/  ISETP.GE.AND P2, PT, R15, R179, PT ;  /* 0x000000b30f00720c */ /* 0x000fc40003f46270 */
[-C--:B------:R-:W-:Y:S02]  /*dd70*/  ISETP.GE.AND P1, PT, R15, R178.reuse, PT ;  /* 0x000000b20f00720c */ /* 0x080fe40003f26270 */
[----:B------:R-:W-:Y:S02]  /*dd80*/  FSEL R223, R64, -INF , !P4 ;  /* 0xff80000040df7808 */ /* 0x000fe40006000000 */
[----:B------:R-:W-:Y:S01]  /*dd90*/  ISETP.GE.AND P4, PT, R13, R178, PT ;  /* 0x000000b20d00720c */ /* 0x000fe20003f86270 */
[----:B------:R-:W-:Y:S01]  /*dda0*/  IMAD.U32 R13, RZ, RZ, UR5 ;  /* 0x00000005ff0d7e24 */ /* 0x000fe2000f8e00ff */
[----:B------:R-:W-:Y:S02]  /*ddb0*/  LOP3.LUT R15, R9, 0x48, R108, 0xfe, !PT ;  /* 0x00000048090f7812 */ /* 0x000fe400078efe6c */
[----:B------:R-:W-:Y:S02]  /*ddc0*/  IADD3 R9, R249, 0xa9, RZ ;  /* 0x000000a9f9097810 */ /* 0x000fe40007ffe0ff */
[----:B------:R-:W-:-:S02]  /*ddd0*/  FSEL R220, R66, -INF , !P5 ;  /* 0xff80000042dc7808 */ /* 0x000fc40006800000 */
[----:B------:R-:W-:Y:S01]  /*dde0*/  FSEL R64, R11, -INF , !P4 ;  /* 0xff8000000b407808 */ /* 0x000fe20006000000 */
[----:B------:R-:W-:Y:S01]  /*ddf0*/  IMAD.U32 R11, RZ, RZ, UR5 ;  /* 0x00000005ff0b7e24 */ /* 0x000fe2000f8e00ff */
[-C--:B------:R-:W-:Y:S02]  /*de00*/  ISETP.GE.AND P5, PT, R15, R179.reuse, PT ;  /* 0x000000b30f00720c */ /* 0x080fe40003fa6270 */
[----:B------:R-:W-:Y:S02]  /*de10*/  ISETP.GE.AND P4, PT, R9, R179, PT ;  /* 0x000000b30900720c */ /* 0x000fe40003f86270 */
[--C-:B------:R-:W-:Y:S02]  /*de20*/  LOP3.LUT R47, R47, 0x58, R108.reuse, 0xfe, !PT ;  /* 0x000000582f2f7812 */ /* 0x100fe400078efe6c */
[----:B------:R-:W-:Y:S01]  /*de30*/  LOP3.LUT R13, R13, 0x50, R108, 0xfe, !PT ;  /* 0x000000500d0d7812 */ /* 0x000fe200078efe6c */
[----:B-1----:R-:W-:Y:S01]  /*de40*/  IMAD.U32 R19, RZ, RZ, UR5 ;  /* 0x00000005ff137e24 */ /* 0x002fe2000f8e00ff */
[----:B------:R-:W-:-:S02]  /*de50*/  FSEL R221, R60, -INF , !P6 ;  /* 0xff8000003cdd7808 */ /* 0x000fc40007000000 */
[----:B------:R-:W-:Y:S02]  /*de60*/  FSEL R217, R56, -INF , !P2 ;  /* 0xff80000038d97808 */ /* 0x000fe40005000000 */
[----:B------:R-:W-:Y:S02]  /*de70*/  FSEL R58, R58, -INF , !P1 ;  /* 0xff8000003a3a7808 */ /* 0x000fe40004800000 */
[----:B------:R-:W-:Y:S02]  /*de80*/  FSEL R215, R52, -INF , !P5 ;  /* 0xff80000034d77808 */ /* 0x000fe40006800000 */
[-C--:B------:R-:W-:Y:S01]  /*de90*/  ISETP.GE.AND P6, PT, R15, R178.reuse, PT ;  /* 0x000000b20f00720c */ /* 0x080fe20003fc6270 */
[----:B------:R-:W-:Y:S01]  /*dea0*/  IMAD.U32 R15, RZ, RZ, UR5 ;  /* 0x00000005ff0f7e24 */ /* 0x000fe2000f8e00ff */
[----:B------:R-:W-:Y:S02]  /*deb0*/  FSEL R218, R62, -INF , !P3 ;  /* 0xff8000003eda7808 */ /* 0x000fe40005800000 */
[----:B------:R-:W-:Y:S01]  /*dec0*/  FSEL R66, R5, -INF , !P4 ;  /* 0xff80000005427808 */ /* 0x000fe20006000000 */
[----:B------:R-:W1:Y:S01]  /*ded0*/  LDSM.16.M88.4 R60, [R166+0x6800] ;  /* 0x00680000a63c783b */ /* 0x000e620000000200 */
[-C--:B------:R-:W-:Y:S01]  /*dee0*/  ISETP.GE.AND P2, PT, R9, R178.reuse, PT ;  /* 0x000000b20900720c */ /* 0x080fe20003f46270 */
[----:B------:R-:W-:Y:S01]  /*def0*/  IMAD.U32 R9, RZ, RZ, UR5 ;  /* 0x00000005ff097e24 */ /* 0x000fe2000f8e00ff */
[C---:B------:R-:W-:Y:S01]  /*df00*/  ISETP.GE.AND P1, PT, R47.reuse, R179, PT ;  /* 0x000000b32f00720c */ /* 0x040fe20003f26270 */
[----:B------:R-:W-:Y:S01]  /*df10*/  IMAD.U32 R5, RZ, RZ, UR5 ;  /* 0x00000005ff057e24 */ /* 0x000fe2000f8e00ff */
[----:B------:R-:W-:-:S02]  /*df20*/  ISETP.GE.AND P5, PT, R47, R178, PT ;  /* 0x000000b22f00720c */ /* 0x000fc40003fa6270 */
[C---:B------:R-:W-:Y:S02]  /*df30*/  ISETP.GE.AND P3, PT, R13.reuse, R179, PT ;  /* 0x000000b30d00720c */ /* 0x040fe40003f66270 */
[----:B------:R-:W-:Y:S01]  /*df40*/  ISETP.GE.AND P4, PT, R13, R178, PT ;  /* 0x000000b20d00720c */ /* 0x000fe20003f86270 */
[----:B------:R-:W-:Y:S01]  /*df50*/  IMAD.U32 R13, RZ, RZ, UR5 ;  /* 0x00000005ff0d7e24 */ /* 0x000fe2000f8e00ff */
[----:B------:R-:W-:Y:S02]  /*df60*/  IADD3 R47, R249, 0xb1, RZ ;  /* 0x000000b1f92f7810 */ /* 0x000fe40007ffe0ff */
[--C-:B------:R-:W-:Y:S02]  /*df70*/  LOP3.LUT R91, R91, 0x60, R108.reuse, 0xfe, !PT ;  /* 0x000000605b5b7812 */ /* 0x100fe400078efe6c */
[----:B------:R-:W-:Y:S02]  /*df80*/  LOP3.LUT R45, R45, 0x68, R108, 0xfe, !PT ;  /* 0x000000682d2d7812 */ /* 0x000fe400078efe6c */
[----:B------:R-:W-:-:S02]  /*df90*/  FSEL R56, R54, -INF , !P6 ;  /* 0xff80000036387808 */ /* 0x000fc40007000000 */
[----:B------:R-:W-:Y:S02]  /*dfa0*/  FSEL R52, R7, -INF , !P2 ;  /* 0xff80000007347808 */ /* 0x000fe40005000000 */
[----:B------:R-:W-:Y:S02]  /*dfb0*/  ISETP.GE.AND P6, PT, R47, R179, PT ;  /* 0x000000b32f00720c */ /* 0x000fe40003fc6270 */
[----:B------:R-:W-:Y:S02]  /*dfc0*/  FSEL R207, R48, -INF , !P3 ;  /* 0xff80000030cf7808 */ /* 0x000fe40005800000 */
[----:B------:R-:W-:Y:S02]  /*dfd0*/  FSEL R202, R50, -INF , !P4 ;  /* 0xff80000032ca7808 */ /* 0x000fe40006000000 */
[----:B------:R-:W-:Y:S02]  /*dfe0*/  IADD3 R7, R249, 0xb9, RZ ;  /* 0x000000b9f9077810 */ /* 0x000fe40007ffe0ff */
[----:B------:R-:W-:-:S02]  /*dff0*/  ISETP.GE.AND P3, PT, R91, R178, PT ;  /* 0x000000b25b00720c */ /* 0x000fc40003f66270 */
[-C--:B------:R-:W-:Y:S02]  /*e000*/  ISETP.GE.AND P4, PT, R45, R179.reuse, PT ;  /* 0x000000b32d00720c */ /* 0x080fe40003f86270 */
[----:B------:R-:W-:Y:S02]  /*e010*/  LOP3.LUT R89, R89, 0x78, R108, 0xfe, !PT ;  /* 0x0000007859597812 */ /* 0x000fe400078efe6c */
[----:B------:R-:W-:Y:S02]  /*e020*/  ISETP.GE.AND P2, PT, R91, R179, PT ;  /* 0x000000b35b00720c */ /* 0x000fe40003f46270 */
[----:B------:R-:W-:Y:S02]  /*e030*/  FSEL R201, R46, -INF , !P5 ;  /* 0xff8000002ec97808 */ /* 0x000fe40006800000 */
[----:B------:R-:W-:Y:S01]  /*e040*/  FSEL R48, R193, -INF , !P6 ;  /* 0xff800000c1307808 */ /* 0x000fe20007000000 */
[----:B-1----:R-:W-:Y:S01]  /*e050*/  HMMA.16816.F32 R172, R112, R60, R172 ;  /* 0x0000003c70ac723c */ /* 0x002fe200000018ac */
[----:B------:R-:W-:-:S02]  /*e060*/  FSEL R204, R44, -INF , !P1 ;  /* 0xff8000002ccc7808 */ /* 0x000fc40004800000 */
[-C--:B------:R-:W-:Y:S02]  /*e070*/  ISETP.GE.AND P5, PT, R7, R179.reuse, PT ;  /* 0x000000b30700720c */ /* 0x080fe40003fa6270 */
[-C--:B------:R-:W-:Y:S02]  /*e080*/  ISETP.GE.AND P1, PT, R47, R178.reuse, PT ;  /* 0x000000b22f00720c */ /* 0x080fe40003f26270 */
[----:B------:R-:W-:Y:S01]  /*e090*/  FSEL R193, R42, -INF , !P3 ;  /* 0xff8000002ac17808 */ /* 0x000fe20005800000 */
[----:B------:R-:W-:Y:S01]  /*e0a0*/  HMMA.16816.F32 R168, R112, R62, R168 ;  /* 0x0000003e70a8723c */ /* 0x000fe200000018a8 */
[----:B------:R-:W-:Y:S02]  /*e0b0*/  FSEL R198, R36, -INF , !P4 ;  /* 0xff80000024c67808 */ /* 0x000fe40006000000 */
[-C--:B------:R-:W-:Y:S02]  /*e0c0*/  ISETP.GE.AND P6, PT, R45, R178.reuse, PT ;  /* 0x000000b22d00720c */ /* 0x080fe40003fc6270 */
[----:B------:R-:W-:Y:S01]  /*e0d0*/  ISETP.GE.AND P3, PT, R89, R179, PT ;  /* 0x000000b35900720c */ /* 0x000fe20003f66270 */
[----:B------:R-:W1:Y:S01]  /*e0e0*/  LDSM.16.M88.4 R44, [R166+0x7000] ;  /* 0x00700000a62c783b */ /* 0x000e620000000200 */
[----:B------:R-:W-:-:S02]  /*e0f0*/  ISETP.GE.AND P4, PT, R7, R178, PT ;  /* 0x000000b20700720c */ /* 0x000fc40003f86270 */
[----:B------:R-:W-:Y:S02]  /*e100*/  LOP3.LUT R90, R90, 0x70, R108, 0xfe, !PT ;  /* 0x000000705a5a7812 */ /* 0x000fe400078efe6c */
[----:B------:R-:W-:Y:S02]  /*e110*/  FSEL R199, R40, -INF , !P2 ;  /* 0xff80000028c77808 */ /* 0x000fe40005000000 */
[----:B------:R-:W-:Y:S02]  /*e120*/  IADD3 R7, R249, 0xc1, RZ ;  /* 0x000000c1f9077810 */ /* 0x000fe40007ffe0ff */
[----:B------:R-:W-:Y:S02]  /*e130*/  FSEL R40, R189, -INF , !P5 ;  /* 0xff800000bd287808 */ /* 0x000fe40006800000 */
[----:B------:R-:W-:Y:S02]  /*e140*/  FSEL R50, R195, -INF , !P1 ;  /* 0xff800000c3327808 */ /* 0x000fe40004800000 */
[----:B------:R-:W-:-:S02]  /*e150*/  ISETP.GE.AND P5, PT, R89, R178, PT ;  /* 0x000000b25900720c */ /* 0x000fc40003fa6270 */
[----:B------:R-:W-:Y:S02]  /*e160*/  FSEL R195, R38, -INF , !P6 ;  /* 0xff80000026c37808 */ /* 0x000fe40007000000 */
[----:B------:R-:W-:Y:S02]  /*e170*/  FSEL R89, R28, -INF , !P3 ;  /* 0xff8000001c597808 */ /* 0x000fe40005800000 */
[-C--:B------:R-:W-:Y:S02]  /*e180*/  ISETP.GE.AND P1, PT, R90, R179.reuse, PT ;  /* 0x000000b35a00720c */ /* 0x080fe40003f26270 */
[C---:B------:R-:W-:Y:S02]  /*e190*/  ISETP.GE.AND P6, PT, R7.reuse, R179, PT ;  /* 0x000000b30700720c */ /* 0x040fe40003fc6270 */
[----:B------:R-:W-:Y:S02]  /*e1a0*/  ISETP.GE.AND P3, PT, R7, R178, PT ;  /* 0x000000b20700720c */ /* 0x000fe40003f66270 */
[----:B------:R-:W-:-:S02]  /*e1b0*/  LOP3.LUT R77, R77, 0x80, R108, 0xfe, !PT ;  /* 0x000000804d4d7812 */ /* 0x000fc400078efe6c */
[----:B------:R-:W-:Y:S02]  /*e1c0*/  ISETP.GE.AND P2, PT, R90, R178, PT ;  /* 0x000000b25a00720c */ /* 0x000fe40003f46270 */
[----:B------:R-:W-:Y:S02]  /*e1d0*/  IADD3 R7, R249, 0xc9, RZ ;  /* 0x000000c9f9077810 */ /* 0x000fe40007ffe0ff */
[----:B------:R-:W-:Y:S02]  /*e1e0*/  LOP3.LUT R76, R76, 0x88, R108, 0xfe, !PT ;  /* 0x000000884c4c7812 */ /* 0x000fe400078efe6c */
[----:B------:R-:W-:Y:S02]  /*e1f0*/  FSEL R36, R191, -INF , !P4 ;  /* 0xff800000bf247808 */ /* 0x000fe40006000000 */
[----:B------:R-:W-:Y:S02]  /*e200*/  FSEL R38, R32, -INF , !P1 ;  /* 0xff80000020267808 */ /* 0x000fe40004800000 */
[----:B------:R-:W-:-:S02]  /*e210*/  FSEL R90, R30, -INF , !P5 ;  /* 0xff8000001e5a7808 */ /* 0x000fc40006800000 */
[--C-:B------:R-:W-:Y:S01]  /*e220*/  LOP3.LUT R23, R23, 0x90, R108.reuse, 0xfe, !PT ;  /* 0x0000009017177812 */ /* 0x100fe200078efe6c */
[C---:B-1----:R-:W-:Y:S01]  /*e230*/  HMMA.16816.F32 R128, R112.reuse, R44, R128 ;  /* 0x0000002c7080723c */ /* 0x042fe20000001880 */
[----:B------:R-:W-:Y:S02]  /*e240*/  LOP3.LUT R21, R21, 0x98, R108, 0xfe, !PT ;  /* 0x0000009815157812 */ /* 0x000fe400078efe6c */
[C---:B------:R-:W-:Y:S02]  /*e250*/  ISETP.GE.AND P4, PT, R77.reuse, R179, PT ;  /* 0x000000b34d00720c */ /* 0x040fe40003f86270 */
[----:B------:R-:W-:Y:S02]  /*e260*/  ISETP.GE.AND P1, PT, R77, R178, PT ;  /* 0x000000b24d00720c */ /* 0x000fe40003f26270 */
[----:B------:R-:W-:Y:S01]  /*e270*/  FSEL R42, R34, -INF , !P2 ;  /* 0xff800000222a7808 */ /* 0x000fe20005000000 */
[----:B------:R-:W-:Y:S01]  /*e280*/  HMMA.16816.F32 R124, R112, R46, R124 ;  /* 0x0000002e707c723c */ /* 0x000fe2000000187c */
[----:B------:R-:W-:-:S02]  /*e290*/  FSEL R54, R185, -INF , !P6 ;  /* 0xff800000b9367808 */ /* 0x000fc40007000000 */
[-C--:B------:R-:W-:Y:S02]  /*e2a0*/  ISETP.GE.AND P5, PT, R7, R179.reuse, PT ;  /* 0x000000b30700720c */ /* 0x080fe40003fa6270 */
[C---:B------:R-:W-:Y:S02]  /*e2b0*/  ISETP.GE.AND P2, PT, R76.reuse, R179, PT ;  /* 0x000000b34c00720c */ /* 0x040fe40003f46270 */
[----:B------:R-:W-:Y:S02]  /*e2c0*/  ISETP.GE.AND P6, PT, R76, R178, PT ;  /* 0x000000b24c00720c */ /* 0x000fe40003fc6270 */
        /* <DEDUP_REMOVED lines=8> */
[----:B------:R-:W-:-:S02]  /*e350*/  FSEL R99, R20, -INF , !P2 ;  /* 0xff80000014637808 */ /* 0x000fc40005000000 */
[----:B------:R-:W-:Y:S02]  /*e360*/  FSEL R100, R22, -INF , !P6 ;  /* 0xff80000016647808 */ /* 0x000fe40007000000 */
[----:B------:R-:W1:Y:S01]  /*e370*/  LDSM.16.M88.4 R20, [R166+0x7800] ;  /* 0x00780000a614783b */ /* 0x000e620000000200 */
[----:B------:R-:W-:Y:S01]  /*e380*/  ISETP.GE.AND P2, PT, R7, R178, PT ;  /* 0x000000b20700720c */ /* 0x000fe20003f46270 */
[----:B------:R-:W-:-:S04]  /*e390*/  DEPBAR.LE SB0, 0x0 ;  /* 0x000080000000791a */ /* 0x000fc80000000000 */
[----:B------:R-:W-:Y:S02]  /*e3a0*/  IADD3 R7, R249, 0xd1, RZ ;  /* 0x000000d1f9077810 */ /* 0x000fe40007ffe0ff */
[--C-:B------:R-:W-:Y:S02]  /*e3b0*/  LOP3.LUT R75, R75, 0xa0, R108.reuse, 0xfe, !PT ;  /* 0x000000a04b4b7812 */ /* 0x100fe400078efe6c */
[----:B------:R-:W-:Y:S02]  /*e3c0*/  LOP3.LUT R74, R74, 0xa8, R108, 0xfe, !PT ;  /* 0x000000a84a4a7812 */ /* 0x000fe400078efe6c */
[----:B------:R-:W-:Y:S02]  /*e3d0*/  ISETP.GE.AND P6, PT, R7, R179, PT ;  /* 0x000000b30700720c */ /* 0x000fe40003fc6270 */
[----:B------:R-:W-:Y:S02]  /*e3e0*/  FSEL R102, R16, -INF , !P3 ;  /* 0xff80000010667808 */ /* 0x000fe40005800000 */
[----:B------:R-:W-:-:S02]  /*e3f0*/  FSEL R103, R18, -INF , !P4 ;  /* 0xff80000012677808 */ /* 0x000fc40006000000 */
[----:B------:R-:W-:Y:S02]  /*e400*/  FSEL R105, R12, -INF , !P1 ;  /* 0xff8000000c697808 */ /* 0x000fe40004800000 */
[-C--:B------:R-:W-:Y:S02]  /*e410*/  ISETP.GE.AND P3, PT, R75, R178.reuse, PT ;  /* 0x000000b24b00720c */ /* 0x080fe40003f66270 */
[----:B------:R-:W-:Y:S02]  /*e420*/  ISETP.GE.AND P4, PT, R74, R179, PT ;  /* 0x000000b34a00720c */ /* 0x000fe40003f86270 */
[----:B------:R-:W-:Y:S02]  /*e430*/  ISETP.GE.AND P1, PT, R7, R178, PT ;  /* 0x000000b20700720c */ /* 0x000fe40003f26270 */
[----:B------:R-:W-:Y:S02]  /*e440*/  LOP3.LUT R70, R70, 0xb8, R108, 0xfe, !PT ;  /* 0x000000b846467812 */ /* 0x000fe400078efe6c */
[----:B------:R-:W-:-:S02]  /*e450*/  IADD3 R7, R249, 0xd9, RZ ;  /* 0x000000d9f9077810 */ /* 0x000fc40007ffe0ff */
[----:B------:R-:W-:Y:S02]  /*e460*/  FSEL R104, R173, -INF , !P6 ;  /* 0xff800000ad687808 */ /* 0x000fe40007000000 */
[----:B------:R-:W-:Y:S02]  /*e470*/  FSEL R111, R10, -INF , !P3 ;  /* 0xff8000000a6f7808 */ /* 0x000fe40005800000 */
[----:B------:R-:W-:Y:S02]  /*e480*/  FSEL R173, R4, -INF , !P4 ;  /* 0xff80000004ad7808 */ /* 0x000fe40006000000 */
[----:B------:R-:W-:Y:S02]  /*e490*/  ISETP.GE.AND P3, PT, R70, R179, PT ;  /* 0x000000b34600720c */ /* 0x000fe40003f66270 */
[----:B------:R-:W-:Y:S01]  /*e4a0*/  ISETP.GE.AND P4, PT, R7, R178, PT ;  /* 0x000000b20700720c */ /* 0x000fe20003f86270 */
[----:B-1----:R-:W-:Y:S01]  /*e4b0*/  HMMA.16816.F32 R120, R112, R20, R120 ;  /* 0x000000147078723c */ /* 0x002fe20000001878 */
[----:B------:R-:W-:-:S02]  /*e4c0*/  IADD3 R4, R249, 0xe1, RZ ;  /* 0x000000e1f9047810 */ /* 0x000fc40007ffe0ff */
[----:B------:R-:W-:Y:S02]  /*e4d0*/  FSEL R107, R171, -INF , !P4 ;  /* 0xff800000ab6b7808 */ /* 0x000fe40006000000 */
[----:B------:R-:W-:Y:S02]  /*e4e0*/  FSEL R181, R188, -INF , !P3 ;  /* 0xff800000bcb57808 */ /* 0x000fe40005800000 */
[C---:B------:R-:W-:Y:S01]  /*e4f0*/  ISETP.GE.AND P4, PT, R4.reuse, R179, PT ;  /* 0x000000b30400720c */ /* 0x040fe20003f86270 */
[----:B------:R-:W-:Y:S01]  /*e500*/  HMMA.16816.F32 R116, R112, R22, R116 ;  /* 0x000000167074723c */ /* 0x000fe20000001874 */
[----:B------:R-:W-:Y:S02]  /*e510*/  ISETP.GE.AND P3, PT, R4, R178, PT ;  /* 0x000000b20400720c */ /* 0x000fe40003f66270 */
[----:B------:R-:W-:Y:S02]  /*e520*/  IADD3 R4, R249, 0xe9, RZ ;  /* 0x000000e9f9047810 */ /* 0x000fe40007ffe0ff */
[----:B------:R-:W-:-:S02]  /*e530*/  FSEL R131, R131, -INF , !P3 ;  /* 0xff80000083837808 */ /* 0x000fc40005800000 */
[----:B------:R-:W-:Y:S02]  /*e540*/  FSEL R101, R183, -INF , !P2 ;  /* 0xff800000b7657808 */ /* 0x000fe40005000000 */
[-C--:B------:R-:W-:Y:S02]  /*e550*/  ISETP.GE.AND P3, PT, R4, R179.reuse, PT ;  /* 0x000000b30400720c */ /* 0x080fe40003f66270 */
[--C-:B------:R-:W-:Y:S02]  /*e560*/  LOP3.LUT R15, R15, 0xd8, R108.reuse, 0xfe, !PT ;  /* 0x000000d80f0f7812 */ /* 0x100fe400078efe6c */
[----:B------:R-:W-:Y:S02]  /*e570*/  ISETP.GE.AND P2, PT, R75, R179, PT ;  /* 0x000000b34b00720c */ /* 0x000fe40003f46270 */
[--C-:B------:R-:W-:Y:S02]  /*e580*/  LOP3.LUT R73, R73, 0xb0, R108.reuse, 0xfe, !PT ;  /* 0x000000b049497812 */ /* 0x100fe400078efe6c */
[----:B------:R-:W-:-:S02]  /*e590*/  LOP3.LUT R68, R68, 0xc0, R108, 0xfe, !PT ;  /* 0x000000c044447812 */ /* 0x000fc400078efe6c */
[--C-:B------:R-:W-:Y:S02]  /*e5a0*/  LOP3.LUT R19, R19, 0xc8, R108.reuse, 0xfe, !PT ;  /* 0x000000c813137812 */ /* 0x100fe400078efe6c */
[--C-:B------:R-:W-:Y:S02]  /*e5b0*/  LOP3.LUT R17, R17, 0xd0, R108.reuse, 0xfe, !PT ;  /* 0x000000d011117812 */ /* 0x100fe400078efe6c */
[--C-:B------:R-:W-:Y:S02]  /*e5c0*/  LOP3.LUT R13, R13, 0xe0, R108.reuse, 0xfe, !PT ;  /* 0x000000e00d0d7812 */ /* 0x100fe400078efe6c */
[--C-:B------:R-:W-:Y:S02]  /*e5d0*/  LOP3.LUT R11, R11, 0xe8, R108.reuse, 0xfe, !PT ;  /* 0x000000e80b0b7812 */ /* 0x100fe400078efe6c */
[--C-:B------:R-:W-:Y:S02]  /*e5e0*/  LOP3.LUT R9, R9, 0xf0, R108.reuse, 0xfe, !PT ;  /* 0x000000f009097812 */ /* 0x100fe400078efe6c */
[----:B------:R-:W-:-:S02]  /*e5f0*/  LOP3.LUT R5, R5, 0xf8, R108, 0xfe, !PT ;  /* 0x000000f805057812 */ /* 0x000fc400078efe6c */
[----:B------:R-:W-:Y:S01]  /*e600*/  FSEL R125, R125, -INF , !P3 ;  /* 0xff8000007d7d7808 */ /* 0x000fe20005800000 */
[----:B------:R-:W-:Y:S01]  /*e610*/  BAR.SYNC.DEFER_BLOCKING 0x0 ;  /* 0x0000000000007b1d */ /* 0x000fe20000010000 */
[-C--:B------:R-:W-:Y:S02]  /*e620*/  ISETP.GE.AND P6, PT, R74, R178.reuse, PT ;  /* 0x000000b24a00720c */ /* 0x080fe40003fc6270 */
[----:B------:R-:W-:Y:S02]  /*e630*/  FSEL R108, R14, -INF , !P5 ;  /* 0xff8000000e6c7808 */ /* 0x000fe40006800000 */
[----:B------:R-:W-:Y:S02]  /*e640*/  FSEL R109, R175, -INF , !P1 ;  /* 0xff800000af6d7808 */ /* 0x000fe40004800000 */
[----:B------:R-:W-:Y:S02]  /*e650*/  FSEL R110, R8, -INF , !P2 ;  /* 0xff800000086e7808 */ /* 0x000fe40005000000 */
[----:B------:R-:W-:-:S02]  /*e660*/  ISETP.GE.AND P3, PT, R15, R178, PT ;  /* 0x000000b20f00720c */ /* 0x000fc40003f66270 */
[-C--:B------:R-:W-:Y:S02]  /*e670*/  ISETP.GE.AND P1, PT, R73, R179.reuse, PT ;  /* 0x000000b34900720c */ /* 0x080fe40003f26270 */
[----:B------:R-:W-:Y:S02]  /*e680*/  ISETP.GE.AND P5, PT, R7, R179, PT ;  /* 0x000000b30700720c */ /* 0x000fe40003fa6270 */
[----:B------:R-:W-:Y:S02]  /*e690*/  ISETP.GE.AND P2, PT, R73, R178, PT ;  /* 0x000000b24900720c */ /* 0x000fe40003f46270 */
[----:B------:R-:W-:Y:S02]  /*e6a0*/  FSEL R106, R6, -INF , !P6 ;  /* 0xff800000066a7808 */ /* 0x000fe40007000000 */
[----:B------:R-:W-:Y:S02]  /*e6b0*/  FSEL R129, R129, -INF , !P4 ;  /* 0xff80000081817808 */ /* 0x000fe40006000000 */
[----:B------:R-:W-:-:S02]  /*e6c0*/  FSEL R112, R170, -INF , !P3 ;  /* 0xff800000aa707808 */ /* 0x000fc40005800000 */
[----:B------:R-:W-:Y:S02]  /*e6d0*/  FSEL R169, R169, -INF , !P5 ;  /* 0xff800000a9a97808 */ /* 0x000fe40006800000 */
[-C--:B------:R-:W-:Y:S02]  /*e6e0*/  ISETP.GE.AND P6, PT, R68, R179.reuse, PT ;  /* 0x000000b34400720c */ /* 0x080fe40003fc6270 */
[----:B------:R-:W-:Y:S02]  /*e6f0*/  FSEL R171, R192, -INF , !P1 ;  /* 0xff800000c0ab7808 */ /* 0x000fe40004800000 */
[----:B------:R-:W-:Y:S02]  /*e700*/  FSEL R175, R194, -INF , !P2 ;  /* 0xff800000c2af7808 */ /* 0x000fe40005000000 */
[----:B------:R-:W-:Y:S02]  /*e710*/  ISETP.GE.AND P4, PT, R19, R179, PT ;  /* 0x000000b31300720c */ /* 0x000fe40003f86270 */
[----:B------:R-:W-:-:S02]  /*e720*/  ISETP.GE.AND P3, PT, R9, R178, PT ;  /* 0x000000b20900720c */ /* 0x000fc40003f66270 */
[-C--:B------:R-:W-:Y:S02]  /*e730*/  ISETP.GE.AND P5, PT, R70, R178.reuse, PT ;  /* 0x000000b24600720c */ /* 0x080fe40003fa6270 */
[-C--:B------:R-:W-:Y:S02]  /*e740*/  ISETP.GE.AND P1, PT, R68, R178.reuse, PT ;  /* 0x000000b24400720c */ /* 0x080fe40003f26270 */
[----:B------:R-:W-:Y:S02]  /*e750*/  ISETP.GE.AND P2, PT, R19, R178, PT ;  /* 0x000000b21300720c */ /* 0x000fe40003f46270 */
[----:B------:R-:W-:Y:S02]  /*e760*/  FSEL R184, R184, -INF , !P6 ;  /* 0xff800000b8b87808 */ /* 0x000fe40007000000 */
[----:B------:R-:W-:Y:S02]  /*e770*/  FSEL R180, R180, -INF , !P4 ;  /* 0xff800000b4b47808 */ /* 0x000fe40006000000 */
[----:B------:R-:W-:-:S02]  /*e780*/  FSEL R122, R122, -INF , !P3 ;  /* 0xff8000007a7a7808 */ /* 0x000fc40005800000 */
[----:B------:R-:W-:Y:S02]  /*e790*/  FSEL R183, R190, -INF , !P5 ;  /* 0xff800000beb77808 */ /* 0x000fe40006800000 */
[-C--:B------:R-:W-:Y:S02]  /*e7a0*/  ISETP.GE.AND P6, PT, R17, R178.reuse, PT ;  /* 0x000000b21100720c */ /* 0x080fe40003fc6270 */
[----:B------:R-:W-:Y:S02]  /*e7b0*/  FSEL R186, R186, -INF , !P1 ;  /* 0xff800000baba7808 */ /* 0x000fe40004800000 */
[----:B------:R-:W-:Y:S02]  /*e7c0*/  ISETP.GE.AND P4, PT, R4, R178, PT ;  /* 0x000000b20400720c */ /* 0x000fe40003f86270 */
[----:B------:R-:W-:Y:S02]  /*e7d0*/  FSEL R182, R182, -INF , !P2 ;  /* 0xff800000b6b67808 */ /* 0x000fe40005000000 */
[----:B------:R-:W-:-:S02]  /*e7e0*/  PLOP3.LUT P3, PT, PT, PT, UP0, 0x80, 0x0 ;  /* 0x000000000000781c */ /* 0x000fc40003f6f008 */
[-C--:B------:R-:W-:Y:S02]  /*e7f0*/  ISETP.GE.AND P5, PT, R17, R179.reuse, PT ;  /* 0x000000b31100720c */ /* 0x080fe40003fa6270 */
[-C--:B------:R-:W-:Y:S02]  /*e800*/  ISETP.GE.AND P1, PT, R15, R179.reuse, PT ;  /* 0x000000b30f00720c */ /* 0x080fe40003f26270 */
[----:B------:R-:W-:Y:S02]  /*e810*/  ISETP.GE.AND P2, PT, R13, R179, PT ;  /* 0x000000b30d00720c */ /* 0x000fe40003f46270 */
[----:B------:R-:W-:Y:S02]  /*e820*/  IADD3 R4, R249, 0xf1, RZ ;  /* 0x000000f1f9047810 */ /* 0x000fe40007ffe0ff */
        /* <DEDUP_REMOVED lines=9> */
[----:B------:R-:W-:Y:S02]  /*e8c0*/  ISETP.GE.AND P2, PT, R4, R178, PT ;  /* 0x000000b20400720c */ /* 0x000fe40003f46270 */
[----:B------:R-:W-:Y:S02]  /*e8d0*/  IADD3 R249, R249, 0xf9, RZ ;  /* 0x000000f9f9f97810 */ /* 0x000fe40007ffe0ff */
[----:B------:R-:W-:Y:S02]  /*e8e0*/  FSEL R113, R121, -INF , !P6 ;  /* 0xff80000079717808 */ /* 0x000fe40007000000 */
[----:B------:R-:W-:Y:S02]  /*e8f0*/  FSEL R115, R130, -INF , !P5 ;  /* 0xff80000082737808 */ /* 0x000fe40006800000 */
[----:B------:R-:W-:-:S02]  /*e900*/  FSEL R123, R123, -INF , !P2 ;  /* 0xff8000007b7b7808 */ /* 0x000fc40005000000 */
[----:B------:R-:W-:Y:S02]  /*e910*/  FSEL R121, R124, -INF , !P4 ;  /* 0xff8000007c797808 */ /* 0x000fe40006000000 */
[----:B------:R-:W-:Y:S02]  /*e920*/  FSEL R126, R126, -INF , !P1 ;  /* 0xff8000007e7e7808 */ /* 0x000fe40004800000 */
[-C--:B------:R-:W-:Y:S02]  /*e930*/  ISETP.GE.AND P6, PT, R9, R179.reuse, PT ;  /* 0x000000b30900720c */ /* 0x080fe40003fc6270 */
[CC--:B------:R-:W-:Y:S02]  /*e940*/  ISETP.GE.AND P5, PT, R5.reuse, R179.reuse, PT ;  /* 0x000000b30500720c */ /* 0x0c0fe40003fa6270 */
[----:B------:R-:W-:Y:S02]  /*e950*/  ISETP.GE.AND P2, PT, R5, R178, PT ;  /* 0x000000b20500720c */ /* 0x000fe40003f46270 */
[----:B------:R-:W-:-:S02]  /*e960*/  ISETP.GE.AND P4, PT, R249, R179, PT ;  /* 0x000000b3f900720c */ /* 0x000fc40003f86270 */
[----:B------:R-:W-:Y:S01]  /*e970*/  ISETP.GE.AND P1, PT, R249, R178, PT ;  /* 0x000000b2f900720c */ /* 0x000fe20003f26270 */
[----:B------:R-:W-:Y:S01]  /*e980*/  IMAD.MOV.U32 R249, RZ, RZ, R3 ;  /* 0x000000fffff97224 */ /* 0x000fe200078e0003 */
        /* <DEDUP_REMOVED lines=41> */
[----:B------:R-:W-:Y:S02]  /*ec20*/  UISETP.GE.AND UP1, UPT, UR5, URZ, UPT ;  /* 0x0000003f0500728c */ /* 0x000fe4000bf26270 */
[----:B------:R-:W-:Y:S02]  /*ec30*/  @!UP2 UIADD3 UR13, UR13, 0x1, URZ ;  /* 0x000000010d0da890 */ /* 0x000fe4000fffe03f */
[----:B------:R-:W-:-:S02]  /*ec40*/  @!UP0 UIADD3 UR8, UR8, -UR4, URZ ;  /* 0x8000000408088290 */ /* 0x000fc4000fffe03f */
[----:B------:R-:W-:Y:S02]  /*ec50*/  @!UP0 UIADD3 UR11, UR11, 0x1, URZ ;  /* 0x000000010b0b8890 */ /* 0x000fe4000fffe03f */
[----:B------:R-:W-:Y:S02]  /*ec60*/  UISETP.GE.U32.AND UP3, UPT, UR8, UR4, UPT ;  /* 0x000000040800728c */ /* 0x000fe4000bf66070 */
[----:B------:R-:W-:Y:S02]  /*ec70*/  UISETP.GE.AND UP0, UPT, UR12, URZ, UPT ;  /* 0x0000003f0c00728c */ /* 0x000fe4000bf06270 */
[----:B------:R-:W-:Y:S02]  /*ec80*/  @UP4 UIADD3 UR13, UR13, 0x1, URZ ;  /* 0x000000010d0d4890 */ /* 0x000fe4000fffe03f */
[----:B------:R-:W-:Y:S02]  /*ec90*/  UISETP.NE.AND UP2, UPT, URZ, UR6, UPT ;  /* 0x000000063f00728c */ /* 0x000fe4000bf45270 */
[----:B------:R-:W-:-:S02]  /*eca0*/  ULOP3.LUT UR4, URZ, UR6, URZ, 0x33, !UPT ;  /* 0x000000063f047292 */ /* 0x000fc4000f8e333f */
[----:B------:R-:W-:Y:S02]  /*ecb0*/  @!UP1 UIADD3 UR13, -UR13, URZ, URZ ;  /* 0x0000003f0d0d9290 */ /* 0x000fe4000fffe13f */
[----:B------:R-:W-:Y:S02]  /*ecc0*/  @UP3 UIADD3 UR11, UR11, 0x1, URZ ;  /* 0x000000010b0b3890 */ /* 0x000fe4000fffe03f */
[----:B------:R-:W-:Y:S02]  /*ecd0*/  USEL UR13, UR4, UR13, !UP2 ;  /* 0x0000000d040d7287 */ /* 0x000fe4000d000000 */
[----:B------:R-:W-:Y:S02]  /*ece0*/  @!UP0 UIADD3 UR11, -UR11, URZ, URZ ;  /* 0x0000003f0b0b8290 */ /* 0x000fe4000fffe13f */
[----:B------:R-:W-:Y:S02]  /*ecf0*/  UIMAD.WIDE UR8, UR13, 0x4, UR18 ;  /* 0x000000040d0878a5 */ /* 0x000fe4000f8e0212 */
[----:B------:R-:W-:-:S04]  /*ed00*/  USEL UR4, UR4, UR11, !UP2 ;  /* 0x0000000b04047287 */ /* 0x000fc8000d000000 */
[----:B------:R-:W-:Y:S01]  /*ed10*/  UIMAD.WIDE UR10, UR4, 0x4, UR18 ;  /* 0x00000004040a78a5 */ /* 0x000fe2000f8e0212 */
[----:B------:R-:W-:Y:S01]  /*ed20*/  MOV R8, UR8 ;  /* 0x0000000800087c02 */ /* 0x000fe20008000f00 */
[----:B------:R-:W-:-:S04]  /*ed30*/  IMAD.U32 R9, RZ, RZ, UR9 ;  /* 0x00000009ff097e24 */ /* 0x000fc8000f8e00ff */
[----:B------:R-:W-:Y:S01]  /*ed40*/  MOV R6, UR10 ;  /* 0x0000000a00067c02 */ /* 0x000fe20008000f00 */
[----:B------:R-:W-:Y:S01]  /*ed50*/  IMAD.U32 R7, RZ, RZ, UR11 ;  /* 0x0000000bff077e24 */ /* 0x000fe2000f8e00ff */
        /* <DEDUP_REMOVED lines=16> */
[----:B------:R-:W-:-:S04]  /*ee60*/  IMAD R3, R3, c[0x0][0x180], RZ ;  /* 0x0000600003037a24 */ /* 0x000fc800078e02ff */
[----:B------:R-:W-:Y:S02]  /*ee70*/  IMAD R3, R4, c[0x0][0x184], R3 ;  /* 0x0000610004037a24 */ /* 0x000fe400078e0203 */
[----:B------:R-:W-:-:S03]  /*ee80*/  IMAD.MOV.U32 R4, RZ, RZ, R6 ;  /* 0x000000ffff047224 */ /* 0x000fc600078e0006 */
[----:B------:R-:W-:Y:S01]  /*ee90*/  IADD3 R3, R7, R3, RZ ;  /* 0x0000000307037210 */ /* 0x000fe20007ffe0ff */
[----:B------:R-:W-:Y:S05]  /*eea0*/  BRA `(.L_x_1536) ;  /* 0x0000002000007947 */ /* 0x000fea0003800000 */
.L_x_1535:
[----:B------:R-:W-:-:S04]  /*eeb0*/  LEA R4, -R5, RZ, 0x8 ;  /* 0x000000ff05047211 */ /* 0x000fc800078e41ff */
[----:B------:R-:W-:Y:S02]  /*eec0*/  SHF.R.S32.HI R3, RZ, 0x1f, R4 ;  /* 0x0000001fff037819 */ /* 0x000fe40000011404 */
.L_x_1536:
[--C-:B------:R-:W-:Y:S01]  /*eed0*/  @!P0 IMAD.MOV.U32 R10, RZ, RZ, R165.reuse ;  /* 0x000000ffff0a8224 */ /* 0x100fe200078e00a5 */
[----:B------:R-:W-:Y:S01]  /*eee0*/  @!P0 IADD3 R7, P2, P1, R4, UR23, R165 ;  /* 0x0000001704078c10 */ /* 0x000fe2000f95e0a5 */
[--C-:B------:R-:W-:Y:S01]  /*eef0*/  @!P0 IMAD.MOV.U32 R11, RZ, RZ, R164.reuse ;  /* 0x000000ffff0b8224 */ /* 0x100fe200078e00a4 */
[----:B------:R1:W-:Y:S01]  /*ef00*/  @P0 STS.128 [R243+0x2000], RZ ;  /* 0x002000fff3000388 */ /* 0x0003e20000000c00 */
[----:B------:R-:W-:Y:S01]  /*ef10*/  @!P0 IMAD.MOV.U32 R12, RZ, RZ, c[0x0][0x19c] ;  /* 0x00006700ff0c8624 */ /* 0x000fe200078e00ff */
[----:B------:R-:W-:Y:S01]  /*ef20*/  @!P0 IADD3.X R6, R3, UR22, R164, P2, P1 ;  /* 0x0000001603068c10 */ /* 0x000fe200097e24a4 */
[----:B------:R-:W-:Y:S01]  /*ef30*/  @!P0 IMAD.WIDE.U32 R10, R5, 0x50, R10 ;  /* 0x00000050050a8825 */ /* 0x000fe200078e000a */
[C---:B------:R-:W-:Y:S01]  /*ef40*/  @!P0 LEA R62, P4, R7.reuse, c[0x0][0x168], 0x1 ;  /* 0x00005a00073e8a11 */ /* 0x040fe200078808ff */
[----:B------:R-:W-:Y:S02]  /*ef50*/  BSSY B0, `(.L_x_1537) ;  /* 0x00000cb000007945 */ /* 0x000fe40003800000 */
[----:B------:R-:W-:Y:S01]  /*ef60*/  @!P0 IMAD R12, R12, 0x50, RZ ;  /* 0x000000500c0c8824 */ /* 0x000fe200078e02ff */
[----:B------:R-:W-:Y:S01]  /*ef70*/  @!P0 IADD3 R13, P1, R4, R10, RZ ;  /* 0x0000000a040d8210 */ /* 0x000fe20007f3e0ff */
[----:B------:R-:W-:Y:S01]  /*ef80*/  @!P0 IMAD.MOV.U32 R14, RZ, RZ, R165 ;  /* 0x000000ffff0e8224 */ /* 0x000fe200078e00a5 */
[----:B------:R-:W-:Y:S01]  /*ef90*/  @!P0 LEA.HI.X R63, R7, c[0x0][0x16c], R6, 0x1, P4 ;  /* 0x00005b00073f8a11 */ /* 0x000fe200020f0c06 */
[----:B------:R-:W-:Y:S01]  /*efa0*/  @!P0 IMAD.MOV.U32 R15, RZ, RZ, R164 ;  /* 0x000000ffff0f8224 */ /* 0x000fe200078e00a4 */
[----:B------:R-:W-:Y:S01]  /*efb0*/  @!P0 IADD3.X R12, R3, R12, R11, P1, !PT ;  /* 0x0000000c030c8210 */ /* 0x000fe20000ffe40b */
[----:B------:R-:W-:-:S02]  /*efc0*/  @!P0 IMAD.MOV.U32 R8, RZ, RZ, c[0x0][0x19c] ;  /* 0x00006700ff088624 */ /* 0x000fc400078e00ff */
[----:B------:R-:W-:-:S04]  /*efd0*/  @!P0 IMAD.WIDE.U32 R14, R5, 0x30, R14 ;  /* 0x00000030050e8825 */ /* 0x000fc800078e000e */
[--C-:B------:R-:W-:Y:S01]  /*efe0*/  @!P0 IMAD.MOV.U32 R18, RZ, RZ, R165.reuse ;  /* 0x000000ffff128224 */ /* 0x100fe200078e00a5 */
[----:B------:R-:W-:Y:S01]  /*eff0*/  @!P0 IADD3 R9, P2, R4, R14, RZ ;  /* 0x0000000e04098210 */ /* 0x000fe20007f5e0ff */
[--C-:B------:R-:W-:Y:S02]  /*f000*/  @!P0 IMAD.MOV.U32 R19, RZ, RZ, R164.reuse ;  /* 0x000000ffff138224 */ /* 0x100fe400078e00a4 */
[--C-:B------:R-:W-:Y:S02]  /*f010*/  @!P0 IMAD.MOV.U32 R10, RZ, RZ, R165.reuse ;  /* 0x000000ffff0a8224 */ /* 0x100fe400078e00a5 */
[----:B------:R-:W-:Y:S02]  /*f020*/  @!P0 IMAD.MOV.U32 R11, RZ, RZ, R164 ;  /* 0x000000ffff0b8224 */ /* 0x000fe400078e00a4 */
[----:B------:R-:W-:Y:S02]  /*f030*/  @!P0 IMAD R8, R8, 0x30, RZ ;  /* 0x0000003008088824 */ /* 0x000fe400078e02ff */
[----:B------:R-:W-:-:S02]  /*f040*/  @!P0 IMAD.MOV.U32 R6, RZ, RZ, R165 ;  /* 0x000000ffff068224 */ /* 0x000fc400078e00a5 */
[----:B------:R-:W-:Y:S01]  /*f050*/  @!P0 IMAD.MOV.U32 R7, RZ, RZ, R164 ;  /* 0x000000ffff078224 */ /* 0x000fe200078e00a4 */
[----:B------:R-:W-:Y:S01]  /*f060*/  @!P0 IADD3.X R8, R3, R8, R15, P2, !PT ;  /* 0x0000000803088210 */ /* 0x000fe200017fe40f */
[----:B------:R-:W-:Y:S02]  /*f070*/  @!P0 IMAD.MOV.U32 R16, RZ, RZ, c[0x0][0x19c] ;  /* 0x00006700ff108624 */ /* 0x000fe400078e00ff */
[----:B------:R-:W-:Y:S02]  /*f080*/  @!P0 IMAD.MOV.U32 R20, RZ, RZ, c[0x0][0x19c] ;  /* 0x00006700ff148624 */ /* 0x000fe400078e00ff */
[----:B------:R-:W-:-:S04]  /*f090*/  @!P0 IMAD.WIDE.U32 R18, R5, 0x70, R18 ;  /* 0x0000007005128825 */ /* 0x000fc800078e0012 */
        /* <DEDUP_REMOVED lines=8> */
[----:B------:R-:W-:Y:S01]  /*f120*/  @!P0 IMAD.MOV.U32 R44, RZ, RZ, R165 ;  /* 0x000000ffff2c8224 */ /* 0x000fe200078e00a5 */
[C---:B------:R-:W-:Y:S01]  /*f130*/  @!P0 IADD3.X R16, R3.reuse, R16, R19, P4, !PT ;  /* 0x0000001003108210 */ /* 0x040fe200027fe413 */
[----:B------:R-:W-:Y:S01]  /*f140*/  @!P0 IMAD.MOV.U32 R45, RZ, RZ, R164 ;  /* 0x000000ffff2d8224 */ /* 0x000fe200078e00a4 */
[----:B------:R-:W-:Y:S01]  /*f150*/  @!P0 IADD3.X R20, R3, R20, R11, P2, !PT ;  /* 0x0000001403148210 */ /* 0x000fe200017fe40b */
[----:B------:R-:W-:Y:S02]  /*f160*/  @!P0 IMAD R22, R22, 0xa0, RZ ;  /* 0x000000a016168824 */ /* 0x000fe400078e02ff */
[----:B------:R-:W-:-:S02]  /*f170*/  @!P0 IMAD.MOV.U32 R18, RZ, RZ, R165 ;  /* 0x000000ffff128224 */ /* 0x000fc400078e00a5 */
[--C-:B------:R-:W-:Y:S01]  /*f180*/  @!P0 IMAD.MOV.U32 R19, RZ, RZ, R164.reuse ;  /* 0x000000ffff138224 */ /* 0x100fe200078e00a4 */
[----:B------:R-:W-:Y:S01]  /*f190*/  @!P0 IADD3.X R22, R3, R22, R7, P1, !PT ;  /* 0x0000001603168210 */ /* 0x000fe20000ffe407 */
[----:B------:R-:W-:Y:S02]  /*f1a0*/  @!P0 IMAD.MOV.U32 R10, RZ, RZ, R165 ;  /* 0x000000ffff0a8224 */ /* 0x000fe400078e00a5 */
[----:B------:R-:W-:Y:S02]  /*f1b0*/  @!P0 IMAD.MOV.U32 R11, RZ, RZ, R164 ;  /* 0x000000ffff0b8224 */ /* 0x000fe400078e00a4 */
[----:B------:R-:W-:-:S04]  /*f1c0*/  @!P0 IMAD.WIDE.U32 R44, R5, 0x60, R44 ;  /* 0x00000060052c8825 */ /* 0x000fc800078e002c */
[----:B------:R-:W-:Y:S01]  /*f1d0*/  @!P0 IMAD.MOV.U32 R14, RZ, RZ, c[0x0][0x19c] ;  /* 0x00006700ff0e8624 */ /* 0x000fe200078e00ff */
[----:B------:R-:W-:Y:S01]  /*f1e0*/  @!P0 IADD3 R15, P5, R4, R44, RZ ;  /* 0x0000002c040f8210 */ /* 0x000fe20007fbe0ff */
[--C-:B------:R-:W-:Y:S02]  /*f1f0*/  @!P0 IMAD.MOV.U32 R46, RZ, RZ, R165.reuse ;  /* 0x000000ffff2e8224 */ /* 0x100fe400078e00a5 */
[--C-:B------:R-:W-:Y:S02]  /*f200*/  @!P0 IMAD.MOV.U32 R47, RZ, RZ, R164.reuse ;  /* 0x000000ffff2f8224 */ /* 0x100fe400078e00a4 */
[----:B------:R-:W-:Y:S02]  /*f210*/  @!P0 IMAD.MOV.U32 R6, RZ, RZ, R165 ;  /* 0x000000ffff068224 */ /* 0x000fe400078e00a5 */
[----:B------:R-:W-:Y:S02]  /*f220*/  @!P0 IMAD.MOV.U32 R7, RZ, RZ, R164 ;  /* 0x000000ffff078224 */ /* 0x000fe400078e00a4 */
[----:B------:R-:W-:-:S02]  /*f230*/  @!P0 IMAD.MOV.U32 R28, RZ, RZ, c[0x0][0x19c] ;  /* 0x00006700ff1c8624 */ /* 0x000fc400078e00ff */
[----:B------:R-:W-:Y:S02]  /*f240*/  @!P0 IMAD.MOV.U32 R32, RZ, RZ, c[0x0][0x19c] ;  /* 0x00006700ff208624 */ /* 0x000fe400078e00ff */
[----:B------:R-:W-:-:S04]  /*f250*/  @!P0 IMAD.WIDE.U32 R18, R5, 0xc0, R18 ;  /* 0x000000c005128825 */ /* 0x000fc800078e0012 */
[----:B------:R-:W-:Y:S01]  /*f260*/  @!P0 IMAD.WIDE.U32 R10, R5, 0xd0, R10 ;  /* 0x000000d0050a8825 */ /* 0x000fe200078e000a */
[----:B------:R-:W-:-:S03]  /*f270*/  @!P0 IADD3 R30, P4, R4, R18, RZ ;  /* 0x00000012041e8210 */ /* 0x000fc60007f9e0ff */
[----:B------:R-:W-:Y:S01]  /*f280*/  @!P0 IMAD R14, R14, 0x60, RZ ;  /* 0x000000600e0e8824 */ /* 0x000fe200078e02ff */
[----:B------:R-:W-:Y:S01]  /*f290*/  @!P0 IADD3 R34, P2, R4, R10, RZ ;  /* 0x0000000a04228210 */ /* 0x000fe20007f5e0ff */
[----:B------:R-:W-:Y:S02]  /*f2a0*/  @!P0 IMAD.MOV.U32 R24, RZ, RZ, c[0x0][0x19c] ;  /* 0x00006700ff188624 */ /* 0x000fe400078e00ff */
[----:B------:R-:W-:Y:S01]  /*f2b0*/  @!P0 IMAD.MOV.U32 R44, RZ, RZ, c[0x0][0x19c] ;  /* 0x00006700ff2c8624 */ /* 0x000fe200078e00ff */
[----:B------:R-:W-:Y:S01]  /*f2c0*/  @!P0 IADD3.X R14, R3, R14, R45, P5, !PT ;  /* 0x0000000e030e8210 */ /* 0x000fe20002ffe42d */
[----:B------:R-:W-:-:S04]  /*f2d0*/  @!P0 IMAD.WIDE.U32 R46, R5, 0xb0, R46 ;  /* 0x000000b0052e8825 */ /* 0x000fc800078e002e */
        /* <DEDUP_REMOVED lines=10> */
[CC--:B------:R-:W-:Y:S01]  /*f380*/  @!P0 LEA R11, P4, R5.reuse, R165.reuse, 0x6 ;  /* 0x000000a5050b8211 */ /* 0x0c0fe200078830ff */
[----:B------:R-:W-:Y:S01]  /*f390*/  @!P0 IMAD.MOV.U32 R18, RZ, RZ, c[0x0][0x19c] ;  /* 0x00006700ff128624 */ /* 0x000fe200078e00ff */
[----:B------:R-:W-:Y:S01]  /*f3a0*/  @!P0 LEA R19, P2, R5, R165, 0x7 ;  /* 0x000000a505138211 */ /* 0x000fe200078438ff */
[----:B------:R-:W-:Y:S01]  /*f3b0*/  @!P0 IMAD.MOV.U32 R6, RZ, RZ, c[0x0][0x19c] ;  /* 0x00006700ff068624 */ /* 0x000fe200078e00ff */
[----:B------:R-:W-:-:S02]  /*f3c0*/  @!P0 IADD3.X R24, R3, R24, R47, P5, !PT ;  /* 0x0000001803188210 */ /* 0x000fc40002ffe42f */
[----:B------:R-:W-:Y:S02]  /*f3d0*/  @!P0 IADD3.X R44, R3, R44, R7, P1, !PT ;  /* 0x0000002c032c8210 */ /* 0x000fe40000ffe407 */
[C---:B------:R-:W-:Y:S02]  /*f3e0*/  @!P0 LEA R7, P5, R5.reuse, R165, 0x5 ;  /* 0x000000a505078211 */ /* 0x040fe400078a28ff */
[CC--:B------:R-:W-:Y:S02]  /*f3f0*/  @!P0 LEA.HI.X R10, R5.reuse, R164.reuse, R10, 0x6, P4 ;  /* 0x000000a4050a8211 */ /* 0x0c0fe400020f340a */
[----:B------:R-:W-:Y:S02]  /*f400*/  @!P0 LEA.HI.X R18, R5, R164, R18, 0x7, P2 ;  /* 0x000000a405128211 */ /* 0x000fe400010f3c12 */
[----:B------:R-:W-:Y:S02]  /*f410*/  LEA R250, P1, R165, c[0x0][0x168], 0x1 ;  /* 0x00005a00a5fa7a11 */ /* 0x000fe400078208ff */
[----:B------:R-:W-:-:S02]  /*f420*/  @!P0 IADD3 R11, P4, R4, R11, RZ ;  /* 0x0000000b040b8210 */ /* 0x000fc40007f9e0ff */
[C---:B------:R-:W-:Y:S02]  /*f430*/  @!P0 IADD3 R19, P2, R4.reuse, R19, RZ ;  /* 0x0000001304138210 */ /* 0x040fe40007f5e0ff */
[----:B------:R-:W-:Y:S01]  /*f440*/  @!P0 LEA.HI.X R6, R5, R164, R6, 0x5, P5 ;  /* 0x000000a405068211 */ /* 0x000fe200028f2c06 */
[C---:B------:R-:W-:Y:S01]  /*f450*/  @!P0 IMAD.X R10, R3.reuse, 0x1, R10, P4 ;  /* 0x00000001030a8824 */ /* 0x040fe200020e060a */
[C---:B------:R-:W-:Y:S01]  /*f460*/  @!P0 IADD3 R7, P5, R4.reuse, R7, RZ ;  /* 0x0000000704078210 */ /* 0x040fe20007fbe0ff */
[----:B------:R-:W-:Y:S01]  /*f470*/  @!P0 IMAD.X R18, R3, 0x1, R18, P2 ;  /* 0x0000000103128824 */ /* 0x000fe200010e0612 */
[----:B------:R-:W-:Y:S02]  /*f480*/  LEA.HI.X R249, R165, c[0x0][0x16c], R164, 0x1, P1 ;  /* 0x00005b00a5f97a11 */ /* 0x000fe400008f0ca4 */
[----:B------:R-:W-:Y:S01]  /*f490*/  @!P0 LEA R74, P1, R4, R250, 0x1 ;  /* 0x000000fa044a8211 */ /* 0x000fe200078208ff */
[----:B------:R-:W-:Y:S01]  /*f4a0*/  @!P0 IMAD.X R6, R3, 0x1, R6, P5 ;  /* 0x0000000103068824 */ /* 0x000fe200028e0606 */
[----:B------:R-:W-:-:S02]  /*f4b0*/  @!P0 LEA R46, P4, R11, c[0x0][0x168], 0x1 ;  /* 0x00005a000b2e8a11 */ /* 0x000fc400078808ff */
[----:B------:R-:W-:Y:S02]  /*f4c0*/  @!P0 LEA R76, P2, R19, c[0x0][0x168], 0x1 ;  /* 0x00005a00134c8a11 */ /* 0x000fe400078408ff */
[----:B------:R-:W-:Y:S02]  /*f4d0*/  @!P0 LEA R60, P5, R7, c[0x0][0x168], 0x1 ;  /* 0x00005a00073c8a11 */ /* 0x000fe400078a08ff */
[----:B------:R-:W-:Y:S02]  /*f4e0*/  @!P0 LEA.HI.X R75, R4, R249, R3, 0x1, P1 ;  /* 0x000000f9044b8211 */ /* 0x000fe400008f0c03 */
[----:B------:R-:W-:Y:S02]  /*f4f0*/  @!P0 LEA.HI.X R47, R11, c[0x0][0x16c], R10, 0x1, P4 ;  /* 0x00005b000b2f8a11 */ /* 0x000fe400020f0c0a */
        /* <DEDUP_REMOVED lines=24> */
[----:B------:R-:W-:Y:S01]  /*f680*/  @!P0 LEA.HI.X R9, R23, c[0x0][0x16c], R22, 0x1, P1 ;  /* 0x00005b0017098a11 */ /* 0x000fe200008f0c16 */
[----:B------:R1:W-:Y:S01]  /*f690*/  @P0 STS.128 [R243+0x3800], RZ ;  /* 0x003800fff3000388 */ /* 0x0003e20000000c00 */
[----:B------:R-:W-:Y:S02]  /*f6a0*/  @!P0 LEA.HI.X R13, R21, c[0x0][0x16c], R20, 0x1, P2 ;  /* 0x00005b00150d8a11 */ /* 0x000fe400010f0c14 */
[----:B------:R-:W-:Y:S01]  /*f6b0*/  @!P0 LEA R20, P4, R30, c[0x0][0x168], 0x1 ;  /* 0x00005a001e148a11 */ /* 0x000fe200078808ff */
[----:B------:R-:W-:Y:S01]  /*f6c0*/  @!PT LDS RZ, [RZ] ;  /* 0x00000000fffff984 */ /* 0x000fe20000000800 */
[----:B------:R-:W-:Y:S01]  /*f6d0*/  @!PT LDS RZ, [RZ] ;  /* 0x00000000fffff984 */ /* 0x000fe20000000800 */
[----:B------:R-:W-:Y:S01]  /*f6e0*/  @!PT LDS RZ, [RZ] ;  /* 0x00000000fffff984 */ /* 0x000fe20000000800 */
[----:B------:R1:W-:Y:S01]  /*f6f0*/  @!P0 LDGSTS.E.BYPASS.LTC128B.128 [R243+0x3800], [R10.64] ;  /* 0x038000000af38fae */ /* 0x0003e2000b901d54 */
[----:B------:R-:W-:-:S02]  /*f700*/  @!P0 LEA R16, P2, R34, c[0x0][0x168], 0x1 ;  /* 0x00005a0022108a11 */ /* 0x000fc400078408ff */
[C---:B--2---:R-:W-:Y:S01]  /*f710*/  @!P0 LEA R74, P5, R15.reuse, c[0x0][0x168], 0x1 ;  /* 0x00005a000f4a8a11 */ /* 0x044fe200078a08ff */
[----:B------:R1:W-:Y:S01]  /*f720*/  @P0 STS.128 [R243+0x4000], RZ ;  /* 0x004000fff3000388 */ /* 0x0003e20000000c00 */
[----:B------:R-:W-:Y:S02]  /*f730*/  @!P0 LEA.HI.X R21, R30, c[0x0][0x16c], R28, 0x1, P4 ;  /* 0x00005b001e158a11 */ /* 0x000fe400020f0c1c */
[----:B------:R-:W-:Y:S01]  /*f740*/  @!P0 LEA.HI.X R75, R15, c[0x0][0x16c], R14, 0x1, P5 ;  /* 0x00005b000f4b8a11 */ /* 0x000fe200028f0c0e */
[----:B------:R-:W-:Y:S01]  /*f750*/  @!PT LDS RZ, [RZ] ;  /* 0x00000000fffff984 */ /* 0x000fe20000000800 */
[----:B------:R-:W-:Y:S01]  /*f760*/  @!PT LDS RZ, [RZ] ;  /* 0x00000000fffff984 */ /* 0x000fe20000000800 */
[----:B------:R-:W-:Y:S01]  /*f770*/  @!PT LDS RZ, [RZ] ;  /* 0x00000000fffff984 */ /* 0x000fe20000000800 */
[----:B------:R1:W-:Y:S01]  /*f780*/  @!P0 LDGSTS.E.BYPASS.LTC128B.128 [R243+0x4000], [R46.64] ;  /* 0x040000002ef38fae */ /* 0x0003e2000b901d54 */
[C---:B------:R-:W-:Y:S02]  /*f790*/  @!P0 LEA R22, P5, R26.reuse, c[0x0][0x168], 0x1 ;  /* 0x00005a001a168a11 */ /* 0x040fe400078a08ff */
        /* <DEDUP_REMOVED lines=56> */
[----:B------:R-:W-:Y:S01]  /*fb20*/  LOP3.LUT R165, R165, R164, RZ, 0x3c, !PT ;  /* 0x000000a4a5a57212 */ /* 0x000fe200078e3cff */
[----:B------:R-:W-:-:S02]  /*fb30*/  ULDC UR4, c[0x0][0x19c] ;  /* 0x0000670000047ab9 */ /* 0x000fc40000000800 */
[----:B------:R-:W-:Y:S01]  /*fb40*/  UIMAD UR4, UR4, 0xf0, URZ ;  /* 0x000000f0040478a4 */ /* 0x000fe2000f8e023f */
[----:B------:R-:W-:-:S04]  /*fb50*/  LOP3.LUT R164, R165, R164, RZ, 0x3c, !PT ;  /* 0x000000a4a5a47212 */ /* 0x000fc800078e3cff */
[----:B------:R-:W-:-:S05]  /*fb60*/  LOP3.LUT R165, R165, R164, RZ, 0x3c, !PT ;  /* 0x000000a4a5a57212 */ /* 0x000fca00078e3cff */
[----:B------:R-:W-:-:S05]  /*fb70*/  IMAD.WIDE.U32 R164, R5, 0xf0, R164 ;  /* 0x000000f005a47825 */ /* 0x000fca00078e00a4 */
[----:B-1----:R-:W-:-:S04]  /*fb80*/  IADD3 R6, P0, R4, R164, RZ ;  /* 0x000000a404067210 */ /* 0x002fc80007f1e0ff */
[----:B------:R-:W-:Y:S02]  /*fb90*/  IADD3.X R5, R3, UR4, R165, P0, !PT ;  /* 0x0000000403057c10 */ /* 0x000fe400087fe4a5 */
[----:B------:R-:W-:-:S04]  /*fba0*/  LEA R8, P0, R6, c[0x0][0x168], 0x1 ;  /* 0x00005a0006087a11 */ /* 0x000fc800078008ff */
[----:B------:R-:W-:-:S05]  /*fbb0*/  LEA.HI.X R9, R6, c[0x0][0x16c], R5, 0x1, P0 ;  /* 0x00005b0006097a11 */ /* 0x000fca00000f0c05 */
[----:B------:R-:W-:Y:S01]  /*fbc0*/  @!PT LDS RZ, [RZ] ;  /* 0x00000000fffff984 */ /* 0x000fe20000000800 */
[----:B------:R-:W-:Y:S01]  /*fbd0*/  @!PT LDS RZ, [RZ] ;  /* 0x00000000fffff984 */ /* 0x000fe20000000800 */
[----:B------:R-:W-:Y:S01]  /*fbe0*/  @!PT LDS RZ, [RZ] ;  /* 0x00000000fffff984 */ /* 0x000fe20000000800 */
[----:B------:R1:W-:Y:S04]  /*fbf0*/  LDGSTS.E.BYPASS.LTC128B.128 [R243+0x9800], [R8.64] ;  /* 0x0980000008f37fae */ /* 0x0003e8000b901d54 */
.L_x_1538:
[----:B------:R-:W-:Y:S05]  /*fc00*/  BSYNC B0 ;  /* 0x0000000000007941 */ /* 0x000fea0003800000 */
.L_x_1537:
[----:B------:R-:W0:Y:S01]  /*fc10*/  LDGDEPBAR ;  /* 0x00000000000079af */ /* 0x000e220000000000 */
[----:B------:R-:W-:-:S04]  /*fc20*/  LEA R250, P0, R4, R250, 0x1 ;  /* 0x000000fa04fa7211 */ /* 0x000fc800078008ff */
[----:B------:R-:W-:Y:S02]  /*fc30*/  LEA.HI.X R249, R4, R249, R3, 0x1, P0 ;  /* 0x000000f904f97211 */ /* 0x000fe400000f0c03 */
.L_x_1534:
[----:B-1----:R-:W2:Y:S04]  /*fc40*/  LDL.LU R9, [R1+0x8] ;  /* 0x0000080001097983 */ /* 0x002ea80000300800 */
[----:B------:R-:W3:Y:S04]  /*fc50*/  LDL.LU R8, [R1+0x4] ;  /* 0x0000040001087983 */ /* 0x000ee80000300800 */
[----:B------:R-:W4:Y:S04]  /*fc60*/  LDL.LU R7, [R1] ;  /* 0x0000000001077983 */ /* 0x000f280000300800 */
[----:B------:R-:W5:Y:S01]  /*fc70*/  LDL.LU R76, [R1+0xc] ;  /* 0x00000c00014c7983 */ /* 0x000f620000300800 */
[----:B------:R-:W-:-:S02]  /*fc80*/  FMNMX.FTZ R6, R2, R27, !PT ;  /* 0x0000001b02067209 */ /* 0x000fc40007810000 */
[----:B------:R-:W-:Y:S01]  /*fc90*/  FMNMX.FTZ R5, R0, R29, !PT ;  /* 0x0000001d00057209 */ /* 0x000fe20007810000 */
[----:B------:R-:W-:Y:S04]  /*fca0*/  LDSM.16.MT88.4 R16, [R237+0xa000] ;  /* 0x00a00000ed10783b */ /* 0x000fe80000004200 */
[----:B------:R-:W-:Y:S04]  /*fcb0*/  LDSM.16.MT88.4 R20, [R233+0xa000] ;  /* 0x00a00000e914783b */ /* 0x000fe80000004200 */
[----:B------:R-:W-:Y:S04]  /*fcc0*/  LDSM.16.MT88.4 R44, [R237+0xa800] ;  /* 0x00a80000ed2c783b */ /* 0x000fe80000004200 */
[----:B------:R-:W-:Y:S01]  /*fcd0*/  LDSM.16.MT88.4 R60, [R234+0xa800] ;  /* 0x00a80000ea3c783b */ /* 0x000fe20000004200 */
[----:B--2---:R-:W-:-:S04]  /*fce0*/  FMNMX.FTZ R6, R9, R6, !PT ;  /* 0x0000000609067209 */ /* 0x004fc80007810000 */
[----:B------:R-:W-:Y:S02]  /*fcf0*/  FMNMX.FTZ R6, R35, R6, !PT ;  /* 0x0000000623067209 */ /* 0x000fe40007810000 */
[----:B----4-:R-:W-:Y:S02]  /*fd00*/  FMNMX.FTZ R5, R7, R5, !PT ;  /* 0x0000000507057209 */ /* 0x010fe40007810000 */
[----:B---3--:R-:W-:Y:S02]  /*fd10*/  FMNMX.FTZ R6, R8, R6, !PT ;  /* 0x0000000608067209 */ /* 0x008fe40007810000 */
        /* <DEDUP_REMOVED lines=13> */
[----:B-----5:R-:W-:Y:S02]  /*fdf0*/  FMNMX.FTZ R6, R76, R6, !PT ;  /* 0x000000064c067209 */ /* 0x020fe40007810000 */
        /* <DEDUP_REMOVED lines=116> */
[----:B------:R-:W-:Y:S01]  /*10540*/  FMUL.FTZ R179, R187, c[0x0][0x23c] ;  /* 0x00008f00bbb37a20 */ /* 0x000fe20000410000 */
[----:B--2---:R-:W-:Y:S02]  /*10550*/  FMNMX.FTZ R185, R3, R185, !PT ;  /* 0x000000b903b97209 */ /* 0x004fe40007810000 */
[----:B------:R-:W-:Y:S02]  /*10560*/  FSEL R4, R187, RZ, P1 ;  /* 0x000000ffbb047208 */ /* 0x000fe40000800000 */
[C---:B------:R-:W-:Y:S01]  /*10570*/  FSETP.NEU.FTZ.AND P0, PT, R185.reuse, -INF , PT ;  /* 0xff800000b900780b */ /* 0x040fe20003f1d000 */
[----:B------:R-:W-:Y:S01]  /*10580*/  FMUL.FTZ R130, R185, c[0x0][0x23c] ;  /* 0x00008f00b9827a20 */ /* 0x000fe20000410000 */
[----:B------:R-:W-:Y:S01]  /*10590*/  FSEL R179, R179, RZ, P1 ;  /* 0x000000ffb3b37208 */ /* 0x000fe20000800000 */
[----:B------:R-:W-:Y:S01]  /*105a0*/  FADD.FTZ R4, R2, -R4 ;  /* 0x8000000402047221 */ /* 0x000fe20000010000 */
[----:B------:R-:W-:-:S02]  /*105b0*/  FSEL R5, R185, RZ, P0 ;  /* 0x000000ffb9057208 */ /* 0x000fc40000000000 */
[----:B------:R-:W-:Y:S01]  /*105c0*/  FSEL R130, R130, RZ, P0 ;  /* 0x000000ff82827208 */ /* 0x000fe20000000000 */
[----:B------:R-:W-:Y:S02]  /*105d0*/  FMUL.FTZ R4, R4, c[0x0][0x23c] ;  /* 0x00008f0004047a20 */ /* 0x000fe40000410000 */
[----:B------:R-:W-:Y:S02]  /*105e0*/  FADD.FTZ R5, R0, -R5 ;  /* 0x8000000500057221 */ /* 0x000fe40000010000 */
[----:B------:R-:W-:Y:S01]  /*105f0*/  FFMA.FTZ R124, R7, c[0x0][0x23c], -R130 ;  /* 0x00008f00077c7a23 */ /* 0x000fe20000010882 */
[----:B------:R-:W1:Y:S01]  /*10600*/  MUFU.EX2 R189, R4 ;  /* 0x0000000400bd7308 */ /* 0x000e620000000800 */
[----:B------:R-:W-:Y:S02]  /*10610*/  FMUL.FTZ R5, R5, c[0x0][0x23c] ;  /* 0x00008f0005057a20 */ /* 0x000fe40000410000 */
[--C-:B------:R-:W-:Y:S02]  /*10620*/  FFMA.FTZ R178, R27, c[0x0][0x23c], -R179.reuse ;  /* 0x00008f001bb27a23 */ /* 0x100fe400000108b3 */
[----:B------:R-:W-:-:S02]  /*10630*/  FFMA.FTZ R170, R9, c[0x0][0x23c], -R179 ;  /* 0x00008f0009aa7a23 */ /* 0x000fc400000108b3 */
[--C-:B------:R-:W-:Y:S01]  /*10640*/  FFMA.FTZ R165, R35, c[0x0][0x23c], -R179.reuse ;  /* 0x00008f0023a57a23 */ /* 0x100fe200000108b3 */
[----:B------:R2:W3:Y:S01]  /*10650*/  MUFU.EX2 R188, R5 ;  /* 0x0000000500bc7308 */ /* 0x0004e20000000800 */
[--C-:B------:R-:W-:Y:S02]  /*10660*/  FFMA.FTZ R164, R8, c[0x0][0x23c], -R179.reuse ;  /* 0x00008f0008a47a23 */ /* 0x100fe400000108b3 */
[--C-:B------:R-:W-:Y:S02]  /*10670*/  FFMA.FTZ R128, R29, c[0x0][0x23c], -R130.reuse ;  /* 0x00008f001d807a23 */ /* 0x100fe40000010882 */
[--C-:B------:R-:W-:Y:S02]  /*10680*/  FFMA.FTZ R3, R71, c[0x0][0x23c], -R130.reuse ;  /* 0x00008f0047037a23 */ /* 0x100fe40000010882 */
[----:B------:R-:W-:Y:S01]  /*10690*/  FFMA.FTZ R2, R248, c[0x0][0x23c], -R130 ;  /* 0x00008f00f8027a23 */ /* 0x000fe20000010882 */
[----:B------:R-:W-:Y:S01]  /*106a0*/  MUFU.EX2 R178, R178 ;  /* 0x000000b200b27308 */ /* 0x000fe20000000800 */
[----:B------:R-:W-:-:S02]  /*106b0*/  FFMA.FTZ R0, R31, c[0x0][0x23c], -R179 ;  /* 0x00008f001f007a23 */ /* 0x000fc400000108b3 */
[----:B------:R-:W-:Y:S01]  /*106c0*/  LDSM.16.MT88.4 R28, [R232+0xa000] ;  /* 0x00a00000e81c783b */ /* 0x000fe20000004200 */
[-C--:B-1----:R-:W-:Y:S02]  /*106d0*/  FMUL.FTZ R12, R160, R189.reuse ;  /* 0x000000bda00c7220 */ /* 0x082fe40000410000 */
[-C--:B------:R-:W-:Y:S01]  /*106e0*/  FMUL.FTZ R13, R161, R189.reuse ;  /* 0x000000bda10d7220 */ /* 0x080fe20000410000 */
[----:B--2---:R-:W1:Y:S01]  /*106f0*/  LDSM.16.MT88.4 R4, [R234+0xa000] ;  /* 0x00a00000ea04783b */ /* 0x004e620000004200 */
[----:B------:R-:W2:Y:S01]  /*10700*/  MUFU.EX2 R170, R170 ;  /* 0x000000aa00aa7308 */ /* 0x000ea20000000800 */
[-C--:B---3--:R-:W-:Y:S02]  /*10710*/  FMUL.FTZ R14, R162, R188.reuse ;  /* 0x000000bca20e7220 */ /* 0x088fe40000410000 */
[----:B------:R-:W-:Y:S02]  /*10720*/  FMUL.FTZ R15, R163, R188 ;  /* 0x000000bca30f7220 */ /* 0x000fe40000410000 */
[----:B------:R-:W-:-:S02]  /*10730*/  FMUL.FTZ R156, R156, R189 ;  /* 0x000000bd9c9c7220 */ /* 0x000fc40000410000 */
[-C--:B------:R-:W-:Y:S01]  /*10740*/  FMUL.FTZ R157, R157, R189.reuse ;  /* 0x000000bd9d9d7220 */ /* 0x080fe20000410000 */
[----:B------:R-:W-:Y:S01]  /*10750*/  MUFU.EX2 R165, R165 ;  /* 0x000000a500a57308 */ /* 0x000fe20000000800 */
[-C--:B------:R-:W-:Y:S02]  /*10760*/  FMUL.FTZ R158, R158, R188.reuse ;  /* 0x000000bc9e9e7220 */ /* 0x080fe40000410000 */
[----:B------:R-:W-:Y:S02]  /*10770*/  FMUL.FTZ R159, R159, R188 ;  /* 0x000000bc9f9f7220 */ /* 0x000fe40000410000 */
[----:B------:R-:W-:Y:S02]  /*10780*/  FFMA.FTZ R25, R25, c[0x0][0x23c], -R179 ;  /* 0x00008f0019197a23 */ /* 0x000fe400000108b3 */
[----:B------:R-:W-:Y:S01]  /*10790*/  FMUL.FTZ R24, R152, R189 ;  /* 0x000000bd98187220 */ /* 0x000fe20000410000 */
[----:B------:R-:W3:Y:S01]  /*107a0*/  MUFU.EX2 R164, R164 ;  /* 0x000000a400a47308 */ /* 0x000ee20000000800 */
[----:B--2---:R-:W-:Y:S01]  /*107b0*/  F2FP.PACK_AB R8, R170, R178 ;  /* 0x000000b2aa08723e */ /* 0x004fe200000000ff */
[----:B------:R-:W-:-:S02]  /*107c0*/  FMUL.FTZ R26, R154, R188 ;  /* 0x000000bc9a1a7220 */ /* 0x000fc40000410000 */
[-C--:B------:R-:W-:Y:S02]  /*107d0*/  FMUL.FTZ R27, R155, R188.reuse ;  /* 0x000000bc9b1b7220 */ /* 0x080fe40000410000 */
[-C--:B------:R-:W-:Y:S02]  /*107e0*/  FMUL.FTZ R132, R132, R189.reuse ;  /* 0x000000bd84847220 */ /* 0x080fe40000410000 */
[----:B------:R-:W-:Y:S01]  /*107f0*/  MUFU.EX2 R128, R128 ;  /* 0x0000008000807308 */ /* 0x000fe20000000800 */
[----:B------:R-:W-:Y:S02]  /*10800*/  FMUL.FTZ R133, R133, R189 ;  /* 0x000000bd85857220 */ /* 0x000fe40000410000 */
[-C--:B------:R-:W-:Y:S02]  /*10810*/  FMUL.FTZ R134, R134, R188.reuse ;  /* 0x000000bc86867220 */ /* 0x080fe40000410000 */
[----:B------:R-:W-:Y:S02]  /*10820*/  FMUL.FTZ R135, R135, R188 ;  /* 0x000000bc87877220 */ /* 0x000fe40000410000 */
[----:B------:R-:W-:Y:S01]  /*10830*/  FFMA.FTZ R33, R33, c[0x0][0x23c], -R130 ;  /* 0x00008f0021217a23 */ /* 0x000fe20000010882 */
[----:B------:R-:W2:Y:S01]  /*10840*/  MUFU.EX2 R124, R124 ;  /* 0x0000007c007c7308 */ /* 0x000ea20000000800 */
[----:B---3--:R-:W-:Y:S01]  /*10850*/  F2FP.PACK_AB R10, R164, R165 ;  /* 0x000000a5a40a723e */ /* 0x008fe200000000ff */
[----:B------:R-:W-:-:S02]  /*10860*/  FMUL.FTZ R32, R136, R189 ;  /* 0x000000bd88207220 */ /* 0x000fc40000410000 */
[-C--:B------:R-:W-:Y:S02]  /*10870*/  FMUL.FTZ R34, R138, R188.reuse ;  /* 0x000000bc8a227220 */ /* 0x080fe40000410000 */
[-C--:B------:R-:W-:Y:S02]  /*10880*/  FMUL.FTZ R35, R139, R188.reuse ;  /* 0x000000bc8b237220 */ /* 0x080fe40000410000 */
[----:B------:R-:W-:Y:S01]  /*10890*/  MUFU.EX2 R3, R3 ;  /* 0x0000000300037308 */ /* 0x000fe20000000800 */
[-C--:B------:R-:W-:Y:S02]  /*108a0*/  FMUL.FTZ R148, R148, R189.reuse ;  /* 0x000000bd94947220 */ /* 0x080fe40000410000 */
[-C--:B------:R-:W-:Y:S02]  /*108b0*/  FMUL.FTZ R149, R149, R189.reuse ;  /* 0x000000bd95957220 */ /* 0x080fe40000410000 */
[-C--:B------:R-:W-:Y:S02]  /*108c0*/  FMUL.FTZ R150, R150, R188.reuse ;  /* 0x000000bc96967220 */ /* 0x080fe40000410000 */
[----:B------:R-:W-:Y:S01]  /*108d0*/  FMUL.FTZ R151, R151, R188 ;  /* 0x000000bc97977220 */ /* 0x000fe20000410000 */
[----:B------:R-:W3:Y:S01]  /*108e0*/  MUFU.EX2 R2, R2 ;  /* 0x0000000200027308 */ /* 0x000ee20000000800 */
[----:B--2---:R-:W-:Y:S01]  /*108f0*/  F2FP.PACK_AB R9, R124, R128 ;  /* 0x000000807c09723e */ /* 0x004fe200000000ff */
[----:B------:R-:W-:-:S02]  /*10900*/  FMUL.FTZ R68, R140, R189 ;  /* 0x000000bd8c447220 */ /* 0x000fc40000410000 */
[-C--:B------:R-:W-:Y:S02]  /*10910*/  FMUL.FTZ R70, R142, R188.reuse ;  /* 0x000000bc8e467220 */ /* 0x080fe40000410000 */
[-C--:B------:R-:W-:Y:S02]  /*10920*/  FMUL.FTZ R71, R143, R188.reuse ;  /* 0x000000bc8f477220 */ /* 0x080fe40000410000 */
[-C--:B------:R-:W-:Y:S01]  /*10930*/  FMUL.FTZ R144, R144, R189.reuse ;  /* 0x000000bd90907220 */ /* 0x080fe20000410000 */
[----:B------:R-:W-:Y:S01]  /*10940*/  MUFU.EX2 R0, R0 ;  /* 0x0000000000007308 */ /* 0x000fe20000000800 */
[----:B------:R-:W-:Y:S02]  /*10950*/  FMUL.FTZ R145, R145, R189 ;  /* 0x000000bd91917220 */ /* 0x000fe40000410000 */
[-C--:B------:R-:W-:Y:S02]  /*10960*/  FMUL.FTZ R146, R146, R188.reuse ;  /* 0x000000bc92927220 */ /* 0x080fe40000410000 */
[----:B------:R-:W-:Y:S01]  /*10970*/  FMUL.FTZ R147, R147, R188 ;  /* 0x000000bc93937220 */ /* 0x000fe20000410000 */
[----:B---3--:R-:W-:Y:S01]  /*10980*/  F2FP.PACK_AB R11, R2, R3 ;  /* 0x00000003020b723e */ /* 0x008fe200000000ff */
[----:B------:R-:W-:-:S02]  /*10990*/  FFMA.FTZ R160, R245, c[0x0][0x23c], -R179 ;  /* 0x00008f00f5a07a23 */ /* 0x000fc400000108b3 */
[--C-:B------:R-:W-:Y:S02]  /*109a0*/  FFMA.FTZ R152, R222, c[0x0][0x23c], -R179.reuse ;  /* 0x00008f00de987a23 */ /* 0x100fe400000108b3 */
[--C-:B------:R-:W-:Y:S02]  /*109b0*/  FFMA.FTZ R138, R76, c[0x0][0x23c], -R179.reuse ;  /* 0x00008f004c8a7a23 */ /* 0x100fe400000108b3 */
[C---:B------:R-:W-:Y:S01]  /*109c0*/  HMMA.16816.F32 R12, R8.reuse, R16, R12 ;  /* 0x00000010080c723c */ /* 0x040fe2000000180c */
[----:B------:R-:W-:Y:S01]  /*109d0*/  MUFU.EX2 R160, R160 ;  /* 0x000000a000a07308 */ /* 0x000fe20000000800 */
[----:B------:R-:W-:Y:S01]  /*109e0*/  LDSM.16.MT88.4 R76, [R232+0xa800] ;  /* 0x00a80000e84c783b */ /* 0x000fe20000004200 */
[--C-:B------:R-:W-:Y:S02]  /*109f0*/  FFMA.FTZ R136, R214, c[0x0][0x23c], -R179.reuse ;  /* 0x00008f00d6887a23 */ /* 0x100fe400000108b3 */
[----:B------:R-:W-:Y:S02]  /*10a00*/  FFMA.FTZ R139, R213, c[0x0][0x23c], -R179 ;  /* 0x00008f00d58b7a23 */ /* 0x000fe400000108b3 */
[--C-:B------:R-:W-:Y:S01]  /*10a10*/  FFMA.FTZ R140, R247, c[0x0][0x23c], -R130.reuse ;  /* 0x00008f00f78c7a23 */ /* 0x100fe20000010882 */
[----:B------:R-:W-:Y:S01]  /*10a20*/  HMMA.16816.F32 R16, R8, R18, R156 ;  /* 0x000000120810723c */ /* 0x000fe2000000189c */
[----:B------:R2:W-:Y:S01]  /*10a30*/  MUFU.EX2 R156, R25 ;  /* 0x00000019009c7308 */ /* 0x0005e20000000800 */
[----:B------:R-:W-:-:S02]  /*10a40*/  FFMA.FTZ R142, R246, c[0x0][0x23c], -R130 ;  /* 0x00008f00f68e7a23 */ /* 0x000fc40000010882 */
[--C-:B------:R-:W-:Y:S02]  /*10a50*/  FFMA.FTZ R143, R205, c[0x0][0x23c], -R130.reuse ;  /* 0x00008f00cd8f7a23 */ /* 0x100fe40000010882 */
[--C-:B------:R-:W-:Y:S02]  /*10a60*/  FFMA.FTZ R154, R57, c[0x0][0x23c], -R179.reuse ;  /* 0x00008f00399a7a23 */ /* 0x100fe400000108b3 */
[--C-:B------:R-:W-:Y:S01]  /*10a70*/  FFMA.FTZ R157, R58, c[0x0][0x23c], -R130.reuse ;  /* 0x00008f003a9d7a23 */ /* 0x100fe20000010882 */
[----:B------:R-:W3:Y:S01]  /*10a80*/  MUFU.EX2 R152, R152 ;  /* 0x0000009800987308 */ /* 0x000ee20000000800 */
[--C-:B------:R-:W-:Y:S02]  /*10a90*/  FFMA.FTZ R158, R59, c[0x0][0x23c], -R130.reuse ;  /* 0x00008f003b9e7a23 */ /* 0x100fe40000010882 */
[----:B------:R-:W-:Y:S02]  /*10aa0*/  FFMA.FTZ R159, R56, c[0x0][0x23c], -R130 ;  /* 0x00008f00389f7a23 */ /* 0x000fe40000010882 */
[----:B------:R-:W-:Y:S01]  /*10ab0*/  LDSM.16.MT88.4 R56, [R234+0xc000] ;  /* 0x00c00000ea38783b */ /* 0x000fe20000004200 */
[----:B------:R-:W-:-:S02]  /*10ac0*/  FFMA.FTZ R155, R215, c[0x0][0x23c], -R179 ;  /* 0x00008f00d79b7a23 */ /* 0x000fc400000108b3 */
[----:B--2---:R-:W-:Y:S01]  /*10ad0*/  FMUL.FTZ R25, R153, R189 ;  /* 0x000000bd99197220 */ /* 0x004fe20000410000 */
[----:B------:R-:W-:Y:S01]  /*10ae0*/  MUFU.EX2 R136, R136 ;  /* 0x0000008800887308 */ /* 0x000fe20000000800 */
[--C-:B------:R-:W-:Y:S02]  /*10af0*/  FFMA.FTZ R153, R217, c[0x0][0x23c], -R179.reuse ;  /* 0x00008f00d9997a23 */ /* 0x100fe400000108b3 */
[----:B------:R-:W-:Y:S02]  /*10b00*/  FFMA.FTZ R53, R53, c[0x0][0x23c], -R179 ;  /* 0x00008f0035357a23 */ /* 0x000fe400000108b3 */
[--C-:B------:R-:W-:Y:S01]  /*10b10*/  FFMA.FTZ R55, R55, c[0x0][0x23c], -R130.reuse ;  /* 0x00008f0037377a23 */ /* 0x100fe20000010882 */
[----:B-1----:R-:W-:Y:S01]  /*10b20*/  HMMA.16816.F32 R24, R8, R4, R24 ;  /* 0x000000040818723c */ /* 0x002fe20000001818 */
[----:B---3--:R-:W-:Y:S01]  /*10b30*/  F2FP.PACK_AB R74, R152, R156 ;  /* 0x0000009c984a723e */ /* 0x008fe200000000ff */
[----:B------:R-:W-:Y:S01]  /*10b40*/  MUFU.EX2 R138, R138 ;  /* 0x0000008a008a7308 */ /* 0x000fe20000000800 */
[----:B------:R-:W-:-:S02]  /*10b50*/  FFMA.FTZ R161, R202, c[0x0][0x23c], -R130 ;  /* 0x00008f00caa17a23 */ /* 0x000fc40000010882 */
[--C-:B------:R-:W-:Y:S02]  /*10b60*/  FFMA.FTZ R162, R51, c[0x0][0x23c], -R130.reuse ;  /* 0x00008f0033a27a23 */ /* 0x100fe40000010882 */
[--C-:B------:R-:W-:Y:S01]  /*10b70*/  FFMA.FTZ R163, R201, c[0x0][0x23c], -R130.reuse ;  /* 0x00008f00c9a37a23 */ /* 0x100fe20000010882 */
[----:B------:R-:W-:Y:S01]  /*10b80*/  HMMA.16816.F32 R4, R8, R6, R132 ;  /* 0x000000060804723c */ /* 0x000fe20000001884 */
[--C-:B------:R-:W-:Y:S01]  /*10b90*/  FFMA.FTZ R190, R67, c[0x0][0x23c], -R130.reuse ;  /* 0x00008f0043be7a23 */ /* 0x100fe20000010882 */
[----:B------:R1:W-:Y:S01]  /*10ba0*/  MUFU.EX2 R132, R33 ;  /* 0x0000002100847308 */ /* 0x0003e20000000800 */
[--C-:B------:R-:W-:Y:S02]  /*10bb0*/  FFMA.FTZ R194, R198, c[0x0][0x23c], -R179.reuse ;  /* 0x00008f00c6c27a23 */ /* 0x100fe400000108b3 */
[----:B------:R-:W-:Y:S02]  /*10bc0*/  FFMA.FTZ R191, R199, c[0x0][0x23c], -R179 ;  /* 0x00008f00c7bf7a23 */ /* 0x000fe400000108b3 */
[----:B------:R-:W-:-:S02]  /*10bd0*/  FFMA.FTZ R134, R69, c[0x0][0x23c], -R130 ;  /* 0x00008f0045867a23 */ /* 0x000fc40000010882 */
[-C--:B------:R-:W-:Y:S01]  /*10be0*/  FMUL.FTZ R69, R141, R189.reuse ;  /* 0x000000bd8d457220 */ /* 0x080fe20000410000 */
[----:B------:R-:W-:Y:S01]  /*10bf0*/  MUFU.EX2 R139, R139 ;  /* 0x0000008b008b7308 */ /* 0x000fe20000000800 */
[--C-:B------:R-:W-:Y:S02]  /*10c00*/  FFMA.FTZ R133, R219, c[0x0][0x23c], -R130.reuse ;  /* 0x00008f00db857a23 */ /* 0x100fe40000010882 */
[--C-:B------:R-:W-:Y:S02]  /*10c10*/  FFMA.FTZ R135, R216, c[0x0][0x23c], -R130.reuse ;  /* 0x00008f00d8877a23 */ /* 0x100fe40000010882 */
[----:B------:R-:W-:Y:S01]  /*10c20*/  FFMA.FTZ R141, R206, c[0x0][0x23c], -R130 ;  /* 0x00008f00ce8d7a23 */ /* 0x000fe20000010882 */
[----:B------:R-:W-:Y:S01]  /*10c30*/  HMMA.16816.F32 R68, R8, R28, R68 ;  /* 0x0000001c0844723c */ /* 0x000fe20000001844 */
[----:B------:R-:W-:Y:S01]  /*10c40*/  FFMA.FTZ R192, R41, c[0x0][0x23c], -R179 ;  /* 0x00008f0029c07a23 */ /* 0x000fe200000108b3 */
[----:B------:R-:W2:Y:S01]  /*10c50*/  MUFU.EX2 R133, R133 ;  /* 0x0000008500857308 */ /* 0x000ea20000000800 */
[----:B-1----:R-:W-:-:S02]  /*10c60*/  FMUL.FTZ R33, R137, R189 ;  /* 0x000000bd89217220 */ /* 0x002fc40000410000 */
[--C-:B------:R-:W-:Y:S01]  /*10c70*/  FFMA.FTZ R137, R72, c[0x0][0x23c], -R179.reuse ;  /* 0x00008f0048897a23 */ /* 0x100fe200000108b3 */
[----:B------:R-:W-:Y:S01]  /*10c80*/  F2FP.PACK_AB R72, R160, R0 ;  /* 0x00000000a048723e */ /* 0x000fe200000000ff */
[--C-:B------:R-:W-:Y:S02]  /*10c90*/  FFMA.FTZ R193, R193, c[0x0][0x23c], -R130.reuse ;  /* 0x00008f00c1c17a23 */ /* 0x100fe40000010882 */
[--C-:B------:R-:W-:Y:S01]  /*10ca0*/  FFMA.FTZ R195, R195, c[0x0][0x23c], -R130.reuse ;  /* 0x00008f00c3c37a23 */ /* 0x100fe20000010882 */
[----:B------:R-:W-:Y:S01]  /*10cb0*/  HMMA.16816.F32 R32, R8, R20, R32 ;  /* 0x000000140820723c */ /* 0x000fe20000001820 */
[----:B------:R-:W-:Y:S01]  /*10cc0*/  MUFU.EX2 R134, R134 ;  /* 0x0000008600867308 */ /* 0x000fe20000000800 */
[----:B------:R-:W-:Y:S02]  /*10cd0*/  FFMA.FTZ R198, R39, c[0x0][0x23c], -R130 ;  /* 0x00008f0027c67a23 */ /* 0x000fe40000010882 */
[--C-:B------:R-:W-:Y:S02]  /*10ce0*/  FFMA.FTZ R199, R38, c[0x0][0x23c], -R179.reuse ;  /* 0x00008f0026c77a23 */ /* 0x100fe400000108b3 */
[----:B------:R-:W-:-:S02]  /*10cf0*/  FFMA.FTZ R81, R81, c[0x0][0x23c], -R179 ;  /* 0x00008f0051517a23 */ /* 0x000fc400000108b3 */
[C---:B------:R-:W-:Y:S01]  /*10d00*/  HMMA.16816.F32 R20, R8.reuse, R22, R148 ;  /* 0x000000160814723c */ /* 0x040fe20000001894 */
[----:B------:R-:W1:Y:S01]  /*10d10*/  MUFU.EX2 R135, R135 ;  /* 0x0000008700877308 */ /* 0x000e620000000800 */
[----:B--2---:R-:W-:Y:S01]  /*10d20*/  F2FP.PACK_AB R73, R133, R132 ;  /* 0x000000848549723e */ /* 0x004fe200000000ff */
[--C-:B------:R-:W-:Y:S02]  /*10d30*/  FFMA.FTZ R89, R89, c[0x0][0x23c], -R179.reuse ;  /* 0x00008f0059597a23 */ /* 0x100fe400000108b3 */
[----:B------:R-:W-:Y:S02]  /*10d40*/  FFMA.FTZ R85, R85, c[0x0][0x23c], -R179 ;  /* 0x00008f0055557a23 */ /* 0x000fe400000108b3 */
[--C-:B------:R-:W-:Y:S01]  /*10d50*/  FFMA.FTZ R148, R220, c[0x0][0x23c], -R130.reuse ;  /* 0x00008f00dc947a23 */ /* 0x100fe20000010882 */
[----:B------:R-:W-:Y:S01]  /*10d60*/  HMMA.16816.F32 R8, R8, R30, R144 ;  /* 0x0000001e0808723c */ /* 0x000fe20000001890 */
[----:B------:R-:W2:Y:S01]  /*10d70*/  LDSM.16.MT88.4 R28, [R233+0xa800] ;  /* 0x00a80000e91c783b */ /* 0x000ea20000004200 */
[----:B------:R-:W3:Y:S01]  /*10d80*/  MUFU.EX2 R137, R137 ;  /* 0x0000008900897308 */ /* 0x000ee20000000800 */
[----:B------:R-:W-:-:S02]  /*10d90*/  FFMA.FTZ R149, R197, c[0x0][0x23c], -R130 ;  /* 0x00008f00c5957a23 */ /* 0x000fc40000010882 */
[--C-:B------:R-:W-:Y:S02]  /*10da0*/  FFMA.FTZ R150, R218, c[0x0][0x23c], -R130.reuse ;  /* 0x00008f00da967a23 */ /* 0x100fe40000010882 */
[--C-:B------:R-:W-:Y:S01]  /*10db0*/  FFMA.FTZ R145, R223, c[0x0][0x23c], -R179.reuse ;  /* 0x00008f00df917a23 */ /* 0x100fe200000108b3 */
[----:B-1----:R-:W-:Y:S02]  /*10dc0*/  F2FP.PACK_AB R75, R135, R134 ;  /* 0x00000086874b723e */ /* 0x002fe400000000ff */
[----:B------:R-:W-:Y:S01]  /*10dd0*/  MUFU.EX2 R140, R140 ;  /* 0x0000008c008c7308 */ /* 0x000fe20000000800 */
[--C-:B------:R-:W-:Y:S02]  /*10de0*/  FFMA.FTZ R144, R203, c[0x0][0x23c], -R179.reuse ;  /* 0x00008f00cb907a23 */ /* 0x100fe400000108b3 */
[--C-:B------:R-:W-:Y:S02]  /*10df0*/  FFMA.FTZ R146, R221, c[0x0][0x23c], -R179.reuse ;  /* 0x00008f00dd927a23 */ /* 0x100fe400000108b3 */
[--C-:B------:R-:W-:Y:S01]  /*10e00*/  FFMA.FTZ R147, R200, c[0x0][0x23c], -R179.reuse ;  /* 0x00008f00c8937a23 */ /* 0x100fe200000108b3 */
[----:B------:R-:W-:Y:S01]  /*10e10*/  HMMA.16816.F32 R12, R72, R44, R12 ;  /* 0x0000002c480c723c */ /* 0x000fe2000000180c */
[----:B------:R-:W-:Y:S01]  /*10e20*/  FFMA.FTZ R151, R196, c[0x0][0x23c], -R130 ;  /* 0x00008f00c4977a23 */ /* 0x000fe20000010882 */
[----:B------:R-:W1:Y:S01]  /*10e30*/  MUFU.EX2 R141, R141 ;  /* 0x0000008d008d7308 */ /* 0x000e620000000800 */
[----:B------:R-:W-:-:S02]  /*10e40*/  FFMA.FTZ R196, R37, c[0x0][0x23c], -R179 ;  /* 0x00008f0025c47a23 */ /* 0x000fc400000108b3 */
[--C-:B------:R-:W-:Y:S02]  /*10e50*/  FFMA.FTZ R197, R43, c[0x0][0x23c], -R130.reuse ;  /* 0x00008f002bc57a23 */ /* 0x100fe40000010882 */
[--C-:B------:R-:W-:Y:S01]  /*10e60*/  FFMA.FTZ R200, R42, c[0x0][0x23c], -R130.reuse ;  /* 0x00008f002ac87a23 */ /* 0x100fe20000010882 */
[C---:B------:R-:W-:Y:S01]  /*10e70*/  HMMA.16816.F32 R16, R72.reuse, R46, R16 ;  /* 0x0000002e4810723c */ /* 0x040fe20000001810 */
[----:B------:R-:W4:Y:S01]  /*10e80*/  LDSM.16.MT88.4 R44, [R237+0xb000] ;  /* 0x00b00000ed2c783b */ /* 0x000f220000004200 */
[----:B------:R-:W-:Y:S01]  /*10e90*/  MUFU.EX2 R142, R142 ;  /* 0x0000008e008e7308 */ /* 0x000fe20000000800 */
[--C-:B------:R-:W-:Y:S02]  /*10ea0*/  FFMA.FTZ R83, R83, c[0x0][0x23c], -R130.reuse ;  /* 0x00008f0053537a23 */ /* 0x100fe40000010882 */
[--C-:B------:R-:W-:Y:S02]  /*10eb0*/  FFMA.FTZ R90, R90, c[0x0][0x23c], -R130.reuse ;  /* 0x00008f005a5a7a23 */ /* 0x100fe40000010882 */
[----:B------:R-:W-:Y:S01]  /*10ec0*/  FFMA.FTZ R87, R87, c[0x0][0x23c], -R130 ;  /* 0x00008f0057577a23 */ /* 0x000fe20000010882 */
[----:B------:R-:W-:Y:S01]  /*10ed0*/  HMMA.16816.F32 R24, R72, R60, R24 ;  /* 0x0000003c4818723c */ /* 0x000fe20000001818 */
[--C-:B------:R-:W-:Y:S01]  /*10ee0*/  FFMA.FTZ R95, R95, c[0x0][0x23c], -R179.reuse ;  /* 0x00008f005f5f7a23 */ /* 0x100fe200000108b3 */
[----:B------:R-:W5:Y:S01]  /*10ef0*/  MUFU.EX2 R143, R143 ;  /* 0x0000008f008f7308 */ /* 0x000f620000000800 */
[----:B------:R-:W-:-:S02]  /*10f00*/  FFMA.FTZ R92, R92, c[0x0][0x23c], -R179 ;  /* 0x00008f005c5c7a23 */ /* 0x000fc400000108b3 */
[--C-:B------:R-:W-:Y:S02]  /*10f10*/  FFMA.FTZ R99, R99, c[0x0][0x23c], -R179.reuse ;  /* 0x00008f0063637a23 */ /* 0x100fe400000108b3 */
[--C-:B------:R-:W-:Y:S01]  /*10f20*/  FFMA.FTZ R96, R96, c[0x0][0x23c], -R179.reuse ;  /* 0x00008f0060607a23 */ /* 0x100fe200000108b3 */
[C---:B------:R-:W-:Y:S01]  /*10f30*/  HMMA.16816.F32 R4, R72.reuse, R62, R4 ;  /* 0x0000003e4804723c */ /* 0x040fe20000001804 */
[----:B------:R-:W1:Y:S01]  /*10f40*/  LDSM.16.MT88.4 R60, [R234+0xb000] ;  /* 0x00b00000ea3c783b */ /* 0x000e620000004200 */
[----:B------:R-:W1:Y:S01]  /*10f50*/  MUFU.EX2 R145, R145 ;  /* 0x0000009100917308 */ /* 0x000e620000000800 */
[--C-:B------:R-:W-:Y:S02]  /*10f60*/  FFMA.FTZ R97, R97, c[0x0][0x23c], -R130.reuse ;  /* 0x00008f0061617a23 */ /* 0x100fe40000010882 */
[--C-:B------:R-:W-:Y:S02]  /*10f70*/  FFMA.FTZ R93, R93, c[0x0][0x23c], -R130.reuse ;  /* 0x00008f005d5d7a23 */ /* 0x100fe40000010882 */
[--C-:B------:R-:W-:Y:S01]  /*10f80*/  FFMA.FTZ R100, R100, c[0x0][0x23c], -R130.reuse ;  /* 0x00008f0064647a23 */ /* 0x100fe20000010882 */
[----:B--2---:R-:W-:Y:S01]  /*10f90*/  HMMA.16816.F32 R32, R72, R28, R32 ;  /* 0x0000001c4820723c */ /* 0x004fe20000001820 */
[----:B------:R-:W-:Y:S01]  /*10fa0*/  FFMA.FTZ R94, R94, c[0x0][0x23c], -R130 ;  /* 0x00008f005e5e7a23 */ /* 0x000fe20000010882 */
[----:B------:R-:W-:Y:S01]  /*10fb0*/  MUFU.EX2 R144, R144 ;  /* 0x0000009000907308 */ /* 0x000fe20000000800 */
[----:B------:R-:W-:-:S02]  /*10fc0*/  FFMA.FTZ R102, R102, c[0x0][0x23c], -R179 ;  /* 0x00008f0066667a23 */ /* 0x000fc400000108b3 */
[--C-:B------:R-:W-:Y:S02]  /*10fd0*/  FFMA.FTZ R84, R84, c[0x0][0x23c], -R179.reuse ;  /* 0x00008f0054547a23 */ /* 0x100fe400000108b3 */
[--C-:B------:R-:W-:Y:S01]  /*10fe0*/  FFMA.FTZ R105, R105, c[0x0][0x23c], -R179.reuse ;  /* 0x00008f0069697a23 */ /* 0x100fe200000108b3 */
[C---:B------:R-:W-:Y:S01]  /*10ff0*/  HMMA.16816.F32 R20, R72.reuse, R30, R20 ;  /* 0x0000001e4814723c */ /* 0x040fe20000001814 */
[----:B------:R-:W2:Y:S01]  /*11000*/  LDSM.16.MT88.4 R28, [R233+0xb000] ;  /* 0x00b00000e91c783b */ /* 0x000ea20000004200 */
        /* <DEDUP_REMOVED lines=14> */
[----:B------:R-:W-:Y:S02]  /*110f0*/  FFMA.FTZ R201, R66, c[0x0][0x23c], -R179 ;  /* 0x00008f0042c97a23 */ /* 0x000fe400000108b3 */
[----:B---3--:R-:W-:Y:S01]  /*11100*/  F2FP.PACK_AB R72, R136, R137 ;  /* 0x000000898848723e */ /* 0x008fe200000000ff */
[--C-:B------:R-:W-:Y:S01]  /*11110*/  FFMA.FTZ R111, R111, c[0x0][0x23c], -R130.reuse ;  /* 0x00008f006f6f7a23 */ /* 0x100fe20000010882 */
[----:B-1----:R-:W-:Y:S01]  /*11120*/  F2FP.PACK_AB R73, R141, R140 ;  /* 0x0000008c8d49723e */ /* 0x002fe200000000ff */
[----:B------:R-:W1:Y:S01]  /*11130*/  MUFU.EX2 R149, R149 ;  /* 0x0000009500957308 */ /* 0x000e620000000800 */
[----:B------:R-:W-:Y:S01]  /*11140*/  F2FP.PACK_AB R74, R139, R138 ;  /* 0x0000008a8b4a723e */ /* 0x000fe200000000ff */
[--C-:B------:R-:W-:Y:S01]  /*11150*/  FFMA.FTZ R202, R64, c[0x0][0x23c], -R130.reuse ;  /* 0x00008f0040ca7a23 */ /* 0x100fe20000010882 */
[----:B-----5:R-:W-:Y:S01]  /*11160*/  F2FP.PACK_AB R75, R143, R142 ;  /* 0x0000008e8f4b723e */ /* 0x020fe200000000ff */
[----:B------:R-:W-:-:S02]  /*11170*/  FFMA.FTZ R106, R106, c[0x0][0x23c], -R130 ;  /* 0x00008f006a6a7a23 */ /* 0x000fc40000010882 */
[----:B------:R-:W-:Y:S02]  /*11180*/  FFMA.FTZ R52, R52, c[0x0][0x23c], -R130 ;  /* 0x00008f0034347a23 */ /* 0x000fe40000010882 */
[----:B------:R-:W-:Y:S01]  /*11190*/  MUFU.EX2 R150, R150 ;  /* 0x0000009600967308 */ /* 0x000fe20000000800 */
[----:B------:R-:W-:Y:S01]  /*111a0*/  FFMA.FTZ R178, R252, R189, R178 ;  /* 0x000000bdfcb27223 */ /* 0x000fe200000100b2 */
[C---:B----4-:R-:W-:Y:S01]  /*111b0*/  HMMA.16816.F32 R12, R72.reuse, R44, R12 ;  /* 0x0000002c480c723c */ /* 0x050fe2000000180c */
[----:B------:R-:W-:Y:S02]  /*111c0*/  FFMA.FTZ R128, R251, R188, R128 ;  /* 0x000000bcfb807223 */ /* 0x000fe40000010080 */
[----:B------:R-:W-:Y:S02]  /*111d0*/  FADD.FTZ R178, R170, R178 ;  /* 0x000000b2aab27221 */ /* 0x000fe40000010000 */
[----:B------:R-:W-:Y:S01]  /*111e0*/  FADD.FTZ R128, R124, R128 ;  /* 0x000000807c807221 */ /* 0x000fe20000010000 */
[----:B------:R-:W3:Y:S01]  /*111f0*/  MUFU.EX2 R151, R151 ;  /* 0x0000009700977308 */ /* 0x000ee20000000800 */
[----:B------:R-:W-:Y:S01]  /*11200*/  FADD.FTZ R165, R165, R178 ;  /* 0x000000b2a5a57221 */ /* 0x000fe20000010000 */
[----:B------:R-:W-:Y:S01]  /*11210*/  HMMA.16816.F32 R16, R72, R46, R16 ;  /* 0x0000002e4810723c */ /* 0x000fe20000001810 */
[----:B------:R-:W4:Y:S01]  /*11220*/  LDSM.16.MT88.4 R44, [R237+0xb800] ;  /* 0x00b80000ed2c783b */ /* 0x000f220000004200 */
[----:B------:R-:W-:-:S02]  /*11230*/  FADD.FTZ R3, R3, R128 ;  /* 0x0000008003037221 */ /* 0x000fc40000010000 */
[--C-:B------:R-:W-:Y:S02]  /*11240*/  FFMA.FTZ R54, R54, c[0x0][0x23c], -R179.reuse ;  /* 0x00008f0036367a23 */ /* 0x100fe400000108b3 */
[----:B------:R-:W5:Y:S01]  /*11250*/  MUFU.EX2 R153, R153 ;  /* 0x0000009900997308 */ /* 0x000f620000000800 */
[----:B------:R-:W-:Y:S01]  /*11260*/  FFMA.FTZ R184, R184, c[0x0][0x23c], -R179 ;  /* 0x00008f00b8b87a23 */ /* 0x000fe200000108b3 */
[C---:B------:R-:W-:Y:S01]  /*11270*/  HMMA.16816.F32 R24, R72.reuse, R60, R24 ;  /* 0x0000003c4818723c */ /* 0x040fe20000001818 */
[----:B------:R-:W-:Y:S02]  /*11280*/  FADD.FTZ R165, R164, R165 ;  /* 0x000000a5a4a57221 */ /* 0x000fe40000010000 */
[----:B------:R-:W-:Y:S02]  /*11290*/  FADD.FTZ R3, R2, R3 ;  /* 0x0000000302037221 */ /* 0x000fe40000010000 */
[----:B------:R-:W-:Y:S01]  /*112a0*/  FADD.FTZ R0, R0, R165 ;  /* 0x000000a500007221 */ /* 0x000fe20000010000 */
[----:B------:R-:W-:Y:S01]  /*112b0*/  MUFU.EX2 R154, R154 ;  /* 0x0000009a009a7308 */ /* 0x000fe20000000800 */
[----:B------:R-:W-:Y:S01]  /*112c0*/  FADD.FTZ R132, R132, R3 ;  /* 0x0000000384847221 */ /* 0x000fe20000010000 */
[----:B------:R-:W-:Y:S01]  /*112d0*/  HMMA.16816.F32 R4, R72, R62, R4 ;  /* 0x0000003e4804723c */ /* 0x000fe20000001804 */
[----:B------:R-:W1:Y:S01]  /*112e0*/  LDSM.16.MT88.4 R60, [R234+0xb800] ;  /* 0x00b80000ea3c783b */ /* 0x000e620000004200 */
        /* <DEDUP_REMOVED lines=8> */
[----:B------:R-:W-:Y:S01]  /*11370*/  MUFU.EX2 R53, R53 ;  /* 0x0000003500357308 */ /* 0x000fe20000000800 */
[----:B------:R-:W-:Y:S01]  /*11380*/  FADD.FTZ R137, R137, R156 ;  /* 0x0000009c89897221 */ /* 0x000fe20000010000 */
[----:B------:R-:W-:Y:S01]  /*11390*/  HMMA.16816.F32 R20, R72, R30, R20 ;  /* 0x0000001e4814723c */ /* 0x000fe20000001814 */
[----:B------:R-:W2:Y:S01]  /*113a0*/  LDSM.16.MT88.4 R28, [R233+0xb800] ;  /* 0x00b80000e91c783b */ /* 0x000ea20000004200 */
[----:B------:R-:W-:-:S02]  /*113b0*/  FADD.FTZ R140, R140, R134 ;  /* 0x000000868c8c7221 */ /* 0x000fc40000010000 */
[----:B------:R-:W-:Y:S01]  /*113c0*/  FADD.FTZ R137, R136, R137 ;  /* 0x0000008988897221 */ /* 0x000fe20000010000 */
[----:B------:R-:W-:Y:S01]  /*113d0*/  LDSM.16.MT88.4 R132, [R234+0x11800] ;  /* 0x01180000ea84783b */ /* 0x000fe20000004200 */
[----:B------:R-:W1:Y:S01]  /*113e0*/  MUFU.EX2 R157, R157 ;  /* 0x0000009d009d7308 */ /* 0x000e620000000800 */
[----:B------:R-:W-:Y:S01]  /*113f0*/  FADD.FTZ R140, R141, R140 ;  /* 0x0000008c8d8c7221 */ /* 0x000fe20000010000 */
[C---:B------:R-:W-:Y:S01]  /*11400*/  HMMA.16816.F32 R68, R72.reuse, R76, R68 ;  /* 0x0000004c4844723c */ /* 0x040fe20000001844 */
        /* <DEDUP_REMOVED lines=10> */
[C---:B------:R-:W-:Y:S01]  /*114b0*/  F2FP.PACK_AB R72, R144.reuse, R145 ;  /* 0x000000919048723e */ /* 0x040fe200000000ff */
[----:B------:R-:W-:Y:S01]  /*114c0*/  FADD.FTZ R144, R144, R138 ;  /* 0x0000008a90907221 */ /* 0x000fe20000010000 */
[C---:B-1----:R-:W-:Y:S01]  /*114d0*/  F2FP.PACK_AB R73, R149.reuse, R148 ;  /* 0x000000949549723e */ /* 0x042fe200000000ff */
[----:B------:R-:W-:Y:S01]  /*114e0*/  FADD.FTZ R149, R149, R142 ;  /* 0x0000008e95957221 */ /* 0x000fe20000010000 */
[----:B------:R-:W-:Y:S01]  /*114f0*/  F2FP.PACK_AB R74, R147, R146 ;  /* 0x00000092934a723e */ /* 0x000fe200000000ff */
[----:B------:R-:W-:Y:S01]  /*11500*/  FADD.FTZ R144, R146, R144 ;  /* 0x0000009092907221 */ /* 0x000fe20000010000 */
[----:B---3--:R-:W-:Y:S01]  /*11510*/  F2FP.PACK_AB R75, R151, R150 ;  /* 0x00000096974b723e */ /* 0x008fe200000000ff */
[----:B------:R-:W1:Y:S01]  /*11520*/  MUFU.EX2 R55, R55 ;  /* 0x0000003700377308 */ /* 0x000e620000000800 */
[----:B------:R-:W-:-:S02]  /*11530*/  FADD.FTZ R149, R150, R149 ;  /* 0x0000009596957221 */ /* 0x000fc40000010000 */
[----:B------:R-:W-:Y:S02]  /*11540*/  FADD.FTZ R147, R147, R144 ;  /* 0x0000009093937221 */ /* 0x000fe40000010000 */
[----:B------:R-:W-:Y:S01]  /*11550*/  FADD.FTZ R151, R151, R149 ;  /* 0x0000009597977221 */ /* 0x000fe20000010000 */
[C---:B----4-:R-:W-:Y:S01]  /*11560*/  HMMA.16816.F32 R12, R72.reuse, R44, R12 ;  /* 0x0000002c480c723c */ /* 0x050fe2000000180c */
[----:B-----5:R-:W-:Y:S01]  /*11570*/  FADD.FTZ R147, R153, R147 ;  /* 0x0000009399937221 */ /* 0x020fe20000010000 */
[----:B------:R-:W3:Y:S01]  /*11580*/  MUFU.EX2 R161, R161 ;  /* 0x000000a100a17308 */ /* 0x000ee20000000800 */
[----:B------:R-:W-:Y:S02]  /*11590*/  FADD.FTZ R151, R157, R151 ;  /* 0x000000979d977221 */ /* 0x000fe40000010000 */
[--C-:B------:R-:W-:Y:S02]  /*115a0*/  FFMA.FTZ R109, R109, c[0x0][0x23c], -R130.reuse ;  /* 0x00008f006d6d7a23 */ /* 0x100fe40000010882 */
[--C-:B------:R-:W-:Y:S01]  /*115b0*/  FFMA.FTZ R3, R107, c[0x0][0x23c], -R130.reuse ;  /* 0x00008f006b037a23 */ /* 0x100fe20000010882 */
[----:B------:R-:W-:Y:S01]  /*115c0*/  HMMA.16816.F32 R16, R72, R46, R16 ;  /* 0x0000002e4810723c */ /* 0x000fe20000001810 */
[----:B------:R-:W4:Y:S01]  /*115d0*/  LDSM.16.MT88.4 R44, [R237+0xc000] ;  /* 0x00c00000ed2c783b */ /* 0x000f220000004200 */
[----:B------:R-:W-:Y:S01]  /*115e0*/  MUFU.EX2 R162, R162 ;  /* 0x000000a200a27308 */ /* 0x000fe20000000800 */
[----:B------:R-:W-:-:S02]  /*115f0*/  FFMA.FTZ R112, R112, c[0x0][0x23c], -R130 ;  /* 0x00008f0070707a23 */ /* 0x000fc40000010882 */
[--C-:B------:R-:W-:Y:S02]  /*11600*/  FFMA.FTZ R107, R115, c[0x0][0x23c], -R130.reuse ;  /* 0x00008f00736b7a23 */ /* 0x100fe40000010882 */
[--C-:B------:R-:W-:Y:S01]  /*11610*/  FFMA.FTZ R131, R131, c[0x0][0x23c], -R130.reuse ;  /* 0x00008f0083837a23 */ /* 0x100fe20000010882 */
[C---:B------:R-:W-:Y:S01]  /*11620*/  HMMA.16816.F32 R24, R72.reuse, R60, R24 ;  /* 0x0000003c4818723c */ /* 0x040fe20000001818 */
[--C-:B------:R-:W-:Y:S01]  /*11630*/  FFMA.FTZ R126, R126, c[0x0][0x23c], -R130.reuse ;  /* 0x00008f007e7e7a23 */ /* 0x100fe20000010882 */
[----:B------:R-:W-:Y:S01]  /*11640*/  MUFU.EX2 R163, R163 ;  /* 0x000000a300a37308 */ /* 0x000fe20000000800 */
[----:B------:R-:W-:Y:S02]  /*11650*/  FFMA.FTZ R252, R117, c[0x0][0x23c], -R179 ;  /* 0x00008f0075fc7a23 */ /* 0x000fe400000108b3 */
[----:B------:R-:W-:Y:S02]  /*11660*/  FFMA.FTZ R251, R119, c[0x0][0x23c], -R130 ;  /* 0x00008f0077fb7a23 */ /* 0x000fe40000010882 */
[----:B------:R-:W-:Y:S01]  /*11670*/  F2FP.PACK_AB R60, R154, R153 ;  /* 0x000000999a3c723e */ /* 0x000fe200000000ff */
[----:B------:R-:W-:Y:S01]  /*11680*/  HMMA.16816.F32 R4, R72, R62, R4 ;  /* 0x0000003e4804723c */ /* 0x000fe20000001804 */
[----:B--2---:R-:W-:Y:S01]  /*11690*/  F2FP.PACK_AB R61, R158, R157 ;  /* 0x0000009d9e3d723e */ /* 0x004fe200000000ff */
[----:B------:R-:W-:Y:S01]  /*116a0*/  MUFU.EX2 R190, R190 ;  /* 0x000000be00be7308 */ /* 0x000fe20000000800 */
[----:B------:R-:W-:-:S02]  /*116b0*/  FADD.FTZ R154, R154, R147 ;  /* 0x000000939a9a7221 */ /* 0x000fc40000010000 */
[----:B------:R-:W-:Y:S02]  /*116c0*/  FADD.FTZ R158, R158, R151 ;  /* 0x000000979e9e7221 */ /* 0x000fe40000010000 */
[----:B------:R-:W-:Y:S01]  /*116d0*/  F2FP.PACK_AB R62, R53, R155 ;  /* 0x0000009b353e723e */ /* 0x000fe200000000ff */
[C---:B------:R-:W-:Y:S01]  /*116e0*/  HMMA.16816.F32 R32, R72.reuse, R28, R32 ;  /* 0x0000001c4820723c */ /* 0x040fe20000001820 */
[----:B-1----:R-:W-:Y:S01]  /*116f0*/  F2FP.PACK_AB R63, R55, R159 ;  /* 0x0000009f373f723e */ /* 0x002fe200000000ff */
[----:B------:R-:W-:Y:S01]  /*11700*/  MUFU.EX2 R191, R191 ;  /* 0x000000bf00bf7308 */ /* 0x000fe20000000800 */
[----:B------:R-:W-:Y:S01]  /*11710*/  FADD.FTZ R158, R159, R158 ;  /* 0x0000009e9f9e7221 */ /* 0x000fe20000010000 */
[----:B------:R-:W-:Y:S03]  /*11720*/  LDSM.16.MT88.4 R148, [R233+0x11800] ;  /* 0x01180000e994783b */ /* 0x000fe60000004200 */
[----:B------:R-:W-:Y:S01]  /*11730*/  FADD.FTZ R55, R55, R158 ;  /* 0x0000009e37377221 */ /* 0x000fe20000010000 */
[----:B------:R-:W-:Y:S01]  /*11740*/  HMMA.16816.F32 R20, R72, R30, R20 ;  /* 0x0000001e4814723c */ /* 0x000fe20000001814 */
[----:B------:R-:W1:Y:S01]  /*11750*/  LDSM.16.MT88.4 R28, [R233+0xc000] ;  /* 0x00c00000e91c783b */ /* 0x000e620000004200 */
[----:B------:R-:W-:Y:S01]  /*11760*/  MUFU.EX2 R192, R192 ;  /* 0x000000c000c07308 */ /* 0x000fe20000000800 */
[----:B---3--:R-:W-:-:S02]  /*11770*/  FADD.FTZ R55, R161, R55 ;  /* 0x00000037a1377221 */ /* 0x008fc40000010000 */
[----:B------:R-:W-:Y:S03]  /*11780*/  LDSM.16.MT88.4 R156, [R237+0x11800] ;  /* 0x01180000ed9c783b */ /* 0x000fe60000004200 */
[C---:B------:R-:W-:Y:S02]  /*11790*/  HMMA.16816.F32 R68, R72.reuse, R76, R68 ;  /* 0x0000004c4844723c */ /* 0x040fe40000001844 */
[----:B------:R-:W-:Y:S05]  /*117a0*/  MUFU.EX2 R194, R194 ;  /* 0x000000c200c27308 */ /* 0x000fea0000000800 */
[--C-:B------:R-:W-:Y:S01]  /*117b0*/  FFMA.FTZ R76, R207, c[0x0][0x23c], -R179.reuse ;  /* 0x00008f00cf4c7a23 */ /* 0x100fe200000108b3 */
[----:B------:R-:W-:Y:S01]  /*117c0*/  HMMA.16816.F32 R8, R72, R78, R8 ;  /* 0x0000004e4808723c */ /* 0x000fe20000001808 */
[----:B------:R-:W2:Y:S01]  /*117d0*/  LDSM.16.MT88.4 R72, [R232+0xc000] ;  /* 0x00c00000e848783b */ /* 0x000ea20000004200 */
[--C-:B------:R-:W-:Y:S01]  /*117e0*/  FFMA.FTZ R77, R49, c[0x0][0x23c], -R179.reuse ;  /* 0x00008f00314d7a23 */ /* 0x100fe200000108b3 */
[----:B------:R-:W-:Y:S04]  /*117f0*/  MUFU.EX2 R196, R196 ;  /* 0x000000c400c47308 */ /* 0x000fe80000000800 */
[--C-:B------:R-:W-:Y:S01]  /*11800*/  FFMA.FTZ R78, R204, c[0x0][0x23c], -R179.reuse ;  /* 0x00008f00cc4e7a23 */ /* 0x100fe200000108b3 */
[----:B------:R-:W-:Y:S01]  /*11810*/  HMMA.16816.F32 R24, R60, R56, R24 ;  /* 0x000000383c18723c */ /* 0x000fe20000001818 */
[----:B------:R-:W-:-:S02]  /*11820*/  FFMA.FTZ R79, R65, c[0x0][0x23c], -R179 ;  /* 0x00008f00414f7a23 */ /* 0x000fc400000108b3 */
[----:B------:R-:W-:Y:S01]  /*11830*/  MUFU.EX2 R76, R76 ;  /* 0x0000004c004c7308 */ /* 0x000fe20000000800 */
[----:B------:R-:W-:Y:S04]  /*11840*/  LDSM.16.MT88.4 R64, [R232+0xf000] ;  /* 0x00f00000e840783b */ /* 0x000fe80000004200 */
[C---:B------:R-:W-:Y:S01]  /*11850*/  HMMA.16816.F32 R4, R60.reuse, R58, R4 ;  /* 0x0000003a3c04723c */ /* 0x040fe20000001804 */
[----:B------:R-:W3:Y:S02]  /*11860*/  LDSM.16.MT88.4 R56, [R234+0xc800] ;  /* 0x00c80000ea38783b */ /* 0x000ee40000004200 */
[----:B------:R-:W5:Y:S05]  /*11870*/  MUFU.EX2 R77, R77 ;  /* 0x0000004d004d7308 */ /* 0x000f6a0000000800 */
[C---:B----4-:R-:W-:Y:S03]  /*11880*/  HMMA.16816.F32 R12, R60.reuse, R44, R12 ;  /* 0x0000002c3c0c723c */ /* 0x050fe6000000180c */
[----:B------:R-:W-:Y:S05]  /*11890*/  MUFU.EX2 R78, R78 ;  /* 0x0000004e004e7308 */ /* 0x000fea0000000800 */
[C---:B------:R-:W-:Y:S01]  /*118a0*/  HMMA.16816.F32 R16, R60.reuse, R46, R16 ;  /* 0x0000002e3c10723c */ /* 0x040fe20000001810 */
[----:B------:R-:W4:Y:S02]  /*118b0*/  LDSM.16.MT88.4 R44, [R237+0xc800] ;  /* 0x00c80000ed2c783b */ /* 0x000f240000004200 */
[----:B------:R-:W2:Y:S05]  /*118c0*/  MUFU.EX2 R79, R79 ;  /* 0x0000004f004f7308 */ /* 0x000eaa0000000800 */
[C---:B-1----:R-:W-:Y:S03]  /*118d0*/  HMMA.16816.F32 R32, R60.reuse, R28, R32 ;  /* 0x0000001c3c20723c */ /* 0x042fe60000001820 */
[----:B------:R-:W1:Y:S05]  /*118e0*/  MUFU.EX2 R193, R193 ;  /* 0x000000c100c17308 */ /* 0x000e6a0000000800 */
[C---:B------:R-:W-:Y:S01]  /*118f0*/  HMMA.16816.F32 R20, R60.reuse, R30, R20 ;  /* 0x0000001e3c14723c */ /* 0x040fe20000001814 */
[----:B------:R-:W4:Y:S02]  /*11900*/  LDSM.16.MT88.4 R28, [R233+0xc800] ;  /* 0x00c80000e91c783b */ /* 0x000f240000004200 */
[----:B------:R-:W1:Y:S05]  /*11910*/  MUFU.EX2 R197, R197 ;  /* 0x000000c500c57308 */ /* 0x000e6a0000000800 */
[C---:B--2---:R-:W-:Y:S03]  /*11920*/  HMMA.16816.F32 R68, R60.reuse, R72, R68 ;  /* 0x000000483c44723c */ /* 0x044fe60000001844 */
[----:B------:R-:W-:Y:S05]  /*11930*/  MUFU.EX2 R195, R195 ;  /* 0x000000c300c37308 */ /* 0x000fea0000000800 */
[----:B------:R-:W-:Y:S01]  /*11940*/  HMMA.16816.F32 R8, R60, R74, R8 ;  /* 0x0000004a3c08723c */ /* 0x000fe20000001808 */
[----:B------:R-:W2:Y:S02]  /*11950*/  LDSM.16.MT88.4 R72, [R232+0xc800] ;  /* 0x00c80000e848783b */ /* 0x000ea40000004200 */
[----:B------:R-:W1:Y:S04]  /*11960*/  MUFU.EX2 R198, R198 ;  /* 0x000000c600c67308 */ /* 0x000e680000000800 */
[----:B-----5:R-:W-:-:S02]  /*11970*/  F2FP.PACK_AB R60, R77, R76 ;  /* 0x0000004c4d3c723e */ /* 0x020fc400000000ff */
[C---:B------:R-:W-:Y:S01]  /*11980*/  F2FP.PACK_AB R61, R162.reuse, R161 ;  /* 0x000000a1a23d723e */ /* 0x040fe200000000ff */
[----:B------:R-:W-:Y:S01]  /*11990*/  FADD.FTZ R162, R162, R55 ;  /* 0x00000037a2a27221 */ /* 0x000fe20000010000 */
[----:B------:R-:W-:Y:S01]  /*119a0*/  F2FP.PACK_AB R62, R79, R78 ;  /* 0x0000004e4f3e723e */ /* 0x000fe200000000ff */
[----:B------:R-:W-:Y:S01]  /*119b0*/  MUFU.EX2 R199, R199 ;  /* 0x000000c700c77308 */ /* 0x000fe20000000800 */
[----:B------:R-:W-:Y:S01]  /*119c0*/  F2FP.PACK_AB R63, R190, R163 ;  /* 0x000000a3be3f723e */ /* 0x000fe200000000ff */
[----:B------:R-:W-:-:S04]  /*119d0*/  FADD.FTZ R162, R163, R162 ;  /* 0x000000a2a3a27221 */ /* 0x000fc80000010000 */
[----:B------:R-:W-:Y:S02]  /*119e0*/  FADD.FTZ R190, R190, R162 ;  /* 0x000000a2bebe7221 */ /* 0x000fe40000010000 */
[----:B---3--:R-:W-:Y:S01]  /*119f0*/  HMMA.16816.F32 R24, R60, R56, R24 ;  /* 0x000000383c18723c */ /* 0x008fe20000001818 */
[----:B------:R-:W-:Y:S01]  /*11a00*/  MUFU.EX2 R81, R81 ;  /* 0x0000005100517308 */ /* 0x000fe20000000800 */
[----:B-1----:R-:W-:-:S06]  /*11a10*/  FADD.FTZ R190, R193, R190 ;  /* 0x000000bec1be7221 */ /* 0x002fcc0000010000 */
        /* <DEDUP_REMOVED lines=13> */
[C---:B--2---:R-:W-:Y:S02]  /*11af0*/  HMMA.16816.F32 R68, R60.reuse, R72, R68 ;  /* 0x000000483c44723c */ /* 0x044fe40000001844 */
[----:B------:R-:W2:Y:S06]  /*11b00*/  MUFU.EX2 R87, R87 ;  /* 0x0000005700577308 */ /* 0x000eac0000000800 */
[----:B------:R-:W-:Y:S01]  /*11b10*/  HMMA.16816.F32 R8, R60, R74, R8 ;  /* 0x0000004a3c08723c */ /* 0x000fe20000001808 */
[----:B------:R-:W2:Y:S01]  /*11b20*/  LDSM.16.MT88.4 R72, [R232+0xd000] ;  /* 0x00d00000e848783b */ /* 0x000ea20000004200 */
[----:B------:R-:W-:Y:S05]  /*11b30*/  MUFU.EX2 R95, R95 ;  /* 0x0000005f005f7308 */ /* 0x000fea0000000800 */
[----:B------:R-:W-:-:S02]  /*11b40*/  F2FP.PACK_AB R60, R192, R191 ;  /* 0x000000bfc03c723e */ /* 0x000fc400000000ff */
[C---:B------:R-:W-:Y:S01]  /*11b50*/  F2FP.PACK_AB R61, R197.reuse, R193 ;  /* 0x000000c1c53d723e */ /* 0x040fe200000000ff */
[----:B------:R-:W-:Y:S01]  /*11b60*/  MUFU.EX2 R92, R92 ;  /* 0x0000005c005c7308 */ /* 0x000fe20000000800 */
[----:B------:R-:W-:Y:S01]  /*11b70*/  F2FP.PACK_AB R62, R196, R194 ;  /* 0x000000c2c43e723e */ /* 0x000fe200000000ff */
[----:B------:R-:W-:Y:S01]  /*11b80*/  FADD.FTZ R197, R197, R190 ;  /* 0x000000bec5c57221 */ /* 0x000fe20000010000 */
[----:B------:R-:W-:-:S03]  /*11b90*/  F2FP.PACK_AB R63, R198, R195 ;  /* 0x000000c3c63f723e */ /* 0x000fc600000000ff */
[----:B------:R-:W-:Y:S02]  /*11ba0*/  FADD.FTZ R197, R195, R197 ;  /* 0x000000c5c3c57221 */ /* 0x000fe40000010000 */
[----:B------:R-:W-:Y:S02]  /*11bb0*/  MUFU.EX2 R99, R99 ;  /* 0x0000006300637308 */ /* 0x000fe40000000800 */
[----:B-1----:R-:W-:Y:S01]  /*11bc0*/  HMMA.16816.F32 R24, R60, R56, R24 ;  /* 0x000000383c18723c */ /* 0x002fe20000001818 */
[----:B------:R-:W-:-:S04]  /*11bd0*/  FADD.FTZ R198, R198, R197 ;  /* 0x000000c5c6c67221 */ /* 0x000fc80000010000 */
[----:B----4-:R-:W-:Y:S01]  /*11be0*/  FADD.FTZ R198, R200, R198 ;  /* 0x000000c6c8c67221 */ /* 0x010fe20000010000 */
[----:B------:R-:W-:Y:S02]  /*11bf0*/  MUFU.EX2 R96, R96 ;  /* 0x0000006000607308 */ /* 0x000fe40000000800 */
[C---:B------:R-:W-:Y:S01]  /*11c00*/  HMMA.16816.F32 R4, R60.reuse, R58, R4 ;  /* 0x0000003a3c04723c */ /* 0x040fe20000001804 */
[----:B------:R-:W1:Y:S05]  /*11c10*/  LDSM.16.MT88.4 R56, [R234+0xd800] ;  /* 0x00d80000ea38783b */ /* 0x000e6a0000004200 */
[----:B------:R-:W4:Y:S02]  /*11c20*/  MUFU.EX2 R97, R97 ;  /* 0x0000006100617308 */ /* 0x000f240000000800 */
[C---:B---3--:R-:W-:Y:S06]  /*11c30*/  HMMA.16816.F32 R12, R60.reuse, R44, R12 ;  /* 0x0000002c3c0c723c */ /* 0x048fec000000180c */
[----:B------:R-:W3:Y:S02]  /*11c40*/  MUFU.EX2 R93, R93 ;  /* 0x0000005d005d7308 */ /* 0x000ee40000000800 */
[C---:B------:R-:W-:Y:S01]  /*11c50*/  HMMA.16816.F32 R16, R60.reuse, R46, R16 ;  /* 0x0000002e3c10723c */ /* 0x040fe20000001810 */
[----:B------:R-:W1:Y:S05]  /*11c60*/  LDSM.16.MT88.4 R44, [R237+0xd800] ;  /* 0x00d80000ed2c783b */ /* 0x000e6a0000004200 */
[----:B------:R-:W-:Y:S02]  /*11c70*/  MUFU.EX2 R100, R100 ;  /* 0x0000006400647308 */ /* 0x000fe40000000800 */
[C---:B------:R-:W-:Y:S06]  /*11c80*/  HMMA.16816.F32 R32, R60.reuse, R28, R32 ;  /* 0x0000001c3c20723c */ /* 0x040fec0000001820 */
[----:B------:R-:W1:Y:S02]  /*11c90*/  MUFU.EX2 R94, R94 ;  /* 0x0000005e005e7308 */ /* 0x000e640000000800 */
[C---:B------:R-:W-:Y:S01]  /*11ca0*/  HMMA.16816.F32 R20, R60.reuse, R30, R20 ;  /* 0x0000001e3c14723c */ /* 0x040fe20000001814 */
[----:B------:R-:W3:Y:S05]  /*11cb0*/  LDSM.16.MT88.4 R28, [R233+0xd800] ;  /* 0x00d80000e91c783b */ /* 0x000eea0000004200 */
[----:B------:R-:W-:Y:S02]  /*11cc0*/  MUFU.EX2 R102, R102 ;  /* 0x0000006600667308 */ /* 0x000fe40000000800 */
[C---:B--2---:R-:W-:Y:S06]  /*11cd0*/  HMMA.16816.F32 R68, R60.reuse, R72, R68 ;  /* 0x000000483c44723c */ /* 0x044fec0000001844 */
[----:B------:R-:W-:Y:S02]  /*11ce0*/  MUFU.EX2 R84, R84 ;  /* 0x0000005400547308 */ /* 0x000fe40000000800 */
[----:B------:R-:W-:Y:S01]  /*11cf0*/  HMMA.16816.F32 R8, R60, R74, R8 ;  /* 0x0000004a3c08723c */ /* 0x000fe20000001808 */
[----:B------:R-:W2:Y:S05]  /*11d00*/  LDSM.16.MT88.4 R72, [R232+0xd800] ;  /* 0x00d80000e848783b */ /* 0x000eaa0000004200 */
[----:B------:R-:W-:Y:S01]  /*11d10*/  MUFU.EX2 R105, R105 ;  /* 0x0000006900697308 */ /* 0x000fe20000000800 */
[----:B------:R-:W-:-:S02]  /*11d20*/  F2FP.PACK_AB R60, R81, R199 ;  /* 0x000000c7513c723e */ /* 0x000fc400000000ff */
[C---:B-----5:R-:W-:Y:S01]  /*11d30*/  F2FP.PACK_AB R61, R83.reuse, R200 ;  /* 0x000000c8533d723e */ /* 0x060fe200000000ff */
[----:B------:R-:W-:Y:S01]  /*11d40*/  FADD.FTZ R83, R83, R198 ;  /* 0x000000c653537221 */ /* 0x000fe20000010000 */
[----:B------:R-:W-:Y:S02]  /*11d50*/  F2FP.PACK_AB R62, R85, R89 ;  /* 0x00000059553e723e */ /* 0x000fe400000000ff */
[----:B------:R-:W-:Y:S01]  /*11d60*/  F2FP.PACK_AB R63, R87, R90 ;  /* 0x0000005a573f723e */ /* 0x000fe200000000ff */
[----:B------:R-:W-:Y:S01]  /*11d70*/  MUFU.EX2 R82, R82 ;  /* 0x0000005200527308 */ /* 0x000fe20000000800 */
[----:B------:R-:W-:-:S04]  /*11d80*/  FADD.FTZ R83, R90, R83 ;  /* 0x000000535a537221 */ /* 0x000fc80000010000 */
[----:B------:R-:W-:Y:S01]  /*11d90*/  FADD.FTZ R87, R87, R83 ;  /* 0x0000005357577221 */ /* 0x000fe20000010000 */
[----:B-1----:R-:W-:Y:S02]  /*11da0*/  HMMA.16816.F32 R24, R60, R56, R24 ;  /* 0x000000383c18723c */ /* 0x002fe40000001818 */
[----:B------:R-:W1:Y:S01]  /*11db0*/  MUFU.EX2 R103, R103 ;  /* 0x0000006700677308 */ /* 0x000e620000000800 */
[----:B----4-:R-:W-:-:S05]  /*11dc0*/  FADD.FTZ R87, R97, R87 ;  /* 0x0000005761577221 */ /* 0x010fca0000010000 */
[C---:B------:R-:W-:Y:S01]  /*11dd0*/  HMMA.16816.F32 R4, R60.reuse, R58, R4 ;  /* 0x0000003a3c04723c */ /* 0x040fe20000001804 */
[----:B------:R-:W4:Y:S01]  /*11de0*/  LDSM.16.MT88.4 R56, [R234+0xe000] ;  /* 0x00e00000ea38783b */ /* 0x000f220000004200 */
[----:B------:R-:W5:Y:S06]  /*11df0*/  MUFU.EX2 R80, R80 ;  /* 0x0000005000507308 */ /* 0x000f6c0000000800 */
[C---:B------:R-:W-:Y:S02]  /*11e00*/  HMMA.16816.F32 R12, R60.reuse, R44, R12 ;  /* 0x0000002c3c0c723c */ /* 0x040fe4000000180c */
[----:B------:R-:W-:Y:S06]  /*11e10*/  MUFU.EX2 R108, R108 ;  /* 0x0000006c006c7308 */ /* 0x000fec0000000800 */
[C---:B------:R-:W-:Y:S01]  /*11e20*/  HMMA.16816.F32 R16, R60.reuse, R46, R16 ;  /* 0x0000002e3c10723c */ /* 0x040fe20000001810 */
[----:B------:R-:W1:Y:S01]  /*11e30*/  LDSM.16.MT88.4 R44, [R237+0xe000] ;  /* 0x00e00000ed2c783b */ /* 0x000e620000004200 */
[----:B------:R-:W1:Y:S06]  /*11e40*/  MUFU.EX2 R86, R86 ;  /* 0x0000005600567308 */ /* 0x000e6c0000000800 */
[C---:B---3--:R-:W-:Y:S02]  /*11e50*/  HMMA.16816.F32 R32, R60.reuse, R28, R32 ;  /* 0x0000001c3c20723c */ /* 0x048fe40000001820 */
[----:B------:R-:W-:Y:S06]  /*11e60*/  MUFU.EX2 R110, R110 ;  /* 0x0000006e006e7308 */ /* 0x000fec0000000800 */
[C---:B------:R-:W-:Y:S01]  /*11e70*/  HMMA.16816.F32 R20, R60.reuse, R30, R20 ;  /* 0x0000001e3c14723c */ /* 0x040fe20000001814 */
[----:B------:R-:W3:Y:S01]  /*11e80*/  LDSM.16.MT88.4 R28, [R233+0xe000] ;  /* 0x00e00000e91c783b */ /* 0x000ee20000004200 */
[----:B------:R-:W-:Y:S06]  /*11e90*/  MUFU.EX2 R88, R88 ;  /* 0x0000005800587308 */ /* 0x000fec0000000800 */
[C---:B--2---:R-:W-:Y:S02]  /*11ea0*/  HMMA.16816.F32 R68, R60.reuse, R72, R68 ;  /* 0x000000483c44723c */ /* 0x044fe40000001844 */
[----:B------:R-:W-:Y:S06]  /*11eb0*/  MUFU.EX2 R173, R173 ;  /* 0x000000ad00ad7308 */ /* 0x000fec0000000800 */
        /* <DEDUP_REMOVED lines=11> */
[----:B----4-:R-:W-:Y:S01]  /*11f70*/  HMMA.16816.F32 R24, R60, R56, R24 ;  /* 0x000000383c18723c */ /* 0x010fe20000001818 */
[----:B------:R-:W-:-:S04]  /*11f80*/  FADD.FTZ R94, R94, R93 ;  /* 0x0000005d5e5e7221 */ /* 0x000fc80000010000 */
[----:B-1----:R-:W-:Y:S01]  /*11f90*/  FADD.FTZ R94, R103, R94 ;  /* 0x0000005e675e7221 */ /* 0x002fe20000010000 */
[----:B------:R-:W-:Y:S02]  /*11fa0*/  MUFU.EX2 R106, R106 ;  /* 0x0000006a006a7308 */ /* 0x000fe40000000800 */
[----:B------:R-:W-:Y:S01]  /*11fb0*/  HMMA.16816.F32 R4, R60, R58, R4 ;  /* 0x0000003a3c04723c */ /* 0x000fe20000001804 */
[----:B------:R-:W1:Y:S01]  /*11fc0*/  LDSM.16.MT88.4 R56, [R234+0xe800] ;  /* 0x00e80000ea38783b */ /* 0x000e620000004200 */
[----:B-----5:R-:W-:-:S04]  /*11fd0*/  FADD.FTZ R94, R80, R94 ;  /* 0x0000005e505e7221 */ /* 0x020fc80000010000 */
[----:B------:R-:W-:Y:S02]  /*11fe0*/  MUFU.EX2 R52, R52 ;  /* 0x0000003400347308 */ /* 0x000fe40000000800 */
[C---:B------:R-:W-:Y:S06]  /*11ff0*/  HMMA.16816.F32 R12, R60.reuse, R44, R12 ;  /* 0x0000002c3c0c723c */ /* 0x040fec000000180c */
[----:B------:R-:W-:Y:S02]  /*12000*/  MUFU.EX2 R54, R54 ;  /* 0x0000003600367308 */ /* 0x000fe40000000800 */
[C---:B------:R-:W-:Y:S01]  /*12010*/  HMMA.16816.F32 R16, R60.reuse, R46, R16 ;  /* 0x0000002e3c10723c */ /* 0x040fe20000001810 */
[----:B------:R-:W4:Y:S05]  /*12020*/  LDSM.16.MT88.4 R44, [R237+0xe800] ;  /* 0x00e80000ed2c783b */ /* 0x000f2a0000004200 */
[----:B------:R5:W-:Y:S02]  /*12030*/  MUFU.EX2 R2, R109 ;  /* 0x0000006d00027308 */ /* 0x000be40000000800 */
[C---:B---3--:R-:W-:Y:S06]  /*12040*/  HMMA.16816.F32 R32, R60.reuse, R28, R32 ;  /* 0x0000001c3c20723c */ /* 0x048fec0000001820 */
[----:B------:R-:W-:Y:S02]  /*12050*/  MUFU.EX2 R0, R112 ;  /* 0x0000007000007308 */ /* 0x000fe40000000800 */
[----:B------:R-:W-:Y:S01]  /*12060*/  HMMA.16816.F32 R20, R60, R30, R20 ;  /* 0x0000001e3c14723c */ /* 0x000fe20000001814 */
[----:B------:R-:W3:Y:S01]  /*12070*/  LDSM.16.MT88.4 R28, [R233+0xe800] ;  /* 0x00e80000e91c783b */ /* 0x000ee20000004200 */
[----:B-----5:R-:W-:-:S04]  /*12080*/  FADD.FTZ R109, R155, R154 ;  /* 0x0000009a9b6d7221 */ /* 0x020fc80000010000 */
[----:B------:R-:W-:Y:S02]  /*12090*/  MUFU.EX2 R3, R3 ;  /* 0x0000000300037308 */ /* 0x000fe40000000800 */
[----:B--2---:R-:W-:Y:S01]  /*120a0*/  HMMA.16816.F32 R68, R60, R72, R68 ;  /* 0x000000483c44723c */ /* 0x004fe20000001844 */
[----:B------:R-:W-:-:S04]  /*120b0*/  FADD.FTZ R109, R53, R109 ;  /* 0x0000006d356d7221 */ /* 0x000fc80000010000 */
[----:B------:R-:W-:Y:S01]  /*120c0*/  FADD.FTZ R109, R76, R109 ;  /* 0x0000006d4c6d7221 */ /* 0x000fe20000010000 */
[----:B------:R-:W-:Y:S02]  /*120d0*/  MUFU.EX2 R107, R107 ;  /* 0x0000006b006b7308 */ /* 0x000fe40000000800 */
[----:B------:R-:W-:Y:S01]  /*120e0*/  HMMA.16816.F32 R8, R60, R74, R8 ;  /* 0x0000004a3c08723c */ /* 0x000fe20000001808 */
[----:B------:R-:W2:Y:S01]  /*120f0*/  LDSM.16.MT88.4 R72, [R232+0xe800] ;  /* 0x00e80000e848783b */ /* 0x000ea20000004200 */
[----:B------:R-:W-:Y:S02]  /*12100*/  FADD.FTZ R77, R77, R109 ;  /* 0x0000006d4d4d7221 */ /* 0x000fe40000010000 */
[----:B------:R-:W-:Y:S02]  /*12110*/  FFMA.FTZ R76, R127, c[0x0][0x23c], -R130 ;  /* 0x00008f007f4c7a23 */ /* 0x000fe40000010882 */
[----:B------:R-:W-:Y:S01]  /*12120*/  FADD.FTZ R77, R78, R77 ;  /* 0x0000004d4e4d7221 */ /* 0x000fe20000010000 */
[----:B------:R-:W-:Y:S01]  /*12130*/  F2FP.PACK_AB R60, R84, R102 ;  /* 0x00000066543c723e */ /* 0x000fe200000000ff */
[----:B------:R-:W-:Y:S01]  /*12140*/  MUFU.EX2 R53, R131 ;  /* 0x0000008300357308 */ /* 0x000fe20000000800 */
[----:B------:R-:W-:Y:S01]  /*12150*/  F2FP.PACK_AB R61, R80, R103 ;  /* 0x00000067503d723e */ /* 0x000fe200000000ff */
[----:B------:R-:W-:Y:S01]  /*12160*/  FADD.FTZ R79, R79, R77 ;  /* 0x0000004d4f4f7221 */ /* 0x000fe20000010000 */
[----:B------:R-:W-:Y:S01]  /*12170*/  F2FP.PACK_AB R62, R82, R105 ;  /* 0x00000069523e723e */ /* 0x000fe200000000ff */
[----:B------:R-:W-:Y:S01]  /*12180*/  FFMA.FTZ R77, R120, c[0x0][0x23c], -R179 ;  /* 0x00008f00784d7a23 */ /* 0x000fe200000108b3 */
[----:B------:R-:W-:Y:S01]  /*12190*/  F2FP.PACK_AB R63, R86, R108 ;  /* 0x0000006c563f723e */ /* 0x000fe200000000ff */
[----:B------:R-:W-:-:S02]  /*121a0*/  FADD.FTZ R79, R191, R79 ;  /* 0x0000004fbf4f7221 */ /* 0x000fc40000010000 */
[----:B------:R-:W-:Y:S01]  /*121b0*/  MUFU.EX2 R55, R126 ;  /* 0x0000007e00377308 */ /* 0x000fe20000000800 */
[----:B------:R-:W-:Y:S02]  /*121c0*/  FADD.FTZ R108, R108, R94 ;  /* 0x0000005e6c6c7221 */ /* 0x000fe40000010000 */
[----:B------:R-:W-:Y:S01]  /*121d0*/  FADD.FTZ R192, R192, R79 ;  /* 0x0000004fc0c07221 */ /* 0x000fe20000010000 */
[C---:B-1----:R-:W-:Y:S01]  /*121e0*/  HMMA.16816.F32 R24, R60.reuse, R56, R24 ;  /* 0x000000383c18723c */ /* 0x042fe20000001818 */
[----:B------:R-:W-:Y:S02]  /*121f0*/  FADD.FTZ R108, R86, R108 ;  /* 0x0000006c566c7221 */ /* 0x000fe40000010000 */
[----:B------:R-:W-:Y:S01]  /*12200*/  FADD.FTZ R192, R194, R192 ;  /* 0x000000c0c2c07221 */ /* 0x000fe20000010000 */
[----:B------:R-:W-:Y:S01]  /*12210*/  MUFU.EX2 R76, R76 ;  /* 0x0000004c004c7308 */ /* 0x000fe20000000800 */
[--C-:B------:R-:W-:Y:S02]  /*12220*/  FFMA.FTZ R78, R113, c[0x0][0x23c], -R179.reuse ;  /* 0x00008f00714e7a23 */ /* 0x100fe400000108b3 */
[----:B------:R-:W-:Y:S01]  /*12230*/  FADD.FTZ R196, R196, R192 ;  /* 0x000000c0c4c47221 */ /* 0x000fe20000010000 */
[----:B------:R-:W-:Y:S01]  /*12240*/  HMMA.16816.F32 R4, R60, R58, R4 ;  /* 0x0000003a3c04723c */ /* 0x000fe20000001804 */
[----:B------:R-:W1:Y:S01]  /*12250*/  LDSM.16.MT88.4 R56, [R234+0xf000] ;  /* 0x00f00000ea38783b */ /* 0x000e620000004200 */
[----:B------:R-:W-:-:S02]  /*12260*/  FFMA.FTZ R79, R116, c[0x0][0x23c], -R179 ;  /* 0x00008f00744f7a23 */ /* 0x000fc400000108b3 */
[----:B------:R-:W-:Y:S01]  /*12270*/  FADD.FTZ R196, R199, R196 ;  /* 0x000000c4c7c47221 */ /* 0x000fe20000010000 */
[----:B------:R-:W-:Y:S03]  /*12280*/  MUFU.EX2 R77, R77 ;  /* 0x0000004d004d7308 */ /* 0x000fe60000000800 */
[----:B----4-:R-:W-:Y:S01]  /*12290*/  HMMA.16816.F32 R12, R60, R44, R12 ;  /* 0x0000002c3c0c723c */ /* 0x010fe2000000180c */
[----:B------:R-:W-:-:S04]  /*122a0*/  FADD.FTZ R81, R81, R196 ;  /* 0x000000c451517221 */ /* 0x000fc80000010000 */
[----:B------:R-:W-:Y:S01]  /*122b0*/  FADD.FTZ R81, R89, R81 ;  /* 0x0000005159517221 */ /* 0x000fe20000010000 */
[----:B------:R-:W4:Y:S02]  /*122c0*/  MUFU.EX2 R78, R78 ;  /* 0x0000004e004e7308 */ /* 0x000f240000000800 */
[----:B------:R-:W-:Y:S01]  /*122d0*/  HMMA.16816.F32 R16, R60, R46, R16 ;  /* 0x0000002e3c10723c */ /* 0x000fe20000001810 */
[----:B------:R-:W5:Y:S01]  /*122e0*/  LDSM.16.MT88.4 R44, [R237+0xf000] ;  /* 0x00f00000ed2c783b */ /* 0x000f620000004200 */
[----:B------:R-:W-:-:S04]  /*122f0*/  FADD.FTZ R85, R85, R81 ;  /* 0x0000005155557221 */ /* 0x000fc80000010000 */
[----:B------:R-:W-:Y:S01]  /*12300*/  FADD.FTZ R95, R95, R85 ;  /* 0x000000555f5f7221 */ /* 0x000fe20000010000 */
[----:B------:R-:W-:Y:S01]  /*12310*/  MUFU.EX2 R79, R79 ;  /* 0x0000004f004f7308 */ /* 0x000fe20000000800 */
[----:B---3--:R-:W-:Y:S02]  /*12320*/  HMMA.16816.F32 R32, R60, R28, R32 ;  /* 0x0000001c3c20723c */ /* 0x008fe40000001820 */
[----:B------:R-:W-:-:S04]  /*12330*/  FADD.FTZ R95, R92, R95 ;  /* 0x0000005f5c5f7221 */ /* 0x000fc80000010000 */
[----:B------:R-:W-:Y:S01]  /*12340*/  FADD.FTZ R99, R99, R95 ;  /* 0x0000005f63637221 */ /* 0x000fe20000010000 */
[----:B------:R-:W3:Y:S01]  /*12350*/  MUFU.EX2 R252, R252 ;  /* 0x000000fc00fc7308 */ /* 0x000ee20000000800 */
[----:B------:R-:W-:Y:S01]  /*12360*/  HMMA.16816.F32 R20, R60, R30, R20 ;  /* 0x0000001e3c14723c */ /* 0x000fe20000001814 */
[----:B------:R-:W5:Y:S01]  /*12370*/  LDSM.16.MT88.4 R28, [R233+0xf000] ;  /* 0x00f00000e91c783b */ /* 0x000f620000004200 */
[----:B------:R-:W-:Y:S01]  /*12380*/  FADD.FTZ R99, R96, R99 ;  /* 0x0000006360637221 */ /* 0x000fe20000010000 */
[----:B----4-:R-:W-:-:S03]  /*12390*/  F2FP.PACK_AB R144, R78, R77 ;  /* 0x0000004d4e90723e */ /* 0x010fc600000000ff */
[----:B------:R-:W-:Y:S01]  /*123a0*/  FADD.FTZ R102, R102, R99 ;  /* 0x0000006366667221 */ /* 0x000fe20000010000 */
[----:B------:R-:W-:Y:S01]  /*123b0*/  MUFU.EX2 R251, R251 ;  /* 0x000000fb00fb7308 */ /* 0x000fe20000000800 */
[----:B--2---:R-:W-:Y:S02]  /*123c0*/  HMMA.16816.F32 R8, R60, R74, R8 ;  /* 0x0000004a3c08723c */ /* 0x004fe40000001808 */
[----:B------:R-:W-:-:S04]  /*123d0*/  FADD.FTZ R102, R84, R102 ;  /* 0x0000006654667221 */ /* 0x000fc80000010000 */
[----:B------:R-:W-:Y:S01]  /*123e0*/  FADD.FTZ R102, R105, R102 ;  /* 0x0000006669667221 */ /* 0x000fe20000010000 */
[----:B---3--:R-:W-:Y:S01]  /*123f0*/  F2FP.PACK_AB R146, R252, R79 ;  /* 0x0000004ffc92723e */ /* 0x008fe200000000ff */
[--C-:B------:R-:W-:Y:S01]  /*12400*/  FFMA.FTZ R75, R40, c[0x0][0x23c], -R179.reuse ;  /* 0x00008f00284b7a23 */ /* 0x100fe200000108b3 */
[----:B------:R-:W-:Y:S01]  /*12410*/  HMMA.16816.F32 R68, R60, R72, R68 ;  /* 0x000000483c44723c */ /* 0x000fe20000001844 */
[----:B------:R-:W2:Y:S01]  /*12420*/  LDSM.16.MT88.4 R40, [R237+0xf800] ;  /* 0x00f80000ed28783b */ /* 0x000ea20000004200 */
[--C-:B------:R-:W-:Y:S02]  /*12430*/  FFMA.FTZ R74, R181, c[0x0][0x23c], -R179.reuse ;  /* 0x00008f00b54a7a23 */ /* 0x100fe400000108b3 */
[----:B------:R-:W-:Y:S01]  /*12440*/  FADD.FTZ R82, R82, R102 ;  /* 0x0000006652527221 */ /* 0x000fe20000010000 */
[----:B------:R-:W-:Y:S02]  /*12450*/  MUFU.EX2 R75, R75 ;  /* 0x0000004b004b7308 */ /* 0x000fe40000000800 */
[----:B------:R-:W-:Y:S01]  /*12460*/  F2FP.PACK_AB R60, R88, R110 ;  /* 0x0000006e583c723e */ /* 0x000fe200000000ff */
[--C-:B------:R-:W-:Y:S01]  /*12470*/  FFMA.FTZ R72, R171, c[0x0][0x23c], -R179.reuse ;  /* 0x00008f00ab487a23 */ /* 0x100fe200000108b3 */
[----:B------:R-:W-:Y:S01]  /*12480*/  F2FP.PACK_AB R61, R202, R111 ;  /* 0x0000006fca3d723e */ /* 0x000fe200000000ff */
[----:B------:R-:W-:Y:S01]  /*12490*/  FFMA.FTZ R73, R48, c[0x0][0x23c], -R179 ;  /* 0x00008f0030497a23 */ /* 0x000fe200000108b3 */
[----:B------:R-:W-:Y:S01]  /*124a0*/  F2FP.PACK_AB R62, R201, R173 ;  /* 0x000000adc93e723e */ /* 0x000fe200000000ff */
[----:B------:R-:W-:Y:S01]  /*124b0*/  FADD.FTZ R82, R110, R82 ;  /* 0x000000526e527221 */ /* 0x000fe20000010000 */
[----:B------:R-:W-:Y:S01]  /*124c0*/  F2FP.PACK_AB R63, R52, R106 ;  /* 0x0000006a343f723e */ /* 0x000fe200000000ff */
[----:B------:R-:W3:Y:S01]  /*124d0*/  MUFU.EX2 R72, R72 ;  /* 0x0000004800487308 */ /* 0x000ee20000000800 */
[----:B------:R-:W-:-:S02]  /*124e0*/  FADD.FTZ R111, R111, R108 ;  /* 0x0000006c6f6f7221 */ /* 0x000fc40000010000 */
[----:B------:R-:W-:Y:S02]  /*124f0*/  FADD.FTZ R88, R88, R82 ;  /* 0x0000005258587221 */ /* 0x000fe40000010000 */
[----:B------:R-:W-:Y:S01]  /*12500*/  FADD.FTZ R111, R202, R111 ;  /* 0x0000006fca6f7221 */ /* 0x000fe20000010000 */
[C---:B-1----:R-:W-:Y:S01]  /*12510*/  HMMA.16816.F32 R24, R60.reuse, R56, R24 ;  /* 0x000000383c18723c */ /* 0x042fe20000001818 */
[----:B------:R-:W-:Y:S01]  /*12520*/  FADD.FTZ R88, R173, R88 ;  /* 0x00000058ad587221 */ /* 0x000fe20000010000 */
[----:B------:R-:W1:Y:S01]  /*12530*/  MUFU.EX2 R73, R73 ;  /* 0x0000004900497308 */ /* 0x000e620000000800 */
[----:B------:R-:W-:Y:S02]  /*12540*/  FADD.FTZ R106, R106, R111 ;  /* 0x0000006f6a6a7221 */ /* 0x000fe40000010000 */
[----:B------:R-:W-:Y:S02]  /*12550*/  FADD.FTZ R201, R201, R88 ;  /* 0x00000058c9c97221 */ /* 0x000fe40000010000 */
[--C-:B------:R-:W-:Y:S01]  /*12560*/  FFMA.FTZ R56, R175, c[0x0][0x23c], -R130.reuse ;  /* 0x00008f00af387a23 */ /* 0x100fe20000010882 */
[----:B------:R-:W-:Y:S01]  /*12570*/  HMMA.16816.F32 R4, R60, R58, R4 ;  /* 0x0000003a3c04723c */ /* 0x000fe20000001804 */
[----:B------:R-:W-:Y:S01]  /*12580*/  FFMA.FTZ R57, R50, c[0x0][0x23c], -R130 ;  /* 0x00008f0032397a23 */ /* 0x000fe20000010882 */
[----:B------:R-:W4:Y:S01]  /*12590*/  MUFU.EX2 R74, R74 ;  /* 0x0000004a004a7308 */ /* 0x000f220000000800 */
[----:B------:R-:W-:Y:S01]  /*125a0*/  LDSM.16.MT88.4 R48, [R232+0xf800] ;  /* 0x00f80000e830783b */ /* 0x000fe20000004200 */
[----:B------:R-:W-:-:S02]  /*125b0*/  FADD.FTZ R106, R52, R106 ;  /* 0x0000006a346a7221 */ /* 0x000fc40000010000 */
[----:B---3--:R-:W-:Y:S02]  /*125c0*/  FADD.FTZ R201, R72, R201 ;  /* 0x000000c948c97221 */ /* 0x008fe40000010000 */
[--C-:B------:R-:W-:Y:S01]  /*125d0*/  FFMA.FTZ R58, R183, c[0x0][0x23c], -R130.reuse ;  /* 0x00008f00b73a7a23 */ /* 0x100fe20000010882 */
[----:B-----5:R-:W-:Y:S01]  /*125e0*/  HMMA.16816.F32 R12, R60, R44, R12 ;  /* 0x0000002c3c0c723c */ /* 0x020fe2000000180c */
[----:B------:R-:W-:Y:S01]  /*125f0*/  FFMA.FTZ R59, R36, c[0x0][0x23c], -R130 ;  /* 0x00008f00243b7a23 */ /* 0x000fe20000010882 */
[----:B------:R-:W3:Y:S01]  /*12600*/  MUFU.EX2 R56, R56 ;  /* 0x0000003800387308 */ /* 0x000ee20000000800 */
[C---:B-1----:R-:W-:Y:S01]  /*12610*/  F2FP.PACK_AB R36, R73.reuse, R72 ;  /* 0x000000484924723e */ /* 0x042fe200000000ff */
[----:B------:R-:W-:-:S04]  /*12620*/  FADD.FTZ R73, R73, R201 ;  /* 0x000000c949497221 */ /* 0x000fc80000010000 */
[----:B------:R-:W-:Y:S01]  /*12630*/  HMMA.16816.F32 R16, R60, R46, R16 ;  /* 0x0000002e3c10723c */ /* 0x000fe20000001810 */
[----:B------:R-:W1:Y:S01]  /*12640*/  LDSM.16.MT88.4 R44, [R234+0xf800] ;  /* 0x00f80000ea2c783b */ /* 0x000e620000004200 */
[----:B------:R-:W5:Y:S01]  /*12650*/  MUFU.EX2 R57, R57 ;  /* 0x0000003900397308 */ /* 0x000f620000000800 */
[----:B----4-:R-:W-:Y:S01]  /*12660*/  F2FP.PACK_AB R38, R75, R74 ;  /* 0x0000004a4b26723e */ /* 0x010fe200000000ff */
[----:B------:R-:W-:-:S04]  /*12670*/  FADD.FTZ R73, R74, R73 ;  /* 0x000000494a497221 */ /* 0x000fc80000010000 */
[----:B------:R-:W-:Y:S01]  /*12680*/  HMMA.16816.F32 R32, R60, R28, R32 ;  /* 0x0000001c3c20723c */ /* 0x000fe20000001820 */
[----:B------:R-:W-:Y:S01]  /*12690*/  FADD.FTZ R75, R75, R73 ;  /* 0x000000494b4b7221 */ /* 0x000fe20000010000 */
[----:B------:R-:W4:Y:S01]  /*126a0*/  MUFU.EX2 R58, R58 ;  /* 0x0000003a003a7308 */ /* 0x000f220000000800 */
[----:B---3--:R-:W-:-:S05]  /*126b0*/  FADD.FTZ R106, R56, R106 ;  /* 0x0000006a386a7221 */ /* 0x008fca0000010000 */
[----:B------:R-:W-:Y:S01]  /*126c0*/  HMMA.16816.F32 R20, R60, R30, R20 ;  /* 0x0000001e3c14723c */ /* 0x000fe20000001814 */
[----:B------:R-:W3:Y:S01]  /*126d0*/  LDSM.16.MT88.4 R28, [R233+0xf800] ;  /* 0x00f80000e91c783b */ /* 0x000ee20000004200 */
[----:B------:R-:W2:Y:S01]  /*126e0*/  MUFU.EX2 R59, R59 ;  /* 0x0000003b003b7308 */ /* 0x000ea20000000800 */
[C---:B-----5:R-:W-:Y:S01]  /*126f0*/  F2FP.PACK_AB R37, R57.reuse, R56 ;  /* 0x000000383925723e */ /* 0x060fe200000000ff */
[----:B------:R-:W-:-:S04]  /*12700*/  FADD.FTZ R57, R57, R106 ;  /* 0x0000006a39397221 */ /* 0x000fc80000010000 */
[----:B------:R-:W-:Y:S01]  /*12710*/  HMMA.16816.F32 R68, R60, R64, R68 ;  /* 0x000000403c44723c */ /* 0x000fe20000001844 */
[----:B----4-:R-:W-:-:S06]  /*12720*/  FADD.FTZ R57, R58, R57 ;  /* 0x000000393a397221 */ /* 0x010fcc0000010000 */
[--C-:B------:R-:W-:Y:S01]  /*12730*/  FFMA.FTZ R64, R91, c[0x0][0x23c], -R130.reuse ;  /* 0x00008f005b407a23 */ /* 0x100fe20000010882 */
[----:B------:R-:W-:Y:S01]  /*12740*/  HMMA.16816.F32 R8, R60, R66, R8 ;  /* 0x000000423c08723c */ /* 0x000fe20000001808 */
[--C-:B------:R-:W-:Y:S01]  /*12750*/  FFMA.FTZ R65, R182, c[0x0][0x23c], -R130.reuse ;  /* 0x00008f00b6417a23 */ /* 0x100fe20000010882 */
[C---:B--2---:R-:W-:Y:S01]  /*12760*/  F2FP.PACK_AB R39, R59.reuse, R58 ;  /* 0x0000003a3b27723e */ /* 0x044fe200000000ff */
[----:B------:R-:W2:Y:S01]  /*12770*/  MUFU.EX2 R60, R184 ;  /* 0x000000b8003c7308 */ /* 0x000ea20000000800 */
[----:B------:R-:W-:Y:S02]  /*12780*/  FFMA.FTZ R91, R114, c[0x0][0x23c], -R179 ;  /* 0x00008f00725b7a23 */ /* 0x000fe400000108b3 */
[----:B------:R-:W-:Y:S02]  /*12790*/  FADD.FTZ R59, R59, R57 ;  /* 0x000000393b3b7221 */ /* 0x000fe40000010000 */
[--C-:B------:R-:W-:Y:S01]  /*127a0*/  FFMA.FTZ R61, R180, c[0x0][0x23c], -R179.reuse ;  /* 0x00008f00b43d7a23 */ /* 0x100fe200000108b3 */
[----:B------:R-:W-:Y:S01]  /*127b0*/  HMMA.16816.F32 R12, R36, R40, R12 ;  /* 0x00000028240c723c */ /* 0x000fe2000000180c */
[----:B------:R-:W-:Y:S01]  /*127c0*/  FFMA.FTZ R62, R98, c[0x0][0x23c], -R179 ;  /* 0x00008f00623e7a23 */ /* 0x000fe200000108b3 */
[----:B------:R-:W-:Y:S01]  /*127d0*/  MUFU.EX2 R64, R64 ;  /* 0x0000004000407308 */ /* 0x000fe20000000800 */
[----:B------:R-:W-:-:S02]  /*127e0*/  FFMA.FTZ R63, R186, c[0x0][0x23c], -R130 ;  /* 0x00008f00ba3f7a23 */ /* 0x000fc40000010882 */
[--C-:B------:R-:W-:Y:S02]  /*127f0*/  FFMA.FTZ R66, R101, c[0x0][0x23c], -R130.reuse ;  /* 0x00008f0065427a23 */ /* 0x100fe40000010882 */
[----:B------:R-:W-:Y:S01]  /*12800*/  FFMA.FTZ R67, R174, c[0x0][0x23c], -R130 ;  /* 0x00008f00ae437a23 */ /* 0x000fe20000010882 */
[C---:B------:R-:W-:Y:S01]  /*12810*/  HMMA.16816.F32 R16, R36.reuse, R42, R16 ;  /* 0x0000002a2410723c */ /* 0x040fe20000001810 */
[----:B------:R-:W4:Y:S01]  /*12820*/  LDSM.16.MT88.4 R40, [R237+0x10000] ;  /* 0x01000000ed28783b */ /* 0x000f220000004200 */
[----:B------:R-:W-:Y:S01]  /*12830*/  MUFU.EX2 R61, R61 ;  /* 0x0000003d003d7308 */ /* 0x000fe20000000800 */
[--C-:B------:R-:W-:Y:S02]  /*12840*/  FFMA.FTZ R98, R129, c[0x0][0x23c], -R179.reuse ;  /* 0x00008f0081627a23 */ /* 0x100fe400000108b3 */
[----:B------:R-:W-:Y:S02]  /*12850*/  FFMA.FTZ R101, R121, c[0x0][0x23c], -R179 ;  /* 0x00008f0079657a23 */ /* 0x000fe400000108b3 */
[----:B--2---:R-:W-:Y:S01]  /*12860*/  FADD.FTZ R75, R60, R75 ;  /* 0x0000004b3c4b7221 */ /* 0x004fe20000010000 */
[C---:B-1----:R-:W-:Y:S02]  /*12870*/  HMMA.16816.F32 R24, R36.reuse, R44, R24 ;  /* 0x0000002c2418723c */ /* 0x042fe40000001818 */
[----:B------:R-:W-:Y:S06]  /*12880*/  MUFU.EX2 R62, R62 ;  /* 0x0000003e003e7308 */ /* 0x000fec0000000800 */
[C---:B------:R-:W-:Y:S01]  /*12890*/  HMMA.16816.F32 R4, R36.reuse, R46, R4 ;  /* 0x0000002e2404723c */ /* 0x040fe20000001804 */
[----:B------:R-:W1:Y:S01]  /*128a0*/  LDSM.16.MT88.4 R44, [R234+0x10000] ;  /* 0x01000000ea2c783b */ /* 0x000e620000004200 */
[----:B------:R-:W2:Y:S06]  /*128b0*/  MUFU.EX2 R63, R63 ;  /* 0x0000003f003f7308 */ /* 0x000eac0000000800 */
[C---:B---3--:R-:W-:Y:S02]  /*128c0*/  HMMA.16816.F32 R32, R36.reuse, R28, R32 ;  /* 0x0000001c2420723c */ /* 0x048fe40000001820 */
[----:B------:R-:W-:Y:S06]  /*128d0*/  MUFU.EX2 R65, R65 ;  /* 0x0000004100417308 */ /* 0x000fec0000000800 */
[----:B------:R-:W-:Y:S01]  /*128e0*/  HMMA.16816.F32 R20, R36, R30, R20 ;  /* 0x0000001e2414723c */ /* 0x000fe20000001814 */
[----:B------:R-:W3:Y:S01]  /*128f0*/  LDSM.16.MT88.4 R28, [R233+0x10000] ;  /* 0x01000000e91c783b */ /* 0x000ee20000004200 */
[----:B------:R-:W5:Y:S01]  /*12900*/  MUFU.EX2 R66, R66 ;  /* 0x0000004200427308 */ /* 0x000f620000000800 */
[----:B--2---:R-:W-:-:S05]  /*12910*/  FADD.FTZ R59, R63, R59 ;  /* 0x0000003b3f3b7221 */ /* 0x004fca0000010000 */
[C---:B------:R-:W-:Y:S02]  /*12920*/  HMMA.16816.F32 R68, R36.reuse, R48, R68 ;  /* 0x000000302444723c */ /* 0x040fe40000001844 */
[----:B------:R-:W-:Y:S05]  /*12930*/  MUFU.EX2 R67, R67 ;  /* 0x0000004300437308 */ /* 0x000fea0000000800 */
[--C-:B------:R-:W-:Y:S01]  /*12940*/  FFMA.FTZ R48, R172, c[0x0][0x23c], -R179.reuse ;  /* 0x00008f00ac307a23 */ /* 0x100fe200000108b3 */
[----:B------:R-:W-:Y:S01]  /*12950*/  HMMA.16816.F32 R8, R36, R50, R8 ;  /* 0x000000322408723c */ /* 0x000fe20000001808 */
[--C-:B------:R-:W-:Y:S01]  /*12960*/  FFMA.FTZ R49, R104, c[0x0][0x23c], -R179.reuse ;  /* 0x00008f0068317a23 */ /* 0x100fe200000108b3 */
[----:B------:R-:W-:Y:S01]  /*12970*/  MUFU.EX2 R91, R91 ;  /* 0x0000005b005b7308 */ /* 0x000fe20000000800 */
[----:B------:R-:W-:-:S04]  /*12980*/  FFMA.FTZ R104, R125, c[0x0][0x23c], -R179 ;  /* 0x00008f007d687a23 */ /* 0x000fc800000108b3 */
[----:B------:R-:W-:Y:S01]  /*12990*/  F2FP.PACK_AB R36, R54, R60 ;  /* 0x0000003c3624723e */ /* 0x000fe200000000ff */
[--C-:B------:R-:W-:Y:S01]  /*129a0*/  FFMA.FTZ R50, R168, c[0x0][0x23c], -R179.reuse ;  /* 0x00008f00a8327a23 */ /* 0x100fe200000108b3 */
[----:B------:R-:W-:Y:S01]  /*129b0*/  F2FP.PACK_AB R37, R64, R63 ;  /* 0x0000003f4025723e */ /* 0x000fe200000000ff */
[----:B------:R-:W-:Y:S01]  /*129c0*/  FFMA.FTZ R51, R169, c[0x0][0x23c], -R179 ;  /* 0x00008f00a9337a23 */ /* 0x000fe200000108b3 */
[----:B------:R-:W-:Y:S01]  /*129d0*/  F2FP.PACK_AB R38, R62, R61 ;  /* 0x0000003d3e26723e */ /* 0x000fe200000000ff */
[----:B------:R-:W2:Y:S01]  /*129e0*/  MUFU.EX2 R48, R48 ;  /* 0x0000003000307308 */ /* 0x000ea20000000800 */
[----:B-----5:R-:W-:Y:S01]  /*129f0*/  F2FP.PACK_AB R39, R66, R65 ;  /* 0x000000414227723e */ /* 0x020fe200000000ff */
[----:B------:R-:W-:Y:S02]  /*12a00*/  FADD.FTZ R54, R54, R75 ;  /* 0x0000004b36367221 */ /* 0x000fe40000010000 */
[----:B------:R-:W-:Y:S02]  /*12a10*/  FADD.FTZ R64, R64, R59 ;  /* 0x0000003b40407221 */ /* 0x000fe40000010000 */
[----:B------:R-:W-:-:S02]  /*12a20*/  FADD.FTZ R54, R61, R54 ;  /* 0x000000363d367221 */ /* 0x000fc40000010000 */
[C---:B----4-:R-:W-:Y:S01]  /*12a30*/  HMMA.16816.F32 R12, R36.reuse, R40, R12 ;  /* 0x00000028240c723c */ /* 0x050fe2000000180c */
[----:B------:R-:W4:Y:S01]  /*12a40*/  MUFU.EX2 R49, R49 ;  /* 0x0000003100317308 */ /* 0x000f220000000800 */
[----:B------:R-:W-:Y:S02]  /*12a50*/  FADD.FTZ R64, R65, R64 ;  /* 0x0000004041407221 */ /* 0x000fe40000010000 */
[----:B------:R-:W-:Y:S02]  /*12a60*/  FADD.FTZ R62, R62, R54 ;  /* 0x000000363e3e7221 */ /* 0x000fe40000010000 */
[----:B------:R-:W-:Y:S02]  /*12a70*/  FADD.FTZ R66, R66, R64 ;  /* 0x0000004042427221 */ /* 0x000fe40000010000 */
[----:B------:R-:W-:Y:S01]  /*12a80*/  HMMA.16816.F32 R16, R36, R42, R16 ;  /* 0x0000002a2410723c */ /* 0x000fe20000001810 */
[----:B------:R-:W5:Y:S01]  /*12a90*/  LDSM.16.MT88.4 R40, [R232+0x10000] ;  /* 0x01000000e828783b */ /* 0x000f620000004200 */
[----:B------:R-:W-:Y:S01]  /*12aa0*/  MUFU.EX2 R50, R50 ;  /* 0x0000003200327308 */ /* 0x000fe20000000800 */
[----:B--2---:R-:W-:-:S02]  /*12ab0*/  FADD.FTZ R62, R48, R62 ;  /* 0x0000003e303e7221 */ /* 0x004fc40000010000 */
[----:B------:R-:W-:-:S03]  /*12ac0*/  FADD.FTZ R66, R67, R66 ;  /* 0x0000004243427221 */ /* 0x000fc60000010000 */
[C---:B-1----:R-:W-:Y:S02]  /*12ad0*/  HMMA.16816.F32 R24, R36.reuse, R44, R24 ;  /* 0x0000002c2418723c */ /* 0x042fe40000001818 */
[----:B------:R-:W1:Y:S06]  /*12ae0*/  MUFU.EX2 R51, R51 ;  /* 0x0000003300337308 */ /* 0x000e6c0000000800 */
[C---:B------:R-:W-:Y:S01]  /*12af0*/  HMMA.16816.F32 R4, R36.reuse, R46, R4 ;  /* 0x0000002e2404723c */ /* 0x040fe20000001804 */
[----:B------:R-:W2:Y:S01]  /*12b00*/  LDSM.16.MT88.4 R44, [R237+0x10800] ;  /* 0x01080000ed2c783b */ /* 0x000ea20000004200 */
[----:B------:R-:W1:Y:S06]  /*12b10*/  MUFU.EX2 R98, R98 ;  /* 0x0000006200627308 */ /* 0x000e6c0000000800 */
[C---:B---3--:R-:W-:Y:S02]  /*12b20*/  HMMA.16816.F32 R32, R36.reuse, R28, R32 ;  /* 0x0000001c2420723c */ /* 0x048fe40000001820 */
[----:B------:R-:W-:Y:S06]  /*12b30*/  MUFU.EX2 R101, R101 ;  /* 0x0000006500657308 */ /* 0x000fec0000000800 */
[C---:B------:R-:W-:Y:S01]  /*12b40*/  HMMA.16816.F32 R20, R36.reuse, R30, R20 ;  /* 0x0000001e2414723c */ /* 0x040fe20000001814 */
[----:B------:R-:W3:Y:S01]  /*12b50*/  LDSM.16.MT88.4 R28, [R234+0x10800] ;  /* 0x01080000ea1c783b */ /* 0x000ee20000004200 */
[----:B------:R-:W1:Y:S06]  /*12b60*/  MUFU.EX2 R104, R104 ;  /* 0x0000006800687308 */ /* 0x000e6c0000000800 */
[C---:B-----5:R-:W-:Y:S07]  /*12b70*/  HMMA.16816.F32 R68, R36.reuse, R40, R68 ;  /* 0x000000282444723c */ /* 0x060fee0000001844 */
[C---:B----4-:R-:W-:Y:S01]  /*12b80*/  F2FP.PACK_AB R40, R49.reuse, R48 ;  /* 0x000000303128723e */ /* 0x050fe200000000ff */
[----:B------:R-:W-:Y:S01]  /*12b90*/  HMMA.16816.F32 R8, R36, R42, R8 ;  /* 0x0000002a2408723c */ /* 0x000fe20000001808 */
[----:B------:R-:W4:Y:S01]  /*12ba0*/  LDSM.16.MT88.4 R36, [R233+0x10800] ;  /* 0x01080000e924783b */ /* 0x000f220000004200 */
[----:B------:R-:W-:Y:S01]  /*12bb0*/  F2FP.PACK_AB R41, R2, R67 ;  /* 0x000000430229723e */ /* 0x000fe200000000ff */
[----:B------:R-:W-:-:S02]  /*12bc0*/  FADD.FTZ R49, R49, R62 ;  /* 0x0000003e31317221 */ /* 0x000fc40000010000 */
[----:B------:R-:W-:Y:S02]  /*12bd0*/  FADD.FTZ R2, R2, R66 ;  /* 0x0000004202027221 */ /* 0x000fe40000010000 */
[----:B-1----:R-:W-:Y:S01]  /*12be0*/  F2FP.PACK_AB R42, R51, R50 ;  /* 0x00000032332a723e */ /* 0x002fe200000000ff */
[----:B------:R-:W-:Y:S01]  /*12bf0*/  FADD.FTZ R49, R50, R49 ;  /* 0x0000003132317221 */ /* 0x000fe20000010000 */
[----:B------:R-:W-:Y:S01]  /*12c00*/  F2FP.PACK_AB R43, R3, R0 ;  /* 0x00000000032b723e */ /* 0x000fe200000000ff */
[----:B------:R-:W-:Y:S01]  /*12c10*/  FADD.FTZ R2, R0, R2 ;  /* 0x0000000200027221 */ /* 0x000fe20000010000 */
[----:B------:R-:W-:Y:S01]  /*12c20*/  MOV R0, R185 ;  /* 0x000000b900007202 */ /* 0x000fe20000000f00 */
[----:B------:R-:W-:Y:S02]  /*12c30*/  FADD.FTZ R51, R51, R49 ;  /* 0x0000003133337221 */ /* 0x000fe40000010000 */
[----:B------:R-:W-:Y:S01]  /*12c40*/  FADD.FTZ R3, R3, R2 ;  /* 0x0000000203037221 */ /* 0x000fe20000010000 */
[----:B------:R-:W-:Y:S01]  /*12c50*/  MOV R2, R187 ;  /* 0x000000bb00027202 */ /* 0x000fe20000000f00 */
[----:B--2---:R-:W-:Y:S01]  /*12c60*/  HMMA.16816.F32 R12, R40, R44, R12 ;  /* 0x0000002c280c723c */ /* 0x004fe2000000180c */
[----:B------:R-:W-:-:S02]  /*12c70*/  FADD.FTZ R51, R91, R51 ;  /* 0x000000335b337221 */ /* 0x000fc40000010000 */
[----:B------:R-:W-:-:S05]  /*12c80*/  FADD.FTZ R3, R107, R3 ;  /* 0x000000036b037221 */ /* 0x000fca0000010000 */
[C---:B------:R-:W-:Y:S01]  /*12c90*/  HMMA.16816.F32 R16, R40.reuse, R46, R16 ;  /* 0x0000002e2810723c */ /* 0x040fe20000001810 */
[----:B------:R-:W1:Y:S07]  /*12ca0*/  LDSM.16.MT88.4 R44, [R232+0x10800] ;  /* 0x01080000e82c783b */ /* 0x000e6e0000004200 */
[C---:B---3--:R-:W-:Y:S08]  /*12cb0*/  HMMA.16816.F32 R24, R40.reuse, R28, R24 ;  /* 0x0000001c2818723c */ /* 0x048ff00000001818 */
[C---:B------:R-:W-:Y:S01]  /*12cc0*/  HMMA.16816.F32 R4, R40.reuse, R30, R4 ;  /* 0x0000001e2804723c */ /* 0x040fe20000001804 */
[----:B------:R-:W2:Y:S07]  /*12cd0*/  LDSM.16.MT88.4 R28, [R237+0x11000] ;  /* 0x01100000ed1c783b */ /* 0x000eae0000004200 */
[C---:B----4-:R-:W-:Y:S08]  /*12ce0*/  HMMA.16816.F32 R32, R40.reuse, R36, R32 ;  /* 0x000000242820723c */ /* 0x050ff00000001820 */
[C---:B------:R-:W-:Y:S01]  /*12cf0*/  HMMA.16816.F32 R20, R40.reuse, R38, R20 ;  /* 0x000000262814723c */ /* 0x040fe20000001814 */
[----:B------:R-:W3:Y:S07]  /*12d00*/  LDSM.16.MT88.4 R36, [R234+0x11000] ;  /* 0x01100000ea24783b */ /* 0x000eee0000004200 */
[C---:B-1----:R-:W-:Y:S07]  /*12d10*/  HMMA.16816.F32 R68, R40.reuse, R44, R68 ;  /* 0x0000002c2844723c */ /* 0x042fee0000001844 */
[C---:B------:R-:W-:Y:S01]  /*12d20*/  F2FP.PACK_AB R44, R98.reuse, R91 ;  /* 0x0000005b622c723e */ /* 0x040fe200000000ff */
[----:B------:R-:W-:Y:S01]  /*12d30*/  HMMA.16816.F32 R8, R40, R46, R8 ;  /* 0x0000002e2808723c */ /* 0x000fe20000001808 */
[----:B------:R-:W-:Y:S01]  /*12d40*/  F2FP.PACK_AB R45, R53, R107 ;  /* 0x0000006b352d723e */ /* 0x000fe200000000ff */
[----:B------:R-:W1:Y:S01]  /*12d50*/  LDSM.16.MT88.4 R40, [R233+0x11000] ;  /* 0x01100000e928783b */ /* 0x000e620000004200 */
[----:B------:R-:W-:-:S02]  /*12d60*/  FADD.FTZ R98, R98, R51 ;  /* 0x0000003362627221 */ /* 0x000fc40000010000 */
[----:B------:R-:W-:Y:S02]  /*12d70*/  FADD.FTZ R53, R53, R3 ;  /* 0x0000000335357221 */ /* 0x000fe40000010000 */
[----:B------:R-:W-:Y:S01]  /*12d80*/  F2FP.PACK_AB R46, R104, R101 ;  /* 0x00000065682e723e */ /* 0x000fe200000000ff */
[----:B------:R-:W-:Y:S01]  /*12d90*/  FADD.FTZ R98, R101, R98 ;  /* 0x0000006265627221 */ /* 0x000fe20000010000 */
[----:B------:R-:W-:Y:S01]  /*12da0*/  F2FP.PACK_AB R47, R76, R55 ;  /* 0x000000374c2f723e */ /* 0x000fe200000000ff */
[----:B------:R-:W-:Y:S02]  /*12db0*/  FADD.FTZ R53, R55, R53 ;  /* 0x0000003537357221 */ /* 0x000fe40000010000 */
[----:B------:R-:W-:Y:S02]  /*12dc0*/  FADD.FTZ R104, R104, R98 ;  /* 0x0000006268687221 */ /* 0x000fe40000010000 */
[----:B------:R-:W-:Y:S02]  /*12dd0*/  FADD.FTZ R76, R76, R53 ;  /* 0x000000354c4c7221 */ /* 0x000fe40000010000 */
[----:B--2---:R-:W-:Y:S01]  /*12de0*/  HMMA.16816.F32 R12, R44, R28, R12 ;  /* 0x0000001c2c0c723c */ /* 0x004fe2000000180c */
[----:B------:R-:W-:-:S04]  /*12df0*/  FADD.FTZ R104, R77, R104 ;  /* 0x000000684d687221 */ /* 0x000fc80000010000 */
[----:B------:R-:W-:-:S03]  /*12e00*/  FADD.FTZ R104, R78, R104 ;  /* 0x000000684e687221 */ /* 0x000fc60000010000 */
[----:B---3--:R-:W-:Y:S01]  /*12e10*/  HMMA.16816.F32 R24, R44, R36, R24 ;  /* 0x000000242c18723c */ /* 0x008fe20000001818 */
[----:B------:R-:W-:-:S04]  /*12e20*/  FADD.FTZ R104, R79, R104 ;  /* 0x000000684f687221 */ /* 0x000fc80000010000 */
[----:B------:R-:W-:Y:S02]  /*12e30*/  FADD.FTZ R252, R252, R104 ;  /* 0x00000068fcfc7221 */ /* 0x000fe40000010000 */
[--C-:B------:R-:W-:Y:S01]  /*12e40*/  FFMA.FTZ R36, R122, c[0x0][0x23c], -R130.reuse ;  /* 0x00008f007a247a23 */ /* 0x100fe20000010882 */
[----:B------:R-:W-:Y:S01]  /*12e50*/  HMMA.16816.F32 R4, R44, R38, R4 ;  /* 0x000000262c04723c */ /* 0x000fe20000001804 */
[----:B------:R-:W-:-:S04]  /*12e60*/  FFMA.FTZ R37, R123, c[0x0][0x23c], -R130 ;  /* 0x00008f007b257a23 */ /* 0x000fc80000010882 */
[----:B------:R-:W2:Y:S02]  /*12e70*/  MUFU.EX2 R36, R36 ;  /* 0x0000002400247308 */ /* 0x000ea40000000800 */
[----:B------:R-:W-:Y:S01]  /*12e80*/  FFMA.FTZ R38, R118, c[0x0][0x23c], -R130 ;  /* 0x00008f0076267a23 */ /* 0x000fe20000010882 */
[C---:B------:R-:W-:Y:S01]  /*12e90*/  HMMA.16816.F32 R16, R44.reuse, R30, R16 ;  /* 0x0000001e2c10723c */ /* 0x040fe20000001810 */
[----:B------:R-:W3:Y:S04]  /*12ea0*/  LDSM.16.MT88.4 R28, [R232+0x11000] ;  /* 0x01100000e81c783b */ /* 0x000ee80000004200 */
[----:B------:R-:W4:Y:S03]  /*12eb0*/  MUFU.EX2 R37, R37 ;  /* 0x0000002500257308 */ /* 0x000f260000000800 */
[----:B-1----:R-:W-:Y:S05]  /*12ec0*/  HMMA.16816.F32 R32, R44, R40, R32 ;  /* 0x000000282c20723c */ /* 0x002fea0000001820 */
[----:B------:R-:W1:Y:S01]  /*12ed0*/  MUFU.EX2 R38, R38 ;  /* 0x0000002600267308 */ /* 0x000e620000000800 */
[----:B--2---:R-:W-:-:S02]  /*12ee0*/  FADD.FTZ R76, R36, R76 ;  /* 0x0000004c244c7221 */ /* 0x004fc40000010000 */
[----:B------:R-:W-:Y:S01]  /*12ef0*/  HMMA.16816.F32 R20, R44, R42, R20 ;  /* 0x0000002a2c14723c */ /* 0x000fe20000001814 */
[C---:B----4-:R-:W-:Y:S01]  /*12f00*/  F2FP.PACK_AB R145, R37.reuse, R36 ;  /* 0x000000242591723e */ /* 0x050fe200000000ff */
[----:B------:R-:W-:Y:S01]  /*12f10*/  FADD.FTZ R76, R37, R76 ;  /* 0x0000004c254c7221 */ /* 0x000fe20000010000 */
[----:B-1----:R-:W-:-:S03]  /*12f20*/  F2FP.PACK_AB R147, R251, R38 ;  /* 0x00000026fb93723e */ /* 0x002fc600000000ff */
[----:B------:R-:W-:-:S04]  /*12f30*/  FADD.FTZ R76, R38, R76 ;  /* 0x0000004c264c7221 */ /* 0x000fc80000010000 */
[----:B------:R-:W-:Y:S01]  /*12f40*/  FADD.FTZ R251, R251, R76 ;  /* 0x0000004cfbfb7221 */ /* 0x000fe20000010000 */
[----:B------:R-:W-:Y:S01]  /*12f50*/  HMMA.16816.F32 R160, R144, R156, R12 ;  /* 0x0000009c90a0723c */ /* 0x000fe2000000180c */
[----:B------:R-:W1:Y:S07]  /*12f60*/  LDSM.16.MT88.4 R12, [R232+0x11800] ;  /* 0x01180000e80c783b */ /* 0x000e6e0000004200 */
[C---:B---3--:R-:W-:Y:S08]  /*12f70*/  HMMA.16816.F32 R68, R44.reuse, R28, R68 ;  /* 0x0000001c2c44723c */ /* 0x048ff00000001844 */
[----:B------:R-:W-:Y:S08]  /*12f80*/  HMMA.16816.F32 R8, R44, R30, R8 ;  /* 0x0000001e2c08723c */ /* 0x000ff00000001808 */
[C---:B------:R-:W-:Y:S08]  /*12f90*/  HMMA.16816.F32 R152, R144.reuse, R132, R24 ;  /* 0x000000849098723c */ /* 0x040ff00000001818 */
[C---:B------:R-:W-:Y:S08]  /*12fa0*/  HMMA.16816.F32 R136, R144.reuse, R148, R32 ;  /* 0x000000949088723c */ /* 0x040ff00000001820 */
[C---:B------:R-:W-:Y:S08]  /*12fb0*/  HMMA.16816.F32 R156, R144.reuse, R158, R16 ;  /* 0x0000009e909c723c */ /* 0x040ff00000001810 */
[C---:B------:R-:W-:Y:S08]  /*12fc0*/  HMMA.16816.F32 R132, R144.reuse, R134, R4 ;  /* 0x000000869084723c */ /* 0x040ff00000001804 */
[C---:B------:R-:W-:Y:S08]  /*12fd0*/  HMMA.16816.F32 R148, R144.reuse, R150, R20 ;  /* 0x000000969094723c */ /* 0x040ff00000001814 */
[C---:B-1----:R-:W-:Y:S08]  /*12fe0*/  HMMA.16816.F32 R140, R144.reuse, R12, R68 ;  /* 0x0000000c908c723c */ /* 0x042ff00000001844 */
[----:B------:R-:W-:Y:S11]  /*12ff0*/  HMMA.16816.F32 R144, R144, R14, R8 ;  /* 0x0000000e9090723c */ /* 0x000ff60000001808 */
[----:B------:R-:W-:Y:S08]  /*13000*/  @!UPT UIADD3 URZ, URZ, URZ, URZ ;  /* 0x0000003f3f3ff290 */ /* 0x000ff0000fffe03f */
.L_x_1531:
[----:B------:R-:W-:Y:S05]  /*13010*/  @!P3 BRA `(.L_x_1539) ;  /* 0x000063900000b947 */ /* 0x000fea0003800000 */
[----:B------:R-:W-:Y:S01]  /*13020*/  IMAD.MOV.U32 R248, RZ, RZ, c[0x0][0x1a0] ;  /* 0x00006800fff87624 */ /* 0x000fe200078e00ff */
[----:B------:R-:W-:Y:S01]  /*13030*/  MOV R3, R0 ;  /* 0x0000000000037202 */ /* 0x000fe20000000f00 */
[----:B------:R-:W-:Y:S01]  /*13040*/  IMAD.MOV.U32 R164, RZ, RZ, R2 ;  /* 0x000000ffffa47224 */ /* 0x000fe200078e0002 */
[----:B------:R-:W-:Y:S01]  /*13050*/  ULDC.64 UR8, c[0x0][0x198] ;  /* 0x0000660000087ab9 */ /* 0x000fe20000000a00 */
[----:B------:R-:W-:Y:S01]  /*13060*/  IMAD.MOV.U32 R245, RZ, RZ, c[0x0][0x1a4] ;  /* 0x00006900fff57624 */ /* 0x000fe200078e00ff */
[----:B------:R-:W-:Y:S01]  /*13070*/  LEA R247, -R248, RZ, 0x8 ;  /* 0x000000fff8f77211 */ /* 0x000fe200078e41ff */
[----:B------:R-:W-:-:S02]  /*13080*/  ULDC.64 UR10, c[0x0][0x1a0] ;  /* 0x00006800000a7ab9 */ /* 0x000fc40000000a00 */
[----:B------:R-:W-:Y:S01]  /*13090*/  ULDC.64 UR4, c[0x0][0x1a0] ;  /* 0x0000680000047ab9 */ /* 0x000fe20000000a00 */
[----:B------:R-:W-:Y:S02]  /*130a0*/  SHF.R.S32.HI R246, RZ, 0x1f, R247 ;  /* 0x0000001ffff67819 */ /* 0x000fe400000114f7 */
.L_x_1543:
[----:B------:R-:W-:Y:S01]  /*130b0*/  UIADD3 UR15, UR15, -0x1, URZ ;  /* 0xffffffff0f0f7890 */ /* 0x000fe2000fffe03f */
        /* <DEDUP_REMOVED lines=11> */
[----:B------:R-:W-:Y:S01]  /*13170*/  UIADD3 UR28, UR12, 0x100, URZ ;  /* 0x000001000c1c7890 */ /* 0x000fe2000fffe03f */
[----:B------:R-:W1:Y:S05]  /*13180*/  R2UR UR6, R0 ;  /* 0x00000000000673c2 */ /* 0x000e6a00000e0000 */
        /* <DEDUP_REMOVED lines=40> */
[----:B------:R-:W-:Y:S04]  /*13410*/  @!UP1 UIADD3 UR31, -UR31, URZ, URZ ;  /* 0x0000003f1f1f9290 */ /* 0x000fe8000fffe13f */
        /* <DEDUP_REMOVED lines=15> */
[----:B------:R-:W-:Y:S04]  /*13510*/  UIMAD UR6, UR11, UR13, URZ ;  /* 0x0000000d0b0672a4 */ /* 0x000fe8000f8e023f */
[----:B------:R-:W-:Y:S03]  /*13520*/  UIMAD UR6, UR12, UR10, UR6 ;  /* 0x0000000a0c0672a4 */ /* 0x000fe6000f8e0206 */
[----:B------:R-:W3:Y:S01]  /*13530*/  R2UR UR27, R7 ;  /* 0x00000000071b73c2 */ /* 0x000ee200000e0000 */
[----:B------:R-:W-:Y:S01]  /*13540*/  UMOV UR12, UR10 ;  /* 0x0000000a000c7c82 */ /* 0x000fe20008000000 */
[----:B-1----:R-:W-:Y:S06]  /*13550*/  IMAD.U32 R6, RZ, RZ, UR26 ;  /* 0x0000001aff067e24 */ /* 0x002fec000f8e00ff */
[----:B------:R-:W1:Y:S01]  /*13560*/  R2UR UR29, R5 ;  /* 0x00000000051d73c2 */ /* 0x000e6200000e0000 */
[----:B--2---:R-:W-:Y:S01]  /*13570*/  MOV R4, UR28 ;  /* 0x0000001c00047c02 */ /* 0x004fe20008000f00 */
[----:B---3--:R-:W-:Y:S01]  /*13580*/  IMAD.U32 R7, RZ, RZ, UR27 ;  /* 0x0000001bff077e24 */ /* 0x008fe2000f8e00ff */
[----:B------:R-:W-:Y:S04]  /*13590*/  UIMAD.WIDE.U32 UR26, UR10, UR13, URZ ;  /* 0x0000000d0a1a72a5 */ /* 0x000fe8000f8e003f */
[----:B------:R-:W2:Y:S01]  /*135a0*/  LDG.E R2, [R6.64] ;  /* 0x0000001406027981 */ /* 0x000ea2000c1e1900 */
[----:B------:R-:W-:Y:S01]  /*135b0*/  UIADD3 UR6, UR27, UR6, URZ ;  /* 0x000000061b067290 */ /* 0x000fe2000fffe03f */
[----:B-1----:R-:W-:Y:S05]  /*135c0*/  IMAD.U32 R5, RZ, RZ, UR29 ;  /* 0x0000001dff057e24 */ /* 0x002fea000f8e00ff */
[----:B------:R1:W2:Y:S02]  /*135d0*/  LDG.E R4, [R4.64] ;  /* 0x0000001404047981 */ /* 0x0002a4000c1e1900 */
[----:B-1----:R-:W-:Y:S01]  /*135e0*/  IMAD.U32 R5, RZ, RZ, UR27 ;  /* 0x0000001bff057e24 */ /* 0x002fe2000f8e00ff */
[----:B------:R-:W-:Y:S01]  /*135f0*/  MOV R5, UR6 ;  /* 0x0000000600057c02 */ /* 0x000fe20008000f00 */
[----:B------:R-:W-:Y:S01]  /*13600*/  UMOV UR6, UR11 ;  /* 0x0000000b00067c82 */ /* 0x000fe20008000000 */
[----:B--2---:R-:W-:Y:S01]  /*13610*/  IMAD.IADD R2, R4, 0x1, -R2 ;  /* 0x0000000104027824 */ /* 0x004fe200078e0a02 */
[----:B------:R-:W-:Y:S04]  /*13620*/  MOV R4, UR26 ;  /* 0x0000001a00047c02 */ /* 0x000fe80008000f00 */
[----:B------:R-:W-:Y:S01]  /*13630*/  SHF.R.S32.HI R0, RZ, 0x1f, R2 ;  /* 0x0000001fff007819 */ /* 0x000fe20000011402 */
[----:B------:R-:W-:Y:S04]  /*13640*/  IMAD.WIDE.U32 R4, R2, c[0x0][0x188], R4 ;  /* 0x0000620002047a25 */ /* 0x000fe800078e0004 */
[----:B------:R-:W-:Y:S04]  /*13650*/  IMAD R0, R0, c[0x0][0x188], RZ ;  /* 0x0000620000007a24 */ /* 0x000fe800078e02ff */
[----:B------:R-:W-:Y:S02]  /*13660*/  IMAD R0, R2, c[0x0][0x18c], R0 ;  /* 0x0000630002007a24 */ /* 0x000fe400078e0200 */
[----:B------:R-:W-:Y:S03]  /*13670*/  IMAD.MOV.U32 R2, RZ, RZ, R4 ;  /* 0x000000ffff027224 */ /* 0x000fe600078e0004 */
[----:B------:R-:W-:Y:S02]  /*13680*/  IADD3 R0, R5, R0, RZ ;  /* 0x0000000005007210 */ /* 0x000fe40007ffe0ff */
.L_x_1540:
[----:B------:R-:W-:Y:S01]  /*13690*/  ISETP.GE.AND P0, PT, R244, c[0x0][0x220], PT ;  /* 0x00008800f4007a0c */ /* 0x000fe20003f06270 */
[----:B------:R-:W-:Y:S01]  /*136a0*/  UISETP.GT.AND UP0, UPT, UR15, UR7, UPT ;  /* 0x000000070f00728c */ /* 0x000fe2000bf04270 */
[-C--:B------:R-:W-:Y:S02]  /*136b0*/  LEA R220, P2, R2, R177.reuse, 0x1 ;  /* 0x000000b102dc7211 */ /* 0x080fe400078408ff */
[----:B------:R-:W-:Y:S02]  /*136c0*/  LEA R172, R236, R242, 0x1 ;  /* 0x000000f2ecac7211 */ /* 0x000fe400078e08ff */
[C---:B------:R-:W-:Y:S07]  /*136d0*/  LEA.HI.X R221, R2.reuse, R176, R0, 0x1, P2 ;  /* 0x000000b002dd7211 */ /* 0x040fee00010f0c00 */
[----:B------:R-:W-:Y:S01]  /*136e0*/  @P0 STS.128 [R243+0xa000], RZ ;  /* 0x00a000fff3000388 */ /* 0x000fe20000000c00 */
[----:B------:R-:W-:Y:S01]  /*136f0*/  @!P0 IADD3 R6, P1, R2, UR24, RZ ;  /* 0x0000001802068c10 */ /* 0x000fe2000ff3e0ff */
[----:B------:R-:W-:Y:S01]  /*13700*/  @!P0 IMAD.MOV.U32 R14, RZ, RZ, R2 ;  /* 0x000000ffff0e8224 */ /* 0x000fe200078e0002 */
[----:B------:R-:W-:Y:S01]  /*13710*/  @!P0 LEA R5, P3, R248, R2, 0x5 ;  /* 0x00000002f8058211 */ /* 0x000fe200078628ff */
[--C-:B------:R-:W-:Y:S01]  /*13720*/  @!P0 IMAD.MOV.U32 R15, RZ, RZ, R0.reuse ;  /* 0x000000ffff0f8224 */ /* 0x100fe200078e0000 */
[----:B------:R-:W-:Y:S01]  /*13730*/  @!PT LDS RZ, [RZ] ;  /* 0x00000000fffff984 */ /* 0x000fe20000000800 */
[----:B------:R-:W-:Y:S01]  /*13740*/  @!PT LDS RZ, [RZ] ;  /* 0x00000000fffff984 */ /* 0x000fe20000000800 */
[----:B------:R-:W-:Y:S01]  /*13750*/  @!PT LDS RZ, [RZ] ;  /* 0x00000000fffff984 */ /* 0x000fe20000000800 */
[----:B------:R1:W-:Y:S01]  /*13760*/  @!P0 LDGSTS.E.BYPASS.LTC128B.128 [R243+0xa000], [R220.64] ;  /* 0x0a000000dcf38fae */ /* 0x0003e2000b901d54 */
[----:B------:R-:W-:Y:S01]  /*13770*/  @!P0 IADD3.X R4, R0, UR14, RZ, P1, !PT ;  /* 0x0000000e00048c10 */ /* 0x000fe20008ffe4ff */
[----:B------:R-:W-:Y:S01]  /*13780*/  @!P0 IMAD.MOV.U32 R11, RZ, RZ, R0 ;  /* 0x000000ffff0b8224 */ /* 0x000fe200078e0000 */
[-C--:B------:R-:W-:Y:S01]  /*13790*/  @!P0 LEA R26, P1, R6, R177.reuse, 0x1 ;  /* 0x000000b1061a8211 */ /* 0x080fe200078208ff */
[----:B------:R-:W-:Y:S01]  /*137a0*/  @!P0 IMAD.WIDE.U32 R14, R248, 0x30, R14 ;  /* 0x00000030f80e8825 */ /* 0x000fe200078e000e */
[----:B------:R-:W-:Y:S01]  /*137b0*/  @P0 STS.128 [R243+0xa800], RZ ;  /* 0x00a800fff3000388 */ /* 0x000fe20000000c00 */
[-C--:B------:R-:W-:Y:S02]  /*137c0*/  @!P0 LEA R24, P4, R5, R177.reuse, 0x1 ;  /* 0x000000b105188211 */ /* 0x080fe400078808ff */
[----:B------:R-:W-:Y:S01]  /*137d0*/  @!P0 LEA.HI.X R27, R6, R176, R4, 0x1, P1 ;  /* 0x000000b0061b8211 */ /* 0x000fe200008f0c04 */
[----:B------:R-:W-:Y:S01]  /*137e0*/  @!P0 IMAD R6, R245, 0x30, RZ ;  /* 0x00000030f5068824 */ /* 0x000fe200078e02ff */
[----:B------:R-:W-:Y:S01]  /*137f0*/  @!P0 LEA.HI.X R4, R248, R0, R245, 0x5, P3 ;  /* 0x00000000f8048211 */ /* 0x000fe200018f2cf5 */
[----:B------:R-:W-:Y:S01]  /*13800*/  @!P0 IMAD.MOV.U32 R35, RZ, RZ, R0 ;  /* 0x000000ffff238224 */ /* 0x000fe200078e0000 */
[-C--:B------:R-:W-:Y:S01]  /*13810*/  @!P0 LEA R22, P3, R14, R177.reuse, 0x1 ;  /* 0x000000b10e168211 */ /* 0x080fe200078608ff */
[----:B------:R-:W-:Y:S01]  /*13820*/  @!PT LDS RZ, [RZ] ;  /* 0x00000000fffff984 */ /* 0x000fe20000000800 */
[----:B------:R-:W-:Y:S01]  /*13830*/  @!PT LDS RZ, [RZ] ;  /* 0x00000000fffff984 */ /* 0x000fe20000000800 */
[----:B------:R-:W-:Y:S01]  /*13840*/  @!PT LDS RZ, [RZ] ;  /* 0x00000000fffff984 */ /* 0x000fe20000000800 */
[----:B------:R2:W-:Y:S01]  /*13850*/  @!P0 LDGSTS.E.BYPASS.LTC128B.128 [R243+0xa800], [R26.64] ;  /* 0x0a8000001af38fae */ /* 0x0005e2000b901d54 */
[----:B------:R-:W-:Y:S01]  /*13860*/  @!P0 LEA.HI.X R25, R5, R176, R4, 0x1, P4 ;  /* 0x000000b005198211 */ /* 0x000fe200020f0c04 */
[----:B------:R-:W-:Y:S01]  /*13870*/  @!P0 IMAD.IADD R6, R6, 0x1, R15 ;  /* 0x0000000106068824 */ /* 0x000fe200078e020f */
[CC--:B------:R-:W-:Y:S01]  /*13880*/  @!P0 LEA R10, P1, R248.reuse, R2.reuse, 0x7 ;  /* 0x00000002f80a8211 */ /* 0x0c0fe200078238ff */
[C---:B------:R-:W-:Y:S01]  /*13890*/  @!P0 IMAD R4, R245.reuse, 0x60, RZ ;  /* 0x00000060f5048824 */ /* 0x040fe200078e02ff */
[----:B------:R-:W-:Y:S01]  /*138a0*/  @P0 STS.128 [R243+0xb000], RZ ;  /* 0x00b000fff3000388 */ /* 0x000fe20000000c00 */
[----:B------:R-:W-:Y:S01]  /*138b0*/  @!P0 LEA R8, P2, R248, R2, 0x6 ;  /* 0x00000002f8088211 */ /* 0x000fe200078430ff */
[----:B------:R-:W-:Y:S01]  /*138c0*/  @!P0 IMAD.MOV.U32 R32, RZ, RZ, R2 ;  /* 0x000000ffff208224 */ /* 0x000fe200078e0002 */
[----:B------:R-:W-:Y:S01]  /*138d0*/  @!P0 LEA.HI.X R23, R14, R176, R6, 0x1, P3 ;  /* 0x000000b00e178211 */ /* 0x000fe200018f0c06 */
[----:B------:R-:W-:Y:S01]  /*138e0*/  @!P0 IMAD.MOV.U32 R33, RZ, RZ, R0 ;  /* 0x000000ffff218224 */ /* 0x000fe200078e0000 */
[----:B------:R-:W-:Y:S01]  /*138f0*/  @!PT LDS RZ, [RZ] ;  /* 0x00000000fffff984 */ /* 0x000fe20000000800 */
[----:B------:R-:W-:Y:S01]  /*13900*/  @!PT LDS RZ, [RZ] ;  /* 0x00000000fffff984 */ /* 0x000fe20000000800 */
[----:B------:R-:W-:Y:S01]  /*13910*/  @!PT LDS RZ, [RZ] ;  /* 0x00000000fffff984 */ /* 0x000fe20000000800 */
[----:B------:R2:W-:Y:S01]  /*13920*/  @!P0 LDGSTS.E.BYPASS.LTC128B.128 [R243+0xb000], [R24.64] ;  /* 0x0b00000018f38fae */ /* 0x0005e2000b901d54 */
[-C--:B------:R-:W-:Y:S01]  /*13930*/  @!P0 LEA.HI.X R9, R248, R0.reuse, R245, 0x7, P1 ;  /* 0x00000000f8098211 */ /* 0x080fe200008f3cf5 */
[C---:B------:R-:W-:Y:S01]  /*13940*/  @!P0 IMAD R5, R245.reuse, 0x70, RZ ;  /* 0x00000070f5058824 */ /* 0x040fe200078e02ff */
[-C--:B------:R-:W-:Y:S01]  /*13950*/  @!P0 LEA R12, P1, R10, R177.reuse, 0x1 ;  /* 0x000000b10a0c8211 */ /* 0x080fe200078208ff */
[C---:B------:R-:W-:Y:S01]  /*13960*/  @!P0 IMAD.WIDE.U32 R32, R248.reuse, 0x70, R32 ;  /* 0x00000070f8208825 */ /* 0x040fe200078e0020 */
[----:B------:R-:W-:Y:S01]  /*13970*/  @P0 STS.128 [R243+0xb800], RZ ;  /* 0x00b800fff3000388 */ /* 0x000fe20000000c00 */
[----:B------:R-:W-:Y:S02]  /*13980*/  @!P0 LEA.HI.X R7, R248, R0, R245, 0x6, P2 ;  /* 0x00000000f8078211 */ /* 0x000fe400010f34f5 */
[-C--:B------:R-:W-:Y:S01]  /*13990*/  @!P0 LEA R20, P2, R8, R177.reuse, 0x1 ;  /* 0x000000b108148211 */ /* 0x080fe200078408ff */
[--C-:B------:R-:W-:Y:S01]  /*139a0*/  @!P0 IMAD.MOV.U32 R30, RZ, RZ, R2.reuse ;  /* 0x000000ffff1e8224 */ /* 0x100fe200078e0002 */
[----:B------:R-:W-:Y:S01]  /*139b0*/  @!PT LDS RZ, [RZ] ;  /* 0x00000000fffff984 */ /* 0x000fe20000000800 */
[----:B------:R-:W-:Y:S01]  /*139c0*/  @!PT LDS RZ, [RZ] ;  /* 0x00000000fffff984 */ /* 0x000fe20000000800 */
[----:B------:R-:W-:Y:S01]  /*139d0*/  @!PT LDS RZ, [RZ] ;  /* 0x00000000fffff984 */ /* 0x000fe20000000800 */
[----:B------:R3:W-:Y:S01]  /*139e0*/  @!P0 LDGSTS.E.BYPASS.LTC128B.128 [R243+0xb800], [R22.64] ;  /* 0x0b80000016f38fae */ /* 0x0007e2000b901d54 */
[-C--:B------:R-:W-:Y:S01]  /*139f0*/  @!P0 LEA.HI.X R13, R10, R176.reuse, R9, 0x1, P1 ;  /* 0x000000b00a0d8211 */ /* 0x080fe200008f0c09 */
[----:B------:R-:W-:Y:S01]  /*13a00*/  @!P0 IMAD.MOV.U32 R10, RZ, RZ, R2 ;  /* 0x000000ffff0a8224 */ /* 0x000fe200078e0002 */
[----:B------:R-:W-:Y:S01]  /*13a10*/  @!P0 LEA.HI.X R21, R8, R176, R7, 0x1, P2 ;  /* 0x000000b008158211 */ /* 0x000fe200010f0c07 */
[----:B------:R-:W-:Y:S01]  /*13a20*/  @!P0 IMAD R8, R245, 0x50, RZ ;  /* 0x00000050f5088824 */ /* 0x000fe200078e02ff */
[----:B------:R-:W-:Y:S01]  /*13a30*/  @P0 STS.128 [R243+0xc000], RZ ;  /* 0x00c000fff3000388 */ /* 0x000fe20000000c00 */
[----:B------:R-:W-:Y:S01]  /*13a40*/  @!P0 IMAD.WIDE.U32 R10, R248, 0x50, R10 ;  /* 0x00000050f80a8825 */ /* 0x000fe200078e000a */
[----:B------:R-:W-:Y:S02]  /*13a50*/  @!P0 MOV R34, R2 ;  /* 0x0000000200228202 */ /* 0x000fe40000000f00 */
[-C--:B------:R-:W-:Y:S01]  /*13a60*/  @!P0 LEA R14, P3, R32, R177.reuse, 0x1 ;  /* 0x000000b1200e8211 */ /* 0x080fe200078608ff */
[----:B------:R-:W-:Y:S01]  /*13a70*/  @!PT LDS RZ, [RZ] ;  /* 0x00000000fffff984 */ /* 0x000fe20000000800 */
[----:B------:R-:W-:Y:S01]  /*13a80*/  @!PT LDS RZ, [RZ] ;  /* 0x00000000fffff984 */ /* 0x000fe20000000800 */
[----:B------:R-:W-:Y:S01]  /*13a90*/  @!PT LDS RZ, [RZ] ;  /* 0x00000000fffff984 */ /* 0x000fe20000000800 */
[----:B------:R3:W-:Y:S01]  /*13aa0*/  @!P0 LDGSTS.E.BYPASS.LTC128B.128 [R243+0xc000], [R20.64] ;  /* 0x0c00000014f38fae */ /* 0x0007e2000b901d54 */
[----:B------:R-:W-:Y:S01]  /*13ab0*/  @!P0 IMAD.IADD R8, R8, 0x1, R11 ;  /* 0x0000000108088824 */ /* 0x000fe200078e020b */
[----:B------:R-:W-:Y:S01]  /*13ac0*/  @!P0 LEA R18, P1, R10, R177, 0x1 ;  /* 0x000000b10a128211 */ /* 0x000fe200078208ff */
[----:B------:R-:W-:Y:S01]  /*13ad0*/  @!P0 IMAD.WIDE.U32 R34, R248, 0x60, R34 ;  /* 0x00000060f8228825 */ /* 0x000fe200078e0022 */
[----:B------:R-:W-:Y:S01]  /*13ae0*/  @!P0 IADD3 R5, R5, R33, RZ ;  /* 0x0000002105058210 */ /* 0x000fe20007ffe0ff */
[----:B------:R-:W-:Y:S01]  /*13af0*/  @P0 STS.128 [R243+0xc800], RZ ;  /* 0x00c800fff3000388 */ /* 0x000fe20000000c00 */
[-C--:B------:R-:W-:Y:S01]  /*13b00*/  @!P0 LEA.HI.X R19, R10, R176.reuse, R8, 0x1, P1 ;  /* 0x000000b00a138211 */ /* 0x080fe200008f0c08 */
[----:B------:R-:W-:Y:S01]  /*13b10*/  @!P0 IMAD.IADD R4, R4, 0x1, R35 ;  /* 0x0000000104048824 */ /* 0x000fe200078e0223 */
[-C--:B------:R-:W-:Y:S01]  /*13b20*/  @!P0 LEA R16, P4, R34, R177.reuse, 0x1 ;  /* 0x000000b122108211 */ /* 0x080fe200078808ff */
[C---:B------:R-:W-:Y:S01]  /*13b30*/  @!P0 IMAD R6, R245.reuse, 0x90, RZ ;  /* 0x00000090f5068824 */ /* 0x040fe200078e02ff */
[-C--:B------:R-:W-:Y:S01]  /*13b40*/  @!P0 LEA.HI.X R15, R32, R176.reuse, R5, 0x1, P3 ;  /* 0x000000b0200f8211 */ /* 0x080fe200018f0c05 */
[----:B------:R-:W-:Y:S01]  /*13b50*/  @!PT LDS RZ, [RZ] ;  /* 0x00000000fffff984 */ /* 0x000fe20000000800 */
[----:B------:R-:W-:Y:S01]  /*13b60*/  @!PT LDS RZ, [RZ] ;  /* 0x00000000fffff984 */ /* 0x000fe20000000800 */
[----:B------:R-:W-:Y:S01]  /*13b70*/  @!PT LDS RZ, [RZ] ;  /* 0x00000000fffff984 */ /* 0x000fe20000000800 */
[----:B------:R4:W-:Y:S01]  /*13b80*/  @!P0 LDGSTS.E.BYPASS.LTC128B.128 [R243+0xc800], [R18.64] ;  /* 0x0c80000012f38fae */ /* 0x0009e2000b901d54 */
[----:B------:R-:W-:Y:S01]  /*13b90*/  @!P0 LEA.HI.X R17, R34, R176, R4, 0x1, P4 ;  /* 0x000000b022118211 */ /* 0x000fe200020f0c04 */
[----:B------:R-:W-:Y:S01]  /*13ba0*/  @!P0 IMAD.MOV.U32 R28, RZ, RZ, R2 ;  /* 0x000000ffff1c8224 */ /* 0x000fe200078e0002 */
[-C--:B------:R-:W-:Y:S01]  /*13bb0*/  @!P0 MOV R31, R0.reuse ;  /* 0x00000000001f8202 */ /* 0x080fe20000000f00 */
[----:B------:R-:W-:Y:S01]  /*13bc0*/  @!P0 IMAD.MOV.U32 R29, RZ, RZ, R0 ;  /* 0x000000ffff1d8224 */ /* 0x000fe200078e0000 */
[----:B------:R-:W-:Y:S01]  /*13bd0*/  @P0 STS.128 [R243+0xd000], RZ ;  /* 0x00d000fff3000388 */ /* 0x000fe20000000c00 */
[----:B------:R-:W-:Y:S01]  /*13be0*/  @!P0 IMAD R7, R245, 0xa0, RZ ;  /* 0x000000a0f5078824 */ /* 0x000fe200078e02ff */
[----:B------:R-:W-:Y:S01]  /*13bf0*/  @!P0 MOV R33, R0 ;  /* 0x0000000000218202 */ /* 0x000fe20000000f00 */
[----:B------:R-:W-:Y:S02]  /*13c00*/  @!P0 IMAD.WIDE.U32 R30, R248, 0x90, R30 ;  /* 0x00000090f81e8825 */ /* 0x000fe400078e001e */
[----:B------:R-:W-:Y:S01]  /*13c10*/  @!PT LDS RZ, [RZ] ;  /* 0x00000000fffff984 */ /* 0x000fe20000000800 */
[----:B------:R-:W-:Y:S01]  /*13c20*/  @!PT LDS RZ, [RZ] ;  /* 0x00000000fffff984 */ /* 0x000fe20000000800 */
[----:B------:R-:W-:Y:S01]  /*13c30*/  @!PT LDS RZ, [RZ] ;  /* 0x00000000fffff984 */ /* 0x000fe20000000800 */
[----:B------:R4:W-:Y:S02]  /*13c40*/  @!P0 LDGSTS.E.BYPASS.LTC128B.128 [R243+0xd000], [R16.64] ;  /* 0x0d00000010f38fae */ /* 0x0009e4000b901d54 */
[----:B------:R-:W-:Y:S01]  /*13c50*/  @!P0 IMAD.IADD R6, R6, 0x1, R31 ;  /* 0x0000000106068824 */ /* 0x000fe200078e021f */
[-C--:B------:R-:W-:Y:S01]  /*13c60*/  @!P0 LEA R10, P2, R30, R177.reuse, 0x1 ;  /* 0x000000b11e0a8211 */ /* 0x080fe200078408ff */
[----:B------:R-:W-:Y:S01]  /*13c70*/  @!P0 IMAD.WIDE.U32 R28, R248, 0xa0, R28 ;  /* 0x000000a0f81c8825 */ /* 0x000fe200078e001c */
[----:B------:R-:W-:Y:S02]  /*13c80*/  @P0 STS.128 [R243+0xd800], RZ ;  /* 0x00d800fff3000388 */ /* 0x000fe40000000c00 */
[-C--:B------:R-:W-:Y:S01]  /*13c90*/  @!P0 LEA.HI.X R11, R30, R176.reuse, R6, 0x1, P2 ;  /* 0x000000b01e0b8211 */ /* 0x080fe200010f0c06 */
[----:B------:R-:W-:Y:S01]  /*13ca0*/  @!P0 IMAD.IADD R7, R7, 0x1, R29 ;  /* 0x0000000107078824 */ /* 0x000fe200078e021d */
[CC--:B------:R-:W-:Y:S01]  /*13cb0*/  @!P0 LEA R8, P1, R28.reuse, R177.reuse, 0x1 ;  /* 0x000000b11c088211 */ /* 0x0c0fe200078208ff */
[----:B------:R-:W-:Y:S01]  /*13cc0*/  @!PT LDS RZ, [RZ] ;  /* 0x00000000fffff984 */ /* 0x000fe20000000800 */
[----:B------:R-:W-:Y:S01]  /*13cd0*/  @!PT LDS RZ, [RZ] ;  /* 0x00000000fffff984 */ /* 0x000fe20000000800 */
[----:B------:R-:W-:Y:S01]  /*13ce0*/  @!PT LDS RZ, [RZ] ;  /* 0x00000000fffff984 */ /* 0x000fe20000000800 */
[----:B------:R5:W-:Y:S01]  /*13cf0*/  @!P0 LDGSTS.E.BYPASS.LTC128B.128 [R243+0xd800], [R14.64] ;  /* 0x0d8000000ef38fae */ /* 0x000be2000b901d54 */
[----:B------:R-:W-:Y:S02]  /*13d00*/  @!P0 IMAD.MOV.U32 R38, RZ, RZ, R2 ;  /* 0x000000ffff268224 */ /* 0x000fe400078e0002 */
[----:B------:R-:W-:Y:S01]  /*13d10*/  @!P0 IMAD.MOV.U32 R39, RZ, RZ, R0 ;  /* 0x000000ffff278224 */ /* 0x000fe200078e0000 */
[----:B------:R-:W-:Y:S01]  /*13d20*/  @!P0 LEA.HI.X R9, R28, R176, R7, 0x1, P1 ;  /* 0x000000b01c098211 */ /* 0x000fe200008f0c07 */
[----:B------:R-:W-:Y:S01]  /*13d30*/  @P0 STS.128 [R243+0xe000], RZ ;  /* 0x00e000fff3000388 */ /* 0x000fe20000000c00 */
[C---:B------:R-:W-:Y:S01]  /*13d40*/  @!P0 IMAD R6, R245.reuse, 0xb0, RZ ;  /* 0x000000b0f5068824 */ /* 0x040fe200078e02ff */
[----:B------:R-:W-:Y:S01]  /*13d50*/  @!P0 MOV R28, R2 ;  /* 0x00000002001c8202 */ /* 0x000fe20000000f00 */
[----:B------:R-:W-:Y:S02]  /*13d60*/  @!P0 IMAD.WIDE.U32 R38, R248, 0xb0, R38 ;  /* 0x000000b0f8268825 */ /* 0x000fe400078e0026 */
[----:B------:R-:W-:Y:S01]  /*13d70*/  @!PT LDS RZ, [RZ] ;  /* 0x00000000fffff984 */ /* 0x000fe20000000800 */
[----:B------:R-:W-:Y:S01]  /*13d80*/  @!PT LDS RZ, [RZ] ;  /* 0x00000000fffff984 */ /* 0x000fe20000000800 */
[----:B------:R-:W-:Y:S01]  /*13d90*/  @!PT LDS RZ, [RZ] ;  /* 0x00000000fffff984 */ /* 0x000fe20000000800 */
[----:B------:R5:W-:Y:S02]  /*13da0*/  @!P0 LDGSTS.E.BYPASS.LTC128B.128 [R243+0xe000], [R12.64] ;  /* 0x0e0000000cf38fae */ /* 0x000be4000b901d54 */
[----:B------:R-:W-:Y:S01]  /*13db0*/  @!P0 IMAD.IADD R6, R6, 0x1, R39 ;  /* 0x0000000106068824 */ /* 0x000fe200078e0227 */
[CC--:B------:R-:W-:Y:S01]  /*13dc0*/  @!P0 LEA R36, P1, R38.reuse, R177.reuse, 0x1 ;  /* 0x000000b126248211 */ /* 0x0c0fe200078208ff */
[----:B------:R-:W-:Y:S01]  /*13dd0*/  @!P0 IMAD.MOV.U32 R29, RZ, RZ, R0 ;  /* 0x000000ffff1d8224 */ /* 0x000fe200078e0000 */
[----:B------:R-:W-:Y:S01]  /*13de0*/  @P0 STS.128 [R243+0xe800], RZ ;  /* 0x00e800fff3000388 */ /* 0x000fe20000000c00 */
[----:B------:R-:W-:Y:S01]  /*13df0*/  @!P0 IMAD R5, R245, 0xc0, RZ ;  /* 0x000000c0f5058824 */ /* 0x000fe200078e02ff */
[-C--:B------:R-:W-:Y:S01]  /*13e00*/  @!P0 LEA.HI.X R37, R38, R176.reuse, R6, 0x1, P1 ;  /* 0x000000b026258211 */ /* 0x080fe200008f0c06 */
[----:B------:R-:W-:Y:S02]  /*13e10*/  @!P0 IMAD.WIDE.U32 R28, R248, 0xc0, R28 ;  /* 0x000000c0f81c8825 */ /* 0x000fe400078e001c */
[----:B------:R-:W-:Y:S01]  /*13e20*/  @!PT LDS RZ, [RZ] ;  /* 0x00000000fffff984 */ /* 0x000fe20000000800 */
[----:B------:R-:W-:Y:S01]  /*13e30*/  @!PT LDS RZ, [RZ] ;  /* 0x00000000fffff984 */ /* 0x000fe20000000800 */
[----:B------:R-:W-:Y:S01]  /*13e40*/  @!PT LDS RZ, [RZ] ;  /* 0x00000000fffff984 */ /* 0x000fe20000000800 */
[----:B------:R1:W-:Y:S02]  /*13e50*/  @!P0 LDGSTS.E.BYPASS.LTC128B.128 [R243+0xe800], [R10.64] ;  /* 0x0e8000000af38fae */ /* 0x0003e4000b901d54 */
[----:B------:R-:W-:Y:S01]  /*13e60*/  @!P0 IMAD.MOV.U32 R34, RZ, RZ, R2 ;  /* 0x000000ffff228224 */ /* 0x000fe200078e0002 */
[----:B------:R-:W-:Y:S01]  /*13e70*/  @!P0 LEA R40, P4, R28, R177, 0x1 ;  /* 0x000000b11c288211 */ /* 0x000fe200078808ff */
[----:B------:R-:W-:Y:S01]  /*13e80*/  @!P0 IMAD.MOV.U32 R35, RZ, RZ, R0 ;  /* 0x000000ffff238224 */ /* 0x000fe200078e0000 */
[----:B------:R-:W-:Y:S01]  /*13e90*/  @P0 STS.128 [R243+0xf000], RZ ;  /* 0x00f000fff3000388 */ /* 0x000fe20000000c00 */
[----:B------:R-:W-:Y:S01]  /*13ea0*/  @!P0 IADD3 R5, R5, R29, RZ ;  /* 0x0000001d05058210 */ /* 0x000fe20007ffe0ff */
[C---:B------:R-:W-:Y:S02]  /*13eb0*/  @!P0 IMAD R4, R245.reuse, 0xd0, RZ ;  /* 0x000000d0f5048824 */ /* 0x040fe400078e02ff */
[----:B------:R-:W-:Y:S01]  /*13ec0*/  @!P0 IMAD.WIDE.U32 R34, R248, 0xd0, R34 ;  /* 0x000000d0f8228825 */ /* 0x000fe200078e0022 */
[----:B------:R-:W-:Y:S01]  /*13ed0*/  @!PT LDS RZ, [RZ] ;  /* 0x00000000fffff984 */ /* 0x000fe20000000800 */
[----:B------:R-:W-:Y:S01]  /*13ee0*/  @!PT LDS RZ, [RZ] ;  /* 0x00000000fffff984 */ /* 0x000fe20000000800 */
[----:B------:R-:W-:Y:S01]  /*13ef0*/  @!PT LDS RZ, [RZ] ;  /* 0x00000000fffff984 */ /* 0x000fe20000000800 */
[----:B------:R1:W-:Y:S01]  /*13f00*/  @!P0 LDGSTS.E.BYPASS.LTC128B.128 [R243+0xf000], [R8.64] ;  /* 0x0f00000008f38fae */ /* 0x0003e2000b901d54 */
[-C--:B------:R-:W-:Y:S02]  /*13f10*/  @!P0 LEA.HI.X R41, R28, R176.reuse, R5, 0x1, P4 ;  /* 0x000000b01c298211 */ /* 0x080fe400020f0c05 */
[----:B------:R-:W-:Y:S01]  /*13f20*/  @!P0 IMAD.IADD R4, R4, 0x1, R35 ;  /* 0x0000000104048824 */ /* 0x000fe200078e0223 */
[CC--:B------:R-:W-:Y:S01]  /*13f30*/  @!P0 LEA R38, P3, R34.reuse, R177.reuse, 0x1 ;  /* 0x000000b122268211 */ /* 0x0c0fe200078608ff */
[----:B------:R-:W-:Y:S01]  /*13f40*/  @P0 STS.128 [R243+0xf800], RZ ;  /* 0x00f800fff3000388 */ /* 0x000fe20000000c00 */
[----:B------:R-:W-:Y:S02]  /*13f50*/  @!P0 IMAD.MOV.U32 R32, RZ, RZ, R2 ;  /* 0x000000ffff208224 */ /* 0x000fe400078e0002 */
[-C--:B------:R-:W-:Y:S01]  /*13f60*/  @!P0 LEA.HI.X R39, R34, R176.reuse, R4, 0x1, P3 ;  /* 0x000000b022278211 */ /* 0x080fe200018f0c04 */
[----:B------:R-:W-:Y:S01]  /*13f70*/  @!P0 IMAD.MOV.U32 R30, RZ, RZ, R2 ;  /* 0x000000ffff1e8224 */ /* 0x000fe200078e0002 */
[----:B------:R-:W-:Y:S01]  /*13f80*/  @!PT LDS RZ, [RZ] ;  /* 0x00000000fffff984 */ /* 0x000fe20000000800 */
[----:B------:R-:W-:Y:S01]  /*13f90*/  @!PT LDS RZ, [RZ] ;  /* 0x00000000fffff984 */ /* 0x000fe20000000800 */
[----:B------:R-:W-:Y:S01]  /*13fa0*/  @!PT LDS RZ, [RZ] ;  /* 0x00000000fffff984 */ /* 0x000fe20000000800 */
[----:B------:R1:W-:Y:S01]  /*13fb0*/  @!P0 LDGSTS.E.BYPASS.LTC128B.128 [R243+0xf800], [R36.64] ;  /* 0x0f80000024f38fae */ /* 0x0003e2000b901d54 */
[----:B------:R-:W-:Y:S04]  /*13fc0*/  @!P0 IMAD.WIDE.U32 R32, R248, 0xe0, R32 ;  /* 0x000000e0f8208825 */ /* 0x000fe800078e0020 */
[----:B------:R-:W-:Y:S01]  /*13fd0*/  @P0 STS.128 [R243+0x10000], RZ ;  /* 0x010000fff3000388 */ /* 0x000fe20000000c00 */
[C---:B------:R-:W-:Y:S01]  /*13fe0*/  @!P0 IMAD R2, R245.reuse, 0xe0, RZ ;  /* 0x000000e0f5028824 */ /* 0x040fe200078e02ff */
[-C--:B------:R-:W-:Y:S01]  /*13ff0*/  @!P0 LEA R6, P2, R32, R177.reuse, 0x1 ;  /* 0x000000b120068211 */ /* 0x080fe200078408ff */
[----:B------:R-:W-:Y:S02]  /*14000*/  @!P0 IMAD.MOV.U32 R31, RZ, RZ, R0 ;  /* 0x000000ffff1f8224 */ /* 0x000fe400078e0000 */
[----:B------:R-:W-:Y:S01]  /*14010*/  @!PT LDS RZ, [RZ] ;  /* 0x00000000fffff984 */ /* 0x000fe20000000800 */
[----:B------:R-:W-:Y:S01]  /*14020*/  @!PT LDS RZ, [RZ] ;  /* 0x00000000fffff984 */ /* 0x000fe20000000800 */
[----:B------:R-:W-:Y:S01]  /*14030*/  @!PT LDS RZ, [RZ] ;  /* 0x00000000fffff984 */ /* 0x000fe20000000800 */
[----:B------:R1:W-:Y:S01]  /*14040*/  @!P0 LDGSTS.E.BYPASS.LTC128B.128 [R243+0x10000], [R40.64] ;  /* 0x1000000028f38fae */ /* 0x0003e2000b901d54 */
[----:B------:R-:W-:Y:S02]  /*14050*/  @!P0 IMAD.IADD R2, R2, 0x1, R33 ;  /* 0x0000000102028824 */ /* 0x000fe400078e0221 */
[----:B------:R-:W-:Y:S02]  /*14060*/  @!P0 IMAD.WIDE.U32 R30, R248, 0xf0, R30 ;  /* 0x000000f0f81e8825 */ /* 0x000fe400078e001e */
[----:B------:R-:W-:Y:S01]  /*14070*/  @P0 STS.128 [R243+0x10800], RZ ;  /* 0x010800fff3000388 */ /* 0x000fe20000000c00 */
[-C--:B------:R-:W-:Y:S01]  /*14080*/  @!P0 LEA.HI.X R7, R32, R176.reuse, R2, 0x1, P2 ;  /* 0x000000b020078211 */ /* 0x080fe200010f0c02 */
[----:B------:R-:W-:Y:S01]  /*14090*/  @!P0 IMAD R0, R245, 0xf0, RZ ;  /* 0x000000f0f5008824 */ /* 0x000fe200078e02ff */
[----:B------:R-:W-:Y:S02]  /*140a0*/  @!P0 LEA R42, P1, R30, R177, 0x1 ;  /* 0x000000b11e2a8211 */ /* 0x000fe400078208ff */
[----:B------:R-:W-:Y:S01]  /*140b0*/  @!PT LDS RZ, [RZ] ;  /* 0x00000000fffff984 */ /* 0x000fe20000000800 */
[----:B------:R-:W-:Y:S01]  /*140c0*/  @!PT LDS RZ, [RZ] ;  /* 0x00000000fffff984 */ /* 0x000fe20000000800 */
[----:B------:R-:W-:Y:S01]  /*140d0*/  @!PT LDS RZ, [RZ] ;  /* 0x00000000fffff984 */ /* 0x000fe20000000800 */
[----:B------:R1:W-:Y:S01]  /*140e0*/  @!P0 LDGSTS.E.BYPASS.LTC128B.128 [R243+0x10800], [R38.64] ;  /* 0x1080000026f38fae */ /* 0x0003e2000b901d54 */
[----:B------:R-:W-:Y:S04]  /*140f0*/  @!P0 IMAD.IADD R0, R0, 0x1, R31 ;  /* 0x0000000100008824 */ /* 0x000fe800078e021f */
[----:B------:R-:W-:Y:S01]  /*14100*/  @P0 STS.128 [R243+0x11000], RZ ;  /* 0x011000fff3000388 */ /* 0x000fe20000000c00 */
[----:B------:R-:W-:Y:S02]  /*14110*/  @!P0 LEA.HI.X R43, R30, R176, R0, 0x1, P1 ;  /* 0x000000b01e2b8211 */ /* 0x000fe400008f0c00 */
[C---:B------:R-:W-:Y:S02]  /*14120*/  IADD3 R0, R239.reuse, 0x1800, RZ ;  /* 0x00001800ef007810 */ /* 0x040fe40007ffe0ff */
[----:B------:R-:W-:Y:S01]  /*14130*/  @!PT LDS RZ, [RZ] ;  /* 0x00000000fffff984 */ /* 0x000fe20000000800 */
[----:B------:R-:W-:Y:S01]  /*14140*/  @!PT LDS RZ, [RZ] ;  /* 0x00000000fffff984 */ /* 0x000fe20000000800 */
[----:B------:R-:W-:Y:S01]  /*14150*/  @!PT LDS RZ, [RZ] ;  /* 0x00000000fffff984 */ /* 0x000fe20000000800 */
[----:B------:R2:W-:Y:S01]  /*14160*/  @!P0 LDGSTS.E.BYPASS.LTC128B.128 [R243+0x11000], [R6.64] ;  /* 0x1100000006f38fae */ /* 0x0005e2000b901d54 */
[----:B------:R-:W-:Y:S04]  /*14170*/  PLOP3.LUT P1, PT, PT, PT, UP0, 0x80, 0x0 ;  /* 0x000000000000781c */ /* 0x000fe80003f2f008 */
[----:B------:R-:W-:Y:S05]  /*14180*/  @P0 STS.128 [R243+0x11800], RZ ;  /* 0x011800fff3000388 */ /* 0x000fea0000000c00 */
[----:B------:R-:W-:Y:S01]  /*14190*/  @!PT LDS RZ, [RZ] ;  /* 0x00000000fffff984 */ /* 0x000fe20000000800 */
[----:B------:R-:W-:Y:S01]  /*141a0*/  @!PT LDS RZ, [RZ] ;  /* 0x00000000fffff984 */ /* 0x000fe20000000800 */
[----:B------:R-:W-:Y:S01]  /*141b0*/  @!PT LDS RZ, [RZ] ;  /* 0x00000000fffff984 */ /* 0x000fe20000000800 */
[----:B------:R3:W-:Y:S05]  /*141c0*/  @!P0 LDGSTS.E.BYPASS.LTC128B.128 [R243+0x11800], [R42.64] ;  /* 0x118000002af38fae */ /* 0x0007ea000b901d54 */
[----:B------:R-:W-:Y:S05]  /*141d0*/  LDSM.16.M88.4 R128, [R242] ;  /* 0x00000000f280783b */ /* 0x000fea0000000200 */
[----:B-1----:R-:W1:Y:S05]  /*141e0*/  LDSM.16.M88.4 R8, [R241+0x2000] ;  /* 0x00200000f108783b */ /* 0x002e6a0000000200 */
[----:B----4-:R-:W5:Y:S05]  /*141f0*/  LDSM.16.M88.4 R16, [R241+0x2800] ;  /* 0x00280000f110783b */ /* 0x010f6a0000000200 */
[----:B--2---:R-:W2:Y:S05]  /*14200*/  LDSM.16.M88.4 R24, [R241+0x3000] ;  /* 0x00300000f118783b */ /* 0x004eaa0000000200 */
[----:B------:R-:W0:Y:S05]  /*14210*/  LDGDEPBAR ;  /* 0x00000000000079af */ /* 0x000e2a0000000000 */
[----:B------:R-:W4:Y:S05]  /*14220*/  LDSM.16.M88.4 R32, [R241+0x3800] ;  /* 0x00380000f120783b */ /* 0x000f2a0000000200 */
[----:B---3--:R-:W3:Y:S05]  /*14230*/  LDSM.16.M88.4 R40, [R241+0x4000] ;  /* 0x00400000f128783b */ /* 0x008eea0000000200 */
[----:B------:R-:W2:Y:S05]  /*14240*/  LDSM.16.M88.4 R48, [R241+0x4800] ;  /* 0x00480000f130783b */ /* 0x000eaa0000000200 */
[----:B------:R-:W3:Y:S01]  /*14250*/  LDSM.16.M88.4 R56, [R241+0x5000] ;  /* 0x00500000f138783b */ /* 0x000ee20000000200 */
[C---:B-1----:R-:W-:Y:S04]  /*14260*/  HMMA.16816.F32 R4, R128.reuse, R8, RZ ;  /* 0x000000088004723c */ /* 0x042fe800000018ff */
[----:B------:R-:W1:Y:S05]  /*14270*/  LDSM.16.M88.4 R64, [R241+0x5800] ;  /* 0x00580000f140783b */ /* 0x000e6a0000000200 */
[----:B------:R-:W1:Y:S01]  /*14280*/  LDSM.16.M88.4 R72, [R241+0x6000] ;  /* 0x00600000f148783b */ /* 0x000e620000000200 */
[C---:B------:R-:W-:Y:S04]  /*14290*/  HMMA.16816.F32 R8, R128.reuse, R10, RZ ;  /* 0x0000000a8008723c */ /* 0x040fe800000018ff */
[----:B------:R-:W1:Y:S04]  /*142a0*/  LDSM.16.M88.4 R80, [R241+0x6800] ;  /* 0x00680000f150783b */ /* 0x000e680000000200 */
[C---:B-----5:R-:W-:Y:S01]  /*142b0*/  HMMA.16816.F32 R12, R128.reuse, R16, RZ ;  /* 0x00000010800c723c */ /* 0x060fe200000018ff */
[----:B------:R-:W5:Y:S05]  /*142c0*/  LDSM.16.M88.4 R88, [R241+0x7000] ;  /* 0x00700000f158783b */ /* 0x000f6a0000000200 */
[----:B------:R-:W1:Y:S02]  /*142d0*/  LDSM.16.M88.4 R96, [R241+0x7800] ;  /* 0x00780000f160783b */ /* 0x000e640000000200 */
[C---:B------:R-:W-:Y:S03]  /*142e0*/  HMMA.16816.F32 R16, R128.reuse, R18, RZ ;  /* 0x000000128010723c */ /* 0x040fe600000018ff */
[----:B------:R-:W1:Y:S05]  /*142f0*/  LDSM.16.M88.4 R104, [R241+0x8000] ;  /* 0x00800000f168783b */ /* 0x000e6a0000000200 */
[C---:B--2---:R-:W-:Y:S01]  /*14300*/  HMMA.16816.F32 R20, R128.reuse, R24, RZ ;  /* 0x000000188014723c */ /* 0x044fe200000018ff */
[----:B------:R-:W2:Y:S05]  /*14310*/  LDSM.16.M88.4 R112, [R241+0x8800] ;  /* 0x00880000f170783b */ /* 0x000eaa0000000200 */
[----:B------:R-:W1:Y:S02]  /*14320*/  LDSM.16.M88.4 R120, [R241+0x9000] ;  /* 0x00900000f178783b */ /* 0x000e640000000200 */
[C---:B------:R-:W-:Y:S03]  /*14330*/  HMMA.16816.F32 R24, R128.reuse, R26, RZ ;  /* 0x0000001a8018723c */ /* 0x040fe600000018ff */
[----:B------:R-:W1:Y:S05]  /*14340*/  LDSM.16.M88.4 R168, [R241+0x9800] ;  /* 0x00980000f1a8783b */ /* 0x000e6a0000000200 */
[C---:B----4-:R-:W-:Y:S01]  /*14350*/  HMMA.16816.F32 R28, R128.reuse, R32, RZ ;  /* 0x00000020801c723c */ /* 0x050fe200000018ff */
[----:B------:R-:W-:Y:S05]  /*14360*/  LDSM.16.M88.4 R172, [R172] ;  /* 0x00000000acac783b */ /* 0x000fea0000000200 */
[----:B------:R-:W4:Y:S02]  /*14370*/  LDSM.16.M88.4 R176, [R235+0x2000] ;  /* 0x00200000ebb0783b */ /* 0x000f240000000200 */
[C---:B------:R-:W-:Y:S03]  /*14380*/  HMMA.16816.F32 R32, R128.reuse, R34, RZ ;  /* 0x000000228020723c */ /* 0x040fe600000018ff */
[----:B------:R-:W1:Y:S05]  /*14390*/  LDSM.16.M88.4 R180, [R235+0x2800] ;  /* 0x00280000ebb4783b */ /* 0x000e6a0000000200 */
[C---:B---3--:R-:W-:Y:S01]  /*143a0*/  HMMA.16816.F32 R36, R128.reuse, R40, RZ ;  /* 0x000000288024723c */ /* 0x048fe200000018ff */
[----:B------:R-:W3:Y:S05]  /*143b0*/  LDSM.16.M88.4 R184, [R235+0x3000] ;  /* 0x00300000ebb8783b */ /* 0x000eea0000000200 */
        /* <DEDUP_REMOVED lines=13> */
[C---:B-1----:R-:W-:Y:S08]  /*14490*/  HMMA.16816.F32 R60, R128.reuse, R64, RZ ;  /* 0x00000040803c723c */ /* 0x042ff000000018ff */
[C---:B------:R-:W-:Y:S08]  /*144a0*/  HMMA.16816.F32 R64, R128.reuse, R66, RZ ;  /* 0x000000428040723c */ /* 0x040ff000000018ff */
[C---:B------:R-:W-:Y:S08]  /*144b0*/  HMMA.16816.F32 R68, R128.reuse, R72, RZ ;  /* 0x000000488044723c */ /* 0x040ff000000018ff */
[C---:B------:R-:W-:Y:S08]  /*144c0*/  HMMA.16816.F32 R72, R128.reuse, R74, RZ ;  /* 0x0000004a8048723c */ /* 0x040ff000000018ff */
[C---:B------:R-:W-:Y:S08]  /*144d0*/  HMMA.16816.F32 R76, R128.reuse, R80, RZ ;  /* 0x00000050804c723c */ /* 0x040ff000000018ff */
[C---:B------:R-:W-:Y:S08]  /*144e0*/  HMMA.16816.F32 R80, R128.reuse, R82, RZ ;  /* 0x000000528050723c */ /* 0x040ff000000018ff */
[C---:B-----5:R-:W-:Y:S08]  /*144f0*/  HMMA.16816.F32 R84, R128.reuse, R88, RZ ;  /* 0x000000588054723c */ /* 0x060ff000000018ff */
        /* <DEDUP_REMOVED lines=10> */
[----:B------:R-:W-:Y:S01]  /*145a0*/  HMMA.16816.F32 R128, R128, R170, RZ ;  /* 0x000000aa8080723c */ /* 0x000fe200000018ff */
[----:B------:R-:W1:Y:S07]  /*145b0*/  LDSM.16.M88.4 R168, [R235+0x3800] ;  /* 0x00380000eba8783b */ /* 0x000e6e0000000200 */
[C---:B----4-:R-:W-:Y:S08]  /*145c0*/  HMMA.16816.F32 R4, R172.reuse, R176, R4 ;  /* 0x000000b0ac04723c */ /* 0x050ff00000001804 */
        /* <DEDUP_REMOVED lines=11> */
[C---:B------:R-:W-:Y:S08]  /*14680*/  HMMA.16816.F32 R36, R172.reuse, R188, R36 ;  /* 0x000000bcac24723c */ /* 0x040ff00000001824 */
[C---:B------:R-:W-:Y:S01]  /*14690*/  HMMA.16816.F32 R40, R172.reuse, R190, R40 ;  /* 0x000000beac28723c */ /* 0x040fe20000001828 */
[----:B------:R-:W-:Y:S07]  /*146a0*/  LDSM.16.M88.4 R188, [R235+0x8800] ;  /* 0x00880000ebbc783b */ /* 0x000fee0000000200 */
        /* <DEDUP_REMOVED lines=8> */
[----:B------:R-:W-:Y:S07]  /*14730*/  LDSM.16.M88.4 R184, [R239] ;  /* 0x00000000efb8783b */ /* 0x000fee0000000200 */
[C---:B-1----:R-:W-:Y:S08]  /*14740*/  HMMA.16816.F32 R68, R172.reuse, R168, R68 ;  /* 0x000000a8ac44723c */ /* 0x042ff00000001844 */
[C---:B------:R-:W-:Y:S01]  /*14750*/  HMMA.16816.F32 R72, R172.reuse, R170, R72 ;  /* 0x000000aaac48723c */ /* 0x040fe20000001848 */
[----:B------:R-:W1:Y:S07]  /*14760*/  LDSM.16.M88.4 R168, [R240] ;  /* 0x00000000f0a8783b */ /* 0x000e6e0000000200 */
        /* <DEDUP_REMOVED lines=8> */
[C---:B------:R-:W-:Y:S08]  /*147f0*/  HMMA.16816.F32 R92, R172.reuse, R200, R92 ;  /* 0x000000c8ac5c723c */ /* 0x040ff0000000185c */
[C---:B------:R-:W-:Y:S01]  /*14800*/  HMMA.16816.F32 R96, R172.reuse, R202, R96 ;  /* 0x000000caac60723c */ /* 0x040fe20000001860 */
[----:B------:R-:W-:Y:S07]  /*14810*/  LDSM.16.M88.4 R200, [R231] ;  /* 0x00000000e7c8783b */ /* 0x000fee0000000200 */
[C---:B--2---:R-:W-:Y:S07]  /*14820*/  HMMA.16816.F32 R100, R172.reuse, R176, R100 ;  /* 0x000000b0ac64723c */ /* 0x044fee0000001864 */
[C---:B------:R-:W-:Y:S01]  /*14830*/  IADD3 R176, R239.reuse, 0x800, RZ ;  /* 0x00000800efb07810 */ /* 0x040fe20007ffe0ff */
[C---:B------:R-:W-:Y:S05]  /*14840*/  HMMA.16816.F32 R104, R172.reuse, R178, R104 ;  /* 0x000000b2ac68723c */ /* 0x040fea0000001868 */
[----:B------:R-:W2:Y:S03]  /*14850*/  LDSM.16.M88.4 R176, [R176] ;  /* 0x00000000b0b0783b */ /* 0x000ea60000000200 */
[C---:B------:R-:W-:Y:S07]  /*14860*/  HMMA.16816.F32 R108, R172.reuse, R188, R108 ;  /* 0x000000bcac6c723c */ /* 0x040fee000000186c */
[C---:B------:R-:W-:Y:S01]  /*14870*/  IADD3 R188, R239.reuse, 0x1000, RZ ;  /* 0x00001000efbc7810 */ /* 0x040fe20007ffe0ff */
[C---:B------:R-:W-:Y:S05]  /*14880*/  HMMA.16816.F32 R112, R172.reuse, R190, R112 ;  /* 0x000000beac70723c */ /* 0x040fea0000001870 */
[----:B------:R-:W3:Y:S03]  /*14890*/  LDSM.16.M88.4 R188, [R188] ;  /* 0x00000000bcbc783b */ /* 0x000ee60000000200 */
[C---:B------:R-:W-:Y:S08]  /*148a0*/  HMMA.16816.F32 R116, R172.reuse, R204, R116 ;  /* 0x000000ccac74723c */ /* 0x040ff00000001874 */
[C---:B------:R-:W-:Y:S01]  /*148b0*/  HMMA.16816.F32 R120, R172.reuse, R206, R120 ;  /* 0x000000ceac78723c */ /* 0x040fe20000001878 */
[----:B------:R-:W-:Y:S07]  /*148c0*/  LDSM.16.M88.4 R204, [R227] ;  /* 0x00000000e3cc783b */ /* 0x000fee0000000200 */
[C---:B----4-:R-:W-:Y:S07]  /*148d0*/  HMMA.16816.F32 R124, R172.reuse, R180, R124 ;  /* 0x000000b4ac7c723c */ /* 0x050fee000000187c */
[----:B------:R-:W-:Y:S01]  /*148e0*/  IADD3 R180, R239, 0x2000, RZ ;  /* 0x00002000efb47810 */ /* 0x000fe20007ffe0ff */
[----:B------:R-:W-:Y:S01]  /*148f0*/  HMMA.16816.F32 R128, R172, R182, R128 ;  /* 0x000000b6ac80723c */ /* 0x000fe20000001880 */
[----:B------:R-:W4:Y:S05]  /*14900*/  LDSM.16.M88.4 R172, [R0] ;  /* 0x0000000000ac783b */ /* 0x000f2a0000000200 */
[----:B------:R-:W5:Y:S02]  /*14910*/  LDSM.16.M88.4 R180, [R180] ;  /* 0x00000000b4b4783b */ /* 0x000f640000000200 */
[C---:B-1----:R-:W-:Y:S08]  /*14920*/  HMMA.16816.F32 R4, R168.reuse, R184, R4 ;  /* 0x000000b8a804723c */ /* 0x042ff00000001804 */
[C---:B------:R-:W-:Y:S01]  /*14930*/  HMMA.16816.F32 R8, R168.reuse, R186, R8 ;  /* 0x000000baa808723c */ /* 0x040fe20000001808 */
[----:B------:R-:W1:Y:S07]  /*14940*/  LDSM.16.M88.4 R184, [R230] ;  /* 0x00000000e6b8783b */ /* 0x000e6e0000000200 */
[C---:B--2---:R-:W-:Y:S08]  /*14950*/  HMMA.16816.F32 R12, R168.reuse, R176, R12 ;  /* 0x000000b0a80c723c */ /* 0x044ff0000000180c */
[C---:B------:R-:W-:Y:S01]  /*14960*/  HMMA.16816.F32 R16, R168.reuse, R178, R16 ;  /* 0x000000b2a810723c */ /* 0x040fe20000001810 */
[----:B------:R-:W2:Y:S07]  /*14970*/  LDSM.16.M88.4 R176, [R229] ;  /* 0x00000000e5b0783b */ /* 0x000eae0000000200 */
[C---:B---3--:R-:W-:Y:S08]  /*14980*/  HMMA.16816.F32 R20, R168.reuse, R188, R20 ;  /* 0x000000bca814723c */ /* 0x048ff00000001814 */
[C---:B------:R-:W-:Y:S01]  /*14990*/  HMMA.16816.F32 R24, R168.reuse, R190, R24 ;  /* 0x000000bea818723c */ /* 0x040fe20000001818 */
[----:B------:R-:W3:Y:S07]  /*149a0*/  LDSM.16.M88.4 R188, [R228] ;  /* 0x00000000e4bc783b */ /* 0x000eee0000000200 */
[C---:B----4-:R-:W-:Y:S08]  /*149b0*/  HMMA.16816.F32 R28, R168.reuse, R172, R28 ;  /* 0x000000aca81c723c */ /* 0x050ff0000000181c */
[C---:B------:R-:W-:Y:S01]  /*149c0*/  HMMA.16816.F32 R32, R168.reuse, R174, R32 ;  /* 0x000000aea820723c */ /* 0x040fe20000001820 */
[----:B------:R-:W4:Y:S07]  /*149d0*/  LDSM.16.M88.4 R172, [R226] ;  /* 0x00000000e2ac783b */ /* 0x000f2e0000000200 */
        /* <DEDUP_REMOVED lines=20> */
[----:B------:R-:W2:Y:S07]  /*14b20*/  LDSM.16.M88.4 R188, [R238] ;  /* 0x00000000eebc783b */ /* 0x000eae0000000200 */
[C---:B------:R-:W-:Y:S08]  /*14b30*/  HMMA.16816.F32 R92, R168.reuse, R204, R92 ;  /* 0x000000cca85c723c */ /* 0x040ff0000000185c */
[C---:B------:R-:W-:Y:S01]  /*14b40*/  HMMA.16816.F32 R96, R168.reuse, R206, R96 ;  /* 0x000000cea860723c */ /* 0x040fe20000001860 */
[----:B------:R-:W-:Y:S07]  /*14b50*/  LDSM.16.M88.4 R204, [R166+0x5000] ;  /* 0x00500000a6cc783b */ /* 0x000fee0000000200 */
[C---:B----4-:R-:W-:Y:S08]  /*14b60*/  HMMA.16816.F32 R100, R168.reuse, R172, R100 ;  /* 0x000000aca864723c */ /* 0x050ff00000001864 */
        /* <DEDUP_REMOVED lines=12> */
[C---:B--2---:R-:W-:Y:S08]  /*14c30*/  HMMA.16816.F32 R4, R188.reuse, R192, R4 ;  /* 0x000000c0bc04723c */ /* 0x044ff00000001804 */
[C---:B------:R-:W-:Y:S01]  /*14c40*/  HMMA.16816.F32 R8, R188.reuse, R194, R8 ;  /* 0x000000c2bc08723c */ /* 0x040fe20000001808 */
[----:B------:R-:W2:Y:S07]  /*14c50*/  LDSM.16.M88.4 R192, [R166+0x3800] ;  /* 0x00380000a6c0783b */ /* 0x000eae0000000200 */
[C---:B------:R-:W-:Y:S08]  /*14c60*/  HMMA.16816.F32 R12, R188.reuse, R196, R12 ;  /* 0x000000c4bc0c723c */ /* 0x040ff0000000180c */
[C---:B------:R-:W-:Y:S01]  /*14c70*/  HMMA.16816.F32 R16, R188.reuse, R198, R16 ;  /* 0x000000c6bc10723c */ /* 0x040fe20000001810 */
[----:B------:R-:W2:Y:S07]  /*14c80*/  LDSM.16.M88.4 R196, [R166+0x4800] ;  /* 0x00480000a6c4783b */ /* 0x000eae0000000200 */
[C---:B---3--:R-:W-:Y:S08]  /*14c90*/  HMMA.16816.F32 R20, R188.reuse, R172, R20 ;  /* 0x000000acbc14723c */ /* 0x048ff00000001814 */
[C---:B------:R-:W-:Y:S01]  /*14ca0*/  HMMA.16816.F32 R24, R188.reuse, R174, R24 ;  /* 0x000000aebc18723c */ /* 0x040fe20000001818 */
[----:B------:R-:W3:Y:S07]  /*14cb0*/  LDSM.16.M88.4 R172, [R166+0x5800] ;  /* 0x00580000a6ac783b */ /* 0x000eee0000000200 */
[C---:B-1----:R-:W-:Y:S07]  /*14cc0*/  HMMA.16816.F32 R28, R188.reuse, R176, R28 ;  /* 0x000000b0bc1c723c */ /* 0x042fee000000181c */
[----:B------:R-:W-:Y:S01]  /*14cd0*/  IMAD.MOV.U32 R176, RZ, RZ, R220 ;  /* 0x000000ffffb07224 */ /* 0x000fe200078e00dc */
[C---:B------:R-:W-:Y:S04]  /*14ce0*/  HMMA.16816.F32 R32, R188.reuse, R178, R32 ;  /* 0x000000b2bc20723c */ /* 0x040fe80000001820 */
[----:B------:R-:W-:Y:S02]  /*14cf0*/  IMAD.MOV.U32 R177, RZ, RZ, R221 ;  /* 0x000000ffffb17224 */ /* 0x000fe400078e00dd */
[----:B------:R-:W1:Y:S01]  /*14d00*/  LDSM.16.M88.4 R220, [R166+0x7800] ;  /* 0x00780000a6dc783b */ /* 0x000e620000000200 */
[----:B------:R-:W-:Y:S01]  /*14d10*/  IMAD.MOV.U32 R178, RZ, RZ, R176 ;  /* 0x000000ffffb27224 */ /* 0x000fe200078e00b0 */
[C---:B----4-:R-:W-:Y:S01]  /*14d20*/  HMMA.16816.F32 R36, R188.reuse, R168, R36 ;  /* 0x000000a8bc24723c */ /* 0x050fe20000001824 */
[----:B------:R-:W-:Y:S04]  /*14d30*/  DEPBAR.LE SB0, 0x0 ;  /* 0x000080000000791a */ /* 0x000fe80000000000 */
[----:B------:R-:W-:Y:S01]  /*14d40*/  BAR.SYNC.DEFER_BLOCKING 0x0 ;  /* 0x0000000000007b1d */ /* 0x000fe20000010000 */
[----:B------:R-:W-:Y:S01]  /*14d50*/  MOV R179, R177 ;  /* 0x000000b100b37202 */ /* 0x000fe20000000f00 */
[----:B------:R-:W-:Y:S01]  /*14d60*/  IMAD.MOV.U32 R177, RZ, RZ, R178 ;  /* 0x000000ffffb17224 */ /* 0x000fe200078e00b2 */
[C---:B------:R-:W-:Y:S05]  /*14d70*/  HMMA.16816.F32 R40, R188.reuse, R170, R40 ;  /* 0x000000aabc28723c */ /* 0x040fea0000001828 */
[----:B------:R-:W-:Y:S03]  /*14d80*/  IMAD.MOV.U32 R176, RZ, RZ, R179 ;  /* 0x000000ffffb07224 */ /* 0x000fe600078e00b3 */
[C---:B------:R-:W-:Y:S08]  /*14d90*/  HMMA.16816.F32 R44, R188.reuse, R180, R44 ;  /* 0x000000b4bc2c723c */ /* 0x040ff0000000182c */
[C---:B------:R-:W-:Y:S08]  /*14da0*/  HMMA.16816.F32 R48, R188.reuse, R182, R48 ;  /* 0x000000b6bc30723c */ /* 0x040ff00000001830 */
[C---:B-----5:R-:W-:Y:S08]  /*14db0*/  HMMA.16816.F32 R52, R188.reuse, R184, R52 ;  /* 0x000000b8bc34723c */ /* 0x060ff00000001834 */
        /* <DEDUP_REMOVED lines=9> */
[C---:B---3--:R-:W-:Y:S08]  /*14e50*/  HMMA.16816.F32 R92, R188.reuse, R172, R92 ;  /* 0x000000acbc5c723c */ /* 0x048ff0000000185c */
        /* <DEDUP_REMOVED lines=97> */
[C---:B------:R-:W-:Y:S04]  /*15470*/  IMAD.WIDE.U32 R168, R165.reuse, c[0x0][0x180], R168 ;  /* 0x00006000a5a87a25 */ /* 0x040fe800078e00a8 */
[----:B------:R-:W-:Y:S04]  /*15480*/  IMAD R0, R0, c[0x0][0x180], RZ ;  /* 0x0000600000007a24 */ /* 0x000fe800078e02ff */
[----:B------:R-:W-:Y:S02]  /*15490*/  IMAD R165, R165, c[0x0][0x184], R0 ;  /* 0x00006100a5a57a24 */ /* 0x000fe400078e0200 */
[----:B------:R-:W-:Y:S03]  /*154a0*/  IMAD.MOV.U32 R0, RZ, RZ, R168 ;  /* 0x000000ffff007224 */ /* 0x000fe600078e00a8 */
[----:B------:R-:W-:Y:S02]  /*154b0*/  IADD3 R165, R169, R165, RZ ;  /* 0x000000a5a9a57210 */ /* 0x000fe40007ffe0ff */
.L_x_1542:
        /* <DEDUP_REMOVED lines=28> */
[--C-:B------:R-:W-:Y:S01]  /*15680*/  @!P0 IMAD.MOV.U32 R187, RZ, RZ, R165.reuse ;  /* 0x000000ffffbb8224 */ /* 0x100fe200078e00a5 */
[CC--:B------:R-:W-:Y:S01]  /*15690*/  @!P0 LEA.HI.X R169, R173.reuse, R165.reuse, R2, 0x5, P3 ;  /* 0x000000a5ada98211 */ /* 0x0c0fe200018f2c02 */
[--C-:B------:R-:W-:Y:S01]  /*156a0*/  @!P0 IMAD.MOV.U32 R184, RZ, RZ, R0.reuse ;  /* 0x000000ffffb88224 */ /* 0x100fe200078e0000 */
[-C--:B------:R-:W-:Y:S01]  /*156b0*/  @!P0 LEA R202, P3, R168, R250.reuse, 0x1 ;  /* 0x000000faa8ca8211 */ /* 0x080fe200078608ff */
[----:B------:R-:W-:Y:S01]  /*156c0*/  @!P0 IMAD.MOV.U32 R182, RZ, RZ, R0 ;  /* 0x000000ffffb68224 */ /* 0x000fe200078e0000 */
[C---:B------:R-:W-:Y:S01]  /*156d0*/  @!P0 LEA.HI.X R171, R173.reuse, R165, R2, 0x6, P2 ;  /* 0x000000a5adab8211 */ /* 0x040fe200010f3402 */
[--C-:B------:R-:W-:Y:S01]  /*156e0*/  @!P0 IMAD.MOV.U32 R183, RZ, RZ, R165.reuse ;  /* 0x000000ffffb78224 */ /* 0x100fe200078e00a5 */
[CC--:B------:R-:W-:Y:S01]  /*156f0*/  @!P0 LEA R200, P2, R170.reuse, R250.reuse, 0x1 ;  /* 0x000000faaac88211 */ /* 0x0c0fe200078408ff */
[----:B------:R-:W-:Y:S01]  /*15700*/  @!P0 IMAD.MOV.U32 R181, RZ, RZ, R165 ;  /* 0x000000ffffb58224 */ /* 0x000fe200078e00a5 */
        /* <DEDUP_REMOVED lines=19> */
[-C--:B------:R-:W-:Y:S01]  /*15840*/  @!P0 LEA R198, P1, R172, R250.reuse, 0x1 ;  /* 0x000000faacc68211 */ /* 0x080fe200078208ff */
        /* <DEDUP_REMOVED lines=24> */
[-C--:B------:R-:W-:Y:S01]  /*159d0*/  @!P0 LEA R196, P3, R192, R250.reuse, 0x1 ;  /* 0x000000fac0c48211 */ /* 0x080fe200078608ff */
[----:B------:R-:W-:Y:S01]  /*159e0*/  @!P0 IMAD R168, R2, 0x70, RZ ;  /* 0x0000007002a88824 */ /* 0x000fe200078e02ff */
[----:B------:R-:W-:Y:S01]  /*159f0*/  @!P0 IADD3 R170, R0, R195, RZ ;  /* 0x000000c300aa8210 */ /* 0x000fe20007ffe0ff */
[----:B------:R-:W-:Y:S01]  /*15a00*/  @!PT LDS RZ, [RZ] ;  /* 0x00000000fffff984 */ /* 0x000fe20000000800 */
[----:B------:R-:W-:Y:S01]  /*15a10*/  @!PT LDS RZ, [RZ] ;  /* 0x00000000fffff984 */ /* 0x000fe20000000800 */
[----:B------:R-:W-:Y:S01]  /*15a20*/  @!PT LDS RZ, [RZ] ;  /* 0x00000000fffff984 */ /* 0x000fe20000000800 */
[----:B------:R1:W-:Y:S01]  /*15a30*/  @!P0 LDGSTS.E.BYPASS.LTC128B.128 [R243+0x3800], [R206.64] ;  /* 0x03800000cef38fae */ /* 0x0003e2000b901d54 */
[----:B------:R-:W-:Y:S02]  /*15a40*/  @!P0 IMAD R0, R2, 0xa0, RZ ;  /* 0x000000a002008824 */ /* 0x000fe400078e02ff */
[-C--:B------:R-:W-:Y:S01]  /*15a50*/  @!P0 LEA.HI.X R175, R194, R249.reuse, R170, 0x1, P1 ;  /* 0x000000f9c2af8211 */ /* 0x080fe200008f0caa */
        /* <DEDUP_REMOVED lines=8> */
[-C--:B------:R-:W-:Y:S02]  /*15ae0*/  @!P0 LEA.HI.X R195, R190, R249.reuse, R169, 0x1, P2 ;  /* 0x000000f9bec38211 */ /* 0x080fe400010f0ca9 */
[----:B------:R-:W-:Y:S01]  /*15af0*/  @!P0 LEA.HI.X R197, R192, R249, R168, 0x1, P3 ;  /* 0x000000f9c0c58211 */ /* 0x000fe200018f0ca8 */
        /* <DEDUP_REMOVED lines=8> */
[----:B------:R-:W-:Y:S01]  /*15b80*/  @!P0 IADD3 R165, R0, R189, RZ ;  /* 0x000000bd00a58210 */ /* 0x000fe20007ffe0ff */
[----:B------:R-:W-:Y:S01]  /*15b90*/  @!P0 IMAD R0, R2, 0xb0, RZ ;  /* 0x000000b002008824 */ /* 0x000fe200078e02ff */
[----:B------:R-:W-:Y:S01]  /*15ba0*/  @!P0 IADD3 R168, R168, R183, RZ ;  /* 0x000000b7a8a88210 */ /* 0x000fe20007ffe0ff */
        /* <DEDUP_REMOVED lines=10> */
[-C--:B------:R-:W-:Y:S01]  /*15c50*/  @!P0 LEA.HI.X R189, R186, R249.reuse, R169, 0x1, P1 ;  /* 0x000000f9babd8211 */ /* 0x080fe200008f0ca9 */
[----:B------:R1:W-:Y:S01]  /*15c60*/  @P0 STS.128 [R243+0x5800], RZ ;  /* 0x005800fff3000388 */ /* 0x0003e20000000c00 */
[-C--:B------:R-:W-:Y:S01]  /*15c70*/  @!P0 LEA R186, P2, R180, R250.reuse, 0x1 ;  /* 0x000000fab4ba8211 */ /* 0x080fe200078408ff */
[----:B------:R-:W-:Y:S01]  /*15c80*/  @!P0 IMAD.IADD R165, R165, 0x1, R185 ;  /* 0x00000001a5a58824 */ /* 0x000fe200078e02b9 */
[----:B------:R-:W-:Y:S01]  /*15c90*/  @!P0 LEA R210, P1, R178, R250, 0x1 ;  /* 0x000000fab2d28211 */ /* 0x000fe200078208ff */
[----:B------:R-:W-:Y:S01]  /*15ca0*/  @!PT LDS RZ, [RZ] ;  /* 0x00000000fffff984 */ /* 0x000fe20000000800 */
[----:B------:R-:W-:Y:S01]  /*15cb0*/  @!PT LDS RZ, [RZ] ;  /* 0x00000000fffff984 */ /* 0x000fe20000000800 */
[----:B------:R-:W-:Y:S01]  /*15cc0*/  @!PT LDS RZ, [RZ] ;  /* 0x00000000fffff984 */ /* 0x000fe20000000800 */
[----:B------:R1:W-:Y:S01]  /*15cd0*/  @!P0 LDGSTS.E.BYPASS.LTC128B.128 [R243+0x5800], [R196.64] ;  /* 0x05800000c4f38fae */ /* 0x0003e2000b901d54 */
[C---:B------:R-:W-:Y:S01]  /*15ce0*/  @!P0 IMAD R0, R2.reuse, 0xe0, RZ ;  /* 0x000000e002008824 */ /* 0x040fe200078e02ff */
[----:B------:R-:W-:Y:S01]  /*15cf0*/  MOV R250, R204 ;  /* 0x000000cc00fa7202 */ /* 0x000fe20000000f00 */
[----:B------:R-:W-:Y:S01]  /*15d00*/  @!P0 IMAD R2, R2, 0xf0, RZ ;  /* 0x000000f002028824 */ /* 0x000fe200078e02ff */
[----:B------:R1:W-:Y:S01]  /*15d10*/  @P0 STS.128 [R243+0x6000], RZ ;  /* 0x006000fff3000388 */ /* 0x0003e20000000c00 */
[-C--:B------:R-:W-:Y:S01]  /*15d20*/  @!P0 LEA.HI.X R193, R184, R249.reuse, R165, 0x1, P4 ;  /* 0x000000f9b8c18211 */ /* 0x080fe200020f0ca5 */
[----:B------:R-:W-:Y:S02]  /*15d30*/  @!P0 IMAD.IADD R0, R0, 0x1, R181 ;  /* 0x0000000100008824 */ /* 0x000fe400078e02b5 */
[----:B------:R-:W-:Y:S01]  /*15d40*/  @!PT LDS RZ, [RZ] ;  /* 0x00000000fffff984 */ /* 0x000fe20000000800 */
[----:B------:R-:W-:Y:S01]  /*15d50*/  @!PT LDS RZ, [RZ] ;  /* 0x00000000fffff984 */ /* 0x000fe20000000800 */
[----:B------:R-:W-:Y:S01]  /*15d60*/  @!PT LDS RZ, [RZ] ;  /* 0x00000000fffff984 */ /* 0x000fe20000000800 */
[----:B------:R1:W-:Y:S01]  /*15d70*/  @!P0 LDGSTS.E.BYPASS.LTC128B.128 [R243+0x6000], [R172.64] ;  /* 0x06000000acf38fae */ /* 0x0003e2000b901d54 */
[----:B------:R-:W-:Y:S02]  /*15d80*/  @!P0 IMAD.IADD R2, R2, 0x1, R179 ;  /* 0x0000000102028824 */ /* 0x000fe400078e02b3 */
[-C--:B------:R-:W-:Y:S01]  /*15d90*/  @!P0 LEA.HI.X R187, R180, R249.reuse, R0, 0x1, P2 ;  /* 0x000000f9b4bb8211 */ /* 0x080fe200010f0c00 */
[----:B------:R1:W-:Y:S02]  /*15da0*/  @P0 STS.128 [R243+0x6800], RZ ;  /* 0x006800fff3000388 */ /* 0x0003e40000000c00 */
[----:B------:R-:W-:Y:S01]  /*15db0*/  @!P0 LEA.HI.X R211, R178, R249, R2, 0x1, P1 ;  /* 0x000000f9b2d38211 */ /* 0x000fe200008f0c02 */
[----:B------:R-:W-:Y:S01]  /*15dc0*/  IMAD.MOV.U32 R249, RZ, RZ, R205 ;  /* 0x000000fffff97224 */ /* 0x000fe200078e00cd */
        /* <DEDUP_REMOVED lines=35> */
.L_x_1541:
[----:B------:R-:W-:Y:S01]  /*16000*/  FMNMX.FTZ R168, R4, R164, !PT ;  /* 0x000000a404a87209 */ /* 0x000fe20007810000 */
[----:B-1----:R-:W-:Y:S01]  /*16010*/  LDSM.16.MT88.4 R172, [R234+0xa000] ;  /* 0x00a00000eaac783b */ /* 0x002fe20000004200 */
[----:B------:R-:W-:Y:S01]  /*16020*/  FMNMX.FTZ R0, R6, R3, !PT ;  /* 0x0000000306007209 */ /* 0x000fe20007810000 */
[----:B------:R-:W-:Y:S01]  /*16030*/  UISETP.GT.AND UP0, UPT, UR15, UR7, UPT ;  /* 0x000000070f00728c */ /* 0x000fe2000bf04270 */
        /* <DEDUP_REMOVED lines=128> */
[----:B------:R-:W-:Y:S08]  /*16840*/  SHFL.BFLY PT, R2, R168, 0x2, 0x1f ;  /* 0x0c401f00a8027f89 */ /* 0x000ff000000e0000 */
[----:B------:R-:W1:Y:S02]  /*16850*/  SHFL.BFLY PT, R165, R0, 0x2, 0x1f ;  /* 0x0c401f0000a57f89 */ /* 0x000e6400000e0000 */
[----:B-1----:R-:W-:Y:S02]  /*16860*/  FMNMX.FTZ R165, R0, R165, !PT ;  /* 0x000000a500a57209 */ /* 0x002fe40007810000 */
[----:B------:R-:W-:Y:S04]  /*16870*/  FMNMX.FTZ R168, R168, R2, !PT ;  /* 0x00000002a8a87209 */ /* 0x000fe80007810000 */
[----:B------:R-:W1:Y:S08]  /*16880*/  SHFL.BFLY PT, R0, R165, 0x1, 0x1f ;  /* 0x0c201f00a5007f89 */ /* 0x000e7000000e0000 */
[----:B------:R-:W2:Y:S01]  /*16890*/  SHFL.BFLY PT, R2, R168, 0x1, 0x1f ;  /* 0x0c201f00a8027f89 */ /* 0x000ea200000e0000 */
[----:B-1----:R-:W-:Y:S05]  /*168a0*/  FMNMX.FTZ R0, R165, R0, !PT ;  /* 0x00000000a5007209 */ /* 0x002fea0007810000 */
[C---:B------:R-:W-:Y:S02]  /*168b0*/  FMUL.FTZ R165, R0.reuse, c[0x0][0x23c] ;  /* 0x00008f0000a57a20 */ /* 0x040fe40000410000 */
[----:B------:R-:W-:Y:S01]  /*168c0*/  FADD.FTZ R3, -R0, R3 ;  /* 0x0000000300037221 */ /* 0x000fe20000010100 */
[----:B--2---:R-:W-:Y:S02]  /*168d0*/  FMNMX.FTZ R2, R168, R2, !PT ;  /* 0x00000002a8027209 */ /* 0x004fe40007810000 */
[----:B------:R-:W1:Y:S01]  /*168e0*/  LDSM.16.MT88.4 R168, [R237+0xa000] ;  /* 0x00a00000eda8783b */ /* 0x000e620000004200 */
[----:B------:R-:W-:Y:S01]  /*168f0*/  FMUL.FTZ R3, R3, c[0x0][0x23c] ;  /* 0x00008f0003037a20 */ /* 0x000fe20000410000 */
[C---:B------:R-:W-:Y:S01]  /*16900*/  FSETP.NEU.FTZ.AND P0, PT, R2.reuse, -INF , PT ;  /* 0xff8000000200780b */ /* 0x040fe20003f1d000 */
[C---:B------:R-:W-:Y:S02]  /*16910*/  FMUL.FTZ R178, R2.reuse, c[0x0][0x23c] ;  /* 0x00008f0002b27a20 */ /* 0x040fe40000410000 */
[----:B------:R-:W-:Y:S02]  /*16920*/  FADD.FTZ R164, -R2, R164 ;  /* 0x000000a402a47221 */ /* 0x000fe40000010100 */
[----:B------:R-:W2:Y:S01]  /*16930*/  MUFU.EX2 R3, R3 ;  /* 0x0000000300037308 */ /* 0x000ea20000000800 */
[----:B------:R-:W-:Y:S01]  /*16940*/  FSEL R178, R178, RZ, P0 ;  /* 0x000000ffb2b27208 */ /* 0x000fe20000000000 */
[----:B------:R-:W-:Y:S01]  /*16950*/  FMUL.FTZ R164, R164, c[0x0][0x23c] ;  /* 0x00008f00a4a47a20 */ /* 0x000fe20000410000 */
[----:B------:R-:W-:Y:S03]  /*16960*/  FSETP.NEU.FTZ.AND P0, PT, R0, -INF , PT ;  /* 0xff8000000000780b */ /* 0x000fe60003f1d000 */
[--C-:B------:R-:W-:Y:S01]  /*16970*/  FFMA.FTZ R190, R24, c[0x0][0x23c], -R178.reuse ;  /* 0x00008f0018be7a23 */ /* 0x100fe200000108b2 */
[----:B------:R-:W-:Y:S01]  /*16980*/  FSEL R165, R165, RZ, P0 ;  /* 0x000000ffa5a57208 */ /* 0x000fe20000000000 */
[--C-:B------:R-:W-:Y:S01]  /*16990*/  FFMA.FTZ R192, R25, c[0x0][0x23c], -R178.reuse ;  /* 0x00008f0019c07a23 */ /* 0x100fe200000108b2 */
[----:B------:R-:W-:Y:S01]  /*169a0*/  PLOP3.LUT P0, PT, PT, PT, UP0, 0x80, 0x0 ;  /* 0x000000000000781c */ /* 0x000fe20003f0f008 */
[----:B------:R-:W3:Y:S01]  /*169b0*/  MUFU.EX2 R164, R164 ;  /* 0x000000a400a47308 */ /* 0x000ee20000000800 */
[--C-:B------:R-:W-:Y:S02]  /*169c0*/  FFMA.FTZ R182, R8, c[0x0][0x23c], -R178.reuse ;  /* 0x00008f0008b67a23 */ /* 0x100fe400000108b2 */
[--C-:B------:R-:W-:Y:S02]  /*169d0*/  FFMA.FTZ R193, R26, c[0x0][0x23c], -R165.reuse ;  /* 0x00008f001ac17a23 */ /* 0x100fe400000108a5 */
[--C-:B------:R-:W-:Y:S02]  /*169e0*/  FFMA.FTZ R34, R34, c[0x0][0x23c], -R165.reuse ;  /* 0x00008f0022227a23 */ /* 0x100fe400000108a5 */
[--C-:B------:R-:W-:Y:S02]  /*169f0*/  FFMA.FTZ R184, R9, c[0x0][0x23c], -R178.reuse ;  /* 0x00008f0009b87a23 */ /* 0x100fe400000108b2 */
[--C-:B------:R-:W-:Y:S01]  /*16a00*/  FFMA.FTZ R185, R10, c[0x0][0x23c], -R165.reuse ;  /* 0x00008f000ab97a23 */ /* 0x100fe200000108a5 */
[----:B------:R-:W-:Y:S01]  /*16a10*/  MUFU.EX2 R182, R182 ;  /* 0x000000b600b67308 */ /* 0x000fe20000000800 */
[--C-:B------:R-:W-:Y:S02]  /*16a20*/  FFMA.FTZ R179, R11, c[0x0][0x23c], -R165.reuse ;  /* 0x00008f000bb37a23 */ /* 0x100fe400000108a5 */
[--C-:B------:R-:W-:Y:S02]  /*16a30*/  FFMA.FTZ R14, R14, c[0x0][0x23c], -R165.reuse ;  /* 0x00008f000e0e7a23 */ /* 0x100fe400000108a5 */
[C---:B--2---:R-:W-:Y:S02]  /*16a40*/  FMUL.FTZ R10, R3.reuse, R158 ;  /* 0x0000009e030a7220 */ /* 0x044fe40000410000 */
[----:B------:R-:W-:Y:S02]  /*16a50*/  FMUL.FTZ R11, R3, R159 ;  /* 0x0000009f030b7220 */ /* 0x000fe40000410000 */
[--C-:B------:R-:W-:Y:S01]  /*16a60*/  FFMA.FTZ R181, R12, c[0x0][0x23c], -R178.reuse ;  /* 0x00008f000cb57a23 */ /* 0x100fe200000108b2 */
[----:B------:R-:W2:Y:S01]  /*16a70*/  MUFU.EX2 R184, R184 ;  /* 0x000000b800b87308 */ /* 0x000ea20000000800 */
[--C-:B------:R-:W-:Y:S02]  /*16a80*/  FFMA.FTZ R183, R13, c[0x0][0x23c], -R178.reuse ;  /* 0x00008f000db77a23 */ /* 0x100fe400000108b2 */
[C---:B------:R-:W-:Y:S02]  /*16a90*/  FMUL.FTZ R134, R3.reuse, R134 ;  /* 0x0000008603867220 */ /* 0x040fe40000410000 */
[C---:B---3--:R-:W-:Y:S02]  /*16aa0*/  FMUL.FTZ R8, R164.reuse, R156 ;  /* 0x0000009ca4087220 */ /* 0x048fe40000410000 */
[C---:B------:R-:W-:Y:S02]  /*16ab0*/  FMUL.FTZ R9, R164.reuse, R157 ;  /* 0x0000009da4097220 */ /* 0x040fe40000410000 */
[----:B------:R-:W3:Y:S01]  /*16ac0*/  LDSM.16.MT88.4 R156, [R233+0xa000] ;  /* 0x00a00000e99c783b */ /* 0x000ee20000004200 */
[----:B------:R-:W-:Y:S01]  /*16ad0*/  MUFU.EX2 R185, R185 ;  /* 0x000000b900b97308 */ /* 0x000fe20000000800 */
[C---:B------:R-:W-:Y:S02]  /*16ae0*/  FMUL.FTZ R12, R164.reuse, R152 ;  /* 0x00000098a40c7220 */ /* 0x040fe40000410000 */
[C---:B------:R-:W-:Y:S02]  /*16af0*/  FMUL.FTZ R13, R164.reuse, R153 ;  /* 0x00000099a40d7220 */ /* 0x040fe40000410000 */
[C---:B------:R-:W-:Y:S02]  /*16b00*/  FMUL.FTZ R132, R164.reuse, R132 ;  /* 0x00000084a4847220 */ /* 0x040fe40000410000 */
[C---:B------:R-:W-:Y:S02]  /*16b10*/  FMUL.FTZ R133, R164.reuse, R133 ;  /* 0x00000085a4857220 */ /* 0x040fe40000410000 */
[C---:B------:R-:W-:Y:S01]  /*16b20*/  FMUL.FTZ R135, R3.reuse, R135 ;  /* 0x0000008703877220 */ /* 0x040fe20000410000 */
[----:B------:R-:W4:Y:S01]  /*16b30*/  MUFU.EX2 R179, R179 ;  /* 0x000000b300b37308 */ /* 0x000f220000000800 */
[C---:B------:R-:W-:Y:S02]  /*16b40*/  FMUL.FTZ R136, R164.reuse, R136 ;  /* 0x00000088a4887220 */ /* 0x040fe40000410000 */
        /* <DEDUP_REMOVED lines=10> */
[----:B------:R-:W-:Y:S01]  /*16bf0*/  MUFU.EX2 R183, R183 ;  /* 0x000000b700b77308 */ /* 0x000fe20000000800 */
[C---:B------:R-:W-:Y:S02]  /*16c00*/  FMUL.FTZ R146, R3.reuse, R146 ;  /* 0x0000009203927220 */ /* 0x040fe40000410000 */
[----:B------:R-:W-:Y:S02]  /*16c10*/  FMUL.FTZ R147, R3, R147 ;  /* 0x0000009303937220 */ /* 0x000fe40000410000 */
[--C-:B------:R-:W-:Y:S02]  /*16c20*/  FFMA.FTZ R186, R4, c[0x0][0x23c], -R178.reuse ;  /* 0x00008f0004ba7a23 */ /* 0x100fe400000108b2 */
[C---:B------:R-:W-:Y:S02]  /*16c30*/  FMUL.FTZ R4, R164.reuse, R160 ;  /* 0x000000a0a4047220 */ /* 0x040fe40000410000 */
[--C-:B------:R-:W-:Y:S01]  /*16c40*/  FFMA.FTZ R187, R5, c[0x0][0x23c], -R178.reuse ;  /* 0x00008f0005bb7a23 */ /* 0x100fe200000108b2 */
[----:B------:R-:W-:Y:S01]  /*16c50*/  MUFU.EX2 R190, R190 ;  /* 0x000000be00be7308 */ /* 0x000fe20000000800 */
[----:B------:R-:W-:Y:S02]  /*16c60*/  FMUL.FTZ R5, R164, R161 ;  /* 0x000000a1a4057220 */ /* 0x000fe40000410000 */
[--C-:B------:R-:W-:Y:S02]  /*16c70*/  FFMA.FTZ R188, R6, c[0x0][0x23c], -R165.reuse ;  /* 0x00008f0006bc7a23 */ /* 0x100fe400000108a5 */
[----:B------:R-:W-:Y:S01]  /*16c80*/  FMUL.FTZ R6, R3, R162 ;  /* 0x000000a203067220 */ /* 0x000fe20000410000 */
[----:B--2---:R-:W-:Y:S01]  /*16c90*/  F2FP.PACK_AB R162, R184, R182 ;  /* 0x000000b6b8a2723e */ /* 0x004fe200000000ff */
[--C-:B------:R-:W-:Y:S02]  /*16ca0*/  FFMA.FTZ R180, R7, c[0x0][0x23c], -R165.reuse ;  /* 0x00008f0007b47a23 */ /* 0x100fe400000108a5 */
[----:B------:R-:W-:Y:S01]  /*16cb0*/  FMUL.FTZ R7, R3, R163 ;  /* 0x000000a303077220 */ /* 0x000fe20000410000 */
[----:B------:R-:W-:Y:S01]  /*16cc0*/  MUFU.EX2 R186, R186 ;  /* 0x000000ba00ba7308 */ /* 0x000fe20000000800 */
[----:B----4-:R-:W-:Y:S01]  /*16cd0*/  F2FP.PACK_AB R163, R179, R185 ;  /* 0x000000b9b3a3723e */ /* 0x010fe200000000ff */
[--C-:B------:R-:W-:Y:S02]  /*16ce0*/  FFMA.FTZ R189, R22, c[0x0][0x23c], -R165.reuse ;  /* 0x00008f0016bd7a23 */ /* 0x100fe400000108a5 */
[--C-:B------:R-:W-:Y:S02]  /*16cf0*/  FFMA.FTZ R191, R23, c[0x0][0x23c], -R165.reuse ;  /* 0x00008f0017bf7a23 */ /* 0x100fe400000108a5 */
[--C-:B------:R-:W-:Y:S02]  /*16d00*/  FFMA.FTZ R40, R40, c[0x0][0x23c], -R178.reuse ;  /* 0x00008f0028287a23 */ /* 0x100fe400000108b2 */
[--C-:B------:R-:W-:Y:S02]  /*16d10*/  FFMA.FTZ R41, R41, c[0x0][0x23c], -R178.reuse ;  /* 0x00008f0029297a23 */ /* 0x100fe400000108b2 */
[----:B------:R-:W2:Y:S01]  /*16d20*/  MUFU.EX2 R187, R187 ;  /* 0x000000bb00bb7308 */ /* 0x000ea20000000800 */
[--C-:B------:R-:W-:Y:S02]  /*16d30*/  FFMA.FTZ R54, R54, c[0x0][0x23c], -R165.reuse ;  /* 0x00008f0036367a23 */ /* 0x100fe400000108a5 */
[--C-:B------:R-:W-:Y:S02]  /*16d40*/  FFMA.FTZ R63, R63, c[0x0][0x23c], -R165.reuse ;  /* 0x00008f003f3f7a23 */ /* 0x100fe400000108a5 */
[--C-:B------:R-:W-:Y:S02]  /*16d50*/  FFMA.FTZ R64, R64, c[0x0][0x23c], -R178.reuse ;  /* 0x00008f0040407a23 */ /* 0x100fe400000108b2 */
[----:B------:R-:W-:Y:S02]  /*16d60*/  FFMA.FTZ R93, R93, c[0x0][0x23c], -R178 ;  /* 0x00008f005d5d7a23 */ /* 0x000fe400000108b2 */
[--C-:B------:R-:W-:Y:S01]  /*16d70*/  FFMA.FTZ R111, R111, c[0x0][0x23c], -R165.reuse ;  /* 0x00008f006f6f7a23 */ /* 0x100fe200000108a5 */
[----:B------:R-:W-:Y:S01]  /*16d80*/  MUFU.EX2 R188, R188 ;  /* 0x000000bc00bc7308 */ /* 0x000fe20000000800 */
[--C-:B------:R-:W-:Y:S09]  /*16d90*/  FFMA.FTZ R118, R118, c[0x0][0x23c], -R165.reuse ;  /* 0x00008f0076767a23 */ /* 0x100ff200000108a5 */
[----:B------:R-:W4:Y:S01]  /*16da0*/  MUFU.EX2 R180, R180 ;  /* 0x000000b400b47308 */ /* 0x000f220000000800 */
[C---:B--2---:R-:W-:Y:S01]  /*16db0*/  F2FP.PACK_AB R160, R187.reuse, R186 ;  /* 0x000000babba0723e */ /* 0x044fe200000000ff */
[----:B------:R-:W-:Y:S04]  /*16dc0*/  FFMA.FTZ R186, R164, R252, R186 ;  /* 0x000000fca4ba7223 */ /* 0x000fe800000100ba */
[----:B------:R-:W-:Y:S04]  /*16dd0*/  FADD.FTZ R186, R187, R186 ;  /* 0x000000babbba7221 */ /* 0x000fe80000010000 */
[----:B------:R-:W-:Y:S01]  /*16de0*/  MUFU.EX2 R189, R189 ;  /* 0x000000bd00bd7308 */ /* 0x000fe20000000800 */
[----:B------:R-:W-:Y:S04]  /*16df0*/  FADD.FTZ R186, R182, R186 ;  /* 0x000000bab6ba7221 */ /* 0x000fe80000010000 */
[----:B------:R-:W-:Y:S05]  /*16e00*/  FADD.FTZ R184, R184, R186 ;  /* 0x000000bab8b87221 */ /* 0x000fea0000010000 */
[----:B------:R-:W-:Y:S01]  /*16e10*/  MUFU.EX2 R191, R191 ;  /* 0x000000bf00bf7308 */ /* 0x000fe20000000800 */
[----:B------:R-:W-:Y:S01]  /*16e20*/  FADD.FTZ R184, R181, R184 ;  /* 0x000000b8b5b87221 */ /* 0x000fe20000010000 */
[C---:B----4-:R-:W-:Y:S01]  /*16e30*/  F2FP.PACK_AB R161, R180.reuse, R188 ;  /* 0x000000bcb4a1723e */ /* 0x050fe200000000ff */
[----:B------:R-:W-:Y:S04]  /*16e40*/  FFMA.FTZ R188, R3, R251, R188 ;  /* 0x000000fb03bc7223 */ /* 0x000fe800000100bc */
[----:B------:R-:W-:Y:S03]  /*16e50*/  FADD.FTZ R188, R180, R188 ;  /* 0x000000bcb4bc7221 */ /* 0x000fe60000010000 */
[----:B------:R-:W-:Y:S01]  /*16e60*/  MUFU.EX2 R192, R192 ;  /* 0x000000c000c07308 */ /* 0x000fe20000000800 */
[C---:B-1----:R-:W-:Y:S05]  /*16e70*/  HMMA.16816.F32 R4, R160.reuse, R168, R4 ;  /* 0x000000a8a004723c */ /* 0x042fea0000001804 */
[----:B------:R-:W-:Y:S02]  /*16e80*/  FADD.FTZ R185, R185, R188 ;  /* 0x000000bcb9b97221 */ /* 0x000fe40000010000 */
[----:B------:R-:W-:Y:S01]  /*16e90*/  FFMA.FTZ R169, R15, c[0x0][0x23c], -R165 ;  /* 0x00008f000fa97a23 */ /* 0x000fe200000108a5 */
[C---:B------:R-:W-:Y:S01]  /*16ea0*/  HMMA.16816.F32 R8, R160.reuse, R170, R8 ;  /* 0x000000aaa008723c */ /* 0x040fe20000001808 */
[----:B------:R1:W-:Y:S03]  /*16eb0*/  MUFU.EX2 R168, R14 ;  /* 0x0000000e00a87308 */ /* 0x0003e60000000800 */
[----:B------:R-:W-:Y:S02]  /*16ec0*/  FMUL.FTZ R15, R3, R155 ;  /* 0x0000009b030f7220 */ /* 0x000fe40000410000 */
[----:B------:R-:W-:Y:S02]  /*16ed0*/  FADD.FTZ R185, R179, R185 ;  /* 0x000000b9b3b97221 */ /* 0x000fe40000010000 */
[--C-:B------:R-:W-:Y:S03]  /*16ee0*/  FFMA.FTZ R170, R16, c[0x0][0x23c], -R178.reuse ;  /* 0x00008f0010aa7a23 */ /* 0x100fe600000108b2 */
[----:B------:R-:W2:Y:S01]  /*16ef0*/  MUFU.EX2 R169, R169 ;  /* 0x000000a900a97308 */ /* 0x000ea20000000800 */
[C---:B------:R-:W-:Y:S02]  /*16f00*/  FMUL.FTZ R16, R164.reuse, R148 ;  /* 0x00000094a4107220 */ /* 0x040fe40000410000 */
[--C-:B------:R-:W-:Y:S02]  /*16f10*/  FFMA.FTZ R171, R17, c[0x0][0x23c], -R178.reuse ;  /* 0x00008f0011ab7a23 */ /* 0x100fe400000108b2 */
[----:B------:R-:W-:Y:S01]  /*16f20*/  FMUL.FTZ R17, R164, R149 ;  /* 0x00000095a4117220 */ /* 0x000fe20000410000 */
[----:B------:R-:W-:Y:S04]  /*16f30*/  MOV R164, R2 ;  /* 0x0000000200a47202 */ /* 0x000fe80000000f00 */
[----:B------:R-:W-:Y:S01]  /*16f40*/  MUFU.EX2 R170, R170 ;  /* 0x000000aa00aa7308 */ /* 0x000fe20000000800 */
[C---:B-1----:R-:W-:Y:S02]  /*16f50*/  FMUL.FTZ R14, R3.reuse, R154 ;  /* 0x0000009a030e7220 */ /* 0x042fe40000410000 */
[----:B------:R-:W1:Y:S07]  /*16f60*/  LDSM.16.MT88.4 R152, [R232+0xa000] ;  /* 0x00a00000e898783b */ /* 0x000e6e0000004200 */
[----:B------:R-:W4:Y:S01]  /*16f70*/  MUFU.EX2 R171, R171 ;  /* 0x000000ab00ab7308 */ /* 0x000f220000000800 */
[C---:B------:R-:W-:Y:S07]  /*16f80*/  HMMA.16816.F32 R12, R160.reuse, R172, R12 ;  /* 0x000000aca00c723c */ /* 0x040fee000000180c */
[--C-:B------:R-:W-:Y:S01]  /*16f90*/  FFMA.FTZ R172, R18, c[0x0][0x23c], -R165.reuse ;  /* 0x00008f0012ac7a23 */ /* 0x100fe200000108a5 */
[C---:B------:R-:W-:Y:S01]  /*16fa0*/  HMMA.16816.F32 R132, R160.reuse, R174, R132 ;  /* 0x000000aea084723c */ /* 0x040fe20000001884 */
[----:B------:R-:W-:Y:S03]  /*16fb0*/  MUFU.EX2 R193, R193 ;  /* 0x000000c100c17308 */ /* 0x000fe60000000800 */
[----:B------:R-:W-:Y:S02]  /*16fc0*/  FMUL.FTZ R18, R3, R150 ;  /* 0x0000009603127220 */ /* 0x000fe40000410000 */
[----:B------:R-:W-:Y:S02]  /*16fd0*/  FFMA.FTZ R173, R19, c[0x0][0x23c], -R165 ;  /* 0x00008f0013ad7a23 */ /* 0x000fe400000108a5 */
[----:B------:R-:W-:Y:S01]  /*16fe0*/  FMUL.FTZ R19, R3, R151 ;  /* 0x0000009703137220 */ /* 0x000fe20000410000 */
[C---:B---3--:R-:W-:Y:S01]  /*16ff0*/  HMMA.16816.F32 R136, R160.reuse, R156, R136 ;  /* 0x0000009ca088723c */ /* 0x048fe20000001888 */
[----:B------:R-:W3:Y:S01]  /*17000*/  LDSM.16.MT88.4 R148, [R237+0xa800] ;  /* 0x00a80000ed94783b */ /* 0x000ee20000004200 */
[----:B------:R-:W-:Y:S01]  /*17010*/  MUFU.EX2 R172, R172 ;  /* 0x000000ac00ac7308 */ /* 0x000fe20000000800 */
[--C-:B------:R-:W-:Y:S01]  /*17020*/  FFMA.FTZ R174, R20, c[0x0][0x23c], -R178.reuse ;  /* 0x00008f0014ae7a23 */ /* 0x100fe200000108b2 */
[----:B------:R-:W-:Y:S01]  /*17030*/  F2FP.PACK_AB R20, R183, R181 ;  /* 0x000000b5b714723e */ /* 0x000fe200000000ff */
[----:B------:R-:W-:Y:S01]  /*17040*/  FFMA.FTZ R175, R21, c[0x0][0x23c], -R178 ;  /* 0x00008f0015af7a23 */ /* 0x000fe200000108b2 */
[----:B--2---:R-:W-:Y:S01]  /*17050*/  F2FP.PACK_AB R21, R169, R168 ;  /* 0x000000a8a915723e */ /* 0x004fe200000000ff */
[----:B------:R-:W-:Y:S01]  /*17060*/  FADD.FTZ R183, R183, R184 ;  /* 0x000000b8b7b77221 */ /* 0x000fe20000010000 */
[C---:B------:R-:W-:Y:S01]  /*17070*/  HMMA.16816.F32 R16, R160.reuse, R158, R16 ;  /* 0x0000009ea010723c */ /* 0x040fe20000001810 */
[----:B------:R-:W2:Y:S03]  /*17080*/  LDSM.16.MT88.4 R156, [R234+0xa800] ;  /* 0x00a80000ea9c783b */ /* 0x000ea60000004200 */
[----:B------:R-:W5:Y:S01]  /*17090*/  MUFU.EX2 R173, R173 ;  /* 0x000000ad00ad7308 */ /* 0x000f620000000800 */
[C---:B----4-:R-:W-:Y:S01]  /*170a0*/  F2FP.PACK_AB R22, R171.reuse, R170 ;  /* 0x000000aaab16723e */ /* 0x050fe200000000ff */
[----:B------:R-:W-:Y:S02]  /*170b0*/  FADD.FTZ R183, R170, R183 ;  /* 0x000000b7aab77221 */ /* 0x000fe40000010000 */
[----:B------:R-:W-:Y:S01]  /*170c0*/  FADD.FTZ R168, R168, R185 ;  /* 0x000000b9a8a87221 */ /* 0x000fe20000010000 */
[C---:B-1----:R-:W-:Y:S03]  /*170d0*/  HMMA.16816.F32 R140, R160.reuse, R152, R140 ;  /* 0x00000098a08c723c */ /* 0x042fe6000000188c */
[----:B------:R-:W-:Y:S02]  /*170e0*/  FADD.FTZ R171, R171, R183 ;  /* 0x000000b7abab7221 */ /* 0x000fe40000010000 */
[----:B------:R-:W1:Y:S01]  /*170f0*/  MUFU.EX2 R174, R174 ;  /* 0x000000ae00ae7308 */ /* 0x000e620000000800 */
[----:B------:R-:W-:Y:S02]  /*17100*/  FADD.FTZ R168, R169, R168 ;  /* 0x000000a8a9a87221 */ /* 0x000fe40000010000 */
[----:B------:R-:W-:Y:S01]  /*17110*/  HMMA.16816.F32 R144, R160, R154, R144 ;  /* 0x0000009aa090723c */ /* 0x000fe20000001890 */
[----:B------:R-:W4:Y:S06]  /*17120*/  LDSM.16.MT88.4 R152, [R233+0xa800] ;  /* 0x00a80000e998783b */ /* 0x000f2c0000004200 */
[----:B------:R-:W-:Y:S02]  /*17130*/  MUFU.EX2 R175, R175 ;  /* 0x000000af00af7308 */ /* 0x000fe40000000800 */
[----:B------:R-:W4:Y:S03]  /*17140*/  LDSM.16.MT88.4 R160, [R232+0xa800] ;  /* 0x00a80000e8a0783b */ /* 0x000f260000004200 */
[C---:B-----5:R-:W-:Y:S01]  /*17150*/  F2FP.PACK_AB R23, R173.reuse, R172 ;  /* 0x000000acad17723e */ /* 0x060fe200000000ff */
[----:B------:R-:W-:Y:S04]  /*17160*/  FADD.FTZ R172, R172, R168 ;  /* 0x000000a8acac7221 */ /* 0x000fe80000010000 */
[----:B------:R-:W-:Y:S01]  /*17170*/  MUFU.EX2 R40, R40 ;  /* 0x0000002800287308 */ /* 0x000fe20000000800 */
[----:B------:R-:W-:Y:S01]  /*17180*/  FADD.FTZ R172, R173, R172 ;  /* 0x000000acadac7221 */ /* 0x000fe20000010000 */
[C---:B---3--:R-:W-:Y:S05]  /*17190*/  HMMA.16816.F32 R4, R20.reuse, R148, R4 ;  /* 0x000000941404723c */ /* 0x048fea0000001804 */
[----:B-1----:R-:W-:Y:S03]  /*171a0*/  FADD.FTZ R171, R174, R171 ;  /* 0x000000abaeab7221 */ /* 0x002fe60000010000 */
[----:B------:R-:W-:Y:S01]  /*171b0*/  MUFU.EX2 R41, R41 ;  /* 0x0000002900297308 */ /* 0x000fe20000000800 */
[C---:B------:R-:W-:Y:S01]  /*171c0*/  HMMA.16816.F32 R8, R20.reuse, R150, R8 ;  /* 0x000000961408723c */ /* 0x040fe20000001808 */
[----:B------:R-:W-:Y:S07]  /*171d0*/  LDSM.16.MT88.4 R148, [R234+0xb000] ;  /* 0x00b00000ea94783b */ /* 0x000fee0000004200 */
[C---:B--2---:R-:W-:Y:S01]  /*171e0*/  HMMA.16816.F32 R12, R20.reuse, R156, R12 ;  /* 0x0000009c140c723c */ /* 0x044fe2000000180c */
[----:B------:R-:W-:Y:S06]  /*171f0*/  MUFU.EX2 R54, R54 ;  /* 0x0000003600367308 */ /* 0x000fec0000000800 */
[--C-:B------:R-:W-:Y:S01]  /*17200*/  FFMA.FTZ R156, R27, c[0x0][0x23c], -R165.reuse ;  /* 0x00008f001b9c7a23 */ /* 0x100fe200000108a5 */
[C---:B------:R-:W-:Y:S01]  /*17210*/  HMMA.16816.F32 R132, R20.reuse, R158, R132 ;  /* 0x0000009e1484723c */ /* 0x040fe20000001884 */
[----:B------:R-:W1:Y:S02]  /*17220*/  LDSM.16.MT88.4 R24, [R237+0xb000] ;  /* 0x00b00000ed18783b */ /* 0x000e640000004200 */
[----:B------:R-:W-:Y:S01]  /*17230*/  MUFU.EX2 R63, R63 ;  /* 0x0000003f003f7308 */ /* 0x000fe20000000800 */
[--C-:B------:R-:W-:Y:S03]  /*17240*/  FFMA.FTZ R157, R28, c[0x0][0x23c], -R178.reuse ;  /* 0x00008f001c9d7a23 */ /* 0x100fe600000108b2 */
[--C-:B------:R-:W-:Y:S01]  /*17250*/  FFMA.FTZ R158, R29, c[0x0][0x23c], -R178.reuse ;  /* 0x00008f001d9e7a23 */ /* 0x100fe200000108b2 */
[C---:B----4-:R-:W-:Y:S04]  /*17260*/  HMMA.16816.F32 R136, R20.reuse, R152, R136 ;  /* 0x000000981488723c */ /* 0x050fe80000001888 */
[--C-:B------:R-:W-:Y:S01]  /*17270*/  FFMA.FTZ R159, R30, c[0x0][0x23c], -R165.reuse ;  /* 0x00008f001e9f7a23 */ /* 0x100fe200000108a5 */
[----:B------:R-:W2:Y:S03]  /*17280*/  MUFU.EX2 R156, R156 ;  /* 0x0000009c009c7308 */ /* 0x000ea60000000800 */
[C---:B------:R-:W-:Y:S01]  /*17290*/  HMMA.16816.F32 R16, R20.reuse, R154, R16 ;  /* 0x0000009a1410723c */ /* 0x040fe20000001810 */
[----:B------:R-:W-:Y:S06]  /*172a0*/  LDSM.16.MT88.4 R152, [R232+0xb000] ;  /* 0x00b00000e898783b */ /* 0x000fec0000004200 */
[----:B------:R-:W-:Y:S01]  /*172b0*/  MUFU.EX2 R157, R157 ;  /* 0x0000009d009d7308 */ /* 0x000fe20000000800 */
[C---:B------:R-:W-:Y:S07]  /*172c0*/  HMMA.16816.F32 R140, R20.reuse, R160, R140 ;  /* 0x000000a0148c723c */ /* 0x040fee000000188c */
[----:B------:R-:W-:Y:S01]  /*172d0*/  FFMA.FTZ R160, R31, c[0x0][0x23c], -R165 ;  /* 0x00008f001fa07a23 */ /* 0x000fe200000108a5 */
[----:B------:R-:W-:Y:S01]  /*172e0*/  HMMA.16816.F32 R144, R20, R162, R144 ;  /* 0x000000a21490723c */ /* 0x000fe20000001890 */
[----:B------:R-:W-:Y:S01]  /*172f0*/  MUFU.EX2 R158, R158 ;  /* 0x0000009e009e7308 */ /* 0x000fe20000000800 */
[----:B------:R-:W3:Y:S02]  /*17300*/  LDSM.16.MT88.4 R28, [R233+0xb000] ;  /* 0x00b00000e91c783b */ /* 0x000ee40000004200 */
[--C-:B------:R-:W-:Y:S03]  /*17310*/  FFMA.FTZ R161, R32, c[0x0][0x23c], -R178.reuse ;  /* 0x00008f0020a17a23 */ /* 0x100fe600000108b2 */
[----:B--2---:R-:W-:Y:S01]  /*17320*/  F2FP.PACK_AB R23, R156, R193 ;  /* 0x000000c19c17723e */ /* 0x004fe200000000ff */
[----:B------:R-:W-:Y:S01]  /*17330*/  FFMA.FTZ R162, R33, c[0x0][0x23c], -R178 ;  /* 0x00008f0021a27a23 */ /* 0x000fe200000108b2 */
[----:B------:R-:W-:Y:S02]  /*17340*/  F2FP.PACK_AB R20, R175, R174 ;  /* 0x000000aeaf14723e */ /* 0x000fe400000000ff */
[----:B------:R-:W2:Y:S01]  /*17350*/  MUFU.EX2 R159, R159 ;  /* 0x0000009f009f7308 */ /* 0x000ea20000000800 */
[----:B------:R-:W-:Y:S01]  /*17360*/  F2FP.PACK_AB R21, R191, R189 ;  /* 0x000000bdbf15723e */ /* 0x000fe200000000ff */
[----:B------:R-:W-:Y:S01]  /*17370*/  FADD.FTZ R175, R175, R171 ;  /* 0x000000abafaf7221 */ /* 0x000fe20000010000 */
[----:B------:R-:W-:Y:S01]  /*17380*/  F2FP.PACK_AB R22, R192, R190 ;  /* 0x000000bec016723e */ /* 0x000fe200000000ff */
[----:B------:R-:W-:Y:S02]  /*17390*/  FADD.FTZ R189, R189, R172 ;  /* 0x000000acbdbd7221 */ /* 0x000fe40000010000 */
[----:B------:R-:W-:Y:S02]  /*173a0*/  FADD.FTZ R175, R190, R175 ;  /* 0x000000afbeaf7221 */ /* 0x000fe40000010000 */
[----:B------:R-:W-:Y:S02]  /*173b0*/  FADD.FTZ R189, R191, R189 ;  /* 0x000000bdbfbd7221 */ /* 0x000fe40000010000 */
[----:B------:R-:W4:Y:S01]  /*173c0*/  MUFU.EX2 R160, R160 ;  /* 0x000000a000a07308 */ /* 0x000f220000000800 */
[C---:B-1----:R-:W-:Y:S03]  /*173d0*/  HMMA.16816.F32 R4, R20.reuse, R24, R4 ;  /* 0x000000181404723c */ /* 0x042fe60000001804 */
[----:B------:R-:W-:Y:S02]  /*173e0*/  FADD.FTZ R175, R192, R175 ;  /* 0x000000afc0af7221 */ /* 0x000fe40000010000 */
[----:B------:R-:W-:Y:S03]  /*173f0*/  FADD.FTZ R193, R193, R189 ;  /* 0x000000bdc1c17221 */ /* 0x000fe60000010000 */
[C---:B------:R-:W-:Y:S01]  /*17400*/  HMMA.16816.F32 R8, R20.reuse, R26, R8 ;  /* 0x0000001a1408723c */ /* 0x040fe20000001808 */
[----:B------:R-:W-:Y:S01]  /*17410*/  MUFU.EX2 R161, R161 ;  /* 0x000000a100a17308 */ /* 0x000fe20000000800 */
[----:B------:R-:W1:Y:S02]  /*17420*/  LDSM.16.MT88.4 R24, [R237+0xb800] ;  /* 0x00b80000ed18783b */ /* 0x000e640000004200 */
[----:B------:R-:W-:Y:S04]  /*17430*/  FADD.FTZ R193, R156, R193 ;  /* 0x000000c19cc17221 */ /* 0x000fe80000010000 */
[C---:B------:R-:W-:Y:S03]  /*17440*/  HMMA.16816.F32 R12, R20.reuse, R148, R12 ;  /* 0x00000094140c723c */ /* 0x040fe6000000180c */
[----:B------:R5:W-:Y:S01]  /*17450*/  MUFU.EX2 R148, R34 ;  /* 0x0000002200947308 */ /* 0x000be20000000800 */
[----:B--2---:R-:W-:Y:S03]  /*17460*/  FADD.FTZ R193, R159, R193 ;  /* 0x000000c19fc17221 */ /* 0x004fe60000010000 */
[--C-:B------:R-:W-:Y:S01]  /*17470*/  FFMA.FTZ R149, R36, c[0x0][0x23c], -R178.reuse ;  /* 0x00008f0024957a23 */ /* 0x100fe200000108b2 */
[C---:B------:R-:W-:Y:S05]  /*17480*/  HMMA.16816.F32 R132, R20.reuse, R150, R132 ;  /* 0x000000961484723c */ /* 0x040fea0000001884 */
[----:B------:R-:W-:Y:S02]  /*17490*/  MUFU.EX2 R162, R162 ;  /* 0x000000a200a27308 */ /* 0x000fe40000000800 */
[--C-:B------:R-:W-:Y:S01]  /*174a0*/  FFMA.FTZ R150, R35, c[0x0][0x23c], -R165.reuse ;  /* 0x00008f0023967a23 */ /* 0x100fe200000108a5 */
[C---:B---3--:R-:W-:Y:S04]  /*174b0*/  HMMA.16816.F32 R136, R20.reuse, R28, R136 ;  /* 0x0000001c1488723c */ /* 0x048fe80000001888 */
[----:B------:R-:W-:Y:S03]  /*174c0*/  FFMA.FTZ R151, R37, c[0x0][0x23c], -R178 ;  /* 0x00008f0025977a23 */ /* 0x000fe600000108b2 */
[----:B------:R-:W2:Y:S01]  /*174d0*/  MUFU.EX2 R150, R150 ;  /* 0x0000009600967308 */ /* 0x000ea20000000800 */
[C---:B------:R-:W-:Y:S01]  /*174e0*/  HMMA.16816.F32 R16, R20.reuse, R30, R16 ;  /* 0x0000001e1410723c */ /* 0x040fe20000001810 */
[----:B------:R-:W-:Y:S07]  /*174f0*/  LDSM.16.MT88.4 R28, [R233+0xb800] ;  /* 0x00b80000e91c783b */ /* 0x000fee0000004200 */
[C---:B------:R-:W-:Y:S01]  /*17500*/  HMMA.16816.F32 R140, R20.reuse, R152, R140 ;  /* 0x00000098148c723c */ /* 0x040fe2000000188c */
[----:B------:R-:W3:Y:S01]  /*17510*/  MUFU.EX2 R149, R149 ;  /* 0x0000009500957308 */ /* 0x000ee20000000800 */
[----:B-----5:R-:W5:Y:S05]  /*17520*/  LDSM.16.MT88.4 R32, [R234+0xb800] ;  /* 0x00b80000ea20783b */ /* 0x020f6a0000004200 */
[--C-:B------:R-:W-:Y:S01]  /*17530*/  FFMA.FTZ R153, R38, c[0x0][0x23c], -R165.reuse ;  /* 0x00008f0026997a23 */ /* 0x100fe200000108a5 */
[----:B------:R-:W-:Y:S03]  /*17540*/  HMMA.16816.F32 R144, R20, R154, R144 ;  /* 0x0000009a1490723c */ /* 0x000fe60000001890 */
[----:B------:R-:W-:Y:S01]  /*17550*/  MUFU.EX2 R151, R151 ;  /* 0x0000009700977308 */ /* 0x000fe20000000800 */
[----:B------:R-:W-:Y:S02]  /*17560*/  FFMA.FTZ R152, R39, c[0x0][0x23c], -R165 ;  /* 0x00008f0027987a23 */ /* 0x000fe400000108a5 */
[----:B------:R-:W3:Y:S01]  /*17570*/  LDSM.16.MT88.4 R36, [R232+0xb800] ;  /* 0x00b80000e824783b */ /* 0x000ee20000004200 */
[C---:B----4-:R-:W-:Y:S01]  /*17580*/  F2FP.PACK_AB R21, R160.reuse, R159 ;  /* 0x0000009fa015723e */ /* 0x050fe200000000ff */
[----:B------:R-:W-:Y:S01]  /*17590*/  FADD.FTZ R160, R160, R193 ;  /* 0x000000c1a0a07221 */ /* 0x000fe20000010000 */
[----:B--2---:R-:W-:Y:S03]  /*175a0*/  F2FP.PACK_AB R23, R150, R148 ;  /* 0x000000949617723e */ /* 0x004fe600000000ff */
[----:B------:R-:W-:Y:S01]  /*175b0*/  F2FP.PACK_AB R20, R158, R157 ;  /* 0x0000009d9e14723e */ /* 0x000fe200000000ff */
[----:B------:R-:W2:Y:S01]  /*175c0*/  MUFU.EX2 R153, R153 ;  /* 0x0000009900997308 */ /* 0x000ea20000000800 */
[----:B------:R-:W-:Y:S01]  /*175d0*/  F2FP.PACK_AB R22, R162, R161 ;  /* 0x000000a1a216723e */ /* 0x000fe200000000ff */
[----:B------:R-:W-:Y:S02]  /*175e0*/  FADD.FTZ R157, R157, R175 ;  /* 0x000000af9d9d7221 */ /* 0x000fe40000010000 */
[----:B------:R-:W-:Y:S02]  /*175f0*/  FADD.FTZ R160, R148, R160 ;  /* 0x000000a094a07221 */ /* 0x000fe40000010000 */
[----:B------:R-:W-:Y:S02]  /*17600*/  FADD.FTZ R158, R158, R157 ;  /* 0x0000009d9e9e7221 */ /* 0x000fe40000010000 */
[C---:B-1----:R-:W-:Y:S02]  /*17610*/  HMMA.16816.F32 R4, R20.reuse, R24, R4 ;  /* 0x000000181404723c */ /* 0x042fe40000001804 */
[----:B------:R-:W1:Y:S01]  /*17620*/  MUFU.EX2 R152, R152 ;  /* 0x0000009800987308 */ /* 0x000e620000000800 */
[--C-:B------:R-:W-:Y:S02]  /*17630*/  FFMA.FTZ R154, R42, c[0x0][0x23c], -R165.reuse ;  /* 0x00008f002a9a7a23 */ /* 0x100fe400000108a5 */
[--C-:B------:R-:W-:Y:S02]  /*17640*/  FFMA.FTZ R42, R43, c[0x0][0x23c], -R165.reuse ;  /* 0x00008f002b2a7a23 */ /* 0x100fe400000108a5 */
[----:B------:R-:W-:Y:S01]  /*17650*/  FADD.FTZ R158, R161, R158 ;  /* 0x0000009ea19e7221 */ /* 0x000fe20000010000 */
[C---:B------:R-:W-:Y:S01]  /*17660*/  HMMA.16816.F32 R8, R20.reuse, R26, R8 ;  /* 0x0000001a1408723c */ /* 0x040fe20000001808 */
[----:B------:R-:W4:Y:S03]  /*17670*/  LDSM.16.MT88.4 R24, [R237+0xc000] ;  /* 0x00c00000ed18783b */ /* 0x000f260000004200 */
[----:B------:R-:W-:Y:S01]  /*17680*/  MUFU.EX2 R154, R154 ;  /* 0x0000009a009a7308 */ /* 0x000fe20000000800 */
[----:B------:R-:W-:Y:S02]  /*17690*/  FADD.FTZ R162, R162, R158 ;  /* 0x0000009ea2a27221 */ /* 0x000fe40000010000 */
[----:B------:R-:W-:Y:S01]  /*176a0*/  FADD.FTZ R150, R150, R160 ;  /* 0x000000a096967221 */ /* 0x000fe20000010000 */
[C---:B-----5:R-:W-:Y:S01]  /*176b0*/  HMMA.16816.F32 R12, R20.reuse, R32, R12 ;  /* 0x00000020140c723c */ /* 0x060fe2000000180c */
[----:B------:R-:W-:Y:S03]  /*176c0*/  LDSM.16.MT88.4 R156, [R237+0x11800] ;  /* 0x01180000ed9c783b */ /* 0x000fe60000004200 */
[----:B---3--:R-:W-:Y:S02]  /*176d0*/  FADD.FTZ R162, R149, R162 ;  /* 0x000000a295a27221 */ /* 0x008fe40000010000 */
[----:B------:R-:W3:Y:S01]  /*176e0*/  MUFU.EX2 R42, R42 ;  /* 0x0000002a002a7308 */ /* 0x000ee20000000800 */
[----:B--2---:R-:W-:Y:S01]  /*176f0*/  FADD.FTZ R150, R153, R150 ;  /* 0x0000009699967221 */ /* 0x004fe20000010000 */
[C---:B------:R-:W-:Y:S01]  /*17700*/  HMMA.16816.F32 R132, R20.reuse, R34, R132 ;  /* 0x000000221484723c */ /* 0x040fe20000001884 */
[----:B------:R-:W2:Y:S03]  /*17710*/  LDSM.16.MT88.4 R32, [R234+0xc000] ;  /* 0x00c00000ea20783b */ /* 0x000ea60000004200 */
[----:B-1----:R-:W-:Y:S02]  /*17720*/  FADD.FTZ R150, R152, R150 ;  /* 0x0000009698967221 */ /* 0x002fe40000010000 */
[--C-:B------:R-:W-:Y:S02]  /*17730*/  FFMA.FTZ R43, R44, c[0x0][0x23c], -R178.reuse ;  /* 0x00008f002c2b7a23 */ /* 0x100fe400000108b2 */
[----:B------:R-:W-:Y:S01]  /*17740*/  MUFU.EX2 R64, R64 ;  /* 0x0000004000407308 */ /* 0x000fe20000000800 */
[C---:B------:R-:W-:Y:S03]  /*17750*/  HMMA.16816.F32 R136, R20.reuse, R28, R136 ;  /* 0x0000001c1488723c */ /* 0x040fe60000001888 */
[--C-:B------:R-:W-:Y:S02]  /*17760*/  FFMA.FTZ R44, R45, c[0x0][0x23c], -R178.reuse ;  /* 0x00008f002d2c7a23 */ /* 0x100fe400000108b2 */
[--C-:B------:R-:W-:Y:S02]  /*17770*/  FFMA.FTZ R45, R46, c[0x0][0x23c], -R165.reuse ;  /* 0x00008f002e2d7a23 */ /* 0x100fe400000108a5 */
[--C-:B------:R-:W-:Y:S01]  /*17780*/  FFMA.FTZ R46, R47, c[0x0][0x23c], -R165.reuse ;  /* 0x00008f002f2e7a23 */ /* 0x100fe200000108a5 */
[C---:B------:R-:W-:Y:S01]  /*17790*/  HMMA.16816.F32 R16, R20.reuse, R30, R16 ;  /* 0x0000001e1410723c */ /* 0x040fe20000001810 */
[----:B------:R-:W-:Y:S01]  /*177a0*/  MUFU.EX2 R43, R43 ;  /* 0x0000002b002b7308 */ /* 0x000fe20000000800 */
[----:B------:R-:W1:Y:S02]  /*177b0*/  LDSM.16.MT88.4 R28, [R233+0xc000] ;  /* 0x00c00000e91c783b */ /* 0x000e640000004200 */
[--C-:B------:R-:W-:Y:S02]  /*177c0*/  FFMA.FTZ R47, R48, c[0x0][0x23c], -R178.reuse ;  /* 0x00008f00302f7a23 */ /* 0x100fe400000108b2 */
[--C-:B------:R-:W-:Y:S02]  /*177d0*/  FFMA.FTZ R48, R49, c[0x0][0x23c], -R178.reuse ;  /* 0x00008f0031307a23 */ /* 0x100fe400000108b2 */
[C---:B------:R-:W-:Y:S03]  /*177e0*/  HMMA.16816.F32 R140, R20.reuse, R36, R140 ;  /* 0x00000024148c723c */ /* 0x040fe6000000188c */
[----:B------:R-:W5:Y:S01]  /*177f0*/  MUFU.EX2 R44, R44 ;  /* 0x0000002c002c7308 */ /* 0x000f620000000800 */
[--C-:B------:R-:W-:Y:S02]  /*17800*/  FFMA.FTZ R49, R50, c[0x0][0x23c], -R165.reuse ;  /* 0x00008f0032317a23 */ /* 0x100fe400000108a5 */
[----:B------:R-:W-:Y:S02]  /*17810*/  FFMA.FTZ R50, R51, c[0x0][0x23c], -R165 ;  /* 0x00008f0033327a23 */ /* 0x000fe400000108a5 */
[----:B------:R-:W-:Y:S01]  /*17820*/  HMMA.16816.F32 R144, R20, R38, R144 ;  /* 0x000000261490723c */ /* 0x000fe20000001890 */
[----:B------:R-:W1:Y:S03]  /*17830*/  LDSM.16.MT88.4 R36, [R232+0xc000] ;  /* 0x00c00000e824783b */ /* 0x000e660000004200 */
[--C-:B------:R-:W-:Y:S01]  /*17840*/  FFMA.FTZ R51, R52, c[0x0][0x23c], -R178.reuse ;  /* 0x00008f0034337a23 */ /* 0x100fe200000108b2 */
[----:B------:R-:W-:Y:S01]  /*17850*/  MUFU.EX2 R45, R45 ;  /* 0x0000002d002d7308 */ /* 0x000fe20000000800 */
[----:B------:R-:W-:Y:S01]  /*17860*/  FFMA.FTZ R52, R53, c[0x0][0x23c], -R178 ;  /* 0x00008f0035347a23 */ /* 0x000fe200000108b2 */
[C---:B------:R-:W-:Y:S01]  /*17870*/  F2FP.PACK_AB R20, R151.reuse, R149 ;  /* 0x000000959714723e */ /* 0x040fe200000000ff */
[----:B------:R-:W-:Y:S01]  /*17880*/  FADD.FTZ R151, R151, R162 ;  /* 0x000000a297977221 */ /* 0x000fe20000010000 */
[----:B------:R-:W-:Y:S03]  /*17890*/  F2FP.PACK_AB R21, R152, R153 ;  /* 0x000000999815723e */ /* 0x000fe600000000ff */
[C---:B------:R-:W-:Y:S01]  /*178a0*/  F2FP.PACK_AB R22, R41.reuse, R40 ;  /* 0x000000282916723e */ /* 0x040fe200000000ff */
[----:B------:R-:W-:Y:S01]  /*178b0*/  FADD.FTZ R151, R40, R151 ;  /* 0x0000009728977221 */ /* 0x000fe20000010000 */
[----:B---3--:R-:W-:Y:S01]  /*178c0*/  F2FP.PACK_AB R23, R42, R154 ;  /* 0x0000009a2a17723e */ /* 0x008fe200000000ff */
[----:B------:R-:W3:Y:S01]  /*178d0*/  MUFU.EX2 R46, R46 ;  /* 0x0000002e002e7308 */ /* 0x000ee20000000800 */
[----:B------:R-:W-:Y:S02]  /*178e0*/  FADD.FTZ R154, R154, R150 ;  /* 0x000000969a9a7221 */ /* 0x000fe40000010000 */
[----:B------:R-:W-:Y:S02]  /*178f0*/  FADD.FTZ R41, R41, R151 ;  /* 0x0000009729297221 */ /* 0x000fe40000010000 */
[----:B------:R-:W-:Y:S01]  /*17900*/  LDSM.16.MT88.4 R148, [R233+0x11800] ;  /* 0x01180000e994783b */ /* 0x000fe20000004200 */
[C---:B----4-:R-:W-:Y:S03]  /*17910*/  HMMA.16816.F32 R4, R20.reuse, R24, R4 ;  /* 0x000000181404723c */ /* 0x050fe60000001804 */
[--C-:B------:R-:W-:Y:S01]  /*17920*/  FFMA.FTZ R53, R55, c[0x0][0x23c], -R165.reuse ;  /* 0x00008f0037357a23 */ /* 0x100fe200000108a5 */
[----:B------:R-:W-:Y:S01]  /*17930*/  MUFU.EX2 R47, R47 ;  /* 0x0000002f002f7308 */ /* 0x000fe20000000800 */
[--C-:B------:R-:W-:Y:S02]  /*17940*/  FFMA.FTZ R55, R56, c[0x0][0x23c], -R178.reuse ;  /* 0x00008f0038377a23 */ /* 0x100fe400000108b2 */
[--C-:B------:R-:W-:Y:S01]  /*17950*/  FFMA.FTZ R56, R57, c[0x0][0x23c], -R178.reuse ;  /* 0x00008f0039387a23 */ /* 0x100fe200000108b2 */
[C---:B------:R-:W-:Y:S01]  /*17960*/  HMMA.16816.F32 R8, R20.reuse, R26, R8 ;  /* 0x0000001a1408723c */ /* 0x040fe20000001808 */
[----:B------:R-:W4:Y:S03]  /*17970*/  LDSM.16.MT88.4 R24, [R237+0xc800] ;  /* 0x00c80000ed18783b */ /* 0x000f260000004200 */
[--C-:B------:R-:W-:Y:S02]  /*17980*/  FFMA.FTZ R57, R58, c[0x0][0x23c], -R165.reuse ;  /* 0x00008f003a397a23 */ /* 0x100fe400000108a5 */
[----:B------:R-:W3:Y:S01]  /*17990*/  MUFU.EX2 R48, R48 ;  /* 0x0000003000307308 */ /* 0x000ee20000000800 */
[--C-:B------:R-:W-:Y:S01]  /*179a0*/  FFMA.FTZ R58, R59, c[0x0][0x23c], -R165.reuse ;  /* 0x00008f003b3a7a23 */ /* 0x100fe200000108a5 */
[C---:B--2---:R-:W-:Y:S04]  /*179b0*/  HMMA.16816.F32 R12, R20.reuse, R32, R12 ;  /* 0x00000020140c723c */ /* 0x044fe8000000180c */
[--C-:B------:R-:W-:Y:S02]  /*179c0*/  FFMA.FTZ R59, R60, c[0x0][0x23c], -R178.reuse ;  /* 0x00008f003c3b7a23 */ /* 0x100fe400000108b2 */
[--C-:B------:R-:W-:Y:S02]  /*179d0*/  FFMA.FTZ R60, R61, c[0x0][0x23c], -R178.reuse ;  /* 0x00008f003d3c7a23 */ /* 0x100fe400000108b2 */
[----:B------:R-:W-:Y:S01]  /*179e0*/  MUFU.EX2 R49, R49 ;  /* 0x0000003100317308 */ /* 0x000fe20000000800 */
[C---:B------:R-:W-:Y:S01]  /*179f0*/  HMMA.16816.F32 R132, R20.reuse, R34, R132 ;  /* 0x000000221484723c */ /* 0x040fe20000001884 */
[----:B------:R-:W-:Y:S02]  /*17a00*/  LDSM.16.MT88.4 R32, [R233+0xc800] ;  /* 0x00c80000e920783b */ /* 0x000fe40000004200 */
[--C-:B------:R-:W-:Y:S02]  /*17a10*/  FFMA.FTZ R61, R62, c[0x0][0x23c], -R165.reuse ;  /* 0x00008f003e3d7a23 */ /* 0x100fe400000108a5 */
[--C-:B------:R-:W-:Y:S02]  /*17a20*/  FFMA.FTZ R62, R65, c[0x0][0x23c], -R178.reuse ;  /* 0x00008f00413e7a23 */ /* 0x100fe400000108b2 */
[--C-:B------:R-:W-:Y:S01]  /*17a30*/  FFMA.FTZ R65, R66, c[0x0][0x23c], -R165.reuse ;  /* 0x00008f0042417a23 */ /* 0x100fe200000108a5 */
[C---:B-1----:R-:W-:Y:S01]  /*17a40*/  HMMA.16816.F32 R136, R20.reuse, R28, R136 ;  /* 0x0000001c1488723c */ /* 0x042fe20000001888 */
[----:B------:R-:W1:Y:S03]  /*17a50*/  MUFU.EX2 R50, R50 ;  /* 0x0000003200327308 */ /* 0x000e660000000800 */
[--C-:B------:R-:W-:Y:S02]  /*17a60*/  FFMA.FTZ R66, R67, c[0x0][0x23c], -R165.reuse ;  /* 0x00008f0043427a23 */ /* 0x100fe400000108a5 */
[--C-:B------:R-:W-:Y:S02]  /*17a70*/  FFMA.FTZ R67, R68, c[0x0][0x23c], -R178.reuse ;  /* 0x00008f0044437a23 */ /* 0x100fe400000108b2 */
[C---:B------:R-:W-:Y:S01]  /*17a80*/  HMMA.16816.F32 R16, R20.reuse, R30, R16 ;  /* 0x0000001e1410723c */ /* 0x040fe20000001810 */
[----:B------:R-:W2:Y:S02]  /*17a90*/  LDSM.16.MT88.4 R28, [R234+0xc800] ;  /* 0x00c80000ea1c783b */ /* 0x000ea40000004200 */
[----:B------:R-:W-:Y:S01]  /*17aa0*/  MUFU.EX2 R51, R51 ;  /* 0x0000003300337308 */ /* 0x000fe20000000800 */
[--C-:B------:R-:W-:Y:S02]  /*17ab0*/  FFMA.FTZ R68, R69, c[0x0][0x23c], -R178.reuse ;  /* 0x00008f0045447a23 */ /* 0x100fe400000108b2 */
[--C-:B------:R-:W-:Y:S02]  /*17ac0*/  FFMA.FTZ R69, R70, c[0x0][0x23c], -R165.reuse ;  /* 0x00008f0046457a23 */ /* 0x100fe400000108a5 */
[C---:B------:R-:W-:Y:S04]  /*17ad0*/  HMMA.16816.F32 R140, R20.reuse, R36, R140 ;  /* 0x00000024148c723c */ /* 0x040fe8000000188c */
[--C-:B------:R-:W-:Y:S01]  /*17ae0*/  FFMA.FTZ R70, R71, c[0x0][0x23c], -R165.reuse ;  /* 0x00008f0047467a23 */ /* 0x100fe200000108a5 */
[----:B------:R-:W2:Y:S01]  /*17af0*/  MUFU.EX2 R52, R52 ;  /* 0x0000003400347308 */ /* 0x000ea20000000800 */
[--C-:B------:R-:W-:Y:S02]  /*17b00*/  FFMA.FTZ R71, R72, c[0x0][0x23c], -R178.reuse ;  /* 0x00008f0048477a23 */ /* 0x100fe400000108b2 */
[----:B------:R-:W-:Y:S01]  /*17b10*/  HMMA.16816.F32 R144, R20, R38, R144 ;  /* 0x000000261490723c */ /* 0x000fe20000001890 */
[----:B------:R-:W2:Y:S03]  /*17b20*/  LDSM.16.MT88.4 R36, [R232+0xc800] ;  /* 0x00c80000e824783b */ /* 0x000ea60000004200 */
[--C-:B------:R-:W-:Y:S02]  /*17b30*/  FFMA.FTZ R72, R73, c[0x0][0x23c], -R178.reuse ;  /* 0x00008f0049487a23 */ /* 0x100fe400000108b2 */
[--C-:B------:R-:W-:Y:S01]  /*17b40*/  FFMA.FTZ R73, R74, c[0x0][0x23c], -R165.reuse ;  /* 0x00008f004a497a23 */ /* 0x100fe200000108a5 */
[----:B------:R-:W2:Y:S01]  /*17b50*/  MUFU.EX2 R53, R53 ;  /* 0x0000003500357308 */ /* 0x000ea20000000800 */
[----:B-----5:R-:W-:Y:S01]  /*17b60*/  F2FP.PACK_AB R20, R44, R43 ;  /* 0x0000002b2c14723e */ /* 0x020fe200000000ff */
[--C-:B------:R-:W-:Y:S03]  /*17b70*/  FFMA.FTZ R74, R75, c[0x0][0x23c], -R165.reuse ;  /* 0x00008f004b4a7a23 */ /* 0x100fe600000108a5 */
[----:B---3--:R-:W-:Y:S01]  /*17b80*/  F2FP.PACK_AB R21, R46, R45 ;  /* 0x0000002d2e15723e */ /* 0x008fe200000000ff */
[--C-:B------:R-:W-:Y:S01]  /*17b90*/  FFMA.FTZ R75, R76, c[0x0][0x23c], -R178.reuse ;  /* 0x00008f004c4b7a23 */ /* 0x100fe200000108b2 */
[----:B------:R-:W-:Y:S01]  /*17ba0*/  F2FP.PACK_AB R22, R48, R47 ;  /* 0x0000002f3016723e */ /* 0x000fe200000000ff */
[--C-:B------:R-:W-:Y:S01]  /*17bb0*/  FFMA.FTZ R76, R77, c[0x0][0x23c], -R178.reuse ;  /* 0x00008f004d4c7a23 */ /* 0x100fe200000108b2 */
[----:B-1----:R-:W-:Y:S01]  /*17bc0*/  F2FP.PACK_AB R23, R50, R49 ;  /* 0x000000313217723e */ /* 0x002fe200000000ff */
[----:B------:R-:W-:Y:S01]  /*17bd0*/  MUFU.EX2 R55, R55 ;  /* 0x0000003700377308 */ /* 0x000fe20000000800 */
[--C-:B------:R-:W-:Y:S02]  /*17be0*/  FFMA.FTZ R77, R78, c[0x0][0x23c], -R165.reuse ;  /* 0x00008f004e4d7a23 */ /* 0x100fe400000108a5 */
[--C-:B------:R-:W-:Y:S02]  /*17bf0*/  FFMA.FTZ R78, R79, c[0x0][0x23c], -R165.reuse ;  /* 0x00008f004f4e7a23 */ /* 0x100fe400000108a5 */
[--C-:B------:R-:W-:Y:S01]  /*17c00*/  FFMA.FTZ R79, R80, c[0x0][0x23c], -R178.reuse ;  /* 0x00008f00504f7a23 */ /* 0x100fe200000108b2 */
[C---:B----4-:R-:W-:Y:S03]  /*17c10*/  HMMA.16816.F32 R4, R20.reuse, R24, R4 ;  /* 0x000000181404723c */ /* 0x050fe60000001804 */
[--C-:B------:R-:W-:Y:S01]  /*17c20*/  FFMA.FTZ R80, R81, c[0x0][0x23c], -R178.reuse ;  /* 0x00008f0051507a23 */ /* 0x100fe200000108b2 */
[----:B------:R-:W1:Y:S01]  /*17c30*/  MUFU.EX2 R56, R56 ;  /* 0x0000003800387308 */ /* 0x000e620000000800 */
[--C-:B------:R-:W-:Y:S02]  /*17c40*/  FFMA.FTZ R81, R82, c[0x0][0x23c], -R165.reuse ;  /* 0x00008f0052517a23 */ /* 0x100fe400000108a5 */
[--C-:B------:R-:W-:Y:S01]  /*17c50*/  FFMA.FTZ R82, R83, c[0x0][0x23c], -R165.reuse ;  /* 0x00008f0053527a23 */ /* 0x100fe200000108a5 */
[C---:B------:R-:W-:Y:S01]  /*17c60*/  HMMA.16816.F32 R8, R20.reuse, R26, R8 ;  /* 0x0000001a1408723c */ /* 0x040fe20000001808 */
[----:B------:R-:W3:Y:S03]  /*17c70*/  LDSM.16.MT88.4 R24, [R237+0xd000] ;  /* 0x00d00000ed18783b */ /* 0x000ee60000004200 */
[--C-:B------:R-:W-:Y:S02]  /*17c80*/  FFMA.FTZ R83, R84, c[0x0][0x23c], -R178.reuse ;  /* 0x00008f0054537a23 */ /* 0x100fe400000108b2 */
[----:B------:R-:W-:Y:S01]  /*17c90*/  MUFU.EX2 R57, R57 ;  /* 0x0000003900397308 */ /* 0x000fe20000000800 */
[--C-:B------:R-:W-:Y:S01]  /*17ca0*/  FFMA.FTZ R84, R85, c[0x0][0x23c], -R178.reuse ;  /* 0x00008f0055547a23 */ /* 0x100fe200000108b2 */
[C---:B--2---:R-:W-:Y:S04]  /*17cb0*/  HMMA.16816.F32 R12, R20.reuse, R28, R12 ;  /* 0x0000001c140c723c */ /* 0x044fe8000000180c */
[--C-:B------:R-:W-:Y:S02]  /*17cc0*/  FFMA.FTZ R85, R86, c[0x0][0x23c], -R165.reuse ;  /* 0x00008f0056557a23 */ /* 0x100fe400000108a5 */
[--C-:B------:R-:W-:Y:S02]  /*17cd0*/  FFMA.FTZ R86, R87, c[0x0][0x23c], -R165.reuse ;  /* 0x00008f0057567a23 */ /* 0x100fe400000108a5 */
[----:B------:R-:W2:Y:S01]  /*17ce0*/  MUFU.EX2 R58, R58 ;  /* 0x0000003a003a7308 */ /* 0x000ea20000000800 */
[C---:B------:R-:W-:Y:S01]  /*17cf0*/  HMMA.16816.F32 R132, R20.reuse, R30, R132 ;  /* 0x0000001e1484723c */ /* 0x040fe20000001884 */
[----:B------:R-:W4:Y:S02]  /*17d00*/  LDSM.16.MT88.4 R28, [R234+0xd000] ;  /* 0x00d00000ea1c783b */ /* 0x000f240000004200 */
[--C-:B------:R-:W-:Y:S02]  /*17d10*/  FFMA.FTZ R87, R88, c[0x0][0x23c], -R178.reuse ;  /* 0x00008f0058577a23 */ /* 0x100fe400000108b2 */
[--C-:B------:R-:W-:Y:S02]  /*17d20*/  FFMA.FTZ R88, R89, c[0x0][0x23c], -R178.reuse ;  /* 0x00008f0059587a23 */ /* 0x100fe400000108b2 */
[--C-:B------:R-:W-:Y:S01]  /*17d30*/  FFMA.FTZ R89, R90, c[0x0][0x23c], -R165.reuse ;  /* 0x00008f005a597a23 */ /* 0x100fe200000108a5 */
[C---:B------:R-:W-:Y:S01]  /*17d40*/  HMMA.16816.F32 R136, R20.reuse, R32, R136 ;  /* 0x000000201488723c */ /* 0x040fe20000001888 */
[----:B------:R-:W-:Y:S03]  /*17d50*/  MUFU.EX2 R59, R59 ;  /* 0x0000003b003b7308 */ /* 0x000fe60000000800 */
[--C-:B------:R-:W-:Y:S02]  /*17d60*/  FFMA.FTZ R90, R91, c[0x0][0x23c], -R165.reuse ;  /* 0x00008f005b5a7a23 */ /* 0x100fe400000108a5 */
[--C-:B------:R-:W-:Y:S02]  /*17d70*/  FFMA.FTZ R91, R92, c[0x0][0x23c], -R178.reuse ;  /* 0x00008f005c5b7a23 */ /* 0x100fe400000108b2 */
[C---:B------:R-:W-:Y:S01]  /*17d80*/  HMMA.16816.F32 R16, R20.reuse, R34, R16 ;  /* 0x000000221410723c */ /* 0x040fe20000001810 */
[----:B------:R-:W5:Y:S02]  /*17d90*/  LDSM.16.MT88.4 R32, [R233+0xd000] ;  /* 0x00d00000e920783b */ /* 0x000f640000004200 */
[----:B------:R-:W1:Y:S01]  /*17da0*/  MUFU.EX2 R60, R60 ;  /* 0x0000003c003c7308 */ /* 0x000e620000000800 */
[--C-:B------:R-:W-:Y:S02]  /*17db0*/  FFMA.FTZ R155, R94, c[0x0][0x23c], -R165.reuse ;  /* 0x00008f005e9b7a23 */ /* 0x100fe400000108a5 */
[--C-:B------:R-:W-:Y:S02]  /*17dc0*/  FFMA.FTZ R92, R95, c[0x0][0x23c], -R165.reuse ;  /* 0x00008f005f5c7a23 */ /* 0x100fe400000108a5 */
[C---:B------:R-:W-:Y:S04]  /*17dd0*/  HMMA.16816.F32 R140, R20.reuse, R36, R140 ;  /* 0x00000024148c723c */ /* 0x040fe8000000188c */
[--C-:B------:R-:W-:Y:S01]  /*17de0*/  FFMA.FTZ R94, R96, c[0x0][0x23c], -R178.reuse ;  /* 0x00008f00605e7a23 */ /* 0x100fe200000108b2 */
[----:B------:R-:W3:Y:S01]  /*17df0*/  MUFU.EX2 R61, R61 ;  /* 0x0000003d003d7308 */ /* 0x000ee20000000800 */
[--C-:B------:R-:W-:Y:S02]  /*17e00*/  FFMA.FTZ R95, R97, c[0x0][0x23c], -R178.reuse ;  /* 0x00008f00615f7a23 */ /* 0x100fe400000108b2 */
[----:B------:R-:W-:Y:S01]  /*17e10*/  HMMA.16816.F32 R144, R20, R38, R144 ;  /* 0x000000261490723c */ /* 0x000fe20000001890 */
[----:B------:R-:W5:Y:S03]  /*17e20*/  LDSM.16.MT88.4 R36, [R232+0xd000] ;  /* 0x00d00000e824783b */ /* 0x000f660000004200 */
[--C-:B------:R-:W-:Y:S02]  /*17e30*/  FFMA.FTZ R96, R98, c[0x0][0x23c], -R165.reuse ;  /* 0x00008f0062607a23 */ /* 0x100fe400000108a5 */
[--C-:B------:R-:W-:Y:S01]  /*17e40*/  FFMA.FTZ R97, R99, c[0x0][0x23c], -R165.reuse ;  /* 0x00008f0063617a23 */ /* 0x100fe200000108a5 */
[----:B------:R-:W4:Y:S01]  /*17e50*/  MUFU.EX2 R62, R62 ;  /* 0x0000003e003e7308 */ /* 0x000f220000000800 */
[----:B------:R-:W-:Y:S01]  /*17e60*/  F2FP.PACK_AB R20, R52, R51 ;  /* 0x000000333414723e */ /* 0x000fe200000000ff */
[--C-:B------:R-:W-:Y:S03]  /*17e70*/  FFMA.FTZ R99, R100, c[0x0][0x23c], -R178.reuse ;  /* 0x00008f0064637a23 */ /* 0x100fe600000108b2 */
[----:B------:R-:W-:Y:S01]  /*17e80*/  F2FP.PACK_AB R21, R53, R54 ;  /* 0x000000363515723e */ /* 0x000fe200000000ff */
[--C-:B------:R-:W-:Y:S01]  /*17e90*/  FFMA.FTZ R98, R101, c[0x0][0x23c], -R178.reuse ;  /* 0x00008f0065627a23 */ /* 0x100fe200000108b2 */
[----:B-1----:R-:W-:Y:S01]  /*17ea0*/  F2FP.PACK_AB R22, R56, R55 ;  /* 0x000000373816723e */ /* 0x002fe200000000ff */
[--C-:B------:R-:W-:Y:S01]  /*17eb0*/  FFMA.FTZ R100, R102, c[0x0][0x23c], -R165.reuse ;  /* 0x00008f0066647a23 */ /* 0x100fe200000108a5 */
[----:B--2---:R-:W-:Y:S01]  /*17ec0*/  F2FP.PACK_AB R23, R58, R57 ;  /* 0x000000393a17723e */ /* 0x004fe200000000ff */
[----:B------:R-:W-:Y:S01]  /*17ed0*/  MUFU.EX2 R65, R65 ;  /* 0x0000004100417308 */ /* 0x000fe20000000800 */
[--C-:B------:R-:W-:Y:S02]  /*17ee0*/  FFMA.FTZ R101, R103, c[0x0][0x23c], -R165.reuse ;  /* 0x00008f0067657a23 */ /* 0x100fe400000108a5 */
[--C-:B------:R-:W-:Y:S02]  /*17ef0*/  FFMA.FTZ R102, R104, c[0x0][0x23c], -R178.reuse ;  /* 0x00008f0068667a23 */ /* 0x100fe400000108b2 */
[--C-:B------:R-:W-:Y:S01]  /*17f00*/  FFMA.FTZ R103, R105, c[0x0][0x23c], -R178.reuse ;  /* 0x00008f0069677a23 */ /* 0x100fe200000108b2 */
[C---:B---3--:R-:W-:Y:S03]  /*17f10*/  HMMA.16816.F32 R4, R20.reuse, R24, R4 ;  /* 0x000000181404723c */ /* 0x048fe60000001804 */
[--C-:B------:R-:W-:Y:S01]  /*17f20*/  FFMA.FTZ R104, R106, c[0x0][0x23c], -R165.reuse ;  /* 0x00008f006a687a23 */ /* 0x100fe200000108a5 */
[----:B------:R-:W1:Y:S01]  /*17f30*/  MUFU.EX2 R66, R66 ;  /* 0x0000004200427308 */ /* 0x000e620000000800 */
[--C-:B------:R-:W-:Y:S02]  /*17f40*/  FFMA.FTZ R105, R107, c[0x0][0x23c], -R165.reuse ;  /* 0x00008f006b697a23 */ /* 0x100fe400000108a5 */
[--C-:B------:R-:W-:Y:S01]  /*17f50*/  FFMA.FTZ R106, R108, c[0x0][0x23c], -R178.reuse ;  /* 0x00008f006c6a7a23 */ /* 0x100fe200000108b2 */
[C---:B------:R-:W-:Y:S01]  /*17f60*/  HMMA.16816.F32 R8, R20.reuse, R26, R8 ;  /* 0x0000001a1408723c */ /* 0x040fe20000001808 */
[----:B------:R-:W2:Y:S03]  /*17f70*/  LDSM.16.MT88.4 R24, [R237+0xd800] ;  /* 0x00d80000ed18783b */ /* 0x000ea60000004200 */
[--C-:B------:R-:W-:Y:S02]  /*17f80*/  FFMA.FTZ R107, R109, c[0x0][0x23c], -R178.reuse ;  /* 0x00008f006d6b7a23 */ /* 0x100fe400000108b2 */
[----:B------:R-:W-:Y:S01]  /*17f90*/  MUFU.EX2 R67, R67 ;  /* 0x0000004300437308 */ /* 0x000fe20000000800 */
[--C-:B------:R-:W-:Y:S01]  /*17fa0*/  FFMA.FTZ R108, R110, c[0x0][0x23c], -R165.reuse ;  /* 0x00008f006e6c7a23 */ /* 0x100fe200000108a5 */
[C---:B----4-:R-:W-:Y:S04]  /*17fb0*/  HMMA.16816.F32 R12, R20.reuse, R28, R12 ;  /* 0x0000001c140c723c */ /* 0x050fe8000000180c */
[--C-:B------:R-:W-:Y:S02]  /*17fc0*/  FFMA.FTZ R109, R112, c[0x0][0x23c], -R178.reuse ;  /* 0x00008f00706d7a23 */ /* 0x100fe400000108b2 */
[--C-:B------:R-:W-:Y:S02]  /*17fd0*/  FFMA.FTZ R110, R113, c[0x0][0x23c], -R178.reuse ;  /* 0x00008f00716e7a23 */ /* 0x100fe400000108b2 */
[----:B------:R-:W3:Y:S01]  /*17fe0*/  MUFU.EX2 R68, R68 ;  /* 0x0000004400447308 */ /* 0x000ee20000000800 */
[C---:B------:R-:W-:Y:S01]  /*17ff0*/  HMMA.16816.F32 R132, R20.reuse, R30, R132 ;  /* 0x0000001e1484723c */ /* 0x040fe20000001884 */
[----:B------:R-:W4:Y:S02]  /*18000*/  LDSM.16.MT88.4 R28, [R234+0xd800] ;  /* 0x00d80000ea1c783b */ /* 0x000f240000004200 */
[--C-:B------:R-:W-:Y:S02]  /*18010*/  FFMA.FTZ R112, R115, c[0x0][0x23c], -R165.reuse ;  /* 0x00008f0073707a23 */ /* 0x100fe400000108a5 */
[--C-:B------:R-:W-:Y:S02]  /*18020*/  FFMA.FTZ R113, R116, c[0x0][0x23c], -R178.reuse ;  /* 0x00008f0074717a23 */ /* 0x100fe400000108b2 */
[----:B------:R-:W-:Y:S01]  /*18030*/  FFMA.FTZ R40, R122, c[0x0][0x23c], -R165 ;  /* 0x00008f007a287a23 */ /* 0x000fe200000108a5 */
[C---:B-----5:R-:W-:Y:S01]  /*18040*/  HMMA.16816.F32 R136, R20.reuse, R32, R136 ;  /* 0x000000201488723c */ /* 0x060fe20000001888 */
[----:B------:R-:W-:Y:S03]  /*18050*/  MUFU.EX2 R69, R69 ;  /* 0x0000004500457308 */ /* 0x000fe60000000800 */
[----:B------:R-:W-:Y:S02]  /*18060*/  FADD.FTZ R41, R43, R41 ;  /* 0x000000292b297221 */ /* 0x000fe40000010000 */
[----:B------:R-:W-:Y:S02]  /*18070*/  FFMA.FTZ R43, R125, c[0x0][0x23c], -R178 ;  /* 0x00008f007d2b7a23 */ /* 0x000fe400000108b2 */
[C---:B------:R-:W-:Y:S01]  /*18080*/  HMMA.16816.F32 R16, R20.reuse, R34, R16 ;  /* 0x000000221410723c */ /* 0x040fe20000001810 */
[----:B------:R-:W5:Y:S02]  /*18090*/  LDSM.16.MT88.4 R32, [R233+0xd800] ;  /* 0x00d80000e920783b */ /* 0x000f640000004200 */
[----:B------:R-:W1:Y:S01]  /*180a0*/  MUFU.EX2 R70, R70 ;  /* 0x0000004600467308 */ /* 0x000e620000000800 */
[----:B------:R-:W-:Y:S02]  /*180b0*/  FADD.FTZ R44, R44, R41 ;  /* 0x000000292c2c7221 */ /* 0x000fe40000010000 */
[----:B------:R-:W-:Y:S02]  /*180c0*/  FFMA.FTZ R41, R123, c[0x0][0x23c], -R165 ;  /* 0x00008f007b297a23 */ /* 0x000fe400000108a5 */
[C---:B------:R-:W-:Y:S04]  /*180d0*/  HMMA.16816.F32 R140, R20.reuse, R36, R140 ;  /* 0x00000024148c723c */ /* 0x040fe8000000188c */
[----:B------:R-:W-:Y:S01]  /*180e0*/  FADD.FTZ R154, R42, R154 ;  /* 0x0000009a2a9a7221 */ /* 0x000fe20000010000 */
[----:B------:R-:W-:Y:S01]  /*180f0*/  MUFU.EX2 R71, R71 ;  /* 0x0000004700477308 */ /* 0x000fe20000000800 */
[----:B------:R-:W-:Y:S02]  /*18100*/  FFMA.FTZ R42, R124, c[0x0][0x23c], -R178 ;  /* 0x00008f007c2a7a23 */ /* 0x000fe400000108b2 */
[----:B------:R-:W-:Y:S01]  /*18110*/  HMMA.16816.F32 R144, R20, R38, R144 ;  /* 0x000000261490723c */ /* 0x000fe20000001890 */
[----:B------:R-:W3:Y:S03]  /*18120*/  LDSM.16.MT88.4 R36, [R232+0xd800] ;  /* 0x00d80000e824783b */ /* 0x000ee60000004200 */
[----:B------:R-:W-:Y:S02]  /*18130*/  FADD.FTZ R45, R45, R154 ;  /* 0x0000009a2d2d7221 */ /* 0x000fe40000010000 */
[----:B------:R-:W-:Y:S01]  /*18140*/  FADD.FTZ R44, R47, R44 ;  /* 0x0000002c2f2c7221 */ /* 0x000fe20000010000 */
[----:B------:R-:W3:Y:S01]  /*18150*/  MUFU.EX2 R72, R72 ;  /* 0x0000004800487308 */ /* 0x000ee20000000800 */
[----:B------:R-:W-:Y:S01]  /*18160*/  F2FP.PACK_AB R20, R60, R59 ;  /* 0x0000003b3c14723e */ /* 0x000fe200000000ff */
[----:B------:R-:W-:Y:S03]  /*18170*/  FADD.FTZ R45, R46, R45 ;  /* 0x0000002d2e2d7221 */ /* 0x000fe60000010000 */
[----:B------:R-:W-:Y:S01]  /*18180*/  F2FP.PACK_AB R21, R63, R61 ;  /* 0x0000003d3f15723e */ /* 0x000fe200000000ff */
[----:B------:R-:W-:Y:S01]  /*18190*/  FFMA.FTZ R46, R128, c[0x0][0x23c], -R178 ;  /* 0x00008f00802e7a23 */ /* 0x000fe200000108b2 */
[----:B------:R-:W-:Y:S01]  /*181a0*/  F2FP.PACK_AB R22, R62, R64 ;  /* 0x000000403e16723e */ /* 0x000fe200000000ff */
[----:B------:R-:W-:Y:S01]  /*181b0*/  FADD.FTZ R49, R49, R45 ;  /* 0x0000002d31317221 */ /* 0x000fe20000010000 */
[----:B-1----:R-:W-:Y:S01]  /*181c0*/  F2FP.PACK_AB R23, R66, R65 ;  /* 0x000000414217723e */ /* 0x002fe200000000ff */
[----:B------:R-:W-:Y:S01]  /*181d0*/  MUFU.EX2 R73, R73 ;  /* 0x0000004900497308 */ /* 0x000fe20000000800 */
[----:B------:R-:W-:Y:S02]  /*181e0*/  FFMA.FTZ R45, R127, c[0x0][0x23c], -R165 ;  /* 0x00008f007f2d7a23 */ /* 0x000fe400000108a5 */
[----:B------:R-:W-:Y:S02]  /*181f0*/  FADD.FTZ R44, R48, R44 ;  /* 0x0000002c302c7221 */ /* 0x000fe40000010000 */
[----:B------:R-:W-:Y:S01]  /*18200*/  FADD.FTZ R49, R50, R49 ;  /* 0x0000003132317221 */ /* 0x000fe20000010000 */
[C---:B--2---:R-:W-:Y:S03]  /*18210*/  HMMA.16816.F32 R4, R20.reuse, R24, R4 ;  /* 0x000000181404723c */ /* 0x044fe60000001804 */
[----:B------:R-:W-:Y:S01]  /*18220*/  FADD.FTZ R51, R51, R44 ;  /* 0x0000002c33337221 */ /* 0x000fe20000010000 */
[----:B------:R-:W1:Y:S01]  /*18230*/  MUFU.EX2 R74, R74 ;  /* 0x0000004a004a7308 */ /* 0x000e620000000800 */
[----:B------:R-:W-:Y:S02]  /*18240*/  FFMA.FTZ R44, R126, c[0x0][0x23c], -R165 ;  /* 0x00008f007e2c7a23 */ /* 0x000fe400000108a5 */
[----:B------:R-:W-:Y:S01]  /*18250*/  FADD.FTZ R54, R54, R49 ;  /* 0x0000003136367221 */ /* 0x000fe20000010000 */
[C---:B------:R-:W-:Y:S01]  /*18260*/  HMMA.16816.F32 R8, R20.reuse, R26, R8 ;  /* 0x0000001a1408723c */ /* 0x040fe20000001808 */
[----:B------:R-:W2:Y:S03]  /*18270*/  LDSM.16.MT88.4 R24, [R237+0xe000] ;  /* 0x00e00000ed18783b */ /* 0x000ea60000004200 */
[----:B------:R-:W-:Y:S02]  /*18280*/  FADD.FTZ R51, R52, R51 ;  /* 0x0000003334337221 */ /* 0x000fe40000010000 */
[----:B------:R-:W1:Y:S01]  /*18290*/  MUFU.EX2 R75, R75 ;  /* 0x0000004b004b7308 */ /* 0x000e620000000800 */
[----:B------:R-:W-:Y:S01]  /*182a0*/  FADD.FTZ R54, R53, R54 ;  /* 0x0000003635367221 */ /* 0x000fe20000010000 */
[C---:B----4-:R-:W-:Y:S04]  /*182b0*/  HMMA.16816.F32 R12, R20.reuse, R28, R12 ;  /* 0x0000001c140c723c */ /* 0x050fe8000000180c */
[----:B------:R-:W-:Y:S02]  /*182c0*/  FADD.FTZ R55, R55, R51 ;  /* 0x0000003337377221 */ /* 0x000fe40000010000 */
[----:B------:R-:W-:Y:S02]  /*182d0*/  FADD.FTZ R57, R57, R54 ;  /* 0x0000003639397221 */ /* 0x000fe40000010000 */
[C---:B------:R-:W-:Y:S01]  /*182e0*/  HMMA.16816.F32 R132, R20.reuse, R30, R132 ;  /* 0x0000001e1484723c */ /* 0x040fe20000001884 */
[----:B------:R-:W-:Y:S01]  /*182f0*/  MUFU.EX2 R76, R76 ;  /* 0x0000004c004c7308 */ /* 0x000fe20000000800 */
[----:B------:R-:W4:Y:S02]  /*18300*/  LDSM.16.MT88.4 R28, [R234+0xe000] ;  /* 0x00e00000ea1c783b */ /* 0x000f240000004200 */
[----:B------:R-:W-:Y:S02]  /*18310*/  FADD.FTZ R55, R56, R55 ;  /* 0x0000003738377221 */ /* 0x000fe40000010000 */
[----:B------:R-:W-:Y:S02]  /*18320*/  FADD.FTZ R57, R58, R57 ;  /* 0x000000393a397221 */ /* 0x000fe40000010000 */
[C---:B-----5:R-:W-:Y:S03]  /*18330*/  HMMA.16816.F32 R136, R20.reuse, R32, R136 ;  /* 0x000000201488723c */ /* 0x060fe60000001888 */
[----:B------:R-:W5:Y:S01]  /*18340*/  MUFU.EX2 R77, R77 ;  /* 0x0000004d004d7308 */ /* 0x000f620000000800 */
[----:B------:R-:W-:Y:S02]  /*18350*/  FADD.FTZ R59, R59, R55 ;  /* 0x000000373b3b7221 */ /* 0x000fe40000010000 */
[----:B------:R-:W-:Y:S02]  /*18360*/  FADD.FTZ R57, R61, R57 ;  /* 0x000000393d397221 */ /* 0x000fe40000010000 */
[C---:B------:R-:W-:Y:S01]  /*18370*/  HMMA.16816.F32 R16, R20.reuse, R34, R16 ;  /* 0x000000221410723c */ /* 0x040fe20000001810 */
[----:B------:R-:W4:Y:S03]  /*18380*/  LDSM.16.MT88.4 R32, [R233+0xe000] ;  /* 0x00e00000e920783b */ /* 0x000f260000004200 */
[----:B------:R-:W-:Y:S01]  /*18390*/  FADD.FTZ R59, R60, R59 ;  /* 0x0000003b3c3b7221 */ /* 0x000fe20000010000 */
[----:B------:R-:W1:Y:S01]  /*183a0*/  MUFU.EX2 R78, R78 ;  /* 0x0000004e004e7308 */ /* 0x000e620000000800 */
[----:B------:R-:W-:Y:S02]  /*183b0*/  FADD.FTZ R63, R63, R57 ;  /* 0x000000393f3f7221 */ /* 0x000fe40000010000 */
[C---:B---3--:R-:W-:Y:S04]  /*183c0*/  HMMA.16816.F32 R140, R20.reuse, R36, R140 ;  /* 0x00000024148c723c */ /* 0x048fe8000000188c */
[----:B------:R-:W-:Y:S02]  /*183d0*/  FADD.FTZ R64, R64, R59 ;  /* 0x0000003b40407221 */ /* 0x000fe40000010000 */
[----:B------:R-:W-:Y:S01]  /*183e0*/  FADD.FTZ R63, R65, R63 ;  /* 0x0000003f413f7221 */ /* 0x000fe20000010000 */
[----:B------:R-:W-:Y:S01]  /*183f0*/  MUFU.EX2 R79, R79 ;  /* 0x0000004f004f7308 */ /* 0x000fe20000000800 */
[----:B------:R-:W-:Y:S01]  /*18400*/  HMMA.16816.F32 R144, R20, R38, R144 ;  /* 0x000000261490723c */ /* 0x000fe20000001890 */
[----:B------:R-:W3:Y:S03]  /*18410*/  LDSM.16.MT88.4 R36, [R232+0xe000] ;  /* 0x00e00000e824783b */ /* 0x000ee60000004200 */
[----:B------:R-:W-:Y:S02]  /*18420*/  FADD.FTZ R64, R62, R64 ;  /* 0x000000403e407221 */ /* 0x000fe40000010000 */
[----:B------:R-:W-:Y:S01]  /*18430*/  FADD.FTZ R66, R66, R63 ;  /* 0x0000003f42427221 */ /* 0x000fe20000010000 */
[----:B------:R-:W-:Y:S01]  /*18440*/  F2FP.PACK_AB R20, R68, R67 ;  /* 0x000000434414723e */ /* 0x000fe200000000ff */
[----:B------:R-:W-:Y:S01]  /*18450*/  FADD.FTZ R64, R67, R64 ;  /* 0x0000004043407221 */ /* 0x000fe20000010000 */
[----:B------:R-:W-:Y:S01]  /*18460*/  F2FP.PACK_AB R21, R70, R69 ;  /* 0x000000454615723e */ /* 0x000fe200000000ff */
[----:B------:R-:W3:Y:S02]  /*18470*/  MUFU.EX2 R80, R80 ;  /* 0x0000005000507308 */ /* 0x000ee40000000800 */
[----:B------:R-:W-:Y:S01]  /*18480*/  F2FP.PACK_AB R22, R72, R71 ;  /* 0x000000474816723e */ /* 0x000fe200000000ff */
[----:B------:R-:W-:Y:S01]  /*18490*/  FADD.FTZ R66, R69, R66 ;  /* 0x0000004245427221 */ /* 0x000fe20000010000 */
[----:B-1----:R-:W-:Y:S01]  /*184a0*/  F2FP.PACK_AB R23, R74, R73 ;  /* 0x000000494a17723e */ /* 0x002fe200000000ff */
[----:B------:R-:W-:Y:S02]  /*184b0*/  FADD.FTZ R68, R68, R64 ;  /* 0x0000004044447221 */ /* 0x000fe40000010000 */
[----:B------:R-:W-:Y:S02]  /*184c0*/  FADD.FTZ R70, R70, R66 ;  /* 0x0000004246467221 */ /* 0x000fe40000010000 */
[----:B------:R-:W-:Y:S01]  /*184d0*/  FADD.FTZ R68, R71, R68 ;  /* 0x0000004447447221 */ /* 0x000fe20000010000 */
[----:B------:R-:W-:Y:S01]  /*184e0*/  MUFU.EX2 R81, R81 ;  /* 0x0000005100517308 */ /* 0x000fe20000000800 */
[C---:B--2---:R-:W-:Y:S03]  /*184f0*/  HMMA.16816.F32 R4, R20.reuse, R24, R4 ;  /* 0x000000181404723c */ /* 0x044fe60000001804 */
[----:B------:R-:W-:Y:S02]  /*18500*/  FADD.FTZ R70, R73, R70 ;  /* 0x0000004649467221 */ /* 0x000fe40000010000 */
[----:B------:R-:W-:Y:S02]  /*18510*/  FADD.FTZ R72, R72, R68 ;  /* 0x0000004448487221 */ /* 0x000fe40000010000 */
[----:B------:R-:W-:Y:S01]  /*18520*/  FADD.FTZ R74, R74, R70 ;  /* 0x000000464a4a7221 */ /* 0x000fe20000010000 */
[C---:B------:R-:W-:Y:S01]  /*18530*/  HMMA.16816.F32 R8, R20.reuse, R26, R8 ;  /* 0x0000001a1408723c */ /* 0x040fe20000001808 */
[----:B------:R-:W1:Y:S01]  /*18540*/  LDSM.16.MT88.4 R24, [R237+0xe800] ;  /* 0x00e80000ed18783b */ /* 0x000e620000004200 */
[----:B------:R-:W2:Y:S02]  /*18550*/  MUFU.EX2 R82, R82 ;  /* 0x0000005200527308 */ /* 0x000ea40000000800 */
[----:B------:R-:W-:Y:S02]  /*18560*/  FADD.FTZ R72, R75, R72 ;  /* 0x000000484b487221 */ /* 0x000fe40000010000 */
[----:B-----5:R-:W-:Y:S02]  /*18570*/  FADD.FTZ R74, R77, R74 ;  /* 0x0000004a4d4a7221 */ /* 0x020fe40000010000 */
[C---:B----4-:R-:W-:Y:S04]  /*18580*/  HMMA.16816.F32 R12, R20.reuse, R28, R12 ;  /* 0x0000001c140c723c */ /* 0x050fe8000000180c */
[----:B------:R-:W4:Y:S04]  /*18590*/  MUFU.EX2 R83, R83 ;  /* 0x0000005300537308 */ /* 0x000f280000000800 */
[C---:B------:R-:W-:Y:S01]  /*185a0*/  HMMA.16816.F32 R132, R20.reuse, R30, R132 ;  /* 0x0000001e1484723c */ /* 0x040fe20000001884 */
[----:B------:R-:W5:Y:S05]  /*185b0*/  LDSM.16.MT88.4 R28, [R234+0xe800] ;  /* 0x00e80000ea1c783b */ /* 0x000f6a0000004200 */
[----:B------:R-:W1:Y:S02]  /*185c0*/  MUFU.EX2 R84, R84 ;  /* 0x0000005400547308 */ /* 0x000e640000000800 */
[C---:B------:R-:W-:Y:S08]  /*185d0*/  HMMA.16816.F32 R136, R20.reuse, R32, R136 ;  /* 0x000000201488723c */ /* 0x040ff00000001888 */
[C---:B------:R-:W-:Y:S01]  /*185e0*/  HMMA.16816.F32 R16, R20.reuse, R34, R16 ;  /* 0x000000221410723c */ /* 0x040fe20000001810 */
[----:B------:R-:W4:Y:S01]  /*185f0*/  LDSM.16.MT88.4 R32, [R233+0xe800] ;  /* 0x00e80000e920783b */ /* 0x000f220000004200 */
[----:B------:R-:W-:Y:S06]  /*18600*/  MUFU.EX2 R85, R85 ;  /* 0x0000005500557308 */ /* 0x000fec0000000800 */
[C---:B---3--:R-:W-:Y:S04]  /*18610*/  HMMA.16816.F32 R140, R20.reuse, R36, R140 ;  /* 0x00000024148c723c */ /* 0x048fe8000000188c */
[----:B------:R-:W3:Y:S04]  /*18620*/  MUFU.EX2 R86, R86 ;  /* 0x0000005600567308 */ /* 0x000ee80000000800 */
[----:B------:R-:W-:Y:S01]  /*18630*/  HMMA.16816.F32 R144, R20, R38, R144 ;  /* 0x000000261490723c */ /* 0x000fe20000001890 */
[----:B------:R-:W3:Y:S05]  /*18640*/  LDSM.16.MT88.4 R36, [R232+0xe800] ;  /* 0x00e80000e824783b */ /* 0x000eea0000004200 */
[----:B------:R-:W-:Y:S01]  /*18650*/  MUFU.EX2 R87, R87 ;  /* 0x0000005700577308 */ /* 0x000fe20000000800 */
[C---:B------:R-:W-:Y:S01]  /*18660*/  F2FP.PACK_AB R20, R76.reuse, R75 ;  /* 0x0000004b4c14723e */ /* 0x040fe200000000ff */
[----:B------:R-:W-:Y:S01]  /*18670*/  FADD.FTZ R76, R76, R72 ;  /* 0x000000484c4c7221 */ /* 0x000fe20000010000 */
[----:B------:R-:W-:Y:S03]  /*18680*/  F2FP.PACK_AB R21, R78, R77 ;  /* 0x0000004d4e15723e */ /* 0x000fe600000000ff */
[----:B------:R-:W-:Y:S01]  /*18690*/  F2FP.PACK_AB R22, R80, R79 ;  /* 0x0000004f5016723e */ /* 0x000fe200000000ff */
[----:B------:R-:W-:Y:S01]  /*186a0*/  FADD.FTZ R78, R78, R74 ;  /* 0x0000004a4e4e7221 */ /* 0x000fe20000010000 */
[----:B--2---:R-:W-:Y:S01]  /*186b0*/  F2FP.PACK_AB R23, R82, R81 ;  /* 0x000000515217723e */ /* 0x004fe200000000ff */
[----:B------:R-:W-:Y:S01]  /*186c0*/  FADD.FTZ R76, R79, R76 ;  /* 0x0000004c4f4c7221 */ /* 0x000fe20000010000 */
[----:B------:R-:W2:Y:S01]  /*186d0*/  MUFU.EX2 R88, R88 ;  /* 0x0000005800587308 */ /* 0x000ea20000000800 */
[----:B------:R-:W-:Y:S02]  /*186e0*/  FADD.FTZ R78, R81, R78 ;  /* 0x0000004e514e7221 */ /* 0x000fe40000010000 */
[----:B------:R-:W-:Y:S02]  /*186f0*/  FADD.FTZ R80, R80, R76 ;  /* 0x0000004c50507221 */ /* 0x000fe40000010000 */
[C---:B-1----:R-:W-:Y:S03]  /*18700*/  HMMA.16816.F32 R4, R20.reuse, R24, R4 ;  /* 0x000000181404723c */ /* 0x042fe60000001804 */
[----:B------:R-:W-:Y:S02]  /*18710*/  FADD.FTZ R78, R82, R78 ;  /* 0x0000004e524e7221 */ /* 0x000fe40000010000 */
[----:B------:R-:W-:Y:S01]  /*18720*/  MUFU.EX2 R89, R89 ;  /* 0x0000005900597308 */ /* 0x000fe20000000800 */
[----:B----4-:R-:W-:Y:S02]  /*18730*/  FADD.FTZ R80, R83, R80 ;  /* 0x0000005053507221 */ /* 0x010fe40000010000 */
[C---:B------:R-:W-:Y:S01]  /*18740*/  HMMA.16816.F32 R8, R20.reuse, R26, R8 ;  /* 0x0000001a1408723c */ /* 0x040fe20000001808 */
[----:B------:R-:W1:Y:S06]  /*18750*/  LDSM.16.MT88.4 R24, [R237+0xf000] ;  /* 0x00f00000ed18783b */ /* 0x000e6c0000004200 */
[----:B------:R-:W4:Y:S01]  /*18760*/  MUFU.EX2 R90, R90 ;  /* 0x0000005a005a7308 */ /* 0x000f220000000800 */
[C---:B-----5:R-:W-:Y:S08]  /*18770*/  HMMA.16816.F32 R12, R20.reuse, R28, R12 ;  /* 0x0000001c140c723c */ /* 0x060ff0000000180c */
[C---:B------:R-:W-:Y:S01]  /*18780*/  HMMA.16816.F32 R132, R20.reuse, R30, R132 ;  /* 0x0000001e1484723c */ /* 0x040fe20000001884 */
[----:B------:R-:W5:Y:S01]  /*18790*/  LDSM.16.MT88.4 R28, [R234+0xf000] ;  /* 0x00f00000ea1c783b */ /* 0x000f620000004200 */
[----:B------:R-:W1:Y:S06]  /*187a0*/  MUFU.EX2 R91, R91 ;  /* 0x0000005b005b7308 */ /* 0x000e6c0000000800 */
[C---:B------:R-:W-:Y:S04]  /*187b0*/  HMMA.16816.F32 R136, R20.reuse, R32, R136 ;  /* 0x000000201488723c */ /* 0x040fe80000001888 */
[----:B------:R-:W1:Y:S04]  /*187c0*/  MUFU.EX2 R93, R93 ;  /* 0x0000005d005d7308 */ /* 0x000e680000000800 */
[C---:B------:R-:W-:Y:S01]  /*187d0*/  HMMA.16816.F32 R16, R20.reuse, R34, R16 ;  /* 0x000000221410723c */ /* 0x040fe20000001810 */
[----:B------:R-:W5:Y:S05]  /*187e0*/  LDSM.16.MT88.4 R32, [R233+0xf000] ;  /* 0x00f00000e920783b */ /* 0x000f6a0000004200 */
[----:B------:R-:W-:Y:S02]  /*187f0*/  MUFU.EX2 R155, R155 ;  /* 0x0000009b009b7308 */ /* 0x000fe40000000800 */
[C---:B---3--:R-:W-:Y:S08]  /*18800*/  HMMA.16816.F32 R140, R20.reuse, R36, R140 ;  /* 0x00000024148c723c */ /* 0x048ff0000000188c */
[----:B------:R-:W-:Y:S01]  /*18810*/  HMMA.16816.F32 R144, R20, R38, R144 ;  /* 0x000000261490723c */ /* 0x000fe20000001890 */
[----:B------:R-:W3:Y:S01]  /*18820*/  LDSM.16.MT88.4 R36, [R232+0xf000] ;  /* 0x00f00000e824783b */ /* 0x000ee20000004200 */
[----:B------:R-:W3:Y:S05]  /*18830*/  MUFU.EX2 R92, R92 ;  /* 0x0000005c005c7308 */ /* 0x000eea0000000800 */
[C---:B------:R-:W-:Y:S01]  /*18840*/  F2FP.PACK_AB R20, R84.reuse, R83 ;  /* 0x000000535414723e */ /* 0x040fe200000000ff */
[----:B------:R-:W-:Y:S01]  /*18850*/  FADD.FTZ R84, R84, R80 ;  /* 0x0000005054547221 */ /* 0x000fe20000010000 */
[----:B------:R-:W-:Y:S03]  /*18860*/  F2FP.PACK_AB R21, R86, R85 ;  /* 0x000000555615723e */ /* 0x000fe600000000ff */
[----:B--2---:R-:W-:Y:S01]  /*18870*/  F2FP.PACK_AB R22, R88, R87 ;  /* 0x000000575816723e */ /* 0x004fe200000000ff */
[----:B------:R-:W-:Y:S01]  /*18880*/  MUFU.EX2 R94, R94 ;  /* 0x0000005e005e7308 */ /* 0x000fe20000000800 */
[----:B----4-:R-:W-:Y:S01]  /*18890*/  F2FP.PACK_AB R23, R90, R89 ;  /* 0x000000595a17723e */ /* 0x010fe200000000ff */
[----:B------:R-:W-:Y:S02]  /*188a0*/  FADD.FTZ R85, R85, R78 ;  /* 0x0000004e55557221 */ /* 0x000fe40000010000 */
[----:B------:R-:W-:Y:S02]  /*188b0*/  FADD.FTZ R84, R87, R84 ;  /* 0x0000005457547221 */ /* 0x000fe40000010000 */
[----:B------:R-:W-:Y:S02]  /*188c0*/  FADD.FTZ R85, R86, R85 ;  /* 0x0000005556557221 */ /* 0x000fe40000010000 */
[C---:B-1----:R-:W-:Y:S02]  /*188d0*/  HMMA.16816.F32 R4, R20.reuse, R24, R4 ;  /* 0x000000181404723c */ /* 0x042fe40000001804 */
[----:B------:R-:W1:Y:S01]  /*188e0*/  MUFU.EX2 R95, R95 ;  /* 0x0000005f005f7308 */ /* 0x000e620000000800 */
[----:B------:R-:W-:Y:S02]  /*188f0*/  FADD.FTZ R89, R89, R85 ;  /* 0x0000005559597221 */ /* 0x000fe40000010000 */
[----:B------:R-:W-:Y:S02]  /*18900*/  FADD.FTZ R88, R88, R84 ;  /* 0x0000005458587221 */ /* 0x000fe40000010000 */
[----:B------:R-:W-:Y:S01]  /*18910*/  FADD.FTZ R89, R90, R89 ;  /* 0x000000595a597221 */ /* 0x000fe20000010000 */
[C---:B------:R-:W-:Y:S01]  /*18920*/  HMMA.16816.F32 R8, R20.reuse, R26, R8 ;  /* 0x0000001a1408723c */ /* 0x040fe20000001808 */
[----:B------:R-:W2:Y:S03]  /*18930*/  LDSM.16.MT88.4 R24, [R237+0xf800] ;  /* 0x00f80000ed18783b */ /* 0x000ea60000004200 */
[----:B------:R-:W-:Y:S01]  /*18940*/  MUFU.EX2 R96, R96 ;  /* 0x0000006000607308 */ /* 0x000fe20000000800 */
[----:B------:R-:W-:Y:S03]  /*18950*/  FADD.FTZ R88, R91, R88 ;  /* 0x000000585b587221 */ /* 0x000fe60000010000 */
[C---:B-----5:R-:W-:Y:S06]  /*18960*/  HMMA.16816.F32 R12, R20.reuse, R28, R12 ;  /* 0x0000001c140c723c */ /* 0x060fec000000180c */
[----:B------:R-:W4:Y:S02]  /*18970*/  MUFU.EX2 R97, R97 ;  /* 0x0000006100617308 */ /* 0x000f240000000800 */
[C---:B------:R-:W-:Y:S01]  /*18980*/  HMMA.16816.F32 R132, R20.reuse, R30, R132 ;  /* 0x0000001e1484723c */ /* 0x040fe20000001884 */
[----:B------:R-:W5:Y:S07]  /*18990*/  LDSM.16.MT88.4 R28, [R234+0xf800] ;  /* 0x00f80000ea1c783b */ /* 0x000f6e0000004200 */
[C---:B------:R-:W-:Y:S01]  /*189a0*/  HMMA.16816.F32 R136, R20.reuse, R32, R136 ;  /* 0x000000201488723c */ /* 0x040fe20000001888 */
[----:B------:R-:W-:Y:S07]  /*189b0*/  MUFU.EX2 R99, R99 ;  /* 0x0000006300637308 */ /* 0x000fee0000000800 */
[C---:B------:R-:W-:Y:S01]  /*189c0*/  HMMA.16816.F32 R16, R20.reuse, R34, R16 ;  /* 0x000000221410723c */ /* 0x040fe20000001810 */
[----:B------:R-:W5:Y:S02]  /*189d0*/  LDSM.16.MT88.4 R32, [R233+0xf800] ;  /* 0x00f80000e920783b */ /* 0x000f640000004200 */
[----:B------:R-:W1:Y:S05]  /*189e0*/  MUFU.EX2 R98, R98 ;  /* 0x0000006200627308 */ /* 0x000e6a0000000800 */
[C---:B---3--:R-:W-:Y:S05]  /*189f0*/  HMMA.16816.F32 R140, R20.reuse, R36, R140 ;  /* 0x00000024148c723c */ /* 0x048fea000000188c */
[----:B------:R-:W-:Y:S03]  /*18a00*/  MUFU.EX2 R100, R100 ;  /* 0x0000006400647308 */ /* 0x000fe60000000800 */
[----:B------:R-:W-:Y:S01]  /*18a10*/  HMMA.16816.F32 R144, R20, R38, R144 ;  /* 0x000000261490723c */ /* 0x000fe20000001890 */
[----:B------:R-:W3:Y:S06]  /*18a20*/  LDSM.16.MT88.4 R36, [R232+0xf800] ;  /* 0x00f80000e824783b */ /* 0x000eec0000004200 */
[----:B------:R-:W-:Y:S01]  /*18a30*/  F2FP.PACK_AB R20, R93, R91 ;  /* 0x0000005b5d14723e */ /* 0x000fe200000000ff */
[----:B------:R-:W3:Y:S01]  /*18a40*/  MUFU.EX2 R101, R101 ;  /* 0x0000006500657308 */ /* 0x000ee20000000800 */
[C---:B------:R-:W-:Y:S03]  /*18a50*/  F2FP.PACK_AB R21, R92.reuse, R155 ;  /* 0x0000009b5c15723e */ /* 0x040fe600000000ff */
[----:B-1----:R-:W-:Y:S01]  /*18a60*/  F2FP.PACK_AB R22, R95, R94 ;  /* 0x0000005e5f16723e */ /* 0x002fe200000000ff */
[----:B------:R-:W-:Y:S01]  /*18a70*/  FADD.FTZ R155, R155, R89 ;  /* 0x000000599b9b7221 */ /* 0x000fe20000010000 */
[----:B----4-:R-:W-:Y:S01]  /*18a80*/  F2FP.PACK_AB R23, R97, R96 ;  /* 0x000000606117723e */ /* 0x010fe200000000ff */
[----:B------:R-:W-:Y:S02]  /*18a90*/  FADD.FTZ R93, R93, R88 ;  /* 0x000000585d5d7221 */ /* 0x000fe40000010000 */
[----:B------:R-:W-:Y:S01]  /*18aa0*/  FADD.FTZ R155, R92, R155 ;  /* 0x0000009b5c9b7221 */ /* 0x000fe20000010000 */
[----:B------:R-:W-:Y:S01]  /*18ab0*/  MUFU.EX2 R102, R102 ;  /* 0x0000006600667308 */ /* 0x000fe20000000800 */
[----:B------:R-:W-:Y:S02]  /*18ac0*/  FADD.FTZ R93, R94, R93 ;  /* 0x0000005d5e5d7221 */ /* 0x000fe40000010000 */
[C---:B--2---:R-:W-:Y:S03]  /*18ad0*/  HMMA.16816.F32 R4, R20.reuse, R24, R4 ;  /* 0x000000181404723c */ /* 0x044fe60000001804 */
[----:B------:R-:W-:Y:S02]  /*18ae0*/  FADD.FTZ R96, R96, R155 ;  /* 0x0000009b60607221 */ /* 0x000fe40000010000 */
[----:B------:R-:W-:Y:S02]  /*18af0*/  FADD.FTZ R93, R95, R93 ;  /* 0x0000005d5f5d7221 */ /* 0x000fe40000010000 */
[----:B------:R-:W1:Y:S01]  /*18b00*/  MUFU.EX2 R103, R103 ;  /* 0x0000006700677308 */ /* 0x000e620000000800 */
[C---:B------:R-:W-:Y:S01]  /*18b10*/  HMMA.16816.F32 R8, R20.reuse, R26, R8 ;  /* 0x0000001a1408723c */ /* 0x040fe20000001808 */
[----:B------:R-:W2:Y:S03]  /*18b20*/  LDSM.16.MT88.4 R24, [R237+0x10000] ;  /* 0x01000000ed18783b */ /* 0x000ea60000004200 */
[----:B------:R-:W-:Y:S04]  /*18b30*/  FADD.FTZ R96, R97, R96 ;  /* 0x0000006061607221 */ /* 0x000fe80000010000 */
[C---:B-----5:R-:W-:Y:S01]  /*18b40*/  HMMA.16816.F32 R12, R20.reuse, R28, R12 ;  /* 0x0000001c140c723c */ /* 0x060fe2000000180c */
[----:B------:R-:W-:Y:S07]  /*18b50*/  MUFU.EX2 R104, R104 ;  /* 0x0000006800687308 */ /* 0x000fee0000000800 */
[C---:B------:R-:W-:Y:S01]  /*18b60*/  HMMA.16816.F32 R132, R20.reuse, R30, R132 ;  /* 0x0000001e1484723c */ /* 0x040fe20000001884 */
[----:B------:R-:W4:Y:S02]  /*18b70*/  LDSM.16.MT88.4 R28, [R234+0x10000] ;  /* 0x01000000ea1c783b */ /* 0x000f240000004200 */
[----:B------:R-:W5:Y:S05]  /*18b80*/  MUFU.EX2 R105, R105 ;  /* 0x0000006900697308 */ /* 0x000f6a0000000800 */
[C---:B------:R-:W-:Y:S05]  /*18b90*/  HMMA.16816.F32 R136, R20.reuse, R32, R136 ;  /* 0x000000201488723c */ /* 0x040fea0000001888 */
[----:B------:R1:W-:Y:S03]  /*18ba0*/  MUFU.EX2 R3, R111 ;  /* 0x0000006f00037308 */ /* 0x0003e60000000800 */
[C---:B------:R-:W-:Y:S01]  /*18bb0*/  HMMA.16816.F32 R16, R20.reuse, R34, R16 ;  /* 0x000000221410723c */ /* 0x040fe20000001810 */
[----:B------:R-:W4:Y:S06]  /*18bc0*/  LDSM.16.MT88.4 R32, [R233+0x10000] ;  /* 0x01000000e920783b */ /* 0x000f2c0000004200 */
[----:B------:R-:W-:Y:S01]  /*18bd0*/  MUFU.EX2 R106, R106 ;  /* 0x0000006a006a7308 */ /* 0x000fe20000000800 */
[C---:B---3--:R-:W-:Y:S08]  /*18be0*/  HMMA.16816.F32 R140, R20.reuse, R36, R140 ;  /* 0x00000024148c723c */ /* 0x048ff0000000188c */
[----:B------:R-:W-:Y:S01]  /*18bf0*/  HMMA.16816.F32 R144, R20, R38, R144 ;  /* 0x000000261490723c */ /* 0x000fe20000001890 */
[----:B------:R-:W3:Y:S01]  /*18c00*/  LDSM.16.MT88.4 R36, [R232+0x10000] ;  /* 0x01000000e824783b */ /* 0x000ee20000004200 */
[----:B------:R-:W3:Y:S02]  /*18c10*/  MUFU.EX2 R107, R107 ;  /* 0x0000006b006b7308 */ /* 0x000ee40000000800 */
[----:B-1----:R-:W-:Y:S03]  /*18c20*/  FFMA.FTZ R111, R114, c[0x0][0x23c], -R165 ;  /* 0x00008f00726f7a23 */ /* 0x002fe600000108a5 */
[----:B------:R-:W-:Y:S01]  /*18c30*/  F2FP.PACK_AB R20, R98, R99 ;  /* 0x000000636214723e */ /* 0x000fe200000000ff */
[----:B------:R-:W-:Y:S01]  /*18c40*/  FFMA.FTZ R114, R117, c[0x0][0x23c], -R178 ;  /* 0x00008f0075727a23 */ /* 0x000fe200000108b2 */
[----:B------:R-:W-:Y:S03]  /*18c50*/  F2FP.PACK_AB R21, R101, R100 ;  /* 0x000000646515723e */ /* 0x000fe600000000ff */
[----:B------:R-:W-:Y:S01]  /*18c60*/  F2FP.PACK_AB R22, R103, R102 ;  /* 0x000000666716723e */ /* 0x000fe200000000ff */
[----:B------:R-:W1:Y:S01]  /*18c70*/  MUFU.EX2 R108, R108 ;  /* 0x0000006c006c7308 */ /* 0x000e620000000800 */
[----:B-----5:R-:W-:Y:S01]  /*18c80*/  F2FP.PACK_AB R23, R105, R104 ;  /* 0x000000686917723e */ /* 0x020fe200000000ff */
[----:B------:R-:W-:Y:S02]  /*18c90*/  FADD.FTZ R99, R99, R93 ;  /* 0x0000005d63637221 */ /* 0x000fe40000010000 */
[----:B------:R-:W-:Y:S02]  /*18ca0*/  FADD.FTZ R100, R100, R96 ;  /* 0x0000006064647221 */ /* 0x000fe40000010000 */
[----:B------:R-:W-:Y:S02]  /*18cb0*/  FADD.FTZ R99, R98, R99 ;  /* 0x0000006362637221 */ /* 0x000fe40000010000 */
[C---:B--2---:R-:W-:Y:S02]  /*18cc0*/  HMMA.16816.F32 R4, R20.reuse, R24, R4 ;  /* 0x000000181404723c */ /* 0x044fe40000001804 */
[----:B------:R-:W-:Y:S01]  /*18cd0*/  MUFU.EX2 R109, R109 ;  /* 0x0000006d006d7308 */ /* 0x000fe20000000800 */
[----:B------:R-:W-:Y:S02]  /*18ce0*/  FADD.FTZ R100, R101, R100 ;  /* 0x0000006465647221 */ /* 0x000fe40000010000 */
[----:B------:R-:W-:Y:S02]  /*18cf0*/  FADD.FTZ R102, R102, R99 ;  /* 0x0000006366667221 */ /* 0x000fe40000010000 */
[----:B------:R-:W-:Y:S01]  /*18d00*/  FADD.FTZ R104, R104, R100 ;  /* 0x0000006468687221 */ /* 0x000fe20000010000 */
[C---:B------:R-:W-:Y:S01]  /*18d10*/  HMMA.16816.F32 R8, R20.reuse, R26, R8 ;  /* 0x0000001a1408723c */ /* 0x040fe20000001808 */
[----:B------:R-:W2:Y:S03]  /*18d20*/  LDSM.16.MT88.4 R24, [R237+0x10800] ;  /* 0x01080000ed18783b */ /* 0x000ea60000004200 */
[----:B------:R-:W5:Y:S01]  /*18d30*/  MUFU.EX2 R110, R110 ;  /* 0x0000006e006e7308 */ /* 0x000f620000000800 */
[----:B------:R-:W-:Y:S02]  /*18d40*/  FADD.FTZ R102, R103, R102 ;  /* 0x0000006667667221 */ /* 0x000fe40000010000 */
[----:B------:R-:W-:Y:S01]  /*18d50*/  FADD.FTZ R104, R105, R104 ;  /* 0x0000006869687221 */ /* 0x000fe20000010000 */
[C---:B----4-:R-:W-:Y:S06]  /*18d60*/  HMMA.16816.F32 R12, R20.reuse, R28, R12 ;  /* 0x0000001c140c723c */ /* 0x050fec000000180c */
[----:B------:R-:W-:Y:S02]  /*18d70*/  MUFU.EX2 R111, R111 ;  /* 0x0000006f006f7308 */ /* 0x000fe40000000800 */
[C---:B------:R-:W-:Y:S01]  /*18d80*/  HMMA.16816.F32 R132, R20.reuse, R30, R132 ;  /* 0x0000001e1484723c */ /* 0x040fe20000001884 */
[----:B------:R-:W4:Y:S07]  /*18d90*/  LDSM.16.MT88.4 R28, [R234+0x10800] ;  /* 0x01080000ea1c783b */ /* 0x000f2e0000004200 */
[C---:B------:R-:W-:Y:S01]  /*18da0*/  HMMA.16816.F32 R136, R20.reuse, R32, R136 ;  /* 0x000000201488723c */ /* 0x040fe20000001888 */
[----:B------:R-:W1:Y:S07]  /*18db0*/  MUFU.EX2 R112, R112 ;  /* 0x0000007000707308 */ /* 0x000e6e0000000800 */
[C---:B------:R-:W-:Y:S01]  /*18dc0*/  HMMA.16816.F32 R16, R20.reuse, R34, R16 ;  /* 0x000000221410723c */ /* 0x040fe20000001810 */
[----:B------:R-:W4:Y:S02]  /*18dd0*/  LDSM.16.MT88.4 R32, [R233+0x10800] ;  /* 0x01080000e920783b */ /* 0x000f240000004200 */
[----:B------:R-:W-:Y:S05]  /*18de0*/  MUFU.EX2 R113, R113 ;  /* 0x0000007100717308 */ /* 0x000fea0000000800 */
[C---:B---3--:R-:W-:Y:S05]  /*18df0*/  HMMA.16816.F32 R140, R20.reuse, R36, R140 ;  /* 0x00000024148c723c */ /* 0x048fea000000188c */
[----:B------:R-:W3:Y:S02]  /*18e00*/  MUFU.EX2 R114, R114 ;  /* 0x0000007200727308 */ /* 0x000ee40000000800 */
[----:B------:R-:W-:Y:S01]  /*18e10*/  FFMA.FTZ R37, R119, c[0x0][0x23c], -R165 ;  /* 0x00008f0077257a23 */ /* 0x000fe200000108a5 */
[----:B------:R-:W-:Y:S07]  /*18e20*/  HMMA.16816.F32 R144, R20, R38, R144 ;  /* 0x000000261490723c */ /* 0x000fee0000001890 */
[----:B------:R-:W-:Y:S01]  /*18e30*/  F2FP.PACK_AB R20, R107, R106 ;  /* 0x0000006a6b14723e */ /* 0x000fe200000000ff */
[----:B------:R-:W-:Y:S01]  /*18e40*/  MUFU.EX2 R36, R118 ;  /* 0x0000007600247308 */ /* 0x000fe20000000800 */
[----:B-1----:R-:W-:Y:S03]  /*18e50*/  F2FP.PACK_AB R21, R3, R108 ;  /* 0x0000006c0315723e */ /* 0x002fe600000000ff */
[----:B-----5:R-:W-:Y:S01]  /*18e60*/  F2FP.PACK_AB R22, R110, R109 ;  /* 0x0000006d6e16723e */ /* 0x020fe200000000ff */
[--C-:B------:R-:W-:Y:S01]  /*18e70*/  FFMA.FTZ R38, R120, c[0x0][0x23c], -R178.reuse ;  /* 0x00008f0078267a23 */ /* 0x100fe200000108b2 */
[----:B------:R-:W-:Y:S01]  /*18e80*/  F2FP.PACK_AB R23, R112, R111 ;  /* 0x0000006f7017723e */ /* 0x000fe200000000ff */
[--C-:B------:R-:W-:Y:S02]  /*18e90*/  FFMA.FTZ R39, R121, c[0x0][0x23c], -R178.reuse ;  /* 0x00008f0079277a23 */ /* 0x100fe400000108b2 */
[----:B------:R-:W-:Y:S01]  /*18ea0*/  FFMA.FTZ R178, R129, c[0x0][0x23c], -R178 ;  /* 0x00008f0081b27a23 */ /* 0x000fe200000108b2 */
[----:B------:R-:W1:Y:S01]  /*18eb0*/  MUFU.EX2 R37, R37 ;  /* 0x0000002500257308 */ /* 0x000e620000000800 */
[----:B------:R-:W-:Y:S02]  /*18ec0*/  FADD.FTZ R106, R106, R102 ;  /* 0x000000666a6a7221 */ /* 0x000fe40000010000 */
[C---:B--2---:R-:W-:Y:S03]  /*18ed0*/  HMMA.16816.F32 R4, R20.reuse, R24, R4 ;  /* 0x000000181404723c */ /* 0x044fe60000001804 */
[----:B------:R-:W-:Y:S02]  /*18ee0*/  FADD.FTZ R108, R108, R104 ;  /* 0x000000686c6c7221 */ /* 0x000fe40000010000 */
[----:B------:R-:W-:Y:S02]  /*18ef0*/  FADD.FTZ R106, R107, R106 ;  /* 0x0000006a6b6a7221 */ /* 0x000fe40000010000 */
[----:B------:R-:W-:Y:S01]  /*18f00*/  MUFU.EX2 R38, R38 ;  /* 0x0000002600267308 */ /* 0x000fe20000000800 */
[C---:B------:R-:W-:Y:S01]  /*18f10*/  HMMA.16816.F32 R8, R20.reuse, R26, R8 ;  /* 0x0000001a1408723c */ /* 0x040fe20000001808 */
[----:B------:R-:W2:Y:S03]  /*18f20*/  LDSM.16.MT88.4 R24, [R232+0x10800] ;  /* 0x01080000e818783b */ /* 0x000ea60000004200 */
[----:B------:R-:W-:Y:S01]  /*18f30*/  FADD.FTZ R108, R3, R108 ;  /* 0x0000006c036c7221 */ /* 0x000fe20000010000 */
[----:B------:R-:W-:Y:S01]  /*18f40*/  MOV R3, R0 ;  /* 0x0000000000037202 */ /* 0x000fe20000000f00 */
[----:B------:R-:W-:Y:S02]  /*18f50*/  FADD.FTZ R109, R109, R106 ;  /* 0x0000006a6d6d7221 */ /* 0x000fe40000010000 */
[C---:B----4-:R-:W-:Y:S01]  /*18f60*/  HMMA.16816.F32 R12, R20.reuse, R28, R12 ;  /* 0x0000001c140c723c */ /* 0x050fe2000000180c */
[----:B------:R-:W4:Y:S03]  /*18f70*/  MUFU.EX2 R39, R39 ;  /* 0x0000002700277308 */ /* 0x000f260000000800 */
[----:B------:R-:W-:Y:S02]  /*18f80*/  FADD.FTZ R111, R111, R108 ;  /* 0x0000006c6f6f7221 */ /* 0x000fe40000010000 */
[----:B------:R-:W-:Y:S02]  /*18f90*/  FADD.FTZ R109, R110, R109 ;  /* 0x0000006d6e6d7221 */ /* 0x000fe40000010000 */
[C---:B------:R-:W-:Y:S01]  /*18fa0*/  HMMA.16816.F32 R132, R20.reuse, R30, R132 ;  /* 0x0000001e1484723c */ /* 0x040fe20000001884 */
[----:B------:R-:W5:Y:S02]  /*18fb0*/  LDSM.16.MT88.4 R28, [R237+0x11000] ;  /* 0x01100000ed1c783b */ /* 0x000f640000004200 */
[----:B------:R-:W-:Y:S01]  /*18fc0*/  MUFU.EX2 R40, R40 ;  /* 0x0000002800287308 */ /* 0x000fe20000000800 */
[----:B------:R-:W-:Y:S04]  /*18fd0*/  FADD.FTZ R111, R112, R111 ;  /* 0x0000006f706f7221 */ /* 0x000fe80000010000 */
[C---:B------:R-:W-:Y:S05]  /*18fe0*/  HMMA.16816.F32 R136, R20.reuse, R32, R136 ;  /* 0x000000201488723c */ /* 0x040fea0000001888 */
[----:B------:R-:W1:Y:S03]  /*18ff0*/  MUFU.EX2 R41, R41 ;  /* 0x0000002900297308 */ /* 0x000e660000000800 */
[C---:B------:R-:W-:Y:S01]  /*19000*/  HMMA.16816.F32 R16, R20.reuse, R34, R16 ;  /* 0x000000221410723c */ /* 0x040fe20000001810 */
[----:B------:R-:W5:Y:S06]  /*19010*/  LDSM.16.MT88.4 R32, [R234+0x11000] ;  /* 0x01100000ea20783b */ /* 0x000f6c0000004200 */
[----:B------:R-:W-:Y:S01]  /*19020*/  MUFU.EX2 R42, R42 ;  /* 0x0000002a002a7308 */ /* 0x000fe20000000800 */
[C---:B--2---:R-:W-:Y:S08]  /*19030*/  HMMA.16816.F32 R140, R20.reuse, R24, R140 ;  /* 0x00000018148c723c */ /* 0x044ff0000000188c */
[----:B------:R-:W-:Y:S01]  /*19040*/  HMMA.16816.F32 R144, R20, R26, R144 ;  /* 0x0000001a1490723c */ /* 0x000fe20000001890 */
[----:B------:R-:W2:Y:S01]  /*19050*/  LDSM.16.MT88.4 R24, [R233+0x11000] ;  /* 0x01100000e918783b */ /* 0x000ea20000004200 */
[----:B------:R-:W2:Y:S05]  /*19060*/  MUFU.EX2 R43, R43 ;  /* 0x0000002b002b7308 */ /* 0x000eaa0000000800 */
[----:B---3--:R-:W-:Y:S01]  /*19070*/  F2FP.PACK_AB R20, R114, R113 ;  /* 0x000000717214723e */ /* 0x008fe200000000ff */
[----:B------:R-:W-:Y:S01]  /*19080*/  FADD.FTZ R113, R113, R109 ;  /* 0x0000006d71717221 */ /* 0x000fe20000010000 */
[----:B-1----:R-:W-:Y:S03]  /*19090*/  F2FP.PACK_AB R21, R37, R36 ;  /* 0x000000242515723e */ /* 0x002fe600000000ff */
[----:B----4-:R-:W-:Y:S01]  /*190a0*/  F2FP.PACK_AB R22, R39, R38 ;  /* 0x000000262716723e */ /* 0x010fe200000000ff */
[----:B------:R-:W-:Y:S01]  /*190b0*/  MUFU.EX2 R44, R44 ;  /* 0x0000002c002c7308 */ /* 0x000fe20000000800 */
[----:B------:R-:W-:Y:S01]  /*190c0*/  F2FP.PACK_AB R23, R41, R40 ;  /* 0x000000282917723e */ /* 0x000fe200000000ff */
[----:B------:R-:W-:Y:S02]  /*190d0*/  FADD.FTZ R36, R36, R111 ;  /* 0x0000006f24247221 */ /* 0x000fe40000010000 */
[----:B------:R-:W-:Y:S02]  /*190e0*/  FADD.FTZ R113, R114, R113 ;  /* 0x0000007172717221 */ /* 0x000fe40000010000 */
[----:B------:R-:W-:Y:S02]  /*190f0*/  FADD.FTZ R36, R37, R36 ;  /* 0x0000002425247221 */ /* 0x000fe40000010000 */
[C---:B-----5:R-:W-:Y:S02]  /*19100*/  HMMA.16816.F32 R4, R20.reuse, R28, R4 ;  /* 0x0000001c1404723c */ /* 0x060fe40000001804 */
[----:B------:R-:W1:Y:S01]  /*19110*/  MUFU.EX2 R45, R45 ;  /* 0x0000002d002d7308 */ /* 0x000e620000000800 */
[----:B------:R-:W-:Y:S02]  /*19120*/  FADD.FTZ R38, R38, R113 ;  /* 0x0000007126267221 */ /* 0x000fe40000010000 */
[----:B------:R-:W-:Y:S02]  /*19130*/  FADD.FTZ R40, R40, R36 ;  /* 0x0000002428287221 */ /* 0x000fe40000010000 */
[----:B------:R-:W-:Y:S01]  /*19140*/  FADD.FTZ R38, R39, R38 ;  /* 0x0000002627267221 */ /* 0x000fe20000010000 */
[C---:B------:R-:W-:Y:S01]  /*19150*/  HMMA.16816.F32 R8, R20.reuse, R30, R8 ;  /* 0x0000001e1408723c */ /* 0x040fe20000001808 */
[----:B------:R-:W3:Y:S03]  /*19160*/  LDSM.16.MT88.4 R28, [R232+0x11000] ;  /* 0x01100000e81c783b */ /* 0x000ee60000004200 */
[----:B------:R-:W-:Y:S01]  /*19170*/  MUFU.EX2 R46, R46 ;  /* 0x0000002e002e7308 */ /* 0x000fe20000000800 */
[----:B------:R-:W-:Y:S03]  /*19180*/  FADD.FTZ R40, R41, R40 ;  /* 0x0000002829287221 */ /* 0x000fe60000010000 */
[C---:B------:R-:W-:Y:S06]  /*19190*/  HMMA.16816.F32 R12, R20.reuse, R32, R12 ;  /* 0x00000020140c723c */ /* 0x040fec000000180c */
[----:B------:R-:W4:Y:S01]  /*191a0*/  MUFU.EX2 R178, R178 ;  /* 0x000000b200b27308 */ /* 0x000f220000000800 */
[--C-:B------:R-:W-:Y:S01]  /*191b0*/  FFMA.FTZ R32, R130, c[0x0][0x23c], -R165.reuse ;  /* 0x00008f0082207a23 */ /* 0x100fe200000108a5 */
[C---:B------:R-:W-:Y:S04]  /*191c0*/  HMMA.16816.F32 R132, R20.reuse, R34, R132 ;  /* 0x000000221484723c */ /* 0x040fe80000001884 */
[----:B------:R-:W-:Y:S04]  /*191d0*/  FFMA.FTZ R165, R131, c[0x0][0x23c], -R165 ;  /* 0x00008f0083a57a23 */ /* 0x000fe800000108a5 */
[C---:B--2---:R-:W-:Y:S01]  /*191e0*/  HMMA.16816.F32 R136, R20.reuse, R24, R136 ;  /* 0x000000181488723c */ /* 0x044fe20000001888 */
[----:B------:R-:W-:Y:S07]  /*191f0*/  MUFU.EX2 R32, R32 ;  /* 0x0000002000207308 */ /* 0x000fee0000000800 */
[C---:B------:R-:W-:Y:S01]  /*19200*/  HMMA.16816.F32 R16, R20.reuse, R26, R16 ;  /* 0x0000001a1410723c */ /* 0x040fe20000001810 */
[----:B------:R-:W2:Y:S02]  /*19210*/  LDSM.16.MT88.4 R24, [R234+0x11800] ;  /* 0x01180000ea18783b */ /* 0x000ea40000004200 */
[----:B------:R-:W5:Y:S05]  /*19220*/  MUFU.EX2 R165, R165 ;  /* 0x000000a500a57308 */ /* 0x000f6a0000000800 */
[C---:B---3--:R-:W-:Y:S08]  /*19230*/  HMMA.16816.F32 R140, R20.reuse, R28, R140 ;  /* 0x0000001c148c723c */ /* 0x048ff0000000188c */
[----:B------:R-:W-:Y:S07]  /*19240*/  HMMA.16816.F32 R144, R20, R30, R144 ;  /* 0x0000001e1490723c */ /* 0x000fee0000001890 */
[----:B------:R-:W-:Y:S01]  /*19250*/  F2FP.PACK_AB R20, R43, R42 ;  /* 0x0000002a2b14723e */ /* 0x000fe200000000ff */
[----:B------:R-:W-:Y:S01]  /*19260*/  FADD.FTZ R42, R42, R38 ;  /* 0x000000262a2a7221 */ /* 0x000fe20000010000 */
[----:B-1----:R-:W-:Y:S03]  /*19270*/  F2FP.PACK_AB R21, R45, R44 ;  /* 0x0000002c2d15723e */ /* 0x002fe600000000ff */
[----:B----4-:R-:W-:Y:S01]  /*19280*/  F2FP.PACK_AB R22, R178, R46 ;  /* 0x0000002eb216723e */ /* 0x010fe200000000ff */
[----:B------:R-:W-:Y:S01]  /*19290*/  FADD.FTZ R44, R44, R40 ;  /* 0x000000282c2c7221 */ /* 0x000fe20000010000 */
[----:B-----5:R-:W-:Y:S01]  /*192a0*/  F2FP.PACK_AB R23, R165, R32 ;  /* 0x00000020a517723e */ /* 0x020fe200000000ff */
[----:B------:R-:W-:Y:S02]  /*192b0*/  FADD.FTZ R42, R43, R42 ;  /* 0x0000002a2b2a7221 */ /* 0x000fe40000010000 */
[----:B------:R-:W-:Y:S02]  /*192c0*/  FADD.FTZ R44, R45, R44 ;  /* 0x0000002c2d2c7221 */ /* 0x000fe40000010000 */
[----:B------:R-:W-:Y:S02]  /*192d0*/  FADD.FTZ R42, R46, R42 ;  /* 0x0000002a2e2a7221 */ /* 0x000fe40000010000 */
[C---:B------:R-:W-:Y:S01]  /*192e0*/  HMMA.16816.F32 R160, R20.reuse, R156, R4 ;  /* 0x0000009c14a0723c */ /* 0x040fe20000001804 */
[----:B------:R-:W1:Y:S02]  /*192f0*/  LDSM.16.MT88.4 R4, [R232+0x11800] ;  /* 0x01180000e804783b */ /* 0x000e640000004200 */
[----:B------:R-:W-:Y:S02]  /*19300*/  FADD.FTZ R44, R32, R44 ;  /* 0x0000002c202c7221 */ /* 0x000fe40000010000 */
[----:B------:R-:W-:Y:S02]  /*19310*/  FADD.FTZ R252, R178, R42 ;  /* 0x0000002ab2fc7221 */ /* 0x000fe40000010000 */
[----:B------:R-:W-:Y:S01]  /*19320*/  FADD.FTZ R251, R165, R44 ;  /* 0x0000002ca5fb7221 */ /* 0x000fe20000010000 */
[C---:B------:R-:W-:Y:S08]  /*19330*/  HMMA.16816.F32 R156, R20.reuse, R158, R8 ;  /* 0x0000009e149c723c */ /* 0x040ff00000001808 */
[C---:B--2---:R-:W-:Y:S08]  /*19340*/  HMMA.16816.F32 R152, R20.reuse, R24, R12 ;  /* 0x000000181498723c */ /* 0x044ff0000000180c */
[C---:B------:R-:W-:Y:S08]  /*19350*/  HMMA.16816.F32 R132, R20.reuse, R26, R132 ;  /* 0x0000001a1484723c */ /* 0x040ff00000001884 */
[C---:B------:R-:W-:Y:S08]  /*19360*/  HMMA.16816.F32 R136, R20.reuse, R148, R136 ;  /* 0x000000941488723c */ /* 0x040ff00000001888 */
[C---:B------:R-:W-:Y:S08]  /*19370*/  HMMA.16816.F32 R148, R20.reuse, R150, R16 ;  /* 0x000000961494723c */ /* 0x040ff00000001810 */
[C---:B-1----:R-:W-:Y:S08]  /*19380*/  HMMA.16816.F32 R140, R20.reuse, R4, R140 ;  /* 0x00000004148c723c */ /* 0x042ff0000000188c */
[----:B------:R-:W-:Y:S01]  /*19390*/  HMMA.16816.F32 R144, R20, R6, R144 ;  /* 0x000000061490723c */ /* 0x000fe20000001890 */
[----:B------:R-:W-:-:S07]  /*193a0*/  @P0 BRA `(.L_x_1543) ;  /* 0xffff9d0000000947 */ /* 0x000fce000383ffff */
.L_x_1539:
[----:B------:R-:W1:Y:S01]  /*193b0*/  SHFL.BFLY PT, R3, R252, 0x2, 0x1f ;  /* 0x0c401f00fc037f89 */ /* 0x000e6200000e0000 */
[----:B------:R-:W-:Y:S01]  /*193c0*/  IMAD.MOV.U32 R11, RZ, RZ, 0x3f800000 ;  /* 0x3f800000ff0b7424 */ /* 0x000fe200078e00ff */
[----:B------:R-:W2:Y:S01]  /*193d0*/  S2UR UR10, SR_CTAID.Z ;  /* 0x00000000000a79c3 */ /* 0x000ea20000002700 */
[----:B------:R-:W-:Y:S01]  /*193e0*/  IMAD.MOV.U32 R10, RZ, RZ, 0x3f800000 ;  /* 0x3f800000ff0a7424 */ /* 0x000fe200078e00ff */
[----:B------:R-:W3:Y:S01]  /*193f0*/  SHFL.BFLY PT, R4, R251, 0x2, 0x1f ;  /* 0x0c401f00fb047f89 */ /* 0x000ee200000e0000 */
[----:B------:R-:W-:Y:S01]  /*19400*/  UIADD3 UR9, -UR17, URZ, URZ ;  /* 0x0000003f11097290 */ /* 0x000fe2000fffe13f */
[----:B------:R-:W-:Y:S01]  /*19410*/  BSSY B0, `(.L_x_1544) ;  /* 0x00000a3000007945 */ /* 0x000fe20003800000 */
[----:B------:R-:W-:Y:S01]  /*19420*/  ULDC UR6, c[0x0][0x1c0] ;  /* 0x0000700000067ab9 */ /* 0x000fe20000000800 */
[----:B------:R-:W-:Y:S06]  /*19430*/  BAR.SYNC.DEFER_BLOCKING 0x0 ;  /* 0x0000000000007b1d */ /* 0x000fec0000010000 */
[----:B------:R-:W4:Y:S01]  /*19440*/  S2UR UR7, SR_CTAID.Y ;  /* 0x00000000000779c3 */ /* 0x000f220000002600 */
[----:B------:R-:W-:-:S07]  /*19450*/  ULDC.64 UR4, c[0x0][0x210] ;  /* 0x0000840000047ab9 */ /* 0x000fce0000000a00 */
[----:B------:R-:W5:Y:S01]  /*19460*/  S2UR UR8, SR_CTAID.X ;  /* 0x00000000000879c3 */ /* 0x000f620000002500 */
[----:B-1----:R-:W-:Y:S02]  /*19470*/  FADD.FTZ R252, R3, R252 ;  /* 0x000000fc03fc7221 */ /* 0x002fe40000010000 */
[----:B------:R-:W1:Y:S01]  /*19480*/  S2R R3, SR_TID.X ;  /* 0x0000000000037919 */ /* 0x000e620000002100 */
[----:B--2---:R-:W-:Y:S01]  /*19490*/  UIMAD UR9, UR9, UR6, UR10 ;  /* 0x00000006090972a4 */ /* 0x004fe2000f8e020a */
[----:B---3--:R-:W-:Y:S02]  /*194a0*/  FADD.FTZ R251, R4, R251 ;  /* 0x000000fb04fb7221 */ /* 0x008fe40000010000 */
[----:B------:R-:W2:Y:S04]  /*194b0*/  SHFL.BFLY PT, R7, R252, 0x1, 0x1f ;  /* 0x0c201f00fc077f89 */ /* 0x000ea800000e0000 */
[----:B------:R-:W3:Y:S01]  /*194c0*/  SHFL.BFLY PT, R6, R251, 0x1, 0x1f ;  /* 0x0c201f00fb067f89 */ /* 0x000ee200000e0000 */
[----:B----4-:R-:W-:-:S04]  /*194d0*/  UIMAD UR4, UR7, UR4, UR17 ;  /* 0x00000004070472a4 */ /* 0x010fc8000f8e0211 */
[----:B------:R-:W-:Y:S02]  /*194e0*/  UIMAD UR4, UR4, UR6, UR9 ;  /* 0x00000006040472a4 */ /* 0x000fe4000f8e0209 */
[----:B-----5:R-:W-:Y:S01]  /*194f0*/  USHF.L.U32 UR8, UR8, 0x6, URZ ;  /* 0x0000000608087899 */ /* 0x020fe2000800063f */
[----:B-1----:R-:W-:-:S03]  /*19500*/  SHF.R.S32.HI R5, RZ, 0x1f, R3 ;  /* 0x0000001fff057819 */ /* 0x002fc60000011403 */
[----:B------:R-:W-:Y:S01]  /*19510*/  UIMAD UR5, UR4, UR5, UR8 ;  /* 0x00000005040572a4 */ /* 0x000fe2000f8e0208 */
[CC--:B------:R-:W-:Y:S01]  /*19520*/  LEA.HI R9, R5.reuse, R3.reuse, RZ, 0x2 ;  /* 0x0000000305097211 */ /* 0x0c0fe200078f10ff */
[----:B--2---:R-:W-:Y:S01]  /*19530*/  FADD.FTZ R7, R252, R7 ;  /* 0x00000007fc077221 */ /* 0x004fe20000010000 */
[----:B------:R-:W-:Y:S02]  /*19540*/  LEA.HI R13, R5, R3, RZ, 0x4 ;  /* 0x00000003050d7211 */ /* 0x000fe400078f20ff */
[--C-:B------:R-:W-:Y:S01]  /*19550*/  SHF.R.S32.HI R4, RZ, 0x2, R9.reuse ;  /* 0x00000002ff047819 */ /* 0x100fe20000011409 */
[----:B---3--:R-:W-:Y:S01]  /*19560*/  FADD.FTZ R6, R251, R6 ;  /* 0x00000006fb067221 */ /* 0x008fe20000010000 */
[----:B------:R-:W-:Y:S02]  /*19570*/  SHF.R.S32.HI R8, RZ, 0x1f, R9 ;  /* 0x0000001fff087819 */ /* 0x000fe40000011409 */
[----:B------:R-:W-:Y:S02]  /*19580*/  FSETP.NE.FTZ.AND P4, PT, R7, RZ, PT ;  /* 0x000000ff0700720b */ /* 0x000fe40003f95000 */
[----:B------:R-:W-:-:S02]  /*19590*/  LEA.HI R8, R8, R4, RZ, 0x3 ;  /* 0x0000000408087211 */ /* 0x000fc400078f18ff */
[----:B------:R-:W-:Y:S02]  /*195a0*/  FSETP.NE.FTZ.AND P3, PT, R6, RZ, PT ;  /* 0x000000ff0600720b */ /* 0x000fe40003f75000 */
[----:B------:R-:W-:Y:S02]  /*195b0*/  LOP3.LUT R8, R8, 0xfffffff8, RZ, 0xc0, !PT ;  /* 0xfffffff808087812 */ /* 0x000fe400078ec0ff */
[----:B------:R-:W-:Y:S02]  /*195c0*/  LOP3.LUT R13, R13, 0xfffffff0, RZ, 0xc0, !PT ;  /* 0xfffffff00d0d7812 */ /* 0x000fe400078ec0ff */
[----:B------:R-:W-:Y:S02]  /*195d0*/  IADD3 R8, R4, -R8, RZ ;  /* 0x8000000804087210 */ /* 0x000fe40007ffe0ff */
[----:B------:R-:W1:Y:S01]  /*195e0*/  S2R R4, SR_TID.X ;  /* 0x0000000000047919 */ /* 0x000e620000002100 */
[----:B------:R-:W2:Y:S01]  /*195f0*/  @P4 MUFU.RCP R11, R7 ;  /* 0x00000007000b4308 */ /* 0x000ea20000001000 */
[----:B------:R-:W-:-:S02]  /*19600*/  LOP3.LUT R14, R8, 0x1, RZ, 0xc0, !PT ;  /* 0x00000001080e7812 */ /* 0x000fc400078ec0ff */
[----:B------:R-:W-:Y:S02]  /*19610*/  LOP3.LUT R16, R9, 0x1ffffffc, RZ, 0xc0, !PT ;  /* 0x1ffffffc09107812 */ /* 0x000fe400078ec0ff */
[----:B------:R-:W-:Y:S02]  /*19620*/  ISETP.NE.U32.AND P0, PT, R14, 0x1, PT ;  /* 0x000000010e00780c */ /* 0x000fe40003f05070 */
[----:B------:R-:W-:Y:S01]  /*19630*/  LEA.HI R5, R5, R3, RZ, 0x5 ;  /* 0x0000000305057211 */ /* 0x000fe200078f28ff */
[----:B------:R-:W3:Y:S01]  /*19640*/  @P3 MUFU.RCP R10, R6 ;  /* 0x00000006000a3308 */ /* 0x000ee20000001000 */
[----:B------:R-:W-:Y:S01]  /*19650*/  R2P PR, R8, 0x6 ;  /* 0x0000000608007804 */ /* 0x000fe20000000000 */
[----:B------:R-:W-:Y:S02]  /*19660*/  IMAD.IADD R16, R3, 0x1, -R16 ;  /* 0x0000000103107824 */ /* 0x000fe400078e0a10 */
[----:B--2---:R-:W-:-:S04]  /*19670*/  FMUL.FTZ R160, R11, R160 ;  /* 0x000000a00ba07220 */ /* 0x004fc80000410000 */
[----:B------:R-:W2:Y:S01]  /*19680*/  @P4 MUFU.LG2 R7, R7 ;  /* 0x0000000700074308 */ /* 0x000ea20000000c00 */
[C---:B------:R-:W-:Y:S02]  /*19690*/  FMUL.FTZ R161, R11.reuse, R161 ;  /* 0x000000a10ba17220 */ /* 0x040fe40000410000 */
[C---:B------:R-:W-:Y:S02]  /*196a0*/  FMUL.FTZ R156, R11.reuse, R156 ;  /* 0x0000009c0b9c7220 */ /* 0x040fe40000410000 */
[C---:B------:R-:W-:Y:S02]  /*196b0*/  FMUL.FTZ R157, R11.reuse, R157 ;  /* 0x0000009d0b9d7220 */ /* 0x040fe40000410000 */
[C---:B------:R-:W-:Y:S01]  /*196c0*/  FMUL.FTZ R152, R11.reuse, R152 ;  /* 0x000000980b987220 */ /* 0x040fe20000410000 */
[----:B------:R-:W4:Y:S01]  /*196d0*/  @P3 MUFU.LG2 R6, R6 ;  /* 0x0000000600063308 */ /* 0x000f220000000c00 */
[C---:B------:R-:W-:Y:S02]  /*196e0*/  FMUL.FTZ R153, R11.reuse, R153 ;  /* 0x000000990b997220 */ /* 0x040fe40000410000 */
[----:B------:R-:W-:-:S02]  /*196f0*/  FMUL.FTZ R132, R11, R132 ;  /* 0x000000840b847220 */ /* 0x000fc40000410000 */
[C---:B------:R-:W-:Y:S02]  /*19700*/  FMUL.FTZ R133, R11.reuse, R133 ;  /* 0x000000850b857220 */ /* 0x040fe40000410000 */
[C---:B------:R-:W-:Y:S02]  /*19710*/  FMUL.FTZ R136, R11.reuse, R136 ;  /* 0x000000880b887220 */ /* 0x040fe40000410000 */
[C---:B------:R-:W-:Y:S02]  /*19720*/  FMUL.FTZ R137, R11.reuse, R137 ;  /* 0x000000890b897220 */ /* 0x040fe40000410000 */
[C---:B------:R-:W-:Y:S02]  /*19730*/  FMUL.FTZ R148, R11.reuse, R148 ;  /* 0x000000940b947220 */ /* 0x040fe40000410000 */
[C---:B------:R-:W-:Y:S02]  /*19740*/  FMUL.FTZ R149, R11.reuse, R149 ;  /* 0x000000950b957220 */ /* 0x040fe40000410000 */
[----:B------:R-:W-:-:S02]  /*19750*/  FMUL.FTZ R140, R11, R140 ;  /* 0x0000008c0b8c7220 */ /* 0x000fc40000410000 */
[C---:B------:R-:W-:Y:S02]  /*19760*/  FMUL.FTZ R141, R11.reuse, R141 ;  /* 0x0000008d0b8d7220 */ /* 0x040fe40000410000 */
[C---:B------:R-:W-:Y:S02]  /*19770*/  FMUL.FTZ R144, R11.reuse, R144 ;  /* 0x000000900b907220 */ /* 0x040fe40000410000 */
[----:B------:R-:W-:Y:S01]  /*19780*/  FMUL.FTZ R145, R11, R145 ;  /* 0x000000910b917220 */ /* 0x000fe20000410000 */
[----:B-1----:R-:W-:Y:S01]  /*19790*/  SHF.R.S32.HI R11, RZ, 0x1f, R4 ;  /* 0x0000001fff0b7819 */ /* 0x002fe20000011404 */
[C---:B---3--:R-:W-:Y:S02]  /*197a0*/  FMUL.FTZ R163, R10.reuse, R163 ;  /* 0x000000a30aa37220 */ /* 0x048fe40000410000 */
[C---:B------:R-:W-:Y:S01]  /*197b0*/  FMUL.FTZ R162, R10.reuse, R162 ;  /* 0x000000a20aa27220 */ /* 0x040fe20000410000 */
[----:B------:R-:W-:Y:S01]  /*197c0*/  LEA.HI R12, R11, R4, RZ, 0x4 ;  /* 0x000000040b0c7211 */ /* 0x000fe200078f20ff */
[----:B------:R-:W-:-:S02]  /*197d0*/  FMUL.FTZ R159, R10, R159 ;  /* 0x0000009f0a9f7220 */ /* 0x000fc40000410000 */
[C---:B------:R-:W-:Y:S01]  /*197e0*/  FMUL.FTZ R158, R10.reuse, R158 ;  /* 0x0000009e0a9e7220 */ /* 0x040fe20000410000 */
[----:B------:R-:W-:Y:S01]  /*197f0*/  SHF.R.S32.HI R12, RZ, 0x4, R12 ;  /* 0x00000004ff0c7819 */ /* 0x000fe2000001140c */
[C---:B------:R-:W-:Y:S02]  /*19800*/  FMUL.FTZ R155, R10.reuse, R155 ;  /* 0x0000009b0a9b7220 */ /* 0x040fe40000410000 */
[C---:B------:R-:W-:Y:S02]  /*19810*/  FMUL.FTZ R154, R10.reuse, R154 ;  /* 0x0000009a0a9a7220 */ /* 0x040fe40000410000 */
[C---:B------:R-:W-:Y:S02]  /*19820*/  FMUL.FTZ R135, R10.reuse, R135 ;  /* 0x000000870a877220 */ /* 0x040fe40000410000 */
        /* <DEDUP_REMOVED lines=8> */
[----:B------:R-:W-:Y:S02]  /*198b0*/  FMUL.FTZ R146, R10, R146 ;  /* 0x000000920a927220 */ /* 0x000fe40000410000 */
[----:B------:R-:W-:Y:S01]  /*198c0*/  IMAD.IADD R10, R3, 0x1, -R13 ;  /* 0x00000001030a7824 */ /* 0x000fe200078e0a0d */
[----:B------:R-:W-:Y:S01]  /*198d0*/  SHF.L.U32 R13, R12, 0x6, RZ ;  /* 0x000000060c0d7819 */ /* 0x000fe200000006ff */
[----:B--2---:R-:W-:Y:S02]  /*198e0*/  @P4 FMUL.FTZ R7, R7, 0.69314718246459960938 ;  /* 0x3f31721807074820 */ /* 0x004fe40000410000 */
[----:B----4-:R-:W-:Y:S01]  /*198f0*/  @P3 FMUL.FTZ R6, R6, 0.69314718246459960938 ;  /* 0x3f31721806063820 */ /* 0x010fe20000410000 */
[----:B------:R-:W-:Y:S02]  /*19900*/  LEA.HI R17, R10, R10, RZ, 0x1 ;  /* 0x0000000a0a117211 */ /* 0x000fe400078f08ff */
[----:B------:R-:W-:Y:S01]  /*19910*/  LOP3.LUT R9, R13, 0x1c0, RZ, 0xc0, !PT ;  /* 0x000001c00d097812 */ /* 0x000fe200078ec0ff */
[----:B------:R-:W-:Y:S01]  /*19920*/  IMAD.SHL.U32 R13, R8, 0x40, RZ ;  /* 0x00000040080d7824 */ /* 0x000fe200078e00ff */
[----:B------:R-:W-:-:S02]  /*19930*/  SHF.L.U32 R14, R17, 0x2, RZ ;  /* 0x00000002110e7819 */ /* 0x000fc400000006ff */
[----:B------:R-:W-:Y:S02]  /*19940*/  SHF.R.S32.HI R8, RZ, 0x5, R5 ;  /* 0x00000005ff087819 */ /* 0x000fe40000011405 */
[----:B------:R-:W-:Y:S02]  /*19950*/  LOP3.LUT R13, R13, 0x1c0, RZ, 0xc0, !PT ;  /* 0x000001c00d0d7812 */ /* 0x000fe400078ec0ff */
[----:B------:R-:W-:Y:S02]  /*19960*/  LOP3.LUT R14, R9, 0x38, R14, 0xf8, !PT ;  /* 0x00000038090e7812 */ /* 0x000fe400078ef80e */
[----:B------:R-:W-:Y:S02]  /*19970*/  SHF.R.U32.HI R9, RZ, 0x3, R9 ;  /* 0x00000003ff097819 */ /* 0x000fe40000011609 */
[----:B------:R-:W-:Y:S02]  /*19980*/  LEA R16, R8, R16, 0x9 ;  /* 0x0000001008107211 */ /* 0x000fe400078e48ff */
[----:B------:R-:W-:-:S02]  /*19990*/  LEA.HI R13, R13, R13, RZ, 0x1d ;  /* 0x0000000d0d0d7211 */ /* 0x000fc400078fe8ff */
[----:B------:R-:W-:Y:S02]  /*199a0*/  LOP3.LUT R17, R17, 0xffffffe, RZ, 0xc0, !PT ;  /* 0x0ffffffe11117812 */ /* 0x000fe400078ec0ff */
[----:B------:R-:W-:Y:S01]  /*199b0*/  LOP3.LUT R9, R14, R9, RZ, 0x3c, !PT ;  /* 0x000000090e097212 */ /* 0x000fe200078e3cff */
[----:B------:R-:W-:Y:S01]  /*199c0*/  IMAD.MOV.U32 R14, RZ, RZ, -0x20 ;  /* 0xffffffe0ff0e7424 */ /* 0x000fe200078e00ff */
[----:B------:R-:W-:Y:S01]  /*199d0*/  LEA R16, R16, R13, 0x1 ;  /* 0x0000000d10107211 */ /* 0x000fe200078e08ff */
[----:B------:R-:W-:Y:S01]  /*199e0*/  IMAD.IADD R17, R10, 0x1, -R17 ;  /* 0x000000010a117824 */ /* 0x000fe200078e0a11 */
[----:B------:R-:W-:Y:S02]  /*199f0*/  MOV R13, 0x40 ;  /* 0x00000040000d7802 */ /* 0x000fe40000000f00 */
[----:B------:R-:W-:Y:S01]  /*19a00*/  SEL R14, R14, 0x20, !P0 ;  /* 0x000000200e0e7807 */ /* 0x000fe20004000000 */
[----:B------:R-:W-:Y:S01]  /*19a10*/  IMAD.SHL.U32 R15, R16, 0x4, RZ ;  /* 0x00000004100f7824 */ /* 0x000fe200078e00ff */
[----:B------:R-:W-:Y:S01]  /*19a20*/  LEA R9, R17, R9, 0x2 ;  /* 0x0000000911097211 */ /* 0x000fe200078e10ff */
[----:B------:R-:W-:Y:S01]  /*19a30*/  STS.64 [R16.X4], R160 ;  /* 0x000000a010007388 */ /* 0x000fe20000004a00 */
[----:B------:R-:W-:Y:S01]  /*19a40*/  SEL R13, R13, 0xffffffc0, !P1 ;  /* 0xffffffc00d0d7807 */ /* 0x000fe20004800000 */
[----:B------:R-:W-:Y:S01]  /*19a50*/  IMAD.IADD R17, R15, 0x1, R14 ;  /* 0x000000010f117824 */ /* 0x000fe200078e020e */
[----:B------:R-:W-:Y:S01]  /*19a60*/  LOP3.LUT R5, R5, 0xffffffe0, RZ, 0xc0, !PT ;  /* 0xffffffe005057812 */ /* 0x000fe200078ec0ff */
[----:B------:R1:W-:Y:S01]  /*19a70*/  STS.64 [R16.X4+0x800], R162 ;  /* 0x000800a210007388 */ /* 0x0003e20000004a00 */
[----:B------:R-:W-:Y:S01]  /*19a80*/  IADD3 R18, R15, R13, RZ ;  /* 0x0000000d0f127210 */ /* 0x000fe20007ffe0ff */
[----:B------:R-:W-:Y:S01]  /*19a90*/  IMAD.IADD R19, R17, 0x1, R13 ;  /* 0x0000000111137824 */ /* 0x000fe200078e020d */
[----:B------:R-:W-:Y:S01]  /*19aa0*/  IADD3 R5, -R5, R3, RZ ;  /* 0x0000000305057210 */ /* 0x000fe20007ffe1ff */
[----:B------:R-:W-:Y:S01]  /*19ab0*/  STS.64 [R17], R156 ;  /* 0x0000009c11007388 */ /* 0x000fe20000000a00 */
[----:B------:R-:W-:-:S02]  /*19ac0*/  SHF.L.U32 R10, R10, 0x2, RZ ;  /* 0x000000020a0a7819 */ /* 0x000fc400000006ff */
[----:B------:R-:W-:Y:S01]  /*19ad0*/  LOP3.LUT P0, RZ, R5, 0x3, RZ, 0xc0, !PT ;  /* 0x0000000305ff7812 */ /* 0x000fe2000780c0ff */
[----:B------:R-:W-:Y:S01]  /*19ae0*/  STS.64 [R17+0x800], R158 ;  /* 0x0008009e11007388 */ /* 0x000fe20000000a00 */
[----:B------:R-:W-:Y:S02]  /*19af0*/  IMAD.MOV.U32 R5, RZ, RZ, -0x800000 ;  /* 0xff800000ff057424 */ /* 0x000fe400078e00ff */
[----:B------:R-:W-:Y:S01]  /*19b00*/  @P3 FFMA.FTZ R5, R0, c[0x0][0x238], R6 ;  /* 0x00008e0000053a23 */ /* 0x000fe20000010006 */
[----:B------:R-:W-:Y:S04]  /*19b10*/  STS.64 [R18], R152 ;  /* 0x0000009812007388 */ /* 0x000fe80000000a00 */
[----:B------:R-:W-:Y:S04]  /*19b20*/  STS.64 [R18+0x800], R154 ;  /* 0x0008009a12007388 */ /* 0x000fe80000000a00 */
[----:B------:R-:W-:Y:S04]  /*19b30*/  STS.64 [R19], R132 ;  /* 0x0000008413007388 */ /* 0x000fe80000000a00 */
[----:B------:R-:W-:Y:S01]  /*19b40*/  STS.64 [R19+0x800], R134 ;  /* 0x0008008613007388 */ /* 0x000fe20000000a00 */
[----:B-1----:R-:W-:-:S02]  /*19b50*/  IADD3 R16, R15, 0x80, RZ ;  /* 0x000000800f107810 */ /* 0x002fc40007ffe0ff */
[----:B------:R-:W-:-:S04]  /*19b60*/  @P2 IADD3 R16, R15, -0x80, RZ ;  /* 0xffffff800f102810 */ /* 0x000fc80007ffe0ff */
[----:B------:R-:W-:Y:S01]  /*19b70*/  IADD3 R14, R14, R16, RZ ;  /* 0x000000100e0e7210 */ /* 0x000fe20007ffe0ff */
[----:B------:R-:W-:Y:S04]  /*19b80*/  STS.64 [R16], R136 ;  /* 0x0000008810007388 */ /* 0x000fe80000000a00 */
[----:B------:R1:W-:Y:S04]  /*19b90*/  STS.64 [R16+0x800], R138 ;  /* 0x0008008a10007388 */ /* 0x0003e80000000a00 */
[----:B------:R-:W-:Y:S04]  /*19ba0*/  STS.64 [R14], R148 ;  /* 0x000000940e007388 */ /* 0x000fe80000000a00 */
[----:B------:R-:W-:Y:S01]  /*19bb0*/  STS.64 [R14+0x800], R150 ;  /* 0x000800960e007388 */ /* 0x000fe20000000a00 */
[C---:B-1----:R-:W-:Y:S01]  /*19bc0*/  IMAD.IADD R16, R13.reuse, 0x1, R16 ;  /* 0x000000010d107824 */ /* 0x042fe200078e0210 */
[----:B------:R-:W-:-:S04]  /*19bd0*/  IADD3 R13, R13, R14, RZ ;  /* 0x0000000e0d0d7210 */ /* 0x000fc80007ffe0ff */
[----:B------:R-:W-:Y:S04]  /*19be0*/  STS.64 [R16], R140 ;  /* 0x0000008c10007388 */ /* 0x000fe80000000a00 */
[----:B------:R-:W-:Y:S04]  /*19bf0*/  STS.64 [R16+0x800], R142 ;  /* 0x0008008e10007388 */ /* 0x000fe80000000a00 */
[----:B------:R-:W-:Y:S04]  /*19c00*/  STS.64 [R13], R144 ;  /* 0x000000900d007388 */ /* 0x000fe80000000a00 */
[----:B------:R-:W-:Y:S04]  /*19c10*/  STS.64 [R13+0x800], R146 ;  /* 0x000800920d007388 */ /* 0x000fe80000000a00 */
[----:B------:R-:W-:Y:S06]  /*19c20*/  BAR.SYNC.DEFER_BLOCKING 0x0 ;  /* 0x0000000000007b1d */ /* 0x000fec0000010000 */
[----:B------:R-:W1:Y:S04]  /*19c30*/  LDS.128 R40, [R9.X4] ;  /* 0x0000000009287984 */ /* 0x000e680000004c00 */
[----:B------:R-:W2:Y:S04]  /*19c40*/  LDS.128 R36, [R9.X4+0x800] ;  /* 0x0008000009247984 */ /* 0x000ea80000004c00 */
[----:B------:R-:W3:Y:S04]  /*19c50*/  LDS.128 R32, [R9.X4+0x1000] ;  /* 0x0010000009207984 */ /* 0x000ee80000004c00 */
[----:B------:R-:W4:Y:S04]  /*19c60*/  LDS.128 R28, [R9.X4+0x1800] ;  /* 0x00180000091c7984 */ /* 0x000f280000004c00 */
[----:B------:R-:W1:Y:S04]  /*19c70*/  LDS.128 R24, [R9.X4+0x2000] ;  /* 0x0020000009187984 */ /* 0x000e680000004c00 */
[----:B------:R-:W1:Y:S04]  /*19c80*/  LDS.128 R20, [R9.X4+0x2800] ;  /* 0x0028000009147984 */ /* 0x000e680000004c00 */
[----:B------:R-:W1:Y:S04]  /*19c90*/  LDS.128 R16, [R9.X4+0x3000] ;  /* 0x0030000009107984 */ /* 0x000e680000004c00 */
[----:B------:R5:W1:Y:S02]  /*19ca0*/  LDS.128 R44, [R9.X4+0x3800] ;  /* 0x00380000092c7984 */ /* 0x000a640000004c00 */
[----:B-----5:R-:W-:-:S02]  /*19cb0*/  LEA.HI R9, R11, R4, RZ, 0x5 ;  /* 0x000000040b097211 */ /* 0x020fc400078f28ff */
[----:B------:R-:W-:Y:S02]  /*19cc0*/  SHF.R.S32.HI R11, RZ, 0x1f, R8 ;  /* 0x0000001fff0b7819 */ /* 0x000fe40000011408 */
[----:B------:R-:W-:Y:S02]  /*19cd0*/  LOP3.LUT R9, R9, 0xffffffe0, RZ, 0xc0, !PT ;  /* 0xffffffe009097812 */ /* 0x000fe400078ec0ff */
[----:B------:R-:W-:-:S03]  /*19ce0*/  LEA.HI R11, R11, R8, RZ, 0x2 ;  /* 0x000000080b0b7211 */ /* 0x000fc600078f10ff */
[----:B------:R-:W-:Y:S01]  /*19cf0*/  IMAD.IADD R9, R4, 0x1, -R9 ;  /* 0x0000000104097824 */ /* 0x000fe200078e0a09 */
[----:B------:R-:W-:Y:S02]  /*19d00*/  LOP3.LUT R11, R11, 0xffffffc, RZ, 0xc0, !PT ;  /* 0x0ffffffc0b0b7812 */ /* 0x000fe400078ec0ff */
[----:B------:R-:W-:Y:S01]  /*19d10*/  MOV R4, 0xff800000 ;  /* 0xff80000000047802 */ /* 0x000fe20000000f00 */
[----:B------:R-:W-:Y:S01]  /*19d20*/  @P4 FFMA.FTZ R4, R2, c[0x0][0x238], R7 ;  /* 0x00008e0002044a23 */ /* 0x000fe20000010007 */
[----:B------:R-:W-:Y:S01]  /*19d30*/  SHF.R.S32.HI R3, RZ, 0x1f, R9 ;  /* 0x0000001fff037819 */ /* 0x000fe20000011409 */
[----:B------:R-:W-:-:S03]  /*19d40*/  IMAD.IADD R11, R8, 0x1, -R11 ;  /* 0x00000001080b7824 */ /* 0x000fc600078e0a0b */
[----:B------:R-:W-:-:S04]  /*19d50*/  LEA.HI R3, R3, R9, RZ, 0x2 ;  /* 0x0000000903037211 */ /* 0x000fc800078f10ff */
[----:B------:R-:W-:-:S04]  /*19d60*/  SHF.R.S32.HI R3, RZ, 0x2, R3 ;  /* 0x00000002ff037819 */ /* 0x000fc80000011403 */
[----:B------:R-:W-:Y:S01]  /*19d70*/  LEA R3, R11, R3, 0x4 ;  /* 0x000000030b037211 */ /* 0x000fe200078e20ff */
[----:B------:R-:W-:Y:S05]  /*19d80*/  @P0 BRA `(.L_x_1545) ;  /* 0x000000b000000947 */ /* 0x000fea0003800000 */
[C---:B-1234-:R-:W-:Y:S01]  /*19d90*/  IADD3 R7, R3.reuse, 0x8, RZ ;  /* 0x0000000803077810 */ /* 0x05efe20007ffe0ff */
[----:B------:R-:W-:Y:S01]  /*19da0*/  IMAD.U32 R0, RZ, RZ, UR5 ;  /* 0x00000005ff007e24 */ /* 0x000fe2000f8e00ff */
[----:B------:R-:W-:Y:S02]  /*19db0*/  SHF.R.S32.HI R6, RZ, 0x1f, R3 ;  /* 0x0000001fff067819 */ /* 0x000fe40000011403 */
[C---:B------:R-:W-:Y:S02]  /*19dc0*/  IADD3 R2, P0, R3.reuse, UR5, RZ ;  /* 0x0000000503027c10 */ /* 0x040fe4000ff1e0ff */
[----:B------:R-:W-:Y:S02]  /*19dd0*/  ISETP.GE.AND P2, PT, R3, UR16, PT ;  /* 0x0000001003007c0c */ /* 0x000fe4000bf46270 */
[----:B------:R-:W-:Y:S02]  /*19de0*/  ISETP.GE.AND P1, PT, R7, UR16, PT ;  /* 0x0000001007007c0c */ /* 0x000fe4000bf26270 */
[----:B------:R-:W-:-:S02]  /*19df0*/  LEA.HI.X.SX32 R0, R0, R6, 0x1, P0 ;  /* 0x0000000600007211 */ /* 0x000fc400000f0eff */
[----:B------:R-:W-:-:S04]  /*19e00*/  LEA R6, P0, R2, c[0x0][0x208], 0x2 ;  /* 0x0000820002067a11 */ /* 0x000fc800078010ff */
[----:B------:R-:W-:-:S05]  /*19e10*/  LEA.HI.X R7, R2, c[0x0][0x20c], R0, 0x2, P0 ;  /* 0x0000830002077a11 */ /* 0x000fca00000f1400 */
[----:B------:R1:W-:Y:S04]  /*19e20*/  @!P2 STG.E [R6.64], R4 ;  /* 0x000000040600a986 */ /* 0x0003e8000c101914 */
[----:B------:R1:W-:Y:S02]  /*19e30*/  @!P1 STG.E [R6.64+0x20], R5 ;  /* 0x0000200506009986 */ /* 0x0003e4000c101914 */
.L_x_1545:
[----:B-1234-:R-:W-:Y:S05]  /*19e40*/  BSYNC B0 ;  /* 0x0000000000007941 */ /* 0x01efea0003800000 */
.L_x_1544:
[--C-:B------:R-:W-:Y:S01]  /*19e50*/  SHF.R.S32.HI R11, RZ, 0x1f, R10.reuse ;  /* 0x0000001fff0b7819 */ /* 0x100fe2000001140a */
[----:B------:R-:W-:Y:S01]  /*19e60*/  ULDC UR4, c[0x0][0x22c] ;  /* 0x00008b0000047ab9 */ /* 0x000fe20000000800 */
[----:B------:R-:W-:Y:S01]  /*19e70*/  ISETP.GE.AND P0, PT, R10, c[0x0][0x220], PT ;  /* 0x000088000a007a0c */ /* 0x000fe20003f06270 */
[----:B------:R-:W-:Y:S01]  /*19e80*/  UIMAD UR4, UR5, UR4, URZ ;  /* 0x00000004050472a4 */ /* 0x000fe2000f8e023f */
[C---:B------:R-:W-:Y:S01]  /*19e90*/  IADD3 R2, R12.reuse, 0x8, RZ ;  /* 0x000000080c027810 */ /* 0x040fe20007ffe0ff */
[C---:B------:R-:W-:Y:S01]  /*19ea0*/  IMAD.WIDE R4, R12.reuse, 0x40, R10 ;  /* 0x000000400c047825 */ /* 0x040fe200078e020a */
[----:B------:R-:W-:-:S02]  /*19eb0*/  IADD3 R0, R12, 0x10, RZ ;  /* 0x000000100c007810 */ /* 0x000fc40007ffe0ff */
[----:B------:R-:W-:Y:S01]  /*19ec0*/  ISETP.GE.OR P6, PT, R2, UR16, P0 ;  /* 0x0000001002007c0c */ /* 0x000fe200087c6670 */
[----:B------:R-:W-:Y:S01]  /*19ed0*/  IMAD.U32 R3, RZ, RZ, UR4 ;  /* 0x00000004ff037e24 */ /* 0x000fe2000f8e00ff */
[----:B------:R-:W-:Y:S02]  /*19ee0*/  IADD3 R4, P1, R4, UR4, RZ ;  /* 0x0000000404047c10 */ /* 0x000fe4000ff3e0ff */
[----:B------:R-:W-:Y:S02]  /*19ef0*/  ISETP.GE.OR P5, PT, R0, UR16, P0 ;  /* 0x0000001000007c0c */ /* 0x000fe400087a6670 */
[----:B------:R-:W-:Y:S02]  /*19f00*/  LEA.HI.X.SX32 R3, R3, R5, 0x1, P1 ;  /* 0x0000000503037211 */ /* 0x000fe400008f0eff */
[----:B------:R-:W-:Y:S02]  /*19f10*/  LEA R6, P1, R4, c[0x0][0x1d8], 0x2 ;  /* 0x0000760004067a11 */ /* 0x000fe400078210ff */
[----:B------:R-:W-:-:S02]  /*19f20*/  IADD3 R2, R12, 0x28, RZ ;  /* 0x000000280c027810 */ /* 0x000fc40007ffe0ff */
[----:B------:R-:W-:Y:S02]  /*19f30*/  LEA.HI.X R7, R4, c[0x0][0x1dc], R3, 0x2, P1 ;  /* 0x0000770004077a11 */ /* 0x000fe400008f1403 */
[C---:B------:R-:W-:Y:S02]  /*19f40*/  IADD3 R4, R12.reuse, 0x18, RZ ;  /* 0x000000180c047810 */ /* 0x040fe40007ffe0ff */
[C---:B------:R-:W-:Y:S01]  /*19f50*/  IADD3 R3, R12.reuse, 0x20, RZ ;  /* 0x000000200c037810 */ /* 0x040fe20007ffe0ff */
[----:B------:R1:W-:Y:S01]  /*19f60*/  @!P6 STG.E.128 [R6.64+0x800], R36 ;  /* 0x000800240600e986 */ /* 0x0003e2000c101d14 */
[C---:B------:R-:W-:Y:S02]  /*19f70*/  IADD3 R0, R12.reuse, 0x30, RZ ;  /* 0x000000300c007810 */ /* 0x040fe40007ffe0ff */
[C---:B------:R-:W-:Y:S01]  /*19f80*/  ISETP.GE.OR P6, PT, R12.reuse, UR16, P0 ;  /* 0x000000100c007c0c */ /* 0x040fe200087c6670 */
[----:B------:R1:W-:Y:S01]  /*19f90*/  @!P5 STG.E.128 [R6.64+0x1000], R32 ;  /* 0x001000200600d986 */ /* 0x0003e2000c101d14 */
[----:B------:R-:W-:-:S02]  /*19fa0*/  IADD3 R12, R12, 0x38, RZ ;  /* 0x000000380c0c7810 */ /* 0x000fc40007ffe0ff */
[----:B------:R-:W-:Y:S02]  /*19fb0*/  ISETP.GE.OR P4, PT, R4, UR16, P0 ;  /* 0x0000001004007c0c */ /* 0x000fe40008786670 */
[----:B------:R-:W-:Y:S02]  /*19fc0*/  ISETP.GE.OR P3, PT, R3, UR16, P0 ;  /* 0x0000001003007c0c */ /* 0x000fe40008766670 */
[----:B------:R-:W-:Y:S02]  /*19fd0*/  ISETP.GE.OR P2, PT, R2, UR16, P0 ;  /* 0x0000001002007c0c */ /* 0x000fe40008746670 */
[----:B------:R-:W-:Y:S02]  /*19fe0*/  ISETP.GE.OR P1, PT, R0, UR16, P0 ;  /* 0x0000001000007c0c */ /* 0x000fe40008726670 */
[----:B------:R-:W-:Y:S01]  /*19ff0*/  ISETP.GE.OR P0, PT, R12, UR16, P0 ;  /* 0x000000100c007c0c */ /* 0x000fe20008706670 */
[----:B------:R1:W-:Y:S04]  /*1a000*/  @!P6 STG.E.64 [R6.64], R40 ;  /* 0x000000280600e986 */ /* 0x0003e8000c101b14 */
[----:B------:R1:W-:Y:S04]  /*1a010*/  @!P4 STG.E.128 [R6.64+0x1800], R28 ;  /* 0x0018001c0600c986 */ /* 0x0003e8000c101d14 */
[----:B------:R1:W-:Y:S04]  /*1a020*/  @!P3 STG.E.128 [R6.64+0x2000], R24 ;  /* 0x002000180600b986 */ /* 0x0003e8000c101d14 */
[----:B------:R1:W-:Y:S04]  /*1a030*/  @!P2 STG.E.128 [R6.64+0x2800], R20 ;  /* 0x002800140600a986 */ /* 0x0003e8000c101d14 */
[----:B------:R1:W-:Y:S04]  /*1a040*/  @!P1 STG.E.128 [R6.64+0x3000], R16 ;  /* 0x0030001006009986 */ /* 0x0003e8000c101d14 */
[----:B------:R1:W-:Y:S01]  /*1a050*/  @!P6 STG.E.64 [R6.64+0x8], R42 ;  /* 0x0000082a0600e986 */ /* 0x0003e2000c101b14 */
[----:B------:R-:W-:Y:S05]  /*1a060*/  @P0 EXIT ;  /* 0x000000000000094d */ /* 0x000fea0003800000 */
[----:B------:R-:W-:Y:S01]  /*1a070*/  STG.E.128 [R6.64+0x3800], R44 ;  /* 0x0038002c06007986 */ /* 0x000fe2000c101d14 */
[----:B------:R-:W-:Y:S05]  /*1a080*/  EXIT ;  /* 0x000000000000794d */ /* 0x000fea0003800000 */
.L_x_1546:
        /* <DEDUP_REMOVED lines=15> */
.L_x_7758:


//--------------------- .text._ZN5flash24flash_fwd_splitkv_kernelI23Flash_fwd_kernel_traitsILi64ELi64ELi256ELi4ELb0ELb0EN7cutlass6half_tE19Flash_kernel_traitsILi64ELi64ELi256ELi4ES3_EELb1ELb0ELb0ELb0ELb0ELb1ELb1ELb0EEEvNS_16Flash_fwd_paramsE --------------------------
	.section	.text._ZN5flash24flash_fwd_splitkv_kernelI23Flash_fwd_kernel_traitsILi64ELi64ELi256ELi4ELb0ELb0EN7cutlass6half_tE19Flash_kernel_traitsILi64ELi64ELi256ELi4ES3_EELb1ELb0ELb0ELb0ELb0ELb1ELb1ELb0EEEvNS_16Flash_fwd_paramsE,"ax",@progbits
	.sectioninfo	@"SHI_REGISTERS=255"
	.align	128
        .global         _ZN5flash24flash_fwd_splitkv_kernelI23Flash_fwd_kernel_traitsILi64ELi64ELi256ELi4ELb0ELb0EN7cutlass6half_tE19Flash_kernel_traitsILi64ELi64ELi256ELi4ES3_EELb1ELb0ELb0ELb0ELb0ELb1ELb1ELb0EEEvNS_16Flash_fwd_paramsE
        .type           _ZN5flash24flash_fwd_splitkv_kernelI23Flash_fwd_kernel_traitsILi64ELi64ELi256ELi4ELb0ELb0EN7cutlass6half_tE19Flash_kernel_traitsILi64ELi64ELi256ELi4ES3_EELb1ELb0ELb0ELb0ELb0ELb1ELb1ELb0EEEvNS_16Flash_fwd_paramsE,@function
        .size           _ZN5flash24flash_fwd_splitkv_kernelI23Flash_fwd_kernel_traitsILi64ELi64ELi256ELi4ELb0ELb0EN7cutlass6half_tE19Flash_kernel_traitsILi64ELi64ELi256ELi4ES3_EELb1ELb0ELb0ELb0ELb0ELb1ELb1ELb0EEEvNS_16Flash_fwd_paramsE,(.L_x_7759 - _ZN5flash24flash_fwd_splitkv_kernelI23Flash_fwd_kernel_traitsILi64ELi64ELi256ELi4ELb0ELb0EN7cutlass6half_tE19Flash_kernel_traitsILi64ELi64ELi256ELi4ES3_EELb1ELb0ELb0ELb0ELb0ELb1ELb1ELb0EEEvNS_16Flash_fwd_paramsE)
        .other          _ZN5flash24flash_fwd_splitkv_kernelI23Flash_fwd_kernel_traitsILi64ELi64ELi256ELi4ELb0ELb0EN7cutlass6half_tE19Flash_kernel_traitsILi64ELi64ELi256ELi4ES3_EELb1ELb0ELb0ELb0ELb0ELb1ELb1ELb0EEEvNS_16Flash_fwd_paramsE,@"STO_CUDA_ENTRY STV_DEFAULT"
_ZN5flash24flash_fwd_splitkv_kernelI23Flash_fwd_kernel_traitsILi64ELi64ELi256ELi4ELb0ELb0EN7cutlass6half_tE19Flash_kernel_traitsILi64ELi64ELi256ELi4ES3_EELb1ELb0ELb0ELb0ELb0ELb1ELb1ELb0EEEvNS_16Flash_fwd_paramsE:
.text._ZN5flash24flash_fwd_splitkv_kernelI23Flash_fwd_kernel_traitsILi64ELi64ELi256ELi4ELb0ELb0EN7cutlass6half_tE19Flash_kernel_traitsILi64ELi64ELi256ELi4ES3_EELb1ELb0ELb0ELb0ELb0ELb1ELb1ELb0EEEvNS_16Flash_fwd_paramsE:
        /* <DEDUP_REMOVED lines=48> */
[----:B------:R-:W-:-:S06]  /*0300*/  UIMAD.WIDE UR10, UR17, UR9, UR10 ;  /* 0x00000009110a72a5 */ /* 0x000fcc000f8e020a */
[----:B------:R-:W-:Y:S02]  /*0310*/  IMAD.U32 R6, RZ, RZ, UR10 ;  /* 0x0000000aff067e24 */ /* 0x000fe4000f8e00ff */
[----:B-1----:R-:W-:Y:S02]  /*0320*/  IMAD.U32 R2, RZ, RZ, UR6 ;  /* 0x00000006ff027e24 */ /* 0x002fe4000f8e00ff */
[----:B------:R-:W-:-:S05]  /*0330*/  IMAD.U32 R3, RZ, RZ, UR7 ;  /* 0x00000007ff037e24 */ /* 0x000fca000f8e00ff */
[----:B------:R1:W4:Y:S01]  /*0340*/  @P0 LDG.E R0, [R2.64] ;  /* 0x0000001402000981 */ /* 0x000322000c1e1900 */
[----:B------:R-:W-:-:S05]  /*0350*/  IMAD.U32 R7, RZ, RZ, UR11 ;  /* 0x0000000bff077e24 */ /* 0x000fca000f8e00ff */
[----:B-1----:R-:W5:Y:S01]  /*0360*/  @!P1 LDG.E R2, [R6.64] ;  /* 0x0000001406029981 */ /* 0x002f62000c1e1900 */
[----:B------:R-:W-:Y:S02]  /*0370*/  UMOV UR16, 0xffffffff ;  /* 0xffffffff00107882 */ /* 0x000fe40000000000 */
[----:B------:R-:W-:Y:S01]  /*0380*/  UMOV UR23, URZ ;  /* 0x0000003f00177c82 */ /* 0x000fe20008000000 */
[----:B------:R-:W1:Y:S01]  /*0390*/  S2R R29, SR_TID.X ;  /* 0x00000000001d7919 */ /* 0x000e620000002100 */
        /* <DEDUP_REMOVED lines=10> */
[----:B--2---:R-:W-:-:S07]  /*0440*/  @UP0 UIADD3 UR14, UR14, -UR16, URZ ;  /* 0x800000100e0e0290 */ /* 0x004fce000fffe03f */
[----:B------:R-:W-:Y:S01]  /*0450*/  @!UP0 ULDC UR14, c[0x0][0x214] ;  /* 0x00008500000e8ab9 */ /* 0x000fe20000000800 */
[----:B-----5:R3:W2:Y:S04]  /*0460*/  @!P1 R2UR UR24, R2 ;  /* 0x00000000021893c2 */ /* 0x0206a800000e0000 */
        /* <DEDUP_REMOVED lines=8> */
.L_x_1547:
[----:B------:R-:W-:Y:S02]  /*04f0*/  ULDC UR6, c[0x0][0x218] ;  /* 0x0000860000067ab9 */ /* 0x000fe40000000800 */
.L_x_1548:
        /* <DEDUP_REMOVED lines=35> */
[----:B-1----:R1:W2:Y:S02]  /*0730*/  R2UR UR19, R0 ;  /* 0x00000000001373c2 */ /* 0x0022a400000e0000 */
[----:B-1----:R-:W-:Y:S01]  /*0740*/  IMAD.U32 R0, RZ, RZ, UR10 ;  /* 0x0000000aff007e24 */ /* 0x002fe2000f8e00ff */
[----:B--2---:R-:W-:Y:S02]  /*0750*/  UIADD3 UR4, URZ, -UR19, URZ ;  /* 0x800000133f047290 */ /* 0x004fe4000fffe03f */
        /* <DEDUP_REMOVED lines=38> */
[----:B------:R-:W-:Y:S01]  /*09c0*/  SHF.R.S32.HI R0, RZ, 0x1f, R29 ;  /* 0x0000001fff007819 */ /* 0x000fe2000001141d */
        /* <DEDUP_REMOVED lines=10> */
[----:B------:R-:W-:Y:S02]  /*0a70*/  IADD3 R9, R0, 0x20, RZ ;  /* 0x0000002000097810 */ /* 0x000fe40007ffe0ff */
[----:B------:R-:W-:Y:S01]  /*0a80*/  IMAD.SHL.U32 R2, R6, 0x4, RZ ;  /* 0x0000000406027824 */ /* 0x000fe200078e00ff */
[----:B------:R-:W-:Y:S01]  /*0a90*/  UIMAD UR4, UR8, UR4, URZ ;  /* 0x00000004080472a4 */ /* 0x000fe2000f8e023f */
[C---:B------:R-:W-:Y:S01]  /*0aa0*/  IADD3 R8, R0.reuse, 0x28, RZ ;  /* 0x0000002800087810 */ /* 0x040fe20007ffe0ff */
[----:B------:R-:W-:Y:S01]  /*0ab0*/  USHF.R.S32.HI UR5, URZ, 0x1f, UR8 ;  /* 0x0000001f3f057899 */ /* 0x000fe20008011408 */
[----:B------:R-:W-:Y:S02]  /*0ac0*/  IADD3 R10, R0, 0x8, RZ ;  /* 0x00000008000a7810 */ /* 0x000fe40007ffe0ff */
[----:B------:R-:W-:Y:S01]  /*0ad0*/  SHF.R.S32.HI R3, RZ, 0x1f, R2 ;  /* 0x0000001fff037819 */ /* 0x000fe20000011402 */
[----:B------:R-:W-:Y:S01]  /*0ae0*/  IMAD.U32 R7, RZ, RZ, UR4 ;  /* 0x00000004ff077e24 */ /* 0x000fe2000f8e00ff */
[----:B------:R-:W-:-:S02]  /*0af0*/  ISETP.GE.AND P1, PT, R2, c[0x0][0x220], PT ;  /* 0x0000880002007a0c */ /* 0x000fc40003f26270 */
[C---:B------:R-:W-:Y:S01]  /*0b00*/  IADD3 R11, R0.reuse, 0x10, RZ ;  /* 0x00000010000b7810 */ /* 0x040fe20007ffe0ff */
[C---:B------:R-:W-:Y:S01]  /*0b10*/  IMAD.WIDE R4, R0.reuse, 0x40, R2 ;  /* 0x0000004000047825 */ /* 0x040fe200078e0202 */
[----:B------:R-:W-:-:S04]  /*0b20*/  IADD3 R2, R0, 0x18, RZ ;  /* 0x0000001800027810 */ /* 0x000fc80007ffe0ff */
[----:B------:R-:W-:Y:S01]  /*0b30*/  IADD3 R3, P0, R4, UR4, RZ ;  /* 0x0000000404037c10 */ /* 0x000fe2000ff1e0ff */
[----:B------:R-:W-:-:S03]  /*0b40*/  UIADD3 UR4, -UR12, UR14, URZ ;  /* 0x0000000e0c047290 */ /* 0x000fc6000fffe13f */
[----:B------:R-:W-:Y:S02]  /*0b50*/  LEA.HI.X.SX32 R5, R7, R5, 0x1, P0 ;  /* 0x0000000507057211 */ /* 0x000fe400000f0eff */
[C---:B------:R-:W-:Y:S02]  /*0b60*/  LEA R4, P0, R3.reuse, c[0x0][0x1d8], 0x2 ;  /* 0x0000760003047a11 */ /* 0x040fe400078010ff */
[----:B------:R-:W-:Y:S02]  /*0b70*/  ISETP.GE.OR P6, PT, R2, UR4, P1 ;  /* 0x0000000402007c0c */ /* 0x000fe40008fc6670 */
[----:B------:R-:W-:Y:S02]  /*0b80*/  LEA.HI.X R5, R3, c[0x0][0x1dc], R5, 0x2, P0 ;  /* 0x0000770003057a11 */ /* 0x000fe400000f1405 */
[----:B------:R-:W-:Y:S02]  /*0b90*/  ISETP.GE.OR P0, PT, R9, UR4, P1 ;  /* 0x0000000409007c0c */ /* 0x000fe40008f06670 */
[----:B------:R-:W-:-:S02]  /*0ba0*/  ISETP.GE.OR P5, PT, R0, UR4, P1 ;  /* 0x0000000400007c0c */ /* 0x000fc40008fa6670 */
[----:B------:R-:W-:Y:S02]  /*0bb0*/  ISETP.GE.OR P3, PT, R8, UR4, P1 ;  /* 0x0000000408007c0c */ /* 0x000fe40008f66670 */
[----:B------:R-:W-:Y:S02]  /*0bc0*/  ISETP.GE.OR P2, PT, R10, UR4, P1 ;  /* 0x000000040a007c0c */ /* 0x000fe40008f46670 */
[----:B------:R-:W-:Y:S01]  /*0bd0*/  IADD3 R7, R0, 0x30, RZ ;  /* 0x0000003000077810 */ /* 0x000fe20007ffe0ff */
[----:B------:R-:W-:Y:S01]  /*0be0*/  @!P6 STG.E.128 [R4.64+0x1800], RZ ;  /* 0x001800ff0400e986 */ /* 0x000fe2000c101d14 */
[----:B------:R-:W-:Y:S02]  /*0bf0*/  ISETP.NE.AND P6, PT, R6, RZ, PT ;  /* 0x000000ff0600720c */ /* 0x000fe40003fc5270 */
[----:B------:R-:W-:Y:S01]  /*0c00*/  ISETP.GE.OR P4, PT, R11, UR4, P1 ;  /* 0x000000040b007c0c */ /* 0x000fe20008f86670 */
[----:B------:R-:W-:Y:S01]  /*0c10*/  @!P0 STG.E.128 [R4.64+0x2000], RZ ;  /* 0x002000ff04008986 */ /* 0x000fe2000c101d14 */
[----:B------:R-:W-:-:S02]  /*0c20*/  IADD3 R3, P0, R0, UR8, RZ ;  /* 0x0000000800037c10 */ /* 0x000fc4000ff1e0ff */
[----:B------:R-:W-:Y:S01]  /*0c30*/  ISETP.GE.OR P6, PT, R0, UR4, P6 ;  /* 0x0000000400007c0c */ /* 0x000fe2000b7c6670 */
[----:B------:R-:W-:Y:S01]  /*0c40*/  @!P5 STG.E.128 [R4.64], RZ ;  /* 0x000000ff0400d986 */ /* 0x000fe2000c101d14 */
[----:B------:R-:W-:Y:S02]  /*0c50*/  ISETP.GE.AND P5, PT, R10, UR4, PT ;  /* 0x000000040a007c0c */ /* 0x000fe4000bfa6270 */
[----:B------:R-:W-:Y:S01]  /*0c60*/  IADD3 R10, R0, 0x38, RZ ;  /* 0x00000038000a7810 */ /* 0x000fe20007ffe0ff */
[----:B------:R-:W-:Y:S01]  /*0c70*/  @!P3 STG.E.128 [R4.64+0x2800], RZ ;  /* 0x002800ff0400b986 */ /* 0x000fe2000c101d14 */
[----:B------:R-:W-:Y:S02]  /*0c80*/  ISETP.GE.AND P3, PT, R2, UR4, PT ;  /* 0x0000000402007c0c */ /* 0x000fe4000bf66270 */
[----:B------:R-:W-:Y:S01]  /*0c90*/  LEA.HI.X.SX32 R0, R0, UR5, 0x1, P0 ;  /* 0x0000000500007c11 */ /* 0x000fe200080f0eff */
[----:B------:R-:W-:Y:S01]  /*0ca0*/  @!P2 STG.E.128 [R4.64+0x800], RZ ;  /* 0x000800ff0400a986 */ /* 0x000fe2000c101d14 */
[----:B------:R-:W-:-:S02]  /*0cb0*/  LEA R2, P0, R3, c[0x0][0x208], 0x2 ;  /* 0x0000820003027a11 */ /* 0x000fc400078010ff */
[----:B------:R-:W-:Y:S01]  /*0cc0*/  ISETP.NE.OR P5, PT, R6, RZ, P5 ;  /* 0x000000ff0600720c */ /* 0x000fe20002fa5670 */
[----:B------:R-:W-:Y:S01]  /*0cd0*/  @!P4 STG.E.128 [R4.64+0x1000], RZ ;  /* 0x001000ff0400c986 */ /* 0x000fe2000c101d14 */
[----:B------:R-:W-:Y:S02]  /*0ce0*/  LEA.HI.X R3, R3, c[0x0][0x20c], R0, 0x2, P0 ;  /* 0x0000830003037a11 */ /* 0x000fe400000f1400 */
[C---:B------:R-:W-:Y:S02]  /*0cf0*/  ISETP.GE.AND P0, PT, R7.reuse, UR4, PT ;  /* 0x0000000407007c0c */ /* 0x040fe4000bf06270 */
[----:B------:R-:W-:Y:S02]  /*0d00*/  ISETP.GE.OR P2, PT, R7, UR4, P1 ;  /* 0x0000000407007c0c */ /* 0x000fe40008f46670 */
[----:B------:R-:W-:Y:S02]  /*0d10*/  ISETP.GE.OR P1, PT, R10, UR4, P1 ;  /* 0x000000040a007c0c */ /* 0x000fe40008f26670 */
[----:B------:R-:W-:-:S02]  /*0d20*/  ISETP.NE.OR P0, PT, R6, RZ, P0 ;  /* 0x000000ff0600720c */ /* 0x000fc40000705670 */
[----:B------:R-:W-:Y:S01]  /*0d30*/  ISETP.GE.AND P4, PT, R11, UR4, PT ;  /* 0x000000040b007c0c */ /* 0x000fe2000bf86270 */
[----:B------:R-:W-:Y:S01]  /*0d40*/  @!P5 IMAD.MOV.U32 R0, RZ, RZ, -0x800000 ;  /* 0xff800000ff00d424 */ /* 0x000fe200078e00ff */
[C---:B------:R-:W-:Y:S02]  /*0d50*/  ISETP.NE.OR P3, PT, R6.reuse, RZ, P3 ;  /* 0x000000ff0600720c */ /* 0x040fe40001f65670 */
[----:B------:R-:W-:-:S03]  /*0d60*/  ISETP.NE.OR P4, PT, R6, RZ, P4 ;  /* 0x000000ff0600720c */ /* 0x000fc60002785670 */
[----:B------:R-:W-:Y:S01]  /*0d70*/  @!P2 STG.E.128 [R4.64+0x3000], RZ ;  /* 0x003000ff0400a986 */ /* 0x000fe2000c101d14 */
[----:B------:R-:W-:-:S03]  /*0d80*/  ISETP.GE.AND P2, PT, R9, UR4, PT ;  /* 0x0000000409007c0c */ /* 0x000fc6000bf46270 */
[----:B------:R1:W-:Y:S01]  /*0d90*/  @!P1 STG.E.128 [R4.64+0x3800], RZ ;  /* 0x003800ff04009986 */ /* 0x0003e2000c101d14 */
[----:B------:R-:W-:Y:S02]  /*0da0*/  ISETP.GE.AND P1, PT, R8, UR4, PT ;  /* 0x0000000408007c0c */ /* 0x000fe4000bf26270 */
[C---:B------:R-:W-:Y:S01]  /*0db0*/  ISETP.NE.OR P2, PT, R6.reuse, RZ, P2 ;  /* 0x000000ff0600720c */ /* 0x040fe20001745670 */
[----:B------:R2:W-:Y:S01]  /*0dc0*/  @!P5 STG.E [R2.64+0x20], R0 ;  /* 0x000020000200d986 */ /* 0x0005e2000c101914 */
[----:B------:R-:W-:Y:S01]  /*0dd0*/  ISETP.NE.OR P1, PT, R6, RZ, P1 ;  /* 0x000000ff0600720c */ /* 0x000fe20000f25670 */
[----:B------:R-:W-:Y:S02]  /*0de0*/  @!P4 IMAD.MOV.U32 R8, RZ, RZ, -0x800000 ;  /* 0xff800000ff08c424 */ /* 0x000fe400078e00ff */
[----:B------:R-:W-:-:S03]  /*0df0*/  @!P3 IMAD.MOV.U32 R7, RZ, RZ, -0x800000 ;  /* 0xff800000ff07b424 */ /* 0x000fc600078e00ff */
[----:B------:R-:W-:Y:S04]  /*0e00*/  @!P4 STG.E [R2.64+0x40], R8 ;  /* 0x000040080200c986 */ /* 0x000fe8000c101914 */
[----:B------:R-:W-:Y:S01]  /*0e10*/  @!P3 STG.E [R2.64+0x60], R7 ;  /* 0x000060070200b986 */ /* 0x000fe2000c101914 */
[----:B-1----:R-:W-:Y:S02]  /*0e20*/  @!P6 IMAD.MOV.U32 R4, RZ, RZ, -0x800000 ;  /* 0xff800000ff04e424 */ /* 0x002fe400078e00ff */
[----:B------:R-:W-:-:S03]  /*0e30*/  @!P2 IMAD.MOV.U32 R5, RZ, RZ, -0x800000 ;  /* 0xff800000ff05a424 */ /* 0x000fc600078e00ff */
[----:B------:R1:W-:Y:S01]  /*0e40*/  @!P6 STG.E [R2.64], R4 ;  /* 0x000000040200e986 */ /* 0x0003e2000c101914 */
[----:B--2---:R-:W-:-:S03]  /*0e50*/  @!P0 IMAD.MOV.U32 R0, RZ, RZ, -0x800000 ;  /* 0xff800000ff008424 */ /* 0x004fc600078e00ff */
[----:B------:R2:W-:Y:S04]  /*0e60*/  @!P2 STG.E [R2.64+0x80], R5 ;  /* 0x000080050200a986 */ /* 0x0005e8000c101914 */
[----:B------:R2:W-:Y:S01]  /*0e70*/  @!P0 STG.E [R2.64+0xc0], R0 ;  /* 0x0000c00002008986 */ /* 0x0005e2000c101914 */
[----:B------:R-:W-:-:S04]  /*0e80*/  ISETP.GE.AND P0, PT, R10, UR4, PT ;  /* 0x000000040a007c0c */ /* 0x000fc8000bf06270 */
[----:B------:R-:W-:Y:S01]  /*0e90*/  ISETP.NE.OR P0, PT, R6, RZ, P0 ;  /* 0x000000ff0600720c */ /* 0x000fe20000705670 */
[----:B-1----:R-:W-:-:S05]  /*0ea0*/  @!P1 IMAD.MOV.U32 R4, RZ, RZ, -0x800000 ;  /* 0xff800000ff049424 */ /* 0x002fca00078e00ff */
[----:B------:R2:W-:Y:S07]  /*0eb0*/  @!P1 STG.E [R2.64+0xa0], R4 ;  /* 0x0000a00402009986 */ /* 0x0005ee000c101914 */
[----:B------:R-:W-:Y:S05]  /*0ec0*/  @P0 EXIT ;  /* 0x000000000000094d */ /* 0x000fea0003800000 */
[----:B--2---:R-:W-:-:S05]  /*0ed0*/  MOV R0, 0xff800000 ;  /* 0xff80000000007802 */ /* 0x004fca0000000f00 */
[----:B------:R-:W-:Y:S01]  /*0ee0*/  STG.E [R2.64+0xe0], R0 ;  /* 0x0000e00002007986 */ /* 0x000fe2000c101914 */
[----:B------:R-:W-:Y:S05]  /*0ef0*/  EXIT ;  /* 0x000000000000794d */ /* 0x000fea0003800000 */
.L_x_1549:
        /* <DEDUP_REMOVED lines=11> */
[----:B------:R1:W2:Y:S01]  /*0fb0*/  @P0 LDG.E R0, [R2.64] ;  /* 0x0000001402000981 */ /* 0x0002a2000c1e1900 */
[----:B------:R-:W-:Y:S02]  /*0fc0*/  UISETP.NE.AND.EX UP1, UPT, URZ, UR11, UPT, UP1 ;  /* 0x0000000b3f00728c */ /* 0x000fe4000bf25310 */
        /* <DEDUP_REMOVED lines=9> */
[----:B------:R-:W-:Y:S01]  /*1060*/  @UP1 UIADD3 UR4, UR27, UR4, URZ ;  /* 0x000000041b041290 */ /* 0x000fe2000fffe03f */
[----:B-1----:R-:W-:-:S03]  /*1070*/  IABS R2, c[0x0][0x2d0] ;  /* 0x0000b40000027a13 */ /* 0x002fc60000000000 */
[----:B------:R-:W-:Y:S01]  /*1080*/  @UP1 USHF.L.U64.HI UR4, UR26, 0x2, UR4 ;  /* 0x000000021a041899 */ /* 0x000fe20008010204 */
[----:B------:R1:W3:Y:S03]  /*1090*/  R2UR UR8, R2 ;  /* 0x00000000020873c2 */ /* 0x0002e600000e0000 */
[----:B------:R-:W-:Y:S02]  /*10a0*/  @UP1 UIADD3.X UR19, UR4, UR11, URZ, UP0, !UPT ;  /* 0x0000000b04131290 */ /* 0x000fe400087fe43f */
[----:B------:R-:W-:-:S04]  /*10b0*/  @UP1 UISETP.NE.U32.AND UP0, UPT, UR18, URZ, UPT ;  /* 0x0000003f1200128c */ /* 0x000fc8000bf05070 */
[----:B------:R-:W-:Y:S01]  /*10c0*/  @UP1 UISETP.NE.AND.EX UP5, UPT, UR19, URZ, UPT, UP0 ;  /* 0x0000003f1300128c */ /* 0x000fe2000bfa5300 */
[----:B--2---:R1:W2:Y:S10]  /*10d0*/  @P0 R2UR UR22, R0 ;  /* 0x00000000001603c2 */ /* 0x0042b400000e0000 */
[----:B------:R-:W-:-:S13]  /*10e0*/  PLOP3.LUT P0, PT, PT, PT, UP5, 0x80, 0x0 ;  /* 0x000000000000781c */ /* 0x000fda0003f0f058 */
[----:B-12---:R-:W-:Y:S05]  /*10f0*/  @!P0 BRA `(.L_x_1550) ;  /* 0x000005a000008947 */ /* 0x006fea0003800000 */
[----:B---3--:R-:W1:Y:S01]  /*1100*/  I2F.RP R0, UR8 ;  /* 0x0000000800007d06 */ /* 0x008e620008209400 */
[----:B------:R-:W-:Y:S02]  /*1110*/  ULEA UR10, UR6, 0xffffff00, 0x8 ;  /* 0xffffff00060a7891 */ /* 0x000fe4000f8e403f */
[----:B------:R-:W-:-:S05]  /*1120*/  UMOV UR22, URZ ;  /* 0x0000003f00167c82 */ /* 0x000fca0008000000 */
        /* <DEDUP_REMOVED lines=29> */
[----:B------:R-:W-:Y:S02]  /*1300*/  ULDC UR28, c[0x0][0x1c8] ;  /* 0x00007200001c7ab9 */ /* 0x000fe40000000800 */
[----:B------:R1:W2:Y:S01]  /*1310*/  LDG.E R6, [R2.64] ;  /* 0x0000001402067981 */ /* 0x0002a2000c1e1900 */
[----:B------:R-:W-:Y:S02]  /*1320*/  ULOP3.LUT UR28, UR15, UR28, URZ, 0x3c, !UPT ;  /* 0x0000001c0f1c7292 */ /* 0x000fe4000f8e3c3f */
[----:B------:R-:W-:Y:S02]  /*1330*/  UIADD3 UR25, -UR25, URZ, URZ ;  /* 0x0000003f19197290 */ /* 0x000fe4000fffe13f */
[----:B------:R-:W-:-:S02]  /*1340*/  ULDC.64 UR4, c[0x0][0x180] ;  /* 0x0000600000047ab9 */ /* 0x000fc40000000a00 */
[----:B------:R-:W-:Y:S01]  /*1350*/  ISETP.LE.AND P0, PT, RZ, UR28, PT ;  /* 0x0000001cff007c0c */ /* 0x000fe2000bf03270 */
[----:B------:R-:W-:-:S04]  /*1360*/  UIMAD UR11, UR25, UR11, UR10 ;  /* 0x0000000b190b72a4 */ /* 0x000fc8000f8e020a */
[----:B------:R-:W-:Y:S01]  /*1370*/  USHF.R.S32.HI UR10, URZ, 0x1f, UR11 ;  /* 0x0000001f3f0a7899 */ /* 0x000fe2000801140b */
[----:B-1----:R-:W1:Y:S08]  /*1380*/  I2F.RP R2, R7 ;  /* 0x0000000700027306 */ /* 0x002e700000209400 */
[----:B-1----:R-:W1:Y:S02]  /*1390*/  MUFU.RCP R2, R2 ;  /* 0x0000000200027308 */ /* 0x002e640000001000 */
[----:B-1----:R-:W-:-:S06]  /*13a0*/  IADD3 R2, R2, 0xffffffe, RZ ;  /* 0x0ffffffe02027810 */ /* 0x002fcc0007ffe0ff */
[----:B------:R-:W1:Y:S02]  /*13b0*/  F2I.FTZ.U32.TRUNC.NTZ R3, R2 ;  /* 0x0000000200037305 */ /* 0x000e64000021f000 */
[----:B-1----:R-:W-:Y:S02]  /*13c0*/  IMAD.MOV R0, RZ, RZ, -R3 ;  /* 0x000000ffff007224 */ /* 0x002fe400078e0a03 */
[----:B------:R-:W-:Y:S02]  /*13d0*/  IMAD.MOV.U32 R2, RZ, RZ, RZ ;  /* 0x000000ffff027224 */ /* 0x000fe400078e00ff */
[----:B------:R-:W-:Y:S01]  /*13e0*/  IMAD.MOV.U32 R5, RZ, RZ, R0 ;  /* 0x000000ffff057224 */ /* 0x000fe200078e0000 */
[----:B------:R-:W-:-:S03]  /*13f0*/  MOV R0, UR15 ;  /* 0x0000000f00007c02 */ /* 0x000fc60008000f00 */
[----:B------:R-:W-:Y:S01]  /*1400*/  IMAD R5, R5, R7, RZ ;  /* 0x0000000705057224 */ /* 0x000fe200078e02ff */
[----:B------:R-:W-:-:S03]  /*1410*/  IABS R4, R0 ;  /* 0x0000000000047213 */ /* 0x000fc60000000000 */
[----:B------:R-:W-:-:S04]  /*1420*/  IMAD.HI.U32 R0, R3, R5, R2 ;  /* 0x0000000503007227 */ /* 0x000fc800078e0002 */
[----:B------:R-:W-:-:S04]  /*1430*/  IMAD.MOV.U32 R2, RZ, RZ, R4 ;  /* 0x000000ffff027224 */ /* 0x000fc800078e0004 */
[----:B------:R-:W-:-:S05]  /*1440*/  IMAD.HI.U32 R0, R0, R2, RZ ;  /* 0x0000000200007227 */ /* 0x000fca00078e00ff */
[----:B------:R-:W-:-:S05]  /*1450*/  IADD3 R3, -R0, RZ, RZ ;  /* 0x000000ff00037210 */ /* 0x000fca0007ffe1ff */
        /* <DEDUP_REMOVED lines=10> */
[----:B------:R-:W-:-:S03]  /*1500*/  MOV R10, R0 ;  /* 0x00000000000a7202 */ /* 0x000fc60000000f00 */
[----:B------:R-:W-:-:S04]  /*1510*/  IMAD R4, R5, c[0x0][0x1b0], RZ ;  /* 0x00006c0005047a24 */ /* 0x000fc800078e02ff */
[----:B------:R-:W-:Y:S01]  /*1520*/  IMAD R4, R0, c[0x0][0x1b4], R4 ;  /* 0x00006d0000047a24 */ /* 0x000fe200078e0204 */
[----:B--2---:R-:W1:Y:S02]  /*1530*/  R2UR UR23, R6 ;  /* 0x00000000061773c2 */ /* 0x004e6400000e0000 */
        /* <DEDUP_REMOVED lines=22> */
.L_x_1550:
[----:B---3--:R-:W-:Y:S02]  /*16a0*/  UISETP.NE.AND UP0, UPT, UR24, -0x1, UPT ;  /* 0xffffffff1800788c */ /* 0x008fe4000bf05270 */
        /* <DEDUP_REMOVED lines=19> */
.L_x_1552:
[----:B------:R-:W-:Y:S01]  /*17e0*/  IABS R0, c[0x0][0x1c8] ;  /* 0x0000720000007a13 */ /* 0x000fe20000000000 */
[----:B------:R-:W-:Y:S02]  /*17f0*/  ULDC UR4, c[0x0][0x1c8] ;  /* 0x0000720000047ab9 */ /* 0x000fe40000000800 */
[----:B------:R-:W-:Y:S02]  /*1800*/  ULOP3.LUT UR4, UR15, UR4, URZ, 0x3c, !UPT ;  /* 0x000000040f047292 */ /* 0x000fe4000f8e3c3f */
[----:B------:R-:W-:Y:S01]  /*1810*/  IMAD.MOV.U32 R6, RZ, RZ, R0 ;  /* 0x000000ffff067224 */ /* 0x000fe200078e0000 */
[----:B------:R-:W-:Y:S02]  /*1820*/  ULEA UR11, UR6, 0xffffff00, 0x8 ;  /* 0xffffff00060b7891 */ /* 0x000fe4000f8e403f */
[----:B------:R-:W-:Y:S01]  /*1830*/  @UP0 UIADD3 UR24, UR23, UR24, URZ ;  /* 0x0000001817180290 */ /* 0x000fe2000fffe03f */
[----:B------:R-:W1:Y:S01]  /*1840*/  I2F.RP R2, R6 ;  /* 0x0000000600027306 */ /* 0x000e620000209400 */
[----:B------:R-:W-:Y:S01]  /*1850*/  ISETP.LE.AND P2, PT, RZ, UR4, PT ;  /* 0x00000004ff007c0c */ /* 0x000fe2000bf43270 */
[----:B------:R-:W-:-:S02]  /*1860*/  USHF.R.S32.HI UR10, URZ, 0x1f, UR11 ;  /* 0x0000001f3f0a7899 */ /* 0x000fc4000801140b */
[----:B------:R-:W-:Y:S02]  /*1870*/  ULDC.64 UR4, c[0x0][0x198] ;  /* 0x0000660000047ab9 */ /* 0x000fe40000000a00 */
[----:B------:R-:W-:Y:S02]  /*1880*/  UIMAD UR25, UR10, UR4, URZ ;  /* 0x000000040a1972a4 */ /* 0x000fe4000f8e023f */
[----:B------:R-:W-:Y:S02]  /*1890*/  UIMAD.WIDE.U32 UR26, UR11, UR4, UR26 ;  /* 0x000000040b1a72a5 */ /* 0x000fe4000f8e001a */
[----:B------:R-:W-:-:S04]  /*18a0*/  UIMAD UR4, UR11, UR5, UR25 ;  /* 0x000000050b0472a4 */ /* 0x000fc8000f8e0219 */
[----:B------:R-:W-:Y:S01]  /*18b0*/  UIADD3 UR4, UR27, UR4, URZ ;  /* 0x000000041b047290 */ /* 0x000fe2000fffe03f */
[----:B-1----:R-:W1:Y:S02]  /*18c0*/  MUFU.RCP R2, R2 ;  /* 0x0000000200027308 */ /* 0x002e640000001000 */
[----:B-1----:R-:W-:-:S06]  /*18d0*/  IADD3 R2, R2, 0xffffffe, RZ ;  /* 0x0ffffffe02027810 */ /* 0x002fcc0007ffe0ff */
[----:B------:R-:W1:Y:S02]  /*18e0*/  F2I.FTZ.U32.TRUNC.NTZ R3, R2 ;  /* 0x0000000200037305 */ /* 0x000e64000021f000 */
[----:B-1----:R-:W-:Y:S01]  /*18f0*/  IMAD.MOV R0, RZ, RZ, -R3 ;  /* 0x000000ffff007224 */ /* 0x002fe200078e0a03 */
[----:B------:R-:W-:-:S04]  /*1900*/  MOV R2, RZ ;  /* 0x000000ff00027202 */ /* 0x000fc80000000f00 */
[----:B------:R-:W-:Y:S01]  /*1910*/  MOV R5, R0 ;  /* 0x0000000000057202 */ /* 0x000fe20000000f00 */
[----:B------:R-:W-:-:S04]  /*1920*/  IMAD.U32 R0, RZ, RZ, UR15 ;  /* 0x0000000fff007e24 */ /* 0x000fc8000f8e00ff */
[----:B------:R-:W-:Y:S01]  /*1930*/  IMAD R5, R5, R6, RZ ;  /* 0x0000000605057224 */ /* 0x000fe200078e02ff */
[----:B------:R-:W-:-:S03]  /*1940*/  IABS R4, R0 ;  /* 0x0000000000047213 */ /* 0x000fc60000000000 */
        /* <DEDUP_REMOVED lines=8> */
[----:B------:R-:W-:-:S13]  /*19d0*/  ISETP.GT.U32.AND P1, PT, R6, R2, PT ;  /* 0x000000020600720c */ /* 0x000fda0003f24070 */
[----:B------:R-:W-:Y:S01]  /*19e0*/  @!P1 IMAD.IADD R2, R2, 0x1, -R6 ;  /* 0x0000000102029824 */ /* 0x000fe200078e0a06 */
[----:B------:R-:W-:Y:S02]  /*19f0*/  @!P1 IADD3 R0, R0, 0x1, RZ ;  /* 0x0000000100009810 */ /* 0x000fe40007ffe0ff */
[----:B------:R-:W-:Y:S02]  /*1a00*/  ISETP.NE.AND P1, PT, RZ, c[0x0][0x1c8], PT ;  /* 0x00007200ff007a0c */ /* 0x000fe40003f25270 */
[----:B------:R-:W-:Y:S01]  /*1a10*/  ISETP.GE.U32.AND P3, PT, R2, R6, PT ;  /* 0x000000060200720c */ /* 0x000fe20003f66070 */
[----:B------:R-:W-:Y:S01]  /*1a20*/  IMAD.U32 R2, RZ, RZ, UR26 ;  /* 0x0000001aff027e24 */ /* 0x000fe2000f8e00ff */
[----:B------:R-:W-:-:S04]  /*1a30*/  @UP0 UIMAD.WIDE.U32 UR26, UR24, UR4, URZ ;  /* 0x00000004181a02a5 */ /* 0x000fc8000f8e003f */
[----:B------:R-:W-:-:S07]  /*1a40*/  @UP0 UIMAD UR24, UR24, UR5, UR27 ;  /* 0x00000005181802a4 */ /* 0x000fce000f8e021b */
        /* <DEDUP_REMOVED lines=24> */
.L_x_1551:
[----:B------:R-:W-:Y:S01]  /*1bd0*/  SHF.R.S32.HI R17, RZ, 0x1f, R29 ;  /* 0x0000001fff117819 */ /* 0x000fe2000001141d */
[----:B------:R-:W-:Y:S01]  /*1be0*/  UISETP.NE.AND UP0, UPT, UR16, -0x1, UPT ;  /* 0xffffffff1000788c */ /* 0x000fe2000bf05270 */
[----:B------:R-:W1:Y:S01]  /*1bf0*/  S2R R3, SR_CTAID.X ;  /* 0x0000000000037919 */ /* 0x000e620000002500 */
[----:B------:R-:W-:Y:S01]  /*1c00*/  ULDC.64 UR4, c[0x0][0x190] ;  /* 0x0000640000047ab9 */ /* 0x000fe20000000a00 */
[CC--:B------:R-:W-:Y:S01]  /*1c10*/  LEA.HI R2, R17.reuse, R29.reuse, RZ, 0x3 ;  /* 0x0000001d11027211 */ /* 0x0c0fe200078f18ff */
[----:B------:R-:W-:Y:S01]  /*1c20*/  USHF.R.S32.HI UR23, URZ, 0x1f, UR15 ;  /* 0x0000001f3f177899 */ /* 0x000fe2000801140f */
[----:B------:R-:W-:Y:S01]  /*1c30*/  LEA.HI R6, R17, R29, RZ, 0x6 ;  /* 0x0000001d11067211 */ /* 0x000fe200078f30ff */
[----:B------:R-:W-:Y:S01]  /*1c40*/  IMAD.U32 R14, RZ, RZ, UR15 ;  /* 0x0000000fff0e7e24 */ /* 0x000fe2000f8e00ff */
[----:B------:R-:W-:Y:S01]  /*1c50*/  SHF.R.S32.HI R8, RZ, 0x3, R2 ;  /* 0x00000003ff087819 */ /* 0x000fe20000011402 */
[----:B------:R-:W-:Y:S01]  /*1c60*/  BSSY B0, `(.L_x_1553) ;  /* 0x000004a000007945 */ /* 0x000fe20003800000 */
[----:B------:R-:W-:Y:S01]  /*1c70*/  LOP3.LUT R2, R2, 0xfffffff8, RZ, 0xc0, !PT ;  /* 0xfffffff802027812 */ /* 0x000fe200078ec0ff */
[----:B------:R-:W-:Y:S01]  /*1c80*/  IMAD.SHL.U32 R6, R6, 0x8, RZ ;  /* 0x0000000806067824 */ /* 0x000fe200078e00ff */
[----:B------:R-:W-:Y:S01]  /*1c90*/  @UP0 UIMAD.WIDE.U32 UR28, UR16, UR4, URZ ;  /* 0x00000004101c02a5 */ /* 0x000fe2000f8e003f */
[----:B------:R-:W-:Y:S01]  /*1ca0*/  IMAD.SHL.U32 R0, R8, 0x40, RZ ;  /* 0x0000004008007824 */ /* 0x000fe200078e00ff */
[----:B------:R-:W-:Y:S01]  /*1cb0*/  SHF.R.S32.HI R9, RZ, 0x1f, R8 ;  /* 0x0000001fff097819 */ /* 0x000fe20000011408 */
[----:B------:R-:W-:Y:S01]  /*1cc0*/  IMAD.IADD R24, R29, 0x1, -R2 ;  /* 0x000000011d187824 */ /* 0x000fe200078e0a02 */
[----:B------:R-:W-:-:S02]  /*1cd0*/  @UP0 UIMAD UR22, UR16, UR5, UR29 ;  /* 0x00000005101602a4 */ /* 0x000fc4000f8e021d */
[----:B------:R-:W-:Y:S01]  /*1ce0*/  LOP3.LUT R0, R0, 0x1c0, RZ, 0xc0, !PT ;  /* 0x000001c000007812 */ /* 0x000fe200078ec0ff */
[----:B------:R-:W-:Y:S01]  /*1cf0*/  IMAD.SHL.U32 R243, R24, 0x8, RZ ;  /* 0x0000000818f37824 */ /* 0x000fe200078e00ff */
[----:B------:R-:W-:Y:S02]  /*1d00*/  @!UP0 USHF.R.S32.HI UR16, URZ, 0x1f, UR17 ;  /* 0x0000001f3f108899 */ /* 0x000fe40008011411 */
[----:B------:R-:W-:Y:S02]  /*1d10*/  ULDC.64 UR4, c[0x0][0x178] ;  /* 0x00005e0000047ab9 */ /* 0x000fe40000000a00 */
[--C-:B------:R-:W-:Y:S01]  /*1d20*/  LOP3.LUT R4, R0, 0x38, R243.reuse, 0xf8, !PT ;  /* 0x0000003800047812 */ /* 0x100fe200078ef8f3 */
[----:B------:R-:W-:Y:S01]  /*1d30*/  @!UP0 UIMAD UR16, UR16, UR4, URZ ;  /* 0x00000004101082a4 */ /* 0x000fe2000f8e023f */
[----:B------:R-:W-:Y:S01]  /*1d40*/  SHF.R.U32.HI R0, RZ, 0x3, R0 ;  /* 0x00000003ff007819 */ /* 0x000fe20000011600 */
[----:B------:R-:W-:Y:S01]  /*1d50*/  @!UP0 UIMAD.WIDE.U32 UR30, UR17, UR4, URZ ;  /* 0x00000004111e82a5 */ /* 0x000fe2000f8e003f */
[----:B------:R-:W-:Y:S01]  /*1d60*/  SHF.R.S32.HI R7, RZ, 0x1f, R243 ;  /* 0x0000001fff077819 */ /* 0x000fe200000114f3 */
[----:B------:R-:W-:Y:S01]  /*1d70*/  @!UP0 UIMAD UR5, UR17, UR5, UR16 ;  /* 0x00000005110582a4 */ /* 0x000fe2000f8e0210 */
[----:B------:R-:W-:Y:S01]  /*1d80*/  LOP3.LUT R11, R4, R0, RZ, 0x3c, !PT ;  /* 0x00000000040b7212 */ /* 0x000fe200078e3cff */
[----:B------:R-:W-:Y:S01]  /*1d90*/  IMAD R0, R5, c[0x0][0x1b8], RZ ;  /* 0x00006e0005007a24 */ /* 0x000fe200078e02ff */
[----:B------:R-:W-:Y:S01]  /*1da0*/  IADD3 R4, P0, R243, UR26, RZ ;  /* 0x0000001af3047c10 */ /* 0x000fe2000ff1e0ff */
[----:B------:R-:W-:Y:S01]  /*1db0*/  @!UP0 UIADD3 UR22, UR31, UR5, URZ ;  /* 0x000000051f168290 */ /* 0x000fe2000fffe03f */
[----:B------:R-:W-:Y:S01]  /*1dc0*/  LOP3.LUT R244, R11, 0xfffffe00, R6, 0xf8, !PT ;  /* 0xfffffe000bf47812 */ /* 0x000fe200078ef806 */
[----:B------:R-:W-:Y:S01]  /*1dd0*/  IMAD R16, R10, c[0x0][0x1bc], R0 ;  /* 0x00006f000a107a24 */ /* 0x000fe200078e0200 */
[----:B------:R-:W-:Y:S01]  /*1de0*/  IADD3.X R5, R7, UR24, RZ, P0, !PT ;  /* 0x0000001807057c10 */ /* 0x000fe200087fe4ff */
[----:B------:R-:W-:Y:S01]  /*1df0*/  @!UP0 UMOV UR28, UR30 ;  /* 0x0000001e001c8c82 */ /* 0x000fe20008000000 */
[----:B-1----:R-:W-:Y:S01]  /*1e00*/  IMAD.WIDE R2, R3, 0x40, R8 ;  /* 0x0000004003027825 */ /* 0x002fe200078e0208 */
[----:B------:R-:W-:Y:S01]  /*1e10*/  IADD3 R6, P0, R243, UR28, RZ ;  /* 0x0000001cf3067c10 */ /* 0x000fe2000ff1e0ff */
[----:B------:R-:W-:-:S02]  /*1e20*/  UIADD3 UR16, -UR12, UR14, URZ ;  /* 0x0000000e0c107290 */ /* 0x000fc4000fffe13f */
[----:B------:R-:W-:Y:S01]  /*1e30*/  IMAD.WIDE.U32 R10, R10, c[0x0][0x1b8], R4 ;  /* 0x00006e000a0a7a25 */ /* 0x000fe200078e0004 */
[----:B------:R-:W-:Y:S01]  /*1e40*/  IADD3 R4, P1, R243, R12, RZ ;  /* 0x0000000cf3047210 */ /* 0x000fe20007f3e0ff */
[----:B------:R-:W-:Y:S02]  /*1e50*/  ULDC.64 UR4, c[0x0][0x1a8] ;  /* 0x00006a0000047ab9 */ /* 0x000fe40000000a00 */
[----:B------:R-:W-:Y:S01]  /*1e60*/  IMAD R12, R9, c[0x0][0x198], RZ ;  /* 0x00006600090c7a24 */ /* 0x000fe200078e02ff */
[----:B------:R-:W-:Y:S01]  /*1e70*/  UIMAD UR4, UR23, UR4, URZ ;  /* 0x00000004170472a4 */ /* 0x000fe2000f8e023f */
[C---:B------:R-:W-:Y:S01]  /*1e80*/  IMAD.X R5, R7.reuse, 0x1, R13, P1 ;  /* 0x0000000107057824 */ /* 0x040fe200008e060d */
[----:B------:R-:W-:Y:S01]  /*1e90*/  IADD3.X R7, R7, UR22, RZ, P0, !PT ;  /* 0x0000001607077c10 */ /* 0x000fe200087fe4ff */
[C---:B------:R-:W-:Y:S01]  /*1ea0*/  IMAD R15, R8.reuse, c[0x0][0x19c], R12 ;  /* 0x00006700080f7a24 */ /* 0x040fe200078e020c */
[C---:B------:R-:W-:Y:S01]  /*1eb0*/  IADD3 R0, P0, R8.reuse, UR11, RZ ;  /* 0x0000000b08007c10 */ /* 0x040fe2000ff1e0ff */
[----:B------:R-:W-:Y:S01]  /*1ec0*/  IMAD.WIDE.U32 R12, R8, c[0x0][0x198], R4 ;  /* 0x00006600080c7a25 */ /* 0x000fe200078e0004 */
[----:B------:R-:W-:-:S02]  /*1ed0*/  UIMAD UR4, UR15, UR5, UR4 ;  /* 0x000000050f0472a4 */ /* 0x000fc4000f8e0204 */
[----:B------:R-:W-:Y:S01]  /*1ee0*/  IADD3.X R4, R9, UR10, RZ, P0, !PT ;  /* 0x0000000a09047c10 */ /* 0x000fe200087fe4ff */
[----:B------:R-:W-:Y:S01]  /*1ef0*/  IMAD.IADD R5, R11, 0x1, R16 ;  /* 0x000000010b057824 */ /* 0x000fe200078e0210 */
[----:B------:R-:W-:Y:S01]  /*1f00*/  ISETP.GE.AND P0, PT, R8, UR16, PT ;  /* 0x0000001008007c0c */ /* 0x000fe2000bf06270 */
[----:B------:R-:W-:-:S04]  /*1f10*/  IMAD.WIDE.U32 R6, R14, c[0x0][0x1a8], R6 ;  /* 0x00006a000e067a25 */ /* 0x000fc800078e0006 */
[----:B------:R-:W-:Y:S02]  /*1f20*/  IMAD R11, R4, c[0x0][0x1a0], RZ ;  /* 0x00006800040b7a24 */ /* 0x000fe400078e02ff */
[----:B------:R-:W-:Y:S01]  /*1f30*/  IMAD.MOV.U32 R4, RZ, RZ, R10 ;  /* 0x000000ffff047224 */ /* 0x000fe200078e000a */
[-C--:B------:R-:W-:Y:S01]  /*1f40*/  LEA.HI R10, R17, R29.reuse, RZ, 0x4 ;  /* 0x0000001d110a7211 */ /* 0x080fe200078f20ff */
[C---:B------:R-:W-:Y:S02]  /*1f50*/  IMAD R11, R0.reuse, c[0x0][0x1a4], R11 ;  /* 0x00006900000b7a24 */ /* 0x040fe400078e020b */
[----:B------:R-:W-:Y:S01]  /*1f60*/  IMAD.WIDE.U32 R98, R0, c[0x0][0x1a0], R4 ;  /* 0x0000680000627a25 */ /* 0x000fe200078e0004 */
[----:B------:R-:W-:Y:S02]  /*1f70*/  LOP3.LUT R0, R10, 0xfffffff0, RZ, 0xc0, !PT ;  /* 0xfffffff00a007812 */ /* 0x000fe400078ec0ff */
[----:B------:R-:W-:Y:S01]  /*1f80*/  IADD3 R5, R7, UR4, RZ ;  /* 0x0000000407057c10 */ /* 0x000fe2000fffe0ff */
[----:B------:R-:W-:Y:S01]  /*1f90*/  IMAD.IADD R63, R13, 0x1, R15 ;  /* 0x000000010d3f7824 */ /* 0x000fe200078e020f */
[----:B------:R-:W-:Y:S01]  /*1fa0*/  LEA.HI R15, R17, R29, RZ, 0x5 ;  /* 0x0000001d110f7211 */ /* 0x000fe200078f28ff */
[----:B------:R-:W-:Y:S01]  /*1fb0*/  IMAD.MOV.U32 R60, RZ, RZ, R12 ;  /* 0x000000ffff3c7224 */ /* 0x000fe200078e000c */
[----:B------:R-:W-:Y:S01]  /*1fc0*/  SHF.R.S32.HI R25, RZ, 0x4, R10 ;  /* 0x00000004ff197819 */ /* 0x000fe2000001140a */
[----:B------:R-:W-:Y:S01]  /*1fd0*/  IMAD.IADD R14, R29, 0x1, -R0 ;  /* 0x000000011d0e7824 */ /* 0x000fe200078e0a00 */
[----:B------:R-:W-:Y:S01]  /*1fe0*/  SHF.R.S32.HI R27, RZ, 0x5, R15 ;  /* 0x00000005ff1b7819 */ /* 0x000fe2000001140f */
[----:B------:R-:W-:-:S02]  /*1ff0*/  IMAD.SHL.U32 R244, R244, 0x2, RZ ;  /* 0x00000002f4f47824 */ /* 0x000fc400078e00ff */
        /* <DEDUP_REMOVED lines=16> */
.L_x_1554:
[----:B------:R-:W-:Y:S05]  /*2100*/  BSYNC B0 ;  /* 0x0000000000007941 */ /* 0x000fea0003800000 */
.L_x_1553:
        /* <DEDUP_REMOVED lines=21> */
.L_x_1556:
[----:B------:R-:W-:Y:S05]  /*2260*/  BSYNC B0 ;  /* 0x0000000000007941 */ /* 0x000fea0003800000 */
.L_x_1555:
        /* <DEDUP_REMOVED lines=21> */
.L_x_1558:
[----:B------:R-:W-:Y:S05]  /*23c0*/  BSYNC B0 ;  /* 0x0000000000007941 */ /* 0x000fea0003800000 */
.L_x_1557:
        /* <DEDUP_REMOVED lines=20> */
.L_x_1560:
[----:B------:R-:W-:Y:S05]  /*2510*/  BSYNC B0 ;  /* 0x0000000000007941 */ /* 0x000fea0003800000 */
.L_x_1559:
[----:B------:R-:W-:Y:S01]  /*2520*/  UIADD3 UR15, UR6, -0x1, URZ ;  /* 0xffffffff060f7890 */ /* 0x000fe2000fffe03f */
[----:B------:R-:W-:Y:S01]  /*2530*/  SHF.R.S32.HI R0, RZ, 0x1f, R14 ;  /* 0x0000001fff007819 */ /* 0x000fe2000001140e */
[----:B------:R-:W-:Y:S01]  /*2540*/  BSSY B0, `(.L_x_1561) ;  /* 0x0000013000007945 */ /* 0x000fe20003800000 */
[----:B-1----:R-:W-:Y:S01]  /*2550*/  LOP3.LUT R2, R15, 0xffffffe0, RZ, 0xc0, !PT ;  /* 0xffffffe00f027812 */ /* 0x002fe200078ec0ff */
        /* <DEDUP_REMOVED lines=17> */
.L_x_1562:
[----:B------:R-:W-:Y:S05]  /*2670*/  BSYNC B0 ;  /* 0x0000000000007941 */ /* 0x000fea0003800000 */
.L_x_1561:
        /* <DEDUP_REMOVED lines=10> */
[----:B-1----:R-:W-:Y:S02]  /*2720*/  IADD3.X R3, R63, UR22, RZ, P0, !PT ;  /* 0x000000163f037c10 */ /* 0x002fe400087fe4ff */
[----:B------:R-:W-:-:S04]  /*2730*/  LEA R2, P0, R0, c[0x0][0x168], 0x1 ;  /* 0x00005a0000027a11 */ /* 0x000fc800078008ff */
[----:B------:R-:W-:-:S05]  /*2740*/  LEA.HI.X R3, R0, c[0x0][0x16c], R3, 0x1, P0 ;  /* 0x00005b0000037a11 */ /* 0x000fca00000f0c03 */
[----:B------:R-:W-:Y:S01]  /*2750*/  @!PT LDS RZ, [RZ] ;  /* 0x00000000fffff984 */ /* 0x000fe20000000800 */
[----:B------:R-:W-:Y:S01]  /*2760*/  @!PT LDS RZ, [RZ] ;  /* 0x00000000fffff984 */ /* 0x000fe20000000800 */
[----:B------:R-:W-:Y:S01]  /*2770*/  @!PT LDS RZ, [RZ] ;  /* 0x00000000fffff984 */ /* 0x000fe20000000800 */
[----:B------:R1:W-:Y:S04]  /*2780*/  LDGSTS.E.BYPASS.LTC128B.128 [R244+0x2800], [R2.64] ;  /* 0x0280000002f47fae */ /* 0x0003e8000b901d54 */
.L_x_1564:
[----:B------:R-:W-:Y:S05]  /*2790*/  BSYNC B0 ;  /* 0x0000000000007941 */ /* 0x000fea0003800000 */
.L_x_1563:
        /* <DEDUP_REMOVED lines=17> */
.L_x_1566:
[----:B------:R-:W-:Y:S05]  /*28b0*/  BSYNC B0 ;  /* 0x0000000000007941 */ /* 0x000fea0003800000 */
.L_x_1565:
        /* <DEDUP_REMOVED lines=19> */
.L_x_1568:
[----:B------:R-:W-:Y:S05]  /*29f0*/  BSYNC B0 ;  /* 0x0000000000007941 */ /* 0x000fea0003800000 */
.L_x_1567:
        /* <DEDUP_REMOVED lines=18> */
.L_x_1570:
[----:B------:R-:W-:Y:S05]  /*2b20*/  BSYNC B0 ;  /* 0x0000000000007941 */ /* 0x000fea0003800000 */
.L_x_1569:
        /* <DEDUP_REMOVED lines=20> */
.L_x_1572:
[----:B------:R-:W-:Y:S05]  /*2c70*/  BSYNC B0 ;  /* 0x0000000000007941 */ /* 0x000fea0003800000 */
.L_x_1571:
        /* <DEDUP_REMOVED lines=20> */
.L_x_1574:
[----:B------:R-:W-:Y:S05]  /*2dc0*/  BSYNC B0 ;  /* 0x0000000000007941 */ /* 0x000fea0003800000 */
.L_x_1573:
        /* <DEDUP_REMOVED lines=20> */
.L_x_1576:
[----:B------:R-:W-:Y:S05]  /*2f10*/  BSYNC B0 ;  /* 0x0000000000007941 */ /* 0x000fea0003800000 */
.L_x_1575:
        /* <DEDUP_REMOVED lines=18> */
.L_x_1578:
[----:B------:R-:W-:Y:S05]  /*3040*/  BSYNC B0 ;  /* 0x0000000000007941 */ /* 0x000fea0003800000 */
.L_x_1577:
        /* <DEDUP_REMOVED lines=20> */
.L_x_1580:
[----:B------:R-:W-:Y:S05]  /*3190*/  BSYNC B0 ;  /* 0x0000000000007941 */ /* 0x000fea0003800000 */
.L_x_1579:
        /* <DEDUP_REMOVED lines=20> */
.L_x_1582:
[----:B------:R-:W-:Y:S05]  /*32e0*/  BSYNC B0 ;  /* 0x0000000000007941 */ /* 0x000fea0003800000 */
.L_x_1581:
        /* <DEDUP_REMOVED lines=20> */
.L_x_1584:
[----:B------:R-:W-:Y:S05]  /*3430*/  BSYNC B0 ;  /* 0x0000000000007941 */ /* 0x000fea0003800000 */
.L_x_1583:
        /* <DEDUP_REMOVED lines=20> */
.L_x_1586:
[----:B------:R-:W-:Y:S05]  /*3580*/  BSYNC B0 ;  /* 0x0000000000007941 */ /* 0x000fea0003800000 */
.L_x_1585:
        /* <DEDUP_REMOVED lines=20> */
.L_x_1588:
[----:B------:R-:W-:Y:S05]  /*36d0*/  BSYNC B0 ;  /* 0x0000000000007941 */ /* 0x000fea0003800000 */
.L_x_1587:
        /* <DEDUP_REMOVED lines=20> */
.L_x_1590:
[----:B------:R-:W-:Y:S05]  /*3820*/  BSYNC B0 ;  /* 0x0000000000007941 */ /* 0x000fea0003800000 */
.L_x_1589:
        /* <DEDUP_REMOVED lines=20> */
.L_x_1592:
[----:B------:R-:W-:Y:S05]  /*3970*/  BSYNC B0 ;  /* 0x0000000000007941 */ /* 0x000fea0003800000 */
.L_x_1591:
[----:B------:R-:W0:Y:S01]  /*3980*/  LDGDEPBAR ;  /* 0x00000000000079af */ /* 0x000e220000000000 */
[----:B------:R-:W-:Y:S01]  /*3990*/  IMAD.SHL.U32 R0, R24, 0x40, RZ ;  /* 0x0000004018007824 */ /* 0x000fe200078e00ff */
[----:B-1----:R-:W-:Y:S01]  /*39a0*/  SHF.R.S32.HI R2, RZ, 0x1f, R6 ;  /* 0x0000001fff027819 */ /* 0x002fe20000011406 */
[----:B------:R-:W-:Y:S01]  /*39b0*/  IMAD.SHL.U32 R3, R8, 0x8, RZ ;  /* 0x0000000808037824 */ /* 0x000fe200078e00ff */
[----:B------:R-:W-:Y:S01]  /*39c0*/  LEA.HI R5, R25, R25, RZ, 0x1 ;  /* 0x0000001919057211 */ /* 0x000fe200078f08ff */
[----:B------:R-:W-:Y:S01]  /*39d0*/  IMAD.SHL.U32 R29, R29, 0x2, RZ ;  /* 0x000000021d1d7824 */ /* 0x000fe200078e00ff */
[----:B------:R-:W-:Y:S01]  /*39e0*/  LOP3.LUT R0, R0, 0x1c0, RZ, 0xc0, !PT ;  /* 0x000001c000007812 */ /* 0x000fe200078ec0ff */
[----:B------:R-:W-:Y:S01]  /*39f0*/  IMAD.MOV.U32 R231, RZ, RZ, 0x10 ;  /* 0x00000010ffe77424 */ /* 0x000fe200078e00ff */
[----:B------:R-:W-:Y:S01]  /*3a00*/  ISETP.GE.AND P1, PT, R8, UR26, PT ;  /* 0x0000001a08007c0c */ /* 0x000fe2000bf26270 */
[----:B------:R-:W-:Y:S01]  /*3a10*/  BSSY B0, `(.L_x_1593) ;  /* 0x000002c000007945 */ /* 0x000fe20003800000 */
[----:B------:R-:W-:-:S02]  /*3a20*/  LOP3.LUT R3, R0, 0x8, R3, 0xf8, !PT ;  /* 0x0000000800037812 */ /* 0x000fc400078ef803 */
[----:B------:R-:W-:Y:S01]  /*3a30*/  LEA.HI R2, R2, R6, RZ, 0x2 ;  /* 0x0000000602027211 */ /* 0x000fe200078f10ff */
[----:B------:R-:W-:Y:S01]  /*3a40*/  IMAD.SHL.U32 R6, R7, 0x40, RZ ;  /* 0x0000004007067824 */ /* 0x000fe200078e00ff */
[----:B------:R-:W-:Y:S01]  /*3a50*/  LOP3.LUT R5, R5, 0xfffffffe, RZ, 0xc0, !PT ;  /* 0xfffffffe05057812 */ /* 0x000fe200078ec0ff */
[----:B------:R-:W-:Y:S01]  /*3a60*/  IMAD.U32 R7, RZ, RZ, UR14 ;  /* 0x0000000eff077e24 */ /* 0x000fe2000f8e00ff */
[----:B------:R-:W-:Y:S02]  /*3a70*/  SHF.R.U32.HI R0, RZ, 0x3, R0 ;  /* 0x00000003ff007819 */ /* 0x000fe40000011600 */
[----:B------:R-:W-:Y:S01]  /*3a80*/  SHF.R.S32.HI R4, RZ, 0x2, R2 ;  /* 0x00000002ff047819 */ /* 0x000fe20000011402 */
[----:B------:R-:W-:Y:S01]  /*3a90*/  IMAD.IADD R2, R25, 0x1, -R5 ;  /* 0x0000000119027824 */ /* 0x000fe200078e0a05 */
[----:B------:R-:W-:Y:S01]  /*3aa0*/  LOP3.LUT R3, R3, R0, RZ, 0x3c, !PT ;  /* 0x0000000003037212 */ /* 0x000fe200078e3cff */
[----:B------:R-:W-:Y:S01]  /*3ab0*/  IMAD.SHL.U32 R0, R28, 0x40, RZ ;  /* 0x000000401c007824 */ /* 0x000fe200078e00ff */
[----:B------:R-:W-:Y:S01]  /*3ac0*/  LEA R8, R27, UR12, 0x4 ;  /* 0x0000000c1b087c11 */ /* 0x000fe2000f8e20ff */
[----:B------:R-:W-:-:S04]  /*3ad0*/  DEPBAR.LE SB0, 0x0 ;  /* 0x000080000000791a */ /* 0x000fc80000000000 */
[----:B------:R-:W-:Y:S01]  /*3ae0*/  BAR.SYNC.DEFER_BLOCKING 0x0 ;  /* 0x0000000000007b1d */ /* 0x000fe20000010000 */
[----:B------:R-:W-:Y:S01]  /*3af0*/  IMAD R3, R2, 0x200, R3 ;  /* 0x0000020002037824 */ /* 0x000fe200078e0203 */
[----:B------:R-:W-:Y:S01]  /*3b00*/  LOP3.LUT R0, R0, 0x1c0, RZ, 0xc0, !PT ;  /* 0x000001c000007812 */ /* 0x000fe200078ec0ff */
[----:B------:R-:W-:Y:S01]  /*3b10*/  IMAD.SHL.U32 R2, R2, 0x8, RZ ;  /* 0x0000000802027824 */ /* 0x000fe200078e00ff */
[----:B------:R-:W-:Y:S02]  /*3b20*/  IADD3 R8, R8, 0x1, R4 ;  /* 0x0000000108087810 */ /* 0x000fe40007ffe004 */
[----:B------:R-:W-:Y:S02]  /*3b30*/  SHF.R.U32.HI R4, RZ, 0x3, R0 ;  /* 0x00000003ff047819 */ /* 0x000fe40000011600 */
[----:B------:R-:W-:Y:S02]  /*3b40*/  LOP3.LUT R5, R0, 0x8, R2, 0xf8, !PT ;  /* 0x0000000800057812 */ /* 0x000fe400078ef802 */
[----:B------:R-:W-:-:S02]  /*3b50*/  LOP3.LUT R2, R6, 0xfffffe00, RZ, 0xc0, !PT ;  /* 0xfffffe0006027812 */ /* 0x000fc400078ec0ff */
[----:B------:R-:W-:Y:S02]  /*3b60*/  LOP3.LUT R4, R5, R4, RZ, 0x3c, !PT ;  /* 0x0000000405047212 */ /* 0x000fe400078e3cff */
[----:B------:R-:W-:Y:S01]  /*3b70*/  IADD3 R7, R8, UR13, -R7 ;  /* 0x0000000d08077c10 */ /* 0x000fe2000fffe807 */
[----:B------:R-:W-:Y:S01]  /*3b80*/  IMAD R0, R27, 0x400, R2 ;  /* 0x000004001b007824 */ /* 0x000fe200078e0202 */
[----:B------:R-:W-:Y:S02]  /*3b90*/  LOP3.LUT P2, RZ, R24, 0x2, RZ, 0xc0, !PT ;  /* 0x0000000218ff7812 */ /* 0x000fe4000784c0ff */
[----:B------:R-:W-:Y:S01]  /*3ba0*/  LEA R61, P0, R98, c[0x0][0x170], 0x1 ;  /* 0x00005c00623d7a11 */ /* 0x000fe200078008ff */
[C---:B------:R-:W-:Y:S01]  /*3bb0*/  IMAD.IADD R0, R4.reuse, 0x1, R0 ;  /* 0x0000000104007824 */ /* 0x040fe200078e0200 */
[----:B------:R-:W-:Y:S02]  /*3bc0*/  LOP3.LUT R4, R4, R2, RZ, 0xfc, !PT ;  /* 0x0000000204047212 */ /* 0x000fe400078efcff */
[----:B------:R-:W-:Y:S01]  /*3bd0*/  LEA.HI.X R62, R98, c[0x0][0x174], R97, 0x1, P0 ;  /* 0x00005d00623e7a11 */ /* 0x000fe200000f0c61 */
[----:B------:R-:W-:Y:S01]  /*3be0*/  IMAD.SHL.U32 R230, R0, 0x2, RZ ;  /* 0x0000000200e67824 */ /* 0x000fe200078e00ff */
[----:B------:R1:W-:Y:S01]  /*3bf0*/  @P1 STS.128 [R244+0xa000], RZ ;  /* 0x00a000fff4001388 */ /* 0x0003e20000000c00 */
[----:B------:R-:W-:-:S02]  /*3c00*/  LOP3.LUT R207, R29, 0x6, RZ, 0xc0, !PT ;  /* 0x000000061dcf7812 */ /* 0x000fc400078ec0ff */
[----:B------:R-:W-:Y:S02]  /*3c10*/  SEL R2, R231, 0xfffffff0, !P2 ;  /* 0xfffffff0e7027807 */ /* 0x000fe40005000000 */
        /* <DEDUP_REMOVED lines=11> */
.L_x_1594:
[----:B------:R-:W-:Y:S05]  /*3cd0*/  BSYNC B0 ;  /* 0x0000000000007941 */ /* 0x000fea0003800000 */
.L_x_1593:
        /* <DEDUP_REMOVED lines=19> */
.L_x_1596:
[----:B------:R-:W-:Y:S05]  /*3e10*/  BSYNC B0 ;  /* 0x0000000000007941 */ /* 0x000fea0003800000 */
.L_x_1595:
        /* <DEDUP_REMOVED lines=16> */
.L_x_1598:
[----:B------:R-:W-:Y:S05]  /*3f20*/  BSYNC B0 ;  /* 0x0000000000007941 */ /* 0x000fea0003800000 */
.L_x_1597:
        /* <DEDUP_REMOVED lines=18> */
.L_x_1600:
[----:B------:R-:W-:Y:S05]  /*4050*/  BSYNC B0 ;  /* 0x0000000000007941 */ /* 0x000fea0003800000 */
.L_x_1599:
        /* <DEDUP_REMOVED lines=16> */
.L_x_1602:
[----:B------:R-:W-:Y:S05]  /*4160*/  BSYNC B0 ;  /* 0x0000000000007941 */ /* 0x000fea0003800000 */
.L_x_1601:
        /* <DEDUP_REMOVED lines=18> */
.L_x_1604:
[----:B------:R-:W-:Y:S05]  /*4290*/  BSYNC B0 ;  /* 0x0000000000007941 */ /* 0x000fea0003800000 */
.L_x_1603:
        /* <DEDUP_REMOVED lines=18> */
.L_x_1606:
[----:B------:R-:W-:Y:S05]  /*43c0*/  BSYNC B0 ;  /* 0x0000000000007941 */ /* 0x000fea0003800000 */
.L_x_1605:
        /* <DEDUP_REMOVED lines=18> */
.L_x_1608:
[----:B------:R-:W-:Y:S05]  /*44f0*/  BSYNC B0 ;  /* 0x0000000000007941 */ /* 0x000fea0003800000 */
.L_x_1607:
        /* <DEDUP_REMOVED lines=16> */
.L_x_1610:
[----:B------:R-:W-:Y:S05]  /*4600*/  BSYNC B0 ;  /* 0x0000000000007941 */ /* 0x000fea0003800000 */
.L_x_1609:
        /* <DEDUP_REMOVED lines=18> */
.L_x_1612:
[----:B------:R-:W-:Y:S05]  /*4730*/  BSYNC B0 ;  /* 0x0000000000007941 */ /* 0x000fea0003800000 */
.L_x_1611:
        /* <DEDUP_REMOVED lines=18> */
.L_x_1614:
[----:B------:R-:W-:Y:S05]  /*4860*/  BSYNC B0 ;  /* 0x0000000000007941 */ /* 0x000fea0003800000 */
.L_x_1613:
        /* <DEDUP_REMOVED lines=18> */
.L_x_1616:
[----:B------:R-:W-:Y:S05]  /*4990*/  BSYNC B0 ;  /* 0x0000000000007941 */ /* 0x000fea0003800000 */
.L_x_1615:
        /* <DEDUP_REMOVED lines=18> */
.L_x_1618:
[----:B------:R-:W-:Y:S05]  /*4ac0*/  BSYNC B0 ;  /* 0x0000000000007941 */ /* 0x000fea0003800000 */
.L_x_1617:
        /* <DEDUP_REMOVED lines=18> */
.L_x_1620:
[----:B------:R-:W-:Y:S05]  /*4bf0*/  BSYNC B0 ;  /* 0x0000000000007941 */ /* 0x000fea0003800000 */
.L_x_1619:
        /* <DEDUP_REMOVED lines=18> */
.L_x_1622:
[----:B------:R-:W-:Y:S05]  /*4d20*/  BSYNC B0 ;  /* 0x0000000000007941 */ /* 0x000fea0003800000 */
.L_x_1621:
        /* <DEDUP_REMOVED lines=22> */
.L_x_1624:
[----:B------:R-:W-:Y:S05]  /*4e90*/  BSYNC B0 ;  /* 0x0000000000007941 */ /* 0x000fea0003800000 */
.L_x_1623:
[----:B------:R-:W-:Y:S01]  /*4ea0*/  SHF.L.U32 R134, R3, 0x1, RZ ;  /* 0x0000000103867819 */ /* 0x000fe200000006ff */
[----:B------:R-:W-:Y:S01]  /*4eb0*/  LDSM.16.M88.4 R20, [R230] ;  /* 0x00000000e614783b */ /* 0x000fe20000000200 */
[----:B------:R-:W-:Y:S01]  /*4ec0*/  LEA R5, R231, R230, 0x1 ;  /* 0x000000e6e7057211 */ /* 0x000fe200078e08ff */
[----:B------:R-:W-:Y:S01]  /*4ed0*/  UISETP.GT.AND UP0, UPT, UR15, UR7, UPT ;  /* 0x000000070f00728c */ /* 0x000fe2000bf04270 */
[----:B------:R-:W-:Y:S01]  /*4ee0*/  LEA R228, R2, R134, 0x1 ;  /* 0x0000008602e47211 */ /* 0x000fe200078e08ff */
[----:B------:R-:W5:Y:S01]  /*4ef0*/  LDSM.16.M88.4 R8, [R134+0x2000] ;  /* 0x002000008608783b */ /* 0x000f620000000200 */
[----:B------:R-:W-:Y:S02]  /*4f00*/  LOP3.LUT P0, RZ, R24, 0x4, RZ, 0xc0, !PT ;  /* 0x0000000418ff7812 */ /* 0x000fe4000780c0ff */
[C---:B------:R-:W-:Y:S01]  /*4f10*/  IADD3 R3, R134.reuse, 0x2000, RZ ;  /* 0x0000200086037810 */ /* 0x040fe20007ffe0ff */
[----:B------:R-:W-:Y:S01]  /*4f20*/  LDSM.16.M88.4 R16, [R5] ;  /* 0x000000000510783b */ /* 0x000fe20000000200 */
[----:B------:R-:W-:-:S02]  /*4f30*/  IADD3 R229, R134, 0x2040, RZ ;  /* 0x0000204086e57810 */ /* 0x000fc40007ffe0ff */
[----:B------:R-:W-:Y:S01]  /*4f40*/  LEA R232, R0, R230, 0x1 ;  /* 0x000000e600e87211 */ /* 0x000fe200078e08ff */
[----:B------:R-:W-:Y:S01]  /*4f50*/  LDSM.16.M88.4 R32, [R228+0x2000] ;  /* 0x00200000e420783b */ /* 0x000fe20000000200 */
[----:B------:R-:W-:Y:S02]  /*4f60*/  PLOP3.LUT P1, PT, PT, PT, UP0, 0x80, 0x0 ;  /* 0x000000000000781c */ /* 0x000fe40003f2f008 */
[----:B------:R-:W-:Y:S01]  /*4f70*/  LEA R233, R231, R232, 0x1 ;  /* 0x000000e8e7e97211 */ /* 0x000fe200078e08ff */
[----:B------:R-:W1:Y:S02]  /*4f80*/  LDSM.16.M88.4 R40, [R134+0x2800] ;  /* 0x002800008628783b */ /* 0x000e640000000200 */
[C---:B-1----:R-:W-:Y:S02]  /*4f90*/  IADD3 R6, R92.reuse, 0x8, RZ ;  /* 0x000000085c067810 */ /* 0x042fe40007ffe0ff */
[----:B------:R-:W-:Y:S01]  /*4fa0*/  @P0 IADD3 R229, R3, -0x40, RZ ;  /* 0xffffffc003e50810 */ /* 0x000fe20007ffe0ff */
[----:B------:R-:W-:Y:S01]  /*4fb0*/  LDSM.16.M88.4 R12, [R232] ;  /* 0x00000000e80c783b */ /* 0x000fe20000000200 */
[----:B------:R-:W-:-:S02]  /*4fc0*/  IMNMX R7, R92, UR13, PT ;  /* 0x0000000d5c077c17 */ /* 0x000fc4000b800200 */
[----:B------:R-:W-:Y:S01]  /*4fd0*/  LEA R227, R2, R229, 0x1 ;  /* 0x000000e502e37211 */ /* 0x000fe200078e08ff */
[----:B------:R-:W-:Y:S01]  /*4fe0*/  LDSM.16.M88.4 R44, [R229] ;  /* 0x00000000e52c783b */ /* 0x000fe20000000200 */
[----:B------:R-:W-:Y:S02]  /*4ff0*/  IMNMX R6, R6, UR13, PT ;  /* 0x0000000d06067c17 */ /* 0x000fe4000b800200 */
[C---:B------:R-:W-:Y:S01]  /*5000*/  IADD3 R242, R229.reuse, 0x3800, RZ ;  /* 0x00003800e5f27810 */ /* 0x040fe20007ffe0ff */
[----:B------:R-:W1:Y:S01]  /*5010*/  LDSM.16.M88.4 R56, [R228+0x2800] ;  /* 0x00280000e438783b */ /* 0x000e620000000200 */
[C---:B------:R-:W-:Y:S02]  /*5020*/  IADD3 R241, R229.reuse, 0x4000, RZ ;  /* 0x00004000e5f17810 */ /* 0x040fe40007ffe0ff */
[C---:B------:R-:W-:Y:S01]  /*5030*/  IADD3 R240, R229.reuse, 0x4800, RZ ;  /* 0x00004800e5f07810 */ /* 0x040fe20007ffe0ff */
[----:B------:R-:W-:Y:S01]  /*5040*/  LDSM.16.M88.4 R68, [R227] ;  /* 0x00000000e344783b */ /* 0x000fe20000000200 */
[----:B------:R-:W-:-:S02]  /*5050*/  IADD3 R239, R229, 0x5000, RZ ;  /* 0x00005000e5ef7810 */ /* 0x000fc40007ffe0ff */
[C---:B------:R-:W-:Y:S01]  /*5060*/  IADD3 R238, R229.reuse, 0x5800, RZ ;  /* 0x00005800e5ee7810 */ /* 0x040fe20007ffe0ff */
[----:B------:R-:W-:Y:S01]  /*5070*/  LDSM.16.M88.4 R64, [R229+0x800] ;  /* 0x00080000e540783b */ /* 0x000fe20000000200 */
[C---:B------:R-:W-:Y:S02]  /*5080*/  IADD3 R237, R229.reuse, 0x6000, RZ ;  /* 0x00006000e5ed7810 */ /* 0x040fe40007ffe0ff */
[C---:B------:R-:W-:Y:S01]  /*5090*/  IADD3 R236, R229.reuse, 0x6800, RZ ;  /* 0x00006800e5ec7810 */ /* 0x040fe20007ffe0ff */
[----:B------:R-:W-:Y:S01]  /*50a0*/  LDSM.16.M88.4 R52, [R228+0x3000] ;  /* 0x00300000e434783b */ /* 0x000fe20000000200 */
[C---:B------:R-:W-:Y:S02]  /*50b0*/  IADD3 R235, R229.reuse, 0x7000, RZ ;  /* 0x00007000e5eb7810 */ /* 0x040fe40007ffe0ff */
[----:B------:R-:W-:Y:S01]  /*50c0*/  IADD3 R234, R229, 0x7800, RZ ;  /* 0x00007800e5ea7810 */ /* 0x000fe20007ffe0ff */
[C---:B-----5:R-:W-:Y:S01]  /*50d0*/  HMMA.16816.F32 R24, R20.reuse, R8, RZ ;  /* 0x000000081418723c */ /* 0x060fe200000018ff */
[----:B------:R-:W-:Y:S04]  /*50e0*/  LDSM.16.M88.4 R80, [R227+0x800] ;  /* 0x00080000e350783b */ /* 0x000fe80000000200 */
[----:B------:R-:W-:Y:S03]  /*50f0*/  LDSM.16.M88.4 R76, [R134+0x3800] ;  /* 0x00380000864c783b */ /* 0x000fe60000000200 */
[C---:B------:R-:W-:Y:S01]  /*5100*/  HMMA.16816.F32 R28, R20.reuse, R10, RZ ;  /* 0x0000000a141c723c */ /* 0x040fe200000018ff */
[----:B------:R-:W5:Y:S04]  /*5110*/  LDSM.16.M88.4 R8, [R233] ;  /* 0x00000000e908783b */ /* 0x000f680000000200 */
[----:B------:R-:W-:Y:S03]  /*5120*/  LDSM.16.M88.4 R84, [R229+0x1000] ;  /* 0x00100000e554783b */ /* 0x000fe60000000200 */
[----:B------:R-:W-:Y:S01]  /*5130*/  HMMA.16816.F32 R36, R20, R40, RZ ;  /* 0x000000281424723c */ /* 0x000fe200000018ff */
[----:B------:R-:W-:Y:S04]  /*5140*/  LDSM.16.M88.4 R88, [R229+0x6000] ;  /* 0x00600000e558783b */ /* 0x000fe80000000200 */
[----:B------:R-:W0:Y:S03]  /*5150*/  LDGDEPBAR ;  /* 0x00000000000079af */ /* 0x000e260000000000 */
[C---:B------:R-:W-:Y:S01]  /*5160*/  HMMA.16816.F32 R24, R16.reuse, R32, R24 ;  /* 0x000000201018723c */ /* 0x040fe20000001818 */
[----:B------:R-:W-:Y:S07]  /*5170*/  STL [R1], R5 ;  /* 0x0000000501007387 */ /* 0x000fee0000100800 */
[C---:B------:R-:W-:Y:S01]  /*5180*/  HMMA.16816.F32 R28, R16.reuse, R34, R28 ;  /* 0x00000022101c723c */ /* 0x040fe2000000181c */
[----:B------:R-:W2:Y:S07]  /*5190*/  LDSM.16.M88.4 R32, [R134+0x3000] ;  /* 0x003000008620783b */ /* 0x000eae0000000200 */
[----:B-1----:R-:W-:Y:S08]  /*51a0*/  HMMA.16816.F32 R48, R16, R56, R36 ;  /* 0x000000381030723c */ /* 0x002ff00000001824 */
[C---:B------:R-:W-:Y:S08]  /*51b0*/  HMMA.16816.F32 R24, R12.reuse, R44, R24 ;  /* 0x0000002c0c18723c */ /* 0x040ff00000001818 */
[----:B------:R-:W-:Y:S08]  /*51c0*/  HMMA.16816.F32 R44, R12, R46, R28 ;  /* 0x0000002e0c2c723c */ /* 0x000ff0000000181c */
[----:B------:R-:W-:Y:S08]  /*51d0*/  HMMA.16816.F32 R28, R20, R42, RZ ;  /* 0x0000002a141c723c */ /* 0x000ff000000018ff */
[----:B-----5:R-:W-:Y:S08]  /*51e0*/  HMMA.16816.F32 R40, R8, R68, R24 ;  /* 0x000000440828723c */ /* 0x020ff00000001818 */
[C---:B--2---:R-:W-:Y:S08]  /*51f0*/  HMMA.16816.F32 R36, R20.reuse, R32, RZ ;  /* 0x000000201424723c */ /* 0x044ff000000018ff */
[----:B------:R-:W-:Y:S08]  /*5200*/  HMMA.16816.F32 R32, R20, R34, RZ ;  /* 0x000000221420723c */ /* 0x000ff000000018ff */
[----:B------:R-:W-:Y:S01]  /*5210*/  HMMA.16816.F32 R28, R16, R58, R28 ;  /* 0x0000003a101c723c */ /* 0x000fe2000000181c */
[----:B------:R-:W-:Y:S01]  /*5220*/  LDSM.16.M88.4 R56, [R134+0x4000] ;  /* 0x004000008638783b */ /* 0x000fe20000000200 */
[----:B------:R-:W-:-:S02]  /*5230*/  FMUL.FTZ R2, R41, c[0x0][0x2ec] ;  /* 0x0000bb0029027a20 */ /* 0x000fc40000410000 */
[----:B------:R-:W-:Y:S02]  /*5240*/  FMUL.FTZ R40, R40, c[0x0][0x2ec] ;  /* 0x0000bb0028287a20 */ /* 0x000fe40000410000 */
[----:B------:R1:W2:Y:S01]  /*5250*/  MUFU.TANH R205, R2 ;  /* 0x0000000200cd7308 */ /* 0x0002a20000002400 */
[----:B------:R-:W-:Y:S01]  /*5260*/  FMUL.FTZ R42, R42, c[0x0][0x2ec] ;  /* 0x0000bb002a2a7a20 */ /* 0x000fe20000410000 */
[----:B------:R-:W-:Y:S06]  /*5270*/  HMMA.16816.F32 R24, R12, R64, R48 ;  /* 0x000000400c18723c */ /* 0x000fec0000001830 */
[----:B------:R-:W3:Y:S02]  /*5280*/  MUFU.TANH R206, R40 ;  /* 0x0000002800ce7308 */ /* 0x000ee40000002400 */
[----:B------:R-:W-:Y:S01]  /*5290*/  HMMA.16816.F32 R48, R8, R70, R44 ;  /* 0x000000460830723c */ /* 0x000fe2000000182c */
[----:B------:R-:W-:Y:S01]  /*52a0*/  LDSM.16.M88.4 R68, [R227+0x1000] ;  /* 0x00100000e344783b */ /* 0x000fe20000000200 */
[----:B-1----:R-:W-:-:S04]  /*52b0*/  FMUL.FTZ R2, R43, c[0x0][0x2ec] ;  /* 0x0000bb002b027a20 */ /* 0x002fc80000410000 */
[----:B------:R-:W1:Y:S02]  /*52c0*/  MUFU.TANH R204, R42 ;  /* 0x0000002a00cc7308 */ /* 0x000e640000002400 */
[C---:B------:R-:W-:Y:S06]  /*52d0*/  HMMA.16816.F32 R44, R16.reuse, R52, R36 ;  /* 0x00000034102c723c */ /* 0x040fec0000001824 */
[----:B------:R5:W4:Y:S02]  /*52e0*/  MUFU.TANH R203, R2 ;  /* 0x0000000200cb7308 */ /* 0x000b240000002400 */
[----:B------:R-:W-:Y:S01]  /*52f0*/  HMMA.16816.F32 R72, R16, R54, R32 ;  /* 0x000000361048723c */ /* 0x000fe20000001820 */
[----:B------:R-:W1:Y:S07]  /*5300*/  LDSM.16.M88.4 R52, [R228+0x3800] ;  /* 0x00380000e434783b */ /* 0x000e6e0000000200 */
[----:B------:R-:W-:Y:S01]  /*5310*/  HMMA.16816.F32 R36, R12, R66, R28 ;  /* 0x000000420c24723c */ /* 0x000fe2000000181c */
[----:B------:R-:W-:-:S02]  /*5320*/  FMUL.FTZ R50, R50, c[0x0][0x2ec] ;  /* 0x0000bb0032327a20 */ /* 0x000fc40000410000 */
[----:B------:R-:W-:Y:S02]  /*5330*/  FMUL.FTZ R51, R51, c[0x0][0x2ec] ;  /* 0x0000bb0033337a20 */ /* 0x000fe40000410000 */
[----:B------:R-:W1:Y:S01]  /*5340*/  MUFU.TANH R200, R50 ;  /* 0x0000003200c87308 */ /* 0x000e620000002400 */
[----:B-----5:R-:W-:Y:S02]  /*5350*/  FMUL.FTZ R2, R48, c[0x0][0x2ec] ;  /* 0x0000bb0030027a20 */ /* 0x020fe40000410000 */
[----:B------:R-:W-:Y:S05]  /*5360*/  HMMA.16816.F32 R24, R8, R80, R24 ;  /* 0x000000500818723c */ /* 0x000fea0000001818 */
[----:B------:R5:W1:Y:S03]  /*5370*/  MUFU.TANH R202, R2 ;  /* 0x0000000200ca7308 */ /* 0x000a660000002400 */
[C---:B------:R-:W-:Y:S05]  /*5380*/  HMMA.16816.F32 R28, R20.reuse, R78, RZ ;  /* 0x0000004e141c723c */ /* 0x040fea00000018ff */
[----:B------:R1:W1:Y:S03]  /*5390*/  MUFU.TANH R199, R51 ;  /* 0x0000003300c77308 */ /* 0x0002660000002400 */
[----:B------:R-:W-:Y:S01]  /*53a0*/  HMMA.16816.F32 R32, R20, R76, RZ ;  /* 0x0000004c1420723c */ /* 0x000fe200000018ff */
[----:B------:R-:W2:Y:S01]  /*53b0*/  LDSM.16.M88.4 R76, [R229+0x1800] ;  /* 0x00180000e54c783b */ /* 0x000ea20000000200 */
[----:B-----5:R-:W-:-:S06]  /*53c0*/  FMUL.FTZ R2, R49, c[0x0][0x2ec] ;  /* 0x0000bb0031027a20 */ /* 0x020fcc0000410000 */
[----:B------:R-:W-:Y:S01]  /*53d0*/  FMUL.FTZ R24, R24, c[0x0][0x2ec] ;  /* 0x0000bb0018187a20 */ /* 0x000fe20000410000 */
[----:B------:R-:W-:Y:S01]  /*53e0*/  HMMA.16816.F32 R40, R12, R84, R44 ;  /* 0x000000540c28723c */ /* 0x000fe2000000182c */
[----:B------:R-:W-:Y:S01]  /*53f0*/  FMUL.FTZ R25, R25, c[0x0][0x2ec] ;  /* 0x0000bb0019197a20 */ /* 0x000fe20000410000 */
[----:B------:R-:W2:Y:S01]  /*5400*/  MUFU.TANH R201, R2 ;  /* 0x0000000200c97308 */ /* 0x000ea20000002400 */
[----:B------:R-:W-:Y:S02]  /*5410*/  FMUL.FTZ R26, R26, c[0x0][0x2ec] ;  /* 0x0000bb001a1a7a20 */ /* 0x000fe40000410000 */
[----:B------:R-:W-:-:S03]  /*5420*/  FMUL.FTZ R27, R27, c[0x0][0x2ec] ;  /* 0x0000bb001b1b7a20 */ /* 0x000fc60000410000 */
[----:B-1----:R-:W-:Y:S01]  /*5430*/  HMMA.16816.F32 R48, R8, R82, R36 ;  /* 0x000000520830723c */ /* 0x002fe20000001824 */
[----:B------:R-:W1:Y:S01]  /*5440*/  LDSM.16.M88.4 R36, [R228+0x4000] ;  /* 0x00400000e424783b */ /* 0x000e620000000200 */
[----:B------:R-:W1:Y:S06]  /*5450*/  MUFU.TANH R194, R24 ;  /* 0x0000001800c27308 */ /* 0x000e6c0000002400 */
[----:B------:R-:W-:Y:S02]  /*5460*/  HMMA.16816.F32 R64, R16, R54, R28 ;  /* 0x000000361040723c */ /* 0x000fe4000000181c */
[----:B------:R-:W1:Y:S06]  /*5470*/  MUFU.TANH R193, R25 ;  /* 0x0000001900c17308 */ /* 0x000e6c0000002400 */
[----:B------:R-:W-:Y:S02]  /*5480*/  HMMA.16816.F32 R28, R20, R56, RZ ;  /* 0x00000038141c723c */ /* 0x000fe400000018ff */
[----:B------:R-:W1:Y:S06]  /*5490*/  MUFU.TANH R192, R26 ;  /* 0x0000001a00c07308 */ /* 0x000e6c0000002400 */
[----:B------:R-:W-:Y:S01]  /*54a0*/  HMMA.16816.F32 R44, R16, R52, R32 ;  /* 0x00000034102c723c */ /* 0x000fe20000001820 */
[----:B------:R-:W-:Y:S01]  /*54b0*/  FMUL.FTZ R48, R48, c[0x0][0x2ec] ;  /* 0x0000bb0030307a20 */ /* 0x000fe20000410000 */
[----:B------:R5:W1:Y:S01]  /*54c0*/  MUFU.TANH R191, R27 ;  /* 0x0000001b00bf7308 */ /* 0x000a620000002400 */
[----:B------:R-:W-:-:S02]  /*54d0*/  FMUL.FTZ R49, R49, c[0x0][0x2ec] ;  /* 0x0000bb0031317a20 */ /* 0x000fc40000410000 */
[----:B------:R-:W-:Y:S02]  /*54e0*/  FMUL.FTZ R50, R50, c[0x0][0x2ec] ;  /* 0x0000bb0032327a20 */ /* 0x000fe40000410000 */
[----:B------:R-:W-:Y:S01]  /*54f0*/  FMUL.FTZ R51, R51, c[0x0][0x2ec] ;  /* 0x0000bb0033337a20 */ /* 0x000fe20000410000 */
[----:B------:R-:W-:Y:S01]  /*5500*/  HMMA.16816.F32 R32, R12, R86, R72 ;  /* 0x000000560c20723c */ /* 0x000fe20000001848 */
[----:B------:R-:W-:Y:S01]  /*5510*/  LDSM.16.M88.4 R72, [R227+0x1800] ;  /* 0x00180000e348783b */ /* 0x000fe20000000200 */
[----:B------:R-:W1:Y:S03]  /*5520*/  MUFU.TANH R190, R48 ;  /* 0x0000003000be7308 */ /* 0x000e660000002400 */
[----:B------:R-:W-:Y:S03]  /*5530*/  LDSM.16.M88.4 R84, [R229+0x2000] ;  /* 0x00200000e554783b */ /* 0x000fe60000000200 */
[----:B------:R-:W-:Y:S02]  /*5540*/  HMMA.16816.F32 R40, R8, R68, R40 ;  /* 0x000000440828723c */ /* 0x000fe40000001828 */
[----:B------:R-:W1:Y:S06]  /*5550*/  MUFU.TANH R189, R49 ;  /* 0x0000003100bd7308 */ /* 0x000e6c0000002400 */
[----:B-----5:R-:W-:Y:S01]  /*5560*/  HMMA.16816.F32 R24, R20, R58, RZ ;  /* 0x0000003a1418723c */ /* 0x020fe200000018ff */
[----:B------:R-:W5:Y:S01]  /*5570*/  LDSM.16.M88.4 R56, [R134+0x4800] ;  /* 0x004800008638783b */ /* 0x000f620000000200 */
[----:B------:R-:W1:Y:S06]  /*5580*/  MUFU.TANH R188, R50 ;  /* 0x0000003200bc7308 */ /* 0x000e6c0000002400 */
[----:B--2---:R-:W-:Y:S02]  /*5590*/  HMMA.16816.F32 R44, R12, R76, R44 ;  /* 0x0000004c0c2c723c */ /* 0x004fe4000000182c */
[----:B------:R2:W2:Y:S06]  /*55a0*/  MUFU.TANH R187, R51 ;  /* 0x0000003300bb7308 */ /* 0x0004ac0000002400 */
[----:B------:R-:W-:Y:S01]  /*55b0*/  HMMA.16816.F32 R52, R8, R70, R32 ;  /* 0x000000460834723c */ /* 0x000fe20000001820 */
[----:B------:R-:W-:Y:S01]  /*55c0*/  FMUL.FTZ R2, R41, c[0x0][0x2ec] ;  /* 0x0000bb0029027a20 */ /* 0x000fe20000410000 */
[----:B------:R-:W-:Y:S01]  /*55d0*/  LDSM.16.M88.4 R68, [R229+0x2800] ;  /* 0x00280000e544783b */ /* 0x000fe20000000200 */
[----:B------:R-:W-:-:S02]  /*55e0*/  FMUL.FTZ R40, R40, c[0x0][0x2ec] ;  /* 0x0000bb0028287a20 */ /* 0x000fc40000410000 */
[----:B------:R-:W-:Y:S01]  /*55f0*/  FMUL.FTZ R42, R42, c[0x0][0x2ec] ;  /* 0x0000bb002a2a7a20 */ /* 0x000fe20000410000 */
[----:B------:R3:W3:Y:S02]  /*5600*/  MUFU.TANH R178, R2 ;  /* 0x0000000200b27308 */ /* 0x0006e40000002400 */
[C---:B-1----:R-:W-:Y:S06]  /*5610*/  HMMA.16816.F32 R80, R16.reuse, R38, R24 ;  /* 0x000000261050723c */ /* 0x042fec0000001818 */
[----:B------:R-:W1:Y:S02]  /*5620*/  MUFU.TANH R180, R40 ;  /* 0x0000002800b47308 */ /* 0x000e640000002400 */
[----:B--2---:R-:W-:Y:S01]  /*5630*/  HMMA.16816.F32 R48, R16, R36, R28 ;  /* 0x000000241030723c */ /* 0x004fe2000000181c */
[----:B------:R-:W2:Y:S05]  /*5640*/  LDSM.16.M88.4 R36, [R228+0x4800] ;  /* 0x00480000e424783b */ /* 0x000eaa0000000200 */
[----:B------:R-:W1:Y:S01]  /*5650*/  MUFU.TANH R177, R42 ;  /* 0x0000002a00b17308 */ /* 0x000e620000002400 */
[----:B---3--:R-:W-:Y:S01]  /*5660*/  FMUL.FTZ R2, R43, c[0x0][0x2ec] ;  /* 0x0000bb002b027a20 */ /* 0x008fe20000410000 */
[----:B------:R-:W-:Y:S01]  /*5670*/  HMMA.16816.F32 R24, R12, R78, R64 ;  /* 0x0000004e0c18723c */ /* 0x000fe20000001840 */
[----:B------:R-:W-:Y:S01]  /*5680*/  LDSM.16.M88.4 R76, [R227+0x2000] ;  /* 0x00200000e34c783b */ /* 0x000fe20000000200 */
[----:B------:R-:W-:-:S02]  /*5690*/  FMUL.FTZ R54, R54, c[0x0][0x2ec] ;  /* 0x0000bb0036367a20 */ /* 0x000fc40000410000 */
[----:B------:R-:W-:Y:S02]  /*56a0*/  FMUL.FTZ R55, R55, c[0x0][0x2ec] ;  /* 0x0000bb0037377a20 */ /* 0x000fe40000410000 */
[----:B------:R3:W1:Y:S02]  /*56b0*/  MUFU.TANH R175, R2 ;  /* 0x0000000200af7308 */ /* 0x0006640000002400 */
[C---:B-----5:R-:W-:Y:S06]  /*56c0*/  HMMA.16816.F32 R32, R20.reuse, R56, RZ ;  /* 0x000000381420723c */ /* 0x060fec00000018ff */
[----:B------:R-:W1:Y:S02]  /*56d0*/  MUFU.TANH R172, R54 ;  /* 0x0000003600ac7308 */ /* 0x000e640000002400 */
[----:B------:R-:W-:Y:S01]  /*56e0*/  HMMA.16816.F32 R28, R20, R58, RZ ;  /* 0x0000003a141c723c */ /* 0x000fe200000018ff */
[----:B------:R-:W5:Y:S01]  /*56f0*/  LDSM.16.M88.4 R56, [R134+0x5000] ;  /* 0x005000008638783b */ /* 0x000f620000000200 */
[----:B---3--:R-:W-:-:S04]  /*5700*/  FMUL.FTZ R2, R52, c[0x0][0x2ec] ;  /* 0x0000bb0034027a20 */ /* 0x008fc80000410000 */
[----:B------:R-:W3:Y:S02]  /*5710*/  MUFU.TANH R168, R55 ;  /* 0x0000003700a87308 */ /* 0x000ee40000002400 */
[----:B------:R-:W-:Y:S06]  /*5720*/  HMMA.16816.F32 R40, R8, R72, R44 ;  /* 0x000000480828723c */ /* 0x000fec000000182c */
[----:B------:R1:W1:Y:S02]  /*5730*/  MUFU.TANH R174, R2 ;  /* 0x0000000200ae7308 */ /* 0x0002640000002400 */
[----:B------:R-:W-:Y:S08]  /*5740*/  HMMA.16816.F32 R44, R12, R84, R48 ;  /* 0x000000540c2c723c */ /* 0x000ff00000001830 */
[----:B--2---:R-:W-:Y:S01]  /*5750*/  HMMA.16816.F32 R48, R16, R36, R32 ;  /* 0x000000241030723c */ /* 0x004fe20000001820 */
[----:B-1----:R-:W-:-:S07]  /*5760*/  FMUL.FTZ R2, R53, c[0x0][0x2ec] ;  /* 0x0000bb0035027a20 */ /* 0x002fce0000410000 */
[----:B------:R-:W-:Y:S01]  /*5770*/  HMMA.16816.F32 R64, R16, R38, R28 ;  /* 0x000000261040723c */ /* 0x000fe2000000181c */
[----:B------:R-:W1:Y:S01]  /*5780*/  LDSM.16.M88.4 R36, [R228+0x5000] ;  /* 0x00500000e424783b */ /* 0x000e620000000200 */
[----:B------:R-:W-:Y:S01]  /*5790*/  FMUL.FTZ R40, R40, c[0x0][0x2ec] ;  /* 0x0000bb0028287a20 */ /* 0x000fe20000410000 */
[----:B------:R-:W2:Y:S01]  /*57a0*/  MUFU.TANH R173, R2 ;  /* 0x0000000200ad7308 */ /* 0x000ea20000002400 */
[----:B------:R-:W-:Y:S02]  /*57b0*/  FMUL.FTZ R41, R41, c[0x0][0x2ec] ;  /* 0x0000bb0029297a20 */ /* 0x000fe40000410000 */
[----:B------:R-:W-:Y:S02]  /*57c0*/  FMUL.FTZ R42, R42, c[0x0][0x2ec] ;  /* 0x0000bb002a2a7a20 */ /* 0x000fe40000410000 */
[----:B------:R-:W-:Y:S01]  /*57d0*/  HMMA.16816.F32 R52, R8, R74, R24 ;  /* 0x0000004a0834723c */ /* 0x000fe20000001818 */
[----:B------:R-:W-:Y:S01]  /*57e0*/  FMUL.FTZ R43, R43, c[0x0][0x2ec] ;  /* 0x0000bb002b2b7a20 */ /* 0x000fe20000410000 */
[----:B------:R-:W-:Y:S01]  /*57f0*/  LDSM.16.M88.4 R72, [R227+0x2800] ;  /* 0x00280000e348783b */ /* 0x000fe20000000200 */
[----:B------:R-:W1:Y:S05]  /*5800*/  MUFU.TANH R167, R40 ;  /* 0x0000002800a77308 */ /* 0x000e6a0000002400 */
[----:B------:R-:W-:Y:S01]  /*5810*/  HMMA.16816.F32 R24, R12, R86, R80 ;  /* 0x000000560c18723c */ /* 0x000fe20000001850 */
[----:B------:R-:W-:Y:S02]  /*5820*/  LDSM.16.M88.4 R80, [R229+0x3000] ;  /* 0x00300000e550783b */ /* 0x000fe40000000200 */
[----:B------:R-:W1:Y:S02]  /*5830*/  MUFU.TANH R166, R41 ;  /* 0x0000002900a67308 */ /* 0x000e640000002400 */
[----:B------:R-:W-:Y:S03]  /*5840*/  LDSM.16.M88.4 R84, [R229+0x4000] ;  /* 0x00400000e554783b */ /* 0x000fe60000000200 */
[C---:B-----5:R-:W-:Y:S03]  /*5850*/  HMMA.16816.F32 R32, R20.reuse, R56, RZ ;  /* 0x000000381420723c */ /* 0x060fe600000018ff */
[----:B------:R-:W1:Y:S05]  /*5860*/  MUFU.TANH R164, R42 ;  /* 0x0000002a00a47308 */ /* 0x000e6a0000002400 */
[----:B------:R-:W-:Y:S01]  /*5870*/  HMMA.16816.F32 R28, R20, R58, RZ ;  /* 0x0000003a141c723c */ /* 0x000fe200000018ff */
[----:B------:R-:W5:Y:S01]  /*5880*/  LDSM.16.M88.4 R56, [R134+0x5800] ;  /* 0x005800008638783b */ /* 0x000f620000000200 */
[----:B------:R-:W-:Y:S01]  /*5890*/  FMUL.FTZ R52, R52, c[0x0][0x2ec] ;  /* 0x0000bb0034347a20 */ /* 0x000fe20000410000 */
[----:B------:R1:W1:Y:S01]  /*58a0*/  MUFU.TANH R163, R43 ;  /* 0x0000002b00a37308 */ /* 0x0002620000002400 */
[----:B------:R-:W-:-:S02]  /*58b0*/  FMUL.FTZ R53, R53, c[0x0][0x2ec] ;  /* 0x0000bb0035357a20 */ /* 0x000fc40000410000 */
[----:B------:R-:W-:Y:S02]  /*58c0*/  FMUL.FTZ R54, R54, c[0x0][0x2ec] ;  /* 0x0000bb0036367a20 */ /* 0x000fe40000410000 */
[----:B------:R-:W-:-:S03]  /*58d0*/  FMUL.FTZ R55, R55, c[0x0][0x2ec] ;  /* 0x0000bb0037377a20 */ /* 0x000fc60000410000 */
[----:B------:R-:W2:Y:S01]  /*58e0*/  MUFU.TANH R162, R52 ;  /* 0x0000003400a27308 */ /* 0x000ea20000002400 */
[----:B-1----:R-:W-:Y:S07]  /*58f0*/  HMMA.16816.F32 R40, R8, R76, R44 ;  /* 0x0000004c0828723c */ /* 0x002fee000000182c */
[----:B------:R-:W1:Y:S01]  /*5900*/  MUFU.TANH R160, R53 ;  /* 0x0000003500a07308 */ /* 0x000e620000002400 */
[----:B------:R-:W-:Y:S07]  /*5910*/  HMMA.16816.F32 R44, R12, R68, R48 ;  /* 0x000000440c2c723c */ /* 0x000fee0000001830 */
[----:B------:R-:W1:Y:S01]  /*5920*/  MUFU.TANH R158, R54 ;  /* 0x00000036009e7308 */ /* 0x000e620000002400 */
[----:B------:R-:W-:Y:S07]  /*5930*/  HMMA.16816.F32 R48, R16, R36, R32 ;  /* 0x000000241030723c */ /* 0x000fee0000001820 */
[----:B------:R1:W1:Y:S01]  /*5940*/  MUFU.TANH R157, R55 ;  /* 0x00000037009d7308 */ /* 0x0002620000002400 */
[----:B-----5:R-:W-:Y:S01]  /*5950*/  HMMA.16816.F32 R32, R20, R56, RZ ;  /* 0x000000381420723c */ /* 0x020fe200000018ff */
[----:B------:R-:W-:-:S02]  /*5960*/  FMUL.FTZ R2, R41, c[0x0][0x2ec] ;  /* 0x0000bb0029027a20 */ /* 0x000fc40000410000 */
[----:B------:R-:W-:-:S04]  /*5970*/  FMUL.FTZ R40, R40, c[0x0][0x2ec] ;  /* 0x0000bb0028287a20 */ /* 0x000fc80000410000 */
[----:B------:R5:W2:Y:S01]  /*5980*/  MUFU.TANH R156, R2 ;  /* 0x00000002009c7308 */ /* 0x000aa20000002400 */
[----:B------:R-:W-:Y:S01]  /*5990*/  FMUL.FTZ R42, R42, c[0x0][0x2ec] ;  /* 0x0000bb002a2a7a20 */ /* 0x000fe20000410000 */
[----:B-1----:R-:W-:Y:S06]  /*59a0*/  HMMA.16816.F32 R52, R8, R78, R24 ;  /* 0x0000004e0834723c */ /* 0x002fec0000001818 */
[----:B------:R-:W1:Y:S02]  /*59b0*/  MUFU.TANH R100, R40 ;  /* 0x0000002800647308 */ /* 0x000e640000002400 */
[----:B------:R-:W-:Y:S01]  /*59c0*/  HMMA.16816.F32 R76, R16, R38, R28 ;  /* 0x00000026104c723c */ /* 0x000fe2000000181c */
[----:B------:R-:W1:Y:S01]  /*59d0*/  LDSM.16.M88.4 R36, [R228+0x5800] ;  /* 0x00580000e424783b */ /* 0x000e620000000200 */
[----:B-----5:R-:W-:-:S04]  /*59e0*/  FMUL.FTZ R2, R43, c[0x0][0x2ec] ;  /* 0x0000bb002b027a20 */ /* 0x020fc80000410000 */
[----:B------:R5:W1:Y:S02]  /*59f0*/  MUFU.TANH R102, R42 ;  /* 0x0000002a00667308 */ /* 0x000a640000002400 */
[----:B------:R-:W-:Y:S01]  /*5a00*/  HMMA.16816.F32 R24, R12, R70, R64 ;  /* 0x000000460c18723c */ /* 0x000fe20000001840 */
[----:B------:R-:W-:Y:S05]  /*5a10*/  LDSM.16.M88.4 R68, [R227+0x3000] ;  /* 0x00300000e344783b */ /* 0x000fea0000000200 */
[----:B------:R2:W1:Y:S02]  /*5a20*/  MUFU.TANH R93, R2 ;  /* 0x00000002005d7308 */ /* 0x0004640000002400 */
[----:B------:R-:W-:Y:S01]  /*5a30*/  HMMA.16816.F32 R28, R20, R58, RZ ;  /* 0x0000003a141c723c */ /* 0x000fe200000018ff */
[----:B------:R-:W3:Y:S01]  /*5a40*/  LDSM.16.M88.4 R56, [R134+0x6000] ;  /* 0x006000008638783b */ /* 0x000ee20000000200 */
[----:B------:R-:W-:-:S02]  /*5a50*/  FMUL.FTZ R54, R54, c[0x0][0x2ec] ;  /* 0x0000bb0036367a20 */ /* 0x000fc40000410000 */
[----:B------:R-:W-:Y:S02]  /*5a60*/  FMUL.FTZ R55, R55, c[0x0][0x2ec] ;  /* 0x0000bb0037377a20 */ /* 0x000fe40000410000 */
[----:B------:R-:W1:Y:S02]  /*5a70*/  MUFU.TANH R94, R54 ;  /* 0x00000036005e7308 */ /* 0x000e640000002400 */
[----:B-----5:R-:W-:Y:S01]  /*5a80*/  HMMA.16816.F32 R40, R8, R72, R44 ;  /* 0x000000480828723c */ /* 0x020fe2000000182c */
[----:B--2---:R-:W-:-:S05]  /*5a90*/  FMUL.FTZ R2, R52, c[0x0][0x2ec] ;  /* 0x0000bb0034027a20 */ /* 0x004fca0000410000 */
[----:B------:R-:W2:Y:S02]  /*5aa0*/  MUFU.TANH R95, R55 ;  /* 0x00000037005f7308 */ /* 0x000ea40000002400 */
[----:B------:R-:W-:Y:S06]  /*5ab0*/  HMMA.16816.F32 R44, R12, R80, R48 ;  /* 0x000000500c2c723c */ /* 0x000fec0000001830 */
[----:B------:R5:W2:Y:S02]  /*5ac0*/  MUFU.TANH R101, R2 ;  /* 0x0000000200657308 */ /* 0x000aa40000002400 */
[C---:B-1----:R-:W-:Y:S08]  /*5ad0*/  HMMA.16816.F32 R48, R16.reuse, R36, R32 ;  /* 0x000000241030723c */ /* 0x042ff00000001820 */
[----:B------:R-:W-:Y:S01]  /*5ae0*/  FMUL.FTZ R40, R40, c[0x0][0x2ec] ;  /* 0x0000bb0028287a20 */ /* 0x000fe20000410000 */
[----:B------:R-:W-:Y:S01]  /*5af0*/  HMMA.16816.F32 R64, R16, R38, R28 ;  /* 0x000000261040723c */ /* 0x000fe2000000181c */
[----:B------:R-:W-:Y:S01]  /*5b00*/  LDSM.16.M88.4 R36, [R228+0x6000] ;  /* 0x00600000e424783b */ /* 0x000fe20000000200 */
[----:B------:R-:W-:Y:S01]  /*5b10*/  FMUL.FTZ R41, R41, c[0x0][0x2ec] ;  /* 0x0000bb0029297a20 */ /* 0x000fe20000410000 */
[----:B------:R-:W1:Y:S01]  /*5b20*/  MUFU.TANH R108, R40 ;  /* 0x00000028006c7308 */ /* 0x000e620000002400 */
[----:B------:R-:W-:-:S02]  /*5b30*/  FMUL.FTZ R42, R42, c[0x0][0x2ec] ;  /* 0x0000bb002a2a7a20 */ /* 0x000fc40000410000 */
[----:B-----5:R-:W-:Y:S02]  /*5b40*/  FMUL.FTZ R2, R53, c[0x0][0x2ec] ;  /* 0x0000bb0035027a20 */ /* 0x020fe40000410000 */
[----:B------:R-:W-:Y:S01]  /*5b50*/  HMMA.16816.F32 R52, R8, R74, R24 ;  /* 0x0000004a0834723c */ /* 0x000fe20000001818 */
[----:B------:R-:W5:Y:S01]  /*5b60*/  LDSM.16.M88.4 R72, [R229+0x3800] ;  /* 0x00380000e548783b */ /* 0x000f620000000200 */
[----:B------:R-:W-:Y:S01]  /*5b70*/  FMUL.FTZ R43, R43, c[0x0][0x2ec] ;  /* 0x0000bb002b2b7a20 */ /* 0x000fe20000410000 */
[----:B------:R-:W1:Y:S05]  /*5b80*/  MUFU.TANH R110, R41 ;  /* 0x00000029006e7308 */ /* 0x000e6a0000002400 */
[C---:B---3--:R-:W-:Y:S03]  /*5b90*/  HMMA.16816.F32 R32, R20.reuse, R56, RZ ;  /* 0x000000381420723c */ /* 0x048fe600000018ff */
[----:B------:R-:W3:Y:S05]  /*5ba0*/  MUFU.TANH R104, R42 ;  /* 0x0000002a00687308 */ /* 0x000eea0000002400 */
[----:B------:R-:W-:Y:S01]  /*5bb0*/  HMMA.16816.F32 R28, R20, R58, RZ ;  /* 0x0000003a141c723c */ /* 0x000fe200000018ff */
[----:B------:R-:W1:Y:S02]  /*5bc0*/  LDSM.16.M88.4 R56, [R134+0x6800] ;  /* 0x006800008638783b */ /* 0x000e640000000200 */
[----:B------:R2:W1:Y:S05]  /*5bd0*/  MUFU.TANH R105, R43 ;  /* 0x0000002b00697308 */ /* 0x00046a0000002400 */
[----:B------:R-:W-:Y:S01]  /*5be0*/  HMMA.16816.F32 R24, R12, R82, R76 ;  /* 0x000000520c18723c */ /* 0x000fe2000000184c */
[----:B------:R-:W-:Y:S01]  /*5bf0*/  LDSM.16.M88.4 R76, [R227+0x3800] ;  /* 0x00380000e34c783b */ /* 0x000fe20000000200 */
[----:B------:R-:W-:Y:S01]  /*5c00*/  FMUL.FTZ R52, R52, c[0x0][0x2ec] ;  /* 0x0000bb0034347a20 */ /* 0x000fe20000410000 */
[----:B------:R1:W1:Y:S01]  /*5c10*/  MUFU.TANH R103, R2 ;  /* 0x0000000200677308 */ /* 0x0002620000002400 */
[----:B------:R-:W-:-:S02]  /*5c20*/  FMUL.FTZ R53, R53, c[0x0][0x2ec] ;  /* 0x0000bb0035357a20 */ /* 0x000fc40000410000 */
[----:B------:R-:W-:Y:S02]  /*5c30*/  FMUL.FTZ R54, R54, c[0x0][0x2ec] ;  /* 0x0000bb0036367a20 */ /* 0x000fe40000410000 */
[----:B------:R-:W-:Y:S01]  /*5c40*/  FMUL.FTZ R55, R55, c[0x0][0x2ec] ;  /* 0x0000bb0037377a20 */ /* 0x000fe20000410000 */
[----:B--2---:R-:W-:Y:S02]  /*5c50*/  HMMA.16816.F32 R40, R8, R68, R44 ;  /* 0x000000440828723c */ /* 0x004fe4000000182c */
[----:B------:R-:W2:Y:S06]  /*5c60*/  MUFU.TANH R109, R52 ;  /* 0x00000034006d7308 */ /* 0x000eac0000002400 */
[----:B-----5:R-:W-:Y:S02]  /*5c70*/  HMMA.16816.F32 R44, R12, R72, R48 ;  /* 0x000000480c2c723c */ /* 0x020fe40000001830 */
[----:B------:R-:W1:Y:S06]  /*5c80*/  MUFU.TANH R111, R53 ;  /* 0x00000035006f7308 */ /* 0x000e6c0000002400 */
[C---:B------:R-:W-:Y:S02]  /*5c90*/  HMMA.16816.F32 R48, R16.reuse, R36, R32 ;  /* 0x000000241030723c */ /* 0x040fe40000001820 */
[----:B------:R-:W2:Y:S06]  /*5ca0*/  MUFU.TANH R106, R54 ;  /* 0x00000036006a7308 */ /* 0x000eac0000002400 */
[----:B------:R-:W-:Y:S01]  /*5cb0*/  HMMA.16816.F32 R80, R16, R38, R28 ;  /* 0x000000261050723c */ /* 0x000fe2000000181c */
[----:B------:R-:W5:Y:S01]  /*5cc0*/  LDSM.16.M88.4 R36, [R228+0x6800] ;  /* 0x00680000e424783b */ /* 0x000f620000000200 */
[----:B-1----:R-:W-:Y:S01]  /*5cd0*/  FMUL.FTZ R2, R41, c[0x0][0x2ec] ;  /* 0x0000bb0029027a20 */ /* 0x002fe20000410000 */
[----:B------:R1:W1:Y:S01]  /*5ce0*/  MUFU.TANH R107, R55 ;  /* 0x00000037006b7308 */ /* 0x0002620000002400 */
[----:B------:R-:W-:-:S02]  /*5cf0*/  FMUL.FTZ R40, R40, c[0x0][0x2ec] ;  /* 0x0000bb0028287a20 */ /* 0x000fc40000410000 */
[----:B------:R-:W-:Y:S02]  /*5d00*/  FMUL.FTZ R42, R42, c[0x0][0x2ec] ;  /* 0x0000bb002a2a7a20 */ /* 0x000fe40000410000 */
[C---:B------:R-:W-:Y:S03]  /*5d10*/  HMMA.16816.F32 R32, R20.reuse, R56, RZ ;  /* 0x000000381420723c */ /* 0x040fe600000018ff */
[----:B------:R2:W2:Y:S05]  /*5d20*/  MUFU.TANH R118, R2 ;  /* 0x0000000200767308 */ /* 0x0004aa0000002400 */
[----:B------:R-:W-:Y:S01]  /*5d30*/  HMMA.16816.F32 R28, R20, R58, RZ ;  /* 0x0000003a141c723c */ /* 0x000fe200000018ff */
[----:B------:R-:W3:Y:S02]  /*5d40*/  LDSM.16.M88.4 R56, [R134+0x7000] ;  /* 0x007000008638783b */ /* 0x000ee40000000200 */
[----:B------:R-:W3:Y:S05]  /*5d50*/  MUFU.TANH R116, R40 ;  /* 0x0000002800747308 */ /* 0x000eea0000002400 */
[----:B-1----:R-:W-:Y:S01]  /*5d60*/  HMMA.16816.F32 R52, R8, R70, R24 ;  /* 0x000000460834723c */ /* 0x002fe20000001818 */
[----:B------:R-:W-:Y:S02]  /*5d70*/  LDSM.16.M88.4 R68, [R227+0x4000] ;  /* 0x00400000e344783b */ /* 0x000fe40000000200 */
[----:B------:R1:W1:Y:S01]  /*5d80*/  MUFU.TANH R112, R42 ;  /* 0x0000002a00707308 */ /* 0x0002620000002400 */
[----:B--2---:R-:W-:-:S04]  /*5d90*/  FMUL.FTZ R2, R43, c[0x0][0x2ec] ;  /* 0x0000bb002b027a20 */ /* 0x004fc80000410000 */
[----:B------:R-:W-:Y:S01]  /*5da0*/  HMMA.16816.F32 R24, R12, R74, R64 ;  /* 0x0000004a0c18723c */ /* 0x000fe20000001840 */
[----:B------:R-:W-:Y:S02]  /*5db0*/  LDSM.16.M88.4 R72, [R229+0x4800] ;  /* 0x00480000e548783b */ /* 0x000fe40000000200 */
[----:B------:R2:W2:Y:S05]  /*5dc0*/  MUFU.TANH R113, R2 ;  /* 0x0000000200717308 */ /* 0x0004aa0000002400 */
[----:B-----5:R-:W-:Y:S08]  /*5dd0*/  HMMA.16816.F32 R64, R16, R38, R28 ;  /* 0x000000261040723c */ /* 0x020ff0000000181c */
[----:B------:R-:W-:Y:S01]  /*5de0*/  FMUL.FTZ R54, R54, c[0x0][0x2ec] ;  /* 0x0000bb0036367a20 */ /* 0x000fe20000410000 */
[----:B-1----:R-:W-:Y:S01]  /*5df0*/  HMMA.16816.F32 R40, R8, R76, R44 ;  /* 0x0000004c0828723c */ /* 0x002fe2000000182c */
[----:B------:R-:W-:-:S02]  /*5e00*/  FMUL.FTZ R55, R55, c[0x0][0x2ec] ;  /* 0x0000bb0037377a20 */ /* 0x000fc40000410000 */
[----:B--2---:R-:W-:Y:S01]  /*5e10*/  FMUL.FTZ R2, R52, c[0x0][0x2ec] ;  /* 0x0000bb0034027a20 */ /* 0x004fe20000410000 */
[----:B------:R-:W1:Y:S04]  /*5e20*/  MUFU.TANH R114, R54 ;  /* 0x0000003600727308 */ /* 0x000e680000002400 */
[----:B------:R-:W-:Y:S04]  /*5e30*/  HMMA.16816.F32 R44, R12, R84, R48 ;  /* 0x000000540c2c723c */ /* 0x000fe80000001830 */
[----:B------:R2:W1:Y:S04]  /*5e40*/  MUFU.TANH R117, R2 ;  /* 0x0000000200757308 */ /* 0x0004680000002400 */
[----:B------:R-:W-:Y:S01]  /*5e50*/  HMMA.16816.F32 R48, R16, R36, R32 ;  /* 0x000000241030723c */ /* 0x000fe20000001820 */
[----:B------:R-:W5:Y:S03]  /*5e60*/  LDSM.16.M88.4 R36, [R228+0x7000] ;  /* 0x00700000e424783b */ /* 0x000f660000000200 */
[----:B------:R1:W1:Y:S04]  /*5e70*/  MUFU.TANH R115, R55 ;  /* 0x0000003700737308 */ /* 0x0002680000002400 */
[----:B---3--:R-:W-:Y:S01]  /*5e80*/  HMMA.16816.F32 R32, R20, R56, RZ ;  /* 0x000000381420723c */ /* 0x008fe200000018ff */
[----:B------:R-:W-:-:S02]  /*5e90*/  FMUL.FTZ R40, R40, c[0x0][0x2ec] ;  /* 0x0000bb0028287a20 */ /* 0x000fc40000410000 */
[----:B------:R-:W-:Y:S02]  /*5ea0*/  FMUL.FTZ R41, R41, c[0x0][0x2ec] ;  /* 0x0000bb0029297a20 */ /* 0x000fe40000410000 */
[----:B--2---:R-:W-:Y:S01]  /*5eb0*/  FMUL.FTZ R2, R53, c[0x0][0x2ec] ;  /* 0x0000bb0035027a20 */ /* 0x004fe20000410000 */
[----:B------:R-:W2:Y:S01]  /*5ec0*/  MUFU.TANH R124, R40 ;  /* 0x00000028007c7308 */ /* 0x000ea20000002400 */
[----:B------:R-:W-:Y:S01]  /*5ed0*/  FMUL.FTZ R42, R42, c[0x0][0x2ec] ;  /* 0x0000bb002a2a7a20 */ /* 0x000fe20000410000 */
[----:B------:R-:W-:Y:S01]  /*5ee0*/  HMMA.16816.F32 R28, R20, R58, RZ ;  /* 0x0000003a141c723c */ /* 0x000fe200000018ff */
[----:B------:R-:W3:Y:S01]  /*5ef0*/  LDSM.16.M88.4 R56, [R134+0x7800] ;  /* 0x007800008638783b */ /* 0x000ee20000000200 */
[----:B------:R-:W-:-:S04]  /*5f00*/  FMUL.FTZ R43, R43, c[0x0][0x2ec] ;  /* 0x0000bb002b2b7a20 */ /* 0x000fc80000410000 */
[----:B------:R-:W2:Y:S02]  /*5f10*/  MUFU.TANH R125, R41 ;  /* 0x00000029007d7308 */ /* 0x000ea40000002400 */
[----:B-1----:R-:W-:Y:S01]  /*5f20*/  HMMA.16816.F32 R52, R8, R78, R24 ;  /* 0x0000004e0834723c */ /* 0x002fe20000001818 */
[----:B------:R-:W-:Y:S05]  /*5f30*/  LDSM.16.M88.4 R76, [R227+0x4800] ;  /* 0x00480000e34c783b */ /* 0x000fea0000000200 */
[----:B------:R-:W1:Y:S02]  /*5f40*/  MUFU.TANH R120, R42 ;  /* 0x0000002a00787308 */ /* 0x000e640000002400 */
[----:B------:R-:W-:Y:S01]  /*5f50*/  HMMA.16816.F32 R24, R12, R86, R80 ;  /* 0x000000560c18723c */ /* 0x000fe20000001850 */
[----:B------:R-:W-:Y:S05]  /*5f60*/  LDSM.16.M88.4 R84, [R229+0x5000] ;  /* 0x00500000e554783b */ /* 0x000fea0000000200 */
[----:B------:R1:W1:Y:S02]  /*5f70*/  MUFU.TANH R121, R43 ;  /* 0x0000002b00797308 */ /* 0x0002640000002400 */
[----:B-----5:R-:W-:Y:S06]  /*5f80*/  HMMA.16816.F32 R80, R16, R38, R28 ;  /* 0x000000261050723c */ /* 0x020fec000000181c */
[----:B------:R5:W2:Y:S02]  /*5f90*/  MUFU.TANH R119, R2 ;  /* 0x0000000200777308 */ /* 0x000aa40000002400 */
[----:B------:R-:W-:-:S02]  /*5fa0*/  FMUL.FTZ R52, R52, c[0x0][0x2ec] ;  /* 0x0000bb0034347a20 */ /* 0x000fc40000410000 */
[----:B------:R-:W-:Y:S02]  /*5fb0*/  FMUL.FTZ R53, R53, c[0x0][0x2ec] ;  /* 0x0000bb0035357a20 */ /* 0x000fe40000410000 */
[----:B------:R-:W-:Y:S01]  /*5fc0*/  FMUL.FTZ R54, R54, c[0x0][0x2ec] ;  /* 0x0000bb0036367a20 */ /* 0x000fe20000410000 */
[----:B-1----:R-:W-:Y:S01]  /*5fd0*/  HMMA.16816.F32 R40, R8, R68, R44 ;  /* 0x000000440828723c */ /* 0x002fe2000000182c */
[----:B------:R-:W-:Y:S01]  /*5fe0*/  FMUL.FTZ R55, R55, c[0x0][0x2ec] ;  /* 0x0000bb0037377a20 */ /* 0x000fe20000410000 */
[----:B------:R-:W1:Y:S06]  /*5ff0*/  MUFU.TANH R126, R52 ;  /* 0x00000034007e7308 */ /* 0x000e6c0000002400 */
[----:B------:R-:W-:Y:S02]  /*6000*/  HMMA.16816.F32 R44, R12, R72, R48 ;  /* 0x000000480c2c723c */ /* 0x000fe40000001830 */
[----:B------:R-:W1:Y:S06]  /*6010*/  MUFU.TANH R127, R53 ;  /* 0x00000035007f7308 */ /* 0x000e6c0000002400 */
[----:B------:R-:W-:Y:S01]  /*6020*/  HMMA.16816.F32 R48, R16, R36, R32 ;  /* 0x000000241030723c */ /* 0x000fe20000001820 */
[----:B------:R-:W1:Y:S01]  /*6030*/  LDSM.16.M88.4 R36, [R228+0x7800] ;  /* 0x00780000e424783b */ /* 0x000e620000000200 */
[----:B------:R-:W1:Y:S06]  /*6040*/  MUFU.TANH R122, R54 ;  /* 0x00000036007a7308 */ /* 0x000e6c0000002400 */
[----:B---3--:R-:W-:Y:S01]  /*6050*/  HMMA.16816.F32 R32, R20, R56, RZ ;  /* 0x000000381420723c */ /* 0x008fe200000018ff */
[----:B-----5:R-:W-:Y:S01]  /*6060*/  FMUL.FTZ R2, R41, c[0x0][0x2ec] ;  /* 0x0000bb0029027a20 */ /* 0x020fe20000410000 */
[----:B------:R3:W1:Y:S01]  /*6070*/  MUFU.TANH R123, R55 ;  /* 0x00000037007b7308 */ /* 0x0006620000002400 */
[----:B------:R-:W-:-:S02]  /*6080*/  FMUL.FTZ R40, R40, c[0x0][0x2ec] ;  /* 0x0000bb0028287a20 */ /* 0x000fc40000410000 */
[----:B------:R-:W-:-:S03]  /*6090*/  FMUL.FTZ R42, R42, c[0x0][0x2ec] ;  /* 0x0000bb002a2a7a20 */ /* 0x000fc60000410000 */
[----:B------:R-:W-:Y:S01]  /*60a0*/  HMMA.16816.F32 R28, R20, R58, RZ ;  /* 0x0000003a141c723c */ /* 0x000fe200000018ff */
[----:B------:R-:W5:Y:S01]  /*60b0*/  LDSM.16.M88.4 R56, [R134+0x8000] ;  /* 0x008000008638783b */ /* 0x000f620000000200 */
[----:B------:R2:W1:Y:S06]  /*60c0*/  MUFU.TANH R133, R2 ;  /* 0x0000000200857308 */ /* 0x00046c0000002400 */
[----:B---3--:R-:W-:Y:S01]  /*60d0*/  HMMA.16816.F32 R52, R8, R70, R24 ;  /* 0x000000460834723c */ /* 0x008fe20000001818 */
[----:B------:R-:W-:Y:S01]  /*60e0*/  LDSM.16.M88.4 R68, [R227+0x5000] ;  /* 0x00500000e344783b */ /* 0x000fe20000000200 */
[----:B------:R-:W3:Y:S06]  /*60f0*/  MUFU.TANH R132, R40 ;  /* 0x0000002800847308 */ /* 0x000eec0000002400 */
[----:B------:R-:W-:Y:S01]  /*6100*/  HMMA.16816.F32 R24, R12, R74, R64 ;  /* 0x0000004a0c18723c */ /* 0x000fe20000001840 */
[----:B--2---:R-:W-:Y:S01]  /*6110*/  FMUL.FTZ R2, R43, c[0x0][0x2ec] ;  /* 0x0000bb002b027a20 */ /* 0x004fe20000410000 */
[----:B------:R2:W2:Y:S01]  /*6120*/  MUFU.TANH R128, R42 ;  /* 0x0000002a00807308 */ /* 0x0004a20000002400 */
[----:B------:R-:W-:Y:S05]  /*6130*/  LDSM.16.M88.4 R72, [R229+0x5800] ;  /* 0x00580000e548783b */ /* 0x000fea0000000200 */
[----:B-1----:R-:W-:Y:S02]  /*6140*/  HMMA.16816.F32 R64, R16, R38, R28 ;  /* 0x000000261040723c */ /* 0x002fe4000000181c */
[----:B------:R1:W1:Y:S06]  /*6150*/  MUFU.TANH R129, R2 ;  /* 0x0000000200817308 */ /* 0x00026c0000002400 */
[----:B------:R-:W-:Y:S01]  /*6160*/  FMUL.FTZ R54, R54, c[0x0][0x2ec] ;  /* 0x0000bb0036367a20 */ /* 0x000fe20000410000 */
[----:B--2---:R-:W-:Y:S01]  /*6170*/  HMMA.16816.F32 R40, R8, R76, R44 ;  /* 0x0000004c0828723c */ /* 0x004fe2000000182c */
[----:B------:R-:W-:-:S02]  /*6180*/  FMUL.FTZ R55, R55, c[0x0][0x2ec] ;  /* 0x0000bb0037377a20 */ /* 0x000fc40000410000 */
[----:B------:R-:W2:Y:S05]  /*6190*/  MUFU.TANH R130, R54 ;  /* 0x0000003600827308 */ /* 0x000eaa0000002400 */
[----:B------:R-:W-:Y:S01]  /*61a0*/  HMMA.16816.F32 R44, R12, R84, R48 ;  /* 0x000000540c2c723c */ /* 0x000fe20000001830 */
[----:B-1----:R-:W-:Y:S02]  /*61b0*/  FMUL.FTZ R2, R52, c[0x0][0x2ec] ;  /* 0x0000bb0034027a20 */ /* 0x002fe40000410000 */
[----:B------:R-:W1:Y:S05]  /*61c0*/  MUFU.TANH R131, R55 ;  /* 0x0000003700837308 */ /* 0x000e6a0000002400 */
[----:B------:R-:W-:Y:S01]  /*61d0*/  HMMA.16816.F32 R48, R16, R36, R32 ;  /* 0x000000241030723c */ /* 0x000fe20000001820 */
[----:B------:R-:W1:Y:S02]  /*61e0*/  LDSM.16.M88.4 R36, [R228+0x8000] ;  /* 0x00800000e424783b */ /* 0x000e640000000200 */
[----:B------:R2:W1:Y:S05]  /*61f0*/  MUFU.TANH R159, R2 ;  /* 0x00000002009f7308 */ /* 0x00046a0000002400 */
[----:B-----5:R-:W-:Y:S01]  /*6200*/  HMMA.16816.F32 R32, R20, R56, RZ ;  /* 0x000000381420723c */ /* 0x020fe200000018ff */
[----:B------:R-:W-:-:S02]  /*6210*/  FMUL.FTZ R40, R40, c[0x0][0x2ec] ;  /* 0x0000bb0028287a20 */ /* 0x000fc40000410000 */
[----:B------:R-:W-:Y:S02]  /*6220*/  FMUL.FTZ R41, R41, c[0x0][0x2ec] ;  /* 0x0000bb0029297a20 */ /* 0x000fe40000410000 */
[----:B------:R-:W-:Y:S01]  /*6230*/  FMUL.FTZ R42, R42, c[0x0][0x2ec] ;  /* 0x0000bb002a2a7a20 */ /* 0x000fe20000410000 */
[----:B------:R-:W1:Y:S01]  /*6240*/  MUFU.TANH R176, R40 ;  /* 0x0000002800b07308 */ /* 0x000e620000002400 */
[----:B------:R-:W-:Y:S01]  /*6250*/  FMUL.FTZ R43, R43, c[0x0][0x2ec] ;  /* 0x0000bb002b2b7a20 */ /* 0x000fe20000410000 */
[----:B------:R-:W-:Y:S01]  /*6260*/  HMMA.16816.F32 R28, R20, R58, RZ ;  /* 0x0000003a141c723c */ /* 0x000fe200000018ff */
[----:B------:R-:W5:Y:S01]  /*6270*/  LDSM.16.M88.4 R56, [R134+0x8800] ;  /* 0x008800008638783b */ /* 0x000f620000000200 */
[----:B--2---:R-:W-:-:S04]  /*6280*/  FMUL.FTZ R2, R53, c[0x0][0x2ec] ;  /* 0x0000bb0035027a20 */ /* 0x004fc80000410000 */
[----:B------:R-:W2:Y:S02]  /*6290*/  MUFU.TANH R182, R41 ;  /* 0x0000002900b67308 */ /* 0x000ea40000002400 */
[----:B------:R-:W-:Y:S01]  /*62a0*/  HMMA.16816.F32 R52, R8, R78, R24 ;  /* 0x0000004e0834723c */ /* 0x000fe20000001818 */
[----:B------:R-:W-:Y:S05]  /*62b0*/  LDSM.16.M88.4 R76, [R227+0x5800] ;  /* 0x00580000e34c783b */ /* 0x000fea0000000200 */
[----:B------:R-:W2:Y:S02]  /*62c0*/  MUFU.TANH R165, R42 ;  /* 0x0000002a00a57308 */ /* 0x000ea40000002400 */
[----:B------:R-:W-:Y:S01]  /*62d0*/  HMMA.16816.F32 R24, R12, R86, R80 ;  /* 0x000000560c18723c */ /* 0x000fe20000001850 */
[----:B------:R-:W-:Y:S05]  /*62e0*/  LDSM.16.M88.4 R80, [R229+0x6800] ;  /* 0x00680000e550783b */ /* 0x000fea0000000200 */
[----:B------:R2:W2:Y:S02]  /*62f0*/  MUFU.TANH R169, R43 ;  /* 0x0000002b00a97308 */ /* 0x0004a40000002400 */
[----:B-1----:R-:W-:Y:S06]  /*6300*/  HMMA.16816.F32 R84, R16, R38, R28 ;  /* 0x000000261054723c */ /* 0x002fec000000181c */
[----:B------:R1:W1:Y:S02]  /*6310*/  MUFU.TANH R161, R2 ;  /* 0x0000000200a17308 */ /* 0x0002640000002400 */
[----:B------:R-:W-:-:S02]  /*6320*/  FMUL.FTZ R52, R52, c[0x0][0x2ec] ;  /* 0x0000bb0034347a20 */ /* 0x000fc40000410000 */
[----:B------:R-:W-:Y:S02]  /*6330*/  FMUL.FTZ R53, R53, c[0x0][0x2ec] ;  /* 0x0000bb0035357a20 */ /* 0x000fe40000410000 */
[----:B------:R-:W-:Y:S01]  /*6340*/  FMUL.FTZ R54, R54, c[0x0][0x2ec] ;  /* 0x0000bb0036367a20 */ /* 0x000fe20000410000 */
[----:B--2---:R-:W-:Y:S01]  /*6350*/  HMMA.16816.F32 R40, R8, R68, R44 ;  /* 0x000000440828723c */ /* 0x004fe2000000182c */
[----:B------:R-:W-:Y:S01]  /*6360*/  FMUL.FTZ R55, R55, c[0x0][0x2ec] ;  /* 0x0000bb0037377a20 */ /* 0x000fe20000410000 */
[----:B------:R-:W2:Y:S06]  /*6370*/  MUFU.TANH R179, R52 ;  /* 0x0000003400b37308 */ /* 0x000eac0000002400 */
[----:B------:R-:W-:Y:S02]  /*6380*/  HMMA.16816.F32 R44, R12, R72, R48 ;  /* 0x000000480c2c723c */ /* 0x000fe40000001830 */
[----:B------:R-:W2:Y:S06]  /*6390*/  MUFU.TANH R181, R53 ;  /* 0x0000003500b57308 */ /* 0x000eac0000002400 */
[----:B------:R-:W-:Y:S01]  /*63a0*/  HMMA.16816.F32 R48, R16, R36, R32 ;  /* 0x000000241030723c */ /* 0x000fe20000001820 */
[----:B------:R-:W2:Y:S01]  /*63b0*/  LDSM.16.M88.4 R36, [R228+0x8800] ;  /* 0x00880000e424783b */ /* 0x000ea20000000200 */
[----:B------:R-:W2:Y:S06]  /*63c0*/  MUFU.TANH R170, R54 ;  /* 0x0000003600aa7308 */ /* 0x000eac0000002400 */
[----:B-1----:R-:W-:Y:S01]  /*63d0*/  FMUL.FTZ R2, R41, c[0x0][0x2ec] ;  /* 0x0000bb0029027a20 */ /* 0x002fe20000410000 */
[----:B-----5:R-:W-:Y:S01]  /*63e0*/  HMMA.16816.F32 R32, R20, R56, RZ ;  /* 0x000000381420723c */ /* 0x020fe200000018ff */
[----:B------:R1:W1:Y:S01]  /*63f0*/  MUFU.TANH R171, R55 ;  /* 0x0000003700ab7308 */ /* 0x0002620000002400 */
[----:B------:R-:W-:-:S02]  /*6400*/  FMUL.FTZ R40, R40, c[0x0][0x2ec] ;  /* 0x0000bb0028287a20 */ /* 0x000fc40000410000 */
[----:B------:R-:W-:-:S04]  /*6410*/  FMUL.FTZ R42, R42, c[0x0][0x2ec] ;  /* 0x0000bb002a2a7a20 */ /* 0x000fc80000410000 */
[----:B------:R-:W-:Y:S01]  /*6420*/  HMMA.16816.F32 R28, R20, R58, RZ ;  /* 0x0000003a141c723c */ /* 0x000fe200000018ff */
[----:B------:R5:W2:Y:S07]  /*6430*/  MUFU.TANH R198, R2 ;  /* 0x0000000200c67308 */ /* 0x000aae0000002400 */
[----:B-1----:R-:W-:Y:S01]  /*6440*/  HMMA.16816.F32 R52, R8, R70, R24 ;  /* 0x000000460834723c */ /* 0x002fe20000001818 */
[----:B------:R-:W1:Y:S07]  /*6450*/  MUFU.TANH R196, R40 ;  /* 0x0000002800c47308 */ /* 0x000e6e0000002400 */
[----:B------:R-:W-:Y:S01]  /*6460*/  HMMA.16816.F32 R24, R12, R74, R64 ;  /* 0x0000004a0c18723c */ /* 0x000fe20000001840 */
[----:B------:R-:W1:Y:S01]  /*6470*/  LDSM.16.M88.4 R64, [R134+0x9000] ;  /* 0x009000008640783b */ /* 0x000e620000000200 */
[----:B-----5:R-:W-:Y:S01]  /*6480*/  FMUL.FTZ R2, R43, c[0x0][0x2ec] ;  /* 0x0000bb002b027a20 */ /* 0x020fe20000410000 */
[----:B------:R5:W1:Y:S02]  /*6490*/  MUFU.TANH R183, R42 ;  /* 0x0000002a00b77308 */ /* 0x000a640000002400 */
[----:B------:R-:W1:Y:S03]  /*64a0*/  LDSM.16.M88.4 R72, [R227+0x6000] ;  /* 0x00600000e348783b */ /* 0x000e660000000200 */
[----:B--2---:R-:W-:Y:S03]  /*64b0*/  HMMA.16816.F32 R68, R16, R38, R28 ;  /* 0x000000261044723c */ /* 0x004fe6000000181c */
[----:B------:R2:W1:Y:S05]  /*64c0*/  MUFU.TANH R184, R2 ;  /* 0x0000000200b87308 */ /* 0x00046a0000002400 */
[----:B------:R-:W-:-:S02]  /*64d0*/  FMUL.FTZ R54, R54, c[0x0][0x2ec] ;  /* 0x0000bb0036367a20 */ /* 0x000fc40000410000 */
[----:B------:R-:W-:Y:S01]  /*64e0*/  FMUL.FTZ R55, R55, c[0x0][0x2ec] ;  /* 0x0000bb0037377a20 */ /* 0x000fe20000410000 */
[----:B-----5:R-:W-:Y:S01]  /*64f0*/  HMMA.16816.F32 R40, R8, R76, R44 ;  /* 0x0000004c0828723c */ /* 0x020fe2000000182c */
[----:B------:R-:W1:Y:S01]  /*6500*/  MUFU.TANH R185, R54 ;  /* 0x0000003600b97308 */ /* 0x000e620000002400 */
[----:B--2---:R-:W-:-:S06]  /*6510*/  FMUL.FTZ R2, R52, c[0x0][0x2ec] ;  /* 0x0000bb0034027a20 */ /* 0x004fcc0000410000 */
[----:B------:R-:W-:Y:S01]  /*6520*/  HMMA.16816.F32 R56, R8, R78, R24 ;  /* 0x0000004e0838723c */ /* 0x000fe20000001818 */
[----:B------:R-:W2:Y:S01]  /*6530*/  MUFU.TANH R186, R55 ;  /* 0x0000003700ba7308 */ /* 0x000ea20000002400 */
[----:B------:R-:W-:Y:S06]  /*6540*/  LDSM.16.M88.4 R76, [R134+0x9800] ;  /* 0x00980000864c783b */ /* 0x000fec0000000200 */
[----:B------:R-:W-:Y:S01]  /*6550*/  HMMA.16816.F32 R44, R12, R88, R48 ;  /* 0x000000580c2c723c */ /* 0x000fe20000001830 */
[----:B------:R5:W2:Y:S07]  /*6560*/  MUFU.TANH R195, R2 ;  /* 0x0000000200c37308 */ /* 0x000aae0000002400 */
[----:B------:R-:W-:Y:S01]  /*6570*/  FMUL.FTZ R40, R40, c[0x0][0x2ec] ;  /* 0x0000bb0028287a20 */ /* 0x000fe20000410000 */
[----:B------:R-:W-:Y:S01]  /*6580*/  HMMA.16816.F32 R48, R16, R36, R32 ;  /* 0x000000241030723c */ /* 0x000fe20000001820 */
[----:B------:R-:W-:-:S02]  /*6590*/  FMUL.FTZ R41, R41, c[0x0][0x2ec] ;  /* 0x0000bb0029297a20 */ /* 0x000fc40000410000 */
[----:B------:R-:W-:Y:S01]  /*65a0*/  FMUL.FTZ R42, R42, c[0x0][0x2ec] ;  /* 0x0000bb002a2a7a20 */ /* 0x000fe20000410000 */
[----:B------:R-:W2:Y:S01]  /*65b0*/  MUFU.TANH R155, R40 ;  /* 0x00000028009b7308 */ /* 0x000ea20000002400 */
[----:B------:R-:W-:-:S03]  /*65c0*/  FMUL.FTZ R43, R43, c[0x0][0x2ec] ;  /* 0x0000bb002b2b7a20 */ /* 0x000fc60000410000 */
[----:B-1----:R-:W-:Y:S01]  /*65d0*/  HMMA.16816.F32 R32, R20, R64, RZ ;  /* 0x000000401420723c */ /* 0x002fe200000018ff */
[----:B-----5:R-:W-:Y:S02]  /*65e0*/  FMUL.FTZ R2, R53, c[0x0][0x2ec] ;  /* 0x0000bb0035027a20 */ /* 0x020fe40000410000 */
[----:B------:R-:W1:Y:S01]  /*65f0*/  LDSM.16.M88.4 R52, [R228+0x9000] ;  /* 0x00900000e434783b */ /* 0x000e620000000200 */
[----:B------:R-:W-:Y:S01]  /*6600*/  FMUL.FTZ R56, R56, c[0x0][0x2ec] ;  /* 0x0000bb0038387a20 */ /* 0x000fe20000410000 */
[----:B------:R-:W1:Y:S01]  /*6610*/  MUFU.TANH R154, R41 ;  /* 0x00000029009a7308 */ /* 0x000e620000002400 */
[----:B------:R-:W-:Y:S02]  /*6620*/  FMUL.FTZ R57, R57, c[0x0][0x2ec] ;  /* 0x0000bb0039397a20 */ /* 0x000fe40000410000 */
[----:B------:R-:W-:Y:S01]  /*6630*/  HMMA.16816.F32 R24, R12, R90, R84 ;  /* 0x0000005a0c18723c */ /* 0x000fe20000001854 */
[----:B------:R-:W-:Y:S01]  /*6640*/  FMUL.FTZ R58, R58, c[0x0][0x2ec] ;  /* 0x0000bb003a3a7a20 */ /* 0x000fe20000410000 */
[----:B------:R-:W5:Y:S01]  /*6650*/  LDSM.16.M88.4 R84, [R227+0x6800] ;  /* 0x00680000e354783b */ /* 0x000f620000000200 */
[----:B------:R-:W-:-:S02]  /*6660*/  FMUL.FTZ R59, R59, c[0x0][0x2ec] ;  /* 0x0000bb003b3b7a20 */ /* 0x000fc40000410000 */
[----:B------:R-:W1:Y:S03]  /*6670*/  MUFU.TANH R150, R56 ;  /* 0x0000003800967308 */ /* 0x000e660000002400 */
[----:B------:R-:W-:Y:S01]  /*6680*/  HMMA.16816.F32 R28, R20, R66, RZ ;  /* 0x00000042141c723c */ /* 0x000fe200000018ff */
[----:B------:R-:W-:Y:S04]  /*6690*/  LDSM.16.M88.4 R64, [R228+0x9800] ;  /* 0x00980000e440783b */ /* 0x000fe80000000200 */
[----:B------:R-:W1:Y:S03]  /*66a0*/  MUFU.TANH R151, R57 ;  /* 0x0000003900977308 */ /* 0x000e660000002400 */
[----:B------:R-:W-:Y:S05]  /*66b0*/  HMMA.16816.F32 R36, R8, R72, R44 ;  /* 0x000000480824723c */ /* 0x000fea000000182c */
[----:B------:R-:W1:Y:S03]  /*66c0*/  MUFU.TANH R149, R58 ;  /* 0x0000003a00957308 */ /* 0x000e660000002400 */
[----:B------:R-:W-:Y:S05]  /*66d0*/  HMMA.16816.F32 R44, R12, R80, R48 ;  /* 0x000000500c2c723c */ /* 0x000fea0000001830 */
[----:B------:R1:W1:Y:S03]  /*66e0*/  MUFU.TANH R148, R59 ;  /* 0x0000003b00947308 */ /* 0x0002660000002400 */
[----:B------:R-:W-:Y:S05]  /*66f0*/  HMMA.16816.F32 R48, R8, R74, R24 ;  /* 0x0000004a0830723c */ /* 0x000fea0000001818 */
[----:B------:R-:W2:Y:S03]  /*6700*/  MUFU.TANH R153, R42 ;  /* 0x0000002a00997308 */ /* 0x000ea60000002400 */
[----:B------:R-:W-:Y:S01]  /*6710*/  HMMA.16816.F32 R24, R12, R82, R68 ;  /* 0x000000520c18723c */ /* 0x000fe20000001844 */
[----:B------:R-:W-:Y:S01]  /*6720*/  LDSM.16.M88.4 R68, [R227+0x7000] ;  /* 0x00700000e344783b */ /* 0x000fe20000000200 */
[----:B------:R-:W-:-:S02]  /*6730*/  FMUL.FTZ R36, R36, c[0x0][0x2ec] ;  /* 0x0000bb0024247a20 */ /* 0x000fc40000410000 */
[----:B------:R-:W-:Y:S01]  /*6740*/  FMUL.FTZ R37, R37, c[0x0][0x2ec] ;  /* 0x0000bb0025257a20 */ /* 0x000fe20000410000 */
[----:B-1----:R-:W1:Y:S01]  /*6750*/  LDSM.16.M88.4 R56, [R229+0x7000] ;  /* 0x00700000e538783b */ /* 0x002e620000000200 */
[----:B------:R2:W1:Y:S01]  /*6760*/  MUFU.TANH R152, R43 ;  /* 0x0000002b00987308 */ /* 0x0004620000002400 */
[----:B------:R-:W-:Y:S02]  /*6770*/  FMUL.FTZ R38, R38, c[0x0][0x2ec] ;  /* 0x0000bb0026267a20 */ /* 0x000fe40000410000 */
[----:B------:R-:W-:-:S05]  /*6780*/  FMUL.FTZ R39, R39, c[0x0][0x2ec] ;  /* 0x0000bb0027277a20 */ /* 0x000fca0000410000 */
[----:B------:R-:W1:Y:S02]  /*6790*/  MUFU.TANH R147, R36 ;  /* 0x0000002400937308 */ /* 0x000e640000002400 */
[----:B------:R-:W-:Y:S02]  /*67a0*/  FMUL.FTZ R48, R48, c[0x0][0x2ec] ;  /* 0x0000bb0030307a20 */ /* 0x000fe40000410000 */
[----:B------:R-:W-:Y:S02]  /*67b0*/  FMUL.FTZ R49, R49, c[0x0][0x2ec] ;  /* 0x0000bb0031317a20 */ /* 0x000fe40000410000 */
[----:B------:R-:W-:Y:S01]  /*67c0*/  FMUL.FTZ R50, R50, c[0x0][0x2ec] ;  /* 0x0000bb0032327a20 */ /* 0x000fe20000410000 */
[----:B--2---:R-:W-:Y:S01]  /*67d0*/  HMMA.16816.F32 R40, R16, R52, R32 ;  /* 0x000000341028723c */ /* 0x004fe20000001820 */
[----:B------:R-:W2:Y:S01]  /*67e0*/  MUFU.TANH R146, R37 ;  /* 0x0000002500927308 */ /* 0x000ea20000002400 */
[----:B------:R-:W-:-:S06]  /*67f0*/  FMUL.FTZ R51, R51, c[0x0][0x2ec] ;  /* 0x0000bb0033337a20 */ /* 0x000fcc0000410000 */
[----:B------:R-:W-:Y:S01]  /*6800*/  HMMA.16816.F32 R52, R16, R54, R28 ;  /* 0x000000361034723c */ /* 0x000fe2000000181c */
[----:B------:R-:W1:Y:S07]  /*6810*/  MUFU.TANH R145, R38 ;  /* 0x0000002600917308 */ /* 0x000e6e0000002400 */
[C---:B------:R-:W-:Y:S01]  /*6820*/  HMMA.16816.F32 R28, R20.reuse, R76, RZ ;  /* 0x0000004c141c723c */ /* 0x040fe200000018ff */
[----:B------:R1:W1:Y:S07]  /*6830*/  MUFU.TANH R144, R39 ;  /* 0x0000002700907308 */ /* 0x00026e0000002400 */
[----:B------:R-:W-:Y:S01]  /*6840*/  HMMA.16816.F32 R20, R20, R78, RZ ;  /* 0x0000004e1414723c */ /* 0x000fe200000018ff */
[----:B------:R2:W2:Y:S07]  /*6850*/  MUFU.TANH R197, R2 ;  /* 0x0000000200c57308 */ /* 0x0004ae0000002400 */
[----:B-----5:R-:W-:Y:S01]  /*6860*/  HMMA.16816.F32 R32, R8, R84, R44 ;  /* 0x000000540820723c */ /* 0x020fe2000000182c */
[----:B------:R-:W5:Y:S01]  /*6870*/  LDSM.16.M88.4 R44, [R229+0x7800] ;  /* 0x00780000e52c783b */ /* 0x000f620000000200 */
[----:B------:R-:W2:Y:S06]  /*6880*/  MUFU.TANH R142, R48 ;  /* 0x00000030008e7308 */ /* 0x000eac0000002400 */
[----:B-1----:R-:W-:Y:S02]  /*6890*/  HMMA.16816.F32 R40, R12, R56, R40 ;  /* 0x000000380c28723c */ /* 0x002fe40000001828 */
[----:B------:R-:W1:Y:S06]  /*68a0*/  MUFU.TANH R143, R49 ;  /* 0x00000031008f7308 */ /* 0x000e6c0000002400 */
[----:B------:R-:W-:Y:S02]  /*68b0*/  HMMA.16816.F32 R36, R8, R86, R24 ;  /* 0x000000560824723c */ /* 0x000fe40000001818 */
[----:B------:R-:W1:Y:S06]  /*68c0*/  MUFU.TANH R141, R50 ;  /* 0x00000032008d7308 */ /* 0x000e6c0000002400 */
[----:B------:R-:W-:Y:S01]  /*68d0*/  HMMA.16816.F32 R24, R16, R64, R28 ;  /* 0x000000401018723c */ /* 0x000fe2000000181c */
[----:B------:R-:W-:Y:S01]  /*68e0*/  FMUL.FTZ R32, R32, c[0x0][0x2ec] ;  /* 0x0000bb0020207a20 */ /* 0x000fe20000410000 */
[----:B------:R-:W1:Y:S01]  /*68f0*/  MUFU.TANH R140, R51 ;  /* 0x00000033008c7308 */ /* 0x000e620000002400 */
[----:B------:R-:W-:-:S02]  /*6900*/  FMUL.FTZ R33, R33, c[0x0][0x2ec] ;  /* 0x0000bb0021217a20 */ /* 0x000fc40000410000 */
[----:B------:R-:W-:Y:S02]  /*6910*/  FMUL.FTZ R34, R34, c[0x0][0x2ec] ;  /* 0x0000bb0022227a20 */ /* 0x000fe40000410000 */
[----:B------:R-:W-:Y:S01]  /*6920*/  FMUL.FTZ R35, R35, c[0x0][0x2ec] ;  /* 0x0000bb0023237a20 */ /* 0x000fe20000410000 */
[----:B------:R-:W-:Y:S02]  /*6930*/  HMMA.16816.F32 R16, R16, R66, R20 ;  /* 0x000000421010723c */ /* 0x000fe40000001814 */
[----:B------:R-:W1:Y:S06]  /*6940*/  MUFU.TANH R139, R32 ;  /* 0x00000020008b7308 */ /* 0x000e6c0000002400 */
[----:B------:R-:W-:Y:S01]  /*6950*/  HMMA.16816.F32 R28, R12, R58, R52 ;  /* 0x0000003a0c1c723c */ /* 0x000fe20000001834 */
[----:B--2---:R-:W-:Y:S01]  /*6960*/  FMUL.FTZ R2, R38, c[0x0][0x2ec] ;  /* 0x0000bb0026027a20 */ /* 0x004fe20000410000 */
[----:B------:R-:W2:Y:S01]  /*6970*/  MUFU.TANH R138, R33 ;  /* 0x00000021008a7308 */ /* 0x000ea20000002400 */
[----:B------:R-:W-:-:S02]  /*6980*/  FMUL.FTZ R36, R36, c[0x0][0x2ec] ;  /* 0x0000bb0024247a20 */ /* 0x000fc40000410000 */
[----:B------:R-:W-:Y:S02]  /*6990*/  FMUL.FTZ R37, R37, c[0x0][0x2ec] ;  /* 0x0000bb0025257a20 */ /* 0x000fe40000410000 */
[----:B------:R-:W-:Y:S01]  /*69a0*/  FMUL.FTZ R39, R39, c[0x0][0x2ec] ;  /* 0x0000bb0027277a20 */ /* 0x000fe20000410000 */
[C---:B-----5:R-:W-:Y:S02]  /*69b0*/  HMMA.16816.F32 R20, R12.reuse, R44, R24 ;  /* 0x0000002c0c14723c */ /* 0x060fe40000001818 */
        /* <DEDUP_REMOVED lines=17> */
[----:B------:R-:W1:Y:S01]  /*6ad0*/  MUFU.TANH R75, R24 ;  /* 0x00000018004b7308 */ /* 0x000e620000002400 */
[----:B------:R-:W-:-:S07]  /*6ae0*/  FMUL.FTZ R33, R33, c[0x0][0x2ec] ;  /* 0x0000bb0021217a20 */ /* 0x000fce0000410000 */
[----:B------:R1:W1:Y:S01]  /*6af0*/  MUFU.TANH R70, R2 ;  /* 0x0000000200467308 */ /* 0x0002620000002400 */
[C---:B-----5:R-:W-:Y:S07]  /*6b00*/  HMMA.16816.F32 R16, R8.reuse, R40, R20 ;  /* 0x000000280810723c */ /* 0x060fee0000001814 */
[----:B------:R2:W2:Y:S01]  /*6b10*/  MUFU.TANH R76, R32 ;  /* 0x00000020004c7308 */ /* 0x0004a20000002400 */
[----:B------:R-:W-:Y:S01]  /*6b20*/  HMMA.16816.F32 R8, R8, R42, R12 ;  /* 0x0000002a0808723c */ /* 0x000fe2000000180c */
[----:B-1----:R-:W-:-:S06]  /*6b30*/  FMUL.FTZ R2, R35, c[0x0][0x2ec] ;  /* 0x0000bb0023027a20 */ /* 0x002fcc0000410000 */
[----:B------:R1:W1:Y:S08]  /*6b40*/  MUFU.TANH R83, R33 ;  /* 0x0000002100537308 */ /* 0x0002700000002400 */
[----:B------:R1:W1:Y:S01]  /*6b50*/  MUFU.TANH R69, R2 ;  /* 0x0000000200457308 */ /* 0x0002620000002400 */
[----:B------:R-:W-:Y:S02]  /*6b60*/  FMUL.FTZ R16, R16, c[0x0][0x2ec] ;  /* 0x0000bb0010107a20 */ /* 0x000fe40000410000 */
[----:B------:R-:W-:-:S05]  /*6b70*/  FMUL.FTZ R17, R17, c[0x0][0x2ec] ;  /* 0x0000bb0011117a20 */ /* 0x000fca0000410000 */
[----:B------:R1:W1:Y:S01]  /*6b80*/  MUFU.TANH R71, R25 ;  /* 0x0000001900477308 */ /* 0x0002620000002400 */
[----:B------:R-:W-:Y:S02]  /*6b90*/  FMUL.FTZ R18, R18, c[0x0][0x2ec] ;  /* 0x0000bb0012127a20 */ /* 0x000fe40000410000 */
[----:B------:R-:W-:Y:S02]  /*6ba0*/  FMUL.FTZ R19, R19, c[0x0][0x2ec] ;  /* 0x0000bb0013137a20 */ /* 0x000fe40000410000 */
[----:B------:R-:W-:Y:S02]  /*6bb0*/  FMUL.FTZ R8, R8, c[0x0][0x2ec] ;  /* 0x0000bb0008087a20 */ /* 0x000fe40000410000 */
[----:B------:R-:W-:Y:S01]  /*6bc0*/  FMUL.FTZ R9, R9, c[0x0][0x2ec] ;  /* 0x0000bb0009097a20 */ /* 0x000fe20000410000 */
[----:B------:R1:W1:Y:S01]  /*6bd0*/  MUFU.TANH R67, R26 ;  /* 0x0000001a00437308 */ /* 0x0002620000002400 */
[----:B------:R-:W-:Y:S02]  /*6be0*/  FMUL.FTZ R10, R10, c[0x0][0x2ec] ;  /* 0x0000bb000a0a7a20 */ /* 0x000fe40000410000 */
[----:B------:R-:W-:-:S05]  /*6bf0*/  FMUL.FTZ R11, R11, c[0x0][0x2ec] ;  /* 0x0000bb000b0b7a20 */ /* 0x000fca0000410000 */
[----:B------:R1:W1:Y:S08]  /*6c00*/  MUFU.TANH R66, R27 ;  /* 0x0000001b00427308 */ /* 0x0002700000002400 */
[----:B------:R1:W1:Y:S08]  /*6c10*/  MUFU.TANH R65, R16 ;  /* 0x0000001000417308 */ /* 0x0002700000002400 */
[----:B------:R1:W1:Y:S08]  /*6c20*/  MUFU.TANH R64, R17 ;  /* 0x0000001100407308 */ /* 0x0002700000002400 */
[----:B------:R1:W1:Y:S08]  /*6c30*/  MUFU.TANH R57, R18 ;  /* 0x0000001200397308 */ /* 0x0002700000002400 */
[----:B------:R1:W1:Y:S08]  /*6c40*/  MUFU.TANH R56, R19 ;  /* 0x0000001300387308 */ /* 0x0002700000002400 */
[----:B------:R1:W1:Y:S08]  /*6c50*/  MUFU.TANH R59, R8 ;  /* 0x00000008003b7308 */ /* 0x0002700000002400 */
[----:B------:R1:W1:Y:S08]  /*6c60*/  MUFU.TANH R58, R9 ;  /* 0x00000009003a7308 */ /* 0x0002700000002400 */
[----:B------:R1:W1:Y:S08]  /*6c70*/  MUFU.TANH R55, R10 ;  /* 0x0000000a00377308 */ /* 0x0002700000002400 */
[----:B------:R1:W1:Y:S01]  /*6c80*/  MUFU.TANH R54, R11 ;  /* 0x0000000b00367308 */ /* 0x0002620000002400 */
[----:B------:R-:W-:Y:S06]  /*6c90*/  BAR.SYNC.DEFER_BLOCKING 0x0 ;  /* 0x0000000000007b1d */ /* 0x000fec0000010000 */
[----:B------:R-:W-:Y:S05]  /*6ca0*/  @!P1 BRA `(.L_x_1625) ;  /* 0x0000122000009947 */ /* 0x000fea0003800000 */
[----:B--234-:R-:W-:-:S13]  /*6cb0*/  PLOP3.LUT P0, PT, PT, PT, UP5, 0x80, 0x0 ;  /* 0x000000000000781c */ /* 0x01cfda0003f0f058 */
[----:B------:R-:W-:Y:S05]  /*6cc0*/  @!P0 BRA `(.L_x_1626) ;  /* 0x0000047000008947 */ /* 0x000fea0003800000 */
[----:B-1----:R-:W1:Y:S01]  /*6cd0*/  I2F.RP R2, UR8 ;  /* 0x0000000800027d06 */ /* 0x002e620008209400 */
        /* <DEDUP_REMOVED lines=50> */
[----:B------:R-:W2:Y:S01]  /*7000*/  LDG.E R8, [R8.64] ;  /* 0x0000001408087981 */ /* 0x000ea2000c1e1900 */
[----:B------:R-:W-:-:S03]  /*7010*/  ULDC.64 UR12, c[0x0][0x198] ;  /* 0x00006600000c7ab9 */ /* 0x000fc60000000a00 */
[----:B------:R1:W2:Y:S01]  /*7020*/  LDG.E R2, [R2.64] ;  /* 0x0000001402027981 */ /* 0x0002a2000c1e1900 */
        /* <DEDUP_REMOVED lines=10> */
[----:B------:R-:W-:-:S05]  /*70d0*/  SHF.R.S32.HI R5, RZ, 0x1f, R8 ;  /* 0x0000001fff057819 */ /* 0x000fca0000011408 */
[----:B------:R-:W-:-:S04]  /*70e0*/  IMAD R5, R5, c[0x0][0x180], RZ ;  /* 0x0000600005057a24 */ /* 0x000fc800078e02ff */
[C---:B------:R-:W-:Y:S02]  /*70f0*/  IMAD R5, R8.reuse, c[0x0][0x184], R5 ;  /* 0x0000610008057a24 */ /* 0x040fe400078e0205 */
[----:B------:R-:W-:-:S04]  /*7100*/  IMAD.WIDE.U32 R8, R8, c[0x0][0x180], R2 ;  /* 0x0000600008087a25 */ /* 0x000fc800078e0002 */
[----:B------:R-:W-:Y:S01]  /*7110*/  IMAD.MOV.U32 R3, RZ, RZ, R8 ;  /* 0x000000ffff037224 */ /* 0x000fe200078e0008 */
[----:B------:R-:W-:Y:S01]  /*7120*/  IADD3 R2, R9, R5, RZ ;  /* 0x0000000509027210 */ /* 0x000fe20007ffe0ff */
[----:B------:R-:W-:Y:S05]  /*7130*/  BRA `(.L_x_1627) ;  /* 0x0000004000007947 */ /* 0x000fea0003800000 */
.L_x_1626:
[----:B------:R-:W-:-:S04]  /*7140*/  ULEA UR5, -UR4, URZ, 0x8 ;  /* 0x0000003f04057291 */ /* 0x000fc8000f8e413f */
[----:B------:R-:W-:Y:S02]  /*7150*/  USHF.R.S32.HI UR9, URZ, 0x1f, UR5 ;  /* 0x0000001f3f097899 */ /* 0x000fe40008011405 */
[----:B------:R-:W-:-:S04]  /*7160*/  MOV R3, UR5 ;  /* 0x0000000500037c02 */ /* 0x000fc80008000f00 */
[----:B-1----:R-:W-:Y:S02]  /*7170*/  MOV R2, UR9 ;  /* 0x0000000900027c02 */ /* 0x002fe40008000f00 */
.L_x_1627:
        /* <DEDUP_REMOVED lines=10> */
[----:B------:R-:W-:Y:S01]  /*7220*/  IMAD.U32 R18, RZ, RZ, UR4 ;  /* 0x00000004ff127e24 */ /* 0x000fe2000f8e00ff */
[----:B------:R1:W-:Y:S01]  /*7230*/  @P0 STS.128 [R244+0x2000], RZ ;  /* 0x002000fff4000388 */ /* 0x0003e20000000c00 */
[----:B------:R-:W-:Y:S01]  /*7240*/  IMAD.U32 R16, RZ, RZ, UR4 ;  /* 0x00000004ff107e24 */ /* 0x000fe2000f8e00ff */
[----:B------:R-:W-:Y:S01]  /*7250*/  @!P0 LEA.HI.X R53, R9, R63, R8, 0x5, P2 ;  /* 0x0000003f09358211 */ /* 0x000fe200010f2c08 */
[----:B------:R-:W-:Y:S01]  /*7260*/  @!P0 IMAD.MOV.U32 R8, RZ, RZ, R60 ;  /* 0x000000ffff088224 */ /* 0x000fe200078e003c */
[----:B------:R-:W-:Y:S01]  /*7270*/  @!P0 LEA R51, P2, R5, R60, 0x6 ;  /* 0x0000003c05338211 */ /* 0x000fe200078430ff */
[----:B------:R-:W-:Y:S02]  /*7280*/  @!P0 IMAD.MOV.U32 R5, RZ, RZ, c[0x0][0x19c] ;  /* 0x00006700ff058624 */ /* 0x000fe400078e00ff */
[----:B------:R-:W-:-:S02]  /*7290*/  @!P0 IMAD.MOV.U32 R9, RZ, RZ, R63 ;  /* 0x000000ffff098224 */ /* 0x000fc400078e003f */
[----:B------:R-:W-:Y:S01]  /*72a0*/  IMAD.U32 R14, RZ, RZ, UR4 ;  /* 0x00000004ff0e7e24 */ /* 0x000fe2000f8e00ff */
[----:B------:R-:W-:Y:S01]  /*72b0*/  @!P0 LEA.HI.X R46, R10, R63, R5, 0x6, P2 ;  /* 0x0000003f0a2e8211 */ /* 0x000fe200010f3405 */
[----:B------:R-:W-:Y:S02]  /*72c0*/  IMAD.U32 R5, RZ, RZ, UR4 ;  /* 0x00000004ff057e24 */ /* 0x000fe4000f8e00ff */
[----:B------:R-:W-:Y:S02]  /*72d0*/  IMAD.U32 R12, RZ, RZ, UR4 ;  /* 0x00000004ff0c7e24 */ /* 0x000fe4000f8e00ff */
[----:B------:R-:W-:Y:S01]  /*72e0*/  @!P0 IMAD.WIDE.U32 R24, R24, 0x30, R8 ;  /* 0x0000003018188825 */ /* 0x000fe200078e0008 */
[----:B------:R-:W-:-:S03]  /*72f0*/  @!P0 LEA R32, P2, R5, R60, 0x7 ;  /* 0x0000003c05208211 */ /* 0x000fc600078438ff */
[----:B------:R-:W-:Y:S02]  /*7300*/  @!P0 IMAD.MOV.U32 R5, RZ, RZ, c[0x0][0x19c] ;  /* 0x00006700ff058624 */ /* 0x000fe400078e00ff */
[----:B------:R-:W-:-:S03]  /*7310*/  @!P0 IMAD.WIDE.U32 R22, R22, 0x50, R8 ;  /* 0x0000005016168825 */ /* 0x000fc600078e0008 */
[----:B------:R-:W-:Y:S01]  /*7320*/  @!P0 LEA.HI.X R31, R10, R63, R5, 0x7, P2 ;  /* 0x0000003f0a1f8211 */ /* 0x000fe200010f3c05 */
[----:B------:R-:W-:Y:S01]  /*7330*/  IMAD.U32 R5, RZ, RZ, UR4 ;  /* 0x00000004ff057e24 */ /* 0x000fe2000f8e00ff */
[----:B------:R-:W-:Y:S01]  /*7340*/  @!P0 IADD3 R28, P3, P2, R3, UR23, R60 ;  /* 0x00000017031c8c10 */ /* 0x000fe2000fa7e03c */
[----:B------:R-:W-:-:S03]  /*7350*/  @!P0 IMAD.WIDE.U32 R20, R20, 0x60, R8 ;  /* 0x0000006014148825 */ /* 0x000fc600078e0008 */
[----:B------:R-:W-:Y:S01]  /*7360*/  @!P0 IADD3.X R30, R2, UR22, R63, P3, P2 ;  /* 0x00000016021e8c10 */ /* 0x000fe20009fe443f */
[--C-:B------:R-:W-:Y:S01]  /*7370*/  @!P0 IMAD.WIDE.U32 R18, R18, 0x70, R8.reuse ;  /* 0x0000007012128825 */ /* 0x100fe200078e0008 */
[----:B------:R-:W-:Y:S02]  /*7380*/  @!P0 LEA R36, P2, R28, c[0x0][0x168], 0x1 ;  /* 0x00005a001c248a11 */ /* 0x000fe400078408ff */
[C---:B------:R-:W-:Y:S01]  /*7390*/  @!P0 IADD3 R44, P3, R3.reuse, R20, RZ ;  /* 0x00000014032c8210 */ /* 0x040fe20007f7e0ff */
[----:B------:R-:W-:Y:S01]  /*73a0*/  @!P0 IMAD.WIDE.U32 R16, R16, 0x90, R8 ;  /* 0x0000009010108825 */ /* 0x000fe200078e0008 */
[----:B------:R-:W-:Y:S02]  /*73b0*/  @!P0 LEA.HI.X R37, R28, c[0x0][0x16c], R30, 0x1, P2 ;  /* 0x00005b001c258a11 */ /* 0x000fe400010f0c1e */
[----:B------:R-:W-:Y:S01]  /*73c0*/  @!P0 IADD3 R43, P2, R3, R24, RZ ;  /* 0x00000018032b8210 */ /* 0x000fe20007f5e0ff */
        /* <DEDUP_REMOVED lines=26> */
[----:B------:R-:W-:Y:S01]  /*7570*/  @!P0 IADD3.X R23, R2, R21, R24, P3, !PT ;  /* 0x0000001502178210 */ /* 0x000fe20001ffe418 */
[----:B------:R-:W-:Y:S01]  /*7580*/  @!P0 IMAD R18, R30, 0x90, RZ ;  /* 0x000000901e128824 */ /* 0x000fe200078e02ff */
[----:B------:R-:W-:Y:S01]  /*7590*/  @!P0 IADD3.X R21, R2, R19, R5, P2, !PT ;  /* 0x0000001302158210 */ /* 0x000fe200017fe405 */
[----:B------:R-:W-:Y:S01]  /*75a0*/  @!P0 IMAD R5, R20, 0xa0, RZ ;  /* 0x000000a014058824 */ /* 0x000fe200078e02ff */
[C---:B------:R-:W-:Y:S01]  /*75b0*/  @!P0 IADD3 R19, P3, R3.reuse, R16, RZ ;  /* 0x0000001003138210 */ /* 0x040fe20007f7e0ff */
[----:B------:R-:W-:Y:S01]  /*75c0*/  @!P0 IMAD.MOV.U32 R16, RZ, RZ, c[0x0][0x19c] ;  /* 0x00006700ff108624 */ /* 0x000fe200078e00ff */
[C---:B------:R-:W-:Y:S01]  /*75d0*/  @!P0 IADD3 R39, P2, R3.reuse, R14, RZ ;  /* 0x0000000e03278210 */ /* 0x040fe20007f5e0ff */
[----:B------:R-:W-:Y:S01]  /*75e0*/  @!P0 IMAD.MOV.U32 R14, RZ, RZ, c[0x0][0x19c] ;  /* 0x00006700ff0e8624 */ /* 0x000fe200078e00ff */
[C---:B------:R-:W-:Y:S01]  /*75f0*/  @!P0 IADD3.X R49, R2.reuse, R17, R18, P3, !PT ;  /* 0x0000001102318210 */ /* 0x040fe20001ffe412 */
[----:B------:R-:W-:Y:S01]  /*7600*/  IMAD.U32 R33, RZ, RZ, UR4 ;  /* 0x00000004ff217e24 */ /* 0x000fe2000f8e00ff */
        /* <DEDUP_REMOVED lines=8> */
[----:B------:R1:W-:Y:S01]  /*7690*/  @P0 STS.128 [R244+0x2800], RZ ;  /* 0x002800fff4000388 */ /* 0x0003e20000000c00 */
[----:B------:R-:W-:Y:S01]  /*76a0*/  @!P0 IMAD.MOV.U32 R26, RZ, RZ, R60 ;  /* 0x000000ffff1a8224 */ /* 0x000fe200078e003c */
[C---:B------:R-:W-:Y:S01]  /*76b0*/  @!P0 IADD3.X R48, R2.reuse, R11, R14, P3, !PT ;  /* 0x0000000b02308210 */ /* 0x040fe20001ffe40e */
[----:B------:R-:W-:Y:S01]  /*76c0*/  @!P0 IMAD.MOV.U32 R27, RZ, RZ, R63 ;  /* 0x000000ffff1b8224 */ /* 0x000fe200078e003f */
[C---:B------:R-:W-:Y:S01]  /*76d0*/  @!P0 IADD3.X R47, R2.reuse, R9, R5, P2, !PT ;  /* 0x00000009022f8210 */ /* 0x040fe200017fe405 */
[----:B------:R-:W-:Y:S01]  /*76e0*/  @!P0 IMAD.MOV.U32 R10, RZ, RZ, c[0x0][0x19c] ;  /* 0x00006700ff0a8624 */ /* 0x000fe200078e00ff */
[----:B------:R-:W-:Y:S01]  /*76f0*/  @!P0 IADD3 R8, P3, R3, R51, RZ ;  /* 0x0000003303088210 */ /* 0x000fe20007f7e0ff */
[----:B------:R-:W-:Y:S01]  /*7700*/  @!P0 IMAD.WIDE.U32 R26, R33, 0xe0, R26 ;  /* 0x000000e0211a8825 */ /* 0x000fe200078e001a */
[C---:B------:R-:W-:Y:S01]  /*7710*/  @!P0 IADD3 R9, P2, R3.reuse, R32, RZ ;  /* 0x0000002003098210 */ /* 0x040fe20007f5e0ff */
[----:B------:R-:W-:Y:S01]  /*7720*/  @!PT LDS RZ, [RZ] ;  /* 0x00000000fffff984 */ /* 0x000fe20000000800 */
[----:B------:R-:W-:Y:S01]  /*7730*/  @!PT LDS RZ, [RZ] ;  /* 0x00000000fffff984 */ /* 0x000fe20000000800 */
[----:B------:R-:W-:Y:S01]  /*7740*/  @!PT LDS RZ, [RZ] ;  /* 0x00000000fffff984 */ /* 0x000fe20000000800 */
[----:B------:R1:W-:Y:S01]  /*7750*/  @!P0 LDGSTS.E.BYPASS.LTC128B.128 [R244+0x2800], [R36.64] ;  /* 0x0280000024f48fae */ /* 0x0003e2000b901d54 */
[C---:B------:R-:W-:Y:S01]  /*7760*/  @!P0 IADD3.X R15, R2.reuse, R13, R15, P4, !PT ;  /* 0x0000000d020f8210 */ /* 0x040fe200027fe40f */
[C---:B------:R-:W-:Y:S01]  /*7770*/  @!P0 IMAD.X R12, R2.reuse, 0x1, R46, P3 ;  /* 0x00000001020c8824 */ /* 0x040fe200018e062e */
[----:B------:R-:W-:Y:S01]  /*7780*/  @!P0 IADD3 R5, P4, R3, R52, RZ ;  /* 0x0000003403058210 */ /* 0x000fe20007f9e0ff */
[----:B------:R-:W-:Y:S01]  /*7790*/  @!P0 IMAD.X R13, R2, 0x1, R31, P2 ;  /* 0x00000001020d8824 */ /* 0x000fe200010e061f */
[----:B------:R-:W-:Y:S01]  /*77a0*/  @!P0 LEA R28, P3, R9, c[0x0][0x168], 0x1 ;  /* 0x00005a00091c8a11 */ /* 0x000fe200078608ff */
[----:B------:R-:W-:Y:S01]  /*77b0*/  @!P0 IMAD R10, R10, 0xe0, RZ ;  /* 0x000000e00a0a8824 */ /* 0x000fe200078e02ff */
[----:B------:R-:W-:Y:S01]  /*77c0*/  @!P0 IADD3 R38, P2, R3, R26, RZ ;  /* 0x0000001a03268210 */ /* 0x000fe20007f5e0ff */
[----:B------:R-:W-:Y:S01]  /*77d0*/  @!P0 IMAD.X R11, R2, 0x1, R53, P4 ;  /* 0x00000001020b8824 */ /* 0x000fe200020e0635 */
[----:B------:R-:W-:Y:S01]  /*77e0*/  @!P0 LEA R32, P5, R5, c[0x0][0x168], 0x1 ;  /* 0x00005a0005208a11 */ /* 0x000fe200078a08ff */
[----:B------:R1:W-:Y:S01]  /*77f0*/  @P0 STS.128 [R244+0x3000], RZ ;  /* 0x003000fff4000388 */ /* 0x0003e20000000c00 */
[----:B------:R-:W-:-:S02]  /*7800*/  @!P0 LEA.HI.X R29, R9, c[0x0][0x16c], R13, 0x1, P3 ;  /* 0x00005b00091d8a11 */ /* 0x000fc400018f0c0d */
[----:B------:R-:W-:Y:S02]  /*7810*/  @!P0 IADD3.X R46, R2, R27, R10, P2, !PT ;  /* 0x0000001b022e8210 */ /* 0x000fe400017fe40a */
        /* <DEDUP_REMOVED lines=103> */
.L_x_1629:
[----:B------:R-:W-:Y:S05]  /*7e90*/  BSYNC B0 ;  /* 0x0000000000007941 */ /* 0x000fea0003800000 */
.L_x_1628:
[----:B------:R-:W0:Y:S01]  /*7ea0*/  LDGDEPBAR ;  /* 0x00000000000079af */ /* 0x000e220000000000 */
[----:B------:R-:W-:-:S04]  /*7eb0*/  IADD3 R60, P0, R3, R60, RZ ;  /* 0x0000003c033c7210 */ /* 0x000fc80007f1e0ff */
[----:B------:R-:W-:Y:S02]  /*7ec0*/  IADD3.X R63, R2, R63, RZ, P0, !PT ;  /* 0x0000003f023f7210 */ /* 0x000fe400007fe4ff */
.L_x_1625:
[----:B-1234-:R-:W-:-:S04]  /*7ed0*/  IADD3 R2, R207, UR25, RZ ;  /* 0x00000019cf027c10 */ /* 0x01efc8000fffe0ff */
[C---:B------:R-:W-:Y:S02]  /*7ee0*/  IADD3 R3, R2.reuse, 0x1, RZ ;  /* 0x0000000102037810 */ /* 0x040fe40007ffe0ff */
[CC--:B------:R-:W-:Y:S02]  /*7ef0*/  ISETP.GE.AND P5, PT, R2.reuse, R6.reuse, PT ;  /* 0x000000060200720c */ /* 0x0c0fe40003fa6270 */
[C---:B------:R-:W-:Y:S02]  /*7f00*/  ISETP.GE.AND P0, PT, R3.reuse, R7, PT ;  /* 0x000000070300720c */ /* 0x040fe40003f06270 */
[----:B------:R-:W-:Y:S02]  /*7f10*/  ISETP.GE.AND P3, PT, R3, R6, PT ;  /* 0x000000060300720c */ /* 0x000fe40003f66270 */
[C---:B------:R-:W-:Y:S02]  /*7f20*/  IADD3 R5, R2.reuse, 0x8, RZ ;  /* 0x0000000802057810 */ /* 0x040fe40007ffe0ff */
[----:B------:R-:W-:-:S02]  /*7f30*/  IADD3 R3, R2, 0x9, RZ ;  /* 0x0000000902037810 */ /* 0x000fc40007ffe0ff */
        /* <DEDUP_REMOVED lines=229> */
[----:B------:R-:W-:Y:S02]  /*8d90*/  FSEL R129, R129, -INF , !P6 ;  /* 0xff80000081817808 */ /* 0x000fe40007000000 */
        /* <DEDUP_REMOVED lines=107> */
[----:B------:R-:W-:Y:S01]  /*9450*/  FSEL R8, R146, -INF , !P5 ;  /* 0xff80000092087808 */ /* 0x000fe20006800000 */
[----:B------:R-:W-:Y:S01]  /*9460*/  IMAD.MOV.U32 R146, RZ, RZ, R9 ;  /* 0x000000ffff927224 */ /* 0x000fe200078e0009 */
[----:B------:R-:W-:Y:S02]  /*9470*/  FSEL R251, R144, -INF , !P3 ;  /* 0xff80000090fb7808 */ /* 0x000fe40005800000 */
[----:B------:R-:W-:Y:S01]  /*9480*/  FMNMX.FTZ R36, R197, R36, !PT ;  /* 0x00000024c5247209 */ /* 0x000fe20007810000 */
[----:B------:R-:W-:Y:S01]  /*9490*/  IMAD.MOV.U32 R144, RZ, RZ, R8 ;  /* 0x000000ffff907224 */ /* 0x000fe200078e0008 */
[----:B------:R-:W-:Y:S02]  /*94a0*/  FMNMX.FTZ R3, R245, R3, !PT ;  /* 0x00000003f5037209 */ /* 0x000fe40007810000 */
[----:B------:R-:W-:-:S02]  /*94b0*/  ISETP.GE.AND P5, PT, R5, R7, PT ;  /* 0x000000070500720c */ /* 0x000fc40003fa6270 */
[----:B------:R-:W-:Y:S02]  /*94c0*/  ISETP.GE.AND P3, PT, R5, R6, PT ;  /* 0x000000060500720c */ /* 0x000fe40003f66270 */
[----:B------:R-:W-:Y:S02]  /*94d0*/  IADD3 R5, R2, 0xd1, RZ ;  /* 0x000000d102057810 */ /* 0x000fe40007ffe0ff */
[----:B------:R-:W-:Y:S02]  /*94e0*/  FSEL R248, R141, -INF , !P2 ;  /* 0xff8000008df87808 */ /* 0x000fe40005000000 */
[----:B------:R-:W-:Y:S02]  /*94f0*/  FMNMX.FTZ R36, R247, R36, !PT ;  /* 0x00000024f7247209 */ /* 0x000fe40007810000 */
[----:B------:R-:W-:Y:S02]  /*9500*/  FMNMX.FTZ R3, R251, R3, !PT ;  /* 0x00000003fb037209 */ /* 0x000fe40007810000 */
[----:B------:R-:W-:-:S02]  /*9510*/  FSEL R142, R142, -INF , !P4 ;  /* 0xff8000008e8e7808 */ /* 0x000fc40006000000 */
[C---:B------:R-:W-:Y:S02]  /*9520*/  ISETP.GE.AND P4, PT, R5.reuse, R7, PT ;  /* 0x000000070500720c */ /* 0x040fe40003f86270 */
[----:B------:R-:W-:Y:S02]  /*9530*/  ISETP.GE.AND P2, PT, R5, R6, PT ;  /* 0x000000060500720c */ /* 0x000fe40003f46270 */
[----:B------:R-:W-:Y:S02]  /*9540*/  IADD3 R5, R2, 0xd8, RZ ;  /* 0x000000d802057810 */ /* 0x000fe40007ffe0ff */
[----:B------:R-:W-:Y:S02]  /*9550*/  FSEL R250, R140, -INF , !P0 ;  /* 0xff8000008cfa7808 */ /* 0x000fe40004000000 */
[----:B------:R-:W-:Y:S02]  /*9560*/  FMNMX.FTZ R36, R249, R36, !PT ;  /* 0x00000024f9247209 */ /* 0x000fe40007810000 */
[----:B------:R-:W-:-:S02]  /*9570*/  FMNMX.FTZ R3, R248, R3, !PT ;  /* 0x00000003f8037209 */ /* 0x000fc40007810000 */
[----:B------:R-:W-:Y:S02]  /*9580*/  FSEL R252, R143, -INF , !P6 ;  /* 0xff8000008ffc7808 */ /* 0x000fe40007000000 */
[C---:B------:R-:W-:Y:S02]  /*9590*/  ISETP.GE.AND P6, PT, R5.reuse, R7, PT ;  /* 0x000000070500720c */ /* 0x040fe40003fc6270 */
[----:B------:R-:W-:Y:S02]  /*95a0*/  ISETP.GE.AND P0, PT, R5, R6, PT ;  /* 0x000000060500720c */ /* 0x000fe40003f06270 */
[----:B------:R-:W-:Y:S02]  /*95b0*/  IADD3 R5, R2, 0xd9, RZ ;  /* 0x000000d902057810 */ /* 0x000fe40007ffe0ff */
[----:B------:R-:W-:Y:S02]  /*95c0*/  FSEL R137, R137, -INF , !P3 ;  /* 0xff80000089897808 */ /* 0x000fe40005800000 */
[----:B------:R-:W-:-:S02]  /*95d0*/  FMNMX.FTZ R36, R223, R36, !PT ;  /* 0x00000024df247209 */ /* 0x000fc40007810000 */
[----:B------:R-:W-:Y:S02]  /*95e0*/  FMNMX.FTZ R3, R250, R3, !PT ;  /* 0x00000003fa037209 */ /* 0x000fe40007810000 */
[----:B------:R-:W-:Y:S02]  /*95f0*/  FSEL R139, R139, -INF , !P5 ;  /* 0xff8000008b8b7808 */ /* 0x000fe40006800000 */
[C---:B------:R-:W-:Y:S02]  /*9600*/  ISETP.GE.AND P5, PT, R5.reuse, R7, PT ;  /* 0x000000070500720c */ /* 0x040fe40003fa6270 */
[----:B------:R-:W-:Y:S02]  /*9610*/  ISETP.GE.AND P3, PT, R5, R6, PT ;  /* 0x000000060500720c */ /* 0x000fe40003f66270 */
[----:B------:R-:W-:Y:S02]  /*9620*/  FSEL R136, R136, -INF , !P2 ;  /* 0xff80000088887808 */ /* 0x000fe40005000000 */
        /* <DEDUP_REMOVED lines=20> */
[----:B------:R-:W-:Y:S01]  /*9770*/  FSEL R154, R135, -INF , !P5 ;  /* 0xff800000879a7808 */ /* 0x000fe20006800000 */
[----:B------:R-:W-:Y:S01]  /*9780*/  IMAD.SHL.U32 R135, R4, 0x2, RZ ;  /* 0x0000000204877824 */ /* 0x000fe200078e00ff */
[C---:B------:R-:W-:Y:S02]  /*9790*/  ISETP.GE.AND P5, PT, R5.reuse, R7, PT ;  /* 0x000000070500720c */ /* 0x040fe40003fa6270 */
[----:B------:R-:W-:Y:S01]  /*97a0*/  ISETP.GE.AND P3, PT, R5, R6, PT ;  /* 0x000000060500720c */ /* 0x000fe20003f66270 */
[--C-:B------:R-:W-:Y:S01]  /*97b0*/  IMAD R224, R0, 0x2, R135.reuse ;  /* 0x0000000200e07824 */ /* 0x100fe200078e0287 */
[----:B------:R-:W-:Y:S01]  /*97c0*/  IADD3 R5, R2, 0xe9, RZ ;  /* 0x000000e902057810 */ /* 0x000fe20007ffe0ff */
[----:B------:R-:W-:Y:S01]  /*97d0*/  IMAD R226, R231, 0x2, R135 ;  /* 0x00000002e7e27824 */ /* 0x000fe200078e0287 */
[----:B------:R-:W-:Y:S01]  /*97e0*/  FSEL R152, R69, -INF , !P0 ;  /* 0xff80000045987808 */ /* 0x000fe20004000000 */
[----:B------:R-:W-:Y:S01]  /*97f0*/  IMAD R225, R231, 0x2, R224 ;  /* 0x00000002e7e17824 */ /* 0x000fe200078e02e0 */
[----:B------:R-:W-:Y:S01]  /*9800*/  FMNMX.FTZ R36, R252, R36, !PT ;  /* 0x00000024fc247209 */ /* 0x000fe20007810000 */
[----:B------:R-:W-:Y:S01]  /*9810*/  LDSM.16.MT88.4 R24, [R135+0xa000] ;  /* 0x00a000008718783b */ /* 0x000fe20000004200 */
[----:B------:R-:W-:-:S02]  /*9820*/  FMNMX.FTZ R3, R147, R3, !PT ;  /* 0x0000000393037209 */ /* 0x000fc40007810000 */
[----:B------:R-:W-:Y:S01]  /*9830*/  ISETP.GE.AND P2, PT, R5, R6, PT ;  /* 0x000000060500720c */ /* 0x000fe20003f46270 */
[----:B------:R-:W-:Y:S01]  /*9840*/  LDSM.16.MT88.4 R20, [R226+0xa000] ;  /* 0x00a00000e214783b */ /* 0x000fe20000004200 */
[----:B------:R-:W-:Y:S02]  /*9850*/  IADD3 R9, R2, 0xf0, RZ ;  /* 0x000000f002097810 */ /* 0x000fe40007ffe0ff */
[----:B------:R-:W-:Y:S02]  /*9860*/  FSEL R164, R67, -INF , !P3 ;  /* 0xff80000043a47808 */ /* 0x000fe40005800000 */
[----:B------:R-:W-:Y:S02]  /*9870*/  FMNMX.FTZ R36, R139, R36, !PT ;  /* 0x000000248b247209 */ /* 0x000fe40007810000 */
[----:B------:R-:W-:Y:S02]  /*9880*/  FMNMX.FTZ R3, R152, R3, !PT ;  /* 0x0000000398037209 */ /* 0x000fe40007810000 */
[----:B------:R-:W-:-:S02]  /*9890*/  IADD3 R8, R2, 0xf1, RZ ;  /* 0x000000f102087810 */ /* 0x000fc40007ffe0ff */
[----:B------:R-:W-:Y:S02]  /*98a0*/  ISETP.GE.AND P0, PT, R9, R6, PT ;  /* 0x000000060900720c */ /* 0x000fe40003f06270 */
        /* <DEDUP_REMOVED lines=8> */
[----:B------:R-:W-:Y:S02]  /*9930*/  FSEL R153, R76, -INF , !P4 ;  /* 0xff8000004c997808 */ /* 0x000fe40006000000 */
[----:B------:R-:W-:Y:S02]  /*9940*/  ISETP.GE.AND P4, PT, R5, R7, PT ;  /* 0x000000070500720c */ /* 0x000fe40003f86270 */
[----:B------:R-:W-:-:S02]  /*9950*/  IADD3 R5, R2, 0xf9, RZ ;  /* 0x000000f902057810 */ /* 0x000fc40007ffe0ff */
        /* <DEDUP_REMOVED lines=61> */
[----:B------:R1:W-:Y:S08]  /*9d30*/  MUFU.EX2 R208, R4 ;  /* 0x0000000400d07308 */ /* 0x0003f00000000800 */
[----:B------:R4:W-:Y:S01]  /*9d40*/  MUFU.EX2 R222, R0 ;  /* 0x0000000000de7308 */ /* 0x0009e20000000800 */
[--C-:B--2---:R-:W-:Y:S01]  /*9d50*/  FFMA.FTZ R8, R11, c[0x0][0x23c], -R5.reuse ;  /* 0x00008f000b087a23 */ /* 0x104fe20000010805 */
[----:B---3--:R-:W-:Y:S01]  /*9d60*/  F2FP.PACK_AB R11, R221, R217 ;  /* 0x000000d9dd0b723e */ /* 0x008fe200000000ff */
[----:B-1----:R-:W-:-:S05]  /*9d70*/  FFMA.FTZ R4, R17, c[0x0][0x23c], -R5 ;  /* 0x00008f0011047a23 */ /* 0x002fca0000010805 */
[----:B------:R-:W1:Y:S01]  /*9d80*/  MUFU.EX2 R212, R8 ;  /* 0x0000000800d47308 */ /* 0x000e620000000800 */
[----:B----4-:R-:W-:-:S07]  /*9d90*/  FFMA.FTZ R0, R31, c[0x0][0x23c], -R5 ;  /* 0x00008f001f007a23 */ /* 0x010fce0000010805 */
[----:B------:R2:W-:Y:S08]  /*9da0*/  MUFU.EX2 R211, R4 ;  /* 0x0000000400d37308 */ /* 0x0005f00000000800 */
[----:B------:R3:W-:Y:S01]  /*9db0*/  MUFU.EX2 R201, R0 ;  /* 0x0000000000c97308 */ /* 0x0007e20000000800 */
[----:B-1----:R-:W-:Y:S01]  /*9dc0*/  F2FP.PACK_AB R8, R208, R212 ;  /* 0x000000d4d008723e */ /* 0x002fe200000000ff */
[----:B--2---:R-:W-:-:S02]  /*9dd0*/  FFMA.FTZ R4, R18, c[0x0][0x23c], -R5 ;  /* 0x00008f0012047a23 */ /* 0x004fc40000010805 */
[----:B------:R-:W1:Y:S04]  /*9de0*/  LDSM.16.MT88.4 R16, [R224+0xa000] ;  /* 0x00a00000e010783b */ /* 0x000e680000004200 */
[----:B------:R-:W2:Y:S01]  /*9df0*/  MUFU.EX2 R214, R4 ;  /* 0x0000000400d67308 */ /* 0x000ea20000000800 */
[----:B---3--:R-:W-:-:S07]  /*9e00*/  FFMA.FTZ R0, R37, c[0x0][0x23c], -R5 ;  /* 0x00008f0025007a23 */ /* 0x008fce0000010805 */
[----:B------:R3:W4:Y:S01]  /*9e10*/  MUFU.EX2 R207, R0 ;  /* 0x0000000000cf7308 */ /* 0x0007220000000800 */
[----:B--2---:R-:W-:Y:S01]  /*9e20*/  F2FP.PACK_AB R10, R214, R211 ;  /* 0x000000d3d60a723e */ /* 0x004fe200000000ff */
[----:B------:R-:W-:-:S04]  /*9e30*/  IMAD.MOV.U32 R4, RZ, RZ, R139 ;  /* 0x000000ffff047224 */ /* 0x000fc800078e008b */
[--C-:B------:R-:W-:Y:S02]  /*9e40*/  FFMA.FTZ R4, R4, c[0x0][0x23c], -R5.reuse ;  /* 0x00008f0004047a23 */ /* 0x100fe40000010805 */
[----:B------:R-:W-:Y:S01]  /*9e50*/  HMMA.16816.F32 R32, R8, R24, RZ ;  /* 0x000000180820723c */ /* 0x000fe200000018ff */
[----:B---3--:R-:W-:-:S04]  /*9e60*/  FFMA.FTZ R0, R38, c[0x0][0x23c], -R5 ;  /* 0x00008f0026007a23 */ /* 0x008fc80000010805 */
        /* <DEDUP_REMOVED lines=27> */
[----:B------:R-:W-:Y:S01]  /*a020*/  HMMA.16816.F32 R68, R8, R24, R32 ;  /* 0x000000180844723c */ /* 0x000fe20000001820 */
[----:B------:R-:W4:Y:S01]  /*a030*/  LDSM.16.MT88.4 R24, [R226+0xb000] ;  /* 0x00b00000e218783b */ /* 0x000f220000004200 */
[----:B--2---:R-:W-:-:S06]  /*a040*/  FFMA.FTZ R0, R73, c[0x0][0x23c], -R2 ;  /* 0x00008f0049007a23 */ /* 0x004fcc0000010802 */
[C---:B-1----:R-:W-:Y:S01]  /*a050*/  HMMA.16816.F32 R40, R8.reuse, R16, R40 ;  /* 0x000000100828723c */ /* 0x042fe20000001828 */
[----:B------:R1:W2:Y:S07]  /*a060*/  MUFU.EX2 R213, R0 ;  /* 0x0000000000d57308 */ /* 0x0002ae0000000800 */
        /* <DEDUP_REMOVED lines=11> */
[----:B------:R1:W5:Y:S02]  /*a120*/  MUFU.EX2 R192, R0 ;  /* 0x0000000000c07308 */ /* 0x0003640000000800 */
        /* <DEDUP_REMOVED lines=8> */
[----:B-----5:R-:W-:Y:S01]  /*a1b0*/  F2FP.PACK_AB R8, R192, R193 ;  /* 0x000000c1c008723e */ /* 0x020fe200000000ff */
[----:B---3--:R-:W-:Y:S01]  /*a1c0*/  FFMA.FTZ R0, R84, c[0x0][0x23c], -R2 ;  /* 0x00008f0054007a23 */ /* 0x008fe20000010802 */
[----:B------:R-:W-:-:S03]  /*a1d0*/  F2FP.PACK_AB R10, R194, R191 ;  /* 0x000000bfc20a723e */ /* 0x000fc600000000ff */
[----:B------:R2:W-:Y:S04]  /*a1e0*/  MUFU.EX2 R188, R0 ;  /* 0x0000000000bc7308 */ /* 0x0005e80000000800 */
[C---:B------:R-:W-:Y:S08]  /*a1f0*/  HMMA.16816.F32 R44, R8.reuse, R28, R68 ;  /* 0x0000001c082c723c */ /* 0x040ff00000001844 */
[----:B------:R-:W-:Y:S01]  /*a200*/  HMMA.16816.F32 R64, R8, R30, R76 ;  /* 0x0000001e0840723c */ /* 0x000fe2000000184c */
[----:B------:R-:W-:Y:S01]  /*a210*/  LDSM.16.MT88.4 R28, [R135+0xb800] ;  /* 0x00b80000871c783b */ /* 0x000fe20000004200 */
[----:B--2---:R-:W-:-:S02]  /*a220*/  FFMA.FTZ R0, R85, c[0x0][0x23c], -R2 ;  /* 0x00008f0055007a23 */ /* 0x004fc40000010802 */
[----:B------:R-:W-:Y:S02]  /*a230*/  IMAD.MOV.U32 R85, RZ, RZ, R153 ;  /* 0x000000ffff557224 */ /* 0x000fe400078e0099 */
[----:B------:R2:W3:Y:S02]  /*a240*/  MUFU.EX2 R190, R0 ;  /* 0x0000000000be7308 */ /* 0x0004e40000000800 */
[C---:B----4-:R-:W-:Y:S08]  /*a250*/  HMMA.16816.F32 R48, R8.reuse, R24, R48 ;  /* 0x000000180830723c */ /* 0x050ff00000001830 */
[----:B------:R-:W-:Y:S01]  /*a260*/  HMMA.16816.F32 R68, R8, R26, R72 ;  /* 0x0000001a0844723c */ /* 0x000fe20000001848 */
[----:B------:R-:W4:Y:S01]  /*a270*/  LDSM.16.MT88.4 R24, [R226+0xb800] ;  /* 0x00b80000e218783b */ /* 0x000f220000004200 */
[----:B--2---:R-:W-:-:S06]  /*a280*/  FFMA.FTZ R0, R86, c[0x0][0x23c], -R2 ;  /* 0x00008f0056007a23 */ /* 0x004fcc0000010802 */
[----:B-1----:R-:W-:Y:S01]  /*a290*/  HMMA.16816.F32 R40, R8, R16, R40 ;  /* 0x000000100828723c */ /* 0x002fe20000001828 */
[----:B------:R-:W-:Y:S01]  /*a2a0*/  IMAD.MOV.U32 R72, RZ, RZ, R149 ;  /* 0x000000ffff487224 */ /* 0x000fe200078e0095 */
[----:B------:R1:W-:Y:S01]  /*a2b0*/  MUFU.EX2 R187, R0 ;  /* 0x0000000000bb7308 */ /* 0x0003e20000000800 */
[----:B------:R-:W-:Y:S02]  /*a2c0*/  IMAD.MOV.U32 R75, RZ, RZ, R151 ;  /* 0x000000ffff4b7224 */ /* 0x000fe400078e0097 */
[----:B------:R-:W-:-:S03]  /*a2d0*/  IMAD.MOV.U32 R74, RZ, RZ, R148 ;  /* 0x000000ffff4a7224 */ /* 0x000fc600078e0094 */
[----:B------:R-:W-:Y:S01]  /*a2e0*/  HMMA.16816.F32 R76, R8, R18, R80 ;  /* 0x00000012084c723c */ /* 0x000fe20000001850 */
[----:B------:R-:W2:Y:S01]  /*a2f0*/  LDSM.16.MT88.4 R16, [R224+0xb800] ;  /* 0x00b80000e010783b */ /* 0x000ea20000004200 */
[----:B------:R-:W-:Y:S02]  /*a300*/  IMAD.MOV.U32 R86, RZ, RZ, R145 ;  /* 0x000000ffff567224 */ /* 0x000fe400078e0091 */
[----:B------:R-:W-:-:S03]  /*a310*/  IMAD.MOV.U32 R73, RZ, RZ, R137 ;  /* 0x000000ffff497224 */ /* 0x000fc600078e0089 */
[----:B------:R-:W-:Y:S01]  /*a320*/  IMAD.MOV.U32 R80, RZ, RZ, R157 ;  /* 0x000000ffff507224 */ /* 0x000fe200078e009d */
[C---:B------:R-:W-:Y:S01]  /*a330*/  HMMA.16816.F32 R32, R8.reuse, R12, R32 ;  /* 0x0000000c0820723c */ /* 0x040fe20000001820 */
[----:B------:R-:W-:Y:S02]  /*a340*/  IMAD.MOV.U32 R82, RZ, RZ, R155 ;  /* 0x000000ffff527224 */ /* 0x000fe400078e009b */
[----:B-1----:R-:W-:Y:S02]  /*a350*/  FFMA.FTZ R0, R87, c[0x0][0x23c], -R2 ;  /* 0x00008f0057007a23 */ /* 0x002fe40000010802 */
[----:B------:R-:W-:Y:S02]  /*a360*/  IMAD.MOV.U32 R81, RZ, RZ, R156 ;  /* 0x000000ffff517224 */ /* 0x000fe400078e009c */
[----:B------:R1:W5:Y:S01]  /*a370*/  MUFU.EX2 R189, R0 ;  /* 0x0000000000bd7308 */ /* 0x0003620000000800 */
[----:B------:R-:W-:Y:S01]  /*a380*/  HMMA.16816.F32 R20, R8, R14, R20 ;  /* 0x0000000e0814723c */ /* 0x000fe20000001814 */
[----:B------:R-:W2:Y:S01]  /*a390*/  LDSM.16.MT88.4 R12, [R225+0xb800] ;  /* 0x00b80000e10c783b */ /* 0x000ea20000004200 */
[----:B------:R-:W-:-:S02]  /*a3a0*/  IMAD.MOV.U32 R87, RZ, RZ, R152 ;  /* 0x000000ffff577224 */ /* 0x000fc400078e0098 */
[----:B------:R-:W-:-:S03]  /*a3b0*/  IMAD.MOV.U32 R83, RZ, RZ, R138 ;  /* 0x000000ffff537224 */ /* 0x000fc600078e008a */
[----:B---3--:R-:W-:Y:S01]  /*a3c0*/  F2FP.PACK_AB R9, R190, R188 ;  /* 0x000000bcbe09723e */ /* 0x008fe200000000ff */
[----:B-1----:R-:W-:Y:S01]  /*a3d0*/  FFMA.FTZ R0, R88, c[0x0][0x23c], -R5 ;  /* 0x00008f0058007a23 */ /* 0x002fe20000010805 */
[----:B-----5:R-:W-:Y:S01]  /*a3e0*/  F2FP.PACK_AB R11, R189, R187 ;  /* 0x000000bbbd0b723e */ /* 0x020fe200000000ff */
[----:B------:R-:W-:Y:S02]  /*a3f0*/  IMAD.MOV.U32 R88, RZ, RZ, R163 ;  /* 0x000000ffff587224 */ /* 0x000fe400078e00a3 */
        /* <DEDUP_REMOVED lines=15> */
[C---:B----4-:R-:W-:Y:S08]  /*a4f0*/  HMMA.16816.F32 R48, R8.reuse, R24, R48 ;  /* 0x000000180830723c */ /* 0x050ff00000001830 */
[----:B------:R-:W-:Y:S01]  /*a500*/  HMMA.16816.F32 R68, R8, R26, R68 ;  /* 0x0000001a0844723c */ /* 0x000fe20000001844 */
[----:B------:R-:W3:Y:S01]  /*a510*/  LDSM.16.MT88.4 R24, [R226+0xc000] ;  /* 0x00c00000e218783b */ /* 0x000ee20000004200 */
[----:B-1----:R-:W-:-:S02]  /*a520*/  FFMA.FTZ R0, R93, c[0x0][0x23c], -R2 ;  /* 0x00008f005d007a23 */ /* 0x002fc40000010802 */
[----:B------:R-:W-:Y:S02]  /*a530*/  IMAD.MOV.U32 R93, RZ, RZ, R162 ;  /* 0x000000ffff5d7224 */ /* 0x000fe400078e00a2 */
[----:B------:R1:W4:Y:S02]  /*a540*/  MUFU.EX2 R175, R0 ;  /* 0x0000000000af7308 */ /* 0x0003240000000800 */
[C---:B--2---:R-:W-:Y:S08]  /*a550*/  HMMA.16816.F32 R52, R8.reuse, R16, R40 ;  /* 0x000000100834723c */ /* 0x044ff00000001828 */
[----:B------:R-:W-:Y:S01]  /*a560*/  HMMA.16816.F32 R76, R8, R18, R76 ;  /* 0x00000012084c723c */ /* 0x000fe2000000184c */
[----:B------:R-:W2:Y:S01]  /*a570*/  LDSM.16.MT88.4 R16, [R224+0xc000] ;  /* 0x00c00000e010783b */ /* 0x000ea20000004200 */
[----:B-1----:R-:W-:-:S06]  /*a580*/  FFMA.FTZ R0, R94, c[0x0][0x23c], -R2 ;  /* 0x00008f005e007a23 */ /* 0x002fcc0000010802 */
[C---:B------:R-:W-:Y:S01]  /*a590*/  HMMA.16816.F32 R32, R8.reuse, R12, R32 ;  /* 0x0000000c0820723c */ /* 0x040fe20000001820 */
[----:B------:R-:W-:Y:S01]  /*a5a0*/  IMAD.MOV.U32 R94, RZ, RZ, R166 ;  /* 0x000000ffff5e7224 */ /* 0x000fe200078e00a6 */
[----:B------:R1:W-:Y:S06]  /*a5b0*/  MUFU.EX2 R173, R0 ;  /* 0x0000000000ad7308 */ /* 0x0003ec0000000800 */
[C---:B------:R-:W-:Y:S01]  /*a5c0*/  HMMA.16816.F32 R20, R8.reuse, R14, R20 ;  /* 0x0000000e0814723c */ /* 0x040fe20000001814 */
[----:B------:R-:W5:Y:S07]  /*a5d0*/  LDSM.16.MT88.4 R12, [R225+0xc000] ;  /* 0x00c00000e10c783b */ /* 0x000f6e0000004200 */
[----:B------:R-:W-:Y:S01]  /*a5e0*/  HMMA.16816.F32 R44, R8, R28, R44 ;  /* 0x0000001c082c723c */ /* 0x000fe2000000182c */
[----:B-1----:R-:W-:-:S02]  /*a5f0*/  FFMA.FTZ R0, R95, c[0x0][0x23c], -R2 ;  /* 0x00008f005f007a23 */ /* 0x002fc40000010802 */
[----:B------:R-:W-:Y:S02]  /*a600*/  IMAD.MOV.U32 R95, RZ, RZ, R147 ;  /* 0x000000ffff5f7224 */ /* 0x000fe400078e0093 */
[----:B------:R1:W1:Y:S03]  /*a610*/  MUFU.EX2 R172, R0 ;  /* 0x0000000000ac7308 */ /* 0x0002660000000800 */
[----:B------:R-:W-:Y:S01]  /*a620*/  HMMA.16816.F32 R64, R8, R30, R64 ;  /* 0x0000001e0840723c */ /* 0x000fe20000001840 */
[----:B------:R-:W2:Y:S06]  /*a630*/  LDSM.16.MT88.4 R28, [R135+0xc000] ;  /* 0x00c00000871c783b */ /* 0x000eac0000004200 */
[----:B----4-:R-:W-:Y:S01]  /*a640*/  F2FP.PACK_AB R9, R175, R174 ;  /* 0x000000aeaf09723e */ /* 0x010fe200000000ff */
[----:B-1----:R-:W-:Y:S01]  /*a650*/  FFMA.FTZ R0, R100, c[0x0][0x23c], -R5 ;  /* 0x00008f0064007a23 */ /* 0x002fe20000010805 */
[----:B------:R-:W-:Y:S01]  /*a660*/  F2FP.PACK_AB R11, R172, R173 ;  /* 0x000000adac0b723e */ /* 0x000fe200000000ff */
[----:B------:R-:W-:-:S02]  /*a670*/  IMAD.MOV.U32 R100, RZ, RZ, R167 ;  /* 0x000000ffff647224 */ /* 0x000fc400078e00a7 */
[----:B------:R1:W-:Y:S02]  /*a680*/  MUFU.EX2 R168, R0 ;  /* 0x0000000000a87308 */ /* 0x0003e40000000800 */
[----:B-1----:R-:W-:Y:S02]  /*a690*/  FFMA.FTZ R0, R102, c[0x0][0x23c], -R5 ;  /* 0x00008f0066007a23 */ /* 0x002fe40000010805 */
[----:B------:R-:W-:-:S04]  /*a6a0*/  IMAD.MOV.U32 R102, RZ, RZ, R164 ;  /* 0x000000ffff667224 */ /* 0x000fc800078e00a4 */
[----:B------:R1:W4:Y:S02]  /*a6b0*/  MUFU.EX2 R167, R0 ;  /* 0x0000000000a77308 */ /* 0x0003240000000800 */
[----:B-1----:R-:W-:Y:S01]  /*a6c0*/  FFMA.FTZ R0, R101, c[0x0][0x23c], -R5 ;  /* 0x00008f0065007a23 */ /* 0x002fe20000010805 */
[----:B----4-:R-:W-:Y:S01]  /*a6d0*/  F2FP.PACK_AB R8, R167, R168 ;  /* 0x000000a8a708723e */ /* 0x010fe200000000ff */
[----:B------:R-:W-:-:S04]  /*a6e0*/  IMAD.MOV.U32 R101, RZ, RZ, R141 ;  /* 0x000000ffff657224 */ /* 0x000fc800078e008d */
        /* <DEDUP_REMOVED lines=11> */
[C---:B--2---:R-:W-:Y:S08]  /*a7a0*/  HMMA.16816.F32 R52, R8.reuse, R16, R52 ;  /* 0x000000100834723c */ /* 0x044ff00000001834 */
[----:B------:R-:W-:Y:S01]  /*a7b0*/  HMMA.16816.F32 R76, R8, R18, R76 ;  /* 0x00000012084c723c */ /* 0x000fe2000000184c */
[----:B------:R-:W2:Y:S01]  /*a7c0*/  LDSM.16.MT88.4 R16, [R224+0xc800] ;  /* 0x00c80000e010783b */ /* 0x000ea20000004200 */
        /* <DEDUP_REMOVED lines=11> */
[----:B----4-:R-:W-:Y:S01]  /*a880*/  F2FP.PACK_AB R9, R164, R163 ;  /* 0x000000a3a409723e */ /* 0x010fe200000000ff */
[----:B-1----:R-:W-:Y:S01]  /*a890*/  FFMA.FTZ R0, R108, c[0x0][0x23c], -R5 ;  /* 0x00008f006c007a23 */ /* 0x002fe20000010805 */
[----:B------:R-:W-:-:S03]  /*a8a0*/  F2FP.PACK_AB R11, R160, R162 ;  /* 0x000000a2a00b723e */ /* 0x000fc600000000ff */
[----:B------:R1:W-:Y:S02]  /*a8b0*/  MUFU.EX2 R158, R0 ;  /* 0x00000000009e7308 */ /* 0x0003e40000000800 */
[----:B-1----:R-:W-:-:S06]  /*a8c0*/  FFMA.FTZ R0, R110, c[0x0][0x23c], -R5 ;  /* 0x00008f006e007a23 */ /* 0x002fcc0000010805 */
        /* <DEDUP_REMOVED lines=75> */
[----:B-1----:R-:W-:-:S04]  /*ad80*/  FFMA.FTZ R0, R129, c[0x0][0x23c], -R2 ;  /* 0x00008f0081007a23 */ /* 0x002fc80000010802 */
[----:B------:R1:W3:Y:S03]  /*ad90*/  MUFU.EX2 R140, R0 ;  /* 0x00000000008c7308 */ /* 0x0002e60000000800 */
        /* <DEDUP_REMOVED lines=13> */
[----:B------:R-:W2:Y:S06]  /*ae70*/  LDSM.16.MT88.4 R28, [R226+0xe000] ;  /* 0x00e00000e21c783b */ /* 0x000eac0000004200 */
[----:B---3--:R-:W-:Y:S01]  /*ae80*/  F2FP.PACK_AB R9, R140, R137 ;  /* 0x000000898c09723e */ /* 0x008fe200000000ff */
[----:B-1----:R-:W-:Y:S01]  /*ae90*/  FFMA.FTZ R0, R132, c[0x0][0x23c], -R5 ;  /* 0x00008f0084007a23 */ /* 0x002fe20000010805 */
[----:B-----5:R-:W-:-:S03]  /*aea0*/  F2FP.PACK_AB R11, R138, R139 ;  /* 0x0000008b8a0b723e */ /* 0x020fc600000000ff */
[----:B------:R1:W-:Y:S02]  /*aeb0*/  MUFU.EX2 R136, R0 ;  /* 0x0000000000887308 */ /* 0x0003e40000000800 */
[----:B-1----:R-:W-:-:S06]  /*aec0*/  FFMA.FTZ R0, R133, c[0x0][0x23c], -R5 ;  /* 0x00008f0085007a23 */ /* 0x002fcc0000010805 */
[----:B------:R1:W3:Y:S02]  /*aed0*/  MUFU.EX2 R133, R0 ;  /* 0x0000000000857308 */ /* 0x0002e40000000800 */
[----:B-1----:R-:W-:Y:S01]  /*aee0*/  FFMA.FTZ R0, R159, c[0x0][0x23c], -R5 ;  /* 0x00008f009f007a23 */ /* 0x002fe20000010805 */
[----:B---3--:R-:W-:Y:S01]  /*aef0*/  F2FP.PACK_AB R8, R133, R136 ;  /* 0x000000888508723e */ /* 0x008fe200000000ff */
[----:B------:R-:W-:-:S04]  /*af00*/  IMAD.MOV.U32 R159, RZ, RZ, R92 ;  /* 0x000000ffff9f7224 */ /* 0x000fc800078e005c */
[----:B------:R1:W-:Y:S01]  /*af10*/  MUFU.EX2 R132, R0 ;  /* 0x0000000000847308 */ /* 0x0003e20000000800 */
[----:B------:R-:W-:Y:S02]  /*af20*/  IMAD.MOV.U32 R92, RZ, RZ, R90 ;  /* 0x000000ffff5c7224 */ /* 0x000fe400078e005a */
[----:B------:R-:W-:Y:S02]  /*af30*/  IMAD.MOV.U32 R90, RZ, RZ, R72 ;  /* 0x000000ffff5a7224 */ /* 0x000fe400078e0048 */
[----:B-1----:R-:W-:Y:S02]  /*af40*/  FFMA.FTZ R0, R161, c[0x0][0x23c], -R5 ;  /* 0x00008f00a1007a23 */ /* 0x002fe40000010805 */
[----:B------:R-:W-:Y:S02]  /*af50*/  IMAD.MOV.U32 R161, RZ, RZ, R74 ;  /* 0x000000ffffa17224 */ /* 0x000fe400078e004a */
[----:B------:R1:W3:Y:S02]  /*af60*/  MUFU.EX2 R131, R0 ;  /* 0x0000000000837308 */ /* 0x0002e40000000800 */
[----:B-1----:R-:W-:Y:S01]  /*af70*/  FFMA.FTZ R0, R165, c[0x0][0x23c], -R2 ;  /* 0x00008f00a5007a23 */ /* 0x002fe20000010802 */
[----:B---3--:R-:W-:Y:S01]  /*af80*/  F2FP.PACK_AB R10, R131, R132 ;  /* 0x00000084830a723e */ /* 0x008fe200000000ff */
[----:B------:R-:W-:-:S04]  /*af90*/  IMAD.MOV.U32 R165, RZ, RZ, R93 ;  /* 0x000000ffffa57224 */ /* 0x000fc800078e005d */
[----:B------:R1:W-:Y:S01]  /*afa0*/  MUFU.EX2 R127, R0 ;  /* 0x00000000007f7308 */ /* 0x0003e20000000800 */
[----:B------:R-:W-:Y:S01]  /*afb0*/  IMAD.MOV.U32 R93, RZ, RZ, R75 ;  /* 0x000000ffff5d7224 */ /* 0x000fe200078e004b */
[C---:B------:R-:W-:Y:S08]  /*afc0*/  HMMA.16816.F32 R44, R8.reuse, R32, R44 ;  /* 0x00000020082c723c */ /* 0x040ff0000000182c */
[----:B------:R-:W-:Y:S01]  /*afd0*/  HMMA.16816.F32 R64, R8, R34, R64 ;  /* 0x000000220840723c */ /* 0x000fe20000001840 */
[----:B------:R-:W3:Y:S01]  /*afe0*/  LDSM.16.MT88.4 R32, [R135+0xe800] ;  /* 0x00e800008720783b */ /* 0x000ee20000004200 */
[----:B-1----:R-:W-:-:S02]  /*aff0*/  FFMA.FTZ R0, R169, c[0x0][0x23c], -R2 ;  /* 0x00008f00a9007a23 */ /* 0x002fc40000010802 */
[----:B------:R-:W-:Y:S02]  /*b000*/  IMAD.MOV.U32 R169, RZ, RZ, R102 ;  /* 0x000000ffffa97224 */ /* 0x000fe400078e0066 */
[----:B------:R1:W5:Y:S01]  /*b010*/  MUFU.EX2 R130, R0 ;  /* 0x0000000000827308 */ /* 0x0003620000000800 */
[----:B------:R-:W-:Y:S01]  /*b020*/  IMAD.MOV.U32 R102, RZ, RZ, R59 ;  /* 0x000000ffff667224 */ /* 0x000fe200078e003b */
[C---:B--2---:R-:W-:Y:S08]  /*b030*/  HMMA.16816.F32 R76, R8.reuse, R18, R76 ;  /* 0x00000012084c723c */ /* 0x044ff0000000184c */
[----:B----4-:R-:W-:Y:S01]  /*b040*/  HMMA.16816.F32 R24, R8, R12, R24 ;  /* 0x0000000c0818723c */ /* 0x010fe20000001818 */
[----:B-1----:R-:W-:-:S02]  /*b050*/  FFMA.FTZ R0, R170, c[0x0][0x23c], -R2 ;  /* 0x00008f00aa007a23 */ /* 0x002fc40000010802 */
[----:B------:R-:W-:-:S05]  /*b060*/  IMAD.MOV.U32 R170, RZ, RZ, R95 ;  /* 0x000000ffffaa7224 */ /* 0x000fca00078e005f */
[C---:B------:R-:W-:Y:S01]  /*b070*/  HMMA.16816.F32 R20, R8.reuse, R14, R20 ;  /* 0x0000000e0814723c */ /* 0x040fe20000001814 */
[----:B------:R1:W-:Y:S01]  /*b080*/  MUFU.EX2 R129, R0 ;  /* 0x0000000000817308 */ /* 0x0003e20000000800 */
[----:B------:R-:W-:Y:S01]  /*b090*/  IMAD.MOV.U32 R95, RZ, RZ, R58 ;  /* 0x000000ffff5f7224 */ /* 0x000fe200078e003a */
[----:B------:R-:W-:Y:S05]  /*b0a0*/  LDSM.16.MT88.4 R12, [R225+0xe800] ;  /* 0x00e80000e10c783b */ /* 0x000fea0000004200 */
[C---:B------:R-:W-:Y:S08]  /*b0b0*/  HMMA.16816.F32 R48, R8.reuse, R28, R48 ;  /* 0x0000001c0830723c */ /* 0x040ff00000001830 */
[----:B------:R-:W-:Y:S01]  /*b0c0*/  HMMA.16816.F32 R68, R8, R30, R68 ;  /* 0x0000001e0844723c */ /* 0x000fe20000001844 */
[----:B-1----:R-:W-:-:S02]  /*b0d0*/  FFMA.FTZ R0, R171, c[0x0][0x23c], -R2 ;  /* 0x00008f00ab007a23 */ /* 0x002fc40000010802 */
[----:B------:R-:W-:Y:S02]  /*b0e0*/  IMAD.MOV.U32 R171, RZ, RZ, R94 ;  /* 0x000000ffffab7224 */ /* 0x000fe400078e005e */
[----:B------:R1:W2:Y:S01]  /*b0f0*/  MUFU.EX2 R128, R0 ;  /* 0x0000000000807308 */ /* 0x0002a20000000800 */
[----:B------:R-:W-:Y:S02]  /*b100*/  IMAD.MOV.U32 R94, RZ, RZ, R57 ;  /* 0x000000ffff5e7224 */ /* 0x000fe400078e0039 */
[----:B-1----:R-:W-:Y:S02]  /*b110*/  FFMA.FTZ R0, R176, c[0x0][0x23c], -R5 ;  /* 0x00008f00b0007a23 */ /* 0x002fe40000010805 */
[----:B------:R-:W-:-:S03]  /*b120*/  IMAD.MOV.U32 R176, RZ, RZ, R73 ;  /* 0x000000ffffb07224 */ /* 0x000fc600078e0049 */
[----:B------:R1:W-:Y:S02]  /*b130*/  MUFU.EX2 R126, R0 ;  /* 0x00000000007e7308 */ /* 0x0003e40000000800 */
[----:B-1----:R-:W-:Y:S02]  /*b140*/  FFMA.FTZ R0, R182, c[0x0][0x23c], -R5 ;  /* 0x00008f00b6007a23 */ /* 0x002fe40000010805 */
[----:B------:R-:W-:-:S04]  /*b150*/  IMAD.MOV.U32 R182, RZ, RZ, R56 ;  /* 0x000000ffffb67224 */ /* 0x000fc800078e0038 */
[----:B------:R1:W4:Y:S01]  /*b160*/  MUFU.EX2 R125, R0 ;  /* 0x00000000007d7308 */ /* 0x0003220000000800 */
[----:B------:R-:W-:Y:S01]  /*b170*/  HMMA.16816.F32 R56, R8, R16, R52 ;  /* 0x000000100838723c */ /* 0x000fe20000001834 */
[----:B------:R-:W3:Y:S06]  /*b180*/  LDSM.16.MT88.4 R16, [R224+0xe800] ;  /* 0x00e80000e010783b */ /* 0x000eec0000004200 */
[----:B-----5:R-:W-:Y:S02]  /*b190*/  F2FP.PACK_AB R9, R130, R127 ;  /* 0x0000007f8209723e */ /* 0x020fe400000000ff */
[----:B--2---:R-:W-:Y:S01]  /*b1a0*/  F2FP.PACK_AB R11, R128, R129 ;  /* 0x00000081800b723e */ /* 0x004fe200000000ff */
[----:B-1----:R-:W-:Y:S01]  /*b1b0*/  FFMA.FTZ R0, R179, c[0x0][0x23c], -R5 ;  /* 0x00008f00b3007a23 */ /* 0x002fe20000010805 */
[----:B----4-:R-:W-:Y:S01]  /*b1c0*/  F2FP.PACK_AB R8, R125, R126 ;  /* 0x0000007e7d08723e */ /* 0x010fe200000000ff */
[----:B------:R-:W-:-:S02]  /*b1d0*/  IMAD.MOV.U32 R179, RZ, RZ, R176 ;  /* 0x000000ffffb37224 */ /* 0x000fc400078e00b0 */
[----:B------:R1:W-:Y:S01]  /*b1e0*/  MUFU.EX2 R124, R0 ;  /* 0x00000000007c7308 */ /* 0x0003e20000000800 */
[----:B------:R-:W-:Y:S02]  /*b1f0*/  IMAD.MOV.U32 R176, RZ, RZ, R170 ;  /* 0x000000ffffb07224 */ /* 0x000fe400078e00aa */
[----:B------:R-:W-:Y:S02]  /*b200*/  IMAD.MOV.U32 R170, RZ, RZ, R101 ;  /* 0x000000ffffaa7224 */ /* 0x000fe400078e0065 */
[----:B-1----:R-:W-:-:S04]  /*b210*/  FFMA.FTZ R0, R181, c[0x0][0x23c], -R5 ;  /* 0x00008f00b5007a23 */ /* 0x002fc80000010805 */
[----:B------:R1:W2:Y:S02]  /*b220*/  MUFU.EX2 R123, R0 ;  /* 0x00000000007b7308 */ /* 0x0002a40000000800 */
[----:B-1----:R-:W-:Y:S01]  /*b230*/  FFMA.FTZ R0, R183, c[0x0][0x23c], -R2 ;  /* 0x00008f00b7007a23 */ /* 0x002fe20000010802 */
[----:B--2---:R-:W-:-:S05]  /*b240*/  F2FP.PACK_AB R10, R123, R124 ;  /* 0x0000007c7b0a723e */ /* 0x004fca00000000ff */
[----:B------:R1:W-:Y:S02]  /*b250*/  MUFU.EX2 R119, R0 ;  /* 0x0000000000777308 */ /* 0x0003e40000000800 */
[C---:B---3--:R-:W-:Y:S08]  /*b260*/  HMMA.16816.F32 R28, R8.reuse, R32, R44 ;  /* 0x00000020081c723c */ /* 0x048ff0000000182c */
        /* <DEDUP_REMOVED lines=9> */
[C---:B------:R-:W-:Y:S01]  /*b300*/  HMMA.16816.F32 R64, R8.reuse, R16, R56 ;  /* 0x000000100840723c */ /* 0x040fe20000001838 */
[----:B------:R1:W-:Y:S07]  /*b310*/  MUFU.EX2 R122, R0 ;  /* 0x00000000007a7308 */ /* 0x0003ee0000000800 */
[C---:B------:R-:W-:Y:S01]  /*b320*/  HMMA.16816.F32 R56, R8.reuse, R12, R24 ;  /* 0x0000000c0838723c */ /* 0x040fe20000001818 */
[----:B------:R-:W-:Y:S07]  /*b330*/  LDSM.16.MT88.4 R24, [R135+0xf800] ;  /* 0x00f800008718783b */ /* 0x000fee0000004200 */
[----:B------:R-:W-:Y:S01]  /*b340*/  HMMA.16816.F32 R20, R8, R14, R20 ;  /* 0x0000000e0814723c */ /* 0x000fe20000001814 */
[----:B------:R-:W4:Y:S01]  /*b350*/  LDSM.16.MT88.4 R12, [R225+0xf000] ;  /* 0x00f00000e10c783b */ /* 0x000f220000004200 */
[----:B-1----:R-:W-:-:S04]  /*b360*/  FFMA.FTZ R0, R186, c[0x0][0x23c], -R2 ;  /* 0x00008f00ba007a23 */ /* 0x002fc80000010802 */
        /* <DEDUP_REMOVED lines=45> */
[----:B--2---:R-:W-:Y:S01]  /*b640*/  FFMA.FTZ R0, R246, c[0x0][0x23c], -R5 ;  /* 0x00008f00f6007a23 */ /* 0x004fe20000010805 */
[----:B------:R-:W-:-:S05]  /*b650*/  LEA R246, P0, R60, c[0x0][0x168], 0x1 ;  /* 0x00005a003cf67a11 */ /* 0x000fca00078008ff */
[----:B------:R2:W3:Y:S01]  /*b660*/  MUFU.EX2 R107, R0 ;  /* 0x00000000006b7308 */ /* 0x0004e20000000800 */
[----:B------:R-:W-:Y:S01]  /*b670*/  LEA.HI.X R247, R60, c[0x0][0x16c], R63, 0x1, P0 ;  /* 0x00005b003cf77a11 */ /* 0x000fe200000f0c3f */
[----:B--2---:R-:W-:Y:S01]  /*b680*/  FFMA.FTZ R0, R245, c[0x0][0x23c], -R2 ;  /* 0x00008f00f5007a23 */ /* 0x004fe20000010802 */
[----:B---3--:R-:W-:-:S03]  /*b690*/  F2FP.PACK_AB R10, R107, R108 ;  /* 0x0000006c6b0a723e */ /* 0x008fc600000000ff */
[----:B------:R-:W-:Y:S02]  /*b6a0*/  IMAD.MOV.U32 R245, RZ, RZ, R247 ;  /* 0x000000fffff57224 */ /* 0x000fe400078e00f7 */
        /* <DEDUP_REMOVED lines=26> */
[----:B-1----:R-:W-:Y:S01]  /*b850*/  FFMA.FTZ R0, R95, c[0x0][0x23c], -R5 ;  /* 0x00008f005f007a23 */ /* 0x002fe20000010805 */
[----:B--2---:R-:W-:-:S03]  /*b860*/  F2FP.PACK_AB R8, R101, R102 ;  /* 0x000000666508723e */ /* 0x004fc600000000ff */
[----:B------:R1:W-:Y:S02]  /*b870*/  MUFU.EX2 R100, R0 ;  /* 0x0000000000647308 */ /* 0x0003e40000000800 */
[----:B-1----:R-:W-:-:S06]  /*b880*/  FFMA.FTZ R0, R252, c[0x0][0x23c], -R5 ;  /* 0x00008f00fc007a23 */ /* 0x002fcc0000010805 */
[----:B------:R1:W2:Y:S02]  /*b890*/  MUFU.EX2 R95, R0 ;  /* 0x00000000005f7308 */ /* 0x0002a40000000800 */
[----:B-1----:R-:W-:Y:S01]  /*b8a0*/  FFMA.FTZ R0, R179, c[0x0][0x23c], -R2 ;  /* 0x00008f00b3007a23 */ /* 0x002fe20000010802 */
[----:B--2---:R-:W-:Y:S01]  /*b8b0*/  F2FP.PACK_AB R10, R95, R100 ;  /* 0x000000645f0a723e */ /* 0x004fe200000000ff */
        /* <DEDUP_REMOVED lines=8> */
[----:B------:R1:W-:Y:S01]  /*b940*/  MUFU.EX2 R93, R0 ;  /* 0x00000000005d7308 */ /* 0x0003e20000000800 */
[----:B------:R-:W-:Y:S01]  /*b950*/  IMAD.MOV.U32 R181, RZ, RZ, R179 ;  /* 0x000000ffffb57224 */ /* 0x000fe200078e00b3 */
[----:B------:R-:W-:Y:S01]  /*b960*/  HMMA.16816.F32 R28, R8, R18, R28 ;  /* 0x00000012081c723c */ /* 0x000fe2000000181c */
[----:B------:R-:W-:Y:S01]  /*b970*/  IMAD.MOV.U32 R179, RZ, RZ, R182 ;  /* 0x000000ffffb37224 */ /* 0x000fe200078e00b6 */
[----:B------:R-:W2:Y:S01]  /*b980*/  LDSM.16.MT88.4 R16, [R225+0x10000] ;  /* 0x01000000e110783b */ /* 0x000ea20000004200 */
[----:B------:R-:W-:Y:S02]  /*b990*/  IMAD.MOV.U32 R182, RZ, RZ, R176 ;  /* 0x000000ffffb67224 */ /* 0x000fe400078e00b0 */
[----:B------:R-:W-:-:S02]  /*b9a0*/  IMAD.MOV.U32 R176, RZ, RZ, R171 ;  /* 0x000000ffffb07224 */ /* 0x000fc400078e00ab */
[----:B------:R-:W-:Y:S01]  /*b9b0*/  IMAD.MOV.U32 R171, RZ, RZ, R170 ;  /* 0x000000ffffab7224 */ /* 0x000fe200078e00aa */
[C---:B------:R-:W-:Y:S01]  /*b9c0*/  HMMA.16816.F32 R76, R8.reuse, R20, R24 ;  /* 0x00000014084c723c */ /* 0x040fe20000001818 */
[----:B------:R-:W-:Y:S01]  /*b9d0*/  IMAD.MOV.U32 R170, RZ, RZ, R169 ;  /* 0x000000ffffaa7224 */ /* 0x000fe200078e00a9 */
[----:B------:R-:W4:Y:S01]  /*b9e0*/  LDSM.16.MT88.4 R24, [R135+0x10800] ;  /* 0x010800008718783b */ /* 0x000f220000004200 */
[----:B------:R-:W-:Y:S02]  /*b9f0*/  IMAD.MOV.U32 R169, RZ, RZ, R165 ;  /* 0x000000ffffa97224 */ /* 0x000fe400078e00a5 */
[----:B------:R-:W-:Y:S02]  /*ba00*/  IMAD.MOV.U32 R165, RZ, RZ, R80 ;  /* 0x000000ffffa57224 */ /* 0x000fe400078e0050 */
[----:B-1----:R-:W-:Y:S01]  /*ba10*/  FFMA.FTZ R0, R94, c[0x0][0x23c], -R2 ;  /* 0x00008f005e007a23 */ /* 0x002fe20000010802 */
[----:B------:R-:W-:Y:S01]  /*ba20*/  HMMA.16816.F32 R72, R8, R22, R40 ;  /* 0x000000160848723c */ /* 0x000fe20000001828 */
[----:B------:R-:W-:Y:S01]  /*ba30*/  IMAD.MOV.U32 R80, RZ, RZ, R81 ;  /* 0x000000ffff507224 */ /* 0x000fe200078e0051 */
[----:B------:R-:W1:Y:S01]  /*ba40*/  LDSM.16.MT88.4 R20, [R226+0x10800] ;  /* 0x01080000e214783b */ /* 0x000e620000004200 */
[----:B------:R5:W1:Y:S01]  /*ba50*/  MUFU.EX2 R94, R0 ;  /* 0x00000000005e7308 */ /* 0x000a620000000800 */
[----:B------:R-:W-:-:S02]  /*ba60*/  IMAD.MOV.U32 R81, RZ, RZ, R82 ;  /* 0x000000ffff517224 */ /* 0x000fc400078e0052 */
[----:B------:R-:W-:Y:S02]  /*ba70*/  IMAD.MOV.U32 R82, RZ, RZ, R90 ;  /* 0x000000ffff527224 */ /* 0x000fe400078e005a */
[----:B------:R-:W-:Y:S01]  /*ba80*/  IMAD.MOV.U32 R183, RZ, RZ, R176 ;  /* 0x000000ffffb77224 */ /* 0x000fe200078e00b0 */
[C---:B---3--:R-:W-:Y:S01]  /*ba90*/  HMMA.16816.F32 R44, R8.reuse, R32, R44 ;  /* 0x00000020082c723c */ /* 0x048fe2000000182c */
[----:B------:R-:W-:Y:S01]  /*baa0*/  IMAD.MOV.U32 R176, RZ, RZ, R170 ;  /* 0x000000ffffb07224 */ /* 0x000fe200078e00aa */
[----:B------:R3:W-:Y:S01]  /*bab0*/  MUFU.EX2 R90, R4 ;  /* 0x00000004005a7308 */ /* 0x0007e20000000800 */
[----:B------:R-:W-:Y:S02]  /*bac0*/  IMAD.MOV.U32 R170, RZ, RZ, R169 ;  /* 0x000000ffffaa7224 */ /* 0x000fe400078e00a9 */
[----:B------:R-:W-:Y:S02]  /*bad0*/  IMAD.MOV.U32 R169, RZ, RZ, R88 ;  /* 0x000000ffffa97224 */ /* 0x000fe400078e0058 */
[----:B------:R-:W-:Y:S01]  /*bae0*/  IMAD.MOV.U32 R186, RZ, RZ, R179 ;  /* 0x000000ffffba7224 */ /* 0x000fe200078e00b3 */
[----:B------:R-:W-:Y:S01]  /*baf0*/  HMMA.16816.F32 R64, R8, R34, R48 ;  /* 0x000000220840723c */ /* 0x000fe20000001830 */
[----:B------:R-:W-:-:S02]  /*bb00*/  IMAD.MOV.U32 R185, RZ, RZ, R182 ;  /* 0x000000ffffb97224 */ /* 0x000fc400078e00b6 */
[----:B-----5:R-:W-:Y:S02]  /*bb10*/  FFMA.FTZ R0, R92, c[0x0][0x23c], -R2 ;  /* 0x00008f005c007a23 */ /* 0x020fe40000010802 */
[----:B------:R-:W-:Y:S02]  /*bb20*/  IMAD.MOV.U32 R182, RZ, RZ, R81 ;  /* 0x000000ffffb67224 */ /* 0x000fe400078e0051 */
[----:B------:R5:W-:Y:S01]  /*bb30*/  MUFU.EX2 R92, R0 ;  /* 0x00000000005c7308 */ /* 0x000be20000000800 */
[----:B------:R-:W-:Y:S01]  /*bb40*/  IMAD.MOV.U32 R179, RZ, RZ, R171 ;  /* 0x000000ffffb37224 */ /* 0x000fe200078e00ab */
[----:B--2---:R-:W-:Y:S01]  /*bb50*/  HMMA.16816.F32 R32, R8, R18, R52 ;  /* 0x000000120820723c */ /* 0x004fe20000001834 */
[----:B---3--:R-:W-:Y:S02]  /*bb60*/  FADD.FTZ R4, R211, R12 ;  /* 0x0000000cd3047221 */ /* 0x008fe40000010000 */
[----:B------:R-:W-:Y:S02]  /*bb70*/  FFMA.FTZ R12, R83, c[0x0][0x23c], -R5 ;  /* 0x00008f00530c7a23 */ /* 0x000fe40000010805 */
[----:B------:R-:W-:-:S02]  /*bb80*/  FADD.FTZ R4, R214, R4 ;  /* 0x00000004d6047221 */ /* 0x000fc40000010000 */
[----:B------:R-:W-:Y:S02]  /*bb90*/  IMAD.MOV.U32 R83, RZ, RZ, R89 ;  /* 0x000000ffff537224 */ /* 0x000fe400078e0059 */
[----:B------:R-:W-:Y:S01]  /*bba0*/  FADD.FTZ R4, R201, R4 ;  /* 0x00000004c9047221 */ /* 0x000fe20000010000 */
[----:B------:R2:W-:Y:S01]  /*bbb0*/  MUFU.EX2 R89, R12 ;  /* 0x0000000c00597308 */ /* 0x0005e20000000800 */
[----:B------:R-:W-:Y:S02]  /*bbc0*/  IMAD.MOV.U32 R171, RZ, RZ, R165 ;  /* 0x000000ffffab7224 */ /* 0x000fe400078e00a5 */
[----:B------:R-:W-:Y:S02]  /*bbd0*/  FADD.FTZ R4, R207, R4 ;  /* 0x00000004cf047221 */ /* 0x000fe40000010000 */
[----:B-----5:R-:W-:Y:S02]  /*bbe0*/  FFMA.FTZ R0, R91, c[0x0][0x23c], -R2 ;  /* 0x00008f005b007a23 */ /* 0x020fe40000010802 */
[----:B------:R-:W-:-:S02]  /*bbf0*/  FADD.FTZ R4, R206, R4 ;  /* 0x00000004ce047221 */ /* 0x000fc40000010000 */
[----:B------:R3:W5:Y:S01]  /*bc00*/  MUFU.EX2 R91, R0 ;  /* 0x00000000005b7308 */ /* 0x0007620000000800 */
[----:B------:R-:W-:Y:S02]  /*bc10*/  IMAD.MOV.U32 R165, RZ, RZ, R82 ;  /* 0x000000ffffa57224 */ /* 0x000fe400078e0052 */
[----:B------:R-:W-:Y:S02]  /*bc20*/  FADD.FTZ R4, R210, R4 ;  /* 0x00000004d2047221 */ /* 0x000fe40000010000 */
[----:B--2---:R-:W-:Y:S02]  /*bc30*/  FFMA.FTZ R12, R181, c[0x0][0x23c], -R5 ;  /* 0x00008f00b50c7a23 */ /* 0x004fe40000010805 */
[----:B------:R-:W-:Y:S02]  /*bc40*/  FADD.FTZ R4, R193, R4 ;  /* 0x00000004c1047221 */ /* 0x000fe40000010000 */
[----:B------:R2:W-:Y:S01]  /*bc50*/  MUFU.EX2 R88, R12 ;  /* 0x0000000c00587308 */ /* 0x0005e20000000800 */
[----:B------:R-:W-:-:S02]  /*bc60*/  IMAD.MOV.U32 R181, RZ, RZ, R80 ;  /* 0x000000ffffb57224 */ /* 0x000fc400078e0050 */
[----:B---3--:R-:W-:-:S04]  /*bc70*/  FADD.FTZ R0, R219, R216 ;  /* 0x000000d8db007221 */ /* 0x008fc80000010000 */
[----:B------:R-:W-:-:S04]  /*bc80*/  FADD.FTZ R0, R217, R0 ;  /* 0x00000000d9007221 */ /* 0x000fc80000010000 */
[----:B------:R-:W-:Y:S02]  /*bc90*/  FADD.FTZ R0, R221, R0 ;  /* 0x00000000dd007221 */ /* 0x000fe40000010000 */
[----:B--2---:R-:W-:Y:S02]  /*bca0*/  FFMA.FTZ R12, R83, c[0x0][0x23c], -R5 ;  /* 0x00008f00530c7a23 */ /* 0x004fe40000010805 */
[----:B------:R-:W-:Y:S01]  /*bcb0*/  FADD.FTZ R0, R215, R0 ;  /* 0x00000000d7007221 */ /* 0x000fe20000010000 */
[----:B------:R-:W-:Y:S01]  /*bcc0*/  HMMA.16816.F32 R80, R8, R16, R56 ;  /* 0x000000100850723c */ /* 0x000fe20000001838 */
[----:B------:R-:W2:Y:S01]  /*bcd0*/  MUFU.EX2 R87, R12 ;  /* 0x0000000c00577308 */ /* 0x000ea20000000800 */
[----:B------:R-:W3:Y:S01]  /*bce0*/  LDSM.16.MT88.4 R16, [R224+0x10800] ;  /* 0x01080000e010783b */ /* 0x000ee20000004200 */
[----:B------:R-:W-:-:S04]  /*bcf0*/  FADD.FTZ R0, R220, R0 ;  /* 0x00000000dc007221 */ /* 0x000fc80000010000 */
[----:B------:R-:W-:Y:S01]  /*bd00*/  FADD.FTZ R0, R218, R0 ;  /* 0x00000000da007221 */ /* 0x000fe20000010000 */
[----:B-1----:R-:W-:Y:S02]  /*bd10*/  F2FP.PACK_AB R9, R94, R93 ;  /* 0x0000005d5e09723e */ /* 0x002fe400000000ff */
[----:B-----5:R-:W-:Y:S01]  /*bd20*/  F2FP.PACK_AB R11, R91, R92 ;  /* 0x0000005c5b0b723e */ /* 0x020fe200000000ff */
[----:B------:R-:W-:Y:S01]  /*bd30*/  FADD.FTZ R0, R222, R0 ;  /* 0x00000000de007221 */ /* 0x000fe20000010000 */
[----:B------:R-:W-:-:S03]  /*bd40*/  F2FP.PACK_AB R8, R89, R90 ;  /* 0x0000005a5908723e */ /* 0x000fc600000000ff */
[----:B------:R-:W-:Y:S01]  /*bd50*/  FADD.FTZ R0, R203, R0 ;  /* 0x00000000cb007221 */ /* 0x000fe20000010000 */
[----:B--2---:R-:W-:-:S03]  /*bd60*/  F2FP.PACK_AB R10, R87, R88 ;  /* 0x00000058570a723e */ /* 0x004fc600000000ff */
[----:B------:R-:W-:Y:S02]  /*bd70*/  FADD.FTZ R12, R209, R0 ;  /* 0x00000000d10c7221 */ /* 0x000fe40000010000 */
[----:B------:R-:W-:Y:S02]  /*bd80*/  FADD.FTZ R0, R192, R4 ;  /* 0x00000004c0007221 */ /* 0x000fe40000010000 */
[----:B------:R-:W-:Y:S01]  /*bd90*/  FFMA.FTZ R4, R186, c[0x0][0x23c], -R2 ;  /* 0x00008f00ba047a23 */ /* 0x000fe20000010802 */
[----:B----4-:R-:W-:Y:S01]  /*bda0*/  HMMA.16816.F32 R48, R8, R24, R68 ;  /* 0x000000180830723c */ /* 0x010fe20000001844 */
        /* <DEDUP_REMOVED lines=9> */
[----:B------:R-:W2:Y:S01]  /*be40*/  LDSM.16.MT88.4 R28, [R135+0x11000] ;  /* 0x01100000871c783b */ /* 0x000ea20000004200 */
[----:B------:R4:W-:Y:S01]  /*be50*/  MUFU.EX2 R86, R4 ;  /* 0x0000000400567308 */ /* 0x0009e20000000800 */
[----:B------:R-:W-:Y:S01]  /*be60*/  FADD.FTZ R0, R213, R12 ;  /* 0x0000000cd5007221 */ /* 0x000fe20000010000 */
[----:B------:R-:W-:Y:S01]  /*be70*/  HMMA.16816.F32 R56, R8, R20, R76 ;  /* 0x000000140838723c */ /* 0x000fe2000000184c */
[----:B------:R-:W-:-:S02]  /*be80*/  FFMA.FTZ R12, R184, c[0x0][0x23c], -R2 ;  /* 0x00008f00b80c7a23 */ /* 0x000fc40000010802 */
[----:B------:R-:W-:Y:S02]  /*be90*/  FADD.FTZ R0, R188, R0 ;  /* 0x00000000bc007221 */ /* 0x000fe40000010000 */
[----:B------:R-:W-:Y:S02]  /*bea0*/  IMAD.MOV.U32 R184, RZ, RZ, R85 ;  /* 0x000000ffffb87224 */ /* 0x000fe400078e0055 */
[----:B------:R-:W-:Y:S01]  /*beb0*/  FADD.FTZ R0, R190, R0 ;  /* 0x00000000be007221 */ /* 0x000fe20000010000 */
[----:B------:R5:W1:Y:S01]  /*bec0*/  MUFU.EX2 R85, R12 ;  /* 0x0000000c00557308 */ /* 0x000a620000000800 */
[----:B------:R-:W-:Y:S01]  /*bed0*/  HMMA.16816.F32 R52, R8, R22, R72 ;  /* 0x000000160834723c */ /* 0x000fe20000001848 */
[----:B------:R-:W2:Y:S01]  /*bee0*/  LDSM.16.MT88.4 R20, [R224+0x11000] ;  /* 0x01100000e014783b */ /* 0x000ea20000004200 */
[----:B------:R-:W-:Y:S02]  /*bef0*/  FADD.FTZ R0, R187, R0 ;  /* 0x00000000bb007221 */ /* 0x000fe40000010000 */
[----:B----4-:R-:W-:-:S02]  /*bf00*/  FADD.FTZ R4, R194, R13 ;  /* 0x0000000dc2047221 */ /* 0x010fc40000010000 */
[----:B------:R-:W-:Y:S02]  /*bf10*/  FADD.FTZ R0, R189, R0 ;  /* 0x00000000bd007221 */ /* 0x000fe40000010000 */
        /* <DEDUP_REMOVED lines=8> */
[----:B-----5:R-:W-:-:S02]  /*bfa0*/  FFMA.FTZ R12, R186, c[0x0][0x23c], -R2 ;  /* 0x00008f00ba0c7a23 */ /* 0x020fc40000010802 */
[----:B------:R-:W-:Y:S02]  /*bfb0*/  FADD.FTZ R4, R177, R4 ;  /* 0x00000004b1047221 */ /* 0x000fe40000010000 */
[----:B------:R-:W-:Y:S01]  /*bfc0*/  FADD.FTZ R0, R173, R0 ;  /* 0x00000000ad007221 */ /* 0x000fe20000010000 */
[----:B------:R4:W-:Y:S01]  /*bfd0*/  MUFU.EX2 R84, R12 ;  /* 0x0000000c00547308 */ /* 0x0009e20000000800 */
[----:B------:R-:W-:Y:S01]  /*bfe0*/  FADD.FTZ R4, R168, R4 ;  /* 0x00000004a8047221 */ /* 0x000fe20000010000 */
[----:B-1----:R-:W-:Y:S01]  /*bff0*/  HMMA.16816.F32 R80, R8, R24, R80 ;  /* 0x000000180850723c */ /* 0x002fe20000001850 */
[----:B------:R-:W-:Y:S02]  /*c000*/  FADD.FTZ R0, R172, R0 ;  /* 0x00000000ac007221 */ /* 0x000fe40000010000 */
[----:B------:R-:W-:Y:S02]  /*c010*/  FADD.FTZ R4, R167, R4 ;  /* 0x00000004a7047221 */ /* 0x000fe40000010000 */
[----:B------:R-:W-:-:S02]  /*c020*/  FADD.FTZ R0, R163, R0 ;  /* 0x00000000a3007221 */ /* 0x000fc40000010000 */
[----:B------:R-:W-:Y:S01]  /*c030*/  FADD.FTZ R4, R166, R4 ;  /* 0x00000004a6047221 */ /* 0x000fe20000010000 */
[----:B------:R-:W-:Y:S01]  /*c040*/  HMMA.16816.F32 R68, R8, R26, R32 ;  /* 0x0000001a0844723c */ /* 0x000fe20000001820 */
[----:B------:R-:W-:Y:S01]  /*c050*/  FADD.FTZ R0, R164, R0 ;  /* 0x00000000a4007221 */ /* 0x000fe20000010000 */
[----:B------:R-:W1:Y:S01]  /*c060*/  LDSM.16.MT88.4 R24, [R225+0x11000] ;  /* 0x01100000e118783b */ /* 0x000e620000004200 */
[----:B------:R-:W-:Y:S02]  /*c070*/  FADD.FTZ R4, R39, R4 ;  /* 0x0000000427047221 */ /* 0x000fe40000010000 */
[----:B------:R-:W-:Y:S02]  /*c080*/  FADD.FTZ R0, R162, R0 ;  /* 0x00000000a2007221 */ /* 0x000fe40000010000 */
[----:B----4-:R-:W-:Y:S01]  /*c090*/  FFMA.FTZ R12, R185, c[0x0][0x23c], -R2 ;  /* 0x00008f00b90c7a23 */ /* 0x010fe20000010802 */
[----:B------:R-:W-:Y:S01]  /*c0a0*/  F2FP.PACK_AB R9, R85, R86 ;  /* 0x000000565509723e */ /* 0x000fe200000000ff */
[----:B------:R-:W-:-:S02]  /*c0b0*/  FADD.FTZ R4, R158, R4 ;  /* 0x000000049e047221 */ /* 0x000fc40000010000 */
[----:B------:R-:W4:Y:S01]  /*c0c0*/  MUFU.EX2 R76, R12 ;  /* 0x0000000c004c7308 */ /* 0x000f220000000800 */
[----:B------:R-:W-:Y:S02]  /*c0d0*/  FADD.FTZ R0, R160, R0 ;  /* 0x00000000a0007221 */ /* 0x000fe40000010000 */
[----:B------:R-:W-:Y:S02]  /*c0e0*/  FADD.FTZ R4, R38, R4 ;  /* 0x0000000426047221 */ /* 0x000fe40000010000 */
[----:B------:R-:W-:Y:S02]  /*c0f0*/  FADD.FTZ R0, R155, R0 ;  /* 0x000000009b007221 */ /* 0x000fe40000010000 */
[----:B------:R-:W-:Y:S02]  /*c100*/  FADD.FTZ R4, R157, R4 ;  /* 0x000000049d047221 */ /* 0x000fe40000010000 */
[----:B------:R-:W-:Y:S02]  /*c110*/  FADD.FTZ R0, R154, R0 ;  /* 0x000000009a007221 */ /* 0x000fe40000010000 */
[----:B------:R-:W-:-:S02]  /*c120*/  FADD.FTZ R4, R37, R4 ;  /* 0x0000000425047221 */ /* 0x000fc40000010000 */
[----:B------:R-:W-:Y:S02]  /*c130*/  FADD.FTZ R0, R153, R0 ;  /* 0x0000000099007221 */ /* 0x000fe40000010000 */
[----:B------:R-:W-:Y:S01]  /*c140*/  FADD.FTZ R4, R152, R4 ;  /* 0x0000000498047221 */ /* 0x000fe20000010000 */
[----:B----4-:R-:W-:Y:S01]  /*c150*/  F2FP.PACK_AB R11, R76, R84 ;  /* 0x000000544c0b723e */ /* 0x010fe200000000ff */
[----:B------:R-:W-:Y:S02]  /*c160*/  FFMA.FTZ R12, R184, c[0x0][0x23c], -R5 ;  /* 0x00008f00b80c7a23 */ /* 0x000fe40000010805 */
[----:B------:R-:W-:Y:S02]  /*c170*/  FADD.FTZ R4, R150, R4 ;  /* 0x0000000496047221 */ /* 0x000fe40000010000 */
[----:B------:R4:W-:Y:S01]  /*c180*/  MUFU.EX2 R72, R12 ;  /* 0x0000000c00487308 */ /* 0x0009e20000000800 */
[----:B------:R-:W-:Y:S02]  /*c190*/  FADD.FTZ R0, R156, R0 ;  /* 0x000000009c007221 */ /* 0x000fe40000010000 */
[----:B------:R-:W-:-:S02]  /*c1a0*/  FADD.FTZ R4, R149, R4 ;  /* 0x0000000495047221 */ /* 0x000fc40000010000 */
[----:B------:R-:W-:Y:S02]  /*c1b0*/  FADD.FTZ R0, R147, R0 ;  /* 0x0000000093007221 */ /* 0x000fe40000010000 */
[----:B------:R-:W-:Y:S02]  /*c1c0*/  FADD.FTZ R4, R151, R4 ;  /* 0x0000000497047221 */ /* 0x000fe40000010000 */
[----:B------:R-:W-:Y:S02]  /*c1d0*/  FADD.FTZ R0, R148, R0 ;  /* 0x0000000094007221 */ /* 0x000fe40000010000 */
[----:B------:R-:W-:Y:S01]  /*c1e0*/  FADD.FTZ R4, R144, R4 ;  /* 0x0000000490047221 */ /* 0x000fe20000010000 */
[----:B------:R-:W-:Y:S01]  /*c1f0*/  LDSM.16.MT88.4 R148, [R226+0x11800] ;  /* 0x01180000e294783b */ /* 0x000fe20000004200 */
[----:B------:R-:W-:Y:S02]  /*c200*/  FADD.FTZ R0, R146, R0 ;  /* 0x0000000092007221 */ /* 0x000fe40000010000 */
[----:B------:R-:W-:-:S02]  /*c210*/  FADD.FTZ R4, R143, R4 ;  /* 0x000000048f047221 */ /* 0x000fc40000010000 */
[----:B----4-:R-:W-:Y:S02]  /*c220*/  FFMA.FTZ R12, R183, c[0x0][0x23c], -R5 ;  /* 0x00008f00b70c7a23 */ /* 0x010fe40000010805 */
[----:B------:R-:W-:Y:S02]  /*c230*/  FADD.FTZ R4, R142, R4 ;  /* 0x000000048e047221 */ /* 0x000fe40000010000 */
[----:B------:R4:W5:Y:S01]  /*c240*/  MUFU.EX2 R39, R12 ;  /* 0x0000000c00277308 */ /* 0x0009620000000800 */
[----:B------:R-:W-:Y:S02]  /*c250*/  FADD.FTZ R0, R145, R0 ;  /* 0x0000000091007221 */ /* 0x000fe40000010000 */
[----:B------:R-:W-:Y:S02]  /*c260*/  FADD.FTZ R4, R141, R4 ;  /* 0x000000048d047221 */ /* 0x000fe40000010000 */
[----:B------:R-:W-:-:S04]  /*c270*/  FADD.FTZ R0, R137, R0 ;  /* 0x0000000089007221 */ /* 0x000fc80000010000 */
[----:B------:R-:W-:Y:S02]  /*c280*/  FADD.FTZ R0, R140, R0 ;  /* 0x000000008c007221 */ /* 0x000fe40000010000 */
[----:B------:R-:W1:Y:S02]  /*c290*/  LDSM.16.MT88.4 R140, [R135+0x11800] ;  /* 0x01180000878c783b */ /* 0x000e640000004200 */
[----:B------:R-:W-:Y:S02]  /*c2a0*/  FADD.FTZ R0, R139, R0 ;  /* 0x000000008b007221 */ /* 0x000fe40000010000 */
[----:B----4-:R-:W-:Y:S01]  /*c2b0*/  FFMA.FTZ R12, R181, c[0x0][0x23c], -R5 ;  /* 0x00008f00b50c7a23 */ /* 0x010fe20000010805 */
[----:B-----5:R-:W-:Y:S01]  /*c2c0*/  F2FP.PACK_AB R8, R39, R72 ;  /* 0x000000482708723e */ /* 0x020fe200000000ff */
[----:B------:R-:W-:Y:S02]  /*c2d0*/  FADD.FTZ R0, R138, R0 ;  /* 0x000000008a007221 */ /* 0x000fe40000010000 */
[----:B------:R4:W-:Y:S02]  /*c2e0*/  MUFU.EX2 R38, R12 ;  /* 0x0000000c00267308 */ /* 0x0009e40000000800 */
[----:B------:R-:W-:-:S04]  /*c2f0*/  FADD.FTZ R0, R127, R0 ;  /* 0x000000007f007221 */ /* 0x000fc80000010000 */
[----:B------:R-:W-:-:S04]  /*c300*/  FADD.FTZ R0, R130, R0 ;  /* 0x0000000082007221 */ /* 0x000fc80000010000 */
[----:B------:R-:W-:-:S04]  /*c310*/  FADD.FTZ R0, R129, R0 ;  /* 0x0000000081007221 */ /* 0x000fc80000010000 */
[----:B------:R-:W-:Y:S02]  /*c320*/  FADD.FTZ R0, R128, R0 ;  /* 0x0000000080007221 */ /* 0x000fe40000010000 */
[----:B----4-:R-:W-:Y:S02]  /*c330*/  FFMA.FTZ R12, R179, c[0x0][0x23c], -R5 ;  /* 0x00008f00b30c7a23 */ /* 0x010fe40000010805 */
[----:B------:R-:W-:Y:S02]  /*c340*/  FADD.FTZ R0, R119, R0 ;  /* 0x0000000077007221 */ /* 0x000fe40000010000 */
[----:B------:R4:W5:Y:S02]  /*c350*/  MUFU.EX2 R37, R12 ;  /* 0x0000000c00257308 */ /* 0x0009640000000800 */
[----:B------:R-:W-:-:S04]  /*c360*/  FADD.FTZ R0, R121, R0 ;  /* 0x0000000079007221 */ /* 0x000fc80000010000 */
[----:B------:R-:W-:-:S04]  /*c370*/  FADD.FTZ R0, R122, R0 ;  /* 0x000000007a007221 */ /* 0x000fc80000010000 */
[----:B------:R-:W-:-:S04]  /*c380*/  FADD.FTZ R0, R120, R0 ;  /* 0x0000000078007221 */ /* 0x000fc80000010000 */
[----:B------:R-:W-:Y:S02]  /*c390*/  FADD.FTZ R0, R111, R0 ;  /* 0x000000006f007221 */ /* 0x000fe40000010000 */
[----:B----4-:R-:W-:Y:S01]  /*c3a0*/  FFMA.FTZ R12, R182, c[0x0][0x23c], -R2 ;  /* 0x00008f00b60c7a23 */ /* 0x010fe20000010802 */
[----:B-----5:R-:W-:Y:S01]  /*c3b0*/  F2FP.PACK_AB R10, R37, R38 ;  /* 0x00000026250a723e */ /* 0x020fe200000000ff */
[----:B------:R-:W-:Y:S02]  /*c3c0*/  FADD.FTZ R0, R114, R0 ;  /* 0x0000000072007221 */ /* 0x000fe40000010000 */
[----:B------:R4:W5:Y:S02]  /*c3d0*/  MUFU.EX2 R32, R12 ;  /* 0x0000000c00207308 */ /* 0x0009640000000800 */
[----:B------:R-:W-:Y:S02]  /*c3e0*/  FADD.FTZ R0, R113, R0 ;  /* 0x0000000071007221 */ /* 0x000fe40000010000 */
[----:B--2---:R-:W-:Y:S02]  /*c3f0*/  HMMA.16816.F32 R48, R8, R28, R48 ;  /* 0x0000001c0830723c */ /* 0x004fe40000001830 */
[----:B------:R-:W-:-:S04]  /*c400*/  FADD.FTZ R0, R112, R0 ;  /* 0x0000000070007221 */ /* 0x000fc80000010000 */
[----:B------:R-:W-:Y:S02]  /*c410*/  FADD.FTZ R0, R105, R0 ;  /* 0x0000000069007221 */ /* 0x000fe40000010000 */
[C---:B------:R-:W-:Y:S02]  /*c420*/  HMMA.16816.F32 R44, R8.reuse, R20, R44 ;  /* 0x00000014082c723c */ /* 0x040fe4000000182c */
[----:B------:R-:W-:Y:S02]  /*c430*/  FADD.FTZ R0, R106, R0 ;  /* 0x000000006a007221 */ /* 0x000fe40000010000 */
[----:B----4-:R-:W-:Y:S02]  /*c440*/  FFMA.FTZ R12, R176, c[0x0][0x23c], -R2 ;  /* 0x00008f00b00c7a23 */ /* 0x010fe40000010802 */
[----:B------:R-:W-:Y:S02]  /*c450*/  FADD.FTZ R0, R104, R0 ;  /* 0x0000000068007221 */ /* 0x000fe40000010000 */
[----:B------:R2:W4:Y:S01]  /*c460*/  MUFU.EX2 R28, R12 ;  /* 0x0000000c001c7308 */ /* 0x0005220000000800 */
[----:B------:R-:W-:Y:S01]  /*c470*/  HMMA.16816.F32 R40, R8, R30, R40 ;  /* 0x0000001e0828723c */ /* 0x000fe20000001828 */
[----:B------:R-:W-:-:S04]  /*c480*/  FADD.FTZ R0, R103, R0 ;  /* 0x0000000067007221 */ /* 0x000fc80000010000 */
[----:B------:R-:W-:-:S03]  /*c490*/  FADD.FTZ R0, R93, R0 ;  /* 0x000000005d007221 */ /* 0x000fc60000010000 */
[----:B---3--:R-:W-:Y:S01]  /*c4a0*/  HMMA.16816.F32 R56, R8, R16, R56 ;  /* 0x000000100838723c */ /* 0x008fe20000001838 */
[----:B------:R-:W-:-:S04]  /*c4b0*/  FADD.FTZ R0, R94, R0 ;  /* 0x000000005e007221 */ /* 0x000fc80000010000 */
[----:B------:R-:W-:Y:S02]  /*c4c0*/  FADD.FTZ R0, R92, R0 ;  /* 0x000000005c007221 */ /* 0x000fe40000010000 */
[----:B--2---:R-:W-:Y:S01]  /*c4d0*/  FFMA.FTZ R12, R171, c[0x0][0x23c], -R2 ;  /* 0x00008f00ab0c7a23 */ /* 0x004fe20000010802 */
[----:B------:R-:W-:Y:S01]  /*c4e0*/  HMMA.16816.F32 R52, R8, R18, R52 ;  /* 0x000000120834723c */ /* 0x000fe20000001834 */
[----:B------:R-:W-:Y:S02]  /*c4f0*/  FADD.FTZ R0, R91, R0 ;  /* 0x000000005b007221 */ /* 0x000fe40000010000 */
[----:B------:R2:W3:Y:S02]  /*c500*/  MUFU.EX2 R15, R12 ;  /* 0x0000000c000f7308 */ /* 0x0004e40000000800 */
[----:B------:R-:W-:-:S03]  /*c510*/  FADD.FTZ R0, R86, R0 ;  /* 0x0000000056007221 */ /* 0x000fc60000010000 */
[----:B------:R-:W-:Y:S01]  /*c520*/  HMMA.16816.F32 R20, R8, R22, R64 ;  /* 0x000000160814723c */ /* 0x000fe20000001840 */
[----:B------:R-:W-:-:S04]  /*c530*/  FADD.FTZ R0, R85, R0 ;  /* 0x0000000055007221 */ /* 0x000fc80000010000 */
[----:B------:R-:W-:-:S04]  /*c540*/  FADD.FTZ R0, R84, R0 ;  /* 0x0000000054007221 */ /* 0x000fc80000010000 */
[----:B------:R-:W-:Y:S02]  /*c550*/  FADD.FTZ R0, R76, R0 ;  /* 0x000000004c007221 */ /* 0x000fe40000010000 */
[----:B--2---:R-:W-:Y:S02]  /*c560*/  FFMA.FTZ R12, R170, c[0x0][0x23c], -R2 ;  /* 0x00008f00aa0c7a23 */ /* 0x004fe40000010802 */
[----:B------:R-:W-:Y:S02]  /*c570*/  FADD.FTZ R2, R136, R4 ;  /* 0x0000000488027221 */ /* 0x000fe40000010000 */
[----:B------:R-:W-:Y:S01]  /*c580*/  FFMA.FTZ R4, R169, c[0x0][0x23c], -R5 ;  /* 0x00008f00a9047a23 */ /* 0x000fe20000010805 */
[----:B------:R-:W2:Y:S01]  /*c590*/  MUFU.EX2 R14, R12 ;  /* 0x0000000c000e7308 */ /* 0x000ea20000000800 */
[----:B------:R-:W-:Y:S02]  /*c5a0*/  FADD.FTZ R2, R133, R2 ;  /* 0x0000000285027221 */ /* 0x000fe40000010000 */
[----:B-----5:R-:W-:-:S02]  /*c5b0*/  FADD.FTZ R0, R32, R0 ;  /* 0x0000000020007221 */ /* 0x020fc40000010000 */
[----:B------:R-:W-:Y:S02]  /*c5c0*/  FADD.FTZ R2, R132, R2 ;  /* 0x0000000284027221 */ /* 0x000fe40000010000 */
[----:B----4-:R-:W-:Y:S01]  /*c5d0*/  FADD.FTZ R0, R28, R0 ;  /* 0x000000001c007221 */ /* 0x010fe20000010000 */
[----:B------:R4:W-:Y:S01]  /*c5e0*/  MUFU.EX2 R13, R4 ;  /* 0x00000004000d7308 */ /* 0x0009e20000000800 */
[----:B------:R-:W-:Y:S02]  /*c5f0*/  FADD.FTZ R2, R131, R2 ;  /* 0x0000000283027221 */ /* 0x000fe40000010000 */
[----:B---3--:R-:W-:Y:S02]  /*c600*/  FADD.FTZ R0, R15, R0 ;  /* 0x000000000f007221 */ /* 0x008fe40000010000 */
[----:B------:R-:W-:Y:S01]  /*c610*/  FADD.FTZ R2, R126, R2 ;  /* 0x000000027e027221 */ /* 0x000fe20000010000 */
[----:B--2---:R-:W-:-:S03]  /*c620*/  F2FP.PACK_AB R167, R14, R15 ;  /* 0x0000000f0ea7723e */ /* 0x004fc600000000ff */
[----:B------:R-:W-:-:S04]  /*c630*/  FADD.FTZ R2, R125, R2 ;  /* 0x000000027d027221 */ /* 0x000fc80000010000 */
[----:B------:R-:W-:Y:S02]  /*c640*/  FADD.FTZ R2, R124, R2 ;  /* 0x000000027c027221 */ /* 0x000fe40000010000 */
[----:B----4-:R-:W-:Y:S01]  /*c650*/  FFMA.FTZ R4, R165, c[0x0][0x23c], -R5 ;  /* 0x00008f00a5047a23 */ /* 0x010fe20000010805 */
[----:B------:R-:W-:Y:S01]  /*c660*/  F2FP.PACK_AB R165, R28, R32 ;  /* 0x000000201ca5723e */ /* 0x000fe200000000ff */
[----:B------:R-:W-:Y:S02]  /*c670*/  FADD.FTZ R2, R123, R2 ;  /* 0x000000027b027221 */ /* 0x000fe40000010000 */
[----:B------:R2:W3:Y:S02]  /*c680*/  MUFU.EX2 R12, R4 ;  /* 0x00000004000c7308 */ /* 0x0004e40000000800 */
[----:B------:R-:W-:-:S04]  /*c690*/  FADD.FTZ R2, R117, R2 ;  /* 0x0000000275027221 */ /* 0x000fc80000010000 */
[----:B------:R-:W-:-:S04]  /*c6a0*/  FADD.FTZ R2, R118, R2 ;  /* 0x0000000276027221 */ /* 0x000fc80000010000 */
[----:B------:R-:W-:-:S04]  /*c6b0*/  FADD.FTZ R2, R116, R2 ;  /* 0x0000000274027221 */ /* 0x000fc80000010000 */
[----:B------:R-:W-:Y:S02]  /*c6c0*/  FADD.FTZ R2, R115, R2 ;  /* 0x0000000273027221 */ /* 0x000fe40000010000 */
[--C-:B--2---:R-:W-:Y:S01]  /*c6d0*/  FFMA.FTZ R4, R161, c[0x0][0x23c], -R5.reuse ;  /* 0x00008f00a1047a23 */ /* 0x104fe20000010805 */
[----:B---3--:R-:W-:Y:S01]  /*c6e0*/  F2FP.PACK_AB R164, R12, R13 ;  /* 0x0000000d0ca4723e */ /* 0x008fe200000000ff */
[----:B------:R-:W-:Y:S01]  /*c6f0*/  FADD.FTZ R2, R110, R2 ;  /* 0x000000026e027221 */ /* 0x000fe20000010000 */
[C---:B-1----:R-:W-:Y:S01]  /*c700*/  HMMA.16816.F32 R160, R8.reuse, R24, R80 ;  /* 0x0000001808a0723c */ /* 0x042fe20000001850 */
[----:B------:R-:W-:Y:S02]  /*c710*/  FFMA.FTZ R5, R159, c[0x0][0x23c], -R5 ;  /* 0x00008f009f057a23 */ /* 0x000fe40000010805 */
[----:B------:R-:W-:Y:S01]  /*c720*/  FADD.FTZ R2, R109, R2 ;  /* 0x000000026d027221 */ /* 0x000fe20000010000 */
[----:B------:R-:W-:Y:S01]  /*c730*/  MUFU.EX2 R4, R4 ;  /* 0x0000000400047308 */ /* 0x000fe20000000800 */
[----:B------:R-:W1:Y:S02]  /*c740*/  LDSM.16.MT88.4 R156, [R224+0x11800] ;  /* 0x01180000e09c783b */ /* 0x000e640000004200 */
[----:B------:R-:W-:Y:S01]  /*c750*/  FADD.FTZ R2, R108, R2 ;  /* 0x000000026c027221 */ /* 0x000fe20000010000 */
[----:B------:R-:W-:Y:S01]  /*c760*/  HMMA.16816.F32 R24, R8, R26, R68 ;  /* 0x0000001a0818723c */ /* 0x000fe20000001844 */
[----:B------:R-:W2:Y:S02]  /*c770*/  LDSM.16.MT88.4 R8, [R225+0x11800] ;  /* 0x01180000e108783b */ /* 0x000ea40000004200 */
[----:B------:R-:W-:Y:S01]  /*c780*/  FADD.FTZ R2, R107, R2 ;  /* 0x000000026b027221 */ /* 0x000fe20000010000 */
[----:B------:R-:W3:Y:S03]  /*c790*/  MUFU.EX2 R5, R5 ;  /* 0x0000000500057308 */ /* 0x000ee60000000800 */
[----:B------:R-:W-:-:S04]  /*c7a0*/  FADD.FTZ R2, R102, R2 ;  /* 0x0000000266027221 */ /* 0x000fc80000010000 */
[----:B------:R-:W-:-:S04]  /*c7b0*/  FADD.FTZ R2, R101, R2 ;  /* 0x0000000265027221 */ /* 0x000fc80000010000 */
[----:B------:R-:W-:-:S04]  /*c7c0*/  FADD.FTZ R2, R100, R2 ;  /* 0x0000000264027221 */ /* 0x000fc80000010000 */
[----:B------:R-:W-:Y:S01]  /*c7d0*/  FADD.FTZ R2, R95, R2 ;  /* 0x000000025f027221 */ /* 0x000fe20000010000 */
[----:B---3--:R-:W-:-:S03]  /*c7e0*/  F2FP.PACK_AB R166, R5, R4 ;  /* 0x0000000405a6723e */ /* 0x008fc600000000ff */
[----:B------:R-:W-:-:S04]  /*c7f0*/  FADD.FTZ R2, R90, R2 ;  /* 0x000000025a027221 */ /* 0x000fc80000010000 */
[----:B------:R-:W-:Y:S01]  /*c800*/  FADD.FTZ R2, R89, R2 ;  /* 0x0000000259027221 */ /* 0x000fe20000010000 */
[----:B------:R-:W-:Y:S03]  /*c810*/  HMMA.16816.F32 R136, R164, R140, R48 ;  /* 0x0000008ca488723c */ /* 0x000fe60000001830 */
[----:B------:R-:W-:-:S04]  /*c820*/  FADD.FTZ R2, R88, R2 ;  /* 0x0000000258027221 */ /* 0x000fc80000010000 */
[----:B------:R-:W-:Y:S01]  /*c830*/  FADD.FTZ R2, R87, R2 ;  /* 0x0000000257027221 */ /* 0x000fe20000010000 */
[----:B------:R-:W-:Y:S03]  /*c840*/  HMMA.16816.F32 R144, R164, R148, R56 ;  /* 0x00000094a490723c */ /* 0x000fe60000001838 */
[----:B------:R-:W-:-:S04]  /*c850*/  FADD.FTZ R2, R72, R2 ;  /* 0x0000000248027221 */ /* 0x000fc80000010000 */
[----:B------:R-:W-:Y:S01]  /*c860*/  FADD.FTZ R2, R39, R2 ;  /* 0x0000000227027221 */ /* 0x000fe20000010000 */
[----:B-1----:R-:W-:Y:S03]  /*c870*/  HMMA.16816.F32 R152, R164, R156, R44 ;  /* 0x0000009ca498723c */ /* 0x002fe6000000182c */
[----:B------:R-:W-:-:S04]  /*c880*/  FADD.FTZ R2, R38, R2 ;  /* 0x0000000226027221 */ /* 0x000fc80000010000 */
[----:B------:R-:W-:Y:S01]  /*c890*/  FADD.FTZ R2, R37, R2 ;  /* 0x0000000225027221 */ /* 0x000fe20000010000 */
[----:B------:R-:W-:Y:S03]  /*c8a0*/  HMMA.16816.F32 R140, R164, R142, R40 ;  /* 0x0000008ea48c723c */ /* 0x000fe60000001828 */
[----:B------:R-:W-:-:S04]  /*c8b0*/  FADD.FTZ R2, R13, R2 ;  /* 0x000000020d027221 */ /* 0x000fc80000010000 */
[----:B------:R-:W-:Y:S01]  /*c8c0*/  FADD.FTZ R2, R12, R2 ;  /* 0x000000020c027221 */ /* 0x000fe20000010000 */
[C---:B------:R-:W-:Y:S03]  /*c8d0*/  HMMA.16816.F32 R148, R164.reuse, R150, R52 ;  /* 0x00000096a494723c */ /* 0x040fe60000001834 */
[----:B------:R-:W-:Y:S02]  /*c8e0*/  FADD.FTZ R2, R4, R2 ;  /* 0x0000000204027221 */ /* 0x000fe40000010000 */
[----:B------:R-:W-:Y:S02]  /*c8f0*/  FADD.FTZ R4, R14, R0 ;  /* 0x000000000e047221 */ /* 0x000fe40000010000 */
[----:B------:R-:W-:Y:S01]  /*c900*/  FADD.FTZ R0, R5, R2 ;  /* 0x0000000205007221 */ /* 0x000fe20000010000 */
[C---:B------:R-:W-:Y:S02]  /*c910*/  HMMA.16816.F32 R156, R164.reuse, R158, R20 ;  /* 0x0000009ea49c723c */ /* 0x040fe40000001814 */
[----:B------:R1:W-:Y:S04]  /*c920*/  STL [R1+0x8], R4 ;  /* 0x0000080401007387 */ /* 0x0003e80000100800 */
[----:B------:R1:W-:Y:S02]  /*c930*/  STL [R1+0x4], R0 ;  /* 0x0000040001007387 */ /* 0x0003e40000100800 */
[C---:B--2---:R-:W-:Y:S08]  /*c940*/  HMMA.16816.F32 R160, R164.reuse, R8, R160 ;  /* 0x00000008a4a0723c */ /* 0x044ff000000018a0 */
        /* <DEDUP_REMOVED lines=8> */
[----:B-1----:R-:W1:Y:S01]  /*c9d0*/  I2F.RP R0, UR8 ;  /* 0x0000000800007d06 */ /* 0x002e620008209400 */
        /* <DEDUP_REMOVED lines=17> */
[----:B--2---:R-:W-:-:S05]  /*caf0*/  UIMAD.WIDE.U32 UR26, UR27, UR6, URZ ;  /* 0x000000061b1a72a5 */ /* 0x004fca000f8e003f */
        /* <DEDUP_REMOVED lines=9> */
[----:B------:R-:W-:Y:S02]  /*cb90*/  ULOP3.LUT UR12, UR12, UR5, URZ, 0x3c, !UPT ;  /* 0x000000050c0c7292 */ /* 0x000fe4000f8e3c3f */
[----:B------:R-:W-:-:S03]  /*cba0*/  ULOP3.LUT UR4, UR4, UR5, URZ, 0x3c, !UPT ;  /* 0x0000000504047292 */ /* 0x000fc6000f8e3c3f */
[----:B------:R-:W-:Y:S02]  /*cbb0*/  @!UP2 UIADD3 UR9, UR9, -UR8, URZ ;  /* 0x800000080909a290 */ /* 0x000fe4000fffe03f */
[----:B------:R-:W-:Y:S02]  /*cbc0*/  @!UP1 UIADD3 UR6, UR6, -UR8, URZ ;  /* 0x8000000806069290 */ /* 0x000fe4000fffe03f */
[----:B------:R-:W-:Y:S02]  /*cbd0*/  UISETP.GE.U32.AND UP4, UPT, UR9, UR8, UPT ;  /* 0x000000080900728c */ /* 0x000fe4000bf86070 */
[----:B------:R-:W-:Y:S02]  /*cbe0*/  UISETP.GE.U32.AND UP3, UPT, UR6, UR8, UPT ;  /* 0x000000080600728c */ /* 0x000fe4000bf66070 */
[----:B------:R-:W-:Y:S02]  /*cbf0*/  @!UP1 UIADD3 UR13, UR13, 0x1, URZ ;  /* 0x000000010d0d9890 */ /* 0x000fe4000fffe03f */
[----:B------:R-:W-:-:S02]  /*cc00*/  UISETP.GE.AND UP1, UPT, UR12, URZ, UPT ;  /* 0x0000003f0c00728c */ /* 0x000fc4000bf26270 */
[----:B------:R-:W-:Y:S02]  /*cc10*/  UISETP.GE.AND UP0, UPT, UR4, URZ, UPT ;  /* 0x0000003f0400728c */ /* 0x000fe4000bf06270 */
[----:B------:R-:W-:Y:S02]  /*cc20*/  @!UP2 UIADD3 UR25, UR25, 0x1, URZ ;  /* 0x000000011919a890 */ /* 0x000fe4000fffe03f */
[----:B------:R-:W-:Y:S02]  /*cc30*/  UISETP.NE.AND UP2, UPT, URZ, UR5, UPT ;  /* 0x000000053f00728c */ /* 0x000fe4000bf45270 */
[----:B------:R-:W-:Y:S02]  /*cc40*/  @UP4 UIADD3 UR25, UR25, 0x1, URZ ;  /* 0x0000000119194890 */ /* 0x000fe4000fffe03f */
[----:B------:R-:W-:Y:S02]  /*cc50*/  @UP3 UIADD3 UR13, UR13, 0x1, URZ ;  /* 0x000000010d0d3890 */ /* 0x000fe4000fffe03f */
[----:B------:R-:W-:-:S02]  /*cc60*/  ULOP3.LUT UR4, URZ, UR5, URZ, 0x33, !UPT ;  /* 0x000000053f047292 */ /* 0x000fc4000f8e333f */
[----:B------:R-:W-:Y:S02]  /*cc70*/  @!UP1 UIADD3 UR25, -UR25, URZ, URZ ;  /* 0x0000003f19199290 */ /* 0x000fe4000fffe13f */
[----:B------:R-:W-:Y:S02]  /*cc80*/  @!UP0 UIADD3 UR13, -UR13, URZ, URZ ;  /* 0x0000003f0d0d8290 */ /* 0x000fe4000fffe13f */
        /* <DEDUP_REMOVED lines=29> */
.L_x_1631:
[----:B------:R-:W-:-:S04]  /*ce60*/  ULEA UR4, -UR10, URZ, 0x8 ;  /* 0x0000003f0a047291 */ /* 0x000fc8000f8e413f */
[----:B------:R-:W-:Y:S02]  /*ce70*/  USHF.R.S32.HI UR5, URZ, 0x1f, UR4 ;  /* 0x0000001f3f057899 */ /* 0x000fe40008011404 */
[----:B-1----:R-:W-:-:S04]  /*ce80*/  MOV R0, UR4 ;  /* 0x0000000400007c02 */ /* 0x002fc80008000f00 */
[----:B------:R-:W-:Y:S02]  /*ce90*/  MOV R2, UR5 ;  /* 0x0000000500027c02 */ /* 0x000fe40008000f00 */
.L_x_1632:
[----:B------:R-:W2:Y:S01]  /*cea0*/  LDL.LU R55, [R1] ;  /* 0x0000000001377983 */ /* 0x000ea20000300800 */
        /* <DEDUP_REMOVED lines=9> */
[----:B------:R-:W-:-:S02]  /*cf40*/  IMAD.U32 R29, RZ, RZ, UR10 ;  /* 0x0000000aff1d7e24 */ /* 0x000fc4000f8e00ff */
[----:B------:R-:W-:Y:S02]  /*cf50*/  IMAD.U32 R24, RZ, RZ, UR10 ;  /* 0x0000000aff187e24 */ /* 0x000fe4000f8e00ff */
[----:B------:R-:W-:Y:S01]  /*cf60*/  @!P0 IMAD.MOV.U32 R5, RZ, RZ, c[0x0][0x1a4] ;  /* 0x00006900ff058624 */ /* 0x000fe200078e00ff */
[-C--:B------:R-:W-:Y:S01]  /*cf70*/  @!P0 LEA R53, P1, R4, R98.reuse, 0x5 ;  /* 0x0000006204358211 */ /* 0x080fe200078228ff */
[----:B------:R-:W-:Y:S01]  /*cf80*/  @!P0 IMAD.MOV.U32 R50, RZ, RZ, c[0x0][0x1a4] ;  /* 0x00006900ff328624 */ /* 0x000fe200078e00ff */
[-C--:B------:R-:W-:Y:S01]  /*cf90*/  @!P0 MOV R16, R98.reuse ;  /* 0x0000006200108202 */ /* 0x080fe20000000f00 */
[----:B------:R-:W-:Y:S01]  /*cfa0*/  @!P0 IMAD.MOV.U32 R22, RZ, RZ, R98 ;  /* 0x000000ffff168224 */ /* 0x000fe200078e0062 */
[----:B------:R-:W-:Y:S01]  /*cfb0*/  @!P0 LEA.HI.X R54, R8, R97, R5, 0x5, P1 ;  /* 0x0000006108368211 */ /* 0x000fe200008f2c05 */
[----:B------:R-:W-:Y:S01]  /*cfc0*/  IMAD.U32 R5, RZ, RZ, UR10 ;  /* 0x0000000aff057e24 */ /* 0x000fe2000f8e00ff */
[----:B------:R-:W-:Y:S01]  /*cfd0*/  @!P0 LEA R51, P1, R4, R98, 0x6 ;  /* 0x0000006204338211 */ /* 0x000fe200078230ff */
[----:B------:R-:W-:Y:S01]  /*cfe0*/  @!P0 IMAD.MOV.U32 R4, RZ, RZ, c[0x0][0x1a4] ;  /* 0x00006900ff048624 */ /* 0x000fe200078e00ff */
[----:B------:R-:W-:Y:S01]  /*cff0*/  @P0 STS.128 [R244+0xa000], RZ ;  /* 0x00a000fff4000388 */ /* 0x000fe20000000c00 */
[----:B------:R-:W-:-:S02]  /*d000*/  @!P0 IMAD.MOV.U32 R23, RZ, RZ, R97 ;  /* 0x000000ffff178224 */ /* 0x000fc400078e0061 */
[----:B------:R-:W-:Y:S01]  /*d010*/  @!P0 IMAD.MOV.U32 R17, RZ, RZ, R97 ;  /* 0x000000ffff118224 */ /* 0x000fe200078e0061 */
[----:B------:R-:W-:Y:S01]  /*d020*/  @!P0 LEA.HI.X R52, R5, R97, R4, 0x6, P1 ;  /* 0x0000006105348211 */ /* 0x000fe200008f3404 */
[----:B------:R-:W-:Y:S02]  /*d030*/  IMAD.U32 R4, RZ, RZ, UR10 ;  /* 0x0000000aff047e24 */ /* 0x000fe4000f8e00ff */
[----:B------:R-:W-:-:S03]  /*d040*/  @!P0 IMAD.WIDE.U32 R22, R8, 0x50, R22 ;  /* 0x0000005008168825 */ /* 0x000fc600078e0016 */
[----:B------:R-:W-:Y:S01]  /*d050*/  @!P0 LEA R33, P1, R4, R98, 0x7 ;  /* 0x0000006204218211 */ /* 0x000fe200078238ff */
[----:B------:R-:W-:-:S03]  /*d060*/  @!P0 IMAD.WIDE.U32 R16, R9, 0x90, R16 ;  /* 0x0000009009108825 */ /* 0x000fc600078e0010 */
[----:B------:R-:W-:Y:S01]  /*d070*/  @!P0 LEA.HI.X R50, R8, R97, R50, 0x7, P1 ;  /* 0x0000006108328211 */ /* 0x000fe200008f3c32 */
[--C-:B------:R-:W-:Y:S01]  /*d080*/  @!P0 IMAD.MOV.U32 R20, RZ, RZ, R98.reuse ;  /* 0x000000ffff148224 */ /* 0x100fe200078e0062 */
[--C-:B------:R-:W-:Y:S01]  /*d090*/  @!P0 IADD3 R28, P2, P1, R0, UR24, R98.reuse ;  /* 0x00000018001c8c10 */ /* 0x100fe2000f95e062 */
[--C-:B------:R-:W-:Y:S02]  /*d0a0*/  @!P0 IMAD.MOV.U32 R21, RZ, RZ, R97.reuse ;  /* 0x000000ffff158224 */ /* 0x100fe400078e0061 */
[--C-:B------:R-:W-:Y:S01]  /*d0b0*/  @!P0 IMAD.MOV.U32 R18, RZ, RZ, R98.reuse ;  /* 0x000000ffff128224 */ /* 0x100fe200078e0062 */
[--C-:B------:R-:W-:Y:S01]  /*d0c0*/  @!P0 IADD3.X R32, R2, UR14, R97.reuse, P2, P1 ;  /* 0x0000000e02208c10 */ /* 0x100fe200097e2461 */
[--C-:B------:R-:W-:Y:S01]  /*d0d0*/  @!P0 IMAD.MOV.U32 R19, RZ, RZ, R97.reuse ;  /* 0x000000ffff138224 */ /* 0x100fe200078e0061 */
[C---:B------:R-:W-:Y:S01]  /*d0e0*/  @!P0 LEA R34, P2, R28.reuse, c[0x0][0x170], 0x1 ;  /* 0x00005c001c228a11 */ /* 0x040fe200078408ff */
[----:B------:R-:W-:Y:S02]  /*d0f0*/  @!P0 IMAD.MOV.U32 R14, RZ, RZ, R98 ;  /* 0x000000ffff0e8224 */ /* 0x000fe400078e0062 */
[----:B------:R-:W-:Y:S01]  /*d100*/  @!P0 IMAD.MOV.U32 R15, RZ, RZ, R97 ;  /* 0x000000ffff0f8224 */ /* 0x000fe200078e0061 */
[----:B------:R-:W-:Y:S01]  /*d110*/  @!P0 LEA.HI.X R35, R28, c[0x0][0x174], R32, 0x1, P2 ;  /* 0x00005d001c238a11 */ /* 0x000fe200010f0c20 */
[----:B------:R-:W-:-:S02]  /*d120*/  @!P0 IMAD.MOV.U32 R12, RZ, RZ, R98 ;  /* 0x000000ffff0c8224 */ /* 0x000fc400078e0062 */
[--C-:B------:R-:W-:Y:S02]  /*d130*/  @!P0 IMAD.MOV.U32 R13, RZ, RZ, R97.reuse ;  /* 0x000000ffff0d8224 */ /* 0x100fe400078e0061 */
[--C-:B------:R-:W-:Y:S02]  /*d140*/  @!P0 IMAD.MOV.U32 R10, RZ, RZ, R98.reuse ;  /* 0x000000ffff0a8224 */ /* 0x100fe400078e0062 */
[--C-:B------:R-:W-:Y:S02]  /*d150*/  @!P0 IMAD.MOV.U32 R11, RZ, RZ, R97.reuse ;  /* 0x000000ffff0b8224 */ /* 0x100fe400078e0061 */
[----:B------:R-:W-:Y:S02]  /*d160*/  @!P0 IMAD.MOV.U32 R8, RZ, RZ, R98 ;  /* 0x000000ffff088224 */ /* 0x000fe400078e0062 */
[----:B------:R-:W-:Y:S02]  /*d170*/  @!P0 IMAD.MOV.U32 R9, RZ, RZ, R97 ;  /* 0x000000ffff098224 */ /* 0x000fe400078e0061 */
[----:B------:R-:W-:-:S04]  /*d180*/  @!P0 IMAD.WIDE.U32 R20, R5, 0x60, R20 ;  /* 0x0000006005148825 */ /* 0x000fc800078e0014 */
[----:B------:R-:W-:Y:S01]  /*d190*/  @!P0 IMAD.WIDE.U32 R18, R5, 0x70, R18 ;  /* 0x0000007005128825 */ /* 0x000fe200078e0012 */
[----:B------:R-:W-:-:S03]  /*d1a0*/  @!P0 IADD3 R20, P3, R0, R20, RZ ;  /* 0x0000001400148210 */ /* 0x000fc60007f7e0ff */
        /* <DEDUP_REMOVED lines=11> */
[----:B------:R-:W-:Y:S01]  /*d260*/  @!P0 IMAD.WIDE.U32 R26, R29, 0xf0, R26 ;  /* 0x000000f01d1a8825 */ /* 0x000fe200078e001a */
[----:B------:R-:W-:-:S03]  /*d270*/  @!P0 MOV R29, c[0x0][0x1a4] ;  /* 0x00006900001d8a02 */ /* 0x000fc60000000f00 */
[----:B------:R-:W-:-:S04]  /*d280*/  @!P0 IMAD.WIDE.U32 R24, R24, 0x30, R96 ;  /* 0x0000003018188825 */ /* 0x000fc800078e0060 */
[----:B------:R-:W-:Y:S01]  /*d290*/  @!P0 IMAD R29, R29, 0x30, RZ ;  /* 0x000000301d1d8824 */ /* 0x000fe200078e02ff */
[----:B------:R-:W-:Y:S01]  /*d2a0*/  @!P0 IADD3 R37, P1, R0, R24, RZ ;  /* 0x0000001800258210 */ /* 0x000fe20007f3e0ff */
[----:B------:R-:W-:Y:S02]  /*d2b0*/  @!P0 IMAD.MOV.U32 R38, RZ, RZ, c[0x0][0x1a4] ;  /* 0x00006900ff268624 */ /* 0x000fe400078e00ff */
[----:B------:R-:W-:Y:S01]  /*d2c0*/  @!P0 IMAD.MOV.U32 R30, RZ, RZ, R61 ;  /* 0x000000ffff1e8224 */ /* 0x000fe200078e003d */
[----:B------:R-:W-:Y:S01]  /*d2d0*/  @!P0 IADD3.X R49, R2, R25, R29, P1, !PT ;  /* 0x0000001902318210 */ /* 0x000fe20000ffe41d */
[----:B------:R-:W-:Y:S01]  /*d2e0*/  @!P0 IMAD R24, R38, 0x50, RZ ;  /* 0x0000005026188824 */ /* 0x000fe200078e02ff */
[----:B------:R-:W-:Y:S01]  /*d2f0*/  @!P0 IADD3 R25, P1, R0, R22, RZ ;  /* 0x0000001600198210 */ /* 0x000fe20007f3e0ff */
[----:B------:R-:W-:Y:S02]  /*d300*/  @!P0 IMAD.MOV.U32 R31, RZ, RZ, R62 ;  /* 0x000000ffff1f8224 */ /* 0x000fe400078e003e */
[----:B------:R-:W-:Y:S01]  /*d310*/  @!P0 IMAD.MOV.U32 R28, RZ, RZ, c[0x0][0x1a4] ;  /* 0x00006900ff1c8624 */ /* 0x000fe200078e00ff */
[----:B------:R-:W-:Y:S01]  /*d320*/  @!P0 IADD3.X R47, R2, R23, R24, P1, !PT ;  /* 0x00000017022f8210 */ /* 0x000fe20000ffe418 */
[----:B------:R-:W-:Y:S01]  /*d330*/  @!P0 IMAD.MOV.U32 R29, RZ, RZ, c[0x0][0x1a4] ;  /* 0x00006900ff1d8624 */ /* 0x000fe200078e00ff */
[----:B------:R-:W-:Y:S01]  /*d340*/  @!PT LDS RZ, [RZ] ;  /* 0x00000000fffff984 */ /* 0x000fe20000000800 */
[----:B------:R-:W-:Y:S01]  /*d350*/  @!PT LDS RZ, [RZ] ;  /* 0x00000000fffff984 */ /* 0x000fe20000000800 */
[----:B------:R-:W-:Y:S01]  /*d360*/  @!PT LDS RZ, [RZ] ;  /* 0x00000000fffff984 */ /* 0x000fe20000000800 */
[----:B------:R1:W-:Y:S01]  /*d370*/  @!P0 LDGSTS.E.BYPASS.LTC128B.128 [R244+0xa000], [R30.64] ;  /* 0x0a0000001ef48fae */ /* 0x0003e2000b901d54 */
[----:B------:R-:W-:Y:S01]  /*d380*/  @!P0 IMAD R24, R28, 0x70, RZ ;  /* 0x000000701c188824 */ /* 0x000fe200078e02ff */
[----:B------:R-:W-:Y:S01]  /*d390*/  @!P0 IADD3 R41, P1, R0, R16, RZ ;  /* 0x0000001000298210 */ /* 0x000fe20007f3e0ff */
[----:B------:R-:W-:Y:S01]  /*d3a0*/  @!P0 IMAD R23, R29, 0x90, RZ ;  /* 0x000000901d178824 */ /* 0x000fe200078e02ff */
[----:B------:R-:W-:Y:S01]  /*d3b0*/  @P0 STS.128 [R244+0xa800], RZ ;  /* 0x00a800fff4000388 */ /* 0x000fe20000000c00 */
[----:B------:R-:W-:Y:S01]  /*d3c0*/  @!P0 IMAD.MOV.U32 R22, RZ, RZ, c[0x0][0x1a4] ;  /* 0x00006900ff168624 */ /* 0x000fe200078e00ff */
[C---:B------:R-:W-:Y:S01]  /*d3d0*/  @!P0 IADD3.X R48, R2.reuse, R19, R24, P2, !PT ;  /* 0x0000001302308210 */ /* 0x040fe200017fe418 */
[----:B------:R-:W-:Y:S01]  /*d3e0*/  @!P0 IMAD.MOV.U32 R18, RZ, RZ, c[0x0][0x1a4] ;  /* 0x00006900ff128624 */ /* 0x000fe200078e00ff */
[----:B------:R-:W-:Y:S01]  /*d3f0*/  @!P0 IADD3.X R19, R2, R17, R23, P1, !PT ;  /* 0x0000001102138210 */ /* 0x000fe20000ffe417 */
        /* <DEDUP_REMOVED lines=9> */
[C---:B------:R-:W-:Y:S01]  /*d490*/  @!P0 IADD3 R13, P3, R0.reuse, R10, RZ ;  /* 0x0000000a000d8210 */ /* 0x040fe20007f7e0ff */
[----:B------:R-:W-:Y:S01]  /*d4a0*/  @!PT LDS RZ, [RZ] ;  /* 0x00000000fffff984 */ /* 0x000fe20000000800 */
[----:B------:R-:W-:Y:S01]  /*d4b0*/  @!PT LDS RZ, [RZ] ;  /* 0x00000000fffff984 */ /* 0x000fe20000000800 */
[----:B------:R-:W-:Y:S01]  /*d4c0*/  @!PT LDS RZ, [RZ] ;  /* 0x00000000fffff984 */ /* 0x000fe20000000800 */
[----:B------:R3:W-:Y:S01]  /*d4d0*/  @!P0 LDGSTS.E.BYPASS.LTC128B.128 [R244+0xa800], [R34.64] ;  /* 0x0a80000022f48fae */ /* 0x0007e2000b901d54 */
[----:B------:R-:W-:-:S02]  /*d4e0*/  @!P0 IADD3 R39, P1, R0, R4, RZ ;  /* 0x0000000400278210 */ /* 0x000fc40007f3e0ff */
[----:B------:R-:W-:Y:S01]  /*d4f0*/  @!P0 IADD3.X R46, R2, R14, R11, P3, !PT ;  /* 0x0000000e022e8210 */ /* 0x000fe20001ffe40b */
[----:B------:R-:W-:Y:S01]  /*d500*/  @P0 STS.128 [R244+0xb000], RZ ;  /* 0x00b000fff4000388 */ /* 0x000fe20000000c00 */
[----:B------:R-:W-:Y:S01]  /*d510*/  @!P0 IADD3 R4, P3, R0, R53, RZ ;  /* 0x0000003500048210 */ /* 0x000fe20007f7e0ff */
[----:B-1----:R-:W-:-:S03]  /*d520*/  @!P0 IMAD.MOV.U32 R30, RZ, RZ, c[0x0][0x1a4] ;  /* 0x00006900ff1e8624 */ /* 0x002fc600078e00ff */
[----:B------:R-:W-:Y:S01]  /*d530*/  @!P0 LEA R32, P4, R4, c[0x0][0x170], 0x1 ;  /* 0x00005c0004208a11 */ /* 0x000fe200078808ff */
[----:B------:R-:W-:Y:S02]  /*d540*/  @!P0 IMAD.X R10, R2, 0x1, R54, P3 ;  /* 0x00000001020a8824 */ /* 0x000fe400018e0636 */
[----:B------:R-:W-:-:S05]  /*d550*/  @!P0 IMAD R16, R30, 0xa0, RZ ;  /* 0x000000a01e108824 */ /* 0x000fca00078e02ff */
[----:B------:R-:W-:Y:S01]  /*d560*/  @!P0 IADD3.X R45, R2, R16, R15, P2, !PT ;  /* 0x00000010022d8210 */ /* 0x000fe200017fe40f */
[----:B------:R-:W-:Y:S01]  /*d570*/  @!P0 IMAD.MOV.U32 R16, RZ, RZ, c[0x0][0x1a4] ;  /* 0x00006900ff108624 */ /* 0x000fe200078e00ff */
[----:B------:R-:W-:Y:S01]  /*d580*/  @!P0 IADD3 R38, P2, R0, R8, RZ ;  /* 0x0000000800268210 */ /* 0x000fe20007f5e0ff */
[----:B------:R-:W-:Y:S02]  /*d590*/  @!P0 IMAD R15, R22, 0xd0, RZ ;  /* 0x000000d0160f8824 */ /* 0x000fe400078e02ff */
[----:B------:R-:W-:-:S03]  /*d5a0*/  @!P0 IMAD R8, R16, 0xe0, RZ ;  /* 0x000000e010088824 */ /* 0x000fc600078e02ff */
[C---:B------:R-:W-:Y:S01]  /*d5b0*/  @!P0 IADD3.X R44, R2.reuse, R9, R15, P2, !PT ;  /* 0x00000009022c8210 */ /* 0x040fe200017fe40f */
[----:B------:R-:W-:Y:S01]  /*d5c0*/  @!P0 IMAD.MOV.U32 R9, RZ, RZ, c[0x0][0x1a4] ;  /* 0x00006900ff098624 */ /* 0x000fe200078e00ff */
[----:B------:R-:W-:Y:S02]  /*d5d0*/  @!P0 IADD3.X R42, R2, R8, R5, P1, !PT ;  /* 0x00000008022a8210 */ /* 0x000fe40000ffe405 */
[C---:B------:R-:W-:Y:S01]  /*d5e0*/  @!P0 IADD3 R5, P2, R0.reuse, R51, RZ ;  /* 0x0000003300058210 */ /* 0x040fe20007f5e0ff */
[----:B------:R-:W-:Y:S01]  /*d5f0*/  @!P0 IMAD R9, R9, 0xf0, RZ ;  /* 0x000000f009098824 */ /* 0x000fe200078e02ff */
[----:B------:R-:W-:Y:S02]  /*d600*/  @!P0 IADD3 R8, P1, R0, R33, RZ ;  /* 0x0000002100088210 */ /* 0x000fe40007f3e0ff */
[----:B------:R-:W-:Y:S01]  /*d610*/  @!P0 LEA R30, P3, R5, c[0x0][0x170], 0x1 ;  /* 0x00005c00051e8a11 */ /* 0x000fe200078608ff */
[----:B------:R-:W-:Y:S01]  /*d620*/  @!P0 IMAD.X R11, R2, 0x1, R52, P2 ;  /* 0x00000001020b8824 */ /* 0x000fe200010e0634 */
[----:B------:R-:W-:Y:S01]  /*d630*/  @!P0 LEA R28, P2, R8, c[0x0][0x170], 0x1 ;  /* 0x00005c00081c8a11 */ /* 0x000fe200078408ff */
[----:B------:R-:W-:Y:S01]  /*d640*/  @!P0 IMAD.X R14, R2, 0x1, R50, P1 ;  /* 0x00000001020e8824 */ /* 0x000fe200008e0632 */
[----:B------:R-:W-:-:S02]  /*d650*/  @!P0 IADD3 R0, P1, R0, R26, RZ ;  /* 0x0000001a00008210 */ /* 0x000fc40007f3e0ff */
[----:B------:R-:W-:Y:S02]  /*d660*/  @!P0 LEA.HI.X R31, R5, c[0x0][0x174], R11, 0x1, P3 ;  /* 0x00005d00051f8a11 */ /* 0x000fe400018f0c0b */
[----:B------:R-:W-:Y:S02]  /*d670*/  @!P0 LEA R26, P3, R37, c[0x0][0x170], 0x1 ;  /* 0x00005c00251a8a11 */ /* 0x000fe400078608ff */
[----:B------:R-:W-:Y:S02]  /*d680*/  @!P0 IADD3.X R2, R2, R27, R9, P1, !PT ;  /* 0x0000001b02028210 */ /* 0x000fe40000ffe409 */
[----:B------:R-:W-:Y:S02]  /*d690*/  @!P0 LEA.HI.X R33, R4, c[0x0][0x174], R10, 0x1, P4 ;  /* 0x00005d0004218a11 */ /* 0x000fe400020f0c0a */
        /* <DEDUP_REMOVED lines=17> */
[----:B------:R-:W-:Y:S01]  /*d7b0*/  @P0 STS.128 [R244+0xc000], RZ ;  /* 0x00c000fff4000388 */ /* 0x000fe20000000c00 */
[----:B------:R-:W-:-:S02]  /*d7c0*/  @!P0 LEA.HI.X R21, R40, c[0x0][0x174], R48, 0x1, P4 ;  /* 0x00005d0028158a11 */ /* 0x000fc400020f0c30 */
[C---:B------:R-:W-:Y:S01]  /*d7d0*/  @!P0 LEA R14, P1, R12.reuse, c[0x0][0x170], 0x1 ;  /* 0x00005c000c0e8a11 */ /* 0x040fe200078208ff */
        /* <DEDUP_REMOVED lines=13> */
[----:B------:R-:W-:-:S02]  /*d8b0*/  @!P0 LEA R12, P4, R13, c[0x0][0x170], 0x1 ;  /* 0x00005c000d0c8a11 */ /* 0x000fc400078808ff */
        /* <DEDUP_REMOVED lines=12> */
[----:B------:R-:W-:Y:S01]  /*d980*/  @!P0 LEA.HI.X R5, R0, c[0x0][0x174], R2, 0x1, P1 ;  /* 0x00005d0000058a11 */ /* 0x000fe200008f0c02 */
[----:B------:R-:W-:Y:S01]  /*d990*/  @!PT LDS RZ, [RZ] ;  /* 0x00000000fffff984 */ /* 0x000fe20000000800 */
[----:B------:R-:W-:Y:S01]  /*d9a0*/  @!PT LDS RZ, [RZ] ;  /* 0x00000000fffff984 */ /* 0x000fe20000000800 */
[----:B------:R-:W-:Y:S01]  /*d9b0*/  @!PT LDS RZ, [RZ] ;  /* 0x00000000fffff984 */ /* 0x000fe20000000800 */
[----:B------:R5:W-:Y:S01]  /*d9c0*/  @!P0 LDGSTS.E.BYPASS.LTC128B.128 [R244+0xd800], [R20.64] ;  /* 0x0d80000014f48fae */ /* 0x000be2000b901d54 */
[----:B------:R-:W-:-:S03]  /*d9d0*/  IADD3 R0, R229, 0x800, RZ ;  /* 0x00000800e5007810 */ /* 0x000fc60007ffe0ff */
        /* <DEDUP_REMOVED lines=40> */
[----:B-----5:R-:W-:Y:S04]  /*dc60*/  LDSM.16.M88.4 R20, [R230] ;  /* 0x00000000e614783b */ /* 0x020fe80000000200 */
[----:B---3--:R-:W3:Y:S04]  /*dc70*/  LDSM.16.M88.4 R32, [R134+0x5800] ;  /* 0x005800008620783b */ /* 0x008ee80000000200 */
[----:B------:R-:W5:Y:S04]  /*dc80*/  LDSM.16.M88.4 R40, [R134+0x3800] ;  /* 0x003800008628783b */ /* 0x000f680000000200 */
[----:B-1----:R-:W1:Y:S04]  /*dc90*/  LDSM.16.M88.4 R12, [R134+0x2000] ;  /* 0x00200000860c783b */ /* 0x002e680000000200 */
[----:B--2---:R-:W-:Y:S04]  /*dca0*/  LDSM.16.M88.4 R16, [R55] ;  /* 0x000000003710783b */ /* 0x004fe80000000200 */
[----:B------:R-:W2:Y:S04]  /*dcb0*/  LDSM.16.M88.4 R52, [R134+0x4800] ;  /* 0x004800008634783b */ /* 0x000ea80000000200 */
[----:B------:R-:W1:Y:S04]  /*dcc0*/  LDSM.16.M88.4 R56, [R228+0x2000] ;  /* 0x00200000e438783b */ /* 0x000e680000000200 */
[----:B------:R-:W1:Y:S04]  /*dcd0*/  LDSM.16.M88.4 R24, [R134+0x3000] ;  /* 0x003000008618783b */ /* 0x000e680000000200 */
[----:B------:R-:W1:Y:S04]  /*dce0*/  LDSM.16.M88.4 R48, [R134+0x4000] ;  /* 0x004000008630783b */ /* 0x000e680000000200 */
[----:B------:R-:W1:Y:S04]  /*dcf0*/  LDSM.16.M88.4 R44, [R134+0x5000] ;  /* 0x00500000862c783b */ /* 0x000e680000000200 */
[----:B----4-:R-:W-:Y:S01]  /*dd00*/  LDSM.16.M88.4 R28, [R134+0x2800] ;  /* 0x00280000861c783b */ /* 0x010fe20000000200 */
[C---:B---3--:R-:W-:Y:S03]  /*dd10*/  HMMA.16816.F32 R168, R20.reuse, R32, RZ ;  /* 0x0000002014a8723c */ /* 0x048fe600000018ff */
[----:B------:R-:W-:Y:S04]  /*dd20*/  LDSM.16.M88.4 R64, [R229] ;  /* 0x00000000e540783b */ /* 0x000fe80000000200 */
[----:B------:R-:W-:Y:S01]  /*dd30*/  LDSM.16.M88.4 R68, [R228+0x3000] ;  /* 0x00300000e444783b */ /* 0x000fe20000000200 */
[C---:B------:R-:W-:Y:S03]  /*dd40*/  HMMA.16816.F32 R176, R20.reuse, R34, RZ ;  /* 0x0000002214b0723c */ /* 0x040fe600000018ff */
[----:B------:R-:W3:Y:S04]  /*dd50*/  LDSM.16.M88.4 R32, [R134+0x8800] ;  /* 0x008800008620783b */ /* 0x000ee80000000200 */
[----:B------:R-:W0:Y:S01]  /*dd60*/  LDGDEPBAR ;  /* 0x00000000000079af */ /* 0x000e220000000000 */
[C---:B-----5:R-:W-:Y:S08]  /*dd70*/  HMMA.16816.F32 R100, R20.reuse, R40, RZ ;  /* 0x000000281464723c */ /* 0x060ff000000018ff */
[C---:B------:R-:W-:Y:S01]  /*dd80*/  HMMA.16816.F32 R112, R20.reuse, R42, RZ ;  /* 0x0000002a1470723c */ /* 0x040fe200000018ff */
[----:B------:R-:W4:Y:S07]  /*dd90*/  LDSM.16.M88.4 R40, [R134+0x9000] ;  /* 0x009000008628783b */ /* 0x000f2e0000000200 */
[C---:B-1----:R-:W-:Y:S08]  /*dda0*/  HMMA.16816.F32 R8, R20.reuse, R12, RZ ;  /* 0x0000000c1408723c */ /* 0x042ff000000018ff */
[C---:B--2---:R-:W-:Y:S08]  /*ddb0*/  HMMA.16816.F32 R116, R20.reuse, R52, RZ ;  /* 0x000000341474723c */ /* 0x044ff000000018ff */
[C---:B------:R-:W-:Y:S01]  /*ddc0*/  HMMA.16816.F32 R108, R20.reuse, R54, RZ ;  /* 0x00000036146c723c */ /* 0x040fe200000018ff */
[----:B------:R-:W1:Y:S07]  /*ddd0*/  LDSM.16.M88.4 R52, [R134+0x7000] ;  /* 0x007000008634783b */ /* 0x000e6e0000000200 */
[----:B------:R-:W-:Y:S01]  /*dde0*/  HMMA.16816.F32 R76, R20, R14, RZ ;  /* 0x0000000e144c723c */ /* 0x000fe200000018ff */
[----:B------:R-:W2:Y:S07]  /*ddf0*/  LDSM.16.M88.4 R12, [R134+0x6000] ;  /* 0x00600000860c783b */ /* 0x000eae0000000200 */
[----:B------:R-:W-:Y:S01]  /*de00*/  HMMA.16816.F32 R88, R16, R56, R8 ;  /* 0x000000381058723c */ /* 0x000fe20000001808 */
[----:B------:R-:W5:Y:S07]  /*de10*/  LDSM.16.M88.4 R8, [R134+0x6800] ;  /* 0x006800008608783b */ /* 0x000f6e0000000200 */
[C---:B------:R-:W-:Y:S08]  /*de20*/  HMMA.16816.F32 R92, R20.reuse, R24, RZ ;  /* 0x00000018145c723c */ /* 0x040ff000000018ff */
[C---:B------:R-:W-:Y:S01]  /*de30*/  HMMA.16816.F32 R96, R20.reuse, R26, RZ ;  /* 0x0000001a1460723c */ /* 0x040fe200000018ff */
[----:B------:R-:W-:Y:S07]  /*de40*/  LDSM.16.M88.4 R24, [R134+0x9800] ;  /* 0x009800008618783b */ /* 0x000fee0000000200 */
[C---:B------:R-:W-:Y:S08]  /*de50*/  HMMA.16816.F32 R124, R20.reuse, R48, RZ ;  /* 0x00000030147c723c */ /* 0x040ff000000018ff */
[C---:B------:R-:W-:Y:S01]  /*de60*/  HMMA.16816.F32 R120, R20.reuse, R50, RZ ;  /* 0x000000321478723c */ /* 0x040fe200000018ff */
[----:B------:R-:W1:Y:S07]  /*de70*/  LDSM.16.M88.4 R48, [R134+0x7800] ;  /* 0x007800008630783b */ /* 0x000e6e0000000200 */
[C---:B------:R-:W-:Y:S08]  /*de80*/  HMMA.16816.F32 R104, R20.reuse, R44, RZ ;  /* 0x0000002c1468723c */ /* 0x040ff000000018ff */
[C---:B------:R-:W-:Y:S01]  /*de90*/  HMMA.16816.F32 R128, R20.reuse, R46, RZ ;  /* 0x0000002e1480723c */ /* 0x040fe200000018ff */
[----:B------:R-:W1:Y:S07]  /*dea0*/  LDSM.16.M88.4 R44, [R134+0x8000] ;  /* 0x00800000862c783b */ /* 0x000e6e0000000200 */
[C---:B---3--:R-:W-:Y:S08]  /*deb0*/  HMMA.16816.F32 R220, R20.reuse, R32, RZ ;  /* 0x0000002014dc723c */ /* 0x048ff000000018ff */
[C---:B------:R-:W-:Y:S08]  /*dec0*/  HMMA.16816.F32 R248, R20.reuse, R34, RZ ;  /* 0x0000002214f8723c */ /* 0x040ff000000018ff */
[C---:B----4-:R-:W-:Y:S08]  /*ded0*/  HMMA.16816.F32 R32, R20.reuse, R42, RZ ;  /* 0x0000002a1420723c */ /* 0x050ff000000018ff */
[C---:B------:R-:W-:Y:S08]  /*dee0*/  HMMA.16816.F32 R80, R20.reuse, R28, RZ ;  /* 0x0000001c1450723c */ /* 0x040ff000000018ff */
[C---:B------:R-:W-:Y:S01]  /*def0*/  HMMA.16816.F32 R84, R20.reuse, R30, RZ ;  /* 0x0000001e1454723c */ /* 0x040fe200000018ff */
[----:B------:R-:W3:Y:S07]  /*df00*/  LDSM.16.M88.4 R28, [R228+0x2800] ;  /* 0x00280000e41c783b */ /* 0x000eee0000000200 */
[----:B-1----:R-:W-:Y:S01]  /*df10*/  HMMA.16816.F32 R196, R20, R54, RZ ;  /* 0x0000003614c4723c */ /* 0x002fe200000018ff */
[----:B------:R-:W-:-:S02]  /*df20*/  IMAD.MOV.U32 R133, RZ, RZ, R33 ;  /* 0x000000ffff857224 */ /* 0x000fc400078e0021 */
[----:B------:R-:W-:-:S04]  /*df30*/  IMAD.MOV.U32 R245, RZ, RZ, R35 ;  /* 0x000000fffff57224 */ /* 0x000fc800078e0023 */
[----:B------:R-:W-:Y:S01]  /*df40*/  IMAD.MOV.U32 R55, RZ, RZ, R32 ;  /* 0x000000ffff377224 */ /* 0x000fe200078e0020 */
[----:B--2---:R-:W-:Y:S01]  /*df50*/  HMMA.16816.F32 R172, R20, R12, RZ ;  /* 0x0000000c14ac723c */ /* 0x004fe200000018ff */
[----:B------:R-:W-:-:S07]  /*df60*/  IMAD.MOV.U32 R54, RZ, RZ, R34 ;  /* 0x000000ffff367224 */ /* 0x000fce00078e0022 */
[C---:B------:R-:W-:Y:S01]  /*df70*/  HMMA.16816.F32 R184, R20.reuse, R14, RZ ;  /* 0x0000000e14b8723c */ /* 0x040fe200000018ff */
[----:B------:R-:W1:Y:S07]  /*df80*/  LDSM.16.M88.4 R12, [R232] ;  /* 0x00000000e80c783b */ /* 0x000e6e0000000200 */
[C---:B------:R-:W-:Y:S08]  /*df90*/  HMMA.16816.F32 R72, R20.reuse, R40, RZ ;  /* 0x000000281448723c */ /* 0x040ff000000018ff */
[C---:B-----5:R-:W-:Y:S08]  /*dfa0*/  HMMA.16816.F32 R180, R20.reuse, R8, RZ ;  /* 0x0000000814b4723c */ /* 0x060ff000000018ff */
[C---:B------:R-:W-:Y:S01]  /*dfb0*/  HMMA.16816.F32 R188, R20.reuse, R10, RZ ;  /* 0x0000000a14bc723c */ /* 0x040fe200000018ff */
[----:B------:R-:W-:Y:S07]  /*dfc0*/  LDSM.16.M88.4 R8, [R233] ;  /* 0x00000000e908783b */ /* 0x000fee0000000200 */
[----:B------:R-:W-:Y:S01]  /*dfd0*/  HMMA.16816.F32 R192, R20, R52, RZ ;  /* 0x0000003414c0723c */ /* 0x000fe200000018ff */
[----:B------:R-:W-:-:S02]  /*dfe0*/  IMAD.MOV.U32 R132, RZ, RZ, R73 ;  /* 0x000000ffff847224 */ /* 0x000fc400078e0049 */
[----:B------:R-:W-:Y:S02]  /*dff0*/  IMAD.MOV.U32 R38, RZ, RZ, R74 ;  /* 0x000000ffff267224 */ /* 0x000fe400078e004a */
[----:B------:R-:W-:Y:S02]  /*e000*/  IMAD.MOV.U32 R37, RZ, RZ, R75 ;  /* 0x000000ffff257224 */ /* 0x000fe400078e004b */
[----:B------:R-:W-:Y:S01]  /*e010*/  MOV R53, R72 ;  /* 0x0000004800357202 */ /* 0x000fe20000000f00 */
[C---:B------:R-:W-:Y:S01]  /*e020*/  HMMA.16816.F32 R200, R20.reuse, R48, RZ ;  /* 0x0000003014c8723c */ /* 0x040fe200000018ff */
[----:B------:R-:W-:Y:S07]  /*e030*/  LDSM.16.M88.4 R72, [R227] ;  /* 0x00000000e348783b */ /* 0x000fee0000000200 */
[C---:B------:R-:W-:Y:S01]  /*e040*/  HMMA.16816.F32 R208, R20.reuse, R50, RZ ;  /* 0x0000003214d0723c */ /* 0x040fe200000018ff */
[----:B------:R-:W-:Y:S07]  /*e050*/  LDSM.16.M88.4 R48, [R228+0x5000] ;  /* 0x00500000e430783b */ /* 0x000fee0000000200 */
[C---:B------:R-:W-:Y:S08]  /*e060*/  HMMA.16816.F32 R212, R20.reuse, R44, RZ ;  /* 0x0000002c14d4723c */ /* 0x040ff000000018ff */
[C---:B------:R-:W-:Y:S01]  /*e070*/  HMMA.16816.F32 R216, R20.reuse, R46, RZ ;  /* 0x0000002e14d8723c */ /* 0x040fe200000018ff */
[----:B------:R-:W2:Y:S07]  /*e080*/  LDSM.16.M88.4 R44, [R228+0x3800] ;  /* 0x00380000e42c783b */ /* 0x000eae0000000200 */
[C---:B------:R-:W-:Y:S08]  /*e090*/  HMMA.16816.F32 R32, R20.reuse, R24, RZ ;  /* 0x000000181420723c */ /* 0x040ff000000018ff */
[----:B------:R-:W-:Y:S08]  /*e0a0*/  HMMA.16816.F32 R20, R20, R26, RZ ;  /* 0x0000001a1414723c */ /* 0x000ff000000018ff */
[----:B---3--:R-:W-:Y:S08]  /*e0b0*/  HMMA.16816.F32 R40, R16, R28, R80 ;  /* 0x0000001c1028723c */ /* 0x008ff00000001850 */
[----:B-1----:R-:W-:Y:S01]  /*e0c0*/  HMMA.16816.F32 R24, R12, R64, R88 ;  /* 0x000000400c18723c */ /* 0x002fe20000001858 */
[----:B------:R-:W-:-:S02]  /*e0d0*/  IMAD.MOV.U32 R204, RZ, RZ, R35 ;  /* 0x000000ffffcc7224 */ /* 0x000fc400078e0023 */
[----:B------:R-:W-:Y:S02]  /*e0e0*/  IMAD.MOV.U32 R252, RZ, RZ, R32 ;  /* 0x000000fffffc7224 */ /* 0x000fe400078e0020 */
[----:B------:R-:W-:Y:S02]  /*e0f0*/  IMAD.MOV.U32 R5, RZ, RZ, R33 ;  /* 0x000000ffff057224 */ /* 0x000fe400078e0021 */
[----:B------:R-:W-:Y:S01]  /*e100*/  IMAD.MOV.U32 R4, RZ, RZ, R34 ;  /* 0x000000ffff047224 */ /* 0x000fe200078e0022 */
[----:B------:R-:W-:Y:S01]  /*e110*/  HMMA.16816.F32 R80, R16, R68, R92 ;  /* 0x000000441050723c */ /* 0x000fe2000000185c */
[----:B------:R-:W-:Y:S01]  /*e120*/  IMAD.MOV.U32 R52, RZ, RZ, R22 ;  /* 0x000000ffff347224 */ /* 0x000fe200078e0016 */
[----:B------:R-:W1:Y:S01]  /*e130*/  LDSM.16.M88.4 R32, [R228+0x4000] ;  /* 0x00400000e420783b */ /* 0x000e620000000200 */
[----:B------:R-:W-:Y:S02]  /*e140*/  IMAD.MOV.U32 R205, RZ, RZ, R23 ;  /* 0x000000ffffcd7224 */ /* 0x000fe400078e0017 */
[----:B------:R-:W-:-:S02]  /*e150*/  IMAD.MOV.U32 R2, RZ, RZ, R21 ;  /* 0x000000ffff027224 */ /* 0x000fc400078e0015 */
[----:B------:R-:W-:Y:S01]  /*e160*/  IMAD.MOV.U32 R39, RZ, RZ, R20 ;  /* 0x000000ffff277224 */ /* 0x000fe200078e0014 */
[C---:B--2---:R-:W-:Y:S07]  /*e170*/  HMMA.16816.F32 R88, R16.reuse, R44, R100 ;  /* 0x0000002c1058723c */ /* 0x044fee0000001864 */
[----:B------:R-:W-:Y:S01]  /*e180*/  MOV R100, R55 ;  /* 0x0000003700647202 */ /* 0x000fe20000000f00 */
[----:B------:R-:W-:Y:S01]  /*e190*/  HMMA.16816.F32 R20, R16, R58, R76 ;  /* 0x0000003a1014723c */ /* 0x000fe2000000184c */
[----:B------:R2:W-:Y:S01]  /*e1a0*/  LDSM.16.M88.4 R56, [R0] ;  /* 0x000000000038783b */ /* 0x0005e20000000200 */
[----:B------:R-:W-:-:S02]  /*e1b0*/  IMAD.MOV.U32 R101, RZ, RZ, R54 ;  /* 0x000000ffff657224 */ /* 0x000fc400078e0036 */
[----:B------:R-:W-:Y:S02]  /*e1c0*/  IMAD.MOV.U32 R103, RZ, RZ, R53 ;  /* 0x000000ffff677224 */ /* 0x000fe400078e0035 */
[----:B------:R-:W-:Y:S02]  /*e1d0*/  IMAD.MOV.U32 R102, RZ, RZ, R52 ;  /* 0x000000ffff667224 */ /* 0x000fe400078e0034 */
[C---:B------:R-:W-:Y:S01]  /*e1e0*/  HMMA.16816.F32 R76, R16.reuse, R30, R84 ;  /* 0x0000001e104c723c */ /* 0x040fe20000001854 */
[----:B------:R-:W3:Y:S07]  /*e1f0*/  LDSM.16.M88.4 R28, [R228+0x4800] ;  /* 0x00480000e41c783b */ /* 0x000eee0000000200 */
[----:B------:R-:W-:Y:S01]  /*e200*/  HMMA.16816.F32 R84, R16, R70, R96 ;  /* 0x000000461054723c */ /* 0x000fe20000001860 */
[----:B------:R-:W4:Y:S07]  /*e210*/  LDSM.16.M88.4 R68, [R227+0x800] ;  /* 0x00080000e344783b */ /* 0x000f2e0000000200 */
[----:B------:R-:W-:Y:S01]  /*e220*/  HMMA.16816.F32 R20, R12, R66, R20 ;  /* 0x000000420c14723c */ /* 0x000fe20000001814 */
[----:B------:R-:W5:Y:S01]  /*e230*/  LDSM.16.M88.4 R64, [R228+0x5800] ;  /* 0x00580000e440783b */ /* 0x000f620000000200 */
[----:B--2---:R-:W-:-:S06]  /*e240*/  IADD3 R0, R229, 0x1000, RZ ;  /* 0x00001000e5007810 */ /* 0x004fcc0007ffe0ff */
[----:B------:R-:W-:Y:S07]  /*e250*/  HMMA.16816.F32 R52, R8, R72, R24 ;  /* 0x000000480834723c */ /* 0x000fee0000001818 */
[----:B------:R-:W-:Y:S01]  /*e260*/  IMAD.MOV.U32 R72, RZ, RZ, R205 ;  /* 0x000000ffff487224 */ /* 0x000fe200078e00cd */
[----:B-1----:R-:W-:Y:S01]  /*e270*/  HMMA.16816.F32 R124, R16, R32, R124 ;  /* 0x00000020107c723c */ /* 0x002fe2000000187c */
[----:B------:R-:W-:-:S07]  /*e280*/  IMAD.MOV.U32 R73, RZ, RZ, R204 ;  /* 0x000000ffff497224 */ /* 0x000fce00078e00cc */
[----:B------:R-:W-:Y:S08]  /*e290*/  HMMA.16816.F32 R24, R8, R74, R20 ;  /* 0x0000004a0818723c */ /* 0x000ff00000001814 */
[C---:B---3--:R-:W-:Y:S07]  /*e2a0*/  HMMA.16816.F32 R96, R16.reuse, R28, R116 ;  /* 0x0000001c1060723c */ /* 0x048fee0000001874 */
[----:B------:R-:W-:Y:S01]  /*e2b0*/  IMAD.MOV.U32 R119, RZ, RZ, R252 ;  /* 0x000000ffff777224 */ /* 0x000fe200078e00fc */
[----:B------:R-:W-:Y:S01]  /*e2c0*/  HMMA.16816.F32 R108, R16, R30, R108 ;  /* 0x0000001e106c723c */ /* 0x000fe2000000186c */
[----:B------:R-:W-:-:S02]  /*e2d0*/  IMAD.MOV.U32 R118, RZ, RZ, R73 ;  /* 0x000000ffff767224 */ /* 0x000fc400078e0049 */
[----:B------:R-:W-:Y:S02]  /*e2e0*/  IMAD.MOV.U32 R73, RZ, RZ, R4 ;  /* 0x000000ffff497224 */ /* 0x000fe400078e0004 */
[----:B------:R-:W-:Y:S02]  /*e2f0*/  IMAD.MOV.U32 R116, RZ, RZ, R118 ;  /* 0x000000ffff747224 */ /* 0x000fe400078e0076 */
[----:B------:R-:W-:Y:S01]  /*e300*/  IMAD.MOV.U32 R118, RZ, RZ, R119 ;  /* 0x000000ffff767224 */ /* 0x000fe200078e0077 */
[----:B------:R-:W-:Y:S01]  /*e310*/  HMMA.16816.F32 R28, R12, R56, R40 ;  /* 0x000000380c1c723c */ /* 0x000fe20000001828 */
[----:B------:R-:W-:Y:S02]  /*e320*/  IMAD.MOV.U32 R119, RZ, RZ, R100 ;  /* 0x000000ffff777224 */ /* 0x000fe400078e0064 */
[----:B------:R-:W-:-:S05]  /*e330*/  IMAD.MOV.U32 R100, RZ, RZ, R133 ;  /* 0x000000ffff647224 */ /* 0x000fca00078e0085 */
[C---:B------:R-:W-:Y:S01]  /*e340*/  HMMA.16816.F32 R120, R16.reuse, R34, R120 ;  /* 0x000000221078723c */ /* 0x040fe20000001878 */
[----:B------:R1:W-:Y:S07]  /*e350*/  LDSM.16.M88.4 R32, [R0] ;  /* 0x000000000020783b */ /* 0x0003ee0000000200 */
[C---:B------:R-:W-:Y:S01]  /*e360*/  HMMA.16816.F32 R92, R16.reuse, R46, R112 ;  /* 0x0000002e105c723c */ /* 0x040fe20000001870 */
[----:B------:R-:W2:Y:S07]  /*e370*/  LDSM.16.M88.4 R44, [R228+0x6000] ;  /* 0x00600000e42c783b */ /* 0x000eae0000000200 */
[C---:B------:R-:W-:Y:S07]  /*e380*/  HMMA.16816.F32 R112, R16.reuse, R48, R104 ;  /* 0x000000301070723c */ /* 0x040fee0000001868 */
[----:B------:R-:W-:Y:S01]  /*e390*/  IMAD.MOV.U32 R105, RZ, RZ, R2 ;  /* 0x000000ffff697224 */ /* 0x000fe200078e0002 */
[----:B------:R-:W-:Y:S01]  /*e3a0*/  HMMA.16816.F32 R204, R16, R50, R128 ;  /* 0x0000003210cc723c */ /* 0x000fe20000001880 */
[----:B-1----:R-:W-:-:S02]  /*e3b0*/  FMUL.FTZ R0, R54, c[0x0][0x2ec] ;  /* 0x0000bb0036007a20 */ /* 0x002fc40000410000 */
[----:B------:R-:W-:Y:S02]  /*e3c0*/  FMUL.FTZ R2, R52, c[0x0][0x2ec] ;  /* 0x0000bb0034027a20 */ /* 0x000fe40000410000 */
[----:B------:R1:W-:Y:S01]  /*e3d0*/  MUFU.TANH R129, R0 ;  /* 0x0000000000817308 */ /* 0x0003e20000002400 */
[----:B------:R-:W-:Y:S02]  /*e3e0*/  IMAD.MOV.U32 R107, RZ, RZ, R73 ;  /* 0x000000ffff6b7224 */ /* 0x000fe400078e0049 */
[----:B------:R-:W-:Y:S01]  /*e3f0*/  HMMA.16816.F32 R40, R12, R58, R76 ;  /* 0x0000003a0c28723c */ /* 0x000fe2000000184c */
[----:B------:R-:W-:Y:S02]  /*e400*/  IMAD.MOV.U32 R128, RZ, RZ, R72 ;  /* 0x000000ffff807224 */ /* 0x000fe400078e0048 */
[----:B------:R-:W-:Y:S02]  /*e410*/  IMAD.MOV.U32 R72, RZ, RZ, R5 ;  /* 0x000000ffff487224 */ /* 0x000fe400078e0005 */
[----:B------:R3:W2:Y:S03]  /*e420*/  MUFU.TANH R117, R2 ;  /* 0x0000000200757308 */ /* 0x0006a60000002400 */
[----:B----4-:R-:W-:Y:S01]  /*e430*/  HMMA.16816.F32 R20, R8, R68, R28 ;  /* 0x000000440814723c */ /* 0x010fe2000000181c */
[----:B------:R-:W-:-:S02]  /*e440*/  MOV R106, R72 ;  /* 0x00000048006a7202 */ /* 0x000fc40000000f00 */
[----:B------:R-:W-:Y:S01]  /*e450*/  LDSM.16.M88.4 R72, [R228+0x7800] ;  /* 0x00780000e448783b */ /* 0x000fe20000000200 */
[----:B-1----:R-:W-:-:S04]  /*e460*/  FMUL.FTZ R0, R55, c[0x0][0x2ec] ;  /* 0x0000bb0037007a20 */ /* 0x002fc80000410000 */
[C---:B-----5:R-:W-:Y:S01]  /*e470*/  HMMA.16816.F32 R168, R16.reuse, R64, R168 ;  /* 0x0000004010a8723c */ /* 0x060fe200000018a8 */
[----:B------:R1:W-:Y:S01]  /*e480*/  MUFU.TANH R5, R0 ;  /* 0x0000000000057308 */ /* 0x0003e20000002400 */
[----:B---3--:R-:W-:Y:S02]  /*e490*/  FMUL.FTZ R2, R53, c[0x0][0x2ec] ;  /* 0x0000bb0035027a20 */ /* 0x008fe40000410000 */
[----:B------:R-:W3:Y:S04]  /*e4a0*/  LDSM.16.M88.4 R52, [R228+0x6800] ;  /* 0x00680000e434783b */ /* 0x000ee80000000200 */
[----:B------:R-:W-:Y:S01]  /*e4b0*/  HMMA.16816.F32 R176, R16, R66, R176 ;  /* 0x0000004210b0723c */ /* 0x000fe200000018b0 */
[----:B------:R4:W-:Y:S01]  /*e4c0*/  MUFU.TANH R4, R2 ;  /* 0x0000000200047308 */ /* 0x0009e20000002400 */
[----:B------:R-:W5:Y:S06]  /*e4d0*/  LDSM.16.M88.4 R64, [R227+0x1000] ;  /* 0x00100000e340783b */ /* 0x000f6c0000000200 */
[----:B------:R-:W-:Y:S01]  /*e4e0*/  HMMA.16816.F32 R40, R8, R70, R40 ;  /* 0x000000460828723c */ /* 0x000fe20000001828 */
[----:B-1----:R-:W-:-:S04]  /*e4f0*/  FMUL.FTZ R0, R24, c[0x0][0x2ec] ;  /* 0x0000bb0018007a20 */ /* 0x002fc80000410000 */
[----:B------:R1:W1:Y:S02]  /*e500*/  MUFU.TANH R49, R0 ;  /* 0x0000000000317308 */ /* 0x0002640000002400 */
[----:B--2---:R-:W-:Y:S01]  /*e510*/  IMAD.MOV.U32 R71, RZ, RZ, R117 ;  /* 0x000000ffff477224 */ /* 0x004fe200078e0075 */
[----:B------:R-:W-:Y:S01]  /*e520*/  HMMA.16816.F32 R172, R16, R44, R172 ;  /* 0x0000002c10ac723c */ /* 0x000fe200000018ac */
[----:B----4-:R-:W-:-:S04]  /*e530*/  FMUL.FTZ R2, R20, c[0x0][0x2ec] ;  /* 0x0000bb0014027a20 */ /* 0x010fc80000410000 */
[----:B------:R2:W-:Y:S03]  /*e540*/  MUFU.TANH R131, R2 ;  /* 0x0000000200837308 */ /* 0x0005e60000002400 */
[C---:B------:R-:W-:Y:S01]  /*e550*/  HMMA.16816.F32 R184, R16.reuse, R46, R184 ;  /* 0x0000002e10b8723c */ /* 0x040fe200000018b8 */
[----:B------:R-:W-:Y:S01]  /*e560*/  LDSM.16.M88.4 R44, [R227+0x1800] ;  /* 0x00180000e32c783b */ /* 0x000fe20000000200 */
[----:B-1----:R-:W-:Y:S02]  /*e570*/  FMUL.FTZ R0, R25, c[0x0][0x2ec] ;  /* 0x0000bb0019007a20 */ /* 0x002fe40000410000 */
[----:B------:R-:W-:Y:S02]  /*e580*/  IMAD.MOV.U32 R70, RZ, RZ, R49 ;  /* 0x000000ffff467224 */ /* 0x000fe400078e0031 */
[----:B------:R1:W-:Y:S02]  /*e590*/  MUFU.TANH R104, R0 ;  /* 0x0000000000687308 */ /* 0x0003e40000002400 */
[----:B--2---:R-:W-:Y:S01]  /*e5a0*/  FMUL.FTZ R2, R43, c[0x0][0x2ec] ;  /* 0x0000bb002b027a20 */ /* 0x004fe20000410000 */
[C---:B---3--:R-:W-:Y:S08]  /*e5b0*/  HMMA.16816.F32 R180, R16.reuse, R52, R180 ;  /* 0x0000003410b4723c */ /* 0x048ff000000018b4 */
[----:B------:R-:W-:Y:S01]  /*e5c0*/  HMMA.16816.F32 R188, R16, R54, R188 ;  /* 0x0000003610bc723c */ /* 0x000fe200000018bc */
[----:B-1----:R-:W-:-:S04]  /*e5d0*/  FMUL.FTZ R0, R26, c[0x0][0x2ec] ;  /* 0x0000bb001a007a20 */ /* 0x002fc80000410000 */
[----:B------:R1:W-:Y:S02]  /*e5e0*/  MUFU.TANH R252, R0 ;  /* 0x0000000000fc7308 */ /* 0x0003e40000002400 */
[----:B-1----:R-:W-:Y:S02]  /*e5f0*/  FMUL.FTZ R0, R27, c[0x0][0x2ec] ;  /* 0x0000bb001b007a20 */ /* 0x002fe40000410000 */
[----:B------:R-:W-:Y:S04]  /*e600*/  HMMA.16816.F32 R24, R12, R32, R80 ;  /* 0x000000200c18723c */ /* 0x000fe80000001850 */
[----:B------:R1:W2:Y:S02]  /*e610*/  MUFU.TANH R48, R0 ;  /* 0x0000000000307308 */ /* 0x0002a40000002400 */
[----:B-1----:R-:W-:Y:S01]  /*e620*/  IADD3 R0, R229, 0x1800, RZ ;  /* 0x00001800e5007810 */ /* 0x002fe20007ffe0ff */
[----:B--2---:R-:W-:-:S02]  /*e630*/  IMAD.MOV.U32 R52, RZ, RZ, R48 ;  /* 0x000000ffff347224 */ /* 0x004fc400078e0030 */
[----:B------:R-:W1:Y:S11]  /*e640*/  LDSM.16.M88.4 R48, [R228+0x7000] ;  /* 0x00700000e430783b */ /* 0x000e760000000200 */
[----:B------:R-:W-:Y:S04]  /*e650*/  @!UPT UIADD3 URZ, URZ, URZ, URZ ;  /* 0x0000003f3f3ff290 */ /* 0x000fe8000fffe03f */
[----:B-----5:R-:W-:Y:S01]  /*e660*/  HMMA.16816.F32 R28, R8, R64, R24 ;  /* 0x00000040081c723c */ /* 0x020fe20000001818 */
[----:B------:R2:W3:Y:S02]  /*e670*/  LDSM.16.M88.4 R56, [R0] ;  /* 0x000000000038783b */ /* 0x0004e40000000200 */
[----:B--2---:R-:W-:-:S04]  /*e680*/  FMUL.FTZ R0, R21, c[0x0][0x2ec] ;  /* 0x0000bb0015007a20 */ /* 0x004fc80000410000 */
[----:B------:R2:W-:Y:S01]  /*e690*/  MUFU.TANH R69, R0 ;  /* 0x0000000000457308 */ /* 0x0005e20000002400 */
[----:B-1----:R-:W-:Y:S01]  /*e6a0*/  HMMA.16816.F32 R76, R16, R48, R192 ;  /* 0x00000030104c723c */ /* 0x002fe200000018c0 */
[----:B--2---:R-:W-:-:S07]  /*e6b0*/  FMUL.FTZ R0, R22, c[0x0][0x2ec] ;  /* 0x0000bb0016007a20 */ /* 0x004fce0000410000 */
[----:B------:R-:W-:Y:S01]  /*e6c0*/  HMMA.16816.F32 R80, R16, R50, R196 ;  /* 0x000000321050723c */ /* 0x000fe200000018c4 */
[----:B------:R-:W-:Y:S01]  /*e6d0*/  IMAD.MOV.U32 R195, RZ, RZ, R252 ;  /* 0x000000ffffc37224 */ /* 0x000fe200078e00fc */
[----:B------:R-:W-:Y:S01]  /*e6e0*/  LDSM.16.M88.4 R48, [R228+0x8800] ;  /* 0x00880000e430783b */ /* 0x000fe20000000200 */
[----:B------:R1:W2:Y:S01]  /*e6f0*/  MUFU.TANH R68, R0 ;  /* 0x0000000000447308 */ /* 0x0002a20000002400 */
[----:B------:R-:W-:Y:S02]  /*e700*/  IMAD.MOV.U32 R192, RZ, RZ, R52 ;  /* 0x000000ffffc07224 */ /* 0x000fe400078e0034 */
[----:B-1----:R-:W-:Y:S02]  /*e710*/  FMUL.FTZ R0, R23, c[0x0][0x2ec] ;  /* 0x0000bb0017007a20 */ /* 0x002fe40000410000 */
[C---:B------:R-:W-:Y:S03]  /*e720*/  HMMA.16816.F32 R20, R12.reuse, R34, R84 ;  /* 0x000000220c14723c */ /* 0x040fe60000001854 */
[----:B------:R-:W-:Y:S04]  /*e730*/  MUFU.TANH R86, R2 ;  /* 0x0000000200567308 */ /* 0x000fe80000002400 */
[----:B------:R-:W-:Y:S01]  /*e740*/  IMAD.MOV.U32 R84, RZ, RZ, R131 ;  /* 0x000000ffff547224 */ /* 0x000fe200078e0083 */
[----:B---3--:R-:W-:Y:S03]  /*e750*/  HMMA.16816.F32 R32, R12, R56, R88 ;  /* 0x000000380c20723c */ /* 0x008fe60000001858 */
[----:B------:R1:W-:Y:S01]  /*e760*/  MUFU.TANH R53, R0 ;  /* 0x0000000000357308 */ /* 0x0003e20000002400 */
[----:B------:R-:W-:Y:S01]  /*e770*/  MOV R85, R104 ;  /* 0x0000006800557202 */ /* 0x000fe20000000f00 */
[----:B------:R-:W-:-:S02]  /*e780*/  IMAD.MOV.U32 R104, RZ, RZ, R102 ;  /* 0x000000ffff687224 */ /* 0x000fc400078e0066 */
[----:B------:R-:W-:Y:S02]  /*e790*/  IMAD.MOV.U32 R102, RZ, RZ, R103 ;  /* 0x000000ffff667224 */ /* 0x000fe400078e0067 */
[----:B------:R-:W-:Y:S02]  /*e7a0*/  IMAD.MOV.U32 R91, RZ, RZ, R128 ;  /* 0x000000ffff5b7224 */ /* 0x000fe400078e0080 */
[----:B------:R-:W-:Y:S02]  /*e7b0*/  IMAD.MOV.U32 R56, RZ, RZ, R129 ;  /* 0x000000ffff387224 */ /* 0x000fe400078e0081 */
[----:B------:R-:W-:Y:S02]  /*e7c0*/  IMAD.MOV.U32 R88, RZ, RZ, R70 ;  /* 0x000000ffff587224 */ /* 0x000fe400078e0046 */
[----:B------:R-:W-:Y:S02]  /*e7d0*/  IMAD.MOV.U32 R89, RZ, RZ, R71 ;  /* 0x000000ffff597224 */ /* 0x000fe400078e0047 */
[----:B--2---:R-:W-:Y:S01]  /*e7e0*/  IMAD.MOV.U32 R90, RZ, RZ, R68 ;  /* 0x000000ffff5a7224 */ /* 0x004fe200078e0044 */
[----:B------:R-:W-:Y:S01]  /*e7f0*/  HMMA.16816.F32 R24, R8, R66, R20 ;  /* 0x000000420818723c */ /* 0x000fe20000001814 */
[----:B-1----:R-:W-:-:S02]  /*e800*/  FMUL.FTZ R0, R40, c[0x0][0x2ec] ;  /* 0x0000bb0028007a20 */ /* 0x002fc40000410000 */
[----:B------:R-:W-:Y:S02]  /*e810*/  IMAD.MOV.U32 R103, RZ, RZ, R132 ;  /* 0x000000ffff677224 */ /* 0x000fe400078e0084 */
[----:B------:R1:W2:Y:S01]  /*e820*/  MUFU.TANH R117, R0 ;  /* 0x0000000000757308 */ /* 0x0002a20000002400 */
[----:B------:R-:W-:Y:S02]  /*e830*/  IMAD.MOV.U32 R197, RZ, RZ, R84 ;  /* 0x000000ffffc57224 */ /* 0x000fe400078e0054 */
[----:B------:R-:W-:Y:S01]  /*e840*/  HMMA.16816.F32 R20, R12, R58, R92 ;  /* 0x0000003a0c14723c */ /* 0x000fe2000000185c */
[----:B------:R-:W-:-:S07]  /*e850*/  IMAD.MOV.U32 R199, RZ, RZ, R85 ;  /* 0x000000ffffc77224 */ /* 0x000fce00078e0055 */
[----:B------:R-:W-:Y:S01]  /*e860*/  HMMA.16816.F32 R32, R8, R44, R32 ;  /* 0x0000002c0820723c */ /* 0x000fe20000001820 */
[----:B-1----:R-:W-:Y:S02]  /*e870*/  FMUL.FTZ R0, R41, c[0x0][0x2ec] ;  /* 0x0000bb0029007a20 */ /* 0x002fe40000410000 */
[----:B--2---:R-:W-:Y:S02]  /*e880*/  IMAD.MOV.U32 R194, RZ, RZ, R117 ;  /* 0x000000ffffc27224 */ /* 0x004fe400078e0075 */
[----:B------:R1:W2:Y:S02]  /*e890*/  MUFU.TANH R130, R0 ;  /* 0x0000000000827308 */ /* 0x0002a40000002400 */
[----:B-1----:R-:W-:Y:S02]  /*e8a0*/  FMUL.FTZ R0, R42, c[0x0][0x2ec] ;  /* 0x0000bb002a007a20 */ /* 0x002fe40000410000 */
[----:B--2---:R-:W-:-:S04]  /*e8b0*/  IMAD.MOV.U32 R57, RZ, RZ, R130 ;  /* 0x000000ffff397224 */ /* 0x004fc800078e0082 */
[----:B------:R1:W2:Y:S01]  /*e8c0*/  MUFU.TANH R87, R0 ;  /* 0x0000000000577308 */ /* 0x0002a20000002400 */
[----:B------:R-:W-:Y:S07]  /*e8d0*/  HMMA.16816.F32 R128, R16, R72, R200 ;  /* 0x000000481080723c */ /* 0x000fee00000018c8 */
[----:B------:R-:W-:Y:S02]  /*e8e0*/  IMAD.MOV.U32 R73, RZ, RZ, R69 ;  /* 0x000000ffff497224 */ /* 0x000fe400078e0045 */
[----:B------:R-:W-:Y:S01]  /*e8f0*/  LDSM.16.M88.4 R68, [R227+0x2000] ;  /* 0x00200000e344783b */ /* 0x000fe20000000200 */
[----:B------:R-:W-:Y:S01]  /*e900*/  IMAD.MOV.U32 R202, RZ, RZ, R56 ;  /* 0x000000ffffca7224 */ /* 0x000fe200078e0038 */
[----:B-1----:R-:W-:Y:S01]  /*e910*/  IADD3 R0, R229, 0x2000, RZ ;  /* 0x00002000e5007810 */ /* 0x002fe20007ffe0ff */
[----:B--2---:R-:W-:-:S02]  /*e920*/  IMAD.MOV.U32 R196, RZ, RZ, R87 ;  /* 0x000000ffffc47224 */ /* 0x004fc400078e0057 */
[----:B------:R-:W-:Y:S02]  /*e930*/  IMAD.MOV.U32 R87, RZ, RZ, R105 ;  /* 0x000000ffff577224 */ /* 0x000fe400078e0069 */
[----:B------:R1:W2:Y:S01]  /*e940*/  LDSM.16.M88.4 R64, [R0] ;  /* 0x000000000040783b */ /* 0x0002a20000000200 */
[----:B------:R-:W-:Y:S02]  /*e950*/  IMAD.MOV.U32 R105, RZ, RZ, R39 ;  /* 0x000000ffff697224 */ /* 0x000fe400078e0027 */
[----:B------:R-:W-:Y:S01]  /*e960*/  MOV R56, R87 ;  /* 0x0000005700387202 */ /* 0x000fe20000000f00 */
[----:B-1----:R-:W-:Y:S02]  /*e970*/  FMUL.FTZ R0, R28, c[0x0][0x2ec] ;  /* 0x0000bb001c007a20 */ /* 0x002fe40000410000 */
[----:B------:R-:W-:Y:S02]  /*e980*/  IMAD.MOV.U32 R28, RZ, RZ, R53 ;  /* 0x000000ffff1c7224 */ /* 0x000fe400078e0035 */
[----:B------:R1:W3:Y:S01]  /*e990*/  MUFU.TANH R133, R0 ;  /* 0x0000000000857308 */ /* 0x0002e20000002400 */
[----:B------:R-:W4:Y:S01]  /*e9a0*/  LDSM.16.M88.4 R52, [R228+0x8000] ;  /* 0x00800000e434783b */ /* 0x000f220000000200 */
[----:B--2---:R-:W-:Y:S01]  /*e9b0*/  HMMA.16816.F32 R40, R12, R64, R124 ;  /* 0x000000400c28723c */ /* 0x004fe2000000187c */
[----:B-1----:R-:W-:-:S02]  /*e9c0*/  FMUL.FTZ R0, R29, c[0x0][0x2ec] ;  /* 0x0000bb001d007a20 */ /* 0x002fc40000410000 */
[----:B---3--:R-:W-:-:S03]  /*e9d0*/  IMAD.MOV.U32 R72, RZ, RZ, R133 ;  /* 0x000000ffff487224 */ /* 0x008fc600078e0085 */
[----:B------:R1:W-:Y:S01]  /*e9e0*/  MUFU.TANH R252, R0 ;  /* 0x0000000000fc7308 */ /* 0x0003e20000002400 */
        /* <DEDUP_REMOVED lines=8> */
[----:B-1----:R-:W-:Y:S02]  /*ea70*/  FMUL.FTZ R0, R30, c[0x0][0x2ec] ;  /* 0x0000bb001e007a20 */ /* 0x002fe40000410000 */
[----:B------:R-:W-:Y:S02]  /*ea80*/  IMAD.MOV.U32 R126, RZ, RZ, R28 ;  /* 0x000000ffff7e7224 */ /* 0x000fe400078e001c */
[----:B------:R1:W2:Y:S01]  /*ea90*/  MUFU.TANH R2, R0 ;  /* 0x0000000000027308 */ /* 0x0002a20000002400 */
[----:B------:R-:W-:Y:S01]  /*eaa0*/  IMAD.MOV.U32 R119, RZ, RZ, R100 ;  /* 0x000000ffff777224 */ /* 0x000fe200078e0064 */
[----:B----4-:R-:W-:Y:S01]  /*eab0*/  HMMA.16816.F32 R92, R16, R54, R216 ;  /* 0x00000036105c723c */ /* 0x010fe200000018d8 */
[----:B------:R-:W-:-:S02]  /*eac0*/  IMAD.MOV.U32 R100, RZ, RZ, R101 ;  /* 0x000000ffff647224 */ /* 0x000fc400078e0065 */
[----:B------:R-:W-:Y:S02]  /*ead0*/  IMAD.MOV.U32 R101, RZ, RZ, R245 ;  /* 0x000000ffff657224 */ /* 0x000fe400078e00f5 */
[----:B------:R-:W-:Y:S02]  /*eae0*/  IMAD.MOV.U32 R124, RZ, RZ, R86 ;  /* 0x000000ffff7c7224 */ /* 0x000fe400078e0056 */
[----:B------:R-:W-:Y:S01]  /*eaf0*/  IMAD.MOV.U32 R64, RZ, RZ, R89 ;  /* 0x000000ffff407224 */ /* 0x000fe200078e0059 */
[----:B------:R-:W-:Y:S01]  /*eb00*/  HMMA.16816.F32 R84, R16, R74, R208 ;  /* 0x0000004a1054723c */ /* 0x000fe200000018d0 */
[----:B-1----:R-:W-:-:S07]  /*eb10*/  FMUL.FTZ R0, R31, c[0x0][0x2ec] ;  /* 0x0000bb001f007a20 */ /* 0x002fce0000410000 */
[----:B------:R-:W-:Y:S01]  /*eb20*/  HMMA.16816.F32 R28, R8, R46, R20 ;  /* 0x0000002e081c723c */ /* 0x000fe20000001814 */
[----:B--2---:R-:W-:Y:S01]  /*eb30*/  IMAD.MOV.U32 R125, RZ, RZ, R2 ;  /* 0x000000ffff7d7224 */ /* 0x004fe200078e0002 */
[----:B------:R1:W-:Y:S01]  /*eb40*/  MUFU.TANH R39, R0 ;  /* 0x0000000000277308 */ /* 0x0003e20000002400 */
[----:B------:R-:W-:Y:S02]  /*eb50*/  FMUL.FTZ R2, R32, c[0x0][0x2ec] ;  /* 0x0000bb0020027a20 */ /* 0x000fe40000410000 */
[----:B------:R-:W-:Y:S02]  /*eb60*/  IMAD.MOV.U32 R211, RZ, RZ, R88 ;  /* 0x000000ffffd37224 */ /* 0x000fe400078e0058 */
[----:B------:R-:W-:Y:S01]  /*eb70*/  IMAD.MOV.U32 R210, RZ, RZ, R90 ;  /* 0x000000ffffd27224 */ /* 0x000fe200078e005a */
[----:B------:R-:W-:Y:S01]  /*eb80*/  HMMA.16816.F32 R20, R12, R66, R120 ;  /* 0x000000420c14723c */ /* 0x000fe20000001878 */
[----:B------:R-:W-:Y:S01]  /*eb90*/  IMAD.MOV.U32 R74, RZ, RZ, R91 ;  /* 0x000000ffff4a7224 */ /* 0x000fe200078e005b */
[----:B------:R-:W-:Y:S05]  /*eba0*/  MUFU.TANH R75, R2 ;  /* 0x00000002004b7308 */ /* 0x000fea0000002400 */
[----:B------:R-:W-:Y:S01]  /*ebb0*/  IMAD.MOV.U32 R121, RZ, RZ, R106 ;  /* 0x000000ffff797224 */ /* 0x000fe200078e006a */
[----:B------:R-:W-:Y:S01]  /*ebc0*/  HMMA.16816.F32 R88, R16, R52, R212 ;  /* 0x000000341058723c */ /* 0x000fe200000018d4 */
[----:B------:R-:W-:Y:S01]  /*ebd0*/  IMAD.MOV.U32 R106, RZ, RZ, R100 ;  /* 0x000000ffff6a7224 */ /* 0x000fe200078e0064 */
[----:B------:R-:W-:Y:S01]  /*ebe0*/  LDSM.16.M88.4 R52, [R227+0x2800] ;  /* 0x00280000e334783b */ /* 0x000fe20000000200 */
[----:B-1----:R-:W-:-:S02]  /*ebf0*/  FMUL.FTZ R0, R24, c[0x0][0x2ec] ;  /* 0x0000bb0018007a20 */ /* 0x002fc40000410000 */
[----:B------:R-:W-:Y:S02]  /*ec00*/  IMAD.MOV.U32 R100, RZ, RZ, R102 ;  /* 0x000000ffff647224 */ /* 0x000fe400078e0066 */
[----:B------:R1:W-:Y:S01]  /*ec10*/  MUFU.TANH R132, R0 ;  /* 0x0000000000847308 */ /* 0x0003e20000002400 */
[----:B------:R-:W-:Y:S01]  /*ec20*/  IMAD.MOV.U32 R102, RZ, RZ, R38 ;  /* 0x000000ffff667224 */ /* 0x000fe200078e0026 */
[----:B------:R-:W-:Y:S01]  /*ec30*/  MOV R213, R56 ;  /* 0x0000003800d57202 */ /* 0x000fe20000000f00 */
[----:B------:R-:W-:Y:S02]  /*ec40*/  IMAD.MOV.U32 R215, RZ, RZ, R57 ;  /* 0x000000ffffd77224 */ /* 0x000fe400078e0039 */
[----:B------:R-:W2:Y:S01]  /*ec50*/  LDSM.16.M88.4 R56, [R228+0x9000] ;  /* 0x00900000e438783b */ /* 0x000ea20000000200 */
[----:B------:R-:W-:Y:S02]  /*ec60*/  IMAD.MOV.U32 R123, RZ, RZ, R104 ;  /* 0x000000ffff7b7224 */ /* 0x000fe400078e0068 */
[----:B------:R-:W-:Y:S01]  /*ec70*/  IMAD.MOV.U32 R120, RZ, RZ, R105 ;  /* 0x000000ffff787224 */ /* 0x000fe200078e0069 */
[----:B------:R-:W-:Y:S01]  /*ec80*/  HMMA.16816.F32 R44, R8, R70, R20 ;  /* 0x00000046082c723c */ /* 0x000fe20000001814 */
[----:B------:R-:W-:-:S02]  /*ec90*/  IMAD.MOV.U32 R67, RZ, RZ, R116 ;  /* 0x000000ffff437224 */ /* 0x000fc400078e0074 */
[----:B------:R-:W-:Y:S02]  /*eca0*/  IMAD.MOV.U32 R104, RZ, RZ, R118 ;  /* 0x000000ffff687224 */ /* 0x000fe400078e0076 */
[----:B------:R-:W-:Y:S02]  /*ecb0*/  IMAD.MOV.U32 R105, RZ, RZ, R119 ;  /* 0x000000ffff697224 */ /* 0x000fe400078e0077 */
[----:B-1----:R-:W-:Y:S01]  /*ecc0*/  FMUL.FTZ R0, R25, c[0x0][0x2ec] ;  /* 0x0000bb0019007a20 */ /* 0x002fe20000410000 */
[----:B------:R-:W-:Y:S01]  /*ecd0*/  HMMA.16816.F32 R116, R16, R48, R220 ;  /* 0x000000301074723c */ /* 0x000fe200000018dc */
[----:B------:R-:W-:Y:S02]  /*ece0*/  IMAD.MOV.U32 R122, RZ, RZ, R107 ;  /* 0x000000ffff7a7224 */ /* 0x000fe400078e006b */
[----:B------:R1:W-:Y:S01]  /*ecf0*/  MUFU.TANH R133, R0 ;  /* 0x0000000000857308 */ /* 0x0003e20000002400 */
        /* <DEDUP_REMOVED lines=9> */
[----:B-1----:R-:W-:-:S02]  /*ed90*/  FMUL.FTZ R0, R26, c[0x0][0x2ec] ;  /* 0x0000bb001a007a20 */ /* 0x002fc40000410000 */
[----:B------:R-:W-:Y:S02]  /*eda0*/  IMAD.MOV.U32 R123, RZ, RZ, R74 ;  /* 0x000000ffff7b7224 */ /* 0x000fe400078e004a */
[----:B------:R1:W3:Y:S01]  /*edb0*/  MUFU.TANH R193, R0 ;  /* 0x0000000000c17308 */ /* 0x0002e20000002400 */
[----:B------:R-:W-:Y:S02]  /*edc0*/  IMAD.MOV.U32 R218, RZ, RZ, R121 ;  /* 0x000000ffffda7224 */ /* 0x000fe400078e0079 */
[----:B------:R-:W-:Y:S01]  /*edd0*/  IMAD.MOV.U32 R216, RZ, RZ, R67 ;  /* 0x000000ffffd87224 */ /* 0x000fe200078e0043 */
[----:B--2---:R-:W-:Y:S01]  /*ede0*/  HMMA.16816.F32 R100, R16, R56, R100 ;  /* 0x000000381064723c */ /* 0x004fe20000001864 */
[----:B------:R-:W-:Y:S01]  /*edf0*/  IMAD.MOV.U32 R121, RZ, RZ, R213 ;  /* 0x000000ffff797224 */ /* 0x000fe200078e00d5 */
[----:B------:R-:W-:-:S06]  /*ee00*/  MOV R213, R194 ;  /* 0x000000c200d57202 */ /* 0x000fcc0000000f00 */
[----:B------:R-:W-:Y:S01]  /*ee10*/  HMMA.16816.F32 R104, R16, R58, R104 ;  /* 0x0000003a1068723c */ /* 0x000fe20000001868 */
[----:B------:R-:W-:Y:S01]  /*ee20*/  LDSM.16.M88.4 R56, [R227+0x3000] ;  /* 0x00300000e338783b */ /* 0x000fe20000000200 */
[----:B-1----:R-:W-:Y:S02]  /*ee30*/  FMUL.FTZ R0, R27, c[0x0][0x2ec] ;  /* 0x0000bb001b007a20 */ /* 0x002fe40000410000 */
[----:B---3--:R-:W-:Y:S02]  /*ee40*/  IMAD.MOV.U32 R74, RZ, RZ, R193 ;  /* 0x000000ffff4a7224 */ /* 0x008fe400078e00c1 */
[----:B------:R1:W-:Y:S01]  /*ee50*/  MUFU.TANH R245, R0 ;  /* 0x0000000000f57308 */ /* 0x0003e20000002400 */
[----:B------:R-:W-:Y:S01]  /*ee60*/  IMAD.MOV.U32 R193, RZ, RZ, R195 ;  /* 0x000000ffffc17224 */ /* 0x000fe200078e00c3 */
[----:B-1----:R-:W-:-:S05]  /*ee70*/  IADD3 R0, R229, 0x2800, RZ ;  /* 0x00002800e5007810 */ /* 0x002fca0007ffe0ff */
[----:B------:R1:W2:Y:S02]  /*ee80*/  LDSM.16.M88.4 R24, [R0] ;  /* 0x000000000018783b */ /* 0x0002a40000000200 */
[----:B-1----:R-:W-:-:S04]  /*ee90*/  FMUL.FTZ R0, R33, c[0x0][0x2ec] ;  /* 0x0000bb0021007a20 */ /* 0x002fc80000410000 */
[----:B------:R1:W-:Y:S01]  /*eea0*/  MUFU.TANH R208, R0 ;  /* 0x0000000000d07308 */ /* 0x0003e20000002400 */
[----:B--2---:R-:W-:Y:S01]  /*eeb0*/  HMMA.16816.F32 R20, R12, R26, R108 ;  /* 0x0000001a0c14723c */ /* 0x004fe2000000186c */
[----:B-1----:R-:W-:-:S06]  /*eec0*/  FMUL.FTZ R0, R34, c[0x0][0x2ec] ;  /* 0x0000bb0022007a20 */ /* 0x002fcc0000410000 */
[----:B------:R1:W2:Y:S02]  /*eed0*/  MUFU.TANH R65, R0 ;  /* 0x0000000000417308 */ /* 0x0002a40000002400 */
[----:B-1----:R-:W-:Y:S02]  /*eee0*/  FMUL.FTZ R0, R35, c[0x0][0x2ec] ;  /* 0x0000bb0023007a20 */ /* 0x002fe40000410000 */
[----:B------:R-:W-:Y:S04]  /*eef0*/  HMMA.16816.F32 R32, R8, R68, R40 ;  /* 0x000000440820723c */ /* 0x000fe80000001828 */
[----:B------:R1:W-:Y:S04]  /*ef00*/  MUFU.TANH R203, R0 ;  /* 0x0000000000cb7308 */ /* 0x0003e80000002400 */
[----:B------:R-:W-:Y:S08]  /*ef10*/  HMMA.16816.F32 R40, R12, R24, R96 ;  /* 0x000000180c28723c */ /* 0x000ff00000001860 */
[----:B------:R-:W-:Y:S01]  /*ef20*/  HMMA.16816.F32 R96, R16, R50, R248 ;  /* 0x000000321060723c */ /* 0x000fe200000018f8 */
[----:B------:R-:W-:Y:S01]  /*ef30*/  LDSM.16.M88.4 R48, [R242] ;  /* 0x00000000f230783b */ /* 0x000fe20000000200 */
[----:B-1----:R-:W-:-:S04]  /*ef40*/  FMUL.FTZ R0, R28, c[0x0][0x2ec] ;  /* 0x0000bb001c007a20 */ /* 0x002fc80000410000 */
[----:B------:R1:W-:Y:S01]  /*ef50*/  MUFU.TANH R212, R0 ;  /* 0x0000000000d47308 */ /* 0x0003e20000002400 */
[----:B------:R-:W-:Y:S01]  /*ef60*/  MOV R250, R197 ;  /* 0x000000c500fa7202 */ /* 0x000fe20000000f00 */
[----:B------:R-:W-:-:S06]  /*ef70*/  FMUL.FTZ R2, R34, c[0x0][0x2ec] ;  /* 0x0000bb0022027a20 */ /* 0x000fcc0000410000 */
[----:B------:R-:W-:Y:S01]  /*ef80*/  MUFU.TANH R220, R2 ;  /* 0x0000000200dc7308 */ /* 0x000fe20000002400 */
[----:B-1----:R-:W-:-:S07]  /*ef90*/  FMUL.FTZ R0, R29, c[0x0][0x2ec] ;  /* 0x0000bb001d007a20 */ /* 0x002fce0000410000 */
[----:B------:R1:W-:Y:S02]  /*efa0*/  MUFU.TANH R38, R0 ;  /* 0x0000000000267308 */ /* 0x0003e40000002400 */
[----:B-1----:R-:W-:-:S06]  /*efb0*/  FMUL.FTZ R0, R30, c[0x0][0x2ec] ;  /* 0x0000bb001e007a20 */ /* 0x002fcc0000410000 */
[----:B------:R1:W-:Y:S02]  /*efc0*/  MUFU.TANH R214, R0 ;  /* 0x0000000000d67308 */ /* 0x0003e40000002400 */
[----:B-1----:R-:W-:Y:S02]  /*efd0*/  FMUL.FTZ R0, R31, c[0x0][0x2ec] ;  /* 0x0000bb001f007a20 */ /* 0x002fe40000410000 */
[----:B------:R-:W-:Y:S01]  /*efe0*/  HMMA.16816.F32 R28, R8, R52, R40 ;  /* 0x00000034081c723c */ /* 0x000fe20000001828 */
[----:B------:R-:W-:Y:S03]  /*eff0*/  LDSM.16.M88.4 R40, [R241] ;  /* 0x00000000f128783b */ /* 0x000fe60000000200 */
[----:B------:R1:W-:Y:S02]  /*f000*/  MUFU.TANH R201, R0 ;  /* 0x0000000000c97308 */ /* 0x0003e40000002400 */
[----:B-1----:R-:W-:-:S06]  /*f010*/  FMUL.FTZ R0, R32, c[0x0][0x2ec] ;  /* 0x0000bb0020007a20 */ /* 0x002fcc0000410000 */
[----:B------:R1:W-:Y:S02]  /*f020*/  MUFU.TANH R222, R0 ;  /* 0x0000000000de7308 */ /* 0x0003e40000002400 */
[----:B-1----:R-:W-:-:S06]  /*f030*/  FMUL.FTZ R0, R33, c[0x0][0x2ec] ;  /* 0x0000bb0021007a20 */ /* 0x002fcc0000410000 */
[----:B------:R1:W-:Y:S02]  /*f040*/  MUFU.TANH R200, R0 ;  /* 0x0000000000c87308 */ /* 0x0003e40000002400 */
[----:B-1----:R-:W-:-:S05]  /*f050*/  IADD3 R0, R229, 0x3000, RZ ;  /* 0x00003000e5007810 */ /* 0x002fca0007ffe0ff */
[----:B------:R1:W-:Y:S02]  /*f060*/  LDSM.16.M88.4 R24, [R0] ;  /* 0x000000000018783b */ /* 0x0003e40000000200 */
[----:B-1----:R-:W-:Y:S02]  /*f070*/  FMUL.FTZ R0, R35, c[0x0][0x2ec] ;  /* 0x0000bb0023007a20 */ /* 0x002fe40000410000 */
[----:B------:R-:W1:Y:S02]  /*f080*/  LDSM.16.M88.4 R32, [R228+0x9800] ;  /* 0x00980000e420783b */ /* 0x000e640000000200 */
[----:B------:R3:W-:Y:S02]  /*f090*/  MUFU.TANH R198, R0 ;  /* 0x0000000000c67308 */ /* 0x0007e40000002400 */
[----:B---3--:R-:W-:-:S06]  /*f0a0*/  FMUL.FTZ R0, R44, c[0x0][0x2ec] ;  /* 0x0000bb002c007a20 */ /* 0x008fcc0000410000 */
[----:B------:R3:W-:Y:S02]  /*f0b0*/  MUFU.TANH R209, R0 ;  /* 0x0000000000d17308 */ /* 0x0007e40000002400 */
[----:B---3--:R-:W-:Y:S01]  /*f0c0*/  FMUL.FTZ R0, R45, c[0x0][0x2ec] ;  /* 0x0000bb002d007a20 */ /* 0x008fe20000410000 */
[----:B-1----:R-:W-:Y:S05]  /*f0d0*/  HMMA.16816.F32 R108, R16, R32, R216 ;  /* 0x00000020106c723c */ /* 0x002fea00000018d8 */
[----:B------:R1:W-:Y:S02]  /*f0e0*/  MUFU.TANH R37, R0 ;  /* 0x0000000000257308 */ /* 0x0003e40000002400 */
[----:B-1----:R-:W-:-:S06]  /*f0f0*/  FMUL.FTZ R0, R46, c[0x0][0x2ec] ;  /* 0x0000bb002e007a20 */ /* 0x002fcc0000410000 */
[----:B------:R1:W-:Y:S02]  /*f100*/  MUFU.TANH R248, R0 ;  /* 0x0000000000f87308 */ /* 0x0003e40000002400 */
[----:B-1----:R-:W-:Y:S02]  /*f110*/  FMUL.FTZ R0, R47, c[0x0][0x2ec] ;  /* 0x0000bb002f007a20 */ /* 0x002fe40000410000 */
[----:B------:R-:W-:Y:S04]  /*f120*/  HMMA.16816.F32 R44, R8, R54, R20 ;  /* 0x00000036082c723c */ /* 0x000fe80000001814 */
[----:B------:R1:W-:Y:S04]  /*f130*/  MUFU.TANH R196, R0 ;  /* 0x0000000000c47308 */ /* 0x0003e80000002400 */
[----:B------:R-:W-:Y:S08]  /*f140*/  HMMA.16816.F32 R20, R12, R24, R112 ;  /* 0x000000180c14723c */ /* 0x000ff00000001870 */
[----:B------:R-:W-:Y:S01]  /*f150*/  HMMA.16816.F32 R112, R16, R34, R120 ;  /* 0x000000221070723c */ /* 0x000fe20000001878 */
[----:B-1----:R-:W-:-:S04]  /*f160*/  FMUL.FTZ R0, R28, c[0x0][0x2ec] ;  /* 0x0000bb001c007a20 */ /* 0x002fc80000410000 */
[----:B------:R1:W3:Y:S02]  /*f170*/  MUFU.TANH R68, R0 ;  /* 0x0000000000447308 */ /* 0x0002e40000002400 */
[----:B------:R-:W-:Y:S01]  /*f180*/  IMAD.MOV.U32 R123, RZ, RZ, R215 ;  /* 0x000000ffff7b7224 */ /* 0x000fe200078e00d7 */
[----:B------:R-:W-:Y:S01]  /*f190*/  HMMA.16816.F32 R52, R12, R50, R176 ;  /* 0x000000320c34723c */ /* 0x000fe200000018b0 */
        /* <DEDUP_REMOVED lines=10> */
[----:B------:R-:W-:Y:S01]  /*f240*/  LDSM.16.M88.4 R48, [R227+0x3800] ;  /* 0x00380000e330783b */ /* 0x000fe20000000200 */
[----:B------:R-:W-:Y:S01]  /*f250*/  IMAD.MOV.U32 R126, RZ, RZ, R72 ;  /* 0x000000ffff7e7224 */ /* 0x000fe200078e0048 */
[----:B------:R1:W-:Y:S01]  /*f260*/  MUFU.TANH R195, R0 ;  /* 0x0000000000c37308 */ /* 0x0003e20000002400 */
[----:B------:R-:W-:Y:S02]  /*f270*/  IMAD.MOV.U32 R72, RZ, RZ, R73 ;  /* 0x000000ffff487224 */ /* 0x000fe400078e0049 */
[----:B------:R-:W-:-:S02]  /*f280*/  IMAD.MOV.U32 R73, RZ, RZ, R192 ;  /* 0x000000ffff497224 */ /* 0x000fc400078e00c0 */
[----:B------:R-:W-:Y:S02]  /*f290*/  IMAD.MOV.U32 R215, RZ, RZ, R210 ;  /* 0x000000ffffd77224 */ /* 0x000fe400078e00d2 */
[----:B------:R-:W-:Y:S02]  /*f2a0*/  IMAD.MOV.U32 R210, RZ, RZ, R211 ;  /* 0x000000ffffd27224 */ /* 0x000fe400078e00d3 */
[----:B------:R-:W-:Y:S02]  /*f2b0*/  IMAD.MOV.U32 R211, RZ, RZ, R64 ;  /* 0x000000ffffd37224 */ /* 0x000fe400078e0040 */
[----:B--2---:R-:W-:Y:S02]  /*f2c0*/  IMAD.MOV.U32 R171, RZ, RZ, R65 ;  /* 0x000000ffffab7224 */ /* 0x004fe400078e0041 */
[----:B---3--:R-:W-:Y:S02]  /*f2d0*/  IMAD.MOV.U32 R170, RZ, RZ, R68 ;  /* 0x000000ffffaa7224 */ /* 0x008fe400078e0044 */
[----:B------:R-:W-:-:S02]  /*f2e0*/  IMAD.MOV.U32 R168, RZ, RZ, R132 ;  /* 0x000000ffffa87224 */ /* 0x000fc400078e0084 */
[----:B-1----:R-:W-:Y:S02]  /*f2f0*/  FMUL.FTZ R0, R30, c[0x0][0x2ec] ;  /* 0x0000bb001e007a20 */ /* 0x002fe40000410000 */
[----:B------:R-:W-:Y:S02]  /*f300*/  IMAD.MOV.U32 R217, RZ, RZ, R126 ;  /* 0x000000ffffd97224 */ /* 0x000fe400078e007e */
[----:B------:R1:W2:Y:S01]  /*f310*/  MUFU.TANH R2, R0 ;  /* 0x0000000000027308 */ /* 0x0002a20000002400 */
[----:B------:R-:W-:Y:S02]  /*f320*/  IMAD.MOV.U32 R249, RZ, RZ, R124 ;  /* 0x000000fffff97224 */ /* 0x000fe400078e007c */
[----:B------:R-:W-:Y:S02]  /*f330*/  IMAD.MOV.U32 R124, RZ, RZ, R73 ;  /* 0x000000ffff7c7224 */ /* 0x000fe400078e0049 */
[----:B------:R-:W-:Y:S02]  /*f340*/  IMAD.MOV.U32 R179, RZ, RZ, R202 ;  /* 0x000000ffffb37224 */ /* 0x000fe400078e00ca */
[----:B------:R-:W-:-:S02]  /*f350*/  IMAD.MOV.U32 R122, RZ, RZ, R199 ;  /* 0x000000ffff7a7224 */ /* 0x000fc400078e00c7 */
[----:B------:R-:W-:Y:S02]  /*f360*/  IMAD.MOV.U32 R178, RZ, RZ, R123 ;  /* 0x000000ffffb27224 */ /* 0x000fe400078e007b */
[----:B------:R-:W-:Y:S02]  /*f370*/  IMAD.MOV.U32 R123, RZ, RZ, R5 ;  /* 0x000000ffff7b7224 */ /* 0x000fe400078e0005 */
[----:B-1----:R-:W-:Y:S02]  /*f380*/  FMUL.FTZ R0, R31, c[0x0][0x2ec] ;  /* 0x0000bb001f007a20 */ /* 0x002fe40000410000 */
[----:B------:R-:W-:Y:S01]  /*f390*/  HMMA.16816.F32 R28, R12, R26, R204 ;  /* 0x0000001a0c1c723c */ /* 0x000fe200000018cc */
[----:B------:R-:W1:Y:S01]  /*f3a0*/  LDSM.16.M88.4 R24, [R240] ;  /* 0x00000000f018783b */ /* 0x000e620000000200 */
[----:B------:R3:W-:Y:S05]  /*f3b0*/  MUFU.TANH R194, R0 ;  /* 0x0000000000c27308 */ /* 0x0007ea0000002400 */
[----:B------:R-:W-:-:S02]  /*f3c0*/  IMAD.MOV.U32 R206, RZ, RZ, R213 ;  /* 0x000000ffffce7224 */ /* 0x000fc400078e00d5 */
[----:B------:R-:W-:Y:S01]  /*f3d0*/  IMAD.MOV.U32 R204, RZ, RZ, R212 ;  /* 0x000000ffffcc7224 */ /* 0x000fe200078e00d4 */
[----:B------:R-:W-:Y:S01]  /*f3e0*/  MOV R212, R74 ;  /* 0x0000004a00d47202 */ /* 0x000fe20000000f00 */
[----:B--2---:R-:W-:Y:S02]  /*f3f0*/  IMAD.MOV.U32 R205, RZ, RZ, R2 ;  /* 0x000000ffffcd7224 */ /* 0x004fe400078e0002 */
[----:B------:R-:W2:Y:S01]  /*f400*/  S2R R2, SR_TID.X ;  /* 0x0000000000027919 */ /* 0x000ea20000002100 */
[----:B------:R-:W-:Y:S02]  /*f410*/  IMAD.MOV.U32 R207, RZ, RZ, R209 ;  /* 0x000000ffffcf7224 */ /* 0x000fe400078e00d1 */
[----:B---3--:R-:W-:-:S04]  /*f420*/  FMUL.FTZ R0, R44, c[0x0][0x2ec] ;  /* 0x0000bb002c007a20 */ /* 0x008fc80000410000 */
[----:B------:R3:W4:Y:S01]  /*f430*/  MUFU.TANH R32, R0 ;  /* 0x0000000000207308 */ /* 0x0007220000002400 */
[----:B--2---:R-:W-:Y:S02]  /*f440*/  IMAD.SHL.U32 R2, R2, 0x2, RZ ;  /* 0x0000000202027824 */ /* 0x004fe400078e00ff */
[----:B---3--:R-:W-:Y:S02]  /*f450*/  FMUL.FTZ R0, R45, c[0x0][0x2ec] ;  /* 0x0000bb002d007a20 */ /* 0x008fe40000410000 */
[----:B----4-:R-:W-:Y:S01]  /*f460*/  IMAD.MOV.U32 R176, RZ, RZ, R32 ;  /* 0x000000ffffb07224 */ /* 0x010fe200078e0020 */
[----:B-1----:R-:W-:Y:S02]  /*f470*/  HMMA.16816.F32 R68, R12, R24, R180 ;  /* 0x000000180c44723c */ /* 0x002fe400000018b4 */
[----:B------:R1:W-:Y:S01]  /*f480*/  MUFU.TANH R193, R0 ;  /* 0x0000000000c17308 */ /* 0x0003e20000002400 */
[----:B------:R-:W-:-:S05]  /*f490*/  LOP3.LUT R2, R2, 0x6, RZ, 0xc0, !PT ;  /* 0x0000000602027812 */ /* 0x000fca00078ec0ff */
[----:B------:R-:W-:Y:S01]  /*f4a0*/  HMMA.16816.F32 R32, R8, R58, R28 ;  /* 0x0000003a0820723c */ /* 0x000fe2000000181c */
[----:B------:R-:W2:Y:S07]  /*f4b0*/  LDSM.16.M88.4 R28, [R238] ;  /* 0x00000000ee1c783b */ /* 0x000eae0000000200 */
[----:B------:R-:W-:Y:S01]  /*f4c0*/  HMMA.16816.F32 R56, R12, R40, R172 ;  /* 0x000000280c38723c */ /* 0x000fe200000018ac */
[----:B-1----:R-:W-:-:S04]  /*f4d0*/  FMUL.FTZ R0, R46, c[0x0][0x2ec] ;  /* 0x0000bb002e007a20 */ /* 0x002fc80000410000 */
[----:B------:R1:W3:Y:S02]  /*f4e0*/  MUFU.TANH R66, R0 ;  /* 0x0000000000427308 */ /* 0x0002e40000002400 */
[----:B-1----:R-:W-:Y:S02]  /*f4f0*/  FMUL.FTZ R0, R47, c[0x0][0x2ec] ;  /* 0x0000bb002f007a20 */ /* 0x002fe40000410000 */
[----:B---3--:R-:W-:Y:S01]  /*f500*/  IMAD.MOV.U32 R172, RZ, RZ, R66 ;  /* 0x000000ffffac7224 */ /* 0x008fe200078e0042 */
[----:B------:R-:W1:Y:S03]  /*f510*/  LDSM.16.M88.4 R44, [R239] ;  /* 0x00000000ef2c783b */ /* 0x000e660000000200 */
[----:B------:R3:W-:Y:S01]  /*f520*/  MUFU.TANH R192, R0 ;  /* 0x0000000000c07308 */ /* 0x0007e20000002400 */
[----:B--2---:R-:W-:Y:S01]  /*f530*/  HMMA.16816.F32 R84, R12, R30, R84 ;  /* 0x0000001e0c54723c */ /* 0x004fe20000001854 */
[----:B---3--:R-:W-:-:S06]  /*f540*/  FMUL.FTZ R0, R16, c[0x0][0x2ec] ;  /* 0x0000bb0010007a20 */ /* 0x008fcc0000410000 */
[----:B------:R2:W3:Y:S02]  /*f550*/  MUFU.TANH R67, R0 ;  /* 0x0000000000437308 */ /* 0x0004e40000002400 */
[----:B--2---:R-:W-:Y:S02]  /*f560*/  FMUL.FTZ R0, R17, c[0x0][0x2ec] ;  /* 0x0000bb0011007a20 */ /* 0x004fe40000410000 */
[----:B---3--:R-:W-:Y:S01]  /*f570*/  IMAD.MOV.U32 R175, RZ, RZ, R67 ;  /* 0x000000ffffaf7224 */ /* 0x008fe200078e0043 */
[C---:B-1----:R-:W-:Y:S03]  /*f580*/  HMMA.16816.F32 R76, R12.reuse, R44, R76 ;  /* 0x0000002c0c4c723c */ /* 0x042fe6000000184c */
[----:B------:R1:W-:Y:S05]  /*f590*/  MUFU.TANH R173, R0 ;  /* 0x0000000000ad7308 */ /* 0x0003ea0000002400 */
[C---:B------:R-:W-:Y:S01]  /*f5a0*/  HMMA.16816.F32 R64, R12.reuse, R42, R184 ;  /* 0x0000002a0c40723c */ /* 0x040fe200000018b8 */
[----:B------:R-:W-:Y:S06]  /*f5b0*/  LDSM.16.M88.4 R40, [R227+0x4000] ;  /* 0x00400000e328783b */ /* 0x000fec0000000200 */
[----:B------:R-:W-:Y:S01]  /*f5c0*/  IMAD.MOV.U32 R186, RZ, RZ, R125 ;  /* 0x000000ffffba7224 */ /* 0x000fe200078e007d */
[----:B------:R-:W-:Y:S01]  /*f5d0*/  HMMA.16816.F32 R80, R12, R46, R80 ;  /* 0x0000002e0c50723c */ /* 0x000fe20000001850 */
[----:B-1----:R-:W-:Y:S01]  /*f5e0*/  FMUL.FTZ R0, R18, c[0x0][0x2ec] ;  /* 0x0000bb0012007a20 */ /* 0x002fe20000410000 */
[----:B------:R-:W1:Y:S01]  /*f5f0*/  LDSM.16.M88.4 R44, [R236] ;  /* 0x00000000ec2c783b */ /* 0x000e620000000200 */
[----:B------:R-:W-:-:S02]  /*f600*/  IMAD.MOV.U32 R187, RZ, RZ, R75 ;  /* 0x000000ffffbb7224 */ /* 0x000fc400078e004b */
[----:B------:R2:W3:Y:S01]  /*f610*/  MUFU.TANH R185, R0 ;  /* 0x0000000000b97308 */ /* 0x0004e20000002400 */
[----:B------:R-:W-:Y:S02]  /*f620*/  IMAD.MOV.U32 R125, RZ, RZ, R72 ;  /* 0x000000ffff7d7224 */ /* 0x000fe400078e0048 */
[----:B------:R-:W-:Y:S01]  /*f630*/  HMMA.16816.F32 R72, R12, R26, R188 ;  /* 0x0000001a0c48723c */ /* 0x000fe200000018bc */
[----:B------:R-:W-:Y:S01]  /*f640*/  LDSM.16.M88.4 R24, [R227+0x4800] ;  /* 0x00480000e318783b */ /* 0x000fe20000000200 */
[----:B--2---:R-:W-:-:S06]  /*f650*/  FMUL.FTZ R0, R19, c[0x0][0x2ec] ;  /* 0x0000bb0013007a20 */ /* 0x004fcc0000410000 */
[----:B------:R-:W-:Y:S01]  /*f660*/  HMMA.16816.F32 R16, R8, R48, R20 ;  /* 0x000000300810723c */ /* 0x000fe20000001814 */
[----:B------:R-:W2:Y:S01]  /*f670*/  LDSM.16.M88.4 R20, [R237] ;  /* 0x00000000ed14783b */ /* 0x000ea20000000200 */
[----:B------:R4:W5:Y:S02]  /*f680*/  MUFU.TANH R180, R0 ;  /* 0x0000000000b47308 */ /* 0x0009640000002400 */
[----:B----4-:R-:W-:-:S04]  /*f690*/  FMUL.FTZ R0, R32, c[0x0][0x2ec] ;  /* 0x0000bb0020007a20 */ /* 0x010fc80000410000 */
[----:B-1----:R-:W-:Y:S02]  /*f6a0*/  HMMA.16816.F32 R96, R12, R46, R96 ;  /* 0x0000002e0c60723c */ /* 0x002fe40000001860 */
[----:B------:R1:W-:Y:S02]  /*f6b0*/  MUFU.TANH R251, R0 ;  /* 0x0000000000fb7308 */ /* 0x0003e40000002400 */
[----:B-1----:R-:W-:-:S04]  /*f6c0*/  FMUL.FTZ R0, R33, c[0x0][0x2ec] ;  /* 0x0000bb0021007a20 */ /* 0x002fc80000410000 */
[----:B--2---:R-:W-:Y:S02]  /*f6d0*/  HMMA.16816.F32 R88, R12, R20, R88 ;  /* 0x000000140c58723c */ /* 0x004fe40000001858 */
[----:B------:R1:W2:Y:S02]  /*f6e0*/  MUFU.TANH R174, R0 ;  /* 0x0000000000ae7308 */ /* 0x0002a40000002400 */
[----:B-1----:R-:W-:-:S06]  /*f6f0*/  FMUL.FTZ R0, R34, c[0x0][0x2ec] ;  /* 0x0000bb0022007a20 */ /* 0x002fcc0000410000 */
[----:B------:R1:W-:Y:S02]  /*f700*/  MUFU.TANH R223, R0 ;  /* 0x0000000000df7308 */ /* 0x0003e40000002400 */
[----:B-1----:R-:W-:Y:S02]  /*f710*/  FMUL.FTZ R0, R35, c[0x0][0x2ec] ;  /* 0x0000bb0023007a20 */ /* 0x002fe40000410000 */
[----:B------:R-:W-:Y:S04]  /*f720*/  HMMA.16816.F32 R32, R8, R50, R52 ;  /* 0x000000320820723c */ /* 0x000fe80000001834 */
[----:B------:R1:W4:Y:S04]  /*f730*/  MUFU.TANH R169, R0 ;  /* 0x0000000000a97308 */ /* 0x0003280000002400 */
[----:B------:R-:W-:Y:S01]  /*f740*/  HMMA.16816.F32 R48, R12, R28, R128 ;  /* 0x0000001c0c30723c */ /* 0x000fe20000001880 */
[----:B------:R-:W2:Y:S01]  /*f750*/  LDSM.16.M88.4 R28, [R235] ;  /* 0x00000000eb1c783b */ /* 0x000ea20000000200 */
[----:B-1----:R-:W-:-:S04]  /*f760*/  FMUL.FTZ R0, R16, c[0x0][0x2ec] ;  /* 0x0000bb0010007a20 */ /* 0x002fc80000410000 */
[----:B------:R1:W-:Y:S02]  /*f770*/  MUFU.TANH R221, R0 ;  /* 0x0000000000dd7308 */ /* 0x0003e40000002400 */
[----:B-1----:R-:W-:-:S06]  /*f780*/  FMUL.FTZ R0, R17, c[0x0][0x2ec] ;  /* 0x0000bb0011007a20 */ /* 0x002fcc0000410000 */
[----:B------:R1:W-:Y:S01]  /*f790*/  MUFU.TANH R132, R0 ;  /* 0x0000000000847308 */ /* 0x0003e20000002400 */
[C---:B--2---:R-:W-:Y:S08]  /*f7a0*/  HMMA.16816.F32 R100, R12.reuse, R28, R100 ;  /* 0x0000001c0c64723c */ /* 0x044ff00000001864 */
[----:B------:R-:W-:Y:S01]  /*f7b0*/  HMMA.16816.F32 R104, R12, R30, R104 ;  /* 0x0000001e0c68723c */ /* 0x000fe20000001868 */
[----:B-1----:R-:W-:-:S04]  /*f7c0*/  FMUL.FTZ R0, R18, c[0x0][0x2ec] ;  /* 0x0000bb0012007a20 */ /* 0x002fc80000410000 */
[----:B------:R1:W-:Y:S03]  /*f7d0*/  MUFU.TANH R219, R0 ;  /* 0x0000000000db7308 */ /* 0x0003e60000002400 */
[----:B------:R-:W-:Y:S01]  /*f7e0*/  HMMA.16816.F32 R28, R8, R24, R68 ;  /* 0x00000018081c723c */ /* 0x000fe20000001844 */
[----:B-1----:R-:W-:-:S07]  /*f7f0*/  FMUL.FTZ R0, R19, c[0x0][0x2ec] ;  /* 0x0000bb0013007a20 */ /* 0x002fce0000410000 */
[----:B------:R-:W-:Y:S01]  /*f800*/  HMMA.16816.F32 R16, R8, R40, R56 ;  /* 0x000000280810723c */ /* 0x000fe20000001838 */
[----:B------:R1:W-:Y:S07]  /*f810*/  MUFU.TANH R129, R0 ;  /* 0x0000000000817308 */ /* 0x0003ee0000002400 */
[C---:B------:R-:W-:Y:S01]  /*f820*/  HMMA.16816.F32 R56, R12.reuse, R22, R92 ;  /* 0x000000160c38723c */ /* 0x040fe2000000185c */
[----:B------:R-:W2:Y:S07]  /*f830*/  LDSM.16.M88.4 R20, [R234] ;  /* 0x00000000ea14783b */ /* 0x000eae0000000200 */
[----:B------:R-:W-:Y:S01]  /*f840*/  FMUL.FTZ R31, R31, c[0x0][0x2ec] ;  /* 0x0000bb001f1f7a20 */ /* 0x000fe20000410000 */
[----:B------:R-:W-:Y:S01]  /*f850*/  HMMA.16816.F32 R92, R12, R44, R116 ;  /* 0x0000002c0c5c723c */ /* 0x000fe20000001874 */
[----:B-1----:R-:W-:-:S04]  /*f860*/  FMUL.FTZ R0, R32, c[0x0][0x2ec] ;  /* 0x0000bb0020007a20 */ /* 0x002fc80000410000 */
[----:B------:R1:W-:Y:S02]  /*f870*/  MUFU.TANH R216, R0 ;  /* 0x0000000000d87308 */ /* 0x0003e40000002400 */
[----:B-1----:R-:W-:-:S06]  /*f880*/  FMUL.FTZ R0, R33, c[0x0][0x2ec] ;  /* 0x0000bb0021007a20 */ /* 0x002fcc0000410000 */
[----:B------:R1:W1:Y:S01]  /*f890*/  MUFU.TANH R126, R0 ;  /* 0x00000000007e7308 */ /* 0x0002620000002400 */
[C---:B--2---:R-:W-:Y:S08]  /*f8a0*/  HMMA.16816.F32 R108, R12.reuse, R20, R108 ;  /* 0x000000140c6c723c */ /* 0x044ff0000000186c */
[----:B------:R-:W-:Y:S01]  /*f8b0*/  HMMA.16816.F32 R112, R12, R22, R112 ;  /* 0x000000160c70723c */ /* 0x000fe20000001870 */
[----:B-1----:R-:W-:-:S04]  /*f8c0*/  FMUL.FTZ R0, R34, c[0x0][0x2ec] ;  /* 0x0000bb0022007a20 */ /* 0x002fc80000410000 */
[----:B------:R1:W-:Y:S02]  /*f8d0*/  MUFU.TANH R213, R0 ;  /* 0x0000000000d57308 */ /* 0x0003e40000002400 */
[----:B-1----:R-:W-:Y:S02]  /*f8e0*/  FMUL.FTZ R0, R35, c[0x0][0x2ec] ;  /* 0x0000bb0023007a20 */ /* 0x002fe40000410000 */
[----:B------:R-:W-:Y:S01]  /*f8f0*/  HMMA.16816.F32 R32, R8, R42, R64 ;  /* 0x0000002a0820723c */ /* 0x000fe20000001840 */
[----:B------:R-:W1:Y:S03]  /*f900*/  LDSM.16.M88.4 R40, [R227+0x5000] ;  /* 0x00500000e328783b */ /* 0x000e660000000200 */
[----:B------:R2:W1:Y:S02]  /*f910*/  MUFU.TANH R120, R0 ;  /* 0x0000000000787308 */ /* 0x0004640000002400 */
[----:B--2---:R-:W-:-:S06]  /*f920*/  FMUL.FTZ R0, R16, c[0x0][0x2ec] ;  /* 0x0000bb0010007a20 */ /* 0x004fcc0000410000 */
[----:B------:R2:W-:Y:S11]  /*f930*/  MUFU.TANH R209, R0 ;  /* 0x0000000000d17308 */ /* 0x0005f60000002400 */
[----:B------:R-:W-:Y:S01]  /*f940*/  @!UPT UIADD3 URZ, URZ, URZ, URZ ;  /* 0x0000003f3f3ff290 */ /* 0x000fe2000fffe03f */
[----:B------:R-:W-:Y:S02]  /*f950*/  FMUL.FTZ R12, R34, c[0x0][0x2ec] ;  /* 0x0000bb00220c7a20 */ /* 0x000fe40000410000 */
[----:B------:R-:W-:Y:S02]  /*f960*/  FMUL.FTZ R4, R32, c[0x0][0x2ec] ;  /* 0x0000bb0020047a20 */ /* 0x000fe40000410000 */
[----:B------:R-:W-:Y:S01]  /*f970*/  FMUL.FTZ R16, R33, c[0x0][0x2ec] ;  /* 0x0000bb0021107a20 */ /* 0x000fe20000410000 */
[----:B------:R3:W-:Y:S01]  /*f980*/  MUFU.TANH R197, R12 ;  /* 0x0000000c00c57308 */ /* 0x0007e20000002400 */
[----:B------:R-:W-:Y:S02]  /*f990*/  FMUL.FTZ R20, R35, c[0x0][0x2ec] ;  /* 0x0000bb0023147a20 */ /* 0x000fe40000410000 */
[----:B--2---:R-:W-:-:S05]  /*f9a0*/  FMUL.FTZ R0, R17, c[0x0][0x2ec] ;  /* 0x0000bb0011007a20 */ /* 0x004fca0000410000 */
[----:B------:R-:W-:Y:S01]  /*f9b0*/  MUFU.TANH R199, R4 ;  /* 0x0000000400c77308 */ /* 0x000fe20000002400 */
[----:B-1----:R-:W-:Y:S01]  /*f9c0*/  HMMA.16816.F32 R52, R8, R42, R80 ;  /* 0x0000002a0834723c */ /* 0x002fe20000001850 */
[----:B---3--:R-:W1:Y:S06]  /*f9d0*/  LDSM.16.M88.4 R12, [R227+0x5800] ;  /* 0x00580000e30c783b */ /* 0x008e6c0000000200 */
[----:B------:R2:W-:Y:S08]  /*f9e0*/  MUFU.TANH R119, R0 ;  /* 0x0000000000777308 */ /* 0x0005f00000002400 */
[----:B------:R-:W3:Y:S01]  /*f9f0*/  MUFU.TANH R117, R16 ;  /* 0x0000001000757308 */ /* 0x000ee20000002400 */
[----:B--2---:R-:W-:-:S07]  /*fa00*/  FMUL.FTZ R0, R18, c[0x0][0x2ec] ;  /* 0x0000bb0012007a20 */ /* 0x004fce0000410000 */
[----:B------:R2:W1:Y:S01]  /*fa10*/  MUFU.TANH R116, R20 ;  /* 0x0000001400747308 */ /* 0x0004620000002400 */
[----:B------:R-:W-:-:S07]  /*fa20*/  FMUL.FTZ R54, R54, c[0x0][0x2ec] ;  /* 0x0000bb0036367a20 */ /* 0x000fce0000410000 */
[----:B------:R1:W-:Y:S01]  /*fa30*/  MUFU.TANH R202, R0 ;  /* 0x0000000000ca7308 */ /* 0x0003e20000002400 */
[----:B--2---:R-:W-:-:S07]  /*fa40*/  FMUL.FTZ R20, R29, c[0x0][0x2ec] ;  /* 0x0000bb001d147a20 */ /* 0x004fce0000410000 */
[----:B------:R-:W-:Y:S01]  /*fa50*/  MUFU.TANH R54, R54 ;  /* 0x0000003600367308 */ /* 0x000fe20000002400 */
[----:B-1----:R-:W-:Y:S02]  /*fa60*/  FMUL.FTZ R0, R19, c[0x0][0x2ec] ;  /* 0x0000bb0013007a20 */ /* 0x002fe40000410000 */
[C---:B------:R-:W-:Y:S05]  /*fa70*/  HMMA.16816.F32 R16, R8.reuse, R26, R72 ;  /* 0x0000001a0810723c */ /* 0x040fea0000001848 */
[----:B------:R1:W-:Y:S03]  /*fa80*/  MUFU.TANH R118, R0 ;  /* 0x0000000000767308 */ /* 0x0003e60000002400 */
[C---:B------:R-:W-:Y:S05]  /*fa90*/  HMMA.16816.F32 R24, R8.reuse, R40, R76 ;  /* 0x000000280818723c */ /* 0x040fea000000184c */
[----:B------:R2:W-:Y:S03]  /*faa0*/  MUFU.TANH R40, R20 ;  /* 0x0000001400287308 */ /* 0x0005e60000002400 */
[----:B------:R-:W-:Y:S01]  /*fab0*/  HMMA.16816.F32 R76, R8, R12, R48 ;  /* 0x0000000c084c723c */ /* 0x000fe20000001830 */
[----:B-1----:R-:W-:-:S05]  /*fac0*/  IMAD.U32 R0, RZ, RZ, UR5 ;  /* 0x00000005ff007e24 */ /* 0x002fca000f8e00ff */
[----:B------:R-:W-:Y:S02]  /*fad0*/  LOP3.LUT R4, R0, 0x8, R2, 0xfe, !PT ;  /* 0x0000000800047812 */ /* 0x000fe400078efe02 */
[----:B------:R-:W-:Y:S01]  /*fae0*/  FMUL.FTZ R12, R17, c[0x0][0x2ec] ;  /* 0x0000bb00110c7a20 */ /* 0x000fe20000410000 */
[----:B------:R-:W-:Y:S01]  /*faf0*/  LOP3.LUT R0, R2, UR5, RZ, 0xfc, !PT ;  /* 0x0000000502007c12 */ /* 0x000fe2000f8efcff */
[----:B------:R-:W-:Y:S01]  /*fb00*/  HMMA.16816.F32 R72, R8, R14, R84 ;  /* 0x0000000e0848723c */ /* 0x000fe20000001854 */
[CC--:B------:R-:W-:Y:S01]  /*fb10*/  ISETP.GE.AND P5, PT, R4.reuse, R7.reuse, PT ;  /* 0x000000070400720c */ /* 0x0c0fe20003fa6270 */
[----:B--2---:R-:W1:Y:S01]  /*fb20*/  LDSM.16.M88.4 R20, [R227+0x6000] ;  /* 0x00600000e314783b */ /* 0x004e620000000200 */
[-C--:B------:R-:W-:Y:S01]  /*fb30*/  ISETP.GE.AND P3, PT, R4, R6.reuse, PT ;  /* 0x000000060400720c */ /* 0x080fe20003f66270 */
[----:B------:R-:W-:Y:S01]  /*fb40*/  IMAD.MOV.U32 R51, RZ, RZ, R171 ;  /* 0x000000ffff337224 */ /* 0x000fe200078e00ab */
[----:B------:R-:W-:Y:S01]  /*fb50*/  IADD3 R4, R0, 0x9, RZ ;  /* 0x0000000900047810 */ /* 0x000fe20007ffe0ff */
[----:B------:R-:W-:Y:S01]  /*fb60*/  FMUL.FTZ R16, R16, c[0x0][0x2ec] ;  /* 0x0000bb0010107a20 */ /* 0x000fe20000410000 */
[----:B------:R-:W-:Y:S01]  /*fb70*/  IADD3 R5, R0, 0x1, RZ ;  /* 0x0000000100057810 */ /* 0x000fe20007ffe0ff */
[----:B------:R-:W-:Y:S01]  /*fb80*/  FMUL.FTZ R19, R19, c[0x0][0x2ec] ;  /* 0x0000bb0013137a20 */ /* 0x000fe20000410000 */
[C---:B------:R-:W-:Y:S01]  /*fb90*/  ISETP.GE.AND P1, PT, R4.reuse, R7, PT ;  /* 0x000000070400720c */ /* 0x040fe20003f26270 */
[----:B------:R-:W-:Y:S01]  /*fba0*/  IMAD.U32 R84, RZ, RZ, UR5 ;  /* 0x00000005ff547e24 */ /* 0x000fe2000f8e00ff */
[----:B------:R-:W-:-:S02]  /*fbb0*/  ISETP.GE.AND P4, PT, R4, R6, PT ;  /* 0x000000060400720c */ /* 0x000fc40003f86270 */
[----:B------:R-:W-:Y:S01]  /*fbc0*/  IADD3 R4, R0, 0x19, RZ ;  /* 0x0000001900047810 */ /* 0x000fe20007ffe0ff */
[----:B------:R-:W-:Y:S01]  /*fbd0*/  FMUL.FTZ R76, R76, c[0x0][0x2ec] ;  /* 0x0000bb004c4c7a20 */ /* 0x000fe20000410000 */
[CC--:B------:R-:W-:Y:S01]  /*fbe0*/  ISETP.GE.AND P6, PT, R5.reuse, R7.reuse, PT ;  /* 0x000000070500720c */ /* 0x0c0fe20003fc6270 */
[----:B------:R-:W-:Y:S01]  /*fbf0*/  FMUL.FTZ R78, R78, c[0x0][0x2ec] ;  /* 0x0000bb004e4e7a20 */ /* 0x000fe20000410000 */
[-C--:B------:R-:W-:Y:S02]  /*fc00*/  ISETP.GE.AND P2, PT, R5, R6.reuse, PT ;  /* 0x000000060500720c */ /* 0x080fe40003f46270 */
[----:B------:R-:W-:Y:S01]  /*fc10*/  IADD3 R5, R0, 0x11, RZ ;  /* 0x0000001100057810 */ /* 0x000fe20007ffe0ff */
[----:B------:R-:W-:Y:S01]  /*fc20*/  MUFU.TANH R76, R76 ;  /* 0x0000004c004c7308 */ /* 0x000fe20000002400 */
[----:B------:R-:W-:Y:S02]  /*fc30*/  FSEL R122, R122, -INF , !P1 ;  /* 0xff8000007a7a7808 */ /* 0x000fe40004800000 */
[----:B------:R-:W-:Y:S01]  /*fc40*/  FSEL R124, R124, -INF , !P4 ;  /* 0xff8000007c7c7808 */ /* 0x000fe20006000000 */
[----:B------:R-:W-:Y:S01]  /*fc50*/  FMUL.FTZ R74, R74, c[0x0][0x2ec] ;  /* 0x0000bb004a4a7a20 */ /* 0x000fe20000410000 */
[----:B------:R-:W-:Y:S01]  /*fc60*/  ISETP.GE.AND P1, PT, R4, R7, PT ;  /* 0x000000070400720c */ /* 0x000fe20003f26270 */
[----:B------:R-:W-:Y:S01]  /*fc70*/  FMUL.FTZ R72, R72, c[0x0][0x2ec] ;  /* 0x0000bb0048487a20 */ /* 0x000fe20000410000 */
[----:B------:R-:W-:Y:S01]  /*fc80*/  ISETP.GE.AND P4, PT, R4, R6, PT ;  /* 0x000000060400720c */ /* 0x000fe20003f86270 */
[----:B------:R-:W-:Y:S01]  /*fc90*/  MUFU.TANH R78, R78 ;  /* 0x0000004e004e7308 */ /* 0x000fe20000002400 */
[----:B------:R-:W-:-:S02]  /*fca0*/  IADD3 R4, R0, 0x29, RZ ;  /* 0x0000002900047810 */ /* 0x000fc40007ffe0ff */
[----:B------:R-:W-:Y:S02]  /*fcb0*/  FSEL R123, R123, -INF , !P2 ;  /* 0xff8000007b7b7808 */ /* 0x000fe40005000000 */
[-C--:B------:R-:W-:Y:S02]  /*fcc0*/  ISETP.GE.AND P2, PT, R5, R6.reuse, PT ;  /* 0x000000060500720c */ /* 0x080fe40003f46270 */
[----:B------:R-:W-:Y:S01]  /*fcd0*/  FSEL R127, R127, -INF , !P1 ;  /* 0xff8000007f7f7808 */ /* 0x000fe20004800000 */
[----:B------:R-:W-:Y:S01]  /*fce0*/  MUFU.TANH R74, R74 ;  /* 0x0000004a004a7308 */ /* 0x000fe20000002400 */
[----:B------:R-:W-:Y:S01]  /*fcf0*/  FSEL R130, R187, -INF , !P4 ;  /* 0xff800000bb827808 */ /* 0x000fe20006000000 */
[----:B------:R-:W-:Y:S01]  /*fd00*/  IMAD.MOV.U32 R187, RZ, RZ, R175 ;  /* 0x000000ffffbb7224 */ /* 0x000fe200078e00af */
[CC--:B------:R-:W-:Y:S01]  /*fd10*/  ISETP.GE.AND P1, PT, R4.reuse, R7.reuse, PT ;  /* 0x000000070400720c */ /* 0x0c0fe20003f26270 */
[----:B------:R-:W-:Y:S01]  /*fd20*/  IMAD.MOV.U32 R175, RZ, RZ, R177 ;  /* 0x000000ffffaf7224 */ /* 0x000fe200078e00b1 */
[-C--:B------:R-:W-:Y:S01]  /*fd30*/  ISETP.GE.AND P4, PT, R4, R6.reuse, PT ;  /* 0x000000060400720c */ /* 0x080fe20003f86270 */
[----:B------:R-:W-:Y:S01]  /*fd40*/  IMAD.MOV.U32 R177, RZ, RZ, R179 ;  /* 0x000000ffffb17224 */ /* 0x000fe200078e00b3 */
[----:B------:R-:W-:Y:S01]  /*fd50*/  IADD3 R4, R0, 0x39, RZ ;  /* 0x0000003900047810 */ /* 0x000fe20007ffe0ff */
[----:B------:R-:W-:Y:S01]  /*fd60*/  IMAD.MOV.U32 R81, RZ, RZ, R175 ;  /* 0x000000ffff517224 */ /* 0x000fe200078e00af */
[----:B------:R-:W-:Y:S01]  /*fd70*/  FSEL R128, R186, -INF , !P2 ;  /* 0xff800000ba807808 */ /* 0x000fe20005000000 */
[----:B------:R-:W-:Y:S01]  /*fd80*/  IMAD.MOV.U32 R186, RZ, RZ, R172 ;  /* 0x000000ffffba7224 */ /* 0x000fe200078e00ac */
[----:B------:R-:W-:Y:S01]  /*fd90*/  FSEL R133, R133, -INF , !P1 ;  /* 0xff80000085857808 */ /* 0x000fe20004800000 */
[----:B------:R-:W-:Y:S01]  /*fda0*/  IMAD.MOV.U32 R172, RZ, RZ, R176 ;  /* 0x000000ffffac7224 */ /* 0x000fe200078e00b0 */
[-C--:B------:R-:W-:Y:S01]  /*fdb0*/  ISETP.GE.AND P1, PT, R4, R7.reuse, PT ;  /* 0x000000070400720c */ /* 0x080fe20003f26270 */
[----:B------:R-:W-:Y:S01]  /*fdc0*/  IMAD.MOV.U32 R176, RZ, RZ, R178 ;  /* 0x000000ffffb07224 */ /* 0x000fe200078e00b2 */
[----:B------:R-:W-:Y:S01]  /*fdd0*/  FSEL R121, R121, -INF , !P6 ;  /* 0xff80000079797808 */ /* 0x000fe20007000000 */
[----:B------:R-:W-:Y:S01]  /*fde0*/  IMAD.MOV.U32 R82, RZ, RZ, R172 ;  /* 0x000000ffff527224 */ /* 0x000fe200078e00ac */
[----:B------:R-:W-:Y:S01]  /*fdf0*/  FSEL R172, R38, -INF , !P1 ;  /* 0xff80000026ac7808 */ /* 0x000fe20004800000 */
[----:B------:R-:W-:Y:S01]  /*fe00*/  IMAD.MOV.U32 R178, RZ, RZ, R168 ;  /* 0x000000ffffb27224 */ /* 0x000fe200078e00a8 */
[----:B------:R2:W2:Y:S01]  /*fe10*/  MUFU.TANH R38, R12 ;  /* 0x0000000c00267308 */ /* 0x0004a20000002400 */
[----:B------:R-:W-:Y:S01]  /*fe20*/  ISETP.GE.AND P6, PT, R5, R7, PT ;  /* 0x000000070500720c */ /* 0x000fe20003fc6270 */
[----:B------:R-:W-:Y:S01]  /*fe30*/  FMUL.FTZ R5, R28, c[0x0][0x2ec] ;  /* 0x0000bb001c057a20 */ /* 0x000fe20000410000 */
[C---:B-1----:R-:W-:Y:S01]  /*fe40*/  HMMA.16816.F32 R68, R8.reuse, R20, R88 ;  /* 0x000000140844723c */ /* 0x042fe20000001858 */
[----:B------:R-:W-:Y:S01]  /*fe50*/  IMAD.MOV.U32 R43, RZ, RZ, R177 ;  /* 0x000000ffff2b7224 */ /* 0x000fe200078e00b1 */
[----:B------:R-:W-:Y:S01]  /*fe60*/  FSEL R125, R125, -INF , !P6 ;  /* 0xff8000007d7d7808 */ /* 0x000fe20007000000 */
[----:B------:R-:W-:Y:S01]  /*fe70*/  IMAD.MOV.U32 R179, RZ, RZ, R170 ;  /* 0x000000ffffb37224 */ /* 0x000fe200078e00aa */
[----:B------:R-:W-:Y:S01]  /*fe80*/  FSEL R170, R245, -INF , !P4 ;  /* 0xff800000f5aa7808 */ /* 0x000fe20006000000 */
[----:B------:R1:W-:Y:S01]  /*fe90*/  MUFU.TANH R190, R5 ;  /* 0x0000000500be7308 */ /* 0x0003e20000002400 */
[-C--:B------:R-:W-:Y:S01]  /*fea0*/  ISETP.GE.AND P4, PT, R4, R6.reuse, PT ;  /* 0x000000060400720c */ /* 0x080fe20003f86270 */
[----:B------:R-:W-:Y:S01]  /*feb0*/  IMAD.MOV.U32 R41, RZ, RZ, R186 ;  /* 0x000000ffff297224 */ /* 0x000fe200078e00ba */
[----:B------:R-:W-:Y:S01]  /*fec0*/  IADD3 R4, R0, 0x49, RZ ;  /* 0x0000004900047810 */ /* 0x000fe20007ffe0ff */
[----:B------:R-:W-:Y:S01]  /*fed0*/  IMAD.MOV.U32 R83, RZ, RZ, R187 ;  /* 0x000000ffff537224 */ /* 0x000fe200078e00bb */
[----:B------:R-:W-:Y:S01]  /*fee0*/  MOV R245, R185 ;  /* 0x000000b900f57202 */ /* 0x000fe20000000f00 */
[----:B------:R-:W-:Y:S01]  /*fef0*/  IMAD.MOV.U32 R42, RZ, RZ, R178 ;  /* 0x000000ffff2a7224 */ /* 0x000fe200078e00b2 */
[----:B------:R-:W-:Y:S01]  /*ff00*/  ISETP.GE.AND P1, PT, R4, R7, PT ;  /* 0x000000070400720c */ /* 0x000fe20003f26270 */
[----:B--2---:R-:W-:Y:S01]  /*ff10*/  FMUL.FTZ R12, R18, c[0x0][0x2ec] ;  /* 0x0000bb00120c7a20 */ /* 0x004fe20000410000 */
[----:B------:R2:W-:Y:S01]  /*ff20*/  MUFU.TANH R187, R16 ;  /* 0x0000001000bb7308 */ /* 0x0005e20000002400 */
[----:B------:R-:W-:Y:S01]  /*ff30*/  IMAD.MOV.U32 R80, RZ, RZ, R176 ;  /* 0x000000ffff507224 */ /* 0x000fe200078e00b0 */
[----:B------:R-:W-:Y:S01]  /*ff40*/  FSEL R176, R201, -INF , !P4 ;  /* 0xff800000c9b07808 */ /* 0x000fe20006000000 */
[----:B------:R-:W-:Y:S01]  /*ff50*/  FMUL.FTZ R20, R26, c[0x0][0x2ec] ;  /* 0x0000bb001a147a20 */ /* 0x000fe20000410000 */
[----:B------:R-:W-:Y:S01]  /*ff60*/  ISETP.GE.AND P4, PT, R4, R6, PT ;  /* 0x000000060400720c */ /* 0x000fe20003f86270 */
[----:B------:R-:W-:Y:S01]  /*ff70*/  HMMA.16816.F32 R64, R8, R22, R56 ;  /* 0x000000160840723c */ /* 0x000fe20000001838 */
[----:B------:R-:W-:-:S02]  /*ff80*/  IADD3 R4, R0, 0x59, RZ ;  /* 0x0000005900047810 */ /* 0x000fc40007ffe0ff */
[----:B------:R3:W-:Y:S01]  /*ff90*/  MUFU.TANH R183, R12 ;  /* 0x0000000c00b77308 */ /* 0x0007e20000002400 */
[----:B-1----:R-:W-:Y:S01]  /*ffa0*/  IADD3 R5, R0, 0x21, RZ ;  /* 0x0000002100057810 */ /* 0x002fe20007ffe0ff */
[----:B------:R-:W-:Y:S01]  /*ffb0*/  FMUL.FTZ R68, R68, c[0x0][0x2ec] ;  /* 0x0000bb0044447a20 */ /* 0x000fe20000410000 */
[----:B------:R-:W-:Y:S01]  /*ffc0*/  FSEL R182, R196, -INF , !P4 ;  /* 0xff800000c4b67808 */ /* 0x000fe20006000000 */
[----:B------:R-:W-:Y:S01]  /*ffd0*/  IMAD.U32 R58, RZ, RZ, UR5 ;  /* 0x00000005ff3a7e24 */ /* 0x000fe2000f8e00ff */
[CC--:B------:R-:W-:Y:S01]  /*ffe0*/  ISETP.GE.AND P6, PT, R5.reuse, R7.reuse, PT ;  /* 0x000000070500720c */ /* 0x0c0fe20003fc6270 */
[----:B------:R-:W-:Y:S01]  /*fff0*/  IMAD.U32 R59, RZ, RZ, UR5 ;  /* 0x00000005ff3b7e24 */ /* 0x000fe2000f8e00ff */
[-C--:B------:R-:W-:Y:S01]  /*10000*/  ISETP.GE.AND P2, PT, R5, R6.reuse, PT ;  /* 0x000000060500720c */ /* 0x080fe20003f46270 */
[----:B------:R-:W-:Y:S01]  /*10010*/  FMUL.FTZ R5, R30, c[0x0][0x2ec] ;  /* 0x0000bb001e057a20 */ /* 0x000fe20000410000 */
[----:B------:R-:W-:Y:S01]  /*10020*/  FSEL R131, R252, -INF , !P6 ;  /* 0xff800000fc837808 */ /* 0x000fe20007000000 */
[----:B--2---:R-:W-:Y:S01]  /*10030*/  FMUL.FTZ R16, R24, c[0x0][0x2ec] ;  /* 0x0000bb0018107a20 */ /* 0x004fe20000410000 */
[----:B------:R-:W-:Y:S01]  /*10040*/  FSEL R168, R39, -INF , !P2 ;  /* 0xff80000027a87808 */ /* 0x000fe20005000000 */
[----:B------:R1:W-:Y:S01]  /*10050*/  MUFU.TANH R189, R5 ;  /* 0x0000000500bd7308 */ /* 0x0003e20000002400 */
[----:B------:R-:W-:Y:S01]  /*10060*/  IMAD.MOV.U32 R252, RZ, RZ, R179 ;  /* 0x000000fffffc7224 */ /* 0x000fe200078e00b3 */
[----:B------:R-:W-:Y:S01]  /*10070*/  FSEL R179, R37, -INF , !P1 ;  /* 0xff80000025b37808 */ /* 0x000fe20004800000 */
[----:B------:R-:W-:Y:S01]  /*10080*/  IMAD.U32 R56, RZ, RZ, UR5 ;  /* 0x00000005ff387e24 */ /* 0x000fe2000f8e00ff */
[----:B---3--:R-:W2:Y:S01]  /*10090*/  LDSM.16.M88.4 R12, [R227+0x6800] ;  /* 0x00680000e30c783b */ /* 0x008ea20000000200 */
[CC--:B------:R-:W-:Y:S01]  /*100a0*/  ISETP.GE.AND P1, PT, R4.reuse, R7.reuse, PT ;  /* 0x000000070400720c */ /* 0x0c0fe20003f26270 */
[----:B------:R-:W-:Y:S01]  /*100b0*/  IMAD.U32 R57, RZ, RZ, UR5 ;  /* 0x00000005ff397e24 */ /* 0x000fe2000f8e00ff */
[----:B------:R-:W-:Y:S01]  /*100c0*/  ISETP.GE.AND P4, PT, R4, R6, PT ;  /* 0x000000060400720c */ /* 0x000fe20003f86270 */
[----:B------:R-:W-:Y:S01]  /*100d0*/  MUFU.TANH R39, R31 ;  /* 0x0000001f00277308 */ /* 0x000fe20000002400 */
[----:B------:R-:W-:Y:S01]  /*100e0*/  IADD3 R4, R0, 0x69, RZ ;  /* 0x0000006900047810 */ /* 0x000fe20007ffe0ff */
[----:B------:R-:W-:Y:S01]  /*100f0*/  FMUL.FTZ R70, R70, c[0x0][0x2ec] ;  /* 0x0000bb0046467a20 */ /* 0x000fe20000410000 */
[----:B------:R-:W-:Y:S01]  /*10100*/  FSEL R185, R193, -INF , !P1 ;  /* 0xff800000c1b97808 */ /* 0x000fe20004800000 */
[----:B------:R-:W-:Y:S01]  /*10110*/  FMUL.FTZ R64, R64, c[0x0][0x2ec] ;  /* 0x0000bb0040407a20 */ /* 0x000fe20000410000 */
[----:B------:R-:W-:Y:S01]  /*10120*/  FSEL R192, R192, -INF , !P4 ;  /* 0xff800000c0c07808 */ /* 0x000fe20006000000 */
[----:B------:R-:W-:Y:S01]  /*10130*/  FMUL.FTZ R66, R66, c[0x0][0x2ec] ;  /* 0x0000bb0042427a20 */ /* 0x000fe20000410000 */
[----:B------:R-:W-:Y:S01]  /*10140*/  ISETP.GE.AND P1, PT, R4, R7, PT ;  /* 0x000000070400720c */ /* 0x000fe20003f26270 */
[----:B------:R-:W3:Y:S01]  /*10150*/  MUFU.TANH R37, R19 ;  /* 0x0000001300257308 */ /* 0x000ee20000002400 */
[----:B-1----:R-:W-:-:S02]  /*10160*/  IADD3 R5, R0, 0x31, RZ ;  /* 0x0000003100057810 */ /* 0x002fc40007ffe0ff */
[-C--:B------:R-:W-:Y:S02]  /*10170*/  ISETP.GE.AND P4, PT, R4, R6.reuse, PT ;  /* 0x000000060400720c */ /* 0x080fe40003f86270 */
[CC--:B------:R-:W-:Y:S02]  /*10180*/  ISETP.GE.AND P6, PT, R5.reuse, R7.reuse, PT ;  /* 0x000000070500720c */ /* 0x0c0fe40003fc6270 */
[-C--:B------:R-:W-:Y:S01]  /*10190*/  ISETP.GE.AND P2, PT, R5, R6.reuse, PT ;  /* 0x000000060500720c */ /* 0x080fe20003f46270 */
[----:B------:R1:W-:Y:S01]  /*101a0*/  MUFU.TANH R178, R16 ;  /* 0x0000001000b27308 */ /* 0x0003e20000002400 */
[----:B------:R-:W-:Y:S02]  /*101b0*/  IADD3 R5, R0, 0x41, RZ ;  /* 0x0000004100057810 */ /* 0x000fe40007ffe0ff */
[----:B------:R-:W-:Y:S01]  /*101c0*/  FSEL R171, R208, -INF , !P6 ;  /* 0xff800000d0ab7808 */ /* 0x000fe20007000000 */
[----:B------:R-:W-:Y:S01]  /*101d0*/  IMAD.MOV.U32 R208, RZ, RZ, R42 ;  /* 0x000000ffffd07224 */ /* 0x000fe200078e002a */
[----:B------:R-:W-:Y:S01]  /*101e0*/  FSEL R175, R203, -INF , !P2 ;  /* 0xff800000cbaf7808 */ /* 0x000fe20005000000 */
[----:B------:R-:W-:Y:S01]  /*101f0*/  IMAD.MOV.U32 R203, RZ, RZ, R43 ;  /* 0x000000ffffcb7224 */ /* 0x000fe200078e002b */
[C---:B------:R-:W-:Y:S01]  /*10200*/  ISETP.GE.AND P6, PT, R5.reuse, R7, PT ;  /* 0x000000070500720c */ /* 0x040fe20003fc6270 */
[----:B------:R-:W-:Y:S01]  /*10210*/  MUFU.TANH R72, R72 ;  /* 0x0000004800487308 */ /* 0x000fe20000002400 */
[----:B------:R-:W-:-:S02]  /*10220*/  ISETP.GE.AND P2, PT, R5, R6, PT ;  /* 0x000000060500720c */ /* 0x000fc40003f46270 */
[----:B------:R-:W-:Y:S02]  /*10230*/  IADD3 R5, R0, 0x51, RZ ;  /* 0x0000005100057810 */ /* 0x000fe40007ffe0ff */
[----:B------:R-:W-:Y:S02]  /*10240*/  FSEL R177, R200, -INF , !P6 ;  /* 0xff800000c8b17808 */ /* 0x000fe40007000000 */
[----:B------:R-:W-:Y:S01]  /*10250*/  FSEL R181, R198, -INF , !P2 ;  /* 0xff800000c6b57808 */ /* 0x000fe20005000000 */
[----:B-1----:R-:W1:Y:S01]  /*10260*/  LDSM.16.M88.4 R16, [R227+0x7000] ;  /* 0x00700000e310783b */ /* 0x002e620000000200 */
[C---:B------:R-:W-:Y:S01]  /*10270*/  ISETP.GE.AND P6, PT, R5.reuse, R7, PT ;  /* 0x000000070500720c */ /* 0x040fe20003fc6270 */
[----:B------:R-:W-:Y:S01]  /*10280*/  IMAD.MOV.U32 R198, RZ, RZ, R80 ;  /* 0x000000ffffc67224 */ /* 0x000fe200078e0050 */
[----:B------:R-:W-:Y:S01]  /*10290*/  ISETP.GE.AND P2, PT, R5, R6, PT ;  /* 0x000000060500720c */ /* 0x000fe20003f46270 */
[----:B--2---:R-:W-:Y:S01]  /*102a0*/  HMMA.16816.F32 R44, R8, R12, R92 ;  /* 0x0000000c082c723c */ /* 0x004fe2000000185c */
[----:B------:R-:W-:Y:S01]  /*102b0*/  IADD3 R5, R0, 0x61, RZ ;  /* 0x0000006100057810 */ /* 0x000fe20007ffe0ff */
[----:B------:R-:W-:Y:S01]  /*102c0*/  MUFU.TANH R68, R68 ;  /* 0x0000004400447308 */ /* 0x000fe20000002400 */
[----:B------:R-:W-:-:S02]  /*102d0*/  FSEL R184, R195, -INF , !P6 ;  /* 0xff800000c3b87808 */ /* 0x000fc40007000000 */
[----:B------:R-:W-:Y:S02]  /*102e0*/  FSEL R186, R194, -INF , !P2 ;  /* 0xff800000c2ba7808 */ /* 0x000fe40005000000 */
[C---:B------:R-:W-:Y:S01]  /*102f0*/  ISETP.GE.AND P6, PT, R5.reuse, R7, PT ;  /* 0x000000070500720c */ /* 0x040fe20003fc6270 */
[----:B------:R-:W-:Y:S01]  /*10300*/  FMUL.FTZ R12, R52, c[0x0][0x2ec] ;  /* 0x0000bb00340c7a20 */ /* 0x000fe20000410000 */
[----:B------:R-:W-:Y:S01]  /*10310*/  ISETP.GE.AND P2, PT, R5, R6, PT ;  /* 0x000000060500720c */ /* 0x000fe20003f46270 */
[----:B------:R-:W-:Y:S01]  /*10320*/  FMUL.FTZ R5, R25, c[0x0][0x2ec] ;  /* 0x0000bb0019057a20 */ /* 0x000fe20000410000 */
[----:B------:R-:W-:Y:S01]  /*10330*/  HMMA.16816.F32 R32, R8, R14, R96 ;  /* 0x0000000e0820723c */ /* 0x000fe20000001860 */
[----:B------:R-:W-:Y:S01]  /*10340*/  FSEL R188, R173, -INF , !P6 ;  /* 0xff800000adbc7808 */ /* 0x000fe20007000000 */
[----:B------:R-:W-:Y:S01]  /*10350*/  MUFU.TANH R70, R70 ;  /* 0x0000004600467308 */ /* 0x000fe20000002400 */
[----:B-----5:R-:W-:Y:S02]  /*10360*/  FSEL R180, R180, -INF , !P2 ;  /* 0xff800000b4b47808 */ /* 0x020fe40005000000 */
[----:B------:R-:W-:-:S02]  /*10370*/  IADD3 R4, R0, 0x79, RZ ;  /* 0x0000007900047810 */ /* 0x000fc40007ffe0ff */
[----:B------:R-:W-:Y:S01]  /*10380*/  FSEL R174, R174, -INF , !P1 ;  /* 0xff800000aeae7808 */ /* 0x000fe20004800000 */
[----:B------:R-:W-:Y:S01]  /*10390*/  IMAD.MOV.U32 R96, RZ, RZ, R81 ;  /* 0x000000ffff607224 */ /* 0x000fe200078e0051 */
[----:B----4-:R-:W-:Y:S01]  /*103a0*/  FSEL R169, R169, -INF , !P4 ;  /* 0xff800000a9a97808 */ /* 0x010fe20006000000 */
[----:B------:R2:W4:Y:S01]  /*103b0*/  MUFU.TANH R31, R5 ;  /* 0x00000005001f7308 */ /* 0x0005220000002400 */
[CC--:B------:R-:W-:Y:S01]  /*103c0*/  ISETP.GE.AND P1, PT, R4.reuse, R7.reuse, PT ;  /* 0x000000070400720c */ /* 0x0c0fe20003f26270 */
[----:B------:R-:W-:Y:S01]  /*103d0*/  IMAD.MOV.U32 R99, RZ, RZ, R83 ;  /* 0x000000ffff637224 */ /* 0x000fe200078e0053 */
[-C--:B------:R-:W-:Y:S01]  /*103e0*/  ISETP.GE.AND P4, PT, R4, R6.reuse, PT ;  /* 0x000000060400720c */ /* 0x080fe20003f86270 */
[----:B------:R-:W-:Y:S01]  /*103f0*/  IMAD.MOV.U32 R98, RZ, RZ, R41 ;  /* 0x000000ffff627224 */ /* 0x000fe200078e0029 */
[----:B------:R-:W-:Y:S01]  /*10400*/  IADD3 R4, R0, 0x89, RZ ;  /* 0x0000008900047810 */ /* 0x000fe20007ffe0ff */
[----:B------:R-:W-:Y:S01]  /*10410*/  IMAD.U32 R81, RZ, RZ, UR5 ;  /* 0x00000005ff517e24 */ /* 0x000fe2000f8e00ff */
[----:B------:R-:W-:Y:S01]  /*10420*/  FSEL R126, R126, -INF , !P1 ;  /* 0xff8000007e7e7808 */ /* 0x000fe20004800000 */
[----:B------:R5:W-:Y:S01]  /*10430*/  MUFU.TANH R173, R20 ;  /* 0x0000001400ad7308 */ /* 0x000be20000002400 */
[----:B------:R-:W-:Y:S01]  /*10440*/  FSEL R120, R120, -INF , !P4 ;  /* 0xff80000078787808 */ /* 0x000fe20006000000 */
[----:B------:R-:W-:Y:S01]  /*10450*/  IMAD.U32 R83, RZ, RZ, UR5 ;  /* 0x00000005ff537e24 */ /* 0x000fe2000f8e00ff */
[----:B------:R-:W-:Y:S01]  /*10460*/  ISETP.GE.AND P1, PT, R4, R7, PT ;  /* 0x000000070400720c */ /* 0x000fe20003f26270 */
[----:B------:R-:W-:Y:S01]  /*10470*/  FMUL.FTZ R46, R46, c[0x0][0x2ec] ;  /* 0x0000bb002e2e7a20 */ /* 0x000fe20000410000 */
[-C--:B------:R-:W-:Y:S01]  /*10480*/  ISETP.GE.AND P4, PT, R4, R6.reuse, PT ;  /* 0x000000060400720c */ /* 0x080fe20003f86270 */
[----:B------:R-:W-:Y:S01]  /*10490*/  FMUL.FTZ R44, R44, c[0x0][0x2ec] ;  /* 0x0000bb002c2c7a20 */ /* 0x000fe20000410000 */
[----:B------:R-:W-:Y:S01]  /*104a0*/  IADD3 R4, R0, 0x99, RZ ;  /* 0x0000009900047810 */ /* 0x000fe20007ffe0ff */
[----:B------:R-:W-:Y:S01]  /*104b0*/  FMUL.FTZ R32, R32, c[0x0][0x2ec] ;  /* 0x0000bb0020207a20 */ /* 0x000fe20000410000 */
[----:B--2---:R-:W-:Y:S01]  /*104c0*/  IADD3 R5, R0, 0x71, RZ ;  /* 0x0000007100057810 */ /* 0x004fe20007ffe0ff */
[----:B------:R-:W-:Y:S01]  /*104d0*/  MUFU.TANH R46, R46 ;  /* 0x0000002e002e7308 */ /* 0x000fe20000002400 */
[----:B------:R-:W-:Y:S01]  /*104e0*/  FSEL R117, R117, -INF , !P1 ;  /* 0xff80000075757808 */ /* 0x000fe20004800000 */
[----:B------:R-:W-:Y:S01]  /*104f0*/  FMUL.FTZ R34, R34, c[0x0][0x2ec] ;  /* 0x0000bb0022227a20 */ /* 0x000fe20000410000 */
[----:B------:R-:W-:-:S02]  /*10500*/  ISETP.GE.AND P2, PT, R5, R6, PT ;  /* 0x000000060500720c */ /* 0x000fc40003f46270 */
[-C--:B------:R-:W-:Y:S01]  /*10510*/  ISETP.GE.AND P6, PT, R5, R7.reuse, PT ;  /* 0x000000070500720c */ /* 0x080fe20003fc6270 */
[----:B------:R-:W-:Y:S01]  /*10520*/  FMUL.FTZ R5, R27, c[0x0][0x2ec] ;  /* 0x0000bb001b057a20 */ /* 0x000fe20000410000 */
[----:B------:R-:W-:Y:S01]  /*10530*/  FSEL R191, R129, -INF , !P2 ;  /* 0xff80000081bf7808 */ /* 0x000fe20005000000 */
[----:B-----5:R-:W-:Y:S01]  /*10540*/  FMUL.FTZ R20, R55, c[0x0][0x2ec] ;  /* 0x0000bb0037147a20 */ /* 0x020fe20000410000 */
[----:B------:R2:W-:Y:S01]  /*10550*/  MUFU.TANH R129, R12 ;  /* 0x0000000c00817308 */ /* 0x0005e20000002400 */
[----:B------:R-:W-:Y:S01]  /*10560*/  FSEL R132, R132, -INF , !P6 ;  /* 0xff80000084847808 */ /* 0x000fe20007000000 */
[----:B-1----:R-:W-:Y:S01]  /*10570*/  HMMA.16816.F32 R24, R8, R16, R100 ;  /* 0x000000100818723c */ /* 0x002fe20000001864 */
[----:B------:R-:W-:Y:S01]  /*10580*/  FSEL R116, R116, -INF , !P4 ;  /* 0xff80000074747808 */ /* 0x000fe20006000000 */
[----:B------:R-:W-:Y:S01]  /*10590*/  IMAD.U32 R55, RZ, RZ, UR5 ;  /* 0x00000005ff377e24 */ /* 0x000fe2000f8e00ff */
[CC--:B------:R-:W-:Y:S02]  /*105a0*/  ISETP.GE.AND P1, PT, R4.reuse, R7.reuse, PT ;  /* 0x000000070400720c */ /* 0x0c0fe40003f26270 */
[-C--:B------:R-:W-:Y:S01]  /*105b0*/  ISETP.GE.AND P4, PT, R4, R6.reuse, PT ;  /* 0x000000060400720c */ /* 0x080fe20003f86270 */
[----:B------:R1:W5:Y:S01]  /*105c0*/  MUFU.TANH R30, R5 ;  /* 0x00000005001e7308 */ /* 0x0003620000002400 */
[----:B------:R-:W-:Y:S01]  /*105d0*/  IADD3 R4, R0, 0xa9, RZ ;  /* 0x000000a900047810 */ /* 0x000fe20007ffe0ff */
[----:B------:R-:W-:Y:S01]  /*105e0*/  IMAD.MOV.U32 R103, RZ, RZ, R204 ;  /* 0x000000ffff677224 */ /* 0x000fe200078e00cc */
[----:B------:R-:W-:Y:S01]  /*105f0*/  FSEL R194, R38, -INF , !P1 ;  /* 0xff80000026c27808 */ /* 0x000fe20004800000 */
[----:B------:R-:W-:Y:S01]  /*10600*/  IMAD.MOV.U32 R102, RZ, RZ, R206 ;  /* 0x000000ffff667224 */ /* 0x000fe200078e00ce */
[----:B---3--:R-:W-:Y:S01]  /*10610*/  FSEL R196, R37, -INF , !P4 ;  /* 0xff80000025c47808 */ /* 0x008fe20006000000 */
[----:B------:R-:W-:Y:S01]  /*10620*/  FMUL.FTZ R16, R79, c[0x0][0x2ec] ;  /* 0x0000bb004f107a20 */ /* 0x000fe20000410000 */
[CC--:B------:R-:W-:Y:S01]  /*10630*/  ISETP.GE.AND P1, PT, R4.reuse, R7.reuse, PT ;  /* 0x000000070400720c */ /* 0x0c0fe20003f26270 */
[----:B--2---:R-:W-:Y:S01]  /*10640*/  FMUL.FTZ R12, R53, c[0x0][0x2ec] ;  /* 0x0000bb00350c7a20 */ /* 0x004fe20000410000 */
[----:B------:R2:W-:Y:S01]  /*10650*/  MUFU.TANH R28, R20 ;  /* 0x00000014001c7308 */ /* 0x0005e20000002400 */
[----:B------:R-:W-:Y:S01]  /*10660*/  ISETP.GE.AND P4, PT, R4, R6, PT ;  /* 0x000000060400720c */ /* 0x000fe20003f86270 */
[----:B------:R-:W-:Y:S01]  /*10670*/  IMAD.U32 R37, RZ, RZ, UR5 ;  /* 0x00000005ff257e24 */ /* 0x000fe2000f8e00ff */
[C---:B------:R-:W-:Y:S01]  /*10680*/  IADD3 R4, R0.reuse, 0xb9, RZ ;  /* 0x000000b900047810 */ /* 0x040fe20007ffe0ff */
[----:B------:R-:W-:Y:S01]  /*10690*/  IMAD.U32 R38, RZ, RZ, UR5 ;  /* 0x00000005ff267e24 */ /* 0x000fe2000f8e00ff */
[----:B------:R-:W-:Y:S01]  /*106a0*/  MOV R97, R82 ;  /* 0x0000005200617202 */ /* 0x000fe20000000f00 */
[----:B------:R-:W-:Y:S01]  /*106b0*/  IMAD.U32 R79, RZ, RZ, UR5 ;  /* 0x00000005ff4f7e24 */ /* 0x000fe2000f8e00ff */
[----:B-1----:R-:W-:Y:S01]  /*106c0*/  IADD3 R5, R0, 0x81, RZ ;  /* 0x0000008100057810 */ /* 0x002fe20007ffe0ff */
[----:B------:R1:W3:Y:S01]  /*106d0*/  MUFU.TANH R29, R12 ;  /* 0x0000000c001d7308 */ /* 0x0002e20000002400 */
[----:B------:R-:W-:Y:S01]  /*106e0*/  IMAD.U32 R82, RZ, RZ, UR5 ;  /* 0x00000005ff527e24 */ /* 0x000fe2000f8e00ff */
[----:B------:R-:W-:Y:S01]  /*106f0*/  MOV R41, UR5 ;  /* 0x0000000500297c02 */ /* 0x000fe20008000f00 */
[----:B------:R-:W-:Y:S01]  /*10700*/  IMAD.MOV.U32 R101, RZ, RZ, R207 ;  /* 0x000000ffff657224 */ /* 0x000fe200078e00cf */
[CC--:B------:R-:W-:Y:S01]  /*10710*/  ISETP.GE.AND P6, PT, R5.reuse, R7.reuse, PT ;  /* 0x000000070500720c */ /* 0x0c0fe20003fc6270 */
[----:B------:R-:W-:Y:S01]  /*10720*/  IMAD.MOV.U32 R100, RZ, RZ, R220 ;  /* 0x000000ffff647224 */ /* 0x000fe200078e00dc */
[-C--:B------:R-:W-:Y:S01]  /*10730*/  ISETP.GE.AND P2, PT, R5, R6.reuse, PT ;  /* 0x000000060500720c */ /* 0x080fe20003f46270 */
[----:B------:R-:W-:Y:S01]  /*10740*/  FMUL.FTZ R24, R24, c[0x0][0x2ec] ;  /* 0x0000bb0018187a20 */ /* 0x000fe20000410000 */
[----:B------:R-:W-:Y:S01]  /*10750*/  IADD3 R5, R0, 0x91, RZ ;  /* 0x0000009100057810 */ /* 0x000fe20007ffe0ff */
[----:B--2---:R-:W-:Y:S01]  /*10760*/  FMUL.FTZ R20, R77, c[0x0][0x2ec] ;  /* 0x0000bb004d147a20 */ /* 0x004fe20000410000 */
[----:B------:R-:W-:Y:S01]  /*10770*/  FSEL R119, R119, -INF , !P6 ;  /* 0xff80000077777808 */ /* 0x000fe20007000000 */
[----:B------:R2:W2:Y:S01]  /*10780*/  MUFU.TANH R94, R16 ;  /* 0x00000010005e7308 */ /* 0x0004a20000002400 */
[----:B------:R-:W-:Y:S01]  /*10790*/  FSEL R118, R118, -INF , !P2 ;  /* 0xff80000076767808 */ /* 0x000fe20005000000 */
[----:B------:R-:W-:Y:S01]  /*107a0*/  IMAD.U32 R77, RZ, RZ, UR5 ;  /* 0x00000005ff4d7e24 */ /* 0x000fe2000f8e00ff */
[C---:B------:R-:W-:Y:S01]  /*107b0*/  ISETP.GE.AND P6, PT, R5.reuse, R7, PT ;  /* 0x000000070500720c */ /* 0x040fe20003fc6270 */
[----:B------:R-:W-:Y:S01]  /*107c0*/  FMUL.FTZ R26, R26, c[0x0][0x2ec] ;  /* 0x0000bb001a1a7a20 */ /* 0x000fe20000410000 */
[----:B-1----:R-:W1:Y:S01]  /*107d0*/  LDSM.16.M88.4 R12, [R227+0x7800] ;  /* 0x00780000e30c783b */ /* 0x002e620000000200 */
[----:B------:R-:W-:Y:S01]  /*107e0*/  ISETP.GE.AND P2, PT, R5, R6, PT ;  /* 0x000000060500720c */ /* 0x000fe20003f46270 */
[----:B------:R-:W-:-:S04]  /*107f0*/  DEPBAR.LE SB0, 0x0 ;  /* 0x000080000000791a */ /* 0x000fc80000000000 */
[----:B------:R-:W-:Y:S01]  /*10800*/  IADD3 R5, R0, 0xa1, RZ ;  /* 0x000000a100057810 */ /* 0x000fe20007ffe0ff */
[----:B------:R3:W-:Y:S01]  /*10810*/  MUFU.TANH R95, R20 ;  /* 0x00000014005f7308 */ /* 0x0007e20000002400 */
[----:B------:R-:W-:Y:S01]  /*10820*/  FSEL R193, R40, -INF , !P6 ;  /* 0xff80000028c17808 */ /* 0x000fe20007000000 */
[----:B------:R-:W-:Y:S01]  /*10830*/  IMAD.U32 R40, RZ, RZ, UR5 ;  /* 0x00000005ff287e24 */ /* 0x000fe2000f8e00ff */
[----:B------:R-:W-:Y:S01]  /*10840*/  FSEL R195, R39, -INF , !P2 ;  /* 0xff80000027c37808 */ /* 0x000fe20005000000 */
[----:B--2---:R-:W-:Y:S01]  /*10850*/  FMUL.FTZ R16, R73, c[0x0][0x2ec] ;  /* 0x0000bb0049107a20 */ /* 0x004fe20000410000 */
[CC--:B------:R-:W-:Y:S01]  /*10860*/  ISETP.GE.AND P6, PT, R5.reuse, R7.reuse, PT ;  /* 0x000000070500720c */ /* 0x0c0fe20003fc6270 */
[----:B------:R-:W-:Y:S01]  /*10870*/  IMAD.U32 R39, RZ, RZ, UR5 ;  /* 0x00000005ff277e24 */ /* 0x000fe2000f8e00ff */
[-C--:B------:R-:W-:Y:S01]  /*10880*/  ISETP.GE.AND P2, PT, R5, R6.reuse, PT ;  /* 0x000000060500720c */ /* 0x080fe20003f46270 */
[----:B------:R1:W2:Y:S01]  /*10890*/  MUFU.TANH R93, R16 ;  /* 0x00000010005d7308 */ /* 0x0002a20000002400 */
[----:B------:R-:W-:Y:S01]  /*108a0*/  IADD3 R5, R0, 0xb1, RZ ;  /* 0x000000b100057810 */ /* 0x000fe20007ffe0ff */
[----:B------:R-:W-:Y:S01]  /*108b0*/  IMAD.U32 R73, RZ, RZ, UR5 ;  /* 0x00000005ff497e24 */ /* 0x000fe2000f8e00ff */
[----:B----4-:R-:W-:Y:S01]  /*108c0*/  FSEL R200, R31, -INF , !P6 ;  /* 0xff8000001fc87808 */ /* 0x010fe20007000000 */
[----:B------:R-:W-:Y:S01]  /*108d0*/  IMAD.U32 R31, RZ, RZ, UR5 ;  /* 0x00000005ff1f7e24 */ /* 0x000fe2000f8e00ff */
[----:B-----5:R-:W-:Y:S01]  /*108e0*/  FSEL R204, R30, -INF , !P2 ;  /* 0xff8000001ecc7808 */ /* 0x020fe20005000000 */
[----:B------:R-:W-:Y:S01]  /*108f0*/  IMAD.U32 R30, RZ, RZ, UR5 ;  /* 0x00000005ff1e7e24 */ /* 0x000fe2000f8e00ff */
[CC--:B------:R-:W-:Y:S01]  /*10900*/  ISETP.GE.AND P6, PT, R5.reuse, R7.reuse, PT ;  /* 0x000000070500720c */ /* 0x0c0fe20003fc6270 */
[C---:B---3--:R-:W-:Y:S01]  /*10910*/  HMMA.16816.F32 R20, R8.reuse, R18, R104 ;  /* 0x000000120814723c */ /* 0x048fe20000001868 */
[-C--:B------:R-:W-:Y:S01]  /*10920*/  ISETP.GE.AND P2, PT, R5, R6.reuse, PT ;  /* 0x000000060500720c */ /* 0x080fe20003f46270 */
[----:B------:R-:W-:Y:S01]  /*10930*/  FMUL.FTZ R5, R75, c[0x0][0x2ec] ;  /* 0x0000bb004b057a20 */ /* 0x000fe20000410000 */
[----:B------:R-:W-:Y:S01]  /*10940*/  FSEL R201, R29, -INF , !P1 ;  /* 0xff8000001dc97808 */ /* 0x000fe20004800000 */
[----:B------:R-:W-:Y:S01]  /*10950*/  IMAD.U32 R29, RZ, RZ, UR5 ;  /* 0x00000005ff1d7e24 */ /* 0x000fe2000f8e00ff */
[----:B------:R-:W-:Y:S01]  /*10960*/  FSEL R206, R28, -INF , !P4 ;  /* 0xff8000001cce7808 */ /* 0x000fe20006000000 */
[----:B------:R3:W4:Y:S01]  /*10970*/  MUFU.TANH R92, R5 ;  /* 0x00000005005c7308 */ /* 0x0007220000002400 */
[C---:B------:R-:W-:Y:S01]  /*10980*/  ISETP.GE.AND P1, PT, R4.reuse, R7, PT ;  /* 0x000000070400720c */ /* 0x040fe20003f26270 */
[----:B------:R-:W-:Y:S01]  /*10990*/  IMAD.U32 R28, RZ, RZ, UR5 ;  /* 0x00000005ff1c7e24 */ /* 0x000fe2000f8e00ff */
[----:B------:R-:W-:Y:S01]  /*109a0*/  ISETP.GE.AND P4, PT, R4, R6, PT ;  /* 0x000000060400720c */ /* 0x000fe20003f86270 */
[----:B------:R-:W-:Y:S01]  /*109b0*/  IMAD.U32 R4, RZ, RZ, UR5 ;  /* 0x00000005ff047e24 */ /* 0x000fe2000f8e00ff */
[--C-:B------:R-:W-:Y:S01]  /*109c0*/  LOP3.LUT R48, R31, 0x38, R2.reuse, 0xfe, !PT ;  /* 0x000000381f307812 */ /* 0x100fe200078efe02 */
[----:B------:R-:W-:Y:S01]  /*109d0*/  IMAD.U32 R75, RZ, RZ, UR5 ;  /* 0x00000005ff4b7e24 */ /* 0x000fe2000f8e00ff */
[----:B------:R-:W-:Y:S01]  /*109e0*/  MOV R80, UR5 ;  /* 0x0000000500507c02 */ /* 0x000fe20008000f00 */
[----:B------:R-:W-:Y:S01]  /*109f0*/  IMAD.MOV.U32 R104, RZ, RZ, R51 ;  /* 0x000000ffff687224 */ /* 0x000fe200078e0033 */
[--C-:B------:R-:W-:Y:S01]  /*10a00*/  LOP3.LUT R53, R4, 0x10, R2.reuse, 0xfe, !PT ;  /* 0x0000001004357812 */ /* 0x100fe200078efe02 */
[----:B------:R-:W-:Y:S01]  /*10a10*/  FMUL.FTZ R4, R47, c[0x0][0x2ec] ;  /* 0x0000bb002f047a20 */ /* 0x000fe20000410000 */
[C---:B-1----:R-:W-:Y:S01]  /*10a20*/  HMMA.16816.F32 R16, R8.reuse, R12, R108 ;  /* 0x0000000c0810723c */ /* 0x042fe2000000186c */
[----:B------:R-:W-:Y:S01]  /*10a30*/  LOP3.LUT R47, R30, 0x40, R2, 0xfe, !PT ;  /* 0x000000401e2f7812 */ /* 0x000fe200078efe02 */
[----:B------:R-:W-:Y:S01]  /*10a40*/  IMAD.MOV.U32 R106, RZ, RZ, R214 ;  /* 0x000000ffff6a7224 */ /* 0x000fe200078e00d6 */
[----:B------:R1:W-:Y:S01]  /*10a50*/  MUFU.TANH R86, R4 ;  /* 0x0000000400567308 */ /* 0x0003e20000002400 */
[--C-:B------:R-:W-:Y:S01]  /*10a60*/  LOP3.LUT R43, R38, 0x50, R2.reuse, 0xfe, !PT ;  /* 0x00000050262b7812 */ /* 0x100fe200078efe02 */
[----:B---3--:R-:W-:Y:S01]  /*10a70*/  FMUL.FTZ R5, R69, c[0x0][0x2ec] ;  /* 0x0000bb0045057a20 */ /* 0x008fe20000410000 */
[--C-:B------:R-:W-:Y:S01]  /*10a80*/  LOP3.LUT R42, R39, 0x58, R2.reuse, 0xfe, !PT ;  /* 0x00000058272a7812 */ /* 0x100fe200078efe02 */
[----:B------:R-:W-:Y:S01]  /*10a90*/  IMAD.U32 R69, RZ, RZ, UR5 ;  /* 0x00000005ff457e24 */ /* 0x000fe2000f8e00ff */
[----:B------:R-:W-:Y:S01]  /*10aa0*/  HMMA.16816.F32 R8, R8, R14, R112 ;  /* 0x0000000e0808723c */ /* 0x000fe20000001870 */
[----:B------:R-:W-:Y:S01]  /*10ab0*/  IMAD.U32 R12, RZ, RZ, UR5 ;  /* 0x00000005ff0c7e24 */ /* 0x000fe2000f8e00ff */
[--C-:B------:R-:W-:Y:S01]  /*10ac0*/  LOP3.LUT R50, R28, 0x28, R2.reuse, 0xfe, !PT ;  /* 0x000000281c327812 */ /* 0x100fe200078efe02 */
[----:B------:R3:W5:Y:S01]  /*10ad0*/  MUFU.TANH R91, R5 ;  /* 0x00000005005b7308 */ /* 0x0007620000002400 */
[--C-:B------:R-:W-:Y:S01]  /*10ae0*/  LOP3.LUT R31, R69, 0x98, R2.reuse, 0xfe, !PT ;  /* 0x00000098451f7812 */ /* 0x100fe200078efe02 */
[----:B------:R-:W-:Y:S01]  /*10af0*/  IMAD.U32 R13, RZ, RZ, UR5 ;  /* 0x00000005ff0d7e24 */ /* 0x000fe2000f8e00ff */
[----:B------:R-:W-:Y:S01]  /*10b00*/  LOP3.LUT R52, R12, 0x18, R2, 0xfe, !PT ;  /* 0x000000180c347812 */ /* 0x000fe200078efe02 */
[----:B------:R-:W-:Y:S01]  /*10b10*/  IMAD.MOV.U32 R111, RZ, RZ, R96 ;  /* 0x000000ffff6f7224 */ /* 0x000fe200078e0060 */
[--C-:B------:R-:W-:Y:S01]  /*10b20*/  LOP3.LUT R49, R29, 0x30, R2.reuse, 0xfe, !PT ;  /* 0x000000301d317812 */ /* 0x100fe200078efe02 */
[----:B------:R-:W-:Y:S01]  /*10b30*/  FMUL.FTZ R23, R23, c[0x0][0x2ec] ;  /* 0x0000bb0017177a20 */ /* 0x000fe20000410000 */
[--C-:B------:R-:W-:Y:S01]  /*10b40*/  LOP3.LUT R51, R13, 0x20, R2.reuse, 0xfe, !PT ;  /* 0x000000200d337812 */ /* 0x100fe200078efe02 */
[----:B-1----:R-:W-:Y:S01]  /*10b50*/  FMUL.FTZ R4, R33, c[0x0][0x2ec] ;  /* 0x0000bb0021047a20 */ /* 0x002fe20000410000 */
[--C-:B------:R-:W-:Y:S01]  /*10b60*/  LOP3.LUT R33, R59, 0x90, R2.reuse, 0xfe, !PT ;  /* 0x000000903b217812 */ /* 0x100fe200078efe02 */
[----:B------:R-:W-:Y:S01]  /*10b70*/  IMAD.MOV.U32 R96, RZ, RZ, R205 ;  /* 0x000000ffff607224 */ /* 0x000fe200078e00cd */
[--C-:B------:R-:W-:Y:S01]  /*10b80*/  LOP3.LUT R39, R55, 0x70, R2.reuse, 0xfe, !PT ;  /* 0x0000007037277812 */ /* 0x100fe200078efe02 */
[----:B------:R1:W-:Y:S01]  /*10b90*/  MUFU.TANH R85, R4 ;  /* 0x0000000400557308 */ /* 0x0003e20000002400 */
[--C-:B------:R-:W-:Y:S01]  /*10ba0*/  LOP3.LUT R38, R56, 0x78, R2.reuse, 0xfe, !PT ;  /* 0x0000007838267812 */ /* 0x100fe200078efe02 */
[----:B------:R-:W-:Y:S01]  /*10bb0*/  FMUL.FTZ R17, R17, c[0x0][0x2ec] ;  /* 0x0000bb0011117a20 */ /* 0x000fe20000410000 */
[--C-:B------:R-:W-:Y:S01]  /*10bc0*/  LOP3.LUT R41, R41, 0x60, R2.reuse, 0xfe, !PT ;  /* 0x0000006029297812 */ /* 0x100fe200078efe02 */
[----:B---3--:R-:W-:Y:S01]  /*10bd0*/  FMUL.FTZ R5, R71, c[0x0][0x2ec] ;  /* 0x0000bb0047057a20 */ /* 0x008fe20000410000 */
[--C-:B------:R-:W-:Y:S01]  /*10be0*/  LOP3.LUT R40, R40, 0x68, R2.reuse, 0xfe, !PT ;  /* 0x0000006828287812 */ /* 0x100fe200078efe02 */
[----:B------:R-:W-:Y:S01]  /*10bf0*/  IMAD.U32 R71, RZ, RZ, UR5 ;  /* 0x00000005ff477e24 */ /* 0x000fe2000f8e00ff */
[--C-:B------:R-:W-:Y:S01]  /*10c00*/  LOP3.LUT R28, R73, 0xb0, R2.reuse, 0xfe, !PT ;  /* 0x000000b0491c7812 */ /* 0x100fe200078efe02 */
[----:B------:R3:W-:Y:S01]  /*10c10*/  MUFU.TANH R89, R5 ;  /* 0x0000000500597308 */ /* 0x0007e20000002400 */
[--C-:B------:R-:W-:Y:S01]  /*10c20*/  LOP3.LUT R13, R75, 0xc0, R2.reuse, 0xfe, !PT ;  /* 0x000000c04b0d7812 */ /* 0x100fe200078efe02 */
[----:B------:R-:W-:Y:S01]  /*10c30*/  FMUL.FTZ R14, R19, c[0x0][0x2ec] ;  /* 0x0000bb00130e7a20 */ /* 0x000fe20000410000 */
[--C-:B------:R-:W-:Y:S01]  /*10c40*/  LOP3.LUT R29, R71, 0xa8, R2.reuse, 0xfe, !PT ;  /* 0x000000a8471d7812 */ /* 0x100fe200078efe02 */
[----:B------:R-:W-:Y:S01]  /*10c50*/  FMUL.FTZ R9, R9, c[0x0][0x2ec] ;  /* 0x0000bb0009097a20 */ /* 0x000fe20000410000 */
[----:B------:R-:W-:Y:S01]  /*10c60*/  LOP3.LUT R12, R77, 0xc8, R2, 0xfe, !PT ;  /* 0x000000c84d0c7812 */ /* 0x000fe200078efe02 */
[----:B------:R-:W-:Y:S01]  /*10c70*/  IMAD.MOV.U32 R109, RZ, RZ, R208 ;  /* 0x000000ffff6d7224 */ /* 0x000fe200078e00d0 */
[--C-:B------:R-:W-:Y:S01]  /*10c80*/  LOP3.LUT R55, R80, 0xd8, R2.reuse, 0xfe, !PT ;  /* 0x000000d850377812 */ /* 0x100fe200078efe02 */
[----:B-1----:R-:W-:Y:S01]  /*10c90*/  FMUL.FTZ R4, R35, c[0x0][0x2ec] ;  /* 0x0000bb0023047a20 */ /* 0x002fe20000410000 */
[--C-:B------:R-:W-:Y:S01]  /*10ca0*/  LOP3.LUT R35, R58, 0x88, R2.reuse, 0xfe, !PT ;  /* 0x000000883a237812 */ /* 0x100fe200078efe02 */
[----:B------:R-:W-:Y:S01]  /*10cb0*/  FMUL.FTZ R58, R27, c[0x0][0x2ec] ;  /* 0x0000bb001b3a7a20 */ /* 0x000fe20000410000 */
[--C-:B------:R-:W-:Y:S01]  /*10cc0*/  LOP3.LUT R56, R81, 0xe0, R2.reuse, 0xfe, !PT ;  /* 0x000000e051387812 */ /* 0x100fe200078efe02 */
[----:B------:R1:W-:Y:S01]  /*10cd0*/  MUFU.TANH R69, R4 ;  /* 0x0000000400457308 */ /* 0x0003e20000002400 */
[----:B------:R-:W-:Y:S01]  /*10ce0*/  LOP3.LUT R27, R82, 0xe8, R2, 0xfe, !PT ;  /* 0x000000e8521b7812 */ /* 0x000fe200078efe02 */
[----:B------:R-:W-:Y:S01]  /*10cf0*/  IMAD.MOV.U32 R81, RZ, RZ, R203 ;  /* 0x000000ffff517224 */ /* 0x000fe200078e00cb */
[----:B------:R-:W-:Y:S01]  /*10d00*/  FSEL R205, R94, -INF , !P2 ;  /* 0xff8000005ecd7808 */ /* 0x000fe20005000000 */
[----:B---3--:R-:W-:Y:S01]  /*10d10*/  FMUL.FTZ R5, R65, c[0x0][0x2ec] ;  /* 0x0000bb0041057a20 */ /* 0x008fe20000410000 */
[----:B--2---:R-:W-:Y:S01]  /*10d20*/  FSEL R115, R93, -INF , !P1 ;  /* 0xff8000005d737808 */ /* 0x004fe20004800000 */
[----:B------:R-:W-:Y:S01]  /*10d30*/  IMAD.U32 R65, RZ, RZ, UR5 ;  /* 0x00000005ff417e24 */ /* 0x000fe2000f8e00ff */
[----:B----4-:R-:W-:Y:S01]  /*10d40*/  FSEL R203, R92, -INF , !P4 ;  /* 0xff8000005ccb7808 */ /* 0x010fe20006000000 */
[----:B------:R2:W3:Y:S01]  /*10d50*/  MUFU.TANH R90, R5 ;  /* 0x00000005005a7308 */ /* 0x0004e20000002400 */
[----:B------:R-:W-:-:S02]  /*10d60*/  IMAD.MOV.U32 R80, RZ, RZ, R211 ;  /* 0x000000ffff507224 */ /* 0x000fc400078e00d3 */
[----:B------:R-:W-:Y:S01]  /*10d70*/  LOP3.LUT R30, R65, 0xa0, R2, 0xfe, !PT ;  /* 0x000000a0411e7812 */ /* 0x000fe200078efe02 */
[----:B------:R-:W-:Y:S02]  /*10d80*/  IMAD.MOV.U32 R71, RZ, RZ, R217 ;  /* 0x000000ffff477224 */ /* 0x000fe400078e00d9 */
[----:B------:R-:W-:Y:S02]  /*10d90*/  IMAD.MOV.U32 R110, RZ, RZ, R212 ;  /* 0x000000ffff6e7224 */ /* 0x000fe400078e00d4 */
[----:B-1----:R-:W-:Y:S01]  /*10da0*/  FMUL.FTZ R4, R25, c[0x0][0x2ec] ;  /* 0x0000bb0019047a20 */ /* 0x002fe20000410000 */
[----:B------:R1:W-:Y:S01]  /*10db0*/  MUFU.TANH R59, R58 ;  /* 0x0000003a003b7308 */ /* 0x0003e20000002400 */
[----:B------:R-:W-:Y:S02]  /*10dc0*/  IMAD.MOV.U32 R73, RZ, RZ, R215 ;  /* 0x000000ffff497224 */ /* 0x000fe400078e00d7 */
[----:B------:R-:W-:Y:S01]  /*10dd0*/  IMAD.MOV.U32 R75, RZ, RZ, R102 ;  /* 0x000000ffff4b7224 */ /* 0x000fe200078e0066 */
[----:B------:R-:W-:Y:S01]  /*10de0*/  MOV R102, R248 ;  /* 0x000000f800667202 */ /* 0x000fe20000000f00 */
[----:B------:R-:W-:-:S02]  /*10df0*/  IMAD.MOV.U32 R77, RZ, RZ, R218 ;  /* 0x000000ffff4d7224 */ /* 0x000fc400078e00da */
[----:B--2---:R-:W-:Y:S01]  /*10e00*/  FMUL.FTZ R5, R67, c[0x0][0x2ec] ;  /* 0x0000bb0043057a20 */ /* 0x004fe20000410000 */
[----:B------:R2:W-:Y:S01]  /*10e10*/  MUFU.TANH R65, R4 ;  /* 0x0000000400417308 */ /* 0x0005e20000002400 */
[----:B------:R-:W-:Y:S02]  /*10e20*/  IMAD.U32 R67, RZ, RZ, UR5 ;  /* 0x00000005ff437e24 */ /* 0x000fe4000f8e00ff */
[----:B------:R-:W-:Y:S02]  /*10e30*/  IMAD.MOV.U32 R107, RZ, RZ, R222 ;  /* 0x000000ffff6b7224 */ /* 0x000fe400078e00de */
[----:B------:R-:W-:Y:S01]  /*10e40*/  IMAD.MOV.U32 R108, RZ, RZ, R249 ;  /* 0x000000ffff6c7224 */ /* 0x000fe200078e00f9 */
[----:B------:R-:W-:Y:S01]  /*10e50*/  LOP3.LUT R25, R67, 0xb8, R2, 0xfe, !PT ;  /* 0x000000b843197812 */ /* 0x000fe200078efe02 */
[----:B------:R-:W-:Y:S01]  /*10e60*/  IMAD.MOV.U32 R67, RZ, RZ, R198 ;  /* 0x000000ffff437224 */ /* 0x000fe200078e00c6 */
[----:B------:R4:W3:Y:S01]  /*10e70*/  MUFU.TANH R88, R5 ;  /* 0x0000000500587308 */ /* 0x0008e20000002400 */
[----:B-1----:R-:W-:Y:S01]  /*10e80*/  LOP3.LUT R58, R84, 0xf8, R2, 0xfe, !PT ;  /* 0x000000f8543a7812 */ /* 0x002fe200078efe02 */
[----:B------:R-:W-:Y:S01]  /*10e90*/  IMAD.MOV.U32 R105, RZ, RZ, R103 ;  /* 0x000000ffff697224 */ /* 0x000fe200078e0067 */
[----:B------:R-:W-:Y:S01]  /*10ea0*/  FSEL R198, R95, -INF , !P6 ;  /* 0xff8000005fc67808 */ /* 0x000fe20007000000 */
[----:B------:R-:W-:-:S02]  /*10eb0*/  IMAD.MOV.U32 R103, RZ, RZ, R252 ;  /* 0x000000ffff677224 */ /* 0x000fc400078e00fc */
[----:B------:R-:W-:Y:S01]  /*10ec0*/  FMUL.FTZ R22, R22, c[0x0][0x2ec] ;  /* 0x0000bb0016167a20 */ /* 0x000fe20000410000 */
[----:B--2---:R-:W-:Y:S01]  /*10ed0*/  IADD3 R4, R0, 0xc1, RZ ;  /* 0x000000c100047810 */ /* 0x004fe20007ffe0ff */
[----:B------:R-:W1:Y:S01]  /*10ee0*/  MUFU.TANH R23, R23 ;  /* 0x0000001700177308 */ /* 0x000e620000002400 */
[----:B------:R-:W-:Y:S02]  /*10ef0*/  FMUL.FTZ R20, R20, c[0x0][0x2ec] ;  /* 0x0000bb0014147a20 */ /* 0x000fe40000410000 */
[-C--:B------:R-:W-:Y:S01]  /*10f00*/  ISETP.GE.AND P6, PT, R4, R7.reuse, PT ;  /* 0x000000070400720c */ /* 0x080fe20003fc6270 */
[----:B------:R-:W-:Y:S01]  /*10f10*/  FMUL.FTZ R16, R16, c[0x0][0x2ec] ;  /* 0x0000bb0010107a20 */ /* 0x000fe20000410000 */
[----:B------:R-:W-:Y:S01]  /*10f20*/  ISETP.GE.AND P2, PT, R4, R6, PT ;  /* 0x000000060400720c */ /* 0x000fe20003f46270 */
[----:B------:R-:W-:Y:S01]  /*10f30*/  FMUL.FTZ R18, R18, c[0x0][0x2ec] ;  /* 0x0000bb0012127a20 */ /* 0x000fe20000410000 */
[----:B------:R-:W-:Y:S01]  /*10f40*/  IADD3 R4, R0, 0xc9, RZ ;  /* 0x000000c900047810 */ /* 0x000fe20007ffe0ff */
[----:B----4-:R-:W-:Y:S01]  /*10f50*/  FMUL.FTZ R5, R45, c[0x0][0x2ec] ;  /* 0x0000bb002d057a20 */ /* 0x010fe20000410000 */
[--C-:B------:R-:W-:Y:S01]  /*10f60*/  LOP3.LUT R45, R37, 0x48, R2.reuse, 0xfe, !PT ;  /* 0x00000048252d7812 */ /* 0x100fe200078efe02 */
[----:B------:R-:W-:Y:S01]  /*10f70*/  MUFU.TANH R17, R17 ;  /* 0x0000001100117308 */ /* 0x000fe20000002400 */
[--C-:B------:R-:W-:Y:S01]  /*10f80*/  LOP3.LUT R37, R57, 0x80, R2.reuse, 0xfe, !PT ;  /* 0x0000008039257812 */ /* 0x100fe200078efe02 */
[----:B------:R-:W-:Y:S01]  /*10f90*/  FMUL.FTZ R8, R8, c[0x0][0x2ec] ;  /* 0x0000bb0008087a20 */ /* 0x000fe20000410000 */
[----:B------:R-:W-:Y:S01]  /*10fa0*/  LOP3.LUT R57, R83, 0xf0, R2, 0xfe, !PT ;  /* 0x000000f053397812 */ /* 0x000fe200078efe02 */
[----:B------:R-:W-:Y:S01]  /*10fb0*/  FMUL.FTZ R10, R10, c[0x0][0x2ec] ;  /* 0x0000bb000a0a7a20 */ /* 0x000fe20000410000 */
[----:B------:R-:W-:-:S02]  /*10fc0*/  ISETP.GE.AND P1, PT, R4, R7, PT ;  /* 0x000000070400720c */ /* 0x000fc40003f26270 */
[----:B------:R-:W-:Y:S01]  /*10fd0*/  ISETP.GE.AND P4, PT, R4, R6, PT ;  /* 0x000000060400720c */ /* 0x000fe20003f86270 */
[----:B------:R2:W-:Y:S01]  /*10fe0*/  MUFU.TANH R87, R5 ;  /* 0x0000000500577308 */ /* 0x0005e20000002400 */
[----:B------:R-:W-:Y:S02]  /*10ff0*/  IADD3 R4, R0, 0xd9, RZ ;  /* 0x000000d900047810 */ /* 0x000fe40007ffe0ff */
[----:B-----5:R-:W-:Y:S02]  /*11000*/  FSEL R207, R91, -INF , !P6 ;  /* 0xff8000005bcf7808 */ /* 0x020fe40007000000 */
[----:B---3--:R-:W-:Y:S02]  /*11010*/  FSEL R208, R90, -INF , !P1 ;  /* 0xff8000005ad07808 */ /* 0x008fe40004800000 */
[----:B------:R-:W-:Y:S01]  /*11020*/  FSEL R211, R88, -INF , !P4 ;  /* 0xff80000058d37808 */ /* 0x000fe20006000000 */
[----:B------:R-:W-:Y:S01]  /*11030*/  MUFU.TANH R14, R14 ;  /* 0x0000000e000e7308 */ /* 0x000fe20000002400 */
[----:B------:R-:W-:-:S02]  /*11040*/  ISETP.GE.AND P1, PT, R4, R7, PT ;  /* 0x000000070400720c */ /* 0x000fc40003f26270 */
[----:B------:R-:W-:Y:S02]  /*11050*/  ISETP.GE.AND P4, PT, R4, R6, PT ;  /* 0x000000060400720c */ /* 0x000fe40003f86270 */
[----:B------:R-:W-:Y:S02]  /*11060*/  IADD3 R4, R0, 0xe9, RZ ;  /* 0x000000e900047810 */ /* 0x000fe40007ffe0ff */
[----:B------:R-:W-:Y:S01]  /*11070*/  FSEL R214, R85, -INF , !P1 ;  /* 0xff80000055d67808 */ /* 0x000fe20004800000 */
[----:B------:R-:W-:Y:S01]  /*11080*/  MUFU.TANH R9, R9 ;  /* 0x0000000900097308 */ /* 0x000fe20000002400 */
[----:B--2---:R-:W-:Y:S01]  /*11090*/  LOP3.LUT R5, R79, 0xd0, R2, 0xfe, !PT ;  /* 0x000000d04f057812 */ /* 0x004fe200078efe02 */
[----:B------:R-:W-:Y:S01]  /*110a0*/  FMUL.FTZ R2, R21, c[0x0][0x2ec] ;  /* 0x0000bb0015027a20 */ /* 0x000fe20000410000 */
[----:B------:R-:W-:Y:S01]  /*110b0*/  FSEL R217, R69, -INF , !P4 ;  /* 0xff80000045d97808 */ /* 0x000fe20006000000 */
[----:B------:R-:W-:Y:S01]  /*110c0*/  IMAD.MOV.U32 R79, RZ, RZ, R210 ;  /* 0x000000ffff4f7224 */ /* 0x000fe200078e00d2 */
[----:B------:R-:W-:-:S02]  /*110d0*/  FSEL R210, R89, -INF , !P2 ;  /* 0xff80000059d27808 */ /* 0x000fc40005000000 */
[C---:B------:R-:W-:Y:S01]  /*110e0*/  ISETP.GE.AND P1, PT, R4.reuse, R7, PT ;  /* 0x000000070400720c */ /* 0x040fe20003f26270 */
[----:B------:R2:W3:Y:S01]  /*110f0*/  MUFU.TANH R15, R2 ;  /* 0x00000002000f7308 */ /* 0x0004e20000002400 */
[----:B------:R-:W-:-:S04]  /*11100*/  ISETP.GE.AND P4, PT, R4, R6, PT ;  /* 0x000000060400720c */ /* 0x000fc80003f86270 */
[----:B-1----:R-:W-:Y:S02]  /*11110*/  FSEL R248, R23, -INF , !P4 ;  /* 0xff80000017f87808 */ /* 0x002fe40006000000 */
[C---:B------:R-:W-:Y:S01]  /*11120*/  ISETP.GE.AND P4, PT, R0.reuse, R6, PT ;  /* 0x000000060000720c */ /* 0x040fe20003f86270 */
[----:B------:R-:W1:Y:S01]  /*11130*/  MUFU.TANH R22, R22 ;  /* 0x0000001600167308 */ /* 0x000e620000002400 */
[----:B--2---:R-:W-:-:S07]  /*11140*/  IADD3 R2, R0, 0xd1, RZ ;  /* 0x000000d100027810 */ /* 0x004fce0007ffe0ff */
[----:B------:R-:W2:Y:S01]  /*11150*/  MUFU.TANH R64, R64 ;  /* 0x0000004000407308 */ /* 0x000ea20000002400 */
[----:B---3--:R-:W-:Y:S02]  /*11160*/  FSEL R220, R15, -INF , !P1 ;  /* 0xff8000000fdc7808 */ /* 0x008fe40004800000 */
[C---:B------:R-:W-:Y:S02]  /*11170*/  ISETP.GE.AND P6, PT, R2.reuse, R7, PT ;  /* 0x000000070200720c */ /* 0x040fe40003fc6270 */
[----:B------:R-:W-:Y:S02]  /*11180*/  ISETP.GE.AND P2, PT, R2, R6, PT ;  /* 0x000000060200720c */ /* 0x000fe40003f46270 */
[----:B------:R-:W-:Y:S01]  /*11190*/  IADD3 R2, R0, 0xe1, RZ ;  /* 0x000000e100027810 */ /* 0x000fe20007ffe0ff */
[----:B------:R-:W3:Y:S01]  /*111a0*/  MUFU.TANH R66, R66 ;  /* 0x0000004200427308 */ /* 0x000ee20000002400 */
[----:B------:R-:W-:Y:S02]  /*111b0*/  FSEL R212, R87, -INF , !P6 ;  /* 0xff80000057d47808 */ /* 0x000fe40007000000 */
[----:B------:R-:W-:-:S02]  /*111c0*/  FSEL R215, R86, -INF , !P2 ;  /* 0xff80000056d77808 */ /* 0x000fc40005000000 */
[CC--:B------:R-:W-:Y:S02]  /*111d0*/  ISETP.GE.AND P6, PT, R2.reuse, R7.reuse, PT ;  /* 0x000000070200720c */ /* 0x0c0fe40003fc6270 */
[----:B------:R-:W-:Y:S01]  /*111e0*/  ISETP.GE.AND P2, PT, R2, R6, PT ;  /* 0x000000060200720c */ /* 0x000fe20003f46270 */
[----:B------:R-:W4:Y:S01]  /*111f0*/  MUFU.TANH R44, R44 ;  /* 0x0000002c002c7308 */ /* 0x000f220000002400 */
[----:B------:R-:W-:Y:S02]  /*11200*/  IADD3 R2, R0, 0xf1, RZ ;  /* 0x000000f100027810 */ /* 0x000fe40007ffe0ff */
[----:B------:R-:W-:Y:S02]  /*11210*/  FSEL R218, R65, -INF , !P6 ;  /* 0xff80000041da7808 */ /* 0x000fe40007000000 */
[-C--:B------:R-:W-:Y:S02]  /*11220*/  ISETP.GE.AND P6, PT, R2, R7.reuse, PT ;  /* 0x000000070200720c */ /* 0x080fe40003fc6270 */
[C---:B------:R-:W-:Y:S01]  /*11230*/  ISETP.GE.AND P1, PT, R0.reuse, R7, PT ;  /* 0x000000070000720c */ /* 0x040fe20003f26270 */
[----:B------:R-:W5:Y:S01]  /*11240*/  MUFU.TANH R32, R32 ;  /* 0x0000002000207308 */ /* 0x000f620000002400 */
[----:B------:R-:W-:-:S02]  /*11250*/  IADD3 R0, R0, 0xf9, RZ ;  /* 0x000000f900007810 */ /* 0x000fc40007ffe0ff */
[----:B------:R-:W-:Y:S02]  /*11260*/  FSEL R222, R59, -INF , !P2 ;  /* 0xff8000003bde7808 */ /* 0x000fe40005000000 */
[-C--:B------:R-:W-:Y:S01]  /*11270*/  ISETP.GE.AND P2, PT, R2, R6.reuse, PT ;  /* 0x000000060200720c */ /* 0x080fe20003f46270 */
[----:B------:R-:W-:Y:S01]  /*11280*/  FMUL.FTZ R2, R11, c[0x0][0x2ec] ;  /* 0x0000bb000b027a20 */ /* 0x000fe20000410000 */
[----:B------:R-:W-:Y:S01]  /*11290*/  FSEL R249, R17, -INF , !P6 ;  /* 0xff80000011f97808 */ /* 0x000fe20007000000 */
[----:B------:R-:W1:Y:S01]  /*112a0*/  MUFU.TANH R34, R34 ;  /* 0x0000002200227308 */ /* 0x000e620000002400 */
[----:B------:R-:W-:Y:S01]  /*112b0*/  FSEL R59, R80, -INF , !P1 ;  /* 0xff800000503b7808 */ /* 0x000fe20004800000 */
[----:B------:R-:W-:Y:S01]  /*112c0*/  IMAD.MOV.U32 R80, RZ, RZ, R79 ;  /* 0x000000ffff507224 */ /* 0x000fe200078e004f */
[-C--:B------:R-:W-:Y:S01]  /*112d0*/  ISETP.GE.AND P6, PT, R0, R7.reuse, PT ;  /* 0x000000070000720c */ /* 0x080fe20003fc6270 */
[----:B------:R-:W-:Y:S01]  /*112e0*/  IMAD.MOV.U32 R79, RZ, RZ, R77 ;  /* 0x000000ffff4f7224 */ /* 0x000fe200078e004d */
[----:B------:R-:W-:Y:S01]  /*112f0*/  FSEL R252, R14, -INF , !P2 ;  /* 0xff8000000efc7808 */ /* 0x000fe20005000000 */
[----:B------:R-:W-:Y:S01]  /*11300*/  IMAD.MOV.U32 R77, RZ, RZ, R250 ;  /* 0x000000ffff4d7224 */ /* 0x000fe200078e00fa */
[C---:B------:R-:W-:Y:S01]  /*11310*/  ISETP.GE.AND P1, PT, R53.reuse, R6, PT ;  /* 0x000000063500720c */ /* 0x040fe20003f26270 */
[----:B------:R-:W1:Y:S01]  /*11320*/  MUFU.TANH R24, R24 ;  /* 0x0000001800187308 */ /* 0x000e620000002400 */
[----:B------:R-:W-:-:S02]  /*11330*/  ISETP.GE.AND P2, PT, R53, R7, PT ;  /* 0x000000073500720c */ /* 0x000fc40003f46270 */
[----:B------:R-:W-:Y:S02]  /*11340*/  FSEL R250, R9, -INF , !P6 ;  /* 0xff80000009fa7808 */ /* 0x000fe40007000000 */
[----:B------:R-:W-:Y:S02]  /*11350*/  FSEL R53, R81, -INF , !P4 ;  /* 0xff80000051357808 */ /* 0x000fe40006000000 */
[C---:B------:R-:W-:Y:S01]  /*11360*/  ISETP.GE.AND P6, PT, R52.reuse, R7, PT ;  /* 0x000000073400720c */ /* 0x040fe20003fc6270 */
[----:B------:R-:W1:Y:S01]  /*11370*/  MUFU.TANH R26, R26 ;  /* 0x0000001a001a7308 */ /* 0x000e620000002400 */
[----:B------:R-:W-:Y:S02]  /*11380*/  ISETP.GE.AND P4, PT, R52, R6, PT ;  /* 0x000000063400720c */ /* 0x000fe40003f86270 */
[----:B------:R-:W-:Y:S02]  /*11390*/  FSEL R52, R80, -INF , !P5 ;  /* 0xff80000050347808 */ /* 0x000fe40006800000 */
[----:B------:R-:W-:-:S02]  /*113a0*/  FSEL R65, R79, -INF , !P3 ;  /* 0xff8000004f417808 */ /* 0x000fc40005800000 */
[----:B------:R-:W-:Y:S01]  /*113b0*/  FSEL R67, R67, -INF , !P1 ;  /* 0xff80000043437808 */ /* 0x000fe20004800000 */
[----:B------:R-:W1:Y:S01]  /*113c0*/  MUFU.TANH R20, R20 ;  /* 0x0000001400147308 */ /* 0x000e620000002400 */
[CC--:B------:R-:W-:Y:S02]  /*113d0*/  ISETP.GE.AND P5, PT, R51.reuse, R7.reuse, PT ;  /* 0x000000073300720c */ /* 0x0c0fe40003fa6270 */
[-C--:B------:R-:W-:Y:S02]  /*113e0*/  ISETP.GE.AND P3, PT, R51, R6.reuse, PT ;  /* 0x000000063300720c */ /* 0x080fe40003f66270 */
[C---:B------:R-:W-:Y:S02]  /*113f0*/  ISETP.GE.AND P1, PT, R50.reuse, R6, PT ;  /* 0x000000063200720c */ /* 0x040fe40003f26270 */
[----:B------:R-:W-:Y:S01]  /*11400*/  FSEL R51, R77, -INF , !P2 ;  /* 0xff8000004d337808 */ /* 0x000fe20005000000 */
[----:B------:R-:W1:Y:S01]  /*11410*/  MUFU.TANH R16, R16 ;  /* 0x0000001000107308 */ /* 0x000e620000002400 */
[----:B------:R-:W-:Y:S01]  /*11420*/  BAR.SYNC.DEFER_BLOCKING 0x0 ;  /* 0x0000000000007b1d */ /* 0x000fe20000010000 */
[----:B------:R-:W-:-:S02]  /*11430*/  ISETP.GE.AND P2, PT, R50, R7, PT ;  /* 0x000000073200720c */ /* 0x000fc40003f46270 */
[----:B------:R-:W-:Y:S02]  /*11440*/  FSEL R50, R75, -INF , !P6 ;  /* 0xff8000004b327808 */ /* 0x000fe40007000000 */
[----:B------:R-:W-:Y:S02]  /*11450*/  FSEL R75, R110, -INF , !P1 ;  /* 0xff8000006e4b7808 */ /* 0x000fe40004800000 */
[-C--:B------:R-:W-:Y:S01]  /*11460*/  ISETP.GE.AND P1, PT, R47, R6.reuse, PT ;  /* 0x000000062f00720c */ /* 0x080fe20003f26270 */
[----:B------:R-:W1:Y:S01]  /*11470*/  MUFU.TANH R18, R18 ;  /* 0x0000001200127308 */ /* 0x000e620000002400 */
[----:B------:R-:W-:Y:S02]  /*11480*/  FSEL R69, R73, -INF , !P4 ;  /* 0xff80000049457808 */ /* 0x000fe40006000000 */
[----:B------:R-:W-:Y:S02]  /*11490*/  FSEL R73, R108, -INF , !P3 ;  /* 0xff8000006c497808 */ /* 0x000fe40005800000 */
[----:B------:R-:W-:-:S02]  /*114a0*/  ISETP.GE.AND P3, PT, R48, R6, PT ;  /* 0x000000063000720c */ /* 0x000fc40003f66270 */
[----:B------:R-:W-:Y:S01]  /*114b0*/  FSEL R84, R100, -INF , !P1 ;  /* 0xff80000064547808 */ /* 0x000fe20004800000 */
[----:B------:R-:W1:Y:S01]  /*114c0*/  MUFU.TANH R8, R8 ;  /* 0x0000000800087308 */ /* 0x000e620000002400 */
[-C--:B------:R-:W-:Y:S02]  /*114d0*/  ISETP.GE.AND P1, PT, R42, R6.reuse, PT ;  /* 0x000000062a00720c */ /* 0x080fe40003f26270 */
[C---:B------:R-:W-:Y:S02]  /*114e0*/  ISETP.GE.AND P6, PT, R49.reuse, R7, PT ;  /* 0x000000073100720c */ /* 0x040fe40003fc6270 */
[----:B------:R-:W-:Y:S02]  /*114f0*/  ISETP.GE.AND P4, PT, R49, R6, PT ;  /* 0x000000063100720c */ /* 0x000fe40003f86270 */
[----:B------:R-:W-:Y:S01]  /*11500*/  FSEL R81, R106, -INF , !P3 ;  /* 0xff8000006a517808 */ /* 0x000fe20005800000 */
[----:B------:R-:W1:Y:S01]  /*11510*/  MUFU.TANH R10, R10 ;  /* 0x0000000a000a7308 */ /* 0x000e620000002400 */
[----:B------:R-:W-:-:S02]  /*11520*/  FSEL R49, R71, -INF , !P5 ;  /* 0xff80000047317808 */ /* 0x000fc40006800000 */
[-C--:B------:R-:W-:Y:S02]  /*11530*/  ISETP.GE.AND P3, PT, R43, R6.reuse, PT ;  /* 0x000000062b00720c */ /* 0x080fe40003f66270 */
[----:B------:R-:W-:Y:S02]  /*11540*/  FSEL R89, R98, -INF , !P1 ;  /* 0xff80000062597808 */ /* 0x000fe40004800000 */
[----:B------:R-:W-:Y:S01]  /*11550*/  FSEL R71, R109, -INF , !P2 ;  /* 0xff8000006d477808 */ /* 0x000fe20005000000 */
[----:B------:R-:W1:Y:S01]  /*11560*/  MUFU.TANH R2, R2 ;  /* 0x0000000200027308 */ /* 0x000e620000002400 */
[----:B------:R-:W-:Y:S02]  /*11570*/  ISETP.GE.AND P1, PT, R39, R6, PT ;  /* 0x000000062700720c */ /* 0x000fe40003f26270 */
[-C--:B------:R-:W-:Y:S02]  /*11580*/  ISETP.GE.AND P5, PT, R48, R7.reuse, PT ;  /* 0x000000073000720c */ /* 0x080fe40003fa6270 */
[----:B------:R-:W-:-:S02]  /*11590*/  ISETP.GE.AND P2, PT, R47, R7, PT ;  /* 0x000000072f00720c */ /* 0x000fc40003f46270 */
[----:B------:R-:W-:Y:S02]  /*115a0*/  FSEL R77, R111, -INF , !P6 ;  /* 0xff8000006f4d7808 */ /* 0x000fe40007000000 */
[----:B------:R-:W-:Y:S02]  /*115b0*/  FSEL R80, R104, -INF , !P4 ;  /* 0xff80000068507808 */ /* 0x000fe40006000000 */
[----:B------:R-:W-:Y:S02]  /*115c0*/  FSEL R88, R96, -INF , !P3 ;  /* 0xff80000060587808 */ /* 0x000fe40005800000 */
[C---:B------:R-:W-:Y:S02]  /*115d0*/  ISETP.GE.AND P6, PT, R45.reuse, R7, PT ;  /* 0x000000072d00720c */ /* 0x040fe40003fc6270 */
[----:B------:R-:W-:Y:S02]  /*115e0*/  ISETP.GE.AND P4, PT, R45, R6, PT ;  /* 0x000000062d00720c */ /* 0x000fe40003f86270 */
[----:B------:R-:W-:-:S02]  /*115f0*/  FSEL R96, R219, -INF , !P1 ;  /* 0xff800000db607808 */ /* 0x000fc40004800000 */
[----:B------:R-:W-:Y:S02]  /*11600*/  FSEL R79, R105, -INF , !P5 ;  /* 0xff800000694f7808 */ /* 0x000fe40006800000 */
[----:B------:R-:W-:Y:S02]  /*11610*/  FSEL R82, R107, -INF , !P2 ;  /* 0xff8000006b527808 */ /* 0x000fe40005000000 */
[----:B------:R-:W-:Y:S02]  /*11620*/  ISETP.GE.AND P1, PT, R35, R6, PT ;  /* 0x000000062300720c */ /* 0x000fe40003f26270 */
[-C--:B------:R-:W-:Y:S02]  /*11630*/  ISETP.GE.AND P5, PT, R43, R7.reuse, PT ;  /* 0x000000072b00720c */ /* 0x080fe40003fa6270 */
[----:B------:R-:W-:Y:S02]  /*11640*/  ISETP.GE.AND P2, PT, R42, R7, PT ;  /* 0x000000072a00720c */ /* 0x000fe40003f46270 */
[----:B------:R-:W-:-:S02]  /*11650*/  FSEL R83, R101, -INF , !P6 ;  /* 0xff80000065537808 */ /* 0x000fc40007000000 */
[----:B------:R-:W-:Y:S02]  /*11660*/  FSEL R85, R102, -INF , !P4 ;  /* 0xff80000066557808 */ /* 0x000fe40006000000 */
[-C--:B------:R-:W-:Y:S02]  /*11670*/  ISETP.GE.AND P4, PT, R41, R6.reuse, PT ;  /* 0x000000062900720c */ /* 0x080fe40003f86270 */
[----:B------:R-:W-:Y:S02]  /*11680*/  FSEL R101, R197, -INF , !P1 ;  /* 0xff800000c5657808 */ /* 0x000fe40004800000 */
[----:B------:R-:W-:Y:S02]  /*11690*/  FSEL R86, R103, -INF , !P5 ;  /* 0xff80000067567808 */ /* 0x000fe40006800000 */
[----:B------:R-:W-:Y:S02]  /*116a0*/  FSEL R87, R97, -INF , !P2 ;  /* 0xff80000061577808 */ /* 0x000fe40005000000 */
[----:B------:R-:W-:-:S02]  /*116b0*/  ISETP.GE.AND P1, PT, R30, R6, PT ;  /* 0x000000061e00720c */ /* 0x000fc40003f26270 */
[-C--:B------:R-:W-:Y:S02]  /*116c0*/  ISETP.GE.AND P6, PT, R41, R7.reuse, PT ;  /* 0x000000072900720c */ /* 0x080fe40003fc6270 */
[CC--:B------:R-:W-:Y:S02]  /*116d0*/  ISETP.GE.AND P5, PT, R40.reuse, R7.reuse, PT ;  /* 0x000000072800720c */ /* 0x0c0fe40003fa6270 */
[-C--:B------:R-:W-:Y:S02]  /*116e0*/  ISETP.GE.AND P3, PT, R40, R6.reuse, PT ;  /* 0x000000062800720c */ /* 0x080fe40003f66270 */
[----:B------:R-:W-:Y:S02]  /*116f0*/  ISETP.GE.AND P2, PT, R39, R7, PT ;  /* 0x000000072700720c */ /* 0x000fe40003f46270 */
[----:B------:R-:W-:Y:S01]  /*11700*/  FSEL R92, R245, -INF , !P4 ;  /* 0xff800000f55c7808 */ /* 0x000fe20006000000 */
[----:B------:R-:W-:Y:S01]  /*11710*/  IMAD.MOV.U32 R245, RZ, RZ, R247 ;  /* 0x000000fffff57224 */ /* 0x000fe200078e00f7 */
[----:B------:R-:W-:-:S02]  /*11720*/  ISETP.GE.AND P4, PT, R38, R6, PT ;  /* 0x000000062600720c */ /* 0x000fc40003f86270 */
[----:B------:R-:W-:Y:S02]  /*11730*/  FSEL R173, R173, -INF , !P1 ;  /* 0xff800000adad7808 */ /* 0x000fe40004800000 */
[----:B------:R-:W-:Y:S02]  /*11740*/  FSEL R90, R99, -INF , !P6 ;  /* 0xff800000635a7808 */ /* 0x000fe40007000000 */
        /* <DEDUP_REMOVED lines=8> */
[----:B------:R-:W-:Y:S02]  /*117d0*/  FSEL R97, R213, -INF , !P4 ;  /* 0xff800000d5617808 */ /* 0x000fe40006000000 */
        /* <DEDUP_REMOVED lines=9> */
[----:B------:R-:W-:Y:S02]  /*11870*/  ISETP.GE.AND P3, PT, R31, R6, PT ;  /* 0x000000061f00720c */ /* 0x000fe40003f66270 */
[----:B------:R-:W-:Y:S02]  /*11880*/  ISETP.GE.AND P2, PT, R30, R7, PT ;  /* 0x000000071e00720c */ /* 0x000fe40003f46270 */
[----:B------:R-:W-:Y:S02]  /*11890*/  FSEL R104, R189, -INF , !P4 ;  /* 0xff800000bd687808 */ /* 0x000fe40006000000 */
[----:B------:R-:W-:-:S02]  /*118a0*/  FSEL R189, R46, -INF , !P1 ;  /* 0xff8000002ebd7808 */ /* 0x000fc40004800000 */
[----:B------:R-:W-:Y:S02]  /*118b0*/  FSEL R102, R190, -INF , !P6 ;  /* 0xff800000be667808 */ /* 0x000fe40007000000 */
[----:B------:R-:W-:Y:S02]  /*118c0*/  FSEL R103, R187, -INF , !P5 ;  /* 0xff800000bb677808 */ /* 0x000fe40006800000 */
[----:B------:R-:W-:Y:S02]  /*118d0*/  FSEL R183, R183, -INF , !P3 ;  /* 0xff800000b7b77808 */ /* 0x000fe40005800000 */
[----:B------:R-:W-:Y:S02]  /*118e0*/  FSEL R178, R178, -INF , !P2 ;  /* 0xff800000b2b27808 */ /* 0x000fe40005000000 */
[----:B------:R-:W-:Y:S02]  /*118f0*/  ISETP.GE.AND P1, PT, R27, R6, PT ;  /* 0x000000061b00720c */ /* 0x000fe40003f26270 */
[----:B------:R-:W-:-:S02]  /*11900*/  ISETP.GE.AND P6, PT, R29, R7, PT ;  /* 0x000000071d00720c */ /* 0x000fc40003fc6270 */
[-C--:B------:R-:W-:Y:S02]  /*11910*/  ISETP.GE.AND P4, PT, R29, R6.reuse, PT ;  /* 0x000000061d00720c */ /* 0x080fe40003f86270 */
[CC--:B------:R-:W-:Y:S02]  /*11920*/  ISETP.GE.AND P5, PT, R28.reuse, R7.reuse, PT ;  /* 0x000000071c00720c */ /* 0x0c0fe40003fa6270 */
[----:B------:R-:W-:Y:S02]  /*11930*/  ISETP.GE.AND P3, PT, R28, R6, PT ;  /* 0x000000061c00720c */ /* 0x000fe40003f66270 */
[----:B------:R-:W-:Y:S02]  /*11940*/  ISETP.GE.AND P2, PT, R25, R7, PT ;  /* 0x000000071900720c */ /* 0x000fe40003f46270 */
[----:B-1----:R-:W-:Y:S02]  /*11950*/  FSEL R209, R22, -INF , !P1 ;  /* 0xff80000016d17808 */ /* 0x002fe40004800000 */
[----:B------:R-:W-:-:S02]  /*11960*/  FSEL R129, R129, -INF , !P6 ;  /* 0xff80000081817808 */ /* 0x000fc40007000000 */
[----:B------:R-:W-:Y:S02]  /*11970*/  FSEL R105, R54, -INF , !P4 ;  /* 0xff80000036697808 */ /* 0x000fe40006000000 */
[----:B------:R-:W-:Y:S02]  /*11980*/  FSEL R106, R76, -INF , !P5 ;  /* 0xff8000004c6a7808 */ /* 0x000fe40006800000 */
[----:B------:R-:W-:Y:S02]  /*11990*/  FSEL R107, R78, -INF , !P3 ;  /* 0xff8000004e6b7808 */ /* 0x000fe40005800000 */
[----:B------:R-:W-:Y:S02]  /*119a0*/  FSEL R72, R72, -INF , !P2 ;  /* 0xff80000048487808 */ /* 0x000fe40005000000 */
[----:B------:R-:W-:Y:S02]  /*119b0*/  PLOP3.LUT P1, PT, PT, PT, UP0, 0x80, 0x0 ;  /* 0x000000000000781c */ /* 0x000fe40003f2f008 */
[----:B------:R-:W-:-:S02]  /*119c0*/  ISETP.GE.AND P6, PT, R13, R7, PT ;  /* 0x000000070d00720c */ /* 0x000fc40003fc6270 */
[-C--:B------:R-:W-:Y:S02]  /*119d0*/  ISETP.GE.AND P4, PT, R13, R6.reuse, PT ;  /* 0x000000060d00720c */ /* 0x080fe40003f86270 */
[CC--:B------:R-:W-:Y:S02]  /*119e0*/  ISETP.GE.AND P5, PT, R12.reuse, R7.reuse, PT ;  /* 0x000000070c00720c */ /* 0x0c0fe40003fa6270 */
[----:B------:R-:W-:Y:S02]  /*119f0*/  ISETP.GE.AND P3, PT, R12, R6, PT ;  /* 0x000000060c00720c */ /* 0x000fe40003f66270 */
[----:B------:R-:W-:Y:S02]  /*11a00*/  ISETP.GE.AND P2, PT, R5, R7, PT ;  /* 0x000000070500720c */ /* 0x000fe40003f46270 */
[----:B------:R-:W-:Y:S02]  /*11a10*/  FSEL R108, R68, -INF , !P6 ;  /* 0xff800000446c7808 */ /* 0x000fe40007000000 */
[----:B------:R-:W-:-:S02]  /*11a20*/  FSEL R110, R70, -INF , !P4 ;  /* 0xff800000466e7808 */ /* 0x000fc40006000000 */
[----:B--2---:R-:W-:Y:S02]  /*11a30*/  FSEL R109, R64, -INF , !P5 ;  /* 0xff800000406d7808 */ /* 0x004fe40006800000 */
[----:B---3--:R-:W-:Y:S02]  /*11a40*/  FSEL R111, R66, -INF , !P3 ;  /* 0xff800000426f7808 */ /* 0x008fe40005800000 */
[----:B----4-:R-:W-:Y:S02]  /*11a50*/  FSEL R114, R44, -INF , !P2 ;  /* 0xff8000002c727808 */ /* 0x010fe40005000000 */
[CC--:B------:R-:W-:Y:S02]  /*11a60*/  ISETP.GE.AND P6, PT, R55.reuse, R7.reuse, PT ;  /* 0x000000073700720c */ /* 0x0c0fe40003fc6270 */
[----:B------:R-:W-:Y:S02]  /*11a70*/  ISETP.GE.AND P4, PT, R55, R6, PT ;  /* 0x000000063700720c */ /* 0x000fe40003f86270 */
[----:B------:R-:W-:-:S02]  /*11a80*/  ISETP.GE.AND P5, PT, R56, R7, PT ;  /* 0x000000073800720c */ /* 0x000fc40003fa6270 */
[----:B------:R-:W-:Y:S02]  /*11a90*/  ISETP.GE.AND P3, PT, R56, R6, PT ;  /* 0x000000063800720c */ /* 0x000fe40003f66270 */
[----:B------:R-:W-:Y:S02]  /*11aa0*/  ISETP.GE.AND P2, PT, R27, R7, PT ;  /* 0x000000071b00720c */ /* 0x000fe40003f46270 */
[----:B-----5:R-:W-:Y:S02]  /*11ab0*/  FSEL R187, R32, -INF , !P6 ;  /* 0xff80000020bb7808 */ /* 0x020fe40007000000 */
[----:B------:R-:W-:Y:S02]  /*11ac0*/  FSEL R190, R34, -INF , !P4 ;  /* 0xff80000022be7808 */ /* 0x000fe40006000000 */
[----:B------:R-:W-:Y:S02]  /*11ad0*/  FSEL R197, R24, -INF , !P5 ;  /* 0xff80000018c57808 */ /* 0x000fe40006800000 */
[----:B------:R-:W-:-:S02]  /*11ae0*/  FSEL R202, R26, -INF , !P3 ;  /* 0xff8000001aca7808 */ /* 0x000fc40005800000 */
[----:B------:R-:W-:Y:S02]  /*11af0*/  FSEL R199, R20, -INF , !P2 ;  /* 0xff80000014c77808 */ /* 0x000fe40005000000 */
[CC--:B------:R-:W-:Y:S02]  /*11b00*/  ISETP.GE.AND P6, PT, R57.reuse, R7.reuse, PT ;  /* 0x000000073900720c */ /* 0x0c0fe40003fc6270 */
[-C--:B------:R-:W-:Y:S02]  /*11b10*/  ISETP.GE.AND P4, PT, R57, R6.reuse, PT ;  /* 0x000000063900720c */ /* 0x080fe40003f86270 */
[C---:B------:R-:W-:Y:S02]  /*11b20*/  ISETP.GE.AND P5, PT, R58.reuse, R7, PT ;  /* 0x000000073a00720c */ /* 0x040fe40003fa6270 */
[-C--:B------:R-:W-:Y:S02]  /*11b30*/  ISETP.GE.AND P3, PT, R58, R6.reuse, PT ;  /* 0x000000063a00720c */ /* 0x080fe40003f66270 */
        /* <DEDUP_REMOVED lines=83> */
.L_x_1634:
[----:B------:R-:W-:-:S04]  /*12070*/  LEA R0, -R54, RZ, 0x8 ;  /* 0x000000ff36007211 */ /* 0x000fc800078e41ff */
[----:B------:R-:W-:Y:S02]  /*12080*/  SHF.R.S32.HI R2, RZ, 0x1f, R0 ;  /* 0x0000001fff027819 */ /* 0x000fe40000011400 */
.L_x_1635:
[--C-:B------:R-:W-:Y:S01]  /*12090*/  @!P0 IMAD.MOV.U32 R4, RZ, RZ, R60.reuse ;  /* 0x000000ffff048224 */ /* 0x100fe200078e003c */
[--C-:B------:R-:W-:Y:S01]  /*120a0*/  @!P0 IADD3 R8, P3, P2, R0, UR23, R60.reuse ;  /* 0x0000001700088c10 */ /* 0x100fe2000fa7e03c */
[--C-:B------:R-:W-:Y:S01]  /*120b0*/  @!P0 IMAD.MOV.U32 R5, RZ, RZ, R63.reuse ;  /* 0x000000ffff058224 */ /* 0x100fe200078e003f */
[----:B------:R1:W-:Y:S01]  /*120c0*/  @P0 STS.128 [R244+0x2000], RZ ;  /* 0x002000fff4000388 */ /* 0x0003e20000000c00 */
[----:B------:R-:W-:Y:S01]  /*120d0*/  @!P0 IMAD.MOV.U32 R10, RZ, RZ, R60 ;  /* 0x000000ffff0a8224 */ /* 0x000fe200078e003c */
[----:B------:R-:W-:Y:S01]  /*120e0*/  @!P0 LEA R34, P4, R8, c[0x0][0x168], 0x1 ;  /* 0x00005a0008228a11 */ /* 0x000fe200078808ff */
[----:B------:R-:W-:Y:S01]  /*120f0*/  @!P0 IMAD.MOV.U32 R11, RZ, RZ, R63 ;  /* 0x000000ffff0b8224 */ /* 0x000fe200078e003f */
[----:B------:R-:W-:Y:S01]  /*12100*/  BSSY B0, `(.L_x_1636) ;  /* 0x00000c8000007945 */ /* 0x000fe20003800000 */
[----:B------:R-:W-:-:S04]  /*12110*/  @!P0 IMAD.WIDE.U32 R6, R54, 0x30, R4 ;  /* 0x0000003036068825 */ /* 0x000fc800078e0004 */
[----:B------:R-:W-:Y:S02]  /*12120*/  @!P0 IMAD.MOV.U32 R12, RZ, RZ, c[0x0][0x19c] ;  /* 0x00006700ff0c8624 */ /* 0x000fe400078e00ff */
[----:B------:R-:W-:Y:S02]  /*12130*/  @!P0 IMAD.MOV.U32 R9, RZ, RZ, c[0x0][0x19c] ;  /* 0x00006700ff098624 */ /* 0x000fe400078e00ff */
[----:B------:R-:W-:Y:S01]  /*12140*/  @!P0 IMAD.WIDE.U32 R4, R54, 0x50, R10 ;  /* 0x0000005036048825 */ /* 0x000fe200078e000a */
[----:B------:R-:W-:Y:S02]  /*12150*/  @!P0 IADD3.X R10, R2, UR22, R63, P3, P2 ;  /* 0x00000016020a8c10 */ /* 0x000fe40009fe443f */
[----:B------:R-:W-:Y:S01]  /*12160*/  @!P0 IADD3 R18, P3, R0, R6, RZ ;  /* 0x0000000600128210 */ /* 0x000fe20007f7e0ff */
[----:B------:R-:W-:Y:S01]  /*12170*/  @!P0 IMAD R12, R12, 0x30, RZ ;  /* 0x000000300c0c8824 */ /* 0x000fe200078e02ff */
[----:B------:R-:W-:Y:S01]  /*12180*/  @!P0 IADD3 R21, P2, R0, R4, RZ ;  /* 0x0000000400158210 */ /* 0x000fe20007f5e0ff */
[----:B------:R-:W-:Y:S01]  /*12190*/  @!P0 IMAD R9, R9, 0x50, RZ ;  /* 0x0000005009098824 */ /* 0x000fe200078e02ff */
[----:B------:R-:W-:Y:S01]  /*121a0*/  @!P0 LEA.HI.X R35, R8, c[0x0][0x16c], R10, 0x1, P4 ;  /* 0x00005b0008238a11 */ /* 0x000fe200020f0c0a */
[--C-:B------:R-:W-:Y:S01]  /*121b0*/  @!P0 IMAD.MOV.U32 R4, RZ, RZ, R60.reuse ;  /* 0x000000ffff048224 */ /* 0x100fe200078e003c */
[C---:B------:R-:W-:Y:S01]  /*121c0*/  @!P0 IADD3.X R23, R2.reuse, R12, R7, P3, !PT ;  /* 0x0000000c02178210 */ /* 0x040fe20001ffe407 */
[----:B------:R-:W-:Y:S01]  /*121d0*/  @!P0 IMAD.MOV.U32 R6, RZ, RZ, R60 ;  /* 0x000000ffff068224 */ /* 0x000fe200078e003c */
[----:B------:R-:W-:Y:S01]  /*121e0*/  @!P0 IADD3.X R48, R2, R9, R5, P2, !PT ;  /* 0x0000000902308210 */ /* 0x000fe200017fe405 */
[----:B------:R-:W-:-:S02]  /*121f0*/  @!P0 IMAD.MOV.U32 R5, RZ, RZ, R63 ;  /* 0x000000ffff058224 */ /* 0x000fc400078e003f */
[--C-:B------:R-:W-:Y:S02]  /*12200*/  @!P0 IMAD.MOV.U32 R7, RZ, RZ, R63.reuse ;  /* 0x000000ffff078224 */ /* 0x100fe400078e003f */
[--C-:B------:R-:W-:Y:S02]  /*12210*/  @!P0 IMAD.MOV.U32 R12, RZ, RZ, R60.reuse ;  /* 0x000000ffff0c8224 */ /* 0x100fe400078e003c */
[--C-:B------:R-:W-:Y:S02]  /*12220*/  @!P0 IMAD.MOV.U32 R13, RZ, RZ, R63.reuse ;  /* 0x000000ffff0d8224 */ /* 0x100fe400078e003f */
[----:B------:R-:W-:Y:S02]  /*12230*/  @!P0 IMAD.MOV.U32 R14, RZ, RZ, R60 ;  /* 0x000000ffff0e8224 */ /* 0x000fe400078e003c */
[----:B------:R-:W-:Y:S02]  /*12240*/  @!P0 IMAD.MOV.U32 R15, RZ, RZ, R63 ;  /* 0x000000ffff0f8224 */ /* 0x000fe400078e003f */
[----:B------:R-:W-:-:S04]  /*12250*/  @!P0 IMAD.WIDE.U32 R10, R54, 0x60, R4 ;  /* 0x00000060360a8825 */ /* 0x000fc800078e0004 */
[----:B------:R-:W-:-:S04]  /*12260*/  @!P0 IMAD.WIDE.U32 R8, R54, 0x70, R6 ;  /* 0x0000007036088825 */ /* 0x000fc800078e0006 */
[----:B------:R-:W-:Y:S01]  /*12270*/  @!P0 IMAD.MOV.U32 R19, RZ, RZ, c[0x0][0x19c] ;  /* 0x00006700ff138624 */ /* 0x000fe200078e00ff */
[----:B------:R-:W-:Y:S01]  /*12280*/  @!P0 IADD3 R37, P4, R0, R8, RZ ;  /* 0x0000000800258210 */ /* 0x000fe20007f9e0ff */
[----:B------:R-:W-:Y:S02]  /*12290*/  @!P0 IMAD.MOV.U32 R20, RZ, RZ, c[0x0][0x19c] ;  /* 0x00006700ff148624 */ /* 0x000fe400078e00ff */
[----:B------:R-:W-:-:S04]  /*122a0*/  @!P0 IMAD.WIDE.U32 R6, R54, 0x90, R12 ;  /* 0x0000009036068825 */ /* 0x000fc800078e000c */
[----:B------:R-:W-:Y:S01]  /*122b0*/  @!P0 IMAD.WIDE.U32 R4, R54, 0xa0, R14 ;  /* 0x000000a036048825 */ /* 0x000fe200078e000e */
[----:B------:R-:W-:-:S03]  /*122c0*/  @!P0 IADD3 R38, P3, R0, R6, RZ ;  /* 0x0000000600268210 */ /* 0x000fc60007f7e0ff */
[----:B------:R-:W-:Y:S01]  /*122d0*/  @!P0 IMAD.MOV.U32 R17, RZ, RZ, c[0x0][0x19c] ;  /* 0x00006700ff118624 */ /* 0x000fe200078e00ff */
[C---:B------:R-:W-:Y:S01]  /*122e0*/  @!P0 IADD3 R39, P2, R0.reuse, R4, RZ ;  /* 0x0000000400278210 */ /* 0x040fe20007f5e0ff */
[----:B------:R-:W-:Y:S02]  /*122f0*/  @!P0 IMAD.MOV.U32 R16, RZ, RZ, c[0x0][0x19c] ;  /* 0x00006700ff108624 */ /* 0x000fe400078e00ff */
[----:B------:R-:W-:Y:S01]  /*12300*/  @!P0 IMAD R13, R19, 0x90, RZ ;  /* 0x00000090130d8824 */ /* 0x000fe200078e02ff */
[----:B------:R-:W-:Y:S01]  /*12310*/  @!P0 IADD3 R19, P5, R0, R10, RZ ;  /* 0x0000000a00138210 */ /* 0x000fe20007fbe0ff */
[----:B------:R-:W-:Y:S02]  /*12320*/  @!P0 IMAD R12, R20, 0xa0, RZ ;  /* 0x000000a0140c8824 */ /* 0x000fe400078e02ff */
[----:B------:R-:W-:Y:S01]  /*12330*/  @!P0 IMAD R17, R17, 0x60, RZ ;  /* 0x0000006011118824 */ /* 0x000fe200078e02ff */
[----:B------:R-:W-:Y:S01]  /*12340*/  @!P0 IADD3.X R45, R2, R13, R7, P3, !PT ;  /* 0x0000000d022d8210 */ /* 0x000fe20001ffe407 */
        /* <DEDUP_REMOVED lines=8> */
[----:B------:R-:W-:Y:S02]  /*123d0*/  @!P0 IMAD.MOV.U32 R12, RZ, RZ, R60 ;  /* 0x000000ffff0c8224 */ /* 0x000fe400078e003c */
[----:B------:R-:W-:Y:S02]  /*123e0*/  @!P0 IMAD.MOV.U32 R13, RZ, RZ, R63 ;  /* 0x000000ffff0d8224 */ /* 0x000fe400078e003f */
[----:B------:R-:W-:Y:S02]  /*123f0*/  @!P0 IMAD.MOV.U32 R16, RZ, RZ, c[0x0][0x19c] ;  /* 0x00006700ff108624 */ /* 0x000fe400078e00ff */
[----:B------:R-:W-:-:S04]  /*12400*/  @!P0 IMAD.WIDE.U32 R10, R54, 0xb0, R4 ;  /* 0x000000b0360a8825 */ /* 0x000fc800078e0004 */
[----:B------:R-:W-:Y:S01]  /*12410*/  @!P0 IMAD.WIDE.U32 R8, R54, 0xc0, R6 ;  /* 0x000000c036088825 */ /* 0x000fe200078e0006 */
[----:B------:R-:W-:-:S03]  /*12420*/  @!P0 IADD3 R30, P5, R0, R10, RZ ;  /* 0x0000000a001e8210 */ /* 0x000fc60007fbe0ff */
[----:B------:R-:W-:Y:S01]  /*12430*/  @!P0 IMAD.MOV.U32 R17, RZ, RZ, c[0x0][0x19c] ;  /* 0x00006700ff118624 */ /* 0x000fe200078e00ff */
[----:B------:R-:W-:Y:S01]  /*12440*/  @!P0 IADD3 R31, P4, R0, R8, RZ ;  /* 0x00000008001f8210 */ /* 0x000fe20007f9e0ff */
[----:B------:R-:W-:Y:S02]  /*12450*/  @!P0 IMAD.MOV.U32 R22, RZ, RZ, c[0x0][0x19c] ;  /* 0x00006700ff168624 */ /* 0x000fe400078e00ff */
[----:B------:R-:W-:-:S04]  /*12460*/  @!P0 IMAD.WIDE.U32 R4, R54, 0xe0, R14 ;  /* 0x000000e036048825 */ /* 0x000fc800078e000e */
[----:B------:R-:W-:Y:S01]  /*12470*/  @!P0 IMAD.WIDE.U32 R6, R54, 0xd0, R12 ;  /* 0x000000d036068825 */ /* 0x000fe200078e000c */
[----:B------:R-:W-:-:S03]  /*12480*/  @!P0 IADD3 R33, P2, R0, R4, RZ ;  /* 0x0000000400218210 */ /* 0x000fc60007f5e0ff */
[----:B------:R-:W-:Y:S01]  /*12490*/  @!P0 IMAD R16, R16, 0xc0, RZ ;  /* 0x000000c010108824 */ /* 0x000fe200078e02ff */
[----:B------:R-:W-:Y:S01]  /*124a0*/  @!P0 IADD3 R32, P3, R0, R6, RZ ;  /* 0x0000000600208210 */ /* 0x000fe20007f7e0ff */
[----:B------:R-:W-:Y:S02]  /*124b0*/  @!P0 IMAD R17, R17, 0xb0, RZ ;  /* 0x000000b011118824 */ /* 0x000fe400078e02ff */
[----:B------:R-:W-:Y:S01]  /*124c0*/  @!P0 IMAD R12, R22, 0xe0, RZ ;  /* 0x000000e0160c8824 */ /* 0x000fe200078e02ff */
[----:B------:R-:W-:Y:S01]  /*124d0*/  @!P0 IADD3.X R42, R2, R16, R9, P4, !PT ;  /* 0x00000010022a8210 */ /* 0x000fe200027fe409 */
[----:B------:R-:W-:Y:S01]  /*124e0*/  @!P0 IMAD R13, R20, 0xd0, RZ ;  /* 0x000000d0140d8824 */ /* 0x000fe200078e02ff */
[C---:B------:R-:W-:Y:S01]  /*124f0*/  @!P0 IADD3.X R43, R2.reuse, R17, R11, P5, !PT ;  /* 0x00000011022b8210 */ /* 0x040fe20002ffe40b */
[----:B------:R-:W-:Y:S01]  /*12500*/  @!P0 IMAD.MOV.U32 R9, RZ, RZ, c[0x0][0x19c] ;  /* 0x00006700ff098624 */ /* 0x000fe200078e00ff */
[----:B------:R-:W-:Y:S01]  /*12510*/  @!P0 IADD3.X R40, R2, R12, R5, P2, !PT ;  /* 0x0000000c02288210 */ /* 0x000fe200017fe405 */
[----:B------:R-:W-:Y:S01]  /*12520*/  @!P0 IMAD.MOV.U32 R10, RZ, RZ, c[0x0][0x19c] ;  /* 0x00006700ff0a8624 */ /* 0x000fe200078e00ff */
[----:B------:R-:W-:Y:S01]  /*12530*/  @!P0 LEA R5, P5, R54, R60, 0x5 ;  /* 0x0000003c36058211 */ /* 0x000fe200078a28ff */
[----:B------:R-:W-:Y:S01]  /*12540*/  @!P0 IMAD.MOV.U32 R8, RZ, RZ, c[0x0][0x19c] ;  /* 0x00006700ff088624 */ /* 0x000fe200078e00ff */
[----:B------:R-:W-:-:S02]  /*12550*/  @!P0 IADD3.X R41, R2, R13, R7, P3, !PT ;  /* 0x0000000d02298210 */ /* 0x000fc40001ffe407 */
[C---:B------:R-:W-:Y:S02]  /*12560*/  @!P0 LEA R7, P3, R54.reuse, R60, 0x7 ;  /* 0x0000003c36078211 */ /* 0x040fe400078638ff */
[----:B------:R-:W-:Y:S02]  /*12570*/  @!P0 LEA.HI.X R9, R54, R63, R9, 0x5, P5 ;  /* 0x0000003f36098211 */ /* 0x000fe400028f2c09 */
[----:B------:R-:W-:Y:S02]  /*12580*/  @!P0 IADD3 R5, P5, R0, R5, RZ ;  /* 0x0000000500058210 */ /* 0x000fe40007fbe0ff */
[----:B------:R-:W-:Y:S02]  /*12590*/  @!P0 LEA.HI.X R10, R54, R63, R10, 0x7, P3 ;  /* 0x0000003f360a8211 */ /* 0x000fe400018f3c0a */
[----:B------:R-:W-:Y:S01]  /*125a0*/  LEA R246, P2, R60, c[0x0][0x168], 0x1 ;  /* 0x00005a003cf67a11 */ /* 0x000fe200078408ff */
[----:B------:R-:W-:Y:S01]  /*125b0*/  @!P0 IMAD.X R11, R2, 0x1, R9, P5 ;  /* 0x00000001020b8824 */ /* 0x000fe200028e0609 */
[----:B------:R-:W-:-:S02]  /*125c0*/  @!P0 IADD3 R7, P3, R0, R7, RZ ;  /* 0x0000000700078210 */ /* 0x000fc40007f7e0ff */
[----:B------:R-:W-:Y:S02]  /*125d0*/  @!P0 LEA R6, P4, R54, R60, 0x6 ;  /* 0x0000003c36068211 */ /* 0x000fe400078830ff */
[----:B------:R-:W-:Y:S01]  /*125e0*/  LEA.HI.X R245, R60, c[0x0][0x16c], R63, 0x1, P2 ;  /* 0x00005b003cf57a11 */ /* 0x000fe200010f0c3f */
[----:B------:R-:W-:Y:S01]  /*125f0*/  @!P0 IMAD.X R9, R2, 0x1, R10, P3 ;  /* 0x0000000102098824 */ /* 0x000fe200018e060a */
[----:B------:R-:W-:Y:S02]  /*12600*/  @!P0 LEA R28, P5, R5, c[0x0][0x168], 0x1 ;  /* 0x00005a00051c8a11 */ /* 0x000fe400078a08ff */
[----:B------:R-:W-:Y:S02]  /*12610*/  @!P0 LEA R4, P2, R0, R246, 0x1 ;  /* 0x000000f600048211 */ /* 0x000fe400078408ff */
[----:B------:R-:W-:Y:S02]  /*12620*/  @!P0 LEA.HI.X R8, R54, R63, R8, 0x6, P4 ;  /* 0x0000003f36088211 */ /* 0x000fe400020f3408 */
[----:B------:R-:W-:-:S02]  /*12630*/  @!P0 LEA R24, P3, R7, c[0x0][0x168], 0x1 ;  /* 0x00005a0007188a11 */ /* 0x000fc400078608ff */
[C---:B------:R-:W-:Y:S02]  /*12640*/  @!P0 IADD3 R6, P4, R0.reuse, R6, RZ ;  /* 0x0000000600068210 */ /* 0x040fe40007f9e0ff */
[----:B------:R-:W-:Y:S02]  /*12650*/  @!P0 LEA.HI.X R29, R5, c[0x0][0x16c], R11, 0x1, P5 ;  /* 0x00005b00051d8a11 */ /* 0x000fe400028f0c0b */
        /* <DEDUP_REMOVED lines=26> */
[C---:B------:R-:W-:Y:S02]  /*12800*/  @!P0 LEA R14, P3, R38.reuse, c[0x0][0x168], 0x1 ;  /* 0x00005a00260e8a11 */ /* 0x040fe400078608ff */
        /* <DEDUP_REMOVED lines=87> */
.L_x_1637:
[----:B------:R-:W-:Y:S05]  /*12d80*/  BSYNC B0 ;  /* 0x0000000000007941 */ /* 0x000fea0003800000 */
.L_x_1636:
[----:B------:R-:W0:Y:S01]  /*12d90*/  LDGDEPBAR ;  /* 0x00000000000079af */ /* 0x000e220000000000 */
[----:B------:R-:W-:-:S04]  /*12da0*/  LEA R246, P0, R0, R246, 0x1 ;  /* 0x000000f600f67211 */ /* 0x000fc800078008ff */
[----:B------:R-:W-:Y:S02]  /*12db0*/  LEA.HI.X R245, R0, R245, R2, 0x1, P0 ;  /* 0x000000f500f57211 */ /* 0x000fe400000f0c02 */
.L_x_1633:
[----:B------:R-:W-:Y:S01]  /*12dc0*/  FMNMX.FTZ R0, R36, R59, !PT ;  /* 0x0000003b24007209 */ /* 0x000fe20007810000 */
        /* <DEDUP_REMOVED lines=142> */
[----:B------:R-:W-:Y:S02]  /*136b0*/  MOV R113, R43 ;  /* 0x0000002b00717202 */ /* 0x000fe40000000f00 */
[----:B-1----:R-:W-:-:S04]  /*136c0*/  FMNMX.FTZ R78, R0, R5, !PT ;  /* 0x00000005004e7209 */ /* 0x002fc80007810000 */
[C---:B------:R-:W-:Y:S01]  /*136d0*/  FSETP.NEU.FTZ.AND P2, PT, R78.reuse, -INF , PT ;  /* 0xff8000004e00780b */ /* 0x040fe20003f5d000 */
[----:B------:R-:W-:-:S05]  /*136e0*/  FMUL.FTZ R2, R78, c[0x0][0x23c] ;  /* 0x00008f004e027a20 */ /* 0x000fca0000410000 */
[----:B------:R-:W-:-:S05]  /*136f0*/  FSEL R2, R2, RZ, P2 ;  /* 0x000000ff02027208 */ /* 0x000fca0001000000 */
[--C-:B------:R-:W-:Y:S01]  /*13700*/  FFMA.FTZ R0, R59, c[0x0][0x23c], -R2.reuse ;  /* 0x00008f003b007a23 */ /* 0x100fe20000010802 */
[----:B--2---:R-:W-:Y:S01]  /*13710*/  FMNMX.FTZ R76, R4, R6, !PT ;  /* 0x00000006044c7209 */ /* 0x004fe20007810000 */
[----:B------:R-:W-:Y:S02]  /*13720*/  FFMA.FTZ R4, R52, c[0x0][0x23c], -R2 ;  /* 0x00008f0034047a23 */ /* 0x000fe40000010802 */
[----:B------:R1:W-:Y:S01]  /*13730*/  MUFU.EX2 R64, R0 ;  /* 0x0000000000407308 */ /* 0x0003e20000000800 */
[----:B------:R-:W-:Y:S02]  /*13740*/  FSEL R6, R78, RZ, P2 ;  /* 0x000000ff4e067208 */ /* 0x000fe40001000000 */
[----:B------:R-:W-:-:S03]  /*13750*/  FSETP.NEU.FTZ.AND P0, PT, R76, -INF , PT ;  /* 0xff8000004c00780b */ /* 0x000fc60003f1d000 */
[----:B------:R-:W-:Y:S01]  /*13760*/  FADD.FTZ R6, R36, -R6 ;  /* 0x8000000624067221 */ /* 0x000fe20000010000 */
[----:B------:R-:W-:Y:S01]  /*13770*/  FSEL R5, R76, RZ, P0 ;  /* 0x000000ff4c057208 */ /* 0x000fe20000000000 */
[----:B------:R2:W-:Y:S02]  /*13780*/  MUFU.EX2 R40, R4 ;  /* 0x0000000400287308 */ /* 0x0005e40000000800 */
[----:B------:R-:W-:Y:S02]  /*13790*/  FMUL.FTZ R6, R6, c[0x0][0x23c] ;  /* 0x00008f0006067a20 */ /* 0x000fe40000410000 */
[----:B------:R-:W-:Y:S02]  /*137a0*/  FADD.FTZ R3, R3, -R5 ;  /* 0x8000000503037221 */ /* 0x000fe40000010000 */
[----:B-1----:R-:W-:Y:S02]  /*137b0*/  FFMA.FTZ R0, R121, c[0x0][0x23c], -R2 ;  /* 0x00008f0079007a23 */ /* 0x002fe40000010802 */
[----:B------:R-:W1:Y:S01]  /*137c0*/  MUFU.EX2 R63, R6 ;  /* 0x00000006003f7308 */ /* 0x000e620000000800 */
[----:B------:R-:W-:-:S02]  /*137d0*/  FMUL.FTZ R3, R3, c[0x0][0x23c] ;  /* 0x00008f0003037a20 */ /* 0x000fc40000410000 */
        /* <DEDUP_REMOVED lines=35> */
[----:B------:R-:W-:Y:S02]  /*13a10*/  FMUL.FTZ R159, R159, R60 ;  /* 0x0000003c9f9f7220 */ /* 0x000fe40000410000 */
[-C--:B------:R-:W-:Y:S01]  /*13a20*/  FMUL.FTZ R160, R160, R63.reuse ;  /* 0x0000003fa0a07220 */ /* 0x080fe20000410000 */
        /* <DEDUP_REMOVED lines=11> */
[----:B-1----:R-:W-:Y:S02]  /*13ae0*/  FFMA.FTZ R3, R125, c[0x0][0x23c], -R2 ;  /* 0x00008f007d037a23 */ /* 0x002fe40000010802 */
[----:B--2---:R-:W-:-:S04]  /*13af0*/  FFMA.FTZ R4, R124, c[0x0][0x23c], -R0 ;  /* 0x00008f007c047a23 */ /* 0x004fc80000010800 */
[----:B------:R1:W2:Y:S02]  /*13b00*/  MUFU.EX2 R57, R4 ;  /* 0x0000000400397308 */ /* 0x0002a40000000800 */
[----:B-1----:R-:W-:Y:S02]  /*13b10*/  F2FP.PACK_AB R4, R48, R64 ;  /* 0x000000403004723e */ /* 0x002fe400000000ff */
[----:B--2---:R-:W-:-:S07]  /*13b20*/  F2FP.PACK_AB R7, R57, R42 ;  /* 0x0000002a3907723e */ /* 0x004fce00000000ff */
[C---:B------:R-:W-:Y:S01]  /*13b30*/  HMMA.16816.F32 R24, R4.reuse, R8, R136 ;  /* 0x000000080418723c */ /* 0x040fe20000001888 */
[----:B------:R1:W-:Y:S06]  /*13b40*/  MUFU.EX2 R136, R3 ;  /* 0x0000000300887308 */ /* 0x0003ec0000000800 */
[----:B------:R-:W-:Y:S01]  /*13b50*/  MOV R137, R48 ;  /* 0x0000003000897202 */ /* 0x000fe20000000f00 */
[C---:B------:R-:W-:Y:S07]  /*13b60*/  HMMA.16816.F32 R32, R4.reuse, R20, R144 ;  /* 0x000000140420723c */ /* 0x040fee0000001890 */
[----:B------:R-:W-:Y:S01]  /*13b70*/  MOV R145, R56 ;  /* 0x0000003800917202 */ /* 0x000fe20000000f00 */
[C---:B------:R-:W-:Y:S01]  /*13b80*/  HMMA.16816.F32 R36, R4.reuse, R10, R140 ;  /* 0x0000000a0424723c */ /* 0x040fe2000000188c */
[--C-:B-1----:R-:W-:Y:S01]  /*13b90*/  FFMA.FTZ R3, R50, c[0x0][0x23c], -R2.reuse ;  /* 0x00008f0032037a23 */ /* 0x102fe20000010802 */
[----:B------:R-:W-:Y:S03]  /*13ba0*/  LDSM.16.MT88.4 R8, [R225+0xa800] ;  /* 0x00a80000e108783b */ /* 0x000fe60000004200 */
[----:B------:R1:W2:Y:S02]  /*13bb0*/  MUFU.EX2 R18, R3 ;  /* 0x0000000300127308 */ /* 0x0002a40000000800 */
[----:B------:R-:W-:Y:S01]  /*13bc0*/  MOV R142, R42 ;  /* 0x0000002a008e7202 */ /* 0x000fe20000000f00 */
[C---:B------:R-:W-:Y:S01]  /*13bd0*/  HMMA.16816.F32 R44, R4.reuse, R22, R148 ;  /* 0x00000016042c723c */ /* 0x040fe20000001894 */
[----:B------:R-:W-:Y:S07]  /*13be0*/  LDSM.16.MT88.4 R20, [R135+0xa800] ;  /* 0x00a800008714783b */ /* 0x000fee0000004200 */
[----:B------:R-:W-:Y:S01]  /*13bf0*/  HMMA.16816.F32 R52, R4, R12, R152 ;  /* 0x0000000c0434723c */ /* 0x000fe20000001898 */
[----:B-1----:R-:W-:Y:S01]  /*13c00*/  FFMA.FTZ R3, R127, c[0x0][0x23c], -R2 ;  /* 0x00008f007f037a23 */ /* 0x002fe20000010802 */
[----:B--2---:R-:W-:-:S02]  /*13c10*/  MOV R146, R18 ;  /* 0x0000001200927202 */ /* 0x004fc40000000f00 */
[----:B------:R-:W1:Y:S01]  /*13c20*/  LDSM.16.MT88.4 R16, [R225+0xa000] ;  /* 0x00a00000e110783b */ /* 0x000e620000004200 */
[----:B------:R2:W-:Y:S03]  /*13c30*/  MUFU.EX2 R140, R3 ;  /* 0x00000003008c7308 */ /* 0x0005e60000000800 */
[----:B------:R-:W-:Y:S01]  /*13c40*/  HMMA.16816.F32 R156, R4, R14, R156 ;  /* 0x0000000e049c723c */ /* 0x000fe2000000189c */
[----:B------:R-:W-:Y:S01]  /*13c50*/  MOV R127, R40 ;  /* 0x00000028007f7202 */ /* 0x000fe20000000f00 */
[----:B------:R-:W3:Y:S01]  /*13c60*/  LDSM.16.MT88.4 R12, [R224+0xa800] ;  /* 0x00a80000e00c783b */ /* 0x000ee20000004200 */
[----:B--2---:R-:W-:-:S04]  /*13c70*/  FFMA.FTZ R3, R67, c[0x0][0x23c], -R0 ;  /* 0x00008f0043037a23 */ /* 0x004fc80000010800 */
[----:B------:R2:W-:Y:S02]  /*13c80*/  MUFU.EX2 R67, R3 ;  /* 0x0000000300437308 */ /* 0x0005e40000000800 */
[--C-:B--2---:R-:W-:Y:S01]  /*13c90*/  FFMA.FTZ R3, R128, c[0x0][0x23c], -R0.reuse ;  /* 0x00008f0080037a23 */ /* 0x104fe20000010800 */
[C---:B-1----:R-:W-:Y:S05]  /*13ca0*/  HMMA.16816.F32 R160, R4.reuse, R16, R160 ;  /* 0x0000001004a0723c */ /* 0x042fea00000018a0 */
[----:B------:R1:W2:Y:S03]  /*13cb0*/  MUFU.EX2 R143, R3 ;  /* 0x00000003008f7308 */ /* 0x0002a60000000800 */
[----:B------:R-:W-:Y:S07]  /*13cc0*/  HMMA.16816.F32 R16, R4, R18, R164 ;  /* 0x000000120410723c */ /* 0x000fee00000018a4 */
[----:B------:R-:W-:Y:S01]  /*13cd0*/  F2FP.PACK_AB R4, R136, R65 ;  /* 0x000000418804723e */ /* 0x000fe200000000ff */
[----:B-1----:R-:W-:Y:S01]  /*13ce0*/  FFMA.FTZ R3, R69, c[0x0][0x23c], -R0 ;  /* 0x00008f0045037a23 */ /* 0x002fe20000010800 */
[----:B--2---:R-:W-:-:S02]  /*13cf0*/  F2FP.PACK_AB R5, R143, R67 ;  /* 0x000000438f05723e */ /* 0x004fc400000000ff */
[----:B------:R-:W-:Y:S01]  /*13d00*/  F2FP.PACK_AB R6, R140, R146 ;  /* 0x000000928c06723e */ /* 0x000fe200000000ff */
        /* <DEDUP_REMOVED lines=10> */
[----:B------:R1:W4:Y:S02]  /*13db0*/  MUFU.EX2 R123, R3 ;  /* 0x00000003007b7308 */ /* 0x0003240000000800 */
[C---:B------:R-:W-:Y:S08]  /*13dc0*/  HMMA.16816.F32 R32, R4.reuse, R28, R32 ;  /* 0x0000001c0420723c */ /* 0x040ff00000001820 */
[----:B------:R-:W-:Y:S01]  /*13dd0*/  HMMA.16816.F32 R44, R4, R30, R44 ;  /* 0x0000001e042c723c */ /* 0x000fe2000000182c */
[----:B------:R-:W5:Y:S01]  /*13de0*/  LDSM.16.MT88.4 R28, [R226+0xb000] ;  /* 0x00b00000e21c783b */ /* 0x000f620000004200 */
[----:B-1----:R-:W-:-:S06]  /*13df0*/  FFMA.FTZ R3, R71, c[0x0][0x23c], -R2 ;  /* 0x00008f0047037a23 */ /* 0x002fcc0000010802 */
[C---:B------:R-:W-:Y:S01]  /*13e00*/  HMMA.16816.F32 R160, R4.reuse, R8, R160 ;  /* 0x0000000804a0723c */ /* 0x040fe200000018a0 */
[----:B------:R1:W-:Y:S07]  /*13e10*/  MUFU.EX2 R138, R3 ;  /* 0x00000003008a7308 */ /* 0x0003ee0000000800 */
[C---:B------:R-:W-:Y:S01]  /*13e20*/  HMMA.16816.F32 R16, R4.reuse, R10, R16 ;  /* 0x0000000a0410723c */ /* 0x040fe20000001810 */
[----:B------:R-:W2:Y:S07]  /*13e30*/  LDSM.16.MT88.4 R8, [R225+0xb000] ;  /* 0x00b00000e108783b */ /* 0x000eae0000004200 */
[----:B---3--:R-:W-:Y:S01]  /*13e40*/  HMMA.16816.F32 R52, R4, R12, R52 ;  /* 0x0000000c0434723c */ /* 0x008fe20000001834 */
[----:B-1----:R-:W-:-:S04]  /*13e50*/  FFMA.FTZ R3, R133, c[0x0][0x23c], -R2 ;  /* 0x00008f0085037a23 */ /* 0x002fc80000010802 */
[----:B------:R1:W3:Y:S03]  /*13e60*/  MUFU.EX2 R50, R3 ;  /* 0x0000000300327308 */ /* 0x0002e60000000800 */
[----:B------:R-:W-:Y:S01]  /*13e70*/  HMMA.16816.F32 R68, R4, R14, R156 ;  /* 0x0000000e0444723c */ /* 0x000fe2000000189c */
[----:B------:R-:W2:Y:S06]  /*13e80*/  LDSM.16.MT88.4 R12, [R224+0xb000] ;  /* 0x00b00000e00c783b */ /* 0x000eac0000004200 */
[----:B----4-:R-:W-:Y:S01]  /*13e90*/  F2FP.PACK_AB R4, R123, R139 ;  /* 0x0000008b7b04723e */ /* 0x010fe200000000ff */
[----:B-1----:R-:W-:Y:S01]  /*13ea0*/  FFMA.FTZ R3, R73, c[0x0][0x23c], -R0 ;  /* 0x00008f0049037a23 */ /* 0x002fe20000010800 */
[----:B---3--:R-:W-:-:S03]  /*13eb0*/  MOV R73, R50 ;  /* 0x0000003200497202 */ /* 0x008fc60000000f00 */
[----:B------:R1:W-:Y:S01]  /*13ec0*/  MUFU.EX2 R125, R3 ;  /* 0x00000003007d7308 */ /* 0x0003e20000000800 */
[----:B------:R-:W-:Y:S01]  /*13ed0*/  F2FP.PACK_AB R6, R73, R138 ;  /* 0x0000008a4906723e */ /* 0x000fe200000000ff */
[----:B-1----:R-:W-:-:S06]  /*13ee0*/  FFMA.FTZ R3, R168, c[0x0][0x23c], -R0 ;  /* 0x00008f00a8037a23 */ /* 0x002fcc0000010800 */
[----:B------:R1:W3:Y:S02]  /*13ef0*/  MUFU.EX2 R124, R3 ;  /* 0x00000003007c7308 */ /* 0x0002e40000000800 */
[----:B-1----:R-:W-:Y:S01]  /*13f00*/  FFMA.FTZ R3, R75, c[0x0][0x23c], -R0 ;  /* 0x00008f004b037a23 */ /* 0x002fe20000010800 */
[----:B---3--:R-:W-:-:S05]  /*13f10*/  F2FP.PACK_AB R5, R124, R125 ;  /* 0x0000007d7c05723e */ /* 0x008fca00000000ff */
[----:B------:R1:W3:Y:S02]  /*13f20*/  MUFU.EX2 R49, R3 ;  /* 0x0000000300317308 */ /* 0x0002e40000000800 */
[----:B-1----:R-:W-:-:S06]  /*13f30*/  FFMA.FTZ R3, R170, c[0x0][0x23c], -R0 ;  /* 0x00008f00aa037a23 */ /* 0x002fcc0000010800 */
[----:B------:R1:W4:Y:S02]  /*13f40*/  MUFU.EX2 R121, R3 ;  /* 0x0000000300797308 */ /* 0x0003240000000800 */
[----:B-1----:R-:W-:Y:S01]  /*13f50*/  FFMA.FTZ R3, R77, c[0x0][0x23c], -R2 ;  /* 0x00008f004d037a23 */ /* 0x002fe20000010802 */
[----:B---3--:R-:W-:-:S05]  /*13f60*/  MOV R77, R49 ;  /* 0x00000031004d7202 */ /* 0x008fca0000000f00 */
[----:B------:R1:W3:Y:S01]  /*13f70*/  MUFU.EX2 R51, R3 ;  /* 0x0000000300337308 */ /* 0x0002e20000000800 */
[----:B----4-:R-:W-:-:S07]  /*13f80*/  F2FP.PACK_AB R7, R121, R77 ;  /* 0x0000004d7907723e */ /* 0x010fce00000000ff */
[----:B--2---:R-:W-:Y:S01]  /*13f90*/  HMMA.16816.F32 R24, R4, R20, R24 ;  /* 0x000000140418723c */ /* 0x004fe20000001818 */
[----:B-1----:R-:W-:-:S07]  /*13fa0*/  FFMA.FTZ R3, R171, c[0x0][0x23c], -R2 ;  /* 0x00008f00ab037a23 */ /* 0x002fce0000010802 */
[C---:B------:R-:W-:Y:S01]  /*13fb0*/  HMMA.16816.F32 R36, R4.reuse, R22, R36 ;  /* 0x000000160424723c */ /* 0x040fe20000001824 */
[----:B------:R-:W1:Y:S01]  /*13fc0*/  LDSM.16.MT88.4 R20, [R135+0xb800] ;  /* 0x00b800008714783b */ /* 0x000e620000004200 */
[----:B------:R2:W4:Y:S06]  /*13fd0*/  MUFU.EX2 R75, R3 ;  /* 0x00000003004b7308 */ /* 0x00052c0000000800 */
[C---:B-----5:R-:W-:Y:S08]  /*13fe0*/  HMMA.16816.F32 R32, R4.reuse, R28, R32 ;  /* 0x0000001c0420723c */ /* 0x060ff00000001820 */
[----:B------:R-:W-:Y:S01]  /*13ff0*/  HMMA.16816.F32 R44, R4, R30, R44 ;  /* 0x0000001e042c723c */ /* 0x000fe2000000182c */
[----:B------:R-:W5:Y:S01]  /*14000*/  LDSM.16.MT88.4 R28, [R226+0xb800] ;  /* 0x00b80000e21c783b */ /* 0x000f620000004200 */
[----:B--2---:R-:W-:-:S04]  /*14010*/  FFMA.FTZ R3, R79, c[0x0][0x23c], -R2 ;  /* 0x00008f004f037a23 */ /* 0x004fc80000010802 */
[----:B------:R2:W-:Y:S02]  /*14020*/  MUFU.EX2 R49, R3 ;  /* 0x0000000300317308 */ /* 0x0005e40000000800 */
[C---:B------:R-:W-:Y:S08]  /*14030*/  HMMA.16816.F32 R160, R4.reuse, R8, R160 ;  /* 0x0000000804a0723c */ /* 0x040ff000000018a0 */
[----:B------:R-:W-:Y:S01]  /*14040*/  HMMA.16816.F32 R16, R4, R10, R16 ;  /* 0x0000000a0410723c */ /* 0x000fe20000001810 */
[----:B------:R-:W1:Y:S01]  /*14050*/  LDSM.16.MT88.4 R8, [R225+0xb800] ;  /* 0x00b80000e108783b */ /* 0x000e620000004200 */
[----:B--2---:R-:W-:-:S06]  /*14060*/  FFMA.FTZ R3, R172, c[0x0][0x23c], -R2 ;  /* 0x00008f00ac037a23 */ /* 0x004fcc0000010802 */
[C---:B------:R-:W-:Y:S01]  /*14070*/  HMMA.16816.F32 R52, R4.reuse, R12, R52 ;  /* 0x0000000c0434723c */ /* 0x040fe20000001834 */
[----:B------:R2:W-:Y:S07]  /*14080*/  MUFU.EX2 R50, R3 ;  /* 0x0000000300327308 */ /* 0x0005ee0000000800 */
[----:B------:R-:W-:Y:S01]  /*14090*/  HMMA.16816.F32 R68, R4, R14, R68 ;  /* 0x0000000e0444723c */ /* 0x000fe20000001844 */
[----:B------:R-:W1:Y:S01]  /*140a0*/  LDSM.16.MT88.4 R12, [R224+0xb800] ;  /* 0x00b80000e00c783b */ /* 0x000e620000004200 */
[----:B--2---:R-:W-:Y:S01]  /*140b0*/  FFMA.FTZ R3, R80, c[0x0][0x23c], -R0 ;  /* 0x00008f0050037a23 */ /* 0x004fe20000010800 */
[----:B---3--:R-:W-:-:S03]  /*140c0*/  MOV R80, R51 ;  /* 0x0000003300507202 */ /* 0x008fc60000000f00 */
[----:B------:R2:W-:Y:S01]  /*140d0*/  MUFU.EX2 R79, R3 ;  /* 0x00000003004f7308 */ /* 0x0005e20000000800 */
[----:B----4-:R-:W-:Y:S01]  /*140e0*/  F2FP.PACK_AB R4, R75, R80 ;  /* 0x000000504b04723e */ /* 0x010fe200000000ff */
[----:B--2---:R-:W-:-:S06]  /*140f0*/  FFMA.FTZ R3, R175, c[0x0][0x23c], -R0 ;  /* 0x00008f00af037a23 */ /* 0x004fcc0000010800 */
[----:B------:R2:W3:Y:S02]  /*14100*/  MUFU.EX2 R251, R3 ;  /* 0x0000000300fb7308 */ /* 0x0004e40000000800 */
[----:B--2---:R-:W-:Y:S01]  /*14110*/  FFMA.FTZ R3, R81, c[0x0][0x23c], -R0 ;  /* 0x00008f0051037a23 */ /* 0x004fe20000010800 */
[----:B---3--:R-:W-:Y:S02]  /*14120*/  F2FP.PACK_AB R5, R251, R79 ;  /* 0x0000004ffb05723e */ /* 0x008fe400000000ff */
[----:B------:R-:W-:-:S03]  /*14130*/  MOV R81, R57 ;  /* 0x0000003900517202 */ /* 0x000fc60000000f00 */
[----:B------:R2:W-:Y:S02]  /*14140*/  MUFU.EX2 R247, R3 ;  /* 0x0000000300f77308 */ /* 0x0005e40000000800 */
[----:B--2---:R-:W-:Y:S01]  /*14150*/  FFMA.FTZ R3, R176, c[0x0][0x23c], -R0 ;  /* 0x00008f00b0037a23 */ /* 0x004fe20000010800 */
[----:B------:R-:W-:-:S05]  /*14160*/  MOV R176, R50 ;  /* 0x0000003200b07202 */ /* 0x000fca0000000f00 */
[----:B------:R2:W3:Y:S02]  /*14170*/  MUFU.EX2 R175, R3 ;  /* 0x0000000300af7308 */ /* 0x0004e40000000800 */
[----:B--2---:R-:W-:Y:S01]  /*14180*/  FFMA.FTZ R3, R82, c[0x0][0x23c], -R2 ;  /* 0x00008f0052037a23 */ /* 0x004fe20000010802 */
[----:B------:R-:W-:Y:S02]  /*14190*/  MOV R82, R49 ;  /* 0x0000003100527202 */ /* 0x000fe40000000f00 */
[----:B---3--:R-:W-:-:S03]  /*141a0*/  F2FP.PACK_AB R7, R175, R247 ;  /* 0x000000f7af07723e */ /* 0x008fc600000000ff */
[----:B------:R2:W-:Y:S01]  /*141b0*/  MUFU.EX2 R171, R3 ;  /* 0x0000000300ab7308 */ /* 0x0005e20000000800 */
[----:B------:R-:W-:-:S07]  /*141c0*/  F2FP.PACK_AB R6, R176, R82 ;  /* 0x00000052b006723e */ /* 0x000fce00000000ff */
[----:B-1----:R-:W-:Y:S01]  /*141d0*/  HMMA.16816.F32 R56, R4, R22, R36 ;  /* 0x000000160438723c */ /* 0x002fe20000001824 */
[----:B--2---:R-:W-:-:S07]  /*141e0*/  FFMA.FTZ R3, R177, c[0x0][0x23c], -R2 ;  /* 0x00008f00b1037a23 */ /* 0x004fce0000010802 */
[C---:B-----5:R-:W-:Y:S01]  /*141f0*/  HMMA.16816.F32 R40, R4.reuse, R28, R32 ;  /* 0x0000001c0428723c */ /* 0x060fe20000001820 */
[----:B------:R-:W-:Y:S01]  /*14200*/  MOV R177, R147 ;  /* 0x0000009300b17202 */ /* 0x000fe20000000f00 */
[----:B------:R1:W2:Y:S06]  /*14210*/  MUFU.EX2 R172, R3 ;  /* 0x0000000300ac7308 */ /* 0x0002ac0000000800 */
[C---:B------:R-:W-:Y:S08]  /*14220*/  HMMA.16816.F32 R36, R4.reuse, R30, R44 ;  /* 0x0000001e0424723c */ /* 0x040ff0000000182c */
[----:B------:R-:W-:Y:S01]  /*14230*/  HMMA.16816.F32 R28, R4, R8, R160 ;  /* 0x00000008041c723c */ /* 0x000fe200000018a0 */
[----:B-1----:R-:W-:Y:S01]  /*14240*/  FFMA.FTZ R3, R83, c[0x0][0x23c], -R2 ;  /* 0x00008f0053037a23 */ /* 0x002fe20000010802 */
[----:B------:R-:W-:-:S03]  /*14250*/  MOV R83, R143 ;  /* 0x0000008f00537202 */ /* 0x000fc60000000f00 */
[----:B------:R1:W-:Y:S03]  /*14260*/  MUFU.EX2 R170, R3 ;  /* 0x0000000300aa7308 */ /* 0x0003e60000000800 */
[----:B------:R-:W-:Y:S01]  /*14270*/  HMMA.16816.F32 R48, R4, R20, R24 ;  /* 0x000000140430723c */ /* 0x000fe20000001818 */
[----:B------:R-:W3:Y:S01]  /*14280*/  LDSM.16.MT88.4 R24, [R135+0xc000] ;  /* 0x00c000008718783b */ /* 0x000ee20000004200 */
[----:B------:R-:W-:-:S03]  /*14290*/  MOV R163, R139 ;  /* 0x0000008b00a37202 */ /* 0x000fc60000000f00 */
[----:B------:R-:W4:Y:S03]  /*142a0*/  LDSM.16.MT88.4 R20, [R226+0xc000] ;  /* 0x00c00000e214783b */ /* 0x000f260000004200 */
[----:B------:R-:W-:Y:S01]  /*142b0*/  HMMA.16816.F32 R32, R4, R12, R52 ;  /* 0x0000000c0420723c */ /* 0x000fe20000001834 */
[----:B-1----:R-:W-:-:S07]  /*142c0*/  FFMA.FTZ R3, R179, c[0x0][0x23c], -R2 ;  /* 0x00008f00b3037a23 */ /* 0x002fce0000010802 */
[C---:B------:R-:W-:Y:S01]  /*142d0*/  HMMA.16816.F32 R68, R4.reuse, R14, R68 ;  /* 0x0000000e0444723c */ /* 0x040fe20000001844 */
[----:B------:R-:W1:Y:S01]  /*142e0*/  LDSM.16.MT88.4 R12, [R224+0xc000] ;  /* 0x00c00000e00c783b */ /* 0x000e620000004200 */
[----:B------:R-:W-:Y:S01]  /*142f0*/  MOV R55, R145 ;  /* 0x0000009100377202 */ /* 0x000fe20000000f00 */
[----:B------:R5:W5:Y:S01]  /*14300*/  MUFU.EX2 R168, R3 ;  /* 0x0000000300a87308 */ /* 0x000b620000000800 */
[----:B------:R-:W-:Y:S02]  /*14310*/  MOV R54, R146 ;  /* 0x0000009200367202 */ /* 0x000fe40000000f00 */
[----:B------:R-:W-:Y:S02]  /*14320*/  MOV R52, R140 ;  /* 0x0000008c00347202 */ /* 0x000fe40000000f00 */
[----:B------:R-:W-:Y:S01]  /*14330*/  HMMA.16816.F32 R16, R4, R10, R16 ;  /* 0x0000000a0410723c */ /* 0x000fe20000001810 */
[----:B------:R-:W1:Y:S01]  /*14340*/  LDSM.16.MT88.4 R8, [R225+0xc000] ;  /* 0x00c00000e108783b */ /* 0x000e620000004200 */
[----:B------:R-:W-:-:S02]  /*14350*/  MOV R179, R75 ;  /* 0x0000004b00b37202 */ /* 0x000fc40000000f00 */
[----:B------:R-:W-:Y:S02]  /*14360*/  MOV R75, R136 ;  /* 0x00000088004b7202 */ /* 0x000fe40000000f00 */
[----:B------:R-:W-:Y:S02]  /*14370*/  MOV R53, R127 ;  /* 0x0000007f00357202 */ /* 0x000fe40000000f00 */
[----:B--2---:R-:W-:Y:S01]  /*14380*/  F2FP.PACK_AB R4, R172, R171 ;  /* 0x000000abac04723e */ /* 0x004fe200000000ff */
[--C-:B-----5:R-:W-:Y:S01]  /*14390*/  FFMA.FTZ R3, R84, c[0x0][0x23c], -R0.reuse ;  /* 0x00008f0054037a23 */ /* 0x120fe20000010800 */
[----:B------:R-:W-:Y:S02]  /*143a0*/  F2FP.PACK_AB R6, R168, R170 ;  /* 0x000000aaa806723e */ /* 0x000fe400000000ff */
[----:B------:R-:W-:Y:S01]  /*143b0*/  MOV R84, R137 ;  /* 0x0000008900547202 */ /* 0x000fe20000000f00 */
[----:B------:R2:W-:Y:S02]  /*143c0*/  MUFU.EX2 R167, R3 ;  /* 0x0000000300a77308 */ /* 0x0005e40000000800 */
[----:B--2---:R-:W-:Y:S01]  /*143d0*/  FFMA.FTZ R3, R181, c[0x0][0x23c], -R0 ;  /* 0x00008f00b5037a23 */ /* 0x004fe20000010800 */
[----:B------:R-:W-:-:S02]  /*143e0*/  MOV R181, R79 ;  /* 0x0000004f00b57202 */ /* 0x000fc40000000f00 */
[----:B------:R-:W-:-:S03]  /*143f0*/  MOV R79, R141 ;  /* 0x0000008d004f7202 */ /* 0x000fc60000000f00 */
[----:B------:R2:W5:Y:S02]  /*14400*/  MUFU.EX2 R166, R3 ;  /* 0x0000000300a67308 */ /* 0x0005640000000800 */
[----:B--2---:R-:W-:Y:S01]  /*14410*/  FFMA.FTZ R3, R85, c[0x0][0x23c], -R0 ;  /* 0x00008f0055037a23 */ /* 0x004fe20000010800 */
[----:B-----5:R-:W-:Y:S02]  /*14420*/  F2FP.PACK_AB R5, R166, R167 ;  /* 0x000000a7a605723e */ /* 0x020fe400000000ff */
[----:B------:R-:W-:-:S03]  /*14430*/  MOV R85, R138 ;  /* 0x0000008a00557202 */ /* 0x000fc60000000f00 */
[----:B------:R2:W-:Y:S02]  /*14440*/  MUFU.EX2 R165, R3 ;  /* 0x0000000300a57308 */ /* 0x0005e40000000800 */
[----:B--2---:R-:W-:Y:S01]  /*14450*/  FFMA.FTZ R3, R182, c[0x0][0x23c], -R0 ;  /* 0x00008f00b6037a23 */ /* 0x004fe20000010800 */
[----:B------:R-:W-:-:S05]  /*14460*/  MOV R182, R142 ;  /* 0x0000008e00b67202 */ /* 0x000fca0000000f00 */
[----:B------:R2:W5:Y:S02]  /*14470*/  MUFU.EX2 R164, R3 ;  /* 0x0000000300a47308 */ /* 0x0005640000000800 */
[----:B--2---:R-:W-:Y:S01]  /*14480*/  FFMA.FTZ R3, R86, c[0x0][0x23c], -R2 ;  /* 0x00008f0056037a23 */ /* 0x004fe20000010802 */
[----:B-----5:R-:W-:Y:S02]  /*14490*/  F2FP.PACK_AB R7, R164, R165 ;  /* 0x000000a5a407723e */ /* 0x020fe400000000ff */
[----:B------:R-:W-:-:S03]  /*144a0*/  MOV R86, R125 ;  /* 0x0000007d00567202 */ /* 0x000fc60000000f00 */
[----:B------:R2:W-:Y:S02]  /*144b0*/  MUFU.EX2 R161, R3 ;  /* 0x0000000300a17308 */ /* 0x0005e40000000800 */
[C---:B---3--:R-:W-:Y:S08]  /*144c0*/  HMMA.16816.F32 R44, R4.reuse, R24, R48 ;  /* 0x00000018042c723c */ /* 0x048ff00000001830 */
[----:B----4-:R-:W-:Y:S01]  /*144d0*/  HMMA.16816.F32 R40, R4, R20, R40 ;  /* 0x000000140428723c */ /* 0x010fe20000001828 */
[----:B--2---:R-:W-:Y:S01]  /*144e0*/  FFMA.FTZ R3, R184, c[0x0][0x23c], -R2 ;  /* 0x00008f00b8037a23 */ /* 0x004fe20000010802 */
[----:B------:R-:W-:-:S03]  /*144f0*/  MOV R184, R124 ;  /* 0x0000007c00b87202 */ /* 0x000fc60000000f00 */
[----:B------:R2:W3:Y:S03]  /*14500*/  MUFU.EX2 R162, R3 ;  /* 0x0000000300a27308 */ /* 0x0004e60000000800 */
[C---:B------:R-:W-:Y:S01]  /*14510*/  HMMA.16816.F32 R48, R4.reuse, R22, R36 ;  /* 0x000000160430723c */ /* 0x040fe20000001824 */
[----:B------:R-:W4:Y:S07]  /*14520*/  LDSM.16.MT88.4 R20, [R226+0xc800] ;  /* 0x00c80000e214783b */ /* 0x000f2e0000004200 */
[----:B-1----:R-:W-:Y:S01]  /*14530*/  HMMA.16816.F32 R32, R4, R12, R32 ;  /* 0x0000000c0420723c */ /* 0x002fe20000001820 */
[----:B--2---:R-:W-:-:S07]  /*14540*/  FFMA.FTZ R3, R87, c[0x0][0x23c], -R2 ;  /* 0x00008f0057037a23 */ /* 0x004fce0000010802 */
[C---:B------:R-:W-:Y:S01]  /*14550*/  HMMA.16816.F32 R68, R4.reuse, R14, R68 ;  /* 0x0000000e0444723c */ /* 0x040fe20000001844 */
[----:B------:R-:W1:Y:S01]  /*14560*/  LDSM.16.MT88.4 R12, [R224+0xc800] ;  /* 0x00c80000e00c783b */ /* 0x000e620000004200 */
[----:B------:R-:W-:Y:S01]  /*14570*/  MOV R87, R123 ;  /* 0x0000007b00577202 */ /* 0x000fe20000000f00 */
[----:B------:R2:W-:Y:S05]  /*14580*/  MUFU.EX2 R160, R3 ;  /* 0x0000000300a07308 */ /* 0x0005ea0000000800 */
[C---:B------:R-:W-:Y:S08]  /*14590*/  HMMA.16816.F32 R28, R4.reuse, R8, R28 ;  /* 0x00000008041c723c */ /* 0x040ff0000000181c */
[----:B------:R-:W-:Y:S01]  /*145a0*/  HMMA.16816.F32 R16, R4, R10, R16 ;  /* 0x0000000a0410723c */ /* 0x000fe20000001810 */
[----:B------:R-:W5:Y:S01]  /*145b0*/  LDSM.16.MT88.4 R8, [R225+0xc800] ;  /* 0x00c80000e108783b */ /* 0x000f620000004200 */
[----:B--2---:R-:W-:Y:S01]  /*145c0*/  FFMA.FTZ R3, R185, c[0x0][0x23c], -R2 ;  /* 0x00008f00b9037a23 */ /* 0x004fe20000010802 */
[----:B------:R-:W-:-:S03]  /*145d0*/  MOV R185, R122 ;  /* 0x0000007a00b97202 */ /* 0x000fc60000000f00 */
[----:B------:R2:W2:Y:S02]  /*145e0*/  MUFU.EX2 R159, R3 ;  /* 0x00000003009f7308 */ /* 0x0004a40000000800 */
[----:B------:R-:W-:Y:S01]  /*145f0*/  HMMA.16816.F32 R56, R4, R26, R56 ;  /* 0x0000001a0438723c */ /* 0x000fe20000001838 */
[----:B------:R-:W1:Y:S06]  /*14600*/  LDSM.16.MT88.4 R24, [R135+0xc800] ;  /* 0x00c800008718783b */ /* 0x000e6c0000004200 */
[----:B---3--:R-:W-:Y:S01]  /*14610*/  F2FP.PACK_AB R4, R162, R161 ;  /* 0x000000a1a204723e */ /* 0x008fe200000000ff */
[----:B--2---:R-:W-:Y:S01]  /*14620*/  FFMA.FTZ R3, R88, c[0x0][0x23c], -R0 ;  /* 0x00008f0058037a23 */ /* 0x004fe20000010800 */
[----:B------:R-:W-:-:S03]  /*14630*/  F2FP.PACK_AB R6, R159, R160 ;  /* 0x000000a09f06723e */ /* 0x000fc600000000ff */
[----:B------:R2:W-:Y:S02]  /*14640*/  MUFU.EX2 R158, R3 ;  /* 0x00000003009e7308 */ /* 0x0005e40000000800 */
[----:B--2---:R-:W-:Y:S01]  /*14650*/  FFMA.FTZ R3, R186, c[0x0][0x23c], -R0 ;  /* 0x00008f00ba037a23 */ /* 0x004fe20000010800 */
[----:B------:R-:W-:Y:S02]  /*14660*/  MOV R186, R184 ;  /* 0x000000b800ba7202 */ /* 0x000fe40000000f00 */
[----:B------:R-:W-:-:S03]  /*14670*/  MOV R184, R67 ;  /* 0x0000004300b87202 */ /* 0x000fc60000000f00 */
[----:B------:R2:W3:Y:S02]  /*14680*/  MUFU.EX2 R157, R3 ;  /* 0x00000003009d7308 */ /* 0x0004e40000000800 */
[----:B--2---:R-:W-:Y:S01]  /*14690*/  FFMA.FTZ R3, R89, c[0x0][0x23c], -R0 ;  /* 0x00008f0059037a23 */ /* 0x004fe20000010800 */
[----:B---3--:R-:W-:-:S05]  /*146a0*/  F2FP.PACK_AB R5, R157, R158 ;  /* 0x0000009e9d05723e */ /* 0x008fca00000000ff */
[----:B------:R2:W-:Y:S02]  /*146b0*/  MUFU.EX2 R156, R3 ;  /* 0x00000003009c7308 */ /* 0x0005e40000000800 */
[----:B--2---:R-:W-:Y:S01]  /*146c0*/  FFMA.FTZ R3, R192, c[0x0][0x23c], -R0 ;  /* 0x00008f00c0037a23 */ /* 0x004fe20000010800 */
[----:B------:R-:W-:-:S05]  /*146d0*/  MOV R192, R87 ;  /* 0x0000005700c07202 */ /* 0x000fca0000000f00 */
[----:B------:R2:W3:Y:S02]  /*146e0*/  MUFU.EX2 R155, R3 ;  /* 0x00000003009b7308 */ /* 0x0004e40000000800 */
[----:B--2---:R-:W-:Y:S01]  /*146f0*/  FFMA.FTZ R3, R90, c[0x0][0x23c], -R2 ;  /* 0x00008f005a037a23 */ /* 0x004fe20000010802 */
[----:B---3--:R-:W-:-:S05]  /*14700*/  F2FP.PACK_AB R7, R155, R156 ;  /* 0x0000009c9b07723e */ /* 0x008fca00000000ff */
[----:B------:R2:W-:Y:S02]  /*14710*/  MUFU.EX2 R153, R3 ;  /* 0x0000000300997308 */ /* 0x0005e40000000800 */
[C---:B----4-:R-:W-:Y:S08]  /*14720*/  HMMA.16816.F32 R40, R4.reuse, R20, R40 ;  /* 0x000000140428723c */ /* 0x050ff00000001828 */
[----:B------:R-:W-:Y:S01]  /*14730*/  HMMA.16816.F32 R48, R4, R22, R48 ;  /* 0x000000160430723c */ /* 0x000fe20000001830 */
[----:B------:R-:W3:Y:S01]  /*14740*/  LDSM.16.MT88.4 R20, [R226+0xd000] ;  /* 0x00d00000e214783b */ /* 0x000ee20000004200 */
[----:B--2---:R-:W-:Y:S01]  /*14750*/  FFMA.FTZ R3, R188, c[0x0][0x23c], -R2 ;  /* 0x00008f00bc037a23 */ /* 0x004fe20000010802 */
[----:B------:R-:W-:-:S03]  /*14760*/  MOV R188, R86 ;  /* 0x0000005600bc7202 */ /* 0x000fc60000000f00 */
[----:B------:R2:W4:Y:S02]  /*14770*/  MUFU.EX2 R152, R3 ;  /* 0x0000000300987308 */ /* 0x0005240000000800 */
[C---:B-1----:R-:W-:Y:S08]  /*14780*/  HMMA.16816.F32 R32, R4.reuse, R12, R32 ;  /* 0x0000000c0420723c */ /* 0x042ff00000001820 */
[----:B------:R-:W-:Y:S01]  /*14790*/  HMMA.16816.F32 R68, R4, R14, R68 ;  /* 0x0000000e0444723c */ /* 0x000fe20000001844 */
[----:B------:R-:W1:Y:S01]  /*147a0*/  LDSM.16.MT88.4 R12, [R224+0xd000] ;  /* 0x00d00000e00c783b */ /* 0x000e620000004200 */
[----:B--2---:R-:W-:-:S06]  /*147b0*/  FFMA.FTZ R3, R91, c[0x0][0x23c], -R2 ;  /* 0x00008f005b037a23 */ /* 0x004fcc0000010802 */
[C---:B-----5:R-:W-:Y:S01]  /*147c0*/  HMMA.16816.F32 R28, R4.reuse, R8, R28 ;  /* 0x00000008041c723c */ /* 0x060fe2000000181c */
[----:B------:R2:W-:Y:S07]  /*147d0*/  MUFU.EX2 R151, R3 ;  /* 0x0000000300977308 */ /* 0x0005ee0000000800 */
[C---:B------:R-:W-:Y:S01]  /*147e0*/  HMMA.16816.F32 R16, R4.reuse, R10, R16 ;  /* 0x0000000a0410723c */ /* 0x040fe20000001810 */
[----:B------:R-:W5:Y:S07]  /*147f0*/  LDSM.16.MT88.4 R8, [R225+0xd000] ;  /* 0x00d00000e108783b */ /* 0x000f6e0000004200 */
[----:B------:R-:W-:Y:S01]  /*14800*/  HMMA.16816.F32 R36, R4, R24, R44 ;  /* 0x000000180424723c */ /* 0x000fe2000000182c */
[----:B--2---:R-:W-:Y:S01]  /*14810*/  FFMA.FTZ R3, R174, c[0x0][0x23c], -R2 ;  /* 0x00008f00ae037a23 */ /* 0x004fe20000010802 */
[----:B------:R-:W-:-:S03]  /*14820*/  MOV R174, R163 ;  /* 0x000000a300ae7202 */ /* 0x000fc60000000f00 */
[----:B------:R2:W1:Y:S03]  /*14830*/  MUFU.EX2 R154, R3 ;  /* 0x00000003009a7308 */ /* 0x0004660000000800 */
[----:B------:R-:W-:Y:S01]  /*14840*/  HMMA.16816.F32 R56, R4, R26, R56 ;  /* 0x0000001a0438723c */ /* 0x000fe20000001838 */
[----:B------:R-:W3:Y:S06]  /*14850*/  LDSM.16.MT88.4 R24, [R135+0xd000] ;  /* 0x00d000008718783b */ /* 0x000eec0000004200 */
[----:B----4-:R-:W-:Y:S01]  /*14860*/  F2FP.PACK_AB R4, R152, R153 ;  /* 0x000000999804723e */ /* 0x010fe200000000ff */
        /* <DEDUP_REMOVED lines=21> */
[----:B-----5:R-:W-:Y:S01]  /*149c0*/  HMMA.16816.F32 R32, R4, R8, R28 ;  /* 0x000000080420723c */ /* 0x020fe2000000181c */
[----:B------:R-:W-:Y:S01]  /*149d0*/  LDSM.16.MT88.4 R28, [R135+0xe000] ;  /* 0x00e00000871c783b */ /* 0x000fe20000004200 */
[----:B-1----:R-:W-:-:S06]  /*149e0*/  FFMA.FTZ R3, R95, c[0x0][0x23c], -R2 ;  /* 0x00008f005f037a23 */ /* 0x002fcc0000010802 */
[C---:B------:R-:W-:Y:S01]  /*149f0*/  HMMA.16816.F32 R16, R4.reuse, R10, R16 ;  /* 0x0000000a0410723c */ /* 0x040fe20000001810 */
[----:B------:R-:W1:Y:S01]  /*14a00*/  LDSM.16.MT88.4 R8, [R225+0xd800] ;  /* 0x00d80000e108783b */ /* 0x000e620000004200 */
[----:B------:R4:W-:Y:S06]  /*14a10*/  MUFU.EX2 R144, R3 ;  /* 0x0000000300907308 */ /* 0x0009ec0000000800 */
[C---:B------:R-:W-:Y:S08]  /*14a20*/  HMMA.16816.F32 R36, R4.reuse, R24, R36 ;  /* 0x000000180424723c */ /* 0x040ff00000001824 */
[----:B------:R-:W-:Y:S01]  /*14a30*/  HMMA.16816.F32 R56, R4, R26, R56 ;  /* 0x0000001a0438723c */ /* 0x000fe20000001838 */
[----:B------:R-:W5:Y:S01]  /*14a40*/  LDSM.16.MT88.4 R24, [R135+0xd800] ;  /* 0x00d800008718783b */ /* 0x000f620000004200 */
[----:B----4-:R-:W-:-:S04]  /*14a50*/  FFMA.FTZ R3, R126, c[0x0][0x23c], -R2 ;  /* 0x00008f007e037a23 */ /* 0x010fc80000010802 */
[----:B------:R4:W2:Y:S02]  /*14a60*/  MUFU.EX2 R143, R3 ;  /* 0x00000003008f7308 */ /* 0x0008a40000000800 */
[----:B------:R-:W-:Y:S01]  /*14a70*/  HMMA.16816.F32 R68, R4, R14, R68 ;  /* 0x0000000e0444723c */ /* 0x000fe20000001844 */
[----:B------:R-:W1:Y:S06]  /*14a80*/  LDSM.16.MT88.4 R12, [R224+0xd800] ;  /* 0x00d80000e00c783b */ /* 0x000e6c0000004200 */
[----:B---3--:R-:W-:Y:S01]  /*14a90*/  F2FP.PACK_AB R4, R146, R145 ;  /* 0x000000919204723e */ /* 0x008fe200000000ff */
[----:B----4-:R-:W-:Y:S01]  /*14aa0*/  FFMA.FTZ R3, R96, c[0x0][0x23c], -R0 ;  /* 0x00008f0060037a23 */ /* 0x010fe20000010800 */
[----:B--2---:R-:W-:-:S03]  /*14ab0*/  F2FP.PACK_AB R6, R143, R144 ;  /* 0x000000908f06723e */ /* 0x004fc600000000ff */
[----:B------:R2:W-:Y:S02]  /*14ac0*/  MUFU.EX2 R142, R3 ;  /* 0x00000003008e7308 */ /* 0x0005e40000000800 */
[----:B--2---:R-:W-:Y:S01]  /*14ad0*/  FFMA.FTZ R3, R191, c[0x0][0x23c], -R0 ;  /* 0x00008f00bf037a23 */ /* 0x004fe20000010800 */
[----:B------:R-:W-:-:S05]  /*14ae0*/  MOV R191, R55 ;  /* 0x0000003700bf7202 */ /* 0x000fca0000000f00 */
        /* <DEDUP_REMOVED lines=11> */
[----:B--2---:R-:W-:-:S04]  /*14ba0*/  FFMA.FTZ R3, R119, c[0x0][0x23c], -R2 ;  /* 0x00008f0077037a23 */ /* 0x004fc80000010802 */
[----:B------:R2:W3:Y:S03]  /*14bb0*/  MUFU.EX2 R138, R3 ;  /* 0x00000003008a7308 */ /* 0x0004e60000000800 */
[C---:B-1----:R-:W-:Y:S01]  /*14bc0*/  HMMA.16816.F32 R20, R4.reuse, R8, R32 ;  /* 0x000000080414723c */ /* 0x042fe20000001820 */
[----:B------:R-:W-:Y:S07]  /*14bd0*/  LDSM.16.MT88.4 R32, [R226+0xe800] ;  /* 0x00e80000e220783b */ /* 0x000fee0000004200 */
[----:B------:R-:W-:Y:S01]  /*14be0*/  HMMA.16816.F32 R16, R4, R10, R16 ;  /* 0x0000000a0410723c */ /* 0x000fe20000001810 */
[----:B------:R-:W1:Y:S01]  /*14bf0*/  LDSM.16.MT88.4 R8, [R225+0xe000] ;  /* 0x00e00000e108783b */ /* 0x000e620000004200 */
[----:B--2---:R-:W-:-:S06]  /*14c00*/  FFMA.FTZ R3, R99, c[0x0][0x23c], -R2 ;  /* 0x00008f0063037a23 */ /* 0x004fcc0000010802 */
[C---:B-----5:R-:W-:Y:S01]  /*14c10*/  HMMA.16816.F32 R36, R4.reuse, R24, R36 ;  /* 0x000000180424723c */ /* 0x060fe20000001824 */
[----:B------:R2:W-:Y:S07]  /*14c20*/  MUFU.EX2 R136, R3 ;  /* 0x0000000300887308 */ /* 0x0005ee0000000800 */
[C---:B------:R-:W-:Y:S01]  /*14c30*/  HMMA.16816.F32 R56, R4.reuse, R26, R56 ;  /* 0x0000001a0438723c */ /* 0x040fe20000001838 */
[----:B------:R-:W4:Y:S07]  /*14c40*/  LDSM.16.MT88.4 R24, [R226+0xe000] ;  /* 0x00e00000e218783b */ /* 0x000f2e0000004200 */
[----:B------:R-:W-:Y:S01]  /*14c50*/  HMMA.16816.F32 R44, R4, R12, R44 ;  /* 0x0000000c042c723c */ /* 0x000fe2000000182c */
[----:B--2---:R-:W-:-:S04]  /*14c60*/  FFMA.FTZ R3, R117, c[0x0][0x23c], -R2 ;  /* 0x00008f0075037a23 */ /* 0x004fc80000010802 */
[----:B------:R2:W5:Y:S03]  /*14c70*/  MUFU.EX2 R133, R3 ;  /* 0x0000000300857308 */ /* 0x0005660000000800 */
[----:B------:R-:W-:Y:S01]  /*14c80*/  HMMA.16816.F32 R68, R4, R14, R68 ;  /* 0x0000000e0444723c */ /* 0x000fe20000001844 */
[----:B------:R-:W1:Y:S06]  /*14c90*/  LDSM.16.MT88.4 R12, [R224+0xe000] ;  /* 0x00e00000e00c783b */ /* 0x000e6c0000004200 */
[----:B---3--:R-:W-:Y:S01]  /*14ca0*/  F2FP.PACK_AB R4, R138, R137 ;  /* 0x000000898a04723e */ /* 0x008fe200000000ff */
[----:B--2---:R-:W-:Y:S01]  /*14cb0*/  FFMA.FTZ R3, R100, c[0x0][0x23c], -R0 ;  /* 0x00008f0064037a23 */ /* 0x004fe20000010800 */
[----:B-----5:R-:W-:-:S03]  /*14cc0*/  F2FP.PACK_AB R6, R133, R136 ;  /* 0x000000888506723e */ /* 0x020fc600000000ff */
        /* <DEDUP_REMOVED lines=14> */
[----:B--2---:R-:W-:Y:S01]  /*14db0*/  FFMA.FTZ R3, R193, c[0x0][0x23c], -R2 ;  /* 0x00008f00c1037a23 */ /* 0x004fe20000010802 */
[----:B------:R-:W-:-:S03]  /*14dc0*/  MOV R193, R65 ;  /* 0x0000004100c17202 */ /* 0x000fc60000000f00 */
[----:B------:R2:W5:Y:S02]  /*14dd0*/  MUFU.EX2 R127, R3 ;  /* 0x00000003007f7308 */ /* 0x0005640000000800 */
[C---:B-1----:R-:W-:Y:S08]  /*14de0*/  HMMA.16816.F32 R20, R4.reuse, R8, R20 ;  /* 0x000000080414723c */ /* 0x042ff00000001814 */
[----:B------:R-:W-:Y:S01]  /*14df0*/  HMMA.16816.F32 R16, R4, R10, R16 ;  /* 0x0000000a0410723c */ /* 0x000fe20000001810 */
[----:B------:R-:W1:Y:S01]  /*14e00*/  LDSM.16.MT88.4 R8, [R225+0xe800] ;  /* 0x00e80000e108783b */ /* 0x000e620000004200 */
[----:B--2---:R-:W-:-:S06]  /*14e10*/  FFMA.FTZ R3, R103, c[0x0][0x23c], -R2 ;  /* 0x00008f0067037a23 */ /* 0x004fcc0000010802 */
[C---:B----4-:R-:W-:Y:S01]  /*14e20*/  HMMA.16816.F32 R40, R4.reuse, R24, R40 ;  /* 0x000000180428723c */ /* 0x050fe20000001828 */
[----:B------:R2:W-:Y:S07]  /*14e30*/  MUFU.EX2 R126, R3 ;  /* 0x00000003007e7308 */ /* 0x0005ee0000000800 */
[C---:B------:R-:W-:Y:S08]  /*14e40*/  HMMA.16816.F32 R48, R4.reuse, R26, R48 ;  /* 0x0000001a0430723c */ /* 0x040ff00000001830 */
[----:B------:R-:W-:Y:S01]  /*14e50*/  HMMA.16816.F32 R44, R4, R12, R44 ;  /* 0x0000000c042c723c */ /* 0x000fe2000000182c */
[----:B--2---:R-:W-:Y:S01]  /*14e60*/  FFMA.FTZ R3, R194, c[0x0][0x23c], -R2 ;  /* 0x00008f00c2037a23 */ /* 0x004fe20000010802 */
[----:B------:R-:W-:-:S03]  /*14e70*/  MOV R194, R113 ;  /* 0x0000007100c27202 */ /* 0x000fc60000000f00 */
[----:B------:R2:W4:Y:S03]  /*14e80*/  MUFU.EX2 R124, R3 ;  /* 0x00000003007c7308 */ /* 0x0005260000000800 */
[----:B------:R-:W-:Y:S01]  /*14e90*/  HMMA.16816.F32 R68, R4, R14, R68 ;  /* 0x0000000e0444723c */ /* 0x000fe20000001844 */
[----:B------:R-:W1:Y:S06]  /*14ea0*/  LDSM.16.MT88.4 R12, [R224+0xe800] ;  /* 0x00e80000e00c783b */ /* 0x000e6c0000004200 */
[----:B-----5:R-:W-:Y:S01]  /*14eb0*/  F2FP.PACK_AB R4, R127, R125 ;  /* 0x0000007d7f04723e */ /* 0x020fe200000000ff */
[----:B--2---:R-:W-:Y:S01]  /*14ec0*/  FFMA.FTZ R3, R104, c[0x0][0x23c], -R0 ;  /* 0x00008f0068037a23 */ /* 0x004fe20000010800 */
[----:B----4-:R-:W-:-:S03]  /*14ed0*/  F2FP.PACK_AB R6, R124, R126 ;  /* 0x0000007e7c06723e */ /* 0x010fc600000000ff */
[----:B------:R2:W-:Y:S02]  /*14ee0*/  MUFU.EX2 R123, R3 ;  /* 0x00000003007b7308 */ /* 0x0005e40000000800 */
[----:B--2---:R-:W-:Y:S01]  /*14ef0*/  FFMA.FTZ R3, R195, c[0x0][0x23c], -R0 ;  /* 0x00008f00c3037a23 */ /* 0x004fe20000010800 */
[----:B------:R-:W-:-:S05]  /*14f00*/  MOV R195, R112 ;  /* 0x0000007000c37202 */ /* 0x000fca0000000f00 */
[----:B------:R2:W4:Y:S02]  /*14f10*/  MUFU.EX2 R122, R3 ;  /* 0x00000003007a7308 */ /* 0x0005240000000800 */
[----:B--2---:R-:W-:Y:S01]  /*14f20*/  FFMA.FTZ R3, R183, c[0x0][0x23c], -R0 ;  /* 0x00008f00b7037a23 */ /* 0x004fe20000010800 */
[----:B------:R-:W-:Y:S02]  /*14f30*/  MOV R183, R185 ;  /* 0x000000b900b77202 */ /* 0x000fe40000000f00 */
[----:B------:R-:W-:Y:S02]  /*14f40*/  MOV R185, R85 ;  /* 0x0000005500b97202 */ /* 0x000fe40000000f00 */
[----:B------:R-:W-:Y:S02]  /*14f50*/  MOV R85, R84 ;  /* 0x0000005400557202 */ /* 0x000fe40000000f00 */
[----:B------:R-:W-:Y:S02]  /*14f60*/  MOV R84, R83 ;  /* 0x0000005300547202 */ /* 0x000fe40000000f00 */
[----:B------:R-:W-:-:S02]  /*14f70*/  MOV R83, R121 ;  /* 0x0000007900537202 */ /* 0x000fc40000000f00 */
[----:B------:R2:W-:Y:S01]  /*14f80*/  MUFU.EX2 R121, R3 ;  /* 0x0000000300797308 */ /* 0x0005e20000000800 */
[----:B----4-:R-:W-:Y:S02]  /*14f90*/  F2FP.PACK_AB R5, R122, R123 ;  /* 0x0000007b7a05723e */ /* 0x010fe400000000ff */
[----:B------:R-:W-:Y:S01]  /*14fa0*/  MOV R163, R84 ;  /* 0x0000005400a37202 */ /* 0x000fe20000000f00 */
[----:B--2---:R-:W-:Y:S01]  /*14fb0*/  FFMA.FTZ R3, R196, c[0x0][0x23c], -R0 ;  /* 0x00008f00c4037a23 */ /* 0x004fe20000010800 */
[----:B------:R-:W-:Y:S02]  /*14fc0*/  MOV R196, R182 ;  /* 0x000000b600c47202 */ /* 0x000fe40000000f00 */
[----:B------:R-:W-:Y:S01]  /*14fd0*/  MOV R182, R83 ;  /* 0x0000005300b67202 */ /* 0x000fe20000000f00 */
[----:B------:R2:W4:Y:S02]  /*14fe0*/  MUFU.EX2 R120, R3 ;  /* 0x0000000300787308 */ /* 0x0005240000000800 */
[----:B--2---:R-:W-:Y:S01]  /*14ff0*/  FFMA.FTZ R3, R178, c[0x0][0x23c], -R2 ;  /* 0x00008f00b2037a23 */ /* 0x004fe20000010802 */
[----:B----4-:R-:W-:-:S02]  /*15000*/  F2FP.PACK_AB R7, R120, R121 ;  /* 0x000000797807723e */ /* 0x010fc400000000ff */
[----:B------:R-:W-:-:S03]  /*15010*/  MOV R178, R53 ;  /* 0x0000003500b27202 */ /* 0x000fc60000000f00 */
[----:B------:R2:W-:Y:S02]  /*15020*/  MUFU.EX2 R117, R3 ;  /* 0x0000000300757308 */ /* 0x0005e40000000800 */
[C---:B---3--:R-:W-:Y:S08]  /*15030*/  HMMA.16816.F32 R24, R4.reuse, R28, R36 ;  /* 0x0000001c0418723c */ /* 0x048ff00000001824 */
[----:B------:R-:W-:Y:S01]  /*15040*/  HMMA.16816.F32 R36, R4, R32, R40 ;  /* 0x000000200424723c */ /* 0x000fe20000001828 */
[----:B--2---:R-:W-:Y:S01]  /*15050*/  FFMA.FTZ R3, R200, c[0x0][0x23c], -R2 ;  /* 0x00008f00c8037a23 */ /* 0x004fe20000010802 */
[----:B------:R-:W-:-:S03]  /*15060*/  MOV R200, R85 ;  /* 0x0000005500c87202 */ /* 0x000fc60000000f00 */
[----:B------:R2:W3:Y:S03]  /*15070*/  MUFU.EX2 R118, R3 ;  /* 0x0000000300767308 */ /* 0x0004e60000000800 */
[C---:B------:R-:W-:Y:S01]  /*15080*/  HMMA.16816.F32 R52, R4.reuse, R34, R48 ;  /* 0x000000220434723c */ /* 0x040fe20000001830 */
[----:B------:R-:W4:Y:S07]  /*15090*/  LDSM.16.MT88.4 R32, [R226+0xf000] ;  /* 0x00f00000e220783b */ /* 0x000f2e0000004200 */
[----:B-1----:R-:W-:Y:S01]  /*150a0*/  HMMA.16816.F32 R40, R4, R8, R20 ;  /* 0x000000080428723c */ /* 0x002fe20000001814 */
[----:B------:R-:W-:Y:S01]  /*150b0*/  LDSM.16.MT88.4 R20, [R135+0xf800] ;  /* 0x00f800008714783b */ /* 0x000fe20000004200 */
[----:B--2---:R-:W-:-:S06]  /*150c0*/  FFMA.FTZ R3, R129, c[0x0][0x23c], -R2 ;  /* 0x00008f0081037a23 */ /* 0x004fcc0000010802 */
[C---:B------:R-:W-:Y:S01]  /*150d0*/  HMMA.16816.F32 R16, R4.reuse, R10, R16 ;  /* 0x0000000a0410723c */ /* 0x040fe20000001810 */
[----:B------:R-:W1:Y:S01]  /*150e0*/  LDSM.16.MT88.4 R8, [R225+0xf000] ;  /* 0x00f00000e108783b */ /* 0x000e620000004200 */
[----:B------:R-:W-:Y:S01]  /*150f0*/  MOV R129, R66 ;  /* 0x0000004200817202 */ /* 0x000fe20000000f00 */
[----:B------:R2:W-:Y:S05]  /*15100*/  MUFU.EX2 R119, R3 ;  /* 0x0000000300777308 */ /* 0x0005ea0000000800 */
[C---:B------:R-:W-:Y:S01]  /*15110*/  HMMA.16816.F32 R56, R4.reuse, R30, R56 ;  /* 0x0000001e0438723c */ /* 0x040fe20000001838 */
[----:B------:R-:W5:Y:S07]  /*15120*/  LDSM.16.MT88.4 R28, [R135+0xf000] ;  /* 0x00f00000871c783b */ /* 0x000f6e0000004200 */
[----:B------:R-:W-:Y:S01]  /*15130*/  HMMA.16816.F32 R48, R4, R12, R44 ;  /* 0x0000000c0430723c */ /* 0x000fe2000000182c */
[----:B--2---:R-:W-:Y:S01]  /*15140*/  FFMA.FTZ R3, R201, c[0x0][0x23c], -R2 ;  /* 0x00008f00c9037a23 */ /* 0x004fe20000010802 */
[----:B------:R-:W-:-:S03]  /*15150*/  MOV R201, R64 ;  /* 0x0000004000c97202 */ /* 0x000fc60000000f00 */
[----:B------:R2:W2:Y:S03]  /*15160*/  MUFU.EX2 R116, R3 ;  /* 0x0000000300747308 */ /* 0x0004a60000000800 */
[----:B------:R-:W-:Y:S01]  /*15170*/  HMMA.16816.F32 R68, R4, R14, R68 ;  /* 0x0000000e0444723c */ /* 0x000fe20000001844 */
[----:B------:R-:W1:Y:S06]  /*15180*/  LDSM.16.MT88.4 R12, [R224+0xf000] ;  /* 0x00f00000e00c783b */ /* 0x000e6c0000004200 */
[----:B---3--:R-:W-:Y:S01]  /*15190*/  F2FP.PACK_AB R4, R118, R117 ;  /* 0x000000757604723e */ /* 0x008fe200000000ff */
[----:B--2---:R-:W-:Y:S01]  /*151a0*/  FFMA.FTZ R3, R173, c[0x0][0x23c], -R0 ;  /* 0x00008f00ad037a23 */ /* 0x004fe20000010800 */
[----:B------:R-:W-:-:S03]  /*151b0*/  F2FP.PACK_AB R6, R116, R119 ;  /* 0x000000777406723e */ /* 0x000fc600000000ff */
        /* <DEDUP_REMOVED lines=11> */
[C---:B----4-:R-:W-:Y:S08]  /*15270*/  HMMA.16816.F32 R36, R4.reuse, R32, R36 ;  /* 0x000000200424723c */ /* 0x050ff00000001824 */
        /* <DEDUP_REMOVED lines=8> */
[C---:B-----5:R-:W-:Y:S01]  /*15300*/  HMMA.16816.F32 R24, R4.reuse, R28, R24 ;  /* 0x0000001c0418723c */ /* 0x060fe20000001818 */
[----:B------:R2:W-:Y:S07]  /*15310*/  MUFU.EX2 R101, R3 ;  /* 0x0000000300657308 */ /* 0x0005ee0000000800 */
[C---:B------:R-:W-:Y:S08]  /*15320*/  HMMA.16816.F32 R28, R4.reuse, R30, R56 ;  /* 0x0000001e041c723c */ /* 0x040ff00000001838 */
[----:B------:R-:W-:Y:S01]  /*15330*/  HMMA.16816.F32 R56, R4, R12, R48 ;  /* 0x0000000c0438723c */ /* 0x000fe20000001830 */
[----:B------:R-:W5:Y:S01]  /*15340*/  LDSM.16.MT88.4 R48, [R224+0xf800] ;  /* 0x00f80000e030783b */ /* 0x000f620000004200 */
[----:B--2---:R-:W-:-:S04]  /*15350*/  FFMA.FTZ R3, R115, c[0x0][0x23c], -R2 ;  /* 0x00008f0073037a23 */ /* 0x004fc80000010802 */
[----:B------:R2:W1:Y:S02]  /*15360*/  MUFU.EX2 R100, R3 ;  /* 0x0000000300647308 */ /* 0x0004640000000800 */
[----:B------:R-:W-:Y:S01]  /*15370*/  HMMA.16816.F32 R68, R4, R14, R68 ;  /* 0x0000000e0444723c */ /* 0x000fe20000001844 */
[----:B------:R-:W3:Y:S06]  /*15380*/  LDSM.16.MT88.4 R12, [R135+0x10000] ;  /* 0x01000000870c783b */ /* 0x000eec0000004200 */
[----:B----4-:R-:W-:Y:S01]  /*15390*/  F2FP.PACK_AB R4, R102, R99 ;  /* 0x000000636604723e */ /* 0x010fe200000000ff */
[----:B--2---:R-:W-:Y:S01]  /*153a0*/  FFMA.FTZ R3, R107, c[0x0][0x23c], -R0 ;  /* 0x00008f006b037a23 */ /* 0x004fe20000010800 */
[----:B-1----:R-:W-:-:S03]  /*153b0*/  F2FP.PACK_AB R6, R100, R101 ;  /* 0x000000656406723e */ /* 0x002fc600000000ff */
        /* <DEDUP_REMOVED lines=12> */
[----:B---3--:R-:W-:Y:S01]  /*15480*/  HMMA.16816.F32 R28, R4, R34, R44 ;  /* 0x00000022041c723c */ /* 0x008fe2000000182c */
[----:B-1----:R-:W-:-:S04]  /*15490*/  FFMA.FTZ R3, R207, c[0x0][0x23c], -R2 ;  /* 0x00008f00cf037a23 */ /* 0x002fc80000010802 */
[----:B------:R1:W2:Y:S03]  /*154a0*/  MUFU.EX2 R94, R3 ;  /* 0x00000003005e7308 */ /* 0x0002a60000000800 */
[C---:B------:R-:W-:Y:S07]  /*154b0*/  HMMA.16816.F32 R44, R4.reuse, R8, R64 ;  /* 0x00000008042c723c */ /* 0x040fee0000001840 */
[----:B------:R-:W-:Y:S01]  /*154c0*/  FFMA.FTZ R8, R129, R63, R201 ;  /* 0x0000003f81087223 */ /* 0x000fe200000100c9 */
[----:B------:R-:W-:Y:S01]  /*154d0*/  HMMA.16816.F32 R52, R4, R20, R24 ;  /* 0x000000140434723c */ /* 0x000fe20000001818 */
[----:B------:R-:W-:Y:S01]  /*154e0*/  FFMA.FTZ R9, R189, c[0x0][0x23c], -R0 ;  /* 0x00008f00bd097a23 */ /* 0x000fe20000010800 */
[----:B------:R-:W3:Y:S01]  /*154f0*/  LDSM.16.MT88.4 R20, [R226+0x10000] ;  /* 0x01000000e214783b */ /* 0x000ee20000004200 */
[----:B------:R-:W-:-:S02]  /*15500*/  FADD.FTZ R8, R200, R8 ;  /* 0x00000008c8087221 */ /* 0x000fc40000010000 */
[----:B-1----:R-:W-:-:S03]  /*15510*/  FFMA.FTZ R3, R109, c[0x0][0x23c], -R2 ;  /* 0x00008f006d037a23 */ /* 0x002fc60000010802 */
[----:B------:R-:W-:Y:S01]  /*15520*/  HMMA.16816.F32 R24, R4, R32, R36 ;  /* 0x000000200418723c */ /* 0x000fe20000001824 */
[----:B------:R-:W-:Y:S01]  /*15530*/  FADD.FTZ R8, R178, R8 ;  /* 0x00000008b2087221 */ /* 0x000fe20000010000 */
[----:B------:R-:W1:Y:S01]  /*15540*/  LDSM.16.MT88.4 R32, [R224+0x10000] ;  /* 0x01000000e020783b */ /* 0x000e620000004200 */
[----:B------:R4:W-:Y:S02]  /*15550*/  MUFU.EX2 R92, R3 ;  /* 0x00000003005c7308 */ /* 0x0009e40000000800 */
[----:B------:R-:W-:-:S03]  /*15560*/  FADD.FTZ R8, R183, R8 ;  /* 0x00000008b7087221 */ /* 0x000fc60000010000 */
[C---:B-----5:R-:W-:Y:S08]  /*15570*/  HMMA.16816.F32 R36, R4.reuse, R48, R56 ;  /* 0x000000300424723c */ /* 0x060ff00000001838 */
[----:B------:R-:W-:Y:S01]  /*15580*/  HMMA.16816.F32 R48, R4, R50, R68 ;  /* 0x000000320430723c */ /* 0x000fe20000001844 */
[----:B----4-:R-:W-:-:S04]  /*15590*/  FFMA.FTZ R3, R208, c[0x0][0x23c], -R2 ;  /* 0x00008f00d0037a23 */ /* 0x010fc80000010802 */
[----:B------:R4:W5:Y:S03]  /*155a0*/  MUFU.EX2 R91, R3 ;  /* 0x00000003005b7308 */ /* 0x0009660000000800 */
[----:B------:R-:W-:Y:S07]  /*155b0*/  HMMA.16816.F32 R40, R4, R10, R40 ;  /* 0x0000000a0428723c */ /* 0x000fee0000001828 */
[----:B--2---:R-:W-:Y:S01]  /*155c0*/  F2FP.PACK_AB R4, R94, R93 ;  /* 0x0000005d5e04723e */ /* 0x004fe200000000ff */
[----:B----4-:R-:W-:Y:S01]  /*155d0*/  FFMA.FTZ R3, R110, c[0x0][0x23c], -R0 ;  /* 0x00008f006e037a23 */ /* 0x010fe20000010800 */
[----:B-----5:R-:W-:-:S03]  /*155e0*/  F2FP.PACK_AB R6, R91, R92 ;  /* 0x0000005c5b06723e */ /* 0x020fc600000000ff */
        /* <DEDUP_REMOVED lines=11> */
[C---:B------:R-:W-:Y:S01]  /*156a0*/  HMMA.16816.F32 R56, R4.reuse, R14, R16 ;  /* 0x0000000e0438723c */ /* 0x040fe20000001810 */
[----:B------:R-:W4:Y:S07]  /*156b0*/  LDSM.16.MT88.4 R16, [R225+0x10000] ;  /* 0x01000000e110783b */ /* 0x000f2e0000004200 */
[----:B------:R-:W-:Y:S01]  /*156c0*/  HMMA.16816.F32 R52, R4, R12, R52 ;  /* 0x0000000c0434723c */ /* 0x000fe20000001834 */
[----:B------:R-:W5:Y:S01]  /*156d0*/  LDSM.16.MT88.4 R12, [R135+0x10800] ;  /* 0x01080000870c783b */ /* 0x000f620000004200 */
[----:B--2---:R-:W-:-:S04]  /*156e0*/  FFMA.FTZ R3, R212, c[0x0][0x23c], -R2 ;  /* 0x00008f00d4037a23 */ /* 0x004fc80000010802 */
[----:B------:R2:W2:Y:S02]  /*156f0*/  MUFU.EX2 R86, R3 ;  /* 0x0000000300567308 */ /* 0x0004a40000000800 */
[C---:B---3--:R-:W-:Y:S08]  /*15700*/  HMMA.16816.F32 R28, R4.reuse, R22, R28 ;  /* 0x00000016041c723c */ /* 0x048ff0000000181c */
[----:B-1----:R-:W-:Y:S01]  /*15710*/  HMMA.16816.F32 R64, R4, R34, R48 ;  /* 0x000000220440723c */ /* 0x002fe20000001830 */
[----:B--2---:R-:W-:-:S07]  /*15720*/  FFMA.FTZ R3, R187, c[0x0][0x23c], -R2 ;  /* 0x00008f00bb037a23 */ /* 0x004fce0000010802 */
[C---:B------:R-:W-:Y:S01]  /*15730*/  HMMA.16816.F32 R68, R4.reuse, R32, R36 ;  /* 0x000000200444723c */ /* 0x040fe20000001824 */
[----:B------:R1:W-:Y:S07]  /*15740*/  MUFU.EX2 R84, R3 ;  /* 0x0000000300547308 */ /* 0x0003ee0000000800 */
[----:B----4-:R-:W-:Y:S01]  /*15750*/  HMMA.16816.F32 R48, R4, R16, R44 ;  /* 0x000000100430723c */ /* 0x010fe2000000182c */
[----:B-1----:R-:W-:-:S04]  /*15760*/  FFMA.FTZ R3, R214, c[0x0][0x23c], -R2 ;  /* 0x00008f00d6037a23 */ /* 0x002fc80000010802 */
[----:B------:R1:W2:Y:S02]  /*15770*/  MUFU.EX2 R83, R3 ;  /* 0x0000000300537308 */ /* 0x0002a40000000800 */
[----:B-1----:R-:W-:Y:S01]  /*15780*/  FFMA.FTZ R3, R194, R60, R195 ;  /* 0x0000003cc2037223 */ /* 0x002fe200000100c3 */
[----:B------:R-:W-:Y:S02]  /*15790*/  MOV R195, R193 ;  /* 0x000000c100c37202 */ /* 0x000fe40000000f00 */
[----:B------:R-:W-:Y:S01]  /*157a0*/  MOV R194, R184 ;  /* 0x000000b800c27202 */ /* 0x000fe20000000f00 */
[----:B------:R-:W-:Y:S01]  /*157b0*/  FADD.FTZ R3, R191, R3 ;  /* 0x00000003bf037221 */ /* 0x000fe20000010000 */
[----:B------:R-:W-:Y:S02]  /*157c0*/  MOV R191, R169 ;  /* 0x000000a900bf7202 */ /* 0x000fe40000000f00 */
[----:B------:R-:W-:Y:S02]  /*157d0*/  MOV R169, R177 ;  /* 0x000000b100a97202 */ /* 0x000fe40000000f00 */
[----:B------:R-:W-:-:S02]  /*157e0*/  MOV R177, R82 ;  /* 0x0000005200b17202 */ /* 0x000fc40000000f00 */
[----:B------:R1:W-:Y:S01]  /*157f0*/  MUFU.EX2 R82, R9 ;  /* 0x0000000900527308 */ /* 0x0003e20000000800 */
[----:B------:R-:W-:Y:S02]  /*15800*/  MOV R193, R75 ;  /* 0x0000004b00c17202 */ /* 0x000fe40000000f00 */
[----:B------:R-:W-:Y:S02]  /*15810*/  MOV R184, R73 ;  /* 0x0000004900b87202 */ /* 0x000fe40000000f00 */
[C---:B------:R-:W-:Y:S01]  /*15820*/  HMMA.16816.F32 R72, R4.reuse, R20, R24 ;  /* 0x000000140448723c */ /* 0x040fe20000001818 */
[----:B------:R-:W3:Y:S07]  /*15830*/  LDSM.16.MT88.4 R20, [R226+0x10800] ;  /* 0x01080000e214783b */ /* 0x000eee0000004200 */
[----:B------:R-:W-:Y:S01]  /*15840*/  HMMA.16816.F32 R24, R4, R18, R40 ;  /* 0x000000120418723c */ /* 0x000fe20000001828 */
[----:B------:R-:W4:Y:S01]  /*15850*/  LDSM.16.MT88.4 R16, [R224+0x10800] ;  /* 0x01080000e010783b */ /* 0x000f220000004200 */
[----:B-1----:R-:W-:-:S02]  /*15860*/  FADD.FTZ R9, R196, R3 ;  /* 0x00000003c4097221 */ /* 0x002fc40000010000 */
[----:B------:R-:W-:Y:S02]  /*15870*/  FFMA.FTZ R3, R215, c[0x0][0x23c], -R0 ;  /* 0x00008f00d7037a23 */ /* 0x000fe40000010800 */
[----:B------:R-:W-:Y:S01]  /*15880*/  FADD.FTZ R9, R81, R9 ;  /* 0x0000000951097221 */ /* 0x000fe20000010000 */
[----:B------:R-:W-:Y:S01]  /*15890*/  F2FP.PACK_AB R4, R86, R85 ;  /* 0x000000555604723e */ /* 0x000fe200000000ff */
[----:B------:R1:W1:Y:S01]  /*158a0*/  MUFU.EX2 R81, R3 ;  /* 0x0000000300517308 */ /* 0x0002620000000800 */
[----:B--2---:R-:W-:Y:S01]  /*158b0*/  F2FP.PACK_AB R6, R83, R84 ;  /* 0x000000545306723e */ /* 0x004fe200000000ff */
[----:B------:R-:W-:-:S04]  /*158c0*/  FADD.FTZ R9, R194, R9 ;  /* 0x00000009c2097221 */ /* 0x000fc80000010000 */
[----:B------:R-:W-:Y:S01]  /*158d0*/  FADD.FTZ R9, R163, R9 ;  /* 0x00000009a3097221 */ /* 0x000fe20000010000 */
[----:B------:R-:W-:Y:S02]  /*158e0*/  MOV R163, R182 ;  /* 0x000000b600a37202 */ /* 0x000fe40000000f00 */
[----:B------:R-:W-:Y:S01]  /*158f0*/  MOV R182, R80 ;  /* 0x0000005000b67202 */ /* 0x000fe20000000f00 */
[----:B-1----:R-:W-:Y:S01]  /*15900*/  FADD.FTZ R3, R195, R8 ;  /* 0x00000008c3037221 */ /* 0x002fe20000010000 */
[----:B------:R-:W-:Y:S01]  /*15910*/  F2FP.PACK_AB R5, R81, R82 ;  /* 0x000000525105723e */ /* 0x000fe200000000ff */
[----:B------:R-:W-:Y:S02]  /*15920*/  FFMA.FTZ R8, R190, c[0x0][0x23c], -R0 ;  /* 0x00008f00be087a23 */ /* 0x000fe40000010800 */
[----:B------:R-:W-:Y:S02]  /*15930*/  FADD.FTZ R3, R193, R3 ;  /* 0x00000003c1037221 */ /* 0x000fe40000010000 */
[----:B------:R1:W-:Y:S02]  /*15940*/  MUFU.EX2 R80, R8 ;  /* 0x0000000800507308 */ /* 0x0003e40000000800 */
        /* <DEDUP_REMOVED lines=16> */
[----:B------:R-:W2:Y:S03]  /*15a50*/  MUFU.EX2 R79, R9 ;  /* 0x00000009004f7308 */ /* 0x000ea60000000800 */
[----:B------:R-:W-:-:S04]  /*15a60*/  FADD.FTZ R8, R177, R8 ;  /* 0x00000008b1087221 */ /* 0x000fc80000010000 */
[----:B------:R-:W-:Y:S02]  /*15a70*/  FADD.FTZ R8, R176, R8 ;  /* 0x00000008b0087221 */ /* 0x000fe40000010000 */
[----:B-1----:R-:W-:Y:S02]  /*15a80*/  FADD.FTZ R3, R163, R10 ;  /* 0x0000000aa3037221 */ /* 0x002fe40000010000 */
[----:B------:R-:W-:Y:S02]  /*15a90*/  FADD.FTZ R8, R171, R8 ;  /* 0x00000008ab087221 */ /* 0x000fe40000010000 */
[----:B------:R-:W-:Y:S02]  /*15aa0*/  FADD.FTZ R3, R181, R3 ;  /* 0x00000003b5037221 */ /* 0x000fe40000010000 */
[----:B------:R-:W-:Y:S01]  /*15ab0*/  FADD.FTZ R8, R172, R8 ;  /* 0x00000008ac087221 */ /* 0x000fe20000010000 */
[----:B--2---:R-:W-:Y:S01]  /*15ac0*/  F2FP.PACK_AB R7, R79, R80 ;  /* 0x000000504f07723e */ /* 0x004fe200000000ff */
[----:B------:R-:W-:-:S02]  /*15ad0*/  FADD.FTZ R3, R251, R3 ;  /* 0x00000003fb037221 */ /* 0x000fc40000010000 */
[----:B------:R-:W-:Y:S02]  /*15ae0*/  FADD.FTZ R8, R170, R8 ;  /* 0x00000008aa087221 */ /* 0x000fe40000010000 */
[----:B------:R-:W-:Y:S02]  /*15af0*/  FADD.FTZ R3, R247, R3 ;  /* 0x00000003f7037221 */ /* 0x000fe40000010000 */
[----:B------:R-:W-:Y:S01]  /*15b00*/  FADD.FTZ R8, R168, R8 ;  /* 0x00000008a8087221 */ /* 0x000fe20000010000 */
[----:B-----5:R-:W-:Y:S01]  /*15b10*/  HMMA.16816.F32 R32, R4, R14, R56 ;  /* 0x0000000e0420723c */ /* 0x020fe20000001838 */
[----:B------:R-:W-:Y:S02]  /*15b20*/  FADD.FTZ R3, R175, R3 ;  /* 0x00000003af037221 */ /* 0x000fe40000010000 */
[----:B------:R-:W-:Y:S02]  /*15b30*/  FFMA.FTZ R9, R218, c[0x0][0x23c], -R2 ;  /* 0x00008f00da097a23 */ /* 0x000fe40000010802 */
[----:B------:R-:W-:-:S02]  /*15b40*/  FADD.FTZ R3, R167, R3 ;  /* 0x00000003a7037221 */ /* 0x000fc40000010000 */
[----:B------:R-:W-:Y:S01]  /*15b50*/  FADD.FTZ R8, R161, R8 ;  /* 0x00000008a1087221 */ /* 0x000fe20000010000 */
[----:B------:R1:W2:Y:S01]  /*15b60*/  MUFU.EX2 R63, R9 ;  /* 0x00000009003f7308 */ /* 0x0002a20000000800 */
[----:B------:R-:W-:Y:S01]  /*15b70*/  FADD.FTZ R3, R166, R3 ;  /* 0x00000003a6037221 */ /* 0x000fe20000010000 */
[C---:B------:R-:W-:Y:S01]  /*15b80*/  HMMA.16816.F32 R40, R4.reuse, R12, R52 ;  /* 0x0000000c0428723c */ /* 0x040fe20000001834 */
[----:B------:R-:W-:Y:S01]  /*15b90*/  FADD.FTZ R8, R162, R8 ;  /* 0x00000008a2087221 */ /* 0x000fe20000010000 */
[----:B------:R-:W5:Y:S01]  /*15ba0*/  LDSM.16.MT88.4 R12, [R225+0x10800] ;  /* 0x01080000e10c783b */ /* 0x000f620000004200 */
[----:B------:R-:W-:Y:S02]  /*15bb0*/  FADD.FTZ R3, R165, R3 ;  /* 0x00000003a5037221 */ /* 0x000fe40000010000 */
[----:B------:R-:W-:Y:S02]  /*15bc0*/  FADD.FTZ R8, R160, R8 ;  /* 0x00000008a0087221 */ /* 0x000fe40000010000 */
[----:B------:R-:W-:Y:S01]  /*15bd0*/  FADD.FTZ R3, R164, R3 ;  /* 0x00000003a4037221 */ /* 0x000fe20000010000 */
[----:B---3--:R-:W-:Y:S01]  /*15be0*/  HMMA.16816.F32 R36, R4, R22, R28 ;  /* 0x000000160424723c */ /* 0x008fe2000000181c */
[----:B------:R-:W-:-:S02]  /*15bf0*/  FADD.FTZ R8, R159, R8 ;  /* 0x000000089f087221 */ /* 0x000fc40000010000 */
[----:B------:R-:W-:Y:S02]  /*15c00*/  FADD.FTZ R3, R158, R3 ;  /* 0x000000039e037221 */ /* 0x000fe40000010000 */
[----:B------:R-:W-:Y:S02]  /*15c10*/  FADD.FTZ R8, R153, R8 ;  /* 0x0000000899087221 */ /* 0x000fe40000010000 */
[----:B-1----:R-:W-:Y:S01]  /*15c20*/  FFMA.FTZ R9, R199, c[0x0][0x23c], -R2 ;  /* 0x00008f00c7097a23 */ /* 0x002fe20000010802 */
[----:B----4-:R-:W-:Y:S01]  /*15c30*/  HMMA.16816.F32 R28, R4, R16, R68 ;  /* 0x00000010041c723c */ /* 0x010fe20000001844 */
[----:B------:R-:W-:Y:S02]  /*15c40*/  FADD.FTZ R3, R157, R3 ;  /* 0x000000039d037221 */ /* 0x000fe40000010000 */
[----:B------:R1:W-:Y:S01]  /*15c50*/  MUFU.EX2 R60, R9 ;  /* 0x00000009003c7308 */ /* 0x0003e20000000800 */
[----:B------:R-:W-:Y:S02]  /*15c60*/  FADD.FTZ R8, R152, R8 ;  /* 0x0000000898087221 */ /* 0x000fe40000010000 */
[----:B------:R-:W-:-:S02]  /*15c70*/  FADD.FTZ R3, R156, R3 ;  /* 0x000000039c037221 */ /* 0x000fc40000010000 */
[----:B------:R-:W-:Y:S01]  /*15c80*/  FADD.FTZ R8, R151, R8 ;  /* 0x0000000897087221 */ /* 0x000fe20000010000 */
[C---:B------:R-:W-:Y:S01]  /*15c90*/  HMMA.16816.F32 R64, R4.reuse, R18, R64 ;  /* 0x000000120440723c */ /* 0x040fe20000001840 */
[----:B------:R-:W-:Y:S01]  /*15ca0*/  FADD.FTZ R3, R155, R3 ;  /* 0x000000039b037221 */ /* 0x000fe20000010000 */
[----:B------:R-:W3:Y:S01]  /*15cb0*/  LDSM.16.MT88.4 R16, [R226+0x11000] ;  /* 0x01100000e210783b */ /* 0x000ee20000004200 */
[----:B------:R-:W-:Y:S02]  /*15cc0*/  FADD.FTZ R8, R154, R8 ;  /* 0x000000089a087221 */ /* 0x000fe40000010000 */
[----:B------:R-:W-:Y:S01]  /*15cd0*/  FADD.FTZ R3, R150, R3 ;  /* 0x0000000396037221 */ /* 0x000fe20000010000 */
[----:B------:R-:W-:Y:S01]  /*15ce0*/  LDSM.16.MT88.4 R156, [R224+0x11800] ;  /* 0x01180000e09c783b */ /* 0x000fe20000004200 */
[----:B------:R-:W-:Y:S01]  /*15cf0*/  FADD.FTZ R8, R145, R8 ;  /* 0x0000000891087221 */ /* 0x000fe20000010000 */
[----:B------:R-:W-:Y:S01]  /*15d00*/  HMMA.16816.F32 R44, R4, R20, R72 ;  /* 0x00000014042c723c */ /* 0x000fe20000001848 */
[----:B------:R-:W-:Y:S01]  /*15d10*/  FADD.FTZ R3, R148, R3 ;  /* 0x0000000394037221 */ /* 0x000fe20000010000 */
[----:B------:R-:W4:Y:S01]  /*15d20*/  LDSM.16.MT88.4 R20, [R135+0x11000] ;  /* 0x011000008714783b */ /* 0x000f220000004200 */
[----:B-1----:R-:W-:-:S02]  /*15d30*/  FFMA.FTZ R9, R220, c[0x0][0x23c], -R2 ;  /* 0x00008f00dc097a23 */ /* 0x002fc40000010802 */
[----:B------:R-:W-:Y:S02]  /*15d40*/  FADD.FTZ R3, R147, R3 ;  /* 0x0000000393037221 */ /* 0x000fe40000010000 */
[----:B------:R1:W1:Y:S01]  /*15d50*/  MUFU.EX2 R59, R9 ;  /* 0x00000009003b7308 */ /* 0x0002620000000800 */
[----:B------:R-:W-:Y:S01]  /*15d60*/  FADD.FTZ R8, R146, R8 ;  /* 0x0000000892087221 */ /* 0x000fe20000010000 */
[C---:B-----5:R-:W-:Y:S01]  /*15d70*/  HMMA.16816.F32 R48, R4.reuse, R12, R48 ;  /* 0x0000000c0430723c */ /* 0x060fe20000001830 */
[----:B------:R-:W-:Y:S02]  /*15d80*/  FADD.FTZ R3, R149, R3 ;  /* 0x0000000395037221 */ /* 0x000fe40000010000 */
[----:B------:R-:W-:Y:S01]  /*15d90*/  FADD.FTZ R8, R144, R8 ;  /* 0x0000000890087221 */ /* 0x000fe20000010000 */
[----:B------:R-:W-:Y:S01]  /*15da0*/  LDSM.16.MT88.4 R148, [R226+0x11800] ;  /* 0x01180000e294783b */ /* 0x000fe20000004200 */
[----:B------:R-:W-:Y:S02]  /*15db0*/  FADD.FTZ R3, R142, R3 ;  /* 0x000000038e037221 */ /* 0x000fe40000010000 */
[----:B------:R-:W-:Y:S01]  /*15dc0*/  FADD.FTZ R8, R143, R8 ;  /* 0x000000088f087221 */ /* 0x000fe20000010000 */
[----:B------:R-:W-:Y:S01]  /*15dd0*/  HMMA.16816.F32 R24, R4, R14, R24 ;  /* 0x0000000e0418723c */ /* 0x000fe20000001818 */
[----:B------:R-:W-:Y:S01]  /*15de0*/  FADD.FTZ R3, R141, R3 ;  /* 0x000000038d037221 */ /* 0x000fe20000010000 */
[----:B------:R-:W5:Y:S01]  /*15df0*/  LDSM.16.MT88.4 R12, [R224+0x11000] ;  /* 0x01100000e00c783b */ /* 0x000f620000004200 */
[----:B------:R-:W-:-:S02]  /*15e00*/  FADD.FTZ R8, R137, R8 ;  /* 0x0000000889087221 */ /* 0x000fc40000010000 */
[----:B------:R-:W-:Y:S02]  /*15e10*/  FADD.FTZ R3, R140, R3 ;  /* 0x000000038c037221 */ /* 0x000fe40000010000 */
[--C-:B-1----:R-:W-:Y:S01]  /*15e20*/  FFMA.FTZ R9, R202, c[0x0][0x23c], -R0.reuse ;  /* 0x00008f00ca097a23 */ /* 0x102fe20000010800 */
[----:B--2---:R-:W-:Y:S01]  /*15e30*/  F2FP.PACK_AB R4, R63, R77 ;  /* 0x0000004d3f04723e */ /* 0x004fe200000000ff */
[----:B------:R-:W-:Y:S01]  /*15e40*/  FADD.FTZ R3, R139, R3 ;  /* 0x000000038b037221 */ /* 0x000fe20000010000 */
[----:B------:R-:W-:Y:S01]  /*15e50*/  F2FP.PACK_AB R6, R59, R60 ;  /* 0x0000003c3b06723e */ /* 0x000fe200000000ff */
[----:B------:R1:W-:Y:S01]  /*15e60*/  MUFU.EX2 R58, R9 ;  /* 0x00000009003a7308 */ /* 0x0003e20000000800 */
[----:B------:R-:W-:Y:S01]  /*15e70*/  LDSM.16.MT88.4 R140, [R135+0x11800] ;  /* 0x01180000878c783b */ /* 0x000fe20000004200 */
        /* <DEDUP_REMOVED lines=11> */
[----:B----4-:R-:W-:Y:S01]  /*15f30*/  HMMA.16816.F32 R40, R4, R20, R40 ;  /* 0x000000140428723c */ /* 0x010fe20000001828 */
[----:B-1----:R-:W-:-:S04]  /*15f40*/  FFMA.FTZ R9, R249, c[0x0][0x23c], -R2 ;  /* 0x00008f00f9097a23 */ /* 0x002fc80000010802 */
[----:B------:R1:W2:Y:S03]  /*15f50*/  MUFU.EX2 R53, R9 ;  /* 0x0000000900357308 */ /* 0x0002a60000000800 */
[C---:B------:R-:W-:Y:S01]  /*15f60*/  HMMA.16816.F32 R32, R4.reuse, R22, R32 ;  /* 0x000000160420723c */ /* 0x040fe20000001820 */
[----:B------:R-:W3:Y:S07]  /*15f70*/  LDSM.16.MT88.4 R20, [R225+0x11000] ;  /* 0x01100000e114783b */ /* 0x000eee0000004200 */
[----:B-----5:R-:W-:Y:S01]  /*15f80*/  HMMA.16816.F32 R28, R4, R12, R28 ;  /* 0x0000000c041c723c */ /* 0x020fe2000000181c */
        /* <DEDUP_REMOVED lines=95> */
[----:B------:R1:W-:Y:S05]  /*16580*/  STL [R1+0x8], R0 ;  /* 0x0000080001007387 */ /* 0x0003ea0000100800 */
.L_x_1630:
[----:B------:R-:W-:Y:S05]  /*16590*/  @!P1 BRA `(.L_x_1638) ;  /* 0x0000766000009947 */ /* 0x000fea0003800000 */
[----:B------:R-:W-:Y:S01]  /*165a0*/  MOV R133, R3 ;  /* 0x0000000300857202 */ /* 0x000fe20000000f00 */
[----:B------:R-:W-:Y:S01]  /*165b0*/  ULDC.64 UR8, c[0x0][0x198] ;  /* 0x0000660000087ab9 */ /* 0x000fe20000000a00 */
[----:B------:R-:W-:Y:S01]  /*165c0*/  MOV R132, R36 ;  /* 0x0000002400847202 */ /* 0x000fe20000000f00 */
[----:B------:R-:W-:Y:S02]  /*165d0*/  ULDC.64 UR10, c[0x0][0x1a0] ;  /* 0x00006800000a7ab9 */ /* 0x000fe40000000a00 */
[----:B------:R-:W-:Y:S02]  /*165e0*/  ULDC.64 UR4, c[0x0][0x1a0] ;  /* 0x0000680000047ab9 */ /* 0x000fe40000000a00 */
.L_x_1642:
[----:B------:R-:W-:Y:S04]  /*165f0*/  DEPBAR.LE SB0, 0x0 ;  /* 0x000080000000791a */ /* 0x000fe80000000000 */
[----:B------:R-:W-:Y:S01]  /*16600*/  BAR.SYNC.DEFER_BLOCKING 0x0 ;  /* 0x0000000000007b1d */ /* 0x000fe20000010000 */
[----:B------:R-:W-:Y:S01]  /*16610*/  UIADD3 UR15, UR15, -0x1, URZ ;  /* 0xffffffff0f0f7890 */ /* 0x000fe2000fffe03f */
[----:B------:R-:W-:Y:S01]  /*16620*/  PLOP3.LUT P0, PT, PT, PT, UP5, 0x80, 0x0 ;  /* 0x000000000000781c */ /* 0x000fe20003f0f058 */
[----:B-1----:R-:W-:Y:S03]  /*16630*/  IMAD.MOV.U32 R0, RZ, RZ, c[0x0][0x1a0] ;  /* 0x00006800ff007624 */ /* 0x002fe600078e00ff */
[----:B------:R-:W-:Y:S01]  /*16640*/  UMOV UR12, UR4 ;  /* 0x00000004000c7c82 */ /* 0x000fe20008000000 */
[----:B------:R-:W-:Y:S01]  /*16650*/  IMAD.U32 R0, R0, -0x100, RZ ;  /* 0xffffff0000007824 */ /* 0x000fe200078e00ff */
[----:B------:R-:W-:Y:S04]  /*16660*/  UMOV UR6, UR5 ;  /* 0x0000000500067c82 */ /* 0x000fe80008000000 */
[----:B------:R-:W-:Y:S03]  /*16670*/  SHF.R.S32.HI R2, RZ, 0x1f, R0 ;  /* 0x0000001fff027819 */ /* 0x000fe60000011400 */
[----:B------:R-:W-:-:S05]  /*16680*/  @!P0 BRA `(.L_x_1639) ;  /* 0x0000055000008947 */ /* 0x000fca0003800000 */
[----:B------:R-:W-:Y:S01]  /*16690*/  USHF.L.U32 UR12, UR15, 0x8, URZ ;  /* 0x000000080f0c7899 */ /* 0x000fe2000800063f */
[----:B------:R-:W-:Y:S01]  /*166a0*/  IABS R0, c[0x0][0x2d0] ;  /* 0x0000b40000007a13 */ /* 0x000fe20000000000 */
[----:B------:R-:W-:Y:S02]  /*166b0*/  UMOV UR30, URZ ;  /* 0x0000003f001e7c82 */ /* 0x000fe40008000000 */
[----:B------:R-:W-:Y:S01]  /*166c0*/  UIADD3 UR28, UR12, 0x100, URZ ;  /* 0x000001000c1c7890 */ /* 0x000fe2000fffe03f */
        /* <DEDUP_REMOVED lines=15> */
[----:B--2---:R-:W-:Y:S07]  /*167c0*/  UIMAD.WIDE.U32 UR32, UR31, UR25, URZ ;  /* 0x000000191f2072a5 */ /* 0x004fee000f8e003f */
[----:B------:R-:W-:Y:S02]  /*167d0*/  UMOV UR29, UR33 ;  /* 0x00000021001d7c82 */ /* 0x000fe40008000000 */
[----:B------:R-:W-:Y:S04]  /*167e0*/  UIADD3 UR13, -UR29, URZ, URZ ;  /* 0x0000003f1d0d7290 */ /* 0x000fe8000fffe13f */
[----:B------:R-:W-:Y:S03]  /*167f0*/  UIMAD UR25, UR6, UR13, UR25 ;  /* 0x0000000d061972a4 */ /* 0x000fe6000f8e0219 */
[----:B------:R-:W-:Y:S02]  /*16800*/  ULDC UR13, c[0x0][0x2d0] ;  /* 0x0000b400000d7ab9 */ /* 0x000fe40000000800 */
[----:B------:R-:W-:Y:S02]  /*16810*/  UISETP.GT.U32.AND UP1, UPT, UR6, UR25, UPT ;  /* 0x000000190600728c */ /* 0x000fe4000bf24070 */
[----:B------:R-:W-:Y:S02]  /*16820*/  ULOP3.LUT UR12, UR12, UR13, URZ, 0x3c, !UPT ;  /* 0x0000000d0c0c7292 */ /* 0x000fe4000f8e3c3f */
[----:B-1----:R-:W-:Y:S02]  /*16830*/  UIMAD.WIDE.U32 UR34, UR31, UR27, URZ ;  /* 0x0000001b1f2272a5 */ /* 0x002fe4000f8e003f */
[----:B------:R-:W-:Y:S02]  /*16840*/  ULOP3.LUT UR28, UR28, UR13, URZ, 0x3c, !UPT ;  /* 0x0000000d1c1c7292 */ /* 0x000fe4000f8e3c3f */
[----:B------:R-:W-:Y:S03]  /*16850*/  UISETP.GE.AND UP0, UPT, UR12, URZ, UPT ;  /* 0x0000003f0c00728c */ /* 0x000fe6000bf06270 */
[----:B------:R-:W-:Y:S02]  /*16860*/  UMOV UR31, UR35 ;  /* 0x00000023001f7c82 */ /* 0x000fe40008000000 */
[----:B------:R-:W-:Y:S02]  /*16870*/  UIADD3 UR26, -UR31, URZ, URZ ;  /* 0x0000003f1f1a7290 */ /* 0x000fe4000fffe13f */
[----:B------:R-:W-:Y:S02]  /*16880*/  @!UP1 UIADD3 UR25, UR25, -UR6, URZ ;  /* 0x8000000619199290 */ /* 0x000fe4000fffe03f */
[----:B------:R-:W-:Y:S02]  /*16890*/  UIMAD UR27, UR6, UR26, UR27 ;  /* 0x0000001a061b72a4 */ /* 0x000fe4000f8e021b */
[----:B------:R-:W-:Y:S02]  /*168a0*/  UISETP.GE.U32.AND UP3, UPT, UR25, UR6, UPT ;  /* 0x000000061900728c */ /* 0x000fe4000bf66070 */
[----:B------:R-:W-:Y:S02]  /*168b0*/  UISETP.GT.U32.AND UP2, UPT, UR6, UR27, UPT ;  /* 0x0000001b0600728c */ /* 0x000fe4000bf44070 */
[----:B------:R-:W-:Y:S02]  /*168c0*/  @!UP1 UIADD3 UR29, UR29, 0x1, URZ ;  /* 0x000000011d1d9890 */ /* 0x000fe4000fffe03f */
[----:B------:R-:W-:Y:S05]  /*168d0*/  UISETP.GE.AND UP1, UPT, UR28, URZ, UPT ;  /* 0x0000003f1c00728c */ /* 0x000fea000bf26270 */
[----:B------:R-:W-:Y:S02]  /*168e0*/  @UP3 UIADD3 UR29, UR29, 0x1, URZ ;  /* 0x000000011d1d3890 */ /* 0x000fe4000fffe03f */
[----:B------:R-:W-:Y:S02]  /*168f0*/  @!UP2 UIADD3 UR27, UR27, -UR6, URZ ;  /* 0x800000061b1ba290 */ /* 0x000fe4000fffe03f */
[----:B------:R-:W-:Y:S02]  /*16900*/  @!UP2 UIADD3 UR31, UR31, 0x1, URZ ;  /* 0x000000011f1fa890 */ /* 0x000fe4000fffe03f */
[----:B------:R-:W-:Y:S02]  /*16910*/  UISETP.GE.U32.AND UP4, UPT, UR27, UR6, UPT ;  /* 0x000000061b00728c */ /* 0x000fe4000bf86070 */
[----:B------:R-:W-:Y:S02]  /*16920*/  UISETP.NE.AND UP2, UPT, URZ, UR13, UPT ;  /* 0x0000000d3f00728c */ /* 0x000fe4000bf45270 */
[----:B------:R-:W-:Y:S02]  /*16930*/  ULOP3.LUT UR6, URZ, UR13, URZ, 0x33, !UPT ;  /* 0x0000000d3f067292 */ /* 0x000fe4000f8e333f */
[----:B------:R-:W-:Y:S05]  /*16940*/  @!UP0 UIADD3 UR29, -UR29, URZ, URZ ;  /* 0x0000003f1d1d8290 */ /* 0x000fea000fffe13f */
[----:B------:R-:W-:Y:S04]  /*16950*/  @UP4 UIADD3 UR31, UR31, 0x1, URZ ;  /* 0x000000011f1f4890 */ /* 0x000fe8000fffe03f */
        /* <DEDUP_REMOVED lines=22> */
[----:B--2---:R-:W-:Y:S01]  /*16ac0*/  IMAD.U32 R3, RZ, RZ, UR27 ;  /* 0x0000001bff037e24 */ /* 0x004fe2000f8e00ff */
[----:B------:R-:W-:Y:S04]  /*16ad0*/  UIMAD.WIDE.U32 UR26, UR10, UR13, URZ ;  /* 0x0000000d0a1a72a5 */ /* 0x000fe8000f8e003f */
[----:B------:R2:W4:Y:S01]  /*16ae0*/  LDG.E R2, [R2.64] ;  /* 0x0000001402027981 */ /* 0x000522000c1e1900 */
[----:B------:R-:W-:Y:S01]  /*16af0*/  UIADD3 UR6, UR27, UR6, URZ ;  /* 0x000000061b067290 */ /* 0x000fe2000fffe03f */
        /* <DEDUP_REMOVED lines=14> */
.L_x_1639:
[----:B------:R-:W-:Y:S01]  /*16be0*/  ISETP.GE.AND P0, PT, R243, c[0x0][0x220], PT ;  /* 0x00008800f3007a0c */ /* 0x000fe20003f06270 */
[----:B------:R-:W-:Y:S01]  /*16bf0*/  UISETP.GT.AND UP0, UPT, UR15, UR7, UPT ;  /* 0x000000070f00728c */ /* 0x000fe2000bf04270 */
[CC--:B------:R-:W-:Y:S02]  /*16c00*/  LEA R248, P2, R0.reuse, R61.reuse, 0x1 ;  /* 0x0000003d00f87211 */ /* 0x0c0fe400078408ff */
[----:B------:R-:W-:Y:S02]  /*16c10*/  MOV R40, c[0x0][0x1a0] ;  /* 0x0000680000287a02 */ /* 0x000fe40000000f00 */
[C---:B------:R-:W-:Y:S02]  /*16c20*/  LEA.HI.X R249, R0.reuse, R62, R2, 0x1, P2 ;  /* 0x0000003e00f97211 */ /* 0x040fe400010f0c02 */
[----:B------:R-:W-:Y:S02]  /*16c30*/  MOV R18, c[0x0][0x1a4] ;  /* 0x0000690000127a02 */ /* 0x000fe40000000f00 */
[----:B------:R-:W-:Y:S03]  /*16c40*/  LEA R172, R231, R230, 0x1 ;  /* 0x000000e6e7ac7211 */ /* 0x000fe600078e08ff */
        /* <DEDUP_REMOVED lines=29> */
[-C--:B------:R-:W-:Y:S02]  /*16e20*/  @!P0 LEA R32, P2, R3, R61.reuse, 0x1 ;  /* 0x0000003d03208211 */ /* 0x080fe400078408ff */
        /* <DEDUP_REMOVED lines=11> */
[C---:B------:R-:W-:Y:S02]  /*16ee0*/  @!P0 LEA R6, P1, R40.reuse, R0, 0x7 ;  /* 0x0000000028068211 */ /* 0x040fe400078238ff */
[-C--:B------:R-:W-:Y:S01]  /*16ef0*/  @!P0 MOV R11, R2.reuse ;  /* 0x00000002000b8202 */ /* 0x080fe20000000f00 */
[C---:B------:R-:W-:Y:S01]  /*16f00*/  @!P0 IMAD.WIDE.U32 R12, R40.reuse, 0x50, R12 ;  /* 0x00000050280c8825 */ /* 0x040fe200078e000c */
[----:B------:R-:W-:Y:S02]  /*16f10*/  @!P0 LEA.HI.X R10, R40, R2, R18, 0x7, P1 ;  /* 0x00000002280a8211 */ /* 0x000fe400008f3c12 */
[----:B------:R-:W-:Y:S01]  /*16f20*/  @!P0 LEA R30, P1, R6, R61, 0x1 ;  /* 0x0000003d061e8211 */ /* 0x000fe200078208ff */
[----:B------:R-:W-:Y:S01]  /*16f30*/  @P0 STS.128 [R244+0xb800], RZ ;  /* 0x00b800fff4000388 */ /* 0x000fe20000000c00 */
[----:B------:R-:W-:Y:S01]  /*16f40*/  @!P0 IADD3 R3, R3, R13, RZ ;  /* 0x0000000d03038210 */ /* 0x000fe20007ffe0ff */
[----:B------:R-:W-:Y:S01]  /*16f50*/  @!P0 IMAD R13, R18, 0xe0, RZ ;  /* 0x000000e0120d8824 */ /* 0x000fe200078e02ff */
[----:B------:R-:W-:Y:S02]  /*16f60*/  @!P0 LEA.HI.X R31, R6, R62, R10, 0x1, P1 ;  /* 0x0000003e061f8211 */ /* 0x000fe400008f0c0a */
[CC--:B------:R-:W-:Y:S02]  /*16f70*/  @!P0 LEA R28, P1, R12.reuse, R61.reuse, 0x1 ;  /* 0x0000003d0c1c8211 */ /* 0x0c0fe400078208ff */
[----:B------:R-:W-:Y:S01]  /*16f80*/  @!P0 MOV R10, R0 ;  /* 0x00000000000a8202 */ /* 0x000fe20000000f00 */
[----:B------:R-:W-:Y:S01]  /*16f90*/  @!PT LDS RZ, [RZ] ;  /* 0x00000000fffff984 */ /* 0x000fe20000000800 */
[----:B------:R-:W-:Y:S01]  /*16fa0*/  @!PT LDS RZ, [RZ] ;  /* 0x00000000fffff984 */ /* 0x000fe20000000800 */
[----:B------:R-:W-:Y:S01]  /*16fb0*/  @!PT LDS RZ, [RZ] ;  /* 0x00000000fffff984 */ /* 0x000fe20000000800 */
[----:B------:R3:W-:Y:S01]  /*16fc0*/  @!P0 LDGSTS.E.BYPASS.LTC128B.128 [R244+0xb800], [R34.64] ;  /* 0x0b80000022f48fae */ /* 0x0007e2000b901d54 */
[----:B------:R-:W-:Y:S01]  /*16fd0*/  @!P0 LEA.HI.X R29, R12, R62, R3, 0x1, P1 ;  /* 0x0000003e0c1d8211 */ /* 0x000fe200008f0c03 */
[----:B------:R-:W-:Y:S01]  /*16fe0*/  @!P0 IMAD R12, R18, 0xd0, RZ ;  /* 0x000000d0120c8824 */ /* 0x000fe200078e02ff */
        /* <DEDUP_REMOVED lines=8> */
[----:B------:R-:W-:Y:S01]  /*17070*/  @!P0 MOV R7, R2 ;  /* 0x0000000200078202 */ /* 0x000fe20000000f00 */
[----:B------:R-:W-:Y:S01]  /*17080*/  @!P0 IMAD R14, R18, 0xc0, RZ ;  /* 0x000000c0120e8824 */ /* 0x000fe200078e02ff */
        /* <DEDUP_REMOVED lines=8> */
[----:B------:R-:W-:Y:S01]  /*17110*/  @!P0 MOV R4, R0 ;  /* 0x0000000000048202 */ /* 0x000fe20000000f00 */
[----:B------:R-:W-:Y:S01]  /*17120*/  @!P0 IMAD R15, R18, 0xf0, RZ ;  /* 0x000000f0120f8824 */ /* 0x000fe200078e02ff */
        /* <DEDUP_REMOVED lines=14> */
[----:B------:R-:W-:Y:S01]  /*17210*/  @!P0 LEA R20, P1, R4, R61, 0x1 ;  /* 0x0000003d04148211 */ /* 0x000fe200078208ff */
[----:B------:R-:W-:Y:S01]  /*17220*/  @P0 STS.128 [R244+0xd000], RZ ;  /* 0x00d000fff4000388 */ /* 0x000fe20000000c00 */
[----:B------:R-:W-:Y:S01]  /*17230*/  @!P0 IADD3 R5, R17, R5, RZ ;  /* 0x0000000511058210 */ /* 0x000fe20007ffe0ff */
[----:B------:R-:W-:Y:S01]  /*17240*/  @!P0 IMAD.WIDE.U32 R10, R40, 0xb0, R10 ;  /* 0x000000b0280a8825 */ /* 0x000fe200078e000a */
[----:B------:R-:W-:Y:S02]  /*17250*/  @!P0 MOV R9, R2 ;  /* 0x0000000200098202 */ /* 0x000fe40000000f00 */
[----:B------:R-:W-:Y:S02]  /*17260*/  @!P0 LEA.HI.X R21, R4, R62, R5, 0x1, P1 ;  /* 0x0000003e04158211 */ /* 0x000fe400008f0c05 */
[----:B------:R-:W-:Y:S01]  /*17270*/  @!P0 MOV R6, R0 ;  /* 0x0000000000068202 */ /* 0x000fe20000000f00 */
[----:B------:R-:W-:Y:S01]  /*17280*/  @!PT LDS RZ, [RZ] ;  /* 0x00000000fffff984 */ /* 0x000fe20000000800 */
[----:B------:R-:W-:Y:S01]  /*17290*/  @!PT LDS RZ, [RZ] ;  /* 0x00000000fffff984 */ /* 0x000fe20000000800 */
[----:B------:R-:W-:Y:S01]  /*172a0*/  @!PT LDS RZ, [RZ] ;  /* 0x00000000fffff984 */ /* 0x000fe20000000800 */
[----:B------:R5:W-:Y:S01]  /*172b0*/  @!P0 LDGSTS.E.BYPASS.LTC128B.128 [R244+0xd000], [R26.64] ;  /* 0x0d0000001af48fae */ /* 0x000be2000b901d54 */
[----:B------:R-:W-:Y:S01]  /*172c0*/  @!P0 MOV R7, R2 ;  /* 0x0000000200078202 */ /* 0x000fe20000000f00 */
[C---:B------:R-:W-:Y:S01]  /*172d0*/  @!P0 IMAD.WIDE.U32 R8, R40.reuse, 0xc0, R8 ;  /* 0x000000c028088825 */ /* 0x040fe200078e0008 */
[----:B------:R-:W-:Y:S02]  /*172e0*/  @!P0 MOV R4, R0 ;  /* 0x0000000000048202 */ /* 0x000fe40000000f00 */
[-C--:B------:R-:W-:Y:S01]  /*172f0*/  @!P0 MOV R5, R2.reuse ;  /* 0x0000000200058202 */ /* 0x080fe20000000f00 */
[----:B------:R-:W-:Y:S01]  /*17300*/  @!P0 IMAD.WIDE.U32 R6, R40, 0xd0, R6 ;  /* 0x000000d028068825 */ /* 0x000fe200078e0006 */
[----:B------:R-:W-:Y:S01]  /*17310*/  @!P0 MOV R3, R2 ;  /* 0x0000000200038202 */ /* 0x000fe20000000f00 */
[----:B------:R-:W-:Y:S01]  /*17320*/  @P0 STS.128 [R244+0xd800], RZ ;  /* 0x00d800fff4000388 */ /* 0x000fe20000000c00 */
[----:B------:R-:W-:Y:S01]  /*17330*/  @!P0 MOV R2, R0 ;  /* 0x0000000000028202 */ /* 0x000fe20000000f00 */
[----:B------:R-:W-:Y:S01]  /*17340*/  @!P0 IMAD R0, R18, 0xb0, RZ ;  /* 0x000000b012008824 */ /* 0x000fe200078e02ff */
[-C--:B------:R-:W-:Y:S01]  /*17350*/  @!P0 LEA R18, P1, R10, R61.reuse, 0x1 ;  /* 0x0000003d0a128211 */ /* 0x080fe200078208ff */
[----:B------:R-:W-:Y:S01]  /*17360*/  @!P0 IMAD.WIDE.U32 R4, R40, 0xe0, R4 ;  /* 0x000000e028048825 */ /* 0x000fe200078e0004 */
[----:B------:R-:W-:Y:S02]  /*17370*/  @!P0 LEA R16, P4, R8, R61, 0x1 ;  /* 0x0000003d08108211 */ /* 0x000fe400078808ff */
[----:B------:R-:W-:Y:S01]  /*17380*/  @!P0 IADD3 R0, R0, R11, RZ ;  /* 0x0000000b00008210 */ /* 0x000fe20007ffe0ff */
[----:B------:R-:W-:Y:S01]  /*17390*/  @!PT LDS RZ, [RZ] ;  /* 0x00000000fffff984 */ /* 0x000fe20000000800 */
[----:B------:R-:W-:Y:S01]  /*173a0*/  @!PT LDS RZ, [RZ] ;  /* 0x00000000fffff984 */ /* 0x000fe20000000800 */
[----:B------:R-:W-:Y:S01]  /*173b0*/  @!PT LDS RZ, [RZ] ;  /* 0x00000000fffff984 */ /* 0x000fe20000000800 */
[----:B------:R5:W-:Y:S01]  /*173c0*/  @!P0 LDGSTS.E.BYPASS.LTC128B.128 [R244+0xd800], [R24.64] ;  /* 0x0d80000018f48fae */ /* 0x000be2000b901d54 */
[----:B------:R-:W-:Y:S01]  /*173d0*/  @!P0 IMAD.WIDE.U32 R2, R40, 0xf0, R2 ;  /* 0x000000f028028825 */ /* 0x000fe200078e0002 */
[----:B------:R-:W-:Y:S02]  /*173e0*/  @!P0 IADD3 R7, R12, R7, RZ ;  /* 0x000000070c078210 */ /* 0x000fe40007ffe0ff */
[-C--:B------:R-:W-:Y:S02]  /*173f0*/  @!P0 LEA.HI.X R19, R10, R62.reuse, R0, 0x1, P1 ;  /* 0x0000003e0a138211 */ /* 0x080fe400008f0c00 */
[----:B------:R-:W-:Y:S02]  /*17400*/  @!P0 IADD3 R0, R14, R9, RZ ;  /* 0x000000090e008210 */ /* 0x000fe40007ffe0ff */
[----:B------:R-:W-:Y:S01]  /*17410*/  @P0 STS.128 [R244+0xe000], RZ ;  /* 0x00e000fff4000388 */ /* 0x000fe20000000c00 */
[----:B------:R-:W-:Y:S02]  /*17420*/  @!P0 LEA R14, P3, R6, R61, 0x1 ;  /* 0x0000003d060e8211 */ /* 0x000fe400078608ff */
[-C--:B------:R-:W-:Y:S02]  /*17430*/  @!P0 LEA.HI.X R17, R8, R62.reuse, R0, 0x1, P4 ;  /* 0x0000003e08118211 */ /* 0x080fe400020f0c00 */
[----:B------:R-:W-:Y:S02]  /*17440*/  @!P0 IADD3 R3, R15, R3, RZ ;  /* 0x000000030f038210 */ /* 0x000fe40007ffe0ff */
[-C--:B------:R-:W-:Y:S01]  /*17450*/  @!P0 LEA.HI.X R15, R6, R62.reuse, R7, 0x1, P3 ;  /* 0x0000003e060f8211 */ /* 0x080fe200018f0c07 */
[----:B------:R-:W-:Y:S01]  /*17460*/  @!PT LDS RZ, [RZ] ;  /* 0x00000000fffff984 */ /* 0x000fe20000000800 */
[----:B------:R-:W-:Y:S01]  /*17470*/  @!PT LDS RZ, [RZ] ;  /* 0x00000000fffff984 */ /* 0x000fe20000000800 */
[----:B------:R-:W-:Y:S01]  /*17480*/  @!PT LDS RZ, [RZ] ;  /* 0x00000000fffff984 */ /* 0x000fe20000000800 */
[----:B------:R4:W-:Y:S01]  /*17490*/  @!P0 LDGSTS.E.BYPASS.LTC128B.128 [R244+0xe000], [R30.64] ;  /* 0x0e0000001ef48fae */ /* 0x0009e2000b901d54 */
[----:B------:R-:W-:Y:S02]  /*174a0*/  @!P0 LEA R12, P2, R4, R61, 0x1 ;  /* 0x0000003d040c8211 */ /* 0x000fe400078408ff */
[----:B------:R-:W-:Y:S02]  /*174b0*/  @!P0 IADD3 R5, R13, R5, RZ ;  /* 0x000000050d058210 */ /* 0x000fe40007ffe0ff */
[----:B------:R-:W-:Y:S02]  /*174c0*/  @!P0 LEA R10, P1, R2, R61, 0x1 ;  /* 0x0000003d020a8211 */ /* 0x000fe400078208ff */
[-C--:B------:R-:W-:Y:S01]  /*174d0*/  @!P0 LEA.HI.X R13, R4, R62.reuse, R5, 0x1, P2 ;  /* 0x0000003e040d8211 */ /* 0x080fe200010f0c05 */
[----:B------:R-:W-:Y:S01]  /*174e0*/  @P0 STS.128 [R244+0xe800], RZ ;  /* 0x00e800fff4000388 */ /* 0x000fe20000000c00 */
[----:B------:R-:W-:Y:S02]  /*174f0*/  @!P0 LEA.HI.X R11, R2, R62, R3, 0x1, P1 ;  /* 0x0000003e020b8211 */ /* 0x000fe400008f0c03 */
[----:B------:R-:W-:Y:S05]  /*17500*/  PLOP3.LUT P1, PT, PT, PT, UP0, 0x80, 0x0 ;  /* 0x000000000000781c */ /* 0x000fea0003f2f008 */
        /* <DEDUP_REMOVED lines=36> */
[----:B-1----:R-:W-:Y:S08]  /*17750*/  LDSM.16.M88.4 R16, [R134+0x2800] ;  /* 0x002800008610783b */ /* 0x002ff00000000200 */
[----:B--2---:R-:W1:Y:S08]  /*17760*/  LDSM.16.M88.4 R8, [R134+0x2000] ;  /* 0x002000008608783b */ /* 0x004e700000000200 */
[----:B-----5:R-:W2:Y:S08]  /*17770*/  LDSM.16.M88.4 R24, [R134+0x3000] ;  /* 0x003000008618783b */ /* 0x020eb00000000200 */
[----:B---3--:R-:W4:Y:S08]  /*17780*/  LDSM.16.M88.4 R32, [R134+0x3800] ;  /* 0x003800008620783b */ /* 0x008f300000000200 */
[----:B------:R-:W3:Y:S08]  /*17790*/  LDSM.16.M88.4 R40, [R134+0x4000] ;  /* 0x004000008628783b */ /* 0x000ef00000000200 */
[----:B------:R-:W5:Y:S08]  /*177a0*/  LDSM.16.M88.4 R48, [R134+0x4800] ;  /* 0x004800008630783b */ /* 0x000f700000000200 */
[----:B------:R-:W1:Y:S08]  /*177b0*/  LDSM.16.M88.4 R56, [R134+0x5000] ;  /* 0x005000008638783b */ /* 0x000e700000000200 */
        /* <DEDUP_REMOVED lines=9> */
[----:B------:R-:W-:Y:S08]  /*17850*/  LDSM.16.M88.4 R172, [R172] ;  /* 0x00000000acac783b */ /* 0x000ff00000000200 */
[----:B------:R-:W1:Y:S08]  /*17860*/  LDSM.16.M88.4 R176, [R228+0x2000] ;  /* 0x00200000e4b0783b */ /* 0x000e700000000200 */
[----:B------:R-:W1:Y:S08]  /*17870*/  LDSM.16.M88.4 R180, [R228+0x2800] ;  /* 0x00280000e4b4783b */ /* 0x000e700000000200 */
[----:B------:R-:W1:Y:S08]  /*17880*/  LDSM.16.M88.4 R184, [R228+0x3000] ;  /* 0x00300000e4b8783b */ /* 0x000e700000000200 */
[----:B------:R-:W1:Y:S08]  /*17890*/  LDSM.16.M88.4 R188, [R228+0x3800] ;  /* 0x00380000e4bc783b */ /* 0x000e700000000200 */
[----:B------:R-:W-:Y:S08]  /*178a0*/  LDSM.16.M88.4 R192, [R228+0x5000] ;  /* 0x00500000e4c0783b */ /* 0x000ff00000000200 */
[----:B------:R-:W-:Y:S08]  /*178b0*/  LDSM.16.M88.4 R196, [R228+0x5800] ;  /* 0x00580000e4c4783b */ /* 0x000ff00000000200 */
[----:B------:R-:W-:Y:S08]  /*178c0*/  LDSM.16.M88.4 R200, [R228+0x6000] ;  /* 0x00600000e4c8783b */ /* 0x000ff00000000200 */
[----:B------:R-:W-:Y:S08]  /*178d0*/  LDSM.16.M88.4 R204, [R228+0x6800] ;  /* 0x00680000e4cc783b */ /* 0x000ff00000000200 */
[----:B------:R-:W-:Y:S08]  /*178e0*/  LDSM.16.M88.4 R208, [R235] ;  /* 0x00000000ebd0783b */ /* 0x000ff00000000200 */
[----:B------:R-:W-:Y:S08]  /*178f0*/  LDSM.16.M88.4 R212, [R234] ;  /* 0x00000000ead4783b */ /* 0x000ff00000000200 */
[----:B------:R-:W-:Y:S08]  /*17900*/  LDSM.16.M88.4 R216, [R233] ;  /* 0x00000000e9d8783b */ /* 0x000ff00000000200 */
[----:B------:R-:W-:Y:S01]  /*17910*/  LDSM.16.M88.4 R220, [R227] ;  /* 0x00000000e3dc783b */ /* 0x000fe20000000200 */
[C---:B-1----:R-:W-:Y:S08]  /*17920*/  HMMA.16816.F32 R4, R128.reuse, R8, RZ ;  /* 0x000000088004723c */ /* 0x042ff000000018ff */
[C---:B------:R-:W-:Y:S08]  /*17930*/  HMMA.16816.F32 R8, R128.reuse, R10, RZ ;  /* 0x0000000a8008723c */ /* 0x040ff000000018ff */
[C---:B------:R-:W-:Y:S08]  /*17940*/  HMMA.16816.F32 R12, R128.reuse, R16, RZ ;  /* 0x00000010800c723c */ /* 0x040ff000000018ff */
[C---:B------:R-:W-:Y:S08]  /*17950*/  HMMA.16816.F32 R16, R128.reuse, R18, RZ ;  /* 0x000000128010723c */ /* 0x040ff000000018ff */
[C---:B--2---:R-:W-:Y:S08]  /*17960*/  HMMA.16816.F32 R20, R128.reuse, R24, RZ ;  /* 0x000000188014723c */ /* 0x044ff000000018ff */
[C---:B------:R-:W-:Y:S08]  /*17970*/  HMMA.16816.F32 R24, R128.reuse, R26, RZ ;  /* 0x0000001a8018723c */ /* 0x040ff000000018ff */
[C---:B----4-:R-:W-:Y:S08]  /*17980*/  HMMA.16816.F32 R28, R128.reuse, R32, RZ ;  /* 0x00000020801c723c */ /* 0x050ff000000018ff */
        /* <DEDUP_REMOVED lines=59> */
[C---:B---3--:R-:W-:Y:S08]  /*17d40*/  HMMA.16816.F32 R84, R172.reuse, R180, R84 ;  /* 0x000000b4ac54723c */ /* 0x048ff00000001854 */
[C---:B------:R-:W-:Y:S01]  /*17d50*/  HMMA.16816.F32 R88, R172.reuse, R182, R88 ;  /* 0x000000b6ac58723c */ /* 0x040fe20000001858 */
[----:B------:R-:W3:Y:S07]  /*17d60*/  LDSM.16.M88.4 R180, [R228+0x9800] ;  /* 0x00980000e4b4783b */ /* 0x000eee0000000200 */
[C---:B----4-:R-:W-:Y:S08]  /*17d70*/  HMMA.16816.F32 R92, R172.reuse, R184, R92 ;  /* 0x000000b8ac5c723c */ /* 0x050ff0000000185c */
[C---:B------:R-:W-:Y:S01]  /*17d80*/  HMMA.16816.F32 R96, R172.reuse, R186, R96 ;  /* 0x000000baac60723c */ /* 0x040fe20000001860 */
[----:B------:R-:W4:Y:S07]  /*17d90*/  LDSM.16.M88.4 R184, [R232] ;  /* 0x00000000e8b8783b */ /* 0x000f2e0000000200 */
[C---:B-1----:R-:W-:Y:S07]  /*17da0*/  HMMA.16816.F32 R100, R172.reuse, R168, R100 ;  /* 0x000000a8ac64723c */ /* 0x042fee0000001864 */
[C---:B------:R-:W-:Y:S01]  /*17db0*/  IADD3 R168, R229.reuse, 0x2000, RZ ;  /* 0x00002000e5a87810 */ /* 0x040fe20007ffe0ff */
[C---:B------:R-:W-:Y:S05]  /*17dc0*/  HMMA.16816.F32 R104, R172.reuse, R170, R104 ;  /* 0x000000aaac68723c */ /* 0x040fea0000001868 */
[----:B------:R-:W1:Y:S03]  /*17dd0*/  LDSM.16.M88.4 R168, [R168] ;  /* 0x00000000a8a8783b */ /* 0x000e660000000200 */
[C---:B--2---:R-:W-:Y:S07]  /*17de0*/  HMMA.16816.F32 R108, R172.reuse, R176, R108 ;  /* 0x000000b0ac6c723c */ /* 0x044fee000000186c */
[C---:B------:R-:W-:Y:S01]  /*17df0*/  IADD3 R176, R229.reuse, 0x2800, RZ ;  /* 0x00002800e5b07810 */ /* 0x040fe20007ffe0ff */
[C---:B------:R-:W-:Y:S05]  /*17e00*/  HMMA.16816.F32 R112, R172.reuse, R178, R112 ;  /* 0x000000b2ac70723c */ /* 0x040fea0000001870 */
[----:B------:R-:W2:Y:S03]  /*17e10*/  LDSM.16.M88.4 R176, [R176] ;  /* 0x00000000b0b0783b */ /* 0x000ea60000000200 */
[C---:B------:R-:W-:Y:S08]  /*17e20*/  HMMA.16816.F32 R116, R172.reuse, R188, R116 ;  /* 0x000000bcac74723c */ /* 0x040ff00000001874 */
[C---:B------:R-:W-:Y:S01]  /*17e30*/  HMMA.16816.F32 R120, R172.reuse, R190, R120 ;  /* 0x000000beac78723c */ /* 0x040fe20000001878 */
[----:B------:R-:W-:Y:S07]  /*17e40*/  LDSM.16.M88.4 R188, [R241] ;  /* 0x00000000f1bc783b */ /* 0x000fee0000000200 */
[C---:B---3--:R-:W-:Y:S08]  /*17e50*/  HMMA.16816.F32 R124, R172.reuse, R180, R124 ;  /* 0x000000b4ac7c723c */ /* 0x048ff0000000187c */
[----:B------:R-:W-:Y:S01]  /*17e60*/  HMMA.16816.F32 R128, R172, R182, R128 ;  /* 0x000000b6ac80723c */ /* 0x000fe20000001880 */
[----:B------:R-:W-:Y:S06]  /*17e70*/  LDSM.16.M88.4 R180, [R242] ;  /* 0x00000000f2b4783b */ /* 0x000fec0000000200 */
[----:B------:R-:W-:Y:S01]  /*17e80*/  IADD3 R172, R229, 0x3000, RZ ;  /* 0x00003000e5ac7810 */ /* 0x000fe20007ffe0ff */
[C---:B----4-:R-:W-:Y:S05]  /*17e90*/  HMMA.16816.F32 R4, R184.reuse, R192, R4 ;  /* 0x000000c0b804723c */ /* 0x050fea0000001804 */
[----:B------:R-:W3:Y:S03]  /*17ea0*/  LDSM.16.M88.4 R172, [R172] ;  /* 0x00000000acac783b */ /* 0x000ee60000000200 */
        /* <DEDUP_REMOVED lines=11> */
[C---:B-1----:R-:W-:Y:S08]  /*17f60*/  HMMA.16816.F32 R36, R184.reuse, R168, R36 ;  /* 0x000000a8b824723c */ /* 0x042ff00000001824 */
[C---:B------:R-:W-:Y:S01]  /*17f70*/  HMMA.16816.F32 R40, R184.reuse, R170, R40 ;  /* 0x000000aab828723c */ /* 0x040fe20000001828 */
[----:B------:R-:W1:Y:S07]  /*17f80*/  LDSM.16.M88.4 R168, [R238] ;  /* 0x00000000eea8783b */ /* 0x000e6e0000000200 */
[C---:B--2---:R-:W-:Y:S08]  /*17f90*/  HMMA.16816.F32 R44, R184.reuse, R176, R44 ;  /* 0x000000b0b82c723c */ /* 0x044ff0000000182c */
[C---:B------:R-:W-:Y:S08]  /*17fa0*/  HMMA.16816.F32 R48, R184.reuse, R178, R48 ;  /* 0x000000b2b830723c */ /* 0x040ff00000001830 */
[C---:B---3--:R-:W-:Y:S08]  /*17fb0*/  HMMA.16816.F32 R52, R184.reuse, R172, R52 ;  /* 0x000000acb834723c */ /* 0x048ff00000001834 */
        /* <DEDUP_REMOVED lines=9> */
[C---:B-1----:R-:W-:Y:S08]  /*18050*/  HMMA.16816.F32 R92, R184.reuse, R168, R92 ;  /* 0x000000a8b85c723c */ /* 0x042ff0000000185c */
        /* <DEDUP_REMOVED lines=283> */
[----:B------:R-:W1:Y:S10]  /*19210*/  MUFU.TANH R99, R99 ;  /* 0x0000006300637308 */ /* 0x000e740000002400 */
[----:B------:R-:W1:Y:S10]  /*19220*/  MUFU.TANH R100, R100 ;  /* 0x0000006400647308 */ /* 0x000e740000002400 */
[----:B------:R-:W1:Y:S10]  /*19230*/  MUFU.TANH R101, R101 ;  /* 0x0000006500657308 */ /* 0x000e740000002400 */
[----:B------:R-:W1:Y:S10]  /*19240*/  MUFU.TANH R102, R102 ;  /* 0x0000006600667308 */ /* 0x000e740000002400 */
        /* <DEDUP_REMOVED lines=21> */
[----:B------:R3:W1:Y:S10]  /*193a0*/  MUFU.TANH R51, R124 ;  /* 0x0000007c00337308 */ /* 0x0006740000002400 */
[----:B------:R3:W1:Y:S10]  /*193b0*/  MUFU.TANH R216, R125 ;  /* 0x0000007d00d87308 */ /* 0x0006740000002400 */
[----:B------:R-:W1:Y:S10]  /*193c0*/  MUFU.TANH R126, R126 ;  /* 0x0000007e007e7308 */ /* 0x000e740000002400 */
[----:B------:R-:W1:Y:S10]  /*193d0*/  MUFU.TANH R127, R127 ;  /* 0x0000007f007f7308 */ /* 0x000e740000002400 */
[----:B------:R-:W1:Y:S10]  /*193e0*/  MUFU.TANH R128, R128 ;  /* 0x0000008000807308 */ /* 0x000e740000002400 */
        /* <DEDUP_REMOVED lines=16> */
[----:B------:R-:W-:Y:S05]  /*194f0*/  IMAD.U32 R2, RZ, RZ, UR11 ;  /* 0x0000000bff027e24 */ /* 0x000fea000f8e00ff */
[----:B------:R-:W-:Y:S04]  /*19500*/  IABS R2, R2 ;  /* 0x0000000200027213 */ /* 0x000fe80000000000 */
[----:B------:R-:W3:Y:S01]  /*19510*/  R2UR UR27, R2 ;  /* 0x00000000021b73c2 */ /* 0x000ee200000e0000 */
[----:B--2---:R-:W2:Y:S10]  /*19520*/  I2F.RP R0, UR10 ;  /* 0x0000000a00007d06 */ /* 0x004eb40008209400 */
[----:B--2---:R-:W2:Y:S02]  /*19530*/  MUFU.RCP R0, R0 ;  /* 0x0000000000007308 */ /* 0x004ea40000001000 */
[----:B--2---:R-:W-:Y:S08]  /*19540*/  IADD3 R0, R0, 0xffffffe, RZ ;  /* 0x0ffffffe00007810 */ /* 0x004ff00007ffe0ff */
[----:B------:R-:W2:Y:S02]  /*19550*/  F2I.FTZ.U32.TRUNC.NTZ R0, R0 ;  /* 0x0000000000007305 */ /* 0x000ea4000021f000 */
[----:B--2---:R2:W4:Y:S02]  /*19560*/  R2UR UR31, R0 ;  /* 0x00000000001f73c2 */ /* 0x00452400000e0000 */
[----:B--2---:R-:W-:Y:S01]  /*19570*/  IMAD.U32 R0, RZ, RZ, UR28 ;  /* 0x0000001cff007e24 */ /* 0x004fe2000f8e00ff */
[----:B----4-:R-:W-:Y:S04]  /*19580*/  UIADD3 UR13, URZ, -UR31, URZ ;  /* 0x8000001f3f0d7290 */ /* 0x010fe8000fffe03f */
[----:B------:R-:W-:Y:S01]  /*19590*/  UIMAD UR13, UR13, UR10, URZ ;  /* 0x0000000a0d0d72a4 */ /* 0x000fe2000f8e023f */
[----:B------:R-:W-:Y:S03]  /*195a0*/  IABS R0, R0 ;  /* 0x0000000000007213 */ /* 0x000fe60000000000 */
[----:B------:R-:W-:Y:S01]  /*195b0*/  UIMAD.WIDE.U32 UR30, UR31, UR13, UR30 ;  /* 0x0000000d1f1e72a5 */ /* 0x000fe2000f8e001e */
[----:B------:R-:W2:Y:S03]  /*195c0*/  R2UR UR25, R0 ;  /* 0x00000000001973c2 */ /* 0x000ea600000e0000 */
[----:B---3--:R-:W-:Y:S02]  /*195d0*/  UIMAD.WIDE.U32 UR34, UR31, UR27, URZ ;  /* 0x0000001b1f2272a5 */ /* 0x008fe4000f8e003f */
[----:B--2---:R-:W-:Y:S05]  /*195e0*/  UIMAD.WIDE.U32 UR32, UR31, UR25, URZ ;  /* 0x000000191f2072a5 */ /* 0x004fea000f8e003f */
        /* <DEDUP_REMOVED lines=33> */
[----:B------:R-:W2:Y:S01]  /*19800*/  R2UR UR26, R2 ;  /* 0x00000000021a73c2 */ /* 0x000ea200000e0000 */
[----:B------:R-:W-:Y:S01]  /*19810*/  LEA R4, P2, R4, UR18, 0x2 ;  /* 0x0000001204047c11 */ /* 0x000fe2000f8410ff */
[----:B------:R-:W-:Y:S01]  /*19820*/  UIMAD UR13, UR10, UR13, -0x100 ;  /* 0xffffff000a0d74a4 */ /* 0x000fe2000f8e020d */
[----:B------:R-:W-:Y:S02]  /*19830*/  LEA.HI.X.SX32 R3, R0, UR19, 0x2, P1 ;  /* 0x0000001300037c11 */ /* 0x000fe400088f16ff */
[----:B------:R-:W-:Y:S01]  /*19840*/  LEA.HI.X.SX32 R5, R5, UR19, 0x2, P2 ;  /* 0x0000001305057c11 */ /* 0x000fe200090f16ff */
[----:B------:R-:W-:Y:S02]  /*19850*/  USHF.R.S32.HI UR11, URZ, 0x1f, UR13 ;  /* 0x0000001f3f0b7899 */ /* 0x000fe4000801140d */
[----:B------:R-:W3:Y:S01]  /*19860*/  R2UR UR27, R3 ;  /* 0x00000000031b73c2 */ /* 0x000ee200000e0000 */
[----:B------:R-:W-:Y:S04]  /*19870*/  UIMAD UR10, UR9, UR13, URZ ;  /* 0x0000000d090a72a4 */ /* 0x000fe8000f8e023f */
[----:B------:R-:W-:Y:S03]  /*19880*/  UIMAD UR10, UR11, UR8, UR10 ;  /* 0x000000080b0a72a4 */ /* 0x000fe6000f8e020a */
[----:B------:R-:W4:Y:S01]  /*19890*/  R2UR UR28, R4 ;  /* 0x00000000041c73c2 */ /* 0x000f2200000e0000 */
[----:B------:R-:W-:Y:S01]  /*198a0*/  UMOV UR11, UR9 ;  /* 0x00000009000b7c82 */ /* 0x000fe20008000000 */
[----:B--2---:R-:W-:Y:S06]  /*198b0*/  IMAD.U32 R2, RZ, RZ, UR26 ;  /* 0x0000001aff027e24 */ /* 0x004fec000f8e00ff */
[----:B------:R-:W2:Y:S01]  /*198c0*/  R2UR UR29, R5 ;  /* 0x00000000051d73c2 */ /* 0x000ea200000e0000 */
[----:B---3--:R-:W-:Y:S01]  /*198d0*/  IMAD.U32 R3, RZ, RZ, UR27 ;  /* 0x0000001bff037e24 */ /* 0x008fe2000f8e00ff */
[----:B------:R-:W-:Y:S04]  /*198e0*/  UIMAD.WIDE.U32 UR26, UR8, UR13, URZ ;  /* 0x0000000d081a72a5 */ /* 0x000fe8000f8e003f */
[----:B------:R3:W5:Y:S01]  /*198f0*/  LDG.E R2, [R2.64] ;  /* 0x0000001402027981 */ /* 0x000762000c1e1900 */
[----:B------:R-:W-:Y:S01]  /*19900*/  UIADD3 UR10, UR27, UR10, URZ ;  /* 0x0000000a1b0a7290 */ /* 0x000fe2000fffe03f */
[----:B----4-:R-:W-:Y:S01]  /*19910*/  MOV R4, UR28 ;  /* 0x0000001c00047c02 */ /* 0x010fe20008000f00 */
        /* <DEDUP_REMOVED lines=13> */
.L_x_1641:
        /* <DEDUP_REMOVED lines=33> */
[----:B------:R-:W-:Y:S01]  /*19c00*/  @!P0 LEA.HI.X R33, R35, R2, R28, 0x6, P2 ;  /* 0x0000000223218211 */ /* 0x000fe200010f341c */
        /* <DEDUP_REMOVED lines=27> */
[CC--:B------:R-:W-:Y:S01]  /*19dc0*/  @!P0 LEA R34, P1, R31.reuse, R246.reuse, 0x1 ;  /* 0x000000f61f228211 */ /* 0x0c0fe200078208ff */
        /* <DEDUP_REMOVED lines=25> */
[----:B------:R2:W-:Y:S03]  /*19f60*/  @!P0 LDGSTS.E.BYPASS.LTC128B.128 [R244+0x3800], [R42.64] ;  /* 0x038000002af48fae */ /* 0x0005e6000b901d54 */
        /* <DEDUP_REMOVED lines=9> */
[C---:B------:R-:W-:Y:S02]  /*1a000*/  @!P0 IMAD R3, R28.reuse, 0x90, RZ ;  /* 0x000000901c038824 */ /* 0x040fe400078e02ff */
[----:B------:R2:W-:Y:S02]  /*1a010*/  @P0 STS.128 [R244+0x4800], RZ ;  /* 0x004800fff4000388 */ /* 0x0005e40000000c00 */
[----:B------:R-:W-:Y:S01]  /*1a020*/  @!P0 IMAD.IADD R2, R3, 0x1, R19 ;  /* 0x0000000103028824 */ /* 0x000fe200078e0213 */
        /* <DEDUP_REMOVED lines=15> */
[-C--:B------:R-:W-:Y:S01]  /*1a120*/  @!P0 LEA R18, P4, R12, R246.reuse, 0x1 ;  /* 0x000000f60c128211 */ /* 0x080fe200078808ff */
[----:B------:R-:W-:Y:S01]  /*1a130*/  @!P0 IMAD R2, R28, 0xc0, RZ ;  /* 0x000000c01c028824 */ /* 0x000fe200078e02ff */
        /* <DEDUP_REMOVED lines=9> */
[----:B------:R-:W-:Y:S01]  /*1a1d0*/  @!P0 LEA R2, P1, R6, R246, 0x1 ;  /* 0x000000f606028211 */ /* 0x000fe200078208ff */
[----:B------:R-:W-:Y:S01]  /*1a1e0*/  @!P0 IMAD R15, R28, 0xe0, RZ ;  /* 0x000000e01c0f8824 */ /* 0x000fe200078e02ff */
[----:B------:R-:W-:Y:S01]  /*1a1f0*/  @!P0 LEA.HI.X R19, R12, R245, R0, 0x1, P4 ;  /* 0x000000f50c138211 */ /* 0x000fe200020f0c00 */
[----:B------:R2:W-:Y:S01]  /*1a200*/  @P0 STS.128 [R244+0x6000], RZ ;  /* 0x006000fff4000388 */ /* 0x0005e20000000c00 */
[C---:B------:R-:W-:Y:S01]  /*1a210*/  @!P0 IMAD R3, R28.reuse, 0xd0, RZ ;  /* 0x000000d01c038824 */ /* 0x040fe200078e02ff */
[----:B------:R-:W-:Y:S01]  /*1a220*/  MOV R246, R4 ;  /* 0x0000000400f67202 */ /* 0x000fe20000000f00 */
[----:B------:R-:W-:Y:S01]  /*1a230*/  @!P0 IMAD.IADD R9, R15, 0x1, R9 ;  /* 0x000000010f098824 */ /* 0x000fe200078e0209 */
[----:B------:R-:W-:Y:S01]  /*1a240*/  @!PT LDS RZ, [RZ] ;  /* 0x00000000fffff984 */ /* 0x000fe20000000800 */
[----:B------:R-:W-:Y:S01]  /*1a250*/  @!PT LDS RZ, [RZ] ;  /* 0x00000000fffff984 */ /* 0x000fe20000000800 */
[----:B------:R-:W-:Y:S01]  /*1a260*/  @!PT LDS RZ, [RZ] ;  /* 0x00000000fffff984 */ /* 0x000fe20000000800 */
[----:B------:R2:W-:Y:S01]  /*1a270*/  @!P0 LDGSTS.E.BYPASS.LTC128B.128 [R244+0x6000], [R34.64] ;  /* 0x0600000022f48fae */ /* 0x0005e2000b901d54 */
[----:B------:R-:W-:Y:S01]  /*1a280*/  @!P0 IMAD R28, R28, 0xf0, RZ ;  /* 0x000000f01c1c8824 */ /* 0x000fe200078e02ff */
[----:B------:R-:W-:Y:S02]  /*1a290*/  @!P0 IADD3 R3, R3, R11, RZ ;  /* 0x0000000b03038210 */ /* 0x000fe40007ffe0ff */
[----:B------:R2:W-:Y:S01]  /*1a2a0*/  @P0 STS.128 [R244+0x6800], RZ ;  /* 0x006800fff4000388 */ /* 0x0005e20000000c00 */
[-C--:B------:R-:W-:Y:S01]  /*1a2b0*/  @!P0 LEA.HI.X R15, R8, R245.reuse, R9, 0x1, P2 ;  /* 0x000000f5080f8211 */ /* 0x080fe200010f0c09 */
[----:B------:R-:W-:Y:S01]  /*1a2c0*/  @!P0 IMAD.IADD R7, R28, 0x1, R7 ;  /* 0x000000011c078824 */ /* 0x000fe200078e0207 */
[-C--:B------:R-:W-:Y:S01]  /*1a2d0*/  @!P0 LEA.HI.X R17, R10, R245.reuse, R3, 0x1, P3 ;  /* 0x000000f50a118211 */ /* 0x080fe200018f0c03 */
[----:B------:R-:W-:Y:S01]  /*1a2e0*/  @!PT LDS RZ, [RZ] ;  /* 0x00000000fffff984 */ /* 0x000fe20000000800 */
[----:B------:R-:W-:Y:S01]  /*1a2f0*/  @!PT LDS RZ, [RZ] ;  /* 0x00000000fffff984 */ /* 0x000fe20000000800 */
[----:B------:R-:W-:Y:S01]  /*1a300*/  @!PT LDS RZ, [RZ] ;  /* 0x00000000fffff984 */ /* 0x000fe20000000800 */
[----:B------:R2:W-:Y:S03]  /*1a310*/  @!P0 LDGSTS.E.BYPASS.LTC128B.128 [R244+0x6800], [R24.64] ;  /* 0x0680000018f48fae */ /* 0x0005e6000b901d54 */
        /* <DEDUP_REMOVED lines=33> */
.L_x_1640:
[----:B--234-:R-:W-:Y:S01]  /*1a530*/  FMNMX.FTZ R0, R173, R132, !PT ;  /* 0x00000084ad007209 */ /* 0x01cfe20007810000 */
[----:B------:R-:W-:Y:S01]  /*1a540*/  LDSM.16.MT88.4 R12, [R135+0xa000] ;  /* 0x00a00000870c783b */ /* 0x000fe20000004200 */
[----:B-1----:R-:W-:Y:S01]  /*1a550*/  MOV R131, R36 ;  /* 0x0000002400837202 */ /* 0x002fe20000000f00 */
[----:B------:R-:W-:Y:S01]  /*1a560*/  UISETP.GT.AND UP0, UPT, UR15, UR7, UPT ;  /* 0x000000070f00728c */ /* 0x000fe2000bf04270 */
[----:B------:R-:W-:Y:S01]  /*1a570*/  FMNMX.FTZ R2, R177, R0, !PT ;  /* 0x00000000b1027209 */ /* 0x000fe20007810000 */
[----:B------:R-:W-:Y:S01]  /*1a580*/  UMOV UR10, UR12 ;  /* 0x0000000c000a7c82 */ /* 0x000fe20008000000 */
[----:B------:R-:W-:Y:S01]  /*1a590*/  FMNMX.FTZ R0, R172, R133, !PT ;  /* 0x00000085ac007209 */ /* 0x000fe20007810000 */
[----:B------:R-:W-:Y:S01]  /*1a5a0*/  UMOV UR11, UR6 ;  /* 0x00000006000b7c82 */ /* 0x000fe20008000000 */
        /* <DEDUP_REMOVED lines=150> */
[----:B------:R-:W-:Y:S01]  /*1af10*/  MOV R175, R50 ;  /* 0x0000003200af7202 */ /* 0x000fe20000000f00 */
[--C-:B------:R-:W-:Y:S01]  /*1af20*/  FFMA.FTZ R8, R170, c[0x0][0x23c], -R39.reuse ;  /* 0x00008f00aa087a23 */ /* 0x100fe20000010827 */
[----:B------:R-:W-:Y:S01]  /*1af30*/  FSEL R60, R60, RZ, P0 ;  /* 0x000000ff3c3c7208 */ /* 0x000fe20000000000 */
[--C-:B------:R-:W-:Y:S01]  /*1af40*/  FFMA.FTZ R24, R182, c[0x0][0x23c], -R39.reuse ;  /* 0x00008f00b6187a23 */ /* 0x100fe20000010827 */
[----:B------:R-:W-:Y:S01]  /*1af50*/  PLOP3.LUT P0, PT, PT, PT, UP0, 0x80, 0x0 ;  /* 0x000000000000781c */ /* 0x000fe20003f0f008 */
[--C-:B------:R-:W-:Y:S01]  /*1af60*/  FFMA.FTZ R32, R184, c[0x0][0x23c], -R39.reuse ;  /* 0x00008f00b8207a23 */ /* 0x100fe20000010827 */
[----:B------:R3:W-:Y:S01]  /*1af70*/  MUFU.EX2 R5, R4 ;  /* 0x0000000400057308 */ /* 0x0007e20000000800 */
[--C-:B------:R-:W-:Y:S02]  /*1af80*/  FFMA.FTZ R16, R178, c[0x0][0x23c], -R60.reuse ;  /* 0x00008f00b2107a23 */ /* 0x100fe4000001083c */
[--C-:B------:R-:W-:Y:S02]  /*1af90*/  FFMA.FTZ R26, R180, c[0x0][0x23c], -R60.reuse ;  /* 0x00008f00b41a7a23 */ /* 0x100fe4000001083c */
[--C-:B------:R-:W-:Y:S02]  /*1afa0*/  FFMA.FTZ R56, R186, c[0x0][0x23c], -R60.reuse ;  /* 0x00008f00ba387a23 */ /* 0x100fe4000001083c */
[----:B------:R-:W-:Y:S02]  /*1afb0*/  FFMA.FTZ R35, R185, c[0x0][0x23c], -R39 ;  /* 0x00008f00b9237a23 */ /* 0x000fe40000010827 */
[--C-:B------:R-:W-:Y:S01]  /*1afc0*/  FFMA.FTZ R37, R37, c[0x0][0x23c], -R60.reuse ;  /* 0x00008f0025257a23 */ /* 0x100fe2000001083c */
[----:B------:R-:W-:Y:S01]  /*1afd0*/  MUFU.EX2 R113, R6 ;  /* 0x0000000600717308 */ /* 0x000fe20000000800 */
[----:B-1----:R-:W-:Y:S02]  /*1afe0*/  FADD.FTZ R0, -R3, R133 ;  /* 0x0000008503007221 */ /* 0x002fe40000010100 */
[----:B--2---:R-:W-:Y:S02]  /*1aff0*/  FMUL.FTZ R17, R2, R149 ;  /* 0x0000009502117220 */ /* 0x004fe40000410000 */
[----:B------:R-:W-:Y:S05]  /*1b000*/  FMUL.FTZ R0, R0, c[0x0][0x23c] ;  /* 0x00008f0000007a20 */ /* 0x000fea0000410000 */
[----:B------:R1:W-:Y:S01]  /*1b010*/  MUFU.EX2 R129, R8 ;  /* 0x0000000800817308 */ /* 0x0003e20000000800 */
[C---:B------:R-:W-:Y:S02]  /*1b020*/  FMUL.FTZ R25, R2.reuse, R157 ;  /* 0x0000009d02197220 */ /* 0x040fe40000410000 */
[C---:B------:R-:W-:Y:S02]  /*1b030*/  FMUL.FTZ R33, R2.reuse, R165 ;  /* 0x000000a502217220 */ /* 0x040fe40000410000 */
[--C-:B---3--:R-:W-:Y:S01]  /*1b040*/  FFMA.FTZ R4, R177, c[0x0][0x23c], -R39.reuse ;  /* 0x00008f00b1047a23 */ /* 0x108fe20000010827 */
[----:B------:R-:W-:Y:S01]  /*1b050*/  MOV R177, R53 ;  /* 0x0000003500b17202 */ /* 0x000fe20000000f00 */
[C---:B------:R-:W-:Y:S03]  /*1b060*/  FMUL.FTZ R9, R2.reuse, R141 ;  /* 0x0000008d02097220 */ /* 0x040fe60000410000 */
[----:B------:R2:W-:Y:S10]  /*1b070*/  MUFU.EX2 R103, R4 ;  /* 0x0000000400677308 */ /* 0x0005f40000000800 */
[----:B------:R-:W3:Y:S01]  /*1b080*/  MUFU.EX2 R0, R0 ;  /* 0x0000000000007308 */ /* 0x000ee20000000800 */
[----:B-1----:R-:W-:Y:S09]  /*1b090*/  FMUL.FTZ R8, R2, R140 ;  /* 0x0000008c02087220 */ /* 0x002ff20000410000 */
[----:B------:R1:W-:Y:S01]  /*1b0a0*/  MUFU.EX2 R121, R16 ;  /* 0x0000001000797308 */ /* 0x0003e20000000800 */
[--C-:B--2---:R-:W-:Y:S01]  /*1b0b0*/  FFMA.FTZ R4, R172, c[0x0][0x23c], -R60.reuse ;  /* 0x00008f00ac047a23 */ /* 0x104fe2000001083c */
[----:B------:R-:W-:Y:S02]  /*1b0c0*/  MOV R172, R52 ;  /* 0x0000003400ac7202 */ /* 0x000fe40000000f00 */
[----:B------:R-:W-:Y:S06]  /*1b0d0*/  LDSM.16.MT88.4 R52, [R226+0xa800] ;  /* 0x00a80000e234783b */ /* 0x000fec0000004200 */
[----:B------:R2:W-:Y:S01]  /*1b0e0*/  MUFU.EX2 R125, R4 ;  /* 0x00000004007d7308 */ /* 0x0005e20000000800 */
[C---:B---3--:R-:W-:Y:S02]  /*1b0f0*/  FMUL.FTZ R6, R0.reuse, R138 ;  /* 0x0000008a00067220 */ /* 0x048fe40000410000 */
[C---:B------:R-:W-:Y:S02]  /*1b100*/  FMUL.FTZ R7, R0.reuse, R139 ;  /* 0x0000008b00077220 */ /* 0x040fe40000410000 */
[C---:B------:R-:W-:Y:S01]  /*1b110*/  FMUL.FTZ R10, R0.reuse, R142 ;  /* 0x0000008e000a7220 */ /* 0x040fe20000410000 */
[----:B------:R-:W-:Y:S04]  /*1b120*/  MOV R142, R175 ;  /* 0x000000af008e7202 */ /* 0x000fe80000000f00 */
[----:B------:R3:W-:Y:S01]  /*1b130*/  MUFU.EX2 R115, R24 ;  /* 0x0000001800737308 */ /* 0x0007e20000000800 */
[C---:B------:R-:W-:Y:S02]  /*1b140*/  FMUL.FTZ R11, R0.reuse, R143 ;  /* 0x0000008f000b7220 */ /* 0x040fe40000410000 */
[C---:B------:R-:W-:Y:S02]  /*1b150*/  FMUL.FTZ R18, R0.reuse, R150 ;  /* 0x0000009600127220 */ /* 0x040fe40000410000 */
[--C-:B-1----:R-:W-:Y:S02]  /*1b160*/  FFMA.FTZ R16, R179, c[0x0][0x23c], -R60.reuse ;  /* 0x00008f00b3107a23 */ /* 0x102fe4000001083c */
[C---:B------:R-:W-:Y:S02]  /*1b170*/  FMUL.FTZ R19, R0.reuse, R151 ;  /* 0x0000009700137220 */ /* 0x040fe40000410000 */
[C---:B------:R-:W-:Y:S01]  /*1b180*/  FMUL.FTZ R27, R0.reuse, R159 ;  /* 0x0000009f001b7220 */ /* 0x040fe20000410000 */
[----:B------:R1:W-:Y:S01]  /*1b190*/  MUFU.EX2 R139, R16 ;  /* 0x00000010008b7308 */ /* 0x0003e20000000800 */
[----:B------:R-:W-:Y:S02]  /*1b1a0*/  FMUL.FTZ R34, R0, R166 ;  /* 0x000000a600227220 */ /* 0x000fe40000410000 */
[--C-:B--2---:R-:W-:Y:S01]  /*1b1b0*/  FFMA.FTZ R4, R176, c[0x0][0x23c], -R60.reuse ;  /* 0x00008f00b0047a23 */ /* 0x104fe2000001083c */
[----:B------:R-:W-:Y:S04]  /*1b1c0*/  MOV R176, R51 ;  /* 0x0000003300b07202 */ /* 0x000fe80000000f00 */
[----:B------:R-:W-:Y:S02]  /*1b1d0*/  MOV R143, R176 ;  /* 0x000000b0008f7202 */ /* 0x000fe40000000f00 */
[----:B------:R2:W4:Y:S01]  /*1b1e0*/  MUFU.EX2 R112, R4 ;  /* 0x0000000400707308 */ /* 0x0005220000000800 */
[C---:B---3--:R-:W-:Y:S09]  /*1b1f0*/  FMUL.FTZ R24, R2.reuse, R156 ;  /* 0x0000009c02187220 */ /* 0x048ff20000410000 */
[----:B------:R3:W-:Y:S01]  /*1b200*/  MUFU.EX2 R248, R35 ;  /* 0x0000002300f87308 */ /* 0x0007e20000000800 */
[----:B-1----:R-:W-:Y:S09]  /*1b210*/  FMUL.FTZ R16, R2, R148 ;  /* 0x0000009402107220 */ /* 0x002ff20000410000 */
[----:B------:R1:W-:Y:S01]  /*1b220*/  MUFU.EX2 R218, R56 ;  /* 0x0000003800da7308 */ /* 0x0003e20000000800 */
[--C-:B--2---:R-:W-:Y:S01]  /*1b230*/  FFMA.FTZ R4, R169, c[0x0][0x23c], -R39.reuse ;  /* 0x00008f00a9047a23 */ /* 0x104fe20000010827 */
[----:B------:R-:W-:Y:S02]  /*1b240*/  MOV R169, R49 ;  /* 0x0000003100a97202 */ /* 0x000fe40000000f00 */
[----:B----4-:R-:W-:Y:S02]  /*1b250*/  F2FP.PACK_AB R41, R112, R125 ;  /* 0x0000007d7029723e */ /* 0x010fe400000000ff */
[----:B------:R-:W-:Y:S04]  /*1b260*/  MOV R141, R169 ;  /* 0x000000a9008d7202 */ /* 0x000fe80000000f00 */
[----:B------:R2:W4:Y:S01]  /*1b270*/  MUFU.EX2 R132, R4 ;  /* 0x0000000400847308 */ /* 0x0005220000000800 */
[----:B---3--:R-:W-:Y:S02]  /*1b280*/  FMUL.FTZ R35, R0, R167 ;  /* 0x000000a700237220 */ /* 0x008fe40000410000 */
[--C-:B-1----:R-:W-:Y:S07]  /*1b290*/  FFMA.FTZ R56, R187, c[0x0][0x23c], -R60.reuse ;  /* 0x00008f00bb387a23 */ /* 0x102fee000001083c */
[----:B------:R1:W-:Y:S01]  /*1b2a0*/  MUFU.EX2 R219, R56 ;  /* 0x0000003800db7308 */ /* 0x0003e20000000800 */
[--C-:B--2---:R-:W-:Y:S01]  /*1b2b0*/  FFMA.FTZ R4, R168, c[0x0][0x23c], -R60.reuse ;  /* 0x00008f00a8047a23 */ /* 0x104fe2000001083c */
[----:B------:R-:W-:Y:S02]  /*1b2c0*/  MOV R168, R48 ;  /* 0x0000003000a87202 */ /* 0x000fe40000000f00 */
[----:B------:R-:W2:Y:S06]  /*1b2d0*/  LDSM.16.MT88.4 R48, [R135+0xa800] ;  /* 0x00a800008730783b */ /* 0x000eac0000004200 */
[----:B------:R3:W-:Y:S01]  /*1b2e0*/  MUFU.EX2 R133, R4 ;  /* 0x0000000400857308 */ /* 0x0007e20000000800 */
[----:B----4-:R-:W-:Y:S02]  /*1b2f0*/  F2FP.PACK_AB R42, R132, R113 ;  /* 0x00000071842a723e */ /* 0x010fe400000000ff */
[----:B------:R-:W-:Y:S01]  /*1b300*/  MOV R138, R168 ;  /* 0x000000a8008a7202 */ /* 0x000fe20000000f00 */
[----:B-1----:R-:W-:Y:S01]  /*1b310*/  LDSM.16.MT88.4 R56, [R225+0xa800] ;  /* 0x00a80000e138783b */ /* 0x002fe20000004200 */
[--C-:B---3--:R-:W-:Y:S05]  /*1b320*/  FFMA.FTZ R4, R174, c[0x0][0x23c], -R60.reuse ;  /* 0x00008f00ae047a23 */ /* 0x108fea000001083c */
[----:B------:R1:W-:Y:S10]  /*1b330*/  MUFU.EX2 R174, R32 ;  /* 0x0000002000ae7308 */ /* 0x0003f40000000800 */
[----:B------:R3:W4:Y:S01]  /*1b340*/  MUFU.EX2 R130, R4 ;  /* 0x0000000400827308 */ /* 0x0007220000000800 */
[C---:B-1----:R-:W-:Y:S02]  /*1b350*/  FMUL.FTZ R32, R2.reuse, R164 ;  /* 0x000000a402207220 */ /* 0x042fe40000410000 */
[C---:B---3--:R-:W-:Y:S01]  /*1b360*/  FMUL.FTZ R4, R2.reuse, R136 ;  /* 0x0000008802047220 */ /* 0x048fe20000410000 */
[----:B------:R-:W-:Y:S01]  /*1b370*/  MOV R136, R5 ;  /* 0x0000000500887202 */ /* 0x000fe20000000f00 */
[----:B------:R-:W-:Y:S01]  /*1b380*/  FMUL.FTZ R5, R2, R137 ;  /* 0x0000008902057220 */ /* 0x000fe20000410000 */
[----:B----4-:R-:W-:Y:S02]  /*1b390*/  F2FP.PACK_AB R43, R130, R133 ;  /* 0x00000085822b723e */ /* 0x010fe400000000ff */
[----:B------:R-:W-:Y:S07]  /*1b3a0*/  F2FP.PACK_AB R40, R103, R136 ;  /* 0x000000886728723e */ /* 0x000fee00000000ff */
[C---:B------:R-:W-:Y:S07]  /*1b3b0*/  HMMA.16816.F32 R4, R40.reuse, R12, R4 ;  /* 0x0000000c2804723c */ /* 0x040fee0000001804 */
[--C-:B------:R-:W-:Y:S01]  /*1b3c0*/  FFMA.FTZ R12, R171, c[0x0][0x23c], -R39.reuse ;  /* 0x00008f00ab0c7a23 */ /* 0x100fe20000010827 */
[C---:B------:R-:W-:Y:S03]  /*1b3d0*/  HMMA.16816.F32 R8, R40.reuse, R14, R8 ;  /* 0x0000000e2808723c */ /* 0x040fe60000001808 */
[----:B------:R1:W3:Y:S01]  /*1b3e0*/  MUFU.EX2 R137, R12 ;  /* 0x0000000c00897308 */ /* 0x0002e20000000800 */
[----:B------:R-:W-:Y:S01]  /*1b3f0*/  FMUL.FTZ R13, R2, R145 ;  /* 0x00000091020d7220 */ /* 0x000fe20000410000 */
[----:B------:R-:W-:Y:S02]  /*1b400*/  MOV R145, R172 ;  /* 0x000000ac00917202 */ /* 0x000fe40000000f00 */
[C---:B------:R-:W-:Y:S01]  /*1b410*/  FMUL.FTZ R14, R0.reuse, R146 ;  /* 0x00000092000e7220 */ /* 0x040fe20000410000 */
[----:B------:R-:W-:Y:S01]  /*1b420*/  MOV R146, R177 ;  /* 0x000000b100927202 */ /* 0x000fe20000000f00 */
[----:B------:R-:W-:Y:S03]  /*1b430*/  FMUL.FTZ R15, R0, R147 ;  /* 0x00000093000f7220 */ /* 0x000fe60000410000 */
[----:B------:R-:W-:Y:S01]  /*1b440*/  MOV R147, R173 ;  /* 0x000000ad00937202 */ /* 0x000fe20000000f00 */
[C---:B-1----:R-:W-:Y:S02]  /*1b450*/  FMUL.FTZ R12, R2.reuse, R144 ;  /* 0x00000090020c7220 */ /* 0x042fe40000410000 */
[----:B------:R1:W-:Y:S05]  /*1b460*/  MUFU.EX2 R144, R26 ;  /* 0x0000001a00907308 */ /* 0x0003ea0000000800 */
[C---:B------:R-:W-:Y:S07]  /*1b470*/  HMMA.16816.F32 R12, R40.reuse, R20, R12 ;  /* 0x00000014280c723c */ /* 0x040fee000000180c */
[--C-:B------:R-:W-:Y:S01]  /*1b480*/  FFMA.FTZ R20, R181, c[0x0][0x23c], -R39.reuse ;  /* 0x00008f00b5147a23 */ /* 0x100fe20000010827 */
[C---:B------:R-:W-:Y:S03]  /*1b490*/  HMMA.16816.F32 R16, R40.reuse, R22, R16 ;  /* 0x000000162810723c */ /* 0x040fe60000001810 */
[----:B------:R4:W5:Y:S01]  /*1b4a0*/  MUFU.EX2 R140, R20 ;  /* 0x00000014008c7308 */ /* 0x0009620000000800 */
[----:B------:R-:W-:Y:S03]  /*1b4b0*/  FMUL.FTZ R21, R2, R153 ;  /* 0x0000009902157220 */ /* 0x000fe60000410000 */
[C---:B------:R-:W-:Y:S02]  /*1b4c0*/  FMUL.FTZ R22, R0.reuse, R154 ;  /* 0x0000009a00167220 */ /* 0x040fe40000410000 */
[C---:B------:R-:W-:Y:S03]  /*1b4d0*/  FMUL.FTZ R23, R0.reuse, R155 ;  /* 0x0000009b00177220 */ /* 0x040fe60000410000 */
[----:B-1----:R-:W-:Y:S02]  /*1b4e0*/  FMUL.FTZ R26, R0, R158 ;  /* 0x0000009e001a7220 */ /* 0x002fe40000410000 */
[C---:B----4-:R-:W-:Y:S07]  /*1b4f0*/  FMUL.FTZ R20, R2.reuse, R152 ;  /* 0x0000009802147220 */ /* 0x050fee0000410000 */
[C---:B------:R-:W-:Y:S07]  /*1b500*/  HMMA.16816.F32 R20, R40.reuse, R28, R20 ;  /* 0x0000001c2814723c */ /* 0x040fee0000001814 */
[--C-:B------:R-:W-:Y:S01]  /*1b510*/  FFMA.FTZ R28, R183, c[0x0][0x23c], -R60.reuse ;  /* 0x00008f00b71c7a23 */ /* 0x100fe2000001083c */
[C---:B------:R-:W-:Y:S03]  /*1b520*/  HMMA.16816.F32 R24, R40.reuse, R30, R24 ;  /* 0x0000001e2818723c */ /* 0x040fe60000001818 */
[----:B------:R1:W4:Y:S01]  /*1b530*/  MUFU.EX2 R249, R28 ;  /* 0x0000001c00f97308 */ /* 0x0003220000000800 */
[----:B------:R-:W-:Y:S03]  /*1b540*/  FMUL.FTZ R29, R2, R161 ;  /* 0x000000a1021d7220 */ /* 0x000fe60000410000 */
[C---:B------:R-:W-:Y:S02]  /*1b550*/  FMUL.FTZ R30, R0.reuse, R162 ;  /* 0x000000a2001e7220 */ /* 0x040fe40000410000 */
[----:B------:R-:W-:Y:S03]  /*1b560*/  FMUL.FTZ R31, R0, R163 ;  /* 0x000000a3001f7220 */ /* 0x000fe60000410000 */
[----:B-1----:R-:W-:Y:S07]  /*1b570*/  FMUL.FTZ R28, R2, R160 ;  /* 0x000000a0021c7220 */ /* 0x002fee0000410000 */
[C---:B------:R-:W-:Y:S08]  /*1b580*/  HMMA.16816.F32 R28, R40.reuse, R44, R28 ;  /* 0x0000002c281c723c */ /* 0x040ff0000000181c */
[----:B------:R-:W-:Y:S01]  /*1b590*/  HMMA.16816.F32 R32, R40, R46, R32 ;  /* 0x0000002e2820723c */ /* 0x000fe20000001820 */
[----:B------:R-:W1:Y:S06]  /*1b5a0*/  LDSM.16.MT88.4 R44, [R224+0xa800] ;  /* 0x00a80000e02c783b */ /* 0x000e6c0000004200 */
[----:B---3--:R-:W-:Y:S02]  /*1b5b0*/  F2FP.PACK_AB R40, R137, R129 ;  /* 0x000000818928723e */ /* 0x008fe400000000ff */
[----:B------:R-:W-:Y:S03]  /*1b5c0*/  F2FP.PACK_AB R41, R139, R121 ;  /* 0x000000798b29723e */ /* 0x000fe600000000ff */
[----:B-----5:R-:W-:Y:S02]  /*1b5d0*/  F2FP.PACK_AB R42, R115, R140 ;  /* 0x0000008c732a723e */ /* 0x020fe400000000ff */
[----:B----4-:R-:W-:Y:S07]  /*1b5e0*/  F2FP.PACK_AB R43, R249, R144 ;  /* 0x00000090f92b723e */ /* 0x010fee00000000ff */
[C---:B--2---:R-:W-:Y:S07]  /*1b5f0*/  HMMA.16816.F32 R4, R40.reuse, R48, R4 ;  /* 0x000000302804723c */ /* 0x044fee0000001804 */
[--C-:B------:R-:W-:Y:S01]  /*1b600*/  FFMA.FTZ R48, R190, c[0x0][0x23c], -R39.reuse ;  /* 0x00008f00be307a23 */ /* 0x100fe20000010827 */
[C---:B------:R-:W-:Y:S03]  /*1b610*/  HMMA.16816.F32 R8, R40.reuse, R50, R8 ;  /* 0x000000322808723c */ /* 0x040fe60000001808 */
[----:B------:R2:W-:Y:S05]  /*1b620*/  MUFU.EX2 R190, R48 ;  /* 0x0000003000be7308 */ /* 0x0005ea0000000800 */
[C---:B------:R-:W-:Y:S07]  /*1b630*/  HMMA.16816.F32 R12, R40.reuse, R52, R12 ;  /* 0x00000034280c723c */ /* 0x040fee000000180c */
[--C-:B------:R-:W-:Y:S01]  /*1b640*/  FFMA.FTZ R52, R192, c[0x0][0x23c], -R60.reuse ;  /* 0x00008f00c0347a23 */ /* 0x100fe2000001083c */
[C---:B------:R-:W-:Y:S03]  /*1b650*/  HMMA.16816.F32 R16, R40.reuse, R54, R16 ;  /* 0x000000362810723c */ /* 0x040fe60000001810 */
[----:B------:R3:W-:Y:S01]  /*1b660*/  MUFU.EX2 R185, R52 ;  /* 0x0000003400b97308 */ /* 0x0007e20000000800 */
[----:B------:R-:W-:Y:S04]  /*1b670*/  MOV R192, R124 ;  /* 0x0000007c00c07202 */ /* 0x000fe80000000f00 */
[C---:B-1----:R-:W-:Y:S04]  /*1b680*/  HMMA.16816.F32 R20, R40.reuse, R44, R20 ;  /* 0x0000002c2814723c */ /* 0x042fe80000001814 */
[--C-:B--2---:R-:W-:Y:S01]  /*1b690*/  FFMA.FTZ R48, R188, c[0x0][0x23c], -R39.reuse ;  /* 0x00008f00bc307a23 */ /* 0x104fe20000010827 */
[----:B------:R-:W-:Y:S02]  /*1b6a0*/  MOV R188, R143 ;  /* 0x0000008f00bc7202 */ /* 0x000fe40000000f00 */
[--C-:B------:R-:W-:Y:S01]  /*1b6b0*/  FFMA.FTZ R44, R191, c[0x0][0x23c], -R39.reuse ;  /* 0x00008f00bf2c7a23 */ /* 0x100fe20000010827 */
[----:B------:R1:W2:Y:S01]  /*1b6c0*/  MUFU.EX2 R187, R48 ;  /* 0x0000003000bb7308 */ /* 0x0002a20000000800 */
[C---:B------:R-:W-:Y:S03]  /*1b6d0*/  HMMA.16816.F32 R24, R40.reuse, R46, R24 ;  /* 0x0000002e2818723c */ /* 0x040fe60000001818 */
[----:B------:R-:W-:Y:S05]  /*1b6e0*/  MOV R191, R174 ;  /* 0x000000ae00bf7202 */ /* 0x000fea0000000f00 */
[C---:B------:R-:W-:Y:S01]  /*1b6f0*/  HMMA.16816.F32 R28, R40.reuse, R56, R28 ;  /* 0x00000038281c723c */ /* 0x040fe2000000181c */
[----:B------:R4:W-:Y:S03]  /*1b700*/  MUFU.EX2 R184, R44 ;  /* 0x0000002c00b87308 */ /* 0x0009e60000000800 */
[--C-:B---3--:R-:W-:Y:S01]  /*1b710*/  FFMA.FTZ R52, R193, c[0x0][0x23c], -R39.reuse ;  /* 0x00008f00c1347a23 */ /* 0x108fe20000010827 */
[----:B------:R-:W-:Y:S02]  /*1b720*/  MOV R193, R98 ;  /* 0x0000006200c17202 */ /* 0x000fe40000000f00 */
[--C-:B------:R-:W-:Y:S01]  /*1b730*/  FFMA.FTZ R56, R194, c[0x0][0x23c], -R60.reuse ;  /* 0x00008f00c2387a23 */ /* 0x100fe2000001083c */
[----:B------:R-:W-:Y:S03]  /*1b740*/  HMMA.16816.F32 R32, R40, R58, R32 ;  /* 0x0000003a2820723c */ /* 0x000fe60000001820 */
[----:B------:R3:W-:Y:S01]  /*1b750*/  MUFU.EX2 R183, R52 ;  /* 0x0000003400b77308 */ /* 0x0007e20000000800 */
[----:B------:R-:W-:Y:S01]  /*1b760*/  MOV R194, R144 ;  /* 0x0000009000c27202 */ /* 0x000fe20000000f00 */
[--C-:B-1----:R-:W-:Y:S02]  /*1b770*/  FFMA.FTZ R48, R189, c[0x0][0x23c], -R60.reuse ;  /* 0x00008f00bd307a23 */ /* 0x102fe4000001083c */
[----:B------:R-:W-:Y:S02]  /*1b780*/  F2FP.PACK_AB R40, R248, R191 ;  /* 0x000000bff828723e */ /* 0x000fe400000000ff */
[----:B------:R-:W-:Y:S04]  /*1b790*/  F2FP.PACK_AB R41, R219, R218 ;  /* 0x000000dadb29723e */ /* 0x000fe800000000ff */
[----:B------:R1:W5:Y:S01]  /*1b7a0*/  MUFU.EX2 R186, R48 ;  /* 0x0000003000ba7308 */ /* 0x0003620000000800 */
[----:B--2---:R-:W-:Y:S02]  /*1b7b0*/  F2FP.PACK_AB R42, R187, R190 ;  /* 0x000000bebb2a723e */ /* 0x004fe400000000ff */
[----:B------:R-:W-:Y:S01]  /*1b7c0*/  MOV R189, R141 ;  /* 0x0000008d00bd7202 */ /* 0x000fe20000000f00 */
[----:B----4-:R-:W-:Y:S06]  /*1b7d0*/  LDSM.16.MT88.4 R44, [R226+0xb000] ;  /* 0x00b00000e22c783b */ /* 0x010fec0000004200 */
[----:B------:R2:W-:Y:S01]  /*1b7e0*/  MUFU.EX2 R181, R56 ;  /* 0x0000003800b57308 */ /* 0x0005e20000000800 */
[--C-:B---3--:R-:W-:Y:S01]  /*1b7f0*/  FFMA.FTZ R52, R195, c[0x0][0x23c], -R60.reuse ;  /* 0x00008f00c3347a23 */ /* 0x108fe2000001083c */
[----:B------:R-:W-:Y:S08]  /*1b800*/  MOV R195, R115 ;  /* 0x0000007300c37202 */ /* 0x000ff00000000f00 */
[----:B------:R3:W4:Y:S01]  /*1b810*/  MUFU.EX2 R182, R52 ;  /* 0x0000003400b67308 */ /* 0x0007220000000800 */
[----:B-1----:R-:W1:Y:S01]  /*1b820*/  LDSM.16.MT88.4 R48, [R135+0xb000] ;  /* 0x00b000008730783b */ /* 0x002e620000004200 */
[----:B-----5:R-:W-:Y:S01]  /*1b830*/  F2FP.PACK_AB R43, R185, R186 ;  /* 0x000000bab92b723e */ /* 0x020fe200000000ff */
[--C-:B--2---:R-:W-:Y:S01]  /*1b840*/  FFMA.FTZ R56, R196, c[0x0][0x23c], -R39.reuse ;  /* 0x00008f00c4387a23 */ /* 0x104fe20000010827 */
[----:B------:R-:W-:Y:S06]  /*1b850*/  MOV R196, R140 ;  /* 0x0000008c00c47202 */ /* 0x000fec0000000f00 */
[----:B------:R2:W-:Y:S01]  /*1b860*/  MUFU.EX2 R180, R56 ;  /* 0x0000003800b47308 */ /* 0x0005e20000000800 */
[----:B---3--:R-:W3:Y:S08]  /*1b870*/  LDSM.16.MT88.4 R52, [R224+0xb000] ;  /* 0x00b00000e034783b */ /* 0x008ef00000004200 */
[----:B--2---:R-:W2:Y:S01]  /*1b880*/  LDSM.16.MT88.4 R56, [R225+0xb000] ;  /* 0x00b00000e138783b */ /* 0x004ea20000004200 */
[C---:B-1----:R-:W-:Y:S07]  /*1b890*/  HMMA.16816.F32 R4, R40.reuse, R48, R4 ;  /* 0x000000302804723c */ /* 0x042fee0000001804 */
[--C-:B------:R-:W-:Y:S01]  /*1b8a0*/  FFMA.FTZ R48, R197, c[0x0][0x23c], -R39.reuse ;  /* 0x00008f00c5307a23 */ /* 0x100fe20000010827 */
[C---:B------:R-:W-:Y:S03]  /*1b8b0*/  HMMA.16816.F32 R8, R40.reuse, R50, R8 ;  /* 0x000000322808723c */ /* 0x040fe60000001808 */
[----:B------:R1:W5:Y:S01]  /*1b8c0*/  MUFU.EX2 R179, R48 ;  /* 0x0000003000b37308 */ /* 0x0003620000000800 */
[----:B------:R-:W-:Y:S04]  /*1b8d0*/  MOV R197, R139 ;  /* 0x0000008b00c57202 */ /* 0x000fe80000000f00 */
[C---:B------:R-:W-:Y:S07]  /*1b8e0*/  HMMA.16816.F32 R12, R40.reuse, R44, R12 ;  /* 0x0000002c280c723c */ /* 0x040fee000000180c */
[--C-:B------:R-:W-:Y:S01]  /*1b8f0*/  FFMA.FTZ R44, R199, c[0x0][0x23c], -R60.reuse ;  /* 0x00008f00c72c7a23 */ /* 0x100fe2000001083c */
[C---:B------:R-:W-:Y:S03]  /*1b900*/  HMMA.16816.F32 R16, R40.reuse, R46, R16 ;  /* 0x0000002e2810723c */ /* 0x040fe60000001810 */
[----:B------:R4:W-:Y:S01]  /*1b910*/  MUFU.EX2 R178, R44 ;  /* 0x0000002c00b27308 */ /* 0x0009e20000000800 */
[----:B------:R-:W-:Y:S04]  /*1b920*/  MOV R199, R137 ;  /* 0x0000008900c77202 */ /* 0x000fe80000000f00 */
[C---:B---3--:R-:W-:Y:S04]  /*1b930*/  HMMA.16816.F32 R20, R40.reuse, R52, R20 ;  /* 0x000000342814723c */ /* 0x048fe80000001814 */
[--C-:B-1----:R-:W-:Y:S01]  /*1b940*/  FFMA.FTZ R48, R198, c[0x0][0x23c], -R60.reuse ;  /* 0x00008f00c6307a23 */ /* 0x102fe2000001083c */
[----:B------:R-:W-:Y:S02]  /*1b950*/  MOV R198, R138 ;  /* 0x0000008a00c67202 */ /* 0x000fe40000000f00 */
[--C-:B------:R-:W-:Y:S01]  /*1b960*/  FFMA.FTZ R52, R201, c[0x0][0x23c], -R39.reuse ;  /* 0x00008f00c9347a23 */ /* 0x100fe20000010827 */
[----:B------:R1:W3:Y:S01]  /*1b970*/  MUFU.EX2 R175, R48 ;  /* 0x0000003000af7308 */ /* 0x0002e20000000800 */
[C---:B------:R-:W-:Y:S03]  /*1b980*/  HMMA.16816.F32 R24, R40.reuse, R54, R24 ;  /* 0x000000362818723c */ /* 0x040fe60000001818 */
[----:B------:R-:W-:Y:S05]  /*1b990*/  MOV R201, R129 ;  /* 0x0000008100c97202 */ /* 0x000fea0000000f00 */
[C---:B--2---:R-:W-:Y:S01]  /*1b9a0*/  HMMA.16816.F32 R28, R40.reuse, R56, R28 ;  /* 0x00000038281c723c */ /* 0x044fe2000000181c */
[----:B------:R2:W-:Y:S01]  /*1b9b0*/  MUFU.EX2 R176, R52 ;  /* 0x0000003400b07308 */ /* 0x0005e20000000800 */
[----:B----4-:R-:W4:Y:S05]  /*1b9c0*/  LDSM.16.MT88.4 R44, [R135+0xb800] ;  /* 0x00b80000872c783b */ /* 0x010f2a0000004200 */
[--C-:B------:R-:W-:Y:S01]  /*1b9d0*/  FFMA.FTZ R56, R203, c[0x0][0x23c], -R60.reuse ;  /* 0x00008f00cb387a23 */ /* 0x100fe2000001083c */
[----:B------:R-:W-:Y:S03]  /*1b9e0*/  HMMA.16816.F32 R32, R40, R58, R32 ;  /* 0x0000003a2820723c */ /* 0x000fe60000001820 */
[----:B------:R4:W-:Y:S01]  /*1b9f0*/  MUFU.EX2 R173, R56 ;  /* 0x0000003800ad7308 */ /* 0x0009e20000000800 */
[----:B------:R-:W-:Y:S01]  /*1ba00*/  MOV R203, R131 ;  /* 0x0000008300cb7202 */ /* 0x000fe20000000f00 */
[--C-:B-1----:R-:W-:Y:S02]  /*1ba10*/  FFMA.FTZ R48, R200, c[0x0][0x23c], -R39.reuse ;  /* 0x00008f00c8307a23 */ /* 0x102fe40000010827 */
[----:B------:R-:W-:Y:S02]  /*1ba20*/  F2FP.PACK_AB R40, R183, R184 ;  /* 0x000000b8b728723e */ /* 0x000fe400000000ff */
[----:B------:R-:W-:Y:S04]  /*1ba30*/  F2FP.PACK_AB R41, R181, R182 ;  /* 0x000000b6b529723e */ /* 0x000fe800000000ff */
[----:B------:R1:W1:Y:S01]  /*1ba40*/  MUFU.EX2 R177, R48 ;  /* 0x0000003000b17308 */ /* 0x0002620000000800 */
[----:B-----5:R-:W-:Y:S02]  /*1ba50*/  F2FP.PACK_AB R42, R179, R180 ;  /* 0x000000b4b32a723e */ /* 0x020fe400000000ff */
[----:B---3--:R-:W-:Y:S01]  /*1ba60*/  F2FP.PACK_AB R43, R178, R175 ;  /* 0x000000afb22b723e */ /* 0x008fe200000000ff */
[--C-:B--2---:R-:W-:Y:S01]  /*1ba70*/  FFMA.FTZ R52, R202, c[0x0][0x23c], -R60.reuse ;  /* 0x00008f00ca347a23 */ /* 0x104fe2000001083c */
[----:B------:R-:W-:Y:S02]  /*1ba80*/  MOV R202, R130 ;  /* 0x0000008200ca7202 */ /* 0x000fe40000000f00 */
[----:B------:R-:W-:Y:S03]  /*1ba90*/  MOV R200, R121 ;  /* 0x0000007900c87202 */ /* 0x000fe60000000f00 */
[----:B------:R2:W3:Y:S01]  /*1baa0*/  MUFU.EX2 R174, R52 ;  /* 0x0000003400ae7308 */ /* 0x0004e20000000800 */
[--C-:B----4-:R-:W-:Y:S01]  /*1bab0*/  FFMA.FTZ R56, R204, c[0x0][0x23c], -R39.reuse ;  /* 0x00008f00cc387a23 */ /* 0x110fe20000010827 */
[----:B------:R-:W-:Y:S08]  /*1bac0*/  MOV R204, R132 ;  /* 0x0000008400cc7202 */ /* 0x000ff00000000f00 */
[----:B------:R4:W-:Y:S01]  /*1bad0*/  MUFU.EX2 R171, R56 ;  /* 0x0000003800ab7308 */ /* 0x0009e20000000800 */
[C---:B------:R-:W-:Y:S01]  /*1bae0*/  HMMA.16816.F32 R4, R40.reuse, R44, R4 ;  /* 0x0000002c2804723c */ /* 0x040fe20000001804 */
[----:B-1----:R-:W1:Y:S06]  /*1baf0*/  LDSM.16.MT88.4 R48, [R226+0xb800] ;  /* 0x00b80000e230783b */ /* 0x002e6c0000004200 */
[--C-:B------:R-:W-:Y:S01]  /*1bb00*/  FFMA.FTZ R44, R205, c[0x0][0x23c], -R39.reuse ;  /* 0x00008f00cd2c7a23 */ /* 0x100fe20000010827 */
[C---:B------:R-:W-:Y:S03]  /*1bb10*/  HMMA.16816.F32 R8, R40.reuse, R46, R8 ;  /* 0x0000002e2808723c */ /* 0x040fe60000001808 */
[----:B------:R5:W1:Y:S01]  /*1bb20*/  MUFU.EX2 R172, R44 ;  /* 0x0000002c00ac7308 */ /* 0x000a620000000800 */
[----:B------:R-:W-:Y:S01]  /*1bb30*/  MOV R205, R133 ;  /* 0x0000008500cd7202 */ /* 0x000fe20000000f00 */
[----:B--2---:R-:W2:Y:S08]  /*1bb40*/  LDSM.16.MT88.4 R52, [R224+0xb800] ;  /* 0x00b80000e034783b */ /* 0x004eb00000004200 */
[----:B----4-:R-:W4:Y:S01]  /*1bb50*/  LDSM.16.MT88.4 R56, [R225+0xb800] ;  /* 0x00b80000e138783b */ /* 0x010f220000004200 */
[--C-:B-----5:R-:W-:Y:S01]  /*1bb60*/  FFMA.FTZ R44, R206, c[0x0][0x23c], -R60.reuse ;  /* 0x00008f00ce2c7a23 */ /* 0x120fe2000001083c */
[----:B------:R-:W-:Y:S03]  /*1bb70*/  MOV R206, R113 ;  /* 0x0000007100ce7202 */ /* 0x000fe60000000f00 */
[----:B------:R5:W-:Y:S01]  /*1bb80*/  MUFU.EX2 R169, R44 ;  /* 0x0000002c00a97308 */ /* 0x000be20000000800 */
[C---:B-1----:R-:W-:Y:S07]  /*1bb90*/  HMMA.16816.F32 R12, R40.reuse, R48, R12 ;  /* 0x00000030280c723c */ /* 0x042fee000000180c */
[--C-:B------:R-:W-:Y:S01]  /*1bba0*/  FFMA.FTZ R48, R207, c[0x0][0x23c], -R60.reuse ;  /* 0x00008f00cf307a23 */ /* 0x100fe2000001083c */
[C---:B------:R-:W-:Y:S03]  /*1bbb0*/  HMMA.16816.F32 R16, R40.reuse, R50, R16 ;  /* 0x000000322810723c */ /* 0x040fe60000001810 */
[----:B------:R1:W1:Y:S01]  /*1bbc0*/  MUFU.EX2 R170, R48 ;  /* 0x0000003000aa7308 */ /* 0x0002620000000800 */
[----:B------:R-:W-:Y:S04]  /*1bbd0*/  MOV R207, R112 ;  /* 0x0000007000cf7202 */ /* 0x000fe80000000f00 */
[C---:B--2---:R-:W-:Y:S01]  /*1bbe0*/  HMMA.16816.F32 R20, R40.reuse, R52, R20 ;  /* 0x000000342814723c */ /* 0x044fe20000001814 */
[----:B-----5:R-:W2:Y:S06]  /*1bbf0*/  LDSM.16.MT88.4 R44, [R135+0xc000] ;  /* 0x00c00000872c783b */ /* 0x020eac0000004200 */
[--C-:B------:R-:W-:Y:S01]  /*1bc00*/  FFMA.FTZ R52, R208, c[0x0][0x23c], -R39.reuse ;  /* 0x00008f00d0347a23 */ /* 0x100fe20000010827 */
[C---:B------:R-:W-:Y:S03]  /*1bc10*/  HMMA.16816.F32 R24, R40.reuse, R54, R24 ;  /* 0x000000362818723c */ /* 0x040fe60000001818 */
[----:B------:R5:W-:Y:S01]  /*1bc20*/  MUFU.EX2 R168, R52 ;  /* 0x0000003400a87308 */ /* 0x000be20000000800 */
[----:B------:R-:W-:Y:S04]  /*1bc30*/  MOV R208, R104 ;  /* 0x0000006800d07202 */ /* 0x000fe80000000f00 */
[C---:B----4-:R-:W-:Y:S01]  /*1bc40*/  HMMA.16816.F32 R28, R40.reuse, R56, R28 ;  /* 0x00000038281c723c */ /* 0x050fe2000000181c */
[----:B-1----:R-:W1:Y:S06]  /*1bc50*/  LDSM.16.MT88.4 R48, [R226+0xc000] ;  /* 0x00c00000e230783b */ /* 0x002e6c0000004200 */
[--C-:B------:R-:W-:Y:S01]  /*1bc60*/  FFMA.FTZ R56, R210, c[0x0][0x23c], -R60.reuse ;  /* 0x00008f00d2387a23 */ /* 0x100fe2000001083c */
[----:B------:R-:W-:Y:S03]  /*1bc70*/  HMMA.16816.F32 R32, R40, R58, R32 ;  /* 0x0000003a2820723c */ /* 0x000fe60000001820 */
[----:B------:R4:W-:Y:S01]  /*1bc80*/  MUFU.EX2 R165, R56 ;  /* 0x0000003800a57308 */ /* 0x0009e20000000800 */
[----:B------:R-:W-:Y:S03]  /*1bc90*/  MOV R210, R125 ;  /* 0x0000007d00d27202 */ /* 0x000fe60000000f00 */
[----:B------:R-:W-:Y:S02]  /*1bca0*/  F2FP.PACK_AB R40, R176, R177 ;  /* 0x000000b1b028723e */ /* 0x000fe400000000ff */
[----:B---3--:R-:W-:Y:S03]  /*1bcb0*/  F2FP.PACK_AB R41, R173, R174 ;  /* 0x000000aead29723e */ /* 0x008fe600000000ff */
[----:B------:R-:W-:Y:S01]  /*1bcc0*/  F2FP.PACK_AB R42, R172, R171 ;  /* 0x000000abac2a723e */ /* 0x000fe200000000ff */
[--C-:B-----5:R-:W-:Y:S01]  /*1bcd0*/  FFMA.FTZ R52, R209, c[0x0][0x23c], -R39.reuse ;  /* 0x00008f00d1347a23 */ /* 0x120fe20000010827 */
[----:B------:R-:W-:Y:S02]  /*1bce0*/  F2FP.PACK_AB R43, R170, R169 ;  /* 0x000000a9aa2b723e */ /* 0x000fe400000000ff */
[----:B------:R-:W-:Y:S01]  /*1bcf0*/  MOV R209, R103 ;  /* 0x0000006700d17202 */ /* 0x000fe20000000f00 */
[----:B------:R3:W5:Y:S04]  /*1bd00*/  MUFU.EX2 R167, R52 ;  /* 0x0000003400a77308 */ /* 0x0007680000000800 */
[C---:B--2---:R-:W-:Y:S03]  /*1bd10*/  HMMA.16816.F32 R4, R40.reuse, R44, R4 ;  /* 0x0000002c2804723c */ /* 0x044fe60000001804 */
[--C-:B----4-:R-:W-:Y:S01]  /*1bd20*/  FFMA.FTZ R56, R211, c[0x0][0x23c], -R60.reuse ;  /* 0x00008f00d3387a23 */ /* 0x110fe2000001083c */
[----:B------:R-:W-:Y:S03]  /*1bd30*/  MOV R211, R136 ;  /* 0x0000008800d37202 */ /* 0x000fe60000000f00 */
[--C-:B------:R-:W-:Y:S01]  /*1bd40*/  FFMA.FTZ R44, R214, c[0x0][0x23c], -R39.reuse ;  /* 0x00008f00d62c7a23 */ /* 0x100fe20000010827 */
[C---:B------:R-:W-:Y:S01]  /*1bd50*/  HMMA.16816.F32 R8, R40.reuse, R46, R8 ;  /* 0x0000002e2808723c */ /* 0x040fe20000001808 */
[----:B------:R2:W4:Y:S03]  /*1bd60*/  MUFU.EX2 R166, R56 ;  /* 0x0000003800a67308 */ /* 0x0005260000000800 */
[----:B------:R-:W-:Y:S04]  /*1bd70*/  MOV R214, R114 ;  /* 0x0000007200d67202 */ /* 0x000fe80000000f00 */
[C---:B-1----:R-:W-:Y:S03]  /*1bd80*/  HMMA.16816.F32 R12, R40.reuse, R48, R12 ;  /* 0x00000030280c723c */ /* 0x042fe6000000180c */
[----:B------:R1:W-:Y:S01]  /*1bd90*/  MUFU.EX2 R164, R44 ;  /* 0x0000002c00a47308 */ /* 0x0003e20000000800 */
[----:B---3--:R-:W3:Y:S03]  /*1bda0*/  LDSM.16.MT88.4 R52, [R224+0xc000] ;  /* 0x00c00000e034783b */ /* 0x008ee60000004200 */
[--C-:B------:R-:W-:Y:S01]  /*1bdb0*/  FFMA.FTZ R48, R220, c[0x0][0x23c], -R60.reuse ;  /* 0x00008f00dc307a23 */ /* 0x100fe2000001083c */
[C---:B------:R-:W-:Y:S04]  /*1bdc0*/  HMMA.16816.F32 R16, R40.reuse, R50, R16 ;  /* 0x000000322810723c */ /* 0x040fe80000001810 */
[----:B------:R-:W-:Y:S01]  /*1bdd0*/  MOV R220, R95 ;  /* 0x0000005f00dc7202 */ /* 0x000fe20000000f00 */
[----:B------:R4:W-:Y:S01]  /*1bde0*/  MUFU.EX2 R161, R48 ;  /* 0x0000003000a17308 */ /* 0x0009e20000000800 */
[----:B--2---:R-:W2:Y:S01]  /*1bdf0*/  LDSM.16.MT88.4 R56, [R225+0xc000] ;  /* 0x00c00000e138783b */ /* 0x004ea20000004200 */
[--C-:B-1----:R-:W-:Y:S01]  /*1be00*/  FFMA.FTZ R44, R212, c[0x0][0x23c], -R39.reuse ;  /* 0x00008f00d42c7a23 */ /* 0x102fe20000010827 */
[----:B------:R-:W-:Y:S07]  /*1be10*/  MOV R212, R142 ;  /* 0x0000008e00d47202 */ /* 0x000fee0000000f00 */
[----:B------:R1:W1:Y:S01]  /*1be20*/  MUFU.EX2 R163, R44 ;  /* 0x0000002c00a37308 */ /* 0x0002620000000800 */
[--C-:B----4-:R-:W-:Y:S09]  /*1be30*/  FFMA.FTZ R48, R215, c[0x0][0x23c], -R39.reuse ;  /* 0x00008f00d7307a23 */ /* 0x110ff20000010827 */
[----:B------:R4:W-:Y:S01]  /*1be40*/  MUFU.EX2 R160, R48 ;  /* 0x0000003000a07308 */ /* 0x0009e20000000800 */
[C---:B---3--:R-:W-:Y:S07]  /*1be50*/  HMMA.16816.F32 R20, R40.reuse, R52, R20 ;  /* 0x000000342814723c */ /* 0x048fee0000001814 */
[--C-:B------:R-:W-:Y:S01]  /*1be60*/  FFMA.FTZ R52, R221, c[0x0][0x23c], -R39.reuse ;  /* 0x00008f00dd347a23 */ /* 0x100fe20000010827 */
[C---:B------:R-:W-:Y:S03]  /*1be70*/  HMMA.16816.F32 R24, R40.reuse, R54, R24 ;  /* 0x000000362818723c */ /* 0x040fe60000001818 */
[----:B------:R3:W-:Y:S01]  /*1be80*/  MUFU.EX2 R159, R52 ;  /* 0x00000034009f7308 */ /* 0x0007e20000000800 */
[--C-:B-1----:R-:W-:Y:S01]  /*1be90*/  FFMA.FTZ R44, R213, c[0x0][0x23c], -R60.reuse ;  /* 0x00008f00d52c7a23 */ /* 0x102fe2000001083c */
[----:B------:R-:W-:Y:S03]  /*1bea0*/  MOV R213, R120 ;  /* 0x0000007800d57202 */ /* 0x000fe60000000f00 */
[C---:B--2---:R-:W-:Y:S05]  /*1beb0*/  HMMA.16816.F32 R28, R40.reuse, R56, R28 ;  /* 0x00000038281c723c */ /* 0x044fea000000181c */
[----:B------:R1:W2:Y:S01]  /*1bec0*/  MUFU.EX2 R162, R44 ;  /* 0x0000002c00a27308 */ /* 0x0002a20000000800 */
[----:B----4-:R-:W-:Y:S01]  /*1bed0*/  LDSM.16.MT88.4 R48, [R226+0xc800] ;  /* 0x00c80000e230783b */ /* 0x010fe20000004200 */
[--C-:B------:R-:W-:Y:S01]  /*1bee0*/  FFMA.FTZ R56, R223, c[0x0][0x23c], -R60.reuse ;  /* 0x00008f00df387a23 */ /* 0x100fe2000001083c */
[----:B------:R-:W-:Y:S07]  /*1bef0*/  HMMA.16816.F32 R32, R40, R58, R32 ;  /* 0x0000003a2820723c */ /* 0x000fee0000001820 */
[----:B------:R4:W-:Y:S01]  /*1bf00*/  MUFU.EX2 R157, R56 ;  /* 0x00000038009d7308 */ /* 0x0009e20000000800 */
[----:B-----5:R-:W-:Y:S04]  /*1bf10*/  F2FP.PACK_AB R40, R167, R168 ;  /* 0x000000a8a728723e */ /* 0x020fe800000000ff */
[----:B------:R-:W-:Y:S01]  /*1bf20*/  F2FP.PACK_AB R41, R166, R165 ;  /* 0x000000a5a629723e */ /* 0x000fe200000000ff */
[--C-:B---3--:R-:W-:Y:S01]  /*1bf30*/  FFMA.FTZ R52, R222, c[0x0][0x23c], -R60.reuse ;  /* 0x00008f00de347a23 */ /* 0x108fe2000001083c */
[----:B------:R-:W-:Y:S03]  /*1bf40*/  F2FP.PACK_AB R42, R163, R164 ;  /* 0x000000a4a32a723e */ /* 0x000fe600000000ff */
[----:B------:R3:W5:Y:S01]  /*1bf50*/  MUFU.EX2 R158, R52 ;  /* 0x00000034009e7308 */ /* 0x0007620000000800 */
[----:B-1----:R-:W1:Y:S01]  /*1bf60*/  LDSM.16.MT88.4 R44, [R135+0xc800] ;  /* 0x00c80000872c783b */ /* 0x002e620000004200 */
[----:B--2---:R-:W-:Y:S07]  /*1bf70*/  F2FP.PACK_AB R43, R161, R162 ;  /* 0x000000a2a12b723e */ /* 0x004fee00000000ff */
[----:B----4-:R-:W-:Y:S08]  /*1bf80*/  LDSM.16.MT88.4 R56, [R225+0xc800] ;  /* 0x00c80000e138783b */ /* 0x010ff00000004200 */
[----:B---3--:R-:W2:Y:S01]  /*1bf90*/  LDSM.16.MT88.4 R52, [R224+0xc800] ;  /* 0x00c80000e034783b */ /* 0x008ea20000004200 */
[C---:B-1----:R-:W-:Y:S07]  /*1bfa0*/  HMMA.16816.F32 R4, R40.reuse, R44, R4 ;  /* 0x0000002c2804723c */ /* 0x042fee0000001804 */
[--C-:B------:R-:W-:Y:S01]  /*1bfb0*/  FFMA.FTZ R44, R251, c[0x0][0x23c], -R39.reuse ;  /* 0x00008f00fb2c7a23 */ /* 0x100fe20000010827 */
[C---:B------:R-:W-:Y:S03]  /*1bfc0*/  HMMA.16816.F32 R8, R40.reuse, R46, R8 ;  /* 0x0000002e2808723c */ /* 0x040fe60000001808 */
[----:B------:R1:W-:Y:S05]  /*1bfd0*/  MUFU.EX2 R156, R44 ;  /* 0x0000002c009c7308 */ /* 0x0003ea0000000800 */
[C---:B------:R-:W-:Y:S07]  /*1bfe0*/  HMMA.16816.F32 R12, R40.reuse, R48, R12 ;  /* 0x00000030280c723c */ /* 0x040fee000000180c */
[--C-:B------:R-:W-:Y:S01]  /*1bff0*/  FFMA.FTZ R48, R147, c[0x0][0x23c], -R60.reuse ;  /* 0x00008f0093307a23 */ /* 0x100fe2000001083c */
[C---:B------:R-:W-:Y:S03]  /*1c000*/  HMMA.16816.F32 R16, R40.reuse, R50, R16 ;  /* 0x000000322810723c */ /* 0x040fe60000001810 */
[----:B------:R3:W-:Y:S05]  /*1c010*/  MUFU.EX2 R153, R48 ;  /* 0x0000003000997308 */ /* 0x0007ea0000000800 */
[C---:B--2---:R-:W-:Y:S04]  /*1c020*/  HMMA.16816.F32 R20, R40.reuse, R52, R20 ;  /* 0x000000342814723c */ /* 0x044fe80000001814 */
[--C-:B-1----:R-:W-:Y:S03]  /*1c030*/  FFMA.FTZ R44, R247, c[0x0][0x23c], -R39.reuse ;  /* 0x00008f00f72c7a23 */ /* 0x102fe60000010827 */
[--C-:B------:R-:W-:Y:S01]  /*1c040*/  FFMA.FTZ R52, R146, c[0x0][0x23c], -R39.reuse ;  /* 0x00008f0092347a23 */ /* 0x100fe20000010827 */
[----:B------:R1:W2:Y:S01]  /*1c050*/  MUFU.EX2 R155, R44 ;  /* 0x0000002c009b7308 */ /* 0x0002a20000000800 */
[C---:B------:R-:W-:Y:S08]  /*1c060*/  HMMA.16816.F32 R24, R40.reuse, R54, R24 ;  /* 0x000000362818723c */ /* 0x040ff00000001818 */
[C---:B------:R-:W-:Y:S01]  /*1c070*/  HMMA.16816.F32 R28, R40.reuse, R56, R28 ;  /* 0x00000038281c723c */ /* 0x040fe2000000181c */
[----:B------:R4:W-:Y:S03]  /*1c080*/  MUFU.EX2 R151, R52 ;  /* 0x0000003400977308 */ /* 0x0009e60000000800 */
[--C-:B---3--:R-:W-:Y:S03]  /*1c090*/  FFMA.FTZ R48, R252, c[0x0][0x23c], -R39.reuse ;  /* 0x00008f00fc307a23 */ /* 0x108fe60000010827 */
[--C-:B------:R-:W-:Y:S01]  /*1c0a0*/  FFMA.FTZ R56, R145, c[0x0][0x23c], -R60.reuse ;  /* 0x00008f0091387a23 */ /* 0x100fe2000001083c */
[----:B------:R-:W-:Y:S03]  /*1c0b0*/  HMMA.16816.F32 R32, R40, R58, R32 ;  /* 0x0000003a2820723c */ /* 0x000fe60000001820 */
[----:B------:R3:W-:Y:S01]  /*1c0c0*/  MUFU.EX2 R152, R48 ;  /* 0x0000003000987308 */ /* 0x0007e20000000800 */
[--C-:B-1----:R-:W-:Y:S03]  /*1c0d0*/  FFMA.FTZ R44, R250, c[0x0][0x23c], -R60.reuse ;  /* 0x00008f00fa2c7a23 */ /* 0x102fe6000001083c */
[----:B------:R-:W-:Y:S02]  /*1c0e0*/  F2FP.PACK_AB R40, R159, R160 ;  /* 0x000000a09f28723e */ /* 0x000fe400000000ff */
[----:B-----5:R-:W-:Y:S04]  /*1c0f0*/  F2FP.PACK_AB R41, R157, R158 ;  /* 0x0000009e9d29723e */ /* 0x020fe800000000ff */
[----:B------:R1:W5:Y:S01]  /*1c100*/  MUFU.EX2 R154, R44 ;  /* 0x0000002c009a7308 */ /* 0x0003620000000800 */
[----:B--2---:R-:W-:Y:S01]  /*1c110*/  F2FP.PACK_AB R42, R155, R156 ;  /* 0x0000009c9b2a723e */ /* 0x004fe200000000ff */
[----:B----4-:R-:W-:Y:S08]  /*1c120*/  LDSM.16.MT88.4 R52, [R224+0xd000] ;  /* 0x00d00000e034783b */ /* 0x010ff00000004200 */
[----:B------:R2:W-:Y:S01]  /*1c130*/  MUFU.EX2 R148, R56 ;  /* 0x0000003800947308 */ /* 0x0005e20000000800 */
[----:B---3--:R-:W-:Y:S08]  /*1c140*/  LDSM.16.MT88.4 R48, [R226+0xd000] ;  /* 0x00d00000e230783b */ /* 0x008ff00000004200 */
[----:B-1----:R-:W1:Y:S01]  /*1c150*/  LDSM.16.MT88.4 R44, [R135+0xd000] ;  /* 0x00d00000872c783b */ /* 0x002e620000004200 */
[----:B-----5:R-:W-:Y:S01]  /*1c160*/  F2FP.PACK_AB R43, R153, R154 ;  /* 0x0000009a992b723e */ /* 0x020fe200000000ff */
[--C-:B--2---:R-:W-:Y:S04]  /*1c170*/  FFMA.FTZ R56, R63, c[0x0][0x23c], -R60.reuse ;  /* 0x00008f003f387a23 */ /* 0x104fe8000001083c */
[----:B------:R2:W3:Y:S02]  /*1c180*/  MUFU.EX2 R149, R56 ;  /* 0x0000003800957308 */ /* 0x0004e40000000800 */
[----:B--2---:R-:W2:Y:S01]  /*1c190*/  LDSM.16.MT88.4 R56, [R225+0xd000] ;  /* 0x00d00000e138783b */ /* 0x004ea20000004200 */
[C---:B-1----:R-:W-:Y:S07]  /*1c1a0*/  HMMA.16816.F32 R4, R40.reuse, R44, R4 ;  /* 0x0000002c2804723c */ /* 0x042fee0000001804 */
[--C-:B------:R-:W-:Y:S01]  /*1c1b0*/  FFMA.FTZ R44, R64, c[0x0][0x23c], -R39.reuse ;  /* 0x00008f00402c7a23 */ /* 0x100fe20000010827 */
[C---:B------:R-:W-:Y:S01]  /*1c1c0*/  HMMA.16816.F32 R8, R40.reuse, R46, R8 ;  /* 0x0000002e2808723c */ /* 0x040fe20000001808 */
[----:B------:R-:W4:Y:S02]  /*1c1d0*/  LDL.LU R64, [R1+0x4] ;  /* 0x0000040001407983 */ /* 0x000f240000300800 */
[----:B------:R1:W-:Y:S02]  /*1c1e0*/  MUFU.EX2 R147, R44 ;  /* 0x0000002c00937308 */ /* 0x0003e40000000800 */
[----:B------:R-:W5:Y:S03]  /*1c1f0*/  LDL.LU R63, [R1+0x8] ;  /* 0x00000800013f7983 */ /* 0x000f660000300800 */
[C---:B------:R-:W-:Y:S07]  /*1c200*/  HMMA.16816.F32 R12, R40.reuse, R48, R12 ;  /* 0x00000030280c723c */ /* 0x040fee000000180c */
[--C-:B------:R-:W-:Y:S01]  /*1c210*/  FFMA.FTZ R48, R67, c[0x0][0x23c], -R60.reuse ;  /* 0x00008f0043307a23 */ /* 0x100fe2000001083c */
[C---:B------:R-:W-:Y:S03]  /*1c220*/  HMMA.16816.F32 R16, R40.reuse, R50, R16 ;  /* 0x000000322810723c */ /* 0x040fe60000001810 */
[----:B------:R3:W-:Y:S05]  /*1c230*/  MUFU.EX2 R145, R48 ;  /* 0x0000003000917308 */ /* 0x0007ea0000000800 */
[C---:B------:R-:W-:Y:S04]  /*1c240*/  HMMA.16816.F32 R20, R40.reuse, R52, R20 ;  /* 0x000000342814723c */ /* 0x040fe80000001814 */
[--C-:B-1----:R-:W-:Y:S03]  /*1c250*/  FFMA.FTZ R44, R65, c[0x0][0x23c], -R39.reuse ;  /* 0x00008f00412c7a23 */ /* 0x102fe60000010827 */
[--C-:B------:R-:W-:Y:S01]  /*1c260*/  FFMA.FTZ R52, R69, c[0x0][0x23c], -R39.reuse ;  /* 0x00008f0045347a23 */ /* 0x100fe20000010827 */
[----:B------:R1:W1:Y:S01]  /*1c270*/  MUFU.EX2 R150, R44 ;  /* 0x0000002c00967308 */ /* 0x0002620000000800 */
[C---:B------:R-:W-:Y:S08]  /*1c280*/  HMMA.16816.F32 R24, R40.reuse, R54, R24 ;  /* 0x000000362818723c */ /* 0x040ff00000001818 */
[C---:B--2---:R-:W-:Y:S01]  /*1c290*/  HMMA.16816.F32 R28, R40.reuse, R56, R28 ;  /* 0x00000038281c723c */ /* 0x044fe2000000181c */
[----:B------:R2:W-:Y:S03]  /*1c2a0*/  MUFU.EX2 R143, R52 ;  /* 0x00000034008f7308 */ /* 0x0005e60000000800 */
[--C-:B---3--:R-:W-:Y:S03]  /*1c2b0*/  FFMA.FTZ R48, R68, c[0x0][0x23c], -R39.reuse ;  /* 0x00008f0044307a23 */ /* 0x108fe60000010827 */
[--C-:B------:R-:W-:Y:S01]  /*1c2c0*/  FFMA.FTZ R56, R71, c[0x0][0x23c], -R60.reuse ;  /* 0x00008f0047387a23 */ /* 0x100fe2000001083c */
[----:B------:R-:W-:Y:S03]  /*1c2d0*/  HMMA.16816.F32 R32, R40, R58, R32 ;  /* 0x0000003a2820723c */ /* 0x000fe60000001820 */
[----:B------:R3:W-:Y:S01]  /*1c2e0*/  MUFU.EX2 R144, R48 ;  /* 0x0000003000907308 */ /* 0x0007e20000000800 */
[--C-:B-1----:R-:W-:Y:S03]  /*1c2f0*/  FFMA.FTZ R44, R66, c[0x0][0x23c], -R60.reuse ;  /* 0x00008f00422c7a23 */ /* 0x102fe6000001083c */
[----:B------:R-:W-:Y:S02]  /*1c300*/  F2FP.PACK_AB R40, R151, R152 ;  /* 0x000000989728723e */ /* 0x000fe400000000ff */
[----:B------:R-:W-:Y:S04]  /*1c310*/  F2FP.PACK_AB R41, R149, R148 ;  /* 0x000000949529723e */ /* 0x000fe800000000ff */
[----:B------:R1:W1:Y:S01]  /*1c320*/  MUFU.EX2 R146, R44 ;  /* 0x0000002c00927308 */ /* 0x0002620000000800 */
[----:B------:R-:W-:Y:S01]  /*1c330*/  F2FP.PACK_AB R42, R150, R147 ;  /* 0x00000093962a723e */ /* 0x000fe200000000ff */
[--C-:B--2---:R-:W-:Y:S08]  /*1c340*/  FFMA.FTZ R52, R70, c[0x0][0x23c], -R60.reuse ;  /* 0x00008f0046347a23 */ /* 0x104ff0000001083c */
[----:B------:R2:W-:Y:S01]  /*1c350*/  MUFU.EX2 R139, R56 ;  /* 0x00000038008b7308 */ /* 0x0005e20000000800 */
[----:B---3--:R-:W-:Y:S09]  /*1c360*/  LDSM.16.MT88.4 R48, [R226+0xd800] ;  /* 0x00d80000e230783b */ /* 0x008ff20000004200 */
[----:B------:R3:W3:Y:S01]  /*1c370*/  MUFU.EX2 R142, R52 ;  /* 0x00000034008e7308 */ /* 0x0006e20000000800 */
[----:B-1----:R-:W1:Y:S01]  /*1c380*/  LDSM.16.MT88.4 R44, [R135+0xd800] ;  /* 0x00d80000872c783b */ /* 0x002e620000004200 */
[----:B------:R-:W-:Y:S01]  /*1c390*/  F2FP.PACK_AB R43, R145, R146 ;  /* 0x00000092912b723e */ /* 0x000fe200000000ff */
[--C-:B--2---:R-:W-:Y:S07]  /*1c3a0*/  FFMA.FTZ R56, R72, c[0x0][0x23c], -R39.reuse ;  /* 0x00008f0048387a23 */ /* 0x104fee0000010827 */
[----:B------:R2:W-:Y:S01]  /*1c3b0*/  MUFU.EX2 R141, R56 ;  /* 0x00000038008d7308 */ /* 0x0005e20000000800 */
[----:B---3--:R-:W3:Y:S08]  /*1c3c0*/  LDSM.16.MT88.4 R52, [R224+0xd800] ;  /* 0x00d80000e034783b */ /* 0x008ef00000004200 */
[----:B--2---:R-:W2:Y:S01]  /*1c3d0*/  LDSM.16.MT88.4 R56, [R225+0xd800] ;  /* 0x00d80000e138783b */ /* 0x004ea20000004200 */
[C---:B-1----:R-:W-:Y:S07]  /*1c3e0*/  HMMA.16816.F32 R4, R40.reuse, R44, R4 ;  /* 0x0000002c2804723c */ /* 0x042fee0000001804 */
[--C-:B------:R-:W-:Y:S01]  /*1c3f0*/  FFMA.FTZ R44, R73, c[0x0][0x23c], -R39.reuse ;  /* 0x00008f00492c7a23 */ /* 0x100fe20000010827 */
[C---:B------:R-:W-:Y:S03]  /*1c400*/  HMMA.16816.F32 R8, R40.reuse, R46, R8 ;  /* 0x0000002e2808723c */ /* 0x040fe60000001808 */
[----:B------:R1:W1:Y:S05]  /*1c410*/  MUFU.EX2 R140, R44 ;  /* 0x0000002c008c7308 */ /* 0x00026a0000000800 */
[C---:B------:R-:W-:Y:S07]  /*1c420*/  HMMA.16816.F32 R12, R40.reuse, R48, R12 ;  /* 0x00000030280c723c */ /* 0x040fee000000180c */
[--C-:B------:R-:W-:Y:S01]  /*1c430*/  FFMA.FTZ R48, R76, c[0x0][0x23c], -R39.reuse ;  /* 0x00008f004c307a23 */ /* 0x100fe20000010827 */
[C---:B------:R-:W-:Y:S03]  /*1c440*/  HMMA.16816.F32 R16, R40.reuse, R50, R16 ;  /* 0x000000322810723c */ /* 0x040fe60000001810 */
[----:B------:R2:W-:Y:S05]  /*1c450*/  MUFU.EX2 R136, R48 ;  /* 0x0000003000887308 */ /* 0x0005ea0000000800 */
[C---:B---3--:R-:W-:Y:S04]  /*1c460*/  HMMA.16816.F32 R20, R40.reuse, R52, R20 ;  /* 0x000000342814723c */ /* 0x048fe80000001814 */
[--C-:B-1----:R-:W-:Y:S03]  /*1c470*/  FFMA.FTZ R44, R74, c[0x0][0x23c], -R60.reuse ;  /* 0x00008f004a2c7a23 */ /* 0x102fe6000001083c */
[--C-:B------:R-:W-:Y:S01]  /*1c480*/  FFMA.FTZ R52, R77, c[0x0][0x23c], -R39.reuse ;  /* 0x00008f004d347a23 */ /* 0x100fe20000010827 */
[----:B------:R1:W-:Y:S01]  /*1c490*/  MUFU.EX2 R138, R44 ;  /* 0x0000002c008a7308 */ /* 0x0003e20000000800 */
[C---:B------:R-:W-:Y:S08]  /*1c4a0*/  HMMA.16816.F32 R24, R40.reuse, R54, R24 ;  /* 0x000000362818723c */ /* 0x040ff00000001818 */
[C---:B--2---:R-:W-:Y:S01]  /*1c4b0*/  HMMA.16816.F32 R28, R40.reuse, R56, R28 ;  /* 0x00000038281c723c */ /* 0x044fe2000000181c */
[----:B------:R2:W-:Y:S01]  /*1c4c0*/  MUFU.EX2 R133, R52 ;  /* 0x0000003400857308 */ /* 0x0005e20000000800 */
[----:B------:R-:W-:Y:S05]  /*1c4d0*/  LDSM.16.MT88.4 R48, [R226+0xe000] ;  /* 0x00e00000e230783b */ /* 0x000fea0000004200 */
        /* <DEDUP_REMOVED lines=9> */
[----:B------:R2:W2:Y:S01]  /*1c570*/  MUFU.EX2 R132, R52 ;  /* 0x0000003400847308 */ /* 0x0004a20000000800 */
[--C-:B---3--:R-:W-:Y:S09]  /*1c580*/  FFMA.FTZ R56, R80, c[0x0][0x23c], -R39.reuse ;  /* 0x00008f0050387a23 */ /* 0x108ff20000010827 */
[----:B------:R3:W-:Y:S01]  /*1c590*/  MUFU.EX2 R130, R56 ;  /* 0x0000003800827308 */ /* 0x0007e20000000800 */
[----:B-1----:R-:W1:Y:S01]  /*1c5a0*/  LDSM.16.MT88.4 R44, [R135+0xe000] ;  /* 0x00e00000872c783b */ /* 0x002e620000004200 */
[----:B------:R-:W-:Y:S07]  /*1c5b0*/  F2FP.PACK_AB R43, R137, R138 ;  /* 0x0000008a892b723e */ /* 0x000fee00000000ff */
[----:B--2---:R-:W2:Y:S08]  /*1c5c0*/  LDSM.16.MT88.4 R52, [R224+0xe000] ;  /* 0x00e00000e034783b */ /* 0x004eb00000004200 */
[----:B---3--:R-:W3:Y:S01]  /*1c5d0*/  LDSM.16.MT88.4 R56, [R225+0xe000] ;  /* 0x00e00000e138783b */ /* 0x008ee20000004200 */
        /* <DEDUP_REMOVED lines=13> */
[C---:B---3--:R-:W-:Y:S01]  /*1c6b0*/  HMMA.16816.F32 R28, R40.reuse, R56, R28 ;  /* 0x00000038281c723c */ /* 0x048fe2000000181c */
[----:B------:R3:W-:Y:S01]  /*1c6c0*/  MUFU.EX2 R121, R52 ;  /* 0x0000003400797308 */ /* 0x0007e20000000800 */
[----:B----4-:R-:W-:Y:S05]  /*1c6d0*/  LDSM.16.MT88.4 R48, [R226+0xe800] ;  /* 0x00e80000e230783b */ /* 0x010fea0000004200 */
[--C-:B------:R-:W-:Y:S01]  /*1c6e0*/  FFMA.FTZ R56, R86, c[0x0][0x23c], -R60.reuse ;  /* 0x00008f0056387a23 */ /* 0x100fe2000001083c */
[----:B------:R-:W-:Y:S03]  /*1c6f0*/  HMMA.16816.F32 R32, R40, R58, R32 ;  /* 0x0000003a2820723c */ /* 0x000fe60000001820 */
[----:B------:R4:W-:Y:S01]  /*1c700*/  MUFU.EX2 R114, R56 ;  /* 0x0000003800727308 */ /* 0x0009e20000000800 */
[----:B-1----:R-:W1:Y:S03]  /*1c710*/  LDSM.16.MT88.4 R44, [R135+0xe800] ;  /* 0x00e80000872c783b */ /* 0x002e660000004200 */
[----:B------:R-:W-:Y:S02]  /*1c720*/  F2FP.PACK_AB R40, R133, R136 ;  /* 0x000000888528723e */ /* 0x000fe400000000ff */
[----:B------:R-:W-:Y:S03]  /*1c730*/  F2FP.PACK_AB R41, R131, R132 ;  /* 0x000000848329723e */ /* 0x000fe600000000ff */
[----:B------:R-:W-:Y:S02]  /*1c740*/  F2FP.PACK_AB R42, R129, R130 ;  /* 0x00000082812a723e */ /* 0x000fe400000000ff */
[----:B--2---:R-:W-:Y:S01]  /*1c750*/  F2FP.PACK_AB R43, R124, R125 ;  /* 0x0000007d7c2b723e */ /* 0x004fe200000000ff */
[--C-:B---3--:R-:W-:Y:S04]  /*1c760*/  FFMA.FTZ R52, R85, c[0x0][0x23c], -R39.reuse ;  /* 0x00008f0055347a23 */ /* 0x108fe80000010827 */
[----:B------:R2:W3:Y:S01]  /*1c770*/  MUFU.EX2 R120, R52 ;  /* 0x0000003400787308 */ /* 0x0004e20000000800 */
[--C-:B----4-:R-:W-:Y:S09]  /*1c780*/  FFMA.FTZ R56, R87, c[0x0][0x23c], -R60.reuse ;  /* 0x00008f0057387a23 */ /* 0x110ff2000001083c */
[----:B------:R4:W3:Y:S01]  /*1c790*/  MUFU.EX2 R115, R56 ;  /* 0x0000003800737308 */ /* 0x0008e20000000800 */
[----:B--2---:R-:W2:Y:S01]  /*1c7a0*/  LDSM.16.MT88.4 R52, [R224+0xe800] ;  /* 0x00e80000e034783b */ /* 0x004ea20000004200 */
[C---:B-1----:R-:W-:Y:S07]  /*1c7b0*/  HMMA.16816.F32 R4, R40.reuse, R44, R4 ;  /* 0x0000002c2804723c */ /* 0x042fee0000001804 */
[--C-:B------:R-:W-:Y:S01]  /*1c7c0*/  FFMA.FTZ R44, R88, c[0x0][0x23c], -R39.reuse ;  /* 0x00008f00582c7a23 */ /* 0x100fe20000010827 */
[----:B----4-:R-:W1:Y:S01]  /*1c7d0*/  LDSM.16.MT88.4 R56, [R225+0xe800] ;  /* 0x00e80000e138783b */ /* 0x010e620000004200 */
[C---:B------:R-:W-:Y:S02]  /*1c7e0*/  HMMA.16816.F32 R8, R40.reuse, R46, R8 ;  /* 0x0000002e2808723c */ /* 0x040fe40000001808 */
[----:B------:R4:W-:Y:S06]  /*1c7f0*/  MUFU.EX2 R113, R44 ;  /* 0x0000002c00717308 */ /* 0x0009ec0000000800 */
[C---:B------:R-:W-:Y:S07]  /*1c800*/  HMMA.16816.F32 R12, R40.reuse, R48, R12 ;  /* 0x00000030280c723c */ /* 0x040fee000000180c */
[--C-:B------:R-:W-:Y:S01]  /*1c810*/  FFMA.FTZ R48, R91, c[0x0][0x23c], -R60.reuse ;  /* 0x00008f005b307a23 */ /* 0x100fe2000001083c */
[C---:B------:R-:W-:Y:S03]  /*1c820*/  HMMA.16816.F32 R16, R40.reuse, R50, R16 ;  /* 0x000000322810723c */ /* 0x040fe60000001810 */
[----:B------:R1:W-:Y:S01]  /*1c830*/  MUFU.EX2 R103, R48 ;  /* 0x0000003000677308 */ /* 0x0003e20000000800 */
[--C-:B----4-:R-:W-:Y:S04]  /*1c840*/  FFMA.FTZ R44, R89, c[0x0][0x23c], -R39.reuse ;  /* 0x00008f00592c7a23 */ /* 0x110fe80000010827 */
[C---:B--2---:R-:W-:Y:S05]  /*1c850*/  HMMA.16816.F32 R20, R40.reuse, R52, R20 ;  /* 0x000000342814723c */ /* 0x044fea0000001814 */
[----:B------:R2:W4:Y:S02]  /*1c860*/  MUFU.EX2 R112, R44 ;  /* 0x0000002c00707308 */ /* 0x0005240000000800 */
[--C-:B------:R-:W-:Y:S01]  /*1c870*/  FFMA.FTZ R52, R93, c[0x0][0x23c], -R39.reuse ;  /* 0x00008f005d347a23 */ /* 0x100fe20000010827 */
[C---:B------:R-:W-:Y:S07]  /*1c880*/  HMMA.16816.F32 R24, R40.reuse, R54, R24 ;  /* 0x000000362818723c */ /* 0x040fee0000001818 */
[----:B------:R4:W-:Y:S01]  /*1c890*/  MUFU.EX2 R95, R52 ;  /* 0x00000034005f7308 */ /* 0x0009e20000000800 */
[--C-:B-1----:R-:W-:Y:S01]  /*1c8a0*/  FFMA.FTZ R48, R92, c[0x0][0x23c], -R39.reuse ;  /* 0x00008f005c307a23 */ /* 0x102fe20000010827 */
[C---:B------:R-:W-:Y:S08]  /*1c8b0*/  HMMA.16816.F32 R28, R40.reuse, R56, R28 ;  /* 0x00000038281c723c */ /* 0x040ff0000000181c */
[----:B------:R1:W-:Y:S01]  /*1c8c0*/  MUFU.EX2 R98, R48 ;  /* 0x0000003000627308 */ /* 0x0003e20000000800 */
[----:B------:R-:W-:Y:S03]  /*1c8d0*/  HMMA.16816.F32 R32, R40, R58, R32 ;  /* 0x0000003a2820723c */ /* 0x000fe60000001820 */
[--C-:B--2---:R-:W-:Y:S02]  /*1c8e0*/  FFMA.FTZ R44, R90, c[0x0][0x23c], -R60.reuse ;  /* 0x00008f005a2c7a23 */ /* 0x104fe4000001083c */
[--C-:B------:R-:W-:Y:S02]  /*1c8f0*/  FFMA.FTZ R56, R220, c[0x0][0x23c], -R60.reuse ;  /* 0x00008f00dc387a23 */ /* 0x100fe4000001083c */
[----:B---3--:R-:W-:Y:S02]  /*1c900*/  F2FP.PACK_AB R40, R120, R121 ;  /* 0x000000797828723e */ /* 0x008fe400000000ff */
[----:B------:R2:W3:Y:S03]  /*1c910*/  MUFU.EX2 R104, R44 ;  /* 0x0000002c00687308 */ /* 0x0004e60000000800 */
[----:B------:R-:W-:Y:S01]  /*1c920*/  F2FP.PACK_AB R41, R115, R114 ;  /* 0x000000727329723e */ /* 0x000fe200000000ff */
[--C-:B----4-:R-:W-:Y:S01]  /*1c930*/  FFMA.FTZ R52, R94, c[0x0][0x23c], -R60.reuse ;  /* 0x00008f005e347a23 */ /* 0x110fe2000001083c */
[----:B------:R-:W-:Y:S05]  /*1c940*/  F2FP.PACK_AB R42, R112, R113 ;  /* 0x00000071702a723e */ /* 0x000fea00000000ff */
[----:B------:R4:W-:Y:S01]  /*1c950*/  MUFU.EX2 R92, R52 ;  /* 0x00000034005c7308 */ /* 0x0009e20000000800 */
[----:B-1----:R-:W-:Y:S09]  /*1c960*/  LDSM.16.MT88.4 R48, [R226+0xf000] ;  /* 0x00f00000e230783b */ /* 0x002ff20000004200 */
[----:B------:R1:W1:Y:S01]  /*1c970*/  MUFU.EX2 R93, R56 ;  /* 0x00000038005d7308 */ /* 0x0002620000000800 */
[----:B--2---:R-:W2:Y:S01]  /*1c980*/  LDSM.16.MT88.4 R44, [R135+0xf000] ;  /* 0x00f00000872c783b */ /* 0x004ea20000004200 */
[----:B---3--:R-:W-:Y:S07]  /*1c990*/  F2FP.PACK_AB R43, R103, R104 ;  /* 0x00000068672b723e */ /* 0x008fee00000000ff */
[----:B----4-:R-:W3:Y:S08]  /*1c9a0*/  LDSM.16.MT88.4 R52, [R224+0xf000] ;  /* 0x00f00000e034783b */ /* 0x010ef00000004200 */
[----:B-1----:R-:W1:Y:S01]  /*1c9b0*/  LDSM.16.MT88.4 R56, [R225+0xf000] ;  /* 0x00f00000e138783b */ /* 0x002e620000004200 */
[C---:B--2---:R-:W-:Y:S07]  /*1c9c0*/  HMMA.16816.F32 R4, R40.reuse, R44, R4 ;  /* 0x0000002c2804723c */ /* 0x044fee0000001804 */
[--C-:B------:R-:W-:Y:S01]  /*1c9d0*/  FFMA.FTZ R44, R96, c[0x0][0x23c], -R39.reuse ;  /* 0x00008f00602c7a23 */ /* 0x100fe20000010827 */
[C---:B------:R-:W-:Y:S03]  /*1c9e0*/  HMMA.16816.F32 R8, R40.reuse, R46, R8 ;  /* 0x0000002e2808723c */ /* 0x040fe60000001808 */
[----:B------:R2:W-:Y:S05]  /*1c9f0*/  MUFU.EX2 R91, R44 ;  /* 0x0000002c005b7308 */ /* 0x0005ea0000000800 */
[C---:B------:R-:W-:Y:S07]  /*1ca00*/  HMMA.16816.F32 R12, R40.reuse, R48, R12 ;  /* 0x00000030280c723c */ /* 0x040fee000000180c */
[--C-:B------:R-:W-:Y:S01]  /*1ca10*/  FFMA.FTZ R48, R99, c[0x0][0x23c], -R60.reuse ;  /* 0x00008f0063307a23 */ /* 0x100fe2000001083c */
[C---:B------:R-:W-:Y:S03]  /*1ca20*/  HMMA.16816.F32 R16, R40.reuse, R50, R16 ;  /* 0x000000322810723c */ /* 0x040fe60000001810 */
[----:B------:R4:W-:Y:S05]  /*1ca30*/  MUFU.EX2 R88, R48 ;  /* 0x0000003000587308 */ /* 0x0009ea0000000800 */
[C---:B---3--:R-:W-:Y:S04]  /*1ca40*/  HMMA.16816.F32 R20, R40.reuse, R52, R20 ;  /* 0x000000342814723c */ /* 0x048fe80000001814 */
[--C-:B--2---:R-:W-:Y:S03]  /*1ca50*/  FFMA.FTZ R44, R97, c[0x0][0x23c], -R39.reuse ;  /* 0x00008f00612c7a23 */ /* 0x104fe60000010827 */
[--C-:B------:R-:W-:Y:S01]  /*1ca60*/  FFMA.FTZ R52, R101, c[0x0][0x23c], -R39.reuse ;  /* 0x00008f0065347a23 */ /* 0x100fe20000010827 */
[C---:B------:R-:W-:Y:S01]  /*1ca70*/  HMMA.16816.F32 R24, R40.reuse, R54, R24 ;  /* 0x000000362818723c */ /* 0x040fe20000001818 */
[----:B------:R2:W3:Y:S07]  /*1ca80*/  MUFU.EX2 R90, R44 ;  /* 0x0000002c005a7308 */ /* 0x0004ee0000000800 */
[C---:B-1----:R-:W-:Y:S03]  /*1ca90*/  HMMA.16816.F32 R28, R40.reuse, R56, R28 ;  /* 0x00000038281c723c */ /* 0x042fe6000000181c */
[----:B------:R1:W-:Y:S01]  /*1caa0*/  MUFU.EX2 R87, R52 ;  /* 0x0000003400577308 */ /* 0x0003e20000000800 */
[--C-:B----4-:R-:W-:Y:S03]  /*1cab0*/  FFMA.FTZ R48, R100, c[0x0][0x23c], -R39.reuse ;  /* 0x00008f0064307a23 */ /* 0x110fe60000010827 */
[--C-:B------:R-:W-:Y:S01]  /*1cac0*/  FFMA.FTZ R56, R102, c[0x0][0x23c], -R60.reuse ;  /* 0x00008f0066387a23 */ /* 0x100fe2000001083c */
[----:B------:R-:W-:Y:S05]  /*1cad0*/  HMMA.16816.F32 R32, R40, R58, R32 ;  /* 0x0000003a2820723c */ /* 0x000fea0000001820 */
[----:B------:R4:W-:Y:S02]  /*1cae0*/  MUFU.EX2 R86, R48 ;  /* 0x0000003000567308 */ /* 0x0009e40000000800 */
[----:B------:R-:W-:Y:S01]  /*1caf0*/  F2FP.PACK_AB R40, R95, R98 ;  /* 0x000000625f28723e */ /* 0x000fe200000000ff */
[--C-:B--2---:R-:W-:Y:S01]  /*1cb00*/  FFMA.FTZ R44, R213, c[0x0][0x23c], -R60.reuse ;  /* 0x00008f00d52c7a23 */ /* 0x104fe2000001083c */
[----:B------:R-:W-:Y:S03]  /*1cb10*/  F2FP.PACK_AB R41, R93, R92 ;  /* 0x0000005c5d29723e */ /* 0x000fe600000000ff */
[----:B---3--:R-:W-:Y:S03]  /*1cb20*/  F2FP.PACK_AB R42, R90, R91 ;  /* 0x0000005b5a2a723e */ /* 0x008fe600000000ff */
[----:B------:R2:W3:Y:S01]  /*1cb30*/  MUFU.EX2 R89, R44 ;  /* 0x0000002c00597308 */ /* 0x0004e20000000800 */
[----:B-1----:R-:W-:Y:S09]  /*1cb40*/  LDSM.16.MT88.4 R52, [R224+0xf800] ;  /* 0x00f80000e034783b */ /* 0x002ff20000004200 */
[----:B------:R1:W-:Y:S01]  /*1cb50*/  MUFU.EX2 R82, R56 ;  /* 0x0000003800527308 */ /* 0x0003e20000000800 */
[----:B----4-:R-:W-:Y:S08]  /*1cb60*/  LDSM.16.MT88.4 R48, [R226+0xf800] ;  /* 0x00f80000e230783b */ /* 0x010ff00000004200 */
[----:B--2---:R-:W2:Y:S01]  /*1cb70*/  LDSM.16.MT88.4 R44, [R135+0xf800] ;  /* 0x00f80000872c783b */ /* 0x004ea20000004200 */
[----:B---3--:R-:W-:Y:S01]  /*1cb80*/  F2FP.PACK_AB R43, R88, R89 ;  /* 0x00000059582b723e */ /* 0x008fe200000000ff */
[--C-:B-1----:R-:W-:Y:S04]  /*1cb90*/  FFMA.FTZ R56, R212, c[0x0][0x23c], -R60.reuse ;  /* 0x00008f00d4387a23 */ /* 0x102fe8000001083c */
[----:B------:R1:W3:Y:S02]  /*1cba0*/  MUFU.EX2 R85, R56 ;  /* 0x0000003800557308 */ /* 0x0002e40000000800 */
        /* <DEDUP_REMOVED lines=16> */
[----:B----4-:R-:W-:Y:S03]  /*1ccb0*/  FFMA.FTZ R48, R108, c[0x0][0x23c], -R39 ;  /* 0x00008f006c307a23 */ /* 0x010fe60000010827 */
[----:B------:R-:W-:Y:S01]  /*1ccc0*/  FFMA.FTZ R57, R2, R64, R211 ;  /* 0x0000004002397223 */ /* 0x000fe200000100d3 */
[----:B------:R-:W-:Y:S03]  /*1ccd0*/  HMMA.16816.F32 R32, R40, R58, R32 ;  /* 0x0000003a2820723c */ /* 0x000fe60000001820 */
[----:B------:R4:W-:Y:S01]  /*1cce0*/  MUFU.EX2 R79, R48 ;  /* 0x00000030004f7308 */ /* 0x0009e20000000800 */
[----:B------:R-:W-:Y:S02]  /*1ccf0*/  FFMA.FTZ R2, R111, c[0x0][0x23c], -R60 ;  /* 0x00008f006f027a23 */ /* 0x000fe4000001083c */
[----:B-----5:R-:W-:Y:S01]  /*1cd00*/  FFMA.FTZ R56, R0, R63, R210 ;  /* 0x0000003f00387223 */ /* 0x020fe200000100d2 */
[----:B------:R-:W-:Y:S01]  /*1cd10*/  F2FP.PACK_AB R40, R87, R86 ;  /* 0x000000565728723e */ /* 0x000fe200000000ff */
[----:B--2---:R-:W-:Y:S01]  /*1cd20*/  FFMA.FTZ R44, R106, c[0x0][0x23c], -R60 ;  /* 0x00008f006a2c7a23 */ /* 0x004fe2000001083c */
[----:B---3--:R-:W-:Y:S03]  /*1cd30*/  F2FP.PACK_AB R41, R85, R82 ;  /* 0x000000525529723e */ /* 0x008fe600000000ff */
[----:B------:R-:W-:Y:S01]  /*1cd40*/  FFMA.FTZ R0, R208, c[0x0][0x23c], -R39 ;  /* 0x00008f00d0007a23 */ /* 0x000fe20000010827 */
[----:B------:R2:W3:Y:S01]  /*1cd50*/  MUFU.EX2 R81, R44 ;  /* 0x0000002c00517308 */ /* 0x0004e20000000800 */
[----:B------:R-:W-:Y:S01]  /*1cd60*/  FADD.FTZ R57, R209, R57 ;  /* 0x00000039d1397221 */ /* 0x000fe20000010000 */
[----:B------:R-:W-:Y:S01]  /*1cd70*/  F2FP.PACK_AB R42, R83, R84 ;  /* 0x00000054532a723e */ /* 0x000fe200000000ff */
[----:B-1----:R-:W-:Y:S07]  /*1cd80*/  LDSM.16.MT88.4 R52, [R224+0x10000] ;  /* 0x01000000e034783b */ /* 0x002fee0000004200 */
[----:B------:R1:W-:Y:S01]  /*1cd90*/  MUFU.EX2 R76, R2 ;  /* 0x00000002004c7308 */ /* 0x0003e20000000800 */
[----:B----4-:R-:W-:Y:S09]  /*1cda0*/  FFMA.FTZ R48, R109, c[0x0][0x23c], -R39 ;  /* 0x00008f006d307a23 */ /* 0x010ff20000010827 */
[----:B------:R4:W5:Y:S01]  /*1cdb0*/  MUFU.EX2 R78, R48 ;  /* 0x00000030004e7308 */ /* 0x0009620000000800 */
[----:B--2---:R-:W2:Y:S01]  /*1cdc0*/  LDSM.16.MT88.4 R44, [R135+0x10000] ;  /* 0x01000000872c783b */ /* 0x004ea20000004200 */
[----:B---3--:R-:W-:Y:S08]  /*1cdd0*/  F2FP.PACK_AB R43, R80, R81 ;  /* 0x00000051502b723e */ /* 0x008ff000000000ff */
[----:B------:R3:W-:Y:S01]  /*1cde0*/  MUFU.EX2 R75, R0 ;  /* 0x00000000004b7308 */ /* 0x0007e20000000800 */
[----:B-1----:R-:W-:Y:S02]  /*1cdf0*/  FADD.FTZ R2, R207, R56 ;  /* 0x00000038cf027221 */ /* 0x002fe40000010000 */
[----:B------:R-:W-:Y:S01]  /*1ce00*/  FADD.FTZ R56, R206, R57 ;  /* 0x00000039ce387221 */ /* 0x000fe20000010000 */
[----:B----4-:R-:W1:Y:S01]  /*1ce10*/  LDSM.16.MT88.4 R48, [R226+0x10000] ;  /* 0x01000000e230783b */ /* 0x010e620000004200 */
[----:B---3--:R-:W-:Y:S02]  /*1ce20*/  FADD.FTZ R0, R205, R2 ;  /* 0x00000002cd007221 */ /* 0x008fe40000010000 */
[--C-:B------:R-:W-:Y:S02]  /*1ce30*/  FFMA.FTZ R2, R203, c[0x0][0x23c], -R39.reuse ;  /* 0x00008f00cb027a23 */ /* 0x100fe40000010827 */
[----:B------:R-:W-:Y:S02]  /*1ce40*/  FADD.FTZ R0, R202, R0 ;  /* 0x00000000ca007221 */ /* 0x000fe40000010000 */
[----:B------:R3:W4:Y:S02]  /*1ce50*/  MUFU.EX2 R74, R2 ;  /* 0x00000002004a7308 */ /* 0x0007240000000800 */
[----:B------:R-:W-:Y:S01]  /*1ce60*/  FADD.FTZ R0, R200, R0 ;  /* 0x00000000c8007221 */ /* 0x000fe20000010000 */
[C---:B--2---:R-:W-:Y:S03]  /*1ce70*/  HMMA.16816.F32 R4, R40.reuse, R44, R4 ;  /* 0x0000002c2804723c */ /* 0x044fe60000001804 */
[----:B------:R-:W-:Y:S04]  /*1ce80*/  FADD.FTZ R0, R197, R0 ;  /* 0x00000000c5007221 */ /* 0x000fe80000010000 */
[----:B------:R-:W-:Y:S01]  /*1ce90*/  FADD.FTZ R44, R204, R56 ;  /* 0x00000038cc2c7221 */ /* 0x000fe20000010000 */
[C---:B------:R-:W-:Y:S04]  /*1cea0*/  HMMA.16816.F32 R8, R40.reuse, R46, R8 ;  /* 0x0000002e2808723c */ /* 0x040fe80000001808 */
[----:B------:R-:W-:Y:S02]  /*1ceb0*/  FADD.FTZ R56, R201, R44 ;  /* 0x0000002cc9387221 */ /* 0x000fe40000010000 */
[----:B------:R-:W-:Y:S01]  /*1cec0*/  FADD.FTZ R0, R194, R0 ;  /* 0x00000000c2007221 */ /* 0x000fe20000010000 */
[----:B------:R-:W2:Y:S01]  /*1ced0*/  LDSM.16.MT88.4 R44, [R225+0x10000] ;  /* 0x01000000e12c783b */ /* 0x000ea20000004200 */
[----:B---3--:R-:W-:Y:S01]  /*1cee0*/  FADD.FTZ R2, R199, R56 ;  /* 0x00000038c7027221 */ /* 0x008fe20000010000 */
[C---:B-1----:R-:W-:Y:S03]  /*1cef0*/  HMMA.16816.F32 R12, R40.reuse, R48, R12 ;  /* 0x00000030280c723c */ /* 0x042fe6000000180c */
[----:B------:R-:W-:Y:S02]  /*1cf00*/  FADD.FTZ R2, R196, R2 ;  /* 0x00000002c4027221 */ /* 0x000fe40000010000 */
[----:B------:R-:W-:Y:S02]  /*1cf10*/  FFMA.FTZ R56, R198, c[0x0][0x23c], -R60 ;  /* 0x00008f00c6387a23 */ /* 0x000fe4000001083c */
[----:B------:R-:W-:Y:S01]  /*1cf20*/  FADD.FTZ R2, R195, R2 ;  /* 0x00000002c3027221 */ /* 0x000fe20000010000 */
[C---:B------:R-:W-:Y:S01]  /*1cf30*/  HMMA.16816.F32 R16, R40.reuse, R50, R16 ;  /* 0x000000322810723c */ /* 0x040fe20000001810 */
[----:B------:R-:W-:Y:S03]  /*1cf40*/  MUFU.EX2 R73, R56 ;  /* 0x0000003800497308 */ /* 0x000fe60000000800 */
[----:B------:R-:W-:Y:S02]  /*1cf50*/  FADD.FTZ R2, R191, R2 ;  /* 0x00000002bf027221 */ /* 0x000fe40000010000 */
[----:B------:R-:W-:Y:S02]  /*1cf60*/  FFMA.FTZ R48, R193, c[0x0][0x23c], -R60 ;  /* 0x00008f00c1307a23 */ /* 0x000fe4000001083c */
[----:B------:R-:W-:Y:S01]  /*1cf70*/  FADD.FTZ R2, R248, R2 ;  /* 0x00000002f8027221 */ /* 0x000fe20000010000 */
[C---:B------:R-:W-:Y:S02]  /*1cf80*/  HMMA.16816.F32 R20, R40.reuse, R52, R20 ;  /* 0x000000342814723c */ /* 0x040fe40000001814 */
[----:B------:R1:W3:Y:S01]  /*1cf90*/  MUFU.EX2 R72, R48 ;  /* 0x0000003000487308 */ /* 0x0002e20000000800 */
[----:B------:R-:W-:Y:S02]  /*1cfa0*/  FADD.FTZ R2, R190, R2 ;  /* 0x00000002be027221 */ /* 0x000fe40000010000 */
[----:B------:R-:W-:Y:S02]  /*1cfb0*/  FADD.FTZ R0, R249, R0 ;  /* 0x00000000f9007221 */ /* 0x000fe40000010000 */
[--C-:B------:R-:W-:Y:S01]  /*1cfc0*/  FFMA.FTZ R52, R116, c[0x0][0x23c], -R39.reuse ;  /* 0x00008f0074347a23 */ /* 0x100fe20000010827 */
[C---:B------:R-:W-:Y:S04]  /*1cfd0*/  HMMA.16816.F32 R24, R40.reuse, R54, R24 ;  /* 0x000000362818723c */ /* 0x040fe80000001818 */
[----:B------:R-:W-:Y:S01]  /*1cfe0*/  FADD.FTZ R53, R187, R2 ;  /* 0x00000002bb357221 */ /* 0x000fe20000010000 */
[----:B------:R3:W-:Y:S01]  /*1cff0*/  MUFU.EX2 R71, R52 ;  /* 0x0000003400477308 */ /* 0x0007e20000000800 */
[----:B------:R-:W-:Y:S02]  /*1d000*/  FFMA.FTZ R2, R117, c[0x0][0x23c], -R39 ;  /* 0x00008f0075027a23 */ /* 0x000fe40000010827 */
[----:B------:R-:W-:Y:S01]  /*1d010*/  FADD.FTZ R0, R218, R0 ;  /* 0x00000000da007221 */ /* 0x000fe20000010000 */
[C---:B--2---:R-:W-:Y:S03]  /*1d020*/  HMMA.16816.F32 R28, R40.reuse, R44, R28 ;  /* 0x0000002c281c723c */ /* 0x044fe6000000181c */
[----:B------:R-:W-:Y:S03]  /*1d030*/  FADD.FTZ R0, R219, R0 ;  /* 0x00000000db007221 */ /* 0x000fe60000010000 */
[----:B------:R2:W2:Y:S01]  /*1d040*/  MUFU.EX2 R70, R2 ;  /* 0x0000000200467308 */ /* 0x0004a20000000800 */
[----:B------:R-:W-:Y:S01]  /*1d050*/  FADD.FTZ R0, R186, R0 ;  /* 0x00000000ba007221 */ /* 0x000fe20000010000 */
[----:B------:R-:W-:Y:S01]  /*1d060*/  HMMA.16816.F32 R32, R40, R46, R32 ;  /* 0x0000002e2820723c */ /* 0x000fe20000001820 */
[----:B-1----:R-:W1:Y:S03]  /*1d070*/  LDSM.16.MT88.4 R48, [R135+0x10800] ;  /* 0x010800008730783b */ /* 0x002e660000004200 */
[----:B------:R-:W-:Y:S03]  /*1d080*/  FFMA.FTZ R44, R118, c[0x0][0x23c], -R60 ;  /* 0x00008f00762c7a23 */ /* 0x000fe6000001083c */
[----:B-----5:R-:W-:Y:S01]  /*1d090*/  F2FP.PACK_AB R40, R78, R79 ;  /* 0x0000004f4e28723e */ /* 0x020fe200000000ff */
[----:B------:R5:W-:Y:S01]  /*1d0a0*/  MUFU.EX2 R69, R44 ;  /* 0x0000002c00457308 */ /* 0x000be20000000800 */
[----:B------:R-:W-:Y:S03]  /*1d0b0*/  F2FP.PACK_AB R41, R76, R77 ;  /* 0x0000004d4c29723e */ /* 0x000fe600000000ff */
[----:B---3--:R-:W-:Y:S01]  /*1d0c0*/  FADD.FTZ R52, R185, R0 ;  /* 0x00000000b9347221 */ /* 0x008fe20000010000 */
[----:B----4-:R-:W-:Y:S01]  /*1d0d0*/  F2FP.PACK_AB R42, R74, R75 ;  /* 0x0000004b4a2a723e */ /* 0x010fe200000000ff */
[----:B------:R-:W-:Y:S01]  /*1d0e0*/  FADD.FTZ R0, R184, R53 ;  /* 0x00000035b8007221 */ /* 0x000fe20000010000 */
[----:B------:R-:W-:Y:S01]  /*1d0f0*/  F2FP.PACK_AB R43, R72, R73 ;  /* 0x00000049482b723e */ /* 0x000fe200000000ff */
[----:B------:R-:W-:Y:S02]  /*1d100*/  FADD.FTZ R56, R182, R52 ;  /* 0x00000034b6387221 */ /* 0x000fe40000010000 */
[----:B------:R-:W3:Y:S01]  /*1d110*/  LDSM.16.MT88.4 R52, [R226+0x10800] ;  /* 0x01080000e234783b */ /* 0x000ee20000004200 */
[----:B--2---:R-:W-:Y:S02]  /*1d120*/  FADD.FTZ R2, R183, R0 ;  /* 0x00000000b7027221 */ /* 0x004fe40000010000 */
[----:B------:R-:W-:Y:S02]  /*1d130*/  FADD.FTZ R0, R181, R56 ;  /* 0x00000038b5007221 */ /* 0x000fe40000010000 */
[----:B------:R-:W-:Y:S02]  /*1d140*/  FADD.FTZ R2, R180, R2 ;  /* 0x00000002b4027221 */ /* 0x000fe40000010000 */
[----:B------:R-:W-:Y:S02]  /*1d150*/  FADD.FTZ R0, R175, R0 ;  /* 0x00000000af007221 */ /* 0x000fe40000010000 */
[----:B------:R-:W-:Y:S02]  /*1d160*/  FADD.FTZ R56, R179, R2 ;  /* 0x00000002b3387221 */ /* 0x000fe40000010000 */
[----:B------:R-:W-:Y:S01]  /*1d170*/  FFMA.FTZ R2, R119, c[0x0][0x23c], -R60 ;  /* 0x00008f0077027a23 */ /* 0x000fe2000001083c */
[----:B-----5:R-:W2:Y:S01]  /*1d180*/  LDSM.16.MT88.4 R44, [R224+0x10800] ;  /* 0x01080000e02c783b */ /* 0x020ea20000004200 */
[----:B------:R-:W-:Y:S02]  /*1d190*/  FADD.FTZ R0, R178, R0 ;  /* 0x00000000b2007221 */ /* 0x000fe40000010000 */
[----:B------:R4:W5:Y:S02]  /*1d1a0*/  MUFU.EX2 R68, R2 ;  /* 0x0000000200447308 */ /* 0x0009640000000800 */
[----:B------:R-:W-:Y:S01]  /*1d1b0*/  FADD.FTZ R0, R174, R0 ;  /* 0x00000000ae007221 */ /* 0x000fe20000010000 */
[C---:B-1----:R-:W-:Y:S03]  /*1d1c0*/  HMMA.16816.F32 R4, R40.reuse, R48, R4 ;  /* 0x000000302804723c */ /* 0x042fe60000001804 */
[----:B------:R-:W-:Y:S04]  /*1d1d0*/  FADD.FTZ R0, R173, R0 ;  /* 0x00000000ad007221 */ /* 0x000fe80000010000 */
[----:B------:R-:W-:Y:S01]  /*1d1e0*/  FADD.FTZ R0, R169, R0 ;  /* 0x00000000a9007221 */ /* 0x000fe20000010000 */
[C---:B------:R-:W-:Y:S04]  /*1d1f0*/  HMMA.16816.F32 R8, R40.reuse, R50, R8 ;  /* 0x000000322808723c */ /* 0x040fe80000001808 */
[----:B------:R-:W-:Y:S02]  /*1d200*/  FADD.FTZ R0, R170, R0 ;  /* 0x00000000aa007221 */ /* 0x000fe40000010000 */
[--C-:B------:R-:W-:Y:S02]  /*1d210*/  FFMA.FTZ R48, R192, c[0x0][0x23c], -R39.reuse ;  /* 0x00008f00c0307a23 */ /* 0x100fe40000010827 */
[----:B------:R-:W-:Y:S01]  /*1d220*/  FADD.FTZ R0, R165, R0 ;  /* 0x00000000a5007221 */ /* 0x000fe20000010000 */
[C---:B---3--:R-:W-:Y:S01]  /*1d230*/  HMMA.16816.F32 R12, R40.reuse, R52, R12 ;  /* 0x00000034280c723c */ /* 0x048fe2000000180c */
[----:B------:R1:W-:Y:S02]  /*1d240*/  MUFU.EX2 R67, R48 ;  /* 0x0000003000437308 */ /* 0x0003e40000000800 */
[----:B----4-:R-:W-:Y:S02]  /*1d250*/  FADD.FTZ R2, R177, R56 ;  /* 0x00000038b1027221 */ /* 0x010fe40000010000 */
[--C-:B------:R-:W-:Y:S02]  /*1d260*/  FFMA.FTZ R56, R189, c[0x0][0x23c], -R39.reuse ;  /* 0x00008f00bd387a23 */ /* 0x100fe40000010827 */
[----:B------:R-:W-:Y:S01]  /*1d270*/  FADD.FTZ R2, R176, R2 ;  /* 0x00000002b0027221 */ /* 0x000fe20000010000 */
[C---:B------:R-:W-:Y:S03]  /*1d280*/  HMMA.16816.F32 R16, R40.reuse, R54, R16 ;  /* 0x000000362810723c */ /* 0x040fe60000001810 */
[----:B------:R3:W4:Y:S01]  /*1d290*/  MUFU.EX2 R66, R56 ;  /* 0x0000003800427308 */ /* 0x0007220000000800 */
[----:B------:R-:W-:Y:S02]  /*1d2a0*/  FADD.FTZ R2, R171, R2 ;  /* 0x00000002ab027221 */ /* 0x000fe40000010000 */
[----:B------:R-:W-:Y:S02]  /*1d2b0*/  FADD.FTZ R0, R166, R0 ;  /* 0x00000000a6007221 */ /* 0x000fe40000010000 */
[----:B------:R-:W-:Y:S01]  /*1d2c0*/  FADD.FTZ R2, R172, R2 ;  /* 0x00000002ac027221 */ /* 0x000fe20000010000 */
[C---:B--2---:R-:W-:Y:S03]  /*1d2d0*/  HMMA.16816.F32 R20, R40.reuse, R44, R20 ;  /* 0x0000002c2814723c */ /* 0x044fe60000001814 */
[----:B------:R-:W-:Y:S02]  /*1d2e0*/  FADD.FTZ R2, R168, R2 ;  /* 0x00000002a8027221 */ /* 0x000fe40000010000 */
[----:B------:R-:W-:Y:S02]  /*1d2f0*/  FFMA.FTZ R52, R122, c[0x0][0x23c], -R60 ;  /* 0x00008f007a347a23 */ /* 0x000fe4000001083c */
[----:B------:R-:W-:Y:S01]  /*1d300*/  FADD.FTZ R2, R167, R2 ;  /* 0x00000002a7027221 */ /* 0x000fe20000010000 */
[----:B-1----:R-:W1:Y:S01]  /*1d310*/  LDSM.16.MT88.4 R48, [R225+0x10800] ;  /* 0x01080000e130783b */ /* 0x002e620000004200 */
[--C-:B------:R-:W-:Y:S01]  /*1d320*/  FFMA.FTZ R44, R188, c[0x0][0x23c], -R39.reuse ;  /* 0x00008f00bc2c7a23 */ /* 0x100fe20000010827 */
[----:B------:R2:W-:Y:S01]  /*1d330*/  MUFU.EX2 R65, R52 ;  /* 0x0000003400417308 */ /* 0x0005e20000000800 */
[C---:B------:R-:W-:Y:S03]  /*1d340*/  HMMA.16816.F32 R24, R40.reuse, R46, R24 ;  /* 0x0000002e2818723c */ /* 0x040fe60000001818 */
[----:B---3--:R-:W-:Y:S02]  /*1d350*/  FADD.FTZ R56, R164, R2 ;  /* 0x00000002a4387221 */ /* 0x008fe40000010000 */
[----:B------:R-:W-:Y:S04]  /*1d360*/  FADD.FTZ R2, R162, R0 ;  /* 0x00000000a2027221 */ /* 0x000fe80000010000 */
[----:B------:R-:W-:Y:S03]  /*1d370*/  MUFU.EX2 R63, R44 ;  /* 0x0000002c003f7308 */ /* 0x000fe60000000800 */
[----:B------:R-:W-:Y:S02]  /*1d380*/  FFMA.FTZ R0, R123, c[0x0][0x23c], -R60 ;  /* 0x00008f007b007a23 */ /* 0x000fe4000001083c */
[----:B------:R-:W-:Y:S02]  /*1d390*/  FADD.FTZ R56, R163, R56 ;  /* 0x00000038a3387221 */ /* 0x000fe40000010000 */
[----:B------:R-:W-:Y:S02]  /*1d3a0*/  FADD.FTZ R2, R161, R2 ;  /* 0x00000002a1027221 */ /* 0x000fe40000010000 */
[----:B------:R-:W-:Y:S01]  /*1d3b0*/  FADD.FTZ R56, R160, R56 ;  /* 0x00000038a0387221 */ /* 0x000fe20000010000 */
[----:B------:R3:W3:Y:S01]  /*1d3c0*/  MUFU.EX2 R64, R0 ;  /* 0x0000000000407308 */ /* 0x0006e20000000800 */
[----:B--2---:R-:W2:Y:S01]  /*1d3d0*/  LDSM.16.MT88.4 R52, [R135+0x11000] ;  /* 0x011000008734783b */ /* 0x004ea20000004200 */
[C---:B-1----:R-:W-:Y:S03]  /*1d3e0*/  HMMA.16816.F32 R28, R40.reuse, R48, R28 ;  /* 0x00000030281c723c */ /* 0x042fe6000000181c */
[----:B---3--:R-:W-:Y:S05]  /*1d3f0*/  FADD.FTZ R0, R158, R2 ;  /* 0x000000029e007221 */ /* 0x008fea0000010000 */
[----:B------:R-:W-:Y:S04]  /*1d400*/  HMMA.16816.F32 R32, R40, R50, R32 ;  /* 0x000000322820723c */ /* 0x000fe80000001820 */
[----:B------:R-:W-:Y:S02]  /*1d410*/  FADD.FTZ R2, R159, R56 ;  /* 0x000000389f027221 */ /* 0x000fe40000010000 */
[----:B------:R-:W-:Y:S01]  /*1d420*/  FADD.FTZ R0, R157, R0 ;  /* 0x000000009d007221 */ /* 0x000fe20000010000 */
[----:B------:R-:W-:Y:S01]  /*1d430*/  F2FP.PACK_AB R40, R70, R71 ;  /* 0x000000474628723e */ /* 0x000fe200000000ff */
[----:B------:R-:W-:Y:S01]  /*1d440*/  FADD.FTZ R2, R156, R2 ;  /* 0x000000029c027221 */ /* 0x000fe20000010000 */
[----:B-----5:R-:W-:Y:S01]  /*1d450*/  F2FP.PACK_AB R41, R68, R69 ;  /* 0x000000454429723e */ /* 0x020fe200000000ff */
[----:B------:R-:W-:Y:S02]  /*1d460*/  LDSM.16.MT88.4 R156, [R224+0x11800] ;  /* 0x01180000e09c783b */ /* 0x000fe40000004200 */
[----:B------:R-:W-:Y:S01]  /*1d470*/  FADD.FTZ R44, R154, R0 ;  /* 0x000000009a2c7221 */ /* 0x000fe20000010000 */
[----:B----4-:R-:W-:Y:S01]  /*1d480*/  F2FP.PACK_AB R42, R66, R67 ;  /* 0x00000043422a723e */ /* 0x010fe200000000ff */
[----:B------:R-:W-:Y:S01]  /*1d490*/  FADD.FTZ R0, R155, R2 ;  /* 0x000000029b007221 */ /* 0x000fe20000010000 */
[----:B------:R-:W-:Y:S01]  /*1d4a0*/  F2FP.PACK_AB R43, R64, R65 ;  /* 0x00000041402b723e */ /* 0x000fe200000000ff */
[--C-:B------:R-:W-:Y:S02]  /*1d4b0*/  FFMA.FTZ R2, R216, c[0x0][0x23c], -R39.reuse ;  /* 0x00008f00d8027a23 */ /* 0x100fe40000010827 */
[----:B------:R-:W-:Y:S02]  /*1d4c0*/  FADD.FTZ R56, R153, R44 ;  /* 0x0000002c99387221 */ /* 0x000fe40000010000 */
[----:B------:R-:W-:Y:S01]  /*1d4d0*/  FADD.FTZ R57, R152, R0 ;  /* 0x0000000098397221 */ /* 0x000fe20000010000 */
[----:B------:R1:W3:Y:S01]  /*1d4e0*/  MUFU.EX2 R59, R2 ;  /* 0x00000002003b7308 */ /* 0x0002e20000000800 */
[----:B------:R-:W-:Y:S01]  /*1d4f0*/  FADD.FTZ R0, R148, R56 ;  /* 0x0000003894007221 */ /* 0x000fe20000010000 */
[----:B------:R-:W4:Y:S01]  /*1d500*/  LDSM.16.MT88.4 R44, [R226+0x11000] ;  /* 0x01100000e22c783b */ /* 0x000f220000004200 */
[----:B------:R-:W-:Y:S01]  /*1d510*/  FFMA.FTZ R48, R126, c[0x0][0x23c], -R60 ;  /* 0x00008f007e307a23 */ /* 0x000fe2000001083c */
[C---:B--2---:R-:W-:Y:S03]  /*1d520*/  HMMA.16816.F32 R4, R40.reuse, R52, R4 ;  /* 0x000000342804723c */ /* 0x044fe60000001804 */
[----:B------:R-:W-:Y:S04]  /*1d530*/  FADD.FTZ R0, R149, R0 ;  /* 0x0000000095007221 */ /* 0x000fe80000010000 */
[--C-:B------:R-:W-:Y:S01]  /*1d540*/  FFMA.FTZ R52, R128, c[0x0][0x23c], -R39.reuse ;  /* 0x00008f0080347a23 */ /* 0x100fe20000010827 */
[C---:B------:R-:W-:Y:S04]  /*1d550*/  HMMA.16816.F32 R8, R40.reuse, R54, R8 ;  /* 0x000000362808723c */ /* 0x040fe80000001808 */
[----:B------:R-:W-:Y:S02]  /*1d560*/  FADD.FTZ R0, R146, R0 ;  /* 0x0000000092007221 */ /* 0x000fe40000010000 */
[----:B------:R-:W-:Y:S02]  /*1d570*/  FFMA.FTZ R39, R217, c[0x0][0x23c], -R39 ;  /* 0x00008f00d9277a23 */ /* 0x000fe40000010827 */
[----:B------:R-:W-:Y:S04]  /*1d580*/  FADD.FTZ R0, R145, R0 ;  /* 0x0000000091007221 */ /* 0x000fe80000010000 */
[----:B-1----:R-:W-:Y:S01]  /*1d590*/  FADD.FTZ R2, R151, R57 ;  /* 0x0000003997027221 */ /* 0x002fe20000010000 */
[----:B---3--:R-:W-:Y:S01]  /*1d5a0*/  F2FP.PACK_AB R164, R59, R63 ;  /* 0x0000003f3ba4723e */ /* 0x008fe200000000ff */
[----:B------:R-:W-:Y:S01]  /*1d5b0*/  FADD.FTZ R0, R142, R0 ;  /* 0x000000008e007221 */ /* 0x000fe20000010000 */
[----:B------:R1:W-:Y:S01]  /*1d5c0*/  MUFU.EX2 R57, R48 ;  /* 0x0000003000397308 */ /* 0x0003e20000000800 */
[----:B------:R-:W-:Y:S02]  /*1d5d0*/  FADD.FTZ R56, R147, R2 ;  /* 0x0000000293387221 */ /* 0x000fe40000010000 */
[----:B------:R-:W-:Y:S02]  /*1d5e0*/  FFMA.FTZ R2, R127, c[0x0][0x23c], -R60 ;  /* 0x00008f007f027a23 */ /* 0x000fe4000001083c */
[----:B------:R-:W-:Y:S02]  /*1d5f0*/  FADD.FTZ R56, R150, R56 ;  /* 0x0000003896387221 */ /* 0x000fe40000010000 */
[----:B------:R-:W-:Y:S01]  /*1d600*/  FADD.FTZ R0, R139, R0 ;  /* 0x000000008b007221 */ /* 0x000fe20000010000 */
[----:B------:R-:W-:Y:S01]  /*1d610*/  LDSM.16.MT88.4 R148, [R226+0x11800] ;  /* 0x01180000e294783b */ /* 0x000fe20000004200 */
[----:B------:R-:W-:Y:S01]  /*1d620*/  FFMA.FTZ R60, R38, c[0x0][0x23c], -R60 ;  /* 0x00008f00263c7a23 */ /* 0x000fe2000001083c */
[----:B------:R2:W3:Y:S01]  /*1d630*/  MUFU.EX2 R58, R2 ;  /* 0x00000002003a7308 */ /* 0x0004e20000000800 */
[----:B------:R-:W-:Y:S04]  /*1d640*/  FADD.FTZ R0, R138, R0 ;  /* 0x000000008a007221 */ /* 0x000fe80000010000 */
[----:B------:R-:W-:Y:S01]  /*1d650*/  FADD.FTZ R0, R137, R0 ;  /* 0x0000000089007221 */ /* 0x000fe20000010000 */
[C---:B----4-:R-:W-:Y:S03]  /*1d660*/  HMMA.16816.F32 R12, R40.reuse, R44, R12 ;  /* 0x0000002c280c723c */ /* 0x050fe6000000180c */
[----:B------:R-:W-:Y:S01]  /*1d670*/  FADD.FTZ R0, R132, R0 ;  /* 0x0000000084007221 */ /* 0x000fe20000010000 */
[----:B------:R4:W-:Y:S01]  /*1d680*/  MUFU.EX2 R45, R39 ;  /* 0x00000027002d7308 */ /* 0x0009e20000000800 */
[----:B------:R-:W-:Y:S01]  /*1d690*/  MOV R132, R36 ;  /* 0x0000002400847202 */ /* 0x000fe20000000f00 */
[----:B-1----:R-:W1:Y:S02]  /*1d6a0*/  LDSM.16.MT88.4 R48, [R224+0x11000] ;  /* 0x01100000e030783b */ /* 0x002e640000004200 */
[C---:B------:R-:W-:Y:S06]  /*1d6b0*/  HMMA.16816.F32 R16, R40.reuse, R46, R16 ;  /* 0x0000002e2810723c */ /* 0x040fec0000001810 */
[----:B------:R-:W-:Y:S01]  /*1d6c0*/  MUFU.EX2 R60, R60 ;  /* 0x0000003c003c7308 */ /* 0x000fe20000000800 */
[----:B--2---:R-:W-:Y:S01]  /*1d6d0*/  FADD.FTZ R2, R144, R56 ;  /* 0x0000003890027221 */ /* 0x004fe20000010000 */
[----:B---3--:R-:W-:Y:S04]  /*1d6e0*/  F2FP.PACK_AB R165, R58, R57 ;  /* 0x000000393aa5723e */ /* 0x008fe800000000ff */
[----:B------:R-:W-:Y:S04]  /*1d6f0*/  FADD.FTZ R2, R143, R2 ;  /* 0x000000028f027221 */ /* 0x000fe80000010000 */
[----:B------:R2:W3:Y:S01]  /*1d700*/  MUFU.EX2 R56, R52 ;  /* 0x0000003400387308 */ /* 0x0004e20000000800 */
[----:B------:R-:W-:Y:S02]  /*1d710*/  FADD.FTZ R2, R141, R2 ;  /* 0x000000028d027221 */ /* 0x000fe40000010000 */
[----:B----4-:R-:W-:Y:S02]  /*1d720*/  FADD.FTZ R39, R131, R0 ;  /* 0x0000000083277221 */ /* 0x010fe40000010000 */
[----:B------:R-:W-:Y:S02]  /*1d730*/  FADD.FTZ R2, R140, R2 ;  /* 0x000000028c027221 */ /* 0x000fe40000010000 */
[----:B------:R-:W-:Y:S02]  /*1d740*/  LDSM.16.MT88.4 R140, [R135+0x11800] ;  /* 0x01180000878c783b */ /* 0x000fe40000004200 */
[----:B------:R-:W-:Y:S01]  /*1d750*/  FADD.FTZ R2, R136, R2 ;  /* 0x0000000288027221 */ /* 0x000fe20000010000 */
[----:B------:R4:W5:Y:S03]  /*1d760*/  MUFU.EX2 R44, R37 ;  /* 0x00000025002c7308 */ /* 0x0009660000000800 */
[----:B------:R-:W-:Y:S01]  /*1d770*/  FADD.FTZ R2, R133, R2 ;  /* 0x0000000285027221 */ /* 0x000fe20000010000 */
[----:B------:R-:W-:Y:S03]  /*1d780*/  MOV R133, R3 ;  /* 0x0000000300857202 */ /* 0x000fe60000000f00 */
[----:B------:R-:W-:Y:S02]  /*1d790*/  FADD.FTZ R0, R130, R2 ;  /* 0x0000000282007221 */ /* 0x000fe40000010000 */
[----:B------:R-:W-:Y:S01]  /*1d7a0*/  FADD.FTZ R2, R125, R39 ;  /* 0x000000277d027221 */ /* 0x000fe20000010000 */
[----:B--2---:R-:W2:Y:S01]  /*1d7b0*/  LDSM.16.MT88.4 R52, [R225+0x11000] ;  /* 0x01100000e134783b */ /* 0x004ea20000004200 */
[----:B---3--:R-:W-:Y:S01]  /*1d7c0*/  F2FP.PACK_AB R166, R45, R56 ;  /* 0x000000382da6723e */ /* 0x008fe200000000ff */
[C---:B-1----:R-:W-:Y:S08]  /*1d7d0*/  HMMA.16816.F32 R20, R40.reuse, R48, R20 ;  /* 0x000000302814723c */ /* 0x042ff00000001814 */
[C---:B------:R-:W-:Y:S04]  /*1d7e0*/  HMMA.16816.F32 R24, R40.reuse, R50, R24 ;  /* 0x000000322818723c */ /* 0x040fe80000001818 */
[----:B----4-:R-:W-:Y:S01]  /*1d7f0*/  FADD.FTZ R37, R129, R0 ;  /* 0x0000000081257221 */ /* 0x010fe20000010000 */
[----:B-----5:R-:W-:Y:S01]  /*1d800*/  F2FP.PACK_AB R167, R60, R44 ;  /* 0x0000002c3ca7723e */ /* 0x020fe200000000ff */
[----:B------:R-:W-:Y:S02]  /*1d810*/  FADD.FTZ R0, R124, R2 ;  /* 0x000000027c007221 */ /* 0x000fe40000010000 */
[----:B------:R-:W-:Y:S04]  /*1d820*/  FADD.FTZ R2, R121, R37 ;  /* 0x0000002579027221 */ /* 0x000fe80000010000 */
        /* <DEDUP_REMOVED lines=9> */
[C---:B--2---:R-:W-:Y:S03]  /*1d8c0*/  HMMA.16816.F32 R28, R40.reuse, R52, R28 ;  /* 0x00000034281c723c */ /* 0x044fe6000000181c */
[----:B------:R-:W-:Y:S02]  /*1d8d0*/  FADD.FTZ R2, R95, R2 ;  /* 0x000000025f027221 */ /* 0x000fe40000010000 */
[----:B------:R-:W-:Y:S02]  /*1d8e0*/  FADD.FTZ R0, R93, R0 ;  /* 0x000000005d007221 */ /* 0x000fe40000010000 */
[----:B------:R-:W-:Y:S01]  /*1d8f0*/  FADD.FTZ R2, R91, R2 ;  /* 0x000000025b027221 */ /* 0x000fe20000010000 */
[----:B------:R-:W-:Y:S04]  /*1d900*/  HMMA.16816.F32 R32, R40, R54, R32 ;  /* 0x000000362820723c */ /* 0x000fe80000001820 */
[----:B------:R-:W-:Y:S02]  /*1d910*/  FADD.FTZ R0, R89, R0 ;  /* 0x0000000059007221 */ /* 0x000fe40000010000 */
[----:B------:R-:W-:Y:S02]  /*1d920*/  FADD.FTZ R2, R90, R2 ;  /* 0x000000025a027221 */ /* 0x000fe40000010000 */
[----:B------:R-:W-:Y:S01]  /*1d930*/  FADD.FTZ R0, R88, R0 ;  /* 0x0000000058007221 */ /* 0x000fe20000010000 */
[C---:B------:R-:W-:Y:S01]  /*1d940*/  HMMA.16816.F32 R136, R164.reuse, R140, R4 ;  /* 0x0000008ca488723c */ /* 0x040fe20000001804 */
[----:B------:R-:W1:Y:S04]  /*1d950*/  LDSM.16.MT88.4 R4, [R225+0x11800] ;  /* 0x01180000e104783b */ /* 0x000e680000004200 */
[----:B------:R-:W-:Y:S02]  /*1d960*/  FADD.FTZ R2, R86, R2 ;  /* 0x0000000256027221 */ /* 0x000fe40000010000 */
[----:B------:R-:W-:Y:S01]  /*1d970*/  FADD.FTZ R0, R82, R0 ;  /* 0x0000000052007221 */ /* 0x000fe20000010000 */
[C---:B------:R-:W-:Y:S04]  /*1d980*/  HMMA.16816.F32 R140, R164.reuse, R142, R8 ;  /* 0x0000008ea48c723c */ /* 0x040fe80000001808 */
[----:B------:R-:W-:Y:S02]  /*1d990*/  FADD.FTZ R2, R87, R2 ;  /* 0x0000000257027221 */ /* 0x000fe40000010000 */
[----:B------:R-:W-:Y:S02]  /*1d9a0*/  FADD.FTZ R0, R85, R0 ;  /* 0x0000000055007221 */ /* 0x000fe40000010000 */
[----:B------:R-:W-:Y:S01]  /*1d9b0*/  FADD.FTZ R2, R84, R2 ;  /* 0x0000000254027221 */ /* 0x000fe20000010000 */
[C---:B------:R-:W-:Y:S03]  /*1d9c0*/  HMMA.16816.F32 R144, R164.reuse, R148, R12 ;  /* 0x00000094a490723c */ /* 0x040fe6000000180c */
[----:B------:R-:W-:Y:S02]  /*1d9d0*/  FADD.FTZ R0, R81, R0 ;  /* 0x0000000051007221 */ /* 0x000fe40000010000 */
        /* <DEDUP_REMOVED lines=30> */
[----:B------:R-:W-:Y:S03]  /*1dbc0*/  FADD.FTZ R0, R60, R0 ;  /* 0x000000003c007221 */ /* 0x000fe60000010000 */
[----:B------:R1:W-:Y:S04]  /*1dbd0*/  STL [R1+0x4], R2 ;  /* 0x0000040201007387 */ /* 0x0003e80000100800 */
[----:B------:R1:W-:Y:S01]  /*1dbe0*/  STL [R1+0x8], R0 ;  /* 0x0000080001007387 */ /* 0x0003e20000100800 */
[----:B------:R-:W-:-:S05]  /*1dbf0*/  @P0 BRA `(.L_x_1642) ;  /* 0xffff89f000000947 */ /* 0x000fca000383ffff */
.L_x_1638:
[----:B------:R-:W2:Y:S04]  /*1dc00*/  LDL.LU R5, [R1+0x4] ;  /* 0x0000040001057983 */ /* 0x000ea80000300800 */
[----:B------:R-:W3:Y:S04]  /*1dc10*/  S2R R37, SR_TID.X ;  /* 0x0000000000257919 */ /* 0x000ee80000002100 */
[----:B------:R-:W4:Y:S01]  /*1dc20*/  S2R R38, SR_TID.X ;  /* 0x0000000000267919 */ /* 0x000f220000002100 */
[----:B------:R-:W-:Y:S01]  /*1dc30*/  IMAD.MOV.U32 R8, RZ, RZ, -0x20 ;  /* 0xffffffe0ff087424 */ /* 0x000fe200078e00ff */
[----:B------:R-:W-:Y:S01]  /*1dc40*/  MOV R9, 0x40 ;  /* 0x0000004000097802 */ /* 0x000fe20000000f00 */
[----:B------:R-:W5:Y:S01]  /*1dc50*/  S2UR UR10, SR_CTAID.Z ;  /* 0x00000000000a79c3 */ /* 0x000f620000002700 */
[----:B-1----:R-:W2:Y:S01]  /*1dc60*/  LDL.LU R4, [R1+0x8] ;  /* 0x0000080001047983 */ /* 0x002ea20000300800 */
[----:B------:R-:W-:Y:S01]  /*1dc70*/  UIADD3 UR9, -UR17, URZ, URZ ;  /* 0x0000003f11097290 */ /* 0x000fe2000fffe13f */
[----:B------:R-:W-:Y:S01]  /*1dc80*/  BSSY B0, `(.L_x_1643) ;  /* 0x00000a3000007945 */ /* 0x000fe20003800000 */
[----:B------:R-:W-:-:S02]  /*1dc90*/  ULDC UR6, c[0x0][0x1c0] ;  /* 0x0000700000067ab9 */ /* 0x000fc40000000800 */
[----:B------:R-:W-:Y:S02]  /*1dca0*/  ULDC.64 UR4, c[0x0][0x210] ;  /* 0x0000840000047ab9 */ /* 0x000fe40000000a00 */
[----:B------:R-:W1:Y:S08]  /*1dcb0*/  S2UR UR7, SR_CTAID.Y ;  /* 0x00000000000779c3 */ /* 0x000e700000002600 */
[----:B------:R-:W1:Y:S01]  /*1dcc0*/  S2UR UR8, SR_CTAID.X ;  /* 0x00000000000879c3 */ /* 0x000e620000002500 */
[----:B---3--:R-:W-:-:S04]  /*1dcd0*/  SHF.R.S32.HI R15, RZ, 0x1f, R37 ;  /* 0x0000001fff0f7819 */ /* 0x008fc80000011425 */
[----:B------:R-:W-:Y:S02]  /*1dce0*/  LEA.HI R6, R15, R37, RZ, 0x2 ;  /* 0x000000250f067211 */ /* 0x000fe400078f10ff */
[----:B----4-:R-:W-:Y:S01]  /*1dcf0*/  SHF.R.S32.HI R39, RZ, 0x1f, R38 ;  /* 0x0000001fff277819 */ /* 0x010fe20000011426 */
[----:B-----5:R-:W-:-:S03]  /*1dd00*/  UIMAD UR9, UR9, UR6, UR10 ;  /* 0x00000006090972a4 */ /* 0x020fc6000f8e020a */
[----:B------:R-:W-:-:S04]  /*1dd10*/  LEA.HI R10, R39, R38, RZ, 0x4 ;  /* 0x00000026270a7211 */ /* 0x000fc800078f20ff */
[----:B------:R-:W-:Y:S01]  /*1dd20*/  SHF.R.S32.HI R10, RZ, 0x4, R10 ;  /* 0x00000004ff0a7819 */ /* 0x000fe2000001140a */
[----:B-1----:R-:W-:-:S04]  /*1dd30*/  UIMAD UR4, UR7, UR4, UR17 ;  /* 0x00000004070472a4 */ /* 0x002fc8000f8e0211 */
[----:B------:R-:W-:Y:S02]  /*1dd40*/  UIMAD UR4, UR4, UR6, UR9 ;  /* 0x00000006040472a4 */ /* 0x000fe4000f8e0209 */
[----:B------:R-:W-:-:S04]  /*1dd50*/  USHF.L.U32 UR8, UR8, 0x6, URZ ;  /* 0x0000000608087899 */ /* 0x000fc8000800063f */
[----:B------:R-:W-:Y:S01]  /*1dd60*/  UIMAD UR5, UR4, UR5, UR8 ;  /* 0x00000005040572a4 */ /* 0x000fe2000f8e0208 */
[----:B------:R-:W-:Y:S06]  /*1dd70*/  BAR.SYNC.DEFER_BLOCKING 0x0 ;  /* 0x0000000000007b1d */ /* 0x000fec0000010000 */
[----:B--2---:R-:W1:Y:S04]  /*1dd80*/  SHFL.BFLY PT, R0, R5, 0x2, 0x1f ;  /* 0x0c401f0005007f89 */ /* 0x004e6800000e0000 */
[----:B------:R-:W2:Y:S01]  /*1dd90*/  SHFL.BFLY PT, R2, R4, 0x2, 0x1f ;  /* 0x0c401f0004027f89 */ /* 0x000ea200000e0000 */
        /* <DEDUP_REMOVED lines=8> */
[--C-:B------:R-:W-:Y:S02]  /*1de20*/  SHF.R.S32.HI R4, RZ, 0x2, R6.reuse ;  /* 0x00000002ff047819 */ /* 0x100fe40000011406 */
[----:B------:R-:W-:Y:S02]  /*1de30*/  SHF.R.S32.HI R2, RZ, 0x1f, R6 ;  /* 0x0000001fff027819 */ /* 0x000fe40000011406 */
[----:B------:R-:W-:-:S07]  /*1de40*/  FSETP.NE.FTZ.AND P3, PT, R14, RZ, PT ;  /* 0x000000ff0e00720b */ /* 0x000fce0003f75000 */
[----:B------:R-:W1:Y:S01]  /*1de50*/  @P4 MUFU.RCP R0, R13 ;  /* 0x0000000d00004308 */ /* 0x000e620000001000 */
[----:B------:R-:W-:-:S04]  /*1de60*/  LEA.HI R2, R2, R4, RZ, 0x3 ;  /* 0x0000000402027211 */ /* 0x000fc800078f18ff */
[----:B------:R-:W-:Y:S01]  /*1de70*/  LOP3.LUT R5, R2, 0xfffffff8, RZ, 0xc0, !PT ;  /* 0xfffffff802057812 */ /* 0x000fe200078ec0ff */
[----:B------:R-:W-:-:S03]  /*1de80*/  IMAD.MOV.U32 R2, RZ, RZ, 0x3f800000 ;  /* 0x3f800000ff027424 */ /* 0x000fc600078e00ff */
[----:B------:R-:W-:-:S03]  /*1de90*/  IADD3 R5, R4, -R5, RZ ;  /* 0x8000000504057210 */ /* 0x000fc60007ffe0ff */
[----:B------:R-:W2:Y:S01]  /*1dea0*/  @P3 MUFU.RCP R2, R14 ;  /* 0x0000000e00023308 */ /* 0x000ea20000001000 */
[----:B------:R-:W-:Y:S01]  /*1deb0*/  LOP3.LUT R4, R5, 0x1, RZ, 0xc0, !PT ;  /* 0x0000000105047812 */ /* 0x000fe200078ec0ff */
[----:B-1----:R-:W-:-:S03]  /*1dec0*/  FMUL.FTZ R136, R0, R136 ;  /* 0x0000008800887220 */ /* 0x002fc60000410000 */
[----:B------:R-:W-:Y:S01]  /*1ded0*/  ISETP.NE.U32.AND P0, PT, R4, 0x1, PT ;  /* 0x000000010400780c */ /* 0x000fe20003f05070 */
[----:B------:R-:W-:Y:S01]  /*1dee0*/  FMUL.FTZ R137, R0, R137 ;  /* 0x0000008900897220 */ /* 0x000fe20000410000 */
[----:B------:R-:W-:Y:S01]  /*1def0*/  LOP3.LUT R4, R6, 0x1ffffffc, RZ, 0xc0, !PT ;  /* 0x1ffffffc06047812 */ /* 0x000fe200078ec0ff */
[C---:B------:R-:W-:Y:S01]  /*1df00*/  FMUL.FTZ R140, R0.reuse, R140 ;  /* 0x0000008c008c7220 */ /* 0x040fe20000410000 */
[----:B------:R-:W-:Y:S01]  /*1df10*/  R2P PR, R5, 0x6 ;  /* 0x0000000605007804 */ /* 0x000fe20000000000 */
[----:B------:R-:W-:Y:S01]  /*1df20*/  FMUL.FTZ R141, R0, R141 ;  /* 0x0000008d008d7220 */ /* 0x000fe20000410000 */
[----:B------:R-:W-:Y:S01]  /*1df30*/  SEL R8, R8, 0x20, !P0 ;  /* 0x0000002008087807 */ /* 0x000fe20004000000 */
[C---:B------:R-:W-:Y:S02]  /*1df40*/  FMUL.FTZ R144, R0.reuse, R144 ;  /* 0x0000009000907220 */ /* 0x040fe40000410000 */
[C---:B------:R-:W-:Y:S01]  /*1df50*/  FMUL.FTZ R145, R0.reuse, R145 ;  /* 0x0000009100917220 */ /* 0x040fe20000410000 */
[----:B------:R-:W-:Y:S01]  /*1df60*/  SEL R9, R9, 0xffffffc0, !P1 ;  /* 0xffffffc009097807 */ /* 0x000fe20004800000 */
        /* <DEDUP_REMOVED lines=10> */
[-C--:B------:R-:W-:Y:S01]  /*1e010*/  LEA.HI R0, R15, R37.reuse, RZ, 0x4 ;  /* 0x000000250f007211 */ /* 0x080fe200078f20ff */
[----:B------:R-:W-:Y:S01]  /*1e020*/  IMAD.SHL.U32 R5, R5, 0x40, RZ ;  /* 0x0000004005057824 */ /* 0x000fe200078e00ff */
[----:B------:R-:W-:Y:S01]  /*1e030*/  LEA.HI R15, R15, R37, RZ, 0x5 ;  /* 0x000000250f0f7211 */ /* 0x000fe200078f28ff */
[----:B--2---:R-:W-:Y:S01]  /*1e040*/  FMUL.FTZ R139, R2, R139 ;  /* 0x0000008b028b7220 */ /* 0x004fe20000410000 */
[----:B------:R-:W-:Y:S01]  /*1e050*/  LOP3.LUT R0, R0, 0xfffffff0, RZ, 0xc0, !PT ;  /* 0xfffffff000007812 */ /* 0x000fe200078ec0ff */
[C---:B------:R-:W-:Y:S01]  /*1e060*/  FMUL.FTZ R138, R2.reuse, R138 ;  /* 0x0000008a028a7220 */ /* 0x040fe20000410000 */
[----:B------:R-:W-:Y:S01]  /*1e070*/  SHF.R.S32.HI R11, RZ, 0x5, R15 ;  /* 0x00000005ff0b7819 */ /* 0x000fe2000001140f */
[----:B------:R-:W-:Y:S01]  /*1e080*/  FMUL.FTZ R143, R2, R143 ;  /* 0x0000008f028f7220 */ /* 0x000fe20000410000 */
[----:B------:R-:W-:Y:S01]  /*1e090*/  LOP3.LUT R5, R5, 0x1c0, RZ, 0xc0, !PT ;  /* 0x000001c005057812 */ /* 0x000fe200078ec0ff */
[----:B------:R-:W-:Y:S01]  /*1e0a0*/  IMAD.IADD R12, R37, 0x1, -R0 ;  /* 0x00000001250c7824 */ /* 0x000fe200078e0a00 */
[----:B------:R-:W-:Y:S01]  /*1e0b0*/  SHF.L.U32 R0, R10, 0x6, RZ ;  /* 0x000000060a007819 */ /* 0x000fe200000006ff */
[----:B------:R-:W-:-:S02]  /*1e0c0*/  FMUL.FTZ R142, R2, R142 ;  /* 0x0000008e028e7220 */ /* 0x000fc40000410000 */
[----:B------:R-:W-:Y:S01]  /*1e0d0*/  FMUL.FTZ R147, R2, R147 ;  /* 0x0000009302937220 */ /* 0x000fe20000410000 */
[----:B------:R-:W-:Y:S01]  /*1e0e0*/  LEA.HI R6, R12, R12, RZ, 0x1 ;  /* 0x0000000c0c067211 */ /* 0x000fe200078f08ff */
[----:B------:R-:W-:Y:S01]  /*1e0f0*/  FMUL.FTZ R146, R2, R146 ;  /* 0x0000009202927220 */ /* 0x000fe20000410000 */
[----:B------:R-:W-:Y:S01]  /*1e100*/  LOP3.LUT R0, R0, 0x1c0, RZ, 0xc0, !PT ;  /* 0x000001c000007812 */ /* 0x000fe200078ec0ff */
        /* <DEDUP_REMOVED lines=9> */
[----:B------:R-:W-:Y:S01]  /*1e1a0*/  FMUL.FTZ R166, R2, R166 ;  /* 0x000000a602a67220 */ /* 0x000fe20000410000 */
[----:B------:R-:W-:Y:S01]  /*1e1b0*/  SHF.L.U32 R2, R6, 0x2, RZ ;  /* 0x0000000206027819 */ /* 0x000fe200000006ff */
[----:B------:R-:W-:-:S03]  /*1e1c0*/  IMAD.IADD R4, R37, 0x1, -R4 ;  /* 0x0000000125047824 */ /* 0x000fc600078e0a04 */
[----:B------:R-:W-:Y:S02]  /*1e1d0*/  LOP3.LUT R7, R0, 0x38, R2, 0xf8, !PT ;  /* 0x0000003800077812 */ /* 0x000fe400078ef802 */
[----:B------:R-:W-:Y:S02]  /*1e1e0*/  SHF.R.U32.HI R2, RZ, 0x3, R0 ;  /* 0x00000003ff027819 */ /* 0x000fe40000011600 */
[----:B------:R-:W-:Y:S02]  /*1e1f0*/  LEA R0, R11, R4, 0x9 ;  /* 0x000000040b007211 */ /* 0x000fe400078e48ff */
[----:B------:R-:W-:Y:S02]  /*1e200*/  LEA.HI R4, R5, R5, RZ, 0x1d ;  /* 0x0000000505047211 */ /* 0x000fe400078fe8ff */
[----:B------:R-:W-:Y:S02]  /*1e210*/  LOP3.LUT R5, R6, 0xffffffe, RZ, 0xc0, !PT ;  /* 0x0ffffffe06057812 */ /* 0x000fe400078ec0ff */
[----:B------:R-:W-:-:S02]  /*1e220*/  LOP3.LUT R6, R7, R2, RZ, 0x3c, !PT ;  /* 0x0000000207067212 */ /* 0x000fc400078e3cff */
[----:B------:R-:W-:Y:S01]  /*1e230*/  LEA R2, R0, R4, 0x1 ;  /* 0x0000000400027211 */ /* 0x000fe200078e08ff */
[----:B------:R-:W-:-:S04]  /*1e240*/  IMAD.IADD R0, R12, 0x1, -R5 ;  /* 0x000000010c007824 */ /* 0x000fc800078e0a05 */
[----:B------:R-:W-:Y:S01]  /*1e250*/  IMAD.SHL.U32 R4, R2, 0x4, RZ ;  /* 0x0000000402047824 */ /* 0x000fe200078e00ff */
[----:B------:R-:W-:Y:S01]  /*1e260*/  STS.64 [R2.X4], R136 ;  /* 0x0000008802007388 */ /* 0x000fe20000004a00 */
[----:B------:R-:W-:Y:S02]  /*1e270*/  LEA R0, R0, R6, 0x2 ;  /* 0x0000000600007211 */ /* 0x000fe400078e10ff */
[C---:B------:R-:W-:Y:S01]  /*1e280*/  IMAD.IADD R5, R4.reuse, 0x1, R8 ;  /* 0x0000000104057824 */ /* 0x040fe200078e0208 */
[----:B------:R1:W-:Y:S01]  /*1e290*/  STS.64 [R2.X4+0x800], R138 ;  /* 0x0008008a02007388 */ /* 0x0003e20000004a00 */
[C---:B------:R-:W-:Y:S02]  /*1e2a0*/  IADD3 R6, R4.reuse, R9, RZ ;  /* 0x0000000904067210 */ /* 0x040fe40007ffe0ff */
[----:B------:R-:W-:Y:S01]  /*1e2b0*/  IMAD.IADD R7, R5, 0x1, R9 ;  /* 0x0000000105077824 */ /* 0x000fe200078e0209 */
[----:B------:R-:W-:Y:S04]  /*1e2c0*/  STS.64 [R5], R140 ;  /* 0x0000008c05007388 */ /* 0x000fe80000000a00 */
[----:B------:R2:W-:Y:S04]  /*1e2d0*/  STS.64 [R5+0x800], R142 ;  /* 0x0008008e05007388 */ /* 0x0005e80000000a00 */
[----:B------:R-:W-:Y:S04]  /*1e2e0*/  STS.64 [R6], R144 ;  /* 0x0000009006007388 */ /* 0x000fe80000000a00 */
[----:B------:R3:W-:Y:S04]  /*1e2f0*/  STS.64 [R6+0x800], R146 ;  /* 0x0008009206007388 */ /* 0x0007e80000000a00 */
[----:B------:R-:W-:Y:S04]  /*1e300*/  STS.64 [R7], R148 ;  /* 0x0000009407007388 */ /* 0x000fe80000000a00 */
[----:B------:R-:W-:Y:S01]  /*1e310*/  STS.64 [R7+0x800], R150 ;  /* 0x0008009607007388 */ /* 0x000fe20000000a00 */
[----:B-1----:R-:W-:-:S02]  /*1e320*/  IADD3 R2, R4, 0x80, RZ ;  /* 0x0000008004027810 */ /* 0x002fc40007ffe0ff */
[----:B------:R-:W-:-:S04]  /*1e330*/  @P2 IADD3 R2, R4, -0x80, RZ ;  /* 0xffffff8004022810 */ /* 0x000fc80007ffe0ff */
[----:B------:R-:W-:Y:S01]  /*1e340*/  IADD3 R4, R8, R2, RZ ;  /* 0x0000000208047210 */ /* 0x000fe20007ffe0ff */
[----:B------:R-:W-:Y:S01]  /*1e350*/  STS.64 [R2], R152 ;  /* 0x0000009802007388 */ /* 0x000fe20000000a00 */
[C---:B--2---:R-:W-:Y:S01]  /*1e360*/  IMAD.IADD R5, R9.reuse, 0x1, R2 ;  /* 0x0000000109057824 */ /* 0x044fe200078e0202 */
[----:B------:R-:W-:Y:S02]  /*1e370*/  MOV R8, 0xff800000 ;  /* 0xff80000000087802 */ /* 0x000fe40000000f00 */
[----:B------:R1:W-:Y:S04]  /*1e380*/  STS.64 [R2+0x800], R154 ;  /* 0x0008009a02007388 */ /* 0x0003e80000000a00 */
[----:B------:R-:W-:Y:S01]  /*1e390*/  STS.64 [R4], R156 ;  /* 0x0000009c04007388 */ /* 0x000fe20000000a00 */
[----:B---3--:R-:W-:Y:S03]  /*1e3a0*/  @P3 MUFU.LG2 R6, R14 ;  /* 0x0000000e00063308 */ /* 0x008fe60000000c00 */
[----:B------:R2:W-:Y:S04]  /*1e3b0*/  STS.64 [R4+0x800], R158 ;  /* 0x0008009e04007388 */ /* 0x0005e80000000a00 */
[----:B------:R-:W-:Y:S04]  /*1e3c0*/  STS.64 [R5], R160 ;  /* 0x000000a005007388 */ /* 0x000fe80000000a00 */
[----:B------:R3:W-:Y:S01]  /*1e3d0*/  STS.64 [R5+0x800], R162 ;  /* 0x000800a205007388 */ /* 0x0007e20000000a00 */
[----:B-1----:R-:W-:Y:S01]  /*1e3e0*/  IADD3 R2, R9, R4, RZ ;  /* 0x0000000409027210 */ /* 0x002fe20007ffe0ff */
[----:B------:R-:W-:-:S04]  /*1e3f0*/  IMAD.MOV.U32 R9, RZ, RZ, -0x800000 ;  /* 0xff800000ff097424 */ /* 0x000fc800078e00ff */
[----:B------:R-:W-:Y:S01]  /*1e400*/  STS.64 [R2], R164 ;  /* 0x000000a402007388 */ /* 0x000fe20000000a00 */
[----:B--2---:R-:W-:-:S03]  /*1e410*/  SHF.R.S32.HI R4, RZ, 0x1f, R11 ;  /* 0x0000001fff047819 */ /* 0x004fc6000001140b */
[----:B------:R1:W-:Y:S01]  /*1e420*/  STS.64 [R2+0x800], R166 ;  /* 0x000800a602007388 */ /* 0x0003e20000000a00 */
[----:B------:R-:W-:-:S03]  /*1e430*/  LEA.HI R4, R4, R11, RZ, 0x2 ;  /* 0x0000000b04047211 */ /* 0x000fc600078f10ff */
[----:B------:R-:W-:Y:S01]  /*1e440*/  BAR.SYNC.DEFER_BLOCKING 0x0 ;  /* 0x0000000000007b1d */ /* 0x000fe20000010000 */
[----:B------:R-:W-:-:S05]  /*1e450*/  LOP3.LUT R4, R4, 0xffffffc, RZ, 0xc0, !PT ;  /* 0x0ffffffc04047812 */ /* 0x000fca00078ec0ff */
[----:B---3--:R-:W2:Y:S02]  /*1e460*/  @P4 MUFU.LG2 R5, R13 ;  /* 0x0000000d00054308 */ /* 0x008ea40000000c00 */
[----:B--2---:R-:W-:Y:S01]  /*1e470*/  @P4 FMUL.FTZ R5, R5, 0.69314718246459960938 ;  /* 0x3f31721805054820 */ /* 0x004fe20000410000 */
[----:B-1----:R-:W-:Y:S01]  /*1e480*/  LOP3.LUT R2, R15, 0xffffffe0, RZ, 0xc0, !PT ;  /* 0xffffffe00f027812 */ /* 0x002fe200078ec0ff */
[----:B------:R-:W1:Y:S02]  /*1e490*/  LDS.128 R48, [R0.X4] ;  /* 0x0000000000307984 */ /* 0x000e640000004c00 */
[----:B------:R-:W-:Y:S01]  /*1e4a0*/  @P4 FFMA.FTZ R8, R36, c[0x0][0x238], R5 ;  /* 0x00008e0024084a23 */ /* 0x000fe20000010005 */
[----:B------:R-:W-:Y:S01]  /*1e4b0*/  IADD3 R2, -R2, R37, RZ ;  /* 0x0000002502027210 */ /* 0x000fe20007ffe1ff */
[----:B------:R-:W2:Y:S03]  /*1e4c0*/  LDS.128 R44, [R0.X4+0x800] ;  /* 0x00080000002c7984 */ /* 0x000ea60000004c00 */
[----:B------:R-:W-:Y:S01]  /*1e4d0*/  LOP3.LUT P0, RZ, R2, 0x3, RZ, 0xc0, !PT ;  /* 0x0000000302ff7812 */ /* 0x000fe2000780c0ff */
[----:B------:R-:W3:Y:S01]  /*1e4e0*/  LDS.128 R40, [R0.X4+0x1000] ;  /* 0x0010000000287984 */ /* 0x000ee20000004c00 */
[----:B------:R-:W-:-:S02]  /*1e4f0*/  IMAD.IADD R2, R11, 0x1, -R4 ;  /* 0x000000010b027824 */ /* 0x000fc400078e0a04 */
[----:B------:R-:W-:Y:S01]  /*1e500*/  @P3 FMUL.FTZ R4, R6, 0.69314718246459960938 ;  /* 0x3f31721806043820 */ /* 0x000fe20000410000 */
[----:B------:R-:W4:Y:S03]  /*1e510*/  LDS.128 R32, [R0.X4+0x1800] ;  /* 0x0018000000207984 */ /* 0x000f260000004c00 */
[----:B------:R-:W-:Y:S01]  /*1e520*/  @P3 FFMA.FTZ R9, R3, c[0x0][0x238], R4 ;  /* 0x00008e0003093a23 */ /* 0x000fe20000010004 */
[----:B------:R-:W1:Y:S01]  /*1e530*/  LDS.128 R28, [R0.X4+0x2000] ;  /* 0x00200000001c7984 */ /* 0x000e620000004c00 */
[----:B------:R-:W-:-:S03]  /*1e540*/  SHF.L.U32 R4, R12, 0x2, RZ ;  /* 0x000000020c047819 */ /* 0x000fc600000006ff */
[----:B------:R-:W1:Y:S04]  /*1e550*/  LDS.128 R24, [R0.X4+0x2800] ;  /* 0x0028000000187984 */ /* 0x000e680000004c00 */
[----:B------:R-:W1:Y:S04]  /*1e560*/  LDS.128 R20, [R0.X4+0x3000] ;  /* 0x0030000000147984 */ /* 0x000e680000004c00 */
[----:B------:R5:W1:Y:S02]  /*1e570*/  LDS.128 R16, [R0.X4+0x3800] ;  /* 0x0038000000107984 */ /* 0x000a640000004c00 */
[----:B-----5:R-:W-:-:S04]  /*1e580*/  LEA.HI R0, R39, R38, RZ, 0x5 ;  /* 0x0000002627007211 */ /* 0x020fc800078f28ff */
[----:B------:R-:W-:-:S05]  /*1e590*/  LOP3.LUT R0, R0, 0xffffffe0, RZ, 0xc0, !PT ;  /* 0xffffffe000007812 */ /* 0x000fca00078ec0ff */
[----:B------:R-:W-:-:S05]  /*1e5a0*/  IMAD.IADD R0, R38, 0x1, -R0 ;  /* 0x0000000126007824 */ /* 0x000fca00078e0a00 */
[----:B------:R-:W-:-:S04]  /*1e5b0*/  SHF.R.S32.HI R7, RZ, 0x1f, R0 ;  /* 0x0000001fff077819 */ /* 0x000fc80000011400 */
        /* <DEDUP_REMOVED lines=15> */
.L_x_1644:
[----:B-1234-:R-:W-:Y:S05]  /*1e6b0*/  BSYNC B0 ;  /* 0x0000000000007941 */ /* 0x01efea0003800000 */
.L_x_1643:
        /* <DEDUP_REMOVED lines=12> */
[----:B------:R-:W-:Y:S02]  /*1e780*/  IADD3 R0, R10, 0x10, RZ ;  /* 0x000000100a007810 */ /* 0x000fe40007ffe0ff */
[----:B------:R-:W-:-:S02]  /*1e790*/  LEA R2, P1, R5, c[0x0][0x1d8], 0x2 ;  /* 0x0000760005027a11 */ /* 0x000fc400078210ff */
[----:B------:R-:W-:Y:S02]  /*1e7a0*/  ISETP.GE.OR P5, PT, R0, UR16, P0 ;  /* 0x0000001000007c0c */ /* 0x000fe400087a6670 */
[C---:B------:R-:W-:Y:S02]  /*1e7b0*/  IADD3 R0, R10.reuse, 0x30, RZ ;  /* 0x000000300a007810 */ /* 0x040fe40007ffe0ff */
[----:B------:R-:W-:Y:S02]  /*1e7c0*/  LEA.HI.X R3, R5, c[0x0][0x1dc], R3, 0x2, P1 ;  /* 0x0000770005037a11 */ /* 0x000fe400008f1403 */
[C---:B------:R-:W-:Y:S02]  /*1e7d0*/  IADD3 R5, R10.reuse, 0x20, RZ ;  /* 0x000000200a057810 */ /* 0x040fe40007ffe0ff */
[----:B------:R-:W-:Y:S01]  /*1e7e0*/  IADD3 R4, R10, 0x28, RZ ;  /* 0x000000280a047810 */ /* 0x000fe20007ffe0ff */
[----:B------:R1:W-:Y:S01]  /*1e7f0*/  @!P6 STG.E.128 [R2.64+0x800], R44 ;  /* 0x0008002c0200e986 */ /* 0x0003e2000c101d14 */
[----:B------:R-:W-:-:S02]  /*1e800*/  ISETP.GE.OR P1, PT, R0, UR16, P0 ;  /* 0x0000001000007c0c */ /* 0x000fc40008726670 */
[----:B------:R-:W-:Y:S01]  /*1e810*/  IADD3 R0, R10, 0x38, RZ ;  /* 0x000000380a007810 */ /* 0x000fe20007ffe0ff */
[----:B------:R1:W-:Y:S01]  /*1e820*/  @!P5 STG.E.128 [R2.64+0x1000], R40 ;  /* 0x001000280200d986 */ /* 0x0003e2000c101d14 */
[----:B------:R-:W-:Y:S02]  /*1e830*/  ISETP.GE.OR P3, PT, R5, UR16, P0 ;  /* 0x0000001005007c0c */ /* 0x000fe40008766670 */
[----:B------:R-:W-:Y:S01]  /*1e840*/  ISETP.GE.OR P2, PT, R4, UR16, P0 ;  /* 0x0000001004007c0c */ /* 0x000fe20008746670 */
[----:B------:R1:W-:Y:S01]  /*1e850*/  @!P4 STG.E.128 [R2.64+0x1800], R32 ;  /* 0x001800200200c986 */ /* 0x0003e2000c101d14 */
[----:B------:R-:W-:Y:S02]  /*1e860*/  ISETP.GE.OR P6, PT, R10, UR16, P0 ;  /* 0x000000100a007c0c */ /* 0x000fe400087c6670 */
[----:B------:R-:W-:-:S03]  /*1e870*/  ISETP.GE.OR P0, PT, R0, UR16, P0 ;  /* 0x0000001000007c0c */ /* 0x000fc60008706670 */
[----:B------:R1:W-:Y:S04]  /*1e880*/  @!P1 STG.E.128 [R2.64+0x3000], R20 ;  /* 0x0030001402009986 */ /* 0x0003e8000c101d14 */
[----:B------:R1:W-:Y:S04]  /*1e890*/  @!P3 STG.E.128 [R2.64+0x2000], R28 ;  /* 0x0020001c0200b986 */ /* 0x0003e8000c101d14 */
[----:B------:R1:W-:Y:S04]  /*1e8a0*/  @!P2 STG.E.128 [R2.64+0x2800], R24 ;  /* 0x002800180200a986 */ /* 0x0003e8000c101d14 */
[----:B------:R1:W-:Y:S04]  /*1e8b0*/  @!P6 STG.E.64 [R2.64], R48 ;  /* 0x000000300200e986 */ /* 0x0003e8000c101b14 */
[----:B------:R1:W-:Y:S01]  /*1e8c0*/  @!P6 STG.E.64 [R2.64+0x8], R50 ;  /* 0x000008320200e986 */ /* 0x0003e2000c101b14 */
[----:B------:R-:W-:Y:S05]  /*1e8d0*/  @P0 EXIT ;  /* 0x000000000000094d */ /* 0x000fea0003800000 */
[----:B------:R-:W-:Y:S01]  /*1e8e0*/  STG.E.128 [R2.64+0x3800], R16 ;  /* 0x0038001002007986 */ /* 0x000fe2000c101d14 */
[----:B------:R-:W-:Y:S05]  /*1e8f0*/  EXIT ;  /* 0x000000000000794d */ /* 0x000fea0003800000 */
.L_x_1645:
        /* <DEDUP_REMOVED lines=16> */
.L_x_7759:


//--------------------- .text._ZN5flash24flash_fwd_splitkv_kernelI23Flash_fwd_kernel_traitsILi64ELi64ELi256ELi4ELb0ELb0EN7cutlass6half_tE19Flash_kernel_traitsILi64ELi64ELi256ELi4ES3_EELb1ELb0ELb0ELb0ELb0ELb0ELb1ELb1EEEvNS_16Flash_fwd_paramsE --------------------------
	.section	.text._ZN5flash24flash_fwd_splitkv_kernelI23Flash_fwd_kernel_traitsILi64ELi64ELi256ELi4ELb0ELb0EN7cutlass6half_tE19Flash_kernel_traitsILi64ELi64ELi256ELi4ES3_EELb1ELb0ELb0ELb0ELb0ELb0ELb1ELb1EEEvNS_16Flash_fwd_paramsE,"ax",@progbits
	.sectioninfo	@"SHI_REGISTERS=255"
	.align	128
        .global         _ZN5flash24flash_fwd_splitkv_kernelI23Flash_fwd_kernel_traitsILi64ELi64ELi256ELi4ELb0ELb0EN7cutlass6half_tE19Flash_kernel_traitsILi64ELi64ELi256ELi4ES3_EELb1ELb0ELb0ELb0ELb0ELb0ELb1ELb1EEEvNS_16Flash_fwd_paramsE
        .type           _ZN5flash24flash_fwd_splitkv_kernelI23Flash_fwd_kernel_traitsILi64ELi64ELi256ELi4ELb0ELb0EN7cutlass6half_tE19Flash_kernel_traitsILi64ELi64ELi256ELi4ES3_EELb1ELb0ELb0ELb0ELb0ELb0ELb1ELb1EEEvNS_16Flash_fwd_paramsE,@function
        .size           _ZN5flash24flash_fwd_splitkv_kernelI23Flash_fwd_kernel_traitsILi64ELi64ELi256ELi4ELb0ELb0EN7cutlass6half_tE19Flash_kernel_traitsILi64ELi64ELi256ELi4ES3_EELb1ELb0ELb0ELb0ELb0ELb0ELb1ELb1EEEvNS_16Flash_fwd_paramsE,(.L_x_7715 - _ZN5flash24flash_fwd_splitkv_kernelI23Flash_fwd_kernel_traitsILi64ELi64ELi256ELi4ELb0ELb0EN7cutlass6half_tE19Flash_kernel_traitsILi64ELi64ELi256ELi4ES3_EELb1ELb0ELb0ELb0ELb0ELb0ELb1ELb1EEEvNS_16Flash_fwd_paramsE)
        .other          _ZN5flash24flash_fwd_splitkv_kernelI23Flash_fwd_kernel_traitsILi64ELi64ELi256ELi4ELb0ELb0EN7cutlass6half_tE19Flash_kernel_traitsILi64ELi64ELi256ELi4ES3_EELb1ELb0ELb0ELb0ELb0ELb0ELb1ELb1EEEvNS_16Flash_fwd_paramsE,@"STO_CUDA_ENTRY STV_DEFAULT"
_ZN5flash24flash_fwd_splitkv_kernelI23Flash_fwd_kernel_traitsILi64ELi64ELi256ELi4ELb0ELb0EN7cutlass6half_tE19Flash_kernel_traitsILi64ELi64ELi256ELi4ES3_EELb1ELb0ELb0ELb0ELb0ELb0ELb1ELb1EEEvNS_16Flash_fwd_paramsE:
.text._ZN5flash24flash_fwd_splitkv_kernelI23Flash_fwd_kernel_traitsILi64ELi64ELi256ELi4ELb0ELb0EN7cutlass6half_tE19Flash_kernel_traitsILi64ELi64ELi256ELi4ES3_EELb1ELb0ELb0ELb0ELb0ELb0ELb1ELb1EEEvNS_16Flash_fwd_paramsE:
[----:B------:R-:W-:Y:S02]  /*0000*/  MOV R1, c[0x0][0x28] ;  /* 0x00000a0000017a02 */ /* 0x000fe40000000f00 */
[----:B------:R-:W1:Y:S01]  /*0010*/  I2F.U32.RP R2, c[0x0][0x1c0] ;  /* 0x0000700000027b06 */ /* 0x000e620000209000 */
[----:B------:R-:W2:Y:S01]  /*0020*/  S2R R4, SR_CTAID.Z ;  /* 0x0000000000047919 */ /* 0x000ea20000002700 */
[----:B------:R-:W-:Y:S01]  /*0030*/  ISETP.NE.U32.AND P0, PT, RZ, c[0x0][0x1c0], PT ;  /* 0x00007000ff007a0c */ /* 0x000fe20003f05070 */
[----:B------:R-:W3:Y:S01]  /*0040*/  S2UR UR10, SR_CTAID.Y ;  /* 0x00000000000a79c3 */ /* 0x000ee20000002600 */
[----:B------:R-:W-:Y:S01]  /*0050*/  IADD3 R1, R1, -0x150, RZ ;  /* 0xfffffeb001017810 */ /* 0x000fe20007ffe0ff */
[----:B------:R-:W-:Y:S01]  /*0060*/  ULDC.64 UR4, c[0x0][0x40] ;  /* 0x0000100000047ab9 */ /* 0x000fe20000000a00 */
[----:B------:R-:W-:Y:S01]  /*0070*/  BSSY B3, `(.L_x_1646) ;  /* 0x0000018000037945 */ /* 0x000fe20003800000 */
[----:B------:R-:W-:-:S04]  /*0080*/  UIADD3 UR9, UP0, UR4, 0x160, URZ ;  /* 0x0000016004097890 */ /* 0x000fc8000ff1e03f */
[----:B------:R-:W-:Y:S01]  /*0090*/  UIADD3.X UR8, URZ, UR5, URZ, UP0, !UPT ;  /* 0x000000053f087290 */ /* 0x000fe200087fe43f */
[----:B-1----:R-:W1:Y:S02]  /*00a0*/  MUFU.RCP R2, R2 ;  /* 0x0000000200027308 */ /* 0x002e640000001000 */
[----:B-1----:R-:W-:-:S06]  /*00b0*/  IADD3 R2, R2, 0xffffffe, RZ ;  /* 0x0ffffffe02027810 */ /* 0x002fcc0007ffe0ff */
[----:B------:R-:W1:Y:S02]  /*00c0*/  F2I.FTZ.U32.TRUNC.NTZ R3, R2 ;  /* 0x0000000200037305 */ /* 0x000e64000021f000 */
[----:B-1----:R-:W-:Y:S02]  /*00d0*/  IMAD.MOV R0, RZ, RZ, -R3 ;  /* 0x000000ffff007224 */ /* 0x002fe400078e0a03 */
[----:B------:R-:W-:Y:S02]  /*00e0*/  IMAD.MOV.U32 R2, RZ, RZ, RZ ;  /* 0x000000ffff027224 */ /* 0x000fe400078e00ff */
[----:B------:R-:W-:-:S04]  /*00f0*/  IMAD R0, R0, c[0x0][0x1c0], RZ ;  /* 0x0000700000007a24 */ /* 0x000fc800078e02ff */
[----:B------:R-:W-:-:S06]  /*0100*/  IMAD.HI.U32 R2, R3, R0, R2 ;  /* 0x0000000003027227 */ /* 0x000fcc00078e0002 */
[----:B--2---:R-:W-:-:S04]  /*0110*/  IMAD.HI.U32 R5, R2, R4, RZ ;  /* 0x0000000402057227 */ /* 0x004fc800078e00ff */
[----:B------:R-:W-:-:S04]  /*0120*/  IMAD.MOV R0, RZ, RZ, -R5 ;  /* 0x000000ffff007224 */ /* 0x000fc800078e0a05 */
[----:B------:R-:W-:-:S05]  /*0130*/  IMAD R0, R0, c[0x0][0x1c0], R4 ;  /* 0x0000700000007a24 */ /* 0x000fca00078e0204 */
[----:B------:R-:W-:-:S13]  /*0140*/  ISETP.GE.U32.AND P2, PT, R0, c[0x0][0x1c0], PT ;  /* 0x0000700000007a0c */ /* 0x000fda0003f46070 */
[----:B------:R-:W-:Y:S02]  /*0150*/  @P2 IADD3 R0, R0, -c[0x0][0x1c0], RZ ;  /* 0x8000700000002a10 */ /* 0x000fe40007ffe0ff */
[----:B------:R-:W-:Y:S02]  /*0160*/  @P2 IADD3 R5, R5, 0x1, RZ ;  /* 0x0000000105052810 */ /* 0x000fe40007ffe0ff */
[----:B------:R-:W-:-:S13]  /*0170*/  ISETP.GE.U32.AND P1, PT, R0, c[0x0][0x1c0], PT ;  /* 0x0000700000007a0c */ /* 0x000fda0003f26070 */
[----:B------:R-:W-:Y:S02]  /*0180*/  @P1 IADD3 R5, R5, 0x1, RZ ;  /* 0x0000000105051810 */ /* 0x000fe40007ffe0ff */
[----:B------:R-:W-:-:S05]  /*0190*/  @!P0 LOP3.LUT R5, RZ, c[0x0][0x1c0], RZ, 0x33, !PT ;  /* 0x00007000ff058a12 */ /* 0x000fca00078e33ff */
[----:B------:R-:W-:Y:S01]  /*01a0*/  IMAD.MOV R0, RZ, RZ, -R5 ;  /* 0x000000ffff007224 */ /* 0x000fe200078e0a05 */
[----:B------:R1:W-:Y:S03]  /*01b0*/  STL [R1+0x144], R5 ;  /* 0x0001440501007387 */ /* 0x0003e60000100800 */
[----:B------:R-:W-:-:S05]  /*01c0*/  IMAD R0, R0, c[0x0][0x1c0], R4 ;  /* 0x0000700000007a24 */ /* 0x000fca00078e0204 */
[----:B------:R1:W-:Y:S02]  /*01d0*/  STL [R1+0x148], R0 ;  /* 0x0001480001007387 */ /* 0x0003e40000100800 */
[----:B-1-3--:R-:W-:Y:S05]  /*01e0*/  CALL.REL.NOINC `($_ZN5flash24flash_fwd_splitkv_kernelI23Flash_fwd_kernel_traitsILi64ELi64ELi256ELi4ELb0ELb0EN7cutlass6half_tE19Flash_kernel_traitsILi64ELi64ELi256ELi4ES3_EELb1ELb0ELb0ELb0ELb0ELb0ELb1ELb1EEEvNS_16Flash_fwd_paramsE$_ZN5flash30compute_attn_1rowblock_splitkvI23Flash_fwd_kernel_traitsILi64ELi64ELi256ELi4ELb0ELb0EN7cutlass6half_tE19Flash_kernel_traitsILi64ELi64ELi256ELi4ES3_EELb1ELb0ELb0ELb0ELb0ELb0ELb1ELb1ENS_16Flash_fwd_paramsEEEvRKT8_iiiii) ;  /* 0x0000002000007944 */ /* 0x00afea0003c00000 */
[----:B------:R-:W-:Y:S05]  /*01f0*/  BSYNC B3 ;  /* 0x0000000000037941 */ /* 0x000fea0003800000 */
.L_x_1646:
[----:B------:R-:W-:Y:S05]  /*0200*/  EXIT ;  /* 0x000000000000794d */ /* 0x000fea0003800000 */
        .type           $_ZN5flash24flash_fwd_splitkv_kernelI23Flash_fwd_kernel_traitsILi64ELi64ELi256ELi4ELb0ELb0EN7cutlass6half_tE19Flash_kernel_traitsILi64ELi64ELi256ELi4ES3_EELb1ELb0ELb0ELb0ELb0ELb0ELb1ELb1EEEvNS_16Flash_fwd_paramsE$_ZN5flash30compute_attn_1rowblock_splitkvI23Flash_fwd_kernel_traitsILi64ELi64ELi256ELi4ELb0ELb0EN7cutlass6half_tE19Flash_kernel_traitsILi64ELi64ELi256ELi4ES3_EELb1ELb0ELb0ELb0ELb0ELb0ELb1ELb1ENS_16Flash_fwd_paramsEEEvRKT8_iiiii,@function
        .size           $_ZN5flash24flash_fwd_splitkv_kernelI23Flash_fwd_kernel_traitsILi64ELi64ELi256ELi4ELb0ELb0EN7cutlass6half_tE19Flash_kernel_traitsILi64ELi64ELi256ELi4ES3_EELb1ELb0ELb0ELb0ELb0ELb0ELb1ELb1EEEvNS_16Flash_fwd_paramsE$_ZN5flash30compute_attn_1rowblock_splitkvI23Flash_fwd_kernel_traitsILi64ELi64ELi256ELi4ELb0ELb0EN7cutlass6half_tE19Flash_kernel_traitsILi64ELi64ELi256ELi4ES3_EELb1ELb0ELb0ELb0ELb0ELb0ELb1ELb1ENS_16Flash_fwd_paramsEEEvRKT8_iiiii,($__internal_16_$__cuda_sm70_shflsync_bfly_p - $_ZN5flash24flash_fwd_splitkv_kernelI23Flash_fwd_kernel_traitsILi64ELi64ELi256ELi4ELb0ELb0EN7cutlass6half_tE19Flash_kernel_traitsILi64ELi64ELi256ELi4ES3_EELb1ELb0ELb0ELb0ELb0ELb0ELb1ELb1EEEvNS_16Flash_fwd_paramsE$_ZN5flash30compute_attn_1rowblock_splitkvI23Flash_fwd_kernel_traitsILi64ELi64ELi256ELi4ELb0ELb0EN7cutlass6half_tE19Flash_kernel_traitsILi64ELi64ELi256ELi4ES3_EELb1ELb0ELb0ELb0ELb0ELb0ELb1ELb1ENS_16Flash_fwd_paramsEEEvRKT8_iiiii)
$_ZN5flash24flash_fwd_splitkv_kernelI23Flash_fwd_kernel_traitsILi64ELi64ELi256ELi4ELb0ELb0EN7cutlass6half_tE19Flash_kernel_traitsILi64ELi64ELi256ELi4ES3_EELb1ELb0ELb0ELb0ELb0ELb0ELb1ELb1EEEvNS_16Flash_fwd_paramsE$_ZN5flash30compute_attn_1rowblock_splitkvI23Flash_fwd_kernel_traitsILi64ELi64ELi256ELi4ELb0ELb0EN7cutlass6half_tE19Flash_kernel_traitsILi64ELi64ELi256ELi4ES3_EELb1ELb0ELb0ELb0ELb0ELb0ELb1ELb1ENS_16Flash_fwd_paramsEEEvRKT8_iiiii:
[----:B------:R-:W-:Y:S01]  /*0210*/  IMAD.U32 R134, RZ, RZ, UR9 ;  /* 0x00000009ff867e24 */ /* 0x000fe2000f8e00ff */
[----:B------:R-:W2:Y:S01]  /*0220*/  LDL R36, [R1+0x144] ;  /* 0x0001440001247983 */ /* 0x000ea20000100800 */
[----:B------:R-:W-:Y:S01]  /*0230*/  IMAD.U32 R135, RZ, RZ, UR8 ;  /* 0x00000008ff877e24 */ /* 0x000fe2000f8e00ff */
[----:B------:R-:W-:-:S04]  /*0240*/  ULDC.64 UR6, c[0x0][0x118] ;  /* 0x0000460000067ab9 */ /* 0x000fc80000000a00 */
[----:B------:R-:W3:Y:S04]  /*0250*/  LD.E.64 R4, [R134.64+0xe0] ;  /* 0x0000e00686047980 */ /* 0x000ee8000c101b00 */
[----:B------:R-:W4:Y:S01]  /*0260*/  LD.E.64 R2, [R134.64+0xe8] ;  /* 0x0000e80686027980 */ /* 0x000f22000c101b00 */
[----:B------:R-:W-:Y:S02]  /*0270*/  MOV R29, 0xffffffff ;  /* 0xffffffff001d7802 */ /* 0x000fe40000000f00 */
[----:B---3--:R-:W-:Y:S01]  /*0280*/  ISETP.NE.U32.AND P1, PT, R4, RZ, PT ;  /* 0x000000ff0400720c */ /* 0x008fe20003f25070 */
[----:B--2---:R-:W-:-:S03]  /*0290*/  IMAD.WIDE R6, R36, 0x4, R4 ;  /* 0x0000000424067825 */ /* 0x004fc600078e0204 */
[----:B------:R-:W-:-:S13]  /*02a0*/  ISETP.NE.AND.EX P1, PT, R5, RZ, PT, P1 ;  /* 0x000000ff0500720c */ /* 0x000fda0003f25310 */
[----:B------:R1:W5:Y:S01]  /*02b0*/  @P1 LD.E R29, [R6.64] ;  /* 0x00000006061d1980 */ /* 0x000362000c101900 */
[----:B----4-:R-:W-:Y:S01]  /*02c0*/  ISETP.NE.U32.AND P0, PT, R2, RZ, PT ;  /* 0x000000ff0200720c */ /* 0x010fe20003f05070 */
[----:B------:R-:W-:Y:S01]  /*02d0*/  BSSY B0, `(.L_x_1647) ;  /* 0x0000009000007945 */ /* 0x000fe20003800000 */
[----:B------:R-:W-:Y:S02]  /*02e0*/  IMAD.MOV.U32 R14, RZ, RZ, -0x1 ;  /* 0xffffffffff0e7424 */ /* 0x000fe400078e00ff */
[----:B------:R-:W-:Y:S01]  /*02f0*/  ISETP.NE.AND.EX P0, PT, R3, RZ, PT, P0 ;  /* 0x000000ff0300720c */ /* 0x000fe20003f05300 */
[----:B------:R-:W-:-:S12]  /*0300*/  IMAD.WIDE R4, R36, 0x4, R2 ;  /* 0x0000000424047825 */ /* 0x000fd800078e0202 */
[----:B------:R-:W-:Y:S05]  /*0310*/  @!P0 BRA `(.L_x_1648) ;  /* 0x0000004000008947 */ /* 0x000fea0003800000 */
[----:B------:R-:W2:Y:S02]  /*0320*/  LD.E.U8 R0, [R134.64+0x1b2] ;  /* 0x0001b20686007980 */ /* 0x000ea4000c101100 */
[----:B--2---:R-:W-:-:S13]  /*0330*/  ISETP.NE.AND P2, PT, R0, RZ, PT ;  /* 0x000000ff0000720c */ /* 0x004fda0003f45270 */
[----:B------:R-:W-:Y:S05]  /*0340*/  @!P2 BRA `(.L_x_1648) ;  /* 0x000000100000a947 */ /* 0x000fea0003800000 */
[----:B------:R2:W5:Y:S02]  /*0350*/  LD.E R14, [R4.64] ;  /* 0x00000006040e7980 */ /* 0x000564000c101900 */
.L_x_1648:
[----:B------:R-:W-:Y:S05]  /*0360*/  BSYNC B0 ;  /* 0x0000000000007941 */ /* 0x000fea0003800000 */
.L_x_1647:
[----:B-1----:R-:W3:Y:S04]  /*0370*/  @P1 LD.E R6, [R6.64+0x4] ;  /* 0x0000040606061980 */ /* 0x002ee8000c101900 */
[----:B------:R-:W4:Y:S01]  /*0380*/  LD.E.64 R2, [R134.64+0xf0] ;  /* 0x0000f00686027980 */ /* 0x000f22000c101b00 */
[----:B------:R-:W-:Y:S01]  /*0390*/  IMAD.MOV.U32 R11, RZ, RZ, RZ ;  /* 0x000000ffff0b7224 */ /* 0x000fe200078e00ff */
[----:B---3-5:R-:W-:-:S06]  /*03a0*/  @P1 IADD3 R13, R6, -R29, RZ ;  /* 0x8000001d060d1210 */ /* 0x028fcc0007ffe0ff */
        /* <DEDUP_REMOVED lines=11> */
[----:B---3--:R-:W-:-:S06]  /*0460*/  @P0 IADD3 R0, R0, -R14, RZ ;  /* 0x8000000e00000210 */ /* 0x008fcc0007ffe0ff */
[----:B------:R3:W5:Y:S01]  /*0470*/  @!P0 LD.E R0, [R4.64] ;  /* 0x0000000604008980 */ /* 0x000762000c101900 */
[----:B------:R-:W-:Y:S05]  /*0480*/  BRA `(.L_x_1651) ;  /* 0x0000001000007947 */ /* 0x000fea0003800000 */
.L_x_1650:
[----:B------:R3:W5:Y:S02]  /*0490*/  LD.E R0, [R134.64+0xb8] ;  /* 0x0000b80686007980 */ /* 0x000764000c101900 */
.L_x_1651:
[----:B------:R-:W-:Y:S05]  /*04a0*/  BSYNC B0 ;  /* 0x0000000000007941 */ /* 0x000fea0003800000 */
.L_x_1649:
[----:B------:R-:W4:Y:S01]  /*04b0*/  LD.E.64 R2, [R134.64+0xf8] ;  /* 0x0000f80686027980 */ /* 0x000f22000c101b00 */
[----:B------:R-:W-:Y:S01]  /*04c0*/  BSSY B1, `(.L_x_1652) ;  /* 0x0000012000017945 */ /* 0x000fe20003800000 */
[----:B-----5:R-:W-:Y:S01]  /*04d0*/  IMAD.IADD R143, R0, 0x1, -R11 ;  /* 0x00000001008f7824 */ /* 0x020fe200078e0a0b */
[----:B----4-:R-:W-:-:S04]  /*04e0*/  ISETP.NE.U32.AND P0, PT, R2, RZ, PT ;  /* 0x000000ff0200720c */ /* 0x010fc80003f05070 */
[----:B------:R-:W-:-:S13]  /*04f0*/  ISETP.NE.AND.EX P0, PT, R3, RZ, PT, P0 ;  /* 0x000000ff0300720c */ /* 0x000fda0003f05300 */
[----:B------:R-:W-:Y:S05]  /*0500*/  @!P0 BRA `(.L_x_1653) ;  /* 0x0000004000008947 */ /* 0x000fea0003800000 */
[----:B------:R-:W-:-:S06]  /*0510*/  IMAD.WIDE R2, R36, 0x4, R2 ;  /* 0x0000000424027825 */ /* 0x000fcc00078e0202 */
[----:B------:R-:W4:Y:S02]  /*0520*/  LD.E R2, [R2.64] ;  /* 0x0000000602027980 */ /* 0x000f24000c101900 */
[----:B----4-:R-:W-:Y:S01]  /*0530*/  IADD3 R248, R2, -R11, RZ ;  /* 0x8000000b02f87210 */ /* 0x010fe20007ffe0ff */
[----:B------:R-:W-:Y:S05]  /*0540*/  BRA `(.L_x_1654) ;  /* 0x0000009000007947 */ /* 0x000fea0003800000 */
.L_x_1653:
[----:B------:R-:W4:Y:S01]  /*0550*/  LD.E.64 R2, [R134.64+0x108] ;  /* 0x0001080686027980 */ /* 0x000f22000c101b00 */
[----:B------:R-:W-:Y:S01]  /*0560*/  BSSY B0, `(.L_x_1655) ;  /* 0x0000006000007945 */ /* 0x000fe20003800000 */
[----:B------:R-:W-:Y:S01]  /*0570*/  IMAD.MOV.U32 R0, RZ, RZ, RZ ;  /* 0x000000ffff007224 */ /* 0x000fe200078e00ff */
[----:B----4-:R-:W-:-:S04]  /*0580*/  ISETP.NE.U32.AND P0, PT, R2, RZ, PT ;  /* 0x000000ff0200720c */ /* 0x010fc80003f05070 */
[----:B------:R-:W-:-:S13]  /*0590*/  ISETP.NE.AND.EX P0, PT, R3, RZ, PT, P0 ;  /* 0x000000ff0300720c */ /* 0x000fda0003f05300 */
[----:B------:R-:W-:Y:S05]  /*05a0*/  @!P0 BRA `(.L_x_1656) ;  /* 0x0000001000008947 */ /* 0x000fea0003800000 */
[----:B------:R4:W5:Y:S02]  /*05b0*/  LD.E R0, [R134.64+0xbc] ;  /* 0x0000bc0686007980 */ /* 0x000964000c101900 */
.L_x_1656:
[----:B------:R-:W-:Y:S05]  /*05c0*/  BSYNC B0 ;  /* 0x0000000000007941 */ /* 0x000fea0003800000 */
.L_x_1655:
[----:B-----5:R-:W-:Y:S02]  /*05d0*/  IADD3 R248, R143, R0, RZ ;  /* 0x000000008ff87210 */ /* 0x020fe40007ffe0ff */
.L_x_1654:
[----:B------:R-:W-:Y:S05]  /*05e0*/  BSYNC B1 ;  /* 0x0000000000017941 */ /* 0x000fea0003800000 */
.L_x_1652:
[----:B------:R-:W5:Y:S01]  /*05f0*/  S2R R39, SR_CTAID.X ;  /* 0x0000000000277919 */ /* 0x000f620000002500 */
[----:B------:R-:W-:Y:S01]  /*0600*/  MOV R15, 0x1f0 ;  /* 0x000001f0000f7802 */ /* 0x000fe20000000f00 */
[----:B------:R-:W-:-:S03]  /*0610*/  IMAD.MOV.U32 R3, RZ, RZ, 0x0 ;  /* 0x00000000ff037424 */ /* 0x000fc600078e00ff */
[----:B------:R-:W-:Y:S01]  /*0620*/  MOV R2, R15 ;  /* 0x0000000f00027202 */ /* 0x000fe20000000f00 */
[----:B-----5:R-:W-:-:S05]  /*0630*/  IMAD.SHL.U32 R10, R39, 0x40, RZ ;  /* 0x00000040270a7824 */ /* 0x020fca00078e00ff */
[----:B------:R-:W-:-:S13]  /*0640*/  ISETP.GT.AND P0, PT, R13, R10, PT ;  /* 0x0000000a0d00720c */ /* 0x000fda0003f04270 */
[----:B------:R-:W-:Y:S05]  /*0650*/  @!P0 RET.REL.NODEC R2 `(_ZN5flash24flash_fwd_splitkv_kernelI23Flash_fwd_kernel_traitsILi64ELi64ELi256ELi4ELb0ELb0EN7cutlass6half_tE19Flash_kernel_traitsILi64ELi64ELi256ELi4ES3_EELb1ELb0ELb0ELb0ELb0ELb0ELb1ELb1EEEvNS_16Flash_fwd_paramsE) ;  /* 0xfffff9a002008950 */ /* 0x000fea0003c3ffff */
[----:B------:R-:W5:Y:S04]  /*0660*/  LD.E R0, [R134.64+0xb8] ;  /* 0x0000b80686007980 */ /* 0x000f68000c101900 */
[----:B--2---:R-:W2:Y:S01]  /*0670*/  LD.E R6, [R134.64+0x188] ;  /* 0x0001880686067980 */ /* 0x004ea2000c101900 */
[----:B------:R-:W-:Y:S02]  /*0680*/  IABS R7, c[0x0][0x10] ;  /* 0x0000040000077a13 */ /* 0x000fe40000000000 */
[----:B------:R-:W-:Y:S01]  /*0690*/  IABS R8, c[0x0][0x10] ;  /* 0x0000040000087a13 */ /* 0x000fe20000000000 */
[----:B------:R-:W1:Y:S01]  /*06a0*/  S2R R37, SR_TID.X ;  /* 0x0000000000257919 */ /* 0x000e620000002100 */
[----:B------:R-:W3:Y:S08]  /*06b0*/  I2F.RP R2, R7 ;  /* 0x0000000700027306 */ /* 0x000ef00000209400 */
[----:B---3--:R-:W3:Y:S02]  /*06c0*/  MUFU.RCP R2, R2 ;  /* 0x0000000200027308 */ /* 0x008ee40000001000 */
[----:B---3--:R-:W-:-:S06]  /*06d0*/  IADD3 R2, R2, 0xffffffe, RZ ;  /* 0x0ffffffe02027810 */ /* 0x008fcc0007ffe0ff */
[----:B------:R3:W4:Y:S01]  /*06e0*/  F2I.FTZ.U32.TRUNC.NTZ R3, R2 ;  /* 0x0000000200037305 */ /* 0x000722000021f000 */
[----:B-----5:R-:W-:-:S04]  /*06f0*/  IADD3 R0, R0, 0xff, RZ ;  /* 0x000000ff00007810 */ /* 0x020fc80007ffe0ff */
[----:B---3--:R-:W-:-:S04]  /*0700*/  SHF.R.S32.HI R2, RZ, 0x1f, R0 ;  /* 0x0000001fff027819 */ /* 0x008fc80000011400 */
[----:B------:R-:W-:Y:S01]  /*0710*/  LEA.HI R2, R2, R0, RZ, 0x8 ;  /* 0x0000000002027211 */ /* 0x000fe200078f40ff */
[----:B----4-:R-:W-:-:S03]  /*0720*/  IMAD.MOV R0, RZ, RZ, -R3 ;  /* 0x000000ffff007224 */ /* 0x010fc600078e0a03 */
[----:B------:R-:W-:Y:S01]  /*0730*/  LEA.HI.SX32 R2, R2, c[0x0][0x10], 0x18 ;  /* 0x0000040002027a11 */ /* 0x000fe200078fc2ff */
[----:B------:R-:W-:-:S03]  /*0740*/  IMAD R0, R0, R7, RZ ;  /* 0x0000000700007224 */ /* 0x000fc600078e02ff */
[----:B------:R-:W-:Y:S01]  /*0750*/  IADD3 R5, R2, -0x1, RZ ;  /* 0xffffffff02057810 */ /* 0x000fe20007ffe0ff */
[----:B------:R-:W-:-:S03]  /*0760*/  IMAD.MOV.U32 R2, RZ, RZ, RZ ;  /* 0x000000ffff027224 */ /* 0x000fc600078e00ff */
[----:B------:R-:W-:Y:S01]  /*0770*/  IABS R4, R5 ;  /* 0x0000000500047213 */ /* 0x000fe20000000000 */
[----:B------:R-:W-:-:S04]  /*0780*/  IMAD.HI.U32 R0, R3, R0, R2 ;  /* 0x0000000003007227 */ /* 0x000fc800078e0002 */
[----:B------:R-:W-:Y:S02]  /*0790*/  IMAD.MOV.U32 R2, RZ, RZ, R4 ;  /* 0x000000ffff027224 */ /* 0x000fe400078e0004 */
[----:B------:R-:W-:Y:S02]  /*07a0*/  IMAD.MOV R3, RZ, RZ, -R8 ;  /* 0x000000ffff037224 */ /* 0x000fe400078e0a08 */
[----:B------:R-:W-:-:S04]  /*07b0*/  IMAD.HI.U32 R0, R0, R2, RZ ;  /* 0x0000000200007227 */ /* 0x000fc800078e00ff */
[----:B------:R-:W-:Y:S01]  /*07c0*/  IMAD R2, R0, R3, R2 ;  /* 0x0000000300027224 */ /* 0x000fe200078e0202 */
[----:B------:R-:W-:-:S04]  /*07d0*/  IADD3 R3, R248, 0xff, RZ ;  /* 0x000000fff8037810 */ /* 0x000fc80007ffe0ff */
[----:B------:R-:W-:Y:S02]  /*07e0*/  ISETP.GT.U32.AND P1, PT, R7, R2, PT ;  /* 0x000000020700720c */ /* 0x000fe40003f24070 */
[----:B------:R-:W-:-:S04]  /*07f0*/  SHF.R.S32.HI R4, RZ, 0x1f, R3 ;  /* 0x0000001fff047819 */ /* 0x000fc80000011403 */
[----:B------:R-:W-:-:S04]  /*0800*/  LEA.HI R4, R4, R3, RZ, 0x8 ;  /* 0x0000000304047211 */ /* 0x000fc800078f40ff */
[----:B------:R-:W-:-:S03]  /*0810*/  SHF.R.S32.HI R4, RZ, 0x8, R4 ;  /* 0x00000008ff047819 */ /* 0x000fc60000011404 */
[----:B------:R-:W-:Y:S01]  /*0820*/  @!P1 IMAD.IADD R2, R2, 0x1, -R7 ;  /* 0x0000000102029824 */ /* 0x000fe200078e0a07 */
[----:B------:R-:W-:Y:S02]  /*0830*/  @!P1 IADD3 R0, R0, 0x1, RZ ;  /* 0x0000000100009810 */ /* 0x000fe40007ffe0ff */
[----:B------:R-:W-:Y:S02]  /*0840*/  ISETP.NE.AND P1, PT, RZ, c[0x0][0x10], PT ;  /* 0x00000400ff007a0c */ /* 0x000fe40003f25270 */
[----:B------:R-:W-:Y:S02]  /*0850*/  ISETP.GE.U32.AND P2, PT, R2, R7, PT ;  /* 0x000000070200720c */ /* 0x000fe40003f46070 */
[----:B------:R-:W-:-:S04]  /*0860*/  LOP3.LUT R2, R5, c[0x0][0x10], RZ, 0x3c, !PT ;  /* 0x0000040005027a12 */ /* 0x000fc800078e3cff */
[----:B------:R-:W-:Y:S02]  /*0870*/  ISETP.GE.AND P0, PT, R2, RZ, PT ;  /* 0x000000ff0200720c */ /* 0x000fe40003f06270 */
[----:B------:R-:W-:-:S04]  /*0880*/  IADD3 R2, -R13, 0x13f, R10 ;  /* 0x0000013f0d027810 */ /* 0x000fc80007ffe10a */
[----:B--2---:R-:W-:Y:S02]  /*0890*/  IADD3 R2, R6, R2, R248 ;  /* 0x0000000206027210 */ /* 0x004fe40007ffe0f8 */
[----:B------:R-:W-:Y:S02]  /*08a0*/  @P2 IADD3 R0, R0, 0x1, RZ ;  /* 0x0000000100002810 */ /* 0x000fe40007ffe0ff */
[----:B------:R-:W-:-:S03]  /*08b0*/  SHF.R.S32.HI R3, RZ, 0x1f, R2 ;  /* 0x0000001fff037819 */ /* 0x000fc60000011402 */
[----:B------:R-:W-:Y:S01]  /*08c0*/  @!P0 IMAD.MOV R0, RZ, RZ, -R0 ;  /* 0x000000ffff008224 */ /* 0x000fe200078e0a00 */
[----:B------:R-:W-:Y:S02]  /*08d0*/  @!P1 LOP3.LUT R0, RZ, c[0x0][0x10], RZ, 0x33, !PT ;  /* 0x00000400ff009a12 */ /* 0x000fe400078e33ff */
[----:B------:R-:W-:-:S03]  /*08e0*/  LEA.HI R2, R3, R2, RZ, 0x8 ;  /* 0x0000000203027211 */ /* 0x000fc600078f40ff */
[----:B------:R-:W-:-:S04]  /*08f0*/  IMAD R38, R0, UR10, RZ ;  /* 0x0000000a00267c24 */ /* 0x000fc8000f8e02ff */
[----:B------:R-:W-:Y:S01]  /*0900*/  IMAD.IADD R3, R0, 0x1, R38 ;  /* 0x0000000100037824 */ /* 0x000fe200078e0226 */
[----:B------:R-:W-:Y:S01]  /*0910*/  SHF.R.S32.HI R0, RZ, 0x8, R2 ;  /* 0x00000008ff007819 */ /* 0x000fe20000011402 */
[----:B------:R2:W-:Y:S03]  /*0920*/  STL [R1+0x140], R38 ;  /* 0x0001402601007387 */ /* 0x0005e60000100800 */
[----:B------:R-:W-:-:S04]  /*0930*/  IMNMX R2, R4, R3, PT ;  /* 0x0000000304027217 */ /* 0x000fc80003800200 */
[----:B------:R-:W-:-:S04]  /*0940*/  IMNMX R34, R2, R0, PT ;  /* 0x0000000002227217 */ /* 0x000fc80003800200 */
[----:B------:R-:W-:Y:S01]  /*0950*/  ISETP.GE.AND P0, PT, R38, R34, PT ;  /* 0x000000222600720c */ /* 0x000fe20003f06270 */
[----:B------:R2:W-:-:S12]  /*0960*/  STL [R1+0xa0], R34 ;  /* 0x0000a02201007387 */ /* 0x0005d80000100800 */
[----:B------:R-:W-:Y:S05]  /*0970*/  @!P0 BRA `(.L_x_1657) ;  /* 0x000005d000008947 */ /* 0x000fea0003800000 */
[----:B-1----:R1:W3:Y:S04]  /*0980*/  LD.E.64 R4, [R134.64+0xb0] ;  /* 0x0000b00686047980 */ /* 0x0022e8000c101b00 */
[----:B------:R-:W4:Y:S04]  /*0990*/  LDL.LU R12, [R1+0x148] ;  /* 0x00014800010c7983 */ /* 0x000f280000300800 */
[----:B------:R1:W4:Y:S04]  /*09a0*/  LD.E R2, [R134.64+0x60] ;  /* 0x0000600686027980 */ /* 0x000328000c101900 */
[----:B------:R1:W5:Y:S04]  /*09b0*/  LD.E R11, [R134.64+0xcc] ;  /* 0x0000cc06860b7980 */ /* 0x000368000c101900 */
[----:B--2---:R1:W2:Y:S04]  /*09c0*/  LD.E R9, [R134.64+0xc0] ;  /* 0x0000c00686097980 */ /* 0x0042a8000c101900 */
[----:B------:R1:W2:Y:S04]  /*09d0*/  LD.E.64 R6, [R134.64+0x78] ;  /* 0x0000780686067980 */ /* 0x0002a8000c101b00 */
[----:B-1----:R-:W2:Y:S01]  /*09e0*/  LD.E.64 R134, [R134.64+0xa8] ;  /* 0x0000a80686867980 */ /* 0x002ea2000c101b00 */
[----:B------:R-:W-:-:S04]  /*09f0*/  SHF.R.S32.HI R3, RZ, 0x1f, R37 ;  /* 0x0000001fff037819 */ /* 0x000fc80000011425 */
[----:B------:R-:W-:-:S04]  /*0a00*/  LEA.HI R3, R3, R37, RZ, 0x4 ;  /* 0x0000002503037211 */ /* 0x000fc800078f20ff */
[----:B------:R-:W-:-:S05]  /*0a10*/  LOP3.LUT R8, R3, 0xfffffff0, RZ, 0xc0, !PT ;  /* 0xfffffff003087812 */ /* 0x000fca00078ec0ff */
[----:B------:R-:W-:Y:S02]  /*0a20*/  IMAD.IADD R8, R37, 0x1, -R8 ;  /* 0x0000000125087824 */ /* 0x000fe400078e0a08 */
[----:B---3--:R-:W-:-:S04]  /*0a30*/  IMAD R0, R4, UR10, R36 ;  /* 0x0000000a04007c24 */ /* 0x008fc8000f8e0224 */
[----:B----4-:R-:W-:Y:S02]  /*0a40*/  IMAD R0, R0, R2, R12 ;  /* 0x0000000200007224 */ /* 0x010fe400078e020c */
[----:B------:R-:W-:Y:S02]  /*0a50*/  IMAD.SHL.U32 R2, R8, 0x4, RZ ;  /* 0x0000000408027824 */ /* 0x000fe400078e00ff */
[----:B------:R-:W-:Y:S01]  /*0a60*/  IMAD R12, R5, R0, R10 ;  /* 0x00000000050c7224 */ /* 0x000fe200078e020a */
[----:B------:R-:W-:Y:S02]  /*0a70*/  SHF.R.S32.HI R0, RZ, 0x4, R3 ;  /* 0x00000004ff007819 */ /* 0x000fe40000011403 */
[----:B------:R-:W-:Y:S01]  /*0a80*/  SHF.R.S32.HI R3, RZ, 0x1f, R2 ;  /* 0x0000001fff037819 */ /* 0x000fe20000011402 */
[----:B-----5:R-:W-:Y:S02]  /*0a90*/  IMAD R11, R12, R11, RZ ;  /* 0x0000000b0c0b7224 */ /* 0x020fe400078e02ff */
[----:B------:R-:W-:-:S02]  /*0aa0*/  IMAD.IADD R10, R13, 0x1, -R10 ;  /* 0x000000010d0a7824 */ /* 0x000fc400078e0a0a */
[C---:B------:R-:W-:Y:S01]  /*0ab0*/  IMAD.WIDE R4, R0.reuse, 0x40, R2 ;  /* 0x0000004000047825 */ /* 0x040fe200078e0202 */
[C---:B------:R-:W-:Y:S02]  /*0ac0*/  IADD3 R13, R0.reuse, 0x8, RZ ;  /* 0x00000008000d7810 */ /* 0x040fe40007ffe0ff */
[----:B------:R-:W-:Y:S02]  /*0ad0*/  IADD3 R14, R0, 0x10, RZ ;  /* 0x00000010000e7810 */ /* 0x000fe40007ffe0ff */
[----:B--2---:R-:W-:Y:S02]  /*0ae0*/  ISETP.GE.AND P3, PT, R2, R9, PT ;  /* 0x000000090200720c */ /* 0x004fe40003f66270 */
[----:B------:R-:W-:Y:S02]  /*0af0*/  IADD3 R3, P0, R11, R4, RZ ;  /* 0x000000040b037210 */ /* 0x000fe40007f1e0ff */
[----:B------:R-:W-:Y:S02]  /*0b00*/  ISETP.GE.AND P6, PT, R13, R10, PT ;  /* 0x0000000a0d00720c */ /* 0x000fe40003fc6270 */
[----:B------:R-:W-:-:S02]  /*0b10*/  IADD3 R13, R0, 0x18, RZ ;  /* 0x00000018000d7810 */ /* 0x000fc40007ffe0ff */
[-C--:B------:R-:W-:Y:S02]  /*0b20*/  ISETP.GE.AND P5, PT, R14, R10.reuse, PT ;  /* 0x0000000a0e00720c */ /* 0x080fe40003fa6270 */
[----:B------:R-:W-:Y:S02]  /*0b30*/  ISETP.GE.OR P3, PT, R0, R10, P3 ;  /* 0x0000000a0000720c */ /* 0x000fe40001f66670 */
[----:B------:R-:W-:Y:S02]  /*0b40*/  LEA.HI.X.SX32 R4, R11, R5, 0x1, P0 ;  /* 0x000000050b047211 */ /* 0x000fe400000f0eff */
[----:B------:R-:W-:Y:S02]  /*0b50*/  LEA R6, P0, R3, R6, 0x2 ;  /* 0x0000000603067211 */ /* 0x000fe400078010ff */
[----:B------:R-:W-:Y:S02]  /*0b60*/  ISETP.GE.AND P4, PT, R13, R10, PT ;  /* 0x0000000a0d00720c */ /* 0x000fe40003f86270 */
[----:B------:R-:W-:-:S02]  /*0b70*/  ISETP.GE.OR P2, PT, R2, R9, P6 ;  /* 0x000000090200720c */ /* 0x000fc40003746670 */
[C---:B------:R-:W-:Y:S02]  /*0b80*/  ISETP.GE.OR P1, PT, R2.reuse, R9, P5 ;  /* 0x000000090200720c */ /* 0x040fe40002f26670 */
[----:B------:R-:W-:Y:S02]  /*0b90*/  LEA.HI.X R7, R3, R7, R4, 0x2, P0 ;  /* 0x0000000703077211 */ /* 0x000fe400000f1404 */
[----:B------:R-:W-:Y:S02]  /*0ba0*/  ISETP.GE.OR P0, PT, R2, R9, P4 ;  /* 0x000000090200720c */ /* 0x000fe40002706670 */
[C---:B------:R-:W-:Y:S01]  /*0bb0*/  IADD3 R4, R0.reuse, 0x20, RZ ;  /* 0x0000002000047810 */ /* 0x040fe20007ffe0ff */
[----:B------:R-:W-:Y:S01]  /*0bc0*/  @!P3 ST.E.128 [R6.64], RZ ;  /* 0x000000ff0600b985 */ /* 0x000fe2000c101d06 */
[----:B------:R-:W-:Y:S02]  /*0bd0*/  IADD3 R3, R0, 0x28, RZ ;  /* 0x0000002800037810 */ /* 0x000fe40007ffe0ff */
[-C--:B------:R-:W-:Y:S01]  /*0be0*/  ISETP.GE.AND P3, PT, R4, R10.reuse, PT ;  /* 0x0000000a0400720c */ /* 0x080fe20003f66270 */
[----:B------:R-:W-:Y:S01]  /*0bf0*/  @!P2 ST.E.128 [R6.64+0x800], RZ ;  /* 0x000800ff0600a985 */ /* 0x000fe2000c101d06 */
[----:B------:R-:W-:-:S03]  /*0c00*/  ISETP.GE.AND P2, PT, R3, R10, PT ;  /* 0x0000000a0300720c */ /* 0x000fc60003f46270 */
[----:B------:R-:W-:Y:S01]  /*0c10*/  @!P1 ST.E.128 [R6.64+0x1000], RZ ;  /* 0x001000ff06009985 */ /* 0x000fe2000c101d06 */
[----:B------:R-:W-:-:S03]  /*0c20*/  ISETP.GE.OR P1, PT, R2, R9, P3 ;  /* 0x000000090200720c */ /* 0x000fc60001f26670 */
[----:B------:R-:W-:Y:S01]  /*0c30*/  @!P0 ST.E.128 [R6.64+0x1800], RZ ;  /* 0x001800ff06008985 */ /* 0x000fe2000c101d06 */
[----:B------:R-:W-:Y:S02]  /*0c40*/  ISETP.GE.OR P0, PT, R2, R9, P2 ;  /* 0x000000090200720c */ /* 0x000fe40001706670 */
[----:B------:R-:W-:-:S07]  /*0c50*/  IADD3 R3, R0, 0x30, RZ ;  /* 0x0000003000037810 */ /* 0x000fce0007ffe0ff */
[----:B------:R-:W-:Y:S01]  /*0c60*/  @!P1 ST.E.128 [R6.64+0x2000], RZ ;  /* 0x002000ff06009985 */ /* 0x000fe2000c101d06 */
[----:B------:R-:W-:-:S03]  /*0c70*/  ISETP.GE.AND P1, PT, R3, R10, PT ;  /* 0x0000000a0300720c */ /* 0x000fc60003f26270 */
[----:B------:R-:W-:Y:S01]  /*0c80*/  @!P0 ST.E.128 [R6.64+0x2800], RZ ;  /* 0x002800ff06008985 */ /* 0x000fe2000c101d06 */
[----:B------:R-:W-:Y:S02]  /*0c90*/  ISETP.GE.OR P0, PT, R2, R9, P1 ;  /* 0x000000090200720c */ /* 0x000fe40000f06670 */
[----:B------:R-:W-:-:S11]  /*0ca0*/  SHF.R.S32.HI R5, RZ, 0x1f, R12 ;  /* 0x0000001fff057819 */ /* 0x000fd6000001140c */
[----:B------:R-:W-:Y:S01]  /*0cb0*/  @!P0 ST.E.128 [R6.64+0x3000], RZ ;  /* 0x003000ff06008985 */ /* 0x000fe2000c101d06 */
[----:B------:R-:W-:Y:S02]  /*0cc0*/  IADD3 R3, P0, R12, R0, RZ ;  /* 0x000000000c037210 */ /* 0x000fe40007f1e0ff */
[C---:B------:R-:W-:Y:S02]  /*0cd0*/  IADD3 R12, R0.reuse, 0x38, RZ ;  /* 0x00000038000c7810 */ /* 0x040fe40007ffe0ff */
[----:B------:R-:W-:Y:S02]  /*0ce0*/  LEA.HI.X.SX32 R5, R0, R5, 0x1, P0 ;  /* 0x0000000500057211 */ /* 0x000fe400000f0eff */
[----:B------:R-:W-:-:S04]  /*0cf0*/  LEA R4, P0, R3, R134, 0x2 ;  /* 0x0000008603047211 */ /* 0x000fc800078010ff */
[----:B------:R-:W-:Y:S02]  /*0d00*/  LEA.HI.X R5, R3, R135, R5, 0x2, P0 ;  /* 0x0000008703057211 */ /* 0x000fe400000f1405 */
[----:B------:R-:W-:Y:S02]  /*0d10*/  ISETP.GE.AND P0, PT, R12, R10, PT ;  /* 0x0000000a0c00720c */ /* 0x000fe40003f06270 */
[----:B------:R-:W-:Y:S02]  /*0d20*/  P2R R11, PR, RZ, 0x40 ;  /* 0x00000040ff0b7803 */ /* 0x000fe40000000000 */
[----:B------:R-:W-:-:S13]  /*0d30*/  ISETP.GE.OR P6, PT, R2, R9, P0 ;  /* 0x000000090200720c */ /* 0x000fda00007c6670 */
[----:B------:R1:W-:Y:S01]  /*0d40*/  @!P6 ST.E.128 [R6.64+0x3800], RZ ;  /* 0x003800ff0600e985 */ /* 0x0003e2000c101d06 */
[----:B------:R-:W-:-:S04]  /*0d50*/  ISETP.NE.AND P6, PT, R11, RZ, PT ;  /* 0x000000ff0b00720c */ /* 0x000fc80003fc5270 */
[C---:B------:R-:W-:Y:S02]  /*0d60*/  ISETP.NE.OR P6, PT, R8.reuse, RZ, P6 ;  /* 0x000000ff0800720c */ /* 0x040fe400037c5670 */
[C---:B------:R-:W-:Y:S02]  /*0d70*/  ISETP.NE.OR P5, PT, R8.reuse, RZ, P5 ;  /* 0x000000ff0800720c */ /* 0x040fe40002fa5670 */
[C---:B------:R-:W-:Y:S02]  /*0d80*/  ISETP.NE.OR P3, PT, R8.reuse, RZ, P3 ;  /* 0x000000ff0800720c */ /* 0x040fe40001f65670 */
[----:B------:R-:W-:-:S07]  /*0d90*/  ISETP.NE.OR P2, PT, R8, RZ, P2 ;  /* 0x000000ff0800720c */ /* 0x000fce0001745670 */
[----:B------:R-:W-:-:S05]  /*0da0*/  @!P6 IMAD.MOV.U32 R2, RZ, RZ, -0x800000 ;  /* 0xff800000ff02e424 */ /* 0x000fca00078e00ff */
[----:B------:R2:W-:Y:S01]  /*0db0*/  @!P6 ST.E [R4.64+0x20], R2 ;  /* 0x000020020400e985 */ /* 0x0005e2000c101906 */
[C---:B------:R-:W-:Y:S02]  /*0dc0*/  ISETP.NE.AND P6, PT, R8.reuse, RZ, PT ;  /* 0x000000ff0800720c */ /* 0x040fe40003fc5270 */
[C---:B------:R-:W-:Y:S02]  /*0dd0*/  ISETP.NE.OR P4, PT, R8.reuse, RZ, P4 ;  /* 0x000000ff0800720c */ /* 0x040fe40002785670 */
[----:B------:R-:W-:Y:S02]  /*0de0*/  ISETP.NE.OR P1, PT, R8, RZ, P1 ;  /* 0x000000ff0800720c */ /* 0x000fe40000f25670 */
[----:B------:R-:W-:Y:S01]  /*0df0*/  ISETP.GE.OR P6, PT, R0, R10, P6 ;  /* 0x0000000a0000720c */ /* 0x000fe200037c6670 */
[----:B------:R-:W-:Y:S01]  /*0e00*/  @!P5 IMAD.MOV.U32 R0, RZ, RZ, -0x800000 ;  /* 0xff800000ff00d424 */ /* 0x000fe200078e00ff */
[----:B------:R-:W-:Y:S01]  /*0e10*/  ISETP.NE.OR P0, PT, R8, RZ, P0 ;  /* 0x000000ff0800720c */ /* 0x000fe20000705670 */
[----:B------:R-:W-:-:S03]  /*0e20*/  @!P3 IMAD.MOV.U32 R3, RZ, RZ, -0x800000 ;  /* 0xff800000ff03b424 */ /* 0x000fc600078e00ff */
[----:B------:R3:W-:Y:S03]  /*0e30*/  @!P5 ST.E [R4.64+0x40], R0 ;  /* 0x000040000400d985 */ /* 0x0007e6000c101906 */
[----:B-1----:R-:W-:Y:S01]  /*0e40*/  @!P4 IMAD.MOV.U32 R6, RZ, RZ, -0x800000 ;  /* 0xff800000ff06c424 */ /* 0x002fe200078e00ff */
[----:B------:R1:W-:Y:S03]  /*0e50*/  @!P3 ST.E [R4.64+0x80], R3 ;  /* 0x000080030400b985 */ /* 0x0003e6000c101906 */
[----:B------:R-:W-:Y:S02]  /*0e60*/  @!P6 IMAD.MOV.U32 R7, RZ, RZ, -0x800000 ;  /* 0xff800000ff07e424 */ /* 0x000fe400078e00ff */
[----:B--2---:R-:W-:Y:S01]  /*0e70*/  @!P2 IMAD.MOV.U32 R2, RZ, RZ, -0x800000 ;  /* 0xff800000ff02a424 */ /* 0x004fe200078e00ff */
[----:B------:R-:W-:Y:S04]  /*0e80*/  @!P4 ST.E [R4.64+0x60], R6 ;  /* 0x000060060400c985 */ /* 0x000fe8000c101906 */
[----:B------:R2:W-:Y:S01]  /*0e90*/  @!P2 ST.E [R4.64+0xa0], R2 ;  /* 0x0000a0020400a985 */ /* 0x0005e2000c101906 */
[----:B---3--:R-:W-:-:S03]  /*0ea0*/  @!P1 IMAD.MOV.U32 R0, RZ, RZ, -0x800000 ;  /* 0xff800000ff009424 */ /* 0x008fc600078e00ff */
[----:B------:R3:W-:Y:S01]  /*0eb0*/  @!P6 ST.E [R4.64], R7 ;  /* 0x000000070400e985 */ /* 0x0007e2000c101906 */
[----:B-1----:R-:W-:-:S03]  /*0ec0*/  IMAD.MOV.U32 R3, RZ, RZ, 0x0 ;  /* 0x00000000ff037424 */ /* 0x002fc600078e00ff */
[----:B------:R3:W-:Y:S01]  /*0ed0*/  @!P1 ST.E [R4.64+0xc0], R0 ;  /* 0x0000c00004009985 */ /* 0x0007e2000c101906 */
[----:B--2---:R-:W-:-:S04]  /*0ee0*/  IMAD.MOV.U32 R2, RZ, RZ, R15 ;  /* 0x000000ffff027224 */ /* 0x004fc800078e000f */
[----:B------:R-:W-:Y:S05]  /*0ef0*/  @P0 RET.REL.NODEC R2 `(_ZN5flash24flash_fwd_splitkv_kernelI23Flash_fwd_kernel_traitsILi64ELi64ELi256ELi4ELb0ELb0EN7cutlass6half_tE19Flash_kernel_traitsILi64ELi64ELi256ELi4ES3_EELb1ELb0ELb0ELb0ELb0ELb0ELb1ELb1EEEvNS_16Flash_fwd_paramsE) ;  /* 0xfffff10002000950 */ /* 0x000fea0003c3ffff */
[----:B---3--:R-:W-:Y:S02]  /*0f00*/  MOV R0, 0xff800000 ;  /* 0xff80000000007802 */ /* 0x008fe40000000f00 */
[----:B------:R-:W-:Y:S02]  /*0f10*/  MOV R2, R15 ;  /* 0x0000000f00027202 */ /* 0x000fe40000000f00 */
[----:B------:R-:W-:Y:S01]  /*0f20*/  MOV R3, 0x0 ;  /* 0x0000000000037802 */ /* 0x000fe20000000f00 */
[----:B------:R1:W-:Y:S03]  /*0f30*/  ST.E [R4.64+0xe0], R0 ;  /* 0x0000e00004007985 */ /* 0x0003e6000c101906 */
[----:B------:R-:W-:Y:S05]  /*0f40*/  RET.REL.NODEC R2 `(_ZN5flash24flash_fwd_splitkv_kernelI23Flash_fwd_kernel_traitsILi64ELi64ELi256ELi4ELb0ELb0EN7cutlass6half_tE19Flash_kernel_traitsILi64ELi64ELi256ELi4ES3_EELb1ELb0ELb0ELb0ELb0ELb0ELb1ELb1EEEvNS_16Flash_fwd_paramsE) ;  /* 0xfffff0b002007950 */ /* 0x000fea0003c3ffff */
.L_x_1657:
[----:B-1----:R-:W3:Y:S04]  /*0f50*/  LD.E.64 R2, [R134.64+0x160] ;  /* 0x0001600686027980 */ /* 0x002ee8000c101b00 */
[----:B------:R-:W4:Y:S04]  /*0f60*/  LD.E.64 R4, [R134.64+0x158] ;  /* 0x0001580686047980 */ /* 0x000f28000c101b00 */
[----:B------:R1:W5:Y:S01]  /*0f70*/  LDL R40, [R1+0x148] ;  /* 0x0001480001287983 */ /* 0x0003620000100800 */
[----:B---3--:R-:W-:-:S04]  /*0f80*/  ISETP.NE.U32.AND P1, PT, R2, RZ, PT ;  /* 0x000000ff0200720c */ /* 0x008fc80003f25070 */
[----:B------:R-:W-:-:S13]  /*0f90*/  ISETP.NE.AND.EX P1, PT, R3, RZ, PT, P1 ;  /* 0x000000ff0300720c */ /* 0x000fda0003f25310 */
[----:B------:R-:W3:Y:S01]  /*0fa0*/  @P1 LD.E.64 R6, [R134.64+0x168] ;  /* 0x0001680686061980 */ /* 0x000ee2000c101b00 */
[----:B----4-:R-:W-:-:S04]  /*0fb0*/  ISETP.NE.U32.AND P0, PT, R4, RZ, PT ;  /* 0x000000ff0400720c */ /* 0x010fc80003f05070 */
[----:B------:R-:W-:Y:S01]  /*0fc0*/  ISETP.NE.AND.EX P0, PT, R5, RZ, PT, P0 ;  /* 0x000000ff0500720c */ /* 0x000fe20003f05300 */
[--C-:B------:R-:W-:Y:S01]  /*0fd0*/  IMAD.MOV.U32 R10, RZ, RZ, R36.reuse ;  /* 0x000000ffff0a7224 */ /* 0x100fe200078e0024 */
[----:B------:R-:W-:-:S11]  /*0fe0*/  @P1 SHF.R.S32.HI R0, RZ, 0x1f, R36 ;  /* 0x0000001fff001819 */ /* 0x000fd60000011424 */
[----:B------:R-:W-:-:S05]  /*0ff0*/  @P0 IMAD.WIDE R4, R36, 0x4, R4 ;  /* 0x0000000424040825 */ /* 0x000fca00078e0204 */
[----:B------:R4:W5:Y:S01]  /*1000*/  @P0 LD.E R10, [R4.64] ;  /* 0x00000006040a0980 */ /* 0x000962000c101900 */
[----:B------:R-:W-:Y:S01]  /*1010*/  BSSY B0, `(.L_x_1658) ;  /* 0x00000c1000007945 */ /* 0x000fe20003800000 */
[-C--:B---3--:R-:W-:Y:S02]  /*1020*/  @P1 IMAD R7, R7, R36.reuse, RZ ;  /* 0x0000002407071224 */ /* 0x088fe400078e02ff */
[----:B----4-:R-:W-:-:S04]  /*1030*/  @P1 IMAD.WIDE.U32 R4, R6, R36, RZ ;  /* 0x0000002406041225 */ /* 0x010fc800078e00ff */
[----:B------:R-:W-:Y:S02]  /*1040*/  @P1 IMAD R7, R6, R0, R7 ;  /* 0x0000000006071224 */ /* 0x000fe400078e0207 */
[----:B------:R-:W-:Y:S01]  /*1050*/  IMAD.MOV.U32 R6, RZ, RZ, RZ ;  /* 0x000000ffff067224 */ /* 0x000fe200078e00ff */
[C---:B------:R-:W-:Y:S02]  /*1060*/  @P1 LEA R6, P0, R4.reuse, R2, 0x2 ;  /* 0x0000000204061211 */ /* 0x040fe400078010ff */
[----:B------:R-:W-:Y:S01]  /*1070*/  @P1 IADD3 R7, R5, R7, RZ ;  /* 0x0000000705071210 */ /* 0x000fe20007ffe0ff */
[----:B------:R-:W-:Y:S02]  /*1080*/  IMAD.MOV.U32 R0, RZ, RZ, RZ ;  /* 0x000000ffff007224 */ /* 0x000fe400078e00ff */
[----:B------:R-:W-:Y:S01]  /*1090*/  IMAD.MOV.U32 R226, RZ, RZ, R6 ;  /* 0x000000ffffe27224 */ /* 0x000fe200078e0006 */
[----:B------:R-:W-:-:S04]  /*10a0*/  @P1 LEA.HI.X R0, R4, R3, R7, 0x2, P0 ;  /* 0x0000000304001211 */ /* 0x000fc800000f1407 */
[----:B------:R-:W-:Y:S02]  /*10b0*/  MOV R227, R0 ;  /* 0x0000000000e37202 */ /* 0x000fe40000000f00 */
[----:B------:R-:W-:-:S04]  /*10c0*/  ISETP.NE.U32.AND P0, PT, R226, RZ, PT ;  /* 0x000000ffe200720c */ /* 0x000fc80003f05070 */
[----:B------:R-:W-:-:S13]  /*10d0*/  ISETP.NE.AND.EX P0, PT, R227, RZ, PT, P0 ;  /* 0x000000ffe300720c */ /* 0x000fda0003f05300 */
[----:B------:R-:W-:Y:S05]  /*10e0*/  @!P0 BRA `(.L_x_1659) ;  /* 0x000005c000008947 */ /* 0x000fea0003800000 */
[----:B-1----:R-:W3:Y:S04]  /*10f0*/  LD.E R12, [R134.64+0x170] ;  /* 0x00017006860c7980 */ /* 0x002ee8000c101900 */
[----:B------:R-:W4:Y:S01]  /*1100*/  LD.E R14, [R134.64+0x68] ;  /* 0x00006806860e7980 */ /* 0x000f22000c101900 */
[----:B------:R-:W-:-:S03]  /*1110*/  LEA R20, R34, 0xffffff00, 0x8 ;  /* 0xffffff0022147811 */ /* 0x000fc600078e40ff */
[----:B--2---:R-:W2:Y:S01]  /*1120*/  LD.E.64 R16, [R134.64+0x40] ;  /* 0x0000400686107980 */ /* 0x004ea2000c101b00 */
[----:B------:R-:W-:-:S03]  /*1130*/  IABS R4, R20 ;  /* 0x0000001400047213 */ /* 0x000fc60000000000 */
[----:B------:R-:W2:Y:S04]  /*1140*/  LD.E.64 R192, [R134.64+0x38] ;  /* 0x0000380686c07980 */ /* 0x000ea8000c101b00 */
[----:B-----5:R-:W2:Y:S04]  /*1150*/  LD.E.64 R10, [R134.64+0x50] ;  /* 0x00005006860a7980 */ /* 0x020ea8000c101b00 */
[----:B------:R-:W2:Y:S04]  /*1160*/  LD.E.64 R8, [R134.64+0x28] ;  /* 0x0000280686087980 */ /* 0x000ea8000c101b00 */
[----:B------:R1:W5:Y:S01]  /*1170*/  LD.E.64 R26, [R134.64+0x58] ;  /* 0x00005806861a7980 */ /* 0x000362000c101b00 */
[----:B---3--:R-:W-:-:S05]  /*1180*/  IABS R0, R12 ;  /* 0x0000000c00007213 */ /* 0x008fca0000000000 */
[----:B------:R-:W-:-:S04]  /*1190*/  IMAD.MOV.U32 R5, RZ, RZ, R0 ;  /* 0x000000ffff057224 */ /* 0x000fc800078e0000 */
[----:B------:R-:W3:Y:S08]  /*11a0*/  I2F.RP R2, R5 ;  /* 0x0000000500027306 */ /* 0x000ef00000209400 */
[----:B---3--:R-:W3:Y:S02]  /*11b0*/  MUFU.RCP R2, R2 ;  /* 0x0000000200027308 */ /* 0x008ee40000001000 */
[----:B---3--:R-:W-:-:S06]  /*11c0*/  IADD3 R2, R2, 0xffffffe, RZ ;  /* 0x0ffffffe02027810 */ /* 0x008fcc0007ffe0ff */
[----:B------:R-:W3:Y:S01]  /*11d0*/  F2I.FTZ.U32.TRUNC.NTZ R3, R2 ;  /* 0x0000000200037305 */ /* 0x000ee2000021f000 */
[----:B------:R-:W-:Y:S01]  /*11e0*/  IABS R6, R12 ;  /* 0x0000000c00067213 */ /* 0x000fe20000000000 */
[----:B---3--:R-:W-:Y:S01]  /*11f0*/  IMAD.MOV R0, RZ, RZ, -R3 ;  /* 0x000000ffff007224 */ /* 0x008fe200078e0a03 */
[----:B------:R-:W-:-:S03]  /*1200*/  MOV R2, RZ ;  /* 0x000000ff00027202 */ /* 0x000fc60000000f00 */
[----:B------:R-:W-:-:S04]  /*1210*/  IMAD R0, R0, R5, RZ ;  /* 0x0000000500007224 */ /* 0x000fc800078e02ff */
[----:B------:R-:W-:-:S04]  /*1220*/  IMAD.HI.U32 R0, R3, R0, R2 ;  /* 0x0000000003007227 */ /* 0x000fc800078e0002 */
[----:B------:R-:W-:Y:S02]  /*1230*/  IMAD.MOV.U32 R2, RZ, RZ, R4 ;  /* 0x000000ffff027224 */ /* 0x000fe400078e0004 */
[----:B------:R-:W-:Y:S02]  /*1240*/  IMAD.MOV R3, RZ, RZ, -R6 ;  /* 0x000000ffff037224 */ /* 0x000fe400078e0a06 */
[----:B------:R-:W-:-:S04]  /*1250*/  IMAD.HI.U32 R0, R0, R2, RZ ;  /* 0x0000000200007227 */ /* 0x000fc800078e00ff */
[----:B------:R-:W-:-:S05]  /*1260*/  IMAD R2, R0, R3, R2 ;  /* 0x0000000300027224 */ /* 0x000fca00078e0202 */
[----:B------:R-:W-:-:S13]  /*1270*/  ISETP.GT.U32.AND P1, PT, R5, R2, PT ;  /* 0x000000020500720c */ /* 0x000fda0003f24070 */
[----:B------:R-:W-:-:S04]  /*1280*/  @!P1 IADD3 R2, R2, -R5, RZ ;  /* 0x8000000502029210 */ /* 0x000fc80007ffe0ff */
[----:B------:R-:W-:Y:S02]  /*1290*/  ISETP.GE.U32.AND P2, PT, R2, R5, PT ;  /* 0x000000050200720c */ /* 0x000fe40003f46070 */
[----:B------:R-:W-:Y:S01]  /*12a0*/  LOP3.LUT R2, R20, R12, RZ, 0x3c, !PT ;  /* 0x0000000c14027212 */ /* 0x000fe200078e3cff */
[----:B------:R-:W3:Y:S01]  /*12b0*/  LD.E.64 R4, [R134.64+0x20] ;  /* 0x0000200686047980 */ /* 0x000ee2000c101b00 */
        /* <DEDUP_REMOVED lines=8> */
[----:B------:R1:W3:Y:S01]  /*1340*/  LD.E R7, [R2.64] ;  /* 0x0000000602077980 */ /* 0x0002e2000c101900 */
[----:B----4-:R-:W-:-:S04]  /*1350*/  IABS R0, R14 ;  /* 0x0000000e00007213 */ /* 0x010fc80000000000 */
[----:B------:R-:W-:-:S04]  /*1360*/  MOV R15, R0 ;  /* 0x00000000000f7202 */ /* 0x000fc80000000f00 */
[----:B-1----:R-:W1:Y:S08]  /*1370*/  I2F.RP R2, R15 ;  /* 0x0000000f00027306 */ /* 0x002e700000209400 */
[----:B-1----:R-:W1:Y:S02]  /*1380*/  MUFU.RCP R2, R2 ;  /* 0x0000000200027308 */ /* 0x002e640000001000 */
[----:B-1----:R-:W-:-:S06]  /*1390*/  IADD3 R2, R2, 0xffffffe, RZ ;  /* 0x0ffffffe02027810 */ /* 0x002fcc0007ffe0ff */
[----:B------:R-:W1:Y:S01]  /*13a0*/  F2I.FTZ.U32.TRUNC.NTZ R3, R2 ;  /* 0x0000000200037305 */ /* 0x000e62000021f000 */
[----:B------:R-:W-:Y:S01]  /*13b0*/  IABS R13, R40 ;  /* 0x00000028000d7213 */ /* 0x000fe20000000000 */
[----:B--2---:R2:W-:Y:S01]  /*13c0*/  STL.64 [R1], R16 ;  /* 0x0000001001007387 */ /* 0x0045e20000100a00 */
[----:B-1----:R-:W-:Y:S01]  /*13d0*/  IMAD.MOV R0, RZ, RZ, -R3 ;  /* 0x000000ffff007224 */ /* 0x002fe200078e0a03 */
[----:B------:R-:W-:-:S03]  /*13e0*/  MOV R2, RZ ;  /* 0x000000ff00027202 */ /* 0x000fc60000000f00 */
[----:B------:R-:W-:-:S04]  /*13f0*/  IMAD R0, R0, R15, RZ ;  /* 0x0000000f00007224 */ /* 0x000fc800078e02ff */
[----:B------:R-:W-:-:S04]  /*1400*/  IMAD.HI.U32 R2, R3, R0, R2 ;  /* 0x0000000003027227 */ /* 0x000fc800078e0002 */
[----:B------:R-:W-:Y:S01]  /*1410*/  IMAD.MOV.U32 R0, RZ, RZ, R13 ;  /* 0x000000ffff007224 */ /* 0x000fe200078e000d */
[----:B--2---:R-:W-:-:S03]  /*1420*/  IABS R16, R14 ;  /* 0x0000000e00107213 */ /* 0x004fc60000000000 */
[----:B------:R-:W-:Y:S01]  /*1430*/  IMAD.HI.U32 R2, R2, R0, RZ ;  /* 0x0000000002027227 */ /* 0x000fe200078e00ff */
[----:B------:R-:W-:-:S05]  /*1440*/  IADD3 R3, RZ, -R16, RZ ;  /* 0x80000010ff037210 */ /* 0x000fca0007ffe0ff */
        /* <DEDUP_REMOVED lines=8> */
[----:B------:R-:W-:-:S03]  /*14d0*/  ISETP.NE.AND P1, PT, R14, RZ, PT ;  /* 0x000000ff0e00720c */ /* 0x000fc60003f25270 */
[----:B------:R-:W-:-:S04]  /*14e0*/  @P2 IADD3 R2, R2, 0x1, RZ ;  /* 0x0000000102022810 */ /* 0x000fc80007ffe0ff */
[----:B------:R-:W-:-:S04]  /*14f0*/  MOV R0, R2 ;  /* 0x0000000200007202 */ /* 0x000fc80000000f00 */
[----:B------:R-:W-:Y:S02]  /*1500*/  @!P0 IADD3 R0, -R0, RZ, RZ ;  /* 0x000000ff00008210 */ /* 0x000fe40007ffe1ff */
[----:B------:R-:W-:-:S04]  /*1510*/  @!P1 LOP3.LUT R0, RZ, R14, RZ, 0x33, !PT ;  /* 0x0000000eff009212 */ /* 0x000fc800078e33ff */
[----:B------:R-:W-:Y:S02]  /*1520*/  SHF.R.S32.HI R28, RZ, 0x1f, R0 ;  /* 0x0000001fff1c7819 */ /* 0x000fe40000011400 */
[----:B---3--:R-:W-:Y:S01]  /*1530*/  SHF.R.S32.HI R16, RZ, 0x1f, R7 ;  /* 0x0000001fff107819 */ /* 0x008fe20000011407 */
[-C--:B------:R-:W-:Y:S02]  /*1540*/  IMAD R3, R5, R7.reuse, RZ ;  /* 0x0000000705037224 */ /* 0x080fe400078e02ff */
[----:B------:R-:W-:Y:S02]  /*1550*/  IMAD R5, R12, R6, R20 ;  /* 0x000000060c057224 */ /* 0x000fe400078e0214 */
[C---:B------:R-:W-:Y:S02]  /*1560*/  IMAD R3, R4.reuse, R16, R3 ;  /* 0x0000001004037224 */ /* 0x040fe400078e0203 */
[----:B------:R-:W-:Y:S01]  /*1570*/  IMAD.WIDE.U32 R12, R4, R7, RZ ;  /* 0x00000007040c7225 */ /* 0x000fe200078e00ff */
[----:B------:R-:W-:-:S03]  /*1580*/  SHF.R.S32.HI R15, RZ, 0x1f, R5 ;  /* 0x0000001fff0f7819 */ /* 0x000fc60000011405 */
[----:B------:R-:W-:Y:S02]  /*1590*/  IMAD.IADD R3, R13, 0x1, R3 ;  /* 0x000000010d037824 */ /* 0x000fe400078e0203 */
[----:B------:R-:W-:Y:S02]  /*15a0*/  IMAD R4, R193, R5, RZ ;  /* 0x00000005c1047224 */ /* 0x000fe400078e02ff */
[----:B------:R-:W-:Y:S02]  /*15b0*/  IMAD.MOV.U32 R2, RZ, RZ, R12 ;  /* 0x000000ffff027224 */ /* 0x000fe400078e000c */
[----:B------:R-:W-:Y:S02]  /*15c0*/  IMAD R4, R192, R15, R4 ;  /* 0x0000000fc0047224 */ /* 0x000fe400078e0204 */
        /* <DEDUP_REMOVED lines=12> */
[----:B------:R-:W-:Y:S01]  /*1690*/  MOV R16, R0 ;  /* 0x0000000000107202 */ /* 0x000fe20000000f00 */
[----:B------:R-:W-:Y:S05]  /*16a0*/  BRA `(.L_x_1660) ;  /* 0x0000057000007947 */ /* 0x000fea0003800000 */
.L_x_1659:
[----:B-1----:R-:W3:Y:S01]  /*16b0*/  LD.E R9, [R134.64+0x68] ;  /* 0x0000680686097980 */ /* 0x002ee2000c101900 */
[----:B------:R-:W-:-:S03]  /*16c0*/  ISETP.NE.AND P3, PT, R14, -0x1, PT ;  /* 0xffffffff0e00780c */ /* 0x000fc60003f65270 */
[----:B------:R-:W4:Y:S04]  /*16d0*/  LD.E.64 R2, [R134.64+0x40] ;  /* 0x0000400686027980 */ /* 0x000f28000c101b00 */
[----:B--2---:R-:W2:Y:S04]  /*16e0*/  LD.E.64 R192, [R134.64+0x38] ;  /* 0x0000380686c07980 */ /* 0x004ea8000c101b00 */
[----:B------:R-:W2:Y:S04]  /*16f0*/  LD.E.64 R18, [R134.64+0x50] ;  /* 0x0000500686127980 */ /* 0x000ea8000c101b00 */
[----:B------:R-:W2:Y:S04]  /*1700*/  @!P3 LD.E.64 R6, [R134.64+0x20] ;  /* 0x000020068606b980 */ /* 0x000ea8000c101b00 */
[----:B------:R-:W2:Y:S04]  /*1710*/  @!P3 LD.E.64 R16, [R134.64+0x28] ;  /* 0x000028068610b980 */ /* 0x000ea8000c101b00 */
[----:B------:R1:W5:Y:S02]  /*1720*/  LD.E.64 R26, [R134.64+0x58] ;  /* 0x00005806861a7980 */ /* 0x000364000c101b00 */
[----:B-----5:R-:W-:-:S02]  /*1730*/  IABS R4, R40 ;  /* 0x0000002800047213 */ /* 0x020fc40000000000 */
[----:B------:R-:W-:Y:S02]  /*1740*/  @!P3 SHF.R.S32.HI R12, RZ, 0x1f, R10 ;  /* 0x0000001fff0cb819 */ /* 0x000fe4000001140a */
[----:B------:R-:W-:Y:S02]  /*1750*/  LEA R20, R34, 0xffffff00, 0x8 ;  /* 0xffffff0022147811 */ /* 0x000fe400078e40ff */
[----:B---3--:R-:W-:-:S04]  /*1760*/  IABS R0, R9 ;  /* 0x0000000900007213 */ /* 0x008fc80000000000 */
[----:B------:R-:W-:Y:S01]  /*1770*/  MOV R15, R0 ;  /* 0x00000000000f7202 */ /* 0x000fe20000000f00 */
[----:B----4-:R3:W-:Y:S01]  /*1780*/  STL.64 [R1], R2 ;  /* 0x0000000201007387 */ /* 0x0107e20000100a00 */
[----:B------:R-:W-:Y:S02]  /*1790*/  IMAD.MOV.U32 R21, RZ, RZ, R2 ;  /* 0x000000ffff157224 */ /* 0x000fe400078e0002 */
[----:B---3--:R-:W3:Y:S08]  /*17a0*/  I2F.RP R2, R15 ;  /* 0x0000000f00027306 */ /* 0x008ef00000209400 */
[----:B---3--:R-:W3:Y:S01]  /*17b0*/  MUFU.RCP R2, R2 ;  /* 0x0000000200027308 */ /* 0x008ee20000001000 */
[----:B------:R-:W-:-:S02]  /*17c0*/  MOV R22, R3 ;  /* 0x0000000300167202 */ /* 0x000fc40000000f00 */
[----:B---3--:R-:W-:-:S05]  /*17d0*/  IADD3 R2, R2, 0xffffffe, RZ ;  /* 0x0ffffffe02027810 */ /* 0x008fca0007ffe0ff */
[----:B------:R-:W3:Y:S01]  /*17e0*/  F2I.FTZ.U32.TRUNC.NTZ R3, R2 ;  /* 0x0000000200037305 */ /* 0x000ee2000021f000 */
[----:B------:R-:W-:Y:S01]  /*17f0*/  IABS R5, R9 ;  /* 0x0000000900057213 */ /* 0x000fe20000000000 */
[----:B---3--:R-:W-:Y:S01]  /*1800*/  IMAD.MOV R0, RZ, RZ, -R3 ;  /* 0x000000ffff007224 */ /* 0x008fe200078e0a03 */
[----:B------:R-:W-:-:S03]  /*1810*/  MOV R2, RZ ;  /* 0x000000ff00027202 */ /* 0x000fc60000000f00 */
[----:B------:R-:W-:-:S04]  /*1820*/  IMAD R0, R0, R15, RZ ;  /* 0x0000000f00007224 */ /* 0x000fc800078e02ff */
[----:B------:R-:W-:Y:S01]  /*1830*/  IMAD.HI.U32 R2, R3, R0, R2 ;  /* 0x0000000003027227 */ /* 0x000fe200078e0002 */
[----:B------:R-:W-:-:S03]  /*1840*/  IADD3 R3, RZ, -R5, RZ ;  /* 0x80000005ff037210 */ /* 0x000fc60007ffe0ff */
[----:B------:R-:W-:-:S04]  /*1850*/  IMAD.MOV.U32 R0, RZ, RZ, R4 ;  /* 0x000000ffff007224 */ /* 0x000fc800078e0004 */
[----:B------:R-:W-:Y:S01]  /*1860*/  IMAD.HI.U32 R8, R2, R0, RZ ;  /* 0x0000000002087227 */ /* 0x000fe200078e00ff */
[----:B------:R-:W-:-:S03]  /*1870*/  @!P3 SHF.R.S32.HI R5, RZ, 0x1f, R11 ;  /* 0x0000001fff05b819 */ /* 0x000fc6000001140b */
[----:B------:R-:W-:Y:S02]  /*1880*/  IMAD R0, R8, R3, R0 ;  /* 0x0000000308007224 */ /* 0x000fe400078e0200 */
[----:B--2---:R-:W-:-:S03]  /*1890*/  @!P3 IMAD R2, R193, R11, RZ ;  /* 0x0000000bc102b224 */ /* 0x004fc600078e02ff */
[----:B------:R-:W-:Y:S01]  /*18a0*/  ISETP.GT.U32.AND P0, PT, R15, R0, PT ;  /* 0x000000000f00720c */ /* 0x000fe20003f04070 */
[----:B------:R-:W-:Y:S02]  /*18b0*/  @!P3 IMAD R5, R5, R192, R2 ;  /* 0x000000c00505b224 */ /* 0x000fe400078e0202 */
[----:B------:R-:W-:-:S04]  /*18c0*/  @!P3 IMAD.WIDE.U32 R2, R192, R11, RZ ;  /* 0x0000000bc002b225 */ /* 0x000fc800078e00ff */
[----:B------:R-:W-:Y:S01]  /*18d0*/  @P3 IMAD.IADD R4, R11, 0x1, R14 ;  /* 0x000000010b043824 */ /* 0x000fe200078e020e */
[----:B------:R-:W-:Y:S01]  /*18e0*/  @!P3 IADD3 R3, R3, R5, RZ ;  /* 0x000000050303b210 */ /* 0x000fe20007ffe0ff */
[----:B------:R-:W-:Y:S02]  /*18f0*/  @!P3 IMAD R7, R7, R10, RZ ;  /* 0x0000000a0707b224 */ /* 0x000fe400078e02ff */
[-C--:B------:R-:W-:Y:S02]  /*1900*/  @P3 IMAD R13, R193, R4.reuse, RZ ;  /* 0x00000004c10d3224 */ /* 0x080fe400078e02ff */
[----:B------:R-:W-:Y:S01]  /*1910*/  @P3 IMAD.WIDE.U32 R4, R192, R4, RZ ;  /* 0x00000004c0043225 */ /* 0x000fe200078e00ff */
[----:B------:R-:W-:-:S03]  /*1920*/  @!P0 IADD3 R0, R0, -R15, RZ ;  /* 0x8000000f00008210 */ /* 0x000fc60007ffe0ff */
[C---:B------:R-:W-:Y:S02]  /*1930*/  @!P3 IMAD R7, R6.reuse, R12, R7 ;  /* 0x0000000c0607b224 */ /* 0x040fe400078e0207 */
[----:B------:R-:W-:Y:S01]  /*1940*/  @!P3 IMAD.WIDE.U32 R2, R6, R10, R2 ;  /* 0x0000000a0602b225 */ /* 0x000fe200078e0002 */
[----:B------:R-:W-:Y:S02]  /*1950*/  ISETP.GE.U32.AND P2, PT, R0, R15, PT ;  /* 0x0000000f0000720c */ /* 0x000fe40003f46070 */
[----:B------:R-:W-:Y:S01]  /*1960*/  @!P3 SHF.R.S32.HI R0, RZ, 0x1f, R11 ;  /* 0x0000001fff00b819 */ /* 0x000fe2000001140b */
[----:B------:R-:W-:Y:S01]  /*1970*/  @P3 IMAD.IADD R6, R5, 0x1, R13 ;  /* 0x0000000105063824 */ /* 0x000fe200078e020d */
[----:B------:R-:W-:Y:S01]  /*1980*/  @!P3 MOV R4, R2 ;  /* 0x000000020004b202 */ /* 0x000fe20000000f00 */
[----:B------:R-:W-:Y:S01]  /*1990*/  @!P3 IMAD.IADD R6, R3, 0x1, R7 ;  /* 0x000000010306b824 */ /* 0x000fe200078e0207 */
[----:B------:R-:W-:Y:S01]  /*19a0*/  LOP3.LUT R2, R40, R9, RZ, 0x3c, !PT ;  /* 0x0000000928027212 */ /* 0x000fe200078e3cff */
[----:B------:R-:W-:Y:S01]  /*19b0*/  @!P3 IMAD R3, R22, R11, RZ ;  /* 0x0000000b1603b224 */ /* 0x000fe200078e02ff */
[----:B------:R-:W-:Y:S01]  /*19c0*/  SHF.R.S32.HI R15, RZ, 0x1f, R20 ;  /* 0x0000001fff0f7819 */ /* 0x000fe20000011414 */
[----:B------:R-:W-:Y:S01]  /*19d0*/  IMAD R5, R193, R20, RZ ;  /* 0x00000014c1057224 */ /* 0x000fe200078e02ff */
[----:B------:R-:W-:Y:S01]  /*19e0*/  ISETP.GE.AND P1, PT, R2, RZ, PT ;  /* 0x000000ff0200720c */ /* 0x000fe20003f26270 */
[----:B------:R-:W-:Y:S01]  /*19f0*/  @!P3 IMAD R0, R0, R21, R3 ;  /* 0x000000150000b224 */ /* 0x000fe200078e0203 */
[----:B------:R-:W-:Y:S01]  /*1a00*/  MOV R3, R6 ;  /* 0x0000000600037202 */ /* 0x000fe20000000f00 */
[----:B------:R-:W-:Y:S01]  /*1a10*/  IMAD.MOV.U32 R2, RZ, RZ, R4 ;  /* 0x000000ffff027224 */ /* 0x000fe200078e0004 */
[----:B------:R-:W-:-:S02]  /*1a20*/  @!P0 IADD3 R8, R8, 0x1, RZ ;  /* 0x0000000108088810 */ /* 0x000fc40007ffe0ff */
[----:B------:R-:W-:Y:S01]  /*1a30*/  ISETP.NE.AND P0, PT, R9, RZ, PT ;  /* 0x000000ff0900720c */ /* 0x000fe20003f05270 */
[----:B------:R-:W-:Y:S02]  /*1a40*/  IMAD R5, R15, R192, R5 ;  /* 0x000000c00f057224 */ /* 0x000fe400078e0205 */
[----:B------:R-:W-:Y:S01]  /*1a50*/  IMAD.WIDE.U32 R2, R192, R20, R2 ;  /* 0x00000014c0027225 */ /* 0x000fe200078e0002 */
[----:B------:R-:W-:-:S03]  /*1a60*/  @P2 IADD3 R8, R8, 0x1, RZ ;  /* 0x0000000108082810 */ /* 0x000fc60007ffe0ff */
[----:B------:R-:W-:-:S04]  /*1a70*/  @!P3 IMAD.WIDE.U32 R6, R21, R11, RZ ;  /* 0x0000000b1506b225 */ /* 0x000fc800078e00ff */
[----:B------:R-:W-:Y:S01]  /*1a80*/  IMAD.IADD R5, R3, 0x1, R5 ;  /* 0x0000000103057824 */ /* 0x000fe200078e0205 */
[----:B------:R-:W-:Y:S02]  /*1a90*/  @!P3 IADD3 R3, R7, R0, RZ ;  /* 0x000000000703b210 */ /* 0x000fe40007ffe0ff */
[----:B------:R-:W-:Y:S02]  /*1aa0*/  MOV R0, R8 ;  /* 0x0000000800007202 */ /* 0x000fe40000000f00 */
[----:B------:R-:W-:Y:S01]  /*1ab0*/  MOV R4, R2 ;  /* 0x0000000200047202 */ /* 0x000fe20000000f00 */
[----:B------:R-:W-:Y:S01]  /*1ac0*/  @!P3 IMAD.MOV.U32 R2, RZ, RZ, R6 ;  /* 0x000000ffff02b224 */ /* 0x000fe200078e0006 */
[----:B------:R-:W-:Y:S02]  /*1ad0*/  @!P1 IADD3 R0, -R0, RZ, RZ ;  /* 0x000000ff00009210 */ /* 0x000fe40007ffe1ff */
[----:B------:R-:W-:Y:S01]  /*1ae0*/  @!P0 LOP3.LUT R0, RZ, R9, RZ, 0x33, !PT ;  /* 0x00000009ff008212 */ /* 0x000fe200078e33ff */
[----:B------:R-:W-:Y:S01]  /*1af0*/  @P3 IMAD.IADD R8, R11, 0x1, R14 ;  /* 0x000000010b083824 */ /* 0x000fe200078e020e */
[----:B------:R-:W-:Y:S01]  /*1b00*/  @!P3 SHF.R.S32.HI R6, RZ, 0x1f, R10 ;  /* 0x0000001fff06b819 */ /* 0x000fe2000001140a */
[----:B------:R-:W-:Y:S01]  /*1b10*/  @!P3 IMAD R7, R17, R10, RZ ;  /* 0x0000000a1107b224 */ /* 0x000fe200078e02ff */
[----:B------:R-:W-:Y:S01]  /*1b20*/  SHF.R.S32.HI R28, RZ, 0x1f, R0 ;  /* 0x0000001fff1c7819 */ /* 0x000fe20000011400 */
[----:B------:R-:W-:-:S02]  /*1b30*/  IMAD R11, R19, R0, RZ ;  /* 0x00000000130b7224 */ /* 0x000fc400078e02ff */
[----:B------:R-:W-:Y:S02]  /*1b40*/  @P3 IMAD R14, R22, R8, RZ ;  /* 0x00000008160e3224 */ /* 0x000fe400078e02ff */
[----:B------:R-:W-:Y:S02]  /*1b50*/  @!P3 IMAD R12, R16, R6, R7 ;  /* 0x00000006100cb224 */ /* 0x000fe400078e0207 */
[----:B------:R-:W-:-:S04]  /*1b60*/  @P3 IMAD.WIDE.U32 R8, R21, R8, RZ ;  /* 0x0000000815083225 */ /* 0x000fc800078e00ff */
[----:B------:R-:W-:-:S04]  /*1b70*/  @!P3 IMAD.WIDE.U32 R6, R16, R10, R2 ;  /* 0x0000000a1006b225 */ /* 0x000fc800078e0002 */
[----:B------:R-:W-:Y:S01]  /*1b80*/  IMAD.WIDE.U32 R2, R18, R0, R4 ;  /* 0x0000000012027225 */ /* 0x000fe200078e0004 */
[----:B------:R-:W-:-:S03]  /*1b90*/  @P3 IADD3 R14, R9, R14, RZ ;  /* 0x0000000e090e3210 */ /* 0x000fc60007ffe0ff */
[----:B------:R-:W-:Y:S01]  /*1ba0*/  IMAD R4, R18, R28, R11 ;  /* 0x0000001c12047224 */ /* 0x000fe200078e020b */
[----:B------:R-:W-:Y:S01]  /*1bb0*/  @P3 MOV R10, R8 ;  /* 0x00000008000a3202 */ /* 0x000fe20000000f00 */
[----:B------:R-:W-:Y:S01]  /*1bc0*/  @!P3 IMAD.IADD R14, R7, 0x1, R12 ;  /* 0x00000001070eb824 */ /* 0x000fe200078e020c */
[----:B------:R-:W-:Y:S01]  /*1bd0*/  @!P3 MOV R10, R6 ;  /* 0x00000006000ab202 */ /* 0x000fe20000000f00 */
[----:B------:R-:W-:Y:S01]  /*1be0*/  IMAD.IADD R24, R3, 0x1, R4 ;  /* 0x0000000103187824 */ /* 0x000fe200078e0204 */
[----:B------:R-:W-:Y:S02]  /*1bf0*/  MOV R21, R2 ;  /* 0x0000000200157202 */ /* 0x000fe40000000f00 */
[----:B------:R-:W-:Y:S02]  /*1c00*/  MOV R5, R20 ;  /* 0x0000001400057202 */ /* 0x000fe40000000f00 */
[----:B------:R-:W-:Y:S02]  /*1c10*/  MOV R16, R0 ;  /* 0x0000000000107202 */ /* 0x000fe40000000f00 */
.L_x_1660:
[----:B-1----:R-:W-:Y:S05]  /*1c20*/  BSYNC B0 ;  /* 0x0000000000007941 */ /* 0x002fea0003800000 */
.L_x_1658:
        /* <DEDUP_REMOVED lines=11> */
[----:B------:R-:W-:-:S04]  /*1ce0*/  SHF.R.S32.HI R32, RZ, 0x1f, R37 ;  /* 0x0000001fff207819 */ /* 0x000fc80000011425 */
[----:B------:R-:W-:-:S04]  /*1cf0*/  LEA.HI R0, R32, R37, RZ, 0x3 ;  /* 0x0000002520007211 */ /* 0x000fc800078f18ff */
[----:B------:R-:W-:Y:S02]  /*1d00*/  LOP3.LUT R2, R0, 0xfffffff8, RZ, 0xc0, !PT ;  /* 0xfffffff800027812 */ /* 0x000fe400078ec0ff */
[----:B------:R-:W-:-:S03]  /*1d10*/  SHF.R.S32.HI R76, RZ, 0x3, R0 ;  /* 0x00000003ff4c7819 */ /* 0x000fc60000011400 */
[----:B------:R-:W-:-:S04]  /*1d20*/  IMAD.IADD R244, R37, 0x1, -R2 ;  /* 0x0000000125f47824 */ /* 0x000fc800078e0a02 */
[----:B------:R-:W-:Y:S02]  /*1d30*/  IMAD.SHL.U32 R132, R244, 0x8, RZ ;  /* 0x00000008f4847824 */ /* 0x000fe400078e00ff */
[----:B------:R-:W-:-:S03]  /*1d40*/  IMAD.SHL.U32 R4, R76, 0x40, RZ ;  /* 0x000000404c047824 */ /* 0x000fc600078e00ff */
[----:B------:R-:W-:Y:S02]  /*1d50*/  IADD3 R2, P0, R132, R10, RZ ;  /* 0x0000000a84027210 */ /* 0x000fe40007f1e0ff */
[--C-:B------:R-:W-:Y:S02]  /*1d60*/  SHF.R.S32.HI R133, RZ, 0x1f, R132.reuse ;  /* 0x0000001fff857819 */ /* 0x100fe40000011484 */
[----:B------:R-:W-:Y:S02]  /*1d70*/  LOP3.LUT R10, R4, 0x1c0, RZ, 0xc0, !PT ;  /* 0x000001c0040a7812 */ /* 0x000fe400078ec0ff */
[----:B------:R-:W-:Y:S02]  /*1d80*/  IADD3.X R3, R133, R14, RZ, P0, !PT ;  /* 0x0000000e85037210 */ /* 0x000fe400007fe4ff */
[----:B------:R-:W-:Y:S02]  /*1d90*/  LOP3.LUT R4, R10, 0x38, R132, 0xf8, !PT ;  /* 0x000000380a047812 */ /* 0x000fe400078ef884 */
[----:B------:R-:W-:-:S02]  /*1da0*/  SHF.R.U32.HI R10, RZ, 0x3, R10 ;  /* 0x00000003ff0a7819 */ /* 0x000fc4000001160a */
[----:B-1----:R-:W-:Y:S02]  /*1db0*/  LEA.HI R31, R32, R37, RZ, 0x4 ;  /* 0x00000025201f7211 */ /* 0x002fe400078f20ff */
[----:B------:R-:W-:Y:S02]  /*1dc0*/  LOP3.LUT R25, R4, R10, RZ, 0x3c, !PT ;  /* 0x0000000a04197212 */ /* 0x000fe400078e3cff */
[----:B------:R-:W-:Y:S02]  /*1dd0*/  LOP3.LUT R4, R31, 0xfffffff0, RZ, 0xc0, !PT ;  /* 0xfffffff01f047812 */ /* 0x000fe400078ec0ff */
[----:B------:R-:W-:Y:S02]  /*1de0*/  SHF.R.S32.HI R242, RZ, 0x1f, R36 ;  /* 0x0000001ffff27819 */ /* 0x000fe40000011424 */
[----:B------:R-:W-:Y:S01]  /*1df0*/  SHF.R.S32.HI R77, RZ, 0x1f, R76 ;  /* 0x0000001fff4d7819 */ /* 0x000fe2000001144c */
[----:B------:R-:W-:Y:S01]  /*1e00*/  IMAD.MOV.U32 R189, RZ, RZ, 0x20 ;  /* 0x00000020ffbd7424 */ /* 0x000fe200078e00ff */
[C---:B------:R-:W-:Y:S01]  /*1e10*/  SHF.L.U64.HI R190, R192.reuse, 0x4, R193 ;  /* 0x00000004c0be7819 */ /* 0x040fe200000102c1 */
[----:B------:R-:W-:Y:S01]  /*1e20*/  IMAD.SHL.U32 R130, R192, 0x10, RZ ;  /* 0x00000010c0827824 */ /* 0x000fe200078e00ff */
[----:B------:R-:W-:Y:S01]  /*1e30*/  SHF.R.S32.HI R245, RZ, 0x4, R31 ;  /* 0x00000004fff57819 */ /* 0x000fe2000001141f */
[----:B--2---:R-:W-:-:S02]  /*1e40*/  IMAD R0, R15, R33, RZ ;  /* 0x000000210f007224 */ /* 0x004fc400078e02ff */
[----:B------:R-:W-:-:S04]  /*1e50*/  IMAD.WIDE.U32 R2, R5, R33, R2 ;  /* 0x0000002105027225 */ /* 0x000fc800078e0002 */
[----:B---3--:R-:W-:-:S04]  /*1e60*/  IMAD R0, R5, R35, R0 ;  /* 0x0000002305007224 */ /* 0x008fc800078e0200 */
[----:B------:R-:W-:Y:S02]  /*1e70*/  IMAD.IADD R3, R3, 0x1, R0 ;  /* 0x0000000103037824 */ /* 0x000fe400078e0200 */
[----:B-----5:R-:W-:-:S04]  /*1e80*/  IMAD R0, R27, R16, RZ ;  /* 0x000000101b007224 */ /* 0x020fc800078e02ff */
[-C--:B------:R-:W-:Y:S02]  /*1e90*/  IMAD R17, R28, R26.reuse, R0 ;  /* 0x0000001a1c117224 */ /* 0x080fe400078e0200 */
[----:B------:R-:W-:Y:S02]  /*1ea0*/  IMAD.IADD R0, R37, 0x1, -R4 ;  /* 0x0000000125007824 */ /* 0x000fe400078e0a04 */
[----:B------:R-:W-:-:S03]  /*1eb0*/  IMAD.WIDE.U32 R10, R16, R26, R2 ;  /* 0x0000001a100a7225 */ /* 0x000fc600078e0002 */
[----:B------:R-:W-:Y:S01]  /*1ec0*/  SHF.R.S32.HI R3, RZ, 0x1f, R0 ;  /* 0x0000001fff037819 */ /* 0x000fe20000011400 */
[----:B----4-:R-:W-:-:S03]  /*1ed0*/  @!P1 IMAD R2, R7, R36, RZ ;  /* 0x0000002407029224 */ /* 0x010fc600078e02ff */
[----:B------:R-:W-:Y:S01]  /*1ee0*/  LEA.HI R251, R3, R0, RZ, 0x3 ;  /* 0x0000000003fb7211 */ /* 0x000fe200078f18ff */
[C---:B------:R-:W-:Y:S02]  /*1ef0*/  @!P1 IMAD R14, R6.reuse, R242, R2 ;  /* 0x000000f2060e9224 */ /* 0x040fe400078e0202 */
[----:B------:R-:W-:-:S04]  /*1f00*/  @!P1 IMAD.WIDE.U32 R2, R6, R36, RZ ;  /* 0x0000002406029225 */ /* 0x000fc800078e00ff */
[----:B------:R-:W-:-:S04]  /*1f10*/  @P1 IMAD.WIDE.U32 R4, R8, R29, RZ ;  /* 0x0000001d08041225 */ /* 0x000fc800078e00ff */
[----:B------:R-:W-:Y:S02]  /*1f20*/  @P1 IMAD R15, R9, R29, RZ ;  /* 0x0000001d090f1224 */ /* 0x000fe400078e02ff */
[----:B------:R-:W-:-:S03]  /*1f30*/  @!P1 IMAD.MOV.U32 R4, RZ, RZ, R2 ;  /* 0x000000ffff049224 */ /* 0x000fc600078e0002 */
[----:B------:R-:W-:Y:S01]  /*1f40*/  @P1 IADD3 R5, R5, R15, RZ ;  /* 0x0000000f05051210 */ /* 0x000fe20007ffe0ff */
[----:B------:R-:W-:Y:S01]  /*1f50*/  @!P1 IMAD.IADD R5, R3, 0x1, R14 ;  /* 0x0000000103059824 */ /* 0x000fe200078e020e */
[----:B------:R-:W-:Y:S02]  /*1f60*/  IADD3 R2, P0, R132, R4, RZ ;  /* 0x0000000484027210 */ /* 0x000fe40007f1e0ff */
[----:B------:R-:W-:Y:S02]  /*1f70*/  LEA.HI R26, R32, R37, RZ, 0x6 ;  /* 0x00000025201a7211 */ /* 0x000fe400078f30ff */
[----:B------:R-:W-:Y:S01]  /*1f80*/  LOP3.LUT R6, R251, 0xfffffff8, RZ, 0xc0, !PT ;  /* 0xfffffff8fb067812 */ /* 0x000fe200078ec0ff */
[----:B------:R-:W-:Y:S01]  /*1f90*/  IMAD.X R3, R133, 0x1, R5, P0 ;  /* 0x0000000185037824 */ /* 0x000fe200000e0605 */
[----:B------:R-:W-:Y:S01]  /*1fa0*/  SHF.R.S32.HI R4, RZ, 0x1f, R40 ;  /* 0x0000001fff047819 */ /* 0x000fe20000011428 */
[----:B------:R-:W-:Y:S02]  /*1fb0*/  @P1 IMAD.MOV.U32 R196, RZ, RZ, R8 ;  /* 0x000000ffffc41224 */ /* 0x000fe400078e0008 */
[----:B------:R-:W-:-:S02]  /*1fc0*/  @P1 IMAD.MOV.U32 R197, RZ, RZ, R9 ;  /* 0x000000ffffc51224 */ /* 0x000fc400078e0009 */
[----:B------:R-:W-:Y:S02]  /*1fd0*/  IMAD.SHL.U32 R7, R26, 0x8, RZ ;  /* 0x000000081a077824 */ /* 0x000fe400078e00ff */
[----:B------:R-:W-:Y:S02]  /*1fe0*/  IMAD.IADD R247, R0, 0x1, -R6 ;  /* 0x0000000100f77824 */ /* 0x000fe400078e0a06 */
[----:B------:R-:W-:Y:S02]  /*1ff0*/  @!P1 IMAD.MOV.U32 R196, RZ, RZ, R8 ;  /* 0x000000ffffc49224 */ /* 0x000fe400078e0008 */
[----:B------:R-:W-:Y:S02]  /*2000*/  @!P1 IMAD.MOV.U32 R197, RZ, RZ, R9 ;  /* 0x000000ffffc59224 */ /* 0x000fe400078e0009 */
[----:B------:R-:W-:Y:S02]  /*2010*/  IMAD R0, R13, R40, RZ ;  /* 0x000000280d007224 */ /* 0x000fe400078e02ff */
[----:B------:R-:W-:Y:S01]  /*2020*/  IMAD.WIDE.U32 R8, R40, R12, R2 ;  /* 0x0000000c28087225 */ /* 0x000fe200078e0002 */
[----:B------:R-:W-:-:S02]  /*2030*/  IADD3 R2, P0, R132, R21, RZ ;  /* 0x0000001584027210 */ /* 0x000fc40007f1e0ff */
[----:B------:R-:W-:Y:S01]  /*2040*/  LOP3.LUT R250, R25, 0xfffffe00, R7, 0xf8, !PT ;  /* 0xfffffe0019fa7812 */ /* 0x000fe200078ef807 */
[----:B------:R-:W-:Y:S01]  /*2050*/  IMAD R4, R12, R4, R0 ;  /* 0x000000040c047224 */ /* 0x000fe200078e0200 */
[----:B------:R-:W-:Y:S01]  /*2060*/  IADD3 R7, R11, R17, RZ ;  /* 0x000000110b077210 */ /* 0x000fe20007ffe0ff */
[----:B------:R-:W-:Y:S01]  /*2070*/  IMAD R0, R193, R76, RZ ;  /* 0x0000004cc1007224 */ /* 0x000fe200078e02ff */
[----:B------:R-:W-:Y:S01]  /*2080*/  MOV R6, R10 ;  /* 0x0000000a00067202 */ /* 0x000fe20000000f00 */
[----:B------:R-:W-:Y:S01]  /*2090*/  IMAD.WIDE R10, R39, 0x40, R76 ;  /* 0x00000040270a7825 */ /* 0x000fe200078e024c */
[----:B------:R-:W-:-:S03]  /*20a0*/  IADD3 R9, R9, R4, RZ ;  /* 0x0000000409097210 */ /* 0x000fc60007ffe0ff */
[----:B------:R-:W-:Y:S02]  /*20b0*/  IMAD.X R3, R133, 0x1, R24, P0 ;  /* 0x0000000185037824 */ /* 0x000fe400000e0618 */
[----:B------:R-:W-:Y:S02]  /*20c0*/  IMAD R12, R35, R76, RZ ;  /* 0x0000004c230c7224 */ /* 0x000fe400078e02ff */
        /* <DEDUP_REMOVED lines=14> */
[----:B------:R-:W-:-:S02]  /*21b0*/  IMNMX R142, R38, R2, !PT ;  /* 0x00000002268e7217 */ /* 0x000fc40007800200 */
[----:B------:R-:W-:Y:S02]  /*21c0*/  R2P PR, R247, 0x6 ;  /* 0x00000006f7007804 */ /* 0x000fe40000000000 */
[----:B------:R-:W-:Y:S02]  /*21d0*/  SHF.L.U64.HI R3, R33, 0x4, R35 ;  /* 0x0000000421037819 */ /* 0x000fe40000010223 */
[----:B------:R-:W-:-:S03]  /*21e0*/  ISETP.GT.AND P0, PT, R34, R142, PT ;  /* 0x0000008e2200720c */ /* 0x000fc60003f04270 */
[----:B------:R1:W-:Y:S01]  /*21f0*/  STL [R1+0x8], R3 ;  /* 0x0000080301007387 */ /* 0x0003e20000100800 */
[C---:B------:R-:W-:Y:S01]  /*2200*/  IMAD R13, R10.reuse, R197, R13 ;  /* 0x000000c50a0d7224 */ /* 0x040fe200078e020d */
[----:B------:R-:W-:Y:S01]  /*2210*/  MOV R0, 0x10 ;  /* 0x0000001000007802 */ /* 0x000fe20000000f00 */
[----:B------:R-:W-:Y:S01]  /*2220*/  IMAD.WIDE.U32 R240, R10, R196, R8 ;  /* 0x000000c40af07225 */ /* 0x000fe200078e0008 */
[----:B------:R-:W-:Y:S02]  /*2230*/  SHF.L.U32 R230, R33, 0x4, RZ ;  /* 0x0000000421e67819 */ /* 0x000fe400000006ff */
[----:B------:R-:W-:Y:S01]  /*2240*/  SHF.L.U32 R26, R244, 0x2, RZ ;  /* 0x00000002f41a7819 */ /* 0x000fe200000006ff */
[----:B------:R-:W-:Y:S01]  /*2250*/  @!P4 IMAD.MOV.U32 R30, RZ, RZ, RZ ;  /* 0x000000ffff1ec224 */ /* 0x000fe200078e00ff */
[----:B------:R-:W-:Y:S01]  /*2260*/  SEL R188, R0, 0xfffffff0, !P1 ;  /* 0xfffffff000bc7807 */ /* 0x000fe20004800000 */
[----:B------:R-:W-:Y:S01]  /*2270*/  IMAD.IADD R243, R241, 0x1, R13 ;  /* 0x00000001f1f37824 */ /* 0x000fe200078e020d */
[----:B------:R-:W-:-:S02]  /*2280*/  SEL R189, R189, 0xffffffe0, !P2 ;  /* 0xffffffe0bdbd7807 */ /* 0x000fc40005000000 */
[----:B-1----:R-:W-:-:S04]  /*2290*/  LEA.HI R3, R32, R37, RZ, 0x5 ;  /* 0x0000002520037211 */ /* 0x002fc800078f28ff */
[----:B------:R-:W-:Y:S02]  /*22a0*/  LOP3.LUT R2, R3, 0xffffffe0, RZ, 0xc0, !PT ;  /* 0xffffffe003027812 */ /* 0x000fe400078ec0ff */
[----:B------:R-:W-:-:S03]  /*22b0*/  SHF.R.S32.HI R252, RZ, 0x5, R3 ;  /* 0x00000005fffc7819 */ /* 0x000fc60000011403 */
[----:B------:R-:W-:Y:S01]  /*22c0*/  IMAD.IADD R246, R37, 0x1, -R2 ;  /* 0x0000000125f67824 */ /* 0x000fe200078e0a02 */
[----:B------:R-:W-:Y:S05]  /*22d0*/  @!P0 BRA `(.L_x_1661) ;  /* 0x0000e0e000008947 */ /* 0x000fea0003800000 */
[----:B------:R-:W2:Y:S04]  /*22e0*/  LD.E.64 R4, [R134.64+0x120] ;  /* 0x0001200686047980 */ /* 0x000ea8000c101b00 */
[----:B------:R-:W3:Y:S04]  /*22f0*/  LD.E.64 R6, [R134.64+0x118] ;  /* 0x0001180686067980 */ /* 0x000ee8000c101b00 */
[----:B------:R-:W4:Y:S04]  /*2300*/  LD.E.64 R2, [R134.64+0x130] ;  /* 0x0001300686027980 */ /* 0x000f28000c101b00 */
[----:B------:R-:W5:Y:S04]  /*2310*/  LD.E.64 R62, [R134.64+0x128] ;  /* 0x00012806863e7980 */ /* 0x000f68000c101b00 */
[----:B------:R-:W4:Y:S04]  /*2320*/  LD.E.64 R8, [R134.64+0x140] ;  /* 0x0001400686087980 */ /* 0x000f28000c101b00 */
[----:B------:R-:W4:Y:S04]  /*2330*/  LD.E.64 R12, [R134.64+0x138] ;  /* 0x00013806860c7980 */ /* 0x000f28000c101b00 */
[----:B------:R-:W4:Y:S04]  /*2340*/  LD.E R21, [R134.64+0xd0] ;  /* 0x0000d00686157980 */ /* 0x000f28000c101900 */
[----:B------:R-:W4:Y:S04]  /*2350*/  LD.E.64 R22, [R134.64+0x110] ;  /* 0x0001100686167980 */ /* 0x000f28000c101b00 */
[----:B------:R-:W4:Y:S04]  /*2360*/  LD.E.64 R24, [R134.64+0x108] ;  /* 0x0001080686187980 */ /* 0x000f28000c101b00 */
[----:B------:R-:W4:Y:S04]  /*2370*/  LD.E.64 R14, [R134.64+0x150] ;  /* 0x00015006860e7980 */ /* 0x000f28000c101b00 */
[----:B------:R-:W4:Y:S01]  /*2380*/  LD.E.64 R18, [R134.64+0x148] ;  /* 0x0001480686127980 */ /* 0x000f22000c101b00 */
[----:B------:R-:W-:Y:S01]  /*2390*/  IMAD.WIDE.U32 R184, R33, 0xa0, RZ ;  /* 0x000000a021b87825 */ /* 0x000fe200078e00ff */
[----:B------:R-:W-:-:S02]  /*23a0*/  IADD3 R91, R76, 0x10, RZ ;  /* 0x000000104c5b7810 */ /* 0x000fc40007ffe0ff */
[C---:B------:R-:W-:Y:S01]  /*23b0*/  IADD3 R90, R76.reuse, 0x20, RZ ;  /* 0x000000204c5a7810 */ /* 0x040fe20007ffe0ff */
[C---:B------:R-:W-:Y:S01]  /*23c0*/  IMAD.WIDE.U32 R180, R33.reuse, 0xe0, RZ ;  /* 0x000000e021b47825 */ /* 0x040fe200078e00ff */
[C---:B------:R-:W-:Y:S02]  /*23d0*/  IADD3 R89, R76.reuse, 0x30, RZ ;  /* 0x000000304c597810 */ /* 0x040fe40007ffe0ff */
[C---:B------:R-:W-:Y:S01]  /*23e0*/  IADD3 R88, R76.reuse, 0x40, RZ ;  /* 0x000000404c587810 */ /* 0x040fe20007ffe0ff */
[C---:B------:R-:W-:Y:S01]  /*23f0*/  IMAD.WIDE.U32 R176, R33.reuse, 0x140, RZ ;  /* 0x0000014021b07825 */ /* 0x040fe200078e00ff */
[C---:B------:R-:W-:Y:S02]  /*2400*/  IADD3 R87, R76.reuse, 0x50, RZ ;  /* 0x000000504c577810 */ /* 0x040fe40007ffe0ff */
[C---:B------:R-:W-:Y:S01]  /*2410*/  IADD3 R86, R76.reuse, 0x60, RZ ;  /* 0x000000604c567810 */ /* 0x040fe20007ffe0ff */
        /* <DEDUP_REMOVED lines=13> */
[----:B------:R-:W-:Y:S02]  /*24f0*/  IADD3 R92, R76, 0xf0, RZ ;  /* 0x000000f04c5c7810 */ /* 0x000fe40007ffe0ff */
[C-C-:B------:R-:W-:Y:S01]  /*2500*/  SHF.L.U64.HI R141, R192.reuse, 0x5, R193.reuse ;  /* 0x00000005c08d7819 */ /* 0x140fe200000102c1 */
[C---:B------:R-:W-:Y:S01]  /*2510*/  IMAD.WIDE.U32 R174, R33.reuse, 0x160, RZ ;  /* 0x0000016021ae7825 */ /* 0x040fe200078e00ff */
[C---:B------:R-:W-:Y:S02]  /*2520*/  SHF.L.U32 R99, R192.reuse, 0x5, RZ ;  /* 0x00000005c0637819 */ /* 0x040fe400000006ff */
[C-C-:B------:R-:W-:Y:S01]  /*2530*/  SHF.L.U64.HI R140, R192.reuse, 0x6, R193.reuse ;  /* 0x00000006c08c7819 */ /* 0x140fe200000102c1 */
[----:B------:R-:W-:Y:S01]  /*2540*/  IMAD.WIDE.U32 R170, R33, 0x1a0, RZ ;  /* 0x000001a021aa7825 */ /* 0x000fe200078e00ff */
[----:B------:R-:W-:-:S02]  /*2550*/  SHF.L.U64.HI R139, R192, 0x7, R193 ;  /* 0x00000007c08b7819 */ /* 0x000fc400000102c1 */
[C---:B------:R-:W-:Y:S01]  /*2560*/  SHF.L.U32 R97, R192.reuse, 0x7, RZ ;  /* 0x00000007c0617819 */ /* 0x040fe200000006ff */
[----:B------:R-:W-:Y:S01]  /*2570*/  IMAD.WIDE.U32 R166, R33, 0x1e0, RZ ;  /* 0x000001e021a67825 */ /* 0x000fe200078e00ff */
[----:B------:R-:W-:Y:S02]  /*2580*/  MOV R66, R229 ;  /* 0x000000e500427202 */ /* 0x000fe40000000f00 */
[----:B------:R-:W-:Y:S01]  /*2590*/  MOV R71, R224 ;  /* 0x000000e000477202 */ /* 0x000fe20000000f00 */
[----:B------:R-:W-:Y:S02]  /*25a0*/  IMAD.SHL.U32 R98, R192, 0x40, RZ ;  /* 0x00000040c0627824 */ /* 0x000fe400078e00ff */
[----:B------:R-:W-:Y:S02]  /*25b0*/  IMAD.MOV.U32 R67, RZ, RZ, R228 ;  /* 0x000000ffff437224 */ /* 0x000fe400078e00e4 */
[----:B------:R-:W-:Y:S02]  /*25c0*/  IMAD.MOV.U32 R70, RZ, RZ, R225 ;  /* 0x000000ffff467224 */ /* 0x000fe400078e00e1 */
[----:B--2---:R-:W-:-:S04]  /*25d0*/  IMAD R0, R5, R36, RZ ;  /* 0x0000002405007224 */ /* 0x004fc800078e02ff */
[----:B------:R-:W-:Y:S02]  /*25e0*/  IMAD R17, R4, R242, R0 ;  /* 0x000000f204117224 */ /* 0x000fe400078e0200 */
[----:B------:R-:W-:-:S04]  /*25f0*/  IMAD.WIDE.U32 R4, R36, R4, R132 ;  /* 0x0000000424047225 */ /* 0x000fc800078e0084 */
[----:B---3--:R-:W-:Y:S01]  /*2600*/  IMAD R0, R7, R36, RZ ;  /* 0x0000002407007224 */ /* 0x008fe200078e02ff */
[----:B------:R-:W-:Y:S01]  /*2610*/  IADD3 R7, R5, R17, RZ ;  /* 0x0000001105077210 */ /* 0x000fe20007ffe0ff */
[----:B------:R-:W-:Y:S01]  /*2620*/  IMAD.WIDE.U32 R10, R36, R6, R132 ;  /* 0x00000006240a7225 */ /* 0x000fe200078e0084 */
[C-C-:B-----5:R-:W-:Y:S02]  /*2630*/  SHF.L.U64.HI R131, R62.reuse, 0x5, R63.reuse ;  /* 0x000000053e837819 */ /* 0x160fe4000001023f */
[----:B------:R-:W-:Y:S01]  /*2640*/  SHF.L.U32 R93, R62, 0x5, RZ ;  /* 0x000000053e5d7819 */ /* 0x000fe200000006ff */
[----:B------:R-:W-:Y:S01]  /*2650*/  IMAD R5, R6, R242, R0 ;  /* 0x000000f206057224 */ /* 0x000fe200078e0200 */
[----:B------:R-:W-:Y:S01]  /*2660*/  SHF.R.S32.HI R0, RZ, 0x1f, R20 ;  /* 0x0000001fff007819 */ /* 0x000fe20000011414 */
[----:B----4-:R-:W-:Y:S01]  /*2670*/  IMAD R17, R3, R20, RZ ;  /* 0x0000001403117224 */ /* 0x010fe200078e02ff */
[----:B------:R-:W-:Y:S01]  /*2680*/  SHF.L.U64.HI R136, R62, 0x6, R63 ;  /* 0x000000063e887819 */ /* 0x000fe2000001023f */
[----:B------:R-:W-:Y:S01]  /*2690*/  IMAD.MOV.U32 R6, RZ, RZ, R4 ;  /* 0x000000ffff067224 */ /* 0x000fe200078e0004 */
[----:B------:R-:W-:Y:S01]  /*26a0*/  IADD3 R5, R11, R5, RZ ;  /* 0x000000050b057210 */ /* 0x000fe20007ffe0ff */
[----:B------:R-:W-:Y:S01]  /*26b0*/  IMAD R17, R2, R0, R17 ;  /* 0x0000000002117224 */ /* 0x000fe200078e0211 */
[----:B------:R-:W-:Y:S01]  /*26c0*/  SHF.L.U32 R94, R62, 0x6, RZ ;  /* 0x000000063e5e7819 */ /* 0x000fe200000006ff */
[----:B------:R-:W-:Y:S01]  /*26d0*/  IMAD.WIDE.U32 R6, R2, R20, R6 ;  /* 0x0000001402067225 */ /* 0x000fe200078e0006 */
[----:B------:R-:W-:-:S02]  /*26e0*/  SHF.L.U64.HI R137, R62, 0x7, R63 ;  /* 0x000000073e897819 */ /* 0x000fc4000001023f */
[C---:B------:R-:W-:Y:S01]  /*26f0*/  SHF.L.U64.HI R138, R62.reuse, 0x4, R63 ;  /* 0x000000043e8a7819 */ /* 0x040fe2000001023f */
[----:B------:R-:W-:Y:S01]  /*2700*/  IMAD R11, R63, R20, RZ ;  /* 0x000000143f0b7224 */ /* 0x000fe200078e02ff */
[----:B------:R-:W-:Y:S01]  /*2710*/  IADD3 R7, R7, R17, RZ ;  /* 0x0000001107077210 */ /* 0x000fe20007ffe0ff */
[----:B------:R-:W-:Y:S01]  /*2720*/  IMAD.MOV.U32 R4, RZ, RZ, R10 ;  /* 0x000000ffff047224 */ /* 0x000fe200078e000a */
[C---:B------:R-:W-:Y:S01]  /*2730*/  SHF.L.U32 R96, R62.reuse, 0x4, RZ ;  /* 0x000000043e607819 */ /* 0x040fe200000006ff */
[----:B------:R-:W-:Y:S02]  /*2740*/  IMAD R9, R9, R16, RZ ;  /* 0x0000001009097224 */ /* 0x000fe400078e02ff */
[C---:B------:R-:W-:Y:S02]  /*2750*/  IMAD R0, R62.reuse, R0, R11 ;  /* 0x000000003e007224 */ /* 0x040fe400078e020b */
[----:B------:R-:W-:-:S04]  /*2760*/  IMAD.WIDE.U32 R4, R62, R20, R4 ;  /* 0x000000143e047225 */ /* 0x000fc800078e0004 */
[C---:B------:R-:W-:Y:S01]  /*2770*/  IMAD R11, R8.reuse, R28, R9 ;  /* 0x0000001c080b7224 */ /* 0x040fe200078e0209 */
[----:B------:R-:W-:Y:S01]  /*2780*/  SHF.R.S32.HI R9, RZ, 0x1f, R143 ;  /* 0x0000001fff097819 */ /* 0x000fe2000001148f */
[----:B------:R-:W-:-:S04]  /*2790*/  IMAD.WIDE.U32 R6, R8, R16, R6 ;  /* 0x0000001008067225 */ /* 0x000fc800078e0006 */
[----:B------:R-:W-:Y:S01]  /*27a0*/  IMAD.IADD R5, R5, 0x1, R0 ;  /* 0x0000000105057824 */ /* 0x000fe200078e0200 */
[----:B------:R-:W-:Y:S01]  /*27b0*/  IADD3 R0, P0, -R143, R76, RZ ;  /* 0x0000004c8f007210 */ /* 0x000fe20007f1e1ff */
[-C--:B------:R-:W-:Y:S02]  /*27c0*/  IMAD R8, R13, R16.reuse, RZ ;  /* 0x000000100d087224 */ /* 0x080fe400078e02ff */
[----:B------:R-:W-:-:S04]  /*27d0*/  IMAD.WIDE.U32 R4, R12, R16, R4 ;  /* 0x000000100c047225 */ /* 0x000fc800078e0004 */
[----:B------:R-:W-:Y:S01]  /*27e0*/  IMAD R10, R12, R28, R8 ;  /* 0x0000001c0c0a7224 */ /* 0x000fe200078e0208 */
[----:B------:R-:W-:Y:S01]  /*27f0*/  IADD3.X R8, R77, ~R9, RZ, P0, !PT ;  /* 0x800000094d087210 */ /* 0x000fe200007fe4ff */
[----:B------:R-:W-:Y:S01]  /*2800*/  IMAD.IADD R7, R7, 0x1, R11 ;  /* 0x0000000107077824 */ /* 0x000fe200078e020b */
[----:B------:R-:W-:Y:S01]  /*2810*/  LEA.HI R9, R21, R21, RZ, 0x1 ;  /* 0x0000001515097211 */ /* 0x000fe200078f08ff */
[----:B------:R-:W-:Y:S01]  /*2820*/  IMAD.IADD R20, R30, 0x1, R20 ;  /* 0x000000011e147824 */ /* 0x000fe200078e0214 */
[----:B------:R-:W-:Y:S01]  /*2830*/  IADD3 R5, R5, R10, RZ ;  /* 0x0000000a05057210 */ /* 0x000fe20007ffe0ff */
[C---:B------:R-:W-:Y:S01]  /*2840*/  IMAD R11, R8.reuse, R2, RZ ;  /* 0x00000002080b7224 */ /* 0x040fe200078e02ff */
[----:B------:R-:W-:Y:S01]  /*2850*/  SHF.R.S32.HI R9, RZ, 0x1, R9 ;  /* 0x00000001ff097819 */ /* 0x000fe20000011409 */
[----:B------:R-:W-:Y:S01]  /*2860*/  IMAD R10, R8, R62, RZ ;  /* 0x0000003e080a7224 */ /* 0x000fe200078e02ff */
[----:B------:R-:W-:Y:S01]  /*2870*/  SHF.L.U64.HI R21, R33, 0x5, R35 ;  /* 0x0000000521157819 */ /* 0x000fe20000010223 */
[----:B------:R-:W-:Y:S01]  /*2880*/  IMAD.WIDE.U32 R4, R62, R0, R4 ;  /* 0x000000003e047225 */ /* 0x000fe200078e0004 */
[----:B------:R-:W-:-:S02]  /*2890*/  SHF.L.U32 R114, R9, 0x4, RZ ;  /* 0x0000000409727819 */ /* 0x000fc400000006ff */
[C---:B------:R-:W-:Y:S01]  /*28a0*/  SHF.L.U32 R111, R9.reuse, 0x6, RZ ;  /* 0x00000006096f7819 */ /* 0x040fe200000006ff */
[----:B------:R-:W-:Y:S01]  /*28b0*/  IMAD R8, R76, R9, R26 ;  /* 0x000000094c087224 */ /* 0x000fe200078e021a */
[----:B------:R-:W-:Y:S01]  /*28c0*/  LEA R69, P0, R4, R24, 0x1 ;  /* 0x0000001804457211 */ /* 0x000fe200078008ff */
[C---:B------:R-:W-:Y:S01]  /*28d0*/  IMAD R20, R9.reuse, R20, RZ ;  /* 0x0000001409147224 */ /* 0x040fe200078e02ff */
[----:B------:R-:W-:Y:S01]  /*28e0*/  SHF.L.U32 R107, R9, 0x7, RZ ;  /* 0x00000007096b7819 */ /* 0x000fe200000006ff */
[-C--:B------:R-:W-:Y:S01]  /*28f0*/  IMAD R10, R63, R0.reuse, R10 ;  /* 0x000000003f0a7224 */ /* 0x080fe200078e020a */
[----:B------:R-:W-:Y:S01]  /*2900*/  SHF.R.S32.HI R129, RZ, 0x1f, R114 ;  /* 0x0000001fff817819 */ /* 0x000fe20000011472 */
[----:B------:R-:W-:Y:S01]  /*2910*/  IMAD R11, R3, R0, R11 ;  /* 0x00000000030b7224 */ /* 0x000fe200078e020b */
[----:B------:R-:W-:Y:S01]  /*2920*/  IADD3 R16, P3, R20, R8, RZ ;  /* 0x0000000814107210 */ /* 0x000fe20007f7e0ff */
[----:B------:R-:W-:Y:S01]  /*2930*/  IMAD.WIDE.U32 R6, R2, R0, R6 ;  /* 0x0000000002067225 */ /* 0x000fe200078e0006 */
[----:B------:R-:W-:-:S02]  /*2940*/  IADD3 R0, R26, R8, RZ ;  /* 0x000000081a007210 */ /* 0x000fc40007ffe0ff */
[----:B------:R-:W-:Y:S01]  /*2950*/  IADD3 R10, R5, R10, RZ ;  /* 0x0000000a050a7210 */ /* 0x000fe20007ffe0ff */
[----:B------:R-:W-:Y:S01]  /*2960*/  IMAD.IADD R47, R7, 0x1, R11 ;  /* 0x00000001072f7824 */ /* 0x000fe200078e020b */
[----:B------:R-:W-:Y:S01]  /*2970*/  IADD3 R5, P2, R20, R0, RZ ;  /* 0x0000000014057210 */ /* 0x000fe20007f5e0ff */
[----:B------:R-:W-:Y:S01]  /*2980*/  IMAD.SHL.U32 R17, R16, 0x2, RZ ;  /* 0x0000000210117824 */ /* 0x000fe200078e00ff */
[----:B------:R-:W-:Y:S01]  /*2990*/  SHF.R.S32.HI R12, RZ, 0x1f, R20 ;  /* 0x0000001fff0c7819 */ /* 0x000fe20000011414 */
[C---:B------:R-:W-:Y:S01]  /*29a0*/  IMAD R7, R35.reuse, 0x1c0, RZ ;  /* 0x000001c023077824 */ /* 0x040fe200078e02ff */
[----:B------:R-:W-:Y:S01]  /*29b0*/  LEA R46, P1, R6, R22, 0x1 ;  /* 0x00000016062e7211 */ /* 0x000fe200078208ff */
[----:B------:R-:W-:Y:S01]  /*29c0*/  IMAD R20, R35, 0x60, RZ ;  /* 0x0000006023147824 */ /* 0x000fe200078e02ff */
[----:B------:R-:W-:Y:S01]  /*29d0*/  SHF.L.U32 R75, R5, 0x1, RZ ;  /* 0x00000001054b7819 */ /* 0x000fe200000006ff */
[C---:B------:R-:W-:Y:S01]  /*29e0*/  IMAD R13, R35.reuse, 0x120, RZ ;  /* 0x00000120230d7824 */ /* 0x040fe200078e02ff */
[-C--:B------:R-:W-:Y:S01]  /*29f0*/  LEA.HI.X.SX32 R8, R8, R12.reuse, 0x1, P3 ;  /* 0x0000000c08087211 */ /* 0x080fe200018f0eff */
[C---:B------:R-:W-:Y:S01]  /*2a00*/  IMAD R11, R35.reuse, 0x160, RZ ;  /* 0x00000160230b7824 */ /* 0x040fe200078e02ff */
[----:B------:R-:W-:Y:S01]  /*2a10*/  LEA.HI.X.SX32 R0, R0, R12, 0x1, P2 ;  /* 0x0000000c00007211 */ /* 0x000fe200010f0eff */
[C---:B------:R-:W-:Y:S01]  /*2a20*/  IMAD R12, R35.reuse, 0x140, RZ ;  /* 0x00000140230c7824 */ /* 0x040fe200078e02ff */
[----:B------:R-:W-:Y:S01]  /*2a30*/  LEA.HI.X R47, R6, R23, R47, 0x1, P1 ;  /* 0x00000017062f7211 */ /* 0x000fe200008f0c2f */
[----:B------:R-:W-:Y:S01]  /*2a40*/  IMAD R6, R35, 0x1e0, RZ ;  /* 0x000001e023067824 */ /* 0x000fe200078e02ff */
[----:B------:R-:W-:Y:S01]  /*2a50*/  IADD3 R74, P3, R14, R75, RZ ;  /* 0x0000004b0e4a7210 */ /* 0x000fe20007f7e0ff */
[----:B------:R-:W-:Y:S01]  /*2a60*/  IMAD.IADD R233, R187, 0x1, R20 ;  /* 0x00000001bbe97824 */ /* 0x000fe200078e0214 */
[----:B------:R-:W-:Y:S01]  /*2a70*/  SHF.L.U64.HI R16, R16, 0x1, R8 ;  /* 0x0000000110107819 */ /* 0x000fe20000010208 */
[----:B------:R-:W-:Y:S01]  /*2a80*/  IMAD R8, R35, 0x1a0, RZ ;  /* 0x000001a023087824 */ /* 0x000fe200078e02ff */
[----:B------:R-:W-:Y:S01]  /*2a90*/  SHF.L.U64.HI R0, R5, 0x1, R0 ;  /* 0x0000000105007819 */ /* 0x000fe20000010200 */
[----:B------:R-:W-:Y:S01]  /*2aa0*/  IMAD.SHL.U32 R5, R33, 0x80, RZ ;  /* 0x0000008021057824 */ /* 0x000fe200078e00ff */
[----:B------:R-:W-:Y:S01]  /*2ab0*/  IADD3 R32, P1, R14, R17, RZ ;  /* 0x000000110e207210 */ /* 0x000fe20007f3e0ff */
[----:B------:R-:W-:Y:S01]  /*2ac0*/  IMAD R14, R35, 0xe0, RZ ;  /* 0x000000e0230e7824 */ /* 0x000fe200078e02ff */
[----:B------:R-:W-:Y:S01]  /*2ad0*/  IADD3 R75, P2, R18, R75, RZ ;  /* 0x0000004b124b7210 */ /* 0x000fe20007f5e0ff */
[----:B------:R-:W-:Y:S01]  /*2ae0*/  IMAD.IADD R222, R179, 0x1, R13 ;  /* 0x00000001b3de7824 */ /* 0x000fe200078e020d */
[----:B------:R-:W-:Y:S01]  /*2af0*/  LEA.HI.X R68, R4, R25, R10, 0x1, P0 ;  /* 0x0000001904447211 */ /* 0x000fe200000f0c0a */
[----:B------:R-:W-:Y:S01]  /*2b00*/  IMAD.X R31, R15, 0x1, R16, P1 ;  /* 0x000000010f1f7824 */ /* 0x000fe200008e0610 */
[----:B------:R-:W-:Y:S01]  /*2b10*/  IADD3 R17, P0, R18, R17, RZ ;  /* 0x0000001112117210 */ /* 0x000fe20007f1e0ff */
[----:B------:R-:W-:Y:S01]  /*2b20*/  IMAD R18, R35, 0xa0, RZ ;  /* 0x000000a023127824 */ /* 0x000fe200078e02ff */
[-C--:B------:R-:W-:Y:S01]  /*2b30*/  IADD3.X R73, R15, R0.reuse, RZ, P3, !PT ;  /* 0x000000000f497210 */ /* 0x080fe20001ffe4ff */
[----:B------:R-:W-:Y:S01]  /*2b40*/  IMAD R10, R35, 0x180, RZ ;  /* 0x00000180230a7824 */ /* 0x000fe200078e02ff */
[----:B------:R-:W-:Y:S01]  /*2b50*/  IADD3.X R72, R19, R0, RZ, P2, !PT ;  /* 0x0000000013487210 */ /* 0x000fe200017fe4ff */
[C---:B------:R-:W-:Y:S01]  /*2b60*/  IMAD.SHL.U32 R0, R33.reuse, 0x20, RZ ;  /* 0x0000002021007824 */ /* 0x040fe200078e00ff */
[----:B------:R-:W-:Y:S01]  /*2b70*/  SHF.L.U64.HI R22, R33, 0x6, R35 ;  /* 0x0000000621167819 */ /* 0x000fe20000010223 */
[----:B------:R-:W-:Y:S01]  /*2b80*/  IMAD R15, R35, 0xc0, RZ ;  /* 0x000000c0230f7824 */ /* 0x000fe200078e02ff */
[----:B------:R-:W-:Y:S01]  /*2b90*/  SHF.L.U32 R4, R33, 0x6, RZ ;  /* 0x0000000621047819 */ /* 0x000fe200000006ff */
[----:B------:R-:W-:Y:S01]  /*2ba0*/  IMAD.IADD R220, R175, 0x1, R11 ;  /* 0x00000001afdc7824 */ /* 0x000fe200078e020b */
[----:B------:R-:W-:Y:S01]  /*2bb0*/  SHF.L.U64.HI R23, R33, 0x7, R35 ;  /* 0x0000000721177819 */ /* 0x000fe20000010223 */
[----:B------:R-:W-:Y:S01]  /*2bc0*/  IMAD.IADD R231, R183, 0x1, R15 ;  /* 0x00000001b7e77824 */ /* 0x000fe200078e020f */
[----:B------:R-:W-:Y:S01]  /*2bd0*/  SHF.L.U64.HI R239, R0, 0x1, R21 ;  /* 0x0000000100ef7819 */ /* 0x000fe20000010215 */
[----:B------:R-:W-:Y:S01]  /*2be0*/  IMAD.IADD R218, R171, 0x1, R8 ;  /* 0x00000001abda7824 */ /* 0x000fe200078e0208 */
[----:B------:R-:W-:Y:S01]  /*2bf0*/  SHF.L.U64.HI R237, R4, 0x1, R22 ;  /* 0x0000000104ed7819 */ /* 0x000fe20000010216 */
[----:B------:R-:W-:Y:S01]  /*2c00*/  IMAD R24, R3, 0x60, RZ ;  /* 0x0000006003187824 */ /* 0x000fe200078e02ff */
[----:B------:R-:W-:Y:S01]  /*2c10*/  SHF.L.U64.HI R235, R5, 0x1, R23 ;  /* 0x0000000105eb7819 */ /* 0x000fe20000010217 */
[----:B------:R-:W-:Y:S01]  /*2c20*/  IMAD R23, R3, 0xa0, RZ ;  /* 0x000000a003177824 */ /* 0x000fe200078e02ff */
[----:B------:R-:W-:Y:S01]  /*2c30*/  IADD3 R232, R185, R18, RZ ;  /* 0x00000012b9e87210 */ /* 0x000fe20007ffe0ff */
        /* <DEDUP_REMOVED lines=8> */
[C---:B------:R-:W-:Y:S01]  /*2cc0*/  IMAD R15, R3.reuse, 0x160, RZ ;  /* 0x00000160030f7824 */ /* 0x040fe200078e02ff */
[----:B------:R-:W-:Y:S01]  /*2cd0*/  SHF.L.U32 R238, R0, 0x1, RZ ;  /* 0x0000000100ee7819 */ /* 0x000fe200000006ff */
[----:B------:R-:W-:Y:S01]  /*2ce0*/  IMAD R14, R3, 0x180, RZ ;  /* 0x00000180030e7824 */ /* 0x000fe200078e02ff */
[----:B------:R-:W-:Y:S01]  /*2cf0*/  SHF.L.U32 R234, R5, 0x1, RZ ;  /* 0x0000000105ea7819 */ /* 0x000fe200000006ff */
[----:B------:R-:W-:Y:S01]  /*2d00*/  IMAD R13, R3, 0x1a0, RZ ;  /* 0x000001a0030d7824 */ /* 0x000fe200078e02ff */
[----:B------:R-:W-:Y:S01]  /*2d10*/  IADD3 R216, R167, R6, RZ ;  /* 0x00000006a7d87210 */ /* 0x000fe20007ffe0ff */
[C---:B------:R-:W-:Y:S01]  /*2d20*/  IMAD R12, R3.reuse, 0x1c0, RZ ;  /* 0x000001c0030c7824 */ /* 0x040fe200078e02ff */
[--C-:B------:R-:W-:Y:S01]  /*2d30*/  SHF.L.U64.HI R11, R2, 0x4, R3.reuse ;  /* 0x00000004020b7819 */ /* 0x100fe20000010203 */
[----:B------:R-:W-:Y:S01]  /*2d40*/  IMAD.SHL.U32 R236, R4, 0x2, RZ ;  /* 0x0000000204ec7824 */ /* 0x000fe200078e00ff */
[C-C-:B------:R-:W-:Y:S01]  /*2d50*/  SHF.L.U64.HI R7, R2.reuse, 0x5, R3.reuse ;  /* 0x0000000502077819 */ /* 0x140fe20000010203 */
[C---:B------:R-:W-:Y:S01]  /*2d60*/  IMAD.SHL.U32 R6, R2.reuse, 0x10, RZ ;  /* 0x0000001002067824 */ /* 0x040fe200078e00ff */
[C-C-:B------:R-:W-:Y:S01]  /*2d70*/  SHF.L.U64.HI R8, R2.reuse, 0x6, R3.reuse ;  /* 0x0000000602087819 */ /* 0x140fe20000010203 */
[C---:B------:R-:W-:Y:S01]  /*2d80*/  IMAD.SHL.U32 R5, R2.reuse, 0x80, RZ ;  /* 0x0000008002057824 */ /* 0x040fe200078e00ff */
[C---:B------:R-:W-:Y:S01]  /*2d90*/  SHF.L.U64.HI R10, R2.reuse, 0x7, R3 ;  /* 0x00000007020a7819 */ /* 0x040fe20000010203 */
[----:B------:R-:W-:Y:S01]  /*2da0*/  IMAD R3, R3, 0x1e0, RZ ;  /* 0x000001e003037824 */ /* 0x000fe200078e02ff */
[C---:B------:R-:W-:Y:S01]  /*2db0*/  SHF.L.U32 R0, R2.reuse, 0x5, RZ ;  /* 0x0000000502007819 */ /* 0x040fe200000006ff */
[C---:B------:R-:W-:Y:S01]  /*2dc0*/  IMAD.WIDE.U32 R162, R2.reuse, 0xa0, RZ ;  /* 0x000000a002a27825 */ /* 0x040fe200078e00ff */
[----:B------:R-:W-:-:S02]  /*2dd0*/  SHF.L.U32 R4, R2, 0x6, RZ ;  /* 0x0000000602047819 */ /* 0x000fc400000006ff */
[----:B------:R-:W-:Y:S01]  /*2de0*/  SHF.L.U64.HI R215, R6, 0x1, R11 ;  /* 0x0000000106d77819 */ /* 0x000fe2000001020b */
[----:B------:R-:W-:Y:S01]  /*2df0*/  IMAD.WIDE.U32 R160, R2, 0xc0, RZ ;  /* 0x000000c002a07825 */ /* 0x000fe200078e00ff */
[----:B------:R-:W-:Y:S02]  /*2e00*/  SHF.L.U32 R214, R6, 0x1, RZ ;  /* 0x0000000106d67819 */ /* 0x000fe400000006ff */
[----:B------:R-:W-:Y:S01]  /*2e10*/  SHF.L.U64.HI R213, R0, 0x1, R7 ;  /* 0x0000000100d57819 */ /* 0x000fe20000010207 */
[----:B------:R-:W-:Y:S01]  /*2e20*/  IMAD.WIDE.U32 R156, R2, 0x120, RZ ;  /* 0x00000120029c7825 */ /* 0x000fe200078e00ff */
[C---:B------:R-:W-:Y:S02]  /*2e30*/  SHF.L.U64.HI R211, R4.reuse, 0x1, R8 ;  /* 0x0000000104d37819 */ /* 0x040fe40000010208 */
[----:B------:R-:W-:Y:S01]  /*2e40*/  SHF.L.U32 R210, R4, 0x1, RZ ;  /* 0x0000000104d27819 */ /* 0x000fe200000006ff */
[----:B------:R-:W-:Y:S01]  /*2e50*/  IMAD.WIDE.U32 R154, R2, 0x140, RZ ;  /* 0x00000140029a7825 */ /* 0x000fe200078e00ff */
[----:B------:R-:W-:-:S02]  /*2e60*/  SHF.L.U64.HI R209, R5, 0x1, R10 ;  /* 0x0000000105d17819 */ /* 0x000fc4000001020a */
[----:B------:R-:W-:Y:S01]  /*2e70*/  SHF.L.U32 R208, R5, 0x1, RZ ;  /* 0x0000000105d07819 */ /* 0x000fe200000006ff */
[C---:B------:R-:W-:Y:S01]  /*2e80*/  IMAD.WIDE.U32 R150, R2.reuse, 0x180, RZ ;  /* 0x0000018002967825 */ /* 0x040fe200078e00ff */
[----:B------:R-:W-:Y:S02]  /*2e90*/  IADD3 R206, R163, R23, RZ ;  /* 0x00000017a3ce7210 */ /* 0x000fe40007ffe0ff */
[----:B------:R-:W-:Y:S01]  /*2ea0*/  IADD3 R205, R161, R22, RZ ;  /* 0x00000016a1cd7210 */ /* 0x000fe20007ffe0ff */
[C---:B------:R-:W-:Y:S01]  /*2eb0*/  IMAD.WIDE.U32 R148, R2.reuse, 0x1a0, RZ ;  /* 0x000001a002947825 */ /* 0x040fe200078e00ff */
[----:B------:R-:W-:Y:S02]  /*2ec0*/  IADD3 R203, R157, R20, RZ ;  /* 0x000000149dcb7210 */ /* 0x000fe40007ffe0ff */
[----:B------:R-:W-:Y:S01]  /*2ed0*/  IADD3 R202, R155, R18, RZ ;  /* 0x000000129bca7210 */ /* 0x000fe20007ffe0ff */
[----:B------:R-:W-:Y:S01]  /*2ee0*/  IMAD.WIDE.U32 R144, R2, 0x1e0, RZ ;  /* 0x000001e002907825 */ /* 0x000fe200078e00ff */
[----:B------:R-:W-:-:S02]  /*2ef0*/  IADD3 R200, R151, R14, RZ ;  /* 0x0000000e97c87210 */ /* 0x000fc40007ffe0ff */
[----:B------:R-:W-:Y:S01]  /*2f00*/  IADD3 R199, R149, R13, RZ ;  /* 0x0000000d95c77210 */ /* 0x000fe20007ffe0ff */
[----:B------:R-:W-:Y:S01]  /*2f10*/  IMAD.SHL.U32 R113, R9, 0x20, RZ ;  /* 0x0000002009717824 */ /* 0x000fe200078e00ff */
[----:B------:R-:W-:Y:S01]  /*2f20*/  IADD3 R191, R145, R3, RZ ;  /* 0x0000000391bf7210 */ /* 0x000fe20007ffe0ff */
[C---:B------:R-:W-:Y:S01]  /*2f30*/  IMAD R112, R9.reuse, 0x30, RZ ;  /* 0x0000003009707824 */ /* 0x040fe200078e02ff */
[----:B------:R-:W-:Y:S01]  /*2f40*/  SHF.R.S32.HI R126, RZ, 0x1f, R111 ;  /* 0x0000001fff7e7819 */ /* 0x000fe2000001146f */
        /* <DEDUP_REMOVED lines=18> */
[----:B------:R-:W-:Y:S01]  /*3070*/  IMAD R100, R9, 0xf0, RZ ;  /* 0x000000f009647824 */ /* 0x000fe200078e02ff */
[----:B------:R-:W-:Y:S01]  /*3080*/  SHF.R.S32.HI R118, RZ, 0x1f, R103 ;  /* 0x0000001fff767819 */ /* 0x000fe20000011467 */
[----:B------:R-:W-:Y:S01]  /*3090*/  IMAD.WIDE.U32 R164, R2, 0x60, RZ ;  /* 0x0000006002a47825 */ /* 0x000fe200078e00ff */
[----:B------:R-:W-:-:S02]  /*30a0*/  SHF.R.S32.HI R117, RZ, 0x1f, R102 ;  /* 0x0000001fff757819 */ /* 0x000fc40000011466 */
[----:B------:R-:W-:Y:S01]  /*30b0*/  SHF.R.S32.HI R116, RZ, 0x1f, R101 ;  /* 0x0000001fff747819 */ /* 0x000fe20000011465 */
[----:B------:R-:W-:Y:S01]  /*30c0*/  IMAD.WIDE.U32 R158, R2, 0xe0, RZ ;  /* 0x000000e0029e7825 */ /* 0x000fe200078e00ff */
[----:B------:R-:W-:-:S03]  /*30d0*/  SHF.R.S32.HI R115, RZ, 0x1f, R100 ;  /* 0x0000001fff737819 */ /* 0x000fc60000011464 */
[----:B------:R-:W-:-:S04]  /*30e0*/  IMAD.WIDE.U32 R152, R2, 0x160, RZ ;  /* 0x0000016002987825 */ /* 0x000fc800078e00ff */
[----:B------:R-:W-:-:S04]  /*30f0*/  IMAD.WIDE.U32 R146, R2, 0x1c0, RZ ;  /* 0x000001c002927825 */ /* 0x000fc800078e00ff */
[----:B------:R-:W-:Y:S02]  /*3100*/  IMAD.X R16, R19, 0x1, R16, P0 ;  /* 0x0000000113107824 */ /* 0x000fe400000e0610 */
[----:B------:R-:W-:Y:S02]  /*3110*/  IMAD.MOV.U32 R19, RZ, RZ, R34 ;  /* 0x000000ffff137224 */ /* 0x000fe400078e0022 */
[----:B------:R-:W-:Y:S02]  /*3120*/  IMAD.SHL.U32 R95, R62, 0x80, RZ ;  /* 0x000000803e5f7824 */ /* 0x000fe400078e00ff */
[----:B------:R-:W-:Y:S02]  /*3130*/  IMAD.SHL.U32 R212, R0, 0x2, RZ ;  /* 0x0000000200d47824 */ /* 0x000fe400078e00ff */
[----:B------:R-:W-:Y:S02]  /*3140*/  IMAD.IADD R207, R165, 0x1, R24 ;  /* 0x00000001a5cf7824 */ /* 0x000fe400078e0218 */
[----:B------:R-:W-:-:S02]  /*3150*/  IMAD.IADD R204, R159, 0x1, R21 ;  /* 0x000000019fcc7824 */ /* 0x000fc400078e0215 */
[----:B------:R-:W-:Y:S02]  /*3160*/  IMAD.IADD R201, R153, 0x1, R15 ;  /* 0x0000000199c97824 */ /* 0x000fe400078e020f */
[----:B------:R-:W-:Y:S02]  /*3170*/  IMAD.IADD R198, R147, 0x1, R12 ;  /* 0x0000000193c67824 */ /* 0x000fe400078e020c */
.L_x_1765:
[----:B------:R-:W-:Y:S01]  /*3180*/  ISETP.GE.AND P0, PT, R132, R249, PT ;  /* 0x000000f98400720c */ /* 0x000fe20003f06270 */
[----:B------:R-:W2:Y:S01]  /*3190*/  LDL R0, [R1+0x8] ;  /* 0x0000080001007983 */ /* 0x000ea20000100800 */
[----:B------:R-:W-:Y:S01]  /*31a0*/  LOP3.LUT R33, R33, 0xfffffeff, RZ, 0xc0, !PT ;  /* 0xfffffeff21217812 */ /* 0x000fe200078ec0ff */
[----:B------:R-:W-:Y:S01]  /*31b0*/  IMAD.SHL.U32 R20, R19, 0x100, RZ ;  /* 0x0000010013147824 */ /* 0x000fe200078e00ff */
[----:B------:R-:W-:Y:S04]  /*31c0*/  BSSY B2, `(.L_x_1662) ;  /* 0x0000cb3000027945 */ /* 0x000fe80003800000 */
        /* <DEDUP_REMOVED lines=16> */
[----:B------:R-:W-:Y:S03]  /*32d0*/  LOP3.LUT R33, R33, 0xffffff7f, RZ, 0xc0, !PT ;  /* 0xffffff7f21217812 */ /* 0x000fe600078ec0ff */
[----:B------:R-:W-:Y:S01]  /*32e0*/  @!P5 IMAD.X R13, R47, 0x1, R213, P2 ;  /* 0x000000012f0dd824 */ /* 0x000fe200010e06d5 */
[----:B------:R-:W-:Y:S02]  /*32f0*/  ISETP.GE.OR P2, PT, R87, R64, P0 ;  /* 0x000000405700720c */ /* 0x000fe40000746670 */
[----:B------:R-:W-:Y:S02]  /*3300*/  @P5 LOP3.LUT R33, R33, 0x80, RZ, 0xfc, !PT ;  /* 0x0000008021215812 */ /* 0x000fe400078efcff */
[-C--:B------:R-:W-:Y:S02]  /*3310*/  ISETP.LT.OR P2, PT, R87, R65.reuse, P2 ;  /* 0x000000415700720c */ /* 0x080fe40001741670 */
[----:B------:R-:W-:Y:S04]  /*3320*/  LOP3.LUT R33, R33, 0xffffffbf, RZ, 0xc0, !PT ;  /* 0xffffffbf21217812 */ /* 0x000fe800078ec0ff */
[----:B------:R-:W-:Y:S04]  /*3330*/  @P4 LOP3.LUT R33, R33, 0x40, RZ, 0xfc, !PT ;  /* 0x0000004021214812 */ /* 0x000fe800078efcff */
[----:B------:R-:W-:Y:S04]  /*3340*/  LOP3.LUT R33, R33, 0xffffffdf, RZ, 0xc0, !PT ;  /* 0xffffffdf21217812 */ /* 0x000fe800078ec0ff */
[----:B------:R-:W-:Y:S04]  /*3350*/  @P3 LOP3.LUT R33, R33, 0x20, RZ, 0xfc, !PT ;  /* 0x0000002021213812 */ /* 0x000fe800078efcff */
[----:B------:R-:W-:Y:S04]  /*3360*/  LOP3.LUT R33, R33, 0xffffffef, RZ, 0xc0, !PT ;  /* 0xffffffef21217812 */ /* 0x000fe800078ec0ff */
[----:B------:R-:W-:Y:S04]  /*3370*/  @P2 LOP3.LUT R33, R33, 0x10, RZ, 0xfc, !PT ;  /* 0x0000001021212812 */ /* 0x000fe800078efcff */
[----:B------:R-:W-:Y:S02]  /*3380*/  LOP3.LUT R33, R33, 0xfffffff7, RZ, 0xc0, !PT ;  /* 0xfffffff721217812 */ /* 0x000fe400078ec0ff */
[----:B--2---:R-:W-:Y:S02]  /*3390*/  @!P6 LEA.HI.X R15, R230, R70, R0, 0x1, P1 ;  /* 0x00000046e60fe211 */ /* 0x004fe400008f0c00 */
[----:B------:R-:W-:Y:S02]  /*33a0*/  @!P5 IADD3 R10, P1, R71, R238, RZ ;  /* 0x000000ee470ad210 */ /* 0x000fe40007f3e0ff */
[----:B------:R-:W-:Y:S03]  /*33b0*/  ISETP.GE.OR P6, PT, R82, R64, P0 ;  /* 0x000000405200720c */ /* 0x000fe600007c6670 */
[----:B------:R-:W-:Y:S01]  /*33c0*/  @!P5 IMAD.X R11, R70, 0x1, R239, P1 ;  /* 0x00000001460bd824 */ /* 0x000fe200008e06ef */
[----:B------:R-:W-:Y:S02]  /*33d0*/  @!P4 IADD3 R8, P1, R46, R164, RZ ;  /* 0x000000a42e08c210 */ /* 0x000fe40007f3e0ff */
[-C--:B------:R-:W-:Y:S02]  /*33e0*/  ISETP.LT.OR P6, PT, R82, R65.reuse, P6 ;  /* 0x000000415200720c */ /* 0x080fe400037c1670 */
[----:B------:R-:W-:Y:S01]  /*33f0*/  ISETP.GE.OR P5, PT, R81, R64, P0 ;  /* 0x000000405100720c */ /* 0x000fe200007a6670 */
[----:B------:R-:W-:Y:S01]  /*3400*/  @!P4 IMAD.X R9, R47, 0x1, R207, P1 ;  /* 0x000000012f09c824 */ /* 0x000fe200008e06cf */
[----:B------:R-:W-:Y:S02]  /*3410*/  @!P4 IADD3 R6, P1, R71, R186, RZ ;  /* 0x000000ba4706c210 */ /* 0x000fe40007f3e0ff */
[-C--:B------:R-:W-:Y:S03]  /*3420*/  ISETP.LT.OR P5, PT, R81, R65.reuse, P5 ;  /* 0x000000415100720c */ /* 0x080fe60002fa1670 */
[----:B------:R-:W-:Y:S01]  /*3430*/  @!P4 IMAD.X R7, R70, 0x1, R233, P1 ;  /* 0x000000014607c824 */ /* 0x000fe200008e06e9 */
[----:B------:R-:W-:Y:S02]  /*3440*/  @!P3 IADD3 R4, P1, R46, R210, RZ ;  /* 0x000000d22e04b210 */ /* 0x000fe40007f3e0ff */
[----:B------:R-:W-:Y:S03]  /*3450*/  ISETP.GE.OR P4, PT, R80, R64, P0 ;  /* 0x000000405000720c */ /* 0x000fe60000786670 */
[----:B------:R-:W-:Y:S01]  /*3460*/  @!P3 IMAD.X R5, R47, 0x1, R211, P1 ;  /* 0x000000012f05b824 */ /* 0x000fe200008e06d3 */
[----:B------:R-:W-:Y:S02]  /*3470*/  @!P2 IADD3 R34, P1, R46, R162, RZ ;  /* 0x000000a22e22a210 */ /* 0x000fe40007f3e0ff */
[-C--:B------:R-:W-:Y:S02]  /*3480*/  ISETP.LT.OR P4, PT, R80, R65.reuse, P4 ;  /* 0x000000415000720c */ /* 0x080fe40002781670 */
[-C--:B------:R-:W-:Y:S01]  /*3490*/  ISETP.GE.OR P3, PT, R79, R64.reuse, P0 ;  /* 0x000000404f00720c */ /* 0x080fe20000766670 */
[----:B------:R-:W-:Y:S01]  /*34a0*/  @!P2 IMAD.X R35, R47, 0x1, R206, P1 ;  /* 0x000000012f23a824 */ /* 0x000fe200008e06ce */
[C---:B------:R-:W-:Y:S02]  /*34b0*/  ISETP.GE.OR P1, PT, R86.reuse, R64, P0 ;  /* 0x000000405600720c */ /* 0x040fe40000726670 */
[-C--:B------:R-:W-:Y:S02]  /*34c0*/  ISETP.LT.OR P3, PT, R79, R65.reuse, P3 ;  /* 0x000000414f00720c */ /* 0x080fe40001f61670 */
        /* <DEDUP_REMOVED lines=23> */
[C---:B------:R-:W-:Y:S02]  /*3640*/  @!P2 IADD3 R48, P1, R46.reuse, R156, RZ ;  /* 0x0000009c2e30a210 */ /* 0x040fe40007f3e0ff */
[----:B------:R-:W-:Y:S03]  /*3650*/  @P2 LOP3.LUT R33, R33, 0x1, RZ, 0xfc, !PT ;  /* 0x0000000121212812 */ /* 0x000fe600078efcff */
[----:B------:R-:W-:Y:S01]  /*3660*/  @!P2 IMAD.X R49, R47, 0x1, R203, P1 ;  /* 0x000000012f31a824 */ /* 0x000fe200008e06cb */
[----:B------:R-:W-:Y:S02]  /*3670*/  @!P6 IADD3 R50, P1, R46, R154, RZ ;  /* 0x0000009a2e32e210 */ /* 0x000fe40007f3e0ff */
[----:B------:R-:W-:Y:S02]  /*3680*/  ISETP.GE.OR P2, PT, R78, R64, P0 ;  /* 0x000000404e00720c */ /* 0x000fe40000746670 */
[----:B------:R-:W-:Y:S01]  /*3690*/  LOP3.LUT R33, R33, 0xffffdfff, RZ, 0xc0, !PT ;  /* 0xffffdfff21217812 */ /* 0x000fe200078ec0ff */
[----:B------:R-:W-:Y:S01]  /*36a0*/  @!P6 IMAD.X R51, R47, 0x1, R202, P1 ;  /* 0x000000012f33e824 */ /* 0x000fe200008e06ca */
[----:B------:R-:W-:Y:S02]  /*36b0*/  @!P5 IADD3 R52, P1, R46, R152, RZ ;  /* 0x000000982e34d210 */ /* 0x000fe40007f3e0ff */
        /* <DEDUP_REMOVED lines=49> */
[----:B--2---:R1:W-:Y:S01]  /*39d0*/  @!P0 ST.E.128 [R14.64], R24 ;  /* 0x000000180e008985 */ /* 0x0043e2000c101d06 */
[----:B------:R-:W-:Y:S05]  /*39e0*/  @!P6 IADD3 R22, P0, R71, R182, RZ ;  /* 0x000000b64716e210 */ /* 0x000fea0007f1e0ff */
[C---:B------:R-:W-:Y:S01]  /*39f0*/  @!P6 IMAD.X R23, R70.reuse, 0x1, R231, P0 ;  /* 0x000000014617e824 */ /* 0x040fe200000e06e7 */
[----:B------:R-:W-:Y:S11]  /*3a00*/  LOP3.LUT P6, RZ, R33, 0x10000, RZ, 0xc0, !PT ;  /* 0x0001000021ff7812 */ /* 0x000ff600078cc0ff */
[----:B------:R-:W-:Y:S02]  /*3a10*/  @!UPT UIADD3 URZ, URZ, URZ, URZ ;  /* 0x0000003f3f3ff290 */ /* 0x000fe4000fffe03f */
[----:B-1----:R-:W-:Y:S05]  /*3a20*/  @!P6 IADD3 R26, P0, R71, R180, RZ ;  /* 0x000000b4471ae210 */ /* 0x002fea0007f1e0ff */
        /* <DEDUP_REMOVED lines=145> */
.L_x_1666:
[----:B------:R-:W-:Y:S05]  /*4340*/  BSYNC B0 ;  /* 0x0000000000007941 */ /* 0x000fea0003800000 */
.L_x_1665:
        /* <DEDUP_REMOVED lines=65> */
.L_x_1668:
[----:B------:R-:W-:Y:S05]  /*4760*/  BSYNC B0 ;  /* 0x0000000000007941 */ /* 0x000fea0003800000 */
.L_x_1667:
        /* <DEDUP_REMOVED lines=65> */
.L_x_1670:
[----:B------:R-:W-:Y:S05]  /*4b80*/  BSYNC B0 ;  /* 0x0000000000007941 */ /* 0x000fea0003800000 */
.L_x_1669:
        /* <DEDUP_REMOVED lines=72> */
.L_x_1672:
[----:B------:R-:W-:Y:S05]  /*5010*/  BSYNC B0 ;  /* 0x0000000000007941 */ /* 0x000fea0003800000 */
.L_x_1671:
        /* <DEDUP_REMOVED lines=65> */
.L_x_1674:
[----:B------:R-:W-:Y:S05]  /*5430*/  BSYNC B0 ;  /* 0x0000000000007941 */ /* 0x000fea0003800000 */
.L_x_1673:
        /* <DEDUP_REMOVED lines=72> */
.L_x_1676:
[----:B------:R-:W-:Y:S05]  /*58c0*/  BSYNC B0 ;  /* 0x0000000000007941 */ /* 0x000fea0003800000 */
.L_x_1675:
        /* <DEDUP_REMOVED lines=72> */
.L_x_1678:
[----:B------:R-:W-:Y:S05]  /*5d50*/  BSYNC B0 ;  /* 0x0000000000007941 */ /* 0x000fea0003800000 */
.L_x_1677:
        /* <DEDUP_REMOVED lines=72> */
.L_x_1680:
[----:B------:R-:W-:Y:S05]  /*61e0*/  BSYNC B0 ;  /* 0x0000000000007941 */ /* 0x000fea0003800000 */
.L_x_1679:
        /* <DEDUP_REMOVED lines=65> */
.L_x_1682:
[----:B------:R-:W-:Y:S05]  /*6600*/  BSYNC B0 ;  /* 0x0000000000007941 */ /* 0x000fea0003800000 */
.L_x_1681:
        /* <DEDUP_REMOVED lines=72> */
.L_x_1684:
[----:B------:R-:W-:Y:S05]  /*6a90*/  BSYNC B0 ;  /* 0x0000000000007941 */ /* 0x000fea0003800000 */
.L_x_1683:
        /* <DEDUP_REMOVED lines=72> */
.L_x_1686:
[----:B------:R-:W-:Y:S05]  /*6f20*/  BSYNC B0 ;  /* 0x0000000000007941 */ /* 0x000fea0003800000 */
.L_x_1685:
        /* <DEDUP_REMOVED lines=72> */
.L_x_1688:
[----:B------:R-:W-:Y:S05]  /*73b0*/  BSYNC B0 ;  /* 0x0000000000007941 */ /* 0x000fea0003800000 */
.L_x_1687:
        /* <DEDUP_REMOVED lines=72> */
.L_x_1690:
[----:B------:R-:W-:Y:S05]  /*7840*/  BSYNC B0 ;  /* 0x0000000000007941 */ /* 0x000fea0003800000 */
.L_x_1689:
        /* <DEDUP_REMOVED lines=72> */
.L_x_1692:
[----:B------:R-:W-:Y:S05]  /*7cd0*/  BSYNC B0 ;  /* 0x0000000000007941 */ /* 0x000fea0003800000 */
.L_x_1691:
        /* <DEDUP_REMOVED lines=72> */
.L_x_1694:
[----:B------:R-:W-:Y:S05]  /*8160*/  BSYNC B0 ;  /* 0x0000000000007941 */ /* 0x000fea0003800000 */
.L_x_1693:
        /* <DEDUP_REMOVED lines=72> */
.L_x_1696:
[----:B------:R-:W-:Y:S05]  /*85f0*/  BSYNC B0 ;  /* 0x0000000000007941 */ /* 0x000fea0003800000 */
.L_x_1695:
        /* <DEDUP_REMOVED lines=10> */
.L_x_1664:
        /* <DEDUP_REMOVED lines=98> */
.L_x_1701:
[----:B------:R-:W-:Y:S05]  /*8cc0*/  BSYNC B0 ;  /* 0x0000000000007941 */ /* 0x000fea0003800000 */
.L_x_1700:
[----:B-1----:R-:W-:Y:S02]  /*8cd0*/  MOV R2, R66 ;  /* 0x0000004200027202 */ /* 0x002fe40000000f00 */
[----:B------:R-:W-:Y:S05]  /*8ce0*/  MOV R3, R67 ;  /* 0x0000004300037202 */ /* 0x000fea0000000f00 */
[----:B-----5:R1:W-:Y:S02]  /*8cf0*/  ST.E.128 [R2.64], R8 ;  /* 0x0000000802007985 */ /* 0x0203e4000c101d06 */
.L_x_1699:
[----:B------:R-:W-:Y:S05]  /*8d00*/  BSYNC B1 ;  /* 0x0000000000017941 */ /* 0x000fea0003800000 */
.L_x_1698:
        /* <DEDUP_REMOVED lines=97> */
.L_x_1705:
[----:B------:R-:W-:Y:S05]  /*9320*/  BSYNC B0 ;  /* 0x0000000000007941 */ /* 0x000fea0003800000 */
.L_x_1704:
[C---:B-1----:R-:W-:Y:S04]  /*9330*/  LEA R2, P0, R130.reuse, R66, 0x1 ;  /* 0x0000004282027211 */ /* 0x042fe800078008ff */
[----:B------:R-:W-:Y:S05]  /*9340*/  LEA.HI.X R3, R130, R67, R190, 0x1, P0 ;  /* 0x0000004382037211 */ /* 0x000fea00000f0cbe */
[----:B-----5:R1:W-:Y:S04]  /*9350*/  ST.E.128 [R2.64], R8 ;  /* 0x0000000802007985 */ /* 0x0203e8000c101d06 */
.L_x_1703:
[----:B------:R-:W-:Y:S05]  /*9360*/  BSYNC B1 ;  /* 0x0000000000017941 */ /* 0x000fea0003800000 */
.L_x_1702:
        /* <DEDUP_REMOVED lines=97> */
.L_x_1709:
[----:B------:R-:W-:Y:S05]  /*9980*/  BSYNC B0 ;  /* 0x0000000000007941 */ /* 0x000fea0003800000 */
.L_x_1708:
[C---:B-1----:R-:W-:Y:S04]  /*9990*/  LEA R2, P0, R99.reuse, R66, 0x1 ;  /* 0x0000004263027211 */ /* 0x042fe800078008ff */
[----:B------:R-:W-:Y:S05]  /*99a0*/  LEA.HI.X R3, R99, R67, R141, 0x1, P0 ;  /* 0x0000004363037211 */ /* 0x000fea00000f0c8d */
[----:B-----5:R1:W-:Y:S04]  /*99b0*/  ST.E.128 [R2.64], R8 ;  /* 0x0000000802007985 */ /* 0x0203e8000c101d06 */
.L_x_1707:
[----:B------:R-:W-:Y:S05]  /*99c0*/  BSYNC B1 ;  /* 0x0000000000017941 */ /* 0x000fea0003800000 */
.L_x_1706:
        /* <DEDUP_REMOVED lines=100> */
.L_x_1713:
[----:B------:R-:W-:Y:S05]  /*a010*/  BSYNC B0 ;  /* 0x0000000000007941 */ /* 0x000fea0003800000 */
.L_x_1712:
[----:B-1----:R-:W-:Y:S01]  /*a020*/  MOV R2, R66 ;  /* 0x0000004200027202 */ /* 0x002fe20000000f00 */
[----:B------:R-:W-:Y:S01]  /*a030*/  IMAD R0, R193, 0x60, RZ ;  /* 0x00000060c1007824 */ /* 0x000fe200078e02ff */
[----:B------:R-:W-:Y:S05]  /*a040*/  MOV R3, R67 ;  /* 0x0000004300037202 */ /* 0x000fea0000000f00 */
[----:B------:R-:W-:Y:S05]  /*a050*/  IMAD.WIDE.U32 R2, R192, 0x60, R2 ;  /* 0x00000060c0027825 */ /* 0x000fea00078e0002 */
[----:B------:R-:W-:Y:S05]  /*a060*/  IADD3 R3, R3, R0, RZ ;  /* 0x0000000003037210 */ /* 0x000fea0007ffe0ff */
[----:B-----5:R1:W-:Y:S02]  /*a070*/  ST.E.128 [R2.64], R8 ;  /* 0x0000000802007985 */ /* 0x0203e4000c101d06 */
.L_x_1711:
[----:B------:R-:W-:Y:S05]  /*a080*/  BSYNC B1 ;  /* 0x0000000000017941 */ /* 0x000fea0003800000 */
.L_x_1710:
        /* <DEDUP_REMOVED lines=97> */
.L_x_1717:
[----:B------:R-:W-:Y:S05]  /*a6a0*/  BSYNC B0 ;  /* 0x0000000000007941 */ /* 0x000fea0003800000 */
.L_x_1716:
[C---:B-1----:R-:W-:Y:S04]  /*a6b0*/  LEA R2, P0, R98.reuse, R66, 0x1 ;  /* 0x0000004262027211 */ /* 0x042fe800078008ff */
[----:B------:R-:W-:Y:S05]  /*a6c0*/  LEA.HI.X R3, R98, R67, R140, 0x1, P0 ;  /* 0x0000004362037211 */ /* 0x000fea00000f0c8c */
[----:B-----5:R1:W-:Y:S04]  /*a6d0*/  ST.E.128 [R2.64], R8 ;  /* 0x0000000802007985 */ /* 0x0203e8000c101d06 */
.L_x_1715:
[----:B------:R-:W-:Y:S05]  /*a6e0*/  BSYNC B1 ;  /* 0x0000000000017941 */ /* 0x000fea0003800000 */
.L_x_1714:
        /* <DEDUP_REMOVED lines=100> */
.L_x_1721:
[----:B------:R-:W-:Y:S05]  /*ad30*/  BSYNC B0 ;  /* 0x0000000000007941 */ /* 0x000fea0003800000 */
.L_x_1720:
[----:B-1----:R-:W-:Y:S01]  /*ad40*/  MOV R2, R66 ;  /* 0x0000004200027202 */ /* 0x002fe20000000f00 */
[----:B------:R-:W-:Y:S01]  /*ad50*/  IMAD R0, R193, 0xa0, RZ ;  /* 0x000000a0c1007824 */ /* 0x000fe200078e02ff */
[----:B------:R-:W-:Y:S05]  /*ad60*/  MOV R3, R67 ;  /* 0x0000004300037202 */ /* 0x000fea0000000f00 */
[----:B------:R-:W-:Y:S05]  /*ad70*/  IMAD.WIDE.U32 R2, R192, 0xa0, R2 ;  /* 0x000000a0c0027825 */ /* 0x000fea00078e0002 */
[----:B------:R-:W-:Y:S05]  /*ad80*/  IADD3 R3, R3, R0, RZ ;  /* 0x0000000003037210 */ /* 0x000fea0007ffe0ff */
[----:B-----5:R1:W-:Y:S02]  /*ad90*/  ST.E.128 [R2.64], R8 ;  /* 0x0000000802007985 */ /* 0x0203e4000c101d06 */
.L_x_1719:
[----:B------:R-:W-:Y:S05]  /*ada0*/  BSYNC B1 ;  /* 0x0000000000017941 */ /* 0x000fea0003800000 */
.L_x_1718:
        /* <DEDUP_REMOVED lines=100> */
.L_x_1725:
[----:B------:R-:W-:Y:S05]  /*b3f0*/  BSYNC B0 ;  /* 0x0000000000007941 */ /* 0x000fea0003800000 */
.L_x_1724:
[----:B-1----:R-:W-:Y:S01]  /*b400*/  MOV R2, R66 ;  /* 0x0000004200027202 */ /* 0x002fe20000000f00 */
[----:B------:R-:W-:Y:S01]  /*b410*/  IMAD R0, R193, 0xc0, RZ ;  /* 0x000000c0c1007824 */ /* 0x000fe200078e02ff */
[----:B------:R-:W-:Y:S05]  /*b420*/  MOV R3, R67 ;  /* 0x0000004300037202 */ /* 0x000fea0000000f00 */
[----:B------:R-:W-:Y:S05]  /*b430*/  IMAD.WIDE.U32 R2, R192, 0xc0, R2 ;  /* 0x000000c0c0027825 */ /* 0x000fea00078e0002 */
[----:B------:R-:W-:Y:S05]  /*b440*/  IADD3 R3, R3, R0, RZ ;  /* 0x0000000003037210 */ /* 0x000fea0007ffe0ff */
[----:B-----5:R1:W-:Y:S02]  /*b450*/  ST.E.128 [R2.64], R8 ;  /* 0x0000000802007985 */ /* 0x0203e4000c101d06 */
.L_x_1723:
[----:B------:R-:W-:Y:S05]  /*b460*/  BSYNC B1 ;  /* 0x0000000000017941 */ /* 0x000fea0003800000 */
.L_x_1722:
        /* <DEDUP_REMOVED lines=100> */
.L_x_1729:
[----:B------:R-:W-:Y:S05]  /*bab0*/  BSYNC B0 ;  /* 0x0000000000007941 */ /* 0x000fea0003800000 */
.L_x_1728:
[----:B-1----:R-:W-:Y:S01]  /*bac0*/  MOV R2, R66 ;  /* 0x0000004200027202 */ /* 0x002fe20000000f00 */
[----:B------:R-:W-:Y:S01]  /*bad0*/  IMAD R0, R193, 0xe0, RZ ;  /* 0x000000e0c1007824 */ /* 0x000fe200078e02ff */
[----:B------:R-:W-:Y:S05]  /*bae0*/  MOV R3, R67 ;  /* 0x0000004300037202 */ /* 0x000fea0000000f00 */
[----:B------:R-:W-:Y:S05]  /*baf0*/  IMAD.WIDE.U32 R2, R192, 0xe0, R2 ;  /* 0x000000e0c0027825 */ /* 0x000fea00078e0002 */
[----:B------:R-:W-:Y:S05]  /*bb00*/  IADD3 R3, R3, R0, RZ ;  /* 0x0000000003037210 */ /* 0x000fea0007ffe0ff */
[----:B-----5:R1:W-:Y:S02]  /*bb10*/  ST.E.128 [R2.64], R8 ;  /* 0x0000000802007985 */ /* 0x0203e4000c101d06 */
.L_x_1727:
[----:B------:R-:W-:Y:S05]  /*bb20*/  BSYNC B1 ;  /* 0x0000000000017941 */ /* 0x000fea0003800000 */
.L_x_1726:
        /* <DEDUP_REMOVED lines=97> */
.L_x_1733:
[----:B------:R-:W-:Y:S05]  /*c140*/  BSYNC B0 ;  /* 0x0000000000007941 */ /* 0x000fea0003800000 */
.L_x_1732:
[C---:B-1----:R-:W-:Y:S04]  /*c150*/  LEA R2, P0, R97.reuse, R66, 0x1 ;  /* 0x0000004261027211 */ /* 0x042fe800078008ff */
[----:B------:R-:W-:Y:S05]  /*c160*/  LEA.HI.X R3, R97, R67, R139, 0x1, P0 ;  /* 0x0000004361037211 */ /* 0x000fea00000f0c8b */
[----:B-----5:R1:W-:Y:S04]  /*c170*/  ST.E.128 [R2.64], R8 ;  /* 0x0000000802007985 */ /* 0x0203e8000c101d06 */
.L_x_1731:
[----:B------:R-:W-:Y:S05]  /*c180*/  BSYNC B1 ;  /* 0x0000000000017941 */ /* 0x000fea0003800000 */
.L_x_1730:
        /* <DEDUP_REMOVED lines=100> */
.L_x_1737:
[----:B------:R-:W-:Y:S05]  /*c7d0*/  BSYNC B0 ;  /* 0x0000000000007941 */ /* 0x000fea0003800000 */
.L_x_1736:
[----:B-1----:R-:W-:Y:S01]  /*c7e0*/  MOV R2, R66 ;  /* 0x0000004200027202 */ /* 0x002fe20000000f00 */
[----:B------:R-:W-:Y:S01]  /*c7f0*/  IMAD R0, R193, 0x120, RZ ;  /* 0x00000120c1007824 */ /* 0x000fe200078e02ff */
[----:B------:R-:W-:Y:S05]  /*c800*/  MOV R3, R67 ;  /* 0x0000004300037202 */ /* 0x000fea0000000f00 */
[----:B------:R-:W-:Y:S05]  /*c810*/  IMAD.WIDE.U32 R2, R192, 0x120, R2 ;  /* 0x00000120c0027825 */ /* 0x000fea00078e0002 */
[----:B------:R-:W-:Y:S05]  /*c820*/  IADD3 R3, R3, R0, RZ ;  /* 0x0000000003037210 */ /* 0x000fea0007ffe0ff */
[----:B-----5:R1:W-:Y:S02]  /*c830*/  ST.E.128 [R2.64], R8 ;  /* 0x0000000802007985 */ /* 0x0203e4000c101d06 */
.L_x_1735:
[----:B------:R-:W-:Y:S05]  /*c840*/  BSYNC B1 ;  /* 0x0000000000017941 */ /* 0x000fea0003800000 */
.L_x_1734:
        /* <DEDUP_REMOVED lines=100> */
.L_x_1741:
[----:B------:R-:W-:Y:S05]  /*ce90*/  BSYNC B0 ;  /* 0x0000000000007941 */ /* 0x000fea0003800000 */
.L_x_1740:
[----:B-1----:R-:W-:Y:S01]  /*cea0*/  MOV R2, R66 ;  /* 0x0000004200027202 */ /* 0x002fe20000000f00 */
[----:B------:R-:W-:Y:S01]  /*ceb0*/  IMAD R0, R193, 0x140, RZ ;  /* 0x00000140c1007824 */ /* 0x000fe200078e02ff */
[----:B------:R-:W-:Y:S05]  /*cec0*/  MOV R3, R67 ;  /* 0x0000004300037202 */ /* 0x000fea0000000f00 */
[----:B------:R-:W-:Y:S05]  /*ced0*/  IMAD.WIDE.U32 R2, R192, 0x140, R2 ;  /* 0x00000140c0027825 */ /* 0x000fea00078e0002 */
[----:B------:R-:W-:Y:S05]  /*cee0*/  IADD3 R3, R3, R0, RZ ;  /* 0x0000000003037210 */ /* 0x000fea0007ffe0ff */
[----:B-----5:R1:W-:Y:S02]  /*cef0*/  ST.E.128 [R2.64], R8 ;  /* 0x0000000802007985 */ /* 0x0203e4000c101d06 */
.L_x_1739:
[----:B------:R-:W-:Y:S05]  /*cf00*/  BSYNC B1 ;  /* 0x0000000000017941 */ /* 0x000fea0003800000 */
.L_x_1738:
        /* <DEDUP_REMOVED lines=100> */
.L_x_1745:
[----:B------:R-:W-:Y:S05]  /*d550*/  BSYNC B0 ;  /* 0x0000000000007941 */ /* 0x000fea0003800000 */
.L_x_1744:
[----:B-1----:R-:W-:Y:S01]  /*d560*/  MOV R2, R66 ;  /* 0x0000004200027202 */ /* 0x002fe20000000f00 */
[----:B------:R-:W-:Y:S01]  /*d570*/  IMAD R0, R193, 0x160, RZ ;  /* 0x00000160c1007824 */ /* 0x000fe200078e02ff */
[----:B------:R-:W-:Y:S05]  /*d580*/  MOV R3, R67 ;  /* 0x0000004300037202 */ /* 0x000fea0000000f00 */
[----:B------:R-:W-:Y:S05]  /*d590*/  IMAD.WIDE.U32 R2, R192, 0x160, R2 ;  /* 0x00000160c0027825 */ /* 0x000fea00078e0002 */
[----:B------:R-:W-:Y:S05]  /*d5a0*/  IADD3 R3, R3, R0, RZ ;  /* 0x0000000003037210 */ /* 0x000fea0007ffe0ff */
[----:B-----5:R1:W-:Y:S02]  /*d5b0*/  ST.E.128 [R2.64], R8 ;  /* 0x0000000802007985 */ /* 0x0203e4000c101d06 */
.L_x_1743:
[----:B------:R-:W-:Y:S05]  /*d5c0*/  BSYNC B1 ;  /* 0x0000000000017941 */ /* 0x000fea0003800000 */
.L_x_1742:
        /* <DEDUP_REMOVED lines=100> */
.L_x_1749:
[----:B------:R-:W-:Y:S05]  /*dc10*/  BSYNC B0 ;  /* 0x0000000000007941 */ /* 0x000fea0003800000 */
.L_x_1748:
[----:B-1----:R-:W-:Y:S01]  /*dc20*/  MOV R2, R66 ;  /* 0x0000004200027202 */ /* 0x002fe20000000f00 */
[----:B------:R-:W-:Y:S01]  /*dc30*/  IMAD R0, R193, 0x180, RZ ;  /* 0x00000180c1007824 */ /* 0x000fe200078e02ff */
[----:B------:R-:W-:Y:S05]  /*dc40*/  MOV R3, R67 ;  /* 0x0000004300037202 */ /* 0x000fea0000000f00 */
[----:B------:R-:W-:Y:S05]  /*dc50*/  IMAD.WIDE.U32 R2, R192, 0x180, R2 ;  /* 0x00000180c0027825 */ /* 0x000fea00078e0002 */
[----:B------:R-:W-:Y:S05]  /*dc60*/  IADD3 R3, R3, R0, RZ ;  /* 0x0000000003037210 */ /* 0x000fea0007ffe0ff */
[----:B-----5:R1:W-:Y:S02]  /*dc70*/  ST.E.128 [R2.64], R8 ;  /* 0x0000000802007985 */ /* 0x0203e4000c101d06 */
.L_x_1747:
[----:B------:R-:W-:Y:S05]  /*dc80*/  BSYNC B1 ;  /* 0x0000000000017941 */ /* 0x000fea0003800000 */
.L_x_1746:
        /* <DEDUP_REMOVED lines=100> */
.L_x_1753:
[----:B------:R-:W-:Y:S05]  /*e2d0*/  BSYNC B0 ;  /* 0x0000000000007941 */ /* 0x000fea0003800000 */
.L_x_1752:
[----:B-1----:R-:W-:Y:S01]  /*e2e0*/  MOV R2, R66 ;  /* 0x0000004200027202 */ /* 0x002fe20000000f00 */
[----:B------:R-:W-:Y:S01]  /*e2f0*/  IMAD R0, R193, 0x1a0, RZ ;  /* 0x000001a0c1007824 */ /* 0x000fe200078e02ff */
[----:B------:R-:W-:Y:S05]  /*e300*/  MOV R3, R67 ;  /* 0x0000004300037202 */ /* 0x000fea0000000f00 */
[----:B------:R-:W-:Y:S05]  /*e310*/  IMAD.WIDE.U32 R2, R192, 0x1a0, R2 ;  /* 0x000001a0c0027825 */ /* 0x000fea00078e0002 */
[----:B------:R-:W-:Y:S05]  /*e320*/  IADD3 R3, R3, R0, RZ ;  /* 0x0000000003037210 */ /* 0x000fea0007ffe0ff */
[----:B-----5:R1:W-:Y:S02]  /*e330*/  ST.E.128 [R2.64], R8 ;  /* 0x0000000802007985 */ /* 0x0203e4000c101d06 */
.L_x_1751:
[----:B------:R-:W-:Y:S05]  /*e340*/  BSYNC B1 ;  /* 0x0000000000017941 */ /* 0x000fea0003800000 */
.L_x_1750:
        /* <DEDUP_REMOVED lines=100> */
.L_x_1757:
[----:B------:R-:W-:Y:S05]  /*e990*/  BSYNC B0 ;  /* 0x0000000000007941 */ /* 0x000fea0003800000 */
.L_x_1756:
[----:B-1----:R-:W-:Y:S01]  /*e9a0*/  MOV R2, R66 ;  /* 0x0000004200027202 */ /* 0x002fe20000000f00 */
[----:B------:R-:W-:Y:S01]  /*e9b0*/  IMAD R0, R193, 0x1c0, RZ ;  /* 0x000001c0c1007824 */ /* 0x000fe200078e02ff */
[----:B------:R-:W-:Y:S05]  /*e9c0*/  MOV R3, R67 ;  /* 0x0000004300037202 */ /* 0x000fea0000000f00 */
[----:B------:R-:W-:Y:S05]  /*e9d0*/  IMAD.WIDE.U32 R2, R192, 0x1c0, R2 ;  /* 0x000001c0c0027825 */ /* 0x000fea00078e0002 */
[----:B------:R-:W-:Y:S05]  /*e9e0*/  IADD3 R3, R3, R0, RZ ;  /* 0x0000000003037210 */ /* 0x000fea0007ffe0ff */
[----:B-----5:R1:W-:Y:S02]  /*e9f0*/  ST.E.128 [R2.64], R8 ;  /* 0x0000000802007985 */ /* 0x0203e4000c101d06 */
.L_x_1755:
[----:B------:R-:W-:Y:S05]  /*ea00*/  BSYNC B1 ;  /* 0x0000000000017941 */ /* 0x000fea0003800000 */
.L_x_1754:
        /* <DEDUP_REMOVED lines=99> */
.L_x_1761:
[----:B------:R-:W-:Y:S05]  /*f040*/  BSYNC B0 ;  /* 0x0000000000007941 */ /* 0x000fea0003800000 */
.L_x_1760:
[----:B-1----:R-:W-:Y:S01]  /*f050*/  MOV R2, R66 ;  /* 0x0000004200027202 */ /* 0x002fe20000000f00 */
[----:B------:R-:W-:Y:S01]  /*f060*/  IMAD R0, R193, 0x1e0, RZ ;  /* 0x000001e0c1007824 */ /* 0x000fe200078e02ff */
[----:B------:R-:W-:Y:S05]  /*f070*/  MOV R3, R67 ;  /* 0x0000004300037202 */ /* 0x000fea0000000f00 */
[----:B------:R-:W-:Y:S05]  /*f080*/  IMAD.WIDE.U32 R2, R192, 0x1e0, R2 ;  /* 0x000001e0c0027825 */ /* 0x000fea00078e0002 */
[----:B------:R-:W-:Y:S05]  /*f090*/  IADD3 R3, R3, R0, RZ ;  /* 0x0000000003037210 */ /* 0x000fea0007ffe0ff */
[----:B-----5:R1:W-:Y:S02]  /*f0a0*/  ST.E.128 [R2.64], R8 ;  /* 0x0000000802007985 */ /* 0x0203e4000c101d06 */
.L_x_1759:
[----:B------:R-:W-:Y:S05]  /*f0b0*/  BSYNC B1 ;  /* 0x0000000000017941 */ /* 0x000fea0003800000 */
.L_x_1758:
        /* <DEDUP_REMOVED lines=11> */
.L_x_1663:
[----:B-1----:R-:W-:Y:S02]  /*f170*/  P2R R22, PR, RZ, 0x10 ;  /* 0x00000010ff167803 */ /* 0x002fe40000000000 */
[C---:B------:R-:W-:Y:S02]  /*f180*/  LOP3.LUT P4, RZ, R33.reuse, 0x200, RZ, 0xc0, !PT ;  /* 0x0000020021ff7812 */ /* 0x040fe4000788c0ff */
[----:B------:R-:W-:Y:S02]  /*f190*/  P2R R0, PR, RZ, 0x40 ;  /* 0x00000040ff007803 */ /* 0x000fe40000000000 */
[C---:B------:R-:W-:Y:S02]  /*f1a0*/  LOP3.LUT P6, RZ, R33.reuse, 0x100, RZ, 0xc0, !PT ;  /* 0x0000010021ff7812 */ /* 0x040fe400078cc0ff */
[----:B------:R-:W-:Y:S02]  /*f1b0*/  P2R R23, PR, RZ, 0x8 ;  /* 0x00000008ff177803 */ /* 0x000fe40000000000 */
[C---:B------:R-:W-:Y:S02]  /*f1c0*/  LOP3.LUT P3, RZ, R33.reuse, 0x80, RZ, 0xc0, !PT ;  /* 0x0000008021ff7812 */ /* 0x040fe4000786c0ff */
[----:B------:R-:W-:Y:S02]  /*f1d0*/  P2R R24, PR, RZ, 0x4 ;  /* 0x00000004ff187803 */ /* 0x000fe40000000000 */
[C---:B------:R-:W-:Y:S01]  /*f1e0*/  LOP3.LUT P2, RZ, R33.reuse, 0x40, RZ, 0xc0, !PT ;  /* 0x0000004021ff7812 */ /* 0x040fe2000784c0ff */
[----:B------:R-:W-:Y:S01]  /*f1f0*/  @!P4 IMAD.MOV.U32 R3, RZ, RZ, R68 ;  /* 0x000000ffff03c224 */ /* 0x000fe200078e0044 */
[-C--:B------:R-:W-:Y:S02]  /*f200*/  @!P4 MOV R2, R69.reuse ;  /* 0x000000450002c202 */ /* 0x080fe40000000f00 */
[----:B------:R-:W-:Y:S02]  /*f210*/  P2R R21, PR, RZ, 0x20 ;  /* 0x00000020ff157803 */ /* 0x000fe40000000000 */
[C---:B------:R-:W-:Y:S01]  /*f220*/  @!P6 LEA R8, P0, R96.reuse, R69, 0x1 ;  /* 0x000000456008e211 */ /* 0x040fe200078008ff */
[----:B------:R1:W2:Y:S01]  /*f230*/  @!P4 LD.E.128 R12, [R2.64] ;  /* 0x00000006020cc980 */ /* 0x0002a2000c101d00 */
[----:B------:R-:W-:Y:S02]  /*f240*/  LOP3.LUT P5, RZ, R33, 0x20, RZ, 0xc0, !PT ;  /* 0x0000002021ff7812 */ /* 0x000fe400078ac0ff */
[----:B------:R-:W-:Y:S02]  /*f250*/  @!P6 LEA.HI.X R9, R96, R68, R138, 0x1, P0 ;  /* 0x000000446009e211 */ /* 0x000fe400000f0c8a */
[C---:B------:R-:W-:Y:S02]  /*f260*/  @!P6 LEA R6, P0, R130.reuse, R66, 0x1 ;  /* 0x000000428206e211 */ /* 0x040fe400078008ff */
[----:B------:R-:W-:Y:S02]  /*f270*/  P2R R25, PR, RZ, 0x2 ;  /* 0x00000002ff197803 */ /* 0x000fe40000000000 */
[----:B------:R-:W-:Y:S02]  /*f280*/  @!P6 LEA.HI.X R7, R130, R67, R190, 0x1, P0 ;  /* 0x000000438207e211 */ /* 0x000fe400000f0cbe */
[----:B------:R-:W-:Y:S02]  /*f290*/  @!P3 LEA R4, P0, R93, R69, 0x1 ;  /* 0x000000455d04b211 */ /* 0x000fe400078008ff */
[----:B------:R-:W-:Y:S02]  /*f2a0*/  LOP3.LUT P1, RZ, R33, 0x2, RZ, 0xc0, !PT ;  /* 0x0000000221ff7812 */ /* 0x000fe4000782c0ff */
        /* <DEDUP_REMOVED lines=34> */
[C---:B------:R-:W-:Y:S03]  /*f4d0*/  @!P1 LEA R8, P0, R95.reuse, R69, 0x1 ;  /* 0x000000455f089211 */ /* 0x040fe600078008ff */
        /* <DEDUP_REMOVED lines=129> */
.L_x_1697:
[----:B------:R-:W-:Y:S05]  /*fcf0*/  BSYNC B2 ;  /* 0x0000000000027941 */ /* 0x000fea0003800000 */
.L_x_1662:
        /* <DEDUP_REMOVED lines=30> */
[----:B------:R-:W-:Y:S06]  /*fee0*/  IMAD.HI.U32 R5, R5, R2, R4 ;  /* 0x0000000205057227 */ /* 0x000fec00078e0004 */
[C---:B------:R-:W-:Y:S04]  /*fef0*/  IMAD.HI.U32 R2, R5.reuse, R7, RZ ;  /* 0x0000000705027227 */ /* 0x040fe800078e00ff */
[----:B------:R-:W-:Y:S04]  /*ff00*/  IMAD.HI.U32 R4, R5, R6, RZ ;  /* 0x0000000605047227 */ /* 0x000fe800078e00ff */
[-C--:B------:R-:W-:Y:S02]  /*ff10*/  IMAD R5, R2, R9.reuse, R7 ;  /* 0x0000000902057224 */ /* 0x080fe400078e0207 */
[----:B------:R-:W-:Y:S03]  /*ff20*/  IMAD R6, R4, R9, R6 ;  /* 0x0000000904067224 */ /* 0x000fe600078e0206 */
[C---:B------:R-:W-:Y:S02]  /*ff30*/  ISETP.GT.U32.AND P0, PT, R8.reuse, R5, PT ;  /* 0x000000050800720c */ /* 0x040fe40003f04070 */
[----:B------:R-:W-:Y:S11]  /*ff40*/  ISETP.GT.U32.AND P3, PT, R8, R6, PT ;  /* 0x000000060800720c */ /* 0x000ff60003f64070 */
[----:B------:R-:W-:Y:S01]  /*ff50*/  @!P0 IADD3 R2, R2, 0x1, RZ ;  /* 0x0000000102028810 */ /* 0x000fe20007ffe0ff */
[--C-:B------:R-:W-:Y:S01]  /*ff60*/  @!P0 IMAD.IADD R5, R5, 0x1, -R8.reuse ;  /* 0x0000000105058824 */ /* 0x100fe200078e0a08 */
[----:B------:R-:W-:Y:S01]  /*ff70*/  @!P3 IADD3 R4, R4, 0x1, RZ ;  /* 0x000000010404b810 */ /* 0x000fe20007ffe0ff */
[----:B------:R-:W-:Y:S01]  /*ff80*/  @!P3 IMAD.IADD R6, R6, 0x1, -R8 ;  /* 0x000000010606b824 */ /* 0x000fe200078e0a08 */
[----:B------:R-:W-:Y:S02]  /*ff90*/  ISETP.NE.AND P0, PT, R3, RZ, PT ;  /* 0x000000ff0300720c */ /* 0x000fe40003f05270 */
[-C--:B------:R-:W-:Y:S02]  /*ffa0*/  ISETP.GE.U32.AND P4, PT, R5, R8.reuse, PT ;  /* 0x000000080500720c */ /* 0x080fe40003f86070 */
[----:B------:R-:W-:Y:S02]  /*ffb0*/  ISETP.GE.U32.AND P5, PT, R6, R8, PT ;  /* 0x000000080600720c */ /* 0x000fe40003fa6070 */
[CC--:B------:R-:W-:Y:S01]  /*ffc0*/  LOP3.LUT R6, R0.reuse, R3.reuse, RZ, 0x3c, !PT ;  /* 0x0000000300067212 */ /* 0x0c0fe200078e3cff */
[----:B------:R-:W-:Y:S01]  /*ffd0*/  IMAD.IADD R0, R0, 0x1, -R18 ;  /* 0x0000000100007824 */ /* 0x000fe200078e0a12 */
[-C--:B------:R-:W-:Y:S02]  /*ffe0*/  LOP3.LUT R5, R18, R3.reuse, RZ, 0x3c, !PT ;  /* 0x0000000312057212 */ /* 0x080fe400078e3cff */
[----:B------:R-:W-:Y:S02]  /*fff0*/  ISETP.GE.AND P1, PT, R6, RZ, PT ;  /* 0x000000ff0600720c */ /* 0x000fe40003f26270 */
[----:B------:R-:W-:Y:S02]  /*10000*/  ISETP.GE.AND P2, PT, R5, RZ, PT ;  /* 0x000000ff0500720c */ /* 0x000fe40003f46270 */
[----:B------:R-:W-:Y:S02]  /*10010*/  LOP3.LUT R6, RZ, R3, RZ, 0x33, !PT ;  /* 0x00000003ff067212 */ /* 0x000fe400078e33ff */
[----:B------:R-:W-:Y:S02]  /*10020*/  @P4 IADD3 R2, R2, 0x1, RZ ;  /* 0x0000000102024810 */ /* 0x000fe40007ffe0ff */
[----:B------:R-:W-:Y:S05]  /*10030*/  @P5 IADD3 R4, R4, 0x1, RZ ;  /* 0x0000000104045810 */ /* 0x000fea0007ffe0ff */
[----:B------:R-:W-:Y:S02]  /*10040*/  @!P1 IMAD.MOV R2, RZ, RZ, -R2 ;  /* 0x000000ffff029224 */ /* 0x000fe400078e0a02 */
[----:B------:R-:W-:Y:S03]  /*10050*/  @!P2 IADD3 R4, -R4, RZ, RZ ;  /* 0x000000ff0404a210 */ /* 0x000fe60007ffe1ff */
        /* <DEDUP_REMOVED lines=37> */
.L_x_1763:
[----:B------:R-:W-:Y:S01]  /*102b0*/  MOV R5, R70 ;  /* 0x0000004600057202 */ /* 0x000fe20000000f00 */
[----:B------:R-:W2:Y:S01]  /*102c0*/  LD.E R2, [R134.64+0x40] ;  /* 0x0000400686027980 */ /* 0x000ea2000c101900 */
[----:B------:R-:W-:Y:S01]  /*102d0*/  MOV R3, R67 ;  /* 0x0000004300037202 */ /* 0x000fe20000000f00 */
[----:B------:R-:W-:Y:S02]  /*102e0*/  IMAD.MOV.U32 R4, RZ, RZ, R71 ;  /* 0x000000ffff047224 */ /* 0x000fe400078e0047 */
[----:B------:R-:W3:Y:S02]  /*102f0*/  LD.E R0, [R134.64+0x38] ;  /* 0x0000380686007980 */ /* 0x000ee4000c101900 */
[----:B---3--:R-:W-:Y:S02]  /*10300*/  IMAD.U32 R0, R0, -0x100, RZ ;  /* 0xffffff0000007824 */ /* 0x008fe400078e00ff */
[----:B--2---:R-:W-:Y:S02]  /*10310*/  IMAD.U32 R6, R2, -0x100, RZ ;  /* 0xffffff0002067824 */ /* 0x004fe400078e00ff */
[----:B------:R-:W-:Y:S03]  /*10320*/  IMAD.MOV.U32 R2, RZ, RZ, R66 ;  /* 0x000000ffff027224 */ /* 0x000fe600078e0042 */
[----:B------:R-:W-:Y:S02]  /*10330*/  LEA R71, P1, R6, R4, 0x1 ;  /* 0x0000000406477211 */ /* 0x000fe400078208ff */
[----:B------:R-:W-:Y:S02]  /*10340*/  LEA R66, P0, R0, R2, 0x1 ;  /* 0x0000000200427211 */ /* 0x000fe400078008ff */
[----:B------:R-:W-:Y:S02]  /*10350*/  LEA.HI.X.SX32 R70, R6, R5, 0x1, P1 ;  /* 0x0000000506467211 */ /* 0x000fe400008f0eff */
[----:B------:R-:W-:Y:S04]  /*10360*/  LEA.HI.X.SX32 R67, R0, R3, 0x1, P0 ;  /* 0x0000000300437211 */ /* 0x000fe800000f0eff */
.L_x_1764:
[----:B------:R-:W-:Y:S05]  /*10370*/  BSYNC B0 ;  /* 0x0000000000007941 */ /* 0x000fea0003800000 */
.L_x_1762:
[----:B------:R-:W-:Y:S04]  /*10380*/  IADD3 R19, R19, -0x1, RZ ;  /* 0xffffffff13137810 */ /* 0x000fe80007ffe0ff */
[----:B------:R-:W-:Y:S11]  /*10390*/  ISETP.GT.AND P0, PT, R19, R142, PT ;  /* 0x0000008e1300720c */ /* 0x000ff60003f04270 */
[----:B------:R-:W-:Y:S02]  /*103a0*/  @!UPT UIADD3 URZ, URZ, URZ, URZ ;  /* 0x0000003f3f3ff290 */ /* 0x000fe4000fffe03f */
[----:B------:R-:W-:-:S05]  /*103b0*/  @P0 BRA `(.L_x_1765) ;  /* 0xffff2dc000000947 */ /* 0x000fca000383ffff */
.L_x_1661:
        /* <DEDUP_REMOVED lines=12> */
[----:B------:R-:W3:Y:S04]  /*10480*/  LDL R0, [R1+0x144] ;  /* 0x0001440001007983 */ /* 0x000ee80000100800 */
[----:B------:R-:W4:Y:S04]  /*10490*/  LD.E.U8 R12, [R134.64+0x1b3] ;  /* 0x0001b306860c7980 */ /* 0x000f28000c101100 */
[----:B------:R-:W3:Y:S04]  /*104a0*/  LDL R13, [R1+0x14c] ;  /* 0x00014c00010d7983 */ /* 0x000ee80000100800 */
[----:B------:R1:W5:Y:S04]  /*104b0*/  LD.E R36, [R134.64+0xc0] ;  /* 0x0000c00686247980 */ /* 0x000368000c101900 */
[----:B------:R1:W5:Y:S04]  /*104c0*/  LD.E.64 R28, [R134.64+0x148] ;  /* 0x00014806861c7980 */ /* 0x000368000c101b00 */
[----:B------:R1:W5:Y:S01]  /*104d0*/  LD.E.64 R22, [R134.64+0x150] ;  /* 0x0001500686167980 */ /* 0x000362000c101b00 */
[----:B--2---:R-:W-:-:S04]  /*104e0*/  ISETP.NE.U32.AND P1, PT, R2, RZ, PT ;  /* 0x000000ff0200720c */ /* 0x004fc80003f25070 */
[----:B------:R-:W-:-:S13]  /*104f0*/  ISETP.NE.AND.EX P1, PT, R3, RZ, PT, P1 ;  /* 0x000000ff0300720c */ /* 0x000fda0003f25310 */
[----:B---3--:R-:W-:-:S04]  /*10500*/  @P1 LEA R2, P0, R0, R2, 0x2 ;  /* 0x0000000200021211 */ /* 0x008fc800078010ff */
[----:B------:R-:W-:Y:S01]  /*10510*/  @P1 LEA.HI.X R3, R0, R3, R242, 0x2, P0 ;  /* 0x0000000300031211 */ /* 0x000fe200000f14f2 */
[----:B------:R-:W-:-:S06]  /*10520*/  IMAD.MOV.U32 R0, RZ, RZ, RZ ;  /* 0x000000ffff007224 */ /* 0x000fcc00078e00ff */
[----:B------:R2:W3:Y:S01]  /*10530*/  @P1 LD.E R0, [R2.64] ;  /* 0x0000000602001980 */ /* 0x0004e2000c101900 */
[-C--:B------:R-:W-:Y:S01]  /*10540*/  IADD3 R4, P1, R4, R240.reuse, RZ ;  /* 0x000000f004047210 */ /* 0x080fe20007f3e0ff */
[----:B------:R-:W-:Y:S01]  /*10550*/  IMAD.MOV.U32 R242, RZ, RZ, R240 ;  /* 0x000000fffff27224 */ /* 0x000fe200078e00f0 */
[----:B------:R-:W-:Y:S01]  /*10560*/  LEA R5, P0, R196, R240, 0x5 ;  /* 0x000000f0c4057211 */ /* 0x000fe200078028ff */
[----:B------:R-:W-:Y:S02]  /*10570*/  IMAD R10, R197, 0x30, RZ ;  /* 0x00000030c50a7824 */ /* 0x000fe400078e02ff */
[----:B------:R-:W-:Y:S01]  /*10580*/  IMAD.X R6, R6, 0x1, R243, P1 ;  /* 0x0000000106067824 */ /* 0x000fe200008e06f3 */
[----:B------:R-:W-:Y:S02]  /*10590*/  LEA.HI.X R7, R196, R243, R197, 0x5, P0 ;  /* 0x000000f3c4077211 */ /* 0x000fe400000f2cc5 */
[-C--:B------:R-:W-:Y:S02]  /*105a0*/  LEA R30, P1, R4, R194.reuse, 0x1 ;  /* 0x000000c2041e7211 */ /* 0x080fe400078208ff */
[----:B------:R-:W-:-:S02]  /*105b0*/  LEA R42, P0, R5, R194, 0x1 ;  /* 0x000000c2052a7211 */ /* 0x000fc400078008ff */
[-C--:B------:R-:W-:Y:S02]  /*105c0*/  LEA.HI.X R31, R4, R195.reuse, R6, 0x1, P1 ;  /* 0x000000c3041f7211 */ /* 0x080fe400008f0c06 */
[----:B------:R-:W-:Y:S01]  /*105d0*/  LEA.HI.X R43, R5, R195, R7, 0x1, P0 ;  /* 0x000000c3052b7211 */ /* 0x000fe200000f0c07 */
[----:B------:R-:W-:Y:S02]  /*105e0*/  IMAD.SHL.U32 R14, R244, 0x4, RZ ;  /* 0x00000004f40e7824 */ /* 0x000fe400078e00ff */
[----:B--2---:R-:W-:-:S04]  /*105f0*/  IMAD.WIDE.U32 R2, R196, 0x30, R242 ;  /* 0x00000030c4027825 */ /* 0x004fc800078e00f2 */
[----:B------:R-:W-:Y:S01]  /*10600*/  IMAD.IADD R6, R3, 0x1, R10 ;  /* 0x0000000103067824 */ /* 0x000fe200078e020a */
[----:B------:R-:W-:-:S04]  /*10610*/  LEA R44, P0, R2, R194, 0x1 ;  /* 0x000000c2022c7211 */ /* 0x000fc800078008ff */
[----:B------:R-:W-:Y:S02]  /*10620*/  LEA.HI.X R45, R2, R195, R6, 0x1, P0 ;  /* 0x000000c3022d7211 */ /* 0x000fe400000f0c06 */
[----:B----4-:R-:W-:Y:S02]  /*10630*/  ISETP.NE.AND P0, PT, R12, RZ, PT ;  /* 0x000000ff0c00720c */ /* 0x010fe40003f05270 */
[----:B------:R-:W-:-:S04]  /*10640*/  LEA R8, P2, R240, R194, 0x1 ;  /* 0x000000c2f0087211 */ /* 0x000fc800078408ff */
[----:B------:R-:W-:Y:S01]  /*10650*/  LEA.HI.X R9, R240, R195, R243, 0x1, P2 ;  /* 0x000000c3f0097211 */ /* 0x000fe200010f0cf3 */
[--C-:B------:R-:W-:Y:S01]  /*10660*/  IMAD.IADD R35, R13, 0x1, -R137.reuse ;  /* 0x000000010d237824 */ /* 0x100fe200078e0a89 */
[----:B---3--:R-:W-:Y:S02]  /*10670*/  IADD3 R11, R0, R143, R137 ;  /* 0x0000008f000b7210 */ /* 0x008fe40007ffe089 */
[----:B------:R-:W-:-:S04]  /*10680*/  LEA.HI R0, R33, R33, RZ, 0x1 ;  /* 0x0000002121007211 */ /* 0x000fc800078f08ff */
[----:B------:R-:W-:-:S05]  /*10690*/  SHF.R.S32.HI R20, RZ, 0x1, R0 ;  /* 0x00000001ff147819 */ /* 0x000fca0000011400 */
[-C--:B------:R-:W-:Y:S02]  /*106a0*/  IMAD R0, R76, R20.reuse, R14 ;  /* 0x000000144c007224 */ /* 0x080fe400078e020e */
[----:B------:R-:W-:Y:S02]  /*106b0*/  IMAD R4, R11, R20, RZ ;  /* 0x000000140b047224 */ /* 0x000fe400078e02ff */
[----:B------:R-:W-:-:S03]  /*106c0*/  IMAD.IADD R3, R14, 0x1, R0 ;  /* 0x000000010e037824 */ /* 0x000fc600078e0200 */
[----:B------:R-:W-:Y:S02]  /*106d0*/  SHF.R.S32.HI R5, RZ, 0x1f, R4 ;  /* 0x0000001fff057819 */ /* 0x000fe40000011404 */
[C---:B------:R-:W-:Y:S02]  /*106e0*/  IADD3 R16, P2, R4.reuse, R0, RZ ;  /* 0x0000000004107210 */ /* 0x040fe40007f5e0ff */
[----:B------:R-:W-:Y:S01]  /*106f0*/  IADD3 R40, P1, R4, R3, RZ ;  /* 0x0000000304287210 */ /* 0x000fe20007f3e0ff */
[----:B------:R-:W-:Y:S01]  /*10700*/  IMAD.SHL.U32 R21, R20, 0x10, RZ ;  /* 0x0000001014157824 */ /* 0x000fe200078e00ff */
        /* <DEDUP_REMOVED lines=8> */
[----:B-----5:R-:W-:-:S13]  /*10790*/  ISETP.GE.AND P0, PT, R132, R36, PT ;  /* 0x000000248400720c */ /* 0x020fda0003f06270 */
        /* <DEDUP_REMOVED lines=8> */
[-C--:B--2---:R-:W-:Y:S02]  /*10820*/  IADD3 R8, P1, R28, R2.reuse, RZ ;  /* 0x000000021c087210 */ /* 0x084fe40007f3e0ff */
[----:B------:R-:W-:Y:S02]  /*10830*/  IADD3 R2, P0, R22, R2, RZ ;  /* 0x0000000216027210 */ /* 0x000fe40007f1e0ff */
[-C--:B------:R-:W-:Y:S02]  /*10840*/  IADD3.X R9, R29, R0.reuse, RZ, P1, !PT ;  /* 0x000000001d097210 */ /* 0x080fe40000ffe4ff */
[----:B------:R-:W-:-:S04]  /*10850*/  IADD3.X R3, R23, R0, RZ, P0, !PT ;  /* 0x0000000017037210 */ /* 0x000fc800007fe4ff */
[----:B------:R-:W2:Y:S04]  /*10860*/  LD.E.64 R8, [R8.64] ;  /* 0x0000000608087980 */ /* 0x000ea8000c101b00 */
[----:B------:R3:W4:Y:S02]  /*10870*/  LD.E.64 R10, [R2.64] ;  /* 0x00000006020a7980 */ /* 0x000724000c101b00 */
[----:B---3-5:R-:W-:Y:S02]  /*10880*/  MOV R3, R5 ;  /* 0x0000000500037202 */ /* 0x028fe40000000f00 */
        /* <DEDUP_REMOVED lines=13> */
[C---:B------:R-:W-:Y:S02]  /*10960*/  FMUL.FTZ R3, R0.reuse, R17 ;  /* 0x0000001100037220 */ /* 0x040fe40000410000 */
        /* <DEDUP_REMOVED lines=25> */
.L_x_1772:
[----:B------:R-:W-:Y:S05]  /*10b00*/  BSYNC B0 ;  /* 0x0000000000007941 */ /* 0x000fea0003800000 */
.L_x_1771:
[----:B-----5:R3:W-:Y:S02]  /*10b10*/  STS.128 [R191], R4 ;  /* 0x00000004bf007388 */ /* 0x0207e40000000c00 */
.L_x_1770:
[----:B------:R-:W-:Y:S05]  /*10b20*/  BSYNC B1 ;  /* 0x0000000000017941 */ /* 0x000fea0003800000 */
.L_x_1769:
[----:B------:R-:W-:Y:S01]  /*10b30*/  IADD3 R38, R76, 0x10, RZ ;  /* 0x000000104c267810 */ /* 0x000fe20007ffe0ff */
[----:B------:R-:W-:Y:S03]  /*10b40*/  BSSY B1, `(.L_x_1773) ;  /* 0x000003f000017945 */ /* 0x000fe60003800000 */
[----:B------:R-:W-:-:S04]  /*10b50*/  ISETP.GE.AND P0, PT, R38, R35, PT ;  /* 0x000000232600720c */ /* 0x000fc80003f06270 */
[----:B------:R-:W-:-:S13]  /*10b60*/  ISETP.LT.OR P0, PT, R19, -0x87, P0 ;  /* 0xffffff791300780c */ /* 0x000fda0000701670 */
[----:B------:R-:W-:Y:S05]  /*10b70*/  @P0 BRA `(.L_x_1774) ;  /* 0x000003b000000947 */ /* 0x000fea0003800000 */
[----:B-----5:R-:W-:-:S13]  /*10b80*/  ISETP.GE.AND P0, PT, R132, R36, PT ;  /* 0x000000248400720c */ /* 0x020fda0003f06270 */
        /* <DEDUP_REMOVED lines=10> */
[-C--:B--2---:R-:W-:Y:S02]  /*10c30*/  IADD3 R8, P1, R28, R3.reuse, RZ ;  /* 0x000000031c087210 */ /* 0x084fe40007f3e0ff */
[----:B------:R-:W-:Y:S02]  /*10c40*/  IADD3 R2, P0, R22, R3, RZ ;  /* 0x0000000316027210 */ /* 0x000fe40007f1e0ff */
[----:B------:R-:W-:-:S02]  /*10c50*/  IADD3.X R9, R29, R0, RZ, P1, !PT ;  /* 0x000000001d097210 */ /* 0x000fc40000ffe4ff */
[----:B------:R-:W-:-:S04]  /*10c60*/  IADD3.X R3, R23, R0, RZ, P0, !PT ;  /* 0x0000000017037210 */ /* 0x000fc800007fe4ff */
[----:B------:R-:W2:Y:S04]  /*10c70*/  LD.E.64 R8, [R8.64] ;  /* 0x0000000608087980 */ /* 0x000ea8000c101b00 */
[----:B---3--:R1:W3:Y:S02]  /*10c80*/  LD.E.64 R10, [R2.64] ;  /* 0x00000006020a7980 */ /* 0x0082e4000c101b00 */
[----:B-1---5:R-:W-:Y:S02]  /*10c90*/  MOV R3, R5 ;  /* 0x0000000500037202 */ /* 0x022fe40000000f00 */
        /* <DEDUP_REMOVED lines=39> */
.L_x_1776:
[----:B------:R-:W-:Y:S05]  /*10f10*/  BSYNC B0 ;  /* 0x0000000000007941 */ /* 0x000fea0003800000 */
.L_x_1775:
[----:B-----5:R1:W-:Y:S02]  /*10f20*/  STS.128 [R191+0x800], R4 ;  /* 0x00080004bf007388 */ /* 0x0203e40000000c00 */
.L_x_1774:
[----:B------:R-:W-:Y:S05]  /*10f30*/  BSYNC B1 ;  /* 0x0000000000017941 */ /* 0x000fea0003800000 */
.L_x_1773:
        /* <DEDUP_REMOVED lines=22> */
[----:B----4-:R3:W4:Y:S02]  /*110a0*/  LD.E.64 R10, [R2.64] ;  /* 0x00000006020a7980 */ /* 0x010724000c101b00 */
        /* <DEDUP_REMOVED lines=40> */
.L_x_1780:
[----:B------:R-:W-:Y:S05]  /*11330*/  BSYNC B0 ;  /* 0x0000000000007941 */ /* 0x000fea0003800000 */
.L_x_1779:
[----:B-----5:R3:W-:Y:S02]  /*11340*/  STS.128 [R191+0x1000], R4 ;  /* 0x00100004bf007388 */ /* 0x0207e40000000c00 */
.L_x_1778:
[----:B------:R-:W-:Y:S05]  /*11350*/  BSYNC B1 ;  /* 0x0000000000017941 */ /* 0x000fea0003800000 */
.L_x_1777:
[----:B------:R-:W-:-:S04]  /*11360*/  IADD3 R24, R76, 0x30, RZ ;  /* 0x000000304c187810 */ /* 0x000fc80007ffe0ff */
        /* <DEDUP_REMOVED lines=61> */
.L_x_1783:
[----:B------:R-:W-:Y:S05]  /*11740*/  BSYNC B0 ;  /* 0x0000000000007941 */ /* 0x000fea0003800000 */
.L_x_1782:
[----:B-----5:R3:W-:Y:S01]  /*11750*/  STS.128 [R191+0x1800], R4 ;  /* 0x00180004bf007388 */ /* 0x0207e20000000c00 */
[----:B------:R-:W-:Y:S05]  /*11760*/  BRA `(.L_x_1781) ;  /* 0x00001df000007947 */ /* 0x000fea0003800000 */
.L_x_1768:
        /* <DEDUP_REMOVED lines=20> */
[----:B------:R-:W-:-:S04]  /*118b0*/  LEA R2, P0, R10, R22, 0x1 ;  /* 0x000000160a027211 */ /* 0x000fc800078008ff */
        /* <DEDUP_REMOVED lines=10> */
[----:B-----5:R-:W-:Y:S02]  /*11960*/  MOV R18, R5 ;  /* 0x0000000500127202 */ /* 0x020fe40000000f00 */
        /* <DEDUP_REMOVED lines=13> */
[----:B------:R-:W-:Y:S01]  /*11a40*/  HADD2.F32 R12, -RZ, R32.H1_H1 ;  /* 0x30000020ff0c7230 */ /* 0x000fe20000004100 */
        /* <DEDUP_REMOVED lines=53> */
.L_x_1787:
[----:B------:R-:W-:Y:S05]  /*11da0*/  BSYNC B0 ;  /* 0x0000000000007941 */ /* 0x000fea0003800000 */
.L_x_1786:
[----:B-----5:R3:W-:Y:S02]  /*11db0*/  STS.128 [R191], R4 ;  /* 0x00000004bf007388 */ /* 0x0207e40000000c00 */
.L_x_1785:
[----:B------:R-:W-:Y:S05]  /*11dc0*/  BSYNC B1 ;  /* 0x0000000000017941 */ /* 0x000fea0003800000 */
.L_x_1784:
        /* <DEDUP_REMOVED lines=33> */
[----:B-----5:R-:W-:Y:S01]  /*11fe0*/  IMAD.MOV.U32 R14, RZ, RZ, R5 ;  /* 0x000000ffff0e7224 */ /* 0x020fe200078e0005 */
        /* <DEDUP_REMOVED lines=9> */
[--C-:B------:R-:W-:Y:S01]  /*12080*/  HADD2.F32 R7, -RZ, R16.reuse.H1_H1 ;  /* 0x30000010ff077230 */ /* 0x100fe20000004100 */
[----:B------:R-:W-:Y:S01]  /*12090*/  @!P0 FADD.FTZ R6, -R6, -RZ ;  /* 0x800000ff06068221 */ /* 0x000fe20000010100 */
[----:B------:R-:W-:Y:S01]  /*120a0*/  HADD2.F32 R8, -RZ, R16.H0_H0 ;  /* 0x20000010ff087230 */ /* 0x000fe20000004100 */
        /* <DEDUP_REMOVED lines=55> */
.L_x_1791:
[----:B------:R-:W-:Y:S05]  /*12420*/  BSYNC B0 ;  /* 0x0000000000007941 */ /* 0x000fea0003800000 */
.L_x_1790:
[----:B-----5:R1:W-:Y:S02]  /*12430*/  STS.128 [R191+0x800], R4 ;  /* 0x00080004bf007388 */ /* 0x0203e40000000c00 */
.L_x_1789:
[----:B------:R-:W-:Y:S05]  /*12440*/  BSYNC B1 ;  /* 0x0000000000017941 */ /* 0x000fea0003800000 */
.L_x_1788:
        /* <DEDUP_REMOVED lines=34> */
[----:B-----5:R-:W-:Y:S01]  /*12670*/  MOV R18, R5 ;  /* 0x0000000500127202 */ /* 0x020fe20000000f00 */
[----:B------:R-:W-:Y:S01]  /*12680*/  IMAD.MOV.U32 R17, RZ, RZ, R6 ;  /* 0x000000ffff117224 */ /* 0x000fe200078e0006 */
        /* <DEDUP_REMOVED lines=66> */
.L_x_1795:
[----:B------:R-:W-:Y:S05]  /*12ab0*/  BSYNC B0 ;  /* 0x0000000000007941 */ /* 0x000fea0003800000 */
.L_x_1794:
[----:B-----5:R3:W-:Y:S02]  /*12ac0*/  STS.128 [R191+0x1000], R4 ;  /* 0x00100004bf007388 */ /* 0x0207e40000000c00 */
.L_x_1793:
[----:B------:R-:W-:Y:S05]  /*12ad0*/  BSYNC B1 ;  /* 0x0000000000017941 */ /* 0x000fea0003800000 */
.L_x_1792:
        /* <DEDUP_REMOVED lines=27> */
[----:B----4-:R3:W4:Y:S02]  /*12c90*/  LD.E.128 R12, [R2.64] ;  /* 0x00000006020c7980 */ /* 0x010724000c101d00 */
        /* <DEDUP_REMOVED lines=15> */
[----:B------:R-:W-:Y:S01]  /*12d90*/  HADD2.F32 R6, -RZ, R13.H0_H0 ;  /* 0x2000000dff067230 */ /* 0x000fe20000004100 */
[----:B------:R-:W-:Y:S01]  /*12da0*/  @!P0 FADD.FTZ R8, -R8, -RZ ;  /* 0x800000ff08088221 */ /* 0x000fe20000010100 */
[--C-:B------:R-:W-:Y:S01]  /*12db0*/  HADD2.F32 R9, -RZ, R26.reuse.H0_H0 ;  /* 0x2000001aff097230 */ /* 0x100fe20000004100 */
[----:B------:R-:W-:Y:S01]  /*12dc0*/  @!P0 FADD.FTZ R7, -R7, -RZ ;  /* 0x800000ff07078221 */ /* 0x000fe20000010100 */
[----:B------:R-:W-:Y:S01]  /*12dd0*/  HADD2.F32 R10, -RZ, R26.H1_H1 ;  /* 0x3000001aff0a7230 */ /* 0x000fe20000004100 */
[----:B------:R-:W-:Y:S01]  /*12de0*/  @!P0 FADD.FTZ R6, -R6, -RZ ;  /* 0x800000ff06068221 */ /* 0x000fe20000010100 */
[----:B------:R-:W-:Y:S01]  /*12df0*/  HADD2.F32 R11, -RZ, R25.H0_H0 ;  /* 0x20000019ff0b7230 */ /* 0x000fe20000004100 */
[----:B------:R-:W-:Y:S01]  /*12e00*/  FMUL.FTZ R8, R9, R8 ;  /* 0x0000000809087220 */ /* 0x000fe20000410000 */
[----:B------:R-:W-:Y:S01]  /*12e10*/  HADD2.F32 R5, -RZ, R13.H1_H1 ;  /* 0x3000000dff057230 */ /* 0x000fe20000004100 */
[----:B------:R-:W-:Y:S01]  /*12e20*/  FMUL.FTZ R7, R10, R7 ;  /* 0x000000070a077220 */ /* 0x000fe20000410000 */
[--C-:B---3--:R-:W-:Y:S01]  /*12e30*/  HADD2.F32 R3, -RZ, R14.reuse.H1_H1 ;  /* 0x3000000eff037230 */ /* 0x108fe20000004100 */
[----:B------:R-:W-:Y:S01]  /*12e40*/  FMUL.FTZ R6, R11, R6 ;  /* 0x000000060b067220 */ /* 0x000fe20000410000 */
[----:B------:R-:W-:Y:S01]  /*12e50*/  HADD2.F32 R4, -RZ, R14.H0_H0 ;  /* 0x2000000eff047230 */ /* 0x000fe20000004100 */
[----:B------:R-:W-:Y:S01]  /*12e60*/  @!P0 FADD.FTZ R5, -R5, -RZ ;  /* 0x800000ff05058221 */ /* 0x000fe20000010100 */
[--C-:B------:R-:W-:Y:S01]  /*12e70*/  HADD2.F32 R2, -RZ, R15.reuse.H0_H0 ;  /* 0x2000000fff027230 */ /* 0x100fe20000004100 */
[----:B------:R-:W-:Y:S01]  /*12e80*/  @!P0 FADD.FTZ R3, -R3, -RZ ;  /* 0x800000ff03038221 */ /* 0x000fe20000010100 */
[----:B------:R-:W-:Y:S01]  /*12e90*/  HADD2.F32 R0, -RZ, R15.H1_H1 ;  /* 0x3000000fff007230 */ /* 0x000fe20000004100 */
[----:B------:R-:W-:Y:S01]  /*12ea0*/  @!P0 FADD.FTZ R4, -R4, -RZ ;  /* 0x800000ff04048221 */ /* 0x000fe20000010100 */
[----:B------:R-:W-:Y:S01]  /*12eb0*/  HADD2.F32 R12, -RZ, R25.H1_H1 ;  /* 0x30000019ff0c7230 */ /* 0x000fe20000004100 */
[----:B------:R-:W-:Y:S01]  /*12ec0*/  @!P0 FADD.FTZ R2, -R2, -RZ ;  /* 0x800000ff02028221 */ /* 0x000fe20000010100 */
[--C-:B------:R-:W-:Y:S01]  /*12ed0*/  HADD2.F32 R13, -RZ, R28.reuse.H1_H1 ;  /* 0x3000001cff0d7230 */ /* 0x100fe20000004100 */
        /* <DEDUP_REMOVED lines=37> */
.L_x_1797:
[----:B------:R-:W-:Y:S05]  /*13130*/  BSYNC B0 ;  /* 0x0000000000007941 */ /* 0x000fea0003800000 */
.L_x_1796:
[----:B-----5:R3:W-:Y:S01]  /*13140*/  STS.128 [R191+0x1800], R4 ;  /* 0x00180004bf007388 */ /* 0x0207e20000000c00 */
[----:B------:R-:W-:Y:S05]  /*13150*/  BRA `(.L_x_1781) ;  /* 0x0000040000007947 */ /* 0x000fea0003800000 */
.L_x_1767:
[----:B------:R-:W2:Y:S01]  /*13160*/  LDL R0, [R1+0x14c] ;  /* 0x00014c0001007983 */ /* 0x000ea20000100800 */
[----:B------:R-:W-:Y:S01]  /*13170*/  BSSY B0, `(.L_x_1798) ;  /* 0x000000d000007945 */ /* 0x000fe20003800000 */
[----:B--2---:R-:W-:-:S04]  /*13180*/  IADD3 R0, -R137, R0, RZ ;  /* 0x0000000089007210 */ /* 0x004fc80007ffe1ff */
[----:B------:R-:W-:-:S13]  /*13190*/  ISETP.GE.AND P0, PT, R76, R0, PT ;  /* 0x000000004c00720c */ /* 0x000fda0003f06270 */
[----:B------:R-:W-:Y:S05]  /*131a0*/  @P0 BRA `(.L_x_1799) ;  /* 0x0000009000000947 */ /* 0x000fea0003800000 */
[----:B------:R-:W-:-:S13]  /*131b0*/  ISETP.GE.AND P0, PT, R132, R249, PT ;  /* 0x000000f98400720c */ /* 0x000fda0003f06270 */
        /* <DEDUP_REMOVED lines=8> */
.L_x_1799:
[----:B------:R-:W-:Y:S05]  /*13240*/  BSYNC B0 ;  /* 0x0000000000007941 */ /* 0x000fea0003800000 */
.L_x_1798:
[----:B------:R-:W-:Y:S01]  /*13250*/  IADD3 R38, R76, 0x10, RZ ;  /* 0x000000104c267810 */ /* 0x000fe20007ffe0ff */
[----:B------:R-:W-:Y:S03]  /*13260*/  BSSY B0, `(.L_x_1800) ;  /* 0x000000e000007945 */ /* 0x000fe60003800000 */
[----:B------:R-:W-:-:S13]  /*13270*/  ISETP.GE.AND P0, PT, R38, R0, PT ;  /* 0x000000002600720c */ /* 0x000fda0003f06270 */
[----:B------:R-:W-:Y:S05]  /*13280*/  @P0 BRA `(.L_x_1801) ;  /* 0x000000b000000947 */ /* 0x000fea0003800000 */
[----:B------:R-:W-:-:S13]  /*13290*/  ISETP.GE.AND P0, PT, R132, R249, PT ;  /* 0x000000f98400720c */ /* 0x000fda0003f06270 */
        /* <DEDUP_REMOVED lines=10> */
.L_x_1801:
[----:B------:R-:W-:Y:S05]  /*13340*/  BSYNC B0 ;  /* 0x0000000000007941 */ /* 0x000fea0003800000 */
.L_x_1800:
[----:B------:R-:W-:Y:S01]  /*13350*/  IADD3 R34, R76, 0x20, RZ ;  /* 0x000000204c227810 */ /* 0x000fe20007ffe0ff */
[----:B------:R-:W-:Y:S03]  /*13360*/  BSSY B0, `(.L_x_1802) ;  /* 0x000000e000007945 */ /* 0x000fe60003800000 */
[----:B------:R-:W-:-:S13]  /*13370*/  ISETP.GE.AND P0, PT, R34, R0, PT ;  /* 0x000000002200720c */ /* 0x000fda0003f06270 */
[----:B------:R-:W-:Y:S05]  /*13380*/  @P0 BRA `(.L_x_1803) ;  /* 0x000000b000000947 */ /* 0x000fea0003800000 */
[----:B------:R-:W-:-:S13]  /*13390*/  ISETP.GE.AND P0, PT, R132, R249, PT ;  /* 0x000000f98400720c */ /* 0x000fda0003f06270 */
        /* <DEDUP_REMOVED lines=10> */
.L_x_1803:
[----:B------:R-:W-:Y:S05]  /*13440*/  BSYNC B0 ;  /* 0x0000000000007941 */ /* 0x000fea0003800000 */
.L_x_1802:
[----:B------:R-:W-:-:S04]  /*13450*/  IADD3 R24, R76, 0x30, RZ ;  /* 0x000000304c187810 */ /* 0x000fc80007ffe0ff */
[----:B------:R-:W-:-:S13]  /*13460*/  ISETP.GE.AND P0, PT, R24, R0, PT ;  /* 0x000000001800720c */ /* 0x000fda0003f06270 */
[----:B------:R-:W-:Y:S05]  /*13470*/  @P0 BRA `(.L_x_1781) ;  /* 0x000000e000000947 */ /* 0x000fea0003800000 */
[----:B------:R-:W-:-:S13]  /*13480*/  ISETP.GE.AND P0, PT, R132, R249, PT ;  /* 0x000000f98400720c */ /* 0x000fda0003f06270 */
        /* <DEDUP_REMOVED lines=13> */
.L_x_1781:
[----:B------:R-:W-:Y:S05]  /*13560*/  BSYNC B2 ;  /* 0x0000000000027941 */ /* 0x000fea0003800000 */
.L_x_1766:
[----:B--2---:R-:W2:Y:S01]  /*13570*/  LDL R0, [R1+0xa0] ;  /* 0x0000a00001007983 */ /* 0x004ea20000100800 */
[----:B------:R-:W-:Y:S01]  /*13580*/  BSSY B0, `(.L_x_1804) ;  /* 0x000000f000007945 */ /* 0x000fe20003800000 */
[----:B--2---:R-:W-:-:S05]  /*13590*/  IADD3 R250, R0, -0x1, RZ ;  /* 0xffffffff00fa7810 */ /* 0x004fca0007ffe0ff */
[----:B------:R-:W-:-:S04]  /*135a0*/  IMAD.SHL.U32 R81, R250, 0x100, RZ ;  /* 0x00000100fa517824 */ /* 0x000fc800078e00ff */
[----:B-1-3--:R-:W-:-:S05]  /*135b0*/  IMAD.IADD R4, R248, 0x1, -R81 ;  /* 0x00000001f8047824 */ /* 0x00afca00078e0a51 */
[----:B------:R-:W-:-:S13]  /*135c0*/  ISETP.GE.AND P0, PT, R76, R4, PT ;  /* 0x000000044c00720c */ /* 0x000fda0003f06270 */
[----:B------:R-:W-:Y:S05]  /*135d0*/  @P0 BRA `(.L_x_1805) ;  /* 0x0000009000000947 */ /* 0x000fea0003800000 */
[----:B------:R-:W-:-:S13]  /*135e0*/  ISETP.GE.AND P0, PT, R132, R249, PT ;  /* 0x000000f98400720c */ /* 0x000fda0003f06270 */
        /* <DEDUP_REMOVED lines=8> */
.L_x_1805:
[----:B------:R-:W-:Y:S05]  /*13670*/  BSYNC B0 ;  /* 0x0000000000007941 */ /* 0x000fea0003800000 */
.L_x_1804:
[----:B------:R-:W-:Y:S01]  /*13680*/  ISETP.GE.AND P0, PT, R38, R4, PT ;  /* 0x000000042600720c */ /* 0x000fe20003f06270 */
[----:B------:R-:W-:-:S12]  /*13690*/  BSSY B0, `(.L_x_1806) ;  /* 0x000000b000007945 */ /* 0x000fd80003800000 */
[----:B------:R-:W-:Y:S05]  /*136a0*/  @P0 BRA `(.L_x_1807) ;  /* 0x0000009000000947 */ /* 0x000fea0003800000 */
[----:B------:R-:W-:-:S13]  /*136b0*/  ISETP.GE.AND P0, PT, R132, R249, PT ;  /* 0x000000f98400720c */ /* 0x000fda0003f06270 */
        /* <DEDUP_REMOVED lines=8> */
.L_x_1807:
[----:B------:R-:W-:Y:S05]  /*13740*/  BSYNC B0 ;  /* 0x0000000000007941 */ /* 0x000fea0003800000 */
.L_x_1806:
        /* <DEDUP_REMOVED lines=12> */
.L_x_1809:
[----:B------:R-:W-:Y:S05]  /*13810*/  BSYNC B0 ;  /* 0x0000000000007941 */ /* 0x000fea0003800000 */
.L_x_1808:
[----:B------:R-:W-:Y:S01]  /*13820*/  ISETP.GE.AND P0, PT, R24, R4, PT ;  /* 0x000000041800720c */ /* 0x000fe20003f06270 */
[----:B------:R-:W-:-:S12]  /*13830*/  BSSY B0, `(.L_x_1810) ;  /* 0x000000e000007945 */ /* 0x000fd80003800000 */
[----:B------:R-:W-:Y:S05]  /*13840*/  @P0 BRA `(.L_x_1811) ;  /* 0x000000c000000947 */ /* 0x000fea0003800000 */
[----:B------:R-:W-:-:S13]  /*13850*/  ISETP.GE.AND P0, PT, R132, R249, PT ;  /* 0x000000f98400720c */ /* 0x000fda0003f06270 */
        /* <DEDUP_REMOVED lines=11> */
.L_x_1811:
[----:B------:R-:W-:Y:S05]  /*13910*/  BSYNC B0 ;  /* 0x0000000000007941 */ /* 0x000fea0003800000 */
.L_x_1810:
        /* <DEDUP_REMOVED lines=13> */
.L_x_1813:
[----:B------:R-:W-:Y:S05]  /*139f0*/  BSYNC B0 ;  /* 0x0000000000007941 */ /* 0x000fea0003800000 */
.L_x_1812:
[----:B------:R-:W-:Y:S01]  /*13a00*/  IADD3 R15, R76, 0x50, RZ ;  /* 0x000000504c0f7810 */ /* 0x000fe20007ffe0ff */
[----:B------:R-:W-:Y:S03]  /*13a10*/  BSSY B0, `(.L_x_1814) ;  /* 0x000000f000007945 */ /* 0x000fe60003800000 */
[----:B------:R-:W-:-:S13]  /*13a20*/  ISETP.GE.AND P0, PT, R15, R4, PT ;  /* 0x000000040f00720c */ /* 0x000fda0003f06270 */
        /* <DEDUP_REMOVED lines=13> */
.L_x_1815:
[----:B------:R-:W-:Y:S05]  /*13b00*/  BSYNC B0 ;  /* 0x0000000000007941 */ /* 0x000fea0003800000 */
.L_x_1814:
        /* <DEDUP_REMOVED lines=16> */
.L_x_1817:
[----:B------:R-:W-:Y:S05]  /*13c10*/  BSYNC B0 ;  /* 0x0000000000007941 */ /* 0x000fea0003800000 */
.L_x_1816:
        /* <DEDUP_REMOVED lines=16> */
.L_x_1819:
[----:B------:R-:W-:Y:S05]  /*13d20*/  BSYNC B0 ;  /* 0x0000000000007941 */ /* 0x000fea0003800000 */
.L_x_1818:
        /* <DEDUP_REMOVED lines=13> */
.L_x_1821:
[----:B------:R-:W-:Y:S05]  /*13e00*/  BSYNC B0 ;  /* 0x0000000000007941 */ /* 0x000fea0003800000 */
.L_x_1820:
        /* <DEDUP_REMOVED lines=16> */
.L_x_1823:
[----:B------:R-:W-:Y:S05]  /*13f10*/  BSYNC B0 ;  /* 0x0000000000007941 */ /* 0x000fea0003800000 */
.L_x_1822:
        /* <DEDUP_REMOVED lines=16> */
.L_x_1825:
[----:B------:R-:W-:Y:S05]  /*14020*/  BSYNC B0 ;  /* 0x0000000000007941 */ /* 0x000fea0003800000 */
.L_x_1824:
        /* <DEDUP_REMOVED lines=16> */
.L_x_1827:
[----:B------:R-:W-:Y:S05]  /*14130*/  BSYNC B0 ;  /* 0x0000000000007941 */ /* 0x000fea0003800000 */
.L_x_1826:
        /* <DEDUP_REMOVED lines=16> */
.L_x_1829:
[----:B------:R-:W-:Y:S05]  /*14240*/  BSYNC B0 ;  /* 0x0000000000007941 */ /* 0x000fea0003800000 */
.L_x_1828:
        /* <DEDUP_REMOVED lines=16> */
.L_x_1831:
[----:B------:R-:W-:Y:S05]  /*14350*/  BSYNC B0 ;  /* 0x0000000000007941 */ /* 0x000fea0003800000 */
.L_x_1830:
        /* <DEDUP_REMOVED lines=16> */
.L_x_1833:
[----:B------:R-:W-:Y:S05]  /*14460*/  BSYNC B0 ;  /* 0x0000000000007941 */ /* 0x000fea0003800000 */
.L_x_1832:
        /* <DEDUP_REMOVED lines=16> */
.L_x_1835:
[----:B------:R-:W-:Y:S05]  /*14570*/  BSYNC B0 ;  /* 0x0000000000007941 */ /* 0x000fea0003800000 */
.L_x_1834:
        /* <DEDUP_REMOVED lines=23> */
.L_x_1837:
[----:B------:R-:W-:Y:S05]  /*146f0*/  BSYNC B0 ;  /* 0x0000000000007941 */ /* 0x000fea0003800000 */
.L_x_1836:
[----:B------:R-:W-:Y:S01]  /*14700*/  ISETP.GE.AND P0, PT, R38, R4, PT ;  /* 0x000000042600720c */ /* 0x000fe20003f06270 */
[----:B------:R-:W-:-:S12]  /*14710*/  BSSY B0, `(.L_x_1838) ;  /* 0x000000d000007945 */ /* 0x000fd80003800000 */
[----:B------:R1:W-:Y:S01]  /*14720*/  @P0 STS.128 [R191+0xa800], RZ ;  /* 0x00a800ffbf000388 */ /* 0x0003e20000000c00 */
[----:B------:R-:W-:Y:S05]  /*14730*/  @P0 BRA `(.L_x_1839) ;  /* 0x000000a000000947 */ /* 0x000fea0003800000 */
[----:B------:R-:W-:-:S13]  /*14740*/  ISETP.GE.AND P0, PT, R132, R249, PT ;  /* 0x000000f98400720c */ /* 0x000fda0003f06270 */
[----:B------:R1:W-:Y:S01]  /*14750*/  @P0 STS.128 [R191+0xa800], RZ ;  /* 0x00a800ffbf000388 */ /* 0x0003e20000000c00 */
[----:B------:R-:W-:Y:S05]  /*14760*/  @P0 BRA `(.L_x_1839) ;  /* 0x0000007000000947 */ /* 0x000fea0003800000 */
[----:B--2---:R-:W2:Y:S01]  /*14770*/  LDL R0, [R1+0x8] ;  /* 0x0000080001007983 */ /* 0x004ea20000100800 */
[----:B-1----:R-:W-:-:S04]  /*14780*/  LEA R2, P0, R230, R224, 0x1 ;  /* 0x000000e0e6027211 */ /* 0x002fc800078008ff */
[----:B--2---:R-:W-:-:S05]  /*14790*/  LEA.HI.X R3, R230, R225, R0, 0x1, P0 ;  /* 0x000000e1e6037211 */ /* 0x004fca00000f0c00 */
[----:B------:R-:W-:Y:S01]  /*147a0*/  @!PT LDS RZ, [RZ] ;  /* 0x00000000fffff984 */ /* 0x000fe20000000800 */
[----:B------:R-:W-:Y:S01]  /*147b0*/  @!PT LDS RZ, [RZ] ;  /* 0x00000000fffff984 */ /* 0x000fe20000000800 */
[----:B------:R-:W-:Y:S01]  /*147c0*/  @!PT LDS RZ, [RZ] ;  /* 0x00000000fffff984 */ /* 0x000fe20000000800 */
[----:B------:R1:W-:Y:S04]  /*147d0*/  LDGSTS.E.BYPASS.LTC128B.128 [R191+0xa800], [R2.64] ;  /* 0x0a80000002bf7fae */ /* 0x0003e8000b901d46 */
.L_x_1839:
[----:B------:R-:W-:Y:S05]  /*147e0*/  BSYNC B0 ;  /* 0x0000000000007941 */ /* 0x000fea0003800000 */
.L_x_1838:
[----:B------:R-:W-:Y:S01]  /*147f0*/  ISETP.GE.AND P0, PT, R34, R4, PT ;  /* 0x000000042200720c */ /* 0x000fe20003f06270 */
[----:B------:R-:W-:-:S12]  /*14800*/  BSSY B0, `(.L_x_1840) ;  /* 0x000000e000007945 */ /* 0x000fd80003800000 */
[----:B------:R1:W-:Y:S01]  /*14810*/  @P0 STS.128 [R191+0xb000], RZ ;  /* 0x00b000ffbf000388 */ /* 0x0003e20000000c00 */
[----:B------:R-:W-:Y:S05]  /*14820*/  @P0 BRA `(.L_x_1841) ;  /* 0x000000b000000947 */ /* 0x000fea0003800000 */
[----:B------:R-:W-:-:S13]  /*14830*/  ISETP.GE.AND P0, PT, R132, R249, PT ;  /* 0x000000f98400720c */ /* 0x000fda0003f06270 */
[----:B------:R1:W-:Y:S01]  /*14840*/  @P0 STS.128 [R191+0xb000], RZ ;  /* 0x00b000ffbf000388 */ /* 0x0003e20000000c00 */
[----:B------:R-:W-:Y:S05]  /*14850*/  @P0 BRA `(.L_x_1841) ;  /* 0x0000008000000947 */ /* 0x000fea0003800000 */
[----:B--2---:R-:W2:Y:S04]  /*14860*/  LDL R0, [R1] ;  /* 0x0000000001007983 */ /* 0x004ea80000100800 */
[----:B---3--:R-:W3:Y:S01]  /*14870*/  LDL R17, [R1+0x4] ;  /* 0x0000040001117983 */ /* 0x008ee20000100800 */
[----:B-12---:R-:W-:-:S04]  /*14880*/  LEA R2, P0, R0, R224, 0x6 ;  /* 0x000000e000027211 */ /* 0x006fc800078030ff */
[----:B---3--:R-:W-:-:S05]  /*14890*/  LEA.HI.X R3, R0, R225, R17, 0x6, P0 ;  /* 0x000000e100037211 */ /* 0x008fca00000f3411 */
[----:B------:R-:W-:Y:S01]  /*148a0*/  @!PT LDS RZ, [RZ] ;  /* 0x00000000fffff984 */ /* 0x000fe20000000800 */
[----:B------:R-:W-:Y:S01]  /*148b0*/  @!PT LDS RZ, [RZ] ;  /* 0x00000000fffff984 */ /* 0x000fe20000000800 */
[----:B------:R-:W-:Y:S01]  /*148c0*/  @!PT LDS RZ, [RZ] ;  /* 0x00000000fffff984 */ /* 0x000fe20000000800 */
[----:B------:R1:W-:Y:S04]  /*148d0*/  LDGSTS.E.BYPASS.LTC128B.128 [R191+0xb000], [R2.64] ;  /* 0x0b00000002bf7fae */ /* 0x0003e8000b901d46 */
.L_x_1841:
[----:B------:R-:W-:Y:S05]  /*148e0*/  BSYNC B0 ;  /* 0x0000000000007941 */ /* 0x000fea0003800000 */
.L_x_1840:
[----:B------:R-:W-:Y:S01]  /*148f0*/  ISETP.GE.AND P0, PT, R24, R4, PT ;  /* 0x000000041800720c */ /* 0x000fe20003f06270 */
[----:B------:R-:W-:-:S12]  /*14900*/  BSSY B0, `(.L_x_1842) ;  /* 0x0000012000007945 */ /* 0x000fd80003800000 */
[----:B------:R1:W-:Y:S01]  /*14910*/  @P0 STS.128 [R191+0xb800], RZ ;  /* 0x00b800ffbf000388 */ /* 0x0003e20000000c00 */
[----:B------:R-:W-:Y:S05]  /*14920*/  @P0 BRA `(.L_x_1843) ;  /* 0x000000f000000947 */ /* 0x000fea0003800000 */
[----:B------:R-:W-:-:S13]  /*14930*/  ISETP.GE.AND P0, PT, R132, R249, PT ;  /* 0x000000f98400720c */ /* 0x000fda0003f06270 */
[----:B------:R1:W-:Y:S01]  /*14940*/  @P0 STS.128 [R191+0xb800], RZ ;  /* 0x00b800ffbf000388 */ /* 0x0003e20000000c00 */
[----:B------:R-:W-:Y:S05]  /*14950*/  @P0 BRA `(.L_x_1843) ;  /* 0x000000c000000947 */ /* 0x000fea0003800000 */
[----:B-12---:R-:W2:Y:S04]  /*14960*/  LDL R2, [R1] ;  /* 0x0000000001027983 */ /* 0x006ea80000100800 */
[----:B---3--:R-:W3:Y:S01]  /*14970*/  LDL R0, [R1+0x4] ;  /* 0x0000040001007983 */ /* 0x008ee20000100800 */
[----:B------:R-:W-:Y:S02]  /*14980*/  MOV R3, R225 ;  /* 0x000000e100037202 */ /* 0x000fe40000000f00 */
[----:B--2---:R-:W-:Y:S02]  /*14990*/  MOV R17, R2 ;  /* 0x0000000200117202 */ /* 0x004fe40000000f00 */
[----:B------:R-:W-:Y:S01]  /*149a0*/  MOV R2, R224 ;  /* 0x000000e000027202 */ /* 0x000fe20000000f00 */
[----:B---3--:R-:W-:-:S04]  /*149b0*/  IMAD R0, R0, 0x60, RZ ;  /* 0x0000006000007824 */ /* 0x008fc800078e02ff */
[----:B------:R-:W-:-:S05]  /*149c0*/  IMAD.WIDE.U32 R2, R17, 0x60, R2 ;  /* 0x0000006011027825 */ /* 0x000fca00078e0002 */
[----:B------:R-:W-:-:S05]  /*149d0*/  IADD3 R3, R0, R3, RZ ;  /* 0x0000000300037210 */ /* 0x000fca0007ffe0ff */
[----:B------:R-:W-:Y:S01]  /*149e0*/  @!PT LDS RZ, [RZ] ;  /* 0x00000000fffff984 */ /* 0x000fe20000000800 */
[----:B------:R-:W-:Y:S01]  /*149f0*/  @!PT LDS RZ, [RZ] ;  /* 0x00000000fffff984 */ /* 0x000fe20000000800 */
[----:B------:R-:W-:Y:S01]  /*14a00*/  @!PT LDS RZ, [RZ] ;  /* 0x00000000fffff984 */ /* 0x000fe20000000800 */
[----:B------:R1:W-:Y:S02]  /*14a10*/  LDGSTS.E.BYPASS.LTC128B.128 [R191+0xb800], [R2.64] ;  /* 0x0b80000002bf7fae */ /* 0x0003e4000b901d46 */
.L_x_1843:
[----:B------:R-:W-:Y:S05]  /*14a20*/  BSYNC B0 ;  /* 0x0000000000007941 */ /* 0x000fea0003800000 */
.L_x_1842:
        /* <DEDUP_REMOVED lines=15> */
.L_x_1845:
[----:B------:R-:W-:Y:S05]  /*14b20*/  BSYNC B0 ;  /* 0x0000000000007941 */ /* 0x000fea0003800000 */
.L_x_1844:
        /* <DEDUP_REMOVED lines=19> */
.L_x_1847:
[----:B------:R-:W-:Y:S05]  /*14c60*/  BSYNC B0 ;  /* 0x0000000000007941 */ /* 0x000fea0003800000 */
.L_x_1846:
        /* <DEDUP_REMOVED lines=19> */
.L_x_1849:
[----:B------:R-:W-:Y:S05]  /*14da0*/  BSYNC B0 ;  /* 0x0000000000007941 */ /* 0x000fea0003800000 */
.L_x_1848:
        /* <DEDUP_REMOVED lines=19> */
.L_x_1851:
[----:B------:R-:W-:Y:S05]  /*14ee0*/  BSYNC B0 ;  /* 0x0000000000007941 */ /* 0x000fea0003800000 */
.L_x_1850:
        /* <DEDUP_REMOVED lines=15> */
.L_x_1853:
[----:B------:R-:W-:Y:S05]  /*14fe0*/  BSYNC B0 ;  /* 0x0000000000007941 */ /* 0x000fea0003800000 */
.L_x_1852:
        /* <DEDUP_REMOVED lines=19> */
.L_x_1855:
[----:B------:R-:W-:Y:S05]  /*15120*/  BSYNC B0 ;  /* 0x0000000000007941 */ /* 0x000fea0003800000 */
.L_x_1854:
        /* <DEDUP_REMOVED lines=19> */
.L_x_1857:
[----:B------:R-:W-:Y:S05]  /*15260*/  BSYNC B0 ;  /* 0x0000000000007941 */ /* 0x000fea0003800000 */
.L_x_1856:
        /* <DEDUP_REMOVED lines=19> */
.L_x_1859:
[----:B------:R-:W-:Y:S05]  /*153a0*/  BSYNC B0 ;  /* 0x0000000000007941 */ /* 0x000fea0003800000 */
.L_x_1858:
        /* <DEDUP_REMOVED lines=19> */
.L_x_1861:
[----:B------:R-:W-:Y:S05]  /*154e0*/  BSYNC B0 ;  /* 0x0000000000007941 */ /* 0x000fea0003800000 */
.L_x_1860:
        /* <DEDUP_REMOVED lines=19> */
.L_x_1863:
[----:B------:R-:W-:Y:S05]  /*15620*/  BSYNC B0 ;  /* 0x0000000000007941 */ /* 0x000fea0003800000 */
.L_x_1862:
        /* <DEDUP_REMOVED lines=19> */
.L_x_1865:
[----:B------:R-:W-:Y:S05]  /*15760*/  BSYNC B0 ;  /* 0x0000000000007941 */ /* 0x000fea0003800000 */
.L_x_1864:
        /* <DEDUP_REMOVED lines=19> */
.L_x_1867:
[----:B------:R-:W-:Y:S05]  /*158a0*/  BSYNC B0 ;  /* 0x0000000000007941 */ /* 0x000fea0003800000 */
.L_x_1866:
[----:B-1----:R-:W-:Y:S01]  /*158b0*/  LEA.HI R3, R245, R245, RZ, 0x1 ;  /* 0x000000f5f5037211 */ /* 0x002fe200078f08ff */
[----:B------:R-:W-:Y:S01]  /*158c0*/  IMAD.SHL.U32 R0, R244, 0x40, RZ ;  /* 0x00000040f4007824 */ /* 0x000fe200078e00ff */
[----:B--2---:R-:W2:Y:S01]  /*158d0*/  LDL R136, [R1+0x14c] ;  /* 0x00014c0001887983 */ /* 0x004ea20000100800 */
[----:B------:R-:W-:Y:S01]  /*158e0*/  IMAD.SHL.U32 R2, R247, 0x40, RZ ;  /* 0x00000040f7027824 */ /* 0x000fe200078e00ff */
[----:B------:R-:W-:Y:S01]  /*158f0*/  LOP3.LUT R3, R3, 0xfffffffe, RZ, 0xc0, !PT ;  /* 0xfffffffe03037812 */ /* 0x000fe200078ec0ff */
[----:B------:R-:W-:Y:S01]  /*15900*/  IMAD.SHL.U32 R6, R251, 0x40, RZ ;  /* 0x00000040fb067824 */ /* 0x000fe200078e00ff */
[----:B------:R-:W-:Y:S01]  /*15910*/  LOP3.LUT R0, R0, 0x1c0, RZ, 0xc0, !PT ;  /* 0x000001c000007812 */ /* 0x000fe200078ec0ff */
[----:B------:R-:W-:Y:S01]  /*15920*/  IMAD.SHL.U32 R4, R76, 0x8, RZ ;  /* 0x000000084c047824 */ /* 0x000fe200078e00ff */
[----:B------:R-:W-:Y:S01]  /*15930*/  LOP3.LUT R2, R2, 0x1c0, RZ, 0xc0, !PT ;  /* 0x000001c002027812 */ /* 0x000fe200078ec0ff */
[----:B------:R-:W-:Y:S01]  /*15940*/  IMAD.IADD R3, R245, 0x1, -R3 ;  /* 0x00000001f5037824 */ /* 0x000fe200078e0a03 */
[----:B------:R-:W-:Y:S01]  /*15950*/  LOP3.LUT R83, R6, 0xfffffe00, RZ, 0xc0, !PT ;  /* 0xfffffe0006537812 */ /* 0x000fe200078ec0ff */
[----:B------:R-:W0:Y:S01]  /*15960*/  LDGDEPBAR ;  /* 0x00000000000079af */ /* 0x000e220000000000 */
[----:B------:R-:W-:Y:S01]  /*15970*/  LOP3.LUT R6, R0, 0x8, R4, 0xf8, !PT ;  /* 0x0000000800067812 */ /* 0x000fe200078ef804 */
[----:B------:R-:W-:Y:S01]  /*15980*/  IMAD.SHL.U32 R5, R3, 0x8, RZ ;  /* 0x0000000803057824 */ /* 0x000fe200078e00ff */
[----:B------:R-:W-:-:S02]  /*15990*/  SHF.R.U32.HI R0, RZ, 0x3, R0 ;  /* 0x00000003ff007819 */ /* 0x000fc40000011600 */
[----:B------:R-:W-:Y:S02]  /*159a0*/  SHF.R.U32.HI R4, RZ, 0x3, R2 ;  /* 0x00000003ff047819 */ /* 0x000fe40000011602 */
[----:B------:R-:W-:Y:S01]  /*159b0*/  LOP3.LUT R5, R2, 0x8, R5, 0xf8, !PT ;  /* 0x0000000802057812 */ /* 0x000fe200078ef805 */
[----:B------:R-:W-:Y:S01]  /*159c0*/  IMAD R2, R252, 0x400, R83 ;  /* 0x00000400fc027824 */ /* 0x000fe200078e0253 */
[----:B------:R-:W-:Y:S02]  /*159d0*/  LOP3.LUT R0, R6, R0, RZ, 0x3c, !PT ;  /* 0x0000000006007212 */ /* 0x000fe400078e3cff */
[----:B------:R-:W-:Y:S02]  /*159e0*/  LOP3.LUT R82, R5, R4, RZ, 0x3c, !PT ;  /* 0x0000000405527212 */ /* 0x000fe400078e3cff */
[----:B------:R-:W-:Y:S01]  /*159f0*/  R2P PR, R244, 0x6 ;  /* 0x00000006f4007804 */ /* 0x000fe20000000000 */
[----:B------:R-:W-:Y:S02]  /*15a00*/  IMAD R0, R3, 0x200, R0 ;  /* 0x0000020003007824 */ /* 0x000fe400078e0200 */
[----:B------:R-:W-:-:S02]  /*15a10*/  IMAD.IADD R2, R82, 0x1, R2 ;  /* 0x0000000152027824 */ /* 0x000fc400078e0202 */
[----:B------:R-:W-:Y:S02]  /*15a20*/  IMAD.SHL.U32 R138, R0, 0x2, RZ ;  /* 0x00000002008a7824 */ /* 0x000fe400078e00ff */
[----:B------:R-:W-:Y:S02]  /*15a30*/  IMAD.SHL.U32 R185, R2, 0x2, RZ ;  /* 0x0000000202b97824 */ /* 0x000fe400078e00ff */
[----:B------:R-:W-:Y:S01]  /*15a40*/  IMAD.MOV.U32 R0, RZ, RZ, 0x20 ;  /* 0x00000020ff007424 */ /* 0x000fe200078e00ff */
[----:B------:R-:W-:Y:S01]  /*15a50*/  LDSM.16.M88.4 R8, [R138+0x2800] ;  /* 0x002800008a08783b */ /* 0x000fe20000000200 */
[----:B------:R-:W-:-:S03]  /*15a60*/  IMAD R139, R188, 0x2, R185 ;  /* 0x00000002bc8b7824 */ /* 0x000fc600078e02b9 */
[----:B------:R-:W1:Y:S01]  /*15a70*/  LDSM.16.M88.4 R4, [R185] ;  /* 0x00000000b904783b */ /* 0x000e620000000200 */
[----:B------:R-:W-:-:S03]  /*15a80*/  SEL R186, R0, 0xffffffe0, !P1 ;  /* 0xffffffe000ba7807 */ /* 0x000fc60004800000 */
[----:B------:R-:W3:Y:S02]  /*15a90*/  LDSM.16.M88.4 R24, [R138+0x5000] ;  /* 0x005000008a18783b */ /* 0x000ee40000000200 */
[C---:B------:R-:W-:Y:S02]  /*15aa0*/  IMAD.IADD R80, R138.reuse, 0x1, R186 ;  /* 0x000000018a507824 */ /* 0x040fe400078e02ba */
[----:B-----5:R-:W4:Y:S04]  /*15ab0*/  LDSM.16.M88.4 R20, [R138+0x3000] ;  /* 0x003000008a14783b */ /* 0x020f280000000200 */
[----:B------:R-:W3:Y:S04]  /*15ac0*/  LDSM.16.M88.4 R12, [R138+0x2000] ;  /* 0x002000008a0c783b */ /* 0x000ee80000000200 */
[----:B------:R-:W3:Y:S04]  /*15ad0*/  LDSM.16.M88.4 R16, [R138+0x5800] ;  /* 0x005800008a10783b */ /* 0x000ee80000000200 */
[----:B------:R-:W-:Y:S04]  /*15ae0*/  LDSM.16.M88.4 R32, [R138+0x4000] ;  /* 0x004000008a20783b */ /* 0x000fe80000000200 */
        /* <DEDUP_REMOVED lines=16> */
[----:B------:R-:W4:Y:S07]  /*15bf0*/  LDSM.16.M88.4 R12, [R138+0x6000] ;  /* 0x006000008a0c783b */ /* 0x000f2e0000000200 */
[C---:B------:R-:W-:Y:S08]  /*15c00*/  HMMA.16816.F32 R56, R4.reuse, R16, RZ ;  /* 0x000000100438723c */ /* 0x040ff000000018ff */
[C---:B------:R-:W-:Y:S01]  /*15c10*/  HMMA.16816.F32 R72, R4.reuse, R18, RZ ;  /* 0x000000120448723c */ /* 0x040fe200000018ff */
[----:B------:R-:W4:Y:S07]  /*15c20*/  LDSM.16.M88.4 R16, [R138+0x8800] ;  /* 0x008800008a10783b */ /* 0x000f2e0000000200 */
[C---:B-1----:R-:W-:Y:S08]  /*15c30*/  HMMA.16816.F32 R64, R4.reuse, R8, RZ ;  /* 0x000000080440723c */ /* 0x042ff000000018ff */
[C---:B------:R-:W-:Y:S01]  /*15c40*/  HMMA.16816.F32 R140, R4.reuse, R10, RZ ;  /* 0x0000000a048c723c */ /* 0x040fe200000018ff */
[----:B------:R1:W-:Y:S07]  /*15c50*/  LDSM.16.M88.4 R8, [R139] ;  /* 0x000000008b08783b */ /* 0x0003ee0000000200 */
[C---:B---3--:R-:W-:Y:S08]  /*15c60*/  HMMA.16816.F32 R152, R4.reuse, R24, RZ ;  /* 0x000000180498723c */ /* 0x048ff000000018ff */
[C---:B------:R-:W-:Y:S01]  /*15c70*/  HMMA.16816.F32 R156, R4.reuse, R26, RZ ;  /* 0x0000001a049c723c */ /* 0x040fe200000018ff */
[----:B------:R-:W3:Y:S07]  /*15c80*/  LDSM.16.M88.4 R24, [R80+0x4000] ;  /* 0x004000005018783b */ /* 0x000eee0000000200 */
[----:B----4-:R-:W-:Y:S01]  /*15c90*/  HMMA.16816.F32 R160, R4, R20, RZ ;  /* 0x0000001404a0723c */ /* 0x010fe200000018ff */
[----:B-1----:R-:W-:-:S07]  /*15ca0*/  IADD3 R139, R138, 0x2040, RZ ;  /* 0x000020408a8b7810 */ /* 0x002fce0007ffe0ff */
[C---:B------:R-:W-:Y:S01]  /*15cb0*/  HMMA.16816.F32 R164, R4.reuse, R22, RZ ;  /* 0x0000001604a4723c */ /* 0x040fe200000018ff */
[----:B------:R-:W1:Y:S07]  /*15cc0*/  LDSM.16.M88.4 R20, [R80+0x4800] ;  /* 0x004800005014783b */ /* 0x000e6e0000000200 */
[C---:B------:R-:W-:Y:S08]  /*15cd0*/  HMMA.16816.F32 R52, R4.reuse, R12, RZ ;  /* 0x0000000c0434723c */ /* 0x040ff000000018ff */
[C---:B------:R-:W-:Y:S01]  /*15ce0*/  HMMA.16816.F32 R68, R4.reuse, R14, RZ ;  /* 0x0000000e0444723c */ /* 0x040fe200000018ff */
[----:B------:R-:W4:Y:S07]  /*15cf0*/  LDSM.16.M88.4 R12, [R138+0x9000] ;  /* 0x009000008a0c783b */ /* 0x000f2e0000000200 */
[C---:B------:R-:W-:Y:S08]  /*15d00*/  HMMA.16816.F32 R92, R4.reuse, R32, RZ ;  /* 0x00000020045c723c */ /* 0x040ff000000018ff */
[C---:B------:R-:W-:Y:S01]  /*15d10*/  HMMA.16816.F32 R88, R4.reuse, R34, RZ ;  /* 0x000000220458723c */ /* 0x040fe200000018ff */
[----:B------:R-:W-:Y:S07]  /*15d20*/  LDSM.16.M88.4 R32, [R80+0x3000] ;  /* 0x003000005020783b */ /* 0x000fee0000000200 */
[C---:B------:R-:W-:Y:S08]  /*15d30*/  HMMA.16816.F32 R84, R4.reuse, R28, RZ ;  /* 0x0000001c0454723c */ /* 0x040ff000000018ff */
[C---:B------:R-:W-:Y:S01]  /*15d40*/  HMMA.16816.F32 R76, R4.reuse, R30, RZ ;  /* 0x0000001e044c723c */ /* 0x040fe200000018ff */
[----:B------:R-:W-:Y:S07]  /*15d50*/  LDSM.16.M88.4 R28, [R80+0x3800] ;  /* 0x00380000501c783b */ /* 0x000fee0000000200 */
[C---:B------:R-:W-:Y:S08]  /*15d60*/  HMMA.16816.F32 R176, R4.reuse, R16, RZ ;  /* 0x0000001004b0723c */ /* 0x040ff000000018ff */
[----:B------:R-:W-:Y:S01]  /*15d70*/  HMMA.16816.F32 R200, R4, R18, RZ ;  /* 0x0000001204c8723c */ /* 0x000fe200000018ff */
[----:B------:R-:W2:Y:S07]  /*15d80*/  LDSM.16.M88.4 R16, [R80+0x5000] ;  /* 0x005000005010783b */ /* 0x000eae0000000200 */
[C---:B---3--:R-:W-:Y:S08]  /*15d90*/  HMMA.16816.F32 R232, R8.reuse, R24, R92 ;  /* 0x0000001808e8723c */ /* 0x048ff0000000185c */
[C---:B------:R-:W-:Y:S08]  /*15da0*/  HMMA.16816.F32 R88, R8.reuse, R26, R88 ;  /* 0x0000001a0858723c */ /* 0x040ff00000001858 */
[C---:B-1----:R-:W-:Y:S08]  /*15db0*/  HMMA.16816.F32 R24, R8.reuse, R20, R84 ;  /* 0x000000140818723c */ /* 0x042ff00000001854 */
[----:B------:R-:W-:Y:S08]  /*15dc0*/  HMMA.16816.F32 R20, R8, R22, R76 ;  /* 0x000000160814723c */ /* 0x000ff0000000184c */
[----:B----4-:R-:W-:Y:S01]  /*15dd0*/  HMMA.16816.F32 R208, R4, R12, RZ ;  /* 0x0000000c04d0723c */ /* 0x010fe200000018ff */
[----:B------:R-:W-:-:S02]  /*15de0*/  IMAD.MOV.U32 R195, RZ, RZ, R91 ;  /* 0x000000ffffc37224 */ /* 0x000fc400078e005b */
[----:B------:R-:W-:Y:S02]  /*15df0*/  IMAD.MOV.U32 R0, RZ, RZ, R88 ;  /* 0x000000ffff007224 */ /* 0x000fe400078e0058 */
[----:B------:R-:W-:Y:S02]  /*15e00*/  IMAD.MOV.U32 R251, RZ, RZ, R89 ;  /* 0x000000fffffb7224 */ /* 0x000fe400078e0059 */
[----:B------:R-:W-:Y:S01]  /*15e10*/  IMAD.MOV.U32 R231, RZ, RZ, R90 ;  /* 0x000000ffffe77224 */ /* 0x000fe200078e005a */
[----:B------:R-:W-:Y:S01]  /*15e20*/  HMMA.16816.F32 R216, R4, R14, RZ ;  /* 0x0000000e04d8723c */ /* 0x000fe200000018ff */
[----:B------:R-:W-:Y:S01]  /*15e30*/  LDSM.16.M88.4 R12, [R80+0x5800] ;  /* 0x00580000500c783b */ /* 0x000fe20000000200 */
[----:B------:R-:W-:Y:S02]  /*15e40*/  IMAD.MOV.U32 R90, RZ, RZ, R24 ;  /* 0x000000ffff5a7224 */ /* 0x000fe400078e0018 */
[----:B------:R-:W-:Y:S02]  /*15e50*/  IMAD.MOV.U32 R89, RZ, RZ, R25 ;  /* 0x000000ffff597224 */ /* 0x000fe400078e0019 */
[----:B------:R-:W-:-:S02]  /*15e60*/  IMAD.MOV.U32 R88, RZ, RZ, R26 ;  /* 0x000000ffff587224 */ /* 0x000fc400078e001a */
[C---:B------:R-:W-:Y:S01]  /*15e70*/  HMMA.16816.F32 R144, R4.reuse, R40, RZ ;  /* 0x000000280490723c */ /* 0x040fe200000018ff */
[----:B------:R-:W-:Y:S02]  /*15e80*/  IMAD.MOV.U32 R194, RZ, RZ, R20 ;  /* 0x000000ffffc27224 */ /* 0x000fe400078e0014 */
[----:B------:R-:W-:Y:S02]  /*15e90*/  IMAD.MOV.U32 R187, RZ, RZ, R21 ;  /* 0x000000ffffbb7224 */ /* 0x000fe400078e0015 */
[----:B------:R-:W-:Y:S02]  /*15ea0*/  IMAD.MOV.U32 R184, RZ, RZ, R22 ;  /* 0x000000ffffb87224 */ /* 0x000fe400078e0016 */
[----:B------:R-:W-:Y:S01]  /*15eb0*/  IMAD.MOV.U32 R91, RZ, RZ, R23 ;  /* 0x000000ffff5b7224 */ /* 0x000fe200078e0017 */
[----:B------:R-:W-:Y:S01]  /*15ec0*/  HMMA.16816.F32 R148, R4, R42, RZ ;  /* 0x0000002a0494723c */ /* 0x000fe200000018ff */
[----:B------:R-:W1:Y:S01]  /*15ed0*/  LDSM.16.M88.4 R40, [R138+0x9800] ;  /* 0x009800008a28783b */ /* 0x000e620000000200 */
[----:B------:R-:W-:-:S03]  /*15ee0*/  IMAD.MOV.U32 R3, RZ, RZ, R27 ;  /* 0x000000ffff037224 */ /* 0x000fc600078e001b */
[----:B------:R-:W-:Y:S03]  /*15ef0*/  LDSM.16.M88.4 R24, [R80+0x9000] ;  /* 0x009000005018783b */ /* 0x000fe60000000200 */
[C---:B--2---:R-:W-:Y:S07]  /*15f00*/  HMMA.16816.F32 R20, R8.reuse, R16, R60 ;  /* 0x000000100814723c */ /* 0x044fee000000183c */
[----:B------:R-:W-:Y:S01]  /*15f10*/  IMAD.MOV.U32 R63, RZ, RZ, R0 ;  /* 0x000000ffff3f7224 */ /* 0x000fe200078e0000 */
[----:B------:R-:W-:Y:S08]  /*15f20*/  HMMA.16816.F32 R16, R8, R18, R48 ;  /* 0x000000120810723c */ /* 0x000ff00000001830 */
[C---:B------:R-:W-:Y:S08]  /*15f30*/  HMMA.16816.F32 R100, R4.reuse, R36, RZ ;  /* 0x000000240464723c */ /* 0x040ff000000018ff */
[----:B------:R-:W-:Y:S01]  /*15f40*/  HMMA.16816.F32 R96, R4, R38, RZ ;  /* 0x000000260460723c */ /* 0x000fe200000018ff */
[----:B------:R-:W2:Y:S01]  /*15f50*/  LDSM.16.M88.4 R36, [R80+0x2800] ;  /* 0x002800005024783b */ /* 0x000ea20000000200 */
[----:B------:R-:W-:-:S02]  /*15f60*/  IMAD.MOV.U32 R92, RZ, RZ, R20 ;  /* 0x000000ffff5c7224 */ /* 0x000fc400078e0014 */
[----:B------:R-:W-:Y:S02]  /*15f70*/  IMAD.MOV.U32 R62, RZ, RZ, R21 ;  /* 0x000000ffff3e7224 */ /* 0x000fe400078e0015 */
[----:B------:R-:W-:Y:S02]  /*15f80*/  IMAD.MOV.U32 R61, RZ, RZ, R22 ;  /* 0x000000ffff3d7224 */ /* 0x000fe400078e0016 */
[----:B------:R-:W-:Y:S01]  /*15f90*/  IMAD.MOV.U32 R51, RZ, RZ, R16 ;  /* 0x000000ffff337224 */ /* 0x000fe200078e0010 */
[----:B-1----:R-:W-:Y:S01]  /*15fa0*/  HMMA.16816.F32 R220, R4, R40, RZ ;  /* 0x0000002804dc723c */ /* 0x002fe200000018ff */
[----:B------:R-:W-:Y:S02]  /*15fb0*/  IMAD.MOV.U32 R50, RZ, RZ, R17 ;  /* 0x000000ffff327224 */ /* 0x000fe400078e0011 */
[----:B------:R-:W-:Y:S02]  /*15fc0*/  IMAD.MOV.U32 R49, RZ, RZ, R18 ;  /* 0x000000ffff317224 */ /* 0x000fe400078e0012 */
[----:B------:R-:W-:-:S02]  /*15fd0*/  IMAD.MOV.U32 R48, RZ, RZ, R19 ;  /* 0x000000ffff307224 */ /* 0x000fc400078e0013 */
[----:B------:R-:W-:Y:S01]  /*15fe0*/  IMAD.MOV.U32 R60, RZ, RZ, R23 ;  /* 0x000000ffff3c7224 */ /* 0x000fe200078e0017 */
[----:B------:R-:W-:Y:S01]  /*15ff0*/  HMMA.16816.F32 R16, R8, R12, R56 ;  /* 0x0000000c0810723c */ /* 0x000fe20000001838 */
[----:B------:R-:W-:Y:S07]  /*16000*/  LDSM.16.M88.4 R20, [R80+0x9800] ;  /* 0x009800005014783b */ /* 0x000fee0000000200 */
[----:B------:R-:W-:Y:S01]  /*16010*/  HMMA.16816.F32 R212, R4, R42, RZ ;  /* 0x0000002a04d4723c */ /* 0x000fe200000018ff */
[----:B------:R-:W1:Y:S04]  /*16020*/  LDSM.16.M88.4 R4, [R80+0x6000] ;  /* 0x006000005004783b */ /* 0x000e680000000200 */
[----:B------:R-:W-:Y:S03]  /*16030*/  LDSM.16.M88.4 R40, [R80+0x6800] ;  /* 0x006800005028783b */ /* 0x000fe60000000200 */
[C---:B------:R-:W-:Y:S08]  /*16040*/  HMMA.16816.F32 R236, R8.reuse, R28, R100 ;  /* 0x0000001c08ec723c */ /* 0x040ff00000001864 */
[----:B------:R-:W-:Y:S01]  /*16050*/  IMAD.MOV.U32 R59, RZ, RZ, R16 ;  /* 0x000000ffff3b7224 */ /* 0x000fe200078e0010 */
[----:B------:R-:W-:Y:S01]  /*16060*/  HMMA.16816.F32 R240, R8, R30, R96 ;  /* 0x0000001e08f0723c */ /* 0x000fe20000001860 */
[----:B------:R-:W-:Y:S01]  /*16070*/  IMAD.MOV.U32 R58, RZ, RZ, R17 ;  /* 0x000000ffff3a7224 */ /* 0x000fe200078e0011 */
[----:B------:R-:W3:Y:S01]  /*16080*/  LDSM.16.M88.4 R28, [R80+0x8800] ;  /* 0x00880000501c783b */ /* 0x000ee20000000200 */
[----:B------:R-:W-:-:S02]  /*16090*/  IMAD.MOV.U32 R57, RZ, RZ, R18 ;  /* 0x000000ffff397224 */ /* 0x000fc400078e0012 */
[----:B------:R-:W-:-:S03]  /*160a0*/  IMAD.MOV.U32 R56, RZ, RZ, R19 ;  /* 0x000000ffff387224 */ /* 0x000fc600078e0013 */
[C---:B------:R-:W-:Y:S08]  /*160b0*/  HMMA.16816.F32 R16, R8.reuse, R14, R72 ;  /* 0x0000000e0810723c */ /* 0x040ff00000001848 */
[C---:B------:R-:W-:Y:S08]  /*160c0*/  HMMA.16816.F32 R204, R8.reuse, R44, R116 ;  /* 0x0000002c08cc723c */ /* 0x040ff00000001874 */
[C---:B------:R-:W-:Y:S01]  /*160d0*/  HMMA.16816.F32 R196, R8.reuse, R46, R124 ;  /* 0x0000002e08c4723c */ /* 0x040fe2000000187c */
[----:B------:R-:W4:Y:S07]  /*160e0*/  LDSM.16.M88.4 R44, [R80+0x7000] ;  /* 0x00700000502c783b */ /* 0x000f2e0000000200 */
[----:B------:R-:W-:Y:S01]  /*160f0*/  IMAD.MOV.U32 R12, RZ, RZ, R16 ;  /* 0x000000ffff0c7224 */ /* 0x000fe200078e0010 */
[----:B--2---:R-:W-:Y:S01]  /*16100*/  HMMA.16816.F32 R172, R8, R36, R112 ;  /* 0x0000002408ac723c */ /* 0x004fe20000001870 */
[----:B------:R-:W-:-:S02]  /*16110*/  IMAD.MOV.U32 R95, RZ, RZ, R17 ;  /* 0x000000ffff5f7224 */ /* 0x000fc400078e0011 */
[----:B------:R-:W-:Y:S02]  /*16120*/  IMAD.MOV.U32 R94, RZ, RZ, R18 ;  /* 0x000000ffff5e7224 */ /* 0x000fe400078e0012 */
[----:B------:R-:W-:-:S03]  /*16130*/  IMAD.MOV.U32 R93, RZ, RZ, R19 ;  /* 0x000000ffff5d7224 */ /* 0x000fc600078e0013 */
[C---:B-1----:R-:W-:Y:S08]  /*16140*/  HMMA.16816.F32 R16, R8.reuse, R4, R52 ;  /* 0x000000040810723c */ /* 0x042ff00000001834 */
[C---:B------:R-:W-:Y:S01]  /*16150*/  HMMA.16816.F32 R120, R8.reuse, R38, R120 ;  /* 0x000000260878723c */ /* 0x040fe20000001878 */
[----:B------:R-:W1:Y:S07]  /*16160*/  LDSM.16.M88.4 R36, [R80+0x7800] ;  /* 0x007800005024783b */ /* 0x000e6e0000000200 */
[C---:B------:R-:W-:Y:S08]  /*16170*/  HMMA.16816.F32 R168, R8.reuse, R32, R108 ;  /* 0x0000002008a8723c */ /* 0x040ff0000000186c */
[----:B------:R-:W-:Y:S01]  /*16180*/  HMMA.16816.F32 R180, R8, R34, R104 ;  /* 0x0000002208b4723c */ /* 0x000fe20000001868 */
[----:B------:R-:W2:Y:S01]  /*16190*/  LDSM.16.M88.4 R32, [R80+0x8000] ;  /* 0x008000005020783b */ /* 0x000ea20000000200 */
[----:B------:R-:W-:-:S02]  /*161a0*/  IMAD.MOV.U32 R5, RZ, RZ, R17 ;  /* 0x000000ffff057224 */ /* 0x000fc400078e0011 */
[----:B------:R-:W-:Y:S02]  /*161b0*/  IMAD.MOV.U32 R4, RZ, RZ, R18 ;  /* 0x000000ffff047224 */ /* 0x000fe400078e0012 */
[----:B------:R-:W-:Y:S02]  /*161c0*/  IMAD.MOV.U32 R0, RZ, RZ, R19 ;  /* 0x000000ffff007224 */ /* 0x000fe400078e0013 */
[----:B------:R-:W-:Y:S01]  /*161d0*/  IMAD.MOV.U32 R2, RZ, RZ, R16 ;  /* 0x000000ffff027224 */ /* 0x000fe200078e0010 */
[C---:B------:R-:W-:Y:S08]  /*161e0*/  HMMA.16816.F32 R76, R8.reuse, R24, R208 ;  /* 0x00000018084c723c */ /* 0x040ff000000018d0 */
[C---:B------:R-:W-:Y:S07]  /*161f0*/  HMMA.16816.F32 R16, R8.reuse, R6, R68 ;  /* 0x000000060810723c */ /* 0x040fee0000001844 */
[----:B------:R-:W-:Y:S01]  /*16200*/  IMAD.MOV.U32 R70, RZ, RZ, R0 ;  /* 0x000000ffff467224 */ /* 0x000fe200078e0000 */
[----:B------:R-:W-:Y:S01]  /*16210*/  IADD3 R0, R138, 0x2000, RZ ;  /* 0x000020008a007810 */ /* 0x000fe20007ffe0ff */
[----:B------:R-:W-:Y:S01]  /*16220*/  IMAD.MOV.U32 R68, RZ, RZ, R5 ;  /* 0x000000ffff447224 */ /* 0x000fe200078e0005 */
[----:B---3--:R-:W-:Y:S01]  /*16230*/  HMMA.16816.F32 R96, R8, R28, R176 ;  /* 0x0000001c0860723c */ /* 0x008fe200000018b0 */
[----:B------:R-:W-:Y:S01]  /*16240*/  IMAD.MOV.U32 R69, RZ, RZ, R4 ;  /* 0x000000ffff457224 */ /* 0x000fe200078e0004 */
[----:B------:R-:W-:Y:S01]  /*16250*/  @P2 IADD3 R139, R0, -0x40, RZ ;  /* 0xffffffc0008b2810 */ /* 0x000fe20007ffe0ff */
[----:B------:R-:W-:-:S02]  /*16260*/  IMAD.MOV.U32 R0, RZ, RZ, R2 ;  /* 0x000000ffff007224 */ /* 0x000fc400078e0002 */
[----:B------:R-:W-:Y:S02]  /*16270*/  IMAD R2, R189, 0x2, R185 ;  /* 0x00000002bd027824 */ /* 0x000fe400078e02b9 */
[----:B------:R-:W-:Y:S01]  /*16280*/  IMAD.MOV.U32 R71, RZ, RZ, R12 ;  /* 0x000000ffff477224 */ /* 0x000fe200078e000c */
[----:B------:R-:W-:Y:S01]  /*16290*/  LDSM.16.M88.4 R52, [R139+0x2000] ;  /* 0x002000008b34783b */ /* 0x000fe20000000200 */
[C---:B------:R-:W-:Y:S01]  /*162a0*/  HMMA.16816.F32 R84, R8.reuse, R30, R200 ;  /* 0x0000001e0854723c */ /* 0x040fe200000018c8 */
[----:B------:R-:W-:Y:S02]  /*162b0*/  IMAD.MOV.U32 R176, RZ, RZ, R92 ;  /* 0x000000ffffb07224 */ /* 0x000fe400078e005c */
[----:B------:R-:W-:Y:S01]  /*162c0*/  LDSM.16.M88.4 R4, [R2] ;  /* 0x000000000204783b */ /* 0x000fe20000000200 */
[----:B------:R-:W-:Y:S02]  /*162d0*/  IMAD.MOV.U32 R177, RZ, RZ, R62 ;  /* 0x000000ffffb17224 */ /* 0x000fe400078e003e */
[----:B------:R-:W-:Y:S01]  /*162e0*/  IMAD.MOV.U32 R75, RZ, RZ, R16 ;  /* 0x000000ffff4b7224 */ /* 0x000fe200078e0010 */
[----:B------:R-:W-:Y:S01]  /*162f0*/  LDSM.16.M88.4 R12, [R139+0x800] ;  /* 0x000800008b0c783b */ /* 0x000fe20000000200 */
[----:B------:R-:W-:Y:S01]  /*16300*/  IMAD.MOV.U32 R74, RZ, RZ, R17 ;  /* 0x000000ffff4a7224 */ /* 0x000fe200078e0011 */
[----:B------:R-:W-:Y:S01]  /*16310*/  HMMA.16816.F32 R244, R8, R40, R64 ;  /* 0x0000002808f4723c */ /* 0x000fe20000001840 */
[----:B------:R-:W-:Y:S01]  /*16320*/  IMAD.MOV.U32 R73, RZ, RZ, R18 ;  /* 0x000000ffff497224 */ /* 0x000fe200078e0012 */
[----:B------:R-:W-:Y:S01]  /*16330*/  LDSM.16.M88.4 R28, [R139+0x3800] ;  /* 0x003800008b1c783b */ /* 0x000fe20000000200 */
[----:B------:R-:W-:-:S02]  /*16340*/  IMAD.MOV.U32 R72, RZ, RZ, R19 ;  /* 0x000000ffff487224 */ /* 0x000fc400078e0013 */
[----:B------:R-:W-:Y:S01]  /*16350*/  IMAD.MOV.U32 R208, RZ, RZ, R75 ;  /* 0x000000ffffd07224 */ /* 0x000fe200078e004b */
[----:B------:R-:W3:Y:S01]  /*16360*/  LDSM.16.M88.4 R16, [R139] ;  /* 0x000000008b10783b */ /* 0x000ee20000000200 */
        /* <DEDUP_REMOVED lines=8> */
[----:B------:R-:W-:Y:S01]  /*163f0*/  IMAD.MOV.U32 R202, RZ, RZ, R94 ;  /* 0x000000ffffca7224 */ /* 0x000fe200078e005e */
[----:B------:R-:W-:Y:S01]  /*16400*/  LDSM.16.M88.4 R24, [R139+0x4000] ;  /* 0x004000008b18783b */ /* 0x000fe20000000200 */
[----:B------:R-:W-:-:S02]  /*16410*/  IMAD.MOV.U32 R203, RZ, RZ, R93 ;  /* 0x000000ffffcb7224 */ /* 0x000fc400078e005d */
[----:B------:R-:W-:Y:S02]  /*16420*/  IMAD.MOV.U32 R178, RZ, RZ, R61 ;  /* 0x000000ffffb27224 */ /* 0x000fe400078e003d */
[----:B------:R-:W-:Y:S01]  /*16430*/  IMAD.MOV.U32 R217, RZ, RZ, R68 ;  /* 0x000000ffffd97224 */ /* 0x000fe200078e0044 */
[C---:B----4-:R-:W-:Y:S01]  /*16440*/  HMMA.16816.F32 R124, R8.reuse, R44, R144 ;  /* 0x0000002c087c723c */ /* 0x050fe20000001890 */
[----:B------:R-:W-:Y:S02]  /*16450*/  IMAD.MOV.U32 R218, RZ, RZ, R69 ;  /* 0x000000ffffda7224 */ /* 0x000fe400078e0045 */
[----:B------:R-:W-:Y:S02]  /*16460*/  IMAD.MOV.U32 R219, RZ, RZ, R70 ;  /* 0x000000ffffdb7224 */ /* 0x000fe400078e0046 */
[----:B------:R-:W-:Y:S02]  /*16470*/  IMAD.MOV.U32 R179, RZ, RZ, R60 ;  /* 0x000000ffffb37224 */ /* 0x000fe400078e003c */
[----:B------:R-:W-:Y:S01]  /*16480*/  IMAD.MOV.U32 R216, RZ, RZ, R0 ;  /* 0x000000ffffd87224 */ /* 0x000fe200078e0000 */
[----:B------:R-:W-:Y:S01]  /*16490*/  HMMA.16816.F32 R116, R8, R46, R148 ;  /* 0x0000002e0874723c */ /* 0x000fe20000001894 */
[----:B------:R-:W-:Y:S01]  /*164a0*/  LDSM.16.M88.4 R44, [R139+0x1800] ;  /* 0x001800008b2c783b */ /* 0x000fe20000000200 */
[----:B------:R-:W-:-:S05]  /*164b0*/  IMAD R0, R252, 0x10, R128 ;  /* 0x00000010fc007824 */ /* 0x000fca00078e0280 */
[----:B------:R-:W-:Y:S01]  /*164c0*/  IADD3 R0, R0, 0x1, R137 ;  /* 0x0000000100007810 */ /* 0x000fe20007ffe089 */
[----:B-1----:R-:W-:Y:S03]  /*164d0*/  HMMA.16816.F32 R112, R8, R36, R152 ;  /* 0x000000240870723c */ /* 0x002fe60000001898 */
[----:B------:R-:W-:-:S05]  /*164e0*/  IADD3 R0, R248, R0, -R136 ;  /* 0x00000000f8007210 */ /* 0x000fca0007ffe888 */
[----:B------:R-:W-:Y:S01]  /*164f0*/  HMMA.16816.F32 R104, R8, R38, R156 ;  /* 0x000000260868723c */ /* 0x000fe2000000189c */
[----:B------:R-:W-:Y:S01]  /*16500*/  LDSM.16.M88.4 R36, [R139+0x2800] ;  /* 0x002800008b24783b */ /* 0x000fe20000000200 */
[----:B------:R-:W-:-:S06]  /*16510*/  IMAD.IADD R0, R129, 0x1, R0 ;  /* 0x0000000181007824 */ /* 0x000fcc00078e0200 */
[C---:B--2---:R-:W-:Y:S08]  /*16520*/  HMMA.16816.F32 R108, R8.reuse, R32, R160 ;  /* 0x00000020086c723c */ /* 0x044ff000000018a0 */
[C---:B------:R-:W-:Y:S01]  /*16530*/  HMMA.16816.F32 R100, R8.reuse, R34, R164 ;  /* 0x000000220864723c */ /* 0x040fe200000018a4 */
[----:B------:R-:W-:Y:S06]  /*16540*/  LDSM.16.M88.4 R32, [R139+0x3000] ;  /* 0x003000008b20783b */ /* 0x000fec0000000200 */
[----:B------:R-:W-:Y:S01]  /*16550*/  IMAD.MOV.U32 R164, RZ, RZ, R63 ;  /* 0x000000ffffa47224 */ /* 0x000fe200078e003f */
[----:B------:R-:W-:Y:S01]  /*16560*/  HMMA.16816.F32 R68, R8, R20, R220 ;  /* 0x000000140844723c */ /* 0x000fe200000018dc */
        /* <DEDUP_REMOVED lines=8> */
[----:B------:R-:W2:Y:S01]  /*165f0*/  LDSM.16.M88.4 R20, [R139+0x4800] ;  /* 0x004800008b14783b */ /* 0x000ea20000000200 */
[----:B------:R-:W-:-:S02]  /*16600*/  IMAD.MOV.U32 R223, RZ, RZ, R56 ;  /* 0x000000ffffdf7224 */ /* 0x000fc400078e0038 */
[C---:B---3--:R-:W-:Y:S01]  /*16610*/  HMMA.16816.F32 R60, R4.reuse, R16, R204 ;  /* 0x00000010043c723c */ /* 0x048fe200000018cc */
        /* <DEDUP_REMOVED lines=8> */
[----:B------:R-:W-:-:S02]  /*166a0*/  IMAD.IADD R184, R186, 0x1, R139 ;  /* 0x00000001bab87824 */ /* 0x000fc400078e028b */
[----:B------:R-:W-:Y:S02]  /*166b0*/  IMAD R187, R188, 0x2, R2 ;  /* 0x00000002bcbb7824 */ /* 0x000fe400078e0202 */
[----:B------:R-:W-:Y:S01]  /*166c0*/  IMAD.MOV.U32 R207, RZ, RZ, R91 ;  /* 0x000000ffffcf7224 */ /* 0x000fe200078e005b */
[C---:B------:R-:W-:Y:S01]  /*166d0*/  HMMA.16816.F32 R120, R4.reuse, R14, R120 ;  /* 0x0000000e0478723c */ /* 0x040fe20000001878 */
[----:B------:R-:W-:Y:S02]  /*166e0*/  IMAD.MOV.U32 R196, RZ, RZ, R90 ;  /* 0x000000ffffc47224 */ /* 0x000fe400078e005a */
[----:B------:R-:W-:Y:S02]  /*166f0*/  IMAD.MOV.U32 R197, RZ, RZ, R89 ;  /* 0x000000ffffc57224 */ /* 0x000fe400078e0059 */
[----:B------:R-:W-:Y:S02]  /*16700*/  IMAD.MOV.U32 R198, RZ, RZ, R88 ;  /* 0x000000ffffc67224 */ /* 0x000fe400078e0058 */
[----:B------:R-:W-:Y:S01]  /*16710*/  IMAD.MOV.U32 R215, RZ, RZ, R48 ;  /* 0x000000ffffd77224 */ /* 0x000fe200078e0030 */
[----:B------:R-:W-:Y:S01]  /*16720*/  HMMA.16816.F32 R88, R4, R12, R172 ;  /* 0x0000000c0458723c */ /* 0x000fe200000018ac */
[----:B------:R-:W-:Y:S01]  /*16730*/  LDSM.16.M88.4 R12, [R187] ;  /* 0x00000000bb0c783b */ /* 0x000fe20000000200 */
[----:B------:R-:W-:-:S02]  /*16740*/  IMAD.MOV.U32 R204, RZ, RZ, R194 ;  /* 0x000000ffffcc7224 */ /* 0x000fc400078e00c2 */
[----:B------:R-:W-:Y:S01]  /*16750*/  IMAD.MOV.U32 R199, RZ, RZ, R3 ;  /* 0x000000ffffc77224 */ /* 0x000fe200078e0003 */
[----:B------:R-:W-:Y:S01]  /*16760*/  LDSM.16.M88.4 R48, [R139+0x6000] ;  /* 0x006000008b30783b */ /* 0x000fe20000000200 */
[----:B------:R-:W-:Y:S02]  /*16770*/  IMAD.IADD R3, R81, 0x1, R131 ;  /* 0x0000000151037824 */ /* 0x000fe400078e0283 */
[C---:B------:R-:W-:Y:S08]  /*16780*/  HMMA.16816.F32 R160, R4.reuse, R52, R232 ;  /* 0x0000003404a0723c */ /* 0x040ff000000018e8 */
[C---:B------:R-:W-:Y:S01]  /*16790*/  HMMA.16816.F32 R164, R4.reuse, R54, R164 ;  /* 0x0000003604a4723c */ /* 0x040fe200000018a4 */
[----:B------:R-:W3:Y:S07]  /*167a0*/  LDSM.16.M88.4 R52, [R184] ;  /* 0x00000000b834783b */ /* 0x000eee0000000200 */
[C---:B-1----:R-:W-:Y:S01]  /*167b0*/  HMMA.16816.F32 R104, R4.reuse, R10, R104 ;  /* 0x0000000a0468723c */ /* 0x042fe20000001868 */
[----:B------:R-:W4:Y:S07]  /*167c0*/  LDL R10, [R1+0x140] ;  /* 0x00014000010a7983 */ /* 0x000f2e0000100800 */
[C---:B------:R-:W-:Y:S08]  /*167d0*/  HMMA.16816.F32 R148, R4.reuse, R42, R180 ;  /* 0x0000002a0494723c */ /* 0x040ff000000018b4 */
[C---:B------:R-:W-:Y:S01]  /*167e0*/  HMMA.16816.F32 R144, R4.reuse, R40, R168 ;  /* 0x000000280490723c */ /* 0x040fe200000018a8 */
[----:B------:R-:W-:Y:S07]  /*167f0*/  LDSM.16.M88.4 R40, [R139+0x7000] ;  /* 0x007000008b28783b */ /* 0x000fee0000000200 */
[C---:B------:R-:W-:Y:S08]  /*16800*/  HMMA.16816.F32 R152, R4.reuse, R44, R236 ;  /* 0x0000002c0498723c */ /* 0x040ff000000018ec */
[C---:B------:R-:W-:Y:S01]  /*16810*/  HMMA.16816.F32 R156, R4.reuse, R46, R240 ;  /* 0x0000002e049c723c */ /* 0x040fe200000018f0 */
[----:B------:R-:W1:Y:S07]  /*16820*/  LDSM.16.M88.4 R44, [R139+0x6800] ;  /* 0x006800008b2c783b */ /* 0x000e6e0000000200 */
[C---:B------:R-:W-:Y:S08]  /*16830*/  HMMA.16816.F32 R180, R4.reuse, R34, R212 ;  /* 0x0000002204b4723c */ /* 0x040ff000000018d4 */
[C---:B--2---:R-:W-:Y:S08]  /*16840*/  HMMA.16816.F32 R212, R4.reuse, R20, R244 ;  /* 0x0000001404d4723c */ /* 0x044ff000000018f4 */
[C---:B------:R-:W-:Y:S01]  /*16850*/  HMMA.16816.F32 R140, R4.reuse, R22, R140 ;  /* 0x00000016048c723c */ /* 0x040fe2000000188c */
[----:B------:R-:W2:Y:S07]  /*16860*/  LDSM.16.M88.4 R20, [R184+0x800] ;  /* 0x00080000b814783b */ /* 0x000eae0000000200 */
[C---:B------:R-:W-:Y:S01]  /*16870*/  HMMA.16816.F32 R176, R4.reuse, R32, R176 ;  /* 0x0000002004b0723c */ /* 0x040fe200000018b0 */
[----:B------:R-:W1:Y:S07]  /*16880*/  LDSM.16.M88.4 R32, [R184+0x1000] ;  /* 0x00100000b820783b */ /* 0x000e6e0000000200 */
[C---:B------:R-:W-:Y:S08]  /*16890*/  HMMA.16816.F32 R168, R4.reuse, R36, R196 ;  /* 0x0000002404a8723c */ /* 0x040ff000000018c4 */
[C---:B------:R-:W-:Y:S01]  /*168a0*/  HMMA.16816.F32 R172, R4.reuse, R38, R204 ;  /* 0x0000002604ac723c */ /* 0x040fe200000018cc */
[----:B------:R-:W1:Y:S07]  /*168b0*/  LDSM.16.M88.4 R36, [R184+0x1800] ;  /* 0x00180000b824783b */ /* 0x000e6e0000000200 */
[C---:B------:R-:W-:Y:S08]  /*168c0*/  HMMA.16816.F32 R196, R4.reuse, R28, R220 ;  /* 0x0000001c04c4723c */ /* 0x040ff000000018dc */
[----:B------:R-:W-:Y:S08]  /*168d0*/  HMMA.16816.F32 R200, R4, R30, R200 ;  /* 0x0000001e04c8723c */ /* 0x000ff000000018c8 */
[----:B---3--:R-:W-:Y:S08]  /*168e0*/  HMMA.16816.F32 R28, R12, R54, R64 ;  /* 0x000000360c1c723c */ /* 0x008ff00000001840 */
[----:B------:R-:W-:Y:S07]  /*168f0*/  HMMA.16816.F32 R112, R4, R8, R112 ;  /* 0x000000080470723c */ /* 0x000fee0000001870 */
[C---:B------:R-:W-:Y:S01]  /*16900*/  IADD3 R9, R0.reuse, 0x8, RZ ;  /* 0x0000000800097810 */ /* 0x040fe20007ffe0ff */
[----:B------:R-:W-:Y:S01]  /*16910*/  HMMA.16816.F32 R60, R12, R52, R60 ;  /* 0x000000340c3c723c */ /* 0x000fe2000000183c */
[----:B------:R-:W-:-:S07]  /*16920*/  IMNMX R8, R0, R248, PT ;  /* 0x000000f800087217 */ /* 0x000fce0003800200 */
        /* <DEDUP_REMOVED lines=8> */
[C---:B------:R-:W-:Y:S08]  /*169b0*/  HMMA.16816.F32 R76, R4.reuse, R40, R76 ;  /* 0x00000028044c723c */ /* 0x040ff0000000184c */
[C---:B------:R-:W-:Y:S01]  /*169c0*/  HMMA.16816.F32 R72, R4.reuse, R42, R72 ;  /* 0x0000002a0448723c */ /* 0x040fe20000001848 */
[----:B------:R-:W1:Y:S07]  /*169d0*/  LDSM.16.M88.4 R40, [R184+0x2000] ;  /* 0x00200000b828783b */ /* 0x000e6e0000000200 */
[C---:B------:R-:W-:Y:S08]  /*169e0*/  HMMA.16816.F32 R68, R4.reuse, R56, R68 ;  /* 0x000000380444723c */ /* 0x040ff00000001844 */
[----:B------:R-:W-:Y:S01]  /*169f0*/  HMMA.16816.F32 R92, R4, R58, R92 ;  /* 0x0000003a045c723c */ /* 0x000fe2000000185c */
[----:B------:R-:W-:Y:S01]  /*16a00*/  LOP3.LUT R0, R82, R83, RZ, 0xfc, !PT ;  /* 0x0000005352007212 */ /* 0x000fe200078efcff */
[----:B------:R-:W-:Y:S05]  /*16a10*/  LDSM.16.M88.4 R44, [R184+0x5000] ;  /* 0x00500000b82c783b */ /* 0x000fea0000000200 */
[----:B------:R-:W-:Y:S01]  /*16a20*/  IADD3 R4, R3, 0x1, RZ ;  /* 0x0000000103047810 */ /* 0x000fe20007ffe0ff */
[----:B--2---:R-:W-:Y:S01]  /*16a30*/  HMMA.16816.F32 R16, R12, R20, R88 ;  /* 0x000000140c10723c */ /* 0x004fe20000001858 */
[----:B------:R-:W-:-:S02]  /*16a40*/  IMNMX R6, R9, R248, PT ;  /* 0x000000f809067217 */ /* 0x000fc40003800200 */
[C---:B------:R-:W-:Y:S02]  /*16a50*/  ISETP.GE.AND P6, PT, R4.reuse, R8, PT ;  /* 0x000000080400720c */ /* 0x040fe40003fc6270 */
[----:B------:R-:W-:Y:S02]  /*16a60*/  ISETP.GE.AND P1, PT, R4, R6, PT ;  /* 0x000000060400720c */ /* 0x000fe40003f26270 */
[C---:B------:R-:W-:Y:S01]  /*16a70*/  IADD3 R5, R3.reuse, 0x8, RZ ;  /* 0x0000000803057810 */ /* 0x040fe20007ffe0ff */
[----:B------:R-:W-:Y:S01]  /*16a80*/  HMMA.16816.F32 R20, R12, R22, R120 ;  /* 0x000000160c14723c */ /* 0x000fe20000001878 */
[----:B------:R-:W-:Y:S02]  /*16a90*/  IADD3 R4, R3, 0x9, RZ ;  /* 0x0000000903047810 */ /* 0x000fe40007ffe0ff */
[C---:B------:R-:W-:Y:S02]  /*16aa0*/  ISETP.GE.AND P4, PT, R5.reuse, R8, PT ;  /* 0x000000080500720c */ /* 0x040fe40003f86270 */
[----:B------:R-:W-:-:S02]  /*16ab0*/  ISETP.GE.AND P3, PT, R5, R6, PT ;  /* 0x000000060500720c */ /* 0x000fc40003f66270 */
[C---:B------:R-:W-:Y:S02]  /*16ac0*/  ISETP.GE.AND P0, PT, R4.reuse, R8, PT ;  /* 0x000000080400720c */ /* 0x040fe40003f06270 */
[----:B------:R-:W-:Y:S01]  /*16ad0*/  ISETP.GE.AND P5, PT, R4, R6, PT ;  /* 0x000000060400720c */ /* 0x000fe20003fa6270 */
[----:B------:R-:W-:Y:S01]  /*16ae0*/  HMMA.16816.F32 R24, R12, R32, R144 ;  /* 0x000000200c18723c */ /* 0x000fe20000001890 */
[----:B------:R-:W-:Y:S02]  /*16af0*/  FSEL R52, R28, -INF , !P4 ;  /* 0xff8000001c347808 */ /* 0x000fe40006000000 */
[----:B------:R-:W-:Y:S02]  /*16b00*/  FSEL R50, R30, -INF , !P3 ;  /* 0xff8000001e327808 */ /* 0x000fe40005800000 */
[----:B------:R-:W-:Y:S02]  /*16b10*/  FSEL R51, R29, -INF , !P0 ;  /* 0xff8000001d337808 */ /* 0x000fe40004000000 */
[----:B------:R-:W-:-:S02]  /*16b20*/  FSEL R49, R31, -INF , !P5 ;  /* 0xff8000001f317808 */ /* 0x000fc40006800000 */
[----:B------:R-:W-:Y:S01]  /*16b30*/  HMMA.16816.F32 R28, R12, R34, R148 ;  /* 0x000000220c1c723c */ /* 0x000fe20000001894 */
[C---:B------:R-:W-:Y:S01]  /*16b40*/  ISETP.GE.AND P2, PT, R3.reuse, R6, PT ;  /* 0x000000060300720c */ /* 0x040fe20003f46270 */
[----:B------:R-:W2:Y:S01]  /*16b50*/  LDSM.16.M88.4 R32, [R184+0x2800] ;  /* 0x00280000b820783b */ /* 0x000ea20000000200 */
[C---:B------:R-:W-:Y:S02]  /*16b60*/  IADD3 R5, R3.reuse, 0x10, RZ ;  /* 0x0000001003057810 */ /* 0x040fe40007ffe0ff */
[----:B------:R-:W-:Y:S02]  /*16b70*/  IADD3 R4, R3, 0x11, RZ ;  /* 0x0000001103047810 */ /* 0x000fe40007ffe0ff */
        /* <DEDUP_REMOVED lines=23> */
[----:B------:R-:W-:-:S02]  /*16cf0*/  IADD3 R4, R3, 0x21, RZ ;  /* 0x0000002103047810 */ /* 0x000fc40007ffe0ff */
        /* <DEDUP_REMOVED lines=16> */
[----:B------:R-:W-:Y:S01]  /*16e00*/  FSEL R144, R28, -INF , !P3 ;  /* 0xff8000001c907808 */ /* 0x000fe20005800000 */
[----:B-1----:R-:W-:Y:S01]  /*16e10*/  HMMA.16816.F32 R24, R12, R40, R160 ;  /* 0x000000280c18723c */ /* 0x002fe200000018a0 */
[----:B------:R-:W-:-:S02]  /*16e20*/  FSEL R123, R30, -INF , !P0 ;  /* 0xff8000001e7b7808 */ /* 0x000fc40004000000 */
[----:B------:R-:W-:Y:S02]  /*16e30*/  FSEL R136, R29, -INF , !P5 ;  /* 0xff8000001d887808 */ /* 0x000fe40006800000 */
[----:B------:R-:W-:Y:S02]  /*16e40*/  FSEL R129, R31, -INF , !P2 ;  /* 0xff8000001f817808 */ /* 0x000fe40005000000 */
[C---:B------:R-:W-:Y:S01]  /*16e50*/  ISETP.GE.AND P4, PT, R5.reuse, R8, PT ;  /* 0x000000080500720c */ /* 0x040fe20003f86270 */
[----:B------:R-:W-:Y:S01]  /*16e60*/  HMMA.16816.F32 R28, R12, R42, R164 ;  /* 0x0000002a0c1c723c */ /* 0x000fe200000018a4 */
[----:B------:R-:W-:Y:S01]  /*16e70*/  ISETP.GE.AND P3, PT, R5, R6, PT ;  /* 0x000000060500720c */ /* 0x000fe20003f66270 */
[----:B------:R-:W1:Y:S01]  /*16e80*/  LDSM.16.M88.4 R40, [R184+0x3800] ;  /* 0x00380000b828783b */ /* 0x000e620000000200 */
        /* <DEDUP_REMOVED lines=12> */
[----:B------:R-:W-:Y:S01]  /*16f50*/  FSEL R150, R20, -INF , !P2 ;  /* 0xff80000014967808 */ /* 0x000fe20005000000 */
[----:B--2---:R-:W-:Y:S01]  /*16f60*/  HMMA.16816.F32 R16, R12, R32, R168 ;  /* 0x000000200c10723c */ /* 0x004fe200000018a8 */
[----:B------:R-:W-:-:S02]  /*16f70*/  FSEL R145, R22, -INF , !P4 ;  /* 0xff80000016917808 */ /* 0x000fc40006000000 */
[----:B------:R-:W-:Y:S02]  /*16f80*/  FSEL R149, R21, -INF , !P3 ;  /* 0xff80000015957808 */ /* 0x000fe40005800000 */
[----:B------:R-:W-:-:S03]  /*16f90*/  FSEL R147, R23, -INF , !P0 ;  /* 0xff80000017937808 */ /* 0x000fc60004000000 */
[----:B------:R-:W-:Y:S01]  /*16fa0*/  HMMA.16816.F32 R20, R12, R34, R172 ;  /* 0x000000220c14723c */ /* 0x000fe200000018ac */
[----:B------:R-:W2:Y:S01]  /*16fb0*/  LDSM.16.M88.4 R32, [R184+0x4000] ;  /* 0x00400000b820783b */ /* 0x000ea20000000200 */
[C---:B------:R-:W-:Y:S02]  /*16fc0*/  IADD3 R5, R3.reuse, 0x40, RZ ;  /* 0x0000004003057810 */ /* 0x040fe40007ffe0ff */
        /* <DEDUP_REMOVED lines=12> */
[C---:B------:R-:W-:Y:S02]  /*17090*/  ISETP.GE.AND P2, PT, R4.reuse, R8, PT ;  /* 0x000000080400720c */ /* 0x040fe40003f46270 */
[----:B------:R-:W-:Y:S02]  /*170a0*/  ISETP.GE.AND P4, PT, R4, R6, PT ;  /* 0x000000060400720c */ /* 0x000fe40003f86270 */
[----:B------:R-:W-:Y:S02]  /*170b0*/  FSEL R154, R27, -INF , !P3 ;  /* 0xff8000001b9a7808 */ /* 0x000fe40005800000 */
[----:B---3--:R-:W-:Y:S01]  /*170c0*/  HMMA.16816.F32 R24, R12, R36, R176 ;  /* 0x000000240c18723c */ /* 0x008fe200000018b0 */
[----:B------:R-:W-:-:S02]  /*170d0*/  FSEL R156, R28, -INF , !P0 ;  /* 0xff8000001c9c7808 */ /* 0x000fc40004000000 */
[----:B------:R-:W-:Y:S02]  /*170e0*/  FSEL R153, R30, -INF , !P5 ;  /* 0xff8000001e997808 */ /* 0x000fe40006800000 */
[----:B------:R-:W-:Y:S02]  /*170f0*/  FSEL R160, R29, -INF , !P2 ;  /* 0xff8000001da07808 */ /* 0x000fe40005000000 */
[----:B------:R-:W-:Y:S02]  /*17100*/  FSEL R158, R31, -INF , !P4 ;  /* 0xff8000001f9e7808 */ /* 0x000fe40006000000 */
[----:B------:R-:W-:Y:S01]  /*17110*/  HMMA.16816.F32 R28, R12, R38, R180 ;  /* 0x000000260c1c723c */ /* 0x000fe200000018b4 */
[----:B------:R-:W3:Y:S01]  /*17120*/  LDSM.16.M88.4 R36, [R184+0x4800] ;  /* 0x00480000b824783b */ /* 0x000ee20000000200 */
[C---:B------:R-:W-:Y:S02]  /*17130*/  IADD3 R5, R3.reuse, 0x50, RZ ;  /* 0x0000005003057810 */ /* 0x040fe40007ffe0ff */
        /* <DEDUP_REMOVED lines=24> */
[----:B------:R-:W-:Y:S01]  /*172c0*/  ISETP.GE.AND P4, PT, R5, R6, PT ;  /* 0x000000060500720c */ /* 0x000fe20003f86270 */
[----:B------:R-:W-:Y:S01]  /*172d0*/  LDSM.16.M88.4 R40, [R184+0x6000] ;  /* 0x00600000b828783b */ /* 0x000fe20000000200 */
        /* <DEDUP_REMOVED lines=18> */
[C---:B------:R-:W-:Y:S01]  /*17400*/  IADD3 R5, R3.reuse, 0x70, RZ ;  /* 0x0000007003057810 */ /* 0x040fe20007ffe0ff */
[----:B------:R-:W1:Y:S01]  /*17410*/  LDSM.16.M88.4 R32, [R184+0x5800] ;  /* 0x00580000b820783b */ /* 0x000e620000000200 */
        /* <DEDUP_REMOVED lines=28> */
[----:B------:R-:W-:Y:S01]  /*175e0*/  FSEL R201, R24, -INF , !P4 ;  /* 0xff80000018c97808 */ /* 0x000fe20006000000 */
[----:B------:R-:W-:Y:S01]  /*175f0*/  HMMA.16816.F32 R20, R12, R38, R140 ;  /* 0x000000260c14723c */ /* 0x000fe2000000188c */
[----:B------:R-:W-:Y:S01]  /*17600*/  FSEL R199, R26, -INF , !P3 ;  /* 0xff8000001ac77808 */ /* 0x000fe20005800000 */
[----:B------:R-:W-:Y:S01]  /*17610*/  LDSM.16.M88.4 R36, [R184+0x7000] ;  /* 0x00700000b824783b */ /* 0x000fe20000000200 */
[----:B------:R-:W-:Y:S02]  /*17620*/  FSEL R200, R25, -INF , !P0 ;  /* 0xff80000019c87808 */ /* 0x000fe40004000000 */
[C---:B------:R-:W-:Y:S02]  /*17630*/  ISETP.GE.AND P2, PT, R5.reuse, R8, PT ;  /* 0x000000080500720c */ /* 0x040fe40003f46270 */
[----:B------:R-:W-:Y:S02]  /*17640*/  ISETP.GE.AND P4, PT, R5, R6, PT ;  /* 0x000000060500720c */ /* 0x000fe40003f86270 */
[----:B------:R-:W-:-:S02]  /*17650*/  ISETP.GE.AND P3, PT, R4, R8, PT ;  /* 0x000000080400720c */ /* 0x000fc40003f66270 */
[----:B------:R-:W-:Y:S02]  /*17660*/  ISETP.GE.AND P0, PT, R4, R6, PT ;  /* 0x000000060400720c */ /* 0x000fe40003f06270 */
[----:B------:R-:W-:Y:S02]  /*17670*/  FSEL R140, R27, -INF , !P5 ;  /* 0xff8000001b8c7808 */ /* 0x000fe40006800000 */
[----:B------:R-:W-:Y:S01]  /*17680*/  HMMA.16816.F32 R24, R12, R44, R124 ;  /* 0x0000002c0c18723c */ /* 0x000fe2000000187c */
[----:B------:R-:W-:Y:S02]  /*17690*/  FSEL R143, R28, -INF , !P2 ;  /* 0xff8000001c8f7808 */ /* 0x000fe40005000000 */
[----:B------:R-:W-:Y:S02]  /*176a0*/  FSEL R141, R30, -INF , !P4 ;  /* 0xff8000001e8d7808 */ /* 0x000fe40006000000 */
[----:B------:R-:W-:Y:S02]  /*176b0*/  FSEL R142, R29, -INF , !P3 ;  /* 0xff8000001d8e7808 */ /* 0x000fe40005800000 */
[----:B------:R-:W-:-:S02]  /*176c0*/  FSEL R124, R31, -INF , !P0 ;  /* 0xff8000001f7c7808 */ /* 0x000fc40004000000 */
        /* <DEDUP_REMOVED lines=18> */
[C---:B------:R-:W-:Y:S01]  /*177f0*/  IADD3 R5, R3.reuse, 0xa0, RZ ;  /* 0x000000a003057810 */ /* 0x040fe20007ffe0ff */
[----:B-1----:R-:W-:Y:S01]  /*17800*/  HMMA.16816.F32 R16, R12, R32, R112 ;  /* 0x000000200c10723c */ /* 0x002fe20000001870 */
        /* <DEDUP_REMOVED lines=8> */
[----:B------:R-:W-:Y:S02]  /*17890*/  FSEL R112, R23, -INF , !P4 ;  /* 0xff80000017707808 */ /* 0x000fe40006000000 */
[C---:B------:R-:W-:Y:S01]  /*178a0*/  HMMA.16816.F32 R20, R12.reuse, R34, R104 ;  /* 0x000000220c14723c */ /* 0x040fe20000001868 */
[----:B------:R-:W-:Y:S02]  /*178b0*/  FSEL R114, R24, -INF , !P3 ;  /* 0xff80000018727808 */ /* 0x000fe40005800000 */
[----:B------:R-:W-:Y:S02]  /*178c0*/  FSEL R113, R26, -INF , !P0 ;  /* 0xff8000001a717808 */ /* 0x000fe40004000000 */
[----:B------:R-:W-:Y:S02]  /*178d0*/  FSEL R115, R25, -INF , !P5 ;  /* 0xff80000019737808 */ /* 0x000fe40006800000 */
[----:B------:R-:W-:Y:S01]  /*178e0*/  FSEL R105, R27, -INF , !P2 ;  /* 0xff8000001b697808 */ /* 0x000fe20005000000 */
[----:B------:R-:W-:Y:S01]  /*178f0*/  HMMA.16816.F32 R32, R12, R42, R100 ;  /* 0x0000002a0c20723c */ /* 0x000fe20000001864 */
[----:B------:R-:W-:-:S02]  /*17900*/  IADD3 R5, R3, 0xa8, RZ ;  /* 0x000000a803057810 */ /* 0x000fc40007ffe0ff */
[----:B------:R-:W-:-:S05]  /*17910*/  IADD3 R4, R3, 0xa9, RZ ;  /* 0x000000a903047810 */ /* 0x000fca0007ffe0ff */
[----:B------:R-:W-:Y:S01]  /*17920*/  HMMA.16816.F32 R24, R12, R40, R108 ;  /* 0x000000280c18723c */ /* 0x000fe2000000186c */
[----:B------:R-:W1:Y:S01]  /*17930*/  LDSM.16.M88.4 R40, [R184+0x7800] ;  /* 0x00780000b828783b */ /* 0x000e620000000200 */
[----:B------:R-:W-:Y:S01]  /*17940*/  ISETP.GE.AND P4, PT, R5, R8, PT ;  /* 0x000000080500720c */ /* 0x000fe20003f86270 */
[----:B------:R-:W-:-:S04]  /*17950*/  DEPBAR.LE SB0, 0x0 ;  /* 0x000080000000791a */ /* 0x000fc80000000000 */
[----:B------:R-:W-:Y:S01]  /*17960*/  BAR.SYNC.DEFER_BLOCKING 0x0 ;  /* 0x0000000000007b1d */ /* 0x000fe20000010000 */
        /* <DEDUP_REMOVED lines=12> */
[----:B------:R-:W-:Y:S02]  /*17a30*/  FSEL R203, R16, -INF , !P2 ;  /* 0xff80000010cb7808 */ /* 0x000fe40005000000 */
[----:B------:R-:W-:Y:S02]  /*17a40*/  FSEL R108, R18, -INF , !P4 ;  /* 0xff800000126c7808 */ /* 0x000fe40006000000 */
[----:B------:R-:W-:Y:S02]  /*17a50*/  FSEL R111, R17, -INF , !P3 ;  /* 0xff800000116f7808 */ /* 0x000fe40005800000 */
[----:B------:R-:W-:Y:S02]  /*17a60*/  FSEL R100, R19, -INF , !P0 ;  /* 0xff80000013647808 */ /* 0x000fe40004000000 */
[C---:B------:R-:W-:Y:S01]  /*17a70*/  IADD3 R5, R3.reuse, 0xb8, RZ ;  /* 0x000000b803057810 */ /* 0x040fe20007ffe0ff */
[----:B--2---:R-:W-:Y:S01]  /*17a80*/  HMMA.16816.F32 R16, R12, R44, R96 ;  /* 0x0000002c0c10723c */ /* 0x004fe20000001860 */
        /* <DEDUP_REMOVED lines=13> */
[----:B------:R-:W-:-:S02]  /*17b60*/  ISETP.GE.AND P0, PT, R5, R8, PT ;  /* 0x000000080500720c */ /* 0x000fc40003f06270 */
[----:B------:R-:W-:Y:S02]  /*17b70*/  ISETP.GE.AND P5, PT, R5, R6, PT ;  /* 0x000000060500720c */ /* 0x000fe40003fa6270 */
[C---:B------:R-:W-:Y:S02]  /*17b80*/  ISETP.GE.AND P2, PT, R4.reuse, R8, PT ;  /* 0x000000080400720c */ /* 0x040fe40003f46270 */
[----:B------:R-:W-:Y:S02]  /*17b90*/  ISETP.GE.AND P4, PT, R4, R6, PT ;  /* 0x000000060400720c */ /* 0x000fe40003f86270 */
[C---:B------:R-:W-:Y:S02]  /*17ba0*/  IADD3 R5, R3.reuse, 0xc8, RZ ;  /* 0x000000c803057810 */ /* 0x040fe40007ffe0ff */
[----:B------:R-:W-:Y:S01]  /*17bb0*/  IADD3 R4, R3, 0xc9, RZ ;  /* 0x000000c903047810 */ /* 0x000fe20007ffe0ff */
[----:B------:R-:W-:Y:S01]  /*17bc0*/  HMMA.16816.F32 R28, R12, R36, R76 ;  /* 0x000000240c1c723c */ /* 0x000fe2000000184c */
        /* <DEDUP_REMOVED lines=10> */
[----:B------:R-:W-:Y:S01]  /*17c70*/  FSEL R86, R32, -INF , !P3 ;  /* 0xff80000020567808 */ /* 0x000fe20005800000 */
[----:B------:R-:W-:Y:S01]  /*17c80*/  HMMA.16816.F32 R24, R12, R38, R72 ;  /* 0x000000260c18723c */ /* 0x000fe20000001848 */
[----:B------:R-:W-:Y:S02]  /*17c90*/  FSEL R85, R34, -INF , !P0 ;  /* 0xff80000022557808 */ /* 0x000fe40004000000 */
[----:B------:R-:W-:-:S02]  /*17ca0*/  FSEL R87, R33, -INF , !P5 ;  /* 0xff80000021577808 */ /* 0x000fc40006800000 */
[C---:B------:R-:W-:Y:S02]  /*17cb0*/  ISETP.GE.AND P4, PT, R5.reuse, R8, PT ;  /* 0x000000080500720c */ /* 0x040fe40003f86270 */
[----:B------:R-:W-:Y:S02]  /*17cc0*/  ISETP.GE.AND P3, PT, R5, R6, PT ;  /* 0x000000060500720c */ /* 0x000fe40003f66270 */
[C---:B------:R-:W-:Y:S02]  /*17cd0*/  ISETP.GE.AND P0, PT, R4.reuse, R8, PT ;  /* 0x000000080400720c */ /* 0x040fe40003f06270 */
[----:B------:R-:W-:Y:S02]  /*17ce0*/  ISETP.GE.AND P5, PT, R4, R6, PT ;  /* 0x000000060400720c */ /* 0x000fe40003fa6270 */
[----:B------:R-:W-:Y:S02]  /*17cf0*/  FSEL R211, R16, -INF , !P4 ;  /* 0xff80000010d37808 */ /* 0x000fe40006000000 */
[----:B------:R-:W-:-:S02]  /*17d00*/  FSEL R208, R18, -INF , !P3 ;  /* 0xff80000012d07808 */ /* 0x000fc40005800000 */
[----:B------:R-:W-:Y:S02]  /*17d10*/  FSEL R213, R17, -INF , !P0 ;  /* 0xff80000011d57808 */ /* 0x000fe40004000000 */
[----:B------:R-:W-:Y:S02]  /*17d20*/  FSEL R209, R19, -INF , !P5 ;  /* 0xff80000013d17808 */ /* 0x000fe40006800000 */
[C---:B------:R-:W-:Y:S01]  /*17d30*/  IADD3 R5, R3.reuse, 0xd8, RZ ;  /* 0x000000d803057810 */ /* 0x040fe20007ffe0ff */
[----:B-1----:R-:W-:Y:S01]  /*17d40*/  HMMA.16816.F32 R16, R12, R40, R68 ;  /* 0x000000280c10723c */ /* 0x002fe20000001844 */
[----:B------:R-:W-:Y:S02]  /*17d50*/  IADD3 R4, R3, 0xd9, RZ ;  /* 0x000000d903047810 */ /* 0x000fe40007ffe0ff */
        /* <DEDUP_REMOVED lines=21> */
[C---:B------:R-:W-:Y:S02]  /*17eb0*/  ISETP.GE.AND P2, PT, R4.reuse, R8, PT ;  /* 0x000000080400720c */ /* 0x040fe40003f46270 */
[----:B------:R-:W-:Y:S02]  /*17ec0*/  ISETP.GE.AND P4, PT, R4, R6, PT ;  /* 0x000000060400720c */ /* 0x000fe40003f86270 */
        /* <DEDUP_REMOVED lines=9> */
[----:B------:R-:W-:Y:S02]  /*17f60*/  FSEL R48, R61, -INF , !P6 ;  /* 0xff8000003d307808 */ /* 0x000fe40007000000 */
[C---:B------:R-:W-:Y:S02]  /*17f70*/  ISETP.GE.AND P3, PT, R5.reuse, R8, PT ;  /* 0x000000080500720c */ /* 0x040fe40003f66270 */
[----:B------:R-:W-:Y:S02]  /*17f80*/  ISETP.GE.AND P0, PT, R5, R6, PT ;  /* 0x000000060500720c */ /* 0x000fe40003f06270 */
[C---:B------:R-:W-:Y:S02]  /*17f90*/  IADD3 R4, R3.reuse, 0xf8, RZ ;  /* 0x000000f803047810 */ /* 0x040fe40007ffe0ff */
[C---:B------:R-:W-:Y:S02]  /*17fa0*/  ISETP.GE.AND P6, PT, R3.reuse, R8, PT ;  /* 0x000000080300720c */ /* 0x040fe40003fc6270 */
[----:B------:R-:W-:-:S02]  /*17fb0*/  IADD3 R3, R3, 0xf9, RZ ;  /* 0x000000f903037810 */ /* 0x000fc40007ffe0ff */
[----:B------:R-:W-:Y:S02]  /*17fc0*/  FSEL R223, R27, -INF , !P4 ;  /* 0xff8000001bdf7808 */ /* 0x000fe40006000000 */
[----:B------:R-:W-:Y:S02]  /*17fd0*/  FSEL R46, R63, -INF , !P1 ;  /* 0xff8000003f2e7808 */ /* 0x000fe40004800000 */
[C---:B------:R-:W-:Y:S02]  /*17fe0*/  ISETP.GE.AND P4, PT, R4.reuse, R8, PT ;  /* 0x000000080400720c */ /* 0x040fe40003f86270 */
[----:B------:R-:W-:Y:S02]  /*17ff0*/  ISETP.GE.AND P1, PT, R4, R6, PT ;  /* 0x000000060400720c */ /* 0x000fe40003f26270 */
[----:B------:R-:W-:Y:S02]  /*18000*/  FSEL R234, R16, -INF , !P3 ;  /* 0xff80000010ea7808 */ /* 0x000fe40005800000 */
[----:B------:R-:W-:-:S02]  /*18010*/  FSEL R231, R18, -INF , !P0 ;  /* 0xff80000012e77808 */ /* 0x000fc40004000000 */
[----:B------:R-:W-:Y:S02]  /*18020*/  IADD3 R5, R139, 0x800, RZ ;  /* 0x000008008b057810 */ /* 0x000fe40007ffe0ff */
[C---:B------:R-:W-:Y:S02]  /*18030*/  ISETP.GE.AND P3, PT, R3.reuse, R8, PT ;  /* 0x000000080300720c */ /* 0x040fe40003f66270 */
[----:B------:R-:W-:Y:S02]  /*18040*/  ISETP.GE.AND P0, PT, R3, R6, PT ;  /* 0x000000060300720c */ /* 0x000fe40003f06270 */
[C---:B------:R-:W-:Y:S02]  /*18050*/  IADD3 R4, R139.reuse, 0x1000, RZ ;  /* 0x000010008b047810 */ /* 0x040fe40007ffe0ff */
[C---:B------:R-:W-:Y:S01]  /*18060*/  IADD3 R3, R139.reuse, 0x1800, RZ ;  /* 0x000018008b037810 */ /* 0x040fe20007ffe0ff */
[----:B------:R1:W-:Y:S04]  /*18070*/  STL [R1+0x60], R5 ;  /* 0x0000600501007387 */ /* 0x0003e80000100800 */
[----:B------:R2:W-:Y:S04]  /*18080*/  STL [R1+0x64], R4 ;  /* 0x0000640401007387 */ /* 0x0005e80000100800 */
[----:B------:R3:W-:Y:S01]  /*18090*/  STL [R1+0x68], R3 ;  /* 0x0000680301007387 */ /* 0x0007e20000100800 */
[----:B-1----:R-:W-:-:S02]  /*180a0*/  IADD3 R5, R139, 0x2000, RZ ;  /* 0x000020008b057810 */ /* 0x002fc40007ffe0ff */
[----:B--2---:R-:W-:-:S03]  /*180b0*/  IADD3 R4, R139, 0x2800, RZ ;  /* 0x000028008b047810 */ /* 0x004fc60007ffe0ff */
[----:B------:R1:W-:Y:S01]  /*180c0*/  STL [R1+0x6c], R5 ;  /* 0x00006c0501007387 */ /* 0x0003e20000100800 */
[----:B---3--:R-:W-:-:S03]  /*180d0*/  IADD3 R3, R139, 0x3000, RZ ;  /* 0x000030008b037810 */ /* 0x008fc60007ffe0ff */
[----:B------:R2:W-:Y:S04]  /*180e0*/  STL [R1+0x70], R4 ;  /* 0x0000700401007387 */ /* 0x0005e80000100800 */
[----:B------:R3:W-:Y:S01]  /*180f0*/  STL [R1+0x74], R3 ;  /* 0x0000740301007387 */ /* 0x0007e20000100800 */
[----:B------:R-:W-:Y:S01]  /*18100*/  HMMA.16816.F32 R12, R12, R42, R92 ;  /* 0x0000002a0c0c723c */ /* 0x000fe2000000185c */
        /* <DEDUP_REMOVED lines=12> */
[----:B------:R-:W-:Y:S02]  /*181d0*/  FSEL R232, R19, -INF , !P2 ;  /* 0xff80000013e87808 */ /* 0x000fe40005000000 */
[----:B----4-:R-:W-:Y:S02]  /*181e0*/  ISETP.GT.AND P2, PT, R250, R10, PT ;  /* 0x0000000afa00720c */ /* 0x010fe40003f44270 */
[C---:B-1----:R-:W-:Y:S02]  /*181f0*/  IADD3 R5, R139.reuse, 0x6800, RZ ;  /* 0x000068008b057810 */ /* 0x042fe40007ffe0ff */
[----:B--2---:R-:W-:-:S02]  /*18200*/  IADD3 R4, R139, 0x7000, RZ ;  /* 0x000070008b047810 */ /* 0x004fc40007ffe0ff */
[----:B---3--:R-:W-:Y:S01]  /*18210*/  IADD3 R3, R139, 0x7800, RZ ;  /* 0x000078008b037810 */ /* 0x008fe20007ffe0ff */
[----:B------:R1:W-:Y:S04]  /*18220*/  STL [R1+0x90], R5 ;  /* 0x0000900501007387 */ /* 0x0003e80000100800 */
[----:B------:R1:W-:Y:S04]  /*18230*/  STL [R1+0x114], R3 ;  /* 0x0001140301007387 */ /* 0x0003e80000100800 */
[----:B------:R1:W-:Y:S01]  /*18240*/  STL [R1+0x94], R4 ;  /* 0x0000940401007387 */ /* 0x0003e20000100800 */
[----:B------:R-:W-:Y:S01]  /*18250*/  FSEL R238, R15, -INF , !P0 ;  /* 0xff8000000fee7808 */ /* 0x000fe20004000000 */
[----:B------:R-:W-:Y:S01]  /*18260*/  BSSY B1, `(.L_x_1868) ;  /* 0x0000102000017945 */ /* 0x000fe20003800000 */
[----:B------:R-:W-:-:S02]  /*18270*/  ISETP.NE.U32.AND P0, PT, R226, RZ, PT ;  /* 0x000000ffe200720c */ /* 0x000fc40003f05070 */
[----:B------:R-:W-:Y:S02]  /*18280*/  FSEL R47, R60, -INF , !P6 ;  /* 0xff8000003c2f7808 */ /* 0x000fe40007000000 */
[----:B------:R-:W-:Y:S02]  /*18290*/  FSEL R235, R17, -INF , !P5 ;  /* 0xff80000011eb7808 */ /* 0x000fe40006800000 */
[----:B------:R-:W-:Y:S02]  /*182a0*/  FSEL R236, R12, -INF , !P4 ;  /* 0xff8000000cec7808 */ /* 0x000fe40006000000 */
[----:B------:R-:W-:Y:S02]  /*182b0*/  FSEL R233, R14, -INF , !P1 ;  /* 0xff8000000ee97808 */ /* 0x000fe40004800000 */
[----:B------:R-:W-:Y:S02]  /*182c0*/  FSEL R237, R13, -INF , !P3 ;  /* 0xff8000000ded7808 */ /* 0x000fe40005800000 */
[----:B------:R-:W-:Y:S01]  /*182d0*/  ISETP.NE.AND.EX P0, PT, R227, RZ, PT, P0 ;  /* 0x000000ffe300720c */ /* 0x000fe20003f05300 */
[----:B------:R-:W-:Y:S11]  /*182e0*/  @!P2 BRA `(.L_x_1869) ;  /* 0x00000f900000a947 */ /* 0x000ff60003800000 */
[----:B------:R-:W-:Y:S01]  /*182f0*/  BSSY B0, `(.L_x_1870) ;  /* 0x0000044000007945 */ /* 0x000fe20003800000 */
[----:B------:R-:W-:Y:S05]  /*18300*/  @!P0 BRA `(.L_x_1871) ;  /* 0x000003f000008947 */ /* 0x000fea0003800000 */
[----:B-1----:R-:W2:Y:S01]  /*18310*/  LD.E R3, [R134.64+0x170] ;  /* 0x0001700686037980 */ /* 0x002ea2000c101900 */
[----:B------:R-:W-:-:S02]  /*18320*/  IADD3 R10, R81, -0x100, RZ ;  /* 0xffffff00510a7810 */ /* 0x000fc40007ffe0ff */
[----:B------:R-:W-:Y:S02]  /*18330*/  IABS R9, R81 ;  /* 0x0000005100097213 */ /* 0x000fe40000000000 */
        /* <DEDUP_REMOVED lines=8> */
[----:B-1----:R-:W-:-:S04]  /*183c0*/  IMAD.MOV R4, RZ, RZ, -R5 ;  /* 0x000000ffff047224 */ /* 0x002fc800078e0a05 */
[----:B------:R-:W-:Y:S02]  /*183d0*/  IMAD R7, R4, R11, RZ ;  /* 0x0000000b04077224 */ /* 0x000fe400078e02ff */
[----:B------:R-:W-:-:S04]  /*183e0*/  IMAD.MOV.U32 R4, RZ, RZ, RZ ;  /* 0x000000ffff047224 */ /* 0x000fc800078e00ff */
[----:B------:R-:W-:Y:S01]  /*183f0*/  IMAD.HI.U32 R4, R5, R7, R4 ;  /* 0x0000000705047227 */ /* 0x000fe200078e0004 */
[----:B------:R-:W-:-:S03]  /*18400*/  MOV R7, R12 ;  /* 0x0000000c00077202 */ /* 0x000fc60000000f00 */
[----:B------:R-:W-:-:S04]  /*18410*/  IMAD.MOV R5, RZ, RZ, -R13 ;  /* 0x000000ffff057224 */ /* 0x000fc800078e0a0d */
[----:B------:R-:W-:Y:S02]  /*18420*/  IMAD.MOV.U32 R12, RZ, RZ, R5 ;  /* 0x000000ffff0c7224 */ /* 0x000fe400078e0005 */
[----:B------:R-:W-:-:S04]  /*18430*/  IMAD.HI.U32 R5, R4, R9, RZ ;  /* 0x0000000904057227 */ /* 0x000fc800078e00ff */
[----:B------:R-:W-:-:S04]  /*18440*/  IMAD.HI.U32 R4, R4, R7, RZ ;  /* 0x0000000704047227 */ /* 0x000fc800078e00ff */
[-C--:B------:R-:W-:Y:S02]  /*18450*/  IMAD R7, R4, R12.reuse, R7 ;  /* 0x0000000c04077224 */ /* 0x080fe400078e0207 */
[----:B------:R-:W-:-:S03]  /*18460*/  IMAD R9, R5, R12, R9 ;  /* 0x0000000c05097224 */ /* 0x000fc600078e0209 */
[C---:B------:R-:W-:Y:S02]  /*18470*/  ISETP.GT.U32.AND P3, PT, R11.reuse, R7, PT ;  /* 0x000000070b00720c */ /* 0x040fe40003f64070 */
[----:B------:R-:W-:-:S11]  /*18480*/  ISETP.GT.U32.AND P1, PT, R11, R9, PT ;  /* 0x000000090b00720c */ /* 0x000fd60003f24070 */
[--C-:B------:R-:W-:Y:S01]  /*18490*/  @!P3 IMAD.IADD R7, R7, 0x1, -R11.reuse ;  /* 0x000000010707b824 */ /* 0x100fe200078e0a0b */
[----:B------:R-:W-:Y:S01]  /*184a0*/  @!P3 IADD3 R4, R4, 0x1, RZ ;  /* 0x000000010404b810 */ /* 0x000fe20007ffe0ff */
[----:B------:R-:W-:Y:S01]  /*184b0*/  @!P1 IMAD.IADD R9, R9, 0x1, -R11 ;  /* 0x0000000109099824 */ /* 0x000fe200078e0a0b */
[----:B------:R-:W-:Y:S02]  /*184c0*/  @!P1 IADD3 R5, R5, 0x1, RZ ;  /* 0x0000000105059810 */ /* 0x000fe40007ffe0ff */
[-C--:B------:R-:W-:Y:S02]  /*184d0*/  ISETP.GE.U32.AND P5, PT, R7, R11.reuse, PT ;  /* 0x0000000b0700720c */ /* 0x080fe40003fa6070 */
[----:B------:R-:W-:Y:S02]  /*184e0*/  ISETP.GE.U32.AND P6, PT, R9, R11, PT ;  /* 0x0000000b0900720c */ /* 0x000fe40003fc6070 */
[----:B------:R-:W-:Y:S02]  /*184f0*/  LOP3.LUT R7, R81, R3, RZ, 0x3c, !PT ;  /* 0x0000000351077212 */ /* 0x000fe400078e3cff */
[----:B------:R-:W-:-:S02]  /*18500*/  ISETP.GE.AND P1, PT, R10, RZ, PT ;  /* 0x000000ff0a00720c */ /* 0x000fc40003f26270 */
[----:B------:R-:W-:Y:S02]  /*18510*/  ISETP.GE.AND P4, PT, R7, RZ, PT ;  /* 0x000000ff0700720c */ /* 0x000fe40003f86270 */
[----:B------:R-:W-:Y:S02]  /*18520*/  ISETP.NE.AND P3, PT, R3, RZ, PT ;  /* 0x000000ff0300720c */ /* 0x000fe40003f65270 */
[----:B------:R-:W-:Y:S02]  /*18530*/  LOP3.LUT R7, RZ, R3, RZ, 0x33, !PT ;  /* 0x00000003ff077212 */ /* 0x000fe400078e33ff */
[----:B------:R-:W-:Y:S02]  /*18540*/  @P5 IADD3 R4, R4, 0x1, RZ ;  /* 0x0000000104045810 */ /* 0x000fe40007ffe0ff */
[----:B------:R-:W-:-:S03]  /*18550*/  @P6 IADD3 R5, R5, 0x1, RZ ;  /* 0x0000000105056810 */ /* 0x000fc60007ffe0ff */
[----:B------:R-:W-:Y:S02]  /*18560*/  @!P1 IMAD.MOV R4, RZ, RZ, -R4 ;  /* 0x000000ffff049224 */ /* 0x000fe400078e0a04 */
[----:B------:R-:W-:-:S04]  /*18570*/  @!P4 IADD3 R5, -R5, RZ, RZ ;  /* 0x000000ff0505c210 */ /* 0x000fc80007ffe1ff */
[C---:B------:R-:W-:Y:S02]  /*18580*/  SEL R9, R7.reuse, R5, !P3 ;  /* 0x0000000507097207 */ /* 0x040fe40005800000 */
[----:B------:R-:W-:Y:S02]  /*18590*/  SEL R7, R7, R4, !P3 ;  /* 0x0000000407077207 */ /* 0x000fe40005800000 */
[----:B------:R-:W2:Y:S01]  /*185a0*/  LD.E.64 R4, [R134.64+0x38] ;  /* 0x0000380686047980 */ /* 0x000ea2000c101b00 */
[----:B------:R-:W-:-:S04]  /*185b0*/  IMAD.WIDE R10, R9, 0x4, R226 ;  /* 0x00000004090a7825 */ /* 0x000fc800078e02e2 */
[----:B------:R-:W-:Y:S01]  /*185c0*/  IMAD.WIDE R12, R7, 0x4, R226 ;  /* 0x00000004070c7825 */ /* 0x000fe200078e02e2 */
[----:B------:R1:W3:Y:S05]  /*185d0*/  LD.E R14, [R10.64] ;  /* 0x000000060a0e7980 */ /* 0x0002ea000c101900 */
[----:B------:R-:W3:Y:S04]  /*185e0*/  LD.E R12, [R12.64] ;  /* 0x000000060c0c7980 */ /* 0x000ee8000c101900 */
[----:B-1----:R-:W4:Y:S01]  /*185f0*/  LD.E.64 R10, [R134.64+0x20] ;  /* 0x00002006860a7980 */ /* 0x002f22000c101b00 */
[----:B------:R-:W-:-:S04]  /*18600*/  IMAD.IADD R7, R9, 0x1, -R7 ;  /* 0x0000000109077824 */ /* 0x000fc800078e0a07 */
[----:B------:R-:W-:-:S05]  /*18610*/  IMAD R3, R3, R7, -0x100 ;  /* 0xffffff0003037424 */ /* 0x000fca00078e0207 */
[----:B------:R-:W-:Y:S01]  /*18620*/  SHF.R.S32.HI R7, RZ, 0x1f, R3 ;  /* 0x0000001fff077819 */ /* 0x000fe20000011403 */
[-C--:B--2---:R-:W-:Y:S01]  /*18630*/  IMAD R5, R5, R3.reuse, RZ ;  /* 0x0000000305057224 */ /* 0x084fe200078e02ff */
[----:B---3--:R-:W-:Y:S01]  /*18640*/  IADD3 R14, -R14, R12, RZ ;  /* 0x0000000c0e0e7210 */ /* 0x008fe20007ffe1ff */
[----:B------:R-:W-:-:S04]  /*18650*/  IMAD.WIDE.U32 R12, R4, R3, RZ ;  /* 0x00000003040c7225 */ /* 0x000fc800078e00ff */
[----:B------:R-:W-:Y:S01]  /*18660*/  IMAD R4, R4, R7, R5 ;  /* 0x0000000704047224 */ /* 0x000fe200078e0205 */
[----:B------:R-:W-:-:S03]  /*18670*/  SHF.R.S32.HI R7, RZ, 0x1f, R14 ;  /* 0x0000001fff077819 */ /* 0x000fc6000001140e */
[----:B------:R-:W-:Y:S02]  /*18680*/  IMAD.IADD R5, R13, 0x1, R4 ;  /* 0x000000010d057824 */ /* 0x000fe400078e0204 */
[----:B------:R-:W-:Y:S02]  /*18690*/  IMAD.MOV.U32 R4, RZ, RZ, R12 ;  /* 0x000000ffff047224 */ /* 0x000fe400078e000c */
[----:B----4-:R-:W-:-:S04]  /*186a0*/  IMAD R3, R11, R14, RZ ;  /* 0x0000000e0b037224 */ /* 0x010fc800078e02ff */
[----:B------:R-:W-:Y:S02]  /*186b0*/  IMAD R3, R10, R7, R3 ;  /* 0x000000070a037224 */ /* 0x000fe400078e0203 */
[----:B------:R-:W-:-:S05]  /*186c0*/  IMAD.WIDE.U32 R10, R14, R10, R4 ;  /* 0x0000000a0e0a7225 */ /* 0x000fca00078e0004 */
[----:B------:R-:W-:Y:S01]  /*186d0*/  IADD3 R4, R11, R3, RZ ;  /* 0x000000030b047210 */ /* 0x000fe20007ffe0ff */
[----:B------:R-:W-:Y:S01]  /*186e0*/  IMAD.MOV.U32 R3, RZ, RZ, R10 ;  /* 0x000000ffff037224 */ /* 0x000fe200078e000a */
[----:B------:R-:W-:Y:S05]  /*186f0*/  BRA `(.L_x_1872) ;  /* 0x0000003000007947 */ /* 0x000fea0003800000 */
.L_x_1871:
[----:B-1----:R-:W2:Y:S02]  /*18700*/  LD.E R3, [R134.64+0x38] ;  /* 0x0000380686037980 */ /* 0x002ea4000c101900 */
[----:B--2---:R-:W-:-:S04]  /*18710*/  LEA R3, -R3, RZ, 0x8 ;  /* 0x000000ff03037211 */ /* 0x004fc800078e41ff */
[----:B------:R-:W-:Y:S02]  /*18720*/  SHF.R.S32.HI R4, RZ, 0x1f, R3 ;  /* 0x0000001fff047819 */ /* 0x000fe40000011403 */
.L_x_1872:
[----:B------:R-:W-:Y:S05]  /*18730*/  BSYNC B0 ;  /* 0x0000000000007941 */ /* 0x000fea0003800000 */
.L_x_1870:
        /* <DEDUP_REMOVED lines=176> */
.L_x_1874:
[----:B------:R-:W-:Y:S05]  /*19240*/  BSYNC B0 ;  /* 0x0000000000007941 */ /* 0x000fea0003800000 */
.L_x_1873:
[----:B------:R-:W0:Y:S01]  /*19250*/  LDGDEPBAR ;  /* 0x00000000000079af */ /* 0x000e220000000000 */
[----:B------:R-:W-:-:S04]  /*19260*/  LEA R229, P1, R3, R229, 0x1 ;  /* 0x000000e503e57211 */ /* 0x000fc800078208ff */
[----:B------:R-:W-:-:S04]  /*19270*/  LEA.HI.X R228, R3, R228, R4, 0x1, P1 ;  /* 0x000000e403e47211 */ /* 0x000fc800008f0c04 */
.L_x_1869:
[----:B------:R-:W-:Y:S05]  /*19280*/  BSYNC B1 ;  /* 0x0000000000017941 */ /* 0x000fea0003800000 */
.L_x_1868:
        /* <DEDUP_REMOVED lines=194> */
[----:B------:R-:W-:Y:S01]  /*19eb0*/  MOV R89, R36 ;  /* 0x0000002400597202 */ /* 0x000fe20000000f00 */
[----:B--2---:R-:W-:Y:S01]  /*19ec0*/  HMMA.16816.F32 R60, R12, R28, RZ ;  /* 0x0000001c0c3c723c */ /* 0x004fe200000018ff */
[----:B-1----:R-:W-:-:S05]  /*19ed0*/  FFMA.FTZ R0, R128, R4, -R5 ;  /* 0x0000000480007223 */ /* 0x002fca0000010805 */
[----:B------:R1:W-:Y:S02]  /*19ee0*/  MUFU.EX2 R82, R0 ;  /* 0x0000000000527308 */ /* 0x0003e40000000800 */
        /* <DEDUP_REMOVED lines=233> */
[----:B------:R-:W-:Y:S02]  /*1ad80*/  MOV R178, R128 ;  /* 0x0000008000b27202 */ /* 0x000fe40000000f00 */
[----:B------:R-:W-:Y:S01]  /*1ad90*/  MOV R172, R122 ;  /* 0x0000007a00ac7202 */ /* 0x000fe20000000f00 */
[----:B---3--:R-:W-:-:S04]  /*1ada0*/  FFMA.FTZ R0, R117, R4, -R5 ;  /* 0x0000000475007223 */ /* 0x008fc80000010805 */
        /* <DEDUP_REMOVED lines=69> */
[----:B------:R-:W-:Y:S02]  /*1b200*/  MOV R177, R76 ;  /* 0x0000004c00b17202 */ /* 0x000fe40000000f00 */
[----:B------:R-:W-:Y:S01]  /*1b210*/  MOV R195, R75 ;  /* 0x0000004b00c37202 */ /* 0x000fe20000000f00 */
[----:B---3--:R-:W-:Y:S01]  /*1b220*/  HMMA.16816.F32 R76, R12, R20, R68 ;  /* 0x000000140c4c723c */ /* 0x008fe20000001844 */
[----:B------:R-:W-:Y:S01]  /*1b230*/  MOV R197, R74 ;  /* 0x0000004a00c57202 */ /* 0x000fe20000000f00 */
[----:B-1----:R-:W-:Y:S01]  /*1b240*/  FFMA.FTZ R0, R102, R4, -R5 ;  /* 0x0000000466007223 */ /* 0x002fe20000010805 */
[----:B------:R-:W-:-:S03]  /*1b250*/  MOV R194, R73 ;  /* 0x0000004900c27202 */ /* 0x000fc60000000f00 */
[----:B------:R1:W-:Y:S01]  /*1b260*/  MUFU.EX2 R102, R0 ;  /* 0x0000000000667308 */ /* 0x0003e20000000800 */
[----:B------:R-:W-:Y:S01]  /*1b270*/  MOV R198, R72 ;  /* 0x0000004800c67202 */ /* 0x000fe20000000f00 */
[----:B----4-:R-:W-:Y:S01]  /*1b280*/  HMMA.16816.F32 R68, R12, R16, R44 ;  /* 0x000000100c44723c */ /* 0x010fe2000000182c */
[----:B------:R-:W-:-:S07]  /*1b290*/  MOV R165, R99 ;  /* 0x0000006300a57202 */ /* 0x000fce0000000f00 */
[C---:B------:R-:W-:Y:S01]  /*1b2a0*/  HMMA.16816.F32 R72, R12.reuse, R22, R64 ;  /* 0x000000160c48723c */ /* 0x040fe20000001840 */
[----:B------:R-:W-:Y:S01]  /*1b2b0*/  MOV R167, R98 ;  /* 0x0000006200a77202 */ /* 0x000fe20000000f00 */
[----:B------:R-:W-:Y:S01]  /*1b2c0*/  FADD.FTZ R10, R95, R10 ;  /* 0x0000000a5f0a7221 */ /* 0x000fe20000010000 */
[----:B------:R-:W-:Y:S01]  /*1b2d0*/  MOV R173, R97 ;  /* 0x0000006100ad7202 */ /* 0x000fe20000000f00 */
[----:B------:R-:W-:Y:S01]  /*1b2e0*/  FADD.FTZ R9, R81, R11 ;  /* 0x0000000b51097221 */ /* 0x000fe20000010000 */
[----:B------:R-:W-:Y:S01]  /*1b2f0*/  LDSM.16.MT88.4 R20, [R180+0xf800] ;  /* 0x00f80000b414783b */ /* 0x000fe20000004200 */
[-CC-:B-1----:R-:W-:Y:S02]  /*1b300*/  FFMA.FTZ R0, R203, R4.reuse, -R7.reuse ;  /* 0x00000004cb007223 */ /* 0x182fe40000010807 */
[----:B------:R-:W-:Y:S01]  /*1b310*/  HMMA.16816.F32 R64, R12, R18, R40 ;  /* 0x000000120c40723c */ /* 0x000fe20000001828 */
[----:B------:R-:W1:Y:S01]  /*1b320*/  LDSM.16.MT88.4 R16, [R182+0xf000] ;  /* 0x00f00000b610783b */ /* 0x000e620000004200 */
[----:B------:R2:W-:Y:S02]  /*1b330*/  MUFU.EX2 R99, R0 ;  /* 0x0000000000637308 */ /* 0x0005e40000000800 */
[----:B--2---:R-:W-:-:S06]  /*1b340*/  FFMA.FTZ R0, R111, R4, -R7 ;  /* 0x000000046f007223 */ /* 0x004fcc0000010807 */
[----:B------:R2:W3:Y:S01]  /*1b350*/  MUFU.EX2 R100, R0 ;  /* 0x0000000000647308 */ /* 0x0004e20000000800 */
[----:B------:R-:W-:Y:S02]  /*1b360*/  FADD.FTZ R10, R92, R10 ;  /* 0x0000000a5c0a7221 */ /* 0x000fe40000010000 */
[----:B--2---:R-:W-:-:S05]  /*1b370*/  FFMA.FTZ R0, R109, R4, -R7 ;  /* 0x000000046d007223 */ /* 0x004fca0000010807 */
        /* <DEDUP_REMOVED lines=9> */
[----:B------:R-:W-:Y:S01]  /*1b410*/  FADD.FTZ R9, R94, R9 ;  /* 0x000000095e097221 */ /* 0x000fe20000010000 */
[----:B-1----:R-:W-:Y:S01]  /*1b420*/  HMMA.16816.F32 R44, R12, R16, R60 ;  /* 0x000000100c2c723c */ /* 0x002fe2000000183c */
[----:B--2---:R-:W-:-:S05]  /*1b430*/  FFMA.FTZ R0, R84, R4, -R5 ;  /* 0x0000000454007223 */ /* 0x004fca0000010805 */
[----:B------:R1:W-:Y:S02]  /*1b440*/  MUFU.EX2 R95, R0 ;  /* 0x00000000005f7308 */ /* 0x0003e40000000800 */
[----:B------:R-:W-:Y:S01]  /*1b450*/  HMMA.16816.F32 R40, R12, R18, R56 ;  /* 0x000000120c28723c */ /* 0x000fe20000001838 */
[----:B------:R-:W2:Y:S01]  /*1b460*/  LDSM.16.MT88.4 R16, [R181+0xf800] ;  /* 0x00f80000b510783b */ /* 0x000ea20000004200 */
[----:B------:R-:W-:-:S06]  /*1b470*/  FADD.FTZ R9, R93, R9 ;  /* 0x000000095d097221 */ /* 0x000fcc0000010000 */
[----:B------:R-:W-:Y:S01]  /*1b480*/  HMMA.16816.F32 R48, R12, R24, R32 ;  /* 0x000000180c30723c */ /* 0x000fe20000001820 */
[----:B------:R-:W-:Y:S01]  /*1b490*/  MOV R164, R91 ;  /* 0x0000005b00a47202 */ /* 0x000fe20000000f00 */
[----:B------:R-:W-:Y:S01]  /*1b4a0*/  LDSM.16.MT88.4 R32, [R180+0x10000] ;  /* 0x01000000b420783b */ /* 0x000fe20000004200 */
[----:B-1----:R-:W-:-:S05]  /*1b4b0*/  FFMA.FTZ R0, R85, R4, -R5 ;  /* 0x0000000455007223 */ /* 0x002fca0000010805 */
[----:B------:R-:W-:Y:S01]  /*1b4c0*/  HMMA.16816.F32 R28, R12, R26, R52 ;  /* 0x0000001a0c1c723c */ /* 0x000fe20000001834 */
[----:B------:R-:W1:Y:S01]  /*1b4d0*/  LDSM.16.MT88.4 R24, [R183+0xf800] ;  /* 0x00f80000b718783b */ /* 0x000e620000004200 */
[----:B------:R3:W-:Y:S02]  /*1b4e0*/  MUFU.EX2 R94, R0 ;  /* 0x00000000005e7308 */ /* 0x0007e40000000800 */
[----:B---3--:R-:W-:-:S06]  /*1b4f0*/  FFMA.FTZ R0, R205, R4, -R7 ;  /* 0x00000004cd007223 */ /* 0x008fcc0000010807 */
[----:B------:R3:W-:Y:S01]  /*1b500*/  MUFU.EX2 R93, R0 ;  /* 0x00000000005d7308 */ /* 0x0007e20000000800 */
[----:B------:R-:W-:Y:S01]  /*1b510*/  MOV R174, R90 ;  /* 0x0000005a00ae7202 */ /* 0x000fe20000000f00 */
        /* <DEDUP_REMOVED lines=23> */
[-CC-:B------:R-:W-:Y:S02]  /*1b690*/  FFMA.FTZ R9, R207, R4.reuse, -R5.reuse ;  /* 0x00000004cf097223 */ /* 0x180fe40000010805 */
[----:B--2---:R-:W-:-:S04]  /*1b6a0*/  FFMA.FTZ R0, R210, R4, -R5 ;  /* 0x00000004d2007223 */ /* 0x004fc80000010805 */
[C---:B-1----:R-:W-:Y:S01]  /*1b6b0*/  HMMA.16816.F32 R52, R12.reuse, R24, R68 ;  /* 0x000000180c34723c */ /* 0x042fe20000001844 */
[----:B------:R-:W-:Y:S01]  /*1b6c0*/  FADD.FTZ R10, R89, R10 ;  /* 0x0000000a590a7221 */ /* 0x000fe20000010000 */
[----:B------:R-:W-:Y:S01]  /*1b6d0*/  LDSM.16.MT88.4 R16, [R182+0x10000] ;  /* 0x01000000b610783b */ /* 0x000fe20000004200 */
[----:B------:R1:W-:Y:S05]  /*1b6e0*/  MUFU.EX2 R86, R0 ;  /* 0x0000000000567308 */ /* 0x0003ea0000000800 */
[----:B------:R-:W-:Y:S01]  /*1b6f0*/  HMMA.16816.F32 R56, R12, R26, R64 ;  /* 0x0000001a0c38723c */ /* 0x000fe20000001840 */
[----:B------:R-:W2:Y:S02]  /*1b700*/  LDSM.16.MT88.4 R24, [R181+0x10000] ;  /* 0x01000000b518783b */ /* 0x000ea40000004200 */
[----:B------:R3:W2:Y:S01]  /*1b710*/  MUFU.EX2 R89, R9 ;  /* 0x0000000900597308 */ /* 0x0006a20000000800 */
[----:B-1----:R-:W-:-:S07]  /*1b720*/  FFMA.FTZ R0, R211, R4, -R7 ;  /* 0x00000004d3007223 */ /* 0x002fce0000010807 */
[----:B------:R1:W-:Y:S01]  /*1b730*/  MUFU.EX2 R85, R0 ;  /* 0x0000000000557308 */ /* 0x0003e20000000800 */
[----:B---3--:R-:W-:-:S04]  /*1b740*/  FADD.FTZ R9, R197, R10 ;  /* 0x0000000ac5097221 */ /* 0x008fc80000010000 */
[----:B------:R-:W-:Y:S02]  /*1b750*/  FADD.FTZ R10, R177, R9 ;  /* 0x00000009b10a7221 */ /* 0x000fe40000010000 */
[----:B-1----:R-:W-:-:S04]  /*1b760*/  FFMA.FTZ R0, R213, R4, -R7 ;  /* 0x00000004d5007223 */ /* 0x002fc80000010807 */
[----:B------:R1:W3:Y:S01]  /*1b770*/  MUFU.EX2 R84, R0 ;  /* 0x0000000000547308 */ /* 0x0002e20000000800 */
[----:B------:R-:W-:-:S07]  /*1b780*/  FFMA.FTZ R9, R208, R4, -R5 ;  /* 0x00000004d0097223 */ /* 0x000fce0000010805 */
[----:B------:R2:W2:Y:S01]  /*1b790*/  MUFU.EX2 R87, R9 ;  /* 0x0000000900577308 */ /* 0x0004a20000000800 */
[----:B-1----:R-:W-:-:S07]  /*1b7a0*/  FFMA.FTZ R0, R214, R4, -R7 ;  /* 0x00000004d6007223 */ /* 0x002fce0000010807 */
[----:B------:R1:W-:Y:S01]  /*1b7b0*/  MUFU.EX2 R83, R0 ;  /* 0x0000000000537308 */ /* 0x0003e20000000800 */
[----:B--2---:R-:W-:-:S07]  /*1b7c0*/  FFMA.FTZ R9, R212, R4, -R5 ;  /* 0x00000004d4097223 */ /* 0x004fce0000010805 */
[----:B------:R-:W-:Y:S01]  /*1b7d0*/  MUFU.EX2 R81, R9 ;  /* 0x0000000900517308 */ /* 0x000fe20000000800 */
[----:B-1----:R-:W-:-:S07]  /*1b7e0*/  FFMA.FTZ R0, R215, R4, -R7 ;  /* 0x00000004d7007223 */ /* 0x002fce0000010807 */
[----:B------:R1:W2:Y:S01]  /*1b7f0*/  MUFU.EX2 R82, R0 ;  /* 0x0000000000527308 */ /* 0x0002a20000000800 */
[C---:B------:R-:W-:Y:S01]  /*1b800*/  HMMA.16816.F32 R44, R12.reuse, R20, R44 ;  /* 0x000000140c2c723c */ /* 0x040fe2000000182c */
[----:B-1----:R-:W-:Y:S02]  /*1b810*/  FADD.FTZ R0, R178, R10 ;  /* 0x0000000ab2007221 */ /* 0x002fe40000010000 */
[----:B------:R-:W-:Y:S02]  /*1b820*/  FADD.FTZ R10, R179, R11 ;  /* 0x0000000bb30a7221 */ /* 0x000fe40000010000 */
[----:B------:R-:W-:Y:S02]  /*1b830*/  FADD.FTZ R9, R171, R0 ;  /* 0x00000000ab097221 */ /* 0x000fe40000010000 */
[----:B------:R-:W-:Y:S01]  /*1b840*/  FADD.FTZ R0, R173, R10 ;  /* 0x0000000aad007221 */ /* 0x000fe20000010000 */
[----:B------:R-:W-:Y:S03]  /*1b850*/  HMMA.16816.F32 R20, R12, R22, R40 ;  /* 0x000000160c14723c */ /* 0x000fe60000001828 */
[----:B------:R-:W-:-:S04]  /*1b860*/  FADD.FTZ R0, R175, R0 ;  /* 0x00000000af007221 */ /* 0x000fc80000010000 */
[----:B------:R-:W-:Y:S02]  /*1b870*/  F2FP.PACK_AB R12, R92, R93 ;  /* 0x0000005d5c0c723e */ /* 0x000fe400000000ff */
[----:B------:R-:W-:Y:S02]  /*1b880*/  F2FP.PACK_AB R13, R95, R96 ;  /* 0x000000605f0d723e */ /* 0x000fe400000000ff */
[----:B----4-:R-:W-:Y:S02]  /*1b890*/  F2FP.PACK_AB R14, R90, R91 ;  /* 0x0000005b5a0e723e */ /* 0x010fe400000000ff */
[----:B------:R-:W-:Y:S01]  /*1b8a0*/  F2FP.PACK_AB R15, R89, R94 ;  /* 0x0000005e590f723e */ /* 0x000fe200000000ff */
[----:B------:R-:W-:Y:S02]  /*1b8b0*/  FADD.FTZ R10, R169, R0 ;  /* 0x00000000a90a7221 */ /* 0x000fe40000010000 */
[----:B------:R-:W-:Y:S02]  /*1b8c0*/  FFMA.FTZ R0, R218, R4, -R5 ;  /* 0x00000004da007223 */ /* 0x000fe40000010805 */
[----:B------:R-:W-:-:S02]  /*1b8d0*/  FADD.FTZ R9, R174, R9 ;  /* 0x00000009ae097221 */ /* 0x000fc40000010000 */
[----:B------:R-:W-:Y:S01]  /*1b8e0*/  HMMA.16816.F32 R40, R12, R32, R76 ;  /* 0x000000200c28723c */ /* 0x000fe2000000184c */
[----:B------:R1:W-:Y:S01]  /*1b8f0*/  MUFU.EX2 R79, R0 ;  /* 0x00000000004f7308 */ /* 0x0003e20000000800 */
[----:B------:R-:W-:Y:S02]  /*1b900*/  FADD.FTZ R11, R176, R9 ;  /* 0x00000009b00b7221 */ /* 0x000fe40000010000 */
[----:B------:R-:W-:-:S04]  /*1b910*/  FFMA.FTZ R9, R216, R4, -R5 ;  /* 0x00000004d8097223 */ /* 0x000fc80000010805 */
[C---:B-----5:R-:W-:Y:S08]  /*1b920*/  HMMA.16816.F32 R52, R12.reuse, R28, R52 ;  /* 0x0000001c0c34723c */ /* 0x060ff00000001834 */
[C---:B------:R-:W-:Y:S01]  /*1b930*/  HMMA.16816.F32 R56, R12.reuse, R30, R56 ;  /* 0x0000001e0c38723c */ /* 0x040fe20000001838 */
[----:B-1----:R-:W-:Y:S01]  /*1b940*/  FFMA.FTZ R0, R217, R4, -R5 ;  /* 0x00000004d9007223 */ /* 0x002fe20000010805 */
[----:B------:R-:W1:Y:S03]  /*1b950*/  LDSM.16.MT88.4 R28, [R180+0x10800] ;  /* 0x01080000b41c783b */ /* 0x000e660000004200 */
[----:B------:R4:W-:Y:S03]  /*1b960*/  MUFU.EX2 R78, R0 ;  /* 0x00000000004e7308 */ /* 0x0009e60000000800 */
[----:B------:R-:W-:Y:S01]  /*1b970*/  HMMA.16816.F32 R64, R12, R24, R60 ;  /* 0x000000180c40723c */ /* 0x000fe2000000183c */
[----:B------:R-:W-:-:S07]  /*1b980*/  FADD.FTZ R10, R172, R10 ;  /* 0x0000000aac0a7221 */ /* 0x000fce0000010000 */
[----:B------:R-:W-:Y:S01]  /*1b990*/  HMMA.16816.F32 R48, R12, R26, R48 ;  /* 0x0000001a0c30723c */ /* 0x000fe20000001830 */
[----:B------:R-:W5:Y:S01]  /*1b9a0*/  LDSM.16.MT88.4 R24, [R183+0x10800] ;  /* 0x01080000b718783b */ /* 0x000f620000004200 */
[----:B------:R2:W-:Y:S01]  /*1b9b0*/  MUFU.EX2 R77, R9 ;  /* 0x00000009004d7308 */ /* 0x0005e20000000800 */
[----:B----4-:R-:W-:-:S05]  /*1b9c0*/  FADD.FTZ R0, R170, R11 ;  /* 0x0000000baa007221 */ /* 0x010fca0000010000 */
[C---:B------:R-:W-:Y:S01]  /*1b9d0*/  HMMA.16816.F32 R32, R12.reuse, R34, R72 ;  /* 0x000000220c20723c */ /* 0x040fe20000001848 */
[----:B--2---:R-:W-:Y:S02]  /*1b9e0*/  FADD.FTZ R9, R164, R0 ;  /* 0x00000000a4097221 */ /* 0x004fe40000010000 */
[----:B------:R-:W-:Y:S02]  /*1b9f0*/  FADD.FTZ R0, R166, R10 ;  /* 0x0000000aa6007221 */ /* 0x000fe40000010000 */
[----:B------:R-:W-:Y:S02]  /*1ba00*/  FADD.FTZ R9, R168, R9 ;  /* 0x00000009a8097221 */ /* 0x000fe40000010000 */
[----:B------:R-:W-:Y:S02]  /*1ba10*/  FADD.FTZ R0, R165, R0 ;  /* 0x00000000a5007221 */ /* 0x000fe40000010000 */
[----:B------:R-:W-:Y:S02]  /*1ba20*/  FADD.FTZ R9, R167, R9 ;  /* 0x00000009a7097221 */ /* 0x000fe40000010000 */
[----:B------:R-:W-:Y:S01]  /*1ba30*/  FADD.FTZ R0, R248, R0 ;  /* 0x00000000f8007221 */ /* 0x000fe20000010000 */
[----:B------:R-:W-:Y:S01]  /*1ba40*/  HMMA.16816.F32 R72, R12, R16, R44 ;  /* 0x000000100c48723c */ /* 0x000fe2000000182c */
[----:B------:R-:W-:Y:S01]  /*1ba50*/  FADD.FTZ R9, R246, R9 ;  /* 0x00000009f6097221 */ /* 0x000fe20000010000 */
[----:B------:R-:W-:Y:S01]  /*1ba60*/  LDSM.16.MT88.4 R164, [R180+0x11800] ;  /* 0x01180000b4a4783b */ /* 0x000fe20000004200 */
[----:B------:R-:W-:-:S02]  /*1ba70*/  FADD.FTZ R0, R251, R0 ;  /* 0x00000000fb007221 */ /* 0x000fc40000010000 */
[----:B------:R-:W-:Y:S02]  /*1ba80*/  FADD.FTZ R9, R245, R9 ;  /* 0x00000009f5097221 */ /* 0x000fe40000010000 */
[----:B------:R-:W-:Y:S02]  /*1ba90*/  FADD.FTZ R0, R247, R0 ;  /* 0x00000000f7007221 */ /* 0x000fe40000010000 */
[----:B------:R-:W-:Y:S01]  /*1baa0*/  FADD.FTZ R9, R242, R9 ;  /* 0x00000009f2097221 */ /* 0x000fe20000010000 */
[----:B------:R-:W-:Y:S01]  /*1bab0*/  HMMA.16816.F32 R44, R12, R18, R20 ;  /* 0x000000120c2c723c */ /* 0x000fe20000001814 */
[----:B------:R-:W-:Y:S01]  /*1bac0*/  FADD.FTZ R0, R243, R0 ;  /* 0x00000000f3007221 */ /* 0x000fe20000010000 */
[----:B------:R-:W2:Y:S01]  /*1bad0*/  LDSM.16.MT88.4 R16, [R181+0x10800] ;  /* 0x01080000b510783b */ /* 0x000ea20000004200 */
[----:B------:R-:W-:-:S03]  /*1bae0*/  FADD.FTZ R9, R244, R9 ;  /* 0x00000009f4097221 */ /* 0x000fc60000010000 */
[----:B------:R-:W4:Y:S01]  /*1baf0*/  LDSM.16.MT88.4 R20, [R182+0x10800] ;  /* 0x01080000b614783b */ /* 0x000f220000004200 */
[----:B---3--:R-:W-:Y:S02]  /*1bb00*/  F2FP.PACK_AB R12, R84, R85 ;  /* 0x00000055540c723e */ /* 0x008fe400000000ff */
[----:B------:R-:W-:Y:S02]  /*1bb10*/  F2FP.PACK_AB R13, R88, R87 ;  /* 0x00000057580d723e */ /* 0x000fe400000000ff */
[----:B------:R-:W-:Y:S02]  /*1bb20*/  F2FP.PACK_AB R14, R82, R83 ;  /* 0x00000053520e723e */ /* 0x000fe400000000ff */
[----:B------:R-:W-:Y:S01]  /*1bb30*/  F2FP.PACK_AB R15, R81, R86 ;  /* 0x00000056510f723e */ /* 0x000fe200000000ff */
[----:B------:R-:W-:Y:S02]  /*1bb40*/  FADD.FTZ R0, R241, R0 ;  /* 0x00000000f1007221 */ /* 0x000fe40000010000 */
[----:B------:R-:W-:-:S02]  /*1bb50*/  FADD.FTZ R9, R39, R9 ;  /* 0x0000000927097221 */ /* 0x000fc40000010000 */
[----:B------:R-:W-:Y:S02]  /*1bb60*/  FFMA.FTZ R10, R221, R4, -R7 ;  /* 0x00000004dd0a7223 */ /* 0x000fe40000010807 */
[----:B------:R-:W-:Y:S01]  /*1bb70*/  FADD.FTZ R0, R239, R0 ;  /* 0x00000000ef007221 */ /* 0x000fe20000010000 */
[----:B-1----:R-:W-:Y:S01]  /*1bb80*/  HMMA.16816.F32 R68, R12, R28, R40 ;  /* 0x0000001c0c44723c */ /* 0x002fe20000001828 */
[----:B------:R-:W-:Y:S02]  /*1bb90*/  FADD.FTZ R9, R37, R9 ;  /* 0x0000000925097221 */ /* 0x000fe40000010000 */
[----:B------:R-:W-:-:S05]  /*1bba0*/  FADD.FTZ R0, R240, R0 ;  /* 0x00000000f0007221 */ /* 0x000fca0000010000 */
[----:B------:R-:W-:Y:S01]  /*1bbb0*/  HMMA.16816.F32 R60, R12, R30, R32 ;  /* 0x0000001e0c3c723c */ /* 0x000fe20000001820 */
[----:B------:R-:W1:Y:S01]  /*1bbc0*/  LDSM.16.MT88.4 R28, [R180+0x11000] ;  /* 0x01100000b41c783b */ /* 0x000e620000004200 */
[----:B------:R-:W-:-:S06]  /*1bbd0*/  FADD.FTZ R9, R161, R9 ;  /* 0x00000009a1097221 */ /* 0x000fcc0000010000 */
[C---:B-----5:R-:W-:Y:S01]  /*1bbe0*/  HMMA.16816.F32 R40, R12.reuse, R26, R56 ;  /* 0x0000001a0c28723c */ /* 0x060fe20000001838 */
[----:B------:R3:W-:Y:S01]  /*1bbf0*/  MUFU.EX2 R57, R10 ;  /* 0x0000000a00397308 */ /* 0x0007e20000000800 */
[----:B------:R-:W-:Y:S02]  /*1bc00*/  FADD.FTZ R0, R162, R0 ;  /* 0x00000000a2007221 */ /* 0x000fe40000010000 */
[----:B------:R-:W-:Y:S02]  /*1bc10*/  FADD.FTZ R9, R163, R9 ;  /* 0x00000009a3097221 */ /* 0x000fe40000010000 */
[----:B------:R-:W-:Y:S02]  /*1bc20*/  FADD.FTZ R0, R157, R0 ;  /* 0x000000009d007221 */ /* 0x000fe40000010000 */
[----:B------:R-:W-:Y:S01]  /*1bc30*/  HMMA.16816.F32 R52, R12, R24, R52 ;  /* 0x000000180c34723c */ /* 0x000fe20000001834 */
[----:B------:R-:W5:Y:S01]  /*1bc40*/  LDSM.16.MT88.4 R24, [R183+0x11000] ;  /* 0x01100000b718783b */ /* 0x000f620000004200 */
[----:B---3--:R-:W-:-:S04]  /*1bc50*/  FFMA.FTZ R10, R220, R4, -R7 ;  /* 0x00000004dc0a7223 */ /* 0x008fc80000010807 */
[----:B------:R3:W-:Y:S01]  /*1bc60*/  MUFU.EX2 R56, R10 ;  /* 0x0000000a00387308 */ /* 0x0007e20000000800 */
[----:B------:R-:W-:Y:S02]  /*1bc70*/  FADD.FTZ R9, R154, R9 ;  /* 0x000000099a097221 */ /* 0x000fe40000010000 */
[-C--:B------:R-:W-:Y:S02]  /*1bc80*/  FFMA.FTZ R11, R219, R4.reuse, -R7 ;  /* 0x00000004db0b7223 */ /* 0x080fe40000010807 */
[----:B------:R-:W-:Y:S02]  /*1bc90*/  FADD.FTZ R0, R159, R0 ;  /* 0x000000009f007221 */ /* 0x000fe40000010000 */
[----:B------:R-:W-:Y:S02]  /*1bca0*/  FADD.FTZ R9, R36, R9 ;  /* 0x0000000924097221 */ /* 0x000fe40000010000 */
[----:B---3--:R-:W-:-:S04]  /*1bcb0*/  FFMA.FTZ R10, R222, R4, -R7 ;  /* 0x00000004de0a7223 */ /* 0x008fc80000010807 */
[----:B------:R3:W-:Y:S01]  /*1bcc0*/  MUFU.EX2 R39, R10 ;  /* 0x0000000a00277308 */ /* 0x0007e20000000800 */
[----:B------:R-:W-:Y:S02]  /*1bcd0*/  FADD.FTZ R0, R160, R0 ;  /* 0x00000000a0007221 */ /* 0x000fe40000010000 */
[----:B------:R-:W-:-:S05]  /*1bce0*/  FADD.FTZ R9, R155, R9 ;  /* 0x000000099b097221 */ /* 0x000fca0000010000 */
[----:B------:R-:W1:Y:S01]  /*1bcf0*/  MUFU.EX2 R76, R11 ;  /* 0x0000000b004c7308 */ /* 0x000e620000000800 */
[----:B---3--:R-:W-:-:S07]  /*1bd00*/  FFMA.FTZ R10, R223, R4, -R5 ;  /* 0x00000004df0a7223 */ /* 0x008fce0000010805 */
[----:B------:R3:W1:Y:S01]  /*1bd10*/  MUFU.EX2 R37, R10 ;  /* 0x0000000a00257308 */ /* 0x0006620000000800 */
[----:B------:R-:W-:Y:S02]  /*1bd20*/  FADD.FTZ R0, R156, R0 ;  /* 0x000000009c007221 */ /* 0x000fe40000010000 */
[----:B------:R-:W-:Y:S02]  /*1bd30*/  FADD.FTZ R9, R158, R9 ;  /* 0x000000099e097221 */ /* 0x000fe40000010000 */
[----:B------:R-:W-:Y:S01]  /*1bd40*/  FADD.FTZ R0, R152, R0 ;  /* 0x0000000098007221 */ /* 0x000fe20000010000 */
[----:B--2---:R-:W-:Y:S01]  /*1bd50*/  HMMA.16816.F32 R32, R12, R16, R64 ;  /* 0x000000100c20723c */ /* 0x004fe20000001840 */
[----:B------:R-:W-:Y:S01]  /*1bd60*/  FADD.FTZ R9, R150, R9 ;  /* 0x0000000996097221 */ /* 0x000fe20000010000 */
[----:B------:R-:W-:Y:S01]  /*1bd70*/  LDSM.16.MT88.4 R156, [R183+0x11800] ;  /* 0x01180000b79c783b */ /* 0x000fe20000004200 */
[----:B------:R-:W-:Y:S02]  /*1bd80*/  FADD.FTZ R0, R153, R0 ;  /* 0x0000000099007221 */ /* 0x000fe40000010000 */
[----:B------:R-:W-:-:S03]  /*1bd90*/  FADD.FTZ R9, R148, R9 ;  /* 0x0000000994097221 */ /* 0x000fc60000010000 */
[----:B------:R-:W-:Y:S01]  /*1bda0*/  HMMA.16816.F32 R48, R12, R18, R48 ;  /* 0x000000120c30723c */ /* 0x000fe20000001830 */
[----:B---3--:R-:W-:Y:S01]  /*1bdb0*/  FFMA.FTZ R10, R231, R4, -R5 ;  /* 0x00000004e70a7223 */ /* 0x008fe20000010805 */
[----:B------:R-:W2:Y:S01]  /*1bdc0*/  LDSM.16.MT88.4 R16, [R181+0x11000] ;  /* 0x01100000b510783b */ /* 0x000ea20000004200 */
[----:B------:R-:W-:-:S05]  /*1bdd0*/  FADD.FTZ R0, R151, R0 ;  /* 0x0000000097007221 */ /* 0x000fca0000010000 */
[C---:B----4-:R-:W-:Y:S01]  /*1bde0*/  HMMA.16816.F32 R72, R12.reuse, R20, R72 ;  /* 0x000000140c48723c */ /* 0x050fe20000001848 */
[----:B------:R-:W-:Y:S01]  /*1bdf0*/  FADD.FTZ R9, R146, R9 ;  /* 0x0000000992097221 */ /* 0x000fe20000010000 */
[----:B------:R3:W-:Y:S06]  /*1be00*/  MUFU.EX2 R36, R10 ;  /* 0x0000000a00247308 */ /* 0x0007ec0000000800 */
[----:B------:R-:W-:Y:S01]  /*1be10*/  HMMA.16816.F32 R44, R12, R22, R44 ;  /* 0x000000160c2c723c */ /* 0x000fe2000000182c */
[----:B------:R-:W-:Y:S01]  /*1be20*/  FADD.FTZ R0, R147, R0 ;  /* 0x0000000093007221 */ /* 0x000fe20000010000 */
[----:B------:R-:W4:Y:S05]  /*1be30*/  LDSM.16.MT88.4 R20, [R182+0x11000] ;  /* 0x01100000b614783b */ /* 0x000f2a0000004200 */
[----:B-1----:R-:W-:-:S02]  /*1be40*/  F2FP.PACK_AB R12, R57, R76 ;  /* 0x0000004c390c723e */ /* 0x002fc400000000ff */
[----:B------:R-:W-:Y:S02]  /*1be50*/  F2FP.PACK_AB R13, R78, R79 ;  /* 0x0000004f4e0d723e */ /* 0x000fe400000000ff */
[----:B------:R-:W-:Y:S02]  /*1be60*/  F2FP.PACK_AB R14, R39, R56 ;  /* 0x00000038270e723e */ /* 0x000fe400000000ff */
[----:B------:R-:W-:Y:S01]  /*1be70*/  F2FP.PACK_AB R15, R37, R77 ;  /* 0x0000004d250f723e */ /* 0x000fe200000000ff */
[----:B---3--:R-:W-:Y:S02]  /*1be80*/  FFMA.FTZ R10, R232, R4, -R5 ;  /* 0x00000004e80a7223 */ /* 0x008fe40000010805 */
[----:B------:R-:W-:Y:S02]  /*1be90*/  FADD.FTZ R9, R149, R9 ;  /* 0x0000000995097221 */ /* 0x000fe40000010000 */
[----:B------:R-:W-:Y:S01]  /*1bea0*/  FADD.FTZ R0, R145, R0 ;  /* 0x0000000091007221 */ /* 0x000fe20000010000 */
[----:B------:R-:W1:Y:S01]  /*1beb0*/  LDSM.16.MT88.4 R148, [R181+0x11800] ;  /* 0x01180000b594783b */ /* 0x000e620000004200 */
[----:B------:R-:W-:Y:S01]  /*1bec0*/  HMMA.16816.F32 R68, R12, R28, R68 ;  /* 0x0000001c0c44723c */ /* 0x000fe20000001844 */
[----:B------:R3:W-:Y:S01]  /*1bed0*/  MUFU.EX2 R29, R10 ;  /* 0x0000000a001d7308 */ /* 0x0007e20000000800 */
[----:B------:R-:W-:-:S02]  /*1bee0*/  FADD.FTZ R9, R137, R9 ;  /* 0x0000000989097221 */ /* 0x000fc40000010000 */
[----:B------:R-:W-:Y:S02]  /*1bef0*/  FADD.FTZ R0, R144, R0 ;  /* 0x0000000090007221 */ /* 0x000fe40000010000 */
[----:B------:R-:W-:Y:S02]  /*1bf00*/  FADD.FTZ R9, R131, R9 ;  /* 0x0000000983097221 */ /* 0x000fe40000010000 */
[----:B-----5:R-:W-:Y:S01]  /*1bf10*/  HMMA.16816.F32 R52, R12, R24, R52 ;  /* 0x000000180c34723c */ /* 0x020fe20000001834 */
[----:B------:R-:W-:Y:S02]  /*1bf20*/  FADD.FTZ R0, R141, R0 ;  /* 0x000000008d007221 */ /* 0x000fe40000010000 */
[----:B---3--:R-:W-:-:S04]  /*1bf30*/  FFMA.FTZ R10, R233, R4, -R5 ;  /* 0x00000004e90a7223 */ /* 0x008fc80000010805 */
[----:B------:R3:W-:Y:S01]  /*1bf40*/  MUFU.EX2 R28, R10 ;  /* 0x0000000a001c7308 */ /* 0x0007e20000000800 */
[----:B------:R-:W-:Y:S02]  /*1bf50*/  FADD.FTZ R9, R136, R9 ;  /* 0x0000000988097221 */ /* 0x000fe40000010000 */
[----:B------:R-:W-:Y:S02]  /*1bf60*/  FADD.FTZ R0, R129, R0 ;  /* 0x0000000081007221 */ /* 0x000fe40000010000 */
[----:B------:R-:W-:Y:S02]  /*1bf70*/  FADD.FTZ R9, R140, R9 ;  /* 0x000000098c097221 */ /* 0x000fe40000010000 */
[----:B---3--:R-:W-:-:S04]  /*1bf80*/  FFMA.FTZ R10, R234, R4, -R7 ;  /* 0x00000004ea0a7223 */ /* 0x008fc80000010807 */
[----:B------:R3:W-:Y:S01]  /*1bf90*/  MUFU.EX2 R25, R10 ;  /* 0x0000000a00197308 */ /* 0x0007e20000000800 */
[----:B------:R-:W-:Y:S02]  /*1bfa0*/  FADD.FTZ R0, R124, R0 ;  /* 0x000000007c007221 */ /* 0x000fe40000010000 */
[----:B------:R-:W-:Y:S02]  /*1bfb0*/  FADD.FTZ R9, R122, R9 ;  /* 0x000000097a097221 */ /* 0x000fe40000010000 */
[----:B------:R-:W-:Y:S02]  /*1bfc0*/  FADD.FTZ R0, R125, R0 ;  /* 0x000000007d007221 */ /* 0x000fe40000010000 */
[----:B---3--:R-:W-:-:S04]  /*1bfd0*/  FFMA.FTZ R10, R235, R4, -R7 ;  /* 0x00000004eb0a7223 */ /* 0x008fc80000010807 */
[----:B------:R3:W5:Y:S01]  /*1bfe0*/  MUFU.EX2 R24, R10 ;  /* 0x0000000a00187308 */ /* 0x0007620000000800 */
[----:B------:R-:W-:Y:S02]  /*1bff0*/  FADD.FTZ R0, R128, R0 ;  /* 0x0000000080007221 */ /* 0x000fe40000010000 */
[----:B---3--:R-:W-:-:S05]  /*1c000*/  FFMA.FTZ R10, R236, R4, -R7 ;  /* 0x00000004ec0a7223 */ /* 0x008fca0000010807 */
[----:B------:R3:W-:Y:S02]  /*1c010*/  MUFU.EX2 R11, R10 ;  /* 0x0000000a000b7308 */ /* 0x0007e40000000800 */
[----:B---3--:R-:W-:Y:S02]  /*1c020*/  FFMA.FTZ R10, R237, R4, -R7 ;  /* 0x00000004ed0a7223 */ /* 0x008fe40000010807 */
[----:B------:R-:W-:-:S04]  /*1c030*/  FADD.FTZ R7, R120, R9 ;  /* 0x0000000978077221 */ /* 0x000fc80000010000 */
[----:B------:R-:W-:Y:S02]  /*1c040*/  FADD.FTZ R9, R121, R7 ;  /* 0x0000000779097221 */ /* 0x000fe40000010000 */
[----:B------:R-:W-:Y:S02]  /*1c050*/  FADD.FTZ R7, R119, R0 ;  /* 0x0000000077077221 */ /* 0x000fe40000010000 */
[----:B------:R-:W-:Y:S02]  /*1c060*/  FFMA.FTZ R4, R238, R4, -R5 ;  /* 0x00000004ee047223 */ /* 0x000fe40000010805 */
[----:B------:R-:W-:Y:S02]  /*1c070*/  FADD.FTZ R0, R123, R9 ;  /* 0x000000097b007221 */ /* 0x000fe40000010000 */
[----:B------:R3:W-:Y:S01]  /*1c080*/  MUFU.EX2 R251, R4 ;  /* 0x0000000400fb7308 */ /* 0x0007e20000000800 */
[----:B------:R-:W-:Y:S02]  /*1c090*/  FADD.FTZ R5, R116, R7 ;  /* 0x0000000774057221 */ /* 0x000fe40000010000 */
[----:B---3--:R-:W-:-:S02]  /*1c0a0*/  FADD.FTZ R4, R114, R0 ;  /* 0x0000000072047221 */ /* 0x008fc40000010000 */
        /* <DEDUP_REMOVED lines=25> */
[----:B------:R-:W-:Y:S01]  /*1c240*/  HMMA.16816.F32 R40, R12, R26, R40 ;  /* 0x0000001a0c28723c */ /* 0x000fe20000001828 */
[----:B------:R-:W-:Y:S02]  /*1c250*/  FADD.FTZ R0, R88, R0 ;  /* 0x0000000058007221 */ /* 0x000fe40000010000 */
[----:B------:R-:W-:-:S05]  /*1c260*/  FADD.FTZ R4, R84, R4 ;  /* 0x0000000454047221 */ /* 0x000fca0000010000 */
[C---:B--2---:R-:W-:Y:S08]  /*1c270*/  HMMA.16816.F32 R32, R12.reuse, R16, R32 ;  /* 0x000000100c20723c */ /* 0x044ff00000001820 */
[C---:B------:R-:W-:Y:S08]  /*1c280*/  HMMA.16816.F32 R48, R12.reuse, R18, R48 ;  /* 0x000000120c30723c */ /* 0x040ff00000001830 */
[C---:B----4-:R-:W-:Y:S08]  /*1c290*/  HMMA.16816.F32 R144, R12.reuse, R20, R72 ;  /* 0x000000140c90723c */ /* 0x050ff00000001848 */
[----:B------:R-:W-:Y:S01]  /*1c2a0*/  HMMA.16816.F32 R44, R12, R22, R44 ;  /* 0x000000160c2c723c */ /* 0x000fe2000000182c */
[----:B------:R-:W2:Y:S01]  /*1c2b0*/  LDSM.16.MT88.4 R12, [R182+0x11800] ;  /* 0x01180000b60c783b */ /* 0x000ea20000004200 */
        /* <DEDUP_REMOVED lines=27> */
[C---:B-1----:R-:W-:Y:S08]  /*1c470*/  HMMA.16816.F32 R152, R140.reuse, R148, R32 ;  /* 0x000000948c98723c */ /* 0x042ff00000001820 */
[C---:B------:R-:W-:Y:S08]  /*1c480*/  HMMA.16816.F32 R164, R140.reuse, R166, R60 ;  /* 0x000000a68ca4723c */ /* 0x040ff0000000183c */
[C---:B------:R-:W-:Y:S08]  /*1c490*/  HMMA.16816.F32 R156, R140.reuse, R158, R40 ;  /* 0x0000009e8c9c723c */ /* 0x040ff00000001828 */
[C---:B------:R-:W-:Y:S08]  /*1c4a0*/  HMMA.16816.F32 R148, R140.reuse, R150, R48 ;  /* 0x000000968c94723c */ /* 0x040ff00000001830 */
[C---:B--2---:R-:W-:Y:S08]  /*1c4b0*/  HMMA.16816.F32 R144, R140.reuse, R12, R144 ;  /* 0x0000000c8c90723c */ /* 0x044ff00000001890 */
[----:B------:R-:W-:Y:S01]  /*1c4c0*/  HMMA.16816.F32 R140, R140, R14, R44 ;  /* 0x0000000e8c8c723c */ /* 0x000fe2000000182c */
[----:B------:R-:W-:Y:S07]  /*1c4d0*/  @!UPT UIADD3 URZ, URZ, URZ, URZ ;  /* 0x0000003f3f3ff290 */ /* 0x000fee000fffe03f */
[----:B------:R-:W-:Y:S11]  /*1c4e0*/  @!P2 BRA `(.L_x_1875) ;  /* 0x00008a400000a947 */ /* 0x000ff60003800000 */
[----:B------:R-:W2:Y:S01]  /*1c4f0*/  LDL.LU R172, [R1+0xa0] ;  /* 0x0000a00001ac7983 */ /* 0x000ea20000300800 */
[----:B------:R-:W-:-:S04]  /*1c500*/  DEPBAR.LE SB0, 0x0 ;  /* 0x000080000000791a */ /* 0x000fc80000000000 */
[----:B------:R-:W-:Y:S01]  /*1c510*/  WARPSYNC 0xffffffff ;  /* 0xffffffff00007948 */ /* 0x000fe20003800000 */
[----:B------:R-:W-:Y:S01]  /*1c520*/  BSSY B0, `(.L_x_1876) ;  /* 0x0000051000007945 */ /* 0x000fe20003800000 */
[----:B------:R-:W-:Y:S01]  /*1c530*/  BAR.SYNC.DEFER_BLOCKING 0x0 ;  /* 0x0000000000007b1d */ /* 0x000fe20000010000 */
[----:B--2---:R-:W-:-:S05]  /*1c540*/  IADD3 R250, R172, -0x2, RZ ;  /* 0xfffffffeacfa7810 */ /* 0x004fca0007ffe0ff */
[----:B------:R-:W-:Y:S05]  /*1c550*/  @!P0 BRA `(.L_x_1877) ;  /* 0x0000045000008947 */ /* 0x000fea0003800000 */
[----:B------:R-:W-:Y:S02]  /*1c560*/  IMAD.U32 R135, RZ, RZ, UR9 ;  /* 0x00000009ff877e24 */ /* 0x000fe4000f8e00ff */
[----:B------:R-:W-:-:S05]  /*1c570*/  IMAD.U32 R134, RZ, RZ, UR8 ;  /* 0x00000008ff867e24 */ /* 0x000fca000f8e00ff */
[----:B------:R-:W-:-:S04]  /*1c580*/  LOP3.LUT R135, R135, R134, RZ, 0x3c, !PT ;  /* 0x0000008687877212 */ /* 0x000fc800078e3cff */
[----:B------:R-:W-:-:S04]  /*1c590*/  LOP3.LUT R134, R135, R134, RZ, 0x3c, !PT ;  /* 0x0000008687867212 */ /* 0x000fc800078e3cff */
[----:B------:R-:W-:-:S05]  /*1c5a0*/  LOP3.LUT R135, R135, R134, RZ, 0x3c, !PT ;  /* 0x0000008687877212 */ /* 0x000fca00078e3cff */
[----:B------:R-:W2:Y:S01]  /*1c5b0*/  LD.E R0, [R134.64+0x170] ;  /* 0x0001700686007980 */ /* 0x000ea2000c101900 */
[----:B------:R-:W-:-:S05]  /*1c5c0*/  IMAD.SHL.U32 R10, R250, 0x100, RZ ;  /* 0x00000100fa0a7824 */ /* 0x000fca00078e00ff */
[----:B------:R-:W-:Y:S02]  /*1c5d0*/  IADD3 R12, R10, 0x100, RZ ;  /* 0x000001000a0c7810 */ /* 0x000fe40007ffe0ff */
[----:B------:R-:W-:Y:S02]  /*1c5e0*/  IABS R13, R10 ;  /* 0x0000000a000d7213 */ /* 0x000fe40000000000 */
[----:B------:R-:W-:Y:S02]  /*1c5f0*/  IABS R9, R12 ;  /* 0x0000000c00097213 */ /* 0x000fe40000000000 */
[-C--:B--2---:R-:W-:Y:S02]  /*1c600*/  IABS R11, R0.reuse ;  /* 0x00000000000b7213 */ /* 0x084fe40000000000 */
[-C--:B------:R-:W-:Y:S02]  /*1c610*/  IABS R14, R0.reuse ;  /* 0x00000000000e7213 */ /* 0x080fe40000000000 */
[----:B------:R-:W1:Y:S01]  /*1c620*/  I2F.RP R4, R11 ;  /* 0x0000000b00047306 */ /* 0x000e620000209400 */
[----:B------:R-:W-:-:S02]  /*1c630*/  LOP3.LUT R12, R12, R0, RZ, 0x3c, !PT ;  /* 0x000000000c0c7212 */ /* 0x000fc400078e3cff */
[----:B------:R-:W-:Y:S02]  /*1c640*/  LOP3.LUT R10, R10, R0, RZ, 0x3c, !PT ;  /* 0x000000000a0a7212 */ /* 0x000fe400078e3cff */
[----:B------:R-:W-:Y:S02]  /*1c650*/  ISETP.GE.AND P3, PT, R12, RZ, PT ;  /* 0x000000ff0c00720c */ /* 0x000fe40003f66270 */
[----:B------:R-:W-:Y:S01]  /*1c660*/  ISETP.GE.AND P1, PT, R10, RZ, PT ;  /* 0x000000ff0a00720c */ /* 0x000fe20003f26270 */
[----:B-1----:R-:W1:Y:S02]  /*1c670*/  MUFU.RCP R4, R4 ;  /* 0x0000000400047308 */ /* 0x002e640000001000 */
[----:B-1----:R-:W-:-:S06]  /*1c680*/  IADD3 R4, R4, 0xffffffe, RZ ;  /* 0x0ffffffe04047810 */ /* 0x002fcc0007ffe0ff */
[----:B------:R-:W1:Y:S02]  /*1c690*/  F2I.FTZ.U32.TRUNC.NTZ R5, R4 ;  /* 0x0000000400057305 */ /* 0x000e64000021f000 */
[----:B-1----:R-:W-:-:S04]  /*1c6a0*/  IMAD.MOV R4, RZ, RZ, -R5 ;  /* 0x000000ffff047224 */ /* 0x002fc800078e0a05 */
[----:B------:R-:W-:Y:S01]  /*1c6b0*/  IMAD R7, R4, R11, RZ ;  /* 0x0000000b04077224 */ /* 0x000fe200078e02ff */
[----:B------:R-:W-:-:S05]  /*1c6c0*/  MOV R4, RZ ;  /* 0x000000ff00047202 */ /* 0x000fca0000000f00 */
[----:B------:R-:W-:-:S04]  /*1c6d0*/  IMAD.HI.U32 R4, R5, R7, R4 ;  /* 0x0000000705047227 */ /* 0x000fc800078e0004 */
[----:B------:R-:W-:Y:S02]  /*1c6e0*/  IMAD.MOV R5, RZ, RZ, -R14 ;  /* 0x000000ffff057224 */ /* 0x000fe400078e0a0e */
[----:B------:R-:W-:Y:S02]  /*1c6f0*/  IMAD.MOV.U32 R7, RZ, RZ, R13 ;  /* 0x000000ffff077224 */ /* 0x000fe400078e000d */
[----:B------:R-:W-:Y:S02]  /*1c700*/  IMAD.MOV.U32 R13, RZ, RZ, R5 ;  /* 0x000000ffff0d7224 */ /* 0x000fe400078e0005 */
[----:B------:R-:W-:-:S04]  /*1c710*/  IMAD.HI.U32 R5, R4, R9, RZ ;  /* 0x0000000904057227 */ /* 0x000fc800078e00ff */
[----:B------:R-:W-:-:S04]  /*1c720*/  IMAD.HI.U32 R4, R4, R7, RZ ;  /* 0x0000000704047227 */ /* 0x000fc800078e00ff */
[-C--:B------:R-:W-:Y:S02]  /*1c730*/  IMAD R9, R5, R13.reuse, R9 ;  /* 0x0000000d05097224 */ /* 0x080fe400078e0209 */
[----:B------:R-:W-:-:S03]  /*1c740*/  IMAD R7, R4, R13, R7 ;  /* 0x0000000d04077224 */ /* 0x000fc600078e0207 */
[C---:B------:R-:W-:Y:S02]  /*1c750*/  ISETP.GT.U32.AND P4, PT, R11.reuse, R9, PT ;  /* 0x000000090b00720c */ /* 0x040fe40003f84070 */
[----:B------:R-:W-:-:S11]  /*1c760*/  ISETP.GT.U32.AND P2, PT, R11, R7, PT ;  /* 0x000000070b00720c */ /* 0x000fd60003f44070 */
[-C--:B------:R-:W-:Y:S02]  /*1c770*/  @!P4 IADD3 R9, R9, -R11.reuse, RZ ;  /* 0x8000000b0909c210 */ /* 0x080fe40007ffe0ff */
[----:B------:R-:W-:Y:S01]  /*1c780*/  @!P2 IMAD.IADD R7, R7, 0x1, -R11 ;  /* 0x000000010707a824 */ /* 0x000fe200078e0a0b */
[----:B------:R-:W-:Y:S02]  /*1c790*/  @!P4 IADD3 R5, R5, 0x1, RZ ;  /* 0x000000010505c810 */ /* 0x000fe40007ffe0ff */
[-C--:B------:R-:W-:Y:S02]  /*1c7a0*/  ISETP.GE.U32.AND P6, PT, R9, R11.reuse, PT ;  /* 0x0000000b0900720c */ /* 0x080fe40003fc6070 */
[----:B------:R-:W-:Y:S02]  /*1c7b0*/  ISETP.GE.U32.AND P5, PT, R7, R11, PT ;  /* 0x0000000b0700720c */ /* 0x000fe40003fa6070 */
[----:B------:R-:W-:Y:S02]  /*1c7c0*/  @!P2 IADD3 R4, R4, 0x1, RZ ;  /* 0x000000010404a810 */ /* 0x000fe40007ffe0ff */
[----:B------:R-:W-:-:S02]  /*1c7d0*/  ISETP.NE.AND P2, PT, R0, RZ, PT ;  /* 0x000000ff0000720c */ /* 0x000fc40003f45270 */
[----:B------:R-:W-:-:S05]  /*1c7e0*/  LOP3.LUT R7, RZ, R0, RZ, 0x33, !PT ;  /* 0x00000000ff077212 */ /* 0x000fca00078e33ff */
        /* <DEDUP_REMOVED lines=12> */
[----:B------:R-:W-:-:S05]  /*1c8b0*/  IADD3 R7, R9, -R7, RZ ;  /* 0x8000000709077210 */ /* 0x000fca0007ffe0ff */
[----:B------:R-:W-:-:S05]  /*1c8c0*/  IMAD R0, R0, R7, -0x100 ;  /* 0xffffff0000007424 */ /* 0x000fca00078e0207 */
[----:B------:R-:W-:Y:S01]  /*1c8d0*/  SHF.R.S32.HI R7, RZ, 0x1f, R0 ;  /* 0x0000001fff077819 */ /* 0x000fe20000011400 */
[-C--:B--2---:R-:W-:Y:S02]  /*1c8e0*/  IMAD R5, R5, R0.reuse, RZ ;  /* 0x0000000005057224 */ /* 0x084fe400078e02ff */
[----:B---3--:R-:W-:Y:S02]  /*1c8f0*/  IMAD.IADD R14, R12, 0x1, -R14 ;  /* 0x000000010c0e7824 */ /* 0x008fe400078e0a0e */
        /* <DEDUP_REMOVED lines=11> */
.L_x_1877:
[----:B------:R-:W-:Y:S02]  /*1c9b0*/  IMAD.U32 R135, RZ, RZ, UR9 ;  /* 0x00000009ff877e24 */ /* 0x000fe4000f8e00ff */
[----:B------:R-:W-:-:S05]  /*1c9c0*/  IMAD.U32 R134, RZ, RZ, UR8 ;  /* 0x00000008ff867e24 */ /* 0x000fca000f8e00ff */
[----:B------:R-:W-:-:S04]  /*1c9d0*/  LOP3.LUT R135, R135, R134, RZ, 0x3c, !PT ;  /* 0x0000008687877212 */ /* 0x000fc800078e3cff */
[----:B------:R-:W-:-:S04]  /*1c9e0*/  LOP3.LUT R134, R135, R134, RZ, 0x3c, !PT ;  /* 0x0000008687867212 */ /* 0x000fc800078e3cff */
[----:B------:R-:W-:-:S05]  /*1c9f0*/  LOP3.LUT R135, R135, R134, RZ, 0x3c, !PT ;  /* 0x0000008687877212 */ /* 0x000fca00078e3cff */
[----:B------:R-:W2:Y:S02]  /*1ca00*/  LD.E R0, [R134.64+0x40] ;  /* 0x0000400686007980 */ /* 0x000ea4000c101900 */
[----:B--2---:R-:W-:-:S05]  /*1ca10*/  IMAD.U32 R0, R0, -0x100, RZ ;  /* 0xffffff0000007824 */ /* 0x004fca00078e00ff */
[----:B------:R-:W-:Y:S02]  /*1ca20*/  SHF.R.S32.HI R4, RZ, 0x1f, R0 ;  /* 0x0000001fff047819 */ /* 0x000fe40000011400 */
.L_x_1878:
[----:B------:R-:W-:Y:S05]  /*1ca30*/  BSYNC B0 ;  /* 0x0000000000007941 */ /* 0x000fea0003800000 */
.L_x_1876:
[----:B------:R-:W2:Y:S04]  /*1ca40*/  LDL R7, [R1+0x8] ;  /* 0x0000080001077983 */ /* 0x000ea80000100800 */
[----:B------:R-:W3:Y:S04]  /*1ca50*/  LDL.LU R25, [R1+0xa4] ;  /* 0x0000a40001197983 */ /* 0x000ee80000300800 */
[----:B------:R-:W4:Y:S04]  /*1ca60*/  LDL.LU R24, [R1+0x88] ;  /* 0x0000880001187983 */ /* 0x000f280000300800 */
[----:B------:R-:W5:Y:S04]  /*1ca70*/  LDL.LU R23, [R1+0x6c] ;  /* 0x00006c0001177983 */ /* 0x000f680000300800 */
        /* <DEDUP_REMOVED lines=11> */
[----:B------:R-:W5:Y:S04]  /*1cb30*/  LDL R11, [R1+0x140] ;  /* 0x00014000010b7983 */ /* 0x000f680000100800 */
[----:B------:R-:W5:Y:S04]  /*1cb40*/  LDL.LU R10, [R1+0x114] ;  /* 0x00011400010a7983 */ /* 0x000f680000300800 */
[----:B------:R-:W5:Y:S04]  /*1cb50*/  LDL.LU R9, [R1+0x80] ;  /* 0x0000800001097983 */ /* 0x000f680000300800 */
[----:B------:R-:W5:Y:S04]  /*1cb60*/  LDL R65, [R1+0x4] ;  /* 0x0000040001417983 */ /* 0x000f680000100800 */
[----:B------:R-:W5:Y:S01]  /*1cb70*/  LDL R64, [R1] ;  /* 0x0000000001407983 */ /* 0x000f620000100800 */
[----:B------:R-:W-:Y:S01]  /*1cb80*/  ISETP.GE.AND P1, PT, R132, R249, PT ;  /* 0x000000f98400720c */ /* 0x000fe20003f26270 */
[----:B------:R-:W-:Y:S01]  /*1cb90*/  BSSY B1, `(.L_x_1879) ;  /* 0x00004dd000017945 */ /* 0x000fe20003800000 */
[----:B------:R-:W-:-:S04]  /*1cba0*/  LEA R128, P3, R0, R224, 0x1 ;  /* 0x000000e000807211 */ /* 0x000fc800078608ff */
[----:B------:R-:W-:-:S07]  /*1cbb0*/  LEA.HI.X R129, R0, R225, R4, 0x1, P3 ;  /* 0x000000e100817211 */ /* 0x000fce00018f0c04 */
[----:B------:R-:W-:Y:S01]  /*1cbc0*/  @!P1 IADD3 R5, P2, R0, R230, RZ ;  /* 0x000000e600059210 */ /* 0x000fe20007f5e0ff */
[----:B------:R-:W-:Y:S04]  /*1cbd0*/  @P1 STS.128 [R191+0xa000], RZ ;  /* 0x00a000ffbf001388 */ /* 0x000fe80000000c00 */
[----:B------:R-:W-:Y:S01]  /*1cbe0*/  @!PT LDS RZ, [RZ] ;  /* 0x00000000fffff984 */ /* 0x000fe20000000800 */
[----:B------:R-:W-:Y:S01]  /*1cbf0*/  @!PT LDS RZ, [RZ] ;  /* 0x00000000fffff984 */ /* 0x000fe20000000800 */
[----:B------:R-:W-:Y:S01]  /*1cc00*/  @!PT LDS RZ, [RZ] ;  /* 0x00000000fffff984 */ /* 0x000fe20000000800 */
[----:B------:R1:W-:Y:S04]  /*1cc10*/  @!P1 LDGSTS.E.BYPASS.LTC128B.128 [R191+0xa000], [R128.64] ;  /* 0x0a00000080bf9fae */ /* 0x0003e8000b901d46 */
[----:B------:R-:W-:Y:S01]  /*1cc20*/  @P1 STS.128 [R191+0xa800], RZ ;  /* 0x00a800ffbf001388 */ /* 0x000fe20000000c00 */
[----:B--2---:R-:W-:Y:S01]  /*1cc30*/  @!P1 IMAD.X R7, R4, 0x1, R7, P2 ;  /* 0x0000000104079824 */ /* 0x004fe200010e0607 */
[----:B------:R-:W-:Y:S01]  /*1cc40*/  @!P1 LEA R46, P2, R5, R224, 0x1 ;  /* 0x000000e0052e9211 */ /* 0x000fe200078408ff */
[----:B---3--:R-:W-:-:S03]  /*1cc50*/  IMAD.MOV.U32 R48, RZ, RZ, R25 ;  /* 0x000000ffff307224 */ /* 0x008fc600078e0019 */
[----:B------:R-:W-:Y:S01]  /*1cc60*/  @!P1 LEA.HI.X R47, R5, R225, R7, 0x1, P2 ;  /* 0x000000e1052f9211 */ /* 0x000fe200010f0c07 */
[----:B----4-:R-:W-:-:S04]  /*1cc70*/  IMAD.MOV.U32 R49, RZ, RZ, R24 ;  /* 0x000000ffff317224 */ /* 0x010fc800078e0018 */
[----:B------:R-:W-:Y:S01]  /*1cc80*/  @!PT LDS RZ, [RZ] ;  /* 0x00000000fffff984 */ /* 0x000fe20000000800 */
[----:B------:R-:W-:Y:S01]  /*1cc90*/  @!PT LDS RZ, [RZ] ;  /* 0x00000000fffff984 */ /* 0x000fe20000000800 */
[----:B------:R-:W-:Y:S01]  /*1cca0*/  @!PT LDS RZ, [RZ] ;  /* 0x00000000fffff984 */ /* 0x000fe20000000800 */
[----:B------:R2:W-:Y:S01]  /*1ccb0*/  @!P1 LDGSTS.E.BYPASS.LTC128B.128 [R191+0xa800], [R46.64] ;  /* 0x0a8000002ebf9fae */ /* 0x0005e2000b901d46 */
[----:B-----5:R-:W-:Y:S02]  /*1ccc0*/  IMAD.MOV.U32 R50, RZ, RZ, R23 ;  /* 0x000000ffff327224 */ /* 0x020fe400078e0017 */
[----:B------:R-:W-:Y:S01]  /*1ccd0*/  @!P1 IMAD.MOV.U32 R23, RZ, RZ, R4 ;  /* 0x000000ffff179224 */ /* 0x000fe200078e0004 */
[----:B------:R-:W-:Y:S01]  /*1cce0*/  @P1 STS.128 [R191+0xb000], RZ ;  /* 0x00b000ffbf001388 */ /* 0x000fe20000000c00 */
[----:B------:R-:W-:Y:S02]  /*1ccf0*/  IMAD.MOV.U32 R51, RZ, RZ, R22 ;  /* 0x000000ffff337224 */ /* 0x000fe400078e0016 */
[----:B------:R-:W-:Y:S02]  /*1cd00*/  @!P1 IMAD.MOV.U32 R22, RZ, RZ, R0 ;  /* 0x000000ffff169224 */ /* 0x000fe400078e0000 */
[----:B------:R-:W-:Y:S02]  /*1cd10*/  IMAD.MOV.U32 R52, RZ, RZ, R21 ;  /* 0x000000ffff347224 */ /* 0x000fe400078e0015 */
[----:B------:R-:W-:-:S02]  /*1cd20*/  @!P1 IMAD.MOV.U32 R21, RZ, RZ, R4 ;  /* 0x000000ffff159224 */ /* 0x000fc400078e0004 */
[----:B------:R-:W-:Y:S02]  /*1cd30*/  IMAD.MOV.U32 R53, RZ, RZ, R20 ;  /* 0x000000ffff357224 */ /* 0x000fe400078e0014 */
[----:B------:R-:W-:Y:S02]  /*1cd40*/  @!P1 IMAD.MOV.U32 R20, RZ, RZ, R0 ;  /* 0x000000ffff149224 */ /* 0x000fe400078e0000 */
[----:B------:R-:W-:Y:S02]  /*1cd50*/  IMAD.MOV.U32 R54, RZ, RZ, R19 ;  /* 0x000000ffff367224 */ /* 0x000fe400078e0013 */
        /* <DEDUP_REMOVED lines=16> */
[----:B------:R-:W-:Y:S02]  /*1ce60*/  @!P1 IMAD.MOV.U32 R11, RZ, RZ, R4 ;  /* 0x000000ffff0b9224 */ /* 0x000fe400078e0004 */
[----:B------:R-:W-:Y:S02]  /*1ce70*/  IMAD.MOV.U32 R59, RZ, RZ, R10 ;  /* 0x000000ffff3b7224 */ /* 0x000fe400078e000a */
[----:B------:R-:W-:Y:S02]  /*1ce80*/  @!P1 IMAD.MOV.U32 R10, RZ, RZ, R0 ;  /* 0x000000ffff0a9224 */ /* 0x000fe400078e0000 */
[----:B------:R-:W-:Y:S02]  /*1ce90*/  IMAD.MOV.U32 R58, RZ, RZ, R9 ;  /* 0x000000ffff3a7224 */ /* 0x000fe400078e0009 */
[----:B------:R-:W-:-:S02]  /*1cea0*/  IMAD.MOV.U32 R113, RZ, RZ, R63 ;  /* 0x000000ffff717224 */ /* 0x000fc400078e003f */
[C---:B------:R-:W-:Y:S02]  /*1ceb0*/  @!P1 IMAD R12, R65.reuse, 0x30, RZ ;  /* 0x00000030410c9824 */ /* 0x040fe400078e02ff */
[----:B------:R-:W-:Y:S01]  /*1cec0*/  @!P1 IMAD R25, R65, 0xa0, RZ ;  /* 0x000000a041199824 */ /* 0x000fe200078e02ff */
[CC--:B------:R-:W-:Y:S01]  /*1ced0*/  @!P1 LEA R9, P4, R64.reuse, R0.reuse, 0x5 ;  /* 0x0000000040099211 */ /* 0x0c0fe200078828ff */
[C---:B------:R-:W-:Y:S01]  /*1cee0*/  @!P1 IMAD.WIDE.U32 R10, R64.reuse, 0x30, R10 ;  /* 0x00000030400a9825 */ /* 0x040fe200078e000a */
[C---:B------:R-:W-:Y:S02]  /*1cef0*/  @!P1 LEA R5, P3, R64.reuse, R0, 0x6 ;  /* 0x0000000040059211 */ /* 0x040fe400078630ff */
[--C-:B------:R-:W-:Y:S01]  /*1cf00*/  @!P1 LEA.HI.X R13, R64, R4, R65.reuse, 0x5, P4 ;  /* 0x00000004400d9211 */ /* 0x100fe200020f2c41 */
[----:B------:R-:W-:Y:S01]  /*1cf10*/  @!P1 IMAD.IADD R12, R11, 0x1, R12 ;  /* 0x000000010b0c9824 */ /* 0x000fe200078e020c */
[----:B------:R-:W-:Y:S01]  /*1cf20*/  @!P1 LEA R42, P4, R10, R224, 0x1 ;  /* 0x000000e00a2a9211 */ /* 0x000fe200078808ff */
[----:B------:R-:W-:Y:S01]  /*1cf30*/  @!P1 IMAD.MOV.U32 R11, RZ, RZ, R4 ;  /* 0x000000ffff0b9224 */ /* 0x000fe200078e0004 */
[C---:B------:R-:W-:Y:S01]  /*1cf40*/  @!P1 LEA.HI.X R14, R64.reuse, R4, R65, 0x6, P3 ;  /* 0x00000004400e9211 */ /* 0x040fe200018f3441 */
[----:B------:R-:W-:Y:S01]  /*1cf50*/  @!P1 IMAD R24, R65, 0x90, RZ ;  /* 0x0000009041189824 */ /* 0x000fe200078e02ff */
[----:B------:R-:W-:Y:S01]  /*1cf60*/  @!P1 LEA R7, P2, R64, R0, 0x7 ;  /* 0x0000000040079211 */ /* 0x000fe200078438ff */
[----:B------:R-:W-:Y:S01]  /*1cf70*/  IMAD.MOV.U32 R114, RZ, RZ, R62 ;  /* 0x000000ffff727224 */ /* 0x000fe200078e003e */
[-C--:B------:R-:W-:Y:S01]  /*1cf80*/  @!P1 LEA R40, P3, R5, R224.reuse, 0x1 ;  /* 0x000000e005289211 */ /* 0x080fe200078608ff */
[----:B------:R-:W-:Y:S01]  /*1cf90*/  IMAD.MOV.U32 R115, RZ, RZ, R61 ;  /* 0x000000ffff737224 */ /* 0x000fe200078e003d */
        /* <DEDUP_REMOVED lines=22> */
[----:B------:R-:W-:Y:S01]  /*1d100*/  @!P1 IMAD.WIDE.U32 R14, R64, 0x70, R10 ;  /* 0x00000070400e9825 */ /* 0x000fe200078e000a */
        /* <DEDUP_REMOVED lines=35> */
[----:B------:R-:W-:Y:S02]  /*1d340*/  @!P1 IMAD.MOV.U32 R5, RZ, RZ, R4 ;  /* 0x000000ffff059224 */ /* 0x000fe400078e0004 */
[--C-:B------:R-:W-:Y:S01]  /*1d350*/  @!P1 IMAD.MOV.U32 R14, RZ, RZ, R0.reuse ;  /* 0x000000ffff0e9224 */ /* 0x100fe200078e0000 */
[----:B------:R-:W-:Y:S01]  /*1d360*/  @!PT LDS RZ, [RZ] ;  /* 0x00000000fffff984 */ /* 0x000fe20000000800 */
[----:B------:R-:W-:Y:S01]  /*1d370*/  @!PT LDS RZ, [RZ] ;  /* 0x00000000fffff984 */ /* 0x000fe20000000800 */
[----:B------:R-:W-:Y:S01]  /*1d380*/  @!PT LDS RZ, [RZ] ;  /* 0x00000000fffff984 */ /* 0x000fe20000000800 */
[----:B------:R4:W-:Y:S01]  /*1d390*/  @!P1 LDGSTS.E.BYPASS.LTC128B.128 [R191+0xd000], [R32.64] ;  /* 0x0d00000020bf9fae */ /* 0x0009e2000b901d46 */
[--C-:B------:R-:W-:Y:S02]  /*1d3a0*/  @!P1 IMAD.MOV.U32 R12, RZ, RZ, R0.reuse ;  /* 0x000000ffff0c9224 */ /* 0x100fe400078e0000 */
[--C-:B------:R-:W-:Y:S01]  /*1d3b0*/  @!P1 IMAD.MOV.U32 R10, RZ, RZ, R0.reuse ;  /* 0x000000ffff0a9224 */ /* 0x100fe200078e0000 */
[----:B------:R-:W-:Y:S01]  /*1d3c0*/  @P1 STS.128 [R191+0xd800], RZ ;  /* 0x00d800ffbf001388 */ /* 0x000fe20000000c00 */
[----:B------:R-:W-:-:S02]  /*1d3d0*/  @!P1 IMAD.MOV.U32 R4, RZ, RZ, R0 ;  /* 0x000000ffff049224 */ /* 0x000fc400078e0000 */
[----:B------:R-:W-:Y:S01]  /*1d3e0*/  @!P1 IMAD R0, R65, 0xb0, RZ ;  /* 0x000000b041009824 */ /* 0x000fe200078e02ff */
[----:B------:R-:W-:Y:S01]  /*1d3f0*/  @!PT LDS RZ, [RZ] ;  /* 0x00000000fffff984 */ /* 0x000fe20000000800 */
[----:B------:R-:W-:Y:S01]  /*1d400*/  @!PT LDS RZ, [RZ] ;  /* 0x00000000fffff984 */ /* 0x000fe20000000800 */
[----:B------:R-:W-:Y:S01]  /*1d410*/  @!PT LDS RZ, [RZ] ;  /* 0x00000000fffff984 */ /* 0x000fe20000000800 */
[----:B------:R5:W-:Y:S01]  /*1d420*/  @!P1 LDGSTS.E.BYPASS.LTC128B.128 [R191+0xd800], [R30.64] ;  /* 0x0d8000001ebf9fae */ /* 0x000be2000b901d46 */
[----:B------:R-:W-:-:S03]  /*1d430*/  @!P1 IMAD.WIDE.U32 R16, R64, 0xb0, R16 ;  /* 0x000000b040109825 */ /* 0x000fc600078e0010 */
[----:B------:R-:W-:Y:S01]  /*1d440*/  @P1 STS.128 [R191+0xe000], RZ ;  /* 0x00e000ffbf001388 */ /* 0x000fe20000000c00 */
[----:B------:R-:W-:Y:S01]  /*1d450*/  @!P1 IMAD.IADD R0, R17, 0x1, R0 ;  /* 0x0000000111009824 */ /* 0x000fe200078e0200 */
[-C--:B------:R-:W-:Y:S01]  /*1d460*/  @!P1 LEA R24, P2, R16, R224.reuse, 0x1 ;  /* 0x000000e010189211 */ /* 0x080fe200078408ff */
[C---:B------:R-:W-:Y:S01]  /*1d470*/  @!P1 IMAD R18, R65.reuse, 0xc0, RZ ;  /* 0x000000c041129824 */ /* 0x040fe200078e02ff */
[----:B------:R-:W-:Y:S01]  /*1d480*/  @!PT LDS RZ, [RZ] ;  /* 0x00000000fffff984 */ /* 0x000fe20000000800 */
[----:B------:R-:W-:Y:S01]  /*1d490*/  @!PT LDS RZ, [RZ] ;  /* 0x00000000fffff984 */ /* 0x000fe20000000800 */
[----:B------:R-:W-:Y:S01]  /*1d4a0*/  @!PT LDS RZ, [RZ] ;  /* 0x00000000fffff984 */ /* 0x000fe20000000800 */
[----:B------:R1:W-:Y:S01]  /*1d4b0*/  @!P1 LDGSTS.E.BYPASS.LTC128B.128 [R191+0xe000], [R36.64] ;  /* 0x0e00000024bf9fae */ /* 0x0003e2000b901d46 */
[----:B------:R-:W-:Y:S01]  /*1d4c0*/  @!P1 IMAD.WIDE.U32 R14, R64, 0xc0, R14 ;  /* 0x000000c0400e9825 */ /* 0x000fe200078e000e */
[-C--:B------:R-:W-:Y:S02]  /*1d4d0*/  @!P1 LEA.HI.X R25, R16, R225.reuse, R0, 0x1, P2 ;  /* 0x000000e110199211 */ /* 0x080fe400010f0c00 */
[----:B------:R-:W-:Y:S01]  /*1d4e0*/  @P1 STS.128 [R191+0xe800], RZ ;  /* 0x00e800ffbf001388 */ /* 0x000fe20000000c00 */
[C---:B------:R-:W-:Y:S01]  /*1d4f0*/  @!P1 IMAD R7, R65.reuse, 0xd0, RZ ;  /* 0x000000d041079824 */ /* 0x040fe200078e02ff */
[-C--:B------:R-:W-:Y:S01]  /*1d500*/  @!P1 LEA R22, P5, R14, R224.reuse, 0x1 ;  /* 0x000000e00e169211 */ /* 0x080fe200078a08ff */
[----:B------:R-:W-:Y:S01]  /*1d510*/  @!P1 IMAD.WIDE.U32 R12, R64, 0xd0, R12 ;  /* 0x000000d0400c9825 */ /* 0x000fe200078e000c */
[----:B------:R-:W-:Y:S01]  /*1d520*/  @!PT LDS RZ, [RZ] ;  /* 0x00000000fffff984 */ /* 0x000fe20000000800 */
[----:B------:R-:W-:Y:S01]  /*1d530*/  @!PT LDS RZ, [RZ] ;  /* 0x00000000fffff984 */ /* 0x000fe20000000800 */
[----:B------:R-:W-:Y:S01]  /*1d540*/  @!PT LDS RZ, [RZ] ;  /* 0x00000000fffff984 */ /* 0x000fe20000000800 */
[----:B------:R5:W-:Y:S03]  /*1d550*/  @!P1 LDGSTS.E.BYPASS.LTC128B.128 [R191+0xe800], [R28.64] ;  /* 0x0e8000001cbf9fae */ /* 0x000be6000b901d46 */
[C---:B------:R-:W-:Y:S01]  /*1d560*/  @!P1 IMAD R9, R65.reuse, 0xe0, RZ ;  /* 0x000000e041099824 */ /* 0x040fe200078e02ff */
[-C--:B------:R-:W-:Y:S01]  /*1d570*/  @!P1 LEA R20, P4, R12, R224.reuse, 0x1 ;  /* 0x000000e00c149211 */ /* 0x080fe200078808ff */
[----:B------:R-:W-:Y:S01]  /*1d580*/  @!P1 IMAD.WIDE.U32 R10, R64, 0xe0, R10 ;  /* 0x000000e0400a9825 */ /* 0x000fe200078e000a */
[----:B------:R-:W-:Y:S03]  /*1d590*/  @P1 STS.128 [R191+0xf000], RZ ;  /* 0x00f000ffbf001388 */ /* 0x000fe60000000c00 */
        /* <DEDUP_REMOVED lines=10> */
[----:B------:R-:W-:Y:S01]  /*1d640*/  @!P1 IMAD.IADD R7, R13, 0x1, R7 ;  /* 0x000000010d079824 */ /* 0x000fe200078e0207 */
[----:B------:R-:W-:Y:S01]  /*1d650*/  @!P1 LEA R16, P2, R4, R224, 0x1 ;  /* 0x000000e004109211 */ /* 0x000fe200078408ff */
[----:B------:R-:W-:Y:S01]  /*1d660*/  @!P1 IMAD.IADD R9, R9, 0x1, R11 ;  /* 0x0000000109099824 */ /* 0x000fe200078e020b */
[----:B------:R-:W-:Y:S01]  /*1d670*/  @!PT LDS RZ, [RZ] ;  /* 0x00000000fffff984 */ /* 0x000fe20000000800 */
[----:B------:R-:W-:Y:S01]  /*1d680*/  @!PT LDS RZ, [RZ] ;  /* 0x00000000fffff984 */ /* 0x000fe20000000800 */
[----:B------:R-:W-:Y:S01]  /*1d690*/  @!PT LDS RZ, [RZ] ;  /* 0x00000000fffff984 */ /* 0x000fe20000000800 */
[----:B------:R1:W-:Y:S01]  /*1d6a0*/  @!P1 LDGSTS.E.BYPASS.LTC128B.128 [R191+0xf800], [R24.64] ;  /* 0x0f80000018bf9fae */ /* 0x0003e2000b901d46 */
[----:B------:R-:W-:Y:S01]  /*1d6b0*/  @!P1 IMAD.IADD R5, R5, 0x1, R19 ;  /* 0x0000000105059824 */ /* 0x000fe200078e0213 */
[-C--:B------:R-:W-:Y:S01]  /*1d6c0*/  @!P1 LEA.HI.X R21, R12, R225.reuse, R7, 0x1, P4 ;  /* 0x000000e10c159211 */ /* 0x080fe200020f0c07 */
[----:B------:R-:W-:Y:S01]  /*1d6d0*/  IMAD.MOV.U32 R64, RZ, RZ, R57 ;  /* 0x000000ffff407224 */ /* 0x000fe200078e0039 */
[-C--:B------:R-:W-:Y:S01]  /*1d6e0*/  @!P1 LEA.HI.X R19, R10, R225.reuse, R9, 0x1, P3 ;  /* 0x000000e10a139211 */ /* 0x080fe200018f0c09 */
[----:B------:R-:W-:Y:S01]  /*1d6f0*/  @P1 STS.128 [R191+0x10000], RZ ;  /* 0x010000ffbf001388 */ /* 0x000fe20000000c00 */
[----:B------:R-:W-:Y:S01]  /*1d700*/  @!P1 LEA.HI.X R17, R4, R225, R5, 0x1, P2 ;  /* 0x000000e104119211 */ /* 0x000fe200010f0c05 */
[----:B------:R-:W-:-:S02]  /*1d710*/  IMAD.MOV.U32 R65, RZ, RZ, R56 ;  /* 0x000000ffff417224 */ /* 0x000fc400078e0038 */
        /* <DEDUP_REMOVED lines=31> */
[----:B------:R-:W-:-:S03]  /*1d910*/  IMAD.MOV.U32 R248, RZ, RZ, R215 ;  /* 0x000000fffff87224 */ /* 0x000fc600078e00d7 */
[----:B-1----:R-:W-:Y:S04]  /*1d920*/  LDSM.16.M88.4 R24, [R185] ;  /* 0x00000000b918783b */ /* 0x002fe80000000200 */
[----:B------:R-:W5:Y:S04]  /*1d930*/  LDSM.16.M88.4 R12, [R138+0x2000] ;  /* 0x002000008a0c783b */ /* 0x000f680000000200 */
[----:B--2---:R-:W-:Y:S04]  /*1d940*/  LDSM.16.M88.4 R20, [R48] ;  /* 0x000000003014783b */ /* 0x004fe80000000200 */
[----:B---3--:R-:W-:Y:S04]  /*1d950*/  LDSM.16.M88.4 R40, [R80+0x2000] ;  /* 0x002000005028783b */ /* 0x008fe80000000200 */
[----:B----4-:R-:W1:Y:S04]  /*1d960*/  LDSM.16.M88.4 R32, [R138+0x2800] ;  /* 0x002800008a20783b */ /* 0x010e680000000200 */
[----:B------:R-:W-:Y:S04]  /*1d970*/  LDSM.16.M88.4 R48, [R138+0x3000] ;  /* 0x003000008a30783b */ /* 0x000fe80000000200 */
[----:B------:R-:W2:Y:S04]  /*1d980*/  LDSM.16.M88.4 R52, [R80+0x2800] ;  /* 0x002800005034783b */ /* 0x000ea80000000200 */
[----:B------:R-:W-:Y:S04]  /*1d990*/  LDSM.16.M88.4 R92, [R80+0x3800] ;  /* 0x00380000505c783b */ /* 0x000fe80000000200 */
[----:B------:R-:W-:Y:S04]  /*1d9a0*/  LDSM.16.M88.4 R84, [R138+0x5800] ;  /* 0x005800008a54783b */ /* 0x000fe80000000200 */
[----:B------:R-:W-:Y:S04]  /*1d9b0*/  LDSM.16.M88.4 R68, [R80+0x4000] ;  /* 0x004000005044783b */ /* 0x000fe80000000200 */
[----:B------:R-:W-:Y:S01]  /*1d9c0*/  LDSM.16.M88.4 R60, [R80+0x5000] ;  /* 0x00500000503c783b */ /* 0x000fe20000000200 */
[C---:B-----5:R-:W-:Y:S03]  /*1d9d0*/  HMMA.16816.F32 R16, R24.reuse, R12, RZ ;  /* 0x0000000c1810723c */ /* 0x060fe600000018ff */
[----:B------:R-:W-:Y:S04]  /*1d9e0*/  LDSM.16.M88.4 R56, [R80+0x5800] ;  /* 0x005800005038783b */ /* 0x000fe80000000200 */
[----:B------:R-:W-:Y:S01]  /*1d9f0*/  LDSM.16.M88.4 R96, [R138+0x6000] ;  /* 0x006000008a60783b */ /* 0x000fe20000000200 */
[C---:B------:R-:W-:Y:S03]  /*1da00*/  HMMA.16816.F32 R12, R24.reuse, R14, RZ ;  /* 0x0000000e180c723c */ /* 0x040fe600000018ff */
[----:B------:R-:W-:Y:S04]  /*1da10*/  LDSM.16.M88.4 R104, [R80+0x6000] ;  /* 0x006000005068783b */ /* 0x000fe80000000200 */
[----:B------:R-:W-:Y:S01]  /*1da20*/  LDSM.16.M88.4 R100, [R138+0x7000] ;  /* 0x007000008a64783b */ /* 0x000fe20000000200 */
[----:B-1----:R-:W-:Y:S03]  /*1da30*/  HMMA.16816.F32 R28, R24, R32, RZ ;  /* 0x00000020181c723c */ /* 0x002fe600000018ff */
[----:B------:R-:W-:Y:S04]  /*1da40*/  LDSM.16.M88.4 R64, [R80+0x4800] ;  /* 0x004800005040783b */ /* 0x000fe80000000200 */
[----:B------:R-:W0:Y:S01]  /*1da50*/  LDGDEPBAR ;  /* 0x00000000000079af */ /* 0x000e220000000000 */
[C---:B------:R-:W-:Y:S08]  /*1da60*/  HMMA.16816.F32 R44, R20.reuse, R40, R16 ;  /* 0x00000028142c723c */ /* 0x040ff00000001810 */
[----:B------:R-:W-:Y:S01]  /*1da70*/  HMMA.16816.F32 R12, R20, R42, R12 ;  /* 0x0000002a140c723c */ /* 0x000fe2000000180c */
[----:B------:R-:W1:Y:S07]  /*1da80*/  LDSM.16.M88.4 R40, [R138+0x3800] ;  /* 0x003800008a28783b */ /* 0x000e6e0000000200 */
[----:B------:R-:W-:Y:S01]  /*1da90*/  HMMA.16816.F32 R16, R24, R34, RZ ;  /* 0x000000221810723c */ /* 0x000fe200000018ff */
[----:B------:R-:W3:Y:S07]  /*1daa0*/  LDSM.16.M88.4 R32, [R138+0x4000] ;  /* 0x004000008a20783b */ /* 0x000eee0000000200 */
[----:B------:R-:W-:Y:S01]  /*1dab0*/  IMAD.MOV.U32 R136, RZ, RZ, R44 ;  /* 0x000000ffff887224 */ /* 0x000fe200078e002c */
[----:B--2---:R-:W-:Y:S01]  /*1dac0*/  HMMA.16816.F32 R108, R20, R52, R28 ;  /* 0x00000034146c723c */ /* 0x004fe2000000181c */
[----:B------:R-:W-:-:S02]  /*1dad0*/  IMAD.MOV.U32 R131, RZ, RZ, R45 ;  /* 0x000000ffff837224 */ /* 0x000fc400078e002d */
[----:B------:R-:W-:Y:S02]  /*1dae0*/  IMAD.MOV.U32 R37, RZ, RZ, R46 ;  /* 0x000000ffff257224 */ /* 0x000fe400078e002e */
[----:B------:R-:W-:Y:S02]  /*1daf0*/  IMAD.MOV.U32 R36, RZ, RZ, R47 ;  /* 0x000000ffff247224 */ /* 0x000fe400078e002f */
[----:B------:R-:W2:Y:S01]  /*1db00*/  LDSM.16.M88.4 R44, [R80+0x3000] ;  /* 0x00300000502c783b */ /* 0x000ea20000000200 */
[----:B------:R-:W-:Y:S01]  /*1db10*/  IMAD.MOV.U32 R224, RZ, RZ, R12 ;  /* 0x000000ffffe07224 */ /* 0x000fe200078e000c */
[----:B------:R-:W-:Y:S01]  /*1db20*/  HMMA.16816.F32 R28, R24, R50, RZ ;  /* 0x00000032181c723c */ /* 0x000fe200000018ff */
[----:B------:R-:W-:Y:S02]  /*1db30*/  IMAD.MOV.U32 R194, RZ, RZ, R13 ;  /* 0x000000ffffc27224 */ /* 0x000fe400078e000d */
[----:B------:R-:W-:Y:S02]  /*1db40*/  IMAD.MOV.U32 R137, RZ, RZ, R14 ;  /* 0x000000ffff897224 */ /* 0x000fe400078e000e */
[----:B------:R-:W-:-:S03]  /*1db50*/  IMAD.MOV.U32 R7, RZ, RZ, R15 ;  /* 0x000000ffff077224 */ /* 0x000fc600078e000f */
[----:B------:R-:W-:Y:S08]  /*1db60*/  HMMA.16816.F32 R12, R24, R48, RZ ;  /* 0x00000030180c723c */ /* 0x000ff000000018ff */
[----:B------:R-:W-:Y:S01]  /*1db70*/  HMMA.16816.F32 R72, R20, R54, R16 ;  /* 0x000000361448723c */ /* 0x000fe20000001810 */
[----:B------:R-:W4:Y:S07]  /*1db80*/  LDSM.16.M88.4 R16, [R138+0x4800] ;  /* 0x004800008a10783b */ /* 0x000f2e0000000200 */
[C---:B-1----:R-:W-:Y:S08]  /*1db90*/  HMMA.16816.F32 R88, R24.reuse, R40, RZ ;  /* 0x000000281858723c */ /* 0x042ff000000018ff */
[----:B---3--:R-:W-:Y:S08]  /*1dba0*/  HMMA.16816.F32 R52, R24, R34, RZ ;  /* 0x000000221834723c */ /* 0x008ff000000018ff */
[----:B--2---:R-:W-:Y:S01]  /*1dbb0*/  HMMA.16816.F32 R240, R20, R44, R12 ;  /* 0x0000002c14f0723c */ /* 0x004fe2000000180c */
[----:B------:R-:W1:Y:S01]  /*1dbc0*/  LDSM.16.M88.4 R12, [R138+0x5000] ;  /* 0x005000008a0c783b */ /* 0x000e620000000200 */
[----:B------:R-:W-:-:S02]  /*1dbd0*/  IMAD.MOV.U32 R211, RZ, RZ, R75 ;  /* 0x000000ffffd37224 */ /* 0x000fc400078e004b */
[----:B------:R-:W-:Y:S02]  /*1dbe0*/  IMAD.MOV.U32 R210, RZ, RZ, R73 ;  /* 0x000000ffffd27224 */ /* 0x000fe400078e0049 */
[----:B------:R-:W-:Y:S02]  /*1dbf0*/  IMAD.MOV.U32 R4, RZ, RZ, R74 ;  /* 0x000000ffff047224 */ /* 0x000fe400078e004a */
[----:B------:R-:W-:Y:S01]  /*1dc00*/  HMMA.16816.F32 R204, R20, R92, R88 ;  /* 0x0000005c14cc723c */ /* 0x000fe20000001858 */
[----:B------:R-:W2:Y:S01]  /*1dc10*/  LDSM.16.M88.4 R88, [R138+0x7800] ;  /* 0x007800008a58783b */ /* 0x000ea20000000200 */
[----:B------:R-:W-:-:S06]  /*1dc20*/  IMAD.MOV.U32 R0, RZ, RZ, R72 ;  /* 0x000000ffff007224 */ /* 0x000fcc00078e0048 */
[----:B------:R-:W-:Y:S08]  /*1dc30*/  HMMA.16816.F32 R196, R20, R46, R28 ;  /* 0x0000002e14c4723c */ /* 0x000ff0000000181c */
[C---:B------:R-:W-:Y:S08]  /*1dc40*/  HMMA.16816.F32 R76, R24.reuse, R42, RZ ;  /* 0x0000002a184c723c */ /* 0x040ff000000018ff */
[C---:B------:R-:W-:Y:S08]  /*1dc50*/  HMMA.16816.F32 R72, R24.reuse, R32, RZ ;  /* 0x000000201848723c */ /* 0x040ff000000018ff */
[C---:B----4-:R-:W-:Y:S08]  /*1dc60*/  HMMA.16816.F32 R48, R24.reuse, R16, RZ ;  /* 0x000000101830723c */ /* 0x050ff000000018ff */
[C---:B------:R-:W-:Y:S08]  /*1dc70*/  HMMA.16816.F32 R44, R24.reuse, R18, RZ ;  /* 0x00000012182c723c */ /* 0x040ff000000018ff */
[C---:B-1----:R-:W-:Y:S08]  /*1dc80*/  HMMA.16816.F32 R32, R24.reuse, R14, RZ ;  /* 0x0000000e1820723c */ /* 0x042ff000000018ff */
[C---:B------:R-:W-:Y:S08]  /*1dc90*/  HMMA.16816.F32 R16, R24.reuse, R86, RZ ;  /* 0x000000561810723c */ /* 0x040ff000000018ff */
[----:B------:R-:W-:Y:S01]  /*1dca0*/  HMMA.16816.F32 R28, R24, R84, RZ ;  /* 0x00000054181c723c */ /* 0x000fe200000018ff */
[----:B------:R-:W-:Y:S07]  /*1dcb0*/  LDSM.16.M88.4 R84, [R138+0x6800] ;  /* 0x006800008a54783b */ /* 0x000fee0000000200 */
[----:B------:R-:W-:Y:S01]  /*1dcc0*/  HMMA.16816.F32 R172, R20, R70, R52 ;  /* 0x0000004614ac723c */ /* 0x000fe20000001834 */
[----:B------:R-:W1:Y:S07]  /*1dcd0*/  LDSM.16.M88.4 R52, [R80+0x7800] ;  /* 0x007800005034783b */ /* 0x000e6e0000000200 */
[----:B------:R-:W-:Y:S08]  /*1dce0*/  HMMA.16816.F32 R40, R24, R12, RZ ;  /* 0x0000000c1828723c */ /* 0x000ff000000018ff */
[C---:B------:R-:W-:Y:S01]  /*1dcf0*/  HMMA.16816.F32 R176, R20.reuse, R94, R76 ;  /* 0x0000005e14b0723c */ /* 0x040fe2000000184c */
[----:B------:R-:W-:Y:S07]  /*1dd00*/  LDSM.16.M88.4 R76, [R138+0x8800] ;  /* 0x008800008a4c783b */ /* 0x000fee0000000200 */
[C---:B------:R-:W-:Y:S08]  /*1dd10*/  HMMA.16816.F32 R32, R20.reuse, R62, R32 ;  /* 0x0000003e1420723c */ /* 0x040ff00000001820 */
[----:B------:R-:W-:Y:S08]  /*1dd20*/  HMMA.16816.F32 R92, R20, R58, R16 ;  /* 0x0000003a145c723c */ /* 0x000ff00000001810 */
[C---:B------:R-:W-:Y:S08]  /*1dd30*/  HMMA.16816.F32 R12, R24.reuse, R96, RZ ;  /* 0x00000060180c723c */ /* 0x040ff000000018ff */
[----:B--2---:R-:W-:Y:S01]  /*1dd40*/  HMMA.16816.F32 R16, R24, R88, RZ ;  /* 0x000000581810723c */ /* 0x004fe200000018ff */
[----:B------:R-:W-:-:S02]  /*1dd50*/  IMAD.MOV.U32 R126, RZ, RZ, R32 ;  /* 0x000000ffff7e7224 */ /* 0x000fc400078e0020 */
[----:B------:R-:W-:Y:S02]  /*1dd60*/  IMAD.MOV.U32 R125, RZ, RZ, R33 ;  /* 0x000000ffff7d7224 */ /* 0x000fe400078e0021 */
[----:B------:R-:W-:Y:S02]  /*1dd70*/  IMAD.MOV.U32 R124, RZ, RZ, R34 ;  /* 0x000000ffff7c7224 */ /* 0x000fe400078e0022 */
[----:B------:R-:W-:Y:S01]  /*1dd80*/  IMAD.MOV.U32 R97, RZ, RZ, R35 ;  /* 0x000000ffff617224 */ /* 0x000fe200078e0023 */
[C---:B------:R-:W-:Y:S01]  /*1dd90*/  HMMA.16816.F32 R28, R20.reuse, R56, R28 ;  /* 0x00000038141c723c */ /* 0x040fe2000000181c */
[----:B------:R-:W2:Y:S07]  /*1dda0*/  LDSM.16.M88.4 R56, [R80+0x7000] ;  /* 0x007000005038783b */ /* 0x000eae0000000200 */
[C---:B------:R-:W-:Y:S01]  /*1ddb0*/  HMMA.16816.F32 R216, R20.reuse, R60, R40 ;  /* 0x0000003c14d8723c */ /* 0x040fe20000001828 */
[----:B------:R-:W3:Y:S07]  /*1ddc0*/  LDSM.16.M88.4 R60, [R80+0x6800] ;  /* 0x00680000503c783b */ /* 0x000eee0000000200 */
[----:B------:R-:W-:Y:S08]  /*1ddd0*/  HMMA.16816.F32 R244, R20, R104, R12 ;  /* 0x0000006814f4723c */ /* 0x000ff0000000180c */
[----:B------:R-:W-:Y:S01]  /*1dde0*/  HMMA.16816.F32 R32, R24, R100, RZ ;  /* 0x000000641820723c */ /* 0x000fe200000018ff */
[----:B------:R-:W-:-:S02]  /*1ddf0*/  IMAD.MOV.U32 R96, RZ, RZ, R28 ;  /* 0x000000ffff607224 */ /* 0x000fc400078e001c */
[----:B------:R-:W-:Y:S02]  /*1de00*/  IMAD.MOV.U32 R11, RZ, RZ, R29 ;  /* 0x000000ffff0b7224 */ /* 0x000fe400078e001d */
[----:B------:R-:W-:Y:S02]  /*1de10*/  IMAD.MOV.U32 R10, RZ, RZ, R30 ;  /* 0x000000ffff0a7224 */ /* 0x000fe400078e001e */
[----:B------:R-:W-:Y:S01]  /*1de20*/  IMAD.MOV.U32 R5, RZ, RZ, R31 ;  /* 0x000000ffff057224 */ /* 0x000fe200078e001f */
[----:B-1----:R-:W-:Y:S01]  /*1de30*/  HMMA.16816.F32 R16, R20, R52, R16 ;  /* 0x000000341410723c */ /* 0x002fe20000001810 */
[----:B------:R-:W-:Y:S02]  /*1de40*/  IMAD.MOV.U32 R41, RZ, RZ, R217 ;  /* 0x000000ffff297224 */ /* 0x000fe400078e00d9 */
[----:B------:R-:W-:Y:S02]  /*1de50*/  IMAD.MOV.U32 R40, RZ, RZ, R218 ;  /* 0x000000ffff287224 */ /* 0x000fe400078e00da */
[----:B------:R-:W-:-:S02]  /*1de60*/  IMAD.MOV.U32 R9, RZ, RZ, R216 ;  /* 0x000000ffff097224 */ /* 0x000fc400078e00d8 */
        /* <DEDUP_REMOVED lines=11> */
[----:B------:R-:W-:Y:S01]  /*1df20*/  HMMA.16816.F32 R120, R20, R64, R48 ;  /* 0x000000401478723c */ /* 0x000fe20000001830 */
[----:B------:R-:W-:Y:S02]  /*1df30*/  IMAD.MOV.U32 R82, RZ, RZ, R16 ;  /* 0x000000ffff527224 */ /* 0x000fe400078e0010 */
[----:B------:R-:W-:Y:S02]  /*1df40*/  IMAD.MOV.U32 R81, RZ, RZ, R17 ;  /* 0x000000ffff517224 */ /* 0x000fe400078e0011 */
[----:B------:R-:W-:-:S02]  /*1df50*/  IMAD.MOV.U32 R90, RZ, RZ, R10 ;  /* 0x000000ffff5a7224 */ /* 0x000fc400078e000a */
[----:B------:R-:W-:Y:S01]  /*1df60*/  IMAD.MOV.U32 R5, RZ, RZ, R195 ;  /* 0x000000ffff057224 */ /* 0x000fe200078e00c3 */
[----:B------:R-:W-:Y:S01]  /*1df70*/  HMMA.16816.F32 R116, R20, R66, R44 ;  /* 0x000000421474723c */ /* 0x000fe2000000182c */
[----:B------:R-:W1:Y:S01]  /*1df80*/  LDSM.16.M88.4 R64, [R138+0x8000] ;  /* 0x008000008a40783b */ /* 0x000e620000000200 */
[----:B------:R-:W-:Y:S02]  /*1df90*/  IMAD.MOV.U32 R89, RZ, RZ, R11 ;  /* 0x000000ffff597224 */ /* 0x000fe400078e000b */
[----:B------:R-:W-:Y:S02]  /*1dfa0*/  IMAD.MOV.U32 R10, RZ, RZ, R114 ;  /* 0x000000ffff0a7224 */ /* 0x000fe400078e0072 */
[----:B------:R-:W-:Y:S02]  /*1dfb0*/  IMAD.MOV.U32 R11, RZ, RZ, R112 ;  /* 0x000000ffff0b7224 */ /* 0x000fe400078e0070 */
        /* <DEDUP_REMOVED lines=12> */
[----:B------:R-:W-:Y:S01]  /*1e080*/  IMAD.MOV.U32 R84, RZ, RZ, R210 ;  /* 0x000000ffff547224 */ /* 0x000fe200078e00d2 */
[----:B------:R-:W-:Y:S01]  /*1e090*/  LDSM.16.M88.4 R16, [R2] ;  /* 0x000000000210783b */ /* 0x000fe20000000200 */
[----:B------:R-:W-:Y:S02]  /*1e0a0*/  IMAD.MOV.U32 R102, RZ, RZ, R85 ;  /* 0x000000ffff667224 */ /* 0x000fe400078e0055 */
[----:B------:R-:W-:Y:S01]  /*1e0b0*/  IMAD.MOV.U32 R98, RZ, RZ, R211 ;  /* 0x000000ffff627224 */ /* 0x000fe200078e00d3 */
[----:B--2---:R-:W-:Y:S01]  /*1e0c0*/  HMMA.16816.F32 R220, R20, R56, R32 ;  /* 0x0000003814dc723c */ /* 0x004fe20000001820 */
[----:B------:R2:W4:Y:S01]  /*1e0d0*/  LDSM.16.M88.4 R32, [R100] ;  /* 0x000000006420783b */ /* 0x0005220000000200 */
[----:B------:R-:W-:-:S02]  /*1e0e0*/  IMAD.MOV.U32 R99, RZ, RZ, R9 ;  /* 0x000000ffff637224 */ /* 0x000fc400078e0009 */
[----:B------:R-:W-:Y:S02]  /*1e0f0*/  IMAD.MOV.U32 R9, RZ, RZ, R213 ;  /* 0x000000ffff097224 */ /* 0x000fe400078e00d5 */
[----:B------:R-:W-:Y:S02]  /*1e100*/  IMAD.MOV.U32 R85, RZ, RZ, R104 ;  /* 0x000000ffff557224 */ /* 0x000fe400078e0068 */
[----:B------:R-:W-:Y:S01]  /*1e110*/  HMMA.16816.F32 R216, R20, R54, R12 ;  /* 0x0000003614d8723c */ /* 0x000fe2000000180c */
[----:B------:R5:W1:Y:S01]  /*1e120*/  LDSM.16.M88.4 R12, [R86] ;  /* 0x00000000560c783b */ /* 0x000a620000000200 */
[----:B------:R-:W-:Y:S02]  /*1e130*/  IMAD.MOV.U32 R104, RZ, RZ, R105 ;  /* 0x000000ffff687224 */ /* 0x000fe400078e0069 */
[----:B------:R-:W-:Y:S02]  /*1e140*/  IMAD.MOV.U32 R105, RZ, RZ, R230 ;  /* 0x000000ffff697224 */ /* 0x000fe400078e00e6 */
[----:B------:R-:W-:-:S02]  /*1e150*/  IMAD.MOV.U32 R230, RZ, RZ, R127 ;  /* 0x000000ffffe67224 */ /* 0x000fc400078e007f */
[C---:B------:R-:W-:Y:S01]  /*1e160*/  HMMA.16816.F32 R208, R20.reuse, R58, R28 ;  /* 0x0000003a14d0723c */ /* 0x040fe2000000181c */
[----:B------:R3:W4:Y:S01]  /*1e170*/  LDSM.16.M88.4 R56, [R225] ;  /* 0x00000000e138783b */ /* 0x0007220000000200 */
[----:B------:R-:W-:Y:S02]  /*1e180*/  IMAD.MOV.U32 R54, RZ, RZ, R126 ;  /* 0x000000ffff367224 */ /* 0x000fe400078e007e */
[----:B------:R-:W-:Y:S01]  /*1e190*/  IMAD.MOV.U32 R55, RZ, RZ, R125 ;  /* 0x000000ffff377224 */ /* 0x000fe200078e007d */
[----:B------:R3:W-:Y:S03]  /*1e1a0*/  LDSM.16.M88.4 R28, [R101] ;  /* 0x00000000651c783b */ /* 0x0007e60000000200 */
[----:B------:R-:W-:Y:S01]  /*1e1b0*/  HMMA.16816.F32 R200, R20, R68, R72 ;  /* 0x0000004414c8723c */ /* 0x000fe20000001848 */
[----:B--2---:R-:W-:Y:S01]  /*1e1c0*/  IMAD.MOV.U32 R100, RZ, RZ, R87 ;  /* 0x000000ffff647224 */ /* 0x004fe200078e0057 */
[----:B------:R-:W-:Y:S01]  /*1e1d0*/  LDSM.16.M88.4 R72, [R80+0x8000] ;  /* 0x008000005048783b */ /* 0x000fe20000000200 */
[----:B------:R-:W-:-:S05]  /*1e1e0*/  IMAD.MOV.U32 R87, RZ, RZ, R105 ;  /* 0x000000ffff577224 */ /* 0x000fca00078e0069 */
[----:B------:R-:W-:Y:S01]  /*1e1f0*/  HMMA.16816.F32 R236, R20, R106, R48 ;  /* 0x0000006a14ec723c */ /* 0x000fe20000001830 */
[----:B-----5:R-:W-:-:S07]  /*1e200*/  IMAD.MOV.U32 R86, RZ, RZ, R104 ;  /* 0x000000ffff567224 */ /* 0x020fce00078e0068 */
[----:B---3--:R-:W-:Y:S01]  /*1e210*/  HMMA.16816.F32 R212, R20, R60, R44 ;  /* 0x0000003c14d4723c */ /* 0x008fe2000000182c */
[----:B------:R-:W-:Y:S02]  /*1e220*/  IMAD.MOV.U32 R225, RZ, RZ, R115 ;  /* 0x000000ffffe17224 */ /* 0x000fe400078e0073 */
[----:B------:R-:W-:Y:S02]  /*1e230*/  IMAD.MOV.U32 R101, RZ, RZ, R84 ;  /* 0x000000ffff657224 */ /* 0x000fe400078e0054 */
[----:B------:R-:W-:-:S03]  /*1e240*/  IMAD.MOV.U32 R84, RZ, RZ, R99 ;  /* 0x000000ffff547224 */ /* 0x000fc600078e0063 */
[----:B------:R-:W-:Y:S01]  /*1e250*/  HMMA.16816.F32 R232, R20, R62, R40 ;  /* 0x0000003e14e8723c */ /* 0x000fe20000001828 */
[----:B------:R-:W2:Y:S04]  /*1e260*/  LDSM.16.M88.4 R60, [R80+0x8800] ;  /* 0x00880000503c783b */ /* 0x000ea80000000200 */
[----:B------:R3:W5:Y:S03]  /*1e270*/  LDSM.16.M88.4 R40, [R103] ;  /* 0x000000006728783b */ /* 0x0007660000000200 */
[C---:B-1----:R-:W-:Y:S08]  /*1e280*/  HMMA.16816.F32 R68, R24.reuse, R64, RZ ;  /* 0x000000401844723c */ /* 0x042ff000000018ff */
[----:B------:R-:W-:Y:S01]  /*1e290*/  HMMA.16816.F32 R48, R24, R66, RZ ;  /* 0x000000421830723c */ /* 0x000fe200000018ff */
[----:B------:R-:W1:Y:S07]  /*1e2a0*/  LDSM.16.M88.4 R64, [R138+0x9000] ;  /* 0x009000008a40783b */ /* 0x000e6e0000000200 */
[----:B----4-:R-:W-:Y:S01]  /*1e2b0*/  HMMA.16816.F32 R104, R16, R32, R240 ;  /* 0x000000201068723c */ /* 0x010fe200000018f0 */
[----:B---3--:R-:W-:-:S06]  /*1e2c0*/  IMAD.MOV.U32 R103, RZ, RZ, R98 ;  /* 0x000000ffff677224 */ /* 0x008fcc00078e0062 */
[----:B------:R-:W-:Y:S01]  /*1e2d0*/  IMAD.MOV.U32 R240, RZ, RZ, R54 ;  /* 0x000000fffff07224 */ /* 0x000fe200078e0036 */
[C---:B------:R-:W-:Y:S01]  /*1e2e0*/  HMMA.16816.F32 R196, R16.reuse, R34, R196 ;  /* 0x0000002210c4723c */ /* 0x040fe200000018c4 */
[----:B------:R-:W3:Y:S01]  /*1e2f0*/  LDSM.16.M88.4 R32, [R5] ;  /* 0x000000000520783b */ /* 0x000ee20000000200 */
[----:B------:R-:W-:Y:S02]  /*1e300*/  IMAD.MOV.U32 R241, RZ, RZ, R55 ;  /* 0x000000fffff17224 */ /* 0x000fe400078e0037 */
[----:B------:R-:W-:Y:S02]  /*1e310*/  IMAD.MOV.U32 R242, RZ, RZ, R52 ;  /* 0x000000fffff27224 */ /* 0x000fe400078e0034 */
[----:B------:R-:W-:Y:S02]  /*1e320*/  IMAD.MOV.U32 R243, RZ, RZ, R53 ;  /* 0x000000fffff37224 */ /* 0x000fe400078e0035 */
[C---:B------:R-:W-:Y:S01]  /*1e330*/  HMMA.16816.F32 R200, R16.reuse, R12, R200 ;  /* 0x0000000c10c8723c */ /* 0x040fe200000018c8 */
[----:B------:R-:W-:Y:S07]  /*1e340*/  LDSM.16.M88.4 R52, [R80+0x9000] ;  /* 0x009000005034783b */ /* 0x000fee0000000200 */
[----:B------:R-:W-:Y:S01]  /*1e350*/  HMMA.16816.F32 R172, R16, R14, R172 ;  /* 0x0000000e10ac723c */ /* 0x000fe200000018ac */
[----:B------:R-:W4:Y:S07]  /*1e360*/  LDSM.16.M88.4 R12, [R10] ;  /* 0x000000000a0c783b */ /* 0x000f2e0000000200 */
[----:B------:R-:W-:Y:S08]  /*1e370*/  HMMA.16816.F32 R44, R24, R76, RZ ;  /* 0x0000004c182c723c */ /* 0x000ff000000018ff */
[C---:B------:R-:W-:Y:S08]  /*1e380*/  HMMA.16816.F32 R120, R16.reuse, R56, R120 ;  /* 0x000000381078723c */ /* 0x040ff00000001878 */
[----:B------:R-:W-:Y:S01]  /*1e390*/  HMMA.16816.F32 R116, R16, R58, R116 ;  /* 0x0000003a1074723c */ /* 0x000fe20000001874 */
[----:B------:R-:W3:Y:S07]  /*1e3a0*/  LDSM.16.M88.4 R56, [R11] ;  /* 0x000000000b38783b */ /* 0x000eee0000000200 */
[----:B--2---:R-:W-:Y:S08]  /*1e3b0*/  HMMA.16816.F32 R96, R20, R60, R44 ;  /* 0x0000003c1460723c */ /* 0x004ff0000000182c */
[C---:B-----5:R-:W-:Y:S08]  /*1e3c0*/  HMMA.16816.F32 R108, R16.reuse, R40, R108 ;  /* 0x00000028106c723c */ /* 0x060ff0000000186c */
[----:B------:R-:W-:Y:S08]  /*1e3d0*/  HMMA.16816.F32 R100, R16, R42, R100 ;  /* 0x0000002a1064723c */ /* 0x000ff00000001864 */
[C---:B-1----:R-:W-:Y:S08]  /*1e3e0*/  HMMA.16816.F32 R44, R24.reuse, R64, RZ ;  /* 0x00000040182c723c */ /* 0x042ff000000018ff */
[----:B------:R-:W-:Y:S01]  /*1e3f0*/  HMMA.16816.F32 R40, R24, R66, RZ ;  /* 0x000000421828723c */ /* 0x000fe200000018ff */
[----:B------:R1:W2:Y:S07]  /*1e400*/  LDSM.16.M88.4 R64, [R9] ;  /* 0x000000000940783b */ /* 0x0002ae0000000200 */
[----:B------:R-:W-:Y:S08]  /*1e410*/  HMMA.16816.F32 R112, R20, R74, R48 ;  /* 0x0000004a1470723c */ /* 0x000ff00000001830 */
[----:B------:R-:W-:Y:S08]  /*1e420*/  HMMA.16816.F32 R48, R24, R78, RZ ;  /* 0x0000004e1830723c */ /* 0x000ff000000018ff */
[C---:B---3--:R-:W-:Y:S08]  /*1e430*/  HMMA.16816.F32 R84, R16.reuse, R32, R84 ;  /* 0x000000201054723c */ /* 0x048ff00000001854 */
[C---:B------:R-:W-:Y:S08]  /*1e440*/  HMMA.16816.F32 R76, R16.reuse, R34, R240 ;  /* 0x00000022104c723c */ /* 0x040ff000000018f0 */
[C---:B----4-:R-:W-:Y:S08]  /*1e450*/  HMMA.16816.F32 R32, R16.reuse, R12, R244 ;  /* 0x0000000c1020723c */ /* 0x050ff000000018f4 */
[C---:B------:R-:W-:Y:S08]  /*1e460*/  HMMA.16816.F32 R240, R16.reuse, R14, R236 ;  /* 0x0000000e10f0723c */ /* 0x040ff000000018ec */
[----:B------:R-:W-:Y:S08]  /*1e470*/  HMMA.16816.F32 R12, R16, R58, R232 ;  /* 0x0000003a100c723c */ /* 0x000ff000000018e8 */
[----:B------:R-:W-:Y:S01]  /*1e480*/  HMMA.16816.F32 R124, R20, R72, R68 ;  /* 0x00000048147c723c */ /* 0x000fe20000001844 */
[----:B------:R-:W-:-:S02]  /*1e490*/  IMAD.MOV.U32 R11, RZ, RZ, R33 ;  /* 0x000000ffff0b7224 */ /* 0x000fc400078e0021 */
[----:B------:R-:W-:Y:S02]  /*1e4a0*/  IMAD.MOV.U32 R10, RZ, RZ, R34 ;  /* 0x000000ffff0a7224 */ /* 0x000fe400078e0022 */
[----:B-1----:R-:W-:Y:S02]  /*1e4b0*/  IMAD.MOV.U32 R9, RZ, RZ, R35 ;  /* 0x000000ffff097224 */ /* 0x002fe400078e0023 */
[----:B------:R-:W-:Y:S01]  /*1e4c0*/  IMAD.MOV.U32 R5, RZ, RZ, R32 ;  /* 0x000000ffff057224 */ /* 0x000fe200078e0020 */
[----:B------:R-:W-:Y:S01]  /*1e4d0*/  HMMA.16816.F32 R68, R20, R52, R44 ;  /* 0x000000341444723c */ /* 0x000fe2000000182c */
[----:B------:R-:W1:Y:S01]  /*1e4e0*/  LDSM.16.M88.4 R44, [R230] ;  /* 0x00000000e62c783b */ /* 0x000e620000000200 */
[----:B------:R-:W-:Y:S02]  /*1e4f0*/  IMAD.MOV.U32 R237, RZ, RZ, R10 ;  /* 0x000000ffffed7224 */ /* 0x000fe400078e000a */
[----:B------:R-:W-:Y:S01]  /*1e500*/  IMAD.MOV.U32 R238, RZ, RZ, R9 ;  /* 0x000000ffffee7224 */ /* 0x000fe200078e0009 */
[----:B------:R3:W-:Y:S01]  /*1e510*/  LDSM.16.M88.4 R32, [R231] ;  /* 0x00000000e720783b */ /* 0x0007e20000000200 */
[----:B------:R-:W-:-:S02]  /*1e520*/  IMAD.MOV.U32 R239, RZ, RZ, R5 ;  /* 0x000000ffffef7224 */ /* 0x000fc400078e0005 */
[----:B------:R-:W-:Y:S01]  /*1e530*/  HMMA.16816.F32 R244, R16, R56, R212 ;  /* 0x0000003810f4723c */ /* 0x000fe200000018d4 */
[----:B------:R-:W-:Y:S01]  /*1e540*/  IMAD.MOV.U32 R232, RZ, RZ, R13 ;  /* 0x000000ffffe87224 */ /* 0x000fe200078e000d */
[----:B------:R-:W-:Y:S05]  /*1e550*/  LDSM.16.M88.4 R56, [R184+0x1000] ;  /* 0x00100000b838783b */ /* 0x000fea0000000200 */
[----:B------:R-:W-:Y:S01]  /*1e560*/  IMAD.MOV.U32 R214, RZ, RZ, R14 ;  /* 0x000000ffffd67224 */ /* 0x000fe200078e000e */
[----:B------:R-:W-:Y:S01]  /*1e570*/  HMMA.16816.F32 R72, R20, R62, R48 ;  /* 0x0000003e1448723c */ /* 0x000fe20000001830 */
[----:B------:R-:W-:Y:S01]  /*1e580*/  IMAD.MOV.U32 R213, RZ, RZ, R15 ;  /* 0x000000ffffd57224 */ /* 0x000fe200078e000f */
[----:B------:R-:W-:Y:S01]  /*1e590*/  LDSM.16.M88.4 R48, [R184+0x800] ;  /* 0x00080000b830783b */ /* 0x000fe20000000200 */
[----:B------:R-:W-:-:S05]  /*1e5a0*/  IMAD.MOV.U32 R212, RZ, RZ, R12 ;  /* 0x000000ffffd47224 */ /* 0x000fca00078e000c */
[----:B--2---:R-:W-:Y:S01]  /*1e5b0*/  HMMA.16816.F32 R12, R16, R64, R220 ;  /* 0x00000040100c723c */ /* 0x004fe200000018dc */
[----:B---3--:R-:W-:-:S07]  /*1e5c0*/  IMAD.MOV.U32 R231, RZ, RZ, R83 ;  /* 0x000000ffffe77224 */ /* 0x008fce00078e0053 */
[----:B------:R-:W-:Y:S01]  /*1e5d0*/  HMMA.16816.F32 R60, R20, R54, R40 ;  /* 0x00000036143c723c */ /* 0x000fe20000001828 */
[----:B------:R-:W-:Y:S04]  /*1e5e0*/  LDSM.16.M88.4 R40, [R248] ;  /* 0x00000000f828783b */ /* 0x000fe80000000200 */
[----:B------:R-:W-:Y:S03]  /*1e5f0*/  LDSM.16.M88.4 R52, [R139] ;  /* 0x000000008b34783b */ /* 0x000fe60000000200 */
[C---:B------:R-:W-:Y:S08]  /*1e600*/  HMMA.16816.F32 R204, R16.reuse, R28, R204 ;  /* 0x0000001c10cc723c */ /* 0x040ff000000018cc */
[----:B------:R-:W-:Y:S01]  /*1e610*/  IMAD.MOV.U32 R223, RZ, RZ, R12 ;  /* 0x000000ffffdf7224 */ /* 0x000fe200078e000c */
[----:B------:R-:W-:Y:S01]  /*1e620*/  HMMA.16816.F32 R176, R16, R30, R176 ;  /* 0x0000001e10b0723c */ /* 0x000fe200000018b0 */
[----:B------:R-:W-:Y:S01]  /*1e630*/  IMAD.MOV.U32 R222, RZ, RZ, R13 ;  /* 0x000000ffffde7224 */ /* 0x000fe200078e000d */
[----:B------:R-:W2:Y:S01]  /*1e640*/  LDSM.16.M88.4 R28, [R225] ;  /* 0x00000000e11c783b */ /* 0x000ea20000000200 */
[----:B------:R-:W-:-:S02]  /*1e650*/  IMAD.MOV.U32 R221, RZ, RZ, R14 ;  /* 0x000000ffffdd7224 */ /* 0x000fc400078e000e */
[----:B------:R-:W-:-:S03]  /*1e660*/  IMAD.MOV.U32 R220, RZ, RZ, R15 ;  /* 0x000000ffffdc7224 */ /* 0x000fc600078e000f */
[----:B------:R-:W-:Y:S07]  /*1e670*/  HMMA.16816.F32 R12, R16, R66, R208 ;  /* 0x00000042100c723c */ /* 0x000fee00000018d0 */
[----:B------:R-:W-:Y:S02]  /*1e680*/  IMAD.MOV.U32 R208, RZ, RZ, R82 ;  /* 0x000000ffffd07224 */ /* 0x000fe400078e0052 */
[----:B------:R-:W-:Y:S02]  /*1e690*/  IMAD.MOV.U32 R209, RZ, RZ, R81 ;  /* 0x000000ffffd17224 */ /* 0x000fe400078e0051 */
[----:B------:R-:W-:-:S02]  /*1e6a0*/  IMAD.MOV.U32 R210, RZ, RZ, R4 ;  /* 0x000000ffffd27224 */ /* 0x000fc400078e0004 */
[----:B------:R-:W-:Y:S02]  /*1e6b0*/  IMAD.MOV.U32 R211, RZ, RZ, R0 ;  /* 0x000000ffffd37224 */ /* 0x000fe400078e0000 */
[----:B------:R-:W-:-:S04]  /*1e6c0*/  IMAD.MOV.U32 R0, RZ, RZ, R231 ;  /* 0x000000ffff007224 */ /* 0x000fc800078e00e7 */
[----:B------:R-:W-:Y:S01]  /*1e6d0*/  IMAD.MOV.U32 R215, RZ, RZ, R0 ;  /* 0x000000ffffd77224 */ /* 0x000fe200078e0000 */
[C---:B-1----:R-:W-:Y:S04]  /*1e6e0*/  HMMA.16816.F32 R64, R16.reuse, R44, R208 ;  /* 0x0000002c1040723c */ /* 0x042fe800000018d0 */
[----:B------:R-:W-:Y:S02]  /*1e6f0*/  IMAD.MOV.U32 R236, RZ, RZ, R13 ;  /* 0x000000ffffec7224 */ /* 0x000fe400078e000d */
[----:B------:R-:W-:Y:S02]  /*1e700*/  IMAD.MOV.U32 R235, RZ, RZ, R14 ;  /* 0x000000ffffeb7224 */ /* 0x000fe400078e000e */
[----:B------:R-:W-:Y:S01]  /*1e710*/  HMMA.16816.F32 R44, R16, R46, R216 ;  /* 0x0000002e102c723c */ /* 0x000fe200000018d8 */
[----:B------:R-:W-:-:S02]  /*1e720*/  IMAD.MOV.U32 R234, RZ, RZ, R15 ;  /* 0x000000ffffea7224 */ /* 0x000fc400078e000f */
[----:B------:R-:W-:Y:S02]  /*1e730*/  IMAD.MOV.U32 R233, RZ, RZ, R12 ;  /* 0x000000ffffe97224 */ /* 0x000fe400078e000c */
[----:B------:R-:W-:Y:S03]  /*1e740*/  LDSM.16.M88.4 R12, [R187] ;  /* 0x00000000bb0c783b */ /* 0x000fe60000000200 */
[C---:B--2---:R-:W-:Y:S08]  /*1e750*/  HMMA.16816.F32 R88, R16.reuse, R28, R88 ;  /* 0x0000001c1058723c */ /* 0x044ff00000001858 */
[----:B------:R-:W-:Y:S01]  /*1e760*/  HMMA.16816.F32 R92, R16, R30, R92 ;  /* 0x0000001e105c723c */ /* 0x000fe2000000185c */
[----:B------:R1:W2:Y:S01]  /*1e770*/  LDSM.16.M88.4 R28, [R195] ;  /* 0x00000000c31c783b */ /* 0x0002a20000000200 */
[----:B------:R-:W-:-:S02]  /*1e780*/  IMAD.MOV.U32 R209, RZ, RZ, R65 ;  /* 0x000000ffffd17224 */ /* 0x000fc400078e0041 */
[----:B------:R-:W-:Y:S02]  /*1e790*/  IMAD.MOV.U32 R208, RZ, RZ, R64 ;  /* 0x000000ffffd07224 */ /* 0x000fe400078e0040 */
[----:B------:R-:W-:Y:S02]  /*1e7a0*/  IMAD.MOV.U32 R211, RZ, RZ, R66 ;  /* 0x000000ffffd37224 */ /* 0x000fe400078e0042 */
[----:B------:R-:W-:Y:S02]  /*1e7b0*/  IMAD.MOV.U32 R216, RZ, RZ, R44 ;  /* 0x000000ffffd87224 */ /* 0x000fe400078e002c */
[----:B------:R-:W-:Y:S02]  /*1e7c0*/  IMAD.MOV.U32 R81, RZ, RZ, R45 ;  /* 0x000000ffff517224 */ /* 0x000fe400078e002d */
[----:B------:R-:W-:Y:S02]  /*1e7d0*/  IMAD.MOV.U32 R82, RZ, RZ, R46 ;  /* 0x000000ffff527224 */ /* 0x000fe400078e002e */
[----:B------:R-:W-:-:S02]  /*1e7e0*/  IMAD.MOV.U32 R83, RZ, RZ, R47 ;  /* 0x000000ffff537224 */ /* 0x000fc400078e002f */
[----:B------:R-:W-:Y:S01]  /*1e7f0*/  HMMA.16816.F32 R44, R16, R40, R124 ;  /* 0x00000028102c723c */ /* 0x000fe2000000187c */
[----:B------:R-:W-:-:S06]  /*1e800*/  IMAD.MOV.U32 R210, RZ, RZ, R67 ;  /* 0x000000ffffd27224 */ /* 0x000fcc00078e0043 */
[----:B------:R-:W-:Y:S02]  /*1e810*/  IMAD.MOV.U32 R127, RZ, RZ, R11 ;  /* 0x000000ffff7f7224 */ /* 0x000fe400078e000b */
[----:B------:R-:W-:Y:S02]  /*1e820*/  IMAD.MOV.U32 R126, RZ, RZ, R237 ;  /* 0x000000ffff7e7224 */ /* 0x000fe400078e00ed */
[----:B------:R-:W-:Y:S02]  /*1e830*/  IMAD.MOV.U32 R125, RZ, RZ, R127 ;  /* 0x000000ffff7d7224 */ /* 0x000fe400078e007f */
[----:B------:R-:W-:Y:S02]  /*1e840*/  IMAD.MOV.U32 R127, RZ, RZ, R238 ;  /* 0x000000ffff7f7224 */ /* 0x000fe400078e00ee */
[----:B------:R-:W-:-:S09]  /*1e850*/  IMAD.MOV.U32 R124, RZ, RZ, R239 ;  /* 0x000000ffff7c7224 */ /* 0x000fd200078e00ef */
[----:B------:R-:W-:Y:S02]  /*1e860*/  IMAD.MOV.U32 R219, RZ, RZ, R45 ;  /* 0x000000ffffdb7224 */ /* 0x000fe400078e002d */
[----:B------:R-:W-:Y:S02]  /*1e870*/  IMAD.MOV.U32 R218, RZ, RZ, R46 ;  /* 0x000000ffffda7224 */ /* 0x000fe400078e002e */
[----:B------:R-:W-:Y:S02]  /*1e880*/  IMAD.MOV.U32 R217, RZ, RZ, R44 ;  /* 0x000000ffffd97224 */ /* 0x000fe400078e002c */
[----:B-1----:R-:W-:Y:S02]  /*1e890*/  IMAD.MOV.U32 R195, RZ, RZ, R47 ;  /* 0x000000ffffc37224 */ /* 0x002fe400078e002f */
[----:B------:R-:W-:Y:S07]  /*1e8a0*/  HMMA.16816.F32 R44, R16, R42, R112 ;  /* 0x0000002a102c723c */ /* 0x000fee0000001870 */
[----:B------:R-:W-:-:S02]  /*1e8b0*/  IMAD.MOV.U32 R115, RZ, RZ, R7 ;  /* 0x000000ffff737224 */ /* 0x000fc400078e0007 */
[----:B------:R-:W-:Y:S02]  /*1e8c0*/  IMAD.MOV.U32 R112, RZ, RZ, R224 ;  /* 0x000000ffff707224 */ /* 0x000fe400078e00e0 */
[----:B------:R-:W-:Y:S02]  /*1e8d0*/  IMAD.MOV.U32 R113, RZ, RZ, R194 ;  /* 0x000000ffff717224 */ /* 0x000fe400078e00c2 */
[----:B------:R-:W-:-:S11]  /*1e8e0*/  IMAD.MOV.U32 R114, RZ, RZ, R137 ;  /* 0x000000ffff727224 */ /* 0x000fd600078e0089 */
[----:B------:R-:W-:Y:S02]  /*1e8f0*/  IMAD.MOV.U32 R42, RZ, RZ, R46 ;  /* 0x000000ffff2a7224 */ /* 0x000fe400078e002e */
[----:B------:R-:W-:Y:S02]  /*1e900*/  IMAD.MOV.U32 R41, RZ, RZ, R44 ;  /* 0x000000ffff297224 */ /* 0x000fe400078e002c */
[----:B------:R-:W-:Y:S02]  /*1e910*/  IMAD.MOV.U32 R40, RZ, RZ, R45 ;  /* 0x000000ffff287224 */ /* 0x000fe400078e002d */
[----:B------:R-:W-:Y:S02]  /*1e920*/  IMAD.MOV.U32 R4, RZ, RZ, R47 ;  /* 0x000000ffff047224 */ /* 0x000fe400078e002f */
        /* <DEDUP_REMOVED lines=13> */
[----:B------:R-:W1:Y:S11]  /*1ea00*/  LDSM.16.M88.4 R40, [R184+0x2000] ;  /* 0x00200000b828783b */ /* 0x000e760000000200 */
[----:B------:R-:W-:-:S02]  /*1ea10*/  IMAD.MOV.U32 R32, RZ, RZ, R45 ;  /* 0x000000ffff207224 */ /* 0x000fc400078e002d */
[----:B------:R-:W-:Y:S02]  /*1ea20*/  IMAD.MOV.U32 R72, RZ, RZ, R46 ;  /* 0x000000ffff487224 */ /* 0x000fe400078e002e */
[----:B------:R-:W-:Y:S02]  /*1ea30*/  IMAD.MOV.U32 R67, RZ, RZ, R47 ;  /* 0x000000ffff437224 */ /* 0x000fe400078e002f */
[----:B------:R-:W-:Y:S02]  /*1ea40*/  IMAD.MOV.U32 R66, RZ, RZ, R44 ;  /* 0x000000ffff427224 */ /* 0x000fe400078e002c */
[----:B--2---:R-:W-:Y:S07]  /*1ea50*/  HMMA.16816.F32 R44, R16, R28, R68 ;  /* 0x0000001c102c723c */ /* 0x004fee0000001844 */
[----:B------:R-:W-:-:S02]  /*1ea60*/  IMAD.MOV.U32 R69, RZ, RZ, R236 ;  /* 0x000000ffff457224 */ /* 0x000fc400078e00ec */
[----:B------:R-:W-:Y:S01]  /*1ea70*/  IMAD.MOV.U32 R71, RZ, RZ, R32 ;  /* 0x000000ffff477224 */ /* 0x000fe200078e0020 */
[----:B------:R-:W-:Y:S01]  /*1ea80*/  HMMA.16816.F32 R236, R12, R56, R104 ;  /* 0x000000380cec723c */ /* 0x000fe20000001868 */
[----:B------:R-:W2:Y:S01]  /*1ea90*/  LDSM.16.M88.4 R32, [R184+0x2800] ;  /* 0x00280000b820783b */ /* 0x000ea20000000200 */
[----:B------:R-:W-:Y:S02]  /*1eaa0*/  IMAD.MOV.U32 R70, RZ, RZ, R235 ;  /* 0x000000ffff467224 */ /* 0x000fe400078e00eb */
[----:B------:R-:W-:-:S03]  /*1eab0*/  IMAD.MOV.U32 R68, RZ, RZ, R233 ;  /* 0x000000ffff447224 */ /* 0x000fc600078e00e9 */
        /* <DEDUP_REMOVED lines=8> */
[----:B------:R-:W-:Y:S01]  /*1eb40*/  HMMA.16816.F32 R44, R16, R30, R60 ;  /* 0x0000001e102c723c */ /* 0x000fe2000000183c */
[----:B------:R-:W-:-:S07]  /*1eb50*/  IMAD.MOV.U32 R104, RZ, RZ, R212 ;  /* 0x000000ffff687224 */ /* 0x000fce00078e00d4 */
[C---:B------:R-:W-:Y:S07]  /*1eb60*/  HMMA.16816.F32 R60, R16.reuse, R52, R96 ;  /* 0x00000034103c723c */ /* 0x040fee0000001860 */
[----:B------:R-:W-:Y:S01]  /*1eb70*/  IMAD.MOV.U32 R96, RZ, RZ, R223 ;  /* 0x000000ffff607224 */ /* 0x000fe200078e00df */
[----:B------:R-:W-:Y:S01]  /*1eb80*/  HMMA.16816.F32 R52, R16, R54, R112 ;  /* 0x000000361034723c */ /* 0x000fe20000001870 */
[----:B------:R-:W-:Y:S02]  /*1eb90*/  IMAD.MOV.U32 R97, RZ, RZ, R222 ;  /* 0x000000ffff617224 */ /* 0x000fe400078e00de */
[----:B------:R-:W-:-:S02]  /*1eba0*/  IMAD.MOV.U32 R98, RZ, RZ, R221 ;  /* 0x000000ffff627224 */ /* 0x000fc400078e00dd */
[----:B------:R-:W-:Y:S02]  /*1ebb0*/  IMAD.MOV.U32 R99, RZ, RZ, R220 ;  /* 0x000000ffff637224 */ /* 0x000fe400078e00dc */
[----:B------:R-:W-:Y:S01]  /*1ebc0*/  IMAD.MOV.U32 R112, RZ, RZ, R234 ;  /* 0x000000ffff707224 */ /* 0x000fe200078e00ea */
[C---:B-1----:R-:W-:Y:S01]  /*1ebd0*/  HMMA.16816.F32 R212, R12.reuse, R40, R200 ;  /* 0x000000280cd4723c */ /* 0x042fe200000018c8 */
[----:B------:R-:W-:Y:S02]  /*1ebe0*/  IMAD.MOV.U32 R225, RZ, RZ, R44 ;  /* 0x000000ffffe17224 */ /* 0x000fe400078e002c */
[----:B------:R-:W-:Y:S02]  /*1ebf0*/  IMAD.MOV.U32 R224, RZ, RZ, R45 ;  /* 0x000000ffffe07224 */ /* 0x000fe400078e002d */
[----:B------:R-:W-:Y:S02]  /*1ec00*/  IMAD.MOV.U32 R194, RZ, RZ, R46 ;  /* 0x000000ffffc27224 */ /* 0x000fe400078e002e */
[----:B------:R-:W-:Y:S01]  /*1ec10*/  IMAD.MOV.U32 R137, RZ, RZ, R47 ;  /* 0x000000ffff897224 */ /* 0x000fe200078e002f */
[----:B------:R-:W-:Y:S01]  /*1ec20*/  HMMA.16816.F32 R232, R12, R58, R196 ;  /* 0x0000003a0ce8723c */ /* 0x000fe200000018c4 */
[----:B------:R-:W-:Y:S01]  /*1ec30*/  IMAD.MOV.U32 R136, RZ, RZ, R60 ;  /* 0x000000ffff887224 */ /* 0x000fe200078e003c */
[----:B------:R-:W1:Y:S01]  /*1ec40*/  LDSM.16.M88.4 R44, [R184+0x1800] ;  /* 0x00180000b82c783b */ /* 0x000e620000000200 */
[----:B------:R-:W-:-:S02]  /*1ec50*/  IMAD.MOV.U32 R131, RZ, RZ, R61 ;  /* 0x000000ffff837224 */ /* 0x000fc400078e003d */
[----:B------:R-:W-:Y:S02]  /*1ec60*/  IMAD.MOV.U32 R37, RZ, RZ, R62 ;  /* 0x000000ffff257224 */ /* 0x000fe400078e003e */
[----:B------:R-:W-:Y:S01]  /*1ec70*/  IMAD.MOV.U32 R36, RZ, RZ, R63 ;  /* 0x000000ffff247224 */ /* 0x000fe200078e003f */
[C---:B--2---:R-:W-:Y:S01]  /*1ec80*/  HMMA.16816.F32 R200, R12.reuse, R34, R116 ;  /* 0x000000220cc8723c */ /* 0x044fe20000001874 */
[----:B------:R-:W-:Y:S02]  /*1ec90*/  IMAD.MOV.U32 R197, RZ, RZ, R211 ;  /* 0x000000ffffc57224 */ /* 0x000fe400078e00d3 */
[----:B------:R-:W-:Y:S02]  /*1eca0*/  IMAD.MOV.U32 R198, RZ, RZ, R210 ;  /* 0x000000ffffc67224 */ /* 0x000fe400078e00d2 */
[----:B------:R-:W-:Y:S02]  /*1ecb0*/  IMAD.MOV.U32 R199, RZ, RZ, R209 ;  /* 0x000000ffffc77224 */ /* 0x000fe400078e00d1 */
[----:B------:R-:W-:Y:S01]  /*1ecc0*/  IMAD.MOV.U32 R114, RZ, RZ, R219 ;  /* 0x000000ffff727224 */ /* 0x000fe200078e00db */
[----:B------:R-:W-:Y:S01]  /*1ecd0*/  HMMA.16816.F32 R60, R12, R48, R108 ;  /* 0x000000300c3c723c */ /* 0x000fe2000000186c */
[----:B------:R2:W-:Y:S01]  /*1ece0*/  LDSM.16.M88.4 R108, [R80+0x9800] ;  /* 0x00980000506c783b */ /* 0x0005e20000000200 */
[----:B------:R-:W-:-:S02]  /*1ecf0*/  IMAD.MOV.U32 R115, RZ, RZ, R218 ;  /* 0x000000ffff737224 */ /* 0x000fc400078e00da */
[----:B------:R-:W-:Y:S02]  /*1ed00*/  IMAD.MOV.U32 R113, RZ, RZ, R217 ;  /* 0x000000ffff717224 */ /* 0x000fe400078e00d9 */
[----:B------:R-:W-:Y:S02]  /*1ed10*/  IMAD.MOV.U32 R116, RZ, RZ, R124 ;  /* 0x000000ffff747224 */ /* 0x000fe400078e007c */
[----:B------:R-:W-:Y:S01]  /*1ed20*/  HMMA.16816.F32 R48, R12, R50, R100 ;  /* 0x000000320c30723c */ /* 0x000fe20000001864 */
[----:B------:R-:W-:Y:S01]  /*1ed30*/  LDSM.16.M88.4 R100, [R138+0x9800] ;  /* 0x009800008a64783b */ /* 0x000fe20000000200 */
[----:B------:R-:W-:Y:S02]  /*1ed40*/  IMAD.MOV.U32 R117, RZ, RZ, R125 ;  /* 0x000000ffff757224 */ /* 0x000fe400078e007d */
[----:B------:R-:W-:Y:S02]  /*1ed50*/  IMAD.MOV.U32 R118, RZ, RZ, R126 ;  /* 0x000000ffff767224 */ /* 0x000fe400078e007e */
[----:B------:R-:W-:-:S10]  /*1ed60*/  IMAD.MOV.U32 R119, RZ, RZ, R127 ;  /* 0x000000ffff777224 */ /* 0x000fd400078e007f */
[----:B------:R-:W-:Y:S02]  /*1ed70*/  IMAD.MOV.U32 R28, RZ, RZ, R60 ;  /* 0x000000ffff1c7224 */ /* 0x000fe400078e003c */
[----:B------:R-:W-:Y:S01]  /*1ed80*/  IMAD.MOV.U32 R10, RZ, RZ, R63 ;  /* 0x000000ffff0a7224 */ /* 0x000fe200078e003f */
[C---:B-1----:R-:W-:Y:S01]  /*1ed90*/  HMMA.16816.F32 R220, R12.reuse, R44, R204 ;  /* 0x0000002c0cdc723c */ /* 0x042fe200000018cc */
[----:B------:R-:W-:Y:S02]  /*1eda0*/  IMAD.MOV.U32 R63, RZ, RZ, R29 ;  /* 0x000000ffff3f7224 */ /* 0x000fe400078e001d */
[----:B------:R-:W-:Y:S02]  /*1edb0*/  IMAD.MOV.U32 R56, RZ, RZ, R28 ;  /* 0x000000ffff387224 */ /* 0x000fe400078e001c */
[----:B------:R-:W1:Y:S01]  /*1edc0*/  LDSM.16.M88.4 R28, [R184+0x3000] ;  /* 0x00300000b81c783b */ /* 0x000e620000000200 */
        /* <DEDUP_REMOVED lines=8> */
[----:B------:R-:W-:Y:S01]  /*1ee50*/  HMMA.16816.F32 R216, R12, R46, R176 ;  /* 0x0000002e0cd8723c */ /* 0x000fe200000018b0 */
[----:B------:R-:W-:Y:S02]  /*1ee60*/  IMAD.MOV.U32 R123, RZ, RZ, R198 ;  /* 0x000000ffff7b7224 */ /* 0x000fe400078e00c6 */
[----:B------:R-:W-:Y:S02]  /*1ee70*/  IMAD.MOV.U32 R121, RZ, RZ, R199 ;  /* 0x000000ffff797224 */ /* 0x000fe400078e00c7 */
[----:B------:R-:W-:Y:S02]  /*1ee80*/  IMAD.MOV.U32 R120, RZ, RZ, R56 ;  /* 0x000000ffff787224 */ /* 0x000fe400078e0038 */
[----:B------:R-:W3:Y:S01]  /*1ee90*/  LDSM.16.M88.4 R56, [R184] ;  /* 0x00000000b838783b */ /* 0x000ee20000000200 */
[----:B------:R-:W-:-:S02]  /*1eea0*/  IMAD.MOV.U32 R60, RZ, RZ, R50 ;  /* 0x000000ffff3c7224 */ /* 0x000fc400078e0032 */
[----:B------:R-:W-:Y:S02]  /*1eeb0*/  IMAD.MOV.U32 R9, RZ, RZ, R49 ;  /* 0x000000ffff097224 */ /* 0x000fe400078e0031 */
[----:B------:R-:W-:Y:S02]  /*1eec0*/  IMAD.MOV.U32 R5, RZ, RZ, R51 ;  /* 0x000000ffff057224 */ /* 0x000fe400078e0033 */
[----:B------:R-:W4:Y:S01]  /*1eed0*/  LDSM.16.M88.4 R48, [R184+0x3800] ;  /* 0x00380000b830783b */ /* 0x000f220000000200 */
[----:B--2---:R-:W-:Y:S02]  /*1eee0*/  IMAD.MOV.U32 R80, RZ, RZ, R208 ;  /* 0x000000ffff507224 */ /* 0x004fe400078e00d0 */
[C---:B------:R-:W-:Y:S01]  /*1eef0*/  HMMA.16816.F32 R208, R12.reuse, R42, R172 ;  /* 0x0000002a0cd0723c */ /* 0x040fe200000018ac */
[----:B------:R-:W2:Y:S07]  /*1ef00*/  LDSM.16.M88.4 R40, [R184+0x4000] ;  /* 0x00400000b828783b */ /* 0x000eae0000000200 */
[C---:B-1----:R-:W-:Y:S01]  /*1ef10*/  HMMA.16816.F32 R196, R12.reuse, R28, R84 ;  /* 0x0000001c0cc4723c */ /* 0x042fe20000001854 */
[----:B------:R-:W-:Y:S04]  /*1ef20*/  LDSM.16.M88.4 R84, [R45] ;  /* 0x000000002d54783b */ /* 0x000fe80000000200 */
[----:B------:R-:W1:Y:S03]  /*1ef30*/  LDSM.16.M88.4 R44, [R184+0x5000] ;  /* 0x00500000b82c783b */ /* 0x000e660000000200 */
[----:B------:R-:W-:Y:S07]  /*1ef40*/  HMMA.16816.F32 R176, R12, R30, R76 ;  /* 0x0000001e0cb0723c */ /* 0x000fee000000184c */
[----:B------:R-:W-:Y:S01]  /*1ef50*/  IMAD.MOV.U32 R76, RZ, RZ, R60 ;  /* 0x000000ffff4c7224 */ /* 0x000fe200078e003c */
[----:B------:R-:W-:Y:S01]  /*1ef60*/  HMMA.16816.F32 R28, R24, R100, RZ ;  /* 0x00000064181c723c */ /* 0x000fe200000018ff */
[----:B------:R-:W-:-:S02]  /*1ef70*/  IMAD.MOV.U32 R78, RZ, RZ, R120 ;  /* 0x000000ffff4e7224 */ /* 0x000fc400078e0078 */
[----:B------:R-:W-:Y:S02]  /*1ef80*/  IMAD.MOV.U32 R77, RZ, RZ, R63 ;  /* 0x000000ffff4d7224 */ /* 0x000fe400078e003f */
[----:B------:R-:W-:Y:S02]  /*1ef90*/  IMAD.MOV.U32 R79, RZ, RZ, R68 ;  /* 0x000000ffff4f7224 */ /* 0x000fe400078e0044 */
[----:B------:R-:W-:Y:S01]  /*1efa0*/  IMAD.MOV.U32 R101, RZ, RZ, R61 ;  /* 0x000000ffff657224 */ /* 0x000fe200078e003d */
[----:B---3--:R-:W-:Y:S01]  /*1efb0*/  HMMA.16816.F32 R52, R12, R58, R52 ;  /* 0x0000003a0c34723c */ /* 0x008fe20000001834 */
[----:B------:R-:W-:Y:S02]  /*1efc0*/  IMAD.MOV.U32 R61, RZ, RZ, R70 ;  /* 0x000000ffff3d7224 */ /* 0x000fe400078e0046 */
[----:B------:R-:W-:Y:S02]  /*1efd0*/  IMAD.MOV.U32 R70, RZ, RZ, R195 ;  /* 0x000000ffff467224 */ /* 0x000fe400078e00c3 */
[----:B------:R-:W3:Y:S01]  /*1efe0*/  S2R R195, SR_TID.X ;  /* 0x0000000000c37919 */ /* 0x000ee20000002100 */
[----:B------:R-:W-:-:S02]  /*1eff0*/  IMAD.MOV.U32 R100, RZ, RZ, R80 ;  /* 0x000000ffff647224 */ /* 0x000fc400078e0050 */
[----:B------:R-:W-:Y:S01]  /*1f000*/  IMAD.MOV.U32 R60, RZ, RZ, R69 ;  /* 0x000000ffff3c7224 */ /* 0x000fe200078e0045 */
[----:B----4-:R-:W-:Y:S01]  /*1f010*/  HMMA.16816.F32 R172, R12, R48, R88 ;  /* 0x000000300cac723c */ /* 0x010fe20000001858 */
        /* <DEDUP_REMOVED lines=11> */
[----:B------:R-:W-:Y:S02]  /*1f0d0*/  IMAD.MOV.U32 R80, RZ, RZ, R62 ;  /* 0x000000ffff507224 */ /* 0x000fe400078e003e */
[----:B---3--:R-:W-:-:S02]  /*1f0e0*/  IMAD.SHL.U32 R195, R195, 0x2, RZ ;  /* 0x00000002c3c37824 */ /* 0x008fc400078e00ff */
[----:B------:R-:W-:Y:S01]  /*1f0f0*/  IMAD.MOV.U32 R92, RZ, RZ, R79 ;  /* 0x000000ffff5c7224 */ /* 0x000fe200078e004f */
[C---:B--2---:R-:W-:Y:S01]  /*1f100*/  HMMA.16816.F32 R116, R12.reuse, R40, R116 ;  /* 0x000000280c74723c */ /* 0x044fe20000001874 */
[----:B------:R-:W-:Y:S01]  /*1f110*/  IMAD.MOV.U32 R93, RZ, RZ, R60 ;  /* 0x000000ffff5d7224 */ /* 0x000fe200078e003c */
[----:B------:R-:W-:Y:S01]  /*1f120*/  LOP3.LUT R195, R195, 0x6, RZ, 0xc0, !PT ;  /* 0x00000006c3c37812 */ /* 0x000fe200078ec0ff */
        /* <DEDUP_REMOVED lines=12> */
[----:B------:R-:W-:Y:S01]  /*1f1f0*/  IMAD.SHL.U32 R7, R250, 0x100, RZ ;  /* 0x00000100fa077824 */ /* 0x000fe200078e00ff */
[----:B------:R-:W-:Y:S01]  /*1f200*/  HMMA.16816.F32 R64, R16, R84, R28 ;  /* 0x000000541040723c */ /* 0x000fe2000000181c */
[----:B------:R-:W1:Y:S01]  /*1f210*/  LDSM.16.M88.4 R28, [R184+0x6000] ;  /* 0x00600000b81c783b */ /* 0x000e620000000200 */
[----:B------:R-:W-:Y:S02]  /*1f220*/  IMAD.MOV.U32 R89, RZ, RZ, R121 ;  /* 0x000000ffff597224 */ /* 0x000fe400078e0079 */
[----:B------:R-:W-:Y:S02]  /*1f230*/  IMAD.MOV.U32 R90, RZ, RZ, R122 ;  /* 0x000000ffff5a7224 */ /* 0x000fe400078e007a */
[----:B------:R-:W-:Y:S02]  /*1f240*/  IMAD.MOV.U32 R91, RZ, RZ, R123 ;  /* 0x000000ffff5b7224 */ /* 0x000fe400078e007b */
[----:B------:R-:W-:Y:S01]  /*1f250*/  IMAD.MOV.U32 R95, RZ, RZ, R62 ;  /* 0x000000ffff5f7224 */ /* 0x000fe200078e003e */
[C---:B------:R-:W-:Y:S01]  /*1f260*/  HMMA.16816.F32 R120, R12.reuse, R42, R240 ;  /* 0x0000002a0c78723c */ /* 0x040fe200000018f0 */
[----:B------:R-:W-:Y:S01]  /*1f270*/  IMAD.MOV.U32 R62, RZ, RZ, R72 ;  /* 0x000000ffff3e7224 */ /* 0x000fe200078e0048 */
[----:B------:R-:W2:Y:S01]  /*1f280*/  LDSM.16.M88.4 R40, [R184+0x5800] ;  /* 0x00580000b828783b */ /* 0x000ea20000000200 */
[----:B------:R-:W-:Y:S01]  /*1f290*/  IMAD.MOV.U32 R72, RZ, RZ, R2 ;  /* 0x000000ffff487224 */ /* 0x000fe200078e0002 */
[C-C-:B------:R-:W-:Y:S01]  /*1f2a0*/  LOP3.LUT R2, R7.reuse, 0x8, R195.reuse, 0xfe, !PT ;  /* 0x0000000807027812 */ /* 0x140fe200078efec3 */
[----:B------:R-:W-:Y:S01]  /*1f2b0*/  IMAD.MOV.U32 R48, RZ, RZ, R0 ;  /* 0x000000ffff307224 */ /* 0x000fe200078e0000 */
[C---:B------:R-:W-:Y:S01]  /*1f2c0*/  LOP3.LUT R0, R7.reuse, 0x10, R195, 0xfe, !PT ;  /* 0x0000001007007812 */ /* 0x040fe200078efec3 */
[----:B------:R-:W-:Y:S01]  /*1f2d0*/  IMAD.MOV.U32 R50, RZ, RZ, R231 ;  /* 0x000000ffff327224 */ /* 0x000fe200078e00e7 */
[C---:B------:R-:W-:Y:S01]  /*1f2e0*/  ISETP.GE.AND P5, PT, R2.reuse, R8, PT ;  /* 0x000000080200720c */ /* 0x040fe20003fa6270 */
[C---:B------:R-:W-:Y:S01]  /*1f2f0*/  HMMA.16816.F32 R112, R12.reuse, R32, R244 ;  /* 0x000000200c70723c */ /* 0x040fe200000018f4 */
[-C--:B------:R-:W-:Y:S01]  /*1f300*/  ISETP.GE.AND P4, PT, R2, R6.reuse, PT ;  /* 0x000000060200720c */ /* 0x080fe20003f86270 */
[----:B------:R-:W3:Y:S01]  /*1f310*/  LDSM.16.M88.4 R32, [R184+0x6800] ;  /* 0x00680000b820783b */ /* 0x000ee20000000200 */
[----:B------:R-:W-:Y:S01]  /*1f320*/  LOP3.LUT R2, R7, 0x18, R195, 0xfe, !PT ;  /* 0x0000001807027812 */ /* 0x000fe200078efec3 */
[----:B------:R-:W-:Y:S01]  /*1f330*/  IMAD.MOV.U32 R51, RZ, RZ, R230 ;  /* 0x000000ffff337224 */ /* 0x000fe200078e00e6 */
[----:B------:R-:W-:Y:S01]  /*1f340*/  FSEL R59, R52, -INF , !P5 ;  /* 0xff800000343b7808 */ /* 0x000fe20006800000 */
[----:B------:R-:W-:Y:S01]  /*1f350*/  IMAD.MOV.U32 R240, RZ, RZ, R225 ;  /* 0x000000fffff07224 */ /* 0x000fe200078e00e1 */
[----:B------:R-:W-:Y:S01]  /*1f360*/  ISETP.GE.AND P5, PT, R2, R6, PT ;  /* 0x000000060200720c */ /* 0x000fe20003fa6270 */
[C---:B------:R-:W-:Y:S01]  /*1f370*/  HMMA.16816.F32 R92, R12.reuse, R46, R92 ;  /* 0x0000002e0c5c723c */ /* 0x040fe2000000185c */
[C---:B------:R-:W-:Y:S01]  /*1f380*/  ISETP.GE.AND P6, PT, R0.reuse, R8, PT ;  /* 0x000000080000720c */ /* 0x040fe20003fc6270 */
[----:B------:R-:W-:Y:S01]  /*1f390*/  IMAD.MOV.U32 R241, RZ, RZ, R224 ;  /* 0x000000fffff17224 */ /* 0x000fe200078e00e0 */
[----:B------:R-:W-:Y:S01]  /*1f3a0*/  FSEL R85, R49, -INF , !P5 ;  /* 0xff80000031557808 */ /* 0x000fe20006800000 */
[----:B------:R-:W-:Y:S01]  /*1f3b0*/  IMAD.MOV.U32 R49, RZ, RZ, R76 ;  /* 0x000000ffff317224 */ /* 0x000fe200078e004c */
[----:B------:R-:W-:Y:S01]  /*1f3c0*/  ISETP.GE.AND P3, PT, R0, R6, PT ;  /* 0x000000060000720c */ /* 0x000fe20003f66270 */
[----:B------:R-:W-:Y:S01]  /*1f3d0*/  IMAD.MOV.U32 R76, RZ, RZ, R77 ;  /* 0x000000ffff4c7224 */ /* 0x000fe200078e004d */
[C---:B------:R-:W-:Y:S01]  /*1f3e0*/  LOP3.LUT R0, R7.reuse, 0x20, R195, 0xfe, !PT ;  /* 0x0000002007007812 */ /* 0x040fe200078efec3 */
[----:B------:R-:W-:Y:S01]  /*1f3f0*/  IMAD.MOV.U32 R77, RZ, RZ, R78 ;  /* 0x000000ffff4d7224 */ /* 0x000fe200078e004e */
[----:B------:R-:W-:Y:S01]  /*1f400*/  FSEL R58, R54, -INF , !P4 ;  /* 0xff800000363a7808 */ /* 0x000fe20006000000 */
[----:B------:R-:W-:Y:S01]  /*1f410*/  IMAD.MOV.U32 R78, RZ, RZ, R79 ;  /* 0x000000ffff4e7224 */ /* 0x000fe200078e004f */
[----:B------:R-:W-:Y:S01]  /*1f420*/  FSEL R100, R100, -INF , !P6 ;  /* 0xff80000064647808 */ /* 0x000fe20007000000 */
[----:B------:R-:W-:Y:S01]  /*1f430*/  IMAD.MOV.U32 R79, RZ, RZ, R60 ;  /* 0x000000ffff4f7224 */ /* 0x000fe200078e003c */
[-C--:B------:R-:W-:Y:S01]  /*1f440*/  ISETP.GE.AND P2, PT, R2, R8.reuse, PT ;  /* 0x000000080200720c */ /* 0x080fe20003f46270 */
[----:B------:R-:W-:Y:S01]  /*1f450*/  IMAD.MOV.U32 R60, RZ, RZ, R68 ;  /* 0x000000ffff3c7224 */ /* 0x000fe200078e0044 */
[C---:B------:R-:W-:Y:S01]  /*1f460*/  ISETP.GE.AND P4, PT, R0.reuse, R8, PT ;  /* 0x000000080000720c */ /* 0x040fe20003f86270 */
[----:B------:R-:W-:Y:S01]  /*1f470*/  IMAD.MOV.U32 R68, RZ, RZ, R69 ;  /* 0x000000ffff447224 */ /* 0x000fe200078e0045 */
        /* <DEDUP_REMOVED lines=12> */
[C---:B-1----:R-:W-:Y:S01]  /*1f540*/  HMMA.16816.F32 R76, R12.reuse, R28, R76 ;  /* 0x0000001c0c4c723c */ /* 0x042fe2000000184c */
[----:B------:R-:W-:Y:S01]  /*1f550*/  IMAD.MOV.U32 R75, RZ, RZ, R4 ;  /* 0x000000ffff4b7224 */ /* 0x000fe200078e0004 */
[C---:B------:R-:W-:Y:S01]  /*1f560*/  ISETP.GE.AND P3, PT, R2.reuse, R8, PT ;  /* 0x000000080200720c */ /* 0x040fe20003f66270 */
[----:B------:R-:W-:Y:S01]  /*1f570*/  IMAD.MOV.U32 R48, RZ, RZ, R49 ;  /* 0x000000ffff307224 */ /* 0x000fe200078e0031 */
[----:B------:R-:W-:Y:S01]  /*1f580*/  ISETP.GE.AND P2, PT, R2, R6, PT ;  /* 0x000000060200720c */ /* 0x000fe20003f46270 */
[----:B------:R-:W-:Y:S01]  /*1f590*/  IMAD.MOV.U32 R49, RZ, RZ, R248 ;  /* 0x000000ffff317224 */ /* 0x000fe200078e00f8 */
[C---:B------:R-:W-:Y:S01]  /*1f5a0*/  ISETP.GE.AND P5, PT, R0.reuse, R8, PT ;  /* 0x000000080000720c */ /* 0x040fe20003fa6270 */
[----:B------:R-:W-:Y:S01]  /*1f5b0*/  IMAD.MOV.U32 R242, RZ, RZ, R194 ;  /* 0x000000fffff27224 */ /* 0x000fe200078e00c2 */
[C---:B------:R-:W-:Y:S01]  /*1f5c0*/  HMMA.16816.F32 R72, R12.reuse, R30, R72 ;  /* 0x0000001e0c48723c */ /* 0x040fe20000001848 */
[----:B------:R-:W-:Y:S01]  /*1f5d0*/  ISETP.GE.AND P4, PT, R0, R6, PT ;  /* 0x000000060000720c */ /* 0x000fe20003f86270 */
[----:B------:R-:W1:Y:S01]  /*1f5e0*/  LDSM.16.M88.4 R28, [R184+0x7000] ;  /* 0x00700000b81c783b */ /* 0x000e620000000200 */
[C---:B------:R-:W-:Y:S01]  /*1f5f0*/  LOP3.LUT R2, R7.reuse, 0x38, R195, 0xfe, !PT ;  /* 0x0000003807027812 */ /* 0x040fe200078efec3 */
[----:B------:R-:W-:Y:S01]  /*1f600*/  IMAD.MOV.U32 R243, RZ, RZ, R137 ;  /* 0x000000fffff37224 */ /* 0x000fe200078e0089 */
[----:B------:R-:W-:Y:S01]  /*1f610*/  LOP3.LUT R0, R7, 0x40, R195, 0xfe, !PT ;  /* 0x0000004007007812 */ /* 0x000fe200078efec3 */
[----:B------:R-:W-:Y:S01]  /*1f620*/  IMAD.MOV.U32 R244, RZ, RZ, R136 ;  /* 0x000000fffff47224 */ /* 0x000fe200078e0088 */
[----:B------:R-:W-:Y:S01]  /*1f630*/  FSEL R238, R238, -INF , !P6 ;  /* 0xff800000eeee7808 */ /* 0x000fe20007000000 */
[C---:B--2---:R-:W-:Y:S01]  /*1f640*/  HMMA.16816.F32 R88, R12.reuse, R40, R88 ;  /* 0x000000280c58723c */ /* 0x044fe20000001858 */
[----:B------:R-:W-:Y:S01]  /*1f650*/  FSEL R232, R232, -INF , !P3 ;  /* 0xff800000e8e87808 */ /* 0x000fe20005800000 */
[----:B------:R-:W-:Y:S01]  /*1f660*/  IMAD.MOV.U32 R245, RZ, RZ, R131 ;  /* 0x000000fffff57224 */ /* 0x000fe200078e0083 */
[----:B------:R-:W-:Y:S01]  /*1f670*/  FSEL R234, R234, -INF , !P2 ;  /* 0xff800000eaea7808 */ /* 0x000fe20005000000 */
[----:B------:R-:W-:Y:S01]  /*1f680*/  IMAD.MOV.U32 R246, RZ, RZ, R37 ;  /* 0x000000fffff67224 */ /* 0x000fe200078e0025 */
[----:B------:R-:W-:Y:S01]  /*1f690*/  FSEL R220, R220, -INF , !P5 ;  /* 0xff800000dcdc7808 */ /* 0x000fe20006800000 */
[----:B------:R-:W-:Y:S01]  /*1f6a0*/  IMAD.MOV.U32 R247, RZ, RZ, R36 ;  /* 0x000000fffff77224 */ /* 0x000fe200078e0024 */
[C---:B------:R-:W-:Y:S01]  /*1f6b0*/  ISETP.GE.AND P6, PT, R2.reuse, R8, PT ;  /* 0x000000080200720c */ /* 0x040fe20003fc6270 */
[----:B------:R-:W-:Y:S01]  /*1f6c0*/  HMMA.16816.F32 R80, R12, R42, R80 ;  /* 0x0000002a0c50723c */ /* 0x000fe20000001850 */
[----:B------:R-:W-:Y:S01]  /*1f6d0*/  ISETP.GE.AND P3, PT, R2, R6, PT ;  /* 0x000000060200720c */ /* 0x000fe20003f66270 */
[----:B------:R-:W2:Y:S01]  /*1f6e0*/  LDSM.16.M88.4 R40, [R184+0x7800] ;  /* 0x00780000b828783b */ /* 0x000ea20000000200 */
[----:B------:R-:W-:Y:S01]  /*1f6f0*/  ISETP.GE.AND P2, PT, R0, R8, PT ;  /* 0x000000080000720c */ /* 0x000fe20003f46270 */
[----:B------:R-:W-:-:S04]  /*1f700*/  DEPBAR.LE SB0, 0x0 ;  /* 0x000080000000791a */ /* 0x000fc80000000000 */
[----:B------:R-:W-:Y:S01]  /*1f710*/  ISETP.GE.AND P5, PT, R0, R6, PT ;  /* 0x000000060000720c */ /* 0x000fe20003fa6270 */
[C---:B---3--:R-:W-:Y:S01]  /*1f720*/  HMMA.16816.F32 R68, R12.reuse, R32, R68 ;  /* 0x000000200c44723c */ /* 0x048fe20000001844 */
[C-C-:B------:R-:W-:Y:S01]  /*1f730*/  LOP3.LUT R0, R7.reuse, 0x48, R195.reuse, 0xfe, !PT ;  /* 0x0000004807007812 */ /* 0x140fe200078efec3 */
[----:B------:R-:W-:Y:S01]  /*1f740*/  IMAD.MOV.U32 R224, RZ, RZ, R128 ;  /* 0x000000ffffe07224 */ /* 0x000fe200078e0080 */
[----:B------:R-:W-:Y:S01]  /*1f750*/  LOP3.LUT R4, R7, 0x50, R195, 0xfe, !PT ;  /* 0x0000005007047812 */ /* 0x000fe200078efec3 */
[----:B------:R-:W-:Y:S01]  /*1f760*/  IMAD.MOV.U32 R225, RZ, RZ, R129 ;  /* 0x000000ffffe17224 */ /* 0x000fe200078e0081 */
[----:B------:R-:W-:Y:S02]  /*1f770*/  FSEL R222, R222, -INF , !P4 ;  /* 0xff800000dede7808 */ /* 0x000fe40006000000 */
[----:B------:R-:W-:Y:S01]  /*1f780*/  FSEL R216, R216, -INF , !P6 ;  /* 0xff800000d8d87808 */ /* 0x000fe20007000000 */
[----:B------:R-:W-:Y:S01]  /*1f790*/  HMMA.16816.F32 R60, R12, R34, R60 ;  /* 0x000000220c3c723c */ /* 0x000fe2000000183c */
[----:B------:R-:W-:-:S02]  /*1f7a0*/  FSEL R218, R218, -INF , !P3 ;  /* 0xff800000dada7808 */ /* 0x000fc40005800000 */
[C---:B------:R-:W-:Y:S02]  /*1f7b0*/  ISETP.GE.AND P4, PT, R0.reuse, R8, PT ;  /* 0x000000080000720c */ /* 0x040fe40003f86270 */
[----:B------:R-:W-:Y:S02]  /*1f7c0*/  ISETP.GE.AND P6, PT, R0, R6, PT ;  /* 0x000000060000720c */ /* 0x000fe40003fc6270 */
[----:B------:R-:W-:Y:S01]  /*1f7d0*/  ISETP.GE.AND P3, PT, R4, R8, PT ;  /* 0x000000080400720c */ /* 0x000fe20003f66270 */
[----:B------:R-:W-:Y:S01]  /*1f7e0*/  HMMA.16816.F32 R24, R24, R102, RZ ;  /* 0x000000661818723c */ /* 0x000fe200000018ff */
[C-C-:B------:R-:W-:Y:S02]  /*1f7f0*/  LOP3.LUT R2, R7.reuse, 0x58, R195.reuse, 0xfe, !PT ;  /* 0x0000005807027812 */ /* 0x140fe400078efec3 */
[----:B------:R-:W-:Y:S02]  /*1f800*/  LOP3.LUT R0, R7, 0x60, R195, 0xfe, !PT ;  /* 0x0000006007007812 */ /* 0x000fe400078efec3 */
[----:B------:R-:W-:-:S02]  /*1f810*/  FSEL R212, R212, -INF , !P2 ;  /* 0xff800000d4d47808 */ /* 0x000fc40005000000 */
[----:B------:R-:W-:Y:S01]  /*1f820*/  FSEL R214, R214, -INF , !P5 ;  /* 0xff800000d6d67808 */ /* 0x000fe20006800000 */
[C---:B-1----:R-:W-:Y:S01]  /*1f830*/  HMMA.16816.F32 R48, R12.reuse, R28, R48 ;  /* 0x0000001c0c30723c */ /* 0x042fe20000001830 */
[----:B------:R-:W-:Y:S02]  /*1f840*/  FSEL R208, R208, -INF , !P4 ;  /* 0xff800000d0d07808 */ /* 0x000fe40006000000 */
[----:B------:R-:W-:Y:S02]  /*1f850*/  FSEL R210, R210, -INF , !P6 ;  /* 0xff800000d2d27808 */ /* 0x000fe40007000000 */
[----:B------:R-:W-:Y:S02]  /*1f860*/  FSEL R204, R204, -INF , !P3 ;  /* 0xff800000cccc7808 */ /* 0x000fe40005800000 */
[----:B------:R-:W-:Y:S01]  /*1f870*/  ISETP.GE.AND P2, PT, R4, R6, PT ;  /* 0x000000060400720c */ /* 0x000fe20003f46270 */
[----:B------:R-:W-:Y:S01]  /*1f880*/  HMMA.16816.F32 R44, R12, R30, R240 ;  /* 0x0000001e0c2c723c */ /* 0x000fe200000018f0 */
[----:B------:R-:W-:-:S02]  /*1f890*/  ISETP.GE.AND P5, PT, R2, R8, PT ;  /* 0x000000080200720c */ /* 0x000fc40003fa6270 */
[----:B------:R-:W-:Y:S02]  /*1f8a0*/  ISETP.GE.AND P4, PT, R2, R6, PT ;  /* 0x000000060200720c */ /* 0x000fe40003f86270 */
[C---:B------:R-:W-:Y:S02]  /*1f8b0*/  ISETP.GE.AND P6, PT, R0.reuse, R8, PT ;  /* 0x000000080000720c */ /* 0x040fe40003fc6270 */
[----:B------:R-:W-:Y:S01]  /*1f8c0*/  ISETP.GE.AND P3, PT, R0, R6, PT ;  /* 0x000000060000720c */ /* 0x000fe20003f66270 */
[----:B--2---:R-:W-:Y:S01]  /*1f8d0*/  HMMA.16816.F32 R32, R12, R40, R64 ;  /* 0x000000280c20723c */ /* 0x004fe20000001840 */
[C-C-:B------:R-:W-:Y:S02]  /*1f8e0*/  LOP3.LUT R2, R7.reuse, 0x68, R195.reuse, 0xfe, !PT ;  /* 0x0000006807027812 */ /* 0x140fe400078efec3 */
[----:B------:R-:W-:Y:S02]  /*1f8f0*/  LOP3.LUT R0, R7, 0x70, R195, 0xfe, !PT ;  /* 0x0000007007007812 */ /* 0x000fe400078efec3 */
[----:B------:R-:W-:-:S02]  /*1f900*/  FSEL R206, R206, -INF , !P2 ;  /* 0xff800000cece7808 */ /* 0x000fc40005000000 */
[----:B------:R-:W-:Y:S01]  /*1f910*/  FSEL R200, R200, -INF , !P5 ;  /* 0xff800000c8c87808 */ /* 0x000fe20006800000 */
[----:B------:R-:W-:Y:S01]  /*1f920*/  HMMA.16816.F32 R28, R12, R56, R244 ;  /* 0x000000380c1c723c */ /* 0x000fe200000018f4 */
[----:B------:R-:W-:Y:S02]  /*1f930*/  FSEL R202, R202, -INF , !P4 ;  /* 0xff800000caca7808 */ /* 0x000fe40006000000 */
[----:B------:R-:W-:Y:S01]  /*1f940*/  FSEL R196, R196, -INF , !P6 ;  /* 0xff800000c4c47808 */ /* 0x000fe20007000000 */
[----:B------:R-:W-:Y:S01]  /*1f950*/  BAR.SYNC.DEFER_BLOCKING 0x0 ;  /* 0x0000000000007b1d */ /* 0x000fe20000010000 */
[C---:B------:R-:W-:Y:S02]  /*1f960*/  ISETP.GE.AND P2, PT, R2.reuse, R8, PT ;  /* 0x000000080200720c */ /* 0x040fe40003f46270 */
[----:B------:R-:W-:Y:S01]  /*1f970*/  ISETP.GE.AND P5, PT, R2, R6, PT ;  /* 0x000000060200720c */ /* 0x000fe20003fa6270 */
[----:B------:R-:W-:Y:S01]  /*1f980*/  HMMA.16816.F32 R20, R20, R110, R24 ;  /* 0x0000006e1414723c */ /* 0x000fe20000001818 */
[----:B------:R-:W-:-:S02]  /*1f990*/  ISETP.GE.AND P4, PT, R0, R8, PT ;  /* 0x000000080000720c */ /* 0x000fc40003f86270 */
[----:B------:R-:W-:Y:S02]  /*1f9a0*/  ISETP.GE.AND P6, PT, R0, R6, PT ;  /* 0x000000060000720c */ /* 0x000fe40003fc6270 */
[C-C-:B------:R-:W-:Y:S02]  /*1f9b0*/  LOP3.LUT R2, R7.reuse, 0x78, R195.reuse, 0xfe, !PT ;  /* 0x0000007807027812 */ /* 0x140fe400078efec3 */
[----:B------:R-:W-:Y:S02]  /*1f9c0*/  LOP3.LUT R0, R7, 0x80, R195, 0xfe, !PT ;  /* 0x0000008007007812 */ /* 0x000fe400078efec3 */
[----:B------:R-:W-:Y:S02]  /*1f9d0*/  FSEL R198, R198, -INF , !P3 ;  /* 0xff800000c6c67808 */ /* 0x000fe40005800000 */
[----:B------:R-:W-:Y:S02]  /*1f9e0*/  FSEL R176, R176, -INF , !P2 ;  /* 0xff800000b0b07808 */ /* 0x000fe40005000000 */
[----:B------:R-:W-:-:S02]  /*1f9f0*/  FSEL R178, R178, -INF , !P5 ;  /* 0xff800000b2b27808 */ /* 0x000fc40006800000 */
[----:B------:R-:W-:Y:S02]  /*1fa00*/  FSEL R172, R172, -INF , !P4 ;  /* 0xff800000acac7808 */ /* 0x000fe40006000000 */
[C---:B------:R-:W-:Y:S02]  /*1fa10*/  ISETP.GE.AND P3, PT, R2.reuse, R8, PT ;  /* 0x000000080200720c */ /* 0x040fe40003f66270 */
[----:B------:R-:W-:Y:S02]  /*1fa20*/  ISETP.GE.AND P2, PT, R2, R6, PT ;  /* 0x000000060200720c */ /* 0x000fe40003f46270 */
[C---:B------:R-:W-:Y:S02]  /*1fa30*/  ISETP.GE.AND P5, PT, R0.reuse, R8, PT ;  /* 0x000000080000720c */ /* 0x040fe40003fa6270 */
[----:B------:R-:W-:Y:S01]  /*1fa40*/  ISETP.GE.AND P4, PT, R0, R6, PT ;  /* 0x000000060000720c */ /* 0x000fe20003f86270 */
[----:B------:R-:W-:Y:S01]  /*1fa50*/  HMMA.16816.F32 R16, R16, R86, R20 ;  /* 0x000000561010723c */ /* 0x000fe20000001814 */
[----:B------:R-:W-:-:S02]  /*1fa60*/  LOP3.LUT R2, R7, 0x88, R195, 0xfe, !PT ;  /* 0x0000008807027812 */ /* 0x000fc400078efec3 */
[----:B------:R-:W-:Y:S02]  /*1fa70*/  LOP3.LUT R0, R7, 0x90, R195, 0xfe, !PT ;  /* 0x0000009007007812 */ /* 0x000fe400078efec3 */
        /* <DEDUP_REMOVED lines=14> */
[C---:B------:R-:W-:Y:S02]  /*1fb60*/  ISETP.GE.AND P4, PT, R0.reuse, R8, PT ;  /* 0x000000080000720c */ /* 0x040fe40003f86270 */
[----:B------:R-:W-:Y:S02]  /*1fb70*/  ISETP.GE.AND P6, PT, R0, R6, PT ;  /* 0x000000060000720c */ /* 0x000fe40003fc6270 */
[----:B------:R-:W-:Y:S02]  /*1fb80*/  ISETP.GE.AND P3, PT, R4, R8, PT ;  /* 0x000000080400720c */ /* 0x000fe40003f66270 */
[----:B------:R-:W-:-:S02]  /*1fb90*/  LOP3.LUT R2, R7, 0xa8, R195, 0xfe, !PT ;  /* 0x000000a807027812 */ /* 0x000fc400078efec3 */
[----:B------:R-:W-:Y:S02]  /*1fba0*/  LOP3.LUT R0, R7, 0xb0, R195, 0xfe, !PT ;  /* 0x000000b007007812 */ /* 0x000fe400078efec3 */
[----:B------:R-:W-:Y:S02]  /*1fbb0*/  FSEL R112, R112, -INF , !P2 ;  /* 0xff80000070707808 */ /* 0x000fe40005000000 */
[----:B------:R-:W-:Y:S02]  /*1fbc0*/  FSEL R114, R114, -INF , !P5 ;  /* 0xff80000072727808 */ /* 0x000fe40006800000 */
[----:B------:R-:W-:Y:S02]  /*1fbd0*/  FSEL R104, R104, -INF , !P4 ;  /* 0xff80000068687808 */ /* 0x000fe40006000000 */
[----:B------:R-:W-:Y:S02]  /*1fbe0*/  FSEL R106, R106, -INF , !P6 ;  /* 0xff8000006a6a7808 */ /* 0x000fe40007000000 */
[----:B------:R-:W-:-:S02]  /*1fbf0*/  FSEL R96, R96, -INF , !P3 ;  /* 0xff80000060607808 */ /* 0x000fc40005800000 */
[----:B------:R-:W-:Y:S02]  /*1fc00*/  ISETP.GE.AND P2, PT, R4, R6, PT ;  /* 0x000000060400720c */ /* 0x000fe40003f46270 */
[C---:B------:R-:W-:Y:S02]  /*1fc10*/  ISETP.GE.AND P5, PT, R2.reuse, R8, PT ;  /* 0x000000080200720c */ /* 0x040fe40003fa6270 */
[----:B------:R-:W-:Y:S02]  /*1fc20*/  ISETP.GE.AND P4, PT, R2, R6, PT ;  /* 0x000000060200720c */ /* 0x000fe40003f86270 */
[C---:B------:R-:W-:Y:S02]  /*1fc30*/  ISETP.GE.AND P6, PT, R0.reuse, R8, PT ;  /* 0x000000080000720c */ /* 0x040fe40003fc6270 */
[----:B------:R-:W-:Y:S02]  /*1fc40*/  ISETP.GE.AND P3, PT, R0, R6, PT ;  /* 0x000000060000720c */ /* 0x000fe40003f66270 */
        /* <DEDUP_REMOVED lines=11> */
[----:B------:R-:W-:Y:S02]  /*1fd00*/  LOP3.LUT R0, R7, 0xd0, R195, 0xfe, !PT ;  /* 0x000000d007007812 */ /* 0x000fe400078efec3 */
[----:B------:R-:W-:-:S02]  /*1fd10*/  FSEL R90, R90, -INF , !P3 ;  /* 0xff8000005a5a7808 */ /* 0x000fc40005800000 */
[----:B------:R-:W-:Y:S02]  /*1fd20*/  FSEL R82, R82, -INF , !P5 ;  /* 0xff80000052527808 */ /* 0x000fe40006800000 */
[----:B------:R-:W-:Y:S02]  /*1fd30*/  FSEL R136, R76, -INF , !P4 ;  /* 0xff8000004c887808 */ /* 0x000fe40006000000 */
[-C--:B------:R-:W-:Y:S02]  /*1fd40*/  ISETP.GE.AND P3, PT, R2, R8.reuse, PT ;  /* 0x000000080200720c */ /* 0x080fe40003f66270 */
[C---:B------:R-:W-:Y:S02]  /*1fd50*/  ISETP.GE.AND P5, PT, R0.reuse, R8, PT ;  /* 0x000000080000720c */ /* 0x040fe40003fa6270 */
[----:B------:R-:W-:Y:S02]  /*1fd60*/  ISETP.GE.AND P4, PT, R0, R6, PT ;  /* 0x000000060000720c */ /* 0x000fe40003f86270 */
[----:B------:R-:W-:-:S02]  /*1fd70*/  LOP3.LUT R0, R7, 0xd8, R195, 0xfe, !PT ;  /* 0x000000d807007812 */ /* 0x000fc400078efec3 */
[----:B------:R-:W-:Y:S02]  /*1fd80*/  FSEL R80, R80, -INF , !P2 ;  /* 0xff80000050507808 */ /* 0x000fe40005000000 */
[----:B------:R-:W-:Y:S02]  /*1fd90*/  FSEL R64, R78, -INF , !P6 ;  /* 0xff8000004e407808 */ /* 0x000fe40007000000 */
[----:B------:R-:W-:Y:S02]  /*1fda0*/  FSEL R137, R72, -INF , !P3 ;  /* 0xff80000048897808 */ /* 0x000fe40005800000 */
[----:B------:R-:W-:Y:S02]  /*1fdb0*/  ISETP.GE.AND P2, PT, R2, R6, PT ;  /* 0x000000060200720c */ /* 0x000fe40003f46270 */
[C---:B------:R-:W-:Y:S02]  /*1fdc0*/  ISETP.GE.AND P6, PT, R0.reuse, R8, PT ;  /* 0x000000080000720c */ /* 0x040fe40003fc6270 */
[----:B------:R-:W-:-:S02]  /*1fdd0*/  ISETP.GE.AND P3, PT, R0, R6, PT ;  /* 0x000000060000720c */ /* 0x000fc40003f66270 */
[C-C-:B------:R-:W-:Y:S02]  /*1fde0*/  LOP3.LUT R2, R7.reuse, 0xe0, R195.reuse, 0xfe, !PT ;  /* 0x000000e007027812 */ /* 0x140fe400078efec3 */
[----:B------:R-:W-:Y:S02]  /*1fdf0*/  LOP3.LUT R0, R7, 0xe8, R195, 0xfe, !PT ;  /* 0x000000e807007812 */ /* 0x000fe400078efec3 */
[----:B------:R-:W-:Y:S02]  /*1fe00*/  FSEL R131, R74, -INF , !P2 ;  /* 0xff8000004a837808 */ /* 0x000fe40005000000 */
[----:B------:R-:W-:Y:S02]  /*1fe10*/  FSEL R241, R68, -INF , !P5 ;  /* 0xff80000044f17808 */ /* 0x000fe40006800000 */
[----:B------:R-:W-:Y:S02]  /*1fe20*/  FSEL R194, R70, -INF , !P4 ;  /* 0xff80000046c27808 */ /* 0x000fe40006000000 */
[----:B------:R-:W-:-:S02]  /*1fe30*/  ISETP.GE.AND P2, PT, R2, R8, PT ;  /* 0x000000080200720c */ /* 0x000fc40003f46270 */
[----:B------:R-:W-:Y:S02]  /*1fe40*/  ISETP.GE.AND P5, PT, R2, R6, PT ;  /* 0x000000060200720c */ /* 0x000fe40003fa6270 */
[----:B------:R-:W-:Y:S02]  /*1fe50*/  ISETP.GE.AND P4, PT, R0, R8, PT ;  /* 0x000000080000720c */ /* 0x000fe40003f86270 */
[----:B------:R-:W-:Y:S02]  /*1fe60*/  FSEL R242, R60, -INF , !P6 ;  /* 0xff8000003cf27808 */ /* 0x000fe40007000000 */
[----:B------:R-:W-:Y:S02]  /*1fe70*/  ISETP.GE.AND P6, PT, R0, R6, PT ;  /* 0x000000060000720c */ /* 0x000fe40003fc6270 */
[C-C-:B------:R-:W-:Y:S02]  /*1fe80*/  LOP3.LUT R2, R7.reuse, 0xf0, R195.reuse, 0xfe, !PT ;  /* 0x000000f007027812 */ /* 0x140fe400078efec3 */
[----:B------:R-:W-:-:S02]  /*1fe90*/  LOP3.LUT R4, R7, 0xf8, R195, 0xfe, !PT ;  /* 0x000000f807047812 */ /* 0x000fc400078efec3 */
[----:B------:R-:W-:Y:S02]  /*1fea0*/  LOP3.LUT R0, R7, R195, RZ, 0xfc, !PT ;  /* 0x000000c307007212 */ /* 0x000fe400078efcff */
        /* <DEDUP_REMOVED lines=153> */
[----:B------:R-:W-:Y:S02]  /*20840*/  ISETP.GE.AND P2, PT, R4, R6, PT ;  /* 0x000000060400720c */ /* 0x000fe40003f46270 */
[----:B------:R-:W-:-:S02]  /*20850*/  FSEL R108, R61, -INF , !P6 ;  /* 0xff8000003d6c7808 */ /* 0x000fc40007000000 */
[----:B------:R-:W-:Y:S02]  /*20860*/  FSEL R240, R47, -INF , !P2 ;  /* 0xff8000002ff07808 */ /* 0x000fe40005000000 */
[----:B------:R-:W-:Y:S02]  /*20870*/  ISETP.GE.AND P2, PT, R0, R8, PT ;  /* 0x000000080000720c */ /* 0x000fe40003f46270 */
[----:B------:R-:W-:Y:S02]  /*20880*/  FSEL R109, R63, -INF , !P3 ;  /* 0xff8000003f6d7808 */ /* 0x000fe40005800000 */
[----:B------:R-:W-:Y:S02]  /*20890*/  FSEL R40, R28, -INF , !P2 ;  /* 0xff8000001c287808 */ /* 0x000fe40005000000 */
[----:B------:R-:W-:Y:S02]  /*208a0*/  ISETP.GT.AND P2, PT, R250, R39, PT ;  /* 0x00000027fa00720c */ /* 0x000fe40003f44270 */
[----:B------:R-:W-:-:S02]  /*208b0*/  ISETP.GE.AND P6, PT, R2, R6, PT ;  /* 0x000000060200720c */ /* 0x000fc40003fc6270 */
[-C--:B------:R-:W-:Y:S02]  /*208c0*/  ISETP.GE.AND P3, PT, R4, R8.reuse, PT ;  /* 0x000000080400720c */ /* 0x080fe40003f66270 */
[----:B------:R-:W-:Y:S02]  /*208d0*/  IADD3 R2, R0, 0xf1, RZ ;  /* 0x000000f100027810 */ /* 0x000fe40007ffe0ff */
[----:B------:R-:W-:Y:S02]  /*208e0*/  FSEL R111, R51, -INF , !P6 ;  /* 0xff800000336f7808 */ /* 0x000fe40007000000 */
[----:B------:R-:W-:Y:S02]  /*208f0*/  FSEL R231, R45, -INF , !P3 ;  /* 0xff8000002de77808 */ /* 0x000fe40005800000 */
[C---:B------:R-:W-:Y:S02]  /*20900*/  ISETP.GE.AND P6, PT, R2.reuse, R8, PT ;  /* 0x000000080200720c */ /* 0x040fe40003fc6270 */
[----:B------:R-:W-:-:S02]  /*20910*/  ISETP.GE.AND P3, PT, R2, R6, PT ;  /* 0x000000060200720c */ /* 0x000fc40003f66270 */
[----:B------:R-:W-:Y:S02]  /*20920*/  IADD3 R2, R0, 0xf9, RZ ;  /* 0x000000f900027810 */ /* 0x000fe40007ffe0ff */
[----:B------:R-:W-:Y:S02]  /*20930*/  FSEL R62, R12, -INF , !P5 ;  /* 0xff8000000c3e7808 */ /* 0x000fe40006800000 */
[----:B------:R-:W-:Y:S02]  /*20940*/  FSEL R246, R33, -INF , !P6 ;  /* 0xff80000021f67808 */ /* 0x000fe40007000000 */
[----:B------:R-:W-:Y:S02]  /*20950*/  FSEL R243, R35, -INF , !P3 ;  /* 0xff80000023f37808 */ /* 0x000fe40005800000 */
[----:B------:R-:W-:Y:S02]  /*20960*/  ISETP.GE.AND P5, PT, R0, R6, PT ;  /* 0x000000060000720c */ /* 0x000fe40003fa6270 */
[----:B------:R-:W-:-:S02]  /*20970*/  ISETP.GE.AND P6, PT, R2, R8, PT ;  /* 0x000000080200720c */ /* 0x000fc40003fc6270 */
[----:B------:R-:W-:Y:S02]  /*20980*/  ISETP.GE.AND P3, PT, R2, R6, PT ;  /* 0x000000060200720c */ /* 0x000fe40003f66270 */
[----:B------:R-:W-:Y:S02]  /*20990*/  FSEL R39, R30, -INF , !P5 ;  /* 0xff8000001e277808 */ /* 0x000fe40006800000 */
        /* <DEDUP_REMOVED lines=18> */
[----:B-1----:R-:W-:Y:S02]  /*20ac0*/  IMAD.MOV R2, RZ, RZ, -R5 ;  /* 0x000000ffff027224 */ /* 0x002fe400078e0a05 */
[----:B------:R-:W-:Y:S02]  /*20ad0*/  IMAD.MOV.U32 R4, RZ, RZ, RZ ;  /* 0x000000ffff047224 */ /* 0x000fe400078e00ff */
[----:B------:R-:W-:-:S04]  /*20ae0*/  IMAD R2, R2, R8, RZ ;  /* 0x0000000802027224 */ /* 0x000fc800078e02ff */
        /* <DEDUP_REMOVED lines=14> */
[----:B------:R-:W-:Y:S02]  /*20bd0*/  ISETP.GE.U32.AND P5, PT, R5, R8, PT ;  /* 0x000000080500720c */ /* 0x000fe40003fa6070 */
[----:B------:R-:W-:Y:S02]  /*20be0*/  LOP3.LUT R5, R10, R0, RZ, 0x3c, !PT ;  /* 0x000000000a057212 */ /* 0x000fe400078e3cff */
[----:B------:R-:W-:Y:S02]  /*20bf0*/  ISETP.GE.U32.AND P6, PT, R6, R8, PT ;  /* 0x000000080600720c */ /* 0x000fe40003fc6070 */
[----:B------:R-:W-:-:S02]  /*20c00*/  ISETP.GE.AND P0, PT, R5, RZ, PT ;  /* 0x000000ff0500720c */ /* 0x000fc40003f06270 */
[----:B------:R-:W-:Y:S02]  /*20c10*/  ISETP.NE.AND P3, PT, R0, RZ, PT ;  /* 0x000000ff0000720c */ /* 0x000fe40003f65270 */
[----:B------:R-:W-:-:S03]  /*20c20*/  LOP3.LUT R5, RZ, R0, RZ, 0x33, !PT ;  /* 0x00000000ff057212 */ /* 0x000fc600078e33ff */
[----:B------:R-:W-:-:S04]  /*20c30*/  @P5 IADD3 R2, R2, 0x1, RZ ;  /* 0x0000000102025810 */ /* 0x000fc80007ffe0ff */
[----:B------:R-:W-:Y:S02]  /*20c40*/  @P6 IADD3 R4, R4, 0x1, RZ ;  /* 0x0000000104046810 */ /* 0x000fe40007ffe0ff */
[----:B------:R-:W-:Y:S02]  /*20c50*/  @!P0 IMAD.MOV R2, RZ, RZ, -R2 ;  /* 0x000000ffff028224 */ /* 0x000fe400078e0a02 */
[----:B------:R-:W-:-:S03]  /*20c60*/  @!P4 IADD3 R4, -R4, RZ, RZ ;  /* 0x000000ff0404c210 */ /* 0x000fc60007ffe1ff */
[C---:B------:R-:W-:Y:S02]  /*20c70*/  SEL R2, R5.reuse, R2, !P3 ;  /* 0x0000000205027207 */ /* 0x040fe40005800000 */
[----:B------:R-:W-:Y:S02]  /*20c80*/  SEL R8, R5, R4, !P3 ;  /* 0x0000000405087207 */ /* 0x000fe40005800000 */
[----:B------:R-:W2:Y:S01]  /*20c90*/  LD.E.64 R4, [R134.64+0x38] ;  /* 0x0000380686047980 */ /* 0x000ea2000c101b00 */
[----:B------:R-:W-:-:S04]  /*20ca0*/  IMAD.WIDE R10, R2, 0x4, R226 ;  /* 0x00000004020a7825 */ /* 0x000fc800078e02e2 */
[C---:B------:R-:W-:Y:S02]  /*20cb0*/  IMAD.WIDE R6, R8.reuse, 0x4, R226 ;  /* 0x0000000408067825 */ /* 0x040fe400078e02e2 */
[----:B------:R1:W3:Y:S04]  /*20cc0*/  LD.E R11, [R10.64] ;  /* 0x000000060a0b7980 */ /* 0x0002e8000c101900 */
[----:B------:R4:W3:Y:S04]  /*20cd0*/  LD.E R9, [R6.64] ;  /* 0x0000000606097980 */ /* 0x0008e8000c101900 */
[----:B----4-:R-:W4:Y:S01]  /*20ce0*/  LD.E.64 R6, [R134.64+0x20] ;  /* 0x0000200686067980 */ /* 0x010f22000c101b00 */
[----:B------:R-:W-:-:S04]  /*20cf0*/  IMAD.IADD R2, R8, 0x1, -R2 ;  /* 0x0000000108027824 */ /* 0x000fc800078e0a02 */
[----:B------:R-:W-:-:S05]  /*20d00*/  IMAD R0, R0, R2, -0x100 ;  /* 0xffffff0000007424 */ /* 0x000fca00078e0202 */
[----:B-1----:R-:W-:Y:S01]  /*20d10*/  SHF.R.S32.HI R10, RZ, 0x1f, R0 ;  /* 0x0000001fff0a7819 */ /* 0x002fe20000011400 */
[-C--:B--2---:R-:W-:Y:S01]  /*20d20*/  IMAD R2, R5, R0.reuse, RZ ;  /* 0x0000000005027224 */ /* 0x084fe200078e02ff */
[----:B---3--:R-:W-:Y:S01]  /*20d30*/  IADD3 R11, -R9, R11, RZ ;  /* 0x0000000b090b7210 */ /* 0x008fe20007ffe1ff */
[----:B------:R-:W-:-:S04]  /*20d40*/  IMAD.WIDE.U32 R8, R4, R0, RZ ;  /* 0x0000000004087225 */ /* 0x000fc800078e00ff */
[----:B------:R-:W-:Y:S01]  /*20d50*/  IMAD R4, R4, R10, R2 ;  /* 0x0000000a04047224 */ /* 0x000fe200078e0202 */
[----:B------:R-:W-:-:S03]  /*20d60*/  SHF.R.S32.HI R0, RZ, 0x1f, R11 ;  /* 0x0000001fff007819 */ /* 0x000fc6000001140b */
[----:B------:R-:W-:Y:S02]  /*20d70*/  IMAD.IADD R5, R9, 0x1, R4 ;  /* 0x0000000109057824 */ /* 0x000fe400078e0204 */
[----:B------:R-:W-:Y:S02]  /*20d80*/  IMAD.MOV.U32 R4, RZ, RZ, R8 ;  /* 0x000000ffff047224 */ /* 0x000fe400078e0008 */
[----:B----4-:R-:W-:Y:S02]  /*20d90*/  IMAD R2, R7, R11, RZ ;  /* 0x0000000b07027224 */ /* 0x010fe400078e02ff */
[----:B------:R-:W-:-:S04]  /*20da0*/  IMAD.WIDE.U32 R4, R11, R6, R4 ;  /* 0x000000060b047225 */ /* 0x000fc800078e0004 */
[----:B------:R-:W-:Y:S02]  /*20db0*/  IMAD R2, R6, R0, R2 ;  /* 0x0000000006027224 */ /* 0x000fe400078e0202 */
[----:B------:R-:W-:-:S03]  /*20dc0*/  IMAD.MOV.U32 R0, RZ, RZ, R4 ;  /* 0x000000ffff007224 */ /* 0x000fc600078e0004 */
[----:B------:R-:W-:Y:S01]  /*20dd0*/  IADD3 R2, R5, R2, RZ ;  /* 0x0000000205027210 */ /* 0x000fe20007ffe0ff */
[----:B------:R-:W-:Y:S05]  /*20de0*/  BRA `(.L_x_1883) ;  /* 0x0000003000007947 */ /* 0x000fea0003800000 */
.L_x_1882:
[----:B------:R-:W2:Y:S02]  /*20df0*/  LD.E R0, [R134.64+0x38] ;  /* 0x0000380686007980 */ /* 0x000ea4000c101900 */
[----:B--2---:R-:W-:-:S04]  /*20e00*/  LEA R0, -R0, RZ, 0x8 ;  /* 0x000000ff00007211 */ /* 0x004fc800078e41ff */
[----:B------:R-:W-:Y:S02]  /*20e10*/  SHF.R.S32.HI R2, RZ, 0x1f, R0 ;  /* 0x0000001fff027819 */ /* 0x000fe40000011400 */
.L_x_1883:
[----:B------:R-:W-:Y:S05]  /*20e20*/  BSYNC B0 ;  /* 0x0000000000007941 */ /* 0x000fea0003800000 */
.L_x_1881:
        /* <DEDUP_REMOVED lines=175> */
.L_x_1885:
[----:B------:R-:W-:Y:S05]  /*21920*/  BSYNC B0 ;  /* 0x0000000000007941 */ /* 0x000fea0003800000 */
.L_x_1884:
[----:B------:R-:W0:Y:S01]  /*21930*/  LDGDEPBAR ;  /* 0x00000000000079af */ /* 0x000e220000000000 */
[----:B------:R-:W-:-:S04]  /*21940*/  LEA R229, P0, R0, R229, 0x1 ;  /* 0x000000e500e57211 */ /* 0x000fc800078008ff */
[----:B------:R-:W-:-:S04]  /*21950*/  LEA.HI.X R228, R0, R228, R2, 0x1, P0 ;  /* 0x000000e400e47211 */ /* 0x000fc800000f0c02 */
.L_x_1880:
[----:B------:R-:W-:Y:S05]  /*21960*/  BSYNC B1 ;  /* 0x0000000000017941 */ /* 0x000fea0003800000 */
.L_x_1879:
[----:B------:R-:W-:Y:S01]  /*21970*/  FMNMX.FTZ R0, R3, R39, !PT ;  /* 0x0000002703007209 */ /* 0x000fe20007810000 */
[----:B-1----:R-:W-:Y:S01]  /*21980*/  LDSM.16.MT88.4 R24, [R183+0xa000] ;  /* 0x00a00000b718783b */ /* 0x002fe20000004200 */
[----:B------:R-:W-:Y:S02]  /*21990*/  MOV R32, R56 ;  /* 0x0000003800207202 */ /* 0x000fe40000000f00 */
[----:B------:R-:W-:Y:S01]  /*219a0*/  FMNMX.FTZ R0, R41, R0, !PT ;  /* 0x0000000029007209 */ /* 0x000fe20007810000 */
[----:B------:R-:W-:Y:S03]  /*219b0*/  LDSM.16.MT88.4 R16, [R181+0xa000] ;  /* 0x00a00000b510783b */ /* 0x000fe60000004200 */
[----:B------:R-:W-:Y:S01]  /*219c0*/  FMNMX.FTZ R0, R58, R0, !PT ;  /* 0x000000003a007209 */ /* 0x000fe20007810000 */
[----:B------:R-:W-:Y:S03]  /*219d0*/  LDSM.16.MT88.4 R12, [R180+0xa000] ;  /* 0x00a00000b40c783b */ /* 0x000fe60000004200 */
[----:B------:R-:W-:-:S02]  /*219e0*/  FMNMX.FTZ R2, R55, R0, !PT ;  /* 0x0000000037027209 */ /* 0x000fc40007810000 */
[----:B------:R-:W3:Y:S01]  /*219f0*/  LD.E R0, [R134.64+0xdc] ;  /* 0x0000dc0686007980 */ /* 0x000ee2000c101900 */
        /* <DEDUP_REMOVED lines=120> */
[----:B------:R-:W-:-:S03]  /*22180*/  FMNMX.FTZ R4, R68, R4, !PT ;  /* 0x0000000444047209 */ /* 0x000fc60007810000 */
[----:B------:R-:W1:Y:S01]  /*22190*/  SHFL.BFLY PT, R5, R2, 0x2, 0x1f ;  /* 0x0c401f0002057f89 */ /* 0x000e6200000e0000 */
        /* <DEDUP_REMOVED lines=11> */
[----:B------:R-:W-:Y:S02]  /*22250*/  FSEL R5, R5, RZ, P0 ;  /* 0x000000ff05057208 */ /* 0x000fe40000000000 */
[----:B--2---:R-:W-:-:S03]  /*22260*/  FMNMX.FTZ R72, R4, R6, !PT ;  /* 0x0000000604487209 */ /* 0x004fc60007810000 */
[----:B------:R-:W-:Y:S01]  /*22270*/  FFMA.FTZ R2, R39, R0, -R5 ;  /* 0x0000000027027223 */ /* 0x000fe20000010805 */
[----:B------:R-:W-:Y:S02]  /*22280*/  FSEL R4, R73, RZ, P0 ;  /* 0x000000ff49047208 */ /* 0x000fe40000000000 */
[----:B------:R-:W-:Y:S01]  /*22290*/  FSETP.NEU.FTZ.AND P1, PT, R72, -INF , PT ;  /* 0xff8000004800780b */ /* 0x000fe20003f3d000 */
[----:B------:R1:W-:Y:S01]  /*222a0*/  MUFU.EX2 R65, R2 ;  /* 0x0000000200417308 */ /* 0x0003e20000000800 */
        /* <DEDUP_REMOVED lines=34> */
[----:B-1----:R-:W-:-:S06]  /*224d0*/  FFMA.FTZ R2, R59, R0, -R7 ;  /* 0x000000003b027223 */ /* 0x002fcc0000010807 */
[----:B------:R1:W-:Y:S02]  /*224e0*/  MUFU.EX2 R33, R2 ;  /* 0x0000000200217308 */ /* 0x0003e40000000800 */
[----:B-1----:R-:W-:-:S06]  /*224f0*/  FFMA.FTZ R2, R53, R0, -R7 ;  /* 0x0000000035027223 */ /* 0x002fcc0000010807 */
[----:B------:R1:W3:Y:S02]  /*22500*/  MUFU.EX2 R20, R2 ;  /* 0x0000000200147308 */ /* 0x0002e40000000800 */
[----:B-1----:R-:W-:Y:S01]  /*22510*/  FADD.FTZ R2, R38, -R4 ;  /* 0x8000000426027221 */ /* 0x002fe20000010000 */
[----:B--2---:R-:W-:Y:S02]  /*22520*/  MOV R4, R8 ;  /* 0x0000000800047202 */ /* 0x004fe40000000f00 */
[----:B---3--:R-:W-:Y:S01]  /*22530*/  F2FP.PACK_AB R10, R20, R33 ;  /* 0x00000021140a723e */ /* 0x008fe200000000ff */
[----:B------:R-:W-:Y:S01]  /*22540*/  FMUL.FTZ R2, R0, R2 ;  /* 0x0000000200027220 */ /* 0x000fe20000410000 */
[----:B------:R-:W-:-:S03]  /*22550*/  F2FP.PACK_AB R8, R4, R66 ;  /* 0x000000420408723e */ /* 0x000fc600000000ff */
[----:B------:R1:W2:Y:S02]  /*22560*/  MUFU.EX2 R6, R2 ;  /* 0x0000000200067308 */ /* 0x0002a40000000800 */
[----:B-1----:R-:W-:Y:S02]  /*22570*/  FFMA.FTZ R2, R84, R0, -R5 ;  /* 0x0000000054027223 */ /* 0x002fe40000010805 */
[----:B--2---:R-:W-:-:S04]  /*22580*/  FMUL.FTZ R156, R156, R6 ;  /* 0x000000069c9c7220 */ /* 0x004fc80000410000 */
[----:B------:R1:W-:Y:S01]  /*22590*/  MUFU.EX2 R130, R2 ;  /* 0x0000000200827308 */ /* 0x0003e20000000800 */
[-C--:B------:R-:W-:Y:S02]  /*225a0*/  FMUL.FTZ R157, R157, R6.reuse ;  /* 0x000000069d9d7220 */ /* 0x080fe40000410000 */
[-C--:B------:R-:W-:Y:S02]  /*225b0*/  FMUL.FTZ R152, R152, R6.reuse ;  /* 0x0000000698987220 */ /* 0x080fe40000410000 */
[-C--:B------:R-:W-:Y:S02]  /*225c0*/  FMUL.FTZ R153, R153, R6.reuse ;  /* 0x0000000699997220 */ /* 0x080fe40000410000 */
[-C--:B------:R-:W-:Y:S02]  /*225d0*/  FMUL.FTZ R160, R160, R6.reuse ;  /* 0x00000006a0a07220 */ /* 0x080fe40000410000 */
[-C--:B------:R-:W-:Y:S02]  /*225e0*/  FMUL.FTZ R161, R161, R6.reuse ;  /* 0x00000006a1a17220 */ /* 0x080fe40000410000 */
[-C--:B------:R-:W-:Y:S01]  /*225f0*/  FMUL.FTZ R148, R148, R6.reuse ;  /* 0x0000000694947220 */ /* 0x080fe20000410000 */
[----:B------:R-:W-:Y:S01]  /*22600*/  HMMA.16816.F32 R56, R8, R16, R152 ;  /* 0x000000100838723c */ /* 0x000fe20000001898 */
[----:B------:R-:W-:-:S02]  /*22610*/  FMUL.FTZ R149, R149, R6 ;  /* 0x0000000695957220 */ /* 0x000fc40000410000 */
[----:B------:R-:W-:Y:S02]  /*22620*/  FMUL.FTZ R168, R168, R6 ;  /* 0x00000006a8a87220 */ /* 0x000fe40000410000 */
[----:B-1----:R-:W-:Y:S02]  /*22630*/  FFMA.FTZ R2, R46, R0, -R5 ;  /* 0x000000002e027223 */ /* 0x002fe40000010805 */
[-C--:B------:R-:W-:Y:S01]  /*22640*/  FMUL.FTZ R169, R169, R6.reuse ;  /* 0x00000006a9a97220 */ /* 0x080fe20000410000 */
[C---:B------:R-:W-:Y:S01]  /*22650*/  HMMA.16816.F32 R36, R8.reuse, R24, R160 ;  /* 0x000000180824723c */ /* 0x040fe200000018a0 */
[----:B------:R1:W2:Y:S01]  /*22660*/  MUFU.EX2 R128, R2 ;  /* 0x0000000200807308 */ /* 0x0002a20000000800 */
[----:B------:R-:W-:Y:S01]  /*22670*/  FMUL.FTZ R164, R164, R6 ;  /* 0x00000006a4a47220 */ /* 0x000fe20000410000 */
[----:B------:R-:W-:Y:S01]  /*22680*/  MOV R155, R32 ;  /* 0x00000020009b7202 */ /* 0x000fe20000000f00 */
[----:B------:R-:W-:Y:S01]  /*22690*/  FMUL.FTZ R165, R165, R6 ;  /* 0x00000006a5a57220 */ /* 0x000fe20000410000 */
[----:B------:R-:W-:Y:S01]  /*226a0*/  MOV R154, R70 ;  /* 0x00000046009a7202 */ /* 0x000fe20000000f00 */
[-C--:B------:R-:W-:Y:S01]  /*226b0*/  FMUL.FTZ R144, R144, R6.reuse ;  /* 0x0000000690907220 */ /* 0x080fe20000410000 */
[----:B------:R-:W-:Y:S01]  /*226c0*/  MOV R153, R47 ;  /* 0x0000002f00997202 */ /* 0x000fe20000000f00 */
[----:B------:R-:W-:Y:S01]  /*226d0*/  HMMA.16816.F32 R148, R8, R18, R148 ;  /* 0x000000120894723c */ /* 0x000fe20000001894 */
[----:B------:R-:W-:Y:S01]  /*226e0*/  LDSM.16.MT88.4 R16, [R181+0xa800] ;  /* 0x00a80000b510783b */ /* 0x000fe20000004200 */
[----:B------:R-:W-:Y:S01]  /*226f0*/  FMUL.FTZ R145, R145, R6 ;  /* 0x0000000691917220 */ /* 0x000fe20000410000 */
[----:B------:R-:W-:Y:S01]  /*22700*/  MOV R152, R62 ;  /* 0x0000003e00987202 */ /* 0x000fe20000000f00 */
[----:B------:R-:W-:-:S02]  /*22710*/  FMUL.FTZ R140, R140, R6 ;  /* 0x000000068c8c7220 */ /* 0x000fc40000410000 */
[----:B------:R-:W-:Y:S02]  /*22720*/  FMUL.FTZ R141, R141, R6 ;  /* 0x000000068d8d7220 */ /* 0x000fe40000410000 */
[C---:B------:R-:W-:Y:S01]  /*22730*/  HMMA.16816.F32 R28, R8.reuse, R12, R168 ;  /* 0x0000000c081c723c */ /* 0x040fe200000018a8 */
[--C-:B-1----:R-:W-:Y:S01]  /*22740*/  FFMA.FTZ R2, R85, R0, -R5.reuse ;  /* 0x0000000055027223 */ /* 0x102fe20000010805 */
[----:B------:R-:W-:Y:S02]  /*22750*/  MOV R85, R20 ;  /* 0x0000001400557202 */ /* 0x000fe40000000f00 */
[----:B------:R-:W1:Y:S01]  /*22760*/  LDSM.16.MT88.4 R20, [R182+0xa000] ;  /* 0x00a00000b614783b */ /* 0x000e620000004200 */
[----:B------:R3:W-:Y:S03]  /*22770*/  MUFU.EX2 R103, R2 ;  /* 0x0000000200677308 */ /* 0x0007e60000000800 */
[----:B------:R-:W-:Y:S01]  /*22780*/  HMMA.16816.F32 R40, R8, R14, R164 ;  /* 0x0000000e0828723c */ /* 0x000fe200000018a4 */
[----:B------:R-:W-:Y:S01]  /*22790*/  LDSM.16.MT88.4 R12, [R182+0xa800] ;  /* 0x00a80000b60c783b */ /* 0x000fe20000004200 */
[----:B---3--:R-:W-:-:S06]  /*227a0*/  FFMA.FTZ R2, R48, R0, -R5 ;  /* 0x0000000030027223 */ /* 0x008fcc0000010805 */
[C---:B------:R-:W-:Y:S01]  /*227b0*/  HMMA.16816.F32 R48, R8.reuse, R26, R156 ;  /* 0x0000001a0830723c */ /* 0x040fe2000000189c */
[----:B------:R-:W3:Y:S01]  /*227c0*/  LDSM.16.MT88.4 R24, [R180+0xa800] ;  /* 0x00a80000b418783b */ /* 0x000ee20000004200 */
[----:B------:R4:W5:Y:S05]  /*227d0*/  MUFU.EX2 R87, R2 ;  /* 0x0000000200577308 */ /* 0x00096a0000000800 */
[----:B------:R-:W-:Y:S01]  /*227e0*/  MOV R156, R33 ;  /* 0x00000021009c7202 */ /* 0x000fe20000000f00 */
[--C-:B----4-:R-:W-:Y:S01]  /*227f0*/  FFMA.FTZ R2, R100, R0, -R7.reuse ;  /* 0x0000000064027223 */ /* 0x110fe20000010807 */
[----:B------:R-:W-:Y:S02]  /*22800*/  MOV R100, R34 ;  /* 0x0000002200647202 */ /* 0x000fe40000000f00 */
[----:B------:R-:W4:Y:S01]  /*22810*/  LDSM.16.MT88.4 R32, [R183+0xa800] ;  /* 0x00a80000b720783b */ /* 0x000f220000004200 */
[----:B------:R2:W-:Y:S01]  /*22820*/  MUFU.EX2 R129, R2 ;  /* 0x0000000200817308 */ /* 0x0005e20000000800 */
[C---:B-1----:R-:W-:Y:S08]  /*22830*/  HMMA.16816.F32 R144, R8.reuse, R20, R144 ;  /* 0x000000140890723c */ /* 0x042ff00000001890 */
[----:B------:R-:W-:Y:S01]  /*22840*/  HMMA.16816.F32 R20, R8, R22, R140 ;  /* 0x000000160814723c */ /* 0x000fe2000000188c */
[----:B--2---:R-:W-:-:S06]  /*22850*/  FFMA.FTZ R2, R52, R0, -R7 ;  /* 0x0000000034027223 */ /* 0x004fcc0000010807 */
[----:B------:R-:W-:Y:S02]  /*22860*/  F2FP.PACK_AB R9, R128, R130 ;  /* 0x000000828009723e */ /* 0x000fe400000000ff */
[----:B-----5:R-:W-:Y:S01]  /*22870*/  F2FP.PACK_AB R11, R87, R103 ;  /* 0x00000067570b723e */ /* 0x020fe200000000ff */
[----:B------:R1:W2:Y:S01]  /*22880*/  MUFU.EX2 R110, R2 ;  /* 0x00000002006e7308 */ /* 0x0002a20000000800 */
[----:B------:R-:W-:Y:S02]  /*22890*/  MOV R143, R60 ;  /* 0x0000003c008f7202 */ /* 0x000fe40000000f00 */
[----:B------:R-:W-:Y:S01]  /*228a0*/  MOV R142, R45 ;  /* 0x0000002d008e7202 */ /* 0x000fe20000000f00 */
[--C-:B-1----:R-:W-:Y:S01]  /*228b0*/  FFMA.FTZ R2, R101, R0, -R7.reuse ;  /* 0x0000000065027223 */ /* 0x102fe20000010807 */
[----:B--2---:R-:W-:Y:S02]  /*228c0*/  F2FP.PACK_AB R8, R110, R129 ;  /* 0x000000816e08723e */ /* 0x004fe400000000ff */
[----:B------:R-:W-:Y:S01]  /*228d0*/  MOV R101, R68 ;  /* 0x0000004400657202 */ /* 0x000fe20000000f00 */
[----:B------:R1:W-:Y:S02]  /*228e0*/  MUFU.EX2 R102, R2 ;  /* 0x0000000200667308 */ /* 0x0003e40000000800 */
[----:B-1----:R-:W-:-:S06]  /*228f0*/  FFMA.FTZ R2, R54, R0, -R7 ;  /* 0x0000000036027223 */ /* 0x002fcc0000010807 */
        /* <DEDUP_REMOVED lines=9> */
[C---:B----4-:R-:W-:Y:S08]  /*22990*/  HMMA.16816.F32 R36, R8.reuse, R32, R36 ;  /* 0x000000200824723c */ /* 0x050ff00000001824 */
[----:B------:R-:W-:Y:S01]  /*229a0*/  HMMA.16816.F32 R48, R8, R34, R48 ;  /* 0x000000220830723c */ /* 0x000fe20000001830 */
[----:B------:R-:W4:Y:S01]  /*229b0*/  LDSM.16.MT88.4 R32, [R183+0xb000] ;  /* 0x00b00000b720783b */ /* 0x000f220000004200 */
[----:B-1----:R-:W-:-:S06]  /*229c0*/  FFMA.FTZ R2, R234, R0, -R5 ;  /* 0x00000000ea027223 */ /* 0x002fcc0000010805 */
[C---:B------:R-:W-:Y:S01]  /*229d0*/  HMMA.16816.F32 R56, R8.reuse, R16, R56 ;  /* 0x000000100838723c */ /* 0x040fe20000001838 */
[----:B------:R1:W-:Y:S07]  /*229e0*/  MUFU.EX2 R239, R2 ;  /* 0x0000000200ef7308 */ /* 0x0003ee0000000800 */
[C---:B------:R-:W-:Y:S01]  /*229f0*/  HMMA.16816.F32 R68, R8.reuse, R18, R148 ;  /* 0x000000120844723c */ /* 0x040fe20000001894 */
[----:B------:R-:W5:Y:S07]  /*22a00*/  LDSM.16.MT88.4 R16, [R181+0xb000] ;  /* 0x00b00000b510783b */ /* 0x000f6e0000004200 */
[----:B------:R-:W-:Y:S01]  /*22a10*/  HMMA.16816.F32 R144, R8, R12, R144 ;  /* 0x0000000c0890723c */ /* 0x000fe20000001890 */
        /* <DEDUP_REMOVED lines=28> */
[C---:B-----5:R-:W-:Y:S01]  /*22be0*/  HMMA.16816.F32 R56, R8.reuse, R16, R56 ;  /* 0x000000100838723c */ /* 0x060fe20000001838 */
        /* <DEDUP_REMOVED lines=9> */
[----:B-1----:R-:W-:Y:S01]  /*22c80*/  FFMA.FTZ R2, R221, R0, -R7 ;  /* 0x00000000dd027223 */ /* 0x002fe20000010807 */
[----:B------:R-:W-:-:S03]  /*22c90*/  MOV R221, R152 ;  /* 0x0000009800dd7202 */ /* 0x000fc60000000f00 */
[----:B------:R1:W3:Y:S02]  /*22ca0*/  MUFU.EX2 R218, R2 ;  /* 0x0000000200da7308 */ /* 0x0002e40000000800 */
[----:B-1----:R-:W-:Y:S01]  /*22cb0*/  FFMA.FTZ R2, R216, R0, -R7 ;  /* 0x00000000d8027223 */ /* 0x002fe20000010807 */
[----:B---3--:R-:W-:Y:S02]  /*22cc0*/  F2FP.PACK_AB R8, R218, R220 ;  /* 0x000000dcda08723e */ /* 0x008fe400000000ff */
[----:B------:R-:W-:-:S03]  /*22cd0*/  MOV R216, R101 ;  /* 0x0000006500d87202 */ /* 0x000fc60000000f00 */
        /* <DEDUP_REMOVED lines=12> */
[C---:B--2---:R-:W-:Y:S01]  /*22da0*/  HMMA.16816.F32 R52, R8.reuse, R24, R28 ;  /* 0x000000180834723c */ /* 0x044fe2000000181c */
[----:B------:R-:W2:Y:S07]  /*22db0*/  LDSM.16.MT88.4 R28, [R180+0xc000] ;  /* 0x00c00000b41c783b */ /* 0x000eae0000004200 */
[----:B------:R-:W-:Y:S01]  /*22dc0*/  HMMA.16816.F32 R60, R8, R26, R40 ;  /* 0x0000001a083c723c */ /* 0x000fe20000001828 */
[----:B------:R-:W3:Y:S01]  /*22dd0*/  LDSM.16.MT88.4 R24, [R183+0xc000] ;  /* 0x00c00000b718783b */ /* 0x000ee20000004200 */
[----:B-1----:R-:W-:Y:S01]  /*22de0*/  FFMA.FTZ R2, R215, R0, -R5 ;  /* 0x00000000d7027223 */ /* 0x002fe20000010805 */
[----:B------:R-:W-:-:S03]  /*22df0*/  MOV R215, R157 ;  /* 0x0000009d00d77202 */ /* 0x000fc60000000f00 */
[----:B------:R1:W1:Y:S02]  /*22e00*/  MUFU.EX2 R169, R2 ;  /* 0x0000000200a97308 */ /* 0x0002640000000800 */
[C---:B----4-:R-:W-:Y:S08]  /*22e10*/  HMMA.16816.F32 R44, R8.reuse, R32, R36 ;  /* 0x00000020082c723c */ /* 0x050ff00000001824 */
[----:B------:R-:W-:Y:S01]  /*22e20*/  HMMA.16816.F32 R40, R8, R34, R48 ;  /* 0x000000220828723c */ /* 0x000fe20000001830 */
[----:B-1----:R-:W-:-:S07]  /*22e30*/  FFMA.FTZ R2, R210, R0, -R5 ;  /* 0x00000000d2027223 */ /* 0x002fce0000010805 */
[C---:B-----5:R-:W-:Y:S01]  /*22e40*/  HMMA.16816.F32 R36, R8.reuse, R16, R56 ;  /* 0x000000100824723c */ /* 0x060fe20000001838 */
[----:B------:R-:W-:Y:S01]  /*22e50*/  MOV R210, R84 ;  /* 0x0000005400d27202 */ /* 0x000fe20000000f00 */
[----:B------:R1:W-:Y:S06]  /*22e60*/  MUFU.EX2 R167, R2 ;  /* 0x0000000200a77308 */ /* 0x0003ec0000000800 */
[C---:B------:R-:W-:Y:S01]  /*22e70*/  HMMA.16816.F32 R68, R8.reuse, R18, R68 ;  /* 0x000000120844723c */ /* 0x040fe20000001844 */
[----:B------:R-:W4:Y:S07]  /*22e80*/  LDSM.16.MT88.4 R16, [R181+0xc000] ;  /* 0x00c00000b510783b */ /* 0x000f2e0000004200 */
[----:B------:R-:W-:Y:S01]  /*22e90*/  HMMA.16816.F32 R32, R8, R12, R144 ;  /* 0x0000000c0820723c */ /* 0x000fe20000001890 */
[----:B-1----:R-:W-:Y:S01]  /*22ea0*/  FFMA.FTZ R2, R212, R0, -R7 ;  /* 0x00000000d4027223 */ /* 0x002fe20000010807 */
[----:B------:R-:W-:-:S03]  /*22eb0*/  MOV R212, R86 ;  /* 0x0000005600d47202 */ /* 0x000fc60000000f00 */
[----:B------:R1:W-:Y:S03]  /*22ec0*/  MUFU.EX2 R166, R2 ;  /* 0x0000000200a67308 */ /* 0x0003e60000000800 */
[----:B------:R-:W-:Y:S01]  /*22ed0*/  HMMA.16816.F32 R20, R8, R14, R20 ;  /* 0x0000000e0814723c */ /* 0x000fe20000001814 */
[----:B------:R-:W5:Y:S06]  /*22ee0*/  LDSM.16.MT88.4 R12, [R182+0xc000] ;  /* 0x00c00000b60c783b */ /* 0x000f6c0000004200 */
[----:B------:R-:W-:Y:S01]  /*22ef0*/  F2FP.PACK_AB R9, R169, R168 ;  /* 0x000000a8a909723e */ /* 0x000fe200000000ff */
[----:B-1----:R-:W-:Y:S01]  /*22f00*/  FFMA.FTZ R2, R213, R0, -R7 ;  /* 0x00000000d5027223 */ /* 0x002fe20000010807 */
[----:B------:R-:W-:-:S03]  /*22f10*/  MOV R213, R87 ;  /* 0x0000005700d57202 */ /* 0x000fc60000000f00 */
[----:B------:R1:W1:Y:S02]  /*22f20*/  MUFU.EX2 R165, R2 ;  /* 0x0000000200a57308 */ /* 0x0002640000000800 */
[----:B-1----:R-:W-:Y:S01]  /*22f30*/  FFMA.FTZ R2, R208, R0, -R7 ;  /* 0x00000000d0027223 */ /* 0x002fe20000010807 */
[----:B------:R-:W-:Y:S02]  /*22f40*/  F2FP.PACK_AB R8, R165, R166 ;  /* 0x000000a6a508723e */ /* 0x000fe400000000ff */
[----:B------:R-:W-:-:S03]  /*22f50*/  MOV R208, R102 ;  /* 0x0000006600d07202 */ /* 0x000fc60000000f00 */
[----:B------:R1:W-:Y:S02]  /*22f60*/  MUFU.EX2 R164, R2 ;  /* 0x0000000200a47308 */ /* 0x0003e40000000800 */
[----:B-1----:R-:W-:Y:S01]  /*22f70*/  FFMA.FTZ R2, R209, R0, -R7 ;  /* 0x00000000d1027223 */ /* 0x002fe20000010807 */
[----:B------:R-:W-:-:S05]  /*22f80*/  MOV R209, R103 ;  /* 0x0000006700d17202 */ /* 0x000fca0000000f00 */
[----:B------:R1:W1:Y:S02]  /*22f90*/  MUFU.EX2 R163, R2 ;  /* 0x0000000200a37308 */ /* 0x0002640000000800 */
[----:B-1----:R-:W-:Y:S01]  /*22fa0*/  FFMA.FTZ R2, R211, R0, -R5 ;  /* 0x00000000d3027223 */ /* 0x002fe20000010805 */
[----:B------:R-:W-:Y:S02]  /*22fb0*/  F2FP.PACK_AB R10, R163, R164 ;  /* 0x000000a4a30a723e */ /* 0x000fe400000000ff */
[----:B------:R-:W-:-:S03]  /*22fc0*/  MOV R211, R110 ;  /* 0x0000006e00d37202 */ /* 0x000fc60000000f00 */
[----:B------:R1:W1:Y:S02]  /*22fd0*/  MUFU.EX2 R162, R2 ;  /* 0x0000000200a27308 */ /* 0x0002640000000800 */
[----:B-1----:R-:W-:Y:S01]  /*22fe0*/  FFMA.FTZ R2, R206, R0, -R5 ;  /* 0x00000000ce027223 */ /* 0x002fe20000010805 */
[----:B------:R-:W-:Y:S02]  /*22ff0*/  F2FP.PACK_AB R11, R162, R167 ;  /* 0x000000a7a20b723e */ /* 0x000fe400000000ff */
[----:B------:R-:W-:-:S03]  /*23000*/  MOV R206, R128 ;  /* 0x0000008000ce7202 */ /* 0x000fc60000000f00 */
[----:B------:R1:W-:Y:S02]  /*23010*/  MUFU.EX2 R160, R2 ;  /* 0x0000000200a07308 */ /* 0x0003e40000000800 */
[C---:B--2---:R-:W-:Y:S08]  /*23020*/  HMMA.16816.F32 R48, R8.reuse, R28, R52 ;  /* 0x0000001c0830723c */ /* 0x044ff00000001834 */
[----:B---3--:R-:W-:Y:S01]  /*23030*/  HMMA.16816.F32 R44, R8, R24, R44 ;  /* 0x00000018082c723c */ /* 0x008fe2000000182c */
[----:B-1----:R-:W-:Y:S01]  /*23040*/  FFMA.FTZ R2, R207, R0, -R5 ;  /* 0x00000000cf027223 */ /* 0x002fe20000010805 */
[----:B------:R-:W-:-:S03]  /*23050*/  MOV R207, R129 ;  /* 0x0000008100cf7202 */ /* 0x000fc60000000f00 */
[----:B------:R1:W2:Y:S03]  /*23060*/  MUFU.EX2 R161, R2 ;  /* 0x0000000200a17308 */ /* 0x0002a60000000800 */
[C---:B------:R-:W-:Y:S01]  /*23070*/  HMMA.16816.F32 R52, R8.reuse, R26, R40 ;  /* 0x0000001a0834723c */ /* 0x040fe20000001828 */
[----:B------:R-:W3:Y:S07]  /*23080*/  LDSM.16.MT88.4 R24, [R183+0xc800] ;  /* 0x00c80000b718783b */ /* 0x000eee0000004200 */
[----:B----4-:R-:W-:Y:S01]  /*23090*/  HMMA.16816.F32 R36, R8, R16, R36 ;  /* 0x000000100824723c */ /* 0x010fe20000001824 */
[----:B-1----:R-:W-:-:S07]  /*230a0*/  FFMA.FTZ R2, R202, R0, -R5 ;  /* 0x00000000ca027223 */ /* 0x002fce0000010805 */
[C---:B------:R-:W-:Y:S01]  /*230b0*/  HMMA.16816.F32 R68, R8.reuse, R18, R68 ;  /* 0x000000120844723c */ /* 0x040fe20000001844 */
[----:B------:R-:W1:Y:S01]  /*230c0*/  LDSM.16.MT88.4 R16, [R181+0xc800] ;  /* 0x00c80000b510783b */ /* 0x000e620000004200 */
[----:B------:R-:W-:Y:S01]  /*230d0*/  MOV R202, R130 ;  /* 0x0000008200ca7202 */ /* 0x000fe20000000f00 */
[----:B------:R4:W-:Y:S05]  /*230e0*/  MUFU.EX2 R159, R2 ;  /* 0x00000002009f7308 */ /* 0x0009ea0000000800 */
[C---:B-----5:R-:W-:Y:S08]  /*230f0*/  HMMA.16816.F32 R32, R8.reuse, R12, R32 ;  /* 0x0000000c0820723c */ /* 0x060ff00000001820 */
[----:B------:R-:W-:Y:S01]  /*23100*/  HMMA.16816.F32 R20, R8, R14, R20 ;  /* 0x0000000e0814723c */ /* 0x000fe20000001814 */
[----:B------:R-:W5:Y:S01]  /*23110*/  LDSM.16.MT88.4 R12, [R182+0xc800] ;  /* 0x00c80000b60c783b */ /* 0x000f620000004200 */
        /* <DEDUP_REMOVED lines=17> */
[----:B----4-:R-:W-:Y:S02]  /*23230*/  F2FP.PACK_AB R10, R155, R156 ;  /* 0x0000009c9b0a723e */ /* 0x010fe400000000ff */
[----:B------:R-:W-:-:S03]  /*23240*/  MOV R203, R4 ;  /* 0x0000000400cb7202 */ /* 0x000fc60000000f00 */
[----:B------:R2:W4:Y:S01]  /*23250*/  MUFU.EX2 R154, R2 ;  /* 0x00000002009a7308 */ /* 0x0005220000000800 */
[----:B------:R-:W-:Y:S02]  /*23260*/  FFMA.FTZ R4, R251, R3, R65 ;  /* 0x00000003fb047223 */ /* 0x000fe40000010041 */
[-CC-:B--2---:R-:W-:Y:S01]  /*23270*/  FFMA.FTZ R2, R198, R0.reuse, -R5.reuse ;  /* 0x00000000c6027223 */ /* 0x184fe20000010805 */
[----:B----4-:R-:W-:Y:S02]  /*23280*/  F2FP.PACK_AB R11, R154, R159 ;  /* 0x0000009f9a0b723e */ /* 0x010fe400000000ff */
[----:B------:R-:W-:Y:S02]  /*23290*/  MOV R198, R67 ;  /* 0x0000004300c67202 */ /* 0x000fe40000000f00 */
[----:B------:R2:W-:Y:S03]  /*232a0*/  MUFU.EX2 R153, R2 ;  /* 0x0000000200997308 */ /* 0x0005e60000000800 */
[C---:B---3--:R-:W-:Y:S08]  /*232b0*/  HMMA.16816.F32 R44, R8.reuse, R24, R44 ;  /* 0x00000018082c723c */ /* 0x048ff0000000182c */
[----:B------:R-:W-:Y:S01]  /*232c0*/  HMMA.16816.F32 R52, R8, R26, R52 ;  /* 0x0000001a0834723c */ /* 0x000fe20000001834 */
[----:B------:R-:W3:Y:S01]  /*232d0*/  LDSM.16.MT88.4 R24, [R183+0xd000] ;  /* 0x00d00000b718783b */ /* 0x000ee20000004200 */
[----:B--2---:R-:W-:Y:S01]  /*232e0*/  FFMA.FTZ R2, R199, R0, -R5 ;  /* 0x00000000c7027223 */ /* 0x004fe20000010805 */
[----:B------:R-:W-:-:S03]  /*232f0*/  MOV R199, R66 ;  /* 0x0000004200c77202 */ /* 0x000fc60000000f00 */
[----:B------:R2:W4:Y:S02]  /*23300*/  MUFU.EX2 R152, R2 ;  /* 0x0000000200987308 */ /* 0x0005240000000800 */
[C---:B-1----:R-:W-:Y:S01]  /*23310*/  HMMA.16816.F32 R36, R8.reuse, R16, R36 ;  /* 0x000000100824723c */ /* 0x042fe20000001824 */
[----:B------:R-:W-:Y:S02]  /*23320*/  FFMA.FTZ R3, R252, R6, R199 ;  /* 0x00000006fc037223 */ /* 0x000fe400000100c7 */
[----:B------:R-:W-:Y:S02]  /*23330*/  FADD.FTZ R6, R198, R4 ;  /* 0x00000004c6067221 */ /* 0x000fe40000010000 */
[----:B------:R-:W-:Y:S02]  /*23340*/  FADD.FTZ R4, R203, R3 ;  /* 0x00000003cb047221 */ /* 0x000fe40000010000 */
[----:B------:R-:W-:Y:S01]  /*23350*/  FADD.FTZ R3, R201, R6 ;  /* 0x00000006c9037221 */ /* 0x000fe20000010000 */
[----:B------:R-:W-:Y:S01]  /*23360*/  HMMA.16816.F32 R68, R8, R18, R68 ;  /* 0x000000120844723c */ /* 0x000fe20000001844 */
[----:B------:R-:W1:Y:S01]  /*23370*/  LDSM.16.MT88.4 R16, [R181+0xd000] ;  /* 0x00d00000b510783b */ /* 0x000e620000004200 */
[----:B------:R-:W-:-:S02]  /*23380*/  FADD.FTZ R4, R200, R4 ;  /* 0x00000004c8047221 */ /* 0x000fc40000010000 */
[----:B------:R-:W-:Y:S02]  /*23390*/  FADD.FTZ R3, R205, R3 ;  /* 0x00000003cd037221 */ /* 0x000fe40000010000 */
[----:B------:R-:W-:Y:S02]  /*233a0*/  FADD.FTZ R4, R204, R4 ;  /* 0x00000004cc047221 */ /* 0x000fe40000010000 */
[-C--:B--2---:R-:W-:Y:S01]  /*233b0*/  FFMA.FTZ R2, R178, R0.reuse, -R5 ;  /* 0x00000000b2027223 */ /* 0x084fe20000010805 */
[C---:B-----5:R-:W-:Y:S03]  /*233c0*/  HMMA.16816.F32 R32, R8.reuse, R12, R32 ;  /* 0x0000000c0820723c */ /* 0x060fe60000001820 */
[----:B------:R2:W-:Y:S05]  /*233d0*/  MUFU.EX2 R151, R2 ;  /* 0x0000000200977308 */ /* 0x0005ea0000000800 */
[C---:B------:R-:W-:Y:S01]  /*233e0*/  HMMA.16816.F32 R20, R8.reuse, R14, R20 ;  /* 0x0000000e0814723c */ /* 0x040fe20000001814 */
[----:B------:R-:W5:Y:S07]  /*233f0*/  LDSM.16.MT88.4 R12, [R182+0xd000] ;  /* 0x00d00000b60c783b */ /* 0x000f6e0000004200 */
[----:B------:R-:W-:Y:S01]  /*23400*/  HMMA.16816.F32 R40, R8, R28, R48 ;  /* 0x0000001c0828723c */ /* 0x000fe20000001830 */
[----:B--2---:R-:W-:-:S04]  /*23410*/  FFMA.FTZ R2, R196, R0, -R7 ;  /* 0x00000000c4027223 */ /* 0x004fc80000010807 */
        /* <DEDUP_REMOVED lines=26> */
[C---:B-----5:R-:W-:Y:S01]  /*235c0*/  HMMA.16816.F32 R36, R8.reuse, R12, R32 ;  /* 0x0000000c0824723c */ /* 0x060fe20000001820 */
[----:B------:R-:W-:Y:S01]  /*235d0*/  LDSM.16.MT88.4 R32, [R180+0xe000] ;  /* 0x00e00000b420783b */ /* 0x000fe20000004200 */
[----:B------:R2:W-:Y:S06]  /*235e0*/  MUFU.EX2 R143, R2 ;  /* 0x00000002008f7308 */ /* 0x0005ec0000000800 */
        /* <DEDUP_REMOVED lines=38> */
[----:B------:R-:W5:Y:S06]  /*23850*/  LDSM.16.MT88.4 R28, [R183+0xe000] ;  /* 0x00e00000b71c783b */ /* 0x000f6c0000004200 */
        /* <DEDUP_REMOVED lines=17> */
[----:B--2---:R-:W-:-:S04]  /*23970*/  FFMA.FTZ R2, R115, R0, -R5 ;  /* 0x0000000073027223 */ /* 0x004fc80000010805 */
[----:B------:R2:W2:Y:S02]  /*23980*/  MUFU.EX2 R118, R2 ;  /* 0x0000000200767308 */ /* 0x0004a40000000800 */
[C---:B-1----:R-:W-:Y:S08]  /*23990*/  HMMA.16816.F32 R48, R8.reuse, R16, R48 ;  /* 0x000000100830723c */ /* 0x042ff00000001830 */
[----:B------:R-:W-:Y:S01]  /*239a0*/  HMMA.16816.F32 R68, R8, R18, R68 ;  /* 0x000000120844723c */ /* 0x000fe20000001844 */
[----:B------:R-:W1:Y:S01]  /*239b0*/  LDSM.16.MT88.4 R16, [R181+0xe800] ;  /* 0x00e80000b510783b */ /* 0x000e620000004200 */
[----:B--2---:R-:W-:-:S06]  /*239c0*/  FFMA.FTZ R2, R106, R0, -R5 ;  /* 0x000000006a027223 */ /* 0x004fcc0000010805 */
[C---:B----4-:R-:W-:Y:S01]  /*239d0*/  HMMA.16816.F32 R24, R8.reuse, R12, R24 ;  /* 0x0000000c0818723c */ /* 0x050fe20000001818 */
[----:B------:R2:W-:Y:S07]  /*239e0*/  MUFU.EX2 R117, R2 ;  /* 0x0000000200757308 */ /* 0x0005ee0000000800 */
[C---:B------:R-:W-:Y:S01]  /*239f0*/  HMMA.16816.F32 R20, R8.reuse, R14, R20 ;  /* 0x0000000e0814723c */ /* 0x040fe20000001814 */
[----:B------:R-:W4:Y:S07]  /*23a00*/  LDSM.16.MT88.4 R12, [R182+0xe800] ;  /* 0x00e80000b60c783b */ /* 0x000f2e0000004200 */
[----:B-----5:R-:W-:Y:S01]  /*23a10*/  HMMA.16816.F32 R44, R8, R28, R44 ;  /* 0x0000001c082c723c */ /* 0x020fe2000000182c */
[----:B--2---:R-:W-:-:S04]  /*23a20*/  FFMA.FTZ R2, R112, R0, -R7 ;  /* 0x0000000070027223 */ /* 0x004fc80000010807 */
[----:B------:R2:W-:Y:S03]  /*23a30*/  MUFU.EX2 R115, R2 ;  /* 0x0000000200737308 */ /* 0x0005e60000000800 */
[----:B------:R-:W-:Y:S07]  /*23a40*/  HMMA.16816.F32 R52, R8, R30, R52 ;  /* 0x0000001e0834723c */ /* 0x000fee0000001834 */
[----:B------:R-:W-:Y:S01]  /*23a50*/  F2FP.PACK_AB R9, R118, R116 ;  /* 0x000000747609723e */ /* 0x000fe200000000ff */
[----:B--2---:R-:W-:-:S04]  /*23a60*/  FFMA.FTZ R2, R113, R0, -R7 ;  /* 0x0000000071027223 */ /* 0x004fc80000010807 */
[----:B------:R2:W5:Y:S02]  /*23a70*/  MUFU.EX2 R114, R2 ;  /* 0x0000000200727308 */ /* 0x0005640000000800 */
[----:B--2---:R-:W-:Y:S01]  /*23a80*/  FFMA.FTZ R2, R104, R0, -R7 ;  /* 0x0000000068027223 */ /* 0x004fe20000010807 */
[----:B-----5:R-:W-:-:S05]  /*23a90*/  F2FP.PACK_AB R8, R114, R115 ;  /* 0x000000737208723e */ /* 0x020fca00000000ff */
[----:B------:R2:W-:Y:S02]  /*23aa0*/  MUFU.EX2 R113, R2 ;  /* 0x0000000200717308 */ /* 0x0005e40000000800 */
[----:B--2---:R-:W-:-:S06]  /*23ab0*/  FFMA.FTZ R2, R105, R0, -R7 ;  /* 0x0000000069027223 */ /* 0x004fcc0000010807 */
[----:B------:R2:W5:Y:S02]  /*23ac0*/  MUFU.EX2 R112, R2 ;  /* 0x0000000200707308 */ /* 0x0005640000000800 */
[----:B--2---:R-:W-:Y:S01]  /*23ad0*/  FFMA.FTZ R2, R107, R0, -R5 ;  /* 0x000000006b027223 */ /* 0x004fe20000010805 */
[----:B-----5:R-:W-:-:S05]  /*23ae0*/  F2FP.PACK_AB R10, R112, R113 ;  /* 0x00000071700a723e */ /* 0x020fca00000000ff */
[----:B------:R2:W5:Y:S02]  /*23af0*/  MUFU.EX2 R110, R2 ;  /* 0x00000002006e7308 */ /* 0x0005640000000800 */
[----:B--2---:R-:W-:Y:S01]  /*23b00*/  FFMA.FTZ R2, R98, R0, -R5 ;  /* 0x0000000062027223 */ /* 0x004fe20000010805 */
[----:B-----5:R-:W-:-:S05]  /*23b10*/  F2FP.PACK_AB R11, R110, R117 ;  /* 0x000000756e0b723e */ /* 0x020fca00000000ff */
[----:B------:R2:W-:Y:S02]  /*23b20*/  MUFU.EX2 R105, R2 ;  /* 0x0000000200697308 */ /* 0x0005e40000000800 */
[C---:B---3--:R-:W-:Y:S08]  /*23b30*/  HMMA.16816.F32 R28, R8.reuse, R32, R40 ;  /* 0x00000020081c723c */ /* 0x048ff00000001828 */
[----:B------:R-:W-:Y:S01]  /*23b40*/  HMMA.16816.F32 R60, R8, R34, R60 ;  /* 0x00000022083c723c */ /* 0x000fe2000000183c */
[----:B------:R-:W3:Y:S01]  /*23b50*/  LDSM.16.MT88.4 R32, [R180+0xf000] ;  /* 0x00f00000b420783b */ /* 0x000ee20000004200 */
[----:B--2---:R-:W-:-:S04]  /*23b60*/  FFMA.FTZ R2, R99, R0, -R5 ;  /* 0x0000000063027223 */ /* 0x004fc80000010805 */
[----:B------:R2:W5:Y:S02]  /*23b70*/  MUFU.EX2 R106, R2 ;  /* 0x00000002006a7308 */ /* 0x0005640000000800 */
[C---:B------:R-:W-:Y:S08]  /*23b80*/  HMMA.16816.F32 R40, R8.reuse, R36, R44 ;  /* 0x000000240828723c */ /* 0x040ff0000000182c */
[----:B-1----:R-:W-:Y:S01]  /*23b90*/  HMMA.16816.F32 R56, R8, R16, R48 ;  /* 0x000000100838723c */ /* 0x002fe20000001830 */
[----:B--2---:R-:W-:-:S07]  /*23ba0*/  FFMA.FTZ R2, R94, R0, -R5 ;  /* 0x000000005e027223 */ /* 0x004fce0000010805 */
[C---:B------:R-:W-:Y:S01]  /*23bb0*/  HMMA.16816.F32 R44, R8.reuse, R38, R52 ;  /* 0x00000026082c723c */ /* 0x040fe20000001834 */
[----:B------:R-:W1:Y:S01]  /*23bc0*/  LDSM.16.MT88.4 R36, [R183+0xf000] ;  /* 0x00f00000b724783b */ /* 0x000e620000004200 */
[----:B------:R2:W-:Y:S03]  /*23bd0*/  MUFU.EX2 R107, R2 ;  /* 0x00000002006b7308 */ /* 0x0005e60000000800 */
[----:B------:R-:W-:Y:S03]  /*23be0*/  LDSM.16.MT88.4 R52, [R181+0xf800] ;  /* 0x00f80000b534783b */ /* 0x000fe60000004200 */
[C---:B----4-:R-:W-:Y:S01]  /*23bf0*/  HMMA.16816.F32 R48, R8.reuse, R12, R24 ;  /* 0x0000000c0830723c */ /* 0x050fe20000001818 */
[----:B------:R-:W-:Y:S07]  /*23c00*/  LDSM.16.MT88.4 R24, [R180+0xf800] ;  /* 0x00f80000b418783b */ /* 0x000fee0000004200 */
[----:B------:R-:W-:Y:S01]  /*23c10*/  HMMA.16816.F32 R20, R8, R14, R20 ;  /* 0x0000000e0814723c */ /* 0x000fe20000001814 */
[----:B------:R-:W4:Y:S01]  /*23c20*/  LDSM.16.MT88.4 R12, [R182+0xf000] ;  /* 0x00f00000b60c783b */ /* 0x000f220000004200 */
[----:B--2---:R-:W-:-:S04]  /*23c30*/  FFMA.FTZ R2, R96, R0, -R7 ;  /* 0x0000000060027223 */ /* 0x004fc80000010807 */
[----:B------:R2:W-:Y:S02]  /*23c40*/  MUFU.EX2 R103, R2 ;  /* 0x0000000200677308 */ /* 0x0005e40000000800 */
[----:B------:R-:W-:Y:S01]  /*23c50*/  HMMA.16816.F32 R68, R8, R18, R68 ;  /* 0x000000120844723c */ /* 0x000fe20000001844 */
[----:B------:R-:W1:Y:S06]  /*23c60*/  LDSM.16.MT88.4 R16, [R181+0xf000] ;  /* 0x00f00000b510783b */ /* 0x000e6c0000004200 */
[----:B-----5:R-:W-:Y:S01]  /*23c70*/  F2FP.PACK_AB R9, R106, R105 ;  /* 0x000000696a09723e */ /* 0x020fe200000000ff */
        /* <DEDUP_REMOVED lines=21> */
[C---:B----4-:R-:W-:Y:S01]  /*23dd0*/  HMMA.16816.F32 R60, R8.reuse, R12, R48 ;  /* 0x0000000c083c723c */ /* 0x050fe20000001830 */
[----:B------:R2:W-:Y:S07]  /*23de0*/  MUFU.EX2 R98, R2 ;  /* 0x0000000200627308 */ /* 0x0005ee0000000800 */
[C---:B------:R-:W-:Y:S01]  /*23df0*/  HMMA.16816.F32 R48, R8.reuse, R14, R20 ;  /* 0x0000000e0830723c */ /* 0x040fe20000001814 */
[----:B------:R-:W4:Y:S04]  /*23e00*/  LDSM.16.MT88.4 R12, [R182+0xf800] ;  /* 0x00f80000b60c783b */ /* 0x000f280000004200 */
[----:B------:R-:W-:Y:S03]  /*23e10*/  LDSM.16.MT88.4 R20, [R183+0x10000] ;  /* 0x01000000b714783b */ /* 0x000fe60000004200 */
        /* <DEDUP_REMOVED lines=21> */
[----:B--2---:R-:W-:-:S04]  /*23f70*/  FFMA.FTZ R2, R79, R0, -R5 ;  /* 0x000000004f027223 */ /* 0x004fc80000010805 */
[----:B------:R2:W3:Y:S03]  /*23f80*/  MUFU.EX2 R91, R2 ;  /* 0x00000002005b7308 */ /* 0x0004e60000000800 */
[C---:B-1----:R-:W-:Y:S08]  /*23f90*/  HMMA.16816.F32 R24, R8.reuse, R36, R40 ;  /* 0x000000240818723c */ /* 0x042ff00000001828 */
[----:B------:R-:W-:Y:S01]  /*23fa0*/  HMMA.16816.F32 R32, R8, R38, R44 ;  /* 0x000000260820723c */ /* 0x000fe2000000182c */
[----:B--2---:R-:W-:-:S07]  /*23fb0*/  FFMA.FTZ R2, R131, R0, -R5 ;  /* 0x0000000083027223 */ /* 0x004fce0000010805 */
[C---:B----4-:R-:W-:Y:S01]  /*23fc0*/  HMMA.16816.F32 R40, R8.reuse, R12, R60 ;  /* 0x0000000c0828723c */ /* 0x050fe2000000183c */
[----:B------:R1:W-:Y:S07]  /*23fd0*/  MUFU.EX2 R89, R2 ;  /* 0x0000000200597308 */ /* 0x0003ee0000000800 */
[C---:B------:R-:W-:Y:S01]  /*23fe0*/  HMMA.16816.F32 R48, R8.reuse, R14, R48 ;  /* 0x0000000e0830723c */ /* 0x040fe20000001830 */
[----:B------:R-:W2:Y:S07]  /*23ff0*/  LDSM.16.MT88.4 R12, [R181+0x10000] ;  /* 0x01000000b50c783b */ /* 0x000eae0000004200 */
[----:B------:R-:W-:Y:S01]  /*24000*/  HMMA.16816.F32 R36, R8, R52, R56 ;  /* 0x000000340824723c */ /* 0x000fe20000001838 */
[----:B-1----:R-:W-:-:S04]  /*24010*/  FFMA.FTZ R2, R136, R0, -R7 ;  /* 0x0000000088027223 */ /* 0x002fc80000010807 */
[----:B------:R1:W-:Y:S03]  /*24020*/  MUFU.EX2 R88, R2 ;  /* 0x0000000200587308 */ /* 0x0003e60000000800 */
[----:B------:R-:W-:Y:S07]  /*24030*/  HMMA.16816.F32 R52, R8, R54, R68 ;  /* 0x000000360834723c */ /* 0x000fee0000001844 */
        /* <DEDUP_REMOVED lines=14> */
[C---:B-----5:R-:W-:Y:S01]  /*24120*/  HMMA.16816.F32 R56, R8.reuse, R18, R28 ;  /* 0x000000120838723c */ /* 0x060fe2000000181c */
[----:B------:R-:W3:Y:S07]  /*24130*/  LDSM.16.MT88.4 R28, [R182+0x10000] ;  /* 0x01000000b61c783b */ /* 0x000eee0000004200 */
[----:B------:R-:W-:Y:S01]  /*24140*/  HMMA.16816.F32 R24, R8, R20, R24 ;  /* 0x000000140818723c */ /* 0x000fe20000001818 */
[----:B-1----:R-:W-:-:S04]  /*24150*/  FFMA.FTZ R2, R76, R0, -R5 ;  /* 0x000000004c027223 */ /* 0x002fc80000010805 */
[----:B------:R1:W4:Y:S03]  /*24160*/  MUFU.EX2 R83, R2 ;  /* 0x0000000200537308 */ /* 0x0003260000000800 */
[C---:B------:R-:W-:Y:S01]  /*24170*/  HMMA.16816.F32 R32, R8.reuse, R22, R32 ;  /* 0x000000160820723c */ /* 0x040fe20000001820 */
[----:B------:R-:W5:Y:S07]  /*24180*/  LDSM.16.MT88.4 R20, [R180+0x10800] ;  /* 0x01080000b414783b */ /* 0x000f6e0000004200 */
[----:B------:R-:W-:Y:S01]  /*24190*/  HMMA.16816.F32 R44, R8, R16, R64 ;  /* 0x00000010082c723c */ /* 0x000fe20000001840 */
[----:B------:R-:W5:Y:S01]  /*241a0*/  LDSM.16.MT88.4 R16, [R183+0x10800] ;  /* 0x01080000b710783b */ /* 0x000f620000004200 */
[----:B-1----:R-:W-:-:S06]  /*241b0*/  FFMA.FTZ R2, R230, R0, -R5 ;  /* 0x00000000e6027223 */ /* 0x002fcc0000010805 */
[C---:B--2---:R-:W-:Y:S01]  /*241c0*/  HMMA.16816.F32 R64, R8.reuse, R12, R36 ;  /* 0x0000000c0840723c */ /* 0x044fe20000001824 */
[----:B------:R1:W-:Y:S07]  /*241d0*/  MUFU.EX2 R81, R2 ;  /* 0x0000000200517308 */ /* 0x0003ee0000000800 */
[C---:B------:R-:W-:Y:S01]  /*241e0*/  HMMA.16816.F32 R52, R8.reuse, R14, R52 ;  /* 0x0000000e0834723c */ /* 0x040fe20000001834 */
[----:B------:R-:W2:Y:S07]  /*241f0*/  LDSM.16.MT88.4 R12, [R181+0x10800] ;  /* 0x01080000b50c783b */ /* 0x000eae0000004200 */
[----:B---3--:R-:W-:Y:S01]  /*24200*/  HMMA.16816.F32 R60, R8, R28, R40 ;  /* 0x0000001c083c723c */ /* 0x008fe20000001828 */
[----:B-1----:R-:W-:-:S04]  /*24210*/  FFMA.FTZ R2, R241, R0, -R7 ;  /* 0x00000000f1027223 */ /* 0x002fc80000010807 */
[----:B------:R1:W-:Y:S03]  /*24220*/  MUFU.EX2 R80, R2 ;  /* 0x0000000200507308 */ /* 0x0003e60000000800 */
[----:B------:R-:W-:Y:S07]  /*24230*/  HMMA.16816.F32 R28, R8, R30, R48 ;  /* 0x0000001e081c723c */ /* 0x000fee0000001830 */
        /* <DEDUP_REMOVED lines=36> */
[----:B-----5:R-:W-:Y:S03]  /*24480*/  HMMA.16816.F32 R44, R8, R20, R44 ;  /* 0x00000014082c723c */ /* 0x020fe6000000182c */
[----:B------:R-:W-:-:S04]  /*24490*/  FADD.FTZ R3, R163, R3 ;  /* 0x00000003a3037221 */ /* 0x000fc80000010000 */
[----:B------:R-:W-:Y:S01]  /*244a0*/  FADD.FTZ R3, R158, R3 ;  /* 0x000000039e037221 */ /* 0x000fe20000010000 */
[C---:B------:R-:W-:Y:S01]  /*244b0*/  HMMA.16816.F32 R36, R8.reuse, R22, R56 ;  /* 0x000000160824723c */ /* 0x040fe20000001838 */
[----:B------:R-:W3:Y:S02]  /*244c0*/  LDSM.16.MT88.4 R20, [R182+0x10800] ;  /* 0x01080000b614783b */ /* 0x000ee40000004200 */
[----:B------:R-:W-:Y:S02]  /*244d0*/  FADD.FTZ R3, R157, R3 ;  /* 0x000000039d037221 */ /* 0x000fe40000010000 */
[----:B-1----:R-:W-:Y:S02]  /*244e0*/  FADD.FTZ R2, R233, R4 ;  /* 0x00000004e9027221 */ /* 0x002fe40000010000 */
[----:B------:R-:W-:Y:S01]  /*244f0*/  FFMA.FTZ R4, R111, R0, -R5 ;  /* 0x000000006f047223 */ /* 0x000fe20000010805 */
[----:B------:R-:W-:Y:S01]  /*24500*/  HMMA.16816.F32 R48, R8, R16, R24 ;  /* 0x000000100830723c */ /* 0x000fe20000001818 */
[----:B------:R-:W-:Y:S01]  /*24510*/  FADD.FTZ R2, R232, R2 ;  /* 0x00000002e8027221 */ /* 0x000fe20000010000 */
[----:B------:R-:W1:Y:S01]  /*24520*/  LDSM.16.MT88.4 R24, [R180+0x11000] ;  /* 0x01100000b418783b */ /* 0x000e620000004200 */
[----:B------:R4:W5:Y:S01]  /*24530*/  MUFU.EX2 R74, R4 ;  /* 0x00000004004a7308 */ /* 0x0009620000000800 */
[----:B------:R-:W-:-:S02]  /*24540*/  FADD.FTZ R3, R156, R3 ;  /* 0x000000039c037221 */ /* 0x000fc40000010000 */
[----:B------:R-:W-:Y:S02]  /*24550*/  FADD.FTZ R2, R223, R2 ;  /* 0x00000002df027221 */ /* 0x000fe40000010000 */
[----:B------:R-:W-:Y:S01]  /*24560*/  FADD.FTZ R3, R155, R3 ;  /* 0x000000039b037221 */ /* 0x000fe20000010000 */
[C---:B------:R-:W-:Y:S01]  /*24570*/  HMMA.16816.F32 R40, R8.reuse, R18, R32 ;  /* 0x000000120828723c */ /* 0x040fe20000001820 */
[----:B------:R-:W-:Y:S01]  /*24580*/  FADD.FTZ R2, R222, R2 ;  /* 0x00000002de027221 */ /* 0x000fe20000010000 */
[----:B------:R-:W-:Y:S01]  /*24590*/  LDSM.16.MT88.4 R16, [R181+0x11000] ;  /* 0x01100000b510783b */ /* 0x000fe20000004200 */
[----:B------:R-:W-:Y:S02]  /*245a0*/  FADD.FTZ R3, R150, R3 ;  /* 0x0000000396037221 */ /* 0x000fe40000010000 */
[----:B------:R-:W-:Y:S02]  /*245b0*/  FADD.FTZ R2, R170, R2 ;  /* 0x00000002aa027221 */ /* 0x000fe40000010000 */
[----:B------:R-:W-:Y:S01]  /*245c0*/  FADD.FTZ R3, R148, R3 ;  /* 0x0000000394037221 */ /* 0x000fe20000010000 */
[----:B--2---:R-:W-:Y:S01]  /*245d0*/  HMMA.16816.F32 R32, R8, R12, R64 ;  /* 0x0000000c0820723c */ /* 0x004fe20000001840 */
[----:B------:R-:W-:-:S02]  /*245e0*/  FADD.FTZ R2, R168, R2 ;  /* 0x00000002a8027221 */ /* 0x000fc40000010000 */
[----:B----4-:R-:W-:Y:S02]  /*245f0*/  FFMA.FTZ R4, R247, R0, -R5 ;  /* 0x00000000f7047223 */ /* 0x010fe40000010805 */
[----:B------:R-:W-:Y:S02]  /*24600*/  FADD.FTZ R2, R169, R2 ;  /* 0x00000002a9027221 */ /* 0x000fe40000010000 */
[----:B------:R2:W-:Y:S01]  /*24610*/  MUFU.EX2 R71, R4 ;  /* 0x0000000400477308 */ /* 0x0005e20000000800 */
[----:B------:R-:W-:Y:S01]  /*24620*/  FADD.FTZ R3, R147, R3 ;  /* 0x0000000393037221 */ /* 0x000fe20000010000 */
[C---:B------:R-:W-:Y:S01]  /*24630*/  HMMA.16816.F32 R52, R8.reuse, R14, R52 ;  /* 0x0000000e0834723c */ /* 0x040fe20000001834 */
[----:B------:R-:W-:Y:S01]  /*24640*/  FADD.FTZ R2, R167, R2 ;  /* 0x00000002a7027221 */ /* 0x000fe20000010000 */
[----:B------:R-:W4:Y:S01]  /*24650*/  LDSM.16.MT88.4 R12, [R183+0x11000] ;  /* 0x01100000b70c783b */ /* 0x000f220000004200 */
[----:B------:R-:W-:Y:S02]  /*24660*/  FADD.FTZ R3, R149, R3 ;  /* 0x0000000395037221 */ /* 0x000fe40000010000 */
[----:B------:R-:W-:Y:S01]  /*24670*/  FADD.FTZ R2, R162, R2 ;  /* 0x00000002a2027221 */ /* 0x000fe20000010000 */
[----:B------:R-:W-:Y:S01]  /*24680*/  LDSM.16.MT88.4 R164, [R180+0x11800] ;  /* 0x01180000b4a4783b */ /* 0x000fe20000004200 */
[----:B------:R-:W-:Y:S01]  /*24690*/  FADD.FTZ R3, R142, R3 ;  /* 0x000000038e037221 */ /* 0x000fe20000010000 */
[----:B---3--:R-:W-:Y:S01]  /*246a0*/  HMMA.16816.F32 R60, R8, R20, R60 ;  /* 0x00000014083c723c */ /* 0x008fe2000000183c */
[----:B------:R-:W-:-:S02]  /*246b0*/  FADD.FTZ R2, R160, R2 ;  /* 0x00000002a0027221 */ /* 0x000fc40000010000 */
[----:B------:R-:W-:Y:S02]  /*246c0*/  FADD.FTZ R3, R141, R3 ;  /* 0x000000038d037221 */ /* 0x000fe40000010000 */
[----:B------:R-:W-:Y:S02]  /*246d0*/  FADD.FTZ R2, R161, R2 ;  /* 0x00000002a1027221 */ /* 0x000fe40000010000 */
[----:B--2---:R-:W-:Y:S01]  /*246e0*/  FFMA.FTZ R4, R214, R0, -R7 ;  /* 0x00000000d6047223 */ /* 0x004fe20000010807 */
[----:B------:R-:W-:Y:S01]  /*246f0*/  HMMA.16816.F32 R28, R8, R22, R28 ;  /* 0x00000016081c723c */ /* 0x000fe2000000181c */
[----:B------:R-:W-:Y:S01]  /*24700*/  FADD.FTZ R2, R159, R2 ;  /* 0x000000029f027221 */ /* 0x000fe20000010000 */
[----:B------:R-:W2:Y:S01]  /*24710*/  LDSM.16.MT88.4 R20, [R182+0x11000] ;  /* 0x01100000b614783b */ /* 0x000ea20000004200 */
[----:B------:R3:W-:Y:S01]  /*24720*/  MUFU.EX2 R70, R4 ;  /* 0x0000000400467308 */ /* 0x0007e20000000800 */
[----:B------:R-:W-:Y:S02]  /*24730*/  FADD.FTZ R3, R140, R3 ;  /* 0x000000038c037221 */ /* 0x000fe40000010000 */
[----:B------:R-:W-:Y:S01]  /*24740*/  FADD.FTZ R2, R154, R2 ;  /* 0x000000029a027221 */ /* 0x000fe20000010000 */
[----:B-----5:R-:W-:Y:S01]  /*24750*/  F2FP.PACK_AB R9, R74, R75 ;  /* 0x0000004b4a09723e */ /* 0x020fe200000000ff */
[----:B------:R-:W-:Y:S01]  /*24760*/  FADD.FTZ R3, R130, R3 ;  /* 0x0000000382037221 */ /* 0x000fe20000010000 */
[----:B------:R-:W5:Y:S01]  /*24770*/  LDSM.16.MT88.4 R156, [R183+0x11800] ;  /* 0x01180000b79c783b */ /* 0x000f620000004200 */
[----:B------:R-:W-:-:S02]  /*24780*/  FADD.FTZ R2, R153, R2 ;  /* 0x0000000299027221 */ /* 0x000fc40000010000 */
[----:B------:R-:W-:Y:S02]  /*24790*/  FADD.FTZ R3, R125, R3 ;  /* 0x000000037d037221 */ /* 0x000fe40000010000 */
[----:B------:R-:W-:Y:S02]  /*247a0*/  FADD.FTZ R2, R152, R2 ;  /* 0x0000000298027221 */ /* 0x000fe40000010000 */
[----:B------:R-:W-:Y:S02]  /*247b0*/  FADD.FTZ R3, R124, R3 ;  /* 0x000000037c037221 */ /* 0x000fe40000010000 */
[----:B------:R-:W-:Y:S02]  /*247c0*/  FADD.FTZ R2, R151, R2 ;  /* 0x0000000297027221 */ /* 0x000fe40000010000 */
[----:B---3--:R-:W-:Y:S01]  /*247d0*/  FFMA.FTZ R4, R195, R0, -R7 ;  /* 0x00000000c3047223 */ /* 0x008fe20000010807 */
[----:B------:R-:W3:Y:S01]  /*247e0*/  LDSM.16.MT88.4 R148, [R181+0x11800] ;  /* 0x01180000b594783b */ /* 0x000ee20000004200 */
[----:B------:R-:W-:-:S02]  /*247f0*/  FADD.FTZ R2, R146, R2 ;  /* 0x0000000292027221 */ /* 0x000fc40000010000 */
[----:B------:R-:W1:Y:S01]  /*24800*/  MUFU.EX2 R68, R4 ;  /* 0x0000000400447308 */ /* 0x000e620000000800 */
        /* <DEDUP_REMOVED lines=8> */
[----:B-1----:R-:W-:Y:S01]  /*24890*/  F2FP.PACK_AB R8, R68, R70 ;  /* 0x000000464408723e */ /* 0x002fe200000000ff */
[----:B------:R-:W-:Y:S02]  /*248a0*/  FFMA.FTZ R4, R219, R0, -R7 ;  /* 0x00000000db047223 */ /* 0x000fe40000010807 */
[----:B------:R-:W-:Y:S02]  /*248b0*/  FADD.FTZ R2, R127, R2 ;  /* 0x000000027f027221 */ /* 0x000fe40000010000 */
[----:B------:R1:W-:Y:S01]  /*248c0*/  MUFU.EX2 R69, R4 ;  /* 0x0000000400457308 */ /* 0x0003e20000000800 */
[----:B------:R-:W-:Y:S02]  /*248d0*/  FADD.FTZ R3, R113, R3 ;  /* 0x0000000371037221 */ /* 0x000fe40000010000 */
[----:B------:R-:W-:-:S04]  /*248e0*/  FADD.FTZ R2, R128, R2 ;  /* 0x0000000280027221 */ /* 0x000fc80000010000 */
[----:B------:R-:W-:-:S04]  /*248f0*/  FADD.FTZ R2, R126, R2 ;  /* 0x000000027e027221 */ /* 0x000fc80000010000 */
[----:B------:R-:W-:-:S04]  /*24900*/  FADD.FTZ R2, R119, R2 ;  /* 0x0000000277027221 */ /* 0x000fc80000010000 */
[----:B------:R-:W-:Y:S02]  /*24910*/  FADD.FTZ R2, R116, R2 ;  /* 0x0000000274027221 */ /* 0x000fe40000010000 */
[----:B-1----:R-:W-:Y:S02]  /*24920*/  FFMA.FTZ R4, R231, R0, -R7 ;  /* 0x00000000e7047223 */ /* 0x002fe40000010807 */
[----:B------:R-:W-:Y:S02]  /*24930*/  FADD.FTZ R2, R118, R2 ;  /* 0x0000000276027221 */ /* 0x000fe40000010000 */
[----:B------:R1:W1:Y:S02]  /*24940*/  MUFU.EX2 R59, R4 ;  /* 0x00000004003b7308 */ /* 0x0002640000000800 */
[----:B------:R-:W-:-:S04]  /*24950*/  FADD.FTZ R2, R117, R2 ;  /* 0x0000000275027221 */ /* 0x000fc80000010000 */
[----:B------:R-:W-:Y:S02]  /*24960*/  FADD.FTZ R2, R110, R2 ;  /* 0x000000026e027221 */ /* 0x000fe40000010000 */
[----:B-1----:R-:W-:Y:S01]  /*24970*/  FFMA.FTZ R4, R240, R0, -R5 ;  /* 0x00000000f0047223 */ /* 0x002fe20000010805 */
[----:B------:R-:W-:-:S03]  /*24980*/  F2FP.PACK_AB R10, R59, R69 ;  /* 0x000000453b0a723e */ /* 0x000fc600000000ff */
[----:B------:R1:W1:Y:S02]  /*24990*/  MUFU.EX2 R58, R4 ;  /* 0x00000004003a7308 */ /* 0x0002640000000800 */
[----:B-1----:R-:W-:Y:S01]  /*249a0*/  FFMA.FTZ R4, R217, R0, -R5 ;  /* 0x00000000d9047223 */ /* 0x002fe20000010805 */
[----:B------:R-:W-:-:S05]  /*249b0*/  F2FP.PACK_AB R11, R58, R71 ;  /* 0x000000473a0b723e */ /* 0x000fca00000000ff */
[----:B------:R1:W-:Y:S02]  /*249c0*/  MUFU.EX2 R57, R4 ;  /* 0x0000000400397308 */ /* 0x0003e40000000800 */
[C---:B------:R-:W-:Y:S08]  /*249d0*/  HMMA.16816.F32 R44, R8.reuse, R24, R44 ;  /* 0x00000018082c723c */ /* 0x040ff0000000182c */
[----:B----4-:R-:W-:Y:S01]  /*249e0*/  HMMA.16816.F32 R48, R8, R12, R48 ;  /* 0x0000000c0830723c */ /* 0x010fe20000001830 */
[----:B-1----:R-:W-:-:S04]  /*249f0*/  FFMA.FTZ R4, R243, R0, -R5 ;  /* 0x00000000f3047223 */ /* 0x002fc80000010805 */
[----:B------:R1:W4:Y:S03]  /*24a00*/  MUFU.EX2 R56, R4 ;  /* 0x0000000400387308 */ /* 0x0003260000000800 */
[C---:B------:R-:W-:Y:S08]  /*24a10*/  HMMA.16816.F32 R32, R8.reuse, R16, R32 ;  /* 0x000000100820723c */ /* 0x040ff00000001820 */
[----:B------:R-:W-:Y:S01]  /*24a20*/  HMMA.16816.F32 R36, R8, R26, R36 ;  /* 0x0000001a0824723c */ /* 0x000fe20000001824 */
[----:B-1----:R-:W-:-:S07]  /*24a30*/  FFMA.FTZ R4, R244, R0, -R5 ;  /* 0x00000000f4047223 */ /* 0x002fce0000010805 */
[C---:B------:R-:W-:Y:S01]  /*24a40*/  HMMA.16816.F32 R40, R8.reuse, R14, R40 ;  /* 0x0000000e0828723c */ /* 0x040fe20000001828 */
[----:B----4-:R-:W-:Y:S01]  /*24a50*/  F2FP.PACK_AB R141, R56, R57 ;  /* 0x00000039388d723e */ /* 0x010fe200000000ff */
[----:B------:R1:W-:Y:S06]  /*24a60*/  MUFU.EX2 R25, R4 ;  /* 0x0000000400197308 */ /* 0x0003ec0000000800 */
[C---:B------:R-:W-:Y:S08]  /*24a70*/  HMMA.16816.F32 R16, R8.reuse, R18, R52 ;  /* 0x000000120810723c */ /* 0x040ff00000001834 */
[----:B--2---:R-:W-:Y:S01]  /*24a80*/  HMMA.16816.F32 R144, R8, R20, R60 ;  /* 0x000000140890723c */ /* 0x004fe2000000183c */
[----:B-1----:R-:W-:-:S04]  /*24a90*/  FFMA.FTZ R4, R216, R0, -R7 ;  /* 0x00000000d8047223 */ /* 0x002fc80000010807 */
[----:B------:R1:W-:Y:S03]  /*24aa0*/  MUFU.EX2 R24, R4 ;  /* 0x0000000400187308 */ /* 0x0003e60000000800 */
[----:B------:R-:W-:Y:S01]  /*24ab0*/  HMMA.16816.F32 R8, R8, R22, R28 ;  /* 0x000000160808723c */ /* 0x000fe2000000181c */
[----:B-1----:R-:W-:-:S04]  /*24ac0*/  FFMA.FTZ R4, R246, R0, -R7 ;  /* 0x00000000f6047223 */ /* 0x002fc80000010807 */
[----:B------:R1:W2:Y:S02]  /*24ad0*/  MUFU.EX2 R13, R4 ;  /* 0x00000004000d7308 */ /* 0x0002a40000000800 */
[--C-:B-1----:R-:W-:Y:S01]  /*24ae0*/  FFMA.FTZ R4, R221, R0, -R7.reuse ;  /* 0x00000000dd047223 */ /* 0x102fe20000010807 */
[----:B--2---:R-:W-:Y:S01]  /*24af0*/  F2FP.PACK_AB R140, R13, R24 ;  /* 0x000000180d8c723e */ /* 0x004fe200000000ff */
[----:B------:R-:W-:-:S04]  /*24b00*/  FFMA.FTZ R7, R248, R0, -R7 ;  /* 0x00000000f8077223 */ /* 0x000fc80000010807 */
[----:B------:R1:W-:Y:S08]  /*24b10*/  MUFU.EX2 R12, R4 ;  /* 0x00000004000c7308 */ /* 0x0003f00000000800 */
[----:B------:R2:W4:Y:S01]  /*24b20*/  MUFU.EX2 R252, R7 ;  /* 0x0000000700fc7308 */ /* 0x0005220000000800 */
[----:B-1----:R-:W-:Y:S02]  /*24b30*/  FADD.FTZ R4, R112, R3 ;  /* 0x0000000370047221 */ /* 0x002fe40000010000 */
[----:B------:R-:W-:-:S02]  /*24b40*/  FADD.FTZ R3, R105, R2 ;  /* 0x0000000269037221 */ /* 0x000fc40000010000 */
[----:B------:R-:W-:Y:S02]  /*24b50*/  FFMA.FTZ R2, R235, R0, -R5 ;  /* 0x00000000eb027223 */ /* 0x000fe40000010805 */
[----:B------:R-:W-:Y:S02]  /*24b60*/  FADD.FTZ R0, R103, R4 ;  /* 0x0000000467007221 */ /* 0x000fe40000010000 */
[----:B------:R1:W1:Y:S01]  /*24b70*/  MUFU.EX2 R251, R2 ;  /* 0x0000000200fb7308 */ /* 0x0002620000000800 */
[----:B------:R-:W-:Y:S01]  /*24b80*/  FADD.FTZ R3, R106, R3 ;  /* 0x000000036a037221 */ /* 0x000fe20000010000 */
[----:B--2---:R-:W2:Y:S01]  /*24b90*/  LDSM.16.MT88.4 R4, [R182+0x11800] ;  /* 0x01180000b604783b */ /* 0x004ea20000004200 */
[----:B----4-:R-:W-:Y:S01]  /*24ba0*/  F2FP.PACK_AB R142, R252, R12 ;  /* 0x0000000cfc8e723e */ /* 0x010fe200000000ff */
[----:B-1----:R-:W-:Y:S01]  /*24bb0*/  FADD.FTZ R2, R104, R0 ;  /* 0x0000000068027221 */ /* 0x002fe20000010000 */
[----:B------:R-:W-:Y:S01]  /*24bc0*/  F2FP.PACK_AB R143, R251, R25 ;  /* 0x00000019fb8f723e */ /* 0x000fe200000000ff */
        /* <DEDUP_REMOVED lines=10> */
[----:B-----5:R-:W-:Y:S01]  /*24c70*/  HMMA.16816.F32 R160, R140, R156, R48 ;  /* 0x0000009c8ca0723c */ /* 0x020fe20000001830 */
        /* <DEDUP_REMOVED lines=43> */
.L_x_1875:
[----:B------:R-:W-:Y:S05]  /*24f30*/  @!P2 BRA `(.L_x_1886) ;  /* 0x000069c00000a947 */ /* 0x000fea0003800000 */
[----:B------:R-:W2:Y:S04]  /*24f40*/  LDL R24, [R1+0x4] ;  /* 0x0000040001187983 */ /* 0x000ea80000100800 */
[----:B------:R-:W3:Y:S01]  /*24f50*/  LDL R23, [R1] ;  /* 0x0000000001177983 */ /* 0x000ee20000100800 */
[----:B------:R-:W-:Y:S01]  /*24f60*/  IMAD.WIDE.U32 R44, R192, 0x30, RZ ;  /* 0x00000030c02c7825 */ /* 0x000fe200078e00ff */
[----:B------:R-:W-:-:S02]  /*24f70*/  MOV R137, R38 ;  /* 0x0000002600897202 */ /* 0x000fc40000000f00 */
        /* <DEDUP_REMOVED lines=134> */
.L_x_1895:
[----:B------:R-:W-:Y:S01]  /*257e0*/  ISETP.NE.U32.AND P0, PT, R226, RZ, PT ;  /* 0x000000ffe200720c */ /* 0x000fe20003f05070 */
[----:B------:R-:W-:Y:S04]  /*257f0*/  DEPBAR.LE SB0, 0x0 ;  /* 0x000080000000791a */ /* 0x000fe80000000000 */
[----:B------:R-:W-:Y:S01]  /*25800*/  WARPSYNC 0xffffffff ;  /* 0xffffffff00007948 */ /* 0x000fe20003800000 */
[----:B------:R-:W-:Y:S01]  /*25810*/  BAR.SYNC.DEFER_BLOCKING 0x0 ;  /* 0x0000000000007b1d */ /* 0x000fe20000010000 */
[----:B------:R-:W-:Y:S02]  /*25820*/  ISETP.NE.AND.EX P0, PT, R227, RZ, PT, P0 ;  /* 0x000000ffe300720c */ /* 0x000fe40003f05300 */
[----:B------:R-:W-:Y:S03]  /*25830*/  IADD3 R250, R250, -0x1, RZ ;  /* 0xfffffffffafa7810 */ /* 0x000fe60007ffe0ff */
[----:B------:R-:W-:Y:S08]  /*25840*/  BSSY B0, `(.L_x_1887) ;  /* 0x0000046000007945 */ /* 0x000ff00003800000 */
[----:B------:R-:W-:-:S05]  /*25850*/  @!P0 BRA `(.L_x_1888) ;  /* 0x0000040000008947 */ /* 0x000fca0003800000 */
[----:B---3--:R-:W-:Y:S01]  /*25860*/  IMAD.SHL.U32 R6, R250, 0x100, RZ ;  /* 0x00000100fa067824 */ /* 0x008fe200078e00ff */
[----:B------:R-:W-:Y:S02]  /*25870*/  ULDC.64 UR4, c[0x0][0x118] ;  /* 0x0000460000047ab9 */ /* 0x000fe40000000a00 */
[----:B------:R-:W2:Y:S02]  /*25880*/  LD.E R0, [R134.64+0x170] ;  /* 0x0001700486007980 */ /* 0x000ea4000c101900 */
[C---:B------:R-:W-:Y:S02]  /*25890*/  IADD3 R9, R6.reuse, 0x100, RZ ;  /* 0x0000010006097810 */ /* 0x040fe40007ffe0ff */
[----:B------:R-:W-:Y:S02]  /*258a0*/  IABS R4, R6 ;  /* 0x0000000600047213 */ /* 0x000fe40000000000 */
[----:B------:R-:W-:Y:S02]  /*258b0*/  IABS R5, R9 ;  /* 0x0000000900057213 */ /* 0x000fe40000000000 */
[-C--:B--2---:R-:W-:Y:S02]  /*258c0*/  IABS R7, R0.reuse ;  /* 0x0000000000077213 */ /* 0x084fe40000000000 */
[-C--:B------:R-:W-:Y:S02]  /*258d0*/  IABS R10, R0.reuse ;  /* 0x00000000000a7213 */ /* 0x080fe40000000000 */
[----:B------:R-:W1:Y:S01]  /*258e0*/  I2F.RP R2, R7 ;  /* 0x0000000700027306 */ /* 0x000e620000209400 */
[-C--:B------:R-:W-:Y:S02]  /*258f0*/  LOP3.LUT R6, R6, R0.reuse, RZ, 0x3c, !PT ;  /* 0x0000000006067212 */ /* 0x080fe400078e3cff */
[----:B------:R-:W-:Y:S02]  /*25900*/  LOP3.LUT R9, R9, R0, RZ, 0x3c, !PT ;  /* 0x0000000009097212 */ /* 0x000fe400078e3cff */
[----:B------:R-:W-:Y:S02]  /*25910*/  ISETP.GE.AND P0, PT, R6, RZ, PT ;  /* 0x000000ff0600720c */ /* 0x000fe40003f06270 */
[----:B------:R-:W-:Y:S03]  /*25920*/  ISETP.GE.AND P2, PT, R9, RZ, PT ;  /* 0x000000ff0900720c */ /* 0x000fe60003f46270 */
[----:B-1----:R-:W1:Y:S02]  /*25930*/  MUFU.RCP R2, R2 ;  /* 0x0000000200027308 */ /* 0x002e640000001000 */
[----:B-1----:R-:W-:Y:S08]  /*25940*/  IADD3 R2, R2, 0xffffffe, RZ ;  /* 0x0ffffffe02027810 */ /* 0x002ff00007ffe0ff */
[----:B------:R-:W1:Y:S02]  /*25950*/  F2I.FTZ.U32.TRUNC.NTZ R3, R2 ;  /* 0x0000000200037305 */ /* 0x000e64000021f000 */
[--C-:B-1----:R-:W-:Y:S04]  /*25960*/  IMAD.MOV R2, RZ, RZ, -R3.reuse ;  /* 0x000000ffff027224 */ /* 0x102fe800078e0a03 */
[----:B------:R-:W-:Y:S02]  /*25970*/  IMAD R8, R2, R7, RZ ;  /* 0x0000000702087224 */ /* 0x000fe400078e02ff */
[----:B------:R-:W-:Y:S04]  /*25980*/  IMAD.MOV.U32 R2, RZ, RZ, RZ ;  /* 0x000000ffff027224 */ /* 0x000fe800078e00ff */
[----:B------:R-:W-:Y:S04]  /*25990*/  IMAD.HI.U32 R3, R3, R8, R2 ;  /* 0x0000000803037227 */ /* 0x000fe800078e0002 */
[----:B------:R-:W-:Y:S02]  /*259a0*/  IMAD.MOV R8, RZ, RZ, -R10 ;  /* 0x000000ffff087224 */ /* 0x000fe400078e0a0a */
        /* <DEDUP_REMOVED lines=12> */
[----:B------:R-:W-:Y:S02]  /*25a70*/  LOP3.LUT R4, RZ, R0, RZ, 0x33, !PT ;  /* 0x00000000ff047212 */ /* 0x000fe400078e33ff */
[----:B------:R-:W-:Y:S07]  /*25a80*/  ISETP.NE.AND P1, PT, R0, RZ, PT ;  /* 0x000000ff0000720c */ /* 0x000fee0003f25270 */
        /* <DEDUP_REMOVED lines=9> */
[-C--:B------:R-:W-:Y:S01]  /*25b20*/  LEA.HI.X.SX32 R9, R2, R227.reuse, 0x2, P1 ;  /* 0x000000e302097211 */ /* 0x080fe200008f16ff */
[C---:B------:R-:W-:Y:S01]  /*25b30*/  IMAD.IADD R2, R3.reuse, 0x1, -R2 ;  /* 0x0000000103027824 */ /* 0x040fe200078e0a02 */
[----:B------:R-:W-:Y:S03]  /*25b40*/  LEA.HI.X.SX32 R7, R3, R227, 0x2, P0 ;  /* 0x000000e303077211 */ /* 0x000fe600000f16ff */
[----:B------:R-:W-:Y:S01]  /*25b50*/  IMAD R0, R0, R2, -0x100 ;  /* 0xffffff0000007424 */ /* 0x000fe200078e0202 */
[----:B------:R1:W3:Y:S04]  /*25b60*/  LD.E R10, [R8.64] ;  /* 0x00000004080a7980 */ /* 0x0002e8000c101900 */
[----:B-1----:R1:W3:Y:S01]  /*25b70*/  LD.E R9, [R6.64] ;  /* 0x0000000406097980 */ /* 0x0022e2000c101900 */
[----:B------:R-:W-:Y:S03]  /*25b80*/  SHF.R.S32.HI R8, RZ, 0x1f, R0 ;  /* 0x0000001fff087819 */ /* 0x000fe60000011400 */
[----:B-1----:R-:W4:Y:S01]  /*25b90*/  LD.E.64 R6, [R134.64+0x28] ;  /* 0x0000280486067980 */ /* 0x002f22000c101b00 */
[-C--:B--2---:R-:W-:Y:S02]  /*25ba0*/  IMAD R5, R5, R0.reuse, RZ ;  /* 0x0000000005057224 */ /* 0x084fe400078e02ff */
[C---:B------:R-:W-:Y:S04]  /*25bb0*/  IMAD.WIDE.U32 R2, R4.reuse, R0, RZ ;  /* 0x0000000004027225 */ /* 0x040fe800078e00ff */
[----:B------:R-:W-:Y:S04]  /*25bc0*/  IMAD R4, R4, R8, R5 ;  /* 0x0000000804047224 */ /* 0x000fe800078e0205 */
        /* <DEDUP_REMOVED lines=9> */
.L_x_1888:
[----:B------:R-:W-:Y:S02]  /*25c60*/  ULDC.64 UR4, c[0x0][0x118] ;  /* 0x0000460000047ab9 */ /* 0x000fe40000000a00 */
[----:B---3--:R-:W2:Y:S02]  /*25c70*/  LD.E R0, [R134.64+0x40] ;  /* 0x0000400486007980 */ /* 0x008ea4000c101900 */
[----:B--2---:R-:W-:Y:S04]  /*25c80*/  LEA R0, -R0, RZ, 0x8 ;  /* 0x000000ff00007211 */ /* 0x004fe800078e41ff */
[----:B------:R-:W-:Y:S02]  /*25c90*/  SHF.R.S32.HI R2, RZ, 0x1f, R0 ;  /* 0x0000001fff027819 */ /* 0x000fe40000011400 */
.L_x_1889:
[----:B------:R-:W-:Y:S05]  /*25ca0*/  BSYNC B0 ;  /* 0x0000000000007941 */ /* 0x000fea0003800000 */
.L_x_1887:
        /* <DEDUP_REMOVED lines=37> */
[----:B------:R-:W5:Y:S04]  /*25f00*/  LDL R204, [R1+0x140] ;  /* 0x0001400001cc7983 */ /* 0x000f680000100800 */
        /* <DEDUP_REMOVED lines=144> */
[----:B------:R-:W-:Y:S03]  /*26810*/  ISETP.GT.AND P0, PT, R250, R204, PT ;  /* 0x000000ccfa00720c */ /* 0x000fe60003f04270 */
[----:B------:R-:W-:Y:S04]  /*26820*/  LDSM.16.M88.4 R128, [R185] ;  /* 0x00000000b980783b */ /* 0x000fe80000000200 */
[----:B---3--:R-:W4:Y:S04]  /*26830*/  LDSM.16.M88.4 R8, [R138+0x2000] ;  /* 0x002000008a08783b */ /* 0x008f280000000200 */
[----:B-1----:R-:W2:Y:S04]  /*26840*/  LDSM.16.M88.4 R16, [R138+0x2800] ;  /* 0x002800008a10783b */ /* 0x002ea80000000200 */
[----:B------:R-:W1:Y:S04]  /*26850*/  LDSM.16.M88.4 R24, [R138+0x3000] ;  /* 0x003000008a18783b */ /* 0x000e680000000200 */
[----:B------:R-:W0:Y:S04]  /*26860*/  LDGDEPBAR ;  /* 0x00000000000079af */ /* 0x000e280000000000 */
[----:B------:R-:W3:Y:S04]  /*26870*/  LDSM.16.M88.4 R32, [R138+0x3800] ;  /* 0x003800008a20783b */ /* 0x000ee80000000200 */
[----:B------:R-:W5:Y:S04]  /*26880*/  LDSM.16.M88.4 R40, [R138+0x4000] ;  /* 0x004000008a28783b */ /* 0x000f680000000200 */
        /* <DEDUP_REMOVED lines=216> */
[----:B------:R-:W-:Y:S01]  /*27610*/  IMAD.SHL.U32 R174, R250, 0x100, RZ ;  /* 0x00000100faae7824 */ /* 0x000fe200078e00ff */
[----:B------:R-:W2:Y:S04]  /*27620*/  LD.E R0, [R134.64+0x170] ;  /* 0x0001700486007980 */ /* 0x000ea8000c101900 */
[C---:B------:R-:W-:Y:S02]  /*27630*/  IADD3 R176, R174.reuse, -0x100, RZ ;  /* 0xffffff00aeb07810 */ /* 0x040fe40007ffe0ff */
[----:B------:R-:W-:Y:S02]  /*27640*/  IABS R173, R174 ;  /* 0x000000ae00ad7213 */ /* 0x000fe40000000000 */
[-C--:B--2---:R-:W-:Y:S02]  /*27650*/  IABS R175, R0.reuse ;  /* 0x0000000000af7213 */ /* 0x084fe40000000000 */
[-C--:B------:R-:W-:Y:S02]  /*27660*/  IABS R177, R0.reuse ;  /* 0x0000000000b17213 */ /* 0x080fe40000000000 */
[----:B------:R-:W1:Y:S01]  /*27670*/  I2F.RP R2, R175 ;  /* 0x000000af00027306 */ /* 0x000e620000209400 */
[-C--:B------:R-:W-:Y:S02]  /*27680*/  LOP3.LUT R174, R174, R0.reuse, RZ, 0x3c, !PT ;  /* 0x00000000aeae7212 */ /* 0x080fe400078e3cff */
[----:B------:R-:W-:Y:S02]  /*27690*/  IMAD.MOV R177, RZ, RZ, -R177 ;  /* 0x000000ffffb17224 */ /* 0x000fe400078e0ab1 */
[----:B------:R-:W-:Y:S02]  /*276a0*/  ISETP.GE.AND P2, PT, R174, RZ, PT ;  /* 0x000000ffae00720c */ /* 0x000fe40003f46270 */
[----:B------:R-:W-:Y:S03]  /*276b0*/  LOP3.LUT R174, RZ, R0, RZ, 0x33, !PT ;  /* 0x00000000ffae7212 */ /* 0x000fe600078e33ff */
[----:B-1----:R-:W1:Y:S02]  /*276c0*/  MUFU.RCP R2, R2 ;  /* 0x0000000200027308 */ /* 0x002e640000001000 */
[----:B-1----:R-:W-:Y:S08]  /*276d0*/  IADD3 R2, R2, 0xffffffe, RZ ;  /* 0x0ffffffe02027810 */ /* 0x002ff00007ffe0ff */
[----:B------:R-:W1:Y:S02]  /*276e0*/  F2I.FTZ.U32.TRUNC.NTZ R3, R2 ;  /* 0x0000000200037305 */ /* 0x000e64000021f000 */
[--C-:B-1----:R-:W-:Y:S04]  /*276f0*/  IMAD.MOV R2, RZ, RZ, -R3.reuse ;  /* 0x000000ffff027224 */ /* 0x102fe800078e0a03 */
[----:B------:R-:W-:Y:S02]  /*27700*/  IMAD R172, R2, R175, RZ ;  /* 0x000000af02ac7224 */ /* 0x000fe400078e02ff */
[----:B------:R-:W-:Y:S04]  /*27710*/  IMAD.MOV.U32 R2, RZ, RZ, RZ ;  /* 0x000000ffff027224 */ /* 0x000fe800078e00ff */
[----:B------:R-:W-:Y:S01]  /*27720*/  IMAD.HI.U32 R3, R3, R172, R2 ;  /* 0x000000ac03037227 */ /* 0x000fe200078e0002 */
[----:B------:R-:W-:Y:S02]  /*27730*/  IABS R172, R176 ;  /* 0x000000b000ac7213 */ /* 0x000fe40000000000 */
[----:B------:R-:W-:Y:S03]  /*27740*/  LOP3.LUT R176, R176, R0, RZ, 0x3c, !PT ;  /* 0x00000000b0b07212 */ /* 0x000fe600078e3cff */
[C---:B------:R-:W-:Y:S01]  /*27750*/  IMAD.HI.U32 R2, R3.reuse, R172, RZ ;  /* 0x000000ac03027227 */ /* 0x040fe200078e00ff */
[----:B------:R-:W-:Y:S03]  /*27760*/  ISETP.GE.AND P0, PT, R176, RZ, PT ;  /* 0x000000ffb000720c */ /* 0x000fe60003f06270 */
        /* <DEDUP_REMOVED lines=11> */
[----:B------:R-:W-:Y:S09]  /*27820*/  ISETP.NE.AND P1, PT, R0, RZ, PT ;  /* 0x000000ff0000720c */ /* 0x000ff20003f25270 */
        /* <DEDUP_REMOVED lines=17> */
[----:B--2---:R-:W-:Y:S04]  /*27940*/  IMAD R3, R3, R0, RZ ;  /* 0x0000000003037224 */ /* 0x004fe800078e02ff */
        /* <DEDUP_REMOVED lines=11> */
.L_x_1893:
[----:B------:R-:W2:Y:S02]  /*27a00*/  LD.E R0, [R134.64+0x38] ;  /* 0x0000380486007980 */ /* 0x000ea4000c101900 */
[----:B--2---:R-:W-:Y:S04]  /*27a10*/  LEA R0, -R0, RZ, 0x8 ;  /* 0x000000ff00007211 */ /* 0x004fe800078e41ff */
[----:B------:R-:W-:Y:S02]  /*27a20*/  SHF.R.S32.HI R2, RZ, 0x1f, R0 ;  /* 0x0000001fff027819 */ /* 0x000fe40000011400 */
.L_x_1894:
[----:B------:R-:W-:Y:S05]  /*27a30*/  BSYNC B0 ;  /* 0x0000000000007941 */ /* 0x000fea0003800000 */
.L_x_1892:
        /* <DEDUP_REMOVED lines=14> */
[CC--:B------:R-:W-:Y:S01]  /*27b20*/  LEA R172, P1, R0.reuse, R229.reuse, 0x1 ;  /* 0x000000e500ac7211 */ /* 0x0c0fe200078208ff */
[----:B------:R-:W5:Y:S03]  /*27b30*/  LDL R176, [R1+0xdc] ;  /* 0x0000dc0001b07983 */ /* 0x000f660000100800 */
[C---:B------:R-:W-:Y:S01]  /*27b40*/  LEA.HI.X R173, R0.reuse, R228, R2, 0x1, P1 ;  /* 0x000000e400ad7211 */ /* 0x040fe200008f0c02 */
[----:B------:R-:W5:Y:S04]  /*27b50*/  LDL.64 R200, [R1+0x68] ;  /* 0x0000680001c87983 */ /* 0x000f680000100a00 */
[----:B------:R-:W5:Y:S04]  /*27b60*/  LDL R205, [R1+0xcc] ;  /* 0x0000cc0001cd7983 */ /* 0x000f680000100800 */
        /* <DEDUP_REMOVED lines=19> */
[----:B------:R-:W4:Y:S04]  /*27ca0*/  LDL R196, [R1+0xd4] ;  /* 0x0000d40001c47983 */ /* 0x000f280000100800 */
[----:B------:R-:W-:Y:S01]  /*27cb0*/  @!PT LDS RZ, [RZ] ;  /* 0x00000000fffff984 */ /* 0x000fe20000000800 */
[----:B------:R-:W-:Y:S01]  /*27cc0*/  @!PT LDS RZ, [RZ] ;  /* 0x00000000fffff984 */ /* 0x000fe20000000800 */
[----:B------:R-:W-:Y:S01]  /*27cd0*/  @!PT LDS RZ, [RZ] ;  /* 0x00000000fffff984 */ /* 0x000fe20000000800 */
[----:B------:R5:W-:Y:S04]  /*27ce0*/  @!P0 LDGSTS.E.BYPASS.LTC128B.128 [R191+0x3000], [R174.64] ;  /* 0x03000000aebf8fae */ /* 0x000be8000b901d44 */
[----:B------:R1:W-:Y:S01]  /*27cf0*/  @P0 STS.128 [R191+0x3800], RZ ;  /* 0x003800ffbf000388 */ /* 0x0003e20000000c00 */
[----:B-----5:R-:W-:Y:S01]  /*27d00*/  @!P0 IMAD.X R175, R2, 0x1, R190, P1 ;  /* 0x0000000102af8824 */ /* 0x020fe200008e06be */
[C---:B------:R-:W-:Y:S02]  /*27d10*/  @!P0 LEA R174, P1, R3.reuse, R229, 0x1 ;  /* 0x000000e503ae8211 */ /* 0x040fe400078208ff */
[----:B------:R-:W5:Y:S02]  /*27d20*/  LDL R190, [R1+0x110] ;  /* 0x0001100001be7983 */ /* 0x000f640000100800 */
[-C--:B------:R-:W-:Y:S02]  /*27d30*/  @!P0 LEA.HI.X R175, R3, R228.reuse, R175, 0x1, P1 ;  /* 0x000000e403af8211 */ /* 0x080fe400008f0caf */
[----:B------:R-:W-:Y:S03]  /*27d40*/  @!P0 IADD3 R3, P1, R0, R179, RZ ;  /* 0x000000b300038210 */ /* 0x000fe60007f3e0ff */
        /* <DEDUP_REMOVED lines=29> */
[----:B------:R-:W2:Y:S02]  /*27f20*/  LDL.64 R178, [R1+0x50] ;  /* 0x0000500001b27983 */ /* 0x000ea40000100a00 */
[----:B------:R-:W-:Y:S02]  /*27f30*/  @!P0 LEA.HI.X R175, R3, R228, R175, 0x1, P1 ;  /* 0x000000e403af8211 */ /* 0x000fe400008f0caf */
[----:B---3--:R-:W3:Y:S01]  /*27f40*/  LDL R199, [R1+0xc8] ;  /* 0x0000c80001c77983 */ /* 0x008ee20000100800 */
[----:B------:R-:W-:Y:S03]  /*27f50*/  @!P0 IADD3 R3, P1, R0, R198, RZ ;  /* 0x000000c600038210 */ /* 0x000fe60007f3e0ff */
[----:B------:R-:W3:Y:S04]  /*27f60*/  LDL R198, [R1+0xc4] ;  /* 0x0000c40001c67983 */ /* 0x000ee80000100800 */
[----:B------:R-:W-:Y:S01]  /*27f70*/  @!PT LDS RZ, [RZ] ;  /* 0x00000000fffff984 */ /* 0x000fe20000000800 */
[----:B------:R-:W-:Y:S01]  /*27f80*/  @!PT LDS RZ, [RZ] ;  /* 0x00000000fffff984 */ /* 0x000fe20000000800 */
[----:B------:R-:W-:Y:S01]  /*27f90*/  @!PT LDS RZ, [RZ] ;  /* 0x00000000fffff984 */ /* 0x000fe20000000800 */
[----:B------:R4:W-:Y:S04]  /*27fa0*/  @!P0 LDGSTS.E.BYPASS.LTC128B.128 [R191+0x5000], [R174.64] ;  /* 0x05000000aebf8fae */ /* 0x0009e8000b901d44 */
[----:B------:R1:W-:Y:S01]  /*27fb0*/  @P0 STS.128 [R191+0x5800], RZ ;  /* 0x005800ffbf000388 */ /* 0x0003e20000000c00 */
[----:B----4-:R-:W-:Y:S01]  /*27fc0*/  @!P0 IMAD.X R175, R2, 0x1, R196, P1 ;  /* 0x0000000102af8824 */ /* 0x010fe200008e06c4 */
[CC--:B------:R-:W-:Y:S02]  /*27fd0*/  @!P0 LEA R174, P1, R3.reuse, R229.reuse, 0x1 ;  /* 0x000000e503ae8211 */ /* 0x0c0fe400078208ff */
[----:B------:R-:W4:Y:S02]  /*27fe0*/  LDL.64 R196, [R1+0x38] ;  /* 0x0000380001c47983 */ /* 0x000f240000100a00 */
[----:B------:R-:W-:Y:S02]  /*27ff0*/  @!P0 LEA.HI.X R175, R3, R228, R175, 0x1, P1 ;  /* 0x000000e403af8211 */ /* 0x000fe400008f0caf */
[----:B-----5:R-:W-:Y:S02]  /*28000*/  @!P0 IADD3 R3, P1, R0, R190, RZ ;  /* 0x000000be00038210 */ /* 0x020fe40007f3e0ff */
        /* <DEDUP_REMOVED lines=8> */
[----:B------:R-:W4:Y:S03]  /*28090*/  LDL R177, [R1+0xbc] ;  /* 0x0000bc0001b17983 */ /* 0x000f260000100800 */
        /* <DEDUP_REMOVED lines=11> */
[----:B------:R-:W-:Y:S05]  /*28150*/  @!P0 LEA.HI.X R175, R3, R228, R175, 0x1, P1 ;  /* 0x000000e403af8211 */ /* 0x000fea00008f0caf */
[----:B------:R-:W-:Y:S01]  /*28160*/  @!PT LDS RZ, [RZ] ;  /* 0x00000000fffff984 */ /* 0x000fe20000000800 */
[----:B------:R-:W-:Y:S01]  /*28170*/  @!PT LDS RZ, [RZ] ;  /* 0x00000000fffff984 */ /* 0x000fe20000000800 */
[----:B------:R-:W-:Y:S01]  /*28180*/  @!PT LDS RZ, [RZ] ;  /* 0x00000000fffff984 */ /* 0x000fe20000000800 */
[----:B------:R1:W-:Y:S04]  /*28190*/  @!P0 LDGSTS.E.BYPASS.LTC128B.128 [R191+0x6800], [R174.64] ;  /* 0x06800000aebf8fae */ /* 0x0003e8000b901d44 */
[----:B------:R1:W-:Y:S01]  /*281a0*/  @P0 STS.128 [R191+0x7000], RZ ;  /* 0x007000ffbf000388 */ /* 0x0003e20000000c00 */
[----:B--2---:R-:W-:Y:S03]  /*281b0*/  @!P0 IADD3 R3, P1, R0, R178, RZ ;  /* 0x000000b200038210 */ /* 0x004fe60007f3e0ff */
[----:B------:R-:W2:Y:S02]  /*281c0*/  LDL.64 R178, [R1+0x28] ;  /* 0x0000280001b27983 */ /* 0x000ea40000100a00 */
        /* <DEDUP_REMOVED lines=38> */
[----:B------:R-:W-:Y:S05]  /*28430*/  @!P0 LEA.HI.X R175, R3, R228, R175, 0x1, P1 ;  /* 0x000000e403af8211 */ /* 0x000fea00008f0caf */
[----:B------:R-:W-:Y:S01]  /*28440*/  @!PT LDS RZ, [RZ] ;  /* 0x00000000fffff984 */ /* 0x000fe20000000800 */
[----:B------:R-:W-:Y:S01]  /*28450*/  @!PT LDS RZ, [RZ] ;  /* 0x00000000fffff984 */ /* 0x000fe20000000800 */
[----:B------:R-:W-:Y:S01]  /*28460*/  @!PT LDS RZ, [RZ] ;  /* 0x00000000fffff984 */ /* 0x000fe20000000800 */
[----:B------:R1:W-:Y:S04]  /*28470*/  @!P0 LDGSTS.E.BYPASS.LTC128B.128 [R191+0x9000], [R174.64] ;  /* 0x09000000aebf8fae */ /* 0x0003e8000b901d44 */
[----:B------:R1:W-:Y:S01]  /*28480*/  @P0 STS.128 [R191+0x9800], RZ ;  /* 0x009800ffbf000388 */ /* 0x0003e20000000c00 */
[----:B--2---:R-:W-:Y:S05]  /*28490*/  @!P0 IADD3 R0, P1, R0, R178, RZ ;  /* 0x000000b200008210 */ /* 0x004fea0007f3e0ff */
        /* <DEDUP_REMOVED lines=10> */
.L_x_1891:
[----:B------:R-:W-:Y:S05]  /*28540*/  BSYNC B1 ;  /* 0x0000000000017941 */ /* 0x000fea0003800000 */
.L_x_1890:
        /* <DEDUP_REMOVED lines=64> */
[----:B-1----:R-:W1:Y:S02]  /*28950*/  SHFL.BFLY PT, R2, R0, 0x2, 0x1f ;  /* 0x0c401f0000027f89 */ /* 0x002e6400000e0000 */
[----:B-1----:R-:W-:Y:S06]  /*28960*/  FMNMX.FTZ R0, R0, R2, !PT ;  /* 0x0000000200007209 */ /* 0x002fec0007810000 */
[----:B------:R-:W1:Y:S02]  /*28970*/  SHFL.BFLY PT, R2, R0, 0x1, 0x1f ;  /* 0x0c201f0000027f89 */ /* 0x000e6400000e0000 */
[----:B-1----:R-:W-:Y:S06]  /*28980*/  FMNMX.FTZ R3, R0, R2, !PT ;  /* 0x0000000200037209 */ /* 0x002fec0007810000 */
[----:B------:R-:W2:Y:S01]  /*28990*/  LD.E R0, [R134.64+0xdc] ;  /* 0x0000dc0486007980 */ /* 0x000ea2000c101900 */
[C---:B------:R-:W-:Y:S01]  /*289a0*/  FSETP.NEU.FTZ.AND P0, PT, R3.reuse, -INF , PT ;  /* 0xff8000000300780b */ /* 0x040fe20003f1d000 */
[----:B------:R-:W-:Y:S02]  /*289b0*/  FADD.FTZ R2, -R3, R136 ;  /* 0x0000008803027221 */ /* 0x000fe40000010100 */
[C---:B--2---:R-:W-:Y:S02]  /*289c0*/  FMUL.FTZ R173, R0.reuse, R3 ;  /* 0x0000000300ad7220 */ /* 0x044fe40000410000 */
[----:B------:R-:W-:Y:S03]  /*289d0*/  FMUL.FTZ R2, R0, R2 ;  /* 0x0000000200027220 */ /* 0x000fe60000410000 */
[----:B------:R-:W-:Y:S03]  /*289e0*/  FSEL R173, R173, RZ, P0 ;  /* 0x000000ffadad7208 */ /* 0x000fe60000000000 */
[----:B------:R-:W1:Y:S02]  /*289f0*/  MUFU.EX2 R2, R2 ;  /* 0x0000000200027308 */ /* 0x000e640000000800 */
[-CC-:B------:R-:W-:Y:S01]  /*28a00*/  FFMA.FTZ R203, R38, R0.reuse, -R173.reuse ;  /* 0x0000000026cb7223 */ /* 0x180fe200000108ad */
        /* <DEDUP_REMOVED lines=34> */
[C---:B--2---:R-:W-:Y:S02]  /*28c30*/  FFMA.FTZ R46, R2.reuse, R251, R47 ;  /* 0x000000fb022e7223 */ /* 0x044fe4000001002f */
        /* <DEDUP_REMOVED lines=20> */
[-CC-:B------:R-:W-:Y:S02]  /*28d80*/  FFMA.FTZ R202, R39, R0.reuse, -R173.reuse ;  /* 0x0000000027ca7223 */ /* 0x180fe400000108ad */
[--C-:B------:R-:W-:Y:S01]  /*28d90*/  FFMA.FTZ R222, R82, R0, -R173.reuse ;  /* 0x0000000052de7223 */ /* 0x100fe200000108ad */
[----:B------:R-:W-:Y:S01]  /*28da0*/  FMNMX.FTZ R38, R41, R38, !PT ;  /* 0x0000002629267209 */ /* 0x000fe20007810000 */
[-CC-:B------:R-:W-:Y:S02]  /*28db0*/  FFMA.FTZ R201, R42, R0.reuse, -R173.reuse ;  /* 0x000000002ac97223 */ /* 0x180fe400000108ad */
[--C-:B------:R-:W-:Y:S01]  /*28dc0*/  FFMA.FTZ R200, R43, R0, -R173.reuse ;  /* 0x000000002bc87223 */ /* 0x100fe200000108ad */
[----:B------:R-:W-:Y:S01]  /*28dd0*/  FMNMX.FTZ R38, R44, R38, !PT ;  /* 0x000000262c267209 */ /* 0x000fe20007810000 */
[--C-:B------:R-:W-:Y:S01]  /*28de0*/  FFMA.FTZ R205, R50, R0, -R173.reuse ;  /* 0x0000000032cd7223 */ /* 0x100fe200000108ad */
[----:B------:R-:W-:Y:S01]  /*28df0*/  MOV R43, R204 ;  /* 0x000000cc002b7202 */ /* 0x000fe20000000f00 */
        /* <DEDUP_REMOVED lines=91> */
[----:B------:R-:W-:Y:S04]  /*293b0*/  FMUL.FTZ R2, R0, R2 ;  /* 0x0000000200027220 */ /* 0x000fe80000410000 */
[-CC-:B------:R-:W-:Y:S02]  /*293c0*/  FFMA.FTZ R50, R9, R0.reuse, -R39.reuse ;  /* 0x0000000009327223 */ /* 0x180fe40000010827 */
        /* <DEDUP_REMOVED lines=12> */
[----:B------:R2:W3:Y:S01]  /*29490*/  MUFU.EX2 R41, R172 ;  /* 0x000000ac00297308 */ /* 0x0004e20000000800 */
[-CC-:B------:R-:W-:Y:S02]  /*294a0*/  FFMA.FTZ R98, R49, R0.reuse, -R39.reuse ;  /* 0x0000000031627223 */ /* 0x180fe40000010827 */
[-CC-:B------:R-:W-:Y:S02]  /*294b0*/  FFMA.FTZ R94, R53, R0.reuse, -R39.reuse ;  /* 0x00000000355e7223 */ /* 0x180fe40000010827 */
[-CC-:B------:R-:W-:Y:S02]  /*294c0*/  FFMA.FTZ R90, R56, R0.reuse, -R39.reuse ;  /* 0x00000000385a7223 */ /* 0x180fe40000010827 */
[-CC-:B------:R-:W-:Y:S02]  /*294d0*/  FFMA.FTZ R87, R57, R0.reuse, -R39.reuse ;  /* 0x0000000039577223 */ /* 0x180fe40000010827 */
[-CC-:B------:R-:W-:Y:S01]  /*294e0*/  FFMA.FTZ R61, R61, R0.reuse, -R39.reuse ;  /* 0x000000003d3d7223 */ /* 0x180fe20000010827 */
[----:B------:R-:W-:Y:S01]  /*294f0*/  MUFU.EX2 R151, R55 ;  /* 0x0000003700977308 */ /* 0x000fe20000000800 */
[C---:B-1----:R-:W-:Y:S02]  /*29500*/  FMUL.FTZ R9, R2.reuse, R165 ;  /* 0x000000a502097220 */ /* 0x042fe40000410000 */
[----:B------:R-:W-:Y:S02]  /*29510*/  FMUL.FTZ R17, R2, R157 ;  /* 0x0000009d02117220 */ /* 0x000fe40000410000 */
[-CC-:B------:R-:W-:Y:S02]  /*29520*/  FFMA.FTZ R4, R4, R0.reuse, -R39.reuse ;  /* 0x0000000004047223 */ /* 0x180fe40000010827 */
[-CC-:B------:R-:W-:Y:S02]  /*29530*/  FFMA.FTZ R5, R5, R0.reuse, -R39.reuse ;  /* 0x0000000005057223 */ /* 0x180fe40000010827 */
[-CC-:B------:R-:W-:Y:S01]  /*29540*/  FFMA.FTZ R42, R8, R0.reuse, -R39.reuse ;  /* 0x00000000082a7223 */ /* 0x180fe20000010827 */
[----:B------:R-:W-:Y:S01]  /*29550*/  MUFU.EX2 R150, R59 ;  /* 0x0000003b00967308 */ /* 0x000fe20000000800 */
[-CC-:B------:R-:W-:Y:S02]  /*29560*/  FFMA.FTZ R66, R25, R0.reuse, -R39.reuse ;  /* 0x0000000019427223 */ /* 0x180fe40000010827 */
[-CC-:B------:R-:W-:Y:S01]  /*29570*/  FFMA.FTZ R70, R28, R0.reuse, -R39.reuse ;  /* 0x000000001c467223 */ /* 0x180fe20000010827 */
[----:B--2---:R-:W-:Y:S01]  /*29580*/  MOV R172, R43 ;  /* 0x0000002b00ac7202 */ /* 0x004fe20000000f00 */
[-CC-:B------:R-:W-:Y:S02]  /*29590*/  FFMA.FTZ R67, R29, R0.reuse, -R39.reuse ;  /* 0x000000001d437223 */ /* 0x180fe40000010827 */
[--C-:B------:R-:W-:Y:S01]  /*295a0*/  FFMA.FTZ R71, R32, R0, -R39.reuse ;  /* 0x0000000020477223 */ /* 0x100fe20000010827 */
[----:B------:R-:W-:Y:S01]  /*295b0*/  ISETP.GT.AND P0, PT, R250, R172, PT ;  /* 0x000000acfa00720c */ /* 0x000fe20003f04270 */
        /* <DEDUP_REMOVED lines=19> */
[----:B------:R5:W1:Y:S01]  /*296f0*/  MUFU.EX2 R158, R5 ;  /* 0x00000005009e7308 */ /* 0x000a620000000800 */
        /* <DEDUP_REMOVED lines=30> */
[C---:B---3--:R-:W-:Y:S01]  /*298e0*/  FADD.FTZ R0, R41.reuse, R46 ;  /* 0x0000002e29007221 */ /* 0x048fe20000010000 */
[----:B------:R-:W-:Y:S01]  /*298f0*/  F2FP.PACK_AB R41, R41, R47 ;  /* 0x0000002f2929723e */ /* 0x000fe200000000ff */
[----:B------:R-:W-:Y:S01]  /*29900*/  FMUL.FTZ R16, R2, R156 ;  /* 0x0000009c02107220 */ /* 0x000fe20000410000 */
[----:B------:R-:W3:Y:S01]  /*29910*/  LDSM.16.MT88.4 R44, [R180+0xa000] ;  /* 0x00a00000b42c783b */ /* 0x000ee20000004200 */
[----:B-1----:R-:W-:Y:S02]  /*29920*/  FADD.FTZ R0, R8, R0 ;  /* 0x0000000008007221 */ /* 0x002fe40000010000 */
[C---:B--2---:R-:W-:Y:S02]  /*29930*/  FMUL.FTZ R4, R2.reuse, R168 ;  /* 0x000000a802047220 */ /* 0x044fe40000410000 */
[C---:B-----5:R-:W-:Y:S01]  /*29940*/  FMUL.FTZ R5, R2.reuse, R169 ;  /* 0x000000a902057220 */ /* 0x060fe20000410000 */
[----:B------:R-:W1:Y:S01]  /*29950*/  MUFU.EX2 R156, R50 ;  /* 0x00000032009c7308 */ /* 0x000e620000000800 */
[----:B----4-:R-:W-:Y:S01]  /*29960*/  FFMA.FTZ R108, R2, R252, R40 ;  /* 0x000000fc026c7223 */ /* 0x010fe20000010028 */
[----:B------:R-:W-:Y:S01]  /*29970*/  F2FP.PACK_AB R40, R158, R40 ;  /* 0x000000289e28723e */ /* 0x000fe200000000ff */
[C---:B------:R-:W-:Y:S01]  /*29980*/  FADD.FTZ R0, R43.reuse, R0 ;  /* 0x000000002b007221 */ /* 0x040fe20000010000 */
[----:B------:R-:W-:Y:S01]  /*29990*/  F2FP.PACK_AB R43, R43, R8 ;  /* 0x000000082b2b723e */ /* 0x000fe200000000ff */
[C---:B------:R-:W-:Y:S02]  /*299a0*/  FMUL.FTZ R8, R2.reuse, R164 ;  /* 0x000000a402087220 */ /* 0x040fe40000410000 */
[C---:B------:R-:W-:Y:S01]  /*299b0*/  FMUL.FTZ R12, R2.reuse, R160 ;  /* 0x000000a0020c7220 */ /* 0x040fe20000410000 */
[----:B------:R-:W-:Y:S01]  /*299c0*/  LDSM.16.MT88.4 R164, [R180+0x11800] ;  /* 0x01180000b4a4783b */ /* 0x000fe20000004200 */
[C---:B------:R-:W-:Y:S01]  /*299d0*/  FMUL.FTZ R13, R2.reuse, R161 ;  /* 0x000000a1020d7220 */ /* 0x040fe20000410000 */
[----:B------:R-:W-:Y:S01]  /*299e0*/  MUFU.EX2 R147, R63 ;  /* 0x0000003f00937308 */ /* 0x000fe20000000800 */
        /* <DEDUP_REMOVED lines=9> */
[----:B------:R-:W-:Y:S02]  /*29a80*/  FMUL.FTZ R33, R2, R141 ;  /* 0x0000008d02217220 */ /* 0x000fe40000410000 */
[----:B------:R-:W-:Y:S03]  /*29a90*/  FADD.FTZ R0, R36, R0 ;  /* 0x0000000024007221 */ /* 0x000fe60000010000 */
[----:B------:R-:W1:Y:S01]  /*29aa0*/  MUFU.EX2 R2, R177 ;  /* 0x000000b100027308 */ /* 0x000e620000000800 */
[C---:B---3--:R-:W-:Y:S09]  /*29ab0*/  HMMA.16816.F32 R4, R40.reuse, R44, R4 ;  /* 0x0000002c2804723c */ /* 0x048ff20000001804 */
[----:B------:R2:W3:Y:S01]  /*29ac0*/  MUFU.EX2 R152, R58 ;  /* 0x0000003a00987308 */ /* 0x0004e20000000800 */
[C---:B------:R-:W-:Y:S01]  /*29ad0*/  HMMA.16816.F32 R8, R40.reuse, R46, R8 ;  /* 0x0000002e2808723c */ /* 0x040fe20000001808 */
[----:B------:R-:W4:Y:S08]  /*29ae0*/  LDSM.16.MT88.4 R44, [R183+0xa000] ;  /* 0x00a00000b72c783b */ /* 0x000f300000004200 */
[----:B------:R-:W-:Y:S03]  /*29af0*/  MUFU.EX2 R148, R62 ;  /* 0x0000003e00947308 */ /* 0x000fe60000000800 */
[----:B-1----:R-:W-:Y:S04]  /*29b00*/  FADD.FTZ R0, R2, R0 ;  /* 0x0000000002007221 */ /* 0x002fe80000010000 */
[----:B------:R-:W-:Y:S03]  /*29b10*/  FADD.FTZ R0, R48, R0 ;  /* 0x0000000030007221 */ /* 0x000fe60000010000 */
[----:B------:R-:W-:Y:S01]  /*29b20*/  MUFU.EX2 R149, R66 ;  /* 0x0000004200957308 */ /* 0x000fe20000000800 */
[C---:B------:R-:W-:Y:S01]  /*29b30*/  FADD.FTZ R0, R37.reuse, R0 ;  /* 0x0000000025007221 */ /* 0x040fe20000010000 */
[----:B--2---:R-:W-:Y:S08]  /*29b40*/  LDSM.16.MT88.4 R56, [R180+0xb800] ;  /* 0x00b80000b438783b */ /* 0x004ff00000004200 */
[----:B------:R-:W-:Y:S10]  /*29b50*/  MUFU.EX2 R60, R197 ;  /* 0x000000c5003c7308 */ /* 0x000ff40000000800 */
[----:B------:R-:W-:Y:S01]  /*29b60*/  MUFU.EX2 R140, R70 ;  /* 0x00000046008c7308 */ /* 0x000fe20000000800 */
[C---:B----4-:R-:W-:Y:S09]  /*29b70*/  HMMA.16816.F32 R12, R40.reuse, R44, R12 ;  /* 0x0000002c280c723c */ /* 0x050ff2000000180c */
[----:B------:R-:W-:Y:S01]  /*29b80*/  MUFU.EX2 R145, R67 ;  /* 0x0000004300917308 */ /* 0x000fe20000000800 */
[C---:B------:R-:W-:Y:S01]  /*29b90*/  HMMA.16816.F32 R16, R40.reuse, R46, R16 ;  /* 0x0000002e2810723c */ /* 0x040fe20000001810 */
[----:B------:R-:W1:Y:S08]  /*29ba0*/  LDSM.16.MT88.4 R44, [R181+0xa000] ;  /* 0x00a00000b52c783b */ /* 0x000e700000004200 */
[----:B------:R-:W-:Y:S10]  /*29bb0*/  MUFU.EX2 R137, R71 ;  /* 0x0000004700897308 */ /* 0x000ff40000000800 */
[----:B------:R-:W-:Y:S10]  /*29bc0*/  MUFU.EX2 R142, R74 ;  /* 0x0000004a008e7308 */ /* 0x000ff40000000800 */
[----:B------:R-:W-:Y:S10]  /*29bd0*/  MUFU.EX2 R131, R90 ;  /* 0x0000005a00837308 */ /* 0x000ff40000000800 */
[----:B------:R-:W-:Y:S01]  /*29be0*/  MUFU.EX2 R90, R87 ;  /* 0x00000057005a7308 */ /* 0x000fe20000000800 */
[C---:B-1----:R-:W-:Y:S09]  /*29bf0*/  HMMA.16816.F32 R20, R40.reuse, R44, R20 ;  /* 0x0000002c2814723c */ /* 0x042ff20000001814 */
[----:B------:R-:W-:Y:S01]  /*29c00*/  MUFU.EX2 R87, R61 ;  /* 0x0000003d00577308 */ /* 0x000fe20000000800 */
[C---:B------:R-:W-:Y:S01]  /*29c10*/  HMMA.16816.F32 R24, R40.reuse, R46, R24 ;  /* 0x0000002e2818723c */ /* 0x040fe20000001818 */
[----:B------:R-:W1:Y:S08]  /*29c20*/  LDSM.16.MT88.4 R44, [R182+0xa000] ;  /* 0x00a00000b62c783b */ /* 0x000e700000004200 */
        /* <DEDUP_REMOVED lines=46> */
[----:B------:R-:W-:Y:S03]  /*29f10*/  MUFU.EX2 R93, R93 ;  /* 0x0000005d005d7308 */ /* 0x000fe60000000800 */
[C---:B-1----:R-:W-:Y:S07]  /*29f20*/  HMMA.16816.F32 R4, R40.reuse, R44, R4 ;  /* 0x0000002c2804723c */ /* 0x042fee0000001804 */
[----:B------:R-:W1:Y:S01]  /*29f30*/  MUFU.EX2 R36, R199 ;  /* 0x000000c700247308 */ /* 0x000e620000000800 */
[C---:B------:R-:W-:Y:S01]  /*29f40*/  HMMA.16816.F32 R8, R40.reuse, R46, R8 ;  /* 0x0000002e2808723c */ /* 0x040fe20000001808 */
[----:B------:R-:W4:Y:S08]  /*29f50*/  LDSM.16.MT88.4 R44, [R182+0xb000] ;  /* 0x00b00000b62c783b */ /* 0x000f300000004200 */
[----:B------:R-:W5:Y:S01]  /*29f60*/  MUFU.EX2 R2, R198 ;  /* 0x000000c600027308 */ /* 0x000f620000000800 */
[C---:B--2---:R-:W-:Y:S07]  /*29f70*/  HMMA.16816.F32 R12, R40.reuse, R48, R12 ;  /* 0x00000030280c723c */ /* 0x044fee000000180c */
[----:B------:R-:W-:Y:S01]  /*29f80*/  F2FP.PACK_AB R48, R145, R140 ;  /* 0x0000008c9130723e */ /* 0x000fe200000000ff */
[C---:B------:R-:W-:Y:S01]  /*29f90*/  HMMA.16816.F32 R16, R40.reuse, R50, R16 ;  /* 0x000000322810723c */ /* 0x040fe20000001810 */
[----:B------:R-:W-:Y:S03]  /*29fa0*/  MUFU.EX2 R141, R78 ;  /* 0x0000004e008d7308 */ /* 0x000fe60000000800 */
[----:B-1----:R-:W-:Y:S03]  /*29fb0*/  FADD.FTZ R0, R36, R0 ;  /* 0x0000000024007221 */ /* 0x002fe60000010000 */
[C---:B------:R-:W-:Y:S01]  /*29fc0*/  F2FP.PACK_AB R51, R37.reuse, R60 ;  /* 0x0000003c2533723e */ /* 0x040fe200000000ff */
[C---:B---3--:R-:W-:Y:S03]  /*29fd0*/  HMMA.16816.F32 R20, R40.reuse, R52, R20 ;  /* 0x000000342814723c */ /* 0x048fe60000001814 */
[----:B------:R-:W1:Y:S01]  /*29fe0*/  MUFU.EX2 R146, R75 ;  /* 0x0000004b00927308 */ /* 0x000e620000000800 */
[----:B------:R-:W-:Y:S02]  /*29ff0*/  F2FP.PACK_AB R50, R142, R137 ;  /* 0x000000898e32723e */ /* 0x000fe400000000ff */
[C---:B-----5:R-:W-:Y:S02]  /*2a000*/  F2FP.PACK_AB R49, R2.reuse, R36 ;  /* 0x000000240231723e */ /* 0x060fe400000000ff */
[C---:B------:R-:W-:Y:S01]  /*2a010*/  HMMA.16816.F32 R24, R40.reuse, R54, R24 ;  /* 0x000000362818723c */ /* 0x040fe20000001818 */
[----:B------:R-:W2:Y:S03]  /*2a020*/  LDSM.16.MT88.4 R52, [R183+0xb800] ;  /* 0x00b80000b734783b */ /* 0x000ea60000004200 */
[----:B------:R-:W-:Y:S01]  /*2a030*/  FADD.FTZ R0, R2, R0 ;  /* 0x0000000002007221 */ /* 0x000fe20000010000 */
[----:B------:R-:W-:Y:S03]  /*2a040*/  MUFU.EX2 R143, R79 ;  /* 0x0000004f008f7308 */ /* 0x000fe60000000800 */
[----:B------:R-:W-:Y:S01]  /*2a050*/  FADD.FTZ R0, R60, R0 ;  /* 0x000000003c007221 */ /* 0x000fe20000010000 */
[C---:B----4-:R-:W-:Y:S01]  /*2a060*/  HMMA.16816.F32 R28, R40.reuse, R44, R28 ;  /* 0x0000002c281c723c */ /* 0x050fe2000000181c */
[----:B------:R-:W-:Y:S02]  /*2a070*/  LDSM.16.MT88.4 R60, [R181+0xc000] ;  /* 0x00c00000b53c783b */ /* 0x000fe40000004200 */
[----:B------:R-:W-:Y:S03]  /*2a080*/  FADD.FTZ R0, R37, R0 ;  /* 0x0000000025007221 */ /* 0x000fe60000010000 */
[----:B------:R-:W-:Y:S01]  /*2a090*/  MUFU.EX2 R144, R82 ;  /* 0x0000005200907308 */ /* 0x000fe20000000800 */
        /* <DEDUP_REMOVED lines=10> */
[----:B------:R-:W-:Y:S01]  /*2a140*/  FADD.FTZ R0, R66, R0 ;  /* 0x0000000042007221 */ /* 0x000fe20000010000 */
[----:B------:R-:W1:Y:S03]  /*2a150*/  MUFU.EX2 R2, R214 ;  /* 0x000000d600027308 */ /* 0x000e660000000800 */
[C---:B--2---:R-:W-:Y:S04]  /*2a160*/  HMMA.16816.F32 R12, R48.reuse, R52, R12 ;  /* 0x00000034300c723c */ /* 0x044fe8000000180c */
[----:B------:R-:W-:Y:S03]  /*2a170*/  FADD.FTZ R0, R69, R0 ;  /* 0x0000000045007221 */ /* 0x000fe60000010000 */
[----:B------:R-:W2:Y:S01]  /*2a180*/  MUFU.EX2 R72, R213 ;  /* 0x000000d500487308 */ /* 0x000ea20000000800 */
[C---:B------:R-:W-:Y:S01]  /*2a190*/  HMMA.16816.F32 R16, R48.reuse, R54, R16 ;  /* 0x000000363010723c */ /* 0x040fe20000001810 */
[----:B------:R-:W2:Y:S03]  /*2a1a0*/  LDSM.16.MT88.4 R52, [R180+0xc000] ;  /* 0x00c00000b434783b */ /* 0x000ea60000004200 */
[----:B------:R-:W-:Y:S04]  /*2a1b0*/  FADD.FTZ R0, R68, R0 ;  /* 0x0000000044007221 */ /* 0x000fe80000010000 */
[----:B------:R-:W-:Y:S01]  /*2a1c0*/  FADD.FTZ R0, R71, R0 ;  /* 0x0000000047007221 */ /* 0x000fe20000010000 */
[C---:B---3--:R-:W-:Y:S01]  /*2a1d0*/  HMMA.16816.F32 R20, R48.reuse, R40, R20 ;  /* 0x000000283014723c */ /* 0x048fe20000001814 */
[----:B------:R-:W3:Y:S02]  /*2a1e0*/  MUFU.EX2 R37, R212 ;  /* 0x000000d400257308 */ /* 0x000ee40000000800 */
[----:B------:R-:W-:Y:S04]  /*2a1f0*/  FADD.FTZ R0, R70, R0 ;  /* 0x0000000046007221 */ /* 0x000fe80000010000 */
[----:B------:R-:W-:Y:S01]  /*2a200*/  F2FP.PACK_AB R41, R64, R65 ;  /* 0x000000414029723e */ /* 0x000fe200000000ff */
[C---:B------:R-:W-:Y:S03]  /*2a210*/  HMMA.16816.F32 R24, R48.reuse, R42, R24 ;  /* 0x0000002a3018723c */ /* 0x040fe60000001818 */
[----:B------:R-:W-:Y:S01]  /*2a220*/  MUFU.EX2 R95, R95 ;  /* 0x0000005f005f7308 */ /* 0x000fe20000000800 */
[----:B-1----:R-:W-:Y:S01]  /*2a230*/  F2FP.PACK_AB R40, R146, R141 ;  /* 0x0000008d9228723e */ /* 0x002fe200000000ff */
[----:B-----5:R-:W-:Y:S02]  /*2a240*/  FADD.FTZ R0, R36, R0 ;  /* 0x0000000024007221 */ /* 0x020fe40000010000 */
[----:B------:R-:W-:Y:S01]  /*2a250*/  F2FP.PACK_AB R43, R66, R67 ;  /* 0x00000043422b723e */ /* 0x000fe200000000ff */
[C---:B----4-:R-:W-:Y:S01]  /*2a260*/  HMMA.16816.F32 R28, R48.reuse, R44, R28 ;  /* 0x0000002c301c723c */ /* 0x050fe2000000181c */
[----:B------:R-:W-:Y:S03]  /*2a270*/  LDSM.16.MT88.4 R64, [R183+0xc800] ;  /* 0x00c80000b740783b */ /* 0x000fe60000004200 */
[----:B------:R-:W-:Y:S01]  /*2a280*/  F2FP.PACK_AB R42, R144, R143 ;  /* 0x0000008f902a723e */ /* 0x000fe200000000ff */
[----:B------:R-:W-:Y:S01]  /*2a290*/  MUFU.EX2 R94, R94 ;  /* 0x0000005e005e7308 */ /* 0x000fe20000000800 */
[----:B------:R-:W-:Y:S02]  /*2a2a0*/  FADD.FTZ R0, R2, R0 ;  /* 0x0000000002007221 */ /* 0x000fe40000010000 */
[----:B------:R-:W-:Y:S01]  /*2a2b0*/  HMMA.16816.F32 R32, R48, R46, R32 ;  /* 0x0000002e3020723c */ /* 0x000fe20000001820 */
[----:B------:R-:W1:Y:S03]  /*2a2c0*/  LDSM.16.MT88.4 R44, [R182+0xc000] ;  /* 0x00c00000b62c783b */ /* 0x000e660000004200 */
[----:B--2---:R-:W-:Y:S03]  /*2a2d0*/  FADD.FTZ R0, R72, R0 ;  /* 0x0000000048007221 */ /* 0x004fe60000010000 */
[----:B------:R-:W-:Y:S01]  /*2a2e0*/  F2FP.PACK_AB R49, R68, R69 ;  /* 0x000000454431723e */ /* 0x000fe200000000ff */
[C---:B------:R-:W-:Y:S01]  /*2a2f0*/  HMMA.16816.F32 R4, R40.reuse, R52, R4 ;  /* 0x000000342804723c */ /* 0x040fe20000001804 */
[----:B------:R-:W-:Y:S04]  /*2a300*/  MUFU.EX2 R68, R236 ;  /* 0x000000ec00447308 */ /* 0x000fe80000000800 */
[----:B------:R-:W-:Y:S01]  /*2a310*/  F2FP.PACK_AB R51, R70, R71 ;  /* 0x000000474633723e */ /* 0x000fe200000000ff */
[----:B---3--:R-:W-:Y:S01]  /*2a320*/  FADD.FTZ R0, R37, R0 ;  /* 0x0000000025007221 */ /* 0x008fe20000010000 */
[----:B------:R-:W-:Y:S01]  /*2a330*/  F2FP.PACK_AB R48, R129, R136 ;  /* 0x000000888130723e */ /* 0x000fe200000000ff */
[C---:B------:R-:W-:Y:S01]  /*2a340*/  HMMA.16816.F32 R8, R40.reuse, R54, R8 ;  /* 0x000000362808723c */ /* 0x040fe20000001808 */
[----:B------:R-:W2:Y:S02]  /*2a350*/  LDSM.16.MT88.4 R52, [R180+0xc800] ;  /* 0x00c80000b434783b */ /* 0x000ea40000004200 */
[----:B------:R-:W-:Y:S01]  /*2a360*/  MUFU.EX2 R71, R234 ;  /* 0x000000ea00477308 */ /* 0x000fe20000000800 */
[----:B------:R-:W-:Y:S04]  /*2a370*/  F2FP.PACK_AB R50, R98, R91 ;  /* 0x0000005b6232723e */ /* 0x000fe800000000ff */
[C---:B------:R-:W-:Y:S05]  /*2a380*/  HMMA.16816.F32 R12, R40.reuse, R56, R12 ;  /* 0x00000038280c723c */ /* 0x040fea000000180c */
[----:B------:R-:W-:Y:S03]  /*2a390*/  MUFU.EX2 R70, R235 ;  /* 0x000000eb00467308 */ /* 0x000fe60000000800 */
[C---:B------:R-:W-:Y:S01]  /*2a3a0*/  HMMA.16816.F32 R16, R40.reuse, R58, R16 ;  /* 0x0000003a2810723c */ /* 0x040fe20000001810 */
[----:B------:R-:W3:Y:S06]  /*2a3b0*/  LDSM.16.MT88.4 R56, [R181+0xc800] ;  /* 0x00c80000b538783b */ /* 0x000eec0000004200 */
[----:B------:R-:W4:Y:S01]  /*2a3c0*/  MUFU.EX2 R81, R211 ;  /* 0x000000d300517308 */ /* 0x000f220000000800 */
[C---:B------:R-:W-:Y:S08]  /*2a3d0*/  HMMA.16816.F32 R20, R40.reuse, R60, R20 ;  /* 0x0000003c2814723c */ /* 0x040ff00000001814 */
[C---:B------:R-:W-:Y:S01]  /*2a3e0*/  HMMA.16816.F32 R24, R40.reuse, R62, R24 ;  /* 0x0000003e2818723c */ /* 0x040fe20000001818 */
[----:B------:R-:W5:Y:S01]  /*2a3f0*/  LDSM.16.MT88.4 R60, [R182+0xc800] ;  /* 0x00c80000b63c783b */ /* 0x000f620000004200 */
[----:B------:R-:W3:Y:S06]  /*2a400*/  MUFU.EX2 R80, R210 ;  /* 0x000000d200507308 */ /* 0x000eec0000000800 */
[C---:B-1----:R-:W-:Y:S04]  /*2a410*/  HMMA.16816.F32 R28, R40.reuse, R44, R28 ;  /* 0x0000002c281c723c */ /* 0x042fe8000000181c */
[----:B------:R-:W1:Y:S01]  /*2a420*/  MUFU.EX2 R84, R209 ;  /* 0x000000d100547308 */ /* 0x000e620000000800 */
[----:B----4-:R-:W-:Y:S03]  /*2a430*/  FADD.FTZ R0, R81, R0 ;  /* 0x0000000051007221 */ /* 0x010fe60000010000 */
[----:B------:R-:W-:Y:S01]  /*2a440*/  HMMA.16816.F32 R32, R40, R46, R32 ;  /* 0x0000002e2820723c */ /* 0x000fe20000001820 */
[----:B------:R-:W4:Y:S05]  /*2a450*/  LDSM.16.MT88.4 R44, [R180+0xd000] ;  /* 0x00d00000b42c783b */ /* 0x000f2a0000004200 */
[----:B------:R-:W5:Y:S01]  /*2a460*/  MUFU.EX2 R83, R208 ;  /* 0x000000d000537308 */ /* 0x000f620000000800 */
[----:B------:R-:W-:Y:S01]  /*2a470*/  F2FP.PACK_AB R41, R2, R36 ;  /* 0x000000240229723e */ /* 0x000fe200000000ff */
[C---:B--2---:R-:W-:Y:S05]  /*2a480*/  HMMA.16816.F32 R4, R48.reuse, R52, R4 ;  /* 0x000000343004723c */ /* 0x044fea0000001804 */
[----:B------:R-:W-:Y:S01]  /*2a490*/  F2FP.PACK_AB R43, R37, R72 ;  /* 0x00000048252b723e */ /* 0x000fe200000000ff */
[----:B---3--:R-:W-:Y:S01]  /*2a4a0*/  FADD.FTZ R0, R80, R0 ;  /* 0x0000000050007221 */ /* 0x008fe20000010000 */
[----:B------:R-:W-:Y:S01]  /*2a4b0*/  F2FP.PACK_AB R40, R94, R95 ;  /* 0x0000005f5e28723e */ /* 0x000fe200000000ff */
[C---:B------:R-:W-:Y:S01]  /*2a4c0*/  HMMA.16816.F32 R8, R48.reuse, R54, R8 ;  /* 0x000000363008723c */ /* 0x040fe20000001808 */
[----:B------:R-:W2:Y:S01]  /*2a4d0*/  LDSM.16.MT88.4 R52, [R183+0xd000] ;  /* 0x00d00000b734783b */ /* 0x000ea20000004200 */
[----:B------:R-:W-:Y:S02]  /*2a4e0*/  MUFU.EX2 R37, R237 ;  /* 0x000000ed00257308 */ /* 0x000fe40000000800 */
[----:B------:R-:W-:Y:S01]  /*2a4f0*/  F2FP.PACK_AB R42, R90, R131 ;  /* 0x000000835a2a723e */ /* 0x000fe200000000ff */
[----:B-1----:R-:W-:Y:S03]  /*2a500*/  FADD.FTZ R0, R84, R0 ;  /* 0x0000000054007221 */ /* 0x002fe60000010000 */
[C---:B------:R-:W-:Y:S04]  /*2a510*/  HMMA.16816.F32 R12, R48.reuse, R64, R12 ;  /* 0x00000040300c723c */ /* 0x040fe8000000180c */
[----:B------:R-:W1:Y:S01]  /*2a520*/  MUFU.EX2 R99, R99 ;  /* 0x0000006300637308 */ /* 0x000e620000000800 */
[----:B-----5:R-:W-:Y:S03]  /*2a530*/  FADD.FTZ R0, R83, R0 ;  /* 0x0000000053007221 */ /* 0x020fe60000010000 */
[C---:B------:R-:W-:Y:S01]  /*2a540*/  HMMA.16816.F32 R16, R48.reuse, R66, R16 ;  /* 0x000000423010723c */ /* 0x040fe20000001810 */
[----:B------:R-:W-:Y:S05]  /*2a550*/  LDSM.16.MT88.4 R64, [R182+0xd000] ;  /* 0x00d00000b640783b */ /* 0x000fea0000004200 */
[----:B------:R-:W-:Y:S02]  /*2a560*/  MUFU.EX2 R102, R102 ;  /* 0x0000006600667308 */ /* 0x000fe40000000800 */
[C---:B------:R-:W-:Y:S08]  /*2a570*/  HMMA.16816.F32 R20, R48.reuse, R56, R20 ;  /* 0x000000383014723c */ /* 0x040ff00000001814 */
[C---:B------:R-:W-:Y:S01]  /*2a580*/  HMMA.16816.F32 R24, R48.reuse, R58, R24 ;  /* 0x0000003a3018723c */ /* 0x040fe20000001818 */
[----:B------:R-:W3:Y:S01]  /*2a590*/  LDSM.16.MT88.4 R56, [R181+0xd000] ;  /* 0x00d00000b538783b */ /* 0x000ee20000004200 */
[----:B------:R-:W-:Y:S06]  /*2a5a0*/  MUFU.EX2 R103, R103 ;  /* 0x0000006700677308 */ /* 0x000fec0000000800 */
[C---:B------:R-:W-:Y:S04]  /*2a5b0*/  HMMA.16816.F32 R28, R48.reuse, R60, R28 ;  /* 0x0000003c301c723c */ /* 0x040fe8000000181c */
[----:B------:R-:W5:Y:S04]  /*2a5c0*/  MUFU.EX2 R82, R216 ;  /* 0x000000d800527308 */ /* 0x000f680000000800 */
[----:B------:R-:W-:Y:S01]  /*2a5d0*/  HMMA.16816.F32 R32, R48, R62, R32 ;  /* 0x0000003e3020723c */ /* 0x000fe20000001820 */
[----:B------:R-:W3:Y:S05]  /*2a5e0*/  LDSM.16.MT88.4 R48, [R180+0xd800] ;  /* 0x00d80000b430783b */ /* 0x000eea0000004200 */
[----:B------:R-:W2:Y:S02]  /*2a5f0*/  MUFU.EX2 R79, R217 ;  /* 0x000000d9004f7308 */ /* 0x000ea40000000800 */
[C---:B----4-:R-:W-:Y:S01]  /*2a600*/  HMMA.16816.F32 R4, R40.reuse, R44, R4 ;  /* 0x0000002c2804723c */ /* 0x050fe20000001804 */
[----:B------:R-:W4:Y:S06]  /*2a610*/  LDSM.16.MT88.4 R60, [R183+0xd800] ;  /* 0x00d80000b73c783b */ /* 0x000f2c0000004200 */
[----:B------:R-:W-:Y:S01]  /*2a620*/  F2FP.PACK_AB R45, R80, R81 ;  /* 0x00000051502d723e */ /* 0x000fe200000000ff */
[C---:B------:R-:W-:Y:S01]  /*2a630*/  HMMA.16816.F32 R8, R40.reuse, R46, R8 ;  /* 0x0000002e2808723c */ /* 0x040fe20000001808 */
[----:B------:R-:W-:Y:S03]  /*2a640*/  MUFU.EX2 R80, R96 ;  /* 0x0000006000507308 */ /* 0x000fe60000000800 */
[----:B-1----:R-:W-:Y:S01]  /*2a650*/  F2FP.PACK_AB R44, R87, R99 ;  /* 0x00000063572c723e */ /* 0x002fe200000000ff */
[----:B-----5:R-:W-:Y:S02]  /*2a660*/  FADD.FTZ R0, R82, R0 ;  /* 0x0000000052007221 */ /* 0x020fe40000010000 */
[----:B------:R-:W-:Y:S01]  /*2a670*/  F2FP.PACK_AB R47, R83, R84 ;  /* 0x00000054532f723e */ /* 0x000fe200000000ff */
[C---:B--2---:R-:W-:Y:S03]  /*2a680*/  HMMA.16816.F32 R12, R40.reuse, R52, R12 ;  /* 0x00000034280c723c */ /* 0x044fe6000000180c */
[----:B------:R-:W1:Y:S01]  /*2a690*/  MUFU.EX2 R78, R218 ;  /* 0x000000da004e7308 */ /* 0x000e620000000800 */
[----:B------:R-:W-:Y:S01]  /*2a6a0*/  F2FP.PACK_AB R46, R103, R102 ;  /* 0x00000066672e723e */ /* 0x000fe200000000ff */
[----:B------:R-:W-:Y:S03]  /*2a6b0*/  FADD.FTZ R0, R79, R0 ;  /* 0x000000004f007221 */ /* 0x000fe60000010000 */
[C---:B------:R-:W-:Y:S01]  /*2a6c0*/  HMMA.16816.F32 R16, R40.reuse, R54, R16 ;  /* 0x000000362810723c */ /* 0x040fe20000001810 */
[----:B------:R-:W2:Y:S04]  /*2a6d0*/  LDSM.16.MT88.4 R52, [R181+0xd800] ;  /* 0x00d80000b534783b */ /* 0x000ea80000004200 */
[----:B------:R-:W5:Y:S03]  /*2a6e0*/  MUFU.EX2 R77, R219 ;  /* 0x000000db004d7308 */ /* 0x000f660000000800 */
[C---:B---3--:R-:W-:Y:S07]  /*2a6f0*/  HMMA.16816.F32 R20, R40.reuse, R56, R20 ;  /* 0x000000382814723c */ /* 0x048fee0000001814 */
[----:B------:R-:W-:Y:S01]  /*2a700*/  MUFU.EX2 R106, R106 ;  /* 0x0000006a006a7308 */ /* 0x000fe20000000800 */
[C---:B------:R-:W-:Y:S01]  /*2a710*/  HMMA.16816.F32 R24, R40.reuse, R58, R24 ;  /* 0x0000003a2818723c */ /* 0x040fe20000001818 */
[----:B------:R-:W3:Y:S03]  /*2a720*/  LDSM.16.MT88.4 R56, [R182+0xd800] ;  /* 0x00d80000b638783b */ /* 0x000ee60000004200 */
[----:B-1----:R-:W-:Y:S04]  /*2a730*/  FADD.FTZ R0, R78, R0 ;  /* 0x000000004e007221 */ /* 0x002fe80000010000 */
[C---:B------:R-:W-:Y:S01]  /*2a740*/  HMMA.16816.F32 R28, R40.reuse, R64, R28 ;  /* 0x00000040281c723c */ /* 0x040fe2000000181c */
[----:B------:R-:W1:Y:S03]  /*2a750*/  MUFU.EX2 R107, R107 ;  /* 0x0000006b006b7308 */ /* 0x000e660000000800 */
[----:B-----5:R-:W-:Y:S04]  /*2a760*/  FADD.FTZ R0, R77, R0 ;  /* 0x000000004d007221 */ /* 0x020fe80000010000 */
[----:B------:R-:W-:Y:S01]  /*2a770*/  HMMA.16816.F32 R32, R40, R66, R32 ;  /* 0x000000422820723c */ /* 0x000fe20000001820 */
[----:B------:R-:W-:Y:S02]  /*2a780*/  LDSM.16.MT88.4 R64, [R182+0xe000] ;  /* 0x00e00000b640783b */ /* 0x000fe40000004200 */
[----:B------:R-:W-:Y:S04]  /*2a790*/  MUFU.EX2 R110, R110 ;  /* 0x0000006e006e7308 */ /* 0x000fe80000000800 */
[----:B------:R-:W-:Y:S01]  /*2a7a0*/  F2FP.PACK_AB R41, R79, R82 ;  /* 0x000000524f29723e */ /* 0x000fe200000000ff */
[C---:B------:R-:W-:Y:S05]  /*2a7b0*/  HMMA.16816.F32 R4, R44.reuse, R48, R4 ;  /* 0x000000302c04723c */ /* 0x040fea0000001804 */
[----:B------:R-:W-:Y:S01]  /*2a7c0*/  F2FP.PACK_AB R43, R77, R78 ;  /* 0x0000004e4d2b723e */ /* 0x000fe200000000ff */
[----:B------:R-:W-:Y:S02]  /*2a7d0*/  MUFU.EX2 R79, R97 ;  /* 0x00000061004f7308 */ /* 0x000fe40000000800 */
[C---:B------:R-:W-:Y:S01]  /*2a7e0*/  HMMA.16816.F32 R8, R44.reuse, R50, R8 ;  /* 0x000000322c08723c */ /* 0x040fe20000001808 */
[----:B------:R-:W5:Y:S03]  /*2a7f0*/  LDSM.16.MT88.4 R48, [R180+0xe000] ;  /* 0x00e00000b430783b */ /* 0x000f660000004200 */
[----:B-1----:R-:W-:Y:S04]  /*2a800*/  F2FP.PACK_AB R40, R107, R106 ;  /* 0x0000006a6b28723e */ /* 0x002fe800000000ff */
[C---:B----4-:R-:W-:Y:S01]  /*2a810*/  HMMA.16816.F32 R12, R44.reuse, R60, R12 ;  /* 0x0000003c2c0c723c */ /* 0x050fe2000000180c */
[----:B------:R-:W-:Y:S07]  /*2a820*/  MUFU.EX2 R78, R100 ;  /* 0x00000064004e7308 */ /* 0x000fee0000000800 */
[C---:B------:R-:W-:Y:S01]  /*2a830*/  HMMA.16816.F32 R16, R44.reuse, R62, R16 ;  /* 0x0000003e2c10723c */ /* 0x040fe20000001810 */
[----:B------:R-:W1:Y:S02]  /*2a840*/  LDSM.16.MT88.4 R60, [R183+0xe000] ;  /* 0x00e00000b73c783b */ /* 0x000e640000004200 */
[----:B------:R-:W-:Y:S05]  /*2a850*/  MUFU.EX2 R77, R101 ;  /* 0x00000065004d7308 */ /* 0x000fea0000000800 */
[C---:B--2---:R-:W-:Y:S05]  /*2a860*/  HMMA.16816.F32 R20, R44.reuse, R52, R20 ;  /* 0x000000342c14723c */ /* 0x044fea0000001814 */
[----:B------:R-:W2:Y:S03]  /*2a870*/  MUFU.EX2 R86, R73 ;  /* 0x0000004900567308 */ /* 0x000ea60000000800 */
[C---:B------:R-:W-:Y:S01]  /*2a880*/  HMMA.16816.F32 R24, R44.reuse, R54, R24 ;  /* 0x000000362c18723c */ /* 0x040fe20000001818 */
[----:B------:R-:W4:Y:S06]  /*2a890*/  LDSM.16.MT88.4 R52, [R181+0xe000] ;  /* 0x00e00000b534783b */ /* 0x000f2c0000004200 */
[----:B------:R-:W1:Y:S01]  /*2a8a0*/  MUFU.EX2 R76, R220 ;  /* 0x000000dc004c7308 */ /* 0x000e620000000800 */
[C---:B---3--:R-:W-:Y:S08]  /*2a8b0*/  HMMA.16816.F32 R28, R44.reuse, R56, R28 ;  /* 0x000000382c1c723c */ /* 0x048ff0000000181c */
[----:B------:R-:W-:Y:S01]  /*2a8c0*/  HMMA.16816.F32 R32, R44, R58, R32 ;  /* 0x0000003a2c20723c */ /* 0x000fe20000001820 */
[----:B------:R-:W-:Y:S01]  /*2a8d0*/  LDSM.16.MT88.4 R56, [R183+0xe800] ;  /* 0x00e80000b738783b */ /* 0x000fe20000004200 */
[----:B------:R-:W3:Y:S02]  /*2a8e0*/  MUFU.EX2 R75, R221 ;  /* 0x000000dd004b7308 */ /* 0x000ee40000000800 */
[----:B--2---:R-:W-:Y:S07]  /*2a8f0*/  F2FP.PACK_AB R42, R86, R110 ;  /* 0x0000006e562a723e */ /* 0x004fee00000000ff */
[C---:B-----5:R-:W-:Y:S01]  /*2a900*/  HMMA.16816.F32 R4, R40.reuse, R48, R4 ;  /* 0x000000302804723c */ /* 0x060fe20000001804 */
[----:B------:R-:W2:Y:S04]  /*2a910*/  MUFU.EX2 R74, R222 ;  /* 0x000000de004a7308 */ /* 0x000ea80000000800 */
[----:B-1----:R-:W-:Y:S03]  /*2a920*/  FADD.FTZ R0, R76, R0 ;  /* 0x000000004c007221 */ /* 0x002fe60000010000 */
[C---:B------:R-:W-:Y:S01]  /*2a930*/  HMMA.16816.F32 R8, R40.reuse, R50, R8 ;  /* 0x000000322808723c */ /* 0x040fe20000001808 */
[----:B------:R-:W1:Y:S02]  /*2a940*/  LDSM.16.MT88.4 R48, [R180+0xe800] ;  /* 0x00e80000b430783b */ /* 0x000e640000004200 */
[----:B------:R-:W5:Y:S01]  /*2a950*/  MUFU.EX2 R72, R223 ;  /* 0x000000df00487308 */ /* 0x000f620000000800 */
[C---:B---3--:R-:W-:Y:S01]  /*2a960*/  F2FP.PACK_AB R45, R75.reuse, R76 ;  /* 0x0000004c4b2d723e */ /* 0x048fe200000000ff */
[----:B------:R-:W-:Y:S03]  /*2a970*/  FADD.FTZ R0, R75, R0 ;  /* 0x000000004b007221 */ /* 0x000fe60000010000 */
[C---:B------:R-:W-:Y:S05]  /*2a980*/  HMMA.16816.F32 R12, R40.reuse, R60, R12 ;  /* 0x0000003c280c723c */ /* 0x040fea000000180c */
[----:B------:R-:W-:Y:S03]  /*2a990*/  MUFU.EX2 R76, R104 ;  /* 0x00000068004c7308 */ /* 0x000fe60000000800 */
[C---:B------:R-:W-:Y:S01]  /*2a9a0*/  HMMA.16816.F32 R16, R40.reuse, R62, R16 ;  /* 0x0000003e2810723c */ /* 0x040fe20000001810 */
[----:B------:R-:W-:Y:S03]  /*2a9b0*/  LDSM.16.MT88.4 R60, [R182+0xe800] ;  /* 0x00e80000b63c783b */ /* 0x000fe60000004200 */
[----:B--2---:R-:W-:Y:S03]  /*2a9c0*/  FADD.FTZ R0, R74, R0 ;  /* 0x000000004a007221 */ /* 0x004fe60000010000 */
[----:B------:R-:W-:Y:S01]  /*2a9d0*/  MUFU.EX2 R75, R105 ;  /* 0x00000069004b7308 */ /* 0x000fe20000000800 */
[C---:B----4-:R-:W-:Y:S04]  /*2a9e0*/  HMMA.16816.F32 R20, R40.reuse, R52, R20 ;  /* 0x000000342814723c */ /* 0x050fe80000001814 */
[C---:B-----5:R-:W-:Y:S01]  /*2a9f0*/  F2FP.PACK_AB R47, R72.reuse, R74 ;  /* 0x0000004a482f723e */ /* 0x060fe200000000ff */
[----:B------:R-:W-:Y:S03]  /*2aa00*/  FADD.FTZ R0, R72, R0 ;  /* 0x0000000048007221 */ /* 0x000fe60000010000 */
[C---:B------:R-:W-:Y:S01]  /*2aa10*/  HMMA.16816.F32 R24, R40.reuse, R54, R24 ;  /* 0x000000362818723c */ /* 0x040fe20000001818 */
[----:B------:R-:W-:Y:S01]  /*2aa20*/  MUFU.EX2 R111, R111 ;  /* 0x0000006f006f7308 */ /* 0x000fe20000000800 */
[----:B------:R-:W2:Y:S06]  /*2aa30*/  LDSM.16.MT88.4 R52, [R181+0xe800] ;  /* 0x00e80000b534783b */ /* 0x000eac0000004200 */
[C---:B------:R-:W-:Y:S03]  /*2aa40*/  HMMA.16816.F32 R28, R40.reuse, R64, R28 ;  /* 0x00000040281c723c */ /* 0x040fe6000000181c */
[----:B------:R-:W3:Y:S05]  /*2aa50*/  MUFU.EX2 R114, R114 ;  /* 0x0000007200727308 */ /* 0x000eea0000000800 */
[----:B------:R-:W-:Y:S01]  /*2aa60*/  HMMA.16816.F32 R32, R40, R66, R32 ;  /* 0x000000422820723c */ /* 0x000fe20000001820 */
[----:B------:R-:W-:Y:S04]  /*2aa70*/  LDSM.16.MT88.4 R64, [R181+0xf000] ;  /* 0x00f00000b540783b */ /* 0x000fe80000004200 */
[----:B------:R-:W-:Y:S10]  /*2aa80*/  MUFU.EX2 R115, R115 ;  /* 0x0000007300737308 */ /* 0x000ff40000000800 */
        /* <DEDUP_REMOVED lines=228> */
[----:B------:R-:W-:Y:S04]  /*2b8d0*/  FADD.FTZ R0, R48, R0 ;  /* 0x0000000030007221 */ /* 0x000fe80000010000 */
[----:B------:R-:W-:Y:S01]  /*2b8e0*/  FADD.FTZ R252, R39, R0 ;  /* 0x0000000027fc7221 */ /* 0x000fe20000010000 */
[----:B------:R-:W-:-:S05]  /*2b8f0*/  @P0 BRA `(.L_x_1895) ;  /* 0xffff9ee000000947 */ /* 0x000fca000383ffff */
.L_x_1886:
[----:B------:R-:W-:Y:S02]  /*2b900*/  ULDC.64 UR4, c[0x0][0x118] ;  /* 0x0000460000047ab9 */ /* 0x000fe40000000a00 */
[----:B------:R1:W5:Y:S01]  /*2b910*/  LD.E R54, [R134.64+0xd8] ;  /* 0x0000d80486367980 */ /* 0x000362000c101900 */
[----:B------:R-:W-:-:S02]  /*2b920*/  MOV R8, 0x1f ;  /* 0x0000001f00087802 */ /* 0x000fc40000000f00 */
[----:B------:R-:W-:Y:S01]  /*2b930*/  MOV R7, 0xffffffff ;  /* 0xffffffff00077802 */ /* 0x000fe20000000f00 */
[----:B------:R-:W-:Y:S05]  /*2b940*/  BRA.DIV ~URZ, `(.L_x_1896) ;  /* 0x00000da27f007947 */ /* 0x000fea000b800000 */
[----:B------:R2:W3:Y:S02]  /*2b950*/  SHFL.BFLY PT, R0, R252, 0x2, 0x1f ;  /* 0x0c401f00fc007f89 */ /* 0x0004e400000e0000 */
.L_x_1900:
[----:B---3--:R-:W-:Y:S01]  /*2b960*/  FADD.FTZ R0, R0, R252 ;  /* 0x000000fc00007221 */ /* 0x008fe20000010000 */
[----:B------:R-:W-:Y:S05]  /*2b970*/  BRA.DIV ~URZ, `(.L_x_1897) ;  /* 0x00000dd27f007947 */ /* 0x000fea000b800000 */
[----:B------:R-:W3:Y:S04]  /*2b980*/  SHFL.BFLY PT, R2, R251, 0x2, 0x1f ;  /* 0x0c401f00fb027f89 */ /* 0x000ee800000e0000 */
[----:B------:R-:W4:Y:S01]  /*2b990*/  SHFL.BFLY PT, R5, R0, 0x1, 0x1f ;  /* 0x0c201f0000057f89 */ /* 0x000f2200000e0000 */
[----:B---3--:R-:W-:Y:S02]  /*2b9a0*/  FADD.FTZ R2, R2, R251 ;  /* 0x000000fb02027221 */ /* 0x008fe40000010000 */
[----:B----4-:R-:W-:-:S03]  /*2b9b0*/  FADD.FTZ R9, R0, R5 ;  /* 0x0000000500097221 */ /* 0x010fc60000010000 */
[----:B------:R3:W4:Y:S04]  /*2b9c0*/  SHFL.BFLY PT, R4, R2, 0x1, 0x1f ;  /* 0x0c201f0002047f89 */ /* 0x00072800000e0000 */
.L_x_1901:
[----:B------:R-:W1:Y:S01]  /*2b9d0*/  S2R R56, SR_TID.X ;  /* 0x0000000000387919 */ /* 0x000e620000002100 */
[----:B----4-:R-:W-:Y:S01]  /*2b9e0*/  FADD.FTZ R10, R4, R2 ;  /* 0x00000002040a7221 */ /* 0x010fe20000010000 */
[----:B------:R-:W-:Y:S01]  /*2b9f0*/  FSETP.NE.FTZ.AND P4, PT, R9, RZ, PT ;  /* 0x000000ff0900720b */ /* 0x000fe20003f95000 */
[----:B------:R-:W-:Y:S01]  /*2ba00*/  IMAD.MOV.U32 R0, RZ, RZ, 0x3f800000 ;  /* 0x3f800000ff007424 */ /* 0x000fe200078e00ff */
[----:B------:R-:W-:Y:S02]  /*2ba10*/  BAR.SYNC.DEFER_BLOCKING 0x0 ;  /* 0x0000000000007b1d */ /* 0x000fe40000010000 */
[----:B------:R-:W-:-:S04]  /*2ba20*/  FSETP.NE.FTZ.AND P3, PT, R10, RZ, PT ;  /* 0x000000ff0a00720b */ /* 0x000fc80003f75000 */
[----:B------:R-:W4:Y:S01]  /*2ba30*/  LDL.LU R60, [R1+0x144] ;  /* 0x00014400013c7983 */ /* 0x000f220000300800 */
[----:B-1----:R-:W-:Y:S02]  /*2ba40*/  SHF.R.S32.HI R11, RZ, 0x1f, R56 ;  /* 0x0000001fff0b7819 */ /* 0x002fe40000011438 */
[----:B------:R-:W-:Y:S02]  /*2ba50*/  MOV R4, 0x3f800000 ;  /* 0x3f80000000047802 */ /* 0x000fe40000000f00 */
[----:B------:R-:W1:Y:S01]  /*2ba60*/  @P4 MUFU.RCP R0, R9 ;  /* 0x0000000900004308 */ /* 0x000e620000001000 */
[----:B------:R-:W-:Y:S01]  /*2ba70*/  LEA.HI R5, R11, R56, RZ, 0x2 ;  /* 0x000000380b057211 */ /* 0x000fe200078f10ff */
[----:B------:R-:W-:Y:S01]  /*2ba80*/  IMAD.MOV.U32 R8, RZ, RZ, 0x40 ;  /* 0x00000040ff087424 */ /* 0x000fe200078e00ff */
[----:B------:R-:W-:Y:S01]  /*2ba90*/  ULDC.64 UR4, c[0x0][0x118] ;  /* 0x0000460000047ab9 */ /* 0x000fe20000000a00 */
[----:B--2---:R-:W2:Y:S01]  /*2baa0*/  LDL.LU R59, [R1+0x148] ;  /* 0x00014800013b7983 */ /* 0x004ea20000300800 */
[----:B------:R-:W-:-:S02]  /*2bab0*/  SHF.R.S32.HI R6, RZ, 0x2, R5 ;  /* 0x00000002ff067819 */ /* 0x000fc40000011405 */
[----:B---3--:R-:W-:Y:S02]  /*2bac0*/  SHF.R.S32.HI R2, RZ, 0x1f, R5 ;  /* 0x0000001fff027819 */ /* 0x008fe40000011405 */
[----:B------:R-:W-:Y:S01]  /*2bad0*/  LEA.HI R55, R11, R56, RZ, 0x5 ;  /* 0x000000380b377211 */ /* 0x000fe200078f28ff */
[----:B------:R-:W3:Y:S01]  /*2bae0*/  @P3 MUFU.RCP R4, R10 ;  /* 0x0000000a00043308 */ /* 0x000ee20000001000 */
[----:B------:R-:W-:Y:S01]  /*2baf0*/  LEA.HI R2, R2, R6, RZ, 0x3 ;  /* 0x0000000602027211 */ /* 0x000fe200078f18ff */
[----:B------:R2:W5:Y:S01]  /*2bb00*/  LDL R58, [R1+0x14c] ;  /* 0x00014c00013a7983 */ /* 0x0005620000100800 */
[----:B------:R-:W-:Y:S02]  /*2bb10*/  LOP3.LUT R5, R5, 0x1ffffffc, RZ, 0xc0, !PT ;  /* 0x1ffffffc05057812 */ /* 0x000fe400078ec0ff */
[----:B------:R-:W-:Y:S01]  /*2bb20*/  LOP3.LUT R2, R2, 0xfffffff8, RZ, 0xc0, !PT ;  /* 0xfffffff802027812 */ /* 0x000fe200078ec0ff */
[----:B-1----:R-:W-:Y:S01]  /*2bb30*/  FMUL.FTZ R168, R0, R168 ;  /* 0x000000a800a87220 */ /* 0x002fe20000410000 */
[----:B------:R-:W-:Y:S01]  /*2bb40*/  SHF.R.S32.HI R53, RZ, 0x5, R55 ;  /* 0x00000005ff357819 */ /* 0x000fe20000011437 */
[----:B------:R-:W-:-:S02]  /*2bb50*/  IMAD.IADD R5, R56, 0x1, -R5 ;  /* 0x0000000138057824 */ /* 0x000fc400078e0a05 */
[----:B------:R-:W-:Y:S02]  /*2bb60*/  IMAD.IADD R2, R6, 0x1, -R2 ;  /* 0x0000000106027824 */ /* 0x000fe400078e0a02 */
[C---:B------:R-:W-:Y:S01]  /*2bb70*/  FMUL.FTZ R169, R0.reuse, R169 ;  /* 0x000000a900a97220 */ /* 0x040fe20000410000 */
[----:B------:R-:W-:Y:S01]  /*2bb80*/  LEA R5, R53, R5, 0x9 ;  /* 0x0000000535057211 */ /* 0x000fe200078e48ff */
[----:B------:R-:W-:Y:S01]  /*2bb90*/  FMUL.FTZ R164, R0, R164 ;  /* 0x000000a400a47220 */ /* 0x000fe20000410000 */
[----:B------:R-:W-:Y:S01]  /*2bba0*/  SHF.L.U32 R6, R2, 0x6, RZ ;  /* 0x0000000602067819 */ /* 0x000fe200000006ff */
[----:B---3--:R-:W-:Y:S01]  /*2bbb0*/  FMUL.FTZ R171, R4, R171 ;  /* 0x000000ab04ab7220 */ /* 0x008fe20000410000 */
[----:B------:R-:W-:Y:S01]  /*2bbc0*/  LOP3.LUT R7, R2, 0x1, RZ, 0xc0, !PT ;  /* 0x0000000102077812 */ /* 0x000fe200078ec0ff */
[----:B------:R-:W-:Y:S01]  /*2bbd0*/  FMUL.FTZ R170, R4, R170 ;  /* 0x000000aa04aa7220 */ /* 0x000fe20000410000 */
[----:B------:R-:W-:Y:S01]  /*2bbe0*/  LOP3.LUT R6, R6, 0x1c0, RZ, 0xc0, !PT ;  /* 0x000001c006067812 */ /* 0x000fe200078ec0ff */
[----:B------:R-:W-:Y:S01]  /*2bbf0*/  FMUL.FTZ R167, R4, R167 ;  /* 0x000000a704a77220 */ /* 0x000fe20000410000 */
[----:B------:R-:W-:Y:S01]  /*2bc00*/  R2P PR, R2, 0x6 ;  /* 0x0000000602007804 */ /* 0x000fe20000000000 */
[----:B------:R-:W-:Y:S01]  /*2bc10*/  FMUL.FTZ R166, R4, R166 ;  /* 0x000000a604a67220 */ /* 0x000fe20000410000 */
[----:B------:R-:W-:Y:S01]  /*2bc20*/  LEA.HI R6, R6, R6, RZ, 0x1d ;  /* 0x0000000606067211 */ /* 0x000fe200078fe8ff */
[C---:B------:R-:W-:Y:S01]  /*2bc30*/  FMUL.FTZ R163, R4.reuse, R163 ;  /* 0x000000a304a37220 */ /* 0x040fe20000410000 */
[----:B------:R-:W-:Y:S01]  /*2bc40*/  ISETP.NE.U32.AND P0, PT, R7, 0x1, PT ;  /* 0x000000010700780c */ /* 0x000fe20003f05070 */
[----:B------:R-:W-:Y:S01]  /*2bc50*/  FMUL.FTZ R162, R4, R162 ;  /* 0x000000a204a27220 */ /* 0x000fe20000410000 */
[----:B------:R-:W-:Y:S01]  /*2bc60*/  MOV R7, 0xffffffe0 ;  /* 0xffffffe000077802 */ /* 0x000fe20000000f00 */
[----:B------:R-:W-:Y:S01]  /*2bc70*/  IMAD.U32 R5, R5, 0x2, R6 ;  /* 0x0000000205057824 */ /* 0x000fe200078e0006 */
[----:B------:R-:W-:Y:S01]  /*2bc80*/  SEL R8, R8, 0xffffffc0, !P1 ;  /* 0xffffffc008087807 */ /* 0x000fe20004800000 */
[C---:B------:R-:W-:Y:S01]  /*2bc90*/  FMUL.FTZ R159, R4.reuse, R159 ;  /* 0x0000009f049f7220 */ /* 0x040fe20000410000 */
[----:B------:R-:W-:Y:S01]  /*2bca0*/  SEL R7, R7, 0x20, !P0 ;  /* 0x0000002007077807 */ /* 0x000fe20004000000 */
[C---:B------:R-:W-:Y:S01]  /*2bcb0*/  FMUL.FTZ R158, R4.reuse, R158 ;  /* 0x0000009e049e7220 */ /* 0x040fe20000410000 */
[----:B------:R-:W-:Y:S01]  /*2bcc0*/  SHF.L.U32 R2, R5, 0x2, RZ ;  /* 0x0000000205027819 */ /* 0x000fe200000006ff */
[C---:B------:R-:W-:Y:S01]  /*2bcd0*/  FMUL.FTZ R155, R4.reuse, R155 ;  /* 0x0000009b049b7220 */ /* 0x040fe20000410000 */
[----:B------:R-:W-:Y:S01]  /*2bce0*/  STS.64 [R5.X4], R168 ;  /* 0x000000a805007388 */ /* 0x000fe20000004a00 */
[----:B------:R-:W-:Y:S01]  /*2bcf0*/  FMUL.FTZ R154, R4, R154 ;  /* 0x0000009a049a7220 */ /* 0x000fe20000410000 */
[----:B------:R-:W-:Y:S01]  /*2bd00*/  IADD3 R6, R2, R8, RZ ;  /* 0x0000000802067210 */ /* 0x000fe20007ffe0ff */
[C---:B------:R-:W-:Y:S01]  /*2bd10*/  FMUL.FTZ R151, R4.reuse, R151 ;  /* 0x0000009704977220 */ /* 0x040fe20000410000 */
[----:B------:R1:W-:Y:S01]  /*2bd20*/  STS.64 [R5.X4+0x800], R170 ;  /* 0x000800aa05007388 */ /* 0x0003e20000004a00 */
[----:B------:R-:W-:-:S02]  /*2bd30*/  FMUL.FTZ R150, R4, R150 ;  /* 0x0000009604967220 */ /* 0x000fc40000410000 */
[C---:B------:R-:W-:Y:S02]  /*2bd40*/  FMUL.FTZ R147, R4.reuse, R147 ;  /* 0x0000009304937220 */ /* 0x040fe40000410000 */
[C---:B------:R-:W-:Y:S02]  /*2bd50*/  FMUL.FTZ R146, R4.reuse, R146 ;  /* 0x0000009204927220 */ /* 0x040fe40000410000 */
[C---:B------:R-:W-:Y:S02]  /*2bd60*/  FMUL.FTZ R143, R4.reuse, R143 ;  /* 0x0000008f048f7220 */ /* 0x040fe40000410000 */
[----:B------:R-:W-:Y:S02]  /*2bd70*/  FMUL.FTZ R142, R4, R142 ;  /* 0x0000008e048e7220 */ /* 0x000fe40000410000 */
[----:B------:R-:W-:Y:S02]  /*2bd80*/  IMAD.IADD R4, R2, 0x1, R7 ;  /* 0x0000000102047824 */ /* 0x000fe400078e0207 */
[----:B------:R-:W-:-:S02]  /*2bd90*/  FMUL.FTZ R165, R0, R165 ;  /* 0x000000a500a57220 */ /* 0x000fc40000410000 */
[C---:B------:R-:W-:Y:S01]  /*2bda0*/  FMUL.FTZ R160, R0.reuse, R160 ;  /* 0x000000a000a07220 */ /* 0x040fe20000410000 */
[----:B------:R-:W-:Y:S01]  /*2bdb0*/  STS.64 [R4+0x800], R166 ;  /* 0x000800a604007388 */ /* 0x000fe20000000a00 */
[C---:B------:R-:W-:Y:S02]  /*2bdc0*/  FMUL.FTZ R161, R0.reuse, R161 ;  /* 0x000000a100a17220 */ /* 0x040fe40000410000 */
[C---:B------:R-:W-:Y:S01]  /*2bdd0*/  FMUL.FTZ R156, R0.reuse, R156 ;  /* 0x0000009c009c7220 */ /* 0x040fe20000410000 */
[----:B------:R3:W-:Y:S01]  /*2bde0*/  STS.64 [R4], R164 ;  /* 0x000000a404007388 */ /* 0x0007e20000000a00 */
[C---:B------:R-:W-:Y:S02]  /*2bdf0*/  FMUL.FTZ R157, R0.reuse, R157 ;  /* 0x0000009d009d7220 */ /* 0x040fe40000410000 */
[C---:B------:R-:W-:Y:S01]  /*2be00*/  FMUL.FTZ R152, R0.reuse, R152 ;  /* 0x0000009800987220 */ /* 0x040fe20000410000 */
[----:B------:R-:W-:Y:S01]  /*2be10*/  STS.64 [R6], R160 ;  /* 0x000000a006007388 */ /* 0x000fe20000000a00 */
[----:B------:R-:W-:-:S02]  /*2be20*/  FMUL.FTZ R153, R0, R153 ;  /* 0x0000009900997220 */ /* 0x000fc40000410000 */
[C---:B------:R-:W-:Y:S01]  /*2be30*/  FMUL.FTZ R148, R0.reuse, R148 ;  /* 0x0000009400947220 */ /* 0x040fe20000410000 */
[----:B------:R-:W-:Y:S01]  /*2be40*/  STS.64 [R6+0x800], R162 ;  /* 0x000800a206007388 */ /* 0x000fe20000000a00 */
[C---:B------:R-:W-:Y:S02]  /*2be50*/  FMUL.FTZ R149, R0.reuse, R149 ;  /* 0x0000009500957220 */ /* 0x040fe40000410000 */
[C---:B------:R-:W-:Y:S02]  /*2be60*/  FMUL.FTZ R144, R0.reuse, R144 ;  /* 0x0000009000907220 */ /* 0x040fe40000410000 */
[C---:B------:R-:W-:Y:S02]  /*2be70*/  FMUL.FTZ R145, R0.reuse, R145 ;  /* 0x0000009100917220 */ /* 0x040fe40000410000 */
[C---:B------:R-:W-:Y:S02]  /*2be80*/  FMUL.FTZ R140, R0.reuse, R140 ;  /* 0x0000008c008c7220 */ /* 0x040fe40000410000 */
[----:B------:R-:W-:Y:S01]  /*2be90*/  FMUL.FTZ R141, R0, R141 ;  /* 0x0000008d008d7220 */ /* 0x000fe20000410000 */
[----:B------:R-:W-:Y:S01]  /*2bea0*/  IADD3 R0, R2, 0x80, RZ ;  /* 0x0000008002007810 */ /* 0x000fe20007ffe0ff */
[----:B-1----:R-:W-:Y:S01]  /*2beb0*/  IMAD.IADD R5, R4, 0x1, R8 ;  /* 0x0000000104057824 */ /* 0x002fe200078e0208 */
[----:B------:R-:W-:-:S04]  /*2bec0*/  @P2 IADD3 R0, R2, -0x80, RZ ;  /* 0xffffff8002002810 */ /* 0x000fc80007ffe0ff */
[----:B------:R-:W-:Y:S01]  /*2bed0*/  IADD3 R2, R7, R0, RZ ;  /* 0x0000000007027210 */ /* 0x000fe20007ffe0ff */
[----:B------:R-:W-:Y:S01]  /*2bee0*/  STS.64 [R5], R156 ;  /* 0x0000009c05007388 */ /* 0x000fe20000000a00 */
[----:B---3--:R-:W-:-:S03]  /*2bef0*/  IMAD.IADD R4, R8, 0x1, R0 ;  /* 0x0000000108047824 */ /* 0x008fc600078e0200 */
[----:B------:R-:W-:Y:S04]  /*2bf00*/  STS.64 [R5+0x800], R158 ;  /* 0x0008009e05007388 */ /* 0x000fe80000000a00 */
[----:B------:R-:W-:Y:S04]  /*2bf10*/  STS.64 [R0], R152 ;  /* 0x0000009800007388 */ /* 0x000fe80000000a00 */
[----:B------:R1:W-:Y:S04]  /*2bf20*/  STS.64 [R0+0x800], R154 ;  /* 0x0008009a00007388 */ /* 0x0003e80000000a00 */
[----:B------:R-:W-:Y:S04]  /*2bf30*/  STS.64 [R2], R148 ;  /* 0x0000009402007388 */ /* 0x000fe80000000a00 */
[----:B------:R-:W-:Y:S04]  /*2bf40*/  STS.64 [R2+0x800], R150 ;  /* 0x0008009602007388 */ /* 0x000fe80000000a00 */
[----:B------:R-:W-:Y:S04]  /*2bf50*/  STS.64 [R4], R144 ;  /* 0x0000009004007388 */ /* 0x000fe80000000a00 */
[----:B------:R-:W-:Y:S01]  /*2bf60*/  STS.64 [R4+0x800], R146 ;  /* 0x0008009204007388 */ /* 0x000fe20000000a00 */
[----:B-1----:R-:W-:-:S05]  /*2bf70*/  IADD3 R0, R8, R2, RZ ;  /* 0x0000000208007210 */ /* 0x002fca0007ffe0ff */
[----:B------:R-:W-:Y:S04]  /*2bf80*/  STS.64 [R0], R140 ;  /* 0x0000008c00007388 */ /* 0x000fe80000000a00 */
[----:B------:R1:W-:Y:S04]  /*2bf90*/  STS.64 [R0+0x800], R142 ;  /* 0x0008008e00007388 */ /* 0x0003e80000000a00 */
[----:B------:R-:W4:Y:S04]  /*2bfa0*/  LD.E.64 R36, [R134.64+0xb0] ;  /* 0x0000b00486247980 */ /* 0x000f28000c101b00 */
[----:B------:R-:W2:Y:S04]  /*2bfb0*/  LD.E R39, [R134.64+0x60] ;  /* 0x0000600486277980 */ /* 0x000ea8000c101900 */
[----:B------:R-:W3:Y:S04]  /*2bfc0*/  S2R R5, SR_TID.X ;  /* 0x0000000000057919 */ /* 0x000ee80000002100 */
[----:B------:R2:W5:Y:S04]  /*2bfd0*/  LD.E R52, [R134.64+0xcc] ;  /* 0x0000cc0486347980 */ /* 0x000568000c101900 */
[----:B------:R2:W5:Y:S04]  /*2bfe0*/  LD.E.64 R14, [R134.64+0x78] ;  /* 0x00007804860e7980 */ /* 0x000568000c101b00 */
[----:B------:R2:W5:Y:S01]  /*2bff0*/  LD.E.64 R12, [R134.64+0xa8] ;  /* 0x0000a804860c7980 */ /* 0x000562000c101b00 */
[----:B------:R-:W-:Y:S01]  /*2c000*/  BSSY B0, `(.L_x_1898) ;  /* 0x0000043000007945 */ /* 0x000fe20003800000 */
[----:B-1----:R-:W-:-:S02]  /*2c010*/  LEA.HI R0, R11, R56, RZ, 0x4 ;  /* 0x000000380b007211 */ /* 0x002fc400078f20ff */
[----:B------:R-:W1:Y:S01]  /*2c020*/  S2R R57, SR_CTAID.X ;  /* 0x0000000000397919 */ /* 0x000e620000002500 */
[----:B------:R-:W-:Y:S01]  /*2c030*/  IMAD.MOV.U32 R11, RZ, RZ, -0x800000 ;  /* 0xff800000ff0b7424 */ /* 0x000fe200078e00ff */
[----:B------:R-:W-:Y:S02]  /*2c040*/  LOP3.LUT R0, R0, 0xfffffff0, RZ, 0xc0, !PT ;  /* 0xfffffff000007812 */ /* 0x000fe400078ec0ff */
[----:B---3--:R-:W-:-:S03]  /*2c050*/  SHF.R.S32.HI R7, RZ, 0x1f, R5 ;  /* 0x0000001fff077819 */ /* 0x008fc60000011405 */
[----:B------:R-:W-:Y:S01]  /*2c060*/  IMAD.IADD R8, R56, 0x1, -R0 ;  /* 0x0000000138087824 */ /* 0x000fe200078e0a00 */
[----:B------:R-:W-:-:S04]  /*2c070*/  LEA.HI R6, R7, R5, RZ, 0x4 ;  /* 0x0000000507067211 */ /* 0x000fc800078f20ff */
[----:B------:R-:W-:Y:S02]  /*2c080*/  LEA.HI R2, R8, R8, RZ, 0x1 ;  /* 0x0000000808027211 */ /* 0x000fe400078f08ff */
[----:B------:R-:W-:-:S03]  /*2c090*/  SHF.R.S32.HI R6, RZ, 0x4, R6 ;  /* 0x00000004ff067819 */ /* 0x000fc60000011406 */
[----:B------:R-:W-:Y:S01]  /*2c0a0*/  IMAD.SHL.U32 R4, R2, 0x4, RZ ;  /* 0x0000000402047824 */ /* 0x000fe200078e00ff */
[----:B------:R-:W-:Y:S02]  /*2c0b0*/  SHF.L.U32 R0, R6, 0x6, RZ ;  /* 0x0000000606007819 */ /* 0x000fe400000006ff */
[----:B------:R-:W-:Y:S02]  /*2c0c0*/  LOP3.LUT R2, R2, 0xffffffe, RZ, 0xc0, !PT ;  /* 0x0ffffffe02027812 */ /* 0x000fe400078ec0ff */
[----:B------:R-:W-:Y:S02]  /*2c0d0*/  LOP3.LUT R0, R0, 0x1c0, RZ, 0xc0, !PT ;  /* 0x000001c000007812 */ /* 0x000fe400078ec0ff */
[----:B------:R-:W-:Y:S02]  /*2c0e0*/  IADD3 R2, R8, -R2, RZ ;  /* 0x8000000208027210 */ /* 0x000fe40007ffe0ff */
[----:B------:R-:W-:Y:S02]  /*2c0f0*/  LOP3.LUT R4, R0, 0x38, R4, 0xf8, !PT ;  /* 0x0000003800047812 */ /* 0x000fe400078ef804 */
[----:B------:R-:W-:-:S04]  /*2c100*/  SHF.R.U32.HI R0, RZ, 0x3, R0 ;  /* 0x00000003ff007819 */ /* 0x000fc80000011600 */
[----:B------:R-:W-:Y:S02]  /*2c110*/  LOP3.LUT R0, R4, R0, RZ, 0x3c, !PT ;  /* 0x0000000004007212 */ /* 0x000fe400078e3cff */
[----:B------:R-:W-:-:S03]  /*2c120*/  SHF.R.S32.HI R4, RZ, 0x1f, R53 ;  /* 0x0000001fff047819 */ /* 0x000fc60000011435 */
[----:B------:R-:W-:Y:S01]  /*2c130*/  IMAD R0, R2, 0x4, R0 ;  /* 0x0000000402007824 */ /* 0x000fe200078e0200 */
[----:B------:R-:W-:Y:S01]  /*2c140*/  BAR.SYNC.DEFER_BLOCKING 0x0 ;  /* 0x0000000000007b1d */ /* 0x000fe20000010000 */
[----:B------:R-:W-:-:S04]  /*2c150*/  LEA.HI R4, R4, R53, RZ, 0x2 ;  /* 0x0000003504047211 */ /* 0x000fc800078f10ff */
[----:B------:R-:W-:Y:S01]  /*2c160*/  LOP3.LUT R4, R4, 0xffffffc, RZ, 0xc0, !PT ;  /* 0x0ffffffc04047812 */ /* 0x000fe200078ec0ff */
[----:B------:R-:W3:Y:S04]  /*2c170*/  @P4 MUFU.LG2 R2, R9 ;  /* 0x0000000900024308 */ /* 0x000ee80000000c00 */
[----:B------:R-:W-:Y:S01]  /*2c180*/  IMAD.IADD R4, R53, 0x1, -R4 ;  /* 0x0000000135047824 */ /* 0x000fe200078e0a04 */
[----:B------:R-:W1:Y:S04]  /*2c190*/  LDS.128 R48, [R0.X4] ;  /* 0x0000000000307984 */ /* 0x000e680000004c00 */
[----:B------:R-:W1:Y:S04]  /*2c1a0*/  LDS.128 R44, [R0.X4+0x800] ;  /* 0x00080000002c7984 */ /* 0x000e680000004c00 */
[----:B------:R-:W1:Y:S04]  /*2c1b0*/  LDS.128 R40, [R0.X4+0x1000] ;  /* 0x0010000000287984 */ /* 0x000e680000004c00 */
[----:B------:R-:W1:Y:S04]  /*2c1c0*/  LDS.128 R32, [R0.X4+0x1800] ;  /* 0x0018000000207984 */ /* 0x000e680000004c00 */
[----:B------:R-:W1:Y:S04]  /*2c1d0*/  LDS.128 R28, [R0.X4+0x2000] ;  /* 0x00200000001c7984 */ /* 0x000e680000004c00 */
[----:B------:R-:W1:Y:S04]  /*2c1e0*/  LDS.128 R24, [R0.X4+0x2800] ;  /* 0x0028000000187984 */ /* 0x000e680000004c00 */
[----:B------:R-:W1:Y:S04]  /*2c1f0*/  LDS.128 R20, [R0.X4+0x3000] ;  /* 0x0030000000147984 */ /* 0x000e680000004c00 */
[----:B------:R3:W1:Y:S02]  /*2c200*/  LDS.128 R16, [R0.X4+0x3800] ;  /* 0x0038000000107984 */ /* 0x0006640000004c00 */
[----:B---3--:R-:W-:-:S02]  /*2c210*/  LEA.HI R0, R7, R5, RZ, 0x5 ;  /* 0x0000000507007211 */ /* 0x008fc400078f28ff */
[----:B------:R-:W3:Y:S02]  /*2c220*/  @P3 MUFU.LG2 R7, R10 ;  /* 0x0000000a00073308 */ /* 0x000ee40000000c00 */
[----:B------:R-:W-:-:S04]  /*2c230*/  LOP3.LUT R0, R0, 0xffffffe0, RZ, 0xc0, !PT ;  /* 0xffffffe000007812 */ /* 0x000fc800078ec0ff */
[----:B------:R-:W-:Y:S01]  /*2c240*/  IADD3 R0, -R0, R5, RZ ;  /* 0x0000000500007210 */ /* 0x000fe20007ffe1ff */
[----:B------:R-:W-:Y:S01]  /*2c250*/  @P4 FMUL.FTZ R5, R2, 0.69314718246459960938 ;  /* 0x3f31721802054820 */ /* 0x000fe20000410000 */
[----:B------:R-:W-:Y:S02]  /*2c260*/  LOP3.LUT R2, R55, 0xffffffe0, RZ, 0xc0, !PT ;  /* 0xffffffe037027812 */ /* 0x000fe400078ec0ff */
[----:B------:R-:W-:Y:S01]  /*2c270*/  SHF.R.S32.HI R9, RZ, 0x1f, R0 ;  /* 0x0000001fff097819 */ /* 0x000fe20000011400 */
[----:B-----5:R-:W-:Y:S01]  /*2c280*/  @P4 FFMA.FTZ R11, R38, R54, R5 ;  /* 0x00000036260b4223 */ /* 0x020fe20000010005 */
[----:B------:R-:W-:Y:S02]  /*2c290*/  IADD3 R5, -R2, R56, RZ ;  /* 0x0000003802057210 */ /* 0x000fe40007ffe1ff */
[----:B------:R-:W-:Y:S01]  /*2c2a0*/  LEA.HI R0, R9, R0, RZ, 0x2 ;  /* 0x0000000009007211 */ /* 0x000fe200078f10ff */
[----:B-1----:R-:W-:Y:S01]  /*2c2b0*/  IMAD.SHL.U32 R9, R57, 0x40, RZ ;  /* 0x0000004039097824 */ /* 0x002fe200078e00ff */
[----:B------:R-:W-:Y:S01]  /*2c2c0*/  LOP3.LUT P0, RZ, R5, 0x3, RZ, 0xc0, !PT ;  /* 0x0000000305ff7812 */ /* 0x000fe2000780c0ff */
[----:B---3--:R-:W-:Y:S01]  /*2c2d0*/  @P3 FMUL.FTZ R7, R7, 0.69314718246459960938 ;  /* 0x3f31721807073820 */ /* 0x008fe20000410000 */
[----:B------:R-:W-:-:S02]  /*2c2e0*/  SHF.R.S32.HI R0, RZ, 0x2, R0 ;  /* 0x00000002ff007819 */ /* 0x000fc40000011400 */
[----:B------:R-:W-:Y:S01]  /*2c2f0*/  MOV R10, 0xff800000 ;  /* 0xff800000000a7802 */ /* 0x000fe20000000f00 */
[----:B------:R-:W-:Y:S01]  /*2c300*/  @P3 FFMA.FTZ R10, R3, R54, R7 ;  /* 0x00000036030a3223 */ /* 0x000fe20000010007 */
[----:B------:R-:W-:Y:S01]  /*2c310*/  LEA R0, R4, R0, 0x4 ;  /* 0x0000000004007211 */ /* 0x000fe200078e20ff */
[----:B------:R-:W-:Y:S02]  /*2c320*/  IMAD.SHL.U32 R4, R8, 0x4, RZ ;  /* 0x0000000408047824 */ /* 0x000fe400078e00ff */
[----:B----4-:R-:W-:-:S04]  /*2c330*/  IMAD R2, R36, UR10, R60 ;  /* 0x0000000a24027c24 */ /* 0x010fc8000f8e023c */
[----:B--2---:R-:W-:-:S04]  /*2c340*/  IMAD R2, R2, R39, R59 ;  /* 0x0000002702027224 */ /* 0x004fc800078e023b */
[----:B------:R-:W-:Y:S01]  /*2c350*/  IMAD R7, R37, R2, R9 ;  /* 0x0000000225077224 */ /* 0x000fe200078e0209 */
[----:B------:R-:W-:Y:S05]  /*2c360*/  @P0 BRA `(.L_x_1899) ;  /* 0x000000c000000947 */ /* 0x000fea0003800000 */
[----:B------:R-:W-:Y:S01]  /*2c370*/  IMAD R2, R57, -0x40, R58 ;  /* 0xffffffc039027824 */ /* 0x000fe200078e023a */
[C---:B------:R-:W-:Y:S01]  /*2c380*/  IADD3 R9, R0.reuse, 0x8, RZ ;  /* 0x0000000800097810 */ /* 0x040fe20007ffe0ff */
[----:B------:R-:W-:Y:S01]  /*2c390*/  ULDC.64 UR4, c[0x0][0x118] ;  /* 0x0000460000047ab9 */ /* 0x000fe20000000a00 */
[----:B------:R-:W-:Y:S02]  /*2c3a0*/  SHF.R.S32.HI R8, RZ, 0x1f, R7 ;  /* 0x0000001fff087819 */ /* 0x000fe40000011407 */
[----:B------:R-:W-:Y:S02]  /*2c3b0*/  IADD3 R3, P0, R7, R0, RZ ;  /* 0x0000000007037210 */ /* 0x000fe40007f1e0ff */
[-C--:B------:R-:W-:Y:S02]  /*2c3c0*/  ISETP.GE.AND P2, PT, R0, R2.reuse, PT ;  /* 0x000000020000720c */ /* 0x080fe40003f46270 */
[----:B------:R-:W-:-:S02]  /*2c3d0*/  ISETP.GE.AND P1, PT, R9, R2, PT ;  /* 0x000000020900720c */ /* 0x000fc40003f26270 */
[----:B------:R-:W-:Y:S02]  /*2c3e0*/  LEA.HI.X.SX32 R0, R0, R8, 0x1, P0 ;  /* 0x0000000800007211 */ /* 0x000fe400000f0eff */
[----:B------:R-:W-:-:S04]  /*2c3f0*/  LEA R2, P0, R3, R12, 0x2 ;  /* 0x0000000c03027211 */ /* 0x000fc800078010ff */
[----:B------:R-:W-:-:S05]  /*2c400*/  LEA.HI.X R3, R3, R13, R0, 0x2, P0 ;  /* 0x0000000d03037211 */ /* 0x000fca00000f1400 */
[----:B------:R1:W-:Y:S04]  /*2c410*/  @!P2 ST.E [R2.64], R11 ;  /* 0x0000000b0200a985 */ /* 0x0003e8000c101904 */
[----:B------:R1:W-:Y:S02]  /*2c420*/  @!P1 ST.E [R2.64+0x20], R10 ;  /* 0x0000200a02009985 */ /* 0x0003e4000c101904 */
.L_x_1899:
[----:B------:R-:W-:Y:S05]  /*2c430*/  BSYNC B0 ;  /* 0x0000000000007941 */ /* 0x000fea0003800000 */
.L_x_1898:
[----:B------:R-:W-:Y:S02]  /*2c440*/  ULDC.64 UR4, c[0x0][0x118] ;  /* 0x0000460000047ab9 */ /* 0x000fe40000000a00 */
[----:B------:R-:W2:Y:S01]  /*2c450*/  LD.E R8, [R134.64+0xc0] ;  /* 0x0000c00486087980 */ /* 0x000ea2000c101900 */
[----:B------:R-:W-:Y:S01]  /*2c460*/  SHF.R.S32.HI R5, RZ, 0x1f, R4 ;  /* 0x0000001fff057819 */ /* 0x000fe20000011404 */
[----:B------:R-:W-:Y:S01]  /*2c470*/  IMAD R0, R7, R52, RZ ;  /* 0x0000003407007224 */ /* 0x000fe200078e02ff */
[----:B------:R-:W-:-:S03]  /*2c480*/  MOV R9, 0x1f0 ;  /* 0x000001f000097802 */ /* 0x000fc60000000f00 */
[----:B-1----:R-:W-:-:S04]  /*2c490*/  IMAD.WIDE R2, R6, 0x40, R4 ;  /* 0x0000004006027825 */ /* 0x002fc800078e0204 */
[----:B------:R-:W-:Y:S01]  /*2c4a0*/  IMAD R5, R57, -0x40, R58 ;  /* 0xffffffc039057824 */ /* 0x000fe200078e023a */
[----:B------:R-:W-:-:S04]  /*2c4b0*/  IADD3 R7, P0, R2, R0, RZ ;  /* 0x0000000002077210 */ /* 0x000fc80007f1e0ff */
[----:B------:R-:W-:Y:S02]  /*2c4c0*/  LEA.HI.X.SX32 R3, R0, R3, 0x1, P0 ;  /* 0x0000000300037211 */ /* 0x000fe400000f0eff */
[----:B------:R-:W-:Y:S02]  /*2c4d0*/  IADD3 R0, R6, 0x10, RZ ;  /* 0x0000001006007810 */ /* 0x000fe40007ffe0ff */
[----:B------:R-:W-:-:S04]  /*2c4e0*/  LEA R2, P0, R7, R14, 0x2 ;  /* 0x0000000e07027211 */ /* 0x000fc800078010ff */
[----:B------:R-:W-:Y:S02]  /*2c4f0*/  LEA.HI.X R3, R7, R15, R3, 0x2, P0 ;  /* 0x0000000f07037211 */ /* 0x000fe400000f1403 */
[----:B------:R-:W-:Y:S02]  /*2c500*/  IADD3 R7, R6, 0x20, RZ ;  /* 0x0000002006077810 */ /* 0x000fe40007ffe0ff */
[----:B--2---:R-:W-:Y:S02]  /*2c510*/  ISETP.GE.AND P6, PT, R4, R8, PT ;  /* 0x000000080400720c */ /* 0x004fe40003fc6270 */
[----:B------:R-:W-:Y:S02]  /*2c520*/  IADD3 R4, R6, 0x8, RZ ;  /* 0x0000000806047810 */ /* 0x000fe40007ffe0ff */
[-C--:B------:R-:W-:Y:S02]  /*2c530*/  ISETP.GE.OR P4, PT, R0, R5.reuse, P6 ;  /* 0x000000050000720c */ /* 0x080fe40003786670 */
[----:B------:R-:W-:-:S02]  /*2c540*/  ISETP.GE.OR P5, PT, R4, R5, P6 ;  /* 0x000000050400720c */ /* 0x000fc400037a6670 */
[C---:B------:R-:W-:Y:S02]  /*2c550*/  IADD3 R0, R6.reuse, 0x30, RZ ;  /* 0x0000003006007810 */ /* 0x040fe40007ffe0ff */
[C---:B------:R-:W-:Y:S02]  /*2c560*/  IADD3 R8, R6.reuse, 0x18, RZ ;  /* 0x0000001806087810 */ /* 0x040fe40007ffe0ff */
[----:B------:R-:W-:Y:S02]  /*2c570*/  IADD3 R4, R6, 0x28, RZ ;  /* 0x0000002806047810 */ /* 0x000fe40007ffe0ff */
[-C--:B------:R-:W-:Y:S02]  /*2c580*/  ISETP.GE.OR P0, PT, R0, R5.reuse, P6 ;  /* 0x000000050000720c */ /* 0x080fe40003706670 */
[----:B------:R-:W-:Y:S01]  /*2c590*/  IADD3 R0, R6, 0x38, RZ ;  /* 0x0000003806007810 */ /* 0x000fe20007ffe0ff */
[----:B------:R1:W-:Y:S01]  /*2c5a0*/  @!P4 ST.E.128 [R2.64+0x1000], R40 ;  /* 0x001000280200c985 */ /* 0x0003e2000c101d04 */
[----:B------:R-:W-:-:S02]  /*2c5b0*/  ISETP.GE.OR P3, PT, R8, R5, P6 ;  /* 0x000000050800720c */ /* 0x000fc40003766670 */
[-C--:B------:R-:W-:Y:S01]  /*2c5c0*/  ISETP.GE.OR P2, PT, R7, R5.reuse, P6 ;  /* 0x000000050700720c */ /* 0x080fe20003746670 */
[----:B------:R1:W-:Y:S01]  /*2c5d0*/  @!P5 ST.E.128 [R2.64+0x800], R44 ;  /* 0x0008002c0200d985 */ /* 0x0003e2000c101d04 */
[-C--:B------:R-:W-:Y:S01]  /*2c5e0*/  ISETP.GE.OR P1, PT, R4, R5.reuse, P6 ;  /* 0x000000050400720c */ /* 0x080fe20003726670 */
[----:B------:R-:W-:Y:S01]  /*2c5f0*/  IMAD.MOV.U32 R4, RZ, RZ, R9 ;  /* 0x000000ffff047224 */ /* 0x000fe200078e0009 */
[-C--:B------:R-:W-:Y:S02]  /*2c600*/  ISETP.GE.OR P5, PT, R6, R5.reuse, P6 ;  /* 0x000000050600720c */ /* 0x080fe400037a6670 */
[----:B------:R-:W-:Y:S01]  /*2c610*/  ISETP.GE.OR P6, PT, R0, R5, P6 ;  /* 0x000000050000720c */ /* 0x000fe200037c6670 */
[----:B------:R-:W-:Y:S01]  /*2c620*/  IMAD.MOV.U32 R5, RZ, RZ, 0x0 ;  /* 0x00000000ff057424 */ /* 0x000fe200078e00ff */
[----:B------:R1:W-:Y:S04]  /*2c630*/  @!P0 ST.E.128 [R2.64+0x3000], R20 ;  /* 0x0030001402008985 */ /* 0x0003e8000c101d04 */
[----:B------:R1:W-:Y:S04]  /*2c640*/  @!P3 ST.E.128 [R2.64+0x1800], R32 ;  /* 0x001800200200b985 */ /* 0x0003e8000c101d04 */
[----:B------:R1:W-:Y:S04]  /*2c650*/  @!P2 ST.E.128 [R2.64+0x2000], R28 ;  /* 0x0020001c0200a985 */ /* 0x0003e8000c101d04 */
[----:B------:R1:W-:Y:S04]  /*2c660*/  @!P1 ST.E.128 [R2.64+0x2800], R24 ;  /* 0x0028001802009985 */ /* 0x0003e8000c101d04 */
[----:B------:R1:W-:Y:S04]  /*2c670*/  @!P5 ST.E.64 [R2.64], R48 ;  /* 0x000000300200d985 */ /* 0x0003e8000c101b04 */
[----:B------:R1:W-:Y:S01]  /*2c680*/  @!P5 ST.E.64 [R2.64+0x8], R50 ;  /* 0x000008320200d985 */ /* 0x0003e2000c101b04 */
[----:B------:R-:W-:Y:S05]  /*2c690*/  @P6 RET.REL.NODEC R4 `(_ZN5flash24flash_fwd_splitkv_kernelI23Flash_fwd_kernel_traitsILi64ELi64ELi256ELi4ELb0ELb0EN7cutlass6half_tE19Flash_kernel_traitsILi64ELi64ELi256ELi4ES3_EELb1ELb0ELb0ELb0ELb0ELb0ELb1ELb1EEEvNS_16Flash_fwd_paramsE) ;  /* 0xfffd396004006950 */ /* 0x000fea0003c3ffff */
[----:B------:R-:W-:Y:S02]  /*2c6a0*/  ULDC.64 UR4, c[0x0][0x118] ;  /* 0x0000460000047ab9 */ /* 0x000fe40000000a00 */
[----:B------:R2:W-:Y:S02]  /*2c6b0*/  ST.E.128 [R2.64+0x3800], R16 ;  /* 0x0038001002007985 */ /* 0x0005e4000c101d04 */
[----:B-12---:R-:W-:-:S02]  /*2c6c0*/  MOV R2, R9 ;  /* 0x0000000900027202 */ /* 0x006fc40000000f00 */
[----:B------:R-:W-:-:S04]  /*2c6d0*/  MOV R3, 0x0 ;  /* 0x0000000000037802 */ /* 0x000fc80000000f00 */
[----:B------:R-:W-:Y:S05]  /*2c6e0*/  RET.REL.NODEC R2 `(_ZN5flash24flash_fwd_splitkv_kernelI23Flash_fwd_kernel_traitsILi64ELi64ELi256ELi4ELb0ELb0EN7cutlass6half_tE19Flash_kernel_traitsILi64ELi64ELi256ELi4ES3_EELb1ELb0ELb0ELb0ELb0ELb0ELb1ELb1EEEvNS_16Flash_fwd_paramsE) ;  /* 0xfffd391002007950 */ /* 0x000fea0003c3ffff */
.L_x_1896:
[----:B------:R-:W-:Y:S01]  /*2c6f0*/  IMAD.MOV.U32 R0, RZ, RZ, R252 ;  /* 0x000000ffff007224 */ /* 0x000fe200078e00fc */
[----:B------:R-:W-:Y:S02]  /*2c700*/  MOV R5, 0x2 ;  /* 0x0000000200057802 */ /* 0x000fe40000000f00 */
[----:B------:R-:W-:Y:S02]  /*2c710*/  MOV R4, 0x2c730 ;  /* 0x0002c73000047802 */ /* 0x000fe40000000f00 */
[----:B-1---5:R-:W-:Y:S05]  /*2c720*/  CALL.REL.NOINC `($__internal_16_$__cuda_sm70_shflsync_bfly_p) ;  /* 0x0000011000007944 */ /* 0x022fea0003c00000 */
[----:B------:R-:W-:Y:S01]  /*2c730*/  MOV R0, R6 ;  /* 0x0000000600007202 */ /* 0x000fe20000000f00 */
[----:B------:R-:W-:Y:S05]  /*2c740*/  BRA `(.L_x_1900) ;  /* 0xfffff21000007947 */ /* 0x000fea000383ffff */
.L_x_1897:
[----:B------:R-:W-:Y:S02]  /*2c750*/  MOV R5, 0x1 ;  /* 0x0000000100057802 */ /* 0x000fe40000000f00 */
[----:B------:R-:W-:Y:S02]  /*2c760*/  MOV R4, 0x2c780 ;  /* 0x0002c78000047802 */ /* 0x000fe40000000f00 */
[----:B-12--5:R-:W-:Y:S05]  /*2c770*/  CALL.REL.NOINC `($__internal_16_$__cuda_sm70_shflsync_bfly_p) ;  /* 0x000000c000007944 */ /* 0x026fea0003c00000 */
[----:B------:R-:W-:Y:S01]  /*2c780*/  FADD.FTZ R9, R0, R6 ;  /* 0x0000000600097221 */ /* 0x000fe20000010000 */
[----:B------:R-:W-:Y:S02]  /*2c790*/  MOV R0, R251 ;  /* 0x000000fb00007202 */ /* 0x000fe40000000f00 */
[----:B------:R-:W-:Y:S02]  /*2c7a0*/  MOV R5, 0x2 ;  /* 0x0000000200057802 */ /* 0x000fe40000000f00 */
[----:B------:R-:W-:-:S02]  /*2c7b0*/  MOV R4, 0x2c7d0 ;  /* 0x0002c7d000047802 */ /* 0x000fc40000000f00 */
[----:B------:R-:W-:Y:S05]  /*2c7c0*/  CALL.REL.NOINC `($__internal_16_$__cuda_sm70_shflsync_bfly_p) ;  /* 0x0000007000007944 */ /* 0x000fea0003c00000 */
[----:B------:R-:W-:Y:S01]  /*2c7d0*/  FADD.FTZ R2, R251, R6 ;  /* 0x00000006fb027221 */ /* 0x000fe20000010000 */
[----:B------:R-:W-:-:S02]  /*2c7e0*/  MOV R5, 0x1 ;  /* 0x0000000100057802 */ /* 0x000fc40000000f00 */
[----:B------:R-:W-:Y:S02]  /*2c7f0*/  MOV R4, 0x2c820 ;  /* 0x0002c82000047802 */ /* 0x000fe40000000f00 */
[----:B------:R-:W-:Y:S02]  /*2c800*/  MOV R0, R2 ;  /* 0x0000000200007202 */ /* 0x000fe40000000f00 */
[----:B------:R-:W-:Y:S05]  /*2c810*/  CALL.REL.NOINC `($__internal_16_$__cuda_sm70_shflsync_bfly_p) ;  /* 0x0000002000007944 */ /* 0x000fea0003c00000 */
[----:B------:R-:W-:Y:S01]  /*2c820*/  MOV R4, R6 ;  /* 0x0000000600047202 */ /* 0x000fe20000000f00 */
[----:B------:R-:W-:Y:S05]  /*2c830*/  BRA `(.L_x_1901) ;  /* 0xfffff19000007947 */ /* 0x000fea000383ffff */
        .weak           $__internal_16_$__cuda_sm70_shflsync_bfly_p
        .type           $__internal_16_$__cuda_sm70_shflsync_bfly_p,@function
        .size           $__internal_16_$__cuda_sm70_shflsync_bfly_p,(.L_x_7715 - $__internal_16_$__cuda_sm70_shflsync_bfly_p)
$__internal_16_$__cuda_sm70_shflsync_bfly_p:
[----:B------:R-:W-:Y:S04]  /*2c840*/  WARPSYNC R7 ;  /* 0x0000000700007348 */ /* 0x000fe80003800000 */
[----:B------:R1:W2:Y:S02]  /*2c850*/  SHFL.BFLY PT, R6, R0, R5, R8 ;  /* 0x0c00000500067389 */ /* 0x0002a400000e0008 */
[----:B-1----:R-:W-:-:S04]  /*2c860*/  MOV R5, 0x0 ;  /* 0x0000000000057802 */ /* 0x002fc80000000f00 */
[----:B--2---:R-:W-:Y:S05]  /*2c870*/  RET.REL.NODEC R4 `(_ZN5flash24flash_fwd_splitkv_kernelI23Flash_fwd_kernel_traitsILi64ELi64ELi256ELi4ELb0ELb0EN7cutlass6half_tE19Flash_kernel_traitsILi64ELi64ELi256ELi4ES3_EELb1ELb0ELb0ELb0ELb0ELb0ELb1ELb1EEEvNS_16Flash_fwd_paramsE) ;  /* 0xfffd378004007950 */ /* 0x004fea0003c3ffff */
.L_x_1902:
        /* <DEDUP_REMOVED lines=16> */
.L_x_7715:


//--------------------- .text._ZN5flash24flash_fwd_splitkv_kernelI23Flash_fwd_kernel_traitsILi64ELi64ELi256ELi4ELb0ELb0EN7cutlass6half_tE19Flash_kernel_traitsILi64ELi64ELi256ELi4ES3_EELb1ELb0ELb0ELb0ELb0ELb1ELb1ELb1EEEvNS_16Flash_fwd_paramsE --------------------------
	.section	.text._ZN5flash24flash_fwd_splitkv_kernelI23Flash_fwd_kernel_traitsILi64ELi64ELi256ELi4ELb0ELb0EN7cutlass6half_tE19Flash_kernel_traitsILi64ELi64ELi256ELi4ES3_EELb1ELb0ELb0ELb0ELb0ELb1ELb1ELb1EEEvNS_16Flash_fwd_paramsE,"ax",@progbits
	.sectioninfo	@"SHI_REGISTERS=255"
	.align	128
        .global         _ZN5flash24flash_fwd_splitkv_kernelI23Flash_fwd_kernel_traitsILi64ELi64ELi256ELi4ELb0ELb0EN7cutlass6half_tE19Flash_kernel_traitsILi64ELi64ELi256ELi4ES3_EELb1ELb0ELb0ELb0ELb0ELb1ELb1ELb1EEEvNS_16Flash_fwd_paramsE
        .type           _ZN5flash24flash_fwd_splitkv_kernelI23Flash_fwd_kernel_traitsILi64ELi64ELi256ELi4ELb0ELb0EN7cutlass6half_tE19Flash_kernel_traitsILi64ELi64ELi256ELi4ES3_EELb1ELb0ELb0ELb0ELb0ELb1ELb1ELb1EEEvNS_16Flash_fwd_paramsE,@function
        .size           _ZN5flash24flash_fwd_splitkv_kernelI23Flash_fwd_kernel_traitsILi64ELi64ELi256ELi4ELb0ELb0EN7cutlass6half_tE19Flash_kernel_traitsILi64ELi64ELi256ELi4ES3_EELb1ELb0ELb0ELb0ELb0ELb1ELb1ELb1EEEvNS_16Flash_fwd_paramsE,(.L_x_7717 - _ZN5flash24flash_fwd_splitkv_kernelI23Flash_fwd_kernel_traitsILi64ELi64ELi256ELi4ELb0ELb0EN7cutlass6half_tE19Flash_kernel_traitsILi64ELi64ELi256ELi4ES3_EELb1ELb0ELb0ELb0ELb0ELb1ELb1ELb1EEEvNS_16Flash_fwd_paramsE)
        .other          _ZN5flash24flash_fwd_splitkv_kernelI23Flash_fwd_kernel_traitsILi64ELi64ELi256ELi4ELb0ELb0EN7cutlass6half_tE19Flash_kernel_traitsILi64ELi64ELi256ELi4ES3_EELb1ELb0ELb0ELb0ELb0ELb1ELb1ELb1EEEvNS_16Flash_fwd_paramsE,@"STO_CUDA_ENTRY STV_DEFAULT"
_ZN5flash24flash_fwd_splitkv_kernelI23Flash_fwd_kernel_traitsILi64ELi64ELi256ELi4ELb0ELb0EN7cutlass6half_tE19Flash_kernel_traitsILi64ELi64ELi256ELi4ES3_EELb1ELb0ELb0ELb0ELb0ELb1ELb1ELb1EEEvNS_16Flash_fwd_paramsE:
.text._ZN5flash24flash_fwd_splitkv_kernelI23Flash_fwd_kernel_traitsILi64ELi64ELi256ELi4ELb0ELb0EN7cutlass6half_tE19Flash_kernel_traitsILi64ELi64ELi256ELi4ES3_EELb1ELb0ELb0ELb0ELb0ELb1ELb1ELb1EEEvNS_16Flash_fwd_paramsE:
        /* <DEDUP_REMOVED lines=30> */
[----:B-1-3--:R-:W-:Y:S05]  /*01e0*/  CALL.REL.NOINC `($_ZN5flash24flash_fwd_splitkv_kernelI23Flash_fwd_kernel_traitsILi64ELi64ELi256ELi4ELb0ELb0EN7cutlass6half_tE19Flash_kernel_traitsILi64ELi64ELi256ELi4ES3_EELb1ELb0ELb0ELb0ELb0ELb1ELb1ELb1EEEvNS_16Flash_fwd_paramsE$_ZN5flash30compute_attn_1rowblock_splitkvI23Flash_fwd_kernel_traitsILi64ELi64ELi256ELi4ELb0ELb0EN7cutlass6half_tE19Flash_kernel_traitsILi64ELi64ELi256ELi4ES3_EELb1ELb0ELb0ELb0ELb0ELb1ELb1ELb1ENS_16Flash_fwd_paramsEEEvRKT8_iiiii) ;  /* 0x0000002000007944 */ /* 0x00afea0003c00000 */
[----:B------:R-:W-:Y:S05]  /*01f0*/  BSYNC B3 ;  /* 0x0000000000037941 */ /* 0x000fea0003800000 */
.L_x_1903:
[----:B------:R-:W-:Y:S05]  /*0200*/  EXIT ;  /* 0x000000000000794d */ /* 0x000fea0003800000 */
        .type           $_ZN5flash24flash_fwd_splitkv_kernelI23Flash_fwd_kernel_traitsILi64ELi64ELi256ELi4ELb0ELb0EN7cutlass6half_tE19Flash_kernel_traitsILi64ELi64ELi256ELi4ES3_EELb1ELb0ELb0ELb0ELb0ELb1ELb1ELb1EEEvNS_16Flash_fwd_paramsE$_ZN5flash30compute_attn_1rowblock_splitkvI23Flash_fwd_kernel_traitsILi64ELi64ELi256ELi4ELb0ELb0EN7cutlass6half_tE19Flash_kernel_traitsILi64ELi64ELi256ELi4ES3_EELb1ELb0ELb0ELb0ELb0ELb1ELb1ELb1ENS_16Flash_fwd_paramsEEEvRKT8_iiiii,@function
        .size           $_ZN5flash24flash_fwd_splitkv_kernelI23Flash_fwd_kernel_traitsILi64ELi64ELi256ELi4ELb0ELb0EN7cutlass6half_tE19Flash_kernel_traitsILi64ELi64ELi256ELi4ES3_EELb1ELb0ELb0ELb0ELb0ELb1ELb1ELb1EEEvNS_16Flash_fwd_paramsE$_ZN5flash30compute_attn_1rowblock_splitkvI23Flash_fwd_kernel_traitsILi64ELi64ELi256ELi4ELb0ELb0EN7cutlass6half_tE19Flash_kernel_traitsILi64ELi64ELi256ELi4ES3_EELb1ELb0ELb0ELb0ELb0ELb1ELb1ELb1ENS_16Flash_fwd_paramsEEEvRKT8_iiiii,($__internal_17_$__cuda_sm70_shflsync_bfly_p - $_ZN5flash24flash_fwd_splitkv_kernelI23Flash_fwd_kernel_traitsILi64ELi64ELi256ELi4ELb0ELb0EN7cutlass6half_tE19Flash_kernel_traitsILi64ELi64ELi256ELi4ES3_EELb1ELb0ELb0ELb0ELb0ELb1ELb1ELb1EEEvNS_16Flash_fwd_paramsE$_ZN5flash30compute_attn_1rowblock_splitkvI23Flash_fwd_kernel_traitsILi64ELi64ELi256ELi4ELb0ELb0EN7cutlass6half_tE19Flash_kernel_traitsILi64ELi64ELi256ELi4ES3_EELb1ELb0ELb0ELb0ELb0ELb1ELb1ELb1ENS_16Flash_fwd_paramsEEEvRKT8_iiiii)
$_ZN5flash24flash_fwd_splitkv_kernelI23Flash_fwd_kernel_traitsILi64ELi64ELi256ELi4ELb0ELb0EN7cutlass6half_tE19Flash_kernel_traitsILi64ELi64ELi256ELi4ES3_EELb1ELb0ELb0ELb0ELb0ELb1ELb1ELb1EEEvNS_16Flash_fwd_paramsE$_ZN5flash30compute_attn_1rowblock_splitkvI23Flash_fwd_kernel_traitsILi64ELi64ELi256ELi4ELb0ELb0EN7cutlass6half_tE19Flash_kernel_traitsILi64ELi64ELi256ELi4ES3_EELb1ELb0ELb0ELb0ELb0ELb1ELb1ELb1ENS_16Flash_fwd_paramsEEEvRKT8_iiiii:
        /* <DEDUP_REMOVED lines=21> */
.L_x_1905:
[----:B------:R-:W-:Y:S05]  /*0360*/  BSYNC B0 ;  /* 0x0000000000007941 */ /* 0x000fea0003800000 */
.L_x_1904:
        /* <DEDUP_REMOVED lines=18> */
.L_x_1907:
[----:B------:R3:W5:Y:S02]  /*0490*/  LD.E R0, [R16.64+0xb8] ;  /* 0x0000b80610007980 */ /* 0x000764000c101900 */
.L_x_1908:
[----:B------:R-:W-:Y:S05]  /*04a0*/  BSYNC B0 ;  /* 0x0000000000007941 */ /* 0x000fea0003800000 */
.L_x_1906:
        /* <DEDUP_REMOVED lines=10> */
.L_x_1910:
[----:B------:R-:W4:Y:S01]  /*0550*/  LD.E.64 R2, [R16.64+0x108] ;  /* 0x0001080610027980 */ /* 0x000f22000c101b00 */
[----:B------:R-:W-:Y:S01]  /*0560*/  BSSY B0, `(.L_x_1912) ;  /* 0x0000006000007945 */ /* 0x000fe20003800000 */
[----:B------:R-:W-:Y:S01]  /*0570*/  IMAD.MOV.U32 R0, RZ, RZ, RZ ;  /* 0x000000ffff007224 */ /* 0x000fe200078e00ff */
[----:B----4-:R-:W-:-:S04]  /*0580*/  ISETP.NE.U32.AND P0, PT, R2, RZ, PT ;  /* 0x000000ff0200720c */ /* 0x010fc80003f05070 */
[----:B------:R-:W-:-:S13]  /*0590*/  ISETP.NE.AND.EX P0, PT, R3, RZ, PT, P0 ;  /* 0x000000ff0300720c */ /* 0x000fda0003f05300 */
[----:B------:R-:W-:Y:S05]  /*05a0*/  @!P0 BRA `(.L_x_1913) ;  /* 0x0000001000008947 */ /* 0x000fea0003800000 */
[----:B------:R4:W5:Y:S02]  /*05b0*/  LD.E R0, [R16.64+0xbc] ;  /* 0x0000bc0610007980 */ /* 0x000964000c101900 */
.L_x_1913:
[----:B------:R-:W-:Y:S05]  /*05c0*/  BSYNC B0 ;  /* 0x0000000000007941 */ /* 0x000fea0003800000 */
.L_x_1912:
[----:B-----5:R-:W-:Y:S02]  /*05d0*/  IADD3 R211, R119, R0, RZ ;  /* 0x0000000077d37210 */ /* 0x020fe40007ffe0ff */
.L_x_1911:
[----:B------:R-:W-:Y:S05]  /*05e0*/  BSYNC B1 ;  /* 0x0000000000017941 */ /* 0x000fea0003800000 */
.L_x_1909:
[----:B------:R-:W5:Y:S01]  /*05f0*/  S2R R40, SR_CTAID.X ;  /* 0x0000000000287919 */ /* 0x000f620000002500 */
[----:B------:R-:W-:Y:S01]  /*0600*/  MOV R15, 0x1f0 ;  /* 0x000001f0000f7802 */ /* 0x000fe20000000f00 */
[----:B------:R-:W-:-:S03]  /*0610*/  IMAD.MOV.U32 R3, RZ, RZ, 0x0 ;  /* 0x00000000ff037424 */ /* 0x000fc600078e00ff */
[----:B------:R-:W-:Y:S01]  /*0620*/  MOV R2, R15 ;  /* 0x0000000f00027202 */ /* 0x000fe20000000f00 */
[----:B-----5:R-:W-:-:S05]  /*0630*/  IMAD.SHL.U32 R10, R40, 0x40, RZ ;  /* 0x00000040280a7824 */ /* 0x020fca00078e00ff */
[----:B------:R-:W-:-:S13]  /*0640*/  ISETP.GT.AND P0, PT, R14, R10, PT ;  /* 0x0000000a0e00720c */ /* 0x000fda0003f04270 */
[----:B------:R-:W-:Y:S05]  /*0650*/  @!P0 RET.REL.NODEC R2 `(_ZN5flash24flash_fwd_splitkv_kernelI23Flash_fwd_kernel_traitsILi64ELi64ELi256ELi4ELb0ELb0EN7cutlass6half_tE19Flash_kernel_traitsILi64ELi64ELi256ELi4ES3_EELb1ELb0ELb0ELb0ELb0ELb1ELb1ELb1EEEvNS_16Flash_fwd_paramsE) ;  /* 0xfffff9a002008950 */ /* 0x000fea0003c3ffff */
        /* <DEDUP_REMOVED lines=13> */
[----:B------:R-:W-:-:S04]  /*0730*/  LEA.HI.SX32 R0, R0, c[0x0][0x10], 0x18 ;  /* 0x0000040000007a11 */ /* 0x000fc800078fc2ff */
[----:B------:R-:W-:Y:S01]  /*0740*/  IADD3 R4, R0, -0x1, RZ ;  /* 0xffffffff00047810 */ /* 0x000fe20007ffe0ff */
[----:B------:R-:W-:Y:S02]  /*0750*/  IMAD R0, R2, R7, RZ ;  /* 0x0000000702007224 */ /* 0x000fe400078e02ff */
[----:B------:R-:W-:Y:S01]  /*0760*/  IMAD.MOV.U32 R2, RZ, RZ, RZ ;  /* 0x000000ffff027224 */ /* 0x000fe200078e00ff */
[----:B------:R-:W-:-:S03]  /*0770*/  IABS R5, R4 ;  /* 0x0000000400057213 */ /* 0x000fc60000000000 */
[----:B------:R-:W-:-:S04]  /*0780*/  IMAD.HI.U32 R0, R3, R0, R2 ;  /* 0x0000000003007227 */ /* 0x000fc800078e0002 */
[----:B------:R-:W-:Y:S02]  /*0790*/  IMAD.MOV.U32 R2, RZ, RZ, R5 ;  /* 0x000000ffff027224 */ /* 0x000fe400078e0005 */
[----:B------:R-:W-:Y:S02]  /*07a0*/  IMAD.MOV R3, RZ, RZ, -R8 ;  /* 0x000000ffff037224 */ /* 0x000fe400078e0a08 */
[----:B------:R-:W-:-:S04]  /*07b0*/  IMAD.HI.U32 R0, R0, R2, RZ ;  /* 0x0000000200007227 */ /* 0x000fc800078e00ff */
[----:B------:R-:W-:Y:S01]  /*07c0*/  IMAD R2, R0, R3, R2 ;  /* 0x0000000300027224 */ /* 0x000fe200078e0202 */
[----:B------:R-:W-:-:S04]  /*07d0*/  IADD3 R3, R211, 0xff, RZ ;  /* 0x000000ffd3037810 */ /* 0x000fc80007ffe0ff */
[----:B------:R-:W-:-:S13]  /*07e0*/  ISETP.GT.U32.AND P1, PT, R7, R2, PT ;  /* 0x000000020700720c */ /* 0x000fda0003f24070 */
[----:B------:R-:W-:Y:S01]  /*07f0*/  @!P1 IMAD.IADD R2, R2, 0x1, -R7 ;  /* 0x0000000102029824 */ /* 0x000fe200078e0a07 */
[----:B------:R-:W-:Y:S02]  /*0800*/  @!P1 IADD3 R0, R0, 0x1, RZ ;  /* 0x0000000100009810 */ /* 0x000fe40007ffe0ff */
[----:B------:R-:W-:Y:S02]  /*0810*/  ISETP.NE.AND P1, PT, RZ, c[0x0][0x10], PT ;  /* 0x00000400ff007a0c */ /* 0x000fe40003f25270 */
[----:B------:R-:W-:Y:S02]  /*0820*/  ISETP.GE.U32.AND P2, PT, R2, R7, PT ;  /* 0x000000070200720c */ /* 0x000fe40003f46070 */
[----:B------:R-:W-:Y:S02]  /*0830*/  LOP3.LUT R2, R4, c[0x0][0x10], RZ, 0x3c, !PT ;  /* 0x0000040004027a12 */ /* 0x000fe400078e3cff */
[----:B------:R-:W-:Y:S02]  /*0840*/  SHF.R.S32.HI R4, RZ, 0x1f, R3 ;  /* 0x0000001fff047819 */ /* 0x000fe40000011403 */
[----:B------:R-:W-:-:S02]  /*0850*/  ISETP.GE.AND P0, PT, R2, RZ, PT ;  /* 0x000000ff0200720c */ /* 0x000fc40003f06270 */
[----:B------:R-:W-:Y:S02]  /*0860*/  IADD3 R2, -R14, 0x13f, R10 ;  /* 0x0000013f0e027810 */ /* 0x000fe40007ffe10a */
[----:B------:R-:W-:Y:S02]  /*0870*/  LEA.HI R4, R4, R3, RZ, 0x8 ;  /* 0x0000000304047211 */ /* 0x000fe400078f40ff */
[----:B--2---:R-:W-:Y:S02]  /*0880*/  IADD3 R2, R6, R2, R211 ;  /* 0x0000000206027210 */ /* 0x004fe40007ffe0d3 */
[----:B------:R-:W-:Y:S02]  /*0890*/  @P2 IADD3 R0, R0, 0x1, RZ ;  /* 0x0000000100002810 */ /* 0x000fe40007ffe0ff */
[----:B------:R-:W-:Y:S02]  /*08a0*/  SHF.R.S32.HI R3, RZ, 0x1f, R2 ;  /* 0x0000001fff037819 */ /* 0x000fe40000011402 */
[----:B------:R-:W-:Y:S01]  /*08b0*/  SHF.R.S32.HI R4, RZ, 0x8, R4 ;  /* 0x00000008ff047819 */ /* 0x000fe20000011404 */
[----:B------:R-:W-:Y:S01]  /*08c0*/  @!P0 IMAD.MOV R0, RZ, RZ, -R0 ;  /* 0x000000ffff008224 */ /* 0x000fe200078e0a00 */
[----:B------:R-:W-:-:S02]  /*08d0*/  @!P1 LOP3.LUT R0, RZ, c[0x0][0x10], RZ, 0x33, !PT ;  /* 0x00000400ff009a12 */ /* 0x000fc400078e33ff */
        /* <DEDUP_REMOVED lines=27> */
[----:B-----5:R-:W-:Y:S01]  /*0a90*/  IMAD R11, R12, R11, RZ ;  /* 0x0000000b0c0b7224 */ /* 0x020fe200078e02ff */
[----:B------:R-:W-:Y:S01]  /*0aa0*/  IADD3 R13, R0, 0x8, RZ ;  /* 0x00000008000d7810 */ /* 0x000fe20007ffe0ff */
[----:B------:R-:W-:-:S02]  /*0ab0*/  IMAD.IADD R10, R14, 0x1, -R10 ;  /* 0x000000010e0a7824 */ /* 0x000fc400078e0a0a */
[C---:B------:R-:W-:Y:S01]  /*0ac0*/  IMAD.WIDE R4, R0.reuse, 0x40, R2 ;  /* 0x0000004000047825 */ /* 0x040fe200078e0202 */
[----:B------:R-:W-:Y:S02]  /*0ad0*/  IADD3 R14, R0, 0x10, RZ ;  /* 0x00000010000e7810 */ /* 0x000fe40007ffe0ff */
[----:B--2---:R-:W-:Y:S02]  /*0ae0*/  ISETP.GE.AND P3, PT, R2, R9, PT ;  /* 0x000000090200720c */ /* 0x004fe40003f66270 */
[----:B------:R-:W-:Y:S02]  /*0af0*/  IADD3 R3, P0, R11, R4, RZ ;  /* 0x000000040b037210 */ /* 0x000fe40007f1e0ff */
[-C--:B------:R-:W-:Y:S02]  /*0b00*/  ISETP.GE.AND P6, PT, R13, R10.reuse, PT ;  /* 0x0000000a0d00720c */ /* 0x080fe40003fc6270 */
[----:B------:R-:W-:Y:S02]  /*0b10*/  IADD3 R13, R0, 0x18, RZ ;  /* 0x00000018000d7810 */ /* 0x000fe40007ffe0ff */
[----:B------:R-:W-:-:S02]  /*0b20*/  ISETP.GE.AND P5, PT, R14, R10, PT ;  /* 0x0000000a0e00720c */ /* 0x000fc40003fa6270 */
[----:B------:R-:W-:Y:S02]  /*0b30*/  ISETP.GE.OR P3, PT, R0, R10, P3 ;  /* 0x0000000a0000720c */ /* 0x000fe40001f66670 */
[----:B------:R-:W-:Y:S02]  /*0b40*/  LEA.HI.X.SX32 R4, R11, R5, 0x1, P0 ;  /* 0x000000050b047211 */ /* 0x000fe400000f0eff */
[----:B------:R-:W-:Y:S02]  /*0b50*/  LEA R6, P0, R3, R6, 0x2 ;  /* 0x0000000603067211 */ /* 0x000fe400078010ff */
[----:B------:R-:W-:Y:S02]  /*0b60*/  ISETP.GE.AND P4, PT, R13, R10, PT ;  /* 0x0000000a0d00720c */ /* 0x000fe40003f86270 */
[CC--:B------:R-:W-:Y:S02]  /*0b70*/  ISETP.GE.OR P2, PT, R2.reuse, R9.reuse, P6 ;  /* 0x000000090200720c */ /* 0x0c0fe40003746670 */
[----:B------:R-:W-:-:S02]  /*0b80*/  ISETP.GE.OR P1, PT, R2, R9, P5 ;  /* 0x000000090200720c */ /* 0x000fc40002f26670 */
        /* <DEDUP_REMOVED lines=54> */
[----:B------:R-:W-:Y:S05]  /*0ef0*/  @P0 RET.REL.NODEC R2 `(_ZN5flash24flash_fwd_splitkv_kernelI23Flash_fwd_kernel_traitsILi64ELi64ELi256ELi4ELb0ELb0EN7cutlass6half_tE19Flash_kernel_traitsILi64ELi64ELi256ELi4ES3_EELb1ELb0ELb0ELb0ELb0ELb1ELb1ELb1EEEvNS_16Flash_fwd_paramsE) ;  /* 0xfffff10002000950 */ /* 0x000fea0003c3ffff */
[----:B---3--:R-:W-:Y:S02]  /*0f00*/  MOV R0, 0xff800000 ;  /* 0xff80000000007802 */ /* 0x008fe40000000f00 */
[----:B------:R-:W-:Y:S02]  /*0f10*/  MOV R2, R15 ;  /* 0x0000000f00027202 */ /* 0x000fe40000000f00 */
[----:B------:R-:W-:Y:S01]  /*0f20*/  MOV R3, 0x0 ;  /* 0x0000000000037802 */ /* 0x000fe20000000f00 */
[----:B------:R1:W-:Y:S03]  /*0f30*/  ST.E [R4.64+0xe0], R0 ;  /* 0x0000e00004007985 */ /* 0x0003e6000c101906 */
[----:B------:R-:W-:Y:S05]  /*0f40*/  RET.REL.NODEC R2 `(_ZN5flash24flash_fwd_splitkv_kernelI23Flash_fwd_kernel_traitsILi64ELi64ELi256ELi4ELb0ELb0EN7cutlass6half_tE19Flash_kernel_traitsILi64ELi64ELi256ELi4ES3_EELb1ELb0ELb0ELb0ELb0ELb1ELb1ELb1EEEvNS_16Flash_fwd_paramsE) ;  /* 0xfffff0b002007950 */ /* 0x000fea0003c3ffff */
.L_x_1914:
        /* <DEDUP_REMOVED lines=29> */
[----:B--2---:R-:W2:Y:S04]  /*1120*/  LD.E.64 R20, [R16.64+0x40] ;  /* 0x0000400610147980 */ /* 0x004ea8000c101b00 */
[----:B------:R-:W2:Y:S04]  /*1130*/  LD.E.64 R190, [R16.64+0x38] ;  /* 0x0000380610be7980 */ /* 0x000ea8000c101b00 */
[----:B------:R-:W2:Y:S04]  /*1140*/  LD.E.64 R10, [R16.64+0x50] ;  /* 0x00005006100a7980 */ /* 0x000ea8000c101b00 */
[----:B------:R-:W2:Y:S04]  /*1150*/  LD.E.64 R8, [R16.64+0x28] ;  /* 0x0000280610087980 */ /* 0x000ea8000c101b00 */
[----:B------:R1:W5:Y:S01]  /*1160*/  LD.E.64 R28, [R16.64+0x58] ;  /* 0x00005806101c7980 */ /* 0x000362000c101b00 */
[----:B---3--:R-:W-:-:S04]  /*1170*/  IABS R4, R13 ;  /* 0x0000000d00047213 */ /* 0x008fc80000000000 */
[----:B------:R-:W3:Y:S08]  /*1180*/  I2F.RP R2, R4 ;  /* 0x0000000400027306 */ /* 0x000ef00000209400 */
[----:B---3--:R-:W3:Y:S02]  /*1190*/  MUFU.RCP R2, R2 ;  /* 0x0000000200027308 */ /* 0x008ee40000001000 */
[----:B---3--:R-:W-:-:S06]  /*11a0*/  IADD3 R2, R2, 0xffffffe, RZ ;  /* 0x0ffffffe02027810 */ /* 0x008fcc0007ffe0ff */
[----:B------:R-:W3:Y:S01]  /*11b0*/  F2I.FTZ.U32.TRUNC.NTZ R3, R2 ;  /* 0x0000000200037305 */ /* 0x000ee2000021f000 */
[----:B------:R-:W-:Y:S01]  /*11c0*/  IABS R6, R13 ;  /* 0x0000000d00067213 */ /* 0x000fe20000000000 */
[----:B---3--:R-:W-:Y:S02]  /*11d0*/  IMAD.MOV R0, RZ, RZ, -R3 ;  /* 0x000000ffff007224 */ /* 0x008fe400078e0a03 */
[----:B------:R-:W-:Y:S02]  /*11e0*/  IMAD.MOV.U32 R2, RZ, RZ, RZ ;  /* 0x000000ffff027224 */ /* 0x000fe400078e00ff */
[----:B------:R-:W-:Y:S01]  /*11f0*/  IMAD R5, R0, R4, RZ ;  /* 0x0000000400057224 */ /* 0x000fe200078e02ff */
[----:B------:R-:W-:-:S03]  /*1200*/  IABS R0, R22 ;  /* 0x0000001600007213 */ /* 0x000fc60000000000 */
[----:B------:R-:W-:Y:S01]  /*1210*/  IMAD.HI.U32 R5, R3, R5, R2 ;  /* 0x0000000503057227 */ /* 0x000fe200078e0002 */
[----:B------:R-:W-:-:S03]  /*1220*/  MOV R2, R0 ;  /* 0x0000000000027202 */ /* 0x000fc60000000f00 */
[----:B------:R-:W-:Y:S02]  /*1230*/  IMAD.MOV R0, RZ, RZ, -R6 ;  /* 0x000000ffff007224 */ /* 0x000fe400078e0a06 */
[----:B------:R-:W3:Y:S02]  /*1240*/  LD.E.64 R6, [R16.64+0x20] ;  /* 0x0000200610067980 */ /* 0x000ee4000c101b00 */
        /* <DEDUP_REMOVED lines=15> */
[----:B-----5:R1:W3:Y:S01]  /*1340*/  LD.E R12, [R2.64] ;  /* 0x00000006020c7980 */ /* 0x0202e2000c101900 */
[----:B----4-:R-:W-:-:S04]  /*1350*/  IABS R4, R15 ;  /* 0x0000000f00047213 */ /* 0x010fc80000000000 */
[----:B-1----:R-:W1:Y:S08]  /*1360*/  I2F.RP R2, R4 ;  /* 0x0000000400027306 */ /* 0x002e700000209400 */
[----:B-1----:R-:W1:Y:S02]  /*1370*/  MUFU.RCP R2, R2 ;  /* 0x0000000200027308 */ /* 0x002e640000001000 */
[----:B-1----:R-:W-:-:S06]  /*1380*/  IADD3 R2, R2, 0xffffffe, RZ ;  /* 0x0ffffffe02027810 */ /* 0x002fcc0007ffe0ff */
[----:B------:R-:W1:Y:S01]  /*1390*/  F2I.FTZ.U32.TRUNC.NTZ R3, R2 ;  /* 0x0000000200037305 */ /* 0x000e62000021f000 */
[----:B------:R-:W-:Y:S02]  /*13a0*/  IABS R18, R15 ;  /* 0x0000000f00127213 */ /* 0x000fe40000000000 */
[----:B-1----:R-:W-:Y:S01]  /*13b0*/  IADD3 R0, RZ, -R3, RZ ;  /* 0x80000003ff007210 */ /* 0x002fe20007ffe0ff */
[----:B------:R-:W-:-:S04]  /*13c0*/  IMAD.MOV.U32 R2, RZ, RZ, RZ ;  /* 0x000000ffff027224 */ /* 0x000fc800078e00ff */
[----:B------:R-:W-:Y:S01]  /*13d0*/  IMAD R14, R0, R4, RZ ;  /* 0x00000004000e7224 */ /* 0x000fe200078e02ff */
[----:B------:R-:W-:-:S03]  /*13e0*/  IABS R0, R41 ;  /* 0x0000002900007213 */ /* 0x000fc60000000000 */
[----:B------:R-:W-:-:S04]  /*13f0*/  IMAD.HI.U32 R14, R3, R14, R2 ;  /* 0x0000000e030e7227 */ /* 0x000fc800078e0002 */
[----:B------:R-:W-:-:S05]  /*1400*/  IMAD.MOV R2, RZ, RZ, -R18 ;  /* 0x000000ffff027224 */ /* 0x000fca00078e0a12 */
[----:B------:R-:W-:Y:S01]  /*1410*/  MOV R3, R2 ;  /* 0x0000000200037202 */ /* 0x000fe20000000f00 */
        /* <DEDUP_REMOVED lines=12> */
[----:B--2---:R1:W-:Y:S01]  /*14e0*/  STL.64 [R1+0x18], R20 ;  /* 0x0000181401007387 */ /* 0x0043e20000100a00 */
        /* <DEDUP_REMOVED lines=8> */
[----:B---3--:R-:W-:Y:S01]  /*1570*/  SHF.R.S32.HI R14, RZ, 0x1f, R12 ;  /* 0x0000001fff0e7819 */ /* 0x008fe2000001140c */
        /* <DEDUP_REMOVED lines=18> */
.L_x_1916:
        /* <DEDUP_REMOVED lines=8> */
[----:B-----5:R-:W-:-:S02]  /*1720*/  @!P3 SHF.R.S32.HI R14, RZ, 0x1f, R12 ;  /* 0x0000001fff0eb819 */ /* 0x020fc4000001140c */
[----:B------:R-:W-:-:S04]  /*1730*/  LEA R22, R36, 0xffffff00, 0x8 ;  /* 0xffffff0024167811 */ /* 0x000fc800078e40ff */
[----:B------:R-:W-:Y:S02]  /*1740*/  SHF.R.S32.HI R23, RZ, 0x1f, R22 ;  /* 0x0000001fff177819 */ /* 0x000fe40000011416 */
[----:B---3--:R-:W-:-:S04]  /*1750*/  IABS R0, R9 ;  /* 0x0000000900007213 */ /* 0x008fc80000000000 */
[----:B------:R-:W-:Y:S01]  /*1760*/  MOV R6, R0 ;  /* 0x0000000000067202 */ /* 0x000fe20000000f00 */
[----:B----4-:R3:W-:Y:S01]  /*1770*/  STL.64 [R1+0x18], R2 ;  /* 0x0000180201007387 */ /* 0x0107e20000100a00 */
        /* <DEDUP_REMOVED lines=9> */
[----:B------:R-:W-:Y:S01]  /*1810*/  IMAD R4, R0, R6, RZ ;  /* 0x0000000600047224 */ /* 0x000fe200078e02ff */
[----:B------:R-:W-:-:S03]  /*1820*/  IABS R0, R41 ;  /* 0x0000002900007213 */ /* 0x000fc60000000000 */
[----:B------:R-:W-:-:S04]  /*1830*/  IMAD.HI.U32 R4, R3, R4, R2 ;  /* 0x0000000403047227 */ /* 0x000fc800078e0002 */
[----:B------:R-:W-:Y:S02]  /*1840*/  IMAD.MOV R2, RZ, RZ, -R5 ;  /* 0x000000ffff027224 */ /* 0x000fe400078e0a05 */
[----:B------:R-:W-:-:S04]  /*1850*/  IMAD.HI.U32 R8, R4, R0, RZ ;  /* 0x0000000004087227 */ /* 0x000fc800078e00ff */
[----:B------:R-:W-:Y:S01]  /*1860*/  IMAD R0, R8, R2, R0 ;  /* 0x0000000208007224 */ /* 0x000fe200078e0200 */
[----:B------:R-:W-:Y:S01]  /*1870*/  @!P3 SHF.R.S32.HI R5, RZ, 0x1f, R13 ;  /* 0x0000001fff05b819 */ /* 0x000fe2000001140d */
[----:B--2---:R-:W-:-:S03]  /*1880*/  @!P3 IMAD R3, R191, R13, RZ ;  /* 0x0000000dbf03b224 */ /* 0x004fc600078e02ff */
[----:B------:R-:W-:Y:S01]  /*1890*/  ISETP.GT.U32.AND P0, PT, R6, R0, PT ;  /* 0x000000000600720c */ /* 0x000fe20003f04070 */
[----:B------:R-:W-:Y:S01]  /*18a0*/  @!P3 IMAD R5, R5, R190, R3 ;  /* 0x000000be0505b224 */ /* 0x000fe200078e0203 */
[----:B------:R-:W-:Y:S01]  /*18b0*/  @P3 IADD3 R4, R13, R24, RZ ;  /* 0x000000180d043210 */ /* 0x000fe20007ffe0ff */
[----:B------:R-:W-:-:S04]  /*18c0*/  @!P3 IMAD.WIDE.U32 R2, R190, R13, RZ ;  /* 0x0000000dbe02b225 */ /* 0x000fc800078e00ff */
[----:B------:R-:W-:Y:S02]  /*18d0*/  @!P3 IMAD.IADD R3, R3, 0x1, R5 ;  /* 0x000000010303b824 */ /* 0x000fe400078e0205 */
[----:B------:R-:W-:Y:S02]  /*18e0*/  @!P3 IMAD R7, R11, R12, RZ ;  /* 0x0000000c0b07b224 */ /* 0x000fe400078e02ff */
[-C--:B------:R-:W-:Y:S02]  /*18f0*/  @P3 IMAD R15, R191, R4.reuse, RZ ;  /* 0x00000004bf0f3224 */ /* 0x080fe400078e02ff */
[----:B------:R-:W-:-:S04]  /*1900*/  @P3 IMAD.WIDE.U32 R4, R190, R4, RZ ;  /* 0x00000004be043225 */ /* 0x000fc800078e00ff */
[----:B------:R-:W-:Y:S02]  /*1910*/  @!P0 IMAD.IADD R0, R0, 0x1, -R6 ;  /* 0x0000000100008824 */ /* 0x000fe400078e0a06 */
[C---:B------:R-:W-:Y:S02]  /*1920*/  @!P3 IMAD R11, R10.reuse, R14, R7 ;  /* 0x0000000e0a0bb224 */ /* 0x040fe400078e0207 */
[----:B------:R-:W-:Y:S01]  /*1930*/  @!P3 IMAD.WIDE.U32 R2, R10, R12, R2 ;  /* 0x0000000c0a02b225 */ /* 0x000fe200078e0002 */
[----:B------:R-:W-:Y:S02]  /*1940*/  @P3 IADD3 R7, R5, R15, RZ ;  /* 0x0000000f05073210 */ /* 0x000fe40007ffe0ff */
[----:B------:R-:W-:Y:S01]  /*1950*/  ISETP.GE.U32.AND P2, PT, R0, R6, PT ;  /* 0x000000060000720c */ /* 0x000fe20003f46070 */
[----:B------:R-:W-:Y:S01]  /*1960*/  @!P3 IMAD.MOV.U32 R4, RZ, RZ, R2 ;  /* 0x000000ffff04b224 */ /* 0x000fe200078e0002 */
[----:B------:R-:W-:Y:S01]  /*1970*/  @!P3 IADD3 R7, R3, R11, RZ ;  /* 0x0000000b0307b210 */ /* 0x000fe20007ffe0ff */
[----:B------:R-:W-:Y:S01]  /*1980*/  @!P3 IMAD R3, R26, R13, RZ ;  /* 0x0000000d1a03b224 */ /* 0x000fe200078e02ff */
[----:B------:R-:W-:-:S02]  /*1990*/  @!P3 SHF.R.S32.HI R0, RZ, 0x1f, R13 ;  /* 0x0000001fff00b819 */ /* 0x000fc4000001140d */
[----:B------:R-:W-:Y:S01]  /*19a0*/  LOP3.LUT R2, R41, R9, RZ, 0x3c, !PT ;  /* 0x0000000929027212 */ /* 0x000fe200078e3cff */
[----:B------:R-:W-:Y:S02]  /*19b0*/  IMAD R5, R191, R22, RZ ;  /* 0x00000016bf057224 */ /* 0x000fe400078e02ff */
[----:B------:R-:W-:Y:S01]  /*19c0*/  @!P3 IMAD R0, R0, R25, R3 ;  /* 0x000000190000b224 */ /* 0x000fe200078e0203 */
[----:B------:R-:W-:Y:S02]  /*19d0*/  ISETP.GE.AND P1, PT, R2, RZ, PT ;  /* 0x000000ff0200720c */ /* 0x000fe40003f26270 */
[----:B------:R-:W-:Y:S02]  /*19e0*/  MOV R2, R4 ;  /* 0x0000000400027202 */ /* 0x000fe40000000f00 */
[----:B------:R-:W-:Y:S02]  /*19f0*/  MOV R3, R7 ;  /* 0x0000000700037202 */ /* 0x000fe40000000f00 */
        /* <DEDUP_REMOVED lines=13> */
[----:B------:R-:W-:Y:S01]  /*1ad0*/  @!P3 IMAD R7, R19, R12, RZ ;  /* 0x0000000c1307b224 */ /* 0x000fe200078e02ff */
[----:B------:R-:W-:Y:S01]  /*1ae0*/  @!P3 SHF.R.S32.HI R6, RZ, 0x1f, R12 ;  /* 0x0000001fff06b819 */ /* 0x000fe2000001140c */
[----:B------:R-:W-:Y:S01]  /*1af0*/  @P3 IMAD.IADD R8, R13, 0x1, R24 ;  /* 0x000000010d083824 */ /* 0x000fe200078e0218 */
[----:B------:R-:W-:Y:S01]  /*1b00*/  SHF.R.S32.HI R30, RZ, 0x1f, R0 ;  /* 0x0000001fff1e7819 */ /* 0x000fe20000011400 */
[----:B------:R-:W-:-:S02]  /*1b10*/  IMAD R11, R21, R0, RZ ;  /* 0x00000000150b7224 */ /* 0x000fc400078e02ff */
[----:B------:R-:W-:Y:S02]  /*1b20*/  @!P3 IMAD R13, R18, R6, R7 ;  /* 0x00000006120db224 */ /* 0x000fe400078e0207 */
[----:B------:R-:W-:Y:S02]  /*1b30*/  @P3 IMAD R14, R26, R8, RZ ;  /* 0x000000081a0e3224 */ /* 0x000fe400078e02ff */
[----:B------:R-:W-:-:S04]  /*1b40*/  @!P3 IMAD.WIDE.U32 R6, R18, R12, R2 ;  /* 0x0000000c1206b225 */ /* 0x000fc800078e0002 */
[----:B------:R-:W-:-:S04]  /*1b50*/  @P3 IMAD.WIDE.U32 R8, R25, R8, RZ ;  /* 0x0000000819083225 */ /* 0x000fc800078e00ff */
[----:B------:R-:W-:-:S04]  /*1b60*/  IMAD.WIDE.U32 R2, R20, R0, R4 ;  /* 0x0000000014027225 */ /* 0x000fc800078e0004 */
[----:B------:R-:W-:Y:S01]  /*1b70*/  IMAD R4, R20, R30, R11 ;  /* 0x0000001e14047224 */ /* 0x000fe200078e020b */
[----:B------:R-:W-:Y:S01]  /*1b80*/  @P3 IADD3 R14, R9, R14, RZ ;  /* 0x0000000e090e3210 */ /* 0x000fe20007ffe0ff */
[----:B------:R-:W-:Y:S01]  /*1b90*/  @!P3 IMAD.IADD R14, R7, 0x1, R13 ;  /* 0x00000001070eb824 */ /* 0x000fe200078e020d */
[----:B------:R-:W-:Y:S01]  /*1ba0*/  @P3 MOV R10, R8 ;  /* 0x00000008000a3202 */ /* 0x000fe20000000f00 */
[----:B------:R-:W-:Y:S01]  /*1bb0*/  IMAD.IADD R27, R3, 0x1, R4 ;  /* 0x00000001031b7824 */ /* 0x000fe200078e0204 */
[----:B------:R-:W-:Y:S02]  /*1bc0*/  @!P3 MOV R10, R6 ;  /* 0x00000006000ab202 */ /* 0x000fe40000000f00 */
[----:B------:R-:W-:Y:S02]  /*1bd0*/  MOV R26, R2 ;  /* 0x00000002001a7202 */ /* 0x000fe40000000f00 */
[----:B------:R-:W-:Y:S02]  /*1be0*/  MOV R4, R22 ;  /* 0x0000001600047202 */ /* 0x000fe40000000f00 */
[----:B------:R-:W-:-:S02]  /*1bf0*/  MOV R18, R0 ;  /* 0x0000000000127202 */ /* 0x000fc40000000f00 */
.L_x_1917:
[----:B-1----:R-:W-:Y:S05]  /*1c00*/  BSYNC B0 ;  /* 0x0000000000007941 */ /* 0x002fea0003800000 */
.L_x_1915:
[----:B------:R-:W2:Y:S04]  /*1c10*/  LDL R35, [R1+0x18] ;  /* 0x0000180001237983 */ /* 0x000ea80000100800 */
[----:B------:R-:W3:Y:S01]  /*1c20*/  LDL R37, [R1+0x1c] ;  /* 0x00001c0001257983 */ /* 0x000ee20000100800 */
[----:B------:R-:W-:-:S03]  /*1c30*/  ISETP.NE.AND P1, PT, R31, -0x1, PT ;  /* 0xffffffff1f00780c */ /* 0x000fc60003f25270 */
[----:B------:R-:W4:Y:S04]  /*1c40*/  LD.E.64 R8, [R16.64+0x30] ;  /* 0x0000300610087980 */ /* 0x000f28000c101b00 */
[----:B------:R-:W4:Y:S04]  /*1c50*/  LD.E R15, [R16.64+0xc0] ;  /* 0x0000c006100f7980 */ /* 0x000f28000c101900 */
[----:B------:R-:W4:Y:S04]  /*1c60*/  LD.E.64 R12, [R16.64+0x48] ;  /* 0x00004806100c7980 */ /* 0x000f28000c101b00 */
[----:B------:R-:W4:Y:S04]  /*1c70*/  @!P1 LD.E.64 R6, [R16.64+0x18] ;  /* 0x0000180610069980 */ /* 0x000f28000c101b00 */
[----:B------:R-:W4:Y:S04]  /*1c80*/  LD.E.64 R24, [R16.64+0x10] ;  /* 0x0000100610187980 */ /* 0x000f28000c101b00 */
[----:B------:R-:W4:Y:S04]  /*1c90*/  LD.E.64 R20, [R16.64+0x8] ;  /* 0x0000080610147980 */ /* 0x000f28000c101b00 */
[----:B------:R1:W5:Y:S04]  /*1ca0*/  @P4 LD.E R32, [R32.64] ;  /* 0x0000000620204980 */ /* 0x000368000c101900 */
[----:B------:R1:W5:Y:S01]  /*1cb0*/  LD.E.64 R166, [R16.64] ;  /* 0x0000000610a67980 */ /* 0x000362000c101b00 */
[----:B------:R-:W-:-:S04]  /*1cc0*/  SHF.R.S32.HI R34, RZ, 0x1f, R252 ;  /* 0x0000001fff227819 */ /* 0x000fc800000114fc */
[----:B------:R-:W-:-:S04]  /*1cd0*/  LEA.HI R0, R34, R252, RZ, 0x3 ;  /* 0x000000fc22007211 */ /* 0x000fc800078f18ff */
[----:B------:R-:W-:-:S05]  /*1ce0*/  LOP3.LUT R2, R0, 0xfffffff8, RZ, 0xc0, !PT ;  /* 0xfffffff800027812 */ /* 0x000fca00078ec0ff */
[----:B------:R-:W-:Y:S01]  /*1cf0*/  IMAD.IADD R217, R252, 0x1, -R2 ;  /* 0x00000001fcd97824 */ /* 0x000fe200078e0a02 */
[----:B------:R-:W-:-:S03]  /*1d00*/  SHF.R.S32.HI R78, RZ, 0x3, R0 ;  /* 0x00000003ff4e7819 */ /* 0x000fc60000011400 */
[----:B------:R-:W-:Y:S02]  /*1d10*/  IMAD.SHL.U32 R132, R217, 0x8, RZ ;  /* 0x00000008d9847824 */ /* 0x000fe400078e00ff */
[----:B------:R-:W-:-:S03]  /*1d20*/  IMAD.SHL.U32 R5, R78, 0x40, RZ ;  /* 0x000000404e057824 */ /* 0x000fc600078e00ff */
[----:B------:R-:W-:Y:S02]  /*1d30*/  IADD3 R2, P0, R132, R10, RZ ;  /* 0x0000000a84027210 */ /* 0x000fe40007f1e0ff */
[----:B------:R-:W-:Y:S02]  /*1d40*/  SHF.R.S32.HI R133, RZ, 0x1f, R132 ;  /* 0x0000001fff857819 */ /* 0x000fe40000011484 */
[----:B------:R-:W-:Y:S02]  /*1d50*/  LOP3.LUT R5, R5, 0x1c0, RZ, 0xc0, !PT ;  /* 0x000001c005057812 */ /* 0x000fe400078ec0ff */
[----:B------:R-:W-:Y:S02]  /*1d60*/  IADD3.X R3, R133, R14, RZ, P0, !PT ;  /* 0x0000000e85037210 */ /* 0x000fe400007fe4ff */
[----:B-1----:R-:W-:Y:S02]  /*1d70*/  LEA.HI R33, R34, R252, RZ, 0x4 ;  /* 0x000000fc22217211 */ /* 0x002fe400078f20ff */
[----:B------:R-:W-:-:S02]  /*1d80*/  SHF.R.S32.HI R214, RZ, 0x1f, R38 ;  /* 0x0000001fffd67819 */ /* 0x000fc40000011426 */
[----:B------:R-:W-:Y:S01]  /*1d90*/  SHF.R.S32.HI R79, RZ, 0x1f, R78 ;  /* 0x0000001fff4f7819 */ /* 0x000fe2000001144e */
[----:B------:R-:W-:Y:S01]  /*1da0*/  IMAD.MOV.U32 R187, RZ, RZ, 0x20 ;  /* 0x00000020ffbb7424 */ /* 0x000fe200078e00ff */
[C---:B------:R-:W-:Y:S01]  /*1db0*/  SHF.L.U64.HI R118, R190.reuse, 0x4, R191 ;  /* 0x00000004be767819 */ /* 0x040fe200000102bf */
[----:B------:R-:W-:Y:S01]  /*1dc0*/  IMAD.SHL.U32 R116, R190, 0x10, RZ ;  /* 0x00000010be747824 */ /* 0x000fe200078e00ff */
[----:B------:R-:W-:Y:S01]  /*1dd0*/  SHF.R.S32.HI R222, RZ, 0x4, R33 ;  /* 0x00000004ffde7819 */ /* 0x000fe20000011421 */
[-C--:B--2---:R-:W-:Y:S02]  /*1de0*/  IMAD R0, R23, R35.reuse, RZ ;  /* 0x0000002317007224 */ /* 0x084fe400078e02ff */
[----:B------:R-:W-:-:S04]  /*1df0*/  IMAD.WIDE.U32 R2, R4, R35, R2 ;  /* 0x0000002304027225 */ /* 0x000fc800078e0002 */
[----:B---3--:R-:W-:Y:S01]  /*1e00*/  IMAD R0, R4, R37, R0 ;  /* 0x0000002504007224 */ /* 0x008fe200078e0200 */
[----:B------:R-:W-:Y:S02]  /*1e10*/  LOP3.LUT R4, R5, 0x38, R132, 0xf8, !PT ;  /* 0x0000003805047812 */ /* 0x000fe400078ef884 */
[----:B------:R-:W-:Y:S01]  /*1e20*/  SHF.R.U32.HI R5, RZ, 0x3, R5 ;  /* 0x00000003ff057819 */ /* 0x000fe20000011605 */
[----:B------:R-:W-:Y:S02]  /*1e30*/  IMAD.IADD R3, R3, 0x1, R0 ;  /* 0x0000000103037824 */ /* 0x000fe400078e0200 */
[----:B------:R-:W-:Y:S01]  /*1e40*/  IMAD R0, R29, R18, RZ ;  /* 0x000000121d007224 */ /* 0x000fe200078e02ff */
[----:B------:R-:W-:Y:S02]  /*1e50*/  LOP3.LUT R23, R4, R5, RZ, 0x3c, !PT ;  /* 0x0000000504177212 */ /* 0x000fe400078e3cff */
[----:B------:R-:W-:Y:S01]  /*1e60*/  LOP3.LUT R4, R33, 0xfffffff0, RZ, 0xc0, !PT ;  /* 0xfffffff021047812 */ /* 0x000fe200078ec0ff */
[----:B------:R-:W-:-:S04]  /*1e70*/  IMAD R19, R30, R28, R0 ;  /* 0x0000001c1e137224 */ /* 0x000fc800078e0200 */
[----:B------:R-:W-:Y:S02]  /*1e80*/  IMAD.IADD R0, R252, 0x1, -R4 ;  /* 0x00000001fc007824 */ /* 0x000fe400078e0a04 */
[----:B------:R-:W-:-:S03]  /*1e90*/  IMAD.WIDE.U32 R10, R18, R28, R2 ;  /* 0x0000001c120a7225 */ /* 0x000fc600078e0002 */
[----:B------:R-:W-:Y:S01]  /*1ea0*/  SHF.R.S32.HI R3, RZ, 0x1f, R0 ;  /* 0x0000001fff037819 */ /* 0x000fe20000011400 */
[----:B----4-:R-:W-:-:S03]  /*1eb0*/  @!P1 IMAD R2, R7, R38, RZ ;  /* 0x0000002607029224 */ /* 0x010fc600078e02ff */
[----:B------:R-:W-:Y:S01]  /*1ec0*/  LEA.HI R250, R3, R0, RZ, 0x3 ;  /* 0x0000000003fa7211 */ /* 0x000fe200078f18ff */
[C---:B------:R-:W-:Y:S02]  /*1ed0*/  @!P1 IMAD R14, R6.reuse, R214, R2 ;  /* 0x000000d6060e9224 */ /* 0x040fe400078e0202 */
[----:B------:R-:W-:Y:S01]  /*1ee0*/  @!P1 IMAD.WIDE.U32 R2, R6, R38, RZ ;  /* 0x0000002606029225 */ /* 0x000fe200078e00ff */
[----:B------:R1:W-:Y:S03]  /*1ef0*/  STL [R1+0x4], R15 ;  /* 0x0000040f01007387 */ /* 0x0003e60000100800 */
[----:B------:R-:W-:-:S04]  /*1f00*/  @P1 IMAD.WIDE.U32 R4, R8, R31, RZ ;  /* 0x0000001f08041225 */ /* 0x000fc800078e00ff */
[----:B------:R-:W-:Y:S01]  /*1f10*/  @!P1 IMAD.MOV.U32 R4, RZ, RZ, R2 ;  /* 0x000000ffff049224 */ /* 0x000fe200078e0002 */
[----:B------:R-:W-:-:S04]  /*1f20*/  LEA.HI R28, R34, R252, RZ, 0x6 ;  /* 0x000000fc221c7211 */ /* 0x000fc800078f30ff */
[----:B------:R-:W-:Y:S02]  /*1f30*/  IADD3 R2, P0, R132, R4, RZ ;  /* 0x0000000484027210 */ /* 0x000fe40007f1e0ff */
[----:B------:R-:W-:Y:S01]  /*1f40*/  LOP3.LUT R6, R250, 0xfffffff8, RZ, 0xc0, !PT ;  /* 0xfffffff8fa067812 */ /* 0x000fe200078ec0ff */
[----:B-1----:R-:W-:-:S05]  /*1f50*/  @P1 IMAD R15, R9, R31, RZ ;  /* 0x0000001f090f1224 */ /* 0x002fca00078e02ff */
[----:B------:R-:W-:Y:S01]  /*1f60*/  @P1 IADD3 R5, R5, R15, RZ ;  /* 0x0000000f05051210 */ /* 0x000fe20007ffe0ff */
[----:B------:R-:W-:Y:S01]  /*1f70*/  @!P1 IMAD.IADD R5, R3, 0x1, R14 ;  /* 0x0000000103059824 */ /* 0x000fe200078e020e */
[----:B------:R-:W-:Y:S01]  /*1f80*/  SHF.R.S32.HI R4, RZ, 0x1f, R41 ;  /* 0x0000001fff047819 */ /* 0x000fe20000011429 */
[----:B------:R-:W-:Y:S02]  /*1f90*/  @P1 IMAD.MOV.U32 R170, RZ, RZ, R8 ;  /* 0x000000ffffaa1224 */ /* 0x000fe400078e0008 */
[----:B------:R-:W-:Y:S02]  /*1fa0*/  IMAD.X R3, R133, 0x1, R5, P0 ;  /* 0x0000000185037824 */ /* 0x000fe400000e0605 */
[----:B------:R-:W-:Y:S02]  /*1fb0*/  @P1 IMAD.MOV.U32 R171, RZ, RZ, R9 ;  /* 0x000000ffffab1224 */ /* 0x000fe400078e0009 */
[----:B------:R-:W-:Y:S02]  /*1fc0*/  IMAD.SHL.U32 R7, R28, 0x8, RZ ;  /* 0x000000081c077824 */ /* 0x000fe400078e00ff */
[----:B------:R-:W-:-:S02]  /*1fd0*/  IMAD.IADD R249, R0, 0x1, -R6 ;  /* 0x0000000100f97824 */ /* 0x000fc400078e0a06 */
[----:B------:R-:W-:Y:S02]  /*1fe0*/  @!P1 IMAD.MOV.U32 R170, RZ, RZ, R8 ;  /* 0x000000ffffaa9224 */ /* 0x000fe400078e0008 */
[----:B------:R-:W-:Y:S02]  /*1ff0*/  @!P1 IMAD.MOV.U32 R171, RZ, RZ, R9 ;  /* 0x000000ffffab9224 */ /* 0x000fe400078e0009 */
[----:B------:R-:W-:Y:S02]  /*2000*/  IMAD R0, R13, R41, RZ ;  /* 0x000000290d007224 */ /* 0x000fe400078e02ff */
[----:B------:R-:W-:Y:S01]  /*2010*/  IMAD.WIDE.U32 R8, R41, R12, R2 ;  /* 0x0000000c29087225 */ /* 0x000fe200078e0002 */
[----:B------:R-:W-:Y:S02]  /*2020*/  IADD3 R2, P0, R132, R26, RZ ;  /* 0x0000001a84027210 */ /* 0x000fe40007f1e0ff */
        /* <DEDUP_REMOVED lines=20> */
[----:B------:R-:W-:Y:S02]  /*2170*/  LEA.HI R3, R34, R252, RZ, 0x5 ;  /* 0x000000fc22037211 */ /* 0x000fe400078f28ff */
[----:B------:R-:W-:-:S04]  /*2180*/  SHF.R.S32.HI R2, RZ, 0x8, R2 ;  /* 0x00000008ff027819 */ /* 0x000fc80000011402 */
[----:B------:R-:W-:Y:S02]  /*2190*/  IMNMX R117, R39, R2, !PT ;  /* 0x0000000227757217 */ /* 0x000fe40007800200 */
[----:B------:R-:W-:Y:S02]  /*21a0*/  LOP3.LUT R2, R3, 0xffffffe0, RZ, 0xc0, !PT ;  /* 0xffffffe003027812 */ /* 0x000fe400078ec0ff */
[----:B------:R-:W-:Y:S02]  /*21b0*/  SHF.R.S32.HI R3, RZ, 0x5, R3 ;  /* 0x00000005ff037819 */ /* 0x000fe40000011403 */
[----:B------:R-:W-:-:S03]  /*21c0*/  LEA R245, P1, R4, R20, 0x1 ;  /* 0x0000001404f57211 */ /* 0x000fc600078208ff */
[----:B------:R1:W-:Y:S01]  /*21d0*/  STL [R1], R3 ;  /* 0x0000000301007387 */ /* 0x0003e20000100800 */
[----:B------:R-:W-:Y:S02]  /*21e0*/  LEA.HI.X R246, R4, R21, R0, 0x1, P1 ;  /* 0x0000001504f67211 */ /* 0x000fe400008f0c00 */
[----:B------:R-:W-:Y:S02]  /*21f0*/  R2P PR, R249, 0x6 ;  /* 0x00000006f9007804 */ /* 0x000fe40000000000 */
[----:B------:R-:W-:Y:S01]  /*2200*/  ISETP.GT.AND P0, PT, R36, R117, PT ;  /* 0x000000752400720c */ /* 0x000fe20003f04270 */
[C---:B------:R-:W-:Y:S01]  /*2210*/  IMAD R13, R10.reuse, R171, R13 ;  /* 0x000000ab0a0d7224 */ /* 0x040fe200078e020d */
[----:B------:R-:W-:Y:S01]  /*2220*/  MOV R0, 0x10 ;  /* 0x0000001000007802 */ /* 0x000fe20000000f00 */
[----:B------:R-:W-:Y:S01]  /*2230*/  IMAD.WIDE.U32 R212, R10, R170, R8 ;  /* 0x000000aa0ad47225 */ /* 0x000fe200078e0008 */
[C---:B------:R-:W-:Y:S02]  /*2240*/  SHF.L.U64.HI R216, R35.reuse, 0x4, R37 ;  /* 0x0000000423d87819 */ /* 0x040fe40000010225 */
[----:B------:R-:W-:Y:S01]  /*2250*/  SHF.L.U32 R168, R35, 0x4, RZ ;  /* 0x0000000423a87819 */ /* 0x000fe200000006ff */
[----:B------:R-:W-:Y:S01]  /*2260*/  @!P4 IMAD.MOV.U32 R32, RZ, RZ, RZ ;  /* 0x000000ffff20c224 */ /* 0x000fe200078e00ff */
[----:B------:R-:W-:Y:S01]  /*2270*/  SHF.L.U32 R28, R217, 0x2, RZ ;  /* 0x00000002d91c7819 */ /* 0x000fe200000006ff */
[----:B------:R-:W-:Y:S01]  /*2280*/  IMAD.IADD R248, R252, 0x1, -R2 ;  /* 0x00000001fcf87824 */ /* 0x000fe200078e0a02 */
[----:B------:R-:W-:Y:S01]  /*2290*/  SEL R186, R0, 0xfffffff0, !P1 ;  /* 0xfffffff000ba7807 */ /* 0x000fe20004800000 */
[----:B------:R-:W-:Y:S01]  /*22a0*/  IMAD.IADD R215, R213, 0x1, R13 ;  /* 0x00000001d5d77824 */ /* 0x000fe200078e020d */
[----:B------:R-:W-:Y:S01]  /*22b0*/  SEL R187, R187, 0xffffffe0, !P2 ;  /* 0xffffffe0bbbb7807 */ /* 0x000fe20005000000 */
[----:B------:R-:W-:Y:S05]  /*22c0*/  @!P0 BRA `(.L_x_1918) ;  /* 0x0000e0e000008947 */ /* 0x000fea0003800000 */
[----:B------:R-:W2:Y:S04]  /*22d0*/  LD.E.64 R4, [R16.64+0x120] ;  /* 0x0001200610047980 */ /* 0x000ea8000c101b00 */
[----:B------:R-:W3:Y:S04]  /*22e0*/  LD.E.64 R6, [R16.64+0x118] ;  /* 0x0001180610067980 */ /* 0x000ee8000c101b00 */
[----:B-1----:R-:W4:Y:S04]  /*22f0*/  LD.E.64 R2, [R16.64+0x130] ;  /* 0x0001300610027980 */ /* 0x002f28000c101b00 */
        /* <DEDUP_REMOVED lines=103> */
[C---:B------:R-:W-:Y:S01]  /*2970*/  IADD3 R77, P2, R20.reuse, R77, RZ ;  /* 0x0000004d144d7210 */ /* 0x040fe20007f5e0ff */
        /* <DEDUP_REMOVED lines=86> */
[C-C-:B------:R-:W-:Y:S01]  /*2ee0*/  SHF.L.U64.HI R239, R64.reuse, 0x6, R65.reuse ;  /* 0x0000000640ef7819 */ /* 0x140fe20000010241 */
        /* <DEDUP_REMOVED lines=40> */
.L_x_2022:
[----:B------:R-:W-:Y:S01]  /*3170*/  LOP3.LUT R33, R33, 0xfffffeff, RZ, 0xc0, !PT ;  /* 0xfffffeff21217812 */ /* 0x000fe200078ec0ff */
[----:B------:R-:W2:Y:S01]  /*3180*/  LDL R0, [R1+0x4] ;  /* 0x0000040001007983 */ /* 0x000ea20000100800 */
        /* <DEDUP_REMOVED lines=34> */
[----:B------:R-:W-:Y:S02]  /*33b0*/  @!P3 IADD3 R4, P1, R48, R184, RZ ;  /* 0x000000b83004b210 */ /* 0x000fe40007f3e0ff */
[----:B------:R-:W-:Y:S02]  /*33c0*/  LOP3.LUT R33, R33, 0xffffffdf, RZ, 0xc0, !PT ;  /* 0xffffffdf21217812 */ /* 0x000fe400078ec0ff */
[-C--:B------:R-:W-:Y:S01]  /*33d0*/  ISETP.LT.OR P6, PT, R84, R67.reuse, P6 ;  /* 0x000000435400720c */ /* 0x080fe200037c1670 */
[----:B------:R-:W-:Y:S01]  /*33e0*/  @!P3 IMAD.X R5, R49, 0x1, R185, P1 ;  /* 0x000000013105b824 */ /* 0x000fe200008e06b9 */
[----:B------:R-:W-:Y:S02]  /*33f0*/  @!P2 IADD3 R34, P1, R48, R140, RZ ;  /* 0x0000008c3022a210 */ /* 0x000fe40007f3e0ff */
[----:B------:R-:W-:Y:S02]  /*3400*/  @P3 LOP3.LUT R33, R33, 0x20, RZ, 0xfc, !PT ;  /* 0x0000002021213812 */ /* 0x000fe400078efcff */
[-C--:B------:R-:W-:Y:S01]  /*3410*/  ISETP.GE.OR P5, PT, R83, R66.reuse, P0 ;  /* 0x000000425300720c */ /* 0x080fe200007a6670 */
[----:B------:R-:W-:Y:S01]  /*3420*/  @!P2 IMAD.X R35, R49, 0x1, R180, P1 ;  /* 0x000000013123a824 */ /* 0x000fe200008e06b4 */
[----:B------:R-:W-:Y:S02]  /*3430*/  LOP3.LUT R33, R33, 0xffffffef, RZ, 0xc0, !PT ;  /* 0xffffffef21217812 */ /* 0x000fe400078ec0ff */
[CC--:B------:R-:W-:Y:S02]  /*3440*/  ISETP.GE.OR P1, PT, R88.reuse, R66.reuse, P0 ;  /* 0x000000425800720c */ /* 0x0c0fe40000726670 */
        /* <DEDUP_REMOVED lines=237> */
.L_x_1923:
[----:B------:R-:W-:Y:S05]  /*4320*/  BSYNC B0 ;  /* 0x0000000000007941 */ /* 0x000fea0003800000 */
.L_x_1922:
        /* <DEDUP_REMOVED lines=65> */
.L_x_1925:
[----:B------:R-:W-:Y:S05]  /*4740*/  BSYNC B0 ;  /* 0x0000000000007941 */ /* 0x000fea0003800000 */
.L_x_1924:
        /* <DEDUP_REMOVED lines=65> */
.L_x_1927:
[----:B------:R-:W-:Y:S05]  /*4b60*/  BSYNC B0 ;  /* 0x0000000000007941 */ /* 0x000fea0003800000 */
.L_x_1926:
        /* <DEDUP_REMOVED lines=72> */
.L_x_1929:
[----:B------:R-:W-:Y:S05]  /*4ff0*/  BSYNC B0 ;  /* 0x0000000000007941 */ /* 0x000fea0003800000 */
.L_x_1928:
        /* <DEDUP_REMOVED lines=65> */
.L_x_1931:
[----:B------:R-:W-:Y:S05]  /*5410*/  BSYNC B0 ;  /* 0x0000000000007941 */ /* 0x000fea0003800000 */
.L_x_1930:
        /* <DEDUP_REMOVED lines=72> */
.L_x_1933:
[----:B------:R-:W-:Y:S05]  /*58a0*/  BSYNC B0 ;  /* 0x0000000000007941 */ /* 0x000fea0003800000 */
.L_x_1932:
        /* <DEDUP_REMOVED lines=72> */
.L_x_1935:
[----:B------:R-:W-:Y:S05]  /*5d30*/  BSYNC B0 ;  /* 0x0000000000007941 */ /* 0x000fea0003800000 */
.L_x_1934:
        /* <DEDUP_REMOVED lines=72> */
.L_x_1937:
[----:B------:R-:W-:Y:S05]  /*61c0*/  BSYNC B0 ;  /* 0x0000000000007941 */ /* 0x000fea0003800000 */
.L_x_1936:
        /* <DEDUP_REMOVED lines=65> */
.L_x_1939:
[----:B------:R-:W-:Y:S05]  /*65e0*/  BSYNC B0 ;  /* 0x0000000000007941 */ /* 0x000fea0003800000 */
.L_x_1938:
        /* <DEDUP_REMOVED lines=72> */
.L_x_1941:
[----:B------:R-:W-:Y:S05]  /*6a70*/  BSYNC B0 ;  /* 0x0000000000007941 */ /* 0x000fea0003800000 */
.L_x_1940:
        /* <DEDUP_REMOVED lines=72> */
.L_x_1943:
[----:B------:R-:W-:Y:S05]  /*6f00*/  BSYNC B0 ;  /* 0x0000000000007941 */ /* 0x000fea0003800000 */
.L_x_1942:
        /* <DEDUP_REMOVED lines=72> */
.L_x_1945:
[----:B------:R-:W-:Y:S05]  /*7390*/  BSYNC B0 ;  /* 0x0000000000007941 */ /* 0x000fea0003800000 */
.L_x_1944:
        /* <DEDUP_REMOVED lines=72> */
.L_x_1947:
[----:B------:R-:W-:Y:S05]  /*7820*/  BSYNC B0 ;  /* 0x0000000000007941 */ /* 0x000fea0003800000 */
.L_x_1946:
        /* <DEDUP_REMOVED lines=72> */
.L_x_1949:
[----:B------:R-:W-:Y:S05]  /*7cb0*/  BSYNC B0 ;  /* 0x0000000000007941 */ /* 0x000fea0003800000 */
.L_x_1948:
        /* <DEDUP_REMOVED lines=72> */
.L_x_1951:
[----:B------:R-:W-:Y:S05]  /*8140*/  BSYNC B0 ;  /* 0x0000000000007941 */ /* 0x000fea0003800000 */
.L_x_1950:
        /* <DEDUP_REMOVED lines=72> */
.L_x_1953:
[----:B------:R-:W-:Y:S05]  /*85d0*/  BSYNC B0 ;  /* 0x0000000000007941 */ /* 0x000fea0003800000 */
.L_x_1952:
        /* <DEDUP_REMOVED lines=10> */
.L_x_1921:
        /* <DEDUP_REMOVED lines=98> */
.L_x_1958:
[----:B------:R-:W-:Y:S05]  /*8ca0*/  BSYNC B0 ;  /* 0x0000000000007941 */ /* 0x000fea0003800000 */
.L_x_1957:
[----:B-1----:R-:W-:Y:S02]  /*8cb0*/  MOV R2, R68 ;  /* 0x0000004400027202 */ /* 0x002fe40000000f00 */
[----:B------:R-:W-:Y:S05]  /*8cc0*/  MOV R3, R69 ;  /* 0x0000004500037202 */ /* 0x000fea0000000f00 */
[----:B-----5:R1:W-:Y:S02]  /*8cd0*/  ST.E.128 [R2.64], R8 ;  /* 0x0000000802007985 */ /* 0x0203e4000c101d06 */
.L_x_1956:
[----:B------:R-:W-:Y:S05]  /*8ce0*/  BSYNC B1 ;  /* 0x0000000000017941 */ /* 0x000fea0003800000 */
.L_x_1955:
        /* <DEDUP_REMOVED lines=97> */
.L_x_1962:
[----:B------:R-:W-:Y:S05]  /*9300*/  BSYNC B0 ;  /* 0x0000000000007941 */ /* 0x000fea0003800000 */
.L_x_1961:
[C---:B-1----:R-:W-:Y:S04]  /*9310*/  LEA R2, P0, R116.reuse, R68, 0x1 ;  /* 0x0000004474027211 */ /* 0x042fe800078008ff */
[----:B------:R-:W-:Y:S05]  /*9320*/  LEA.HI.X R3, R116, R69, R118, 0x1, P0 ;  /* 0x0000004574037211 */ /* 0x000fea00000f0c76 */
[----:B-----5:R1:W-:Y:S04]  /*9330*/  ST.E.128 [R2.64], R8 ;  /* 0x0000000802007985 */ /* 0x0203e8000c101d06 */
.L_x_1960:
[----:B------:R-:W-:Y:S05]  /*9340*/  BSYNC B1 ;  /* 0x0000000000017941 */ /* 0x000fea0003800000 */
.L_x_1959:
        /* <DEDUP_REMOVED lines=97> */
.L_x_1966:
[----:B------:R-:W-:Y:S05]  /*9960*/  BSYNC B0 ;  /* 0x0000000000007941 */ /* 0x000fea0003800000 */
.L_x_1965:
[C---:B-1----:R-:W-:Y:S04]  /*9970*/  LEA R2, P0, R97.reuse, R68, 0x1 ;  /* 0x0000004461027211 */ /* 0x042fe800078008ff */
[----:B------:R-:W-:Y:S05]  /*9980*/  LEA.HI.X R3, R97, R69, R115, 0x1, P0 ;  /* 0x0000004561037211 */ /* 0x000fea00000f0c73 */
[----:B-----5:R1:W-:Y:S04]  /*9990*/  ST.E.128 [R2.64], R8 ;  /* 0x0000000802007985 */ /* 0x0203e8000c101d06 */
.L_x_1964:
[----:B------:R-:W-:Y:S05]  /*99a0*/  BSYNC B1 ;  /* 0x0000000000017941 */ /* 0x000fea0003800000 */
.L_x_1963:
        /* <DEDUP_REMOVED lines=100> */
.L_x_1970:
[----:B------:R-:W-:Y:S05]  /*9ff0*/  BSYNC B0 ;  /* 0x0000000000007941 */ /* 0x000fea0003800000 */
.L_x_1969:
[----:B-1----:R-:W-:Y:S01]  /*a000*/  MOV R2, R68 ;  /* 0x0000004400027202 */ /* 0x002fe20000000f00 */
[----:B------:R-:W-:Y:S01]  /*a010*/  IMAD R0, R191, 0x60, RZ ;  /* 0x00000060bf007824 */ /* 0x000fe200078e02ff */
[----:B------:R-:W-:Y:S05]  /*a020*/  MOV R3, R69 ;  /* 0x0000004500037202 */ /* 0x000fea0000000f00 */
[----:B------:R-:W-:Y:S05]  /*a030*/  IMAD.WIDE.U32 R2, R190, 0x60, R2 ;  /* 0x00000060be027825 */ /* 0x000fea00078e0002 */
[----:B------:R-:W-:Y:S05]  /*a040*/  IADD3 R3, R3, R0, RZ ;  /* 0x0000000003037210 */ /* 0x000fea0007ffe0ff */
[----:B-----5:R1:W-:Y:S02]  /*a050*/  ST.E.128 [R2.64], R8 ;  /* 0x0000000802007985 */ /* 0x0203e4000c101d06 */
.L_x_1968:
[----:B------:R-:W-:Y:S05]  /*a060*/  BSYNC B1 ;  /* 0x0000000000017941 */ /* 0x000fea0003800000 */
.L_x_1967:
        /* <DEDUP_REMOVED lines=97> */
.L_x_1974:
[----:B------:R-:W-:Y:S05]  /*a680*/  BSYNC B0 ;  /* 0x0000000000007941 */ /* 0x000fea0003800000 */
.L_x_1973:
[C---:B-1----:R-:W-:Y:S04]  /*a690*/  LEA R2, P0, R96.reuse, R68, 0x1 ;  /* 0x0000004460027211 */ /* 0x042fe800078008ff */
[----:B------:R-:W-:Y:S05]  /*a6a0*/  LEA.HI.X R3, R96, R69, R114, 0x1, P0 ;  /* 0x0000004560037211 */ /* 0x000fea00000f0c72 */
[----:B-----5:R1:W-:Y:S04]  /*a6b0*/  ST.E.128 [R2.64], R8 ;  /* 0x0000000802007985 */ /* 0x0203e8000c101d06 */
.L_x_1972:
[----:B------:R-:W-:Y:S05]  /*a6c0*/  BSYNC B1 ;  /* 0x0000000000017941 */ /* 0x000fea0003800000 */
.L_x_1971:
        /* <DEDUP_REMOVED lines=100> */
.L_x_1978:
[----:B------:R-:W-:Y:S05]  /*ad10*/  BSYNC B0 ;  /* 0x0000000000007941 */ /* 0x000fea0003800000 */
.L_x_1977:
[----:B-1----:R-:W-:Y:S01]  /*ad20*/  MOV R2, R68 ;  /* 0x0000004400027202 */ /* 0x002fe20000000f00 */
[----:B------:R-:W-:Y:S01]  /*ad30*/  IMAD R0, R191, 0xa0, RZ ;  /* 0x000000a0bf007824 */ /* 0x000fe200078e02ff */
[----:B------:R-:W-:Y:S05]  /*ad40*/  MOV R3, R69 ;  /* 0x0000004500037202 */ /* 0x000fea0000000f00 */
[----:B------:R-:W-:Y:S05]  /*ad50*/  IMAD.WIDE.U32 R2, R190, 0xa0, R2 ;  /* 0x000000a0be027825 */ /* 0x000fea00078e0002 */
[----:B------:R-:W-:Y:S05]  /*ad60*/  IADD3 R3, R3, R0, RZ ;  /* 0x0000000003037210 */ /* 0x000fea0007ffe0ff */
[----:B-----5:R1:W-:Y:S02]  /*ad70*/  ST.E.128 [R2.64], R8 ;  /* 0x0000000802007985 */ /* 0x0203e4000c101d06 */
.L_x_1976:
[----:B------:R-:W-:Y:S05]  /*ad80*/  BSYNC B1 ;  /* 0x0000000000017941 */ /* 0x000fea0003800000 */
.L_x_1975:
        /* <DEDUP_REMOVED lines=100> */
.L_x_1982:
[----:B------:R-:W-:Y:S05]  /*b3d0*/  BSYNC B0 ;  /* 0x0000000000007941 */ /* 0x000fea0003800000 */
.L_x_1981:
[----:B-1----:R-:W-:Y:S01]  /*b3e0*/  MOV R2, R68 ;  /* 0x0000004400027202 */ /* 0x002fe20000000f00 */
[----:B------:R-:W-:Y:S01]  /*b3f0*/  IMAD R0, R191, 0xc0, RZ ;  /* 0x000000c0bf007824 */ /* 0x000fe200078e02ff */
[----:B------:R-:W-:Y:S05]  /*b400*/  MOV R3, R69 ;  /* 0x0000004500037202 */ /* 0x000fea0000000f00 */
[----:B------:R-:W-:Y:S05]  /*b410*/  IMAD.WIDE.U32 R2, R190, 0xc0, R2 ;  /* 0x000000c0be027825 */ /* 0x000fea00078e0002 */
[----:B------:R-:W-:Y:S05]  /*b420*/  IADD3 R3, R3, R0, RZ ;  /* 0x0000000003037210 */ /* 0x000fea0007ffe0ff */
[----:B-----5:R1:W-:Y:S02]  /*b430*/  ST.E.128 [R2.64], R8 ;  /* 0x0000000802007985 */ /* 0x0203e4000c101d06 */
.L_x_1980:
[----:B------:R-:W-:Y:S05]  /*b440*/  BSYNC B1 ;  /* 0x0000000000017941 */ /* 0x000fea0003800000 */
.L_x_1979:
        /* <DEDUP_REMOVED lines=100> */
.L_x_1986:
[----:B------:R-:W-:Y:S05]  /*ba90*/  BSYNC B0 ;  /* 0x0000000000007941 */ /* 0x000fea0003800000 */
.L_x_1985:
[----:B-1----:R-:W-:Y:S01]  /*baa0*/  MOV R2, R68 ;  /* 0x0000004400027202 */ /* 0x002fe20000000f00 */
[----:B------:R-:W-:Y:S01]  /*bab0*/  IMAD R0, R191, 0xe0, RZ ;  /* 0x000000e0bf007824 */ /* 0x000fe200078e02ff */
[----:B------:R-:W-:Y:S05]  /*bac0*/  MOV R3, R69 ;  /* 0x0000004500037202 */ /* 0x000fea0000000f00 */
[----:B------:R-:W-:Y:S05]  /*bad0*/  IMAD.WIDE.U32 R2, R190, 0xe0, R2 ;  /* 0x000000e0be027825 */ /* 0x000fea00078e0002 */
[----:B------:R-:W-:Y:S05]  /*bae0*/  IADD3 R3, R3, R0, RZ ;  /* 0x0000000003037210 */ /* 0x000fea0007ffe0ff */
[----:B-----5:R1:W-:Y:S02]  /*baf0*/  ST.E.128 [R2.64], R8 ;  /* 0x0000000802007985 */ /* 0x0203e4000c101d06 */
.L_x_1984:
[----:B------:R-:W-:Y:S05]  /*bb00*/  BSYNC B1 ;  /* 0x0000000000017941 */ /* 0x000fea0003800000 */
.L_x_1983:
        /* <DEDUP_REMOVED lines=97> */
.L_x_1990:
[----:B------:R-:W-:Y:S05]  /*c120*/  BSYNC B0 ;  /* 0x0000000000007941 */ /* 0x000fea0003800000 */
.L_x_1989:
[C---:B-1----:R-:W-:Y:S04]  /*c130*/  LEA R2, P0, R95.reuse, R68, 0x1 ;  /* 0x000000445f027211 */ /* 0x042fe800078008ff */
[----:B------:R-:W-:Y:S05]  /*c140*/  LEA.HI.X R3, R95, R69, R113, 0x1, P0 ;  /* 0x000000455f037211 */ /* 0x000fea00000f0c71 */
[----:B-----5:R1:W-:Y:S04]  /*c150*/  ST.E.128 [R2.64], R8 ;  /* 0x0000000802007985 */ /* 0x0203e8000c101d06 */
.L_x_1988:
[----:B------:R-:W-:Y:S05]  /*c160*/  BSYNC B1 ;  /* 0x0000000000017941 */ /* 0x000fea0003800000 */
.L_x_1987:
        /* <DEDUP_REMOVED lines=100> */
.L_x_1994:
[----:B------:R-:W-:Y:S05]  /*c7b0*/  BSYNC B0 ;  /* 0x0000000000007941 */ /* 0x000fea0003800000 */
.L_x_1993:
[----:B-1----:R-:W-:Y:S01]  /*c7c0*/  MOV R2, R68 ;  /* 0x0000004400027202 */ /* 0x002fe20000000f00 */
[----:B------:R-:W-:Y:S01]  /*c7d0*/  IMAD R0, R191, 0x120, RZ ;  /* 0x00000120bf007824 */ /* 0x000fe200078e02ff */
[----:B------:R-:W-:Y:S05]  /*c7e0*/  MOV R3, R69 ;  /* 0x0000004500037202 */ /* 0x000fea0000000f00 */
[----:B------:R-:W-:Y:S05]  /*c7f0*/  IMAD.WIDE.U32 R2, R190, 0x120, R2 ;  /* 0x00000120be027825 */ /* 0x000fea00078e0002 */
[----:B------:R-:W-:Y:S05]  /*c800*/  IADD3 R3, R3, R0, RZ ;  /* 0x0000000003037210 */ /* 0x000fea0007ffe0ff */
[----:B-----5:R1:W-:Y:S02]  /*c810*/  ST.E.128 [R2.64], R8 ;  /* 0x0000000802007985 */ /* 0x0203e4000c101d06 */
.L_x_1992:
[----:B------:R-:W-:Y:S05]  /*c820*/  BSYNC B1 ;  /* 0x0000000000017941 */ /* 0x000fea0003800000 */
.L_x_1991:
        /* <DEDUP_REMOVED lines=100> */
.L_x_1998:
[----:B------:R-:W-:Y:S05]  /*ce70*/  BSYNC B0 ;  /* 0x0000000000007941 */ /* 0x000fea0003800000 */
.L_x_1997:
[----:B-1----:R-:W-:Y:S01]  /*ce80*/  MOV R2, R68 ;  /* 0x0000004400027202 */ /* 0x002fe20000000f00 */
[----:B------:R-:W-:Y:S01]  /*ce90*/  IMAD R0, R191, 0x140, RZ ;  /* 0x00000140bf007824 */ /* 0x000fe200078e02ff */
[----:B------:R-:W-:Y:S05]  /*cea0*/  MOV R3, R69 ;  /* 0x0000004500037202 */ /* 0x000fea0000000f00 */
[----:B------:R-:W-:Y:S05]  /*ceb0*/  IMAD.WIDE.U32 R2, R190, 0x140, R2 ;  /* 0x00000140be027825 */ /* 0x000fea00078e0002 */
[----:B------:R-:W-:Y:S05]  /*cec0*/  IADD3 R3, R3, R0, RZ ;  /* 0x0000000003037210 */ /* 0x000fea0007ffe0ff */
[----:B-----5:R1:W-:Y:S02]  /*ced0*/  ST.E.128 [R2.64], R8 ;  /* 0x0000000802007985 */ /* 0x0203e4000c101d06 */
.L_x_1996:
[----:B------:R-:W-:Y:S05]  /*cee0*/  BSYNC B1 ;  /* 0x0000000000017941 */ /* 0x000fea0003800000 */
.L_x_1995:
        /* <DEDUP_REMOVED lines=100> */
.L_x_2002:
[----:B------:R-:W-:Y:S05]  /*d530*/  BSYNC B0 ;  /* 0x0000000000007941 */ /* 0x000fea0003800000 */
.L_x_2001:
[----:B-1----:R-:W-:Y:S01]  /*d540*/  MOV R2, R68 ;  /* 0x0000004400027202 */ /* 0x002fe20000000f00 */
[----:B------:R-:W-:Y:S01]  /*d550*/  IMAD R0, R191, 0x160, RZ ;  /* 0x00000160bf007824 */ /* 0x000fe200078e02ff */
[----:B------:R-:W-:Y:S05]  /*d560*/  MOV R3, R69 ;  /* 0x0000004500037202 */ /* 0x000fea0000000f00 */
[----:B------:R-:W-:Y:S05]  /*d570*/  IMAD.WIDE.U32 R2, R190, 0x160, R2 ;  /* 0x00000160be027825 */ /* 0x000fea00078e0002 */
[----:B------:R-:W-:Y:S05]  /*d580*/  IADD3 R3, R3, R0, RZ ;  /* 0x0000000003037210 */ /* 0x000fea0007ffe0ff */
[----:B-----5:R1:W-:Y:S02]  /*d590*/  ST.E.128 [R2.64], R8 ;  /* 0x0000000802007985 */ /* 0x0203e4000c101d06 */
.L_x_2000:
[----:B------:R-:W-:Y:S05]  /*d5a0*/  BSYNC B1 ;  /* 0x0000000000017941 */ /* 0x000fea0003800000 */
.L_x_1999:
        /* <DEDUP_REMOVED lines=100> */
.L_x_2006:
[----:B------:R-:W-:Y:S05]  /*dbf0*/  BSYNC B0 ;  /* 0x0000000000007941 */ /* 0x000fea0003800000 */
.L_x_2005:
[----:B-1----:R-:W-:Y:S01]  /*dc00*/  MOV R2, R68 ;  /* 0x0000004400027202 */ /* 0x002fe20000000f00 */
[----:B------:R-:W-:Y:S01]  /*dc10*/  IMAD R0, R191, 0x180, RZ ;  /* 0x00000180bf007824 */ /* 0x000fe200078e02ff */
[----:B------:R-:W-:Y:S05]  /*dc20*/  MOV R3, R69 ;  /* 0x0000004500037202 */ /* 0x000fea0000000f00 */
[----:B------:R-:W-:Y:S05]  /*dc30*/  IMAD.WIDE.U32 R2, R190, 0x180, R2 ;  /* 0x00000180be027825 */ /* 0x000fea00078e0002 */
[----:B------:R-:W-:Y:S05]  /*dc40*/  IADD3 R3, R3, R0, RZ ;  /* 0x0000000003037210 */ /* 0x000fea0007ffe0ff */
[----:B-----5:R1:W-:Y:S02]  /*dc50*/  ST.E.128 [R2.64], R8 ;  /* 0x0000000802007985 */ /* 0x0203e4000c101d06 */
.L_x_2004:
[----:B------:R-:W-:Y:S05]  /*dc60*/  BSYNC B1 ;  /* 0x0000000000017941 */ /* 0x000fea0003800000 */
.L_x_2003:
        /* <DEDUP_REMOVED lines=100> */
.L_x_2010:
[----:B------:R-:W-:Y:S05]  /*e2b0*/  BSYNC B0 ;  /* 0x0000000000007941 */ /* 0x000fea0003800000 */
.L_x_2009:
[----:B-1----:R-:W-:Y:S01]  /*e2c0*/  MOV R2, R68 ;  /* 0x0000004400027202 */ /* 0x002fe20000000f00 */
[----:B------:R-:W-:Y:S01]  /*e2d0*/  IMAD R0, R191, 0x1a0, RZ ;  /* 0x000001a0bf007824 */ /* 0x000fe200078e02ff */
[----:B------:R-:W-:Y:S05]  /*e2e0*/  MOV R3, R69 ;  /* 0x0000004500037202 */ /* 0x000fea0000000f00 */
[----:B------:R-:W-:Y:S05]  /*e2f0*/  IMAD.WIDE.U32 R2, R190, 0x1a0, R2 ;  /* 0x000001a0be027825 */ /* 0x000fea00078e0002 */
[----:B------:R-:W-:Y:S05]  /*e300*/  IADD3 R3, R3, R0, RZ ;  /* 0x0000000003037210 */ /* 0x000fea0007ffe0ff */
[----:B-----5:R1:W-:Y:S02]  /*e310*/  ST.E.128 [R2.64], R8 ;  /* 0x0000000802007985 */ /* 0x0203e4000c101d06 */
.L_x_2008:
[----:B------:R-:W-:Y:S05]  /*e320*/  BSYNC B1 ;  /* 0x0000000000017941 */ /* 0x000fea0003800000 */
.L_x_2007:
        /* <DEDUP_REMOVED lines=100> */
.L_x_2014:
[----:B------:R-:W-:Y:S05]  /*e970*/  BSYNC B0 ;  /* 0x0000000000007941 */ /* 0x000fea0003800000 */
.L_x_2013:
[----:B-1----:R-:W-:Y:S01]  /*e980*/  MOV R2, R68 ;  /* 0x0000004400027202 */ /* 0x002fe20000000f00 */
[----:B------:R-:W-:Y:S01]  /*e990*/  IMAD R0, R191, 0x1c0, RZ ;  /* 0x000001c0bf007824 */ /* 0x000fe200078e02ff */
[----:B------:R-:W-:Y:S05]  /*e9a0*/  MOV R3, R69 ;  /* 0x0000004500037202 */ /* 0x000fea0000000f00 */
[----:B------:R-:W-:Y:S05]  /*e9b0*/  IMAD.WIDE.U32 R2, R190, 0x1c0, R2 ;  /* 0x000001c0be027825 */ /* 0x000fea00078e0002 */
[----:B------:R-:W-:Y:S05]  /*e9c0*/  IADD3 R3, R3, R0, RZ ;  /* 0x0000000003037210 */ /* 0x000fea0007ffe0ff */
[----:B-----5:R1:W-:Y:S02]  /*e9d0*/  ST.E.128 [R2.64], R8 ;  /* 0x0000000802007985 */ /* 0x0203e4000c101d06 */
.L_x_2012:
[----:B------:R-:W-:Y:S05]  /*e9e0*/  BSYNC B1 ;  /* 0x0000000000017941 */ /* 0x000fea0003800000 */
.L_x_2011:
        /* <DEDUP_REMOVED lines=99> */
.L_x_2018:
[----:B------:R-:W-:Y:S05]  /*f020*/  BSYNC B0 ;  /* 0x0000000000007941 */ /* 0x000fea0003800000 */
.L_x_2017:
[----:B-1----:R-:W-:Y:S01]  /*f030*/  MOV R2, R68 ;  /* 0x0000004400027202 */ /* 0x002fe20000000f00 */
[----:B------:R-:W-:Y:S01]  /*f040*/  IMAD R0, R191, 0x1e0, RZ ;  /* 0x000001e0bf007824 */ /* 0x000fe200078e02ff */
[----:B------:R-:W-:Y:S05]  /*f050*/  MOV R3, R69 ;  /* 0x0000004500037202 */ /* 0x000fea0000000f00 */
[----:B------:R-:W-:Y:S05]  /*f060*/  IMAD.WIDE.U32 R2, R190, 0x1e0, R2 ;  /* 0x000001e0be027825 */ /* 0x000fea00078e0002 */
[----:B------:R-:W-:Y:S05]  /*f070*/  IADD3 R3, R3, R0, RZ ;  /* 0x0000000003037210 */ /* 0x000fea0007ffe0ff */
[----:B-----5:R1:W-:Y:S02]  /*f080*/  ST.E.128 [R2.64], R8 ;  /* 0x0000000802007985 */ /* 0x0203e4000c101d06 */
.L_x_2016:
[----:B------:R-:W-:Y:S05]  /*f090*/  BSYNC B1 ;  /* 0x0000000000017941 */ /* 0x000fea0003800000 */
.L_x_2015:
        /* <DEDUP_REMOVED lines=11> */
.L_x_1920:
        /* <DEDUP_REMOVED lines=184> */
.L_x_1954:
[----:B------:R-:W-:Y:S05]  /*fcd0*/  BSYNC B2 ;  /* 0x0000000000027941 */ /* 0x000fea0003800000 */
.L_x_1919:
        /* <DEDUP_REMOVED lines=92> */
.L_x_2020:
        /* <DEDUP_REMOVED lines=12> */
.L_x_2021:
[----:B------:R-:W-:Y:S05]  /*10360*/  BSYNC B0 ;  /* 0x0000000000007941 */ /* 0x000fea0003800000 */
.L_x_2019:
[----:B------:R-:W-:Y:S04]  /*10370*/  IADD3 R21, R21, -0x1, RZ ;  /* 0xffffffff15157810 */ /* 0x000fe80007ffe0ff */
[----:B------:R-:W-:Y:S11]  /*10380*/  ISETP.GT.AND P0, PT, R21, R117, PT ;  /* 0x000000751500720c */ /* 0x000ff60003f04270 */
[----:B------:R-:W-:Y:S02]  /*10390*/  @!UPT UIADD3 URZ, URZ, URZ, URZ ;  /* 0x0000003f3f3ff290 */ /* 0x000fe4000fffe03f */
[----:B------:R-:W-:-:S05]  /*103a0*/  @P0 BRA `(.L_x_2022) ;  /* 0xffff2dc000000947 */ /* 0x000fca000383ffff */
.L_x_1918:
[----:B------:R-:W-:Y:S01]  /*103b0*/  WARPSYNC 0xffffffff ;  /* 0xffffffff00007948 */ /* 0x000fe20003800000 */
[----:B------:R-:W-:Y:S06]  /*103c0*/  BAR.SYNC.DEFER_BLOCKING 0x0 ;  /* 0x0000000000007b1d */ /* 0x000fec0000010000 */
[----:B------:R-:W2:Y:S01]  /*103d0*/  LD.E R35, [R16.64+0xd0] ;  /* 0x0000d00610237980 */ /* 0x000ea2000c101900 */
[----:B------:R-:W-:Y:S01]  /*103e0*/  BSSY B2, `(.L_x_2023) ;  /* 0x000031b000027945 */ /* 0x000fe20003800000 */
[----:B------:R-:W-:Y:S01]  /*103f0*/  IMAD.SHL.U32 R189, R251, 0x2, RZ ;  /* 0x00000002fbbd7824 */ /* 0x000fe200078e00ff */
[C---:B------:R-:W-:Y:S01]  /*10400*/  SHF.L.U64.HI R6, R170.reuse, 0x4, R171 ;  /* 0x00000004aa067819 */ /* 0x040fe200000102ab */
[----:B------:R-:W-:Y:S01]  /*10410*/  IMAD.SHL.U32 R4, R170, 0x10, RZ ;  /* 0x00000010aa047824 */ /* 0x000fe200078e00ff */
[----:B--2---:R-:W-:-:S13]  /*10420*/  ISETP.NE.AND P0, PT, R35, RZ, PT ;  /* 0x000000ff2300720c */ /* 0x004fda0003f05270 */
[----:B------:R-:W-:Y:S05]  /*10430*/  @!P0 BRA `(.L_x_2024) ;  /* 0x00002cf000008947 */ /* 0x000fea0003800000 */
[----:B-1----:R-:W2:Y:S04]  /*10440*/  LD.E.64 R2, [R16.64+0xf0] ;  /* 0x0000f00610027980 */ /* 0x002ea8000c101b00 */
        /* <DEDUP_REMOVED lines=11> */
[----:B------:R2:W3:Y:S04]  /*10500*/  @P1 LD.E R0, [R2.64] ;  /* 0x0000000602001980 */ /* 0x0004e8000c101900 */
[----:B------:R-:W1:Y:S01]  /*10510*/  S2R R5, SR_CTAID.X ;  /* 0x0000000000057919 */ /* 0x000e620000002500 */
[----:B------:R-:W-:Y:S02]  /*10520*/  IMAD.MOV.U32 R214, RZ, RZ, R212 ;  /* 0x000000ffffd67224 */ /* 0x000fe400078e00d4 */
[----:B------:R-:W-:Y:S01]  /*10530*/  IMAD R10, R171, 0x30, RZ ;  /* 0x00000030ab0a7824 */ /* 0x000fe200078e02ff */
[----:B------:R-:W-:Y:S02]  /*10540*/  LEA.HI R19, R35, R35, RZ, 0x1 ;  /* 0x0000002323137211 */ /* 0x000fe400078f08ff */
[-C--:B------:R-:W-:Y:S01]  /*10550*/  IADD3 R4, P1, R4, R212.reuse, RZ ;  /* 0x000000d404047210 */ /* 0x080fe20007f3e0ff */
[----:B------:R-:W-:Y:S01]  /*10560*/  IMAD.SHL.U32 R15, R217, 0x4, RZ ;  /* 0x00000004d90f7824 */ /* 0x000fe200078e00ff */
[----:B------:R-:W-:Y:S01]  /*10570*/  SHF.R.S32.HI R19, RZ, 0x1, R19 ;  /* 0x00000001ff137819 */ /* 0x000fe20000011413 */
[----:B-1----:R-:W-:Y:S01]  /*10580*/  IMAD.SHL.U32 R13, R5, 0x40, RZ ;  /* 0x00000040050d7824 */ /* 0x002fe200078e00ff */
[C---:B------:R-:W-:Y:S01]  /*10590*/  LEA R5, P0, R170.reuse, R212, 0x5 ;  /* 0x000000d4aa057211 */ /* 0x040fe200078028ff */
[----:B--2---:R-:W-:-:S03]  /*105a0*/  IMAD.WIDE.U32 R2, R170, 0x30, R214 ;  /* 0x00000030aa027825 */ /* 0x004fc600078e00d6 */
[----:B------:R-:W-:Y:S02]  /*105b0*/  LEA.HI.X R7, R170, R215, R171, 0x5, P0 ;  /* 0x000000d7aa077211 */ /* 0x000fe400000f2cab */
[----:B-----5:R-:W-:-:S04]  /*105c0*/  LEA R42, P0, R5, R166, 0x1 ;  /* 0x000000a6052a7211 */ /* 0x020fc800078008ff */
[-C--:B------:R-:W-:Y:S01]  /*105d0*/  LEA.HI.X R43, R5, R167.reuse, R7, 0x1, P0 ;  /* 0x000000a7052b7211 */ /* 0x080fe200000f0c07 */
[----:B------:R-:W-:Y:S01]  /*105e0*/  IMAD.IADD R5, R3, 0x1, R10 ;  /* 0x0000000103057824 */ /* 0x000fe200078e020a */
[-C--:B------:R-:W-:Y:S01]  /*105f0*/  LEA R44, P0, R2, R166.reuse, 0x1 ;  /* 0x000000a6022c7211 */ /* 0x080fe200078008ff */
[----:B------:R-:W-:Y:S01]  /*10600*/  IMAD.X R6, R6, 0x1, R215, P1 ;  /* 0x0000000106067824 */ /* 0x000fe200008e06d7 */
[----:B------:R-:W-:Y:S02]  /*10610*/  LEA R32, P1, R4, R166, 0x1 ;  /* 0x000000a604207211 */ /* 0x000fe400078208ff */
[-C--:B------:R-:W-:Y:S02]  /*10620*/  LEA.HI.X R45, R2, R167.reuse, R5, 0x1, P0 ;  /* 0x000000a7022d7211 */ /* 0x080fe400000f0c05 */
[----:B----4-:R-:W-:Y:S02]  /*10630*/  ISETP.NE.AND P0, PT, R12, RZ, PT ;  /* 0x000000ff0c00720c */ /* 0x010fe40003f05270 */
[----:B------:R-:W-:-:S02]  /*10640*/  LEA.HI.X R33, R4, R167, R6, 0x1, P1 ;  /* 0x000000a704217211 */ /* 0x000fc400008f0c06 */
        /* <DEDUP_REMOVED lines=14> */
[----:B------:R-:W-:Y:S01]  /*10730*/  ISETP.GE.AND P0, PT, R78, R38, PT ;  /* 0x000000264e00720c */ /* 0x000fe20003f06270 */
        /* <DEDUP_REMOVED lines=58> */
.L_x_2029:
[----:B------:R-:W-:Y:S05]  /*10ae0*/  BSYNC B0 ;  /* 0x0000000000007941 */ /* 0x000fea0003800000 */
.L_x_2028:
[----:B-----5:R3:W-:Y:S02]  /*10af0*/  STS.128 [R189], R4 ;  /* 0x00000004bd007388 */ /* 0x0207e40000000c00 */
.L_x_2027:
[----:B------:R-:W-:Y:S05]  /*10b00*/  BSYNC B1 ;  /* 0x0000000000017941 */ /* 0x000fea0003800000 */
.L_x_2026:
        /* <DEDUP_REMOVED lines=62> */
.L_x_2033:
[----:B------:R-:W-:Y:S05]  /*10ef0*/  BSYNC B0 ;  /* 0x0000000000007941 */ /* 0x000fea0003800000 */
.L_x_2032:
[----:B-----5:R1:W-:Y:S02]  /*10f00*/  STS.128 [R189+0x800], R4 ;  /* 0x00080004bd007388 */ /* 0x0203e40000000c00 */
.L_x_2031:
[----:B------:R-:W-:Y:S05]  /*10f10*/  BSYNC B1 ;  /* 0x0000000000017941 */ /* 0x000fea0003800000 */
.L_x_2030:
        /* <DEDUP_REMOVED lines=63> */
.L_x_2037:
[----:B------:R-:W-:Y:S05]  /*11310*/  BSYNC B0 ;  /* 0x0000000000007941 */ /* 0x000fea0003800000 */
.L_x_2036:
[----:B-----5:R3:W-:Y:S02]  /*11320*/  STS.128 [R189+0x1000], R4 ;  /* 0x00100004bd007388 */ /* 0x0207e40000000c00 */
.L_x_2035:
[----:B------:R-:W-:Y:S05]  /*11330*/  BSYNC B1 ;  /* 0x0000000000017941 */ /* 0x000fea0003800000 */
.L_x_2034:
        /* <DEDUP_REMOVED lines=62> */
.L_x_2040:
[----:B------:R-:W-:Y:S05]  /*11720*/  BSYNC B0 ;  /* 0x0000000000007941 */ /* 0x000fea0003800000 */
.L_x_2039:
[----:B-----5:R1:W-:Y:S01]  /*11730*/  STS.128 [R189+0x1800], R4 ;  /* 0x00180004bd007388 */ /* 0x0203e20000000c00 */
[----:B------:R-:W-:Y:S05]  /*11740*/  BRA `(.L_x_2038) ;  /* 0x00001e4000007947 */ /* 0x000fea0003800000 */
.L_x_2025:
        /* <DEDUP_REMOVED lines=98> */
.L_x_2044:
[----:B------:R-:W-:Y:S05]  /*11d70*/  BSYNC B0 ;  /* 0x0000000000007941 */ /* 0x000fea0003800000 */
.L_x_2043:
[----:B-----5:R3:W-:Y:S02]  /*11d80*/  STS.128 [R189], R4 ;  /* 0x00000004bd007388 */ /* 0x0207e40000000c00 */
.L_x_2042:
[----:B------:R-:W-:Y:S05]  /*11d90*/  BSYNC B1 ;  /* 0x0000000000017941 */ /* 0x000fea0003800000 */
.L_x_2041:
        /* <DEDUP_REMOVED lines=101> */
.L_x_2048:
[----:B------:R-:W-:Y:S05]  /*123f0*/  BSYNC B0 ;  /* 0x0000000000007941 */ /* 0x000fea0003800000 */
.L_x_2047:
[----:B-----5:R1:W-:Y:S02]  /*12400*/  STS.128 [R189+0x800], R4 ;  /* 0x00080004bd007388 */ /* 0x0203e40000000c00 */
.L_x_2046:
[----:B------:R-:W-:Y:S05]  /*12410*/  BSYNC B1 ;  /* 0x0000000000017941 */ /* 0x000fea0003800000 */
.L_x_2045:
        /* <DEDUP_REMOVED lines=102> */
.L_x_2052:
[----:B------:R-:W-:Y:S05]  /*12a80*/  BSYNC B0 ;  /* 0x0000000000007941 */ /* 0x000fea0003800000 */
.L_x_2051:
[----:B-----5:R3:W-:Y:S02]  /*12a90*/  STS.128 [R189+0x1000], R4 ;  /* 0x00100004bd007388 */ /* 0x0207e40000000c00 */
.L_x_2050:
[----:B------:R-:W-:Y:S05]  /*12aa0*/  BSYNC B1 ;  /* 0x0000000000017941 */ /* 0x000fea0003800000 */
.L_x_2049:
        /* <DEDUP_REMOVED lines=33> */
[----:B-----5:R-:W-:Y:S02]  /*12cc0*/  MOV R15, R7 ;  /* 0x00000007000f7202 */ /* 0x020fe40000000f00 */
        /* <DEDUP_REMOVED lines=67> */
.L_x_2054:
[----:B------:R-:W-:Y:S05]  /*13100*/  BSYNC B0 ;  /* 0x0000000000007941 */ /* 0x000fea0003800000 */
.L_x_2053:
[----:B-----5:R1:W-:Y:S01]  /*13110*/  STS.128 [R189+0x1800], R4 ;  /* 0x00180004bd007388 */ /* 0x0203e20000000c00 */
[----:B------:R-:W-:Y:S05]  /*13120*/  BRA `(.L_x_2038) ;  /* 0x0000046000007947 */ /* 0x000fea0003800000 */
.L_x_2024:
[----:B------:R-:W2:Y:S01]  /*13130*/  LDL R2, [R1+0x164] ;  /* 0x0001640001027983 */ /* 0x000ea20000100800 */
[----:B------:R-:W-:Y:S03]  /*13140*/  BSSY B0, `(.L_x_2055) ;  /* 0x0000010000007945 */ /* 0x000fe60003800000 */
[----:B------:R-:W3:Y:S02]  /*13150*/  S2R R0, SR_CTAID.X ;  /* 0x0000000000007919 */ /* 0x000ee40000002500 */
[----:B---3--:R-:W-:-:S05]  /*13160*/  IMAD.SHL.U32 R0, R0, 0x40, RZ ;  /* 0x0000004000007824 */ /* 0x008fca00078e00ff */
[----:B--2---:R-:W-:-:S04]  /*13170*/  IADD3 R0, -R0, R2, RZ ;  /* 0x0000000200007210 */ /* 0x004fc80007ffe1ff */
[----:B------:R-:W-:-:S13]  /*13180*/  ISETP.GE.AND P0, PT, R78, R0, PT ;  /* 0x000000004e00720c */ /* 0x000fda0003f06270 */
[----:B------:R-:W-:Y:S05]  /*13190*/  @P0 BRA `(.L_x_2056) ;  /* 0x000000a000000947 */ /* 0x000fea0003800000 */
[----:B------:R-:W2:Y:S02]  /*131a0*/  LDL R2, [R1+0x4] ;  /* 0x0000040001027983 */ /* 0x000ea40000100800 */
[----:B--2---:R-:W-:-:S13]  /*131b0*/  ISETP.GE.AND P0, PT, R132, R2, PT ;  /* 0x000000028400720c */ /* 0x004fda0003f06270 */
[----:B------:R2:W-:Y:S01]  /*131c0*/  @P0 STS.128 [R189], RZ ;  /* 0x000000ffbd000388 */ /* 0x0005e20000000c00 */
[----:B------:R-:W-:Y:S05]  /*131d0*/  @P0 BRA `(.L_x_2056) ;  /* 0x0000006000000947 */ /* 0x000fea0003800000 */
[----:B-----5:R-:W-:-:S04]  /*131e0*/  LEA R2, P0, R212, R166, 0x1 ;  /* 0x000000a6d4027211 */ /* 0x020fc800078008ff */
[----:B-1----:R-:W-:-:S05]  /*131f0*/  LEA.HI.X R3, R212, R167, R215, 0x1, P0 ;  /* 0x000000a7d4037211 */ /* 0x002fca00000f0cd7 */
[----:B------:R-:W-:Y:S01]  /*13200*/  @!PT LDS RZ, [RZ] ;  /* 0x00000000fffff984 */ /* 0x000fe20000000800 */
[----:B------:R-:W-:Y:S01]  /*13210*/  @!PT LDS RZ, [RZ] ;  /* 0x00000000fffff984 */ /* 0x000fe20000000800 */
[----:B------:R-:W-:Y:S01]  /*13220*/  @!PT LDS RZ, [RZ] ;  /* 0x00000000fffff984 */ /* 0x000fe20000000800 */
[----:B------:R1:W-:Y:S04]  /*13230*/  LDGSTS.E.BYPASS.LTC128B.128 [R189], [R2.64] ;  /* 0x0000000002bd7fae */ /* 0x0003e8000b901d46 */
.L_x_2056:
[----:B------:R-:W-:Y:S05]  /*13240*/  BSYNC B0 ;  /* 0x0000000000007941 */ /* 0x000fea0003800000 */
.L_x_2055:
[----:B------:R-:W-:Y:S01]  /*13250*/  IADD3 R37, R78, 0x10, RZ ;  /* 0x000000104e257810 */ /* 0x000fe20007ffe0ff */
[----:B------:R-:W-:Y:S03]  /*13260*/  BSSY B0, `(.L_x_2057) ;  /* 0x000000f000007945 */ /* 0x000fe60003800000 */
[----:B------:R-:W-:-:S13]  /*13270*/  ISETP.GE.AND P0, PT, R37, R0, PT ;  /* 0x000000002500720c */ /* 0x000fda0003f06270 */
[----:B------:R-:W-:Y:S05]  /*13280*/  @P0 BRA `(.L_x_2058) ;  /* 0x000000c000000947 */ /* 0x000fea0003800000 */
[----:B-1----:R-:W3:Y:S02]  /*13290*/  LDL R2, [R1+0x4] ;  /* 0x0000040001027983 */ /* 0x002ee40000100800 */
[----:B---3--:R-:W-:-:S13]  /*132a0*/  ISETP.GE.AND P0, PT, R132, R2, PT ;  /* 0x000000028400720c */ /* 0x008fda0003f06270 */
        /* <DEDUP_REMOVED lines=10> */
.L_x_2058:
[----:B------:R-:W-:Y:S05]  /*13350*/  BSYNC B0 ;  /* 0x0000000000007941 */ /* 0x000fea0003800000 */
.L_x_2057:
[----:B------:R-:W-:Y:S01]  /*13360*/  IADD3 R36, R78, 0x20, RZ ;  /* 0x000000204e247810 */ /* 0x000fe20007ffe0ff */
[----:B------:R-:W-:Y:S03]  /*13370*/  BSSY B0, `(.L_x_2059) ;  /* 0x000000f000007945 */ /* 0x000fe60003800000 */
[----:B------:R-:W-:-:S13]  /*13380*/  ISETP.GE.AND P0, PT, R36, R0, PT ;  /* 0x000000002400720c */ /* 0x000fda0003f06270 */
[----:B------:R-:W-:Y:S05]  /*13390*/  @P0 BRA `(.L_x_2060) ;  /* 0x000000c000000947 */ /* 0x000fea0003800000 */
[----:B-1-3--:R-:W3:Y:S02]  /*133a0*/  LDL R2, [R1+0x4] ;  /* 0x0000040001027983 */ /* 0x00aee40000100800 */
[----:B---3--:R-:W-:-:S13]  /*133b0*/  ISETP.GE.AND P0, PT, R132, R2, PT ;  /* 0x000000028400720c */ /* 0x008fda0003f06270 */
        /* <DEDUP_REMOVED lines=10> */
.L_x_2060:
[----:B------:R-:W-:Y:S05]  /*13460*/  BSYNC B0 ;  /* 0x0000000000007941 */ /* 0x000fea0003800000 */
.L_x_2059:
[----:B-----5:R-:W-:-:S04]  /*13470*/  IADD3 R32, R78, 0x30, RZ ;  /* 0x000000304e207810 */ /* 0x020fc80007ffe0ff */
[----:B------:R-:W-:-:S13]  /*13480*/  ISETP.GE.AND P0, PT, R32, R0, PT ;  /* 0x000000002000720c */ /* 0x000fda0003f06270 */
[----:B------:R-:W-:Y:S05]  /*13490*/  @P0 BRA `(.L_x_2038) ;  /* 0x000000f000000947 */ /* 0x000fea0003800000 */
[----:B-1-3--:R-:W3:Y:S02]  /*134a0*/  LDL R2, [R1+0x4] ;  /* 0x0000040001027983 */ /* 0x00aee40000100800 */
[----:B---3--:R-:W-:-:S13]  /*134b0*/  ISETP.GE.AND P0, PT, R132, R2, PT ;  /* 0x000000028400720c */ /* 0x008fda0003f06270 */
        /* <DEDUP_REMOVED lines=13> */
.L_x_2038:
[----:B------:R-:W-:Y:S05]  /*13590*/  BSYNC B2 ;  /* 0x0000000000027941 */ /* 0x000fea0003800000 */
.L_x_2023:
[----:B------:R-:W5:Y:S01]  /*135a0*/  LDL R0, [R1+0x50] ;  /* 0x0000500001007983 */ /* 0x000f620000100800 */
[----:B------:R-:W-:Y:S01]  /*135b0*/  BSSY B0, `(.L_x_2061) ;  /* 0x0000011000007945 */ /* 0x000fe20003800000 */
[----:B-----5:R-:W-:-:S05]  /*135c0*/  IADD3 R178, R0, -0x1, RZ ;  /* 0xffffffff00b27810 */ /* 0x020fca0007ffe0ff */
[----:B------:R-:W-:Y:S01]  /*135d0*/  IMAD.SHL.U32 R105, R178, 0x100, RZ ;  /* 0x00000100b2697824 */ /* 0x000fe200078e00ff */
[----:B------:R1:W-:Y:S03]  /*135e0*/  STL [R1+0x8], R178 ;  /* 0x000008b201007387 */ /* 0x0003e60000100800 */
[----:B-1----:R-:W-:-:S05]  /*135f0*/  IMAD.IADD R4, R211, 0x1, -R105 ;  /* 0x00000001d3047824 */ /* 0x002fca00078e0a69 */
[----:B------:R-:W-:-:S13]  /*13600*/  ISETP.GE.AND P0, PT, R78, R4, PT ;  /* 0x000000044e00720c */ /* 0x000fda0003f06270 */
[----:B------:R-:W-:Y:S05]  /*13610*/  @P0 BRA `(.L_x_2062) ;  /* 0x000000a000000947 */ /* 0x000fea0003800000 */
[----:B------:R-:W5:Y:S02]  /*13620*/  LDL R0, [R1+0x4] ;  /* 0x0000040001007983 */ /* 0x000f640000100800 */
[----:B-----5:R-:W-:-:S13]  /*13630*/  ISETP.GE.AND P0, PT, R132, R0, PT ;  /* 0x000000008400720c */ /* 0x020fda0003f06270 */
        /* <DEDUP_REMOVED lines=8> */
.L_x_2062:
[----:B------:R-:W-:Y:S05]  /*136c0*/  BSYNC B0 ;  /* 0x0000000000007941 */ /* 0x000fea0003800000 */
.L_x_2061:
[----:B------:R-:W-:Y:S01]  /*136d0*/  ISETP.GE.AND P0, PT, R37, R4, PT ;  /* 0x000000042500720c */ /* 0x000fe20003f06270 */
[----:B------:R-:W-:-:S12]  /*136e0*/  BSSY B0, `(.L_x_2063) ;  /* 0x000000c000007945 */ /* 0x000fd80003800000 */
[----:B------:R-:W-:Y:S05]  /*136f0*/  @P0 BRA `(.L_x_2064) ;  /* 0x000000a000000947 */ /* 0x000fea0003800000 */
[----:B------:R-:W5:Y:S02]  /*13700*/  LDL R0, [R1+0x4] ;  /* 0x0000040001007983 */ /* 0x000f640000100800 */
[----:B-----5:R-:W-:-:S13]  /*13710*/  ISETP.GE.AND P0, PT, R132, R0, PT ;  /* 0x000000008400720c */ /* 0x020fda0003f06270 */
        /* <DEDUP_REMOVED lines=8> */
.L_x_2064:
[----:B------:R-:W-:Y:S05]  /*137a0*/  BSYNC B0 ;  /* 0x0000000000007941 */ /* 0x000fea0003800000 */
.L_x_2063:
        /* <DEDUP_REMOVED lines=13> */
.L_x_2066:
[----:B------:R-:W-:Y:S05]  /*13880*/  BSYNC B0 ;  /* 0x0000000000007941 */ /* 0x000fea0003800000 */
.L_x_2065:
[----:B------:R-:W-:Y:S01]  /*13890*/  ISETP.GE.AND P0, PT, R32, R4, PT ;  /* 0x000000042000720c */ /* 0x000fe20003f06270 */
[----:B------:R-:W-:-:S12]  /*138a0*/  BSSY B0, `(.L_x_2067) ;  /* 0x000000f000007945 */ /* 0x000fd80003800000 */
[----:B------:R-:W-:Y:S05]  /*138b0*/  @P0 BRA `(.L_x_2068) ;  /* 0x000000d000000947 */ /* 0x000fea0003800000 */
[----:B------:R-:W5:Y:S02]  /*138c0*/  LDL R0, [R1+0x4] ;  /* 0x0000040001007983 */ /* 0x000f640000100800 */
[----:B-----5:R-:W-:-:S13]  /*138d0*/  ISETP.GE.AND P0, PT, R132, R0, PT ;  /* 0x000000008400720c */ /* 0x020fda0003f06270 */
        /* <DEDUP_REMOVED lines=11> */
.L_x_2068:
[----:B------:R-:W-:Y:S05]  /*13990*/  BSYNC B0 ;  /* 0x0000000000007941 */ /* 0x000fea0003800000 */
.L_x_2067:
[----:B------:R-:W-:Y:S01]  /*139a0*/  IADD3 R18, R78, 0x40, RZ ;  /* 0x000000404e127810 */ /* 0x000fe20007ffe0ff */
[----:B------:R-:W-:Y:S03]  /*139b0*/  BSSY B0, `(.L_x_2069) ;  /* 0x000000d000007945 */ /* 0x000fe60003800000 */
[----:B------:R-:W-:-:S13]  /*139c0*/  ISETP.GE.AND P0, PT, R18, R4, PT ;  /* 0x000000041200720c */ /* 0x000fda0003f06270 */
        /* <DEDUP_REMOVED lines=11> */
.L_x_2070:
[----:B------:R-:W-:Y:S05]  /*13a80*/  BSYNC B0 ;  /* 0x0000000000007941 */ /* 0x000fea0003800000 */
.L_x_2069:
        /* <DEDUP_REMOVED lines=17> */
.L_x_2072:
[----:B------:R-:W-:Y:S05]  /*13ba0*/  BSYNC B0 ;  /* 0x0000000000007941 */ /* 0x000fea0003800000 */
.L_x_2071:
        /* <DEDUP_REMOVED lines=17> */
.L_x_2074:
[----:B------:R-:W-:Y:S05]  /*13cc0*/  BSYNC B0 ;  /* 0x0000000000007941 */ /* 0x000fea0003800000 */
.L_x_2073:
        /* <DEDUP_REMOVED lines=17> */
.L_x_2076:
[----:B------:R-:W-:Y:S05]  /*13de0*/  BSYNC B0 ;  /* 0x0000000000007941 */ /* 0x000fea0003800000 */
.L_x_2075:
        /* <DEDUP_REMOVED lines=14> */
.L_x_2078:
[----:B------:R-:W-:Y:S05]  /*13ed0*/  BSYNC B0 ;  /* 0x0000000000007941 */ /* 0x000fea0003800000 */
.L_x_2077:
        /* <DEDUP_REMOVED lines=17> */
.L_x_2080:
[----:B------:R-:W-:Y:S05]  /*13ff0*/  BSYNC B0 ;  /* 0x0000000000007941 */ /* 0x000fea0003800000 */
.L_x_2079:
        /* <DEDUP_REMOVED lines=17> */
.L_x_2082:
[----:B------:R-:W-:Y:S05]  /*14110*/  BSYNC B0 ;  /* 0x0000000000007941 */ /* 0x000fea0003800000 */
.L_x_2081:
[----:B--2---:R-:W-:Y:S01]  /*14120*/  IADD3 R9, R78, 0xb0, RZ ;  /* 0x000000b04e097810 */ /* 0x004fe20007ffe0ff */
[----:B------:R-:W-:Y:S03]  /*14130*/  BSSY B0, `(.L_x_2083) ;  /* 0x0000010000007945 */ /* 0x000fe60003800000 */
[----:B------:R-:W-:-:S13]  /*14140*/  ISETP.GE.AND P0, PT, R9, R4, PT ;  /* 0x000000040900720c */ /* 0x000fda0003f06270 */
[----:B------:R-:W-:Y:S05]  /*14150*/  @P0 BRA `(.L_x_2084) ;  /* 0x000000d000000947 */ /* 0x000fea0003800000 */
[----:B------:R-:W2:Y:S02]  /*14160*/  LDL R0, [R1+0x4] ;  /* 0x0000040001007983 */ /* 0x000ea40000100800 */
        /* <DEDUP_REMOVED lines=12> */
.L_x_2084:
[----:B------:R-:W-:Y:S05]  /*14230*/  BSYNC B0 ;  /* 0x0000000000007941 */ /* 0x000fea0003800000 */
.L_x_2083:
        /* <DEDUP_REMOVED lines=17> */
.L_x_2086:
[----:B------:R-:W-:Y:S05]  /*14350*/  BSYNC B0 ;  /* 0x0000000000007941 */ /* 0x000fea0003800000 */
.L_x_2085:
        /* <DEDUP_REMOVED lines=17> */
.L_x_2088:
[----:B------:R-:W-:Y:S05]  /*14470*/  BSYNC B0 ;  /* 0x0000000000007941 */ /* 0x000fea0003800000 */
.L_x_2087:
        /* <DEDUP_REMOVED lines=17> */
.L_x_2090:
[----:B------:R-:W-:Y:S05]  /*14590*/  BSYNC B0 ;  /* 0x0000000000007941 */ /* 0x000fea0003800000 */
.L_x_2089:
        /* <DEDUP_REMOVED lines=17> */
.L_x_2092:
[----:B------:R-:W-:Y:S05]  /*146b0*/  BSYNC B0 ;  /* 0x0000000000007941 */ /* 0x000fea0003800000 */
.L_x_2091:
[----:B------:R-:W0:Y:S04]  /*146c0*/  LDGDEPBAR ;  /* 0x00000000000079af */ /* 0x000e280000000000 */
[----:B------:R1:W5:Y:S01]  /*146d0*/  LD.E R107, [R16.64+0x188] ;  /* 0x00018806106b7980 */ /* 0x000362000c101900 */
[----:B------:R-:W-:Y:S01]  /*146e0*/  ISETP.GE.AND P0, PT, R78, R4, PT ;  /* 0x000000044e00720c */ /* 0x000fe20003f06270 */
[----:B------:R-:W-:Y:S01]  /*146f0*/  BSSY B0, `(.L_x_2093) ;  /* 0x0000012000007945 */ /* 0x000fe20003800000 */
[----:B------:R-:W-:-:S04]  /*14700*/  SHF.R.S32.HI R0, RZ, 0x1f, R248 ;  /* 0x0000001fff007819 */ /* 0x000fc800000114f8 */
[----:B------:R-:W-:-:S04]  /*14710*/  LEA.HI R0, R0, R248, RZ, 0x2 ;  /* 0x000000f800007211 */ /* 0x000fc800078f10ff */
[----:B------:R-:W-:Y:S01]  /*14720*/  SHF.R.S32.HI R106, RZ, 0x2, R0 ;  /* 0x00000002ff6a7819 */ /* 0x000fe20000011400 */
[----:B------:R-:W-:-:S04]  /*14730*/  DEPBAR.LE SB0, 0x0 ;  /* 0x000080000000791a */ /* 0x000fc80000000000 */
[----:B------:R-:W-:Y:S06]  /*14740*/  BAR.SYNC.DEFER_BLOCKING 0x0 ;  /* 0x0000000000007b1d */ /* 0x000fec0000010000 */
[----:B------:R1:W-:Y:S01]  /*14750*/  @P0 STS.128 [R189+0xa000], RZ ;  /* 0x00a000ffbd000388 */ /* 0x0003e20000000c00 */
[----:B------:R-:W-:Y:S05]  /*14760*/  @P0 BRA `(.L_x_2094) ;  /* 0x000000a000000947 */ /* 0x000fea0003800000 */
[----:B---3--:R-:W3:Y:S02]  /*14770*/  LDL R3, [R1+0x4] ;  /* 0x0000040001037983 */ /* 0x008ee40000100800 */
[----:B---3--:R-:W-:-:S13]  /*14780*/  ISETP.GE.AND P0, PT, R132, R3, PT ;  /* 0x000000038400720c */ /* 0x008fda0003f06270 */
        /* <DEDUP_REMOVED lines=8> */
.L_x_2094:
[----:B------:R-:W-:Y:S05]  /*14810*/  BSYNC B0 ;  /* 0x0000000000007941 */ /* 0x000fea0003800000 */
.L_x_2093:
[----:B------:R-:W-:Y:S01]  /*14820*/  ISETP.GE.AND P0, PT, R37, R4, PT ;  /* 0x000000042500720c */ /* 0x000fe20003f06270 */
[----:B------:R-:W-:-:S12]  /*14830*/  BSSY B0, `(.L_x_2095) ;  /* 0x000000d000007945 */ /* 0x000fd80003800000 */
[----:B------:R1:W-:Y:S01]  /*14840*/  @P0 STS.128 [R189+0xa800], RZ ;  /* 0x00a800ffbd000388 */ /* 0x0003e20000000c00 */
[----:B------:R-:W-:Y:S05]  /*14850*/  @P0 BRA `(.L_x_2096) ;  /* 0x000000a000000947 */ /* 0x000fea0003800000 */
[----:B--2---:R-:W2:Y:S02]  /*14860*/  LDL R0, [R1+0x4] ;  /* 0x0000040001007983 */ /* 0x004ea40000100800 */
[----:B--2---:R-:W-:-:S13]  /*14870*/  ISETP.GE.AND P0, PT, R132, R0, PT ;  /* 0x000000008400720c */ /* 0x004fda0003f06270 */
[----:B------:R2:W-:Y:S01]  /*14880*/  @P0 STS.128 [R189+0xa800], RZ ;  /* 0x00a800ffbd000388 */ /* 0x0005e20000000c00 */
[----:B------:R-:W-:Y:S05]  /*14890*/  @P0 BRA `(.L_x_2096) ;  /* 0x0000006000000947 */ /* 0x000fea0003800000 */
[----:B-1-3--:R-:W-:-:S04]  /*148a0*/  LEA R2, P0, R168, R240, 0x1 ;  /* 0x000000f0a8027211 */ /* 0x00afc800078008ff */
[----:B------:R-:W-:-:S05]  /*148b0*/  LEA.HI.X R3, R168, R241, R216, 0x1, P0 ;  /* 0x000000f1a8037211 */ /* 0x000fca00000f0cd8 */
[----:B------:R-:W-:Y:S01]  /*148c0*/  @!PT LDS RZ, [RZ] ;  /* 0x00000000fffff984 */ /* 0x000fe20000000800 */
[----:B------:R-:W-:Y:S01]  /*148d0*/  @!PT LDS RZ, [RZ] ;  /* 0x00000000fffff984 */ /* 0x000fe20000000800 */
[----:B------:R-:W-:Y:S01]  /*148e0*/  @!PT LDS RZ, [RZ] ;  /* 0x00000000fffff984 */ /* 0x000fe20000000800 */
[----:B------:R1:W-:Y:S04]  /*148f0*/  LDGSTS.E.BYPASS.LTC128B.128 [R189+0xa800], [R2.64] ;  /* 0x0a80000002bd7fae */ /* 0x0003e8000b901d46 */
.L_x_2096:
[----:B------:R-:W-:Y:S05]  /*14900*/  BSYNC B0 ;  /* 0x0000000000007941 */ /* 0x000fea0003800000 */
.L_x_2095:
        /* <DEDUP_REMOVED lines=8> */
[----:B--2---:R-:W2:Y:S04]  /*14990*/  LDL R0, [R1+0x18] ;  /* 0x0000180001007983 */ /* 0x004ea80000100800 */
[----:B---3--:R-:W3:Y:S01]  /*149a0*/  LDL R19, [R1+0x1c] ;  /* 0x00001c0001137983 */ /* 0x008ee20000100800 */
[----:B-12---:R-:W-:-:S04]  /*149b0*/  LEA R2, P0, R0, R240, 0x6 ;  /* 0x000000f000027211 */ /* 0x006fc800078030ff */
[----:B---3--:R-:W-:-:S05]  /*149c0*/  LEA.HI.X R3, R0, R241, R19, 0x6, P0 ;  /* 0x000000f100037211 */ /* 0x008fca00000f3413 */
[----:B------:R-:W-:Y:S01]  /*149d0*/  @!PT LDS RZ, [RZ] ;  /* 0x00000000fffff984 */ /* 0x000fe20000000800 */
[----:B------:R-:W-:Y:S01]  /*149e0*/  @!PT LDS RZ, [RZ] ;  /* 0x00000000fffff984 */ /* 0x000fe20000000800 */
[----:B------:R-:W-:Y:S01]  /*149f0*/  @!PT LDS RZ, [RZ] ;  /* 0x00000000fffff984 */ /* 0x000fe20000000800 */
[----:B------:R1:W-:Y:S04]  /*14a00*/  LDGSTS.E.BYPASS.LTC128B.128 [R189+0xb000], [R2.64] ;  /* 0x0b00000002bd7fae */ /* 0x0003e8000b901d46 */
.L_x_2098:
[----:B------:R-:W-:Y:S05]  /*14a10*/  BSYNC B0 ;  /* 0x0000000000007941 */ /* 0x000fea0003800000 */
.L_x_2097:
        /* <DEDUP_REMOVED lines=8> */
[----:B-1-3--:R-:W3:Y:S04]  /*14aa0*/  LDL R2, [R1+0x18] ;  /* 0x0000180001027983 */ /* 0x00aee80000100800 */
        /* <DEDUP_REMOVED lines=11> */
.L_x_2100:
[----:B------:R-:W-:Y:S05]  /*14b60*/  BSYNC B0 ;  /* 0x0000000000007941 */ /* 0x000fea0003800000 */
.L_x_2099:
        /* <DEDUP_REMOVED lines=16> */
.L_x_2102:
[----:B------:R-:W-:Y:S05]  /*14c70*/  BSYNC B0 ;  /* 0x0000000000007941 */ /* 0x000fea0003800000 */
.L_x_2101:
        /* <DEDUP_REMOVED lines=20> */
.L_x_2104:
[----:B------:R-:W-:Y:S05]  /*14dc0*/  BSYNC B0 ;  /* 0x0000000000007941 */ /* 0x000fea0003800000 */
.L_x_2103:
        /* <DEDUP_REMOVED lines=20> */
.L_x_2106:
[----:B------:R-:W-:Y:S05]  /*14f10*/  BSYNC B0 ;  /* 0x0000000000007941 */ /* 0x000fea0003800000 */
.L_x_2105:
        /* <DEDUP_REMOVED lines=20> */
.L_x_2108:
[----:B------:R-:W-:Y:S05]  /*15060*/  BSYNC B0 ;  /* 0x0000000000007941 */ /* 0x000fea0003800000 */
.L_x_2107:
        /* <DEDUP_REMOVED lines=16> */
.L_x_2110:
[----:B------:R-:W-:Y:S05]  /*15170*/  BSYNC B0 ;  /* 0x0000000000007941 */ /* 0x000fea0003800000 */
.L_x_2109:
        /* <DEDUP_REMOVED lines=20> */
.L_x_2112:
[----:B------:R-:W-:Y:S05]  /*152c0*/  BSYNC B0 ;  /* 0x0000000000007941 */ /* 0x000fea0003800000 */
.L_x_2111:
        /* <DEDUP_REMOVED lines=20> */
.L_x_2114:
[----:B------:R-:W-:Y:S05]  /*15410*/  BSYNC B0 ;  /* 0x0000000000007941 */ /* 0x000fea0003800000 */
.L_x_2113:
        /* <DEDUP_REMOVED lines=20> */
.L_x_2116:
[----:B------:R-:W-:Y:S05]  /*15560*/  BSYNC B0 ;  /* 0x0000000000007941 */ /* 0x000fea0003800000 */
.L_x_2115:
        /* <DEDUP_REMOVED lines=20> */
.L_x_2118:
[----:B------:R-:W-:Y:S05]  /*156b0*/  BSYNC B0 ;  /* 0x0000000000007941 */ /* 0x000fea0003800000 */
.L_x_2117:
        /* <DEDUP_REMOVED lines=20> */
.L_x_2120:
[----:B------:R-:W-:Y:S05]  /*15800*/  BSYNC B0 ;  /* 0x0000000000007941 */ /* 0x000fea0003800000 */
.L_x_2119:
        /* <DEDUP_REMOVED lines=20> */
.L_x_2122:
[----:B------:R-:W-:Y:S05]  /*15950*/  BSYNC B0 ;  /* 0x0000000000007941 */ /* 0x000fea0003800000 */
.L_x_2121:
        /* <DEDUP_REMOVED lines=20> */
.L_x_2124:
[----:B------:R-:W-:Y:S05]  /*15aa0*/  BSYNC B0 ;  /* 0x0000000000007941 */ /* 0x000fea0003800000 */
.L_x_2123:
[----:B--2---:R-:W2:Y:S04]  /*15ab0*/  LDL R28, [R1+0x164] ;  /* 0x00016400011c7983 */ /* 0x004ea80000100800 */
[----:B---3--:R-:W3:Y:S04]  /*15ac0*/  LDL.LU R169, [R1] ;  /* 0x0000000001a97983 */ /* 0x008ee80000300800 */
[----:B-1--4-:R-:W4:Y:S01]  /*15ad0*/  LD.E R3, [R16.64+0x18c] ;  /* 0x00018c0610037980 */ /* 0x012f22000c101900 */
[----:B------:R-:W-:Y:S01]  /*15ae0*/  LEA.HI R4, R222, R222, RZ, 0x1 ;  /* 0x000000dede047211 */ /* 0x000fe200078f08ff */
[C---:B------:R-:W-:Y:S01]  /*15af0*/  IMAD.SHL.U32 R0, R217.reuse, 0x40, RZ ;  /* 0x00000040d9007824 */ /* 0x040fe200078e00ff */
[----:B------:R-:W-:Y:S01]  /*15b00*/  R2P PR, R217, 0x6 ;  /* 0x00000006d9007804 */ /* 0x000fe20000000000 */
[----:B------:R-:W-:Y:S01]  /*15b10*/  IMAD.SHL.U32 R2, R249, 0x40, RZ ;  /* 0x00000040f9027824 */ /* 0x000fe200078e00ff */
[----:B------:R-:W-:Y:S01]  /*15b20*/  LOP3.LUT R4, R4, 0xfffffffe, RZ, 0xc0, !PT ;  /* 0xfffffffe04047812 */ /* 0x000fe200078ec0ff */
[----:B------:R-:W-:Y:S01]  /*15b30*/  IMAD.SHL.U32 R5, R78, 0x8, RZ ;  /* 0x000000084e057824 */ /* 0x000fe200078e00ff */
[----:B------:R-:W-:Y:S01]  /*15b40*/  LOP3.LUT R0, R0, 0x1c0, RZ, 0xc0, !PT ;  /* 0x000001c000007812 */ /* 0x000fe200078ec0ff */
[----:B------:R-:W-:Y:S01]  /*15b50*/  IMAD.SHL.U32 R7, R250, 0x40, RZ ;  /* 0x00000040fa077824 */ /* 0x000fe200078e00ff */
[----:B------:R-:W-:Y:S01]  /*15b60*/  LOP3.LUT R2, R2, 0x1c0, RZ, 0xc0, !PT ;  /* 0x000001c002027812 */ /* 0x000fe200078ec0ff */
[----:B------:R-:W-:Y:S01]  /*15b70*/  IMAD.IADD R4, R222, 0x1, -R4 ;  /* 0x00000001de047824 */ /* 0x000fe200078e0a04 */
[----:B------:R-:W-:Y:S01]  /*15b80*/  LOP3.LUT R8, R0, 0x8, R5, 0xf8, !PT ;  /* 0x0000000800087812 */ /* 0x000fe200078ef805 */
[----:B------:R-:W0:Y:S01]  /*15b90*/  LDGDEPBAR ;  /* 0x00000000000079af */ /* 0x000e220000000000 */
[----:B------:R-:W-:Y:S01]  /*15ba0*/  SHF.R.U32.HI R0, RZ, 0x3, R0 ;  /* 0x00000003ff007819 */ /* 0x000fe20000011600 */
[----:B------:R-:W-:Y:S01]  /*15bb0*/  IMAD.SHL.U32 R6, R4, 0x8, RZ ;  /* 0x0000000804067824 */ /* 0x000fe200078e00ff */
[----:B------:R-:W-:-:S02]  /*15bc0*/  LOP3.LUT R19, R7, 0xfffffe00, RZ, 0xc0, !PT ;  /* 0xfffffe0007137812 */ /* 0x000fc400078ec0ff */
[----:B------:R-:W-:Y:S02]  /*15bd0*/  LOP3.LUT R0, R8, R0, RZ, 0x3c, !PT ;  /* 0x0000000008007212 */ /* 0x000fe400078e3cff */
[----:B------:R-:W-:Y:S02]  /*15be0*/  LOP3.LUT R5, R2, 0x8, R6, 0xf8, !PT ;  /* 0x0000000802057812 */ /* 0x000fe400078ef806 */
[----:B------:R-:W-:Y:S01]  /*15bf0*/  SHF.R.U32.HI R2, RZ, 0x3, R2 ;  /* 0x00000003ff027819 */ /* 0x000fe20000011602 */
[----:B------:R-:W-:-:S03]  /*15c00*/  IMAD R0, R4, 0x200, R0 ;  /* 0x0000020004007824 */ /* 0x000fc600078e0200 */
[----:B------:R-:W-:Y:S01]  /*15c10*/  LOP3.LUT R18, R5, R2, RZ, 0x3c, !PT ;  /* 0x0000000205127212 */ /* 0x000fe200078e3cff */
[----:B------:R-:W-:Y:S02]  /*15c20*/  IMAD.SHL.U32 R176, R0, 0x2, RZ ;  /* 0x0000000200b07824 */ /* 0x000fe400078e00ff */
[----:B------:R-:W-:-:S03]  /*15c30*/  IMAD.MOV.U32 R0, RZ, RZ, 0x20 ;  /* 0x00000020ff007424 */ /* 0x000fc600078e00ff */
[----:B------:R-:W-:Y:S01]  /*15c40*/  LDSM.16.M88.4 R12, [R176+0x2000] ;  /* 0x00200000b00c783b */ /* 0x000fe20000000200 */
[----:B------:R-:W-:Y:S02]  /*15c50*/  IADD3 R177, R176, 0x2040, RZ ;  /* 0x00002040b0b17810 */ /* 0x000fe40007ffe0ff */
[----:B------:R-:W-:Y:S01]  /*15c60*/  SEL R184, R0, 0xffffffe0, !P1 ;  /* 0xffffffe000b87807 */ /* 0x000fe20004800000 */
[----:B------:R-:W-:Y:S01]  /*15c70*/  LDSM.16.M88.4 R8, [R176+0x2800] ;  /* 0x00280000b008783b */ /* 0x000fe20000000200 */
[----:B------:R-:W-:-:S03]  /*15c80*/  IADD3 R0, R176, 0x2000, RZ ;  /* 0x00002000b0007810 */ /* 0x000fc60007ffe0ff */
[----:B------:R-:W-:Y:S01]  /*15c90*/  LDSM.16.M88.4 R20, [R176+0x3000] ;  /* 0x00300000b014783b */ /* 0x000fe20000000200 */
[----:B------:R-:W-:Y:S01]  /*15ca0*/  IMAD.IADD R104, R176, 0x1, R184 ;  /* 0x00000001b0687824 */ /* 0x000fe200078e02b8 */
[----:B------:R-:W-:Y:S02]  /*15cb0*/  @P2 IADD3 R177, R0, -0x40, RZ ;  /* 0xffffffc000b12810 */ /* 0x000fe40007ffe0ff */
[----:B------:R-:W-:Y:S03]  /*15cc0*/  LDSM.16.M88.4 R52, [R176+0x3800] ;  /* 0x00380000b034783b */ /* 0x000fe60000000200 */
[----:B------:R-:W-:Y:S01]  /*15cd0*/  IMAD.IADD R182, R184, 0x1, R177 ;  /* 0x00000001b8b67824 */ /* 0x000fe200078e02b1 */
[----:B------:R-:W-:Y:S04]  /*15ce0*/  LDSM.16.M88.4 R48, [R104+0x3000] ;  /* 0x003000006830783b */ /* 0x000fe80000000200 */
[----:B------:R-:W-:Y:S04]  /*15cf0*/  LDSM.16.M88.4 R44, [R104+0x2000] ;  /* 0x00200000682c783b */ /* 0x000fe80000000200 */
[----:B------:R-:W-:Y:S04]  /*15d00*/  LDSM.16.M88.4 R40, [R104+0x2800] ;  /* 0x002800006828783b */ /* 0x000fe80000000200 */
[----:B------:R-:W-:Y:S04]  /*15d10*/  LDSM.16.M88.4 R68, [R176+0x4000] ;  /* 0x00400000b044783b */ /* 0x000fe80000000200 */
[----:B------:R-:W-:Y:S04]  /*15d20*/  LDSM.16.M88.4 R64, [R176+0x4800] ;  /* 0x00480000b040783b */ /* 0x000fe80000000200 */
[----:B------:R-:W-:Y:S04]  /*15d30*/  LDSM.16.M88.4 R56, [R104+0x3800] ;  /* 0x003800006838783b */ /* 0x000fe80000000200 */
[----:B------:R-:W-:Y:S04]  /*15d40*/  LDSM.16.M88.4 R60, [R177] ;  /* 0x00000000b13c783b */ /* 0x000fe80000000200 */
[----:B------:R-:W-:Y:S01]  /*15d50*/  LDSM.16.M88.4 R72, [R177+0x800] ;  /* 0x00080000b148783b */ /* 0x000fe20000000200 */
[----:B--2---:R-:W-:-:S02]  /*15d60*/  IMAD.MOV.U32 R170, RZ, RZ, R28 ;  /* 0x000000ffffaa7224 */ /* 0x004fc400078e001c */
[----:B---3--:R-:W-:-:S04]  /*15d70*/  IMAD R2, R169, 0x400, R19 ;  /* 0x00000400a9027824 */ /* 0x008fc800078e0213 */
[----:B------:R-:W-:-:S04]  /*15d80*/  IMAD.IADD R2, R18, 0x1, R2 ;  /* 0x0000000112027824 */ /* 0x000fc800078e0202 */
[----:B------:R-:W-:-:S04]  /*15d90*/  IMAD.SHL.U32 R183, R2, 0x2, RZ ;  /* 0x0000000202b77824 */ /* 0x000fc800078e00ff */
[--C-:B------:R-:W-:Y:S01]  /*15da0*/  IMAD R24, R186, 0x2, R183.reuse ;  /* 0x00000002ba187824 */ /* 0x100fe200078e02b7 */
[----:B------:R-:W1:Y:S01]  /*15db0*/  LDSM.16.M88.4 R4, [R183] ;  /* 0x00000000b704783b */ /* 0x000e620000000200 */
[----:B------:R-:W-:-:S03]  /*15dc0*/  IMAD R2, R187, 0x2, R183 ;  /* 0x00000002bb027824 */ /* 0x000fc600078e02b7 */
[----:B------:R-:W-:Y:S01]  /*15dd0*/  STL [R1+0x54], R24 ;  /* 0x0000541801007387 */ /* 0x000fe20000100800 */
[----:B------:R-:W-:-:S03]  /*15de0*/  IMAD R185, R186, 0x2, R2 ;  /* 0x00000002bab97824 */ /* 0x000fc600078e0202 */
[----:B------:R-:W2:Y:S01]  /*15df0*/  LDSM.16.M88.4 R24, [R24] ;  /* 0x000000001818783b */ /* 0x000ea20000000200 */
[C---:B-1----:R-:W-:Y:S08]  /*15e00*/  HMMA.16816.F32 R36, R4.reuse, R12, RZ ;  /* 0x0000000c0424723c */ /* 0x042ff000000018ff */
[C---:B------:R-:W-:Y:S08]  /*15e10*/  HMMA.16816.F32 R32, R4.reuse, R14, RZ ;  /* 0x0000000e0420723c */ /* 0x040ff000000018ff */
[C---:B------:R-:W-:Y:S08]  /*15e20*/  HMMA.16816.F32 R28, R4.reuse, R8, RZ ;  /* 0x00000008041c723c */ /* 0x040ff000000018ff */
[C---:B------:R-:W-:Y:S08]  /*15e30*/  HMMA.16816.F32 R12, R4.reuse, R10, RZ ;  /* 0x0000000a040c723c */ /* 0x040ff000000018ff */
[C---:B------:R-:W-:Y:S08]  /*15e40*/  HMMA.16816.F32 R8, R4.reuse, R20, RZ ;  /* 0x000000140408723c */ /* 0x040ff000000018ff */
[----:B------:R-:W-:Y:S08]  /*15e50*/  HMMA.16816.F32 R20, R4, R22, RZ ;  /* 0x000000160414723c */ /* 0x000ff000000018ff */
[C---:B--2---:R-:W-:Y:S08]  /*15e60*/  HMMA.16816.F32 R76, R24.reuse, R44, R36 ;  /* 0x0000002c184c723c */ /* 0x044ff00000001824 */
[C---:B------:R-:W-:Y:S08]  /*15e70*/  HMMA.16816.F32 R124, R24.reuse, R48, R8 ;  /* 0x00000030187c723c */ /* 0x040ff00000001808 */
[C---:B------:R-:W-:Y:S01]  /*15e80*/  HMMA.16816.F32 R112, R24.reuse, R50, R20 ;  /* 0x000000321870723c */ /* 0x040fe20000001814 */
[----:B------:R-:W1:Y:S04]  /*15e90*/  LDSM.16.M88.4 R20, [R2] ;  /* 0x000000000214783b */ /* 0x000e680000000200 */
[----:B------:R-:W2:Y:S03]  /*15ea0*/  LDSM.16.M88.4 R48, [R104+0x4800] ;  /* 0x004800006830783b */ /* 0x000ea60000000200 */
[----:B------:R-:W-:Y:S08]  /*15eb0*/  HMMA.16816.F32 R80, R24, R46, R32 ;  /* 0x0000002e1850723c */ /* 0x000ff00000001820 */
[----:B------:R-:W-:Y:S08]  /*15ec0*/  HMMA.16816.F32 R44, R4, R52, RZ ;  /* 0x00000034042c723c */ /* 0x000ff000000018ff */
[----:B------:R-:W-:Y:S01]  /*15ed0*/  HMMA.16816.F32 R92, R24, R42, R12 ;  /* 0x0000002a185c723c */ /* 0x000fe2000000180c */
[----:B------:R-:W-:Y:S07]  /*15ee0*/  LDSM.16.M88.4 R12, [R185] ;  /* 0x00000000b90c783b */ /* 0x000fee0000000200 */
[C---:B------:R-:W-:Y:S08]  /*15ef0*/  HMMA.16816.F32 R36, R4.reuse, R68, RZ ;  /* 0x000000440424723c */ /* 0x040ff000000018ff */
[----:B------:R-:W-:Y:S01]  /*15f00*/  HMMA.16816.F32 R32, R4, R70, RZ ;  /* 0x000000460420723c */ /* 0x000fe200000018ff */
[----:B------:R-:W3:Y:S07]  /*15f10*/  LDSM.16.M88.4 R68, [R182] ;  /* 0x00000000b644783b */ /* 0x000eee0000000200 */
[----:B------:R-:W-:Y:S08]  /*15f20*/  HMMA.16816.F32 R84, R24, R40, R28 ;  /* 0x000000281854723c */ /* 0x000ff0000000181c */
[C---:B------:R-:W-:Y:S08]  /*15f30*/  HMMA.16816.F32 R28, R4.reuse, R64, RZ ;  /* 0x00000040041c723c */ /* 0x040ff000000018ff */
[----:B------:R-:W-:Y:S01]  /*15f40*/  HMMA.16816.F32 R8, R4, R66, RZ ;  /* 0x000000420408723c */ /* 0x000fe200000018ff */
[----:B------:R-:W3:Y:S07]  /*15f50*/  LDSM.16.M88.4 R64, [R176+0x5000] ;  /* 0x00500000b040783b */ /* 0x000eee0000000200 */
[----:B------:R-:W-:Y:S08]  /*15f60*/  HMMA.16816.F32 R100, R24, R56, R44 ;  /* 0x000000381864723c */ /* 0x000ff0000000182c */
[----:B-1----:R-:W-:Y:S08]  /*15f70*/  HMMA.16816.F32 R44, R20, R60, R76 ;  /* 0x0000003c142c723c */ /* 0x002ff0000000184c */
[----:B------:R-:W-:Y:S01]  /*15f80*/  HMMA.16816.F32 R40, R4, R54, RZ ;  /* 0x000000360428723c */ /* 0x000fe200000018ff */
[----:B------:R-:W1:Y:S07]  /*15f90*/  LDSM.16.M88.4 R52, [R104+0x4000] ;  /* 0x004000006834783b */ /* 0x000e6e0000000200 */
[----:B--2---:R-:W-:Y:S08]  /*15fa0*/  HMMA.16816.F32 R128, R24, R48, R28 ;  /* 0x000000301880723c */ /* 0x004ff0000000181c */
[----:B------:R-:W-:Y:S01]  /*15fb0*/  HMMA.16816.F32 R28, R20, R62, R80 ;  /* 0x0000003e141c723c */ /* 0x000fe20000001850 */
[----:B------:R-:W-:Y:S07]  /*15fc0*/  LDSM.16.M88.4 R60, [R182+0x1800] ;  /* 0x00180000b63c783b */ /* 0x000fee0000000200 */
[----:B------:R-:W-:Y:S01]  /*15fd0*/  HMMA.16816.F32 R120, R24, R50, R8 ;  /* 0x000000321878723c */ /* 0x000fe20000001808 */
[----:B------:R-:W2:Y:S07]  /*15fe0*/  LDSM.16.M88.4 R48, [R182+0x800] ;  /* 0x00080000b630783b */ /* 0x000eae0000000200 */
[----:B---3--:R-:W-:Y:S08]  /*15ff0*/  HMMA.16816.F32 R148, R12, R68, R44 ;  /* 0x000000440c94723c */ /* 0x008ff0000000182c */
[----:B------:R-:W-:Y:S01]  /*16000*/  HMMA.16816.F32 R88, R24, R58, R40 ;  /* 0x0000003a1858723c */ /* 0x000fe20000001828 */
[----:B------:R-:W3:Y:S04]  /*16010*/  LDSM.16.M88.4 R40, [R104+0x5000] ;  /* 0x005000006828783b */ /* 0x000ee80000000200 */
[----:B------:R-:W2:Y:S03]  /*16020*/  LDSM.16.M88.4 R56, [R177+0x1000] ;  /* 0x00100000b138783b */ /* 0x000ea60000000200 */
[----:B------:R-:W-:Y:S08]  /*16030*/  HMMA.16816.F32 R8, R20, R72, R84 ;  /* 0x000000481408723c */ /* 0x000ff00000001854 */
[----:B------:R-:W-:Y:S01]  /*16040*/  HMMA.16816.F32 R44, R12, R70, R28 ;  /* 0x000000460c2c723c */ /* 0x000fe2000000181c */
[----:B----4-:R-:W-:-:S04]  /*16050*/  FMUL.FTZ R0, R149, R3 ;  /* 0x0000000395007220 */ /* 0x010fc80000410000 */
[----:B------:R4:W2:Y:S03]  /*16060*/  MUFU.TANH R171, R0 ;  /* 0x0000000000ab7308 */ /* 0x0008a60000002400 */
[----:B------:R-:W-:Y:S08]  /*16070*/  HMMA.16816.F32 R28, R4, R66, RZ ;  /* 0x00000042041c723c */ /* 0x000ff000000018ff */
[----:B-1----:R-:W-:Y:S01]  /*16080*/  HMMA.16816.F32 R108, R24, R54, R32 ;  /* 0x00000036186c723c */ /* 0x002fe20000001820 */
[----:B----4-:R-:W-:-:S07]  /*16090*/  FMUL.FTZ R0, R150, R3 ;  /* 0x0000000396007220 */ /* 0x010fce0000410000 */
[----:B------:R-:W-:Y:S01]  /*160a0*/  HMMA.16816.F32 R32, R4, R64, RZ ;  /* 0x000000400420723c */ /* 0x000fe200000018ff */
[----:B------:R1:W-:Y:S01]  /*160b0*/  MUFU.TANH R252, R0 ;  /* 0x0000000000fc7308 */ /* 0x0003e20000002400 */
[----:B------:R-:W-:Y:S06]  /*160c0*/  LDSM.16.M88.4 R64, [R182+0x1000] ;  /* 0x00100000b640783b */ /* 0x000fec0000000200 */
[----:B------:R-:W-:Y:S01]  /*160d0*/  HMMA.16816.F32 R96, R24, R52, R36 ;  /* 0x000000341860723c */ /* 0x000fe20000001824 */
[----:B------:R-:W4:Y:S07]  /*160e0*/  LDSM.16.M88.4 R52, [R177+0x1800] ;  /* 0x00180000b134783b */ /* 0x000f2e0000000200 */
[----:B------:R-:W-:Y:S01]  /*160f0*/  HMMA.16816.F32 R36, R20, R74, R92 ;  /* 0x0000004a1424723c */ /* 0x000fe2000000185c */
[----:B-1----:R-:W-:-:S04]  /*16100*/  FMUL.FTZ R0, R151, R3 ;  /* 0x0000000397007220 */ /* 0x002fc80000410000 */
[----:B------:R1:W1:Y:S03]  /*16110*/  MUFU.TANH R179, R0 ;  /* 0x0000000000b37308 */ /* 0x0002660000002400 */
[----:B--2---:R-:W-:Y:S08]  /*16120*/  HMMA.16816.F32 R8, R12, R48, R8 ;  /* 0x000000300c08723c */ /* 0x004ff00000001808 */
[----:B---3--:R-:W-:Y:S01]  /*16130*/  HMMA.16816.F32 R156, R24, R42, R28 ;  /* 0x0000002a189c723c */ /* 0x008fe2000000181c */
[----:B-1----:R-:W-:-:S07]  /*16140*/  FMUL.FTZ R0, R44, R3 ;  /* 0x000000032c007220 */ /* 0x002fce0000410000 */
[----:B------:R-:W-:Y:S01]  /*16150*/  HMMA.16816.F32 R28, R20, R56, R124 ;  /* 0x00000038141c723c */ /* 0x000fe2000000187c */
[----:B------:R1:W2:Y:S07]  /*16160*/  MUFU.TANH R117, R0 ;  /* 0x0000000000757308 */ /* 0x0002ae0000002400 */
[----:B------:R-:W-:Y:S01]  /*16170*/  HMMA.16816.F32 R84, R24, R40, R32 ;  /* 0x000000281854723c */ /* 0x000fe20000001820 */
[----:B------:R-:W3:Y:S04]  /*16180*/  LDSM.16.M88.4 R32, [R177+0x2000] ;  /* 0x00200000b120783b */ /* 0x000ee80000000200 */
[----:B------:R-:W2:Y:S03]  /*16190*/  LDSM.16.M88.4 R40, [R177+0x2800] ;  /* 0x00280000b128783b */ /* 0x000ea60000000200 */
[----:B------:R-:W-:Y:S01]  /*161a0*/  HMMA.16816.F32 R36, R12, R50, R36 ;  /* 0x000000320c24723c */ /* 0x000fe20000001824 */
[-C--:B-1----:R-:W-:Y:S01]  /*161b0*/  FMUL.FTZ R0, R45, R3.reuse ;  /* 0x000000032d007220 */ /* 0x082fe20000410000 */
[----:B------:R-:W-:Y:S03]  /*161c0*/  LDSM.16.M88.4 R48, [R176+0x5800] ;  /* 0x00580000b030783b */ /* 0x000fe60000000200 */
[----:B------:R1:W-:Y:S03]  /*161d0*/  MUFU.TANH R251, R0 ;  /* 0x0000000000fb7308 */ /* 0x0003e60000002400 */
[C---:B------:R-:W-:Y:S08]  /*161e0*/  HMMA.16816.F32 R76, R20.reuse, R58, R112 ;  /* 0x0000003a144c723c */ /* 0x040ff00000001870 */
[----:B----4-:R-:W-:Y:S01]  /*161f0*/  HMMA.16816.F32 R68, R20, R52, R100 ;  /* 0x000000341444723c */ /* 0x010fe20000001864 */
[----:B-1----:R-:W-:-:S07]  /*16200*/  FMUL.FTZ R0, R46, R3 ;  /* 0x000000032e007220 */ /* 0x002fce0000410000 */
[C---:B------:R-:W-:Y:S01]  /*16210*/  HMMA.16816.F32 R72, R20.reuse, R54, R88 ;  /* 0x000000361448723c */ /* 0x040fe20000001858 */
[----:B------:R1:W-:Y:S01]  /*16220*/  MUFU.TANH R119, R0 ;  /* 0x0000000000777308 */ /* 0x0003e20000002400 */
[----:B------:R-:W4:Y:S06]  /*16230*/  LDSM.16.M88.4 R88, [R177+0x3000] ;  /* 0x00300000b158783b */ /* 0x000f2c0000000200 */
[----:B---3--:R-:W-:Y:S01]  /*16240*/  HMMA.16816.F32 R80, R20, R32, R96 ;  /* 0x000000201450723c */ /* 0x008fe20000001860 */
[----:B-1----:R-:W-:-:S07]  /*16250*/  FMUL.FTZ R0, R47, R3 ;  /* 0x000000032f007220 */ /* 0x002fce0000410000 */
[C---:B------:R-:W-:Y:S01]  /*16260*/  HMMA.16816.F32 R52, R12.reuse, R60, R68 ;  /* 0x0000003c0c34723c */ /* 0x040fe20000001844 */
[----:B------:R1:W-:Y:S07]  /*16270*/  MUFU.TANH R250, R0 ;  /* 0x0000000000fa7308 */ /* 0x0003ee0000002400 */
[----:B------:R-:W-:Y:S01]  /*16280*/  HMMA.16816.F32 R44, R12, R64, R28 ;  /* 0x000000400c2c723c */ /* 0x000fe2000000181c */
[----:B------:R-:W3:Y:S07]  /*16290*/  LDSM.16.M88.4 R28, [R182+0x2000] ;  /* 0x00200000b61c783b */ /* 0x000eee0000000200 */
[----:B--2---:R-:W-:Y:S01]  /*162a0*/  HMMA.16816.F32 R56, R20, R40, R128 ;  /* 0x000000281438723c */ /* 0x004fe20000001880 */
[----:B-1----:R-:W-:-:S04]  /*162b0*/  FMUL.FTZ R0, R8, R3 ;  /* 0x0000000308007220 */ /* 0x002fc80000410000 */
[----:B------:R1:W2:Y:S03]  /*162c0*/  MUFU.TANH R249, R0 ;  /* 0x0000000000f97308 */ /* 0x0002a60000002400 */
[----:B------:R-:W-:Y:S08]  /*162d0*/  HMMA.16816.F32 R40, R20, R42, R120 ;  /* 0x0000002a1428723c */ /* 0x000ff00000001878 */
[----:B------:R-:W-:Y:S01]  /*162e0*/  HMMA.16816.F32 R60, R12, R62, R72 ;  /* 0x0000003e0c3c723c */ /* 0x000fe20000001848 */
[----:B-1----:R-:W-:-:S07]  /*162f0*/  FMUL.FTZ R0, R9, R3 ;  /* 0x0000000309007220 */ /* 0x002fce0000410000 */
[----:B----4-:R-:W-:Y:S01]  /*16300*/  HMMA.16816.F32 R112, R20, R88, R84 ;  /* 0x000000581470723c */ /* 0x010fe20000001854 */
[----:B------:R1:W-:Y:S02]  /*16310*/  MUFU.TANH R248, R0 ;  /* 0x0000000000f87308 */ /* 0x0003e40000002400 */
[----:B-1----:R-:W-:-:S06]  /*16320*/  FMUL.FTZ R0, R10, R3 ;  /* 0x000000030a007220 */ /* 0x002fcc0000410000 */
[----:B------:R1:W-:Y:S02]  /*16330*/  MUFU.TANH R244, R0 ;  /* 0x0000000000f47308 */ /* 0x0003e40000002400 */
[-C--:B-1----:R-:W-:Y:S02]  /*16340*/  FMUL.FTZ R0, R11, R3.reuse ;  /* 0x000000030b007220 */ /* 0x082fe40000410000 */
[----:B------:R-:W-:Y:S04]  /*16350*/  HMMA.16816.F32 R8, R20, R34, R108 ;  /* 0x000000221408723c */ /* 0x000fe8000000186c */
[----:B------:R1:W4:Y:S04]  /*16360*/  MUFU.TANH R247, R0 ;  /* 0x0000000000f77308 */ /* 0x0003280000002400 */
[C---:B------:R-:W-:Y:S08]  /*16370*/  HMMA.16816.F32 R32, R12.reuse, R66, R76 ;  /* 0x000000420c20723c */ /* 0x040ff0000000184c */
[----:B---3--:R-:W-:Y:S01]  /*16380*/  HMMA.16816.F32 R64, R12, R28, R80 ;  /* 0x0000001c0c40723c */ /* 0x008fe20000001850 */
[----:B-1----:R-:W-:-:S04]  /*16390*/  FMUL.FTZ R0, R36, R3 ;  /* 0x0000000324007220 */ /* 0x002fc80000410000 */
[----:B------:R1:W3:Y:S03]  /*163a0*/  MUFU.TANH R239, R0 ;  /* 0x0000000000ef7308 */ /* 0x0002e60000002400 */
[----:B------:R-:W-:Y:S01]  /*163b0*/  HMMA.16816.F32 R68, R12, R30, R8 ;  /* 0x0000001e0c44723c */ /* 0x000fe20000001808 */
[----:B------:R-:W2:Y:S04]  /*163c0*/  LDSM.16.M88.4 R28, [R176+0x6800] ;  /* 0x00680000b01c783b */ /* 0x000ea80000000200 */
[----:B------:R-:W3:Y:S03]  /*163d0*/  LDSM.16.M88.4 R8, [R176+0x7000] ;  /* 0x00700000b008783b */ /* 0x000ee60000000200 */
[----:B------:R-:W-:Y:S01]  /*163e0*/  HMMA.16816.F32 R76, R4, R50, RZ ;  /* 0x00000032044c723c */ /* 0x000fe200000018ff */
[----:B-1----:R-:W-:-:S04]  /*163f0*/  FMUL.FTZ R0, R37, R3 ;  /* 0x0000000325007220 */ /* 0x002fc80000410000 */
[----:B------:R1:W-:Y:S02]  /*16400*/  MUFU.TANH R238, R0 ;  /* 0x0000000000ee7308 */ /* 0x0003e40000002400 */
[----:B-1----:R-:W-:-:S06]  /*16410*/  FMUL.FTZ R0, R38, R3 ;  /* 0x0000000326007220 */ /* 0x002fcc0000410000 */
[----:B------:R1:W-:Y:S01]  /*16420*/  MUFU.TANH R236, R0 ;  /* 0x0000000000ec7308 */ /* 0x0003e20000002400 */
[C---:B--2---:R-:W-:Y:S08]  /*16430*/  HMMA.16816.F32 R96, R4.reuse, R28, RZ ;  /* 0x0000001c0460723c */ /* 0x044ff000000018ff */
[----:B------:R-:W-:Y:S01]  /*16440*/  HMMA.16816.F32 R100, R4, R30, RZ ;  /* 0x0000001e0464723c */ /* 0x000fe200000018ff */
[----:B------:R-:W2:Y:S01]  /*16450*/  LDSM.16.M88.4 R28, [R176+0x9000] ;  /* 0x00900000b01c783b */ /* 0x000ea20000000200 */
[----:B-1----:R-:W-:-:S03]  /*16460*/  FMUL.FTZ R0, R39, R3 ;  /* 0x0000000327007220 */ /* 0x002fc60000410000 */
[----:B------:R-:W1:Y:S03]  /*16470*/  LDSM.16.M88.4 R36, [R182+0x2800] ;  /* 0x00280000b624783b */ /* 0x000e660000000200 */
[C---:B---3--:R-:W-:Y:S01]  /*16480*/  HMMA.16816.F32 R108, R4.reuse, R8, RZ ;  /* 0x00000008046c723c */ /* 0x048fe200000018ff */
[----:B------:R3:W1:Y:S07]  /*16490*/  MUFU.TANH R237, R0 ;  /* 0x0000000000ed7308 */ /* 0x00066e0000002400 */
[----:B------:R-:W-:Y:S01]  /*164a0*/  HMMA.16816.F32 R120, R4, R10, RZ ;  /* 0x0000000a0478723c */ /* 0x000fe200000018ff */
[----:B------:R-:W4:Y:S01]  /*164b0*/  LDSM.16.M88.4 R8, [R176+0x9800] ;  /* 0x00980000b008783b */ /* 0x000f220000000200 */
[----:B---3--:R-:W-:-:S04]  /*164c0*/  FMUL.FTZ R0, R44, R3 ;  /* 0x000000032c007220 */ /* 0x008fc80000410000 */
[----:B------:R3:W1:Y:S02]  /*164d0*/  MUFU.TANH R235, R0 ;  /* 0x0000000000eb7308 */ /* 0x0006640000002400 */
[----:B--2---:R-:W-:Y:S01]  /*164e0*/  HMMA.16816.F32 R160, R4, R28, RZ ;  /* 0x0000001c04a0723c */ /* 0x004fe200000018ff */
[----:B---3--:R-:W-:-:S05]  /*164f0*/  FMUL.FTZ R0, R45, R3 ;  /* 0x000000032d007220 */ /* 0x008fca0000410000 */
[----:B------:R2:W-:Y:S02]  /*16500*/  MUFU.TANH R234, R0 ;  /* 0x0000000000ea7308 */ /* 0x0005e40000002400 */
[C---:B-1----:R-:W-:Y:S01]  /*16510*/  HMMA.16816.F32 R84, R12.reuse, R38, R40 ;  /* 0x000000260c54723c */ /* 0x042fe20000001828 */
[----:B------:R-:W1:Y:S07]  /*16520*/  LDSM.16.M88.4 R40, [R176+0x8000] ;  /* 0x00800000b028783b */ /* 0x000e6e0000000200 */
[----:B------:R-:W-:Y:S01]  /*16530*/  HMMA.16816.F32 R72, R12, R36, R56 ;  /* 0x000000240c48723c */ /* 0x000fe20000001838 */
[----:B------:R-:W3:Y:S01]  /*16540*/  LDSM.16.M88.4 R36, [R176+0x8800] ;  /* 0x00880000b024783b */ /* 0x000ee20000000200 */
[----:B--2---:R-:W-:-:S06]  /*16550*/  FMUL.FTZ R0, R46, R3 ;  /* 0x000000032e007220 */ /* 0x004fcc0000410000 */
[C---:B------:R-:W-:Y:S01]  /*16560*/  HMMA.16816.F32 R56, R4.reuse, R48, RZ ;  /* 0x000000300438723c */ /* 0x040fe200000018ff */
[----:B------:R-:W-:Y:S01]  /*16570*/  LDSM.16.M88.4 R48, [R104+0x6800] ;  /* 0x006800006830783b */ /* 0x000fe20000000200 */
[----:B------:R2:W-:Y:S06]  /*16580*/  MUFU.TANH R135, R0 ;  /* 0x0000000000877308 */ /* 0x0005ec0000002400 */
[C---:B------:R-:W-:Y:S08]  /*16590*/  HMMA.16816.F32 R164, R4.reuse, R30, RZ ;  /* 0x0000001e04a4723c */ /* 0x040ff000000018ff */
[----:B----4-:R-:W-:Y:S01]  /*165a0*/  HMMA.16816.F32 R172, R4, R8, RZ ;  /* 0x0000000804ac723c */ /* 0x010fe200000018ff */
[----:B--2---:R-:W-:-:S02]  /*165b0*/  FMUL.FTZ R0, R47, R3 ;  /* 0x000000032f007220 */ /* 0x004fc40000410000 */
[----:B------:R-:W2:Y:S02]  /*165c0*/  LDSM.16.M88.4 R44, [R176+0x6000] ;  /* 0x00600000b02c783b */ /* 0x000ea40000000200 */
[----:B------:R4:W2:Y:S03]  /*165d0*/  MUFU.TANH R233, R0 ;  /* 0x0000000000e97308 */ /* 0x0008a60000002400 */
[C---:B------:R-:W-:Y:S08]  /*165e0*/  HMMA.16816.F32 R192, R4.reuse, R10, RZ ;  /* 0x0000000a04c0723c */ /* 0x040ff000000018ff */
[----:B-1----:R-:W-:Y:S01]  /*165f0*/  HMMA.16816.F32 R136, R4, R40, RZ ;  /* 0x000000280488723c */ /* 0x002fe200000018ff */
[----:B----4-:R-:W-:-:S07]  /*16600*/  FMUL.FTZ R0, R32, R3 ;  /* 0x0000000320007220 */ /* 0x010fce0000410000 */
[C---:B------:R-:W-:Y:S01]  /*16610*/  HMMA.16816.F32 R140, R4.reuse, R42, RZ ;  /* 0x0000002a048c723c */ /* 0x040fe200000018ff */
[----:B------:R-:W1:Y:S01]  /*16620*/  LDSM.16.M88.4 R40, [R182+0x3000] ;  /* 0x00300000b628783b */ /* 0x000e620000000200 */
[----:B------:R4:W1:Y:S06]  /*16630*/  MUFU.TANH R231, R0 ;  /* 0x0000000000e77308 */ /* 0x00086c0000002400 */
[C---:B---3--:R-:W-:Y:S08]  /*16640*/  HMMA.16816.F32 R144, R4.reuse, R36, RZ ;  /* 0x000000240490723c */ /* 0x048ff000000018ff */
[----:B------:R-:W-:Y:S01]  /*16650*/  HMMA.16816.F32 R152, R4, R38, RZ ;  /* 0x000000260498723c */ /* 0x000fe200000018ff */
[----:B----4-:R-:W-:-:S04]  /*16660*/  FMUL.FTZ R0, R33, R3 ;  /* 0x0000000321007220 */ /* 0x010fc80000410000 */
[----:B------:R3:W-:Y:S03]  /*16670*/  MUFU.TANH R229, R0 ;  /* 0x0000000000e57308 */ /* 0x0007e60000002400 */
[C---:B--2---:R-:W-:Y:S08]  /*16680*/  HMMA.16816.F32 R80, R4.reuse, R44, RZ ;  /* 0x0000002c0450723c */ /* 0x044ff000000018ff */
[----:B------:R-:W-:Y:S01]  /*16690*/  HMMA.16816.F32 R92, R4, R46, RZ ;  /* 0x0000002e045c723c */ /* 0x000fe200000018ff */
[----:B------:R-:W-:Y:S01]  /*166a0*/  LDSM.16.M88.4 R44, [R177+0x3800] ;  /* 0x00380000b12c783b */ /* 0x000fe20000000200 */
[----:B---3--:R-:W-:-:S06]  /*166b0*/  FMUL.FTZ R0, R34, R3 ;  /* 0x0000000322007220 */ /* 0x008fcc0000410000 */
[----:B------:R-:W-:Y:S01]  /*166c0*/  HMMA.16816.F32 R8, R20, R90, R156 ;  /* 0x0000005a1408723c */ /* 0x000fe2000000189c */
[----:B------:R2:W3:Y:S06]  /*166d0*/  MUFU.TANH R134, R0 ;  /* 0x0000000000867308 */ /* 0x0004ec0000002400 */
[----:B------:R-:W-:Y:S01]  /*166e0*/  IMAD.MOV.U32 R157, RZ, RZ, R171 ;  /* 0x000000ffff9d7224 */ /* 0x000fe200078e00ab */
[----:B-1----:R-:W-:Y:S01]  /*166f0*/  HMMA.16816.F32 R36, R12, R40, R112 ;  /* 0x000000280c24723c */ /* 0x002fe20000001870 */
[----:B------:R-:W1:Y:S01]  /*16700*/  S2R R112, SR_CTAID.X ;  /* 0x0000000000707919 */ /* 0x000e620000002500 */
[----:B------:R-:W-:-:S02]  /*16710*/  IMAD.MOV.U32 R159, RZ, RZ, R178 ;  /* 0x000000ffff9f7224 */ /* 0x000fc400078e00b2 */
[----:B------:R-:W-:Y:S01]  /*16720*/  IMAD.MOV.U32 R156, RZ, RZ, R170 ;  /* 0x000000ffff9c7224 */ /* 0x000fe200078e00aa */
[----:B------:R-:W4:Y:S02]  /*16730*/  S2R R113, SR_TID.X ;  /* 0x0000000000717919 */ /* 0x000f240000002100 */
[----:B------:R-:W-:Y:S02]  /*16740*/  IMAD.MOV.U32 R115, RZ, RZ, R179 ;  /* 0x000000ffff737224 */ /* 0x000fe400078e00b3 */
[----:B--2---:R-:W-:Y:S02]  /*16750*/  FMUL.FTZ R0, R35, R3 ;  /* 0x0000000323007220 */ /* 0x004fe40000410000 */
[----:B------:R-:W2:Y:S02]  /*16760*/  LDSM.16.M88.4 R32, [R176+0x7800] ;  /* 0x00780000b020783b */ /* 0x000ea40000000200 */
[----:B------:R3:W2:Y:S01]  /*16770*/  MUFU.TANH R214, R0 ;  /* 0x0000000000d67308 */ /* 0x0006a20000002400 */
[----:B-1----:R-:W-:-:S02]  /*16780*/  IMAD.SHL.U32 R114, R112, 0x40, RZ ;  /* 0x0000004070727824 */ /* 0x002fc400078e00ff */
[----:B----4-:R-:W-:Y:S02]  /*16790*/  IMAD.SHL.U32 R113, R113, 0x2, RZ ;  /* 0x0000000271717824 */ /* 0x010fe400078e00ff */
[----:B---3--:R-:W-:-:S03]  /*167a0*/  FMUL.FTZ R0, R52, R3 ;  /* 0x0000000334007220 */ /* 0x008fc60000410000 */
[----:B------:R-:W-:Y:S01]  /*167b0*/  LOP3.LUT R113, R113, 0x6, RZ, 0xc0, !PT ;  /* 0x0000000671717812 */ /* 0x000fe200078ec0ff */
[----:B------:R1:W3:Y:S02]  /*167c0*/  MUFU.TANH R149, R0 ;  /* 0x0000000000957308 */ /* 0x0002e40000002400 */
[-C--:B-1----:R-:W-:Y:S01]  /*167d0*/  FMUL.FTZ R0, R53, R3.reuse ;  /* 0x0000000335007220 */ /* 0x082fe20000410000 */
[C---:B--2---:R-:W-:Y:S05]  /*167e0*/  HMMA.16816.F32 R124, R4.reuse, R32, RZ ;  /* 0x00000020047c723c */ /* 0x044fea00000018ff */
[----:B------:R1:W-:Y:S03]  /*167f0*/  MUFU.TANH R217, R0 ;  /* 0x0000000000d97308 */ /* 0x0003e60000002400 */
[----:B------:R-:W-:Y:S01]  /*16800*/  HMMA.16816.F32 R128, R4, R34, RZ ;  /* 0x000000220480723c */ /* 0x000fe200000018ff */
[----:B------:R-:W2:Y:S01]  /*16810*/  LDSM.16.M88.4 R32, [R104+0x5800] ;  /* 0x005800006820783b */ /* 0x000ea20000000200 */
[----:B-1----:R-:W-:-:S04]  /*16820*/  FMUL.FTZ R0, R54, R3 ;  /* 0x0000000336007220 */ /* 0x002fc80000410000 */
[----:B------:R1:W4:Y:S02]  /*16830*/  MUFU.TANH R150, R0 ;  /* 0x0000000000967308 */ /* 0x0003240000002400 */
[-C--:B-1----:R-:W-:Y:S02]  /*16840*/  FMUL.FTZ R0, R55, R3.reuse ;  /* 0x0000000337007220 */ /* 0x082fe40000410000 */
[----:B------:R-:W-:Y:S04]  /*16850*/  LDSM.16.M88.4 R52, [R104+0x6000] ;  /* 0x006000006834783b */ /* 0x000fe80000000200 */
[----:B------:R1:W1:Y:S01]  /*16860*/  MUFU.TANH R227, R0 ;  /* 0x0000000000e37308 */ /* 0x0002620000002400 */
[C---:B--2---:R-:W-:Y:S01]  /*16870*/  HMMA.16816.F32 R4, R24.reuse, R32, R56 ;  /* 0x000000201804723c */ /* 0x044fe20000001838 */
[----:B------:R-:W2:Y:S07]  /*16880*/  LDSM.16.M88.4 R56, [R182+0x3800] ;  /* 0x00380000b638783b */ /* 0x000eae0000000200 */
[----:B------:R-:W-:Y:S01]  /*16890*/  HMMA.16816.F32 R28, R24, R34, R76 ;  /* 0x00000022181c723c */ /* 0x000fe2000000184c */
[----:B-1----:R-:W-:-:S04]  /*168a0*/  FMUL.FTZ R0, R60, R3 ;  /* 0x000000033c007220 */ /* 0x002fc80000410000 */
[----:B------:R1:W1:Y:S03]  /*168b0*/  MUFU.TANH R222, R0 ;  /* 0x0000000000de7308 */ /* 0x0002660000002400 */
[----:B------:R-:W-:Y:S01]  /*168c0*/  HMMA.16816.F32 R32, R12, R42, R8 ;  /* 0x0000002a0c20723c */ /* 0x000fe20000001808 */
[----:B------:R-:W3:Y:S07]  /*168d0*/  LDSM.16.M88.4 R40, [R104+0x8000] ;  /* 0x008000006828783b */ /* 0x000eee0000000200 */
[----:B------:R-:W-:Y:S01]  /*168e0*/  HMMA.16816.F32 R4, R20, R44, R4 ;  /* 0x0000002c1404723c */ /* 0x000fe20000001804 */
[----:B-1----:R-:W-:-:S07]  /*168f0*/  FMUL.FTZ R0, R61, R3 ;  /* 0x000000033d007220 */ /* 0x002fce0000410000 */
[----:B------:R-:W-:Y:S01]  /*16900*/  HMMA.16816.F32 R28, R20, R46, R28 ;  /* 0x0000002e141c723c */ /* 0x000fe2000000181c */
[----:B------:R1:W-:Y:S01]  /*16910*/  MUFU.TANH R221, R0 ;  /* 0x0000000000dd7308 */ /* 0x0003e20000002400 */
[----:B------:R-:W-:Y:S06]  /*16920*/  LDSM.16.M88.4 R44, [R104+0x7800] ;  /* 0x00780000682c783b */ /* 0x000fec0000000200 */
[----:B------:R-:W-:Y:S08]  /*16930*/  HMMA.16816.F32 R76, R24, R50, R100 ;  /* 0x00000032184c723c */ /* 0x000ff00000001864 */
[----:B--2---:R-:W-:Y:S01]  /*16940*/  HMMA.16816.F32 R4, R12, R56, R4 ;  /* 0x000000380c04723c */ /* 0x004fe20000001804 */
[----:B-1----:R-:W-:-:S04]  /*16950*/  FMUL.FTZ R0, R62, R3 ;  /* 0x000000033e007220 */ /* 0x002fc80000410000 */
[----:B------:R1:W2:Y:S03]  /*16960*/  MUFU.TANH R151, R0 ;  /* 0x0000000000977308 */ /* 0x0002a60000002400 */
[----:B------:R-:W-:Y:S01]  /*16970*/  HMMA.16816.F32 R28, R12, R58, R28 ;  /* 0x0000003a0c1c723c */ /* 0x000fe2000000181c */
[----:B------:R-:W-:Y:S07]  /*16980*/  LDSM.16.M88.4 R56, [R177+0x4800] ;  /* 0x00480000b138783b */ /* 0x000fee0000000200 */
[----:B---3--:R-:W-:Y:S01]  /*16990*/  HMMA.16816.F32 R88, R24, R40, R136 ;  /* 0x000000281858723c */ /* 0x008fe20000001888 */
[----:B-1----:R-:W-:-:S02]  /*169a0*/  FMUL.FTZ R0, R63, R3 ;  /* 0x000000033f007220 */ /* 0x002fc40000410000 */
[----:B------:R-:W1:Y:S02]  /*169b0*/  LDSM.16.M88.4 R60, [R177+0x4000] ;  /* 0x00400000b13c783b */ /* 0x000e640000000200 */
[----:B------:R3:W1:Y:S02]  /*169c0*/  MUFU.TANH R220, R0 ;  /* 0x0000000000dc7308 */ /* 0x0006640000002400 */
[----:B---3--:R-:W-:-:S06]  /*169d0*/  FMUL.FTZ R0, R64, R3 ;  /* 0x0000000340007220 */ /* 0x008fcc0000410000 */
[----:B------:R3:W1:Y:S02]  /*169e0*/  MUFU.TANH R215, R0 ;  /* 0x0000000000d77308 */ /* 0x0006640000002400 */
[----:B---3--:R-:W-:-:S06]  /*169f0*/  FMUL.FTZ R0, R65, R3 ;  /* 0x0000000341007220 */ /* 0x008fcc0000410000 */
[----:B------:R3:W-:Y:S02]  /*16a00*/  MUFU.TANH R230, R0 ;  /* 0x0000000000e67308 */ /* 0x0007e40000002400 */
[----:B---3--:R-:W-:-:S06]  /*16a10*/  FMUL.FTZ R0, R66, R3 ;  /* 0x0000000342007220 */ /* 0x008fcc0000410000 */
[----:B------:R3:W1:Y:S02]  /*16a20*/  MUFU.TANH R224, R0 ;  /* 0x0000000000e07308 */ /* 0x0006640000002400 */
[-C--:B---3--:R-:W-:Y:S02]  /*16a30*/  FMUL.FTZ R0, R67, R3.reuse ;  /* 0x0000000343007220 */ /* 0x088fe40000410000 */
[C---:B------:R-:W-:Y:S04]  /*16a40*/  HMMA.16816.F32 R64, R24.reuse, R52, R80 ;  /* 0x000000341840723c */ /* 0x040fe80000001850 */
[----:B------:R3:W-:Y:S04]  /*16a50*/  MUFU.TANH R223, R0 ;  /* 0x0000000000df7308 */ /* 0x0007e80000002400 */
[----:B------:R-:W-:Y:S01]  /*16a60*/  HMMA.16816.F32 R52, R24, R54, R92 ;  /* 0x000000361834723c */ /* 0x000fe2000000185c */
[----:B---3--:R-:W-:-:S04]  /*16a70*/  FMUL.FTZ R0, R68, R3 ;  /* 0x0000000344007220 */ /* 0x008fc80000410000 */
[----:B------:R3:W2:Y:S11]  /*16a80*/  MUFU.TANH R218, R0 ;  /* 0x0000000000da7308 */ /* 0x0006b60000002400 */
[----:B-1----:R-:W-:Y:S08]  /*16a90*/  HMMA.16816.F32 R8, R20, R60, R64 ;  /* 0x0000003c1408723c */ /* 0x002ff00000001840 */
[----:B------:R-:W-:Y:S01]  /*16aa0*/  HMMA.16816.F32 R64, R24, R44, R124 ;  /* 0x0000002c1840723c */ /* 0x000fe2000000187c */
[----:B---3--:R-:W-:-:S04]  /*16ab0*/  FMUL.FTZ R0, R69, R3 ;  /* 0x0000000345007220 */ /* 0x008fc80000410000 */
[----:B------:R1:W-:Y:S02]  /*16ac0*/  MUFU.TANH R232, R0 ;  /* 0x0000000000e87308 */ /* 0x0003e40000002400 */
[----:B-1----:R-:W-:-:S06]  /*16ad0*/  FMUL.FTZ R0, R70, R3 ;  /* 0x0000000346007220 */ /* 0x002fcc0000410000 */
[----:B------:R1:W3:Y:S02]  /*16ae0*/  MUFU.TANH R228, R0 ;  /* 0x0000000000e47308 */ /* 0x0002e40000002400 */
[-C--:B-1----:R-:W-:Y:S02]  /*16af0*/  FMUL.FTZ R0, R71, R3.reuse ;  /* 0x0000000347007220 */ /* 0x082fe40000410000 */
[----:B------:R-:W1:Y:S04]  /*16b00*/  LDSM.16.M88.4 R68, [R104+0x7000] ;  /* 0x007000006844783b */ /* 0x000e680000000200 */
[----:B------:R2:W1:Y:S02]  /*16b10*/  MUFU.TANH R226, R0 ;  /* 0x0000000000e27308 */ /* 0x0004640000002400 */
[----:B--2---:R-:W-:-:S06]  /*16b20*/  FMUL.FTZ R0, R72, R3 ;  /* 0x0000000348007220 */ /* 0x004fcc0000410000 */
[----:B------:R2:W-:Y:S02]  /*16b30*/  MUFU.TANH R219, R0 ;  /* 0x0000000000db7308 */ /* 0x0005e40000002400 */
[-C--:B--2---:R-:W-:Y:S01]  /*16b40*/  FMUL.FTZ R0, R73, R3.reuse ;  /* 0x0000000349007220 */ /* 0x084fe20000410000 */
[C---:B-1----:R-:W-:Y:S05]  /*16b50*/  HMMA.16816.F32 R80, R24.reuse, R68, R108 ;  /* 0x000000441850723c */ /* 0x042fea000000186c */
[----:B------:R1:W-:Y:S03]  /*16b60*/  MUFU.TANH R225, R0 ;  /* 0x0000000000e17308 */ /* 0x0003e60000002400 */
[----:B------:R-:W-:Y:S01]  /*16b70*/  HMMA.16816.F32 R68, R24, R70, R120 ;  /* 0x000000461844723c */ /* 0x000fe20000001878 */
[----:B-1----:R-:W-:-:S04]  /*16b80*/  FMUL.FTZ R0, R74, R3 ;  /* 0x000000034a007220 */ /* 0x002fc80000410000 */
[----:B------:R1:W-:Y:S02]  /*16b90*/  MUFU.TANH R213, R0 ;  /* 0x0000000000d57308 */ /* 0x0003e40000002400 */
[-C--:B-1----:R-:W-:Y:S02]  /*16ba0*/  FMUL.FTZ R0, R75, R3.reuse ;  /* 0x000000034b007220 */ /* 0x082fe40000410000 */
[----:B------:R-:W-:Y:S01]  /*16bb0*/  HMMA.16816.F32 R72, R24, R48, R96 ;  /* 0x000000301848723c */ /* 0x000fe20000001860 */
[----:B------:R-:W1:Y:S03]  /*16bc0*/  LDSM.16.M88.4 R48, [R182+0x4000] ;  /* 0x00400000b630783b */ /* 0x000e660000000200 */
[----:B------:R2:W1:Y:S02]  /*16bd0*/  MUFU.TANH R158, R0 ;  /* 0x00000000009e7308 */ /* 0x0004640000002400 */
[----:B--2---:R-:W-:-:S06]  /*16be0*/  FMUL.FTZ R0, R84, R3 ;  /* 0x0000000354007220 */ /* 0x004fcc0000410000 */
[----:B------:R2:W-:Y:S02]  /*16bf0*/  MUFU.TANH R210, R0 ;  /* 0x0000000000d27308 */ /* 0x0005e40000002400 */
[----:B--2---:R-:W-:-:S06]  /*16c00*/  FMUL.FTZ R0, R85, R3 ;  /* 0x0000000355007220 */ /* 0x004fcc0000410000 */
[----:B------:R2:W1:Y:S02]  /*16c10*/  MUFU.TANH R212, R0 ;  /* 0x0000000000d47308 */ /* 0x0004640000002400 */
[----:B--2---:R-:W-:-:S06]  /*16c20*/  FMUL.FTZ R0, R86, R3 ;  /* 0x0000000356007220 */ /* 0x004fcc0000410000 */
[----:B------:R2:W1:Y:S02]  /*16c30*/  MUFU.TANH R209, R0 ;  /* 0x0000000000d17308 */ /* 0x0004640000002400 */
[-C--:B--2---:R-:W-:Y:S02]  /*16c40*/  FMUL.FTZ R0, R87, R3.reuse ;  /* 0x0000000357007220 */ /* 0x084fe40000410000 */
[----:B------:R-:W-:Y:S01]  /*16c50*/  HMMA.16816.F32 R84, R24, R46, R128 ;  /* 0x0000002e1854723c */ /* 0x000fe20000001880 */
[----:B------:R-:W-:Y:S03]  /*16c60*/  LDSM.16.M88.4 R44, [R177+0x5000] ;  /* 0x00500000b12c783b */ /* 0x000fe60000000200 */
[----:B------:R2:W-:Y:S02]  /*16c70*/  MUFU.TANH R208, R0 ;  /* 0x0000000000d07308 */ /* 0x0005e40000002400 */
[----:B--2---:R-:W-:-:S06]  /*16c80*/  FMUL.FTZ R0, R36, R3 ;  /* 0x0000000324007220 */ /* 0x004fcc0000410000 */
[----:B------:R2:W-:Y:S02]  /*16c90*/  MUFU.TANH R171, R0 ;  /* 0x0000000000ab7308 */ /* 0x0005e40000002400 */
[----:B--2---:R-:W-:-:S06]  /*16ca0*/  FMUL.FTZ R0, R37, R3 ;  /* 0x0000000325007220 */ /* 0x004fcc0000410000 */
[----:B------:R2:W-:Y:S02]  /*16cb0*/  MUFU.TANH R207, R0 ;  /* 0x0000000000cf7308 */ /* 0x0005e40000002400 */
[----:B--2---:R-:W-:-:S06]  /*16cc0*/  FMUL.FTZ R0, R38, R3 ;  /* 0x0000000326007220 */ /* 0x004fcc0000410000 */
[----:B------:R2:W1:Y:S02]  /*16cd0*/  MUFU.TANH R206, R0 ;  /* 0x0000000000ce7308 */ /* 0x0004640000002400 */
[-C--:B--2---:R-:W-:Y:S02]  /*16ce0*/  FMUL.FTZ R0, R39, R3.reuse ;  /* 0x0000000327007220 */ /* 0x084fe40000410000 */
[----:B-1----:R-:W-:Y:S04]  /*16cf0*/  HMMA.16816.F32 R36, R12, R48, R8 ;  /* 0x000000300c24723c */ /* 0x002fe80000001808 */
[----:B------:R1:W-:Y:S04]  /*16d00*/  MUFU.TANH R205, R0 ;  /* 0x0000000000cd7308 */ /* 0x0003e80000002400 */
[----:B------:R-:W-:Y:S08]  /*16d10*/  HMMA.16816.F32 R8, R20, R56, R72 ;  /* 0x000000381408723c */ /* 0x000ff00000001848 */
[----:B------:R-:W-:Y:S01]  /*16d20*/  HMMA.16816.F32 R72, R24, R42, R140 ;  /* 0x0000002a1848723c */ /* 0x000fe2000000188c */
[----:B-1----:R-:W-:-:S04]  /*16d30*/  FMUL.FTZ R0, R32, R3 ;  /* 0x0000000320007220 */ /* 0x002fc80000410000 */
[----:B------:R1:W-:Y:S02]  /*16d40*/  MUFU.TANH R203, R0 ;  /* 0x0000000000cb7308 */ /* 0x0003e40000002400 */
[----:B-1----:R-:W-:-:S06]  /*16d50*/  FMUL.FTZ R0, R33, R3 ;  /* 0x0000000321007220 */ /* 0x002fcc0000410000 */
[----:B------:R1:W-:Y:S02]  /*16d60*/  MUFU.TANH R204, R0 ;  /* 0x0000000000cc7308 */ /* 0x0003e40000002400 */
[----:B-1----:R-:W-:-:S06]  /*16d70*/  FMUL.FTZ R0, R34, R3 ;  /* 0x0000000322007220 */ /* 0x002fcc0000410000 */
[----:B------:R1:W2:Y:S02]  /*16d80*/  MUFU.TANH R202, R0 ;  /* 0x0000000000ca7308 */ /* 0x0002a40000002400 */
[----:B-1----:R-:W-:-:S06]  /*16d90*/  FMUL.FTZ R0, R35, R3 ;  /* 0x0000000323007220 */ /* 0x002fcc0000410000 */
[----:B------:R1:W1:Y:S02]  /*16da0*/  MUFU.TANH R201, R0 ;  /* 0x0000000000c97308 */ /* 0x0002640000002400 */
[----:B-1----:R-:W-:-:S06]  /*16db0*/  FMUL.FTZ R0, R4, R3 ;  /* 0x0000000304007220 */ /* 0x002fcc0000410000 */
[----:B------:R1:W1:Y:S02]  /*16dc0*/  MUFU.TANH R197, R0 ;  /* 0x0000000000c57308 */ /* 0x0002640000002400 */
[----:B-1----:R-:W-:-:S06]  /*16dd0*/  FMUL.FTZ R0, R5, R3 ;  /* 0x0000000305007220 */ /* 0x002fcc0000410000 */
[----:B------:R1:W-:Y:S02]  /*16de0*/  MUFU.TANH R200, R0 ;  /* 0x0000000000c87308 */ /* 0x0003e40000002400 */
[----:B-1----:R-:W-:-:S06]  /*16df0*/  FMUL.FTZ R0, R6, R3 ;  /* 0x0000000306007220 */ /* 0x002fcc0000410000 */
[----:B------:R1:W1:Y:S02]  /*16e00*/  MUFU.TANH R199, R0 ;  /* 0x0000000000c77308 */ /* 0x0002640000002400 */
[-C--:B-1----:R-:W-:Y:S02]  /*16e10*/  FMUL.FTZ R0, R7, R3.reuse ;  /* 0x0000000307007220 */ /* 0x082fe40000410000 */
[----:B------:R-:W-:Y:S01]  /*16e20*/  HMMA.16816.F32 R4, R20, R62, R52 ;  /* 0x0000003e1404723c */ /* 0x000fe20000001834 */
[----:B------:R-:W1:Y:S03]  /*16e30*/  LDSM.16.M88.4 R60, [R182+0x4800] ;  /* 0x00480000b63c783b */ /* 0x000e660000000200 */
[----:B------:R2:W1:Y:S01]  /*16e40*/  MUFU.TANH R181, R0 ;  /* 0x0000000000b57308 */ /* 0x0004620000002400 */
[----:B------:R-:W3:Y:S01]  /*16e50*/  LDSM.16.M88.4 R52, [R104+0x8800] ;  /* 0x008800006834783b */ /* 0x000ee20000000200 */
[----:B--2---:R-:W-:-:S06]  /*16e60*/  FMUL.FTZ R0, R28, R3 ;  /* 0x000000031c007220 */ /* 0x004fcc0000410000 */
[----:B------:R2:W1:Y:S11]  /*16e70*/  MUFU.TANH R196, R0 ;  /* 0x0000000000c47308 */ /* 0x0004760000002400 */
[----:B------:R-:W-:Y:S01]  /*16e80*/  @!UPT UIADD3 URZ, URZ, URZ, URZ ;  /* 0x0000003f3f3ff290 */ /* 0x000fe2000fffe03f */
[C---:B------:R-:W-:Y:S01]  /*16e90*/  HMMA.16816.F32 R32, R12.reuse, R50, R4 ;  /* 0x000000320c20723c */ /* 0x040fe20000001804 */
[----:B------:R-:W-:Y:S06]  /*16ea0*/  LDSM.16.M88.4 R48, [R182+0x5000] ;  /* 0x00500000b630783b */ /* 0x000fec0000000200 */
[-C--:B------:R-:W-:Y:S02]  /*16eb0*/  FMUL.FTZ R4, R39, R3.reuse ;  /* 0x0000000327047220 */ /* 0x080fe40000410000 */
[-C--:B--2---:R-:W-:Y:S01]  /*16ec0*/  FMUL.FTZ R0, R29, R3.reuse ;  /* 0x000000031d007220 */ /* 0x084fe20000410000 */
[----:B-1----:R-:W-:Y:S03]  /*16ed0*/  HMMA.16816.F32 R40, R12, R60, R8 ;  /* 0x0000003c0c28723c */ /* 0x002fe60000001808 */
[----:B------:R1:W-:Y:S11]  /*16ee0*/  MUFU.TANH R188, R0 ;  /* 0x0000000000bc7308 */ /* 0x0003f60000002400 */
[-C--:B------:R-:W-:Y:S01]  /*16ef0*/  FMUL.FTZ R5, R34, R3.reuse ;  /* 0x0000000322057220 */ /* 0x080fe20000410000 */
[----:B---3--:R-:W-:Y:S01]  /*16f00*/  HMMA.16816.F32 R92, R24, R52, R144 ;  /* 0x00000034185c723c */ /* 0x008fe20000001890 */
[----:B-1----:R-:W-:-:S04]  /*16f10*/  FMUL.FTZ R0, R30, R3 ;  /* 0x000000031e007220 */ /* 0x002fc80000410000 */
[----:B------:R1:W2:Y:S04]  /*16f20*/  MUFU.TANH R180, R0 ;  /* 0x0000000000b47308 */ /* 0x0002a80000002400 */
[----:B------:R-:W-:-:S04]  /*16f30*/  FMUL.FTZ R9, R40, R3 ;  /* 0x0000000328097220 */ /* 0x000fc80000410000 */
[----:B------:R3:W-:Y:S01]  /*16f40*/  MUFU.TANH R123, R9 ;  /* 0x00000009007b7308 */ /* 0x0007e20000002400 */
[-C--:B-1----:R-:W-:Y:S02]  /*16f50*/  FMUL.FTZ R0, R31, R3.reuse ;  /* 0x000000031f007220 */ /* 0x082fe40000410000 */
[----:B------:R-:W-:Y:S01]  /*16f60*/  HMMA.16816.F32 R28, R20, R58, R76 ;  /* 0x0000003a141c723c */ /* 0x000fe2000000184c */
[----:B------:R-:W-:Y:S04]  /*16f70*/  LDSM.16.M88.4 R56, [R182+0x5800] ;  /* 0x00580000b638783b */ /* 0x000fe80000000200 */
[----:B------:R1:W1:Y:S01]  /*16f80*/  MUFU.TANH R198, R0 ;  /* 0x0000000000c67308 */ /* 0x0002620000002400 */
[-C--:B---3--:R-:W-:Y:S02]  /*16f90*/  FMUL.FTZ R9, R41, R3.reuse ;  /* 0x0000000329097220 */ /* 0x088fe40000410000 */
[----:B------:R-:W-:Y:S01]  /*16fa0*/  HMMA.16816.F32 R76, R24, R54, R152 ;  /* 0x00000036184c723c */ /* 0x000fe20000001898 */
[----:B------:R-:W-:Y:S04]  /*16fb0*/  LDSM.16.M88.4 R52, [R104+0x9000] ;  /* 0x009000006834783b */ /* 0x000fe80000000200 */
[----:B------:R3:W-:Y:S01]  /*16fc0*/  MUFU.TANH R130, R9 ;  /* 0x0000000900827308 */ /* 0x0007e20000002400 */
[----:B-1----:R-:W-:-:S07]  /*16fd0*/  FMUL.FTZ R0, R36, R3 ;  /* 0x0000000324007220 */ /* 0x002fce0000410000 */
[----:B------:R1:W-:Y:S01]  /*16fe0*/  MUFU.TANH R178, R0 ;  /* 0x0000000000b27308 */ /* 0x0003e20000002400 */
[-C--:B---3--:R-:W-:Y:S02]  /*16ff0*/  FMUL.FTZ R9, R42, R3.reuse ;  /* 0x000000032a097220 */ /* 0x088fe40000410000 */
[----:B-1----:R-:W-:-:S05]  /*17000*/  FMUL.FTZ R0, R37, R3 ;  /* 0x0000000325007220 */ /* 0x002fca0000410000 */
[----:B------:R1:W3:Y:S02]  /*17010*/  MUFU.TANH R179, R0 ;  /* 0x0000000000b37308 */ /* 0x0002e40000002400 */
[----:B-1----:R-:W-:Y:S02]  /*17020*/  FMUL.FTZ R0, R38, R3 ;  /* 0x0000000326007220 */ /* 0x002fe40000410000 */
[----:B------:R-:W-:Y:S01]  /*17030*/  HMMA.16816.F32 R36, R12, R62, R28 ;  /* 0x0000003e0c24723c */ /* 0x000fe2000000181c */
[----:B------:R-:W1:Y:S03]  /*17040*/  LDSM.16.M88.4 R60, [R177+0x5800] ;  /* 0x00580000b13c783b */ /* 0x000e660000000200 */
[----:B------:R2:W-:Y:S02]  /*17050*/  MUFU.TANH R170, R0 ;  /* 0x0000000000aa7308 */ /* 0x0005e40000002400 */
[----:B--2---:R-:W-:-:S06]  /*17060*/  IMAD R0, R169, 0x10, R106 ;  /* 0x00000010a9007824 */ /* 0x004fcc00078e026a */
[----:B------:R2:W-:Y:S01]  /*17070*/  MUFU.TANH R169, R4 ;  /* 0x0000000400a97308 */ /* 0x0005e20000002400 */
[----:B------:R-:W-:Y:S01]  /*17080*/  IADD3 R0, R0, 0x1, R114 ;  /* 0x0000000100007810 */ /* 0x000fe20007ffe072 */
[----:B------:R-:W-:-:S03]  /*17090*/  IMAD.MOV.U32 R114, RZ, RZ, R157 ;  /* 0x000000ffff727224 */ /* 0x000fc600078e009d */
[----:B------:R-:W-:-:S05]  /*170a0*/  IADD3 R0, R211, R0, -R156 ;  /* 0x00000000d3007210 */ /* 0x000fca0007ffe89c */
[----:B-----5:R-:W-:Y:S02]  /*170b0*/  IMAD.IADD R0, R107, 0x1, R0 ;  /* 0x000000016b007824 */ /* 0x020fe400078e0200 */
[----:B--2---:R-:W-:-:S03]  /*170c0*/  FMUL.FTZ R4, R32, R3 ;  /* 0x0000000320047220 */ /* 0x004fc60000410000 */
[C---:B------:R-:W-:Y:S02]  /*170d0*/  IADD3 R6, R0.reuse, 0x8, RZ ;  /* 0x0000000800067810 */ /* 0x040fe40007ffe0ff */
[-C--:B------:R-:W-:Y:S01]  /*170e0*/  IMNMX R8, R0, R211.reuse, PT ;  /* 0x000000d300087217 */ /* 0x080fe20003800200 */
[----:B------:R2:W-:Y:S01]  /*170f0*/  MUFU.TANH R157, R4 ;  /* 0x00000004009d7308 */ /* 0x0005e20000002400 */
[----:B------:R-:W-:Y:S02]  /*17100*/  IMNMX R6, R6, R211, PT ;  /* 0x000000d306067217 */ /* 0x000fe40003800200 */
[----:B------:R-:W-:-:S05]  /*17110*/  LOP3.LUT R0, R18, R19, RZ, 0xfc, !PT ;  /* 0x0000001312007212 */ /* 0x000fca00078efcff */
[----:B------:R-:W-:Y:S01]  /*17120*/  MUFU.TANH R19, R5 ;  /* 0x0000000500137308 */ /* 0x000fe20000002400 */
[----:B--2---:R-:W-:Y:S01]  /*17130*/  FMUL.FTZ R4, R33, R3 ;  /* 0x0000000321047220 */ /* 0x004fe20000410000 */
[----:B------:R-:W-:Y:S06]  /*17140*/  HMMA.16816.F32 R28, R20, R46, R68 ;  /* 0x0000002e141c723c */ /* 0x000fec0000001844 */
[----:B------:R-:W-:Y:S08]  /*17150*/  MUFU.TANH R18, R9 ;  /* 0x0000000900127308 */ /* 0x000ff00000002400 */
[----:B------:R2:W1:Y:S02]  /*17160*/  MUFU.TANH R156, R4 ;  /* 0x00000004009c7308 */ /* 0x0004640000002400 */
[----:B--2---:R-:W-:-:S05]  /*17170*/  IMAD.IADD R4, R105, 0x1, R113 ;  /* 0x0000000169047824 */ /* 0x004fca00078e0271 */
[C---:B------:R-:W-:Y:S02]  /*17180*/  IADD3 R7, R4.reuse, 0x1, RZ ;  /* 0x0000000104077810 */ /* 0x040fe40007ffe0ff */
[C---:B------:R-:W-:Y:S02]  /*17190*/  IADD3 R5, R4.reuse, 0x8, RZ ;  /* 0x0000000804057810 */ /* 0x040fe40007ffe0ff */
[C---:B------:R-:W-:Y:S02]  /*171a0*/  ISETP.GE.AND P2, PT, R7.reuse, R8, PT ;  /* 0x000000080700720c */ /* 0x040fe40003f46270 */
[----:B------:R-:W-:Y:S01]  /*171b0*/  ISETP.GE.AND P0, PT, R7, R6, PT ;  /* 0x000000060700720c */ /* 0x000fe20003f06270 */
[----:B------:R-:W-:Y:S01]  /*171c0*/  FMUL.FTZ R7, R35, R3 ;  /* 0x0000000323077220 */ /* 0x000fe20000410000 */
[C---:B------:R-:W-:Y:S01]  /*171d0*/  ISETP.GE.AND P1, PT, R5.reuse, R8, PT ;  /* 0x000000080500720c */ /* 0x040fe20003f26270 */
[----:B------:R-:W-:Y:S01]  /*171e0*/  HMMA.16816.F32 R32, R20, R44, R80 ;  /* 0x0000002c1420723c */ /* 0x000fe20000001850 */
[-C--:B------:R-:W-:Y:S01]  /*171f0*/  ISETP.GE.AND P6, PT, R5, R6.reuse, PT ;  /* 0x000000060500720c */ /* 0x080fe20003fc6270 */
[----:B------:R2:W2:Y:S01]  /*17200*/  MUFU.TANH R129, R7 ;  /* 0x0000000700817308 */ /* 0x0004a20000002400 */
[----:B------:R-:W-:-:S02]  /*17210*/  ISETP.GE.AND P4, PT, R4, R6, PT ;  /* 0x000000060400720c */ /* 0x000fc40003f86270 */
[----:B------:R-:W-:Y:S02]  /*17220*/  IADD3 R5, R4, 0x10, RZ ;  /* 0x0000001004057810 */ /* 0x000fe40007ffe0ff */
[----:B------:R-:W-:Y:S02]  /*17230*/  FSEL R109, R252, -INF , !P4 ;  /* 0xff800000fc6d7808 */ /* 0x000fe40006000000 */
[----:B------:R-:W-:Y:S02]  /*17240*/  FSEL R107, R115, -INF , !P0 ;  /* 0xff800000736b7808 */ /* 0x000fe40004000000 */
[----:B------:R-:W-:Y:S02]  /*17250*/  FSEL R117, R117, -INF , !P1 ;  /* 0xff80000075757808 */ /* 0x000fe40004800000 */
[----:B------:R-:W-:Y:S01]  /*17260*/  FSEL R114, R114, -INF , !P2 ;  /* 0xff80000072727808 */ /* 0x000fe20005000000 */
[----:B-1----:R-:W-:Y:S01]  /*17270*/  HMMA.16816.F32 R44, R20, R60, R64 ;  /* 0x0000003c142c723c */ /* 0x002fe20000001840 */
[----:B------:R-:W-:Y:S01]  /*17280*/  ISETP.GE.AND P4, PT, R5, R8, PT ;  /* 0x000000080500720c */ /* 0x000fe20003f86270 */
[----:B------:R-:W-:Y:S01]  /*17290*/  FMUL.FTZ R9, R43, R3 ;  /* 0x000000032b097220 */ /* 0x000fe20000410000 */
[----:B------:R-:W-:Y:S01]  /*172a0*/  ISETP.GE.AND P2, PT, R5, R6, PT ;  /* 0x000000060500720c */ /* 0x000fe20003f46270 */
[----:B------:R-:W-:Y:S01]  /*172b0*/  IMAD.MOV.U32 R252, RZ, RZ, R159 ;  /* 0x000000fffffc7224 */ /* 0x000fe200078e009f */
[----:B--2---:R-:W-:-:S02]  /*172c0*/  IADD3 R7, R4, 0x9, RZ ;  /* 0x0000000904077810 */ /* 0x004fc40007ffe0ff */
[----:B------:R-:W-:Y:S02]  /*172d0*/  FSEL R125, R249, -INF , !P4 ;  /* 0xff800000f97d7808 */ /* 0x000fe40006000000 */
[C---:B------:R-:W-:Y:S02]  /*172e0*/  ISETP.GE.AND P5, PT, R7.reuse, R8, PT ;  /* 0x000000080700720c */ /* 0x040fe40003fa6270 */
[----:B------:R-:W-:Y:S02]  /*172f0*/  ISETP.GE.AND P3, PT, R7, R6, PT ;  /* 0x000000060700720c */ /* 0x000fe40003f66270 */
[C---:B------:R-:W-:Y:S01]  /*17300*/  IADD3 R7, R4.reuse, 0x11, RZ ;  /* 0x0000001104077810 */ /* 0x040fe20007ffe0ff */
[----:B------:R-:W-:Y:S01]  /*17310*/  HMMA.16816.F32 R32, R12, R48, R32 ;  /* 0x000000300c20723c */ /* 0x000fe20000001820 */
[----:B------:R-:W-:Y:S02]  /*17320*/  IADD3 R5, R4, 0x18, RZ ;  /* 0x0000001804057810 */ /* 0x000fe40007ffe0ff */
[----:B------:R-:W-:-:S02]  /*17330*/  ISETP.GE.AND P0, PT, R7, R8, PT ;  /* 0x000000080700720c */ /* 0x000fc40003f06270 */
[----:B------:R-:W-:Y:S02]  /*17340*/  ISETP.GE.AND P1, PT, R7, R6, PT ;  /* 0x000000060700720c */ /* 0x000fe40003f26270 */
[----:B------:R-:W-:Y:S02]  /*17350*/  IADD3 R7, R4, 0x19, RZ ;  /* 0x0000001904077810 */ /* 0x000fe40007ffe0ff */
[----:B------:R-:W-:Y:S02]  /*17360*/  FSEL R110, R250, -INF , !P3 ;  /* 0xff800000fa6e7808 */ /* 0x000fe40005800000 */
[C---:B------:R-:W-:Y:S02]  /*17370*/  ISETP.GE.AND P3, PT, R7.reuse, R8, PT ;  /* 0x000000080700720c */ /* 0x040fe40003f66270 */
[----:B------:R-:W-:Y:S01]  /*17380*/  ISETP.GE.AND P4, PT, R7, R6, PT ;  /* 0x000000060700720c */ /* 0x000fe20003f86270 */
[----:B------:R-:W-:Y:S01]  /*17390*/  FMUL.FTZ R7, R36, R3 ;  /* 0x0000000324077220 */ /* 0x000fe20000410000 */
[----:B------:R-:W-:-:S02]  /*173a0*/  FSEL R111, R119, -INF , !P6 ;  /* 0xff800000776f7808 */ /* 0x000fc40007000000 */
[----:B------:R-:W-:Y:S01]  /*173b0*/  ISETP.GE.AND P6, PT, R5, R8, PT ;  /* 0x000000080500720c */ /* 0x000fe20003fc6270 */
[----:B------:R1:W-:Y:S01]  /*173c0*/  MUFU.TANH R113, R7 ;  /* 0x0000000700717308 */ /* 0x0003e20000002400 */
[----:B------:R-:W-:Y:S02]  /*173d0*/  FSEL R115, R251, -INF , !P5 ;  /* 0xff800000fb737808 */ /* 0x000fe40006800000 */
[----:B------:R-:W2:Y:S01]  /*173e0*/  LDL R251, [R1+0x158] ;  /* 0x0001580001fb7983 */ /* 0x000ea20000100800 */
[----:B------:R-:W-:Y:S01]  /*173f0*/  FSEL R120, R247, -INF , !P1 ;  /* 0xff800000f7787808 */ /* 0x000fe20004800000 */
[----:B------:R-:W-:Y:S01]  /*17400*/  HMMA.16816.F32 R40, R12, R50, R28 ;  /* 0x000000320c28723c */ /* 0x000fe2000000181c */
[----:B------:R-:W-:Y:S01]  /*17410*/  FSEL R124, R239, -INF , !P6 ;  /* 0xff800000ef7c7808 */ /* 0x000fe20007000000 */
[----:B------:R-:W-:Y:S01]  /*17420*/  LDSM.16.M88.4 R48, [R182+0x6000] ;  /* 0x00600000b630783b */ /* 0x000fe20000000200 */
[----:B------:R-:W-:Y:S01]  /*17430*/  ISETP.GE.AND P5, PT, R5, R6, PT ;  /* 0x000000060500720c */ /* 0x000fe20003fa6270 */
[----:B------:R3:W-:Y:S01]  /*17440*/  MUFU.TANH R119, R9 ;  /* 0x0000000900777308 */ /* 0x0007e20000002400 */
[----:B------:R-:W-:Y:S01]  /*17450*/  IADD3 R5, R4, 0x20, RZ ;  /* 0x0000002004057810 */ /* 0x000fe20007ffe0ff */
[----:B------:R-:W-:Y:S01]  /*17460*/  BSSY B1, `(.L_x_2125) ;  /* 0x00002c2000017945 */ /* 0x000fe20003800000 */
[----:B------:R-:W-:Y:S01]  /*17470*/  FSEL R122, R244, -INF , !P2 ;  /* 0xff800000f47a7808 */ /* 0x000fe20005000000 */
[----:B------:R-:W-:Y:S01]  /*17480*/  HMMA.16816.F32 R28, R20, R62, R84 ;  /* 0x0000003e141c723c */ /* 0x000fe20000001854 */
[----:B------:R-:W-:Y:S01]  /*17490*/  ISETP.GE.AND P2, PT, R5, R8, PT ;  /* 0x000000080500720c */ /* 0x000fe20003f46270 */
[----:B------:R-:W-:Y:S01]  /*174a0*/  LDSM.16.M88.4 R60, [R104+0x9800] ;  /* 0x00980000683c783b */ /* 0x000fe20000000200 */
[----:B-1----:R-:W-:-:S02]  /*174b0*/  IADD3 R7, R4, 0x21, RZ ;  /* 0x0000002104077810 */ /* 0x002fc40007ffe0ff */
[----:B------:R-:W-:Y:S02]  /*174c0*/  FSEL R127, R248, -INF , !P0 ;  /* 0xff800000f87f7808 */ /* 0x000fe40004000000 */
[C---:B------:R-:W-:Y:S01]  /*174d0*/  ISETP.GE.AND P1, PT, R7.reuse, R8, PT ;  /* 0x000000080700720c */ /* 0x040fe20003f26270 */
[C---:B------:R-:W-:Y:S01]  /*174e0*/  HMMA.16816.F32 R64, R24.reuse, R52, R160 ;  /* 0x000000341840723c */ /* 0x040fe200000018a0 */
[-C--:B------:R-:W-:Y:S01]  /*174f0*/  ISETP.GE.AND P6, PT, R7, R6.reuse, PT ;  /* 0x000000060700720c */ /* 0x080fe20003fc6270 */
[-C--:B------:R-:W-:Y:S01]  /*17500*/  FMUL.FTZ R7, R38, R3.reuse ;  /* 0x0000000326077220 */ /* 0x080fe20000410000 */
[----:B------:R-:W-:Y:S01]  /*17510*/  FSEL R126, R237, -INF , !P4 ;  /* 0xff800000ed7e7808 */ /* 0x000fe20006000000 */
[----:B---3--:R-:W-:Y:S01]  /*17520*/  FMUL.FTZ R9, R37, R3 ;  /* 0x0000000325097220 */ /* 0x008fe20000410000 */
[----:B------:R-:W-:Y:S01]  /*17530*/  FSEL R138, R235, -INF , !P2 ;  /* 0xff800000eb8a7808 */ /* 0x000fe20005000000 */
[----:B------:R1:W3:Y:S01]  /*17540*/  MUFU.TANH R108, R7 ;  /* 0x00000007006c7308 */ /* 0x0002e20000002400 */
[----:B------:R-:W-:Y:S01]  /*17550*/  ISETP.GE.AND P0, PT, R5, R6, PT ;  /* 0x000000060500720c */ /* 0x000fe20003f06270 */
[----:B------:R-:W-:Y:S01]  /*17560*/  HMMA.16816.F32 R68, R24, R54, R164 ;  /* 0x000000361844723c */ /* 0x000fe200000018a4 */
[----:B------:R-:W-:Y:S01]  /*17570*/  IADD3 R5, R4, 0x28, RZ ;  /* 0x0000002804057810 */ /* 0x000fe20007ffe0ff */
[----:B------:R-:W-:Y:S01]  /*17580*/  LDSM.16.M88.4 R52, [R177+0x6800] ;  /* 0x00680000b134783b */ /* 0x000fe20000000200 */
[----:B------:R-:W-:-:S02]  /*17590*/  FSEL R121, R236, -INF , !P5 ;  /* 0xff800000ec797808 */ /* 0x000fc40006800000 */
[----:B------:R-:W-:Y:S01]  /*175a0*/  ISETP.GE.AND P5, PT, R5, R8, PT ;  /* 0x000000080500720c */ /* 0x000fe20003fa6270 */
[----:B------:R3:W2:Y:S01]  /*175b0*/  MUFU.TANH R112, R9 ;  /* 0x0000000900707308 */ /* 0x0006a20000002400 */
[----:B------:R-:W-:Y:S02]  /*175c0*/  FSEL R131, R233, -INF , !P6 ;  /* 0xff800000e9837808 */ /* 0x000fe40007000000 */
[----:B------:R-:W-:Y:S02]  /*175d0*/  FSEL R140, R231, -INF , !P5 ;  /* 0xff800000e78c7808 */ /* 0x000fe40006800000 */
[----:B------:R-:W-:Y:S02]  /*175e0*/  FSEL R128, R238, -INF , !P3 ;  /* 0xff800000ee807808 */ /* 0x000fe40005800000 */
[----:B------:R-:W-:Y:S02]  /*175f0*/  ISETP.GE.AND P3, PT, R5, R6, PT ;  /* 0x000000060500720c */ /* 0x000fe40003f66270 */
[----:B-1----:R-:W-:-:S02]  /*17600*/  IADD3 R7, R4, 0x29, RZ ;  /* 0x0000002904077810 */ /* 0x002fc40007ffe0ff */
[----:B------:R-:W-:Y:S02]  /*17610*/  IADD3 R5, R4, 0x30, RZ ;  /* 0x0000003004057810 */ /* 0x000fe40007ffe0ff */
[C---:B------:R-:W-:Y:S02]  /*17620*/  ISETP.GE.AND P4, PT, R7.reuse, R8, PT ;  /* 0x000000080700720c */ /* 0x040fe40003f86270 */
[----:B------:R-:W-:Y:S01]  /*17630*/  ISETP.GE.AND P2, PT, R7, R6, PT ;  /* 0x000000060700720c */ /* 0x000fe20003f46270 */
[-C--:B------:R-:W-:Y:S01]  /*17640*/  FMUL.FTZ R7, R32, R3.reuse ;  /* 0x0000000320077220 */ /* 0x080fe20000410000 */
[----:B------:R-:W-:Y:S01]  /*17650*/  FSEL R135, R135, -INF , !P0 ;  /* 0xff80000087877808 */ /* 0x000fe20004000000 */
[----:B---3--:R-:W-:Y:S01]  /*17660*/  FMUL.FTZ R9, R39, R3 ;  /* 0x0000000327097220 */ /* 0x008fe20000410000 */
[----:B------:R-:W-:Y:S01]  /*17670*/  FSEL R137, R234, -INF , !P1 ;  /* 0xff800000ea897808 */ /* 0x000fe20004800000 */
[----:B------:R1:W-:Y:S01]  /*17680*/  MUFU.TANH R102, R7 ;  /* 0x0000000700667308 */ /* 0x0003e20000002400 */
[----:B------:R-:W3:Y:S01]  /*17690*/  LDSM.16.M88.4 R36, [R177+0x6000] ;  /* 0x00600000b124783b */ /* 0x000ee20000000200 */
[----:B------:R-:W-:-:S02]  /*176a0*/  ISETP.GE.AND P0, PT, R5, R8, PT ;  /* 0x000000080500720c */ /* 0x000fc40003f06270 */
[----:B------:R-:W-:Y:S02]  /*176b0*/  ISETP.GE.AND P1, PT, R5, R6, PT ;  /* 0x000000060500720c */ /* 0x000fe40003f26270 */
[----:B------:R-:W-:Y:S02]  /*176c0*/  IADD3 R5, R4, 0x38, RZ ;  /* 0x0000003804057810 */ /* 0x000fe40007ffe0ff */
[----:B------:R4:W2:Y:S01]  /*176d0*/  MUFU.TANH R106, R9 ;  /* 0x00000009006a7308 */ /* 0x0008a20000002400 */
[----:B------:R-:W-:Y:S02]  /*176e0*/  FSEL R134, R134, -INF , !P3 ;  /* 0xff80000086867808 */ /* 0x000fe40005800000 */
[----:B------:R-:W-:Y:S02]  /*176f0*/  FSEL R139, R229, -INF , !P4 ;  /* 0xff800000e58b7808 */ /* 0x000fe40006000000 */
[C---:B------:R-:W-:Y:S02]  /*17700*/  ISETP.GE.AND P3, PT, R5.reuse, R8, PT ;  /* 0x000000080500720c */ /* 0x040fe40003f66270 */
[----:B------:R-:W-:-:S02]  /*17710*/  ISETP.GE.AND P4, PT, R5, R6, PT ;  /* 0x000000060500720c */ /* 0x000fc40003f86270 */
[C---:B-1----:R-:W-:Y:S02]  /*17720*/  IADD3 R7, R4.reuse, 0x31, RZ ;  /* 0x0000003104077810 */ /* 0x042fe40007ffe0ff */
[----:B------:R-:W-:Y:S02]  /*17730*/  IADD3 R5, R4, 0x39, RZ ;  /* 0x0000003904057810 */ /* 0x000fe40007ffe0ff */
[C---:B------:R-:W-:Y:S02]  /*17740*/  ISETP.GE.AND P6, PT, R7.reuse, R8, PT ;  /* 0x000000080700720c */ /* 0x040fe40003fc6270 */
[----:B------:R-:W-:Y:S01]  /*17750*/  ISETP.GE.AND P5, PT, R7, R6, PT ;  /* 0x000000060700720c */ /* 0x000fe20003fa6270 */
[-C--:B------:R-:W-:Y:S01]  /*17760*/  FMUL.FTZ R7, R34, R3.reuse ;  /* 0x0000000322077220 */ /* 0x080fe20000410000 */
[----:B------:R-:W-:Y:S01]  /*17770*/  FSEL R136, R214, -INF , !P2 ;  /* 0xff800000d6887808 */ /* 0x000fe20005000000 */
[----:B----4-:R-:W-:Y:S01]  /*17780*/  FMUL.FTZ R9, R33, R3 ;  /* 0x0000000321097220 */ /* 0x010fe20000410000 */
[----:B------:R-:W-:Y:S01]  /*17790*/  FSEL R149, R149, -INF , !P0 ;  /* 0xff80000095957808 */ /* 0x000fe20004000000 */
[----:B------:R1:W-:Y:S01]  /*177a0*/  MUFU.TANH R101, R7 ;  /* 0x0000000700657308 */ /* 0x0003e20000002400 */
[----:B------:R-:W-:-:S02]  /*177b0*/  ISETP.GE.AND P2, PT, R5, R8, PT ;  /* 0x000000080500720c */ /* 0x000fc40003f46270 */
[----:B------:R-:W-:Y:S02]  /*177c0*/  ISETP.GE.AND P0, PT, R5, R6, PT ;  /* 0x000000060500720c */ /* 0x000fe40003f06270 */
[----:B------:R-:W-:Y:S02]  /*177d0*/  IADD3 R5, R4, 0x40, RZ ;  /* 0x0000004004057810 */ /* 0x000fe40007ffe0ff */
[----:B------:R-:W-:Y:S01]  /*177e0*/  FSEL R144, R150, -INF , !P1 ;  /* 0xff80000096907808 */ /* 0x000fe20004800000 */
[----:B------:R4:W2:Y:S01]  /*177f0*/  MUFU.TANH R103, R9 ;  /* 0x0000000900677308 */ /* 0x0008a20000002400 */
[----:B------:R-:W-:Y:S02]  /*17800*/  FSEL R147, R217, -INF , !P6 ;  /* 0xff800000d9937808 */ /* 0x000fe40007000000 */
[----:B------:R-:W-:Y:S02]  /*17810*/  FSEL R142, R227, -INF , !P5 ;  /* 0xff800000e38e7808 */ /* 0x000fe40006800000 */
[----:B------:R-:W-:-:S02]  /*17820*/  FSEL R146, R222, -INF , !P3 ;  /* 0xff800000de927808 */ /* 0x000fc40005800000 */
[----:B------:R-:W-:Y:S01]  /*17830*/  ISETP.GE.AND P1, PT, R5, R8, PT ;  /* 0x000000080500720c */ /* 0x000fe20003f26270 */
[-C--:B-1----:R-:W-:Y:S01]  /*17840*/  FMUL.FTZ R7, R35, R3.reuse ;  /* 0x0000000323077220 */ /* 0x082fe20000410000 */
[----:B------:R-:W-:Y:S01]  /*17850*/  ISETP.GE.AND P6, PT, R5, R6, PT ;  /* 0x000000060500720c */ /* 0x000fe20003fc6270 */
[C---:B------:R-:W-:Y:S01]  /*17860*/  HMMA.16816.F32 R32, R12.reuse, R56, R44 ;  /* 0x000000380c20723c */ /* 0x040fe2000000182c */
[C---:B------:R-:W-:Y:S01]  /*17870*/  IADD3 R5, R4.reuse, 0x48, RZ ;  /* 0x0000004804057810 */ /* 0x040fe20007ffe0ff */
[----:B------:R1:W1:Y:S01]  /*17880*/  MUFU.TANH R99, R7 ;  /* 0x0000000700637308 */ /* 0x0002620000002400 */
[----:B------:R-:W-:Y:S02]  /*17890*/  FSEL R141, R151, -INF , !P4 ;  /* 0xff800000978d7808 */ /* 0x000fe40006000000 */
[----:B------:R-:W-:Y:S01]  /*178a0*/  FSEL R145, R221, -INF , !P2 ;  /* 0xff800000dd917808 */ /* 0x000fe20005000000 */
[----:B----4-:R-:W-:Y:S01]  /*178b0*/  FMUL.FTZ R9, R41, R3 ;  /* 0x0000000329097220 */ /* 0x010fe20000410000 */
[C---:B------:R-:W-:Y:S01]  /*178c0*/  ISETP.GE.AND P4, PT, R5.reuse, R8, PT ;  /* 0x000000080500720c */ /* 0x040fe20003f86270 */
[----:B------:R-:W-:Y:S01]  /*178d0*/  HMMA.16816.F32 R44, R12, R58, R28 ;  /* 0x0000003a0c2c723c */ /* 0x000fe2000000181c */
[----:B------:R-:W-:Y:S01]  /*178e0*/  ISETP.GE.AND P2, PT, R5, R6, PT ;  /* 0x000000060500720c */ /* 0x000fe20003f46270 */
[----:B------:R4:W2:Y:S01]  /*178f0*/  MUFU.TANH R100, R9 ;  /* 0x0000000900647308 */ /* 0x0008a20000002400 */
[----:B------:R-:W-:Y:S01]  /*17900*/  IADD3 R5, R4, 0x49, RZ ;  /* 0x0000004904057810 */ /* 0x000fe20007ffe0ff */
[----:B------:R-:W-:Y:S01]  /*17910*/  LDSM.16.M88.4 R56, [R177+0x7000] ;  /* 0x00700000b138783b */ /* 0x000fe20000000200 */
[----:B------:R-:W-:-:S02]  /*17920*/  FSEL R143, R220, -INF , !P0 ;  /* 0xff800000dc8f7808 */ /* 0x000fc40004000000 */
[----:B------:R-:W-:Y:S01]  /*17930*/  FSEL R154, R215, -INF , !P1 ;  /* 0xff800000d79a7808 */ /* 0x000fe20004800000 */
[C---:B---3--:R-:W-:Y:S01]  /*17940*/  HMMA.16816.F32 R28, R20.reuse, R36, R88 ;  /* 0x00000024141c723c */ /* 0x048fe20000001858 */
[----:B------:R-:W-:Y:S01]  /*17950*/  FSEL R151, R224, -INF , !P6 ;  /* 0xff800000e0977808 */ /* 0x000fe20007000000 */
[-C--:B-1----:R-:W-:Y:S01]  /*17960*/  FMUL.FTZ R7, R40, R3.reuse ;  /* 0x0000000328077220 */ /* 0x082fe20000410000 */
[C---:B------:R-:W-:Y:S02]  /*17970*/  ISETP.GE.AND P0, PT, R5.reuse, R8, PT ;  /* 0x000000080500720c */ /* 0x040fe40003f06270 */
[----:B------:R-:W-:Y:S01]  /*17980*/  ISETP.GE.AND P1, PT, R5, R6, PT ;  /* 0x000000060500720c */ /* 0x000fe20003f26270 */
[----:B------:R1:W-:Y:S01]  /*17990*/  MUFU.TANH R11, R7 ;  /* 0x00000007000b7308 */ /* 0x0003e20000002400 */
[----:B------:R-:W-:Y:S01]  /*179a0*/  IADD3 R5, R4, 0x51, RZ ;  /* 0x0000005104057810 */ /* 0x000fe20007ffe0ff */
[----:B------:R-:W-:Y:S01]  /*179b0*/  HMMA.16816.F32 R36, R20, R38, R72 ;  /* 0x000000261424723c */ /* 0x000fe20000001848 */
[----:B------:R-:W-:Y:S01]  /*179c0*/  FSEL R153, R218, -INF , !P4 ;  /* 0xff800000da997808 */ /* 0x000fe20006000000 */
[----:B----4-:R-:W-:Y:S01]  /*179d0*/  FMUL.FTZ R9, R43, R3 ;  /* 0x000000032b097220 */ /* 0x010fe20000410000 */
[----:B------:R-:W-:-:S02]  /*179e0*/  FSEL R89, R228, -INF , !P2 ;  /* 0xff800000e4597808 */ /* 0x000fc40005000000 */
[----:B------:R-:W-:Y:S01]  /*179f0*/  FSEL R90, R232, -INF , !P0 ;  /* 0xff800000e85a7808 */ /* 0x000fe20004000000 */
[----:B------:R3:W4:Y:S01]  /*17a00*/  MUFU.TANH R97, R9 ;  /* 0x0000000900617308 */ /* 0x0007220000002400 */
[----:B------:R-:W-:Y:S02]  /*17a10*/  ISETP.GE.AND P4, PT, R5, R6, PT ;  /* 0x000000060500720c */ /* 0x000fe40003f86270 */
[----:B------:R-:W-:Y:S02]  /*17a20*/  FSEL R91, R226, -INF , !P1 ;  /* 0xff800000e25b7808 */ /* 0x000fe40004800000 */
[----:B------:R-:W-:Y:S02]  /*17a30*/  FSEL R158, R158, -INF , !P4 ;  /* 0xff8000009e9e7808 */ /* 0x000fe40006000000 */
[----:B-1----:R-:W-:-:S03]  /*17a40*/  IADD3 R7, R4, 0x41, RZ ;  /* 0x0000004104077810 */ /* 0x002fc60007ffe0ff */
[----:B------:R-:W-:Y:S01]  /*17a50*/  HMMA.16816.F32 R28, R12, R48, R28 ;  /* 0x000000300c1c723c */ /* 0x000fe2000000181c */
[C---:B------:R-:W-:Y:S02]  /*17a60*/  ISETP.GE.AND P5, PT, R7.reuse, R8, PT ;  /* 0x000000080700720c */ /* 0x040fe40003fa6270 */
[----:B------:R-:W-:Y:S01]  /*17a70*/  ISETP.GE.AND P3, PT, R7, R6, PT ;  /* 0x000000060700720c */ /* 0x000fe20003f66270 */
[-C--:B------:R-:W-:Y:S01]  /*17a80*/  FMUL.FTZ R7, R42, R3.reuse ;  /* 0x000000032a077220 */ /* 0x080fe20000410000 */
[----:B------:R-:W-:Y:S01]  /*17a90*/  FSEL R152, R230, -INF , !P5 ;  /* 0xff800000e6987808 */ /* 0x000fe20006800000 */
[----:B---3--:R-:W-:Y:S01]  /*17aa0*/  FMUL.FTZ R9, R32, R3 ;  /* 0x0000000320097220 */ /* 0x008fe20000410000 */
[----:B------:R-:W-:Y:S01]  /*17ab0*/  FSEL R150, R223, -INF , !P3 ;  /* 0xff800000df967808 */ /* 0x000fe20005800000 */
[----:B------:R1:W-:Y:S01]  /*17ac0*/  MUFU.TANH R98, R7 ;  /* 0x0000000700627308 */ /* 0x0003e20000002400 */
[----:B------:R-:W-:Y:S01]  /*17ad0*/  ISETP.GE.AND P3, PT, R5, R8, PT ;  /* 0x000000080500720c */ /* 0x000fe20003f66270 */
[----:B------:R-:W-:Y:S01]  /*17ae0*/  HMMA.16816.F32 R40, R20, R52, R92 ;  /* 0x000000341428723c */ /* 0x000fe2000000185c */
[----:B------:R-:W-:-:S02]  /*17af0*/  IADD3 R5, R4, 0x59, RZ ;  /* 0x0000005904057810 */ /* 0x000fc40007ffe0ff */
[----:B------:R-:W-:Y:S02]  /*17b00*/  FSEL R160, R225, -INF , !P3 ;  /* 0xff800000e1a07808 */ /* 0x000fe40005800000 */
[----:B------:R-:W-:Y:S01]  /*17b10*/  ISETP.GE.AND P1, PT, R5, R8, PT ;  /* 0x000000080500720c */ /* 0x000fe20003f26270 */
[----:B------:R3:W-:Y:S02]  /*17b20*/  MUFU.TANH R96, R9 ;  /* 0x0000000900607308 */ /* 0x0007e40000002400 */
[----:B------:R-:W-:Y:S01]  /*17b30*/  HMMA.16816.F32 R36, R12, R50, R36 ;  /* 0x000000320c24723c */ /* 0x000fe20000001824 */
[----:B------:R-:W-:Y:S01]  /*17b40*/  FSEL R162, R212, -INF , !P1 ;  /* 0xff800000d4a27808 */ /* 0x000fe20004800000 */
[----:B------:R-:W-:Y:S01]  /*17b50*/  LDSM.16.M88.4 R48, [R182+0x7000] ;  /* 0x00700000b630783b */ /* 0x000fe20000000200 */
[----:B-1----:R-:W-:-:S04]  /*17b60*/  IADD3 R7, R4, 0x50, RZ ;  /* 0x0000005004077810 */ /* 0x002fc80007ffe0ff */
[C---:B------:R-:W-:Y:S02]  /*17b70*/  ISETP.GE.AND P6, PT, R7.reuse, R8, PT ;  /* 0x000000080700720c */ /* 0x040fe40003fc6270 */
[----:B------:R-:W-:Y:S01]  /*17b80*/  ISETP.GE.AND P5, PT, R7, R6, PT ;  /* 0x000000060700720c */ /* 0x000fe20003fa6270 */
[----:B---3--:R-:W-:Y:S01]  /*17b90*/  FMUL.FTZ R9, R33, R3 ;  /* 0x0000000321097220 */ /* 0x008fe20000410000 */
[----:B------:R-:W-:Y:S02]  /*17ba0*/  IADD3 R7, R4, 0x58, RZ ;  /* 0x0000005804077810 */ /* 0x000fe40007ffe0ff */
[----:B------:R-:W-:Y:S01]  /*17bb0*/  FSEL R159, R213, -INF , !P5 ;  /* 0xff800000d59f7808 */ /* 0x000fe20006800000 */
[----:B------:R1:W3:Y:S01]  /*17bc0*/  MUFU.TANH R88, R9 ;  /* 0x0000000900587308 */ /* 0x0002e20000002400 */
[C---:B------:R-:W-:Y:S02]  /*17bd0*/  ISETP.GE.AND P2, PT, R7.reuse, R8, PT ;  /* 0x000000080700720c */ /* 0x040fe40003f46270 */
[----:B------:R-:W-:-:S02]  /*17be0*/  ISETP.GE.AND P0, PT, R7, R6, PT ;  /* 0x000000060700720c */ /* 0x000fc40003f06270 */
[----:B------:R-:W-:-:S05]  /*17bf0*/  IADD3 R7, R4, 0x60, RZ ;  /* 0x0000006004077810 */ /* 0x000fca0007ffe0ff */
[-C--:B------:R-:W-:Y:S01]  /*17c00*/  FMUL.FTZ R10, R39, R3.reuse ;  /* 0x00000003270a7220 */ /* 0x080fe20000410000 */
[----:B------:R-:W-:Y:S02]  /*17c10*/  FSEL R155, R209, -INF , !P0 ;  /* 0xff800000d19b7808 */ /* 0x000fe40004000000 */
[C---:B------:R-:W-:Y:S02]  /*17c20*/  ISETP.GE.AND P5, PT, R7.reuse, R8, PT ;  /* 0x000000080700720c */ /* 0x040fe40003fa6270 */
[----:B------:R-:W-:Y:S02]  /*17c30*/  ISETP.GE.AND P3, PT, R7, R6, PT ;  /* 0x000000060700720c */ /* 0x000fe40003f66270 */
[----:B------:R-:W-:Y:S02]  /*17c40*/  IADD3 R7, R4, 0x68, RZ ;  /* 0x0000006804077810 */ /* 0x000fe40007ffe0ff */
[----:B------:R-:W-:Y:S01]  /*17c50*/  FSEL R163, R219, -INF , !P6 ;  /* 0xff800000dba37808 */ /* 0x000fe20007000000 */
[----:B-1----:R-:W-:Y:S01]  /*17c60*/  FMUL.FTZ R9, R34, R3 ;  /* 0x0000000322097220 */ /* 0x002fe20000410000 */
[----:B------:R-:W-:-:S02]  /*17c70*/  ISETP.GE.AND P0, PT, R7, R8, PT ;  /* 0x000000080700720c */ /* 0x000fc40003f06270 */
[-C--:B------:R-:W-:Y:S01]  /*17c80*/  ISETP.GE.AND P1, PT, R7, R6.reuse, PT ;  /* 0x000000060700720c */ /* 0x080fe20003f26270 */
[----:B------:R1:W1:Y:S01]  /*17c90*/  MUFU.TANH R87, R9 ;  /* 0x0000000900577308 */ /* 0x0002620000002400 */
[----:B------:R-:W-:Y:S01]  /*17ca0*/  FMUL.FTZ R7, R46, R3 ;  /* 0x000000032e077220 */ /* 0x000fe20000410000 */
[----:B------:R-:W-:Y:S02]  /*17cb0*/  ISETP.GE.AND P6, PT, R5, R6, PT ;  /* 0x000000060500720c */ /* 0x000fe40003fc6270 */
[----:B------:R-:W-:Y:S02]  /*17cc0*/  IADD3 R5, R4, 0x61, RZ ;  /* 0x0000006104057810 */ /* 0x000fe40007ffe0ff */
[----:B------:R-:W-:Y:S02]  /*17cd0*/  FSEL R164, R210, -INF , !P2 ;  /* 0xff800000d2a47808 */ /* 0x000fe40005000000 */
[----:B------:R-:W-:Y:S01]  /*17ce0*/  ISETP.GE.AND P4, PT, R5, R8, PT ;  /* 0x000000080500720c */ /* 0x000fe20003f86270 */
[----:B------:R3:W-:Y:S01]  /*17cf0*/  MUFU.TANH R83, R7 ;  /* 0x0000000700537308 */ /* 0x0007e20000002400 */
[----:B------:R-:W-:-:S02]  /*17d00*/  FSEL R94, R206, -INF , !P3 ;  /* 0xff800000ce5e7808 */ /* 0x000fc40005800000 */
[----:B------:R-:W-:Y:S02]  /*17d10*/  FSEL R166, R207, -INF , !P4 ;  /* 0xff800000cfa67808 */ /* 0x000fe40006000000 */
[----:B------:R-:W-:Y:S01]  /*17d20*/  ISETP.GE.AND P2, PT, R5, R6, PT ;  /* 0x000000060500720c */ /* 0x000fe20003f46270 */
[----:B-1----:R-:W-:Y:S01]  /*17d30*/  FMUL.FTZ R9, R35, R3 ;  /* 0x0000000323097220 */ /* 0x002fe20000410000 */
[----:B------:R-:W-:Y:S01]  /*17d40*/  IADD3 R5, R4, 0x69, RZ ;  /* 0x0000006904057810 */ /* 0x000fe20007ffe0ff */
[----:B------:R-:W-:Y:S01]  /*17d50*/  HMMA.16816.F32 R32, R20, R54, R76 ;  /* 0x000000361420723c */ /* 0x000fe2000000184c */
[----:B------:R-:W-:Y:S01]  /*17d60*/  FSEL R161, R208, -INF , !P6 ;  /* 0xff800000d0a17808 */ /* 0x000fe20007000000 */
[----:B------:R1:W-:Y:S01]  /*17d70*/  MUFU.TANH R86, R9 ;  /* 0x0000000900567308 */ /* 0x0003e20000002400 */
[----:B------:R-:W-:Y:S01]  /*17d80*/  ISETP.GE.AND P6, PT, R5, R8, PT ;  /* 0x000000080500720c */ /* 0x000fe20003fc6270 */
[----:B------:R-:W-:Y:S01]  /*17d90*/  LDSM.16.M88.4 R52, [R177+0x7800] ;  /* 0x00780000b134783b */ /* 0x000fe20000000200 */
[----:B------:R-:W-:-:S02]  /*17da0*/  FSEL R171, R171, -INF , !P5 ;  /* 0xff800000abab7808 */ /* 0x000fc40006800000 */
[----:B---3--:R-:W-:Y:S02]  /*17db0*/  IADD3 R7, R4, 0x70, RZ ;  /* 0x0000007004077810 */ /* 0x008fe40007ffe0ff */
[----:B------:R-:W-:Y:S02]  /*17dc0*/  FSEL R92, R202, -INF , !P1 ;  /* 0xff800000ca5c7808 */ /* 0x000fe40004800000 */
[C---:B------:R-:W-:Y:S02]  /*17dd0*/  ISETP.GE.AND P3, PT, R7.reuse, R8, PT ;  /* 0x000000080700720c */ /* 0x040fe40003f66270 */
[-C--:B------:R-:W-:Y:S01]  /*17de0*/  ISETP.GE.AND P4, PT, R7, R6.reuse, PT ;  /* 0x000000060700720c */ /* 0x080fe20003f86270 */
[-C--:B------:R-:W-:Y:S01]  /*17df0*/  FMUL.FTZ R7, R28, R3.reuse ;  /* 0x000000031c077220 */ /* 0x080fe20000410000 */
[----:B------:R-:W-:Y:S02]  /*17e00*/  FSEL R165, R204, -INF , !P6 ;  /* 0xff800000cca57808 */ /* 0x000fe40007000000 */
[----:B------:R-:W-:Y:S01]  /*17e10*/  ISETP.GE.AND P5, PT, R5, R6, PT ;  /* 0x000000060500720c */ /* 0x000fe20003fa6270 */
[----:B-1----:R-:W-:Y:S01]  /*17e20*/  FMUL.FTZ R9, R44, R3 ;  /* 0x000000032c097220 */ /* 0x002fe20000410000 */
[----:B------:R1:W-:Y:S01]  /*17e30*/  MUFU.TANH R80, R7 ;  /* 0x0000000700507308 */ /* 0x0003e20000002400 */
[----:B------:R-:W-:-:S02]  /*17e40*/  IADD3 R5, R4, 0x71, RZ ;  /* 0x0000007104057810 */ /* 0x000fc40007ffe0ff */
[----:B------:R-:W-:Y:S02]  /*17e50*/  FSEL R93, R205, -INF , !P2 ;  /* 0xff800000cd5d7808 */ /* 0x000fe40005000000 */
[----:B------:R-:W-:Y:S02]  /*17e60*/  FSEL R167, R203, -INF , !P0 ;  /* 0xff800000cba77808 */ /* 0x000fe40004000000 */
[C---:B------:R-:W-:Y:S01]  /*17e70*/  ISETP.GE.AND P2, PT, R5.reuse, R8, PT ;  /* 0x000000080500720c */ /* 0x040fe20003f46270 */
[----:B------:R3:W2:Y:S01]  /*17e80*/  MUFU.TANH R85, R9 ;  /* 0x0000000900557308 */ /* 0x0006a20000002400 */
[----:B------:R-:W-:Y:S02]  /*17e90*/  ISETP.GE.AND P0, PT, R5, R6, PT ;  /* 0x000000060500720c */ /* 0x000fe40003f06270 */
[----:B------:R-:W-:Y:S02]  /*17ea0*/  IADD3 R5, R4, 0x79, RZ ;  /* 0x0000007904057810 */ /* 0x000fe40007ffe0ff */
[----:B------:R-:W-:-:S02]  /*17eb0*/  FSEL R95, R201, -INF , !P5 ;  /* 0xff800000c95f7808 */ /* 0x000fc40006800000 */
[----:B------:R-:W-:Y:S02]  /*17ec0*/  FSEL R197, R197, -INF , !P3 ;  /* 0xff800000c5c57808 */ /* 0x000fe40005800000 */
[----:B-1----:R-:W-:Y:S02]  /*17ed0*/  IADD3 R7, R4, 0x78, RZ ;  /* 0x0000007804077810 */ /* 0x002fe40007ffe0ff */
[----:B------:R-:W-:Y:S02]  /*17ee0*/  FSEL R78, R199, -INF , !P4 ;  /* 0xff800000c74e7808 */ /* 0x000fe40006000000 */
[C---:B------:R-:W-:Y:S02]  /*17ef0*/  ISETP.GE.AND P1, PT, R7.reuse, R8, PT ;  /* 0x000000080700720c */ /* 0x040fe40003f26270 */
[----:B------:R-:W-:Y:S01]  /*17f00*/  ISETP.GE.AND P6, PT, R7, R6, PT ;  /* 0x000000060700720c */ /* 0x000fe20003fc6270 */
[-C--:B---3--:R-:W-:Y:S01]  /*17f10*/  FMUL.FTZ R9, R45, R3.reuse ;  /* 0x000000032d097220 */ /* 0x088fe20000410000 */
[----:B------:R-:W-:Y:S01]  /*17f20*/  FSEL R79, R200, -INF , !P2 ;  /* 0xff800000c84f7808 */ /* 0x000fe20005000000 */
[----:B------:R-:W-:Y:S01]  /*17f30*/  FMUL.FTZ R7, R30, R3 ;  /* 0x000000031e077220 */ /* 0x000fe20000410000 */
[C---:B------:R-:W-:Y:S01]  /*17f40*/  ISETP.GE.AND P5, PT, R5.reuse, R8, PT ;  /* 0x000000080500720c */ /* 0x040fe20003fa6270 */
[----:B------:R1:W3:Y:S01]  /*17f50*/  MUFU.TANH R84, R9 ;  /* 0x0000000900547308 */ /* 0x0002e20000002400 */
[----:B------:R-:W-:-:S02]  /*17f60*/  ISETP.GE.AND P3, PT, R5, R6, PT ;  /* 0x000000060500720c */ /* 0x000fc40003f66270 */
[----:B------:R-:W-:Y:S02]  /*17f70*/  IADD3 R5, R4, 0x81, RZ ;  /* 0x0000008104057810 */ /* 0x000fe40007ffe0ff */
[----:B------:R-:W-:Y:S02]  /*17f80*/  FSEL R77, R181, -INF , !P0 ;  /* 0xff800000b54d7808 */ /* 0x000fe40004000000 */
[----:B------:R-:W-:Y:S01]  /*17f90*/  FSEL R196, R196, -INF , !P1 ;  /* 0xff800000c4c47808 */ /* 0x000fe20004800000 */
[----:B------:R3:W-:Y:S01]  /*17fa0*/  MUFU.TANH R75, R7 ;  /* 0x00000007004b7308 */ /* 0x0007e20000002400 */
[----:B------:R-:W-:Y:S02]  /*17fb0*/  FSEL R76, R180, -INF , !P6 ;  /* 0xff800000b44c7808 */ /* 0x000fe40007000000 */
[----:B------:R-:W-:Y:S02]  /*17fc0*/  FSEL R188, R188, -INF , !P5 ;  /* 0xff800000bcbc7808 */ /* 0x000fe40006800000 */
[----:B------:R-:W-:-:S02]  /*17fd0*/  ISETP.GE.AND P0, PT, R5, R8, PT ;  /* 0x000000080500720c */ /* 0x000fc40003f06270 */
[----:B------:R-:W-:Y:S01]  /*17fe0*/  ISETP.GE.AND P1, PT, R5, R6, PT ;  /* 0x000000060500720c */ /* 0x000fe20003f26270 */
[----:B-1----:R-:W-:Y:S01]  /*17ff0*/  FMUL.FTZ R9, R47, R3 ;  /* 0x000000032f097220 */ /* 0x002fe20000410000 */
[----:B------:R-:W-:Y:S01]  /*18000*/  IADD3 R5, R4, 0x89, RZ ;  /* 0x0000008904057810 */ /* 0x000fe20007ffe0ff */
[----:B------:R-:W1:Y:S01]  /*18010*/  LDSM.16.M88.4 R44, [R182+0x6800] ;  /* 0x00680000b62c783b */ /* 0x000e620000000200 */
[----:B------:R-:W-:Y:S01]  /*18020*/  FSEL R198, R198, -INF , !P3 ;  /* 0xff800000c6c67808 */ /* 0x000fe20005800000 */
[----:B------:R4:W1:Y:S01]  /*18030*/  MUFU.TANH R82, R9 ;  /* 0x0000000900527308 */ /* 0x0008620000002400 */
[----:B------:R-:W-:Y:S02]  /*18040*/  FSEL R199, R179, -INF , !P0 ;  /* 0xff800000b3c77808 */ /* 0x000fe40004000000 */
[----:B------:R-:W-:Y:S02]  /*18050*/  ISETP.GE.AND P3, PT, R5, R8, PT ;  /* 0x000000080500720c */ /* 0x000fe40003f66270 */
[----:B---3--:R-:W-:-:S02]  /*18060*/  IADD3 R7, R4, 0x80, RZ ;  /* 0x0000008004077810 */ /* 0x008fc40007ffe0ff */
[----:B------:R-:W-:Y:S02]  /*18070*/  FSEL R156, R156, -INF , !P3 ;  /* 0xff8000009c9c7808 */ /* 0x000fe40005800000 */
[C---:B------:R-:W-:Y:S02]  /*18080*/  ISETP.GE.AND P4, PT, R7.reuse, R8, PT ;  /* 0x000000080700720c */ /* 0x040fe40003f86270 */
[----:B------:R-:W-:Y:S02]  /*18090*/  ISETP.GE.AND P2, PT, R7, R6, PT ;  /* 0x000000060700720c */ /* 0x000fe40003f46270 */
[----:B------:R-:W-:Y:S02]  /*180a0*/  IADD3 R7, R4, 0x88, RZ ;  /* 0x0000008804077810 */ /* 0x000fe40007ffe0ff */
[----:B------:R-:W-:Y:S01]  /*180b0*/  FSEL R170, R170, -INF , !P2 ;  /* 0xff800000aaaa7808 */ /* 0x000fe20005000000 */
[----:B----4-:R-:W-:Y:S01]  /*180c0*/  FMUL.FTZ R9, R29, R3 ;  /* 0x000000031d097220 */ /* 0x010fe20000410000 */
[----:B------:R-:W-:-:S02]  /*180d0*/  ISETP.GE.AND P6, PT, R7, R8, PT ;  /* 0x000000080700720c */ /* 0x000fc40003fc6270 */
[----:B------:R-:W-:Y:S01]  /*180e0*/  ISETP.GE.AND P5, PT, R7, R6, PT ;  /* 0x000000060700720c */ /* 0x000fe20003fa6270 */
[----:B------:R3:W4:Y:S01]  /*180f0*/  MUFU.TANH R81, R9 ;  /* 0x0000000900517308 */ /* 0x0007220000002400 */
[C---:B------:R-:W-:Y:S02]  /*18100*/  IADD3 R7, R4.reuse, 0x90, RZ ;  /* 0x0000009004077810 */ /* 0x040fe40007ffe0ff */
[----:B------:R-:W-:Y:S02]  /*18110*/  FSEL R200, R157, -INF , !P6 ;  /* 0xff8000009dc87808 */ /* 0x000fe40007000000 */
[C---:B------:R-:W-:Y:S02]  /*18120*/  ISETP.GE.AND P2, PT, R7.reuse, R8, PT ;  /* 0x000000080700720c */ /* 0x040fe40003f46270 */
[----:B------:R-:W-:Y:S02]  /*18130*/  ISETP.GE.AND P0, PT, R7, R6, PT ;  /* 0x000000060700720c */ /* 0x000fe40003f06270 */
[----:B------:R-:W-:-:S02]  /*18140*/  IADD3 R7, R4, 0x98, RZ ;  /* 0x0000009804077810 */ /* 0x000fc40007ffe0ff */
[----:B------:R-:W-:Y:S02]  /*18150*/  FSEL R201, R178, -INF , !P4 ;  /* 0xff800000b2c97808 */ /* 0x000fe40006000000 */
[----:B------:R-:W-:Y:S02]  /*18160*/  FSEL R157, R19, -INF , !P5 ;  /* 0xff800000139d7808 */ /* 0x000fe40006800000 */
[----:B------:R-:W-:Y:S01]  /*18170*/  ISETP.GE.AND P4, PT, R5, R6, PT ;  /* 0x000000060500720c */ /* 0x000fe20003f86270 */
[----:B---3--:R-:W-:Y:S01]  /*18180*/  FMUL.FTZ R9, R31, R3 ;  /* 0x000000031f097220 */ /* 0x008fe20000410000 */
[C---:B------:R-:W-:Y:S01]  /*18190*/  ISETP.GE.AND P5, PT, R7.reuse, R8, PT ;  /* 0x000000080700720c */ /* 0x040fe20003fa6270 */
[----:B-1----:R-:W-:Y:S01]  /*181a0*/  HMMA.16816.F32 R28, R12, R44, R40 ;  /* 0x0000002c0c1c723c */ /* 0x002fe20000001828 */
[----:B------:R-:W-:Y:S01]  /*181b0*/  ISETP.GE.AND P3, PT, R7, R6, PT ;  /* 0x000000060700720c */ /* 0x000fe20003f66270 */
[----:B------:R1:W3:Y:S01]  /*181c0*/  MUFU.TANH R74, R9 ;  /* 0x00000009004a7308 */ /* 0x0002e20000002400 */
[----:B------:R-:W-:-:S02]  /*181d0*/  IADD3 R5, R4, 0x91, RZ ;  /* 0x0000009104057810 */ /* 0x000fc40007ffe0ff */
[----:B------:R-:W-:Y:S02]  /*181e0*/  FSEL R169, R169, -INF , !P1 ;  /* 0xff800000a9a97808 */ /* 0x000fe40004800000 */
[----:B------:R-:W-:Y:S01]  /*181f0*/  ISETP.GE.AND P1, PT, R5, R8, PT ;  /* 0x000000080500720c */ /* 0x000fe20003f26270 */
[----:B------:R-:W-:Y:S01]  /*18200*/  HMMA.16816.F32 R32, R12, R46, R32 ;  /* 0x0000002e0c20723c */ /* 0x000fe20000001820 */
[----:B------:R-:W-:Y:S01]  /*18210*/  FSEL R202, R123, -INF , !P2 ;  /* 0xff8000007bca7808 */ /* 0x000fe20005000000 */
[----:B------:R-:W3:Y:S01]  /*18220*/  LDSM.16.M88.4 R44, [R182+0x7800] ;  /* 0x00780000b62c783b */ /* 0x000ee20000000200 */
[----:B------:R-:W-:Y:S01]  /*18230*/  FSEL R123, R18, -INF , !P0 ;  /* 0xff800000127b7808 */ /* 0x000fe20004000000 */
[----:B------:R-:W-:-:S04]  /*18240*/  DEPBAR.LE SB0, 0x0 ;  /* 0x000080000000791a */ /* 0x000fc80000000000 */
[----:B------:R-:W-:Y:S01]  /*18250*/  HMMA.16816.F32 R40, R20, R56, R64 ;  /* 0x000000381428723c */ /* 0x000fe20000001840 */
[----:B------:R-:W-:Y:S01]  /*18260*/  FSEL R130, R130, -INF , !P1 ;  /* 0xff80000082827808 */ /* 0x000fe20004800000 */
[-C--:B-1----:R-:W-:Y:S01]  /*18270*/  FMUL.FTZ R9, R36, R3.reuse ;  /* 0x0000000324097220 */ /* 0x082fe20000410000 */
[----:B------:R-:W-:Y:S01]  /*18280*/  ISETP.GE.AND P6, PT, R5, R6, PT ;  /* 0x000000060500720c */ /* 0x000fe20003fc6270 */
[----:B------:R-:W-:Y:S01]  /*18290*/  MUFU.TANH R65, R10 ;  /* 0x0000000a00417308 */ /* 0x000fe20000002400 */
[----:B------:R-:W-:Y:S02]  /*182a0*/  IADD3 R5, R4, 0x99, RZ ;  /* 0x0000009904057810 */ /* 0x000fe40007ffe0ff */
[----:B------:R-:W-:Y:S01]  /*182b0*/  FSEL R129, R129, -INF , !P4 ;  /* 0xff80000081817808 */ /* 0x000fe20006000000 */
[----:B------:R-:W-:Y:S01]  /*182c0*/  FMUL.FTZ R7, R29, R3 ;  /* 0x000000031d077220 */ /* 0x000fe20000410000 */
[----:B------:R-:W-:Y:S01]  /*182d0*/  FSEL R108, R108, -INF , !P3 ;  /* 0xff8000006c6c7808 */ /* 0x000fe20005800000 */
[----:B------:R-:W-:Y:S01]  /*182e0*/  BAR.SYNC.DEFER_BLOCKING 0x0 ;  /* 0x0000000000007b1d */ /* 0x000fe20000010000 */
[----:B------:R-:W-:-:S02]  /*182f0*/  ISETP.GE.AND P4, PT, R5, R8, PT ;  /* 0x000000080500720c */ /* 0x000fc40003f86270 */
[----:B------:R-:W-:Y:S02]  /*18300*/  ISETP.GE.AND P2, PT, R5, R6, PT ;  /* 0x000000060500720c */ /* 0x000fe40003f46270 */
[----:B------:R-:W-:Y:S01]  /*18310*/  IADD3 R5, R4, 0xa1, RZ ;  /* 0x000000a104057810 */ /* 0x000fe20007ffe0ff */
[----:B------:R1:W1:Y:S01]  /*18320*/  MUFU.TANH R72, R9 ;  /* 0x0000000900487308 */ /* 0x0002620000002400 */
[----:B------:R-:W-:Y:S02]  /*18330*/  FSEL R119, R119, -INF , !P6 ;  /* 0xff80000077777808 */ /* 0x000fe40007000000 */
[----:B------:R-:W-:Y:S02]  /*18340*/  FSEL R113, R113, -INF , !P5 ;  /* 0xff80000071717808 */ /* 0x000fe40006800000 */
[----:B--2---:R-:W-:Y:S02]  /*18350*/  FSEL R112, R112, -INF , !P4 ;  /* 0xff80000070707808 */ /* 0x004fe40006000000 */
[C---:B------:R-:W-:Y:S01]  /*18360*/  ISETP.GE.AND P6, PT, R5.reuse, R8, PT ;  /* 0x000000080500720c */ /* 0x040fe20003fc6270 */
[----:B------:R2:W-:Y:S01]  /*18370*/  MUFU.TANH R64, R7 ;  /* 0x0000000700407308 */ /* 0x0005e20000002400 */
[----:B------:R-:W-:Y:S01]  /*18380*/  HMMA.16816.F32 R40, R12, R48, R40 ;  /* 0x000000300c28723c */ /* 0x000fe20000001828 */
[----:B------:R-:W-:-:S02]  /*18390*/  ISETP.GE.AND P5, PT, R5, R6, PT ;  /* 0x000000060500720c */ /* 0x000fc40003fa6270 */
[----:B------:R-:W-:Y:S02]  /*183a0*/  IADD3 R5, R4, 0xa9, RZ ;  /* 0x000000a904057810 */ /* 0x000fe40007ffe0ff */
[----:B------:R-:W-:Y:S01]  /*183b0*/  FSEL R106, R106, -INF , !P2 ;  /* 0xff8000006a6a7808 */ /* 0x000fe20005000000 */
[----:B-1----:R-:W-:Y:S01]  /*183c0*/  FMUL.FTZ R9, R37, R3 ;  /* 0x0000000325097220 */ /* 0x002fe20000410000 */
[----:B------:R-:W-:Y:S02]  /*183d0*/  FSEL R103, R103, -INF , !P6 ;  /* 0xff80000067677808 */ /* 0x000fe40007000000 */
[----:B------:R-:W-:Y:S01]  /*183e0*/  ISETP.GE.AND P2, PT, R5, R8, PT ;  /* 0x000000080500720c */ /* 0x000fe20003f46270 */
[----:B------:R1:W-:Y:S01]  /*183f0*/  MUFU.TANH R73, R9 ;  /* 0x0000000900497308 */ /* 0x0003e20000002400 */
[----:B------:R-:W-:Y:S02]  /*18400*/  FSEL R99, R99, -INF , !P5 ;  /* 0xff80000063637808 */ /* 0x000fe40006800000 */
[----:B------:R-:W-:-:S02]  /*18410*/  FSEL R100, R100, -INF , !P2 ;  /* 0xff80000064647808 */ /* 0x000fc40005000000 */
[----:B--2---:R-:W-:-:S04]  /*18420*/  IADD3 R7, R4, 0xa0, RZ ;  /* 0x000000a004077810 */ /* 0x004fc80007ffe0ff */
[C---:B------:R-:W-:Y:S02]  /*18430*/  ISETP.GE.AND P0, PT, R7.reuse, R8, PT ;  /* 0x000000080700720c */ /* 0x040fe40003f06270 */
[----:B------:R-:W-:Y:S01]  /*18440*/  ISETP.GE.AND P1, PT, R7, R6, PT ;  /* 0x000000060700720c */ /* 0x000fe20003f26270 */
[----:B------:R-:W-:-:S03]  /*18450*/  FMUL.FTZ R7, R31, R3 ;  /* 0x000000031f077220 */ /* 0x000fc60000410000 */
[----:B------:R-:W-:Y:S01]  /*18460*/  FSEL R101, R101, -INF , !P1 ;  /* 0xff80000065657808 */ /* 0x000fe20004800000 */
[----:B-1----:R-:W-:Y:S02]  /*18470*/  FMUL.FTZ R9, R38, R3 ;  /* 0x0000000326097220 */ /* 0x002fe40000410000 */
[C---:B------:R-:W-:Y:S01]  /*18480*/  HMMA.16816.F32 R36, R24.reuse, R60, R172 ;  /* 0x0000003c1824723c */ /* 0x040fe200000018ac */
[----:B------:R1:W-:Y:S06]  /*18490*/  MUFU.TANH R60, R7 ;  /* 0x00000007003c7308 */ /* 0x0003ec0000002400 */
[----:B------:R-:W-:Y:S01]  /*184a0*/  FSEL R172, R102, -INF , !P0 ;  /* 0xff80000066ac7808 */ /* 0x000fe20004000000 */
[----:B------:R-:W-:Y:S01]  /*184b0*/  HMMA.16816.F32 R24, R24, R62, R192 ;  /* 0x0000003e1818723c */ /* 0x000fe200000018c0 */
[----:B------:R2:W2:Y:S01]  /*184c0*/  MUFU.TANH R66, R9 ;  /* 0x0000000900427308 */ /* 0x0004a20000002400 */
[----:B------:R-:W-:-:S02]  /*184d0*/  ISETP.GE.AND P0, PT, R5, R6, PT ;  /* 0x000000060500720c */ /* 0x000fc40003f06270 */
[C---:B------:R-:W-:Y:S02]  /*184e0*/  IADD3 R5, R4.reuse, 0xb1, RZ ;  /* 0x000000b104057810 */ /* 0x040fe40007ffe0ff */
[----:B------:R-:W-:Y:S02]  /*184f0*/  FSEL R97, R97, -INF , !P0 ;  /* 0xff80000061617808 */ /* 0x000fe40004000000 */
[-C--:B------:R-:W-:Y:S02]  /*18500*/  ISETP.GE.AND P5, PT, R5, R8.reuse, PT ;  /* 0x000000080500720c */ /* 0x080fe40003fa6270 */
[----:B-1----:R-:W-:Y:S02]  /*18510*/  IADD3 R7, R4, 0xa8, RZ ;  /* 0x000000a804077810 */ /* 0x002fe40007ffe0ff */
[----:B------:R-:W-:Y:S02]  /*18520*/  FSEL R173, R88, -INF , !P5 ;  /* 0xff80000058ad7808 */ /* 0x000fe40006800000 */
[----:B------:R-:W-:-:S02]  /*18530*/  ISETP.GE.AND P3, PT, R7, R8, PT ;  /* 0x000000080700720c */ /* 0x000fc40003f66270 */
[----:B------:R-:W-:Y:S01]  /*18540*/  HMMA.16816.F32 R36, R20, R52, R36 ;  /* 0x000000341424723c */ /* 0x000fe20000001824 */
[----:B--2---:R-:W-:Y:S01]  /*18550*/  FMUL.FTZ R9, R28, R3 ;  /* 0x000000031c097220 */ /* 0x004fe20000410000 */
[----:B------:R-:W-:Y:S02]  /*18560*/  FSEL R102, R11, -INF , !P3 ;  /* 0xff8000000b667808 */ /* 0x000fe40005800000 */
[----:B------:R-:W-:Y:S01]  /*18570*/  ISETP.GE.AND P4, PT, R7, R6, PT ;  /* 0x000000060700720c */ /* 0x000fe20003f86270 */
[----:B------:R1:W-:Y:S01]  /*18580*/  MUFU.TANH R19, R9 ;  /* 0x0000000900137308 */ /* 0x0003e20000002400 */
[----:B------:R-:W-:Y:S02]  /*18590*/  IADD3 R7, R4, 0xb0, RZ ;  /* 0x000000b004077810 */ /* 0x000fe40007ffe0ff */
[----:B------:R-:W-:Y:S02]  /*185a0*/  FSEL R98, R98, -INF , !P4 ;  /* 0xff80000062627808 */ /* 0x000fe40006000000 */
[----:B------:R-:W-:-:S02]  /*185b0*/  ISETP.GE.AND P1, PT, R7, R8, PT ;  /* 0x000000080700720c */ /* 0x000fc40003f26270 */
[----:B------:R-:W-:Y:S02]  /*185c0*/  ISETP.GE.AND P6, PT, R7, R6, PT ;  /* 0x000000060700720c */ /* 0x000fe40003fc6270 */
[----:B------:R-:W-:Y:S02]  /*185d0*/  IADD3 R7, R4, 0xb8, RZ ;  /* 0x000000b804077810 */ /* 0x000fe40007ffe0ff */
[----:B------:R-:W-:Y:S02]  /*185e0*/  FSEL R87, R87, -INF , !P6 ;  /* 0xff80000057577808 */ /* 0x000fe40007000000 */
[C---:B------:R-:W-:Y:S02]  /*185f0*/  ISETP.GE.AND P4, PT, R7.reuse, R8, PT ;  /* 0x000000080700720c */ /* 0x040fe40003f86270 */
[-C--:B------:R-:W-:Y:S01]  /*18600*/  ISETP.GE.AND P2, PT, R7, R6.reuse, PT ;  /* 0x000000060700720c */ /* 0x080fe20003f46270 */
[----:B-1----:R-:W-:Y:S01]  /*18610*/  FMUL.FTZ R9, R30, R3 ;  /* 0x000000031e097220 */ /* 0x002fe20000410000 */
[----:B------:R-:W-:Y:S01]  /*18620*/  IADD3 R7, R4, 0xc0, RZ ;  /* 0x000000c004077810 */ /* 0x000fe20007ffe0ff */
[----:B------:R-:W-:Y:S01]  /*18630*/  HMMA.16816.F32 R28, R20, R58, R68 ;  /* 0x0000003a141c723c */ /* 0x000fe20000001844 */
[----:B------:R-:W-:Y:S01]  /*18640*/  ISETP.GE.AND P3, PT, R5, R6, PT ;  /* 0x000000060500720c */ /* 0x000fe20003f66270 */
[----:B------:R1:W2:Y:S01]  /*18650*/  MUFU.TANH R18, R9 ;  /* 0x0000000900127308 */ /* 0x0002a20000002400 */
[----:B------:R-:W-:-:S02]  /*18660*/  ISETP.GE.AND P6, PT, R7, R8, PT ;  /* 0x000000080700720c */ /* 0x000fc40003fc6270 */
[----:B------:R-:W-:Y:S01]  /*18670*/  ISETP.GE.AND P5, PT, R7, R6, PT ;  /* 0x000000060700720c */ /* 0x000fe20003fa6270 */
[----:B------:R-:W-:Y:S01]  /*18680*/  FMUL.FTZ R7, R42, R3 ;  /* 0x000000032a077220 */ /* 0x000fe20000410000 */
[----:B------:R-:W-:Y:S01]  /*18690*/  IADD3 R5, R4, 0xb9, RZ ;  /* 0x000000b904057810 */ /* 0x000fe20007ffe0ff */
[----:B------:R-:W-:Y:S01]  /*186a0*/  HMMA.16816.F32 R20, R20, R54, R24 ;  /* 0x000000361414723c */ /* 0x000fe20000001818 */
[----:B------:R-:W-:Y:S01]  /*186b0*/  FSEL R175, R96, -INF , !P1 ;  /* 0xff80000060af7808 */ /* 0x000fe20004800000 */
[----:B------:R2:W-:Y:S01]  /*186c0*/  MUFU.TANH R10, R7 ;  /* 0x00000007000a7308 */ /* 0x0005e20000002400 */
[C---:B------:R-:W-:Y:S02]  /*186d0*/  ISETP.GE.AND P0, PT, R5.reuse, R8, PT ;  /* 0x000000080500720c */ /* 0x040fe40003f06270 */
[----:B------:R-:W-:Y:S02]  /*186e0*/  ISETP.GE.AND P1, PT, R5, R6, PT ;  /* 0x000000060500720c */ /* 0x000fe40003f26270 */
[----:B------:R-:W-:-:S02]  /*186f0*/  IADD3 R5, R4, 0xc1, RZ ;  /* 0x000000c104057810 */ /* 0x000fc40007ffe0ff */
[----:B------:R-:W-:Y:S01]  /*18700*/  FSEL R96, R85, -INF , !P4 ;  /* 0xff80000055607808 */ /* 0x000fe20006000000 */
[----:B-1----:R-:W-:Y:S01]  /*18710*/  FMUL.FTZ R9, R32, R3 ;  /* 0x0000000320097220 */ /* 0x002fe20000410000 */
[----:B------:R-:W-:Y:S02]  /*18720*/  FSEL R86, R86, -INF , !P3 ;  /* 0xff80000056567808 */ /* 0x000fe40005800000 */
[----:B------:R-:W-:Y:S01]  /*18730*/  FSEL R85, R83, -INF , !P2 ;  /* 0xff80000053557808 */ /* 0x000fe20005000000 */
[----:B------:R1:W1:Y:S01]  /*18740*/  MUFU.TANH R57, R9 ;  /* 0x0000000900397308 */ /* 0x0002620000002400 */
[----:B------:R-:W-:Y:S02]  /*18750*/  FSEL R84, R84, -INF , !P0 ;  /* 0xff80000054547808 */ /* 0x000fe40004000000 */
[----:B------:R-:W-:Y:S02]  /*18760*/  ISETP.GE.AND P3, PT, R5, R8, PT ;  /* 0x000000080500720c */ /* 0x000fe40003f66270 */
[----:B--2---:R-:W-:-:S02]  /*18770*/  IADD3 R7, R4, 0xc8, RZ ;  /* 0x000000c804077810 */ /* 0x004fc40007ffe0ff */
[----:B------:R-:W-:Y:S02]  /*18780*/  ISETP.GE.AND P4, PT, R5, R6, PT ;  /* 0x000000060500720c */ /* 0x000fe40003f86270 */
[C---:B------:R-:W-:Y:S01]  /*18790*/  ISETP.GE.AND P2, PT, R7.reuse, R8, PT ;  /* 0x000000080700720c */ /* 0x040fe20003f46270 */
[----:B---3--:R-:W-:Y:S01]  /*187a0*/  HMMA.16816.F32 R20, R12, R46, R20 ;  /* 0x0000002e0c14723c */ /* 0x008fe20000001814 */
[----:B------:R-:W-:Y:S02]  /*187b0*/  ISETP.GE.AND P0, PT, R7, R6, PT ;  /* 0x000000060700720c */ /* 0x000fe40003f06270 */
[C---:B------:R-:W-:Y:S02]  /*187c0*/  IADD3 R5, R4.reuse, 0xc9, RZ ;  /* 0x000000c904057810 */ /* 0x040fe40007ffe0ff */
[----:B------:R-:W-:Y:S01]  /*187d0*/  IADD3 R7, R4, 0xd0, RZ ;  /* 0x000000d004077810 */ /* 0x000fe20007ffe0ff */
[----:B-1----:R-:W-:Y:S01]  /*187e0*/  FMUL.FTZ R9, R33, R3 ;  /* 0x0000000321097220 */ /* 0x002fe20000410000 */
[----:B------:R-:W-:-:S02]  /*187f0*/  FSEL R88, R82, -INF , !P1 ;  /* 0xff80000052587808 */ /* 0x000fc40004800000 */
[----:B------:R-:W-:Y:S01]  /*18800*/  FSEL R205, R80, -INF , !P6 ;  /* 0xff80000050cd7808 */ /* 0x000fe20007000000 */
[----:B------:R1:W-:Y:S01]  /*18810*/  MUFU.TANH R56, R9 ;  /* 0x0000000900387308 */ /* 0x0003e20000002400 */
[----:B------:R-:W-:Y:S02]  /*18820*/  FSEL R192, R75, -INF , !P5 ;  /* 0xff8000004bc07808 */ /* 0x000fe40006800000 */
[----:B----4-:R-:W-:Y:S02]  /*18830*/  FSEL R195, R81, -INF , !P3 ;  /* 0xff80000051c37808 */ /* 0x010fe40005800000 */
[C---:B------:R-:W-:Y:S02]  /*18840*/  ISETP.GE.AND P1, PT, R5.reuse, R8, PT ;  /* 0x000000080500720c */ /* 0x040fe40003f26270 */
[----:B------:R-:W-:Y:S02]  /*18850*/  ISETP.GE.AND P6, PT, R5, R6, PT ;  /* 0x000000060500720c */ /* 0x000fe40003fc6270 */
[----:B------:R-:W-:-:S02]  /*18860*/  ISETP.GE.AND P5, PT, R7, R8, PT ;  /* 0x000000080700720c */ /* 0x000fc40003fa6270 */
[----:B------:R-:W-:Y:S02]  /*18870*/  ISETP.GE.AND P3, PT, R7, R6, PT ;  /* 0x000000060700720c */ /* 0x000fe40003f66270 */
[C---:B------:R-:W-:Y:S02]  /*18880*/  IADD3 R5, R4.reuse, 0xd1, RZ ;  /* 0x000000d104057810 */ /* 0x040fe40007ffe0ff */
[----:B------:R-:W-:Y:S01]  /*18890*/  IADD3 R7, R4, 0xd8, RZ ;  /* 0x000000d804077810 */ /* 0x000fe20007ffe0ff */
[----:B-1----:R-:W-:Y:S01]  /*188a0*/  FMUL.FTZ R9, R34, R3 ;  /* 0x0000000322097220 */ /* 0x002fe20000410000 */
[----:B------:R-:W-:Y:S02]  /*188b0*/  FSEL R193, R74, -INF , !P4 ;  /* 0xff8000004ac17808 */ /* 0x000fe40006000000 */
[----:B------:R-:W-:Y:S01]  /*188c0*/  FSEL R203, R72, -INF , !P2 ;  /* 0xff80000048cb7808 */ /* 0x000fe20005000000 */
[----:B------:R1:W-:Y:S01]  /*188d0*/  MUFU.TANH R49, R9 ;  /* 0x0000000900317308 */ /* 0x0003e20000002400 */
[----:B------:R-:W-:-:S02]  /*188e0*/  FSEL R174, R66, -INF , !P0 ;  /* 0xff80000042ae7808 */ /* 0x000fc40004000000 */
[----:B------:R-:W-:Y:S02]  /*188f0*/  FSEL R194, R73, -INF , !P1 ;  /* 0xff80000049c27808 */ /* 0x000fe40004800000 */
[----:B------:R-:W-:Y:S02]  /*18900*/  FSEL R206, R18, -INF , !P3 ;  /* 0xff80000012ce7808 */ /* 0x000fe40005800000 */
[C---:B------:R-:W-:Y:S02]  /*18910*/  ISETP.GE.AND P4, PT, R5.reuse, R8, PT ;  /* 0x000000080500720c */ /* 0x040fe40003f86270 */
[----:B------:R-:W-:Y:S02]  /*18920*/  ISETP.GE.AND P2, PT, R5, R6, PT ;  /* 0x000000060500720c */ /* 0x000fe40003f46270 */
[C---:B------:R-:W-:Y:S02]  /*18930*/  ISETP.GE.AND P0, PT, R7.reuse, R8, PT ;  /* 0x000000080700720c */ /* 0x040fe40003f06270 */
[----:B------:R-:W-:-:S02]  /*18940*/  ISETP.GE.AND P1, PT, R7, R6, PT ;  /* 0x000000060700720c */ /* 0x000fc40003f26270 */
[C---:B------:R-:W-:Y:S01]  /*18950*/  IADD3 R5, R4.reuse, 0xd9, RZ ;  /* 0x000000d904057810 */ /* 0x040fe20007ffe0ff */
[----:B-1----:R-:W-:Y:S01]  /*18960*/  FMUL.FTZ R9, R35, R3 ;  /* 0x0000000323097220 */ /* 0x002fe20000410000 */
[----:B------:R-:W-:Y:S01]  /*18970*/  FSEL R211, R19, -INF , !P5 ;  /* 0xff80000013d37808 */ /* 0x000fe20006800000 */
[C---:B------:R-:W-:Y:S01]  /*18980*/  HMMA.16816.F32 R32, R12.reuse, R50, R28 ;  /* 0x000000320c20723c */ /* 0x040fe2000000181c */
[----:B------:R-:W-:Y:S01]  /*18990*/  ISETP.GE.AND P5, PT, R5, R6, PT ;  /* 0x000000060500720c */ /* 0x000fe20003fa6270 */
[----:B------:R1:W2:Y:S01]  /*189a0*/  MUFU.TANH R11, R9 ;  /* 0x00000009000b7308 */ /* 0x0002a20000002400 */
[----:B------:R-:W-:Y:S02]  /*189b0*/  FSEL R204, R65, -INF , !P6 ;  /* 0xff80000041cc7808 */ /* 0x000fe40007000000 */
[----:B------:R-:W-:Y:S02]  /*189c0*/  ISETP.GE.AND P6, PT, R5, R8, PT ;  /* 0x000000080500720c */ /* 0x000fe40003fc6270 */
[----:B------:R-:W-:Y:S01]  /*189d0*/  IADD3 R5, R4, 0xe1, RZ ;  /* 0x000000e104057810 */ /* 0x000fe20007ffe0ff */
[----:B------:R-:W-:Y:S01]  /*189e0*/  HMMA.16816.F32 R28, R12, R44, R36 ;  /* 0x0000002c0c1c723c */ /* 0x000fe20000001824 */
[----:B------:R-:W-:-:S02]  /*189f0*/  FSEL R212, R64, -INF , !P4 ;  /* 0xff80000040d47808 */ /* 0x000fc40006000000 */
[----:B------:R-:W-:Y:S02]  /*18a00*/  FSEL R208, R60, -INF , !P2 ;  /* 0xff8000003cd07808 */ /* 0x000fe40005000000 */
[----:B------:R-:W-:Y:S02]  /*18a10*/  FSEL R213, R57, -INF , !P0 ;  /* 0xff80000039d57808 */ /* 0x000fe40004000000 */
[C---:B------:R-:W-:Y:S02]  /*18a20*/  ISETP.GE.AND P2, PT, R5.reuse, R8, PT ;  /* 0x000000080500720c */ /* 0x040fe40003f46270 */
[----:B------:R-:W-:Y:S01]  /*18a30*/  ISETP.GE.AND P0, PT, R5, R6, PT ;  /* 0x000000060500720c */ /* 0x000fe20003f06270 */
[-C--:B-1----:R-:W-:Y:S01]  /*18a40*/  FMUL.FTZ R9, R40, R3.reuse ;  /* 0x0000000328097220 */ /* 0x082fe20000410000 */
[----:B--2---:R-:W-:Y:S02]  /*18a50*/  FSEL R210, R11, -INF , !P5 ;  /* 0xff8000000bd27808 */ /* 0x004fe40006800000 */
[----:B------:R-:W-:Y:S01]  /*18a60*/  IADD3 R5, R4, 0xe9, RZ ;  /* 0x000000e904057810 */ /* 0x000fe20007ffe0ff */
[----:B------:R1:W2:Y:S01]  /*18a70*/  MUFU.TANH R48, R9 ;  /* 0x0000000900307308 */ /* 0x0002a20000002400 */
[----:B------:R-:W-:Y:S01]  /*18a80*/  FSEL R207, R49, -INF , !P1 ;  /* 0xff80000031cf7808 */ /* 0x000fe20004800000 */
[----:B------:R-:W-:Y:S01]  /*18a90*/  FMUL.FTZ R7, R35, R3 ;  /* 0x0000000323077220 */ /* 0x000fe20000410000 */
[----:B------:R-:W-:-:S02]  /*18aa0*/  FSEL R209, R56, -INF , !P6 ;  /* 0xff80000038d17808 */ /* 0x000fc40007000000 */
[----:B------:R-:W-:-:S03]  /*18ab0*/  ISETP.GE.AND P5, PT, R5, R8, PT ;  /* 0x000000080500720c */ /* 0x000fc60003fa6270 */
[----:B------:R3:W-:Y:S01]  /*18ac0*/  MUFU.TANH R19, R7 ;  /* 0x0000000700137308 */ /* 0x0007e20000002400 */
[----:B-1----:R-:W-:-:S07]  /*18ad0*/  FMUL.FTZ R9, R41, R3 ;  /* 0x0000000329097220 */ /* 0x002fce0000410000 */
[----:B------:R1:W4:Y:S01]  /*18ae0*/  MUFU.TANH R41, R9 ;  /* 0x0000000900297308 */ /* 0x0003220000002400 */
[----:B---3--:R-:W-:-:S04]  /*18af0*/  IADD3 R7, R4, 0xe0, RZ ;  /* 0x000000e004077810 */ /* 0x008fc80007ffe0ff */
[C---:B------:R-:W-:Y:S02]  /*18b00*/  ISETP.GE.AND P4, PT, R7.reuse, R6, PT ;  /* 0x000000060700720c */ /* 0x040fe40003f86270 */
[-C--:B------:R-:W-:Y:S02]  /*18b10*/  ISETP.GE.AND P3, PT, R7, R8.reuse, PT ;  /* 0x000000080700720c */ /* 0x080fe40003f66270 */
[----:B------:R-:W-:Y:S02]  /*18b20*/  IADD3 R7, R4, 0xe8, RZ ;  /* 0x000000e804077810 */ /* 0x000fe40007ffe0ff */
[----:B------:R-:W-:Y:S01]  /*18b30*/  FSEL R215, R10, -INF , !P4 ;  /* 0xff8000000ad77808 */ /* 0x000fe20006000000 */
[----:B-1----:R-:W-:Y:S01]  /*18b40*/  FMUL.FTZ R9, R43, R3 ;  /* 0x000000032b097220 */ /* 0x002fe20000410000 */
[----:B--2---:R-:W-:Y:S02]  /*18b50*/  FSEL R218, R48, -INF , !P3 ;  /* 0xff80000030da7808 */ /* 0x004fe40005800000 */
[----:B------:R-:W-:Y:S01]  /*18b60*/  ISETP.GE.AND P1, PT, R7, R8, PT ;  /* 0x000000080700720c */ /* 0x000fe20003f26270 */
[----:B------:R1:W2:Y:S01]  /*18b70*/  MUFU.TANH R40, R9 ;  /* 0x0000000900287308 */ /* 0x0002a20000002400 */
[----:B------:R-:W-:-:S02]  /*18b80*/  ISETP.GE.AND P3, PT, R5, R6, PT ;  /* 0x000000060500720c */ /* 0x000fc40003f66270 */
[----:B------:R-:W-:Y:S02]  /*18b90*/  ISETP.GE.AND P6, PT, R7, R6, PT ;  /* 0x000000060700720c */ /* 0x000fe40003fc6270 */
[C---:B------:R-:W-:Y:S02]  /*18ba0*/  IADD3 R5, R4.reuse, 0xf1, RZ ;  /* 0x000000f104057810 */ /* 0x040fe40007ffe0ff */
[----:B------:R-:W-:Y:S02]  /*18bb0*/  IADD3 R7, R4, 0xf0, RZ ;  /* 0x000000f004077810 */ /* 0x000fe40007ffe0ff */
[----:B----4-:R-:W-:Y:S02]  /*18bc0*/  FSEL R219, R41, -INF , !P2 ;  /* 0xff80000029db7808 */ /* 0x010fe40005000000 */
[C---:B------:R-:W-:Y:S02]  /*18bd0*/  ISETP.GE.AND P4, PT, R7.reuse, R8, PT ;  /* 0x000000080700720c */ /* 0x040fe40003f86270 */
[----:B------:R-:W-:Y:S01]  /*18be0*/  ISETP.GE.AND P2, PT, R7, R6, PT ;  /* 0x000000060700720c */ /* 0x000fe20003f46270 */
[-C--:B------:R-:W-:Y:S01]  /*18bf0*/  FMUL.FTZ R7, R20, R3.reuse ;  /* 0x0000000314077220 */ /* 0x080fe20000410000 */
[----:B------:R-:W-:Y:S01]  /*18c00*/  FSEL R222, R19, -INF , !P3 ;  /* 0xff80000013de7808 */ /* 0x000fe20005800000 */
[----:B-1----:R-:W-:Y:S01]  /*18c10*/  FMUL.FTZ R9, R32, R3 ;  /* 0x0000000320097220 */ /* 0x002fe20000410000 */
[----:B--2---:R-:W-:-:S02]  /*18c20*/  FSEL R217, R40, -INF , !P0 ;  /* 0xff80000028d97808 */ /* 0x004fc40004000000 */
[----:B------:R-:W-:Y:S01]  /*18c30*/  ISETP.GE.AND P0, PT, R5, R8, PT ;  /* 0x000000080500720c */ /* 0x000fe20003f06270 */
[----:B------:R1:W2:Y:S02]  /*18c40*/  MUFU.TANH R32, R9 ;  /* 0x0000000900207308 */ /* 0x0002a40000002400 */
[----:B-1----:R-:W-:Y:S01]  /*18c50*/  FMUL.FTZ R9, R33, R3 ;  /* 0x0000000321097220 */ /* 0x002fe20000410000 */
[----:B--2---:R-:W-:Y:S02]  /*18c60*/  FSEL R220, R32, -INF , !P1 ;  /* 0xff80000020dc7808 */ /* 0x004fe40004800000 */
[----:B------:R-:W-:-:S03]  /*18c70*/  ISETP.GE.AND P1, PT, R5, R6, PT ;  /* 0x000000060500720c */ /* 0x000fc60003f26270 */
[----:B------:R1:W2:Y:S01]  /*18c80*/  MUFU.TANH R33, R9 ;  /* 0x0000000900217308 */ /* 0x0002a20000002400 */
[----:B------:R-:W-:-:S04]  /*18c90*/  IADD3 R5, R4, 0xf8, RZ ;  /* 0x000000f804057810 */ /* 0x000fc80007ffe0ff */
[----:B------:R-:W-:Y:S01]  /*18ca0*/  ISETP.GE.AND P3, PT, R5, R6, PT ;  /* 0x000000060500720c */ /* 0x000fe20003f66270 */
[-C--:B-1----:R-:W-:Y:S01]  /*18cb0*/  FMUL.FTZ R9, R34, R3.reuse ;  /* 0x0000000322097220 */ /* 0x082fe20000410000 */
[----:B--2---:R-:W-:Y:S02]  /*18cc0*/  FSEL R221, R33, -INF , !P5 ;  /* 0xff80000021dd7808 */ /* 0x004fe40006800000 */
[----:B------:R-:W-:Y:S01]  /*18cd0*/  ISETP.GE.AND P5, PT, R5, R8, PT ;  /* 0x000000080500720c */ /* 0x000fe20003fa6270 */
[----:B------:R1:W2:Y:S01]  /*18ce0*/  MUFU.TANH R24, R9 ;  /* 0x0000000900187308 */ /* 0x0002a20000002400 */
[----:B------:R-:W-:-:S07]  /*18cf0*/  FMUL.FTZ R5, R22, R3 ;  /* 0x0000000316057220 */ /* 0x000fce0000410000 */
[----:B------:R-:W3:Y:S01]  /*18d00*/  MUFU.TANH R5, R5 ;  /* 0x0000000500057308 */ /* 0x000ee20000002400 */
[----:B-1----:R-:W-:Y:S01]  /*18d10*/  FMUL.FTZ R9, R28, R3 ;  /* 0x000000031c097220 */ /* 0x002fe20000410000 */
[----:B--2---:R-:W-:Y:S02]  /*18d20*/  FSEL R214, R24, -INF , !P6 ;  /* 0xff80000018d67808 */ /* 0x004fe40007000000 */
[----:B------:R-:W-:-:S04]  /*18d30*/  ISETP.GE.AND P6, PT, R4, R8, PT ;  /* 0x000000080400720c */ /* 0x000fc80003fc6270 */
[----:B------:R1:W2:Y:S01]  /*18d40*/  MUFU.TANH R18, R9 ;  /* 0x0000000900127308 */ /* 0x0002a20000002400 */
[----:B------:R-:W-:Y:S02]  /*18d50*/  IADD3 R4, R4, 0xf9, RZ ;  /* 0x000000f904047810 */ /* 0x000fe40007ffe0ff */
[----:B---3--:R-:W-:Y:S01]  /*18d60*/  FSEL R224, R5, -INF , !P3 ;  /* 0xff80000005e07808 */ /* 0x008fe20005800000 */
[-C--:B-1----:R-:W-:Y:S01]  /*18d70*/  FMUL.FTZ R9, R29, R3.reuse ;  /* 0x000000031d097220 */ /* 0x082fe20000410000 */
[----:B--2---:R-:W-:Y:S02]  /*18d80*/  FSEL R225, R18, -INF , !P4 ;  /* 0xff80000012e17808 */ /* 0x004fe40006000000 */
[----:B------:R-:W-:Y:S01]  /*18d90*/  ISETP.GE.AND P4, PT, R4, R8, PT ;  /* 0x000000080400720c */ /* 0x000fe20003f86270 */
[----:B------:R1:W2:Y:S02]  /*18da0*/  MUFU.TANH R12, R9 ;  /* 0x00000009000c7308 */ /* 0x0002a40000002400 */
[----:B-1----:R-:W-:Y:S01]  /*18db0*/  FMUL.FTZ R9, R30, R3 ;  /* 0x000000031e097220 */ /* 0x002fe20000410000 */
[----:B--2---:R-:W-:-:S02]  /*18dc0*/  FSEL R226, R12, -INF , !P0 ;  /* 0xff8000000ce27808 */ /* 0x004fc40004000000 */
[----:B------:R-:W-:-:S03]  /*18dd0*/  IADD3 R12, R177, 0x3800, RZ ;  /* 0x00003800b10c7810 */ /* 0x000fc60007ffe0ff */
[----:B------:R1:W2:Y:S01]  /*18de0*/  MUFU.TANH R11, R9 ;  /* 0x00000009000b7308 */ /* 0x0002a20000002400 */
[----:B------:R-:W-:-:S04]  /*18df0*/  ISETP.NE.U32.AND P0, PT, R242, RZ, PT ;  /* 0x000000fff200720c */ /* 0x000fc80003f05070 */
[----:B------:R-:W-:Y:S01]  /*18e00*/  ISETP.NE.AND.EX P0, PT, R243, RZ, PT, P0 ;  /* 0x000000fff300720c */ /* 0x000fe20003f05300 */
[-C--:B-1----:R-:W-:Y:S01]  /*18e10*/  FMUL.FTZ R9, R31, R3.reuse ;  /* 0x000000031f097220 */ /* 0x082fe20000410000 */
[----:B--2---:R-:W-:Y:S02]  /*18e20*/  FSEL R223, R11, -INF , !P2 ;  /* 0xff8000000bdf7808 */ /* 0x004fe40005000000 */
[----:B------:R-:W-:Y:S01]  /*18e30*/  ISETP.GE.AND P2, PT, R4, R6, PT ;  /* 0x000000060400720c */ /* 0x000fe20003f46270 */
[----:B------:R-:W1:Y:S01]  /*18e40*/  MUFU.TANH R10, R9 ;  /* 0x00000009000a7308 */ /* 0x000e620000002400 */
[----:B------:R-:W-:Y:S01]  /*18e50*/  FMUL.FTZ R4, R148, R3 ;  /* 0x0000000394047220 */ /* 0x000fe20000410000 */
[----:B------:R-:W-:-:S05]  /*18e60*/  IADD3 R11, R177, 0x800, RZ ;  /* 0x00000800b10b7810 */ /* 0x000fca0007ffe0ff */
[----:B------:R2:W-:Y:S01]  /*18e70*/  STL [R1+0x58], R11 ;  /* 0x0000580b01007387 */ /* 0x0005e20000100800 */
[----:B------:R3:W4:Y:S01]  /*18e80*/  MUFU.TANH R9, R7 ;  /* 0x0000000700097308 */ /* 0x0007220000002400 */
[----:B-1----:R-:W-:-:S07]  /*18e90*/  FSEL R148, R10, -INF , !P1 ;  /* 0xff8000000a947808 */ /* 0x002fce0004800000 */
[----:B------:R-:W1:Y:S01]  /*18ea0*/  MUFU.TANH R4, R4 ;  /* 0x0000000400047308 */ /* 0x000e620000002400 */
[----:B------:R-:W-:Y:S02]  /*18eb0*/  IADD3 R10, R177, 0x1000, RZ ;  /* 0x00001000b10a7810 */ /* 0x000fe40007ffe0ff */
[----:B------:R-:W-:-:S03]  /*18ec0*/  ISETP.GT.AND P1, PT, R252, R251, PT ;  /* 0x000000fbfc00720c */ /* 0x000fc60003f24270 */
[----:B------:R1:W-:Y:S01]  /*18ed0*/  STL [R1+0x5c], R10 ;  /* 0x00005c0a01007387 */ /* 0x0003e20000100800 */
[-C--:B---3--:R-:W-:Y:S01]  /*18ee0*/  FMUL.FTZ R7, R21, R3.reuse ;  /* 0x0000000315077220 */ /* 0x088fe20000410000 */
[----:B----4-:R-:W-:Y:S01]  /*18ef0*/  FSEL R227, R9, -INF , !P5 ;  /* 0xff80000009e37808 */ /* 0x010fe20006800000 */
[----:B------:R-:W-:-:S04]  /*18f00*/  FMUL.FTZ R3, R23, R3 ;  /* 0x0000000317037220 */ /* 0x000fc80000410000 */
[----:B------:R-:W3:Y:S01]  /*18f10*/  MUFU.TANH R7, R7 ;  /* 0x0000000700077308 */ /* 0x000ee20000002400 */
[----:B--2---:R-:W-:Y:S02]  /*18f20*/  IADD3 R11, R177, 0x1800, RZ ;  /* 0x00001800b10b7810 */ /* 0x004fe40007ffe0ff */
[----:B-1----:R-:W-:-:S03]  /*18f30*/  FSEL R48, R4, -INF , !P6 ;  /* 0xff80000004307808 */ /* 0x002fc60007000000 */
[----:B------:R1:W-:Y:S02]  /*18f40*/  STL [R1+0x60], R11 ;  /* 0x0000600b01007387 */ /* 0x0003e40000100800 */
[----:B------:R-:W2:Y:S01]  /*18f50*/  MUFU.TANH R3, R3 ;  /* 0x0000000300037308 */ /* 0x000ea20000002400 */
[----:B---3--:R-:W-:Y:S02]  /*18f60*/  FSEL R228, R7, -INF , !P4 ;  /* 0xff80000007e47808 */ /* 0x008fe40006000000 */
[----:B------:R-:W-:-:S05]  /*18f70*/  IADD3 R10, R177, 0x2000, RZ ;  /* 0x00002000b10a7810 */ /* 0x000fca0007ffe0ff */
[----:B------:R3:W-:Y:S01]  /*18f80*/  STL [R1+0x64], R10 ;  /* 0x0000640a01007387 */ /* 0x0007e20000100800 */
[----:B--2---:R-:W-:Y:S02]  /*18f90*/  FSEL R229, R3, -INF , !P2 ;  /* 0xff80000003e57808 */ /* 0x004fe40005000000 */
[----:B-1----:R-:W-:-:S05]  /*18fa0*/  IADD3 R11, R177, 0x2800, RZ ;  /* 0x00002800b10b7810 */ /* 0x002fca0007ffe0ff */
[----:B------:R1:W-:Y:S01]  /*18fb0*/  STL [R1+0x68], R11 ;  /* 0x0000680b01007387 */ /* 0x0003e20000100800 */
[----:B---3--:R-:W-:-:S05]  /*18fc0*/  IADD3 R10, R177, 0x3000, RZ ;  /* 0x00003000b10a7810 */ /* 0x008fca0007ffe0ff */
        /* <DEDUP_REMOVED lines=16> */
[----:B--2---:R-:W-:-:S05]  /*190d0*/  IADD3 R10, R177, 0x7800, RZ ;  /* 0x00007800b10a7810 */ /* 0x004fca0007ffe0ff */
[----:B------:R3:W-:Y:S01]  /*190e0*/  STL [R1+0xdc], R10 ;  /* 0x0000dc0a01007387 */ /* 0x0007e20000100800 */
[----:B------:R-:W-:Y:S05]  /*190f0*/  @!P1 BRA `(.L_x_2126) ;  /* 0x00000f8000009947 */ /* 0x000fea0003800000 */
[----:B------:R-:W-:Y:S01]  /*19100*/  BSSY B0, `(.L_x_2127) ;  /* 0x0000042000007945 */ /* 0x000fe20003800000 */
[----:B------:R-:W-:Y:S05]  /*19110*/  @!P0 BRA `(.L_x_2128) ;  /* 0x000003d000008947 */ /* 0x000fea0003800000 */
[----:B------:R-:W2:Y:S01]  /*19120*/  LD.E R4, [R16.64+0x170] ;  /* 0x0001700610047980 */ /* 0x000ea2000c101900 */
[----:B------:R-:W-:Y:S02]  /*19130*/  IABS R7, R105 ;  /* 0x0000006900077213 */ /* 0x000fe40000000000 */
[----:B---3--:R-:W-:-:S04]  /*19140*/  IADD3 R12, R105, -0x100, RZ ;  /* 0xffffff00690c7810 */ /* 0x008fc80007ffe0ff */
        /* <DEDUP_REMOVED lines=58> */
.L_x_2128:
[----:B------:R-:W2:Y:S02]  /*194f0*/  LD.E R3, [R16.64+0x38] ;  /* 0x0000380610037980 */ /* 0x000ea4000c101900 */
[----:B--2---:R-:W-:-:S04]  /*19500*/  LEA R3, -R3, RZ, 0x8 ;  /* 0x000000ff03037211 */ /* 0x004fc800078e41ff */
[----:B------:R-:W-:Y:S02]  /*19510*/  SHF.R.S32.HI R4, RZ, 0x1f, R3 ;  /* 0x0000001fff047819 */ /* 0x000fe40000011403 */
.L_x_2129:
[----:B------:R-:W-:Y:S05]  /*19520*/  BSYNC B0 ;  /* 0x0000000000007941 */ /* 0x000fea0003800000 */
.L_x_2127:
[----:B------:R-:W2:Y:S01]  /*19530*/  LDL R5, [R1+0x4] ;  /* 0x0000040001057983 */ /* 0x000ea20000100800 */
[----:B------:R-:W-:Y:S01]  /*19540*/  BSSY B0, `(.L_x_2130) ;  /* 0x00000b0000007945 */ /* 0x000fe20003800000 */
[----:B--2---:R-:W-:-:S13]  /*19550*/  ISETP.GE.AND P2, PT, R132, R5, PT ;  /* 0x000000058400720c */ /* 0x004fda0003f46270 */
[----:B------:R-:W-:Y:S01]  /*19560*/  @!P2 IADD3 R5, P4, R3, R116, RZ ;  /* 0x000000740305a210 */ /* 0x000fe20007f9e0ff */
[----:B---3--:R-:W-:Y:S01]  /*19570*/  @!P2 IMAD.MOV.U32 R11, RZ, RZ, R4 ;  /* 0x000000ffff0ba224 */ /* 0x008fe200078e0004 */
        /* <DEDUP_REMOVED lines=172> */
.L_x_2131:
[----:B------:R-:W-:Y:S05]  /*1a040*/  BSYNC B0 ;  /* 0x0000000000007941 */ /* 0x000fea0003800000 */
.L_x_2130:
[----:B------:R-:W0:Y:S01]  /*1a050*/  LDGDEPBAR ;  /* 0x00000000000079af */ /* 0x000e220000000000 */
[----:B------:R-:W-:-:S04]  /*1a060*/  LEA R245, P2, R3, R245, 0x1 ;  /* 0x000000f503f57211 */ /* 0x000fc800078408ff */
[----:B------:R-:W-:-:S04]  /*1a070*/  LEA.HI.X R246, R3, R246, R4, 0x1, P2 ;  /* 0x000000f603f67211 */ /* 0x000fc800010f0c04 */
.L_x_2126:
[----:B------:R-:W-:Y:S05]  /*1a080*/  BSYNC B1 ;  /* 0x0000000000017941 */ /* 0x000fea0003800000 */
.L_x_2125:
[----:B------:R-:W-:Y:S01]  /*1a090*/  FMNMX.FTZ R3, R109, R107, !PT ;  /* 0x0000006b6d037209 */ /* 0x000fe20007810000 */
[----:B------:R-:W4:Y:S03]  /*1a0a0*/  LD.E R4, [R16.64+0xdc] ;  /* 0x0000dc0610047980 */ /* 0x000f26000c101900 */
        /* <DEDUP_REMOVED lines=128> */
[----:B------:R-:W5:Y:S01]  /*1a8b0*/  SHFL.BFLY PT, R7, R3, 0x1, 0x1f ;  /* 0x0c201f0003077f89 */ /* 0x000f6200000e0000 */
[----:B-1----:R-:W-:Y:S02]  /*1a8c0*/  FMNMX.FTZ R36, R36, R5, !PT ;  /* 0x0000000524247209 */ /* 0x002fe40007810000 */
[----:B-----5:R-:W-:-:S03]  /*1a8d0*/  FMNMX.FTZ R3, R3, R7, !PT ;  /* 0x0000000703037209 */ /* 0x020fc60007810000 */
[----:B------:R-:W1:Y:S01]  /*1a8e0*/  SHFL.BFLY PT, R9, R36, 0x1, 0x1f ;  /* 0x0c201f0024097f89 */ /* 0x000e6200000e0000 */
[----:B------:R-:W-:Y:S01]  /*1a8f0*/  FSETP.NEU.FTZ.AND P2, PT, R3, -INF , PT ;  /* 0xff8000000300780b */ /* 0x000fe20003f5d000 */
[----:B----4-:R-:W-:-:S05]  /*1a900*/  FMUL.FTZ R5, R4, R3 ;  /* 0x0000000304057220 */ /* 0x010fca0000410000 */
[----:B------:R-:W-:-:S05]  /*1a910*/  FSEL R5, R5, RZ, P2 ;  /* 0x000000ff05057208 */ /* 0x000fca0001000000 */
[----:B------:R-:W-:-:S04]  /*1a920*/  FFMA.FTZ R7, R109, R4, -R5 ;  /* 0x000000046d077223 */ /* 0x000fc80000010805 */
[----:B------:R4:W-:Y:S01]  /*1a930*/  MUFU.EX2 R250, R7 ;  /* 0x0000000700fa7308 */ /* 0x0009e20000000800 */
[----:B-1----:R-:W-:Y:S01]  /*1a940*/  FMNMX.FTZ R36, R36, R9, !PT ;  /* 0x0000000924247209 */ /* 0x002fe20007810000 */
[----:B----4-:R-:W-:-:S06]  /*1a950*/  FFMA.FTZ R7, R107, R4, -R5 ;  /* 0x000000046b077223 */ /* 0x010fcc0000010805 */
[----:B---3--:R1:W3:Y:S01]  /*1a960*/  MUFU.EX2 R10, R7 ;  /* 0x00000007000a7308 */ /* 0x0082e20000000800 */
        /* <DEDUP_REMOVED lines=248> */
[----:B-1----:R-:W-:Y:S01]  /*1b8f0*/  FFMA.FTZ R0, R170, R4, -R5 ;  /* 0x00000004aa007223 */ /* 0x002fe20000010805 */
[----:B------:R-:W-:-:S05]  /*1b900*/  MOV R170, R19 ;  /* 0x0000001300aa7202 */ /* 0x000fca0000000f00 */
        /* <DEDUP_REMOVED lines=17> */
[----:B-1----:R-:W-:Y:S01]  /*1ba20*/  FFMA.FTZ R0, R199, R4, -R7 ;  /* 0x00000004c7007223 */ /* 0x002fe20000010807 */
[----:B------:R-:W-:-:S05]  /*1ba30*/  MOV R199, R18 ;  /* 0x0000001200c77202 */ /* 0x000fca0000000f00 */
        /* <DEDUP_REMOVED lines=45> */
[----:B------:R2:W-:Y:S01]  /*1bd10*/  MUFU.EX2 R121, R0 ;  /* 0x0000000000797308 */ /* 0x0005e20000000800 */
[----:B------:R-:W-:Y:S01]  /*1bd20*/  MOV R164, R120 ;  /* 0x0000007800a47202 */ /* 0x000fe20000000f00 */
[----:B--2---:R-:W-:-:S06]  /*1bd30*/  FFMA.FTZ R0, R112, R4, -R7 ;  /* 0x0000000470007223 */ /* 0x004fcc0000010807 */
[----:B------:R2:W1:Y:S02]  /*1bd40*/  MUFU.EX2 R123, R0 ;  /* 0x00000000007b7308 */ /* 0x0004640000000800 */
[----:B--2---:R-:W-:-:S06]  /*1bd50*/  FFMA.FTZ R0, R106, R4, -R5 ;  /* 0x000000046a007223 */ /* 0x004fcc0000010805 */
[----:B------:R2:W2:Y:S01]  /*1bd60*/  MUFU.EX2 R120, R0 ;  /* 0x0000000000787308 */ /* 0x0004a20000000800 */
[----:B------:R-:W-:Y:S02]  /*1bd70*/  MOV R188, R114 ;  /* 0x0000007200bc7202 */ /* 0x000fe40000000f00 */
[----:B----4-:R-:W-:Y:S02]  /*1bd80*/  F2FP.PACK_AB R12, R119, R122 ;  /* 0x0000007a770c723e */ /* 0x010fe400000000ff */
[----:B------:R-:W-:Y:S02]  /*1bd90*/  F2FP.PACK_AB R13, R125, R124 ;  /* 0x0000007c7d0d723e */ /* 0x000fe400000000ff */
[----:B-1----:R-:W-:Y:S01]  /*1bda0*/  F2FP.PACK_AB R14, R123, R121 ;  /* 0x000000797b0e723e */ /* 0x002fe200000000ff */
[----:B--2---:R-:W-:Y:S01]  /*1bdb0*/  FFMA.FTZ R0, R101, R4, -R5 ;  /* 0x0000000465007223 */ /* 0x004fe20000010805 */
[----:B------:R-:W-:-:S03]  /*1bdc0*/  F2FP.PACK_AB R15, R120, R126 ;  /* 0x0000007e780f723e */ /* 0x000fc600000000ff */
[----:B------:R1:W-:Y:S01]  /*1bdd0*/  MUFU.EX2 R114, R0 ;  /* 0x0000000000727308 */ /* 0x0003e20000000800 */
[----:B------:R-:W-:Y:S02]  /*1bde0*/  MOV R160, R117 ;  /* 0x0000007500a07202 */ /* 0x000fe40000000f00 */
[----:B------:R-:W-:Y:S01]  /*1bdf0*/  MOV R166, R115 ;  /* 0x0000007300a67202 */ /* 0x000fe20000000f00 */
        /* <DEDUP_REMOVED lines=44> */
[----:B-1----:R-:W-:-:S07]  /*1c0c0*/  FFMA.FTZ R0, R85, R4, -R5 ;  /* 0x0000000455007223 */ /* 0x002fce0000010805 */
[C---:B------:R-:W-:Y:S01]  /*1c0d0*/  HMMA.16816.F32 R80, R12.reuse, R24, R72 ;  /* 0x000000180c50723c */ /* 0x040fe20000001848 */
[----:B------:R-:W-:Y:S01]  /*1c0e0*/  FADD.FTZ R10, R250, R10 ;  /* 0x0000000afa0a7221 */ /* 0x000fe20000010000 */
[----:B------:R-:W-:Y:S01]  /*1c0f0*/  LDSM.16.MT88.4 R24, [R178+0xf800] ;  /* 0x00f80000b218783b */ /* 0x000fe20000004200 */
[----:B------:R1:W-:Y:S05]  /*1c100*/  MUFU.EX2 R106, R0 ;  /* 0x00000000006a7308 */ /* 0x0003ea0000000800 */
[C---:B----4-:R-:W-:Y:S08]  /*1c110*/  HMMA.16816.F32 R72, R12.reuse, R20, R48 ;  /* 0x000000140c48723c */ /* 0x050ff00000001830 */
[----:B------:R-:W-:Y:S01]  /*1c120*/  HMMA.16816.F32 R68, R12, R22, R44 ;  /* 0x000000160c44723c */ /* 0x000fe2000000182c */
[----:B------:R-:W2:Y:S01]  /*1c130*/  LDSM.16.MT88.4 R20, [R180+0xf000] ;  /* 0x00f00000b414783b */ /* 0x000ea20000004200 */
[----:B-1----:R-:W-:-:S04]  /*1c140*/  FFMA.FTZ R0, R175, R4, -R7 ;  /* 0x00000004af007223 */ /* 0x002fc80000010807 */
[----:B------:R1:W-:Y:S02]  /*1c150*/  MUFU.EX2 R102, R0 ;  /* 0x0000000000667308 */ /* 0x0003e40000000800 */
[----:B-1----:R-:W-:-:S06]  /*1c160*/  FFMA.FTZ R0, R173, R4, -R7 ;  /* 0x00000004ad007223 */ /* 0x002fcc0000010807 */
[----:B------:R1:W3:Y:S01]  /*1c170*/  MUFU.EX2 R103, R0 ;  /* 0x0000000000677308 */ /* 0x0002e20000000800 */
[----:B------:R-:W-:Y:S02]  /*1c180*/  FADD.FTZ R10, R247, R10 ;  /* 0x0000000af70a7221 */ /* 0x000fe40000010000 */
[----:B-1----:R-:W-:-:S05]  /*1c190*/  FFMA.FTZ R0, R96, R4, -R7 ;  /* 0x0000000460007223 */ /* 0x002fca0000010807 */
[----:B------:R1:W-:Y:S01]  /*1c1a0*/  MUFU.EX2 R101, R0 ;  /* 0x0000000000657308 */ /* 0x0003e20000000800 */
[----:B------:R-:W-:Y:S02]  /*1c1b0*/  FADD.FTZ R9, R236, R11 ;  /* 0x0000000bec097221 */ /* 0x000fe40000010000 */
[----:B-1----:R-:W-:-:S05]  /*1c1c0*/  FFMA.FTZ R0, R84, R4, -R7 ;  /* 0x0000000454007223 */ /* 0x002fca0000010807 */
[----:B------:R1:W4:Y:S02]  /*1c1d0*/  MUFU.EX2 R108, R0 ;  /* 0x00000000006c7308 */ /* 0x0003240000000800 */
[----:B-1----:R-:W-:-:S06]  /*1c1e0*/  FFMA.FTZ R0, R88, R4, -R5 ;  /* 0x0000000458007223 */ /* 0x002fcc0000010805 */
[----:B------:R1:W5:Y:S02]  /*1c1f0*/  MUFU.EX2 R100, R0 ;  /* 0x0000000000647308 */ /* 0x0003640000000800 */
[----:B-1----:R-:W-:-:S04]  /*1c200*/  FADD.FTZ R0, R251, R10 ;  /* 0x0000000afb007221 */ /* 0x002fc80000010000 */
[----:B------:R-:W-:Y:S02]  /*1c210*/  FADD.FTZ R11, R237, R0 ;  /* 0x00000000ed0b7221 */ /* 0x000fe40000010000 */
[----:B------:R-:W-:-:S04]  /*1c220*/  FFMA.FTZ R0, R192, R4, -R5 ;  /* 0x00000004c0007223 */ /* 0x000fc80000010805 */
[----:B------:R1:W-:Y:S01]  /*1c230*/  MUFU.EX2 R99, R0 ;  /* 0x0000000000637308 */ /* 0x0003e20000000800 */
[----:B--2---:R-:W-:Y:S01]  /*1c240*/  HMMA.16816.F32 R48, R12, R20, R64 ;  /* 0x000000140c30723c */ /* 0x004fe20000001840 */
[----:B-1----:R-:W-:-:S06]  /*1c250*/  FFMA.FTZ R0, R193, R4, -R5 ;  /* 0x00000004c1007223 */ /* 0x002fcc0000010805 */
        /* <DEDUP_REMOVED lines=14> */
[----:B------:R-:W-:Y:S01]  /*1c340*/  FADD.FTZ R9, R248, R9 ;  /* 0x00000009f8097221 */ /* 0x000fe20000010000 */
[----:B------:R-:W-:Y:S01]  /*1c350*/  F2FP.PACK_AB R12, R103, R102 ;  /* 0x00000066670c723e */ /* 0x000fe200000000ff */
[----:B---3--:R-:W-:-:S05]  /*1c360*/  FFMA.FTZ R0, R203, R4, -R7 ;  /* 0x00000004cb007223 */ /* 0x008fca0000010807 */
[----:B------:R3:W-:Y:S01]  /*1c370*/  MUFU.EX2 R94, R0 ;  /* 0x00000000005e7308 */ /* 0x0007e20000000800 */
[----:B------:R-:W-:Y:S02]  /*1c380*/  F2FP.PACK_AB R13, R105, R107 ;  /* 0x0000006b690d723e */ /* 0x000fe400000000ff */
[----:B----4-:R-:W-:Y:S02]  /*1c390*/  F2FP.PACK_AB R14, R108, R101 ;  /* 0x000000656c0e723e */ /* 0x010fe400000000ff */
[----:B-----5:R-:W-:Y:S01]  /*1c3a0*/  F2FP.PACK_AB R15, R100, R106 ;  /* 0x0000006a640f723e */ /* 0x020fe200000000ff */
[----:B---3--:R-:W-:-:S04]  /*1c3b0*/  FFMA.FTZ R0, R194, R4, -R7 ;  /* 0x00000004c2007223 */ /* 0x008fc80000010807 */
[----:B------:R3:W4:Y:S01]  /*1c3c0*/  MUFU.EX2 R93, R0 ;  /* 0x00000000005d7308 */ /* 0x0007220000000800 */
[----:B------:R-:W-:Y:S01]  /*1c3d0*/  FADD.FTZ R10, R199, R9 ;  /* 0x00000009c70a7221 */ /* 0x000fe20000010000 */
[----:B------:R-:W-:Y:S01]  /*1c3e0*/  HMMA.16816.F32 R80, R12, R24, R80 ;  /* 0x000000180c50723c */ /* 0x000fe20000001850 */
[----:B------:R-:W-:Y:S02]  /*1c3f0*/  FFMA.FTZ R9, R204, R4, -R5 ;  /* 0x00000004cc097223 */ /* 0x000fe40000010805 */
[----:B------:R-:W-:Y:S02]  /*1c400*/  FADD.FTZ R10, R92, R10 ;  /* 0x0000000a5c0a7221 */ /* 0x000fe40000010000 */
[----:B---3--:R-:W-:-:S04]  /*1c410*/  FADD.FTZ R0, R201, R11 ;  /* 0x0000000bc9007221 */ /* 0x008fc80000010000 */
[----:B------:R-:W-:Y:S01]  /*1c420*/  FADD.FTZ R0, R157, R0 ;  /* 0x000000009d007221 */ /* 0x000fe20000010000 */
[C---:B------:R-:W-:Y:S01]  /*1c430*/  HMMA.16816.F32 R76, R12.reuse, R26, R76 ;  /* 0x0000001a0c4c723c */ /* 0x040fe2000000184c */
[----:B------:R-:W3:Y:S02]  /*1c440*/  LDSM.16.MT88.4 R24, [R180+0xf800] ;  /* 0x00f80000b418783b */ /* 0x000ee40000004200 */
[----:B------:R-:W-:Y:S01]  /*1c450*/  FADD.FTZ R0, R170, R0 ;  /* 0x00000000aa007221 */ /* 0x000fe20000010000 */
[----:B------:R5:W1:Y:S03]  /*1c460*/  MUFU.EX2 R92, R9 ;  /* 0x00000009005c7308 */ /* 0x000a660000000800 */
[----:B------:R-:W-:Y:S02]  /*1c470*/  FADD.FTZ R11, R252, R0 ;  /* 0x00000000fc0b7221 */ /* 0x000fe40000010000 */
[----:B------:R-:W-:Y:S01]  /*1c480*/  FFMA.FTZ R0, R208, R4, -R5 ;  /* 0x00000004d0007223 */ /* 0x000fe20000010805 */
[----:B--2---:R-:W-:Y:S01]  /*1c490*/  HMMA.16816.F32 R64, R12, R20, R52 ;  /* 0x000000140c40723c */ /* 0x004fe20000001834 */
[----:B------:R-:W-:-:S02]  /*1c4a0*/  MOV R170, R171 ;  /* 0x000000ab00aa7202 */ /* 0x000fc40000000f00 */
[----:B------:R-:W-:Y:S01]  /*1c4b0*/  MOV R171, R89 ;  /* 0x0000005900ab7202 */ /* 0x000fe20000000f00 */
[----:B-----5:R-:W-:Y:S01]  /*1c4c0*/  FADD.FTZ R9, R169, R10 ;  /* 0x0000000aa9097221 */ /* 0x020fe20000010000 */
[----:B------:R-:W-:Y:S02]  /*1c4d0*/  MOV R169, R91 ;  /* 0x0000005b00a97202 */ /* 0x000fe40000000f00 */
[----:B------:R2:W-:Y:S01]  /*1c4e0*/  MUFU.EX2 R91, R0 ;  /* 0x00000000005b7308 */ /* 0x0005e20000000800 */
[C---:B------:R-:W-:Y:S01]  /*1c4f0*/  HMMA.16816.F32 R52, R12.reuse, R22, R32 ;  /* 0x000000160c34723c */ /* 0x040fe20000001820 */
[----:B------:R-:W5:Y:S07]  /*1c500*/  LDSM.16.MT88.4 R32, [R181+0x10000] ;  /* 0x01000000b520783b */ /* 0x000f6e0000004200 */
[C---:B-1----:R-:W-:Y:S08]  /*1c510*/  HMMA.16816.F32 R56, R12.reuse, R28, R72 ;  /* 0x0000001c0c38723c */ /* 0x042ff00000001848 */
[----:B------:R-:W-:Y:S01]  /*1c520*/  HMMA.16816.F32 R60, R12, R30, R68 ;  /* 0x0000001e0c3c723c */ /* 0x000fe20000001844 */
[-C--:B--2---:R-:W-:Y:S01]  /*1c530*/  FFMA.FTZ R0, R207, R4.reuse, -R5 ;  /* 0x00000004cf007223 */ /* 0x084fe20000010805 */
[----:B------:R-:W1:Y:S03]  /*1c540*/  LDSM.16.MT88.4 R28, [R179+0x10000] ;  /* 0x01000000b31c783b */ /* 0x000e660000004200 */
[----:B------:R2:W-:Y:S01]  /*1c550*/  MUFU.EX2 R89, R0 ;  /* 0x0000000000597308 */ /* 0x0005e20000000800 */
[----:B------:R-:W-:Y:S01]  /*1c560*/  FADD.FTZ R10, R198, R9 ;  /* 0x00000009c60a7221 */ /* 0x000fe20000010000 */
[----:B------:R-:W1:Y:S01]  /*1c570*/  LDSM.16.MT88.4 R20, [R180+0x10000] ;  /* 0x01000000b414783b */ /* 0x000e620000004200 */
[----:B--2---:R-:W-:-:S05]  /*1c580*/  FFMA.FTZ R0, R211, R4, -R7 ;  /* 0x00000004d3007223 */ /* 0x004fca0000010807 */
[----:B------:R2:W-:Y:S01]  /*1c590*/  MUFU.EX2 R88, R0 ;  /* 0x0000000000587308 */ /* 0x0005e20000000800 */
[----:B------:R-:W-:Y:S01]  /*1c5a0*/  FFMA.FTZ R9, R206, R4, -R5 ;  /* 0x00000004ce097223 */ /* 0x000fe20000010805 */
[----:B------:R-:W-:Y:S02]  /*1c5b0*/  MOV R198, R166 ;  /* 0x000000a600c67202 */ /* 0x000fe40000000f00 */
[----:B------:R-:W-:Y:S01]  /*1c5c0*/  MOV R166, R90 ;  /* 0x0000005a00a67202 */ /* 0x000fe20000000f00 */
[----:B--2---:R-:W-:-:S04]  /*1c5d0*/  FFMA.FTZ R0, R212, R4, -R7 ;  /* 0x00000004d4007223 */ /* 0x004fc80000010807 */
[----:B------:R2:W1:Y:S08]  /*1c5e0*/  MUFU.EX2 R87, R0 ;  /* 0x0000000000577308 */ /* 0x0004700000000800 */
[----:B------:R1:W1:Y:S01]  /*1c5f0*/  MUFU.EX2 R90, R9 ;  /* 0x00000009005a7308 */ /* 0x0002620000000800 */
[----:B--2---:R-:W-:-:S07]  /*1c600*/  FFMA.FTZ R0, R213, R4, -R7 ;  /* 0x00000004d5007223 */ /* 0x004fce0000010807 */
[----:B------:R2:W-:Y:S01]  /*1c610*/  MUFU.EX2 R86, R0 ;  /* 0x0000000000567308 */ /* 0x0005e20000000800 */
[----:B-1----:R-:W-:-:S07]  /*1c620*/  FFMA.FTZ R9, R210, R4, -R5 ;  /* 0x00000004d2097223 */ /* 0x002fce0000010805 */
[----:B------:R-:W-:Y:S01]  /*1c630*/  MUFU.EX2 R84, R9 ;  /* 0x0000000900547308 */ /* 0x000fe20000000800 */
[----:B--2---:R-:W-:-:S07]  /*1c640*/  FFMA.FTZ R0, R209, R4, -R7 ;  /* 0x00000004d1007223 */ /* 0x004fce0000010807 */
[----:B------:R1:W2:Y:S01]  /*1c650*/  MUFU.EX2 R85, R0 ;  /* 0x0000000000557308 */ /* 0x0002a20000000800 */
[C---:B---3--:R-:W-:Y:S01]  /*1c660*/  HMMA.16816.F32 R48, R12.reuse, R24, R48 ;  /* 0x000000180c30723c */ /* 0x048fe20000001830 */
        /* <DEDUP_REMOVED lines=25> */
[----:B------:R-:W4:Y:S01]  /*1c800*/  LDSM.16.MT88.4 R28, [R181+0x10800] ;  /* 0x01080000b51c783b */ /* 0x000f220000004200 */
[----:B------:R5:W-:Y:S01]  /*1c810*/  MUFU.EX2 R81, R9 ;  /* 0x0000000900517308 */ /* 0x000be20000000800 */
[----:B---3--:R-:W-:-:S05]  /*1c820*/  FADD.FTZ R0, R166, R11 ;  /* 0x0000000ba6007221 */ /* 0x008fca0000010000 */
[C---:B------:R-:W-:Y:S01]  /*1c830*/  HMMA.16816.F32 R40, R12.reuse, R42, R76 ;  /* 0x0000002a0c28723c */ /* 0x040fe2000000184c */
[----:B-----5:R-:W-:Y:S02]  /*1c840*/  FADD.FTZ R9, R161, R0 ;  /* 0x00000000a1097221 */ /* 0x020fe40000010000 */
        /* <DEDUP_REMOVED lines=11> */
[----:B------:R-:W-:Y:S02]  /*1c900*/  FADD.FTZ R9, R231, R9 ;  /* 0x00000009e7097221 */ /* 0x000fe40000010000 */
[----:B------:R-:W-:Y:S01]  /*1c910*/  FADD.FTZ R0, R232, R0 ;  /* 0x00000000e8007221 */ /* 0x000fe20000010000 */
[----:B------:R-:W-:Y:S01]  /*1c920*/  HMMA.16816.F32 R48, R12, R22, R24 ;  /* 0x000000160c30723c */ /* 0x000fe20000001818 */
[----:B------:R-:W-:Y:S01]  /*1c930*/  FADD.FTZ R9, R233, R9 ;  /* 0x00000009e9097221 */ /* 0x000fe20000010000 */
[----:B------:R-:W3:Y:S01]  /*1c940*/  LDSM.16.MT88.4 R20, [R179+0x10800] ;  /* 0x01080000b314783b */ /* 0x000ee20000004200 */
[----:B------:R-:W-:-:S03]  /*1c950*/  FADD.FTZ R0, R230, R0 ;  /* 0x00000000e6007221 */ /* 0x000fc60000010000 */
[----:B------:R-:W5:Y:S01]  /*1c960*/  LDSM.16.MT88.4 R24, [R180+0x10800] ;  /* 0x01080000b418783b */ /* 0x000f620000004200 */
[----:B------:R-:W-:Y:S02]  /*1c970*/  F2FP.PACK_AB R12, R87, R88 ;  /* 0x00000058570c723e */ /* 0x000fe400000000ff */
[----:B------:R-:W-:Y:S02]  /*1c980*/  F2FP.PACK_AB R13, R91, R90 ;  /* 0x0000005a5b0d723e */ /* 0x000fe400000000ff */
[----:B--2---:R-:W-:Y:S02]  /*1c990*/  F2FP.PACK_AB R14, R85, R86 ;  /* 0x00000056550e723e */ /* 0x004fe400000000ff */
[----:B------:R-:W-:Y:S01]  /*1c9a0*/  F2FP.PACK_AB R15, R84, R89 ;  /* 0x00000059540f723e */ /* 0x000fe200000000ff */
[----:B------:R-:W-:Y:S02]  /*1c9b0*/  FADD.FTZ R9, R39, R9 ;  /* 0x0000000927097221 */ /* 0x000fe40000010000 */
[----:B------:R-:W-:-:S02]  /*1c9c0*/  FADD.FTZ R0, R158, R0 ;  /* 0x000000009e007221 */ /* 0x000fc40000010000 */
[----:B------:R-:W-:Y:S02]  /*1c9d0*/  FFMA.FTZ R10, R219, R4, -R7 ;  /* 0x00000004db0a7223 */ /* 0x000fe40000010807 */
[----:B-1----:R-:W-:Y:S01]  /*1c9e0*/  HMMA.16816.F32 R72, R12, R32, R44 ;  /* 0x000000200c48723c */ /* 0x002fe2000000182c */
[----:B------:R-:W-:Y:S02]  /*1c9f0*/  FADD.FTZ R9, R38, R9 ;  /* 0x0000000926097221 */ /* 0x000fe40000010000 */
[----:B------:R-:W-:-:S05]  /*1ca00*/  FADD.FTZ R0, R159, R0 ;  /* 0x000000009f007221 */ /* 0x000fca0000010000 */
[----:B------:R-:W-:Y:S01]  /*1ca10*/  HMMA.16816.F32 R64, R12, R34, R40 ;  /* 0x000000220c40723c */ /* 0x000fe20000001828 */
[----:B------:R-:W1:Y:S01]  /*1ca20*/  LDSM.16.MT88.4 R32, [R178+0x11000] ;  /* 0x01100000b220783b */ /* 0x000e620000004200 */
[----:B------:R-:W-:Y:S02]  /*1ca30*/  FADD.FTZ R9, R153, R9 ;  /* 0x0000000999097221 */ /* 0x000fe40000010000 */
[----:B------:R-:W-:-:S04]  /*1ca40*/  FADD.FTZ R0, R154, R0 ;  /* 0x000000009a007221 */ /* 0x000fc80000010000 */
[----:B----4-:R-:W-:Y:S01]  /*1ca50*/  HMMA.16816.F32 R44, R12, R30, R60 ;  /* 0x0000001e0c2c723c */ /* 0x010fe2000000183c */
[----:B------:R2:W-:Y:S01]  /*1ca60*/  MUFU.EX2 R61, R10 ;  /* 0x0000000a003d7308 */ /* 0x0005e20000000800 */
[----:B------:R-:W-:Y:S02]  /*1ca70*/  FADD.FTZ R9, R155, R9 ;  /* 0x000000099b097221 */ /* 0x000fe40000010000 */
[----:B------:R-:W-:Y:S02]  /*1ca80*/  FADD.FTZ R0, R149, R0 ;  /* 0x0000000095007221 */ /* 0x000fe40000010000 */
[----:B------:R-:W-:Y:S02]  /*1ca90*/  FADD.FTZ R9, R145, R9 ;  /* 0x0000000991097221 */ /* 0x000fe40000010000 */
[----:B------:R-:W-:Y:S02]  /*1caa0*/  FADD.FTZ R0, R151, R0 ;  /* 0x0000000097007221 */ /* 0x000fe40000010000 */
[----:B--2---:R-:W-:-:S04]  /*1cab0*/  FFMA.FTZ R10, R220, R4, -R7 ;  /* 0x00000004dc0a7223 */ /* 0x004fc80000010807 */
[----:B------:R2:W-:Y:S01]  /*1cac0*/  MUFU.EX2 R60, R10 ;  /* 0x0000000a003c7308 */ /* 0x0005e20000000800 */
[-C--:B------:R-:W-:Y:S02]  /*1cad0*/  FFMA.FTZ R11, R218, R4.reuse, -R7 ;  /* 0x00000004da0b7223 */ /* 0x080fe40000010807 */
[----:B------:R-:W-:Y:S02]  /*1cae0*/  FADD.FTZ R9, R37, R9 ;  /* 0x0000000925097221 */ /* 0x000fe40000010000 */
[----:B------:R-:W-:Y:S02]  /*1caf0*/  FADD.FTZ R0, R152, R0 ;  /* 0x0000000098007221 */ /* 0x000fe40000010000 */
[-C--:B--2---:R-:W-:Y:S01]  /*1cb00*/  FFMA.FTZ R10, R221, R4.reuse, -R7 ;  /* 0x00000004dd0a7223 */ /* 0x084fe20000010807 */
[----:B------:R-:W2:Y:S01]  /*1cb10*/  MUFU.EX2 R80, R11 ;  /* 0x0000000b00507308 */ /* 0x000ea20000000800 */
[----:B------:R-:W-:Y:S01]  /*1cb20*/  FADD.FTZ R9, R146, R9 ;  /* 0x0000000992097221 */ /* 0x000fe20000010000 */
[C---:B------:R-:W-:Y:S01]  /*1cb30*/  HMMA.16816.F32 R56, R12.reuse, R28, R56 ;  /* 0x0000001c0c38723c */ /* 0x040fe20000001838 */
[----:B------:R-:W-:Y:S01]  /*1cb40*/  FADD.FTZ R0, R147, R0 ;  /* 0x0000000093007221 */ /* 0x000fe20000010000 */
[----:B------:R-:W4:Y:S04]  /*1cb50*/  LDSM.16.MT88.4 R28, [R181+0x11000] ;  /* 0x01100000b51c783b */ /* 0x000f280000004200 */
[----:B------:R1:W1:Y:S01]  /*1cb60*/  MUFU.EX2 R39, R10 ;  /* 0x0000000a00277308 */ /* 0x0002620000000800 */
[----:B------:R-:W-:Y:S01]  /*1cb70*/  FADD.FTZ R9, R150, R9 ;  /* 0x0000000996097221 */ /* 0x000fe20000010000 */
[----:B---3--:R-:W-:Y:S01]  /*1cb80*/  HMMA.16816.F32 R40, R12, R20, R68 ;  /* 0x000000140c28723c */ /* 0x008fe20000001844 */
[----:B------:R-:W-:Y:S01]  /*1cb90*/  FADD.FTZ R0, R143, R0 ;  /* 0x000000008f007221 */ /* 0x000fe20000010000 */
[----:B------:R-:W-:Y:S01]  /*1cba0*/  LDSM.16.MT88.4 R152, [R181+0x11800] ;  /* 0x01180000b598783b */ /* 0x000fe20000004200 */
[----:B-1----:R-:W-:-:S04]  /*1cbb0*/  FFMA.FTZ R10, R222, R4, -R5 ;  /* 0x00000004de0a7223 */ /* 0x002fc80000010805 */
[----:B------:R1:W3:Y:S01]  /*1cbc0*/  MUFU.EX2 R38, R10 ;  /* 0x0000000a00267308 */ /* 0x0002e20000000800 */
[----:B------:R-:W-:Y:S02]  /*1cbd0*/  FADD.FTZ R9, R141, R9 ;  /* 0x000000098d097221 */ /* 0x000fe40000010000 */
[----:B------:R-:W-:Y:S01]  /*1cbe0*/  FADD.FTZ R0, R144, R0 ;  /* 0x0000000090007221 */ /* 0x000fe20000010000 */
[C---:B------:R-:W-:Y:S01]  /*1cbf0*/  HMMA.16816.F32 R52, R12.reuse, R22, R52 ;  /* 0x000000160c34723c */ /* 0x040fe20000001834 */
[----:B------:R-:W-:Y:S01]  /*1cc00*/  FADD.FTZ R9, R139, R9 ;  /* 0x000000098b097221 */ /* 0x000fe20000010000 */
[----:B------:R-:W4:Y:S01]  /*1cc10*/  LDSM.16.MT88.4 R20, [R179+0x11000] ;  /* 0x01100000b314783b */ /* 0x000f220000004200 */
[----:B------:R-:W-:Y:S02]  /*1cc20*/  FADD.FTZ R0, R142, R0 ;  /* 0x000000008e007221 */ /* 0x000fe40000010000 */
[----:B------:R-:W-:Y:S01]  /*1cc30*/  FADD.FTZ R9, R137, R9 ;  /* 0x0000000989097221 */ /* 0x000fe20000010000 */
[----:B------:R-:W-:Y:S02]  /*1cc40*/  LDSM.16.MT88.4 R144, [R179+0x11800] ;  /* 0x01180000b390783b */ /* 0x000fe40000004200 */
[----:B-----5:R-:W-:Y:S01]  /*1cc50*/  HMMA.16816.F32 R76, R12, R24, R76 ;  /* 0x000000180c4c723c */ /* 0x020fe2000000184c */
[----:B-1----:R-:W-:-:S07]  /*1cc60*/  FFMA.FTZ R10, R223, R4, -R5 ;  /* 0x00000004df0a7223 */ /* 0x002fce0000010805 */
[----:B------:R-:W-:Y:S01]  /*1cc70*/  HMMA.16816.F32 R48, R12, R26, R48 ;  /* 0x0000001a0c30723c */ /* 0x000fe20000001830 */
[----:B------:R1:W5:Y:S01]  /*1cc80*/  MUFU.EX2 R37, R10 ;  /* 0x0000000a00257308 */ /* 0x0003620000000800 */
[----:B------:R-:W-:Y:S01]  /*1cc90*/  FADD.FTZ R0, R138, R0 ;  /* 0x000000008a007221 */ /* 0x000fe20000010000 */
[----:B------:R-:W4:Y:S04]  /*1cca0*/  LDSM.16.MT88.4 R24, [R180+0x11000] ;  /* 0x01100000b418783b */ /* 0x000f280000004200 */
[----:B--2---:R-:W-:Y:S02]  /*1ccb0*/  F2FP.PACK_AB R12, R61, R80 ;  /* 0x000000503d0c723e */ /* 0x004fe400000000ff */
[----:B------:R-:W-:Y:S02]  /*1ccc0*/  F2FP.PACK_AB R13, R82, R83 ;  /* 0x00000053520d723e */ /* 0x000fe400000000ff */
[----:B------:R-:W-:-:S02]  /*1ccd0*/  F2FP.PACK_AB R14, R39, R60 ;  /* 0x0000003c270e723e */ /* 0x000fc400000000ff */
[----:B---3--:R-:W-:Y:S01]  /*1cce0*/  F2FP.PACK_AB R15, R38, R81 ;  /* 0x00000051260f723e */ /* 0x008fe200000000ff */
[----:B------:R-:W-:Y:S02]  /*1ccf0*/  FADD.FTZ R9, R140, R9 ;  /* 0x000000098c097221 */ /* 0x000fe40000010000 */
[----:B-1----:R-:W-:Y:S02]  /*1cd00*/  FFMA.FTZ R10, R148, R4, -R5 ;  /* 0x00000004940a7223 */ /* 0x002fe40000010805 */
[----:B------:R-:W-:Y:S02]  /*1cd10*/  FADD.FTZ R0, R19, R0 ;  /* 0x0000000013007221 */ /* 0x000fe40000010000 */
[----:B------:R-:W-:Y:S01]  /*1cd20*/  HMMA.16816.F32 R72, R12, R32, R72 ;  /* 0x000000200c48723c */ /* 0x000fe20000001848 */
[----:B------:R1:W-:Y:S01]  /*1cd30*/  MUFU.EX2 R33, R10 ;  /* 0x0000000a00217308 */ /* 0x0003e20000000800 */
[----:B------:R-:W-:Y:S02]  /*1cd40*/  FADD.FTZ R9, R131, R9 ;  /* 0x0000000983097221 */ /* 0x000fe40000010000 */
[----:B------:R-:W-:-:S02]  /*1cd50*/  FADD.FTZ R0, R135, R0 ;  /* 0x0000000087007221 */ /* 0x000fc40000010000 */
        /* <DEDUP_REMOVED lines=9> */
[----:B------:R1:W2:Y:S01]  /*1cdf0*/  MUFU.EX2 R19, R10 ;  /* 0x0000000a00137308 */ /* 0x0002a20000000800 */
[----:B------:R-:W-:Y:S02]  /*1ce00*/  FADD.FTZ R9, R122, R9 ;  /* 0x000000097a097221 */ /* 0x000fe40000010000 */
[----:B------:R-:W-:Y:S02]  /*1ce10*/  FADD.FTZ R0, R125, R0 ;  /* 0x000000007d007221 */ /* 0x000fe40000010000 */
[----:B-1----:R-:W-:-:S04]  /*1ce20*/  FFMA.FTZ R10, R226, R4, -R7 ;  /* 0x00000004e20a7223 */ /* 0x002fc80000010807 */
[----:B------:R1:W3:Y:S01]  /*1ce30*/  MUFU.EX2 R18, R10 ;  /* 0x0000000a00127308 */ /* 0x0002e20000000800 */
        /* <DEDUP_REMOVED lines=52> */
[----:B----4-:R-:W-:Y:S01]  /*1d180*/  HMMA.16816.F32 R56, R12, R28, R56 ;  /* 0x0000001c0c38723c */ /* 0x010fe20000001838 */
[----:B-----5:R-:W-:-:S07]  /*1d190*/  FADD.FTZ R0, R37, R0 ;  /* 0x0000000025007221 */ /* 0x020fce0000010000 */
[----:B------:R-:W-:Y:S01]  /*1d1a0*/  HMMA.16816.F32 R44, R12, R30, R44 ;  /* 0x0000001e0c2c723c */ /* 0x000fe2000000182c */
[----:B--2---:R-:W-:-:S07]  /*1d1b0*/  FADD.FTZ R4, R19, R4 ;  /* 0x0000000413047221 */ /* 0x004fce0000010000 */
[C---:B------:R-:W-:Y:S08]  /*1d1c0*/  HMMA.16816.F32 R40, R12.reuse, R20, R40 ;  /* 0x000000140c28723c */ /* 0x040ff00000001828 */
[C---:B------:R-:W-:Y:S08]  /*1d1d0*/  HMMA.16816.F32 R52, R12.reuse, R22, R52 ;  /* 0x000000160c34723c */ /* 0x040ff00000001834 */
[C---:B------:R-:W-:Y:S08]  /*1d1e0*/  HMMA.16816.F32 R140, R12.reuse, R24, R76 ;  /* 0x000000180c8c723c */ /* 0x040ff0000000184c */
[----:B------:R-:W-:Y:S01]  /*1d1f0*/  HMMA.16816.F32 R48, R12, R26, R48 ;  /* 0x0000001a0c30723c */ /* 0x000fe20000001830 */
[----:B------:R-:W2:Y:S01]  /*1d200*/  LDSM.16.MT88.4 R12, [R180+0x11800] ;  /* 0x01180000b40c783b */ /* 0x000ea20000004200 */
[----:B------:R-:W-:-:S02]  /*1d210*/  FADD.FTZ R0, R33, R0 ;  /* 0x0000000021007221 */ /* 0x000fc40000010000 */
[----:B---3--:R-:W-:Y:S02]  /*1d220*/  FADD.FTZ R4, R18, R4 ;  /* 0x0000000412047221 */ /* 0x008fe40000010000 */
        /* <DEDUP_REMOVED lines=18> */
[----:B------:R-:W-:Y:S07]  /*1d350*/  @!UPT UIADD3 URZ, URZ, URZ, URZ ;  /* 0x0000003f3f3ff290 */ /* 0x000fee000fffe03f */
[----:B------:R-:W-:Y:S11]  /*1d360*/  @!P1 BRA `(.L_x_2132) ;  /* 0x00009cd000009947 */ /* 0x000ff60003800000 */
[----:B-1----:R-:W2:Y:S01]  /*1d370*/  LDL.LU R171, [R1+0x50] ;  /* 0x0000500001ab7983 */ /* 0x002ea20000300800 */
        /* <DEDUP_REMOVED lines=69> */
.L_x_2134:
[----:B------:R-:W2:Y:S02]  /*1d7d0*/  LD.E R0, [R16.64+0x40] ;  /* 0x0000400610007980 */ /* 0x000ea4000c101900 */
[----:B--2---:R-:W-:-:S04]  /*1d7e0*/  LEA R0, -R0, RZ, 0x8 ;  /* 0x000000ff00007211 */ /* 0x004fc800078e41ff */
[----:B------:R-:W-:Y:S02]  /*1d7f0*/  SHF.R.S32.HI R4, RZ, 0x1f, R0 ;  /* 0x0000001fff047819 */ /* 0x000fe40000011400 */
.L_x_2135:
[----:B------:R-:W-:Y:S05]  /*1d800*/  BSYNC B0 ;  /* 0x0000000000007941 */ /* 0x000fea0003800000 */
.L_x_2133:
        /* <DEDUP_REMOVED lines=13> */
[----:B------:R-:W4:Y:S04]  /*1d8e0*/  LDL R9, [R1+0x158] ;  /* 0x0001580001097983 */ /* 0x000f280000100800 */
[----:B------:R-:W4:Y:S04]  /*1d8f0*/  LDL.LU R7, [R1+0x60] ;  /* 0x0000600001077983 */ /* 0x000f280000300800 */
[----:B------:R-:W4:Y:S04]  /*1d900*/  LDL.LU R5, [R1+0x5c] ;  /* 0x00005c0001057983 */ /* 0x000f280000300800 */
[----:B------:R-:W4:Y:S04]  /*1d910*/  LDL R25, [R1+0x4] ;  /* 0x0000040001197983 */ /* 0x000f280000100800 */
[----:B------:R-:W4:Y:S04]  /*1d920*/  LDL R26, [R1+0x18] ;  /* 0x00001800011a7983 */ /* 0x000f280000100800 */
[----:B------:R-:W4:Y:S01]  /*1d930*/  LDL R27, [R1+0x1c] ;  /* 0x00001c00011b7983 */ /* 0x000f220000100800 */
[----:B------:R-:W-:-:S04]  /*1d940*/  LEA R134, P3, R0, R240, 0x1 ;  /* 0x000000f000867211 */ /* 0x000fc800078608ff */
[----:B------:R-:W-:Y:S01]  /*1d950*/  LEA.HI.X R135, R0, R241, R4, 0x1, P3 ;  /* 0x000000f100877211 */ /* 0x000fe200018f0c04 */
[----:B------:R-:W-:Y:S01]  /*1d960*/  STL [R1+0x168], R3 ;  /* 0x0001680301007387 */ /* 0x000fe20000100800 */
[----:B--2---:R-:W-:Y:S02]  /*1d970*/  IMAD.MOV.U32 R50, RZ, RZ, R24 ;  /* 0x000000ffff327224 */ /* 0x004fe400078e0018 */
[----:B---3--:R-:W-:Y:S02]  /*1d980*/  IMAD.MOV.U32 R37, RZ, RZ, R23 ;  /* 0x000000ffff257224 */ /* 0x008fe400078e0017 */
[----:B----4-:R-:W-:Y:S02]  /*1d990*/  IMAD.MOV.U32 R52, RZ, RZ, R21 ;  /* 0x000000ffff347224 */ /* 0x010fe400078e0015 */
[----:B------:R-:W-:Y:S01]  /*1d9a0*/  IMAD.MOV.U32 R53, RZ, RZ, R20 ;  /* 0x000000ffff357224 */ /* 0x000fe200078e0014 */
[----:B------:R-:W-:Y:S01]  /*1d9b0*/  MOV R51, R22 ;  /* 0x0000001600337202 */ /* 0x000fe20000000f00 */
[----:B------:R-:W-:-:S02]  /*1d9c0*/  IMAD.MOV.U32 R54, RZ, RZ, R19 ;  /* 0x000000ffff367224 */ /* 0x000fc400078e0013 */
[----:B------:R-:W-:Y:S02]  /*1d9d0*/  IMAD.MOV.U32 R57, RZ, RZ, R14 ;  /* 0x000000ffff397224 */ /* 0x000fe400078e000e */
[----:B------:R-:W-:Y:S02]  /*1d9e0*/  IMAD.MOV.U32 R58, RZ, RZ, R13 ;  /* 0x000000ffff3a7224 */ /* 0x000fe400078e000d */
[----:B------:R-:W-:Y:S02]  /*1d9f0*/  IMAD.MOV.U32 R59, RZ, RZ, R12 ;  /* 0x000000ffff3b7224 */ /* 0x000fe400078e000c */
[----:B------:R-:W-:Y:S01]  /*1da00*/  IMAD.MOV.U32 R60, RZ, RZ, R11 ;  /* 0x000000ffff3c7224 */ /* 0x000fe200078e000b */
[----:B------:R-:W-:Y:S02]  /*1da10*/  MOV R61, R10 ;  /* 0x0000000a003d7202 */ /* 0x000fe40000000f00 */
[----:B------:R-:W-:Y:S01]  /*1da20*/  ISETP.GE.AND P2, PT, R132, R25, PT ;  /* 0x000000198400720c */ /* 0x000fe20003f46270 */
[----:B------:R-:W-:-:S02]  /*1da30*/  IMAD.MOV.U32 R64, RZ, RZ, R5 ;  /* 0x000000ffff407224 */ /* 0x000fc400078e0005 */
[----:B------:R-:W-:Y:S02]  /*1da40*/  IMAD.MOV.U32 R65, RZ, RZ, R26 ;  /* 0x000000ffff417224 */ /* 0x000fe400078e001a */
[----:B------:R-:W-:Y:S02]  /*1da50*/  IMAD.MOV.U32 R63, RZ, RZ, R7 ;  /* 0x000000ffff3f7224 */ /* 0x000fe400078e0007 */
[----:B------:R-:W-:-:S06]  /*1da60*/  IMAD.MOV.U32 R66, RZ, RZ, R27 ;  /* 0x000000ffff427224 */ /* 0x000fcc00078e001b */
[----:B------:R-:W-:Y:S01]  /*1da70*/  @!P2 IADD3 R5, P1, R0, R168, RZ ;  /* 0x000000a80005a210 */ /* 0x000fe20007f3e0ff */
[----:B------:R-:W-:Y:S01]  /*1da80*/  @!P2 IMAD.MOV.U32 R11, RZ, RZ, R4 ;  /* 0x000000ffff0ba224 */ /* 0x000fe200078e0004 */
[----:B------:R-:W-:Y:S01]  /*1da90*/  @!P2 MOV R10, R0 ;  /* 0x00000000000aa202 */ /* 0x000fe20000000f00 */
[----:B------:R-:W-:Y:S02]  /*1daa0*/  IMAD.MOV.U32 R62, RZ, RZ, R9 ;  /* 0x000000ffff3e7224 */ /* 0x000fe400078e0009 */
[----:B------:R-:W-:Y:S01]  /*1dab0*/  @!P2 IMAD.X R7, R4, 0x1, R216, P1 ;  /* 0x000000010407a824 */ /* 0x000fe200008e06d8 */
[----:B------:R-:W-:Y:S01]  /*1dac0*/  @!P2 LEA R48, P1, R5, R240, 0x1 ;  /* 0x000000f00530a211 */ /* 0x000fe200078208ff */
[----:B------:R-:W-:Y:S01]  /*1dad0*/  @!P2 IMAD R12, R66, 0x30, RZ ;  /* 0x00000030420ca824 */ /* 0x000fe200078e02ff */
[C---:B------:R-:W-:Y:S01]  /*1dae0*/  @!P2 LEA R9, P4, R65.reuse, R0, 0x5 ;  /* 0x000000004109a211 */ /* 0x040fe200078828ff */
[----:B------:R-:W-:Y:S01]  /*1daf0*/  @!P2 IMAD.WIDE.U32 R10, R65, 0x30, R10 ;  /* 0x00000030410aa825 */ /* 0x000fe200078e000a */
[----:B------:R-:W-:-:S02]  /*1db00*/  @!P2 LEA.HI.X R49, R5, R241, R7, 0x1, P1 ;  /* 0x000000f10531a211 */ /* 0x000fc400008f0c07 */
[----:B------:R-:W-:Y:S01]  /*1db10*/  @!P2 LEA R5, P3, R65, R0, 0x6 ;  /* 0x000000004105a211 */ /* 0x000fe200078630ff */
[----:B------:R-:W-:Y:S01]  /*1db20*/  @!P2 IMAD.IADD R12, R11, 0x1, R12 ;  /* 0x000000010b0ca824 */ /* 0x000fe200078e020c */
[C-C-:B------:R-:W-:Y:S02]  /*1db30*/  @!P2 LEA.HI.X R13, R65.reuse, R4, R66.reuse, 0x5, P4 ;  /* 0x00000004410da211 */ /* 0x140fe400020f2c42 */
[----:B------:R-:W-:Y:S02]  /*1db40*/  @!P2 LEA R44, P4, R10, R240, 0x1 ;  /* 0x000000f00a2ca211 */ /* 0x000fe400078808ff */
[C---:B------:R-:W-:Y:S01]  /*1db50*/  @!P2 LEA.HI.X R14, R65.reuse, R4, R66, 0x6, P3 ;  /* 0x00000004410ea211 */ /* 0x040fe200018f3442 */
[----:B------:R-:W-:Y:S01]  /*1db60*/  @!P2 IMAD.MOV.U32 R11, RZ, RZ, R4 ;  /* 0x000000ffff0ba224 */ /* 0x000fe200078e0004 */
[----:B------:R-:W-:Y:S02]  /*1db70*/  @!P2 LEA R7, P1, R65, R0, 0x7 ;  /* 0x000000004107a211 */ /* 0x000fe400078238ff */
[----:B------:R-:W-:-:S02]  /*1db80*/  @!P2 LEA R42, P3, R5, R240, 0x1 ;  /* 0x000000f0052aa211 */ /* 0x000fc400078608ff */
[----:B------:R-:W-:Y:S01]  /*1db90*/  @!P2 LEA.HI.X R45, R10, R241, R12, 0x1, P4 ;  /* 0x000000f10a2da211 */ /* 0x000fe200020f0c0c */
[----:B------:R-:W-:Y:S01]  /*1dba0*/  @!P2 IMAD.MOV.U32 R10, RZ, RZ, R0 ;  /* 0x000000ffff0aa224 */ /* 0x000fe200078e0000 */
[----:B------:R-:W-:Y:S02]  /*1dbb0*/  @!P2 LEA R46, P5, R9, R240, 0x1 ;  /* 0x000000f0092ea211 */ /* 0x000fe400078a08ff */
[----:B------:R-:W-:Y:S01]  /*1dbc0*/  MOV R56, R15 ;  /* 0x0000000f00387202 */ /* 0x000fe20000000f00 */
[C---:B------:R-:W-:Y:S01]  /*1dbd0*/  @!P2 IMAD.WIDE.U32 R20, R65.reuse, 0x50, R10 ;  /* 0x000000504114a825 */ /* 0x040fe200078e000a */
[----:B------:R-:W-:Y:S02]  /*1dbe0*/  @!P2 LEA.HI.X R15, R65, R4, R66, 0x7, P1 ;  /* 0x00000004410fa211 */ /* 0x000fe400008f3c42 */
[----:B------:R-:W-:Y:S01]  /*1dbf0*/  @!P2 LEA.HI.X R43, R5, R241, R14, 0x1, P3 ;  /* 0x000000f1052ba211 */ /* 0x000fe200018f0c0e */
[----:B------:R-:W-:Y:S01]  /*1dc00*/  @!P2 IMAD R5, R66, 0x50, RZ ;  /* 0x000000504205a824 */ /* 0x000fe200078e02ff */
[----:B------:R-:W-:-:S02]  /*1dc10*/  @!P2 LEA R40, P1, R7, R240, 0x1 ;  /* 0x000000f00728a211 */ /* 0x000fc400078208ff */
[-C--:B------:R-:W-:Y:S01]  /*1dc20*/  @!P2 LEA.HI.X R47, R9, R241.reuse, R13, 0x1, P5 ;  /* 0x000000f1092fa211 */ /* 0x080fe200028f0c0d */
[----:B------:R-:W-:Y:S01]  /*1dc30*/  @!P2 IMAD.MOV.U32 R13, RZ, RZ, R4 ;  /* 0x000000ffff0da224 */ /* 0x000fe200078e0004 */
[----:B------:R-:W-:Y:S01]  /*1dc40*/  @!P2 MOV R12, R0 ;  /* 0x00000000000ca202 */ /* 0x000fe20000000f00 */
[----:B------:R-:W-:Y:S01]  /*1dc50*/  @!P2 IMAD.MOV.U32 R24, RZ, RZ, R0 ;  /* 0x000000ffff18a224 */ /* 0x000fe200078e0000 */
[----:B------:R-:W-:Y:S01]  /*1dc60*/  @!P2 MOV R25, R4 ;  /* 0x000000040019a202 */ /* 0x000fe20000000f00 */
[----:B------:R-:W-:Y:S01]  /*1dc70*/  @!P2 IMAD.IADD R5, R21, 0x1, R5 ;  /* 0x000000011505a824 */ /* 0x000fe200078e0205 */
[----:B------:R-:W-:Y:S01]  /*1dc80*/  @!P2 LEA.HI.X R41, R7, R241, R15, 0x1, P1 ;  /* 0x000000f10729a211 */ /* 0x000fe200008f0c0f */
[----:B------:R-:W-:Y:S01]  /*1dc90*/  IMAD.MOV.U32 R55, RZ, RZ, R18 ;  /* 0x000000ffff377224 */ /* 0x000fe200078e0012 */
[----:B------:R-:W-:Y:S01]  /*1dca0*/  @!P2 LEA R38, P1, R20, R240, 0x1 ;  /* 0x000000f01426a211 */ /* 0x000fe200078208ff */
[----:B------:R-:W-:Y:S02]  /*1dcb0*/  @!P2 IMAD.MOV.U32 R22, RZ, RZ, R0 ;  /* 0x000000ffff16a224 */ /* 0x000fe400078e0000 */
[----:B------:R-:W-:-:S02]  /*1dcc0*/  @!P2 IMAD.MOV.U32 R23, RZ, RZ, R4 ;  /* 0x000000ffff17a224 */ /* 0x000fc400078e0004 */
[----:B------:R-:W-:Y:S02]  /*1dcd0*/  @!P2 IMAD R7, R66, 0x60, RZ ;  /* 0x000000604207a824 */ /* 0x000fe400078e02ff */
[----:B------:R-:W-:Y:S01]  /*1dce0*/  @!P2 IMAD.WIDE.U32 R18, R65, 0x60, R12 ;  /* 0x000000604112a825 */ /* 0x000fe200078e000c */
[----:B------:R-:W-:-:S03]  /*1dcf0*/  @!P2 LEA.HI.X R39, R20, R241, R5, 0x1, P1 ;  /* 0x000000f11427a211 */ /* 0x000fc600008f0c05 */
[----:B------:R-:W-:Y:S01]  /*1dd00*/  @!P2 IMAD.WIDE.U32 R14, R65, 0x70, R10 ;  /* 0x00000070410ea825 */ /* 0x000fe200078e000a */
[----:B------:R-:W-:-:S03]  /*1dd10*/  @!P2 LEA R34, P5, R18, R240, 0x1 ;  /* 0x000000f01222a211 */ /* 0x000fc600078a08ff */
[C---:B------:R-:W-:Y:S02]  /*1dd20*/  @!P2 IMAD R9, R66.reuse, 0x70, RZ ;  /* 0x000000704209a824 */ /* 0x040fe400078e02ff */
[----:B------:R-:W-:Y:S02]  /*1dd30*/  @!P2 IMAD R27, R66, 0xa0, RZ ;  /* 0x000000a0421ba824 */ /* 0x000fe400078e02ff */
[----:B------:R-:W-:-:S04]  /*1dd40*/  @!P2 IMAD.WIDE.U32 R10, R65, 0xa0, R24 ;  /* 0x000000a0410aa825 */ /* 0x000fc800078e0018 */
[----:B------:R-:W-:Y:S02]  /*1dd50*/  @!P2 IMAD R26, R66, 0x90, RZ ;  /* 0x00000090421aa824 */ /* 0x000fe400078e02ff */
[----:B------:R-:W-:Y:S01]  /*1dd60*/  @!P2 IMAD.WIDE.U32 R12, R65, 0x90, R22 ;  /* 0x00000090410ca825 */ /* 0x000fe200078e0016 */
[----:B------:R-:W-:-:S03]  /*1dd70*/  @!P2 IADD3 R11, R27, R11, RZ ;  /* 0x0000000b1b0ba210 */ /* 0x000fc60007ffe0ff */
[----:B------:R-:W-:Y:S01]  /*1dd80*/  @!P2 IMAD.IADD R5, R7, 0x1, R19 ;  /* 0x000000010705a824 */ /* 0x000fe200078e0213 */
[-C--:B------:R-:W-:Y:S01]  /*1dd90*/  @!P2 LEA R28, P1, R10, R240.reuse, 0x1 ;  /* 0x000000f00a1ca211 */ /* 0x080fe200078208ff */
[----:B------:R-:W-:Y:S01]  /*1dda0*/  @!P2 IMAD.IADD R7, R15, 0x1, R9 ;  /* 0x000000010f07a824 */ /* 0x000fe200078e0209 */
[-C--:B------:R-:W-:Y:S01]  /*1ddb0*/  @!P2 LEA R32, P4, R14, R240.reuse, 0x1 ;  /* 0x000000f00e20a211 */ /* 0x080fe200078808ff */
[----:B------:R-:W-:Y:S01]  /*1ddc0*/  @!P2 IMAD.IADD R9, R13, 0x1, R26 ;  /* 0x000000010d09a824 */ /* 0x000fe200078e021a */
[----:B------:R-:W-:Y:S01]  /*1ddd0*/  @!P2 LEA R30, P3, R12, R240, 0x1 ;  /* 0x000000f00c1ea211 */ /* 0x000fe200078608ff */
[----:B------:R-:W-:Y:S01]  /*1dde0*/  @P2 STS.128 [R189+0xa000], RZ ;  /* 0x00a000ffbd002388 */ /* 0x000fe20000000c00 */
[-C--:B------:R-:W-:Y:S01]  /*1ddf0*/  @!P2 LEA.HI.X R35, R18, R241.reuse, R5, 0x1, P5 ;  /* 0x000000f11223a211 */ /* 0x080fe200028f0c05 */
[----:B------:R-:W-:Y:S01]  /*1de00*/  @!P2 IMAD.MOV.U32 R18, RZ, RZ, R0 ;  /* 0x000000ffff12a224 */ /* 0x000fe200078e0000 */
[-C--:B------:R-:W-:Y:S01]  /*1de10*/  @!P2 LEA.HI.X R29, R10, R241.reuse, R11, 0x1, P1 ;  /* 0x000000f10a1da211 */ /* 0x080fe200008f0c0b */
[----:B------:R-:W-:Y:S01]  /*1de20*/  @!PT LDS RZ, [RZ] ;  /* 0x00000000fffff984 */ /* 0x000fe20000000800 */
[----:B------:R-:W-:Y:S01]  /*1de30*/  @!PT LDS RZ, [RZ] ;  /* 0x00000000fffff984 */ /* 0x000fe20000000800 */
[----:B------:R-:W-:Y:S01]  /*1de40*/  @!PT LDS RZ, [RZ] ;  /* 0x00000000fffff984 */ /* 0x000fe20000000800 */
[----:B------:R2:W-:Y:S01]  /*1de50*/  @!P2 LDGSTS.E.BYPASS.LTC128B.128 [R189+0xa000], [R134.64] ;  /* 0x0a00000086bdafae */ /* 0x0005e2000b901d46 */
[--C-:B------:R-:W-:Y:S01]  /*1de60*/  @!P2 IMAD.MOV.U32 R19, RZ, RZ, R4.reuse ;  /* 0x000000ffff13a224 */ /* 0x100fe200078e0004 */
[-C--:B------:R-:W-:Y:S01]  /*1de70*/  @!P2 LEA.HI.X R33, R14, R241.reuse, R7, 0x1, P4 ;  /* 0x000000f10e21a211 */ /* 0x080fe200020f0c07 */
[--C-:B------:R-:W-:Y:S01]  /*1de80*/  @!P2 IMAD.MOV.U32 R15, RZ, RZ, R4.reuse ;  /* 0x000000ffff0fa224 */ /* 0x100fe200078e0004 */
[----:B------:R-:W-:Y:S01]  /*1de90*/  @P2 STS.128 [R189+0xa800], RZ ;  /* 0x00a800ffbd002388 */ /* 0x000fe20000000c00 */
[----:B------:R-:W-:Y:S01]  /*1dea0*/  @!P2 LEA.HI.X R31, R12, R241, R9, 0x1, P3 ;  /* 0x000000f10c1fa211 */ /* 0x000fe200018f0c09 */
[--C-:B------:R-:W-:Y:S01]  /*1deb0*/  @!P2 IMAD.MOV.U32 R13, RZ, RZ, R4.reuse ;  /* 0x000000ffff0da224 */ /* 0x100fe200078e0004 */
[-C--:B------:R-:W-:Y:S01]  /*1dec0*/  @!P2 MOV R12, R0.reuse ;  /* 0x00000000000ca202 */ /* 0x080fe20000000f00 */
[--C-:B------:R-:W-:Y:S01]  /*1ded0*/  @!P2 IMAD.MOV.U32 R11, RZ, RZ, R4.reuse ;  /* 0x000000ffff0ba224 */ /* 0x100fe200078e0004 */
[----:B------:R-:W-:Y:S01]  /*1dee0*/  @!PT LDS RZ, [RZ] ;  /* 0x00000000fffff984 */ /* 0x000fe20000000800 */
[----:B------:R-:W-:Y:S01]  /*1def0*/  @!PT LDS RZ, [RZ] ;  /* 0x00000000fffff984 */ /* 0x000fe20000000800 */
[----:B------:R-:W-:Y:S01]  /*1df00*/  @!PT LDS RZ, [RZ] ;  /* 0x00000000fffff984 */ /* 0x000fe20000000800 */
[----:B------:R3:W-:Y:S01]  /*1df10*/  @!P2 LDGSTS.E.BYPASS.LTC128B.128 [R189+0xa800], [R48.64] ;  /* 0x0a80000030bdafae */ /* 0x0007e2000b901d46 */
[----:B------:R-:W-:Y:S01]  /*1df20*/  @!P2 IMAD.MOV.U32 R5, RZ, RZ, R4 ;  /* 0x000000ffff05a224 */ /* 0x000fe200078e0004 */
[----:B------:R-:W-:Y:S01]  /*1df30*/  @!P2 MOV R4, R0 ;  /* 0x000000000004a202 */ /* 0x000fe20000000f00 */
        /* <DEDUP_REMOVED lines=10> */
[----:B------:R-:W-:-:S03]  /*1dfe0*/  @!P2 IMAD.IADD R0, R19, 0x1, R0 ;  /* 0x000000011300a824 */ /* 0x000fc600078e0200 */
[----:B------:R-:W-:Y:S01]  /*1dff0*/  @!PT LDS RZ, [RZ] ;  /* 0x00000000fffff984 */ /* 0x000fe20000000800 */
[----:B------:R-:W-:Y:S01]  /*1e000*/  @!PT LDS RZ, [RZ] ;  /* 0x00000000fffff984 */ /* 0x000fe20000000800 */
[----:B------:R-:W-:Y:S01]  /*1e010*/  @!PT LDS RZ, [RZ] ;  /* 0x00000000fffff984 */ /* 0x000fe20000000800 */
[----:B------:R4:W-:Y:S01]  /*1e020*/  @!P2 LDGSTS.E.BYPASS.LTC128B.128 [R189+0xb800], [R44.64] ;  /* 0x0b8000002cbdafae */ /* 0x0009e2000b901d46 */
[----:B------:R-:W-:-:S03]  /*1e030*/  @!P2 LEA R26, P1, R18, R240, 0x1 ;  /* 0x000000f0121aa211 */ /* 0x000fc600078208ff */
        /* <DEDUP_REMOVED lines=30> */
[-C--:B------:R-:W-:Y:S01]  /*1e220*/  @!P2 LEA R22, P4, R12, R240.reuse, 0x1 ;  /* 0x000000f00c16a211 */ /* 0x080fe200078808ff */
[----:B------:R-:W-:Y:S01]  /*1e230*/  @!P2 IMAD.WIDE.U32 R4, R65, 0xf0, R4 ;  /* 0x000000f04104a825 */ /* 0x000fe200078e0004 */
[----:B------:R-:W-:Y:S03]  /*1e240*/  @P2 STS.128 [R189+0xe000], RZ ;  /* 0x00e000ffbd002388 */ /* 0x000fe60000000c00 */
[----:B------:R-:W-:Y:S01]  /*1e250*/  @!P2 IMAD.IADD R7, R13, 0x1, R7 ;  /* 0x000000010d07a824 */ /* 0x000fe200078e0207 */
[----:B------:R-:W-:Y:S01]  /*1e260*/  @!PT LDS RZ, [RZ] ;  /* 0x00000000fffff984 */ /* 0x000fe20000000800 */
[----:B------:R-:W-:Y:S01]  /*1e270*/  @!PT LDS RZ, [RZ] ;  /* 0x00000000fffff984 */ /* 0x000fe20000000800 */
[----:B------:R-:W-:Y:S01]  /*1e280*/  @!PT LDS RZ, [RZ] ;  /* 0x00000000fffff984 */ /* 0x000fe20000000800 */
[----:B------:R1:W-:Y:S01]  /*1e290*/  @!P2 LDGSTS.E.BYPASS.LTC128B.128 [R189+0xe000], [R40.64] ;  /* 0x0e00000028bdafae */ /* 0x0003e2000b901d46 */
[----:B------:R-:W-:Y:S01]  /*1e2a0*/  @!P2 IMAD.IADD R9, R9, 0x1, R11 ;  /* 0x000000010909a824 */ /* 0x000fe200078e020b */
[----:B------:R-:W-:-:S02]  /*1e2b0*/  @!P2 LEA R20, P3, R10, R240, 0x1 ;  /* 0x000000f00a14a211 */ /* 0x000fc400078608ff */
[----:B------:R-:W-:Y:S01]  /*1e2c0*/  @P2 STS.128 [R189+0xe800], RZ ;  /* 0x00e800ffbd002388 */ /* 0x000fe20000000c00 */
[----:B------:R-:W-:-:S03]  /*1e2d0*/  @!P2 LEA.HI.X R25, R14, R241, R0, 0x1, P5 ;  /* 0x000000f10e19a211 */ /* 0x000fc600028f0c00 */
[----:B------:R-:W-:Y:S01]  /*1e2e0*/  @!PT LDS RZ, [RZ] ;  /* 0x00000000fffff984 */ /* 0x000fe20000000800 */
[----:B------:R-:W-:Y:S01]  /*1e2f0*/  @!PT LDS RZ, [RZ] ;  /* 0x00000000fffff984 */ /* 0x000fe20000000800 */
[----:B------:R-:W-:Y:S01]  /*1e300*/  @!PT LDS RZ, [RZ] ;  /* 0x00000000fffff984 */ /* 0x000fe20000000800 */
[----:B------:R1:W-:Y:S01]  /*1e310*/  @!P2 LDGSTS.E.BYPASS.LTC128B.128 [R189+0xe800], [R30.64] ;  /* 0x0e8000001ebdafae */ /* 0x0003e2000b901d46 */
[----:B------:R-:W-:-:S03]  /*1e320*/  @!P2 IADD3 R5, R5, R21, RZ ;  /* 0x000000150505a210 */ /* 0x000fc60007ffe0ff */
[----:B------:R-:W-:Y:S01]  /*1e330*/  @P2 STS.128 [R189+0xf000], RZ ;  /* 0x00f000ffbd002388 */ /* 0x000fe20000000c00 */
[----:B------:R-:W-:Y:S02]  /*1e340*/  @!P2 LEA R18, P1, R4, R240, 0x1 ;  /* 0x000000f00412a211 */ /* 0x000fe400078208ff */
[-C--:B------:R-:W-:Y:S01]  /*1e350*/  @!P2 LEA.HI.X R23, R12, R241.reuse, R7, 0x1, P4 ;  /* 0x000000f10c17a211 */ /* 0x080fe200020f0c07 */
        /* <DEDUP_REMOVED lines=31> */
[----:B------:R-:W2:Y:S01]  /*1e550*/  LD.E R0, [R16.64+0x18c] ;  /* 0x00018c0610007980 */ /* 0x000ea2000c101900 */
[----:B------:R-:W-:Y:S01]  /*1e560*/  IMAD.MOV.U32 R105, RZ, RZ, R64 ;  /* 0x000000ffff697224 */ /* 0x000fe200078e0040 */
[----:B------:R-:W-:-:S02]  /*1e570*/  MOV R109, R61 ;  /* 0x0000003d006d7202 */ /* 0x000fc40000000f00 */
[----:B------:R-:W-:Y:S01]  /*1e580*/  LDSM.16.M88.4 R12, [R183] ;  /* 0x00000000b70c783b */ /* 0x000fe20000000200 */
[----:B------:R-:W-:Y:S01]  /*1e590*/  IMAD.MOV.U32 R107, RZ, RZ, R63 ;  /* 0x000000ffff6b7224 */ /* 0x000fe200078e003f */
[----:B------:R-:W-:Y:S02]  /*1e5a0*/  MOV R113, R56 ;  /* 0x0000003800717202 */ /* 0x000fe40000000f00 */
[----:B------:R-:W3:Y:S01]  /*1e5b0*/  LDSM.16.M88.4 R96, [R176+0x3800] ;  /* 0x00380000b060783b */ /* 0x000ee20000000200 */
[----:B------:R-:W-:Y:S01]  /*1e5c0*/  IMAD.MOV.U32 R108, RZ, RZ, R62 ;  /* 0x000000ffff6c7224 */ /* 0x000fe200078e003e */
[----:B------:R-:W-:Y:S01]  /*1e5d0*/  MOV R120, R51 ;  /* 0x0000003300787202 */ /* 0x000fe20000000f00 */
[----:B------:R-:W-:Y:S01]  /*1e5e0*/  IMAD.MOV.U32 R110, RZ, RZ, R60 ;  /* 0x000000ffff6e7224 */ /* 0x000fe200078e003c */
[----:B------:R-:W3:Y:S01]  /*1e5f0*/  LDSM.16.M88.4 R100, [R176+0x3000] ;  /* 0x00300000b064783b */ /* 0x000ee20000000200 */
[----:B------:R-:W-:Y:S02]  /*1e600*/  IMAD.MOV.U32 R111, RZ, RZ, R59 ;  /* 0x000000ffff6f7224 */ /* 0x000fe400078e003b */
[----:B------:R-:W-:Y:S01]  /*1e610*/  IMAD.MOV.U32 R106, RZ, RZ, R58 ;  /* 0x000000ffff6a7224 */ /* 0x000fe200078e003a */
[----:B------:R-:W3:Y:S01]  /*1e620*/  LDSM.16.M88.4 R92, [R176+0x4000] ;  /* 0x00400000b05c783b */ /* 0x000ee20000000200 */
[----:B------:R-:W-:-:S03]  /*1e630*/  IMAD.MOV.U32 R112, RZ, RZ, R57 ;  /* 0x000000ffff707224 */ /* 0x000fc600078e0039 */
[----:B------:R-:W3:Y:S01]  /*1e640*/  LDSM.16.M88.4 R88, [R176+0x4800] ;  /* 0x00480000b058783b */ /* 0x000ee20000000200 */
[----:B------:R-:W-:-:S03]  /*1e650*/  IMAD.MOV.U32 R114, RZ, RZ, R55 ;  /* 0x000000ffff727224 */ /* 0x000fc600078e0037 */
[----:B------:R-:W3:Y:S01]  /*1e660*/  LDSM.16.M88.4 R72, [R176+0x6800] ;  /* 0x00680000b048783b */ /* 0x000ee20000000200 */
[----:B------:R-:W-:Y:S02]  /*1e670*/  IMAD.MOV.U32 R115, RZ, RZ, R54 ;  /* 0x000000ffff737224 */ /* 0x000fe400078e0036 */
[----:B------:R-:W-:Y:S01]  /*1e680*/  IMAD.MOV.U32 R117, RZ, RZ, R53 ;  /* 0x000000ffff757224 */ /* 0x000fe200078e0035 */
[----:B------:R-:W3:Y:S01]  /*1e690*/  LDSM.16.M88.4 R84, [R176+0x5000] ;  /* 0x00500000b054783b */ /* 0x000ee20000000200 */
[----:B------:R-:W-:Y:S02]  /*1e6a0*/  IMAD.MOV.U32 R119, RZ, RZ, R52 ;  /* 0x000000ffff777224 */ /* 0x000fe400078e0034 */
[----:B------:R-:W-:Y:S01]  /*1e6b0*/  IMAD.MOV.U32 R121, RZ, RZ, R50 ;  /* 0x000000ffff797224 */ /* 0x000fe200078e0032 */
[----:B------:R-:W4:Y:S04]  /*1e6c0*/  LDSM.16.M88.4 R76, [R176+0x6000] ;  /* 0x00600000b04c783b */ /* 0x000f280000000200 */
[----:B------:R-:W4:Y:S04]  /*1e6d0*/  LDSM.16.M88.4 R64, [R176+0x7800] ;  /* 0x00780000b040783b */ /* 0x000f280000000200 */
[----:B-1----:R-:W1:Y:S04]  /*1e6e0*/  LDSM.16.M88.4 R20, [R176+0x2000] ;  /* 0x00200000b014783b */ /* 0x002e680000000200 */
[----:B------:R-:W1:Y:S04]  /*1e6f0*/  LDSM.16.M88.4 R80, [R176+0x5800] ;  /* 0x00580000b050783b */ /* 0x000e680000000200 */
[----:B------:R-:W1:Y:S04]  /*1e700*/  LDSM.16.M88.4 R60, [R176+0x8000] ;  /* 0x00800000b03c783b */ /* 0x000e680000000200 */
[----:B------:R-:W1:Y:S04]  /*1e710*/  LDSM.16.M88.4 R56, [R176+0x8800] ;  /* 0x00880000b038783b */ /* 0x000e680000000200 */
[----:B------:R-:W1:Y:S04]  /*1e720*/  LDSM.16.M88.4 R40, [R176+0x2800] ;  /* 0x00280000b028783b */ /* 0x000e680000000200 */
[----:B------:R-:W1:Y:S04]  /*1e730*/  LDSM.16.M88.4 R68, [R176+0x7000] ;  /* 0x00700000b044783b */ /* 0x000e680000000200 */
[----:B------:R-:W1:Y:S04]  /*1e740*/  LDSM.16.M88.4 R52, [R176+0x9000] ;  /* 0x00900000b034783b */ /* 0x000e680000000200 */
[----:B---3--:R-:W3:Y:S04]  /*1e750*/  LDSM.16.M88.4 R48, [R176+0x9800] ;  /* 0x00980000b030783b */ /* 0x008ee80000000200 */
[----:B------:R1:W-:Y:S04]  /*1e760*/  LDSM.16.M88.4 R24, [R121] ;  /* 0x000000007918783b */ /* 0x0003e80000000200 */
[----:B----4-:R-:W4:Y:S01]  /*1e770*/  LDSM.16.M88.4 R44, [R104+0x2000] ;  /* 0x00200000682c783b */ /* 0x010f220000000200 */
[----:B------:R-:W-:Y:S01]  /*1e780*/  IMAD.MOV.U32 R232, RZ, RZ, R120 ;  /* 0x000000ffffe87224 */ /* 0x000fe200078e0078 */
[----:B------:R-:W-:Y:S01]  /*1e790*/  HMMA.16816.F32 R124, R12, R96, RZ ;  /* 0x000000600c7c723c */ /* 0x000fe200000018ff */
[----:B------:R-:W-:Y:S01]  /*1e7a0*/  IMAD.MOV.U32 R233, RZ, RZ, R119 ;  /* 0x000000ffffe97224 */ /* 0x000fe200078e0077 */
[----:B------:R-:W-:Y:S01]  /*1e7b0*/  MOV R236, R109 ;  /* 0x0000006d00ec7202 */ /* 0x000fe20000000f00 */
[----:B------:R-:W-:Y:S01]  /*1e7c0*/  IMAD.MOV.U32 R234, RZ, RZ, R117 ;  /* 0x000000ffffea7224 */ /* 0x000fe200078e0075 */
[----:B------:R-:W0:Y:S01]  /*1e7d0*/  LDGDEPBAR ;  /* 0x00000000000079af */ /* 0x000e220000000000 */
[----:B------:R-:W-:-:S03]  /*1e7e0*/  IMAD.MOV.U32 R119, RZ, RZ, R111 ;  /* 0x000000ffff777224 */ /* 0x000fc600078e006f */
[----:B------:R-:W-:Y:S01]  /*1e7f0*/  HMMA.16816.F32 R196, R12, R98, RZ ;  /* 0x000000620cc4723c */ /* 0x000fe200000018ff */
[----:B------:R-:W-:Y:S02]  /*1e800*/  IMAD.MOV.U32 R237, RZ, RZ, R110 ;  /* 0x000000ffffed7224 */ /* 0x000fe400078e006e */
[----:B------:R-:W-:-:S05]  /*1e810*/  IMAD.MOV.U32 R117, RZ, RZ, R108 ;  /* 0x000000ffff757224 */ /* 0x000fca00078e006c */
[C---:B------:R-:W-:Y:S08]  /*1e820*/  HMMA.16816.F32 R168, R12.reuse, R100, RZ ;  /* 0x000000640ca8723c */ /* 0x040ff000000018ff */
[C---:B------:R-:W-:Y:S08]  /*1e830*/  HMMA.16816.F32 R128, R12.reuse, R102, RZ ;  /* 0x000000660c80723c */ /* 0x040ff000000018ff */
[C---:B------:R-:W-:Y:S08]  /*1e840*/  HMMA.16816.F32 R204, R12.reuse, R92, RZ ;  /* 0x0000005c0ccc723c */ /* 0x040ff000000018ff */
[C---:B------:R-:W-:Y:S08]  /*1e850*/  HMMA.16816.F32 R192, R12.reuse, R94, RZ ;  /* 0x0000005e0cc0723c */ /* 0x040ff000000018ff */
[C---:B-1----:R-:W-:Y:S08]  /*1e860*/  HMMA.16816.F32 R120, R12.reuse, R88, RZ ;  /* 0x000000580c78723c */ /* 0x042ff000000018ff */
        /* <DEDUP_REMOVED lines=14> */
[----:B------:R-:W-:-:S07]  /*1e950*/  IMAD.MOV.U32 R235, RZ, RZ, R115 ;  /* 0x000000ffffeb7224 */ /* 0x000fce00078e0073 */
[----:B------:R-:W-:Y:S01]  /*1e960*/  HMMA.16816.F32 R20, R12, R40, RZ ;  /* 0x000000280c14723c */ /* 0x000fe200000018ff */
[----:B------:R-:W-:-:S07]  /*1e970*/  MOV R239, R114 ;  /* 0x0000007200ef7202 */ /* 0x000fce0000000f00 */
[C---:B------:R-:W-:Y:S01]  /*1e980*/  HMMA.16816.F32 R108, R12.reuse, R42, RZ ;  /* 0x0000002a0c6c723c */ /* 0x040fe200000018ff */
[----:B------:R-:W-:Y:S01]  /*1e990*/  IMAD.MOV.U32 R244, RZ, RZ, R113 ;  /* 0x000000fffff47224 */ /* 0x000fe200078e0071 */
[----:B------:R-:W-:Y:S06]  /*1e9a0*/  LDSM.16.M88.4 R40, [R104+0x3000] ;  /* 0x003000006828783b */ /* 0x000fec0000000200 */
[C---:B------:R-:W-:Y:S01]  /*1e9b0*/  HMMA.16816.F32 R80, R12.reuse, R82, RZ ;  /* 0x000000520c50723c */ /* 0x040fe200000018ff */
[----:B------:R-:W-:Y:S02]  /*1e9c0*/  IMAD.MOV.U32 R238, RZ, RZ, R112 ;  /* 0x000000ffffee7224 */ /* 0x000fe400078e0070 */
[----:B------:R-:W1:Y:S05]  /*1e9d0*/  LDSM.16.M88.4 R112, [R104+0x2800] ;  /* 0x002800006870783b */ /* 0x000e6a0000000200 */
[C---:B------:R-:W-:Y:S08]  /*1e9e0*/  HMMA.16816.F32 R200, R12.reuse, R68, RZ ;  /* 0x000000440cc8723c */ /* 0x040ff000000018ff */
[C---:B------:R-:W-:Y:S08]  /*1e9f0*/  HMMA.16816.F32 R172, R12.reuse, R70, RZ ;  /* 0x000000460cac723c */ /* 0x040ff000000018ff */
[C---:B------:R-:W-:Y:S08]  /*1ea00*/  HMMA.16816.F32 R60, R12.reuse, R62, RZ ;  /* 0x0000003e0c3c723c */ /* 0x040ff000000018ff */
[C---:B------:R-:W-:Y:S08]  /*1ea10*/  HMMA.16816.F32 R56, R12.reuse, R58, RZ ;  /* 0x0000003a0c38723c */ /* 0x040ff000000018ff */
[C---:B------:R-:W-:Y:S08]  /*1ea20*/  HMMA.16816.F32 R228, R12.reuse, R52, RZ ;  /* 0x000000340ce4723c */ /* 0x040ff000000018ff */
[C---:B------:R-:W-:Y:S08]  /*1ea30*/  HMMA.16816.F32 R224, R12.reuse, R54, RZ ;  /* 0x000000360ce0723c */ /* 0x040ff000000018ff */
[C---:B---3--:R-:W-:Y:S08]  /*1ea40*/  HMMA.16816.F32 R248, R12.reuse, R48, RZ ;  /* 0x000000300cf8723c */ /* 0x048ff000000018ff */
[----:B------:R-:W-:Y:S01]  /*1ea50*/  HMMA.16816.F32 R12, R12, R50, RZ ;  /* 0x000000320c0c723c */ /* 0x000fe200000018ff */
[----:B------:R-:W-:-:S02]  /*1ea60*/  IMAD.MOV.U32 R188, RZ, RZ, R107 ;  /* 0x000000ffffbc7224 */ /* 0x000fc400078e006b */
[----:B------:R-:W-:-:S05]  /*1ea70*/  IMAD.MOV.U32 R107, RZ, RZ, R105 ;  /* 0x000000ffff6b7224 */ /* 0x000fca00078e0069 */
[C---:B----4-:R-:W-:Y:S01]  /*1ea80*/  HMMA.16816.F32 R48, R24.reuse, R44, R32 ;  /* 0x0000002c1830723c */ /* 0x050fe20000001820 */
[----:B------:R-:W3:Y:S07]  /*1ea90*/  LDSM.16.M88.4 R32, [R104+0x3800] ;  /* 0x003800006820783b */ /* 0x000eee0000000200 */
[----:B------:R-:W-:Y:S01]  /*1eaa0*/  HMMA.16816.F32 R52, R24, R46, R28 ;  /* 0x0000002e1834723c */ /* 0x000fe2000000181c */
[----:B------:R-:W4:Y:S04]  /*1eab0*/  LDSM.16.M88.4 R44, [R104+0x5800] ;  /* 0x00580000682c783b */ /* 0x000f280000000200 */
[----:B------:R-:W-:Y:S03]  /*1eac0*/  LDSM.16.M88.4 R28, [R104+0x4000] ;  /* 0x00400000681c783b */ /* 0x000fe60000000200 */
[----:B------:R-:W-:Y:S01]  /*1ead0*/  IMAD.MOV.U32 R241, RZ, RZ, R13 ;  /* 0x000000fffff17224 */ /* 0x000fe200078e000d */
[----:B------:R-:W-:Y:S01]  /*1eae0*/  MOV R105, R15 ;  /* 0x0000000f00697202 */ /* 0x000fe20000000f00 */
[----:B------:R-:W-:-:S02]  /*1eaf0*/  IMAD.MOV.U32 R240, RZ, RZ, R14 ;  /* 0x000000fffff07224 */ /* 0x000fc400078e000e */
[----:B------:R-:W-:Y:S02]  /*1eb00*/  IMAD.MOV.U32 R7, RZ, RZ, R12 ;  /* 0x000000ffff077224 */ /* 0x000fe400078e000c */
[----:B------:R-:W2:Y:S01]  /*1eb10*/  LDSM.16.M88.4 R12, [R104+0x5000] ;  /* 0x00500000680c783b */ /* 0x000ea20000000200 */
[C---:B-1----:R-:W-:Y:S03]  /*1eb20*/  HMMA.16816.F32 R68, R24.reuse, R112, R20 ;  /* 0x000000701844723c */ /* 0x042fe60000001814 */
[----:B------:R-:W1:Y:S01]  /*1eb30*/  LDSM.16.M88.4 R20, [R104+0x4800] ;  /* 0x004800006814783b */ /* 0x000e620000000200 */
[----:B------:R-:W-:Y:S01]  /*1eb40*/  MOV R39, R250 ;  /* 0x000000fa00277202 */ /* 0x000fe20000000f00 */
[----:B------:R-:W-:Y:S02]  /*1eb50*/  IMAD.MOV.U32 R10, RZ, RZ, R251 ;  /* 0x000000ffff0a7224 */ /* 0x000fe400078e00fb */
[----:B------:R-:W-:Y:S01]  /*1eb60*/  IMAD.MOV.U32 R3, RZ, RZ, R249 ;  /* 0x000000ffff037224 */ /* 0x000fe200078e00f9 */
[----:B------:R-:W-:Y:S01]  /*1eb70*/  HMMA.16816.F32 R112, R24, R114, R108 ;  /* 0x000000721870723c */ /* 0x000fe2000000186c */
[----:B------:R-:W-:Y:S01]  /*1eb80*/  IMAD.MOV.U32 R4, RZ, RZ, R248 ;  /* 0x000000ffff047224 */ /* 0x000fe200078e00f8 */
[----:B------:R-:W-:Y:S01]  /*1eb90*/  MOV R248, R234 ;  /* 0x000000ea00f87202 */ /* 0x000fe20000000f00 */
[----:B------:R-:W-:-:S02]  /*1eba0*/  IMAD.MOV.U32 R251, RZ, RZ, R244 ;  /* 0x000000fffffb7224 */ /* 0x000fc400078e00f4 */
[----:B------:R-:W-:Y:S02]  /*1ebb0*/  IMAD.MOV.U32 R250, RZ, RZ, R239 ;  /* 0x000000fffffa7224 */ /* 0x000fe400078e00ef */
[----:B------:R-:W-:Y:S02]  /*1ebc0*/  IMAD.MOV.U32 R249, RZ, RZ, R235 ;  /* 0x000000fffff97224 */ /* 0x000fe400078e00eb */
[----:B------:R-:W-:Y:S01]  /*1ebd0*/  IMAD.MOV.U32 R244, RZ, RZ, R233 ;  /* 0x000000fffff47224 */ /* 0x000fe200078e00e9 */
[----:B---3--:R-:W-:Y:S01]  /*1ebe0*/  HMMA.16816.F32 R108, R24, R34, R196 ;  /* 0x00000022186c723c */ /* 0x008fe200000018c4 */
[----:B------:R-:W-:-:S07]  /*1ebf0*/  IMAD.MOV.U32 R239, RZ, RZ, R232 ;  /* 0x000000ffffef7224 */ /* 0x000fce00078e00e8 */
[C---:B----4-:R-:W-:Y:S08]  /*1ec00*/  HMMA.16816.F32 R196, R24.reuse, R44, R84 ;  /* 0x0000002c18c4723c */ /* 0x050ff00000001854 */
        /* <DEDUP_REMOVED lines=9> */
[----:B------:R-:W-:Y:S01]  /*1eca0*/  HMMA.16816.F32 R192, R24, R30, R192 ;  /* 0x0000001e18c0723c */ /* 0x000fe200000018c0 */
[----:B------:R-:W3:Y:S01]  /*1ecb0*/  LDSM.16.M88.4 R28, [R104+0x7000] ;  /* 0x00700000681c783b */ /* 0x000ee20000000200 */
[----:B------:R-:W-:Y:S01]  /*1ecc0*/  IMAD.MOV.U32 R83, RZ, RZ, R251 ;  /* 0x000000ffff537224 */ /* 0x000fe200078e00fb */
[----:B------:R-:W-:Y:S01]  /*1ecd0*/  MOV R82, R250 ;  /* 0x000000fa00527202 */ /* 0x000fe20000000f00 */
[----:B------:R-:W-:-:S02]  /*1ece0*/  IMAD.MOV.U32 R81, RZ, RZ, R249 ;  /* 0x000000ffff517224 */ /* 0x000fc400078e00f9 */
[----:B------:R-:W-:Y:S02]  /*1ecf0*/  IMAD.MOV.U32 R87, RZ, RZ, R248 ;  /* 0x000000ffff577224 */ /* 0x000fe400078e00f8 */
[C---:B--2---:R-:W-:Y:S08]  /*1ed00*/  HMMA.16816.F32 R248, R24.reuse, R12, R64 ;  /* 0x0000000c18f8723c */ /* 0x044ff00000001840 */
[C---:B------:R-:W-:Y:S08]  /*1ed10*/  HMMA.16816.F32 R60, R24.reuse, R14, R60 ;  /* 0x0000000e183c723c */ /* 0x040ff0000000183c */
[C---:B------:R-:W-:Y:S08]  /*1ed20*/  HMMA.16816.F32 R168, R24.reuse, R40, R168 ;  /* 0x0000002818a8723c */ /* 0x040ff000000018a8 */
[----:B------:R-:W-:Y:S01]  /*1ed30*/  HMMA.16816.F32 R128, R24, R42, R128 ;  /* 0x0000002a1880723c */ /* 0x000fe20000001880 */
[----:B------:R-:W2:Y:S01]  /*1ed40*/  LDSM.16.M88.4 R40, [R104+0x6000] ;  /* 0x006000006828783b */ /* 0x000ea20000000200 */
        /* <DEDUP_REMOVED lines=8> */
[----:B------:R-:W-:Y:S01]  /*1edd0*/  IMAD.MOV.U32 R188, RZ, RZ, R107 ;  /* 0x000000ffffbc7224 */ /* 0x000fe200078e006b */
[----:B------:R-:W-:Y:S01]  /*1ede0*/  MOV R244, R238 ;  /* 0x000000ee00f47202 */ /* 0x000fe20000000f00 */
[----:B------:R-:W-:Y:S01]  /*1edf0*/  IMAD.MOV.U32 R85, RZ, RZ, R87 ;  /* 0x000000ffff557224 */ /* 0x000fe200078e0057 */
[----:B------:R-:W-:Y:S01]  /*1ee00*/  MOV R86, R18 ;  /* 0x0000001200567202 */ /* 0x000fe20000000f00 */
[----:B------:R-:W-:Y:S01]  /*1ee10*/  IMAD.MOV.U32 R87, RZ, RZ, R19 ;  /* 0x000000ffff577224 */ /* 0x000fe200078e0013 */
[----:B------:R-:W4:Y:S01]  /*1ee20*/  LDSM.16.M88.4 R32, [R104+0x6800] ;  /* 0x006800006820783b */ /* 0x000f220000000200 */
[----:B------:R-:W-:Y:S01]  /*1ee30*/  IMAD.MOV.U32 R19, RZ, RZ, R38 ;  /* 0x000000ffff137224 */ /* 0x000fe200078e0026 */
[C---:B-1----:R-:W-:Y:S08]  /*1ee40*/  HMMA.16816.F32 R236, R24.reuse, R22, R72 ;  /* 0x0000001618ec723c */ /* 0x042ff00000001848 */
[----:B---3--:R-:W-:Y:S01]  /*1ee50*/  HMMA.16816.F32 R200, R24, R28, R200 ;  /* 0x0000001c18c8723c */ /* 0x008fe200000018c8 */
[----:B------:R-:W-:Y:S01]  /*1ee60*/  IMAD.MOV.U32 R74, RZ, RZ, R3 ;  /* 0x000000ffff4a7224 */ /* 0x000fe200078e0003 */
[----:B------:R-:W-:Y:S01]  /*1ee70*/  MOV R3, R14 ;  /* 0x0000000e00037202 */ /* 0x000fe20000000f00 */
[----:B------:R-:W-:-:S05]  /*1ee80*/  IMAD.MOV.U32 R73, RZ, RZ, R188 ;  /* 0x000000ffff497224 */ /* 0x000fca00078e00bc */
[----:B------:R-:W-:Y:S01]  /*1ee90*/  HMMA.16816.F32 R172, R24, R30, R172 ;  /* 0x0000001e18ac723c */ /* 0x000fe200000018ac */
[----:B------:R-:W-:Y:S01]  /*1eea0*/  IMAD.MOV.U32 R188, RZ, RZ, R12 ;  /* 0x000000ffffbc7224 */ /* 0x000fe200078e000c */
[----:B------:R-:W-:Y:S01]  /*1eeb0*/  LDSM.16.M88.4 R28, [R177] ;  /* 0x00000000b11c783b */ /* 0x000fe20000000200 */
[----:B------:R-:W-:Y:S02]  /*1eec0*/  IMAD.MOV.U32 R38, RZ, RZ, R13 ;  /* 0x000000ffff267224 */ /* 0x000fe400078e000d */
[----:B------:R-:W-:-:S03]  /*1eed0*/  IMAD.MOV.U32 R18, RZ, RZ, R15 ;  /* 0x000000ffff127224 */ /* 0x000fc600078e000f */
[----:B------:R-:W-:Y:S01]  /*1eee0*/  HMMA.16816.F32 R100, R24, R20, R100 ;  /* 0x000000141864723c */ /* 0x000fe20000001864 */
[----:B------:R1:W3:Y:S01]  /*1eef0*/  LDSM.16.M88.4 R20, [R2] ;  /* 0x000000000214783b */ /* 0x0002e20000000200 */
[----:B------:R-:W-:-:S03]  /*1ef00*/  MOV R80, R82 ;  /* 0x0000005200507202 */ /* 0x000fc60000000f00 */
[----:B------:R-:W-:Y:S03]  /*1ef10*/  LDSM.16.M88.4 R64, [R182+0x800] ;  /* 0x00080000b640783b */ /* 0x000fe60000000200 */
[----:B------:R-:W-:Y:S01]  /*1ef20*/  HMMA.16816.F32 R12, R24, R46, R56 ;  /* 0x0000002e180c723c */ /* 0x000fe20000001838 */
[----:B------:R-:W-:Y:S01]  /*1ef30*/  IMAD.MOV.U32 R75, RZ, RZ, R81 ;  /* 0x000000ffff4b7224 */ /* 0x000fe200078e0051 */
[----:B------:R-:W-:Y:S01]  /*1ef40*/  MOV R107, R60 ;  /* 0x0000003c006b7202 */ /* 0x000fe20000000f00 */
[----:B------:R-:W-:Y:S01]  /*1ef50*/  IMAD.MOV.U32 R82, RZ, RZ, R84 ;  /* 0x000000ffff527224 */ /* 0x000fe200078e0054 */
[----:B------:R-:W-:Y:S01]  /*1ef60*/  LDSM.16.M88.4 R44, [R74] ;  /* 0x000000004a2c783b */ /* 0x000fe20000000200 */
[----:B------:R-:W-:-:S03]  /*1ef70*/  IMAD.MOV.U32 R84, RZ, RZ, R10 ;  /* 0x000000ffff547224 */ /* 0x000fc600078e000a */
[----:B--2---:R-:W-:Y:S01]  /*1ef80*/  HMMA.16816.F32 R220, R24, R40, R220 ;  /* 0x0000002818dc723c */ /* 0x004fe200000018dc */
[----:B------:R-:W-:Y:S02]  /*1ef90*/  IMAD.MOV.U32 R81, RZ, RZ, R4 ;  /* 0x000000ffff517224 */ /* 0x000fe400078e0004 */
[----:B------:R-:W-:Y:S02]  /*1efa0*/  IMAD.MOV.U32 R11, RZ, RZ, R61 ;  /* 0x000000ffff0b7224 */ /* 0x000fe400078e003d */
[----:B------:R-:W-:-:S03]  /*1efb0*/  IMAD.MOV.U32 R9, RZ, RZ, R62 ;  /* 0x000000ffff097224 */ /* 0x000fc600078e003e */
[----:B------:R-:W-:Y:S01]  /*1efc0*/  HMMA.16816.F32 R216, R24, R42, R216 ;  /* 0x0000002a18d8723c */ /* 0x000fe200000018d8 */
[----:B------:R2:W-:Y:S01]  /*1efd0*/  LDSM.16.M88.4 R40, [R83] ;  /* 0x000000005328783b */ /* 0x0005e20000000200 */
[----:B------:R-:W-:-:S03]  /*1efe0*/  IMAD.MOV.U32 R5, RZ, RZ, R63 ;  /* 0x000000ffff057224 */ /* 0x000fc600078e003f */
[----:B------:R-:W-:Y:S03]  /*1eff0*/  LDSM.16.M88.4 R60, [R182] ;  /* 0x00000000b63c783b */ /* 0x000fe60000000200 */
[----:B------:R-:W-:Y:S02]  /*1f000*/  IMAD.MOV.U32 R10, RZ, RZ, R14 ;  /* 0x000000ffff0a7224 */ /* 0x000fe400078e000e */
[----:B------:R-:W-:Y:S02]  /*1f010*/  IMAD.MOV.U32 R4, RZ, RZ, R15 ;  /* 0x000000ffff047224 */ /* 0x000fe400078e000f */
[----:B-1----:R-:W-:Y:S02]  /*1f020*/  IMAD.MOV.U32 R2, RZ, RZ, R12 ;  /* 0x000000ffff027224 */ /* 0x002fe400078e000c */
[----:B--2---:R-:W-:Y:S01]  /*1f030*/  IMAD.MOV.U32 R83, RZ, RZ, R39 ;  /* 0x000000ffff537224 */ /* 0x004fe200078e0027 */
[----:B------:R-:W-:-:S02]  /*1f040*/  MOV R39, R13 ;  /* 0x0000000d00277202 */ /* 0x000fc40000000f00 */
[----:B------:R-:W1:Y:S01]  /*1f050*/  LDSM.16.M88.4 R12, [R185] ;  /* 0x00000000b90c783b */ /* 0x000e620000000200 */
[C---:B----4-:R-:W-:Y:S08]  /*1f060*/  HMMA.16816.F32 R212, R24.reuse, R32, R212 ;  /* 0x0000002018d4723c */ /* 0x050ff000000018d4 */
[----:B------:R-:W-:Y:S08]  /*1f070*/  HMMA.16816.F32 R208, R24, R34, R208 ;  /* 0x0000002218d0723c */ /* 0x000ff000000018d0 */
[C---:B---3--:R-:W-:Y:S01]  /*1f080*/  HMMA.16816.F32 R32, R20.reuse, R28, R48 ;  /* 0x0000001c1420723c */ /* 0x048fe20000001830 */
[----:B------:R-:W2:Y:S07]  /*1f090*/  LDSM.16.M88.4 R48, [R73] ;  /* 0x000000004930783b */ /* 0x000eae0000000200 */
[----:B------:R-:W-:Y:S01]  /*1f0a0*/  HMMA.16816.F32 R52, R20, R30, R52 ;  /* 0x0000001e1434723c */ /* 0x000fe20000001834 */
[----:B------:R-:W3:Y:S11]  /*1f0b0*/  LDSM.16.M88.4 R28, [R104+0x9000] ;  /* 0x00900000681c783b */ /* 0x000ef60000000200 */
[----:B------:R-:W-:Y:S04]  /*1f0c0*/  @!UPT UIADD3 URZ, URZ, URZ, URZ ;  /* 0x0000003f3f3ff290 */ /* 0x000fe8000fffe03f */
[----:B-1----:R-:W-:Y:S08]  /*1f0d0*/  HMMA.16816.F32 R56, R12, R60, R32 ;  /* 0x0000003c0c38723c */ /* 0x002ff00000001820 */
[----:B------:R-:W-:Y:S01]  /*1f0e0*/  HMMA.16816.F32 R68, R20, R40, R68 ;  /* 0x000000281444723c */ /* 0x000fe20000001844 */
[----:B------:R-:W-:-:S07]  /*1f0f0*/  IMAD.MOV.U32 R61, RZ, RZ, R75 ;  /* 0x000000ffff3d7224 */ /* 0x000fce00078e004b */
[----:B--2---:R-:W-:Y:S08]  /*1f100*/  HMMA.16816.F32 R76, R20, R50, R128 ;  /* 0x00000032144c723c */ /* 0x004ff00000001880 */
[----:B---3--:R-:W-:Y:S01]  /*1f110*/  HMMA.16816.F32 R228, R24, R28, R228 ;  /* 0x0000001c18e4723c */ /* 0x008fe200000018e4 */
[----:B------:R-:W-:Y:S02]  /*1f120*/  IMAD.MOV.U32 R128, RZ, RZ, R2 ;  /* 0x000000ffff807224 */ /* 0x000fe400078e0002 */
[----:B------:R-:W-:-:S05]  /*1f130*/  FMUL.FTZ R2, R56, R0 ;  /* 0x0000000038027220 */ /* 0x000fca0000410000 */
[----:B------:R-:W-:Y:S08]  /*1f140*/  HMMA.16816.F32 R224, R24, R30, R224 ;  /* 0x0000001e18e0723c */ /* 0x000ff000000018e0 */
[----:B------:R-:W-:Y:S08]  /*1f150*/  HMMA.16816.F32 R28, R12, R62, R52 ;  /* 0x0000003e0c1c723c */ /* 0x000ff00000001834 */
[C---:B------:R-:W-:Y:S01]  /*1f160*/  HMMA.16816.F32 R72, R20.reuse, R48, R168 ;  /* 0x000000301448723c */ /* 0x040fe200000018a8 */
[----:B------:R1:W-:Y:S07]  /*1f170*/  MUFU.TANH R171, R2 ;  /* 0x0000000200ab7308 */ /* 0x0003ee0000002400 */
[----:B------:R-:W-:Y:S01]  /*1f180*/  HMMA.16816.F32 R32, R20, R42, R112 ;  /* 0x0000002a1420723c */ /* 0x000fe20000001870 */
[----:B-1----:R-:W-:-:S04]  /*1f190*/  FMUL.FTZ R2, R57, R0 ;  /* 0x0000000039027220 */ /* 0x002fc80000410000 */
[----:B------:R1:W-:Y:S03]  /*1f1a0*/  MUFU.TANH R114, R2 ;  /* 0x0000000200727308 */ /* 0x0003e60000002400 */
[----:B------:R-:W-:Y:S01]  /*1f1b0*/  HMMA.16816.F32 R40, R12, R64, R68 ;  /* 0x000000400c28723c */ /* 0x000fe20000001844 */
[----:B------:R-:W-:Y:S01]  /*1f1c0*/  IMAD.MOV.U32 R129, RZ, RZ, R39 ;  /* 0x000000ffff817224 */ /* 0x000fe200078e0027 */
[----:B------:R-:W-:Y:S01]  /*1f1d0*/  MOV R60, R80 ;  /* 0x00000050003c7202 */ /* 0x000fe20000000f00 */
[----:B------:R-:W-:Y:S02]  /*1f1e0*/  IMAD.MOV.U32 R49, RZ, RZ, R81 ;  /* 0x000000ffff317224 */ /* 0x000fe400078e0051 */
[----:B-1----:R-:W-:-:S04]  /*1f1f0*/  FMUL.FTZ R2, R58, R0 ;  /* 0x000000003a027220 */ /* 0x002fc80000410000 */
[----:B------:R1:W-:Y:S01]  /*1f200*/  MUFU.TANH R169, R2 ;  /* 0x0000000200a97308 */ /* 0x0003e20000002400 */
[----:B------:R-:W-:Y:S02]  /*1f210*/  IMAD.MOV.U32 R168, RZ, RZ, R82 ;  /* 0x000000ffffa87224 */ /* 0x000fe400078e0052 */
[----:B------:R-:W-:Y:S02]  /*1f220*/  IMAD.MOV.U32 R170, RZ, RZ, R83 ;  /* 0x000000ffffaa7224 */ /* 0x000fe400078e0053 */
[----:B------:R-:W-:Y:S01]  /*1f230*/  HMMA.16816.F32 R80, R20, R44, R124 ;  /* 0x0000002c1450723c */ /* 0x000fe2000000187c */
[----:B-1----:R-:W-:-:S04]  /*1f240*/  FMUL.FTZ R2, R59, R0 ;  /* 0x000000003b027220 */ /* 0x002fc80000410000 */
[----:B------:R1:W-:Y:S01]  /*1f250*/  MUFU.TANH R39, R2 ;  /* 0x0000000200277308 */ /* 0x0003e20000002400 */
[----:B------:R-:W-:Y:S02]  /*1f260*/  IMAD.MOV.U32 R115, RZ, RZ, R106 ;  /* 0x000000ffff737224 */ /* 0x000fe400078e006a */
[----:B------:R-:W-:Y:S02]  /*1f270*/  IMAD.MOV.U32 R112, RZ, RZ, R4 ;  /* 0x000000ffff707224 */ /* 0x000fe400078e0004 */
[----:B-1----:R-:W-:-:S04]  /*1f280*/  FMUL.FTZ R2, R28, R0 ;  /* 0x000000001c027220 */ /* 0x002fc80000410000 */
[----:B------:R1:W-:Y:S01]  /*1f290*/  MUFU.TANH R126, R2 ;  /* 0x00000002007e7308 */ /* 0x0003e20000002400 */
[----:B------:R-:W-:Y:S01]  /*1f2a0*/  MOV R130, R10 ;  /* 0x0000000a00827202 */ /* 0x000fe20000000f00 */
[----:B-1----:R-:W-:-:S06]  /*1f2b0*/  FMUL.FTZ R2, R29, R0 ;  /* 0x000000001d027220 */ /* 0x002fcc0000410000 */
[----:B------:R1:W-:Y:S01]  /*1f2c0*/  MUFU.TANH R106, R2 ;  /* 0x00000002006a7308 */ /* 0x0003e20000002400 */
[----:B------:R-:W-:Y:S02]  /*1f2d0*/  IMAD.MOV.U32 R69, RZ, RZ, R5 ;  /* 0x000000ffff457224 */ /* 0x000fe400078e0005 */
[----:B-1----:R-:W-:-:S05]  /*1f2e0*/  FMUL.FTZ R2, R30, R0 ;  /* 0x000000001e027220 */ /* 0x002fca0000410000 */
[----:B------:R1:W-:Y:S01]  /*1f2f0*/  MUFU.TANH R4, R2 ;  /* 0x0000000200047308 */ /* 0x0003e20000002400 */
[----:B------:R-:W-:Y:S02]  /*1f300*/  IMAD.MOV.U32 R124, RZ, RZ, R11 ;  /* 0x000000ffff7c7224 */ /* 0x000fe400078e000b */
[----:B-1----:R-:W-:-:S05]  /*1f310*/  FMUL.FTZ R2, R31, R0 ;  /* 0x000000001f027220 */ /* 0x002fca0000410000 */
[----:B------:R1:W-:Y:S01]  /*1f320*/  MUFU.TANH R10, R2 ;  /* 0x00000002000a7308 */ /* 0x0003e20000002400 */
[----:B------:R-:W-:Y:S01]  /*1f330*/  IMAD.MOV.U32 R51, RZ, RZ, R87 ;  /* 0x000000ffff337224 */ /* 0x000fe200078e0057 */
[----:B------:R-:W-:Y:S01]  /*1f340*/  MOV R131, R85 ;  /* 0x0000005500837202 */ /* 0x000fe20000000f00 */
[----:B------:R-:W-:Y:S02]  /*1f350*/  IMAD.MOV.U32 R48, RZ, RZ, R84 ;  /* 0x000000ffff307224 */ /* 0x000fe400078e0054 */
[----:B------:R-:W-:Y:S02]  /*1f360*/  IMAD.MOV.U32 R113, RZ, RZ, R86 ;  /* 0x000000ffff717224 */ /* 0x000fe400078e0056 */
[----:B-1----:R-:W-:-:S04]  /*1f370*/  FMUL.FTZ R2, R40, R0 ;  /* 0x0000000028027220 */ /* 0x002fc80000410000 */
[----:B------:R1:W-:Y:S01]  /*1f380*/  MUFU.TANH R5, R2 ;  /* 0x0000000200057308 */ /* 0x0003e20000002400 */
[----:B------:R-:W-:Y:S01]  /*1f390*/  HMMA.16816.F32 R84, R20, R46, R108 ;  /* 0x0000002e1454723c */ /* 0x000fe2000000186c */
[----:B------:R-:W2:Y:S06]  /*1f3a0*/  LDSM.16.M88.4 R44, [R182+0x1000] ;  /* 0x00100000b62c783b */ /* 0x000eac0000000200 */
[----:B------:R-:W-:Y:S02]  /*1f3b0*/  IMAD.MOV.U32 R110, RZ, RZ, R170 ;  /* 0x000000ffff6e7224 */ /* 0x000fe400078e00aa */
[----:B-1----:R-:W-:-:S04]  /*1f3c0*/  FMUL.FTZ R2, R41, R0 ;  /* 0x0000000029027220 */ /* 0x002fc80000410000 */
[----:B------:R1:W-:Y:S01]  /*1f3d0*/  MUFU.TANH R11, R2 ;  /* 0x00000002000b7308 */ /* 0x0003e20000002400 */
[----:B------:R-:W-:Y:S01]  /*1f3e0*/  HMMA.16816.F32 R28, R12, R66, R32 ;  /* 0x000000420c1c723c */ /* 0x000fe20000001820 */
[----:B------:R-:W-:Y:S01]  /*1f3f0*/  IMAD.MOV.U32 R170, RZ, RZ, R247 ;  /* 0x000000ffffaa7224 */ /* 0x000fe200078e00f7 */
[----:B------:R3:W4:Y:S01]  /*1f400*/  LDSM.16.M88.4 R32, [R51] ;  /* 0x000000003320783b */ /* 0x0007220000000200 */
[----:B-1----:R-:W-:-:S04]  /*1f410*/  FMUL.FTZ R2, R42, R0 ;  /* 0x000000002a027220 */ /* 0x002fc80000410000 */
[----:B------:R1:W-:Y:S02]  /*1f420*/  MUFU.TANH R247, R2 ;  /* 0x0000000200f77308 */ /* 0x0003e40000002400 */
[----:B-1----:R-:W-:Y:S02]  /*1f430*/  FMUL.FTZ R2, R43, R0 ;  /* 0x000000002b027220 */ /* 0x002fe40000410000 */
[----:B------:R-:W1:Y:S04]  /*1f440*/  LDSM.16.M88.4 R40, [R182+0x1800] ;  /* 0x00180000b628783b */ /* 0x000e680000000200 */
[----:B------:R-:W4:Y:S01]  /*1f450*/  MUFU.TANH R56, R2 ;  /* 0x0000000200387308 */ /* 0x000f220000002400 */
[----:B------:R-:W-:Y:S01]  /*1f460*/  IMAD.MOV.U32 R57, RZ, RZ, R131 ;  /* 0x000000ffff397224 */ /* 0x000fe200078e0083 */
[----:B------:R-:W-:Y:S01]  /*1f470*/  MOV R111, R48 ;  /* 0x00000030006f7202 */ /* 0x000fe20000000f00 */
[----:B------:R-:W-:Y:S01]  /*1f480*/  IMAD.MOV.U32 R108, RZ, RZ, R49 ;  /* 0x000000ffff6c7224 */ /* 0x000fe200078e0031 */
[C---:B--2---:R-:W-:Y:S08]  /*1f490*/  HMMA.16816.F32 R52, R12.reuse, R46, R76 ;  /* 0x0000002e0c34723c */ /* 0x044ff0000000184c */
[----:B---3--:R-:W-:Y:S07]  /*1f4a0*/  HMMA.16816.F32 R48, R12, R44, R72 ;  /* 0x0000002c0c30723c */ /* 0x008fee0000001848 */
[----:B------:R-:W-:Y:S01]  /*1f4b0*/  IMAD.MOV.U32 R75, RZ, RZ, R57 ;  /* 0x000000ffff4b7224 */ /* 0x000fe200078e0039 */
[----:B----4-:R-:W-:Y:S07]  /*1f4c0*/  HMMA.16816.F32 R44, R20, R32, R204 ;  /* 0x00000020142c723c */ /* 0x010fee00000018cc */
[----:B------:R-:W-:-:S02]  /*1f4d0*/  MOV R207, R56 ;  /* 0x0000003800cf7202 */ /* 0x000fc40000000f00 */
[----:B-1----:R-:W-:Y:S01]  /*1f4e0*/  HMMA.16816.F32 R56, R12, R42, R84 ;  /* 0x0000002a0c38723c */ /* 0x002fe20000001854 */
[----:B------:R-:W2:Y:S01]  /*1f4f0*/  LDL.LU R85, [R1+0xb8] ;  /* 0x0000b80001557983 */ /* 0x000ea20000300800 */
[----:B------:R-:W-:Y:S02]  /*1f500*/  FMUL.FTZ R2, R28, R0 ;  /* 0x000000001c027220 */ /* 0x000fe40000410000 */
[----:B------:R-:W-:Y:S02]  /*1f510*/  IMAD.MOV.U32 R109, RZ, RZ, R168 ;  /* 0x000000ffff6d7224 */ /* 0x000fe400078e00a8 */
[----:B------:R1:W-:Y:S01]  /*1f520*/  MUFU.TANH R127, R2 ;  /* 0x00000002007f7308 */ /* 0x0003e20000002400 */
[----:B------:R-:W-:Y:S02]  /*1f530*/  IMAD.MOV.U32 R168, RZ, RZ, R19 ;  /* 0x000000ffffa87224 */ /* 0x000fe400078e0013 */
[----:B------:R-:W-:Y:S02]  /*1f540*/  IMAD.MOV.U32 R19, RZ, RZ, R117 ;  /* 0x000000ffff137224 */ /* 0x000fe400078e0075 */
[----:B------:R-:W-:-:S02]  /*1f550*/  IMAD.MOV.U32 R65, RZ, RZ, R252 ;  /* 0x000000ffff417224 */ /* 0x000fc400078e00fc */
[----:B-1----:R-:W-:-:S04]  /*1f560*/  FMUL.FTZ R2, R29, R0 ;  /* 0x000000001d027220 */ /* 0x002fc80000410000 */
[----:B------:R1:W-:Y:S01]  /*1f570*/  MUFU.TANH R117, R2 ;  /* 0x0000000200757308 */ /* 0x0003e20000002400 */
[----:B------:R-:W-:Y:S02]  /*1f580*/  IMAD.MOV.U32 R131, RZ, RZ, R9 ;  /* 0x000000ffff837224 */ /* 0x000fe400078e0009 */
[----:B------:R-:W-:Y:S02]  /*1f590*/  IMAD.MOV.U32 R125, RZ, RZ, R128 ;  /* 0x000000ffff7d7224 */ /* 0x000fe400078e0080 */
[----:B-1----:R-:W-:-:S04]  /*1f5a0*/  FMUL.FTZ R2, R30, R0 ;  /* 0x000000001e027220 */ /* 0x002fc80000410000 */
[----:B------:R1:W-:Y:S01]  /*1f5b0*/  MUFU.TANH R252, R2 ;  /* 0x0000000200fc7308 */ /* 0x0003e20000002400 */
[----:B------:R-:W-:Y:S01]  /*1f5c0*/  MOV R68, R107 ;  /* 0x0000006b00447202 */ /* 0x000fe20000000f00 */
[----:B-1----:R-:W-:Y:S01]  /*1f5d0*/  FMUL.FTZ R2, R31, R0 ;  /* 0x000000001f027220 */ /* 0x002fe20000410000 */
[----:B------:R-:W-:Y:S01]  /*1f5e0*/  MOV R70, R61 ;  /* 0x0000003d00467202 */ /* 0x000fe20000000f00 */
[----:B------:R-:W-:Y:S01]  /*1f5f0*/  IMAD.MOV.U32 R71, RZ, RZ, R60 ;  /* 0x000000ffff477224 */ /* 0x000fe200078e003c */
[----:B------:R1:W3:Y:S03]  /*1f600*/  LDSM.16.M88.4 R28, [R65] ;  /* 0x00000000411c783b */ /* 0x0002e60000000200 */
[----:B------:R4:W-:Y:S01]  /*1f610*/  MUFU.TANH R9, R2 ;  /* 0x0000000200097308 */ /* 0x0009e20000002400 */
[----:B------:R-:W-:Y:S01]  /*1f620*/  HMMA.16816.F32 R60, R20, R34, R192 ;  /* 0x00000022143c723c */ /* 0x000fe200000018c0 */
[----:B------:R-:W-:-:S02]  /*1f630*/  IMAD.MOV.U32 R206, RZ, RZ, R244 ;  /* 0x000000ffffce7224 */ /* 0x000fc400078e00f4 */
[----:B----4-:R-:W-:-:S04]  /*1f640*/  FMUL.FTZ R2, R48, R0 ;  /* 0x0000000030027220 */ /* 0x010fc80000410000 */
[----:B------:R4:W-:Y:S01]  /*1f650*/  MUFU.TANH R128, R2 ;  /* 0x0000000200807308 */ /* 0x0009e20000002400 */
[----:B------:R-:W-:Y:S01]  /*1f660*/  HMMA.16816.F32 R32, R12, R40, R80 ;  /* 0x000000280c20723c */ /* 0x000fe20000001850 */
[----:B------:R-:W1:Y:S01]  /*1f670*/  LDSM.16.M88.4 R40, [R182+0x2000] ;  /* 0x00200000b628783b */ /* 0x000e620000000200 */
[----:B----4-:R-:W-:-:S05]  /*1f680*/  FMUL.FTZ R2, R49, R0 ;  /* 0x0000000031027220 */ /* 0x010fca0000410000 */
[----:B------:R4:W-:Y:S01]  /*1f690*/  MUFU.TANH R107, R2 ;  /* 0x00000002006b7308 */ /* 0x0009e20000002400 */
[----:B------:R-:W-:Y:S01]  /*1f6a0*/  MOV R78, R129 ;  /* 0x00000081004e7202 */ /* 0x000fe20000000f00 */
[----:B----4-:R-:W-:-:S06]  /*1f6b0*/  FMUL.FTZ R2, R50, R0 ;  /* 0x0000000032027220 */ /* 0x010fcc0000410000 */
[----:B------:R4:W-:Y:S02]  /*1f6c0*/  MUFU.TANH R244, R2 ;  /* 0x0000000200f47308 */ /* 0x0009e40000002400 */
[----:B----4-:R-:W-:-:S06]  /*1f6d0*/  FMUL.FTZ R2, R51, R0 ;  /* 0x0000000033027220 */ /* 0x010fcc0000410000 */
[----:B------:R4:W-:Y:S01]  /*1f6e0*/  MUFU.TANH R72, R2 ;  /* 0x0000000200487308 */ /* 0x0009e20000002400 */
[----:B------:R-:W-:Y:S02]  /*1f6f0*/  IMAD.MOV.U32 R73, RZ, RZ, R130 ;  /* 0x000000ffff497224 */ /* 0x000fe400078e0082 */
[----:B----4-:R-:W-:-:S05]  /*1f700*/  FMUL.FTZ R2, R52, R0 ;  /* 0x0000000034027220 */ /* 0x010fca0000410000 */
[----:B------:R4:W-:Y:S01]  /*1f710*/  MUFU.TANH R129, R2 ;  /* 0x0000000200817308 */ /* 0x0009e20000002400 */
[----:B------:R-:W-:Y:S02]  /*1f720*/  IMAD.MOV.U32 R74, RZ, RZ, R125 ;  /* 0x000000ffff4a7224 */ /* 0x000fe400078e007d */
[----:B------:R-:W-:Y:S02]  /*1f730*/  IMAD.MOV.U32 R125, RZ, RZ, R115 ;  /* 0x000000ffff7d7224 */ /* 0x000fe400078e0073 */
[----:B----4-:R-:W-:-:S04]  /*1f740*/  FMUL.FTZ R2, R53, R0 ;  /* 0x0000000035027220 */ /* 0x010fc80000410000 */
[----:B------:R4:W-:Y:S01]  /*1f750*/  MUFU.TANH R195, R2 ;  /* 0x0000000200c37308 */ /* 0x0009e20000002400 */
[----:B------:R-:W-:Y:S01]  /*1f760*/  MOV R115, R105 ;  /* 0x0000006900737202 */ /* 0x000fe20000000f00 */
[----:B------:R-:W-:Y:S02]  /*1f770*/  IMAD.MOV.U32 R77, RZ, RZ, R113 ;  /* 0x000000ffff4d7224 */ /* 0x000fe400078e0071 */
[----:B----4-:R-:W-:-:S04]  /*1f780*/  FMUL.FTZ R2, R54, R0 ;  /* 0x0000000036027220 */ /* 0x010fc80000410000 */
[----:B------:R4:W-:Y:S01]  /*1f790*/  MUFU.TANH R130, R2 ;  /* 0x0000000200827308 */ /* 0x0009e20000002400 */
[----:B------:R-:W-:Y:S02]  /*1f7a0*/  IMAD.MOV.U32 R113, RZ, RZ, R241 ;  /* 0x000000ffff717224 */ /* 0x000fe400078e00f1 */
[----:B------:R-:W-:Y:S02]  /*1f7b0*/  IMAD.MOV.U32 R79, RZ, RZ, R112 ;  /* 0x000000ffff4f7224 */ /* 0x000fe400078e0070 */
[----:B----4-:R-:W-:-:S04]  /*1f7c0*/  FMUL.FTZ R2, R55, R0 ;  /* 0x0000000037027220 */ /* 0x010fc80000410000 */
[----:B------:R4:W-:Y:S01]  /*1f7d0*/  MUFU.TANH R105, R2 ;  /* 0x0000000200697308 */ /* 0x0009e20000002400 */
[----:B------:R-:W-:Y:S01]  /*1f7e0*/  IMAD.MOV.U32 R112, RZ, RZ, R7 ;  /* 0x000000ffff707224 */ /* 0x000fe200078e0007 */
[----:B------:R-:W-:Y:S01]  /*1f7f0*/  MOV R64, R69 ;  /* 0x0000004500407202 */ /* 0x000fe20000000f00 */
[----:B------:R-:W-:Y:S02]  /*1f800*/  IMAD.MOV.U32 R76, RZ, RZ, R114 ;  /* 0x000000ffff4c7224 */ /* 0x000fe400078e0072 */
[----:B----4-:R-:W-:-:S04]  /*1f810*/  FMUL.FTZ R2, R32, R0 ;  /* 0x0000000020027220 */ /* 0x010fc80000410000 */
[----:B------:R4:W-:Y:S01]  /*1f820*/  MUFU.TANH R241, R2 ;  /* 0x0000000200f17308 */ /* 0x0009e20000002400 */
[----:B-1----:R-:W-:Y:S01]  /*1f830*/  IMAD.MOV.U32 R65, RZ, RZ, R68 ;  /* 0x000000ffff417224 */ /* 0x002fe200078e0044 */
[----:B---3--:R-:W-:Y:S01]  /*1f840*/  HMMA.16816.F32 R52, R20, R28, R120 ;  /* 0x0000001c1434723c */ /* 0x008fe20000001878 */
[----:B------:R-:W-:Y:S02]  /*1f850*/  IMAD.MOV.U32 R67, RZ, RZ, R70 ;  /* 0x000000ffff437224 */ /* 0x000fe400078e0046 */
[----:B------:R-:W-:Y:S02]  /*1f860*/  IMAD.MOV.U32 R66, RZ, RZ, R71 ;  /* 0x000000ffff427224 */ /* 0x000fe400078e0047 */
[----:B------:R-:W-:Y:S02]  /*1f870*/  IMAD.MOV.U32 R114, RZ, RZ, R240 ;  /* 0x000000ffff727224 */ /* 0x000fe400078e00f0 */
[----:B----4-:R-:W-:-:S04]  /*1f880*/  FMUL.FTZ R2, R33, R0 ;  /* 0x0000000021027220 */ /* 0x010fc80000410000 */
[----:B------:R1:W-:Y:S01]  /*1f890*/  MUFU.TANH R7, R2 ;  /* 0x0000000200077308 */ /* 0x0003e20000002400 */
[----:B------:R-:W-:Y:S08]  /*1f8a0*/  HMMA.16816.F32 R68, R20, R30, R96 ;  /* 0x0000001e1444723c */ /* 0x000ff00000001860 */
[----:B------:R-:W-:Y:S01]  /*1f8b0*/  HMMA.16816.F32 R28, R12, R40, R44 ;  /* 0x000000280c1c723c */ /* 0x000fe2000000182c */
[----:B------:R-:W-:Y:S01]  /*1f8c0*/  IMAD.MOV.U32 R81, RZ, RZ, R131 ;  /* 0x000000ffff517224 */ /* 0x000fe200078e0083 */
[----:B------:R3:W-:Y:S01]  /*1f8d0*/  LDSM.16.M88.4 R44, [R206] ;  /* 0x00000000ce2c783b */ /* 0x0007e20000000200 */
[----:B-1----:R-:W-:-:S05]  /*1f8e0*/  FMUL.FTZ R2, R34, R0 ;  /* 0x0000000022027220 */ /* 0x002fca0000410000 */
[----:B------:R-:W-:Y:S01]  /*1f8f0*/  HMMA.16816.F32 R48, R12, R42, R60 ;  /* 0x0000002a0c30723c */ /* 0x000fe2000000183c */
[----:B------:R-:W1:Y:S01]  /*1f900*/  LDSM.16.M88.4 R40, [R182+0x2800] ;  /* 0x00280000b628783b */ /* 0x000e620000000200 */
[----:B------:R4:W-:Y:S01]  /*1f910*/  MUFU.TANH R240, R2 ;  /* 0x0000000200f07308 */ /* 0x0009e20000002400 */
[----:B------:R-:W-:Y:S01]  /*1f920*/  IMAD.MOV.U32 R205, RZ, RZ, R76 ;  /* 0x000000ffffcd7224 */ /* 0x000fe200078e004c */
[----:B------:R-:W-:Y:S01]  /*1f930*/  MOV R86, R171 ;  /* 0x000000ab00567202 */ /* 0x000fe20000000f00 */
[----:B------:R-:W-:Y:S02]  /*1f940*/  IMAD.MOV.U32 R87, RZ, RZ, R168 ;  /* 0x000000ffff577224 */ /* 0x000fe400078e00a8 */
[----:B------:R-:W-:Y:S01]  /*1f950*/  IMAD.MOV.U32 R83, RZ, RZ, R124 ;  /* 0x000000ffff537224 */ /* 0x000fe200078e007c */
[----:B------:R-:W-:Y:S01]  /*1f960*/  MOV R80, R65 ;  /* 0x0000004100507202 */ /* 0x000fe20000000f00 */
[----:B------:R-:W-:Y:S01]  /*1f970*/  IMAD.MOV.U32 R193, RZ, RZ, R66 ;  /* 0x000000ffffc17224 */ /* 0x000fe200078e0042 */
[----:B------:R-:W-:Y:S01]  /*1f980*/  LDSM.16.M88.4 R60, [R104+0x9800] ;  /* 0x00980000683c783b */ /* 0x000fe20000000200 */
[----:B----4-:R-:W-:-:S04]  /*1f990*/  FMUL.FTZ R2, R35, R0 ;  /* 0x0000000023027220 */ /* 0x010fc80000410000 */
[----:B------:R4:W-:Y:S02]  /*1f9a0*/  MUFU.TANH R96, R2 ;  /* 0x0000000200607308 */ /* 0x0009e40000002400 */
[----:B----4-:R-:W-:-:S06]  /*1f9b0*/  FMUL.FTZ R2, R56, R0 ;  /* 0x0000000038027220 */ /* 0x010fcc0000410000 */
[----:B------:R4:W-:Y:S01]  /*1f9c0*/  MUFU.TANH R131, R2 ;  /* 0x0000000200837308 */ /* 0x0009e20000002400 */
[----:B------:R-:W-:Y:S02]  /*1f9d0*/  IMAD.MOV.U32 R76, RZ, RZ, R77 ;  /* 0x000000ffff4c7224 */ /* 0x000fe400078e004d */
[----:B------:R-:W-:Y:S02]  /*1f9e0*/  IMAD.MOV.U32 R77, RZ, RZ, R78 ;  /* 0x000000ffff4d7224 */ /* 0x000fe400078e004e */
[----:B----4-:R-:W-:-:S04]  /*1f9f0*/  FMUL.FTZ R2, R57, R0 ;  /* 0x0000000039027220 */ /* 0x010fc80000410000 */
[----:B------:R4:W-:Y:S01]  /*1fa00*/  MUFU.TANH R84, R2 ;  /* 0x0000000200547308 */ /* 0x0009e20000002400 */
[----:B------:R-:W-:Y:S01]  /*1fa10*/  MOV R78, R73 ;  /* 0x00000049004e7202 */ /* 0x000fe20000000f00 */
[----:B----4-:R-:W-:-:S06]  /*1fa20*/  FMUL.FTZ R2, R58, R0 ;  /* 0x000000003a027220 */ /* 0x010fcc0000410000 */
[----:B---3--:R3:W-:Y:S02]  /*1fa30*/  MUFU.TANH R206, R2 ;  /* 0x0000000200ce7308 */ /* 0x0087e40000002400 */
[-C--:B---3--:R-:W-:Y:S01]  /*1fa40*/  FMUL.FTZ R2, R59, R0.reuse ;  /* 0x000000003b027220 */ /* 0x088fe20000410000 */
[----:B-1----:R-:W-:Y:S01]  /*1fa50*/  HMMA.16816.F32 R32, R12, R40, R52 ;  /* 0x000000280c20723c */ /* 0x002fe20000001834 */
[----:B------:R-:W1:Y:S04]  /*1fa60*/  LDSM.16.M88.4 R56, [R182+0x3000] ;  /* 0x00300000b638783b */ /* 0x000e680000000200 */
[----:B------:R3:W-:Y:S02]  /*1fa70*/  MUFU.TANH R73, R2 ;  /* 0x0000000200497308 */ /* 0x0007e40000002400 */
[----:B---3--:R-:W-:-:S06]  /*1fa80*/  FMUL.FTZ R2, R28, R0 ;  /* 0x000000001c027220 */ /* 0x008fcc0000410000 */
[----:B------:R3:W-:Y:S02]  /*1fa90*/  MUFU.TANH R171, R2 ;  /* 0x0000000200ab7308 */ /* 0x0007e40000002400 */
[----:B---3--:R-:W-:-:S06]  /*1faa0*/  FMUL.FTZ R2, R29, R0 ;  /* 0x000000001d027220 */ /* 0x008fcc0000410000 */
[----:B------:R3:W-:Y:S02]  /*1fab0*/  MUFU.TANH R122, R2 ;  /* 0x00000002007a7308 */ /* 0x0007e40000002400 */
[----:B---3--:R-:W-:-:S06]  /*1fac0*/  FMUL.FTZ R2, R30, R0 ;  /* 0x000000001e027220 */ /* 0x008fcc0000410000 */
[----:B------:R3:W-:Y:S01]  /*1fad0*/  MUFU.TANH R168, R2 ;  /* 0x0000000200a87308 */ /* 0x0007e20000002400 */
[----:B------:R-:W-:Y:S02]  /*1fae0*/  IMAD.MOV.U32 R192, RZ, RZ, R67 ;  /* 0x000000ffffc07224 */ /* 0x000fe400078e0043 */
[----:B---3--:R-:W-:-:S05]  /*1faf0*/  FMUL.FTZ R2, R31, R0 ;  /* 0x000000001f027220 */ /* 0x008fca0000410000 */
[----:B------:R3:W-:Y:S01]  /*1fb00*/  MUFU.TANH R124, R2 ;  /* 0x00000002007c7308 */ /* 0x0007e20000002400 */
[----:B------:R-:W-:Y:S01]  /*1fb10*/  IMAD.MOV.U32 R82, RZ, RZ, R64 ;  /* 0x000000ffff527224 */ /* 0x000fe200078e0040 */
[----:B------:R-:W-:Y:S01]  /*1fb20*/  HMMA.16816.F32 R52, R20, R46, R88 ;  /* 0x0000002e1434723c */ /* 0x000fe20000001858 */
[----:B------:R-:W-:Y:S02]  /*1fb30*/  IMAD.MOV.U32 R194, RZ, RZ, R75 ;  /* 0x000000ffffc27224 */ /* 0x000fe400078e004b */
[----:B---3--:R-:W-:-:S04]  /*1fb40*/  FMUL.FTZ R2, R48, R0 ;  /* 0x0000000030027220 */ /* 0x008fc80000410000 */
[----:B------:R3:W-:Y:S01]  /*1fb50*/  MUFU.TANH R204, R2 ;  /* 0x0000000200cc7308 */ /* 0x0007e20000002400 */
[----:B------:R-:W-:Y:S01]  /*1fb60*/  HMMA.16816.F32 R64, R20, R44, R92 ;  /* 0x0000002c1440723c */ /* 0x000fe2000000185c */
[----:B--2---:R2:W4:Y:S01]  /*1fb70*/  LDSM.16.M88.4 R44, [R85] ;  /* 0x00000000552c783b */ /* 0x0045220000000200 */
[----:B------:R-:W-:Y:S02]  /*1fb80*/  IMAD.MOV.U32 R75, RZ, RZ, R169 ;  /* 0x000000ffff4b7224 */ /* 0x000fe400078e00a9 */
[----:B---3--:R-:W-:-:S04]  /*1fb90*/  FMUL.FTZ R2, R49, R0 ;  /* 0x0000000031027220 */ /* 0x008fc80000410000 */
[----:B------:R3:W-:Y:S01]  /*1fba0*/  MUFU.TANH R97, R2 ;  /* 0x0000000200617308 */ /* 0x0007e20000002400 */
[----:B------:R-:W-:Y:S01]  /*1fbb0*/  HMMA.16816.F32 R40, R12, R42, R68 ;  /* 0x0000002a0c28723c */ /* 0x000fe20000001844 */
[----:B--2---:R-:W-:Y:S02]  /*1fbc0*/  IMAD.MOV.U32 R85, RZ, RZ, R87 ;  /* 0x000000ffff557224 */ /* 0x004fe400078e0057 */
[----:B---3--:R-:W-:-:S04]  /*1fbd0*/  FMUL.FTZ R2, R50, R0 ;  /* 0x0000000032027220 */ /* 0x008fc80000410000 */
[----:B------:R2:W-:Y:S01]  /*1fbe0*/  MUFU.TANH R169, R2 ;  /* 0x0000000200a97308 */ /* 0x0005e20000002400 */
[----:B------:R-:W-:Y:S02]  /*1fbf0*/  IMAD.MOV.U32 R87, RZ, RZ, R80 ;  /* 0x000000ffff577224 */ /* 0x000fe400078e0050 */
[----:B------:R-:W-:Y:S01]  /*1fc00*/  IMAD.MOV.U32 R80, RZ, RZ, R83 ;  /* 0x000000ffff507224 */ /* 0x000fe200078e0053 */
[----:B------:R-:W-:Y:S01]  /*1fc10*/  MOV R83, R188 ;  /* 0x000000bc00537202 */ /* 0x000fe20000000f00 */
[----:B--2---:R-:W-:-:S04]  /*1fc20*/  FMUL.FTZ R2, R51, R0 ;  /* 0x0000000033027220 */ /* 0x004fc80000410000 */
[----:B------:R2:W-:Y:S01]  /*1fc30*/  MUFU.TANH R88, R2 ;  /* 0x0000000200587308 */ /* 0x0005e20000002400 */
[----:B------:R-:W-:Y:S02]  /*1fc40*/  IMAD.MOV.U32 R121, RZ, RZ, R192 ;  /* 0x000000ffff797224 */ /* 0x000fe400078e00c0 */
[----:B------:R-:W-:Y:S02]  /*1fc50*/  IMAD.MOV.U32 R192, RZ, RZ, R194 ;  /* 0x000000ffffc07224 */ /* 0x000fe400078e00c2 */
[----:B--2---:R-:W-:-:S04]  /*1fc60*/  FMUL.FTZ R2, R32, R0 ;  /* 0x0000000020027220 */ /* 0x004fc80000410000 */
[----:B------:R2:W-:Y:S01]  /*1fc70*/  MUFU.TANH R188, R2 ;  /* 0x0000000200bc7308 */ /* 0x0005e20000002400 */
[----:B------:R-:W-:Y:S02]  /*1fc80*/  IMAD.MOV.U32 R194, RZ, RZ, R207 ;  /* 0x000000ffffc27224 */ /* 0x000fe400078e00cf */
[----:B------:R-:W-:Y:S01]  /*1fc90*/  IMAD.MOV.U32 R207, RZ, RZ, R38 ;  /* 0x000000ffffcf7224 */ /* 0x000fe200078e0026 */
[----:B-1----:R-:W-:Y:S01]  /*1fca0*/  HMMA.16816.F32 R28, R12, R56, R64 ;  /* 0x000000380c1c723c */ /* 0x002fe20000001840 */
[----:B------:R-:W1:Y:S01]  /*1fcb0*/  LDSM.16.M88.4 R64, [R182+0x3800] ;  /* 0x00380000b640783b */ /* 0x000e620000000200 */
[----:B--2---:R-:W-:-:S04]  /*1fcc0*/  FMUL.FTZ R2, R33, R0 ;  /* 0x0000000021027220 */ /* 0x004fc80000410000 */
[----:B------:R2:W3:Y:S01]  /*1fcd0*/  MUFU.TANH R89, R2 ;  /* 0x0000000200597308 */ /* 0x0004e20000002400 */
[----:B------:R-:W-:Y:S01]  /*1fce0*/  MOV R120, R193 ;  /* 0x000000c100787202 */ /* 0x000fe20000000f00 */
[----:B------:R-:W-:Y:S02]  /*1fcf0*/  IMAD.MOV.U32 R99, RZ, RZ, R125 ;  /* 0x000000ffff637224 */ /* 0x000fe400078e007d */
[----:B--2---:R-:W-:-:S04]  /*1fd00*/  FMUL.FTZ R2, R34, R0 ;  /* 0x0000000022027220 */ /* 0x004fc80000410000 */
[----:B------:R2:W-:Y:S01]  /*1fd10*/  MUFU.TANH R38, R2 ;  /* 0x0000000200267308 */ /* 0x0005e20000002400 */
[----:B------:R-:W-:Y:S02]  /*1fd20*/  IMAD.MOV.U32 R98, RZ, RZ, R99 ;  /* 0x000000ffff627224 */ /* 0x000fe400078e0063 */
[----:B--2---:R-:W-:-:S05]  /*1fd30*/  FMUL.FTZ R2, R35, R0 ;  /* 0x0000000023027220 */ /* 0x004fca0000410000 */
[----:B------:R2:W-:Y:S01]  /*1fd40*/  MUFU.TANH R123, R2 ;  /* 0x00000002007b7308 */ /* 0x0005e20000002400 */
[----:B------:R-:W-:Y:S01]  /*1fd50*/  IMAD.MOV.U32 R99, RZ, RZ, R120 ;  /* 0x000000ffff637224 */ /* 0x000fe200078e0078 */
[----:B------:R-:W-:Y:S01]  /*1fd60*/  HMMA.16816.F32 R48, R12, R58, R52 ;  /* 0x0000003a0c30723c */ /* 0x000fe20000001834 */
[----:B------:R-:W-:Y:S01]  /*1fd70*/  IMAD.MOV.U32 R120, RZ, RZ, R121 ;  /* 0x000000ffff787224 */ /* 0x000fe200078e0079 */
[----:B------:R-:W-:Y:S01]  /*1fd80*/  MOV R121, R85 ;  /* 0x0000005500797202 */ /* 0x000fe20000000f00 */
[----:B--2---:R-:W-:-:S05]  /*1fd90*/  FMUL.FTZ R2, R40, R0 ;  /* 0x0000000028027220 */ /* 0x004fca0000410000 */
[----:B----4-:R-:W-:Y:S01]  /*1fda0*/  HMMA.16816.F32 R32, R20, R44, R196 ;  /* 0x0000002c1420723c */ /* 0x010fe200000018c4 */
[----:B------:R2:W4:Y:S01]  /*1fdb0*/  LDSM.16.M88.4 R52, [R98] ;  /* 0x000000006234783b */ /* 0x0005220000000200 */
[----:B------:R1:W-:Y:S01]  /*1fdc0*/  MUFU.TANH R193, R2 ;  /* 0x0000000200c17308 */ /* 0x0003e20000002400 */
[----:B------:R-:W-:Y:S02]  /*1fdd0*/  IMAD.MOV.U32 R85, RZ, RZ, R86 ;  /* 0x000000ffff557224 */ /* 0x000fe400078e0056 */
[----:B------:R-:W3:Y:S01]  /*1fde0*/  LDSM.16.M88.4 R56, [R192] ;  /* 0x00000000c038783b */ /* 0x000ee20000000200 */
[----:B------:R-:W-:Y:S02]  /*1fdf0*/  IMAD.MOV.U32 R86, RZ, RZ, R39 ;  /* 0x000000ffff567224 */ /* 0x000fe400078e0027 */
[----:B-1----:R-:W-:-:S04]  /*1fe00*/  FMUL.FTZ R2, R41, R0 ;  /* 0x0000000029027220 */ /* 0x002fc80000410000 */
[----:B------:R1:W-:Y:S01]  /*1fe10*/  MUFU.TANH R104, R2 ;  /* 0x0000000200687308 */ /* 0x0003e20000002400 */
[----:B--2---:R-:W-:Y:S02]  /*1fe20*/  IMAD.MOV.U32 R98, RZ, RZ, R99 ;  /* 0x000000ffff627224 */ /* 0x004fe400078e0063 */
[----:B-1----:R-:W-:-:S05]  /*1fe30*/  FMUL.FTZ R2, R42, R0 ;  /* 0x000000002a027220 */ /* 0x002fca0000410000 */
[----:B------:R1:W-:Y:S01]  /*1fe40*/  MUFU.TANH R39, R2 ;  /* 0x0000000200277308 */ /* 0x0003e20000002400 */
[----:B------:R-:W-:Y:S01]  /*1fe50*/  IMAD.MOV.U32 R99, RZ, RZ, R120 ;  /* 0x000000ffff637224 */ /* 0x000fe200078e0078 */
[----:B------:R-:W-:Y:S01]  /*1fe60*/  MOV R95, R98 ;  /* 0x00000062005f7202 */ /* 0x000fe20000000f00 */
[----:B-1----:R-:W-:Y:S02]  /*1fe70*/  FMUL.FTZ R2, R43, R0 ;  /* 0x000000002b027220 */ /* 0x002fe40000410000 */
[----:B------:R-:W-:Y:S01]  /*1fe80*/  IMAD.MOV.U32 R98, RZ, RZ, R99 ;  /* 0x000000ffff627224 */ /* 0x000fe200078e0063 */
[----:B------:R-:W-:Y:S02]  /*1fe90*/  HMMA.16816.F32 R108, R24, R60, R108 ;  /* 0x0000003c186c723c */ /* 0x000fe4000000186c */
[----:B------:R1:W2:Y:S01]  /*1fea0*/  MUFU.TANH R93, R2 ;  /* 0x00000002005d7308 */ /* 0x0002a20000002400 */
[----:B------:R-:W-:Y:S01]  /*1feb0*/  IMAD.MOV.U32 R99, RZ, RZ, R121 ;  /* 0x000000ffff637224 */ /* 0x000fe200078e0079 */
[----:B------:R2:W3:Y:S01]  /*1fec0*/  LDSM.16.M88.4 R40, [R95] ;  /* 0x000000005f28783b */ /* 0x0004e20000000200 */
[----:B------:R-:W-:-:S02]  /*1fed0*/  IMAD.MOV.U32 R121, RZ, RZ, R85 ;  /* 0x000000ffff797224 */ /* 0x000fc400078e0055 */
[----:B-1----:R-:W-:-:S04]  /*1fee0*/  FMUL.FTZ R2, R28, R0 ;  /* 0x000000001c027220 */ /* 0x002fc80000410000 */
[----:B------:R1:W-:Y:S01]  /*1fef0*/  MUFU.TANH R196, R2 ;  /* 0x0000000200c47308 */ /* 0x0003e20000002400 */
[----:B------:R-:W-:Y:S01]  /*1ff00*/  HMMA.16816.F32 R112, R24, R62, R112 ;  /* 0x0000003e1870723c */ /* 0x000fe20000001870 */
[----:B------:R-:W-:Y:S01]  /*1ff10*/  IMAD.MOV.U32 R85, RZ, RZ, R86 ;  /* 0x000000ffff557224 */ /* 0x000fe200078e0056 */
[----:B------:R-:W-:Y:S01]  /*1ff20*/  MOV R86, R194 ;  /* 0x000000c200567202 */ /* 0x000fe20000000f00 */
[----:B------:R-:W4:Y:S05]  /*1ff30*/  LDSM.16.M88.4 R60, [R182+0x4000] ;  /* 0x00400000b63c783b */ /* 0x000f2a0000000200 */
[----:B------:R-:W-:Y:S01]  /*1ff40*/  HMMA.16816.F32 R24, R20, R46, R232 ;  /* 0x0000002e1418723c */ /* 0x000fe200000018e8 */
[----:B-1----:R-:W-:-:S04]  /*1ff50*/  FMUL.FTZ R2, R29, R0 ;  /* 0x000000001d027220 */ /* 0x002fc80000410000 */
[----:B------:R1:W-:Y:S01]  /*1ff60*/  MUFU.TANH R120, R2 ;  /* 0x0000000200787308 */ /* 0x0003e20000002400 */
[----:B--2---:R-:W-:Y:S02]  /*1ff70*/  IMAD.MOV.U32 R95, RZ, RZ, R98 ;  /* 0x000000ffff5f7224 */ /* 0x004fe400078e0062 */
[----:B------:R-:W-:Y:S02]  /*1ff80*/  IMAD.MOV.U32 R98, RZ, RZ, R99 ;  /* 0x000000ffff627224 */ /* 0x000fe400078e0063 */
[----:B-1----:R-:W-:Y:S11]  /*1ff90*/  FMUL.FTZ R2, R30, R0 ;  /* 0x000000001e027220 */ /* 0x002ff60000410000 */
[----:B------:R-:W-:Y:S03]  /*1ffa0*/  @!UPT UIADD3 URZ, URZ, URZ, URZ ;  /* 0x0000003f3f3ff290 */ /* 0x000fe6000fffe03f */
[C---:B------:R-:W-:Y:S01]  /*1ffb0*/  HMMA.16816.F32 R24, R12.reuse, R66, R24 ;  /* 0x000000420c18723c */ /* 0x040fe20000001818 */
[----:B---3--:R-:W-:Y:S01]  /*1ffc0*/  IMAD.MOV.U32 R197, RZ, RZ, R89 ;  /* 0x000000ffffc57224 */ /* 0x008fe200078e0059 */
[----:B------:R1:W-:Y:S01]  /*1ffd0*/  LDSM.16.M88.4 R44, [R95] ;  /* 0x000000005f2c783b */ /* 0x0003e20000000200 */
[----:B------:R2:W-:Y:S01]  /*1ffe0*/  MUFU.TANH R194, R2 ;  /* 0x0000000200c27308 */ /* 0x0005e20000002400 */
[----:B------:R-:W-:Y:S02]  /*1fff0*/  IMAD.MOV.U32 R99, RZ, RZ, R121 ;  /* 0x000000ffff637224 */ /* 0x000fe400078e0079 */
[----:B------:R-:W-:Y:S01]  /*20000*/  IMAD.MOV.U32 R121, RZ, RZ, R85 ;  /* 0x000000ffff797224 */ /* 0x000fe200078e0055 */
[----:B------:R-:W-:Y:S01]  /*20010*/  MOV R85, R86 ;  /* 0x0000005600557202 */ /* 0x000fe20000000f00 */
[----:B--2---:R-:W-:Y:S02]  /*20020*/  FMUL.FTZ R2, R31, R0 ;  /* 0x000000001f027220 */ /* 0x004fe40000410000 */
[----:B------:R-:W-:Y:S02]  /*20030*/  HMMA.16816.F32 R28, R12, R64, R32 ;  /* 0x000000400c1c723c */ /* 0x000fe40000001820 */
[----:B------:R2:W3:Y:S01]  /*20040*/  MUFU.TANH R92, R2 ;  /* 0x00000002005c7308 */ /* 0x0004e20000002400 */
[----:B------:R-:W-:-:S02]  /*20050*/  IMAD.MOV.U32 R86, RZ, RZ, R205 ;  /* 0x000000ffff567224 */ /* 0x000fc400078e00cd */
[----:B------:R-:W-:Y:S02]  /*20060*/  IMAD.MOV.U32 R205, RZ, RZ, R76 ;  /* 0x000000ffffcd7224 */ /* 0x000fe400078e004c */
[----:B------:R-:W-:Y:S02]  /*20070*/  IMAD.MOV.U32 R76, RZ, RZ, R77 ;  /* 0x000000ffff4c7224 */ /* 0x000fe400078e004d */
[----:B--2---:R-:W-:-:S04]  /*20080*/  FMUL.FTZ R2, R48, R0 ;  /* 0x0000000030027220 */ /* 0x004fc80000410000 */
[----:B------:R2:W-:Y:S01]  /*20090*/  MUFU.TANH R192, R2 ;  /* 0x0000000200c07308 */ /* 0x0005e20000002400 */
[----:B------:R-:W-:Y:S01]  /*200a0*/  IMAD.MOV.U32 R77, RZ, RZ, R78 ;  /* 0x000000ffff4d7224 */ /* 0x000fe200078e004e */
[----:B------:R-:W-:Y:S01]  /*200b0*/  MOV R78, R79 ;  /* 0x0000004f004e7202 */ /* 0x000fe20000000f00 */
[----:B------:R-:W-:Y:S01]  /*200c0*/  IMAD.MOV.U32 R79, RZ, RZ, R74 ;  /* 0x000000ffff4f7224 */ /* 0x000fe200078e004a */
[----:B----4-:R-:W-:Y:S01]  /*200d0*/  HMMA.16816.F32 R32, R20, R52, R220 ;  /* 0x000000341420723c */ /* 0x010fe200000018dc */
[----:B------:R-:W-:Y:S02]  /*200e0*/  IMAD.MOV.U32 R74, RZ, RZ, R37 ;  /* 0x000000ffff4a7224 */ /* 0x000fe400078e0025 */
[----:B--2---:R-:W-:-:S04]  /*200f0*/  FMUL.FTZ R2, R49, R0 ;  /* 0x0000000031027220 */ /* 0x004fc80000410000 */
[----:B------:R2:W-:Y:S01]  /*20100*/  MUFU.TANH R232, R2 ;  /* 0x0000000200e87308 */ /* 0x0005e20000002400 */
[----:B------:R-:W-:Y:S02]  /*20110*/  IMAD.MOV.U32 R233, RZ, RZ, R98 ;  /* 0x000000ffffe97224 */ /* 0x000fe400078e0062 */
[----:B------:R-:W-:Y:S02]  /*20120*/  IMAD.MOV.U32 R89, RZ, RZ, R85 ;  /* 0x000000ffff597224 */ /* 0x000fe400078e0055 */
[----:B--2---:R-:W-:-:S04]  /*20130*/  FMUL.FTZ R2, R50, R0 ;  /* 0x0000000032027220 */ /* 0x004fc80000410000 */
[----:B------:R2:W-:Y:S01]  /*20140*/  MUFU.TANH R37, R2 ;  /* 0x0000000200257308 */ /* 0x0005e20000002400 */
[----:B------:R-:W-:Y:S01]  /*20150*/  MOV R85, R170 ;  /* 0x000000aa00557202 */ /* 0x000fe20000000f00 */
[----:B------:R-:W-:Y:S01]  /*20160*/  HMMA.16816.F32 R68, R20, R54, R216 ;  /* 0x000000361444723c */ /* 0x000fe200000018d8 */
[----:B------:R4:W1:Y:S01]  /*20170*/  LDSM.16.M88.4 R52, [R233] ;  /* 0x00000000e934783b */ /* 0x0008620000000200 */
[----:B--2---:R-:W-:-:S04]  /*20180*/  FMUL.FTZ R2, R51, R0 ;  /* 0x0000000033027220 */ /* 0x004fc80000410000 */
[----:B------:R2:W-:Y:S01]  /*20190*/  MUFU.TANH R223, R2 ;  /* 0x0000000200df7308 */ /* 0x0005e20000002400 */
[----:B------:R-:W-:Y:S01]  /*201a0*/  MOV R90, R86 ;  /* 0x00000056005a7202 */ /* 0x000fe20000000f00 */
[----:B------:R-:W-:Y:S01]  /*201b0*/  IMAD.MOV.U32 R199, RZ, RZ, R121 ;  /* 0x000000ffffc77224 */ /* 0x000fe200078e0079 */
[----:B------:R-:W-:Y:S01]  /*201c0*/  MOV R235, R96 ;  /* 0x0000006000eb7202 */ /* 0x000fe20000000f00 */
[----:B------:R-:W-:Y:S02]  /*201d0*/  IMAD.MOV.U32 R86, RZ, RZ, R205 ;  /* 0x000000ffff567224 */ /* 0x000fe400078e00cd */
[----:B--2---:R-:W-:-:S04]  /*201e0*/  FMUL.FTZ R2, R28, R0 ;  /* 0x000000001c027220 */ /* 0x004fc80000410000 */
[----:B------:R2:W1:Y:S01]  /*201f0*/  MUFU.TANH R170, R2 ;  /* 0x0000000200aa7308 */ /* 0x0004620000002400 */
[----:B------:R-:W-:Y:S01]  /*20200*/  IMAD.MOV.U32 R234, RZ, RZ, R97 ;  /* 0x000000ffffea7224 */ /* 0x000fe200078e0061 */
[----:B------:R-:W-:Y:S01]  /*20210*/  MOV R96, R79 ;  /* 0x0000004f00607202 */ /* 0x000fe20000000f00 */
[----:B------:R-:W-:Y:S01]  /*20220*/  IMAD.MOV.U32 R198, RZ, RZ, R99 ;  /* 0x000000ffffc67224 */ /* 0x000fe200078e0063 */
[----:B------:R-:W-:Y:S01]  /*20230*/  HMMA.16816.F32 R64, R20, R56, R212 ;  /* 0x000000381440723c */ /* 0x000fe200000018d4 */
[----:B------:R-:W-:Y:S02]  /*20240*/  IMAD.MOV.U32 R91, RZ, RZ, R74 ;  /* 0x000000ffff5b7224 */ /* 0x000fe400078e004a */
[----:B------:R-:W-:Y:S02]  /*20250*/  IMAD.MOV.U32 R94, RZ, RZ, R75 ;  /* 0x000000ffff5e7224 */ /* 0x000fe400078e004b */
[----:B--2---:R-:W-:-:S04]  /*20260*/  FMUL.FTZ R2, R29, R0 ;  /* 0x000000001d027220 */ /* 0x004fc80000410000 */
[----:B------:R2:W-:Y:S01]  /*20270*/  MUFU.TANH R219, R2 ;  /* 0x0000000200db7308 */ /* 0x0005e20000002400 */
[----:B-1----:R-:W-:Y:S02]  /*20280*/  IMAD.MOV.U32 R95, RZ, RZ, R73 ;  /* 0x000000ffff5f7224 */ /* 0x002fe400078e0049 */
[----:B------:R-:W-:Y:S02]  /*20290*/  IMAD.MOV.U32 R121, RZ, RZ, R72 ;  /* 0x000000ffff797224 */ /* 0x000fe400078e0048 */
[----:B------:R-:W-:Y:S01]  /*202a0*/  IMAD.MOV.U32 R205, RZ, RZ, R19 ;  /* 0x000000ffffcd7224 */ /* 0x000fe200078e0013 */
[----:B------:R-:W-:Y:S01]  /*202b0*/  HMMA.16816.F32 R72, R20, R58, R208 ;  /* 0x0000003a1448723c */ /* 0x000fe200000018d0 */
[----:B------:R-:W-:Y:S02]  /*202c0*/  IMAD.MOV.U32 R97, RZ, RZ, R76 ;  /* 0x000000ffff617224 */ /* 0x000fe400078e004c */
[----:B------:R-:W-:Y:S02]  /*202d0*/  IMAD.MOV.U32 R98, RZ, RZ, R77 ;  /* 0x000000ffff627224 */ /* 0x000fe400078e004d */
[----:B------:R-:W-:-:S02]  /*202e0*/  IMAD.MOV.U32 R99, RZ, RZ, R78 ;  /* 0x000000ffff637224 */ /* 0x000fc400078e004e */
[----:B--2---:R-:W-:Y:S01]  /*202f0*/  FMUL.FTZ R2, R30, R0 ;  /* 0x000000001e027220 */ /* 0x004fe20000410000 */
[C---:B------:R-:W-:Y:S03]  /*20300*/  HMMA.16816.F32 R76, R20.reuse, R40, R200 ;  /* 0x00000028144c723c */ /* 0x040fe600000018c8 */
[----:B------:R1:W2:Y:S05]  /*20310*/  MUFU.TANH R19, R2 ;  /* 0x0000000200137308 */ /* 0x0002aa0000002400 */
[----:B------:R-:W-:Y:S01]  /*20320*/  HMMA.16816.F32 R56, R20, R42, R172 ;  /* 0x0000002a1438723c */ /* 0x000fe200000018ac */
[----:B------:R-:W2:Y:S01]  /*20330*/  LDSM.16.M88.4 R40, [R182+0x4800] ;  /* 0x00480000b628783b */ /* 0x000ea20000000200 */
[----:B------:R-:W-:-:S02]  /*20340*/  IMAD.MOV.U32 R213, RZ, RZ, R80 ;  /* 0x000000ffffd57224 */ /* 0x000fc400078e0050 */
[----:B------:R-:W-:Y:S02]  /*20350*/  IMAD.MOV.U32 R80, RZ, RZ, R83 ;  /* 0x000000ffff507224 */ /* 0x000fe400078e0053 */
[----:B-1----:R-:W-:Y:S02]  /*20360*/  FMUL.FTZ R2, R31, R0 ;  /* 0x000000001f027220 */ /* 0x002fe40000410000 */
[----:B------:R-:W-:Y:S02]  /*20370*/  HMMA.16816.F32 R28, R12, R60, R32 ;  /* 0x0000003c0c1c723c */ /* 0x000fe40000001820 */
[----:B------:R1:W-:Y:S01]  /*20380*/  MUFU.TANH R215, R2 ;  /* 0x0000000200d77308 */ /* 0x0003e20000002400 */
[----:B------:R-:W-:Y:S02]  /*20390*/  IMAD.MOV.U32 R83, RZ, RZ, R18 ;  /* 0x000000ffff537224 */ /* 0x000fe400078e0012 */
[----:B------:R-:W-:Y:S02]  /*203a0*/  IMAD.MOV.U32 R48, RZ, RZ, R91 ;  /* 0x000000ffff307224 */ /* 0x000fe400078e005b */
[----:B------:R-:W-:Y:S01]  /*203b0*/  IMAD.MOV.U32 R125, RZ, RZ, R3 ;  /* 0x000000ffff7d7224 */ /* 0x000fe200078e0003 */
[----:B------:R-:W-:Y:S01]  /*203c0*/  MOV R211, R87 ;  /* 0x0000005700d37202 */ /* 0x000fe20000000f00 */
[----:B------:R-:W-:-:S02]  /*203d0*/  IMAD.MOV.U32 R216, RZ, RZ, R82 ;  /* 0x000000ffffd87224 */ /* 0x000fc400078e0052 */
[----:B------:R-:W-:Y:S01]  /*203e0*/  IMAD.MOV.U32 R217, RZ, RZ, R88 ;  /* 0x000000ffffd97224 */ /* 0x000fe200078e0058 */
[----:B------:R-:W2:Y:S01]  /*203f0*/  LDSM.16.M88.4 R48, [R48] ;  /* 0x000000003030783b */ /* 0x000ea20000000200 */
[----:B-1----:R-:W-:Y:S02]  /*20400*/  FMUL.FTZ R2, R24, R0 ;  /* 0x0000000018027220 */ /* 0x002fe40000410000 */
[----:B------:R-:W-:Y:S01]  /*20410*/  IMAD.MOV.U32 R218, RZ, RZ, R90 ;  /* 0x000000ffffda7224 */ /* 0x000fe200078e005a */
[----:B------:R-:W-:Y:S01]  /*20420*/  HMMA.16816.F32 R32, R12, R62, R68 ;  /* 0x0000003e0c20723c */ /* 0x000fe20000001844 */
[----:B------:R1:W1:Y:S01]  /*20430*/  MUFU.TANH R18, R2 ;  /* 0x0000000200127308 */ /* 0x0002620000002400 */
[----:B------:R-:W-:Y:S01]  /*20440*/  IMAD.MOV.U32 R82, RZ, RZ, R125 ;  /* 0x000000ffff527224 */ /* 0x000fe200078e007d */
[----:B------:R2:W5:Y:S01]  /*20450*/  LDL.LU R3, [R1+0x168] ;  /* 0x0001680001037983 */ /* 0x0005620000300800 */
[----:B------:R-:W-:Y:S02]  /*20460*/  IMAD.MOV.U32 R221, RZ, RZ, R197 ;  /* 0x000000ffffdd7224 */ /* 0x000fe400078e00c5 */
[----:B------:R-:W-:-:S02]  /*20470*/  IMAD.MOV.U32 R220, RZ, RZ, R89 ;  /* 0x000000ffffdc7224 */ /* 0x000fc400078e0059 */
[----:B-1----:R-:W-:-:S04]  /*20480*/  FMUL.FTZ R2, R25, R0 ;  /* 0x0000000019027220 */ /* 0x002fc80000410000 */
[----:B------:R1:W-:Y:S01]  /*20490*/  MUFU.TANH R212, R2 ;  /* 0x0000000200d47308 */ /* 0x0003e20000002400 */
[----:B------:R-:W-:Y:S02]  /*204a0*/  IMAD.MOV.U32 R208, RZ, RZ, R211 ;  /* 0x000000ffffd07224 */ /* 0x000fe400078e00d3 */
[----:B------:R-:W-:Y:S02]  /*204b0*/  IMAD.MOV.U32 R211, RZ, RZ, R216 ;  /* 0x000000ffffd37224 */ /* 0x000fe400078e00d8 */
[----:B----4-:R-:W-:Y:S02]  /*204c0*/  IMAD.MOV.U32 R233, RZ, RZ, R235 ;  /* 0x000000ffffe97224 */ /* 0x010fe400078e00eb */
[----:B------:R-:W-:Y:S01]  /*204d0*/  IMAD.MOV.U32 R214, RZ, RZ, R81 ;  /* 0x000000ffffd67224 */ /* 0x000fe200078e0051 */
[----:B------:R-:W-:Y:S01]  /*204e0*/  MOV R81, R207 ;  /* 0x000000cf00517202 */ /* 0x000fe20000000f00 */
[----:B------:R-:W-:Y:S02]  /*204f0*/  IMAD.MOV.U32 R216, RZ, RZ, R217 ;  /* 0x000000ffffd87224 */ /* 0x000fe400078e00d9 */
[----:B-1----:R-:W-:-:S04]  /*20500*/  FMUL.FTZ R2, R26, R0 ;  /* 0x000000001a027220 */ /* 0x002fc80000410000 */
[----:B------:R1:W4:Y:S01]  /*20510*/  MUFU.TANH R125, R2 ;  /* 0x00000002007d7308 */ /* 0x0003220000002400 */
[----:B------:R-:W-:Y:S01]  /*20520*/  IMAD.MOV.U32 R222, RZ, RZ, R198 ;  /* 0x000000ffffde7224 */ /* 0x000fe200078e00c6 */
[----:B------:R-:W-:Y:S01]  /*20530*/  MOV R197, R199 ;  /* 0x000000c700c57202 */ /* 0x000fe20000000f00 */
[----:B------:R-:W-:Y:S01]  /*20540*/  IMAD.MOV.U32 R217, RZ, RZ, R218 ;  /* 0x000000ffffd97224 */ /* 0x000fe200078e00da */
[----:B------:R-:W-:Y:S01]  /*20550*/  MOV R199, R95 ;  /* 0x0000005f00c77202 */ /* 0x000fe20000000f00 */
[----:B------:R-:W-:Y:S02]  /*20560*/  IMAD.MOV.U32 R198, RZ, RZ, R121 ;  /* 0x000000ffffc67224 */ /* 0x000fe400078e0079 */
[----:B------:R-:W-:Y:S01]  /*20570*/  IMAD.MOV.U32 R218, RZ, RZ, R220 ;  /* 0x000000ffffda7224 */ /* 0x000fe200078e00dc */
[----:B------:R-:W-:Y:S01]  /*20580*/  MOV R220, R221 ;  /* 0x000000dd00dc7202 */ /* 0x000fe20000000f00 */
[----:B------:R-:W-:Y:S02]  /*20590*/  IMAD.MOV.U32 R121, RZ, RZ, R86 ;  /* 0x000000ffff797224 */ /* 0x000fe400078e0056 */
[----:B-1----:R-:W-:-:S02]  /*205a0*/  FMUL.FTZ R2, R27, R0 ;  /* 0x000000001b027220 */ /* 0x002fc40000410000 */
[----:B------:R-:W-:Y:S01]  /*205b0*/  IMAD.MOV.U32 R95, RZ, RZ, R85 ;  /* 0x000000ffff5f7224 */ /* 0x000fe200078e0055 */
[----:B------:R-:W-:Y:S01]  /*205c0*/  HMMA.16816.F32 R60, R20, R52, R248 ;  /* 0x00000034143c723c */ /* 0x000fe200000018f8 */
[----:B------:R1:W-:Y:S01]  /*205d0*/  MUFU.TANH R207, R2 ;  /* 0x0000000200cf7308 */ /* 0x0003e20000002400 */
[----:B------:R-:W-:Y:S01]  /*205e0*/  IMAD.MOV.U32 R221, RZ, RZ, R233 ;  /* 0x000000ffffdd7224 */ /* 0x000fe200078e00e9 */
[----:B------:R2:W2:Y:S01]  /*205f0*/  LDSM.16.M88.4 R24, [R121] ;  /* 0x000000007918783b */ /* 0x0004a20000000200 */
[----:B------:R-:W-:Y:S02]  /*20600*/  IMAD.MOV.U32 R233, RZ, RZ, R234 ;  /* 0x000000ffffe97224 */ /* 0x000fe400078e00ea */
[----:B------:R-:W-:Y:S01]  /*20610*/  IMAD.MOV.U32 R234, RZ, RZ, R124 ;  /* 0x000000ffffea7224 */ /* 0x000fe200078e007c */
[----:B------:R-:W-:Y:S01]  /*20620*/  MOV R251, R95 ;  /* 0x0000005f00fb7202 */ /* 0x000fe20000000f00 */
[----:B------:R-:W-:Y:S02]  /*20630*/  IMAD.MOV.U32 R95, RZ, RZ, R122 ;  /* 0x000000ffff5f7224 */ /* 0x000fe400078e007a */
[----:B-1----:R-:W-:-:S04]  /*20640*/  FMUL.FTZ R2, R28, R0 ;  /* 0x000000001c027220 */ /* 0x002fc80000410000 */
[----:B------:R1:W1:Y:S01]  /*20650*/  MUFU.TANH R124, R2 ;  /* 0x00000002007c7308 */ /* 0x0002620000002400 */
[----:B------:R-:W-:Y:S01]  /*20660*/  IMAD.MOV.U32 R122, RZ, RZ, R205 ;  /* 0x000000ffff7a7224 */ /* 0x000fe200078e00cd */
[----:B------:R-:W-:Y:S01]  /*20670*/  MOV R210, R214 ;  /* 0x000000d600d27202 */ /* 0x000fe20000000f00 */
[----:B-1----:R-:W-:-:S05]  /*20680*/  FMUL.FTZ R2, R29, R0 ;  /* 0x000000001d027220 */ /* 0x002fca0000410000 */
[----:B------:R1:W-:Y:S01]  /*20690*/  MUFU.TANH R205, R2 ;  /* 0x0000000200cd7308 */ /* 0x0003e20000002400 */
[----:B------:R-:W-:Y:S01]  /*206a0*/  IMAD.MOV.U32 R214, RZ, RZ, R221 ;  /* 0x000000ffffd67224 */ /* 0x000fe200078e00dd */
[----:B------:R-:W-:Y:S01]  /*206b0*/  MOV R221, R199 ;  /* 0x000000c700dd7202 */ /* 0x000fe20000000f00 */
[----:B------:R-:W-:Y:S02]  /*206c0*/  IMAD.MOV.U32 R209, RZ, RZ, R213 ;  /* 0x000000ffffd17224 */ /* 0x000fe400078e00d5 */
[----:B-1----:R-:W-:-:S04]  /*206d0*/  FMUL.FTZ R2, R30, R0 ;  /* 0x000000001e027220 */ /* 0x002fc80000410000 */
[----:B--2---:R1:W2:Y:S01]  /*206e0*/  MUFU.TANH R121, R2 ;  /* 0x0000000200797308 */ /* 0x0042a20000002400 */
[----:B------:R-:W-:Y:S02]  /*206f0*/  IMAD.MOV.U32 R199, RZ, RZ, R122 ;  /* 0x000000ffffc77224 */ /* 0x000fe400078e007a */
[----:B------:R-:W-:Y:S02]  /*20700*/  IMAD.MOV.U32 R122, RZ, RZ, R10 ;  /* 0x000000ffff7a7224 */ /* 0x000fe400078e000a */
[----:B------:R-:W-:Y:S02]  /*20710*/  IMAD.MOV.U32 R235, RZ, RZ, R84 ;  /* 0x000000ffffeb7224 */ /* 0x000fe400078e0054 */
[----:B-1----:R-:W-:Y:S02]  /*20720*/  FMUL.FTZ R2, R31, R0 ;  /* 0x000000001f027220 */ /* 0x002fe40000410000 */
[----:B------:R-:W-:Y:S02]  /*20730*/  HMMA.16816.F32 R28, R12, R40, R64 ;  /* 0x000000280c1c723c */ /* 0x000fe40000001840 */
[----:B------:R1:W-:Y:S01]  /*20740*/  MUFU.TANH R202, R2 ;  /* 0x0000000200ca7308 */ /* 0x0003e20000002400 */
[----:B------:R-:W-:-:S02]  /*20750*/  IMAD.MOV.U32 R213, RZ, RZ, R220 ;  /* 0x000000ffffd57224 */ /* 0x000fc400078e00dc */
[----:B------:R-:W-:-:S03]  /*20760*/  IMAD.MOV.U32 R220, RZ, RZ, R198 ;  /* 0x000000ffffdc7224 */ /* 0x000fc600078e00c6 */
[----:B------:R-:W-:Y:S01]  /*20770*/  HMMA.16816.F32 R68, R20, R54, R208 ;  /* 0x000000361444723c */ /* 0x000fe200000018d0 */
[----:B-1----:R-:W-:-:S04]  /*20780*/  FMUL.FTZ R2, R32, R0 ;  /* 0x0000000020027220 */ /* 0x002fc80000410000 */
[----:B------:R1:W1:Y:S02]  /*20790*/  MUFU.TANH R10, R2 ;  /* 0x00000002000a7308 */ /* 0x0002640000002400 */
[----:B------:R-:W-:Y:S01]  /*207a0*/  IMAD.MOV.U32 R209, RZ, RZ, R216 ;  /* 0x000000ffffd17224 */ /* 0x000fe200078e00d8 */
[----:B------:R-:W-:Y:S01]  /*207b0*/  MOV R210, R217 ;  /* 0x000000d900d27202 */ /* 0x000fe20000000f00 */
[----:B------:R-:W-:Y:S01]  /*207c0*/  IMAD.MOV.U32 R211, RZ, RZ, R218 ;  /* 0x000000ffffd37224 */ /* 0x000fe200078e00da */
[----:B------:R-:W-:Y:S01]  /*207d0*/  MOV R216, R233 ;  /* 0x000000e900d87202 */ /* 0x000fe20000000f00 */
[----:B------:R-:W-:Y:S01]  /*207e0*/  IMAD.MOV.U32 R217, RZ, RZ, R234 ;  /* 0x000000ffffd97224 */ /* 0x000fe200078e00ea */
[----:B------:R-:W-:Y:S01]  /*207f0*/  MOV R198, R95 ;  /* 0x0000005f00c67202 */ /* 0x000fe20000000f00 */
[----:B------:R-:W-:Y:S02]  /*20800*/  IMAD.MOV.U32 R218, RZ, RZ, R235 ;  /* 0x000000ffffda7224 */ /* 0x000fe400078e00eb */
[----:B------:R-:W-:-:S02]  /*20810*/  IMAD.MOV.U32 R233, RZ, RZ, R93 ;  /* 0x000000ffffe97224 */ /* 0x000fc400078e005d */
[----:B-1----:R-:W-:Y:S02]  /*20820*/  FMUL.FTZ R2, R33, R0 ;  /* 0x0000000021027220 */ /* 0x002fe40000410000 */
[----:B------:R-:W-:Y:S02]  /*20830*/  IMAD.MOV.U32 R234, RZ, RZ, R94 ;  /* 0x000000ffffea7224 */ /* 0x000fe400078e005e */
[----:B------:R1:W-:Y:S01]  /*20840*/  MUFU.TANH R201, R2 ;  /* 0x0000000200c97308 */ /* 0x0003e20000002400 */
[----:B---3--:R-:W-:Y:S02]  /*20850*/  IMAD.MOV.U32 R235, RZ, RZ, R92 ;  /* 0x000000ffffeb7224 */ /* 0x008fe400078e005c */
[----:B------:R-:W-:Y:S01]  /*20860*/  HMMA.16816.F32 R92, R20, R48, R80 ;  /* 0x00000030145c723c */ /* 0x000fe20000001850 */
[----:B------:R3:W-:Y:S01]  /*20870*/  LDSM.16.M88.4 R80, [R119] ;  /* 0x000000007750783b */ /* 0x0007e20000000200 */
[----:B------:R-:W-:-:S06]  /*20880*/  IMAD.MOV.U32 R172, RZ, RZ, R214 ;  /* 0x000000ffffac7224 */ /* 0x000fcc00078e00d6 */
[----:B------:R-:W-:Y:S01]  /*20890*/  HMMA.16816.F32 R84, R20, R44, R100 ;  /* 0x0000002c1454723c */ /* 0x000fe20000001864 */
[----:B-1----:R-:W-:-:S07]  /*208a0*/  FMUL.FTZ R2, R34, R0 ;  /* 0x0000000022027220 */ /* 0x002fce0000410000 */
[C---:B------:R-:W-:Y:S01]  /*208b0*/  HMMA.16816.F32 R88, R20.reuse, R46, R236 ;  /* 0x0000002e1458723c */ /* 0x040fe200000018ec */
[----:B------:R-:W1:Y:S01]  /*208c0*/  LDSM.16.M88.4 R44, [R182+0x5000] ;  /* 0x00500000b62c783b */ /* 0x000e620000000200 */
[----:B---3--:R3:W1:Y:S05]  /*208d0*/  MUFU.TANH R119, R2 ;  /* 0x0000000200777308 */ /* 0x00866a0000002400 */
[----:B------:R-:W-:Y:S01]  /*208e0*/  IMAD.MOV.U32 R239, RZ, RZ, R218 ;  /* 0x000000ffffef7224 */ /* 0x000fe200078e00da */
[----:B------:R-:W-:Y:S01]  /*208f0*/  MOV R218, R198 ;  /* 0x000000c600da7202 */ /* 0x000fe20000000f00 */
[----:B------:R-:W-:Y:S01]  /*20900*/  IMAD.MOV.U32 R214, RZ, RZ, R233 ;  /* 0x000000ffffd67224 */ /* 0x000fe200078e00e9 */
[----:B------:R-:W-:Y:S01]  /*20910*/  MOV R236, R106 ;  /* 0x0000006a00ec7202 */ /* 0x000fe20000000f00 */
[----:B------:R-:W-:Y:S01]  /*20920*/  IMAD.MOV.U32 R233, RZ, RZ, R11 ;  /* 0x000000ffffe97224 */ /* 0x000fe200078e000b */
[----:B------:R-:W-:Y:S01]  /*20930*/  HMMA.16816.F32 R100, R20, R26, R224 ;  /* 0x0000001a1464723c */ /* 0x000fe200000018e0 */
[----:B------:R-:W-:-:S02]  /*20940*/  IMAD.MOV.U32 R238, RZ, RZ, R104 ;  /* 0x000000ffffee7224 */ /* 0x000fc400078e0068 */
[----:B---3--:R-:W-:Y:S02]  /*20950*/  FMUL.FTZ R2, R35, R0 ;  /* 0x0000000023027220 */ /* 0x008fe40000410000 */
[----:B------:R-:W-:Y:S01]  /*20960*/  IMAD.MOV.U32 R250, RZ, RZ, R107 ;  /* 0x000000fffffa7224 */ /* 0x000fe200078e006b */
[----:B------:R-:W-:Y:S01]  /*20970*/  MOV R175, R195 ;  /* 0x000000c300af7202 */ /* 0x000fe20000000f00 */
[----:B------:R3:W-:Y:S01]  /*20980*/  MUFU.TANH R198, R2 ;  /* 0x0000000200c67308 */ /* 0x0007e20000002400 */
[----:B------:R-:W-:Y:S01]  /*20990*/  IMAD.MOV.U32 R237, RZ, RZ, R105 ;  /* 0x000000ffffed7224 */ /* 0x000fe200078e0069 */
[----:B------:R-:W-:Y:S01]  /*209a0*/  LDSM.16.M88.4 R32, [R182+0x6000] ;  /* 0x00600000b620783b */ /* 0x000fe20000000200 */
[----:B------:R-:W-:Y:S01]  /*209b0*/  HMMA.16816.F32 R104, R20, R24, R228 ;  /* 0x000000181468723c */ /* 0x000fe200000018e4 */
[----:B------:R-:W-:Y:S01]  /*209c0*/  IMAD.MOV.U32 R173, RZ, RZ, R213 ;  /* 0x000000ffffad7224 */ /* 0x000fe200078e00d5 */
[----:B------:R-:W-:Y:S01]  /*209d0*/  MOV R213, R221 ;  /* 0x000000dd00d57202 */ /* 0x000fe20000000f00 */
[----:B------:R-:W1:Y:S01]  /*209e0*/  LDSM.16.M88.4 R24, [R182+0x5800] ;  /* 0x00580000b618783b */ /* 0x000e620000000200 */
[----:B------:R-:W-:-:S02]  /*209f0*/  IMAD.MOV.U32 R221, RZ, RZ, R120 ;  /* 0x000000ffffdd7224 */ /* 0x000fc400078e0078 */
[----:B---3--:R-:W-:-:S04]  /*20a00*/  FMUL.FTZ R2, R28, R0 ;  /* 0x000000001c027220 */ /* 0x008fc80000410000 */
[----:B------:R3:W1:Y:S01]  /*20a10*/  MUFU.TANH R11, R2 ;  /* 0x00000002000b7308 */ /* 0x0006620000002400 */
[----:B------:R-:W-:Y:S02]  /*20a20*/  IMAD.MOV.U32 R120, RZ, RZ, R4 ;  /* 0x000000ffff787224 */ /* 0x000fe400078e0004 */
[----:B------:R-:W-:Y:S02]  /*20a30*/  IMAD.MOV.U32 R249, RZ, RZ, R209 ;  /* 0x000000fffff97224 */ /* 0x000fe400078e00d1 */
[-C--:B------:R-:W-:Y:S01]  /*20a40*/  FMUL.FTZ R4, R31, R0.reuse ;  /* 0x000000001f047220 */ /* 0x080fe20000410000 */
[----:B------:R-:W1:Y:S01]  /*20a50*/  S2R R209, SR_TID.X ;  /* 0x0000000000d17919 */ /* 0x000e620000002100 */
[----:B---3--:R-:W-:-:S04]  /*20a60*/  FMUL.FTZ R2, R29, R0 ;  /* 0x000000001d027220 */ /* 0x008fc80000410000 */
[----:B------:R3:W-:Y:S02]  /*20a70*/  MUFU.TANH R195, R2 ;  /* 0x0000000200c37308 */ /* 0x0007e40000002400 */
[----:B---3--:R-:W-:Y:S02]  /*20a80*/  FMUL.FTZ R2, R30, R0 ;  /* 0x000000001e027220 */ /* 0x008fe40000410000 */
[----:B------:R-:W3:Y:S01]  /*20a90*/  LDSM.16.M88.4 R28, [R182+0x6800] ;  /* 0x00680000b61c783b */ /* 0x000ee20000000200 */
[----:B------:R-:W-:Y:S01]  /*20aa0*/  HMMA.16816.F32 R72, R12, R42, R72 ;  /* 0x0000002a0c48723c */ /* 0x000fe20000001848 */
[----:B-1----:R-:W-:Y:S01]  /*20ab0*/  IMAD.SHL.U32 R209, R209, 0x2, RZ ;  /* 0x00000002d1d17824 */ /* 0x002fe200078e00ff */
[----:B------:R-:W-:Y:S01]  /*20ac0*/  MOV R203, R216 ;  /* 0x000000d800cb7202 */ /* 0x000fe20000000f00 */
[----:B------:R-:W-:-:S05]  /*20ad0*/  IMAD.MOV.U32 R216, RZ, RZ, R234 ;  /* 0x000000ffffd87224 */ /* 0x000fca00078e00ea */
[----:B------:R-:W-:Y:S01]  /*20ae0*/  HMMA.16816.F32 R96, R20, R50, R96 ;  /* 0x000000321460723c */ /* 0x000fe20000001860 */
[----:B------:R-:W-:Y:S01]  /*20af0*/  IMAD.MOV.U32 R234, RZ, RZ, R9 ;  /* 0x000000ffffea7224 */ /* 0x000fe200078e0009 */
[----:B------:R-:W-:Y:S02]  /*20b00*/  LOP3.LUT R209, R209, 0x6, RZ, 0xc0, !PT ;  /* 0x00000006d1d17812 */ /* 0x000fe400078ec0ff */
[----:B------:R-:W-:-:S04]  /*20b10*/  SHF.L.U32 R9, R251, 0x8, RZ ;  /* 0x00000008fb097819 */ /* 0x000fc800000006ff */
[----:B------:R-:W-:Y:S01]  /*20b20*/  HMMA.16816.F32 R76, R12, R44, R76 ;  /* 0x0000002c0c4c723c */ /* 0x000fe2000000184c */
[----:B------:R-:W-:Y:S01]  /*20b30*/  MOV R248, R210 ;  /* 0x000000d200f87202 */ /* 0x000fe20000000f00 */
[----:B------:R-:W-:-:S06]  /*20b40*/  IMAD.MOV.U32 R210, RZ, RZ, R117 ;  /* 0x000000ffffd27224 */ /* 0x000fcc00078e0075 */
[----:B------:R-:W-:Y:S01]  /*20b50*/  HMMA.16816.F32 R48, R12, R46, R56 ;  /* 0x0000002e0c30723c */ /* 0x000fe20000001838 */
[----:B------:R1:W1:Y:S01]  /*20b60*/  MUFU.TANH R117, R2 ;  /* 0x0000000200757308 */ /* 0x0002620000002400 */
[----:B------:R-:W-:Y:S02]  /*20b70*/  IMAD.MOV.U32 R200, RZ, RZ, R211 ;  /* 0x000000ffffc87224 */ /* 0x000fe400078e00d3 */
[----:B------:R-:W-:-:S05]  /*20b80*/  IMAD.MOV.U32 R53, RZ, RZ, R5 ;  /* 0x000000ffff357224 */ /* 0x000fca00078e0005 */
[----:B------:R2:W-:Y:S01]  /*20b90*/  MUFU.TANH R174, R4 ;  /* 0x0000000400ae7308 */ /* 0x0005e20000002400 */
[----:B------:R-:W-:Y:S01]  /*20ba0*/  HMMA.16816.F32 R64, R12, R24, R84 ;  /* 0x000000180c40723c */ /* 0x000fe20000001854 */
[----:B------:R-:W-:Y:S01]  /*20bb0*/  IMAD.MOV.U32 R211, RZ, RZ, R220 ;  /* 0x000000ffffd37224 */ /* 0x000fe200078e00dc */
[----:B-1----:R-:W-:Y:S01]  /*20bc0*/  LOP3.LUT R2, R9, 0x8, R209, 0xfe, !PT ;  /* 0x0000000809027812 */ /* 0x002fe200078efed1 */
[----:B------:R-:W-:-:S03]  /*20bd0*/  IMAD.MOV.U32 R220, RZ, RZ, R199 ;  /* 0x000000ffffdc7224 */ /* 0x000fc600078e00c7 */
[----:B------:R-:W-:Y:S02]  /*20be0*/  ISETP.GE.AND P1, PT, R2, R8, PT ;  /* 0x000000080200720c */ /* 0x000fe40003f26270 */
[C---:B--2---:R-:W-:Y:S01]  /*20bf0*/  LOP3.LUT R4, R9.reuse, 0x10, R209, 0xfe, !PT ;  /* 0x0000001009047812 */ /* 0x044fe200078efed1 */
[----:B------:R-:W-:Y:S01]  /*20c00*/  FMUL.FTZ R5, R72, R0 ;  /* 0x0000000048057220 */ /* 0x000fe20000410000 */
[----:B------:R-:W-:Y:S02]  /*20c10*/  ISETP.GE.AND P5, PT, R2, R6, PT ;  /* 0x000000060200720c */ /* 0x000fe40003fa6270 */
[C---:B------:R-:W-:Y:S02]  /*20c20*/  ISETP.GE.AND P6, PT, R4.reuse, R8, PT ;  /* 0x000000080400720c */ /* 0x040fe40003fc6270 */
[----:B------:R-:W-:Y:S01]  /*20c30*/  ISETP.GE.AND P4, PT, R4, R6, PT ;  /* 0x000000060400720c */ /* 0x000fe20003f86270 */
[----:B------:R-:W-:Y:S01]  /*20c40*/  IMAD.MOV.U32 R208, RZ, RZ, R217 ;  /* 0x000000ffffd07224 */ /* 0x000fe200078e00d9 */
[C-C-:B------:R-:W-:Y:S01]  /*20c50*/  LOP3.LUT R2, R9.reuse, 0x18, R209.reuse, 0xfe, !PT ;  /* 0x0000001809027812 */ /* 0x140fe200078efed1 */
[----:B------:R-:W-:Y:S01]  /*20c60*/  IMAD.MOV.U32 R199, RZ, RZ, R122 ;  /* 0x000000ffffc77224 */ /* 0x000fe200078e007a */
[----:B------:R-:W-:Y:S01]  /*20c70*/  LOP3.LUT R4, R9, 0x20, R209, 0xfe, !PT ;  /* 0x0000002009047812 */ /* 0x000fe200078efed1 */
[----:B---3--:R-:W-:Y:S01]  /*20c80*/  HMMA.16816.F32 R40, R12, R28, R92 ;  /* 0x0000001c0c28723c */ /* 0x008fe2000000185c */
[----:B------:R-:W-:Y:S01]  /*20c90*/  IMAD.MOV.U32 R217, RZ, RZ, R235 ;  /* 0x000000ffffd97224 */ /* 0x000fe200078e00eb */
[----:B------:R-:W-:Y:S01]  /*20ca0*/  FSEL R122, R126, -INF , !P1 ;  /* 0xff8000007e7a7808 */ /* 0x000fe20004800000 */
[----:B------:R-:W1:Y:S01]  /*20cb0*/  S2R R93, SR_TID.X ;  /* 0x00000000005d7919 */ /* 0x000e620000002100 */
[----:B------:R-:W-:-:S02]  /*20cc0*/  MOV R235, R7 ;  /* 0x0000000700eb7202 */ /* 0x000fc40000000f00 */
[----:B------:R-:W-:Y:S01]  /*20cd0*/  FSEL R120, R120, -INF , !P5 ;  /* 0xff80000078787808 */ /* 0x000fe20006800000 */
[----:B------:R2:W3:Y:S01]  /*20ce0*/  MUFU.TANH R7, R5 ;  /* 0x0000000500077308 */ /* 0x0004e20000002400 */
[----:B------:R-:W-:Y:S02]  /*20cf0*/  FSEL R126, R53, -INF , !P6 ;  /* 0xff800000357e7808 */ /* 0x000fe40007000000 */
[----:B------:R-:W-:Y:S01]  /*20d00*/  ISETP.GE.AND P1, PT, R2, R6, PT ;  /* 0x000000060200720c */ /* 0x000fe20003f26270 */
[----:B------:R-:W-:Y:S01]  /*20d10*/  HMMA.16816.F32 R52, R12, R26, R88 ;  /* 0x0000001a0c34723c */ /* 0x000fe20000001858 */
[C---:B------:R-:W-:Y:S01]  /*20d20*/  ISETP.GE.AND P5, PT, R4.reuse, R8, PT ;  /* 0x000000080400720c */ /* 0x040fe20003fa6270 */
[----:B------:R-:W1:Y:S01]  /*20d30*/  LDSM.16.M88.4 R24, [R182+0x7000] ;  /* 0x00700000b618783b */ /* 0x000e620000000200 */
[----:B------:R-:W-:Y:S02]  /*20d40*/  ISETP.GE.AND P6, PT, R4, R6, PT ;  /* 0x000000060400720c */ /* 0x000fe40003fc6270 */
[----:B------:R-:W-:-:S02]  /*20d50*/  LOP3.LUT R4, R9, 0x30, R209, 0xfe, !PT ;  /* 0x0000003009047812 */ /* 0x000fc400078efed1 */
[----:B------:R-:W-:Y:S01]  /*20d60*/  ISETP.GE.AND P3, PT, R2, R8, PT ;  /* 0x000000080200720c */ /* 0x000fe20003f66270 */
[----:B------:R-:W-:Y:S01]  /*20d70*/  HMMA.16816.F32 R108, R20, R80, R108 ;  /* 0x00000050146c723c */ /* 0x000fe2000000186c */
[----:B------:R-:W-:Y:S01]  /*20d80*/  FSEL R84, R252, -INF , !P1 ;  /* 0xff800000fc547808 */ /* 0x000fe20004800000 */
[----:B--2---:R-:W-:Y:S01]  /*20d90*/  FMUL.FTZ R5, R74, R0 ;  /* 0x000000004a057220 */ /* 0x004fe20000410000 */
[----:B------:R-:W-:Y:S02]  /*20da0*/  FSEL R128, R128, -INF , !P5 ;  /* 0xff80000080807808 */ /* 0x000fe40006800000 */
[----:B------:R-:W-:Y:S01]  /*20db0*/  LOP3.LUT R2, R9, 0x28, R209, 0xfe, !PT ;  /* 0x0000002809027812 */ /* 0x000fe200078efed1 */
[----:B------:R2:W1:Y:S01]  /*20dc0*/  MUFU.TANH R81, R5 ;  /* 0x0000000500517308 */ /* 0x0004620000002400 */
[C---:B------:R-:W-:Y:S02]  /*20dd0*/  ISETP.GE.AND P1, PT, R4.reuse, R8, PT ;  /* 0x000000080400720c */ /* 0x040fe40003f26270 */
[----:B------:R-:W-:Y:S01]  /*20de0*/  ISETP.GE.AND P5, PT, R4, R6, PT ;  /* 0x000000060400720c */ /* 0x000fe20003fa6270 */
[----:B------:R-:W-:Y:S01]  /*20df0*/  FMUL.FTZ R4, R48, R0 ;  /* 0x0000000030047220 */ /* 0x000fe20000410000 */
[----:B------:R-:W-:Y:S01]  /*20e00*/  FSEL R127, R127, -INF , !P3 ;  /* 0xff8000007f7f7808 */ /* 0x000fe20005800000 */
[----:B------:R-:W-:Y:S01]  /*20e10*/  HMMA.16816.F32 R44, R12, R32, R60 ;  /* 0x000000200c2c723c */ /* 0x000fe2000000183c */
[----:B------:R-:W-:Y:S01]  /*20e20*/  ISETP.GE.AND P3, PT, R2, R6, PT ;  /* 0x000000060200720c */ /* 0x000fe20003f66270 */
[----:B------:R-:W-:Y:S01]  /*20e30*/  IMAD.MOV.U32 R225, RZ, RZ, R123 ;  /* 0x000000ffffe17224 */ /* 0x000fe200078e007b */
[----:B------:R-:W-:Y:S01]  /*20e40*/  FSEL R123, R247, -INF , !P4 ;  /* 0xff800000f77b7808 */ /* 0x000fe20006000000 */
[----:B--2---:R-:W-:-:S04]  /*20e50*/  FMUL.FTZ R5, R76, R0 ;  /* 0x000000004c057220 */ /* 0x004fc80000410000 */
[----:B------:R-:W-:Y:S01]  /*20e60*/  HMMA.16816.F32 R60, R12, R34, R68 ;  /* 0x000000220c3c723c */ /* 0x000fe20000001844 */
[----:B------:R2:W-:Y:S01]  /*20e70*/  MUFU.TANH R76, R4 ;  /* 0x00000004004c7308 */ /* 0x0005e20000002400 */
[----:B------:R-:W-:Y:S02]  /*20e80*/  FSEL R86, R130, -INF , !P3 ;  /* 0xff80000082567808 */ /* 0x000fe40005800000 */
[----:B------:R-:W-:-:S04]  /*20e90*/  ISETP.GE.AND P4, PT, R2, R8, PT ;  /* 0x000000080200720c */ /* 0x000fc80003f86270 */
[----:B------:R-:W-:Y:S01]  /*20ea0*/  HMMA.16816.F32 R32, R12, R30, R96 ;  /* 0x0000001e0c20723c */ /* 0x000fe20000001860 */
[----:B------:R3:W3:Y:S01]  /*20eb0*/  MUFU.TANH R80, R5 ;  /* 0x0000000500507308 */ /* 0x0006e20000002400 */
[----:B------:R-:W4:Y:S01]  /*20ec0*/  LDSM.16.M88.4 R28, [R182+0x7800] ;  /* 0x00780000b61c783b */ /* 0x000f220000000200 */
[----:B------:R-:W-:Y:S02]  /*20ed0*/  FSEL R130, R241, -INF , !P1 ;  /* 0xff800000f1827808 */ /* 0x000fe40004800000 */
[C-C-:B------:R-:W-:Y:S02]  /*20ee0*/  LOP3.LUT R2, R9.reuse, 0x38, R209.reuse, 0xfe, !PT ;  /* 0x0000003809027812 */ /* 0x140fe400078efed1 */
[----:B--2---:R-:W-:Y:S02]  /*20ef0*/  LOP3.LUT R4, R9, 0x40, R209, 0xfe, !PT ;  /* 0x0000004009047812 */ /* 0x004fe400078efed1 */
[----:B------:R-:W-:Y:S02]  /*20f00*/  FSEL R85, R244, -INF , !P6 ;  /* 0xff800000f4557808 */ /* 0x000fe40007000000 */
[----:B------:R-:W-:Y:S01]  /*20f10*/  FSEL R129, R129, -INF , !P4 ;  /* 0xff80000081817808 */ /* 0x000fe20006000000 */
[----:B-1----:R-:W-:-:S02]  /*20f20*/  IMAD.SHL.U32 R93, R93, 0x2, RZ ;  /* 0x000000025d5d7824 */ /* 0x002fc400078e00ff */
[----:B---3--:R-:W-:Y:S01]  /*20f30*/  FMUL.FTZ R5, R78, R0 ;  /* 0x000000004e057220 */ /* 0x008fe20000410000 */
[----:B------:R-:W-:Y:S02]  /*20f40*/  ISETP.GE.AND P3, PT, R4, R8, PT ;  /* 0x000000080400720c */ /* 0x000fe40003f66270 */
[----:B------:R-:W-:Y:S01]  /*20f50*/  FSEL R90, R240, -INF , !P5 ;  /* 0xff800000f05a7808 */ /* 0x000fe20006800000 */
[----:B------:R1:W2:Y:S01]  /*20f60*/  MUFU.TANH R78, R5 ;  /* 0x00000005004e7308 */ /* 0x0002a20000002400 */
[----:B------:R-:W-:Y:S01]  /*20f70*/  ISETP.GE.AND P1, PT, R4, R6, PT ;  /* 0x000000060400720c */ /* 0x000fe20003f26270 */
[----:B------:R-:W-:Y:S01]  /*20f80*/  FMUL.FTZ R4, R64, R0 ;  /* 0x0000000040047220 */ /* 0x000fe20000410000 */
[C---:B------:R-:W-:Y:S01]  /*20f90*/  ISETP.GE.AND P6, PT, R2.reuse, R8, PT ;  /* 0x000000080200720c */ /* 0x040fe20003fc6270 */
[----:B------:R-:W-:Y:S01]  /*20fa0*/  HMMA.16816.F32 R20, R20, R82, R112 ;  /* 0x000000521414723c */ /* 0x000fe20000001870 */
[----:B------:R-:W-:Y:S02]  /*20fb0*/  ISETP.GE.AND P4, PT, R2, R6, PT ;  /* 0x000000060200720c */ /* 0x000fe40003f86270 */
[----:B------:R-:W-:Y:S01]  /*20fc0*/  MOV R247, R173 ;  /* 0x000000ad00f77202 */ /* 0x000fe20000000f00 */
[----:B------:R3:W-:Y:S01]  /*20fd0*/  MUFU.TANH R72, R4 ;  /* 0x0000000400487308 */ /* 0x0007e20000002400 */
[----:B------:R-:W-:Y:S01]  /*20fe0*/  LOP3.LUT R2, R9, 0x48, R209, 0xfe, !PT ;  /* 0x0000004809027812 */ /* 0x000fe200078efed1 */
[----:B------:R-:W-:-:S02]  /*20ff0*/  IMAD.MOV.U32 R94, RZ, RZ, R199 ;  /* 0x000000ffff5e7224 */ /* 0x000fc400078e00c7 */
[----:B------:R-:W-:Y:S01]  /*21000*/  HMMA.16816.F32 R68, R12, R24, R104 ;  /* 0x000000180c44723c */ /* 0x000fe20000001868 */
[----:B------:R-:W-:-:S07]  /*21010*/  IMAD.MOV.U32 R252, RZ, RZ, R203 ;  /* 0x000000fffffc7224 */ /* 0x000fce00078e00cb */
[----:B------:R-:W-:Y:S01]  /*21020*/  HMMA.16816.F32 R56, R12, R26, R100 ;  /* 0x0000001a0c38723c */ /* 0x000fe20000001864 */
[----:B-1----:R-:W-:Y:S01]  /*21030*/  FMUL.FTZ R5, R50, R0 ;  /* 0x0000000032057220 */ /* 0x002fe20000410000 */
[----:B------:R-:W-:Y:S02]  /*21040*/  FSEL R131, R131, -INF , !P6 ;  /* 0xff80000083837808 */ /* 0x000fe40007000000 */
[----:B------:R-:W-:Y:S01]  /*21050*/  MOV R230, R214 ;  /* 0x000000d600e67202 */ /* 0x000fe20000000f00 */
[----:B------:R1:W1:Y:S01]  /*21060*/  MUFU.TANH R74, R5 ;  /* 0x00000005004a7308 */ /* 0x0002620000002400 */
[----:B---3--:R-:W-:Y:S01]  /*21070*/  LOP3.LUT R4, R9, 0x50, R209, 0xfe, !PT ;  /* 0x0000005009047812 */ /* 0x008fe200078efed1 */
[----:B------:R-:W-:Y:S01]  /*21080*/  IMAD.MOV.U32 R88, RZ, RZ, R213 ;  /* 0x000000ffff587224 */ /* 0x000fe200078e00d5 */
[C---:B------:R-:W-:Y:S01]  /*21090*/  ISETP.GE.AND P5, PT, R2.reuse, R8, PT ;  /* 0x000000080200720c */ /* 0x040fe20003fa6270 */
[----:B------:R-:W-:Y:S01]  /*210a0*/  IMAD.MOV.U32 R89, RZ, RZ, R218 ;  /* 0x000000ffff597224 */ /* 0x000fe200078e00da */
[----:B------:R-:W-:Y:S01]  /*210b0*/  ISETP.GE.AND P6, PT, R2, R6, PT ;  /* 0x000000060200720c */ /* 0x000fe20003fc6270 */
[----:B------:R-:W-:Y:S01]  /*210c0*/  IMAD.MOV.U32 R229, RZ, RZ, R248 ;  /* 0x000000ffffe57224 */ /* 0x000fe200078e00f8 */
[----:B------:R-:W-:Y:S01]  /*210d0*/  FSEL R91, R206, -INF , !P4 ;  /* 0xff800000ce5b7808 */ /* 0x000fe20006000000 */
[----:B------:R-:W-:Y:S01]  /*210e0*/  IMAD.MOV.U32 R95, RZ, RZ, R211 ;  /* 0x000000ffff5f7224 */ /* 0x000fe200078e00d3 */
[----:B------:R-:W-:-:S02]  /*210f0*/  FSEL R171, R171, -INF , !P3 ;  /* 0xff800000abab7808 */ /* 0x000fc40005800000 */
[----:B------:R-:W-:Y:S01]  /*21100*/  MOV R87, R250 ;  /* 0x000000fa00577202 */ /* 0x000fe20000000f00 */
[----:B------:R-:W-:Y:S02]  /*21110*/  IMAD.MOV.U32 R228, RZ, RZ, R249 ;  /* 0x000000ffffe47224 */ /* 0x000fe400078e00f9 */
[----:B------:R-:W-:Y:S01]  /*21120*/  IMAD.MOV.U32 R227, RZ, RZ, R238 ;  /* 0x000000ffffe37224 */ /* 0x000fe200078e00ee */
[----:B------:R-:W-:Y:S01]  /*21130*/  MOV R97, R236 ;  /* 0x000000ec00617202 */ /* 0x000fe20000000f00 */
[----:B-1----:R-:W-:Y:S01]  /*21140*/  FMUL.FTZ R5, R66, R0 ;  /* 0x0000000042057220 */ /* 0x002fe20000410000 */
[C---:B------:R-:W-:Y:S01]  /*21150*/  LOP3.LUT R2, R9.reuse, 0x58, R209, 0xfe, !PT ;  /* 0x0000005809027812 */ /* 0x040fe200078efed1 */
[----:B------:R-:W-:Y:S01]  /*21160*/  IMAD.MOV.U32 R98, RZ, RZ, R233 ;  /* 0x000000ffff627224 */ /* 0x000fe200078e00e9 */
[C---:B------:R-:W-:Y:S01]  /*21170*/  ISETP.GE.AND P4, PT, R4.reuse, R8, PT ;  /* 0x000000080400720c */ /* 0x040fe20003f86270 */
[----:B------:R1:W3:Y:S01]  /*21180*/  MUFU.TANH R64, R5 ;  /* 0x0000000500407308 */ /* 0x0002e20000002400 */
[----:B------:R-:W-:Y:S01]  /*21190*/  ISETP.GE.AND P3, PT, R4, R6, PT ;  /* 0x000000060400720c */ /* 0x000fe20003f66270 */
[----:B------:R-:W-:Y:S01]  /*211a0*/  IMAD.MOV.U32 R240, RZ, RZ, R172 ;  /* 0x000000fffff07224 */ /* 0x000fe200078e00ac */
[----:B------:R-:W-:Y:S01]  /*211b0*/  LOP3.LUT R4, R9, 0x60, R209, 0xfe, !PT ;  /* 0x0000006009047812 */ /* 0x000fe200078efed1 */
[-C--:B------:R-:W-:Y:S01]  /*211c0*/  FMUL.FTZ R51, R51, R0.reuse ;  /* 0x0000000033337220 */ /* 0x080fe20000410000 */
[----:B------:R-:W-:Y:S01]  /*211d0*/  LOP3.LUT R93, R93, 0x6, RZ, 0xc0, !PT ;  /* 0x000000065d5d7812 */ /* 0x000fe200078ec0ff */
[-C--:B------:R-:W-:Y:S01]  /*211e0*/  FMUL.FTZ R65, R65, R0.reuse ;  /* 0x0000000041417220 */ /* 0x080fe20000410000 */
[----:B------:R-:W-:Y:S01]  /*211f0*/  FSEL R168, R168, -INF , !P1 ;  /* 0xff800000a8a87808 */ /* 0x000fe20004800000 */
[-C--:B------:R-:W-:Y:S01]  /*21200*/  FMUL.FTZ R49, R49, R0.reuse ;  /* 0x0000000031317220 */ /* 0x080fe20000410000 */
[----:B------:R-:W-:Y:S01]  /*21210*/  FSEL R172, R204, -INF , !P5 ;  /* 0xff800000ccac7808 */ /* 0x000fe20006800000 */
[----:B------:R-:W-:Y:S01]  /*21220*/  FMUL.FTZ R67, R67, R0 ;  /* 0x0000000043437220 */ /* 0x000fe20000410000 */
[C---:B------:R-:W-:Y:S01]  /*21230*/  ISETP.GE.AND P1, PT, R2.reuse, R8, PT ;  /* 0x000000080200720c */ /* 0x040fe20003f26270 */
[----:B------:R-:W-:Y:S01]  /*21240*/  FMUL.FTZ R53, R53, R0 ;  /* 0x0000000035357220 */ /* 0x000fe20000410000 */
[----:B------:R-:W-:Y:S01]  /*21250*/  ISETP.GE.AND P5, PT, R2, R6, PT ;  /* 0x000000060200720c */ /* 0x000fe20003fa6270 */
[----:B------:R-:W-:Y:S01]  /*21260*/  FMUL.FTZ R55, R55, R0 ;  /* 0x0000000037377220 */ /* 0x000fe20000410000 */
[----:B------:R-:W-:-:S04]  /*21270*/  DEPBAR.LE SB0, 0x0 ;  /* 0x000080000000791a */ /* 0x000fc80000000000 */
[----:B-1----:R-:W-:Y:S01]  /*21280*/  FMUL.FTZ R5, R52, R0 ;  /* 0x0000000034057220 */ /* 0x002fe20000410000 */
[----:B------:R-:W-:Y:S02]  /*21290*/  FSEL R169, R169, -INF , !P6 ;  /* 0xff800000a9a97808 */ /* 0x000fe40007000000 */
[----:B------:R-:W-:Y:S01]  /*212a0*/  FSEL R188, R188, -INF , !P4 ;  /* 0xff800000bcbc7808 */ /* 0x000fe20006000000 */
[----:B------:R1:W1:Y:S01]  /*212b0*/  MUFU.TANH R48, R5 ;  /* 0x0000000500307308 */ /* 0x0002620000002400 */
[C---:B------:R-:W-:Y:S02]  /*212c0*/  LOP3.LUT R2, R9.reuse, 0x68, R209, 0xfe, !PT ;  /* 0x0000006809027812 */ /* 0x040fe400078efed1 */
[C---:B------:R-:W-:Y:S02]  /*212d0*/  ISETP.GE.AND P6, PT, R4.reuse, R8, PT ;  /* 0x000000080400720c */ /* 0x040fe40003fc6270 */
[----:B------:R-:W-:Y:S02]  /*212e0*/  ISETP.GE.AND P4, PT, R4, R6, PT ;  /* 0x000000060400720c */ /* 0x000fe40003f86270 */
[----:B------:R-:W-:Y:S01]  /*212f0*/  LOP3.LUT R4, R9, 0x70, R93, 0xfe, !PT ;  /* 0x0000007009047812 */ /* 0x000fe200078efe5d */
[----:B------:R-:W-:Y:S01]  /*21300*/  IMAD.MOV.U32 R66, RZ, RZ, R175 ;  /* 0x000000ffff427224 */ /* 0x000fe200078e00af */
[----:B------:R-:W-:-:S02]  /*21310*/  FSEL R173, R38, -INF , !P3 ;  /* 0xff80000026ad7808 */ /* 0x000fc40005800000 */
[----:B------:R-:W-:Y:S02]  /*21320*/  ISETP.GE.AND P3, PT, R2, R8, PT ;  /* 0x000000080200720c */ /* 0x000fe40003f66270 */
[----:B------:R-:W-:Y:S01]  /*21330*/  FSEL R193, R193, -INF , !P1 ;  /* 0xff800000c1c17808 */ /* 0x000fe20004800000 */
[----:B-1----:R-:W-:Y:S01]  /*21340*/  FMUL.FTZ R5, R54, R0 ;  /* 0x0000000036057220 */ /* 0x002fe20000410000 */
[----:B------:R-:W-:Y:S02]  /*21350*/  FSEL R175, R39, -INF , !P5 ;  /* 0xff80000027af7808 */ /* 0x000fe40006800000 */
[----:B------:R-:W-:Y:S01]  /*21360*/  FSEL R196, R196, -INF , !P6 ;  /* 0xff800000c4c47808 */ /* 0x000fe20007000000 */
[----:B------:R1:W-:Y:S01]  /*21370*/  MUFU.TANH R50, R5 ;  /* 0x0000000500327308 */ /* 0x0003e20000002400 */
[----:B------:R-:W-:Y:S02]  /*21380*/  ISETP.GE.AND P1, PT, R2, R6, PT ;  /* 0x000000060200720c */ /* 0x000fe40003f26270 */
[----:B------:R-:W-:-:S02]  /*21390*/  ISETP.GE.AND P5, PT, R4, R8, PT ;  /* 0x000000080400720c */ /* 0x000fc40003fa6270 */
[-C--:B------:R-:W-:Y:S02]  /*213a0*/  ISETP.GE.AND P6, PT, R4, R6.reuse, PT ;  /* 0x000000060400720c */ /* 0x080fe40003fc6270 */
[----:B------:R-:W-:Y:S02]  /*213b0*/  LOP3.LUT R4, R9, 0x80, R93, 0xfe, !PT ;  /* 0x0000008009047812 */ /* 0x000fe400078efe5d */
[----:B------:R-:W-:Y:S02]  /*213c0*/  FSEL R199, R170, -INF , !P5 ;  /* 0xff800000aac77808 */ /* 0x000fe40006800000 */
[----:B------:R-:W-:Y:S01]  /*213d0*/  ISETP.GE.AND P5, PT, R4, R6, PT ;  /* 0x000000060400720c */ /* 0x000fe20003fa6270 */
[----:B-1----:R-:W-:Y:S01]  /*213e0*/  FMUL.FTZ R5, R44, R0 ;  /* 0x000000002c057220 */ /* 0x002fe20000410000 */
[----:B------:R-:W-:Y:S02]  /*213f0*/  MOV R44, R197 ;  /* 0x000000c5002c7202 */ /* 0x000fe40000000f00 */
[----:B------:R-:W-:Y:S01]  /*21400*/  FSEL R197, R192, -INF , !P3 ;  /* 0xff800000c0c57808 */ /* 0x000fe20005800000 */
[----:B------:R1:W1:Y:S01]  /*21410*/  MUFU.TANH R38, R5 ;  /* 0x0000000500267308 */ /* 0x0002620000002400 */
[----:B------:R-:W-:-:S02]  /*21420*/  FSEL R192, R37, -INF , !P1 ;  /* 0xff80000025c07808 */ /* 0x000fc40004800000 */
[----:B------:R-:W-:Y:S01]  /*21430*/  ISETP.GE.AND P1, PT, R4, R8, PT ;  /* 0x000000080400720c */ /* 0x000fe20003f26270 */
[----:B------:R-:W-:Y:S01]  /*21440*/  FMUL.FTZ R4, R62, R0 ;  /* 0x000000003e047220 */ /* 0x000fe20000410000 */
[----:B------:R-:W-:Y:S02]  /*21450*/  LOP3.LUT R2, R9, 0x78, R93, 0xfe, !PT ;  /* 0x0000007809027812 */ /* 0x000fe400078efe5d */
[----:B------:R-:W-:Y:S02]  /*21460*/  FSEL R194, R194, -INF , !P4 ;  /* 0xff800000c2c27808 */ /* 0x000fe40006000000 */
[----:B------:R-:W-:Y:S02]  /*21470*/  FSEL R170, R19, -INF , !P6 ;  /* 0xff80000013aa7808 */ /* 0x000fe40007000000 */
[----:B------:R-:W-:Y:S01]  /*21480*/  ISETP.GE.AND P4, PT, R2, R8, PT ;  /* 0x000000080200720c */ /* 0x000fe20003f86270 */
[----:B------:R2:W-:Y:S01]  /*21490*/  MUFU.TANH R19, R4 ;  /* 0x0000000400137308 */ /* 0x0005e20000002400 */
[----:B-1----:R-:W-:Y:S01]  /*214a0*/  FMUL.FTZ R5, R46, R0 ;  /* 0x000000002e057220 */ /* 0x002fe20000410000 */
[----:B------:R-:W-:-:S02]  /*214b0*/  ISETP.GE.AND P3, PT, R2, R6, PT ;  /* 0x000000060200720c */ /* 0x000fc40003f66270 */
[----:B------:R-:W-:-:S04]  /*214c0*/  LOP3.LUT R2, R9, 0x88, R93, 0xfe, !PT ;  /* 0x0000008809027812 */ /* 0x000fc800078efe5d */
[----:B------:R1:W-:Y:S01]  /*214d0*/  MUFU.TANH R39, R5 ;  /* 0x0000000500277308 */ /* 0x0003e20000002400 */
[----:B------:R-:W-:Y:S01]  /*214e0*/  IMAD.MOV.U32 R52, RZ, RZ, R200 ;  /* 0x000000ffff347224 */ /* 0x000fe200078e00c8 */
[----:B------:R-:W-:Y:S02]  /*214f0*/  FSEL R200, R18, -INF , !P4 ;  /* 0xff80000012c87808 */ /* 0x000fe40006000000 */
[----:B----4-:R-:W-:Y:S02]  /*21500*/  FSEL R125, R125, -INF , !P3 ;  /* 0xff8000007d7d7808 */ /* 0x010fe40005800000 */
[----:B--2---:R-:W-:Y:S02]  /*21510*/  LOP3.LUT R4, R9, 0x90, R93, 0xfe, !PT ;  /* 0x0000009009047812 */ /* 0x004fe400078efe5d */
[----:B------:R-:W-:Y:S01]  /*21520*/  FSEL R124, R124, -INF , !P1 ;  /* 0xff8000007c7c7808 */ /* 0x000fe20004800000 */
[----:B------:R-:W-:Y:S01]  /*21530*/  HMMA.16816.F32 R24, R12, R28, R108 ;  /* 0x0000001c0c18723c */ /* 0x000fe2000000186c */
[----:B------:R-:W-:Y:S01]  /*21540*/  ISETP.GE.AND P6, PT, R2, R8, PT ;  /* 0x000000080200720c */ /* 0x000fe20003fc6270 */
[----:B-1----:R-:W-:Y:S01]  /*21550*/  FMUL.FTZ R5, R60, R0 ;  /* 0x000000003c057220 */ /* 0x002fe20000410000 */
[----:B------:R-:W-:-:S02]  /*21560*/  ISETP.GE.AND P4, PT, R2, R6, PT ;  /* 0x000000060200720c */ /* 0x000fc40003f86270 */
[C---:B------:R-:W-:Y:S01]  /*21570*/  ISETP.GE.AND P3, PT, R4.reuse, R8, PT ;  /* 0x000000080400720c */ /* 0x040fe20003f66270 */
[----:B------:R1:W2:Y:S01]  /*21580*/  MUFU.TANH R37, R5 ;  /* 0x0000000500257308 */ /* 0x0002a20000002400 */
[----:B------:R-:W-:Y:S01]  /*21590*/  ISETP.GE.AND P1, PT, R4, R6, PT ;  /* 0x000000060400720c */ /* 0x000fe20003f26270 */
[----:B------:R-:W-:Y:S01]  /*215a0*/  FMUL.FTZ R4, R42, R0 ;  /* 0x000000002a047220 */ /* 0x000fe20000410000 */
[--C-:B------:R-:W-:Y:S02]  /*215b0*/  LOP3.LUT R2, R9, 0x98, R93.reuse, 0xfe, !PT ;  /* 0x0000009809027812 */ /* 0x100fe400078efe5d */
[----:B------:R-:W-:Y:S02]  /*215c0*/  FSEL R121, R121, -INF , !P5 ;  /* 0xff80000079797808 */ /* 0x000fe40006800000 */
[----:B------:R-:W-:Y:S01]  /*215d0*/  FSEL R203, R10, -INF , !P6 ;  /* 0xff8000000acb7808 */ /* 0x000fe20007000000 */
[----:B------:R-:W-:Y:S01]  /*215e0*/  HMMA.16816.F32 R20, R12, R30, R20 ;  /* 0x0000001e0c14723c */ /* 0x000fe20000001814 */
[C---:B------:R-:W-:Y:S01]  /*215f0*/  ISETP.GE.AND P5, PT, R2.reuse, R8, PT ;  /* 0x000000080200720c */ /* 0x040fe20003fa6270 */
[----:B------:R4:W2:Y:S01]  /*21600*/  MUFU.TANH R10, R4 ;  /* 0x00000004000a7308 */ /* 0x0008a20000002400 */
[----:B------:R-:W-:Y:S01]  /*21610*/  ISETP.GE.AND P6, PT, R2, R6, PT ;  /* 0x000000060200720c */ /* 0x000fe20003fc6270 */
[----:B-1----:R-:W-:Y:S01]  /*21620*/  FMUL.FTZ R5, R40, R0 ;  /* 0x0000000028057220 */ /* 0x002fe20000410000 */
[----:B------:R-:W-:-:S05]  /*21630*/  LOP3.LUT R2, R9, 0xa8, R93, 0xfe, !PT ;  /* 0x000000a809027812 */ /* 0x000fca00078efe5d */
[----:B------:R1:W1:Y:S01]  /*21640*/  MUFU.TANH R18, R5 ;  /* 0x0000000500127308 */ /* 0x0002620000002400 */
[----:B------:R-:W-:Y:S02]  /*21650*/  FSEL R119, R119, -INF , !P4 ;  /* 0xff80000077777808 */ /* 0x000fe40006000000 */
[----:B------:R-:W-:Y:S02]  /*21660*/  FSEL R204, R11, -INF , !P3 ;  /* 0xff8000000bcc7808 */ /* 0x000fe40005800000 */
[----:B----4-:R-:W-:Y:S02]  /*21670*/  LOP3.LUT R4, R9, 0xa0, R93, 0xfe, !PT ;  /* 0x000000a009047812 */ /* 0x010fe400078efe5d */
[----:B------:R-:W-:Y:S02]  /*21680*/  FSEL R117, R117, -INF , !P1 ;  /* 0xff80000075757808 */ /* 0x000fe40004800000 */
[----:B------:R-:W-:Y:S02]  /*21690*/  FSEL R206, R7, -INF , !P5 ;  /* 0xff80000007ce7808 */ /* 0x000fe40006800000 */
[----:B------:R-:W-:Y:S01]  /*216a0*/  ISETP.GE.AND P4, PT, R4, R8, PT ;  /* 0x000000080400720c */ /* 0x000fe20003f86270 */
[----:B-1----:R-:W-:Y:S01]  /*216b0*/  FMUL.FTZ R5, R32, R0 ;  /* 0x0000000020057220 */ /* 0x002fe20000410000 */
[----:B------:R-:W-:-:S02]  /*216c0*/  ISETP.GE.AND P3, PT, R4, R6, PT ;  /* 0x000000060400720c */ /* 0x000fc40003f66270 */
[C---:B------:R-:W-:Y:S01]  /*216d0*/  ISETP.GE.AND P1, PT, R2.reuse, R8, PT ;  /* 0x000000080200720c */ /* 0x040fe20003f26270 */
[----:B------:R1:W-:Y:S01]  /*216e0*/  MUFU.TANH R11, R5 ;  /* 0x00000005000b7308 */ /* 0x0003e20000002400 */
[----:B------:R-:W-:Y:S02]  /*216f0*/  ISETP.GE.AND P5, PT, R2, R6, PT ;  /* 0x000000060200720c */ /* 0x000fe40003fa6270 */
[C-C-:B------:R-:W-:Y:S02]  /*21700*/  LOP3.LUT R4, R9.reuse, 0xb0, R93.reuse, 0xfe, !PT ;  /* 0x000000b009047812 */ /* 0x140fe400078efe5d */
[----:B------:R-:W-:Y:S02]  /*21710*/  LOP3.LUT R2, R9, 0xb8, R93, 0xfe, !PT ;  /* 0x000000b809027812 */ /* 0x000fe400078efe5d */
[----:B------:R-:W-:Y:S02]  /*21720*/  MOV R244, R208 ;  /* 0x000000d000f47202 */ /* 0x000fe40000000f00 */
[----:B------:R-:W-:-:S02]  /*21730*/  FSEL R112, R81, -INF , !P6 ;  /* 0xff80000051707808 */ /* 0x000fc40007000000 */
[----:B------:R-:W-:Y:S02]  /*21740*/  FSEL R208, R80, -INF , !P4 ;  /* 0xff80000050d07808 */ /* 0x000fe40006000000 */
[----:B------:R-:W-:Y:S01]  /*21750*/  FSEL R113, R78, -INF , !P3 ;  /* 0xff8000004e717808 */ /* 0x000fe20005800000 */
[----:B-1----:R-:W-:Y:S01]  /*21760*/  FMUL.FTZ R5, R34, R0 ;  /* 0x0000000022057220 */ /* 0x002fe20000410000 */
[----:B------:R-:W-:Y:S02]  /*21770*/  FSEL R209, R76, -INF , !P1 ;  /* 0xff8000004cd17808 */ /* 0x000fe40004800000 */
[C---:B------:R-:W-:Y:S01]  /*21780*/  ISETP.GE.AND P6, PT, R4.reuse, R8, PT ;  /* 0x000000080400720c */ /* 0x040fe20003fc6270 */
[----:B------:R1:W4:Y:S01]  /*21790*/  MUFU.TANH R7, R5 ;  /* 0x0000000500077308 */ /* 0x0003220000002400 */
[----:B------:R-:W-:Y:S02]  /*217a0*/  ISETP.GE.AND P4, PT, R4, R6, PT ;  /* 0x000000060400720c */ /* 0x000fe40003f86270 */
[----:B------:R-:W-:-:S02]  /*217b0*/  ISETP.GE.AND P3, PT, R2, R8, PT ;  /* 0x000000080200720c */ /* 0x000fc40003f66270 */
[----:B------:R-:W-:Y:S02]  /*217c0*/  ISETP.GE.AND P1, PT, R2, R6, PT ;  /* 0x000000060200720c */ /* 0x000fe40003f26270 */
[C-C-:B------:R-:W-:Y:S02]  /*217d0*/  LOP3.LUT R4, R9.reuse, 0xc0, R93.reuse, 0xfe, !PT ;  /* 0x000000c009047812 */ /* 0x140fe400078efe5d */
[----:B------:R-:W-:Y:S01]  /*217e0*/  LOP3.LUT R2, R9, 0xc8, R93, 0xfe, !PT ;  /* 0x000000c809027812 */ /* 0x000fe200078efe5d */
[----:B------:R-:W-:Y:S01]  /*217f0*/  IMAD.MOV.U32 R54, RZ, RZ, R210 ;  /* 0x000000ffff367224 */ /* 0x000fe200078e00d2 */
[----:B------:R-:W-:Y:S02]  /*21800*/  FSEL R114, R74, -INF , !P5 ;  /* 0xff8000004a727808 */ /* 0x000fe40006800000 */
[----:B---3--:R-:W-:Y:S01]  /*21810*/  FSEL R210, R64, -INF , !P4 ;  /* 0xff80000040d27808 */ /* 0x008fe20006000000 */
[----:B-1----:R-:W-:Y:S01]  /*21820*/  FMUL.FTZ R5, R68, R0 ;  /* 0x0000000044057220 */ /* 0x002fe20000410000 */
[----:B------:R-:W-:-:S02]  /*21830*/  FSEL R214, R48, -INF , !P3 ;  /* 0xff80000030d67808 */ /* 0x000fc40005800000 */
[-C--:B------:R-:W-:Y:S02]  /*21840*/  ISETP.GE.AND P5, PT, R4, R8.reuse, PT ;  /* 0x000000080400720c */ /* 0x080fe40003fa6270 */
[C---:B------:R-:W-:Y:S02]  /*21850*/  ISETP.GE.AND P4, PT, R2.reuse, R8, PT ;  /* 0x000000080200720c */ /* 0x040fe40003f86270 */
[----:B------:R-:W-:Y:S01]  /*21860*/  ISETP.GE.AND P3, PT, R2, R6, PT ;  /* 0x000000060200720c */ /* 0x000fe20003f66270 */
[----:B------:R-:W1:Y:S01]  /*21870*/  MUFU.TANH R5, R5 ;  /* 0x0000000500057308 */ /* 0x000e620000002400 */
[----:B------:R-:W-:Y:S01]  /*21880*/  LOP3.LUT R2, R9, 0xd0, R93, 0xfe, !PT ;  /* 0x000000d009027812 */ /* 0x000fe200078efe5d */
[-C--:B------:R-:W-:Y:S01]  /*21890*/  FMUL.FTZ R70, R70, R0.reuse ;  /* 0x0000000046467220 */ /* 0x080fe20000410000 */
[----:B------:R-:W-:Y:S01]  /*218a0*/  FSEL R213, R72, -INF , !P6 ;  /* 0xff80000048d57808 */ /* 0x000fe20007000000 */
[-C--:B------:R-:W-:Y:S01]  /*218b0*/  FMUL.FTZ R56, R56, R0.reuse ;  /* 0x0000000038387220 */ /* 0x080fe20000410000 */
[----:B------:R-:W-:Y:S01]  /*218c0*/  FSEL R218, R38, -INF , !P5 ;  /* 0xff80000026da7808 */ /* 0x000fe20006800000 */
[----:B------:R-:W-:Y:S01]  /*218d0*/  FMUL.FTZ R58, R58, R0 ;  /* 0x000000003a3a7220 */ /* 0x000fe20000410000 */
[----:B------:R-:W-:Y:S01]  /*218e0*/  ISETP.GE.AND P6, PT, R4, R6, PT ;  /* 0x000000060400720c */ /* 0x000fe20003fc6270 */
[----:B------:R-:W-:Y:S01]  /*218f0*/  FMUL.FTZ R24, R24, R0 ;  /* 0x0000000018187220 */ /* 0x000fe20000410000 */
[----:B------:R-:W-:-:S02]  /*21900*/  ISETP.GE.AND P5, PT, R2, R6, PT ;  /* 0x000000060200720c */ /* 0x000fc40003fa6270 */
[----:B------:R-:W-:Y:S01]  /*21910*/  LOP3.LUT R4, R9, 0xd8, R93, 0xfe, !PT ;  /* 0x000000d809047812 */ /* 0x000fe200078efe5d */
[----:B------:R-:W-:Y:S01]  /*21920*/  IMAD.MOV.U32 R248, RZ, RZ, R221 ;  /* 0x000000fffff87224 */ /* 0x000fe200078e00dd */
[----:B------:R-:W-:Y:S02]  /*21930*/  MOV R250, R220 ;  /* 0x000000dc00fa7202 */ /* 0x000fe40000000f00 */
[----:B------:R-:W-:Y:S01]  /*21940*/  FSEL R211, R50, -INF , !P1 ;  /* 0xff80000032d37808 */ /* 0x000fe20004800000 */
[----:B------:R-:W-:Y:S01]  /*21950*/  FMUL.FTZ R26, R26, R0 ;  /* 0x000000001a1a7220 */ /* 0x000fe20000410000 */
[----:B------:R-:W-:Y:S02]  /*21960*/  ISETP.GE.AND P1, PT, R2, R8, PT ;  /* 0x000000080200720c */ /* 0x000fe40003f26270 */
[----:B--2---:R-:W-:Y:S02]  /*21970*/  FSEL R220, R37, -INF , !P4 ;  /* 0xff80000025dc7808 */ /* 0x004fe40006000000 */
[----:B------:R-:W-:Y:S01]  /*21980*/  FSEL R221, R10, -INF , !P5 ;  /* 0xff8000000add7808 */ /* 0x000fe20006800000 */
[----:B------:R-:W-:Y:S01]  /*21990*/  FMUL.FTZ R10, R20, R0 ;  /* 0x00000000140a7220 */ /* 0x000fe20000410000 */
[----:B------:R-:W-:Y:S01]  /*219a0*/  LOP3.LUT R2, R9, 0xe0, R93, 0xfe, !PT ;  /* 0x000000e009027812 */ /* 0x000fe200078efe5d */
[----:B------:R-:W2:Y:S01]  /*219b0*/  MUFU.TANH R70, R70 ;  /* 0x0000004600467308 */ /* 0x000ea20000002400 */
[----:B------:R-:W-:Y:S01]  /*219c0*/  ISETP.GE.AND P4, PT, R4, R6, PT ;  /* 0x000000060400720c */ /* 0x000fe20003f86270 */
[----:B------:R-:W-:Y:S01]  /*219d0*/  IMAD.MOV.U32 R249, RZ, RZ, R217 ;  /* 0x000000fffff97224 */ /* 0x000fe200078e00d9 */
[----:B------:R-:W-:Y:S01]  /*219e0*/  FSEL R217, R19, -INF , !P3 ;  /* 0xff80000013d97808 */ /* 0x000fe20005800000 */
[----:B------:R-:W-:Y:S01]  /*219f0*/  IMAD.MOV.U32 R238, RZ, RZ, R222 ;  /* 0x000000ffffee7224 */ /* 0x000fe200078e00de */
[----:B------:R-:W-:-:S03]  /*21a00*/  FSEL R224, R18, -INF , !P1 ;  /* 0xff80000012e07808 */ /* 0x000fc60004800000 */
[----:B------:R-:W3:Y:S01]  /*21a10*/  MUFU.TANH R56, R56 ;  /* 0x0000003800387308 */ /* 0x000ee20000002400 */
[C---:B------:R-:W-:Y:S01]  /*21a20*/  ISETP.GE.AND P3, PT, R2.reuse, R8, PT ;  /* 0x000000080200720c */ /* 0x040fe20003f66270 */
[----:B------:R-:W-:Y:S01]  /*21a30*/  IMAD.MOV.U32 R241, RZ, RZ, R239 ;  /* 0x000000fffff17224 */ /* 0x000fe200078e00ef */
[----:B------:R-:W-:Y:S02]  /*21a40*/  ISETP.GE.AND P1, PT, R2, R6, PT ;  /* 0x000000060200720c */ /* 0x000fe40003f26270 */
[----:B----4-:R-:W-:-:S03]  /*21a50*/  FSEL R222, R7, -INF , !P4 ;  /* 0xff80000007de7808 */ /* 0x010fc60006000000 */
[----:B------:R-:W4:Y:S01]  /*21a60*/  MUFU.TANH R58, R58 ;  /* 0x0000003a003a7308 */ /* 0x000f220000002400 */
[----:B------:R-:W-:Y:S01]  /*21a70*/  LOP3.LUT R2, R9, 0xf0, R93, 0xfe, !PT ;  /* 0x000000f009027812 */ /* 0x000fe200078efe5d */
[----:B------:R-:W-:-:S06]  /*21a80*/  FMUL.FTZ R7, R22, R0 ;  /* 0x0000000016077220 */ /* 0x000fcc0000410000 */
[----:B------:R-:W2:Y:S01]  /*21a90*/  MUFU.TANH R24, R24 ;  /* 0x0000001800187308 */ /* 0x000ea20000002400 */
[----:B------:R-:W-:Y:S01]  /*21aa0*/  IMAD.MOV.U32 R239, RZ, RZ, R216 ;  /* 0x000000ffffef7224 */ /* 0x000fe200078e00d8 */
[----:B------:R-:W-:Y:S02]  /*21ab0*/  FSEL R216, R39, -INF , !P6 ;  /* 0xff80000027d87808 */ /* 0x000fe40007000000 */
[-C--:B------:R-:W-:Y:S02]  /*21ac0*/  ISETP.GE.AND P6, PT, R4, R8.reuse, PT ;  /* 0x000000080400720c */ /* 0x080fe40003fc6270 */
[----:B-1----:R-:W-:Y:S02]  /*21ad0*/  FSEL R231, R5, -INF , !P3 ;  /* 0xff80000005e77808 */ /* 0x002fe40005800000 */
[----:B------:R-:W1:Y:S01]  /*21ae0*/  MUFU.TANH R26, R26 ;  /* 0x0000001a001a7308 */ /* 0x000e620000002400 */
[----:B------:R-:W-:Y:S02]  /*21af0*/  LOP3.LUT R4, R9, 0xe8, R93, 0xfe, !PT ;  /* 0x000000e809047812 */ /* 0x000fe400078efe5d */
[----:B------:R-:W-:-:S02]  /*21b00*/  ISETP.GE.AND P4, PT, R2, R8, PT ;  /* 0x000000080200720c */ /* 0x000fc40003f86270 */
[----:B------:R-:W-:-:S03]  /*21b10*/  ISETP.GE.AND P3, PT, R2, R6, PT ;  /* 0x000000060200720c */ /* 0x000fc60003f66270 */
[----:B------:R-:W1:Y:S01]  /*21b20*/  MUFU.TANH R10, R10 ;  /* 0x0000000a000a7308 */ /* 0x000e620000002400 */
[----:B------:R-:W-:Y:S02]  /*21b30*/  LOP3.LUT R2, R9, R93, RZ, 0xfc, !PT ;  /* 0x0000005d09027212 */ /* 0x000fe400078efcff */
[----:B------:R-:W-:Y:S02]  /*21b40*/  FSEL R226, R11, -INF , !P6 ;  /* 0xff8000000be27808 */ /* 0x000fe40007000000 */
[----:B------:R-:W-:-:S03]  /*21b50*/  ISETP.GE.AND P5, PT, R4, R8, PT ;  /* 0x000000080400720c */ /* 0x000fc60003fa6270 */
[----:B------:R-:W1:Y:S01]  /*21b60*/  MUFU.TANH R7, R7 ;  /* 0x0000000700077308 */ /* 0x000e620000002400 */
[----:B------:R-:W-:Y:S01]  /*21b70*/  ISETP.GE.AND P6, PT, R4, R6, PT ;  /* 0x000000060400720c */ /* 0x000fe20003fc6270 */
[----:B------:R-:W-:Y:S01]  /*21b80*/  IMAD.MOV.U32 R92, RZ, RZ, R87 ;  /* 0x000000ffff5c7224 */ /* 0x000fe200078e0057 */
[----:B------:R-:W-:Y:S02]  /*21b90*/  LOP3.LUT R5, R9, 0xf8, R93, 0xfe, !PT ;  /* 0x000000f809057812 */ /* 0x000fe400078efe5d */
[----:B------:R-:W-:Y:S01]  /*21ba0*/  IADD3 R4, R2, 0x1, RZ ;  /* 0x0000000102047810 */ /* 0x000fe20007ffe0ff */
[----:B------:R-:W-:Y:S01]  /*21bb0*/  IMAD.MOV.U32 R87, RZ, RZ, R228 ;  /* 0x000000ffff577224 */ /* 0x000fe200078e00e4 */
[----:B--2---:R-:W-:Y:S01]  /*21bc0*/  FSEL R228, R70, -INF , !P1 ;  /* 0xff80000046e47808 */ /* 0x004fe20004800000 */
[----:B------:R-:W-:Y:S01]  /*21bd0*/  IMAD.MOV.U32 R96, RZ, RZ, R229 ;  /* 0x000000ffff607224 */ /* 0x000fe200078e00e5 */
[----:B---3--:R-:W-:Y:S02]  /*21be0*/  FSEL R233, R56, -INF , !P5 ;  /* 0xff80000038e97808 */ /* 0x008fe40006800000 */
[----:B----4-:R-:W-:-:S02]  /*21bf0*/  FSEL R229, R58, -INF , !P6 ;  /* 0xff8000003ae57808 */ /* 0x010fc40007000000 */
[----:B------:R-:W-:Y:S02]  /*21c00*/  FSEL R236, R24, -INF , !P4 ;  /* 0xff80000018ec7808 */ /* 0x000fe40006000000 */
[C---:B------:R-:W-:Y:S02]  /*21c10*/  ISETP.GE.AND P1, PT, R5.reuse, R8, PT ;  /* 0x000000080500720c */ /* 0x040fe40003f26270 */
[----:B------:R-:W-:Y:S01]  /*21c20*/  ISETP.GE.AND P5, PT, R5, R6, PT ;  /* 0x000000060500720c */ /* 0x000fe20003fa6270 */
[----:B------:R-:W-:Y:S01]  /*21c30*/  FMUL.FTZ R5, R73, R0 ;  /* 0x0000000049057220 */ /* 0x000fe20000410000 */
[C---:B------:R-:W-:Y:S02]  /*21c40*/  ISETP.GE.AND P6, PT, R4.reuse, R8, PT ;  /* 0x000000080400720c */ /* 0x040fe40003fc6270 */
[----:B------:R-:W-:Y:S01]  /*21c50*/  ISETP.GE.AND P4, PT, R4, R6, PT ;  /* 0x000000060400720c */ /* 0x000fe20003f86270 */
[----:B------:R-:W-:Y:S01]  /*21c60*/  IMAD.MOV.U32 R46, RZ, RZ, R94 ;  /* 0x000000ffff2e7224 */ /* 0x000fe200078e005e */
[----:B------:R-:W-:Y:S01]  /*21c70*/  IADD3 R4, R2, 0x9, RZ ;  /* 0x0000000902047810 */ /* 0x000fe20007ffe0ff */
[----:B------:R-:W-:Y:S01]  /*21c80*/  IMAD.MOV.U32 R94, RZ, RZ, R237 ;  /* 0x000000ffff5e7224 */ /* 0x000fe200078e00ed */
[----:B------:R-:W-:Y:S01]  /*21c90*/  MOV R99, R54 ;  /* 0x0000003600637202 */ /* 0x000fe20000000f00 */
[----:B------:R-:W-:Y:S01]  /*21ca0*/  IMAD.MOV.U32 R54, RZ, RZ, R234 ;  /* 0x000000ffff367224 */ /* 0x000fe200078e00ea */
[----:B-1----:R-:W-:Y:S01]  /*21cb0*/  FSEL R234, R26, -INF , !P3 ;  /* 0xff8000001aea7808 */ /* 0x002fe20005800000 */
[----:B------:R1:W2:Y:S01]  /*21cc0*/  MUFU.TANH R15, R5 ;  /* 0x00000005000f7308 */ /* 0x0002a20000002400 */
[----:B------:R-:W-:-:S02]  /*21cd0*/  FSEL R237, R10, -INF , !P1 ;  /* 0xff8000000aed7808 */ /* 0x000fc40004800000 */
[C---:B------:R-:W-:Y:S02]  /*21ce0*/  ISETP.GE.AND P3, PT, R4.reuse, R8, PT ;  /* 0x000000080400720c */ /* 0x040fe40003f66270 */
[----:B------:R-:W-:Y:S01]  /*21cf0*/  ISETP.GE.AND P1, PT, R4, R6, PT ;  /* 0x000000060400720c */ /* 0x000fe20003f26270 */
[----:B------:R-:W-:Y:S01]  /*21d00*/  IMAD.MOV.U32 R93, RZ, RZ, R95 ;  /* 0x000000ffff5d7224 */ /* 0x000fe200078e005f */
[----:B------:R-:W-:Y:S02]  /*21d10*/  IADD3 R4, R2, 0x19, RZ ;  /* 0x0000001902047810 */ /* 0x000fe40007ffe0ff */
[----:B------:R-:W-:Y:S02]  /*21d20*/  MOV R95, R235 ;  /* 0x000000eb005f7202 */ /* 0x000fe40000000f00 */
[----:B------:R-:W-:Y:S02]  /*21d30*/  FSEL R235, R7, -INF , !P5 ;  /* 0xff80000007eb7808 */ /* 0x000fe40006800000 */
[----:B------:R-:W-:-:S02]  /*21d40*/  FSEL R48, R96, -INF , !P6 ;  /* 0xff80000060307808 */ /* 0x000fc40007000000 */
[----:B-1----:R-:W-:Y:S02]  /*21d50*/  IADD3 R5, R2, 0x11, RZ ;  /* 0x0000001102057810 */ /* 0x002fe40007ffe0ff */
        /* <DEDUP_REMOVED lines=11> */
[-C--:B------:R-:W-:Y:S02]  /*21e10*/  ISETP.GE.AND P1, PT, R5, R8.reuse, PT ;  /* 0x000000080500720c */ /* 0x080fe40003f26270 */
[C---:B------:R-:W-:Y:S02]  /*21e20*/  ISETP.GE.AND P6, PT, R4.reuse, R8, PT ;  /* 0x000000080400720c */ /* 0x040fe40003fc6270 */
[----:B------:R-:W-:Y:S02]  /*21e30*/  ISETP.GE.AND P4, PT, R4, R6, PT ;  /* 0x000000060400720c */ /* 0x000fe40003f86270 */
[----:B------:R-:W-:Y:S02]  /*21e40*/  IADD3 R4, R2, 0x31, RZ ;  /* 0x0000003102047810 */ /* 0x000fe40007ffe0ff */
[----:B------:R-:W-:Y:S02]  /*21e50*/  FSEL R56, R98, -INF , !P5 ;  /* 0xff80000062387808 */ /* 0x000fe40006800000 */
[----:B------:R-:W-:-:S02]  /*21e60*/  FSEL R54, R54, -INF , !P3 ;  /* 0xff80000036367808 */ /* 0x000fc40005800000 */
[----:B------:R-:W-:Y:S01]  /*21e70*/  FSEL R64, R92, -INF , !P1 ;  /* 0xff8000005c407808 */ /* 0x000fe20004800000 */
[----:B------:R-:W-:Y:S01]  /*21e80*/  FMUL.FTZ R11, R75, R0 ;  /* 0x000000004b0b7220 */ /* 0x000fe20000410000 */
[----:B------:R-:W-:Y:S02]  /*21e90*/  ISETP.GE.AND P5, PT, R5, R6, PT ;  /* 0x000000060500720c */ /* 0x000fe40003fa6270 */
[C---:B------:R-:W-:Y:S02]  /*21ea0*/  ISETP.GE.AND P3, PT, R4.reuse, R8, PT ;  /* 0x000000080400720c */ /* 0x040fe40003f66270 */
[----:B------:R-:W-:Y:S02]  /*21eb0*/  ISETP.GE.AND P1, PT, R4, R6, PT ;  /* 0x000000060400720c */ /* 0x000fe40003f26270 */
[C---:B------:R-:W-:Y:S02]  /*21ec0*/  IADD3 R5, R2.reuse, 0x39, RZ ;  /* 0x0000003902057810 */ /* 0x040fe40007ffe0ff */
[----:B------:R-:W-:Y:S01]  /*21ed0*/  IADD3 R4, R2, 0x41, RZ ;  /* 0x0000004102047810 */ /* 0x000fe20007ffe0ff */
[----:B------:R-:W-:Y:S01]  /*21ee0*/  FMUL.FTZ R7, R77, R0 ;  /* 0x000000004d077220 */ /* 0x000fe20000410000 */
[----:B------:R-:W-:-:S02]  /*21ef0*/  FSEL R62, R93, -INF , !P5 ;  /* 0xff8000005d3e7808 */ /* 0x000fc40006800000 */
[----:B------:R-:W-:Y:S02]  /*21f00*/  FSEL R66, R66, -INF , !P6 ;  /* 0xff80000042427808 */ /* 0x000fe40007000000 */
[----:B------:R-:W-:Y:S02]  /*21f10*/  FSEL R68, R94, -INF , !P4 ;  /* 0xff8000005e447808 */ /* 0x000fe40006000000 */
[----:B------:R-:W-:Y:S01]  /*21f20*/  FSEL R73, R95, -INF , !P3 ;  /* 0xff8000005f497808 */ /* 0x000fe20005800000 */
[----:B------:R-:W1:Y:S01]  /*21f30*/  MUFU.TANH R12, R11 ;  /* 0x0000000b000c7308 */ /* 0x000e620000002400 */
[C---:B------:R-:W-:Y:S02]  /*21f40*/  ISETP.GE.AND P5, PT, R5.reuse, R8, PT ;  /* 0x000000080500720c */ /* 0x040fe40003fa6270 */
[----:B------:R-:W-:Y:S02]  /*21f50*/  ISETP.GE.AND P6, PT, R5, R6, PT ;  /* 0x000000060500720c */ /* 0x000fe40003fc6270 */
[----:B------:R-:W-:-:S02]  /*21f60*/  ISETP.GE.AND P4, PT, R4, R8, PT ;  /* 0x000000080400720c */ /* 0x000fc40003f86270 */
[----:B------:R-:W-:Y:S01]  /*21f70*/  ISETP.GE.AND P3, PT, R4, R6, PT ;  /* 0x000000060400720c */ /* 0x000fe20003f66270 */
[----:B------:R3:W4:Y:S01]  /*21f80*/  MUFU.TANH R11, R7 ;  /* 0x00000007000b7308 */ /* 0x0007220000002400 */
[C---:B------:R-:W-:Y:S02]  /*21f90*/  IADD3 R5, R2.reuse, 0x49, RZ ;  /* 0x0000004902057810 */ /* 0x040fe40007ffe0ff */
[----:B------:R-:W-:Y:S02]  /*21fa0*/  IADD3 R4, R2, 0x51, RZ ;  /* 0x0000005102047810 */ /* 0x000fe40007ffe0ff */
[----:B------:R-:W-:Y:S02]  /*21fb0*/  FSEL R72, R240, -INF , !P1 ;  /* 0xff800000f0487808 */ /* 0x000fe40004800000 */
[----:B------:R-:W-:Y:S02]  /*21fc0*/  FSEL R75, R88, -INF , !P6 ;  /* 0xff800000584b7808 */ /* 0x000fe40007000000 */
[----:B------:R-:W-:-:S02]  /*21fd0*/  ISETP.GE.AND P1, PT, R5, R8, PT ;  /* 0x000000080500720c */ /* 0x000fc40003f26270 */
[C---:B------:R-:W-:Y:S01]  /*21fe0*/  ISETP.GE.AND P6, PT, R4.reuse, R8, PT ;  /* 0x000000080400720c */ /* 0x040fe20003fc6270 */
[----:B---3--:R-:W-:Y:S01]  /*21ff0*/  FMUL.FTZ R7, R79, R0 ;  /* 0x000000004f077220 */ /* 0x008fe20000410000 */
[----:B------:R-:W-:Y:S02]  /*22000*/  FSEL R79, R89, -INF , !P4 ;  /* 0xff800000594f7808 */ /* 0x000fe40006000000 */
[-C--:B------:R-:W-:Y:S02]  /*22010*/  ISETP.GE.AND P4, PT, R4, R6.reuse, PT ;  /* 0x000000060400720c */ /* 0x080fe40003f86270 */
[----:B------:R-:W-:Y:S02]  /*22020*/  IADD3 R4, R2, 0x59, RZ ;  /* 0x0000005902047810 */ /* 0x000fe40007ffe0ff */
[----:B------:R-:W-:Y:S02]  /*22030*/  FSEL R74, R241, -INF , !P5 ;  /* 0xff800000f14a7808 */ /* 0x000fe40006800000 */
[----:B------:R-:W-:-:S02]  /*22040*/  ISETP.GE.AND P5, PT, R5, R6, PT ;  /* 0x000000060500720c */ /* 0x000fc40003fa6270 */
[----:B------:R-:W-:Y:S02]  /*22050*/  FSEL R78, R244, -INF , !P3 ;  /* 0xff800000f44e7808 */ /* 0x000fe40005800000 */
[----:B------:R-:W-:Y:S02]  /*22060*/  FSEL R80, R252, -INF , !P1 ;  /* 0xff800000fc507808 */ /* 0x000fe40004800000 */
        /* <DEDUP_REMOVED lines=18> */
[C---:B------:R-:W-:Y:S02]  /*22190*/  ISETP.GE.AND P1, PT, R5.reuse, R8, PT ;  /* 0x000000080500720c */ /* 0x040fe40003f26270 */
[----:B------:R-:W-:Y:S01]  /*221a0*/  ISETP.GE.AND P5, PT, R5, R6, PT ;  /* 0x000000060500720c */ /* 0x000fe20003fa6270 */
[----:B------:R-:W-:Y:S01]  /*221b0*/  FMUL.FTZ R5, R61, R0 ;  /* 0x000000003d057220 */ /* 0x000fe20000410000 */
[C---:B------:R-:W-:Y:S02]  /*221c0*/  ISETP.GE.AND P6, PT, R4.reuse, R8, PT ;  /* 0x000000080400720c */ /* 0x040fe40003fc6270 */
[----:B------:R-:W-:-:S02]  /*221d0*/  ISETP.GE.AND P4, PT, R4, R6, PT ;  /* 0x000000060400720c */ /* 0x000fc40003f86270 */
[----:B------:R-:W-:Y:S01]  /*221e0*/  IADD3 R4, R2, 0x81, RZ ;  /* 0x0000008102047810 */ /* 0x000fe20007ffe0ff */
[----:B------:R3:W-:Y:S01]  /*221f0*/  MUFU.TANH R13, R5 ;  /* 0x00000005000d7308 */ /* 0x0007e20000002400 */
[----:B------:R-:W-:Y:S02]  /*22200*/  FSEL R94, R223, -INF , !P3 ;  /* 0xff800000df5e7808 */ /* 0x000fe40005800000 */
[----:B------:R-:W-:Y:S02]  /*22210*/  FSEL R96, R219, -INF , !P1 ;  /* 0xff800000db607808 */ /* 0x000fe40004800000 */
[C---:B------:R-:W-:Y:S02]  /*22220*/  ISETP.GE.AND P3, PT, R4.reuse, R8, PT ;  /* 0x000000080400720c */ /* 0x040fe40003f66270 */
[----:B------:R-:W-:Y:S02]  /*22230*/  ISETP.GE.AND P1, PT, R4, R6, PT ;  /* 0x000000060400720c */ /* 0x000fe40003f26270 */
[----:B------:R-:W-:Y:S01]  /*22240*/  IADD3 R4, R2, 0x91, RZ ;  /* 0x0000009102047810 */ /* 0x000fe20007ffe0ff */
[----:B------:R-:W1:Y:S01]  /*22250*/  MUFU.TANH R51, R51 ;  /* 0x0000003300337308 */ /* 0x000e620000002400 */
[----:B------:R-:W-:-:S02]  /*22260*/  FSEL R95, R215, -INF , !P5 ;  /* 0xff800000d75f7808 */ /* 0x000fc40006800000 */
[----:B------:R-:W-:Y:S02]  /*22270*/  FSEL R97, R212, -INF , !P6 ;  /* 0xff800000d4617808 */ /* 0x000fe40007000000 */
[----:B---3--:R-:W-:-:S03]  /*22280*/  IADD3 R5, R2, 0x89, RZ ;  /* 0x0000008902057810 */ /* 0x008fc60007ffe0ff */
[----:B------:R-:W3:Y:S01]  /*22290*/  MUFU.TANH R65, R65 ;  /* 0x0000004100417308 */ /* 0x000ee20000002400 */
[----:B------:R-:W-:Y:S02]  /*222a0*/  FSEL R98, R207, -INF , !P4 ;  /* 0xff800000cf627808 */ /* 0x000fe40006000000 */
[----:B------:R-:W-:Y:S02]  /*222b0*/  FSEL R100, R205, -INF , !P3 ;  /* 0xff800000cd647808 */ /* 0x000fe40005800000 */
[C---:B------:R-:W-:Y:S02]  /*222c0*/  ISETP.GE.AND P5, PT, R5.reuse, R8, PT ;  /* 0x000000080500720c */ /* 0x040fe40003fa6270 */
[----:B------:R-:W-:Y:S01]  /*222d0*/  ISETP.GE.AND P6, PT, R5, R6, PT ;  /* 0x000000060500720c */ /* 0x000fe20003fc6270 */
[----:B------:R1:W1:Y:S01]  /*222e0*/  MUFU.TANH R10, R7 ;  /* 0x00000007000a7308 */ /* 0x0002620000002400 */
[C---:B------:R-:W-:Y:S02]  /*222f0*/  ISETP.GE.AND P4, PT, R4.reuse, R8, PT ;  /* 0x000000080400720c */ /* 0x040fe40003f86270 */
[----:B------:R-:W-:-:S02]  /*22300*/  ISETP.GE.AND P3, PT, R4, R6, PT ;  /* 0x000000060400720c */ /* 0x000fc40003f66270 */
[----:B------:R-:W-:-:S03]  /*22310*/  IADD3 R5, R2, 0x99, RZ ;  /* 0x0000009902057810 */ /* 0x000fc60007ffe0ff */
[----:B------:R-:W1:Y:S01]  /*22320*/  MUFU.TANH R49, R49 ;  /* 0x0000003100317308 */ /* 0x000e620000002400 */
[----:B------:R-:W-:Y:S01]  /*22330*/  IADD3 R4, R2, 0xa1, RZ ;  /* 0x000000a102047810 */ /* 0x000fe20007ffe0ff */
[-C--:B------:R-:W-:Y:S01]  /*22340*/  FMUL.FTZ R45, R45, R0.reuse ;  /* 0x000000002d2d7220 */ /* 0x080fe20000410000 */
[----:B------:R-:W-:Y:S01]  /*22350*/  FSEL R99, R202, -INF , !P1 ;  /* 0xff800000ca637808 */ /* 0x000fe20004800000 */
[----:B------:R-:W-:Y:S01]  /*22360*/  FMUL.FTZ R47, R47, R0 ;  /* 0x000000002f2f7220 */ /* 0x000fe20000410000 */
[----:B------:R-:W-:Y:S02]  /*22370*/  FSEL R101, R201, -INF , !P5 ;  /* 0xff800000c9657808 */ /* 0x000fe40006800000 */
[----:B------:R-:W-:Y:S01]  /*22380*/  FSEL R102, R198, -INF , !P6 ;  /* 0xff800000c6667808 */ /* 0x000fe20007000000 */
[----:B------:R-:W1:Y:S01]  /*22390*/  MUFU.TANH R67, R67 ;  /* 0x0000004300437308 */ /* 0x000e620000002400 */
[----:B------:R-:W-:Y:S02]  /*223a0*/  FSEL R195, R195, -INF , !P4 ;  /* 0xff800000c3c37808 */ /* 0x000fe40006000000 */
[----:B------:R-:W-:-:S02]  /*223b0*/  ISETP.GE.AND P1, PT, R5, R8, PT ;  /* 0x000000080500720c */ /* 0x000fc40003f26270 */
[----:B------:R-:W-:Y:S02]  /*223c0*/  ISETP.GE.AND P5, PT, R5, R6, PT ;  /* 0x000000060500720c */ /* 0x000fe40003fa6270 */
[C---:B------:R-:W-:Y:S01]  /*223d0*/  ISETP.GE.AND P6, PT, R4.reuse, R8, PT ;  /* 0x000000080400720c */ /* 0x040fe20003fc6270 */
[----:B------:R-:W3:Y:S01]  /*223e0*/  MUFU.TANH R53, R53 ;  /* 0x0000003500357308 */ /* 0x000ee20000002400 */
[----:B------:R-:W-:Y:S02]  /*223f0*/  ISETP.GE.AND P4, PT, R4, R6, PT ;  /* 0x000000060400720c */ /* 0x000fe40003f86270 */
[C---:B------:R-:W-:Y:S02]  /*22400*/  IADD3 R4, R2.reuse, 0xa9, RZ ;  /* 0x000000a902047810 */ /* 0x040fe40007ffe0ff */
[----:B------:R-:W-:Y:S01]  /*22410*/  IADD3 R5, R2, 0xb1, RZ ;  /* 0x000000b102057810 */ /* 0x000fe20007ffe0ff */
[-C--:B------:R-:W-:Y:S01]  /*22420*/  FMUL.FTZ R41, R41, R0.reuse ;  /* 0x0000000029297220 */ /* 0x080fe20000410000 */
[----:B--2---:R-:W-:Y:S01]  /*22430*/  FSEL R103, R15, -INF , !P1 ;  /* 0xff8000000f677808 */ /* 0x004fe20004800000 */
[-C--:B------:R-:W-:Y:S01]  /*22440*/  FMUL.FTZ R43, R43, R0.reuse ;  /* 0x000000002b2b7220 */ /* 0x080fe20000410000 */
[----:B------:R-:W2:Y:S01]  /*22450*/  MUFU.TANH R55, R55 ;  /* 0x0000003700377308 */ /* 0x000ea20000002400 */
[-C--:B------:R-:W-:Y:S01]  /*22460*/  FMUL.FTZ R33, R33, R0.reuse ;  /* 0x0000000021217220 */ /* 0x080fe20000410000 */
[----:B-1----:R-:W-:Y:S01]  /*22470*/  FSEL R104, R12, -INF , !P5 ;  /* 0xff8000000c687808 */ /* 0x002fe20006800000 */
[----:B------:R-:W-:Y:S01]  /*22480*/  FMUL.FTZ R7, R63, R0 ;  /* 0x000000003f077220 */ /* 0x000fe20000410000 */
[----:B----4-:R-:W-:-:S02]  /*22490*/  FSEL R106, R11, -INF , !P6 ;  /* 0xff8000000b6a7808 */ /* 0x010fc40007000000 */
[----:B------:R-:W-:Y:S02]  /*224a0*/  FSEL R174, R174, -INF , !P3 ;  /* 0xff800000aeae7808 */ /* 0x000fe40005800000 */
[----:B------:R-:W1:Y:S01]  /*224b0*/  MUFU.TANH R45, R45 ;  /* 0x0000002d002d7308 */ /* 0x000e620000002400 */
[----:B------:R-:W-:Y:S02]  /*224c0*/  ISETP.GE.AND P1, PT, R4, R6, PT ;  /* 0x000000060400720c */ /* 0x000fe40003f26270 */
[C---:B------:R-:W-:Y:S02]  /*224d0*/  ISETP.GE.AND P5, PT, R5.reuse, R8, PT ;  /* 0x000000080500720c */ /* 0x040fe40003fa6270 */
[----:B------:R-:W-:-:S03]  /*224e0*/  ISETP.GE.AND P6, PT, R5, R6, PT ;  /* 0x000000060500720c */ /* 0x000fc60003fc6270 */
[----:B------:R-:W4:Y:S01]  /*224f0*/  MUFU.TANH R47, R47 ;  /* 0x0000002f002f7308 */ /* 0x000f220000002400 */
[----:B------:R-:W-:Y:S02]  /*22500*/  ISETP.GE.AND P3, PT, R4, R8, PT ;  /* 0x000000080400720c */ /* 0x000fe40003f66270 */
[C---:B------:R-:W-:Y:S02]  /*22510*/  IADD3 R5, R2.reuse, 0xc1, RZ ;  /* 0x000000c102057810 */ /* 0x040fe40007ffe0ff */
[----:B------:R-:W-:Y:S02]  /*22520*/  IADD3 R4, R2, 0xb9, RZ ;  /* 0x000000b902047810 */ /* 0x000fe40007ffe0ff */
[----:B------:R-:W-:Y:S01]  /*22530*/  FSEL R108, R51, -INF , !P1 ;  /* 0xff800000336c7808 */ /* 0x000fe20004800000 */
[----:B------:R1:W1:Y:S01]  /*22540*/  MUFU.TANH R14, R7 ;  /* 0x00000007000e7308 */ /* 0x0002620000002400 */
[----:B---3--:R-:W-:Y:S02]  /*22550*/  FSEL R65, R65, -INF , !P5 ;  /* 0xff80000041417808 */ /* 0x008fe40006800000 */
[----:B------:R-:W-:-:S02]  /*22560*/  FSEL R105, R10, -INF , !P4 ;  /* 0xff8000000a697808 */ /* 0x000fc40006000000 */
[----:B------:R-:W-:Y:S02]  /*22570*/  FSEL R107, R49, -INF , !P3 ;  /* 0xff800000316b7808 */ /* 0x000fe40005800000 */
[C---:B------:R-:W-:Y:S01]  /*22580*/  ISETP.GE.AND P1, PT, R5.reuse, R8, PT ;  /* 0x000000080500720c */ /* 0x040fe20003f26270 */
[----:B------:R-:W3:Y:S01]  /*22590*/  MUFU.TANH R41, R41 ;  /* 0x0000002900297308 */ /* 0x000ee20000002400 */
[----:B------:R-:W-:Y:S01]  /*225a0*/  ISETP.GE.AND P5, PT, R5, R6, PT ;  /* 0x000000060500720c */ /* 0x000fe20003fa6270 */
[----:B------:R-:W-:Y:S01]  /*225b0*/  FMUL.FTZ R5, R57, R0 ;  /* 0x0000000039057220 */ /* 0x000fe20000410000 */
[C---:B------:R-:W-:Y:S02]  /*225c0*/  ISETP.GE.AND P4, PT, R4.reuse, R8, PT ;  /* 0x000000080400720c */ /* 0x040fe40003f86270 */
[----:B------:R-:W-:-:S03]  /*225d0*/  ISETP.GE.AND P3, PT, R4, R6, PT ;  /* 0x000000060400720c */ /* 0x000fc60003f66270 */
[----:B------:R-:W2:Y:S01]  /*225e0*/  MUFU.TANH R43, R43 ;  /* 0x0000002b002b7308 */ /* 0x000ea20000002400 */
[----:B------:R-:W-:Y:S01]  /*225f0*/  IADD3 R4, R2, 0xc9, RZ ;  /* 0x000000c902047810 */ /* 0x000fe20007ffe0ff */
[----:B------:R-:W-:-:S06]  /*22600*/  FMUL.FTZ R27, R27, R0 ;  /* 0x000000001b1b7220 */ /* 0x000fcc0000410000 */
[----:B------:R-:W3:Y:S01]  /*22610*/  MUFU.TANH R33, R33 ;  /* 0x0000002100217308 */ /* 0x000ee20000002400 */
[----:B-1----:R-:W-:Y:S01]  /*22620*/  FMUL.FTZ R7, R69, R0 ;  /* 0x0000000045077220 */ /* 0x002fe20000410000 */
[----:B------:R-:W-:Y:S02]  /*22630*/  FSEL R67, R67, -INF , !P6 ;  /* 0xff80000043437808 */ /* 0x000fe40007000000 */
[----:B------:R-:W-:Y:S02]  /*22640*/  FSEL R109, R53, -INF , !P4 ;  /* 0xff800000356d7808 */ /* 0x000fe40006000000 */
[C---:B------:R-:W-:Y:S02]  /*22650*/  ISETP.GE.AND P6, PT, R4.reuse, R8, PT ;  /* 0x000000080400720c */ /* 0x040fe40003fc6270 */
[----:B------:R1:W1:Y:S01]  /*22660*/  MUFU.TANH R10, R5 ;  /* 0x00000005000a7308 */ /* 0x0002620000002400 */
[----:B------:R-:W-:Y:S02]  /*22670*/  ISETP.GE.AND P4, PT, R4, R6, PT ;  /* 0x000000060400720c */ /* 0x000fe40003f86270 */
[----:B------:R-:W-:Y:S01]  /*22680*/  IADD3 R4, R2, 0xd9, RZ ;  /* 0x000000d902047810 */ /* 0x000fe20007ffe0ff */
[----:B------:R-:W-:Y:S01]  /*22690*/  FMUL.FTZ R35, R35, R0 ;  /* 0x0000000023237220 */ /* 0x000fe20000410000 */
[----:B--2---:R-:W-:-:S02]  /*226a0*/  FSEL R110, R55, -INF , !P3 ;  /* 0xff800000376e7808 */ /* 0x004fc40005800000 */
[----:B------:R-:W-:Y:S01]  /*226b0*/  FSEL R115, R45, -INF , !P1 ;  /* 0xff8000002d737808 */ /* 0x000fe20004800000 */
[----:B------:R2:W-:Y:S01]  /*226c0*/  MUFU.TANH R11, R7 ;  /* 0x00000007000b7308 */ /* 0x0005e20000002400 */
[----:B----4-:R-:W-:Y:S02]  /*226d0*/  FSEL R111, R47, -INF , !P5 ;  /* 0xff8000002f6f7808 */ /* 0x010fe40006800000 */
[----:B------:R-:W-:Y:S02]  /*226e0*/  FSEL R201, R13, -INF , !P6 ;  /* 0xff8000000dc97808 */ /* 0x000fe40007000000 */
[----:B-1----:R-:W-:-:S03]  /*226f0*/  IADD3 R5, R2, 0xd1, RZ ;  /* 0x000000d102057810 */ /* 0x002fc60007ffe0ff */
[----:B------:R-:W1:Y:S01]  /*22700*/  MUFU.TANH R27, R27 ;  /* 0x0000001b001b7308 */ /* 0x000e620000002400 */
[CC--:B------:R-:W-:Y:S02]  /*22710*/  ISETP.GE.AND P5, PT, R4.reuse, R8.reuse, PT ;  /* 0x000000080400720c */ /* 0x0c0fe40003fa6270 */
[C---:B------:R-:W-:Y:S02]  /*22720*/  ISETP.GE.AND P3, PT, R5.reuse, R8, PT ;  /* 0x000000080500720c */ /* 0x040fe40003f66270 */
[----:B------:R-:W-:Y:S01]  /*22730*/  ISETP.GE.AND P1, PT, R5, R6, PT ;  /* 0x000000060500720c */ /* 0x000fe20003f26270 */
[----:B--2---:R-:W-:Y:S01]  /*22740*/  FMUL.FTZ R7, R71, R0 ;  /* 0x0000000047077220 */ /* 0x004fe20000410000 */
[----:B------:R-:W-:Y:S02]  /*22750*/  ISETP.GE.AND P6, PT, R4, R6, PT ;  /* 0x000000060400720c */ /* 0x000fe40003fc6270 */
[C---:B------:R-:W-:Y:S02]  /*22760*/  IADD3 R5, R2.reuse, 0xe1, RZ ;  /* 0x000000e102057810 */ /* 0x040fe40007ffe0ff */
[----:B------:R-:W-:Y:S01]  /*22770*/  IADD3 R4, R2, 0xe9, RZ ;  /* 0x000000e902047810 */ /* 0x000fe20007ffe0ff */
[----:B------:R2:W-:Y:S01]  /*22780*/  MUFU.TANH R12, R7 ;  /* 0x00000007000c7308 */ /* 0x0005e20000002400 */
[----:B------:R-:W-:Y:S01]  /*22790*/  FMUL.FTZ R25, R25, R0 ;  /* 0x0000000019197220 */ /* 0x000fe20000410000 */
[----:B------:R-:W-:-:S02]  /*227a0*/  FSEL R198, R14, -INF , !P4 ;  /* 0xff8000000ec67808 */ /* 0x000fc40006000000 */
[----:B---3--:R-:W-:Y:S02]  /*227b0*/  FSEL R205, R41, -INF , !P3 ;  /* 0xff80000029cd7808 */ /* 0x008fe40005800000 */
[----:B------:R-:W-:Y:S02]  /*227c0*/  FSEL R202, R43, -INF , !P1 ;  /* 0xff8000002bca7808 */ /* 0x000fe40004800000 */
[----:B------:R-:W-:Y:S01]  /*227d0*/  FSEL R207, R33, -INF , !P5 ;  /* 0xff80000021cf7808 */ /* 0x000fe20006800000 */
[----:B------:R-:W3:Y:S01]  /*227e0*/  MUFU.TANH R35, R35 ;  /* 0x0000002300237308 */ /* 0x000ee20000002400 */
[C---:B------:R-:W-:Y:S02]  /*227f0*/  ISETP.GE.AND P4, PT, R5.reuse, R8, PT ;  /* 0x000000080500720c */ /* 0x040fe40003f86270 */
[----:B------:R-:W-:Y:S01]  /*22800*/  ISETP.GE.AND P3, PT, R5, R6, PT ;  /* 0x000000060500720c */ /* 0x000fe20003f66270 */
[----:B------:R-:W-:Y:S01]  /*22810*/  FMUL.FTZ R5, R21, R0 ;  /* 0x0000000015057220 */ /* 0x000fe20000410000 */
[C---:B------:R-:W-:Y:S01]  /*22820*/  ISETP.GE.AND P1, PT, R4.reuse, R8, PT ;  /* 0x000000080400720c */ /* 0x040fe20003f26270 */
[----:B--2---:R-:W-:Y:S01]  /*22830*/  FMUL.FTZ R7, R59, R0 ;  /* 0x000000003b077220 */ /* 0x004fe20000410000 */
[----:B------:R-:W-:Y:S01]  /*22840*/  ISETP.GE.AND P5, PT, R4, R6, PT ;  /* 0x000000060400720c */ /* 0x000fe20003fa6270 */
[----:B------:R-:W-:Y:S01]  /*22850*/  FMUL.FTZ R4, R23, R0 ;  /* 0x0000000017047220 */ /* 0x000fe20000410000 */
[----:B------:R-:W-:Y:S01]  /*22860*/  IADD3 R0, R2, 0xf1, RZ ;  /* 0x000000f102007810 */ /* 0x000fe20007ffe0ff */
[----:B------:R-:W-:Y:S01]  /*22870*/  MUFU.TANH R25, R25 ;  /* 0x0000001900197308 */ /* 0x000fe20000002400 */
[----:B------:R-:W-:-:S02]  /*22880*/  FSEL R223, R10, -INF , !P1 ;  /* 0xff8000000adf7808 */ /* 0x000fc40004800000 */
[----:B------:R-:W-:-:S05]  /*22890*/  ISETP.GE.AND P1, PT, R0, R6, PT ;  /* 0x000000060000720c */ /* 0x000fca0003f26270 */
[----:B------:R-:W2:Y:S01]  /*228a0*/  MUFU.TANH R7, R7 ;  /* 0x0000000700077308 */ /* 0x000ea20000002400 */
[----:B-1----:R-:W-:Y:S02]  /*228b0*/  FSEL R227, R27, -INF , !P1 ;  /* 0xff8000001be37808 */ /* 0x002fe40004800000 */
[----:B------:R-:W-:-:S05]  /*228c0*/  ISETP.GT.AND P1, PT, R251, R250, PT ;  /* 0x000000fafb00720c */ /* 0x000fca0003f24270 */
[----:B------:R-:W1:Y:S01]  /*228d0*/  MUFU.TANH R5, R5 ;  /* 0x0000000500057308 */ /* 0x000e620000002400 */
[----:B---3--:R-:W-:-:S07]  /*228e0*/  FSEL R212, R35, -INF , !P6 ;  /* 0xff80000023d47808 */ /* 0x008fce0007000000 */
[----:B------:R-:W3:Y:S01]  /*228f0*/  MUFU.TANH R4, R4 ;  /* 0x0000000400047308 */ /* 0x000ee20000002400 */
[----:B------:R-:W-:Y:S02]  /*22900*/  FSEL R219, R11, -INF , !P4 ;  /* 0xff8000000bdb7808 */ /* 0x000fe40006000000 */
[----:B------:R-:W-:Y:S01]  /*22910*/  FSEL R215, R12, -INF , !P3 ;  /* 0xff8000000cd77808 */ /* 0x000fe20005800000 */
[----:B------:R-:W-:Y:S01]  /*22920*/  BAR.SYNC.DEFER_BLOCKING 0x0 ;  /* 0x0000000000007b1d */ /* 0x000fe20000010000 */
[C---:B------:R-:W-:Y:S02]  /*22930*/  ISETP.GE.AND P6, PT, R2.reuse, R8, PT ;  /* 0x000000080200720c */ /* 0x040fe40003fc6270 */
[----:B------:R-:W-:Y:S02]  /*22940*/  ISETP.GE.AND P4, PT, R2, R6, PT ;  /* 0x000000060200720c */ /* 0x000fe40003f86270 */
[----:B------:R-:W-:Y:S02]  /*22950*/  ISETP.GE.AND P3, PT, R0, R8, PT ;  /* 0x000000080000720c */ /* 0x000fe40003f66270 */
[----:B------:R-:W-:-:S02]  /*22960*/  IADD3 R2, R2, 0xf9, RZ ;  /* 0x000000f902027810 */ /* 0x000fc40007ffe0ff */
[----:B--2---:R-:W-:Y:S02]  /*22970*/  FSEL R225, R7, -INF , !P5 ;  /* 0xff80000007e17808 */ /* 0x004fe40006800000 */
[----:B------:R-:W-:Y:S01]  /*22980*/  FSEL R230, R25, -INF , !P3 ;  /* 0xff80000019e67808 */ /* 0x000fe20005800000 */
[----:B------:R-:W-:Y:S01]  /*22990*/  BSSY B1, `(.L_x_2136) ;  /* 0x0000100000017945 */ /* 0x000fe20003800000 */
[C---:B------:R-:W-:Y:S02]  /*229a0*/  ISETP.GE.AND P5, PT, R2.reuse, R8, PT ;  /* 0x000000080200720c */ /* 0x040fe40003fa6270 */
[----:B------:R-:W-:Y:S01]  /*229b0*/  ISETP.GE.AND P3, PT, R2, R6, PT ;  /* 0x000000060200720c */ /* 0x000fe20003f66270 */
[----:B------:R-:W-:Y:S01]  /*229c0*/  IMAD.MOV.U32 R240, RZ, RZ, R134 ;  /* 0x000000fffff07224 */ /* 0x000fe200078e0086 */
[----:B------:R-:W-:Y:S01]  /*229d0*/  FSEL R42, R238, -INF , !P6 ;  /* 0xff800000ee2a7808 */ /* 0x000fe20007000000 */
[----:B------:R-:W-:Y:S01]  /*229e0*/  IMAD.MOV.U32 R241, RZ, RZ, R135 ;  /* 0x000000fffff17224 */ /* 0x000fe200078e0087 */
[----:B-1----:R-:W-:-:S02]  /*229f0*/  FSEL R134, R5, -INF , !P5 ;  /* 0xff80000005867808 */ /* 0x002fc40006800000 */
[----:B------:R-:W-:Y:S02]  /*22a00*/  FSEL R37, R239, -INF , !P4 ;  /* 0xff800000ef257808 */ /* 0x000fe40006000000 */
[----:B---3--:R-:W-:Y:S01]  /*22a10*/  FSEL R135, R4, -INF , !P3 ;  /* 0xff80000004877808 */ /* 0x008fe20005800000 */
        /* <DEDUP_REMOVED lines=64> */
.L_x_2139:
[----:B------:R-:W2:Y:S02]  /*22e20*/  LD.E R0, [R16.64+0x38] ;  /* 0x0000380610007980 */ /* 0x000ea4000c101900 */
[----:B--2---:R-:W-:-:S04]  /*22e30*/  LEA R0, -R0, RZ, 0x8 ;  /* 0x000000ff00007211 */ /* 0x004fc800078e41ff */
[----:B------:R-:W-:Y:S02]  /*22e40*/  SHF.R.S32.HI R2, RZ, 0x1f, R0 ;  /* 0x0000001fff027819 */ /* 0x000fe40000011400 */
.L_x_2140:
[----:B------:R-:W-:Y:S05]  /*22e50*/  BSYNC B0 ;  /* 0x0000000000007941 */ /* 0x000fea0003800000 */
.L_x_2138:
        /* <DEDUP_REMOVED lines=175> */
.L_x_2142:
[----:B------:R-:W-:Y:S05]  /*23950*/  BSYNC B0 ;  /* 0x0000000000007941 */ /* 0x000fea0003800000 */
.L_x_2141:
[----:B------:R-:W0:Y:S01]  /*23960*/  LDGDEPBAR ;  /* 0x00000000000079af */ /* 0x000e220000000000 */
[----:B------:R-:W-:-:S04]  /*23970*/  LEA R245, P0, R0, R245, 0x1 ;  /* 0x000000f500f57211 */ /* 0x000fc800078008ff */
[----:B------:R-:W-:-:S04]  /*23980*/  LEA.HI.X R246, R0, R246, R2, 0x1, P0 ;  /* 0x000000f600f67211 */ /* 0x000fc800000f0c02 */
.L_x_2137:
[----:B------:R-:W-:Y:S05]  /*23990*/  BSYNC B1 ;  /* 0x0000000000017941 */ /* 0x000fea0003800000 */
.L_x_2136:
[----:B-----5:R-:W-:Y:S01]  /*239a0*/  FMNMX.FTZ R0, R3, R37, !PT ;  /* 0x0000002503007209 */ /* 0x020fe20007810000 */
[----:B-1----:R-:W3:Y:S03]  /*239b0*/  LDL.LU R32, [R1+0xc] ;  /* 0x00000c0001207983 */ /* 0x002ee60000300800 */
[----:B------:R-:W-:Y:S01]  /*239c0*/  FMNMX.FTZ R0, R44, R0, !PT ;  /* 0x000000002c007209 */ /* 0x000fe20007810000 */
[----:B------:R-:W4:Y:S03]  /*239d0*/  LDL.LU R33, [R1+0x10] ;  /* 0x0000100001217983 */ /* 0x000f260000300800 */
[----:B------:R-:W-:Y:S01]  /*239e0*/  FMNMX.FTZ R0, R120, R0, !PT ;  /* 0x0000000078007209 */ /* 0x000fe20007810000 */
[----:B------:R-:W-:Y:S03]  /*239f0*/  LDSM.16.MT88.4 R12, [R178+0xa000] ;  /* 0x00a00000b20c783b */ /* 0x000fe60000004200 */
[----:B------:R-:W-:Y:S01]  /*23a00*/  FMNMX.FTZ R2, R46, R0, !PT ;  /* 0x000000002e027209 */ /* 0x000fe20007810000 */
[----:B------:R-:W-:Y:S03]  /*23a10*/  LDSM.16.MT88.4 R24, [R181+0xa000] ;  /* 0x00a00000b518783b */ /* 0x000fe60000004200 */
[----:B------:R-:W-:Y:S01]  /*23a20*/  FMNMX.FTZ R2, R123, R2, !PT ;  /* 0x000000027b027209 */ /* 0x000fe20007810000 */
[----:B--2---:R1:W2:Y:S01]  /*23a30*/  LD.E R0, [R16.64+0xdc] ;  /* 0x0000dc0610007980 */ /* 0x0042a2000c101900 */
        /* <DEDUP_REMOVED lines=131> */
[----:B----4-:R-:W-:Y:S02]  /*24270*/  MOV R47, R33 ;  /* 0x00000021002f7202 */ /* 0x010fe40000000f00 */
[----:B------:R-:W-:Y:S02]  /*24280*/  MOV R118, R55 ;  /* 0x0000003700767202 */ /* 0x000fe40000000f00 */
        /* <DEDUP_REMOVED lines=23> */
[----:B------:R-:W-:Y:S01]  /*24400*/  FMUL.FTZ R150, R150, R3 ;  /* 0x0000000396967220 */ /* 0x000fe20000410000 */
[----:B------:R-:W-:Y:S01]  /*24410*/  MOV R120, R47 ;  /* 0x0000002f00787202 */ /* 0x000fe20000000f00 */
        /* <DEDUP_REMOVED lines=40> */
[----:B------:R-:W-:Y:S01]  /*246a0*/  HMMA.16816.F32 R48, R8, R26, R152 ;  /* 0x0000001a0830723c */ /* 0x000fe20000001898 */
[----:B-1----:R-:W-:Y:S02]  /*246b0*/  FFMA.FTZ R2, R52, R0, -R5 ;  /* 0x0000000034027223 */ /* 0x002fe40000010805 */
[-C--:B------:R-:W-:Y:S02]  /*246c0*/  FMUL.FTZ R137, R137, R4.reuse ;  /* 0x0000000489897220 */ /* 0x080fe40000410000 */
[----:B------:R1:W2:Y:S01]  /*246d0*/  MUFU.EX2 R34, R2 ;  /* 0x0000000200227308 */ /* 0x0002a20000000800 */
[-C--:B------:R-:W-:Y:S02]  /*246e0*/  FMUL.FTZ R156, R156, R4.reuse ;  /* 0x000000049c9c7220 */ /* 0x080fe40000410000 */
[----:B------:R-:W-:-:S02]  /*246f0*/  FMUL.FTZ R157, R157, R4 ;  /* 0x000000049d9d7220 */ /* 0x000fc40000410000 */
[-C--:B------:R-:W-:Y:S02]  /*24700*/  FMUL.FTZ R144, R144, R4.reuse ;  /* 0x0000000490907220 */ /* 0x080fe40000410000 */
[-C--:B------:R-:W-:Y:S02]  /*24710*/  FMUL.FTZ R145, R145, R4.reuse ;  /* 0x0000000491917220 */ /* 0x080fe40000410000 */
[-C--:B------:R-:W-:Y:S01]  /*24720*/  FMUL.FTZ R160, R160, R4.reuse ;  /* 0x00000004a0a07220 */ /* 0x080fe20000410000 */
[----:B------:R-:W-:Y:S01]  /*24730*/  HMMA.16816.F32 R36, R8, R24, R156 ;  /* 0x000000180824723c */ /* 0x000fe2000000189c */
[----:B------:R-:W-:Y:S01]  /*24740*/  FMUL.FTZ R161, R161, R4 ;  /* 0x00000004a1a17220 */ /* 0x000fe20000410000 */
[----:B------:R-:W-:Y:S01]  /*24750*/  LDSM.16.MT88.4 R24, [R178+0xa800] ;  /* 0x00a80000b218783b */ /* 0x000fe20000004200 */
[----:B-1----:R-:W-:Y:S01]  /*24760*/  FFMA.FTZ R2, R84, R0, -R5 ;  /* 0x0000000054027223 */ /* 0x002fe20000010805 */
[----:B------:R-:W-:-:S04]  /*24770*/  MOV R84, R20 ;  /* 0x0000001400547202 */ /* 0x000fc80000000f00 */
[C---:B------:R-:W-:Y:S01]  /*24780*/  HMMA.16816.F32 R144, R8.reuse, R18, R144 ;  /* 0x000000120890723c */ /* 0x040fe20000001890 */
[----:B------:R-:W1:Y:S01]  /*24790*/  LDSM.16.MT88.4 R20, [R180+0xa000] ;  /* 0x00a00000b414783b */ /* 0x000e620000004200 */
[----:B------:R3:W4:Y:S01]  /*247a0*/  MUFU.EX2 R12, R2 ;  /* 0x00000002000c7308 */ /* 0x0007220000000800 */
[----:B--2---:R-:W-:Y:S02]  /*247b0*/  MOV R159, R34 ;  /* 0x00000022009f7202 */ /* 0x004fe40000000f00 */
[----:B------:R-:W2:Y:S01]  /*247c0*/  LDSM.16.MT88.4 R32, [R181+0xa800] ;  /* 0x00a80000b520783b */ /* 0x000ea20000004200 */
[----:B------:R-:W-:Y:S02]  /*247d0*/  MOV R158, R53 ;  /* 0x00000035009e7202 */ /* 0x000fe40000000f00 */
[----:B------:R-:W-:Y:S01]  /*247e0*/  HMMA.16816.F32 R40, R8, R14, R160 ;  /* 0x0000000e0828723c */ /* 0x000fe200000018a0 */
[----:B---3--:R-:W-:Y:S01]  /*247f0*/  FFMA.FTZ R2, R54, R0, -R5 ;  /* 0x0000000036027223 */ /* 0x008fe20000010805 */
[----:B----4-:R-:W-:-:S02]  /*24800*/  MOV R155, R12 ;  /* 0x0000000c009b7202 */ /* 0x010fc40000000f00 */
[----:B------:R-:W-:Y:S01]  /*24810*/  LDSM.16.MT88.4 R12, [R180+0xa800] ;  /* 0x00a80000b40c783b */ /* 0x000fe20000004200 */
[----:B------:R3:W4:Y:S02]  /*24820*/  MUFU.EX2 R123, R2 ;  /* 0x00000002007b7308 */ /* 0x0007240000000800 */
[-CC-:B---3--:R-:W-:Y:S01]  /*24830*/  FFMA.FTZ R2, R126, R0.reuse, -R7.reuse ;  /* 0x000000007e027223 */ /* 0x188fe20000010807 */
[C---:B-1----:R-:W-:Y:S05]  /*24840*/  HMMA.16816.F32 R140, R8.reuse, R20, R140 ;  /* 0x00000014088c723c */ /* 0x042fea000000188c */
[----:B------:R1:W-:Y:S03]  /*24850*/  MUFU.EX2 R54, R2 ;  /* 0x0000000200367308 */ /* 0x0003e60000000800 */
[----:B------:R-:W-:Y:S01]  /*24860*/  HMMA.16816.F32 R20, R8, R22, R136 ;  /* 0x000000160814723c */ /* 0x000fe20000001888 */
[----:B-1----:R-:W-:-:S07]  /*24870*/  FFMA.FTZ R2, R56, R0, -R7 ;  /* 0x0000000038027223 */ /* 0x002fce0000010807 */
[----:B------:R-:W-:Y:S01]  /*24880*/  HMMA.16816.F32 R56, R8, R16, R148 ;  /* 0x000000100838723c */ /* 0x000fe20000001894 */
[----:B------:R-:W1:Y:S01]  /*24890*/  LDSM.16.MT88.4 R16, [R179+0xa800] ;  /* 0x00a80000b310783b */ /* 0x000e620000004200 */
[----:B------:R3:W2:Y:S05]  /*248a0*/  MUFU.EX2 R152, R2 ;  /* 0x0000000200987308 */ /* 0x0006aa0000000800 */
[----:B------:R-:W-:Y:S02]  /*248b0*/  F2FP.PACK_AB R9, R159, R69 ;  /* 0x000000459f09723e */ /* 0x000fe400000000ff */
[----:B----4-:R-:W-:Y:S01]  /*248c0*/  F2FP.PACK_AB R11, R123, R155 ;  /* 0x0000009b7b0b723e */ /* 0x010fe200000000ff */
[----:B---3--:R-:W-:Y:S01]  /*248d0*/  FFMA.FTZ R2, R127, R0, -R7 ;  /* 0x000000007f027223 */ /* 0x008fe20000010807 */
[----:B--2---:R-:W-:-:S03]  /*248e0*/  F2FP.PACK_AB R8, R152, R54 ;  /* 0x000000369808723e */ /* 0x004fc600000000ff */
[----:B------:R2:W-:Y:S02]  /*248f0*/  MUFU.EX2 R126, R2 ;  /* 0x00000002007e7308 */ /* 0x0005e40000000800 */
[----:B--2---:R-:W-:-:S06]  /*24900*/  FFMA.FTZ R2, R60, R0, -R7 ;  /* 0x000000003c027223 */ /* 0x004fcc0000010807 */
[----:B------:R2:W3:Y:S02]  /*24910*/  MUFU.EX2 R122, R2 ;  /* 0x00000002007a7308 */ /* 0x0004e40000000800 */
[----:B--2---:R-:W-:Y:S01]  /*24920*/  FFMA.FTZ R2, R85, R0, -R5 ;  /* 0x0000000055027223 */ /* 0x004fe20000010805 */
[----:B---3--:R-:W-:Y:S02]  /*24930*/  F2FP.PACK_AB R10, R122, R126 ;  /* 0x0000007e7a0a723e */ /* 0x008fe400000000ff */
[----:B------:R-:W-:-:S03]  /*24940*/  MOV R85, R70 ;  /* 0x0000004600557202 */ /* 0x000fc60000000f00 */
[----:B------:R2:W-:Y:S02]  /*24950*/  MUFU.EX2 R148, R2 ;  /* 0x0000000200947308 */ /* 0x0005e40000000800 */
[C---:B------:R-:W-:Y:S08]  /*24960*/  HMMA.16816.F32 R28, R8.reuse, R24, R28 ;  /* 0x00000018081c723c */ /* 0x040ff0000000181c */
[----:B------:R-:W-:Y:S01]  /*24970*/  HMMA.16816.F32 R40, R8, R26, R40 ;  /* 0x0000001a0828723c */ /* 0x000fe20000001828 */
[----:B------:R-:W3:Y:S01]  /*24980*/  LDSM.16.MT88.4 R24, [R178+0xb000] ;  /* 0x00b00000b218783b */ /* 0x000ee20000004200 */
[----:B--2---:R-:W-:-:S04]  /*24990*/  FFMA.FTZ R2, R62, R0, -R5 ;  /* 0x000000003e027223 */ /* 0x004fc80000010805 */
[----:B------:R2:W-:Y:S02]  /*249a0*/  MUFU.EX2 R44, R2 ;  /* 0x00000002002c7308 */ /* 0x0005e40000000800 */
[C---:B------:R-:W-:Y:S08]  /*249b0*/  HMMA.16816.F32 R36, R8.reuse, R32, R36 ;  /* 0x000000200824723c */ /* 0x040ff00000001824 */
[----:B------:R-:W-:Y:S01]  /*249c0*/  HMMA.16816.F32 R48, R8, R34, R48 ;  /* 0x000000220830723c */ /* 0x000fe20000001830 */
[----:B------:R-:W4:Y:S01]  /*249d0*/  LDSM.16.MT88.4 R32, [R181+0xb000] ;  /* 0x00b00000b520783b */ /* 0x000f220000004200 */
[----:B--2---:R-:W-:Y:S01]  /*249e0*/  FFMA.FTZ R2, R86, R0, -R5 ;  /* 0x0000000056027223 */ /* 0x004fe20000010805 */
[----:B------:R-:W-:-:S05]  /*249f0*/  MOV R86, R69 ;  /* 0x0000004500567202 */ /* 0x000fca0000000f00 */
[C---:B-1----:R-:W-:Y:S01]  /*24a00*/  HMMA.16816.F32 R56, R8.reuse, R16, R56 ;  /* 0x000000100838723c */ /* 0x042fe20000001838 */
[----:B------:R1:W-:Y:S07]  /*24a10*/  MUFU.EX2 R52, R2 ;  /* 0x0000000200347308 */ /* 0x0003ee0000000800 */
[C---:B------:R-:W-:Y:S08]  /*24a20*/  HMMA.16816.F32 R140, R8.reuse, R12, R140 ;  /* 0x0000000c088c723c */ /* 0x040ff0000000188c */
[----:B------:R-:W-:Y:S01]  /*24a30*/  HMMA.16816.F32 R20, R8, R14, R20 ;  /* 0x0000000e0814723c */ /* 0x000fe20000001814 */
[----:B------:R-:W-:Y:S01]  /*24a40*/  LDSM.16.MT88.4 R12, [R180+0xb000] ;  /* 0x00b00000b40c783b */ /* 0x000fe20000004200 */
[----:B-1----:R-:W-:-:S04]  /*24a50*/  FFMA.FTZ R2, R128, R0, -R7 ;  /* 0x0000000080027223 */ /* 0x002fc80000010807 */
[----:B------:R1:W-:Y:S02]  /*24a60*/  MUFU.EX2 R136, R2 ;  /* 0x0000000200887308 */ /* 0x0003e40000000800 */
[----:B-1----:R-:W-:-:S06]  /*24a70*/  FFMA.FTZ R2, R64, R0, -R7 ;  /* 0x0000000040027223 */ /* 0x002fcc0000010807 */
[----:B------:R1:W2:Y:S02]  /*24a80*/  MUFU.EX2 R46, R2 ;  /* 0x00000002002e7308 */ /* 0x0002a40000000800 */
[----:B-1----:R-:W-:-:S06]  /*24a90*/  FFMA.FTZ R2, R129, R0, -R7 ;  /* 0x0000000081027223 */ /* 0x002fcc0000010807 */
[----:B------:R1:W-:Y:S02]  /*24aa0*/  MUFU.EX2 R252, R2 ;  /* 0x0000000200fc7308 */ /* 0x0003e40000000800 */
[----:B-1----:R-:W-:-:S06]  /*24ab0*/  FFMA.FTZ R2, R66, R0, -R7 ;  /* 0x0000000042027223 */ /* 0x002fcc0000010807 */
[----:B------:R1:W1:Y:S02]  /*24ac0*/  MUFU.EX2 R127, R2 ;  /* 0x00000002007f7308 */ /* 0x0002640000000800 */
[----:B-1----:R-:W-:Y:S02]  /*24ad0*/  FFMA.FTZ R2, R68, R0, -R5 ;  /* 0x0000000044027223 */ /* 0x002fe40000010805 */
[----:B------:R-:W-:Y:S01]  /*24ae0*/  HMMA.16816.F32 R68, R8, R18, R144 ;  /* 0x000000120844723c */ /* 0x000fe20000001890 */
[----:B------:R-:W1:Y:S03]  /*24af0*/  LDSM.16.MT88.4 R16, [R179+0xb000] ;  /* 0x00b00000b310783b */ /* 0x000e660000004200 */
[----:B------:R3:W3:Y:S03]  /*24b00*/  MUFU.EX2 R251, R2 ;  /* 0x0000000200fb7308 */ /* 0x0006e60000000800 */
[----:B--2---:R-:W-:-:S02]  /*24b10*/  F2FP.PACK_AB R8, R46, R136 ;  /* 0x000000882e08723e */ /* 0x004fc400000000ff */
[----:B------:R-:W-:Y:S02]  /*24b20*/  F2FP.PACK_AB R9, R44, R148 ;  /* 0x000000942c09723e */ /* 0x000fe400000000ff */
[----:B------:R-:W-:Y:S01]  /*24b30*/  F2FP.PACK_AB R10, R127, R252 ;  /* 0x000000fc7f0a723e */ /* 0x000fe200000000ff */
[----:B---3--:R-:W-:Y:S01]  /*24b40*/  FFMA.FTZ R2, R90, R0, -R5 ;  /* 0x000000005a027223 */ /* 0x008fe20000010805 */
[----:B------:R-:W-:-:S03]  /*24b50*/  F2FP.PACK_AB R11, R251, R52 ;  /* 0x00000034fb0b723e */ /* 0x000fc600000000ff */
[----:B------:R2:W-:Y:S04]  /*24b60*/  MUFU.EX2 R249, R2 ;  /* 0x0000000200f97308 */ /* 0x0005e80000000800 */
[C---:B------:R-:W-:Y:S08]  /*24b70*/  HMMA.16816.F32 R28, R8.reuse, R24, R28 ;  /* 0x00000018081c723c */ /* 0x040ff0000000181c */
[----:B------:R-:W-:Y:S01]  /*24b80*/  HMMA.16816.F32 R40, R8, R26, R40 ;  /* 0x0000001a0828723c */ /* 0x000fe20000001828 */
[----:B------:R-:W3:Y:S01]  /*24b90*/  LDSM.16.MT88.4 R24, [R178+0xb800] ;  /* 0x00b80000b218783b */ /* 0x000ee20000004200 */
[----:B--2---:R-:W-:Y:S01]  /*24ba0*/  FFMA.FTZ R2, R72, R0, -R5 ;  /* 0x0000000048027223 */ /* 0x004fe20000010805 */
[----:B------:R-:W-:-:S03]  /*24bb0*/  MOV R72, R63 ;  /* 0x0000003f00487202 */ /* 0x000fc60000000f00 */
[----:B------:R2:W1:Y:S02]  /*24bc0*/  MUFU.EX2 R250, R2 ;  /* 0x0000000200fa7308 */ /* 0x0004640000000800 */
[C---:B----4-:R-:W-:Y:S08]  /*24bd0*/  HMMA.16816.F32 R36, R8.reuse, R32, R36 ;  /* 0x000000200824723c */ /* 0x050ff00000001824 */
[----:B------:R-:W-:Y:S01]  /*24be0*/  HMMA.16816.F32 R48, R8, R34, R48 ;  /* 0x000000220830723c */ /* 0x000fe20000001830 */
[----:B------:R-:W4:Y:S01]  /*24bf0*/  LDSM.16.MT88.4 R32, [R181+0xb800] ;  /* 0x00b80000b520783b */ /* 0x000f220000004200 */
[----:B--2---:R-:W-:-:S06]  /*24c00*/  FFMA.FTZ R2, R91, R0, -R5 ;  /* 0x000000005b027223 */ /* 0x004fcc0000010805 */
[C---:B-1----:R-:W-:Y:S01]  /*24c10*/  HMMA.16816.F32 R56, R8.reuse, R16, R56 ;  /* 0x000000100838723c */ /* 0x042fe20000001838 */
        /* <DEDUP_REMOVED lines=8> */
[----:B------:R-:W-:Y:S01]  /*24ca0*/  F2FP.PACK_AB R9, R250, R249 ;  /* 0x000000f9fa09723e */ /* 0x000fe200000000ff */
[----:B-1----:R-:W-:Y:S01]  /*24cb0*/  FFMA.FTZ R2, R73, R0, -R7 ;  /* 0x0000000049027223 */ /* 0x002fe20000010807 */
[----:B------:R-:W-:-:S03]  /*24cc0*/  MOV R73, R61 ;  /* 0x0000003d00497202 */ /* 0x000fc60000000f00 */
[----:B------:R1:W1:Y:S02]  /*24cd0*/  MUFU.EX2 R244, R2 ;  /* 0x0000000200f47308 */ /* 0x0002640000000800 */
[----:B-1----:R-:W-:Y:S01]  /*24ce0*/  FFMA.FTZ R2, R131, R0, -R7 ;  /* 0x0000000083027223 */ /* 0x002fe20000010807 */
[----:B------:R-:W-:-:S05]  /*24cf0*/  F2FP.PACK_AB R8, R244, R247 ;  /* 0x000000f7f408723e */ /* 0x000fca00000000ff */
        /* <DEDUP_REMOVED lines=12> */
[C---:B---3--:R-:W-:Y:S01]  /*24dc0*/  HMMA.16816.F32 R52, R8.reuse, R24, R28 ;  /* 0x000000180834723c */ /* 0x048fe2000000181c */
[----:B------:R-:W3:Y:S07]  /*24dd0*/  LDSM.16.MT88.4 R28, [R178+0xc000] ;  /* 0x00c00000b21c783b */ /* 0x000eee0000004200 */
[----:B------:R-:W-:Y:S01]  /*24de0*/  HMMA.16816.F32 R60, R8, R26, R40 ;  /* 0x0000001a083c723c */ /* 0x000fe20000001828 */
[----:B------:R-:W3:Y:S01]  /*24df0*/  LDSM.16.MT88.4 R24, [R181+0xc000] ;  /* 0x00c00000b518783b */ /* 0x000ee20000004200 */
[----:B-1----:R-:W-:Y:S01]  /*24e00*/  FFMA.FTZ R2, R78, R0, -R5 ;  /* 0x000000004e027223 */ /* 0x002fe20000010805 */
[----:B------:R-:W-:-:S03]  /*24e10*/  MOV R78, R46 ;  /* 0x0000002e004e7202 */ /* 0x000fc60000000f00 */
[----:B------:R1:W1:Y:S02]  /*24e20*/  MUFU.EX2 R167, R2 ;  /* 0x0000000200a77308 */ /* 0x0002640000000800 */
[C---:B----4-:R-:W-:Y:S08]  /*24e30*/  HMMA.16816.F32 R40, R8.reuse, R34, R48 ;  /* 0x000000220828723c */ /* 0x050ff00000001830 */
[----:B--2---:R-:W-:Y:S01]  /*24e40*/  HMMA.16816.F32 R68, R8, R18, R68 ;  /* 0x000000120844723c */ /* 0x004fe20000001844 */
[----:B-1----:R-:W-:Y:S01]  /*24e50*/  FFMA.FTZ R2, R169, R0, -R5 ;  /* 0x00000000a9027223 */ /* 0x002fe20000010805 */
[----:B------:R-:W-:-:S06]  /*24e60*/  MOV R169, R44 ;  /* 0x0000002c00a97202 */ /* 0x000fcc0000000f00 */
[----:B------:R-:W-:Y:S01]  /*24e70*/  HMMA.16816.F32 R20, R8, R14, R20 ;  /* 0x0000000e0814723c */ /* 0x000fe20000001814 */
[----:B------:R1:W-:Y:S02]  /*24e80*/  MUFU.EX2 R165, R2 ;  /* 0x0000000200a57308 */ /* 0x0003e40000000800 */
[----:B-1----:R-:W-:Y:S01]  /*24e90*/  FFMA.FTZ R2, R171, R0, -R7 ;  /* 0x00000000ab027223 */ /* 0x002fe20000010807 */
[----:B------:R-:W-:-:S04]  /*24ea0*/  MOV R171, R45 ;  /* 0x0000002d00ab7202 */ /* 0x000fc80000000f00 */
[C---:B------:R-:W-:Y:S01]  /*24eb0*/  HMMA.16816.F32 R44, R8.reuse, R32, R36 ;  /* 0x00000020082c723c */ /* 0x040fe20000001824 */
[----:B------:R1:W-:Y:S07]  /*24ec0*/  MUFU.EX2 R164, R2 ;  /* 0x0000000200a47308 */ /* 0x0003ee0000000800 */
[C---:B------:R-:W-:Y:S01]  /*24ed0*/  HMMA.16816.F32 R36, R8.reuse, R16, R56 ;  /* 0x000000100824723c */ /* 0x040fe20000001838 */
[----:B------:R-:W2:Y:S07]  /*24ee0*/  LDSM.16.MT88.4 R16, [R179+0xc000] ;  /* 0x00c00000b310783b */ /* 0x000eae0000004200 */
[----:B------:R-:W-:Y:S01]  /*24ef0*/  HMMA.16816.F32 R32, R8, R12, R140 ;  /* 0x0000000c0820723c */ /* 0x000fe2000000188c */
[----:B-1----:R-:W-:Y:S01]  /*24f00*/  FFMA.FTZ R2, R79, R0, -R7 ;  /* 0x000000004f027223 */ /* 0x002fe20000010807 */
[----:B------:R-:W1:Y:S01]  /*24f10*/  LDSM.16.MT88.4 R12, [R180+0xc000] ;  /* 0x00c00000b40c783b */ /* 0x000e620000004200 */
[----:B------:R-:W-:-:S02]  /*24f20*/  MOV R79, R122 ;  /* 0x0000007a004f7202 */ /* 0x000fc40000000f00 */
[----:B------:R4:W3:Y:S02]  /*24f30*/  MUFU.EX2 R163, R2 ;  /* 0x0000000200a37308 */ /* 0x0008e40000000800 */
[----:B------:R-:W-:Y:S01]  /*24f40*/  F2FP.PACK_AB R9, R167, R166 ;  /* 0x000000a6a709723e */ /* 0x000fe200000000ff */
[--C-:B----4-:R-:W-:Y:S01]  /*24f50*/  FFMA.FTZ R2, R172, R0, -R7.reuse ;  /* 0x00000000ac027223 */ /* 0x110fe20000010807 */
[----:B---3--:R-:W-:Y:S02]  /*24f60*/  F2FP.PACK_AB R8, R163, R164 ;  /* 0x000000a4a308723e */ /* 0x008fe400000000ff */
[----:B------:R-:W-:Y:S02]  /*24f70*/  MOV R172, R136 ;  /* 0x0000008800ac7202 */ /* 0x000fe40000000f00 */
        /* <DEDUP_REMOVED lines=9> */
[----:B------:R-:W-:Y:S02]  /*25010*/  MOV R173, R158 ;  /* 0x0000009e00ad7202 */ /* 0x000fe40000000f00 */
[----:B----4-:R-:W-:-:S03]  /*25020*/  F2FP.PACK_AB R11, R160, R165 ;  /* 0x000000a5a00b723e */ /* 0x010fc600000000ff */
[----:B------:R3:W-:Y:S04]  /*25030*/  MUFU.EX2 R158, R2 ;  /* 0x00000002009e7308 */ /* 0x0007e80000000800 */
[C---:B------:R-:W-:Y:S08]  /*25040*/  HMMA.16816.F32 R48, R8.reuse, R28, R52 ;  /* 0x0000001c0830723c */ /* 0x040ff00000001834 */
[----:B------:R-:W-:Y:S01]  /*25050*/  HMMA.16816.F32 R44, R8, R24, R44 ;  /* 0x00000018082c723c */ /* 0x000fe2000000182c */
[----:B---3--:R-:W-:Y:S01]  /*25060*/  FFMA.FTZ R2, R82, R0, -R5 ;  /* 0x0000000052027223 */ /* 0x008fe20000010805 */
[----:B------:R-:W-:-:S03]  /*25070*/  MOV R82, R159 ;  /* 0x0000009f00527202 */ /* 0x000fc60000000f00 */
[----:B------:R3:W4:Y:S03]  /*25080*/  MUFU.EX2 R159, R2 ;  /* 0x00000002009f7308 */ /* 0x0007260000000800 */
[C---:B------:R-:W-:Y:S01]  /*25090*/  HMMA.16816.F32 R52, R8.reuse, R26, R40 ;  /* 0x0000001a0834723c */ /* 0x040fe20000001828 */
[----:B------:R-:W4:Y:S07]  /*250a0*/  LDSM.16.MT88.4 R24, [R181+0xc800] ;  /* 0x00c80000b518783b */ /* 0x000f2e0000004200 */
[----:B--2---:R-:W-:Y:S01]  /*250b0*/  HMMA.16816.F32 R36, R8, R16, R36 ;  /* 0x000000100824723c */ /* 0x004fe20000001824 */
[----:B---3--:R-:W-:Y:S01]  /*250c0*/  FFMA.FTZ R2, R175, R0, -R5 ;  /* 0x00000000af027223 */ /* 0x008fe20000010805 */
[----:B------:R-:W-:-:S06]  /*250d0*/  MOV R175, R123 ;  /* 0x0000007b00af7202 */ /* 0x000fcc0000000f00 */
[C---:B------:R-:W-:Y:S01]  /*250e0*/  HMMA.16816.F32 R68, R8.reuse, R18, R68 ;  /* 0x000000120844723c */ /* 0x040fe20000001844 */
[----:B------:R-:W2:Y:S01]  /*250f0*/  LDSM.16.MT88.4 R16, [R179+0xc800] ;  /* 0x00c80000b310783b */ /* 0x000ea20000004200 */
[----:B------:R3:W-:Y:S06]  /*25100*/  MUFU.EX2 R157, R2 ;  /* 0x00000002009d7308 */ /* 0x0007ec0000000800 */
[C---:B-1----:R-:W-:Y:S08]  /*25110*/  HMMA.16816.F32 R32, R8.reuse, R12, R32 ;  /* 0x0000000c0820723c */ /* 0x042ff00000001820 */
[----:B------:R-:W-:Y:S01]  /*25120*/  HMMA.16816.F32 R20, R8, R14, R20 ;  /* 0x0000000e0814723c */ /* 0x000fe20000001814 */
[----:B------:R-:W1:Y:S01]  /*25130*/  LDSM.16.MT88.4 R12, [R180+0xc800] ;  /* 0x00c80000b40c783b */ /* 0x000e620000004200 */
[----:B---3--:R-:W-:Y:S01]  /*25140*/  FFMA.FTZ R2, R188, R0, -R7 ;  /* 0x00000000bc027223 */ /* 0x008fe20000010807 */
[----:B------:R-:W-:-:S03]  /*25150*/  MOV R188, R126 ;  /* 0x0000007e00bc7202 */ /* 0x000fc60000000f00 */
[----:B------:R3:W-:Y:S02]  /*25160*/  MUFU.EX2 R156, R2 ;  /* 0x00000002009c7308 */ /* 0x0007e40000000800 */
[----:B------:R-:W-:Y:S01]  /*25170*/  HMMA.16816.F32 R60, R8, R30, R60 ;  /* 0x0000001e083c723c */ /* 0x000fe2000000183c */
[----:B------:R-:W1:Y:S06]  /*25180*/  LDSM.16.MT88.4 R28, [R178+0xc800] ;  /* 0x00c80000b21c783b */ /* 0x000e6c0000004200 */
[----:B----4-:R-:W-:Y:S01]  /*25190*/  F2FP.PACK_AB R9, R159, R158 ;  /* 0x0000009e9f09723e */ /* 0x010fe200000000ff */
[----:B---3--:R-:W-:Y:S01]  /*251a0*/  FFMA.FTZ R2, R83, R0, -R7 ;  /* 0x0000000053027223 */ /* 0x008fe20000010807 */
[----:B------:R-:W-:-:S03]  /*251b0*/  MOV R83, R155 ;  /* 0x0000009b00537202 */ /* 0x000fc60000000f00 */
        /* <DEDUP_REMOVED lines=8> */
[----:B----4-:R-:W-:-:S05]  /*25240*/  F2FP.PACK_AB R10, R153, R154 ;  /* 0x0000009a990a723e */ /* 0x010fca00000000ff */
[----:B------:R3:W4:Y:S02]  /*25250*/  MUFU.EX2 R152, R2 ;  /* 0x0000000200987308 */ /* 0x0007240000000800 */
[----:B---3--:R-:W-:Y:S01]  /*25260*/  FFMA.FTZ R2, R194, R0, -R5 ;  /* 0x00000000c2027223 */ /* 0x008fe20000010805 */
[----:B----4-:R-:W-:Y:S02]  /*25270*/  F2FP.PACK_AB R11, R152, R157 ;  /* 0x0000009d980b723e */ /* 0x010fe400000000ff */
[----:B------:R-:W-:-:S03]  /*25280*/  MOV R194, R6 ;  /* 0x0000000600c27202 */ /* 0x000fc60000000f00 */
[----:B------:R3:W-:Y:S02]  /*25290*/  MUFU.EX2 R151, R2 ;  /* 0x0000000200977308 */ /* 0x0007e40000000800 */
[C---:B------:R-:W-:Y:S01]  /*252a0*/  HMMA.16816.F32 R44, R8.reuse, R24, R44 ;  /* 0x00000018082c723c */ /* 0x040fe2000000182c */
[----:B------:R-:W-:Y:S01]  /*252b0*/  FFMA.FTZ R4, R193, R4, R194 ;  /* 0x00000004c1047223 */ /* 0x000fe200000100c2 */
[----:B------:R-:W-:Y:S02]  /*252c0*/  MOV R194, R82 ;  /* 0x0000005200c27202 */ /* 0x000fe40000000f00 */
[----:B------:R-:W-:Y:S02]  /*252d0*/  MOV R82, R171 ;  /* 0x000000ab00527202 */ /* 0x000fe40000000f00 */
[----:B------:R-:W-:Y:S02]  /*252e0*/  MOV R193, R83 ;  /* 0x0000005300c17202 */ /* 0x000fe40000000f00 */
[----:B------:R-:W-:Y:S01]  /*252f0*/  HMMA.16816.F32 R52, R8, R26, R52 ;  /* 0x0000001a0834723c */ /* 0x000fe20000001834 */
[----:B------:R-:W4:Y:S01]  /*25300*/  LDSM.16.MT88.4 R24, [R181+0xd000] ;  /* 0x00d00000b518783b */ /* 0x000f220000004200 */
[----:B------:R-:W-:Y:S01]  /*25310*/  FADD.FTZ R4, R82, R4 ;  /* 0x0000000452047221 */ /* 0x000fe20000010000 */
[----:B------:R-:W-:Y:S01]  /*25320*/  MOV R171, R169 ;  /* 0x000000a900ab7202 */ /* 0x000fe20000000f00 */
[----:B---3--:R-:W-:Y:S01]  /*25330*/  FFMA.FTZ R2, R89, R0, -R5 ;  /* 0x0000000059027223 */ /* 0x008fe20000010805 */
[----:B------:R-:W-:-:S02]  /*25340*/  MOV R169, R78 ;  /* 0x0000004e00a97202 */ /* 0x000fc40000000f00 */
[----:B------:R-:W-:Y:S01]  /*25350*/  MOV R78, R75 ;  /* 0x0000004b004e7202 */ /* 0x000fe20000000f00 */
[----:B------:R3:W1:Y:S01]  /*25360*/  MUFU.EX2 R150, R2 ;  /* 0x0000000200967308 */ /* 0x0006620000000800 */
[C---:B--2---:R-:W-:Y:S08]  /*25370*/  HMMA.16816.F32 R36, R8.reuse, R16, R36 ;  /* 0x000000100824723c */ /* 0x044ff00000001824 */
[----:B------:R-:W-:Y:S01]  /*25380*/  HMMA.16816.F32 R68, R8, R18, R68 ;  /* 0x000000120844723c */ /* 0x000fe20000001844 */
[----:B------:R-:W2:Y:S01]  /*25390*/  LDSM.16.MT88.4 R16, [R179+0xd000] ;  /* 0x00d00000b310783b */ /* 0x000ea20000004200 */
[----:B---3--:R-:W-:-:S06]  /*253a0*/  FFMA.FTZ R2, R192, R0, -R5 ;  /* 0x00000000c0027223 */ /* 0x008fcc0000010805 */
[C---:B-1----:R-:W-:Y:S01]  /*253b0*/  HMMA.16816.F32 R32, R8.reuse, R12, R32 ;  /* 0x0000000c0820723c */ /* 0x042fe20000001820 */
[----:B------:R-:W-:Y:S01]  /*253c0*/  MOV R192, R118 ;  /* 0x0000007600c07202 */ /* 0x000fe20000000f00 */
[----:B------:R1:W-:Y:S06]  /*253d0*/  MUFU.EX2 R149, R2 ;  /* 0x0000000200957308 */ /* 0x0003ec0000000800 */
[C---:B------:R-:W-:Y:S01]  /*253e0*/  HMMA.16816.F32 R20, R8.reuse, R14, R20 ;  /* 0x0000000e0814723c */ /* 0x040fe20000001814 */
[----:B------:R-:W3:Y:S07]  /*253f0*/  LDSM.16.MT88.4 R12, [R180+0xd000] ;  /* 0x00d00000b40c783b */ /* 0x000eee0000004200 */
[----:B------:R-:W-:Y:S01]  /*25400*/  HMMA.16816.F32 R40, R8, R28, R48 ;  /* 0x0000001c0828723c */ /* 0x000fe20000001830 */
[----:B-1----:R-:W-:Y:S01]  /*25410*/  FFMA.FTZ R2, R196, R0, -R7 ;  /* 0x00000000c4027223 */ /* 0x002fe20000010807 */
[----:B------:R-:W-:-:S03]  /*25420*/  MOV R196, R116 ;  /* 0x0000007400c47202 */ /* 0x000fc60000000f00 */
[----:B------:R1:W-:Y:S03]  /*25430*/  MUFU.EX2 R148, R2 ;  /* 0x0000000200947308 */ /* 0x0003e60000000800 */
[----:B------:R-:W-:Y:S01]  /*25440*/  HMMA.16816.F32 R60, R8, R30, R60 ;  /* 0x0000001e083c723c */ /* 0x000fe2000000183c */
[----:B------:R-:W2:Y:S01]  /*25450*/  LDSM.16.MT88.4 R28, [R178+0xd000] ;  /* 0x00d00000b21c783b */ /* 0x000ea20000004200 */
[----:B------:R-:W-:Y:S01]  /*25460*/  FFMA.FTZ R3, R192, R3, R196 ;  /* 0x00000003c0037223 */ /* 0x000fe200000100c4 */
[----:B------:R-:W-:Y:S02]  /*25470*/  MOV R196, R86 ;  /* 0x0000005600c47202 */ /* 0x000fe40000000f00 */
[----:B------:R-:W-:Y:S02]  /*25480*/  MOV R192, R74 ;  /* 0x0000004a00c07202 */ /* 0x000fe40000000f00 */
[----:B------:R-:W-:Y:S01]  /*25490*/  F2FP.PACK_AB R9, R150, R151 ;  /* 0x000000979609723e */ /* 0x000fe200000000ff */
[----:B-1----:R-:W-:-:S04]  /*254a0*/  FFMA.FTZ R2, R92, R0, -R7 ;  /* 0x000000005c027223 */ /* 0x002fc80000010807 */
[----:B------:R1:W1:Y:S02]  /*254b0*/  MUFU.EX2 R146, R2 ;  /* 0x0000000200927308 */ /* 0x0002640000000800 */
[----:B-1----:R-:W-:Y:S01]  /*254c0*/  FFMA.FTZ R2, R197, R0, -R7 ;  /* 0x00000000c5027223 */ /* 0x002fe20000010807 */
[----:B------:R-:W-:Y:S02]  /*254d0*/  F2FP.PACK_AB R8, R146, R148 ;  /* 0x000000949208723e */ /* 0x000fe400000000ff */
[----:B------:R-:W-:-:S03]  /*254e0*/  MOV R197, R84 ;  /* 0x0000005400c57202 */ /* 0x000fc60000000f00 */
[----:B------:R1:W-:Y:S02]  /*254f0*/  MUFU.EX2 R145, R2 ;  /* 0x0000000200917308 */ /* 0x0003e40000000800 */
[----:B-1----:R-:W-:-:S06]  /*25500*/  FFMA.FTZ R2, R93, R0, -R7 ;  /* 0x000000005d027223 */ /* 0x002fcc0000010807 */
[----:B------:R1:W1:Y:S02]  /*25510*/  MUFU.EX2 R147, R2 ;  /* 0x0000000200937308 */ /* 0x0002640000000800 */
[----:B-1----:R-:W-:Y:S01]  /*25520*/  FFMA.FTZ R2, R94, R0, -R5 ;  /* 0x000000005e027223 */ /* 0x002fe20000010805 */
[----:B------:R-:W-:-:S05]  /*25530*/  F2FP.PACK_AB R10, R147, R145 ;  /* 0x00000091930a723e */ /* 0x000fca00000000ff */
[----:B------:R1:W1:Y:S02]  /*25540*/  MUFU.EX2 R144, R2 ;  /* 0x0000000200907308 */ /* 0x0002640000000800 */
[----:B-1----:R-:W-:Y:S01]  /*25550*/  FFMA.FTZ R2, R170, R0, -R5 ;  /* 0x00000000aa027223 */ /* 0x002fe20000010805 */
[----:B------:R-:W-:Y:S02]  /*25560*/  F2FP.PACK_AB R11, R144, R149 ;  /* 0x00000095900b723e */ /* 0x000fe400000000ff */
[----:B------:R-:W-:-:S03]  /*25570*/  MOV R170, R72 ;  /* 0x0000004800aa7202 */ /* 0x000fc60000000f00 */
[----:B------:R1:W-:Y:S02]  /*25580*/  MUFU.EX2 R142, R2 ;  /* 0x00000002008e7308 */ /* 0x0003e40000000800 */
[----:B----4-:R-:W-:Y:S01]  /*25590*/  HMMA.16816.F32 R44, R8, R24, R44 ;  /* 0x00000018082c723c */ /* 0x010fe2000000182c */
[----:B------:R-:W-:-:S07]  /*255a0*/  FADD.FTZ R4, R170, R4 ;  /* 0x00000004aa047221 */ /* 0x000fce0000010000 */
        /* <DEDUP_REMOVED lines=18> */
[----:B------:R-:W2:Y:S06]  /*256d0*/  LDSM.16.MT88.4 R28, [R178+0xd800] ;  /* 0x00d80000b21c783b */ /* 0x000eac0000004200 */
[----:B------:R-:W-:Y:S01]  /*256e0*/  F2FP.PACK_AB R9, R143, R142 ;  /* 0x0000008e8f09723e */ /* 0x000fe200000000ff */
[----:B-1----:R-:W-:-:S04]  /*256f0*/  FFMA.FTZ R2, R96, R0, -R7 ;  /* 0x0000000060027223 */ /* 0x002fc80000010807 */
[----:B------:R1:W1:Y:S02]  /*25700*/  MUFU.EX2 R139, R2 ;  /* 0x00000002008b7308 */ /* 0x0002640000000800 */
[----:B-1----:R-:W-:Y:S01]  /*25710*/  FFMA.FTZ R2, R200, R0, -R7 ;  /* 0x00000000c8027223 */ /* 0x002fe20000010807 */
[----:B------:R-:W-:Y:S02]  /*25720*/  F2FP.PACK_AB R8, R139, R140 ;  /* 0x0000008c8b08723e */ /* 0x000fe400000000ff */
[----:B------:R-:W-:-:S03]  /*25730*/  MOV R200, R173 ;  /* 0x000000ad00c87202 */ /* 0x000fc60000000f00 */
[----:B------:R1:W-:Y:S01]  /*25740*/  MUFU.EX2 R138, R2 ;  /* 0x00000002008a7308 */ /* 0x0003e20000000800 */
[----:B------:R-:W-:Y:S02]  /*25750*/  MOV R173, R81 ;  /* 0x0000005100ad7202 */ /* 0x000fe40000000f00 */
[----:B------:R-:W-:Y:S01]  /*25760*/  MOV R81, R85 ;  /* 0x0000005500517202 */ /* 0x000fe20000000f00 */
[----:B------:R-:W-:-:S04]  /*25770*/  FADD.FTZ R3, R200, R3 ;  /* 0x00000003c8037221 */ /* 0x000fc80000010000 */
[----:B------:R-:W-:Y:S02]  /*25780*/  FADD.FTZ R3, R199, R3 ;  /* 0x00000003c7037221 */ /* 0x000fe40000010000 */
[----:B------:R-:W-:Y:S02]  /*25790*/  FADD.FTZ R4, R81, R4 ;  /* 0x0000000451047221 */ /* 0x000fe40000010000 */
[----:B------:R-:W-:Y:S02]  /*257a0*/  FADD.FTZ R3, R197, R3 ;  /* 0x00000003c5037221 */ /* 0x000fe40000010000 */
[----:B-1----:R-:W-:-:S04]  /*257b0*/  FFMA.FTZ R2, R97, R0, -R7 ;  /* 0x0000000061027223 */ /* 0x002fc80000010807 */
[----:B------:R1:W1:Y:S02]  /*257c0*/  MUFU.EX2 R137, R2 ;  /* 0x0000000200897308 */ /* 0x0002640000000800 */
[----:B-1----:R-:W-:Y:S01]  /*257d0*/  FFMA.FTZ R2, R98, R0, -R5 ;  /* 0x0000000062027223 */ /* 0x002fe20000010805 */
[----:B------:R-:W-:-:S05]  /*257e0*/  F2FP.PACK_AB R10, R137, R138 ;  /* 0x0000008a890a723e */ /* 0x000fca00000000ff */
[----:B------:R1:W1:Y:S02]  /*257f0*/  MUFU.EX2 R136, R2 ;  /* 0x0000000200887308 */ /* 0x0002640000000800 */
[----:B-1----:R-:W-:Y:S01]  /*25800*/  FFMA.FTZ R2, R121, R0, -R5 ;  /* 0x0000000079027223 */ /* 0x002fe20000010805 */
[----:B------:R-:W-:-:S05]  /*25810*/  F2FP.PACK_AB R11, R136, R141 ;  /* 0x0000008d880b723e */ /* 0x000fca00000000ff */
        /* <DEDUP_REMOVED lines=46> */
[----:B------:R-:W-:Y:S01]  /*25b00*/  HMMA.16816.F32 R44, R8, R28, R44 ;  /* 0x0000001c082c723c */ /* 0x000fe2000000182c */
[----:B-1----:R-:W-:-:S04]  /*25b10*/  FFMA.FTZ R2, R204, R0, -R7 ;  /* 0x00000000cc027223 */ /* 0x002fc80000010807 */
[----:B------:R1:W-:Y:S03]  /*25b20*/  MUFU.EX2 R120, R2 ;  /* 0x0000000200787308 */ /* 0x0003e60000000800 */
[----:B------:R-:W-:Y:S07]  /*25b30*/  HMMA.16816.F32 R52, R8, R30, R52 ;  /* 0x0000001e0834723c */ /* 0x000fee0000001834 */
[----:B------:R-:W-:Y:S01]  /*25b40*/  F2FP.PACK_AB R9, R123, R121 ;  /* 0x000000797b09723e */ /* 0x000fe200000000ff */
[----:B-1----:R-:W-:-:S04]  /*25b50*/  FFMA.FTZ R2, R195, R0, -R7 ;  /* 0x00000000c3027223 */ /* 0x002fc80000010807 */
[----:B------:R1:W1:Y:S02]  /*25b60*/  MUFU.EX2 R119, R2 ;  /* 0x0000000200777308 */ /* 0x0002640000000800 */
[----:B-1----:R-:W-:Y:S01]  /*25b70*/  FFMA.FTZ R2, R206, R0, -R7 ;  /* 0x00000000ce027223 */ /* 0x002fe20000010807 */
[----:B------:R-:W-:-:S05]  /*25b80*/  F2FP.PACK_AB R8, R119, R120 ;  /* 0x000000787708723e */ /* 0x000fca00000000ff */
[----:B------:R1:W-:Y:S02]  /*25b90*/  MUFU.EX2 R118, R2 ;  /* 0x0000000200767308 */ /* 0x0003e40000000800 */
[----:B-1----:R-:W-:-:S06]  /*25ba0*/  FFMA.FTZ R2, R103, R0, -R7 ;  /* 0x0000000067027223 */ /* 0x002fcc0000010807 */
        /* <DEDUP_REMOVED lines=9> */
[----:B------:R-:W4:Y:S01]  /*25c40*/  LDSM.16.MT88.4 R32, [R178+0xf000] ;  /* 0x00f00000b220783b */ /* 0x000f220000004200 */
[----:B-1----:R-:W-:-:S04]  /*25c50*/  FFMA.FTZ R2, R105, R0, -R5 ;  /* 0x0000000069027223 */ /* 0x002fc80000010805 */
[----:B------:R1:W1:Y:S02]  /*25c60*/  MUFU.EX2 R113, R2 ;  /* 0x0000000200717308 */ /* 0x0002640000000800 */
        /* <DEDUP_REMOVED lines=33> */
[C---:B------:R-:W-:Y:S08]  /*25e80*/  HMMA.16816.F32 R40, R8.reuse, R36, R40 ;  /* 0x000000240828723c */ /* 0x040ff00000001828 */
[----:B------:R-:W-:Y:S01]  /*25e90*/  HMMA.16816.F32 R44, R8, R38, R44 ;  /* 0x00000026082c723c */ /* 0x000fe2000000182c */
[----:B------:R-:W4:Y:S01]  /*25ea0*/  LDSM.16.MT88.4 R36, [R181+0xf800] ;  /* 0x00f80000b524783b */ /* 0x000f220000004200 */
        /* <DEDUP_REMOVED lines=29> */
[C---:B------:R-:W-:Y:S08]  /*26080*/  HMMA.16816.F32 R24, R8.reuse, R36, R40 ;  /* 0x000000240818723c */ /* 0x040ff00000001828 */
[----:B------:R-:W-:Y:S01]  /*26090*/  HMMA.16816.F32 R32, R8, R38, R44 ;  /* 0x000000260820723c */ /* 0x000fe2000000182c */
[----:B------:R-:W3:Y:S01]  /*260a0*/  LDSM.16.MT88.4 R36, [R179+0x10000] ;  /* 0x01000000b324783b */ /* 0x000ee20000004200 */
        /* <DEDUP_REMOVED lines=249> */
.L_x_2132:
[----:B-1----:R-:W-:Y:S05]  /*27040*/  @!P1 BRA `(.L_x_2143) ;  /* 0x00007bd000009947 */ /* 0x002fea0003800000 */
[----:B------:R-:W2:Y:S04]  /*27050*/  LDL R24, [R1+0x1c] ;  /* 0x00001c0001187983 */ /* 0x000ea80000100800 */
[----:B------:R-:W3:Y:S01]  /*27060*/  LDL R23, [R1+0x18] ;  /* 0x0000180001177983 */ /* 0x000ee20000100800 */
        /* <DEDUP_REMOVED lines=136> */
.L_x_2152:
[----:B------:R-:W2:Y:S01]  /*278f0*/  LDL.LU R188, [R1+0x8] ;  /* 0x0000080001bc7983 */ /* 0x000ea20000300800 */
        /* <DEDUP_REMOVED lines=9> */
[----:B------:R-:W-:Y:S01]  /*27990*/  BAR.SYNC.DEFER_BLOCKING 0x0 ;  /* 0x0000000000007b1d */ /* 0x000fe20000010000 */
[----:B--2---:R-:W-:Y:S05]  /*279a0*/  IADD3 R188, R188, -0x1, RZ ;  /* 0xffffffffbcbc7810 */ /* 0x004fea0007ffe0ff */
[----:B-1----:R1:W-:Y:S01]  /*279b0*/  STL [R1+0x8], R188 ;  /* 0x000008bc01007387 */ /* 0x0023e20000100800 */
[----:B------:R-:W-:Y:S01]  /*279c0*/  BSSY B0, `(.L_x_2144) ;  /* 0x0000046000007945 */ /* 0x000fe20003800000 */
[----:B------:R-:W-:-:S05]  /*279d0*/  @!P0 BRA `(.L_x_2145) ;  /* 0x0000040000008947 */ /* 0x000fca0003800000 */
[----:B------:R-:W-:Y:S01]  /*279e0*/  IMAD.SHL.U32 R10, R188, 0x100, RZ ;  /* 0x00000100bc0a7824 */ /* 0x000fe200078e00ff */
[----:B------:R-:W-:Y:S02]  /*279f0*/  ULDC.64 UR4, c[0x0][0x118] ;  /* 0x0000460000047ab9 */ /* 0x000fe40000000a00 */
[----:B------:R-:W2:Y:S02]  /*27a00*/  LD.E R2, [R6.64+0x170] ;  /* 0x0001700406027980 */ /* 0x000ea4000c101900 */
[C---:B------:R-:W-:Y:S02]  /*27a10*/  IADD3 R12, R10.reuse, 0x100, RZ ;  /* 0x000001000a0c7810 */ /* 0x040fe40007ffe0ff */
[----:B------:R-:W-:Y:S02]  /*27a20*/  IABS R11, R10 ;  /* 0x0000000a000b7213 */ /* 0x000fe40000000000 */
[----:B------:R-:W-:Y:S02]  /*27a30*/  IABS R8, R12 ;  /* 0x0000000c00087213 */ /* 0x000fe40000000000 */
[-C--:B--2---:R-:W-:Y:S02]  /*27a40*/  IABS R0, R2.reuse ;  /* 0x0000000200007213 */ /* 0x084fe40000000000 */
[-C--:B------:R-:W-:Y:S02]  /*27a50*/  IABS R9, R2.reuse ;  /* 0x0000000200097213 */ /* 0x080fe40000000000 */
[----:B------:R-:W2:Y:S01]  /*27a60*/  I2F.RP R4, R0 ;  /* 0x0000000000047306 */ /* 0x000ea20000209400 */
[-C--:B------:R-:W-:Y:S02]  /*27a70*/  LOP3.LUT R10, R10, R2.reuse, RZ, 0x3c, !PT ;  /* 0x000000020a0a7212 */ /* 0x080fe400078e3cff */
[----:B------:R-:W-:Y:S01]  /*27a80*/  IMAD.MOV R9, RZ, RZ, -R9 ;  /* 0x000000ffff097224 */ /* 0x000fe200078e0a09 */
[----:B------:R-:W-:Y:S02]  /*27a90*/  LOP3.LUT R12, R12, R2, RZ, 0x3c, !PT ;  /* 0x000000020c0c7212 */ /* 0x000fe400078e3cff */
[----:B------:R-:W-:Y:S02]  /*27aa0*/  ISETP.GE.AND P0, PT, R10, RZ, PT ;  /* 0x000000ff0a00720c */ /* 0x000fe40003f06270 */
[----:B------:R-:W-:Y:S02]  /*27ab0*/  ISETP.GE.AND P2, PT, R12, RZ, PT ;  /* 0x000000ff0c00720c */ /* 0x000fe40003f46270 */
[----:B--2---:R-:W2:Y:S02]  /*27ac0*/  MUFU.RCP R4, R4 ;  /* 0x0000000400047308 */ /* 0x004ea40000001000 */
[----:B--2---:R-:W-:Y:S08]  /*27ad0*/  IADD3 R4, R4, 0xffffffe, RZ ;  /* 0x0ffffffe04047810 */ /* 0x004ff00007ffe0ff */
[----:B------:R-:W2:Y:S02]  /*27ae0*/  F2I.FTZ.U32.TRUNC.NTZ R5, R4 ;  /* 0x0000000400057305 */ /* 0x000ea4000021f000 */
[--C-:B--2---:R-:W-:Y:S02]  /*27af0*/  IMAD.MOV R3, RZ, RZ, -R5.reuse ;  /* 0x000000ffff037224 */ /* 0x104fe400078e0a05 */
        /* <DEDUP_REMOVED lines=23> */
[----:B------:R2:W3:Y:S01]  /*27c70*/  LD.E.64 R4, [R6.64+0x40] ;  /* 0x0000400406047980 */ /* 0x0004e2000c101b00 */
[CC--:B------:R-:W-:Y:S02]  /*27c80*/  LEA R10, P1, R3.reuse, R242.reuse, 0x2 ;  /* 0x000000f2030a7211 */ /* 0x0c0fe400078210ff */
[C---:B------:R-:W-:Y:S02]  /*27c90*/  LEA R8, P0, R0.reuse, R242, 0x2 ;  /* 0x000000f200087211 */ /* 0x040fe400078010ff */
[-C--:B------:R-:W-:Y:S02]  /*27ca0*/  LEA.HI.X.SX32 R11, R3, R243.reuse, 0x2, P1 ;  /* 0x000000f3030b7211 */ /* 0x080fe400008f16ff */
[C---:B------:R-:W-:Y:S01]  /*27cb0*/  LEA.HI.X.SX32 R9, R0.reuse, R243, 0x2, P0 ;  /* 0x000000f300097211 */ /* 0x040fe200000f16ff */
[----:B------:R-:W-:Y:S02]  /*27cc0*/  IMAD.IADD R0, R0, 0x1, -R3 ;  /* 0x0000000100007824 */ /* 0x000fe400078e0a03 */
[----:B------:R-:W4:Y:S02]  /*27cd0*/  LD.E R10, [R10.64] ;  /* 0x000000040a0a7980 */ /* 0x000f24000c101900 */
[----:B------:R-:W-:Y:S02]  /*27ce0*/  IMAD R2, R2, R0, -0x100 ;  /* 0xffffff0002027424 */ /* 0x000fe400078e0200 */
[----:B------:R5:W4:Y:S04]  /*27cf0*/  LD.E R9, [R8.64] ;  /* 0x0000000408097980 */ /* 0x000b28000c101900 */
[----:B--2---:R-:W2:Y:S01]  /*27d00*/  LD.E.64 R6, [R6.64+0x28] ;  /* 0x0000280406067980 */ /* 0x004ea2000c101b00 */
[----:B-----5:R-:W-:Y:S01]  /*27d10*/  SHF.R.S32.HI R8, RZ, 0x1f, R2 ;  /* 0x0000001fff087819 */ /* 0x020fe20000011402 */
[-C--:B---3--:R-:W-:Y:S02]  /*27d20*/  IMAD R0, R5, R2.reuse, RZ ;  /* 0x0000000205007224 */ /* 0x088fe400078e02ff */
[C---:B------:R-:W-:Y:S04]  /*27d30*/  IMAD.WIDE.U32 R2, R4.reuse, R2, RZ ;  /* 0x0000000204027225 */ /* 0x040fe800078e00ff */
[----:B------:R-:W-:Y:S04]  /*27d40*/  IMAD R4, R4, R8, R0 ;  /* 0x0000000804047224 */ /* 0x000fe800078e0200 */
[----:B------:R-:W-:Y:S02]  /*27d50*/  IMAD.IADD R3, R3, 0x1, R4 ;  /* 0x0000000103037824 */ /* 0x000fe400078e0204 */
[----:B----4-:R-:W-:Y:S05]  /*27d60*/  IMAD.IADD R9, R10, 0x1, -R9 ;  /* 0x000000010a097824 */ /* 0x010fea00078e0a09 */
[----:B------:R-:W-:Y:S01]  /*27d70*/  SHF.R.S32.HI R4, RZ, 0x1f, R9 ;  /* 0x0000001fff047819 */ /* 0x000fe20000011409 */
[----:B--2---:R-:W-:Y:S04]  /*27d80*/  IMAD R0, R7, R9, RZ ;  /* 0x0000000907007224 */ /* 0x004fe800078e02ff */
[----:B------:R-:W-:Y:S02]  /*27d90*/  IMAD R0, R6, R4, R0 ;  /* 0x0000000406007224 */ /* 0x000fe400078e0200 */
[----:B------:R-:W-:Y:S04]  /*27da0*/  IMAD.WIDE.U32 R6, R9, R6, R2 ;  /* 0x0000000609067225 */ /* 0x000fe800078e0002 */
[----:B------:R-:W-:Y:S02]  /*27db0*/  IMAD.IADD R2, R7, 0x1, R0 ;  /* 0x0000000107027824 */ /* 0x000fe400078e0200 */
[----:B------:R-:W-:Y:S01]  /*27dc0*/  IMAD.MOV.U32 R0, RZ, RZ, R6 ;  /* 0x000000ffff007224 */ /* 0x000fe200078e0006 */
[----:B------:R-:W-:-:S05]  /*27dd0*/  BRA `(.L_x_2146) ;  /* 0x0000004000007947 */ /* 0x000fca0003800000 */
.L_x_2145:
[----:B------:R-:W-:Y:S02]  /*27de0*/  ULDC.64 UR4, c[0x0][0x118] ;  /* 0x0000460000047ab9 */ /* 0x000fe40000000a00 */
[----:B------:R-:W2:Y:S02]  /*27df0*/  LD.E R0, [R6.64+0x40] ;  /* 0x0000400406007980 */ /* 0x000ea4000c101900 */
[----:B--2---:R-:W-:Y:S04]  /*27e00*/  LEA R0, -R0, RZ, 0x8 ;  /* 0x000000ff00007211 */ /* 0x004fe800078e41ff */
[----:B------:R-:W-:Y:S02]  /*27e10*/  SHF.R.S32.HI R2, RZ, 0x1f, R0 ;  /* 0x0000001fff027819 */ /* 0x000fe40000011400 */
.L_x_2146:
[----:B------:R-:W-:Y:S05]  /*27e20*/  BSYNC B0 ;  /* 0x0000000000007941 */ /* 0x000fea0003800000 */
.L_x_2144:
[----:B------:R-:W2:Y:S01]  /*27e30*/  LDL R221, [R1+0x4] ;  /* 0x0000040001dd7983 */ /* 0x000ea20000100800 */
        /* <DEDUP_REMOVED lines=8> */
[----:B------:R-:W5:Y:S04]  /*27ec0*/  LDL R5, [R1+0x18] ;  /* 0x0000180001057983 */ /* 0x000f680000100800 */
        /* <DEDUP_REMOVED lines=25> */
[C---:B-----5:R-:W-:Y:S02]  /*28060*/  SHF.L.U32 R3, R5.reuse, 0x4, RZ ;  /* 0x0000000405037819 */ /* 0x060fe400000006ff */
[----:B----4-:R-:W-:Y:S02]  /*28070*/  SHF.L.U64.HI R6, R5, 0x4, R6 ;  /* 0x0000000405067819 */ /* 0x010fe40000010206 */
        /* <DEDUP_REMOVED lines=20> */
[----:B------:R-:W5:Y:S01]  /*281c0*/  LDL R12, [R1+0x110] ;  /* 0x00011000010c7983 */ /* 0x000f620000100800 */
[----:B------:R-:W-:Y:S02]  /*281d0*/  @!P0 IADD3.X R7, R2, R19, RZ, P4, !PT ;  /* 0x0000001302078210 */ /* 0x000fe400027fe4ff */
[-C--:B------:R-:W-:Y:S01]  /*281e0*/  @!P0 LEA.HI.X R27, R5, R241.reuse, R8, 0x1, P1 ;  /* 0x000000f1051b8211 */ /* 0x080fe200008f0c08 */
[----:B------:R-:W5:Y:S01]  /*281f0*/  LDL R11, [R1+0x10c] ;  /* 0x00010c00010b7983 */ /* 0x000f620000100800 */
        /* <DEDUP_REMOVED lines=66> */
[C---:B-----5:R-:W-:Y:S02]  /*28620*/  @!P0 IADD3.X R9, R2.reuse, R12, RZ, P2, !PT ;  /* 0x0000000c02098210 */ /* 0x060fe400017fe4ff */
        /* <DEDUP_REMOVED lines=60> */
[----:B-1----:R-:W2:Y:S01]  /*289f0*/  LDSM.16.M88.4 R16, [R176+0x2800] ;  /* 0x00280000b010783b */ /* 0x002ea20000000200 */
[----:B-----5:R-:W-:Y:S02]  /*28a00*/  MOV R2, UR8 ;  /* 0x0000000800027c02 */ /* 0x020fe40008000f00 */
[----:B------:R-:W-:Y:S05]  /*28a10*/  MOV R3, UR9 ;  /* 0x0000000900037c02 */ /* 0x000fea0008000f00 */
[----:B------:R-:W1:Y:S08]  /*28a20*/  LDSM.16.M88.4 R24, [R176+0x3000] ;  /* 0x00300000b018783b */ /* 0x000e700000000200 */
[----:B------:R-:W3:Y:S08]  /*28a30*/  LDSM.16.M88.4 R32, [R176+0x3800] ;  /* 0x00380000b020783b */ /* 0x000ef00000000200 */
[----:B------:R-:W5:Y:S01]  /*28a40*/  LDSM.16.M88.4 R40, [R176+0x4000] ;  /* 0x00400000b028783b */ /* 0x000f620000000200 */
[C---:B----4-:R-:W-:Y:S07]  /*28a50*/  HMMA.16816.F32 R4, R128.reuse, R8, RZ ;  /* 0x000000088004723c */ /* 0x050fee00000018ff */
[----:B------:R-:W4:Y:S01]  /*28a60*/  LDSM.16.M88.4 R48, [R176+0x4800] ;  /* 0x00480000b030783b */ /* 0x000f220000000200 */
[C---:B------:R-:W-:Y:S07]  /*28a70*/  HMMA.16816.F32 R8, R128.reuse, R10, RZ ;  /* 0x0000000a8008723c */ /* 0x040fee00000018ff */
[----:B------:R-:W4:Y:S01]  /*28a80*/  LDSM.16.M88.4 R56, [R176+0x5000] ;  /* 0x00500000b038783b */ /* 0x000f220000000200 */
[C---:B--2---:R-:W-:Y:S07]  /*28a90*/  HMMA.16816.F32 R12, R128.reuse, R16, RZ ;  /* 0x00000010800c723c */ /* 0x044fee00000018ff */
[----:B------:R-:W2:Y:S01]  /*28aa0*/  LDSM.16.M88.4 R64, [R176+0x5800] ;  /* 0x00580000b040783b */ /* 0x000ea20000000200 */
[C---:B------:R-:W-:Y:S07]  /*28ab0*/  HMMA.16816.F32 R16, R128.reuse, R18, RZ ;  /* 0x000000128010723c */ /* 0x040fee00000018ff */
[----:B------:R-:W2:Y:S01]  /*28ac0*/  LDSM.16.M88.4 R72, [R176+0x6000] ;  /* 0x00600000b048783b */ /* 0x000ea20000000200 */
[C---:B-1----:R-:W-:Y:S07]  /*28ad0*/  HMMA.16816.F32 R20, R128.reuse, R24, RZ ;  /* 0x000000188014723c */ /* 0x042fee00000018ff */
[----:B------:R-:W1:Y:S01]  /*28ae0*/  LDSM.16.M88.4 R80, [R176+0x6800] ;  /* 0x00680000b050783b */ /* 0x000e620000000200 */
[C---:B------:R-:W-:Y:S07]  /*28af0*/  HMMA.16816.F32 R24, R128.reuse, R26, RZ ;  /* 0x0000001a8018723c */ /* 0x040fee00000018ff */
[----:B------:R-:W1:Y:S01]  /*28b00*/  LDSM.16.M88.4 R88, [R176+0x7000] ;  /* 0x00700000b058783b */ /* 0x000e620000000200 */
[C---:B---3--:R-:W-:Y:S07]  /*28b10*/  HMMA.16816.F32 R28, R128.reuse, R32, RZ ;  /* 0x00000020801c723c */ /* 0x048fee00000018ff */
[----:B------:R-:W3:Y:S01]  /*28b20*/  LDSM.16.M88.4 R96, [R176+0x7800] ;  /* 0x00780000b060783b */ /* 0x000ee20000000200 */
        /* <DEDUP_REMOVED lines=9> */
[----:B------:R-:W-:Y:S01]  /*28bc0*/  LDSM.16.M88.4 R172, [R172] ;  /* 0x00000000acac783b */ /* 0x000fe20000000200 */
[C---:B------:R-:W-:Y:S07]  /*28bd0*/  HMMA.16816.F32 R52, R128.reuse, R56, RZ ;  /* 0x000000388034723c */ /* 0x040fee00000018ff */
[----:B------:R-:W0:Y:S01]  /*28be0*/  LDGDEPBAR ;  /* 0x00000000000079af */ /* 0x000e220000000000 */
[C---:B------:R-:W-:Y:S08]  /*28bf0*/  HMMA.16816.F32 R56, R128.reuse, R58, RZ ;  /* 0x0000003a8038723c */ /* 0x040ff000000018ff */
[C---:B--2---:R-:W-:Y:S08]  /*28c00*/  HMMA.16816.F32 R60, R128.reuse, R64, RZ ;  /* 0x00000040803c723c */ /* 0x044ff000000018ff */
[C---:B------:R-:W-:Y:S08]  /*28c10*/  HMMA.16816.F32 R64, R128.reuse, R66, RZ ;  /* 0x000000428040723c */ /* 0x040ff000000018ff */
[C---:B------:R-:W-:Y:S08]  /*28c20*/  HMMA.16816.F32 R68, R128.reuse, R72, RZ ;  /* 0x000000488044723c */ /* 0x040ff000000018ff */
[C---:B------:R-:W-:Y:S08]  /*28c30*/  HMMA.16816.F32 R72, R128.reuse, R74, RZ ;  /* 0x0000004a8048723c */ /* 0x040ff000000018ff */
[C---:B-1----:R-:W-:Y:S08]  /*28c40*/  HMMA.16816.F32 R76, R128.reuse, R80, RZ ;  /* 0x00000050804c723c */ /* 0x042ff000000018ff */
[C---:B------:R-:W-:Y:S08]  /*28c50*/  HMMA.16816.F32 R80, R128.reuse, R82, RZ ;  /* 0x000000528050723c */ /* 0x040ff000000018ff */
[C---:B------:R-:W-:Y:S08]  /*28c60*/  HMMA.16816.F32 R84, R128.reuse, R88, RZ ;  /* 0x000000588054723c */ /* 0x040ff000000018ff */
[C---:B------:R-:W-:Y:S08]  /*28c70*/  HMMA.16816.F32 R88, R128.reuse, R90, RZ ;  /* 0x0000005a8058723c */ /* 0x040ff000000018ff */
[C---:B---3--:R-:W-:Y:S08]  /*28c80*/  HMMA.16816.F32 R92, R128.reuse, R96, RZ ;  /* 0x00000060805c723c */ /* 0x048ff000000018ff */
[C---:B------:R-:W-:Y:S08]  /*28c90*/  HMMA.16816.F32 R96, R128.reuse, R98, RZ ;  /* 0x000000628060723c */ /* 0x040ff000000018ff */
[C---:B------:R-:W-:Y:S08]  /*28ca0*/  HMMA.16816.F32 R100, R128.reuse, R104, RZ ;  /* 0x000000688064723c */ /* 0x040ff000000018ff */
[C---:B------:R-:W-:Y:S08]  /*28cb0*/  HMMA.16816.F32 R104, R128.reuse, R106, RZ ;  /* 0x0000006a8068723c */ /* 0x040ff000000018ff */
[C---:B-----5:R-:W-:Y:S08]  /*28cc0*/  HMMA.16816.F32 R108, R128.reuse, R112, RZ ;  /* 0x00000070806c723c */ /* 0x060ff000000018ff */
        /* <DEDUP_REMOVED lines=132> */
[----:B------:R-:W2:Y:S01]  /*29510*/  MUFU.TANH R220, R5 ;  /* 0x0000000500dc7308 */ /* 0x000ea20000002400 */
[-C--:B------:R-:W-:Y:S03]  /*29520*/  FMUL.FTZ R15, R15, R0.reuse ;  /* 0x000000000f0f7220 */ /* 0x080fe60000410000 */
        /* <DEDUP_REMOVED lines=11> */
[-C--:B------:R-:W-:Y:S01]  /*295e0*/  FMUL.FTZ R25, R25, R0.reuse ;  /* 0x0000000019197220 */ /* 0x080fe20000410000 */
[C---:B-1----:R-:W-:Y:S03]  /*295f0*/  HMMA.16816.F32 R28, R168.reuse, R172, R28 ;  /* 0x000000aca81c723c */ /* 0x042fe6000000181c */
[-C--:B------:R-:W-:Y:S02]  /*29600*/  FMUL.FTZ R26, R26, R0.reuse ;  /* 0x000000001a1a7220 */ /* 0x080fe40000410000 */
[-C--:B------:R-:W-:Y:S03]  /*29610*/  FMUL.FTZ R27, R27, R0.reuse ;  /* 0x000000001b1b7220 */ /* 0x080fe60000410000 */
[----:B------:R-:W1:Y:S01]  /*29620*/  MUFU.TANH R213, R17 ;  /* 0x0000001100d57308 */ /* 0x000e620000002400 */
[C---:B------:R-:W-:Y:S01]  /*29630*/  HMMA.16816.F32 R32, R168.reuse, R174, R32 ;  /* 0x000000aea820723c */ /* 0x040fe20000001820 */
[----:B------:R-:W5:Y:S02]  /*29640*/  LDSM.16.M88.4 R172, [R182+0x2000] ;  /* 0x00200000b6ac783b */ /* 0x000f640000000200 */
[-C--:B------:R-:W-:Y:S02]  /*29650*/  FMUL.FTZ R6, R6, R0.reuse ;  /* 0x0000000006067220 */ /* 0x080fe40000410000 */
[-C--:B------:R-:W-:Y:S02]  /*29660*/  FMUL.FTZ R7, R7, R0.reuse ;  /* 0x0000000007077220 */ /* 0x080fe40000410000 */
[-C--:B------:R-:W-:Y:S02]  /*29670*/  FMUL.FTZ R8, R8, R0.reuse ;  /* 0x0000000008087220 */ /* 0x080fe40000410000 */
[----:B------:R-:W1:Y:S03]  /*29680*/  MUFU.TANH R19, R19 ;  /* 0x0000001300137308 */ /* 0x000e660000002400 */
[-C--:B------:R-:W-:Y:S02]  /*29690*/  FMUL.FTZ R9, R9, R0.reuse ;  /* 0x0000000009097220 */ /* 0x080fe40000410000 */
[-C--:B------:R-:W-:Y:S02]  /*296a0*/  FMUL.FTZ R10, R10, R0.reuse ;  /* 0x000000000a0a7220 */ /* 0x080fe40000410000 */
[-C--:B------:R-:W-:Y:S02]  /*296b0*/  FMUL.FTZ R28, R28, R0.reuse ;  /* 0x000000001c1c7220 */ /* 0x080fe40000410000 */
[-C--:B------:R-:W-:Y:S01]  /*296c0*/  FMUL.FTZ R29, R29, R0.reuse ;  /* 0x000000001d1d7220 */ /* 0x080fe20000410000 */
[----:B------:R-:W1:Y:S01]  /*296d0*/  MUFU.TANH R219, R8 ;  /* 0x0000000800db7308 */ /* 0x000e620000002400 */
[-C--:B------:R-:W-:Y:S02]  /*296e0*/  FMUL.FTZ R30, R30, R0.reuse ;  /* 0x000000001e1e7220 */ /* 0x080fe40000410000 */
        /* <DEDUP_REMOVED lines=11> */
[C---:B-----5:R-:W-:Y:S09]  /*297a0*/  HMMA.16816.F32 R36, R168.reuse, R172, R36 ;  /* 0x000000aca824723c */ /* 0x060ff20000001824 */
[----:B------:R-:W1:Y:S01]  /*297b0*/  MUFU.TANH R216, R13 ;  /* 0x0000000d00d87308 */ /* 0x000e620000002400 */
[C---:B------:R-:W-:Y:S01]  /*297c0*/  HMMA.16816.F32 R40, R168.reuse, R174, R40 ;  /* 0x000000aea828723c */ /* 0x040fe20000001828 */
[----:B------:R-:W5:Y:S08]  /*297d0*/  LDSM.16.M88.4 R172, [R182+0x2800] ;  /* 0x00280000b6ac783b */ /* 0x000f700000000200 */
[----:B------:R-:W1:Y:S05]  /*297e0*/  MUFU.TANH R212, R20 ;  /* 0x0000001400d47308 */ /* 0x000e6a0000002400 */
[-C--:B------:R-:W-:Y:S02]  /*297f0*/  FMUL.FTZ R38, R38, R0.reuse ;  /* 0x0000000026267220 */ /* 0x080fe40000410000 */
[-C--:B------:R-:W-:Y:S03]  /*29800*/  FMUL.FTZ R36, R36, R0.reuse ;  /* 0x0000000024247220 */ /* 0x080fe60000410000 */
[----:B------:R-:W1:Y:S01]  /*29810*/  MUFU.TANH R211, R21 ;  /* 0x0000001500d37308 */ /* 0x000e620000002400 */
[-C--:B------:R-:W-:Y:S02]  /*29820*/  FMUL.FTZ R37, R37, R0.reuse ;  /* 0x0000000025257220 */ /* 0x080fe40000410000 */
[-C--:B------:R-:W-:Y:S02]  /*29830*/  FMUL.FTZ R39, R39, R0.reuse ;  /* 0x0000000027277220 */ /* 0x080fe40000410000 */
[-C--:B------:R-:W-:Y:S02]  /*29840*/  FMUL.FTZ R40, R40, R0.reuse ;  /* 0x0000000028287220 */ /* 0x080fe40000410000 */
[-C--:B------:R-:W-:Y:S02]  /*29850*/  FMUL.FTZ R42, R42, R0.reuse ;  /* 0x000000002a2a7220 */ /* 0x080fe40000410000 */
[-C--:B------:R-:W-:Y:S01]  /*29860*/  FMUL.FTZ R41, R41, R0.reuse ;  /* 0x0000000029297220 */ /* 0x080fe20000410000 */
[----:B------:R-:W1:Y:S01]  /*29870*/  MUFU.TANH R22, R22 ;  /* 0x0000001600167308 */ /* 0x000e620000002400 */
[-C--:B------:R-:W-:Y:S09]  /*29880*/  FMUL.FTZ R43, R43, R0.reuse ;  /* 0x000000002b2b7220 */ /* 0x080ff20000410000 */
        /* <DEDUP_REMOVED lines=14> */
[----:B------:R1:W1:Y:S01]  /*29970*/  MUFU.TANH R196, R48 ;  /* 0x0000003000c47308 */ /* 0x0002620000002400 */
[----:B------:R-:W-:Y:S09]  /*29980*/  FMUL.FTZ R51, R51, R0 ;  /* 0x0000000033337220 */ /* 0x000ff20000410000 */
[----:B------:R2:W2:Y:S01]  /*29990*/  MUFU.TANH R195, R49 ;  /* 0x0000003100c37308 */ /* 0x0004a20000002400 */
[C---:B-----5:R-:W-:Y:S09]  /*299a0*/  HMMA.16816.F32 R52, R168.reuse, R172, R52 ;  /* 0x000000aca834723c */ /* 0x060ff20000001834 */
[----:B------:R-:W3:Y:S01]  /*299b0*/  MUFU.TANH R27, R27 ;  /* 0x0000001b001b7308 */ /* 0x000ee20000002400 */
[C---:B------:R-:W-:Y:S01]  /*299c0*/  HMMA.16816.F32 R56, R168.reuse, R174, R56 ;  /* 0x000000aea838723c */ /* 0x040fe20000001838 */
[----:B------:R-:W5:Y:S08]  /*299d0*/  LDSM.16.M88.4 R172, [R182+0x3800] ;  /* 0x00380000b6ac783b */ /* 0x000f700000000200 */
[----:B------:R3:W3:Y:S01]  /*299e0*/  MUFU.TANH R208, R28 ;  /* 0x0000001c00d07308 */ /* 0x0006e20000002400 */
[----:B-1----:R-:W3:Y:S02]  /*299f0*/  LDL R48, [R1+0x158] ;  /* 0x0001580001307983 */ /* 0x002ee40000100800 */
[----:B--2---:R-:W-:Y:S02]  /*29a00*/  MOV R49, R188 ;  /* 0x000000bc00317202 */ /* 0x004fe40000000f00 */
        /* <DEDUP_REMOVED lines=12> */
[----:B------:R1:W1:Y:S01]  /*29ad0*/  MUFU.TANH R206, R32 ;  /* 0x0000002000ce7308 */ /* 0x0002620000002400 */
[C---:B------:R-:W-:Y:S01]  /*29ae0*/  HMMA.16816.F32 R64, R168.reuse, R174, R64 ;  /* 0x000000aea840723c */ /* 0x040fe20000001840 */
[----:B------:R-:W5:Y:S08]  /*29af0*/  LDSM.16.M88.4 R172, [R182+0x4000] ;  /* 0x00400000b6ac783b */ /* 0x000f700000000200 */
[----:B------:R1:W1:Y:S05]  /*29b00*/  MUFU.TANH R205, R33 ;  /* 0x0000002100cd7308 */ /* 0x00026a0000002400 */
        /* <DEDUP_REMOVED lines=10> */
[----:B------:R1:W1:Y:S01]  /*29bb0*/  MUFU.TANH R204, R36 ;  /* 0x0000002400cc7308 */ /* 0x0002620000002400 */
[C---:B-----5:R-:W-:Y:S09]  /*29bc0*/  HMMA.16816.F32 R68, R168.reuse, R172, R68 ;  /* 0x000000aca844723c */ /* 0x060ff20000001844 */
[----:B------:R1:W1:Y:S01]  /*29bd0*/  MUFU.TANH R201, R37 ;  /* 0x0000002500c97308 */ /* 0x0002620000002400 */
[C---:B------:R-:W-:Y:S01]  /*29be0*/  HMMA.16816.F32 R72, R168.reuse, R174, R72 ;  /* 0x000000aea848723c */ /* 0x040fe20000001848 */
[----:B------:R-:W5:Y:S08]  /*29bf0*/  LDSM.16.M88.4 R172, [R182+0x4800] ;  /* 0x00480000b6ac783b */ /* 0x000f700000000200 */
[----:B------:R-:W1:Y:S05]  /*29c00*/  MUFU.TANH R38, R38 ;  /* 0x0000002600267308 */ /* 0x000e6a0000002400 */
        /* <DEDUP_REMOVED lines=44> */
[----:B------:R-:W1:Y:S01]  /*29ed0*/  MUFU.TANH R55, R55 ;  /* 0x0000003700377308 */ /* 0x000e620000002400 */
        /* <DEDUP_REMOVED lines=12> */
[----:B------:R-:W-:Y:S09]  /*29fa0*/  FMUL.FTZ R99, R99, R0 ;  /* 0x0000000063637220 */ /* 0x000ff20000410000 */
[----:B------:R-:W1:Y:S01]  /*29fb0*/  MUFU.TANH R59, R59 ;  /* 0x0000003b003b7308 */ /* 0x000e620000002400 */
[C---:B-----5:R-:W-:Y:S09]  /*29fc0*/  HMMA.16816.F32 R100, R168.reuse, R172, R100 ;  /* 0x000000aca864723c */ /* 0x060ff20000001864 */
[----:B------:R1:W1:Y:S01]  /*29fd0*/  MUFU.TANH R45, R61 ;  /* 0x0000003d002d7308 */ /* 0x0002620000002400 */
[C---:B------:R-:W-:Y:S01]  /*29fe0*/  HMMA.16816.F32 R104, R168.reuse, R174, R104 ;  /* 0x000000aea868723c */ /* 0x040fe20000001868 */
[----:B------:R-:W5:Y:S08]  /*29ff0*/  LDSM.16.M88.4 R172, [R182+0x6800] ;  /* 0x00680000b6ac783b */ /* 0x000f700000000200 */
[----:B------:R1:W1:Y:S01]  /*2a000*/  MUFU.TANH R16, R62 ;  /* 0x0000003e00107308 */ /* 0x0002620000002400 */
[----:B---3--:R-:W-:Y:S04]  /*2a010*/  ISETP.GT.AND P0, PT, R49, R48, PT ;  /* 0x000000303100720c */ /* 0x008fe80003f04270 */
        /* <DEDUP_REMOVED lines=30> */
[----:B------:R-:W5:Y:S01]  /*2a200*/  LDSM.16.M88.4 R172, [R182+0x7800] ;  /* 0x00780000b6ac783b */ /* 0x000f620000000200 */
[----:B------:R-:W-:Y:S07]  /*2a210*/  DEPBAR.LE SB0, 0x0 ;  /* 0x000080000000791a */ /* 0x000fee0000000000 */
[----:B------:R3:W1:Y:S01]  /*2a220*/  MUFU.TANH R28, R73 ;  /* 0x00000049001c7308 */ /* 0x0006620000002400 */
[----:B------:R-:W-:Y:S04]  /*2a230*/  BAR.SYNC.DEFER_BLOCKING 0x0 ;  /* 0x0000000000007b1d */ /* 0x000fe80000010000 */
        /* <DEDUP_REMOVED lines=87> */
[----:B--2-4-:R-:W-:Y:S01]  /*2a7b0*/  ISETP.NE.U32.AND P0, PT, R242, RZ, PT ;  /* 0x000000fff200720c */ /* 0x014fe20003f05070 */
[----:B------:R-:W-:Y:S03]  /*2a7c0*/  BSSY B0, `(.L_x_2149) ;  /* 0x0000046000007945 */ /* 0x000fe60003800000 */
[----:B------:R-:W-:Y:S11]  /*2a7d0*/  ISETP.NE.AND.EX P0, PT, R243, RZ, PT, P0 ;  /* 0x000000fff300720c */ /* 0x000ff60003f05300 */
[----:B------:R-:W-:Y:S02]  /*2a7e0*/  @!UPT UIADD3 URZ, URZ, URZ, URZ ;  /* 0x0000003f3f3ff290 */ /* 0x000fe4000fffe03f */
[----:B------:R-:W-:-:S05]  /*2a7f0*/  @!P0 BRA `(.L_x_2150) ;  /* 0x000003f000008947 */ /* 0x000fca0003800000 */
[----:B------:R-:W-:Y:S01]  /*2a800*/  IMAD.SHL.U32 R13, R49, 0x100, RZ ;  /* 0x00000100310d7824 */ /* 0x000fe200078e00ff */
[----:B---3--:R-:W2:Y:S04]  /*2a810*/  LD.E R6, [R2.64+0x170] ;  /* 0x0001700402067980 */ /* 0x008ea8000c101900 */
[C---:B------:R-:W-:Y:S02]  /*2a820*/  IADD3 R14, R13.reuse, -0x100, RZ ;  /* 0xffffff000d0e7810 */ /* 0x040fe40007ffe0ff */
        /* <DEDUP_REMOVED lines=43> */
[----:B------:R3:W4:Y:S01]  /*2aae0*/  LD.E R13, [R12.64] ;  /* 0x000000040c0d7980 */ /* 0x000722000c101900 */
[----:B------:R-:W-:Y:S05]  /*2aaf0*/  IMAD R6, R6, R0, -0x100 ;  /* 0xffffff0006067424 */ /* 0x000fea00078e0200 */
[----:B------:R-:W-:Y:S01]  /*2ab00*/  SHF.R.S32.HI R7, RZ, 0x1f, R6 ;  /* 0x0000001fff077819 */ /* 0x000fe20000011406 */
[----:B---3--:R3:W4:Y:S04]  /*2ab10*/  LD.E R12, [R10.64] ;  /* 0x000000040a0c7980 */ /* 0x008728000c101900 */
[----:B---3--:R-:W3:Y:S01]  /*2ab20*/  LD.E.64 R10, [R2.64+0x20] ;  /* 0x00002004020a7980 */ /* 0x008ee2000c101b00 */
[-C--:B--2---:R-:W-:Y:S04]  /*2ab30*/  IMAD R0, R9, R6.reuse, RZ ;  /* 0x0000000609007224 */ /* 0x084fe800078e02ff */
[C---:B------:R-:W-:Y:S02]  /*2ab40*/  IMAD R0, R8.reuse, R7, R0 ;  /* 0x0000000708007224 */ /* 0x040fe400078e0200 */
[----:B------:R-:W-:Y:S04]  /*2ab50*/  IMAD.WIDE.U32 R6, R8, R6, RZ ;  /* 0x0000000608067225 */ /* 0x000fe800078e00ff */
[----:B------:R-:W-:Y:S02]  /*2ab60*/  IMAD.IADD R7, R7, 0x1, R0 ;  /* 0x0000000107077824 */ /* 0x000fe400078e0200 */
[----:B----4-:R-:W-:Y:S05]  /*2ab70*/  IMAD.IADD R12, R13, 0x1, -R12 ;  /* 0x000000010d0c7824 */ /* 0x010fea00078e0a0c */
[----:B------:R-:W-:Y:S01]  /*2ab80*/  SHF.R.S32.HI R13, RZ, 0x1f, R12 ;  /* 0x0000001fff0d7819 */ /* 0x000fe2000001140c */
[----:B---3--:R-:W-:Y:S02]  /*2ab90*/  IMAD R0, R11, R12, RZ ;  /* 0x0000000c0b007224 */ /* 0x008fe400078e02ff */
[----:B------:R-:W-:Y:S04]  /*2aba0*/  IMAD.WIDE.U32 R8, R12, R10, R6 ;  /* 0x0000000a0c087225 */ /* 0x000fe800078e0006 */
[----:B------:R-:W-:Y:S02]  /*2abb0*/  IMAD R6, R10, R13, R0 ;  /* 0x0000000d0a067224 */ /* 0x000fe400078e0200 */
[----:B------:R-:W-:Y:S02]  /*2abc0*/  IMAD.MOV.U32 R0, RZ, RZ, R8 ;  /* 0x000000ffff007224 */ /* 0x000fe400078e0008 */
[----:B------:R-:W-:Y:S01]  /*2abd0*/  IMAD.IADD R6, R9, 0x1, R6 ;  /* 0x0000000109067824 */ /* 0x000fe200078e0206 */
[----:B------:R-:W-:-:S05]  /*2abe0*/  BRA `(.L_x_2151) ;  /* 0x0000003000007947 */ /* 0x000fca0003800000 */
.L_x_2150:
[----:B---3--:R-:W2:Y:S02]  /*2abf0*/  LD.E R0, [R2.64+0x38] ;  /* 0x0000380402007980 */ /* 0x008ea4000c101900 */
[----:B--2---:R-:W-:Y:S04]  /*2ac00*/  LEA R0, -R0, RZ, 0x8 ;  /* 0x000000ff00007211 */ /* 0x004fe800078e41ff */
[----:B------:R-:W-:Y:S02]  /*2ac10*/  SHF.R.S32.HI R6, RZ, 0x1f, R0 ;  /* 0x0000001fff067819 */ /* 0x000fe40000011400 */
.L_x_2151:
[----:B------:R-:W-:Y:S05]  /*2ac20*/  BSYNC B0 ;  /* 0x0000000000007941 */ /* 0x000fea0003800000 */
.L_x_2149:
[----:B-1----:R-:W2:Y:S01]  /*2ac30*/  LDL R36, [R1+0x138] ;  /* 0x0001380001247983 */ /* 0x002ea20000100800 */
        /* <DEDUP_REMOVED lines=175> */
.L_x_2148:
[----:B--2-4-:R-:W-:Y:S05]  /*2b730*/  BSYNC B1 ;  /* 0x0000000000017941 */ /* 0x014fea0003800000 */
.L_x_2147:
[----:B---3--:R2:W3:Y:S04]  /*2b740*/  LD.E R0, [R2.64+0xdc] ;  /* 0x0000dc0402007980 */ /* 0x0084e8000c101900 */
[----:B------:R-:W4:Y:S01]  /*2b750*/  LDL.LU R12, [R1+0xc] ;  /* 0x00000c00010c7983 */ /* 0x000f220000300800 */
[----:B-12---:R-:W-:Y:S04]  /*2b760*/  FMNMX.FTZ R2, R169, R134, !PT ;  /* 0x00000086a9027209 */ /* 0x006fe80007810000 */
        /* <DEDUP_REMOVED lines=68> */
[----:B------:R-:W-:Y:S02]  /*2bbb0*/  FADD.FTZ R2, -R3, R134 ;  /* 0x0000008603027221 */ /* 0x000fe40000010100 */
[C---:B---3--:R-:W-:Y:S02]  /*2bbc0*/  FMUL.FTZ R7, R0.reuse, R3 ;  /* 0x0000000300077220 */ /* 0x048fe40000410000 */
[----:B------:R-:W-:Y:S03]  /*2bbd0*/  FMUL.FTZ R2, R0, R2 ;  /* 0x0000000200027220 */ /* 0x000fe60000410000 */
[----:B------:R-:W-:Y:S03]  /*2bbe0*/  FSEL R7, R7, RZ, P0 ;  /* 0x000000ff07077208 */ /* 0x000fe60000000000 */
[----:B------:R-:W1:Y:S02]  /*2bbf0*/  MUFU.EX2 R2, R2 ;  /* 0x0000000200027308 */ /* 0x000e640000000800 */
[-CC-:B------:R-:W-:Y:S02]  /*2bc00*/  FFMA.FTZ R36, R5, R0.reuse, -R7.reuse ;  /* 0x0000000005247223 */ /* 0x180fe40000010807 */
        /* <DEDUP_REMOVED lines=23> */
[----:B------:R2:W4:Y:S01]  /*2bd80*/  MUFU.EX2 R13, R6 ;  /* 0x00000006000d7308 */ /* 0x0005220000000800 */
[-CC-:B------:R-:W-:Y:S02]  /*2bd90*/  FFMA.FTZ R41, R174, R0.reuse, -R7.reuse ;  /* 0x00000000ae297223 */ /* 0x180fe40000010807 */
[-CC-:B------:R-:W-:Y:S02]  /*2bda0*/  FFMA.FTZ R174, R18, R0.reuse, -R7.reuse ;  /* 0x0000000012ae7223 */ /* 0x180fe40000010807 */
[-CC-:B------:R-:W-:Y:S02]  /*2bdb0*/  FFMA.FTZ R9, R173, R0.reuse, -R7.reuse ;  /* 0x00000000ad097223 */ /* 0x180fe40000010807 */
[-CC-:B------:R-:W-:Y:S02]  /*2bdc0*/  FFMA.FTZ R173, R42, R0.reuse, -R7.reuse ;  /* 0x000000002aad7223 */ /* 0x180fe40000010807 */
[-CC-:B------:R-:W-:Y:S01]  /*2bdd0*/  FFMA.FTZ R43, R172, R0.reuse, -R7.reuse ;  /* 0x00000000ac2b7223 */ /* 0x180fe20000010807 */
[----:B------:R-:W3:Y:S01]  /*2bde0*/  MUFU.EX2 R41, R41 ;  /* 0x0000002900297308 */ /* 0x000ee20000000800 */
        /* <DEDUP_REMOVED lines=16> */
[-CC-:B------:R-:W-:Y:S02]  /*2bef0*/  FFMA.FTZ R233, R71, R0.reuse, -R7.reuse ;  /* 0x0000000047e97223 */ /* 0x180fe40000010807 */
[-CC-:B------:R-:W-:Y:S02]  /*2bf00*/  FFMA.FTZ R234, R74, R0.reuse, -R7.reuse ;  /* 0x000000004aea7223 */ /* 0x180fe40000010807 */
[-CC-:B------:R-:W-:Y:S02]  /*2bf10*/  FFMA.FTZ R235, R75, R0.reuse, -R7.reuse ;  /* 0x000000004beb7223 */ /* 0x180fe40000010807 */
[-CC-:B------:R-:W-:Y:S01]  /*2bf20*/  FFMA.FTZ R236, R78, R0.reuse, -R7.reuse ;  /* 0x000000004eec7223 */ /* 0x180fe20000010807 */
[----:B------:R-:W-:Y:S01]  /*2bf30*/  MOV R78, R49 ;  /* 0x00000031004e7202 */ /* 0x000fe20000000f00 */
[--C-:B------:R-:W-:Y:S01]  /*2bf40*/  FFMA.FTZ R237, R79, R0, -R7.reuse ;  /* 0x000000004fed7223 */ /* 0x100fe20000010807 */
[----:B------:R-:W-:Y:S01]  /*2bf50*/  MOV R79, R48 ;  /* 0x00000030004f7202 */ /* 0x000fe20000000f00 */
        /* <DEDUP_REMOVED lines=15> */
[----:B------:R-:W-:Y:S02]  /*2c050*/  FFMA.FTZ R37, R4, R0, -R7 ;  /* 0x0000000004257223 */ /* 0x000fe40000010807 */
[C---:B-1----:R-:W-:Y:S01]  /*2c060*/  FMUL.FTZ R7, R2.reuse, R167 ;  /* 0x000000a702077220 */ /* 0x042fe20000410000 */
[----:B------:R-:W-:Y:S01]  /*2c070*/  MOV R167, R36 ;  /* 0x0000002400a77202 */ /* 0x000fe20000000f00 */
[C---:B------:R-:W-:Y:S01]  /*2c080*/  FMUL.FTZ R34, R2.reuse, R138 ;  /* 0x0000008a02227220 */ /* 0x040fe20000410000 */
[----:B------:R-:W-:Y:S01]  /*2c090*/  FMNMX.FTZ R36, R215, R135, !PT ;  /* 0x00000087d7247209 */ /* 0x000fe20007810000 */
[----:B------:R-:W5:Y:S01]  /*2c0a0*/  LDL.LU R138, [R1+0x10] ;  /* 0x00001000018a7983 */ /* 0x000f620000300800 */
[C---:B--2---:R-:W-:Y:S01]  /*2c0b0*/  FMUL.FTZ R6, R2.reuse, R166 ;  /* 0x000000a602067220 */ /* 0x044fe20000410000 */
[----:B------:R-:W-:Y:S01]  /*2c0c0*/  MOV R166, R37 ;  /* 0x0000002500a67202 */ /* 0x000fe20000000f00 */
[----:B------:R-:W-:Y:S01]  /*2c0d0*/  FMUL.FTZ R10, R2, R162 ;  /* 0x000000a2020a7220 */ /* 0x000fe20000410000 */
        /* <DEDUP_REMOVED lines=9> */
[C---:B------:R-:W-:Y:S01]  /*2c170*/  FMUL.FTZ R19, R2.reuse, R155 ;  /* 0x0000009b02137220 */ /* 0x040fe20000410000 */
[----:B------:R-:W-:Y:S01]  /*2c180*/  MOV R167, R78 ;  /* 0x0000004e00a77202 */ /* 0x000fe20000000f00 */
[C---:B------:R-:W-:Y:S01]  /*2c190*/  FMUL.FTZ R22, R2.reuse, R150 ;  /* 0x0000009602167220 */ /* 0x040fe20000410000 */
[----:B------:R-:W-:Y:S01]  /*2c1a0*/  MUFU.EX2 R78, R203 ;  /* 0x000000cb004e7308 */ /* 0x000fe20000000800 */
[----:B------:R-:W-:Y:S01]  /*2c1b0*/  FMNMX.FTZ R36, R217, R36, !PT ;  /* 0x00000024d9247209 */ /* 0x000fe20007810000 */
[C---:B------:R-:W-:Y:S02]  /*2c1c0*/  FMUL.FTZ R23, R2.reuse, R151 ;  /* 0x0000009702177220 */ /* 0x040fe40000410000 */
[----:B------:R-:W-:Y:S01]  /*2c1d0*/  FMUL.FTZ R26, R2, R146 ;  /* 0x00000092021a7220 */ /* 0x000fe20000410000 */
[----:B------:R-:W-:Y:S01]  /*2c1e0*/  FMNMX.FTZ R36, R216, R36, !PT ;  /* 0x00000024d8247209 */ /* 0x000fe20007810000 */
[C---:B------:R-:W-:Y:S02]  /*2c1f0*/  FMUL.FTZ R27, R2.reuse, R147 ;  /* 0x00000093021b7220 */ /* 0x040fe40000410000 */
[----:B------:R-:W-:Y:S01]  /*2c200*/  FMUL.FTZ R30, R2, R142 ;  /* 0x0000008e021e7220 */ /* 0x000fe20000410000 */
[----:B------:R-:W-:Y:S01]  /*2c210*/  FMNMX.FTZ R36, R214, R36, !PT ;  /* 0x00000024d6247209 */ /* 0x000fe20007810000 */
[C---:B------:R-:W-:Y:S02]  /*2c220*/  FMUL.FTZ R31, R2.reuse, R143 ;  /* 0x0000008f021f7220 */ /* 0x040fe40000410000 */
[C---:B------:R-:W-:Y:S01]  /*2c230*/  FMUL.FTZ R35, R2.reuse, R139 ;  /* 0x0000008b02237220 */ /* 0x040fe20000410000 */
[----:B------:R-:W-:Y:S01]  /*2c240*/  FMNMX.FTZ R36, R213, R36, !PT ;  /* 0x00000024d5247209 */ /* 0x000fe20007810000 */
[----:B----4-:R-:W-:Y:S03]  /*2c250*/  FFMA.FTZ R12, R2, R12, R13 ;  /* 0x0000000c020c7223 */ /* 0x010fe6000001000d */
        /* <DEDUP_REMOVED lines=62> */
[C---:B------:R-:W-:Y:S02]  /*2c640*/  FMUL.FTZ R5, R0.reuse, R36 ;  /* 0x0000002400057220 */ /* 0x040fe40000410000 */
[----:B------:R-:W-:Y:S03]  /*2c650*/  FMUL.FTZ R2, R0, R2 ;  /* 0x0000000200027220 */ /* 0x000fe60000410000 */
[----:B------:R-:W-:Y:S03]  /*2c660*/  FSEL R5, R5, RZ, P0 ;  /* 0x000000ff05057208 */ /* 0x000fe60000000000 */
[----:B------:R-:W1:Y:S02]  /*2c670*/  MUFU.EX2 R2, R2 ;  /* 0x0000000200027308 */ /* 0x000e640000000800 */
[-CC-:B------:R-:W-:Y:S02]  /*2c680*/  FFMA.FTZ R81, R45, R0.reuse, -R5.reuse ;  /* 0x000000002d517223 */ /* 0x180fe40000010805 */
[-CC-:B------:R-:W-:Y:S02]  /*2c690*/  FFMA.FTZ R82, R44, R0.reuse, -R5.reuse ;  /* 0x000000002c527223 */ /* 0x180fe40000010805 */
[--C-:B------:R-:W-:Y:S01]  /*2c6a0*/  FFMA.FTZ R8, R220, R0, -R5.reuse ;  /* 0x00000000dc087223 */ /* 0x100fe20000010805 */
[----:B------:R-:W-:Y:S01]  /*2c6b0*/  MOV R220, R46 ;  /* 0x0000002e00dc7202 */ /* 0x000fe20000000f00 */
[-CC-:B------:R-:W-:Y:S01]  /*2c6c0*/  FFMA.FTZ R37, R219, R0.reuse, -R5.reuse ;  /* 0x00000000db257223 */ /* 0x180fe20000010805 */
[----:B------:R-:W-:Y:S01]  /*2c6d0*/  MOV R219, R47 ;  /* 0x0000002f00db7202 */ /* 0x000fe20000000f00 */
[----:B------:R2:W-:Y:S01]  /*2c6e0*/  MUFU.EX2 R159, R8 ;  /* 0x00000008009f7308 */ /* 0x0005e20000000800 */
[----:B------:R-:W4:Y:S01]  /*2c6f0*/  LDSM.16.MT88.4 R44, [R178+0xa000] ;  /* 0x00a00000b22c783b */ /* 0x000f220000004200 */
[-CC-:B------:R-:W-:Y:S01]  /*2c700*/  FFMA.FTZ R4, R215, R0.reuse, -R5.reuse ;  /* 0x00000000d7047223 */ /* 0x180fe20000010805 */
[----:B------:R-:W-:Y:S01]  /*2c710*/  MOV R215, R67 ;  /* 0x0000004300d77202 */ /* 0x000fe20000000f00 */
[--C-:B------:R-:W-:Y:S01]  /*2c720*/  FFMA.FTZ R38, R218, R0, -R5.reuse ;  /* 0x00000000da267223 */ /* 0x100fe20000010805 */
[----:B------:R-:W-:Y:S01]  /*2c730*/  MOV R218, R162 ;  /* 0x000000a200da7202 */ /* 0x000fe20000000f00 */
[--C-:B------:R-:W-:Y:S01]  /*2c740*/  FFMA.FTZ R49, R217, R0, -R5.reuse ;  /* 0x00000000d9317223 */ /* 0x100fe20000010805 */
[----:B------:R-:W-:Y:S01]  /*2c750*/  MOV R162, R166 ;  /* 0x000000a600a27202 */ /* 0x000fe20000000f00 */
[--C-:B------:R-:W-:Y:S01]  /*2c760*/  FFMA.FTZ R48, R216, R0, -R5.reuse ;  /* 0x00000000d8307223 */ /* 0x100fe20000010805 */
[----:B------:R-:W-:Y:S01]  /*2c770*/  MOV R217, R66 ;  /* 0x0000004200d97202 */ /* 0x000fe20000000f00 */
[----:B------:R-:W-:Y:S01]  /*2c780*/  MUFU.EX2 R158, R38 ;  /* 0x00000026009e7308 */ /* 0x000fe20000000800 */
[-CC-:B------:R-:W-:Y:S01]  /*2c790*/  FFMA.FTZ R50, R214, R0.reuse, -R5.reuse ;  /* 0x00000000d6327223 */ /* 0x180fe20000010805 */
[----:B------:R-:W-:Y:S01]  /*2c7a0*/  MOV R166, R79 ;  /* 0x0000004f00a67202 */ /* 0x000fe20000000f00 */
[--C-:B------:R-:W-:Y:S01]  /*2c7b0*/  FFMA.FTZ R51, R213, R0, -R5.reuse ;  /* 0x00000000d5337223 */ /* 0x100fe20000010805 */
[----:B------:R-:W-:Y:S01]  /*2c7c0*/  MOV R216, R42 ;  /* 0x0000002a00d87202 */ /* 0x000fe20000000f00 */
        /* <DEDUP_REMOVED lines=27> */
[----:B------:R1:W5:Y:S01]  /*2c980*/  MUFU.EX2 R40, R4 ;  /* 0x0000000400287308 */ /* 0x0003620000000800 */
        /* <DEDUP_REMOVED lines=36> */
[----:B------:R-:W-:Y:S02]  /*2cbd0*/  FFMA.FTZ R129, R129, R0, -R5 ;  /* 0x0000000081817223 */ /* 0x000fe40000010805 */
[C---:B---3--:R-:W-:Y:S01]  /*2cbe0*/  FADD.FTZ R0, R41.reuse, R12 ;  /* 0x0000000c29007221 */ /* 0x048fe20000010000 */
[----:B------:R-:W-:Y:S01]  /*2cbf0*/  F2FP.PACK_AB R41, R41, R13 ;  /* 0x0000000d2929723e */ /* 0x000fe200000000ff */
[C---:B-1----:R-:W-:Y:S02]  /*2cc00*/  FMUL.FTZ R13, R2.reuse, R157 ;  /* 0x0000009d020d7220 */ /* 0x042fe40000410000 */
[C---:B--2---:R-:W-:Y:S02]  /*2cc10*/  FMUL.FTZ R8, R2.reuse, R160 ;  /* 0x000000a002087220 */ /* 0x044fe40000410000 */
[----:B------:R-:W-:Y:S01]  /*2cc20*/  FADD.FTZ R0, R9, R0 ;  /* 0x0000000009007221 */ /* 0x000fe20000010000 */
[----:B------:R-:W1:Y:S01]  /*2cc30*/  MUFU.EX2 R157, R37 ;  /* 0x00000025009d7308 */ /* 0x000e620000000800 */
[C---:B------:R-:W-:Y:S02]  /*2cc40*/  FMUL.FTZ R4, R2.reuse, R164 ;  /* 0x000000a402047220 */ /* 0x040fe40000410000 */
[C---:B------:R-:W-:Y:S02]  /*2cc50*/  FMUL.FTZ R5, R2.reuse, R165 ;  /* 0x000000a502057220 */ /* 0x040fe40000410000 */
[C---:B-----5:R-:W-:Y:S01]  /*2cc60*/  FFMA.FTZ R108, R2.reuse, R138, R40 ;  /* 0x0000008a026c7223 */ /* 0x060fe20000010028 */
[----:B------:R-:W-:Y:S01]  /*2cc70*/  F2FP.PACK_AB R40, R159, R40 ;  /* 0x000000289f28723e */ /* 0x000fe200000000ff */
[C---:B------:R-:W-:Y:S01]  /*2cc80*/  FADD.FTZ R0, R43.reuse, R0 ;  /* 0x000000002b007221 */ /* 0x040fe20000010000 */
[----:B------:R-:W-:Y:S01]  /*2cc90*/  F2FP.PACK_AB R43, R43, R9 ;  /* 0x000000092b2b723e */ /* 0x000fe200000000ff */
        /* <DEDUP_REMOVED lines=13> */
[C---:B------:R-:W-:Y:S01]  /*2cd70*/  FMUL.FTZ R32, R2.reuse, R136 ;  /* 0x0000008802207220 */ /* 0x040fe20000410000 */
[----:B------:R1:W-:Y:S01]  /*2cd80*/  MUFU.EX2 R153, R50 ;  /* 0x0000003200997308 */ /* 0x0003e20000000800 */
[C---:B----4-:R-:W-:Y:S05]  /*2cd90*/  HMMA.16816.F32 R4, R40.reuse, R44, R4 ;  /* 0x0000002c2804723c */ /* 0x050fea0000001804 */
[----:B------:R-:W-:Y:S02]  /*2cda0*/  FMUL.FTZ R33, R2, R137 ;  /* 0x0000008902217220 */ /* 0x000fe40000410000 */
[----:B--2---:R-:W-:Y:S01]  /*2cdb0*/  FADD.FTZ R0, R37, R0 ;  /* 0x0000000025007221 */ /* 0x004fe20000010000 */
        /* <DEDUP_REMOVED lines=76> */
[----:B------:R-:W3:Y:S01]  /*2d280*/  MUFU.EX2 R38, R168 ;  /* 0x000000a800267308 */ /* 0x000ee20000000800 */
[C---:B--2---:R-:W-:Y:S03]  /*2d290*/  HMMA.16816.F32 R12, R40.reuse, R48, R12 ;  /* 0x00000030280c723c */ /* 0x044fe6000000180c */
[C---:B----4-:R-:W-:Y:S04]  /*2d2a0*/  FADD.FTZ R0, R2.reuse, R0 ;  /* 0x0000000002007221 */ /* 0x050fe80000010000 */
[----:B------:R-:W-:Y:S01]  /*2d2b0*/  F2FP.PACK_AB R48, R147, R142 ;  /* 0x0000008e9330723e */ /* 0x000fe200000000ff */
[C---:B------:R-:W-:Y:S01]  /*2d2c0*/  HMMA.16816.F32 R16, R40.reuse, R50, R16 ;  /* 0x000000322810723c */ /* 0x040fe20000001810 */
[----:B------:R-:W-:Y:S03]  /*2d2d0*/  MUFU.EX2 R85, R227 ;  /* 0x000000e300557308 */ /* 0x000fe60000000800 */
[----:B------:R-:W-:Y:S01]  /*2d2e0*/  F2FP.PACK_AB R49, R2, R37 ;  /* 0x000000250231723e */ /* 0x000fe200000000ff */
[----:B-1----:R-:W-:Y:S02]  /*2d2f0*/  FADD.FTZ R0, R39, R0 ;  /* 0x0000000027007221 */ /* 0x002fe40000010000 */
[----:B------:R-:W-:Y:S01]  /*2d300*/  F2FP.PACK_AB R50, R144, R141 ;  /* 0x0000008d9032723e */ /* 0x000fe200000000ff */
[C---:B------:R-:W-:Y:S03]  /*2d310*/  HMMA.16816.F32 R20, R40.reuse, R52, R20 ;  /* 0x000000342814723c */ /* 0x040fe60000001814 */
[----:B------:R-:W1:Y:S01]  /*2d320*/  MUFU.EX2 R37, R231 ;  /* 0x000000e700257308 */ /* 0x000e620000000800 */
[C---:B---3--:R-:W-:Y:S04]  /*2d330*/  F2FP.PACK_AB R51, R38.reuse, R39 ;  /* 0x000000272633723e */ /* 0x048fe800000000ff */
[C---:B------:R-:W-:Y:S01]  /*2d340*/  HMMA.16816.F32 R24, R40.reuse, R54, R24 ;  /* 0x000000362818723c */ /* 0x040fe20000001818 */
[----:B------:R-:W2:Y:S03]  /*2d350*/  LDSM.16.MT88.4 R52, [R181+0xb800] ;  /* 0x00b80000b534783b */ /* 0x000ea60000004200 */
[----:B------:R-:W-:Y:S01]  /*2d360*/  FADD.FTZ R0, R38, R0 ;  /* 0x0000000026007221 */ /* 0x000fe20000010000 */
[----:B------:R-:W3:Y:S03]  /*2d370*/  MUFU.EX2 R2, R230 ;  /* 0x000000e600027308 */ /* 0x000ee60000000800 */
[----:B------:R-:W-:Y:S01]  /*2d380*/  FADD.FTZ R0, R65, R0 ;  /* 0x0000000041007221 */ /* 0x000fe20000010000 */
[C---:B-----5:R-:W-:Y:S03]  /*2d390*/  HMMA.16816.F32 R28, R40.reuse, R44, R28 ;  /* 0x0000002c281c723c */ /* 0x060fe6000000181c */
[----:B------:R-:W-:Y:S03]  /*2d3a0*/  FADD.FTZ R0, R64, R0 ;  /* 0x0000000040007221 */ /* 0x000fe60000010000 */
[----:B------:R-:W4:Y:S01]  /*2d3b0*/  MUFU.EX2 R39, R229 ;  /* 0x000000e500277308 */ /* 0x000f220000000800 */
[----:B------:R-:W-:Y:S01]  /*2d3c0*/  FADD.FTZ R0, R67, R0 ;  /* 0x0000000043007221 */ /* 0x000fe20000010000 */
[----:B------:R-:W-:Y:S01]  /*2d3d0*/  HMMA.16816.F32 R32, R40, R46, R32 ;  /* 0x0000002e2820723c */ /* 0x000fe20000001820 */
[----:B------:R-:W5:Y:S03]  /*2d3e0*/  LDSM.16.MT88.4 R40, [R179+0xb800] ;  /* 0x00b80000b328783b */ /* 0x000f660000004200 */
[----:B------:R-:W-:Y:S04]  /*2d3f0*/  FADD.FTZ R0, R66, R0 ;  /* 0x0000000042007221 */ /* 0x000fe80000010000 */
[C---:B------:R-:W-:Y:S01]  /*2d400*/  HMMA.16816.F32 R4, R48.reuse, R56, R4 ;  /* 0x000000383004723c */ /* 0x040fe20000001804 */
[----:B------:R-:W3:Y:S01]  /*2d410*/  LDSM.16.MT88.4 R44, [R180+0xb800] ;  /* 0x00b80000b42c783b */ /* 0x000ee20000004200 */
[----:B------:R-:W1:Y:S03]  /*2d420*/  MUFU.EX2 R38, R228 ;  /* 0x000000e400267308 */ /* 0x000e660000000800 */
[----:B------:R-:W-:Y:S03]  /*2d430*/  FADD.FTZ R0, R69, R0 ;  /* 0x0000000045007221 */ /* 0x000fe60000010000 */
[C---:B------:R-:W-:Y:S01]  /*2d440*/  HMMA.16816.F32 R8, R48.reuse, R58, R8 ;  /* 0x0000003a3008723c */ /* 0x040fe20000001808 */
[----:B------:R-:W-:Y:S03]  /*2d450*/  LDSM.16.MT88.4 R56, [R181+0xc000] ;  /* 0x00c00000b538783b */ /* 0x000fe60000004200 */
[----:B------:R-:W1:Y:S01]  /*2d460*/  MUFU.EX2 R84, R226 ;  /* 0x000000e200547308 */ /* 0x000e620000000800 */
[----:B------:R-:W-:Y:S03]  /*2d470*/  FADD.FTZ R0, R68, R0 ;  /* 0x0000000044007221 */ /* 0x000fe60000010000 */
[C---:B--2---:R-:W-:Y:S04]  /*2d480*/  HMMA.16816.F32 R12, R48.reuse, R52, R12 ;  /* 0x00000034300c723c */ /* 0x044fe8000000180c */
[----:B------:R-:W-:Y:S02]  /*2d490*/  FADD.FTZ R0, R79, R0 ;  /* 0x000000004f007221 */ /* 0x000fe40000010000 */
[----:B------:R-:W2:Y:S02]  /*2d4a0*/  MUFU.EX2 R89, R225 ;  /* 0x000000e100597308 */ /* 0x000ea40000000800 */
[C---:B------:R-:W-:Y:S01]  /*2d4b0*/  HMMA.16816.F32 R16, R48.reuse, R54, R16 ;  /* 0x000000363010723c */ /* 0x040fe20000001810 */
[----:B------:R-:W2:Y:S03]  /*2d4c0*/  LDSM.16.MT88.4 R52, [R178+0xc000] ;  /* 0x00c00000b234783b */ /* 0x000ea60000004200 */
[----:B------:R-:W-:Y:S04]  /*2d4d0*/  FADD.FTZ R0, R78, R0 ;  /* 0x000000004e007221 */ /* 0x000fe80000010000 */
[----:B------:R-:W2:Y:S01]  /*2d4e0*/  MUFU.EX2 R88, R224 ;  /* 0x000000e000587308 */ /* 0x000ea20000000800 */
[C---:B-----5:R-:W-:Y:S03]  /*2d4f0*/  HMMA.16816.F32 R20, R48.reuse, R40, R20 ;  /* 0x000000283014723c */ /* 0x060fe60000001814 */
[----:B-1----:R-:W-:Y:S04]  /*2d500*/  FADD.FTZ R0, R37, R0 ;  /* 0x0000000025007221 */ /* 0x002fe80000010000 */
[----:B------:R-:W-:Y:S01]  /*2d510*/  F2FP.PACK_AB R41, R64, R65 ;  /* 0x000000414029723e */ /* 0x000fe200000000ff */
[C---:B------:R-:W-:Y:S01]  /*2d520*/  HMMA.16816.F32 R24, R48.reuse, R42, R24 ;  /* 0x0000002a3018723c */ /* 0x040fe20000001818 */
[----:B------:R-:W-:Y:S03]  /*2d530*/  MUFU.EX2 R136, R80 ;  /* 0x0000005000887308 */ /* 0x000fe60000000800 */
[----:B------:R-:W-:Y:S01]  /*2d540*/  F2FP.PACK_AB R40, R148, R143 ;  /* 0x0000008f9428723e */ /* 0x000fe200000000ff */
[----:B---3--:R-:W-:Y:S02]  /*2d550*/  FADD.FTZ R0, R2, R0 ;  /* 0x0000000002007221 */ /* 0x008fe40000010000 */
[----:B------:R-:W-:Y:S01]  /*2d560*/  F2FP.PACK_AB R43, R66, R67 ;  /* 0x00000043422b723e */ /* 0x000fe200000000ff */
[C---:B------:R-:W-:Y:S01]  /*2d570*/  HMMA.16816.F32 R28, R48.reuse, R44, R28 ;  /* 0x0000002c301c723c */ /* 0x040fe2000000181c */
[----:B------:R-:W-:Y:S02]  /*2d580*/  LDSM.16.MT88.4 R64, [R181+0xc800] ;  /* 0x00c80000b540783b */ /* 0x000fe40000004200 */
[----:B------:R-:W-:Y:S01]  /*2d590*/  MUFU.EX2 R81, R81 ;  /* 0x0000005100517308 */ /* 0x000fe20000000800 */
[----:B------:R-:W-:Y:S01]  /*2d5a0*/  F2FP.PACK_AB R42, R146, R145 ;  /* 0x00000091922a723e */ /* 0x000fe200000000ff */
[----:B----4-:R-:W-:Y:S03]  /*2d5b0*/  FADD.FTZ R0, R39, R0 ;  /* 0x0000000027007221 */ /* 0x010fe60000010000 */
[----:B------:R-:W-:Y:S01]  /*2d5c0*/  HMMA.16816.F32 R32, R48, R46, R32 ;  /* 0x0000002e3020723c */ /* 0x000fe20000001820 */
[----:B------:R-:W1:Y:S03]  /*2d5d0*/  LDSM.16.MT88.4 R44, [R180+0xc000] ;  /* 0x00c00000b42c783b */ /* 0x000e660000004200 */
[----:B------:R-:W-:Y:S01]  /*2d5e0*/  FADD.FTZ R0, R38, R0 ;  /* 0x0000000026007221 */ /* 0x000fe20000010000 */
[----:B------:R-:W-:Y:S02]  /*2d5f0*/  MUFU.EX2 R82, R82 ;  /* 0x0000005200527308 */ /* 0x000fe40000000800 */
[----:B------:R-:W-:Y:S01]  /*2d600*/  F2FP.PACK_AB R49, R68, R69 ;  /* 0x000000454431723e */ /* 0x000fe200000000ff */
[C---:B--2---:R-:W-:Y:S05]  /*2d610*/  HMMA.16816.F32 R4, R40.reuse, R52, R4 ;  /* 0x000000342804723c */ /* 0x044fea0000001804 */
[----:B------:R-:W-:Y:S01]  /*2d620*/  F2FP.PACK_AB R51, R78, R79 ;  /* 0x0000004f4e33723e */ /* 0x000fe200000000ff */
[----:B------:R-:W-:Y:S01]  /*2d630*/  FADD.FTZ R0, R85, R0 ;  /* 0x0000000055007221 */ /* 0x000fe20000010000 */
[----:B------:R-:W-:Y:S01]  /*2d640*/  F2FP.PACK_AB R48, R135, R140 ;  /* 0x0000008c8730723e */ /* 0x000fe200000000ff */
[C---:B------:R-:W-:Y:S01]  /*2d650*/  HMMA.16816.F32 R8, R40.reuse, R54, R8 ;  /* 0x000000362808723c */ /* 0x040fe20000001808 */
[----:B------:R-:W2:Y:S01]  /*2d660*/  LDSM.16.MT88.4 R52, [R178+0xc800] ;  /* 0x00c80000b234783b */ /* 0x000ea20000004200 */
[----:B------:R-:W-:Y:S02]  /*2d670*/  MUFU.EX2 R69, R251 ;  /* 0x000000fb00457308 */ /* 0x000fe40000000800 */
[----:B------:R-:W-:Y:S01]  /*2d680*/  F2FP.PACK_AB R50, R134, R130 ;  /* 0x000000828632723e */ /* 0x000fe200000000ff */
[----:B------:R-:W-:Y:S03]  /*2d690*/  FADD.FTZ R0, R84, R0 ;  /* 0x0000000054007221 */ /* 0x000fe60000010000 */
[C---:B------:R-:W-:Y:S04]  /*2d6a0*/  HMMA.16816.F32 R12, R40.reuse, R56, R12 ;  /* 0x00000038280c723c */ /* 0x040fe8000000180c */
[----:B------:R-:W-:Y:S01]  /*2d6b0*/  MUFU.EX2 R68, R252 ;  /* 0x000000fc00447308 */ /* 0x000fe20000000800 */
[----:B------:R-:W-:Y:S03]  /*2d6c0*/  FADD.FTZ R0, R89, R0 ;  /* 0x0000000059007221 */ /* 0x000fe60000010000 */
[C---:B------:R-:W-:Y:S01]  /*2d6d0*/  HMMA.16816.F32 R16, R40.reuse, R58, R16 ;  /* 0x0000003a2810723c */ /* 0x040fe20000001810 */
[----:B------:R-:W3:Y:S03]  /*2d6e0*/  LDSM.16.MT88.4 R56, [R179+0xc800] ;  /* 0x00c80000b338783b */ /* 0x000ee60000004200 */
[----:B------:R-:W-:Y:S02]  /*2d6f0*/  FADD.FTZ R0, R88, R0 ;  /* 0x0000000058007221 */ /* 0x000fe40000010000 */
[----:B------:R-:W-:Y:S02]  /*2d700*/  MUFU.EX2 R79, R96 ;  /* 0x00000060004f7308 */ /* 0x000fe40000000800 */
[C---:B------:R-:W-:Y:S08]  /*2d710*/  HMMA.16816.F32 R20, R40.reuse, R60, R20 ;  /* 0x0000003c2814723c */ /* 0x040ff00000001814 */
[C---:B------:R-:W-:Y:S01]  /*2d720*/  HMMA.16816.F32 R24, R40.reuse, R62, R24 ;  /* 0x0000003e2818723c */ /* 0x040fe20000001818 */
[----:B------:R-:W4:Y:S01]  /*2d730*/  LDSM.16.MT88.4 R60, [R180+0xc800] ;  /* 0x00c80000b43c783b */ /* 0x000f220000004200 */
[----:B------:R-:W-:Y:S06]  /*2d740*/  MUFU.EX2 R78, R97 ;  /* 0x00000061004e7308 */ /* 0x000fec0000000800 */
[C---:B-1----:R-:W-:Y:S04]  /*2d750*/  HMMA.16816.F32 R28, R40.reuse, R44, R28 ;  /* 0x0000002c281c723c */ /* 0x042fe8000000181c */
[----:B------:R-:W-:Y:S04]  /*2d760*/  MUFU.EX2 R83, R83 ;  /* 0x0000005300537308 */ /* 0x000fe80000000800 */
[----:B------:R-:W-:Y:S01]  /*2d770*/  HMMA.16816.F32 R32, R40, R46, R32 ;  /* 0x0000002e2820723c */ /* 0x000fe20000001820 */
[----:B------:R-:W1:Y:S05]  /*2d780*/  LDSM.16.MT88.4 R44, [R178+0xd000] ;  /* 0x00d00000b22c783b */ /* 0x000e6a0000004200 */
[----:B------:R-:W5:Y:S01]  /*2d790*/  MUFU.EX2 R80, R232 ;  /* 0x000000e800507308 */ /* 0x000f620000000800 */
[----:B------:R-:W-:Y:S01]  /*2d7a0*/  F2FP.PACK_AB R41, R2, R37 ;  /* 0x000000250229723e */ /* 0x000fe200000000ff */
[C---:B--2---:R-:W-:Y:S05]  /*2d7b0*/  HMMA.16816.F32 R4, R48.reuse, R52, R4 ;  /* 0x000000343004723c */ /* 0x044fea0000001804 */
[----:B------:R-:W-:Y:S02]  /*2d7c0*/  F2FP.PACK_AB R43, R38, R39 ;  /* 0x00000027262b723e */ /* 0x000fe400000000ff */
[----:B------:R-:W-:Y:S01]  /*2d7d0*/  F2FP.PACK_AB R40, R137, R131 ;  /* 0x000000838928723e */ /* 0x000fe200000000ff */
[C---:B------:R-:W-:Y:S01]  /*2d7e0*/  HMMA.16816.F32 R8, R48.reuse, R54, R8 ;  /* 0x000000363008723c */ /* 0x040fe20000001808 */
[----:B------:R-:W2:Y:S01]  /*2d7f0*/  LDSM.16.MT88.4 R52, [R181+0xd000] ;  /* 0x00d00000b534783b */ /* 0x000ea20000004200 */
[----:B------:R-:W-:Y:S02]  /*2d800*/  MUFU.EX2 R38, R216 ;  /* 0x000000d800267308 */ /* 0x000fe40000000800 */
[----:B------:R-:W-:Y:S04]  /*2d810*/  F2FP.PACK_AB R42, R138, R139 ;  /* 0x0000008b8a2a723e */ /* 0x000fe800000000ff */
[C---:B------:R-:W-:Y:S04]  /*2d820*/  HMMA.16816.F32 R12, R48.reuse, R64, R12 ;  /* 0x00000040300c723c */ /* 0x040fe8000000180c */
[----:B------:R-:W1:Y:S01]  /*2d830*/  MUFU.EX2 R77, R233 ;  /* 0x000000e9004d7308 */ /* 0x000e620000000800 */
[----:B-----5:R-:W-:Y:S03]  /*2d840*/  FADD.FTZ R0, R80, R0 ;  /* 0x0000000050007221 */ /* 0x020fe60000010000 */
[C---:B------:R-:W-:Y:S01]  /*2d850*/  HMMA.16816.F32 R16, R48.reuse, R66, R16 ;  /* 0x000000423010723c */ /* 0x040fe20000001810 */
[----:B------:R-:W-:Y:S05]  /*2d860*/  LDSM.16.MT88.4 R64, [R180+0xd000] ;  /* 0x00d00000b440783b */ /* 0x000fea0000004200 */
[----:B------:R-:W5:Y:S02]  /*2d870*/  MUFU.EX2 R76, R234 ;  /* 0x000000ea004c7308 */ /* 0x000f640000000800 */
[C---:B---3--:R-:W-:Y:S08]  /*2d880*/  HMMA.16816.F32 R20, R48.reuse, R56, R20 ;  /* 0x000000383014723c */ /* 0x048ff00000001814 */
[C---:B------:R-:W-:Y:S01]  /*2d890*/  HMMA.16816.F32 R24, R48.reuse, R58, R24 ;  /* 0x0000003a3018723c */ /* 0x040fe20000001818 */
[----:B------:R-:W3:Y:S01]  /*2d8a0*/  LDSM.16.MT88.4 R56, [R179+0xd000] ;  /* 0x00d00000b338783b */ /* 0x000ee20000004200 */
[----:B------:R-:W2:Y:S02]  /*2d8b0*/  MUFU.EX2 R71, R235 ;  /* 0x000000eb00477308 */ /* 0x000ea40000000800 */
[----:B-1----:R-:W-:Y:S04]  /*2d8c0*/  FADD.FTZ R0, R77, R0 ;  /* 0x000000004d007221 */ /* 0x002fe80000010000 */
[C---:B----4-:R-:W-:Y:S04]  /*2d8d0*/  HMMA.16816.F32 R28, R48.reuse, R60, R28 ;  /* 0x0000003c301c723c */ /* 0x050fe8000000181c */
[----:B------:R-:W-:Y:S01]  /*2d8e0*/  MUFU.EX2 R86, R86 ;  /* 0x0000005600567308 */ /* 0x000fe20000000800 */
[----:B-----5:R-:W-:Y:S03]  /*2d8f0*/  FADD.FTZ R0, R76, R0 ;  /* 0x000000004c007221 */ /* 0x020fe60000010000 */
[----:B------:R-:W-:Y:S01]  /*2d900*/  HMMA.16816.F32 R32, R48, R62, R32 ;  /* 0x0000003e3020723c */ /* 0x000fe20000001820 */
[----:B------:R-:W1:Y:S05]  /*2d910*/  LDSM.16.MT88.4 R48, [R178+0xd800] ;  /* 0x00d80000b230783b */ /* 0x000e6a0000004200 */
[----:B------:R-:W-:Y:S02]  /*2d920*/  MUFU.EX2 R87, R87 ;  /* 0x0000005700577308 */ /* 0x000fe40000000800 */
[C---:B------:R-:W-:Y:S01]  /*2d930*/  HMMA.16816.F32 R4, R40.reuse, R44, R4 ;  /* 0x0000002c2804723c */ /* 0x040fe20000001804 */
[----:B------:R-:W4:Y:S04]  /*2d940*/  LDSM.16.MT88.4 R60, [R181+0xd800] ;  /* 0x00d80000b53c783b */ /* 0x000f280000004200 */
[----:B--2---:R-:W-:Y:S02]  /*2d950*/  FADD.FTZ R0, R71, R0 ;  /* 0x0000000047007221 */ /* 0x004fe40000010000 */
[----:B------:R-:W-:Y:S01]  /*2d960*/  F2FP.PACK_AB R45, R84, R85 ;  /* 0x00000055542d723e */ /* 0x000fe200000000ff */
[C---:B------:R-:W-:Y:S01]  /*2d970*/  HMMA.16816.F32 R8, R40.reuse, R46, R8 ;  /* 0x0000002e2808723c */ /* 0x040fe20000001808 */
[----:B------:R-:W-:Y:S03]  /*2d980*/  MUFU.EX2 R90, R90 ;  /* 0x0000005a005a7308 */ /* 0x000fe60000000800 */
[----:B------:R-:W-:Y:S03]  /*2d990*/  F2FP.PACK_AB R44, R81, R136 ;  /* 0x00000088512c723e */ /* 0x000fe600000000ff */
[----:B------:R-:W-:Y:S01]  /*2d9a0*/  F2FP.PACK_AB R47, R88, R89 ;  /* 0x00000059582f723e */ /* 0x000fe200000000ff */
[C---:B------:R-:W-:Y:S03]  /*2d9b0*/  HMMA.16816.F32 R12, R40.reuse, R52, R12 ;  /* 0x00000034280c723c */ /* 0x040fe6000000180c */
[----:B------:R-:W-:Y:S01]  /*2d9c0*/  MUFU.EX2 R91, R91 ;  /* 0x0000005b005b7308 */ /* 0x000fe20000000800 */
[----:B------:R-:W-:Y:S04]  /*2d9d0*/  F2FP.PACK_AB R46, R83, R82 ;  /* 0x00000052532e723e */ /* 0x000fe800000000ff */
[C---:B------:R-:W-:Y:S01]  /*2d9e0*/  HMMA.16816.F32 R16, R40.reuse, R54, R16 ;  /* 0x000000362810723c */ /* 0x040fe20000001810 */
[----:B------:R-:W2:Y:S04]  /*2d9f0*/  LDSM.16.MT88.4 R52, [R179+0xd800] ;  /* 0x00d80000b334783b */ /* 0x000ea80000004200 */
[----:B------:R-:W5:Y:S03]  /*2da00*/  MUFU.EX2 R75, R236 ;  /* 0x000000ec004b7308 */ /* 0x000f660000000800 */
[C---:B---3--:R-:W-:Y:S07]  /*2da10*/  HMMA.16816.F32 R20, R40.reuse, R56, R20 ;  /* 0x000000382814723c */ /* 0x048fee0000001814 */
[----:B------:R-:W3:Y:S01]  /*2da20*/  MUFU.EX2 R74, R237 ;  /* 0x000000ed004a7308 */ /* 0x000ee20000000800 */
[C---:B------:R-:W-:Y:S01]  /*2da30*/  HMMA.16816.F32 R24, R40.reuse, R58, R24 ;  /* 0x0000003a2818723c */ /* 0x040fe20000001818 */
[----:B------:R-:W2:Y:S07]  /*2da40*/  LDSM.16.MT88.4 R56, [R180+0xd800] ;  /* 0x00d80000b438783b */ /* 0x000eae0000004200 */
[C---:B------:R-:W-:Y:S01]  /*2da50*/  HMMA.16816.F32 R28, R40.reuse, R64, R28 ;  /* 0x00000040281c723c */ /* 0x040fe2000000181c */
[----:B------:R-:W2:Y:S03]  /*2da60*/  MUFU.EX2 R73, R238 ;  /* 0x000000ee00497308 */ /* 0x000ea60000000800 */
[----:B-----5:R-:W-:Y:S04]  /*2da70*/  FADD.FTZ R0, R75, R0 ;  /* 0x000000004b007221 */ /* 0x020fe80000010000 */
[----:B------:R-:W-:Y:S01]  /*2da80*/  HMMA.16816.F32 R32, R40, R66, R32 ;  /* 0x000000422820723c */ /* 0x000fe20000001820 */
[----:B------:R-:W-:Y:S02]  /*2da90*/  LDSM.16.MT88.4 R64, [R180+0xe000] ;  /* 0x00e00000b440783b */ /* 0x000fe40000004200 */
[----:B------:R-:W5:Y:S04]  /*2daa0*/  MUFU.EX2 R70, R239 ;  /* 0x000000ef00467308 */ /* 0x000f680000000800 */
[----:B------:R-:W-:Y:S01]  /*2dab0*/  F2FP.PACK_AB R41, R77, R80 ;  /* 0x000000504d29723e */ /* 0x000fe200000000ff */
[C---:B-1----:R-:W-:Y:S05]  /*2dac0*/  HMMA.16816.F32 R4, R44.reuse, R48, R4 ;  /* 0x000000302c04723c */ /* 0x042fea0000001804 */
[----:B------:R-:W-:Y:S01]  /*2dad0*/  F2FP.PACK_AB R43, R71, R76 ;  /* 0x0000004c472b723e */ /* 0x000fe200000000ff */
[----:B------:R-:W-:Y:S01]  /*2dae0*/  MUFU.EX2 R80, R93 ;  /* 0x0000005d00507308 */ /* 0x000fe20000000800 */
[----:B------:R-:W-:Y:S01]  /*2daf0*/  F2FP.PACK_AB R40, R87, R86 ;  /* 0x000000565728723e */ /* 0x000fe200000000ff */
[C---:B------:R-:W-:Y:S01]  /*2db00*/  HMMA.16816.F32 R8, R44.reuse, R50, R8 ;  /* 0x000000322c08723c */ /* 0x040fe20000001808 */
[----:B------:R-:W1:Y:S03]  /*2db10*/  LDSM.16.MT88.4 R48, [R178+0xe000] ;  /* 0x00e00000b230783b */ /* 0x000e660000004200 */
[----:B------:R-:W-:Y:S01]  /*2db20*/  F2FP.PACK_AB R42, R91, R90 ;  /* 0x0000005a5b2a723e */ /* 0x000fe200000000ff */
[----:B---3--:R-:W-:Y:S03]  /*2db30*/  FADD.FTZ R0, R74, R0 ;  /* 0x000000004a007221 */ /* 0x008fe60000010000 */
[C---:B----4-:R-:W-:Y:S01]  /*2db40*/  HMMA.16816.F32 R12, R44.reuse, R60, R12 ;  /* 0x0000003c2c0c723c */ /* 0x050fe2000000180c */
[----:B------:R-:W-:Y:S03]  /*2db50*/  MUFU.EX2 R71, R250 ;  /* 0x000000fa00477308 */ /* 0x000fe60000000800 */
[----:B--2---:R-:W-:Y:S04]  /*2db60*/  FADD.FTZ R0, R73, R0 ;  /* 0x0000000049007221 */ /* 0x004fe80000010000 */
[C---:B------:R-:W-:Y:S01]  /*2db70*/  HMMA.16816.F32 R16, R44.reuse, R62, R16 ;  /* 0x0000003e2c10723c */ /* 0x040fe20000001810 */
[----:B------:R-:W2:Y:S02]  /*2db80*/  LDSM.16.MT88.4 R60, [R181+0xe000] ;  /* 0x00e00000b53c783b */ /* 0x000ea40000004200 */
[----:B------:R-:W-:Y:S01]  /*2db90*/  MUFU.EX2 R77, R100 ;  /* 0x00000064004d7308 */ /* 0x000fe20000000800 */
[----:B-----5:R-:W-:Y:S04]  /*2dba0*/  FADD.FTZ R0, R70, R0 ;  /* 0x0000000046007221 */ /* 0x020fe80000010000 */
[C---:B------:R-:W-:Y:S05]  /*2dbb0*/  HMMA.16816.F32 R20, R44.reuse, R52, R20 ;  /* 0x000000342c14723c */ /* 0x040fea0000001814 */
[----:B------:R-:W-:Y:S03]  /*2dbc0*/  MUFU.EX2 R76, R101 ;  /* 0x00000065004c7308 */ /* 0x000fe60000000800 */
[C---:B------:R-:W-:Y:S01]  /*2dbd0*/  HMMA.16816.F32 R24, R44.reuse, R54, R24 ;  /* 0x000000362c18723c */ /* 0x040fe20000001818 */
[----:B------:R-:W3:Y:S06]  /*2dbe0*/  LDSM.16.MT88.4 R52, [R179+0xe000] ;  /* 0x00e00000b334783b */ /* 0x000eec0000004200 */
[----:B------:R-:W-:Y:S01]  /*2dbf0*/  MUFU.EX2 R94, R94 ;  /* 0x0000005e005e7308 */ /* 0x000fe20000000800 */
[C---:B------:R-:W-:Y:S08]  /*2dc00*/  HMMA.16816.F32 R28, R44.reuse, R56, R28 ;  /* 0x000000382c1c723c */ /* 0x040ff0000000181c */
[----:B------:R-:W-:Y:S01]  /*2dc10*/  HMMA.16816.F32 R32, R44, R58, R32 ;  /* 0x0000003a2c20723c */ /* 0x000fe20000001820 */
[----:B------:R-:W-:Y:S01]  /*2dc20*/  LDSM.16.MT88.4 R56, [R181+0xe800] ;  /* 0x00e80000b538783b */ /* 0x000fe20000004200 */
[----:B------:R-:W4:Y:S05]  /*2dc30*/  MUFU.EX2 R95, R95 ;  /* 0x0000005f005f7308 */ /* 0x000f2a0000000800 */
        /* <DEDUP_REMOVED lines=8> */
[----:B----4-:R-:W-:Y:S04]  /*2dcc0*/  F2FP.PACK_AB R44, R95, R94 ;  /* 0x0000005e5f2c723e */ /* 0x010fe800000000ff */
[C---:B------:R-:W-:Y:S01]  /*2dcd0*/  HMMA.16816.F32 R16, R40.reuse, R62, R16 ;  /* 0x0000003e2810723c */ /* 0x040fe20000001810 */
[----:B------:R-:W-:Y:S01]  /*2dce0*/  LDSM.16.MT88.4 R60, [R180+0xe800] ;  /* 0x00e80000b43c783b */ /* 0x000fe20000004200 */
[----:B------:R-:W-:Y:S06]  /*2dcf0*/  MUFU.EX2 R74, R105 ;  /* 0x00000069004a7308 */ /* 0x000fec0000000800 */
[C---:B---3--:R-:W-:Y:S04]  /*2dd00*/  HMMA.16816.F32 R20, R40.reuse, R52, R20 ;  /* 0x000000342814723c */ /* 0x048fe80000001814 */
        /* <DEDUP_REMOVED lines=17> */
[----:B------:R-:W4:Y:S02]  /*2de20*/  MUFU.EX2 R2, R249 ;  /* 0x000000f900027308 */ /* 0x000f240000000800 */
[C---:B------:R-:W-:Y:S01]  /*2de30*/  HMMA.16816.F32 R16, R44.reuse, R58, R16 ;  /* 0x0000003a2c10723c */ /* 0x040fe20000001810 */
[----:B------:R-:W3:Y:S03]  /*2de40*/  LDSM.16.MT88.4 R56, [R181+0xf000] ;  /* 0x00f00000b538783b */ /* 0x000ee60000004200 */
[C---:B-1----:R-:W-:Y:S01]  /*2de50*/  F2FP.PACK_AB R41, R39.reuse, R72 ;  /* 0x000000482729723e */ /* 0x042fe200000000ff */
[----:B------:R-:W-:Y:S03]  /*2de60*/  FADD.FTZ R0, R39, R0 ;  /* 0x0000000027007221 */ /* 0x000fe60000010000 */
[----:B------:R-:W-:Y:S01]  /*2de70*/  MUFU.EX2 R39, R219 ;  /* 0x000000db00277308 */ /* 0x000fe20000000800 */
[C---:B--2---:R-:W-:Y:S03]  /*2de80*/  HMMA.16816.F32 R20, R44.reuse, R52, R20 ;  /* 0x000000342c14723c */ /* 0x044fe60000001814 */
[----:B-----5:R-:W-:Y:S05]  /*2de90*/  FADD.FTZ R0, R37, R0 ;  /* 0x0000000025007221 */ /* 0x020fea0000010000 */
[C---:B------:R-:W-:Y:S01]  /*2dea0*/  HMMA.16816.F32 R24, R44.reuse, R54, R24 ;  /* 0x000000362c18723c */ /* 0x040fe20000001818 */
[----:B------:R-:W-:Y:S01]  /*2deb0*/  MUFU.EX2 R102, R102 ;  /* 0x0000006600667308 */ /* 0x000fe20000000800 */
[----:B------:R-:W1:Y:S02]  /*2dec0*/  LDSM.16.MT88.4 R52, [R180+0xf000] ;  /* 0x00f00000b434783b */ /* 0x000e640000004200 */
[C---:B----4-:R-:W-:Y:S01]  /*2ded0*/  F2FP.PACK_AB R43, R2.reuse, R37 ;  /* 0x00000025022b723e */ /* 0x050fe200000000ff */
[----:B------:R-:W-:Y:S03]  /*2dee0*/  FADD.FTZ R0, R2, R0 ;  /* 0x0000000002007221 */ /* 0x000fe60000010000 */
[C---:B------:R-:W-:Y:S03]  /*2def0*/  HMMA.16816.F32 R28, R44.reuse, R60, R28 ;  /* 0x0000003c2c1c723c */ /* 0x040fe6000000181c */
[----:B------:R-:W2:Y:S01]  /*2df00*/  MUFU.EX2 R103, R103 ;  /* 0x0000006700677308 */ /* 0x000ea20000000800 */
[----:B------:R-:W-:Y:S04]  /*2df10*/  FADD.FTZ R0, R71, R0 ;  /* 0x0000000047007221 */ /* 0x000fe80000010000 */
[----:B------:R-:W-:Y:S01]  /*2df20*/  HMMA.16816.F32 R32, R44, R62, R32 ;  /* 0x0000003e2c20723c */ /* 0x000fe20000001820 */
[----:B------:R-:W-:Y:S03]  /*2df30*/  LDSM.16.MT88.4 R60, [R179+0xf800] ;  /* 0x00f80000b33c783b */ /* 0x000fe60000004200 */
[C---:B------:R-:W-:Y:S01]  /*2df40*/  FADD.FTZ R0, R69.reuse, R0 ;  /* 0x0000000045007221 */ /* 0x040fe20000010000 */
[----:B------:R-:W-:Y:S02]  /*2df50*/  MUFU.EX2 R106, R106 ;  /* 0x0000006a006a7308 */ /* 0x000fe40000000800 */
[----:B------:R-:W-:Y:S01]  /*2df60*/  F2FP.PACK_AB R45, R69, R71 ;  /* 0x00000047452d723e */ /* 0x000fe200000000ff */
[----:B------:R-:W-:Y:S01]  /*2df70*/  FADD.FTZ R0, R68, R0 ;  /* 0x0000000044007221 */ /* 0x000fe20000010000 */
[----:B------:R-:W-:Y:S03]  /*2df80*/  F2FP.PACK_AB R47, R38, R68 ;  /* 0x00000044262f723e */ /* 0x000fe600000000ff */
[----:B------:R-:W-:Y:S01]  /*2df90*/  F2FP.PACK_AB R44, R80, R92 ;  /* 0x0000005c502c723e */ /* 0x000fe200000000ff */
[----:B------:R-:W-:Y:S01]  /*2dfa0*/  FADD.FTZ R0, R38, R0 ;  /* 0x0000000026007221 */ /* 0x000fe20000010000 */
[----:B------:R-:W-:Y:S01]  /*2dfb0*/  F2FP.PACK_AB R46, R78, R79 ;  /* 0x0000004f4e2e723e */ /* 0x000fe200000000ff */
[----:B------:R-:W4:Y:S02]  /*2dfc0*/  MUFU.EX2 R107, R107 ;  /* 0x0000006b006b7308 */ /* 0x000f240000000800 */
[----:B------:R-:W-:Y:S01]  /*2dfd0*/  FADD.FTZ R0, R70, R0 ;  /* 0x0000000046007221 */ /* 0x000fe20000010000 */
[----:B--2---:R-:W-:Y:S07]  /*2dfe0*/  F2FP.PACK_AB R40, R103, R102 ;  /* 0x000000666728723e */ /* 0x004fee00000000ff */
[----:B------:R-:W2:Y:S10]  /*2dff0*/  MUFU.EX2 R37, R218 ;  /* 0x000000da00257308 */ /* 0x000eb40000000800 */
[----:B------:R5:W1:Y:S01]  /*2e000*/  MUFU.EX2 R2, R220 ;  /* 0x000000dc00027308 */ /* 0x000a620000000800 */
[----:B----4-:R-:W-:Y:S09]  /*2e010*/  F2FP.PACK_AB R42, R107, R106 ;  /* 0x0000006a6b2a723e */ /* 0x010ff200000000ff */
[----:B------:R4:W1:Y:S01]  /*2e020*/  MUFU.EX2 R69, R215 ;  /* 0x000000d700457308 */ /* 0x0008620000000800 */
[C---:B---3--:R-:W-:Y:S05]  /*2e030*/  HMMA.16816.F32 R4, R40.reuse, R48, R4 ;  /* 0x000000302804723c */ /* 0x048fea0000001804 */
[----:B--2---:R-:W-:Y:S03]  /*2e040*/  FADD.FTZ R0, R37, R0 ;  /* 0x0000000025007221 */ /* 0x004fe60000010000 */
[C---:B------:R-:W-:Y:S01]  /*2e050*/  HMMA.16816.F32 R8, R40.reuse, R50, R8 ;  /* 0x000000322808723c */ /* 0x040fe20000001808 */
[----:B------:R-:W2:Y:S01]  /*2e060*/  LDSM.16.MT88.4 R48, [R178+0xf800] ;  /* 0x00f80000b230783b */ /* 0x000ea20000004200 */
[----:B------:R-:W3:Y:S02]  /*2e070*/  MUFU.EX2 R68, R111 ;  /* 0x0000006f00447308 */ /* 0x000ee40000000800 */
[----:B------:R-:W-:Y:S01]  /*2e080*/  FADD.FTZ R0, R39, R0 ;  /* 0x0000000027007221 */ /* 0x000fe20000010000 */
[----:B-----5:R-:W-:Y:S03]  /*2e090*/  MOV R220, R166 ;  /* 0x000000a600dc7202 */ /* 0x020fe60000000f00 */
[C---:B------:R-:W-:Y:S04]  /*2e0a0*/  HMMA.16816.F32 R12, R40.reuse, R56, R12 ;  /* 0x00000038280c723c */ /* 0x040fe8000000180c */
[----:B------:R-:W-:Y:S01]  /*2e0b0*/  MUFU.EX2 R38, R115 ;  /* 0x0000007300267308 */ /* 0x000fe20000000800 */
[----:B----4-:R-:W-:Y:S03]  /*2e0c0*/  MOV R215, R167 ;  /* 0x000000a700d77202 */ /* 0x010fe60000000f00 */
[C---:B------:R-:W-:Y:S01]  /*2e0d0*/  HMMA.16816.F32 R16, R40.reuse, R58, R16 ;  /* 0x0000003a2810723c */ /* 0x040fe20000001810 */
[----:B------:R-:W4:Y:S02]  /*2e0e0*/  LDSM.16.MT88.4 R56, [R181+0xf800] ;  /* 0x00f80000b538783b */ /* 0x000f240000004200 */
[----:B------:R-:W-:Y:S03]  /*2e0f0*/  ISETP.GT.AND P0, PT, R215, R220, PT ;  /* 0x000000dcd700720c */ /* 0x000fe60003f04270 */
[----:B------:R-:W-:Y:S02]  /*2e100*/  MUFU.EX2 R72, R109 ;  /* 0x0000006d00487308 */ /* 0x000fe40000000800 */
[C---:B------:R-:W-:Y:S08]  /*2e110*/  HMMA.16816.F32 R20, R40.reuse, R64, R20 ;  /* 0x000000402814723c */ /* 0x040ff00000001814 */
[C---:B------:R-:W-:Y:S01]  /*2e120*/  HMMA.16816.F32 R24, R40.reuse, R66, R24 ;  /* 0x000000422818723c */ /* 0x040fe20000001818 */
[----:B------:R-:W5:Y:S01]  /*2e130*/  LDSM.16.MT88.4 R64, [R180+0xf800] ;  /* 0x00f80000b440783b */ /* 0x000f620000004200 */
[----:B------:R-:W-:Y:S06]  /*2e140*/  MUFU.EX2 R71, R112 ;  /* 0x0000007000477308 */ /* 0x000fec0000000800 */
[C---:B-1----:R-:W-:Y:S08]  /*2e150*/  HMMA.16816.F32 R28, R40.reuse, R52, R28 ;  /* 0x00000034281c723c */ /* 0x042ff0000000181c */
[----:B------:R-:W-:Y:S01]  /*2e160*/  HMMA.16816.F32 R32, R40, R54, R32 ;  /* 0x000000362820723c */ /* 0x000fe20000001820 */
[----:B------:R-:W1:Y:S06]  /*2e170*/  LDSM.16.MT88.4 R52, [R178+0x10000] ;  /* 0x01000000b234783b */ /* 0x000e6c0000004200 */
[----:B------:R-:W-:Y:S01]  /*2e180*/  F2FP.PACK_AB R41, R37, R70 ;  /* 0x000000462529723e */ /* 0x000fe200000000ff */
[C---:B--2---:R-:W-:Y:S01]  /*2e190*/  HMMA.16816.F32 R4, R44.reuse, R48, R4 ;  /* 0x000000302c04723c */ /* 0x044fe20000001804 */
[----:B------:R-:W-:Y:S04]  /*2e1a0*/  MUFU.EX2 R70, R113 ;  /* 0x0000007100467308 */ /* 0x000fe80000000800 */
[C---:B------:R-:W-:Y:S01]  /*2e1b0*/  F2FP.PACK_AB R43, R2.reuse, R39 ;  /* 0x00000027022b723e */ /* 0x040fe200000000ff */
[----:B------:R-:W-:Y:S01]  /*2e1c0*/  FADD.FTZ R37, R2, R0 ;  /* 0x0000000002257221 */ /* 0x000fe20000010000 */
[----:B------:R-:W-:Y:S01]  /*2e1d0*/  F2FP.PACK_AB R40, R76, R77 ;  /* 0x0000004d4c28723e */ /* 0x000fe200000000ff */
[C---:B------:R-:W-:Y:S01]  /*2e1e0*/  HMMA.16816.F32 R8, R44.reuse, R50, R8 ;  /* 0x000000322c08723c */ /* 0x040fe20000001808 */
[----:B------:R-:W2:Y:S02]  /*2e1f0*/  LDSM.16.MT88.4 R48, [R181+0x10000] ;  /* 0x01000000b530783b */ /* 0x000ea40000004200 */
[----:B------:R-:W-:Y:S01]  /*2e200*/  MUFU.EX2 R39, R123 ;  /* 0x0000007b00277308 */ /* 0x000fe20000000800 */
[----:B------:R-:W-:Y:S01]  /*2e210*/  F2FP.PACK_AB R42, R74, R75 ;  /* 0x0000004b4a2a723e */ /* 0x000fe200000000ff */
[----:B------:R-:W-:Y:S03]  /*2e220*/  FADD.FTZ R0, R159, R108 ;  /* 0x0000006c9f007221 */ /* 0x000fe60000010000 */
[C---:B----4-:R-:W-:Y:S04]  /*2e230*/  HMMA.16816.F32 R12, R44.reuse, R56, R12 ;  /* 0x000000382c0c723c */ /* 0x050fe8000000180c */
[----:B------:R-:W-:Y:S04]  /*2e240*/  FADD.FTZ R0, R157, R0 ;  /* 0x000000009d007221 */ /* 0x000fe80000010000 */
[C---:B------:R-:W-:Y:S01]  /*2e250*/  HMMA.16816.F32 R16, R44.reuse, R58, R16 ;  /* 0x0000003a2c10723c */ /* 0x040fe20000001810 */
[----:B------:R-:W-:Y:S03]  /*2e260*/  LDSM.16.MT88.4 R56, [R181+0x10800] ;  /* 0x01080000b538783b */ /* 0x000fe60000004200 */
[----:B------:R-:W-:Y:S04]  /*2e270*/  FADD.FTZ R0, R158, R0 ;  /* 0x000000009e007221 */ /* 0x000fe80000010000 */
[C---:B------:R-:W-:Y:S01]  /*2e280*/  HMMA.16816.F32 R20, R44.reuse, R60, R20 ;  /* 0x0000003c2c14723c */ /* 0x040fe20000001814 */
[----:B------:R-:W4:Y:S03]  /*2e290*/  MUFU.EX2 R61, R114 ;  /* 0x00000072003d7308 */ /* 0x000f260000000800 */
[----:B------:R-:W-:Y:S04]  /*2e2a0*/  FADD.FTZ R0, R155, R0 ;  /* 0x000000009b007221 */ /* 0x000fe80000010000 */
[C---:B------:R-:W-:Y:S03]  /*2e2b0*/  HMMA.16816.F32 R24, R44.reuse, R62, R24 ;  /* 0x0000003e2c18723c */ /* 0x040fe60000001818 */
[----:B------:R-:W-:Y:S01]  /*2e2c0*/  MUFU.EX2 R63, R118 ;  /* 0x00000076003f7308 */ /* 0x000fe20000000800 */
[----:B------:R-:W-:Y:S04]  /*2e2d0*/  FADD.FTZ R0, R156, R0 ;  /* 0x000000009c007221 */ /* 0x000fe80000010000 */
[C---:B-----5:R-:W-:Y:S04]  /*2e2e0*/  HMMA.16816.F32 R28, R44.reuse, R64, R28 ;  /* 0x000000402c1c723c */ /* 0x060fe8000000181c */
[----:B------:R-:W-:Y:S01]  /*2e2f0*/  FADD.FTZ R0, R153, R0 ;  /* 0x0000000099007221 */ /* 0x000fe20000010000 */
[----:B------:R-:W5:Y:S03]  /*2e300*/  MUFU.EX2 R62, R119 ;  /* 0x00000077003e7308 */ /* 0x000f660000000800 */
[----:B------:R-:W-:Y:S01]  /*2e310*/  HMMA.16816.F32 R32, R44, R66, R32 ;  /* 0x000000422c20723c */ /* 0x000fe20000001820 */
[----:B------:R-:W3:Y:S03]  /*2e320*/  LDSM.16.MT88.4 R44, [R179+0x10000] ;  /* 0x01000000b32c783b */ /* 0x000ee60000004200 */
[----:B------:R-:W-:Y:S03]  /*2e330*/  FADD.FTZ R0, R154, R0 ;  /* 0x000000009a007221 */ /* 0x000fe60000010000 */
[----:B------:R-:W3:Y:S01]  /*2e340*/  MUFU.EX2 R60, R122 ;  /* 0x0000007a003c7308 */ /* 0x000ee20000000800 */
[C---:B-1----:R-:W-:Y:S05]  /*2e350*/  HMMA.16816.F32 R4, R40.reuse, R52, R4 ;  /* 0x000000342804723c */ /* 0x042fea0000001804 */
[----:B------:R-:W-:Y:S03]  /*2e360*/  FADD.FTZ R0, R150, R0 ;  /* 0x0000000096007221 */ /* 0x000fe60000010000 */
[C---:B------:R-:W-:Y:S01]  /*2e370*/  HMMA.16816.F32 R8, R40.reuse, R54, R8 ;  /* 0x000000362808723c */ /* 0x040fe20000001808 */
[----:B------:R-:W1:Y:S01]  /*2e380*/  LDSM.16.MT88.4 R52, [R180+0x10000] ;  /* 0x01000000b434783b */ /* 0x000e620000004200 */
[----:B------:R-:W-:Y:S02]  /*2e390*/  MUFU.EX2 R67, R117 ;  /* 0x0000007500437308 */ /* 0x000fe40000000800 */
[----:B------:R-:W-:Y:S04]  /*2e3a0*/  FADD.FTZ R0, R152, R0 ;  /* 0x0000000098007221 */ /* 0x000fe80000010000 */
[C---:B--2---:R-:W-:Y:S01]  /*2e3b0*/  HMMA.16816.F32 R12, R40.reuse, R48, R12 ;  /* 0x00000030280c723c */ /* 0x044fe2000000180c */
[----:B------:R-:W-:Y:S03]  /*2e3c0*/  LDSM.16.MT88.4 R152, [R181+0x11800] ;  /* 0x01180000b598783b */ /* 0x000fe60000004200 */
[----:B------:R-:W-:Y:S01]  /*2e3d0*/  FADD.FTZ R0, R149, R0 ;  /* 0x0000000095007221 */ /* 0x000fe20000010000 */
[----:B------:R-:W-:Y:S03]  /*2e3e0*/  MUFU.EX2 R66, R120 ;  /* 0x0000007800427308 */ /* 0x000fe60000000800 */
[C---:B------:R-:W-:Y:S01]  /*2e3f0*/  HMMA.16816.F32 R16, R40.reuse, R50, R16 ;  /* 0x000000322810723c */ /* 0x040fe20000001810 */
[----:B------:R-:W2:Y:S03]  /*2e400*/  LDSM.16.MT88.4 R48, [R178+0x10800] ;  /* 0x01080000b230783b */ /* 0x000ea60000004200 */
[----:B------:R-:W-:Y:S03]  /*2e410*/  FADD.FTZ R0, R151, R0 ;  /* 0x0000000097007221 */ /* 0x000fe60000010000 */
[----:B------:R-:W-:Y:S01]  /*2e420*/  MUFU.EX2 R65, R121 ;  /* 0x0000007900417308 */ /* 0x000fe20000000800 */
[----:B------:R-:W-:Y:S01]  /*2e430*/  FADD.FTZ R2, R142, R0 ;  /* 0x000000008e027221 */ /* 0x000fe20000010000 */
[C---:B---3--:R-:W-:Y:S03]  /*2e440*/  HMMA.16816.F32 R20, R40.reuse, R44, R20 ;  /* 0x0000002c2814723c */ /* 0x048fe60000001814 */
        /* <DEDUP_REMOVED lines=8> */
[----:B----4-:R-:W-:Y:S01]  /*2e4d0*/  F2FP.PACK_AB R47, R38, R61 ;  /* 0x0000003d262f723e */ /* 0x010fe200000000ff */
[C---:B-1----:R-:W-:Y:S03]  /*2e4e0*/  HMMA.16816.F32 R28, R40.reuse, R52, R28 ;  /* 0x00000034281c723c */ /* 0x042fe6000000181c */
[----:B------:R-:W1:Y:S01]  /*2e4f0*/  MUFU.EX2 R68, R116 ;  /* 0x0000007400447308 */ /* 0x000e620000000800 */
[----:B------:R-:W-:Y:S01]  /*2e500*/  FADD.FTZ R0, R61, R0 ;  /* 0x000000003d007221 */ /* 0x000fe20000010000 */
[----:B------:R-:W-:Y:S02]  /*2e510*/  F2FP.PACK_AB R44, R72, R73 ;  /* 0x00000049482c723e */ /* 0x000fe400000000ff */
[----:B------:R-:W-:Y:S01]  /*2e520*/  F2FP.PACK_AB R46, R70, R71 ;  /* 0x00000047462e723e */ /* 0x000fe200000000ff */
[----:B------:R-:W-:Y:S01]  /*2e530*/  HMMA.16816.F32 R32, R40, R54, R32 ;  /* 0x000000362820723c */ /* 0x000fe20000001820 */
[----:B------:R-:W3:Y:S03]  /*2e540*/  LDSM.16.MT88.4 R40, [R179+0x10800] ;  /* 0x01080000b328783b */ /* 0x000ee60000004200 */
[----:B------:R-:W-:Y:S02]  /*2e550*/  FADD.FTZ R37, R38, R0 ;  /* 0x0000000026257221 */ /* 0x000fe40000010000 */
[----:B------:R-:W-:Y:S01]  /*2e560*/  FADD.FTZ R0, R143, R2 ;  /* 0x000000028f007221 */ /* 0x000fe20000010000 */
[----:B------:R-:W-:Y:S01]  /*2e570*/  MUFU.EX2 R38, R163 ;  /* 0x000000a300267308 */ /* 0x000fe20000000800 */
[C---:B--2---:R-:W-:Y:S01]  /*2e580*/  HMMA.16816.F32 R4, R44.reuse, R48, R4 ;  /* 0x000000302c04723c */ /* 0x044fe20000001804 */
[----:B------:R-:W2:Y:S04]  /*2e590*/  LDSM.16.MT88.4 R52, [R180+0x10800] ;  /* 0x01080000b434783b */ /* 0x000ea80000004200 */
[----:B------:R-:W-:Y:S03]  /*2e5a0*/  FADD.FTZ R0, R148, R0 ;  /* 0x0000000094007221 */ /* 0x000fe60000010000 */
[C---:B------:R-:W-:Y:S01]  /*2e5b0*/  HMMA.16816.F32 R8, R44.reuse, R50, R8 ;  /* 0x000000322c08723c */ /* 0x040fe20000001808 */
[----:B------:R-:W4:Y:S03]  /*2e5c0*/  LDSM.16.MT88.4 R48, [R178+0x11000] ;  /* 0x01100000b230783b */ /* 0x000f260000004200 */
[----:B------:R-:W-:Y:S04]  /*2e5d0*/  FADD.FTZ R0, R145, R0 ;  /* 0x0000000091007221 */ /* 0x000fe80000010000 */
[C---:B------:R-:W-:Y:S04]  /*2e5e0*/  HMMA.16816.F32 R12, R44.reuse, R56, R12 ;  /* 0x000000382c0c723c */ /* 0x040fe8000000180c */
[----:B------:R-:W-:Y:S02]  /*2e5f0*/  FADD.FTZ R0, R146, R0 ;  /* 0x0000000092007221 */ /* 0x000fe40000010000 */
[----:B------:R-:W-:Y:S02]  /*2e600*/  LDSM.16.MT88.4 R144, [R179+0x11800] ;  /* 0x01180000b390783b */ /* 0x000fe40000004200 */
[C---:B------:R-:W-:Y:S04]  /*2e610*/  HMMA.16816.F32 R16, R44.reuse, R58, R16 ;  /* 0x0000003a2c10723c */ /* 0x040fe80000001810 */
[----:B------:R-:W-:Y:S02]  /*2e620*/  FADD.FTZ R0, R140, R0 ;  /* 0x000000008c007221 */ /* 0x000fe40000010000 */
[----:B------:R-:W4:Y:S02]  /*2e630*/  LDSM.16.MT88.4 R56, [R181+0x11000] ;  /* 0x01100000b538783b */ /* 0x000f240000004200 */
[----:B------:R-:W-:Y:S01]  /*2e640*/  FADD.FTZ R0, R135, R0 ;  /* 0x0000000087007221 */ /* 0x000fe20000010000 */
[C---:B---3--:R-:W-:Y:S03]  /*2e650*/  HMMA.16816.F32 R20, R44.reuse, R40, R20 ;  /* 0x000000282c14723c */ /* 0x048fe60000001814 */
[----:B------:R-:W-:Y:S01]  /*2e660*/  FADD.FTZ R0, R130, R0 ;  /* 0x0000000082007221 */ /* 0x000fe20000010000 */
[----:B------:R-:W-:Y:S03]  /*2e670*/  MOV R135, R36 ;  /* 0x0000002400877202 */ /* 0x000fe60000000f00 */
[----:B------:R-:W-:Y:S01]  /*2e680*/  FADD.FTZ R0, R134, R0 ;  /* 0x0000000086007221 */ /* 0x000fe20000010000 */
[C---:B------:R-:W-:Y:S04]  /*2e690*/  HMMA.16816.F32 R24, R44.reuse, R42, R24 ;  /* 0x0000002a2c18723c */ /* 0x040fe80000001818 */
[----:B------:R-:W-:Y:S01]  /*2e6a0*/  FADD.FTZ R0, R131, R0 ;  /* 0x0000000083007221 */ /* 0x000fe20000010000 */
[----:B-----5:R-:W-:Y:S02]  /*2e6b0*/  F2FP.PACK_AB R41, R62, R63 ;  /* 0x0000003f3e29723e */ /* 0x020fe400000000ff */
[----:B------:R-:W-:Y:S01]  /*2e6c0*/  F2FP.PACK_AB R43, R39, R60 ;  /* 0x0000003c272b723e */ /* 0x000fe200000000ff */
[C---:B--2---:R-:W-:Y:S01]  /*2e6d0*/  HMMA.16816.F32 R28, R44.reuse, R52, R28 ;  /* 0x000000342c1c723c */ /* 0x044fe2000000181c */
        /* <DEDUP_REMOVED lines=9> */
[C---:B----4-:R-:W-:Y:S05]  /*2e770*/  HMMA.16816.F32 R4, R40.reuse, R48, R4 ;  /* 0x000000302804723c */ /* 0x050fea0000001804 */
[----:B------:R-:W-:Y:S01]  /*2e780*/  FADD.FTZ R2, R138, R0 ;  /* 0x000000008a027221 */ /* 0x000fe20000010000 */
[----:B------:R1:W-:Y:S01]  /*2e790*/  MUFU.EX2 R139, R162 ;  /* 0x000000a2008b7308 */ /* 0x0003e20000000800 */
[----:B------:R-:W-:Y:S01]  /*2e7a0*/  FADD.FTZ R0, R63, R37 ;  /* 0x000000253f007221 */ /* 0x000fe20000010000 */
[C---:B------:R-:W-:Y:S04]  /*2e7b0*/  HMMA.16816.F32 R8, R40.reuse, R50, R8 ;  /* 0x000000322808723c */ /* 0x040fe80000001808 */
[----:B------:R-:W-:Y:S02]  /*2e7c0*/  FADD.FTZ R2, R136, R2 ;  /* 0x0000000288027221 */ /* 0x000fe40000010000 */
[----:B------:R-:W-:Y:S02]  /*2e7d0*/  FADD.FTZ R0, R62, R0 ;  /* 0x000000003e007221 */ /* 0x000fe40000010000 */
[C---:B------:R-:W-:Y:S01]  /*2e7e0*/  HMMA.16816.F32 R12, R40.reuse, R56, R12 ;  /* 0x00000038280c723c */ /* 0x040fe2000000180c */
[----:B------:R-:W2:Y:S03]  /*2e7f0*/  MUFU.EX2 R49, R125 ;  /* 0x0000007d00317308 */ /* 0x000ea60000000800 */
[----:B------:R-:W-:Y:S02]  /*2e800*/  FADD.FTZ R2, R81, R2 ;  /* 0x0000000251027221 */ /* 0x000fe40000010000 */
[----:B------:R-:W-:Y:S02]  /*2e810*/  FADD.FTZ R0, R60, R0 ;  /* 0x000000003c007221 */ /* 0x000fe40000010000 */
[C---:B------:R-:W-:Y:S01]  /*2e820*/  HMMA.16816.F32 R16, R40.reuse, R58, R16 ;  /* 0x0000003a2810723c */ /* 0x040fe20000001810 */
[----:B------:R-:W3:Y:S02]  /*2e830*/  LDSM.16.MT88.4 R60, [R179+0x11000] ;  /* 0x01100000b33c783b */ /* 0x000ee40000004200 */
[----:B------:R-:W-:Y:S01]  /*2e840*/  MUFU.EX2 R48, R128 ;  /* 0x0000008000307308 */ /* 0x000fe20000000800 */
[----:B------:R-:W-:Y:S02]  /*2e850*/  FADD.FTZ R2, R82, R2 ;  /* 0x0000000252027221 */ /* 0x000fe40000010000 */
[----:B------:R-:W-:Y:S02]  /*2e860*/  FADD.FTZ R37, R39, R0 ;  /* 0x0000000027257221 */ /* 0x000fe40000010000 */
[----:B------:R-:W-:Y:S01]  /*2e870*/  FADD.FTZ R0, R83, R2 ;  /* 0x0000000253007221 */ /* 0x000fe20000010000 */
[----:B-1----:R-:W1:Y:S03]  /*2e880*/  LDSM.16.MT88.4 R160, [R178+0x11800] ;  /* 0x01180000b2a0783b */ /* 0x002e660000004200 */
[----:B------:R-:W-:Y:S01]  /*2e890*/  FADD.FTZ R0, R86, R0 ;  /* 0x0000000056007221 */ /* 0x000fe20000010000 */
[----:B------:R-:W4:Y:S03]  /*2e8a0*/  MUFU.EX2 R39, R129 ;  /* 0x0000008100277308 */ /* 0x000f260000000800 */
[----:B------:R-:W-:Y:S01]  /*2e8b0*/  FADD.FTZ R0, R87, R0 ;  /* 0x0000000057007221 */ /* 0x000fe20000010000 */
[----:B--2---:R-:W-:Y:S03]  /*2e8c0*/  F2FP.PACK_AB R136, R49, R52 ;  /* 0x000000343188723e */ /* 0x004fe600000000ff */
[----:B------:R-:W-:Y:S04]  /*2e8d0*/  FADD.FTZ R0, R90, R0 ;  /* 0x000000005a007221 */ /* 0x000fe80000010000 */
[----:B------:R-:W-:Y:S04]  /*2e8e0*/  FADD.FTZ R0, R91, R0 ;  /* 0x000000005b007221 */ /* 0x000fe80000010000 */
[----:B------:R-:W-:Y:S04]  /*2e8f0*/  FADD.FTZ R0, R94, R0 ;  /* 0x000000005e007221 */ /* 0x000fe80000010000 */
[----:B------:R-:W-:Y:S04]  /*2e900*/  FADD.FTZ R0, R95, R0 ;  /* 0x000000005f007221 */ /* 0x000fe80000010000 */
[----:B------:R-:W-:Y:S01]  /*2e910*/  FADD.FTZ R0, R98, R0 ;  /* 0x0000000062007221 */ /* 0x000fe20000010000 */
[----:B----4-:R-:W-:Y:S03]  /*2e920*/  F2FP.PACK_AB R138, R39, R48 ;  /* 0x00000030278a723e */ /* 0x010fe600000000ff */
[----:B------:R-:W-:Y:S01]  /*2e930*/  FADD.FTZ R0, R99, R0 ;  /* 0x0000000063007221 */ /* 0x000fe20000010000 */
[C---:B---3--:R-:W-:Y:S03]  /*2e940*/  HMMA.16816.F32 R20, R40.reuse, R60, R20 ;  /* 0x0000003c2814723c */ /* 0x048fe60000001814 */
        /* <DEDUP_REMOVED lines=14> */
[C---:B-1----:R-:W-:Y:S01]  /*2ea30*/  HMMA.16816.F32 R164, R136.reuse, R160, R4 ;  /* 0x000000a088a4723c */ /* 0x042fe20000001804 */
[----:B------:R-:W1:Y:S07]  /*2ea40*/  LDSM.16.MT88.4 R4, [R180+0x11800] ;  /* 0x01180000b404783b */ /* 0x000e6e0000004200 */
[C---:B------:R-:W-:Y:S08]  /*2ea50*/  HMMA.16816.F32 R160, R136.reuse, R162, R8 ;  /* 0x000000a288a0723c */ /* 0x040ff00000001808 */
[C---:B------:R-:W-:Y:S04]  /*2ea60*/  HMMA.16816.F32 R156, R136.reuse, R152, R12 ;  /* 0x00000098889c723c */ /* 0x040fe8000000180c */
[----:B--2---:R-:W-:Y:S04]  /*2ea70*/  FADD.FTZ R0, R92, R2 ;  /* 0x000000025c007221 */ /* 0x004fe80000010000 */
        /* <DEDUP_REMOVED lines=9> */
[C---:B-1----:R-:W-:Y:S03]  /*2eb10*/  HMMA.16816.F32 R140, R136.reuse, R4, R28 ;  /* 0x00000004888c723c */ /* 0x042fe6000000181c */
        /* <DEDUP_REMOVED lines=13> */
[----:B------:R-:W-:Y:S05]  /*2ebf0*/  FADD.FTZ R0, R39, R0 ;  /* 0x0000000027007221 */ /* 0x000fea0000010000 */
[----:B------:R1:W-:Y:S01]  /*2ec00*/  STL [R1+0x10], R0 ;  /* 0x0000100001007387 */ /* 0x0003e20000100800 */
[----:B------:R-:W-:-:S05]  /*2ec10*/  @P0 BRA `(.L_x_2152) ;  /* 0xffff8cd000000947 */ /* 0x000fca000383ffff */
.L_x_2143:
        /* <DEDUP_REMOVED lines=10> */
[----:B------:R-:W3:Y:S04]  /*2ecc0*/  LDL R2, [R1+0x10] ;  /* 0x0000100001027983 */ /* 0x000ee80000100800 */
[----:B-1-3--:R1:W3:Y:S02]  /*2ecd0*/  SHFL.BFLY PT, R0, R2, 0x2, 0x1f ;  /* 0x0c401f0002007f89 */ /* 0x00a2e400000e0000 */
.L_x_2157:
        /* <DEDUP_REMOVED lines=9> */
.L_x_2158:
[----:B------:R-:W4:Y:S01]  /*2ed70*/  S2R R57, SR_TID.X ;  /* 0x0000000000397919 */ /* 0x000f220000002100 */
[----:B---3--:R-:W-:Y:S01]  /*2ed80*/  FADD.FTZ R9, R4, R2 ;  /* 0x0000000204097221 */ /* 0x008fe20000010000 */
[----:B------:R-:W-:Y:S01]  /*2ed90*/  FSETP.NE.FTZ.AND P4, PT, R10, RZ, PT ;  /* 0x000000ff0a00720b */ /* 0x000fe20003f95000 */
[----:B------:R-:W-:Y:S01]  /*2eda0*/  IMAD.MOV.U32 R0, RZ, RZ, 0x3f800000 ;  /* 0x3f800000ff007424 */ /* 0x000fe200078e00ff */
[----:B------:R-:W-:Y:S02]  /*2edb0*/  BAR.SYNC.DEFER_BLOCKING 0x0 ;  /* 0x0000000000007b1d */ /* 0x000fe40000010000 */
[----:B------:R-:W-:-:S04]  /*2edc0*/  FSETP.NE.FTZ.AND P3, PT, R9, RZ, PT ;  /* 0x000000ff0900720b */ /* 0x000fc80003f75000 */
[----:B------:R-:W3:Y:S01]  /*2edd0*/  LDL.LU R63, [R1+0x15c] ;  /* 0x00015c00013f7983 */ /* 0x000ee20000300800 */
[----:B----4-:R-:W-:Y:S02]  /*2ede0*/  SHF.R.S32.HI R20, RZ, 0x1f, R57 ;  /* 0x0000001fff147819 */ /* 0x010fe40000011439 */
[----:B-1----:R-:W-:Y:S02]  /*2edf0*/  MOV R2, 0x3f800000 ;  /* 0x3f80000000027802 */ /* 0x002fe40000000f00 */
[----:B------:R-:W1:Y:S01]  /*2ee00*/  @P4 MUFU.RCP R0, R10 ;  /* 0x0000000a00004308 */ /* 0x000e620000001000 */
[----:B------:R-:W-:Y:S01]  /*2ee10*/  LEA.HI R5, R20, R57, RZ, 0x2 ;  /* 0x0000003914057211 */ /* 0x000fe200078f10ff */
[----:B------:R-:W-:Y:S01]  /*2ee20*/  IMAD.MOV.U32 R8, RZ, RZ, 0x40 ;  /* 0x00000040ff087424 */ /* 0x000fe200078e00ff */
[----:B------:R-:W-:Y:S01]  /*2ee30*/  ULDC.64 UR4, c[0x0][0x118] ;  /* 0x0000460000047ab9 */ /* 0x000fe20000000a00 */
[----:B------:R-:W4:Y:S01]  /*2ee40*/  LDL.LU R62, [R1+0x160] ;  /* 0x00016000013e7983 */ /* 0x000f220000300800 */
[----:B------:R-:W-:-:S02]  /*2ee50*/  SHF.R.S32.HI R6, RZ, 0x2, R5 ;  /* 0x00000002ff067819 */ /* 0x000fc40000011405 */
[----:B------:R-:W-:Y:S02]  /*2ee60*/  SHF.R.S32.HI R4, RZ, 0x1f, R5 ;  /* 0x0000001fff047819 */ /* 0x000fe40000011405 */
[----:B------:R-:W-:Y:S01]  /*2ee70*/  LEA.HI R56, R20, R57, RZ, 0x5 ;  /* 0x0000003914387211 */ /* 0x000fe200078f28ff */
[----:B------:R-:W2:Y:S01]  /*2ee80*/  @P3 MUFU.RCP R2, R9 ;  /* 0x0000000900023308 */ /* 0x000ea20000001000 */
        /* <DEDUP_REMOVED lines=12> */
[----:B--2---:R-:W-:Y:S01]  /*2ef50*/  FMUL.FTZ R167, R2, R167 ;  /* 0x000000a702a77220 */ /* 0x004fe20000410000 */
        /* <DEDUP_REMOVED lines=49> */
[----:B------:R-:W-:Y:S01]  /*2f270*/  STS.64 [R5], R152 ;  /* 0x0000009805007388 */ /* 0x000fe20000000a00 */
[C---:B------:R-:W-:Y:S01]  /*2f280*/  IMAD.IADD R4, R8.reuse, 0x1, R0 ;  /* 0x0000000108047824 */ /* 0x040fe200078e0200 */
[----:B--2---:R-:W-:Y:S02]  /*2f290*/  IADD3 R2, R7, R0, RZ ;  /* 0x0000000007027210 */ /* 0x004fe40007ffe0ff */
        /* <DEDUP_REMOVED lines=10> */
[----:B------:R-:W3:Y:S04]  /*2f340*/  LD.E.64 R18, [R12.64+0xb0] ;  /* 0x0000b0040c127980 */ /* 0x000ee8000c101b00 */
[----:B------:R-:W4:Y:S04]  /*2f350*/  LD.E R37, [R12.64+0x60] ;  /* 0x000060040c257980 */ /* 0x000f28000c101900 */
[----:B------:R-:W2:Y:S04]  /*2f360*/  S2R R58, SR_TID.X ;  /* 0x00000000003a7919 */ /* 0x000ea80000002100 */
[----:B------:R3:W5:Y:S04]  /*2f370*/  LD.E R38, [R12.64+0xcc] ;  /* 0x0000cc040c267980 */ /* 0x000768000c101900 */
[----:B------:R3:W5:Y:S04]  /*2f380*/  LD.E.64 R16, [R12.64+0x78] ;  /* 0x000078040c107980 */ /* 0x000768000c101b00 */
[----:B------:R3:W5:Y:S01]  /*2f390*/  LD.E.64 R14, [R12.64+0xa8] ;  /* 0x0000a8040c0e7980 */ /* 0x000762000c101b00 */
[----:B------:R-:W2:Y:S01]  /*2f3a0*/  @P4 MUFU.LG2 R6, R10 ;  /* 0x0000000a00064308 */ /* 0x000ea20000000c00 */
[----:B------:R-:W-:Y:S01]  /*2f3b0*/  BSSY B0, `(.L_x_2155) ;  /* 0x0000042000007945 */ /* 0x000fe20003800000 */
[----:B-1----:R-:W-:Y:S01]  /*2f3c0*/  LEA.HI R0, R20, R57, RZ, 0x4 ;  /* 0x0000003914007211 */ /* 0x002fe200078f20ff */
[----:B------:R-:W1:Y:S03]  /*2f3d0*/  S2R R60, SR_CTAID.X ;  /* 0x00000000003c7919 */ /* 0x000e660000002500 */
[----:B------:R-:W-:-:S02]  /*2f3e0*/  LOP3.LUT R0, R0, 0xfffffff0, RZ, 0xc0, !PT ;  /* 0xfffffff000007812 */ /* 0x000fc400078ec0ff */
[----:B------:R-:W1:Y:S01]  /*2f3f0*/  @P3 MUFU.LG2 R9, R9 ;  /* 0x0000000900093308 */ /* 0x000e620000000c00 */
[----:B--2---:R-:W-:Y:S02]  /*2f400*/  SHF.R.S32.HI R59, RZ, 0x1f, R58 ;  /* 0x0000001fff3b7819 */ /* 0x004fe4000001143a */
[----:B------:R-:W-:Y:S02]  /*2f410*/  IMAD.IADD R8, R57, 0x1, -R0 ;  /* 0x0000000139087824 */ /* 0x000fe400078e0a00 */
[----:B------:R-:W-:Y:S01]  /*2f420*/  LEA.HI R7, R59, R58, RZ, 0x4 ;  /* 0x0000003a3b077211 */ /* 0x000fe200078f20ff */
[----:B------:R-:W-:Y:S02]  /*2f430*/  @P4 FMUL.FTZ R6, R6, 0.69314718246459960938 ;  /* 0x3f31721806064820 */ /* 0x000fe40000410000 */
[----:B------:R-:W-:Y:S02]  /*2f440*/  LEA.HI R4, R8, R8, RZ, 0x1 ;  /* 0x0000000808047211 */ /* 0x000fe400078f08ff */
[----:B------:R-:W-:-:S02]  /*2f450*/  SHF.R.S32.HI R7, RZ, 0x4, R7 ;  /* 0x00000004ff077819 */ /* 0x000fc40000011407 */
[----:B------:R-:W-:Y:S01]  /*2f460*/  MOV R10, 0xff800000 ;  /* 0xff800000000a7802 */ /* 0x000fe20000000f00 */
[----:B------:R-:W-:Y:S01]  /*2f470*/  IMAD.SHL.U32 R2, R4, 0x4, RZ ;  /* 0x0000000404027824 */ /* 0x000fe200078e00ff */
[----:B------:R-:W-:Y:S01]  /*2f480*/  SHF.L.U32 R0, R7, 0x6, RZ ;  /* 0x0000000607007819 */ /* 0x000fe200000006ff */
[----:B-1----:R-:W-:-:S03]  /*2f490*/  @P3 FMUL.FTZ R9, R9, 0.69314718246459960938 ;  /* 0x3f31721809093820 */ /* 0x002fc60000410000 */
[----:B------:R-:W-:Y:S01]  /*2f4a0*/  LOP3.LUT R0, R0, 0x1c0, RZ, 0xc0, !PT ;  /* 0x000001c000007812 */ /* 0x000fe200078ec0ff */
[----:B-----5:R-:W-:-:S03]  /*2f4b0*/  @P3 FFMA.FTZ R10, R3, R39, R9 ;  /* 0x00000027030a3223 */ /* 0x020fc60000010009 */
[----:B------:R-:W-:Y:S02]  /*2f4c0*/  LOP3.LUT R5, R0, 0x38, R2, 0xf8, !PT ;  /* 0x0000003800057812 */ /* 0x000fe400078ef802 */
[----:B------:R-:W-:Y:S02]  /*2f4d0*/  SHF.R.U32.HI R0, RZ, 0x3, R0 ;  /* 0x00000003ff007819 */ /* 0x000fe40000011600 */
[----:B------:R-:W-:Y:S02]  /*2f4e0*/  LOP3.LUT R2, R4, 0xffffffe, RZ, 0xc0, !PT ;  /* 0x0ffffffe04027812 */ /* 0x000fe400078ec0ff */
[----:B------:R-:W-:Y:S02]  /*2f4f0*/  LOP3.LUT R0, R5, R0, RZ, 0x3c, !PT ;  /* 0x0000000005007212 */ /* 0x000fe400078e3cff */
[----:B------:R-:W-:Y:S02]  /*2f500*/  IADD3 R2, R8, -R2, RZ ;  /* 0x8000000208027210 */ /* 0x000fe40007ffe0ff */
[----:B------:R-:W-:-:S03]  /*2f510*/  SHF.R.S32.HI R4, RZ, 0x1f, R11 ;  /* 0x0000001fff047819 */ /* 0x000fc6000001140b */
[----:B------:R-:W-:Y:S01]  /*2f520*/  IMAD R0, R2, 0x4, R0 ;  /* 0x0000000402007824 */ /* 0x000fe200078e0200 */
[----:B------:R-:W-:Y:S01]  /*2f530*/  BAR.SYNC.DEFER_BLOCKING 0x0 ;  /* 0x0000000000007b1d */ /* 0x000fe20000010000 */
[----:B------:R-:W-:Y:S02]  /*2f540*/  LOP3.LUT R2, R56, 0xffffffe0, RZ, 0xc0, !PT ;  /* 0xffffffe038027812 */ /* 0x000fe400078ec0ff */
[----:B------:R-:W-:-:S03]  /*2f550*/  LEA.HI R4, R4, R11, RZ, 0x2 ;  /* 0x0000000b04047211 */ /* 0x000fc600078f10ff */
[----:B------:R-:W-:Y:S01]  /*2f560*/  IMAD.IADD R2, R57, 0x1, -R2 ;  /* 0x0000000139027824 */ /* 0x000fe200078e0a02 */
[----:B------:R-:W-:-:S04]  /*2f570*/  LOP3.LUT R4, R4, 0xffffffc, RZ, 0xc0, !PT ;  /* 0x0ffffffc04047812 */ /* 0x000fc800078ec0ff */
[----:B------:R-:W-:Y:S02]  /*2f580*/  LOP3.LUT P0, RZ, R2, 0x3, RZ, 0xc0, !PT ;  /* 0x0000000302ff7812 */ /* 0x000fe4000780c0ff */
[----:B------:R-:W-:Y:S01]  /*2f590*/  IADD3 R4, R11, -R4, RZ ;  /* 0x800000040b047210 */ /* 0x000fe20007ffe0ff */
[----:B------:R-:W-:Y:S01]  /*2f5a0*/  IMAD.SHL.U32 R11, R60, 0x40, RZ ;  /* 0x000000403c0b7824 */ /* 0x000fe200078e00ff */
[----:B------:R-:W1:Y:S04]  /*2f5b0*/  LDS.128 R52, [R0.X4] ;  /* 0x0000000000347984 */ /* 0x000e680000004c00 */
[----:B------:R-:W2:Y:S04]  /*2f5c0*/  LDS.128 R48, [R0.X4+0x800] ;  /* 0x0008000000307984 */ /* 0x000ea80000004c00 */
[----:B------:R-:W1:Y:S04]  /*2f5d0*/  LDS.128 R44, [R0.X4+0x1000] ;  /* 0x00100000002c7984 */ /* 0x000e680000004c00 */
[----:B------:R-:W1:Y:S04]  /*2f5e0*/  LDS.128 R40, [R0.X4+0x1800] ;  /* 0x0018000000287984 */ /* 0x000e680000004c00 */
[----:B------:R-:W1:Y:S04]  /*2f5f0*/  LDS.128 R32, [R0.X4+0x2000] ;  /* 0x0020000000207984 */ /* 0x000e680000004c00 */
[----:B------:R-:W1:Y:S04]  /*2f600*/  LDS.128 R28, [R0.X4+0x2800] ;  /* 0x00280000001c7984 */ /* 0x000e680000004c00 */
[----:B------:R-:W1:Y:S04]  /*2f610*/  LDS.128 R24, [R0.X4+0x3000] ;  /* 0x0030000000187984 */ /* 0x000e680000004c00 */
[----:B------:R2:W1:Y:S02]  /*2f620*/  LDS.128 R20, [R0.X4+0x3800] ;  /* 0x0038000000147984 */ /* 0x0004640000004c00 */
[----:B--2---:R-:W-:-:S04]  /*2f630*/  LEA.HI R0, R59, R58, RZ, 0x5 ;  /* 0x0000003a3b007211 */ /* 0x004fc800078f28ff */
[----:B------:R-:W-:-:S04]  /*2f640*/  LOP3.LUT R0, R0, 0xffffffe0, RZ, 0xc0, !PT ;  /* 0xffffffe000007812 */ /* 0x000fc800078ec0ff */
[----:B------:R-:W-:-:S04]  /*2f650*/  IADD3 R0, -R0, R58, RZ ;  /* 0x0000003a00007210 */ /* 0x000fc80007ffe1ff */
[----:B------:R-:W-:-:S04]  /*2f660*/  SHF.R.S32.HI R5, RZ, 0x1f, R0 ;  /* 0x0000001fff057819 */ /* 0x000fc80000011400 */
[----:B------:R-:W-:Y:S01]  /*2f670*/  LEA.HI R0, R5, R0, RZ, 0x2 ;  /* 0x0000000005007211 */ /* 0x000fe200078f10ff */
[----:B------:R-:W-:Y:S02]  /*2f680*/  IMAD.MOV.U32 R5, RZ, RZ, -0x800000 ;  /* 0xff800000ff057424 */ /* 0x000fe400078e00ff */
[----:B------:R-:W-:Y:S01]  /*2f690*/  @P4 FFMA.FTZ R5, R36, R39, R6 ;  /* 0x0000002724054223 */ /* 0x000fe20000010006 */
[----:B------:R-:W-:-:S04]  /*2f6a0*/  SHF.R.S32.HI R0, RZ, 0x2, R0 ;  /* 0x00000002ff007819 */ /* 0x000fc80000011400 */
[----:B------:R-:W-:Y:S01]  /*2f6b0*/  LEA R0, R4, R0, 0x4 ;  /* 0x0000000004007211 */ /* 0x000fe200078e20ff */
[----:B------:R-:W-:Y:S02]  /*2f6c0*/  IMAD.SHL.U32 R4, R8, 0x4, RZ ;  /* 0x0000000408047824 */ /* 0x000fe400078e00ff */
[----:B---3--:R-:W-:-:S04]  /*2f6d0*/  IMAD R2, R18, UR10, R63 ;  /* 0x0000000a12027c24 */ /* 0x008fc8000f8e023f */
[----:B----4-:R-:W-:-:S04]  /*2f6e0*/  IMAD R2, R2, R37, R62 ;  /* 0x0000002502027224 */ /* 0x010fc800078e023e */
[----:B------:R-:W-:Y:S01]  /*2f6f0*/  IMAD R6, R19, R2, R11 ;  /* 0x0000000213067224 */ /* 0x000fe200078e020b */
[----:B------:R-:W-:Y:S05]  /*2f700*/  @P0 BRA `(.L_x_2156) ;  /* 0x000000c000000947 */ /* 0x000fea0003800000 */
[----:B-1----:R-:W-:Y:S01]  /*2f710*/  IMAD R2, R60, -0x40, R61 ;  /* 0xffffffc03c027824 */ /* 0x002fe200078e023d */
[----:B------:R-:W-:Y:S01]  /*2f720*/  IADD3 R9, R0, 0x8, RZ ;  /* 0x0000000800097810 */ /* 0x000fe20007ffe0ff */
        /* <DEDUP_REMOVED lines=10> */
.L_x_2156:
[----:B-1----:R-:W-:Y:S05]  /*2f7d0*/  BSYNC B0 ;  /* 0x0000000000007941 */ /* 0x002fea0003800000 */
.L_x_2155:
[----:B------:R-:W-:Y:S02]  /*2f7e0*/  ULDC.64 UR4, c[0x0][0x118] ;  /* 0x0000460000047ab9 */ /* 0x000fe40000000a00 */
[----:B------:R-:W2:Y:S01]  /*2f7f0*/  LD.E R8, [R12.64+0xc0] ;  /* 0x0000c0040c087980 */ /* 0x000ea2000c101900 */
[----:B------:R-:W-:Y:S01]  /*2f800*/  SHF.R.S32.HI R5, RZ, 0x1f, R4 ;  /* 0x0000001fff057819 */ /* 0x000fe20000011404 */
[----:B------:R-:W-:Y:S01]  /*2f810*/  IMAD R0, R6, R38, RZ ;  /* 0x0000002606007224 */ /* 0x000fe200078e02ff */
[----:B------:R-:W-:-:S03]  /*2f820*/  MOV R9, 0x1f0 ;  /* 0x000001f000097802 */ /* 0x000fc60000000f00 */
[----:B------:R-:W-:-:S04]  /*2f830*/  IMAD.WIDE R2, R7, 0x40, R4 ;  /* 0x0000004007027825 */ /* 0x000fc800078e0204 */
[----:B------:R-:W-:Y:S01]  /*2f840*/  IMAD R5, R60, -0x40, R61 ;  /* 0xffffffc03c057824 */ /* 0x000fe200078e023d */
[----:B------:R-:W-:-:S04]  /*2f850*/  IADD3 R6, P0, R2, R0, RZ ;  /* 0x0000000002067210 */ /* 0x000fc80007f1e0ff */
[----:B------:R-:W-:Y:S02]  /*2f860*/  LEA.HI.X.SX32 R3, R0, R3, 0x1, P0 ;  /* 0x0000000300037211 */ /* 0x000fe400000f0eff */
[----:B------:R-:W-:Y:S02]  /*2f870*/  IADD3 R0, R7, 0x10, RZ ;  /* 0x0000001007007810 */ /* 0x000fe40007ffe0ff */
[----:B------:R-:W-:-:S04]  /*2f880*/  LEA R2, P0, R6, R16, 0x2 ;  /* 0x0000001006027211 */ /* 0x000fc800078010ff */
[----:B------:R-:W-:Y:S02]  /*2f890*/  LEA.HI.X R3, R6, R17, R3, 0x2, P0 ;  /* 0x0000001106037211 */ /* 0x000fe400000f1403 */
[C---:B------:R-:W-:Y:S02]  /*2f8a0*/  IADD3 R6, R7.reuse, 0x20, RZ ;  /* 0x0000002007067810 */ /* 0x040fe40007ffe0ff */
[----:B--2---:R-:W-:Y:S02]  /*2f8b0*/  ISETP.GE.AND P6, PT, R4, R8, PT ;  /* 0x000000080400720c */ /* 0x004fe40003fc6270 */
[----:B------:R-:W-:Y:S02]  /*2f8c0*/  IADD3 R4, R7, 0x8, RZ ;  /* 0x0000000807047810 */ /* 0x000fe40007ffe0ff */
[-C--:B------:R-:W-:Y:S02]  /*2f8d0*/  ISETP.GE.OR P4, PT, R0, R5.reuse, P6 ;  /* 0x000000050000720c */ /* 0x080fe40003786670 */
[----:B------:R-:W-:-:S02]  /*2f8e0*/  ISETP.GE.OR P5, PT, R4, R5, P6 ;  /* 0x000000050400720c */ /* 0x000fc400037a6670 */
[C---:B------:R-:W-:Y:S02]  /*2f8f0*/  IADD3 R0, R7.reuse, 0x30, RZ ;  /* 0x0000003007007810 */ /* 0x040fe40007ffe0ff */
[C---:B------:R-:W-:Y:S02]  /*2f900*/  IADD3 R8, R7.reuse, 0x18, RZ ;  /* 0x0000001807087810 */ /* 0x040fe40007ffe0ff */
[C---:B------:R-:W-:Y:S02]  /*2f910*/  IADD3 R4, R7.reuse, 0x28, RZ ;  /* 0x0000002807047810 */ /* 0x040fe40007ffe0ff */
        /* <DEDUP_REMOVED lines=17> */
[----:B------:R-:W-:Y:S05]  /*2fa30*/  @P6 RET.REL.NODEC R4 `(_ZN5flash24flash_fwd_splitkv_kernelI23Flash_fwd_kernel_traitsILi64ELi64ELi256ELi4ELb0ELb0EN7cutlass6half_tE19Flash_kernel_traitsILi64ELi64ELi256ELi4ES3_EELb1ELb0ELb0ELb0ELb0ELb1ELb1ELb1EEEvNS_16Flash_fwd_paramsE) ;  /* 0xfffd05c004006950 */ /* 0x000fea0003c3ffff */
[----:B------:R-:W-:Y:S02]  /*2fa40*/  ULDC.64 UR4, c[0x0][0x118] ;  /* 0x0000460000047ab9 */ /* 0x000fe40000000a00 */
[----:B------:R2:W-:Y:S02]  /*2fa50*/  ST.E.128 [R2.64+0x3800], R20 ;  /* 0x0038001402007985 */ /* 0x0005e4000c101d04 */
[----:B-12---:R-:W-:-:S02]  /*2fa60*/  MOV R2, R9 ;  /* 0x0000000900027202 */ /* 0x006fc40000000f00 */
[----:B------:R-:W-:-:S04]  /*2fa70*/  MOV R3, 0x0 ;  /* 0x0000000000037802 */ /* 0x000fc80000000f00 */
[----:B------:R-:W-:Y:S05]  /*2fa80*/  RET.REL.NODEC R2 `(_ZN5flash24flash_fwd_splitkv_kernelI23Flash_fwd_kernel_traitsILi64ELi64ELi256ELi4ELb0ELb0EN7cutlass6half_tE19Flash_kernel_traitsILi64ELi64ELi256ELi4ES3_EELb1ELb0ELb0ELb0ELb0ELb1ELb1ELb1EEEvNS_16Flash_fwd_paramsE) ;  /* 0xfffd057002007950 */ /* 0x000fea0003c3ffff */
.L_x_2153:
[----:B-1----:R1:W5:Y:S01]  /*2fa90*/  LDL R0, [R1+0x10] ;  /* 0x0000100001007983 */ /* 0x0023620000100800 */
[----:B------:R-:W-:Y:S02]  /*2faa0*/  MOV R5, 0x2 ;  /* 0x0000000200057802 */ /* 0x000fe40000000f00 */
[----:B------:R-:W-:Y:S02]  /*2fab0*/  MOV R4, 0x2fad0 ;  /* 0x0002fad000047802 */ /* 0x000fe40000000f00 */
[----:B-12--5:R-:W-:Y:S05]  /*2fac0*/  CALL.REL.NOINC `($__internal_17_$__cuda_sm70_shflsync_bfly_p) ;  /* 0x0000012000007944 */ /* 0x026fea0003c00000 */
[----:B------:R-:W-:Y:S01]  /*2fad0*/  MOV R0, R6 ;  /* 0x0000000600007202 */ /* 0x000fe20000000f00 */
[----:B------:R-:W-:Y:S05]  /*2fae0*/  BRA `(.L_x_2157) ;  /* 0xfffff1f000007947 */ /* 0x000fea000383ffff */
.L_x_2154:
[----:B------:R-:W-:Y:S02]  /*2faf0*/  MOV R5, 0x1 ;  /* 0x0000000100057802 */ /* 0x000fe40000000f00 */
[----:B------:R-:W-:Y:S02]  /*2fb00*/  MOV R4, 0x2fb20 ;  /* 0x0002fb2000047802 */ /* 0x000fe40000000f00 */
[----:B--2--5:R-:W-:Y:S05]  /*2fb10*/  CALL.REL.NOINC `($__internal_17_$__cuda_sm70_shflsync_bfly_p) ;  /* 0x000000d000007944 */ /* 0x024fea0003c00000 */
[----:B------:R-:W-:Y:S02]  /*2fb20*/  FADD.FTZ R10, R0, R6 ;  /* 0x00000006000a7221 */ /* 0x000fe40000010000 */
[----:B------:R1:W5:Y:S01]  /*2fb30*/  LDL R0, [R1+0xc] ;  /* 0x00000c0001007983 */ /* 0x0003620000100800 */
[----:B------:R-:W-:Y:S02]  /*2fb40*/  MOV R5, 0x2 ;  /* 0x0000000200057802 */ /* 0x000fe40000000f00 */
[----:B------:R-:W-:-:S02]  /*2fb50*/  MOV R4, 0x2fb70 ;  /* 0x0002fb7000047802 */ /* 0x000fc40000000f00 */
[----:B-1---5:R-:W-:Y:S05]  /*2fb60*/  CALL.REL.NOINC `($__internal_17_$__cuda_sm70_shflsync_bfly_p) ;  /* 0x0000008000007944 */ /* 0x022fea0003c00000 */
[----:B------:R-:W2:Y:S01]  /*2fb70*/  LDL.LU R0, [R1+0xc] ;  /* 0x00000c0001007983 */ /* 0x000ea20000300800 */
[----:B------:R-:W-:-:S02]  /*2fb80*/  MOV R5, 0x1 ;  /* 0x0000000100057802 */ /* 0x000fc40000000f00 */
[----:B------:R-:W-:Y:S01]  /*2fb90*/  MOV R4, 0x2fbd0 ;  /* 0x0002fbd000047802 */ /* 0x000fe20000000f00 */
[----:B--2---:R-:W-:-:S05]  /*2fba0*/  FADD.FTZ R2, R0, R6 ;  /* 0x0000000600027221 */ /* 0x004fca0000010000 */
[----:B------:R-:W-:Y:S02]  /*2fbb0*/  MOV R0, R2 ;  /* 0x0000000200007202 */ /* 0x000fe40000000f00 */
[----:B------:R-:W-:Y:S05]  /*2fbc0*/  CALL.REL.NOINC `($__internal_17_$__cuda_sm70_shflsync_bfly_p) ;  /* 0x0000002000007944 */ /* 0x000fea0003c00000 */
[----:B------:R-:W-:Y:S01]  /*2fbd0*/  MOV R4, R6 ;  /* 0x0000000600047202 */ /* 0x000fe20000000f00 */
[----:B------:R-:W-:Y:S05]  /*2fbe0*/  BRA `(.L_x_2158) ;  /* 0xfffff18000007947 */ /* 0x000fea000383ffff */
        .weak           $__internal_17_$__cuda_sm70_shflsync_bfly_p
        .type           $__internal_17_$__cuda_sm70_shflsync_bfly_p,@function
        .size           $__internal_17_$__cuda_sm70_shflsync_bfly_p,(.L_x_7717 - $__internal_17_$__cuda_sm70_shflsync_bfly_p)
$__internal_17_$__cuda_sm70_shflsync_bfly_p:
[----:B------:R-:W-:Y:S04]  /*2fbf0*/  WARPSYNC R7 ;  /* 0x0000000700007348 */ /* 0x000fe80003800000 */
[----:B------:R1:W2:Y:S02]  /*2fc00*/  SHFL.BFLY PT, R6, R0, R5, R8 ;  /* 0x0c00000500067389 */ /* 0x0002a400000e0008 */
[----:B-1----:R-:W-:-:S04]  /*2fc10*/  MOV R5, 0x0 ;  /* 0x0000000000057802 */ /* 0x002fc80000000f00 */
[----:B--2---:R-:W-:Y:S05]  /*2fc20*/  RET.REL.NODEC R4 `(_ZN5flash24flash_fwd_splitkv_kernelI23Flash_fwd_kernel_traitsILi64ELi64ELi256ELi4ELb0ELb0EN7cutlass6half_tE19Flash_kernel_traitsILi64ELi64ELi256ELi4ES3_EELb1ELb0ELb0ELb0ELb0ELb1ELb1ELb1EEEvNS_16Flash_fwd_paramsE) ;  /* 0xfffd03d004007950 */ /* 0x004fea0003c3ffff */
.L_x_2159:
        /* <DEDUP_REMOVED lines=13> */
.L_x_7717:


//--------------------- .text._ZN5flash24flash_fwd_splitkv_kernelI23Flash_fwd_kernel_traitsILi64ELi64ELi256ELi4ELb0ELb0EN7cutlass6half_tE19Flash_kernel_traitsILi64ELi64ELi256ELi4ES3_EELb1ELb0ELb0ELb1ELb1ELb0ELb0ELb0EEEvNS_16Flash_fwd_paramsE --------------------------
	.section	.text._ZN5flash24flash_fwd_splitkv_kernelI23Flash_fwd_kernel_traitsILi64ELi64ELi256ELi4ELb0ELb0EN7cutlass6half_tE19Flash_kernel_traitsILi64ELi64ELi256ELi4ES3_EELb1ELb0ELb0ELb1ELb1ELb0ELb0ELb0EEEvNS_16Flash_fwd_paramsE,"ax",@progbits
	.sectioninfo	@"SHI_REGISTERS=255"
	.align	128
        .global         _ZN5flash24flash_fwd_splitkv_kernelI23Flash_fwd_kernel_traitsILi64ELi64ELi256ELi4ELb0ELb0EN7cutlass6half_tE19Flash_kernel_traitsILi64ELi64ELi256ELi4ES3_EELb1ELb0ELb0ELb1ELb1ELb0ELb0ELb0EEEvNS_16Flash_fwd_paramsE
        .type           _ZN5flash24flash_fwd_splitkv_kernelI23Flash_fwd_kernel_traitsILi64ELi64ELi256ELi4ELb0ELb0EN7cutlass6half_tE19Flash_kernel_traitsILi64ELi64ELi256ELi4ES3_EELb1ELb0ELb0ELb1ELb1ELb0ELb0ELb0EEEvNS_16Flash_fwd_paramsE,@function
        .size           _ZN5flash24flash_fwd_splitkv_kernelI23Flash_fwd_kernel_traitsILi64ELi64ELi256ELi4ELb0ELb0EN7cutlass6half_tE19Flash_kernel_traitsILi64ELi64ELi256ELi4ES3_EELb1ELb0ELb0ELb1ELb1ELb0ELb0ELb0EEEvNS_16Flash_fwd_paramsE,(.L_x_7762 - _ZN5flash24flash_fwd_splitkv_kernelI23Flash_fwd_kernel_traitsILi64ELi64ELi256ELi4ELb0ELb0EN7cutlass6half_tE19Flash_kernel_traitsILi64ELi64ELi256ELi4ES3_EELb1ELb0ELb0ELb1ELb1ELb0ELb0ELb0EEEvNS_16Flash_fwd_paramsE)
        .other          _ZN5flash24flash_fwd_splitkv_kernelI23Flash_fwd_kernel_traitsILi64ELi64ELi256ELi4ELb0ELb0EN7cutlass6half_tE19Flash_kernel_traitsILi64ELi64ELi256ELi4ES3_EELb1ELb0ELb0ELb1ELb1ELb0ELb0ELb0EEEvNS_16Flash_fwd_paramsE,@"STO_CUDA_ENTRY STV_DEFAULT"
_ZN5flash24flash_fwd_splitkv_kernelI23Flash_fwd_kernel_traitsILi64ELi64ELi256ELi4ELb0ELb0EN7cutlass6half_tE19Flash_kernel_traitsILi64ELi64ELi256ELi4ES3_EELb1ELb0ELb0ELb1ELb1ELb0ELb0ELb0EEEvNS_16Flash_fwd_paramsE:
.text._ZN5flash24flash_fwd_splitkv_kernelI23Flash_fwd_kernel_traitsILi64ELi64ELi256ELi4ELb0ELb0EN7cutlass6half_tE19Flash_kernel_traitsILi64ELi64ELi256ELi4ES3_EELb1ELb0ELb0ELb1ELb1ELb0ELb0ELb0EEEvNS_16Flash_fwd_paramsE:
[----:B------:R-:W-:Y:S02]  /*0000*/  MOV R1, c[0x0][0x28] ;  /* 0x00000a0000017a02 */ /* 0x000fe40000000f00 */
[----:B------:R-:W1:Y:S01]  /*0010*/  S2R R25, SR_CTAID.Y ;  /* 0x0000000000197919 */ /* 0x000e620000002600 */
[----:B------:R-:W-:Y:S01]  /*0020*/  ISETP.NE.U32.AND P2, PT, RZ, c[0x0][0x258], PT ;  /* 0x00009600ff007a0c */ /* 0x000fe20003f45070 */
[----:B------:R-:W-:Y:S01]  /*0030*/  IMAD.MOV.U32 R8, RZ, RZ, RZ ;  /* 0x000000ffff087224 */ /* 0x000fe200078e00ff */
[----:B------:R-:W-:Y:S01]  /*0040*/  ISETP.NE.U32.AND P0, PT, RZ, c[0x0][0x250], PT ;  /* 0x00009400ff007a0c */ /* 0x000fe20003f05070 */
[----:B------:R-:W-:Y:S01]  /*0050*/  ULDC.64 UR10, c[0x0][0x118] ;  /* 0x00004600000a7ab9 */ /* 0x000fe20000000a00 */
[----:B------:R-:W-:Y:S02]  /*0060*/  ISETP.NE.AND.EX P2, PT, RZ, c[0x0][0x25c], PT, P2 ;  /* 0x00009700ff007a0c */ /* 0x000fe40003f45320 */
[----:B------:R-:W-:Y:S02]  /*0070*/  ISETP.NE.AND.EX P0, PT, RZ, c[0x0][0x254], PT, P0 ;  /* 0x00009500ff007a0c */ /* 0x000fe40003f05300 */
[----:B------:R-:W-:-:S09]  /*0080*/  IADD3 R1, R1, -0x10, RZ ;  /* 0xfffffff001017810 */ /* 0x000fd20007ffe0ff */
[----:B------:R-:W-:Y:S02]  /*0090*/  @P2 IMAD.MOV.U32 R2, RZ, RZ, 0x4 ;  /* 0x00000004ff022424 */ /* 0x000fe400078e00ff */
[----:B------:R-:W-:Y:S02]  /*00a0*/  @P0 IMAD.MOV.U32 R0, RZ, RZ, 0x4 ;  /* 0x00000004ff000424 */ /* 0x000fe400078e00ff */
[----:B-1----:R-:W-:-:S04]  /*00b0*/  @P2 IMAD.WIDE R2, R25, R2, c[0x0][0x258] ;  /* 0x0000960019022625 */ /* 0x002fc800078e0202 */
[----:B------:R-:W-:Y:S02]  /*00c0*/  @P0 IMAD.WIDE R4, R25, R0, c[0x0][0x250] ;  /* 0x0000940019040625 */ /* 0x000fe400078e0200 */
[----:B------:R-:W2:Y:S04]  /*00d0*/  @P2 LDG.E R2, [R2.64] ;  /* 0x0000000a02022981 */ /* 0x000ea8000c1e1900 */
[----:B------:R-:W2:Y:S04]  /*00e0*/  @P0 LDG.E R8, [R4.64] ;  /* 0x0000000a04080981 */ /* 0x000ea8000c1e1900 */
[----:B------:R-:W1:Y:S01]  /*00f0*/  S2R R18, SR_CTAID.X ;  /* 0x0000000000127919 */ /* 0x000e620000002500 */
[----:B------:R-:W-:-:S04]  /*0100*/  @!P2 ISETP.NE.U32.AND P1, PT, RZ, c[0x0][0x268], PT ;  /* 0x00009a00ff00aa0c */ /* 0x000fc80003f25070 */
[----:B------:R-:W-:Y:S01]  /*0110*/  @!P2 ISETP.NE.AND.EX P1, PT, RZ, c[0x0][0x26c], PT, P1 ;  /* 0x00009b00ff00aa0c */ /* 0x000fe20003f25310 */
[----:B-1----:R-:W-:-:S05]  /*0120*/  IMAD.SHL.U32 R241, R18, 0x40, RZ ;  /* 0x0000004012f17824 */ /* 0x002fca00078e00ff */
[----:B------:R-:W-:Y:S02]  /*0130*/  ISETP.GE.AND P0, PT, R241, c[0x0][0x214], PT ;  /* 0x00008500f1007a0c */ /* 0x000fe40003f06270 */
[----:B------:R-:W-:Y:S01]  /*0140*/  @!P2 SEL R0, RZ, c[0x0][0x21c], !P1 ;  /* 0x00008700ff00aa07 */ /* 0x000fe20004800000 */
[----:B--2---:R-:W-:-:S03]  /*0150*/  @P2 IMAD.IADD R128, R2, 0x1, -R8 ;  /* 0x0000000102802824 */ /* 0x004fc600078e0a08 */
[----:B------:R-:W-:-:S07]  /*0160*/  @!P2 IADD3 R128, R0, c[0x0][0x218], -R8 ;  /* 0x000086000080aa10 */ /* 0x000fce0007ffe808 */
[----:B------:R-:W-:Y:S05]  /*0170*/  @P0 EXIT ;  /* 0x000000000000094d */ /* 0x000fea0003800000 */
[----:B------:R-:W-:Y:S01]  /*0180*/  UMOV UR5, 0xff ;  /* 0x000000ff00057882 */ /* 0x000fe20000000000 */
[----:B------:R-:W-:Y:S01]  /*0190*/  IADD3 R2, R241, 0x13f, RZ ;  /* 0x0000013ff1027810 */ /* 0x000fe20007ffe0ff */
[----:B------:R-:W-:Y:S01]  /*01a0*/  ULDC UR4, c[0x0][0x218] ;  /* 0x0000860000047ab9 */ /* 0x000fe20000000800 */
[C---:B------:R-:W-:Y:S01]  /*01b0*/  IADD3 R0, R128.reuse, 0xff, RZ ;  /* 0x000000ff80007810 */ /* 0x040fe20007ffe0ff */
[----:B------:R-:W-:Y:S01]  /*01c0*/  UIADD3 UR5, UR5, UR4, URZ ;  /* 0x0000000405057290 */ /* 0x000fe2000fffe03f */
[----:B------:R-:W-:Y:S01]  /*01d0*/  IADD3 R2, R128, -c[0x0][0x214], R2 ;  /* 0x8000850080027a10 */ /* 0x000fe20007ffe002 */
[----:B------:R-:W1:Y:S01]  /*01e0*/  S2R R26, SR_CTAID.Z ;  /* 0x00000000001a7919 */ /* 0x000e620000002700 */
[----:B------:R-:W-:Y:S01]  /*01f0*/  SHF.R.S32.HI R3, RZ, 0x1f, R0 ;  /* 0x0000001fff037819 */ /* 0x000fe20000011400 */
[----:B------:R-:W-:Y:S01]  /*0200*/  USHF.R.S32.HI UR4, URZ, 0x1f, UR5 ;  /* 0x0000001f3f047899 */ /* 0x000fe20008011405 */
[----:B------:R-:W-:Y:S01]  /*0210*/  IADD3 R4, R2, c[0x0][0x2e8], RZ ;  /* 0x0000ba0002047a10 */ /* 0x000fe20007ffe0ff */
[----:B------:R-:W2:Y:S01]  /*0220*/  S2R R131, SR_TID.X ;  /* 0x0000000000837919 */ /* 0x000ea20000002100 */
[----:B------:R-:W-:Y:S01]  /*0230*/  LEA.HI R0, R3, R0, RZ, 0x8 ;  /* 0x0000000003007211 */ /* 0x000fe200078f40ff */
[----:B------:R-:W-:Y:S01]  /*0240*/  ULEA.HI UR4, UR4, UR5, URZ, 0x8 ;  /* 0x0000000504047291 */ /* 0x000fe2000f8f403f */
[----:B------:R-:W-:Y:S01]  /*0250*/  SHF.R.S32.HI R2, RZ, 0x1f, R4 ;  /* 0x0000001fff027819 */ /* 0x000fe20000011404 */
[----:B------:R-:W-:Y:S01]  /*0260*/  IMAD.MOV.U32 R48, RZ, RZ, 0x20 ;  /* 0x00000020ff307424 */ /* 0x000fe200078e00ff */
[----:B------:R-:W-:Y:S01]  /*0270*/  SHF.R.S32.HI R0, RZ, 0x8, R0 ;  /* 0x00000008ff007819 */ /* 0x000fe20000011400 */
[----:B------:R-:W-:Y:S01]  /*0280*/  USHF.R.S32.HI UR4, URZ, 0x8, UR4 ;  /* 0x000000083f047899 */ /* 0x000fe20008011404 */
[----:B------:R-:W-:-:S04]  /*0290*/  LEA.HI R2, R2, R4, RZ, 0x8 ;  /* 0x0000000402027211 */ /* 0x000fc800078f40ff */
[----:B------:R-:W-:Y:S02]  /*02a0*/  SHF.R.S32.HI R2, RZ, 0x8, R2 ;  /* 0x00000008ff027819 */ /* 0x000fe40000011402 */
[----:B------:R-:W-:-:S04]  /*02b0*/  IMNMX R0, R0, UR4, PT ;  /* 0x0000000400007c17 */ /* 0x000fc8000b800200 */
[----:B------:R-:W-:-:S04]  /*02c0*/  IMNMX R242, R0, R2, PT ;  /* 0x0000000200f27217 */ /* 0x000fc80003800200 */
[----:B------:R-:W-:-:S13]  /*02d0*/  ISETP.GT.AND P0, PT, R242, RZ, PT ;  /* 0x000000fff200720c */ /* 0x000fda0003f04270 */
[----:B------:R-:W-:Y:S05]  /*02e0*/  @P0 BRA `(.L_x_2160) ;  /* 0x0000043000000947 */ /* 0x000fea0003800000 */
[----:B-12---:R-:W-:Y:S01]  /*02f0*/  SHF.R.S32.HI R4, RZ, 0x1f, R131 ;  /* 0x0000001fff047819 */ /* 0x006fe20000011483 */
[C---:B------:R-:W-:Y:S01]  /*0300*/  IMAD R11, R48.reuse, c[0x0][0x1ec], RZ ;  /* 0x00007b00300b7a24 */ /* 0x040fe200078e02ff */
[----:B------:R-:W-:Y:S01]  /*0310*/  SHF.R.S32.HI R0, RZ, 0x1f, R241 ;  /* 0x0000001fff007819 */ /* 0x000fe200000114f1 */
[----:B------:R-:W-:Y:S01]  /*0320*/  IMAD.WIDE.U32 R14, R48, c[0x0][0x1e8], RZ ;  /* 0x00007a00300e7a25 */ /* 0x000fe200078e00ff */
[----:B------:R-:W-:Y:S02]  /*0330*/  LEA.HI R4, R4, R131, RZ, 0x3 ;  /* 0x0000008304047211 */ /* 0x000fe400078f18ff */
[----:B------:R-:W-:Y:S01]  /*0340*/  SHF.R.S32.HI R5, RZ, 0x1f, R25 ;  /* 0x0000001fff057819 */ /* 0x000fe20000011419 */
[----:B------:R-:W-:Y:S01]  /*0350*/  IMAD R0, R0, c[0x0][0x1e8], RZ ;  /* 0x00007a0000007a24 */ /* 0x000fe200078e02ff */
[----:B------:R-:W-:Y:S02]  /*0360*/  LOP3.LUT R2, R4, 0x1ffffff8, RZ, 0xc0, !PT ;  /* 0x1ffffff804027812 */ /* 0x000fe400078ec0ff */
[----:B------:R-:W-:Y:S01]  /*0370*/  SHF.R.S32.HI R6, RZ, 0x1f, R26 ;  /* 0x0000001fff067819 */ /* 0x000fe2000001141a */
[----:B------:R-:W-:Y:S01]  /*0380*/  IMAD R0, R241, c[0x0][0x1ec], R0 ;  /* 0x00007b00f1007a24 */ /* 0x000fe200078e0200 */
[C---:B------:R-:W-:Y:S01]  /*0390*/  LOP3.LUT P5, RZ, R131.reuse, 0x7, RZ, 0xc0, !PT ;  /* 0x0000000783ff7812 */ /* 0x040fe200078ac0ff */
[----:B------:R-:W-:Y:S01]  /*03a0*/  IMAD.IADD R2, R131, 0x1, -R2 ;  /* 0x0000000183027824 */ /* 0x000fe200078e0a02 */
[----:B------:R-:W-:Y:S01]  /*03b0*/  IADD3 R12, -R241, c[0x0][0x214], RZ ;  /* 0x00008500f10c7a10 */ /* 0x000fe20007ffe1ff */
[----:B------:R-:W-:Y:S01]  /*03c0*/  IMAD R5, R5, c[0x0][0x1e0], RZ ;  /* 0x0000780005057a24 */ /* 0x000fe200078e02ff */
[----:B------:R-:W-:Y:S01]  /*03d0*/  IADD3 R11, R15, R11, RZ ;  /* 0x0000000b0f0b7210 */ /* 0x000fe20007ffe0ff */
[----:B------:R-:W-:-:S05]  /*03e0*/  IMAD.SHL.U32 R2, R2, 0x8, RZ ;  /* 0x0000000802027824 */ /* 0x000fca00078e00ff */
[----:B------:R-:W-:-:S05]  /*03f0*/  SHF.R.S32.HI R3, RZ, 0x1f, R2 ;  /* 0x0000001fff037819 */ /* 0x000fca0000011402 */
[----:B------:R-:W-:-:S04]  /*0400*/  IMAD.WIDE.U32 R2, R241, c[0x0][0x1e8], R2 ;  /* 0x00007a00f1027a25 */ /* 0x000fc800078e0002 */
[----:B------:R-:W-:Y:S02]  /*0410*/  IMAD.IADD R3, R3, 0x1, R0 ;  /* 0x0000000103037824 */ /* 0x000fe400078e0200 */
[C---:B------:R-:W-:Y:S02]  /*0420*/  IMAD R0, R25.reuse, c[0x0][0x1e4], R5 ;  /* 0x0000790019007a24 */ /* 0x040fe400078e0205 */
[----:B------:R-:W-:-:S04]  /*0430*/  IMAD.WIDE.U32 R2, R25, c[0x0][0x1e0], R2 ;  /* 0x0000780019027a25 */ /* 0x000fc800078e0002 */
[----:B------:R-:W-:Y:S01]  /*0440*/  IMAD.IADD R3, R3, 0x1, R0 ;  /* 0x0000000103037824 */ /* 0x000fe200078e0200 */
[----:B------:R-:W-:Y:S01]  /*0450*/  SHF.R.S32.HI R0, RZ, 0x3, R4 ;  /* 0x00000003ff007819 */ /* 0x000fe20000011404 */
[----:B------:R-:W-:Y:S02]  /*0460*/  IMAD R5, R6, c[0x0][0x1f0], RZ ;  /* 0x00007c0006057a24 */ /* 0x000fe400078e02ff */
[----:B------:R-:W-:Y:S01]  /*0470*/  IMAD.WIDE.U32 R2, R26, c[0x0][0x1f0], R2 ;  /* 0x00007c001a027a25 */ /* 0x000fe200078e0002 */
[----:B------:R-:W-:Y:S02]  /*0480*/  SHF.R.S32.HI R7, RZ, 0x1f, R0 ;  /* 0x0000001fff077819 */ /* 0x000fe40000011400 */
[----:B------:R-:W-:Y:S01]  /*0490*/  IADD3 R6, R0, 0x10, RZ ;  /* 0x0000001000067810 */ /* 0x000fe20007ffe0ff */
[----:B------:R-:W-:Y:S01]  /*04a0*/  IMAD R4, R26, c[0x0][0x1f4], R5 ;  /* 0x00007d001a047a24 */ /* 0x000fe200078e0205 */
[-C--:B------:R-:W-:Y:S01]  /*04b0*/  ISETP.GE.OR P4, PT, R0, R12.reuse, P5 ;  /* 0x0000000c0000720c */ /* 0x080fe20002f86670 */
[----:B------:R-:W-:Y:S01]  /*04c0*/  IMAD R5, R7, c[0x0][0x1e8], RZ ;  /* 0x00007a0007057a24 */ /* 0x000fe200078e02ff */
[----:B------:R-:W-:Y:S01]  /*04d0*/  ISETP.GE.OR P3, PT, R6, R12, P5 ;  /* 0x0000000c0600720c */ /* 0x000fe20002f66670 */
[----:B------:R-:W-:-:S02]  /*04e0*/  IMAD.IADD R3, R3, 0x1, R4 ;  /* 0x0000000103037824 */ /* 0x000fc400078e0204 */
[----:B------:R-:W-:Y:S02]  /*04f0*/  IMAD R4, R25, c[0x0][0x1c0], R26 ;  /* 0x0000700019047a24 */ /* 0x000fe400078e021a */
[C---:B------:R-:W-:Y:S02]  /*0500*/  IMAD R5, R0.reuse, c[0x0][0x1ec], R5 ;  /* 0x00007b0000057a24 */ /* 0x040fe400078e0205 */
[----:B------:R-:W-:-:S04]  /*0510*/  IMAD.WIDE.U32 R2, R0, c[0x0][0x1e8], R2 ;  /* 0x00007a0000027a25 */ /* 0x000fc800078e0002 */
[----:B------:R-:W-:Y:S01]  /*0520*/  IMAD R4, R4, c[0x0][0x214], R241 ;  /* 0x0000850004047a24 */ /* 0x000fe200078e02f1 */
[----:B------:R-:W-:Y:S01]  /*0530*/  LEA R8, P0, R2, c[0x0][0x1d0], 0x1 ;  /* 0x0000740002087a11 */ /* 0x000fe200078008ff */
[----:B------:R-:W-:-:S03]  /*0540*/  IMAD.IADD R5, R3, 0x1, R5 ;  /* 0x0000000103057824 */ /* 0x000fc600078e0205 */
[----:B------:R-:W-:Y:S02]  /*0550*/  IADD3 R10, P1, R4, R0, RZ ;  /* 0x00000000040a7210 */ /* 0x000fe40007f3e0ff */
[----:B------:R-:W-:Y:S02]  /*0560*/  LEA.HI.X R9, R2, c[0x0][0x1d4], R5, 0x1, P0 ;  /* 0x0000750002097a11 */ /* 0x000fe400000f0c05 */
[----:B------:R-:W-:Y:S02]  /*0570*/  IADD3 R6, P2, R8, R14, RZ ;  /* 0x0000000e08067210 */ /* 0x000fe40007f5e0ff */
[----:B------:R-:W-:Y:S01]  /*0580*/  IADD3 R5, R0, 0x20, RZ ;  /* 0x0000002000057810 */ /* 0x000fe20007ffe0ff */
[----:B------:R-:W-:Y:S01]  /*0590*/  STG.E.128 [R8.64], RZ ;  /* 0x000000ff08007986 */ /* 0x000fe2000c101d0a */
[----:B------:R-:W-:Y:S01]  /*05a0*/  LEA.HI.X.SX32 R3, R4, R7, 0x1, P1 ;  /* 0x0000000704037211 */ /* 0x000fe200008f0eff */
[----:B------:R-:W-:Y:S01]  /*05b0*/  IMAD.X R7, R11, 0x1, R9, P2 ;  /* 0x000000010b077824 */ /* 0x000fe200010e0609 */
[----:B------:R-:W-:-:S02]  /*05c0*/  ISETP.GE.OR P2, PT, R5, R12, P5 ;  /* 0x0000000c0500720c */ /* 0x000fc40002f46670 */
[----:B------:R-:W-:Y:S02]  /*05d0*/  LEA R2, P0, R10, c[0x0][0x200], 0x2 ;  /* 0x000080000a027a11 */ /* 0x000fe400078010ff */
[----:B------:R-:W-:Y:S01]  /*05e0*/  IADD3 R4, P1, R6, R14, RZ ;  /* 0x0000000e06047210 */ /* 0x000fe20007f3e0ff */
[----:B------:R1:W-:Y:S01]  /*05f0*/  STG.E.128 [R6.64], RZ ;  /* 0x000000ff06007986 */ /* 0x0003e2000c101d0a */
[----:B------:R-:W-:Y:S02]  /*0600*/  IADD3 R0, R0, 0x30, RZ ;  /* 0x0000003000007810 */ /* 0x000fe40007ffe0ff */
[----:B------:R-:W-:Y:S01]  /*0610*/  LEA.HI.X R3, R10, c[0x0][0x204], R3, 0x2, P0 ;  /* 0x000081000a037a11 */ /* 0x000fe200000f1403 */
[----:B------:R-:W-:Y:S01]  /*0620*/  IMAD.X R5, R7, 0x1, R11, P1 ;  /* 0x0000000107057824 */ /* 0x000fe200008e060b */
[----:B------:R-:W-:Y:S02]  /*0630*/  ISETP.GE.OR P5, PT, R0, R12, P5 ;  /* 0x0000000c0000720c */ /* 0x000fe40002fa6670 */
[----:B------:R-:W-:-:S02]  /*0640*/  IADD3 R10, P0, R4, R14, RZ ;  /* 0x0000000e040a7210 */ /* 0x000fc40007f1e0ff */
[----:B------:R2:W-:Y:S03]  /*0650*/  STG.E.128 [R4.64], RZ ;  /* 0x000000ff04007986 */ /* 0x0005e6000c101d0a */
[----:B------:R-:W-:-:S05]  /*0660*/  IMAD.X R11, R5, 0x1, R11, P0 ;  /* 0x00000001050b7824 */ /* 0x000fca00000e060b */
[----:B------:R3:W-:Y:S01]  /*0670*/  STG.E.128 [R10.64], RZ ;  /* 0x000000ff0a007986 */ /* 0x0007e2000c101d0a */
[----:B-1----:R-:W-:-:S05]  /*0680*/  @!P4 MOV R6, 0x7f800000 ;  /* 0x7f8000000006c802 */ /* 0x002fca0000000f00 */
[----:B------:R3:W-:Y:S01]  /*0690*/  @!P4 STG.E [R2.64], R6 ;  /* 0x000000060200c986 */ /* 0x0007e2000c10190a */
[----:B--2---:R-:W-:Y:S02]  /*06a0*/  @!P3 IMAD.MOV.U32 R5, RZ, RZ, 0x7f800000 ;  /* 0x7f800000ff05b424 */ /* 0x004fe400078e00ff */
[----:B------:R-:W-:-:S03]  /*06b0*/  @!P2 IMAD.MOV.U32 R4, RZ, RZ, 0x7f800000 ;  /* 0x7f800000ff04a424 */ /* 0x000fc600078e00ff */
[----:B------:R3:W-:Y:S04]  /*06c0*/  @!P3 STG.E [R2.64+0x40], R5 ;  /* 0x000040050200b986 */ /* 0x0007e8000c10190a */
[----:B------:R3:W-:Y:S01]  /*06d0*/  @!P2 STG.E [R2.64+0x80], R4 ;  /* 0x000080040200a986 */ /* 0x0007e2000c10190a */
[----:B------:R-:W-:Y:S05]  /*06e0*/  @P5 EXIT ;  /* 0x000000000000594d */ /* 0x000fea0003800000 */
[----:B------:R-:W-:-:S05]  /*06f0*/  MOV R0, 0x7f800000 ;  /* 0x7f80000000007802 */ /* 0x000fca0000000f00 */
[----:B------:R-:W-:Y:S01]  /*0700*/  STG.E [R2.64+0xc0], R0 ;  /* 0x0000c00002007986 */ /* 0x000fe2000c10190a */
[----:B------:R-:W-:Y:S05]  /*0710*/  EXIT ;  /* 0x000000000000794d */ /* 0x000fea0003800000 */
.L_x_2160:
[----:B-12---:R-:W-:Y:S01]  /*0720*/  ISETP.NE.U32.AND P0, PT, RZ, c[0x0][0x2b8], PT ;  /* 0x0000ae00ff007a0c */ /* 0x006fe20003f05070 */
[----:B------:R-:W-:-:S03]  /*0730*/  IMAD.MOV.U32 R10, RZ, RZ, R25 ;  /* 0x000000ffff0a7224 */ /* 0x000fc600078e0019 */
[----:B------:R-:W-:-:S13]  /*0740*/  ISETP.NE.AND.EX P0, PT, RZ, c[0x0][0x2bc], PT, P0 ;  /* 0x0000af00ff007a0c */ /* 0x000fda0003f05300 */
[----:B------:R-:W-:-:S04]  /*0750*/  @P0 IMAD.MOV.U32 R2, RZ, RZ, 0x4 ;  /* 0x00000004ff020424 */ /* 0x000fc800078e00ff */
[----:B------:R-:W-:-:S05]  /*0760*/  @P0 IMAD.WIDE R2, R25, R2, c[0x0][0x2b8] ;  /* 0x0000ae0019020625 */ /* 0x000fca00078e0202 */
[----:B------:R1:W5:Y:S01]  /*0770*/  @P0 LDG.E R10, [R2.64] ;  /* 0x0000000a020a0981 */ /* 0x000362000c1e1900 */
[----:B------:R-:W-:Y:S01]  /*0780*/  ISETP.NE.U32.AND P0, PT, RZ, c[0x0][0x2c0], PT ;  /* 0x0000b000ff007a0c */ /* 0x000fe20003f05070 */
[----:B------:R-:W-:Y:S01]  /*0790*/  IMAD.MOV.U32 R0, RZ, RZ, RZ ;  /* 0x000000ffff007224 */ /* 0x000fe200078e00ff */
[----:B------:R-:W-:Y:S02]  /*07a0*/  PLOP3.LUT P6, PT, PT, PT, PT, 0x80, 0x0 ;  /* 0x000000000000781c */ /* 0x000fe40003fcf070 */
[----:B------:R-:W-:Y:S01]  /*07b0*/  ISETP.NE.AND.EX P0, PT, RZ, c[0x0][0x2c4], PT, P0 ;  /* 0x0000b100ff007a0c */ /* 0x000fe20003f05300 */
[----:B-1----:R-:W-:-:S12]  /*07c0*/  IMAD.MOV.U32 R2, RZ, RZ, RZ ;  /* 0x000000ffff027224 */ /* 0x002fd800078e00ff */
[----:B------:R-:W-:Y:S05]  /*07d0*/  @!P0 BRA `(.L_x_2161) ;  /* 0x0000008000008947 */ /* 0x000fea0003800000 */
[----:B------:R-:W-:Y:S01]  /*07e0*/  SHF.R.S32.HI R0, RZ, 0x1f, R25 ;  /* 0x0000001fff007819 */ /* 0x000fe20000011419 */
[----:B------:R-:W-:Y:S01]  /*07f0*/  IMAD.WIDE.U32 R4, R25, c[0x0][0x2c8], RZ ;  /* 0x0000b20019047a25 */ /* 0x000fe200078e00ff */
[----:B------:R-:W-:-:S03]  /*0800*/  PLOP3.LUT P6, PT, PT, PT, PT, 0x8, 0x0 ;  /* 0x000000000000781c */ /* 0x000fc60003fce170 */
[----:B------:R-:W-:Y:S01]  /*0810*/  IMAD R0, R0, c[0x0][0x2c8], RZ ;  /* 0x0000b20000007a24 */ /* 0x000fe200078e02ff */
[----:B------:R-:W-:-:S03]  /*0820*/  LEA R2, P0, R4, c[0x0][0x2c0], 0x2 ;  /* 0x0000b00004027a11 */ /* 0x000fc600078010ff */
[----:B------:R-:W-:-:S05]  /*0830*/  IMAD R0, R25, c[0x0][0x2cc], R0 ;  /* 0x0000b30019007a24 */ /* 0x000fca00078e0200 */
[----:B------:R-:W-:-:S04]  /*0840*/  IADD3 R0, R5, R0, RZ ;  /* 0x0000000005007210 */ /* 0x000fc80007ffe0ff */
[----:B------:R-:W-:-:S04]  /*0850*/  LEA.HI.X R0, R4, c[0x0][0x2c4], R0, 0x2, P0 ;  /* 0x0000b10004007a11 */ /* 0x000fc800000f1400 */
.L_x_2161:
[----:B------:R-:W-:Y:S01]  /*0860*/  IABS R3, c[0x0][0x2d0] ;  /* 0x0000b40000037a13 */ /* 0x000fe20000000000 */
[----:B------:R-:W-:Y:S01]  /*0870*/  IMAD.MOV.U32 R245, RZ, RZ, R0 ;  /* 0x000000fffff57224 */ /* 0x000fe200078e0000 */
[----:B------:R-:W-:-:S03]  /*0880*/  MOV R244, R2 ;  /* 0x0000000200f47202 */ /* 0x000fc60000000f00 */
[----:B------:R-:W-:Y:S01]  /*0890*/  IMAD.MOV.U32 R246, RZ, RZ, R3 ;  /* 0x000000fffff67224 */ /* 0x000fe200078e0003 */
[----:B------:R-:W-:Y:S05]  /*08a0*/  @P6 BRA `(.L_x_2162) ;  /* 0x000004c000006947 */ /* 0x000fea0003800000 */
[----:B------:R-:W1:Y:S01]  /*08b0*/  I2F.RP R2, R246 ;  /* 0x000000f600027306 */ /* 0x000e620000209400 */
[----:B------:R-:W-:-:S04]  /*08c0*/  LEA R14, R242, 0xffffff00, 0x8 ;  /* 0xffffff00f20e7811 */ /* 0x000fc800078e40ff */
[----:B------:R-:W-:-:S03]  /*08d0*/  IABS R4, R14 ;  /* 0x0000000e00047213 */ /* 0x000fc60000000000 */
        /* <DEDUP_REMOVED lines=12> */
[-C--:B------:R-:W-:Y:S02]  /*09a0*/  @!P1 IADD3 R2, R2, -R246.reuse, RZ ;  /* 0x800000f602029210 */ /* 0x080fe40007ffe0ff */
[----:B------:R-:W-:Y:S02]  /*09b0*/  @!P1 IADD3 R0, R0, 0x1, RZ ;  /* 0x0000000100009810 */ /* 0x000fe40007ffe0ff */
[----:B------:R-:W-:Y:S02]  /*09c0*/  ISETP.GE.U32.AND P2, PT, R2, R246, PT ;  /* 0x000000f60200720c */ /* 0x000fe40003f46070 */
[----:B------:R-:W-:Y:S02]  /*09d0*/  LOP3.LUT R2, R14, c[0x0][0x2d0], RZ, 0x3c, !PT ;  /* 0x0000b4000e027a12 */ /* 0x000fe400078e3cff */
[----:B------:R-:W-:Y:S02]  /*09e0*/  ISETP.NE.AND P1, PT, RZ, c[0x0][0x2d0], PT ;  /* 0x0000b400ff007a0c */ /* 0x000fe40003f25270 */
[----:B------:R-:W-:-:S07]  /*09f0*/  ISETP.GE.AND P0, PT, R2, RZ, PT ;  /* 0x000000ff0200720c */ /* 0x000fce0003f06270 */
[----:B------:R-:W-:-:S05]  /*0a00*/  @P2 IADD3 R0, R0, 0x1, RZ ;  /* 0x0000000100002810 */ /* 0x000fca0007ffe0ff */
[----:B------:R-:W-:-:S05]  /*0a10*/  IMAD.MOV.U32 R4, RZ, RZ, R0 ;  /* 0x000000ffff047224 */ /* 0x000fca00078e0000 */
[----:B------:R-:W-:Y:S02]  /*0a20*/  @!P0 IADD3 R4, -R4, RZ, RZ ;  /* 0x000000ff04048210 */ /* 0x000fe40007ffe1ff */
[----:B------:R-:W-:-:S05]  /*0a30*/  @!P1 LOP3.LUT R4, RZ, c[0x0][0x2d0], RZ, 0x33, !PT ;  /* 0x0000b400ff049a12 */ /* 0x000fca00078e33ff */
[----:B------:R-:W-:-:S05]  /*0a40*/  IMAD.WIDE R2, R4, 0x4, R244 ;  /* 0x0000000404027825 */ /* 0x000fca00078e02f4 */
[----:B------:R1:W2:Y:S01]  /*0a50*/  LDG.E R5, [R2.64] ;  /* 0x0000000a02057981 */ /* 0x0002a2000c1e1900 */
[----:B------:R-:W-:Y:S02]  /*0a60*/  IABS R6, c[0x0][0x1c8] ;  /* 0x0000720000067a13 */ /* 0x000fe40000000000 */
[----:B------:R-:W-:Y:S02]  /*0a70*/  IABS R7, R26 ;  /* 0x0000001a00077213 */ /* 0x000fe40000000000 */
[----:B-1----:R-:W1:Y:S08]  /*0a80*/  I2F.RP R2, R6 ;  /* 0x0000000600027306 */ /* 0x002e700000209400 */
        /* <DEDUP_REMOVED lines=10> */
[----:B------:R-:W-:Y:S01]  /*0b30*/  IMAD R2, R6, R2, R3 ;  /* 0x0000000206027224 */ /* 0x000fe200078e0203 */
[----:B------:R-:W-:-:S04]  /*0b40*/  LOP3.LUT R3, R26, c[0x0][0x1c8], RZ, 0x3c, !PT ;  /* 0x000072001a037a12 */ /* 0x000fc800078e3cff */
[----:B------:R-:W-:-:S13]  /*0b50*/  ISETP.GT.U32.AND P0, PT, R6, R2, PT ;  /* 0x000000020600720c */ /* 0x000fda0003f04070 */
[----:B------:R-:W-:Y:S01]  /*0b60*/  @!P0 IMAD.IADD R2, R2, 0x1, -R6 ;  /* 0x0000000102028824 */ /* 0x000fe200078e0a06 */
[----:B------:R-:W-:Y:S02]  /*0b70*/  @!P0 IADD3 R0, R0, 0x1, RZ ;  /* 0x0000000100008810 */ /* 0x000fe40007ffe0ff */
[----:B------:R-:W-:Y:S02]  /*0b80*/  ISETP.GE.AND P0, PT, R3, RZ, PT ;  /* 0x000000ff0300720c */ /* 0x000fe40003f06270 */
[----:B------:R-:W-:Y:S02]  /*0b90*/  ISETP.GE.U32.AND P1, PT, R2, R6, PT ;  /* 0x000000060200720c */ /* 0x000fe40003f26070 */
[----:B------:R-:W-:-:S05]  /*0ba0*/  IADD3 R2, -R4, RZ, RZ ;  /* 0x000000ff04027210 */ /* 0x000fca0007ffe1ff */
[----:B------:R-:W-:-:S05]  /*0bb0*/  IMAD R14, R2, c[0x0][0x2d0], R14 ;  /* 0x0000b400020e7a24 */ /* 0x000fca00078e020e */
[----:B------:R-:W-:Y:S02]  /*0bc0*/  SHF.R.S32.HI R20, RZ, 0x1f, R14 ;  /* 0x0000001fff147819 */ /* 0x000fe4000001140e */
[----:B------:R-:W-:Y:S02]  /*0bd0*/  @P1 IADD3 R0, R0, 0x1, RZ ;  /* 0x0000000100001810 */ /* 0x000fe40007ffe0ff */
[----:B------:R-:W-:Y:S01]  /*0be0*/  ISETP.NE.AND P1, PT, RZ, c[0x0][0x1c8], PT ;  /* 0x00007200ff007a0c */ /* 0x000fe20003f25270 */
[----:B------:R-:W-:Y:S02]  /*0bf0*/  IMAD R4, R20, c[0x0][0x198], RZ ;  /* 0x0000660014047a24 */ /* 0x000fe400078e02ff */
[----:B------:R-:W-:Y:S02]  /*0c00*/  @!P0 IMAD.MOV R0, RZ, RZ, -R0 ;  /* 0x000000ffff008224 */ /* 0x000fe400078e0a00 */
[----:B------:R-:W-:-:S08]  /*0c10*/  IMAD R4, R14, c[0x0][0x19c], R4 ;  /* 0x000067000e047a24 */ /* 0x000fd000078e0204 */
[----:B------:R-:W-:-:S04]  /*0c20*/  @!P1 LOP3.LUT R0, RZ, c[0x0][0x1c8], RZ, 0x33, !PT ;  /* 0x00007200ff009a12 */ /* 0x000fc800078e33ff */
[----:B------:R-:W-:Y:S02]  /*0c30*/  SHF.R.S32.HI R16, RZ, 0x1f, R0 ;  /* 0x0000001fff107819 */ /* 0x000fe40000011400 */
[----:B-----5:R-:W-:Y:S02]  /*0c40*/  MOV R10, R0 ;  /* 0x00000000000a7202 */ /* 0x020fe40000000f00 */
[----:B--2---:R-:W-:Y:S01]  /*0c50*/  SHF.R.S32.HI R8, RZ, 0x1f, R5 ;  /* 0x0000001fff087819 */ /* 0x004fe20000011405 */
[----:B------:R-:W-:-:S04]  /*0c60*/  IMAD.WIDE.U32 R6, R5, c[0x0][0x180], RZ ;  /* 0x0000600005067a25 */ /* 0x000fc800078e00ff */
[----:B------:R-:W-:-:S04]  /*0c70*/  IMAD R2, R8, c[0x0][0x180], RZ ;  /* 0x0000600008027a24 */ /* 0x000fc800078e02ff */
[----:B------:R-:W-:-:S05]  /*0c80*/  IMAD R2, R5, c[0x0][0x184], R2 ;  /* 0x0000610005027a24 */ /* 0x000fca00078e0202 */
[----:B------:R-:W-:Y:S01]  /*0c90*/  IADD3 R3, R7, R2, RZ ;  /* 0x0000000207037210 */ /* 0x000fe20007ffe0ff */
[----:B------:R-:W-:Y:S02]  /*0ca0*/  IMAD.MOV.U32 R2, RZ, RZ, R6 ;  /* 0x000000ffff027224 */ /* 0x000fe400078e0006 */
[----:B------:R-:W-:Y:S02]  /*0cb0*/  IMAD R6, R8, c[0x0][0x188], RZ ;  /* 0x0000620008067a24 */ /* 0x000fe400078e02ff */
[----:B------:R-:W-:-:S04]  /*0cc0*/  IMAD.WIDE.U32 R2, R14, c[0x0][0x198], R2 ;  /* 0x000066000e027a25 */ /* 0x000fc800078e0002 */
[----:B------:R-:W-:Y:S01]  /*0cd0*/  IMAD R8, R5, c[0x0][0x18c], R6 ;  /* 0x0000630005087a24 */ /* 0x000fe200078e0206 */
[----:B------:R-:W-:Y:S01]  /*0ce0*/  IADD3 R3, R3, R4, RZ ;  /* 0x0000000403037210 */ /* 0x000fe20007ffe0ff */
[----:B------:R-:W-:Y:S02]  /*0cf0*/  IMAD R4, R16, c[0x0][0x1b0], RZ ;  /* 0x00006c0010047a24 */ /* 0x000fe400078e02ff */
[----:B------:R-:W-:-:S04]  /*0d00*/  IMAD.WIDE.U32 R6, R5, c[0x0][0x188], RZ ;  /* 0x0000620005067a25 */ /* 0x000fc800078e00ff */
[C---:B------:R-:W-:Y:S02]  /*0d10*/  IMAD R4, R0.reuse, c[0x0][0x1b4], R4 ;  /* 0x00006d0000047a24 */ /* 0x040fe400078e0204 */
[----:B------:R-:W-:-:S04]  /*0d20*/  IMAD.WIDE.U32 R2, R0, c[0x0][0x1b0], R2 ;  /* 0x00006c0000027a25 */ /* 0x000fc800078e0002 */
[----:B------:R-:W-:Y:S01]  /*0d30*/  IMAD.IADD R7, R7, 0x1, R8 ;  /* 0x0000000107077824 */ /* 0x000fe200078e0208 */
[----:B------:R-:W-:Y:S01]  /*0d40*/  IADD3 R8, R3, R4, RZ ;  /* 0x0000000403087210 */ /* 0x000fe20007ffe0ff */
[----:B------:R-:W-:Y:S01]  /*0d50*/  IMAD.MOV.U32 R12, RZ, RZ, R2 ;  /* 0x000000ffff0c7224 */ /* 0x000fe200078e0002 */
[----:B------:R-:W-:Y:S05]  /*0d60*/  BRA `(.L_x_2163) ;  /* 0x0000038000007947 */ /* 0x000fea0003800000 */
.L_x_2162:
[----:B------:R-:W-:Y:S02]  /*0d70*/  IABS R5, c[0x0][0x1c8] ;  /* 0x0000720000057a13 */ /* 0x000fe40000000000 */
[----:B------:R-:W-:Y:S02]  /*0d80*/  IABS R4, R26 ;  /* 0x0000001a00047213 */ /* 0x000fe40000000000 */
[----:B------:R-:W1:Y:S01]  /*0d90*/  I2F.RP R2, R5 ;  /* 0x0000000500027306 */ /* 0x000e620000209400 */
[----:B------:R-:W-:Y:S02]  /*0da0*/  LEA R14, R242, 0xffffff00, 0x8 ;  /* 0xffffff00f20e7811 */ /* 0x000fe400078e40ff */
[----:B-----5:R-:W-:-:S02]  /*0db0*/  SHF.R.S32.HI R11, RZ, 0x1f, R10 ;  /* 0x0000001fff0b7819 */ /* 0x020fc4000001140a */
[----:B------:R-:W-:-:S03]  /*0dc0*/  SHF.R.S32.HI R20, RZ, 0x1f, R14 ;  /* 0x0000001fff147819 */ /* 0x000fc6000001140e */
[----:B------:R-:W-:Y:S01]  /*0dd0*/  IMAD R6, R11, c[0x0][0x180], RZ ;  /* 0x000060000b067a24 */ /* 0x000fe200078e02ff */
[----:B-1----:R-:W1:Y:S02]  /*0de0*/  MUFU.RCP R2, R2 ;  /* 0x0000000200027308 */ /* 0x002e640000001000 */
[----:B-1----:R-:W-:-:S06]  /*0df0*/  IADD3 R2, R2, 0xffffffe, RZ ;  /* 0x0ffffffe02027810 */ /* 0x002fcc0007ffe0ff */
[----:B------:R-:W1:Y:S02]  /*0e00*/  F2I.FTZ.U32.TRUNC.NTZ R3, R2 ;  /* 0x0000000200037305 */ /* 0x000e64000021f000 */
[----:B-1----:R-:W-:Y:S01]  /*0e10*/  IADD3 R0, RZ, -R3, RZ ;  /* 0x80000003ff007210 */ /* 0x002fe20007ffe0ff */
[----:B------:R-:W-:-:S04]  /*0e20*/  IMAD.MOV.U32 R2, RZ, RZ, RZ ;  /* 0x000000ffff027224 */ /* 0x000fc800078e00ff */
[----:B------:R-:W-:-:S04]  /*0e30*/  IMAD R0, R0, R5, RZ ;  /* 0x0000000500007224 */ /* 0x000fc800078e02ff */
[----:B------:R-:W-:Y:S01]  /*0e40*/  IMAD.HI.U32 R0, R3, R0, R2 ;  /* 0x0000000003007227 */ /* 0x000fe200078e0002 */
[----:B------:R-:W-:Y:S02]  /*0e50*/  MOV R3, R4 ;  /* 0x0000000400037202 */ /* 0x000fe40000000f00 */
[----:B------:R-:W-:-:S03]  /*0e60*/  SHF.R.S32.HI R4, RZ, 0x1f, R8 ;  /* 0x0000001fff047819 */ /* 0x000fc60000011408 */
[----:B------:R-:W-:-:S04]  /*0e70*/  IMAD.HI.U32 R0, R0, R3, RZ ;  /* 0x0000000300007227 */ /* 0x000fc800078e00ff */
[----:B------:R-:W-:-:S04]  /*0e80*/  IMAD.MOV R2, RZ, RZ, -R0 ;  /* 0x000000ffff027224 */ /* 0x000fc800078e0a00 */
[----:B------:R-:W-:Y:S01]  /*0e90*/  IMAD R2, R5, R2, R3 ;  /* 0x0000000205027224 */ /* 0x000fe200078e0203 */
[----:B------:R-:W-:-:S04]  /*0ea0*/  IADD3 R3, P1, R8, R14, RZ ;  /* 0x0000000e08037210 */ /* 0x000fc80007f3e0ff */
[----:B------:R-:W-:Y:S01]  /*0eb0*/  ISETP.GT.U32.AND P0, PT, R5, R2, PT ;  /* 0x000000020500720c */ /* 0x000fe20003f04070 */
[----:B------:R-:W-:-:S12]  /*0ec0*/  IMAD.WIDE.U32 R12, R3, c[0x0][0x198], RZ ;  /* 0x00006600030c7a25 */ /* 0x000fd800078e00ff */
[-C--:B------:R-:W-:Y:S02]  /*0ed0*/  @!P0 IADD3 R2, R2, -R5.reuse, RZ ;  /* 0x8000000502028210 */ /* 0x080fe40007ffe0ff */
[----:B------:R-:W-:Y:S02]  /*0ee0*/  @!P0 IADD3 R0, R0, 0x1, RZ ;  /* 0x0000000100008810 */ /* 0x000fe40007ffe0ff */
[----:B------:R-:W-:Y:S01]  /*0ef0*/  ISETP.GE.U32.AND P2, PT, R2, R5, PT ;  /* 0x000000050200720c */ /* 0x000fe20003f46070 */
[----:B------:R-:W-:Y:S01]  /*0f00*/  IMAD.X R2, R4, 0x1, R20, P1 ;  /* 0x0000000104027824 */ /* 0x000fe200008e0614 */
[----:B------:R-:W-:Y:S01]  /*0f10*/  LOP3.LUT R5, R26, c[0x0][0x1c8], RZ, 0x3c, !PT ;  /* 0x000072001a057a12 */ /* 0x000fe200078e3cff */
[----:B------:R-:W-:Y:S01]  /*0f20*/  IMAD R4, R4, c[0x0][0x1a0], RZ ;  /* 0x0000680004047a24 */ /* 0x000fe200078e02ff */
[----:B------:R-:W-:Y:S01]  /*0f30*/  ISETP.NE.AND P0, PT, RZ, c[0x0][0x1c8], PT ;  /* 0x00007200ff007a0c */ /* 0x000fe20003f05270 */
[----:B------:R-:W-:Y:S01]  /*0f40*/  IMAD R2, R2, c[0x0][0x198], RZ ;  /* 0x0000660002027a24 */ /* 0x000fe200078e02ff */
[----:B------:R-:W-:Y:S01]  /*0f50*/  ISETP.GE.AND P1, PT, R5, RZ, PT ;  /* 0x000000ff0500720c */ /* 0x000fe20003f26270 */
[----:B------:R-:W-:-:S02]  /*0f60*/  IMAD R7, R8, c[0x0][0x1a4], R4 ;  /* 0x0000690008077a24 */ /* 0x000fc400078e0204 */
[----:B------:R-:W-:Y:S02]  /*0f70*/  IMAD R2, R3, c[0x0][0x19c], R2 ;  /* 0x0000670003027a24 */ /* 0x000fe400078e0202 */
[----:B------:R-:W-:Y:S02]  /*0f80*/  IMAD.WIDE.U32 R4, R8, c[0x0][0x1a0], RZ ;  /* 0x0000680008047a25 */ /* 0x000fe400078e00ff */
[----:B------:R-:W-:Y:S02]  /*0f90*/  @P2 IADD3 R0, R0, 0x1, RZ ;  /* 0x0000000100002810 */ /* 0x000fe40007ffe0ff */
[----:B------:R-:W-:Y:S02]  /*0fa0*/  IADD3 R3, R13, R2, RZ ;  /* 0x000000020d037210 */ /* 0x000fe40007ffe0ff */
[----:B------:R-:W-:Y:S01]  /*0fb0*/  MOV R2, R12 ;  /* 0x0000000c00027202 */ /* 0x000fe20000000f00 */
[C---:B------:R-:W-:Y:S02]  /*0fc0*/  IMAD R12, R10.reuse, c[0x0][0x184], R6 ;  /* 0x000061000a0c7a24 */ /* 0x040fe400078e0206 */
[----:B------:R-:W-:Y:S01]  /*0fd0*/  @!P1 IMAD.MOV R0, RZ, RZ, -R0 ;  /* 0x000000ffff009224 */ /* 0x000fe200078e0a00 */
[----:B------:R-:W-:Y:S01]  /*0fe0*/  @!P0 LOP3.LUT R0, RZ, c[0x0][0x1c8], RZ, 0x33, !PT ;  /* 0x00007200ff008a12 */ /* 0x000fe200078e33ff */
[----:B------:R-:W-:-:S03]  /*0ff0*/  IMAD.WIDE.U32 R8, R10, c[0x0][0x180], R2 ;  /* 0x000060000a087a25 */ /* 0x000fc600078e0002 */
[----:B------:R-:W-:Y:S01]  /*1000*/  SHF.R.S32.HI R16, RZ, 0x1f, R0 ;  /* 0x0000001fff107819 */ /* 0x000fe20000011400 */
[----:B------:R-:W-:Y:S01]  /*1010*/  IMAD.IADD R3, R5, 0x1, R7 ;  /* 0x0000000105037824 */ /* 0x000fe200078e0207 */
[----:B------:R-:W-:Y:S01]  /*1020*/  IADD3 R5, R9, R12, RZ ;  /* 0x0000000c09057210 */ /* 0x000fe20007ffe0ff */
[----:B------:R-:W-:Y:S02]  /*1030*/  IMAD R6, R11, c[0x0][0x188], RZ ;  /* 0x000062000b067a24 */ /* 0x000fe400078e02ff */
[----:B------:R-:W-:Y:S01]  /*1040*/  IMAD.MOV.U32 R2, RZ, RZ, R4 ;  /* 0x000000ffff027224 */ /* 0x000fe200078e0004 */
[----:B------:R-:W-:Y:S01]  /*1050*/  MOV R4, R8 ;  /* 0x0000000800047202 */ /* 0x000fe20000000f00 */
[----:B------:R-:W-:Y:S02]  /*1060*/  IMAD R9, R16, c[0x0][0x1b0], RZ ;  /* 0x00006c0010097a24 */ /* 0x000fe400078e02ff */
[C---:B------:R-:W-:Y:S02]  /*1070*/  IMAD R11, R10.reuse, c[0x0][0x18c], R6 ;  /* 0x000063000a0b7a24 */ /* 0x040fe400078e0206 */
[----:B------:R-:W-:Y:S01]  /*1080*/  IMAD.WIDE.U32 R6, R10, c[0x0][0x188], R2 ;  /* 0x000062000a067a25 */ /* 0x000fe200078e0002 */
[----:B------:R-:W-:-:S03]  /*1090*/  MOV R10, R0 ;  /* 0x00000000000a7202 */ /* 0x000fc60000000f00 */
[----:B------:R-:W-:Y:S01]  /*10a0*/  IMAD.WIDE.U32 R2, R0, c[0x0][0x1b0], R4 ;  /* 0x00006c0000027a25 */ /* 0x000fe200078e0004 */
[----:B------:R-:W-:-:S03]  /*10b0*/  IADD3 R7, R7, R11, RZ ;  /* 0x0000000b07077210 */ /* 0x000fc60007ffe0ff */
[----:B------:R-:W-:Y:S02]  /*10c0*/  IMAD R4, R0, c[0x0][0x1b4], R9 ;  /* 0x00006d0000047a24 */ /* 0x000fe400078e0209 */
[----:B------:R-:W-:-:S03]  /*10d0*/  IMAD.MOV.U32 R12, RZ, RZ, R2 ;  /* 0x000000ffff0c7224 */ /* 0x000fc600078e0002 */
[----:B------:R-:W-:Y:S02]  /*10e0*/  IADD3 R8, R3, R4, RZ ;  /* 0x0000000403087210 */ /* 0x000fe40007ffe0ff */
.L_x_2163:
[----:B------:R-:W-:Y:S01]  /*10f0*/  SHF.R.S32.HI R24, RZ, 0x1f, R131 ;  /* 0x0000001fff187819 */ /* 0x000fe20000011483 */
[----:B------:R-:W-:Y:S01]  /*1100*/  ULDC.64 UR4, c[0x0][0x198] ;  /* 0x0000660000047ab9 */ /* 0x000fe20000000a00 */
[----:B------:R-:W-:Y:S01]  /*1110*/  SHF.R.S32.HI R17, RZ, 0x1f, R25 ;  /* 0x0000001fff117819 */ /* 0x000fe20000011419 */
[----:B------:R-:W-:Y:S01]  /*1120*/  USHF.L.U32 UR9, UR4, 0x5, URZ ;  /* 0x0000000504097899 */ /* 0x000fe2000800063f */
[CC--:B------:R-:W-:Y:S01]  /*1130*/  LEA.HI R23, R24.reuse, R131.reuse, RZ, 0x3 ;  /* 0x0000008318177211 */ /* 0x0c0fe200078f18ff */
[----:B------:R-:W-:Y:S01]  /*1140*/  UMOV UR8, 0x5 ;  /* 0x0000000500087882 */ /* 0x000fe20000000000 */
[-C--:B------:R-:W-:Y:S01]  /*1150*/  LEA.HI R22, R24, R131.reuse, RZ, 0x4 ;  /* 0x0000008318167211 */ /* 0x080fe200078f20ff */
[----:B------:R-:W-:Y:S01]  /*1160*/  IMAD R17, R17, c[0x0][0x178], RZ ;  /* 0x00005e0011117a24 */ /* 0x000fe200078e02ff */
[----:B------:R-:W-:Y:S01]  /*1170*/  SHF.R.S32.HI R2, RZ, 0x3, R23 ;  /* 0x00000003ff027819 */ /* 0x000fe20000011417 */
[----:B------:R-:W-:Y:S01]  /*1180*/  USHF.L.U64.HI UR5, UR4, UR8, UR5 ;  /* 0x0000000804057299 */ /* 0x000fe20008010205 */
[----:B------:R-:W-:Y:S01]  /*1190*/  LOP3.LUT R3, R23, 0xfffffff8, RZ, 0xc0, !PT ;  /* 0xfffffff817037812 */ /* 0x000fe200078ec0ff */
[----:B------:R-:W-:Y:S01]  /*11a0*/  IMAD R17, R25, c[0x0][0x17c], R17 ;  /* 0x00005f0019117a24 */ /* 0x000fe200078e0211 */
[----:B------:R-:W-:Y:S01]  /*11b0*/  LOP3.LUT R9, R22, 0xfffffff0, RZ, 0xc0, !PT ;  /* 0xfffffff016097812 */ /* 0x000fe200078ec0ff */
[----:B------:R-:W-:Y:S01]  /*11c0*/  IMAD.SHL.U32 R0, R2, 0x40, RZ ;  /* 0x0000004002007824 */ /* 0x000fe200078e00ff */
[----:B------:R-:W-:Y:S01]  /*11d0*/  LEA.HI R11, R24, R131, RZ, 0x6 ;  /* 0x00000083180b7211 */ /* 0x000fe200078f30ff */
[----:B------:R-:W-:Y:S01]  /*11e0*/  IMAD.IADD R72, R131, 0x1, -R3 ;  /* 0x0000000183487824 */ /* 0x000fe200078e0a03 */
[----:B------:R-:W-:Y:S01]  /*11f0*/  SHF.R.S32.HI R3, RZ, 0x1f, R2 ;  /* 0x0000001fff037819 */ /* 0x000fe20000011402 */
[----:B------:R-:W-:Y:S01]  /*1200*/  ULDC.64 UR6, c[0x0][0x190] ;  /* 0x0000640000067ab9 */ /* 0x000fe20000000a00 */
[----:B------:R-:W-:Y:S01]  /*1210*/  LOP3.LUT R0, R0, 0x1c0, RZ, 0xc0, !PT ;  /* 0x000001c000007812 */ /* 0x000fe200078ec0ff */
[----:B------:R-:W-:Y:S01]  /*1220*/  IMAD.SHL.U32 R4, R72, 0x8, RZ ;  /* 0x0000000848047824 */ /* 0x000fe200078e00ff */
[----:B------:R-:W-:Y:S01]  /*1230*/  USHF.L.U32 UR12, UR6, 0x5, URZ ;  /* 0x00000005060c7899 */ /* 0x000fe2000800063f */
[----:B------:R-:W-:Y:S01]  /*1240*/  IMAD.SHL.U32 R11, R11, 0x8, RZ ;  /* 0x000000080b0b7824 */ /* 0x000fe200078e00ff */
[----:B------:R-:W-:Y:S01]  /*1250*/  SHF.R.U32.HI R15, RZ, 0x3, R0 ;  /* 0x00000003ff0f7819 */ /* 0x000fe20000011600 */
[----:B------:R-:W-:Y:S01]  /*1260*/  IMAD.WIDE R18, R18, 0x40, R2 ;  /* 0x0000004012127825 */ /* 0x000fe200078e0202 */
[----:B------:R-:W-:Y:S01]  /*1270*/  LOP3.LUT R5, R0, 0x38, R4, 0xf8, !PT ;  /* 0x0000003800057812 */ /* 0x000fe200078ef804 */
[----:B------:R-:W-:Y:S01]  /*1280*/  USHF.L.U64.HI UR7, UR6, UR8, UR7 ;  /* 0x0000000806077299 */ /* 0x000fe20008010207 */
[----:B------:R-:W-:Y:S01]  /*1290*/  IADD3 R12, P1, R4, R12, RZ ;  /* 0x0000000c040c7210 */ /* 0x000fe20007f3e0ff */
[----:B------:R-:W-:Y:S01]  /*12a0*/  IMAD.IADD R0, R131, 0x1, -R9 ;  /* 0x0000000183007824 */ /* 0x000fe200078e0a09 */
[----:B------:R-:W-:-:S02]  /*12b0*/  LOP3.LUT R15, R5, R15, RZ, 0x3c, !PT ;  /* 0x0000000f050f7212 */ /* 0x000fc400078e3cff */
[----:B------:R-:W-:Y:S02]  /*12c0*/  SHF.R.S32.HI R5, RZ, 0x1f, R4 ;  /* 0x0000001fff057819 */ /* 0x000fe40000011404 */
[----:B------:R-:W-:Y:S02]  /*12d0*/  SHF.R.S32.HI R9, RZ, 0x1f, R0 ;  /* 0x0000001fff097819 */ /* 0x000fe40000011400 */
[----:B------:R-:W-:Y:S01]  /*12e0*/  IADD3 R6, P0, R4, R6, RZ ;  /* 0x0000000604067210 */ /* 0x000fe20007f1e0ff */
[----:B------:R-:W-:Y:S01]  /*12f0*/  IMAD.X R13, R5, 0x1, R8, P1 ;  /* 0x00000001050d7824 */ /* 0x000fe200008e0608 */
[----:B------:R-:W-:Y:S01]  /*1300*/  LEA.HI R21, R9, R0, RZ, 0x3 ;  /* 0x0000000009157211 */ /* 0x000fe200078f18ff */
[----:B------:R-:W-:Y:S01]  /*1310*/  IMAD R8, R16, c[0x0][0x1b8], RZ ;  /* 0x00006e0010087a24 */ /* 0x000fe200078e02ff */
[----:B------:R-:W-:Y:S01]  /*1320*/  LOP3.LUT R243, R15, 0x7ffffe00, R11, 0xf8, !PT ;  /* 0x7ffffe000ff37812 */ /* 0x000fe200078ef80b */
[----:B------:R-:W-:Y:S01]  /*1330*/  IMAD.X R7, R5, 0x1, R7, P0 ;  /* 0x0000000105077824 */ /* 0x000fe200000e0607 */
[----:B------:R-:W-:Y:S01]  /*1340*/  LOP3.LUT R9, R21, 0xfffffff8, RZ, 0xc0, !PT ;  /* 0xfffffff815097812 */ /* 0x000fe200078ec0ff */
[----:B------:R-:W-:Y:S01]  /*1350*/  IMAD.WIDE.U32 R4, R25, c[0x0][0x178], R4 ;  /* 0x00005e0019047a25 */ /* 0x000fe200078e0004 */
[----:B------:R-:W-:-:S02]  /*1360*/  IADD3 R14, P0, R2, R14, RZ ;  /* 0x0000000e020e7210 */ /* 0x000fc40007f1e0ff */
[----:B------:R-:W-:Y:S01]  /*1370*/  SHF.R.S32.HI R15, RZ, 0x1f, R26 ;  /* 0x0000001fff0f7819 */ /* 0x000fe2000001141a */
[----:B------:R-:W-:Y:S01]  /*1380*/  IMAD R16, R10, c[0x0][0x1bc], R8 ;  /* 0x00006f000a107a24 */ /* 0x000fe200078e0208 */
[----:B------:R-:W-:Y:S01]  /*1390*/  LEA.HI R130, R24, R131, RZ, 0x5 ;  /* 0x0000008318827211 */ /* 0x000fe200078f28ff */
[----:B------:R-:W-:Y:S02]  /*13a0*/  IMAD.IADD R5, R5, 0x1, R17 ;  /* 0x0000000105057824 */ /* 0x000fe400078e0211 */
[----:B------:R-:W-:Y:S01]  /*13b0*/  IMAD.WIDE.U32 R10, R10, c[0x0][0x1b8], R6 ;  /* 0x00006e000a0a7a25 */ /* 0x000fe200078e0006 */
[----:B------:R-:W-:-:S03]  /*13c0*/  SHF.R.S32.HI R129, RZ, 0x5, R130 ;  /* 0x00000005ff817819 */ /* 0x000fc60000011482 */
[----:B------:R-:W-:Y:S02]  /*13d0*/  IMAD.IADD R73, R0, 0x1, -R9 ;  /* 0x0000000100497824 */ /* 0x000fe400078e0a09 */
[C---:B------:R-:W-:Y:S02]  /*13e0*/  IMAD.X R6, R3.reuse, 0x1, R20, P0 ;  /* 0x0000000103067824 */ /* 0x040fe400000e0614 */
[----:B------:R-:W-:Y:S02]  /*13f0*/  IMAD R0, R3, c[0x0][0x198], RZ ;  /* 0x0000660003007a24 */ /* 0x000fe400078e02ff */
[----:B------:R-:W-:Y:S02]  /*1400*/  IMAD R15, R15, c[0x0][0x1a8], RZ ;  /* 0x00006a000f0f7a24 */ /* 0x000fe400078e02ff */
[----:B------:R-:W-:-:S04]  /*1410*/  IMAD.WIDE.U32 R8, R26, c[0x0][0x1a8], R4 ;  /* 0x00006a001a087a25 */ /* 0x000fc800078e0004 */
[----:B------:R-:W-:Y:S02]  /*1420*/  IMAD R17, R6, c[0x0][0x1a0], RZ ;  /* 0x0000680006117a24 */ /* 0x000fe400078e02ff */
[----:B------:R-:W-:Y:S02]  /*1430*/  IMAD.IADD R5, R11, 0x1, R16 ;  /* 0x000000010b057824 */ /* 0x000fe400078e0210 */
[C---:B------:R-:W-:Y:S02]  /*1440*/  IMAD R11, R2.reuse, c[0x0][0x19c], R0 ;  /* 0x00006700020b7a24 */ /* 0x040fe400078e0200 */
[----:B------:R-:W-:-:S04]  /*1450*/  IMAD.WIDE.U32 R6, R2, c[0x0][0x198], R12 ;  /* 0x0000660002067a25 */ /* 0x000fc800078e000c */
[----:B------:R-:W-:Y:S01]  /*1460*/  IMAD R15, R26, c[0x0][0x1ac], R15 ;  /* 0x00006b001a0f7a24 */ /* 0x000fe200078e020f */
[C---:B------:R-:W-:Y:S01]  /*1470*/  LEA R250, P0, R6.reuse, c[0x0][0x168], 0x1 ;  /* 0x00005a0006fa7a11 */ /* 0x040fe200078008ff */
[----:B------:R-:W-:Y:S02]  /*1480*/  IMAD.IADD R7, R7, 0x1, R11 ;  /* 0x0000000107077824 */ /* 0x000fe400078e020b */
[----:B------:R-:W-:Y:S02]  /*1490*/  IMAD.MOV.U32 R4, RZ, RZ, R10 ;  /* 0x000000ffff047224 */ /* 0x000fe400078e000a */
[----:B------:R-:W-:Y:S01]  /*14a0*/  IMAD.IADD R3, R9, 0x1, R15 ;  /* 0x0000000109037824 */ /* 0x000fe200078e020f */
[----:B------:R-:W-:Y:S01]  /*14b0*/  LEA.HI.X R249, R6, c[0x0][0x16c], R7, 0x1, P0 ;  /* 0x00005b0006f97a11 */ /* 0x000fe200000f0c07 */
[----:B------:R-:W-:Y:S02]  /*14c0*/  IMAD.MOV.U32 R2, RZ, RZ, R8 ;  /* 0x000000ffff027224 */ /* 0x000fe400078e0008 */
[----:B------:R-:W-:-:S02]  /*14d0*/  IMAD R0, R19, c[0x0][0x190], RZ ;  /* 0x0000640013007a24 */ /* 0x000fc400078e02ff */
[C---:B------:R-:W-:Y:S02]  /*14e0*/  IMAD R9, R14.reuse, c[0x0][0x1a4], R17 ;  /* 0x000069000e097a24 */ /* 0x040fe400078e0211 */
[----:B------:R-:W-:Y:S01]  /*14f0*/  IMAD.WIDE.U32 R4, R14, c[0x0][0x1a0], R4 ;  /* 0x000068000e047a25 */ /* 0x000fe200078e0004 */
[----:B------:R-:W-:-:S03]  /*1500*/  IADD3 R14, P0, R250, UR9, RZ ;  /* 0x00000009fa0e7c10 */ /* 0x000fc6000ff1e0ff */
[----:B------:R-:W-:Y:S01]  /*1510*/  IMAD R0, R18, c[0x0][0x194], R0 ;  /* 0x0000650012007a24 */ /* 0x000fe200078e0200 */
[----:B------:R-:W-:Y:S01]  /*1520*/  LEA R28, P1, R4, c[0x0][0x170], 0x1 ;  /* 0x00005c00041c7a11 */ /* 0x000fe200078208ff */
[----:B------:R-:W-:Y:S01]  /*1530*/  IMAD.WIDE.U32 R2, R18, c[0x0][0x190], R2 ;  /* 0x0000640012027a25 */ /* 0x000fe200078e0002 */
[----:B------:R-:W-:Y:S02]  /*1540*/  IADD3.X R15, R249, UR5, RZ, P0, !PT ;  /* 0x00000005f90f7c10 */ /* 0x000fe400087fe4ff */
[----:B------:R-:W-:Y:S01]  /*1550*/  IADD3 R12, P0, R14, UR9, RZ ;  /* 0x000000090e0c7c10 */ /* 0x000fe2000ff1e0ff */
[----:B------:R-:W-:Y:S01]  /*1560*/  IMAD.IADD R5, R5, 0x1, R9 ;  /* 0x0000000105057824 */ /* 0x000fe200078e0209 */
[----:B------:R-:W-:Y:S01]  /*1570*/  LEA R6, P2, R2, c[0x0][0x160], 0x1 ;  /* 0x0000580002067a11 */ /* 0x000fe200078408ff */
[----:B------:R-:W-:Y:S01]  /*1580*/  IMAD.IADD R0, R3, 0x1, R0 ;  /* 0x0000000103007824 */ /* 0x000fe200078e0200 */
[----:B------:R-:W-:Y:S01]  /*1590*/  IADD3.X R13, R15, UR5, RZ, P0, !PT ;  /* 0x000000050f0d7c10 */ /* 0x000fe200087fe4ff */
[----:B------:R-:W-:Y:S01]  /*15a0*/  IMAD.SHL.U32 R243, R243, 0x2, RZ ;  /* 0x00000002f3f37824 */ /* 0x000fe200078e00ff */
[----:B------:R-:W-:-:S02]  /*15b0*/  LEA.HI.X R29, R4, c[0x0][0x174], R5, 0x1, P1 ;  /* 0x00005d00041d7a11 */ /* 0x000fc400008f0c05 */
[----:B------:R-:W-:Y:S02]  /*15c0*/  LEA.HI.X R7, R2, c[0x0][0x164], R0, 0x1, P2 ;  /* 0x0000590002077a11 */ /* 0x000fe400010f0c00 */
[----:B------:R-:W-:Y:S01]  /*15d0*/  IADD3 R4, P1, R6, UR12, RZ ;  /* 0x0000000c06047c10 */ /* 0x000fe2000ff3e0ff */
[----:B------:R-:W-:Y:S01]  /*15e0*/  STL.64 [R1], R28 ;  /* 0x0000001c01007387 */ /* 0x000fe20000100a00 */
[----:B------:R-:W-:Y:S02]  /*15f0*/  IADD3 R10, P0, R12, UR9, RZ ;  /* 0x000000090c0a7c10 */ /* 0x000fe4000ff1e0ff */
[----:B------:R-:W-:Y:S01]  /*1600*/  IADD3.X R5, R7, UR7, RZ, P1, !PT ;  /* 0x0000000707057c10 */ /* 0x000fe20008ffe4ff */
[----:B------:R-:W-:Y:S01]  /*1610*/  @!PT LDS RZ, [RZ] ;  /* 0x00000000fffff984 */ /* 0x000fe20000000800 */
[----:B------:R-:W-:Y:S01]  /*1620*/  @!PT LDS RZ, [RZ] ;  /* 0x00000000fffff984 */ /* 0x000fe20000000800 */
[----:B------:R-:W-:Y:S01]  /*1630*/  @!PT LDS RZ, [RZ] ;  /* 0x00000000fffff984 */ /* 0x000fe20000000800 */
[----:B------:R1:W-:Y:S01]  /*1640*/  LDGSTS.E.BYPASS.LTC128B.128 [R243], [R6.64] ;  /* 0x0000000006f37fae */ /* 0x0003e2000b901d4a */
[----:B------:R-:W-:Y:S02]  /*1650*/  IADD3 R2, P1, R4, UR12, RZ ;  /* 0x0000000c04027c10 */ /* 0x000fe4000ff3e0ff */
[----:B------:R-:W-:Y:S01]  /*1660*/  IADD3.X R11, R13, UR5, RZ, P0, !PT ;  /* 0x000000050d0b7c10 */ /* 0x000fe200087fe4ff */
[----:B------:R2:W-:Y:S01]  /*1670*/  LDGSTS.E.BYPASS.LTC128B.128 [R243+0x800], [R4.64] ;  /* 0x0080000004f37fae */ /* 0x0005e2000b901d4a */
[----:B------:R-:W-:-:S02]  /*1680*/  IADD3 R8, P0, R10, UR9, RZ ;  /* 0x000000090a087c10 */ /* 0x000fc4000ff1e0ff */
[----:B------:R-:W-:Y:S02]  /*1690*/  IADD3.X R3, R5, UR7, RZ, P1, !PT ;  /* 0x0000000705037c10 */ /* 0x000fe40008ffe4ff */
[----:B------:R-:W-:Y:S02]  /*16a0*/  IADD3 R16, P1, R2, UR12, RZ ;  /* 0x0000000c02107c10 */ /* 0x000fe4000ff3e0ff */
[----:B------:R-:W-:Y:S01]  /*16b0*/  IADD3.X R9, R11, UR5, RZ, P0, !PT ;  /* 0x000000050b097c10 */ /* 0x000fe200087fe4ff */
[----:B------:R3:W-:Y:S01]  /*16c0*/  LDGSTS.E.BYPASS.LTC128B.128 [R243+0x1000], [R2.64] ;  /* 0x0100000002f37fae */ /* 0x0007e2000b901d4a */
[----:B------:R-:W-:Y:S01]  /*16d0*/  IADD3.X R17, R3, UR7, RZ, P1, !PT ;  /* 0x0000000703117c10 */ /* 0x000fe20008ffe4ff */
[----:B------:R-:W-:Y:S01]  /*16e0*/  ULDC.64 UR6, c[0x0][0x1a0] ;  /* 0x0000680000067ab9 */ /* 0x000fe20000000a00 */
[----:B------:R-:W-:Y:S01]  /*16f0*/  LOP3.LUT P1, RZ, R73, 0x2, RZ, 0xc0, !PT ;  /* 0x0000000249ff7812 */ /* 0x000fe2000782c0ff */
[----:B------:R-:W-:Y:S02]  /*1700*/  USHF.L.U32 UR12, UR6, 0x5, URZ ;  /* 0x00000005060c7899 */ /* 0x000fe4000800063f */
[----:B------:R4:W-:Y:S01]  /*1710*/  LDGSTS.E.BYPASS.LTC128B.128 [R243+0x1800], [R16.64] ;  /* 0x0180000010f37fae */ /* 0x0009e2000b901d4a */
[----:B------:R-:W-:Y:S01]  /*1720*/  USHF.L.U64.HI UR7, UR6, UR8, UR7 ;  /* 0x0000000806077299 */ /* 0x000fe20008010207 */
[----:B-1----:R-:W-:-:S04]  /*1730*/  IADD3 R6, P0, R8, UR9, RZ ;  /* 0x0000000908067c10 */ /* 0x002fc8000ff1e0ff */
[----:B------:R-:W-:Y:S01]  /*1740*/  IADD3.X R7, R9, UR5, RZ, P0, !PT ;  /* 0x0000000509077c10 */ /* 0x000fe200087fe4ff */
[----:B--2---:R-:W-:Y:S02]  /*1750*/  IMAD.MOV.U32 R4, RZ, RZ, R250 ;  /* 0x000000ffff047224 */ /* 0x004fe400078e00fa */
[----:B------:R-:W-:Y:S01]  /*1760*/  IMAD.MOV.U32 R5, RZ, RZ, R249 ;  /* 0x000000ffff057224 */ /* 0x000fe200078e00f9 */
[----:B---3--:R-:W-:-:S04]  /*1770*/  IADD3 R2, P0, R6, UR9, RZ ;  /* 0x0000000906027c10 */ /* 0x008fc8000ff1e0ff */
[----:B------:R1:W-:Y:S01]  /*1780*/  LDGSTS.E.BYPASS.LTC128B.128 [R243+0x2000], [R4.64] ;  /* 0x0200000004f37fae */ /* 0x0003e2000b901d4a */
[----:B------:R-:W-:-:S03]  /*1790*/  IADD3.X R3, R7, UR5, RZ, P0, !PT ;  /* 0x0000000507037c10 */ /* 0x000fc600087fe4ff */
[----:B------:R2:W-:Y:S04]  /*17a0*/  LDGSTS.E.BYPASS.LTC128B.128 [R243+0x2800], [R14.64] ;  /* 0x028000000ef37fae */ /* 0x0005e8000b901d4a */
[----:B------:R3:W-:Y:S04]  /*17b0*/  LDGSTS.E.BYPASS.LTC128B.128 [R243+0x3000], [R12.64] ;  /* 0x030000000cf37fae */ /* 0x0007e8000b901d4a */
[----:B------:R5:W-:Y:S04]  /*17c0*/  LDGSTS.E.BYPASS.LTC128B.128 [R243+0x3800], [R10.64] ;  /* 0x038000000af37fae */ /* 0x000be8000b901d4a */
[----:B------:R3:W-:Y:S04]  /*17d0*/  LDGSTS.E.BYPASS.LTC128B.128 [R243+0x4000], [R8.64] ;  /* 0x0400000008f37fae */ /* 0x0007e8000b901d4a */
[----:B------:R4:W-:Y:S04]  /*17e0*/  LDGSTS.E.BYPASS.LTC128B.128 [R243+0x4800], [R6.64] ;  /* 0x0480000006f37fae */ /* 0x0009e8000b901d4a */
[----:B------:R4:W-:Y:S01]  /*17f0*/  LDGSTS.E.BYPASS.LTC128B.128 [R243+0x5000], [R2.64] ;  /* 0x0500000002f37fae */ /* 0x0009e2000b901d4a */
[----:B-1----:R-:W-:-:S04]  /*1800*/  IADD3 R4, P0, R2, UR9, RZ ;  /* 0x0000000902047c10 */ /* 0x002fc8000ff1e0ff */
[----:B------:R-:W-:Y:S02]  /*1810*/  IADD3.X R5, R3, UR5, RZ, P0, !PT ;  /* 0x0000000503057c10 */ /* 0x000fe400087fe4ff */
[----:B--2---:R-:W-:-:S03]  /*1820*/  IADD3 R14, P0, R4, UR9, RZ ;  /* 0x00000009040e7c10 */ /* 0x004fc6000ff1e0ff */
[----:B------:R1:W-:Y:S01]  /*1830*/  LDGSTS.E.BYPASS.LTC128B.128 [R243+0x5800], [R4.64] ;  /* 0x0580000004f37fae */ /* 0x0003e2000b901d4a */
[----:B------:R-:W-:Y:S02]  /*1840*/  IADD3.X R15, R5, UR5, RZ, P0, !PT ;  /* 0x00000005050f7c10 */ /* 0x000fe400087fe4ff */
[----:B-----5:R-:W-:-:S03]  /*1850*/  IADD3 R10, P0, R14, UR9, RZ ;  /* 0x000000090e0a7c10 */ /* 0x020fc6000ff1e0ff */
[----:B------:R2:W-:Y:S01]  /*1860*/  LDGSTS.E.BYPASS.LTC128B.128 [R243+0x6000], [R14.64] ;  /* 0x060000000ef37fae */ /* 0x0005e2000b901d4a */
[----:B------:R-:W-:Y:S02]  /*1870*/  IADD3.X R11, R15, UR5, RZ, P0, !PT ;  /* 0x000000050f0b7c10 */ /* 0x000fe400087fe4ff */
[----:B---3--:R-:W-:-:S03]  /*1880*/  IADD3 R8, P0, R10, UR9, RZ ;  /* 0x000000090a087c10 */ /* 0x008fc6000ff1e0ff */
[----:B------:R3:W-:Y:S01]  /*1890*/  LDGSTS.E.BYPASS.LTC128B.128 [R243+0x6800], [R10.64] ;  /* 0x068000000af37fae */ /* 0x0007e2000b901d4a */
[----:B------:R-:W-:Y:S02]  /*18a0*/  IADD3.X R9, R11, UR5, RZ, P0, !PT ;  /* 0x000000050b097c10 */ /* 0x000fe400087fe4ff */
[----:B----4-:R-:W-:-:S03]  /*18b0*/  IADD3 R6, P0, R8, UR9, RZ ;  /* 0x0000000908067c10 */ /* 0x010fc6000ff1e0ff */
[----:B------:R4:W-:Y:S01]  /*18c0*/  LDGSTS.E.BYPASS.LTC128B.128 [R243+0x7000], [R8.64] ;  /* 0x0700000008f37fae */ /* 0x0009e2000b901d4a */
[----:B------:R-:W-:-:S05]  /*18d0*/  IADD3.X R7, R9, UR5, RZ, P0, !PT ;  /* 0x0000000509077c10 */ /* 0x000fca00087fe4ff */
[----:B------:R5:W-:Y:S01]  /*18e0*/  LDGSTS.E.BYPASS.LTC128B.128 [R243+0x7800], [R6.64] ;  /* 0x0780000006f37fae */ /* 0x000be2000b901d4a */
[----:B-1----:R-:W-:-:S04]  /*18f0*/  IADD3 R4, P0, R6, UR9, RZ ;  /* 0x0000000906047c10 */ /* 0x002fc8000ff1e0ff */
[----:B------:R-:W-:Y:S02]  /*1900*/  IADD3.X R5, R7, UR5, RZ, P0, !PT ;  /* 0x0000000507057c10 */ /* 0x000fe400087fe4ff */
[----:B------:R-:W-:-:S03]  /*1910*/  IADD3 R2, P0, R4, UR9, RZ ;  /* 0x0000000904027c10 */ /* 0x000fc6000ff1e0ff */
[----:B------:R1:W-:Y:S01]  /*1920*/  LDGSTS.E.BYPASS.LTC128B.128 [R243+0x8000], [R4.64] ;  /* 0x0800000004f37fae */ /* 0x0003e2000b901d4a */
[----:B------:R-:W-:-:S05]  /*1930*/  IADD3.X R3, R5, UR5, RZ, P0, !PT ;  /* 0x0000000505037c10 */ /* 0x000fca00087fe4ff */
[----:B------:R2:W-:Y:S01]  /*1940*/  LDGSTS.E.BYPASS.LTC128B.128 [R243+0x8800], [R2.64] ;  /* 0x0880000002f37fae */ /* 0x0005e2000b901d4a */
[----:B-----5:R-:W-:-:S04]  /*1950*/  IADD3 R6, P0, R2, UR9, RZ ;  /* 0x0000000902067c10 */ /* 0x020fc8000ff1e0ff */
[----:B------:R-:W-:-:S05]  /*1960*/  IADD3.X R7, R3, UR5, RZ, P0, !PT ;  /* 0x0000000503077c10 */ /* 0x000fca00087fe4ff */
[----:B------:R5:W-:Y:S01]  /*1970*/  LDGSTS.E.BYPASS.LTC128B.128 [R243+0x9000], [R6.64] ;  /* 0x0900000006f37fae */ /* 0x000be2000b901d4a */
[----:B-1----:R-:W-:Y:S01]  /*1980*/  SHF.R.S32.HI R4, RZ, 0x4, R22 ;  /* 0x00000004ff047819 */ /* 0x002fe20000011416 */
[----:B------:R-:W-:-:S03]  /*1990*/  IMAD.SHL.U32 R5, R72, 0x40, RZ ;  /* 0x0000004048057824 */ /* 0x000fc600078e00ff */
[----:B------:R-:W-:Y:S02]  /*19a0*/  LEA.HI R0, R22, R4, RZ, 0x1 ;  /* 0x0000000416007211 */ /* 0x000fe400078f08ff */
[----:B--2---:R-:W-:-:S04]  /*19b0*/  IADD3 R2, P0, R6, UR9, RZ ;  /* 0x0000000906027c10 */ /* 0x004fc8000ff1e0ff */
[----:B------:R-:W-:-:S05]  /*19c0*/  IADD3.X R3, R7, UR5, RZ, P0, !PT ;  /* 0x0000000507037c10 */ /* 0x000fca00087fe4ff */
[----:B------:R1:W-:Y:S04]  /*19d0*/  LDGSTS.E.BYPASS.LTC128B.128 [R243+0x9800], [R2.64] ;  /* 0x0980000002f37fae */ /* 0x0003e8000b901d4a */
[----:B------:R-:W0:Y:S01]  /*19e0*/  LDGDEPBAR ;  /* 0x00000000000079af */ /* 0x000e220000000000 */
[----:B-----5:R-:W-:-:S04]  /*19f0*/  IADD3 R6, P0, R28, UR12, RZ ;  /* 0x0000000c1c067c10 */ /* 0x020fc8000ff1e0ff */
[----:B------:R-:W-:Y:S02]  /*1a00*/  IADD3.X R7, R29, UR7, RZ, P0, !PT ;  /* 0x000000071d077c10 */ /* 0x000fe400087fe4ff */
[----:B-1----:R-:W-:Y:S01]  /*1a10*/  LOP3.LUT R2, R0, 0xfffffffe, RZ, 0xc0, !PT ;  /* 0xfffffffe00027812 */ /* 0x002fe200078ec0ff */
[----:B------:R-:W-:-:S04]  /*1a20*/  DEPBAR.LE SB0, 0x0 ;  /* 0x000080000000791a */ /* 0x000fc80000000000 */
[----:B------:R-:W-:Y:S01]  /*1a30*/  IMAD.IADD R3, R4, 0x1, -R2 ;  /* 0x0000000104037824 */ /* 0x000fe200078e0a02 */
[----:B------:R-:W-:Y:S01]  /*1a40*/  BAR.SYNC.DEFER_BLOCKING 0x0 ;  /* 0x0000000000007b1d */ /* 0x000fe20000010000 */
[----:B------:R-:W-:Y:S01]  /*1a50*/  LOP3.LUT R0, R5, 0x1c0, RZ, 0xc0, !PT ;  /* 0x000001c005007812 */ /* 0x000fe200078ec0ff */
[----:B------:R-:W-:Y:S01]  /*1a60*/  IMAD.SHL.U32 R2, R73, 0x40, RZ ;  /* 0x0000004049027824 */ /* 0x000fe200078e00ff */
[----:B------:R-:W-:Y:S01]  /*1a70*/  IADD3 R4, P0, R6, UR12, RZ ;  /* 0x0000000c06047c10 */ /* 0x000fe2000ff1e0ff */
[----:B---3--:R-:W-:Y:S01]  /*1a80*/  IMAD.SHL.U32 R11, R3, 0x8, RZ ;  /* 0x00000008030b7824 */ /* 0x008fe200078e00ff */
[----:B------:R-:W-:Y:S02]  /*1a90*/  LOP3.LUT R10, R0, 0x8, R23, 0xf8, !PT ;  /* 0x00000008000a7812 */ /* 0x000fe400078ef817 */
[----:B----4-:R-:W-:Y:S02]  /*1aa0*/  SHF.R.U32.HI R9, RZ, 0x3, R0 ;  /* 0x00000003ff097819 */ /* 0x010fe40000011600 */
[----:B------:R-:W-:-:S02]  /*1ab0*/  IADD3.X R5, R7, UR7, RZ, P0, !PT ;  /* 0x0000000707057c10 */ /* 0x000fc400087fe4ff */
[----:B------:R-:W-:Y:S02]  /*1ac0*/  IADD3 R8, P0, R4, UR12, RZ ;  /* 0x0000000c04087c10 */ /* 0x000fe4000ff1e0ff */
[----:B------:R-:W-:Y:S02]  /*1ad0*/  LOP3.LUT R0, R2, 0x1c0, RZ, 0xc0, !PT ;  /* 0x000001c002007812 */ /* 0x000fe400078ec0ff */
[----:B------:R-:W-:Y:S02]  /*1ae0*/  LOP3.LUT R2, R10, R9, RZ, 0x3c, !PT ;  /* 0x000000090a027212 */ /* 0x000fe400078e3cff */
[----:B------:R-:W-:Y:S02]  /*1af0*/  IADD3.X R9, R5, UR7, RZ, P0, !PT ;  /* 0x0000000705097c10 */ /* 0x000fe400087fe4ff */
[----:B------:R-:W-:Y:S01]  /*1b00*/  IADD3 R12, P0, R8, UR12, RZ ;  /* 0x0000000c080c7c10 */ /* 0x000fe2000ff1e0ff */
[----:B------:R-:W-:Y:S01]  /*1b10*/  IMAD R3, R3, 0x200, R2 ;  /* 0x0000020003037824 */ /* 0x000fe200078e0202 */
[----:B------:R-:W-:-:S02]  /*1b20*/  LOP3.LUT R11, R0, 0x8, R11, 0xf8, !PT ;  /* 0x00000008000b7812 */ /* 0x000fc400078ef80b */
[----:B------:R-:W-:Y:S01]  /*1b30*/  SHF.R.U32.HI R0, RZ, 0x3, R0 ;  /* 0x00000003ff007819 */ /* 0x000fe20000011600 */
[----:B------:R-:W-:Y:S01]  /*1b40*/  @!PT LDS RZ, [RZ] ;  /* 0x00000000fffff984 */ /* 0x000fe20000000800 */
[----:B------:R-:W-:Y:S01]  /*1b50*/  @!PT LDS RZ, [RZ] ;  /* 0x00000000fffff984 */ /* 0x000fe20000000800 */
[----:B------:R-:W-:Y:S01]  /*1b60*/  @!PT LDS RZ, [RZ] ;  /* 0x00000000fffff984 */ /* 0x000fe20000000800 */
[----:B------:R1:W-:Y:S01]  /*1b70*/  LDGSTS.E.BYPASS.LTC128B.128 [R243+0xa000], [R28.64] ;  /* 0x0a0000001cf37fae */ /* 0x0003e2000b901d4a */
[----:B------:R-:W-:Y:S02]  /*1b80*/  IADD3.X R13, R9, UR7, RZ, P0, !PT ;  /* 0x00000007090d7c10 */ /* 0x000fe400087fe4ff */
[----:B------:R-:W-:Y:S01]  /*1b90*/  IADD3 R10, P0, R12, UR12, RZ ;  /* 0x0000000c0c0a7c10 */ /* 0x000fe2000ff1e0ff */
[----:B------:R2:W-:Y:S01]  /*1ba0*/  LDGSTS.E.BYPASS.LTC128B.128 [R243+0xa800], [R6.64] ;  /* 0x0a80000006f37fae */ /* 0x0005e2000b901d4a */
[----:B------:R-:W-:Y:S01]  /*1bb0*/  LOP3.LUT R240, R11, R0, RZ, 0x3c, !PT ;  /* 0x000000000bf07212 */ /* 0x000fe200078e3cff */
[----:B------:R-:W-:Y:S01]  /*1bc0*/  IMAD.SHL.U32 R0, R21, 0x40, RZ ;  /* 0x0000004015007824 */ /* 0x000fe200078e00ff */
[----:B------:R-:W-:Y:S01]  /*1bd0*/  IADD3.X R11, R13, UR7, RZ, P0, !PT ;  /* 0x000000070d0b7c10 */ /* 0x000fe200087fe4ff */
[----:B------:R3:W-:Y:S01]  /*1be0*/  LDGSTS.E.BYPASS.LTC128B.128 [R243+0xb000], [R4.64] ;  /* 0x0b00000004f37fae */ /* 0x0007e2000b901d4a */
[----:B------:R-:W-:-:S02]  /*1bf0*/  IADD3 R14, P0, R10, UR12, RZ ;  /* 0x0000000c0a0e7c10 */ /* 0x000fc4000ff1e0ff */
[----:B------:R-:W-:Y:S01]  /*1c00*/  LOP3.LUT R227, R0, 0xfffffe00, RZ, 0xc0, !PT ;  /* 0xfffffe0000e37812 */ /* 0x000fe200078ec0ff */
[----:B------:R4:W-:Y:S01]  /*1c10*/  LDGSTS.E.BYPASS.LTC128B.128 [R243+0xb800], [R8.64] ;  /* 0x0b80000008f37fae */ /* 0x0009e2000b901d4a */
[----:B------:R-:W-:Y:S02]  /*1c20*/  IADD3.X R15, R11, UR7, RZ, P0, !PT ;  /* 0x000000070b0f7c10 */ /* 0x000fe400087fe4ff */
[----:B------:R-:W-:Y:S01]  /*1c30*/  LEA R221, R3, 0x2000, 0x1 ;  /* 0x0000200003dd7811 */ /* 0x000fe200078e08ff */
[----:B------:R5:W-:Y:S01]  /*1c40*/  LDGSTS.E.BYPASS.LTC128B.128 [R243+0xc000], [R12.64] ;  /* 0x0c0000000cf37fae */ /* 0x000be2000b901d4a */
[----:B------:R-:W-:Y:S02]  /*1c50*/  IMAD R0, R129, 0x400, R227 ;  /* 0x0000040081007824 */ /* 0x000fe400078e02e3 */
[----:B------:R-:W-:Y:S01]  /*1c60*/  IADD3 R222, R221, 0x40, RZ ;  /* 0x00000040ddde7810 */ /* 0x000fe20007ffe0ff */
[----:B------:R1:W-:Y:S01]  /*1c70*/  LDGSTS.E.BYPASS.LTC128B.128 [R243+0xc800], [R10.64] ;  /* 0x0c8000000af37fae */ /* 0x0003e2000b901d4a */
[----:B------:R-:W-:-:S03]  /*1c80*/  IMAD.IADD R0, R0, 0x1, R240 ;  /* 0x0000000100007824 */ /* 0x000fc600078e02f0 */
[----:B------:R5:W-:Y:S01]  /*1c90*/  LDGSTS.E.BYPASS.LTC128B.128 [R243+0xd000], [R14.64] ;  /* 0x0d0000000ef37fae */ /* 0x000be2000b901d4a */
[----:B------:R-:W-:Y:S01]  /*1ca0*/  IMAD.SHL.U32 R223, R0, 0x2, RZ ;  /* 0x0000000200df7824 */ /* 0x000fe200078e00ff */
[----:B------:R-:W-:Y:S02]  /*1cb0*/  SEL R0, R48, 0xffffffe0, !P1 ;  /* 0xffffffe030007807 */ /* 0x000fe40004800000 */
[----:B------:R-:W-:Y:S02]  /*1cc0*/  LOP3.LUT P1, RZ, R73, 0x4, RZ, 0xc0, !PT ;  /* 0x0000000449ff7812 */ /* 0x000fe4000782c0ff */
[----:B--2---:R-:W-:Y:S01]  /*1cd0*/  IADD3 R6, P0, R14, UR12, RZ ;  /* 0x0000000c0e067c10 */ /* 0x004fe2000ff1e0ff */
[----:B------:R-:W-:-:S03]  /*1ce0*/  IMAD.IADD R226, R223, 0x1, R0 ;  /* 0x00000001dfe27824 */ /* 0x000fc600078e0200 */
[----:B------:R-:W-:Y:S02]  /*1cf0*/  IADD3.X R7, R15, UR7, RZ, P0, !PT ;  /* 0x000000070f077c10 */ /* 0x000fe400087fe4ff */
[----:B---3--:R-:W-:-:S03]  /*1d00*/  IADD3 R4, P0, R6, UR12, RZ ;  /* 0x0000000c06047c10 */ /* 0x008fc6000ff1e0ff */
[----:B------:R2:W-:Y:S01]  /*1d10*/  LDGSTS.E.BYPASS.LTC128B.128 [R243+0xd800], [R6.64] ;  /* 0x0d80000006f37fae */ /* 0x0005e2000b901d4a */
[----:B------:R-:W-:Y:S02]  /*1d20*/  IADD3.X R5, R7, UR7, RZ, P0, !PT ;  /* 0x0000000707057c10 */ /* 0x000fe400087fe4ff */
[----:B----4-:R-:W-:-:S03]  /*1d30*/  IADD3 R8, P0, R4, UR12, RZ ;  /* 0x0000000c04087c10 */ /* 0x010fc6000ff1e0ff */
[----:B------:R3:W-:Y:S01]  /*1d40*/  LDGSTS.E.BYPASS.LTC128B.128 [R243+0xe000], [R4.64] ;  /* 0x0e00000004f37fae */ /* 0x0007e2000b901d4a */
[----:B------:R-:W-:Y:S02]  /*1d50*/  IADD3.X R9, R5, UR7, RZ, P0, !PT ;  /* 0x0000000705097c10 */ /* 0x000fe400087fe4ff */
[----:B-1----:R-:W-:-:S03]  /*1d60*/  IADD3 R10, P0, R8, UR12, RZ ;  /* 0x0000000c080a7c10 */ /* 0x002fc6000ff1e0ff */
[----:B------:R1:W-:Y:S01]  /*1d70*/  LDGSTS.E.BYPASS.LTC128B.128 [R243+0xe800], [R8.64] ;  /* 0x0e80000008f37fae */ /* 0x0003e2000b901d4a */
[----:B------:R-:W-:-:S05]  /*1d80*/  IADD3.X R11, R9, UR7, RZ, P0, !PT ;  /* 0x00000007090b7c10 */ /* 0x000fca00087fe4ff */
[----:B------:R4:W-:Y:S01]  /*1d90*/  LDGSTS.E.BYPASS.LTC128B.128 [R243+0xf000], [R10.64] ;  /* 0x0f0000000af37fae */ /* 0x0009e2000b901d4a */
[----:B--2---:R-:W-:-:S04]  /*1da0*/  IADD3 R6, P0, R10, UR12, RZ ;  /* 0x0000000c0a067c10 */ /* 0x004fc8000ff1e0ff */
[----:B------:R-:W-:Y:S02]  /*1db0*/  IADD3.X R7, R11, UR7, RZ, P0, !PT ;  /* 0x000000070b077c10 */ /* 0x000fe400087fe4ff */
[----:B---3--:R-:W-:-:S03]  /*1dc0*/  IADD3 R4, P0, R6, UR12, RZ ;  /* 0x0000000c06047c10 */ /* 0x008fc6000ff1e0ff */
        /* <DEDUP_REMOVED lines=8> */
[----:B-1----:R-:W-:-:S03]  /*1e50*/  IADD3 R4, P0, R6, UR12, RZ ;  /* 0x0000000c06047c10 */ /* 0x002fc6000ff1e0ff */
[----:B------:R1:W-:Y:S01]  /*1e60*/  LDGSTS.E.BYPASS.LTC128B.128 [R243+0x11000], [R6.64] ;  /* 0x1100000006f37fae */ /* 0x0003e2000b901d4a */
[----:B------:R-:W-:Y:S01]  /*1e70*/  IADD3.X R5, R7, UR7, RZ, P0, !PT ;  /* 0x0000000707057c10 */ /* 0x000fe200087fe4ff */
[----:B---3--:R-:W-:Y:S01]  /*1e80*/  IMAD.SHL.U32 R8, R3, 0x2, RZ ;  /* 0x0000000203087824 */ /* 0x008fe200078e00ff */
[----:B------:R-:W-:-:S03]  /*1e90*/  LOP3.LUT P0, RZ, R72, 0x2, RZ, 0xc0, !PT ;  /* 0x0000000248ff7812 */ /* 0x000fc6000780c0ff */
[----:B------:R1:W-:Y:S01]  /*1ea0*/  LDGSTS.E.BYPASS.LTC128B.128 [R243+0x11800], [R4.64] ;  /* 0x1180000004f37fae */ /* 0x0003e2000b901d4a */
[----:B------:R-:W-:-:S03]  /*1eb0*/  SEL R2, R48, 0xffffffe0, !P0 ;  /* 0xffffffe030027807 */ /* 0x000fc60004000000 */
[----:B------:R-:W-:Y:S01]  /*1ec0*/  LDSM.16.M88.4 R36, [R8+0x2000] ;  /* 0x002000000824783b */ /* 0x000fe20000000200 */
[----:B------:R-:W-:Y:S01]  /*1ed0*/  LOP3.LUT P0, RZ, R72, 0x4, RZ, 0xc0, !PT ;  /* 0x0000000448ff7812 */ /* 0x000fe2000780c0ff */
[C---:B------:R-:W-:Y:S02]  /*1ee0*/  IMAD.IADD R220, R221.reuse, 0x1, R2 ;  /* 0x00000001dddc7824 */ /* 0x040fe400078e0202 */
[----:B------:R-:W-:Y:S04]  /*1ef0*/  LDSM.16.M88.4 R32, [R8+0x2800] ;  /* 0x002800000820783b */ /* 0x000fe80000000200 */
[----:B------:R-:W-:Y:S04]  /*1f00*/  LDSM.16.M88.4 R28, [R8+0x3000] ;  /* 0x00300000081c783b */ /* 0x000fe80000000200 */
[----:B------:R-:W-:Y:S02]  /*1f10*/  LDSM.16.M88.4 R24, [R8+0x3800] ;  /* 0x003800000818783b */ /* 0x000fe40000000200 */
[----:B------:R-:W-:-:S02]  /*1f20*/  @P0 IADD3 R222, R221, -0x40, RZ ;  /* 0xffffffc0ddde0810 */ /* 0x000fc40007ffe0ff */
[----:B------:R-:W-:Y:S04]  /*1f30*/  LDSM.16.M88.4 R20, [R8+0x4000] ;  /* 0x004000000814783b */ /* 0x000fe80000000200 */
[----:B------:R-:W-:Y:S04]  /*1f40*/  LDSM.16.M88.4 R16, [R8+0x4800] ;  /* 0x004800000810783b */ /* 0x000fe80000000200 */
[----:B-1----:R-:W1:Y:S04]  /*1f50*/  LDSM.16.M88.4 R4, [R223] ;  /* 0x00000000df04783b */ /* 0x002e680000000200 */
[----:B-----5:R-:W2:Y:S04]  /*1f60*/  LDSM.16.M88.4 R12, [R8+0x5000] ;  /* 0x00500000080c783b */ /* 0x020ea80000000200 */
[----:B------:R-:W3:Y:S04]  /*1f70*/  LDSM.16.M88.4 R44, [R8+0x6000] ;  /* 0x00600000082c783b */ /* 0x000ee80000000200 */
[----:B------:R-:W5:Y:S04]  /*1f80*/  LDSM.16.M88.4 R40, [R8+0x5800] ;  /* 0x005800000828783b */ /* 0x000f680000000200 */
[----:B------:R-:W-:Y:S04]  /*1f90*/  LDSM.16.M88.4 R48, [R220+0x800] ;  /* 0x00080000dc30783b */ /* 0x000fe80000000200 */
[----:B------:R-:W-:Y:S04]  /*1fa0*/  LDSM.16.M88.4 R52, [R220+0x1000] ;  /* 0x00100000dc34783b */ /* 0x000fe80000000200 */
[----:B------:R-:W0:Y:S01]  /*1fb0*/  LDGDEPBAR ;  /* 0x00000000000079af */ /* 0x000e220000000000 */
[C---:B-1----:R-:W-:Y:S08]  /*1fc0*/  HMMA.16816.F32 R104, R4.reuse, R36, RZ ;  /* 0x000000240468723c */ /* 0x042ff000000018ff */
[C---:B------:R-:W-:Y:S01]  /*1fd0*/  HMMA.16816.F32 R116, R4.reuse, R38, RZ ;  /* 0x000000260474723c */ /* 0x040fe200000018ff */
[----:B------:R-:W1:Y:S07]  /*1fe0*/  LDSM.16.M88.4 R36, [R8+0x6800] ;  /* 0x006800000824783b */ /* 0x000e6e0000000200 */
[C---:B------:R-:W-:Y:S08]  /*1ff0*/  HMMA.16816.F32 R100, R4.reuse, R32, RZ ;  /* 0x000000200464723c */ /* 0x040ff000000018ff */
        /* <DEDUP_REMOVED lines=14> */
[C---:B--2---:R-:W-:Y:S08]  /*20e0*/  HMMA.16816.F32 R124, R4.reuse, R12, RZ ;  /* 0x0000000c047c723c */ /* 0x044ff000000018ff */
[C---:B------:R-:W-:Y:S01]  /*20f0*/  HMMA.16816.F32 R112, R4.reuse, R14, RZ ;  /* 0x0000000e0470723c */ /* 0x040fe200000018ff */
[----:B------:R-:W2:Y:S04]  /*2100*/  LDSM.16.M88.4 R12, [R8+0x9800] ;  /* 0x00980000080c783b */ /* 0x000ea80000000200 */
[----:B----4-:R-:W-:Y:S03]  /*2110*/  LDSM.16.M88.4 R8, [R226] ;  /* 0x00000000e208783b */ /* 0x010fe60000000200 */
[C---:B---3--:R-:W-:Y:S08]  /*2120*/  HMMA.16816.F32 R96, R4.reuse, R44, RZ ;  /* 0x0000002c0460723c */ /* 0x048ff000000018ff */
[C---:B------:R-:W-:Y:S01]  /*2130*/  HMMA.16816.F32 R92, R4.reuse, R46, RZ ;  /* 0x0000002e045c723c */ /* 0x040fe200000018ff */
[----:B------:R-:W3:Y:S07]  /*2140*/  LDSM.16.M88.4 R44, [R220] ;  /* 0x00000000dc2c783b */ /* 0x000eee0000000200 */
[C---:B-----5:R-:W-:Y:S08]  /*2150*/  HMMA.16816.F32 R120, R4.reuse, R40, RZ ;  /* 0x000000280478723c */ /* 0x060ff000000018ff */
[C---:B------:R-:W-:Y:S01]  /*2160*/  HMMA.16816.F32 R108, R4.reuse, R42, RZ ;  /* 0x0000002a046c723c */ /* 0x040fe200000018ff */
[----:B------:R-:W-:Y:S07]  /*2170*/  LDSM.16.M88.4 R40, [R220+0x1800] ;  /* 0x00180000dc28783b */ /* 0x000fee0000000200 */
[C---:B-1----:R-:W-:Y:S08]  /*2180*/  HMMA.16816.F32 R88, R4.reuse, R36, RZ ;  /* 0x000000240458723c */ /* 0x042ff000000018ff */
[C---:B------:R-:W-:Y:S01]  /*2190*/  HMMA.16816.F32 R84, R4.reuse, R38, RZ ;  /* 0x000000260454723c */ /* 0x040fe200000018ff */
[----:B------:R-:W-:Y:S07]  /*21a0*/  LDSM.16.M88.4 R36, [R220+0x2000] ;  /* 0x00200000dc24783b */ /* 0x000fee0000000200 */
[C---:B------:R-:W-:Y:S08]  /*21b0*/  HMMA.16816.F32 R80, R4.reuse, R32, RZ ;  /* 0x000000200450723c */ /* 0x040ff000000018ff */
        /* <DEDUP_REMOVED lines=14> */
[C---:B--2---:R-:W-:Y:S08]  /*22a0*/  HMMA.16816.F32 R208, R4.reuse, R12, RZ ;  /* 0x0000000c04d0723c */ /* 0x044ff000000018ff */
[----:B------:R-:W-:Y:S01]  /*22b0*/  HMMA.16816.F32 R232, R4, R14, RZ ;  /* 0x0000000e04e8723c */ /* 0x000fe200000018ff */
[----:B------:R-:W1:Y:S04]  /*22c0*/  LDSM.16.M88.4 R4, [R220+0x5800] ;  /* 0x00580000dc04783b */ /* 0x000e680000000200 */
[----:B------:R-:W2:Y:S03]  /*22d0*/  LDSM.16.M88.4 R12, [R220+0x5000] ;  /* 0x00500000dc0c783b */ /* 0x000ea60000000200 */
[C---:B---3--:R-:W-:Y:S08]  /*22e0*/  HMMA.16816.F32 R176, R8.reuse, R44, R104 ;  /* 0x0000002c08b0723c */ /* 0x048ff00000001868 */
[C---:B------:R-:W-:Y:S08]  /*22f0*/  HMMA.16816.F32 R204, R8.reuse, R48, R100 ;  /* 0x0000003008cc723c */ /* 0x040ff00000001864 */
[C---:B------:R-:W-:Y:S01]  /*2300*/  HMMA.16816.F32 R100, R8.reuse, R50, R144 ;  /* 0x000000320864723c */ /* 0x040fe20000001890 */
[----:B------:R-:W3:Y:S07]  /*2310*/  LDSM.16.M88.4 R48, [R220+0x6000] ;  /* 0x00600000dc30783b */ /* 0x000eee0000000200 */
[----:B------:R-:W-:Y:S01]  /*2320*/  IMAD.MOV.U32 R45, RZ, RZ, R177 ;  /* 0x000000ffff2d7224 */ /* 0x000fe200078e00b1 */
[----:B------:R-:W-:Y:S01]  /*2330*/  HMMA.16816.F32 R196, R8, R52, R160 ;  /* 0x0000003408c4723c */ /* 0x000fe200000018a0 */
[----:B------:R-:W-:-:S02]  /*2340*/  IMAD.MOV.U32 R44, RZ, RZ, R178 ;  /* 0x000000ffff2c7224 */ /* 0x000fc400078e00b2 */
[----:B------:R-:W-:Y:S02]  /*2350*/  IMAD.MOV.U32 R74, RZ, RZ, R176 ;  /* 0x000000ffff4a7224 */ /* 0x000fe400078e00b0 */
[----:B------:R-:W-:Y:S02]  /*2360*/  IMAD.MOV.U32 R3, RZ, RZ, R179 ;  /* 0x000000ffff037224 */ /* 0x000fe400078e00b3 */
[----:B------:R-:W-:Y:S01]  /*2370*/  IMAD.MOV.U32 R53, RZ, RZ, R45 ;  /* 0x000000ffff357224 */ /* 0x000fe200078e002d */
[----:B-1----:R-:W-:Y:S01]  /*2380*/  HMMA.16816.F32 R104, R8, R4, R64 ;  /* 0x000000040868723c */ /* 0x002fe20000001840 */
[----:B------:R-:W-:-:S06]  /*2390*/  IMAD.MOV.U32 R52, RZ, RZ, R74 ;  /* 0x000000ffff347224 */ /* 0x000fcc00078e004a */
[----:B------:R-:W-:Y:S01]  /*23a0*/  IMAD.MOV.U32 R4, RZ, RZ, 0x40 ;  /* 0x00000040ff047424 */ /* 0x000fe200078e00ff */
[----:B------:R-:W-:Y:S04]  /*23b0*/  HMMA.16816.F32 R188, R8, R54, R168 ;  /* 0x0000003608bc723c */ /* 0x000fe800000018a8 */
[----:B------:R-:W-:-:S03]  /*23c0*/  SEL R4, R4, 0xffffffc0, !P1 ;  /* 0xffffffc004047807 */ /* 0x000fc60004800000 */
[----:B------:R-:W-:Y:S01]  /*23d0*/  IMAD.MOV.U32 R54, RZ, RZ, R44 ;  /* 0x000000ffff367224 */ /* 0x000fe200078e002c */
[----:B------:R-:W-:Y:S01]  /*23e0*/  HMMA.16816.F32 R176, R8, R40, R156 ;  /* 0x0000002808b0723c */ /* 0x000fe2000000189c */
[----:B------:R-:W-:Y:S02]  /*23f0*/  IMAD.IADD R224, R223, 0x1, R4 ;  /* 0x00000001dfe07824 */ /* 0x000fe400078e0204 */
[----:B------:R-:W-:Y:S02]  /*2400*/  IMAD.MOV.U32 R55, RZ, RZ, R3 ;  /* 0x000000ffff377224 */ /* 0x000fe400078e0003 */
[----:B------:R-:W-:-:S03]  /*2410*/  IMAD.IADD R225, R0, 0x1, R224 ;  /* 0x0000000100e17824 */ /* 0x000fc600078e02e0 */
[C---:B------:R-:W-:Y:S01]  /*2420*/  HMMA.16816.F32 R228, R8.reuse, R46, R116 ;  /* 0x0000002e08e4723c */ /* 0x040fe20000001874 */
[----:B------:R-:W1:Y:S07]  /*2430*/  LDSM.16.M88.4 R44, [R220+0x6800] ;  /* 0x00680000dc2c783b */ /* 0x000e6e0000000200 */
[C---:B------:R-:W-:Y:S01]  /*2440*/  HMMA.16816.F32 R160, R8.reuse, R42, R152 ;  /* 0x0000002a08a0723c */ /* 0x040fe20000001898 */
[----:B------:R-:W4:Y:S07]  /*2450*/  LDSM.16.M88.4 R40, [R220+0x7000] ;  /* 0x00700000dc28783b */ /* 0x000f2e0000000200 */
[C---:B------:R-:W-:Y:S08]  /*2460*/  HMMA.16816.F32 R156, R8.reuse, R28, R124 ;  /* 0x0000001c089c723c */ /* 0x040ff0000000187c */
[C---:B------:R-:W-:Y:S01]  /*2470*/  HMMA.16816.F32 R144, R8.reuse, R30, R112 ;  /* 0x0000001e0890723c */ /* 0x040fe20000001870 */
[----:B------:R-:W-:Y:S07]  /*2480*/  LDSM.16.M88.4 R28, [R222+0x800] ;  /* 0x00080000de1c783b */ /* 0x000fee0000000200 */
[C---:B------:R-:W-:Y:S08]  /*2490*/  HMMA.16816.F32 R152, R8.reuse, R36, R148 ;  /* 0x000000240898723c */ /* 0x040ff00000001894 */
[C---:B------:R-:W-:Y:S08]  /*24a0*/  HMMA.16816.F32 R124, R8.reuse, R16, R88 ;  /* 0x00000010087c723c */ /* 0x040ff00000001858 */
[C---:B------:R-:W-:Y:S01]  /*24b0*/  HMMA.16816.F32 R116, R8.reuse, R18, R84 ;  /* 0x000000120874723c */ /* 0x040fe20000001854 */
[----:B------:R-:W-:Y:S07]  /*24c0*/  LDSM.16.M88.4 R16, [R222+0x2000] ;  /* 0x00200000de10783b */ /* 0x000fee0000000200 */
[C---:B--2---:R-:W-:Y:S08]  /*24d0*/  HMMA.16816.F32 R112, R8.reuse, R12, R80 ;  /* 0x0000000c0870723c */ /* 0x044ff00000001850 */
[C---:B------:R-:W-:Y:S01]  /*24e0*/  HMMA.16816.F32 R236, R8.reuse, R14, R76 ;  /* 0x0000000e08ec723c */ /* 0x040fe2000000184c */
[----:B------:R-:W2:Y:S07]  /*24f0*/  LDSM.16.M88.4 R12, [R224] ;  /* 0x00000000e00c783b */ /* 0x000eae0000000200 */
[C---:B------:R-:W-:Y:S01]  /*2500*/  HMMA.16816.F32 R148, R8.reuse, R38, R140 ;  /* 0x000000260894723c */ /* 0x040fe2000000188c */
[----:B------:R-:W5:Y:S07]  /*2510*/  LDSM.16.M88.4 R36, [R220+0x7800] ;  /* 0x00780000dc24783b */ /* 0x000f6e0000000200 */
[C---:B------:R-:W-:Y:S08]  /*2520*/  HMMA.16816.F32 R96, R8.reuse, R20, R96 ;  /* 0x000000140860723c */ /* 0x040ff00000001860 */
[C---:B------:R-:W-:Y:S08]  /*2530*/  HMMA.16816.F32 R168, R8.reuse, R32, R136 ;  /* 0x0000002008a8723c */ /* 0x040ff00000001888 */
[C---:B------:R-:W-:Y:S01]  /*2540*/  HMMA.16816.F32 R184, R8.reuse, R34, R132 ;  /* 0x0000002208b8723c */ /* 0x040fe20000001884 */
[----:B------:R-:W2:Y:S07]  /*2550*/  LDSM.16.M88.4 R32, [R222] ;  /* 0x00000000de20783b */ /* 0x000eae0000000200 */
[----:B---3--:R-:W-:Y:S01]  /*2560*/  HMMA.16816.F32 R84, R8, R48, R60 ;  /* 0x000000300854723c */ /* 0x008fe2000000183c */
[----:B------:R-:W-:-:S07]  /*2570*/  IMAD.MOV.U32 R3, RZ, RZ, R99 ;  /* 0x000000ffff037224 */ /* 0x000fce00078e0063 */
[C---:B------:R-:W-:Y:S01]  /*2580*/  HMMA.16816.F32 R80, R8.reuse, R50, R68 ;  /* 0x000000320850723c */ /* 0x040fe20000001844 */
[----:B------:R-:W3:Y:S07]  /*2590*/  LDSM.16.M88.4 R48, [R222+0x3800] ;  /* 0x00380000de30783b */ /* 0x000eee0000000200 */
[C---:B------:R-:W-:Y:S07]  /*25a0*/  HMMA.16816.F32 R216, R8.reuse, R26, R108 ;  /* 0x0000001a08d8723c */ /* 0x040fee000000186c */
[----:B------:R-:W-:Y:S01]  /*25b0*/  IMAD.MOV.U32 R110, RZ, RZ, R96 ;  /* 0x000000ffff6e7224 */ /* 0x000fe200078e0060 */
[----:B------:R-:W-:Y:S01]  /*25c0*/  HMMA.16816.F32 R192, R8, R24, R120 ;  /* 0x0000001808c0723c */ /* 0x000fe20000001878 */
[----:B------:R-:W-:Y:S01]  /*25d0*/  IMAD.MOV.U32 R109, RZ, RZ, R97 ;  /* 0x000000ffff6d7224 */ /* 0x000fe200078e0061 */
[----:B------:R-:W2:Y:S01]  /*25e0*/  LDSM.16.M88.4 R24, [R222+0x1000] ;  /* 0x00100000de18783b */ /* 0x000ea20000000200 */
[----:B------:R-:W-:-:S05]  /*25f0*/  IMAD.MOV.U32 R108, RZ, RZ, R98 ;  /* 0x000000ffff6c7224 */ /* 0x000fca00078e0062 */
[C---:B-1----:R-:W-:Y:S08]  /*2600*/  HMMA.16816.F32 R76, R8.reuse, R44, R164 ;  /* 0x0000002c084c723c */ /* 0x042ff000000018a4 */
[C---:B------:R-:W-:Y:S01]  /*2610*/  HMMA.16816.F32 R72, R8.reuse, R46, R172 ;  /* 0x0000002e0848723c */ /* 0x040fe200000018ac */
[----:B------:R-:W1:Y:S06]  /*2620*/  LDSM.16.M88.4 R44, [R222+0x2800] ;  /* 0x00280000de2c783b */ /* 0x000e6c0000000200 */
[----:B------:R-:W-:Y:S01]  /*2630*/  IMAD.MOV.U32 R172, RZ, RZ, R110 ;  /* 0x000000ffffac7224 */ /* 0x000fe200078e006e */
[----:B------:R-:W-:Y:S01]  /*2640*/  HMMA.16816.F32 R212, R8, R22, R92 ;  /* 0x0000001608d4723c */ /* 0x000fe2000000185c */
[----:B------:R-:W1:Y:S01]  /*2650*/  LDSM.16.M88.4 R20, [R222+0x1800] ;  /* 0x00180000de14783b */ /* 0x000e620000000200 */
[----:B------:R-:W-:-:S02]  /*2660*/  IMAD.MOV.U32 R173, RZ, RZ, R109 ;  /* 0x000000ffffad7224 */ /* 0x000fc400078e006d */
[----:B------:R-:W-:Y:S02]  /*2670*/  IMAD.MOV.U32 R174, RZ, RZ, R108 ;  /* 0x000000ffffae7224 */ /* 0x000fe400078e006c */
[----:B------:R-:W-:Y:S02]  /*2680*/  IMAD.MOV.U32 R175, RZ, RZ, R3 ;  /* 0x000000ffffaf7224 */ /* 0x000fe400078e0003 */
[C---:B------:R-:W-:Y:S08]  /*2690*/  HMMA.16816.F32 R96, R8.reuse, R6, R56 ;  /* 0x000000060860723c */ /* 0x040ff00000001838 */
[C---:B----4-:R-:W-:Y:S08]  /*26a0*/  HMMA.16816.F32 R68, R8.reuse, R40, R180 ;  /* 0x000000280844723c */ /* 0x050ff000000018b4 */
[----:B------:R-:W-:Y:S01]  /*26b0*/  HMMA.16816.F32 R64, R8, R42, R200 ;  /* 0x0000002a0840723c */ /* 0x000fe200000018c8 */
[----:B------:R-:W4:Y:S07]  /*26c0*/  LDSM.16.M88.4 R40, [R222+0x3000] ;  /* 0x00300000de28783b */ /* 0x000f2e0000000200 */
[C---:B--2---:R-:W-:Y:S08]  /*26d0*/  HMMA.16816.F32 R140, R12.reuse, R16, R152 ;  /* 0x000000100c8c723c */ /* 0x044ff00000001898 */
[----:B------:R-:W-:Y:S01]  /*26e0*/  HMMA.16816.F32 R148, R12, R18, R148 ;  /* 0x000000120c94723c */ /* 0x000fe20000001894 */
[----:B------:R-:W2:Y:S07]  /*26f0*/  LDSM.16.M88.4 R16, [R222+0x4000] ;  /* 0x00400000de10783b */ /* 0x000eae0000000200 */
[C---:B-----5:R-:W-:Y:S08]  /*2700*/  HMMA.16816.F32 R60, R8.reuse, R36, R208 ;  /* 0x00000024083c723c */ /* 0x060ff000000018d0 */
[----:B------:R-:W-:Y:S01]  /*2710*/  HMMA.16816.F32 R56, R8, R38, R232 ;  /* 0x000000260838723c */ /* 0x000fe200000018e8 */
[----:B------:R-:W5:Y:S04]  /*2720*/  LDSM.16.M88.4 R8, [R222+0x4800] ;  /* 0x00480000de08783b */ /* 0x000f680000000200 */
[----:B------:R-:W-:Y:S02]  /*2730*/  LDSM.16.M88.4 R36, [R222+0x5800] ;  /* 0x00580000de24783b */ /* 0x000fe40000000200 */
[C---:B------:R-:W-:Y:S01]  /*2740*/  IADD3 R235, R222.reuse, 0x3800, RZ ;  /* 0x00003800deeb7810 */ /* 0x040fe20007ffe0ff */
[----:B------:R-:W-:Y:S01]  /*2750*/  HMMA.16816.F32 R92, R12, R28, R204 ;  /* 0x0000001c0c5c723c */ /* 0x000fe200000018cc */
[----:B------:R-:W-:-:S02]  /*2760*/  IADD3 R234, R222, 0x4000, RZ ;  /* 0x00004000deea7810 */ /* 0x000fc40007ffe0ff */
[C---:B------:R-:W-:Y:S02]  /*2770*/  IADD3 R233, R222.reuse, 0x4800, RZ ;  /* 0x00004800dee97810 */ /* 0x040fe40007ffe0ff */
[----:B------:R-:W-:-:S03]  /*2780*/  IADD3 R232, R222, 0x5000, RZ ;  /* 0x00005000dee87810 */ /* 0x000fc60007ffe0ff */
[C---:B------:R-:W-:Y:S01]  /*2790*/  HMMA.16816.F32 R100, R12.reuse, R30, R100 ;  /* 0x0000001e0c64723c */ /* 0x040fe20000001864 */
[----:B------:R-:W1:Y:S07]  /*27a0*/  LDSM.16.M88.4 R28, [R222+0x6800] ;  /* 0x00680000de1c783b */ /* 0x000e6e0000000200 */
[C---:B------:R-:W-:Y:S08]  /*27b0*/  HMMA.16816.F32 R52, R12.reuse, R32, R52 ;  /* 0x000000200c34723c */ /* 0x040ff00000001834 */
[C---:B------:R-:W-:Y:S01]  /*27c0*/  HMMA.16816.F32 R88, R12.reuse, R34, R228 ;  /* 0x000000220c58723c */ /* 0x040fe200000018e4 */
[----:B------:R-:W2:Y:S06]  /*27d0*/  LDSM.16.M88.4 R32, [R222+0x6000] ;  /* 0x00600000de20783b */ /* 0x000eac0000000200 */
[C---:B------:R-:W-:Y:S01]  /*27e0*/  IADD3 R231, R222.reuse, 0x5800, RZ ;  /* 0x00005800dee77810 */ /* 0x040fe20007ffe0ff */
[----:B---3--:R-:W-:Y:S01]  /*27f0*/  HMMA.16816.F32 R164, R12, R50, R216 ;  /* 0x000000320ca4723c */ /* 0x008fe200000018d8 */
[----:B------:R-:W-:-:S02]  /*2800*/  IADD3 R230, R222, 0x6000, RZ ;  /* 0x00006000dee67810 */ /* 0x000fc40007ffe0ff */
[C---:B------:R-:W-:Y:S02]  /*2810*/  IADD3 R229, R222.reuse, 0x6800, RZ ;  /* 0x00006800dee57810 */ /* 0x040fe40007ffe0ff */
[----:B------:R-:W-:Y:S02]  /*2820*/  IADD3 R228, R222, 0x7000, RZ ;  /* 0x00007000dee47810 */ /* 0x000fe40007ffe0ff */
[----:B------:R-:W-:Y:S01]  /*2830*/  IMAD.IADD R219, R2, 0x1, R222 ;  /* 0x0000000102db7824 */ /* 0x000fe200078e02de */
[----:B------:R-:W-:Y:S01]  /*2840*/  HMMA.16816.F32 R108, R12, R24, R196 ;  /* 0x000000180c6c723c */ /* 0x000fe200000018c4 */
[----:B------:R-:W-:-:S05]  /*2850*/  LOP3.LUT R2, R130, 0xffffffe0, RZ, 0xc0, !PT ;  /* 0xffffffe082027812 */ /* 0x000fca00078ec0ff */
[C---:B------:R-:W-:Y:S02]  /*2860*/  IMAD.IADD R2, R131.reuse, 0x1, -R2 ;  /* 0x0000000183027824 */ /* 0x040fe400078e0a02 */
[----:B------:R-:W-:Y:S01]  /*2870*/  HMMA.16816.F32 R120, R12, R26, R188 ;  /* 0x0000001a0c78723c */ /* 0x000fe200000018bc */
[----:B------:R-:W3:Y:S01]  /*2880*/  LDSM.16.M88.4 R24, [R222+0x7000] ;  /* 0x00700000de18783b */ /* 0x000ee20000000200 */
[----:B------:R-:W-:Y:S01]  /*2890*/  IMAD.SHL.U32 R131, R131, 0x2, RZ ;  /* 0x0000000283837824 */ /* 0x000fe200078e00ff */
[----:B------:R-:W-:-:S04]  /*28a0*/  SHF.R.S32.HI R3, RZ, 0x1f, R2 ;  /* 0x0000001fff037819 */ /* 0x000fc80000011402 */
[----:B------:R-:W-:Y:S01]  /*28b0*/  LEA.HI R2, R3, R2, RZ, 0x2 ;  /* 0x0000000203027211 */ /* 0x000fe200078f10ff */
[----:B-1----:R-:W-:Y:S01]  /*28c0*/  HMMA.16816.F32 R152, R12, R44, R168 ;  /* 0x0000002c0c98723c */ /* 0x002fe200000018a8 */
[----:B------:R-:W-:Y:S01]  /*28d0*/  IMAD R3, R129, 0x10, R241 ;  /* 0x0000001081037824 */ /* 0x000fe200078e02f1 */
[----:B------:R-:W-:Y:S02]  /*28e0*/  IADD3 R241, R222, 0x800, RZ ;  /* 0x00000800def17810 */ /* 0x000fe40007ffe0ff */
[----:B------:R-:W-:-:S04]  /*28f0*/  SHF.R.S32.HI R5, RZ, 0x2, R2 ;  /* 0x00000002ff057819 */ /* 0x000fc80000011402 */
[C---:B------:R-:W-:Y:S01]  /*2900*/  HMMA.16816.F32 R132, R12.reuse, R20, R176 ;  /* 0x000000140c84723c */ /* 0x040fe200000018b0 */
[----:B------:R-:W-:Y:S01]  /*2910*/  IADD3 R2, R3, 0x1, R5 ;  /* 0x0000000103027810 */ /* 0x000fe20007ffe005 */
[----:B------:R1:W-:Y:S01]  /*2920*/  STL [R1+0x8], R5 ;  /* 0x0000080501007387 */ /* 0x0003e20000100800 */
[----:B------:R-:W-:Y:S02]  /*2930*/  SHF.R.S32.HI R3, RZ, 0x1f, R130 ;  /* 0x0000001fff037819 */ /* 0x000fe40000011482 */
[----:B------:R-:W-:Y:S02]  /*2940*/  IADD3 R2, R128, -c[0x0][0x214], R2 ;  /* 0x8000850080027a10 */ /* 0x000fe40007ffe002 */
[----:B------:R-:W-:Y:S01]  /*2950*/  LEA.HI R3, R3, R129, RZ, 0x2 ;  /* 0x0000008103037211 */ /* 0x000fe200078f10ff */
[----:B------:R-:W-:Y:S01]  /*2960*/  HMMA.16816.F32 R136, R12, R22, R160 ;  /* 0x000000160c88723c */ /* 0x000fe200000018a0 */
[----:B------:R-:W3:Y:S02]  /*2970*/  LDSM.16.M88.4 R20, [R222+0x5000] ;  /* 0x00500000de14783b */ /* 0x000ee40000000200 */
[----:B------:R-:W-:-:S05]  /*2980*/  LOP3.LUT R7, R3, 0xfffffffc, RZ, 0xc0, !PT ;  /* 0xfffffffc03077812 */ /* 0x000fca00078ec0ff */
[----:B----4-:R-:W-:Y:S01]  /*2990*/  HMMA.16816.F32 R156, R12, R40, R156 ;  /* 0x000000280c9c723c */ /* 0x010fe2000000189c */
[----:B------:R-:W-:-:S05]  /*29a0*/  IMAD.IADD R7, R129, 0x1, -R7 ;  /* 0x0000000181077824 */ /* 0x000fca00078e0a07 */
[----:B------:R-:W-:Y:S02]  /*29b0*/  STL [R1+0xc], R7 ;  /* 0x00000c0701007387 */ /* 0x000fe40000100800 */
[----:B------:R-:W-:Y:S02]  /*29c0*/  HMMA.16816.F32 R144, R12, R42, R144 ;  /* 0x0000002a0c90723c */ /* 0x000fe40000001890 */
[----:B------:R-:W4:Y:S01]  /*29d0*/  LDSM.16.M88.4 R40, [R222+0x7800] ;  /* 0x00780000de28783b */ /* 0x000f220000000200 */
[----:B-1----:R-:W-:-:S04]  /*29e0*/  IADD3 R5, R2, c[0x0][0x2e8], RZ ;  /* 0x0000ba0002057a10 */ /* 0x002fc80007ffe0ff */
[C---:B------:R-:W-:Y:S01]  /*29f0*/  IADD3 R6, R5.reuse, 0x8, RZ ;  /* 0x0000000805067810 */ /* 0x040fe20007ffe0ff */
[----:B--2---:R-:W-:Y:S01]  /*2a00*/  HMMA.16816.F32 R168, R12, R16, R172 ;  /* 0x000000100ca8723c */ /* 0x004fe200000018ac */
[-C--:B------:R-:W-:Y:S02]  /*2a10*/  IMNMX R5, R5, R128.reuse, PT ;  /* 0x0000008005057217 */ /* 0x080fe40003800200 */
[----:B------:R-:W-:-:S05]  /*2a20*/  IMNMX R3, R6, R128, PT ;  /* 0x0000008006037217 */ /* 0x000fca0003800200 */
[C---:B------:R-:W-:Y:S01]  /*2a30*/  HMMA.16816.F32 R172, R12.reuse, R18, R212 ;  /* 0x000000120cac723c */ /* 0x040fe200000018d4 */
[----:B------:R-:W-:Y:S07]  /*2a40*/  LDSM.16.M88.4 R16, [R219] ;  /* 0x00000000db10783b */ /* 0x000fee0000000200 */
[C---:B-----5:R-:W-:Y:S08]  /*2a50*/  HMMA.16816.F32 R124, R12.reuse, R8, R124 ;  /* 0x000000080c7c723c */ /* 0x060ff0000000187c */
[C---:B------:R-:W-:Y:S01]  /*2a60*/  HMMA.16816.F32 R116, R12.reuse, R10, R116 ;  /* 0x0000000a0c74723c */ /* 0x040fe20000001874 */
[----:B------:R-:W1:Y:S07]  /*2a70*/  LDSM.16.M88.4 R8, [R225] ;  /* 0x00000000e108783b */ /* 0x000e6e0000000200 */
[C---:B------:R-:W-:Y:S08]  /*2a80*/  HMMA.16816.F32 R76, R12.reuse, R28, R76 ;  /* 0x0000001c0c4c723c */ /* 0x040ff0000000184c */
[C---:B------:R-:W-:Y:S01]  /*2a90*/  HMMA.16816.F32 R180, R12.reuse, R30, R72 ;  /* 0x0000001e0cb4723c */ /* 0x040fe20000001848 */
[----:B------:R-:W2:Y:S07]  /*2aa0*/  LDSM.16.M88.4 R28, [R219+0x800] ;  /* 0x00080000db1c783b */ /* 0x000eae0000000200 */
[C---:B------:R-:W-:Y:S08]  /*2ab0*/  HMMA.16816.F32 R84, R12.reuse, R32, R84 ;  /* 0x000000200c54723c */ /* 0x040ff00000001854 */
[C---:B------:R-:W-:Y:S01]  /*2ac0*/  HMMA.16816.F32 R80, R12.reuse, R34, R80 ;  /* 0x000000220c50723c */ /* 0x040fe20000001850 */
[----:B------:R-:W5:Y:S07]  /*2ad0*/  LDSM.16.M88.4 R32, [R219+0x1000] ;  /* 0x00100000db20783b */ /* 0x000f6e0000000200 */
[C---:B---3--:R-:W-:Y:S08]  /*2ae0*/  HMMA.16816.F32 R176, R12.reuse, R24, R68 ;  /* 0x000000180cb0723c */ /* 0x048ff00000001844 */
[C---:B------:R-:W-:Y:S08]  /*2af0*/  HMMA.16816.F32 R112, R12.reuse, R20, R112 ;  /* 0x000000140c70723c */ /* 0x040ff00000001870 */
[C---:B------:R-:W-:Y:S08]  /*2b00*/  HMMA.16816.F32 R236, R12.reuse, R22, R236 ;  /* 0x000000160cec723c */ /* 0x040ff000000018ec */
[C---:B----4-:R-:W-:Y:S08]  /*2b10*/  HMMA.16816.F32 R68, R12.reuse, R40, R60 ;  /* 0x000000280c44723c */ /* 0x050ff0000000183c */
[----:B------:R-:W-:Y:S01]  /*2b20*/  HMMA.16816.F32 R56, R12, R42, R56 ;  /* 0x0000002a0c38723c */ /* 0x000fe20000001838 */
[----:B------:R-:W-:Y:S07]  /*2b30*/  LDSM.16.M88.4 R40, [R219+0x1800] ;  /* 0x00180000db28783b */ /* 0x000fee0000000200 */
[C---:B-1----:R-:W-:Y:S08]  /*2b40*/  HMMA.16816.F32 R20, R8.reuse, R16, R52 ;  /* 0x000000100814723c */ /* 0x042ff00000001834 */
[----:B------:R-:W-:Y:S08]  /*2b50*/  HMMA.16816.F32 R16, R8, R18, R88 ;  /* 0x000000120810723c */ /* 0x000ff00000001858 */
[C---:B------:R-:W-:Y:S07]  /*2b60*/  HMMA.16816.F32 R160, R12.reuse, R48, R192 ;  /* 0x000000300ca0723c */ /* 0x040fee00000018c0 */
[----:B------:R-:W-:Y:S01]  /*2b70*/  IMAD.SHL.U32 R48, R242, 0x100, RZ ;  /* 0x00000100f2307824 */ /* 0x000fe200078e00ff */
[----:B------:R-:W-:Y:S04]  /*2b80*/  HMMA.16816.F32 R72, R12, R26, R64 ;  /* 0x0000001a0c48723c */ /* 0x000fe80000001840 */
[----:B------:R-:W-:-:S04]  /*2b90*/  LOP3.LUT R2, R48, 0x6, R131, 0xf8, !PT ;  /* 0x0000000630027812 */ /* 0x000fc800078ef883 */
[C---:B------:R-:W-:Y:S01]  /*2ba0*/  HMMA.16816.F32 R104, R12.reuse, R36, R104 ;  /* 0x000000240c68723c */ /* 0x040fe20000001868 */
[C---:B------:R-:W-:Y:S02]  /*2bb0*/  IADD3 R6, R2.reuse, -0x100, RZ ;  /* 0xffffff0002067810 */ /* 0x040fe40007ffe0ff */
[----:B------:R-:W-:Y:S02]  /*2bc0*/  IADD3 R7, R2, -0xf8, RZ ;  /* 0xffffff0802077810 */ /* 0x000fe40007ffe0ff */
[C---:B------:R-:W-:Y:S02]  /*2bd0*/  ISETP.GE.AND P5, PT, R6.reuse, R5, PT ;  /* 0x000000050600720c */ /* 0x040fe40003fa6270 */
[----:B------:R-:W-:Y:S01]  /*2be0*/  ISETP.GE.AND P1, PT, R6, R3, PT ;  /* 0x000000030600720c */ /* 0x000fe20003f26270 */
[----:B------:R-:W-:Y:S01]  /*2bf0*/  HMMA.16816.F32 R96, R12, R38, R96 ;  /* 0x000000260c60723c */ /* 0x000fe20000001860 */
[----:B------:R-:W1:Y:S01]  /*2c00*/  LDSM.16.M88.4 R36, [R219+0x2000] ;  /* 0x00200000db24783b */ /* 0x000e620000000200 */
[----:B------:R-:W-:-:S02]  /*2c10*/  IADD3 R6, R2, -0xf7, RZ ;  /* 0xffffff0902067810 */ /* 0x000fc40007ffe0ff */
[----:B------:R-:W-:Y:S02]  /*2c20*/  FSEL R52, R20, -INF , !P5 ;  /* 0xff80000014347808 */ /* 0x000fe40006800000 */
[----:B------:R-:W-:Y:S02]  /*2c30*/  FSEL R54, R22, -INF , !P1 ;  /* 0xff80000016367808 */ /* 0x000fe40004800000 */
[C---:B--2---:R-:W-:Y:S01]  /*2c40*/  HMMA.16816.F32 R24, R8.reuse, R28, R92 ;  /* 0x0000001c0818723c */ /* 0x044fe2000000185c */
[C---:B------:R-:W-:Y:S02]  /*2c50*/  ISETP.GE.AND P2, PT, R7.reuse, R5, PT ;  /* 0x000000050700720c */ /* 0x040fe40003f46270 */
[----:B------:R-:W-:Y:S02]  /*2c60*/  ISETP.GE.AND P0, PT, R7, R3, PT ;  /* 0x000000030700720c */ /* 0x000fe40003f06270 */
[C---:B------:R-:W-:Y:S02]  /*2c70*/  ISETP.GE.AND P5, PT, R6.reuse, R5, PT ;  /* 0x000000050600720c */ /* 0x040fe40003fa6270 */
[----:B------:R-:W-:Y:S01]  /*2c80*/  ISETP.GE.AND P1, PT, R6, R3, PT ;  /* 0x000000030600720c */ /* 0x000fe20003f26270 */
[----:B------:R-:W-:Y:S01]  /*2c90*/  HMMA.16816.F32 R28, R8, R30, R100 ;  /* 0x0000001e081c723c */ /* 0x000fe20000001864 */
[----:B------:R-:W-:-:S02]  /*2ca0*/  IADD3 R7, R2, -0xf0, RZ ;  /* 0xffffff1002077810 */ /* 0x000fc40007ffe0ff */
[----:B------:R-:W-:Y:S02]  /*2cb0*/  IADD3 R6, R2, -0xef, RZ ;  /* 0xffffff1102067810 */ /* 0x000fe40007ffe0ff */
[----:B------:R-:W-:Y:S02]  /*2cc0*/  FSEL R53, R16, -INF , !P2 ;  /* 0xff80000010357808 */ /* 0x000fe40005000000 */
[----:B------:R-:W-:Y:S01]  /*2cd0*/  FSEL R64, R18, -INF , !P0 ;  /* 0xff80000012407808 */ /* 0x000fe20004000000 */
[----:B------:R-:W-:Y:S01]  /*2ce0*/  HMMA.16816.F32 R44, R12, R46, R184 ;  /* 0x0000002e0c2c723c */ /* 0x000fe200000018b8 */
[C---:B------:R-:W-:Y:S02]  /*2cf0*/  ISETP.GE.AND P2, PT, R6.reuse, R5, PT ;  /* 0x000000050600720c */ /* 0x040fe40003f46270 */
[----:B------:R-:W-:Y:S02]  /*2d00*/  ISETP.GE.AND P0, PT, R6, R3, PT ;  /* 0x000000030600720c */ /* 0x000fe40003f06270 */
[----:B------:R-:W-:-:S02]  /*2d10*/  IADD3 R6, R2, -0xe7, RZ ;  /* 0xffffff1902067810 */ /* 0x000fc40007ffe0ff */
[----:B------:R-:W-:Y:S02]  /*2d20*/  IADD3 R12, R2, -0xff, RZ ;  /* 0xffffff01020c7810 */ /* 0x000fe40007ffe0ff */
[----:B------:R-:W-:Y:S02]  /*2d30*/  FSEL R50, R17, -INF , !P5 ;  /* 0xff80000011327808 */ /* 0x000fe40006800000 */
[C---:B------:R-:W-:Y:S02]  /*2d40*/  ISETP.GE.AND P4, PT, R12.reuse, R5, PT ;  /* 0x000000050c00720c */ /* 0x040fe40003f86270 */
[----:B------:R-:W-:Y:S02]  /*2d50*/  ISETP.GE.AND P3, PT, R12, R3, PT ;  /* 0x000000030c00720c */ /* 0x000fe40003f66270 */
[----:B------:R-:W-:Y:S01]  /*2d60*/  FSEL R49, R21, -INF , !P4 ;  /* 0xff80000015317808 */ /* 0x000fe20006000000 */
[----:B-----5:R-:W-:Y:S01]  /*2d70*/  HMMA.16816.F32 R12, R8, R34, R120 ;  /* 0x00000022080c723c */ /* 0x020fe20000001878 */
[----:B------:R-:W-:-:S02]  /*2d80*/  FSEL R51, R23, -INF , !P3 ;  /* 0xff80000017337808 */ /* 0x000fc40005800000 */
[C---:B------:R-:W-:Y:S02]  /*2d90*/  ISETP.GE.AND P4, PT, R7.reuse, R5, PT ;  /* 0x000000050700720c */ /* 0x040fe40003f86270 */
[----:B------:R-:W-:Y:S02]  /*2da0*/  ISETP.GE.AND P3, PT, R7, R3, PT ;  /* 0x000000030700720c */ /* 0x000fe40003f66270 */
[----:B------:R-:W-:Y:S01]  /*2db0*/  IADD3 R7, R2, -0xe8, RZ ;  /* 0xffffff1802077810 */ /* 0x000fe20007ffe0ff */
[----:B------:R-:W-:Y:S01]  /*2dc0*/  HMMA.16816.F32 R20, R8, R32, R108 ;  /* 0x000000200814723c */ /* 0x000fe2000000186c */
[----:B------:R-:W2:Y:S01]  /*2dd0*/  LDSM.16.M88.4 R32, [R219+0x2800] ;  /* 0x00280000db20783b */ /* 0x000ea20000000200 */
[----:B------:R-:W-:Y:S02]  /*2de0*/  FSEL R61, R19, -INF , !P1 ;  /* 0xff800000133d7808 */ /* 0x000fe40004800000 */
[----:B------:R-:W-:Y:S02]  /*2df0*/  FSEL R62, R24, -INF , !P4 ;  /* 0xff800000183e7808 */ /* 0x000fe40006000000 */
[----:B------:R-:W-:-:S02]  /*2e00*/  FSEL R66, R26, -INF , !P3 ;  /* 0xff8000001a427808 */ /* 0x000fc40005800000 */
[C---:B------:R-:W-:Y:S01]  /*2e10*/  ISETP.GE.AND P5, PT, R7.reuse, R5, PT ;  /* 0x000000050700720c */ /* 0x040fe20003fa6270 */
[----:B-1----:R-:W-:Y:S01]  /*2e20*/  HMMA.16816.F32 R16, R8, R36, R140 ;  /* 0x000000240810723c */ /* 0x002fe2000000188c */
[----:B------:R-:W-:Y:S02]  /*2e30*/  ISETP.GE.AND P1, PT, R7, R3, PT ;  /* 0x000000030700720c */ /* 0x000fe40003f26270 */
[C---:B------:R-:W-:Y:S02]  /*2e40*/  ISETP.GE.AND P4, PT, R6.reuse, R5, PT ;  /* 0x000000050600720c */ /* 0x040fe40003f86270 */
[----:B------:R-:W-:Y:S02]  /*2e50*/  ISETP.GE.AND P3, PT, R6, R3, PT ;  /* 0x000000030600720c */ /* 0x000fe40003f66270 */
[----:B------:R-:W-:Y:S02]  /*2e60*/  FSEL R55, R25, -INF , !P2 ;  /* 0xff80000019377808 */ /* 0x000fe40005000000 */
[----:B------:R-:W-:-:S02]  /*2e70*/  FSEL R65, R27, -INF , !P0 ;  /* 0xff8000001b417808 */ /* 0x000fc40004000000 */
[----:B------:R-:W-:Y:S01]  /*2e80*/  FSEL R63, R28, -INF , !P5 ;  /* 0xff8000001c3f7808 */ /* 0x000fe20006800000 */
[C---:B------:R-:W-:Y:S01]  /*2e90*/  HMMA.16816.F32 R24, R8.reuse, R40, R132 ;  /* 0x000000280818723c */ /* 0x040fe20000001884 */
[----:B------:R-:W-:Y:S02]  /*2ea0*/  FSEL R88, R30, -INF , !P1 ;  /* 0xff8000001e587808 */ /* 0x000fe40004800000 */
[----:B------:R-:W-:Y:S02]  /*2eb0*/  FSEL R60, R29, -INF , !P4 ;  /* 0xff8000001d3c7808 */ /* 0x000fe40006000000 */
[----:B------:R-:W-:Y:S02]  /*2ec0*/  FSEL R67, R31, -INF , !P3 ;  /* 0xff8000001f437808 */ /* 0x000fe40005800000 */
[C---:B------:R-:W-:Y:S01]  /*2ed0*/  IADD3 R7, R2.reuse, -0xe0, RZ ;  /* 0xffffff2002077810 */ /* 0x040fe20007ffe0ff */
[----:B------:R-:W-:Y:S01]  /*2ee0*/  HMMA.16816.F32 R28, R8, R42, R136 ;  /* 0x0000002a081c723c */ /* 0x000fe20000001888 */
[----:B------:R-:W1:Y:S01]  /*2ef0*/  LDSM.16.M88.4 R40, [R219+0x3000] ;  /* 0x00300000db28783b */ /* 0x000e620000000200 */
[----:B------:R-:W-:-:S02]  /*2f00*/  IADD3 R6, R2, -0xdf, RZ ;  /* 0xffffff2102067810 */ /* 0x000fc40007ffe0ff */
[C---:B------:R-:W-:Y:S02]  /*2f10*/  ISETP.GE.AND P2, PT, R7.reuse, R5, PT ;  /* 0x000000050700720c */ /* 0x040fe40003f46270 */
[----:B------:R-:W-:Y:S02]  /*2f20*/  ISETP.GE.AND P0, PT, R7, R3, PT ;  /* 0x000000030700720c */ /* 0x000fe40003f06270 */
[C---:B------:R-:W-:Y:S02]  /*2f30*/  ISETP.GE.AND P5, PT, R6.reuse, R5, PT ;  /* 0x000000050600720c */ /* 0x040fe40003fa6270 */
[----:B------:R-:W-:Y:S02]  /*2f40*/  ISETP.GE.AND P1, PT, R6, R3, PT ;  /* 0x000000030600720c */ /* 0x000fe40003f26270 */
[C---:B------:R-:W-:Y:S02]  /*2f50*/  IADD3 R7, R2.reuse, -0xd8, RZ ;  /* 0xffffff2802077810 */ /* 0x040fe40007ffe0ff */
[----:B------:R-:W-:-:S02]  /*2f60*/  IADD3 R6, R2, -0xd7, RZ ;  /* 0xffffff2902067810 */ /* 0x000fc40007ffe0ff */
        /* <DEDUP_REMOVED lines=11> */
[C---:B------:R-:W-:Y:S01]  /*3020*/  IADD3 R7, R2.reuse, -0xd0, RZ ;  /* 0xffffff3002077810 */ /* 0x040fe20007ffe0ff */
[----:B------:R-:W3:Y:S01]  /*3030*/  LDSM.16.M88.4 R36, [R219+0x3800] ;  /* 0x00380000db24783b */ /* 0x000ee20000000200 */
[----:B------:R-:W-:-:S02]  /*3040*/  IADD3 R6, R2, -0xcf, RZ ;  /* 0xffffff3102067810 */ /* 0x000fc40007ffe0ff */
[----:B------:R-:W-:Y:S02]  /*3050*/  FSEL R90, R21, -INF , !P5 ;  /* 0xff800000155a7808 */ /* 0x000fe40006800000 */
[----:B------:R-:W-:Y:S02]  /*3060*/  FSEL R95, R23, -INF , !P1 ;  /* 0xff800000175f7808 */ /* 0x000fe40004800000 */
[C---:B------:R-:W-:Y:S01]  /*3070*/  ISETP.GE.AND P5, PT, R7.reuse, R5, PT ;  /* 0x000000050700720c */ /* 0x040fe20003fa6270 */
[----:B--2---:R-:W-:Y:S01]  /*3080*/  HMMA.16816.F32 R20, R8, R32, R152 ;  /* 0x000000200814723c */ /* 0x004fe20000001898 */
[----:B------:R-:W-:Y:S02]  /*3090*/  ISETP.GE.AND P1, PT, R7, R3, PT ;  /* 0x000000030700720c */ /* 0x000fe40003f26270 */
[C---:B------:R-:W-:Y:S02]  /*30a0*/  ISETP.GE.AND P4, PT, R6.reuse, R5, PT ;  /* 0x000000050600720c */ /* 0x040fe40003f86270 */
[----:B------:R-:W-:-:S02]  /*30b0*/  ISETP.GE.AND P3, PT, R6, R3, PT ;  /* 0x000000030600720c */ /* 0x000fc40003f66270 */
[C---:B------:R-:W-:Y:S02]  /*30c0*/  IADD3 R7, R2.reuse, -0xc8, RZ ;  /* 0xffffff3802077810 */ /* 0x040fe40007ffe0ff */
[----:B------:R-:W-:Y:S02]  /*30d0*/  IADD3 R6, R2, -0xc7, RZ ;  /* 0xffffff3902067810 */ /* 0x000fe40007ffe0ff */
[----:B------:R-:W-:Y:S02]  /*30e0*/  FSEL R101, R24, -INF , !P5 ;  /* 0xff80000018657808 */ /* 0x000fe40006800000 */
[----:B------:R-:W-:Y:S02]  /*30f0*/  FSEL R120, R26, -INF , !P1 ;  /* 0xff8000001a787808 */ /* 0x000fe40004800000 */
[C---:B------:R-:W-:Y:S02]  /*3100*/  ISETP.GE.AND P2, PT, R7.reuse, R5, PT ;  /* 0x000000050700720c */ /* 0x040fe40003f46270 */
[----:B------:R-:W-:-:S02]  /*3110*/  ISETP.GE.AND P0, PT, R7, R3, PT ;  /* 0x000000030700720c */ /* 0x000fc40003f06270 */
[C---:B------:R-:W-:Y:S02]  /*3120*/  ISETP.GE.AND P5, PT, R6.reuse, R5, PT ;  /* 0x000000050600720c */ /* 0x040fe40003fa6270 */
[----:B------:R-:W-:Y:S02]  /*3130*/  ISETP.GE.AND P1, PT, R6, R3, PT ;  /* 0x000000030600720c */ /* 0x000fe40003f26270 */
[C---:B------:R-:W-:Y:S02]  /*3140*/  IADD3 R7, R2.reuse, -0xc0, RZ ;  /* 0xffffff4002077810 */ /* 0x040fe40007ffe0ff */
[----:B------:R-:W-:Y:S02]  /*3150*/  IADD3 R6, R2, -0xbf, RZ ;  /* 0xffffff4102067810 */ /* 0x000fe40007ffe0ff */
[----:B------:R-:W-:Y:S02]  /*3160*/  FSEL R102, R25, -INF , !P4 ;  /* 0xff80000019667808 */ /* 0x000fe40006000000 */
[----:B------:R-:W-:-:S02]  /*3170*/  FSEL R111, R27, -INF , !P3 ;  /* 0xff8000001b6f7808 */ /* 0x000fc40005800000 */
[----:B------:R-:W-:Y:S01]  /*3180*/  FSEL R108, R28, -INF , !P2 ;  /* 0xff8000001c6c7808 */ /* 0x000fe20005000000 */
[----:B------:R-:W-:Y:S01]  /*3190*/  HMMA.16816.F32 R24, R8, R34, R44 ;  /* 0x000000220818723c */ /* 0x000fe2000000182c */
[----:B------:R-:W-:Y:S01]  /*31a0*/  FSEL R110, R30, -INF , !P0 ;  /* 0xff8000001e6e7808 */ /* 0x000fe20004000000 */
[----:B------:R-:W-:Y:S01]  /*31b0*/  LDSM.16.M88.4 R32, [R219+0x5800] ;  /* 0x00580000db20783b */ /* 0x000fe20000000200 */
[C---:B------:R-:W-:Y:S02]  /*31c0*/  ISETP.GE.AND P4, PT, R7.reuse, R5, PT ;  /* 0x000000050700720c */ /* 0x040fe40003f86270 */
[----:B------:R-:W-:Y:S01]  /*31d0*/  ISETP.GE.AND P3, PT, R7, R3, PT ;  /* 0x000000030700720c */ /* 0x000fe20003f66270 */
[----:B------:R-:W-:Y:S01]  /*31e0*/  LDSM.16.M88.4 R44, [R219+0x6000] ;  /* 0x00600000db2c783b */ /* 0x000fe20000000200 */
[C---:B------:R-:W-:Y:S02]  /*31f0*/  ISETP.GE.AND P2, PT, R6.reuse, R5, PT ;  /* 0x000000050600720c */ /* 0x040fe40003f46270 */
[----:B------:R-:W-:-:S02]  /*3200*/  ISETP.GE.AND P0, PT, R6, R3, PT ;  /* 0x000000030600720c */ /* 0x000fc40003f06270 */
[----:B------:R-:W-:Y:S02]  /*3210*/  FSEL R103, R29, -INF , !P5 ;  /* 0xff8000001d677808 */ /* 0x000fe40006800000 */
[----:B------:R-:W-:Y:S02]  /*3220*/  FSEL R109, R31, -INF , !P1 ;  /* 0xff8000001f6d7808 */ /* 0x000fe40004800000 */
[C---:B------:R-:W-:Y:S01]  /*3230*/  IADD3 R7, R2.reuse, -0xb8, RZ ;  /* 0xffffff4802077810 */ /* 0x040fe20007ffe0ff */
[----:B------:R-:W2:Y:S01]  /*3240*/  LDSM.16.M88.4 R28, [R219+0x4000] ;  /* 0x00400000db1c783b */ /* 0x000ea20000000200 */
[----:B------:R-:W-:Y:S02]  /*3250*/  IADD3 R6, R2, -0xb7, RZ ;  /* 0xffffff4902067810 */ /* 0x000fe40007ffe0ff */
        /* <DEDUP_REMOVED lines=8> */
[----:B------:R-:W-:Y:S01]  /*32e0*/  FSEL R128, R12, -INF , !P5 ;  /* 0xff8000000c807808 */ /* 0x000fe20006800000 */
[C---:B-1----:R-:W-:Y:S01]  /*32f0*/  HMMA.16816.F32 R16, R8.reuse, R40, R156 ;  /* 0x000000280810723c */ /* 0x042fe2000000189c */
        /* <DEDUP_REMOVED lines=21> */
[----:B------:R-:W-:Y:S01]  /*3450*/  FSEL R136, R24, -INF , !P4 ;  /* 0xff80000018887808 */ /* 0x000fe20006000000 */
[----:B---3--:R-:W-:Y:S01]  /*3460*/  HMMA.16816.F32 R20, R8, R36, R160 ;  /* 0x000000240814723c */ /* 0x008fe200000018a0 */
[----:B------:R-:W-:Y:S02]  /*3470*/  FSEL R138, R26, -INF , !P3 ;  /* 0xff8000001a8a7808 */ /* 0x000fe40005800000 */
[----:B------:R-:W-:Y:S02]  /*3480*/  FSEL R135, R25, -INF , !P2 ;  /* 0xff80000019877808 */ /* 0x000fe40005000000 */
[----:B------:R-:W-:-:S02]  /*3490*/  FSEL R137, R27, -INF , !P0 ;  /* 0xff8000001b897808 */ /* 0x000fc40004000000 */
[C---:B------:R-:W-:Y:S01]  /*34a0*/  IADD3 R7, R2.reuse, -0xa0, RZ ;  /* 0xffffff6002077810 */ /* 0x040fe20007ffe0ff */
[----:B------:R-:W-:Y:S01]  /*34b0*/  HMMA.16816.F32 R24, R8, R38, R164 ;  /* 0x000000260818723c */ /* 0x000fe200000018a4 */
[----:B------:R-:W3:Y:S01]  /*34c0*/  LDSM.16.M88.4 R36, [R219+0x5000] ;  /* 0x00500000db24783b */ /* 0x000ee20000000200 */
[----:B------:R-:W-:Y:S02]  /*34d0*/  IADD3 R6, R2, -0x9f, RZ ;  /* 0xffffff6102067810 */ /* 0x000fe40007ffe0ff */
[C---:B------:R-:W-:Y:S02]  /*34e0*/  ISETP.GE.AND P5, PT, R7.reuse, R5, PT ;  /* 0x000000050700720c */ /* 0x040fe40003fa6270 */
[----:B------:R-:W-:Y:S02]  /*34f0*/  ISETP.GE.AND P1, PT, R7, R3, PT ;  /* 0x000000030700720c */ /* 0x000fe40003f26270 */
[C---:B------:R-:W-:Y:S02]  /*3500*/  ISETP.GE.AND P4, PT, R6.reuse, R5, PT ;  /* 0x000000050600720c */ /* 0x040fe40003f86270 */
[----:B------:R-:W-:-:S02]  /*3510*/  ISETP.GE.AND P3, PT, R6, R3, PT ;  /* 0x000000030600720c */ /* 0x000fc40003f66270 */
[C---:B------:R-:W-:Y:S02]  /*3520*/  IADD3 R7, R2.reuse, -0x98, RZ ;  /* 0xffffff6802077810 */ /* 0x040fe40007ffe0ff */
[----:B------:R-:W-:Y:S02]  /*3530*/  IADD3 R6, R2, -0x97, RZ ;  /* 0xffffff6902067810 */ /* 0x000fe40007ffe0ff */
        /* <DEDUP_REMOVED lines=9> */
[C---:B------:R-:W-:Y:S02]  /*35d0*/  IADD3 R7, R2.reuse, -0x90, RZ ;  /* 0xffffff7002077810 */ /* 0x040fe40007ffe0ff */
[----:B------:R-:W-:-:S02]  /*35e0*/  IADD3 R6, R2, -0x8f, RZ ;  /* 0xffffff7102067810 */ /* 0x000fc40007ffe0ff */
[----:B------:R-:W-:Y:S02]  /*35f0*/  FSEL R145, R12, -INF , !P2 ;  /* 0xff8000000c917808 */ /* 0x000fe40005000000 */
[----:B------:R-:W-:Y:S02]  /*3600*/  FSEL R148, R14, -INF , !P0 ;  /* 0xff8000000e947808 */ /* 0x000fe40004000000 */
[----:B------:R-:W-:Y:S02]  /*3610*/  FSEL R143, R13, -INF , !P5 ;  /* 0xff8000000d8f7808 */ /* 0x000fe40006800000 */
[----:B------:R-:W-:Y:S02]  /*3620*/  FSEL R146, R15, -INF , !P1 ;  /* 0xff8000000f927808 */ /* 0x000fe40004800000 */
[C---:B------:R-:W-:Y:S01]  /*3630*/  ISETP.GE.AND P4, PT, R7.reuse, R5, PT ;  /* 0x000000050700720c */ /* 0x040fe20003f86270 */
[----:B------:R-:W-:Y:S01]  /*3640*/  HMMA.16816.F32 R12, R8, R30, R172 ;  /* 0x0000001e080c723c */ /* 0x000fe200000018ac */
[----:B------:R-:W-:-:S02]  /*3650*/  ISETP.GE.AND P3, PT, R7, R3, PT ;  /* 0x000000030700720c */ /* 0x000fc40003f66270 */
[C---:B------:R-:W-:Y:S02]  /*3660*/  ISETP.GE.AND P2, PT, R6.reuse, R5, PT ;  /* 0x000000050600720c */ /* 0x040fe40003f46270 */
[----:B------:R-:W-:Y:S02]  /*3670*/  ISETP.GE.AND P0, PT, R6, R3, PT ;  /* 0x000000030600720c */ /* 0x000fe40003f06270 */
[----:B------:R-:W-:Y:S01]  /*3680*/  FSEL R151, R20, -INF , !P4 ;  /* 0xff80000014977808 */ /* 0x000fe20006000000 */
[----:B-1----:R-:W-:Y:S01]  /*3690*/  HMMA.16816.F32 R28, R8, R42, R116 ;  /* 0x0000002a081c723c */ /* 0x002fe20000001874 */
[----:B------:R-:W-:Y:S02]  /*36a0*/  FSEL R156, R22, -INF , !P3 ;  /* 0xff800000169c7808 */ /* 0x000fe40005800000 */
[----:B------:R-:W-:Y:S02]  /*36b0*/  FSEL R152, R21, -INF , !P2 ;  /* 0xff80000015987808 */ /* 0x000fe40005000000 */
[----:B------:R-:W-:-:S02]  /*36c0*/  FSEL R155, R23, -INF , !P0 ;  /* 0xff800000179b7808 */ /* 0x000fc40004000000 */
[C---:B------:R-:W-:Y:S01]  /*36d0*/  IADD3 R7, R2.reuse, -0x88, RZ ;  /* 0xffffff7802077810 */ /* 0x040fe20007ffe0ff */
[----:B------:R-:W-:Y:S01]  /*36e0*/  HMMA.16816.F32 R20, R8, R40, R124 ;  /* 0x000000280814723c */ /* 0x000fe2000000187c */
[----:B------:R-:W-:Y:S01]  /*36f0*/  IADD3 R6, R2, -0x87, RZ ;  /* 0xffffff7902067810 */ /* 0x000fe20007ffe0ff */
[----:B------:R-:W1:Y:S01]  /*3700*/  LDSM.16.M88.4 R40, [R219+0x6800] ;  /* 0x00680000db28783b */ /* 0x000e620000000200 */
        /* <DEDUP_REMOVED lines=18> */
[----:B------:R-:W-:Y:S02]  /*3830*/  FSEL R127, R18, -INF , !P0 ;  /* 0xff800000127f7808 */ /* 0x000fe40004000000 */
[C---:B------:R-:W-:Y:S02]  /*3840*/  ISETP.GE.AND P4, PT, R7.reuse, R5, PT ;  /* 0x000000050700720c */ /* 0x040fe40003f86270 */
[----:B------:R-:W-:Y:S02]  /*3850*/  ISETP.GE.AND P3, PT, R7, R3, PT ;  /* 0x000000030700720c */ /* 0x000fe40003f66270 */
[C---:B------:R-:W-:Y:S02]  /*3860*/  ISETP.GE.AND P2, PT, R6.reuse, R5, PT ;  /* 0x000000050600720c */ /* 0x040fe40003f46270 */
[----:B------:R-:W-:-:S02]  /*3870*/  ISETP.GE.AND P0, PT, R6, R3, PT ;  /* 0x000000030600720c */ /* 0x000fc40003f06270 */
[----:B------:R-:W-:Y:S02]  /*3880*/  FSEL R116, R17, -INF , !P5 ;  /* 0xff80000011747808 */ /* 0x000fe40006800000 */
[----:B------:R-:W-:Y:S02]  /*3890*/  FSEL R119, R19, -INF , !P1 ;  /* 0xff80000013777808 */ /* 0x000fe40004800000 */
[C---:B------:R-:W-:Y:S01]  /*38a0*/  IADD3 R7, R2.reuse, -0x70, RZ ;  /* 0xffffff9002077810 */ /* 0x040fe20007ffe0ff */
[----:B---3--:R-:W-:Y:S01]  /*38b0*/  HMMA.16816.F32 R16, R8, R36, R112 ;  /* 0x000000240810723c */ /* 0x008fe20000001870 */
[----:B------:R-:W-:Y:S02]  /*38c0*/  IADD3 R6, R2, -0x6f, RZ ;  /* 0xffffff9102067810 */ /* 0x000fe40007ffe0ff */
[----:B------:R-:W-:Y:S02]  /*38d0*/  FSEL R117, R12, -INF , !P4 ;  /* 0xff8000000c757808 */ /* 0x000fe40006000000 */
[----:B------:R-:W-:-:S02]  /*38e0*/  FSEL R118, R14, -INF , !P3 ;  /* 0xff8000000e767808 */ /* 0x000fc40005800000 */
[----:B------:R-:W-:Y:S02]  /*38f0*/  FSEL R112, R13, -INF , !P2 ;  /* 0xff8000000d707808 */ /* 0x000fe40005000000 */
[----:B------:R-:W-:Y:S02]  /*3900*/  FSEL R113, R15, -INF , !P0 ;  /* 0xff8000000f717808 */ /* 0x000fe40004000000 */
[C---:B------:R-:W-:Y:S01]  /*3910*/  ISETP.GE.AND P5, PT, R7.reuse, R5, PT ;  /* 0x000000050700720c */ /* 0x040fe20003fa6270 */
[----:B------:R-:W-:Y:S01]  /*3920*/  HMMA.16816.F32 R12, R8, R38, R236 ;  /* 0x00000026080c723c */ /* 0x000fe200000018ec */
[----:B------:R-:W-:Y:S01]  /*3930*/  ISETP.GE.AND P1, PT, R7, R3, PT ;  /* 0x000000030700720c */ /* 0x000fe20003f26270 */
[----:B------:R-:W2:Y:S01]  /*3940*/  LDSM.16.M88.4 R36, [R219+0x7000] ;  /* 0x00700000db24783b */ /* 0x000ea20000000200 */
        /* <DEDUP_REMOVED lines=10> */
[----:B------:R-:W-:Y:S02]  /*39f0*/  FSEL R157, R28, -INF , !P2 ;  /* 0xff8000001c9d7808 */ /* 0x000fe40005000000 */
[----:B------:R-:W-:Y:S02]  /*3a00*/  FSEL R158, R30, -INF , !P0 ;  /* 0xff8000001e9e7808 */ /* 0x000fe40004000000 */
[----:B------:R-:W-:Y:S02]  /*3a10*/  FSEL R104, R29, -INF , !P5 ;  /* 0xff8000001d687808 */ /* 0x000fe40006800000 */
[----:B------:R-:W-:-:S02]  /*3a20*/  FSEL R105, R31, -INF , !P1 ;  /* 0xff8000001f697808 */ /* 0x000fc40004800000 */
[----:B------:R-:W-:Y:S01]  /*3a30*/  HMMA.16816.F32 R28, R8, R34, R96 ;  /* 0x00000022081c723c */ /* 0x000fe20000001860 */
[----:B------:R-:W3:Y:S01]  /*3a40*/  LDSM.16.M88.4 R32, [R219+0x7800] ;  /* 0x00780000db20783b */ /* 0x000ee20000000200 */
[----:B------:R-:W-:Y:S01]  /*3a50*/  IADD3 R7, R2, -0x60, RZ ;  /* 0xffffffa002077810 */ /* 0x000fe20007ffe0ff */
[----:B------:R-:W-:-:S04]  /*3a60*/  DEPBAR.LE SB0, 0x0 ;  /* 0x000080000000791a */ /* 0x000fc80000000000 */
[----:B------:R-:W-:Y:S02]  /*3a70*/  IADD3 R6, R2, -0x5f, RZ ;  /* 0xffffffa102067810 */ /* 0x000fe40007ffe0ff */
[----:B------:R-:W-:Y:S02]  /*3a80*/  FSEL R115, R21, -INF , !P4 ;  /* 0xff80000015737808 */ /* 0x000fe40006000000 */
[----:B------:R-:W-:Y:S02]  /*3a90*/  FSEL R159, R23, -INF , !P3 ;  /* 0xff800000179f7808 */ /* 0x000fe40005800000 */
[C---:B------:R-:W-:Y:S01]  /*3aa0*/  ISETP.GE.AND P4, PT, R7.reuse, R5, PT ;  /* 0x000000050700720c */ /* 0x040fe20003f86270 */
[----:B------:R-:W-:Y:S01]  /*3ab0*/  HMMA.16816.F32 R20, R8, R44, R84 ;  /* 0x0000002c0814723c */ /* 0x000fe20000001854 */
[----:B------:R-:W-:Y:S02]  /*3ac0*/  ISETP.GE.AND P3, PT, R7, R3, PT ;  /* 0x000000030700720c */ /* 0x000fe40003f66270 */
[----:B------:R-:W-:-:S02]  /*3ad0*/  ISETP.GE.AND P2, PT, R6, R5, PT ;  /* 0x000000050600720c */ /* 0x000fc40003f46270 */
[----:B------:R-:W-:Y:S02]  /*3ae0*/  ISETP.GE.AND P0, PT, R6, R3, PT ;  /* 0x000000030600720c */ /* 0x000fe40003f06270 */
[C---:B------:R-:W-:Y:S02]  /*3af0*/  IADD3 R7, R2.reuse, -0x58, RZ ;  /* 0xffffffa802077810 */ /* 0x040fe40007ffe0ff */
[----:B------:R-:W-:Y:S02]  /*3b00*/  IADD3 R6, R2, -0x57, RZ ;  /* 0xffffffa902067810 */ /* 0x000fe40007ffe0ff */
[----:B------:R-:W-:Y:S02]  /*3b10*/  FSEL R106, R16, -INF , !P4 ;  /* 0xff800000106a7808 */ /* 0x000fe40006000000 */
[----:B------:R-:W-:Y:S02]  /*3b20*/  FSEL R107, R18, -INF , !P3 ;  /* 0xff800000126b7808 */ /* 0x000fe40005800000 */
[----:B------:R-:W-:-:S02]  /*3b30*/  ISETP.GE.AND P5, PT, R7, R5, PT ;  /* 0x000000050700720c */ /* 0x000fc40003fa6270 */
[----:B------:R-:W-:Y:S02]  /*3b40*/  ISETP.GE.AND P1, PT, R7, R3, PT ;  /* 0x000000030700720c */ /* 0x000fe40003f26270 */
[C---:B------:R-:W-:Y:S02]  /*3b50*/  ISETP.GE.AND P4, PT, R6.reuse, R5, PT ;  /* 0x000000050600720c */ /* 0x040fe40003f86270 */
[----:B------:R-:W-:Y:S02]  /*3b60*/  ISETP.GE.AND P3, PT, R6, R3, PT ;  /* 0x000000030600720c */ /* 0x000fe40003f66270 */
[C---:B------:R-:W-:Y:S02]  /*3b70*/  IADD3 R7, R2.reuse, -0x50, RZ ;  /* 0xffffffb002077810 */ /* 0x040fe40007ffe0ff */
[----:B------:R-:W-:Y:S02]  /*3b80*/  IADD3 R6, R2, -0x4f, RZ ;  /* 0xffffffb102067810 */ /* 0x000fe40007ffe0ff */
[----:B------:R-:W-:-:S02]  /*3b90*/  FSEL R96, R17, -INF , !P2 ;  /* 0xff80000011607808 */ /* 0x000fc40005000000 */
[----:B------:R-:W-:Y:S02]  /*3ba0*/  FSEL R99, R19, -INF , !P0 ;  /* 0xff80000013637808 */ /* 0x000fe40004000000 */
[----:B------:R-:W-:Y:S01]  /*3bb0*/  FSEL R97, R12, -INF , !P5 ;  /* 0xff8000000c617808 */ /* 0x000fe20006800000 */
[----:B------:R-:W-:Y:S01]  /*3bc0*/  HMMA.16816.F32 R16, R8, R46, R80 ;  /* 0x0000002e0810723c */ /* 0x000fe20000001850 */
[----:B------:R-:W-:Y:S02]  /*3bd0*/  FSEL R98, R14, -INF , !P1 ;  /* 0xff8000000e627808 */ /* 0x000fe40004800000 */
[C---:B------:R-:W-:Y:S02]  /*3be0*/  ISETP.GE.AND P2, PT, R7.reuse, R5, PT ;  /* 0x000000050700720c */ /* 0x040fe40003f46270 */
[----:B------:R-:W-:Y:S02]  /*3bf0*/  ISETP.GE.AND P0, PT, R7, R3, PT ;  /* 0x000000030700720c */ /* 0x000fe40003f06270 */
[----:B------:R-:W-:-:S02]  /*3c00*/  ISETP.GE.AND P5, PT, R6, R5, PT ;  /* 0x000000050600720c */ /* 0x000fc40003fa6270 */
[----:B------:R-:W-:Y:S02]  /*3c10*/  ISETP.GE.AND P1, PT, R6, R3, PT ;  /* 0x000000030600720c */ /* 0x000fe40003f26270 */
[C---:B------:R-:W-:Y:S02]  /*3c20*/  IADD3 R7, R2.reuse, -0x48, RZ ;  /* 0xffffffb802077810 */ /* 0x040fe40007ffe0ff */
[----:B------:R-:W-:Y:S02]  /*3c30*/  IADD3 R6, R2, -0x47, RZ ;  /* 0xffffffb902067810 */ /* 0x000fe40007ffe0ff */
[----:B------:R-:W-:Y:S02]  /*3c40*/  FSEL R84, R13, -INF , !P4 ;  /* 0xff8000000d547808 */ /* 0x000fe40006000000 */
[----:B------:R-:W-:Y:S02]  /*3c50*/  FSEL R85, R15, -INF , !P3 ;  /* 0xff8000000f557808 */ /* 0x000fe40005800000 */
[----:B------:R-:W-:Y:S01]  /*3c60*/  FSEL R86, R24, -INF , !P2 ;  /* 0xff80000018567808 */ /* 0x000fe20005000000 */
[----:B-1----:R-:W-:Y:S01]  /*3c70*/  HMMA.16816.F32 R12, R8, R40, R76 ;  /* 0x00000028080c723c */ /* 0x002fe2000000184c */
        /* <DEDUP_REMOVED lines=10> */
[C---:B------:R-:W-:Y:S02]  /*3d20*/  IADD3 R7, R2.reuse, -0x40, RZ ;  /* 0xffffffc002077810 */ /* 0x040fe40007ffe0ff */
[----:B------:R-:W-:Y:S02]  /*3d30*/  IADD3 R6, R2, -0x3f, RZ ;  /* 0xffffffc102067810 */ /* 0x000fe40007ffe0ff */
        /* <DEDUP_REMOVED lines=18> */
[C---:B------:R-:W-:Y:S02]  /*3e60*/  IADD3 R7, R2.reuse, -0x30, RZ ;  /* 0xffffffd002077810 */ /* 0x040fe40007ffe0ff */
[----:B------:R-:W-:Y:S02]  /*3e70*/  IADD3 R6, R2, -0x2f, RZ ;  /* 0xffffffd102067810 */ /* 0x000fe40007ffe0ff */
        /* <DEDUP_REMOVED lines=16> */
[----:B------:R-:W-:Y:S01]  /*3f80*/  HMMA.16816.F32 R12, R8, R34, R56 ;  /* 0x00000022080c723c */ /* 0x000fe20000001838 */
[----:B------:R-:W-:Y:S02]  /*3f90*/  ISETP.GE.AND P1, PT, R7, R3, PT ;  /* 0x000000030700720c */ /* 0x000fe40003f26270 */
[C---:B------:R-:W-:Y:S02]  /*3fa0*/  ISETP.GE.AND P4, PT, R6.reuse, R5, PT ;  /* 0x000000050600720c */ /* 0x040fe40003f86270 */
[----:B------:R-:W-:Y:S02]  /*3fb0*/  ISETP.GE.AND P3, PT, R6, R3, PT ;  /* 0x000000030600720c */ /* 0x000fe40003f66270 */
[C---:B------:R-:W-:Y:S02]  /*3fc0*/  IADD3 R7, R2.reuse, -0x20, RZ ;  /* 0xffffffe002077810 */ /* 0x040fe40007ffe0ff */
[----:B------:R-:W-:-:S02]  /*3fd0*/  IADD3 R6, R2, -0x1f, RZ ;  /* 0xffffffe102067810 */ /* 0x000fc40007ffe0ff */
[----:B------:R-:W-:Y:S02]  /*3fe0*/  FSEL R169, R28, -INF , !P5 ;  /* 0xff8000001ca97808 */ /* 0x000fe40006800000 */
[----:B------:R-:W-:Y:S02]  /*3ff0*/  FSEL R173, R30, -INF , !P1 ;  /* 0xff8000001ead7808 */ /* 0x000fe40004800000 */
[-C--:B------:R-:W-:Y:S02]  /*4000*/  ISETP.GE.AND P0, PT, R7, R5.reuse, PT ;  /* 0x000000050700720c */ /* 0x080fe40003f06270 */
[C---:B------:R-:W-:Y:S02]  /*4010*/  ISETP.GE.AND P5, PT, R6.reuse, R5, PT ;  /* 0x000000050600720c */ /* 0x040fe40003fa6270 */
[----:B------:R-:W-:Y:S02]  /*4020*/  ISETP.GE.AND P1, PT, R6, R3, PT ;  /* 0x000000030600720c */ /* 0x000fe40003f26270 */
[----:B------:R-:W-:-:S02]  /*4030*/  IADD3 R6, R2, -0x17, RZ ;  /* 0xffffffe902067810 */ /* 0x000fc40007ffe0ff */
[----:B------:R-:W-:Y:S02]  /*4040*/  ISETP.GE.AND P2, PT, R7, R3, PT ;  /* 0x000000030700720c */ /* 0x000fe40003f46270 */
[----:B------:R-:W-:Y:S02]  /*4050*/  FSEL R175, R24, -INF , !P0 ;  /* 0xff80000018af7808 */ /* 0x000fe40004000000 */
[----:B------:R-:W-:Y:S02]  /*4060*/  IADD3 R7, R2, -0x18, RZ ;  /* 0xffffffe802077810 */ /* 0x000fe40007ffe0ff */
[----:B------:R-:W-:Y:S02]  /*4070*/  ISETP.GE.AND P0, PT, R6, R5, PT ;  /* 0x000000050600720c */ /* 0x000fe40003f06270 */
[----:B------:R-:W-:Y:S02]  /*4080*/  IADD3 R8, R2, -0x10, RZ ;  /* 0xfffffff002087810 */ /* 0x000fe40007ffe0ff */
[----:B------:R-:W-:-:S02]  /*4090*/  FSEL R170, R29, -INF , !P4 ;  /* 0xff8000001daa7808 */ /* 0x000fc40006000000 */
[----:B------:R-:W-:Y:S02]  /*40a0*/  FSEL R174, R31, -INF , !P3 ;  /* 0xff8000001fae7808 */ /* 0x000fe40005800000 */
[----:B------:R-:W-:Y:S02]  /*40b0*/  FSEL R180, R26, -INF , !P2 ;  /* 0xff8000001ab47808 */ /* 0x000fe40005000000 */
[C---:B------:R-:W-:Y:S02]  /*40c0*/  ISETP.GE.AND P4, PT, R7.reuse, R5, PT ;  /* 0x000000050700720c */ /* 0x040fe40003f86270 */
[-C--:B------:R-:W-:Y:S02]  /*40d0*/  ISETP.GE.AND P3, PT, R7, R3.reuse, PT ;  /* 0x000000030700720c */ /* 0x080fe40003f66270 */
[----:B------:R-:W-:Y:S02]  /*40e0*/  ISETP.GE.AND P2, PT, R6, R3, PT ;  /* 0x000000030600720c */ /* 0x000fe40003f46270 */
[----:B------:R-:W-:-:S02]  /*40f0*/  FSEL R178, R21, -INF , !P0 ;  /* 0xff80000015b27808 */ /* 0x000fc40004000000 */
[C---:B------:R-:W-:Y:S02]  /*4100*/  IADD3 R7, R2.reuse, -0xf, RZ ;  /* 0xfffffff102077810 */ /* 0x040fe40007ffe0ff */
[----:B------:R-:W-:Y:S02]  /*4110*/  IADD3 R6, R2, -0x8, RZ ;  /* 0xfffffff802067810 */ /* 0x000fe40007ffe0ff */
[-C--:B------:R-:W-:Y:S02]  /*4120*/  ISETP.GE.AND P0, PT, R8, R3.reuse, PT ;  /* 0x000000030800720c */ /* 0x080fe40003f06270 */
[----:B------:R-:W-:Y:S02]  /*4130*/  IADD3 R2, R2, -0x7, RZ ;  /* 0xfffffff902027810 */ /* 0x000fe40007ffe0ff */
[----:B------:R-:W-:Y:S02]  /*4140*/  FSEL R187, R18, -INF , !P0 ;  /* 0xff80000012bb7808 */ /* 0x000fe40004000000 */
[----:B------:R-:W-:-:S02]  /*4150*/  ISETP.GE.AND P0, PT, R2, R3, PT ;  /* 0x000000030200720c */ /* 0x000fc40003f06270 */
[----:B------:R-:W-:Y:S02]  /*4160*/  FSEL R179, R27, -INF , !P1 ;  /* 0xff8000001bb37808 */ /* 0x000fe40004800000 */
[----:B------:R-:W-:Y:S02]  /*4170*/  FSEL R190, R15, -INF , !P0 ;  /* 0xff8000000fbe7808 */ /* 0x000fe40004000000 */
[----:B------:R-:W-:Y:S02]  /*4180*/  ISETP.GE.AND P0, PT, R242, 0x2, PT ;  /* 0x00000002f200780c */ /* 0x000fe40003f06270 */
[----:B------:R-:W-:Y:S02]  /*4190*/  ISETP.GE.AND P1, PT, R8, R5, PT ;  /* 0x000000050800720c */ /* 0x000fe40003f26270 */
[----:B------:R-:W-:Y:S02]  /*41a0*/  FSEL R176, R25, -INF , !P5 ;  /* 0xff80000019b07808 */ /* 0x000fe40006800000 */
[----:B------:R-:W-:-:S02]  /*41b0*/  FSEL R177, R20, -INF , !P4 ;  /* 0xff80000014b17808 */ /* 0x000fc40006000000 */
[----:B------:R-:W-:Y:S02]  /*41c0*/  FSEL R181, R22, -INF , !P3 ;  /* 0xff80000016b57808 */ /* 0x000fe40005800000 */
[----:B------:R-:W-:Y:S02]  /*41d0*/  FSEL R182, R23, -INF , !P2 ;  /* 0xff80000017b67808 */ /* 0x000fe40005000000 */
[----:B------:R-:W-:Y:S02]  /*41e0*/  FSEL R183, R16, -INF , !P1 ;  /* 0xff80000010b77808 */ /* 0x000fe40004800000 */
[-C--:B------:R-:W-:Y:S02]  /*41f0*/  ISETP.GE.AND P5, PT, R7, R5.reuse, PT ;  /* 0x000000050700720c */ /* 0x080fe40003fa6270 */
[-C--:B------:R-:W-:Y:S02]  /*4200*/  ISETP.GE.AND P4, PT, R6, R5.reuse, PT ;  /* 0x000000050600720c */ /* 0x080fe40003f86270 */
[----:B------:R-:W-:-:S02]  /*4210*/  ISETP.GE.AND P3, PT, R2, R5, PT ;  /* 0x000000050200720c */ /* 0x000fc40003f66270 */
[-C--:B------:R-:W-:Y:S02]  /*4220*/  ISETP.GE.AND P2, PT, R7, R3.reuse, PT ;  /* 0x000000030700720c */ /* 0x080fe40003f46270 */
[----:B------:R-:W-:Y:S02]  /*4230*/  ISETP.GE.AND P1, PT, R6, R3, PT ;  /* 0x000000030600720c */ /* 0x000fe40003f26270 */
[----:B------:R-:W-:Y:S02]  /*4240*/  LOP3.LUT R2, R240, R227, RZ, 0xfc, !PT ;  /* 0x000000e3f0027212 */ /* 0x000fe400078efcff */
[----:B------:R-:W-:Y:S02]  /*4250*/  FSEL R184, R17, -INF , !P5 ;  /* 0xff80000011b87808 */ /* 0x000fe40006800000 */
[----:B------:R-:W-:Y:S02]  /*4260*/  FSEL R188, R19, -INF , !P2 ;  /* 0xff80000013bc7808 */ /* 0x000fe40005000000 */
[----:B------:R-:W-:-:S02]  /*4270*/  FSEL R185, R12, -INF , !P4 ;  /* 0xff8000000cb97808 */ /* 0x000fc40006000000 */
[----:B------:R-:W-:Y:S02]  /*4280*/  FSEL R186, R13, -INF , !P3 ;  /* 0xff8000000dba7808 */ /* 0x000fe40005800000 */
[----:B------:R-:W-:Y:S02]  /*4290*/  FSEL R189, R14, -INF , !P1 ;  /* 0xff8000000ebd7808 */ /* 0x000fe40004800000 */
[C---:B------:R-:W-:Y:S02]  /*42a0*/  IADD3 R240, R222.reuse, 0x1000, RZ ;  /* 0x00001000def07810 */ /* 0x040fe40007ffe0ff */
[C---:B------:R-:W-:Y:S02]  /*42b0*/  IADD3 R239, R222.reuse, 0x1800, RZ ;  /* 0x00001800deef7810 */ /* 0x040fe40007ffe0ff */
[C---:B------:R-:W-:Y:S02]  /*42c0*/  IADD3 R238, R222.reuse, 0x2000, RZ ;  /* 0x00002000deee7810 */ /* 0x040fe40007ffe0ff */
[----:B------:R-:W-:-:S02]  /*42d0*/  IADD3 R237, R222, 0x2800, RZ ;  /* 0x00002800deed7810 */ /* 0x000fc40007ffe0ff */
[C---:B------:R-:W-:Y:S02]  /*42e0*/  IADD3 R236, R222.reuse, 0x3000, RZ ;  /* 0x00003000deec7810 */ /* 0x040fe40007ffe0ff */
[----:B------:R-:W-:Y:S01]  /*42f0*/  IADD3 R227, R222, 0x7800, RZ ;  /* 0x00007800dee37810 */ /* 0x000fe20007ffe0ff */
[----:B------:R-:W-:Y:S06]  /*4300*/  BAR.SYNC.DEFER_BLOCKING 0x0 ;  /* 0x0000000000007b1d */ /* 0x000fec0000010000 */
[----:B------:R-:W-:Y:S05]  /*4310*/  @!P0 BRA `(.L_x_2164) ;  /* 0x0000077000008947 */ /* 0x000fea0003800000 */
[----:B------:R-:W-:Y:S05]  /*4320*/  @P6 BRA `(.L_x_2165) ;  /* 0x000003c000006947 */ /* 0x000fea0003800000 */
[----:B------:R-:W1:Y:S01]  /*4330*/  I2F.RP R6, R246 ;  /* 0x000000f600067306 */ /* 0x000e620000209400 */
[----:B------:R-:W-:-:S02]  /*4340*/  IADD3 R11, R48, -0x100, RZ ;  /* 0xffffff00300b7810 */ /* 0x000fc40007ffe0ff */
[----:B------:R-:W-:Y:S02]  /*4350*/  IADD3 R10, R48, -0x200, RZ ;  /* 0xfffffe00300a7810 */ /* 0x000fe40007ffe0ff */
[----:B------:R-:W-:Y:S02]  /*4360*/  IABS R5, R11 ;  /* 0x0000000b00057213 */ /* 0x000fe40000000000 */
[----:B------:R-:W-:Y:S02]  /*4370*/  IABS R8, R10 ;  /* 0x0000000a00087213 */ /* 0x000fe40000000000 */
[----:B------:R-:W-:-:S04]  /*4380*/  LOP3.LUT R11, R11, c[0x0][0x2d0], RZ, 0x3c, !PT ;  /* 0x0000b4000b0b7a12 */ /* 0x000fc800078e3cff */
[----:B------:R-:W-:Y:S01]  /*4390*/  ISETP.GE.AND P3, PT, R11, RZ, PT ;  /* 0x000000ff0b00720c */ /* 0x000fe20003f66270 */
        /* <DEDUP_REMOVED lines=8> */
[----:B------:R-:W-:-:S04]  /*4420*/  IMAD.MOV.U32 R7, RZ, RZ, R5 ;  /* 0x000000ffff077224 */ /* 0x000fc800078e0005 */
[----:B------:R-:W-:-:S04]  /*4430*/  IMAD.HI.U32 R5, R3, R7, RZ ;  /* 0x0000000703057227 */ /* 0x000fc800078e00ff */
[----:B------:R-:W-:-:S04]  /*4440*/  IMAD.HI.U32 R3, R3, R6, RZ ;  /* 0x0000000603037227 */ /* 0x000fc800078e00ff */
[----:B------:R-:W-:Y:S02]  /*4450*/  IMAD.MOV R8, RZ, RZ, -R5 ;  /* 0x000000ffff087224 */ /* 0x000fe400078e0a05 */
[----:B------:R-:W-:Y:S02]  /*4460*/  IMAD.MOV R9, RZ, RZ, -R3 ;  /* 0x000000ffff097224 */ /* 0x000fe400078e0a03 */
[C---:B------:R-:W-:Y:S02]  /*4470*/  IMAD R7, R246.reuse, R8, R7 ;  /* 0x00000008f6077224 */ /* 0x040fe400078e0207 */
        /* <DEDUP_REMOVED lines=8> */
[----:B------:R-:W-:Y:S02]  /*4500*/  LOP3.LUT R6, R10, c[0x0][0x2d0], RZ, 0x3c, !PT ;  /* 0x0000b4000a067a12 */ /* 0x000fe400078e3cff */
[----:B------:R-:W-:-:S02]  /*4510*/  @!P2 IADD3 R3, R3, 0x1, RZ ;  /* 0x000000010303a810 */ /* 0x000fc40007ffe0ff */
[----:B------:R-:W-:Y:S02]  /*4520*/  ISETP.GE.AND P1, PT, R6, RZ, PT ;  /* 0x000000ff0600720c */ /* 0x000fe40003f26270 */
[----:B------:R-:W-:Y:S02]  /*4530*/  ISETP.NE.AND P2, PT, RZ, c[0x0][0x2d0], PT ;  /* 0x0000b400ff007a0c */ /* 0x000fe40003f45270 */
[----:B------:R-:W-:Y:S02]  /*4540*/  LOP3.LUT R6, RZ, c[0x0][0x2d0], RZ, 0x33, !PT ;  /* 0x0000b400ff067a12 */ /* 0x000fe400078e33ff */
[----:B------:R-:W-:Y:S02]  /*4550*/  @P5 IADD3 R5, R5, 0x1, RZ ;  /* 0x0000000105055810 */ /* 0x000fe40007ffe0ff */
[----:B------:R-:W-:-:S03]  /*4560*/  @P4 IADD3 R3, R3, 0x1, RZ ;  /* 0x0000000103034810 */ /* 0x000fc60007ffe0ff */
[----:B------:R-:W-:Y:S02]  /*4570*/  @!P3 IMAD.MOV R5, RZ, RZ, -R5 ;  /* 0x000000ffff05b224 */ /* 0x000fe400078e0a05 */
[----:B------:R-:W-:-:S03]  /*4580*/  @!P1 IADD3 R3, -R3, RZ, RZ ;  /* 0x000000ff03039210 */ /* 0x000fc60007ffe1ff */
[C---:B------:R-:W-:Y:S02]  /*4590*/  SEL R5, R6.reuse, R5, !P2 ;  /* 0x0000000506057207 */ /* 0x040fe40005000000 */
[----:B------:R-:W-:-:S03]  /*45a0*/  SEL R3, R6, R3, !P2 ;  /* 0x0000000306037207 */ /* 0x000fc60005000000 */
[----:B------:R-:W-:-:S04]  /*45b0*/  IMAD.WIDE R6, R5, 0x4, R244 ;  /* 0x0000000405067825 */ /* 0x000fc800078e02f4 */
[----:B------:R-:W-:Y:S02]  /*45c0*/  IMAD.WIDE R8, R3, 0x4, R244 ;  /* 0x0000000403087825 */ /* 0x000fe400078e02f4 */
[----:B------:R-:W2:Y:S04]  /*45d0*/  LDG.E R6, [R6.64] ;  /* 0x0000000a06067981 */ /* 0x000ea8000c1e1900 */
[----:B------:R-:W2:Y:S01]  /*45e0*/  LDG.E R8, [R8.64] ;  /* 0x0000000a08087981 */ /* 0x000ea2000c1e1900 */
[----:B------:R-:W-:Y:S02]  /*45f0*/  IMAD.IADD R3, R5, 0x1, -R3 ;  /* 0x0000000105037824 */ /* 0x000fe400078e0a03 */
[----:B------:R-:W-:-:S04]  /*4600*/  IMAD.MOV.U32 R5, RZ, RZ, c[0x0][0x2d0] ;  /* 0x0000b400ff057624 */ /* 0x000fc800078e00ff */
[----:B------:R-:W-:-:S05]  /*4610*/  IMAD R3, R3, R5, -0x100 ;  /* 0xffffff0003037424 */ /* 0x000fca00078e0205 */
[----:B------:R-:W-:-:S05]  /*4620*/  SHF.R.S32.HI R5, RZ, 0x1f, R3 ;  /* 0x0000001fff057819 */ /* 0x000fca0000011403 */
[----:B------:R-:W-:Y:S01]  /*4630*/  IMAD R5, R5, c[0x0][0x198], RZ ;  /* 0x0000660005057a24 */ /* 0x000fe200078e02ff */
[----:B--2---:R-:W-:Y:S01]  /*4640*/  IADD3 R8, -R6, R8, RZ ;  /* 0x0000000806087210 */ /* 0x004fe20007ffe1ff */
[----:B------:R-:W-:-:S03]  /*4650*/  IMAD.WIDE.U32 R6, R3, c[0x0][0x198], RZ ;  /* 0x0000660003067a25 */ /* 0x000fc600078e00ff */
[----:B------:R-:W-:Y:S01]  /*4660*/  SHF.R.S32.HI R9, RZ, 0x1f, R8 ;  /* 0x0000001fff097819 */ /* 0x000fe20000011408 */
[----:B------:R-:W-:-:S04]  /*4670*/  IMAD R3, R3, c[0x0][0x19c], R5 ;  /* 0x0000670003037a24 */ /* 0x000fc800078e0205 */
[----:B------:R-:W-:Y:S02]  /*4680*/  IMAD.IADD R7, R7, 0x1, R3 ;  /* 0x0000000107077824 */ /* 0x000fe400078e0203 */
[----:B------:R-:W-:Y:S02]  /*4690*/  IMAD R5, R9, c[0x0][0x180], RZ ;  /* 0x0000600009057a24 */ /* 0x000fe400078e02ff */
[----:B------:R-:W-:-:S04]  /*46a0*/  IMAD.WIDE.U32 R6, R8, c[0x0][0x180], R6 ;  /* 0x0000600008067a25 */ /* 0x000fc800078e0006 */
[----:B------:R-:W-:Y:S01]  /*46b0*/  IMAD R5, R8, c[0x0][0x184], R5 ;  /* 0x0000610008057a24 */ /* 0x000fe200078e0205 */
[----:B------:R-:W-:-:S03]  /*46c0*/  MOV R3, R6 ;  /* 0x0000000600037202 */ /* 0x000fc60000000f00 */
[----:B------:R-:W-:Y:S01]  /*46d0*/  IMAD.IADD R5, R7, 0x1, R5 ;  /* 0x0000000107057824 */ /* 0x000fe200078e0205 */
[----:B------:R-:W-:Y:S05]  /*46e0*/  BRA `(.L_x_2166) ;  /* 0x0000004000007947 */ /* 0x000fea0003800000 */
.L_x_2165:
[----:B------:R-:W-:-:S04]  /*46f0*/  ULEA UR4, -UR4, URZ, 0x8 ;  /* 0x0000003f04047291 */ /* 0x000fc8000f8e413f */
[----:B------:R-:W-:Y:S02]  /*4700*/  USHF.R.S32.HI UR6, URZ, 0x1f, UR4 ;  /* 0x0000001f3f067899 */ /* 0x000fe40008011404 */
[----:B------:R-:W-:-:S04]  /*4710*/  MOV R3, UR4 ;  /* 0x0000000400037c02 */ /* 0x000fc80008000f00 */
[----:B------:R-:W-:Y:S02]  /*4720*/  MOV R5, UR6 ;  /* 0x0000000600057c02 */ /* 0x000fe40008000f00 */
.L_x_2166:
[----:B------:R-:W-:-:S04]  /*4730*/  LEA R250, P1, R3, R250, 0x1 ;  /* 0x000000fa03fa7211 */ /* 0x000fc800078208ff */
[----:B------:R-:W-:Y:S01]  /*4740*/  LEA.HI.X R249, R3, R249, R5, 0x1, P1 ;  /* 0x000000f903f97211 */ /* 0x000fe200008f0c05 */
[----:B------:R-:W-:Y:S01]  /*4750*/  IMAD.MOV.U32 R14, RZ, RZ, R250 ;  /* 0x000000ffff0e7224 */ /* 0x000fe200078e00fa */
[----:B------:R-:W-:-:S03]  /*4760*/  IADD3 R12, P1, R250, UR9, RZ ;  /* 0x00000009fa0c7c10 */ /* 0x000fc6000ff3e0ff */
[----:B------:R-:W-:Y:S01]  /*4770*/  IMAD.MOV.U32 R15, RZ, RZ, R249 ;  /* 0x000000ffff0f7224 */ /* 0x000fe200078e00f9 */
[----:B------:R-:W-:Y:S02]  /*4780*/  IADD3.X R13, R249, UR5, RZ, P1, !PT ;  /* 0x00000005f90d7c10 */ /* 0x000fe40008ffe4ff */
[----:B------:R-:W-:Y:S02]  /*4790*/  IADD3 R10, P1, R12, UR9, RZ ;  /* 0x000000090c0a7c10 */ /* 0x000fe4000ff3e0ff */
[----:B------:R-:W-:Y:S01]  /*47a0*/  @!PT LDS RZ, [RZ] ;  /* 0x00000000fffff984 */ /* 0x000fe20000000800 */
[----:B------:R-:W-:Y:S01]  /*47b0*/  @!PT LDS RZ, [RZ] ;  /* 0x00000000fffff984 */ /* 0x000fe20000000800 */
[----:B------:R-:W-:Y:S01]  /*47c0*/  @!PT LDS RZ, [RZ] ;  /* 0x00000000fffff984 */ /* 0x000fe20000000800 */
[----:B------:R1:W-:Y:S02]  /*47d0*/  LDGSTS.E.BYPASS.LTC128B.128 [R243+0x2000], [R14.64] ;  /* 0x020000000ef37fae */ /* 0x0003e4000b901d4a */
[----:B------:R-:W-:Y:S02]  /*47e0*/  IADD3.X R11, R13, UR5, RZ, P1, !PT ;  /* 0x000000050d0b7c10 */ /* 0x000fe40008ffe4ff */
[----:B------:R-:W-:Y:S01]  /*47f0*/  IADD3 R8, P1, R10, UR9, RZ ;  /* 0x000000090a087c10 */ /* 0x000fe2000ff3e0ff */
[----:B------:R2:W-:Y:S03]  /*4800*/  LDGSTS.E.BYPASS.LTC128B.128 [R243+0x2800], [R12.64] ;  /* 0x028000000cf37fae */ /* 0x0005e6000b901d4a */
[----:B------:R-:W-:Y:S01]  /*4810*/  IADD3.X R9, R11, UR5, RZ, P1, !PT ;  /* 0x000000050b097c10 */ /* 0x000fe20008ffe4ff */
[----:B------:R3:W-:Y:S01]  /*4820*/  LDGSTS.E.BYPASS.LTC128B.128 [R243+0x3000], [R10.64] ;  /* 0x030000000af37fae */ /* 0x0007e2000b901d4a */
[----:B------:R-:W-:-:S03]  /*4830*/  IADD3 R6, P1, R8, UR9, RZ ;  /* 0x0000000908067c10 */ /* 0x000fc6000ff3e0ff */
[----:B------:R4:W-:Y:S01]  /*4840*/  LDGSTS.E.BYPASS.LTC128B.128 [R243+0x3800], [R8.64] ;  /* 0x0380000008f37fae */ /* 0x0009e2000b901d4a */
[----:B------:R-:W-:Y:S02]  /*4850*/  IADD3.X R7, R9, UR5, RZ, P1, !PT ;  /* 0x0000000509077c10 */ /* 0x000fe40008ffe4ff */
        /* <DEDUP_REMOVED lines=15> */
[----:B-1----:R-:W-:-:S03]  /*4950*/  IADD3 R14, P1, R20, UR9, RZ ;  /* 0x00000009140e7c10 */ /* 0x002fc6000ff3e0ff */
[----:B------:R1:W-:Y:S01]  /*4960*/  LDGSTS.E.BYPASS.LTC128B.128 [R243+0x6800], [R20.64] ;  /* 0x0680000014f37fae */ /* 0x0003e2000b901d4a */
[----:B------:R-:W-:Y:S02]  /*4970*/  IADD3.X R15, R21, UR5, RZ, P1, !PT ;  /* 0x00000005150f7c10 */ /* 0x000fe40008ffe4ff */
[----:B--2---:R-:W-:-:S03]  /*4980*/  IADD3 R12, P1, R14, UR9, RZ ;  /* 0x000000090e0c7c10 */ /* 0x004fc6000ff3e0ff */
[----:B------:R2:W-:Y:S01]  /*4990*/  LDGSTS.E.BYPASS.LTC128B.128 [R243+0x7000], [R14.64] ;  /* 0x070000000ef37fae */ /* 0x0005e2000b901d4a */
[----:B------:R-:W-:Y:S02]  /*49a0*/  IADD3.X R13, R15, UR5, RZ, P1, !PT ;  /* 0x000000050f0d7c10 */ /* 0x000fe40008ffe4ff */
[----:B---3--:R-:W-:-:S03]  /*49b0*/  IADD3 R10, P1, R12, UR9, RZ ;  /* 0x000000090c0a7c10 */ /* 0x008fc6000ff3e0ff */
[----:B------:R1:W-:Y:S01]  /*49c0*/  LDGSTS.E.BYPASS.LTC128B.128 [R243+0x7800], [R12.64] ;  /* 0x078000000cf37fae */ /* 0x0003e2000b901d4a */
[----:B------:R-:W-:Y:S02]  /*49d0*/  IADD3.X R11, R13, UR5, RZ, P1, !PT ;  /* 0x000000050d0b7c10 */ /* 0x000fe40008ffe4ff */
[----:B----4-:R-:W-:-:S03]  /*49e0*/  IADD3 R8, P1, R10, UR9, RZ ;  /* 0x000000090a087c10 */ /* 0x010fc6000ff3e0ff */
[----:B------:R1:W-:Y:S01]  /*49f0*/  LDGSTS.E.BYPASS.LTC128B.128 [R243+0x8000], [R10.64] ;  /* 0x080000000af37fae */ /* 0x0003e2000b901d4a */
[----:B------:R-:W-:Y:S02]  /*4a00*/  IADD3.X R9, R11, UR5, RZ, P1, !PT ;  /* 0x000000050b097c10 */ /* 0x000fe40008ffe4ff */
[----:B-----5:R-:W-:-:S03]  /*4a10*/  IADD3 R6, P1, R8, UR9, RZ ;  /* 0x0000000908067c10 */ /* 0x020fc6000ff3e0ff */
[----:B------:R1:W-:Y:S01]  /*4a20*/  LDGSTS.E.BYPASS.LTC128B.128 [R243+0x8800], [R8.64] ;  /* 0x0880000008f37fae */ /* 0x0003e2000b901d4a */
[----:B------:R-:W-:-:S05]  /*4a30*/  IADD3.X R7, R9, UR5, RZ, P1, !PT ;  /* 0x0000000509077c10 */ /* 0x000fca0008ffe4ff */
[----:B------:R1:W-:Y:S01]  /*4a40*/  LDGSTS.E.BYPASS.LTC128B.128 [R243+0x9000], [R6.64] ;  /* 0x0900000006f37fae */ /* 0x0003e2000b901d4a */
[----:B--2---:R-:W-:-:S04]  /*4a50*/  IADD3 R14, P1, R6, UR9, RZ ;  /* 0x00000009060e7c10 */ /* 0x004fc8000ff3e0ff */
[----:B------:R-:W-:-:S05]  /*4a60*/  IADD3.X R15, R7, UR5, RZ, P1, !PT ;  /* 0x00000005070f7c10 */ /* 0x000fca0008ffe4ff */
[----:B------:R1:W-:Y:S04]  /*4a70*/  LDGSTS.E.BYPASS.LTC128B.128 [R243+0x9800], [R14.64] ;  /* 0x098000000ef37fae */ /* 0x0003e8000b901d4a */
[----:B------:R-:W0:Y:S02]  /*4a80*/  LDGDEPBAR ;  /* 0x00000000000079af */ /* 0x000e240000000000 */
.L_x_2164:
[----:B------:R-:W-:Y:S02]  /*4a90*/  FMNMX.FTZ R3, R52, R49, !PT ;  /* 0x0000003134037209 */ /* 0x000fe40007810000 */
[----:B------:R-:W-:Y:S02]  /*4aa0*/  SHF.L.U32 R147, R2, 0x1, RZ ;  /* 0x0000000102937819 */ /* 0x000fe400000006ff */
[----:B------:R-:W-:Y:S02]  /*4ab0*/  FMNMX.FTZ R3, R53, R3, !PT ;  /* 0x0000000335037209 */ /* 0x000fe40007810000 */
[----:B------:R-:W-:Y:S01]  /*4ac0*/  IADD3 R216, R4, R147, RZ ;  /* 0x0000009304d87210 */ /* 0x000fe20007ffe0ff */
[----:B------:R-:W-:Y:S01]  /*4ad0*/  LDSM.16.MT88.4 R24, [R147+0xa000] ;  /* 0x00a000009318783b */ /* 0x000fe20000004200 */
[----:B------:R-:W-:-:S02]  /*4ae0*/  FMNMX.FTZ R3, R50, R3, !PT ;  /* 0x0000000332037209 */ /* 0x000fc40007810000 */
[----:B------:R-:W-:Y:S01]  /*4af0*/  IADD3 R218, R0, R147, RZ ;  /* 0x0000009300da7210 */ /* 0x000fe20007ffe0ff */
[----:B------:R-:W-:Y:S01]  /*4b00*/  LDSM.16.MT88.4 R16, [R216+0xa000] ;  /* 0x00a00000d810783b */ /* 0x000fe20000004200 */
[----:B------:R-:W-:Y:S02]  /*4b10*/  FMNMX.FTZ R3, R62, R3, !PT ;  /* 0x000000033e037209 */ /* 0x000fe40007810000 */
[----:B------:R-:W-:Y:S01]  /*4b20*/  IADD3 R217, R0, R216, RZ ;  /* 0x000000d800d97210 */ /* 0x000fe20007ffe0ff */
[----:B-1----:R-:W-:Y:S01]  /*4b30*/  LDSM.16.MT88.4 R20, [R218+0xa000] ;  /* 0x00a00000da14783b */ /* 0x002fe20000004200 */
[----:B------:R-:W-:Y:S02]  /*4b40*/  FMNMX.FTZ R5, R55, R3, !PT ;  /* 0x0000000337057209 */ /* 0x000fe40007810000 */
[----:B------:R-:W-:Y:S01]  /*4b50*/  FMNMX.FTZ R3, R54, R51, !PT ;  /* 0x0000003336037209 */ /* 0x000fe20007810000 */
[----:B------:R-:W-:Y:S01]  /*4b60*/  LDSM.16.MT88.4 R12, [R217+0xa000] ;  /* 0x00a00000d90c783b */ /* 0x000fe20000004200 */
        /* <DEDUP_REMOVED lines=133> */
[----:B------:R1:W-:Y:S01]  /*53c0*/  MUFU.EX2 R8, R5 ;  /* 0x0000000500087308 */ /* 0x0003e20000000800 */
[----:B------:R-:W-:Y:S02]  /*53d0*/  FFMA.FTZ R7, R53, c[0x0][0x23c], -R6 ;  /* 0x00008f0035077a23 */ /* 0x000fe40000010806 */
[----:B------:R-:W-:-:S05]  /*53e0*/  FSETP.NEU.FTZ.AND P1, PT, R3, -INF , PT ;  /* 0xff8000000300780b */ /* 0x000fca0003f3d000 */
[----:B------:R2:W-:Y:S01]  /*53f0*/  MUFU.EX2 R195, R0 ;  /* 0x0000000000c37308 */ /* 0x0005e20000000800 */
[----:B-1----:R-:W-:-:S07]  /*5400*/  FFMA.FTZ R5, R49, c[0x0][0x23c], -R6 ;  /* 0x00008f0031057a23 */ /* 0x002fce0000010806 */
[----:B------:R1:W-:Y:S01]  /*5410*/  MUFU.EX2 R72, R7 ;  /* 0x0000000700487308 */ /* 0x0003e20000000800 */
[----:B--2---:R-:W-:-:S07]  /*5420*/  FFMA.FTZ R0, R60, c[0x0][0x23c], -R6 ;  /* 0x00008f003c007a23 */ /* 0x004fce0000010806 */
[----:B------:R2:W3:Y:S08]  /*5430*/  MUFU.EX2 R10, R5 ;  /* 0x00000005000a7308 */ /* 0x0004f00000000800 */
[----:B------:R4:W-:Y:S01]  /*5440*/  MUFU.EX2 R193, R0 ;  /* 0x0000000000c17308 */ /* 0x0009e20000000800 */
[----:B-1----:R-:W-:Y:S02]  /*5450*/  FFMA.FTZ R7, R50, c[0x0][0x23c], -R6 ;  /* 0x00008f0032077a23 */ /* 0x002fe40000010806 */
[----:B--2---:R-:W-:-:S05]  /*5460*/  FMUL.FTZ R5, R3, c[0x0][0x23c] ;  /* 0x00008f0003057a20 */ /* 0x004fca0000410000 */
[----:B------:R1:W-:Y:S01]  /*5470*/  MUFU.EX2 R196, R7 ;  /* 0x0000000700c47308 */ /* 0x0003e20000000800 */
[----:B------:R-:W-:-:S05]  /*5480*/  FSEL R5, R5, RZ, P1 ;  /* 0x000000ff05057208 */ /* 0x000fca0000800000 */
[--C-:B----4-:R-:W-:Y:S02]  /*5490*/  FFMA.FTZ R0, R66, c[0x0][0x23c], -R5.reuse ;  /* 0x00008f0042007a23 */ /* 0x110fe40000010805 */
[--C-:B------:R-:W-:Y:S02]  /*54a0*/  FFMA.FTZ R2, R51, c[0x0][0x23c], -R5.reuse ;  /* 0x00008f0033027a23 */ /* 0x100fe40000010805 */
[----:B------:R2:W-:Y:S01]  /*54b0*/  MUFU.EX2 R252, R0 ;  /* 0x0000000000fc7308 */ /* 0x0005e20000000800 */
[----:B-1----:R-:W-:-:S07]  /*54c0*/  FFMA.FTZ R7, R54, c[0x0][0x23c], -R5 ;  /* 0x00008f0036077a23 */ /* 0x002fce0000010805 */
[----:B------:R1:W-:Y:S01]  /*54d0*/  MUFU.EX2 R197, R2 ;  /* 0x0000000200c57308 */ /* 0x0003e20000000800 */
[----:B--2---:R-:W-:-:S07]  /*54e0*/  FFMA.FTZ R0, R65, c[0x0][0x23c], -R5 ;  /* 0x00008f0041007a23 */ /* 0x004fce0000010805 */
[----:B------:R3:W2:Y:S01]  /*54f0*/  MUFU.EX2 R9, R7 ;  /* 0x0000000700097308 */ /* 0x0006a20000000800 */
[----:B-1----:R-:W-:-:S07]  /*5500*/  FFMA.FTZ R2, R64, c[0x0][0x23c], -R5 ;  /* 0x00008f0040027a23 */ /* 0x002fce0000010805 */
[----:B------:R1:W-:Y:S08]  /*5510*/  MUFU.EX2 R251, R0 ;  /* 0x0000000000fb7308 */ /* 0x0003f00000000800 */
[----:B------:R4:W-:Y:S01]  /*5520*/  MUFU.EX2 R198, R2 ;  /* 0x0000000200c67308 */ /* 0x0009e20000000800 */
[----:B---3--:R-:W-:Y:S02]  /*5530*/  MOV R7, R10 ;  /* 0x0000000a00077202 */ /* 0x008fe40000000f00 */
[----:B--2---:R-:W-:-:S02]  /*5540*/  MOV R4, R9 ;  /* 0x0000000900047202 */ /* 0x004fc40000000f00 */
[----:B------:R-:W-:Y:S02]  /*5550*/  F2FP.PACK_AB R10, R196, R72 ;  /* 0x00000048c40a723e */ /* 0x000fe400000000ff */
[----:B------:R-:W-:Y:S01]  /*5560*/  F2FP.PACK_AB R9, R197, R4 ;  /* 0x00000004c509723e */ /* 0x000fe200000000ff */
[----:B-1----:R-:W-:-:S04]  /*5570*/  FFMA.FTZ R0, R88, c[0x0][0x23c], -R5 ;  /* 0x00008f0058007a23 */ /* 0x002fc80000010805 */
[----:B------:R1:W-:Y:S01]  /*5580*/  MUFU.EX2 R194, R0 ;  /* 0x0000000000c27308 */ /* 0x0003e20000000800 */
[----:B----4-:R-:W-:-:S07]  /*5590*/  FFMA.FTZ R2, R61, c[0x0][0x23c], -R5 ;  /* 0x00008f003d027a23 */ /* 0x010fce0000010805 */
[----:B------:R2:W3:Y:S01]  /*55a0*/  MUFU.EX2 R75, R2 ;  /* 0x00000002004b7308 */ /* 0x0004e20000000800 */
[----:B-1----:R-:W-:-:S07]  /*55b0*/  FFMA.FTZ R0, R67, c[0x0][0x23c], -R5 ;  /* 0x00008f0043007a23 */ /* 0x002fce0000010805 */
[----:B------:R1:W-:Y:S01]  /*55c0*/  MUFU.EX2 R192, R0 ;  /* 0x0000000000c07308 */ /* 0x0003e20000000800 */
[----:B--2---:R-:W-:Y:S01]  /*55d0*/  FFMA.FTZ R2, R62, c[0x0][0x23c], -R6 ;  /* 0x00008f003e027a23 */ /* 0x004fe20000010806 */
[----:B---3--:R-:W-:-:S06]  /*55e0*/  F2FP.PACK_AB R11, R75, R198 ;  /* 0x000000c64b0b723e */ /* 0x008fcc00000000ff */
[----:B------:R2:W-:Y:S01]  /*55f0*/  MUFU.EX2 R73, R2 ;  /* 0x0000000200497308 */ /* 0x0005e20000000800 */
[----:B-1----:R-:W-:Y:S01]  /*5600*/  FFMA.FTZ R0, R89, c[0x0][0x23c], -R6 ;  /* 0x00008f0059007a23 */ /* 0x002fe20000010806 */
[----:B------:R-:W-:-:S06]  /*5610*/  MOV R89, R197 ;  /* 0x000000c500597202 */ /* 0x000fcc0000000f00 */
[----:B------:R1:W-:Y:S01]  /*5620*/  MUFU.EX2 R191, R0 ;  /* 0x0000000000bf7308 */ /* 0x0003e20000000800 */
[----:B--2---:R-:W-:-:S07]  /*5630*/  FFMA.FTZ R2, R55, c[0x0][0x23c], -R6 ;  /* 0x00008f0037027a23 */ /* 0x004fce0000010806 */
[----:B------:R2:W-:Y:S01]  /*5640*/  MUFU.EX2 R199, R2 ;  /* 0x0000000200c77308 */ /* 0x0005e20000000800 */
[----:B-1----:R-:W-:Y:S01]  /*5650*/  FFMA.FTZ R0, R90, c[0x0][0x23c], -R6 ;  /* 0x00008f005a007a23 */ /* 0x002fe20000010806 */
[----:B------:R-:W-:-:S06]  /*5660*/  MOV R90, R72 ;  /* 0x00000048005a7202 */ /* 0x000fcc0000000f00 */
[----:B------:R1:W-:Y:S01]  /*5670*/  MUFU.EX2 R88, R0 ;  /* 0x0000000000587308 */ /* 0x0003e20000000800 */
[----:B--2---:R-:W-:-:S04]  /*5680*/  MOV R2, R8 ;  /* 0x0000000800027202 */ /* 0x004fc80000000f00 */
[----:B------:R-:W-:-:S07]  /*5690*/  F2FP.PACK_AB R8, R7, R2 ;  /* 0x000000020708723e */ /* 0x000fce00000000ff */
[----:B------:R-:W-:Y:S01]  /*56a0*/  HMMA.16816.F32 R32, R8, R24, RZ ;  /* 0x000000180820723c */ /* 0x000fe200000018ff */
[----:B-1----:R-:W-:Y:S01]  /*56b0*/  FFMA.FTZ R0, R92, c[0x0][0x23c], -R6 ;  /* 0x00008f005c007a23 */ /* 0x002fe20000010806 */
[----:B------:R-:W-:-:S03]  /*56c0*/  MOV R92, R198 ;  /* 0x000000c6005c7202 */ /* 0x000fc60000000f00 */
[----:B------:R1:W2:Y:S03]  /*56d0*/  MUFU.EX2 R64, R0 ;  /* 0x0000000000407308 */ /* 0x0002a60000000800 */
[C---:B------:R-:W-:Y:S01]  /*56e0*/  HMMA.16816.F32 R44, R8.reuse, R26, RZ ;  /* 0x0000001a082c723c */ /* 0x040fe200000018ff */
[----:B------:R-:W3:Y:S07]  /*56f0*/  LDSM.16.MT88.4 R24, [R147+0xa800] ;  /* 0x00a800009318783b */ /* 0x000eee0000004200 */
[----:B------:R-:W-:Y:S01]  /*5700*/  HMMA.16816.F32 R52, R8, R12, RZ ;  /* 0x0000000c0834723c */ /* 0x000fe200000018ff */
[----:B-1----:R-:W-:Y:S01]  /*5710*/  FFMA.FTZ R0, R91, c[0x0][0x23c], -R6 ;  /* 0x00008f005b007a23 */ /* 0x002fe20000010806 */
[----:B------:R-:W-:-:S06]  /*5720*/  MOV R91, R196 ;  /* 0x000000c4005b7202 */ /* 0x000fcc0000000f00 */
[C---:B------:R-:W-:Y:S01]  /*5730*/  HMMA.16816.F32 R48, R8.reuse, R14, RZ ;  /* 0x0000000e0830723c */ /* 0x040fe200000018ff */
[----:B------:R1:W4:Y:S01]  /*5740*/  MUFU.EX2 R74, R0 ;  /* 0x00000000004a7308 */ /* 0x0003220000000800 */
[----:B------:R-:W5:Y:S06]  /*5750*/  LDSM.16.MT88.4 R12, [R217+0xa800] ;  /* 0x00a80000d90c783b */ /* 0x000f6c0000004200 */
[C---:B------:R-:W-:Y:S08]  /*5760*/  HMMA.16816.F32 R28, R8.reuse, R20, RZ ;  /* 0x00000014081c723c */ /* 0x040ff000000018ff */
[----:B------:R-:W-:Y:S01]  /*5770*/  HMMA.16816.F32 R40, R8, R22, RZ ;  /* 0x000000160828723c */ /* 0x000fe200000018ff */
[----:B-1----:R-:W-:Y:S01]  /*5780*/  FFMA.FTZ R0, R100, c[0x0][0x23c], -R5 ;  /* 0x00008f0064007a23 */ /* 0x002fe20000010805 */
[----:B------:R-:W1:Y:S01]  /*5790*/  LDSM.16.MT88.4 R20, [R218+0xa800] ;  /* 0x00a80000da14783b */ /* 0x000e620000004200 */
[----:B--2---:R-:W-:-:S02]  /*57a0*/  MOV R100, R64 ;  /* 0x0000004000647202 */ /* 0x004fc40000000f00 */
[----:B------:R2:W-:Y:S03]  /*57b0*/  MUFU.EX2 R246, R0 ;  /* 0x0000000000f67308 */ /* 0x0005e60000000800 */
[C---:B------:R-:W-:Y:S08]  /*57c0*/  HMMA.16816.F32 R36, R8.reuse, R16, RZ ;  /* 0x000000100824723c */ /* 0x040ff000000018ff */
[----:B------:R-:W-:Y:S01]  /*57d0*/  HMMA.16816.F32 R56, R8, R18, RZ ;  /* 0x000000120838723c */ /* 0x000fe200000018ff */
[----:B------:R-:W1:Y:S01]  /*57e0*/  LDSM.16.MT88.4 R16, [R216+0xa800] ;  /* 0x00a80000d810783b */ /* 0x000e620000004200 */
[----:B--2---:R-:W-:Y:S01]  /*57f0*/  FFMA.FTZ R0, R95, c[0x0][0x23c], -R5 ;  /* 0x00008f005f007a23 */ /* 0x004fe20000010805 */
[----:B------:R-:W-:-:S04]  /*5800*/  MOV R95, R75 ;  /* 0x0000004b005f7202 */ /* 0x000fc80000000f00 */
[----:B------:R-:W-:Y:S01]  /*5810*/  F2FP.PACK_AB R8, R199, R73 ;  /* 0x00000049c708723e */ /* 0x000fe200000000ff */
[----:B------:R2:W1:Y:S01]  /*5820*/  MUFU.EX2 R215, R0 ;  /* 0x0000000000d77308 */ /* 0x0004620000000800 */
[----:B------:R-:W-:Y:S02]  /*5830*/  F2FP.PACK_AB R9, R251, R252 ;  /* 0x000000fcfb09723e */ /* 0x000fe400000000ff */
[----:B------:R-:W-:Y:S02]  /*5840*/  F2FP.PACK_AB R10, R193, R195 ;  /* 0x000000c3c10a723e */ /* 0x000fe400000000ff */
[----:B------:R-:W-:-:S07]  /*5850*/  F2FP.PACK_AB R11, R192, R194 ;  /* 0x000000c2c00b723e */ /* 0x000fce00000000ff */
[----:B---3--:R-:W-:Y:S01]  /*5860*/  HMMA.16816.F32 R60, R8, R24, R32 ;  /* 0x00000018083c723c */ /* 0x008fe20000001820 */
[----:B--2---:R-:W-:Y:S01]  /*5870*/  FFMA.FTZ R0, R94, c[0x0][0x23c], -R5 ;  /* 0x00008f005e007a23 */ /* 0x004fe20000010805 */
[----:B----4-:R-:W-:-:S03]  /*5880*/  MOV R94, R74 ;  /* 0x0000004a005e7202 */ /* 0x010fc60000000f00 */
[----:B------:R2:W-:Y:S03]  /*5890*/  MUFU.EX2 R248, R0 ;  /* 0x0000000000f87308 */ /* 0x0005e60000000800 */
[C---:B-----5:R-:W-:Y:S07]  /*58a0*/  HMMA.16816.F32 R32, R8.reuse, R12, R52 ;  /* 0x0000000c0820723c */ /* 0x060fee0000001834 */
[----:B------:R-:W-:Y:S01]  /*58b0*/  MOV R55, R199 ;  /* 0x000000c700377202 */ /* 0x000fe20000000f00 */
[----:B------:R-:W-:Y:S01]  /*58c0*/  HMMA.16816.F32 R68, R8, R26, R44 ;  /* 0x0000001a0844723c */ /* 0x000fe2000000182c */
[----:B------:R-:W-:Y:S01]  /*58d0*/  LDSM.16.MT88.4 R24, [R218+0xb000] ;  /* 0x00b00000da18783b */ /* 0x000fe20000004200 */
[----:B------:R-:W-:-:S02]  /*58e0*/  MOV R54, R195 ;  /* 0x000000c300367202 */ /* 0x000fc40000000f00 */
[----:B------:R-:W-:Y:S02]  /*58f0*/  MOV R53, R194 ;  /* 0x000000c200357202 */ /* 0x000fe40000000f00 */
[----:B------:R-:W-:Y:S01]  /*5900*/  MOV R52, R193 ;  /* 0x000000c100347202 */ /* 0x000fe20000000f00 */
[----:B--2---:R-:W-:Y:S01]  /*5910*/  FFMA.FTZ R0, R93, c[0x0][0x23c], -R5 ;  /* 0x00008f005d007a23 */ /* 0x004fe20000010805 */
[C---:B-1----:R-:W-:Y:S01]  /*5920*/  HMMA.16816.F32 R44, R8.reuse, R20, R28 ;  /* 0x00000014082c723c */ /* 0x042fe2000000181c */
[----:B------:R-:W-:Y:S01]  /*5930*/  MOV R93, R73 ;  /* 0x00000049005d7202 */ /* 0x000fe20000000f00 */
[----:B------:R-:W1:Y:S01]  /*5940*/  LDSM.16.MT88.4 R28, [R147+0xb000] ;  /* 0x00b00000931c783b */ /* 0x000e620000004200 */
[----:B------:R2:W3:Y:S05]  /*5950*/  MUFU.EX2 R247, R0 ;  /* 0x0000000000f77308 */ /* 0x0004ea0000000800 */
[C---:B------:R-:W-:Y:S08]  /*5960*/  HMMA.16816.F32 R64, R8.reuse, R22, R40 ;  /* 0x000000160840723c */ /* 0x040ff00000001828 */
[----:B------:R-:W-:Y:S01]  /*5970*/  HMMA.16816.F32 R36, R8, R16, R36 ;  /* 0x000000100824723c */ /* 0x000fe20000001824 */
[----:B--2---:R-:W-:Y:S01]  /*5980*/  FFMA.FTZ R0, R101, c[0x0][0x23c], -R6 ;  /* 0x00008f0065007a23 */ /* 0x004fe20000010806 */
[----:B------:R-:W-:-:S03]  /*5990*/  MOV R101, R192 ;  /* 0x000000c000657202 */ /* 0x000fc60000000f00 */
[----:B------:R2:W-:Y:S03]  /*59a0*/  MUFU.EX2 R211, R0 ;  /* 0x0000000000d37308 */ /* 0x0005e60000000800 */
[C---:B------:R-:W-:Y:S01]  /*59b0*/  HMMA.16816.F32 R72, R8.reuse, R18, R56 ;  /* 0x000000120848723c */ /* 0x040fe20000001838 */
[----:B------:R-:W4:Y:S07]  /*59c0*/  LDSM.16.MT88.4 R16, [R216+0xb000] ;  /* 0x00b00000d810783b */ /* 0x000f2e0000004200 */
[----:B------:R-:W-:Y:S01]  /*59d0*/  HMMA.16816.F32 R20, R8, R14, R48 ;  /* 0x0000000e0814723c */ /* 0x000fe20000001830 */
[----:B------:R-:W5:Y:S01]  /*59e0*/  LDSM.16.MT88.4 R12, [R217+0xb000] ;  /* 0x00b00000d90c783b */ /* 0x000f620000004200 */
[----:B--2---:R-:W-:-:S05]  /*59f0*/  FFMA.FTZ R0, R102, c[0x0][0x23c], -R6 ;  /* 0x00008f0066007a23 */ /* 0x004fca0000010806 */
[-C--:B------:R-:W-:Y:S02]  /*5a00*/  F2FP.PACK_AB R8, R88, R191.reuse ;  /* 0x000000bf5808723e */ /* 0x080fe400000000ff */
[----:B------:R-:W-:Y:S01]  /*5a10*/  F2FP.PACK_AB R9, R215, R246 ;  /* 0x000000f6d709723e */ /* 0x000fe200000000ff */
[----:B------:R2:W2:Y:S01]  /*5a20*/  MUFU.EX2 R212, R0 ;  /* 0x0000000000d47308 */ /* 0x0004a20000000800 */
[----:B------:R-:W-:Y:S02]  /*5a30*/  F2FP.PACK_AB R10, R94, R100 ;  /* 0x000000645e0a723e */ /* 0x000fe400000000ff */
[----:B---3--:R-:W-:Y:S02]  /*5a40*/  F2FP.PACK_AB R11, R247, R248 ;  /* 0x000000f8f70b723e */ /* 0x008fe400000000ff */
[----:B------:R-:W-:-:S05]  /*5a50*/  MOV R102, R191 ;  /* 0x000000bf00667202 */ /* 0x000fca0000000f00 */
[----:B-1----:R-:W-:Y:S01]  /*5a60*/  HMMA.16816.F32 R40, R8, R28, R60 ;  /* 0x0000001c0828723c */ /* 0x002fe2000000183c */
[----:B--2---:R-:W-:-:S07]  /*5a70*/  FFMA.FTZ R0, R108, c[0x0][0x23c], -R6 ;  /* 0x00008f006c007a23 */ /* 0x004fce0000010806 */
[C---:B------:R-:W-:Y:S01]  /*5a80*/  HMMA.16816.F32 R56, R8.reuse, R30, R68 ;  /* 0x0000001e0838723c */ /* 0x040fe20000001844 */
[----:B------:R-:W-:Y:S01]  /*5a90*/  LDSM.16.MT88.4 R28, [R147+0xb800] ;  /* 0x00b80000931c783b */ /* 0x000fe20000004200 */
[----:B------:R1:W-:Y:S06]  /*5aa0*/  MUFU.EX2 R214, R0 ;  /* 0x0000000000d67308 */ /* 0x0003ec0000000800 */
        /* <DEDUP_REMOVED lines=8> */
[----:B-1----:R-:W-:-:S05]  /*5b30*/  FFMA.FTZ R0, R120, c[0x0][0x23c], -R5 ;  /* 0x00008f0078007a23 */ /* 0x002fca0000010805 */
[----:B------:R-:W-:Y:S01]  /*5b40*/  MOV R75, R101 ;  /* 0x00000065004b7202 */ /* 0x000fe20000000f00 */
[----:B-----5:R-:W-:Y:S01]  /*5b50*/  HMMA.16816.F32 R32, R8, R12, R32 ;  /* 0x0000000c0820723c */ /* 0x020fe20000001820 */
[----:B------:R-:W-:Y:S01]  /*5b60*/  MOV R74, R52 ;  /* 0x00000034004a7202 */ /* 0x000fe20000000f00 */
[----:B------:R1:W-:Y:S01]  /*5b70*/  MUFU.EX2 R210, R0 ;  /* 0x0000000000d27308 */ /* 0x0003e20000000800 */
[----:B------:R-:W-:Y:S02]  /*5b80*/  MOV R73, R53 ;  /* 0x0000003500497202 */ /* 0x000fe40000000f00 */
[----:B------:R-:W-:-:S03]  /*5b90*/  MOV R72, R54 ;  /* 0x0000003600487202 */ /* 0x000fc60000000f00 */
[----:B------:R-:W-:Y:S01]  /*5ba0*/  HMMA.16816.F32 R20, R8, R14, R20 ;  /* 0x0000000e0814723c */ /* 0x000fe20000001814 */
[----:B------:R-:W5:Y:S06]  /*5bb0*/  LDSM.16.MT88.4 R12, [R217+0xb800] ;  /* 0x00b80000d90c783b */ /* 0x000f6c0000004200 */
[----:B------:R-:W-:Y:S02]  /*5bc0*/  F2FP.PACK_AB R8, R212, R211 ;  /* 0x000000d3d408723e */ /* 0x000fe400000000ff */
[----:B---3--:R-:W-:Y:S01]  /*5bd0*/  F2FP.PACK_AB R10, R213, R214 ;  /* 0x000000d6d50a723e */ /* 0x008fe200000000ff */
[----:B-1----:R-:W-:-:S04]  /*5be0*/  FFMA.FTZ R0, R111, c[0x0][0x23c], -R5 ;  /* 0x00008f006f007a23 */ /* 0x002fc80000010805 */
        /* <DEDUP_REMOVED lines=94> */
[----:B------:R-:W-:-:S02]  /*61d0*/  F2FP.PACK_AB R10, R143, R145 ;  /* 0x000000918f0a723e */ /* 0x000fc400000000ff */
        /* <DEDUP_REMOVED lines=18> */
[----:B------:R-:W2:Y:S01]  /*6300*/  LDSM.16.MT88.4 R24, [R218+0xd800] ;  /* 0x00d80000da18783b */ /* 0x000ea20000004200 */
[----:B-1----:R-:W-:Y:S01]  /*6310*/  FFMA.FTZ R0, R152, c[0x0][0x23c], -R6 ;  /* 0x00008f0098007a23 */ /* 0x002fe20000010806 */
[----:B------:R-:W-:-:S03]  /*6320*/  MOV R152, R93 ;  /* 0x0000005d00987202 */ /* 0x000fc60000000f00 */
[----:B------:R1:W3:Y:S02]  /*6330*/  MUFU.EX2 R136, R0 ;  /* 0x0000000000887308 */ /* 0x0002e40000000800 */
[C---:B----4-:R-:W-:Y:S08]  /*6340*/  HMMA.16816.F32 R48, R8.reuse, R16, R48 ;  /* 0x000000100830723c */ /* 0x050ff00000001830 */
[----:B------:R-:W-:Y:S01]  /*6350*/  HMMA.16816.F32 R68, R8, R18, R68 ;  /* 0x000000120844723c */ /* 0x000fe20000001844 */
[----:B------:R-:W4:Y:S01]  /*6360*/  LDSM.16.MT88.4 R16, [R216+0xd800] ;  /* 0x00d80000d810783b */ /* 0x000f220000004200 */
[----:B-1----:R-:W-:-:S06]  /*6370*/  FFMA.FTZ R0, R153, c[0x0][0x23c], -R6 ;  /* 0x00008f0099007a23 */ /* 0x002fcc0000010806 */
[C---:B-----5:R-:W-:Y:S01]  /*6380*/  HMMA.16816.F32 R36, R8.reuse, R12, R36 ;  /* 0x0000000c0824723c */ /* 0x060fe20000001824 */
[----:B------:R-:W-:Y:S01]  /*6390*/  MOV R153, R95 ;  /* 0x0000005f00997202 */ /* 0x000fe20000000f00 */
        /* <DEDUP_REMOVED lines=45> */
[----:B-----5:R-:W-:-:S02]  /*6670*/  F2FP.PACK_AB R10, R124, R125 ;  /* 0x0000007d7c0a723e */ /* 0x020fc400000000ff */
[----:B------:R-:W-:Y:S01]  /*6680*/  MOV R127, R89 ;  /* 0x00000059007f7202 */ /* 0x000fe20000000f00 */
[----:B------:R1:W-:Y:S04]  /*6690*/  MUFU.EX2 R123, R0 ;  /* 0x00000000007b7308 */ /* 0x0003e80000000800 */
[----:B------:R-:W-:-:S04]  /*66a0*/  FADD.FTZ R4, R4, R127 ;  /* 0x0000007f04047221 */ /* 0x000fc80000010000 */
[----:B------:R-:W-:-:S04]  /*66b0*/  FADD.FTZ R4, R155, R4 ;  /* 0x000000049b047221 */ /* 0x000fc80000010000 */
[----:B------:R-:W-:Y:S02]  /*66c0*/  FADD.FTZ R4, R153, R4 ;  /* 0x0000000499047221 */ /* 0x000fe40000010000 */
[--C-:B-1----:R-:W-:Y:S02]  /*66d0*/  FFMA.FTZ R0, R119, c[0x0][0x23c], -R5.reuse ;  /* 0x00008f0077007a23 */ /* 0x102fe40000010805 */
[----:B------:R-:W-:Y:S02]  /*66e0*/  FADD.FTZ R4, R252, R4 ;  /* 0x00000004fc047221 */ /* 0x000fe40000010000 */
        /* <DEDUP_REMOVED lines=14> */
[C---:B----4-:R-:W-:Y:S08]  /*67d0*/  HMMA.16816.F32 R24, R8.reuse, R12, R24 ;  /* 0x0000000c0818723c */ /* 0x050ff00000001818 */
[----:B------:R-:W-:Y:S01]  /*67e0*/  HMMA.16816.F32 R20, R8, R14, R20 ;  /* 0x0000000e0814723c */ /* 0x000fe20000001814 */
[----:B------:R-:W4:Y:S01]  /*67f0*/  LDSM.16.MT88.4 R12, [R217+0xe800] ;  /* 0x00e80000d90c783b */ /* 0x000f220000004200 */
[----:B-1----:R-:W-:Y:S01]  /*6800*/  FFMA.FTZ R0, R157, c[0x0][0x23c], -R6 ;  /* 0x00008f009d007a23 */ /* 0x002fe20000010806 */
[----:B------:R-:W-:-:S05]  /*6810*/  MOV R157, R7 ;  /* 0x00000007009d7202 */ /* 0x000fca0000000f00 */
[----:B------:R-:W-:Y:S01]  /*6820*/  HMMA.16816.F32 R40, R8, R32, R40 ;  /* 0x000000200828723c */ /* 0x000fe20000001828 */
[----:B------:R1:W-:Y:S01]  /*6830*/  MUFU.EX2 R117, R0 ;  /* 0x0000000000757308 */ /* 0x0003e20000000800 */
[----:B------:R-:W-:-:S06]  /*6840*/  FADD.FTZ R2, R2, R157 ;  /* 0x0000009d02027221 */ /* 0x000fcc0000010000 */
[----:B------:R-:W-:Y:S01]  /*6850*/  HMMA.16816.F32 R56, R8, R34, R56 ;  /* 0x000000220838723c */ /* 0x000fe20000001838 */
[----:B------:R-:W-:-:S04]  /*6860*/  FADD.FTZ R2, R154, R2 ;  /* 0x000000029a027221 */ /* 0x000fc80000010000 */
[----:B------:R-:W-:-:S03]  /*6870*/  FADD.FTZ R2, R156, R2 ;  /* 0x000000029c027221 */ /* 0x000fc60000010000 */
[C---:B------:R-:W-:Y:S01]  /*6880*/  HMMA.16816.F32 R44, R8.reuse, R28, R44 ;  /* 0x0000001c082c723c */ /* 0x040fe2000000182c */
[----:B------:R-:W-:Y:S02]  /*6890*/  FADD.FTZ R2, R152, R2 ;  /* 0x0000000298027221 */ /* 0x000fe40000010000 */
[----:B-1----:R-:W-:Y:S01]  /*68a0*/  FFMA.FTZ R0, R104, c[0x0][0x23c], -R6 ;  /* 0x00008f0068007a23 */ /* 0x002fe20000010806 */
[----:B------:R-:W-:Y:S01]  /*68b0*/  LDSM.16.MT88.4 R152, [R147+0x11800] ;  /* 0x011800009398783b */ /* 0x000fe20000004200 */
[----:B------:R-:W-:Y:S02]  /*68c0*/  FADD.FTZ R2, R151, R2 ;  /* 0x0000000297027221 */ /* 0x000fe40000010000 */
[----:B------:R1:W5:Y:S01]  /*68d0*/  MUFU.EX2 R116, R0 ;  /* 0x0000000000747308 */ /* 0x0003620000000800 */
[----:B------:R-:W-:Y:S01]  /*68e0*/  HMMA.16816.F32 R60, R8, R30, R60 ;  /* 0x0000001e083c723c */ /* 0x000fe2000000183c */
[----:B------:R-:W2:Y:S01]  /*68f0*/  LDSM.16.MT88.4 R28, [R218+0xe800] ;  /* 0x00e80000da1c783b */ /* 0x000ea20000004200 */
[----:B------:R-:W-:-:S04]  /*6900*/  FADD.FTZ R2, R72, R2 ;  /* 0x0000000248027221 */ /* 0x000fc80000010000 */
[----:B------:R-:W-:Y:S01]  /*6910*/  FADD.FTZ R2, R74, R2 ;  /* 0x000000024a027221 */ /* 0x000fe20000010000 */
[----:B---3--:R-:W-:Y:S01]  /*6920*/  F2FP.PACK_AB R8, R119, R118 ;  /* 0x000000767708723e */ /* 0x008fe200000000ff */
[----:B-1----:R-:W-:Y:S01]  /*6930*/  FFMA.FTZ R0, R160, c[0x0][0x23c], -R5 ;  /* 0x00008f00a0007a23 */ /* 0x002fe20000010805 */
[----:B-----5:R-:W-:-:S03]  /*6940*/  F2FP.PACK_AB R10, R116, R117 ;  /* 0x00000075740a723e */ /* 0x020fc600000000ff */
        /* <DEDUP_REMOVED lines=11> */
[C---:B------:R-:W-:Y:S08]  /*6a00*/  HMMA.16816.F32 R32, R8.reuse, R36, R40 ;  /* 0x000000240820723c */ /* 0x040ff00000001828 */
[----:B------:R-:W-:Y:S01]  /*6a10*/  HMMA.16816.F32 R48, R8, R38, R56 ;  /* 0x000000260830723c */ /* 0x000fe20000001838 */
[----:B------:R-:W3:Y:S01]  /*6a20*/  LDSM.16.MT88.4 R36, [R147+0xf000] ;  /* 0x00f000009324783b */ /* 0x000ee20000004200 */
[----:B-1----:R-:W-:-:S04]  /*6a30*/  FFMA.FTZ R0, R96, c[0x0][0x23c], -R6 ;  /* 0x00008f0060007a23 */ /* 0x002fc80000010806 */
[----:B------:R1:W5:Y:S02]  /*6a40*/  MUFU.EX2 R111, R0 ;  /* 0x00000000006f7308 */ /* 0x0003640000000800 */
[C---:B--2---:R-:W-:Y:S08]  /*6a50*/  HMMA.16816.F32 R56, R8.reuse, R16, R52 ;  /* 0x000000100838723c */ /* 0x044ff00000001834 */
[----:B----4-:R-:W-:Y:S01]  /*6a60*/  HMMA.16816.F32 R52, R8, R12, R24 ;  /* 0x0000000c0834723c */ /* 0x010fe20000001818 */
[----:B------:R-:W-:Y:S01]  /*6a70*/  LDSM.16.MT88.4 R24, [R218+0xf800] ;  /* 0x00f80000da18783b */ /* 0x000fe20000004200 */
[----:B-1----:R-:W-:-:S06]  /*6a80*/  FFMA.FTZ R0, R97, c[0x0][0x23c], -R6 ;  /* 0x00008f0061007a23 */ /* 0x002fcc0000010806 */
[C---:B------:R-:W-:Y:S01]  /*6a90*/  HMMA.16816.F32 R20, R8.reuse, R14, R20 ;  /* 0x0000000e0814723c */ /* 0x040fe20000001814 */
[----:B------:R-:W1:Y:S01]  /*6aa0*/  LDSM.16.MT88.4 R12, [R217+0xf000] ;  /* 0x00f00000d90c783b */ /* 0x000e620000004200 */
[----:B------:R2:W-:Y:S06]  /*6ab0*/  MUFU.EX2 R110, R0 ;  /* 0x00000000006e7308 */ /* 0x0005ec0000000800 */
[C---:B------:R-:W-:Y:S01]  /*6ac0*/  HMMA.16816.F32 R40, R8.reuse, R28, R44 ;  /* 0x0000001c0828723c */ /* 0x040fe2000000182c */
[----:B------:R-:W4:Y:S07]  /*6ad0*/  LDSM.16.MT88.4 R44, [R218+0xf000] ;  /* 0x00f00000da2c783b */ /* 0x000f2e0000004200 */
[----:B------:R-:W-:Y:S01]  /*6ae0*/  HMMA.16816.F32 R68, R8, R18, R68 ;  /* 0x000000120844723c */ /* 0x000fe20000001844 */
[----:B------:R-:W1:Y:S01]  /*6af0*/  LDSM.16.MT88.4 R16, [R216+0xf000] ;  /* 0x00f00000d810783b */ /* 0x000e620000004200 */
[----:B--2---:R-:W-:-:S04]  /*6b00*/  FFMA.FTZ R0, R84, c[0x0][0x23c], -R6 ;  /* 0x00008f0054007a23 */ /* 0x004fc80000010806 */
[----:B------:R2:W2:Y:S02]  /*6b10*/  MUFU.EX2 R109, R0 ;  /* 0x00000000006d7308 */ /* 0x0004a40000000800 */
[----:B------:R-:W-:Y:S01]  /*6b20*/  HMMA.16816.F32 R60, R8, R30, R60 ;  /* 0x0000001e083c723c */ /* 0x000fe2000000183c */
[----:B------:R-:W1:Y:S06]  /*6b30*/  LDSM.16.MT88.4 R28, [R147+0xf800] ;  /* 0x00f80000931c783b */ /* 0x000e6c0000004200 */
[----:B-----5:R-:W-:Y:S01]  /*6b40*/  F2FP.PACK_AB R8, R111, R108 ;  /* 0x0000006c6f08723e */ /* 0x020fe200000000ff */
[----:B--2---:R-:W-:Y:S01]  /*6b50*/  FFMA.FTZ R0, R107, c[0x0][0x23c], -R5 ;  /* 0x00008f006b007a23 */ /* 0x004fe20000010805 */
[----:B------:R-:W-:-:S03]  /*6b60*/  F2FP.PACK_AB R10, R109, R110 ;  /* 0x0000006e6d0a723e */ /* 0x000fc600000000ff */
[----:B------:R2:W-:Y:S02]  /*6b70*/  MUFU.EX2 R107, R0 ;  /* 0x00000000006b7308 */ /* 0x0005e40000000800 */
[----:B--2---:R-:W-:-:S06]  /*6b80*/  FFMA.FTZ R0, R99, c[0x0][0x23c], -R5 ;  /* 0x00008f0063007a23 */ /* 0x004fcc0000010805 */
[----:B------:R2:W5:Y:S02]  /*6b90*/  MUFU.EX2 R106, R0 ;  /* 0x00000000006a7308 */ /* 0x0005640000000800 */
[----:B--2---:R-:W-:Y:S01]  /*6ba0*/  FFMA.FTZ R0, R98, c[0x0][0x23c], -R5 ;  /* 0x00008f0062007a23 */ /* 0x004fe20000010805 */
[----:B-----5:R-:W-:-:S05]  /*6bb0*/  F2FP.PACK_AB R9, R106, R107 ;  /* 0x0000006b6a09723e */ /* 0x020fca00000000ff */
[----:B------:R2:W-:Y:S02]  /*6bc0*/  MUFU.EX2 R104, R0 ;  /* 0x0000000000687308 */ /* 0x0005e40000000800 */
[----:B--2---:R-:W-:-:S06]  /*6bd0*/  FFMA.FTZ R0, R85, c[0x0][0x23c], -R5 ;  /* 0x00008f0055007a23 */ /* 0x004fcc0000010805 */
[----:B------:R2:W5:Y:S02]  /*6be0*/  MUFU.EX2 R105, R0 ;  /* 0x0000000000697308 */ /* 0x0005640000000800 */
[----:B--2---:R-:W-:Y:S01]  /*6bf0*/  FFMA.FTZ R0, R86, c[0x0][0x23c], -R6 ;  /* 0x00008f0056007a23 */ /* 0x004fe20000010806 */
[----:B-----5:R-:W-:-:S05]  /*6c00*/  F2FP.PACK_AB R11, R105, R104 ;  /* 0x00000068690b723e */ /* 0x020fca00000000ff */
[----:B------:R2:W-:Y:S02]  /*6c10*/  MUFU.EX2 R102, R0 ;  /* 0x0000000000667308 */ /* 0x0005e40000000800 */
[C---:B---3--:R-:W-:Y:S08]  /*6c20*/  HMMA.16816.F32 R32, R8.reuse, R36, R32 ;  /* 0x000000240820723c */ /* 0x048ff00000001820 */
[----:B------:R-:W-:Y:S01]  /*6c30*/  HMMA.16816.F32 R36, R8, R38, R48 ;  /* 0x000000260824723c */ /* 0x000fe20000001830 */
[----:B--2---:R-:W-:-:S04]  /*6c40*/  FFMA.FTZ R0, R80, c[0x0][0x23c], -R6 ;  /* 0x00008f0050007a23 */ /* 0x004fc80000010806 */
[----:B------:R2:W3:Y:S03]  /*6c50*/  MUFU.EX2 R103, R0 ;  /* 0x0000000000677308 */ /* 0x0004e60000000800 */
[C---:B-1----:R-:W-:Y:S01]  /*6c60*/  HMMA.16816.F32 R64, R8.reuse, R12, R52 ;  /* 0x0000000c0840723c */ /* 0x042fe20000001834 */
[----:B------:R-:W1:Y:S07]  /*6c70*/  LDSM.16.MT88.4 R52, [R216+0xf800] ;  /* 0x00f80000d834783b */ /* 0x000e6e0000004200 */
[----:B------:R-:W-:Y:S01]  /*6c80*/  HMMA.16816.F32 R48, R8, R14, R20 ;  /* 0x0000000e0830723c */ /* 0x000fe20000001814 */
[----:B------:R-:W5:Y:S04]  /*6c90*/  LDSM.16.MT88.4 R12, [R217+0xf800] ;  /* 0x00f80000d90c783b */ /* 0x000f680000004200 */
[----:B------:R-:W1:Y:S01]  /*6ca0*/  LDSM.16.MT88.4 R20, [R147+0x10000] ;  /* 0x010000009314783b */ /* 0x000e620000004200 */
[----:B--2---:R-:W-:-:S02]  /*6cb0*/  FFMA.FTZ R0, R81, c[0x0][0x23c], -R6 ;  /* 0x00008f0051007a23 */ /* 0x004fc40000010806 */
[C---:B----4-:R-:W-:Y:S02]  /*6cc0*/  HMMA.16816.F32 R40, R8.reuse, R44, R40 ;  /* 0x0000002c0828723c */ /* 0x050fe40000001828 */
[----:B------:R2:W-:Y:S06]  /*6cd0*/  MUFU.EX2 R100, R0 ;  /* 0x0000000000647308 */ /* 0x0005ec0000000800 */
[C---:B------:R-:W-:Y:S08]  /*6ce0*/  HMMA.16816.F32 R44, R8.reuse, R46, R60 ;  /* 0x0000002e082c723c */ /* 0x040ff0000000183c */
[----:B------:R-:W-:Y:S01]  /*6cf0*/  HMMA.16816.F32 R56, R8, R16, R56 ;  /* 0x000000100838723c */ /* 0x000fe20000001838 */
[----:B--2---:R-:W-:-:S04]  /*6d00*/  FFMA.FTZ R0, R76, c[0x0][0x23c], -R6 ;  /* 0x00008f004c007a23 */ /* 0x004fc80000010806 */
[----:B------:R2:W4:Y:S03]  /*6d10*/  MUFU.EX2 R101, R0 ;  /* 0x0000000000657308 */ /* 0x0005260000000800 */
[----:B------:R-:W-:Y:S01]  /*6d20*/  HMMA.16816.F32 R68, R8, R18, R68 ;  /* 0x000000120844723c */ /* 0x000fe20000001844 */
[----:B------:R-:W1:Y:S06]  /*6d30*/  LDSM.16.MT88.4 R16, [R218+0x10000] ;  /* 0x01000000da10783b */ /* 0x000e6c0000004200 */
[----:B---3--:R-:W-:Y:S01]  /*6d40*/  F2FP.PACK_AB R8, R103, R102 ;  /* 0x000000666708723e */ /* 0x008fe200000000ff */
[----:B--2---:R-:W-:Y:S01]  /*6d50*/  FFMA.FTZ R0, R87, c[0x0][0x23c], -R5 ;  /* 0x00008f0057007a23 */ /* 0x004fe20000010805 */
[----:B----4-:R-:W-:-:S03]  /*6d60*/  F2FP.PACK_AB R10, R101, R100 ;  /* 0x00000064650a723e */ /* 0x010fc600000000ff */
        /* <DEDUP_REMOVED lines=23> */
[----:B------:R1:W2:Y:S03]  /*6ee0*/  MUFU.EX2 R93, R0 ;  /* 0x00000000005d7308 */ /* 0x0002a60000000800 */
[----:B------:R-:W-:Y:S01]  /*6ef0*/  HMMA.16816.F32 R48, R8, R14, R48 ;  /* 0x0000000e0830723c */ /* 0x000fe20000001830 */
[----:B------:R-:W4:Y:S06]  /*6f00*/  LDSM.16.MT88.4 R12, [R216+0x10000] ;  /* 0x01000000d80c783b */ /* 0x000f2c0000004200 */
[----:B---3--:R-:W-:Y:S01]  /*6f10*/  F2FP.PACK_AB R8, R96, R95 ;  /* 0x0000005f6008723e */ /* 0x008fe200000000ff */
[----:B-1----:R-:W-:Y:S01]  /*6f20*/  FFMA.FTZ R0, R164, c[0x0][0x23c], -R5 ;  /* 0x00008f00a4007a23 */ /* 0x002fe20000010805 */
[----:B--2---:R-:W-:-:S03]  /*6f30*/  F2FP.PACK_AB R10, R93, R94 ;  /* 0x0000005e5d0a723e */ /* 0x004fc600000000ff */
        /* <DEDUP_REMOVED lines=14> */
[----:B-1----:R-:W-:-:S03]  /*7020*/  FFMA.FTZ R0, R168, c[0x0][0x23c], -R6 ;  /* 0x00008f00a8007a23 */ /* 0x002fc60000010806 */
[----:B------:R-:W1:Y:S01]  /*7030*/  LDSM.16.MT88.4 R28, [R147+0x10800] ;  /* 0x01080000931c783b */ /* 0x000e620000004200 */
[----:B------:R3:W5:Y:S02]  /*7040*/  MUFU.EX2 R88, R0 ;  /* 0x0000000000587308 */ /* 0x0007640000000800 */
[C---:B------:R-:W-:Y:S01]  /*7050*/  HMMA.16816.F32 R68, R8.reuse, R18, R24 ;  /* 0x000000120844723c */ /* 0x040fe20000001818 */
[----:B------:R-:W1:Y:S07]  /*7060*/  LDSM.16.MT88.4 R24, [R218+0x10800] ;  /* 0x01080000da18783b */ /* 0x000e6e0000004200 */
[----:B------:R-:W-:Y:S01]  /*7070*/  HMMA.16816.F32 R56, R8, R16, R32 ;  /* 0x000000100838723c */ /* 0x000fe20000001820 */
[----:B------:R-:W1:Y:S01]  /*7080*/  LDSM.16.MT88.4 R16, [R216+0x10800] ;  /* 0x01080000d810783b */ /* 0x000e620000004200 */
[----:B---3--:R-:W-:-:S06]  /*7090*/  FFMA.FTZ R0, R169, c[0x0][0x23c], -R6 ;  /* 0x00008f00a9007a23 */ /* 0x008fcc0000010806 */
[C---:B----4-:R-:W-:Y:S01]  /*70a0*/  HMMA.16816.F32 R76, R8.reuse, R12, R36 ;  /* 0x0000000c084c723c */ /* 0x050fe20000001824 */
[----:B------:R3:W-:Y:S07]  /*70b0*/  MUFU.EX2 R86, R0 ;  /* 0x0000000000567308 */ /* 0x0007ee0000000800 */
[C---:B------:R-:W-:Y:S01]  /*70c0*/  HMMA.16816.F32 R64, R8.reuse, R14, R40 ;  /* 0x0000000e0840723c */ /* 0x040fe20000001828 */
[----:B------:R-:W4:Y:S07]  /*70d0*/  LDSM.16.MT88.4 R12, [R217+0x10800] ;  /* 0x01080000d90c783b */ /* 0x000f2e0000004200 */
[----:B--2---:R-:W-:Y:S01]  /*70e0*/  HMMA.16816.F32 R32, R8, R22, R48 ;  /* 0x000000160820723c */ /* 0x004fe20000001830 */
[----:B---3--:R-:W-:-:S04]  /*70f0*/  FFMA.FTZ R0, R170, c[0x0][0x23c], -R6 ;  /* 0x00008f00aa007a23 */ /* 0x008fc80000010806 */
[----:B------:R2:W-:Y:S02]  /*7100*/  MUFU.EX2 R85, R0 ;  /* 0x0000000000557308 */ /* 0x0005e40000000800 */
[----:B--2---:R-:W-:-:S06]  /*7110*/  FFMA.FTZ R0, R172, c[0x0][0x23c], -R5 ;  /* 0x00008f00ac007a23 */ /* 0x004fcc0000010805 */
[----:B------:R2:W-:Y:S02]  /*7120*/  MUFU.EX2 R84, R0 ;  /* 0x0000000000547308 */ /* 0x0005e40000000800 */
[----:B--2---:R-:W-:-:S06]  /*7130*/  FFMA.FTZ R0, R171, c[0x0][0x23c], -R5 ;  /* 0x00008f00ab007a23 */ /* 0x004fcc0000010805 */
[----:B------:R2:W3:Y:S02]  /*7140*/  MUFU.EX2 R83, R0 ;  /* 0x0000000000537308 */ /* 0x0004e40000000800 */
[----:B--2---:R-:W-:-:S06]  /*7150*/  FFMA.FTZ R0, R173, c[0x0][0x23c], -R5 ;  /* 0x00008f00ad007a23 */ /* 0x004fcc0000010805 */
[----:B------:R2:W-:Y:S02]  /*7160*/  MUFU.EX2 R82, R0 ;  /* 0x0000000000527308 */ /* 0x0005e40000000800 */
[----:B--2---:R-:W-:Y:S02]  /*7170*/  FADD.FTZ R0, R251, R4 ;  /* 0x00000004fb007221 */ /* 0x004fe40000010000 */
[----:B------:R-:W-:Y:S02]  /*7180*/  FFMA.FTZ R4, R174, c[0x0][0x23c], -R5 ;  /* 0x00008f00ae047a23 */ /* 0x000fe40000010805 */
[----:B------:R-:W-:Y:S02]  /*7190*/  FADD.FTZ R0, R73, R0 ;  /* 0x0000000049007221 */ /* 0x000fe40000010000 */
[----:B------:R2:W1:Y:S02]  /*71a0*/  MUFU.EX2 R81, R4 ;  /* 0x0000000400517308 */ /* 0x0004640000000800 */
[----:B------:R-:W-:-:S02]  /*71b0*/  FADD.FTZ R0, R75, R0 ;  /* 0x000000004b007221 */ /* 0x000fc40000010000 */
[----:B------:R-:W-:Y:S01]  /*71c0*/  HMMA.16816.F32 R72, R8, R20, R44 ;  /* 0x000000140848723c */ /* 0x000fe2000000182c */
[----:B------:R-:W4:Y:S01]  /*71d0*/  LDSM.16.MT88.4 R20, [R147+0x11000] ;  /* 0x011000009314783b */ /* 0x000f220000004200 */
[----:B------:R-:W-:-:S04]  /*71e0*/  FADD.FTZ R0, R246, R0 ;  /* 0x00000000f6007221 */ /* 0x000fc80000010000 */
[----:B------:R-:W-:Y:S01]  /*71f0*/  FADD.FTZ R0, R215, R0 ;  /* 0x00000000d7007221 */ /* 0x000fe20000010000 */
[----:B-----5:R-:W-:Y:S02]  /*7200*/  F2FP.PACK_AB R8, R88, R87 ;  /* 0x000000575808723e */ /* 0x020fe400000000ff */
[----:B---3--:R-:W-:Y:S01]  /*7210*/  F2FP.PACK_AB R9, R83, R84 ;  /* 0x000000545309723e */ /* 0x008fe200000000ff */
[----:B------:R-:W-:Y:S01]  /*7220*/  FADD.FTZ R0, R248, R0 ;  /* 0x00000000f8007221 */ /* 0x000fe20000010000 */
[----:B------:R-:W-:Y:S01]  /*7230*/  F2FP.PACK_AB R10, R85, R86 ;  /* 0x00000056550a723e */ /* 0x000fe200000000ff */
[----:B--2---:R-:W-:Y:S01]  /*7240*/  FADD.FTZ R4, R146, R2 ;  /* 0x0000000292047221 */ /* 0x004fe20000010000 */
[----:B-1----:R-:W-:Y:S01]  /*7250*/  F2FP.PACK_AB R11, R81, R82 ;  /* 0x00000052510b723e */ /* 0x002fe200000000ff */
[----:B------:R-:W-:Y:S02]  /*7260*/  FFMA.FTZ R2, R175, c[0x0][0x23c], -R6 ;  /* 0x00008f00af027a23 */ /* 0x000fe40000010806 */
[----:B------:R-:W-:-:S02]  /*7270*/  FADD.FTZ R4, R148, R4 ;  /* 0x0000000494047221 */ /* 0x000fc40000010000 */
[----:B------:R1:W-:Y:S01]  /*7280*/  MUFU.EX2 R80, R2 ;  /* 0x0000000200507308 */ /* 0x0003e20000000800 */
[----:B------:R-:W-:Y:S01]  /*7290*/  FADD.FTZ R0, R247, R0 ;  /* 0x00000000f7007221 */ /* 0x000fe20000010000 */
[----:B------:R-:W-:Y:S03]  /*72a0*/  HMMA.16816.F32 R40, R8, R28, R60 ;  /* 0x0000001c0828723c */ /* 0x000fe6000000183c */
[----:B------:R-:W-:-:S04]  /*72b0*/  FADD.FTZ R0, R210, R0 ;  /* 0x00000000d2007221 */ /* 0x000fc80000010000 */
[----:B------:R-:W-:Y:S01]  /*72c0*/  FADD.FTZ R0, R209, R0 ;  /* 0x00000000d1007221 */ /* 0x000fe20000010000 */
[C---:B------:R-:W-:Y:S03]  /*72d0*/  HMMA.16816.F32 R44, R8.reuse, R24, R56 ;  /* 0x00000018082c723c */ /* 0x040fe60000001838 */
[----:B------:R-:W-:Y:S02]  /*72e0*/  FADD.FTZ R0, R208, R0 ;  /* 0x00000000d0007221 */ /* 0x000fe40000010000 */
[----:B-1----:R-:W-:Y:S02]  /*72f0*/  FADD.FTZ R2, R149, R4 ;  /* 0x0000000495027221 */ /* 0x002fe40000010000 */
        /* <DEDUP_REMOVED lines=22> */
[----:B----4-:R-:W-:Y:S01]  /*7460*/  HMMA.16816.F32 R72, R8, R12, R72 ;  /* 0x0000000c0848723c */ /* 0x010fe20000001848 */
[----:B------:R-:W-:Y:S02]  /*7470*/  FADD.FTZ R2, R205, R2 ;  /* 0x00000002cd027221 */ /* 0x000fe40000010000 */
[----:B------:R-:W-:Y:S02]  /*7480*/  FADD.FTZ R0, R139, R0 ;  /* 0x000000008b007221 */ /* 0x000fe40000010000 */
[----:B------:R-:W-:-:S02]  /*7490*/  FADD.FTZ R2, R196, R2 ;  /* 0x00000002c4027221 */ /* 0x000fc40000010000 */
[----:B------:R-:W-:Y:S01]  /*74a0*/  FADD.FTZ R0, R137, R0 ;  /* 0x0000000089007221 */ /* 0x000fe20000010000 */
[----:B------:R-:W-:Y:S01]  /*74b0*/  HMMA.16816.F32 R32, R8, R14, R32 ;  /* 0x0000000e0820723c */ /* 0x000fe20000001820 */
[----:B------:R-:W-:Y:S01]  /*74c0*/  FADD.FTZ R2, R198, R2 ;  /* 0x00000002c6027221 */ /* 0x000fe20000010000 */
[----:B------:R-:W2:Y:S01]  /*74d0*/  LDSM.16.MT88.4 R12, [R216+0x11000] ;  /* 0x01100000d80c783b */ /* 0x000ea20000004200 */
        /* <DEDUP_REMOVED lines=12> */
[----:B------:R-:W-:Y:S02]  /*75a0*/  FFMA.FTZ R4, R176, c[0x0][0x23c], -R6 ;  /* 0x00008f00b0047a23 */ /* 0x000fe40000010806 */
[----:B------:R-:W-:Y:S02]  /*75b0*/  FADD.FTZ R2, R135, R2 ;  /* 0x0000000287027221 */ /* 0x000fe40000010000 */
[----:B------:R-:W-:Y:S01]  /*75c0*/  FADD.FTZ R0, R123, R0 ;  /* 0x000000007b007221 */ /* 0x000fe20000010000 */
[----:B------:R-:W3:Y:S01]  /*75d0*/  MUFU.EX2 R61, R4 ;  /* 0x00000004003d7308 */ /* 0x000ee20000000800 */
[----:B------:R-:W-:-:S02]  /*75e0*/  FADD.FTZ R2, R136, R2 ;  /* 0x0000000288027221 */ /* 0x000fc40000010000 */
[----:B------:R-:W-:Y:S01]  /*75f0*/  FADD.FTZ R0, R122, R0 ;  /* 0x000000007a007221 */ /* 0x000fe20000010000 */
[----:B------:R-:W-:Y:S01]  /*7600*/  LDSM.16.MT88.4 R136, [R216+0x11800] ;  /* 0x01180000d888783b */ /* 0x000fe20000004200 */
[----:B------:R-:W-:Y:S02]  /*7610*/  FADD.FTZ R2, R134, R2 ;  /* 0x0000000286027221 */ /* 0x000fe40000010000 */
[----:B------:R-:W-:Y:S02]  /*7620*/  FADD.FTZ R0, R121, R0 ;  /* 0x0000000079007221 */ /* 0x000fe40000010000 */
[----:B------:R-:W-:Y:S02]  /*7630*/  FADD.FTZ R2, R133, R2 ;  /* 0x0000000285027221 */ /* 0x000fe40000010000 */
[----:B------:R-:W-:Y:S01]  /*7640*/  FADD.FTZ R0, R120, R0 ;  /* 0x0000000078007221 */ /* 0x000fe20000010000 */
[----:B------:R-:W-:Y:S01]  /*7650*/  LDSM.16.MT88.4 R132, [R218+0x11800] ;  /* 0x01180000da84783b */ /* 0x000fe20000004200 */
[----:B------:R-:W-:-:S02]  /*7660*/  FADD.FTZ R2, R126, R2 ;  /* 0x000000027e027221 */ /* 0x000fc40000010000 */
[----:B------:R-:W-:Y:S01]  /*7670*/  FADD.FTZ R0, R115, R0 ;  /* 0x0000000073007221 */ /* 0x000fe20000010000 */
[----:B---3--:R-:W-:Y:S01]  /*7680*/  F2FP.PACK_AB R8, R61, R80 ;  /* 0x000000503d08723e */ /* 0x008fe200000000ff */
        /* <DEDUP_REMOVED lines=11> */
[----:B---3--:R-:W-:-:S02]  /*7740*/  FFMA.FTZ R4, R178, c[0x0][0x23c], -R6 ;  /* 0x00008f00b2047a23 */ /* 0x008fc40000010806 */
[----:B------:R-:W-:Y:S02]  /*7750*/  FADD.FTZ R2, R117, R2 ;  /* 0x0000000275027221 */ /* 0x000fe40000010000 */
[----:B------:R-:W3:Y:S01]  /*7760*/  MUFU.EX2 R59, R4 ;  /* 0x00000004003b7308 */ /* 0x000ee20000000800 */
        /* <DEDUP_REMOVED lines=8> */
[----:B---3--:R-:W-:Y:S01]  /*77f0*/  F2FP.PACK_AB R10, R59, R60 ;  /* 0x0000003c3b0a723e */ /* 0x008fe200000000ff */
[----:B------:R-:W-:Y:S02]  /*7800*/  FFMA.FTZ R4, R180, c[0x0][0x23c], -R5 ;  /* 0x00008f00b4047a23 */ /* 0x000fe40000010805 */
[----:B------:R-:W-:Y:S02]  /*7810*/  FADD.FTZ R2, R109, R2 ;  /* 0x000000026d027221 */ /* 0x000fe40000010000 */
[----:B------:R3:W-:Y:S01]  /*7820*/  MUFU.EX2 R57, R4 ;  /* 0x0000000400397308 */ /* 0x0007e20000000800 */
        /* <DEDUP_REMOVED lines=8> */
[----:B---3--:R-:W-:Y:S02]  /*78b0*/  FFMA.FTZ R4, R179, c[0x0][0x23c], -R5 ;  /* 0x00008f00b3047a23 */ /* 0x008fe40000010805 */
[----:B------:R-:W-:Y:S02]  /*78c0*/  FADD.FTZ R2, R95, R2 ;  /* 0x000000025f027221 */ /* 0x000fe40000010000 */
        /* <DEDUP_REMOVED lines=9> */
[----:B---3--:R-:W-:Y:S01]  /*7960*/  F2FP.PACK_AB R9, R58, R57 ;  /* 0x000000393a09723e */ /* 0x008fe200000000ff */
[----:B------:R-:W-:-:S02]  /*7970*/  FFMA.FTZ R4, R181, c[0x0][0x23c], -R5 ;  /* 0x00008f00b5047a23 */ /* 0x000fc40000010805 */
[----:B------:R-:W-:Y:S02]  /*7980*/  FADD.FTZ R2, R88, R2 ;  /* 0x0000000258027221 */ /* 0x000fe40000010000 */
[----:B------:R3:W4:Y:S01]  /*7990*/  MUFU.EX2 R56, R4 ;  /* 0x0000000400387308 */ /* 0x0007220000000800 */
        /* <DEDUP_REMOVED lines=8> */
[----:B---3--:R-:W-:Y:S02]  /*7a20*/  FFMA.FTZ R4, R182, c[0x0][0x23c], -R5 ;  /* 0x00008f00b6047a23 */ /* 0x008fe40000010805 */
[----:B------:R-:W-:Y:S02]  /*7a30*/  FADD.FTZ R0, R58, R0 ;  /* 0x000000003a007221 */ /* 0x000fe40000010000 */
[----:B------:R-:W3:Y:S01]  /*7a40*/  MUFU.EX2 R55, R4 ;  /* 0x0000000400377308 */ /* 0x000ee20000000800 */
[----:B------:R-:W-:-:S02]  /*7a50*/  FADD.FTZ R2, R60, R2 ;  /* 0x000000023c027221 */ /* 0x000fc40000010000 */
[----:B----4-:R-:W-:Y:S02]  /*7a60*/  FADD.FTZ R0, R56, R0 ;  /* 0x0000000038007221 */ /* 0x010fe40000010000 */
[----:B------:R-:W-:Y:S01]  /*7a70*/  FADD.FTZ R2, R59, R2 ;  /* 0x000000023b027221 */ /* 0x000fe20000010000 */
[----:B---3--:R-:W-:Y:S01]  /*7a80*/  F2FP.PACK_AB R11, R55, R56 ;  /* 0x00000038370b723e */ /* 0x008fe200000000ff */
[----:B------:R-:W-:Y:S02]  /*7a90*/  FFMA.FTZ R4, R183, c[0x0][0x23c], -R6 ;  /* 0x00008f00b7047a23 */ /* 0x000fe40000010806 */
[----:B------:R-:W-:Y:S02]  /*7aa0*/  FADD.FTZ R0, R55, R0 ;  /* 0x0000000037007221 */ /* 0x000fe40000010000 */
[----:B------:R3:W4:Y:S02]  /*7ab0*/  MUFU.EX2 R54, R4 ;  /* 0x0000000400367308 */ /* 0x0007240000000800 */
[C---:B------:R-:W-:Y:S08]  /*7ac0*/  HMMA.16816.F32 R40, R8.reuse, R20, R40 ;  /* 0x000000140828723c */ /* 0x040ff00000001828 */
[----:B------:R-:W-:Y:S01]  /*7ad0*/  HMMA.16816.F32 R28, R8, R22, R28 ;  /* 0x00000016081c723c */ /* 0x000fe2000000181c */
[----:B------:R-:W5:Y:S01]  /*7ae0*/  LDSM.16.MT88.4 R20, [R217+0x11000] ;  /* 0x01100000d914783b */ /* 0x000f620000004200 */
[----:B---3--:R-:W-:-:S06]  /*7af0*/  FFMA.FTZ R4, R184, c[0x0][0x23c], -R6 ;  /* 0x00008f00b8047a23 */ /* 0x008fcc0000010806 */
[C---:B-1----:R-:W-:Y:S01]  /*7b00*/  HMMA.16816.F32 R36, R8.reuse, R18, R36 ;  /* 0x000000120824723c */ /* 0x042fe20000001824 */
[----:B----4-:R-:W-:Y:S01]  /*7b10*/  FADD.FTZ R2, R54, R2 ;  /* 0x0000000236027221 */ /* 0x010fe20000010000 */
[----:B------:R1:W3:Y:S06]  /*7b20*/  MUFU.EX2 R53, R4 ;  /* 0x0000000400357308 */ /* 0x0002ec0000000800 */
[C---:B------:R-:W-:Y:S08]  /*7b30*/  HMMA.16816.F32 R44, R8.reuse, R16, R44 ;  /* 0x00000010082c723c */ /* 0x040ff0000000182c */
[----:B--2---:R-:W-:Y:S01]  /*7b40*/  HMMA.16816.F32 R24, R8, R12, R24 ;  /* 0x0000000c0818723c */ /* 0x004fe20000001818 */
[--C-:B-1----:R-:W-:Y:S01]  /*7b50*/  FFMA.FTZ R4, R185, c[0x0][0x23c], -R6.reuse ;  /* 0x00008f00b9047a23 */ /* 0x102fe20000010806 */
[----:B---3--:R-:W-:Y:S01]  /*7b60*/  F2FP.PACK_AB R164, R53, R54 ;  /* 0x0000003635a4723e */ /* 0x008fe200000000ff */
[----:B------:R-:W-:-:S02]  /*7b70*/  FFMA.FTZ R6, R186, c[0x0][0x23c], -R6 ;  /* 0x00008f00ba067a23 */ /* 0x000fc40000010806 */
[----:B------:R1:W2:Y:S01]  /*7b80*/  MUFU.EX2 R52, R4 ;  /* 0x0000000400347308 */ /* 0x0002a20000000800 */
[----:B------:R-:W-:Y:S02]  /*7b90*/  FADD.FTZ R2, R53, R2 ;  /* 0x0000000235027221 */ /* 0x000fe40000010000 */
[C---:B------:R-:W-:Y:S05]  /*7ba0*/  HMMA.16816.F32 R12, R8.reuse, R14, R48 ;  /* 0x0000000e080c723c */ /* 0x040fea0000001830 */
[----:B------:R-:W3:Y:S03]  /*7bb0*/  MUFU.EX2 R248, R6 ;  /* 0x0000000600f87308 */ /* 0x000ee60000000800 */
[----:B-----5:R-:W-:Y:S01]  /*7bc0*/  HMMA.16816.F32 R140, R8, R20, R72 ;  /* 0x00000014088c723c */ /* 0x020fe20000001848 */
[----:B-1----:R-:W-:-:S02]  /*7bd0*/  FFMA.FTZ R4, R187, c[0x0][0x23c], -R5 ;  /* 0x00008f00bb047a23 */ /* 0x002fc40000010805 */
[----:B--2---:R-:W-:-:S05]  /*7be0*/  FADD.FTZ R2, R52, R2 ;  /* 0x0000000234027221 */ /* 0x004fca0000010000 */
[----:B------:R-:W-:Y:S01]  /*7bf0*/  HMMA.16816.F32 R8, R8, R22, R32 ;  /* 0x000000160808723c */ /* 0x000fe20000001820 */
[----:B------:R1:W2:Y:S01]  /*7c00*/  MUFU.EX2 R18, R4 ;  /* 0x0000000400127308 */ /* 0x0002a20000000800 */
[C---:B---3--:R-:W-:Y:S01]  /*7c10*/  F2FP.PACK_AB R166, R248.reuse, R52 ;  /* 0x00000034f8a6723e */ /* 0x048fe200000000ff */
[----:B------:R-:W-:Y:S02]  /*7c20*/  FADD.FTZ R248, R248, R2 ;  /* 0x00000002f8f87221 */ /* 0x000fe40000010000 */
[--C-:B-1----:R-:W-:Y:S02]  /*7c30*/  FFMA.FTZ R4, R188, c[0x0][0x23c], -R5.reuse ;  /* 0x00008f00bc047a23 */ /* 0x102fe40000010805 */
[----:B--2---:R-:W-:Y:S02]  /*7c40*/  FADD.FTZ R0, R18, R0 ;  /* 0x0000000012007221 */ /* 0x004fe40000010000 */
[----:B------:R1:W2:Y:S02]  /*7c50*/  MUFU.EX2 R17, R4 ;  /* 0x0000000400117308 */ /* 0x0002a40000000800 */
[--C-:B-1----:R-:W-:Y:S01]  /*7c60*/  FFMA.FTZ R4, R189, c[0x0][0x23c], -R5.reuse ;  /* 0x00008f00bd047a23 */ /* 0x102fe20000010805 */
[----:B--2---:R-:W-:Y:S01]  /*7c70*/  F2FP.PACK_AB R165, R17, R18 ;  /* 0x0000001211a5723e */ /* 0x004fe200000000ff */
[----:B------:R-:W-:-:S04]  /*7c80*/  FFMA.FTZ R5, R190, c[0x0][0x23c], -R5 ;  /* 0x00008f00be057a23 */ /* 0x000fc80000010805 */
[----:B------:R-:W1:Y:S01]  /*7c90*/  MUFU.EX2 R16, R4 ;  /* 0x0000000400107308 */ /* 0x000e620000000800 */
[----:B------:R-:W-:-:S07]  /*7ca0*/  FADD.FTZ R0, R17, R0 ;  /* 0x0000000011007221 */ /* 0x000fce0000010000 */
[----:B------:R2:W3:Y:S01]  /*7cb0*/  MUFU.EX2 R251, R5 ;  /* 0x0000000500fb7308 */ /* 0x0004e20000000800 */
[----:B-1----:R-:W-:Y:S01]  /*7cc0*/  FADD.FTZ R0, R16, R0 ;  /* 0x0000000010007221 */ /* 0x002fe20000010000 */
[----:B--2---:R-:W1:Y:S01]  /*7cd0*/  LDSM.16.MT88.4 R4, [R217+0x11800] ;  /* 0x01180000d904783b */ /* 0x004e620000004200 */
[C---:B---3--:R-:W-:Y:S02]  /*7ce0*/  F2FP.PACK_AB R167, R251.reuse, R16 ;  /* 0x00000010fba7723e */ /* 0x048fe400000000ff */
[----:B------:R-:W-:-:S05]  /*7cf0*/  FADD.FTZ R251, R251, R0 ;  /* 0x00000000fbfb7221 */ /* 0x000fca0000010000 */
        /* <DEDUP_REMOVED lines=8> */
[----:B------:R-:W-:Y:S07]  /*7d80*/  @!P0 BRA `(.L_x_2167) ;  /* 0x00004fd000008947 */ /* 0x000fee0003800000 */
[----:B------:R-:W2:Y:S01]  /*7d90*/  LDL.LU.64 R168, [R1] ;  /* 0x0000000001a87983 */ /* 0x000ea20000300a00 */
[----:B------:R-:W-:Y:S01]  /*7da0*/  ULDC UR4, c[0x0][0x1a0] ;  /* 0x0000680000047ab9 */ /* 0x000fe20000000800 */
[----:B------:R-:W-:Y:S01]  /*7db0*/  IADD3 R242, R242, -0x2, RZ ;  /* 0xfffffffef2f27810 */ /* 0x000fe20007ffe0ff */
[----:B------:R-:W-:Y:S01]  /*7dc0*/  ULEA UR4, -UR4, URZ, 0x8 ;  /* 0x0000003f04047291 */ /* 0x000fe2000f8e413f */
[----:B------:R-:W-:Y:S01]  /*7dd0*/  MOV R146, R3 ;  /* 0x0000000300927202 */ /* 0x000fe20000000f00 */
[----:B------:R-:W-:-:S02]  /*7de0*/  IMAD.MOV.U32 R145, RZ, RZ, R144 ;  /* 0x000000ffff917224 */ /* 0x000fc400078e0090 */
[----:B------:R-:W-:Y:S02]  /*7df0*/  USHF.R.S32.HI UR6, URZ, 0x1f, UR4 ;  /* 0x0000001f3f067899 */ /* 0x000fe40008011404 */
[----:B------:R-:W-:-:S04]  /*7e00*/  MOV R0, UR4 ;  /* 0x0000000400007c02 */ /* 0x000fc80008000f00 */
[----:B------:R-:W-:Y:S01]  /*7e10*/  MOV R252, UR6 ;  /* 0x0000000600fc7c02 */ /* 0x000fe20008000f00 */
[----:B--2---:R-:W-:Y:S02]  /*7e20*/  IMAD.MOV.U32 R247, RZ, RZ, R168 ;  /* 0x000000fffff77224 */ /* 0x004fe400078e00a8 */
[----:B------:R-:W-:Y:S02]  /*7e30*/  IMAD.MOV.U32 R246, RZ, RZ, R169 ;  /* 0x000000fffff67224 */ /* 0x000fe400078e00a9 */
.L_x_2171:
[----:B------:R-:W-:Y:S04]  /*7e40*/  DEPBAR.LE SB0, 0x0 ;  /* 0x000080000000791a */ /* 0x000fe80000000000 */
[----:B------:R-:W-:Y:S06]  /*7e50*/  BAR.SYNC.DEFER_BLOCKING 0x0 ;  /* 0x0000000000007b1d */ /* 0x000fec0000010000 */
[----:B------:R-:W-:Y:S02]  /*7e60*/  ULDC UR6, c[0x0][0x1a0] ;  /* 0x0000680000067ab9 */ /* 0x000fe40000000800 */
[----:B------:R-:W-:Y:S06]  /*7e70*/  ULEA UR4, -UR6, URZ, 0x8 ;  /* 0x0000003f06047291 */ /* 0x000fec000f8e413f */
[----:B------:R-:W-:Y:S04]  /*7e80*/  MOV R0, UR4 ;  /* 0x0000000400007c02 */ /* 0x000fe80008000f00 */
[----:B------:R-:W-:Y:S02]  /*7e90*/  MOV R2, R0 ;  /* 0x0000000000027202 */ /* 0x000fe40000000f00 */
[----:B------:R-:W-:Y:S01]  /*7ea0*/  MOV R0, R252 ;  /* 0x000000fc00007202 */ /* 0x000fe20000000f00 */
[----:B------:R-:W-:-:S05]  /*7eb0*/  @P6 BRA `(.L_x_2168) ;  /* 0x000003b000006947 */ /* 0x000fca0003800000 */
[----:B------:R-:W-:Y:S01]  /*7ec0*/  IMAD.SHL.U32 R5, R242, 0x100, RZ ;  /* 0x00000100f2057824 */ /* 0x000fe200078e00ff */
[----:B------:R-:W-:Y:S04]  /*7ed0*/  IABS R9, c[0x0][0x2d0] ;  /* 0x0000b40000097a13 */ /* 0x000fe80000000000 */
[----:B------:R-:W1:Y:S01]  /*7ee0*/  I2F.RP R2, R9 ;  /* 0x0000000900027306 */ /* 0x000e620000209400 */
[C---:B------:R-:W-:Y:S02]  /*7ef0*/  IADD3 R7, R5.reuse, 0x100, RZ ;  /* 0x0000010005077810 */ /* 0x040fe40007ffe0ff */
[----:B------:R-:W-:Y:S02]  /*7f00*/  IABS R6, R5 ;  /* 0x0000000500067213 */ /* 0x000fe40000000000 */
[----:B------:R-:W-:Y:S02]  /*7f10*/  IABS R4, R7 ;  /* 0x0000000700047213 */ /* 0x000fe40000000000 */
[----:B------:R-:W-:Y:S02]  /*7f20*/  LOP3.LUT R5, R5, c[0x0][0x2d0], RZ, 0x3c, !PT ;  /* 0x0000b40005057a12 */ /* 0x000fe400078e3cff */
[----:B------:R-:W-:Y:S02]  /*7f30*/  LOP3.LUT R7, R7, c[0x0][0x2d0], RZ, 0x3c, !PT ;  /* 0x0000b40007077a12 */ /* 0x000fe400078e3cff */
[----:B------:R-:W-:Y:S02]  /*7f40*/  ISETP.GE.AND P0, PT, R5, RZ, PT ;  /* 0x000000ff0500720c */ /* 0x000fe40003f06270 */
[----:B------:R-:W-:Y:S01]  /*7f50*/  ISETP.GE.AND P2, PT, R7, RZ, PT ;  /* 0x000000ff0700720c */ /* 0x000fe20003f46270 */
        /* <DEDUP_REMOVED lines=9> */
[----:B------:R-:W-:Y:S02]  /*7ff0*/  IMAD.MOV R3, RZ, RZ, -R0 ;  /* 0x000000ffff037224 */ /* 0x000fe400078e0a00 */
[----:B------:R-:W-:Y:S02]  /*8000*/  IMAD.MOV R8, RZ, RZ, -R2 ;  /* 0x000000ffff087224 */ /* 0x000fe400078e0a02 */
[C---:B------:R-:W-:Y:S02]  /*8010*/  IMAD R3, R9.reuse, R3, R6 ;  /* 0x0000000309037224 */ /* 0x040fe400078e0206 */
[C---:B------:R-:W-:Y:S03]  /*8020*/  IMAD R4, R9.reuse, R8, R4 ;  /* 0x0000000809047224 */ /* 0x040fe600078e0204 */
        /* <DEDUP_REMOVED lines=8> */
[----:B------:R-:W-:Y:S02]  /*80b0*/  ISETP.NE.AND P1, PT, RZ, c[0x0][0x2d0], PT ;  /* 0x0000b400ff007a0c */ /* 0x000fe40003f25270 */
[----:B------:R-:W-:Y:S07]  /*80c0*/  LOP3.LUT R3, RZ, c[0x0][0x2d0], RZ, 0x33, !PT ;  /* 0x0000b400ff037a12 */ /* 0x000fee00078e33ff */
[----:B------:R-:W-:Y:S02]  /*80d0*/  @P4 IADD3 R0, R0, 0x1, RZ ;  /* 0x0000000100004810 */ /* 0x000fe40007ffe0ff */
[----:B------:R-:W-:Y:S03]  /*80e0*/  @P5 IADD3 R2, R2, 0x1, RZ ;  /* 0x0000000102025810 */ /* 0x000fe60007ffe0ff */
[----:B------:R-:W-:Y:S02]  /*80f0*/  @!P0 IMAD.MOV R0, RZ, RZ, -R0 ;  /* 0x000000ffff008224 */ /* 0x000fe400078e0a00 */
[----:B------:R-:W-:Y:S03]  /*8100*/  @!P2 IMAD.MOV R2, RZ, RZ, -R2 ;  /* 0x000000ffff02a224 */ /* 0x000fe600078e0a02 */
[C---:B------:R-:W-:Y:S02]  /*8110*/  SEL R6, R3.reuse, R0, !P1 ;  /* 0x0000000003067207 */ /* 0x040fe40004800000 */
[----:B------:R-:W-:Y:S02]  /*8120*/  SEL R0, R3, R2, !P1 ;  /* 0x0000000203007207 */ /* 0x000fe40004800000 */
[-C--:B------:R-:W-:Y:S02]  /*8130*/  LEA R4, P1, R6, R244.reuse, 0x2 ;  /* 0x000000f406047211 */ /* 0x080fe400078210ff */
[----:B------:R-:W-:Y:S02]  /*8140*/  LEA R2, P0, R0, R244, 0x2 ;  /* 0x000000f400027211 */ /* 0x000fe400078010ff */
[-C--:B------:R-:W-:Y:S02]  /*8150*/  LEA.HI.X.SX32 R5, R6, R245.reuse, 0x2, P1 ;  /* 0x000000f506057211 */ /* 0x080fe400008f16ff */
[C---:B------:R-:W-:Y:S01]  /*8160*/  LEA.HI.X.SX32 R3, R0.reuse, R245, 0x2, P0 ;  /* 0x000000f500037211 */ /* 0x040fe200000f16ff */
[----:B------:R-:W-:Y:S02]  /*8170*/  IMAD.IADD R0, R0, 0x1, -R6 ;  /* 0x0000000100007824 */ /* 0x000fe400078e0a06 */
[----:B------:R1:W2:Y:S04]  /*8180*/  LDG.E R7, [R4.64] ;  /* 0x0000000a04077981 */ /* 0x0002a8000c1e1900 */
[----:B-1----:R1:W2:Y:S02]  /*8190*/  LDG.E R5, [R2.64] ;  /* 0x0000000a02057981 */ /* 0x0022a4000c1e1900 */
[----:B-1----:R-:W-:Y:S04]  /*81a0*/  IMAD.MOV.U32 R2, RZ, RZ, c[0x0][0x2d0] ;  /* 0x0000b400ff027624 */ /* 0x002fe800078e00ff */
[----:B------:R-:W-:Y:S05]  /*81b0*/  IMAD R0, R0, R2, -0x100 ;  /* 0xffffff0000007424 */ /* 0x000fea00078e0202 */
[----:B------:R-:W-:Y:S05]  /*81c0*/  SHF.R.S32.HI R2, RZ, 0x1f, R0 ;  /* 0x0000001fff027819 */ /* 0x000fea0000011400 */
[----:B------:R-:W-:Y:S02]  /*81d0*/  IMAD R4, R2, c[0x0][0x1a0], RZ ;  /* 0x0000680002047a24 */ /* 0x000fe400078e02ff */
[C---:B------:R-:W-:Y:S04]  /*81e0*/  IMAD.WIDE.U32 R2, R0.reuse, c[0x0][0x1a0], RZ ;  /* 0x0000680000027a25 */ /* 0x040fe800078e00ff */
[----:B------:R-:W-:Y:S04]  /*81f0*/  IMAD R0, R0, c[0x0][0x1a4], R4 ;  /* 0x0000690000007a24 */ /* 0x000fe800078e0204 */
[----:B------:R-:W-:Y:S02]  /*8200*/  IMAD.IADD R3, R3, 0x1, R0 ;  /* 0x0000000103037824 */ /* 0x000fe400078e0200 */
[----:B--2---:R-:W-:Y:S04]  /*8210*/  IMAD.IADD R5, R7, 0x1, -R5 ;  /* 0x0000000107057824 */ /* 0x004fe800078e0a05 */
[C---:B------:R-:W-:Y:S01]  /*8220*/  IMAD.WIDE.U32 R2, R5.reuse, c[0x0][0x188], R2 ;  /* 0x0000620005027a25 */ /* 0x040fe200078e0002 */
[----:B------:R-:W-:Y:S05]  /*8230*/  SHF.R.S32.HI R4, RZ, 0x1f, R5 ;  /* 0x0000001fff047819 */ /* 0x000fea0000011405 */
[----:B------:R-:W-:Y:S04]  /*8240*/  IMAD R0, R4, c[0x0][0x188], RZ ;  /* 0x0000620004007a24 */ /* 0x000fe800078e02ff */
[----:B------:R-:W-:Y:S04]  /*8250*/  IMAD R0, R5, c[0x0][0x18c], R0 ;  /* 0x0000630005007a24 */ /* 0x000fe800078e0200 */
[----:B------:R-:W-:Y:S02]  /*8260*/  IMAD.IADD R0, R3, 0x1, R0 ;  /* 0x0000000103007824 */ /* 0x000fe400078e0200 */
.L_x_2168:
[C---:B------:R-:W-:Y:S04]  /*8270*/  LEA R247, P0, R2.reuse, R247, 0x1 ;  /* 0x000000f702f77211 */ /* 0x040fe800078008ff */
[----:B------:R-:W-:Y:S01]  /*8280*/  LEA.HI.X R246, R2, R246, R0, 0x1, P0 ;  /* 0x000000f602f67211 */ /* 0x000fe200000f0c00 */
[----:B------:R-:W-:Y:S01]  /*8290*/  IMAD.MOV.U32 R10, RZ, RZ, R247 ;  /* 0x000000ffff0a7224 */ /* 0x000fe200078e00f7 */
[----:B------:R-:W-:Y:S03]  /*82a0*/  IADD3 R8, P0, R247, UR12, RZ ;  /* 0x0000000cf7087c10 */ /* 0x000fe6000ff1e0ff */
        /* <DEDUP_REMOVED lines=10> */
[----:B------:R-:W-:Y:S02]  /*8350*/  IADD3.X R5, R7, UR7, RZ, P0, !PT ;  /* 0x0000000707057c10 */ /* 0x000fe400087fe4ff */
[----:B------:R3:W-:Y:S01]  /*8360*/  LDGSTS.E.BYPASS.LTC128B.128 [R243+0xb000], [R6.64] ;  /* 0x0b00000006f37fae */ /* 0x0007e2000b901d4a */
[----:B------:R-:W-:Y:S04]  /*8370*/  IADD3 R2, P0, R4, UR12, RZ ;  /* 0x0000000c04027c10 */ /* 0x000fe8000ff1e0ff */
[----:B------:R4:W-:Y:S01]  /*8380*/  LDGSTS.E.BYPASS.LTC128B.128 [R243+0xb800], [R4.64] ;  /* 0x0b80000004f37fae */ /* 0x0009e2000b901d4a */
[----:B------:R-:W-:Y:S02]  /*8390*/  IADD3.X R3, R5, UR7, RZ, P0, !PT ;  /* 0x0000000705037c10 */ /* 0x000fe400087fe4ff */
[----:B------:R-:W-:Y:S03]  /*83a0*/  IADD3 R14, P0, R2, UR12, RZ ;  /* 0x0000000c020e7c10 */ /* 0x000fe6000ff1e0ff */
        /* <DEDUP_REMOVED lines=14> */
[----:B-1----:R-:W-:Y:S03]  /*8490*/  IADD3 R10, P0, R16, UR12, RZ ;  /* 0x0000000c100a7c10 */ /* 0x002fe6000ff1e0ff */
[----:B------:R1:W-:Y:S01]  /*84a0*/  LDGSTS.E.BYPASS.LTC128B.128 [R243+0xe800], [R16.64] ;  /* 0x0e80000010f37fae */ /* 0x0003e2000b901d4a */
[----:B------:R-:W-:Y:S02]  /*84b0*/  IADD3.X R11, R17, UR7, RZ, P0, !PT ;  /* 0x00000007110b7c10 */ /* 0x000fe400087fe4ff */
[----:B--2---:R-:W-:Y:S03]  /*84c0*/  IADD3 R8, P0, R10, UR12, RZ ;  /* 0x0000000c0a087c10 */ /* 0x004fe6000ff1e0ff */
[----:B------:R2:W-:Y:S01]  /*84d0*/  LDGSTS.E.BYPASS.LTC128B.128 [R243+0xf000], [R10.64] ;  /* 0x0f0000000af37fae */ /* 0x0005e2000b901d4a */
[----:B------:R-:W-:Y:S02]  /*84e0*/  IADD3.X R9, R11, UR7, RZ, P0, !PT ;  /* 0x000000070b097c10 */ /* 0x000fe400087fe4ff */
[----:B---3--:R-:W-:Y:S03]  /*84f0*/  IADD3 R6, P0, R8, UR12, RZ ;  /* 0x0000000c08067c10 */ /* 0x008fe6000ff1e0ff */
[----:B------:R3:W-:Y:S01]  /*8500*/  LDGSTS.E.BYPASS.LTC128B.128 [R243+0xf800], [R8.64] ;  /* 0x0f80000008f37fae */ /* 0x0007e2000b901d4a */
[----:B------:R-:W-:Y:S02]  /*8510*/  IADD3.X R7, R9, UR7, RZ, P0, !PT ;  /* 0x0000000709077c10 */ /* 0x000fe400087fe4ff */
[----:B----4-:R-:W-:Y:S03]  /*8520*/  IADD3 R4, P0, R6, UR12, RZ ;  /* 0x0000000c06047c10 */ /* 0x010fe6000ff1e0ff */
[----:B------:R4:W-:Y:S01]  /*8530*/  LDGSTS.E.BYPASS.LTC128B.128 [R243+0x10000], [R6.64] ;  /* 0x1000000006f37fae */ /* 0x0009e2000b901d4a */
[----:B------:R-:W-:Y:S02]  /*8540*/  IADD3.X R5, R7, UR7, RZ, P0, !PT ;  /* 0x0000000707057c10 */ /* 0x000fe400087fe4ff */
[----:B-----5:R-:W-:Y:S03]  /*8550*/  IADD3 R2, P0, R4, UR12, RZ ;  /* 0x0000000c04027c10 */ /* 0x020fe6000ff1e0ff */
[----:B------:R4:W-:Y:S01]  /*8560*/  LDGSTS.E.BYPASS.LTC128B.128 [R243+0x10800], [R4.64] ;  /* 0x1080000004f37fae */ /* 0x0009e2000b901d4a */
[----:B------:R-:W-:Y:S05]  /*8570*/  IADD3.X R3, R5, UR7, RZ, P0, !PT ;  /* 0x0000000705037c10 */ /* 0x000fea00087fe4ff */
[----:B------:R3:W-:Y:S01]  /*8580*/  LDGSTS.E.BYPASS.LTC128B.128 [R243+0x11000], [R2.64] ;  /* 0x1100000002f37fae */ /* 0x0007e2000b901d4a */
[----:B--2---:R-:W-:Y:S04]  /*8590*/  IADD3 R10, P0, R2, UR12, RZ ;  /* 0x0000000c020a7c10 */ /* 0x004fe8000ff1e0ff */
[----:B------:R-:W-:Y:S02]  /*85a0*/  IADD3.X R11, R3, UR7, RZ, P0, !PT ;  /* 0x00000007030b7c10 */ /* 0x000fe400087fe4ff */
[----:B------:R-:W-:Y:S03]  /*85b0*/  ISETP.GE.AND P0, PT, R242, 0x1, PT ;  /* 0x00000001f200780c */ /* 0x000fe60003f06270 */
[----:B------:R3:W-:Y:S05]  /*85c0*/  LDGSTS.E.BYPASS.LTC128B.128 [R243+0x11800], [R10.64] ;  /* 0x118000000af37fae */ /* 0x0007ea000b901d4a */
[----:B------:R-:W-:Y:S05]  /*85d0*/  LDSM.16.M88.4 R128, [R223] ;  /* 0x00000000df80783b */ /* 0x000fea0000000200 */
[----:B-1----:R-:W-:Y:S05]  /*85e0*/  LDSM.16.M88.4 R16, [R221+0x800] ;  /* 0x00080000dd10783b */ /* 0x002fea0000000200 */
[----:B------:R-:W-:Y:S05]  /*85f0*/  LDSM.16.M88.4 R24, [R221+0x1000] ;  /* 0x00100000dd18783b */ /* 0x000fea0000000200 */
[----:B------:R-:W-:Y:S05]  /*8600*/  LDSM.16.M88.4 R32, [R221+0x1800] ;  /* 0x00180000dd20783b */ /* 0x000fea0000000200 */
[----:B------:R-:W0:Y:S05]  /*8610*/  LDGDEPBAR ;  /* 0x00000000000079af */ /* 0x000e2a0000000000 */
[----:B---3--:R-:W4:Y:S05]  /*8620*/  LDSM.16.M88.4 R8, [R221] ;  /* 0x00000000dd08783b */ /* 0x008f2a0000000200 */
[----:B------:R-:W1:Y:S05]  /*8630*/  LDSM.16.M88.4 R40, [R221+0x2000] ;  /* 0x00200000dd28783b */ /* 0x000e6a0000000200 */
[----:B------:R-:W2:Y:S05]  /*8640*/  LDSM.16.M88.4 R48, [R221+0x2800] ;  /* 0x00280000dd30783b */ /* 0x000eaa0000000200 */
[----:B------:R-:W3:Y:S05]  /*8650*/  LDSM.16.M88.4 R56, [R221+0x3000] ;  /* 0x00300000dd38783b */ /* 0x000eea0000000200 */
[----:B------:R-:W5:Y:S05]  /*8660*/  LDSM.16.M88.4 R64, [R221+0x3800] ;  /* 0x00380000dd40783b */ /* 0x000f6a0000000200 */
[----:B------:R-:W1:Y:S05]  /*8670*/  LDSM.16.M88.4 R72, [R221+0x4000] ;  /* 0x00400000dd48783b */ /* 0x000e6a0000000200 */
[----:B------:R-:W1:Y:S05]  /*8680*/  LDSM.16.M88.4 R80, [R221+0x4800] ;  /* 0x00480000dd50783b */ /* 0x000e6a0000000200 */
[----:B------:R-:W1:Y:S01]  /*8690*/  LDSM.16.M88.4 R88, [R221+0x5000] ;  /* 0x00500000dd58783b */ /* 0x000e620000000200 */
[C---:B----4-:R-:W-:Y:S04]  /*86a0*/  HMMA.16816.F32 R4, R128.reuse, R8, RZ ;  /* 0x000000088004723c */ /* 0x050fe800000018ff */
[----:B------:R-:W4:Y:S05]  /*86b0*/  LDSM.16.M88.4 R96, [R221+0x5800] ;  /* 0x00580000dd60783b */ /* 0x000f2a0000000200 */
[----:B------:R-:W1:Y:S01]  /*86c0*/  LDSM.16.M88.4 R104, [R221+0x6000] ;  /* 0x00600000dd68783b */ /* 0x000e620000000200 */
[C---:B------:R-:W-:Y:S04]  /*86d0*/  HMMA.16816.F32 R8, R128.reuse, R10, RZ ;  /* 0x0000000a8008723c */ /* 0x040fe800000018ff */
[----:B------:R-:W1:Y:S04]  /*86e0*/  LDSM.16.M88.4 R112, [R221+0x6800] ;  /* 0x00680000dd70783b */ /* 0x000e680000000200 */
[C---:B------:R-:W-:Y:S01]  /*86f0*/  HMMA.16816.F32 R12, R128.reuse, R16, RZ ;  /* 0x00000010800c723c */ /* 0x040fe200000018ff */
[----:B------:R-:W1:Y:S05]  /*8700*/  LDSM.16.M88.4 R120, [R221+0x7000] ;  /* 0x00700000dd78783b */ /* 0x000e6a0000000200 */
[----:B------:R-:W1:Y:S02]  /*8710*/  LDSM.16.M88.4 R168, [R221+0x7800] ;  /* 0x00780000dda8783b */ /* 0x000e640000000200 */
[C---:B------:R-:W-:Y:S03]  /*8720*/  HMMA.16816.F32 R16, R128.reuse, R18, RZ ;  /* 0x000000128010723c */ /* 0x040fe600000018ff */
[----:B------:R-:W-:Y:S05]  /*8730*/  LDSM.16.M88.4 R172, [R226] ;  /* 0x00000000e2ac783b */ /* 0x000fea0000000200 */
[C---:B------:R-:W-:Y:S01]  /*8740*/  HMMA.16816.F32 R20, R128.reuse, R24, RZ ;  /* 0x000000188014723c */ /* 0x040fe200000018ff */
[----:B------:R-:W2:Y:S05]  /*8750*/  LDSM.16.M88.4 R176, [R220] ;  /* 0x00000000dcb0783b */ /* 0x000eaa0000000200 */
[----:B------:R-:W2:Y:S02]  /*8760*/  LDSM.16.M88.4 R180, [R220+0x800] ;  /* 0x00080000dcb4783b */ /* 0x000ea40000000200 */
[C---:B------:R-:W-:Y:S03]  /*8770*/  HMMA.16816.F32 R24, R128.reuse, R26, RZ ;  /* 0x0000001a8018723c */ /* 0x040fe600000018ff */
[----:B------:R-:W3:Y:S05]  /*8780*/  LDSM.16.M88.4 R184, [R220+0x1000] ;  /* 0x00100000dcb8783b */ /* 0x000eea0000000200 */
[C---:B------:R-:W-:Y:S01]  /*8790*/  HMMA.16816.F32 R28, R128.reuse, R32, RZ ;  /* 0x00000020801c723c */ /* 0x040fe200000018ff */
[----:B------:R-:W3:Y:S05]  /*87a0*/  LDSM.16.M88.4 R188, [R220+0x1800] ;  /* 0x00180000dcbc783b */ /* 0x000eea0000000200 */
[----:B------:R-:W3:Y:S02]  /*87b0*/  LDSM.16.M88.4 R192, [R220+0x2000] ;  /* 0x00200000dcc0783b */ /* 0x000ee40000000200 */
[C---:B------:R-:W-:Y:S03]  /*87c0*/  HMMA.16816.F32 R32, R128.reuse, R34, RZ ;  /* 0x000000228020723c */ /* 0x040fe600000018ff */
[----:B------:R-:W-:Y:S05]  /*87d0*/  LDSM.16.M88.4 R196, [R220+0x3800] ;  /* 0x00380000dcc4783b */ /* 0x000fea0000000200 */
[C---:B-1----:R-:W-:Y:S01]  /*87e0*/  HMMA.16816.F32 R36, R128.reuse, R40, RZ ;  /* 0x000000288024723c */ /* 0x042fe200000018ff */
[----:B------:R-:W-:Y:S05]  /*87f0*/  LDSM.16.M88.4 R200, [R224] ;  /* 0x00000000e0c8783b */ /* 0x000fea0000000200 */
[----:B------:R-:W-:Y:S02]  /*8800*/  LDSM.16.M88.4 R204, [R222] ;  /* 0x00000000decc783b */ /* 0x000fe40000000200 */
[C---:B------:R-:W-:Y:S03]  /*8810*/  HMMA.16816.F32 R40, R128.reuse, R42, RZ ;  /* 0x0000002a8028723c */ /* 0x040fe600000018ff */
[----:B------:R-:W-:Y:S05]  /*8820*/  LDSM.16.M88.4 R208, [R219+0x7000] ;  /* 0x00700000dbd0783b */ /* 0x000fea0000000200 */
[C---:B--2---:R-:W-:Y:S01]  /*8830*/  HMMA.16816.F32 R44, R128.reuse, R48, RZ ;  /* 0x00000030802c723c */ /* 0x044fe200000018ff */
[----:B------:R-:W-:Y:S07]  /*8840*/  LDSM.16.M88.4 R212, [R219+0x7800] ;  /* 0x00780000dbd4783b */ /* 0x000fee0000000200 */
        /* <DEDUP_REMOVED lines=49> */
[C---:B----4-:R-:W-:Y:S08]  /*8b60*/  HMMA.16816.F32 R76, R172.reuse, R184, R76 ;  /* 0x000000b8ac4c723c */ /* 0x050ff0000000184c */
[C---:B------:R-:W-:Y:S01]  /*8b70*/  HMMA.16816.F32 R80, R172.reuse, R186, R80 ;  /* 0x000000baac50723c */ /* 0x040fe20000001850 */
[----:B------:R-:W-:Y:S07]  /*8b80*/  LDSM.16.M88.4 R184, [R239] ;  /* 0x00000000efb8783b */ /* 0x000fee0000000200 */
[C---:B-1----:R-:W-:Y:S08]  /*8b90*/  HMMA.16816.F32 R84, R172.reuse, R168, R84 ;  /* 0x000000a8ac54723c */ /* 0x042ff00000001854 */
[C---:B------:R-:W-:Y:S01]  /*8ba0*/  HMMA.16816.F32 R88, R172.reuse, R170, R88 ;  /* 0x000000aaac58723c */ /* 0x040fe20000001858 */
[----:B------:R-:W1:Y:S07]  /*8bb0*/  LDSM.16.M88.4 R168, [R241] ;  /* 0x00000000f1a8783b */ /* 0x000e6e0000000200 */
[C---:B--2---:R-:W-:Y:S08]  /*8bc0*/  HMMA.16816.F32 R92, R172.reuse, R176, R92 ;  /* 0x000000b0ac5c723c */ /* 0x044ff0000000185c */
[C---:B------:R-:W-:Y:S01]  /*8bd0*/  HMMA.16816.F32 R96, R172.reuse, R178, R96 ;  /* 0x000000b2ac60723c */ /* 0x040fe20000001860 */
[----:B------:R-:W2:Y:S07]  /*8be0*/  LDSM.16.M88.4 R176, [R240] ;  /* 0x00000000f0b0783b */ /* 0x000eae0000000200 */
[C---:B------:R-:W-:Y:S08]  /*8bf0*/  HMMA.16816.F32 R100, R172.reuse, R188, R100 ;  /* 0x000000bcac64723c */ /* 0x040ff00000001864 */
[C---:B------:R-:W-:Y:S01]  /*8c00*/  HMMA.16816.F32 R104, R172.reuse, R190, R104 ;  /* 0x000000beac68723c */ /* 0x040fe20000001868 */
[----:B------:R-:W-:Y:S07]  /*8c10*/  LDSM.16.M88.4 R188, [R236] ;  /* 0x00000000ecbc783b */ /* 0x000fee0000000200 */
[C---:B------:R-:W-:Y:S08]  /*8c20*/  HMMA.16816.F32 R108, R172.reuse, R192, R108 ;  /* 0x000000c0ac6c723c */ /* 0x040ff0000000186c */
[C---:B------:R-:W-:Y:S01]  /*8c30*/  HMMA.16816.F32 R112, R172.reuse, R194, R112 ;  /* 0x000000c2ac70723c */ /* 0x040fe20000001870 */
[----:B------:R-:W-:Y:S07]  /*8c40*/  LDSM.16.M88.4 R192, [R235] ;  /* 0x00000000ebc0783b */ /* 0x000fee0000000200 */
[C---:B-----5:R-:W-:Y:S08]  /*8c50*/  HMMA.16816.F32 R116, R172.reuse, R196, R116 ;  /* 0x000000c4ac74723c */ /* 0x060ff00000001874 */
[C---:B------:R-:W-:Y:S01]  /*8c60*/  HMMA.16816.F32 R120, R172.reuse, R198, R120 ;  /* 0x000000c6ac78723c */ /* 0x040fe20000001878 */
[----:B------:R-:W-:Y:S07]  /*8c70*/  LDSM.16.M88.4 R196, [R234] ;  /* 0x00000000eac4783b */ /* 0x000fee0000000200 */
[C---:B---3--:R-:W-:Y:S08]  /*8c80*/  HMMA.16816.F32 R124, R172.reuse, R180, R124 ;  /* 0x000000b4ac7c723c */ /* 0x048ff0000000187c */
[----:B------:R-:W-:Y:S01]  /*8c90*/  HMMA.16816.F32 R128, R172, R182, R128 ;  /* 0x000000b6ac80723c */ /* 0x000fe20000001880 */
[----:B------:R-:W3:Y:S05]  /*8ca0*/  LDSM.16.M88.4 R172, [R238] ;  /* 0x00000000eeac783b */ /* 0x000eea0000000200 */
[----:B------:R-:W4:Y:S02]  /*8cb0*/  LDSM.16.M88.4 R180, [R237] ;  /* 0x00000000edb4783b */ /* 0x000f240000000200 */
[C---:B------:R-:W-:Y:S08]  /*8cc0*/  HMMA.16816.F32 R4, R200.reuse, R204, R4 ;  /* 0x000000ccc804723c */ /* 0x040ff00000001804 */
        /* <DEDUP_REMOVED lines=11> */
[C---:B---3--:R-:W-:Y:S08]  /*8d80*/  HMMA.16816.F32 R36, R200.reuse, R172, R36 ;  /* 0x000000acc824723c */ /* 0x048ff00000001824 */
[C---:B------:R-:W-:Y:S01]  /*8d90*/  HMMA.16816.F32 R40, R200.reuse, R174, R40 ;  /* 0x000000aec828723c */ /* 0x040fe20000001828 */
[----:B------:R-:W3:Y:S07]  /*8da0*/  LDSM.16.M88.4 R172, [R230] ;  /* 0x00000000e6ac783b */ /* 0x000eee0000000200 */
[C---:B----4-:R-:W-:Y:S08]  /*8db0*/  HMMA.16816.F32 R44, R200.reuse, R180, R44 ;  /* 0x000000b4c82c723c */ /* 0x050ff0000000182c */
        /* <DEDUP_REMOVED lines=30> */
[----:B------:R-:W-:Y:S01]  /*8fa0*/  HMMA.16816.F32 R128, R200, R182, R128 ;  /* 0x000000b6c880723c */ /* 0x000fe20000001880 */
[----:B------:R-:W5:Y:S05]  /*8fb0*/  LDSM.16.M88.4 R180, [R219+0x3800] ;  /* 0x00380000dbb4783b */ /* 0x000f6a0000000200 */
[----:B------:R-:W-:Y:S02]  /*8fc0*/  LDSM.16.M88.4 R200, [R219+0x6000] ;  /* 0x00600000dbc8783b */ /* 0x000fe40000000200 */
        /* <DEDUP_REMOVED lines=9> */
[C---:B----4-:R-:W-:Y:S08]  /*9060*/  HMMA.16816.F32 R28, R184.reuse, R204, R28 ;  /* 0x000000ccb81c723c */ /* 0x050ff0000000181c */
[C---:B------:R-:W-:Y:S01]  /*9070*/  HMMA.16816.F32 R32, R184.reuse, R206, R32 ;  /* 0x000000ceb820723c */ /* 0x040fe20000001820 */
[----:B------:R-:W-:Y:S07]  /*9080*/  LDSM.16.M88.4 R204, [R219+0x6800] ;  /* 0x00680000dbcc783b */ /* 0x000fee0000000200 */
[C---:B---3--:R-:W-:Y:S08]  /*9090*/  HMMA.16816.F32 R36, R184.reuse, R172, R36 ;  /* 0x000000acb824723c */ /* 0x048ff00000001824 */
[C---:B------:R-:W-:Y:S01]  /*90a0*/  HMMA.16816.F32 R40, R184.reuse, R174, R40 ;  /* 0x000000aeb828723c */ /* 0x040fe20000001828 */
[----:B------:R-:W3:Y:S01]  /*90b0*/  LDSM.16.M88.4 R172, [R219+0x5800] ;  /* 0x00580000dbac783b */ /* 0x000ee20000000200 */
[----:B------:R-:W-:Y:S04]  /*90c0*/  DEPBAR.LE SB0, 0x0 ;  /* 0x000080000000791a */ /* 0x000fe80000000000 */
[----:B------:R-:W-:Y:S02]  /*90d0*/  BAR.SYNC.DEFER_BLOCKING 0x0 ;  /* 0x0000000000007b1d */ /* 0x000fe40000010000 */
[C---:B-1----:R-:W-:Y:S08]  /*90e0*/  HMMA.16816.F32 R44, R184.reuse, R168, R44 ;  /* 0x000000a8b82c723c */ /* 0x042ff0000000182c */
[C---:B------:R-:W-:Y:S08]  /*90f0*/  HMMA.16816.F32 R48, R184.reuse, R170, R48 ;  /* 0x000000aab830723c */ /* 0x040ff00000001830 */
[C---:B--2---:R-:W-:Y:S08]  /*9100*/  HMMA.16816.F32 R52, R184.reuse, R176, R52 ;  /* 0x000000b0b834723c */ /* 0x044ff00000001834 */
[C---:B------:R-:W-:Y:S08]  /*9110*/  HMMA.16816.F32 R56, R184.reuse, R178, R56 ;  /* 0x000000b2b838723c */ /* 0x040ff00000001838 */
[C---:B-----5:R-:W-:Y:S08]  /*9120*/  HMMA.16816.F32 R60, R184.reuse, R180, R60 ;  /* 0x000000b4b83c723c */ /* 0x060ff0000000183c */
        /* <DEDUP_REMOVED lines=18> */
[----:B------:R-:W-:Y:S02]  /*9250*/  ULDC UR6, c[0x0][0x198] ;  /* 0x0000660000067ab9 */ /* 0x000fe40000000800 */
[----:B------:R-:W-:Y:S04]  /*9260*/  ULEA UR6, -UR6, URZ, 0x8 ;  /* 0x0000003f06067291 */ /* 0x000fe8000f8e413f */
[----:B------:R-:W-:Y:S02]  /*9270*/  USHF.R.S32.HI UR4, URZ, 0x1f, UR6 ;  /* 0x0000001f3f047899 */ /* 0x000fe40008011406 */
[----:B------:R-:W-:Y:S04]  /*9280*/  MOV R2, UR6 ;  /* 0x0000000600027c02 */ /* 0x000fe80008000f00 */
[----:B------:R-:W-:Y:S01]  /*9290*/  MOV R0, UR4 ;  /* 0x0000000400007c02 */ /* 0x000fe20008000f00 */
[----:B------:R-:W-:-:S05]  /*92a0*/  @P6 BRA `(.L_x_2170) ;  /* 0x000003b000006947 */ /* 0x000fca0003800000 */
[----:B------:R-:W-:Y:S01]  /*92b0*/  IMAD.SHL.U32 R168, R242, 0x100, RZ ;  /* 0x00000100f2a87824 */ /* 0x000fe200078e00ff */
[----:B------:R-:W-:Y:S04]  /*92c0*/  IABS R172, c[0x0][0x2d0] ;  /* 0x0000b40000ac7a13 */ /* 0x000fe80000000000 */
[----:B------:R-:W1:Y:S01]  /*92d0*/  I2F.RP R2, R172 ;  /* 0x000000ac00027306 */ /* 0x000e620000209400 */
[----:B------:R-:W-:Y:S02]  /*92e0*/  IADD3 R170, R168, -0x100, RZ ;  /* 0xffffff00a8aa7810 */ /* 0x000fe40007ffe0ff */
        /* <DEDUP_REMOVED lines=39> */
[----:B------:R-:W-:Y:S03]  /*9560*/  IMAD.IADD R0, R0, 0x1, -R144 ;  /* 0x0000000100007824 */ /* 0x000fe600078e0a90 */
        /* <DEDUP_REMOVED lines=10> */
[----:B------:R-:W-:Y:S01]  /*9610*/  IMAD.WIDE.U32 R2, R168, c[0x0][0x180], R2 ;  /* 0x00006000a8027a25 */ /* 0x000fe200078e0002 */
[----:B------:R-:W-:Y:S05]  /*9620*/  SHF.R.S32.HI R144, RZ, 0x1f, R168 ;  /* 0x0000001fff907819 */ /* 0x000fea00000114a8 */
[----:B------:R-:W-:Y:S04]  /*9630*/  IMAD R0, R144, c[0x0][0x180], RZ ;  /* 0x0000600090007a24 */ /* 0x000fe800078e02ff */
[----:B------:R-:W-:Y:S04]  /*9640*/  IMAD R0, R168, c[0x0][0x184], R0 ;  /* 0x00006100a8007a24 */ /* 0x000fe800078e0200 */
[----:B------:R-:W-:Y:S02]  /*9650*/  IMAD.IADD R0, R3, 0x1, R0 ;  /* 0x0000000103007824 */ /* 0x000fe400078e0200 */
.L_x_2170:
        /* <DEDUP_REMOVED lines=12> */
[----:B------:R2:W-:Y:S01]  /*9720*/  LDGSTS.E.BYPASS.LTC128B.128 [R243+0x2800], [R172.64] ;  /* 0x02800000acf37fae */ /* 0x0005e2000b901d4a */
        /* <DEDUP_REMOVED lines=38> */
[----:B------:R-:W-:Y:S05]  /*9990*/  IADD3.X R175, R3, UR5, RZ, P0, !PT ;  /* 0x0000000503af7c10 */ /* 0x000fea00087fe4ff */
[----:B------:R1:W-:Y:S04]  /*99a0*/  LDGSTS.E.BYPASS.LTC128B.128 [R243+0x9800], [R174.64] ;  /* 0x09800000aef37fae */ /* 0x0003e8000b901d4a */
[----:B------:R-:W0:Y:S02]  /*99b0*/  LDGDEPBAR ;  /* 0x00000000000079af */ /* 0x000e240000000000 */
.L_x_2169:
[----:B------:R-:W-:Y:S01]  /*99c0*/  FMNMX.FTZ R0, R4, R145, !PT ;  /* 0x0000009104007209 */ /* 0x000fe20007810000 */
[----:B-1----:R-:W-:Y:S03]  /*99d0*/  LDSM.16.MT88.4 R172, [R218+0xa000] ;  /* 0x00a00000daac783b */ /* 0x002fe60000004200 */
        /* <DEDUP_REMOVED lines=127> */
[----:B------:R-:W-:Y:S07]  /*a1d0*/  FMNMX.FTZ R0, R131, R0, !PT ;  /* 0x0000000083007209 */ /* 0x000fee0007810000 */
[----:B------:R-:W1:Y:S02]  /*a1e0*/  SHFL.BFLY PT, R2, R0, 0x2, 0x1f ;  /* 0x0c401f0000027f89 */ /* 0x000e6400000e0000 */
[----:B-1----:R-:W-:Y:S02]  /*a1f0*/  FMNMX.FTZ R0, R0, R2, !PT ;  /* 0x0000000200007209 */ /* 0x002fe40007810000 */
[----:B------:R-:W-:Y:S04]  /*a200*/  FMNMX.FTZ R144, R144, R3, !PT ;  /* 0x0000000390907209 */ /* 0x000fe80007810000 */
[----:B------:R-:W1:Y:S08]  /*a210*/  SHFL.BFLY PT, R3, R0, 0x1, 0x1f ;  /* 0x0c201f0000037f89 */ /* 0x000e7000000e0000 */
[----:B------:R-:W2:Y:S01]  /*a220*/  SHFL.BFLY PT, R168, R144, 0x1, 0x1f ;  /* 0x0c201f0090a87f89 */ /* 0x000ea200000e0000 */
[----:B-1----:R-:W-:Y:S02]  /*a230*/  FMNMX.FTZ R3, R0, R3, !PT ;  /* 0x0000000300037209 */ /* 0x002fe40007810000 */
[----:B--2---:R-:W-:Y:S05]  /*a240*/  FMNMX.FTZ R144, R144, R168, !PT ;  /* 0x000000a890907209 */ /* 0x004fea0007810000 */
[----:B------:R-:W1:Y:S01]  /*a250*/  LDSM.16.MT88.4 R168, [R147+0xa000] ;  /* 0x00a0000093a8783b */ /* 0x000e620000004200 */
[C---:B------:R-:W-:Y:S01]  /*a260*/  FSETP.NEU.FTZ.AND P0, PT, R144.reuse, -INF , PT ;  /* 0xff8000009000780b */ /* 0x040fe20003f1d000 */
[C---:B------:R-:W-:Y:S02]  /*a270*/  FADD.FTZ R2, -R144.reuse, R145 ;  /* 0x0000009190027221 */ /* 0x040fe40000010100 */
[----:B------:R-:W-:Y:S02]  /*a280*/  FMUL.FTZ R145, R144, c[0x0][0x23c] ;  /* 0x00008f0090917a20 */ /* 0x000fe40000410000 */
[----:B------:R-:W-:Y:S03]  /*a290*/  FMUL.FTZ R0, R2, c[0x0][0x23c] ;  /* 0x00008f0002007a20 */ /* 0x000fe60000410000 */
[----:B------:R-:W-:Y:S01]  /*a2a0*/  FSEL R145, R145, RZ, P0 ;  /* 0x000000ff91917208 */ /* 0x000fe20000000000 */
[----:B------:R-:W2:Y:S01]  /*a2b0*/  MUFU.EX2 R2, R0 ;  /* 0x0000000000027308 */ /* 0x000ea20000000800 */
[----:B------:R-:W-:Y:S03]  /*a2c0*/  FSETP.NEU.FTZ.AND P0, PT, R3, -INF , PT ;  /* 0xff8000000300780b */ /* 0x000fe60003f1d000 */
[--C-:B------:R-:W-:Y:S02]  /*a2d0*/  FFMA.FTZ R28, R28, c[0x0][0x23c], -R145.reuse ;  /* 0x00008f001c1c7a23 */ /* 0x100fe40000010891 */
        /* <DEDUP_REMOVED lines=9> */
[----:B------:R3:W-:Y:S01]  /*a370*/  MUFU.EX2 R188, R8 ;  /* 0x0000000800bc7308 */ /* 0x0007e20000000800 */
[--C-:B------:R-:W-:Y:S02]  /*a380*/  FFMA.FTZ R12, R12, c[0x0][0x23c], -R145.reuse ;  /* 0x00008f000c0c7a23 */ /* 0x100fe40000010891 */
[--C-:B------:R-:W-:Y:S02]  /*a390*/  FFMA.FTZ R13, R13, c[0x0][0x23c], -R145.reuse ;  /* 0x00008f000d0d7a23 */ /* 0x100fe40000010891 */
[--C-:B------:R-:W-:Y:S02]  /*a3a0*/  FFMA.FTZ R16, R16, c[0x0][0x23c], -R145.reuse ;  /* 0x00008f0010107a23 */ /* 0x100fe40000010891 */
[--C-:B------:R-:W-:Y:S02]  /*a3b0*/  FFMA.FTZ R17, R17, c[0x0][0x23c], -R145.reuse ;  /* 0x00008f0011117a23 */ /* 0x100fe40000010891 */
[--C-:B------:R-:W-:Y:S01]  /*a3c0*/  FFMA.FTZ R20, R20, c[0x0][0x23c], -R145.reuse ;  /* 0x00008f0014147a23 */ /* 0x100fe20000010891 */
[----:B------:R4:W-:Y:S01]  /*a3d0*/  MUFU.EX2 R189, R9 ;  /* 0x0000000900bd7308 */ /* 0x0009e20000000800 */
[--C-:B------:R-:W-:Y:S02]  /*a3e0*/  FFMA.FTZ R21, R21, c[0x0][0x23c], -R145.reuse ;  /* 0x00008f0015157a23 */ /* 0x100fe40000010891 */
[C---:B--2---:R-:W-:Y:S02]  /*a3f0*/  FMUL.FTZ R136, R2.reuse, R136 ;  /* 0x0000008802887220 */ /* 0x044fe40000410000 */
[C---:B------:R-:W-:Y:S02]  /*a400*/  FMUL.FTZ R137, R2.reuse, R137 ;  /* 0x0000008902897220 */ /* 0x040fe40000410000 */
[C---:B------:R-:W-:Y:S02]  /*a410*/  FMUL.FTZ R140, R2.reuse, R140 ;  /* 0x0000008c028c7220 */ /* 0x040fe40000410000 */
[C---:B------:R-:W-:Y:S01]  /*a420*/  FMUL.FTZ R141, R2.reuse, R141 ;  /* 0x0000008d028d7220 */ /* 0x040fe20000410000 */
[----:B------:R2:W-:Y:S01]  /*a430*/  MUFU.EX2 R194, R12 ;  /* 0x0000000c00c27308 */ /* 0x0005e20000000800 */
[C---:B------:R-:W-:Y:S02]  /*a440*/  FMUL.FTZ R132, R2.reuse, R132 ;  /* 0x0000008402847220 */ /* 0x040fe40000410000 */
[C---:B------:R-:W-:Y:S02]  /*a450*/  FMUL.FTZ R133, R2.reuse, R133 ;  /* 0x0000008502857220 */ /* 0x040fe40000410000 */
[----:B---3--:R-:W-:Y:S02]  /*a460*/  FMUL.FTZ R8, R2, R152 ;  /* 0x0000009802087220 */ /* 0x008fe40000410000 */
[--C-:B------:R-:W-:Y:S02]  /*a470*/  FFMA.FTZ R24, R24, c[0x0][0x23c], -R145.reuse ;  /* 0x00008f0018187a23 */ /* 0x100fe40000010891 */
[--C-:B------:R-:W-:Y:S01]  /*a480*/  FFMA.FTZ R25, R25, c[0x0][0x23c], -R145.reuse ;  /* 0x00008f0019197a23 */ /* 0x100fe20000010891 */
[----:B------:R3:W-:Y:S01]  /*a490*/  MUFU.EX2 R195, R13 ;  /* 0x0000000d00c37308 */ /* 0x0007e20000000800 */
[--C-:B------:R-:W-:Y:S02]  /*a4a0*/  FFMA.FTZ R48, R48, c[0x0][0x23c], -R145.reuse ;  /* 0x00008f0030307a23 */ /* 0x100fe40000010891 */
[--C-:B------:R-:W-:Y:S02]  /*a4b0*/  FFMA.FTZ R49, R49, c[0x0][0x23c], -R145.reuse ;  /* 0x00008f0031317a23 */ /* 0x100fe40000010891 */
[----:B----4-:R-:W-:Y:S02]  /*a4c0*/  FMUL.FTZ R9, R2, R153 ;  /* 0x0000009902097220 */ /* 0x010fe40000410000 */
[--C-:B------:R-:W-:Y:S02]  /*a4d0*/  FFMA.FTZ R116, R116, c[0x0][0x23c], -R145.reuse ;  /* 0x00008f0074747a23 */ /* 0x100fe40000010891 */
[--C-:B------:R-:W-:Y:S01]  /*a4e0*/  FFMA.FTZ R117, R117, c[0x0][0x23c], -R145.reuse ;  /* 0x00008f0075757a23 */ /* 0x100fe20000010891 */
[----:B------:R4:W-:Y:S01]  /*a4f0*/  MUFU.EX2 R190, R16 ;  /* 0x0000001000be7308 */ /* 0x0009e20000000800 */
[--C-:B------:R-:W-:Y:S02]  /*a500*/  FFMA.FTZ R120, R120, c[0x0][0x23c], -R145.reuse ;  /* 0x00008f0078787a23 */ /* 0x100fe40000010891 */
[--C-:B------:R-:W-:Y:S02]  /*a510*/  FFMA.FTZ R121, R121, c[0x0][0x23c], -R145.reuse ;  /* 0x00008f0079797a23 */ /* 0x100fe40000010891 */
[----:B--2---:R-:W-:Y:S02]  /*a520*/  FMUL.FTZ R12, R2, R156 ;  /* 0x0000009c020c7220 */ /* 0x004fe40000410000 */
[C---:B------:R-:W-:Y:S02]  /*a530*/  FADD.FTZ R0, -R3.reuse, R146 ;  /* 0x0000009203007221 */ /* 0x040fe40000010100 */
[----:B------:R-:W-:Y:S01]  /*a540*/  FMUL.FTZ R146, R3, c[0x0][0x23c] ;  /* 0x00008f0003927a20 */ /* 0x000fe20000410000 */
[----:B------:R2:W-:Y:S01]  /*a550*/  MUFU.EX2 R191, R17 ;  /* 0x0000001100bf7308 */ /* 0x0005e20000000800 */
[----:B------:R-:W-:Y:S02]  /*a560*/  FMUL.FTZ R0, R0, c[0x0][0x23c] ;  /* 0x00008f0000007a20 */ /* 0x000fe40000410000 */
[--C-:B------:R-:W-:Y:S01]  /*a570*/  FFMA.FTZ R4, R4, c[0x0][0x23c], -R145.reuse ;  /* 0x00008f0004047a23 */ /* 0x100fe20000010891 */
[----:B------:R-:W-:Y:S01]  /*a580*/  FSEL R146, R146, RZ, P0 ;  /* 0x000000ff92927208 */ /* 0x000fe20000000000 */
[----:B---3--:R-:W-:Y:S01]  /*a590*/  FMUL.FTZ R13, R2, R157 ;  /* 0x0000009d020d7220 */ /* 0x008fe20000410000 */
[----:B------:R-:W-:Y:S01]  /*a5a0*/  ISETP.GT.AND P0, PT, R242, RZ, PT ;  /* 0x000000fff200720c */ /* 0x000fe20003f04270 */
[--C-:B------:R-:W-:Y:S02]  /*a5b0*/  FFMA.FTZ R5, R5, c[0x0][0x23c], -R145.reuse ;  /* 0x00008f0005057a23 */ /* 0x100fe40000010891 */
[--C-:B------:R-:W-:Y:S01]  /*a5c0*/  FFMA.FTZ R30, R30, c[0x0][0x23c], -R146.reuse ;  /* 0x00008f001e1e7a23 */ /* 0x100fe20000010892 */
[----:B------:R-:W3:Y:S01]  /*a5d0*/  MUFU.EX2 R0, R0 ;  /* 0x0000000000007308 */ /* 0x000ee20000000800 */
        /* <DEDUP_REMOVED lines=9> */
[--C-:B------:R-:W-:Y:S02]  /*a670*/  FFMA.FTZ R43, R43, c[0x0][0x23c], -R146.reuse ;  /* 0x00008f002b2b7a23 */ /* 0x100fe40000010892 */
[--C-:B------:R-:W-:Y:S01]  /*a680*/  FFMA.FTZ R10, R10, c[0x0][0x23c], -R146.reuse ;  /* 0x00008f000a0a7a23 */ /* 0x100fe20000010892 */
[----:B------:R-:W2:Y:S01]  /*a690*/  MUFU.EX2 R179, R5 ;  /* 0x0000000500b37308 */ /* 0x000ea20000000800 */
[--C-:B------:R-:W-:Y:S02]  /*a6a0*/  FFMA.FTZ R11, R11, c[0x0][0x23c], -R146.reuse ;  /* 0x00008f000b0b7a23 */ /* 0x100fe40000010892 */
[--C-:B------:R-:W-:Y:S02]  /*a6b0*/  FFMA.FTZ R14, R14, c[0x0][0x23c], -R146.reuse ;  /* 0x00008f000e0e7a23 */ /* 0x100fe40000010892 */
[--C-:B------:R-:W-:Y:S02]  /*a6c0*/  FFMA.FTZ R15, R15, c[0x0][0x23c], -R146.reuse ;  /* 0x00008f000f0f7a23 */ /* 0x100fe40000010892 */
[--C-:B------:R-:W-:Y:S02]  /*a6d0*/  FFMA.FTZ R18, R18, c[0x0][0x23c], -R146.reuse ;  /* 0x00008f0012127a23 */ /* 0x100fe40000010892 */
[--C-:B------:R-:W-:Y:S01]  /*a6e0*/  FFMA.FTZ R19, R19, c[0x0][0x23c], -R146.reuse ;  /* 0x00008f0013137a23 */ /* 0x100fe20000010892 */
[----:B------:R5:W-:Y:S01]  /*a6f0*/  MUFU.EX2 R186, R10 ;  /* 0x0000000a00ba7308 */ /* 0x000be20000000800 */
[--C-:B------:R-:W-:Y:S02]  /*a700*/  FFMA.FTZ R22, R22, c[0x0][0x23c], -R146.reuse ;  /* 0x00008f0016167a23 */ /* 0x100fe40000010892 */
[--C-:B------:R-:W-:Y:S02]  /*a710*/  FFMA.FTZ R23, R23, c[0x0][0x23c], -R146.reuse ;  /* 0x00008f0017177a23 */ /* 0x100fe40000010892 */
[C---:B---3--:R-:W-:Y:S02]  /*a720*/  FMUL.FTZ R138, R0.reuse, R138 ;  /* 0x0000008a008a7220 */ /* 0x048fe40000410000 */
[C---:B------:R-:W-:Y:S02]  /*a730*/  FMUL.FTZ R139, R0.reuse, R139 ;  /* 0x0000008b008b7220 */ /* 0x040fe40000410000 */
[C---:B------:R-:W-:Y:S01]  /*a740*/  FMUL.FTZ R142, R0.reuse, R142 ;  /* 0x0000008e008e7220 */ /* 0x040fe20000410000 */
[----:B------:R3:W-:Y:S01]  /*a750*/  MUFU.EX2 R187, R11 ;  /* 0x0000000b00bb7308 */ /* 0x0007e20000000800 */
[----:B------:R-:W-:Y:S02]  /*a760*/  FMUL.FTZ R143, R0, R143 ;  /* 0x0000008f008f7220 */ /* 0x000fe40000410000 */
[C---:B----4-:R-:W-:Y:S01]  /*a770*/  FMUL.FTZ R4, R2.reuse, R148 ;  /* 0x0000009402047220 */ /* 0x050fe20000410000 */
[----:B--2---:R-:W-:Y:S01]  /*a780*/  F2FP.PACK_AB R148, R179, R176 ;  /* 0x000000b0b394723e */ /* 0x004fe200000000ff */
[----:B------:R-:W-:Y:S02]  /*a790*/  FMUL.FTZ R5, R2, R149 ;  /* 0x0000009502057220 */ /* 0x000fe40000410000 */
[C---:B------:R-:W-:Y:S02]  /*a7a0*/  FMUL.FTZ R134, R0.reuse, R134 ;  /* 0x0000008600867220 */ /* 0x040fe40000410000 */
[----:B------:R-:W-:Y:S01]  /*a7b0*/  FMUL.FTZ R135, R0, R135 ;  /* 0x0000008700877220 */ /* 0x000fe20000410000 */
[----:B------:R2:W-:Y:S01]  /*a7c0*/  MUFU.EX2 R193, R14 ;  /* 0x0000000e00c17308 */ /* 0x0005e20000000800 */
[--C-:B------:R-:W-:Y:S02]  /*a7d0*/  FFMA.FTZ R26, R26, c[0x0][0x23c], -R146.reuse ;  /* 0x00008f001a1a7a23 */ /* 0x100fe40000010892 */
[--C-:B------:R-:W-:Y:S02]  /*a7e0*/  FFMA.FTZ R27, R27, c[0x0][0x23c], -R146.reuse ;  /* 0x00008f001b1b7a23 */ /* 0x100fe40000010892 */
[----:B-----5:R-:W-:Y:S02]  /*a7f0*/  FMUL.FTZ R10, R0, R154 ;  /* 0x0000009a000a7220 */ /* 0x020fe40000410000 */
[--C-:B------:R-:W-:Y:S02]  /*a800*/  FFMA.FTZ R118, R118, c[0x0][0x23c], -R146.reuse ;  /* 0x00008f0076767a23 */ /* 0x100fe40000010892 */
[--C-:B------:R-:W-:Y:S01]  /*a810*/  FFMA.FTZ R119, R119, c[0x0][0x23c], -R146.reuse ;  /* 0x00008f0077777a23 */ /* 0x100fe20000010892 */
[----:B------:R4:W-:Y:S01]  /*a820*/  MUFU.EX2 R192, R15 ;  /* 0x0000000f00c07308 */ /* 0x0009e20000000800 */
[--C-:B------:R-:W-:Y:S02]  /*a830*/  FFMA.FTZ R122, R122, c[0x0][0x23c], -R146.reuse ;  /* 0x00008f007a7a7a23 */ /* 0x100fe40000010892 */
[--C-:B------:R-:W-:Y:S02]  /*a840*/  FFMA.FTZ R123, R123, c[0x0][0x23c], -R146.reuse ;  /* 0x00008f007b7b7a23 */ /* 0x100fe40000010892 */
[----:B---3--:R-:W-:Y:S02]  /*a850*/  FMUL.FTZ R11, R0, R155 ;  /* 0x0000009b000b7220 */ /* 0x008fe40000410000 */
[----:B------:R-:W3:Y:S01]  /*a860*/  LDSM.16.MT88.4 R152, [R216+0xa000] ;  /* 0x00a00000d898783b */ /* 0x000ee20000004200 */
[--C-:B------:R-:W-:Y:S02]  /*a870*/  FFMA.FTZ R6, R6, c[0x0][0x23c], -R146.reuse ;  /* 0x00008f0006067a23 */ /* 0x100fe40000010892 */
[----:B------:R5:W-:Y:S01]  /*a880*/  MUFU.EX2 R185, R18 ;  /* 0x0000001200b97308 */ /* 0x000be20000000800 */
[--C-:B------:R-:W-:Y:S02]  /*a890*/  FFMA.FTZ R7, R7, c[0x0][0x23c], -R146.reuse ;  /* 0x00008f0007077a23 */ /* 0x100fe40000010892 */
[--C-:B------:R-:W-:Y:S02]  /*a8a0*/  FFMA.FTZ R44, R44, c[0x0][0x23c], -R145.reuse ;  /* 0x00008f002c2c7a23 */ /* 0x100fe40000010891 */
[----:B--2---:R-:W-:Y:S02]  /*a8b0*/  FMUL.FTZ R14, R0, R158 ;  /* 0x0000009e000e7220 */ /* 0x004fe40000410000 */
[--C-:B------:R-:W-:Y:S02]  /*a8c0*/  FFMA.FTZ R45, R45, c[0x0][0x23c], -R145.reuse ;  /* 0x00008f002d2d7a23 */ /* 0x100fe40000010891 */
[--C-:B------:R-:W-:Y:S01]  /*a8d0*/  FFMA.FTZ R46, R46, c[0x0][0x23c], -R146.reuse ;  /* 0x00008f002e2e7a23 */ /* 0x100fe20000010892 */
[----:B------:R2:W-:Y:S01]  /*a8e0*/  MUFU.EX2 R177, R6 ;  /* 0x0000000600b17308 */ /* 0x0005e20000000800 */
[--C-:B------:R-:W-:Y:S02]  /*a8f0*/  FFMA.FTZ R47, R47, c[0x0][0x23c], -R146.reuse ;  /* 0x00008f002f2f7a23 */ /* 0x100fe40000010892 */
[--C-:B------:R-:W-:Y:S02]  /*a900*/  FFMA.FTZ R50, R50, c[0x0][0x23c], -R146.reuse ;  /* 0x00008f0032327a23 */ /* 0x100fe40000010892 */
[----:B----4-:R-:W-:Y:S02]  /*a910*/  FMUL.FTZ R15, R0, R159 ;  /* 0x0000009f000f7220 */ /* 0x010fe40000410000 */
[----:B------:R-:W4:Y:S01]  /*a920*/  LDSM.16.MT88.4 R156, [R217+0xa000] ;  /* 0x00a00000d99c783b */ /* 0x000f220000004200 */
[--C-:B------:R-:W-:Y:S02]  /*a930*/  FFMA.FTZ R51, R51, c[0x0][0x23c], -R146.reuse ;  /* 0x00008f0033337a23 */ /* 0x100fe40000010892 */
[----:B------:R-:W1:Y:S01]  /*a940*/  MUFU.EX2 R178, R7 ;  /* 0x0000000700b27308 */ /* 0x000e620000000800 */
        /* <DEDUP_REMOVED lines=8> */
[----:B--2---:R-:W-:Y:S01]  /*a9d0*/  FMUL.FTZ R6, R0, R150 ;  /* 0x0000009600067220 */ /* 0x004fe20000410000 */
[----:B------:R-:W-:Y:S01]  /*a9e0*/  F2FP.PACK_AB R150, R189, R188 ;  /* 0x000000bcbd96723e */ /* 0x000fe200000000ff */
[--C-:B------:R-:W-:Y:S02]  /*a9f0*/  FFMA.FTZ R58, R58, c[0x0][0x23c], -R146.reuse ;  /* 0x00008f003a3a7a23 */ /* 0x100fe40000010892 */
[--C-:B------:R-:W-:Y:S01]  /*aa00*/  FFMA.FTZ R59, R59, c[0x0][0x23c], -R146.reuse ;  /* 0x00008f003b3b7a23 */ /* 0x100fe20000010892 */
[----:B------:R2:W-:Y:S01]  /*aa10*/  MUFU.EX2 R182, R20 ;  /* 0x0000001400b67308 */ /* 0x0005e20000000800 */
[--C-:B------:R-:W-:Y:S02]  /*aa20*/  FFMA.FTZ R60, R60, c[0x0][0x23c], -R145.reuse ;  /* 0x00008f003c3c7a23 */ /* 0x100fe40000010891 */
[--C-:B------:R-:W-:Y:S01]  /*aa30*/  FFMA.FTZ R61, R61, c[0x0][0x23c], -R145.reuse ;  /* 0x00008f003d3d7a23 */ /* 0x100fe20000010891 */
[----:B-1----:R-:W-:Y:S01]  /*aa40*/  F2FP.PACK_AB R149, R178, R177 ;  /* 0x000000b1b295723e */ /* 0x002fe200000000ff */
[----:B------:R-:W-:Y:S01]  /*aa50*/  FMUL.FTZ R7, R0, R151 ;  /* 0x0000009700077220 */ /* 0x000fe20000410000 */
[----:B------:R-:W-:Y:S01]  /*aa60*/  F2FP.PACK_AB R151, R187, R186 ;  /* 0x000000babb97723e */ /* 0x000fe200000000ff */
[--C-:B------:R-:W-:Y:S02]  /*aa70*/  FFMA.FTZ R62, R62, c[0x0][0x23c], -R146.reuse ;  /* 0x00008f003e3e7a23 */ /* 0x100fe40000010892 */
[--C-:B------:R-:W-:Y:S01]  /*aa80*/  FFMA.FTZ R63, R63, c[0x0][0x23c], -R146.reuse ;  /* 0x00008f003f3f7a23 */ /* 0x100fe20000010892 */
[----:B------:R1:W1:Y:S01]  /*aa90*/  MUFU.EX2 R183, R21 ;  /* 0x0000001500b77308 */ /* 0x0002620000000800 */
[--C-:B------:R-:W-:Y:S02]  /*aaa0*/  FFMA.FTZ R64, R64, c[0x0][0x23c], -R145.reuse ;  /* 0x00008f0040407a23 */ /* 0x100fe40000010891 */
[C---:B------:R-:W-:Y:S05]  /*aab0*/  HMMA.16816.F32 R4, R148.reuse, R168, R4 ;  /* 0x000000a89404723c */ /* 0x040fea0000001804 */
[----:B-----5:R-:W-:Y:S02]  /*aac0*/  FMUL.FTZ R19, R0, R163 ;  /* 0x000000a300137220 */ /* 0x020fe40000410000 */
[----:B------:R5:W-:Y:S01]  /*aad0*/  MUFU.EX2 R180, R22 ;  /* 0x0000001600b47308 */ /* 0x000be20000000800 */
[C---:B------:R-:W-:Y:S01]  /*aae0*/  HMMA.16816.F32 R8, R148.reuse, R170, R8 ;  /* 0x000000aa9408723c */ /* 0x040fe20000001808 */
[----:B------:R-:W4:Y:S03]  /*aaf0*/  LDSM.16.MT88.4 R160, [R147+0xa800] ;  /* 0x00a8000093a0783b */ /* 0x000f260000004200 */
[----:B--2---:R-:W-:Y:S02]  /*ab00*/  FMUL.FTZ R20, R2, R164 ;  /* 0x000000a402147220 */ /* 0x004fe40000410000 */
[--C-:B------:R-:W-:Y:S02]  /*ab10*/  FFMA.FTZ R65, R65, c[0x0][0x23c], -R145.reuse ;  /* 0x00008f0041417a23 */ /* 0x100fe40000010891 */
[C---:B------:R-:W-:Y:S01]  /*ab20*/  HMMA.16816.F32 R12, R148.reuse, R172, R12 ;  /* 0x000000ac940c723c */ /* 0x040fe2000000180c */
[----:B------:R2:W2:Y:S03]  /*ab30*/  MUFU.EX2 R181, R23 ;  /* 0x0000001700b57308 */ /* 0x0004a60000000800 */
[--C-:B------:R-:W-:Y:S02]  /*ab40*/  FFMA.FTZ R66, R66, c[0x0][0x23c], -R146.reuse ;  /* 0x00008f0042427a23 */ /* 0x100fe40000010892 */
[----:B-1----:R-:W-:Y:S02]  /*ab50*/  FMUL.FTZ R21, R2, R165 ;  /* 0x000000a502157220 */ /* 0x002fe40000410000 */
[C---:B------:R-:W-:Y:S03]  /*ab60*/  HMMA.16816.F32 R132, R148.reuse, R174, R132 ;  /* 0x000000ae9484723c */ /* 0x040fe60000001884 */
[----:B------:R1:W-:Y:S01]  /*ab70*/  MUFU.EX2 R174, R24 ;  /* 0x0000001800ae7308 */ /* 0x0003e20000000800 */
[--C-:B------:R-:W-:Y:S02]  /*ab80*/  FFMA.FTZ R67, R67, c[0x0][0x23c], -R146.reuse ;  /* 0x00008f0043437a23 */ /* 0x100fe40000010892 */
[--C-:B------:R-:W-:Y:S02]  /*ab90*/  FFMA.FTZ R68, R68, c[0x0][0x23c], -R145.reuse ;  /* 0x00008f0044447a23 */ /* 0x100fe40000010891 */
[C---:B---3--:R-:W-:Y:S04]  /*aba0*/  HMMA.16816.F32 R16, R148.reuse, R152, R16 ;  /* 0x000000989410723c */ /* 0x048fe80000001810 */
[C---:B-----5:R-:W-:Y:S01]  /*abb0*/  FMUL.FTZ R22, R0.reuse, R166 ;  /* 0x000000a600167220 */ /* 0x060fe20000410000 */
[----:B------:R3:W5:Y:S01]  /*abc0*/  MUFU.EX2 R175, R25 ;  /* 0x0000001900af7308 */ /* 0x0007620000000800 */
[--C-:B------:R-:W-:Y:S02]  /*abd0*/  FFMA.FTZ R69, R69, c[0x0][0x23c], -R145.reuse ;  /* 0x00008f0045457a23 */ /* 0x100fe40000010891 */
[C---:B------:R-:W-:Y:S01]  /*abe0*/  HMMA.16816.F32 R136, R148.reuse, R154, R136 ;  /* 0x0000009a9488723c */ /* 0x040fe20000001888 */
[----:B------:R-:W5:Y:S03]  /*abf0*/  LDSM.16.MT88.4 R152, [R218+0xa800] ;  /* 0x00a80000da98783b */ /* 0x000f660000004200 */
[----:B--2---:R-:W-:Y:S02]  /*ac00*/  FMUL.FTZ R23, R0, R167 ;  /* 0x000000a700177220 */ /* 0x004fe40000410000 */
[--C-:B------:R-:W-:Y:S01]  /*ac10*/  FFMA.FTZ R70, R70, c[0x0][0x23c], -R146.reuse ;  /* 0x00008f0046467a23 */ /* 0x100fe20000010892 */
[----:B------:R5:W-:Y:S01]  /*ac20*/  MUFU.EX2 R173, R26 ;  /* 0x0000001a00ad7308 */ /* 0x000be20000000800 */
[C---:B----4-:R-:W-:Y:S01]  /*ac30*/  HMMA.16816.F32 R140, R148.reuse, R156, R140 ;  /* 0x0000009c948c723c */ /* 0x050fe2000000188c */
[----:B------:R-:W-:Y:S03]  /*ac40*/  LDSM.16.MT88.4 R164, [R217+0xa800] ;  /* 0x00a80000d9a4783b */ /* 0x000fe60000004200 */
[----:B-1----:R-:W-:Y:S01]  /*ac50*/  F2FP.PACK_AB R24, R183, R182 ;  /* 0x000000b6b718723e */ /* 0x002fe200000000ff */
[--C-:B------:R-:W-:Y:S02]  /*ac60*/  FFMA.FTZ R71, R71, c[0x0][0x23c], -R146.reuse ;  /* 0x00008f0047477a23 */ /* 0x100fe40000010892 */
[--C-:B------:R-:W-:Y:S01]  /*ac70*/  FFMA.FTZ R72, R72, c[0x0][0x23c], -R145.reuse ;  /* 0x00008f0048487a23 */ /* 0x100fe20000010891 */
[----:B------:R-:W-:Y:S01]  /*ac80*/  HMMA.16816.F32 R20, R148, R158, R20 ;  /* 0x0000009e9414723c */ /* 0x000fe20000001814 */
[----:B------:R-:W1:Y:S01]  /*ac90*/  MUFU.EX2 R172, R27 ;  /* 0x0000001b00ac7308 */ /* 0x000e620000000800 */
[----:B------:R-:W2:Y:S02]  /*aca0*/  LDSM.16.MT88.4 R156, [R216+0xa800] ;  /* 0x00a80000d89c783b */ /* 0x000ea40000004200 */
[--C-:B------:R-:W-:Y:S01]  /*acb0*/  FFMA.FTZ R73, R73, c[0x0][0x23c], -R145.reuse ;  /* 0x00008f0049497a23 */ /* 0x100fe20000010891 */
[----:B---3--:R-:W-:Y:S01]  /*acc0*/  F2FP.PACK_AB R25, R181, R180 ;  /* 0x000000b4b519723e */ /* 0x008fe200000000ff */
[--C-:B------:R-:W-:Y:S01]  /*acd0*/  FFMA.FTZ R74, R74, c[0x0][0x23c], -R146.reuse ;  /* 0x00008f004a4a7a23 */ /* 0x100fe20000010892 */
[----:B------:R-:W-:Y:S01]  /*ace0*/  F2FP.PACK_AB R148, R195, R194 ;  /* 0x000000c2c394723e */ /* 0x000fe200000000ff */
[--C-:B------:R-:W-:Y:S01]  /*acf0*/  FFMA.FTZ R75, R75, c[0x0][0x23c], -R146.reuse ;  /* 0x00008f004b4b7a23 */ /* 0x100fe20000010892 */
[----:B------:R-:W-:Y:S02]  /*ad00*/  F2FP.PACK_AB R149, R192, R193 ;  /* 0x000000c1c095723e */ /* 0x000fe400000000ff */
[----:B------:R-:W-:Y:S01]  /*ad10*/  MUFU.EX2 R171, R28 ;  /* 0x0000001c00ab7308 */ /* 0x000fe20000000800 */
[----:B------:R-:W-:Y:S01]  /*ad20*/  F2FP.PACK_AB R150, R191, R190 ;  /* 0x000000bebf96723e */ /* 0x000fe200000000ff */
[--C-:B------:R-:W-:Y:S01]  /*ad30*/  FFMA.FTZ R76, R76, c[0x0][0x23c], -R145.reuse ;  /* 0x00008f004c4c7a23 */ /* 0x100fe20000010891 */
[----:B------:R-:W-:Y:S01]  /*ad40*/  F2FP.PACK_AB R151, R184, R185 ;  /* 0x000000b9b897723e */ /* 0x000fe200000000ff */
[--C-:B------:R-:W-:Y:S01]  /*ad50*/  FFMA.FTZ R77, R77, c[0x0][0x23c], -R145.reuse ;  /* 0x00008f004d4d7a23 */ /* 0x100fe20000010891 */
[----:B-----5:R-:W-:Y:S01]  /*ad60*/  F2FP.PACK_AB R26, R175, R174 ;  /* 0x000000aeaf1a723e */ /* 0x020fe200000000ff */
[--C-:B------:R-:W-:Y:S02]  /*ad70*/  FFMA.FTZ R78, R78, c[0x0][0x23c], -R146.reuse ;  /* 0x00008f004e4e7a23 */ /* 0x100fe40000010892 */
[--C-:B------:R-:W-:Y:S02]  /*ad80*/  FFMA.FTZ R79, R79, c[0x0][0x23c], -R146.reuse ;  /* 0x00008f004f4f7a23 */ /* 0x100fe40000010892 */
[----:B------:R-:W3:Y:S01]  /*ad90*/  MUFU.EX2 R170, R29 ;  /* 0x0000001d00aa7308 */ /* 0x000ee20000000800 */
[C---:B------:R-:W-:Y:S03]  /*ada0*/  HMMA.16816.F32 R4, R148.reuse, R160, R4 ;  /* 0x000000a09404723c */ /* 0x040fe60000001804 */
[----:B-1----:R-:W-:Y:S01]  /*adb0*/  F2FP.PACK_AB R27, R172, R173 ;  /* 0x000000adac1b723e */ /* 0x002fe200000000ff */
[--C-:B------:R-:W-:Y:S02]  /*adc0*/  FFMA.FTZ R80, R80, c[0x0][0x23c], -R145.reuse ;  /* 0x00008f0050507a23 */ /* 0x100fe40000010891 */
[--C-:B------:R-:W-:Y:S02]  /*add0*/  FFMA.FTZ R81, R81, c[0x0][0x23c], -R145.reuse ;  /* 0x00008f0051517a23 */ /* 0x100fe40000010891 */
[C---:B------:R-:W-:Y:S01]  /*ade0*/  HMMA.16816.F32 R8, R148.reuse, R162, R8 ;  /* 0x000000a29408723c */ /* 0x040fe20000001808 */
[----:B------:R-:W-:Y:S01]  /*adf0*/  MUFU.EX2 R168, R30 ;  /* 0x0000001e00a87308 */ /* 0x000fe20000000800 */
[----:B------:R-:W1:Y:S02]  /*ae00*/  LDSM.16.MT88.4 R160, [R147+0xb000] ;  /* 0x00b0000093a0783b */ /* 0x000e640000004200 */
[--C-:B------:R-:W-:Y:S02]  /*ae10*/  FFMA.FTZ R82, R82, c[0x0][0x23c], -R146.reuse ;  /* 0x00008f0052527a23 */ /* 0x100fe40000010892 */
[--C-:B------:R-:W-:Y:S02]  /*ae20*/  FFMA.FTZ R83, R83, c[0x0][0x23c], -R146.reuse ;  /* 0x00008f0053537a23 */ /* 0x100fe40000010892 */
[C---:B------:R-:W-:Y:S03]  /*ae30*/  HMMA.16816.F32 R12, R148.reuse, R152, R12 ;  /* 0x00000098940c723c */ /* 0x040fe6000000180c */
[----:B------:R4:W5:Y:S01]  /*ae40*/  MUFU.EX2 R169, R31 ;  /* 0x0000001f00a97308 */ /* 0x0009620000000800 */
[--C-:B------:R-:W-:Y:S02]  /*ae50*/  FFMA.FTZ R84, R84, c[0x0][0x23c], -R145.reuse ;  /* 0x00008f0054547a23 */ /* 0x100fe40000010891 */
[--C-:B------:R-:W-:Y:S02]  /*ae60*/  FFMA.FTZ R85, R85, c[0x0][0x23c], -R145.reuse ;  /* 0x00008f0055557a23 */ /* 0x100fe40000010891 */
[C---:B------:R-:W-:Y:S01]  /*ae70*/  HMMA.16816.F32 R132, R148.reuse, R154, R132 ;  /* 0x0000009a9484723c */ /* 0x040fe20000001884 */
[----:B------:R-:W3:Y:S03]  /*ae80*/  LDSM.16.MT88.4 R152, [R218+0xb000] ;  /* 0x00b00000da98783b */ /* 0x000ee60000004200 */
[--C-:B------:R-:W-:Y:S01]  /*ae90*/  FFMA.FTZ R86, R86, c[0x0][0x23c], -R146.reuse ;  /* 0x00008f0056567a23 */ /* 0x100fe20000010892 */
[----:B------:R-:W-:Y:S01]  /*aea0*/  MUFU.EX2 R44, R44 ;  /* 0x0000002c002c7308 */ /* 0x000fe20000000800 */
[--C-:B------:R-:W-:Y:S02]  /*aeb0*/  FFMA.FTZ R87, R87, c[0x0][0x23c], -R146.reuse ;  /* 0x00008f0057577a23 */ /* 0x100fe40000010892 */
[C---:B--2---:R-:W-:Y:S04]  /*aec0*/  HMMA.16816.F32 R16, R148.reuse, R156, R16 ;  /* 0x0000009c9410723c */ /* 0x044fe80000001810 */
[--C-:B------:R-:W-:Y:S02]  /*aed0*/  FFMA.FTZ R88, R88, c[0x0][0x23c], -R145.reuse ;  /* 0x00008f0058587a23 */ /* 0x100fe40000010891 */
[--C-:B------:R-:W-:Y:S01]  /*aee0*/  FFMA.FTZ R89, R89, c[0x0][0x23c], -R145.reuse ;  /* 0x00008f0059597a23 */ /* 0x100fe20000010891 */
[----:B------:R-:W-:Y:S01]  /*aef0*/  MUFU.EX2 R157, R39 ;  /* 0x00000027009d7308 */ /* 0x000fe20000000800 */
[C---:B------:R-:W-:Y:S01]  /*af00*/  HMMA.16816.F32 R136, R148.reuse, R158, R136 ;  /* 0x0000009e9488723c */ /* 0x040fe20000001888 */
[----:B----4-:R-:W2:Y:S03]  /*af10*/  LDSM.16.MT88.4 R28, [R216+0xb000] ;  /* 0x00b00000d81c783b */ /* 0x010ea60000004200 */
[--C-:B------:R-:W-:Y:S02]  /*af20*/  FFMA.FTZ R90, R90, c[0x0][0x23c], -R146.reuse ;  /* 0x00008f005a5a7a23 */ /* 0x100fe40000010892 */
[--C-:B------:R-:W-:Y:S02]  /*af30*/  FFMA.FTZ R91, R91, c[0x0][0x23c], -R146.reuse ;  /* 0x00008f005b5b7a23 */ /* 0x100fe40000010892 */
[C---:B------:R-:W-:Y:S01]  /*af40*/  HMMA.16816.F32 R140, R148.reuse, R164, R140 ;  /* 0x000000a4948c723c */ /* 0x040fe2000000188c */
[----:B------:R-:W-:Y:S03]  /*af50*/  MUFU.EX2 R164, R32 ;  /* 0x0000002000a47308 */ /* 0x000fe60000000800 */
[--C-:B------:R-:W-:Y:S02]  /*af60*/  FFMA.FTZ R92, R92, c[0x0][0x23c], -R145.reuse ;  /* 0x00008f005c5c7a23 */ /* 0x100fe40000010891 */
[--C-:B------:R-:W-:Y:S02]  /*af70*/  FFMA.FTZ R93, R93, c[0x0][0x23c], -R145.reuse ;  /* 0x00008f005d5d7a23 */ /* 0x100fe40000010891 */
[----:B------:R-:W-:Y:S01]  /*af80*/  HMMA.16816.F32 R20, R148, R166, R20 ;  /* 0x000000a69414723c */ /* 0x000fe20000001814 */
[----:B------:R-:W4:Y:S02]  /*af90*/  LDSM.16.MT88.4 R148, [R217+0xb000] ;  /* 0x00b00000d994783b */ /* 0x000f240000004200 */
[----:B------:R-:W2:Y:S01]  /*afa0*/  MUFU.EX2 R165, R33 ;  /* 0x0000002100a57308 */ /* 0x000ea20000000800 */
[--C-:B------:R-:W-:Y:S02]  /*afb0*/  FFMA.FTZ R94, R94, c[0x0][0x23c], -R146.reuse ;  /* 0x00008f005e5e7a23 */ /* 0x100fe40000010892 */
[--C-:B------:R-:W-:Y:S02]  /*afc0*/  FFMA.FTZ R95, R95, c[0x0][0x23c], -R146.reuse ;  /* 0x00008f005f5f7a23 */ /* 0x100fe40000010892 */
[C---:B-1----:R-:W-:Y:S05]  /*afd0*/  HMMA.16816.F32 R4, R24.reuse, R160, R4 ;  /* 0x000000a01804723c */ /* 0x042fea0000001804 */
[----:B------:R-:W-:Y:S01]  /*afe0*/  MUFU.EX2 R159, R34 ;  /* 0x00000022009f7308 */ /* 0x000fe20000000800 */
[--C-:B------:R-:W-:Y:S02]  /*aff0*/  FFMA.FTZ R96, R96, c[0x0][0x23c], -R145.reuse ;  /* 0x00008f0060607a23 */ /* 0x100fe40000010891 */
[C---:B------:R-:W-:Y:S04]  /*b000*/  HMMA.16816.F32 R8, R24.reuse, R162, R8 ;  /* 0x000000a21808723c */ /* 0x040fe80000001808 */
[--C-:B------:R-:W-:Y:S02]  /*b010*/  FFMA.FTZ R97, R97, c[0x0][0x23c], -R145.reuse ;  /* 0x00008f0061617a23 */ /* 0x100fe40000010891 */
[--C-:B------:R-:W-:Y:S01]  /*b020*/  FFMA.FTZ R98, R98, c[0x0][0x23c], -R146.reuse ;  /* 0x00008f0062627a23 */ /* 0x100fe20000010892 */
[----:B------:R1:W1:Y:S01]  /*b030*/  MUFU.EX2 R162, R35 ;  /* 0x0000002300a27308 */ /* 0x0002620000000800 */
[C---:B---3--:R-:W-:Y:S04]  /*b040*/  HMMA.16816.F32 R12, R24.reuse, R152, R12 ;  /* 0x00000098180c723c */ /* 0x048fe8000000180c */
[--C-:B------:R-:W-:Y:S02]  /*b050*/  FFMA.FTZ R99, R99, c[0x0][0x23c], -R146.reuse ;  /* 0x00008f0063637a23 */ /* 0x100fe40000010892 */
[--C-:B------:R-:W-:Y:S02]  /*b060*/  FFMA.FTZ R100, R100, c[0x0][0x23c], -R145.reuse ;  /* 0x00008f0064647a23 */ /* 0x100fe40000010891 */
[C---:B------:R-:W-:Y:S01]  /*b070*/  HMMA.16816.F32 R132, R24.reuse, R154, R132 ;  /* 0x0000009a1884723c */ /* 0x040fe20000001884 */
[----:B------:R-:W-:Y:S01]  /*b080*/  MUFU.EX2 R161, R36 ;  /* 0x0000002400a17308 */ /* 0x000fe20000000800 */
[----:B------:R-:W-:Y:S02]  /*b090*/  LDSM.16.MT88.4 R152, [R218+0xb800] ;  /* 0x00b80000da98783b */ /* 0x000fe40000004200 */
[--C-:B------:R-:W-:Y:S02]  /*b0a0*/  FFMA.FTZ R101, R101, c[0x0][0x23c], -R145.reuse ;  /* 0x00008f0065657a23 */ /* 0x100fe40000010891 */
[--C-:B------:R-:W-:Y:S02]  /*b0b0*/  FFMA.FTZ R102, R102, c[0x0][0x23c], -R146.reuse ;  /* 0x00008f0066667a23 */ /* 0x100fe40000010892 */
[C---:B--2---:R-:W-:Y:S03]  /*b0c0*/  HMMA.16816.F32 R16, R24.reuse, R28, R16 ;  /* 0x0000001c1810723c */ /* 0x044fe60000001810 */
[----:B------:R-:W2:Y:S01]  /*b0d0*/  MUFU.EX2 R160, R37 ;  /* 0x0000002500a07308 */ /* 0x000ea20000000800 */
[--C-:B------:R-:W-:Y:S02]  /*b0e0*/  FFMA.FTZ R103, R103, c[0x0][0x23c], -R146.reuse ;  /* 0x00008f0067677a23 */ /* 0x100fe40000010892 */
[--C-:B------:R-:W-:Y:S01]  /*b0f0*/  FFMA.FTZ R104, R104, c[0x0][0x23c], -R145.reuse ;  /* 0x00008f0068687a23 */ /* 0x100fe20000010891 */
[----:B-1----:R-:W1:Y:S01]  /*b100*/  LDSM.16.MT88.4 R32, [R147+0xb800] ;  /* 0x00b800009320783b */ /* 0x002e620000004200 */
[C---:B------:R-:W-:Y:S04]  /*b110*/  HMMA.16816.F32 R136, R24.reuse, R30, R136 ;  /* 0x0000001e1888723c */ /* 0x040fe80000001888 */
[--C-:B------:R-:W-:Y:S01]  /*b120*/  FFMA.FTZ R105, R105, c[0x0][0x23c], -R145.reuse ;  /* 0x00008f0069697a23 */ /* 0x100fe20000010891 */
[----:B------:R3:W1:Y:S01]  /*b130*/  MUFU.EX2 R158, R38 ;  /* 0x00000026009e7308 */ /* 0x0006620000000800 */
[--C-:B------:R-:W-:Y:S01]  /*b140*/  FFMA.FTZ R106, R106, c[0x0][0x23c], -R146.reuse ;  /* 0x00008f006a6a7a23 */ /* 0x100fe20000010892 */
[----:B------:R-:W2:Y:S01]  /*b150*/  LDSM.16.MT88.4 R28, [R216+0xb800] ;  /* 0x00b80000d81c783b */ /* 0x000ea20000004200 */
[C---:B----4-:R-:W-:Y:S04]  /*b160*/  HMMA.16816.F32 R140, R24.reuse, R148, R140 ;  /* 0x00000094188c723c */ /* 0x050fe8000000188c */
[--C-:B------:R-:W-:Y:S02]  /*b170*/  FFMA.FTZ R107, R107, c[0x0][0x23c], -R146.reuse ;  /* 0x00008f006b6b7a23 */ /* 0x100fe40000010892 */
[--C-:B------:R-:W-:Y:S01]  /*b180*/  FFMA.FTZ R108, R108, c[0x0][0x23c], -R145.reuse ;  /* 0x00008f006c6c7a23 */ /* 0x100fe20000010891 */
[----:B------:R-:W-:Y:S01]  /*b190*/  MUFU.EX2 R156, R40 ;  /* 0x00000028009c7308 */ /* 0x000fe20000000800 */
[----:B------:R-:W-:Y:S04]  /*b1a0*/  HMMA.16816.F32 R20, R24, R150, R20 ;  /* 0x000000961814723c */ /* 0x000fe80000001814 */
[--C-:B------:R-:W-:Y:S02]  /*b1b0*/  FFMA.FTZ R109, R109, c[0x0][0x23c], -R145.reuse ;  /* 0x00008f006d6d7a23 */ /* 0x100fe40000010891 */
[--C-:B------:R-:W-:Y:S01]  /*b1c0*/  FFMA.FTZ R110, R110, c[0x0][0x23c], -R146.reuse ;  /* 0x00008f006e6e7a23 */ /* 0x100fe20000010892 */
[----:B------:R-:W-:Y:S01]  /*b1d0*/  F2FP.PACK_AB R24, R170, R171 ;  /* 0x000000abaa18723e */ /* 0x000fe200000000ff */
[--C-:B------:R-:W-:Y:S01]  /*b1e0*/  FFMA.FTZ R111, R111, c[0x0][0x23c], -R146.reuse ;  /* 0x00008f006f6f7a23 */ /* 0x100fe20000010892 */
[----:B------:R-:W4:Y:S03]  /*b1f0*/  MUFU.EX2 R150, R41 ;  /* 0x0000002900967308 */ /* 0x000f260000000800 */
[----:B-----5:R-:W-:Y:S01]  /*b200*/  F2FP.PACK_AB R25, R169, R168 ;  /* 0x000000a8a919723e */ /* 0x020fe200000000ff */
[----:B---3--:R-:W3:Y:S01]  /*b210*/  LDSM.16.MT88.4 R36, [R217+0xb800] ;  /* 0x00b80000d924783b */ /* 0x008ee20000004200 */
[----:B------:R-:W-:Y:S01]  /*b220*/  F2FP.PACK_AB R26, R165, R164 ;  /* 0x000000a4a51a723e */ /* 0x000fe200000000ff */
[--C-:B------:R-:W-:Y:S01]  /*b230*/  FFMA.FTZ R112, R112, c[0x0][0x23c], -R145.reuse ;  /* 0x00008f0070707a23 */ /* 0x100fe20000010891 */
[----:B------:R-:W-:Y:S01]  /*b240*/  F2FP.PACK_AB R27, R162, R159 ;  /* 0x0000009fa21b723e */ /* 0x000fe200000000ff */
[--C-:B------:R-:W-:Y:S02]  /*b250*/  FFMA.FTZ R113, R113, c[0x0][0x23c], -R145.reuse ;  /* 0x00008f0071717a23 */ /* 0x100fe40000010891 */
[----:B------:R-:W-:Y:S01]  /*b260*/  MUFU.EX2 R148, R42 ;  /* 0x0000002a00947308 */ /* 0x000fe20000000800 */
[--C-:B------:R-:W-:Y:S02]  /*b270*/  FFMA.FTZ R114, R114, c[0x0][0x23c], -R146.reuse ;  /* 0x00008f0072727a23 */ /* 0x100fe40000010892 */
[--C-:B------:R-:W-:Y:S01]  /*b280*/  FFMA.FTZ R115, R115, c[0x0][0x23c], -R146.reuse ;  /* 0x00008f0073737a23 */ /* 0x100fe20000010892 */
[C---:B-1----:R-:W-:Y:S03]  /*b290*/  HMMA.16816.F32 R4, R24.reuse, R32, R4 ;  /* 0x000000201804723c */ /* 0x042fe60000001804 */
[--C-:B------:R-:W-:Y:S02]  /*b2a0*/  FFMA.FTZ R124, R124, c[0x0][0x23c], -R145.reuse ;  /* 0x00008f007c7c7a23 */ /* 0x100fe40000010891 */
[--C-:B------:R-:W-:Y:S01]  /*b2b0*/  FFMA.FTZ R125, R125, c[0x0][0x23c], -R145.reuse ;  /* 0x00008f007d7d7a23 */ /* 0x100fe20000010891 */
[----:B------:R1:W5:Y:S01]  /*b2c0*/  MUFU.EX2 R149, R43 ;  /* 0x0000002b00957308 */ /* 0x0003620000000800 */
[--C-:B------:R-:W-:Y:S01]  /*b2d0*/  FFMA.FTZ R126, R126, c[0x0][0x23c], -R146.reuse ;  /* 0x00008f007e7e7a23 */ /* 0x100fe20000010892 */
[C---:B------:R-:W-:Y:S01]  /*b2e0*/  HMMA.16816.F32 R8, R24.reuse, R34, R8 ;  /* 0x000000221808723c */ /* 0x040fe20000001808 */
[----:B------:R-:W3:Y:S03]  /*b2f0*/  LDSM.16.MT88.4 R32, [R147+0xc000] ;  /* 0x00c000009320783b */ /* 0x000ee60000004200 */
[--C-:B------:R-:W-:Y:S02]  /*b300*/  FFMA.FTZ R127, R127, c[0x0][0x23c], -R146.reuse ;  /* 0x00008f007f7f7a23 */ /* 0x100fe40000010892 */
[--C-:B------:R-:W-:Y:S02]  /*b310*/  FFMA.FTZ R128, R128, c[0x0][0x23c], -R145.reuse ;  /* 0x00008f0080807a23 */ /* 0x100fe40000010891 */
[----:B------:R-:W3:Y:S01]  /*b320*/  MUFU.EX2 R45, R45 ;  /* 0x0000002d002d7308 */ /* 0x000ee20000000800 */
[C---:B------:R-:W-:Y:S03]  /*b330*/  HMMA.16816.F32 R12, R24.reuse, R152, R12 ;  /* 0x00000098180c723c */ /* 0x040fe6000000180c */
[----:B------:R-:W-:Y:S02]  /*b340*/  FFMA.FTZ R145, R129, c[0x0][0x23c], -R145 ;  /* 0x00008f0081917a23 */ /* 0x000fe40000010891 */
[--C-:B------:R-:W-:Y:S02]  /*b350*/  FFMA.FTZ R130, R130, c[0x0][0x23c], -R146.reuse ;  /* 0x00008f0082827a23 */ /* 0x100fe40000010892 */
[----:B------:R-:W-:Y:S01]  /*b360*/  FFMA.FTZ R146, R131, c[0x0][0x23c], -R146 ;  /* 0x00008f0083927a23 */ /* 0x000fe20000010892 */
[C---:B------:R-:W-:Y:S01]  /*b370*/  HMMA.16816.F32 R132, R24.reuse, R154, R132 ;  /* 0x0000009a1884723c */ /* 0x040fe20000001884 */
[----:B------:R-:W-:Y:S01]  /*b380*/  MUFU.EX2 R46, R46 ;  /* 0x0000002e002e7308 */ /* 0x000fe20000000800 */
[----:B------:R-:W-:Y:S02]  /*b390*/  LDSM.16.MT88.4 R152, [R147+0x11800] ;  /* 0x011800009398783b */ /* 0x000fe40000004200 */
[----:B------:R-:W-:Y:S02]  /*b3a0*/  FFMA.FTZ R0, R0, R251, R177 ;  /* 0x000000fb00007223 */ /* 0x000fe400000100b1 */
[----:B------:R-:W-:Y:S02]  /*b3b0*/  FFMA.FTZ R2, R2, R248, R176 ;  /* 0x000000f802027223 */ /* 0x000fe400000100b0 */
[C---:B--2---:R-:W-:Y:S02]  /*b3c0*/  HMMA.16816.F32 R16, R24.reuse, R28, R16 ;  /* 0x0000001c1810723c */ /* 0x044fe40000001810 */
[----:B-1----:R-:W-:Y:S01]  /*b3d0*/  LDSM.16.MT88.4 R40, [R217+0xc000] ;  /* 0x00c00000d928783b */ /* 0x002fe20000004200 */
[----:B------:R-:W1:Y:S01]  /*b3e0*/  MUFU.EX2 R47, R47 ;  /* 0x0000002f002f7308 */ /* 0x000e620000000800 */
[----:B------:R-:W-:Y:S02]  /*b3f0*/  FADD.FTZ R0, R178, R0 ;  /* 0x00000000b2007221 */ /* 0x000fe40000010000 */
[----:B------:R-:W-:Y:S02]  /*b400*/  FADD.FTZ R2, R179, R2 ;  /* 0x00000002b3027221 */ /* 0x000fe40000010000 */
[C---:B------:R-:W-:Y:S02]  /*b410*/  HMMA.16816.F32 R136, R24.reuse, R30, R136 ;  /* 0x0000001e1888723c */ /* 0x040fe40000001888 */
[----:B------:R-:W2:Y:S02]  /*b420*/  LDSM.16.MT88.4 R28, [R218+0xc000] ;  /* 0x00c00000da1c783b */ /* 0x000ea40000004200 */
[----:B------:R-:W-:Y:S01]  /*b430*/  FADD.FTZ R0, R186, R0 ;  /* 0x00000000ba007221 */ /* 0x000fe20000010000 */
[----:B------:R-:W-:Y:S01]  /*b440*/  MUFU.EX2 R48, R48 ;  /* 0x0000003000307308 */ /* 0x000fe20000000800 */
[----:B------:R-:W-:Y:S02]  /*b450*/  FADD.FTZ R2, R188, R2 ;  /* 0x00000002bc027221 */ /* 0x000fe40000010000 */
[C---:B---3--:R-:W-:Y:S04]  /*b460*/  HMMA.16816.F32 R140, R24.reuse, R36, R140 ;  /* 0x00000024188c723c */ /* 0x048fe8000000188c */
[----:B------:R-:W-:Y:S02]  /*b470*/  FADD.FTZ R0, R187, R0 ;  /* 0x00000000bb007221 */ /* 0x000fe40000010000 */
[----:B------:R-:W-:Y:S01]  /*b480*/  FADD.FTZ R2, R189, R2 ;  /* 0x00000002bd027221 */ /* 0x000fe20000010000 */
[----:B------:R-:W3:Y:S01]  /*b490*/  MUFU.EX2 R49, R49 ;  /* 0x0000003100317308 */ /* 0x000ee20000000800 */
[----:B------:R-:W-:Y:S01]  /*b4a0*/  HMMA.16816.F32 R20, R24, R38, R20 ;  /* 0x000000261814723c */ /* 0x000fe20000001814 */
[----:B------:R-:W1:Y:S03]  /*b4b0*/  LDSM.16.MT88.4 R36, [R216+0xc000] ;  /* 0x00c00000d824783b */ /* 0x000e660000004200 */
[----:B------:R-:W-:Y:S02]  /*b4c0*/  FADD.FTZ R0, R193, R0 ;  /* 0x00000000c1007221 */ /* 0x000fe40000010000 */
[----:B------:R-:W-:Y:S01]  /*b4d0*/  FADD.FTZ R2, R194, R2 ;  /* 0x00000002c2027221 */ /* 0x000fe20000010000 */
[----:B------:R-:W-:Y:S01]  /*b4e0*/  F2FP.PACK_AB R24, R160, R161 ;  /* 0x000000a1a018723e */ /* 0x000fe200000000ff */
[----:B------:R-:W-:Y:S01]  /*b4f0*/  FADD.FTZ R0, R192, R0 ;  /* 0x00000000c0007221 */ /* 0x000fe20000010000 */
[----:B------:R-:W-:Y:S03]  /*b500*/  MUFU.EX2 R50, R50 ;  /* 0x0000003200327308 */ /* 0x000fe60000000800 */
[----:B------:R-:W-:Y:S01]  /*b510*/  F2FP.PACK_AB R25, R157, R158 ;  /* 0x0000009e9d19723e */ /* 0x000fe200000000ff */
[----:B------:R-:W-:Y:S01]  /*b520*/  FADD.FTZ R0, R185, R0 ;  /* 0x00000000b9007221 */ /* 0x000fe20000010000 */
[----:B----4-:R-:W-:Y:S01]  /*b530*/  F2FP.PACK_AB R26, R150, R156 ;  /* 0x0000009c961a723e */ /* 0x010fe200000000ff */
[----:B------:R-:W-:Y:S01]  /*b540*/  FADD.FTZ R2, R195, R2 ;  /* 0x00000002c3027221 */ /* 0x000fe20000010000 */
[----:B-----5:R-:W-:Y:S01]  /*b550*/  F2FP.PACK_AB R27, R149, R148 ;  /* 0x00000094951b723e */ /* 0x020fe200000000ff */
[----:B------:R-:W-:Y:S02]  /*b560*/  FADD.FTZ R0, R184, R0 ;  /* 0x00000000b8007221 */ /* 0x000fe40000010000 */
[----:B------:R-:W4:Y:S01]  /*b570*/  MUFU.EX2 R51, R51 ;  /* 0x0000003300337308 */ /* 0x000f220000000800 */
[----:B------:R-:W-:Y:S03]  /*b580*/  FADD.FTZ R2, R190, R2 ;  /* 0x00000002be027221 */ /* 0x000fe60000010000 */
[C---:B------:R-:W-:Y:S03]  /*b590*/  HMMA.16816.F32 R4, R24.reuse, R32, R4 ;  /* 0x000000201804723c */ /* 0x040fe60000001804 */
[----:B------:R-:W-:Y:S03]  /*b5a0*/  FADD.FTZ R2, R191, R2 ;  /* 0x00000002bf027221 */ /* 0x000fe60000010000 */
[----:B------:R-:W-:Y:S01]  /*b5b0*/  MUFU.EX2 R52, R52 ;  /* 0x0000003400347308 */ /* 0x000fe20000000800 */
[----:B------:R-:W-:Y:S01]  /*b5c0*/  FADD.FTZ R2, R182, R2 ;  /* 0x00000002b6027221 */ /* 0x000fe20000010000 */
[C---:B------:R-:W-:Y:S01]  /*b5d0*/  HMMA.16816.F32 R8, R24.reuse, R34, R8 ;  /* 0x000000221808723c */ /* 0x040fe20000001808 */
[----:B------:R-:W5:Y:S07]  /*b5e0*/  LDSM.16.MT88.4 R32, [R147+0xc800] ;  /* 0x00c800009320783b */ /* 0x000f6e0000004200 */
[----:B------:R-:W3:Y:S01]  /*b5f0*/  MUFU.EX2 R53, R53 ;  /* 0x0000003500357308 */ /* 0x000ee20000000800 */
[C---:B--2---:R-:W-:Y:S08]  /*b600*/  HMMA.16816.F32 R12, R24.reuse, R28, R12 ;  /* 0x0000001c180c723c */ /* 0x044ff0000000180c */
[C---:B------:R-:W-:Y:S01]  /*b610*/  HMMA.16816.F32 R132, R24.reuse, R30, R132 ;  /* 0x0000001e1884723c */ /* 0x040fe20000001884 */
[----:B------:R-:W-:Y:S01]  /*b620*/  MUFU.EX2 R54, R54 ;  /* 0x0000003600367308 */ /* 0x000fe20000000800 */
[----:B------:R-:W2:Y:S06]  /*b630*/  LDSM.16.MT88.4 R28, [R218+0xc800] ;  /* 0x00c80000da1c783b */ /* 0x000eac0000004200 */
[C---:B-1----:R-:W-:Y:S03]  /*b640*/  HMMA.16816.F32 R16, R24.reuse, R36, R16 ;  /* 0x000000241810723c */ /* 0x042fe60000001810 */
[----:B------:R-:W1:Y:S05]  /*b650*/  MUFU.EX2 R55, R55 ;  /* 0x0000003700377308 */ /* 0x000e6a0000000800 */
[C---:B------:R-:W-:Y:S01]  /*b660*/  HMMA.16816.F32 R136, R24.reuse, R38, R136 ;  /* 0x000000261888723c */ /* 0x040fe20000001888 */
[----:B------:R-:W1:Y:S04]  /*b670*/  LDSM.16.MT88.4 R36, [R216+0xc800] ;  /* 0x00c80000d824783b */ /* 0x000e680000004200 */
[----:B------:R-:W-:Y:S03]  /*b680*/  MUFU.EX2 R56, R56 ;  /* 0x0000003800387308 */ /* 0x000fe60000000800 */
[C---:B------:R-:W-:Y:S07]  /*b690*/  HMMA.16816.F32 R140, R24.reuse, R40, R140 ;  /* 0x00000028188c723c */ /* 0x040fee000000188c */
[----:B------:R-:W1:Y:S01]  /*b6a0*/  MUFU.EX2 R57, R57 ;  /* 0x0000003900397308 */ /* 0x000e620000000800 */
[----:B------:R-:W-:Y:S01]  /*b6b0*/  HMMA.16816.F32 R20, R24, R42, R20 ;  /* 0x0000002a1814723c */ /* 0x000fe20000001814 */
[----:B------:R-:W1:Y:S06]  /*b6c0*/  LDSM.16.MT88.4 R40, [R217+0xc800] ;  /* 0x00c80000d928783b */ /* 0x000e6c0000004200 */
[----:B------:R-:W-:Y:S02]  /*b6d0*/  F2FP.PACK_AB R24, R45, R44 ;  /* 0x0000002c2d18723e */ /* 0x000fe400000000ff */
[----:B------:R-:W-:Y:S03]  /*b6e0*/  MUFU.EX2 R58, R58 ;  /* 0x0000003a003a7308 */ /* 0x000fe60000000800 */
[----:B------:R-:W-:Y:S02]  /*b6f0*/  F2FP.PACK_AB R25, R47, R46 ;  /* 0x0000002e2f19723e */ /* 0x000fe400000000ff */
[----:B---3--:R-:W-:Y:S02]  /*b700*/  F2FP.PACK_AB R26, R49, R48 ;  /* 0x00000030311a723e */ /* 0x008fe400000000ff */
[----:B----4-:R-:W-:Y:S03]  /*b710*/  F2FP.PACK_AB R27, R51, R50 ;  /* 0x00000032331b723e */ /* 0x010fe600000000ff */
[----:B------:R-:W3:Y:S04]  /*b720*/  MUFU.EX2 R59, R59 ;  /* 0x0000003b003b7308 */ /* 0x000ee80000000800 */
[C---:B-----5:R-:W-:Y:S06]  /*b730*/  HMMA.16816.F32 R4, R24.reuse, R32, R4 ;  /* 0x000000201804723c */ /* 0x060fec0000001804 */
[----:B------:R-:W-:Y:S02]  /*b740*/  MUFU.EX2 R60, R60 ;  /* 0x0000003c003c7308 */ /* 0x000fe40000000800 */
[C---:B------:R-:W-:Y:S01]  /*b750*/  HMMA.16816.F32 R8, R24.reuse, R34, R8 ;  /* 0x000000221808723c */ /* 0x040fe20000001808 */
[----:B------:R-:W-:Y:S07]  /*b760*/  LDSM.16.MT88.4 R32, [R218+0xd000] ;  /* 0x00d00000da20783b */ /* 0x000fee0000004200 */
[----:B------:R-:W4:Y:S01]  /*b770*/  MUFU.EX2 R61, R61 ;  /* 0x0000003d003d7308 */ /* 0x000f220000000800 */
[C---:B--2---:R-:W-:Y:S08]  /*b780*/  HMMA.16816.F32 R12, R24.reuse, R28, R12 ;  /* 0x0000001c180c723c */ /* 0x044ff0000000180c */
[C---:B------:R-:W-:Y:S01]  /*b790*/  HMMA.16816.F32 R132, R24.reuse, R30, R132 ;  /* 0x0000001e1884723c */ /* 0x040fe20000001884 */
[----:B------:R-:W-:Y:S01]  /*b7a0*/  MUFU.EX2 R62, R62 ;  /* 0x0000003e003e7308 */ /* 0x000fe20000000800 */
[----:B------:R-:W2:Y:S06]  /*b7b0*/  LDSM.16.MT88.4 R28, [R147+0xd000] ;  /* 0x00d00000931c783b */ /* 0x000eac0000004200 */
[C---:B-1----:R-:W-:Y:S03]  /*b7c0*/  HMMA.16816.F32 R16, R24.reuse, R36, R16 ;  /* 0x000000241810723c */ /* 0x042fe60000001810 */
[----:B------:R-:W1:Y:S05]  /*b7d0*/  MUFU.EX2 R63, R63 ;  /* 0x0000003f003f7308 */ /* 0x000e6a0000000800 */
[C---:B------:R-:W-:Y:S01]  /*b7e0*/  HMMA.16816.F32 R136, R24.reuse, R38, R136 ;  /* 0x000000261888723c */ /* 0x040fe20000001888 */
[----:B------:R-:W5:Y:S04]  /*b7f0*/  LDSM.16.MT88.4 R36, [R216+0xd000] ;  /* 0x00d00000d824783b */ /* 0x000f680000004200 */
        /* <DEDUP_REMOVED lines=8> */
[----:B------:R-:W-:Y:S02]  /*b880*/  F2FP.PACK_AB R26, R57, R56 ;  /* 0x00000038391a723e */ /* 0x000fe400000000ff */
[----:B---3--:R-:W-:Y:S03]  /*b890*/  F2FP.PACK_AB R27, R59, R58 ;  /* 0x0000003a3b1b723e */ /* 0x008fe600000000ff */
[----:B------:R-:W3:Y:S04]  /*b8a0*/  MUFU.EX2 R67, R67 ;  /* 0x0000004300437308 */ /* 0x000ee80000000800 */
[C---:B--2---:R-:W-:Y:S06]  /*b8b0*/  HMMA.16816.F32 R4, R24.reuse, R28, R4 ;  /* 0x0000001c1804723c */ /* 0x044fec0000001804 */
[----:B------:R-:W-:Y:S02]  /*b8c0*/  MUFU.EX2 R68, R68 ;  /* 0x0000004400447308 */ /* 0x000fe40000000800 */
[C---:B------:R-:W-:Y:S01]  /*b8d0*/  HMMA.16816.F32 R8, R24.reuse, R30, R8 ;  /* 0x0000001e1808723c */ /* 0x040fe20000001808 */
[----:B------:R-:W2:Y:S07]  /*b8e0*/  LDSM.16.MT88.4 R28, [R147+0xd800] ;  /* 0x00d80000931c783b */ /* 0x000eae0000004200 */
[----:B------:R-:W1:Y:S01]  /*b8f0*/  MUFU.EX2 R69, R69 ;  /* 0x0000004500457308 */ /* 0x000e620000000800 */
[C---:B------:R-:W-:Y:S08]  /*b900*/  HMMA.16816.F32 R12, R24.reuse, R32, R12 ;  /* 0x00000020180c723c */ /* 0x040ff0000000180c */
[C---:B------:R-:W-:Y:S01]  /*b910*/  HMMA.16816.F32 R132, R24.reuse, R34, R132 ;  /* 0x000000221884723c */ /* 0x040fe20000001884 */
[----:B------:R-:W-:Y:S01]  /*b920*/  MUFU.EX2 R70, R70 ;  /* 0x0000004600467308 */ /* 0x000fe20000000800 */
[----:B------:R-:W2:Y:S06]  /*b930*/  LDSM.16.MT88.4 R32, [R218+0xd800] ;  /* 0x00d80000da20783b */ /* 0x000eac0000004200 */
[C---:B-----5:R-:W-:Y:S03]  /*b940*/  HMMA.16816.F32 R16, R24.reuse, R36, R16 ;  /* 0x000000241810723c */ /* 0x060fe60000001810 */
[----:B------:R-:W5:Y:S05]  /*b950*/  MUFU.EX2 R71, R71 ;  /* 0x0000004700477308 */ /* 0x000f6a0000000800 */
[C---:B------:R-:W-:Y:S01]  /*b960*/  HMMA.16816.F32 R136, R24.reuse, R38, R136 ;  /* 0x000000261888723c */ /* 0x040fe20000001888 */
[----:B------:R-:W5:Y:S04]  /*b970*/  LDSM.16.MT88.4 R36, [R216+0xd800] ;  /* 0x00d80000d824783b */ /* 0x000f680000004200 */
[----:B------:R-:W-:Y:S03]  /*b980*/  MUFU.EX2 R72, R72 ;  /* 0x0000004800487308 */ /* 0x000fe60000000800 */
[C---:B-1----:R-:W-:Y:S07]  /*b990*/  HMMA.16816.F32 R140, R24.reuse, R40, R140 ;  /* 0x00000028188c723c */ /* 0x042fee000000188c */
[----:B------:R-:W1:Y:S01]  /*b9a0*/  MUFU.EX2 R73, R73 ;  /* 0x0000004900497308 */ /* 0x000e620000000800 */
[----:B------:R-:W-:Y:S01]  /*b9b0*/  HMMA.16816.F32 R20, R24, R42, R20 ;  /* 0x0000002a1814723c */ /* 0x000fe20000001814 */
[----:B------:R-:W1:Y:S06]  /*b9c0*/  LDSM.16.MT88.4 R40, [R217+0xd800] ;  /* 0x00d80000d928783b */ /* 0x000e6c0000004200 */
[----:B----4-:R-:W-:Y:S02]  /*b9d0*/  F2FP.PACK_AB R24, R61, R60 ;  /* 0x0000003c3d18723e */ /* 0x010fe400000000ff */
[----:B------:R-:W-:Y:S03]  /*b9e0*/  MUFU.EX2 R74, R74 ;  /* 0x0000004a004a7308 */ /* 0x000fe60000000800 */
[----:B------:R-:W-:Y:S02]  /*b9f0*/  F2FP.PACK_AB R25, R63, R62 ;  /* 0x0000003e3f19723e */ /* 0x000fe400000000ff */
[----:B------:R-:W-:Y:S02]  /*ba00*/  F2FP.PACK_AB R26, R65, R64 ;  /* 0x00000040411a723e */ /* 0x000fe400000000ff */
[----:B---3--:R-:W-:Y:S03]  /*ba10*/  F2FP.PACK_AB R27, R67, R66 ;  /* 0x00000042431b723e */ /* 0x008fe600000000ff */
[----:B------:R-:W-:Y:S04]  /*ba20*/  MUFU.EX2 R116, R116 ;  /* 0x0000007400747308 */ /* 0x000fe80000000800 */
[C---:B--2---:R-:W-:Y:S06]  /*ba30*/  HMMA.16816.F32 R4, R24.reuse, R28, R4 ;  /* 0x0000001c1804723c */ /* 0x044fec0000001804 */
[----:B------:R-:W-:Y:S02]  /*ba40*/  MUFU.EX2 R117, R117 ;  /* 0x0000007500757308 */ /* 0x000fe40000000800 */
[C---:B------:R-:W-:Y:S01]  /*ba50*/  HMMA.16816.F32 R8, R24.reuse, R30, R8 ;  /* 0x0000001e1808723c */ /* 0x040fe20000001808 */
[----:B------:R-:W2:Y:S07]  /*ba60*/  LDSM.16.MT88.4 R28, [R147+0xe000] ;  /* 0x00e00000931c783b */ /* 0x000eae0000004200 */
[C---:B------:R-:W-:Y:S01]  /*ba70*/  HMMA.16816.F32 R12, R24.reuse, R32, R12 ;  /* 0x00000020180c723c */ /* 0x040fe2000000180c */
[----:B------:R-:W-:Y:S07]  /*ba80*/  MUFU.EX2 R118, R118 ;  /* 0x0000007600767308 */ /* 0x000fee0000000800 */
[C---:B------:R-:W-:Y:S01]  /*ba90*/  HMMA.16816.F32 R132, R24.reuse, R34, R132 ;  /* 0x000000221884723c */ /* 0x040fe20000001884 */
[----:B------:R-:W3:Y:S02]  /*baa0*/  LDSM.16.MT88.4 R32, [R218+0xe000] ;  /* 0x00e00000da20783b */ /* 0x000ee40000004200 */
[----:B------:R-:W-:Y:S05]  /*bab0*/  MUFU.EX2 R119, R119 ;  /* 0x0000007700777308 */ /* 0x000fea0000000800 */
[C---:B-----5:R-:W-:Y:S05]  /*bac0*/  HMMA.16816.F32 R16, R24.reuse, R36, R16 ;  /* 0x000000241810723c */ /* 0x060fea0000001810 */
[----:B------:R-:W4:Y:S03]  /*bad0*/  MUFU.EX2 R75, R75 ;  /* 0x0000004b004b7308 */ /* 0x000f260000000800 */
[C---:B------:R-:W-:Y:S01]  /*bae0*/  HMMA.16816.F32 R136, R24.reuse, R38, R136 ;  /* 0x000000261888723c */ /* 0x040fe20000001888 */
[----:B------:R-:W5:Y:S06]  /*baf0*/  LDSM.16.MT88.4 R36, [R216+0xe000] ;  /* 0x00e00000d824783b */ /* 0x000f6c0000004200 */
[----:B------:R-:W-:Y:S01]  /*bb00*/  MUFU.EX2 R120, R120 ;  /* 0x0000007800787308 */ /* 0x000fe20000000800 */
[C---:B-1----:R-:W-:Y:S08]  /*bb10*/  HMMA.16816.F32 R140, R24.reuse, R40, R140 ;  /* 0x00000028188c723c */ /* 0x042ff0000000188c */
[----:B------:R-:W-:Y:S01]  /*bb20*/  HMMA.16816.F32 R20, R24, R42, R20 ;  /* 0x0000002a1814723c */ /* 0x000fe20000001814 */
[----:B------:R-:W1:Y:S01]  /*bb30*/  LDSM.16.MT88.4 R40, [R217+0xe000] ;  /* 0x00e00000d928783b */ /* 0x000e620000004200 */
[----:B------:R-:W-:Y:S05]  /*bb40*/  MUFU.EX2 R76, R76 ;  /* 0x0000004c004c7308 */ /* 0x000fea0000000800 */
[----:B------:R-:W-:Y:S02]  /*bb50*/  F2FP.PACK_AB R24, R69, R68 ;  /* 0x000000444518723e */ /* 0x000fe400000000ff */
[----:B------:R-:W-:Y:S03]  /*bb60*/  F2FP.PACK_AB R25, R71, R70 ;  /* 0x000000464719723e */ /* 0x000fe600000000ff */
[----:B------:R-:W-:Y:S01]  /*bb70*/  F2FP.PACK_AB R26, R73, R72 ;  /* 0x00000048491a723e */ /* 0x000fe200000000ff */
[----:B------:R-:W1:Y:S01]  /*bb80*/  MUFU.EX2 R77, R77 ;  /* 0x0000004d004d7308 */ /* 0x000e620000000800 */
[----:B----4-:R-:W-:Y:S07]  /*bb90*/  F2FP.PACK_AB R27, R75, R74 ;  /* 0x0000004a4b1b723e */ /* 0x010fee00000000ff */
[C---:B--2---:R-:W-:Y:S02]  /*bba0*/  HMMA.16816.F32 R4, R24.reuse, R28, R4 ;  /* 0x0000001c1804723c */ /* 0x044fe40000001804 */
[----:B------:R-:W-:Y:S06]  /*bbb0*/  MUFU.EX2 R121, R121 ;  /* 0x0000007900797308 */ /* 0x000fec0000000800 */
[C---:B------:R-:W-:Y:S01]  /*bbc0*/  HMMA.16816.F32 R8, R24.reuse, R30, R8 ;  /* 0x0000001e1808723c */ /* 0x040fe20000001808 */
[----:B------:R-:W2:Y:S03]  /*bbd0*/  LDSM.16.MT88.4 R28, [R147+0xe800] ;  /* 0x00e80000931c783b */ /* 0x000ea60000004200 */
[----:B------:R-:W-:Y:S04]  /*bbe0*/  MUFU.EX2 R122, R122 ;  /* 0x0000007a007a7308 */ /* 0x000fe80000000800 */
[C---:B---3--:R-:W-:Y:S06]  /*bbf0*/  HMMA.16816.F32 R12, R24.reuse, R32, R12 ;  /* 0x00000020180c723c */ /* 0x048fec000000180c */
[----:B------:R-:W-:Y:S02]  /*bc00*/  MUFU.EX2 R123, R123 ;  /* 0x0000007b007b7308 */ /* 0x000fe40000000800 */
[C---:B------:R-:W-:Y:S01]  /*bc10*/  HMMA.16816.F32 R132, R24.reuse, R34, R132 ;  /* 0x000000221884723c */ /* 0x040fe20000001884 */
[----:B------:R-:W3:Y:S07]  /*bc20*/  LDSM.16.MT88.4 R32, [R218+0xe800] ;  /* 0x00e80000da20783b */ /* 0x000eee0000004200 */
[C---:B-----5:R-:W-:Y:S01]  /*bc30*/  HMMA.16816.F32 R16, R24.reuse, R36, R16 ;  /* 0x000000241810723c */ /* 0x060fe20000001810 */
[----:B------:R-:W-:Y:S07]  /*bc40*/  MUFU.EX2 R78, R78 ;  /* 0x0000004e004e7308 */ /* 0x000fee0000000800 */
[C---:B------:R-:W-:Y:S01]  /*bc50*/  HMMA.16816.F32 R136, R24.reuse, R38, R136 ;  /* 0x000000261888723c */ /* 0x040fe20000001888 */
[----:B------:R-:W4:Y:S02]  /*bc60*/  LDSM.16.MT88.4 R36, [R216+0xe800] ;  /* 0x00e80000d824783b */ /* 0x000f240000004200 */
[----:B------:R-:W5:Y:S05]  /*bc70*/  MUFU.EX2 R79, R79 ;  /* 0x0000004f004f7308 */ /* 0x000f6a0000000800 */
[C---:B-1----:R-:W-:Y:S05]  /*bc80*/  HMMA.16816.F32 R140, R24.reuse, R40, R140 ;  /* 0x00000028188c723c */ /* 0x042fea000000188c */
[----:B------:R-:W-:Y:S03]  /*bc90*/  MUFU.EX2 R80, R80 ;  /* 0x0000005000507308 */ /* 0x000fe60000000800 */
[----:B------:R-:W-:Y:S01]  /*bca0*/  HMMA.16816.F32 R20, R24, R42, R20 ;  /* 0x0000002a1814723c */ /* 0x000fe20000001814 */
[----:B------:R-:W1:Y:S06]  /*bcb0*/  LDSM.16.MT88.4 R40, [R217+0xe800] ;  /* 0x00e80000d928783b */ /* 0x000e6c0000004200 */
[----:B------:R-:W2:Y:S01]  /*bcc0*/  MUFU.EX2 R81, R81 ;  /* 0x0000005100517308 */ /* 0x000ea20000000800 */
[----:B------:R-:W-:Y:S04]  /*bcd0*/  F2FP.PACK_AB R24, R77, R76 ;  /* 0x0000004c4d18723e */ /* 0x000fe800000000ff */
[----:B-----5:R-:W-:Y:S05]  /*bce0*/  F2FP.PACK_AB R25, R79, R78 ;  /* 0x0000004e4f19723e */ /* 0x020fea00000000ff */
[----:B------:R-:W-:Y:S10]  /*bcf0*/  MUFU.EX2 R82, R82 ;  /* 0x0000005200527308 */ /* 0x000ff40000000800 */
[----:B------:R-:W5:Y:S01]  /*bd00*/  MUFU.EX2 R83, R83 ;  /* 0x0000005300537308 */ /* 0x000f620000000800 */
[----:B--2---:R-:W-:Y:S09]  /*bd10*/  F2FP.PACK_AB R26, R81, R80 ;  /* 0x00000050511a723e */ /* 0x004ff200000000ff */
[----:B------:R-:W-:Y:S10]  /*bd20*/  MUFU.EX2 R84, R84 ;  /* 0x0000005400547308 */ /* 0x000ff40000000800 */
[----:B------:R-:W2:Y:S01]  /*bd30*/  MUFU.EX2 R85, R85 ;  /* 0x0000005500557308 */ /* 0x000ea20000000800 */
[----:B-----5:R-:W-:Y:S09]  /*bd40*/  F2FP.PACK_AB R27, R83, R82 ;  /* 0x00000052531b723e */ /* 0x020ff200000000ff */
[----:B------:R-:W-:Y:S01]  /*bd50*/  MUFU.EX2 R86, R86 ;  /* 0x0000005600567308 */ /* 0x000fe20000000800 */
[C---:B------:R-:W-:Y:S08]  /*bd60*/  HMMA.16816.F32 R4, R24.reuse, R28, R4 ;  /* 0x0000001c1804723c */ /* 0x040ff00000001804 */
[C---:B------:R-:W-:Y:S01]  /*bd70*/  HMMA.16816.F32 R8, R24.reuse, R30, R8 ;  /* 0x0000001e1808723c */ /* 0x040fe20000001808 */
[----:B------:R-:W5:Y:S01]  /*bd80*/  LDSM.16.MT88.4 R28, [R147+0xf000] ;  /* 0x00f00000931c783b */ /* 0x000f620000004200 */
[----:B------:R-:W1:Y:S06]  /*bd90*/  MUFU.EX2 R87, R87 ;  /* 0x0000005700577308 */ /* 0x000e6c0000000800 */
[C---:B---3--:R-:W-:Y:S04]  /*bda0*/  HMMA.16816.F32 R12, R24.reuse, R32, R12 ;  /* 0x00000020180c723c */ /* 0x048fe8000000180c */
[----:B------:R-:W-:Y:S04]  /*bdb0*/  MUFU.EX2 R88, R88 ;  /* 0x0000005800587308 */ /* 0x000fe80000000800 */
[C---:B------:R-:W-:Y:S01]  /*bdc0*/  HMMA.16816.F32 R132, R24.reuse, R34, R132 ;  /* 0x000000221884723c */ /* 0x040fe20000001884 */
[----:B------:R-:W3:Y:S05]  /*bdd0*/  LDSM.16.MT88.4 R32, [R218+0xf000] ;  /* 0x00f00000da20783b */ /* 0x000eea0000004200 */
[----:B------:R-:W2:Y:S02]  /*bde0*/  MUFU.EX2 R89, R89 ;  /* 0x0000005900597308 */ /* 0x000ea40000000800 */
[C---:B----4-:R-:W-:Y:S08]  /*bdf0*/  HMMA.16816.F32 R16, R24.reuse, R36, R16 ;  /* 0x000000241810723c */ /* 0x050ff00000001810 */
[C---:B------:R-:W-:Y:S01]  /*be00*/  HMMA.16816.F32 R136, R24.reuse, R38, R136 ;  /* 0x000000261888723c */ /* 0x040fe20000001888 */
[----:B------:R-:W-:Y:S01]  /*be10*/  MUFU.EX2 R90, R90 ;  /* 0x0000005a005a7308 */ /* 0x000fe20000000800 */
[----:B------:R-:W4:Y:S06]  /*be20*/  LDSM.16.MT88.4 R36, [R216+0xf000] ;  /* 0x00f00000d824783b */ /* 0x000f2c0000004200 */
[C---:B-1----:R-:W-:Y:S03]  /*be30*/  HMMA.16816.F32 R140, R24.reuse, R40, R140 ;  /* 0x00000028188c723c */ /* 0x042fe6000000188c */
[----:B------:R-:W1:Y:S05]  /*be40*/  MUFU.EX2 R91, R91 ;  /* 0x0000005b005b7308 */ /* 0x000e6a0000000800 */
[----:B------:R-:W-:Y:S01]  /*be50*/  HMMA.16816.F32 R20, R24, R42, R20 ;  /* 0x0000002a1814723c */ /* 0x000fe20000001814 */
[----:B------:R-:W3:Y:S04]  /*be60*/  LDSM.16.MT88.4 R40, [R217+0xf000] ;  /* 0x00f00000d928783b */ /* 0x000ee80000004200 */
[----:B------:R-:W-:Y:S02]  /*be70*/  MUFU.EX2 R92, R92 ;  /* 0x0000005c005c7308 */ /* 0x000fe40000000800 */
[----:B--2---:R-:W-:Y:S02]  /*be80*/  F2FP.PACK_AB R24, R85, R84 ;  /* 0x000000545518723e */ /* 0x004fe400000000ff */
[----:B------:R-:W-:Y:S03]  /*be90*/  F2FP.PACK_AB R25, R87, R86 ;  /* 0x000000565719723e */ /* 0x000fe600000000ff */
[----:B------:R-:W-:Y:S03]  /*bea0*/  F2FP.PACK_AB R26, R89, R88 ;  /* 0x00000058591a723e */ /* 0x000fe600000000ff */
[----:B------:R-:W2:Y:S01]  /*beb0*/  MUFU.EX2 R93, R93 ;  /* 0x0000005d005d7308 */ /* 0x000ea20000000800 */
[----:B-1----:R-:W-:Y:S09]  /*bec0*/  F2FP.PACK_AB R27, R91, R90 ;  /* 0x0000005a5b1b723e */ /* 0x002ff200000000ff */
[----:B------:R-:W-:Y:S01]  /*bed0*/  MUFU.EX2 R94, R94 ;  /* 0x0000005e005e7308 */ /* 0x000fe20000000800 */
[C---:B-----5:R-:W-:Y:S08]  /*bee0*/  HMMA.16816.F32 R4, R24.reuse, R28, R4 ;  /* 0x0000001c1804723c */ /* 0x060ff00000001804 */
[C---:B------:R-:W-:Y:S01]  /*bef0*/  HMMA.16816.F32 R8, R24.reuse, R30, R8 ;  /* 0x0000001e1808723c */ /* 0x040fe20000001808 */
[----:B------:R-:W1:Y:S01]  /*bf00*/  LDSM.16.MT88.4 R28, [R147+0xf800] ;  /* 0x00f80000931c783b */ /* 0x000e620000004200 */
[----:B------:R-:W5:Y:S06]  /*bf10*/  MUFU.EX2 R95, R95 ;  /* 0x0000005f005f7308 */ /* 0x000f6c0000000800 */
[C---:B---3--:R-:W-:Y:S04]  /*bf20*/  HMMA.16816.F32 R12, R24.reuse, R32, R12 ;  /* 0x00000020180c723c */ /* 0x048fe8000000180c */
[----:B------:R-:W-:Y:S04]  /*bf30*/  MUFU.EX2 R96, R96 ;  /* 0x0000006000607308 */ /* 0x000fe80000000800 */
[C---:B------:R-:W-:Y:S01]  /*bf40*/  HMMA.16816.F32 R132, R24.reuse, R34, R132 ;  /* 0x000000221884723c */ /* 0x040fe20000001884 */
[----:B------:R-:W3:Y:S05]  /*bf50*/  LDSM.16.MT88.4 R32, [R218+0xf800] ;  /* 0x00f80000da20783b */ /* 0x000eea0000004200 */
[----:B------:R-:W1:Y:S02]  /*bf60*/  MUFU.EX2 R97, R97 ;  /* 0x0000006100617308 */ /* 0x000e640000000800 */
[C---:B----4-:R-:W-:Y:S08]  /*bf70*/  HMMA.16816.F32 R16, R24.reuse, R36, R16 ;  /* 0x000000241810723c */ /* 0x050ff00000001810 */
[C---:B------:R-:W-:Y:S01]  /*bf80*/  HMMA.16816.F32 R136, R24.reuse, R38, R136 ;  /* 0x000000261888723c */ /* 0x040fe20000001888 */
[----:B------:R-:W-:Y:S01]  /*bf90*/  MUFU.EX2 R98, R98 ;  /* 0x0000006200627308 */ /* 0x000fe20000000800 */
[----:B------:R-:W4:Y:S06]  /*bfa0*/  LDSM.16.MT88.4 R36, [R216+0xf800] ;  /* 0x00f80000d824783b */ /* 0x000f2c0000004200 */
[C---:B------:R-:W-:Y:S03]  /*bfb0*/  HMMA.16816.F32 R140, R24.reuse, R40, R140 ;  /* 0x00000028188c723c */ /* 0x040fe6000000188c */
[----:B------:R-:W3:Y:S05]  /*bfc0*/  MUFU.EX2 R99, R99 ;  /* 0x0000006300637308 */ /* 0x000eea0000000800 */
[----:B------:R-:W-:Y:S01]  /*bfd0*/  HMMA.16816.F32 R20, R24, R42, R20 ;  /* 0x0000002a1814723c */ /* 0x000fe20000001814 */
[----:B------:R-:W4:Y:S04]  /*bfe0*/  LDSM.16.MT88.4 R40, [R217+0xf800] ;  /* 0x00f80000d928783b */ /* 0x000f280000004200 */
[----:B------:R-:W-:Y:S02]  /*bff0*/  MUFU.EX2 R100, R100 ;  /* 0x0000006400647308 */ /* 0x000fe40000000800 */
[----:B--2---:R-:W-:Y:S02]  /*c000*/  F2FP.PACK_AB R24, R93, R92 ;  /* 0x0000005c5d18723e */ /* 0x004fe400000000ff */
[----:B-----5:R-:W-:Y:S03]  /*c010*/  F2FP.PACK_AB R25, R95, R94 ;  /* 0x0000005e5f19723e */ /* 0x020fe600000000ff */
[----:B-1----:R-:W-:Y:S03]  /*c020*/  F2FP.PACK_AB R26, R97, R96 ;  /* 0x00000060611a723e */ /* 0x002fe600000000ff */
[----:B------:R-:W1:Y:S01]  /*c030*/  MUFU.EX2 R101, R101 ;  /* 0x0000006500657308 */ /* 0x000e620000000800 */
[----:B---3--:R-:W-:Y:S09]  /*c040*/  F2FP.PACK_AB R27, R99, R98 ;  /* 0x00000062631b723e */ /* 0x008ff200000000ff */
[----:B------:R-:W-:Y:S01]  /*c050*/  MUFU.EX2 R102, R102 ;  /* 0x0000006600667308 */ /* 0x000fe20000000800 */
[C---:B------:R-:W-:Y:S08]  /*c060*/  HMMA.16816.F32 R4, R24.reuse, R28, R4 ;  /* 0x0000001c1804723c */ /* 0x040ff00000001804 */
[C---:B------:R-:W-:Y:S01]  /*c070*/  HMMA.16816.F32 R8, R24.reuse, R30, R8 ;  /* 0x0000001e1808723c */ /* 0x040fe20000001808 */
[----:B------:R-:W2:Y:S01]  /*c080*/  LDSM.16.MT88.4 R28, [R147+0x10000] ;  /* 0x01000000931c783b */ /* 0x000ea20000004200 */
[----:B------:R-:W3:Y:S06]  /*c090*/  MUFU.EX2 R103, R103 ;  /* 0x0000006700677308 */ /* 0x000eec0000000800 */
[C---:B------:R-:W-:Y:S04]  /*c0a0*/  HMMA.16816.F32 R12, R24.reuse, R32, R12 ;  /* 0x00000020180c723c */ /* 0x040fe8000000180c */
[----:B------:R-:W-:Y:S04]  /*c0b0*/  MUFU.EX2 R104, R104 ;  /* 0x0000006800687308 */ /* 0x000fe80000000800 */
[C---:B------:R-:W-:Y:S01]  /*c0c0*/  HMMA.16816.F32 R132, R24.reuse, R34, R132 ;  /* 0x000000221884723c */ /* 0x040fe20000001884 */
[----:B------:R-:W5:Y:S05]  /*c0d0*/  LDSM.16.MT88.4 R32, [R218+0x10000] ;  /* 0x01000000da20783b */ /* 0x000f6a0000004200 */
[----:B------:R-:W1:Y:S02]  /*c0e0*/  MUFU.EX2 R105, R105 ;  /* 0x0000006900697308 */ /* 0x000e640000000800 */
[C---:B----4-:R-:W-:Y:S08]  /*c0f0*/  HMMA.16816.F32 R16, R24.reuse, R36, R16 ;  /* 0x000000241810723c */ /* 0x050ff00000001810 */
[C---:B------:R-:W-:Y:S01]  /*c100*/  HMMA.16816.F32 R136, R24.reuse, R38, R136 ;  /* 0x000000261888723c */ /* 0x040fe20000001888 */
[----:B------:R-:W-:Y:S01]  /*c110*/  MUFU.EX2 R106, R106 ;  /* 0x0000006a006a7308 */ /* 0x000fe20000000800 */
[----:B------:R-:W4:Y:S06]  /*c120*/  LDSM.16.MT88.4 R36, [R216+0x10000] ;  /* 0x01000000d824783b */ /* 0x000f2c0000004200 */
[C---:B------:R-:W-:Y:S03]  /*c130*/  HMMA.16816.F32 R140, R24.reuse, R40, R140 ;  /* 0x00000028188c723c */ /* 0x040fe6000000188c */
[----:B------:R-:W2:Y:S05]  /*c140*/  MUFU.EX2 R107, R107 ;  /* 0x0000006b006b7308 */ /* 0x000eaa0000000800 */
[----:B------:R-:W-:Y:S01]  /*c150*/  HMMA.16816.F32 R20, R24, R42, R20 ;  /* 0x0000002a1814723c */ /* 0x000fe20000001814 */
[----:B------:R-:W4:Y:S04]  /*c160*/  LDSM.16.MT88.4 R40, [R217+0x10000] ;  /* 0x01000000d928783b */ /* 0x000f280000004200 */
[----:B------:R-:W-:Y:S02]  /*c170*/  MUFU.EX2 R108, R108 ;  /* 0x0000006c006c7308 */ /* 0x000fe40000000800 */
[----:B-1----:R-:W-:Y:S02]  /*c180*/  F2FP.PACK_AB R24, R101, R100 ;  /* 0x000000646518723e */ /* 0x002fe400000000ff */
[----:B---3--:R-:W-:Y:S03]  /*c190*/  F2FP.PACK_AB R25, R103, R102 ;  /* 0x000000666719723e */ /* 0x008fe600000000ff */
[----:B------:R-:W-:Y:S03]  /*c1a0*/  F2FP.PACK_AB R26, R105, R104 ;  /* 0x00000068691a723e */ /* 0x000fe600000000ff */
[----:B------:R-:W1:Y:S01]  /*c1b0*/  MUFU.EX2 R109, R109 ;  /* 0x0000006d006d7308 */ /* 0x000e620000000800 */
[----:B--2---:R-:W-:Y:S09]  /*c1c0*/  F2FP.PACK_AB R27, R107, R106 ;  /* 0x0000006a6b1b723e */ /* 0x004ff200000000ff */
[----:B------:R-:W-:Y:S01]  /*c1d0*/  MUFU.EX2 R110, R110 ;  /* 0x0000006e006e7308 */ /* 0x000fe20000000800 */
[C---:B------:R-:W-:Y:S08]  /*c1e0*/  HMMA.16816.F32 R4, R24.reuse, R28, R4 ;  /* 0x0000001c1804723c */ /* 0x040ff00000001804 */
[C---:B------:R-:W-:Y:S01]  /*c1f0*/  HMMA.16816.F32 R8, R24.reuse, R30, R8 ;  /* 0x0000001e1808723c */ /* 0x040fe20000001808 */
[----:B------:R-:W2:Y:S01]  /*c200*/  LDSM.16.MT88.4 R28, [R147+0x10800] ;  /* 0x01080000931c783b */ /* 0x000ea20000004200 */
[----:B------:R-:W3:Y:S06]  /*c210*/  MUFU.EX2 R111, R111 ;  /* 0x0000006f006f7308 */ /* 0x000eec0000000800 */
[C---:B-----5:R-:W-:Y:S04]  /*c220*/  HMMA.16816.F32 R12, R24.reuse, R32, R12 ;  /* 0x00000020180c723c */ /* 0x060fe8000000180c */
[----:B------:R-:W-:Y:S03]  /*c230*/  MUFU.EX2 R112, R112 ;  /* 0x0000007000707308 */ /* 0x000fe60000000800 */
[----:B------:R-:W-:Y:S01]  /*c240*/  FADD.FTZ R32, R180, R0 ;  /* 0x00000000b4207221 */ /* 0x000fe20000010000 */
[C---:B------:R-:W-:Y:S04]  /*c250*/  HMMA.16816.F32 R132, R24.reuse, R34, R132 ;  /* 0x000000221884723c */ /* 0x040fe80000001884 */
[----:B------:R-:W-:Y:S02]  /*c260*/  FADD.FTZ R0, R183, R2 ;  /* 0x00000002b7007221 */ /* 0x000fe40000010000 */
[----:B------:R-:W-:Y:S01]  /*c270*/  FADD.FTZ R2, R181, R32 ;  /* 0x00000020b5027221 */ /* 0x000fe20000010000 */
[----:B------:R-:W5:Y:S01]  /*c280*/  MUFU.EX2 R113, R113 ;  /* 0x0000007100717308 */ /* 0x000f620000000800 */
[C---:B----4-:R-:W-:Y:S04]  /*c290*/  HMMA.16816.F32 R16, R24.reuse, R36, R16 ;  /* 0x000000241810723c */ /* 0x050fe80000001810 */
[----:B------:R-:W-:Y:S02]  /*c2a0*/  FADD.FTZ R32, R174, R0 ;  /* 0x00000000ae207221 */ /* 0x000fe40000010000 */
[----:B------:R-:W-:Y:S02]  /*c2b0*/  FADD.FTZ R0, R173, R2 ;  /* 0x00000002ad007221 */ /* 0x000fe40000010000 */
[C---:B------:R-:W-:Y:S01]  /*c2c0*/  HMMA.16816.F32 R136, R24.reuse, R38, R136 ;  /* 0x000000261888723c */ /* 0x040fe20000001888 */
[----:B------:R-:W-:Y:S03]  /*c2d0*/  MUFU.EX2 R114, R114 ;  /* 0x0000007200727308 */ /* 0x000fe60000000800 */
[----:B------:R-:W-:Y:S02]  /*c2e0*/  FADD.FTZ R32, R175, R32 ;  /* 0x00000020af207221 */ /* 0x000fe40000010000 */
[----:B------:R-:W-:Y:S02]  /*c2f0*/  FADD.FTZ R2, R172, R0 ;  /* 0x00000000ac027221 */ /* 0x000fe40000010000 */
[C---:B------:R-:W-:Y:S03]  /*c300*/  HMMA.16816.F32 R140, R24.reuse, R40, R140 ;  /* 0x00000028188c723c */ /* 0x040fe6000000188c */
[----:B------:R-:W4:Y:S01]  /*c310*/  MUFU.EX2 R115, R115 ;  /* 0x0000007300737308 */ /* 0x000f220000000800 */
[----:B------:R-:W-:Y:S02]  /*c320*/  FADD.FTZ R0, R171, R32 ;  /* 0x00000020ab007221 */ /* 0x000fe40000010000 */
[----:B------:R-:W-:Y:S01]  /*c330*/  FADD.FTZ R36, R168, R2 ;  /* 0x00000002a8247221 */ /* 0x000fe20000010000 */
[----:B------:R-:W2:Y:S01]  /*c340*/  LDSM.16.MT88.4 R32, [R218+0x10800] ;  /* 0x01080000da20783b */ /* 0x000ea20000004200 */
[----:B------:R-:W-:Y:S01]  /*c350*/  FADD.FTZ R2, R170, R0 ;  /* 0x00000000aa027221 */ /* 0x000fe20000010000 */
[----:B------:R-:W-:Y:S03]  /*c360*/  HMMA.16816.F32 R20, R24, R42, R20 ;  /* 0x0000002a1814723c */ /* 0x000fe60000001814 */
[----:B------:R-:W-:Y:S01]  /*c370*/  FADD.FTZ R0, R169, R36 ;  /* 0x00000024a9007221 */ /* 0x000fe20000010000 */
[----:B------:R-:W-:Y:S01]  /*c380*/  MUFU.EX2 R124, R124 ;  /* 0x0000007c007c7308 */ /* 0x000fe20000000800 */
[----:B------:R-:W-:Y:S01]  /*c390*/  FADD.FTZ R2, R164, R2 ;  /* 0x00000002a4027221 */ /* 0x000fe20000010000 */
[----:B------:R-:W2:Y:S01]  /*c3a0*/  LDSM.16.MT88.4 R36, [R216+0x10800] ;  /* 0x01080000d824783b */ /* 0x000ea20000004200 */
[----:B------:R-:W-:Y:S01]  /*c3b0*/  FADD.FTZ R0, R159, R0 ;  /* 0x000000009f007221 */ /* 0x000fe20000010000 */
[----:B-1----:R-:W-:Y:S01]  /*c3c0*/  F2FP.PACK_AB R24, R109, R108 ;  /* 0x0000006c6d18723e */ /* 0x002fe200000000ff */
[----:B------:R-:W-:Y:S03]  /*c3d0*/  FADD.FTZ R2, R165, R2 ;  /* 0x00000002a5027221 */ /* 0x000fe60000010000 */
[----:B------:R-:W-:Y:S01]  /*c3e0*/  FADD.FTZ R0, R162, R0 ;  /* 0x00000000a2007221 */ /* 0x000fe20000010000 */
[----:B---3--:R-:W-:Y:S01]  /*c3f0*/  F2FP.PACK_AB R25, R111, R110 ;  /* 0x0000006e6f19723e */ /* 0x008fe200000000ff */
[----:B------:R-:W-:Y:S01]  /*c400*/  FADD.FTZ R2, R161, R2 ;  /* 0x00000002a1027221 */ /* 0x000fe20000010000 */
[----:B-----5:R-:W-:Y:S01]  /*c410*/  F2FP.PACK_AB R26, R113, R112 ;  /* 0x00000070711a723e */ /* 0x020fe200000000ff */
[----:B------:R-:W-:Y:S01]  /*c420*/  FADD.FTZ R0, R158, R0 ;  /* 0x000000009e007221 */ /* 0x000fe20000010000 */
[----:B------:R-:W1:Y:S01]  /*c430*/  MUFU.EX2 R125, R125 ;  /* 0x0000007d007d7308 */ /* 0x000e620000000800 */
[----:B----4-:R-:W-:Y:S01]  /*c440*/  F2FP.PACK_AB R27, R115, R114 ;  /* 0x00000072731b723e */ /* 0x010fe200000000ff */
        /* <DEDUP_REMOVED lines=10> */
[----:B------:R-:W-:Y:S01]  /*c4f0*/  FADD.FTZ R40, R44, R2 ;  /* 0x000000022c287221 */ /* 0x000fe20000010000 */
[----:B------:R-:W3:Y:S01]  /*c500*/  MUFU.EX2 R127, R127 ;  /* 0x0000007f007f7308 */ /* 0x000ee20000000800 */
[----:B------:R-:W-:Y:S02]  /*c510*/  FADD.FTZ R2, R46, R0 ;  /* 0x000000002e027221 */ /* 0x000fe40000010000 */
[C---:B------:R-:W-:Y:S04]  /*c520*/  HMMA.16816.F32 R12, R24.reuse, R32, R12 ;  /* 0x00000020180c723c */ /* 0x040fe8000000180c */
[----:B------:R-:W-:Y:S01]  /*c530*/  FADD.FTZ R0, R45, R40 ;  /* 0x000000282d007221 */ /* 0x000fe20000010000 */
[----:B-1----:R-:W-:Y:S01]  /*c540*/  F2FP.PACK_AB R164, R125, R124 ;  /* 0x0000007c7da4723e */ /* 0x002fe200000000ff */
[----:B------:R-:W-:Y:S01]  /*c550*/  FADD.FTZ R2, R47, R2 ;  /* 0x000000022f027221 */ /* 0x000fe20000010000 */
[----:B------:R-:W-:Y:S01]  /*c560*/  MUFU.EX2 R128, R128 ;  /* 0x0000008000807308 */ /* 0x000fe20000000800 */
[C---:B------:R-:W-:Y:S04]  /*c570*/  HMMA.16816.F32 R132, R24.reuse, R34, R132 ;  /* 0x000000221884723c */ /* 0x040fe80000001884 */
[----:B------:R-:W-:Y:S02]  /*c580*/  FADD.FTZ R32, R48, R0 ;  /* 0x0000000030207221 */ /* 0x000fe40000010000 */
[----:B------:R-:W-:Y:S02]  /*c590*/  FADD.FTZ R0, R50, R2 ;  /* 0x0000000232007221 */ /* 0x000fe40000010000 */
[----:B------:R-:W-:Y:S01]  /*c5a0*/  FADD.FTZ R2, R49, R32 ;  /* 0x0000002031027221 */ /* 0x000fe20000010000 */
[C---:B------:R-:W-:Y:S01]  /*c5b0*/  HMMA.16816.F32 R16, R24.reuse, R36, R16 ;  /* 0x000000241810723c */ /* 0x040fe20000001810 */
[----:B------:R-:W1:Y:S01]  /*c5c0*/  LDSM.16.MT88.4 R32, [R147+0x11000] ;  /* 0x011000009320783b */ /* 0x000e620000004200 */
[----:B------:R-:W4:Y:S01]  /*c5d0*/  MUFU.EX2 R145, R145 ;  /* 0x0000009100917308 */ /* 0x000f220000000800 */
[----:B------:R-:W-:Y:S01]  /*c5e0*/  FADD.FTZ R0, R51, R0 ;  /* 0x0000000033007221 */ /* 0x000fe20000010000 */
[----:B---3--:R-:W-:Y:S01]  /*c5f0*/  F2FP.PACK_AB R165, R127, R126 ;  /* 0x0000007e7fa5723e */ /* 0x008fe200000000ff */
[----:B------:R-:W-:Y:S02]  /*c600*/  FADD.FTZ R2, R52, R2 ;  /* 0x0000000234027221 */ /* 0x000fe40000010000 */
[----:B------:R-:W-:Y:S01]  /*c610*/  FADD.FTZ R0, R54, R0 ;  /* 0x0000000036007221 */ /* 0x000fe20000010000 */
[C---:B------:R-:W-:Y:S01]  /*c620*/  HMMA.16816.F32 R136, R24.reuse, R38, R136 ;  /* 0x000000261888723c */ /* 0x040fe20000001888 */
[----:B------:R-:W3:Y:S03]  /*c630*/  LDSM.16.MT88.4 R36, [R218+0x11000] ;  /* 0x01100000da24783b */ /* 0x000ee60000004200 */
[----:B------:R-:W-:Y:S01]  /*c640*/  FADD.FTZ R2, R53, R2 ;  /* 0x0000000235027221 */ /* 0x000fe20000010000 */
[----:B------:R-:W-:Y:S01]  /*c650*/  MUFU.EX2 R130, R130 ;  /* 0x0000008200827308 */ /* 0x000fe20000000800 */
[----:B------:R-:W-:Y:S02]  /*c660*/  FADD.FTZ R0, R55, R0 ;  /* 0x0000000037007221 */ /* 0x000fe40000010000 */
[----:B------:R-:W-:Y:S01]  /*c670*/  FADD.FTZ R2, R56, R2 ;  /* 0x0000000238027221 */ /* 0x000fe20000010000 */
[C---:B--2---:R-:W-:Y:S03]  /*c680*/  HMMA.16816.F32 R140, R24.reuse, R28, R140 ;  /* 0x0000001c188c723c */ /* 0x044fe6000000188c */
[----:B------:R-:W-:Y:S02]  /*c690*/  FADD.FTZ R0, R58, R0 ;  /* 0x000000003a007221 */ /* 0x000fe40000010000 */
[----:B------:R-:W-:Y:S01]  /*c6a0*/  FADD.FTZ R2, R57, R2 ;  /* 0x0000000239027221 */ /* 0x000fe20000010000 */
[----:B------:R-:W2:Y:S01]  /*c6b0*/  MUFU.EX2 R146, R146 ;  /* 0x0000009200927308 */ /* 0x000ea20000000800 */
[----:B------:R-:W-:Y:S01]  /*c6c0*/  FADD.FTZ R0, R59, R0 ;  /* 0x000000003b007221 */ /* 0x000fe20000010000 */
[----:B------:R-:W-:Y:S01]  /*c6d0*/  HMMA.16816.F32 R20, R24, R30, R20 ;  /* 0x0000001e1814723c */ /* 0x000fe20000001814 */
[----:B------:R-:W5:Y:S03]  /*c6e0*/  LDSM.16.MT88.4 R28, [R216+0x11000] ;  /* 0x01100000d81c783b */ /* 0x000f660000004200 */
[----:B------:R-:W-:Y:S01]  /*c6f0*/  FADD.FTZ R2, R60, R2 ;  /* 0x000000023c027221 */ /* 0x000fe20000010000 */
[----:B----4-:R-:W-:Y:S01]  /*c700*/  F2FP.PACK_AB R166, R145, R128 ;  /* 0x0000008091a6723e */ /* 0x010fe200000000ff */
[----:B------:R-:W-:Y:S01]  /*c710*/  FADD.FTZ R0, R62, R0 ;  /* 0x000000003e007221 */ /* 0x000fe20000010000 */
[----:B------:R-:W-:Y:S01]  /*c720*/  F2FP.PACK_AB R24, R117, R116 ;  /* 0x000000747518723e */ /* 0x000fe200000000ff */
[----:B------:R-:W-:Y:S01]  /*c730*/  FADD.FTZ R40, R61, R2 ;  /* 0x000000023d287221 */ /* 0x000fe20000010000 */
[----:B------:R-:W-:Y:S03]  /*c740*/  F2FP.PACK_AB R25, R119, R118 ;  /* 0x000000767719723e */ /* 0x000fe600000000ff */
[----:B------:R-:W-:Y:S01]  /*c750*/  FADD.FTZ R2, R63, R0 ;  /* 0x000000003f027221 */ /* 0x000fe20000010000 */
[----:B------:R-:W-:Y:S01]  /*c760*/  F2FP.PACK_AB R26, R121, R120 ;  /* 0x00000078791a723e */ /* 0x000fe200000000ff */
[----:B------:R-:W-:Y:S01]  /*c770*/  FADD.FTZ R0, R64, R40 ;  /* 0x0000002840007221 */ /* 0x000fe20000010000 */
[----:B------:R-:W-:Y:S01]  /*c780*/  F2FP.PACK_AB R27, R123, R122 ;  /* 0x0000007a7b1b723e */ /* 0x000fe200000000ff */
[----:B------:R-:W-:Y:S02]  /*c790*/  FADD.FTZ R2, R66, R2 ;  /* 0x0000000242027221 */ /* 0x000fe40000010000 */
[----:B------:R-:W-:Y:S02]  /*c7a0*/  FADD.FTZ R40, R65, R0 ;  /* 0x0000000041287221 */ /* 0x000fe40000010000 */
[----:B------:R-:W-:Y:S02]  /*c7b0*/  FADD.FTZ R0, R67, R2 ;  /* 0x0000000243007221 */ /* 0x000fe40000010000 */
[C---:B-1----:R-:W-:Y:S03]  /*c7c0*/  HMMA.16816.F32 R4, R24.reuse, R32, R4 ;  /* 0x000000201804723c */ /* 0x042fe60000001804 */
[----:B------:R-:W-:Y:S01]  /*c7d0*/  FADD.FTZ R2, R68, R40 ;  /* 0x0000002844027221 */ /* 0x000fe20000010000 */
[----:B--2---:R-:W-:Y:S01]  /*c7e0*/  F2FP.PACK_AB R167, R146, R130 ;  /* 0x0000008292a7723e */ /* 0x004fe200000000ff */
[----:B------:R-:W-:Y:S02]  /*c7f0*/  FADD.FTZ R0, R70, R0 ;  /* 0x0000000046007221 */ /* 0x000fe40000010000 */
[----:B------:R-:W-:Y:S01]  /*c800*/  FADD.FTZ R2, R69, R2 ;  /* 0x0000000245027221 */ /* 0x000fe20000010000 */
[C---:B------:R-:W-:Y:S01]  /*c810*/  HMMA.16816.F32 R8, R24.reuse, R34, R8 ;  /* 0x000000221808723c */ /* 0x040fe20000001808 */
[----:B------:R-:W1:Y:S03]  /*c820*/  LDSM.16.MT88.4 R32, [R217+0x11000] ;  /* 0x01100000d920783b */ /* 0x000e660000004200 */
[----:B------:R-:W-:Y:S02]  /*c830*/  FADD.FTZ R0, R71, R0 ;  /* 0x0000000047007221 */ /* 0x000fe40000010000 */
[----:B------:R-:W-:Y:S02]  /*c840*/  FADD.FTZ R2, R72, R2 ;  /* 0x0000000248027221 */ /* 0x000fe40000010000 */
[----:B------:R-:W-:Y:S01]  /*c850*/  FADD.FTZ R0, R74, R0 ;  /* 0x000000004a007221 */ /* 0x000fe20000010000 */
[C---:B---3--:R-:W-:Y:S03]  /*c860*/  HMMA.16816.F32 R12, R24.reuse, R36, R12 ;  /* 0x00000024180c723c */ /* 0x048fe6000000180c */
[----:B------:R-:W-:Y:S02]  /*c870*/  FADD.FTZ R2, R73, R2 ;  /* 0x0000000249027221 */ /* 0x000fe40000010000 */
[----:B------:R-:W-:Y:S02]  /*c880*/  FADD.FTZ R0, R75, R0 ;  /* 0x000000004b007221 */ /* 0x000fe40000010000 */
[----:B------:R-:W-:Y:S01]  /*c890*/  FADD.FTZ R2, R76, R2 ;  /* 0x000000024c027221 */ /* 0x000fe20000010000 */
[C---:B------:R-:W-:Y:S04]  /*c8a0*/  HMMA.16816.F32 R132, R24.reuse, R38, R132 ;  /* 0x000000261884723c */ /* 0x040fe80000001884 */
[----:B------:R-:W-:Y:S02]  /*c8b0*/  FADD.FTZ R0, R78, R0 ;  /* 0x000000004e007221 */ /* 0x000fe40000010000 */
[----:B------:R-:W-:Y:S02]  /*c8c0*/  FADD.FTZ R2, R77, R2 ;  /* 0x000000024d027221 */ /* 0x000fe40000010000 */
[----:B------:R-:W-:Y:S01]  /*c8d0*/  FADD.FTZ R0, R79, R0 ;  /* 0x000000004f007221 */ /* 0x000fe20000010000 */
[C---:B-----5:R-:W-:Y:S03]  /*c8e0*/  HMMA.16816.F32 R16, R24.reuse, R28, R16 ;  /* 0x0000001c1810723c */ /* 0x060fe60000001810 */
[----:B------:R-:W-:Y:S02]  /*c8f0*/  FADD.FTZ R2, R80, R2 ;  /* 0x0000000250027221 */ /* 0x000fe40000010000 */
[----:B------:R-:W-:Y:S02]  /*c900*/  FADD.FTZ R0, R82, R0 ;  /* 0x0000000052007221 */ /* 0x000fe40000010000 */
[----:B------:R-:W-:Y:S01]  /*c910*/  FADD.FTZ R2, R81, R2 ;  /* 0x0000000251027221 */ /* 0x000fe20000010000 */
[C---:B------:R-:W-:Y:S01]  /*c920*/  HMMA.16816.F32 R136, R24.reuse, R30, R136 ;  /* 0x0000001e1888723c */ /* 0x040fe20000001888 */
[----:B------:R-:W2:Y:S03]  /*c930*/  LDSM.16.MT88.4 R28, [R218+0x11800] ;  /* 0x01180000da1c783b */ /* 0x000ea60000004200 */
[----:B------:R-:W-:Y:S02]  /*c940*/  FADD.FTZ R0, R83, R0 ;  /* 0x0000000053007221 */ /* 0x000fe40000010000 */
[----:B------:R-:W-:Y:S02]  /*c950*/  FADD.FTZ R2, R84, R2 ;  /* 0x0000000254027221 */ /* 0x000fe40000010000 */
[----:B------:R-:W-:Y:S01]  /*c960*/  FADD.FTZ R0, R86, R0 ;  /* 0x0000000056007221 */ /* 0x000fe20000010000 */
[C---:B-1----:R-:W-:Y:S03]  /*c970*/  HMMA.16816.F32 R140, R24.reuse, R32, R140 ;  /* 0x00000020188c723c */ /* 0x042fe6000000188c */
[----:B------:R-:W-:Y:S02]  /*c980*/  FADD.FTZ R2, R85, R2 ;  /* 0x0000000255027221 */ /* 0x000fe40000010000 */
[----:B------:R-:W-:Y:S02]  /*c990*/  FADD.FTZ R0, R87, R0 ;  /* 0x0000000057007221 */ /* 0x000fe40000010000 */
[----:B------:R-:W-:Y:S01]  /*c9a0*/  FADD.FTZ R2, R88, R2 ;  /* 0x0000000258027221 */ /* 0x000fe20000010000 */
[----:B------:R-:W-:Y:S01]  /*c9b0*/  HMMA.16816.F32 R20, R24, R34, R20 ;  /* 0x000000221814723c */ /* 0x000fe20000001814 */
[----:B------:R-:W1:Y:S03]  /*c9c0*/  LDSM.16.MT88.4 R24, [R216+0x11800] ;  /* 0x01180000d818783b */ /* 0x000e660000004200 */
[----:B------:R-:W-:Y:S02]  /*c9d0*/  FADD.FTZ R0, R90, R0 ;  /* 0x000000005a007221 */ /* 0x000fe40000010000 */
[----:B------:R-:W-:Y:S02]  /*c9e0*/  FADD.FTZ R2, R89, R2 ;  /* 0x0000000259027221 */ /* 0x000fe40000010000 */
[----:B------:R-:W-:Y:S01]  /*c9f0*/  FADD.FTZ R0, R91, R0 ;  /* 0x000000005b007221 */ /* 0x000fe20000010000 */
[C---:B------:R-:W-:Y:S01]  /*ca00*/  HMMA.16816.F32 R148, R164.reuse, R152, R4 ;  /* 0x00000098a494723c */ /* 0x040fe20000001804 */
[----:B------:R-:W3:Y:S04]  /*ca10*/  LDSM.16.MT88.4 R4, [R217+0x11800] ;  /* 0x01180000d904783b */ /* 0x000ee80000004200 */
[----:B------:R-:W-:Y:S02]  /*ca20*/  FADD.FTZ R32, R92, R2 ;  /* 0x000000025c207221 */ /* 0x000fe40000010000 */
[----:B------:R-:W-:Y:S01]  /*ca30*/  FADD.FTZ R2, R94, R0 ;  /* 0x000000005e027221 */ /* 0x000fe20000010000 */
[C---:B------:R-:W-:Y:S04]  /*ca40*/  HMMA.16816.F32 R152, R164.reuse, R154, R8 ;  /* 0x0000009aa498723c */ /* 0x040fe80000001808 */
[----:B------:R-:W-:Y:S02]  /*ca50*/  FADD.FTZ R0, R93, R32 ;  /* 0x000000205d007221 */ /* 0x000fe40000010000 */
[----:B------:R-:W-:Y:S02]  /*ca60*/  FADD.FTZ R2, R95, R2 ;  /* 0x000000025f027221 */ /* 0x000fe40000010000 */
[----:B------:R-:W-:Y:S01]  /*ca70*/  FADD.FTZ R32, R96, R0 ;  /* 0x0000000060207221 */ /* 0x000fe20000010000 */
[C---:B--2---:R-:W-:Y:S03]  /*ca80*/  HMMA.16816.F32 R156, R164.reuse, R28, R12 ;  /* 0x0000001ca49c723c */ /* 0x044fe6000000180c */
        /* <DEDUP_REMOVED lines=11> */
[C---:B------:R-:W-:Y:S04]  /*cb40*/  HMMA.16816.F32 R136, R164.reuse, R26, R136 ;  /* 0x0000001aa488723c */ /* 0x040fe80000001888 */
[----:B------:R-:W-:Y:S02]  /*cb50*/  FADD.FTZ R2, R105, R2 ;  /* 0x0000000269027221 */ /* 0x000fe40000010000 */
[----:B------:R-:W-:Y:S02]  /*cb60*/  FADD.FTZ R0, R107, R0 ;  /* 0x000000006b007221 */ /* 0x000fe40000010000 */
[----:B------:R-:W-:Y:S01]  /*cb70*/  FADD.FTZ R2, R108, R2 ;  /* 0x000000026c027221 */ /* 0x000fe20000010000 */
[C---:B---3--:R-:W-:Y:S03]  /*cb80*/  HMMA.16816.F32 R140, R164.reuse, R4, R140 ;  /* 0x00000004a48c723c */ /* 0x048fe6000000188c */
        /* <DEDUP_REMOVED lines=22> */
[----:B------:R-:W-:Y:S01]  /*ccf0*/  IADD3 R0, R242, -0x1, RZ ;  /* 0xfffffffff2007810 */ /* 0x000fe20007ffe0ff */
[----:B------:R-:W-:Y:S01]  /*cd00*/  FADD.FTZ R248, R145, R4 ;  /* 0x0000000491f87221 */ /* 0x000fe20000010000 */
[----:B------:R-:W-:Y:S01]  /*cd10*/  MOV R145, R144 ;  /* 0x0000009000917202 */ /* 0x000fe20000000f00 */
[----:B------:R-:W-:Y:S01]  /*cd20*/  FADD.FTZ R251, R146, R2 ;  /* 0x0000000292fb7221 */ /* 0x000fe20000010000 */
[----:B------:R-:W-:Y:S02]  /*cd30*/  MOV R242, R0 ;  /* 0x0000000000f27202 */ /* 0x000fe40000000f00 */
[----:B------:R-:W-:Y:S01]  /*cd40*/  MOV R146, R3 ;  /* 0x0000000300927202 */ /* 0x000fe20000000f00 */
[----:B------:R-:W-:-:S05]  /*cd50*/  @P0 BRA `(.L_x_2171) ;  /* 0xffffb0e000000947 */ /* 0x000fca000383ffff */
.L_x_2167:
[----:B------:R-:W2:Y:S04]  /*cd60*/  LDL.LU R37, [R1+0x8] ;  /* 0x0000080001257983 */ /* 0x000ea80000300800 */
[----:B------:R-:W2:Y:S01]  /*cd70*/  LDL.LU R36, [R1+0xc] ;  /* 0x00000c0001247983 */ /* 0x000ea20000300800 */
[----:B------:R-:W-:Y:S01]  /*cd80*/  ULDC.U8 UR4, c[0x0][0x328] ;  /* 0x0000ca0000047ab9 */ /* 0x000fe20000000000 */
[----:B------:R-:W-:Y:S02]  /*cd90*/  BSSY B0, `(.L_x_2172) ;  /* 0x000009b000007945 */ /* 0x000fe40003800000 */
[----:B------:R-:W1:Y:S04]  /*cda0*/  SHFL.BFLY PT, R2, R248, 0x2, 0x1f ;  /* 0x0c401f00f8027f89 */ /* 0x000e6800000e0000 */
[----:B------:R-:W3:Y:S04]  /*cdb0*/  SHFL.BFLY PT, R0, R251, 0x2, 0x1f ;  /* 0x0c401f00fb007f89 */ /* 0x000ee800000e0000 */
[----:B------:R-:W4:Y:S01]  /*cdc0*/  S2R R26, SR_TID.X ;  /* 0x00000000001a7919 */ /* 0x000f220000002100 */
[----:B-1----:R-:W-:-:S02]  /*cdd0*/  FADD.FTZ R2, R2, R248 ;  /* 0x000000f802027221 */ /* 0x002fc40000010000 */
[----:B---3--:R-:W-:-:S03]  /*cde0*/  FADD.FTZ R0, R0, R251 ;  /* 0x000000fb00007221 */ /* 0x008fc60000010000 */
[----:B------:R-:W1:Y:S01]  /*cdf0*/  SHFL.BFLY PT, R5, R2, 0x1, 0x1f ;  /* 0x0c201f0002057f89 */ /* 0x000e6200000e0000 */
[----:B----4-:R-:W-:-:S03]  /*ce00*/  SHF.R.S32.HI R27, RZ, 0x1f, R26 ;  /* 0x0000001fff1b7819 */ /* 0x010fc6000001141a */
[----:B------:R-:W3:Y:S01]  /*ce10*/  SHFL.BFLY PT, R4, R0, 0x1, 0x1f ;  /* 0x0c201f0000047f89 */ /* 0x000ee200000e0000 */
[CC--:B------:R-:W-:Y:S02]  /*ce20*/  LEA.HI R8, R27.reuse, R26.reuse, RZ, 0x2 ;  /* 0x0000001a1b087211 */ /* 0x0c0fe400078f10ff */
[----:B------:R-:W-:Y:S01]  /*ce30*/  LEA.HI R25, R27, R26, RZ, 0x5 ;  /* 0x0000001a1b197211 */ /* 0x000fe200078f28ff */
[----:B-1----:R-:W-:Y:S01]  /*ce40*/  FADD.FTZ R24, R2, R5 ;  /* 0x0000000502187221 */ /* 0x002fe20000010000 */
[----:B------:R-:W-:Y:S02]  /*ce50*/  MOV R2, 0x3f800000 ;  /* 0x3f80000000027802 */ /* 0x000fe40000000f00 */
[----:B------:R-:W-:Y:S01]  /*ce60*/  SHF.R.S32.HI R5, RZ, 0x5, R25 ;  /* 0x00000005ff057819 */ /* 0x000fe20000011419 */
[----:B---3--:R-:W-:Y:S01]  /*ce70*/  FADD.FTZ R23, R0, R4 ;  /* 0x0000000400177221 */ /* 0x008fe20000010000 */
[----:B------:R-:W-:Y:S02]  /*ce80*/  FSETP.NE.FTZ.AND P4, PT, R24, RZ, PT ;  /* 0x000000ff1800720b */ /* 0x000fe40003f95000 */
[----:B------:R-:W-:-:S02]  /*ce90*/  MOV R0, 0x3f800000 ;  /* 0x3f80000000007802 */ /* 0x000fc40000000f00 */
[----:B------:R-:W-:Y:S02]  /*cea0*/  FSETP.NE.FTZ.AND P3, PT, R23, RZ, PT ;  /* 0x000000ff1700720b */ /* 0x000fe40003f75000 */
[----:B------:R-:W-:-:S05]  /*ceb0*/  LOP3.LUT R4, R8, 0x3ffffffc, RZ, 0xc0, !PT ;  /* 0x3ffffffc08047812 */ /* 0x000fca00078ec0ff */
[----:B------:R-:W-:Y:S02]  /*cec0*/  IMAD.IADD R4, R26, 0x1, -R4 ;  /* 0x000000011a047824 */ /* 0x000fe400078e0a04 */
[----:B------:R-:W1:Y:S02]  /*ced0*/  @P4 MUFU.RCP R0, R24 ;  /* 0x0000001800004308 */ /* 0x000e640000001000 */
[----:B------:R-:W-:Y:S01]  /*cee0*/  IMAD R5, R5, 0x200, R4 ;  /* 0x0000020005057824 */ /* 0x000fe200078e0204 */
[----:B------:R-:W-:-:S05]  /*cef0*/  SHF.R.S32.HI R4, RZ, 0x2, R8 ;  /* 0x00000002ff047819 */ /* 0x000fca0000011408 */
[----:B------:R-:W3:Y:S01]  /*cf00*/  @P3 MUFU.RCP R2, R23 ;  /* 0x0000001700023308 */ /* 0x000ee20000001000 */
[C---:B-1----:R-:W-:Y:S02]  /*cf10*/  FMUL.FTZ R148, R0.reuse, R148 ;  /* 0x0000009400947220 */ /* 0x042fe40000410000 */
[C---:B------:R-:W-:Y:S02]  /*cf20*/  FMUL.FTZ R7, R0.reuse, R149 ;  /* 0x0000009500077220 */ /* 0x040fe40000410000 */
        /* <DEDUP_REMOVED lines=20> */
[----:B------:R-:W-:Y:S01]  /*d070*/  SHF.R.S32.HI R0, RZ, 0x1f, R8 ;  /* 0x0000001fff007819 */ /* 0x000fe20000011408 */
[C---:B---3--:R-:W-:Y:S01]  /*d080*/  FMUL.FTZ R151, R2.reuse, R151 ;  /* 0x0000009702977220 */ /* 0x048fe20000410000 */
[----:B------:R-:W-:Y:S01]  /*d090*/  MOV R8, 0xfffffff0 ;  /* 0xfffffff000087802 */ /* 0x000fe20000000f00 */
        /* <DEDUP_REMOVED lines=10> */
[----:B------:R-:W-:Y:S01]  /*d140*/  FMUL.FTZ R135, R2, R135 ;  /* 0x0000008702877220 */ /* 0x000fe20000410000 */
        /* <DEDUP_REMOVED lines=14> */
[----:B------:R-:W-:Y:S02]  /*d230*/  IADD3 R2, R4, -R0, RZ ;  /* 0x8000000004027210 */ /* 0x000fe40007ffe0ff */
[----:B------:R-:W-:Y:S02]  /*d240*/  F2FP.PACK_AB R16, R143, R16 ;  /* 0x000000108f10723e */ /* 0x000fe400000000ff */
[C---:B------:R-:W-:Y:S01]  /*d250*/  LOP3.LUT R4, R2.reuse, 0x1, RZ, 0xc0, !PT ;  /* 0x0000000102047812 */ /* 0x040fe200078ec0ff */
[----:B------:R-:W-:Y:S01]  /*d260*/  IMAD.SHL.U32 R0, R2, 0x40, RZ ;  /* 0x0000004002007824 */ /* 0x000fe200078e00ff */
[----:B------:R-:W-:Y:S02]  /*d270*/  F2FP.PACK_AB R9, R167, R9 ;  /* 0x00000009a709723e */ /* 0x000fe400000000ff */
[----:B------:R-:W-:Y:S02]  /*d280*/  ISETP.NE.U32.AND P0, PT, R4, 0x1, PT ;  /* 0x000000010400780c */ /* 0x000fe40003f05070 */
[----:B------:R-:W-:-:S02]  /*d290*/  LOP3.LUT R0, R0, 0x1c0, RZ, 0xc0, !PT ;  /* 0x000001c000007812 */ /* 0x000fc400078ec0ff */
[----:B------:R-:W-:Y:S02]  /*d2a0*/  R2P PR, R2, 0x6 ;  /* 0x0000000602007804 */ /* 0x000fe40000000000 */
[----:B------:R-:W-:Y:S02]  /*d2b0*/  LEA.HI R0, R0, R0, RZ, 0x1d ;  /* 0x0000000000007211 */ /* 0x000fe400078fe8ff */
[----:B------:R-:W-:Y:S02]  /*d2c0*/  MOV R4, 0x20 ;  /* 0x0000002000047802 */ /* 0x000fe40000000f00 */
[----:B------:R-:W-:Y:S01]  /*d2d0*/  SEL R8, R8, 0x10, !P0 ;  /* 0x0000001008087807 */ /* 0x000fe20004000000 */
[----:B------:R-:W-:Y:S01]  /*d2e0*/  IMAD.U32 R0, R5, 0x2, R0 ;  /* 0x0000000205007824 */ /* 0x000fe200078e0000 */
[----:B------:R-:W-:Y:S02]  /*d2f0*/  SEL R4, R4, 0xffffffe0, !P1 ;  /* 0xffffffe004047807 */ /* 0x000fe40004800000 */
[----:B------:R-:W-:Y:S01]  /*d300*/  ISETP.NE.AND P0, PT, RZ, UR4, PT ;  /* 0x00000004ff007c0c */ /* 0x000fe2000bf05270 */
[----:B------:R-:W-:-:S05]  /*d310*/  IMAD.SHL.U32 R0, R0, 0x2, RZ ;  /* 0x0000000200007824 */ /* 0x000fca00078e00ff */
[C---:B------:R-:W-:Y:S01]  /*d320*/  IADD3 R5, R0.reuse, R8, RZ ;  /* 0x0000000800057210 */ /* 0x040fe20007ffe0ff */
[----:B------:R1:W-:Y:S01]  /*d330*/  STS [R0+0x400], R6 ;  /* 0x0004000600007388 */ /* 0x0003e20000000800 */
[C---:B------:R-:W-:Y:S02]  /*d340*/  IADD3 R2, R0.reuse, 0x40, RZ ;  /* 0x0000004000027810 */ /* 0x040fe40007ffe0ff */
[C---:B------:R-:W-:Y:S01]  /*d350*/  @P2 IADD3 R2, R0.reuse, -0x40, RZ ;  /* 0xffffffc000022810 */ /* 0x040fe20007ffe0ff */
[----:B------:R3:W-:Y:S04]  /*d360*/  STS [R0], R7 ;  /* 0x0000000700007388 */ /* 0x0007e80000000800 */
[----:B------:R-:W-:Y:S04]  /*d370*/  STS [R5], R11 ;  /* 0x0000000b05007388 */ /* 0x000fe80000000800 */
[----:B------:R4:W-:Y:S01]  /*d380*/  STS [R5+0x400], R15 ;  /* 0x0004000f05007388 */ /* 0x0009e20000000800 */
[----:B-1----:R-:W-:Y:S01]  /*d390*/  IADD3 R6, R0, R4, RZ ;  /* 0x0000000400067210 */ /* 0x002fe20007ffe0ff */
[----:B---3--:R-:W-:-:S04]  /*d3a0*/  IMAD.IADD R7, R5, 0x1, R4 ;  /* 0x0000000105077824 */ /* 0x008fc800078e0204 */
[----:B------:R-:W-:Y:S04]  /*d3b0*/  STS [R6], R14 ;  /* 0x0000000e06007388 */ /* 0x000fe80000000800 */
[----:B------:R1:W-:Y:S01]  /*d3c0*/  STS [R6+0x400], R13 ;  /* 0x0004000d06007388 */ /* 0x0003e20000000800 */
[----:B----4-:R-:W-:-:S03]  /*d3d0*/  IADD3 R5, R8, R2, RZ ;  /* 0x0000000208057210 */ /* 0x010fc60007ffe0ff */
[----:B------:R-:W-:Y:S02]  /*d3e0*/  STS [R7], R12 ;  /* 0x0000000c07007388 */ /* 0x000fe40000000800 */
[C---:B------:R-:W-:Y:S02]  /*d3f0*/  IMAD.IADD R0, R4.reuse, 0x1, R5 ;  /* 0x0000000104007824 */ /* 0x040fe400078e0205 */
[----:B------:R-:W-:Y:S04]  /*d400*/  STS [R7+0x400], R18 ;  /* 0x0004001207007388 */ /* 0x000fe80000000800 */
[----:B------:R-:W-:Y:S04]  /*d410*/  STS [R2], R17 ;  /* 0x0000001102007388 */ /* 0x000fe80000000800 */
[----:B------:R-:W-:Y:S04]  /*d420*/  STS [R2+0x400], R22 ;  /* 0x0004001602007388 */ /* 0x000fe80000000800 */
[----:B------:R-:W-:Y:S01]  /*d430*/  STS [R5], R21 ;  /* 0x0000001505007388 */ /* 0x000fe20000000800 */
[----:B-1----:R-:W-:-:S03]  /*d440*/  IADD3 R6, R4, R2, RZ ;  /* 0x0000000204067210 */ /* 0x002fc60007ffe0ff */
[----:B------:R1:W-:Y:S04]  /*d450*/  STS [R5+0x400], R20 ;  /* 0x0004001405007388 */ /* 0x0003e80000000800 */
[----:B------:R-:W-:Y:S04]  /*d460*/  STS [R6], R19 ;  /* 0x0000001306007388 */ /* 0x000fe80000000800 */
[----:B------:R3:W-:Y:S04]  /*d470*/  STS [R6+0x400], R16 ;  /* 0x0004001006007388 */ /* 0x0007e80000000800 */
[----:B------:R-:W-:Y:S04]  /*d480*/  STS [R0], R10 ;  /* 0x0000000a00007388 */ /* 0x000fe80000000800 */
[----:B------:R4:W-:Y:S04]  /*d490*/  STS [R0+0x400], R9 ;  /* 0x0004000900007388 */ /* 0x0009e80000000800 */
[----:B------:R-:W-:Y:S06]  /*d4a0*/  BAR.SYNC.DEFER_BLOCKING 0x0 ;  /* 0x0000000000007b1d */ /* 0x000fec0000010000 */
[----:B------:R-:W5:Y:S01]  /*d4b0*/  S2R R8, SR_CTAID.Z ;  /* 0x0000000000087919 */ /* 0x000f620000002700 */
[----:B-1----:R-:W1:Y:S03]  /*d4c0*/  @P3 MUFU.LG2 R5, R23 ;  /* 0x0000001700053308 */ /* 0x002e660000000c00 */
[----:B------:R-:W2:Y:S05]  /*d4d0*/  S2R R4, SR_CTAID.Y ;  /* 0x0000000000047919 */ /* 0x000eaa0000002600 */
[----:B---3--:R-:W3:Y:S01]  /*d4e0*/  @P4 MUFU.LG2 R6, R24 ;  /* 0x0000001800064308 */ /* 0x008ee20000000c00 */
[----:B----4-:R-:W-:Y:S01]  /*d4f0*/  LOP3.LUT R0, R25, 0xffffffe0, RZ, 0xc0, !PT ;  /* 0xffffffe019007812 */ /* 0x010fe200078ec0ff */
[----:B-1----:R-:W-:Y:S01]  /*d500*/  @P3 FMUL.FTZ R5, R5, 0.69314718246459960938 ;  /* 0x3f31721805053820 */ /* 0x002fe20000410000 */
[----:B------:R1:W4:Y:S01]  /*d510*/  LDS.128 R32, [R243] ;  /* 0x00000000f3207984 */ /* 0x0003220000000c00 */
[----:B------:R-:W-:-:S02]  /*d520*/  MOV R9, 0x7f800000 ;  /* 0x7f80000000097802 */ /* 0x000fc40000000f00 */
[----:B------:R-:W-:Y:S01]  /*d530*/  IMAD.IADD R0, R26, 0x1, -R0 ;  /* 0x000000011a007824 */ /* 0x000fe200078e0a00 */
[----:B------:R1:W1:Y:S01]  /*d540*/  LDS.128 R28, [R243+0x800] ;  /* 0x00080000f31c7984 */ /* 0x0002620000000c00 */
[----:B------:R-:W-:Y:S01]  /*d550*/  @P3 FFMA.FTZ R9, R3, c[0x0][0x238], R5 ;  /* 0x00008e0003093a23 */ /* 0x000fe20000010005 */
[----:B-----5:R-:W-:Y:S01]  /*d560*/  @P0 MOV R10, R8 ;  /* 0x00000008000a0202 */ /* 0x020fe20000000f00 */
[----:B---3--:R-:W-:Y:S01]  /*d570*/  @P4 FMUL.FTZ R6, R6, 0.69314718246459960938 ;  /* 0x3f31721806064820 */ /* 0x008fe20000410000 */
[----:B------:R3:W1:Y:S01]  /*d580*/  LDS.128 R16, [R243+0x1000] ;  /* 0x00100000f3107984 */ /* 0x0006620000000c00 */
[----:B------:R-:W-:Y:S02]  /*d590*/  LOP3.LUT P1, RZ, R0, 0x3, RZ, 0xc0, !PT ;  /* 0x0000000300ff7812 */ /* 0x000fe4000782c0ff */
[----:B--2---:R-:W-:Y:S01]  /*d5a0*/  @P0 MOV R7, R4 ;  /* 0x0000000400070202 */ /* 0x004fe20000000f00 */
[----:B------:R3:W2:Y:S01]  /*d5b0*/  LDS.128 R12, [R243+0x1800] ;  /* 0x00180000f30c7984 */ /* 0x0006a20000000c00 */
[----:B------:R-:W-:Y:S01]  /*d5c0*/  @P0 IMAD R2, R10, c[0x0][0x234], RZ ;  /* 0x00008d000a020a24 */ /* 0x000fe200078e02ff */
[----:B------:R-:W-:Y:S01]  /*d5d0*/  @!P0 MOV R10, R8 ;  /* 0x00000008000a8202 */ /* 0x000fe20000000f00 */
[----:B------:R-:W-:Y:S01]  /*d5e0*/  IMAD.MOV.U32 R8, RZ, RZ, 0x7f800000 ;  /* 0x7f800000ff087424 */ /* 0x000fe200078e00ff */
[----:B------:R-:W-:Y:S01]  /*d5f0*/  LEA R0, R36, R37, 0x4 ;  /* 0x0000002524007211 */ /* 0x000fe200078e20ff */
[----:B------:R-:W-:Y:S01]  /*d600*/  @P0 IMAD R2, R7, c[0x0][0x214], R2 ;  /* 0x0000850007020a24 */ /* 0x000fe200078e0202 */
[----:B------:R-:W-:Y:S01]  /*d610*/  @!P0 MOV R7, R4 ;  /* 0x0000000400078202 */ /* 0x000fe20000000f00 */
[----:B------:R-:W-:-:S04]  /*d620*/  @P4 FFMA.FTZ R8, R144, c[0x0][0x238], R6 ;  /* 0x00008e0090084a23 */ /* 0x000fc80000010006 */
[----:B------:R-:W-:-:S04]  /*d630*/  @!P0 IMAD R4, R7, c[0x0][0x1c0], R10 ;  /* 0x0000700007048a24 */ /* 0x000fc800078e020a */
[----:B------:R-:W-:Y:S01]  /*d640*/  @!P0 IMAD R2, R4, c[0x0][0x214], RZ ;  /* 0x0000850004028a24 */ /* 0x000fe200078e02ff */
[----:B------:R-:W-:Y:S05]  /*d650*/  @P1 BRA `(.L_x_2173) ;  /* 0x000000e000001947 */ /* 0x000fea0003800000 */
[----:B------:R-:W5:Y:S01]  /*d660*/  S2R R6, SR_CTAID.X ;  /* 0x0000000000067919 */ /* 0x000f620000002500 */
[----:B------:R-:W-:Y:S01]  /*d670*/  IMAD.MOV.U32 R3, RZ, RZ, -0x40 ;  /* 0xffffffc0ff037424 */ /* 0x000fe200078e00ff */
[----:B------:R-:W-:Y:S01]  /*d680*/  IADD3 R4, R0, 0x8, RZ ;  /* 0x0000000800047810 */ /* 0x000fe20007ffe0ff */
[C---:B-----5:R-:W-:Y:S02]  /*d690*/  IMAD R2, R6.reuse, 0x40, R2 ;  /* 0x0000004006027824 */ /* 0x060fe400078e0202 */
[----:B------:R-:W-:-:S03]  /*d6a0*/  IMAD R6, R6, R3, c[0x0][0x214] ;  /* 0x0000850006067624 */ /* 0x000fc600078e0203 */
[----:B------:R-:W-:Y:S02]  /*d6b0*/  SHF.R.S32.HI R5, RZ, 0x1f, R2 ;  /* 0x0000001fff057819 */ /* 0x000fe40000011402 */
[C---:B------:R-:W-:Y:S02]  /*d6c0*/  IADD3 R3, P0, R0.reuse, R2, RZ ;  /* 0x0000000200037210 */ /* 0x040fe40007f1e0ff */
[-C--:B------:R-:W-:Y:S02]  /*d6d0*/  ISETP.GE.AND P2, PT, R0, R6.reuse, PT ;  /* 0x000000060000720c */ /* 0x080fe40003f46270 */
[----:B------:R-:W-:Y:S02]  /*d6e0*/  ISETP.GE.AND P1, PT, R4, R6, PT ;  /* 0x000000060400720c */ /* 0x000fe40003f26270 */
[----:B------:R-:W-:Y:S02]  /*d6f0*/  LEA.HI.X.SX32 R0, R0, R5, 0x1, P0 ;  /* 0x0000000500007211 */ /* 0x000fe400000f0eff */
[----:B------:R-:W-:-:S04]  /*d700*/  LEA R2, P0, R3, c[0x0][0x200], 0x2 ;  /* 0x0000800003027a11 */ /* 0x000fc800078010ff */
[----:B------:R-:W-:-:S05]  /*d710*/  LEA.HI.X R3, R3, c[0x0][0x204], R0, 0x2, P0 ;  /* 0x0000810003037a11 */ /* 0x000fca00000f1400 */
[----:B------:R3:W-:Y:S04]  /*d720*/  @!P2 STG.E [R2.64], R8 ;  /* 0x000000080200a986 */ /* 0x0007e8000c10190a */
[----:B------:R3:W-:Y:S02]  /*d730*/  @!P1 STG.E [R2.64+0x20], R9 ;  /* 0x0000200902009986 */ /* 0x0007e4000c10190a */
.L_x_2173:
[----:B------:R-:W-:Y:S05]  /*d740*/  BSYNC B0 ;  /* 0x0000000000007941 */ /* 0x000fea0003800000 */
.L_x_2172:
[----:B------:R-:W5:Y:S01]  /*d750*/  S2R R0, SR_TID.X ;  /* 0x0000000000007919 */ /* 0x000f620000002100 */
[----:B------:R-:W-:Y:S01]  /*d760*/  LEA.HI R6, R27, R26, RZ, 0x3 ;  /* 0x0000001a1b067211 */ /* 0x000fe200078f18ff */
[----:B------:R-:W-:Y:S02]  /*d770*/  ULDC.64 UR4, c[0x0][0x1e8] ;  /* 0x00007a0000047ab9 */ /* 0x000fe40000000a00 */
[----:B------:R-:W3:Y:S01]  /*d780*/  S2R R5, SR_CTAID.X ;  /* 0x0000000000057919 */ /* 0x000ee20000002500 */
[----:B------:R-:W-:Y:S02]  /*d790*/  USHF.L.U32 UR7, UR4, 0x5, URZ ;  /* 0x0000000504077899 */ /* 0x000fe4000800063f */
[----:B------:R-:W-:-:S02]  /*d7a0*/  UMOV UR6, 0x5 ;  /* 0x0000000500067882 */ /* 0x000fc40000000000 */
[----:B------:R-:W-:Y:S01]  /*d7b0*/  USHF.L.U64.HI UR5, UR4, UR6, UR5 ;  /* 0x0000000604057299 */ /* 0x000fe20008010205 */
[----:B---3-5:R-:W-:-:S04]  /*d7c0*/  SHF.R.S32.HI R2, RZ, 0x1f, R0 ;  /* 0x0000001fff027819 */ /* 0x028fc80000011400 */
[----:B------:R-:W-:Y:S01]  /*d7d0*/  LEA.HI R2, R2, R0, RZ, 0x3 ;  /* 0x0000000002027211 */ /* 0x000fe200078f18ff */
[----:B------:R-:W-:-:S03]  /*d7e0*/  IMAD.SHL.U32 R5, R5, 0x40, RZ ;  /* 0x0000004005057824 */ /* 0x000fc600078e00ff */
[----:B------:R-:W-:-:S05]  /*d7f0*/  LOP3.LUT R2, R2, 0xfffffff8, RZ, 0xc0, !PT ;  /* 0xfffffff802027812 */ /* 0x000fca00078ec0ff */
[----:B------:R-:W-:Y:S01]  /*d800*/  IMAD.IADD R2, R0, 0x1, -R2 ;  /* 0x0000000100027824 */ /* 0x000fe200078e0a02 */
[----:B------:R-:W-:-:S03]  /*d810*/  SHF.R.S32.HI R0, RZ, 0x1f, R5 ;  /* 0x0000001fff007819 */ /* 0x000fc60000011405 */
[----:B------:R-:W-:Y:S02]  /*d820*/  IMAD.SHL.U32 R2, R2, 0x8, RZ ;  /* 0x0000000802027824 */ /* 0x000fe400078e00ff */
[----:B------:R-:W-:-:S03]  /*d830*/  IMAD R0, R0, c[0x0][0x1e8], RZ ;  /* 0x00007a0000007a24 */ /* 0x000fc600078e02ff */
[----:B------:R-:W-:Y:S01]  /*d840*/  SHF.R.S32.HI R3, RZ, 0x1f, R2 ;  /* 0x0000001fff037819 */ /* 0x000fe20000011402 */
[----:B------:R-:W-:Y:S01]  /*d850*/  IMAD R4, R5, c[0x0][0x1ec], R0 ;  /* 0x00007b0005047a24 */ /* 0x000fe200078e0200 */
[----:B------:R-:W-:-:S03]  /*d860*/  SHF.R.S32.HI R0, RZ, 0x1f, R7 ;  /* 0x0000001fff007819 */ /* 0x000fc60000011407 */
[----:B------:R-:W-:-:S04]  /*d870*/  IMAD.WIDE.U32 R2, R5, c[0x0][0x1e8], R2 ;  /* 0x00007a0005027a25 */ /* 0x000fc800078e0002 */
[----:B------:R-:W-:Y:S01]  /*d880*/  IMAD R0, R0, c[0x0][0x1e0], RZ ;  /* 0x0000780000007a24 */ /* 0x000fe200078e02ff */
[----:B------:R-:W-:Y:S02]  /*d890*/  IADD3 R3, R4, R3, RZ ;  /* 0x0000000304037210 */ /* 0x000fe40007ffe0ff */
[----:B------:R-:W-:Y:S01]  /*d8a0*/  SHF.R.S32.HI R4, RZ, 0x1f, R10 ;  /* 0x0000001fff047819 */ /* 0x000fe2000001140a */
[C---:B------:R-:W-:Y:S01]  /*d8b0*/  IMAD R5, R7.reuse, c[0x0][0x1e4], R0 ;  /* 0x0000790007057a24 */ /* 0x040fe200078e0200 */
[----:B------:R-:W-:Y:S01]  /*d8c0*/  SHF.R.S32.HI R0, RZ, 0x3, R6 ;  /* 0x00000003ff007819 */ /* 0x000fe20000011406 */
[----:B------:R-:W-:-:S04]  /*d8d0*/  IMAD.WIDE.U32 R2, R7, c[0x0][0x1e0], R2 ;  /* 0x0000780007027a25 */ /* 0x000fc800078e0002 */
[----:B------:R-:W-:Y:S02]  /*d8e0*/  IMAD R4, R4, c[0x0][0x1f0], RZ ;  /* 0x00007c0004047a24 */ /* 0x000fe400078e02ff */
[----:B------:R-:W-:Y:S02]  /*d8f0*/  IMAD.IADD R3, R5, 0x1, R3 ;  /* 0x0000000105037824 */ /* 0x000fe400078e0203 */
[C---:B------:R-:W-:Y:S01]  /*d900*/  IMAD R5, R10.reuse, c[0x0][0x1f4], R4 ;  /* 0x00007d000a057a24 */ /* 0x040fe200078e0204 */
[----:B------:R-:W-:Y:S01]  /*d910*/  SHF.R.S32.HI R4, RZ, 0x1f, R0 ;  /* 0x0000001fff047819 */ /* 0x000fe20000011400 */
[----:B------:R-:W-:-:S04]  /*d920*/  IMAD.WIDE.U32 R2, R10, c[0x0][0x1f0], R2 ;  /* 0x00007c000a027a25 */ /* 0x000fc800078e0002 */
[----:B------:R-:W-:Y:S02]  /*d930*/  IMAD R4, R4, c[0x0][0x1e8], RZ ;  /* 0x00007a0004047a24 */ /* 0x000fe400078e02ff */
[----:B------:R-:W-:Y:S02]  /*d940*/  IMAD.IADD R3, R5, 0x1, R3 ;  /* 0x0000000105037824 */ /* 0x000fe400078e0203 */
[C---:B------:R-:W-:Y:S02]  /*d950*/  IMAD R4, R0.reuse, c[0x0][0x1ec], R4 ;  /* 0x00007b0000047a24 */ /* 0x040fe400078e0204 */
[----:B------:R-:W-:-:S05]  /*d960*/  IMAD.WIDE.U32 R2, R0, c[0x0][0x1e8], R2 ;  /* 0x00007a0000027a25 */ /* 0x000fca00078e0002 */
[----:B------:R-:W-:Y:S02]  /*d970*/  IADD3 R0, R4, R3, RZ ;  /* 0x0000000304007210 */ /* 0x000fe40007ffe0ff */
[----:B------:R-:W-:-:S04]  /*d980*/  LEA R6, P0, R2, c[0x0][0x1d0], 0x1 ;  /* 0x0000740002067a11 */ /* 0x000fc800078008ff */
[----:B------:R-:W-:Y:S02]  /*d990*/  LEA.HI.X R7, R2, c[0x0][0x1d4], R0, 0x1, P0 ;  /* 0x0000750002077a11 */ /* 0x000fe400000f0c00 */
[----:B------:R-:W-:-:S03]  /*d9a0*/  IADD3 R4, P0, R6, UR7, RZ ;  /* 0x0000000706047c10 */ /* 0x000fc6000ff1e0ff */
[----:B----4-:R-:W-:Y:S01]  /*d9b0*/  STG.E.128 [R6.64], R32 ;  /* 0x0000002006007986 */ /* 0x010fe2000c101d0a */
[----:B------:R-:W-:Y:S02]  /*d9c0*/  IADD3.X R5, R7, UR5, RZ, P0, !PT ;  /* 0x0000000507057c10 */ /* 0x000fe400087fe4ff */
[----:B------:R-:W-:-:S03]  /*d9d0*/  IADD3 R2, P0, R4, UR7, RZ ;  /* 0x0000000704027c10 */ /* 0x000fc6000ff1e0ff */
[----:B-1----:R-:W-:Y:S01]  /*d9e0*/  STG.E.128 [R4.64], R28 ;  /* 0x0000001c04007986 */ /* 0x002fe2000c101d0a */
[----:B------:R-:W-:Y:S02]  /*d9f0*/  IADD3.X R3, R5, UR5, RZ, P0, !PT ;  /* 0x0000000505037c10 */ /* 0x000fe400087fe4ff */
[----:B------:R-:W-:-:S03]  /*da00*/  IADD3 R8, P0, R2, UR7, RZ ;  /* 0x0000000702087c10 */ /* 0x000fc6000ff1e0ff */
[----:B------:R-:W-:Y:S01]  /*da10*/  STG.E.128 [R2.64], R16 ;  /* 0x0000001002007986 */ /* 0x000fe2000c101d0a */
[----:B------:R-:W-:-:S05]  /*da20*/  IADD3.X R9, R3, UR5, RZ, P0, !PT ;  /* 0x0000000503097c10 */ /* 0x000fca00087fe4ff */
[----:B--2---:R-:W-:Y:S01]  /*da30*/  STG.E.128 [R8.64], R12 ;  /* 0x0000000c08007986 */ /* 0x004fe2000c101d0a */
[----:B------:R-:W-:Y:S05]  /*da40*/  EXIT ;  /* 0x000000000000794d */ /* 0x000fea0003800000 */
.L_x_2174:
        /* <DEDUP_REMOVED lines=11> */
.L_x_7762:


//--------------------- .text._ZN5flash24flash_fwd_splitkv_kernelI23Flash_fwd_kernel_traitsILi64ELi64ELi256ELi4ELb0ELb0EN7cutlass6half_tE19Flash_kernel_traitsILi64ELi64ELi256ELi4ES3_EELb1ELb0ELb0ELb1ELb1ELb1ELb0ELb0EEEvNS_16Flash_fwd_paramsE --------------------------
	.section	.text._ZN5flash24flash_fwd_splitkv_kernelI23Flash_fwd_kernel_traitsILi64ELi64ELi256ELi4ELb0ELb0EN7cutlass6half_tE19Flash_kernel_traitsILi64ELi64ELi256ELi4ES3_EELb1ELb0ELb0ELb1ELb1ELb1ELb0ELb0EEEvNS_16Flash_fwd_paramsE,"ax",@progbits
	.sectioninfo	@"SHI_REGISTERS=255"
	.align	128
        .global         _ZN5flash24flash_fwd_splitkv_kernelI23Flash_fwd_kernel_traitsILi64ELi64ELi256ELi4ELb0ELb0EN7cutlass6half_tE19Flash_kernel_traitsILi64ELi64ELi256ELi4ES3_EELb1ELb0ELb0ELb1ELb1ELb1ELb0ELb0EEEvNS_16Flash_fwd_paramsE
        .type           _ZN5flash24flash_fwd_splitkv_kernelI23Flash_fwd_kernel_traitsILi64ELi64ELi256ELi4ELb0ELb0EN7cutlass6half_tE19Flash_kernel_traitsILi64ELi64ELi256ELi4ES3_EELb1ELb0ELb0ELb1ELb1ELb1ELb0ELb0EEEvNS_16Flash_fwd_paramsE,@function
        .size           _ZN5flash24flash_fwd_splitkv_kernelI23Flash_fwd_kernel_traitsILi64ELi64ELi256ELi4ELb0ELb0EN7cutlass6half_tE19Flash_kernel_traitsILi64ELi64ELi256ELi4ES3_EELb1ELb0ELb0ELb1ELb1ELb1ELb0ELb0EEEvNS_16Flash_fwd_paramsE,(.L_x_7763 - _ZN5flash24flash_fwd_splitkv_kernelI23Flash_fwd_kernel_traitsILi64ELi64ELi256ELi4ELb0ELb0EN7cutlass6half_tE19Flash_kernel_traitsILi64ELi64ELi256ELi4ES3_EELb1ELb0ELb0ELb1ELb1ELb1ELb0ELb0EEEvNS_16Flash_fwd_paramsE)
        .other          _ZN5flash24flash_fwd_splitkv_kernelI23Flash_fwd_kernel_traitsILi64ELi64ELi256ELi4ELb0ELb0EN7cutlass6half_tE19Flash_kernel_traitsILi64ELi64ELi256ELi4ES3_EELb1ELb0ELb0ELb1ELb1ELb1ELb0ELb0EEEvNS_16Flash_fwd_paramsE,@"STO_CUDA_ENTRY STV_DEFAULT"
_ZN5flash24flash_fwd_splitkv_kernelI23Flash_fwd_kernel_traitsILi64ELi64ELi256ELi4ELb0ELb0EN7cutlass6half_tE19Flash_kernel_traitsILi64ELi64ELi256ELi4ES3_EELb1ELb0ELb0ELb1ELb1ELb1ELb0ELb0EEEvNS_16Flash_fwd_paramsE:
.text._ZN5flash24flash_fwd_splitkv_kernelI23Flash_fwd_kernel_traitsILi64ELi64ELi256ELi4ELb0ELb0EN7cutlass6half_tE19Flash_kernel_traitsILi64ELi64ELi256ELi4ES3_EELb1ELb0ELb0ELb1ELb1ELb1ELb0ELb0EEEvNS_16Flash_fwd_paramsE:
        /* <DEDUP_REMOVED lines=114> */
.L_x_2175:
        /* <DEDUP_REMOVED lines=20> */
.L_x_2176:
[----:B------:R-:W-:Y:S01]  /*0860*/  MOV R6, R2 ;  /* 0x0000000200067202 */ /* 0x000fe20000000f00 */
[----:B------:R-:W-:Y:S01]  /*0870*/  IMAD.MOV.U32 R7, RZ, RZ, R0 ;  /* 0x000000ffff077224 */ /* 0x000fe200078e0000 */
[----:B------:R-:W-:-:S04]  /*0880*/  IABS R3, c[0x0][0x2d0] ;  /* 0x0000b40000037a13 */ /* 0x000fc80000000000 */
[----:B------:R1:W-:Y:S01]  /*0890*/  STL.64 [R1+0x8], R6 ;  /* 0x0000080601007387 */ /* 0x0003e20000100a00 */
[----:B------:R-:W-:Y:S01]  /*08a0*/  IMAD.MOV.U32 R249, RZ, RZ, R3 ;  /* 0x000000fffff97224 */ /* 0x000fe200078e0003 */
[----:B------:R-:W-:Y:S05]  /*08b0*/  @P6 BRA `(.L_x_2177) ;  /* 0x000004c000006947 */ /* 0x000fea0003800000 */
[----:B------:R-:W2:Y:S01]  /*08c0*/  I2F.RP R2, R249 ;  /* 0x000000f900027306 */ /* 0x000ea20000209400 */
[----:B------:R-:W-:-:S04]  /*08d0*/  LEA R14, R188, 0xffffff00, 0x8 ;  /* 0xffffff00bc0e7811 */ /* 0x000fc800078e40ff */
[----:B------:R-:W-:-:S03]  /*08e0*/  IABS R4, R14 ;  /* 0x0000000e00047213 */ /* 0x000fc60000000000 */
[----:B--2---:R-:W2:Y:S02]  /*08f0*/  MUFU.RCP R2, R2 ;  /* 0x0000000200027308 */ /* 0x004ea40000001000 */
[----:B--2---:R-:W-:-:S06]  /*0900*/  IADD3 R2, R2, 0xffffffe, RZ ;  /* 0x0ffffffe02027810 */ /* 0x004fcc0007ffe0ff */
[----:B------:R-:W2:Y:S02]  /*0910*/  F2I.FTZ.U32.TRUNC.NTZ R3, R2 ;  /* 0x0000000200037305 */ /* 0x000ea4000021f000 */
[----:B--2---:R-:W-:Y:S02]  /*0920*/  IMAD.MOV R0, RZ, RZ, -R3 ;  /* 0x000000ffff007224 */ /* 0x004fe400078e0a03 */
        /* <DEDUP_REMOVED lines=19> */
[----:B------:R2:W3:Y:S01]  /*0a60*/  LDG.E R5, [R2.64] ;  /* 0x0000000a02057981 */ /* 0x0004e2000c1e1900 */
[----:B-1----:R-:W-:Y:S02]  /*0a70*/  IABS R6, c[0x0][0x1c8] ;  /* 0x0000720000067a13 */ /* 0x002fe40000000000 */
[----:B------:R-:W-:Y:S02]  /*0a80*/  IABS R7, R26 ;  /* 0x0000001a00077213 */ /* 0x000fe40000000000 */
[----:B--2---:R-:W1:Y:S08]  /*0a90*/  I2F.RP R2, R6 ;  /* 0x0000000600027306 */ /* 0x004e700000209400 */
        /* <DEDUP_REMOVED lines=28> */
[----:B---3--:R-:W-:Y:S01]  /*0c60*/  SHF.R.S32.HI R8, RZ, 0x1f, R5 ;  /* 0x0000001fff087819 */ /* 0x008fe20000011405 */
        /* <DEDUP_REMOVED lines=17> */
.L_x_2177:
[----:B------:R-:W-:Y:S02]  /*0d80*/  IABS R5, c[0x0][0x1c8] ;  /* 0x0000720000057a13 */ /* 0x000fe40000000000 */
[----:B------:R-:W-:Y:S02]  /*0d90*/  IABS R4, R26 ;  /* 0x0000001a00047213 */ /* 0x000fe40000000000 */
[----:B------:R-:W2:Y:S01]  /*0da0*/  I2F.RP R2, R5 ;  /* 0x0000000500027306 */ /* 0x000ea20000209400 */
[----:B------:R-:W-:Y:S02]  /*0db0*/  LEA R14, R188, 0xffffff00, 0x8 ;  /* 0xffffff00bc0e7811 */ /* 0x000fe400078e40ff */
[----:B-----5:R-:W-:-:S02]  /*0dc0*/  SHF.R.S32.HI R11, RZ, 0x1f, R10 ;  /* 0x0000001fff0b7819 */ /* 0x020fc4000001140a */
[----:B------:R-:W-:-:S03]  /*0dd0*/  SHF.R.S32.HI R20, RZ, 0x1f, R14 ;  /* 0x0000001fff147819 */ /* 0x000fc6000001140e */
[----:B-1----:R-:W-:Y:S01]  /*0de0*/  IMAD R6, R11, c[0x0][0x180], RZ ;  /* 0x000060000b067a24 */ /* 0x002fe200078e02ff */
[----:B--2---:R-:W1:Y:S02]  /*0df0*/  MUFU.RCP R2, R2 ;  /* 0x0000000200027308 */ /* 0x004e640000001000 */
        /* <DEDUP_REMOVED lines=48> */
.L_x_2178:
        /* <DEDUP_REMOVED lines=49> */
[----:B------:R-:W-:-:S04]  /*1410*/  IMAD.WIDE.U32 R8, R26, c[0x0][0x1a8], R4 ;  /* 0x00006a001a087a25 */ /* 0x000fc800078e0004 */
[----:B------:R-:W-:Y:S02]  /*1420*/  IMAD R17, R6, c[0x0][0x1a0], RZ ;  /* 0x0000680006117a24 */ /* 0x000fe400078e02ff */
[----:B------:R-:W-:Y:S02]  /*1430*/  IMAD.IADD R5, R11, 0x1, R16 ;  /* 0x000000010b057824 */ /* 0x000fe400078e0210 */
[C---:B------:R-:W-:Y:S02]  /*1440*/  IMAD R11, R2.reuse, c[0x0][0x19c], R0 ;  /* 0x00006700020b7a24 */ /* 0x040fe400078e0200 */
[----:B------:R-:W-:-:S04]  /*1450*/  IMAD.WIDE.U32 R6, R2, c[0x0][0x198], R12 ;  /* 0x0000660002067a25 */ /* 0x000fc800078e000c */
[----:B------:R-:W-:Y:S01]  /*1460*/  IMAD R15, R15, c[0x0][0x1a8], RZ ;  /* 0x00006a000f0f7a24 */ /* 0x000fe200078e02ff */
[----:B------:R-:W-:Y:S01]  /*1470*/  LEA R28, P0, R6, c[0x0][0x168], 0x1 ;  /* 0x00005a00061c7a11 */ /* 0x000fe200078008ff */
[----:B------:R-:W-:Y:S02]  /*1480*/  IMAD.IADD R7, R7, 0x1, R11 ;  /* 0x0000000107077824 */ /* 0x000fe400078e020b */
[----:B------:R-:W-:Y:S02]  /*1490*/  IMAD R15, R26, c[0x0][0x1ac], R15 ;  /* 0x00006b001a0f7a24 */ /* 0x000fe400078e020f */
[----:B------:R-:W-:Y:S01]  /*14a0*/  IMAD.MOV.U32 R4, RZ, RZ, R10 ;  /* 0x000000ffff047224 */ /* 0x000fe200078e000a */
[----:B------:R-:W-:Y:S01]  /*14b0*/  LEA.HI.X R6, R6, c[0x0][0x16c], R7, 0x1, P0 ;  /* 0x00005b0006067a11 */ /* 0x000fe200000f0c07 */
[----:B------:R-:W-:Y:S01]  /*14c0*/  IMAD.MOV.U32 R250, RZ, RZ, R28 ;  /* 0x000000fffffa7224 */ /* 0x000fe200078e001c */
[----:B------:R-:W-:Y:S01]  /*14d0*/  STL [R1+0x24], R28 ;  /* 0x0000241c01007387 */ /* 0x000fe20000100800 */
[----:B------:R-:W-:-:S02]  /*14e0*/  IMAD.IADD R3, R9, 0x1, R15 ;  /* 0x0000000109037824 */ /* 0x000fc400078e020f */
[----:B------:R-:W-:Y:S01]  /*14f0*/  IMAD.MOV.U32 R2, RZ, RZ, R8 ;  /* 0x000000ffff027224 */ /* 0x000fe200078e0008 */
[----:B------:R1:W-:Y:S01]  /*1500*/  STL [R1+0x20], R6 ;  /* 0x0000200601007387 */ /* 0x0003e20000100800 */
[----:B------:R-:W-:Y:S02]  /*1510*/  IMAD R0, R19, c[0x0][0x190], RZ ;  /* 0x0000640013007a24 */ /* 0x000fe400078e02ff */
[C---:B------:R-:W-:Y:S02]  /*1520*/  IMAD R9, R14.reuse, c[0x0][0x1a4], R17 ;  /* 0x000069000e097a24 */ /* 0x040fe400078e0211 */
[----:B------:R-:W-:Y:S01]  /*1530*/  IMAD.WIDE.U32 R4, R14, c[0x0][0x1a0], R4 ;  /* 0x000068000e047a25 */ /* 0x000fe200078e0004 */
[----:B------:R-:W-:-:S03]  /*1540*/  IADD3 R14, P0, R250, UR9, RZ ;  /* 0x00000009fa0e7c10 */ /* 0x000fc6000ff1e0ff */
[----:B------:R-:W-:Y:S01]  /*1550*/  IMAD.MOV.U32 R251, RZ, RZ, R6 ;  /* 0x000000fffffb7224 */ /* 0x000fe200078e0006 */
[----:B------:R-:W-:Y:S01]  /*1560*/  LEA R178, P1, R4, c[0x0][0x170], 0x1 ;  /* 0x00005c0004b27a11 */ /* 0x000fe200078208ff */
[C---:B------:R-:W-:Y:S02]  /*1570*/  IMAD R0, R18.reuse, c[0x0][0x194], R0 ;  /* 0x0000650012007a24 */ /* 0x040fe400078e0200 */
[----:B------:R-:W-:Y:S01]  /*1580*/  IMAD.WIDE.U32 R2, R18, c[0x0][0x190], R2 ;  /* 0x0000640012027a25 */ /* 0x000fe200078e0002 */
[----:B------:R-:W-:Y:S02]  /*1590*/  IADD3.X R15, R251, UR5, RZ, P0, !PT ;  /* 0x00000005fb0f7c10 */ /* 0x000fe400087fe4ff */
[----:B------:R-:W-:Y:S01]  /*15a0*/  IADD3 R12, P0, R14, UR9, RZ ;  /* 0x000000090e0c7c10 */ /* 0x000fe2000ff1e0ff */
[----:B------:R-:W-:Y:S02]  /*15b0*/  IMAD.IADD R5, R5, 0x1, R9 ;  /* 0x0000000105057824 */ /* 0x000fe400078e0209 */
[----:B------:R-:W-:Y:S01]  /*15c0*/  IMAD.IADD R0, R3, 0x1, R0 ;  /* 0x0000000103007824 */ /* 0x000fe200078e0200 */
[----:B------:R-:W-:Y:S01]  /*15d0*/  IADD3.X R13, R15, UR5, RZ, P0, !PT ;  /* 0x000000050f0d7c10 */ /* 0x000fe200087fe4ff */
[----:B------:R-:W-:Y:S01]  /*15e0*/  IMAD.SHL.U32 R241, R241, 0x2, RZ ;  /* 0x00000002f1f17824 */ /* 0x000fe200078e00ff */
[----:B------:R-:W-:-:S02]  /*15f0*/  LEA.HI.X R179, R4, c[0x0][0x174], R5, 0x1, P1 ;  /* 0x00005d0004b37a11 */ /* 0x000fc400008f0c05 */
[----:B------:R-:W-:Y:S02]  /*1600*/  IADD3 R10, P0, R12, UR9, RZ ;  /* 0x000000090c0a7c10 */ /* 0x000fe4000ff1e0ff */
[C---:B-1----:R-:W-:Y:S02]  /*1610*/  LEA R6, P2, R2.reuse, c[0x0][0x160], 0x1 ;  /* 0x0000580002067a11 */ /* 0x042fe400078408ff */
[----:B------:R-:W-:Y:S02]  /*1620*/  IADD3.X R11, R13, UR5, RZ, P0, !PT ;  /* 0x000000050d0b7c10 */ /* 0x000fe400087fe4ff */
[----:B------:R-:W-:Y:S02]  /*1630*/  LEA.HI.X R7, R2, c[0x0][0x164], R0, 0x1, P2 ;  /* 0x0000590002077a11 */ /* 0x000fe400010f0c00 */
[----:B------:R-:W-:Y:S02]  /*1640*/  IADD3 R4, P1, R6, UR12, RZ ;  /* 0x0000000c06047c10 */ /* 0x000fe4000ff3e0ff */
[----:B------:R-:W-:Y:S01]  /*1650*/  IADD3 R8, P0, R10, UR9, RZ ;  /* 0x000000090a087c10 */ /* 0x000fe2000ff1e0ff */
[----:B------:R-:W-:Y:S01]  /*1660*/  @!PT LDS RZ, [RZ] ;  /* 0x00000000fffff984 */ /* 0x000fe20000000800 */
[----:B------:R-:W-:Y:S01]  /*1670*/  @!PT LDS RZ, [RZ] ;  /* 0x00000000fffff984 */ /* 0x000fe20000000800 */
[----:B------:R-:W-:Y:S01]  /*1680*/  @!PT LDS RZ, [RZ] ;  /* 0x00000000fffff984 */ /* 0x000fe20000000800 */
[----:B------:R1:W-:Y:S01]  /*1690*/  LDGSTS.E.BYPASS.LTC128B.128 [R241], [R6.64] ;  /* 0x0000000006f17fae */ /* 0x0003e2000b901d4a */
[----:B------:R-:W-:-:S02]  /*16a0*/  IADD3.X R5, R7, UR7, RZ, P1, !PT ;  /* 0x0000000707057c10 */ /* 0x000fc40008ffe4ff */
[----:B------:R-:W-:Y:S02]  /*16b0*/  IADD3 R2, P1, R4, UR12, RZ ;  /* 0x0000000c04027c10 */ /* 0x000fe4000ff3e0ff */
[----:B------:R-:W-:Y:S01]  /*16c0*/  IADD3.X R9, R11, UR5, RZ, P0, !PT ;  /* 0x000000050b097c10 */ /* 0x000fe200087fe4ff */
[----:B------:R2:W-:Y:S01]  /*16d0*/  LDGSTS.E.BYPASS.LTC128B.128 [R241+0x800], [R4.64] ;  /* 0x0080000004f17fae */ /* 0x0005e2000b901d4a */
[----:B------:R-:W-:Y:S02]  /*16e0*/  IADD3.X R3, R5, UR7, RZ, P1, !PT ;  /* 0x0000000705037c10 */ /* 0x000fe40008ffe4ff */
[----:B------:R-:W-:-:S03]  /*16f0*/  IADD3 R16, P1, R2, UR12, RZ ;  /* 0x0000000c02107c10 */ /* 0x000fc6000ff3e0ff */
        /* <DEDUP_REMOVED lines=8> */
[----:B------:R-:W-:Y:S02]  /*1780*/  IADD3.X R7, R9, UR5, RZ, P0, !PT ;  /* 0x0000000509077c10 */ /* 0x000fe400087fe4ff */
[----:B--2---:R-:W-:-:S04]  /*1790*/  IADD3 R4, P0, R6, UR9, RZ ;  /* 0x0000000906047c10 */ /* 0x004fc8000ff1e0ff */
[----:B------:R-:W-:Y:S01]  /*17a0*/  IADD3.X R5, R7, UR5, RZ, P0, !PT ;  /* 0x0000000507057c10 */ /* 0x000fe200087fe4ff */
[----:B---3--:R-:W-:Y:S02]  /*17b0*/  IMAD.MOV.U32 R2, RZ, RZ, R250 ;  /* 0x000000ffff027224 */ /* 0x008fe400078e00fa */
[----:B------:R-:W-:-:S05]  /*17c0*/  IMAD.MOV.U32 R3, RZ, RZ, R251 ;  /* 0x000000ffff037224 */ /* 0x000fca00078e00fb */
[----:B------:R1:W-:Y:S04]  /*17d0*/  LDGSTS.E.BYPASS.LTC128B.128 [R241+0x2000], [R2.64] ;  /* 0x0200000002f17fae */ /* 0x0003e8000b901d4a */
        /* <DEDUP_REMOVED lines=20> */
[----:B------:R-:W-:-:S03]  /*1920*/  IADD3 R4, P0, R6, UR9, RZ ;  /* 0x0000000906047c10 */ /* 0x000fc6000ff1e0ff */
[----:B------:R5:W-:Y:S01]  /*1930*/  LDGSTS.E.BYPASS.LTC128B.128 [R241+0x7800], [R6.64] ;  /* 0x0780000006f17fae */ /* 0x000be2000b901d4a */
[----:B------:R-:W-:Y:S02]  /*1940*/  IADD3.X R5, R7, UR5, RZ, P0, !PT ;  /* 0x0000000507057c10 */ /* 0x000fe400087fe4ff */
[----:B-1----:R-:W-:-:S03]  /*1950*/  IADD3 R2, P0, R4, UR9, RZ ;  /* 0x0000000904027c10 */ /* 0x002fc6000ff1e0ff */
[----:B------:R1:W-:Y:S01]  /*1960*/  LDGSTS.E.BYPASS.LTC128B.128 [R241+0x8000], [R4.64] ;  /* 0x0800000004f17fae */ /* 0x0003e2000b901d4a */
[----:B------:R-:W-:-:S05]  /*1970*/  IADD3.X R3, R5, UR5, RZ, P0, !PT ;  /* 0x0000000505037c10 */ /* 0x000fca00087fe4ff */
[----:B------:R2:W-:Y:S01]  /*1980*/  LDGSTS.E.BYPASS.LTC128B.128 [R241+0x8800], [R2.64] ;  /* 0x0880000002f17fae */ /* 0x0005e2000b901d4a */
[----:B-----5:R-:W-:-:S04]  /*1990*/  IADD3 R6, P0, R2, UR9, RZ ;  /* 0x0000000902067c10 */ /* 0x020fc8000ff1e0ff */
[----:B------:R-:W-:Y:S02]  /*19a0*/  IADD3.X R7, R3, UR5, RZ, P0, !PT ;  /* 0x0000000503077c10 */ /* 0x000fe400087fe4ff */
[----:B-1----:R-:W-:Y:S01]  /*19b0*/  SHF.R.S32.HI R4, RZ, 0x4, R22 ;  /* 0x00000004ff047819 */ /* 0x002fe20000011416 */
[----:B------:R-:W-:Y:S02]  /*19c0*/  IMAD.SHL.U32 R5, R48, 0x40, RZ ;  /* 0x0000004030057824 */ /* 0x000fe400078e00ff */
[----:B------:R1:W-:Y:S01]  /*19d0*/  LDGSTS.E.BYPASS.LTC128B.128 [R241+0x9000], [R6.64] ;  /* 0x0900000006f17fae */ /* 0x0003e2000b901d4a */
[----:B------:R-:W-:Y:S02]  /*19e0*/  LEA.HI R0, R22, R4, RZ, 0x1 ;  /* 0x0000000416007211 */ /* 0x000fe400078f08ff */
[----:B--2---:R-:W-:-:S04]  /*19f0*/  IADD3 R2, P0, R6, UR9, RZ ;  /* 0x0000000906027c10 */ /* 0x004fc8000ff1e0ff */
[----:B------:R-:W-:-:S05]  /*1a00*/  IADD3.X R3, R7, UR5, RZ, P0, !PT ;  /* 0x0000000507037c10 */ /* 0x000fca00087fe4ff */
[----:B------:R2:W-:Y:S04]  /*1a10*/  LDGSTS.E.BYPASS.LTC128B.128 [R241+0x9800], [R2.64] ;  /* 0x0980000002f17fae */ /* 0x0005e8000b901d4a */
[----:B------:R-:W0:Y:S01]  /*1a20*/  LDGDEPBAR ;  /* 0x00000000000079af */ /* 0x000e220000000000 */
[----:B-1----:R-:W-:-:S04]  /*1a30*/  IADD3 R6, P0, R178, UR12, RZ ;  /* 0x0000000cb2067c10 */ /* 0x002fc8000ff1e0ff */
[----:B------:R-:W-:Y:S02]  /*1a40*/  IADD3.X R7, R179, UR7, RZ, P0, !PT ;  /* 0x00000007b3077c10 */ /* 0x000fe400087fe4ff */
[----:B--2---:R-:W-:Y:S01]  /*1a50*/  LOP3.LUT R2, R0, 0xfffffffe, RZ, 0xc0, !PT ;  /* 0xfffffffe00027812 */ /* 0x004fe200078ec0ff */
        /* <DEDUP_REMOVED lines=67> */
[----:B----4-:R-:W-:Y:S01]  /*1e90*/  IADD3 R10, P0, R6, UR12, RZ ;  /* 0x0000000c060a7c10 */ /* 0x010fe2000ff1e0ff */
[----:B-1----:R-:W-:Y:S01]  /*1ea0*/  IMAD.SHL.U32 R5, R3, 0x2, RZ ;  /* 0x0000000203057824 */ /* 0x002fe200078e00ff */
[----:B------:R-:W-:Y:S01]  /*1eb0*/  LOP3.LUT R3, R126, 0xffffffe0, RZ, 0xc0, !PT ;  /* 0xffffffe07e037812 */ /* 0x000fe200078ec0ff */
[----:B------:R1:W-:Y:S01]  /*1ec0*/  LDGSTS.E.BYPASS.LTC128B.128 [R241+0x11000], [R6.64] ;  /* 0x1100000006f17fae */ /* 0x0003e2000b901d4a */
[----:B------:R-:W-:Y:S01]  /*1ed0*/  IADD3.X R11, R7, UR7, RZ, P0, !PT ;  /* 0x00000007070b7c10 */ /* 0x000fe200087fe4ff */
[----:B------:R-:W-:Y:S01]  /*1ee0*/  IMAD.MOV.U32 R4, RZ, RZ, 0x40 ;  /* 0x00000040ff047424 */ /* 0x000fe200078e00ff */
[----:B------:R-:W-:-:S03]  /*1ef0*/  LOP3.LUT P0, RZ, R48, 0x2, RZ, 0xc0, !PT ;  /* 0x0000000230ff7812 */ /* 0x000fc6000780c0ff */
[----:B------:R3:W-:Y:S01]  /*1f00*/  LDGSTS.E.BYPASS.LTC128B.128 [R241+0x11800], [R10.64] ;  /* 0x118000000af17fae */ /* 0x0007e2000b901d4a */
[----:B------:R-:W-:Y:S02]  /*1f10*/  SEL R2, R27, 0xffffffe0, !P0 ;  /* 0xffffffe01b027807 */ /* 0x000fe40004000000 */
[----:B------:R-:W-:Y:S01]  /*1f20*/  LOP3.LUT P0, RZ, R48, 0x4, RZ, 0xc0, !PT ;  /* 0x0000000430ff7812 */ /* 0x000fe2000780c0ff */
[----:B------:R-:W-:Y:S01]  /*1f30*/  LDSM.16.M88.4 R20, [R222] ;  /* 0x00000000de14783b */ /* 0x000fe20000000200 */
[----:B------:R-:W-:Y:S01]  /*1f40*/  SEL R4, R4, 0xffffffc0, !P1 ;  /* 0xffffffc004047807 */ /* 0x000fe20004800000 */
[----:B------:R-:W-:Y:S02]  /*1f50*/  IMAD.IADD R219, R220, 0x1, R2 ;  /* 0x00000001dcdb7824 */ /* 0x000fe400078e0202 */
[----:B-----5:R-:W2:Y:S02]  /*1f60*/  LDSM.16.M88.4 R12, [R5+0x2000] ;  /* 0x00200000050c783b */ /* 0x020ea40000000200 */
[----:B------:R-:W-:-:S02]  /*1f70*/  IMAD.IADD R223, R222, 0x1, R4 ;  /* 0x00000001dedf7824 */ /* 0x000fc400078e0204 */
[----:B------:R-:W-:Y:S02]  /*1f80*/  LDSM.16.M88.4 R16, [R225] ;  /* 0x00000000e110783b */ /* 0x000fe40000000200 */
[----:B------:R-:W-:Y:S02]  /*1f90*/  IMAD.IADD R224, R0, 0x1, R223 ;  /* 0x0000000100e07824 */ /* 0x000fe400078e02df */
[----:B------:R-:W-:Y:S01]  /*1fa0*/  LDSM.16.M88.4 R36, [R219+0x800] ;  /* 0x00080000db24783b */ /* 0x000fe20000000200 */
[----:B------:R-:W-:-:S03]  /*1fb0*/  @P0 IADD3 R221, R220, -0x40, RZ ;  /* 0xffffffc0dcdd0810 */ /* 0x000fc60007ffe0ff */
[----:B------:R-:W-:Y:S02]  /*1fc0*/  LDSM.16.M88.4 R44, [R5+0x3000] ;  /* 0x00300000052c783b */ /* 0x000fe40000000200 */
[----:B------:R-:W-:Y:S02]  /*1fd0*/  IMAD.IADD R218, R2, 0x1, R221 ;  /* 0x0000000102da7824 */ /* 0x000fe400078e02dd */
[----:B------:R-:W-:Y:S04]  /*1fe0*/  LDSM.16.M88.4 R40, [R219] ;  /* 0x00000000db28783b */ /* 0x000fe80000000200 */
[----:B---3--:R-:W3:Y:S04]  /*1ff0*/  LDSM.16.M88.4 R8, [R5+0x2800] ;  /* 0x002800000508783b */ /* 0x008ee80000000200 */
[----:B------:R-:W4:Y:S04]  /*2000*/  LDSM.16.M88.4 R56, [R219+0x1000] ;  /* 0x00100000db38783b */ /* 0x000f280000000200 */
[----:B------:R-:W-:Y:S04]  /*2010*/  LDSM.16.M88.4 R52, [R5+0x3800] ;  /* 0x003800000534783b */ /* 0x000fe80000000200 */
[----:B------:R-:W-:Y:S04]  /*2020*/  LDSM.16.M88.4 R48, [R219+0x1800] ;  /* 0x00180000db30783b */ /* 0x000fe80000000200 */
[----:B------:R-:W-:Y:S01]  /*2030*/  LDSM.16.M88.4 R60, [R5+0x4800] ;  /* 0x00480000053c783b */ /* 0x000fe20000000200 */
[C---:B--2---:R-:W-:Y:S03]  /*2040*/  HMMA.16816.F32 R32, R20.reuse, R12, RZ ;  /* 0x0000000c1420723c */ /* 0x044fe600000018ff */
[----:B------:R-:W-:Y:S04]  /*2050*/  LDSM.16.M88.4 R64, [R218] ;  /* 0x00000000da40783b */ /* 0x000fe80000000200 */
[----:B------:R-:W-:Y:S01]  /*2060*/  LDSM.16.M88.4 R116, [R5+0x5000] ;  /* 0x005000000574783b */ /* 0x000fe20000000200 */
[C---:B------:R-:W-:Y:S03]  /*2070*/  HMMA.16816.F32 R28, R20.reuse, R14, RZ ;  /* 0x0000000e141c723c */ /* 0x040fe600000018ff */
[----:B------:R-:W-:Y:S04]  /*2080*/  LDSM.16.M88.4 R120, [R219+0x3000] ;  /* 0x00300000db78783b */ /* 0x000fe80000000200 */
[----:B------:R-:W0:Y:S01]  /*2090*/  LDGDEPBAR ;  /* 0x00000000000079af */ /* 0x000e220000000000 */
[C---:B---3--:R-:W-:Y:S08]  /*20a0*/  HMMA.16816.F32 R24, R20.reuse, R8, RZ ;  /* 0x000000081418723c */ /* 0x048ff000000018ff */
[C---:B------:R-:W-:Y:S08]  /*20b0*/  HMMA.16816.F32 R12, R20.reuse, R10, RZ ;  /* 0x0000000a140c723c */ /* 0x040ff000000018ff */
[----:B------:R-:W-:Y:S08]  /*20c0*/  HMMA.16816.F32 R8, R20, R44, RZ ;  /* 0x0000002c1408723c */ /* 0x000ff000000018ff */
[C---:B------:R-:W-:Y:S01]  /*20d0*/  HMMA.16816.F32 R92, R16.reuse, R36, R24 ;  /* 0x00000024105c723c */ /* 0x040fe20000001818 */
[----:B------:R-:W2:Y:S07]  /*20e0*/  LDSM.16.M88.4 R24, [R5+0x4000] ;  /* 0x004000000518783b */ /* 0x000eae0000000200 */
[C---:B------:R-:W-:Y:S08]  /*20f0*/  HMMA.16816.F32 R72, R16.reuse, R40, R32 ;  /* 0x000000281048723c */ /* 0x040ff00000001820 */
[C---:B------:R-:W-:Y:S01]  /*2100*/  HMMA.16816.F32 R68, R16.reuse, R42, R28 ;  /* 0x0000002a1044723c */ /* 0x040fe2000000181c */
[----:B------:R-:W3:Y:S07]  /*2110*/  LDSM.16.M88.4 R40, [R219+0x2000] ;  /* 0x00200000db28783b */ /* 0x000eee0000000200 */
[C---:B----4-:R-:W-:Y:S08]  /*2120*/  HMMA.16816.F32 R104, R16.reuse, R56, R8 ;  /* 0x000000381068723c */ /* 0x050ff00000001808 */
[----:B------:R-:W-:Y:S01]  /*2130*/  HMMA.16816.F32 R108, R16, R38, R12 ;  /* 0x00000026106c723c */ /* 0x000fe2000000180c */
[----:B------:R-:W-:Y:S07]  /*2140*/  LDSM.16.M88.4 R12, [R223] ;  /* 0x00000000df0c783b */ /* 0x000fee0000000200 */
[C---:B------:R-:W-:Y:S01]  /*2150*/  HMMA.16816.F32 R8, R20.reuse, R46, RZ ;  /* 0x0000002e1408723c */ /* 0x040fe200000018ff */
[----:B------:R-:W4:Y:S07]  /*2160*/  LDSM.16.M88.4 R44, [R221] ;  /* 0x00000000dd2c783b */ /* 0x000f2e0000000200 */
[C---:B--2---:R-:W-:Y:S08]  /*2170*/  HMMA.16816.F32 R28, R20.reuse, R24, RZ ;  /* 0x00000018141c723c */ /* 0x044ff000000018ff */
[----:B------:R-:W-:Y:S08]  /*2180*/  HMMA.16816.F32 R24, R20, R26, RZ ;  /* 0x0000001a1418723c */ /* 0x000ff000000018ff */
[----:B------:R-:W-:Y:S01]  /*2190*/  HMMA.16816.F32 R76, R16, R58, R8 ;  /* 0x0000003a104c723c */ /* 0x000fe20000001808 */
[----:B------:R-:W2:Y:S04]  /*21a0*/  LDSM.16.M88.4 R8, [R224] ;  /* 0x00000000e008783b */ /* 0x000ea80000000200 */
[----:B------:R-:W-:Y:S03]  /*21b0*/  LDSM.16.M88.4 R56, [R221+0x1000] ;  /* 0x00100000dd38783b */ /* 0x000fe60000000200 */
[C---:B------:R-:W-:Y:S08]  /*21c0*/  HMMA.16816.F32 R32, R20.reuse, R52, RZ ;  /* 0x000000341420723c */ /* 0x040ff000000018ff */
[----:B------:R-:W-:Y:S01]  /*21d0*/  HMMA.16816.F32 R36, R20, R54, RZ ;  /* 0x000000361424723c */ /* 0x000fe200000018ff */
[----:B------:R-:W5:Y:S07]  /*21e0*/  LDSM.16.M88.4 R52, [R219+0x2800] ;  /* 0x00280000db34783b */ /* 0x000f6e0000000200 */
[C---:B---3--:R-:W-:Y:S08]  /*21f0*/  HMMA.16816.F32 R96, R16.reuse, R40, R28 ;  /* 0x000000281060723c */ /* 0x048ff0000000181c */
[----:B------:R-:W-:Y:S08]  /*2200*/  HMMA.16816.F32 R112, R16, R42, R24 ;  /* 0x0000002a1070723c */ /* 0x000ff00000001818 */
[C---:B----4-:R-:W-:Y:S08]  /*2210*/  HMMA.16816.F32 R24, R12.reuse, R44, R72 ;  /* 0x0000002c0c18723c */ /* 0x050ff00000001848 */
[----:B------:R-:W-:Y:S01]  /*2220*/  HMMA.16816.F32 R40, R12, R46, R68 ;  /* 0x0000002e0c28723c */ /* 0x000fe20000001844 */
[----:B------:R-:W3:Y:S07]  /*2230*/  LDSM.16.M88.4 R44, [R221+0x800] ;  /* 0x00080000dd2c783b */ /* 0x000eee0000000200 */
[----:B------:R-:W-:Y:S08]  /*2240*/  HMMA.16816.F32 R80, R16, R48, R32 ;  /* 0x000000301050723c */ /* 0x000ff00000001820 */
[----:B------:R-:W-:Y:S08]  /*2250*/  HMMA.16816.F32 R32, R20, R62, RZ ;  /* 0x0000003e1420723c */ /* 0x000ff000000018ff */
[----:B------:R-:W-:Y:S08]  /*2260*/  HMMA.16816.F32 R100, R16, R50, R36 ;  /* 0x000000321064723c */ /* 0x000ff00000001824 */
[----:B------:R-:W-:Y:S01]  /*2270*/  HMMA.16816.F32 R36, R20, R60, RZ ;  /* 0x0000003c1424723c */ /* 0x000fe200000018ff */
[----:B------:R-:W4:Y:S07]  /*2280*/  LDSM.16.M88.4 R60, [R218+0x800] ;  /* 0x00080000da3c783b */ /* 0x000f2e0000000200 */
[----:B--2---:R-:W-:Y:S08]  /*2290*/  HMMA.16816.F32 R48, R8, R64, R24 ;  /* 0x000000400830723c */ /* 0x004ff00000001818 */
[----:B------:R-:W-:Y:S08]  /*22a0*/  HMMA.16816.F32 R28, R20, R116, RZ ;  /* 0x00000074141c723c */ /* 0x000ff000000018ff */
[----:B-----5:R-:W-:Y:S08]  /*22b0*/  HMMA.16816.F32 R84, R16, R54, R32 ;  /* 0x000000361054723c */ /* 0x020ff00000001820 */
[----:B---3--:R-:W-:Y:S01]  /*22c0*/  HMMA.16816.F32 R32, R12, R44, R92 ;  /* 0x0000002c0c20723c */ /* 0x008fe2000000185c */
[----:B------:R-:W-:-:S04]  /*22d0*/  FMUL.FTZ R2, R48, c[0x0][0x2ec] ;  /* 0x0000bb0030027a20 */ /* 0x000fc80000410000 */
[----:B------:R2:W3:Y:S03]  /*22e0*/  MUFU.TANH R162, R2 ;  /* 0x0000000200a27308 */ /* 0x0004e60000002400 */
[----:B------:R-:W-:Y:S08]  /*22f0*/  HMMA.16816.F32 R24, R8, R66, R40 ;  /* 0x000000420818723c */ /* 0x000ff00000001828 */
[----:B------:R-:W-:Y:S01]  /*2300*/  HMMA.16816.F32 R144, R16, R120, R28 ;  /* 0x000000781090723c */ /* 0x000fe2000000181c */
[----:B--2---:R-:W-:-:S07]  /*2310*/  FMUL.FTZ R2, R49, c[0x0][0x2ec] ;  /* 0x0000bb0031027a20 */ /* 0x004fce0000410000 */
[----:B------:R-:W-:Y:S01]  /*2320*/  HMMA.16816.F32 R28, R12, R46, R108 ;  /* 0x0000002e0c1c723c */ /* 0x000fe2000000186c */
[----:B------:R2:W-:Y:S01]  /*2330*/  MUFU.TANH R248, R2 ;  /* 0x0000000200f87308 */ /* 0x0005e20000002400 */
[----:B------:R-:W-:Y:S06]  /*2340*/  LDSM.16.M88.4 R44, [R218+0x1000] ;  /* 0x00100000da2c783b */ /* 0x000fec0000000200 */
[----:B------:R-:W-:Y:S01]  /*2350*/  HMMA.16816.F32 R88, R16, R52, R36 ;  /* 0x000000341058723c */ /* 0x000fe20000001824 */
[----:B------:R-:W5:Y:S04]  /*2360*/  LDSM.16.M88.4 R52, [R221+0x1800] ;  /* 0x00180000dd34783b */ /* 0x000f680000000200 */
[----:B------:R-:W1:Y:S03]  /*2370*/  LDSM.16.M88.4 R36, [R221+0x2000] ;  /* 0x00200000dd24783b */ /* 0x000e660000000200 */
[----:B----4-:R-:W-:Y:S01]  /*2380*/  HMMA.16816.F32 R40, R8, R60, R32 ;  /* 0x0000003c0828723c */ /* 0x010fe20000001820 */
[----:B--2---:R-:W-:Y:S01]  /*2390*/  FMUL.FTZ R2, R50, c[0x0][0x2ec] ;  /* 0x0000bb0032027a20 */ /* 0x004fe20000410000 */
[----:B------:R-:W-:Y:S03]  /*23a0*/  LDSM.16.M88.4 R32, [R218+0x2000] ;  /* 0x00200000da20783b */ /* 0x000fe60000000200 */
[----:B------:R2:W4:Y:S03]  /*23b0*/  MUFU.TANH R247, R2 ;  /* 0x0000000200f77308 */ /* 0x0005260000002400 */
[C---:B------:R-:W-:Y:S08]  /*23c0*/  HMMA.16816.F32 R72, R12.reuse, R56, R104 ;  /* 0x000000380c48723c */ /* 0x040ff00000001868 */
[----:B------:R-:W-:Y:S01]  /*23d0*/  HMMA.16816.F32 R76, R12, R58, R76 ;  /* 0x0000003a0c4c723c */ /* 0x000fe2000000184c */
[----:B------:R-:W-:Y:S01]  /*23e0*/  LDSM.16.M88.4 R56, [R218+0x1800] ;  /* 0x00180000da38783b */ /* 0x000fe20000000200 */
[----:B--2---:R-:W-:-:S03]  /*23f0*/  FMUL.FTZ R2, R51, c[0x0][0x2ec] ;  /* 0x0000bb0033027a20 */ /* 0x004fc60000410000 */
[----:B------:R-:W2:Y:S01]  /*2400*/  LDSM.16.M88.4 R48, [R221+0x2800] ;  /* 0x00280000dd30783b */ /* 0x000ea20000000200 */
[----:B------:R1:W-:Y:S02]  /*2410*/  MUFU.TANH R245, R2 ;  /* 0x0000000200f57308 */ /* 0x0003e40000002400 */
[----:B-----5:R-:W-:Y:S01]  /*2420*/  HMMA.16816.F32 R64, R12, R52, R80 ;  /* 0x000000340c40723c */ /* 0x020fe20000001850 */
[----:B-1----:R-:W-:-:S07]  /*2430*/  FMUL.FTZ R2, R24, c[0x0][0x2ec] ;  /* 0x0000bb0018027a20 */ /* 0x002fce0000410000 */
[C---:B------:R-:W-:Y:S01]  /*2440*/  HMMA.16816.F32 R80, R12.reuse, R36, R96 ;  /* 0x000000240c50723c */ /* 0x040fe20000001860 */
[----:B------:R1:W5:Y:S07]  /*2450*/  MUFU.TANH R246, R2 ;  /* 0x0000000200f67308 */ /* 0x00036e0000002400 */
[----:B------:R-:W-:Y:S01]  /*2460*/  HMMA.16816.F32 R68, R12, R54, R100 ;  /* 0x000000360c44723c */ /* 0x000fe20000001864 */
[----:B-1----:R-:W-:-:S07]  /*2470*/  FMUL.FTZ R2, R25, c[0x0][0x2ec] ;  /* 0x0000bb0019027a20 */ /* 0x002fce0000410000 */
[C---:B--2---:R-:W-:Y:S01]  /*2480*/  HMMA.16816.F32 R52, R12.reuse, R48, R88 ;  /* 0x000000300c34723c */ /* 0x044fe20000001858 */
[----:B------:R1:W-:Y:S07]  /*2490*/  MUFU.TANH R244, R2 ;  /* 0x0000000200f47308 */ /* 0x0003ee0000002400 */
[----:B------:R-:W-:Y:S01]  /*24a0*/  HMMA.16816.F32 R104, R12, R50, R84 ;  /* 0x000000320c68723c */ /* 0x000fe20000001854 */
[----:B------:R-:W2:Y:S07]  /*24b0*/  LDSM.16.M88.4 R84, [R218+0x2800] ;  /* 0x00280000da54783b */ /* 0x000eae0000000200 */
[----:B------:R-:W-:Y:S01]  /*24c0*/  HMMA.16816.F32 R48, R8, R46, R76 ;  /* 0x0000002e0830723c */ /* 0x000fe2000000184c */
[----:B-1----:R-:W-:-:S04]  /*24d0*/  FMUL.FTZ R2, R26, c[0x0][0x2ec] ;  /* 0x0000bb001a027a20 */ /* 0x002fc80000410000 */
[----:B------:R1:W1:Y:S03]  /*24e0*/  MUFU.TANH R161, R2 ;  /* 0x0000000200a17308 */ /* 0x0002660000002400 */
[C---:B------:R-:W-:Y:S08]  /*24f0*/  HMMA.16816.F32 R68, R8.reuse, R58, R68 ;  /* 0x0000003a0844723c */ /* 0x040ff00000001844 */
[----:B------:R-:W-:Y:S01]  /*2500*/  HMMA.16816.F32 R80, R8, R32, R80 ;  /* 0x000000200850723c */ /* 0x000fe20000001850 */
[----:B-1----:R-:W-:-:S07]  /*2510*/  FMUL.FTZ R2, R27, c[0x0][0x2ec] ;  /* 0x0000bb001b027a20 */ /* 0x002fce0000410000 */
[----:B------:R-:W-:Y:S01]  /*2520*/  HMMA.16816.F32 R24, R8, R62, R28 ;  /* 0x0000003e0818723c */ /* 0x000fe2000000181c */
[----:B------:R1:W1:Y:S07]  /*2530*/  MUFU.TANH R243, R2 ;  /* 0x0000000200f37308 */ /* 0x00026e0000002400 */
[----:B------:R-:W-:Y:S08]  /*2540*/  HMMA.16816.F32 R28, R12, R38, R112 ;  /* 0x000000260c1c723c */ /* 0x000ff00000001870 */
[----:B------:R-:W-:Y:S01]  /*2550*/  HMMA.16816.F32 R36, R8, R44, R72 ;  /* 0x0000002c0824723c */ /* 0x000fe20000001848 */
[----:B------:R-:W3:Y:S01]  /*2560*/  LDSM.16.M88.4 R44, [R5+0x6000] ;  /* 0x00600000052c783b */ /* 0x000ee20000000200 */
[----:B-1----:R-:W-:-:S04]  /*2570*/  FMUL.FTZ R2, R40, c[0x0][0x2ec] ;  /* 0x0000bb0028027a20 */ /* 0x002fc80000410000 */
[----:B------:R1:W-:Y:S02]  /*2580*/  MUFU.TANH R242, R2 ;  /* 0x0000000200f27308 */ /* 0x0003e40000002400 */
[C---:B------:R-:W-:Y:S08]  /*2590*/  HMMA.16816.F32 R60, R8.reuse, R56, R64 ;  /* 0x00000038083c723c */ /* 0x040ff00000001840 */
[----:B------:R-:W-:Y:S01]  /*25a0*/  HMMA.16816.F32 R56, R8, R34, R28 ;  /* 0x000000220838723c */ /* 0x000fe2000000181c */
[----:B------:R-:W4:Y:S04]  /*25b0*/  LDSM.16.M88.4 R28, [R5+0x6800] ;  /* 0x00680000051c783b */ /* 0x000f280000000200 */
[----:B------:R-:W5:Y:S01]  /*25c0*/  LDSM.16.M88.4 R32, [R5+0x8800] ;  /* 0x008800000520783b */ /* 0x000f620000000200 */
[----:B-1----:R-:W-:-:S02]  /*25d0*/  FMUL.FTZ R2, R41, c[0x0][0x2ec] ;  /* 0x0000bb0029027a20 */ /* 0x002fc40000410000 */
[----:B--2---:R-:W-:Y:S02]  /*25e0*/  HMMA.16816.F32 R76, R8, R84, R52 ;  /* 0x00000054084c723c */ /* 0x004fe40000001834 */
[----:B------:R1:W-:Y:S06]  /*25f0*/  MUFU.TANH R240, R2 ;  /* 0x0000000200f07308 */ /* 0x0003ec0000002400 */
[C---:B------:R-:W-:Y:S08]  /*2600*/  HMMA.16816.F32 R52, R20.reuse, R118, RZ ;  /* 0x000000761434723c */ /* 0x040ff000000018ff */
[----:B---3--:R-:W-:Y:S01]  /*2610*/  HMMA.16816.F32 R88, R20, R44, RZ ;  /* 0x0000002c1458723c */ /* 0x008fe200000018ff */
[----:B-1----:R-:W-:-:S04]  /*2620*/  FMUL.FTZ R2, R42, c[0x0][0x2ec] ;  /* 0x0000bb002a027a20 */ /* 0x002fc80000410000 */
[----:B------:R1:W-:Y:S03]  /*2630*/  MUFU.TANH R236, R2 ;  /* 0x0000000200ec7308 */ /* 0x0003e60000002400 */
[C---:B------:R-:W-:Y:S01]  /*2640*/  HMMA.16816.F32 R92, R20.reuse, R46, RZ ;  /* 0x0000002e145c723c */ /* 0x040fe200000018ff */
[----:B------:R-:W-:Y:S07]  /*2650*/  LDSM.16.M88.4 R44, [R219+0x4000] ;  /* 0x00400000db2c783b */ /* 0x000fee0000000200 */
[----:B----4-:R-:W-:Y:S01]  /*2660*/  HMMA.16816.F32 R96, R20, R28, RZ ;  /* 0x0000001c1460723c */ /* 0x010fe200000018ff */
[----:B-1----:R-:W-:-:S02]  /*2670*/  FMUL.FTZ R2, R43, c[0x0][0x2ec] ;  /* 0x0000bb002b027a20 */ /* 0x002fc40000410000 */
[----:B------:R-:W1:Y:S05]  /*2680*/  LDSM.16.M88.4 R40, [R5+0x5800] ;  /* 0x005800000528783b */ /* 0x000e6a0000000200 */
[C---:B------:R-:W-:Y:S01]  /*2690*/  HMMA.16816.F32 R100, R20.reuse, R30, RZ ;  /* 0x0000001e1464723c */ /* 0x040fe200000018ff */
[----:B------:R2:W-:Y:S01]  /*26a0*/  MUFU.TANH R238, R2 ;  /* 0x0000000200ee7308 */ /* 0x0005e20000002400 */
[----:B------:R-:W3:Y:S06]  /*26b0*/  LDSM.16.M88.4 R28, [R5+0x9000] ;  /* 0x00900000051c783b */ /* 0x000eec0000000200 */
[C---:B-----5:R-:W-:Y:S08]  /*26c0*/  HMMA.16816.F32 R140, R20.reuse, R32, RZ ;  /* 0x00000020148c723c */ /* 0x060ff000000018ff */
[----:B------:R-:W-:Y:S01]  /*26d0*/  HMMA.16816.F32 R148, R20, R34, RZ ;  /* 0x000000221494723c */ /* 0x000fe200000018ff */
[----:B--2---:R-:W-:-:S04]  /*26e0*/  FMUL.FTZ R2, R24, c[0x0][0x2ec] ;  /* 0x0000bb0018027a20 */ /* 0x004fc80000410000 */
[----:B------:R2:W4:Y:S03]  /*26f0*/  MUFU.TANH R239, R2 ;  /* 0x0000000200ef7308 */ /* 0x0005260000002400 */
[----:B------:R-:W-:Y:S01]  /*2700*/  HMMA.16816.F32 R32, R8, R86, R104 ;  /* 0x000000560820723c */ /* 0x000fe20000001868 */
[----:B--2---:R-:W-:-:S07]  /*2710*/  FMUL.FTZ R2, R25, c[0x0][0x2ec] ;  /* 0x0000bb0019027a20 */ /* 0x004fce0000410000 */
[C---:B-1----:R-:W-:Y:S01]  /*2720*/  HMMA.16816.F32 R64, R20.reuse, R40, RZ ;  /* 0x000000281440723c */ /* 0x042fe200000018ff */
[----:B------:R1:W-:Y:S07]  /*2730*/  MUFU.TANH R237, R2 ;  /* 0x0000000200ed7308 */ /* 0x0003ee0000002400 */
[C---:B------:R-:W-:Y:S01]  /*2740*/  HMMA.16816.F32 R72, R20.reuse, R42, RZ ;  /* 0x0000002a1448723c */ /* 0x040fe200000018ff */
[----:B------:R-:W2:Y:S07]  /*2750*/  LDSM.16.M88.4 R40, [R5+0x8000] ;  /* 0x008000000528783b */ /* 0x000eae0000000200 */
[----:B---3--:R-:W-:Y:S01]  /*2760*/  HMMA.16816.F32 R152, R20, R28, RZ ;  /* 0x0000001c1498723c */ /* 0x008fe200000018ff */
[----:B-1----:R-:W-:-:S04]  /*2770*/  FMUL.FTZ R2, R26, c[0x0][0x2ec] ;  /* 0x0000bb001a027a20 */ /* 0x002fc80000410000 */
[----:B------:R1:W3:Y:S03]  /*2780*/  MUFU.TANH R234, R2 ;  /* 0x0000000200ea7308 */ /* 0x0002e60000002400 */
[C---:B------:R-:W-:Y:S01]  /*2790*/  HMMA.16816.F32 R156, R20.reuse, R30, RZ ;  /* 0x0000001e149c723c */ /* 0x040fe200000018ff */
[----:B-1----:R-:W-:Y:S02]  /*27a0*/  FMUL.FTZ R2, R27, c[0x0][0x2ec] ;  /* 0x0000bb001b027a20 */ /* 0x002fe40000410000 */
[----:B------:R-:W1:Y:S02]  /*27b0*/  LDSM.16.M88.4 R24, [R5+0x7000] ;  /* 0x007000000518783b */ /* 0x000e640000000200 */
[----:B------:R5:W1:Y:S03]  /*27c0*/  MUFU.TANH R231, R2 ;  /* 0x0000000200e77308 */ /* 0x000a660000002400 */
[C---:B--2---:R-:W-:Y:S08]  /*27d0*/  HMMA.16816.F32 R132, R20.reuse, R40, RZ ;  /* 0x000000281484723c */ /* 0x044ff000000018ff */
[C---:B------:R-:W-:Y:S01]  /*27e0*/  HMMA.16816.F32 R136, R20.reuse, R42, RZ ;  /* 0x0000002a1488723c */ /* 0x040fe200000018ff */
[----:B-----5:R-:W-:Y:S01]  /*27f0*/  FMUL.FTZ R2, R36, c[0x0][0x2ec] ;  /* 0x0000bb0024027a20 */ /* 0x020fe20000410000 */
[----:B------:R-:W-:Y:S03]  /*2800*/  LDSM.16.M88.4 R40, [R221+0x3000] ;  /* 0x00300000dd28783b */ /* 0x000fe60000000200 */
[----:B------:R2:W-:Y:S02]  /*2810*/  MUFU.TANH R230, R2 ;  /* 0x0000000200e67308 */ /* 0x0005e40000002400 */
[----:B--2---:R-:W-:Y:S01]  /*2820*/  FMUL.FTZ R2, R37, c[0x0][0x2ec] ;  /* 0x0000bb0025027a20 */ /* 0x004fe20000410000 */
[C---:B-1----:R-:W-:Y:S05]  /*2830*/  HMMA.16816.F32 R108, R20.reuse, R24, RZ ;  /* 0x00000018146c723c */ /* 0x042fea00000018ff */
[----:B------:R1:W-:Y:S03]  /*2840*/  MUFU.TANH R235, R2 ;  /* 0x0000000200eb7308 */ /* 0x0003e60000002400 */
[----:B------:R-:W-:Y:S01]  /*2850*/  HMMA.16816.F32 R112, R20, R26, RZ ;  /* 0x0000001a1470723c */ /* 0x000fe200000018ff */
[----:B------:R-:W2:Y:S01]  /*2860*/  LDSM.16.M88.4 R24, [R5+0x9800] ;  /* 0x009800000518783b */ /* 0x000ea20000000200 */
[----:B-1----:R-:W-:-:S04]  /*2870*/  FMUL.FTZ R2, R38, c[0x0][0x2ec] ;  /* 0x0000bb0026027a20 */ /* 0x002fc80000410000 */
[----:B------:R1:W5:Y:S02]  /*2880*/  MUFU.TANH R120, R2 ;  /* 0x0000000200787308 */ /* 0x0003640000002400 */
[----:B-1----:R-:W-:Y:S02]  /*2890*/  FMUL.FTZ R2, R39, c[0x0][0x2ec] ;  /* 0x0000bb0027027a20 */ /* 0x002fe40000410000 */
[----:B------:R-:W1:Y:S04]  /*28a0*/  LDSM.16.M88.4 R36, [R5+0x7800] ;  /* 0x007800000524783b */ /* 0x000e680000000200 */
[----:B------:R3:W-:Y:S01]  /*28b0*/  MUFU.TANH R127, R2 ;  /* 0x00000002007f7308 */ /* 0x0007e20000002400 */
[C---:B--2---:R-:W-:Y:S08]  /*28c0*/  HMMA.16816.F32 R164, R20.reuse, R24, RZ ;  /* 0x0000001814a4723c */ /* 0x044ff000000018ff */
[----:B------:R-:W-:Y:S01]  /*28d0*/  HMMA.16816.F32 R184, R20, R26, RZ ;  /* 0x0000001a14b8723c */ /* 0x000fe200000018ff */
[----:B---3--:R-:W-:-:S04]  /*28e0*/  FMUL.FTZ R2, R48, c[0x0][0x2ec] ;  /* 0x0000bb0030027a20 */ /* 0x008fc80000410000 */
[----:B------:R2:W-:Y:S03]  /*28f0*/  MUFU.TANH R215, R2 ;  /* 0x0000000200d77308 */ /* 0x0005e60000002400 */
[----:B------:R-:W-:Y:S01]  /*2900*/  HMMA.16816.F32 R24, R12, R40, R144 ;  /* 0x000000280c18723c */ /* 0x000fe20000001890 */
[----:B--2---:R-:W-:-:S07]  /*2910*/  FMUL.FTZ R2, R49, c[0x0][0x2ec] ;  /* 0x0000bb0031027a20 */ /* 0x004fce0000410000 */
[C---:B-1----:R-:W-:Y:S01]  /*2920*/  HMMA.16816.F32 R116, R20.reuse, R36, RZ ;  /* 0x000000241474723c */ /* 0x042fe200000018ff */
[----:B------:R1:W-:Y:S07]  /*2930*/  MUFU.TANH R233, R2 ;  /* 0x0000000200e97308 */ /* 0x0003ee0000002400 */
[----:B------:R-:W-:Y:S01]  /*2940*/  HMMA.16816.F32 R128, R20, R38, RZ ;  /* 0x000000261480723c */ /* 0x000fe200000018ff */
[----:B------:R-:W2:Y:S07]  /*2950*/  LDSM.16.M88.4 R36, [R218+0x3000] ;  /* 0x00300000da24783b */ /* 0x000eae0000000200 */
[----:B------:R-:W-:Y:S01]  /*2960*/  HMMA.16816.F32 R20, R16, R122, R52 ;  /* 0x0000007a1014723c */ /* 0x000fe20000001834 */
[----:B------:R-:W-:Y:S01]  /*2970*/  LDSM.16.M88.4 R52, [R221+0x3800] ;  /* 0x00380000dd34783b */ /* 0x000fe20000000200 */
[----:B-1----:R-:W-:-:S04]  /*2980*/  FMUL.FTZ R2, R50, c[0x0][0x2ec] ;  /* 0x0000bb0032027a20 */ /* 0x002fc80000410000 */
[----:B------:R1:W3:Y:S02]  /*2990*/  MUFU.TANH R121, R2 ;  /* 0x0000000200797308 */ /* 0x0002e40000002400 */
[----:B-1----:R-:W-:Y:S02]  /*29a0*/  FMUL.FTZ R2, R51, c[0x0][0x2ec] ;  /* 0x0000bb0033027a20 */ /* 0x002fe40000410000 */
[----:B------:R-:W1:Y:S11]  /*29b0*/  LDSM.16.M88.4 R48, [R219+0x3800] ;  /* 0x00380000db30783b */ /* 0x000e760000000200 */
[----:B------:R-:W-:Y:S03]  /*29c0*/  @!UPT UIADD3 URZ, URZ, URZ, URZ ;  /* 0x0000003f3f3ff290 */ /* 0x000fe6000fffe03f */
[----:B------:R-:W-:Y:S01]  /*29d0*/  HMMA.16816.F32 R20, R12, R42, R20 ;  /* 0x0000002a0c14723c */ /* 0x000fe20000001814 */
[----:B------:R3:W1:Y:S07]  /*29e0*/  MUFU.TANH R229, R2 ;  /* 0x0000000200e57308 */ /* 0x00066e0000002400 */
[----:B--2---:R-:W-:Y:S01]  /*29f0*/  HMMA.16816.F32 R40, R8, R36, R24 ;  /* 0x000000240828723c */ /* 0x004fe20000001818 */
[----:B---3--:R-:W-:-:S04]  /*2a00*/  FMUL.FTZ R2, R60, c[0x0][0x2ec] ;  /* 0x0000bb003c027a20 */ /* 0x008fc80000410000 */
[----:B------:R2:W-:Y:S11]  /*2a10*/  MUFU.TANH R226, R2 ;  /* 0x0000000200e27308 */ /* 0x0005f60000002400 */
[----:B------:R-:W-:Y:S01]  /*2a20*/  HMMA.16816.F32 R20, R8, R38, R20 ;  /* 0x000000260814723c */ /* 0x000fe20000001814 */
[----:B--2---:R-:W-:-:S07]  /*2a30*/  FMUL.FTZ R2, R61, c[0x0][0x2ec] ;  /* 0x0000bb003d027a20 */ /* 0x004fce0000410000 */
[C---:B-1----:R-:W-:Y:S01]  /*2a40*/  HMMA.16816.F32 R28, R16.reuse, R48, R64 ;  /* 0x00000030101c723c */ /* 0x042fe20000001840 */
[----:B------:R1:W2:Y:S07]  /*2a50*/  MUFU.TANH R232, R2 ;  /* 0x0000000200e87308 */ /* 0x0002ae0000002400 */
[C---:B------:R-:W-:Y:S01]  /*2a60*/  HMMA.16816.F32 R64, R16.reuse, R50, R72 ;  /* 0x000000321040723c */ /* 0x040fe20000001848 */
[----:B------:R-:W3:Y:S07]  /*2a70*/  LDSM.16.M88.4 R48, [R219+0x5000] ;  /* 0x00500000db30783b */ /* 0x000eee0000000200 */
[----:B------:R-:W-:Y:S01]  /*2a80*/  HMMA.16816.F32 R72, R16, R46, R92 ;  /* 0x0000002e1048723c */ /* 0x000fe2000000185c */
[----:B-1----:R-:W-:-:S04]  /*2a90*/  FMUL.FTZ R2, R62, c[0x0][0x2ec] ;  /* 0x0000bb003e027a20 */ /* 0x002fc80000410000 */
[----:B------:R1:W-:Y:S03]  /*2aa0*/  MUFU.TANH R209, R2 ;  /* 0x0000000200d17308 */ /* 0x0003e60000002400 */
[C---:B------:R-:W-:Y:S08]  /*2ab0*/  HMMA.16816.F32 R28, R12.reuse, R52, R28 ;  /* 0x000000340c1c723c */ /* 0x040ff0000000181c */
[----:B------:R-:W-:Y:S01]  /*2ac0*/  HMMA.16816.F32 R24, R12, R54, R64 ;  /* 0x000000360c18723c */ /* 0x000fe20000001840 */
[----:B------:R-:W-:Y:S01]  /*2ad0*/  LDSM.16.M88.4 R52, [R218+0x4000] ;  /* 0x00400000da34783b */ /* 0x000fe20000000200 */
[----:B-1----:R-:W-:-:S03]  /*2ae0*/  FMUL.FTZ R2, R63, c[0x0][0x2ec] ;  /* 0x0000bb003f027a20 */ /* 0x002fc60000410000 */
[----:B------:R-:W-:Y:S01]  /*2af0*/  LDSM.16.M88.4 R60, [R219+0x4800] ;  /* 0x00480000db3c783b */ /* 0x000fe20000000200 */
[----:B------:R1:W1:Y:S02]  /*2b00*/  MUFU.TANH R217, R2 ;  /* 0x0000000200d97308 */ /* 0x0002640000002400 */
[C---:B---3--:R-:W-:Y:S08]  /*2b10*/  HMMA.16816.F32 R64, R16.reuse, R48, R108 ;  /* 0x000000301040723c */ /* 0x048ff0000000186c */
[----:B------:R-:W-:Y:S01]  /*2b20*/  HMMA.16816.F32 R84, R16, R50, R112 ;  /* 0x000000321054723c */ /* 0x000fe20000001870 */
[----:B-1----:R-:W-:Y:S01]  /*2b30*/  FMUL.FTZ R2, R68, c[0x0][0x2ec] ;  /* 0x0000bb0044027a20 */ /* 0x002fe20000410000 */
[----:B------:R-:W-:Y:S03]  /*2b40*/  LDSM.16.M88.4 R48, [R221+0x5000] ;  /* 0x00500000dd30783b */ /* 0x000fe60000000200 */
[----:B------:R1:W-:Y:S02]  /*2b50*/  MUFU.TANH R213, R2 ;  /* 0x0000000200d57308 */ /* 0x0003e40000002400 */
[----:B-1----:R-:W-:-:S06]  /*2b60*/  FMUL.FTZ R2, R69, c[0x0][0x2ec] ;  /* 0x0000bb0045027a20 */ /* 0x002fcc0000410000 */
[----:B------:R1:W3:Y:S02]  /*2b70*/  MUFU.TANH R228, R2 ;  /* 0x0000000200e47308 */ /* 0x0002e40000002400 */
[----:B-1----:R-:W-:-:S06]  /*2b80*/  FMUL.FTZ R2, R70, c[0x0][0x2ec] ;  /* 0x0000bb0046027a20 */ /* 0x002fcc0000410000 */
[----:B------:R1:W-:Y:S02]  /*2b90*/  MUFU.TANH R208, R2 ;  /* 0x0000000200d07308 */ /* 0x0003e40000002400 */
[----:B-1----:R-:W-:Y:S02]  /*2ba0*/  FMUL.FTZ R2, R71, c[0x0][0x2ec] ;  /* 0x0000bb0047027a20 */ /* 0x002fe40000410000 */
[----:B------:R-:W-:Y:S01]  /*2bb0*/  HMMA.16816.F32 R68, R16, R44, R88 ;  /* 0x0000002c1044723c */ /* 0x000fe20000001858 */
[----:B------:R-:W1:Y:S03]  /*2bc0*/  LDSM.16.M88.4 R44, [R219+0x5800] ;  /* 0x00580000db2c783b */ /* 0x000e660000000200 */
[----:B------:R2:W1:Y:S02]  /*2bd0*/  MUFU.TANH R212, R2 ;  /* 0x0000000200d47308 */ /* 0x0004640000002400 */
[----:B--2---:R-:W-:-:S06]  /*2be0*/  FMUL.FTZ R2, R80, c[0x0][0x2ec] ;  /* 0x0000bb0050027a20 */ /* 0x004fcc0000410000 */
[----:B------:R2:W-:Y:S02]  /*2bf0*/  MUFU.TANH R210, R2 ;  /* 0x0000000200d27308 */ /* 0x0005e40000002400 */
[----:B--2---:R-:W-:Y:S01]  /*2c00*/  FMUL.FTZ R2, R81, c[0x0][0x2ec] ;  /* 0x0000bb0051027a20 */ /* 0x004fe20000410000 */
[----:B-1----:R-:W-:Y:S05]  /*2c10*/  HMMA.16816.F32 R88, R16, R46, R128 ;  /* 0x0000002e1058723c */ /* 0x002fea0000001880 */
[----:B------:R1:W2:Y:S02]  /*2c20*/  MUFU.TANH R216, R2 ;  /* 0x0000000200d87308 */ /* 0x0002a40000002400 */
[----:B-1----:R-:W-:-:S06]  /*2c30*/  FMUL.FTZ R2, R82, c[0x0][0x2ec] ;  /* 0x0000bb0052027a20 */ /* 0x002fcc0000410000 */
[----:B------:R1:W-:Y:S02]  /*2c40*/  MUFU.TANH R207, R2 ;  /* 0x0000000200cf7308 */ /* 0x0003e40000002400 */
[----:B-1----:R-:W-:Y:S02]  /*2c50*/  FMUL.FTZ R2, R83, c[0x0][0x2ec] ;  /* 0x0000bb0053027a20 */ /* 0x002fe40000410000 */
[----:B------:R-:W-:Y:S04]  /*2c60*/  HMMA.16816.F32 R80, R16, R62, R100 ;  /* 0x0000003e1050723c */ /* 0x000fe80000001864 */
[----:B------:R1:W1:Y:S02]  /*2c70*/  MUFU.TANH R214, R2 ;  /* 0x0000000200d67308 */ /* 0x0002640000002400 */
[----:B-1----:R-:W-:-:S06]  /*2c80*/  FMUL.FTZ R2, R56, c[0x0][0x2ec] ;  /* 0x0000bb0038027a20 */ /* 0x002fcc0000410000 */
[----:B------:R1:W-:Y:S02]  /*2c90*/  MUFU.TANH R211, R2 ;  /* 0x0000000200d37308 */ /* 0x0003e40000002400 */
[----:B-1----:R-:W-:-:S06]  /*2ca0*/  FMUL.FTZ R2, R57, c[0x0][0x2ec] ;  /* 0x0000bb0039027a20 */ /* 0x002fcc0000410000 */
[----:B------:R1:W1:Y:S02]  /*2cb0*/  MUFU.TANH R227, R2 ;  /* 0x0000000200e37308 */ /* 0x0002640000002400 */
[----:B-1----:R-:W-:-:S06]  /*2cc0*/  FMUL.FTZ R2, R58, c[0x0][0x2ec] ;  /* 0x0000bb003a027a20 */ /* 0x002fcc0000410000 */
[----:B------:R1:W-:Y:S02]  /*2cd0*/  MUFU.TANH R205, R2 ;  /* 0x0000000200cd7308 */ /* 0x0003e40000002400 */
[----:B-1----:R-:W-:Y:S02]  /*2ce0*/  FMUL.FTZ R2, R59, c[0x0][0x2ec] ;  /* 0x0000bb003b027a20 */ /* 0x002fe40000410000 */
[----:B------:R-:W1:Y:S04]  /*2cf0*/  LDSM.16.M88.4 R56, [R218+0x3800] ;  /* 0x00380000da38783b */ /* 0x000e680000000200 */
[----:B------:R2:W1:Y:S02]  /*2d00*/  MUFU.TANH R145, R2 ;  /* 0x0000000200917308 */ /* 0x0004640000002400 */
[----:B--2---:R-:W-:-:S06]  /*2d10*/  FMUL.FTZ R2, R76, c[0x0][0x2ec] ;  /* 0x0000bb004c027a20 */ /* 0x004fcc0000410000 */
[----:B------:R2:W1:Y:S02]  /*2d20*/  MUFU.TANH R204, R2 ;  /* 0x0000000200cc7308 */ /* 0x0004640000002400 */
[----:B--2---:R-:W-:Y:S01]  /*2d30*/  FMUL.FTZ R2, R77, c[0x0][0x2ec] ;  /* 0x0000bb004d027a20 */ /* 0x004fe20000410000 */
[----:B-1----:R-:W-:Y:S05]  /*2d40*/  HMMA.16816.F32 R28, R8, R56, R28 ;  /* 0x00000038081c723c */ /* 0x002fea000000181c */
[----:B------:R1:W-:Y:S02]  /*2d50*/  MUFU.TANH R206, R2 ;  /* 0x0000000200ce7308 */ /* 0x0003e40000002400 */
[----:B-1----:R-:W-:-:S06]  /*2d60*/  FMUL.FTZ R2, R78, c[0x0][0x2ec] ;  /* 0x0000bb004e027a20 */ /* 0x002fcc0000410000 */
[----:B------:R1:W2:Y:S02]  /*2d70*/  MUFU.TANH R202, R2 ;  /* 0x0000000200ca7308 */ /* 0x0002a40000002400 */
[----:B-1----:R-:W-:Y:S02]  /*2d80*/  FMUL.FTZ R2, R79, c[0x0][0x2ec] ;  /* 0x0000bb004f027a20 */ /* 0x002fe40000410000 */
[----:B------:R-:W-:Y:S01]  /*2d90*/  HMMA.16816.F32 R76, R16, R60, R96 ;  /* 0x0000003c104c723c */ /* 0x000fe20000001860 */
[----:B------:R-:W1:Y:S03]  /*2da0*/  LDSM.16.M88.4 R60, [R219+0x6800] ;  /* 0x00680000db3c783b */ /* 0x000e660000000200 */
        /* <DEDUP_REMOVED lines=9> */
[----:B------:R-:W1:Y:S04]  /*2e40*/  LDSM.16.M88.4 R32, [R221+0x4000] ;  /* 0x00400000dd20783b */ /* 0x000e680000000200 */
[----:B------:R2:W1:Y:S02]  /*2e50*/  MUFU.TANH R198, R2 ;  /* 0x0000000200c67308 */ /* 0x0004640000002400 */
[----:B--2---:R-:W-:-:S06]  /*2e60*/  FMUL.FTZ R2, R40, c[0x0][0x2ec] ;  /* 0x0000bb0028027a20 */ /* 0x004fcc0000410000 */
[----:B------:R2:W-:Y:S02]  /*2e70*/  MUFU.TANH R195, R2 ;  /* 0x0000000200c37308 */ /* 0x0005e40000002400 */
[----:B--2---:R-:W-:Y:S01]  /*2e80*/  FMUL.FTZ R2, R41, c[0x0][0x2ec] ;  /* 0x0000bb0029027a20 */ /* 0x004fe20000410000 */
[----:B-1----:R-:W-:Y:S05]  /*2e90*/  HMMA.16816.F32 R36, R12, R32, R68 ;  /* 0x000000200c24723c */ /* 0x002fea0000001844 */
[----:B------:R1:W-:Y:S03]  /*2ea0*/  MUFU.TANH R199, R2 ;  /* 0x0000000200c77308 */ /* 0x0003e60000002400 */
[----:B------:R-:W-:Y:S01]  /*2eb0*/  HMMA.16816.F32 R68, R16, R44, R116 ;  /* 0x0000002c1044723c */ /* 0x000fe20000001874 */
[----:B-1----:R-:W-:-:S04]  /*2ec0*/  FMUL.FTZ R2, R42, c[0x0][0x2ec] ;  /* 0x0000bb002a027a20 */ /* 0x002fc80000410000 */
[----:B------:R1:W-:Y:S02]  /*2ed0*/  MUFU.TANH R191, R2 ;  /* 0x0000000200bf7308 */ /* 0x0003e40000002400 */
[----:B-1----:R-:W-:Y:S02]  /*2ee0*/  FMUL.FTZ R2, R43, c[0x0][0x2ec] ;  /* 0x0000bb002b027a20 */ /* 0x002fe40000410000 */
[----:B------:R-:W1:Y:S04]  /*2ef0*/  LDSM.16.M88.4 R40, [R219+0x6000] ;  /* 0x00600000db28783b */ /* 0x000e680000000200 */
        /* <DEDUP_REMOVED lines=9> */
[----:B------:R-:W-:Y:S01]  /*2f90*/  HMMA.16816.F32 R20, R8, R58, R24 ;  /* 0x0000003a0814723c */ /* 0x000fe20000001818 */
[----:B------:R-:W-:Y:S03]  /*2fa0*/  LDSM.16.M88.4 R56, [R218+0x4800] ;  /* 0x00480000da38783b */ /* 0x000fe60000000200 */
[----:B------:R1:W1:Y:S04]  /*2fb0*/  MUFU.TANH R189, R2 ;  /* 0x0000000200bd7308 */ /* 0x0002680000002400 */
[----:B------:R-:W-:Y:S01]  /*2fc0*/  HMMA.16816.F32 R24, R12, R34, R72 ;  /* 0x000000220c18723c */ /* 0x000fe20000001848 */
[----:B------:R-:W2:Y:S07]  /*2fd0*/  LDSM.16.M88.4 R32, [R221+0x4800] ;  /* 0x00480000dd20783b */ /* 0x000eae0000000200 */
[----:B------:R-:W-:Y:S01]  /*2fe0*/  HMMA.16816.F32 R72, R16, R40, R132 ;  /* 0x000000281048723c */ /* 0x000fe20000001884 */
[----:B------:R-:W3:Y:S01]  /*2ff0*/  LDSM.16.M88.4 R40, [R219+0x7000] ;  /* 0x00700000db28783b */ /* 0x000ee20000000200 */
[----:B-1----:R-:W-:-:S04]  /*3000*/  FMUL.FTZ R2, R28, c[0x0][0x2ec] ;  /* 0x0000bb001c027a20 */ /* 0x002fc80000410000 */
[----:B------:R1:W-:Y:S02]  /*3010*/  MUFU.TANH R181, R2 ;  /* 0x0000000200b57308 */ /* 0x0003e40000002400 */
[----:B-1----:R-:W-:-:S06]  /*3020*/  FMUL.FTZ R2, R29, c[0x0][0x2ec] ;  /* 0x0000bb001d027a20 */ /* 0x002fcc0000410000 */
[----:B------:R1:W1:Y:S01]  /*3030*/  MUFU.TANH R183, R2 ;  /* 0x0000000200b77308 */ /* 0x0002620000002400 */
[----:B--2---:R-:W-:Y:S07]  /*3040*/  HMMA.16816.F32 R44, R12, R34, R80 ;  /* 0x000000220c2c723c */ /* 0x004fee0000001850 */
[----:B------:R-:W-:Y:S02]  /*3050*/  IMAD.SHL.U32 R83, R188, 0x100, RZ ;  /* 0x00000100bc537824 */ /* 0x000fe400078e00ff */
[----:B-1----:R-:W-:-:S04]  /*3060*/  FMUL.FTZ R2, R30, c[0x0][0x2ec] ;  /* 0x0000bb001e027a20 */ /* 0x002fc80000410000 */
[----:B------:R1:W-:Y:S02]  /*3070*/  MUFU.TANH R168, R2 ;  /* 0x0000000200a87308 */ /* 0x0003e40000002400 */
[----:B-1----:R-:W-:Y:S02]  /*3080*/  FMUL.FTZ R2, R31, c[0x0][0x2ec] ;  /* 0x0000bb001f027a20 */ /* 0x002fe40000410000 */
[C---:B------:R-:W-:Y:S04]  /*3090*/  HMMA.16816.F32 R28, R8.reuse, R52, R36 ;  /* 0x00000034081c723c */ /* 0x040fe80000001824 */
[----:B------:R1:W2:Y:S04]  /*30a0*/  MUFU.TANH R180, R2 ;  /* 0x0000000200b47308 */ /* 0x0002a80000002400 */
[----:B------:R-:W-:Y:S01]  /*30b0*/  HMMA.16816.F32 R36, R8, R54, R24 ;  /* 0x000000360824723c */ /* 0x000fe20000001818 */
[----:B-1----:R-:W-:-:S04]  /*30c0*/  FMUL.FTZ R2, R20, c[0x0][0x2ec] ;  /* 0x0000bb0014027a20 */ /* 0x002fc80000410000 */
[----:B------:R1:W1:Y:S11]  /*30d0*/  MUFU.TANH R176, R2 ;  /* 0x0000000200b07308 */ /* 0x0002760000002400 */
[----:B------:R-:W-:-:S04]  /*30e0*/  FMUL.FTZ R6, R31, c[0x0][0x2ec] ;  /* 0x0000bb001f067a20 */ /* 0x000fc80000410000 */
[----:B------:R-:W-:Y:S04]  /*30f0*/  MUFU.TANH R173, R6 ;  /* 0x0000000600ad7308 */ /* 0x000fe80000002400 */
[----:B------:R-:W-:Y:S02]  /*3100*/  FMUL.FTZ R24, R36, c[0x0][0x2ec] ;  /* 0x0000bb0024187a20 */ /* 0x000fe40000410000 */
[----:B-1----:R-:W-:-:S04]  /*3110*/  FMUL.FTZ R2, R21, c[0x0][0x2ec] ;  /* 0x0000bb0015027a20 */ /* 0x002fc80000410000 */
[----:B------:R1:W-:Y:S02]  /*3120*/  MUFU.TANH R177, R2 ;  /* 0x0000000200b17308 */ /* 0x0003e40000002400 */
[----:B-1----:R-:W-:-:S06]  /*3130*/  FMUL.FTZ R2, R22, c[0x0][0x2ec] ;  /* 0x0000bb0016027a20 */ /* 0x002fcc0000410000 */
[----:B------:R1:W1:Y:S02]  /*3140*/  MUFU.TANH R163, R2 ;  /* 0x0000000200a37308 */ /* 0x0002640000002400 */
[----:B-1----:R-:W-:Y:S02]  /*3150*/  FMUL.FTZ R2, R23, c[0x0][0x2ec] ;  /* 0x0000bb0017027a20 */ /* 0x002fe40000410000 */
[----:B------:R-:W-:Y:S01]  /*3160*/  HMMA.16816.F32 R20, R12, R32, R76 ;  /* 0x000000200c14723c */ /* 0x000fe2000000184c */
[----:B------:R-:W1:Y:S03]  /*3170*/  LDSM.16.M88.4 R32, [R218+0x5000] ;  /* 0x00500000da20783b */ /* 0x000e660000000200 */
[----:B------:R2:W1:Y:S04]  /*3180*/  MUFU.TANH R175, R2 ;  /* 0x0000000200af7308 */ /* 0x0004680000002400 */
[C---:B------:R-:W-:Y:S08]  /*3190*/  HMMA.16816.F32 R76, R16.reuse, R62, R148 ;  /* 0x0000003e104c723c */ /* 0x040ff00000001894 */
[----:B---3--:R-:W-:Y:S01]  /*31a0*/  HMMA.16816.F32 R60, R16, R42, R156 ;  /* 0x0000002a103c723c */ /* 0x008fe2000000189c */
[----:B--2---:R-:W-:-:S02]  /*31b0*/  IMAD.IADD R2, R160, 0x1, -R3 ;  /* 0x00000001a0027824 */ /* 0x004fc400078e0a03 */
[----:B------:R-:W-:Y:S02]  /*31c0*/  FMUL.FTZ R3, R28, c[0x0][0x2ec] ;  /* 0x0000bb001c037a20 */ /* 0x000fe40000410000 */
[----:B------:R-:W-:Y:S01]  /*31d0*/  IMAD.SHL.U32 R160, R160, 0x2, RZ ;  /* 0x00000002a0a07824 */ /* 0x000fe200078e00ff */
[----:B------:R-:W-:Y:S01]  /*31e0*/  SHF.R.S32.HI R5, RZ, 0x1f, R2 ;  /* 0x0000001fff057819 */ /* 0x000fe20000011402 */
[----:B------:R2:W-:Y:S01]  /*31f0*/  MUFU.TANH R169, R3 ;  /* 0x0000000300a97308 */ /* 0x0005e20000002400 */
[----:B------:R-:W-:Y:S01]  /*3200*/  HMMA.16816.F32 R20, R8, R56, R20 ;  /* 0x000000380814723c */ /* 0x000fe20000001814 */
[----:B------:R-:W-:Y:S01]  /*3210*/  FMUL.FTZ R28, R39, c[0x0][0x2ec] ;  /* 0x0000bb00271c7a20 */ /* 0x000fe20000410000 */
[----:B------:R-:W-:Y:S01]  /*3220*/  LEA.HI R2, R5, R2, RZ, 0x2 ;  /* 0x0000000205027211 */ /* 0x000fe200078f10ff */
[----:B------:R-:W-:-:S03]  /*3230*/  IMAD R5, R125, 0x10, R170 ;  /* 0x000000107d057824 */ /* 0x000fc600078e02aa */
[----:B------:R-:W-:-:S04]  /*3240*/  SHF.R.S32.HI R171, RZ, 0x2, R2 ;  /* 0x00000002ffab7819 */ /* 0x000fc80000011402 */
[----:B------:R-:W-:Y:S01]  /*3250*/  IADD3 R2, R5, 0x1, R171 ;  /* 0x0000000105027810 */ /* 0x000fe20007ffe0ab */
[----:B------:R3:W-:Y:S03]  /*3260*/  STL [R1+0x28], R171 ;  /* 0x000028ab01007387 */ /* 0x0007e60000100800 */
[----:B------:R-:W-:Y:S01]  /*3270*/  IADD3 R2, R124, -c[0x0][0x214], R2 ;  /* 0x800085007c027a10 */ /* 0x000fe20007ffe002 */
[----:B--2---:R-:W-:-:S03]  /*3280*/  FMUL.FTZ R3, R29, c[0x0][0x2ec] ;  /* 0x0000bb001d037a20 */ /* 0x004fc60000410000 */
[----:B------:R-:W-:Y:S01]  /*3290*/  IADD3 R5, R2, c[0x0][0x2e8], RZ ;  /* 0x0000ba0002057a10 */ /* 0x000fe20007ffe0ff */
[----:B------:R2:W-:Y:S01]  /*32a0*/  MUFU.TANH R174, R3 ;  /* 0x0000000300ae7308 */ /* 0x0005e20000002400 */
[----:B------:R-:W-:Y:S02]  /*32b0*/  LOP3.LUT R2, R83, 0x6, R160, 0xf8, !PT ;  /* 0x0000000653027812 */ /* 0x000fe400078ef8a0 */
[C---:B------:R-:W-:Y:S02]  /*32c0*/  IADD3 R7, R5.reuse, 0x8, RZ ;  /* 0x0000000805077810 */ /* 0x040fe40007ffe0ff */
[----:B------:R-:W-:Y:S01]  /*32d0*/  IMNMX R5, R5, R124, PT ;  /* 0x0000007c05057217 */ /* 0x000fe20003800200 */
[----:B------:R-:W-:Y:S02]  /*32e0*/  FMUL.FTZ R21, R21, c[0x0][0x2ec] ;  /* 0x0000bb0015157a20 */ /* 0x000fe40000410000 */
[----:B--2---:R-:W-:Y:S01]  /*32f0*/  FMUL.FTZ R3, R30, c[0x0][0x2ec] ;  /* 0x0000bb001e037a20 */ /* 0x004fe20000410000 */
[----:B---3--:R2:W-:Y:S08]  /*3300*/  MUFU.TANH R171, R24 ;  /* 0x0000001800ab7308 */ /* 0x0085f00000002400 */
[----:B------:R3:W1:Y:S01]  /*3310*/  MUFU.TANH R170, R3 ;  /* 0x0000000300aa7308 */ /* 0x0006620000002400 */
[----:B--2---:R-:W-:-:S07]  /*3320*/  FMUL.FTZ R24, R37, c[0x0][0x2ec] ;  /* 0x0000bb0025187a20 */ /* 0x004fce0000410000 */
[----:B------:R2:W-:Y:S01]  /*3330*/  MUFU.TANH R172, R24 ;  /* 0x0000001800ac7308 */ /* 0x0005e20000002400 */
[----:B---3--:R-:W-:-:S04]  /*3340*/  SHF.R.S32.HI R3, RZ, 0x1f, R126 ;  /* 0x0000001fff037819 */ /* 0x008fc8000001147e */
[----:B------:R-:W-:Y:S02]  /*3350*/  LEA.HI R6, R3, R125, RZ, 0x2 ;  /* 0x0000007d03067211 */ /* 0x000fe400078f10ff */
[----:B------:R-:W-:Y:S02]  /*3360*/  IMNMX R3, R7, R124, PT ;  /* 0x0000007c07037217 */ /* 0x000fe40003800200 */
[----:B------:R-:W-:Y:S02]  /*3370*/  LOP3.LUT R7, R6, 0xfffffffc, RZ, 0xc0, !PT ;  /* 0xfffffffc06077812 */ /* 0x000fe400078ec0ff */
[----:B------:R-:W-:Y:S01]  /*3380*/  IADD3 R6, R2, -0x100, RZ ;  /* 0xffffff0002067810 */ /* 0x000fe20007ffe0ff */
[----:B--2---:R-:W-:Y:S02]  /*3390*/  FMUL.FTZ R24, R38, c[0x0][0x2ec] ;  /* 0x0000bb0026187a20 */ /* 0x004fe40000410000 */
[----:B------:R-:W-:Y:S01]  /*33a0*/  IMAD.IADD R7, R125, 0x1, -R7 ;  /* 0x000000017d077824 */ /* 0x000fe200078e0a07 */
[C---:B------:R-:W-:Y:S01]  /*33b0*/  ISETP.GE.AND P0, PT, R6.reuse, R5, PT ;  /* 0x000000050600720c */ /* 0x040fe20003f06270 */
[----:B------:R2:W3:Y:S01]  /*33c0*/  MUFU.TANH R160, R24 ;  /* 0x0000001800a07308 */ /* 0x0004e20000002400 */
[----:B------:R-:W-:Y:S01]  /*33d0*/  ISETP.GE.AND P5, PT, R6, R3, PT ;  /* 0x000000030600720c */ /* 0x000fe20003fa6270 */
[----:B------:R-:W-:Y:S01]  /*33e0*/  LDSM.16.M88.4 R36, [R218+0x5800] ;  /* 0x00580000da24783b */ /* 0x000fe20000000200 */
[----:B------:R-:W-:-:S02]  /*33f0*/  FSEL R102, R162, -INF , !P0 ;  /* 0xff800000a2667808 */ /* 0x000fc40004000000 */
[----:B------:R-:W-:Y:S01]  /*3400*/  FSEL R104, R247, -INF , !P5 ;  /* 0xff800000f7687808 */ /* 0x000fe20006800000 */
[----:B------:R1:W-:Y:S01]  /*3410*/  STL [R1+0x2c], R7 ;  /* 0x00002c0701007387 */ /* 0x0003e20000100800 */
[----:B------:R-:W-:Y:S01]  /*3420*/  IADD3 R6, R2, -0xf8, RZ ;  /* 0xffffff0802067810 */ /* 0x000fe20007ffe0ff */
[----:B------:R3:W1:Y:S03]  /*3430*/  MUFU.TANH R162, R28 ;  /* 0x0000001c00a27308 */ /* 0x0006660000002400 */
[C---:B------:R-:W-:Y:S02]  /*3440*/  ISETP.GE.AND P1, PT, R6.reuse, R5, PT ;  /* 0x000000050600720c */ /* 0x040fe40003f26270 */
[----:B------:R-:W-:Y:S02]  /*3450*/  ISETP.GE.AND P2, PT, R6, R3, PT ;  /* 0x000000030600720c */ /* 0x000fe40003f46270 */
[----:B------:R-:W-:Y:S01]  /*3460*/  FSEL R106, R246, -INF , !P1 ;  /* 0xff800000f66a7808 */ /* 0x000fe20004800000 */
[----:B--2---:R-:W-:Y:S01]  /*3470*/  HMMA.16816.F32 R24, R12, R48, R64 ;  /* 0x000000300c18723c */ /* 0x004fe20000001840 */
[----:B------:R-:W-:-:S02]  /*3480*/  FSEL R111, R161, -INF , !P2 ;  /* 0xff800000a16f7808 */ /* 0x000fc40005000000 */
[----:B------:R-:W-:Y:S01]  /*3490*/  MUFU.TANH R161, R21 ;  /* 0x0000001500a17308 */ /* 0x000fe20000002400 */
[----:B------:R-:W-:-:S04]  /*34a0*/  IADD3 R6, R2, -0xf0, RZ ;  /* 0xffffff1002067810 */ /* 0x000fc80007ffe0ff */
[----:B---3--:R-:W-:Y:S01]  /*34b0*/  HMMA.16816.F32 R28, R8, R58, R44 ;  /* 0x0000003a081c723c */ /* 0x008fe2000000182c */
[----:B------:R-:W-:Y:S04]  /*34c0*/  LDSM.16.M88.4 R44, [R221+0x6000] ;  /* 0x00600000dd2c783b */ /* 0x000fe80000000200 */
[----:B------:R-:W2:Y:S01]  /*34d0*/  LDSM.16.M88.4 R56, [R219+0x7800] ;  /* 0x00780000db38783b */ /* 0x000ea20000000200 */
[----:B-1----:R-:W-:Y:S02]  /*34e0*/  IADD3 R7, R2, -0xff, RZ ;  /* 0xffffff0102077810 */ /* 0x002fe40007ffe0ff */
[----:B------:R-:W-:Y:S01]  /*34f0*/  HMMA.16816.F32 R64, R16, R40, R152 ;  /* 0x000000281040723c */ /* 0x000fe20000001898 */
[----:B------:R-:W-:Y:S01]  /*3500*/  LDSM.16.M88.4 R40, [R218+0x6000] ;  /* 0x00600000da28783b */ /* 0x000fe20000000200 */
[----:B------:R-:W-:-:S02]  /*3510*/  ISETP.GE.AND P4, PT, R7, R5, PT ;  /* 0x000000050700720c */ /* 0x000fc40003f86270 */
[----:B------:R-:W-:Y:S02]  /*3520*/  ISETP.GE.AND P3, PT, R7, R3, PT ;  /* 0x000000030700720c */ /* 0x000fe40003f66270 */
[----:B------:R-:W-:Y:S02]  /*3530*/  IADD3 R7, R2, -0xf7, RZ ;  /* 0xffffff0902077810 */ /* 0x000fe40007ffe0ff */
[----:B------:R-:W-:Y:S01]  /*3540*/  HMMA.16816.F32 R24, R8, R32, R24 ;  /* 0x000000200818723c */ /* 0x000fe20000001818 */
[----:B------:R-:W-:Y:S02]  /*3550*/  FSEL R101, R248, -INF , !P4 ;  /* 0xff800000f8657808 */ /* 0x000fe40006000000 */
[C---:B------:R-:W-:Y:S02]  /*3560*/  ISETP.GE.AND P0, PT, R7.reuse, R5, PT ;  /* 0x000000050700720c */ /* 0x040fe40003f06270 */
[----:B------:R-:W-:Y:S01]  /*3570*/  ISETP.GE.AND P5, PT, R7, R3, PT ;  /* 0x000000030700720c */ /* 0x000fe20003fa6270 */
[----:B------:R-:W-:Y:S01]  /*3580*/  FMUL.FTZ R7, R20, c[0x0][0x2ec] ;  /* 0x0000bb0014077a20 */ /* 0x000fe20000410000 */
[----:B------:R-:W-:Y:S01]  /*3590*/  FSEL R103, R245, -INF , !P3 ;  /* 0xff800000f5677808 */ /* 0x000fe20005800000 */
[----:B------:R-:W-:Y:S01]  /*35a0*/  FMUL.FTZ R29, R29, c[0x0][0x2ec] ;  /* 0x0000bb001d1d7a20 */ /* 0x000fe20000410000 */
[C---:B------:R-:W-:Y:S01]  /*35b0*/  ISETP.GE.AND P4, PT, R6.reuse, R5, PT ;  /* 0x000000050600720c */ /* 0x040fe20003f86270 */
[----:B------:R1:W3:Y:S01]  /*35c0*/  MUFU.TANH R150, R7 ;  /* 0x0000000700967308 */ /* 0x0002e20000002400 */
[----:B------:R-:W-:Y:S01]  /*35d0*/  ISETP.GE.AND P3, PT, R6, R3, PT ;  /* 0x000000030600720c */ /* 0x000fe20003f66270 */
[----:B------:R-:W-:Y:S01]  /*35e0*/  FMUL.FTZ R31, R31, c[0x0][0x2ec] ;  /* 0x0000bb001f1f7a20 */ /* 0x000fe20000410000 */
[----:B------:R-:W-:-:S02]  /*35f0*/  IADD3 R6, R2, -0xe8, RZ ;  /* 0xffffff1802067810 */ /* 0x000fc40007ffe0ff */
[----:B------:R-:W-:Y:S02]  /*3600*/  FSEL R105, R244, -INF , !P0 ;  /* 0xff800000f4697808 */ /* 0x000fe40004000000 */
[----:B------:R-:W-:Y:S01]  /*3610*/  FSEL R112, R243, -INF , !P5 ;  /* 0xff800000f3707808 */ /* 0x000fe20006800000 */
[----:B------:R-:W-:Y:S01]  /*3620*/  MUFU.TANH R134, R29 ;  /* 0x0000001d00867308 */ /* 0x000fe20000002400 */
[C---:B------:R-:W-:Y:S02]  /*3630*/  ISETP.GE.AND P0, PT, R6.reuse, R5, PT ;  /* 0x000000050600720c */ /* 0x040fe40003f06270 */
[----:B------:R-:W-:Y:S02]  /*3640*/  ISETP.GE.AND P5, PT, R6, R3, PT ;  /* 0x000000030600720c */ /* 0x000fe40003fa6270 */
[----:B----4-:R-:W-:Y:S01]  /*3650*/  FSEL R107, R239, -INF , !P0 ;  /* 0xff800000ef6b7808 */ /* 0x010fe20004000000 */
[----:B------:R-:W-:Y:S01]  /*3660*/  FMUL.FTZ R25, R25, c[0x0][0x2ec] ;  /* 0x0000bb0019197a20 */ /* 0x000fe20000410000 */
[----:B------:R-:W-:Y:S01]  /*3670*/  FSEL R115, R234, -INF , !P5 ;  /* 0xff800000ea737808 */ /* 0x000fe20006800000 */
[----:B------:R-:W-:Y:S01]  /*3680*/  MUFU.TANH R123, R31 ;  /* 0x0000001f007b7308 */ /* 0x000fe20000002400 */
[----:B-1----:R-:W-:Y:S01]  /*3690*/  IADD3 R7, R2, -0xef, RZ ;  /* 0xffffff1102077810 */ /* 0x002fe20007ffe0ff */
[----:B------:R-:W-:Y:S01]  /*36a0*/  FMUL.FTZ R26, R26, c[0x0][0x2ec] ;  /* 0x0000bb001a1a7a20 */ /* 0x000fe20000410000 */
[----:B------:R-:W-:Y:S01]  /*36b0*/  IADD3 R6, R2, -0xe7, RZ ;  /* 0xffffff1902067810 */ /* 0x000fe20007ffe0ff */
[----:B------:R-:W-:Y:S01]  /*36c0*/  FMUL.FTZ R27, R27, c[0x0][0x2ec] ;  /* 0x0000bb001b1b7a20 */ /* 0x000fe20000410000 */
[C---:B------:R-:W-:Y:S01]  /*36d0*/  ISETP.GE.AND P1, PT, R7.reuse, R5, PT ;  /* 0x000000050700720c */ /* 0x040fe20003f26270 */
[----:B--2---:R-:W-:Y:S01]  /*36e0*/  HMMA.16816.F32 R52, R16, R56, R164 ;  /* 0x000000381034723c */ /* 0x004fe200000018a4 */
[----:B------:R-:W-:Y:S01]  /*36f0*/  ISETP.GE.AND P2, PT, R7, R3, PT ;  /* 0x000000030700720c */ /* 0x000fe20003f46270 */
[----:B------:R-:W-:Y:S01]  /*3700*/  FMUL.FTZ R7, R22, c[0x0][0x2ec] ;  /* 0x0000bb0016077a20 */ /* 0x000fe20000410000 */
[----:B------:R-:W-:Y:S01]  /*3710*/  FSEL R110, R242, -INF , !P4 ;  /* 0xff800000f26e7808 */ /* 0x000fe20006000000 */
[----:B------:R-:W-:Y:S01]  /*3720*/  MUFU.TANH R113, R25 ;  /* 0x0000001900717308 */ /* 0x000fe20000002400 */
[----:B------:R-:W-:-:S02]  /*3730*/  FSEL R117, R236, -INF , !P3 ;  /* 0xff800000ec757808 */ /* 0x000fc40005800000 */
[C---:B------:R-:W-:Y:S01]  /*3740*/  ISETP.GE.AND P4, PT, R6.reuse, R5, PT ;  /* 0x000000050600720c */ /* 0x040fe20003f86270 */
[----:B------:R-:W-:Y:S01]  /*3750*/  HMMA.16816.F32 R16, R16, R58, R184 ;  /* 0x0000003a1010723c */ /* 0x000fe200000018b8 */
[----:B------:R-:W-:Y:S02]  /*3760*/  ISETP.GE.AND P3, PT, R6, R3, PT ;  /* 0x000000030600720c */ /* 0x000fe40003f66270 */
[----:B------:R-:W-:Y:S01]  /*3770*/  IADD3 R6, R2, -0xe0, RZ ;  /* 0xffffff2002067810 */ /* 0x000fe20007ffe0ff */
[----:B------:R1:W2:Y:S01]  /*3780*/  MUFU.TANH R135, R7 ;  /* 0x0000000700877308 */ /* 0x0002a20000002400 */
[----:B------:R-:W-:Y:S02]  /*3790*/  FSEL R108, R240, -INF , !P1 ;  /* 0xff800000f06c7808 */ /* 0x000fe40004800000 */
[----:B------:R-:W-:Y:S02]  /*37a0*/  FSEL R116, R238, -INF , !P2 ;  /* 0xff800000ee747808 */ /* 0x000fe40005000000 */
[----:B------:R-:W-:-:S02]  /*37b0*/  ISETP.GE.AND P1, PT, R6, R5, PT ;  /* 0x000000050600720c */ /* 0x000fc40003f26270 */
[----:B------:R-:W-:Y:S01]  /*37c0*/  ISETP.GE.AND P2, PT, R6, R3, PT ;  /* 0x000000030600720c */ /* 0x000fe20003f46270 */
[----:B------:R-:W-:Y:S01]  /*37d0*/  MUFU.TANH R100, R26 ;  /* 0x0000001a00647308 */ /* 0x000fe20000002400 */
[----:B------:R-:W-:Y:S02]  /*37e0*/  IADD3 R6, R2, -0xd8, RZ ;  /* 0xffffff2802067810 */ /* 0x000fe40007ffe0ff */
[----:B------:R-:W-:Y:S02]  /*37f0*/  FSEL R109, R237, -INF , !P4 ;  /* 0xff800000ed6d7808 */ /* 0x000fe40006000000 */
[----:B------:R-:W-:Y:S02]  /*3800*/  FSEL R118, R231, -INF , !P3 ;  /* 0xff800000e7767808 */ /* 0x000fe40005800000 */
[C---:B------:R-:W-:Y:S01]  /*3810*/  ISETP.GE.AND P4, PT, R6.reuse, R5, PT ;  /* 0x000000050600720c */ /* 0x040fe20003f86270 */
[----:B-1----:R-:W-:Y:S01]  /*3820*/  FMUL.FTZ R7, R23, c[0x0][0x2ec] ;  /* 0x0000bb0017077a20 */ /* 0x002fe20000410000 */
[----:B------:R-:W-:Y:S01]  /*3830*/  ISETP.GE.AND P3, PT, R6, R3, PT ;  /* 0x000000030600720c */ /* 0x000fe20003f66270 */
[----:B------:R-:W-:Y:S01]  /*3840*/  HMMA.16816.F32 R20, R12, R50, R84 ;  /* 0x000000320c14723c */ /* 0x000fe20000001854 */
[----:B------:R-:W1:Y:S01]  /*3850*/  LDSM.16.M88.4 R48, [R221+0x5800] ;  /* 0x00580000dd30783b */ /* 0x000e620000000200 */
[----:B------:R4:W1:Y:S01]  /*3860*/  MUFU.TANH R144, R7 ;  /* 0x0000000700907308 */ /* 0x0008620000002400 */
[----:B------:R-:W-:-:S02]  /*3870*/  IADD3 R6, R2, -0xd7, RZ ;  /* 0xffffff2902067810 */ /* 0x000fc40007ffe0ff */
[----:B-----5:R-:W-:Y:S02]  /*3880*/  FSEL R128, R120, -INF , !P2 ;  /* 0xff80000078807808 */ /* 0x020fe40005000000 */
[----:B------:R-:W-:Y:S02]  /*3890*/  FSEL R119, R230, -INF , !P1 ;  /* 0xff800000e6777808 */ /* 0x000fe40004800000 */
[C---:B------:R-:W-:Y:S02]  /*38a0*/  ISETP.GE.AND P1, PT, R6.reuse, R5, PT ;  /* 0x000000050600720c */ /* 0x040fe40003f26270 */
[----:B------:R-:W-:Y:S02]  /*38b0*/  ISETP.GE.AND P2, PT, R6, R3, PT ;  /* 0x000000030600720c */ /* 0x000fe40003f46270 */
[----:B------:R-:W-:Y:S02]  /*38c0*/  IADD3 R6, R2, -0xcf, RZ ;  /* 0xffffff3102067810 */ /* 0x000fe40007ffe0ff */
[----:B------:R-:W-:-:S02]  /*38d0*/  FSEL R126, R121, -INF , !P3 ;  /* 0xff800000797e7808 */ /* 0x000fc40005800000 */
[----:B------:R-:W-:Y:S01]  /*38e0*/  FSEL R122, R215, -INF , !P4 ;  /* 0xff800000d77a7808 */ /* 0x000fe20006000000 */
[----:B----4-:R-:W-:Y:S01]  /*38f0*/  FMUL.FTZ R7, R28, c[0x0][0x2ec] ;  /* 0x0000bb001c077a20 */ /* 0x010fe20000410000 */
[----:B------:R-:W-:Y:S02]  /*3900*/  FSEL R121, R233, -INF , !P1 ;  /* 0xff800000e9797808 */ /* 0x000fe40004800000 */
[----:B------:R-:W-:Y:S01]  /*3910*/  FSEL R125, R229, -INF , !P2 ;  /* 0xff800000e57d7808 */ /* 0x000fe20005000000 */
[----:B------:R4:W-:Y:S01]  /*3920*/  MUFU.TANH R133, R7 ;  /* 0x0000000700857308 */ /* 0x0009e20000002400 */
[C---:B------:R-:W-:Y:S01]  /*3930*/  ISETP.GE.AND P4, PT, R6.reuse, R5, PT ;  /* 0x000000050600720c */ /* 0x040fe20003f86270 */
[----:B------:R-:W-:Y:S01]  /*3940*/  HMMA.16816.F32 R32, R8, R34, R20 ;  /* 0x000000220820723c */ /* 0x000fe20000001814 */
[----:B------:R-:W-:Y:S02]  /*3950*/  ISETP.GE.AND P3, PT, R6, R3, PT ;  /* 0x000000030600720c */ /* 0x000fe40003f66270 */
[----:B------:R-:W-:-:S02]  /*3960*/  IADD3 R6, R2, -0xc7, RZ ;  /* 0xffffff3902067810 */ /* 0x000fc40007ffe0ff */
[----:B------:R-:W-:Y:S02]  /*3970*/  FSEL R130, R232, -INF , !P4 ;  /* 0xff800000e8827808 */ /* 0x000fe40006000000 */
[----:B------:R-:W-:Y:S01]  /*3980*/  FMUL.FTZ R20, R24, c[0x0][0x2ec] ;  /* 0x0000bb0018147a20 */ /* 0x000fe20000410000 */
[----:B------:R-:W-:Y:S02]  /*3990*/  FSEL R138, R217, -INF , !P3 ;  /* 0xff800000d98a7808 */ /* 0x000fe40005800000 */
[C---:B------:R-:W-:Y:S01]  /*39a0*/  IADD3 R240, R221.reuse, 0x800, RZ ;  /* 0x00000800ddf07810 */ /* 0x040fe20007ffe0ff */
[----:B------:R5:W-:Y:S01]  /*39b0*/  MUFU.TANH R114, R20 ;  /* 0x0000001400727308 */ /* 0x000be20000002400 */
[C---:B------:R-:W-:Y:S02]  /*39c0*/  IADD3 R239, R221.reuse, 0x1000, RZ ;  /* 0x00001000ddef7810 */ /* 0x040fe40007ffe0ff */
[----:B----4-:R-:W-:Y:S02]  /*39d0*/  IADD3 R7, R2, -0xdf, RZ ;  /* 0xffffff2102077810 */ /* 0x010fe40007ffe0ff */
[----:B------:R-:W-:-:S02]  /*39e0*/  IADD3 R238, R221, 0x1800, RZ ;  /* 0x00001800ddee7810 */ /* 0x000fc40007ffe0ff */
[C---:B------:R-:W-:Y:S02]  /*39f0*/  ISETP.GE.AND P0, PT, R7.reuse, R5, PT ;  /* 0x000000050700720c */ /* 0x040fe40003f06270 */
[----:B------:R-:W-:Y:S01]  /*3a00*/  ISETP.GE.AND P5, PT, R7, R3, PT ;  /* 0x000000030700720c */ /* 0x000fe20003fa6270 */
[----:B------:R-:W-:Y:S01]  /*3a10*/  FMUL.FTZ R7, R30, c[0x0][0x2ec] ;  /* 0x0000bb001e077a20 */ /* 0x000fe20000410000 */
[----:B------:R-:W-:Y:S01]  /*3a20*/  FSEL R120, R235, -INF , !P0 ;  /* 0xff800000eb787808 */ /* 0x000fe20004000000 */
[----:B-1----:R-:W-:Y:S01]  /*3a30*/  HMMA.16816.F32 R28, R12, R50, R88 ;  /* 0x000000320c1c723c */ /* 0x002fe20000001858 */
[----:B------:R-:W-:Y:S01]  /*3a40*/  FSEL R127, R127, -INF , !P5 ;  /* 0xff8000007f7f7808 */ /* 0x000fe20006800000 */
[----:B------:R1:W4:Y:S01]  /*3a50*/  MUFU.TANH R124, R7 ;  /* 0x00000007007c7308 */ /* 0x0003220000002400 */
[----:B------:R-:W-:Y:S01]  /*3a60*/  FMUL.FTZ R24, R32, c[0x0][0x2ec] ;  /* 0x0000bb0020187a20 */ /* 0x000fe20000410000 */
[----:B------:R-:W-:Y:S01]  /*3a70*/  IADD3 R237, R221, 0x2000, RZ ;  /* 0x00002000dded7810 */ /* 0x000fe20007ffe0ff */
[----:B------:R-:W-:Y:S01]  /*3a80*/  FMUL.FTZ R35, R35, c[0x0][0x2ec] ;  /* 0x0000bb0023237a20 */ /* 0x000fe20000410000 */
[----:B------:R-:W-:-:S02]  /*3a90*/  IADD3 R236, R221, 0x2800, RZ ;  /* 0x00002800ddec7810 */ /* 0x000fc40007ffe0ff */
[----:B-----5:R-:W-:Y:S01]  /*3aa0*/  HMMA.16816.F32 R20, R12, R48, R68 ;  /* 0x000000300c14723c */ /* 0x020fe20000001844 */
[----:B------:R-:W5:Y:S01]  /*3ab0*/  LDSM.16.M88.4 R48, [R221+0x6800] ;  /* 0x00680000dd30783b */ /* 0x000f620000000200 */
[----:B------:R2:W-:Y:S01]  /*3ac0*/  MUFU.TANH R89, R24 ;  /* 0x0000001800597308 */ /* 0x0005e20000002400 */
[C---:B------:R-:W-:Y:S02]  /*3ad0*/  IADD3 R235, R221.reuse, 0x3000, RZ ;  /* 0x00003000ddeb7810 */ /* 0x040fe40007ffe0ff */
[C---:B------:R-:W-:Y:S02]  /*3ae0*/  IADD3 R234, R221.reuse, 0x3800, RZ ;  /* 0x00003800ddea7810 */ /* 0x040fe40007ffe0ff */
[C---:B------:R-:W-:Y:S02]  /*3af0*/  IADD3 R233, R221.reuse, 0x4000, RZ ;  /* 0x00004000dde97810 */ /* 0x040fe40007ffe0ff */
[----:B------:R-:W-:Y:S01]  /*3b00*/  IADD3 R232, R221, 0x4800, RZ ;  /* 0x00004800dde87810 */ /* 0x000fe20007ffe0ff */
[----:B------:R-:W-:Y:S01]  /*3b10*/  MUFU.TANH R88, R35 ;  /* 0x0000002300587308 */ /* 0x000fe20000002400 */
[----:B-1----:R-:W-:-:S02]  /*3b20*/  IADD3 R7, R2, -0xd0, RZ ;  /* 0xffffff3002077810 */ /* 0x002fc40007ffe0ff */
[----:B------:R-:W-:Y:S02]  /*3b30*/  IADD3 R231, R221, 0x5000, RZ ;  /* 0x00005000dde77810 */ /* 0x000fe40007ffe0ff */
[C---:B------:R-:W-:Y:S01]  /*3b40*/  ISETP.GE.AND P0, PT, R7.reuse, R5, PT ;  /* 0x000000050700720c */ /* 0x040fe20003f06270 */
[C---:B------:R-:W-:Y:S01]  /*3b50*/  HMMA.16816.F32 R28, R8.reuse, R38, R28 ;  /* 0x00000026081c723c */ /* 0x040fe2000000181c */
[----:B------:R-:W-:Y:S01]  /*3b60*/  ISETP.GE.AND P5, PT, R7, R3, PT ;  /* 0x000000030700720c */ /* 0x000fe20003fa6270 */
[----:B--2---:R-:W-:Y:S01]  /*3b70*/  FMUL.FTZ R24, R33, c[0x0][0x2ec] ;  /* 0x0000bb0021187a20 */ /* 0x004fe20000410000 */
[----:B------:R-:W-:Y:S01]  /*3b80*/  IADD3 R7, R2, -0xc8, RZ ;  /* 0xffffff3802077810 */ /* 0x000fe20007ffe0ff */
[----:B------:R-:W1:Y:S01]  /*3b90*/  MUFU.TANH R90, R27 ;  /* 0x0000001b005a7308 */ /* 0x000e620000002400 */
[----:B------:R-:W-:Y:S02]  /*3ba0*/  FSEL R129, R226, -INF , !P0 ;  /* 0xff800000e2817808 */ /* 0x000fe40004000000 */
[C---:B------:R-:W-:Y:S01]  /*3bb0*/  ISETP.GE.AND P1, PT, R7.reuse, R5, PT ;  /* 0x000000050700720c */ /* 0x040fe20003f26270 */
[----:B------:R-:W-:Y:S01]  /*3bc0*/  HMMA.16816.F32 R20, R8, R36, R20 ;  /* 0x000000240814723c */ /* 0x000fe20000001814 */
[----:B------:R-:W-:-:S02]  /*3bd0*/  ISETP.GE.AND P2, PT, R7, R3, PT ;  /* 0x000000030700720c */ /* 0x000fc40003f46270 */
[----:B------:R-:W-:Y:S01]  /*3be0*/  IADD3 R7, R2, -0xc0, RZ ;  /* 0xffffff4002077810 */ /* 0x000fe20007ffe0ff */
[----:B------:R2:W-:Y:S01]  /*3bf0*/  MUFU.TANH R91, R24 ;  /* 0x00000018005b7308 */ /* 0x0005e20000002400 */
[----:B------:R-:W-:Y:S02]  /*3c00*/  FSEL R139, R209, -INF , !P5 ;  /* 0xff800000d18b7808 */ /* 0x000fe40006800000 */
[C---:B------:R-:W-:Y:S02]  /*3c10*/  ISETP.GE.AND P0, PT, R6.reuse, R5, PT ;  /* 0x000000050600720c */ /* 0x040fe40003f06270 */
[----:B------:R-:W-:Y:S02]  /*3c20*/  ISETP.GE.AND P5, PT, R6, R3, PT ;  /* 0x000000030600720c */ /* 0x000fe40003fa6270 */
[C---:B------:R-:W-:Y:S02]  /*3c30*/  ISETP.GE.AND P4, PT, R7.reuse, R5, PT ;  /* 0x000000050700720c */ /* 0x040fe40003f86270 */
[----:B------:R-:W-:-:S02]  /*3c40*/  ISETP.GE.AND P3, PT, R7, R3, PT ;  /* 0x000000030700720c */ /* 0x000fc40003f66270 */
[----:B------:R-:W-:Y:S01]  /*3c50*/  IADD3 R7, R2, -0xb8, RZ ;  /* 0xffffff4802077810 */ /* 0x000fe20007ffe0ff */
[----:B------:R-:W-:Y:S01]  /*3c60*/  FMUL.FTZ R30, R30, c[0x0][0x2ec] ;  /* 0x0000bb001e1e7a20 */ /* 0x000fe20000410000 */
[----:B------:R-:W-:Y:S01]  /*3c70*/  FSEL R131, R228, -INF , !P0 ;  /* 0xff800000e4837808 */ /* 0x000fe20004000000 */
[----:B------:R-:W-:Y:S01]  /*3c80*/  FMUL.FTZ R31, R31, c[0x0][0x2ec] ;  /* 0x0000bb001f1f7a20 */ /* 0x000fe20000410000 */
[----:B------:R-:W-:Y:S01]  /*3c90*/  FSEL R136, R212, -INF , !P5 ;  /* 0xff800000d4887808 */ /* 0x000fe20006800000 */
[C---:B--2---:R-:W-:Y:S01]  /*3ca0*/  HMMA.16816.F32 R24, R12.reuse, R44, R72 ;  /* 0x0000002c0c18723c */ /* 0x044fe20000001848 */
[C---:B------:R-:W-:Y:S01]  /*3cb0*/  ISETP.GE.AND P0, PT, R7.reuse, R5, PT ;  /* 0x000000050700720c */ /* 0x040fe20003f06270 */
[----:B------:R-:W-:Y:S01]  /*3cc0*/  MUFU.TANH R73, R30 ;  /* 0x0000001e00497308 */ /* 0x000fe20000002400 */
[----:B------:R-:W-:Y:S01]  /*3cd0*/  ISETP.GE.AND P5, PT, R7, R3, PT ;  /* 0x000000030700720c */ /* 0x000fe20003fa6270 */
[----:B------:R-:W-:Y:S01]  /*3ce0*/  FMUL.FTZ R7, R34, c[0x0][0x2ec] ;  /* 0x0000bb0022077a20 */ /* 0x000fe20000410000 */
[----:B------:R-:W-:Y:S01]  /*3cf0*/  IADD3 R6, R2, -0xbf, RZ ;  /* 0xffffff4102067810 */ /* 0x000fe20007ffe0ff */
[----:B------:R-:W-:Y:S01]  /*3d00*/  FMUL.FTZ R21, R21, c[0x0][0x2ec] ;  /* 0x0000bb0015157a20 */ /* 0x000fe20000410000 */
[----:B------:R-:W-:Y:S01]  /*3d10*/  FSEL R132, R213, -INF , !P1 ;  /* 0xff800000d5847808 */ /* 0x000fe20004800000 */
[----:B------:R-:W-:Y:S01]  /*3d20*/  HMMA.16816.F32 R32, R12, R46, R92 ;  /* 0x0000002e0c20723c */ /* 0x000fe2000000185c */
[----:B------:R-:W-:Y:S01]  /*3d30*/  FSEL R137, R208, -INF , !P2 ;  /* 0xff800000d0897808 */ /* 0x000fe20005000000 */
[----:B------:R2:W1:Y:S01]  /*3d40*/  MUFU.TANH R85, R7 ;  /* 0x0000000700557308 */ /* 0x0004620000002400 */
[C---:B------:R-:W-:Y:S01]  /*3d50*/  ISETP.GE.AND P1, PT, R6.reuse, R5, PT ;  /* 0x000000050600720c */ /* 0x040fe20003f26270 */
[----:B------:R-:W1:Y:S01]  /*3d60*/  LDSM.16.M88.4 R44, [R218+0x6800] ;  /* 0x00680000da2c783b */ /* 0x000e620000000200 */
[----:B------:R-:W-:Y:S01]  /*3d70*/  ISETP.GE.AND P2, PT, R6, R3, PT ;  /* 0x000000030600720c */ /* 0x000fe20003f46270 */
[----:B------:R-:W-:Y:S01]  /*3d80*/  FMUL.FTZ R23, R23, c[0x0][0x2ec] ;  /* 0x0000bb0017177a20 */ /* 0x000fe20000410000 */
[----:B------:R-:W-:-:S02]  /*3d90*/  FSEL R141, R216, -INF , !P1 ;  /* 0xff800000d88d7808 */ /* 0x000fc40004800000 */
[----:B------:R-:W-:Y:S01]  /*3da0*/  FSEL R147, R214, -INF , !P2 ;  /* 0xff800000d6937808 */ /* 0x000fe20005000000 */
[----:B------:R-:W-:Y:S01]  /*3db0*/  MUFU.TANH R86, R21 ;  /* 0x0000001500567308 */ /* 0x000fe20000002400 */
[----:B------:R-:W-:Y:S02]  /*3dc0*/  IADD3 R6, R2, -0xb7, RZ ;  /* 0xffffff4902067810 */ /* 0x000fe40007ffe0ff */
[----:B------:R-:W-:Y:S02]  /*3dd0*/  FSEL R140, R210, -INF , !P4 ;  /* 0xff800000d28c7808 */ /* 0x000fe40006000000 */
[----:B------:R-:W-:Y:S01]  /*3de0*/  FSEL R148, R207, -INF , !P3 ;  /* 0xff800000cf947808 */ /* 0x000fe20005800000 */
[----:B------:R-:W-:Y:S01]  /*3df0*/  HMMA.16816.F32 R24, R8, R40, R24 ;  /* 0x000000280818723c */ /* 0x000fe20000001818 */
[----:B------:R-:W-:Y:S01]  /*3e00*/  ISETP.GE.AND P4, PT, R6, R5, PT ;  /* 0x000000050600720c */ /* 0x000fe20003f86270 */
[----:B------:R-:W-:Y:S01]  /*3e10*/  MUFU.TANH R84, R23 ;  /* 0x0000001700547308 */ /* 0x000fe20000002400 */
[----:B--2---:R-:W-:-:S02]  /*3e20*/  IADD3 R7, R2, -0xb0, RZ ;  /* 0xffffff5002077810 */ /* 0x004fc40007ffe0ff */
[----:B------:R-:W-:Y:S02]  /*3e30*/  ISETP.GE.AND P3, PT, R6, R3, PT ;  /* 0x000000030600720c */ /* 0x000fe40003f66270 */
[C---:B------:R-:W-:Y:S02]  /*3e40*/  ISETP.GE.AND P1, PT, R7.reuse, R5, PT ;  /* 0x000000050700720c */ /* 0x040fe40003f26270 */
[----:B------:R-:W-:Y:S01]  /*3e50*/  ISETP.GE.AND P2, PT, R7, R3, PT ;  /* 0x000000030700720c */ /* 0x000fe20003f46270 */
[----:B------:R-:W-:Y:S01]  /*3e60*/  FMUL.FTZ R7, R20, c[0x0][0x2ec] ;  /* 0x0000bb0014077a20 */ /* 0x000fe20000410000 */
[----:B------:R-:W-:Y:S01]  /*3e70*/  FSEL R142, R227, -INF , !P4 ;  /* 0xff800000e38e7808 */ /* 0x000fe20006000000 */
[----:B------:R-:W-:Y:S01]  /*3e80*/  FMUL.FTZ R20, R28, c[0x0][0x2ec] ;  /* 0x0000bb001c147a20 */ /* 0x000fe20000410000 */
[----:B------:R-:W-:Y:S01]  /*3e90*/  FSEL R145, R145, -INF , !P3 ;  /* 0xff80000091917808 */ /* 0x000fe20005800000 */
[----:B------:R2:W-:Y:S01]  /*3ea0*/  MUFU.TANH R87, R7 ;  /* 0x0000000700577308 */ /* 0x0005e20000002400 */
[----:B------:R-:W-:-:S02]  /*3eb0*/  IADD3 R6, R2, -0xaf, RZ ;  /* 0xffffff5102067810 */ /* 0x000fc40007ffe0ff */
[----:B------:R-:W-:Y:S02]  /*3ec0*/  FSEL R143, R211, -INF , !P0 ;  /* 0xff800000d38f7808 */ /* 0x000fe40004000000 */
[----:B------:R-:W-:Y:S02]  /*3ed0*/  FSEL R146, R205, -INF , !P5 ;  /* 0xff800000cd927808 */ /* 0x000fe40006800000 */
[C---:B------:R-:W-:Y:S01]  /*3ee0*/  ISETP.GE.AND P0, PT, R6.reuse, R5, PT ;  /* 0x000000050600720c */ /* 0x040fe20003f06270 */
[----:B------:R1:W-:Y:S01]  /*3ef0*/  MUFU.TANH R80, R20 ;  /* 0x0000001400507308 */ /* 0x0003e20000002400 */
[----:B------:R-:W-:Y:S01]  /*3f00*/  ISETP.GE.AND P5, PT, R6, R3, PT ;  /* 0x000000030600720c */ /* 0x000fe20003fa6270 */
[----:B------:R-:W-:Y:S01]  /*3f10*/  FMUL.FTZ R24, R24, c[0x0][0x2ec] ;  /* 0x0000bb0018187a20 */ /* 0x000fe20000410000 */
[----:B------:R-:W-:Y:S01]  /*3f20*/  IADD3 R6, R2, -0xa7, RZ ;  /* 0xffffff5902067810 */ /* 0x000fe20007ffe0ff */
[----:B------:R-:W-:Y:S01]  /*3f30*/  FMUL.FTZ R26, R26, c[0x0][0x2ec] ;  /* 0x0000bb001a1a7a20 */ /* 0x000fe20000410000 */
[----:B------:R-:W-:-:S02]  /*3f40*/  FSEL R149, R204, -INF , !P1 ;  /* 0xff800000cc957808 */ /* 0x000fc40004800000 */
[----:B------:R-:W-:Y:S01]  /*3f50*/  FSEL R153, R202, -INF , !P2 ;  /* 0xff800000ca997808 */ /* 0x000fe20005000000 */
[----:B------:R3:W-:Y:S01]  /*3f60*/  MUFU.TANH R75, R31 ;  /* 0x0000001f004b7308 */ /* 0x0007e20000002400 */
[----:B--2---:R-:W-:Y:S02]  /*3f70*/  IADD3 R7, R2, -0xa8, RZ ;  /* 0xffffff5802077810 */ /* 0x004fe40007ffe0ff */
[----:B------:R-:W-:Y:S02]  /*3f80*/  FSEL R92, R206, -INF , !P0 ;  /* 0xff800000ce5c7808 */ /* 0x000fe40004000000 */
[C---:B------:R-:W-:Y:S02]  /*3f90*/  ISETP.GE.AND P4, PT, R7.reuse, R5, PT ;  /* 0x000000050700720c */ /* 0x040fe40003f86270 */
[----:B------:R-:W-:Y:S01]  /*3fa0*/  ISETP.GE.AND P3, PT, R7, R3, PT ;  /* 0x000000030700720c */ /* 0x000fe20003f66270 */
[----:B-1----:R-:W-:Y:S01]  /*3fb0*/  FMUL.FTZ R20, R29, c[0x0][0x2ec] ;  /* 0x0000bb001d147a20 */ /* 0x002fe20000410000 */
[----:B------:R-:W-:Y:S01]  /*3fc0*/  FSEL R152, R203, -INF , !P5 ;  /* 0xff800000cb987808 */ /* 0x000fe20006800000 */
[----:B------:R-:W-:Y:S01]  /*3fd0*/  FMUL.FTZ R7, R22, c[0x0][0x2ec] ;  /* 0x0000bb0016077a20 */ /* 0x000fe20000410000 */
[C---:B------:R-:W-:Y:S01]  /*3fe0*/  ISETP.GE.AND P1, PT, R6.reuse, R5, PT ;  /* 0x000000050600720c */ /* 0x040fe20003f26270 */
[----:B------:R5:W-:Y:S01]  /*3ff0*/  MUFU.TANH R82, R20 ;  /* 0x0000001400527308 */ /* 0x000be20000002400 */
[----:B------:R-:W-:-:S02]  /*4000*/  ISETP.GE.AND P2, PT, R6, R3, PT ;  /* 0x000000030600720c */ /* 0x000fc40003f46270 */
[----:B------:R-:W-:Y:S01]  /*4010*/  IADD3 R6, R2, -0x9f, RZ ;  /* 0xffffff6102067810 */ /* 0x000fe20007ffe0ff */
[----:B---3--:R-:W-:Y:S01]  /*4020*/  HMMA.16816.F32 R28, R8, R42, R32 ;  /* 0x0000002a081c723c */ /* 0x008fe20000001820 */
[----:B------:R-:W-:Y:S01]  /*4030*/  FSEL R94, R200, -INF , !P4 ;  /* 0xff800000c85e7808 */ /* 0x000fe20006000000 */
[----:B------:R-:W1:Y:S01]  /*4040*/  LDSM.16.M88.4 R32, [R221+0x7000] ;  /* 0x00700000dd20783b */ /* 0x000e620000000200 */
[----:B------:R-:W-:Y:S01]  /*4050*/  FSEL R151, R196, -INF , !P3 ;  /* 0xff800000c4977808 */ /* 0x000fe20005800000 */
[----:B------:R2:W3:Y:S01]  /*4060*/  MUFU.TANH R81, R7 ;  /* 0x0000000700517308 */ /* 0x0004e20000002400 */
[----:B------:R-:W-:Y:S01]  /*4070*/  FSEL R93, R201, -INF , !P1 ;  /* 0xff800000c95d7808 */ /* 0x000fe20004800000 */
[----:B------:R-:W1:Y:S01]  /*4080*/  LDSM.16.M88.4 R40, [R218+0x7000] ;  /* 0x00700000da28783b */ /* 0x000e620000000200 */
[----:B------:R-:W-:Y:S02]  /*4090*/  FSEL R95, R198, -INF , !P2 ;  /* 0xff800000c65f7808 */ /* 0x000fe40005000000 */
[----:B------:R-:W-:-:S02]  /*40a0*/  ISETP.GE.AND P4, PT, R6, R5, PT ;  /* 0x000000050600720c */ /* 0x000fc40003f86270 */
[----:B------:R-:W-:Y:S01]  /*40b0*/  ISETP.GE.AND P3, PT, R6, R3, PT ;  /* 0x000000030600720c */ /* 0x000fe20003f66270 */
[----:B-----5:R-:W-:Y:S01]  /*40c0*/  HMMA.16816.F32 R20, R12, R48, R96 ;  /* 0x000000300c14723c */ /* 0x020fe20000001860 */
[----:B------:R-:W-:Y:S01]  /*40d0*/  IADD3 R6, R2, -0x97, RZ ;  /* 0xffffff6902067810 */ /* 0x000fe20007ffe0ff */
[----:B------:R5:W1:Y:S01]  /*40e0*/  MUFU.TANH R72, R24 ;  /* 0x0000001800487308 */ /* 0x000a620000002400 */
[----:B------:R-:W-:Y:S02]  /*40f0*/  FSEL R156, R194, -INF , !P3 ;  /* 0xff800000c29c7808 */ /* 0x000fe40005800000 */
[----:B------:R-:W-:Y:S02]  /*4100*/  IADD3 R230, R221, 0x5800, RZ ;  /* 0x00005800dde67810 */ /* 0x000fe40007ffe0ff */
[----:B------:R-:W-:Y:S02]  /*4110*/  FSEL R96, R199, -INF , !P4 ;  /* 0xff800000c7607808 */ /* 0x000fe40006000000 */
[----:B--2---:R-:W-:Y:S01]  /*4120*/  IADD3 R7, R2, -0xa0, RZ ;  /* 0xffffff6002077810 */ /* 0x004fe20007ffe0ff */
[----:B------:R-:W2:Y:S01]  /*4130*/  MUFU.TANH R71, R26 ;  /* 0x0000001a00477308 */ /* 0x000ea20000002400 */
[----:B------:R-:W-:Y:S01]  /*4140*/  IADD3 R229, R221, 0x6000, RZ ;  /* 0x00006000dde57810 */ /* 0x000fe20007ffe0ff */
[----:B------:R-:W-:Y:S01]  /*4150*/  FMUL.FTZ R31, R31, c[0x0][0x2ec] ;  /* 0x0000bb001f1f7a20 */ /* 0x000fe20000410000 */
[----:B------:R-:W-:-:S02]  /*4160*/  ISETP.GE.AND P0, PT, R7, R5, PT ;  /* 0x000000050700720c */ /* 0x000fc40003f06270 */
[----:B------:R-:W-:Y:S02]  /*4170*/  ISETP.GE.AND P5, PT, R7, R3, PT ;  /* 0x000000030700720c */ /* 0x000fe40003fa6270 */
[C---:B------:R-:W-:Y:S01]  /*4180*/  IADD3 R7, R2.reuse, -0x98, RZ ;  /* 0xffffff6802077810 */ /* 0x040fe20007ffe0ff */
[----:B-----5:R-:W-:Y:S01]  /*4190*/  FMUL.FTZ R24, R29, c[0x0][0x2ec] ;  /* 0x0000bb001d187a20 */ /* 0x020fe20000410000 */
[----:B------:R-:W-:Y:S01]  /*41a0*/  FSEL R154, R195, -INF , !P0 ;  /* 0xff800000c39a7808 */ /* 0x000fe20004000000 */
[----:B------:R-:W-:Y:S01]  /*41b0*/  MUFU.TANH R56, R31 ;  /* 0x0000001f00387308 */ /* 0x000fe20000002400 */
[C---:B------:R-:W-:Y:S02]  /*41c0*/  ISETP.GE.AND P1, PT, R7.reuse, R5, PT ;  /* 0x000000050700720c */ /* 0x040fe40003f26270 */
[----:B------:R-:W-:Y:S01]  /*41d0*/  ISETP.GE.AND P2, PT, R7, R3, PT ;  /* 0x000000030700720c */ /* 0x000fe20003f46270 */
[----:B------:R-:W-:Y:S01]  /*41e0*/  HMMA.16816.F32 R36, R8, R44, R20 ;  /* 0x0000002c0824723c */ /* 0x000fe20000001814 */
[----:B------:R-:W-:-:S02]  /*41f0*/  IADD3 R7, R2, -0x90, RZ ;  /* 0xffffff7002077810 */ /* 0x000fc40007ffe0ff */
[----:B------:R-:W-:Y:S01]  /*4200*/  FSEL R157, R191, -INF , !P5 ;  /* 0xff800000bf9d7808 */ /* 0x000fe20006800000 */
[----:B------:R5:W-:Y:S01]  /*4210*/  MUFU.TANH R68, R24 ;  /* 0x0000001800447308 */ /* 0x000be20000002400 */
[----:B------:R-:W-:Y:S02]  /*4220*/  ISETP.GE.AND P0, PT, R6, R5, PT ;  /* 0x000000050600720c */ /* 0x000fe40003f06270 */
[----:B------:R-:W-:Y:S01]  /*4230*/  FMUL.FTZ R20, R28, c[0x0][0x2ec] ;  /* 0x0000bb001c147a20 */ /* 0x000fe20000410000 */
[----:B------:R-:W-:Y:S02]  /*4240*/  ISETP.GE.AND P5, PT, R6, R3, PT ;  /* 0x000000030600720c */ /* 0x000fe40003fa6270 */
[C---:B------:R-:W-:Y:S02]  /*4250*/  ISETP.GE.AND P4, PT, R7.reuse, R5, PT ;  /* 0x000000050700720c */ /* 0x040fe40003f86270 */
[----:B------:R1:W-:Y:S01]  /*4260*/  MUFU.TANH R69, R20 ;  /* 0x0000001400457308 */ /* 0x0003e20000002400 */
[----:B------:R-:W-:-:S02]  /*4270*/  ISETP.GE.AND P3, PT, R7, R3, PT ;  /* 0x000000030700720c */ /* 0x000fc40003f66270 */
[----:B------:R-:W-:Y:S02]  /*4280*/  IADD3 R7, R2, -0x88, RZ ;  /* 0xffffff7802077810 */ /* 0x000fe40007ffe0ff */
[----:B------:R-:W-:Y:S02]  /*4290*/  FSEL R97, R193, -INF , !P0 ;  /* 0xff800000c1617808 */ /* 0x000fe40004000000 */
[----:B------:R-:W-:Y:S01]  /*42a0*/  FSEL R99, R189, -INF , !P5 ;  /* 0xff800000bd637808 */ /* 0x000fe20006800000 */
[----:B-----5:R-:W-:Y:S01]  /*42b0*/  FMUL.FTZ R24, R30, c[0x0][0x2ec] ;  /* 0x0000bb001e187a20 */ /* 0x020fe20000410000 */
[C---:B------:R-:W-:Y:S02]  /*42c0*/  ISETP.GE.AND P0, PT, R7.reuse, R5, PT ;  /* 0x000000050700720c */ /* 0x040fe40003f06270 */
[----:B------:R-:W-:Y:S01]  /*42d0*/  ISETP.GE.AND P5, PT, R7, R3, PT ;  /* 0x000000030700720c */ /* 0x000fe20003fa6270 */
[----:B------:R-:W-:Y:S01]  /*42e0*/  FMUL.FTZ R7, R25, c[0x0][0x2ec] ;  /* 0x0000bb0019077a20 */ /* 0x000fe20000410000 */
[----:B------:R-:W-:Y:S01]  /*42f0*/  IADD3 R6, R2, -0x8f, RZ ;  /* 0xffffff7102067810 */ /* 0x000fe20007ffe0ff */
[----:B------:R-:W-:Y:S01]  /*4300*/  FMUL.FTZ R28, R36, c[0x0][0x2ec] ;  /* 0x0000bb00241c7a20 */ /* 0x000fe20000410000 */
[----:B------:R-:W-:Y:S01]  /*4310*/  FSEL R98, R190, -INF , !P1 ;  /* 0xff800000be627808 */ /* 0x000fe20004800000 */
[----:B-1----:R-:W-:Y:S01]  /*4320*/  HMMA.16816.F32 R20, R12, R50, R76 ;  /* 0x000000320c14723c */ /* 0x002fe2000000184c */
[----:B------:R-:W-:Y:S01]  /*4330*/  FSEL R155, R182, -INF , !P2 ;  /* 0xff800000b69b7808 */ /* 0x000fe20005000000 */
[----:B------:R1:W5:Y:S01]  /*4340*/  MUFU.TANH R74, R7 ;  /* 0x00000007004a7308 */ /* 0x0003620000002400 */
[----:B------:R-:W-:-:S02]  /*4350*/  ISETP.GE.AND P1, PT, R6, R5, PT ;  /* 0x000000050600720c */ /* 0x000fc40003f26270 */
[----:B------:R-:W-:Y:S02]  /*4360*/  ISETP.GE.AND P2, PT, R6, R3, PT ;  /* 0x000000030600720c */ /* 0x000fe40003f46270 */
[----:B------:R-:W-:Y:S02]  /*4370*/  FSEL R159, R183, -INF , !P1 ;  /* 0xff800000b79f7808 */ /* 0x000fe40004800000 */
[----:B------:R-:W-:Y:S01]  /*4380*/  FSEL R167, R180, -INF , !P2 ;  /* 0xff800000b4a77808 */ /* 0x000fe20005000000 */
[----:B------:R2:W-:Y:S01]  /*4390*/  MUFU.TANH R51, R28 ;  /* 0x0000001c00337308 */ /* 0x0005e20000002400 */
[----:B------:R-:W-:Y:S02]  /*43a0*/  IADD3 R6, R2, -0x87, RZ ;  /* 0xffffff7902067810 */ /* 0x000fe40007ffe0ff */
[----:B------:R-:W-:Y:S02]  /*43b0*/  FSEL R158, R181, -INF , !P4 ;  /* 0xff800000b59e7808 */ /* 0x000fe40006000000 */
[----:B------:R-:W-:-:S02]  /*43c0*/  FSEL R168, R168, -INF , !P3 ;  /* 0xff800000a8a87808 */ /* 0x000fc40005800000 */
[----:B------:R-:W-:Y:S01]  /*43d0*/  ISETP.GE.AND P4, PT, R6, R5, PT ;  /* 0x000000050600720c */ /* 0x000fe20003f86270 */
[----:B------:R3:W-:Y:S01]  /*43e0*/  MUFU.TANH R57, R24 ;  /* 0x0000001800397308 */ /* 0x0007e20000002400 */
[----:B-1----:R-:W-:Y:S02]  /*43f0*/  IADD3 R7, R2, -0x80, RZ ;  /* 0xffffff8002077810 */ /* 0x002fe40007ffe0ff */
[----:B------:R-:W-:Y:S02]  /*4400*/  ISETP.GE.AND P3, PT, R6, R3, PT ;  /* 0x000000030600720c */ /* 0x000fe40003f66270 */
[C---:B------:R-:W-:Y:S01]  /*4410*/  ISETP.GE.AND P1, PT, R7.reuse, R5, PT ;  /* 0x000000050700720c */ /* 0x040fe20003f26270 */
[----:B------:R-:W-:Y:S01]  /*4420*/  HMMA.16816.F32 R20, R8, R46, R20 ;  /* 0x0000002e0814723c */ /* 0x000fe20000001814 */
[----:B------:R-:W-:Y:S01]  /*4430*/  ISETP.GE.AND P2, PT, R7, R3, PT ;  /* 0x000000030700720c */ /* 0x000fe20003f46270 */
[----:B------:R-:W-:Y:S01]  /*4440*/  FMUL.FTZ R7, R27, c[0x0][0x2ec] ;  /* 0x0000bb001b077a20 */ /* 0x000fe20000410000 */
[----:B------:R-:W-:Y:S01]  /*4450*/  IADD3 R6, R2, -0x7f, RZ ;  /* 0xffffff8102067810 */ /* 0x000fe20007ffe0ff */
[----:B------:R-:W1:Y:S01]  /*4460*/  LDSM.16.M88.4 R44, [R221+0x7800] ;  /* 0x00780000dd2c783b */ /* 0x000e620000000200 */
[----:B------:R-:W-:Y:S01]  /*4470*/  FSEL R164, R176, -INF , !P0 ;  /* 0xff800000b0a47808 */ /* 0x000fe20004000000 */
[----:B------:R4:W1:Y:S01]  /*4480*/  MUFU.TANH R70, R7 ;  /* 0x0000000700467308 */ /* 0x0008620000002400 */
[----:B------:R-:W-:Y:S01]  /*4490*/  FSEL R166, R163, -INF , !P5 ;  /* 0xff800000a3a67808 */ /* 0x000fe20006800000 */
[----:B--2---:R-:W-:Y:S01]  /*44a0*/  FMUL.FTZ R28, R37, c[0x0][0x2ec] ;  /* 0x0000bb00251c7a20 */ /* 0x004fe20000410000 */
[----:B------:R-:W-:Y:S01]  /*44b0*/  ISETP.GE.AND P0, PT, R6, R5, PT ;  /* 0x000000050600720c */ /* 0x000fe20003f06270 */
[----:B---3--:R-:W-:Y:S01]  /*44c0*/  HMMA.16816.F32 R24, R12, R32, R64 ;  /* 0x000000200c18723c */ /* 0x008fe20000001840 */
[----:B------:R-:W-:-:S02]  /*44d0*/  FSEL R163, R177, -INF , !P4 ;  /* 0xff800000b1a37808 */ /* 0x000fc40006000000 */
[----:B------:R-:W-:Y:S01]  /*44e0*/  FSEL R165, R175, -INF , !P3 ;  /* 0xff800000afa57808 */ /* 0x000fe20005800000 */
[----:B------:R2:W3:Y:S01]  /*44f0*/  MUFU.TANH R50, R28 ;  /* 0x0000001c00327308 */ /* 0x0004e20000002400 */
[----:B------:R-:W-:Y:S02]  /*4500*/  ISETP.GE.AND P5, PT, R6, R3, PT ;  /* 0x000000030600720c */ /* 0x000fe40003fa6270 */
[----:B------:R-:W-:Y:S01]  /*4510*/  IADD3 R6, R2, -0x77, RZ ;  /* 0xffffff8902067810 */ /* 0x000fe20007ffe0ff */
[----:B------:R-:W-:Y:S01]  /*4520*/  HMMA.16816.F32 R32, R12, R34, R60 ;  /* 0x000000220c20723c */ /* 0x000fe2000000183c */
[----:B------:R-:W-:Y:S02]  /*4530*/  FSEL R175, R170, -INF , !P2 ;  /* 0xff800000aaaf7808 */ /* 0x000fe40005000000 */
[----:B------:R-:W-:Y:S02]  /*4540*/  FSEL R170, R174, -INF , !P0 ;  /* 0xff800000aeaa7808 */ /* 0x000fe40004000000 */
[----:B----4-:R-:W-:Y:S01]  /*4550*/  IADD3 R7, R2, -0x78, RZ ;  /* 0xffffff8802077810 */ /* 0x010fe20007ffe0ff */
[----:B------:R-:W-:Y:S01]  /*4560*/  FMUL.FTZ R21, R21, c[0x0][0x2ec] ;  /* 0x0000bb0015157a20 */ /* 0x000fe20000410000 */
[----:B------:R-:W-:Y:S01]  /*4570*/  FSEL R169, R169, -INF , !P1 ;  /* 0xff800000a9a97808 */ /* 0x000fe20004800000 */
[----:B------:R-:W-:Y:S01]  /*4580*/  FMUL.FTZ R36, R23, c[0x0][0x2ec] ;  /* 0x0000bb0017247a20 */ /* 0x000fe20000410000 */
[----:B------:R-:W-:-:S02]  /*4590*/  ISETP.GE.AND P4, PT, R7, R5, PT ;  /* 0x000000050700720c */ /* 0x000fc40003f86270 */
[----:B------:R-:W-:Y:S01]  /*45a0*/  ISETP.GE.AND P3, PT, R7, R3, PT ;  /* 0x000000030700720c */ /* 0x000fe20003f66270 */
[----:B--2---:R-:W-:Y:S01]  /*45b0*/  FMUL.FTZ R28, R38, c[0x0][0x2ec] ;  /* 0x0000bb00261c7a20 */ /* 0x004fe20000410000 */
[----:B------:R-:W-:Y:S01]  /*45c0*/  IADD3 R7, R2, -0x70, RZ ;  /* 0xffffff9002077810 */ /* 0x000fe20007ffe0ff */
[----:B------:R-:W-:Y:S01]  /*45d0*/  MUFU.TANH R36, R36 ;  /* 0x0000002400247308 */ /* 0x000fe20000002400 */
[----:B------:R-:W-:Y:S02]  /*45e0*/  FSEL R174, R173, -INF , !P5 ;  /* 0xff800000adae7808 */ /* 0x000fe40006800000 */
[C---:B------:R-:W-:Y:S02]  /*45f0*/  ISETP.GE.AND P1, PT, R6.reuse, R5, PT ;  /* 0x000000050600720c */ /* 0x040fe40003f26270 */
[----:B------:R-:W-:Y:S02]  /*4600*/  ISETP.GE.AND P2, PT, R6, R3, PT ;  /* 0x000000030600720c */ /* 0x000fe40003f46270 */
[C---:B------:R-:W-:Y:S01]  /*4610*/  ISETP.GE.AND P0, PT, R7.reuse, R5, PT ;  /* 0x000000050700720c */ /* 0x040fe20003f06270 */
[----:B------:R2:W-:Y:S01]  /*4620*/  MUFU.TANH R49, R28 ;  /* 0x0000001c00317308 */ /* 0x0005e20000002400 */
[----:B------:R-:W-:Y:S01]  /*4630*/  ISETP.GE.AND P5, PT, R7, R3, PT ;  /* 0x000000030700720c */ /* 0x000fe20003fa6270 */
[----:B------:R-:W-:Y:S01]  /*4640*/  HMMA.16816.F32 R32, R8, R42, R32 ;  /* 0x0000002a0820723c */ /* 0x000fe20000001820 */
[----:B------:R-:W-:-:S02]  /*4650*/  IADD3 R6, R2, -0x6f, RZ ;  /* 0xffffff9102067810 */ /* 0x000fc40007ffe0ff */
[----:B------:R-:W-:Y:S02]  /*4660*/  IADD3 R7, R2, -0x68, RZ ;  /* 0xffffff9802077810 */ /* 0x000fe40007ffe0ff */
[----:B------:R-:W-:Y:S02]  /*4670*/  FSEL R173, R160, -INF , !P3 ;  /* 0xff800000a0ad7808 */ /* 0x000fe40005800000 */
[----:B------:R-:W-:Y:S02]  /*4680*/  FSEL R171, R171, -INF , !P4 ;  /* 0xff800000abab7808 */ /* 0x000fe40006000000 */
[----:B------:R-:W-:Y:S02]  /*4690*/  FSEL R160, R172, -INF , !P1 ;  /* 0xff800000aca07808 */ /* 0x000fe40004800000 */
[----:B------:R-:W-:Y:S02]  /*46a0*/  FSEL R162, R162, -INF , !P2 ;  /* 0xff800000a2a27808 */ /* 0x000fe40005000000 */
[C---:B------:R-:W-:Y:S01]  /*46b0*/  ISETP.GE.AND P4, PT, R6.reuse, R5, PT ;  /* 0x000000050600720c */ /* 0x040fe20003f86270 */
[----:B--2---:R-:W-:Y:S01]  /*46c0*/  FMUL.FTZ R28, R39, c[0x0][0x2ec] ;  /* 0x0000bb00271c7a20 */ /* 0x004fe20000410000 */
[----:B------:R-:W-:Y:S01]  /*46d0*/  ISETP.GE.AND P3, PT, R6, R3, PT ;  /* 0x000000030600720c */ /* 0x000fe20003f66270 */
[----:B------:R-:W-:Y:S01]  /*46e0*/  MUFU.TANH R39, R21 ;  /* 0x0000001500277308 */ /* 0x000fe20000002400 */
[----:B------:R-:W-:-:S02]  /*46f0*/  ISETP.GE.AND P1, PT, R7, R5, PT ;  /* 0x000000050700720c */ /* 0x000fc40003f26270 */
[----:B------:R-:W-:Y:S02]  /*4700*/  ISETP.GE.AND P2, PT, R7, R3, PT ;  /* 0x000000030700720c */ /* 0x000fe40003f46270 */
[C---:B------:R-:W-:Y:S02]  /*4710*/  IADD3 R6, R2.reuse, -0x67, RZ ;  /* 0xffffff9902067810 */ /* 0x040fe40007ffe0ff */
[----:B------:R-:W-:Y:S01]  /*4720*/  IADD3 R7, R2, -0x60, RZ ;  /* 0xffffffa002077810 */ /* 0x000fe20007ffe0ff */
[----:B------:R2:W4:Y:S01]  /*4730*/  MUFU.TANH R48, R28 ;  /* 0x0000001c00307308 */ /* 0x0005220000002400 */
[----:B------:R-:W-:Y:S01]  /*4740*/  FSEL R150, R150, -INF , !P0 ;  /* 0xff80000096967808 */ /* 0x000fe20004000000 */
[----:B------:R-:W-:Y:S01]  /*4750*/  FMUL.FTZ R33, R33, c[0x0][0x2ec] ;  /* 0x0000bb0021217a20 */ /* 0x000fe20000410000 */
[----:B------:R-:W-:Y:S01]  /*4760*/  FSEL R176, R135, -INF , !P5 ;  /* 0xff80000087b07808 */ /* 0x000fe20006800000 */
[----:B------:R-:W-:Y:S01]  /*4770*/  FMUL.FTZ R32, R32, c[0x0][0x2ec] ;  /* 0x0000bb0020207a20 */ /* 0x000fe20000410000 */
[----:B------:R-:W-:-:S02]  /*4780*/  FSEL R161, R161, -INF , !P4 ;  /* 0xff800000a1a17808 */ /* 0x000fc40006000000 */
[----:B------:R-:W-:Y:S01]  /*4790*/  FSEL R172, R144, -INF , !P3 ;  /* 0xff80000090ac7808 */ /* 0x000fe20005800000 */
[----:B------:R-:W-:Y:S01]  /*47a0*/  MUFU.TANH R33, R33 ;  /* 0x0000002100217308 */ /* 0x000fe20000002400 */
[C---:B------:R-:W-:Y:S02]  /*47b0*/  ISETP.GE.AND P0, PT, R6.reuse, R5, PT ;  /* 0x000000050600720c */ /* 0x040fe40003f06270 */
[----:B------:R-:W-:Y:S02]  /*47c0*/  ISETP.GE.AND P5, PT, R6, R3, PT ;  /* 0x000000030600720c */ /* 0x000fe40003fa6270 */
[C---:B------:R-:W-:Y:S02]  /*47d0*/  ISETP.GE.AND P4, PT, R7.reuse, R5, PT ;  /* 0x000000050700720c */ /* 0x040fe40003f86270 */
[----:B------:R-:W-:Y:S01]  /*47e0*/  ISETP.GE.AND P3, PT, R7, R3, PT ;  /* 0x000000030700720c */ /* 0x000fe20003f66270 */
[----:B--2---:R-:W-:Y:S01]  /*47f0*/  HMMA.16816.F32 R28, R8, R40, R24 ;  /* 0x00000028081c723c */ /* 0x004fe20000001818 */
[----:B------:R-:W-:Y:S01]  /*4800*/  IADD3 R7, R2, -0x58, RZ ;  /* 0xffffffa802077810 */ /* 0x000fe20007ffe0ff */
[----:B------:R-:W-:Y:S01]  /*4810*/  MUFU.TANH R32, R32 ;  /* 0x0000002000207308 */ /* 0x000fe20000002400 */
[----:B------:R-:W-:-:S02]  /*4820*/  FSEL R144, R124, -INF , !P2 ;  /* 0xff8000007c907808 */ /* 0x000fc40005000000 */
[----:B------:R-:W-:Y:S02]  /*4830*/  FSEL R124, R134, -INF , !P0 ;  /* 0xff800000867c7808 */ /* 0x000fe40004000000 */
[----:B------:R-:W-:Y:S01]  /*4840*/  FSEL R123, R123, -INF , !P5 ;  /* 0xff8000007b7b7808 */ /* 0x000fe20006800000 */
[C---:B-1----:R-:W-:Y:S01]  /*4850*/  HMMA.16816.F32 R24, R12.reuse, R44, R52 ;  /* 0x0000002c0c18723c */ /* 0x042fe20000001834 */
[----:B------:R-:W-:Y:S02]  /*4860*/  IADD3 R6, R2, -0x5f, RZ ;  /* 0xffffffa102067810 */ /* 0x000fe40007ffe0ff */
[C---:B------:R-:W-:Y:S02]  /*4870*/  ISETP.GE.AND P0, PT, R7.reuse, R5, PT ;  /* 0x000000050700720c */ /* 0x040fe40003f06270 */
[----:B------:R-:W-:Y:S01]  /*4880*/  ISETP.GE.AND P5, PT, R7, R3, PT ;  /* 0x000000030700720c */ /* 0x000fe20003fa6270 */
[----:B------:R-:W-:Y:S01]  /*4890*/  FMUL.FTZ R7, R20, c[0x0][0x2ec] ;  /* 0x0000bb0014077a20 */ /* 0x000fe20000410000 */
[----:B------:R-:W-:Y:S01]  /*48a0*/  FSEL R133, R133, -INF , !P1 ;  /* 0xff80000085857808 */ /* 0x000fe20004800000 */
[----:B------:R-:W-:Y:S01]  /*48b0*/  HMMA.16816.F32 R12, R12, R46, R16 ;  /* 0x0000002e0c0c723c */ /* 0x000fe20000001810 */
[C---:B------:R-:W-:Y:S01]  /*48c0*/  ISETP.GE.AND P1, PT, R6.reuse, R5, PT ;  /* 0x000000050600720c */ /* 0x040fe20003f26270 */
[----:B------:R1:W2:Y:S01]  /*48d0*/  MUFU.TANH R38, R7 ;  /* 0x0000000700267308 */ /* 0x0002a20000002400 */
[----:B------:R-:W-:-:S02]  /*48e0*/  ISETP.GE.AND P2, PT, R6, R3, PT ;  /* 0x000000030600720c */ /* 0x000fc40003f46270 */
[----:B------:R-:W-:Y:S02]  /*48f0*/  FSEL R177, R100, -INF , !P3 ;  /* 0xff80000064b17808 */ /* 0x000fe40005800000 */
[----:B------:R-:W-:Y:S01]  /*4900*/  FSEL R100, R113, -INF , !P1 ;  /* 0xff80000071647808 */ /* 0x000fe20004800000 */
[----:B------:R-:W-:Y:S01]  /*4910*/  FMUL.FTZ R28, R28, c[0x0][0x2ec] ;  /* 0x0000bb001c1c7a20 */ /* 0x000fe20000410000 */
[----:B------:R-:W-:Y:S01]  /*4920*/  FSEL R113, R90, -INF , !P2 ;  /* 0xff8000005a717808 */ /* 0x000fe20005000000 */
[----:B------:R-:W-:Y:S01]  /*4930*/  FMUL.FTZ R29, R29, c[0x0][0x2ec] ;  /* 0x0000bb001d1d7a20 */ /* 0x000fe20000410000 */
[----:B------:R-:W-:Y:S01]  /*4940*/  IADD3 R6, R2, -0x57, RZ ;  /* 0xffffffa902067810 */ /* 0x000fe20007ffe0ff */
[----:B------:R-:W-:Y:S01]  /*4950*/  FMUL.FTZ R16, R34, c[0x0][0x2ec] ;  /* 0x0000bb0022107a20 */ /* 0x000fe20000410000 */
[----:B------:R-:W-:Y:S01]  /*4960*/  FSEL R114, R114, -INF , !P4 ;  /* 0xff80000072727808 */ /* 0x000fe20006000000 */
[----:B------:R-:W-:Y:S01]  /*4970*/  MUFU.TANH R28, R28 ;  /* 0x0000001c001c7308 */ /* 0x000fe20000002400 */
[----:B------:R-:W-:Y:S01]  /*4980*/  ISETP.GE.AND P4, PT, R6, R5, PT ;  /* 0x000000050600720c */ /* 0x000fe20003f86270 */
[----:B------:R-:W-:Y:S01]  /*4990*/  FMUL.FTZ R30, R30, c[0x0][0x2ec] ;  /* 0x0000bb001e1e7a20 */ /* 0x000fe20000410000 */
[----:B------:R-:W-:Y:S01]  /*49a0*/  ISETP.GE.AND P3, PT, R6, R3, PT ;  /* 0x000000030600720c */ /* 0x000fe20003f66270 */
[----:B------:R-:W-:Y:S01]  /*49b0*/  FMUL.FTZ R31, R31, c[0x0][0x2ec] ;  /* 0x0000bb001f1f7a20 */ /* 0x000fe20000410000 */
[----:B-1----:R-:W-:-:S02]  /*49c0*/  IADD3 R7, R2, -0x50, RZ ;  /* 0xffffffb002077810 */ /* 0x002fc40007ffe0ff */
[----:B------:R-:W-:Y:S01]  /*49d0*/  IADD3 R6, R2, -0x4f, RZ ;  /* 0xffffffb102067810 */ /* 0x000fe20007ffe0ff */
[----:B------:R1:W-:Y:S01]  /*49e0*/  MUFU.TANH R18, R16 ;  /* 0x0000001000127308 */ /* 0x0003e20000002400 */
[C---:B------:R-:W-:Y:S02]  /*49f0*/  ISETP.GE.AND P1, PT, R7.reuse, R5, PT ;  /* 0x000000050700720c */ /* 0x040fe40003f26270 */
[----:B------:R-:W-:Y:S01]  /*4a00*/  ISETP.GE.AND P2, PT, R7, R3, PT ;  /* 0x000000030700720c */ /* 0x000fe20003f46270 */
[----:B------:R-:W-:Y:S01]  /*4a10*/  FMUL.FTZ R7, R22, c[0x0][0x2ec] ;  /* 0x0000bb0016077a20 */ /* 0x000fe20000410000 */
[----:B------:R-:W-:Y:S01]  /*4a20*/  FSEL R90, R85, -INF , !P5 ;  /* 0xff800000555a7808 */ /* 0x000fe20006800000 */
[----:B------:R-:W2:Y:S01]  /*4a30*/  LDSM.16.M88.4 R20, [R218+0x7800] ;  /* 0x00780000da14783b */ /* 0x000ea20000000200 */
[----:B------:R-:W-:Y:S01]  /*4a40*/  FSEL R89, R89, -INF , !P0 ;  /* 0xff80000059597808 */ /* 0x000fe20004000000 */
[----:B------:R3:W2:Y:S01]  /*4a50*/  MUFU.TANH R37, R7 ;  /* 0x0000000700257308 */ /* 0x0006a20000002400 */
[----:B------:R-:W-:Y:S01]  /*4a60*/  FSEL R85, R91, -INF , !P4 ;  /* 0xff8000005b557808 */ /* 0x000fe20006000000 */
[----:B------:R-:W-:-:S04]  /*4a70*/  DEPBAR.LE SB0, 0x0 ;  /* 0x000080000000791a */ /* 0x000fc80000000000 */
[----:B------:R-:W-:Y:S02]  /*4a80*/  FSEL R88, R88, -INF , !P3 ;  /* 0xff80000058587808 */ /* 0x000fe40005800000 */
[C---:B------:R-:W-:Y:S01]  /*4a90*/  ISETP.GE.AND P0, PT, R6.reuse, R5, PT ;  /* 0x000000050600720c */ /* 0x040fe20003f06270 */
[----:B-1----:R-:W-:Y:S01]  /*4aa0*/  FMUL.FTZ R16, R35, c[0x0][0x2ec] ;  /* 0x0000bb0023107a20 */ /* 0x002fe20000410000 */
[----:B------:R-:W-:Y:S01]  /*4ab0*/  ISETP.GE.AND P5, PT, R6, R3, PT ;  /* 0x000000030600720c */ /* 0x000fe20003fa6270 */
[----:B------:R-:W1:Y:S01]  /*4ac0*/  MUFU.TANH R29, R29 ;  /* 0x0000001d001d7308 */ /* 0x000e620000002400 */
[C---:B------:R-:W-:Y:S02]  /*4ad0*/  IADD3 R6, R2.reuse, -0x47, RZ ;  /* 0xffffffb902067810 */ /* 0x040fe40007ffe0ff */
[----:B------:R-:W-:Y:S02]  /*4ae0*/  FSEL R182, R81, -INF , !P2 ;  /* 0xff80000051b67808 */ /* 0x000fe40005000000 */
[----:B---3--:R-:W-:-:S02]  /*4af0*/  IADD3 R7, R2, -0x48, RZ ;  /* 0xffffffb802077810 */ /* 0x008fc40007ffe0ff */
[----:B------:R-:W-:Y:S01]  /*4b00*/  FSEL R87, R87, -INF , !P1 ;  /* 0xff80000057577808 */ /* 0x000fe20004800000 */
[----:B------:R-:W-:Y:S01]  /*4b10*/  MUFU.TANH R17, R16 ;  /* 0x0000001000117308 */ /* 0x000fe20000002400 */
[C---:B------:R-:W-:Y:S02]  /*4b20*/  ISETP.GE.AND P4, PT, R7.reuse, R5, PT ;  /* 0x000000050700720c */ /* 0x040fe40003f86270 */
[----:B------:R-:W-:Y:S02]  /*4b30*/  ISETP.GE.AND P3, PT, R7, R3, PT ;  /* 0x000000030700720c */ /* 0x000fe40003f66270 */
[----:B------:R-:W-:Y:S02]  /*4b40*/  IADD3 R7, R2, -0x40, RZ ;  /* 0xffffffc002077810 */ /* 0x000fe40007ffe0ff */
[----:B------:R-:W-:Y:S01]  /*4b50*/  FSEL R81, R86, -INF , !P0 ;  /* 0xff80000056517808 */ /* 0x000fe20004000000 */
[----:B------:R-:W-:Y:S01]  /*4b60*/  MUFU.TANH R30, R30 ;  /* 0x0000001e001e7308 */ /* 0x000fe20000002400 */
[----:B------:R-:W-:-:S02]  /*4b70*/  FSEL R91, R84, -INF , !P5 ;  /* 0xff800000545b7808 */ /* 0x000fc40006800000 */
[C---:B------:R-:W-:Y:S02]  /*4b80*/  ISETP.GE.AND P1, PT, R6.reuse, R5, PT ;  /* 0x000000050600720c */ /* 0x040fe40003f26270 */
[----:B------:R-:W-:Y:S02]  /*4b90*/  ISETP.GE.AND P2, PT, R6, R3, PT ;  /* 0x000000030600720c */ /* 0x000fe40003f46270 */
[C---:B------:R-:W-:Y:S01]  /*4ba0*/  ISETP.GE.AND P0, PT, R7.reuse, R5, PT ;  /* 0x000000050700720c */ /* 0x040fe20003f06270 */
[----:B------:R-:W-:Y:S01]  /*4bb0*/  MUFU.TANH R31, R31 ;  /* 0x0000001f001f7308 */ /* 0x000fe20000002400 */
[----:B------:R-:W-:Y:S01]  /*4bc0*/  ISETP.GE.AND P5, PT, R7, R3, PT ;  /* 0x000000030700720c */ /* 0x000fe20003fa6270 */
[----:B--2---:R-:W-:Y:S01]  /*4bd0*/  HMMA.16816.F32 R24, R8, R20, R24 ;  /* 0x000000140818723c */ /* 0x004fe20000001818 */
[C---:B------:R-:W-:Y:S02]  /*4be0*/  IADD3 R6, R2.reuse, -0x3f, RZ ;  /* 0xffffffc102067810 */ /* 0x040fe40007ffe0ff */
[----:B------:R-:W-:-:S02]  /*4bf0*/  IADD3 R7, R2, -0x38, RZ ;  /* 0xffffffc802077810 */ /* 0x000fc40007ffe0ff */
[----:B------:R-:W-:Y:S02]  /*4c00*/  FSEL R80, R80, -INF , !P4 ;  /* 0xff80000050507808 */ /* 0x000fe40006000000 */
[----:B------:R-:W-:Y:S01]  /*4c10*/  FSEL R86, R73, -INF , !P3 ;  /* 0xff80000049567808 */ /* 0x000fe20005800000 */
[----:B------:R-:W-:Y:S01]  /*4c20*/  HMMA.16816.F32 R12, R8, R22, R12 ;  /* 0x00000016080c723c */ /* 0x000fe2000000180c */
[----:B------:R-:W-:Y:S02]  /*4c30*/  FSEL R82, R82, -INF , !P1 ;  /* 0xff80000052527808 */ /* 0x000fe40004800000 */
[----:B------:R-:W-:Y:S02]  /*4c40*/  FSEL R84, R75, -INF , !P2 ;  /* 0xff8000004b547808 */ /* 0x000fe40005000000 */
[C---:B------:R-:W-:Y:S02]  /*4c50*/  ISETP.GE.AND P4, PT, R6.reuse, R5, PT ;  /* 0x000000050600720c */ /* 0x040fe40003f86270 */
[----:B------:R-:W-:-:S02]  /*4c60*/  ISETP.GE.AND P3, PT, R6, R3, PT ;  /* 0x000000030600720c */ /* 0x000fc40003f66270 */
[C---:B------:R-:W-:Y:S02]  /*4c70*/  ISETP.GE.AND P1, PT, R7.reuse, R5, PT ;  /* 0x000000050700720c */ /* 0x040fe40003f26270 */
[----:B------:R-:W-:Y:S02]  /*4c80*/  ISETP.GE.AND P2, PT, R7, R3, PT ;  /* 0x000000030700720c */ /* 0x000fe40003f46270 */
[C---:B------:R-:W-:Y:S02]  /*4c90*/  IADD3 R6, R2.reuse, -0x37, RZ ;  /* 0xffffffc902067810 */ /* 0x040fe40007ffe0ff */
[----:B------:R-:W-:Y:S01]  /*4ca0*/  IADD3 R7, R2, -0x30, RZ ;  /* 0xffffffd002077810 */ /* 0x000fe20007ffe0ff */
[----:B------:R-:W-:Y:S01]  /*4cb0*/  FMUL.FTZ R10, R26, c[0x0][0x2ec] ;  /* 0x0000bb001a0a7a20 */ /* 0x000fe20000410000 */
[----:B------:R-:W-:Y:S01]  /*4cc0*/  FSEL R181, R72, -INF , !P0 ;  /* 0xff80000048b57808 */ /* 0x000fe20004000000 */
[----:B------:R-:W-:Y:S01]  /*4cd0*/  FMUL.FTZ R24, R24, c[0x0][0x2ec] ;  /* 0x0000bb0018187a20 */ /* 0x000fe20000410000 */
[----:B------:R-:W-:Y:S01]  /*4ce0*/  FSEL R189, R71, -INF , !P5 ;  /* 0xff80000047bd7808 */ /* 0x000fe20006800000 */
[----:B------:R-:W-:Y:S01]  /*4cf0*/  FMUL.FTZ R11, R27, c[0x0][0x2ec] ;  /* 0x0000bb001b0b7a20 */ /* 0x000fe20000410000 */
[----:B-----5:R-:W-:Y:S01]  /*4d00*/  FSEL R183, R74, -INF , !P4 ;  /* 0xff8000004ab77808 */ /* 0x020fe20006000000 */
[----:B------:R-:W2:Y:S01]  /*4d10*/  MUFU.TANH R10, R10 ;  /* 0x0000000a000a7308 */ /* 0x000ea20000002400 */
[----:B------:R-:W-:Y:S01]  /*4d20*/  FSEL R186, R70, -INF , !P3 ;  /* 0xff80000046ba7808 */ /* 0x000fe20005800000 */
[----:B------:R-:W-:Y:S01]  /*4d30*/  FMUL.FTZ R12, R12, c[0x0][0x2ec] ;  /* 0x0000bb000c0c7a20 */ /* 0x000fe20000410000 */
[C---:B------:R-:W-:Y:S01]  /*4d40*/  ISETP.GE.AND P0, PT, R6.reuse, R5, PT ;  /* 0x000000050600720c */ /* 0x040fe20003f06270 */
[----:B------:R-:W-:Y:S01]  /*4d50*/  FMUL.FTZ R13, R13, c[0x0][0x2ec] ;  /* 0x0000bb000d0d7a20 */ /* 0x000fe20000410000 */
[----:B------:R-:W-:Y:S01]  /*4d60*/  ISETP.GE.AND P5, PT, R6, R3, PT ;  /* 0x000000030600720c */ /* 0x000fe20003fa6270 */
[----:B------:R-:W-:Y:S01]  /*4d70*/  FMUL.FTZ R14, R14, c[0x0][0x2ec] ;  /* 0x0000bb000e0e7a20 */ /* 0x000fe20000410000 */
[----:B------:R-:W-:Y:S01]  /*4d80*/  ISETP.GE.AND P4, PT, R7, R5, PT ;  /* 0x000000050700720c */ /* 0x000fe20003f86270 */
[----:B------:R-:W-:Y:S01]  /*4d90*/  FMUL.FTZ R15, R15, c[0x0][0x2ec] ;  /* 0x0000bb000f0f7a20 */ /* 0x000fe20000410000 */
[----:B------:R-:W-:Y:S01]  /*4da0*/  ISETP.GE.AND P3, PT, R7, R3, PT ;  /* 0x000000030700720c */ /* 0x000fe20003f66270 */
[----:B------:R-:W-:Y:S01]  /*4db0*/  MUFU.TANH R24, R24 ;  /* 0x0000001800187308 */ /* 0x000fe20000002400 */
[----:B------:R-:W-:-:S02]  /*4dc0*/  IADD3 R6, R2, -0x2f, RZ ;  /* 0xffffffd102067810 */ /* 0x000fc40007ffe0ff */
[----:B------:R-:W-:Y:S02]  /*4dd0*/  IADD3 R7, R2, -0x28, RZ ;  /* 0xffffffd802077810 */ /* 0x000fe40007ffe0ff */
[----:B------:R-:W-:Y:S02]  /*4de0*/  FSEL R184, R69, -INF , !P1 ;  /* 0xff80000045b87808 */ /* 0x000fe40004800000 */
[----:B------:R-:W-:Y:S01]  /*4df0*/  FSEL R190, R57, -INF , !P2 ;  /* 0xff80000039be7808 */ /* 0x000fe20005000000 */
[----:B------:R-:W-:Y:S01]  /*4e00*/  MUFU.TANH R11, R11 ;  /* 0x0000000b000b7308 */ /* 0x000fe20000002400 */
[----:B------:R-:W-:Y:S02]  /*4e10*/  FSEL R180, R68, -INF , !P0 ;  /* 0xff80000044b47808 */ /* 0x000fe40004000000 */
[----:B------:R-:W-:Y:S02]  /*4e20*/  FSEL R185, R56, -INF , !P5 ;  /* 0xff80000038b97808 */ /* 0x000fe40006800000 */
[----:B------:R-:W-:-:S02]  /*4e30*/  ISETP.GE.AND P1, PT, R6, R5, PT ;  /* 0x000000050600720c */ /* 0x000fc40003f26270 */
[----:B------:R-:W-:Y:S01]  /*4e40*/  ISETP.GE.AND P2, PT, R6, R3, PT ;  /* 0x000000030600720c */ /* 0x000fe20003f46270 */
[----:B------:R-:W-:Y:S01]  /*4e50*/  MUFU.TANH R12, R12 ;  /* 0x0000000c000c7308 */ /* 0x000fe20000002400 */
[C---:B------:R-:W-:Y:S02]  /*4e60*/  ISETP.GE.AND P0, PT, R7.reuse, R5, PT ;  /* 0x000000050700720c */ /* 0x040fe40003f06270 */
[----:B------:R-:W-:Y:S02]  /*4e70*/  ISETP.GE.AND P5, PT, R7, R3, PT ;  /* 0x000000030700720c */ /* 0x000fe40003fa6270 */
[C---:B------:R-:W-:Y:S02]  /*4e80*/  IADD3 R7, R2.reuse, -0x20, RZ ;  /* 0xffffffe002077810 */ /* 0x040fe40007ffe0ff */
[----:B------:R-:W-:Y:S01]  /*4e90*/  IADD3 R6, R2, -0x27, RZ ;  /* 0xffffffd902067810 */ /* 0x000fe20007ffe0ff */
[----:B------:R-:W-:Y:S01]  /*4ea0*/  MUFU.TANH R13, R13 ;  /* 0x0000000d000d7308 */ /* 0x000fe20000002400 */
[----:B------:R-:W-:-:S02]  /*4eb0*/  FSEL R191, R50, -INF , !P1 ;  /* 0xff80000032bf7808 */ /* 0x000fc40004800000 */
[----:B----4-:R-:W-:Y:S02]  /*4ec0*/  FSEL R194, R48, -INF , !P2 ;  /* 0xff80000030c27808 */ /* 0x010fe40005000000 */
[C---:B------:R-:W-:Y:S02]  /*4ed0*/  ISETP.GE.AND P1, PT, R7.reuse, R5, PT ;  /* 0x000000050700720c */ /* 0x040fe40003f26270 */
[----:B------:R-:W-:Y:S01]  /*4ee0*/  ISETP.GE.AND P2, PT, R7, R3, PT ;  /* 0x000000030700720c */ /* 0x000fe20003f46270 */
[----:B------:R-:W-:Y:S01]  /*4ef0*/  FMUL.FTZ R7, R25, c[0x0][0x2ec] ;  /* 0x0000bb0019077a20 */ /* 0x000fe20000410000 */
[----:B------:R-:W-:Y:S01]  /*4f00*/  FSEL R187, R51, -INF , !P4 ;  /* 0xff80000033bb7808 */ /* 0x000fe20006000000 */
[----:B------:R-:W-:Y:S01]  /*4f10*/  MUFU.TANH R14, R14 ;  /* 0x0000000e000e7308 */ /* 0x000fe20000002400 */
[----:B------:R-:W-:Y:S02]  /*4f20*/  FSEL R193, R49, -INF , !P3 ;  /* 0xff80000031c17808 */ /* 0x000fe40005800000 */
[----:B------:R-:W-:-:S02]  /*4f30*/  ISETP.GE.AND P4, PT, R6, R5, PT ;  /* 0x000000050600720c */ /* 0x000fc40003f86270 */
[----:B------:R-:W-:Y:S02]  /*4f40*/  ISETP.GE.AND P3, PT, R6, R3, PT ;  /* 0x000000030600720c */ /* 0x000fe40003f66270 */
[C---:B------:R-:W-:Y:S01]  /*4f50*/  IADD3 R6, R2.reuse, -0x1f, RZ ;  /* 0xffffffe102067810 */ /* 0x040fe20007ffe0ff */
[----:B------:R3:W4:Y:S01]  /*4f60*/  MUFU.TANH R16, R7 ;  /* 0x0000000700107308 */ /* 0x0007220000002400 */
[----:B------:R-:W-:Y:S02]  /*4f70*/  IADD3 R9, R2, -0x17, RZ ;  /* 0xffffffe902097810 */ /* 0x000fe40007ffe0ff */
[----:B------:R-:W-:Y:S02]  /*4f80*/  FSEL R38, R38, -INF , !P0 ;  /* 0xff80000026267808 */ /* 0x000fe40004000000 */
[----:B------:R-:W-:Y:S02]  /*4f90*/  FSEL R195, R37, -INF , !P5 ;  /* 0xff80000025c37808 */ /* 0x000fe40006800000 */
[C---:B------:R-:W-:Y:S01]  /*4fa0*/  ISETP.GE.AND P0, PT, R6.reuse, R5, PT ;  /* 0x000000050600720c */ /* 0x040fe20003f06270 */
[----:B------:R-:W5:Y:S01]  /*4fb0*/  MUFU.TANH R15, R15 ;  /* 0x0000000f000f7308 */ /* 0x000f620000002400 */
[----:B------:R-:W-:-:S02]  /*4fc0*/  ISETP.GE.AND P5, PT, R6, R3, PT ;  /* 0x000000030600720c */ /* 0x000fc40003fa6270 */
[----:B------:R-:W-:Y:S02]  /*4fd0*/  FSEL R196, R28, -INF , !P1 ;  /* 0xff8000001cc47808 */ /* 0x000fe40004800000 */
[C---:B------:R-:W-:Y:S02]  /*4fe0*/  IADD3 R6, R2.reuse, -0x18, RZ ;  /* 0xffffffe802067810 */ /* 0x040fe40007ffe0ff */
[----:B------:R-:W-:Y:S02]  /*4ff0*/  ISETP.GE.AND P1, PT, R9, R5, PT ;  /* 0x000000050900720c */ /* 0x000fe40003f26270 */
[----:B------:R-:W-:Y:S02]  /*5000*/  IADD3 R8, R2, -0x10, RZ ;  /* 0xfffffff002087810 */ /* 0x000fe40007ffe0ff */
[----:B------:R-:W-:Y:S02]  /*5010*/  FSEL R39, R39, -INF , !P4 ;  /* 0xff80000027277808 */ /* 0x000fe40006000000 */
[----:B------:R-:W-:-:S02]  /*5020*/  FSEL R37, R36, -INF , !P3 ;  /* 0xff80000024257808 */ /* 0x000fc40005800000 */
[C---:B------:R-:W-:Y:S02]  /*5030*/  ISETP.GE.AND P4, PT, R6.reuse, R5, PT ;  /* 0x000000050600720c */ /* 0x040fe40003f86270 */
[-C--:B------:R-:W-:Y:S02]  /*5040*/  ISETP.GE.AND P3, PT, R6, R3.reuse, PT ;  /* 0x000000030600720c */ /* 0x080fe40003f66270 */
[C---:B---3--:R-:W-:Y:S02]  /*5050*/  IADD3 R7, R2.reuse, -0xf, RZ ;  /* 0xfffffff102077810 */ /* 0x048fe40007ffe0ff */
[----:B------:R-:W-:Y:S02]  /*5060*/  FSEL R200, R33, -INF , !P1 ;  /* 0xff80000021c87808 */ /* 0x000fe40004800000 */
[----:B------:R-:W-:Y:S02]  /*5070*/  IADD3 R6, R2, -0x8, RZ ;  /* 0xfffffff802067810 */ /* 0x000fe40007ffe0ff */
[----:B------:R-:W-:-:S02]  /*5080*/  ISETP.GE.AND P1, PT, R8, R3, PT ;  /* 0x000000030800720c */ /* 0x000fc40003f26270 */
[----:B------:R-:W-:Y:S02]  /*5090*/  IADD3 R2, R2, -0x7, RZ ;  /* 0xfffffff902027810 */ /* 0x000fe40007ffe0ff */
[----:B-1----:R-:W-:Y:S02]  /*50a0*/  FSEL R198, R29, -INF , !P0 ;  /* 0xff8000001dc67808 */ /* 0x002fe40004000000 */
[-C--:B------:R-:W-:Y:S02]  /*50b0*/  ISETP.GE.AND P0, PT, R7, R5.reuse, PT ;  /* 0x000000050700720c */ /* 0x080fe40003f06270 */
[----:B------:R-:W-:Y:S02]  /*50c0*/  FSEL R199, R32, -INF , !P4 ;  /* 0xff80000020c77808 */ /* 0x000fe40006000000 */
[----:B--2---:R-:W-:Y:S02]  /*50d0*/  FSEL R208, R10, -INF , !P1 ;  /* 0xff8000000ad07808 */ /* 0x004fe40004800000 */
[----:B------:R-:W-:-:S02]  /*50e0*/  ISETP.GE.AND P4, PT, R2, R5, PT ;  /* 0x000000050200720c */ /* 0x000fc40003f86270 */
[----:B------:R-:W-:Y:S02]  /*50f0*/  ISETP.GE.AND P1, PT, R2, R3, PT ;  /* 0x000000030200720c */ /* 0x000fe40003f26270 */
[----:B------:R-:W-:Y:S02]  /*5100*/  LOP3.LUT R2, R197, R192, RZ, 0xfc, !PT ;  /* 0x000000c0c5027212 */ /* 0x000fe400078efcff */
[----:B----4-:R-:W-:Y:S02]  /*5110*/  FSEL R192, R16, -INF , !P0 ;  /* 0xff80000010c07808 */ /* 0x010fe40004000000 */
[----:B------:R-:W-:Y:S02]  /*5120*/  ISETP.GE.AND P0, PT, R188, 0x2, PT ;  /* 0x00000002bc00780c */ /* 0x000fe40003f06270 */
[----:B------:R-:W-:Y:S02]  /*5130*/  FSEL R201, R30, -INF , !P2 ;  /* 0xff8000001ec97808 */ /* 0x000fe40005000000 */
[----:B------:R-:W-:-:S02]  /*5140*/  FSEL R203, R18, -INF , !P3 ;  /* 0xff80000012cb7808 */ /* 0x000fc40005800000 */
[----:B------:R-:W-:Y:S02]  /*5150*/  ISETP.GE.AND P2, PT, R8, R5, PT ;  /* 0x000000050800720c */ /* 0x000fe40003f46270 */
[----:B------:R-:W-:Y:S02]  /*5160*/  ISETP.GE.AND P3, PT, R9, R3, PT ;  /* 0x000000030900720c */ /* 0x000fe40003f66270 */
[----:B------:R-:W-:Y:S02]  /*5170*/  FSEL R202, R31, -INF , !P5 ;  /* 0xff8000001fca7808 */ /* 0x000fe40006800000 */
[----:B------:R-:W-:Y:S02]  /*5180*/  FSEL R204, R17, -INF , !P3 ;  /* 0xff80000011cc7808 */ /* 0x000fe40005800000 */
[----:B------:R-:W-:Y:S02]  /*5190*/  FSEL R205, R24, -INF , !P2 ;  /* 0xff80000018cd7808 */ /* 0x000fe40005000000 */
[----:B------:R-:W-:-:S02]  /*51a0*/  ISETP.GE.AND P5, PT, R6, R5, PT ;  /* 0x000000050600720c */ /* 0x000fc40003fa6270 */
[-C--:B------:R-:W-:Y:S02]  /*51b0*/  ISETP.GE.AND P3, PT, R7, R3.reuse, PT ;  /* 0x000000030700720c */ /* 0x080fe40003f66270 */
[----:B------:R-:W-:Y:S02]  /*51c0*/  ISETP.GE.AND P2, PT, R6, R3, PT ;  /* 0x000000030600720c */ /* 0x000fe40003f46270 */
[C---:B------:R-:W-:Y:S02]  /*51d0*/  IADD3 R228, R221.reuse, 0x6800, RZ ;  /* 0x00006800dde47810 */ /* 0x040fe40007ffe0ff */
[C---:B------:R-:W-:Y:S02]  /*51e0*/  IADD3 R227, R221.reuse, 0x7000, RZ ;  /* 0x00007000dde37810 */ /* 0x040fe40007ffe0ff */
[----:B------:R-:W-:Y:S02]  /*51f0*/  IADD3 R226, R221, 0x7800, RZ ;  /* 0x00007800dde27810 */ /* 0x000fe40007ffe0ff */
[----:B------:R-:W-:-:S02]  /*5200*/  FSEL R207, R11, -INF , !P3 ;  /* 0xff8000000bcf7808 */ /* 0x000fc40005800000 */
[----:B------:R-:W-:Y:S02]  /*5210*/  FSEL R197, R12, -INF , !P5 ;  /* 0xff8000000cc57808 */ /* 0x000fe40006800000 */
[----:B------:R-:W-:Y:S02]  /*5220*/  FSEL R206, R13, -INF , !P4 ;  /* 0xff8000000dce7808 */ /* 0x000fe40006000000 */
[----:B------:R-:W-:Y:S02]  /*5230*/  FSEL R209, R14, -INF , !P2 ;  /* 0xff8000000ed17808 */ /* 0x000fe40005000000 */
[----:B-----5:R-:W-:Y:S01]  /*5240*/  FSEL R210, R15, -INF , !P1 ;  /* 0xff8000000fd27808 */ /* 0x020fe20004800000 */
[----:B------:R-:W-:Y:S06]  /*5250*/  BAR.SYNC.DEFER_BLOCKING 0x0 ;  /* 0x0000000000007b1d */ /* 0x000fec0000010000 */
[----:B------:R-:W-:Y:S05]  /*5260*/  @!P0 BRA `(.L_x_2179) ;  /* 0x000007a000008947 */ /* 0x000fea0003800000 */
[----:B------:R-:W-:Y:S05]  /*5270*/  @P6 BRA `(.L_x_2180) ;  /* 0x000003d000006947 */ /* 0x000fea0003800000 */
[----:B------:R-:W2:Y:S01]  /*5280*/  LDL.64 R246, [R1+0x8] ;  /* 0x0000080001f67983 */ /* 0x000ea20000100a00 */
        /* <DEDUP_REMOVED lines=40> */
[----:B--2---:R-:W-:-:S04]  /*5510*/  IMAD.WIDE R6, R5, 0x4, R246 ;  /* 0x0000000405067825 */ /* 0x004fc800078e02f6 */
        /* <DEDUP_REMOVED lines=19> */
.L_x_2180:
[----:B------:R-:W-:-:S04]  /*5650*/  ULEA UR4, -UR4, URZ, 0x8 ;  /* 0x0000003f04047291 */ /* 0x000fc8000f8e413f */
[----:B------:R-:W-:Y:S02]  /*5660*/  USHF.R.S32.HI UR6, URZ, 0x1f, UR4 ;  /* 0x0000001f3f067899 */ /* 0x000fe40008011404 */
[----:B------:R-:W-:-:S04]  /*5670*/  MOV R3, UR4 ;  /* 0x0000000400037c02 */ /* 0x000fc80008000f00 */
[----:B------:R-:W-:Y:S02]  /*5680*/  MOV R5, UR6 ;  /* 0x0000000600057c02 */ /* 0x000fe40008000f00 */
.L_x_2181:
[----:B------:R-:W-:-:S04]  /*5690*/  LEA R250, P1, R3, R250, 0x1 ;  /* 0x000000fa03fa7211 */ /* 0x000fc800078208ff */
[----:B------:R-:W-:Y:S01]  /*56a0*/  LEA.HI.X R251, R3, R251, R5, 0x1, P1 ;  /* 0x000000fb03fb7211 */ /* 0x000fe200008f0c05 */
[----:B------:R-:W-:Y:S01]  /*56b0*/  IMAD.MOV.U32 R14, RZ, RZ, R250 ;  /* 0x000000ffff0e7224 */ /* 0x000fe200078e00fa */
[----:B------:R-:W-:Y:S01]  /*56c0*/  IADD3 R12, P1, R250, UR9, RZ ;  /* 0x00000009fa0c7c10 */ /* 0x000fe2000ff3e0ff */
[----:B------:R1:W-:Y:S02]  /*56d0*/  STL [R1+0x24], R250 ;  /* 0x000024fa01007387 */ /* 0x0003e40000100800 */
[----:B------:R-:W-:Y:S01]  /*56e0*/  IMAD.MOV.U32 R15, RZ, RZ, R251 ;  /* 0x000000ffff0f7224 */ /* 0x000fe200078e00fb */
[----:B------:R-:W-:Y:S01]  /*56f0*/  IADD3.X R13, R251, UR5, RZ, P1, !PT ;  /* 0x00000005fb0d7c10 */ /* 0x000fe20008ffe4ff */
[----:B------:R1:W-:Y:S01]  /*5700*/  STL [R1+0x20], R251 ;  /* 0x000020fb01007387 */ /* 0x0003e20000100800 */
[----:B------:R-:W-:-:S03]  /*5710*/  IADD3 R10, P1, R12, UR9, RZ ;  /* 0x000000090c0a7c10 */ /* 0x000fc6000ff3e0ff */
[----:B------:R-:W-:Y:S01]  /*5720*/  @!PT LDS RZ, [RZ] ;  /* 0x00000000fffff984 */ /* 0x000fe20000000800 */
[----:B------:R-:W-:Y:S01]  /*5730*/  @!PT LDS RZ, [RZ] ;  /* 0x00000000fffff984 */ /* 0x000fe20000000800 */
[----:B------:R-:W-:Y:S01]  /*5740*/  @!PT LDS RZ, [RZ] ;  /* 0x00000000fffff984 */ /* 0x000fe20000000800 */
[----:B------:R2:W-:Y:S01]  /*5750*/  LDGSTS.E.BYPASS.LTC128B.128 [R241+0x2000], [R14.64] ;  /* 0x020000000ef17fae */ /* 0x0005e2000b901d4a */
        /* <DEDUP_REMOVED lines=34> */
[----:B------:R-:W-:Y:S02]  /*5980*/  IADD3.X R9, R11, UR5, RZ, P1, !PT ;  /* 0x000000050b097c10 */ /* 0x000fe40008ffe4ff */
[----:B-1----:R-:W-:-:S03]  /*5990*/  IADD3 R6, P1, R8, UR9, RZ ;  /* 0x0000000908067c10 */ /* 0x002fc6000ff3e0ff */
[----:B------:R2:W-:Y:S01]  /*59a0*/  LDGSTS.E.BYPASS.LTC128B.128 [R241+0x8800], [R8.64] ;  /* 0x0880000008f17fae */ /* 0x0005e2000b901d4a */
[----:B------:R-:W-:-:S05]  /*59b0*/  IADD3.X R7, R9, UR5, RZ, P1, !PT ;  /* 0x0000000509077c10 */ /* 0x000fca0008ffe4ff */
[----:B------:R2:W-:Y:S01]  /*59c0*/  LDGSTS.E.BYPASS.LTC128B.128 [R241+0x9000], [R6.64] ;  /* 0x0900000006f17fae */ /* 0x0005e2000b901d4a */
[----:B---3--:R-:W-:-:S04]  /*59d0*/  IADD3 R14, P1, R6, UR9, RZ ;  /* 0x00000009060e7c10 */ /* 0x008fc8000ff3e0ff */
[----:B------:R-:W-:-:S05]  /*59e0*/  IADD3.X R15, R7, UR5, RZ, P1, !PT ;  /* 0x00000005070f7c10 */ /* 0x000fca0008ffe4ff */
[----:B------:R2:W-:Y:S04]  /*59f0*/  LDGSTS.E.BYPASS.LTC128B.128 [R241+0x9800], [R14.64] ;  /* 0x098000000ef17fae */ /* 0x0005e8000b901d4a */
[----:B------:R-:W0:Y:S02]  /*5a00*/  LDGDEPBAR ;  /* 0x00000000000079af */ /* 0x000e240000000000 */
.L_x_2179:
        /* <DEDUP_REMOVED lines=10> */
[----:B--2---:R-:W-:Y:S01]  /*5ab0*/  LDSM.16.MT88.4 R20, [R217+0xa000] ;  /* 0x00a00000d914783b */ /* 0x004fe20000004200 */
        /* <DEDUP_REMOVED lines=143> */
[----:B------:R2:W-:Y:S08]  /*63b0*/  MUFU.EX2 R102, R5 ;  /* 0x0000000500667308 */ /* 0x0005f00000000800 */
[----:B------:R-:W3:Y:S01]  /*63c0*/  MUFU.EX2 R101, R7 ;  /* 0x0000000700657308 */ /* 0x000ee20000000800 */
[----:B-1----:R-:W-:Y:S02]  /*63d0*/  FFMA.FTZ R0, R109, c[0x0][0x23c], -R6 ;  /* 0x00008f006d007a23 */ /* 0x002fe40000010806 */
[----:B--2---:R-:W-:-:S05]  /*63e0*/  FMUL.FTZ R5, R3, c[0x0][0x23c] ;  /* 0x00008f0003057a20 */ /* 0x004fca0000410000 */
[----:B------:R1:W-:Y:S01]  /*63f0*/  MUFU.EX2 R211, R0 ;  /* 0x0000000000d37308 */ /* 0x0003e20000000800 */
[----:B------:R-:W-:Y:S02]  /*6400*/  FSEL R5, R5, RZ, P1 ;  /* 0x000000ff05057208 */ /* 0x000fe40000800000 */
[----:B---3--:R-:W-:-:S03]  /*6410*/  F2FP.PACK_AB R10, R101, R213 ;  /* 0x000000d5650a723e */ /* 0x008fc600000000ff */
[--C-:B------:R-:W-:Y:S02]  /*6420*/  FFMA.FTZ R2, R103, c[0x0][0x23c], -R5.reuse ;  /* 0x00008f0067027a23 */ /* 0x100fe40000010805 */
[--C-:B------:R-:W-:Y:S02]  /*6430*/  FFMA.FTZ R7, R104, c[0x0][0x23c], -R5.reuse ;  /* 0x00008f0068077a23 */ /* 0x100fe40000010805 */
[----:B------:R2:W-:Y:S01]  /*6440*/  MUFU.EX2 R83, R2 ;  /* 0x0000000200537308 */ /* 0x0005e20000000800 */
[----:B-1----:R-:W-:-:S07]  /*6450*/  FFMA.FTZ R0, R117, c[0x0][0x23c], -R5 ;  /* 0x00008f0075007a23 */ /* 0x002fce0000010805 */
[----:B------:R-:W1:Y:S01]  /*6460*/  MUFU.EX2 R9, R7 ;  /* 0x0000000700097308 */ /* 0x000e620000000800 */
[----:B--2---:R-:W-:-:S07]  /*6470*/  FFMA.FTZ R2, R111, c[0x0][0x23c], -R5 ;  /* 0x00008f006f027a23 */ /* 0x004fce0000010805 */
[----:B------:R2:W-:Y:S01]  /*6480*/  MUFU.EX2 R117, R0 ;  /* 0x0000000000757308 */ /* 0x0005e20000000800 */
[----:B-1----:R-:W-:-:S07]  /*6490*/  MOV R4, R9 ;  /* 0x0000000900047202 */ /* 0x002fce0000000f00 */
[----:B------:R1:W-:Y:S01]  /*64a0*/  MUFU.EX2 R212, R2 ;  /* 0x0000000200d47308 */ /* 0x0003e20000000800 */
[----:B------:R-:W-:Y:S01]  /*64b0*/  F2FP.PACK_AB R9, R83, R4 ;  /* 0x000000045309723e */ /* 0x000fe200000000ff */
[----:B------:R-:W-:Y:S02]  /*64c0*/  FADD.FTZ R4, R4, R83 ;  /* 0x0000005304047221 */ /* 0x000fe40000010000 */
[--C-:B--2---:R-:W-:Y:S02]  /*64d0*/  FFMA.FTZ R0, R116, c[0x0][0x23c], -R5.reuse ;  /* 0x00008f0074007a23 */ /* 0x104fe40000010805 */
[----:B-1----:R-:W-:-:S04]  /*64e0*/  FFMA.FTZ R2, R112, c[0x0][0x23c], -R5 ;  /* 0x00008f0070027a23 */ /* 0x002fc80000010805 */
[----:B------:R1:W2:Y:S02]  /*64f0*/  MUFU.EX2 R106, R2 ;  /* 0x00000002006a7308 */ /* 0x0002a40000000800 */
[----:B-1----:R-:W-:Y:S01]  /*6500*/  FFMA.FTZ R2, R110, c[0x0][0x23c], -R6 ;  /* 0x00008f006e027a23 */ /* 0x002fe20000010806 */
[----:B--2---:R-:W-:-:S05]  /*6510*/  F2FP.PACK_AB R11, R106, R212 ;  /* 0x000000d46a0b723e */ /* 0x004fca00000000ff */
[----:B------:R1:W-:Y:S08]  /*6520*/  MUFU.EX2 R110, R0 ;  /* 0x00000000006e7308 */ /* 0x0003f00000000800 */
[----:B------:R2:W-:Y:S01]  /*6530*/  MUFU.EX2 R111, R2 ;  /* 0x00000002006f7308 */ /* 0x0005e20000000800 */
[----:B-1----:R-:W-:-:S07]  /*6540*/  FFMA.FTZ R0, R115, c[0x0][0x23c], -R5 ;  /* 0x00008f0073007a23 */ /* 0x002fce0000010805 */
[----:B------:R1:W-:Y:S01]  /*6550*/  MUFU.EX2 R214, R0 ;  /* 0x0000000000d67308 */ /* 0x0003e20000000800 */
[----:B--2---:R-:W-:-:S07]  /*6560*/  FFMA.FTZ R2, R108, c[0x0][0x23c], -R6 ;  /* 0x00008f006c027a23 */ /* 0x004fce0000010806 */
[----:B------:R-:W2:Y:S01]  /*6570*/  MUFU.EX2 R7, R2 ;  /* 0x0000000200077308 */ /* 0x000ea20000000800 */
[----:B-1----:R-:W-:Y:S01]  /*6580*/  FFMA.FTZ R0, R118, c[0x0][0x23c], -R5 ;  /* 0x00008f0076007a23 */ /* 0x002fe20000010805 */
[----:B--2---:R-:W-:-:S06]  /*6590*/  MOV R116, R7 ;  /* 0x0000000700747202 */ /* 0x004fcc0000000f00 */
[----:B------:R1:W2:Y:S01]  /*65a0*/  MUFU.EX2 R7, R0 ;  /* 0x0000000000077308 */ /* 0x0002a20000000800 */
[----:B------:R-:W-:-:S04]  /*65b0*/  MOV R2, R8 ;  /* 0x0000000800027202 */ /* 0x000fc80000000f00 */
[----:B------:R-:W-:-:S07]  /*65c0*/  F2FP.PACK_AB R8, R102, R2 ;  /* 0x000000026608723e */ /* 0x000fce00000000ff */
[----:B------:R-:W-:Y:S01]  /*65d0*/  HMMA.16816.F32 R32, R8, R24, RZ ;  /* 0x000000180820723c */ /* 0x000fe200000018ff */
[----:B-1----:R-:W-:Y:S01]  /*65e0*/  FFMA.FTZ R0, R119, c[0x0][0x23c], -R6 ;  /* 0x00008f0077007a23 */ /* 0x002fe20000010806 */
[----:B------:R-:W-:-:S03]  /*65f0*/  MOV R119, R52 ;  /* 0x0000003400777202 */ /* 0x000fc60000000f00 */
[----:B------:R1:W-:Y:S03]  /*6600*/  MUFU.EX2 R105, R0 ;  /* 0x0000000000697308 */ /* 0x0003e60000000800 */
[C---:B------:R-:W-:Y:S01]  /*6610*/  HMMA.16816.F32 R48, R8.reuse, R26, RZ ;  /* 0x0000001a0830723c */ /* 0x040fe200000018ff */
[----:B------:R-:W3:Y:S07]  /*6620*/  LDSM.16.MT88.4 R24, [R134+0xa800] ;  /* 0x00a800008618783b */ /* 0x000eee0000004200 */
[----:B------:R-:W-:Y:S01]  /*6630*/  HMMA.16816.F32 R56, R8, R12, RZ ;  /* 0x0000000c0838723c */ /* 0x000fe200000018ff */
[----:B-1----:R-:W-:-:S07]  /*6640*/  FFMA.FTZ R0, R120, c[0x0][0x23c], -R6 ;  /* 0x00008f0078007a23 */ /* 0x002fce0000010806 */
[C---:B------:R-:W-:Y:S01]  /*6650*/  HMMA.16816.F32 R52, R8.reuse, R14, RZ ;  /* 0x0000000e0834723c */ /* 0x040fe200000018ff */
[----:B------:R-:W1:Y:S01]  /*6660*/  LDSM.16.MT88.4 R12, [R216+0xa800] ;  /* 0x00a80000d80c783b */ /* 0x000e620000004200 */
[----:B------:R4:W-:Y:S06]  /*6670*/  MUFU.EX2 R112, R0 ;  /* 0x0000000000707308 */ /* 0x0009ec0000000800 */
[C---:B------:R-:W-:Y:S08]  /*6680*/  HMMA.16816.F32 R28, R8.reuse, R20, RZ ;  /* 0x00000014081c723c */ /* 0x040ff000000018ff */
[----:B------:R-:W-:Y:S01]  /*6690*/  HMMA.16816.F32 R44, R8, R22, RZ ;  /* 0x00000016082c723c */ /* 0x000fe200000018ff */
[----:B------:R-:W5:Y:S01]  /*66a0*/  LDSM.16.MT88.4 R20, [R217+0xa800] ;  /* 0x00a80000d914783b */ /* 0x000f620000004200 */
[----:B----4-:R-:W-:-:S04]  /*66b0*/  FFMA.FTZ R0, R122, c[0x0][0x23c], -R6 ;  /* 0x00008f007a007a23 */ /* 0x010fc80000010806 */
[----:B------:R4:W-:Y:S02]  /*66c0*/  MUFU.EX2 R120, R0 ;  /* 0x0000000000787308 */ /* 0x0009e40000000800 */
[C---:B------:R-:W-:Y:S08]  /*66d0*/  HMMA.16816.F32 R40, R8.reuse, R16, RZ ;  /* 0x000000100828723c */ /* 0x040ff000000018ff */
[----:B------:R-:W-:Y:S01]  /*66e0*/  HMMA.16816.F32 R60, R8, R18, RZ ;  /* 0x00000012083c723c */ /* 0x000fe200000018ff */
[----:B------:R-:W5:Y:S01]  /*66f0*/  LDSM.16.MT88.4 R16, [R135+0xa800] ;  /* 0x00a800008710783b */ /* 0x000f620000004200 */
[----:B----4-:R-:W-:-:S05]  /*6700*/  FFMA.FTZ R0, R121, c[0x0][0x23c], -R6 ;  /* 0x00008f0079007a23 */ /* 0x010fca0000010806 */
[----:B------:R-:W-:Y:S02]  /*6710*/  F2FP.PACK_AB R8, R116, R111 ;  /* 0x0000006f7408723e */ /* 0x000fe400000000ff */
[----:B------:R-:W-:Y:S01]  /*6720*/  F2FP.PACK_AB R9, R110, R117 ;  /* 0x000000756e09723e */ /* 0x000fe200000000ff */
[----:B------:R4:W1:Y:S01]  /*6730*/  MUFU.EX2 R68, R0 ;  /* 0x0000000000447308 */ /* 0x0008620000000800 */
[----:B------:R-:W-:Y:S02]  /*6740*/  F2FP.PACK_AB R10, R211, R119 ;  /* 0x00000077d30a723e */ /* 0x000fe400000000ff */
[----:B--2---:R-:W-:-:S07]  /*6750*/  F2FP.PACK_AB R11, R7, R214 ;  /* 0x000000d6070b723e */ /* 0x004fce00000000ff */
[----:B---3--:R-:W-:Y:S01]  /*6760*/  HMMA.16816.F32 R64, R8, R24, R32 ;  /* 0x000000180840723c */ /* 0x008fe20000001820 */
[----:B----4-:R-:W-:Y:S01]  /*6770*/  FFMA.FTZ R0, R128, c[0x0][0x23c], -R5 ;  /* 0x00008f0080007a23 */ /* 0x010fe20000010805 */
[----:B-1----:R-:W-:-:S06]  /*6780*/  MOV R128, R68 ;  /* 0x0000004400807202 */ /* 0x002fcc0000000f00 */
[C---:B------:R-:W-:Y:S01]  /*6790*/  HMMA.16816.F32 R32, R8.reuse, R12, R56 ;  /* 0x0000000c0820723c */ /* 0x040fe20000001838 */
[----:B------:R1:W-:Y:S07]  /*67a0*/  MUFU.EX2 R108, R0 ;  /* 0x00000000006c7308 */ /* 0x0003ee0000000800 */
[C---:B------:R-:W-:Y:S01]  /*67b0*/  HMMA.16816.F32 R72, R8.reuse, R26, R48 ;  /* 0x0000001a0848723c */ /* 0x040fe20000001830 */
[----:B------:R-:W-:Y:S07]  /*67c0*/  LDSM.16.MT88.4 R24, [R217+0xb000] ;  /* 0x00b00000d918783b */ /* 0x000fee0000004200 */
[----:B-----5:R-:W-:Y:S01]  /*67d0*/  HMMA.16816.F32 R48, R8, R20, R28 ;  /* 0x000000140830723c */ /* 0x020fe2000000181c */
[----:B------:R-:W2:Y:S01]  /*67e0*/  LDSM.16.MT88.4 R28, [R134+0xb000] ;  /* 0x00b00000861c783b */ /* 0x000ea20000004200 */
[----:B-1----:R-:W-:-:S04]  /*67f0*/  FFMA.FTZ R0, R127, c[0x0][0x23c], -R5 ;  /* 0x00008f007f007a23 */ /* 0x002fc80000010805 */
[----:B------:R1:W3:Y:S02]  /*6800*/  MUFU.EX2 R109, R0 ;  /* 0x00000000006d7308 */ /* 0x0002e40000000800 */
[C---:B------:R-:W-:Y:S08]  /*6810*/  HMMA.16816.F32 R40, R8.reuse, R16, R40 ;  /* 0x000000100828723c */ /* 0x040ff00000001828 */
[----:B------:R-:W-:Y:S01]  /*6820*/  HMMA.16816.F32 R76, R8, R18, R60 ;  /* 0x00000012084c723c */ /* 0x000fe2000000183c */
[----:B------:R-:W4:Y:S01]  /*6830*/  LDSM.16.MT88.4 R16, [R135+0xb000] ;  /* 0x00b000008710783b */ /* 0x000f220000004200 */
[----:B-1----:R-:W-:-:S06]  /*6840*/  FFMA.FTZ R0, R126, c[0x0][0x23c], -R5 ;  /* 0x00008f007e007a23 */ /* 0x002fcc0000010805 */
[C---:B------:R-:W-:Y:S01]  /*6850*/  HMMA.16816.F32 R68, R8.reuse, R22, R44 ;  /* 0x000000160844723c */ /* 0x040fe2000000182c */
[----:B------:R1:W-:Y:S07]  /*6860*/  MUFU.EX2 R121, R0 ;  /* 0x0000000000797308 */ /* 0x0003ee0000000800 */
[----:B------:R-:W-:Y:S01]  /*6870*/  HMMA.16816.F32 R20, R8, R14, R52 ;  /* 0x0000000e0814723c */ /* 0x000fe20000001834 */
[----:B------:R-:W5:Y:S06]  /*6880*/  LDSM.16.MT88.4 R12, [R216+0xb000] ;  /* 0x00b00000d80c783b */ /* 0x000f6c0000004200 */
[----:B------:R-:W-:-:S02]  /*6890*/  F2FP.PACK_AB R8, R112, R105 ;  /* 0x000000697008723e */ /* 0x000fc400000000ff */
[----:B---3--:R-:W-:Y:S01]  /*68a0*/  F2FP.PACK_AB R9, R109, R108 ;  /* 0x0000006c6d09723e */ /* 0x008fe200000000ff */
[----:B-1----:R-:W-:Y:S01]  /*68b0*/  FFMA.FTZ R0, R125, c[0x0][0x23c], -R5 ;  /* 0x00008f007d007a23 */ /* 0x002fe20000010805 */
[----:B------:R-:W-:Y:S02]  /*68c0*/  F2FP.PACK_AB R10, R128, R120 ;  /* 0x00000078800a723e */ /* 0x000fe400000000ff */
[----:B------:R-:W-:Y:S01]  /*68d0*/  MOV R125, R211 ;  /* 0x000000d3007d7202 */ /* 0x000fe20000000f00 */
[----:B------:R1:W3:Y:S02]  /*68e0*/  MUFU.EX2 R126, R0 ;  /* 0x00000000007e7308 */ /* 0x0002e40000000800 */
[----:B-1----:R-:W-:Y:S01]  /*68f0*/  FFMA.FTZ R0, R129, c[0x0][0x23c], -R6 ;  /* 0x00008f0081007a23 */ /* 0x002fe20000010806 */
[----:B---3--:R-:W-:-:S05]  /*6900*/  F2FP.PACK_AB R11, R126, R121 ;  /* 0x000000797e0b723e */ /* 0x008fca00000000ff */
[----:B------:R1:W-:Y:S02]  /*6910*/  MUFU.EX2 R127, R0 ;  /* 0x00000000007f7308 */ /* 0x0003e40000000800 */
[C---:B--2---:R-:W-:Y:S08]  /*6920*/  HMMA.16816.F32 R60, R8.reuse, R30, R72 ;  /* 0x0000001e083c723c */ /* 0x044ff00000001848 */
[----:B----4-:R-:W-:Y:S01]  /*6930*/  HMMA.16816.F32 R72, R8, R18, R76 ;  /* 0x000000120848723c */ /* 0x010fe2000000184c */
[----:B-1----:R-:W-:-:S06]  /*6940*/  FFMA.FTZ R0, R130, c[0x0][0x23c], -R6 ;  /* 0x00008f0082007a23 */ /* 0x002fcc0000010806 */
[----:B------:R-:W-:Y:S01]  /*6950*/  MOV R78, R7 ;  /* 0x00000007004e7202 */ /* 0x000fe20000000f00 */
[----:B------:R1:W2:Y:S01]  /*6960*/  MUFU.EX2 R118, R0 ;  /* 0x0000000000767308 */ /* 0x0002a20000000800 */
[C---:B------:R-:W-:Y:S01]  /*6970*/  HMMA.16816.F32 R44, R8.reuse, R28, R64 ;  /* 0x0000001c082c723c */ /* 0x040fe20000001840 */
[----:B------:R-:W-:Y:S07]  /*6980*/  LDSM.16.MT88.4 R28, [R134+0xb800] ;  /* 0x00b80000861c783b */ /* 0x000fee0000004200 */
[----:B------:R-:W-:Y:S01]  /*6990*/  HMMA.16816.F32 R48, R8, R24, R48 ;  /* 0x000000180830723c */ /* 0x000fe20000001830 */
[----:B-1----:R-:W-:Y:S01]  /*69a0*/  FFMA.FTZ R0, R132, c[0x0][0x23c], -R6 ;  /* 0x00008f0084007a23 */ /* 0x002fe20000010806 */
[----:B--2---:R-:W-:-:S06]  /*69b0*/  MOV R77, R118 ;  /* 0x00000076004d7202 */ /* 0x004fcc0000000f00 */
[C---:B------:R-:W-:Y:S01]  /*69c0*/  HMMA.16816.F32 R64, R8.reuse, R26, R68 ;  /* 0x0000001a0840723c */ /* 0x040fe20000001844 */
[----:B------:R-:W-:Y:S01]  /*69d0*/  MOV R118, R212 ;  /* 0x000000d400767202 */ /* 0x000fe20000000f00 */
[----:B------:R1:W-:Y:S01]  /*69e0*/  MUFU.EX2 R104, R0 ;  /* 0x0000000000687308 */ /* 0x0003e20000000800 */
[----:B------:R-:W2:Y:S05]  /*69f0*/  LDSM.16.MT88.4 R24, [R217+0xb800] ;  /* 0x00b80000d918783b */ /* 0x000eaa0000004200 */
[C---:B------:R-:W-:Y:S01]  /*6a00*/  HMMA.16816.F32 R40, R8.reuse, R16, R40 ;  /* 0x000000100828723c */ /* 0x040fe20000001828 */
[----:B------:R-:W3:Y:S07]  /*6a10*/  LDSM.16.MT88.4 R16, [R135+0xb800] ;  /* 0x00b800008710783b */ /* 0x000eee0000004200 */
[----:B-----5:R-:W-:Y:S01]  /*6a20*/  HMMA.16816.F32 R32, R8, R12, R32 ;  /* 0x0000000c0820723c */ /* 0x020fe20000001820 */
[----:B-1----:R-:W-:-:S04]  /*6a30*/  FFMA.FTZ R0, R131, c[0x0][0x23c], -R6 ;  /* 0x00008f0083007a23 */ /* 0x002fc80000010806 */
[----:B------:R1:W4:Y:S03]  /*6a40*/  MUFU.EX2 R107, R0 ;  /* 0x00000000006b7308 */ /* 0x0003260000000800 */
[----:B------:R-:W-:Y:S01]  /*6a50*/  HMMA.16816.F32 R20, R8, R14, R20 ;  /* 0x0000000e0814723c */ /* 0x000fe20000001814 */
[----:B------:R-:W5:Y:S06]  /*6a60*/  LDSM.16.MT88.4 R12, [R216+0xb800] ;  /* 0x00b80000d80c783b */ /* 0x000f6c0000004200 */
[----:B------:R-:W-:Y:S01]  /*6a70*/  F2FP.PACK_AB R8, R77, R127 ;  /* 0x0000007f4d08723e */ /* 0x000fe200000000ff */
[----:B-1----:R-:W-:Y:S01]  /*6a80*/  FFMA.FTZ R0, R139, c[0x0][0x23c], -R5 ;  /* 0x00008f008b007a23 */ /* 0x002fe20000010805 */
[----:B----4-:R-:W-:-:S03]  /*6a90*/  F2FP.PACK_AB R10, R107, R104 ;  /* 0x000000686b0a723e */ /* 0x010fc600000000ff */
[----:B------:R1:W4:Y:S02]  /*6aa0*/  MUFU.EX2 R122, R0 ;  /* 0x00000000007a7308 */ /* 0x0003240000000800 */
[----:B-1----:R-:W-:Y:S01]  /*6ab0*/  FFMA.FTZ R0, R138, c[0x0][0x23c], -R5 ;  /* 0x00008f008a007a23 */ /* 0x002fe20000010805 */
[----:B----4-:R-:W-:Y:S02]  /*6ac0*/  MOV R76, R122 ;  /* 0x0000007a004c7202 */ /* 0x010fe40000000f00 */
[----:B------:R-:W-:-:S03]  /*6ad0*/  MOV R122, R214 ;  /* 0x000000d6007a7202 */ /* 0x000fc60000000f00 */
[----:B------:R1:W4:Y:S02]  /*6ae0*/  MUFU.EX2 R115, R0 ;  /* 0x0000000000737308 */ /* 0x0003240000000800 */
[----:B-1----:R-:W-:Y:S01]  /*6af0*/  FFMA.FTZ R0, R137, c[0x0][0x23c], -R5 ;  /* 0x00008f0089007a23 */ /* 0x002fe20000010805 */
[----:B----4-:R-:W-:Y:S02]  /*6b00*/  MOV R79, R115 ;  /* 0x00000073004f7202 */ /* 0x010fe40000000f00 */
[----:B------:R-:W-:-:S03]  /*6b10*/  MOV R115, R213 ;  /* 0x000000d500737202 */ /* 0x000fc60000000f00 */
[----:B------:R1:W-:Y:S01]  /*6b20*/  MUFU.EX2 R103, R0 ;  /* 0x0000000000677308 */ /* 0x0003e20000000800 */
[----:B------:R-:W-:Y:S01]  /*6b30*/  F2FP.PACK_AB R9, R79, R76 ;  /* 0x0000004c4f09723e */ /* 0x000fe200000000ff */
[----:B-1----:R-:W-:-:S06]  /*6b40*/  FFMA.FTZ R0, R136, c[0x0][0x23c], -R5 ;  /* 0x00008f0088007a23 */ /* 0x002fcc0000010805 */
[----:B------:R1:W4:Y:S02]  /*6b50*/  MUFU.EX2 R56, R0 ;  /* 0x0000000000387308 */ /* 0x0003240000000800 */
[----:B-1----:R-:W-:Y:S01]  /*6b60*/  FFMA.FTZ R0, R140, c[0x0][0x23c], -R6 ;  /* 0x00008f008c007a23 */ /* 0x002fe20000010806 */
[----:B----4-:R-:W-:-:S05]  /*6b70*/  F2FP.PACK_AB R11, R56, R103 ;  /* 0x00000067380b723e */ /* 0x010fca00000000ff */
[----:B------:R1:W-:Y:S02]  /*6b80*/  MUFU.EX2 R251, R0 ;  /* 0x0000000000fb7308 */ /* 0x0003e40000000800 */
[C---:B--2---:R-:W-:Y:S08]  /*6b90*/  HMMA.16816.F32 R48, R8.reuse, R24, R48 ;  /* 0x000000180830723c */ /* 0x044ff00000001830 */
[----:B------:R-:W-:Y:S01]  /*6ba0*/  HMMA.16816.F32 R64, R8, R26, R64 ;  /* 0x0000001a0840723c */ /* 0x000fe20000001840 */
[----:B------:R-:W2:Y:S01]  /*6bb0*/  LDSM.16.MT88.4 R24, [R217+0xc000] ;  /* 0x00c00000d918783b */ /* 0x000ea20000004200 */
[----:B-1----:R-:W-:-:S04]  /*6bc0*/  FFMA.FTZ R0, R141, c[0x0][0x23c], -R6 ;  /* 0x00008f008d007a23 */ /* 0x002fc80000010806 */
[----:B------:R1:W4:Y:S02]  /*6bd0*/  MUFU.EX2 R57, R0 ;  /* 0x0000000000397308 */ /* 0x0003240000000800 */
[C---:B---3--:R-:W-:Y:S08]  /*6be0*/  HMMA.16816.F32 R52, R8.reuse, R16, R40 ;  /* 0x000000100834723c */ /* 0x048ff00000001828 */
[----:B------:R-:W-:Y:S01]  /*6bf0*/  HMMA.16816.F32 R72, R8, R18, R72 ;  /* 0x000000120848723c */ /* 0x000fe20000001848 */
[----:B------:R-:W3:Y:S01]  /*6c00*/  LDSM.16.MT88.4 R16, [R135+0xc000] ;  /* 0x00c000008710783b */ /* 0x000ee20000004200 */
        /* <DEDUP_REMOVED lines=77> */
[----:B------:R-:W-:-:S02]  /*70e0*/  F2FP.PACK_AB R10, R154, R211 ;  /* 0x000000d39a0a723e */ /* 0x000fc400000000ff */
[----:B------:R-:W-:Y:S01]  /*70f0*/  MOV R157, R57 ;  /* 0x00000039009d7202 */ /* 0x000fe20000000f00 */
[----:B------:R1:W-:Y:S02]  /*7100*/  MUFU.EX2 R149, R0 ;  /* 0x0000000000957308 */ /* 0x0003e40000000800 */
[----:B-1----:R-:W-:Y:S01]  /*7110*/  FFMA.FTZ R0, R156, c[0x0][0x23c], -R5 ;  /* 0x00008f009c007a23 */ /* 0x002fe20000010805 */
[----:B------:R-:W-:-:S05]  /*7120*/  MOV R156, R56 ;  /* 0x00000038009c7202 */ /* 0x000fca0000000f00 */
[----:B------:R1:W4:Y:S02]  /*7130*/  MUFU.EX2 R147, R0 ;  /* 0x0000000000937308 */ /* 0x0003240000000800 */
[----:B-1----:R-:W-:Y:S01]  /*7140*/  FFMA.FTZ R0, R155, c[0x0][0x23c], -R5 ;  /* 0x00008f009b007a23 */ /* 0x002fe20000010805 */
[----:B----4-:R-:W-:Y:S02]  /*7150*/  F2FP.PACK_AB R9, R147, R149 ;  /* 0x000000959309723e */ /* 0x010fe400000000ff */
[----:B------:R-:W-:-:S03]  /*7160*/  MOV R155, R107 ;  /* 0x0000006b009b7202 */ /* 0x000fc60000000f00 */
[----:B------:R1:W-:Y:S02]  /*7170*/  MUFU.EX2 R151, R0 ;  /* 0x0000000000977308 */ /* 0x0003e40000000800 */
[----:B-1----:R-:W-:-:S06]  /*7180*/  FFMA.FTZ R0, R99, c[0x0][0x23c], -R5 ;  /* 0x00008f0063007a23 */ /* 0x002fcc0000010805 */
[----:B------:R1:W4:Y:S02]  /*7190*/  MUFU.EX2 R148, R0 ;  /* 0x0000000000947308 */ /* 0x0003240000000800 */
[----:B-1----:R-:W-:Y:S01]  /*71a0*/  FFMA.FTZ R0, R158, c[0x0][0x23c], -R6 ;  /* 0x00008f009e007a23 */ /* 0x002fe20000010806 */
[----:B----4-:R-:W-:Y:S02]  /*71b0*/  F2FP.PACK_AB R11, R148, R151 ;  /* 0x00000097940b723e */ /* 0x010fe400000000ff */
[----:B------:R-:W-:-:S03]  /*71c0*/  MOV R158, R103 ;  /* 0x00000067009e7202 */ /* 0x000fc60000000f00 */
[----:B------:R1:W-:Y:S02]  /*71d0*/  MUFU.EX2 R145, R0 ;  /* 0x0000000000917308 */ /* 0x0003e40000000800 */
[C---:B--2---:R-:W-:Y:S08]  /*71e0*/  HMMA.16816.F32 R48, R8.reuse, R24, R48 ;  /* 0x000000180830723c */ /* 0x044ff00000001830 */
[----:B------:R-:W-:Y:S01]  /*71f0*/  HMMA.16816.F32 R64, R8, R26, R64 ;  /* 0x0000001a0840723c */ /* 0x000fe20000001840 */
[----:B------:R-:W2:Y:S01]  /*7200*/  LDSM.16.MT88.4 R24, [R217+0xd800] ;  /* 0x00d80000d918783b */ /* 0x000ea20000004200 */
[----:B-1----:R-:W-:Y:S01]  /*7210*/  FFMA.FTZ R0, R159, c[0x0][0x23c], -R6 ;  /* 0x00008f009f007a23 */ /* 0x002fe20000010806 */
[----:B------:R-:W-:-:S03]  /*7220*/  MOV R159, R104 ;  /* 0x00000068009f7202 */ /* 0x000fc60000000f00 */
[----:B------:R1:W4:Y:S02]  /*7230*/  MUFU.EX2 R146, R0 ;  /* 0x0000000000927308 */ /* 0x0003240000000800 */
[C---:B---3--:R-:W-:Y:S08]  /*7240*/  HMMA.16816.F32 R52, R8.reuse, R16, R52 ;  /* 0x000000100834723c */ /* 0x048ff00000001834 */
[----:B------:R-:W-:Y:S01]  /*7250*/  HMMA.16816.F32 R72, R8, R18, R72 ;  /* 0x000000120848723c */ /* 0x000fe20000001848 */
[----:B------:R-:W3:Y:S01]  /*7260*/  LDSM.16.MT88.4 R16, [R135+0xd800] ;  /* 0x00d800008710783b */ /* 0x000ee20000004200 */
[----:B-1----:R-:W-:Y:S01]  /*7270*/  FFMA.FTZ R0, R164, c[0x0][0x23c], -R6 ;  /* 0x00008f00a4007a23 */ /* 0x002fe20000010806 */
[----:B------:R-:W-:-:S05]  /*7280*/  MOV R164, R125 ;  /* 0x0000007d00a47202 */ /* 0x000fca0000000f00 */
[C---:B-----5:R-:W-:Y:S01]  /*7290*/  HMMA.16816.F32 R40, R8.reuse, R12, R40 ;  /* 0x0000000c0828723c */ /* 0x060fe20000001828 */
[----:B------:R1:W-:Y:S07]  /*72a0*/  MUFU.EX2 R143, R0 ;  /* 0x00000000008f7308 */ /* 0x0003ee0000000800 */
[C---:B------:R-:W-:Y:S01]  /*72b0*/  HMMA.16816.F32 R20, R8.reuse, R14, R20 ;  /* 0x0000000e0814723c */ /* 0x040fe20000001814 */
[----:B------:R-:W5:Y:S07]  /*72c0*/  LDSM.16.MT88.4 R12, [R216+0xd800] ;  /* 0x00d80000d80c783b */ /* 0x000f6e0000004200 */
        /* <DEDUP_REMOVED lines=8> */
[----:B------:R-:W-:-:S02]  /*7350*/  MOV R168, R127 ;  /* 0x0000007f00a87202 */ /* 0x000fc40000000f00 */
[----:B------:R-:W-:Y:S01]  /*7360*/  F2FP.PACK_AB R10, R142, R143 ;  /* 0x0000008f8e0a723e */ /* 0x000fe200000000ff */
[----:B------:R1:W-:Y:S02]  /*7370*/  MUFU.EX2 R141, R0 ;  /* 0x00000000008d7308 */ /* 0x0003e40000000800 */
[----:B-1----:R-:W-:Y:S01]  /*7380*/  FFMA.FTZ R0, R167, c[0x0][0x23c], -R5 ;  /* 0x00008f00a7007a23 */ /* 0x002fe20000010805 */
[----:B------:R-:W-:-:S05]  /*7390*/  MOV R167, R128 ;  /* 0x0000008000a77202 */ /* 0x000fca0000000f00 */
[----:B------:R1:W4:Y:S02]  /*73a0*/  MUFU.EX2 R140, R0 ;  /* 0x00000000008c7308 */ /* 0x0003240000000800 */
[----:B-1----:R-:W-:Y:S01]  /*73b0*/  FFMA.FTZ R0, R166, c[0x0][0x23c], -R5 ;  /* 0x00008f00a6007a23 */ /* 0x002fe20000010805 */
[----:B------:R-:W-:Y:S02]  /*73c0*/  MOV R166, R121 ;  /* 0x0000007900a67202 */ /* 0x000fe40000000f00 */
[----:B----4-:R-:W-:-:S03]  /*73d0*/  F2FP.PACK_AB R9, R140, R141 ;  /* 0x0000008d8c09723e */ /* 0x010fc600000000ff */
[----:B------:R1:W-:Y:S02]  /*73e0*/  MUFU.EX2 R138, R0 ;  /* 0x00000000008a7308 */ /* 0x0003e40000000800 */
[----:B-1----:R-:W-:Y:S01]  /*73f0*/  FFMA.FTZ R0, R165, c[0x0][0x23c], -R5 ;  /* 0x00008f00a5007a23 */ /* 0x002fe20000010805 */
[----:B------:R-:W-:-:S05]  /*7400*/  MOV R165, R122 ;  /* 0x0000007a00a57202 */ /* 0x000fca0000000f00 */
[----:B------:R1:W4:Y:S02]  /*7410*/  MUFU.EX2 R139, R0 ;  /* 0x00000000008b7308 */ /* 0x0003240000000800 */
[----:B-1----:R-:W-:Y:S01]  /*7420*/  FFMA.FTZ R0, R169, c[0x0][0x23c], -R6 ;  /* 0x00008f00a9007a23 */ /* 0x002fe20000010806 */
[----:B------:R-:W-:Y:S02]  /*7430*/  MOV R169, R120 ;  /* 0x0000007800a97202 */ /* 0x000fe40000000f00 */
[----:B----4-:R-:W-:-:S03]  /*7440*/  F2FP.PACK_AB R11, R139, R138 ;  /* 0x0000008a8b0b723e */ /* 0x010fc600000000ff */
[----:B------:R1:W-:Y:S04]  /*7450*/  MUFU.EX2 R136, R0 ;  /* 0x0000000000887308 */ /* 0x0003e80000000800 */
[C---:B--2---:R-:W-:Y:S08]  /*7460*/  HMMA.16816.F32 R48, R8.reuse, R24, R48 ;  /* 0x000000180830723c */ /* 0x044ff00000001830 */
[----:B------:R-:W-:Y:S01]  /*7470*/  HMMA.16816.F32 R64, R8, R26, R64 ;  /* 0x0000001a0840723c */ /* 0x000fe20000001840 */
[----:B-1----:R-:W-:Y:S01]  /*7480*/  FFMA.FTZ R0, R170, c[0x0][0x23c], -R6 ;  /* 0x00008f00aa007a23 */ /* 0x002fe20000010806 */
[----:B------:R-:W-:-:S03]  /*7490*/  MOV R170, R119 ;  /* 0x0000007700aa7202 */ /* 0x000fc60000000f00 */
[----:B------:R1:W2:Y:S03]  /*74a0*/  MUFU.EX2 R137, R0 ;  /* 0x0000000000897308 */ /* 0x0002a60000000800 */
[C---:B---3--:R-:W-:Y:S08]  /*74b0*/  HMMA.16816.F32 R52, R8.reuse, R16, R52 ;  /* 0x000000100834723c */ /* 0x048ff00000001834 */
[----:B------:R-:W-:Y:S01]  /*74c0*/  HMMA.16816.F32 R72, R8, R18, R72 ;  /* 0x000000120848723c */ /* 0x000fe20000001848 */
[----:B------:R-:W3:Y:S01]  /*74d0*/  LDSM.16.MT88.4 R16, [R135+0xe000] ;  /* 0x00e000008710783b */ /* 0x000ee20000004200 */
[----:B-1----:R-:W-:Y:S01]  /*74e0*/  FFMA.FTZ R0, R171, c[0x0][0x23c], -R6 ;  /* 0x00008f00ab007a23 */ /* 0x002fe20000010806 */
[----:B------:R-:W-:-:S05]  /*74f0*/  MOV R171, R109 ;  /* 0x0000006d00ab7202 */ /* 0x000fca0000000f00 */
[C---:B-----5:R-:W-:Y:S01]  /*7500*/  HMMA.16816.F32 R24, R8.reuse, R12, R40 ;  /* 0x0000000c0818723c */ /* 0x060fe20000001828 */
[----:B------:R-:W-:Y:S01]  /*7510*/  LDSM.16.MT88.4 R40, [R134+0xe800] ;  /* 0x00e800008628783b */ /* 0x000fe20000004200 */
[----:B------:R1:W-:Y:S06]  /*7520*/  MUFU.EX2 R132, R0 ;  /* 0x0000000000847308 */ /* 0x0003ec0000000800 */
[C---:B------:R-:W-:Y:S01]  /*7530*/  HMMA.16816.F32 R20, R8.reuse, R14, R20 ;  /* 0x0000000e0814723c */ /* 0x040fe20000001814 */
[----:B------:R-:W4:Y:S07]  /*7540*/  LDSM.16.MT88.4 R12, [R216+0xe000] ;  /* 0x00e00000d80c783b */ /* 0x000f2e0000004200 */
[----:B------:R-:W-:Y:S01]  /*7550*/  HMMA.16816.F32 R44, R8, R28, R44 ;  /* 0x0000001c082c723c */ /* 0x000fe2000000182c */
[----:B-1----:R-:W-:Y:S01]  /*7560*/  FFMA.FTZ R0, R160, c[0x0][0x23c], -R6 ;  /* 0x00008f00a0007a23 */ /* 0x002fe20000010806 */
[----:B------:R-:W-:-:S03]  /*7570*/  MOV R160, R112 ;  /* 0x0000007000a07202 */ /* 0x000fc60000000f00 */
[----:B------:R1:W5:Y:S03]  /*7580*/  MUFU.EX2 R131, R0 ;  /* 0x0000000000837308 */ /* 0x0003660000000800 */
[----:B------:R-:W-:Y:S01]  /*7590*/  HMMA.16816.F32 R60, R8, R30, R60 ;  /* 0x0000001e083c723c */ /* 0x000fe2000000183c */
[----:B------:R-:W3:Y:S06]  /*75a0*/  LDSM.16.MT88.4 R28, [R217+0xe000] ;  /* 0x00e00000d91c783b */ /* 0x000eec0000004200 */
[----:B--2---:R-:W-:Y:S01]  /*75b0*/  F2FP.PACK_AB R8, R137, R136 ;  /* 0x000000888908723e */ /* 0x004fe200000000ff */
[----:B-1----:R-:W-:Y:S01]  /*75c0*/  FFMA.FTZ R0, R175, c[0x0][0x23c], -R5 ;  /* 0x00008f00af007a23 */ /* 0x002fe20000010805 */
[----:B------:R-:W-:-:S02]  /*75d0*/  MOV R175, R108 ;  /* 0x0000006c00af7202 */ /* 0x000fc40000000f00 */
[----:B-----5:R-:W-:Y:S01]  /*75e0*/  F2FP.PACK_AB R10, R131, R132 ;  /* 0x00000084830a723e */ /* 0x020fe200000000ff */
[----:B------:R1:W-:Y:S02]  /*75f0*/  MUFU.EX2 R130, R0 ;  /* 0x0000000000827308 */ /* 0x0003e40000000800 */
[----:B-1----:R-:W-:Y:S01]  /*7600*/  FFMA.FTZ R0, R174, c[0x0][0x23c], -R5 ;  /* 0x00008f00ae007a23 */ /* 0x002fe20000010805 */
[----:B------:R-:W-:-:S05]  /*7610*/  MOV R174, R105 ;  /* 0x0000006900ae7202 */ /* 0x000fca0000000f00 */
[----:B------:R1:W2:Y:S02]  /*7620*/  MUFU.EX2 R129, R0 ;  /* 0x0000000000817308 */ /* 0x0002a40000000800 */
[----:B-1----:R-:W-:Y:S01]  /*7630*/  FFMA.FTZ R0, R173, c[0x0][0x23c], -R5 ;  /* 0x00008f00ad007a23 */ /* 0x002fe20000010805 */
[----:B------:R-:W-:Y:S02]  /*7640*/  MOV R173, R110 ;  /* 0x0000006e00ad7202 */ /* 0x000fe40000000f00 */
[----:B--2---:R-:W-:-:S03]  /*7650*/  F2FP.PACK_AB R9, R129, R130 ;  /* 0x000000828109723e */ /* 0x004fc600000000ff */
[----:B------:R1:W-:Y:S02]  /*7660*/  MUFU.EX2 R128, R0 ;  /* 0x0000000000807308 */ /* 0x0003e40000000800 */
[----:B-1----:R-:W-:Y:S01]  /*7670*/  FFMA.FTZ R0, R162, c[0x0][0x23c], -R5 ;  /* 0x00008f00a2007a23 */ /* 0x002fe20000010805 */
[----:B------:R-:W-:-:S05]  /*7680*/  MOV R162, R116 ;  /* 0x0000007400a27202 */ /* 0x000fca0000000f00 */
[----:B------:R1:W2:Y:S02]  /*7690*/  MUFU.EX2 R127, R0 ;  /* 0x00000000007f7308 */ /* 0x0002a40000000800 */
[----:B-1----:R-:W-:Y:S01]  /*76a0*/  FFMA.FTZ R0, R150, c[0x0][0x23c], -R6 ;  /* 0x00008f0096007a23 */ /* 0x002fe20000010806 */
[----:B------:R-:W-:Y:S02]  /*76b0*/  MOV R150, R117 ;  /* 0x0000007500967202 */ /* 0x000fe40000000f00 */
[----:B--2---:R-:W-:-:S03]  /*76c0*/  F2FP.PACK_AB R11, R127, R128 ;  /* 0x000000807f0b723e */ /* 0x004fc600000000ff */
[----:B------:R1:W-:Y:S04]  /*76d0*/  MUFU.EX2 R125, R0 ;  /* 0x00000000007d7308 */ /* 0x0003e80000000800 */
[C---:B---3--:R-:W-:Y:S08]  /*76e0*/  HMMA.16816.F32 R56, R8.reuse, R16, R52 ;  /* 0x000000100838723c */ /* 0x048ff00000001834 */
        /* <DEDUP_REMOVED lines=8> */
[----:B-1----:R-:W-:Y:S01]  /*7770*/  FFMA.FTZ R0, R133, c[0x0][0x23c], -R6 ;  /* 0x00008f0085007a23 */ /* 0x002fe20000010806 */
[----:B------:R-:W-:-:S05]  /*7780*/  MOV R133, R106 ;  /* 0x0000006a00857202 */ /* 0x000fca0000000f00 */
[C---:B------:R-:W-:Y:S01]  /*7790*/  HMMA.16816.F32 R44, R8.reuse, R32, R44 ;  /* 0x00000020082c723c */ /* 0x040fe2000000182c */
[----:B------:R1:W-:Y:S07]  /*77a0*/  MUFU.EX2 R122, R0 ;  /* 0x00000000007a7308 */ /* 0x0003ee0000000800 */
[C---:B------:R-:W-:Y:S08]  /*77b0*/  HMMA.16816.F32 R60, R8.reuse, R34, R60 ;  /* 0x00000022083c723c */ /* 0x040ff0000000183c */
[----:B------:R-:W-:Y:S01]  /*77c0*/  HMMA.16816.F32 R48, R8, R28, R48 ;  /* 0x0000001c0830723c */ /* 0x000fe20000001830 */
[----:B-1----:R-:W-:Y:S01]  /*77d0*/  FFMA.FTZ R0, R124, c[0x0][0x23c], -R6 ;  /* 0x00008f007c007a23 */ /* 0x002fe20000010806 */
[----:B------:R-:W-:-:S03]  /*77e0*/  MOV R124, R101 ;  /* 0x00000065007c7202 */ /* 0x000fc60000000f00 */
[----:B------:R1:W5:Y:S03]  /*77f0*/  MUFU.EX2 R121, R0 ;  /* 0x0000000000797308 */ /* 0x0003660000000800 */
[----:B------:R-:W-:Y:S01]  /*7800*/  HMMA.16816.F32 R64, R8, R30, R64 ;  /* 0x0000001e0840723c */ /* 0x000fe20000001840 */
[----:B------:R-:W2:Y:S06]  /*7810*/  LDSM.16.MT88.4 R28, [R217+0xe800] ;  /* 0x00e80000d91c783b */ /* 0x000eac0000004200 */
[----:B---3--:R-:W-:Y:S01]  /*7820*/  F2FP.PACK_AB R8, R126, R125 ;  /* 0x0000007d7e08723e */ /* 0x008fe200000000ff */
[----:B-1----:R-:W-:Y:S01]  /*7830*/  FFMA.FTZ R0, R176, c[0x0][0x23c], -R5 ;  /* 0x00008f00b0007a23 */ /* 0x002fe20000010805 */
[----:B------:R-:W-:-:S02]  /*7840*/  MOV R176, R118 ;  /* 0x0000007600b07202 */ /* 0x000fc40000000f00 */
[----:B-----5:R-:W-:Y:S01]  /*7850*/  F2FP.PACK_AB R10, R121, R122 ;  /* 0x0000007a790a723e */ /* 0x020fe200000000ff */
[----:B------:R1:W-:Y:S02]  /*7860*/  MUFU.EX2 R120, R0 ;  /* 0x0000000000787308 */ /* 0x0003e40000000800 */
[----:B------:R-:W-:-:S04]  /*7870*/  FADD.FTZ R4, R176, R4 ;  /* 0x00000004b0047221 */ /* 0x000fc80000010000 */
[----:B------:R-:W-:-:S04]  /*7880*/  FADD.FTZ R4, R133, R4 ;  /* 0x0000000485047221 */ /* 0x000fc80000010000 */
[----:B------:R-:W-:Y:S02]  /*7890*/  FADD.FTZ R4, R150, R4 ;  /* 0x0000000496047221 */ /* 0x000fe40000010000 */
[----:B-1----:R-:W-:Y:S01]  /*78a0*/  FFMA.FTZ R0, R172, c[0x0][0x23c], -R5 ;  /* 0x00008f00ac007a23 */ /* 0x002fe20000010805 */
[----:B------:R-:W-:-:S03]  /*78b0*/  MOV R172, R115 ;  /* 0x0000007300ac7202 */ /* 0x000fc60000000f00 */
[----:B------:R1:W3:Y:S02]  /*78c0*/  MUFU.EX2 R119, R0 ;  /* 0x0000000000777308 */ /* 0x0002e40000000800 */
[----:B-1----:R-:W-:Y:S01]  /*78d0*/  FFMA.FTZ R0, R144, c[0x0][0x23c], -R5 ;  /* 0x00008f0090007a23 */ /* 0x002fe20000010805 */
[----:B------:R-:W-:Y:S02]  /*78e0*/  MOV R144, R102 ;  /* 0x0000006600907202 */ /* 0x000fe40000000f00 */
[----:B---3--:R-:W-:-:S03]  /*78f0*/  F2FP.PACK_AB R9, R119, R120 ;  /* 0x000000787709723e */ /* 0x008fc600000000ff */
[----:B------:R1:W-:Y:S01]  /*7900*/  MUFU.EX2 R118, R0 ;  /* 0x0000000000767308 */ /* 0x0003e20000000800 */
[----:B------:R-:W-:-:S04]  /*7910*/  FADD.FTZ R2, R2, R144 ;  /* 0x0000009002027221 */ /* 0x000fc80000010000 */
[----:B------:R-:W-:-:S04]  /*7920*/  FADD.FTZ R2, R172, R2 ;  /* 0x00000002ac027221 */ /* 0x000fc80000010000 */
[----:B------:R-:W-:-:S04]  /*7930*/  FADD.FTZ R2, R124, R2 ;  /* 0x000000027c027221 */ /* 0x000fc80000010000 */
[----:B------:R-:W-:Y:S02]  /*7940*/  FADD.FTZ R2, R161, R2 ;  /* 0x00000002a1027221 */ /* 0x000fe40000010000 */
[----:B-1----:R-:W-:Y:S02]  /*7950*/  FFMA.FTZ R0, R123, c[0x0][0x23c], -R5 ;  /* 0x00008f007b007a23 */ /* 0x002fe40000010805 */
[----:B------:R-:W-:Y:S02]  /*7960*/  FADD.FTZ R2, R162, R2 ;  /* 0x00000002a2027221 */ /* 0x000fe40000010000 */
[----:B------:R1:W3:Y:S02]  /*7970*/  MUFU.EX2 R117, R0 ;  /* 0x0000000000757308 */ /* 0x0002e40000000800 */
[----:B------:R-:W-:Y:S01]  /*7980*/  FADD.FTZ R2, R170, R2 ;  /* 0x00000002aa027221 */ /* 0x000fe20000010000 */
[----:B------:R-:W-:Y:S02]  /*7990*/  MOV R170, R169 ;  /* 0x000000a900aa7202 */ /* 0x000fe40000000f00 */
[----:B------:R-:W-:Y:S01]  /*79a0*/  MOV R169, R166 ;  /* 0x000000a600a97202 */ /* 0x000fe20000000f00 */
[----:B------:R-:W-:Y:S01]  /*79b0*/  FADD.FTZ R2, R164, R2 ;  /* 0x00000002a4027221 */ /* 0x000fe20000010000 */
[----:B------:R-:W-:-:S02]  /*79c0*/  MOV R166, R163 ;  /* 0x000000a300a67202 */ /* 0x000fc40000000f00 */
[----:B------:R-:W-:Y:S02]  /*79d0*/  MOV R164, R79 ;  /* 0x0000004f00a47202 */ /* 0x000fe40000000f00 */
[----:B------:R-:W-:Y:S01]  /*79e0*/  MOV R163, R77 ;  /* 0x0000004d00a37202 */ /* 0x000fe20000000f00 */
[----:B-1----:R-:W-:Y:S01]  /*79f0*/  FFMA.FTZ R0, R114, c[0x0][0x23c], -R6 ;  /* 0x00008f0072007a23 */ /* 0x002fe20000010806 */
[----:B---3--:R-:W-:-:S03]  /*7a00*/  F2FP.PACK_AB R11, R117, R118 ;  /* 0x00000076750b723e */ /* 0x008fc600000000ff */
[----:B------:R1:W-:Y:S04]  /*7a10*/  MUFU.EX2 R112, R0 ;  /* 0x0000000000707308 */ /* 0x0003e80000000800 */
        /* <DEDUP_REMOVED lines=121> */
[----:B------:R-:W-:Y:S01]  /*81b0*/  FADD.FTZ R0, R165, R0 ;  /* 0x00000000a5007221 */ /* 0x000fe20000010000 */
[----:B------:R-:W-:Y:S01]  /*81c0*/  MOV R165, R167 ;  /* 0x000000a700a57202 */ /* 0x000fe20000000f00 */
[----:B------:R2:W1:Y:S01]  /*81d0*/  MUFU.EX2 R85, R4 ;  /* 0x0000000400557308 */ /* 0x0004620000000800 */
[----:B------:R-:W-:Y:S01]  /*81e0*/  MOV R167, R168 ;  /* 0x000000a800a77202 */ /* 0x000fe20000000f00 */
[----:B------:R-:W-:Y:S01]  /*81f0*/  FADD.FTZ R0, R78, R0 ;  /* 0x000000004e007221 */ /* 0x000fe20000010000 */
[----:B------:R-:W-:-:S02]  /*8200*/  MOV R168, R76 ;  /* 0x0000004c00a87202 */ /* 0x000fc40000000f00 */
[----:B------:R-:W-:Y:S01]  /*8210*/  HMMA.16816.F32 R76, R8, R20, R48 ;  /* 0x00000014084c723c */ /* 0x000fe20000001830 */
[----:B------:R-:W-:Y:S01]  /*8220*/  FADD.FTZ R0, R175, R0 ;  /* 0x00000000af007221 */ /* 0x000fe20000010000 */
[----:B------:R-:W4:Y:S03]  /*8230*/  LDSM.16.MT88.4 R20, [R134+0x11000] ;  /* 0x011000008614783b */ /* 0x000f260000004200 */
[----:B------:R-:W-:Y:S02]  /*8240*/  FADD.FTZ R0, R171, R0 ;  /* 0x00000000ab007221 */ /* 0x000fe40000010000 */
[----:B-----5:R-:W-:Y:S02]  /*8250*/  F2FP.PACK_AB R8, R92, R91 ;  /* 0x0000005b5c08723e */ /* 0x020fe400000000ff */
[----:B------:R-:W-:Y:S01]  /*8260*/  FADD.FTZ R0, R169, R0 ;  /* 0x00000000a9007221 */ /* 0x000fe20000010000 */
[----:B---3--:R-:W-:Y:S01]  /*8270*/  F2FP.PACK_AB R9, R87, R88 ;  /* 0x000000585709723e */ /* 0x008fe200000000ff */
[----:B--2---:R-:W-:Y:S01]  /*8280*/  FADD.FTZ R4, R174, R2 ;  /* 0x00000002ae047221 */ /* 0x004fe20000010000 */
[----:B------:R-:W-:Y:S01]  /*8290*/  F2FP.PACK_AB R10, R89, R90 ;  /* 0x0000005a590a723e */ /* 0x000fe200000000ff */
[----:B------:R-:W-:Y:S01]  /*82a0*/  FFMA.FTZ R2, R196, c[0x0][0x23c], -R6 ;  /* 0x00008f00c4027a23 */ /* 0x000fe20000010806 */
[----:B-1----:R-:W-:Y:S01]  /*82b0*/  F2FP.PACK_AB R11, R85, R86 ;  /* 0x00000056550b723e */ /* 0x002fe200000000ff */
[----:B------:R-:W-:-:S02]  /*82c0*/  FADD.FTZ R4, R160, R4 ;  /* 0x00000004a0047221 */ /* 0x000fc40000010000 */
[----:B------:R1:W-:Y:S01]  /*82d0*/  MUFU.EX2 R84, R2 ;  /* 0x0000000200547308 */ /* 0x0003e20000000800 */
[----:B------:R-:W-:-:S03]  /*82e0*/  FADD.FTZ R0, R166, R0 ;  /* 0x00000000a6007221 */ /* 0x000fc60000010000 */
[----:B------:R-:W-:Y:S01]  /*82f0*/  HMMA.16816.F32 R44, R8, R28, R64 ;  /* 0x0000001c082c723c */ /* 0x000fe20000001840 */
[----:B------:R-:W-:-:S04]  /*8300*/  FADD.FTZ R0, R168, R0 ;  /* 0x00000000a8007221 */ /* 0x000fc80000010000 */
[----:B------:R-:W-:-:S03]  /*8310*/  FADD.FTZ R0, R164, R0 ;  /* 0x00000000a4007221 */ /* 0x000fc60000010000 */
[C---:B------:R-:W-:Y:S01]  /*8320*/  HMMA.16816.F32 R48, R8.reuse, R24, R60 ;  /* 0x000000180830723c */ /* 0x040fe2000000183c */
[----:B------:R-:W-:Y:S02]  /*8330*/  FADD.FTZ R0, R158, R0 ;  /* 0x000000009e007221 */ /* 0x000fe40000010000 */
[----:B-1----:R-:W-:Y:S02]  /*8340*/  FADD.FTZ R2, R170, R4 ;  /* 0x00000004aa027221 */ /* 0x002fe40000010000 */
[----:B------:R-:W-:Y:S02]  /*8350*/  FADD.FTZ R0, R156, R0 ;  /* 0x000000009c007221 */ /* 0x000fe40000010000 */
        /* <DEDUP_REMOVED lines=16> */
[C---:B------:R-:W-:Y:S01]  /*8460*/  HMMA.16816.F32 R52, R8.reuse, R18, R68 ;  /* 0x000000120834723c */ /* 0x040fe20000001844 */
[----:B------:R-:W-:Y:S01]  /*8470*/  FADD.FTZ R0, R212, R0 ;  /* 0x00000000d4007221 */ /* 0x000fe20000010000 */
[----:B------:R-:W1:Y:S01]  /*8480*/  LDSM.16.MT88.4 R16, [R217+0x11000] ;  /* 0x01100000d910783b */ /* 0x000e620000004200 */
[----:B------:R-:W-:Y:S02]  /*8490*/  FADD.FTZ R2, R250, R2 ;  /* 0x00000002fa027221 */ /* 0x000fe40000010000 */
[----:B------:R-:W-:Y:S01]  /*84a0*/  FADD.FTZ R0, R213, R0 ;  /* 0x00000000d5007221 */ /* 0x000fe20000010000 */
[----:B------:R-:W-:Y:S01]  /*84b0*/  LDSM.16.MT88.4 R156, [R135+0x11800] ;  /* 0x01180000879c783b */ /* 0x000fe20000004200 */
[----:B------:R-:W-:Y:S01]  /*84c0*/  FADD.FTZ R2, R252, R2 ;  /* 0x00000002fc027221 */ /* 0x000fe20000010000 */
[----:B----4-:R-:W-:Y:S01]  /*84d0*/  HMMA.16816.F32 R76, R8, R12, R76 ;  /* 0x0000000c084c723c */ /* 0x010fe2000000184c */
[----:B------:R-:W-:-:S02]  /*84e0*/  FADD.FTZ R0, R149, R0 ;  /* 0x0000000095007221 */ /* 0x000fc40000010000 */
[----:B------:R-:W-:Y:S02]  /*84f0*/  FADD.FTZ R2, R243, R2 ;  /* 0x00000002f3027221 */ /* 0x000fe40000010000 */
[----:B------:R-:W-:Y:S02]  /*8500*/  FADD.FTZ R0, R147, R0 ;  /* 0x0000000093007221 */ /* 0x000fe40000010000 */
[----:B------:R-:W-:Y:S01]  /*8510*/  FADD.FTZ R2, R245, R2 ;  /* 0x00000002f5027221 */ /* 0x000fe20000010000 */
[----:B------:R-:W-:Y:S01]  /*8520*/  HMMA.16816.F32 R32, R8, R14, R32 ;  /* 0x0000000e0820723c */ /* 0x000fe20000001820 */
[----:B------:R-:W-:Y:S01]  /*8530*/  FADD.FTZ R0, R151, R0 ;  /* 0x0000000097007221 */ /* 0x000fe20000010000 */
[----:B------:R-:W2:Y:S01]  /*8540*/  LDSM.16.MT88.4 R12, [R135+0x11000] ;  /* 0x01100000870c783b */ /* 0x000ea20000004200 */
[----:B------:R-:W-:Y:S02]  /*8550*/  FADD.FTZ R2, R242, R2 ;  /* 0x00000002f2027221 */ /* 0x000fe40000010000 */
[----:B------:R-:W-:-:S02]  /*8560*/  FADD.FTZ R0, R148, R0 ;  /* 0x0000000094007221 */ /* 0x000fc40000010000 */
[----:B------:R-:W-:Y:S01]  /*8570*/  FADD.FTZ R2, R244, R2 ;  /* 0x00000002f4027221 */ /* 0x000fe20000010000 */
[----:B------:R-:W-:Y:S01]  /*8580*/  LDSM.16.MT88.4 R148, [R217+0x11800] ;  /* 0x01180000d994783b */ /* 0x000fe20000004200 */
        /* <DEDUP_REMOVED lines=59> */
[----:B------:R3:W4:Y:S01]  /*8940*/  MUFU.EX2 R59, R4 ;  /* 0x00000004003b7308 */ /* 0x0007220000000800 */
        /* <DEDUP_REMOVED lines=13> */
[----:B----4-:R-:W-:-:S02]  /*8a20*/  FADD.FTZ R0, R59, R0 ;  /* 0x000000003b007221 */ /* 0x010fc40000010000 */
[----:B------:R-:W-:-:S04]  /*8a30*/  FADD.FTZ R2, R84, R2 ;  /* 0x0000000254027221 */ /* 0x000fc80000010000 */
[----:B------:R-:W-:-:S04]  /*8a40*/  FADD.FTZ R2, R65, R2 ;  /* 0x0000000241027221 */ /* 0x000fc80000010000 */
[----:B------:R-:W-:Y:S01]  /*8a50*/  FADD.FTZ R2, R64, R2 ;  /* 0x0000000240027221 */ /* 0x000fe20000010000 */
[C---:B---3--:R-:W-:Y:S01]  /*8a60*/  F2FP.PACK_AB R9, R60.reuse, R59 ;  /* 0x0000003b3c09723e */ /* 0x048fe200000000ff */
[--C-:B------:R-:W-:Y:S02]  /*8a70*/  FFMA.FTZ R4, R203, c[0x0][0x23c], -R5.reuse ;  /* 0x00008f00cb047a23 */ /* 0x100fe40000010805 */
[----:B------:R-:W-:Y:S02]  /*8a80*/  FADD.FTZ R0, R60, R0 ;  /* 0x000000003c007221 */ /* 0x000fe40000010000 */
[----:B------:R3:W4:Y:S01]  /*8a90*/  MUFU.EX2 R58, R4 ;  /* 0x00000004003a7308 */ /* 0x0007220000000800 */
[----:B------:R-:W-:Y:S02]  /*8aa0*/  FADD.FTZ R2, R61, R2 ;  /* 0x000000023d027221 */ /* 0x000fe40000010000 */
[----:B---3--:R-:W-:Y:S02]  /*8ab0*/  FFMA.FTZ R4, R204, c[0x0][0x23c], -R5 ;  /* 0x00008f00cc047a23 */ /* 0x008fe40000010805 */
[----:B----4-:R-:W-:-:S03]  /*8ac0*/  FADD.FTZ R0, R58, R0 ;  /* 0x000000003a007221 */ /* 0x010fc60000010000 */
[----:B------:R-:W3:Y:S02]  /*8ad0*/  MUFU.EX2 R57, R4 ;  /* 0x0000000400397308 */ /* 0x000ee40000000800 */
[----:B---3--:R-:W-:Y:S01]  /*8ae0*/  F2FP.PACK_AB R11, R57, R58 ;  /* 0x0000003a390b723e */ /* 0x008fe200000000ff */
[----:B------:R-:W-:Y:S02]  /*8af0*/  FFMA.FTZ R4, R205, c[0x0][0x23c], -R6 ;  /* 0x00008f00cd047a23 */ /* 0x000fe40000010806 */
[----:B------:R-:W-:-:S03]  /*8b00*/  FADD.FTZ R0, R57, R0 ;  /* 0x0000000039007221 */ /* 0x000fc60000010000 */
[----:B------:R3:W4:Y:S01]  /*8b10*/  MUFU.EX2 R56, R4 ;  /* 0x0000000400387308 */ /* 0x0007220000000800 */
        /* <DEDUP_REMOVED lines=21> */
[C---:B---3--:R-:W-:Y:S01]  /*8c70*/  FADD.FTZ R2, R37.reuse, R2 ;  /* 0x0000000225027221 */ /* 0x048fe20000010000 */
[----:B------:R-:W-:Y:S01]  /*8c80*/  F2FP.PACK_AB R166, R37, R38 ;  /* 0x0000002625a6723e */ /* 0x000fe200000000ff */
[----:B-1----:R-:W-:Y:S02]  /*8c90*/  FFMA.FTZ R4, R207, c[0x0][0x23c], -R5 ;  /* 0x00008f00cf047a23 */ /* 0x002fe40000010805 */
[----:B--2---:R-:W-:-:S03]  /*8ca0*/  FADD.FTZ R0, R19, R0 ;  /* 0x0000000013007221 */ /* 0x004fc60000010000 */
        /* <DEDUP_REMOVED lines=8> */
[----:B--2---:R-:W1:Y:S03]  /*8d30*/  LDSM.16.MT88.4 R4, [R216+0x11800] ;  /* 0x01180000d804783b */ /* 0x004e660000004200 */
[C---:B---3--:R-:W-:Y:S01]  /*8d40*/  FADD.FTZ R0, R16.reuse, R0 ;  /* 0x0000000010007221 */ /* 0x048fe20000010000 */
[----:B------:R-:W-:-:S04]  /*8d50*/  F2FP.PACK_AB R167, R16, R17 ;  /* 0x0000001110a7723e */ /* 0x000fc800000000ff */
[----:B------:R2:W-:Y:S03]  /*8d60*/  STL [R1+0x1c], R0 ;  /* 0x00001c0001007387 */ /* 0x0005e60000100800 */
[C---:B------:R-:W-:Y:S01]  /*8d70*/  HMMA.16816.F32 R136, R164.reuse, R140, R44 ;  /* 0x0000008ca488723c */ /* 0x040fe2000000182c */
[----:B------:R2:W-:Y:S07]  /*8d80*/  STL [R1+0x18], R2 ;  /* 0x0000180201007387 */ /* 0x0005ee0000100800 */
        /* <DEDUP_REMOVED lines=8> */
[----:B--2---:R-:W-:Y:S01]  /*8e10*/  IADD3 R0, R188, -0x2, RZ ;  /* 0xfffffffebc007810 */ /* 0x004fe20007ffe0ff */
[----:B------:R-:W-:Y:S01]  /*8e20*/  ULDC UR4, c[0x0][0x1a0] ;  /* 0x0000680000047ab9 */ /* 0x000fe20000000800 */
[----:B------:R-:W-:Y:S01]  /*8e30*/  IMAD.MOV.U32 R133, RZ, RZ, R3 ;  /* 0x000000ffff857224 */ /* 0x000fe200078e0003 */
[----:B------:R-:W-:Y:S01]  /*8e40*/  ULEA UR4, -UR4, URZ, 0x8 ;  /* 0x0000003f04047291 */ /* 0x000fe2000f8e413f */
[----:B------:R-:W-:Y:S01]  /*8e50*/  IMAD.MOV.U32 R132, RZ, RZ, R36 ;  /* 0x000000ffff847224 */ /* 0x000fe200078e0024 */
[----:B------:R1:W-:Y:S02]  /*8e60*/  STL [R1], R0 ;  /* 0x0000000001007387 */ /* 0x0003e40000100800 */
[----:B------:R-:W-:-:S02]  /*8e70*/  USHF.R.S32.HI UR6, URZ, 0x1f, UR4 ;  /* 0x0000001f3f067899 */ /* 0x000fc40008011404 */
[----:B------:R2:W-:Y:S01]  /*8e80*/  STL [R1+0x14], R178 ;  /* 0x000014b201007387 */ /* 0x0005e20000100800 */
[----:B------:R-:W-:-:S03]  /*8e90*/  MOV R2, UR4 ;  /* 0x0000000400027c02 */ /* 0x000fc60008000f00 */
[----:B------:R2:W-:Y:S01]  /*8ea0*/  STL [R1+0x10], R179 ;  /* 0x000010b301007387 */ /* 0x0005e20000100800 */
[----:B-1----:R-:W-:-:S03]  /*8eb0*/  MOV R0, UR6 ;  /* 0x0000000600007c02 */ /* 0x002fc60008000f00 */
.L_x_2186:
[----:B------:R-:W-:Y:S01]  /*8ec0*/  ULDC UR8, c[0x0][0x1a0] ;  /* 0x0000680000087ab9 */ /* 0x000fe20000000800 */
[----:B-1----:R1:W5:Y:S01]  /*8ed0*/  LDL R242, [R1] ;  /* 0x0000000001f27983 */ /* 0x0023620000100800 */
[----:B------:R-:W-:Y:S01]  /*8ee0*/  ULEA UR6, -UR8, URZ, 0x8 ;  /* 0x0000003f08067291 */ /* 0x000fe2000f8e413f */
[----:B------:R-:W-:Y:S04]  /*8ef0*/  DEPBAR.LE SB0, 0x0 ;  /* 0x000080000000791a */ /* 0x000fe80000000000 */
[----:B------:R-:W-:Y:S01]  /*8f00*/  ULDC UR14, c[0x0][0x1a0] ;  /* 0x00006800000e7ab9 */ /* 0x000fe20000000800 */
[----:B------:R-:W-:Y:S01]  /*8f10*/  BAR.SYNC.DEFER_BLOCKING 0x0 ;  /* 0x0000000000007b1d */ /* 0x000fe20000010000 */
[----:B------:R-:W-:Y:S02]  /*8f20*/  USHF.R.S32.HI UR4, URZ, 0x1f, UR6 ;  /* 0x0000001f3f047899 */ /* 0x000fe40008011406 */
[----:B------:R-:W-:Y:S04]  /*8f30*/  ULEA UR13, -UR14, URZ, 0x8 ;  /* 0x0000003f0e0d7291 */ /* 0x000fe8000f8e413f */
[----:B------:R-:W-:Y:S02]  /*8f40*/  MOV R0, UR4 ;  /* 0x0000000400007c02 */ /* 0x000fe40008000f00 */
[----:B------:R-:W-:Y:S01]  /*8f50*/  MOV R2, UR13 ;  /* 0x0000000d00027c02 */ /* 0x000fe20008000f00 */
[----:B------:R-:W-:-:S05]  /*8f60*/  @P6 BRA `(.L_x_2183) ;  /* 0x000003c000006947 */ /* 0x000fca0003800000 */
[----:B-----5:R-:W-:Y:S01]  /*8f70*/  IMAD.SHL.U32 R5, R242, 0x100, RZ ;  /* 0x00000100f2057824 */ /* 0x020fe200078e00ff */
[----:B------:R-:W3:Y:S01]  /*8f80*/  LDL.64 R10, [R1+0x8] ;  /* 0x00000800010a7983 */ /* 0x000ee20000100a00 */
[----:B------:R-:W-:Y:S03]  /*8f90*/  IABS R9, c[0x0][0x2d0] ;  /* 0x0000b40000097a13 */ /* 0x000fe60000000000 */
[C---:B------:R-:W-:Y:S01]  /*8fa0*/  IADD3 R7, R5.reuse, 0x100, RZ ;  /* 0x0000010005077810 */ /* 0x040fe20007ffe0ff */
[----:B------:R-:W4:Y:S01]  /*8fb0*/  I2F.RP R2, R9 ;  /* 0x0000000900027306 */ /* 0x000f220000209400 */
[----:B------:R-:W-:Y:S02]  /*8fc0*/  IABS R6, R5 ;  /* 0x0000000500067213 */ /* 0x000fe40000000000 */
[----:B------:R-:W-:Y:S02]  /*8fd0*/  IABS R4, R7 ;  /* 0x0000000700047213 */ /* 0x000fe40000000000 */
[----:B------:R-:W-:Y:S02]  /*8fe0*/  LOP3.LUT R5, R5, c[0x0][0x2d0], RZ, 0x3c, !PT ;  /* 0x0000b40005057a12 */ /* 0x000fe400078e3cff */
[----:B------:R-:W-:Y:S02]  /*8ff0*/  LOP3.LUT R7, R7, c[0x0][0x2d0], RZ, 0x3c, !PT ;  /* 0x0000b40007077a12 */ /* 0x000fe400078e3cff */
[----:B------:R-:W-:Y:S02]  /*9000*/  ISETP.GE.AND P0, PT, R5, RZ, PT ;  /* 0x000000ff0500720c */ /* 0x000fe40003f06270 */
[----:B------:R-:W-:Y:S01]  /*9010*/  ISETP.GE.AND P2, PT, R7, RZ, PT ;  /* 0x000000ff0700720c */ /* 0x000fe20003f46270 */
[----:B----4-:R-:W4:Y:S02]  /*9020*/  MUFU.RCP R2, R2 ;  /* 0x0000000200027308 */ /* 0x010f240000001000 */
[----:B----4-:R-:W-:Y:S08]  /*9030*/  IADD3 R2, R2, 0xffffffe, RZ ;  /* 0x0ffffffe02027810 */ /* 0x010ff00007ffe0ff */
[----:B------:R-:W4:Y:S02]  /*9040*/  F2I.FTZ.U32.TRUNC.NTZ R3, R2 ;  /* 0x0000000200037305 */ /* 0x000f24000021f000 */
[--C-:B----4-:R-:W-:Y:S02]  /*9050*/  IMAD.MOV R0, RZ, RZ, -R3.reuse ;  /* 0x000000ffff007224 */ /* 0x110fe400078e0a03 */
        /* <DEDUP_REMOVED lines=25> */
[-C--:B---3--:R-:W-:Y:S02]  /*91f0*/  LEA R4, P1, R6, R10.reuse, 0x2 ;  /* 0x0000000a06047211 */ /* 0x088fe400078210ff */
[----:B------:R-:W-:Y:S02]  /*9200*/  LEA R2, P0, R0, R10, 0x2 ;  /* 0x0000000a00027211 */ /* 0x000fe400078010ff */
[-C--:B------:R-:W-:Y:S02]  /*9210*/  LEA.HI.X.SX32 R5, R6, R11.reuse, 0x2, P1 ;  /* 0x0000000b06057211 */ /* 0x080fe400008f16ff */
[C---:B------:R-:W-:Y:S01]  /*9220*/  LEA.HI.X.SX32 R3, R0.reuse, R11, 0x2, P0 ;  /* 0x0000000b00037211 */ /* 0x040fe200000f16ff */
[----:B------:R-:W-:Y:S02]  /*9230*/  IMAD.IADD R0, R0, 0x1, -R6 ;  /* 0x0000000100007824 */ /* 0x000fe400078e0a06 */
[----:B------:R3:W4:Y:S04]  /*9240*/  LDG.E R7, [R4.64] ;  /* 0x0000000a04077981 */ /* 0x000728000c1e1900 */
[----:B---3--:R3:W4:Y:S02]  /*9250*/  LDG.E R5, [R2.64] ;  /* 0x0000000a02057981 */ /* 0x008724000c1e1900 */
[----:B---3--:R-:W-:Y:S04]  /*9260*/  IMAD.MOV.U32 R2, RZ, RZ, c[0x0][0x2d0] ;  /* 0x0000b400ff027624 */ /* 0x008fe800078e00ff */
[----:B------:R-:W-:Y:S05]  /*9270*/  IMAD R0, R0, R2, -0x100 ;  /* 0xffffff0000007424 */ /* 0x000fea00078e0202 */
[----:B------:R-:W-:Y:S05]  /*9280*/  SHF.R.S32.HI R2, RZ, 0x1f, R0 ;  /* 0x0000001fff027819 */ /* 0x000fea0000011400 */
[----:B------:R-:W-:Y:S02]  /*9290*/  IMAD R4, R2, c[0x0][0x1a0], RZ ;  /* 0x0000680002047a24 */ /* 0x000fe400078e02ff */
[C---:B------:R-:W-:Y:S04]  /*92a0*/  IMAD.WIDE.U32 R2, R0.reuse, c[0x0][0x1a0], RZ ;  /* 0x0000680000027a25 */ /* 0x040fe800078e00ff */
[----:B------:R-:W-:Y:S04]  /*92b0*/  IMAD R0, R0, c[0x0][0x1a4], R4 ;  /* 0x0000690000007a24 */ /* 0x000fe800078e0204 */
[----:B------:R-:W-:Y:S02]  /*92c0*/  IMAD.IADD R3, R3, 0x1, R0 ;  /* 0x0000000103037824 */ /* 0x000fe400078e0200 */
[----:B----4-:R-:W-:Y:S04]  /*92d0*/  IMAD.IADD R5, R7, 0x1, -R5 ;  /* 0x0000000107057824 */ /* 0x010fe800078e0a05 */
[C---:B------:R-:W-:Y:S01]  /*92e0*/  IMAD.WIDE.U32 R2, R5.reuse, c[0x0][0x188], R2 ;  /* 0x0000620005027a25 */ /* 0x040fe200078e0002 */
[----:B------:R-:W-:Y:S05]  /*92f0*/  SHF.R.S32.HI R4, RZ, 0x1f, R5 ;  /* 0x0000001fff047819 */ /* 0x000fea0000011405 */
[----:B------:R-:W-:Y:S04]  /*9300*/  IMAD R0, R4, c[0x0][0x188], RZ ;  /* 0x0000620004007a24 */ /* 0x000fe800078e02ff */
[----:B------:R-:W-:Y:S04]  /*9310*/  IMAD R0, R5, c[0x0][0x18c], R0 ;  /* 0x0000630005007a24 */ /* 0x000fe800078e0200 */
[----:B------:R-:W-:Y:S02]  /*9320*/  IMAD.IADD R0, R3, 0x1, R0 ;  /* 0x0000000103007824 */ /* 0x000fe400078e0200 */
.L_x_2183:
[----:B------:R-:W3:Y:S04]  /*9330*/  LDL.LU R11, [R1+0x10] ;  /* 0x00001000010b7983 */ /* 0x000ee80000300800 */
[----:B------:R-:W4:Y:S02]  /*9340*/  LDL.LU R10, [R1+0x14] ;  /* 0x00001400010a7983 */ /* 0x000f240000300800 */
[C---:B----4-:R-:W-:Y:S04]  /*9350*/  LEA R10, P0, R2.reuse, R10, 0x1 ;  /* 0x0000000a020a7211 */ /* 0x050fe800078008ff */
[----:B---3--:R-:W-:Y:S01]  /*9360*/  LEA.HI.X R11, R2, R11, R0, 0x1, P0 ;  /* 0x0000000b020b7211 */ /* 0x008fe200000f0c00 */
[----:B------:R3:W-:Y:S01]  /*9370*/  STL [R1+0x14], R10 ;  /* 0x0000140a01007387 */ /* 0x0007e20000100800 */
[----:B------:R-:W-:Y:S03]  /*9380*/  IADD3 R8, P0, R10, UR12, RZ ;  /* 0x0000000c0a087c10 */ /* 0x000fe6000ff1e0ff */
[----:B------:R-:W-:Y:S01]  /*9390*/  @!PT LDS RZ, [RZ] ;  /* 0x00000000fffff984 */ /* 0x000fe20000000800 */
[----:B------:R-:W-:Y:S01]  /*93a0*/  @!PT LDS RZ, [RZ] ;  /* 0x00000000fffff984 */ /* 0x000fe20000000800 */
[----:B------:R-:W-:Y:S01]  /*93b0*/  @!PT LDS RZ, [RZ] ;  /* 0x00000000fffff984 */ /* 0x000fe20000000800 */
[----:B------:R3:W-:Y:S01]  /*93c0*/  LDGSTS.E.BYPASS.LTC128B.128 [R241+0xa000], [R10.64] ;  /* 0x0a0000000af17fae */ /* 0x0007e2000b901d4a */
[----:B------:R-:W-:Y:S02]  /*93d0*/  IADD3.X R9, R11, UR7, RZ, P0, !PT ;  /* 0x000000070b097c10 */ /* 0x000fe400087fe4ff */
[----:B------:R-:W-:Y:S04]  /*93e0*/  IADD3 R6, P0, R8, UR12, RZ ;  /* 0x0000000c08067c10 */ /* 0x000fe8000ff1e0ff */
[----:B------:R-:W-:Y:S01]  /*93f0*/  IADD3.X R7, R9, UR7, RZ, P0, !PT ;  /* 0x0000000709077c10 */ /* 0x000fe200087fe4ff */
[----:B------:R4:W-:Y:S01]  /*9400*/  LDGSTS.E.BYPASS.LTC128B.128 [R241+0xa800], [R8.64] ;  /* 0x0a80000008f17fae */ /* 0x0009e2000b901d4a */
[----:B------:R-:W-:Y:S04]  /*9410*/  IADD3 R4, P0, R6, UR12, RZ ;  /* 0x0000000c06047c10 */ /* 0x000fe8000ff1e0ff */
[----:B------:R-:W-:Y:S02]  /*9420*/  IADD3.X R5, R7, UR7, RZ, P0, !PT ;  /* 0x0000000707057c10 */ /* 0x000fe400087fe4ff */
[----:B------:R-:W-:Y:S01]  /*9430*/  IADD3 R2, P0, R4, UR12, RZ ;  /* 0x0000000c04027c10 */ /* 0x000fe2000ff1e0ff */
[----:B------:R1:W-:Y:S03]  /*9440*/  LDGSTS.E.BYPASS.LTC128B.128 [R241+0xb000], [R6.64] ;  /* 0x0b00000006f17fae */ /* 0x0003e6000b901d4a */
[----:B------:R-:W-:Y:S02]  /*9450*/  IADD3.X R3, R5, UR7, RZ, P0, !PT ;  /* 0x0000000705037c10 */ /* 0x000fe400087fe4ff */
[----:B------:R-:W-:Y:S03]  /*9460*/  IADD3 R14, P0, R2, UR12, RZ ;  /* 0x0000000c020e7c10 */ /* 0x000fe6000ff1e0ff */
        /* <DEDUP_REMOVED lines=13> */
[----:B---3--:R-:W-:Y:S05]  /*9540*/  IADD3 R10, P0, R16, UR12, RZ ;  /* 0x0000000c100a7c10 */ /* 0x008fea000ff1e0ff */
[----:B------:R3:W-:Y:S04]  /*9550*/  STL [R1+0x10], R11 ;  /* 0x0000100b01007387 */ /* 0x0007e80000100800 */
[----:B------:R1:W-:Y:S08]  /*9560*/  LDGSTS.E.BYPASS.LTC128B.128 [R241+0xd800], [R18.64] ;  /* 0x0d80000012f17fae */ /* 0x0003f0000b901d4a */
[----:B------:R2:W-:Y:S08]  /*9570*/  LDGSTS.E.BYPASS.LTC128B.128 [R241+0xe000], [R20.64] ;  /* 0x0e00000014f17fae */ /* 0x0005f0000b901d4a */
[----:B------:R2:W-:Y:S01]  /*9580*/  LDGSTS.E.BYPASS.LTC128B.128 [R241+0xe800], [R16.64] ;  /* 0x0e80000010f17fae */ /* 0x0005e2000b901d4a */
[----:B---3--:R-:W-:Y:S02]  /*9590*/  IADD3.X R11, R17, UR7, RZ, P0, !PT ;  /* 0x00000007110b7c10 */ /* 0x008fe400087fe4ff */
[----:B----4-:R-:W-:Y:S05]  /*95a0*/  IADD3 R8, P0, R10, UR12, RZ ;  /* 0x0000000c0a087c10 */ /* 0x010fea000ff1e0ff */
[----:B------:R3:W-:Y:S01]  /*95b0*/  LDGSTS.E.BYPASS.LTC128B.128 [R241+0xf000], [R10.64] ;  /* 0x0f0000000af17fae */ /* 0x0007e2000b901d4a */
[----:B------:R-:W-:Y:S02]  /*95c0*/  IADD3.X R9, R11, UR7, RZ, P0, !PT ;  /* 0x000000070b097c10 */ /* 0x000fe400087fe4ff */
[----:B-1----:R-:W-:Y:S04]  /*95d0*/  IADD3 R6, P0, R8, UR12, RZ ;  /* 0x0000000c08067c10 */ /* 0x002fe8000ff1e0ff */
[----:B------:R-:W-:Y:S01]  /*95e0*/  IADD3.X R7, R9, UR7, RZ, P0, !PT ;  /* 0x0000000709077c10 */ /* 0x000fe200087fe4ff */
[----:B------:R1:W-:Y:S01]  /*95f0*/  LDGSTS.E.BYPASS.LTC128B.128 [R241+0xf800], [R8.64] ;  /* 0x0f80000008f17fae */ /* 0x0003e2000b901d4a */
[----:B--2---:R-:W-:Y:S04]  /*9600*/  IADD3 R4, P0, R6, UR12, RZ ;  /* 0x0000000c06047c10 */ /* 0x004fe8000ff1e0ff */
[----:B------:R-:W-:Y:S02]  /*9610*/  IADD3.X R5, R7, UR7, RZ, P0, !PT ;  /* 0x0000000707057c10 */ /* 0x000fe400087fe4ff */
[----:B------:R-:W-:Y:S01]  /*9620*/  IADD3 R2, P0, R4, UR12, RZ ;  /* 0x0000000c04027c10 */ /* 0x000fe2000ff1e0ff */
[----:B------:R2:W-:Y:S03]  /*9630*/  LDGSTS.E.BYPASS.LTC128B.128 [R241+0x10000], [R6.64] ;  /* 0x1000000006f17fae */ /* 0x0005e6000b901d4a */
[----:B------:R-:W-:Y:S05]  /*9640*/  IADD3.X R3, R5, UR7, RZ, P0, !PT ;  /* 0x0000000705037c10 */ /* 0x000fea00087fe4ff */
[----:B------:R2:W-:Y:S01]  /*9650*/  LDGSTS.E.BYPASS.LTC128B.128 [R241+0x10800], [R4.64] ;  /* 0x1080000004f17fae */ /* 0x0005e2000b901d4a */
[----:B---3--:R-:W-:Y:S04]  /*9660*/  IADD3 R10, P0, R2, UR12, RZ ;  /* 0x0000000c020a7c10 */ /* 0x008fe8000ff1e0ff */
[----:B------:R-:W-:Y:S03]  /*9670*/  IADD3.X R11, R3, UR7, RZ, P0, !PT ;  /* 0x00000007030b7c10 */ /* 0x000fe600087fe4ff */
[----:B------:R3:W-:Y:S08]  /*9680*/  LDGSTS.E.BYPASS.LTC128B.128 [R241+0x11000], [R2.64] ;  /* 0x1100000002f17fae */ /* 0x0007f0000b901d4a */
[----:B------:R1:W-:Y:S08]  /*9690*/  LDGSTS.E.BYPASS.LTC128B.128 [R241+0x11800], [R10.64] ;  /* 0x118000000af17fae */ /* 0x0003f0000b901d4a */
[----:B------:R-:W-:Y:S08]  /*96a0*/  LDSM.16.M88.4 R128, [R222] ;  /* 0x00000000de80783b */ /* 0x000ff00000000200 */
[----:B------:R-:W0:Y:S08]  /*96b0*/  LDGDEPBAR ;  /* 0x00000000000079af */ /* 0x000e300000000000 */
[----:B------:R-:W-:Y:S08]  /*96c0*/  LDSM.16.M88.4 R16, [R220+0x800] ;  /* 0x00080000dc10783b */ /* 0x000ff00000000200 */
[----:B-1----:R-:W2:Y:S08]  /*96d0*/  LDSM.16.M88.4 R8, [R220] ;  /* 0x00000000dc08783b */ /* 0x002eb00000000200 */
[----:B------:R-:W1:Y:S08]  /*96e0*/  LDSM.16.M88.4 R24, [R220+0x1000] ;  /* 0x00100000dc18783b */ /* 0x000e700000000200 */
[----:B------:R-:W4:Y:S08]  /*96f0*/  LDSM.16.M88.4 R32, [R220+0x1800] ;  /* 0x00180000dc20783b */ /* 0x000f300000000200 */
[----:B------:R-:W1:Y:S08]  /*9700*/  LDSM.16.M88.4 R40, [R220+0x2000] ;  /* 0x00200000dc28783b */ /* 0x000e700000000200 */
[----:B------:R-:W1:Y:S08]  /*9710*/  LDSM.16.M88.4 R48, [R220+0x2800] ;  /* 0x00280000dc30783b */ /* 0x000e700000000200 */
[----:B------:R-:W3:Y:S01]  /*9720*/  LDSM.16.M88.4 R56, [R220+0x3000] ;  /* 0x00300000dc38783b */ /* 0x000ee20000000200 */
[C---:B--2---:R-:W-:Y:S07]  /*9730*/  HMMA.16816.F32 R4, R128.reuse, R8, RZ ;  /* 0x000000088004723c */ /* 0x044fee00000018ff */
[----:B------:R-:W2:Y:S01]  /*9740*/  LDSM.16.M88.4 R64, [R220+0x3800] ;  /* 0x00380000dc40783b */ /* 0x000ea20000000200 */
[C---:B------:R-:W-:Y:S07]  /*9750*/  HMMA.16816.F32 R8, R128.reuse, R10, RZ ;  /* 0x0000000a8008723c */ /* 0x040fee00000018ff */
[----:B------:R-:W2:Y:S01]  /*9760*/  LDSM.16.M88.4 R72, [R220+0x4000] ;  /* 0x00400000dc48783b */ /* 0x000ea20000000200 */
[C---:B------:R-:W-:Y:S07]  /*9770*/  HMMA.16816.F32 R12, R128.reuse, R16, RZ ;  /* 0x00000010800c723c */ /* 0x040fee00000018ff */
[----:B------:R-:W2:Y:S01]  /*9780*/  LDSM.16.M88.4 R80, [R220+0x4800] ;  /* 0x00480000dc50783b */ /* 0x000ea20000000200 */
[C---:B------:R-:W-:Y:S07]  /*9790*/  HMMA.16816.F32 R16, R128.reuse, R18, RZ ;  /* 0x000000128010723c */ /* 0x040fee00000018ff */
[----:B------:R-:W2:Y:S01]  /*97a0*/  LDSM.16.M88.4 R88, [R220+0x5000] ;  /* 0x00500000dc58783b */ /* 0x000ea20000000200 */
[C---:B-1----:R-:W-:Y:S07]  /*97b0*/  HMMA.16816.F32 R20, R128.reuse, R24, RZ ;  /* 0x000000188014723c */ /* 0x042fee00000018ff */
[----:B------:R-:W1:Y:S01]  /*97c0*/  LDSM.16.M88.4 R96, [R220+0x5800] ;  /* 0x00580000dc60783b */ /* 0x000e620000000200 */
[C---:B------:R-:W-:Y:S07]  /*97d0*/  HMMA.16816.F32 R24, R128.reuse, R26, RZ ;  /* 0x0000001a8018723c */ /* 0x040fee00000018ff */
[----:B------:R-:W1:Y:S01]  /*97e0*/  LDSM.16.M88.4 R104, [R220+0x6000] ;  /* 0x00600000dc68783b */ /* 0x000e620000000200 */
[C---:B----4-:R-:W-:Y:S07]  /*97f0*/  HMMA.16816.F32 R28, R128.reuse, R32, RZ ;  /* 0x00000020801c723c */ /* 0x050fee00000018ff */
[----:B------:R-:W4:Y:S01]  /*9800*/  LDSM.16.M88.4 R112, [R220+0x6800] ;  /* 0x00680000dc70783b */ /* 0x000f220000000200 */
[C---:B------:R-:W-:Y:S07]  /*9810*/  HMMA.16816.F32 R32, R128.reuse, R34, RZ ;  /* 0x000000228020723c */ /* 0x040fee00000018ff */
[----:B------:R-:W1:Y:S01]  /*9820*/  LDSM.16.M88.4 R120, [R220+0x7000] ;  /* 0x00700000dc78783b */ /* 0x000e620000000200 */
[C---:B------:R-:W-:Y:S07]  /*9830*/  HMMA.16816.F32 R36, R128.reuse, R40, RZ ;  /* 0x000000288024723c */ /* 0x040fee00000018ff */
[----:B------:R-:W1:Y:S01]  /*9840*/  LDSM.16.M88.4 R168, [R220+0x7800] ;  /* 0x00780000dca8783b */ /* 0x000e620000000200 */
[C---:B------:R-:W-:Y:S07]  /*9850*/  HMMA.16816.F32 R40, R128.reuse, R42, RZ ;  /* 0x0000002a8028723c */ /* 0x040fee00000018ff */
[----:B------:R-:W-:Y:S01]  /*9860*/  LDSM.16.M88.4 R172, [R225] ;  /* 0x00000000e1ac783b */ /* 0x000fe20000000200 */
[C---:B------:R-:W-:Y:S07]  /*9870*/  HMMA.16816.F32 R44, R128.reuse, R48, RZ ;  /* 0x00000030802c723c */ /* 0x040fee00000018ff */
[----:B------:R-:W1:Y:S01]  /*9880*/  LDSM.16.M88.4 R176, [R219] ;  /* 0x00000000dbb0783b */ /* 0x000e620000000200 */
[C---:B------:R-:W-:Y:S07]  /*9890*/  HMMA.16816.F32 R48, R128.reuse, R50, RZ ;  /* 0x000000328030723c */ /* 0x040fee00000018ff */
[----:B------:R-:W1:Y:S01]  /*98a0*/  LDSM.16.M88.4 R180, [R219+0x800] ;  /* 0x00080000dbb4783b */ /* 0x000e620000000200 */
[C---:B---3--:R-:W-:Y:S07]  /*98b0*/  HMMA.16816.F32 R52, R128.reuse, R56, RZ ;  /* 0x000000388034723c */ /* 0x048fee00000018ff */
[----:B------:R-:W3:Y:S01]  /*98c0*/  LDSM.16.M88.4 R184, [R219+0x1000] ;  /* 0x00100000dbb8783b */ /* 0x000ee20000000200 */
[C---:B------:R-:W-:Y:S07]  /*98d0*/  HMMA.16816.F32 R56, R128.reuse, R58, RZ ;  /* 0x0000003a8038723c */ /* 0x040fee00000018ff */
[----:B------:R-:W1:Y:S01]  /*98e0*/  LDSM.16.M88.4 R188, [R219+0x1800] ;  /* 0x00180000dbbc783b */ /* 0x000e620000000200 */
[C---:B--2---:R-:W-:Y:S07]  /*98f0*/  HMMA.16816.F32 R60, R128.reuse, R64, RZ ;  /* 0x00000040803c723c */ /* 0x044fee00000018ff */
[----:B------:R-:W-:Y:S01]  /*9900*/  LDSM.16.M88.4 R192, [R219+0x2800] ;  /* 0x00280000dbc0783b */ /* 0x000fe20000000200 */
[C---:B------:R-:W-:Y:S07]  /*9910*/  HMMA.16816.F32 R64, R128.reuse, R66, RZ ;  /* 0x000000428040723c */ /* 0x040fee00000018ff */
[----:B------:R-:W-:Y:S01]  /*9920*/  LDSM.16.M88.4 R196, [R219+0x4000] ;  /* 0x00400000dbc4783b */ /* 0x000fe20000000200 */
[C---:B------:R-:W-:Y:S07]  /*9930*/  HMMA.16816.F32 R68, R128.reuse, R72, RZ ;  /* 0x000000488044723c */ /* 0x040fee00000018ff */
[----:B------:R-:W-:Y:S01]  /*9940*/  LDSM.16.M88.4 R200, [R219+0x4800] ;  /* 0x00480000dbc8783b */ /* 0x000fe20000000200 */
[C---:B------:R-:W-:Y:S07]  /*9950*/  HMMA.16816.F32 R72, R128.reuse, R74, RZ ;  /* 0x0000004a8048723c */ /* 0x040fee00000018ff */
[----:B------:R-:W-:Y:S01]  /*9960*/  LDSM.16.M88.4 R204, [R219+0x5800] ;  /* 0x00580000dbcc783b */ /* 0x000fe20000000200 */
[C---:B------:R-:W-:Y:S07]  /*9970*/  HMMA.16816.F32 R76, R128.reuse, R80, RZ ;  /* 0x00000050804c723c */ /* 0x040fee00000018ff */
[----:B------:R-:W-:Y:S01]  /*9980*/  LDSM.16.M88.4 R208, [R236] ;  /* 0x00000000ecd0783b */ /* 0x000fe20000000200 */
[C---:B------:R-:W-:Y:S07]  /*9990*/  HMMA.16816.F32 R80, R128.reuse, R82, RZ ;  /* 0x000000528050723c */ /* 0x040fee00000018ff */
[----:B------:R-:W-:Y:S01]  /*99a0*/  LDSM.16.M88.4 R212, [R235] ;  /* 0x00000000ebd4783b */ /* 0x000fe20000000200 */
[C---:B------:R-:W-:Y:S08]  /*99b0*/  HMMA.16816.F32 R84, R128.reuse, R88, RZ ;  /* 0x000000588054723c */ /* 0x040ff000000018ff */
[C---:B------:R-:W-:Y:S08]  /*99c0*/  HMMA.16816.F32 R88, R128.reuse, R90, RZ ;  /* 0x0000005a8058723c */ /* 0x040ff000000018ff */
[C---:B-1----:R-:W-:Y:S08]  /*99d0*/  HMMA.16816.F32 R92, R128.reuse, R96, RZ ;  /* 0x00000060805c723c */ /* 0x042ff000000018ff */
        /* <DEDUP_REMOVED lines=27> */
[----:B------:R-:W-:Y:S07]  /*9b90*/  LDSM.16.M88.4 R192, [R221] ;  /* 0x00000000ddc0783b */ /* 0x000fee0000000200 */
[C---:B--2---:R-:W-:Y:S08]  /*9ba0*/  HMMA.16816.F32 R52, R172.reuse, R176, R52 ;  /* 0x000000b0ac34723c */ /* 0x044ff00000001834 */
[C---:B------:R-:W-:Y:S01]  /*9bb0*/  HMMA.16816.F32 R56, R172.reuse, R178, R56 ;  /* 0x000000b2ac38723c */ /* 0x040fe20000001838 */
[----:B------:R-:W2:Y:S07]  /*9bc0*/  LDSM.16.M88.4 R176, [R219+0x7000] ;  /* 0x00700000dbb0783b */ /* 0x000eae0000000200 */
[C---:B----4-:R-:W-:Y:S08]  /*9bd0*/  HMMA.16816.F32 R60, R172.reuse, R180, R60 ;  /* 0x000000b4ac3c723c */ /* 0x050ff0000000183c */
[C---:B------:R-:W-:Y:S01]  /*9be0*/  HMMA.16816.F32 R64, R172.reuse, R182, R64 ;  /* 0x000000b6ac40723c */ /* 0x040fe20000001840 */
[----:B------:R-:W4:Y:S07]  /*9bf0*/  LDSM.16.M88.4 R180, [R219+0x7800] ;  /* 0x00780000dbb4783b */ /* 0x000f2e0000000200 */
[C---:B------:R-:W-:Y:S08]  /*9c00*/  HMMA.16816.F32 R68, R172.reuse, R196, R68 ;  /* 0x000000c4ac44723c */ /* 0x040ff00000001844 */
[C---:B------:R-:W-:Y:S01]  /*9c10*/  HMMA.16816.F32 R72, R172.reuse, R198, R72 ;  /* 0x000000c6ac48723c */ /* 0x040fe20000001848 */
[----:B------:R-:W-:Y:S07]  /*9c20*/  LDSM.16.M88.4 R196, [R240] ;  /* 0x00000000f0c4783b */ /* 0x000fee0000000200 */
[C---:B------:R-:W-:Y:S08]  /*9c30*/  HMMA.16816.F32 R76, R172.reuse, R200, R76 ;  /* 0x000000c8ac4c723c */ /* 0x040ff0000000184c */
[C---:B------:R-:W-:Y:S01]  /*9c40*/  HMMA.16816.F32 R80, R172.reuse, R202, R80 ;  /* 0x000000caac50723c */ /* 0x040fe20000001850 */
[----:B------:R-:W-:Y:S07]  /*9c50*/  LDSM.16.M88.4 R200, [R238] ;  /* 0x00000000eec8783b */ /* 0x000fee0000000200 */
[C---:B---3--:R-:W-:Y:S08]  /*9c60*/  HMMA.16816.F32 R84, R172.reuse, R184, R84 ;  /* 0x000000b8ac54723c */ /* 0x048ff00000001854 */
[C---:B------:R-:W-:Y:S01]  /*9c70*/  HMMA.16816.F32 R88, R172.reuse, R186, R88 ;  /* 0x000000baac58723c */ /* 0x040fe20000001858 */
[----:B------:R-:W3:Y:S07]  /*9c80*/  LDSM.16.M88.4 R184, [R223] ;  /* 0x00000000dfb8783b */ /* 0x000eee0000000200 */
[C---:B------:R-:W-:Y:S08]  /*9c90*/  HMMA.16816.F32 R92, R172.reuse, R204, R92 ;  /* 0x000000ccac5c723c */ /* 0x040ff0000000185c */
[C---:B------:R-:W-:Y:S01]  /*9ca0*/  HMMA.16816.F32 R96, R172.reuse, R206, R96 ;  /* 0x000000ceac60723c */ /* 0x040fe20000001860 */
[----:B------:R-:W-:Y:S07]  /*9cb0*/  LDSM.16.M88.4 R204, [R237] ;  /* 0x00000000edcc783b */ /* 0x000fee0000000200 */
[C---:B------:R-:W-:Y:S08]  /*9cc0*/  HMMA.16816.F32 R100, R172.reuse, R188, R100 ;  /* 0x000000bcac64723c */ /* 0x040ff00000001864 */
[C---:B------:R-:W-:Y:S01]  /*9cd0*/  HMMA.16816.F32 R104, R172.reuse, R190, R104 ;  /* 0x000000beac68723c */ /* 0x040fe20000001868 */
[----:B------:R-:W3:Y:S07]  /*9ce0*/  LDSM.16.M88.4 R188, [R239] ;  /* 0x00000000efbc783b */ /* 0x000eee0000000200 */
[C---:B-1----:R-:W-:Y:S08]  /*9cf0*/  HMMA.16816.F32 R108, R172.reuse, R168, R108 ;  /* 0x000000a8ac6c723c */ /* 0x042ff0000000186c */
[C---:B------:R-:W-:Y:S01]  /*9d00*/  HMMA.16816.F32 R112, R172.reuse, R170, R112 ;  /* 0x000000aaac70723c */ /* 0x040fe20000001870 */
[----:B------:R-:W1:Y:S07]  /*9d10*/  LDSM.16.M88.4 R168, [R234] ;  /* 0x00000000eaa8783b */ /* 0x000e6e0000000200 */
[C---:B--2---:R-:W-:Y:S08]  /*9d20*/  HMMA.16816.F32 R116, R172.reuse, R176, R116 ;  /* 0x000000b0ac74723c */ /* 0x044ff00000001874 */
[C---:B------:R-:W-:Y:S01]  /*9d30*/  HMMA.16816.F32 R120, R172.reuse, R178, R120 ;  /* 0x000000b2ac78723c */ /* 0x040fe20000001878 */
[----:B------:R-:W-:Y:S07]  /*9d40*/  LDSM.16.M88.4 R176, [R232] ;  /* 0x00000000e8b0783b */ /* 0x000fee0000000200 */
[C---:B----4-:R-:W-:Y:S08]  /*9d50*/  HMMA.16816.F32 R124, R172.reuse, R180, R124 ;  /* 0x000000b4ac7c723c */ /* 0x050ff0000000187c */
[----:B------:R-:W-:Y:S01]  /*9d60*/  HMMA.16816.F32 R128, R172, R182, R128 ;  /* 0x000000b6ac80723c */ /* 0x000fe20000001880 */
[----:B------:R-:W2:Y:S07]  /*9d70*/  LDSM.16.M88.4 R172, [R233] ;  /* 0x00000000e9ac783b */ /* 0x000eae0000000200 */
[C---:B---3--:R-:W-:Y:S01]  /*9d80*/  HMMA.16816.F32 R4, R184.reuse, R192, R4 ;  /* 0x000000c0b804723c */ /* 0x048fe20000001804 */
[----:B------:R-:W3:Y:S07]  /*9d90*/  LDSM.16.M88.4 R180, [R231] ;  /* 0x00000000e7b4783b */ /* 0x000eee0000000200 */
[C---:B------:R-:W-:Y:S01]  /*9da0*/  HMMA.16816.F32 R8, R184.reuse, R194, R8 ;  /* 0x000000c2b808723c */ /* 0x040fe20000001808 */
[----:B------:R-:W-:Y:S07]  /*9db0*/  LDSM.16.M88.4 R192, [R229] ;  /* 0x00000000e5c0783b */ /* 0x000fee0000000200 */
[C---:B------:R-:W-:Y:S08]  /*9dc0*/  HMMA.16816.F32 R12, R184.reuse, R196, R12 ;  /* 0x000000c4b80c723c */ /* 0x040ff0000000180c */
[C---:B------:R-:W-:Y:S01]  /*9dd0*/  HMMA.16816.F32 R16, R184.reuse, R198, R16 ;  /* 0x000000c6b810723c */ /* 0x040fe20000001810 */
[----:B------:R-:W-:Y:S07]  /*9de0*/  LDSM.16.M88.4 R196, [R228] ;  /* 0x00000000e4c4783b */ /* 0x000fee0000000200 */
[C---:B------:R-:W-:Y:S08]  /*9df0*/  HMMA.16816.F32 R20, R184.reuse, R188, R20 ;  /* 0x000000bcb814723c */ /* 0x040ff00000001814 */
[C---:B------:R-:W-:Y:S01]  /*9e00*/  HMMA.16816.F32 R24, R184.reuse, R190, R24 ;  /* 0x000000beb818723c */ /* 0x040fe20000001818 */
[----:B------:R-:W4:Y:S07]  /*9e10*/  LDSM.16.M88.4 R188, [R230] ;  /* 0x00000000e6bc783b */ /* 0x000f2e0000000200 */
[C---:B------:R-:W-:Y:S08]  /*9e20*/  HMMA.16816.F32 R28, R184.reuse, R200, R28 ;  /* 0x000000c8b81c723c */ /* 0x040ff0000000181c */
[C---:B------:R-:W-:Y:S01]  /*9e30*/  HMMA.16816.F32 R32, R184.reuse, R202, R32 ;  /* 0x000000cab820723c */ /* 0x040fe20000001820 */
[----:B------:R-:W1:Y:S07]  /*9e40*/  LDSM.16.M88.4 R200, [R227] ;  /* 0x00000000e3c8783b */ /* 0x000e6e0000000200 */
[C---:B------:R-:W-:Y:S08]  /*9e50*/  HMMA.16816.F32 R36, R184.reuse, R204, R36 ;  /* 0x000000ccb824723c */ /* 0x040ff00000001824 */
[C---:B------:R-:W-:Y:S01]  /*9e60*/  HMMA.16816.F32 R40, R184.reuse, R206, R40 ;  /* 0x000000ceb828723c */ /* 0x040fe20000001828 */
[----:B------:R-:W2:Y:S07]  /*9e70*/  LDSM.16.M88.4 R204, [R226] ;  /* 0x00000000e2cc783b */ /* 0x000eae0000000200 */
        /* <DEDUP_REMOVED lines=8> */
[----:B------:R-:W1:Y:S07]  /*9f00*/  LDSM.16.M88.4 R168, [R218+0x800] ;  /* 0x00080000daa8783b */ /* 0x000e6e0000000200 */
[C---:B--2---:R-:W-:Y:S08]  /*9f10*/  HMMA.16816.F32 R68, R184.reuse, R172, R68 ;  /* 0x000000acb844723c */ /* 0x044ff00000001844 */
[C---:B------:R-:W-:Y:S08]  /*9f20*/  HMMA.16816.F32 R72, R184.reuse, R174, R72 ;  /* 0x000000aeb848723c */ /* 0x040ff00000001848 */
[C---:B------:R-:W-:Y:S08]  /*9f30*/  HMMA.16816.F32 R76, R184.reuse, R176, R76 ;  /* 0x000000b0b84c723c */ /* 0x040ff0000000184c */
[C---:B------:R-:W-:Y:S08]  /*9f40*/  HMMA.16816.F32 R80, R184.reuse, R178, R80 ;  /* 0x000000b2b850723c */ /* 0x040ff00000001850 */
[C---:B---3--:R-:W-:Y:S08]  /*9f50*/  HMMA.16816.F32 R84, R184.reuse, R180, R84 ;  /* 0x000000b4b854723c */ /* 0x048ff00000001854 */
[C---:B------:R-:W-:Y:S08]  /*9f60*/  HMMA.16816.F32 R88, R184.reuse, R182, R88 ;  /* 0x000000b6b858723c */ /* 0x040ff00000001858 */
[C---:B----4-:R-:W-:Y:S08]  /*9f70*/  HMMA.16816.F32 R92, R184.reuse, R188, R92 ;  /* 0x000000bcb85c723c */ /* 0x050ff0000000185c */
        /* <DEDUP_REMOVED lines=38> */
[----:B------:R-:W2:Y:S10]  /*a1e0*/  MUFU.TANH R168, R12 ;  /* 0x0000000c00a87308 */ /* 0x000eb40000002400 */
[----:B------:R-:W2:Y:S01]  /*a1f0*/  MUFU.TANH R169, R13 ;  /* 0x0000000d00a97308 */ /* 0x000ea20000002400 */
[----:B-1----:R-:W1:Y:S01]  /*a200*/  LDSM.16.M88.4 R8, [R218+0x1800] ;  /* 0x00180000da08783b */ /* 0x002e620000000200 */
[C---:B----4-:R-:W-:Y:S08]  /*a210*/  HMMA.16816.F32 R20, R208.reuse, R4, R20 ;  /* 0x00000004d014723c */ /* 0x050ff00000001814 */
[----:B------:R-:W4:Y:S01]  /*a220*/  MUFU.TANH R170, R14 ;  /* 0x0000000e00aa7308 */ /* 0x000f220000002400 */
[C---:B------:R-:W-:Y:S01]  /*a230*/  HMMA.16816.F32 R24, R208.reuse, R6, R24 ;  /* 0x00000006d018723c */ /* 0x040fe20000001818 */
[----:B------:R-:W2:Y:S08]  /*a240*/  LDSM.16.M88.4 R4, [R218+0x2000] ;  /* 0x00200000da04783b */ /* 0x000eb00000000200 */
[----:B------:R-:W1:Y:S06]  /*a250*/  MUFU.TANH R171, R15 ;  /* 0x0000000f00ab7308 */ /* 0x000e6c0000002400 */
[----:B------:R-:W-:Y:S04]  /*a260*/  FMUL.FTZ R23, R23, c[0x0][0x2ec] ;  /* 0x0000bb0017177a20 */ /* 0x000fe80000410000 */
[----:B------:R-:W2:Y:S01]  /*a270*/  MUFU.TANH R181, R16 ;  /* 0x0000001000b57308 */ /* 0x000ea20000002400 */
[----:B------:R-:W-:Y:S02]  /*a280*/  FMUL.FTZ R22, R22, c[0x0][0x2ec] ;  /* 0x0000bb0016167a20 */ /* 0x000fe40000410000 */
[----:B------:R-:W-:Y:S02]  /*a290*/  FMUL.FTZ R20, R20, c[0x0][0x2ec] ;  /* 0x0000bb0014147a20 */ /* 0x000fe40000410000 */
[----:B------:R-:W-:Y:S02]  /*a2a0*/  FMUL.FTZ R21, R21, c[0x0][0x2ec] ;  /* 0x0000bb0015157a20 */ /* 0x000fe40000410000 */
[----:B------:R-:W-:Y:S02]  /*a2b0*/  FMUL.FTZ R24, R24, c[0x0][0x2ec] ;  /* 0x0000bb0018187a20 */ /* 0x000fe40000410000 */
[----:B------:R-:W-:Y:S01]  /*a2c0*/  FMUL.FTZ R25, R25, c[0x0][0x2ec] ;  /* 0x0000bb0019197a20 */ /* 0x000fe20000410000 */
[----:B------:R3:W3:Y:S01]  /*a2d0*/  MUFU.TANH R187, R23 ;  /* 0x0000001700bb7308 */ /* 0x0006e20000002400 */
[----:B------:R-:W-:Y:S02]  /*a2e0*/  FMUL.FTZ R26, R26, c[0x0][0x2ec] ;  /* 0x0000bb001a1a7a20 */ /* 0x000fe40000410000 */
[----:B------:R-:W-:Y:S01]  /*a2f0*/  FMUL.FTZ R27, R27, c[0x0][0x2ec] ;  /* 0x0000bb001b1b7a20 */ /* 0x000fe20000410000 */
[C---:B-1----:R-:W-:Y:S06]  /*a300*/  HMMA.16816.F32 R28, R208.reuse, R8, R28 ;  /* 0x00000008d01c723c */ /* 0x042fec000000181c */
[----:B------:R-:W1:Y:S02]  /*a310*/  MUFU.TANH R180, R17 ;  /* 0x0000001100b47308 */ /* 0x000e640000002400 */
[C---:B------:R-:W-:Y:S01]  /*a320*/  HMMA.16816.F32 R32, R208.reuse, R10, R32 ;  /* 0x0000000ad020723c */ /* 0x040fe20000001820 */
[----:B------:R-:W1:Y:S07]  /*a330*/  LDSM.16.M88.4 R8, [R218+0x2800] ;  /* 0x00280000da08783b */ /* 0x000e6e0000000200 */
[----:B------:R-:W1:Y:S01]  /*a340*/  MUFU.TANH R182, R18 ;  /* 0x0000001200b67308 */ /* 0x000e620000002400 */
[C---:B--2---:R-:W-:Y:S03]  /*a350*/  HMMA.16816.F32 R36, R208.reuse, R4, R36 ;  /* 0x00000004d024723c */ /* 0x044fe60000001824 */
[----:B---3-5:R-:W-:Y:S04]  /*a360*/  MOV R23, R242 ;  /* 0x000000f200177202 */ /* 0x028fe80000000f00 */
[----:B------:R-:W-:Y:S01]  /*a370*/  FMUL.FTZ R28, R28, c[0x0][0x2ec] ;  /* 0x0000bb001c1c7a20 */ /* 0x000fe20000410000 */
[C---:B------:R-:W-:Y:S01]  /*a380*/  HMMA.16816.F32 R40, R208.reuse, R6, R40 ;  /* 0x00000006d028723c */ /* 0x040fe20000001828 */
[----:B------:R-:W2:Y:S01]  /*a390*/  MUFU.TANH R183, R19 ;  /* 0x0000001300b77308 */ /* 0x000ea20000002400 */
[----:B------:R-:W3:Y:S01]  /*a3a0*/  LDSM.16.M88.4 R4, [R218+0x3000] ;  /* 0x00300000da04783b */ /* 0x000ee20000000200 */
[----:B------:R-:W-:Y:S01]  /*a3b0*/  ISETP.GE.AND P0, PT, R23, 0x1, PT ;  /* 0x000000011700780c */ /* 0x000fe20003f06270 */
[----:B------:R-:W-:Y:S02]  /*a3c0*/  FMUL.FTZ R29, R29, c[0x0][0x2ec] ;  /* 0x0000bb001d1d7a20 */ /* 0x000fe40000410000 */
[----:B------:R-:W-:Y:S02]  /*a3d0*/  FMUL.FTZ R30, R30, c[0x0][0x2ec] ;  /* 0x0000bb001e1e7a20 */ /* 0x000fe40000410000 */
[----:B------:R-:W-:Y:S03]  /*a3e0*/  FMUL.FTZ R31, R31, c[0x0][0x2ec] ;  /* 0x0000bb001f1f7a20 */ /* 0x000fe60000410000 */
[----:B------:R-:W2:Y:S01]  /*a3f0*/  MUFU.TANH R184, R20 ;  /* 0x0000001400b87308 */ /* 0x000ea20000002400 */
[----:B------:R-:W-:Y:S02]  /*a400*/  FMUL.FTZ R32, R32, c[0x0][0x2ec] ;  /* 0x0000bb0020207a20 */ /* 0x000fe40000410000 */
[----:B------:R-:W-:Y:S02]  /*a410*/  FMUL.FTZ R33, R33, c[0x0][0x2ec] ;  /* 0x0000bb0021217a20 */ /* 0x000fe40000410000 */
[----:B------:R-:W-:Y:S02]  /*a420*/  FMUL.FTZ R37, R37, c[0x0][0x2ec] ;  /* 0x0000bb0025257a20 */ /* 0x000fe40000410000 */
[----:B------:R-:W-:Y:S02]  /*a430*/  FMUL.FTZ R38, R38, c[0x0][0x2ec] ;  /* 0x0000bb0026267a20 */ /* 0x000fe40000410000 */
[----:B------:R-:W-:Y:S01]  /*a440*/  FMUL.FTZ R34, R34, c[0x0][0x2ec] ;  /* 0x0000bb0022227a20 */ /* 0x000fe20000410000 */
[----:B------:R2:W2:Y:S01]  /*a450*/  MUFU.TANH R201, R37 ;  /* 0x0000002500c97308 */ /* 0x0004a20000002400 */
[----:B------:R-:W-:Y:S01]  /*a460*/  FMUL.FTZ R35, R35, c[0x0][0x2ec] ;  /* 0x0000bb0023237a20 */ /* 0x000fe20000410000 */
[C---:B-1----:R-:W-:Y:S03]  /*a470*/  HMMA.16816.F32 R44, R208.reuse, R8, R44 ;  /* 0x00000008d02c723c */ /* 0x042fe6000000182c */
[----:B------:R-:W-:Y:S02]  /*a480*/  FMUL.FTZ R36, R36, c[0x0][0x2ec] ;  /* 0x0000bb0024247a20 */ /* 0x000fe40000410000 */
[----:B------:R-:W-:Y:S03]  /*a490*/  FMUL.FTZ R39, R39, c[0x0][0x2ec] ;  /* 0x0000bb0027277a20 */ /* 0x000fe60000410000 */
[----:B------:R1:W1:Y:S01]  /*a4a0*/  MUFU.TANH R185, R21 ;  /* 0x0000001500b97308 */ /* 0x0002620000002400 */
[C---:B------:R-:W-:Y:S01]  /*a4b0*/  HMMA.16816.F32 R48, R208.reuse, R10, R48 ;  /* 0x0000000ad030723c */ /* 0x040fe20000001830 */
[----:B------:R-:W1:Y:S02]  /*a4c0*/  LDSM.16.M88.4 R8, [R218+0x3800] ;  /* 0x00380000da08783b */ /* 0x000e640000000200 */
[----:B------:R-:W-:Y:S02]  /*a4d0*/  FMUL.FTZ R40, R40, c[0x0][0x2ec] ;  /* 0x0000bb0028287a20 */ /* 0x000fe40000410000 */
[----:B------:R-:W-:Y:S02]  /*a4e0*/  FMUL.FTZ R41, R41, c[0x0][0x2ec] ;  /* 0x0000bb0029297a20 */ /* 0x000fe40000410000 */
[----:B------:R-:W-:Y:S02]  /*a4f0*/  FMUL.FTZ R42, R42, c[0x0][0x2ec] ;  /* 0x0000bb002a2a7a20 */ /* 0x000fe40000410000 */
[----:B------:R1:W1:Y:S01]  /*a500*/  MUFU.TANH R186, R22 ;  /* 0x0000001600ba7308 */ /* 0x0002620000002400 */
[C---:B---3--:R-:W-:Y:S03]  /*a510*/  HMMA.16816.F32 R52, R208.reuse, R4, R52 ;  /* 0x00000004d034723c */ /* 0x048fe60000001834 */
[----:B------:R-:W-:Y:S02]  /*a520*/  FMUL.FTZ R43, R43, c[0x0][0x2ec] ;  /* 0x0000bb002b2b7a20 */ /* 0x000fe40000410000 */
[----:B------:R-:W-:Y:S03]  /*a530*/  FMUL.FTZ R44, R44, c[0x0][0x2ec] ;  /* 0x0000bb002c2c7a20 */ /* 0x000fe60000410000 */
[C---:B------:R-:W-:Y:S01]  /*a540*/  HMMA.16816.F32 R56, R208.reuse, R6, R56 ;  /* 0x00000006d038723c */ /* 0x040fe20000001838 */
[----:B------:R3:W2:Y:S01]  /*a550*/  MUFU.TANH R188, R24 ;  /* 0x0000001800bc7308 */ /* 0x0006a20000002400 */
        /* <DEDUP_REMOVED lines=10> */
[----:B------:R3:W3:Y:S01]  /*a600*/  MUFU.TANH R190, R26 ;  /* 0x0000001a00be7308 */ /* 0x0006e20000002400 */
[----:B------:R-:W-:Y:S01]  /*a610*/  FMUL.FTZ R53, R53, c[0x0][0x2ec] ;  /* 0x0000bb0035357a20 */ /* 0x000fe20000410000 */
[C---:B-1----:R-:W-:Y:S03]  /*a620*/  HMMA.16816.F32 R60, R208.reuse, R8, R60 ;  /* 0x00000008d03c723c */ /* 0x042fe6000000183c */
[----:B------:R-:W-:Y:S02]  /*a630*/  FMUL.FTZ R54, R54, c[0x0][0x2ec] ;  /* 0x0000bb0036367a20 */ /* 0x000fe40000410000 */
[----:B------:R-:W-:Y:S02]  /*a640*/  FMUL.FTZ R55, R55, c[0x0][0x2ec] ;  /* 0x0000bb0037377a20 */ /* 0x000fe40000410000 */
[----:B------:R-:W-:Y:S01]  /*a650*/  FMUL.FTZ R56, R56, c[0x0][0x2ec] ;  /* 0x0000bb0038387a20 */ /* 0x000fe20000410000 */
[----:B------:R1:W1:Y:S01]  /*a660*/  MUFU.TANH R191, R27 ;  /* 0x0000001b00bf7308 */ /* 0x0002620000002400 */
[C---:B------:R-:W-:Y:S01]  /*a670*/  HMMA.16816.F32 R64, R208.reuse, R10, R64 ;  /* 0x0000000ad040723c */ /* 0x040fe20000001840 */
[----:B------:R-:W1:Y:S02]  /*a680*/  LDSM.16.M88.4 R8, [R218+0x4800] ;  /* 0x00480000da08783b */ /* 0x000e640000000200 */
[----:B------:R-:W-:Y:S02]  /*a690*/  FMUL.FTZ R57, R57, c[0x0][0x2ec] ;  /* 0x0000bb0039397a20 */ /* 0x000fe40000410000 */
        /* <DEDUP_REMOVED lines=28> */
[----:B------:R-:W-:Y:S04]  /*a860*/  FMUL.FTZ R61, R61, c[0x0][0x2ec] ;  /* 0x0000bb003d3d7a20 */ /* 0x000fe80000410000 */
        /* <DEDUP_REMOVED lines=51> */
[----:B------:R-:W1:Y:S01]  /*aba0*/  LDSM.16.M88.4 R8, [R218+0x7800] ;  /* 0x00780000da08783b */ /* 0x000e620000000200 */
[----:B------:R-:W-:Y:S04]  /*abb0*/  DEPBAR.LE SB0, 0x0 ;  /* 0x000080000000791a */ /* 0x000fe80000000000 */
[----:B------:R-:W-:Y:S02]  /*abc0*/  FMUL.FTZ R106, R106, c[0x0][0x2ec] ;  /* 0x0000bb006a6a7a20 */ /* 0x000fe40000410000 */
[----:B------:R-:W-:Y:S01]  /*abd0*/  FMUL.FTZ R107, R107, c[0x0][0x2ec] ;  /* 0x0000bb006b6b7a20 */ /* 0x000fe20000410000 */
[----:B------:R1:W1:Y:S01]  /*abe0*/  MUFU.TANH R207, R44 ;  /* 0x0000002c00cf7308 */ /* 0x0002620000002400 */
[----:B------:R-:W-:Y:S01]  /*abf0*/  BAR.SYNC.DEFER_BLOCKING 0x0 ;  /* 0x0000000000007b1d */ /* 0x000fe20000010000 */
[C---:B--2---:R-:W-:Y:S05]  /*ac00*/  HMMA.16816.F32 R116, R208.reuse, R4, R116 ;  /* 0x00000004d074723c */ /* 0x044fea0000001874 */
[----:B------:R-:W-:Y:S02]  /*ac10*/  FMUL.FTZ R108, R108, c[0x0][0x2ec] ;  /* 0x0000bb006c6c7a20 */ /* 0x000fe40000410000 */
[----:B------:R-:W-:Y:S01]  /*ac20*/  FMUL.FTZ R109, R109, c[0x0][0x2ec] ;  /* 0x0000bb006d6d7a20 */ /* 0x000fe20000410000 */
[----:B------:R2:W2:Y:S01]  /*ac30*/  MUFU.TANH R213, R45 ;  /* 0x0000002d00d57308 */ /* 0x0004a20000002400 */
[C---:B------:R-:W-:Y:S03]  /*ac40*/  HMMA.16816.F32 R120, R208.reuse, R6, R120 ;  /* 0x00000006d078723c */ /* 0x040fe60000001878 */
[----:B------:R-:W-:Y:S02]  /*ac50*/  FMUL.FTZ R110, R110, c[0x0][0x2ec] ;  /* 0x0000bb006e6e7a20 */ /* 0x000fe40000410000 */
[----:B------:R-:W-:Y:S02]  /*ac60*/  FMUL.FTZ R111, R111, c[0x0][0x2ec] ;  /* 0x0000bb006f6f7a20 */ /* 0x000fe40000410000 */
[----:B------:R-:W-:Y:S02]  /*ac70*/  FMUL.FTZ R112, R112, c[0x0][0x2ec] ;  /* 0x0000bb0070707a20 */ /* 0x000fe40000410000 */
[----:B------:R2:W2:Y:S03]  /*ac80*/  MUFU.TANH R214, R46 ;  /* 0x0000002e00d67308 */ /* 0x0004a60000002400 */
        /* <DEDUP_REMOVED lines=105> */
[----:B------:R1:W1:Y:S01]  /*b320*/  MUFU.TANH R38, R0 ;  /* 0x0000000000267308 */ /* 0x0002620000002400 */
[----:B------:R-:W-:-:S05]  /*b330*/  @!P0 BRA `(.L_x_2184) ;  /* 0x000007a000008947 */ /* 0x000fca0003800000 */
[----:B--234-:R-:W-:Y:S02]  /*b340*/  ULDC UR6, c[0x0][0x198] ;  /* 0x0000660000067ab9 */ /* 0x01cfe40000000800 */
[----:B------:R-:W-:Y:S04]  /*b350*/  ULEA UR6, -UR6, URZ, 0x8 ;  /* 0x0000003f06067291 */ /* 0x000fe8000f8e413f */
[----:B------:R-:W-:Y:S02]  /*b360*/  USHF.R.S32.HI UR4, URZ, 0x1f, UR6 ;  /* 0x0000001f3f047899 */ /* 0x000fe40008011406 */
[----:B------:R-:W-:Y:S04]  /*b370*/  MOV R2, UR6 ;  /* 0x0000000600027c02 */ /* 0x000fe80008000f00 */
[----:B-1----:R-:W-:Y:S01]  /*b380*/  MOV R0, UR4 ;  /* 0x0000000400007c02 */ /* 0x002fe20008000f00 */
[----:B------:R-:W-:-:S05]  /*b390*/  @P6 BRA `(.L_x_2185) ;  /* 0x000003c000006947 */ /* 0x000fca0003800000 */
[----:B------:R-:W-:Y:S01]  /*b3a0*/  IMAD.SHL.U32 R6, R23, 0x100, RZ ;  /* 0x0000010017067824 */ /* 0x000fe200078e00ff */
[----:B------:R-:W2:Y:S01]  /*b3b0*/  LDL.64 R12, [R1+0x8] ;  /* 0x00000800010c7983 */ /* 0x000ea20000100a00 */
[----:B------:R-:W-:Y:S03]  /*b3c0*/  IABS R9, c[0x0][0x2d0] ;  /* 0x0000b40000097a13 */ /* 0x000fe60000000000 */
[C---:B------:R-:W-:Y:S01]  /*b3d0*/  IADD3 R7, R6.reuse, -0x100, RZ ;  /* 0xffffff0006077810 */ /* 0x040fe20007ffe0ff */
[----:B------:R-:W1:Y:S01]  /*b3e0*/  I2F.RP R2, R9 ;  /* 0x0000000900027306 */ /* 0x000e620000209400 */
        /* <DEDUP_REMOVED lines=35> */
[-C--:B--2---:R-:W-:Y:S02]  /*b620*/  LEA R4, P1, R6, R12.reuse, 0x2 ;  /* 0x0000000c06047211 */ /* 0x084fe400078210ff */
        /* <DEDUP_REMOVED lines=19> */
.L_x_2185:
[----:B------:R-:W2:Y:S04]  /*b760*/  LDL.LU R11, [R1+0x20] ;  /* 0x00002000010b7983 */ /* 0x000ea80000300800 */
[----:B------:R-:W3:Y:S02]  /*b770*/  LDL.LU R10, [R1+0x24] ;  /* 0x00002400010a7983 */ /* 0x000ee40000300800 */
[C---:B---3--:R-:W-:Y:S04]  /*b780*/  LEA R10, P0, R2.reuse, R10, 0x1 ;  /* 0x0000000a020a7211 */ /* 0x048fe800078008ff */
[----:B--2---:R-:W-:Y:S01]  /*b790*/  LEA.HI.X R11, R2, R11, R0, 0x1, P0 ;  /* 0x0000000b020b7211 */ /* 0x004fe200000f0c00 */
[----:B------:R1:W-:Y:S01]  /*b7a0*/  STL [R1+0x24], R10 ;  /* 0x0000240a01007387 */ /* 0x0003e20000100800 */
[----:B------:R-:W-:Y:S03]  /*b7b0*/  IADD3 R8, P0, R10, UR9, RZ ;  /* 0x000000090a087c10 */ /* 0x000fe6000ff1e0ff */
[----:B------:R-:W-:Y:S01]  /*b7c0*/  @!PT LDS RZ, [RZ] ;  /* 0x00000000fffff984 */ /* 0x000fe20000000800 */
[----:B------:R-:W-:Y:S01]  /*b7d0*/  @!PT LDS RZ, [RZ] ;  /* 0x00000000fffff984 */ /* 0x000fe20000000800 */
[----:B------:R-:W-:Y:S01]  /*b7e0*/  @!PT LDS RZ, [RZ] ;  /* 0x00000000fffff984 */ /* 0x000fe20000000800 */
[----:B------:R1:W-:Y:S01]  /*b7f0*/  LDGSTS.E.BYPASS.LTC128B.128 [R241+0x2000], [R10.64] ;  /* 0x020000000af17fae */ /* 0x0003e2000b901d4a */
[----:B------:R-:W-:Y:S02]  /*b800*/  IADD3.X R9, R11, UR5, RZ, P0, !PT ;  /* 0x000000050b097c10 */ /* 0x000fe400087fe4ff */
[----:B------:R-:W-:Y:S01]  /*b810*/  IADD3 R6, P0, R8, UR9, RZ ;  /* 0x0000000908067c10 */ /* 0x000fe2000ff1e0ff */
[----:B------:R2:W-:Y:S03]  /*b820*/  STL [R1+0x20], R11 ;  /* 0x0000200b01007387 */ /* 0x0005e60000100800 */
[----:B------:R-:W-:Y:S01]  /*b830*/  IADD3.X R7, R9, UR5, RZ, P0, !PT ;  /* 0x0000000509077c10 */ /* 0x000fe200087fe4ff */
        /* <DEDUP_REMOVED lines=24> */
[----:B--2---:R-:W-:Y:S02]  /*b9c0*/  IADD3.X R11, R17, UR5, RZ, P0, !PT ;  /* 0x00000005110b7c10 */ /* 0x004fe400087fe4ff */
        /* <DEDUP_REMOVED lines=8> */
[----:B------:R-:W-:Y:S02]  /*ba50*/  IADD3.X R5, R7, UR5, RZ, P0, !PT ;  /* 0x0000000507057c10 */ /* 0x000fe400087fe4ff */
[----:B------:R-:W-:Y:S03]  /*ba60*/  IADD3 R2, P0, R4, UR9, RZ ;  /* 0x0000000904027c10 */ /* 0x000fe6000ff1e0ff */
[----:B------:R1:W-:Y:S01]  /*ba70*/  LDGSTS.E.BYPASS.LTC128B.128 [R241+0x8800], [R4.64] ;  /* 0x0880000004f17fae */ /* 0x0003e2000b901d4a */
[----:B------:R-:W-:Y:S05]  /*ba80*/  IADD3.X R3, R5, UR5, RZ, P0, !PT ;  /* 0x0000000505037c10 */ /* 0x000fea00087fe4ff */
[----:B------:R1:W-:Y:S01]  /*ba90*/  LDGSTS.E.BYPASS.LTC128B.128 [R241+0x9000], [R2.64] ;  /* 0x0900000002f17fae */ /* 0x0003e2000b901d4a */
[----:B--2---:R-:W-:Y:S04]  /*baa0*/  IADD3 R10, P0, R2, UR9, RZ ;  /* 0x00000009020a7c10 */ /* 0x004fe8000ff1e0ff */
[----:B------:R-:W-:Y:S05]  /*bab0*/  IADD3.X R11, R3, UR5, RZ, P0, !PT ;  /* 0x00000005030b7c10 */ /* 0x000fea00087fe4ff */
[----:B------:R1:W-:Y:S04]  /*bac0*/  LDGSTS.E.BYPASS.LTC128B.128 [R241+0x9800], [R10.64] ;  /* 0x098000000af17fae */ /* 0x0003e8000b901d4a */
[----:B------:R-:W0:Y:S02]  /*bad0*/  LDGDEPBAR ;  /* 0x00000000000079af */ /* 0x000e240000000000 */
.L_x_2184:
[----:B-1234-:R-:W-:Y:S01]  /*bae0*/  FMNMX.FTZ R0, R173, R132, !PT ;  /* 0x00000084ad007209 */ /* 0x01efe20007810000 */
[----:B------:R-:W-:Y:S01]  /*baf0*/  LDSM.16.MT88.4 R12, [R134+0xa000] ;  /* 0x00a00000860c783b */ /* 0x000fe20000004200 */
[----:B------:R-:W-:Y:S02]  /*bb00*/  MOV R130, R28 ;  /* 0x0000001c00827202 */ /* 0x000fe40000000f00 */
        /* <DEDUP_REMOVED lines=149> */
[----:B------:R-:W-:Y:S01]  /*c460*/  FSEL R60, R60, RZ, P0 ;  /* 0x000000ff3c3c7208 */ /* 0x000fe20000000000 */
[--C-:B------:R-:W-:Y:S01]  /*c470*/  FFMA.FTZ R5, R179, c[0x0][0x23c], -R39.reuse ;  /* 0x00008f00b3057a23 */ /* 0x100fe20000010827 */
[----:B------:R-:W-:Y:S01]  /*c480*/  MOV R173, R27 ;  /* 0x0000001b00ad7202 */ /* 0x000fe20000000f00 */
[--C-:B------:R-:W-:Y:S01]  /*c490*/  FFMA.FTZ R16, R181, c[0x0][0x23c], -R39.reuse ;  /* 0x00008f00b5107a23 */ /* 0x100fe20000010827 */
[----:B------:R-:W-:Y:S01]  /*c4a0*/  MOV R179, R26 ;  /* 0x0000001a00b37202 */ /* 0x000fe20000000f00 */
[--C-:B------:R-:W-:Y:S02]  /*c4b0*/  FFMA.FTZ R8, R176, c[0x0][0x23c], -R60.reuse ;  /* 0x00008f00b0087a23 */ /* 0x100fe4000001083c */
[--C-:B------:R-:W-:Y:S01]  /*c4c0*/  FFMA.FTZ R10, R170, c[0x0][0x23c], -R60.reuse ;  /* 0x00008f00aa0a7a23 */ /* 0x100fe2000001083c */
[----:B------:R3:W-:Y:S01]  /*c4d0*/  MUFU.EX2 R61, R4 ;  /* 0x00000004003d7308 */ /* 0x0007e20000000800 */
[----:B------:R-:W-:Y:S02]  /*c4e0*/  FFMA.FTZ R32, R185, c[0x0][0x23c], -R39 ;  /* 0x00008f00b9207a23 */ /* 0x000fe40000010827 */
[--C-:B------:R-:W-:Y:S02]  /*c4f0*/  FFMA.FTZ R34, R186, c[0x0][0x23c], -R60.reuse ;  /* 0x00008f00ba227a23 */ /* 0x100fe4000001083c */
[--C-:B------:R-:W-:Y:S05]  /*c500*/  FFMA.FTZ R37, R37, c[0x0][0x23c], -R60.reuse ;  /* 0x00008f0025257a23 */ /* 0x100fea000001083c */
[----:B------:R-:W4:Y:S01]  /*c510*/  MUFU.EX2 R5, R5 ;  /* 0x0000000500057308 */ /* 0x000f220000000800 */
[----:B-1----:R-:W-:Y:S01]  /*c520*/  FADD.FTZ R0, -R3, R133 ;  /* 0x0000008503007221 */ /* 0x002fe20000010100 */
[----:B------:R-:W-:Y:S01]  /*c530*/  MOV R133, R22 ;  /* 0x0000001600857202 */ /* 0x000fe20000000f00 */
[----:B--2---:R-:W-:Y:S02]  /*c540*/  FMUL.FTZ R33, R2, R165 ;  /* 0x000000a502217220 */ /* 0x004fe40000410000 */
[----:B------:R-:W-:Y:S05]  /*c550*/  FMUL.FTZ R0, R0, c[0x0][0x23c] ;  /* 0x00008f0000007a20 */ /* 0x000fea0000410000 */
[----:B------:R1:W-:Y:S01]  /*c560*/  MUFU.EX2 R125, R8 ;  /* 0x00000008007d7308 */ /* 0x0003e20000000800 */
[C---:B------:R-:W-:Y:S02]  /*c570*/  FMUL.FTZ R9, R2.reuse, R141 ;  /* 0x0000008d02097220 */ /* 0x040fe40000410000 */
[----:B------:R-:W-:Y:S02]  /*c580*/  FMUL.FTZ R17, R2, R149 ;  /* 0x0000009502117220 */ /* 0x000fe40000410000 */
[--C-:B---3--:R-:W-:Y:S01]  /*c590*/  FFMA.FTZ R4, R172, c[0x0][0x23c], -R60.reuse ;  /* 0x00008f00ac047a23 */ /* 0x108fe2000001083c */
[----:B------:R-:W-:Y:S01]  /*c5a0*/  MOV R172, R25 ;  /* 0x0000001900ac7202 */ /* 0x000fe20000000f00 */
[----:B------:R-:W-:Y:S03]  /*c5b0*/  FMUL.FTZ R25, R2, R157 ;  /* 0x0000009d02197220 */ /* 0x000fe60000410000 */
[----:B------:R2:W-:Y:S01]  /*c5c0*/  MUFU.EX2 R211, R4 ;  /* 0x0000000400d37308 */ /* 0x0005e20000000800 */
[----:B------:R-:W-:Y:S09]  /*c5d0*/  MOV R149, R172 ;  /* 0x000000ac00957202 */ /* 0x000ff20000000f00 */
[----:B------:R-:W3:Y:S01]  /*c5e0*/  MUFU.EX2 R0, R0 ;  /* 0x0000000000007308 */ /* 0x000ee20000000800 */
[--C-:B-1----:R-:W-:Y:S09]  /*c5f0*/  FFMA.FTZ R8, R169, c[0x0][0x23c], -R39.reuse ;  /* 0x00008f00a9087a23 */ /* 0x102ff20000010827 */
[----:B------:R1:W-:Y:S01]  /*c600*/  MUFU.EX2 R131, R8 ;  /* 0x0000000800837308 */ /* 0x0003e20000000800 */
[--C-:B--2---:R-:W-:Y:S01]  /*c610*/  FFMA.FTZ R4, R178, c[0x0][0x23c], -R60.reuse ;  /* 0x00008f00b2047a23 */ /* 0x104fe2000001083c */
[----:B----4-:R-:W-:Y:S04]  /*c620*/  MOV R178, R5 ;  /* 0x0000000500b27202 */ /* 0x010fe80000000f00 */
[----:B------:R-:W-:Y:S04]  /*c630*/  F2FP.PACK_AB R40, R178, R61 ;  /* 0x0000003db228723e */ /* 0x000fe800000000ff */
[----:B------:R2:W4:Y:S01]  /*c640*/  MUFU.EX2 R5, R4 ;  /* 0x0000000400057308 */ /* 0x0005220000000800 */
[C---:B---3--:R-:W-:Y:S02]  /*c650*/  FMUL.FTZ R6, R0.reuse, R138 ;  /* 0x0000008a00067220 */ /* 0x048fe40000410000 */
[C---:B------:R-:W-:Y:S02]  /*c660*/  FMUL.FTZ R7, R0.reuse, R139 ;  /* 0x0000008b00077220 */ /* 0x040fe40000410000 */
[C---:B------:R-:W-:Y:S05]  /*c670*/  FMUL.FTZ R26, R0.reuse, R158 ;  /* 0x0000009e001a7220 */ /* 0x040fea0000410000 */
[----:B------:R3:W-:Y:S01]  /*c680*/  MUFU.EX2 R127, R10 ;  /* 0x0000000a007f7308 */ /* 0x0007e20000000800 */
[C---:B------:R-:W-:Y:S02]  /*c690*/  FMUL.FTZ R11, R0.reuse, R143 ;  /* 0x0000008f000b7220 */ /* 0x040fe40000410000 */
[----:B------:R-:W-:Y:S01]  /*c6a0*/  FMUL.FTZ R18, R0, R150 ;  /* 0x0000009600127220 */ /* 0x000fe20000410000 */
[----:B------:R-:W-:Y:S01]  /*c6b0*/  MOV R150, R179 ;  /* 0x000000b300967202 */ /* 0x000fe20000000f00 */
[----:B-1----:R-:W-:Y:S02]  /*c6c0*/  FMUL.FTZ R8, R2, R140 ;  /* 0x0000008c02087220 */ /* 0x002fe40000410000 */
[C---:B------:R-:W-:Y:S01]  /*c6d0*/  FMUL.FTZ R19, R0.reuse, R151 ;  /* 0x0000009700137220 */ /* 0x040fe20000410000 */
[----:B------:R-:W-:Y:S01]  /*c6e0*/  MOV R151, R173 ;  /* 0x000000ad00977202 */ /* 0x000fe20000000f00 */
[C---:B------:R-:W-:Y:S02]  /*c6f0*/  FMUL.FTZ R27, R0.reuse, R159 ;  /* 0x0000009f001b7220 */ /* 0x040fe40000410000 */
[----:B------:R-:W-:Y:S02]  /*c700*/  FMUL.FTZ R35, R0, R167 ;  /* 0x000000a700237220 */ /* 0x000fe40000410000 */
[--C-:B--2---:R-:W-:Y:S01]  /*c710*/  FFMA.FTZ R4, R177, c[0x0][0x23c], -R39.reuse ;  /* 0x00008f00b1047a23 */ /* 0x104fe20000010827 */
[----:B----4-:R-:W-:Y:S01]  /*c720*/  MOV R177, R5 ;  /* 0x0000000500b17202 */ /* 0x010fe20000000f00 */
[----:B------:R-:W-:Y:S02]  /*c730*/  FMUL.FTZ R5, R2, R137 ;  /* 0x0000008902057220 */ /* 0x000fe40000410000 */
[----:B------:R1:W-:Y:S01]  /*c740*/  MUFU.EX2 R120, R4 ;  /* 0x0000000400787308 */ /* 0x0003e20000000800 */
[----:B------:R-:W-:Y:S01]  /*c750*/  F2FP.PACK_AB R41, R177, R211 ;  /* 0x000000d3b129723e */ /* 0x000fe200000000ff */
[----:B---3--:R-:W-:Y:S08]  /*c760*/  FMUL.FTZ R10, R0, R142 ;  /* 0x0000008e000a7220 */ /* 0x008ff00000410000 */
[----:B------:R2:W-:Y:S01]  /*c770*/  MUFU.EX2 R137, R16 ;  /* 0x0000001000897308 */ /* 0x0005e20000000800 */
[--C-:B-1----:R-:W-:Y:S01]  /*c780*/  FFMA.FTZ R4, R175, c[0x0][0x23c], -R39.reuse ;  /* 0x00008f00af047a23 */ /* 0x102fe20000010827 */
[----:B------:R-:W-:Y:S01]  /*c790*/  MOV R175, R24 ;  /* 0x0000001800af7202 */ /* 0x000fe20000000f00 */
[--C-:B------:R-:W-:Y:S07]  /*c7a0*/  FFMA.FTZ R24, R182, c[0x0][0x23c], -R60.reuse ;  /* 0x00008f00b6187a23 */ /* 0x100fee000001083c */
[----:B------:R1:W3:Y:S01]  /*c7b0*/  MUFU.EX2 R124, R4 ;  /* 0x00000004007c7308 */ /* 0x0002e20000000800 */
[----:B------:R-:W-:Y:S01]  /*c7c0*/  MOV R143, R175 ;  /* 0x000000af008f7202 */ /* 0x000fe20000000f00 */
[----:B--2---:R-:W-:Y:S01]  /*c7d0*/  FMUL.FTZ R16, R2, R148 ;  /* 0x0000009402107220 */ /* 0x004fe20000410000 */
[----:B------:R-:W-:Y:S07]  /*c7e0*/  MOV R148, R178 ;  /* 0x000000b200947202 */ /* 0x000fee0000000f00 */
[----:B------:R2:W-:Y:S01]  /*c7f0*/  MUFU.EX2 R138, R24 ;  /* 0x00000018008a7308 */ /* 0x0005e20000000800 */
[--C-:B-1----:R-:W-:Y:S01]  /*c800*/  FFMA.FTZ R4, R174, c[0x0][0x23c], -R60.reuse ;  /* 0x00008f00ae047a23 */ /* 0x102fe2000001083c */
[----:B------:R-:W-:Y:S02]  /*c810*/  MOV R174, R23 ;  /* 0x0000001700ae7202 */ /* 0x000fe40000000f00 */
[----:B------:R-:W1:Y:S06]  /*c820*/  LDSM.16.MT88.4 R20, [R217+0xa000] ;  /* 0x00a00000d914783b */ /* 0x000e6c0000004200 */
[----:B------:R4:W5:Y:S01]  /*c830*/  MUFU.EX2 R119, R4 ;  /* 0x0000000400777308 */ /* 0x0009620000000800 */
[----:B---3--:R-:W-:Y:S01]  /*c840*/  F2FP.PACK_AB R42, R124, R120 ;  /* 0x000000787c2a723e */ /* 0x008fe200000000ff */
[--C-:B--2---:R-:W-:Y:S08]  /*c850*/  FFMA.FTZ R24, R183, c[0x0][0x23c], -R60.reuse ;  /* 0x00008f00b7187a23 */ /* 0x104ff0000001083c */
[----:B------:R2:W-:Y:S01]  /*c860*/  MUFU.EX2 R142, R24 ;  /* 0x00000018008e7308 */ /* 0x0005e20000000800 */
[--C-:B----4-:R-:W-:Y:S01]  /*c870*/  FFMA.FTZ R4, R168, c[0x0][0x23c], -R39.reuse ;  /* 0x00008f00a8047a23 */ /* 0x110fe20000010827 */
[----:B-----5:R-:W-:Y:S08]  /*c880*/  F2FP.PACK_AB R43, R125, R119 ;  /* 0x000000777d2b723e */ /* 0x020ff000000000ff */
[----:B------:R3:W4:Y:S01]  /*c890*/  MUFU.EX2 R126, R4 ;  /* 0x00000004007e7308 */ /* 0x0007220000000800 */
[C---:B--2---:R-:W-:Y:S02]  /*c8a0*/  FMUL.FTZ R24, R2.reuse, R156 ;  /* 0x0000009c02187220 */ /* 0x044fe40000410000 */
[C---:B---3--:R-:W-:Y:S01]  /*c8b0*/  FMUL.FTZ R4, R2.reuse, R136 ;  /* 0x0000008802047220 */ /* 0x048fe20000410000 */
[----:B------:R-:W-:Y:S06]  /*c8c0*/  MOV R136, R174 ;  /* 0x000000ae00887202 */ /* 0x000fec0000000f00 */
[C---:B------:R-:W-:Y:S07]  /*c8d0*/  HMMA.16816.F32 R4, R40.reuse, R12, R4 ;  /* 0x0000000c2804723c */ /* 0x040fee0000001804 */
[--C-:B------:R-:W-:Y:S01]  /*c8e0*/  FFMA.FTZ R12, R171, c[0x0][0x23c], -R60.reuse ;  /* 0x00008f00ab0c7a23 */ /* 0x100fe2000001083c */
[C---:B------:R-:W-:Y:S03]  /*c8f0*/  HMMA.16816.F32 R8, R40.reuse, R14, R8 ;  /* 0x0000000e2808723c */ /* 0x040fe60000001808 */
[----:B------:R2:W3:Y:S01]  /*c900*/  MUFU.EX2 R132, R12 ;  /* 0x0000000c00847308 */ /* 0x0004e20000000800 */
[----:B------:R-:W-:Y:S03]  /*c910*/  FMUL.FTZ R13, R2, R145 ;  /* 0x00000091020d7220 */ /* 0x000fe60000410000 */
[C---:B------:R-:W-:Y:S02]  /*c920*/  FMUL.FTZ R14, R0.reuse, R146 ;  /* 0x00000092000e7220 */ /* 0x040fe40000410000 */
[----:B------:R-:W-:Y:S03]  /*c930*/  FMUL.FTZ R15, R0, R147 ;  /* 0x00000093000f7220 */ /* 0x000fe60000410000 */
[----:B------:R-:W-:Y:S01]  /*c940*/  MOV R147, R177 ;  /* 0x000000b100937202 */ /* 0x000fe20000000f00 */
[----:B------:R5:W-:Y:S10]  /*c950*/  MUFU.EX2 R145, R32 ;  /* 0x0000002000917308 */ /* 0x000bf40000000800 */
[----:B------:R3:W-:Y:S01]  /*c960*/  MUFU.EX2 R146, R34 ;  /* 0x0000002200927308 */ /* 0x0007e20000000800 */
[C---:B--2---:R-:W-:Y:S07]  /*c970*/  FMUL.FTZ R12, R2.reuse, R144 ;  /* 0x00000090020c7220 */ /* 0x044fee0000410000 */
[C---:B-1----:R-:W-:Y:S03]  /*c980*/  HMMA.16816.F32 R12, R40.reuse, R20, R12 ;  /* 0x00000014280c723c */ /* 0x042fe6000000180c */
[----:B-----5:R-:W-:Y:S04]  /*c990*/  FMUL.FTZ R32, R2, R164 ;  /* 0x000000a402207220 */ /* 0x020fe80000410000 */
[--C-:B------:R-:W-:Y:S01]  /*c9a0*/  FFMA.FTZ R20, R180, c[0x0][0x23c], -R39.reuse ;  /* 0x00008f00b4147a23 */ /* 0x100fe20000010827 */
[C---:B------:R-:W-:Y:S03]  /*c9b0*/  HMMA.16816.F32 R16, R40.reuse, R22, R16 ;  /* 0x000000162810723c */ /* 0x040fe60000001810 */
[----:B------:R1:W2:Y:S01]  /*c9c0*/  MUFU.EX2 R139, R20 ;  /* 0x00000014008b7308 */ /* 0x0002a20000000800 */
[----:B------:R-:W-:Y:S02]  /*c9d0*/  FMUL.FTZ R21, R2, R153 ;  /* 0x0000009902157220 */ /* 0x000fe40000410000 */
[C---:B---3--:R-:W-:Y:S02]  /*c9e0*/  FMUL.FTZ R34, R0.reuse, R166 ;  /* 0x000000a600227220 */ /* 0x048fe40000410000 */
[C---:B------:R-:W-:Y:S04]  /*c9f0*/  FMUL.FTZ R22, R0.reuse, R154 ;  /* 0x0000009a00167220 */ /* 0x040fe80000410000 */
[----:B------:R-:W-:Y:S02]  /*ca00*/  FMUL.FTZ R23, R0, R155 ;  /* 0x0000009b00177220 */ /* 0x000fe40000410000 */
[----:B-1----:R-:W-:Y:S07]  /*ca10*/  FMUL.FTZ R20, R2, R152 ;  /* 0x0000009802147220 */ /* 0x002fee0000410000 */
[C---:B------:R-:W-:Y:S07]  /*ca20*/  HMMA.16816.F32 R20, R40.reuse, R28, R20 ;  /* 0x0000001c2814723c */ /* 0x040fee0000001814 */
[--C-:B------:R-:W-:Y:S01]  /*ca30*/  FFMA.FTZ R28, R184, c[0x0][0x23c], -R39.reuse ;  /* 0x00008f00b81c7a23 */ /* 0x100fe20000010827 */
[C---:B------:R-:W-:Y:S03]  /*ca40*/  HMMA.16816.F32 R24, R40.reuse, R30, R24 ;  /* 0x0000001e2818723c */ /* 0x040fe60000001818 */
[----:B------:R1:W-:Y:S01]  /*ca50*/  MUFU.EX2 R144, R28 ;  /* 0x0000001c00907308 */ /* 0x0003e20000000800 */
[----:B------:R-:W-:Y:S03]  /*ca60*/  FMUL.FTZ R29, R2, R161 ;  /* 0x000000a1021d7220 */ /* 0x000fe60000410000 */
[C---:B------:R-:W-:Y:S02]  /*ca70*/  FMUL.FTZ R30, R0.reuse, R162 ;  /* 0x000000a2001e7220 */ /* 0x040fe40000410000 */
[----:B------:R-:W-:Y:S03]  /*ca80*/  FMUL.FTZ R31, R0, R163 ;  /* 0x000000a3001f7220 */ /* 0x000fe60000410000 */
[----:B-1----:R-:W-:Y:S07]  /*ca90*/  FMUL.FTZ R28, R2, R160 ;  /* 0x000000a0021c7220 */ /* 0x002fee0000410000 */
[C---:B------:R-:W-:Y:S07]  /*caa0*/  HMMA.16816.F32 R28, R40.reuse, R44, R28 ;  /* 0x0000002c281c723c */ /* 0x040fee000000181c */
[--C-:B------:R-:W-:Y:S01]  /*cab0*/  FFMA.FTZ R44, R187, c[0x0][0x23c], -R60.reuse ;  /* 0x00008f00bb2c7a23 */ /* 0x100fe2000001083c */
[----:B------:R-:W-:Y:S03]  /*cac0*/  HMMA.16816.F32 R32, R40, R46, R32 ;  /* 0x0000002e2820723c */ /* 0x000fe60000001820 */
[----:B------:R1:W-:Y:S04]  /*cad0*/  MUFU.EX2 R141, R44 ;  /* 0x0000002c008d7308 */ /* 0x0003e80000000800 */
[----:B----4-:R-:W-:Y:S02]  /*cae0*/  F2FP.PACK_AB R40, R131, R126 ;  /* 0x0000007e8328723e */ /* 0x010fe400000000ff */
[----:B------:R-:W-:Y:S03]  /*caf0*/  F2FP.PACK_AB R41, R132, R127 ;  /* 0x0000007f8429723e */ /* 0x000fe600000000ff */
[----:B--2---:R-:W-:Y:S02]  /*cb00*/  F2FP.PACK_AB R42, R139, R137 ;  /* 0x000000898b2a723e */ /* 0x004fe400000000ff */
[----:B------:R-:W-:Y:S07]  /*cb10*/  F2FP.PACK_AB R43, R142, R138 ;  /* 0x0000008a8e2b723e */ /* 0x000fee00000000ff */
[C---:B------:R-:W-:Y:S03]  /*cb20*/  HMMA.16816.F32 R4, R40.reuse, R48, R4 ;  /* 0x000000302804723c */ /* 0x040fe60000001804 */
[--C-:B-1----:R-:W-:Y:S04]  /*cb30*/  FFMA.FTZ R44, R188, c[0x0][0x23c], -R39.reuse ;  /* 0x00008f00bc2c7a23 */ /* 0x102fe80000010827 */
[--C-:B------:R-:W-:Y:S01]  /*cb40*/  FFMA.FTZ R48, R189, c[0x0][0x23c], -R39.reuse ;  /* 0x00008f00bd307a23 */ /* 0x100fe20000010827 */
[C---:B------:R-:W-:Y:S01]  /*cb50*/  HMMA.16816.F32 R8, R40.reuse, R50, R8 ;  /* 0x000000322808723c */ /* 0x040fe20000001808 */
[----:B------:R1:W-:Y:S07]  /*cb60*/  MUFU.EX2 R140, R44 ;  /* 0x0000002c008c7308 */ /* 0x0003ee0000000800 */
[C---:B------:R-:W-:Y:S03]  /*cb70*/  HMMA.16816.F32 R12, R40.reuse, R52, R12 ;  /* 0x00000034280c723c */ /* 0x040fe6000000180c */
[----:B------:R2:W3:Y:S04]  /*cb80*/  MUFU.EX2 R168, R48 ;  /* 0x0000003000a87308 */ /* 0x0004e80000000800 */
        /* <DEDUP_REMOVED lines=9> */
[--C-:B--2---:R-:W-:Y:S01]  /*cc20*/  FFMA.FTZ R48, R190, c[0x0][0x23c], -R60.reuse ;  /* 0x00008f00be307a23 */ /* 0x104fe2000001083c */
[----:B------:R-:W-:Y:S08]  /*cc30*/  MOV R194, R143 ;  /* 0x0000008f00c27202 */ /* 0x000ff00000000f00 */
[----:B------:R2:W2:Y:S01]  /*cc40*/  MUFU.EX2 R176, R48 ;  /* 0x0000003000b07308 */ /* 0x0004a20000000800 */
[--C-:B----4-:R-:W-:Y:S01]  /*cc50*/  FFMA.FTZ R52, R193, c[0x0][0x23c], -R39.reuse ;  /* 0x00008f00c1347a23 */ /* 0x110fe20000010827 */
[----:B------:R-:W-:Y:S08]  /*cc60*/  MOV R193, R133 ;  /* 0x0000008500c17202 */ /* 0x000ff00000000f00 */
[----:B------:R4:W-:Y:S01]  /*cc70*/  MUFU.EX2 R189, R52 ;  /* 0x0000003400bd7308 */ /* 0x0009e20000000800 */
[----:B-----5:R-:W-:Y:S01]  /*cc80*/  LDSM.16.MT88.4 R56, [R135+0xb000] ;  /* 0x00b000008738783b */ /* 0x020fe20000004200 */
[C---:B-1----:R-:W-:Y:S03]  /*cc90*/  HMMA.16816.F32 R28, R40.reuse, R44, R28 ;  /* 0x0000002c281c723c */ /* 0x042fe6000000181c */
[--C-:B--2---:R-:W-:Y:S01]  /*cca0*/  FFMA.FTZ R48, R191, c[0x0][0x23c], -R60.reuse ;  /* 0x00008f00bf307a23 */ /* 0x104fe2000001083c */
[----:B------:R-:W-:Y:S03]  /*ccb0*/  MOV R191, R136 ;  /* 0x0000008800bf7202 */ /* 0x000fe60000000f00 */
[--C-:B------:R-:W-:Y:S01]  /*ccc0*/  FFMA.FTZ R44, R195, c[0x0][0x23c], -R60.reuse ;  /* 0x00008f00c32c7a23 */ /* 0x100fe2000001083c */
[----:B------:R1:W2:Y:S01]  /*ccd0*/  MUFU.EX2 R190, R48 ;  /* 0x0000003000be7308 */ /* 0x0002a20000000800 */
[----:B------:R-:W-:Y:S03]  /*cce0*/  HMMA.16816.F32 R32, R40, R46, R32 ;  /* 0x0000002e2820723c */ /* 0x000fe60000001820 */
[----:B---3--:R-:W-:Y:S01]  /*ccf0*/  MOV R195, R168 ;  /* 0x000000a800c37202 */ /* 0x008fe20000000f00 */
[----:B----4-:R-:W-:Y:S01]  /*cd00*/  LDSM.16.MT88.4 R52, [R217+0xb000] ;  /* 0x00b00000d934783b */ /* 0x010fe20000004200 */
[----:B------:R-:W-:Y:S02]  /*cd10*/  ISETP.GT.AND P0, PT, R191, RZ, PT ;  /* 0x000000ffbf00720c */ /* 0x000fe40003f04270 */
[----:B------:R-:W-:Y:S02]  /*cd20*/  F2FP.PACK_AB R40, R145, R144 ;  /* 0x000000909128723e */ /* 0x000fe400000000ff */
[----:B------:R3:W4:Y:S03]  /*cd30*/  MUFU.EX2 R186, R44 ;  /* 0x0000002c00ba7308 */ /* 0x0007260000000800 */
[----:B------:R-:W-:Y:S02]  /*cd40*/  F2FP.PACK_AB R41, R141, R146 ;  /* 0x000000928d29723e */ /* 0x000fe400000000ff */
[----:B------:R-:W-:Y:S01]  /*cd50*/  F2FP.PACK_AB R42, R195, R140 ;  /* 0x0000008cc32a723e */ /* 0x000fe200000000ff */
[----:B-1----:R-:W1:Y:S01]  /*cd60*/  LDSM.16.MT88.4 R48, [R134+0xb000] ;  /* 0x00b000008630783b */ /* 0x002e620000004200 */
[--C-:B---3--:R-:W-:Y:S01]  /*cd70*/  FFMA.FTZ R44, R196, c[0x0][0x23c], -R39.reuse ;  /* 0x00008f00c42c7a23 */ /* 0x108fe20000010827 */
[----:B------:R-:W-:Y:S03]  /*cd80*/  MOV R196, R176 ;  /* 0x000000b000c47202 */ /* 0x000fe60000000f00 */
[----:B------:R3:W-:Y:S01]  /*cd90*/  MUFU.EX2 R184, R44 ;  /* 0x0000002c00b87308 */ /* 0x0007e20000000800 */
[----:B--2---:R-:W-:Y:S02]  /*cda0*/  F2FP.PACK_AB R43, R190, R196 ;  /* 0x000000c4be2b723e */ /* 0x004fe400000000ff */
[----:B---3--:R-:W2:Y:S05]  /*cdb0*/  LDSM.16.MT88.4 R44, [R216+0xb000] ;  /* 0x00b00000d82c783b */ /* 0x008eaa0000004200 */
        /* <DEDUP_REMOVED lines=10> */
[C---:B------:R-:W-:Y:S04]  /*ce60*/  HMMA.16816.F32 R20, R40.reuse, R56, R20 ;  /* 0x000000382814723c */ /* 0x040fe80000001814 */
[--C-:B-1----:R-:W-:Y:S01]  /*ce70*/  FFMA.FTZ R48, R198, c[0x0][0x23c], -R60.reuse ;  /* 0x00008f00c6307a23 */ /* 0x102fe2000001083c */
[----:B------:R-:W-:Y:S02]  /*ce80*/  MOV R198, R141 ;  /* 0x0000008d00c67202 */ /* 0x000fe40000000f00 */
[--C-:B------:R-:W-:Y:S01]  /*ce90*/  FFMA.FTZ R56, R202, c[0x0][0x23c], -R60.reuse ;  /* 0x00008f00ca387a23 */ /* 0x100fe2000001083c */
[----:B------:R1:W-:Y:S01]  /*cea0*/  MUFU.EX2 R181, R48 ;  /* 0x0000003000b57308 */ /* 0x0003e20000000800 */
[C---:B------:R-:W-:Y:S03]  /*ceb0*/  HMMA.16816.F32 R24, R40.reuse, R58, R24 ;  /* 0x0000003a2818723c */ /* 0x040fe60000001818 */
[----:B------:R-:W-:Y:S05]  /*cec0*/  MOV R202, R139 ;  /* 0x0000008b00ca7202 */ /* 0x000fea0000000f00 */
[C---:B--2---:R-:W-:Y:S01]  /*ced0*/  HMMA.16816.F32 R28, R40.reuse, R44, R28 ;  /* 0x0000002c281c723c */ /* 0x044fe2000000181c */
[----:B------:R2:W-:Y:S03]  /*cee0*/  MUFU.EX2 R177, R56 ;  /* 0x0000003800b17308 */ /* 0x0005e60000000800 */
[--C-:B-----5:R-:W-:Y:S01]  /*cef0*/  FFMA.FTZ R52, R201, c[0x0][0x23c], -R39.reuse ;  /* 0x00008f00c9347a23 */ /* 0x120fe20000010827 */
[----:B------:R-:W-:Y:S02]  /*cf00*/  MOV R201, R144 ;  /* 0x0000009000c97202 */ /* 0x000fe40000000f00 */
[--C-:B------:R-:W-:Y:S01]  /*cf10*/  FFMA.FTZ R44, R203, c[0x0][0x23c], -R60.reuse ;  /* 0x00008f00cb2c7a23 */ /* 0x100fe2000001083c */
[----:B------:R-:W-:Y:S03]  /*cf20*/  HMMA.16816.F32 R32, R40, R46, R32 ;  /* 0x0000002e2820723c */ /* 0x000fe60000001820 */
[----:B------:R5:W-:Y:S01]  /*cf30*/  MUFU.EX2 R180, R52 ;  /* 0x0000003400b47308 */ /* 0x000be20000000800 */
[----:B------:R-:W-:Y:S01]  /*cf40*/  MOV R203, R142 ;  /* 0x0000008e00cb7202 */ /* 0x000fe20000000f00 */
[--C-:B-1----:R-:W-:Y:S02]  /*cf50*/  FFMA.FTZ R48, R199, c[0x0][0x23c], -R60.reuse ;  /* 0x00008f00c7307a23 */ /* 0x102fe4000001083c */
[----:B------:R-:W-:Y:S02]  /*cf60*/  F2FP.PACK_AB R40, R189, R188 ;  /* 0x000000bcbd28723e */ /* 0x000fe400000000ff */
[----:B----4-:R-:W-:Y:S04]  /*cf70*/  F2FP.PACK_AB R41, R186, R187 ;  /* 0x000000bbba29723e */ /* 0x010fe800000000ff */
[----:B------:R1:W4:Y:S01]  /*cf80*/  MUFU.EX2 R183, R48 ;  /* 0x0000003000b77308 */ /* 0x0003220000000800 */
[----:B---3--:R-:W-:Y:S02]  /*cf90*/  F2FP.PACK_AB R42, R185, R184 ;  /* 0x000000b8b92a723e */ /* 0x008fe400000000ff */
[----:B------:R-:W-:Y:S01]  /*cfa0*/  MOV R199, R145 ;  /* 0x0000009100c77202 */ /* 0x000fe20000000f00 */
[--C-:B--2---:R-:W-:Y:S01]  /*cfb0*/  FFMA.FTZ R56, R204, c[0x0][0x23c], -R39.reuse ;  /* 0x00008f00cc387a23 */ /* 0x104fe20000010827 */
[----:B------:R-:W-:Y:S05]  /*cfc0*/  MOV R204, R138 ;  /* 0x0000008a00cc7202 */ /* 0x000fea0000000f00 */
[----:B------:R2:W3:Y:S01]  /*cfd0*/  MUFU.EX2 R179, R44 ;  /* 0x0000002c00b37308 */ /* 0x0004e20000000800 */
[----:B-----5:R-:W-:Y:S09]  /*cfe0*/  LDSM.16.MT88.4 R52, [R217+0xb800] ;  /* 0x00b80000d934783b */ /* 0x020ff20000004200 */
[----:B------:R5:W-:Y:S01]  /*cff0*/  MUFU.EX2 R176, R56 ;  /* 0x0000003800b07308 */ /* 0x000be20000000800 */
[----:B-1----:R-:W1:Y:S01]  /*d000*/  LDSM.16.MT88.4 R48, [R134+0xb800] ;  /* 0x00b800008630783b */ /* 0x002e620000004200 */
[----:B----4-:R-:W-:Y:S07]  /*d010*/  F2FP.PACK_AB R43, R183, R181 ;  /* 0x000000b5b72b723e */ /* 0x010fee00000000ff */
[----:B--2---:R-:W2:Y:S08]  /*d020*/  LDSM.16.MT88.4 R44, [R135+0xb800] ;  /* 0x00b80000872c783b */ /* 0x004eb00000004200 */
[----:B-----5:R-:W4:Y:S01]  /*d030*/  LDSM.16.MT88.4 R56, [R216+0xb800] ;  /* 0x00b80000d838783b */ /* 0x020f220000004200 */
        /* <DEDUP_REMOVED lines=17> */
[C---:B----4-:R-:W-:Y:S01]  /*d150*/  HMMA.16816.F32 R28, R40.reuse, R56, R28 ;  /* 0x00000038281c723c */ /* 0x050fe2000000181c */
[----:B------:R4:W-:Y:S03]  /*d160*/  MUFU.EX2 R172, R44 ;  /* 0x0000002c00ac7308 */ /* 0x0009e60000000800 */
[--C-:B---3--:R-:W-:Y:S01]  /*d170*/  FFMA.FTZ R52, R207, c[0x0][0x23c], -R39.reuse ;  /* 0x00008f00cf347a23 */ /* 0x108fe20000010827 */
[----:B------:R-:W-:Y:S02]  /*d180*/  MOV R207, R127 ;  /* 0x0000007f00cf7202 */ /* 0x000fe40000000f00 */
[--C-:B------:R-:W-:Y:S01]  /*d190*/  FFMA.FTZ R56, R215, c[0x0][0x23c], -R60.reuse ;  /* 0x00008f00d7387a23 */ /* 0x100fe2000001083c */
[----:B------:R-:W-:Y:S03]  /*d1a0*/  HMMA.16816.F32 R32, R40, R58, R32 ;  /* 0x0000003a2820723c */ /* 0x000fe60000001820 */
[----:B------:R3:W3:Y:S01]  /*d1b0*/  MUFU.EX2 R173, R52 ;  /* 0x0000003400ad7308 */ /* 0x0006e20000000800 */
[----:B------:R-:W-:Y:S01]  /*d1c0*/  MOV R215, R124 ;  /* 0x0000007c00d77202 */ /* 0x000fe20000000f00 */
[----:B-1----:R-:W1:Y:S02]  /*d1d0*/  LDSM.16.MT88.4 R48, [R134+0xc000] ;  /* 0x00c000008630783b */ /* 0x002e640000004200 */
[----:B------:R-:W-:Y:S02]  /*d1e0*/  F2FP.PACK_AB R40, R180, R182 ;  /* 0x000000b6b428723e */ /* 0x000fe400000000ff */
[----:B------:R-:W-:Y:S04]  /*d1f0*/  F2FP.PACK_AB R41, R177, R179 ;  /* 0x000000b3b129723e */ /* 0x000fe800000000ff */
[----:B------:R1:W-:Y:S01]  /*d200*/  MUFU.EX2 R170, R56 ;  /* 0x0000003800aa7308 */ /* 0x0003e20000000800 */
[----:B-----5:R-:W-:Y:S02]  /*d210*/  F2FP.PACK_AB R42, R178, R176 ;  /* 0x000000b0b22a723e */ /* 0x020fe400000000ff */
[----:B--2---:R-:W-:Y:S01]  /*d220*/  F2FP.PACK_AB R43, R174, R175 ;  /* 0x000000afae2b723e */ /* 0x004fe200000000ff */
[--C-:B----4-:R-:W-:Y:S01]  /*d230*/  FFMA.FTZ R44, R214, c[0x0][0x23c], -R60.reuse ;  /* 0x00008f00d62c7a23 */ /* 0x110fe2000001083c */
[----:B------:R-:W-:Y:S05]  /*d240*/  MOV R214, R125 ;  /* 0x0000007d00d67202 */ /* 0x000fea0000000f00 */
[----:B------:R2:W4:Y:S01]  /*d250*/  MUFU.EX2 R171, R44 ;  /* 0x0000002c00ab7308 */ /* 0x0005220000000800 */
[----:B---3--:R-:W3:Y:S01]  /*d260*/  LDSM.16.MT88.4 R52, [R217+0xc000] ;  /* 0x00c00000d934783b */ /* 0x008ee20000004200 */
        /* <DEDUP_REMOVED lines=10> */
[C---:B---3--:R-:W-:Y:S07]  /*d310*/  HMMA.16816.F32 R12, R40.reuse, R52, R12 ;  /* 0x00000034280c723c */ /* 0x048fee000000180c */
[--C-:B------:R-:W-:Y:S01]  /*d320*/  FFMA.FTZ R52, R246, c[0x0][0x23c], -R39.reuse ;  /* 0x00008f00f6347a23 */ /* 0x100fe20000010827 */
[C---:B------:R-:W-:Y:S01]  /*d330*/  HMMA.16816.F32 R16, R40.reuse, R54, R16 ;  /* 0x000000362810723c */ /* 0x040fe20000001810 */
[----:B------:R-:W3:Y:S02]  /*d340*/  LDL.LU R246, [R1+0x18] ;  /* 0x0000180001f67983 */ /* 0x000ee40000300800 */
[----:B------:R4:W-:Y:S01]  /*d350*/  MUFU.EX2 R165, R52 ;  /* 0x0000003400a57308 */ /* 0x0009e20000000800 */
[--C-:B-----5:R-:W-:Y:S01]  /*d360*/  FFMA.FTZ R48, R244, c[0x0][0x23c], -R60.reuse ;  /* 0x00008f00f4307a23 */ /* 0x120fe2000001083c */
[----:B------:R-:W-:Y:S08]  /*d370*/  MOV R244, R147 ;  /* 0x0000009300f47202 */ /* 0x000ff00000000f00 */
[----:B------:R5:W-:Y:S01]  /*d380*/  MUFU.EX2 R167, R48 ;  /* 0x0000003000a77308 */ /* 0x000be20000000800 */
[C---:B--2---:R-:W-:Y:S07]  /*d390*/  HMMA.16816.F32 R20, R40.reuse, R44, R20 ;  /* 0x0000002c2814723c */ /* 0x044fee0000001814 */
[--C-:B------:R-:W-:Y:S01]  /*d3a0*/  FFMA.FTZ R44, R247, c[0x0][0x23c], -R39.reuse ;  /* 0x00008f00f72c7a23 */ /* 0x100fe20000010827 */
[C---:B------:R-:W-:Y:S03]  /*d3b0*/  HMMA.16816.F32 R24, R40.reuse, R46, R24 ;  /* 0x0000002e2818723c */ /* 0x040fe60000001818 */
[----:B------:R2:W-:Y:S01]  /*d3c0*/  MUFU.EX2 R164, R44 ;  /* 0x0000002c00a47308 */ /* 0x0005e20000000800 */
[----:B----4-:R-:W-:Y:S04]  /*d3d0*/  LDSM.16.MT88.4 R52, [R217+0xc800] ;  /* 0x00c80000d934783b */ /* 0x010fe80000004200 */
[C---:B-1----:R-:W-:Y:S04]  /*d3e0*/  HMMA.16816.F32 R28, R40.reuse, R56, R28 ;  /* 0x00000038281c723c */ /* 0x042fe8000000181c */
[--C-:B-----5:R-:W-:Y:S04]  /*d3f0*/  FFMA.FTZ R48, R245, c[0x0][0x23c], -R60.reuse ;  /* 0x00008f00f5307a23 */ /* 0x120fe8000001083c */
[----:B------:R-:W-:Y:S01]  /*d400*/  HMMA.16816.F32 R32, R40, R58, R32 ;  /* 0x0000003a2820723c */ /* 0x000fe20000001820 */
[----:B------:R1:W4:Y:S03]  /*d410*/  MUFU.EX2 R166, R48 ;  /* 0x0000003000a67308 */ /* 0x0003260000000800 */
[--C-:B------:R-:W-:Y:S01]  /*d420*/  FFMA.FTZ R56, R250, c[0x0][0x23c], -R39.reuse ;  /* 0x00008f00fa387a23 */ /* 0x100fe20000010827 */
[----:B------:R-:W-:Y:S02]  /*d430*/  MOV R245, R148 ;  /* 0x0000009400f57202 */ /* 0x000fe40000000f00 */
[----:B------:R-:W-:Y:S02]  /*d440*/  F2FP.PACK_AB R40, R172, R173 ;  /* 0x000000adac28723e */ /* 0x000fe400000000ff */
[----:B------:R-:W-:Y:S03]  /*d450*/  F2FP.PACK_AB R41, R170, R171 ;  /* 0x000000abaa29723e */ /* 0x000fe600000000ff */
[----:B------:R-:W-:Y:S01]  /*d460*/  F2FP.PACK_AB R42, R168, R169 ;  /* 0x000000a9a82a723e */ /* 0x000fe200000000ff */
[----:B------:R5:W-:Y:S01]  /*d470*/  MUFU.EX2 R161, R56 ;  /* 0x0000003800a17308 */ /* 0x000be20000000800 */
[--C-:B--2---:R-:W-:Y:S09]  /*d480*/  FFMA.FTZ R44, R248, c[0x0][0x23c], -R60.reuse ;  /* 0x00008f00f82c7a23 */ /* 0x104ff2000001083c */
[----:B------:R2:W-:Y:S01]  /*d490*/  MUFU.EX2 R163, R44 ;  /* 0x0000002c00a37308 */ /* 0x0005e20000000800 */
[----:B-1----:R-:W1:Y:S01]  /*d4a0*/  LDSM.16.MT88.4 R48, [R134+0xc800] ;  /* 0x00c800008630783b */ /* 0x002e620000004200 */
[----:B----4-:R-:W-:Y:S07]  /*d4b0*/  F2FP.PACK_AB R43, R166, R167 ;  /* 0x000000a7a62b723e */ /* 0x010fee00000000ff */
[----:B-----5:R-:W-:Y:S01]  /*d4c0*/  LDSM.16.MT88.4 R56, [R216+0xc800] ;  /* 0x00c80000d838783b */ /* 0x020fe20000004200 */
[--C-:B--2---:R-:W-:Y:S04]  /*d4d0*/  FFMA.FTZ R44, R249, c[0x0][0x23c], -R60.reuse ;  /* 0x00008f00f92c7a23 */ /* 0x104fe8000001083c */
[----:B------:R2:W4:Y:S01]  /*d4e0*/  MUFU.EX2 R162, R44 ;  /* 0x0000002c00a27308 */ /* 0x0005220000000800 */
[C---:B-1----:R-:W-:Y:S07]  /*d4f0*/  HMMA.16816.F32 R4, R40.reuse, R48, R4 ;  /* 0x000000302804723c */ /* 0x042fee0000001804 */
[--C-:B------:R-:W-:Y:S01]  /*d500*/  FFMA.FTZ R48, R251, c[0x0][0x23c], -R39.reuse ;  /* 0x00008f00fb307a23 */ /* 0x100fe20000010827 */
[----:B--2---:R-:W1:Y:S01]  /*d510*/  LDSM.16.MT88.4 R44, [R135+0xc800] ;  /* 0x00c80000872c783b */ /* 0x004e620000004200 */
[C---:B------:R-:W-:Y:S02]  /*d520*/  HMMA.16816.F32 R8, R40.reuse, R50, R8 ;  /* 0x000000322808723c */ /* 0x040fe40000001808 */
[----:B------:R2:W5:Y:S06]  /*d530*/  MUFU.EX2 R160, R48 ;  /* 0x0000003000a07308 */ /* 0x00056c0000000800 */
[C---:B------:R-:W-:Y:S07]  /*d540*/  HMMA.16816.F32 R12, R40.reuse, R52, R12 ;  /* 0x00000034280c723c */ /* 0x040fee000000180c */
[--C-:B------:R-:W-:Y:S01]  /*d550*/  FFMA.FTZ R52, R150, c[0x0][0x23c], -R39.reuse ;  /* 0x00008f0096347a23 */ /* 0x100fe20000010827 */
[C---:B------:R-:W-:Y:S03]  /*d560*/  HMMA.16816.F32 R16, R40.reuse, R54, R16 ;  /* 0x000000362810723c */ /* 0x040fe60000001810 */
[----:B------:R4:W-:Y:S01]  /*d570*/  MUFU.EX2 R157, R52 ;  /* 0x00000034009d7308 */ /* 0x0009e20000000800 */
[--C-:B--2---:R-:W-:Y:S09]  /*d580*/  FFMA.FTZ R48, R252, c[0x0][0x23c], -R60.reuse ;  /* 0x00008f00fc307a23 */ /* 0x104ff2000001083c */
[----:B------:R2:W-:Y:S01]  /*d590*/  MUFU.EX2 R159, R48 ;  /* 0x00000030009f7308 */ /* 0x0005e20000000800 */
[C---:B-1----:R-:W-:Y:S03]  /*d5a0*/  HMMA.16816.F32 R20, R40.reuse, R44, R20 ;  /* 0x0000002c2814723c */ /* 0x042fe60000001814 */
[--C-:B----4-:R-:W-:Y:S02]  /*d5b0*/  FFMA.FTZ R52, R62, c[0x0][0x23c], -R60.reuse ;  /* 0x00008f003e347a23 */ /* 0x110fe4000001083c */
[----:B------:R-:W4:Y:S02]  /*d5c0*/  LDL.LU R62, [R1+0x1c] ;  /* 0x00001c00013e7983 */ /* 0x000f240000300800 */
[--C-:B------:R-:W-:Y:S02]  /*d5d0*/  FFMA.FTZ R44, R149, c[0x0][0x23c], -R39.reuse ;  /* 0x00008f00952c7a23 */ /* 0x100fe40000010827 */
[----:B------:R1:W-:Y:S01]  /*d5e0*/  MUFU.EX2 R154, R52 ;  /* 0x00000034009a7308 */ /* 0x0003e20000000800 */
[C---:B------:R-:W-:Y:S03]  /*d5f0*/  HMMA.16816.F32 R24, R40.reuse, R46, R24 ;  /* 0x0000002e2818723c */ /* 0x040fe60000001818 */
[--C-:B--2---:R-:W-:Y:S06]  /*d600*/  FFMA.FTZ R48, R151, c[0x0][0x23c], -R60.reuse ;  /* 0x00008f0097307a23 */ /* 0x104fec000001083c */
[----:B------:R2:W-:Y:S01]  /*d610*/  MUFU.EX2 R156, R44 ;  /* 0x0000002c009c7308 */ /* 0x0005e20000000800 */
[C---:B------:R-:W-:Y:S07]  /*d620*/  HMMA.16816.F32 R28, R40.reuse, R56, R28 ;  /* 0x00000038281c723c */ /* 0x040fee000000181c */
[--C-:B------:R-:W-:Y:S01]  /*d630*/  FFMA.FTZ R56, R63, c[0x0][0x23c], -R60.reuse ;  /* 0x00008f003f387a23 */ /* 0x100fe2000001083c */
[----:B------:R-:W-:Y:S01]  /*d640*/  HMMA.16816.F32 R32, R40, R58, R32 ;  /* 0x0000003a2820723c */ /* 0x000fe20000001820 */
[----:B------:R2:W2:Y:S01]  /*d650*/  MUFU.EX2 R158, R48 ;  /* 0x00000030009e7308 */ /* 0x0004a20000000800 */
[----:B-1----:R-:W-:Y:S05]  /*d660*/  LDSM.16.MT88.4 R52, [R135+0xd000] ;  /* 0x00d000008734783b */ /* 0x002fea0000004200 */
[----:B------:R-:W-:Y:S02]  /*d670*/  F2FP.PACK_AB R40, R164, R165 ;  /* 0x000000a5a428723e */ /* 0x000fe400000000ff */
[----:B------:R-:W-:Y:S02]  /*d680*/  F2FP.PACK_AB R41, R162, R163 ;  /* 0x000000a3a229723e */ /* 0x000fe400000000ff */
[----:B------:R1:W-:Y:S01]  /*d690*/  MUFU.EX2 R152, R56 ;  /* 0x0000003800987308 */ /* 0x0003e20000000800 */
[----:B-----5:R-:W-:Y:S01]  /*d6a0*/  F2FP.PACK_AB R42, R160, R161 ;  /* 0x000000a1a02a723e */ /* 0x020fe200000000ff */
[----:B--2---:R-:W-:Y:S08]  /*d6b0*/  LDSM.16.MT88.4 R44, [R217+0xd000] ;  /* 0x00d00000d92c783b */ /* 0x004ff00000004200 */
[----:B------:R-:W2:Y:S01]  /*d6c0*/  LDSM.16.MT88.4 R48, [R134+0xd000] ;  /* 0x00d000008630783b */ /* 0x000ea20000004200 */
[----:B------:R-:W-:Y:S01]  /*d6d0*/  F2FP.PACK_AB R43, R158, R159 ;  /* 0x0000009f9e2b723e */ /* 0x000fe200000000ff */
[--C-:B-1----:R-:W-:Y:S04]  /*d6e0*/  FFMA.FTZ R56, R64, c[0x0][0x23c], -R39.reuse ;  /* 0x00008f0040387a23 */ /* 0x102fe80000010827 */
[----:B------:R1:W-:Y:S02]  /*d6f0*/  MUFU.EX2 R155, R56 ;  /* 0x00000038009b7308 */ /* 0x0003e40000000800 */
        /* <DEDUP_REMOVED lines=16> */
[----:B-----5:R-:W-:Y:S03]  /*d800*/  FFMA.FTZ R44, R68, c[0x0][0x23c], -R39 ;  /* 0x00008f00442c7a23 */ /* 0x020fe60000010827 */
[--C-:B------:R-:W-:Y:S01]  /*d810*/  FFMA.FTZ R56, R71, c[0x0][0x23c], -R60.reuse ;  /* 0x00008f0047387a23 */ /* 0x100fe2000001083c */
[----:B------:R-:W-:Y:S03]  /*d820*/  HMMA.16816.F32 R32, R40, R58, R32 ;  /* 0x0000003a2820723c */ /* 0x000fe60000001820 */
[----:B------:R5:W5:Y:S01]  /*d830*/  MUFU.EX2 R149, R44 ;  /* 0x0000002c00957308 */ /* 0x000b620000000800 */
[----:B---3--:R-:W-:Y:S02]  /*d840*/  FFMA.FTZ R61, R2, R246, R61 ;  /* 0x000000f6023d7223 */ /* 0x008fe4000001003d */
[--C-:B------:R-:W-:Y:S01]  /*d850*/  FFMA.FTZ R2, R96, c[0x0][0x23c], -R39.reuse ;  /* 0x00008f0060027a23 */ /* 0x100fe20000010827 */
[----:B--2---:R-:W2:Y:S01]  /*d860*/  LDSM.16.MT88.4 R48, [R134+0xd800] ;  /* 0x00d800008630783b */ /* 0x004ea20000004200 */
[----:B------:R-:W-:Y:S04]  /*d870*/  F2FP.PACK_AB R40, R156, R157 ;  /* 0x0000009d9c28723e */ /* 0x000fe800000000ff */
[----:B------:R-:W-:Y:S01]  /*d880*/  F2FP.PACK_AB R43, R150, R151 ;  /* 0x00000097962b723e */ /* 0x000fe200000000ff */
[----:B------:R3:W-:Y:S01]  /*d890*/  MUFU.EX2 R146, R56 ;  /* 0x0000003800927308 */ /* 0x0007e20000000800 */
[----:B------:R-:W-:Y:S02]  /*d8a0*/  F2FP.PACK_AB R41, R152, R154 ;  /* 0x0000009a9829723e */ /* 0x000fe400000000ff */
[----:B------:R-:W-:Y:S01]  /*d8b0*/  F2FP.PACK_AB R42, R153, R155 ;  /* 0x0000009b992a723e */ /* 0x000fe200000000ff */
[--C-:B-1----:R-:W-:Y:S06]  /*d8c0*/  FFMA.FTZ R52, R70, c[0x0][0x23c], -R60.reuse ;  /* 0x00008f0046347a23 */ /* 0x102fec000001083c */
[----:B------:R1:W-:Y:S01]  /*d8d0*/  MUFU.EX2 R147, R52 ;  /* 0x0000003400937308 */ /* 0x0003e20000000800 */
[----:B-----5:R-:W5:Y:S01]  /*d8e0*/  LDSM.16.MT88.4 R44, [R217+0xd800] ;  /* 0x00d80000d92c783b */ /* 0x020f620000004200 */
[--C-:B---3--:R-:W-:Y:S08]  /*d8f0*/  FFMA.FTZ R56, R72, c[0x0][0x23c], -R39.reuse ;  /* 0x00008f0048387a23 */ /* 0x108ff00000010827 */
[----:B------:R3:W-:Y:S01]  /*d900*/  MUFU.EX2 R145, R56 ;  /* 0x0000003800917308 */ /* 0x0007e20000000800 */
[C---:B--2---:R-:W-:Y:S01]  /*d910*/  HMMA.16816.F32 R4, R40.reuse, R48, R4 ;  /* 0x000000302804723c */ /* 0x044fe20000001804 */
[----:B-1----:R-:W1:Y:S06]  /*d920*/  LDSM.16.MT88.4 R52, [R135+0xd800] ;  /* 0x00d800008734783b */ /* 0x002e6c0000004200 */
[--C-:B------:R-:W-:Y:S01]  /*d930*/  FFMA.FTZ R48, R73, c[0x0][0x23c], -R39.reuse ;  /* 0x00008f0049307a23 */ /* 0x100fe20000010827 */
[C---:B------:R-:W-:Y:S03]  /*d940*/  HMMA.16816.F32 R8, R40.reuse, R50, R8 ;  /* 0x000000322808723c */ /* 0x040fe60000001808 */
[----:B------:R2:W-:Y:S01]  /*d950*/  MUFU.EX2 R144, R48 ;  /* 0x0000003000907308 */ /* 0x0005e20000000800 */
[----:B---3--:R-:W3:Y:S04]  /*d960*/  LDSM.16.MT88.4 R56, [R216+0xd800] ;  /* 0x00d80000d838783b */ /* 0x008ee80000004200 */
        /* <DEDUP_REMOVED lines=11> */
[C---:B---3--:R-:W-:Y:S04]  /*da20*/  HMMA.16816.F32 R28, R40.reuse, R56, R28 ;  /* 0x00000038281c723c */ /* 0x048fe8000000181c */
        /* <DEDUP_REMOVED lines=9> */
[----:B-1----:R-:W-:Y:S08]  /*dac0*/  FFMA.FTZ R52, R79, c[0x0][0x23c], -R60 ;  /* 0x00008f004f347a23 */ /* 0x002ff0000001083c */
[----:B------:R1:W-:Y:S01]  /*dad0*/  MUFU.EX2 R138, R52 ;  /* 0x00000034008a7308 */ /* 0x0003e20000000800 */
[--C-:B--2---:R-:W-:Y:S01]  /*dae0*/  FFMA.FTZ R48, R77, c[0x0][0x23c], -R39.reuse ;  /* 0x00008f004d307a23 */ /* 0x104fe20000010827 */
[C---:B-----5:R-:W-:Y:S08]  /*daf0*/  HMMA.16816.F32 R4, R40.reuse, R44, R4 ;  /* 0x0000002c2804723c */ /* 0x060ff00000001804 */
[----:B------:R2:W5:Y:S01]  /*db00*/  MUFU.EX2 R140, R48 ;  /* 0x00000030008c7308 */ /* 0x0005620000000800 */
[----:B------:R-:W-:Y:S01]  /*db10*/  FFMA.FTZ R44, R81, c[0x0][0x23c], -R39 ;  /* 0x00008f00512c7a23 */ /* 0x000fe20000010827 */
[----:B---3--:R-:W-:Y:S01]  /*db20*/  LDSM.16.MT88.4 R56, [R216+0xe000] ;  /* 0x00e00000d838783b */ /* 0x008fe20000004200 */
[C---:B------:R-:W-:Y:S07]  /*db30*/  HMMA.16816.F32 R8, R40.reuse, R46, R8 ;  /* 0x0000002e2808723c */ /* 0x040fee0000001808 */
[----:B------:R3:W3:Y:S01]  /*db40*/  MUFU.EX2 R136, R44 ;  /* 0x0000002c00887308 */ /* 0x0006e20000000800 */
[----:B----4-:R-:W-:Y:S04]  /*db50*/  FFMA.FTZ R0, R0, R62, R211 ;  /* 0x0000003e00007223 */ /* 0x010fe800000100d3 */
[----:B------:R-:W-:Y:S01]  /*db60*/  FADD.FTZ R62, R245, R61 ;  /* 0x0000003df53e7221 */ /* 0x000fe20000010000 */
[----:B-1----:R-:W-:Y:S01]  /*db70*/  LDSM.16.MT88.4 R52, [R135+0xe000] ;  /* 0x00e000008734783b */ /* 0x002fe20000004200 */
[----:B------:R-:W-:Y:S02]  /*db80*/  FADD.FTZ R61, R244, R0 ;  /* 0x00000000f43d7221 */ /* 0x000fe40000010000 */
[--C-:B------:R-:W-:Y:S04]  /*db90*/  FFMA.FTZ R0, R104, c[0x0][0x23c], -R39.reuse ;  /* 0x00008f0068007a23 */ /* 0x100fe80000010827 */
[----:B------:R1:W-:Y:S01]  /*dba0*/  MUFU.EX2 R81, R0 ;  /* 0x0000000000517308 */ /* 0x0003e20000000800 */
[----:B--2---:R-:W2:Y:S01]  /*dbb0*/  LDSM.16.MT88.4 R48, [R217+0xe000] ;  /* 0x00e00000d930783b */ /* 0x004ea20000004200 */
[--C-:B---3--:R-:W-:Y:S08]  /*dbc0*/  FFMA.FTZ R44, R82, c[0x0][0x23c], -R60.reuse ;  /* 0x00008f00522c7a23 */ /* 0x108ff0000001083c */
[----:B------:R3:W-:Y:S01]  /*dbd0*/  MUFU.EX2 R133, R44 ;  /* 0x0000002c00857308 */ /* 0x0007e20000000800 */
[--C-:B-1----:R-:W-:Y:S09]  /*dbe0*/  FFMA.FTZ R0, R105, c[0x0][0x23c], -R39.reuse ;  /* 0x00008f0069007a23 */ /* 0x102ff20000010827 */
[----:B------:R1:W-:Y:S01]  /*dbf0*/  MUFU.EX2 R80, R0 ;  /* 0x0000000000507308 */ /* 0x0003e20000000800 */
[--C-:B---3--:R-:W-:Y:S01]  /*dc00*/  FFMA.FTZ R44, R83, c[0x0][0x23c], -R60.reuse ;  /* 0x00008f00532c7a23 */ /* 0x108fe2000001083c */
[C---:B--2---:R-:W-:Y:S08]  /*dc10*/  HMMA.16816.F32 R12, R40.reuse, R48, R12 ;  /* 0x00000030280c723c */ /* 0x044ff0000000180c */
[----:B------:R2:W3:Y:S01]  /*dc20*/  MUFU.EX2 R132, R44 ;  /* 0x0000002c00847308 */ /* 0x0004e20000000800 */
[--C-:B------:R-:W-:Y:S01]  /*dc30*/  FFMA.FTZ R48, R84, c[0x0][0x23c], -R39.reuse ;  /* 0x00008f0054307a23 */ /* 0x100fe20000010827 */
[C---:B------:R-:W-:Y:S08]  /*dc40*/  HMMA.16816.F32 R16, R40.reuse, R50, R16 ;  /* 0x000000322810723c */ /* 0x040ff00000001810 */
[----:B------:R4:W-:Y:S01]  /*dc50*/  MUFU.EX2 R131, R48 ;  /* 0x0000003000837308 */ /* 0x0009e20000000800 */
[--C-:B-1----:R-:W-:Y:S01]  /*dc60*/  FFMA.FTZ R0, R106, c[0x0][0x23c], -R60.reuse ;  /* 0x00008f006a007a23 */ /* 0x102fe2000001083c */
[C---:B------:R-:W-:Y:S08]  /*dc70*/  HMMA.16816.F32 R20, R40.reuse, R52, R20 ;  /* 0x000000342814723c */ /* 0x040ff00000001814 */
[----:B------:R1:W-:Y:S01]  /*dc80*/  MUFU.EX2 R79, R0 ;  /* 0x00000000004f7308 */ /* 0x0003e20000000800 */
[--C-:B------:R-:W-:Y:S01]  /*dc90*/  FFMA.FTZ R52, R86, c[0x0][0x23c], -R60.reuse ;  /* 0x00008f0056347a23 */ /* 0x100fe2000001083c */
[C---:B------:R-:W-:Y:S01]  /*dca0*/  HMMA.16816.F32 R24, R40.reuse, R54, R24 ;  /* 0x000000362818723c */ /* 0x040fe20000001818 */
[----:B--2---:R-:W2:Y:S07]  /*dcb0*/  LDSM.16.MT88.4 R44, [R134+0xe800] ;  /* 0x00e80000862c783b */ /* 0x004eae0000004200 */
[C---:B------:R-:W-:Y:S01]  /*dcc0*/  HMMA.16816.F32 R28, R40.reuse, R56, R28 ;  /* 0x00000038281c723c */ /* 0x040fe2000000181c */
[----:B------:R3:W-:Y:S03]  /*dcd0*/  MUFU.EX2 R127, R52 ;  /* 0x00000034007f7308 */ /* 0x0007e60000000800 */
[--C-:B----4-:R-:W-:Y:S03]  /*dce0*/  FFMA.FTZ R48, R85, c[0x0][0x23c], -R39.reuse ;  /* 0x00008f0055307a23 */ /* 0x110fe60000010827 */
[--C-:B------:R-:W-:Y:S01]  /*dcf0*/  FFMA.FTZ R56, R87, c[0x0][0x23c], -R60.reuse ;  /* 0x00008f0057387a23 */ /* 0x100fe2000001083c */
[----:B------:R-:W-:Y:S03]  /*dd00*/  HMMA.16816.F32 R32, R40, R58, R32 ;  /* 0x0000003a2820723c */ /* 0x000fe60000001820 */
[----:B------:R4:W4:Y:S01]  /*dd10*/  MUFU.EX2 R130, R48 ;  /* 0x0000003000827308 */ /* 0x0009220000000800 */
[--C-:B-1----:R-:W-:Y:S03]  /*dd20*/  FFMA.FTZ R0, R107, c[0x0][0x23c], -R60.reuse ;  /* 0x00008f006b007a23 */ /* 0x102fe6000001083c */
[----:B-----5:R-:W-:Y:S02]  /*dd30*/  F2FP.PACK_AB R40, R140, R141 ;  /* 0x0000008d8c28723e */ /* 0x020fe400000000ff */
[----:B------:R-:W-:Y:S03]  /*dd40*/  F2FP.PACK_AB R41, R138, R139 ;  /* 0x0000008b8a29723e */ /* 0x000fe600000000ff */
[----:B------:R-:W-:Y:S01]  /*dd50*/  F2FP.PACK_AB R42, R136, R137 ;  /* 0x00000089882a723e */ /* 0x000fe200000000ff */
[----:B------:R1:W5:Y:S01]  /*dd60*/  MUFU.EX2 R124, R56 ;  /* 0x00000038007c7308 */ /* 0x0003620000000800 */
[----:B---3--:R-:W-:Y:S01]  /*dd70*/  F2FP.PACK_AB R43, R132, R133 ;  /* 0x00000085842b723e */ /* 0x008fe200000000ff */
[----:B------:R-:W-:Y:S08]  /*dd80*/  LDSM.16.MT88.4 R52, [R135+0xe800] ;  /* 0x00e800008734783b */ /* 0x000ff00000004200 */
[----:B------:R3:W-:Y:S01]  /*dd90*/  MUFU.EX2 R78, R0 ;  /* 0x00000000004e7308 */ /* 0x0007e20000000800 */
[C---:B--2---:R-:W-:Y:S01]  /*dda0*/  HMMA.16816.F32 R4, R40.reuse, R44, R4 ;  /* 0x0000002c2804723c */ /* 0x044fe20000001804 */
[----:B----4-:R-:W2:Y:S06]  /*ddb0*/  LDSM.16.MT88.4 R48, [R217+0xe800] ;  /* 0x00e80000d930783b */ /* 0x010eac0000004200 */
[--C-:B------:R-:W-:Y:S01]  /*ddc0*/  FFMA.FTZ R44, R89, c[0x0][0x23c], -R39.reuse ;  /* 0x00008f00592c7a23 */ /* 0x100fe20000010827 */
[C---:B------:R-:W-:Y:S01]  /*ddd0*/  HMMA.16816.F32 R8, R40.reuse, R46, R8 ;  /* 0x0000002e2808723c */ /* 0x040fe20000001808 */
[----:B------:R4:W-:Y:S03]  /*dde0*/  MUFU.EX2 R89, R2 ;  /* 0x0000000200597308 */ /* 0x0009e60000000800 */
[--C-:B-1----:R-:W-:Y:S07]  /*ddf0*/  FFMA.FTZ R56, R88, c[0x0][0x23c], -R39.reuse ;  /* 0x00008f0058387a23 */ /* 0x102fee0000010827 */
[----:B------:R1:W-:Y:S01]  /*de00*/  MUFU.EX2 R125, R44 ;  /* 0x0000002c007d7308 */ /* 0x0003e20000000800 */
[--C-:B---3--:R-:W-:Y:S09]  /*de10*/  FFMA.FTZ R0, R108, c[0x0][0x23c], -R39.reuse ;  /* 0x00008f006c007a23 */ /* 0x108ff20000010827 */
[----:B------:R3:W3:Y:S01]  /*de20*/  MUFU.EX2 R126, R56 ;  /* 0x00000038007e7308 */ /* 0x0006e20000000800 */
[--C-:B----4-:R-:W-:Y:S09]  /*de30*/  FFMA.FTZ R2, R97, c[0x0][0x23c], -R39.reuse ;  /* 0x00008f0061027a23 */ /* 0x110ff20000010827 */
[----:B------:R4:W-:Y:S01]  /*de40*/  MUFU.EX2 R88, R2 ;  /* 0x0000000200587308 */ /* 0x0009e20000000800 */
[C---:B--2---:R-:W-:Y:S03]  /*de50*/  HMMA.16816.F32 R12, R40.reuse, R48, R12 ;  /* 0x00000030280c723c */ /* 0x044fe6000000180c */
[--C-:B-1----:R-:W-:Y:S04]  /*de60*/  FFMA.FTZ R44, R90, c[0x0][0x23c], -R60.reuse ;  /* 0x00008f005a2c7a23 */ /* 0x102fe8000001083c */
[--C-:B------:R-:W-:Y:S01]  /*de70*/  FFMA.FTZ R48, R91, c[0x0][0x23c], -R60.reuse ;  /* 0x00008f005b307a23 */ /* 0x100fe2000001083c */
[C---:B------:R-:W-:Y:S01]  /*de80*/  HMMA.16816.F32 R16, R40.reuse, R50, R16 ;  /* 0x000000322810723c */ /* 0x040fe20000001810 */
[----:B------:R1:W-:Y:S01]  /*de90*/  MUFU.EX2 R120, R44 ;  /* 0x0000002c00787308 */ /* 0x0003e20000000800 */
[----:B---3--:R-:W2:Y:S06]  /*dea0*/  LDSM.16.MT88.4 R56, [R216+0xe800] ;  /* 0x00e80000d838783b */ /* 0x008eac0000004200 */
[C---:B------:R-:W-:Y:S03]  /*deb0*/  HMMA.16816.F32 R20, R40.reuse, R52, R20 ;  /* 0x000000342814723c */ /* 0x040fe60000001814 */
[----:B------:R3:W2:Y:S01]  /*dec0*/  MUFU.EX2 R119, R48 ;  /* 0x0000003000777308 */ /* 0x0006a20000000800 */
[--C-:B----4-:R-:W-:Y:S04]  /*ded0*/  FFMA.FTZ R2, R98, c[0x0][0x23c], -R60.reuse ;  /* 0x00008f0062027a23 */ /* 0x110fe8000001083c */
[C---:B------:R-:W-:Y:S04]  /*dee0*/  HMMA.16816.F32 R24, R40.reuse, R54, R24 ;  /* 0x000000362818723c */ /* 0x040fe80000001818 */
[--C-:B------:R-:W-:Y:S01]  /*def0*/  FFMA.FTZ R52, R93, c[0x0][0x23c], -R39.reuse ;  /* 0x00008f005d347a23 */ /* 0x100fe20000010827 */
[----:B------:R4:W-:Y:S01]  /*df00*/  MUFU.EX2 R87, R2 ;  /* 0x0000000200577308 */ /* 0x0009e20000000800 */
[----:B-1----:R-:W1:Y:S09]  /*df10*/  LDSM.16.MT88.4 R44, [R134+0xf000] ;  /* 0x00f00000862c783b */ /* 0x002e720000004200 */
[----:B------:R5:W-:Y:S01]  /*df20*/  MUFU.EX2 R93, R52 ;  /* 0x00000034005d7308 */ /* 0x000be20000000800 */
[--C-:B---3--:R-:W-:Y:S09]  /*df30*/  FFMA.FTZ R48, R92, c[0x0][0x23c], -R39.reuse ;  /* 0x00008f005c307a23 */ /* 0x108ff20000010827 */
[----:B------:R3:W1:Y:S01]  /*df40*/  MUFU.EX2 R92, R48 ;  /* 0x00000030005c7308 */ /* 0x0006620000000800 */
[C---:B--2---:R-:W-:Y:S03]  /*df50*/  HMMA.16816.F32 R28, R40.reuse, R56, R28 ;  /* 0x00000038281c723c */ /* 0x044fe6000000181c */
[--C-:B----4-:R-:W-:Y:S04]  /*df60*/  FFMA.FTZ R2, R99, c[0x0][0x23c], -R60.reuse ;  /* 0x00008f0063027a23 */ /* 0x110fe8000001083c */
[--C-:B------:R-:W-:Y:S01]  /*df70*/  FFMA.FTZ R56, R95, c[0x0][0x23c], -R60.reuse ;  /* 0x00008f005f387a23 */ /* 0x100fe2000001083c */
[----:B------:R-:W-:Y:S01]  /*df80*/  HMMA.16816.F32 R32, R40, R58, R32 ;  /* 0x0000003a2820723c */ /* 0x000fe20000001820 */
[----:B------:R2:W-:Y:S03]  /*df90*/  MUFU.EX2 R86, R2 ;  /* 0x0000000200567308 */ /* 0x0005e60000000800 */
[--C-:B-----5:R-:W-:Y:S03]  /*dfa0*/  FFMA.FTZ R52, R94, c[0x0][0x23c], -R60.reuse ;  /* 0x00008f005e347a23 */ /* 0x120fe6000001083c */
[----:B------:R-:W-:Y:S02]  /*dfb0*/  F2FP.PACK_AB R40, R130, R131 ;  /* 0x000000838228723e */ /* 0x000fe400000000ff */
[----:B------:R-:W-:Y:S02]  /*dfc0*/  F2FP.PACK_AB R41, R124, R127 ;  /* 0x0000007f7c29723e */ /* 0x000fe400000000ff */
[----:B------:R4:W-:Y:S01]  /*dfd0*/  MUFU.EX2 R91, R52 ;  /* 0x00000034005b7308 */ /* 0x0009e20000000800 */
[----:B------:R-:W-:Y:S01]  /*dfe0*/  F2FP.PACK_AB R42, R125, R126 ;  /* 0x0000007e7d2a723e */ /* 0x000fe200000000ff */
[----:B---3--:R-:W3:Y:S01]  /*dff0*/  LDSM.16.MT88.4 R48, [R217+0xf000] ;  /* 0x00f00000d930783b */ /* 0x008ee20000004200 */
[----:B------:R-:W-:Y:S07]  /*e000*/  F2FP.PACK_AB R43, R119, R120 ;  /* 0x00000078772b723e */ /* 0x000fee00000000ff */
[C---:B-1----:R-:W-:Y:S01]  /*e010*/  HMMA.16816.F32 R4, R40.reuse, R44, R4 ;  /* 0x0000002c2804723c */ /* 0x042fe20000001804 */
[----:B------:R1:W5:Y:S02]  /*e020*/  MUFU.EX2 R90, R56 ;  /* 0x00000038005a7308 */ /* 0x0003640000000800 */
[--C-:B--2---:R-:W-:Y:S05]  /*e030*/  FFMA.FTZ R2, R100, c[0x0][0x23c], -R39.reuse ;  /* 0x00008f0064027a23 */ /* 0x104fea0000010827 */
[C---:B------:R-:W-:Y:S01]  /*e040*/  HMMA.16816.F32 R8, R40.reuse, R46, R8 ;  /* 0x0000002e2808723c */ /* 0x040fe20000001808 */
[----:B------:R-:W-:Y:S02]  /*e050*/  LDSM.16.MT88.4 R44, [R134+0xf800] ;  /* 0x00f80000862c783b */ /* 0x000fe40000004200 */
[----:B------:R2:W-:Y:S06]  /*e060*/  MUFU.EX2 R84, R2 ;  /* 0x0000000200547308 */ /* 0x0005ec0000000800 */
[----:B----4-:R-:W4:Y:S04]  /*e070*/  LDSM.16.MT88.4 R52, [R135+0xf000] ;  /* 0x00f000008734783b */ /* 0x010f280000004200 */
[----:B------:R5:W-:Y:S04]  /*e080*/  MUFU.EX2 R77, R0 ;  /* 0x00000000004d7308 */ /* 0x000be80000000800 */
[----:B-1----:R-:W1:Y:S01]  /*e090*/  LDSM.16.MT88.4 R56, [R216+0xf000] ;  /* 0x00f00000d838783b */ /* 0x002e620000004200 */
[C---:B---3--:R-:W-:Y:S03]  /*e0a0*/  HMMA.16816.F32 R12, R40.reuse, R48, R12 ;  /* 0x00000030280c723c */ /* 0x048fe6000000180c */
[--C-:B--2---:R-:W-:Y:S04]  /*e0b0*/  FFMA.FTZ R2, R101, c[0x0][0x23c], -R39.reuse ;  /* 0x00008f0065027a23 */ /* 0x104fe80000010827 */
[----:B------:R2:W3:Y:S01]  /*e0c0*/  MUFU.EX2 R85, R2 ;  /* 0x0000000200557308 */ /* 0x0004e20000000800 */
[C---:B------:R-:W-:Y:S01]  /*e0d0*/  HMMA.16816.F32 R16, R40.reuse, R50, R16 ;  /* 0x000000322810723c */ /* 0x040fe20000001810 */
[----:B------:R-:W3:Y:S03]  /*e0e0*/  LDSM.16.MT88.4 R48, [R217+0xf800] ;  /* 0x00f80000d930783b */ /* 0x000ee60000004200 */
[----:B-----5:R-:W-:Y:S05]  /*e0f0*/  FFMA.FTZ R0, R109, c[0x0][0x23c], -R39 ;  /* 0x00008f006d007a23 */ /* 0x020fea0000010827 */
[----:B------:R5:W-:Y:S01]  /*e100*/  MUFU.EX2 R76, R0 ;  /* 0x00000000004c7308 */ /* 0x000be20000000800 */
[C---:B----4-:R-:W-:Y:S03]  /*e110*/  HMMA.16816.F32 R20, R40.reuse, R52, R20 ;  /* 0x000000342814723c */ /* 0x050fe60000001814 */
[--C-:B--2---:R-:W-:Y:S05]  /*e120*/  FFMA.FTZ R2, R102, c[0x0][0x23c], -R60.reuse ;  /* 0x00008f0066027a23 */ /* 0x104fea000001083c */
[C---:B------:R-:W-:Y:S01]  /*e130*/  HMMA.16816.F32 R24, R40.reuse, R54, R24 ;  /* 0x000000362818723c */ /* 0x040fe20000001818 */
[----:B------:R-:W2:Y:S01]  /*e140*/  LDSM.16.MT88.4 R52, [R135+0xf800] ;  /* 0x00f800008734783b */ /* 0x000ea20000004200 */
[----:B------:R4:W-:Y:S06]  /*e150*/  MUFU.EX2 R83, R2 ;  /* 0x0000000200537308 */ /* 0x0009ec0000000800 */
[C---:B-1----:R-:W-:Y:S04]  /*e160*/  HMMA.16816.F32 R28, R40.reuse, R56, R28 ;  /* 0x00000038281c723c */ /* 0x042fe8000000181c */
[--C-:B-----5:R-:W-:Y:S04]  /*e170*/  FFMA.FTZ R0, R110, c[0x0][0x23c], -R60.reuse ;  /* 0x00008f006e007a23 */ /* 0x120fe8000001083c */
[----:B------:R-:W-:Y:S01]  /*e180*/  HMMA.16816.F32 R32, R40, R58, R32 ;  /* 0x0000003a2820723c */ /* 0x000fe20000001820 */
[----:B------:R-:W1:Y:S01]  /*e190*/  LDSM.16.MT88.4 R56, [R216+0xf800] ;  /* 0x00f80000d838783b */ /* 0x000e620000004200 */
[----:B------:R5:W-:Y:S05]  /*e1a0*/  MUFU.EX2 R75, R0 ;  /* 0x00000000004b7308 */ /* 0x000bea0000000800 */
[----:B------:R-:W-:Y:S02]  /*e1b0*/  F2FP.PACK_AB R40, R93, R92 ;  /* 0x0000005c5d28723e */ /* 0x000fe400000000ff */
[----:B------:R-:W-:Y:S03]  /*e1c0*/  F2FP.PACK_AB R41, R90, R91 ;  /* 0x0000005b5a29723e */ /* 0x000fe600000000ff */
[----:B------:R-:W-:Y:S01]  /*e1d0*/  F2FP.PACK_AB R42, R88, R89 ;  /* 0x00000059582a723e */ /* 0x000fe200000000ff */
[----:B----4-:R-:W-:Y:S01]  /*e1e0*/  FFMA.FTZ R2, R103, c[0x0][0x23c], -R60 ;  /* 0x00008f0067027a23 */ /* 0x010fe2000001083c */
[----:B------:R-:W-:Y:S03]  /*e1f0*/  F2FP.PACK_AB R43, R86, R87 ;  /* 0x00000057562b723e */ /* 0x000fe600000000ff */
[----:B------:R4:W1:Y:S04]  /*e200*/  MUFU.EX2 R82, R2 ;  /* 0x0000000200527308 */ /* 0x0008680000000800 */
[C---:B------:R-:W-:Y:S03]  /*e210*/  HMMA.16816.F32 R4, R40.reuse, R44, R4 ;  /* 0x0000002c2804723c */ /* 0x040fe60000001804 */
[----:B-----5:R-:W-:Y:S05]  /*e220*/  FADD.FTZ R0, R242, R61 ;  /* 0x0000003df2007221 */ /* 0x020fea0000010000 */
[C---:B------:R-:W-:Y:S01]  /*e230*/  HMMA.16816.F32 R8, R40.reuse, R46, R8 ;  /* 0x0000002e2808723c */ /* 0x040fe20000001808 */
[----:B------:R-:W5:Y:S07]  /*e240*/  LDSM.16.MT88.4 R44, [R134+0x10000] ;  /* 0x01000000862c783b */ /* 0x000f6e0000004200 */
[C---:B---3--:R-:W-:Y:S04]  /*e250*/  HMMA.16816.F32 R12, R40.reuse, R48, R12 ;  /* 0x00000030280c723c */ /* 0x048fe8000000180c */
[----:B----4-:R-:W-:Y:S04]  /*e260*/  FADD.FTZ R2, R243, R62 ;  /* 0x0000003ef3027221 */ /* 0x010fe80000010000 */
[C---:B------:R-:W-:Y:S01]  /*e270*/  HMMA.16816.F32 R16, R40.reuse, R50, R16 ;  /* 0x000000322810723c */ /* 0x040fe20000001810 */
[----:B------:R-:W3:Y:S07]  /*e280*/  LDSM.16.MT88.4 R48, [R217+0x10000] ;  /* 0x01000000d930783b */ /* 0x000eee0000004200 */
[C---:B--2---:R-:W-:Y:S08]  /*e290*/  HMMA.16816.F32 R20, R40.reuse, R52, R20 ;  /* 0x000000342814723c */ /* 0x044ff00000001814 */
[C---:B------:R-:W-:Y:S01]  /*e2a0*/  HMMA.16816.F32 R24, R40.reuse, R54, R24 ;  /* 0x000000362818723c */ /* 0x040fe20000001818 */
[----:B------:R-:W2:Y:S07]  /*e2b0*/  LDSM.16.MT88.4 R52, [R135+0x10000] ;  /* 0x010000008734783b */ /* 0x000eae0000004200 */
[C---:B-1----:R-:W-:Y:S07]  /*e2c0*/  HMMA.16816.F32 R28, R40.reuse, R56, R28 ;  /* 0x00000038281c723c */ /* 0x042fee000000181c */
[----:B------:R-:W-:Y:S01]  /*e2d0*/  FADD.FTZ R56, R214, R0 ;  /* 0x00000000d6387221 */ /* 0x000fe20000010000 */
[----:B------:R-:W-:Y:S04]  /*e2e0*/  HMMA.16816.F32 R32, R40, R58, R32 ;  /* 0x0000003a2820723c */ /* 0x000fe80000001820 */
[--C-:B------:R-:W-:Y:S02]  /*e2f0*/  FFMA.FTZ R0, R112, c[0x0][0x23c], -R39.reuse ;  /* 0x00008f0070007a23 */ /* 0x100fe40000010827 */
[----:B------:R-:W-:Y:S01]  /*e300*/  FADD.FTZ R57, R215, R2 ;  /* 0x00000002d7397221 */ /* 0x000fe20000010000 */
[----:B------:R-:W-:Y:S01]  /*e310*/  F2FP.PACK_AB R40, R85, R84 ;  /* 0x000000545528723e */ /* 0x000fe200000000ff */
[--C-:B------:R-:W-:Y:S01]  /*e320*/  FFMA.FTZ R2, R111, c[0x0][0x23c], -R60.reuse ;  /* 0x00008f006f027a23 */ /* 0x100fe2000001083c */
[----:B------:R1:W-:Y:S03]  /*e330*/  MUFU.EX2 R74, R0 ;  /* 0x00000000004a7308 */ /* 0x0003e60000000800 */
[----:B------:R-:W-:Y:S02]  /*e340*/  F2FP.PACK_AB R41, R82, R83 ;  /* 0x000000535229723e */ /* 0x000fe400000000ff */
[----:B------:R-:W-:Y:S02]  /*e350*/  F2FP.PACK_AB R42, R80, R81 ;  /* 0x00000051502a723e */ /* 0x000fe400000000ff */
[----:B------:R-:W-:Y:S03]  /*e360*/  F2FP.PACK_AB R43, R78, R79 ;  /* 0x0000004f4e2b723e */ /* 0x000fe600000000ff */
[----:B------:R4:W2:Y:S04]  /*e370*/  MUFU.EX2 R73, R2 ;  /* 0x0000000200497308 */ /* 0x0008a80000000800 */
[C---:B-----5:R-:W-:Y:S08]  /*e380*/  HMMA.16816.F32 R4, R40.reuse, R44, R4 ;  /* 0x0000002c2804723c */ /* 0x060ff00000001804 */
[C---:B------:R-:W-:Y:S01]  /*e390*/  HMMA.16816.F32 R8, R40.reuse, R46, R8 ;  /* 0x0000002e2808723c */ /* 0x040fe20000001808 */
[----:B------:R-:W5:Y:S03]  /*e3a0*/  LDSM.16.MT88.4 R44, [R216+0x10000] ;  /* 0x01000000d82c783b */ /* 0x000f660000004200 */
[----:B-1----:R-:W-:Y:S04]  /*e3b0*/  FFMA.FTZ R0, R113, c[0x0][0x23c], -R39 ;  /* 0x00008f0071007a23 */ /* 0x002fe80000010827 */
[C---:B---3--:R-:W-:Y:S01]  /*e3c0*/  HMMA.16816.F32 R12, R40.reuse, R48, R12 ;  /* 0x00000030280c723c */ /* 0x048fe2000000180c */
[----:B------:R1:W3:Y:S03]  /*e3d0*/  MUFU.EX2 R72, R0 ;  /* 0x0000000000487308 */ /* 0x0002e60000000800 */
[----:B----4-:R-:W-:Y:S02]  /*e3e0*/  FADD.FTZ R2, R213, R57 ;  /* 0x00000039d5027221 */ /* 0x010fe40000010000 */
[--C-:B------:R-:W-:Y:S02]  /*e3f0*/  FFMA.FTZ R57, R114, c[0x0][0x23c], -R60.reuse ;  /* 0x00008f0072397a23 */ /* 0x100fe4000001083c */
[----:B------:R-:W-:Y:S01]  /*e400*/  FFMA.FTZ R49, R115, c[0x0][0x23c], -R60 ;  /* 0x00008f0073317a23 */ /* 0x000fe2000001083c */
[C---:B------:R-:W-:Y:S02]  /*e410*/  HMMA.16816.F32 R16, R40.reuse, R50, R16 ;  /* 0x000000322810723c */ /* 0x040fe40000001810 */
[----:B------:R-:W-:Y:S06]  /*e420*/  MUFU.EX2 R71, R57 ;  /* 0x0000003900477308 */ /* 0x000fec0000000800 */
[C---:B--2---:R-:W-:Y:S04]  /*e430*/  HMMA.16816.F32 R20, R40.reuse, R52, R20 ;  /* 0x000000342814723c */ /* 0x044fe80000001814 */
[----:B------:R2:W4:Y:S03]  /*e440*/  MUFU.EX2 R70, R49 ;  /* 0x0000003100467308 */ /* 0x0005260000000800 */
[--C-:B------:R-:W-:Y:S01]  /*e450*/  FFMA.FTZ R52, R116, c[0x0][0x23c], -R39.reuse ;  /* 0x00008f0074347a23 */ /* 0x100fe20000010827 */
[C---:B------:R-:W-:Y:S04]  /*e460*/  HMMA.16816.F32 R24, R40.reuse, R54, R24 ;  /* 0x000000362818723c */ /* 0x040fe80000001818 */
[----:B-1----:R-:W-:Y:S02]  /*e470*/  FADD.FTZ R0, R207, R56 ;  /* 0x00000038cf007221 */ /* 0x002fe40000010000 */
[----:B------:R-:W-:Y:S01]  /*e480*/  FADD.FTZ R56, R212, R2 ;  /* 0x00000002d4387221 */ /* 0x000fe20000010000 */
[----:B------:R1:W-:Y:S01]  /*e490*/  MUFU.EX2 R69, R52 ;  /* 0x0000003400457308 */ /* 0x0003e20000000800 */
[----:B------:R-:W-:Y:S01]  /*e4a0*/  FADD.FTZ R2, R206, R0 ;  /* 0x00000000ce027221 */ /* 0x000fe20000010000 */
[C---:B-----5:R-:W-:Y:S03]  /*e4b0*/  HMMA.16816.F32 R28, R40.reuse, R44, R28 ;  /* 0x0000002c281c723c */ /* 0x060fe6000000181c */
[----:B------:R-:W-:Y:S02]  /*e4c0*/  FADD.FTZ R0, R205, R56 ;  /* 0x00000038cd007221 */ /* 0x000fe40000010000 */
[----:B------:R-:W-:Y:S02]  /*e4d0*/  FADD.FTZ R2, R204, R2 ;  /* 0x00000002cc027221 */ /* 0x000fe40000010000 */
[----:B------:R-:W-:Y:S01]  /*e4e0*/  FADD.FTZ R48, R202, R0 ;  /* 0x00000000ca307221 */ /* 0x000fe20000010000 */
[----:B------:R-:W-:Y:S04]  /*e4f0*/  HMMA.16816.F32 R32, R40, R46, R32 ;  /* 0x0000002e2820723c */ /* 0x000fe80000001820 */
[----:B------:R-:W-:Y:S02]  /*e500*/  FADD.FTZ R0, R203, R2 ;  /* 0x00000002cb007221 */ /* 0x000fe40000010000 */
[----:B------:R-:W-:Y:S01]  /*e510*/  FADD.FTZ R2, R201, R48 ;  /* 0x00000030c9027221 */ /* 0x000fe20000010000 */
[----:B------:R-:W-:Y:S01]  /*e520*/  F2FP.PACK_AB R40, R76, R77 ;  /* 0x0000004d4c28723e */ /* 0x000fe200000000ff */
[----:B------:R-:W-:Y:S01]  /*e530*/  FFMA.FTZ R44, R118, c[0x0][0x23c], -R60 ;  /* 0x00008f00762c7a23 */ /* 0x000fe2000001083c */
[----:B--2---:R-:W2:Y:S03]  /*e540*/  LDSM.16.MT88.4 R48, [R134+0x10800] ;  /* 0x010800008630783b */ /* 0x004ea60000004200 */
[----:B------:R-:W-:Y:S01]  /*e550*/  FADD.FTZ R2, R199, R2 ;  /* 0x00000002c7027221 */ /* 0x000fe20000010000 */
[----:B------:R5:W-:Y:S01]  /*e560*/  MUFU.EX2 R67, R44 ;  /* 0x0000002c00437308 */ /* 0x000be20000000800 */
[----:B------:R-:W-:Y:S01]  /*e570*/  FADD.FTZ R0, R200, R0 ;  /* 0x00000000c8007221 */ /* 0x000fe20000010000 */
[----:B------:R-:W-:Y:S01]  /*e580*/  F2FP.PACK_AB R41, R73, R75 ;  /* 0x0000004b4929723e */ /* 0x000fe200000000ff */
[----:B------:R-:W-:Y:S01]  /*e590*/  FADD.FTZ R2, R197, R2 ;  /* 0x00000002c5027221 */ /* 0x000fe20000010000 */
[----:B---3--:R-:W-:Y:S01]  /*e5a0*/  F2FP.PACK_AB R42, R72, R74 ;  /* 0x0000004a482a723e */ /* 0x008fe200000000ff */
[----:B------:R-:W-:Y:S01]  /*e5b0*/  FADD.FTZ R0, R198, R0 ;  /* 0x00000000c6007221 */ /* 0x000fe20000010000 */
[----:B----4-:R-:W-:Y:S01]  /*e5c0*/  F2FP.PACK_AB R43, R70, R71 ;  /* 0x00000047462b723e */ /* 0x010fe200000000ff */
[----:B-1----:R-:W-:Y:S02]  /*e5d0*/  FADD.FTZ R52, R195, R2 ;  /* 0x00000002c3347221 */ /* 0x002fe40000010000 */
[----:B------:R-:W-:Y:S02]  /*e5e0*/  FFMA.FTZ R2, R117, c[0x0][0x23c], -R39 ;  /* 0x00008f0075027a23 */ /* 0x000fe40000010827 */
[----:B------:R-:W-:Y:S02]  /*e5f0*/  FADD.FTZ R56, R188, R52 ;  /* 0x00000034bc387221 */ /* 0x000fe40000010000 */
[----:B------:R-:W-:Y:S01]  /*e600*/  FADD.FTZ R0, R196, R0 ;  /* 0x00000000c4007221 */ /* 0x000fe20000010000 */
[----:B------:R1:W3:Y:S01]  /*e610*/  MUFU.EX2 R68, R2 ;  /* 0x0000000200447308 */ /* 0x0002e20000000800 */
[----:B------:R-:W4:Y:S02]  /*e620*/  LDSM.16.MT88.4 R52, [R217+0x10800] ;  /* 0x01080000d934783b */ /* 0x000f240000004200 */
[----:B------:R-:W-:Y:S04]  /*e630*/  FADD.FTZ R0, R190, R0 ;  /* 0x00000000be007221 */ /* 0x000fe80000010000 */
[----:B------:R-:W-:Y:S02]  /*e640*/  FADD.FTZ R0, R187, R0 ;  /* 0x00000000bb007221 */ /* 0x000fe40000010000 */
[----:B-----5:R-:W5:Y:S02]  /*e650*/  LDSM.16.MT88.4 R44, [R135+0x10800] ;  /* 0x01080000872c783b */ /* 0x020f640000004200 */
[----:B------:R-:W-:Y:S01]  /*e660*/  FADD.FTZ R0, R186, R0 ;  /* 0x00000000ba007221 */ /* 0x000fe20000010000 */
[C---:B--2---:R-:W-:Y:S03]  /*e670*/  HMMA.16816.F32 R4, R40.reuse, R48, R4 ;  /* 0x000000302804723c */ /* 0x044fe60000001804 */
[----:B-1----:R-:W-:Y:S02]  /*e680*/  FADD.FTZ R2, R189, R56 ;  /* 0x00000038bd027221 */ /* 0x002fe40000010000 */
[----:B------:R-:W-:Y:S02]  /*e690*/  FADD.FTZ R56, R181, R0 ;  /* 0x00000000b5387221 */ /* 0x000fe40000010000 */
[----:B------:R-:W-:Y:S01]  /*e6a0*/  FADD.FTZ R57, R184, R2 ;  /* 0x00000002b8397221 */ /* 0x000fe20000010000 */
[C---:B------:R-:W-:Y:S04]  /*e6b0*/  HMMA.16816.F32 R8, R40.reuse, R50, R8 ;  /* 0x000000322808723c */ /* 0x040fe80000001808 */
[--C-:B------:R-:W-:Y:S02]  /*e6c0*/  FFMA.FTZ R2, R194, c[0x0][0x23c], -R60.reuse ;  /* 0x00008f00c2027a23 */ /* 0x100fe4000001083c */
[----:B------:R-:W-:Y:S02]  /*e6d0*/  FADD.FTZ R0, R185, R57 ;  /* 0x00000039b9007221 */ /* 0x000fe40000010000 */
[--C-:B------:R-:W-:Y:S01]  /*e6e0*/  FFMA.FTZ R48, R193, c[0x0][0x23c], -R39.reuse ;  /* 0x00008f00c1307a23 */ /* 0x100fe20000010827 */
[----:B------:R1:W2:Y:S01]  /*e6f0*/  MUFU.EX2 R66, R2 ;  /* 0x0000000200427308 */ /* 0x0002a20000000800 */
[C---:B----4-:R-:W-:Y:S07]  /*e700*/  HMMA.16816.F32 R12, R40.reuse, R52, R12 ;  /* 0x00000034280c723c */ /* 0x050fee000000180c */
[----:B------:R-:W-:Y:S01]  /*e710*/  FFMA.FTZ R52, R122, c[0x0][0x23c], -R60 ;  /* 0x00008f007a347a23 */ /* 0x000fe2000001083c */
[C---:B------:R-:W-:Y:S01]  /*e720*/  HMMA.16816.F32 R16, R40.reuse, R54, R16 ;  /* 0x000000362810723c */ /* 0x040fe20000001810 */
[----:B------:R4:W-:Y:S07]  /*e730*/  MUFU.EX2 R65, R48 ;  /* 0x0000003000417308 */ /* 0x0009ee0000000800 */
[C---:B-----5:R-:W-:Y:S03]  /*e740*/  HMMA.16816.F32 R20, R40.reuse, R44, R20 ;  /* 0x0000002c2814723c */ /* 0x060fe60000001814 */
[----:B------:R5:W-:Y:S01]  /*e750*/  MUFU.EX2 R63, R52 ;  /* 0x00000034003f7308 */ /* 0x000be20000000800 */
[----:B-1----:R-:W-:Y:S02]  /*e760*/  FADD.FTZ R2, R183, R56 ;  /* 0x00000038b7027221 */ /* 0x002fe40000010000 */
[----:B------:R-:W-:Y:S02]  /*e770*/  FADD.FTZ R56, R182, R0 ;  /* 0x00000000b6387221 */ /* 0x000fe40000010000 */
[C---:B------:R-:W-:Y:S04]  /*e780*/  HMMA.16816.F32 R24, R40.reuse, R46, R24 ;  /* 0x0000002e2818723c */ /* 0x040fe80000001818 */
[----:B------:R-:W-:Y:S02]  /*e790*/  FADD.FTZ R0, R179, R2 ;  /* 0x00000002b3007221 */ /* 0x000fe40000010000 */
[----:B------:R-:W-:Y:S02]  /*e7a0*/  FADD.FTZ R2, R180, R56 ;  /* 0x00000038b4027221 */ /* 0x000fe40000010000 */
[----:B------:R-:W-:Y:S01]  /*e7b0*/  FADD.FTZ R0, R177, R0 ;  /* 0x00000000b1007221 */ /* 0x000fe20000010000 */
[----:B----4-:R-:W1:Y:S03]  /*e7c0*/  LDSM.16.MT88.4 R48, [R216+0x10800] ;  /* 0x01080000d830783b */ /* 0x010e660000004200 */
[--C-:B------:R-:W-:Y:S02]  /*e7d0*/  FFMA.FTZ R56, R121, c[0x0][0x23c], -R39.reuse ;  /* 0x00008f0079387a23 */ /* 0x100fe40000010827 */
[----:B------:R-:W-:Y:S02]  /*e7e0*/  FADD.FTZ R0, R175, R0 ;  /* 0x00000000af007221 */ /* 0x000fe40000010000 */
[----:B------:R4:W1:Y:S01]  /*e7f0*/  MUFU.EX2 R64, R56 ;  /* 0x0000003800407308 */ /* 0x0008620000000800 */
[----:B------:R-:W-:Y:S02]  /*e800*/  FADD.FTZ R2, R176, R2 ;  /* 0x00000002b0027221 */ /* 0x000fe40000010000 */
[----:B------:R-:W-:Y:S02]  /*e810*/  FADD.FTZ R0, R174, R0 ;  /* 0x00000000ae007221 */ /* 0x000fe40000010000 */
[----:B------:R-:W-:Y:S02]  /*e820*/  FADD.FTZ R2, R178, R2 ;  /* 0x00000002b2027221 */ /* 0x000fe40000010000 */
[----:B------:R-:W-:Y:S02]  /*e830*/  FADD.FTZ R0, R171, R0 ;  /* 0x00000000ab007221 */ /* 0x000fe40000010000 */
[--C-:B------:R-:W-:Y:S02]  /*e840*/  FFMA.FTZ R44, R192, c[0x0][0x23c], -R39.reuse ;  /* 0x00008f00c02c7a23 */ /* 0x100fe40000010827 */
[----:B-----5:R-:W-:Y:S02]  /*e850*/  FADD.FTZ R52, R170, R0 ;  /* 0x00000000aa347221 */ /* 0x020fe40000010000 */
[----:B------:R-:W-:Y:S01]  /*e860*/  FFMA.FTZ R0, R123, c[0x0][0x23c], -R60 ;  /* 0x00008f007b007a23 */ /* 0x000fe2000001083c */
[----:B------:R-:W-:Y:S01]  /*e870*/  MUFU.EX2 R61, R44 ;  /* 0x0000002c003d7308 */ /* 0x000fe20000000800 */
[----:B------:R-:W-:Y:S04]  /*e880*/  FADD.FTZ R2, R173, R2 ;  /* 0x00000002ad027221 */ /* 0x000fe80000010000 */
[----:B------:R-:W-:Y:S04]  /*e890*/  FADD.FTZ R2, R172, R2 ;  /* 0x00000002ac027221 */ /* 0x000fe80000010000 */
[----:B----4-:R-:W-:Y:S01]  /*e8a0*/  FADD.FTZ R56, R169, R2 ;  /* 0x00000002a9387221 */ /* 0x010fe20000010000 */
[----:B------:R4:W5:Y:S01]  /*e8b0*/  MUFU.EX2 R62, R0 ;  /* 0x00000000003e7308 */ /* 0x0009620000000800 */
[----:B------:R-:W-:Y:S02]  /*e8c0*/  FADD.FTZ R2, R167, R52 ;  /* 0x00000034a7027221 */ /* 0x000fe40000010000 */
[----:B------:R-:W-:Y:S01]  /*e8d0*/  FADD.FTZ R56, R168, R56 ;  /* 0x00000038a8387221 */ /* 0x000fe20000010000 */
[----:B------:R-:W5:Y:S01]  /*e8e0*/  LDSM.16.MT88.4 R52, [R134+0x11000] ;  /* 0x011000008634783b */ /* 0x000f620000004200 */
[C---:B-1----:R-:W-:Y:S07]  /*e8f0*/  HMMA.16816.F32 R28, R40.reuse, R48, R28 ;  /* 0x00000030281c723c */ /* 0x042fee000000181c */
[----:B------:R-:W-:Y:S01]  /*e900*/  FFMA.FTZ R48, R209, c[0x0][0x23c], -R60 ;  /* 0x00008f00d1307a23 */ /* 0x000fe2000001083c */
[----:B------:R-:W-:Y:S03]  /*e910*/  HMMA.16816.F32 R32, R40, R50, R32 ;  /* 0x000000322820723c */ /* 0x000fe60000001820 */
[----:B------:R1:W-:Y:S01]  /*e920*/  MUFU.EX2 R58, R48 ;  /* 0x00000030003a7308 */ /* 0x0003e20000000800 */
[----:B----4-:R-:W-:Y:S03]  /*e930*/  FADD.FTZ R0, R166, R2 ;  /* 0x00000002a6007221 */ /* 0x010fe60000010000 */
[----:B---3--:R-:W-:Y:S01]  /*e940*/  F2FP.PACK_AB R40, R68, R69 ;  /* 0x000000454428723e */ /* 0x008fe200000000ff */
[----:B------:R-:W-:Y:S01]  /*e950*/  FADD.FTZ R2, R165, R56 ;  /* 0x00000038a5027221 */ /* 0x000fe20000010000 */
[----:B--2---:R-:W-:Y:S03]  /*e960*/  F2FP.PACK_AB R41, R66, R67 ;  /* 0x000000434229723e */ /* 0x004fe600000000ff */
[----:B------:R-:W-:Y:S01]  /*e970*/  FADD.FTZ R2, R164, R2 ;  /* 0x00000002a4027221 */ /* 0x000fe20000010000 */
[----:B------:R-:W-:Y:S01]  /*e980*/  F2FP.PACK_AB R42, R64, R65 ;  /* 0x00000041402a723e */ /* 0x000fe200000000ff */
[----:B------:R-:W-:Y:S01]  /*e990*/  FADD.FTZ R0, R163, R0 ;  /* 0x00000000a3007221 */ /* 0x000fe20000010000 */
[----:B-----5:R-:W-:Y:S01]  /*e9a0*/  F2FP.PACK_AB R43, R62, R63 ;  /* 0x0000003f3e2b723e */ /* 0x020fe200000000ff */
[----:B------:R-:W-:Y:S02]  /*e9b0*/  FADD.FTZ R44, R161, R2 ;  /* 0x00000002a12c7221 */ /* 0x000fe40000010000 */
[--C-:B------:R-:W-:Y:S02]  /*e9c0*/  FFMA.FTZ R2, R208, c[0x0][0x23c], -R39.reuse ;  /* 0x00008f00d0027a23 */ /* 0x100fe40000010827 */
[----:B------:R-:W-:Y:S02]  /*e9d0*/  FADD.FTZ R0, R162, R0 ;  /* 0x00000000a2007221 */ /* 0x000fe40000010000 */
[----:B------:R-:W-:Y:S01]  /*e9e0*/  FADD.FTZ R56, R160, R44 ;  /* 0x0000002ca0387221 */ /* 0x000fe20000010000 */
[----:B------:R2:W3:Y:S01]  /*e9f0*/  MUFU.EX2 R59, R2 ;  /* 0x00000002003b7308 */ /* 0x0004e20000000800 */
[----:B------:R-:W-:Y:S01]  /*ea00*/  FADD.FTZ R0, R159, R0 ;  /* 0x000000009f007221 */ /* 0x000fe20000010000 */
[----:B------:R-:W4:Y:S01]  /*ea10*/  LDSM.16.MT88.4 R44, [R217+0x11000] ;  /* 0x01100000d92c783b */ /* 0x000f220000004200 */
[C---:B------:R-:W-:Y:S03]  /*ea20*/  HMMA.16816.F32 R4, R40.reuse, R52, R4 ;  /* 0x000000342804723c */ /* 0x040fe60000001804 */
[----:B------:R-:W-:Y:S04]  /*ea30*/  FADD.FTZ R0, R158, R0 ;  /* 0x000000009e007221 */ /* 0x000fe80000010000 */
[----:B------:R-:W-:Y:S01]  /*ea40*/  FADD.FTZ R0, R154, R0 ;  /* 0x000000009a007221 */ /* 0x000fe20000010000 */
[----:B-1----:R-:W1:Y:S01]  /*ea50*/  LDSM.16.MT88.4 R48, [R135+0x11000] ;  /* 0x011000008730783b */ /* 0x002e620000004200 */
[--C-:B------:R-:W-:Y:S01]  /*ea60*/  FFMA.FTZ R52, R128, c[0x0][0x23c], -R39.reuse ;  /* 0x00008f0080347a23 */ /* 0x100fe20000010827 */
[C---:B------:R-:W-:Y:S03]  /*ea70*/  HMMA.16816.F32 R8, R40.reuse, R54, R8 ;  /* 0x000000362808723c */ /* 0x040fe60000001808 */
[----:B------:R-:W-:Y:S02]  /*ea80*/  FFMA.FTZ R39, R129, c[0x0][0x23c], -R39 ;  /* 0x00008f0081277a23 */ /* 0x000fe40000010827 */
[----:B--2---:R-:W-:Y:S01]  /*ea90*/  FADD.FTZ R2, R157, R56 ;  /* 0x000000389d027221 */ /* 0x004fe20000010000 */
[----:B---3--:R-:W-:Y:S01]  /*eaa0*/  F2FP.PACK_AB R164, R59, R61 ;  /* 0x0000003d3ba4723e */ /* 0x008fe200000000ff */
[----:B------:R-:W-:Y:S02]  /*eab0*/  FADD.FTZ R56, R152, R0 ;  /* 0x0000000098387221 */ /* 0x000fe40000010000 */
[----:B------:R-:W-:Y:S03]  /*eac0*/  FADD.FTZ R57, R156, R2 ;  /* 0x000000029c397221 */ /* 0x000fe60000010000 */
[----:B------:R-:W-:Y:S01]  /*ead0*/  FFMA.FTZ R2, R210, c[0x0][0x23c], -R60 ;  /* 0x00008f00d2027a23 */ /* 0x000fe2000001083c */
[----:B------:R-:W-:Y:S01]  /*eae0*/  LDSM.16.MT88.4 R156, [R135+0x11800] ;  /* 0x01180000879c783b */ /* 0x000fe20000004200 */
[----:B------:R-:W-:Y:S02]  /*eaf0*/  FADD.FTZ R0, R155, R57 ;  /* 0x000000399b007221 */ /* 0x000fe40000010000 */
[----:B------:R-:W-:Y:S01]  /*eb00*/  FADD.FTZ R56, R151, R56 ;  /* 0x0000003897387221 */ /* 0x000fe20000010000 */
[----:B------:R2:W3:Y:S01]  /*eb10*/  MUFU.EX2 R57, R2 ;  /* 0x0000000200397308 */ /* 0x0004e20000000800 */
[----:B------:R-:W-:Y:S01]  /*eb20*/  FFMA.FTZ R60, R38, c[0x0][0x23c], -R60 ;  /* 0x00008f00263c7a23 */ /* 0x000fe2000001083c */
[C---:B----4-:R-:W-:Y:S08]  /*eb30*/  HMMA.16816.F32 R12, R40.reuse, R44, R12 ;  /* 0x0000002c280c723c */ /* 0x050ff0000000180c */
[----:B------:R-:W-:Y:S01]  /*eb40*/  MUFU.EX2 R44, R39 ;  /* 0x00000027002c7308 */ /* 0x000fe20000000800 */
[C---:B------:R-:W-:Y:S09]  /*eb50*/  HMMA.16816.F32 R16, R40.reuse, R46, R16 ;  /* 0x0000002e2810723c */ /* 0x040ff20000001810 */
[----:B------:R-:W-:Y:S01]  /*eb60*/  MUFU.EX2 R60, R60 ;  /* 0x0000003c003c7308 */ /* 0x000fe20000000800 */
[C---:B-1----:R-:W-:Y:S03]  /*eb70*/  HMMA.16816.F32 R20, R40.reuse, R48, R20 ;  /* 0x000000302814723c */ /* 0x042fe60000001814 */
[----:B--2---:R-:W-:Y:S01]  /*eb80*/  FADD.FTZ R2, R153, R0 ;  /* 0x0000000099027221 */ /* 0x004fe20000010000 */
[----:B---3--:R-:W-:Y:S01]  /*eb90*/  F2FP.PACK_AB R165, R57, R58 ;  /* 0x0000003a39a5723e */ /* 0x008fe200000000ff */
[----:B------:R-:W-:Y:S02]  /*eba0*/  FADD.FTZ R0, R150, R56 ;  /* 0x0000003896007221 */ /* 0x000fe40000010000 */
[----:B------:R-:W-:Y:S02]  /*ebb0*/  FADD.FTZ R2, R149, R2 ;  /* 0x0000000295027221 */ /* 0x000fe40000010000 */
[----:B------:R1:W2:Y:S01]  /*ebc0*/  MUFU.EX2 R56, R52 ;  /* 0x0000003400387308 */ /* 0x0002a20000000800 */
[C---:B------:R-:W-:Y:S03]  /*ebd0*/  HMMA.16816.F32 R24, R40.reuse, R50, R24 ;  /* 0x000000322818723c */ /* 0x040fe60000001818 */
[----:B------:R-:W-:Y:S02]  /*ebe0*/  FADD.FTZ R0, R147, R0 ;  /* 0x0000000093007221 */ /* 0x000fe40000010000 */
[----:B------:R-:W-:Y:S02]  /*ebf0*/  FADD.FTZ R2, R148, R2 ;  /* 0x0000000294027221 */ /* 0x000fe40000010000 */
[----:B------:R-:W-:Y:S01]  /*ec00*/  FADD.FTZ R0, R146, R0 ;  /* 0x0000000092007221 */ /* 0x000fe20000010000 */
[----:B------:R-:W-:Y:S01]  /*ec10*/  LDSM.16.MT88.4 R148, [R217+0x11800] ;  /* 0x01180000d994783b */ /* 0x000fe20000004200 */
[----:B------:R-:W-:Y:S01]  /*ec20*/  FADD.FTZ R2, R145, R2 ;  /* 0x0000000291027221 */ /* 0x000fe20000010000 */
[----:B------:R-:W3:Y:S02]  /*ec30*/  MUFU.EX2 R39, R37 ;  /* 0x0000002500277308 */ /* 0x000ee40000000800 */
[----:B------:R-:W-:Y:S02]  /*ec40*/  FADD.FTZ R0, R143, R0 ;  /* 0x000000008f007221 */ /* 0x000fe40000010000 */
[----:B------:R-:W-:Y:S02]  /*ec50*/  FADD.FTZ R2, R144, R2 ;  /* 0x0000000290027221 */ /* 0x000fe40000010000 */
[----:B------:R-:W-:Y:S02]  /*ec60*/  FADD.FTZ R0, R142, R0 ;  /* 0x000000008e007221 */ /* 0x000fe40000010000 */
[----:B------:R-:W-:Y:S02]  /*ec70*/  FADD.FTZ R2, R141, R2 ;  /* 0x000000028d027221 */ /* 0x000fe40000010000 */
[----:B------:R-:W-:Y:S02]  /*ec80*/  FADD.FTZ R0, R139, R0 ;  /* 0x000000008b007221 */ /* 0x000fe40000010000 */
[----:B------:R-:W-:Y:S01]  /*ec90*/  FADD.FTZ R2, R140, R2 ;  /* 0x000000028c027221 */ /* 0x000fe20000010000 */
[----:B-1----:R-:W1:Y:S01]  /*eca0*/  LDSM.16.MT88.4 R52, [R216+0x11000] ;  /* 0x01100000d834783b */ /* 0x002e620000004200 */
[----:B------:R-:W-:Y:S01]  /*ecb0*/  FADD.FTZ R0, R138, R0 ;  /* 0x000000008a007221 */ /* 0x000fe20000010000 */
[----:B--2---:R-:W-:Y:S01]  /*ecc0*/  F2FP.PACK_AB R166, R44, R56 ;  /* 0x000000382ca6723e */ /* 0x004fe200000000ff */
[----:B------:R-:W-:Y:S02]  /*ecd0*/  FADD.FTZ R2, R137, R2 ;  /* 0x0000000289027221 */ /* 0x000fe40000010000 */
[----:B------:R-:W-:Y:S01]  /*ece0*/  FADD.FTZ R0, R133, R0 ;  /* 0x0000000085007221 */ /* 0x000fe20000010000 */
[----:B------:R-:W-:Y:S01]  /*ecf0*/  MOV R133, R3 ;  /* 0x0000000300857202 */ /* 0x000fe20000000f00 */
[----:B------:R-:W-:Y:S01]  /*ed00*/  FADD.FTZ R2, R136, R2 ;  /* 0x0000000288027221 */ /* 0x000fe20000010000 */
[----:B------:R-:W2:Y:S01]  /*ed10*/  LDSM.16.MT88.4 R140, [R134+0x11800] ;  /* 0x01180000868c783b */ /* 0x000ea20000004200 */
[----:B------:R-:W-:Y:S01]  /*ed20*/  FADD.FTZ R0, R132, R0 ;  /* 0x0000000084007221 */ /* 0x000fe20000010000 */
[----:B------:R-:W-:Y:S01]  /*ed30*/  MOV R132, R36 ;  /* 0x0000002400847202 */ /* 0x000fe20000000f00 */
        /* <DEDUP_REMOVED lines=23> */
[C---:B--2---:R-:W-:Y:S01]  /*eeb0*/  HMMA.16816.F32 R136, R164.reuse, R140, R4 ;  /* 0x0000008ca488723c */ /* 0x044fe20000001804 */
        /* <DEDUP_REMOVED lines=22> */
[C---:B-1----:R-:W-:Y:S04]  /*f020*/  HMMA.16816.F32 R160, R164.reuse, R4, R28 ;  /* 0x00000004a4a0723c */ /* 0x042fe8000000181c */
[----:B------:R-:W-:Y:S02]  /*f030*/  FADD.FTZ R0, R66, R0 ;  /* 0x0000000042007221 */ /* 0x000fe40000010000 */
[----:B------:R-:W-:Y:S02]  /*f040*/  FADD.FTZ R2, R64, R2 ;  /* 0x0000000240027221 */ /* 0x000fe40000010000 */
[----:B------:R-:W-:Y:S01]  /*f050*/  FADD.FTZ R0, R63, R0 ;  /* 0x000000003f007221 */ /* 0x000fe20000010000 */
[----:B------:R-:W-:Y:S03]  /*f060*/  HMMA.16816.F32 R164, R164, R6, R32 ;  /* 0x00000006a4a4723c */ /* 0x000fe60000001820 */
[----:B------:R-:W-:Y:S02]  /*f070*/  FADD.FTZ R2, R61, R2 ;  /* 0x000000023d027221 */ /* 0x000fe40000010000 */
[----:B------:R-:W-:Y:S02]  /*f080*/  FADD.FTZ R0, R62, R0 ;  /* 0x000000003e007221 */ /* 0x000fe40000010000 */
[----:B------:R-:W-:Y:S02]  /*f090*/  FADD.FTZ R2, R59, R2 ;  /* 0x000000023b027221 */ /* 0x000fe40000010000 */
[----:B------:R-:W-:Y:S03]  /*f0a0*/  FADD.FTZ R0, R58, R0 ;  /* 0x000000003a007221 */ /* 0x000fe60000010000 */
[----:B------:R-:W-:Y:S02]  /*f0b0*/  FADD.FTZ R4, R56, R2 ;  /* 0x0000000238047221 */ /* 0x000fe40000010000 */
[----:B------:R-:W-:Y:S02]  /*f0c0*/  FADD.FTZ R0, R57, R0 ;  /* 0x0000000039007221 */ /* 0x000fe40000010000 */
[----:B------:R-:W-:Y:S02]  /*f0d0*/  FADD.FTZ R4, R44, R4 ;  /* 0x000000042c047221 */ /* 0x000fe40000010000 */
[----:B------:R-:W-:Y:S01]  /*f0e0*/  FADD.FTZ R2, R39, R0 ;  /* 0x0000000027027221 */ /* 0x000fe20000010000 */
[----:B------:R-:W-:Y:S02]  /*f0f0*/  IADD3 R0, R191, -0x1, RZ ;  /* 0xffffffffbf007810 */ /* 0x000fe40007ffe0ff */
[----:B------:R1:W-:Y:S01]  /*f100*/  STL [R1+0x18], R4 ;  /* 0x0000180401007387 */ /* 0x0003e20000100800 */
[----:B------:R-:W-:Y:S03]  /*f110*/  FADD.FTZ R2, R60, R2 ;  /* 0x000000023c027221 */ /* 0x000fe60000010000 */
[----:B------:R1:W-:Y:S04]  /*f120*/  STL [R1], R0 ;  /* 0x0000000001007387 */ /* 0x0003e80000100800 */
[----:B------:R1:W-:Y:S01]  /*f130*/  STL [R1+0x1c], R2 ;  /* 0x00001c0201007387 */ /* 0x0003e20000100800 */
[----:B------:R-:W-:-:S05]  /*f140*/  @P0 BRA `(.L_x_2186) ;  /* 0xffff9d7000000947 */ /* 0x000fca000383ffff */
.L_x_2182:
[----:B--2---:R-:W2:Y:S04]  /*f150*/  LDL.LU R5, [R1+0x18] ;  /* 0x0000180001057983 */ /* 0x004ea80000300800 */
[----:B-1----:R-:W3:Y:S04]  /*f160*/  LDL.LU R4, [R1+0x1c] ;  /* 0x00001c0001047983 */ /* 0x002ee80000300800 */
[----:B------:R-:W4:Y:S04]  /*f170*/  LDL.LU R38, [R1+0x28] ;  /* 0x0000280001267983 */ /* 0x000f280000300800 */
[----:B------:R-:W4:Y:S04]  /*f180*/  LDL.LU R37, [R1+0x2c] ;  /* 0x00002c0001257983 */ /* 0x000f280000300800 */
[----:B------:R-:W1:Y:S02]  /*f190*/  S2R R26, SR_TID.X ;  /* 0x00000000001a7919 */ /* 0x000e640000002100 */
[----:B-1----:R-:W-:-:S04]  /*f1a0*/  SHF.R.S32.HI R27, RZ, 0x1f, R26 ;  /* 0x0000001fff1b7819 */ /* 0x002fc8000001141a */
[CC--:B------:R-:W-:Y:S02]  /*f1b0*/  LEA.HI R8, R27.reuse, R26.reuse, RZ, 0x2 ;  /* 0x0000001a1b087211 */ /* 0x0c0fe400078f10ff */
[----:B------:R-:W-:Y:S01]  /*f1c0*/  LEA.HI R25, R27, R26, RZ, 0x5 ;  /* 0x0000001a1b197211 */ /* 0x000fe200078f28ff */
[----:B------:R-:W-:Y:S01]  /*f1d0*/  ULDC.U8 UR4, c[0x0][0x328] ;  /* 0x0000ca0000047ab9 */ /* 0x000fe20000000000 */
[----:B------:R-:W-:Y:S01]  /*f1e0*/  BSSY B0, `(.L_x_2187) ;  /* 0x0000097000007945 */ /* 0x000fe20003800000 */
[----:B--2---:R-:W1:Y:S04]  /*f1f0*/  SHFL.BFLY PT, R2, R5, 0x2, 0x1f ;  /* 0x0c401f0005027f89 */ /* 0x004e6800000e0000 */
[----:B---3--:R-:W2:Y:S01]  /*f200*/  SHFL.BFLY PT, R0, R4, 0x2, 0x1f ;  /* 0x0c401f0004007f89 */ /* 0x008ea200000e0000 */
[----:B-1----:R-:W-:-:S02]  /*f210*/  FADD.FTZ R2, R2, R5 ;  /* 0x0000000502027221 */ /* 0x002fc40000010000 */
[----:B--2---:R-:W-:-:S03]  /*f220*/  FADD.FTZ R0, R0, R4 ;  /* 0x0000000400007221 */ /* 0x004fc60000010000 */
[----:B------:R-:W1:Y:S04]  /*f230*/  SHFL.BFLY PT, R5, R2, 0x1, 0x1f ;  /* 0x0c201f0002057f89 */ /* 0x000e6800000e0000 */
[----:B------:R-:W2:Y:S01]  /*f240*/  SHFL.BFLY PT, R4, R0, 0x1, 0x1f ;  /* 0x0c201f0000047f89 */ /* 0x000ea200000e0000 */
[----:B-1----:R-:W-:-:S05]  /*f250*/  FADD.FTZ R24, R2, R5 ;  /* 0x0000000502187221 */ /* 0x002fca0000010000 */
[----:B------:R-:W-:Y:S01]  /*f260*/  FSETP.NE.FTZ.AND P4, PT, R24, RZ, PT ;  /* 0x000000ff1800720b */ /* 0x000fe20003f95000 */
[----:B--2---:R-:W-:Y:S01]  /*f270*/  FADD.FTZ R23, R0, R4 ;  /* 0x0000000400177221 */ /* 0x004fe20000010000 */
[----:B------:R-:W-:-:S04]  /*f280*/  MOV R0, 0x3f800000 ;  /* 0x3f80000000007802 */ /* 0x000fc80000000f00 */
[----:B------:R-:W-:-:S07]  /*f290*/  FSETP.NE.FTZ.AND P3, PT, R23, RZ, PT ;  /* 0x000000ff1700720b */ /* 0x000fce0003f75000 */
[----:B------:R-:W1:Y:S01]  /*f2a0*/  @P4 MUFU.RCP R0, R24 ;  /* 0x0000001800004308 */ /* 0x000e620000001000 */
[----:B------:R-:W-:Y:S02]  /*f2b0*/  MOV R2, 0x3f800000 ;  /* 0x3f80000000027802 */ /* 0x000fe40000000f00 */
[----:B------:R-:W-:Y:S02]  /*f2c0*/  LOP3.LUT R4, R8, 0x3ffffffc, RZ, 0xc0, !PT ;  /* 0x3ffffffc08047812 */ /* 0x000fe400078ec0ff */
[----:B------:R-:W-:-:S03]  /*f2d0*/  SHF.R.S32.HI R5, RZ, 0x5, R25 ;  /* 0x00000005ff057819 */ /* 0x000fc60000011419 */
[----:B------:R-:W-:Y:S01]  /*f2e0*/  IMAD.IADD R4, R26, 0x1, -R4 ;  /* 0x000000011a047824 */ /* 0x000fe200078e0a04 */
[----:B------:R-:W2:Y:S03]  /*f2f0*/  @P3 MUFU.RCP R2, R23 ;  /* 0x0000001700023308 */ /* 0x000ea60000001000 */
[----:B------:R-:W-:Y:S01]  /*f300*/  IMAD R5, R5, 0x200, R4 ;  /* 0x0000020005057824 */ /* 0x000fe200078e0204 */
[----:B------:R-:W-:Y:S01]  /*f310*/  SHF.R.S32.HI R4, RZ, 0x2, R8 ;  /* 0x00000002ff047819 */ /* 0x000fe20000011408 */
[C---:B-1----:R-:W-:Y:S02]  /*f320*/  FMUL.FTZ R136, R0.reuse, R136 ;  /* 0x0000008800887220 */ /* 0x042fe40000410000 */
        /* <DEDUP_REMOVED lines=14> */
[----:B------:R-:W-:Y:S01]  /*f410*/  FMUL.FTZ R10, R0, R165 ;  /* 0x000000a5000a7220 */ /* 0x000fe20000410000 */
[----:B------:R-:W-:-:S04]  /*f420*/  SHF.R.S32.HI R0, RZ, 0x1f, R8 ;  /* 0x0000001fff007819 */ /* 0x000fc80000011408 */
[----:B------:R-:W-:Y:S01]  /*f430*/  LEA.HI R0, R0, R4, RZ, 0x3 ;  /* 0x0000000400007211 */ /* 0x000fe200078f18ff */
[----:B--2---:R-:W-:-:S03]  /*f440*/  FMUL.FTZ R139, R2, R139 ;  /* 0x0000008b028b7220 */ /* 0x004fc60000410000 */
[----:B------:R-:W-:Y:S01]  /*f450*/  LOP3.LUT R0, R0, 0xfffffff8, RZ, 0xc0, !PT ;  /* 0xfffffff800007812 */ /* 0x000fe200078ec0ff */
        /* <DEDUP_REMOVED lines=15> */
[----:B------:R-:W-:-:S05]  /*f550*/  IADD3 R2, R4, -R0, RZ ;  /* 0x8000000004027210 */ /* 0x000fca0007ffe0ff */
[C---:B------:R-:W-:Y:S01]  /*f560*/  IMAD.SHL.U32 R0, R2.reuse, 0x40, RZ ;  /* 0x0000004002007824 */ /* 0x040fe200078e00ff */
[----:B------:R-:W-:-:S04]  /*f570*/  LOP3.LUT R4, R2, 0x1, RZ, 0xc0, !PT ;  /* 0x0000000102047812 */ /* 0x000fc800078ec0ff */
[----:B------:R-:W-:Y:S02]  /*f580*/  LOP3.LUT R0, R0, 0x1c0, RZ, 0xc0, !PT ;  /* 0x000001c000007812 */ /* 0x000fe400078ec0ff */
[----:B------:R-:W-:Y:S02]  /*f590*/  ISETP.NE.U32.AND P0, PT, R4, 0x1, PT ;  /* 0x000000010400780c */ /* 0x000fe40003f05070 */
[----:B------:R-:W-:Y:S02]  /*f5a0*/  LEA.HI R0, R0, R0, RZ, 0x1d ;  /* 0x0000000000007211 */ /* 0x000fe400078fe8ff */
[----:B------:R-:W-:Y:S02]  /*f5b0*/  R2P PR, R2, 0x6 ;  /* 0x0000000602007804 */ /* 0x000fe40000000000 */
[----:B------:R-:W-:Y:S01]  /*f5c0*/  MOV R8, 0xfffffff0 ;  /* 0xfffffff000087802 */ /* 0x000fe20000000f00 */
[----:B------:R-:W-:Y:S01]  /*f5d0*/  IMAD.U32 R0, R5, 0x2, R0 ;  /* 0x0000000205007824 */ /* 0x000fe200078e0000 */
[----:B------:R-:W-:-:S02]  /*f5e0*/  MOV R4, 0x20 ;  /* 0x0000002000047802 */ /* 0x000fc40000000f00 */
[----:B------:R-:W-:Y:S01]  /*f5f0*/  SEL R8, R8, 0x10, !P0 ;  /* 0x0000001008087807 */ /* 0x000fe20004000000 */
[----:B------:R-:W-:Y:S01]  /*f600*/  IMAD.SHL.U32 R0, R0, 0x2, RZ ;  /* 0x0000000200007824 */ /* 0x000fe200078e00ff */
[----:B------:R-:W-:Y:S02]  /*f610*/  F2FP.PACK_AB R6, R139, R6 ;  /* 0x000000068b06723e */ /* 0x000fe400000000ff */
[----:B------:R-:W-:Y:S02]  /*f620*/  F2FP.PACK_AB R7, R7, R136 ;  /* 0x000000880707723e */ /* 0x000fe400000000ff */
[----:B------:R-:W-:Y:S02]  /*f630*/  F2FP.PACK_AB R11, R11, R140 ;  /* 0x0000008c0b0b723e */ /* 0x000fe400000000ff */
[----:B------:R-:W-:Y:S02]  /*f640*/  F2FP.PACK_AB R15, R143, R15 ;  /* 0x0000000f8f0f723e */ /* 0x000fe400000000ff */
[----:B------:R-:W-:-:S02]  /*f650*/  SEL R4, R4, 0xffffffe0, !P1 ;  /* 0xffffffe004047807 */ /* 0x000fc40004800000 */
[C---:B------:R-:W-:Y:S02]  /*f660*/  IADD3 R5, R0.reuse, R8, RZ ;  /* 0x0000000800057210 */ /* 0x040fe40007ffe0ff */
[C---:B------:R-:W-:Y:S01]  /*f670*/  IADD3 R2, R0.reuse, 0x40, RZ ;  /* 0x0000004000027810 */ /* 0x040fe20007ffe0ff */
[----:B------:R1:W-:Y:S01]  /*f680*/  STS [R0+0x400], R6 ;  /* 0x0004000600007388 */ /* 0x0003e20000000800 */
[----:B------:R-:W-:Y:S02]  /*f690*/  @P2 IADD3 R2, R0, -0x40, RZ ;  /* 0xffffffc000022810 */ /* 0x000fe40007ffe0ff */
[----:B------:R-:W-:Y:S01]  /*f6a0*/  F2FP.PACK_AB R14, R14, R144 ;  /* 0x000000900e0e723e */ /* 0x000fe200000000ff */
[----:B------:R2:W-:Y:S01]  /*f6b0*/  STS [R0], R7 ;  /* 0x0000000700007388 */ /* 0x0005e20000000800 */
[----:B------:R-:W-:-:S03]  /*f6c0*/  F2FP.PACK_AB R13, R147, R13 ;  /* 0x0000000d930d723e */ /* 0x000fc600000000ff */
[----:B------:R-:W-:Y:S01]  /*f6d0*/  STS [R5], R11 ;  /* 0x0000000b05007388 */ /* 0x000fe20000000800 */
[----:B------:R-:W-:-:S03]  /*f6e0*/  F2FP.PACK_AB R12, R12, R148 ;  /* 0x000000940c0c723e */ /* 0x000fc600000000ff */
[----:B------:R3:W-:Y:S01]  /*f6f0*/  STS [R5+0x400], R15 ;  /* 0x0004000f05007388 */ /* 0x0007e20000000800 */
[----:B------:R-:W-:Y:S02]  /*f700*/  F2FP.PACK_AB R18, R151, R18 ;  /* 0x000000129712723e */ /* 0x000fe400000000ff */
[----:B------:R-:W-:Y:S02]  /*f710*/  F2FP.PACK_AB R17, R17, R152 ;  /* 0x000000981111723e */ /* 0x000fe400000000ff */
[----:B------:R-:W-:Y:S02]  /*f720*/  F2FP.PACK_AB R22, R155, R22 ;  /* 0x000000169b16723e */ /* 0x000fe400000000ff */
[----:B------:R-:W-:Y:S02]  /*f730*/  F2FP.PACK_AB R21, R21, R156 ;  /* 0x0000009c1515723e */ /* 0x000fe400000000ff */
[----:B-1----:R-:W-:Y:S01]  /*f740*/  IADD3 R6, R0, R4, RZ ;  /* 0x0000000400067210 */ /* 0x002fe20007ffe0ff */
[----:B--2---:R-:W-:Y:S01]  /*f750*/  IMAD.IADD R7, R5, 0x1, R4 ;  /* 0x0000000105077824 */ /* 0x004fe200078e0204 */
[----:B------:R-:W-:-:S03]  /*f760*/  F2FP.PACK_AB R20, R159, R20 ;  /* 0x000000149f14723e */ /* 0x000fc600000000ff */
[----:B------:R-:W-:Y:S01]  /*f770*/  STS [R6], R14 ;  /* 0x0000000e06007388 */ /* 0x000fe20000000800 */
[----:B------:R-:W-:Y:S02]  /*f780*/  F2FP.PACK_AB R19, R19, R160 ;  /* 0x000000a01313723e */ /* 0x000fe400000000ff */
[----:B---3--:R-:W-:Y:S01]  /*f790*/  IADD3 R5, R8, R2, RZ ;  /* 0x0000000208057210 */ /* 0x008fe20007ffe0ff */
[----:B------:R1:W-:Y:S01]  /*f7a0*/  STS [R6+0x400], R13 ;  /* 0x0004000d06007388 */ /* 0x0003e20000000800 */
[----:B------:R-:W-:Y:S02]  /*f7b0*/  F2FP.PACK_AB R16, R163, R16 ;  /* 0x00000010a310723e */ /* 0x000fe400000000ff */
[----:B------:R-:W-:Y:S01]  /*f7c0*/  F2FP.PACK_AB R10, R10, R164 ;  /* 0x000000a40a0a723e */ /* 0x000fe200000000ff */
[C---:B------:R-:W-:Y:S01]  /*f7d0*/  IMAD.IADD R0, R4.reuse, 0x1, R5 ;  /* 0x0000000104007824 */ /* 0x040fe200078e0205 */
[----:B------:R-:W-:Y:S01]  /*f7e0*/  F2FP.PACK_AB R9, R167, R9 ;  /* 0x00000009a709723e */ /* 0x000fe200000000ff */
[----:B------:R-:W-:Y:S04]  /*f7f0*/  STS [R7], R12 ;  /* 0x0000000c07007388 */ /* 0x000fe80000000800 */
[----:B------:R-:W-:Y:S04]  /*f800*/  STS [R7+0x400], R18 ;  /* 0x0004001207007388 */ /* 0x000fe80000000800 */
[----:B------:R-:W-:Y:S04]  /*f810*/  STS [R2], R17 ;  /* 0x0000001102007388 */ /* 0x000fe80000000800 */
[----:B------:R-:W-:Y:S01]  /*f820*/  STS [R2+0x400], R22 ;  /* 0x0004001602007388 */ /* 0x000fe20000000800 */
[----:B-1----:R-:W-:-:S03]  /*f830*/  IADD3 R6, R4, R2, RZ ;  /* 0x0000000204067210 */ /* 0x002fc60007ffe0ff */
[----:B------:R-:W-:Y:S04]  /*f840*/  STS [R5], R21 ;  /* 0x0000001505007388 */ /* 0x000fe80000000800 */
[----:B------:R-:W-:Y:S04]  /*f850*/  STS [R5+0x400], R20 ;  /* 0x0004001405007388 */ /* 0x000fe80000000800 */
[----:B------:R-:W-:Y:S04]  /*f860*/  STS [R6], R19 ;  /* 0x0000001306007388 */ /* 0x000fe80000000800 */
[----:B------:R-:W-:Y:S04]  /*f870*/  STS [R6+0x400], R16 ;  /* 0x0004001006007388 */ /* 0x000fe80000000800 */
[----:B------:R-:W-:Y:S04]  /*f880*/  STS [R0], R10 ;  /* 0x0000000a00007388 */ /* 0x000fe80000000800 */
[----:B------:R1:W-:Y:S04]  /*f890*/  STS [R0+0x400], R9 ;  /* 0x0004000900007388 */ /* 0x0003e80000000800 */
[----:B------:R-:W-:Y:S06]  /*f8a0*/  BAR.SYNC.DEFER_BLOCKING 0x0 ;  /* 0x0000000000007b1d */ /* 0x000fec0000010000 */
[----:B------:R-:W2:Y:S04]  /*f8b0*/  S2R R8, SR_CTAID.Z ;  /* 0x0000000000087919 */ /* 0x000ea80000002700 */
[----:B------:R-:W3:Y:S01]  /*f8c0*/  S2R R4, SR_CTAID.Y ;  /* 0x0000000000047919 */ /* 0x000ee20000002600 */
[----:B------:R-:W-:-:S03]  /*f8d0*/  ISETP.NE.AND P0, PT, RZ, UR4, PT ;  /* 0x00000004ff007c0c */ /* 0x000fc6000bf05270 */
[----:B------:R3:W4:Y:S04]  /*f8e0*/  LDS.128 R32, [R241] ;  /* 0x00000000f1207984 */ /* 0x0007280000000c00 */
[----:B------:R4:W4:Y:S04]  /*f8f0*/  LDS.128 R28, [R241+0x800] ;  /* 0x00080000f11c7984 */ /* 0x0009280000000c00 */
[----:B------:R4:W4:Y:S04]  /*f900*/  LDS.128 R16, [R241+0x1000] ;  /* 0x00100000f1107984 */ /* 0x0009280000000c00 */
[----:B------:R4:W4:Y:S01]  /*f910*/  LDS.128 R12, [R241+0x1800] ;  /* 0x00180000f10c7984 */ /* 0x0009220000000c00 */
[----:B-1----:R-:W-:Y:S01]  /*f920*/  LOP3.LUT R0, R25, 0xffffffe0, RZ, 0xc0, !PT ;  /* 0xffffffe019007812 */ /* 0x002fe200078ec0ff */
[----:B------:R-:W1:Y:S01]  /*f930*/  @P4 MUFU.LG2 R6, R24 ;  /* 0x0000001800064308 */ /* 0x000e620000000c00 */
[----:B--2---:R-:W-:-:S03]  /*f940*/  @P0 MOV R10, R8 ;  /* 0x00000008000a0202 */ /* 0x004fc60000000f00 */
[----:B------:R-:W-:-:S04]  /*f950*/  IMAD.IADD R0, R26, 0x1, -R0 ;  /* 0x000000011a007824 */ /* 0x000fc800078e0a00 */
[----:B------:R-:W2:Y:S01]  /*f960*/  @P3 MUFU.LG2 R5, R23 ;  /* 0x0000001700053308 */ /* 0x000ea20000000c00 */
[----:B---3--:R-:W-:Y:S01]  /*f970*/  @P0 MOV R7, R4 ;  /* 0x0000000400070202 */ /* 0x008fe20000000f00 */
[----:B------:R-:W-:Y:S01]  /*f980*/  @P0 IMAD R2, R10, c[0x0][0x234], RZ ;  /* 0x00008d000a020a24 */ /* 0x000fe200078e02ff */
[----:B------:R-:W-:Y:S02]  /*f990*/  LOP3.LUT P1, RZ, R0, 0x3, RZ, 0xc0, !PT ;  /* 0x0000000300ff7812 */ /* 0x000fe4000782c0ff */
[----:B------:R-:W-:Y:S01]  /*f9a0*/  @!P0 MOV R10, R8 ;  /* 0x00000008000a8202 */ /* 0x000fe20000000f00 */
[----:B------:R-:W-:Y:S01]  /*f9b0*/  @P0 IMAD R2, R7, c[0x0][0x214], R2 ;  /* 0x0000850007020a24 */ /* 0x000fe200078e0202 */
[----:B------:R-:W-:Y:S01]  /*f9c0*/  @!P0 MOV R7, R4 ;  /* 0x0000000400078202 */ /* 0x000fe20000000f00 */
[----:B-1----:R-:W-:Y:S01]  /*f9d0*/  @P4 FMUL.FTZ R6, R6, 0.69314718246459960938 ;  /* 0x3f31721806064820 */ /* 0x002fe20000410000 */
[----:B------:R-:W-:-:S03]  /*f9e0*/  MOV R9, 0x7f800000 ;  /* 0x7f80000000097802 */ /* 0x000fc60000000f00 */
[----:B------:R-:W-:Y:S02]  /*f9f0*/  @!P0 IMAD R4, R7, c[0x0][0x1c0], R10 ;  /* 0x0000700007048a24 */ /* 0x000fe400078e020a */
[----:B--2---:R-:W-:Y:S01]  /*fa00*/  @P3 FMUL.FTZ R5, R5, 0.69314718246459960938 ;  /* 0x3f31721805053820 */ /* 0x004fe20000410000 */
[----:B----4-:R-:W-:Y:S01]  /*fa10*/  LEA R0, R37, R38, 0x4 ;  /* 0x0000002625007211 */ /* 0x010fe200078e20ff */
[----:B------:R-:W-:Y:S02]  /*fa20*/  IMAD.MOV.U32 R8, RZ, RZ, 0x7f800000 ;  /* 0x7f800000ff087424 */ /* 0x000fe400078e00ff */
[----:B------:R-:W-:Y:S02]  /*fa30*/  @P4 FFMA.FTZ R8, R36, c[0x0][0x238], R6 ;  /* 0x00008e0024084a23 */ /* 0x000fe40000010006 */
[----:B------:R-:W-:Y:S02]  /*fa40*/  @P3 FFMA.FTZ R9, R3, c[0x0][0x238], R5 ;  /* 0x00008e0003093a23 */ /* 0x000fe40000010005 */
[----:B------:R-:W-:Y:S01]  /*fa50*/  @!P0 IMAD R2, R4, c[0x0][0x214], RZ ;  /* 0x0000850004028a24 */ /* 0x000fe200078e02ff */
[----:B------:R-:W-:Y:S05]  /*fa60*/  @P1 BRA `(.L_x_2188) ;  /* 0x000000e000001947 */ /* 0x000fea0003800000 */
[----:B------:R-:W1:Y:S01]  /*fa70*/  S2R R6, SR_CTAID.X ;  /* 0x0000000000067919 */ /* 0x000e620000002500 */
[----:B------:R-:W-:Y:S01]  /*fa80*/  IMAD.MOV.U32 R3, RZ, RZ, -0x40 ;  /* 0xffffffc0ff037424 */ /* 0x000fe200078e00ff */
[----:B------:R-:W-:Y:S01]  /*fa90*/  IADD3 R4, R0, 0x8, RZ ;  /* 0x0000000800047810 */ /* 0x000fe20007ffe0ff */
[----:B-1----:R-:W-:-:S02]  /*faa0*/  IMAD R2, R6, 0x40, R2 ;  /* 0x0000004006027824 */ /* 0x002fc400078e0202 */
        /* <DEDUP_REMOVED lines=10> */
.L_x_2188:
[----:B------:R-:W-:Y:S05]  /*fb50*/  BSYNC B0 ;  /* 0x0000000000007941 */ /* 0x000fea0003800000 */
.L_x_2187:
[----:B------:R-:W2:Y:S01]  /*fb60*/  S2R R0, SR_TID.X ;  /* 0x0000000000007919 */ /* 0x000ea20000002100 */
[----:B------:R-:W-:Y:S01]  /*fb70*/  LEA.HI R6, R27, R26, RZ, 0x3 ;  /* 0x0000001a1b067211 */ /* 0x000fe200078f18ff */
[----:B------:R-:W-:Y:S02]  /*fb80*/  ULDC.64 UR4, c[0x0][0x1e8] ;  /* 0x00007a0000047ab9 */ /* 0x000fe40000000a00 */
[----:B------:R-:W3:Y:S01]  /*fb90*/  S2R R5, SR_CTAID.X ;  /* 0x0000000000057919 */ /* 0x000ee20000002500 */
[----:B------:R-:W-:Y:S02]  /*fba0*/  USHF.L.U32 UR7, UR4, 0x5, URZ ;  /* 0x0000000504077899 */ /* 0x000fe4000800063f */
[----:B------:R-:W-:-:S02]  /*fbb0*/  UMOV UR6, 0x5 ;  /* 0x0000000500067882 */ /* 0x000fc40000000000 */
[----:B------:R-:W-:Y:S01]  /*fbc0*/  USHF.L.U64.HI UR5, UR4, UR6, UR5 ;  /* 0x0000000604057299 */ /* 0x000fe20008010205 */
[----:B-12---:R-:W-:-:S04]  /*fbd0*/  SHF.R.S32.HI R2, RZ, 0x1f, R0 ;  /* 0x0000001fff027819 */ /* 0x006fc80000011400 */
[----:B------:R-:W-:Y:S01]  /*fbe0*/  LEA.HI R2, R2, R0, RZ, 0x3 ;  /* 0x0000000002027211 */ /* 0x000fe200078f18ff */
[----:B---3--:R-:W-:-:S03]  /*fbf0*/  IMAD.SHL.U32 R5, R5, 0x40, RZ ;  /* 0x0000004005057824 */ /* 0x008fc600078e00ff */
        /* <DEDUP_REMOVED lines=28> */
[----:B------:R-:W-:Y:S01]  /*fdc0*/  STG.E.128 [R6.64], R32 ;  /* 0x0000002006007986 */ /* 0x000fe2000c101d0a */
[----:B------:R-:W-:Y:S02]  /*fdd0*/  IADD3.X R5, R7, UR5, RZ, P0, !PT ;  /* 0x0000000507057c10 */ /* 0x000fe400087fe4ff */
[----:B------:R-:W-:-:S03]  /*fde0*/  IADD3 R2, P0, R4, UR7, RZ ;  /* 0x0000000704027c10 */ /* 0x000fc6000ff1e0ff */
[----:B------:R-:W-:Y:S01]  /*fdf0*/  STG.E.128 [R4.64], R28 ;  /* 0x0000001c04007986 */ /* 0x000fe2000c101d0a */
[----:B------:R-:W-:Y:S02]  /*fe00*/  IADD3.X R3, R5, UR5, RZ, P0, !PT ;  /* 0x0000000505037c10 */ /* 0x000fe400087fe4ff */
[----:B------:R-:W-:-:S03]  /*fe10*/  IADD3 R8, P0, R2, UR7, RZ ;  /* 0x0000000702087c10 */ /* 0x000fc6000ff1e0ff */
[----:B------:R-:W-:Y:S01]  /*fe20*/  STG.E.128 [R2.64], R16 ;  /* 0x0000001002007986 */ /* 0x000fe2000c101d0a */
[----:B------:R-:W-:-:S05]  /*fe30*/  IADD3.X R9, R3, UR5, RZ, P0, !PT ;  /* 0x0000000503097c10 */ /* 0x000fca00087fe4ff */
[----:B------:R-:W-:Y:S01]  /*fe40*/  STG.E.128 [R8.64], R12 ;  /* 0x0000000c08007986 */ /* 0x000fe2000c101d0a */
[----:B------:R-:W-:Y:S05]  /*fe50*/  EXIT ;  /* 0x000000000000794d */ /* 0x000fea0003800000 */
.L_x_2189:
        /* <DEDUP_REMOVED lines=10> */
.L_x_7763:


//--------------------- .text._ZN5flash24flash_fwd_splitkv_kernelI23Flash_fwd_kernel_traitsILi64ELi64ELi256ELi4ELb0ELb0EN7cutlass6half_tE19Flash_kernel_traitsILi64ELi64ELi256ELi4ES3_EELb1ELb0ELb0ELb1ELb1ELb0ELb1ELb0EEEvNS_16Flash_fwd_paramsE --------------------------
	.section	.text._ZN5flash24flash_fwd_splitkv_kernelI23Flash_fwd_kernel_traitsILi64ELi64ELi256ELi4ELb0ELb0EN7cutlass6half_tE19Flash_kernel_traitsILi64ELi64ELi256ELi4ES3_EELb1ELb0ELb0ELb1ELb1ELb0ELb1ELb0EEEvNS_16Flash_fwd_paramsE,"ax",@progbits
	.sectioninfo	@"SHI_REGISTERS=255"
	.align	128
        .global         _ZN5flash24flash_fwd_splitkv_kernelI23Flash_fwd_kernel_traitsILi64ELi64ELi256ELi4ELb0ELb0EN7cutlass6half_tE19Flash_kernel_traitsILi64ELi64ELi256ELi4ES3_EELb1ELb0ELb0ELb1ELb1ELb0ELb1ELb0EEEvNS_16Flash_fwd_paramsE
        .type           _ZN5flash24flash_fwd_splitkv_kernelI23Flash_fwd_kernel_traitsILi64ELi64ELi256ELi4ELb0ELb0EN7cutlass6half_tE19Flash_kernel_traitsILi64ELi64ELi256ELi4ES3_EELb1ELb0ELb0ELb1ELb1ELb0ELb1ELb0EEEvNS_16Flash_fwd_paramsE,@function
        .size           _ZN5flash24flash_fwd_splitkv_kernelI23Flash_fwd_kernel_traitsILi64ELi64ELi256ELi4ELb0ELb0EN7cutlass6half_tE19Flash_kernel_traitsILi64ELi64ELi256ELi4ES3_EELb1ELb0ELb0ELb1ELb1ELb0ELb1ELb0EEEvNS_16Flash_fwd_paramsE,(.L_x_7764 - _ZN5flash24flash_fwd_splitkv_kernelI23Flash_fwd_kernel_traitsILi64ELi64ELi256ELi4ELb0ELb0EN7cutlass6half_tE19Flash_kernel_traitsILi64ELi64ELi256ELi4ES3_EELb1ELb0ELb0ELb1ELb1ELb0ELb1ELb0EEEvNS_16Flash_fwd_paramsE)
        .other          _ZN5flash24flash_fwd_splitkv_kernelI23Flash_fwd_kernel_traitsILi64ELi64ELi256ELi4ELb0ELb0EN7cutlass6half_tE19Flash_kernel_traitsILi64ELi64ELi256ELi4ES3_EELb1ELb0ELb0ELb1ELb1ELb0ELb1ELb0EEEvNS_16Flash_fwd_paramsE,@"STO_CUDA_ENTRY STV_DEFAULT"
_ZN5flash24flash_fwd_splitkv_kernelI23Flash_fwd_kernel_traitsILi64ELi64ELi256ELi4ELb0ELb0EN7cutlass6half_tE19Flash_kernel_traitsILi64ELi64ELi256ELi4ES3_EELb1ELb0ELb0ELb1ELb1ELb0ELb1ELb0EEEvNS_16Flash_fwd_paramsE:
.text._ZN5flash24flash_fwd_splitkv_kernelI23Flash_fwd_kernel_traitsILi64ELi64ELi256ELi4ELb0ELb0EN7cutlass6half_tE19Flash_kernel_traitsILi64ELi64ELi256ELi4ES3_EELb1ELb0ELb0ELb1ELb1ELb0ELb1ELb0EEEvNS_16Flash_fwd_paramsE:
[----:B------:R-:W-:Y:S02]  /*0000*/  MOV R1, c[0x0][0x28] ;  /* 0x00000a0000017a02 */ /* 0x000fe40000000f00 */
[----:B------:R-:W1:Y:S01]  /*0010*/  I2F.U32.RP R4, c[0x0][0x1c0] ;  /* 0x0000700000047b06 */ /* 0x000e620000209000 */
[----:B------:R-:W2:Y:S01]  /*0020*/  S2R R2, SR_CTAID.Z ;  /* 0x0000000000027919 */ /* 0x000ea20000002700 */
[----:B------:R-:W-:Y:S01]  /*0030*/  ISETP.NE.U32.AND P1, PT, RZ, c[0x0][0x250], PT ;  /* 0x00009400ff007a0c */ /* 0x000fe20003f25070 */
[----:B------:R-:W-:Y:S01]  /*0040*/  ULDC.64 UR10, c[0x0][0x118] ;  /* 0x00004600000a7ab9 */ /* 0x000fe20000000a00 */
[----:B------:R-:W-:Y:S02]  /*0050*/  ISETP.NE.U32.AND P0, PT, RZ, c[0x0][0x258], PT ;  /* 0x00009600ff007a0c */ /* 0x000fe40003f05070 */
[----:B------:R-:W-:Y:S02]  /*0060*/  ISETP.NE.U32.AND P2, PT, RZ, c[0x0][0x1c0], PT ;  /* 0x00007000ff007a0c */ /* 0x000fe40003f45070 */
[----:B------:R-:W-:Y:S02]  /*0070*/  ISETP.NE.AND.EX P1, PT, RZ, c[0x0][0x254], PT, P1 ;  /* 0x00009500ff007a0c */ /* 0x000fe40003f25310 */
[----:B------:R-:W-:Y:S01]  /*0080*/  ISETP.NE.AND.EX P0, PT, RZ, c[0x0][0x25c], PT, P0 ;  /* 0x00009700ff007a0c */ /* 0x000fe20003f05300 */
[----:B-1----:R-:W1:Y:S10]  /*0090*/  MUFU.RCP R4, R4 ;  /* 0x0000000400047308 */ /* 0x002e740000001000 */
[----:B------:R-:W-:Y:S01]  /*00a0*/  @P1 IMAD.MOV.U32 R3, RZ, RZ, 0x4 ;  /* 0x00000004ff031424 */ /* 0x000fe200078e00ff */
[----:B-1----:R-:W-:-:S04]  /*00b0*/  IADD3 R4, R4, 0xffffffe, RZ ;  /* 0x0ffffffe04047810 */ /* 0x002fc80007ffe0ff */
        /* <DEDUP_REMOVED lines=11> */
[----:B------:R-:W-:Y:S01]  /*0170*/  ISETP.GE.U32.AND P3, PT, R0, c[0x0][0x1c0], PT ;  /* 0x0000700000007a0c */ /* 0x000fe20003f66070 */
[----:B------:R-:W-:-:S12]  /*0180*/  @P0 IMAD.MOV.U32 R0, RZ, RZ, 0x4 ;  /* 0x00000004ff000424 */ /* 0x000fd800078e00ff */
[----:B------:R-:W-:Y:S02]  /*0190*/  @P3 IADD3 R243, R243, 0x1, RZ ;  /* 0x00000001f3f33810 */ /* 0x000fe40007ffe0ff */
[----:B------:R-:W-:-:S05]  /*01a0*/  @!P2 LOP3.LUT R243, RZ, c[0x0][0x1c0], RZ, 0x33, !PT ;  /* 0x00007000fff3aa12 */ /* 0x000fca00078e33ff */
[----:B------:R-:W-:-:S04]  /*01b0*/  @P1 IMAD.WIDE R6, R243, R3, c[0x0][0x250] ;  /* 0x00009400f3061625 */ /* 0x000fc800078e0203 */
[----:B------:R-:W-:Y:S01]  /*01c0*/  @P0 IMAD.WIDE R8, R243, R0, c[0x0][0x258] ;  /* 0x00009600f3080625 */ /* 0x000fe200078e0200 */
[----:B------:R-:W2:Y:S04]  /*01d0*/  @P1 LDG.E R4, [R6.64] ;  /* 0x0000000a06041981 */ /* 0x000ea8000c1e1900 */
[----:B------:R1:W2:Y:S01]  /*01e0*/  @P0 LDG.E R185, [R8.64] ;  /* 0x0000000a08b90981 */ /* 0x0002a2000c1e1900 */
[----:B------:R-:W-:-:S03]  /*01f0*/  @!P0 ISETP.NE.U32.AND P2, PT, RZ, c[0x0][0x268], PT ;  /* 0x00009a00ff008a0c */ /* 0x000fc60003f45070 */
[----:B------:R-:W3:Y:S01]  /*0200*/  S2R R12, SR_CTAID.X ;  /* 0x00000000000c7919 */ /* 0x000ee20000002500 */
[----:B------:R-:W-:-:S04]  /*0210*/  @!P0 ISETP.NE.AND.EX P2, PT, RZ, c[0x0][0x26c], PT, P2 ;  /* 0x00009b00ff008a0c */ /* 0x000fc80003f45320 */
[----:B------:R-:W-:Y:S01]  /*0220*/  @!P0 SEL R0, RZ, c[0x0][0x21c], !P2 ;  /* 0x00008700ff008a07 */ /* 0x000fe20005000000 */
[----:B-1----:R-:W-:Y:S02]  /*0230*/  IMAD.MOV R9, RZ, RZ, -R243 ;  /* 0x000000ffff097224 */ /* 0x002fe400078e0af3 */
[----:B---3--:R-:W-:Y:S02]  /*0240*/  IMAD.SHL.U32 R188, R12, 0x40, RZ ;  /* 0x000000400cbc7824 */ /* 0x008fe400078e00ff */
[----:B------:R-:W-:-:S03]  /*0250*/  IMAD R9, R9, c[0x0][0x1c0], R2 ;  /* 0x0000700009097a24 */ /* 0x000fc600078e0202 */
[----:B------:R-:W-:Y:S01]  /*0260*/  ISETP.GE.AND P1, PT, R188, c[0x0][0x214], PT ;  /* 0x00008500bc007a0c */ /* 0x000fe20003f26270 */
[--C-:B--2---:R-:W-:Y:S01]  /*0270*/  @P0 IMAD.IADD R185, R185, 0x1, -R4.reuse ;  /* 0x00000001b9b90824 */ /* 0x104fe200078e0a04 */
[----:B------:R-:W-:-:S11]  /*0280*/  @!P0 IADD3 R185, R0, c[0x0][0x218], -R4 ;  /* 0x0000860000b98a10 */ /* 0x000fd60007ffe804 */
[----:B------:R-:W-:Y:S05]  /*0290*/  @P1 EXIT ;  /* 0x000000000000194d */ /* 0x000fea0003800000 */
[----:B------:R-:W-:Y:S01]  /*02a0*/  IABS R3, c[0x0][0x10] ;  /* 0x0000040000037a13 */ /* 0x000fe20000000000 */
[----:B------:R-:W-:Y:S01]  /*02b0*/  IMAD.MOV.U32 R0, RZ, RZ, c[0x0][0x218] ;  /* 0x00008600ff007624 */ /* 0x000fe200078e00ff */
[----:B------:R-:W1:Y:S02]  /*02c0*/  S2R R187, SR_TID.X ;  /* 0x0000000000bb7919 */ /* 0x000e640000002100 */
[----:B------:R-:W2:Y:S02]  /*02d0*/  I2F.RP R6, R3 ;  /* 0x0000000300067306 */ /* 0x000ea40000209400 */
[----:B------:R-:W-:-:S04]  /*02e0*/  IADD3 R0, R0, 0xff, RZ ;  /* 0x000000ff00007810 */ /* 0x000fc80007ffe0ff */
[----:B------:R-:W-:-:S04]  /*02f0*/  SHF.R.S32.HI R5, RZ, 0x1f, R0 ;  /* 0x0000001fff057819 */ /* 0x000fc80000011400 */
[----:B------:R-:W-:-:S04]  /*0300*/  LEA.HI R5, R5, R0, RZ, 0x8 ;  /* 0x0000000005057211 */ /* 0x000fc800078f40ff */
[----:B------:R-:W-:Y:S01]  /*0310*/  LEA.HI.SX32 R5, R5, c[0x0][0x10], 0x18 ;  /* 0x0000040005057a11 */ /* 0x000fe200078fc2ff */
[----:B--2---:R-:W2:Y:S03]  /*0320*/  MUFU.RCP R6, R6 ;  /* 0x0000000600067308 */ /* 0x004ea60000001000 */
[----:B------:R-:W-:-:S04]  /*0330*/  IADD3 R5, R5, -0x1, RZ ;  /* 0xffffffff05057810 */ /* 0x000fc80007ffe0ff */
[----:B------:R-:W-:Y:S02]  /*0340*/  IABS R0, R5 ;  /* 0x0000000500007213 */ /* 0x000fe40000000000 */
[----:B------:R-:W-:-:S04]  /*0350*/  LOP3.LUT R5, R5, c[0x0][0x10], RZ, 0x3c, !PT ;  /* 0x0000040005057a12 */ /* 0x000fc800078e3cff */
[----:B------:R-:W-:Y:S02]  /*0360*/  ISETP.GE.AND P0, PT, R5, RZ, PT ;  /* 0x000000ff0500720c */ /* 0x000fe40003f06270 */
[----:B------:R-:W-:Y:S02]  /*0370*/  IADD3 R5, R188, 0x13f, RZ ;  /* 0x0000013fbc057810 */ /* 0x000fe40007ffe0ff */
[----:B--2---:R-:W-:Y:S02]  /*0380*/  IADD3 R6, R6, 0xffffffe, RZ ;  /* 0x0ffffffe06067810 */ /* 0x004fe40007ffe0ff */
[----:B------:R-:W-:Y:S02]  /*0390*/  IADD3 R5, R185, -c[0x0][0x214], R5 ;  /* 0x80008500b9057a10 */ /* 0x000fe40007ffe005 */
[----:B------:R-:W2:Y:S02]  /*03a0*/  F2I.FTZ.U32.TRUNC.NTZ R7, R6 ;  /* 0x0000000600077305 */ /* 0x000ea4000021f000 */
[----:B------:R-:W-:-:S04]  /*03b0*/  IADD3 R5, R5, c[0x0][0x2e8], RZ ;  /* 0x0000ba0005057a10 */ /* 0x000fc80007ffe0ff */
[----:B------:R-:W-:-:S04]  /*03c0*/  SHF.R.S32.HI R180, RZ, 0x1f, R5 ;  /* 0x0000001fffb47819 */ /* 0x000fc80000011405 */
[----:B------:R-:W-:-:S04]  /*03d0*/  LEA.HI R180, R180, R5, RZ, 0x8 ;  /* 0x00000005b4b47211 */ /* 0x000fc800078f40ff */
[----:B------:R-:W-:Y:S01]  /*03e0*/  SHF.R.S32.HI R180, RZ, 0x8, R180 ;  /* 0x00000008ffb47819 */ /* 0x000fe200000114b4 */
[----:B--2---:R-:W-:Y:S02]  /*03f0*/  IMAD.MOV R2, RZ, RZ, -R7 ;  /* 0x000000ffff027224 */ /* 0x004fe400078e0a07 */
[----:B------:R-:W-:Y:S02]  /*0400*/  IMAD.MOV.U32 R6, RZ, RZ, RZ ;  /* 0x000000ffff067224 */ /* 0x000fe400078e00ff */
[----:B------:R-:W-:-:S04]  /*0410*/  IMAD R2, R2, R3, RZ ;  /* 0x0000000302027224 */ /* 0x000fc800078e02ff */
[----:B------:R-:W-:-:S04]  /*0420*/  IMAD.HI.U32 R2, R7, R2, R6 ;  /* 0x0000000207027227 */ /* 0x000fc800078e0006 */
[----:B------:R-:W-:-:S04]  /*0430*/  IMAD.MOV.U32 R6, RZ, RZ, R0 ;  /* 0x000000ffff067224 */ /* 0x000fc800078e0000 */
[----:B------:R-:W-:-:S04]  /*0440*/  IMAD.HI.U32 R2, R2, R6, RZ ;  /* 0x0000000602027227 */ /* 0x000fc800078e00ff */
[----:B------:R-:W-:-:S04]  /*0450*/  IMAD.MOV R0, RZ, RZ, -R2 ;  /* 0x000000ffff007224 */ /* 0x000fc800078e0a02 */
[----:B------:R-:W-:Y:S01]  /*0460*/  IMAD R0, R3, R0, R6 ;  /* 0x0000000003007224 */ /* 0x000fe200078e0206 */
[----:B------:R-:W-:-:S04]  /*0470*/  IADD3 R6, R185, 0xff, RZ ;  /* 0x000000ffb9067810 */ /* 0x000fc80007ffe0ff */
[----:B------:R-:W-:-:S13]  /*0480*/  ISETP.GT.U32.AND P1, PT, R3, R0, PT ;  /* 0x000000000300720c */ /* 0x000fda0003f24070 */
[----:B------:R-:W-:Y:S01]  /*0490*/  @!P1 IMAD.IADD R0, R0, 0x1, -R3 ;  /* 0x0000000100009824 */ /* 0x000fe200078e0a03 */
[----:B------:R-:W-:Y:S02]  /*04a0*/  @!P1 IADD3 R2, R2, 0x1, RZ ;  /* 0x0000000102029810 */ /* 0x000fe40007ffe0ff */
[----:B------:R-:W-:Y:S02]  /*04b0*/  ISETP.NE.AND P1, PT, RZ, c[0x0][0x10], PT ;  /* 0x00000400ff007a0c */ /* 0x000fe40003f25270 */
[----:B------:R-:W-:Y:S02]  /*04c0*/  ISETP.GE.U32.AND P2, PT, R0, R3, PT ;  /* 0x000000030000720c */ /* 0x000fe40003f46070 */
[----:B------:R-:W2:Y:S01]  /*04d0*/  S2R R0, SR_CTAID.Y ;  /* 0x0000000000007919 */ /* 0x000ea20000002600 */
[----:B------:R-:W-:-:S04]  /*04e0*/  SHF.R.S32.HI R3, RZ, 0x1f, R6 ;  /* 0x0000001fff037819 */ /* 0x000fc80000011406 */
[----:B------:R-:W-:-:S04]  /*04f0*/  LEA.HI R3, R3, R6, RZ, 0x8 ;  /* 0x0000000603037211 */ /* 0x000fc800078f40ff */
[----:B------:R-:W-:Y:S02]  /*0500*/  SHF.R.S32.HI R3, RZ, 0x8, R3 ;  /* 0x00000008ff037819 */ /* 0x000fe40000011403 */
[----:B------:R-:W-:-:S05]  /*0510*/  @P2 IADD3 R2, R2, 0x1, RZ ;  /* 0x0000000102022810 */ /* 0x000fca0007ffe0ff */
[----:B------:R-:W-:Y:S01]  /*0520*/  @!P0 IMAD.MOV R2, RZ, RZ, -R2 ;  /* 0x000000ffff028224 */ /* 0x000fe200078e0a02 */
[----:B------:R-:W-:-:S05]  /*0530*/  @!P1 LOP3.LUT R2, RZ, c[0x0][0x10], RZ, 0x33, !PT ;  /* 0x00000400ff029a12 */ /* 0x000fca00078e33ff */
[----:B--2---:R-:W-:-:S04]  /*0540*/  IMAD R237, R2, R0, RZ ;  /* 0x0000000002ed7224 */ /* 0x004fc800078e02ff */
[----:B------:R-:W-:-:S05]  /*0550*/  IMAD.IADD R2, R2, 0x1, R237 ;  /* 0x0000000102027824 */ /* 0x000fca00078e02ed */
[----:B------:R-:W-:-:S04]  /*0560*/  IMNMX R2, R3, R2, PT ;  /* 0x0000000203027217 */ /* 0x000fc80003800200 */
[----:B------:R-:W-:-:S04]  /*0570*/  IMNMX R180, R2, R180, PT ;  /* 0x000000b402b47217 */ /* 0x000fc80003800200 */
[----:B------:R-:W-:-:S13]  /*0580*/  ISETP.GE.AND P0, PT, R237, R180, PT ;  /* 0x000000b4ed00720c */ /* 0x000fda0003f06270 */
[----:B------:R-:W-:Y:S05]  /*0590*/  @!P0 BRA `(.L_x_2190) ;  /* 0x0000040000008947 */ /* 0x000fea0003800000 */
[----:B-1----:R-:W-:Y:S01]  /*05a0*/  SHF.R.S32.HI R2, RZ, 0x1f, R187 ;  /* 0x0000001fff027819 */ /* 0x002fe200000114bb */
[----:B------:R-:W-:Y:S01]  /*05b0*/  IMAD R0, R0, c[0x0][0x210], R243 ;  /* 0x0000840000007a24 */ /* 0x000fe200078e02f3 */
[----:B------:R-:W-:Y:S02]  /*05c0*/  LOP3.LUT P6, RZ, R187, 0xf, RZ, 0xc0, !PT ;  /* 0x0000000fbbff7812 */ /* 0x000fe400078cc0ff */
[----:B------:R-:W-:-:S04]  /*05d0*/  LEA.HI R2, R2, R187, RZ, 0x4 ;  /* 0x000000bb02027211 */ /* 0x000fc800078f20ff */
[----:B------:R-:W-:-:S05]  /*05e0*/  LOP3.LUT R3, R2, 0x3ffffff0, RZ, 0xc0, !PT ;  /* 0x3ffffff002037812 */ /* 0x000fca00078ec0ff */
[----:B------:R-:W-:Y:S02]  /*05f0*/  IMAD.IADD R6, R187, 0x1, -R3 ;  /* 0x00000001bb067824 */ /* 0x000fe400078e0a03 */
[----:B------:R-:W-:Y:S01]  /*0600*/  IMAD R3, R0, c[0x0][0x1c0], R9 ;  /* 0x0000700000037a24 */ /* 0x000fe200078e0209 */
[----:B------:R-:W-:Y:S01]  /*0610*/  SHF.R.S32.HI R0, RZ, 0x4, R2 ;  /* 0x00000004ff007819 */ /* 0x000fe20000011402 */
[----:B------:R-:W-:Y:S02]  /*0620*/  IMAD.SHL.U32 R6, R6, 0x4, RZ ;  /* 0x0000000406067824 */ /* 0x000fe400078e00ff */
[----:B------:R-:W-:Y:S01]  /*0630*/  IMAD R3, R3, c[0x0][0x214], R188 ;  /* 0x0000850003037a24 */ /* 0x000fe200078e02bc */
[----:B------:R-:W-:Y:S02]  /*0640*/  IADD3 R188, -R188, c[0x0][0x214], RZ ;  /* 0x00008500bcbc7a10 */ /* 0x000fe40007ffe1ff */
[----:B------:R-:W-:Y:S01]  /*0650*/  SHF.R.S32.HI R7, RZ, 0x1f, R6 ;  /* 0x0000001fff077819 */ /* 0x000fe20000011406 */
[----:B------:R-:W-:Y:S01]  /*0660*/  IMAD R4, R3, c[0x0][0x22c], RZ ;  /* 0x00008b0003047a24 */ /* 0x000fe200078e02ff */
[----:B------:R-:W-:-:S02]  /*0670*/  IADD3 R2, R0, 0x10, RZ ;  /* 0x0000001000027810 */ /* 0x000fc40007ffe0ff */
[CC--:B------:R-:W-:Y:S01]  /*0680*/  ISETP.GE.OR P5, PT, R0.reuse, R188.reuse, P6 ;  /* 0x000000bc0000720c */ /* 0x0c0fe200037a6670 */
[----:B------:R-:W-:Y:S01]  /*0690*/  IMAD.WIDE R6, R0, 0x40, R6 ;  /* 0x0000004000067825 */ /* 0x000fe200078e0206 */
[----:B------:R-:W-:Y:S02]  /*06a0*/  ISETP.GE.OR P3, PT, R2, R188, P6 ;  /* 0x000000bc0200720c */ /* 0x000fe40003766670 */
[----:B------:R-:W-:Y:S02]  /*06b0*/  SHF.R.S32.HI R2, RZ, 0x1f, R3 ;  /* 0x0000001fff027819 */ /* 0x000fe40000011403 */
[----:B------:R-:W-:Y:S02]  /*06c0*/  IADD3 R5, P0, R4, R6, RZ ;  /* 0x0000000604057210 */ /* 0x000fe40007f1e0ff */
[----:B------:R-:W-:Y:S02]  /*06d0*/  IADD3 R8, R0, 0x8, RZ ;  /* 0x0000000800087810 */ /* 0x000fe40007ffe0ff */
[----:B------:R-:W-:-:S02]  /*06e0*/  LEA.HI.X.SX32 R4, R4, R7, 0x1, P0 ;  /* 0x0000000704047211 */ /* 0x000fc400000f0eff */
[----:B------:R-:W-:Y:S02]  /*06f0*/  IADD3 R3, P0, R3, R0, RZ ;  /* 0x0000000003037210 */ /* 0x000fe40007f1e0ff */
[----:B------:R-:W-:Y:S02]  /*0700*/  ISETP.GE.OR P4, PT, R8, R188, P6 ;  /* 0x000000bc0800720c */ /* 0x000fe40003786670 */
[----:B------:R-:W-:Y:S02]  /*0710*/  LEA.HI.X.SX32 R2, R0, R2, 0x1, P0 ;  /* 0x0000000200027211 */ /* 0x000fe400000f0eff */
[----:B------:R-:W-:Y:S02]  /*0720*/  LEA R10, P1, R5, c[0x0][0x1d8], 0x2 ;  /* 0x00007600050a7a11 */ /* 0x000fe400078210ff */
[----:B------:R-:W-:Y:S02]  /*0730*/  LEA R8, P0, R3, c[0x0][0x208], 0x2 ;  /* 0x0000820003087a11 */ /* 0x000fe400078010ff */
[----:B------:R-:W-:-:S02]  /*0740*/  LEA.HI.X R11, R5, c[0x0][0x1dc], R4, 0x2, P1 ;  /* 0x00007700050b7a11 */ /* 0x000fc400008f1404 */
[----:B------:R-:W-:Y:S01]  /*0750*/  LEA.HI.X R9, R3, c[0x0][0x20c], R2, 0x2, P0 ;  /* 0x0000830003097a11 */ /* 0x000fe200000f1402 */
[----:B------:R-:W-:Y:S01]  /*0760*/  @!P5 IMAD.MOV.U32 R2, RZ, RZ, -0x800000 ;  /* 0xff800000ff02d424 */ /* 0x000fe200078e00ff */
[C---:B------:R-:W-:Y:S01]  /*0770*/  IADD3 R6, R0.reuse, 0x18, RZ ;  /* 0x0000001800067810 */ /* 0x040fe20007ffe0ff */
[----:B------:R-:W-:Y:S01]  /*0780*/  STG.E.128 [R10.64], RZ ;  /* 0x000000ff0a007986 */ /* 0x000fe2000c101d0a */
[C---:B------:R-:W-:Y:S02]  /*0790*/  IADD3 R5, R0.reuse, 0x20, RZ ;  /* 0x0000002000057810 */ /* 0x040fe40007ffe0ff */
[C---:B------:R-:W-:Y:S01]  /*07a0*/  IADD3 R4, R0.reuse, 0x28, RZ ;  /* 0x0000002800047810 */ /* 0x040fe20007ffe0ff */
[----:B------:R-:W-:Y:S01]  /*07b0*/  STG.E.128 [R10.64+0x800], RZ ;  /* 0x000800ff0a007986 */ /* 0x000fe2000c101d0a */
[----:B------:R-:W-:Y:S02]  /*07c0*/  IADD3 R3, R0, 0x30, RZ ;  /* 0x0000003000037810 */ /* 0x000fe40007ffe0ff */
[-C--:B------:R-:W-:Y:S01]  /*07d0*/  ISETP.GE.OR P2, PT, R6, R188.reuse, P6 ;  /* 0x000000bc0600720c */ /* 0x080fe20003746670 */
[----:B------:R-:W-:Y:S01]  /*07e0*/  STG.E.128 [R10.64+0x1000], RZ ;  /* 0x001000ff0a007986 */ /* 0x000fe2000c101d0a */
[-C--:B------:R-:W-:Y:S01]  /*07f0*/  ISETP.GE.OR P1, PT, R5, R188.reuse, P6 ;  /* 0x000000bc0500720c */ /* 0x080fe20003726670 */
[----:B------:R-:W-:Y:S01]  /*0800*/  @!P3 IMAD.MOV.U32 R6, RZ, RZ, -0x800000 ;  /* 0xff800000ff06b424 */ /* 0x000fe200078e00ff */
[----:B------:R-:W-:Y:S01]  /*0810*/  ISETP.GE.OR P0, PT, R4, R188, P6 ;  /* 0x000000bc0400720c */ /* 0x000fe20003706670 */
[----:B------:R-:W-:Y:S01]  /*0820*/  STG.E.128 [R10.64+0x1800], RZ ;  /* 0x001800ff0a007986 */ /* 0x000fe2000c101d0a */
[----:B------:R-:W-:-:S03]  /*0830*/  IADD3 R0, R0, 0x38, RZ ;  /* 0x0000003800007810 */ /* 0x000fc60007ffe0ff */
[----:B------:R-:W-:Y:S04]  /*0840*/  STG.E.128 [R10.64+0x2000], RZ ;  /* 0x002000ff0a007986 */ /* 0x000fe8000c101d0a */
[----:B------:R-:W-:Y:S01]  /*0850*/  STG.E.128 [R10.64+0x2800], RZ ;  /* 0x002800ff0a007986 */ /* 0x000fe2000c101d0a */
[----:B------:R-:W-:Y:S02]  /*0860*/  @!P2 IMAD.MOV.U32 R5, RZ, RZ, -0x800000 ;  /* 0xff800000ff05a424 */ /* 0x000fe400078e00ff */
[----:B------:R-:W-:Y:S01]  /*0870*/  @!P1 IMAD.MOV.U32 R4, RZ, RZ, -0x800000 ;  /* 0xff800000ff049424 */ /* 0x000fe200078e00ff */
[----:B------:R-:W-:Y:S04]  /*0880*/  STG.E.128 [R10.64+0x3000], RZ ;  /* 0x003000ff0a007986 */ /* 0x000fe8000c101d0a */
[----:B------:R-:W-:Y:S04]  /*0890*/  STG.E.128 [R10.64+0x3800], RZ ;  /* 0x003800ff0a007986 */ /* 0x000fe8000c101d0a */
[----:B------:R1:W-:Y:S01]  /*08a0*/  @!P5 STG.E [R8.64], R2 ;  /* 0x000000020800d986 */ /* 0x0003e2000c10190a */
[-C--:B------:R-:W-:Y:S01]  /*08b0*/  ISETP.GE.OR P5, PT, R3, R188.reuse, P6 ;  /* 0x000000bc0300720c */ /* 0x080fe200037a6670 */
[----:B------:R-:W-:Y:S01]  /*08c0*/  @!P0 IMAD.MOV.U32 R3, RZ, RZ, -0x800000 ;  /* 0xff800000ff038424 */ /* 0x000fe200078e00ff */
[----:B------:R-:W-:Y:S01]  /*08d0*/  ISETP.GE.OR P6, PT, R0, R188, P6 ;  /* 0x000000bc0000720c */ /* 0x000fe200037c6670 */
[----:B------:R-:W-:Y:S04]  /*08e0*/  @!P3 STG.E [R8.64+0x40], R6 ;  /* 0x000040060800b986 */ /* 0x000fe8000c10190a */
[----:B------:R-:W-:Y:S04]  /*08f0*/  @!P2 STG.E [R8.64+0x60], R5 ;  /* 0x000060050800a986 */ /* 0x000fe8000c10190a */
[----:B------:R-:W-:Y:S04]  /*0900*/  @!P1 STG.E [R8.64+0x80], R4 ;  /* 0x0000800408009986 */ /* 0x000fe8000c10190a */
[----:B------:R-:W-:Y:S01]  /*0910*/  @!P0 STG.E [R8.64+0xa0], R3 ;  /* 0x0000a00308008986 */ /* 0x000fe2000c10190a */
[----:B-1----:R-:W-:-:S05]  /*0920*/  @!P4 IMAD.MOV.U32 R2, RZ, RZ, -0x800000 ;  /* 0xff800000ff02c424 */ /* 0x002fca00078e00ff */
[----:B------:R1:W-:Y:S02]  /*0930*/  @!P4 STG.E [R8.64+0x20], R2 ;  /* 0x000020020800c986 */ /* 0x0003e4000c10190a */
[----:B-1----:R-:W-:-:S05]  /*0940*/  @!P5 IMAD.MOV.U32 R2, RZ, RZ, -0x800000 ;  /* 0xff800000ff02d424 */ /* 0x002fca00078e00ff */
[----:B------:R1:W-:Y:S01]  /*0950*/  @!P5 STG.E [R8.64+0xc0], R2 ;  /* 0x0000c0020800d986 */ /* 0x0003e2000c10190a */
[----:B------:R-:W-:Y:S05]  /*0960*/  @P6 EXIT ;  /* 0x000000000000694d */ /* 0x000fea0003800000 */
[----:B------:R-:W-:-:S05]  /*0970*/  MOV R0, 0xff800000 ;  /* 0xff80000000007802 */ /* 0x000fca0000000f00 */
[----:B------:R-:W-:Y:S01]  /*0980*/  STG.E [R8.64+0xe0], R0 ;  /* 0x0000e00008007986 */ /* 0x000fe2000c10190a */
[----:B------:R-:W-:Y:S05]  /*0990*/  EXIT ;  /* 0x000000000000794d */ /* 0x000fea0003800000 */
.L_x_2190:
[----:B-1----:R-:W-:Y:S01]  /*09a0*/  ISETP.NE.U32.AND P0, PT, RZ, c[0x0][0x2b8], PT ;  /* 0x0000ae00ff007a0c */ /* 0x002fe20003f05070 */
[----:B------:R-:W-:-:S03]  /*09b0*/  IMAD.MOV.U32 R2, RZ, RZ, R243 ;  /* 0x000000ffff027224 */ /* 0x000fc600078e00f3 */
[----:B------:R-:W-:-:S13]  /*09c0*/  ISETP.NE.AND.EX P0, PT, RZ, c[0x0][0x2bc], PT, P0 ;  /* 0x0000af00ff007a0c */ /* 0x000fda0003f05300 */
[----:B------:R-:W-:-:S04]  /*09d0*/  @P0 IMAD.MOV.U32 R0, RZ, RZ, 0x4 ;  /* 0x00000004ff000424 */ /* 0x000fc800078e00ff */
[----:B------:R-:W-:-:S05]  /*09e0*/  @P0 IMAD.WIDE R6, R243, R0, c[0x0][0x2b8] ;  /* 0x0000ae00f3060625 */ /* 0x000fca00078e0200 */
[----:B------:R1:W5:Y:S01]  /*09f0*/  @P0 LDG.E R2, [R6.64] ;  /* 0x0000000a06020981 */ /* 0x000362000c1e1900 */
[----:B------:R-:W-:Y:S01]  /*0a00*/  ISETP.NE.U32.AND P0, PT, RZ, c[0x0][0x2c0], PT ;  /* 0x0000b000ff007a0c */ /* 0x000fe20003f05070 */
[----:B------:R-:W-:Y:S01]  /*0a10*/  CS2R R244, SRZ ;  /* 0x0000000000f47805 */ /* 0x000fe2000001ff00 */
[----:B------:R-:W-:Y:S02]  /*0a20*/  PLOP3.LUT P6, PT, PT, PT, PT, 0x80, 0x0 ;  /* 0x000000000000781c */ /* 0x000fe40003fcf070 */
[----:B------:R-:W-:-:S13]  /*0a30*/  ISETP.NE.AND.EX P0, PT, RZ, c[0x0][0x2c4], PT, P0 ;  /* 0x0000b100ff007a0c */ /* 0x000fda0003f05300 */
[----:B------:R-:W-:Y:S05]  /*0a40*/  @!P0 BRA `(.L_x_2191) ;  /* 0x0000008000008947 */ /* 0x000fea0003800000 */
[----:B------:R-:W-:Y:S01]  /*0a50*/  SHF.R.S32.HI R0, RZ, 0x1f, R243 ;  /* 0x0000001fff007819 */ /* 0x000fe200000114f3 */
[----:B-1----:R-:W-:Y:S01]  /*0a60*/  IMAD.WIDE.U32 R6, R243, c[0x0][0x2c8], RZ ;  /* 0x0000b200f3067a25 */ /* 0x002fe200078e00ff */
[----:B------:R-:W-:-:S03]  /*0a70*/  PLOP3.LUT P6, PT, PT, PT, PT, 0x8, 0x0 ;  /* 0x000000000000781c */ /* 0x000fc60003fce170 */
[----:B------:R-:W-:Y:S01]  /*0a80*/  IMAD R0, R0, c[0x0][0x2c8], RZ ;  /* 0x0000b20000007a24 */ /* 0x000fe200078e02ff */
[----:B------:R-:W-:-:S03]  /*0a90*/  LEA R244, P0, R6, c[0x0][0x2c0], 0x2 ;  /* 0x0000b00006f47a11 */ /* 0x000fc600078010ff */
[----:B------:R-:W-:-:S05]  /*0aa0*/  IMAD R0, R243, c[0x0][0x2cc], R0 ;  /* 0x0000b300f3007a24 */ /* 0x000fca00078e0200 */
[----:B------:R-:W-:-:S04]  /*0ab0*/  IADD3 R0, R7, R0, RZ ;  /* 0x0000000007007210 */ /* 0x000fc80007ffe0ff */
[----:B------:R-:W-:Y:S02]  /*0ac0*/  LEA.HI.X R245, R6, c[0x0][0x2c4], R0, 0x2, P0 ;  /* 0x0000b10006f57a11 */ /* 0x000fe400000f1400 */
.L_x_2191:
[----:B------:R-:W-:Y:S01]  /*0ad0*/  IABS R181, c[0x0][0x2d0] ;  /* 0x0000b40000b57a13 */ /* 0x000fe20000000000 */
[----:B------:R-:W-:Y:S05]  /*0ae0*/  @P6 BRA `(.L_x_2192) ;  /* 0x0000049000006947 */ /* 0x000fea0003800000 */
[----:B------:R-:W2:Y:S01]  /*0af0*/  I2F.RP R4, R181 ;  /* 0x000000b500047306 */ /* 0x000ea20000209400 */
[----:B-1----:R-:W-:-:S04]  /*0b00*/  LEA R7, R180, 0xffffff00, 0x8 ;  /* 0xffffff00b4077811 */ /* 0x002fc800078e40ff */
[----:B------:R-:W-:-:S03]  /*0b10*/  IABS R0, R7 ;  /* 0x0000000700007213 */ /* 0x000fc60000000000 */
[----:B--2---:R-:W1:Y:S02]  /*0b20*/  MUFU.RCP R4, R4 ;  /* 0x0000000400047308 */ /* 0x004e640000001000 */
[----:B-1----:R-:W-:-:S06]  /*0b30*/  IADD3 R4, R4, 0xffffffe, RZ ;  /* 0x0ffffffe04047810 */ /* 0x002fcc0007ffe0ff */
[----:B------:R-:W1:Y:S02]  /*0b40*/  F2I.FTZ.U32.TRUNC.NTZ R5, R4 ;  /* 0x0000000400057305 */ /* 0x000e64000021f000 */
[----:B-1---5:R-:W-:Y:S02]  /*0b50*/  IMAD.MOV R2, RZ, RZ, -R5 ;  /* 0x000000ffff027224 */ /* 0x022fe400078e0a05 */
        /* <DEDUP_REMOVED lines=14> */
[----:B------:R-:W-:-:S06]  /*0c40*/  @P2 IADD3 R3, R3, 0x1, RZ ;  /* 0x0000000103032810 */ /* 0x000fcc0007ffe0ff */
[----:B------:R-:W-:Y:S01]  /*0c50*/  @!P0 IMAD.MOV R3, RZ, RZ, -R3 ;  /* 0x000000ffff038224 */ /* 0x000fe200078e0a03 */
[----:B------:R-:W-:-:S05]  /*0c60*/  @!P1 LOP3.LUT R3, RZ, c[0x0][0x2d0], RZ, 0x33, !PT ;  /* 0x0000b400ff039a12 */ /* 0x000fca00078e33ff */
[----:B------:R-:W-:-:S05]  /*0c70*/  IMAD.WIDE R4, R3, 0x4, R244 ;  /* 0x0000000403047825 */ /* 0x000fca00078e02f4 */
[----:B------:R1:W2:Y:S01]  /*0c80*/  LDG.E R2, [R4.64] ;  /* 0x0000000a04027981 */ /* 0x0002a2000c1e1900 */
[----:B------:R-:W-:Y:S01]  /*0c90*/  IABS R0, c[0x0][0x1c8] ;  /* 0x0000720000007a13 */ /* 0x000fe20000000000 */
[----:B------:R-:W-:-:S03]  /*0ca0*/  IMAD.MOV R3, RZ, RZ, -R3 ;  /* 0x000000ffff037224 */ /* 0x000fc600078e0a03 */
[----:B------:R-:W3:Y:S01]  /*0cb0*/  I2F.RP R10, R0 ;  /* 0x00000000000a7306 */ /* 0x000ee20000209400 */
[----:B------:R-:W-:-:S05]  /*0cc0*/  IMAD R7, R3, c[0x0][0x2d0], R7 ;  /* 0x0000b40003077a24 */ /* 0x000fca00078e0207 */
[----:B------:R-:W-:Y:S02]  /*0cd0*/  SHF.R.S32.HI R6, RZ, 0x1f, R7 ;  /* 0x0000001fff067819 */ /* 0x000fe40000011407 */
[----:B---3--:R-:W3:Y:S02]  /*0ce0*/  MUFU.RCP R10, R10 ;  /* 0x0000000a000a7308 */ /* 0x008ee40000001000 */
[----:B---3--:R-:W-:-:S06]  /*0cf0*/  IADD3 R10, R10, 0xffffffe, RZ ;  /* 0x0ffffffe0a0a7810 */ /* 0x008fcc0007ffe0ff */
[----:B------:R-:W1:Y:S02]  /*0d00*/  F2I.FTZ.U32.TRUNC.NTZ R11, R10 ;  /* 0x0000000a000b7305 */ /* 0x000e64000021f000 */
[----:B-1----:R-:W-:Y:S01]  /*0d10*/  IADD3 R4, RZ, -R11, RZ ;  /* 0x8000000bff047210 */ /* 0x002fe20007ffe0ff */
[----:B------:R-:W-:-:S04]  /*0d20*/  IMAD.MOV.U32 R10, RZ, RZ, RZ ;  /* 0x000000ffff0a7224 */ /* 0x000fc800078e00ff */
[----:B------:R-:W-:Y:S01]  /*0d30*/  IMAD R5, R4, R0, RZ ;  /* 0x0000000004057224 */ /* 0x000fe200078e02ff */
[----:B------:R-:W-:-:S03]  /*0d40*/  IABS R4, R9 ;  /* 0x0000000900047213 */ /* 0x000fc60000000000 */
        /* <DEDUP_REMOVED lines=9> */
[----:B------:R-:W-:-:S04]  /*0de0*/  LOP3.LUT R0, R9, c[0x0][0x1c8], RZ, 0x3c, !PT ;  /* 0x0000720009007a12 */ /* 0x000fc800078e3cff */
[----:B------:R-:W-:Y:S01]  /*0df0*/  ISETP.GE.AND P0, PT, R0, RZ, PT ;  /* 0x000000ff0000720c */ /* 0x000fe20003f06270 */
[----:B------:R-:W-:-:S04]  /*0e00*/  IMAD R0, R6, c[0x0][0x198], RZ ;  /* 0x0000660006007a24 */ /* 0x000fc800078e02ff */
[----:B------:R-:W-:Y:S02]  /*0e10*/  IMAD R0, R7, c[0x0][0x19c], R0 ;  /* 0x0000670007007a24 */ /* 0x000fe400078e0200 */
[----:B------:R-:W-:Y:S02]  /*0e20*/  @P1 IADD3 R8, R8, 0x1, RZ ;  /* 0x0000000108081810 */ /* 0x000fe40007ffe0ff */
[----:B------:R-:W-:-:S04]  /*0e30*/  ISETP.NE.AND P1, PT, RZ, c[0x0][0x1c8], PT ;  /* 0x00007200ff007a0c */ /* 0x000fc80003f25270 */
[----:B------:R-:W-:-:S09]  /*0e40*/  @!P0 IADD3 R8, -R8, RZ, RZ ;  /* 0x000000ff08088210 */ /* 0x000fd20007ffe1ff */
[----:B------:R-:W-:Y:S02]  /*0e50*/  @!P1 LOP3.LUT R8, RZ, c[0x0][0x1c8], RZ, 0x33, !PT ;  /* 0x00007200ff089a12 */ /* 0x000fe400078e33ff */
[----:B--2---:R-:W-:Y:S01]  /*0e60*/  SHF.R.S32.HI R11, RZ, 0x1f, R2 ;  /* 0x0000001fff0b7819 */ /* 0x004fe20000011402 */
[----:B------:R-:W-:-:S04]  /*0e70*/  IMAD.WIDE.U32 R4, R2, c[0x0][0x180], RZ ;  /* 0x0000600002047a25 */ /* 0x000fc800078e00ff */
[C---:B------:R-:W-:Y:S02]  /*0e80*/  IMAD R3, R11.reuse, c[0x0][0x180], RZ ;  /* 0x000060000b037a24 */ /* 0x040fe400078e02ff */
[----:B------:R-:W-:Y:S02]  /*0e90*/  IMAD R11, R11, c[0x0][0x188], RZ ;  /* 0x000062000b0b7a24 */ /* 0x000fe400078e02ff */
[C---:B------:R-:W-:Y:S02]  /*0ea0*/  IMAD R3, R2.reuse, c[0x0][0x184], R3 ;  /* 0x0000610002037a24 */ /* 0x040fe400078e0203 */
[C---:B------:R-:W-:Y:S02]  /*0eb0*/  IMAD R11, R2.reuse, c[0x0][0x18c], R11 ;  /* 0x00006300020b7a24 */ /* 0x040fe400078e020b */
[----:B------:R-:W-:Y:S02]  /*0ec0*/  IMAD.IADD R5, R5, 0x1, R3 ;  /* 0x0000000105057824 */ /* 0x000fe400078e0203 */
[----:B------:R-:W-:-:S04]  /*0ed0*/  IMAD.WIDE.U32 R2, R2, c[0x0][0x188], RZ ;  /* 0x0000620002027a25 */ /* 0x000fc800078e00ff */
[----:B------:R-:W-:Y:S01]  /*0ee0*/  IMAD.WIDE.U32 R14, R7, c[0x0][0x198], R4 ;  /* 0x00006600070e7a25 */ /* 0x000fe200078e0004 */
[----:B------:R-:W-:Y:S02]  /*0ef0*/  SHF.R.S32.HI R5, RZ, 0x1f, R8 ;  /* 0x0000001fff057819 */ /* 0x000fe40000011408 */
[----:B------:R-:W-:Y:S01]  /*0f00*/  IADD3 R11, R3, R11, RZ ;  /* 0x0000000b030b7210 */ /* 0x000fe20007ffe0ff */
[----:B------:R-:W-:Y:S01]  /*0f10*/  IMAD.MOV.U32 R18, RZ, RZ, R2 ;  /* 0x000000ffff127224 */ /* 0x000fe200078e0002 */
[----:B------:R-:W-:Y:S01]  /*0f20*/  IADD3 R15, R15, R0, RZ ;  /* 0x000000000f0f7210 */ /* 0x000fe20007ffe0ff */
[----:B------:R-:W-:-:S04]  /*0f30*/  IMAD R10, R5, c[0x0][0x1b0], RZ ;  /* 0x00006c00050a7a24 */ /* 0x000fc800078e02ff */
[C---:B------:R-:W-:Y:S02]  /*0f40*/  IMAD R10, R8.reuse, c[0x0][0x1b4], R10 ;  /* 0x00006d00080a7a24 */ /* 0x040fe400078e020a */
[----:B------:R-:W-:-:S04]  /*0f50*/  IMAD.WIDE.U32 R14, R8, c[0x0][0x1b0], R14 ;  /* 0x00006c00080e7a25 */ /* 0x000fc800078e000e */
[----:B------:R-:W-:Y:S01]  /*0f60*/  IMAD.IADD R10, R15, 0x1, R10 ;  /* 0x000000010f0a7824 */ /* 0x000fe200078e020a */
[----:B------:R-:W-:Y:S05]  /*0f70*/  BRA `(.L_x_2193) ;  /* 0x0000037000007947 */ /* 0x000fea0003800000 */
.L_x_2192:
[----:B------:R-:W-:Y:S02]  /*0f80*/  IABS R3, c[0x0][0x1c8] ;  /* 0x0000720000037a13 */ /* 0x000fe40000000000 */
[----:B------:R-:W-:Y:S02]  /*0f90*/  SHF.R.S32.HI R14, RZ, 0x1f, R4 ;  /* 0x0000001fff0e7819 */ /* 0x000fe40000011404 */
[----:B-1----:R-:W1:Y:S01]  /*0fa0*/  I2F.RP R6, R3 ;  /* 0x0000000300067306 */ /* 0x002e620000209400 */
[----:B-----5:R-:W-:-:S07]  /*0fb0*/  SHF.R.S32.HI R11, RZ, 0x1f, R2 ;  /* 0x0000001fff0b7819 */ /* 0x020fce0000011402 */
[----:B-1----:R-:W1:Y:S02]  /*0fc0*/  MUFU.RCP R6, R6 ;  /* 0x0000000600067308 */ /* 0x002e640000001000 */
[----:B-1----:R-:W-:-:S06]  /*0fd0*/  IADD3 R6, R6, 0xffffffe, RZ ;  /* 0x0ffffffe06067810 */ /* 0x002fcc0007ffe0ff */
[----:B------:R-:W1:Y:S02]  /*0fe0*/  F2I.FTZ.U32.TRUNC.NTZ R7, R6 ;  /* 0x0000000600077305 */ /* 0x000e64000021f000 */
[----:B-1----:R-:W-:Y:S01]  /*0ff0*/  IADD3 R0, RZ, -R7, RZ ;  /* 0x80000007ff007210 */ /* 0x002fe20007ffe0ff */
[----:B------:R-:W-:-:S04]  /*1000*/  IMAD.MOV.U32 R6, RZ, RZ, RZ ;  /* 0x000000ffff067224 */ /* 0x000fc800078e00ff */
[----:B------:R-:W-:Y:S01]  /*1010*/  IMAD R5, R0, R3, RZ ;  /* 0x0000000300057224 */ /* 0x000fe200078e02ff */
[----:B------:R-:W-:-:S03]  /*1020*/  IABS R0, R9 ;  /* 0x0000000900007213 */ /* 0x000fc60000000000 */
[----:B------:R-:W-:Y:S01]  /*1030*/  IMAD.HI.U32 R6, R7, R5, R6 ;  /* 0x0000000507067227 */ /* 0x000fe200078e0006 */
[----:B------:R-:W-:Y:S02]  /*1040*/  MOV R5, R0 ;  /* 0x0000000000057202 */ /* 0x000fe40000000f00 */
[----:B------:R-:W-:-:S03]  /*1050*/  LEA R7, R180, 0xffffff00, 0x8 ;  /* 0xffffff00b4077811 */ /* 0x000fc600078e40ff */
[----:B------:R-:W-:Y:S01]  /*1060*/  IMAD.HI.U32 R8, R6, R5, RZ ;  /* 0x0000000506087227 */ /* 0x000fe200078e00ff */
[----:B------:R-:W-:Y:S02]  /*1070*/  SHF.R.S32.HI R6, RZ, 0x1f, R7 ;  /* 0x0000001fff067819 */ /* 0x000fe40000011407 */
[----:B------:R-:W-:Y:S01]  /*1080*/  IADD3 R16, P1, R4, R7, RZ ;  /* 0x0000000704107210 */ /* 0x000fe20007f3e0ff */
[----:B------:R-:W-:-:S04]  /*1090*/  IMAD.MOV R0, RZ, RZ, -R8 ;  /* 0x000000ffff007224 */ /* 0x000fc800078e0a08 */
[----:B------:R-:W-:-:S05]  /*10a0*/  IMAD R0, R3, R0, R5 ;  /* 0x0000000003007224 */ /* 0x000fca00078e0205 */
[----:B------:R-:W-:-:S13]  /*10b0*/  ISETP.GT.U32.AND P0, PT, R3, R0, PT ;  /* 0x000000000300720c */ /* 0x000fda0003f04070 */
[-C--:B------:R-:W-:Y:S02]  /*10c0*/  @!P0 IADD3 R0, R0, -R3.reuse, RZ ;  /* 0x8000000300008210 */ /* 0x080fe40007ffe0ff */
[----:B------:R-:W-:Y:S02]  /*10d0*/  @!P0 IADD3 R8, R8, 0x1, RZ ;  /* 0x0000000108088810 */ /* 0x000fe40007ffe0ff */
[----:B------:R-:W-:Y:S01]  /*10e0*/  ISETP.GE.U32.AND P2, PT, R0, R3, PT ;  /* 0x000000030000720c */ /* 0x000fe20003f46070 */
[C---:B------:R-:W-:Y:S01]  /*10f0*/  IMAD.X R3, R14.reuse, 0x1, R6, P1 ;  /* 0x000000010e037824 */ /* 0x040fe200008e0606 */
[----:B------:R-:W-:Y:S01]  /*1100*/  LOP3.LUT R0, R9, c[0x0][0x1c8], RZ, 0x3c, !PT ;  /* 0x0000720009007a12 */ /* 0x000fe200078e3cff */
[----:B------:R-:W-:Y:S01]  /*1110*/  IMAD R14, R14, c[0x0][0x1a0], RZ ;  /* 0x000068000e0e7a24 */ /* 0x000fe200078e02ff */
[----:B------:R-:W-:Y:S01]  /*1120*/  ISETP.NE.AND P0, PT, RZ, c[0x0][0x1c8], PT ;  /* 0x00007200ff007a0c */ /* 0x000fe20003f05270 */
[----:B------:R-:W-:Y:S01]  /*1130*/  IMAD R3, R3, c[0x0][0x198], RZ ;  /* 0x0000660003037a24 */ /* 0x000fe200078e02ff */
[----:B------:R-:W-:Y:S01]  /*1140*/  ISETP.GE.AND P1, PT, R0, RZ, PT ;  /* 0x000000ff0000720c */ /* 0x000fe20003f26270 */
[----:B------:R-:W-:-:S02]  /*1150*/  IMAD R14, R4, c[0x0][0x1a4], R14 ;  /* 0x00006900040e7a24 */ /* 0x000fc400078e020e */
[C---:B------:R-:W-:Y:S02]  /*1160*/  IMAD R0, R16.reuse, c[0x0][0x19c], R3 ;  /* 0x0000670010007a24 */ /* 0x040fe400078e0203 */
[----:B------:R-:W-:Y:S02]  /*1170*/  IMAD.WIDE.U32 R16, R16, c[0x0][0x198], RZ ;  /* 0x0000660010107a25 */ /* 0x000fe400078e00ff */
[----:B------:R-:W-:Y:S02]  /*1180*/  @P2 IADD3 R8, R8, 0x1, RZ ;  /* 0x0000000108082810 */ /* 0x000fe40007ffe0ff */
[----:B------:R-:W-:Y:S01]  /*1190*/  IMAD.WIDE.U32 R4, R4, c[0x0][0x1a0], RZ ;  /* 0x0000680004047a25 */ /* 0x000fe200078e00ff */
[----:B------:R-:W-:-:S03]  /*11a0*/  IADD3 R17, R17, R0, RZ ;  /* 0x0000000011117210 */ /* 0x000fc60007ffe0ff */
[----:B------:R-:W-:Y:S01]  /*11b0*/  @!P1 IMAD.MOV R8, RZ, RZ, -R8 ;  /* 0x000000ffff089224 */ /* 0x000fe200078e0a08 */
[----:B------:R-:W-:Y:S01]  /*11c0*/  @!P0 LOP3.LUT R8, RZ, c[0x0][0x1c8], RZ, 0x33, !PT ;  /* 0x00007200ff088a12 */ /* 0x000fe200078e33ff */
[----:B------:R-:W-:Y:S01]  /*11d0*/  IMAD R0, R11, c[0x0][0x180], RZ ;  /* 0x000060000b007a24 */ /* 0x000fe200078e02ff */
[----:B------:R-:W-:Y:S01]  /*11e0*/  IADD3 R15, R5, R14, RZ ;  /* 0x0000000e050f7210 */ /* 0x000fe20007ffe0ff */
[C---:B------:R-:W-:Y:S01]  /*11f0*/  IMAD.WIDE.U32 R16, R2.reuse, c[0x0][0x180], R16 ;  /* 0x0000600002107a25 */ /* 0x040fe200078e0010 */
[----:B------:R-:W-:Y:S02]  /*1200*/  MOV R14, R4 ;  /* 0x00000004000e7202 */ /* 0x000fe40000000f00 */
[----:B------:R-:W-:Y:S01]  /*1210*/  SHF.R.S32.HI R5, RZ, 0x1f, R8 ;  /* 0x0000001fff057819 */ /* 0x000fe20000011408 */
[----:B------:R-:W-:Y:S02]  /*1220*/  IMAD R0, R2, c[0x0][0x184], R0 ;  /* 0x0000610002007a24 */ /* 0x000fe400078e0200 */
[----:B------:R-:W-:-:S02]  /*1230*/  IMAD R11, R11, c[0x0][0x188], RZ ;  /* 0x000062000b0b7a24 */ /* 0x000fc400078e02ff */
[----:B------:R-:W-:Y:S02]  /*1240*/  IMAD.IADD R3, R17, 0x1, R0 ;  /* 0x0000000111037824 */ /* 0x000fe400078e0200 */
[C---:B------:R-:W-:Y:S02]  /*1250*/  IMAD R11, R2.reuse, c[0x0][0x18c], R11 ;  /* 0x00006300020b7a24 */ /* 0x040fe400078e020b */
[----:B------:R-:W-:-:S04]  /*1260*/  IMAD.WIDE.U32 R14, R2, c[0x0][0x188], R14 ;  /* 0x00006200020e7a25 */ /* 0x000fc800078e000e */
[----:B------:R-:W-:Y:S01]  /*1270*/  IMAD R0, R5, c[0x0][0x1b0], RZ ;  /* 0x00006c0005007a24 */ /* 0x000fe200078e02ff */
[----:B------:R-:W-:Y:S01]  /*1280*/  IADD3 R11, R15, R11, RZ ;  /* 0x0000000b0f0b7210 */ /* 0x000fe20007ffe0ff */
[----:B------:R-:W-:Y:S02]  /*1290*/  IMAD.MOV.U32 R2, RZ, RZ, R16 ;  /* 0x000000ffff027224 */ /* 0x000fe400078e0010 */
[C---:B------:R-:W-:Y:S02]  /*12a0*/  IMAD R0, R8.reuse, c[0x0][0x1b4], R0 ;  /* 0x00006d0008007a24 */ /* 0x040fe400078e0200 */
[----:B------:R-:W-:-:S04]  /*12b0*/  IMAD.WIDE.U32 R2, R8, c[0x0][0x1b0], R2 ;  /* 0x00006c0008027a25 */ /* 0x000fc800078e0002 */
[----:B------:R-:W-:Y:S01]  /*12c0*/  IMAD.MOV.U32 R18, RZ, RZ, R14 ;  /* 0x000000ffff127224 */ /* 0x000fe200078e000e */
[----:B------:R-:W-:Y:S02]  /*12d0*/  MOV R14, R2 ;  /* 0x00000002000e7202 */ /* 0x000fe40000000f00 */
[----:B------:R-:W-:Y:S02]  /*12e0*/  IADD3 R10, R3, R0, RZ ;  /* 0x00000000030a7210 */ /* 0x000fe40007ffe0ff */
.L_x_2193:
[----:B------:R-:W-:Y:S01]  /*12f0*/  SHF.R.S32.HI R186, RZ, 0x1f, R187 ;  /* 0x0000001fffba7819 */ /* 0x000fe200000114bb */
[----:B------:R-:W-:Y:S01]  /*1300*/  IMAD R5, R5, c[0x0][0x1b8], RZ ;  /* 0x00006e0005057a24 */ /* 0x000fe200078e02ff */
[----:B------:R-:W-:Y:S02]  /*1310*/  ULDC.64 UR4, c[0x0][0x198] ;  /* 0x0000660000047ab9 */ /* 0x000fe40000000a00 */
[-C--:B------:R-:W-:Y:S01]  /*1320*/  LEA.HI R3, R186, R187.reuse, RZ, 0x3 ;  /* 0x000000bbba037211 */ /* 0x080fe200078f18ff */
[----:B------:R-:W-:Y:S01]  /*1330*/  IMAD R5, R8, c[0x0][0x1bc], R5 ;  /* 0x00006f0008057a24 */ /* 0x000fe200078e0205 */
[CC--:B------:R-:W-:Y:S01]  /*1340*/  LEA.HI R2, R186.reuse, R187.reuse, RZ, 0x4 ;  /* 0x000000bbba027211 */ /* 0x0c0fe200078f20ff */
[----:B------:R-:W-:Y:S01]  /*1350*/  USHF.L.U32 UR9, UR4, 0x5, URZ ;  /* 0x0000000504097899 */ /* 0x000fe2000800063f */
[----:B------:R-:W-:Y:S01]  /*1360*/  SHF.R.S32.HI R16, RZ, 0x3, R3 ;  /* 0x00000003ff107819 */ /* 0x000fe20000011403 */
[----:B------:R-:W-:Y:S01]  /*1370*/  UMOV UR8, 0x5 ;  /* 0x0000000500087882 */ /* 0x000fe20000000000 */
[----:B------:R-:W-:Y:S01]  /*1380*/  LOP3.LUT R177, R3, 0xfffffff8, RZ, 0xc0, !PT ;  /* 0xfffffff803b17812 */ /* 0x000fe200078ec0ff */
[----:B------:R-:W-:Y:S01]  /*1390*/  ULDC.64 UR6, c[0x0][0x190] ;  /* 0x0000640000067ab9 */ /* 0x000fe20000000a00 */
[----:B------:R-:W-:Y:S01]  /*13a0*/  LEA.HI R0, R186, R187, RZ, 0x6 ;  /* 0x000000bbba007211 */ /* 0x000fe200078f30ff */
[----:B------:R-:W-:Y:S01]  /*13b0*/  IMAD.SHL.U32 R242, R16, 0x40, RZ ;  /* 0x0000004010f27824 */ /* 0x000fe200078e00ff */
[----:B------:R-:W-:Y:S01]  /*13c0*/  LOP3.LUT R176, R2, 0xfffffff0, RZ, 0xc0, !PT ;  /* 0xfffffff002b07812 */ /* 0x000fe200078ec0ff */
[----:B------:R-:W-:Y:S01]  /*13d0*/  IMAD.IADD R177, R187, 0x1, -R177 ;  /* 0x00000001bbb17824 */ /* 0x000fe200078e0ab1 */
[----:B------:R-:W-:Y:S01]  /*13e0*/  SHF.R.S32.HI R17, RZ, 0x1f, R16 ;  /* 0x0000001fff117819 */ /* 0x000fe20000011410 */
[----:B------:R-:W-:Y:S01]  /*13f0*/  IMAD.SHL.U32 R0, R0, 0x8, RZ ;  /* 0x0000000800007824 */ /* 0x000fe200078e00ff */
[----:B------:R-:W-:Y:S01]  /*1400*/  LOP3.LUT R242, R242, 0x1c0, RZ, 0xc0, !PT ;  /* 0x000001c0f2f27812 */ /* 0x000fe200078ec0ff */
[----:B------:R-:W-:Y:S01]  /*1410*/  IMAD.SHL.U32 R20, R177, 0x8, RZ ;  /* 0x00000008b1147824 */ /* 0x000fe200078e00ff */
[----:B------:R-:W-:Y:S01]  /*1420*/  USHF.L.U64.HI UR5, UR4, UR8, UR5 ;  /* 0x0000000804057299 */ /* 0x000fe20008010205 */
[----:B------:R-:W-:Y:S01]  /*1430*/  IMAD.IADD R176, R187, 0x1, -R176 ;  /* 0x00000001bbb07824 */ /* 0x000fe200078e0ab0 */
[----:B------:R-:W-:Y:S01]  /*1440*/  USHF.L.U32 UR12, UR6, 0x5, URZ ;  /* 0x00000005060c7899 */ /* 0x000fe2000800063f */
[----:B------:R-:W-:Y:S01]  /*1450*/  IMAD.WIDE R12, R12, 0x40, R16 ;  /* 0x000000400c0c7825 */ /* 0x000fe200078e0210 */
[----:B------:R-:W-:Y:S01]  /*1460*/  LOP3.LUT R4, R242, 0x38, R20, 0xf8, !PT ;  /* 0x00000038f2047812 */ /* 0x000fe200078ef814 */
[----:B------:R-:W-:Y:S01]  /*1470*/  USHF.L.U64.HI UR7, UR6, UR8, UR7 ;  /* 0x0000000806077299 */ /* 0x000fe20008010207 */
[----:B------:R-:W-:-:S02]  /*1480*/  SHF.R.U32.HI R242, RZ, 0x3, R242 ;  /* 0x00000003fff27819 */ /* 0x000fc400000116f2 */
[----:B------:R-:W-:Y:S02]  /*1490*/  SHF.R.S32.HI R21, RZ, 0x1f, R20 ;  /* 0x0000001fff157819 */ /* 0x000fe40000011414 */
[----:B------:R-:W-:Y:S02]  /*14a0*/  LOP3.LUT R242, R4, R242, RZ, 0x3c, !PT ;  /* 0x000000f204f27212 */ /* 0x000fe400078e3cff */
[----:B------:R-:W-:Y:S02]  /*14b0*/  SHF.R.S32.HI R4, RZ, 0x1f, R243 ;  /* 0x0000001fff047819 */ /* 0x000fe400000114f3 */
[C---:B------:R-:W-:Y:S02]  /*14c0*/  IADD3 R14, P1, R20.reuse, R14, RZ ;  /* 0x0000000e140e7210 */ /* 0x040fe40007f3e0ff */
[----:B------:R-:W-:Y:S01]  /*14d0*/  IADD3 R18, P0, R20, R18, RZ ;  /* 0x0000001214127210 */ /* 0x000fe20007f1e0ff */
[----:B------:R-:W-:Y:S01]  /*14e0*/  IMAD R4, R4, c[0x0][0x178], RZ ;  /* 0x00005e0004047a24 */ /* 0x000fe200078e02ff */
[----:B------:R-:W-:Y:S01]  /*14f0*/  LOP3.LUT R242, R242, 0x7ffffe00, R0, 0xf8, !PT ;  /* 0x7ffffe00f2f27812 */ /* 0x000fe200078ef800 */
[C---:B------:R-:W-:Y:S01]  /*1500*/  IMAD.X R15, R21.reuse, 0x1, R10, P1 ;  /* 0x00000001150f7824 */ /* 0x040fe200008e060a */
[----:B------:R-:W-:Y:S01]  /*1510*/  SHF.R.S32.HI R0, RZ, 0x1f, R176 ;  /* 0x0000001fff007819 */ /* 0x000fe200000114b0 */
[----:B------:R-:W-:Y:S01]  /*1520*/  IMAD.X R19, R21, 0x1, R11, P0 ;  /* 0x0000000115137824 */ /* 0x000fe200000e060b */
[----:B------:R-:W-:Y:S01]  /*1530*/  SHF.R.S32.HI R10, RZ, 0x1f, R9 ;  /* 0x0000001fff0a7819 */ /* 0x000fe20000011409 */
[C---:B------:R-:W-:Y:S01]  /*1540*/  IMAD R4, R243.reuse, c[0x0][0x17c], R4 ;  /* 0x00005f00f3047a24 */ /* 0x040fe200078e0204 */
[----:B------:R-:W-:Y:S01]  /*1550*/  LEA.HI R0, R0, R176, RZ, 0x3 ;  /* 0x000000b000007211 */ /* 0x000fe200078f18ff */
[----:B------:R-:W-:Y:S01]  /*1560*/  IMAD.WIDE.U32 R20, R243, c[0x0][0x178], R20 ;  /* 0x00005e00f3147a25 */ /* 0x000fe200078e0014 */
[----:B------:R-:W-:-:S02]  /*1570*/  IADD3 R7, P0, R16, R7, RZ ;  /* 0x0000000710077210 */ /* 0x000fc40007f1e0ff */
[----:B------:R-:W-:Y:S01]  /*1580*/  LOP3.LUT R11, R0, 0xfffffff8, RZ, 0xc0, !PT ;  /* 0xfffffff8000b7812 */ /* 0x000fe200078ec0ff */
[----:B------:R-:W-:Y:S01]  /*1590*/  IMAD.IADD R21, R21, 0x1, R4 ;  /* 0x0000000115157824 */ /* 0x000fe200078e0204 */
[----:B------:R-:W-:Y:S01]  /*15a0*/  LEA.HI R186, R186, R187, RZ, 0x5 ;  /* 0x000000bbbaba7211 */ /* 0x000fe200078f28ff */
[----:B------:R-:W-:Y:S02]  /*15b0*/  IMAD R10, R10, c[0x0][0x1a8], RZ ;  /* 0x00006a000a0a7a24 */ /* 0x000fe400078e02ff */
[----:B------:R-:W-:Y:S01]  /*15c0*/  IMAD.WIDE.U32 R18, R8, c[0x0][0x1b8], R18 ;  /* 0x00006e0008127a25 */ /* 0x000fe200078e0012 */
[----:B------:R-:W-:-:S03]  /*15d0*/  SHF.R.S32.HI R184, RZ, 0x5, R186 ;  /* 0x00000005ffb87819 */ /* 0x000fc600000114ba */
[----:B------:R-:W-:Y:S02]  /*15e0*/  IMAD R10, R9, c[0x0][0x1ac], R10 ;  /* 0x00006b00090a7a24 */ /* 0x000fe400078e020a */
[----:B------:R-:W-:Y:S02]  /*15f0*/  IMAD R4, R17, c[0x0][0x198], RZ ;  /* 0x0000660011047a24 */ /* 0x000fe400078e02ff */
[----:B------:R-:W-:-:S04]  /*1600*/  IMAD.WIDE.U32 R20, R9, c[0x0][0x1a8], R20 ;  /* 0x00006a0009147a25 */ /* 0x000fc800078e0014 */
[----:B------:R-:W-:Y:S02]  /*1610*/  IMAD.X R6, R17, 0x1, R6, P0 ;  /* 0x0000000111067824 */ /* 0x000fe400000e0606 */
[----:B------:R-:W-:Y:S02]  /*1620*/  IMAD.IADD R176, R176, 0x1, -R11 ;  /* 0x00000001b0b07824 */ /* 0x000fe400078e0a0b */
[----:B------:R-:W-:Y:S02]  /*1630*/  IMAD.IADD R19, R19, 0x1, R5 ;  /* 0x0000000113137824 */ /* 0x000fe400078e0205 */
[C---:B------:R-:W-:Y:S02]  /*1640*/  IMAD R4, R16.reuse, c[0x0][0x19c], R4 ;  /* 0x0000670010047a24 */ /* 0x040fe400078e0204 */
[----:B------:R-:W-:-:S04]  /*1650*/  IMAD.WIDE.U32 R14, R16, c[0x0][0x198], R14 ;  /* 0x00006600100e7a25 */ /* 0x000fc800078e000e */
[----:B------:R-:W-:Y:S01]  /*1660*/  IMAD.IADD R11, R21, 0x1, R10 ;  /* 0x00000001150b7824 */ /* 0x000fe200078e020a */
[----:B------:R-:W-:Y:S01]  /*1670*/  LEA R241, P0, R14, c[0x0][0x168], 0x1 ;  /* 0x00005a000ef17a11 */ /* 0x000fe200078008ff */
[----:B------:R-:W-:Y:S02]  /*1680*/  IMAD R6, R6, c[0x0][0x1a0], RZ ;  /* 0x0000680006067a24 */ /* 0x000fe400078e02ff */
[----:B------:R-:W-:Y:S02]  /*1690*/  IMAD.MOV.U32 R10, RZ, RZ, R20 ;  /* 0x000000ffff0a7224 */ /* 0x000fe400078e0014 */
[----:B------:R-:W-:Y:S02]  /*16a0*/  IMAD R5, R13, c[0x0][0x190], RZ ;  /* 0x000064000d057a24 */ /* 0x000fe400078e02ff */
[----:B------:R-:W-:Y:S02]  /*16b0*/  IMAD.IADD R240, R15, 0x1, R4 ;  /* 0x000000010ff07824 */ /* 0x000fe400078e0204 */
[----:B------:R-:W-:-:S02]  /*16c0*/  IMAD R6, R7, c[0x0][0x1a4], R6 ;  /* 0x0000690007067a24 */ /* 0x000fc400078e0206 */
[----:B------:R-:W-:Y:S01]  /*16d0*/  IMAD.WIDE.U32 R238, R7, c[0x0][0x1a0], R18 ;  /* 0x0000680007ee7a25 */ /* 0x000fe200078e0012 */
[----:B------:R-:W-:Y:S02]  /*16e0*/  LEA.HI.X R240, R14, c[0x0][0x16c], R240, 0x1, P0 ;  /* 0x00005b000ef07a11 */ /* 0x000fe400000f0cf0 */
[----:B------:R-:W-:Y:S01]  /*16f0*/  IADD3 R8, P0, R241, UR9, RZ ;  /* 0x00000009f1087c10 */ /* 0x000fe2000ff1e0ff */
[C---:B------:R-:W-:Y:S02]  /*1700*/  IMAD R4, R12.reuse, c[0x0][0x194], R5 ;  /* 0x000065000c047a24 */ /* 0x040fe400078e0205 */
[----:B------:R-:W-:Y:S01]  /*1710*/  IMAD.WIDE.U32 R10, R12, c[0x0][0x190], R10 ;  /* 0x000064000c0a7a25 */ /* 0x000fe200078e000a */
[----:B------:R-:W-:-:S03]  /*1720*/  IADD3.X R9, R240, UR5, RZ, P0, !PT ;  /* 0x00000005f0097c10 */ /* 0x000fc600087fe4ff */
[----:B------:R-:W-:Y:S01]  /*1730*/  IMAD.IADD R6, R239, 0x1, R6 ;  /* 0x00000001ef067824 */ /* 0x000fe200078e0206 */
[----:B------:R-:W-:Y:S01]  /*1740*/  LEA R239, P1, R238, c[0x0][0x170], 0x1 ;  /* 0x00005c00eeef7a11 */ /* 0x000fe200078208ff */
[----:B------:R-:W-:Y:S01]  /*1750*/  IMAD.IADD R4, R11, 0x1, R4 ;  /* 0x000000010b047824 */ /* 0x000fe200078e0204 */
[----:B------:R-:W-:Y:S01]  /*1760*/  LEA R12, P2, R10, c[0x0][0x160], 0x1 ;  /* 0x000058000a0c7a11 */ /* 0x000fe200078408ff */
[----:B------:R-:W-:Y:S01]  /*1770*/  IMAD.SHL.U32 R242, R242, 0x2, RZ ;  /* 0x00000002f2f27824 */ /* 0x000fe200078e00ff */
[----:B------:R-:W-:Y:S01]  /*1780*/  LEA.HI.X R238, R238, c[0x0][0x174], R6, 0x1, P1 ;  /* 0x00005d00eeee7a11 */ /* 0x000fe200008f0c06 */
[----:B------:R-:W-:Y:S01]  /*1790*/  IMAD.SHL.U32 R183, R0, 0x40, RZ ;  /* 0x0000004000b77824 */ /* 0x000fe200078e00ff */
[----:B------:R-:W-:Y:S01]  /*17a0*/  LEA.HI.X R13, R10, c[0x0][0x164], R4, 0x1, P2 ;  /* 0x000059000a0d7a11 */ /* 0x000fe200010f0c04 */
[----:B------:R-:W-:Y:S01]  /*17b0*/  IMAD.MOV.U32 R0, RZ, RZ, 0x20 ;  /* 0x00000020ff007424 */ /* 0x000fe200078e00ff */
[----:B------:R-:W-:Y:S02]  /*17c0*/  IADD3 R10, P1, R12, UR12, RZ ;  /* 0x0000000c0c0a7c10 */ /* 0x000fe4000ff3e0ff */
[----:B------:R-:W-:Y:S01]  /*17d0*/  IADD3 R4, P0, R8, UR9, RZ ;  /* 0x0000000908047c10 */ /* 0x000fe2000ff1e0ff */
[----:B------:R-:W-:Y:S01]  /*17e0*/  @!PT LDS RZ, [RZ] ;  /* 0x00000000fffff984 */ /* 0x000fe20000000800 */
[----:B------:R-:W-:Y:S01]  /*17f0*/  @!PT LDS RZ, [RZ] ;  /* 0x00000000fffff984 */ /* 0x000fe20000000800 */
[----:B------:R-:W-:Y:S01]  /*1800*/  @!PT LDS RZ, [RZ] ;  /* 0x00000000fffff984 */ /* 0x000fe20000000800 */
[----:B------:R1:W-:Y:S01]  /*1810*/  LDGSTS.E.BYPASS.LTC128B.128 [R242], [R12.64] ;  /* 0x000000000cf27fae */ /* 0x0003e2000b901d4a */
[----:B------:R-:W-:-:S02]  /*1820*/  IADD3.X R11, R13, UR7, RZ, P1, !PT ;  /* 0x000000070d0b7c10 */ /* 0x000fc40008ffe4ff */
[----:B------:R-:W-:Y:S02]  /*1830*/  IADD3.X R5, R9, UR5, RZ, P0, !PT ;  /* 0x0000000509057c10 */ /* 0x000fe400087fe4ff */
[----:B------:R-:W-:Y:S01]  /*1840*/  IADD3 R16, P1, R10, UR12, RZ ;  /* 0x0000000c0a107c10 */ /* 0x000fe2000ff3e0ff */
[----:B------:R2:W-:Y:S01]  /*1850*/  LDGSTS.E.BYPASS.LTC128B.128 [R242+0x800], [R10.64] ;  /* 0x008000000af27fae */ /* 0x0005e2000b901d4a */
[----:B------:R-:W-:Y:S02]  /*1860*/  IADD3 R6, P0, R4, UR9, RZ ;  /* 0x0000000904067c10 */ /* 0x000fe4000ff1e0ff */
[----:B------:R-:W-:Y:S02]  /*1870*/  IADD3.X R17, R11, UR7, RZ, P1, !PT ;  /* 0x000000070b117c10 */ /* 0x000fe40008ffe4ff */
[----:B------:R-:W-:Y:S02]  /*1880*/  IADD3.X R7, R5, UR5, RZ, P0, !PT ;  /* 0x0000000505077c10 */ /* 0x000fe400087fe4ff */
[----:B------:R-:W-:Y:S01]  /*1890*/  IADD3 R14, P1, R16, UR12, RZ ;  /* 0x0000000c100e7c10 */ /* 0x000fe2000ff3e0ff */
[----:B------:R3:W-:Y:S01]  /*18a0*/  LDGSTS.E.BYPASS.LTC128B.128 [R242+0x1000], [R16.64] ;  /* 0x0100000010f27fae */ /* 0x0007e2000b901d4a */
[----:B------:R-:W-:-:S02]  /*18b0*/  LOP3.LUT R183, R183, 0xfffffe00, RZ, 0xc0, !PT ;  /* 0xfffffe00b7b77812 */ /* 0x000fc400078ec0ff */
[----:B------:R-:W-:Y:S01]  /*18c0*/  IADD3.X R15, R17, UR7, RZ, P1, !PT ;  /* 0x00000007110f7c10 */ /* 0x000fe20008ffe4ff */
[----:B------:R-:W-:Y:S01]  /*18d0*/  ULDC.64 UR6, c[0x0][0x1a0] ;  /* 0x0000680000067ab9 */ /* 0x000fe20000000a00 */
[----:B------:R-:W-:Y:S01]  /*18e0*/  LOP3.LUT P1, RZ, R176, 0x2, RZ, 0xc0, !PT ;  /* 0x00000002b0ff7812 */ /* 0x000fe2000782c0ff */
[----:B------:R-:W-:Y:S01]  /*18f0*/  USHF.L.U32 UR12, UR6, 0x5, URZ ;  /* 0x00000005060c7899 */ /* 0x000fe2000800063f */
[----:B------:R-:W-:Y:S01]  /*1900*/  IMAD R236, R184, 0x400, R183 ;  /* 0x00000400b8ec7824 */ /* 0x000fe200078e02b7 */
[----:B------:R4:W-:Y:S01]  /*1910*/  LDGSTS.E.BYPASS.LTC128B.128 [R242+0x1800], [R14.64] ;  /* 0x018000000ef27fae */ /* 0x0009e2000b901d4a */
[----:B------:R-:W-:Y:S01]  /*1920*/  USHF.L.U64.HI UR7, UR6, UR8, UR7 ;  /* 0x0000000806077299 */ /* 0x000fe20008010207 */
[----:B-1----:R-:W-:-:S04]  /*1930*/  IADD3 R12, P0, R6, UR9, RZ ;  /* 0x00000009060c7c10 */ /* 0x002fc8000ff1e0ff */
[----:B------:R-:W-:Y:S02]  /*1940*/  IADD3.X R13, R7, UR5, RZ, P0, !PT ;  /* 0x00000005070d7c10 */ /* 0x000fe400087fe4ff */
[----:B--2---:R-:W-:-:S04]  /*1950*/  IADD3 R10, P0, R12, UR9, RZ ;  /* 0x000000090c0a7c10 */ /* 0x004fc8000ff1e0ff */
[----:B------:R-:W-:Y:S02]  /*1960*/  IADD3.X R11, R13, UR5, RZ, P0, !PT ;  /* 0x000000050d0b7c10 */ /* 0x000fe400087fe4ff */
[----:B---3--:R-:W-:-:S04]  /*1970*/  IADD3 R16, P0, R10, UR9, RZ ;  /* 0x000000090a107c10 */ /* 0x008fc8000ff1e0ff */
[----:B------:R-:W-:Y:S01]  /*1980*/  IADD3.X R17, R11, UR5, RZ, P0, !PT ;  /* 0x000000050b117c10 */ /* 0x000fe200087fe4ff */
[----:B----4-:R-:W-:Y:S02]  /*1990*/  IMAD.MOV.U32 R14, RZ, RZ, R241 ;  /* 0x000000ffff0e7224 */ /* 0x010fe400078e00f1 */
        /* <DEDUP_REMOVED lines=22> */
[----:B------:R-:W-:-:S03]  /*1b00*/  IADD3 R12, P0, R10, UR9, RZ ;  /* 0x000000090a0c7c10 */ /* 0x000fc6000ff1e0ff */
[----:B------:R5:W-:Y:S01]  /*1b10*/  LDGSTS.E.BYPASS.LTC128B.128 [R242+0x7800], [R10.64] ;  /* 0x078000000af27fae */ /* 0x000be2000b901d4a */
[----:B------:R-:W-:-:S05]  /*1b20*/  IADD3.X R13, R11, UR5, RZ, P0, !PT ;  /* 0x000000050b0d7c10 */ /* 0x000fca00087fe4ff */
[----:B------:R1:W-:Y:S01]  /*1b30*/  LDGSTS.E.BYPASS.LTC128B.128 [R242+0x8000], [R12.64] ;  /* 0x080000000cf27fae */ /* 0x0003e2000b901d4a */
[----:B---3--:R-:W-:-:S04]  /*1b40*/  IADD3 R4, P0, R12, UR9, RZ ;  /* 0x000000090c047c10 */ /* 0x008fc8000ff1e0ff */
[----:B------:R-:W-:Y:S02]  /*1b50*/  IADD3.X R5, R13, UR5, RZ, P0, !PT ;  /* 0x000000050d057c10 */ /* 0x000fe400087fe4ff */
[----:B----4-:R-:W-:-:S03]  /*1b60*/  IADD3 R6, P0, R4, UR9, RZ ;  /* 0x0000000904067c10 */ /* 0x010fc6000ff1e0ff */
[----:B------:R3:W-:Y:S01]  /*1b70*/  LDGSTS.E.BYPASS.LTC128B.128 [R242+0x8800], [R4.64] ;  /* 0x0880000004f27fae */ /* 0x0007e2000b901d4a */
[----:B------:R-:W-:Y:S02]  /*1b80*/  IADD3.X R7, R5, UR5, RZ, P0, !PT ;  /* 0x0000000505077c10 */ /* 0x000fe400087fe4ff */
[----:B--2---:R-:W-:-:S03]  /*1b90*/  IADD3 R8, P0, R6, UR9, RZ ;  /* 0x0000000906087c10 */ /* 0x004fc6000ff1e0ff */
[----:B------:R2:W-:Y:S01]  /*1ba0*/  LDGSTS.E.BYPASS.LTC128B.128 [R242+0x9000], [R6.64] ;  /* 0x0900000006f27fae */ /* 0x0005e2000b901d4a */
[----:B------:R-:W-:-:S05]  /*1bb0*/  IADD3.X R9, R7, UR5, RZ, P0, !PT ;  /* 0x0000000507097c10 */ /* 0x000fca00087fe4ff */
[----:B------:R4:W-:Y:S04]  /*1bc0*/  LDGSTS.E.BYPASS.LTC128B.128 [R242+0x9800], [R8.64] ;  /* 0x0980000008f27fae */ /* 0x0009e8000b901d4a */
[----:B------:R-:W0:Y:S01]  /*1bd0*/  LDGDEPBAR ;  /* 0x00000000000079af */ /* 0x000e220000000000 */
[----:B---3--:R-:W-:Y:S02]  /*1be0*/  SHF.R.S32.HI R5, RZ, 0x4, R2 ;  /* 0x00000004ff057819 */ /* 0x008fe40000011402 */
[----:B------:R-:W-:Y:S02]  /*1bf0*/  IADD3 R4, P0, R239, UR12, RZ ;  /* 0x0000000cef047c10 */ /* 0x000fe4000ff1e0ff */
[----:B------:R-:W-:Y:S01]  /*1c00*/  LEA.HI R2, R2, R5, RZ, 0x1 ;  /* 0x0000000502027211 */ /* 0x000fe200078f08ff */
[----:B--2---:R-:W-:-:S03]  /*1c10*/  IMAD.SHL.U32 R7, R177, 0x40, RZ ;  /* 0x00000040b1077824 */ /* 0x004fc600078e00ff */
[----:B------:R-:W-:Y:S02]  /*1c20*/  LOP3.LUT R2, R2, 0xfffffffe, RZ, 0xc0, !PT ;  /* 0xfffffffe02027812 */ /* 0x000fe400078ec0ff */
[----:B------:R-:W-:Y:S01]  /*1c30*/  LOP3.LUT R7, R7, 0x1c0, RZ, 0xc0, !PT ;  /* 0x000001c007077812 */ /* 0x000fe200078ec0ff */
[----:B----4-:R-:W-:Y:S01]  /*1c40*/  IMAD.SHL.U32 R8, R176, 0x40, RZ ;  /* 0x00000040b0087824 */ /* 0x010fe200078e00ff */
[----:B------:R-:W-:-:S04]  /*1c50*/  DEPBAR.LE SB0, 0x0 ;  /* 0x000080000000791a */ /* 0x000fc80000000000 */
[----:B------:R-:W-:Y:S01]  /*1c60*/  IMAD.IADD R2, R5, 0x1, -R2 ;  /* 0x0000000105027824 */ /* 0x000fe200078e0a02 */
[----:B------:R-:W-:Y:S01]  /*1c70*/  IADD3.X R5, R238, UR7, RZ, P0, !PT ;  /* 0x00000007ee057c10 */ /* 0x000fe200087fe4ff */
[----:B------:R-:W-:Y:S01]  /*1c80*/  IMAD.MOV.U32 R9, RZ, RZ, R238 ;  /* 0x000000ffff097224 */ /* 0x000fe200078e00ee */
[----:B------:R-:W-:Y:S01]  /*1c90*/  BAR.SYNC.DEFER_BLOCKING 0x0 ;  /* 0x0000000000007b1d */ /* 0x000fe20000010000 */
[----:B-1----:R-:W-:Y:S02]  /*1ca0*/  IADD3 R12, P0, R4, UR12, RZ ;  /* 0x0000000c040c7c10 */ /* 0x002fe4000ff1e0ff */
[----:B------:R-:W-:Y:S02]  /*1cb0*/  LOP3.LUT R6, R7, 0x8, R3, 0xf8, !PT ;  /* 0x0000000807067812 */ /* 0x000fe400078ef803 */
[----:B------:R-:W-:Y:S01]  /*1cc0*/  SHF.R.U32.HI R3, RZ, 0x3, R7 ;  /* 0x00000003ff037819 */ /* 0x000fe20000011607 */
[----:B------:R-:W-:Y:S01]  /*1cd0*/  IMAD.SHL.U32 R7, R2, 0x8, RZ ;  /* 0x0000000802077824 */ /* 0x000fe200078e00ff */
[----:B------:R-:W-:-:S02]  /*1ce0*/  IADD3.X R13, R5, UR7, RZ, P0, !PT ;  /* 0x00000007050d7c10 */ /* 0x000fc400087fe4ff */
[----:B------:R-:W-:Y:S02]  /*1cf0*/  LOP3.LUT R8, R8, 0x1c0, RZ, 0xc0, !PT ;  /* 0x000001c008087812 */ /* 0x000fe400078ec0ff */
[----:B-----5:R-:W-:Y:S02]  /*1d00*/  IADD3 R10, P0, R12, UR12, RZ ;  /* 0x0000000c0c0a7c10 */ /* 0x020fe4000ff1e0ff */
[----:B------:R-:W-:Y:S02]  /*1d10*/  LOP3.LUT R3, R6, R3, RZ, 0x3c, !PT ;  /* 0x0000000306037212 */ /* 0x000fe400078e3cff */
[----:B------:R-:W-:Y:S02]  /*1d20*/  LOP3.LUT R7, R8, 0x8, R7, 0xf8, !PT ;  /* 0x0000000808077812 */ /* 0x000fe400078ef807 */
[----:B------:R-:W-:Y:S01]  /*1d30*/  SHF.R.U32.HI R182, RZ, 0x3, R8 ;  /* 0x00000003ffb67819 */ /* 0x000fe20000011608 */
[----:B------:R-:W-:Y:S01]  /*1d40*/  IMAD.MOV.U32 R8, RZ, RZ, R239 ;  /* 0x000000ffff087224 */ /* 0x000fe200078e00ef */
[----:B------:R-:W-:Y:S01]  /*1d50*/  IADD3.X R11, R13, UR7, RZ, P0, !PT ;  /* 0x000000070d0b7c10 */ /* 0x000fe200087fe4ff */
[----:B------:R-:W-:Y:S01]  /*1d60*/  IMAD R2, R2, 0x200, R3 ;  /* 0x0000020002027824 */ /* 0x000fe200078e0203 */
[----:B------:R-:W-:-:S02]  /*1d70*/  IADD3 R6, P0, R10, UR12, RZ ;  /* 0x0000000c0a067c10 */ /* 0x000fc4000ff1e0ff */
[----:B------:R-:W-:Y:S01]  /*1d80*/  LOP3.LUT R182, R7, R182, RZ, 0x3c, !PT ;  /* 0x000000b607b67212 */ /* 0x000fe200078e3cff */
[----:B------:R-:W-:Y:S01]  /*1d90*/  @!PT LDS RZ, [RZ] ;  /* 0x00000000fffff984 */ /* 0x000fe20000000800 */
[----:B------:R-:W-:Y:S01]  /*1da0*/  @!PT LDS RZ, [RZ] ;  /* 0x00000000fffff984 */ /* 0x000fe20000000800 */
[----:B------:R-:W-:Y:S01]  /*1db0*/  @!PT LDS RZ, [RZ] ;  /* 0x00000000fffff984 */ /* 0x000fe20000000800 */
[----:B------:R1:W-:Y:S01]  /*1dc0*/  LDGSTS.E.BYPASS.LTC128B.128 [R242+0xa000], [R8.64] ;  /* 0x0a00000008f27fae */ /* 0x0003e2000b901d4a */
[----:B------:R-:W-:Y:S01]  /*1dd0*/  IADD3.X R7, R11, UR7, RZ, P0, !PT ;  /* 0x000000070b077c10 */ /* 0x000fe200087fe4ff */
[----:B------:R-:W-:Y:S01]  /*1de0*/  IMAD.SHL.U32 R60, R2, 0x2, RZ ;  /* 0x00000002023c7824 */ /* 0x000fe200078e00ff */
[----:B------:R-:W-:Y:S01]  /*1df0*/  IADD3 R14, P0, R6, UR12, RZ ;  /* 0x0000000c060e7c10 */ /* 0x000fe2000ff1e0ff */
[----:B------:R2:W-:Y:S01]  /*1e00*/  LDGSTS.E.BYPASS.LTC128B.128 [R242+0xa800], [R4.64] ;  /* 0x0a80000004f27fae */ /* 0x0005e2000b901d4a */
[----:B------:R-:W-:Y:S01]  /*1e10*/  IMAD.IADD R236, R236, 0x1, R182 ;  /* 0x00000001ecec7824 */ /* 0x000fe200078e02b6 */
[----:B------:R-:W-:Y:S02]  /*1e20*/  SEL R3, R0, 0xffffffe0, !P1 ;  /* 0xffffffe000037807 */ /* 0x000fe40004800000 */
[----:B------:R-:W-:Y:S01]  /*1e30*/  IADD3.X R15, R7, UR7, RZ, P0, !PT ;  /* 0x00000007070f7c10 */ /* 0x000fe200087fe4ff */
[----:B------:R3:W-:Y:S01]  /*1e40*/  LDGSTS.E.BYPASS.LTC128B.128 [R242+0xb000], [R12.64] ;  /* 0x0b0000000cf27fae */ /* 0x0007e2000b901d4a */
[----:B------:R-:W-:Y:S01]  /*1e50*/  IMAD.SHL.U32 R236, R236, 0x2, RZ ;  /* 0x00000002ecec7824 */ /* 0x000fe200078e00ff */
[----:B------:R-:W-:Y:S01]  /*1e60*/  LEA R235, R2, 0x2000, 0x1 ;  /* 0x0000200002eb7811 */ /* 0x000fe200078e08ff */
[----:B------:R-:W-:Y:S01]  /*1e70*/  IMAD.SHL.U32 R2, R187, 0x2, RZ ;  /* 0x00000002bb027824 */ /* 0x000fe200078e00ff */
[----:B------:R4:W-:Y:S01]  /*1e80*/  LDGSTS.E.BYPASS.LTC128B.128 [R242+0xb800], [R10.64] ;  /* 0x0b8000000af27fae */ /* 0x0009e2000b901d4a */
[----:B------:R-:W-:Y:S01]  /*1e90*/  IMAD.IADD R234, R236, 0x1, R3 ;  /* 0x00000001ecea7824 */ /* 0x000fe200078e0203 */
[----:B------:R-:W-:-:S02]  /*1ea0*/  LOP3.LUT P1, RZ, R176, 0x4, RZ, 0xc0, !PT ;  /* 0x00000004b0ff7812 */ /* 0x000fc4000782c0ff */
[----:B------:R5:W-:Y:S01]  /*1eb0*/  LDGSTS.E.BYPASS.LTC128B.128 [R242+0xc000], [R6.64] ;  /* 0x0c00000006f27fae */ /* 0x000be2000b901d4a */
[----:B------:R-:W-:-:S03]  /*1ec0*/  IADD3 R231, R235, 0x40, RZ ;  /* 0x00000040ebe77810 */ /* 0x000fc60007ffe0ff */
[----:B------:R5:W-:Y:S01]  /*1ed0*/  LDGSTS.E.BYPASS.LTC128B.128 [R242+0xc800], [R14.64] ;  /* 0x0c8000000ef27fae */ /* 0x000be2000b901d4a */
[----:B-1----:R-:W-:-:S04]  /*1ee0*/  IADD3 R8, P0, R14, UR12, RZ ;  /* 0x0000000c0e087c10 */ /* 0x002fc8000ff1e0ff */
[----:B------:R-:W-:Y:S02]  /*1ef0*/  IADD3.X R9, R15, UR7, RZ, P0, !PT ;  /* 0x000000070f097c10 */ /* 0x000fe400087fe4ff */
[----:B--2---:R-:W-:-:S03]  /*1f00*/  IADD3 R4, P0, R8, UR12, RZ ;  /* 0x0000000c08047c10 */ /* 0x004fc6000ff1e0ff */
[----:B------:R1:W-:Y:S01]  /*1f10*/  LDGSTS.E.BYPASS.LTC128B.128 [R242+0xd000], [R8.64] ;  /* 0x0d00000008f27fae */ /* 0x0003e2000b901d4a */
[----:B------:R-:W-:Y:S02]  /*1f20*/  IADD3.X R5, R9, UR7, RZ, P0, !PT ;  /* 0x0000000709057c10 */ /* 0x000fe400087fe4ff */
[----:B----4-:R-:W-:-:S03]  /*1f30*/  IADD3 R10, P0, R4, UR12, RZ ;  /* 0x0000000c040a7c10 */ /* 0x010fc6000ff1e0ff */
[----:B------:R2:W-:Y:S01]  /*1f40*/  LDGSTS.E.BYPASS.LTC128B.128 [R242+0xd800], [R4.64] ;  /* 0x0d80000004f27fae */ /* 0x0005e2000b901d4a */
[----:B------:R-:W-:Y:S02]  /*1f50*/  IADD3.X R11, R5, UR7, RZ, P0, !PT ;  /* 0x00000007050b7c10 */ /* 0x000fe400087fe4ff */
[----:B---3--:R-:W-:-:S03]  /*1f60*/  IADD3 R12, P0, R10, UR12, RZ ;  /* 0x0000000c0a0c7c10 */ /* 0x008fc6000ff1e0ff */
[----:B------:R3:W-:Y:S01]  /*1f70*/  LDGSTS.E.BYPASS.LTC128B.128 [R242+0xe000], [R10.64] ;  /* 0x0e0000000af27fae */ /* 0x0007e2000b901d4a */
[----:B------:R-:W-:-:S05]  /*1f80*/  IADD3.X R13, R11, UR7, RZ, P0, !PT ;  /* 0x000000070b0d7c10 */ /* 0x000fca00087fe4ff */
[----:B------:R4:W-:Y:S01]  /*1f90*/  LDGSTS.E.BYPASS.LTC128B.128 [R242+0xe800], [R12.64] ;  /* 0x0e8000000cf27fae */ /* 0x0009e2000b901d4a */
[----:B-1----:R-:W-:-:S04]  /*1fa0*/  IADD3 R8, P0, R12, UR12, RZ ;  /* 0x0000000c0c087c10 */ /* 0x002fc8000ff1e0ff */
[----:B------:R-:W-:Y:S02]  /*1fb0*/  IADD3.X R9, R13, UR7, RZ, P0, !PT ;  /* 0x000000070d097c10 */ /* 0x000fe400087fe4ff */
[----:B-----5:R-:W-:-:S03]  /*1fc0*/  IADD3 R6, P0, R8, UR12, RZ ;  /* 0x0000000c08067c10 */ /* 0x020fc6000ff1e0ff */
[----:B------:R1:W-:Y:S01]  /*1fd0*/  LDGSTS.E.BYPASS.LTC128B.128 [R242+0xf000], [R8.64] ;  /* 0x0f00000008f27fae */ /* 0x0003e2000b901d4a */
[----:B------:R-:W-:Y:S02]  /*1fe0*/  IADD3.X R7, R9, UR7, RZ, P0, !PT ;  /* 0x0000000709077c10 */ /* 0x000fe400087fe4ff */
[----:B--2---:R-:W-:-:S03]  /*1ff0*/  IADD3 R4, P0, R6, UR12, RZ ;  /* 0x0000000c06047c10 */ /* 0x004fc6000ff1e0ff */
[----:B------:R2:W-:Y:S01]  /*2000*/  LDGSTS.E.BYPASS.LTC128B.128 [R242+0xf800], [R6.64] ;  /* 0x0f80000006f27fae */ /* 0x0005e2000b901d4a */
[----:B------:R-:W-:-:S05]  /*2010*/  IADD3.X R5, R7, UR7, RZ, P0, !PT ;  /* 0x0000000707057c10 */ /* 0x000fca00087fe4ff */
        /* <DEDUP_REMOVED lines=9> */
[----:B------:R-:W-:-:S03]  /*20b0*/  LOP3.LUT P0, RZ, R177, 0x2, RZ, 0xc0, !PT ;  /* 0x00000002b1ff7812 */ /* 0x000fc6000780c0ff */
[----:B------:R1:W-:Y:S01]  /*20c0*/  LDGSTS.E.BYPASS.LTC128B.128 [R242+0x11800], [R4.64] ;  /* 0x1180000004f27fae */ /* 0x0003e2000b901d4a */
[----:B------:R-:W-:Y:S02]  /*20d0*/  SEL R0, R0, 0xffffffe0, !P0 ;  /* 0xffffffe000007807 */ /* 0x000fe40004000000 */
[----:B------:R-:W-:Y:S01]  /*20e0*/  LOP3.LUT P0, RZ, R177, 0x4, RZ, 0xc0, !PT ;  /* 0x00000004b1ff7812 */ /* 0x000fe2000780c0ff */
[----:B------:R-:W-:Y:S02]  /*20f0*/  LDSM.16.M88.4 R168, [R236] ;  /* 0x00000000eca8783b */ /* 0x000fe40000000200 */
[C---:B------:R-:W-:Y:S02]  /*2100*/  IMAD.IADD R233, R235.reuse, 0x1, R0 ;  /* 0x00000001ebe97824 */ /* 0x040fe400078e0200 */
[----:B------:R-:W2:Y:S04]  /*2110*/  LDSM.16.M88.4 R128, [R60+0x2000] ;  /* 0x002000003c80783b */ /* 0x000ea80000000200 */
[----:B------:R-:W-:Y:S04]  /*2120*/  LDSM.16.M88.4 R172, [R234] ;  /* 0x00000000eaac783b */ /* 0x000fe80000000200 */
[----:B------:R-:W5:Y:S01]  /*2130*/  LDSM.16.M88.4 R64, [R60+0x6000] ;  /* 0x006000003c40783b */ /* 0x000f620000000200 */
[----:B------:R-:W-:-:S03]  /*2140*/  @P0 IADD3 R231, R235, -0x40, RZ ;  /* 0xffffffc0ebe70810 */ /* 0x000fc60007ffe0ff */
[----:B------:R-:W-:Y:S01]  /*2150*/  LDSM.16.M88.4 R120, [R60+0x2800] ;  /* 0x002800003c78783b */ /* 0x000fe20000000200 */
[C---:B------:R-:W-:Y:S02]  /*2160*/  IADD3 R225, R231.reuse, 0x800, RZ ;  /* 0x00000800e7e17810 */ /* 0x040fe40007ffe0ff */
[C---:B------:R-:W-:Y:S01]  /*2170*/  IADD3 R224, R231.reuse, 0x1000, RZ ;  /* 0x00001000e7e07810 */ /* 0x040fe20007ffe0ff */
[----:B------:R-:W-:Y:S01]  /*2180*/  LDSM.16.M88.4 R112, [R60+0x3000] ;  /* 0x003000003c70783b */ /* 0x000fe20000000200 */
[C---:B------:R-:W-:Y:S02]  /*2190*/  IADD3 R223, R231.reuse, 0x1800, RZ ;  /* 0x00001800e7df7810 */ /* 0x040fe40007ffe0ff */
[C---:B------:R-:W-:Y:S01]  /*21a0*/  IADD3 R222, R231.reuse, 0x2000, RZ ;  /* 0x00002000e7de7810 */ /* 0x040fe20007ffe0ff */
[----:B-1----:R-:W1:Y:S01]  /*21b0*/  LDSM.16.M88.4 R4, [R233] ;  /* 0x00000000e904783b */ /* 0x002e620000000200 */
[C---:B------:R-:W-:Y:S02]  /*21c0*/  IADD3 R221, R231.reuse, 0x2800, RZ ;  /* 0x00002800e7dd7810 */ /* 0x040fe40007ffe0ff */
[C---:B------:R-:W-:Y:S01]  /*21d0*/  IADD3 R220, R231.reuse, 0x3000, RZ ;  /* 0x00003000e7dc7810 */ /* 0x040fe20007ffe0ff */
[----:B------:R-:W1:Y:S01]  /*21e0*/  LDSM.16.M88.4 R104, [R60+0x3800] ;  /* 0x003800003c68783b */ /* 0x000e620000000200 */
[----:B------:R-:W-:-:S02]  /*21f0*/  IADD3 R219, R231, 0x3800, RZ ;  /* 0x00003800e7db7810 */ /* 0x000fc40007ffe0ff */
[C---:B------:R-:W-:Y:S01]  /*2200*/  IADD3 R218, R231.reuse, 0x4000, RZ ;  /* 0x00004000e7da7810 */ /* 0x040fe20007ffe0ff */
[----:B------:R-:W3:Y:S01]  /*2210*/  LDSM.16.M88.4 R96, [R60+0x4000] ;  /* 0x004000003c60783b */ /* 0x000ee20000000200 */
[C---:B------:R-:W-:Y:S02]  /*2220*/  IADD3 R217, R231.reuse, 0x4800, RZ ;  /* 0x00004800e7d97810 */ /* 0x040fe40007ffe0ff */
[C---:B------:R-:W-:Y:S01]  /*2230*/  IADD3 R216, R231.reuse, 0x5000, RZ ;  /* 0x00005000e7d87810 */ /* 0x040fe20007ffe0ff */
[----:B------:R-:W3:Y:S01]  /*2240*/  LDSM.16.M88.4 R88, [R60+0x4800] ;  /* 0x004800003c58783b */ /* 0x000ee20000000200 */
[C---:B------:R-:W-:Y:S02]  /*2250*/  IADD3 R215, R231.reuse, 0x5800, RZ ;  /* 0x00005800e7d77810 */ /* 0x040fe40007ffe0ff */
[C---:B------:R-:W-:Y:S01]  /*2260*/  IADD3 R214, R231.reuse, 0x6000, RZ ;  /* 0x00006000e7d67810 */ /* 0x040fe20007ffe0ff */
[----:B------:R-:W3:Y:S01]  /*2270*/  LDSM.16.M88.4 R80, [R60+0x5000] ;  /* 0x005000003c50783b */ /* 0x000ee20000000200 */
[----:B------:R-:W-:-:S02]  /*2280*/  IADD3 R213, R231, 0x6800, RZ ;  /* 0x00006800e7d57810 */ /* 0x000fc40007ffe0ff */
[----:B------:R-:W-:Y:S01]  /*2290*/  IADD3 R212, R231, 0x7000, RZ ;  /* 0x00007000e7d47810 */ /* 0x000fe20007ffe0ff */
[----:B------:R-:W3:Y:S01]  /*22a0*/  LDSM.16.M88.4 R72, [R60+0x5800] ;  /* 0x005800003c48783b */ /* 0x000ee20000000200 */
[C---:B--2---:R-:W-:Y:S03]  /*22b0*/  HMMA.16816.F32 R132, R168.reuse, R128, RZ ;  /* 0x00000080a884723c */ /* 0x044fe600000018ff */
[----:B------:R-:W2:Y:S04]  /*22c0*/  LDSM.16.M88.4 R52, [R60+0x6800] ;  /* 0x006800003c34783b */ /* 0x000ea80000000200 */
[----:B------:R-:W2:Y:S01]  /*22d0*/  LDSM.16.M88.4 R44, [R60+0x7000] ;  /* 0x007000003c2c783b */ /* 0x000ea20000000200 */
[C---:B------:R-:W-:Y:S03]  /*22e0*/  HMMA.16816.F32 R128, R168.reuse, R130, RZ ;  /* 0x00000082a880723c */ /* 0x040fe600000018ff */
[----:B------:R-:W2:Y:S04]  /*22f0*/  LDSM.16.M88.4 R36, [R60+0x7800] ;  /* 0x007800003c24783b */ /* 0x000ea80000000200 */
[----:B------:R-:W2:Y:S01]  /*2300*/  LDSM.16.M88.4 R28, [R60+0x8000] ;  /* 0x008000003c1c783b */ /* 0x000ea20000000200 */
[----:B-----5:R-:W-:Y:S03]  /*2310*/  HMMA.16816.F32 R68, R168, R64, RZ ;  /* 0x00000040a844723c */ /* 0x020fe600000018ff */
[----:B------:R-:W5:Y:S04]  /*2320*/  LDSM.16.M88.4 R20, [R60+0x8800] ;  /* 0x008800003c14783b */ /* 0x000f680000000200 */
[----:B----4-:R-:W4:Y:S01]  /*2330*/  LDSM.16.M88.4 R12, [R60+0x9000] ;  /* 0x009000003c0c783b */ /* 0x010f220000000200 */
[C---:B-1----:R-:W-:Y:S03]  /*2340*/  HMMA.16816.F32 R132, R172.reuse, R4, R132 ;  /* 0x00000004ac84723c */ /* 0x042fe60000001884 */
[----:B------:R-:W1:Y:S04]  /*2350*/  LDSM.16.M88.4 R60, [R60+0x9800] ;  /* 0x009800003c3c783b */ /* 0x000e680000000200 */
[----:B------:R-:W1:Y:S01]  /*2360*/  LDSM.16.M88.4 R136, [R233+0x4000] ;  /* 0x00400000e988783b */ /* 0x000e620000000200 */
[----:B------:R-:W-:Y:S03]  /*2370*/  HMMA.16816.F32 R128, R172, R6, R128 ;  /* 0x00000006ac80723c */ /* 0x000fe60000001880 */
[----:B------:R-:W1:Y:S04]  /*2380*/  LDSM.16.M88.4 R148, [R233+0x2000] ;  /* 0x00200000e994783b */ /* 0x000e680000000200 */
[----:B------:R-:W1:Y:S01]  /*2390*/  LDSM.16.M88.4 R144, [R233+0x3000] ;  /* 0x00300000e990783b */ /* 0x000e620000000200 */
[C---:B------:R-:W-:Y:S03]  /*23a0*/  HMMA.16816.F32 R64, R168.reuse, R66, RZ ;  /* 0x00000042a840723c */ /* 0x040fe600000018ff */
[----:B------:R-:W1:Y:S04]  /*23b0*/  LDSM.16.M88.4 R140, [R233+0x3800] ;  /* 0x00380000e98c783b */ /* 0x000e680000000200 */
[----:B------:R-:W1:Y:S01]  /*23c0*/  LDSM.16.M88.4 R4, [R233+0x5000] ;  /* 0x00500000e904783b */ /* 0x000e620000000200 */
[C---:B------:R-:W-:Y:S03]  /*23d0*/  HMMA.16816.F32 R124, R168.reuse, R120, RZ ;  /* 0x00000078a87c723c */ /* 0x040fe600000018ff */
[----:B------:R-:W1:Y:S04]  /*23e0*/  LDSM.16.M88.4 R156, [R233+0x1800] ;  /* 0x00180000e99c783b */ /* 0x000e680000000200 */
[----:B------:R-:W-:Y:S01]  /*23f0*/  LDSM.16.M88.4 R160, [R233+0x1000] ;  /* 0x00100000e9a0783b */ /* 0x000fe20000000200 */
[C---:B------:R-:W-:Y:S03]  /*2400*/  HMMA.16816.F32 R116, R168.reuse, R112, RZ ;  /* 0x00000070a874723c */ /* 0x040fe600000018ff */
[----:B------:R-:W-:Y:S04]  /*2410*/  LDSM.16.M88.4 R152, [R233+0x2800] ;  /* 0x00280000e998783b */ /* 0x000fe80000000200 */
[----:B------:R-:W-:Y:S01]  /*2420*/  LDSM.16.M88.4 R164, [R233+0x800] ;  /* 0x00080000e9a4783b */ /* 0x000fe20000000200 */
[C---:B------:R-:W-:Y:S03]  /*2430*/  HMMA.16816.F32 R108, R168.reuse, R104, RZ ;  /* 0x00000068a86c723c */ /* 0x040fe600000018ff */
[----:B------:R-:W-:Y:S04]  /*2440*/  LDSM.16.M88.4 R176, [R233+0x7800] ;  /* 0x00780000e9b0783b */ /* 0x000fe80000000200 */
[----:B------:R-:W0:Y:S01]  /*2450*/  LDGDEPBAR ;  /* 0x00000000000079af */ /* 0x000e220000000000 */
[C---:B---3--:R-:W-:Y:S08]  /*2460*/  HMMA.16816.F32 R100, R168.reuse, R96, RZ ;  /* 0x00000060a864723c */ /* 0x048ff000000018ff */
[C---:B------:R-:W-:Y:S08]  /*2470*/  HMMA.16816.F32 R92, R168.reuse, R88, RZ ;  /* 0x00000058a85c723c */ /* 0x040ff000000018ff */
[C---:B------:R-:W-:Y:S08]  /*2480*/  HMMA.16816.F32 R84, R168.reuse, R80, RZ ;  /* 0x00000050a854723c */ /* 0x040ff000000018ff */
[C---:B------:R-:W-:Y:S08]  /*2490*/  HMMA.16816.F32 R76, R168.reuse, R72, RZ ;  /* 0x00000048a84c723c */ /* 0x040ff000000018ff */
[C---:B--2---:R-:W-:Y:S08]  /*24a0*/  HMMA.16816.F32 R56, R168.reuse, R52, RZ ;  /* 0x00000034a838723c */ /* 0x044ff000000018ff */
[C---:B------:R-:W-:Y:S08]  /*24b0*/  HMMA.16816.F32 R48, R168.reuse, R44, RZ ;  /* 0x0000002ca830723c */ /* 0x040ff000000018ff */
[C---:B------:R-:W-:Y:S08]  /*24c0*/  HMMA.16816.F32 R40, R168.reuse, R36, RZ ;  /* 0x00000024a828723c */ /* 0x040ff000000018ff */
[C---:B------:R-:W-:Y:S08]  /*24d0*/  HMMA.16816.F32 R32, R168.reuse, R28, RZ ;  /* 0x0000001ca820723c */ /* 0x040ff000000018ff */
[C---:B-----5:R-:W-:Y:S08]  /*24e0*/  HMMA.16816.F32 R24, R168.reuse, R20, RZ ;  /* 0x00000014a818723c */ /* 0x060ff000000018ff */
        /* <DEDUP_REMOVED lines=14> */
[C---:B-1----:R-:W-:Y:S08]  /*25d0*/  HMMA.16816.F32 R8, R168.reuse, R60, RZ ;  /* 0x0000003ca808723c */ /* 0x042ff000000018ff */
        /* <DEDUP_REMOVED lines=14> */
[C---:B------:R-:W-:Y:S07]  /*26c0*/  HMMA.16816.F32 R48, R172.reuse, R4, R48 ;  /* 0x00000004ac30723c */ /* 0x040fee0000001830 */
[----:B------:R-:W-:Y:S01]  /*26d0*/  IMAD.MOV.U32 R4, RZ, RZ, 0x40 ;  /* 0x00000040ff047424 */ /* 0x000fe200078e00ff */
[----:B------:R-:W-:Y:S01]  /*26e0*/  HMMA.16816.F32 R108, R172, R156, R108 ;  /* 0x0000009cac6c723c */ /* 0x000fe2000000186c */
[----:B------:R-:W-:-:S03]  /*26f0*/  SHF.R.S32.HI R5, RZ, 0x1f, R186 ;  /* 0x0000001fff057819 */ /* 0x000fc600000114ba */
[----:B------:R-:W-:Y:S02]  /*2700*/  SEL R4, R4, 0xffffffc0, !P1 ;  /* 0xffffffc004047807 */ /* 0x000fe40004800000 */
[----:B------:R-:W-:Y:S02]  /*2710*/  LEA.HI R5, R5, R184, RZ, 0x2 ;  /* 0x000000b805057211 */ /* 0x000fe400078f10ff */
[----:B------:R-:W-:Y:S01]  /*2720*/  HMMA.16816.F32 R104, R172, R158, R104 ;  /* 0x0000009eac68723c */ /* 0x000fe20000001868 */
[----:B------:R-:W-:Y:S01]  /*2730*/  IMAD.IADD R232, R236, 0x1, R4 ;  /* 0x00000001ece87824 */ /* 0x000fe200078e0204 */
[----:B------:R-:W-:Y:S01]  /*2740*/  LDSM.16.M88.4 R156, [R231+0x1000] ;  /* 0x00100000e79c783b */ /* 0x000fe20000000200 */
[----:B------:R-:W-:Y:S02]  /*2750*/  LOP3.LUT R247, R5, 0xfffffffc, RZ, 0xc0, !PT ;  /* 0xfffffffc05f77812 */ /* 0x000fe400078ec0ff */
[----:B------:R-:W-:-:S03]  /*2760*/  IMAD.IADD R230, R3, 0x1, R232 ;  /* 0x0000000103e67824 */ /* 0x000fc600078e02e8 */
[----:B-1----:R-:W-:Y:S01]  /*2770*/  HMMA.16816.F32 R56, R172, R60, R56 ;  /* 0x0000003cac38723c */ /* 0x002fe20000001838 */
[----:B------:R-:W-:-:S07]  /*2780*/  IMAD.IADD R247, R184, 0x1, -R247 ;  /* 0x00000001b8f77824 */ /* 0x000fce00078e0af7 */
[C---:B------:R-:W-:Y:S01]  /*2790*/  HMMA.16816.F32 R52, R172.reuse, R62, R52 ;  /* 0x0000003eac34723c */ /* 0x040fe20000001834 */
[----:B------:R-:W1:Y:S07]  /*27a0*/  LDSM.16.M88.4 R60, [R232] ;  /* 0x00000000e83c783b */ /* 0x000e6e0000000200 */
[C---:B--2---:R-:W-:Y:S08]  /*27b0*/  HMMA.16816.F32 R16, R172.reuse, R136, R16 ;  /* 0x00000088ac10723c */ /* 0x044ff00000001810 */
[C---:B------:R-:W-:Y:S01]  /*27c0*/  HMMA.16816.F32 R12, R172.reuse, R138, R12 ;  /* 0x0000008aac0c723c */ /* 0x040fe2000000180c */
[----:B------:R-:W2:Y:S07]  /*27d0*/  LDSM.16.M88.4 R136, [R231+0x3800] ;  /* 0x00380000e788783b */ /* 0x000eae0000000200 */
[C---:B------:R-:W-:Y:S08]  /*27e0*/  HMMA.16816.F32 R116, R172.reuse, R160, R116 ;  /* 0x000000a0ac74723c */ /* 0x040ff00000001874 */
[C---:B------:R-:W-:Y:S01]  /*27f0*/  HMMA.16816.F32 R112, R172.reuse, R162, R112 ;  /* 0x000000a2ac70723c */ /* 0x040fe20000001870 */
[----:B------:R-:W1:Y:S07]  /*2800*/  LDSM.16.M88.4 R160, [R231+0x800] ;  /* 0x00080000e7a0783b */ /* 0x000e6e0000000200 */
[C---:B------:R-:W-:Y:S08]  /*2810*/  HMMA.16816.F32 R92, R172.reuse, R152, R92 ;  /* 0x00000098ac5c723c */ /* 0x040ff0000000185c */
[C---:B------:R-:W-:Y:S01]  /*2820*/  HMMA.16816.F32 R88, R172.reuse, R154, R88 ;  /* 0x0000009aac58723c */ /* 0x040fe20000001858 */
[----:B------:R-:W1:Y:S07]  /*2830*/  LDSM.16.M88.4 R152, [R231+0x1800] ;  /* 0x00180000e798783b */ /* 0x000e6e0000000200 */
[C---:B---3--:R-:W-:Y:S08]  /*2840*/  HMMA.16816.F32 R40, R172.reuse, R148, R40 ;  /* 0x00000094ac28723c */ /* 0x048ff00000001828 */
[C---:B------:R-:W-:Y:S01]  /*2850*/  HMMA.16816.F32 R36, R172.reuse, R150, R36 ;  /* 0x00000096ac24723c */ /* 0x040fe20000001824 */
[----:B------:R-:W3:Y:S07]  /*2860*/  LDSM.16.M88.4 R148, [R231+0x2000] ;  /* 0x00200000e794783b */ /* 0x000eee0000000200 */
[C---:B----4-:R-:W-:Y:S08]  /*2870*/  HMMA.16816.F32 R32, R172.reuse, R144, R32 ;  /* 0x00000090ac20723c */ /* 0x050ff00000001820 */
[C---:B------:R-:W-:Y:S01]  /*2880*/  HMMA.16816.F32 R28, R172.reuse, R146, R28 ;  /* 0x00000092ac1c723c */ /* 0x040fe2000000181c */
[----:B------:R-:W4:Y:S07]  /*2890*/  LDSM.16.M88.4 R144, [R231+0x2800] ;  /* 0x00280000e790783b */ /* 0x000f2e0000000200 */
[C---:B-----5:R-:W-:Y:S08]  /*28a0*/  HMMA.16816.F32 R24, R172.reuse, R140, R24 ;  /* 0x0000008cac18723c */ /* 0x060ff00000001818 */
[C---:B------:R-:W-:Y:S01]  /*28b0*/  HMMA.16816.F32 R20, R172.reuse, R142, R20 ;  /* 0x0000008eac14723c */ /* 0x040fe20000001814 */
[----:B------:R-:W5:Y:S07]  /*28c0*/  LDSM.16.M88.4 R140, [R231+0x3000] ;  /* 0x00300000e78c783b */ /* 0x000f6e0000000200 */
[C---:B------:R-:W-:Y:S08]  /*28d0*/  HMMA.16816.F32 R124, R172.reuse, R164, R124 ;  /* 0x000000a4ac7c723c */ /* 0x040ff0000000187c */
[----:B------:R-:W-:Y:S01]  /*28e0*/  HMMA.16816.F32 R120, R172, R166, R120 ;  /* 0x000000a6ac78723c */ /* 0x000fe20000001878 */
[----:B------:R-:W3:Y:S07]  /*28f0*/  LDSM.16.M88.4 R164, [R231] ;  /* 0x00000000e7a4783b */ /* 0x000eee0000000200 */
[C---:B-1----:R-:W-:Y:S08]  /*2900*/  HMMA.16816.F32 R116, R60.reuse, R156, R116 ;  /* 0x0000009c3c74723c */ /* 0x042ff00000001874 */
[C---:B------:R-:W-:Y:S01]  /*2910*/  HMMA.16816.F32 R112, R60.reuse, R158, R112 ;  /* 0x0000009e3c70723c */ /* 0x040fe20000001870 */
[----:B------:R-:W1:Y:S07]  /*2920*/  LDSM.16.M88.4 R156, [R231+0x4000] ;  /* 0x00400000e79c783b */ /* 0x000e6e0000000200 */
[C---:B--2---:R-:W-:Y:S08]  /*2930*/  HMMA.16816.F32 R76, R60.reuse, R136, R76 ;  /* 0x000000883c4c723c */ /* 0x044ff0000000184c */
[----:B------:R-:W-:Y:S01]  /*2940*/  HMMA.16816.F32 R72, R60, R138, R72 ;  /* 0x0000008a3c48723c */ /* 0x000fe20000001848 */
[----:B------:R-:W2:Y:S07]  /*2950*/  LDSM.16.M88.4 R136, [R231+0x7000] ;  /* 0x00700000e788783b */ /* 0x000eae0000000200 */
[C---:B------:R-:W-:Y:S07]  /*2960*/  HMMA.16816.F32 R44, R172.reuse, R6, R44 ;  /* 0x00000006ac2c723c */ /* 0x040fee000000182c */
[----:B------:R-:W-:Y:S01]  /*2970*/  IADD3 R6, R180, -0x1, RZ ;  /* 0xffffffffb4067810 */ /* 0x000fe20007ffe0ff */
[----:B------:R-:W-:Y:S03]  /*2980*/  HMMA.16816.F32 R8, R172, R176, R8 ;  /* 0x000000b0ac08723c */ /* 0x000fe60000001808 */
[----:B------:R-:W-:-:S05]  /*2990*/  ISETP.GT.AND P0, PT, R6, R237, PT ;  /* 0x000000ed0600720c */ /* 0x000fca0003f04270 */
[----:B------:R-:W-:Y:S01]  /*29a0*/  HMMA.16816.F32 R168, R172, R178, R168 ;  /* 0x000000b2aca8723c */ /* 0x000fe200000018a8 */
[----:B------:R-:W-:Y:S07]  /*29b0*/  LDSM.16.M88.4 R172, [R231+0x7800] ;  /* 0x00780000e7ac783b */ /* 0x000fee0000000200 */
        /* <DEDUP_REMOVED lines=8> */
[----:B------:R-:W-:Y:S07]  /*2a40*/  LDSM.16.M88.4 R148, [R231+0x6000] ;  /* 0x00600000e794783b */ /* 0x000fee0000000200 */
[C---:B----4-:R-:W-:Y:S08]  /*2a50*/  HMMA.16816.F32 R92, R60.reuse, R144, R92 ;  /* 0x000000903c5c723c */ /* 0x050ff0000000185c */
[C---:B------:R-:W-:Y:S01]  /*2a60*/  HMMA.16816.F32 R88, R60.reuse, R146, R88 ;  /* 0x000000923c58723c */ /* 0x040fe20000001858 */
[----:B------:R-:W3:Y:S07]  /*2a70*/  LDSM.16.M88.4 R144, [R231+0x4800] ;  /* 0x00480000e790783b */ /* 0x000eee0000000200 */
[C---:B-----5:R-:W-:Y:S08]  /*2a80*/  HMMA.16816.F32 R84, R60.reuse, R140, R84 ;  /* 0x0000008c3c54723c */ /* 0x060ff00000001854 */
[C---:B------:R-:W-:Y:S01]  /*2a90*/  HMMA.16816.F32 R80, R60.reuse, R142, R80 ;  /* 0x0000008e3c50723c */ /* 0x040fe20000001850 */
[----:B------:R-:W4:Y:S07]  /*2aa0*/  LDSM.16.M88.4 R140, [R231+0x6800] ;  /* 0x00680000e78c783b */ /* 0x000f2e0000000200 */
[C---:B------:R-:W-:Y:S07]  /*2ab0*/  HMMA.16816.F32 R128, R60.reuse, R166, R128 ;  /* 0x000000a63c80723c */ /* 0x040fee0000001880 */
[----:B------:R-:W-:Y:S01]  /*2ac0*/  IMAD.IADD R166, R0, 0x1, R231 ;  /* 0x0000000100a67824 */ /* 0x000fe200078e02e7 */
[----:B-1----:R-:W-:Y:S01]  /*2ad0*/  HMMA.16816.F32 R68, R60, R156, R68 ;  /* 0x0000009c3c44723c */ /* 0x002fe20000001844 */
[----:B------:R-:W-:-:S03]  /*2ae0*/  LOP3.LUT R0, R186, 0xffffffe0, RZ, 0xc0, !PT ;  /* 0xffffffe0ba007812 */ /* 0x000fc600078ec0ff */
[----:B------:R-:W-:Y:S02]  /*2af0*/  LDSM.16.M88.4 R176, [R166] ;  /* 0x00000000a6b0783b */ /* 0x000fe40000000200 */
[----:B------:R-:W-:Y:S02]  /*2b00*/  IMAD.IADD R0, R187, 0x1, -R0 ;  /* 0x00000001bb007824 */ /* 0x000fe400078e0a00 */
[----:B------:R-:W-:Y:S01]  /*2b10*/  HMMA.16816.F32 R64, R60, R158, R64 ;  /* 0x0000009e3c40723c */ /* 0x000fe20000001840 */
[----:B------:R-:W1:Y:S02]  /*2b20*/  LDSM.16.M88.4 R156, [R230] ;  /* 0x00000000e69c783b */ /* 0x000e640000000200 */
[----:B------:R-:W-:-:S04]  /*2b30*/  SHF.R.S32.HI R246, RZ, 0x1f, R0 ;  /* 0x0000001ffff67819 */ /* 0x000fc80000011400 */
[----:B------:R-:W-:Y:S01]  /*2b40*/  LEA.HI R246, R246, R0, RZ, 0x2 ;  /* 0x00000000f6f67211 */ /* 0x000fe200078f10ff */
[----:B--2---:R-:W-:Y:S01]  /*2b50*/  HMMA.16816.F32 R16, R60, R136, R16 ;  /* 0x000000883c10723c */ /* 0x004fe20000001810 */
[----:B------:R-:W-:Y:S02]  /*2b60*/  IMAD R0, R184, 0x10, R188 ;  /* 0x00000010b8007824 */ /* 0x000fe400078e02bc */
[----:B------:R-:W-:-:S04]  /*2b70*/  SHF.R.S32.HI R246, RZ, 0x2, R246 ;  /* 0x00000002fff67819 */ /* 0x000fc800000114f6 */
[----:B------:R-:W-:Y:S01]  /*2b80*/  IADD3 R0, R0, 0x1, R246 ;  /* 0x0000000100007810 */ /* 0x000fe20007ffe0f6 */
[----:B------:R-:W-:Y:S01]  /*2b90*/  HMMA.16816.F32 R12, R60, R138, R12 ;  /* 0x0000008a3c0c723c */ /* 0x000fe2000000180c */
[----:B------:R-:W2:Y:S02]  /*2ba0*/  LDSM.16.M88.4 R136, [R166+0x800] ;  /* 0x00080000a688783b */ /* 0x000ea40000000200 */
[----:B------:R-:W-:Y:S01]  /*2bb0*/  IADD3 R167, R185, -c[0x0][0x214], R0 ;  /* 0x80008500b9a77a10 */ /* 0x000fe20007ffe000 */
[----:B------:R-:W-:-:S03]  /*2bc0*/  IMAD.SHL.U32 R0, R6, 0x100, RZ ;  /* 0x0000010006007824 */ /* 0x000fc600078e00ff */
[----:B------:R-:W-:Y:S01]  /*2bd0*/  IADD3 R167, R167, c[0x0][0x2e8], RZ ;  /* 0x0000ba00a7a77a10 */ /* 0x000fe20007ffe0ff */
[----:B------:R-:W-:Y:S01]  /*2be0*/  HMMA.16816.F32 R132, R60, R164, R132 ;  /* 0x000000a43c84723c */ /* 0x000fe20000001884 */
[----:B------:R-:W-:-:S04]  /*2bf0*/  LOP3.LUT R2, R0, 0x6, R2, 0xf8, !PT ;  /* 0x0000000600027812 */ /* 0x000fc800078ef802 */
[C---:B------:R-:W-:Y:S02]  /*2c00*/  LOP3.LUT R7, R2.reuse, 0x1, RZ, 0xfc, !PT ;  /* 0x0000000102077812 */ /* 0x040fe400078efcff */
[----:B------:R-:W-:Y:S01]  /*2c10*/  LOP3.LUT R6, R2, 0x8, RZ, 0xfc, !PT ;  /* 0x0000000802067812 */ /* 0x000fe200078efcff */
        /* <DEDUP_REMOVED lines=8> */
[C---:B----4-:R-:W-:Y:S07]  /*2ca0*/  HMMA.16816.F32 R24, R60.reuse, R140, R24 ;  /* 0x0000008c3c18723c */ /* 0x050fee0000001818 */
[C---:B------:R-:W-:Y:S01]  /*2cb0*/  IADD3 R140, R167.reuse, 0x8, RZ ;  /* 0x00000008a78c7810 */ /* 0x040fe20007ffe0ff */
[----:B------:R-:W-:Y:S01]  /*2cc0*/  HMMA.16816.F32 R20, R60, R142, R20 ;  /* 0x0000008e3c14723c */ /* 0x000fe20000001814 */
[----:B------:R-:W-:-:S02]  /*2cd0*/  IMNMX R167, R167, R185, PT ;  /* 0x000000b9a7a77217 */ /* 0x000fc40003800200 */
[----:B------:R-:W-:Y:S02]  /*2ce0*/  IMNMX R5, R140, R185, PT ;  /* 0x000000b98c057217 */ /* 0x000fe40003800200 */
[C---:B------:R-:W-:Y:S01]  /*2cf0*/  ISETP.GE.AND P2, PT, R7.reuse, R167, PT ;  /* 0x000000a70700720c */ /* 0x040fe20003f46270 */
[----:B------:R-:W3:Y:S01]  /*2d00*/  LDSM.16.M88.4 R140, [R166+0x1800] ;  /* 0x00180000a68c783b */ /* 0x000ee20000000200 */
[-C--:B------:R-:W-:Y:S01]  /*2d10*/  ISETP.GE.AND P1, PT, R7, R5.reuse, PT ;  /* 0x000000050700720c */ /* 0x080fe20003f26270 */
[----:B------:R-:W-:Y:S01]  /*2d20*/  HMMA.16816.F32 R8, R60, R172, R8 ;  /* 0x000000ac3c08723c */ /* 0x000fe20000001808 */
[C---:B------:R-:W-:Y:S02]  /*2d30*/  ISETP.GE.AND P3, PT, R2.reuse, R5, PT ;  /* 0x000000050200720c */ /* 0x040fe40003f66270 */
[----:B------:R-:W-:Y:S02]  /*2d40*/  LOP3.LUT R7, R2, 0x9, RZ, 0xfc, !PT ;  /* 0x0000000902077812 */ /* 0x000fe400078efcff */
[----:B------:R-:W-:-:S02]  /*2d50*/  ISETP.GE.AND P5, PT, R6, R167, PT ;  /* 0x000000a70600720c */ /* 0x000fc40003fa6270 */
[----:B------:R-:W-:Y:S01]  /*2d60*/  ISETP.GE.AND P4, PT, R6, R5, PT ;  /* 0x000000050600720c */ /* 0x000fe20003f86270 */
[----:B------:R-:W-:Y:S01]  /*2d70*/  HMMA.16816.F32 R168, R60, R174, R168 ;  /* 0x000000ae3ca8723c */ /* 0x000fe200000018a8 */
[----:B------:R-:W4:Y:S07]  /*2d80*/  LDSM.16.M88.4 R60, [R166+0x1000] ;  /* 0x00100000a63c783b */ /* 0x000f2e0000000200 */
[C---:B-1----:R-:W-:Y:S08]  /*2d90*/  HMMA.16816.F32 R132, R156.reuse, R176, R132 ;  /* 0x000000b09c84723c */ /* 0x042ff00000001884 */
[C---:B------:R-:W-:Y:S08]  /*2da0*/  HMMA.16816.F32 R128, R156.reuse, R178, R128 ;  /* 0x000000b29c80723c */ /* 0x040ff00000001880 */
[C---:B--2---:R-:W-:Y:S08]  /*2db0*/  HMMA.16816.F32 R124, R156.reuse, R136, R124 ;  /* 0x000000889c7c723c */ /* 0x044ff0000000187c */
[----:B------:R-:W-:Y:S01]  /*2dc0*/  HMMA.16816.F32 R120, R156, R138, R120 ;  /* 0x0000008a9c78723c */ /* 0x000fe20000001878 */
[----:B------:R-:W-:-:S02]  /*2dd0*/  FSEL R6, R134, -INF , !P3 ;  /* 0xff80000086067808 */ /* 0x000fc40005800000 */
[----:B------:R-:W-:Y:S02]  /*2de0*/  FSEL R211, R133, -INF , !P2 ;  /* 0xff80000085d37808 */ /* 0x000fe40005000000 */
[C---:B------:R-:W-:Y:S02]  /*2df0*/  ISETP.GE.AND P3, PT, R7.reuse, R167, PT ;  /* 0x000000a70700720c */ /* 0x040fe40003f66270 */
[----:B------:R-:W-:Y:S01]  /*2e00*/  ISETP.GE.AND P2, PT, R7, R5, PT ;  /* 0x000000050700720c */ /* 0x000fe20003f46270 */
[----:B---3--:R-:W-:Y:S01]  /*2e10*/  HMMA.16816.F32 R108, R156, R140, R108 ;  /* 0x0000008c9c6c723c */ /* 0x008fe2000000186c */
[C---:B------:R-:W-:Y:S02]  /*2e20*/  LOP3.LUT R7, R2.reuse, 0x10, RZ, 0xfc, !PT ;  /* 0x0000001002077812 */ /* 0x040fe400078efcff */
[----:B------:R-:W-:Y:S02]  /*2e30*/  LOP3.LUT R133, R2, 0x11, RZ, 0xfc, !PT ;  /* 0x0000001102857812 */ /* 0x000fe400078efcff */
[----:B------:R-:W-:-:S02]  /*2e40*/  FSEL R226, R135, -INF , !P1 ;  /* 0xff80000087e27808 */ /* 0x000fc40004800000 */
[----:B------:R-:W-:Y:S01]  /*2e50*/  FSEL R228, R128, -INF , !P5 ;  /* 0xff80000080e47808 */ /* 0x000fe20006800000 */
[C---:B----4-:R-:W-:Y:S01]  /*2e60*/  HMMA.16816.F32 R116, R156.reuse, R60, R116 ;  /* 0x0000003c9c74723c */ /* 0x050fe20000001874 */
[C---:B------:R-:W-:Y:S02]  /*2e70*/  ISETP.GE.AND P1, PT, R7.reuse, R167, PT ;  /* 0x000000a70700720c */ /* 0x040fe40003f26270 */
[----:B------:R-:W-:Y:S02]  /*2e80*/  ISETP.GE.AND P5, PT, R7, R5, PT ;  /* 0x000000050700720c */ /* 0x000fe40003fa6270 */
[----:B------:R-:W-:Y:S02]  /*2e90*/  FSEL R7, R130, -INF , !P4 ;  /* 0xff80000082077808 */ /* 0x000fe40006000000 */
[----:B------:R-:W-:Y:S01]  /*2ea0*/  ISETP.GE.AND P4, PT, R133, R167, PT ;  /* 0x000000a78500720c */ /* 0x000fe20003f86270 */
[----:B------:R-:W-:Y:S01]  /*2eb0*/  HMMA.16816.F32 R112, R156, R62, R112 ;  /* 0x0000003e9c70723c */ /* 0x000fe20000001870 */
[----:B------:R-:W-:-:S02]  /*2ec0*/  LOP3.LUT R128, R2, 0x18, RZ, 0xfc, !PT ;  /* 0x0000001802807812 */ /* 0x000fc400078efcff */
[----:B------:R-:W-:Y:S02]  /*2ed0*/  LOP3.LUT R60, R2, 0x19, RZ, 0xfc, !PT ;  /* 0x00000019023c7812 */ /* 0x000fe400078efcff */
[----:B------:R-:W-:Y:S02]  /*2ee0*/  FSEL R227, R129, -INF , !P3 ;  /* 0xff80000081e37808 */ /* 0x000fe40005800000 */
[----:B------:R-:W-:Y:S01]  /*2ef0*/  FSEL R210, R131, -INF , !P2 ;  /* 0xff80000083d27808 */ /* 0x000fe20005000000 */
[----:B------:R-:W-:Y:S01]  /*2f00*/  HMMA.16816.F32 R104, R156, R142, R104 ;  /* 0x0000008e9c68723c */ /* 0x000fe20000001868 */
[----:B------:R-:W-:Y:S02]  /*2f10*/  FSEL R209, R124, -INF , !P1 ;  /* 0xff8000007cd17808 */ /* 0x000fe40004800000 */
[----:B------:R-:W-:Y:S02]  /*2f20*/  FSEL R206, R126, -INF , !P5 ;  /* 0xff8000007ece7808 */ /* 0x000fe40006800000 */
[----:B------:R-:W-:-:S02]  /*2f30*/  FSEL R208, R125, -INF , !P4 ;  /* 0xff8000007dd07808 */ /* 0x000fc40006000000 */
[----:B------:R-:W-:Y:S02]  /*2f40*/  ISETP.GE.AND P3, PT, R133, R5, PT ;  /* 0x000000058500720c */ /* 0x000fe40003f66270 */
[C---:B------:R-:W-:Y:S02]  /*2f50*/  ISETP.GE.AND P2, PT, R128.reuse, R167, PT ;  /* 0x000000a78000720c */ /* 0x040fe40003f46270 */
[----:B------:R-:W-:Y:S02]  /*2f60*/  ISETP.GE.AND P1, PT, R128, R5, PT ;  /* 0x000000058000720c */ /* 0x000fe40003f26270 */
[C---:B------:R-:W-:Y:S01]  /*2f70*/  ISETP.GE.AND P5, PT, R60.reuse, R167, PT ;  /* 0x000000a73c00720c */ /* 0x040fe20003fa6270 */
[----:B------:R-:W1:Y:S01]  /*2f80*/  LDSM.16.M88.4 R128, [R166+0x2000] ;  /* 0x00200000a680783b */ /* 0x000e620000000200 */
[----:B------:R-:W-:Y:S02]  /*2f90*/  ISETP.GE.AND P4, PT, R60, R5, PT ;  /* 0x000000053c00720c */ /* 0x000fe40003f86270 */
[----:B------:R-:W-:-:S02]  /*2fa0*/  LOP3.LUT R60, R2, 0x20, RZ, 0xfc, !PT ;  /* 0x00000020023c7812 */ /* 0x000fc400078efcff */
[----:B------:R-:W-:Y:S02]  /*2fb0*/  FSEL R205, R127, -INF , !P3 ;  /* 0xff8000007fcd7808 */ /* 0x000fe40005800000 */
[----:B------:R-:W-:Y:S02]  /*2fc0*/  FSEL R207, R120, -INF , !P2 ;  /* 0xff80000078cf7808 */ /* 0x000fe40005000000 */
[C---:B------:R-:W-:Y:S02]  /*2fd0*/  ISETP.GE.AND P3, PT, R60.reuse, R167, PT ;  /* 0x000000a73c00720c */ /* 0x040fe40003f66270 */
[----:B------:R-:W-:Y:S02]  /*2fe0*/  ISETP.GE.AND P2, PT, R60, R5, PT ;  /* 0x000000053c00720c */ /* 0x000fe40003f46270 */
[C---:B------:R-:W-:Y:S02]  /*2ff0*/  LOP3.LUT R61, R2.reuse, 0x21, RZ, 0xfc, !PT ;  /* 0x00000021023d7812 */ /* 0x040fe400078efcff */
[----:B------:R-:W-:-:S02]  /*3000*/  LOP3.LUT R60, R2, 0x28, RZ, 0xfc, !PT ;  /* 0x00000028023c7812 */ /* 0x000fc400078efcff */
        /* <DEDUP_REMOVED lines=8> */
[----:B------:R-:W2:Y:S01]  /*3090*/  LDSM.16.M88.4 R60, [R166+0x2800] ;  /* 0x00280000a63c783b */ /* 0x000ea20000000200 */
[----:B------:R-:W-:Y:S02]  /*30a0*/  FSEL R125, R118, -INF , !P2 ;  /* 0xff800000767d7808 */ /* 0x000fe40005000000 */
[C---:B------:R-:W-:Y:S02]  /*30b0*/  LOP3.LUT R121, R2.reuse, 0x29, RZ, 0xfc, !PT ;  /* 0x0000002902797812 */ /* 0x040fe400078efcff */
[----:B------:R-:W-:Y:S01]  /*30c0*/  FSEL R118, R117, -INF , !P1 ;  /* 0xff80000075767808 */ /* 0x000fe20004800000 */
[----:B-1----:R-:W-:Y:S01]  /*30d0*/  HMMA.16816.F32 R100, R156, R128, R100 ;  /* 0x000000809c64723c */ /* 0x002fe20000001864 */
[----:B------:R-:W-:-:S02]  /*30e0*/  LOP3.LUT R116, R2, 0x30, RZ, 0xfc, !PT ;  /* 0x0000003002747812 */ /* 0x000fc400078efcff */
[----:B------:R-:W-:Y:S02]  /*30f0*/  LOP3.LUT R117, R2, 0x31, RZ, 0xfc, !PT ;  /* 0x0000003102757812 */ /* 0x000fe400078efcff */
[----:B------:R-:W-:Y:S02]  /*3100*/  FSEL R126, R119, -INF , !P5 ;  /* 0xff800000777e7808 */ /* 0x000fe40006800000 */
[----:B------:R-:W-:Y:S01]  /*3110*/  FSEL R123, R112, -INF , !P4 ;  /* 0xff800000707b7808 */ /* 0x000fe20006000000 */
[----:B------:R-:W-:Y:S01]  /*3120*/  HMMA.16816.F32 R96, R156, R130, R96 ;  /* 0x000000829c60723c */ /* 0x000fe20000001860 */
[C---:B------:R-:W-:Y:S02]  /*3130*/  ISETP.GE.AND P2, PT, R121.reuse, R167, PT ;  /* 0x000000a77900720c */ /* 0x040fe40003f46270 */
[----:B------:R-:W-:Y:S02]  /*3140*/  ISETP.GE.AND P1, PT, R121, R5, PT ;  /* 0x000000057900720c */ /* 0x000fe40003f26270 */
[----:B------:R-:W-:-:S02]  /*3150*/  ISETP.GE.AND P5, PT, R116, R167, PT ;  /* 0x000000a77400720c */ /* 0x000fc40003fa6270 */
[----:B------:R-:W-:Y:S02]  /*3160*/  FSEL R127, R114, -INF , !P3 ;  /* 0xff800000727f7808 */ /* 0x000fe40005800000 */
[----:B------:R-:W-:Y:S02]  /*3170*/  LOP3.LUT R112, R2, 0x38, RZ, 0xfc, !PT ;  /* 0x0000003802707812 */ /* 0x000fe400078efcff */
[----:B------:R-:W-:Y:S02]  /*3180*/  ISETP.GE.AND P3, PT, R117, R167, PT ;  /* 0x000000a77500720c */ /* 0x000fe40003f66270 */
[----:B------:R-:W-:Y:S02]  /*3190*/  FSEL R124, R113, -INF , !P2 ;  /* 0xff800000717c7808 */ /* 0x000fe40005000000 */
[----:B------:R-:W-:Y:S02]  /*31a0*/  FSEL R128, R115, -INF , !P1 ;  /* 0xff80000073807808 */ /* 0x000fe40004800000 */
[----:B------:R-:W-:-:S02]  /*31b0*/  FSEL R201, R108, -INF , !P5 ;  /* 0xff8000006cc97808 */ /* 0x000fc40006800000 */
[-C--:B------:R-:W-:Y:S02]  /*31c0*/  ISETP.GE.AND P4, PT, R116, R5.reuse, PT ;  /* 0x000000057400720c */ /* 0x080fe40003f86270 */
[----:B------:R-:W-:Y:S02]  /*31d0*/  ISETP.GE.AND P2, PT, R117, R5, PT ;  /* 0x000000057500720c */ /* 0x000fe40003f46270 */
[C---:B------:R-:W-:Y:S01]  /*31e0*/  ISETP.GE.AND P1, PT, R112.reuse, R167, PT ;  /* 0x000000a77000720c */ /* 0x040fe20003f26270 */
[----:B--2---:R-:W-:Y:S01]  /*31f0*/  HMMA.16816.F32 R92, R156, R60, R92 ;  /* 0x0000003c9c5c723c */ /* 0x004fe2000000185c */
[----:B------:R-:W-:Y:S02]  /*3200*/  ISETP.GE.AND P5, PT, R112, R5, PT ;  /* 0x000000057000720c */ /* 0x000fe40003fa6270 */
[----:B------:R-:W-:Y:S01]  /*3210*/  FSEL R199, R109, -INF , !P3 ;  /* 0xff8000006dc77808 */ /* 0x000fe20005800000 */
[----:B------:R-:W1:Y:S01]  /*3220*/  LDSM.16.M88.4 R112, [R166+0x3000] ;  /* 0x00300000a670783b */ /* 0x000e620000000200 */
[----:B------:R-:W-:-:S02]  /*3230*/  LOP3.LUT R116, R2, 0x39, RZ, 0xfc, !PT ;  /* 0x0000003902747812 */ /* 0x000fc400078efcff */
[C---:B------:R-:W-:Y:S01]  /*3240*/  LOP3.LUT R108, R2.reuse, 0x40, RZ, 0xfc, !PT ;  /* 0x00000040026c7812 */ /* 0x040fe200078efcff */
[----:B------:R-:W-:Y:S01]  /*3250*/  HMMA.16816.F32 R88, R156, R62, R88 ;  /* 0x0000003e9c58723c */ /* 0x000fe20000001858 */
[----:B------:R-:W-:Y:S02]  /*3260*/  LOP3.LUT R109, R2, 0x41, RZ, 0xfc, !PT ;  /* 0x00000041026d7812 */ /* 0x000fe400078efcff */
        /* <DEDUP_REMOVED lines=8> */
[----:B------:R-:W-:Y:S02]  /*32f0*/  ISETP.GE.AND P5, PT, R109, R167, PT ;  /* 0x000000a76d00720c */ /* 0x000fe40003fa6270 */
[----:B------:R-:W-:-:S02]  /*3300*/  LOP3.LUT R104, R2, 0x48, RZ, 0xfc, !PT ;  /* 0x0000004802687812 */ /* 0x000fc400078efcff */
[----:B------:R-:W-:Y:S02]  /*3310*/  LOP3.LUT R60, R2, 0x49, RZ, 0xfc, !PT ;  /* 0x00000049023c7812 */ /* 0x000fe400078efcff */
[----:B------:R-:W-:Y:S02]  /*3320*/  FSEL R133, R105, -INF , !P4 ;  /* 0xff80000069857808 */ /* 0x000fe40006000000 */
[----:B------:R-:W-:Y:S02]  /*3330*/  FSEL R137, R107, -INF , !P3 ;  /* 0xff8000006b897808 */ /* 0x000fe40005800000 */
[----:B------:R-:W-:Y:S02]  /*3340*/  FSEL R143, R100, -INF , !P2 ;  /* 0xff800000648f7808 */ /* 0x000fe40005000000 */
[----:B------:R-:W-:Y:S02]  /*3350*/  FSEL R146, R102, -INF , !P1 ;  /* 0xff80000066927808 */ /* 0x000fe40004800000 */
[----:B------:R-:W-:-:S02]  /*3360*/  FSEL R142, R101, -INF , !P5 ;  /* 0xff800000658e7808 */ /* 0x000fc40006800000 */
[----:B------:R-:W-:Y:S01]  /*3370*/  ISETP.GE.AND P4, PT, R109, R5, PT ;  /* 0x000000056d00720c */ /* 0x000fe20003f86270 */
[C---:B-1----:R-:W-:Y:S01]  /*3380*/  HMMA.16816.F32 R84, R156.reuse, R112, R84 ;  /* 0x000000709c54723c */ /* 0x042fe20000001854 */
[C---:B------:R-:W-:Y:S02]  /*3390*/  ISETP.GE.AND P3, PT, R104.reuse, R167, PT ;  /* 0x000000a76800720c */ /* 0x040fe40003f66270 */
[----:B------:R-:W-:Y:S02]  /*33a0*/  ISETP.GE.AND P2, PT, R104, R5, PT ;  /* 0x000000056800720c */ /* 0x000fe40003f46270 */
[C---:B------:R-:W-:Y:S01]  /*33b0*/  ISETP.GE.AND P1, PT, R60.reuse, R167, PT ;  /* 0x000000a73c00720c */ /* 0x040fe20003f26270 */
[----:B------:R-:W1:Y:S01]  /*33c0*/  LDSM.16.M88.4 R104, [R166+0x3800] ;  /* 0x00380000a668783b */ /* 0x000e620000000200 */
[----:B------:R-:W-:Y:S01]  /*33d0*/  ISETP.GE.AND P5, PT, R60, R5, PT ;  /* 0x000000053c00720c */ /* 0x000fe20003fa6270 */
[----:B------:R-:W-:Y:S01]  /*33e0*/  HMMA.16816.F32 R80, R156, R114, R80 ;  /* 0x000000729c50723c */ /* 0x000fe20000001850 */
        /* <DEDUP_REMOVED lines=16> */
[----:B------:R-:W-:Y:S02]  /*34f0*/  LOP3.LUT R96, R2, 0x59, RZ, 0xfc, !PT ;  /* 0x0000005902607812 */ /* 0x000fe400078efcff */
[----:B------:R-:W-:Y:S02]  /*3500*/  FSEL R198, R94, -INF , !P3 ;  /* 0xff8000005ec67808 */ /* 0x000fe40005800000 */
[----:B------:R-:W-:Y:S02]  /*3510*/  ISETP.GE.AND P3, PT, R96, R167, PT ;  /* 0x000000a76000720c */ /* 0x000fe40003f66270 */
[----:B------:R-:W-:Y:S01]  /*3520*/  FSEL R150, R93, -INF , !P2 ;  /* 0xff8000005d967808 */ /* 0x000fe20005000000 */
[----:B-1----:R-:W-:Y:S01]  /*3530*/  HMMA.16816.F32 R72, R156, R106, R72 ;  /* 0x0000006a9c48723c */ /* 0x002fe20000001848 */
[----:B------:R-:W-:-:S02]  /*3540*/  LOP3.LUT R92, R2, 0x60, RZ, 0xfc, !PT ;  /* 0x00000060025c7812 */ /* 0x000fc400078efcff */
[----:B------:R-:W-:Y:S02]  /*3550*/  LOP3.LUT R93, R2, 0x61, RZ, 0xfc, !PT ;  /* 0x00000061025d7812 */ /* 0x000fe400078efcff */
[----:B------:R-:W-:Y:S02]  /*3560*/  FSEL R196, R95, -INF , !P1 ;  /* 0xff8000005fc47808 */ /* 0x000fe40004800000 */
[----:B------:R-:W-:Y:S02]  /*3570*/  FSEL R154, R88, -INF , !P5 ;  /* 0xff800000589a7808 */ /* 0x000fe40006800000 */
[----:B------:R-:W-:Y:S02]  /*3580*/  FSEL R197, R90, -INF , !P4 ;  /* 0xff8000005ac57808 */ /* 0x000fe40006000000 */
[----:B------:R-:W-:Y:S02]  /*3590*/  FSEL R155, R89, -INF , !P3 ;  /* 0xff800000599b7808 */ /* 0x000fe40005800000 */
[----:B------:R-:W-:-:S02]  /*35a0*/  ISETP.GE.AND P1, PT, R92, R167, PT ;  /* 0x000000a75c00720c */ /* 0x000fc40003f26270 */
[----:B------:R-:W-:Y:S02]  /*35b0*/  ISETP.GE.AND P5, PT, R92, R5, PT ;  /* 0x000000055c00720c */ /* 0x000fe40003fa6270 */
[C---:B------:R-:W-:Y:S02]  /*35c0*/  ISETP.GE.AND P4, PT, R93.reuse, R167, PT ;  /* 0x000000a75d00720c */ /* 0x040fe40003f86270 */
[-C--:B------:R-:W-:Y:S02]  /*35d0*/  ISETP.GE.AND P3, PT, R93, R5.reuse, PT ;  /* 0x000000055d00720c */ /* 0x080fe40003f66270 */
[----:B------:R-:W-:Y:S01]  /*35e0*/  HMMA.16816.F32 R92, R156, R104, R76 ;  /* 0x000000689c5c723c */ /* 0x000fe2000000184c */
[----:B------:R-:W-:Y:S01]  /*35f0*/  ISETP.GE.AND P2, PT, R96, R5, PT ;  /* 0x000000056000720c */ /* 0x000fe20003f46270 */
[----:B------:R-:W1:Y:S01]  /*3600*/  LDSM.16.M88.4 R76, [R166+0x4800] ;  /* 0x00480000a64c783b */ /* 0x000e620000000200 */
[----:B------:R-:W-:Y:S02]  /*3610*/  LOP3.LUT R88, R2, 0x68, RZ, 0xfc, !PT ;  /* 0x0000006802587812 */ /* 0x000fe400078efcff */
[----:B------:R-:W-:-:S02]  /*3620*/  FSEL R195, R91, -INF , !P2 ;  /* 0xff8000005bc37808 */ /* 0x000fc40005000000 */
[----:B------:R-:W-:Y:S02]  /*3630*/  FSEL R194, R84, -INF , !P1 ;  /* 0xff80000054c27808 */ /* 0x000fe40004800000 */
[C---:B------:R-:W-:Y:S01]  /*3640*/  ISETP.GE.AND P2, PT, R88.reuse, R167, PT ;  /* 0x000000a75800720c */ /* 0x040fe20003f46270 */
[C---:B--2---:R-:W-:Y:S01]  /*3650*/  HMMA.16816.F32 R160, R156.reuse, R60, R68 ;  /* 0x0000003c9ca0723c */ /* 0x044fe20000001844 */
[----:B------:R-:W-:Y:S01]  /*3660*/  ISETP.GE.AND P1, PT, R88, R5, PT ;  /* 0x000000055800720c */ /* 0x000fe20003f26270 */
[----:B------:R-:W2:Y:S01]  /*3670*/  LDSM.16.M88.4 R68, [R166+0x5000] ;  /* 0x00500000a644783b */ /* 0x000ea20000000200 */
[----:B------:R-:W-:Y:S02]  /*3680*/  FSEL R192, R85, -INF , !P4 ;  /* 0xff80000055c07808 */ /* 0x000fe40006000000 */
[C---:B------:R-:W-:Y:S02]  /*3690*/  LOP3.LUT R89, R2.reuse, 0x69, RZ, 0xfc, !PT ;  /* 0x0000006902597812 */ /* 0x040fe400078efcff */
[C---:B------:R-:W-:Y:S01]  /*36a0*/  LOP3.LUT R84, R2.reuse, 0x70, RZ, 0xfc, !PT ;  /* 0x0000007002547812 */ /* 0x040fe200078efcff */
[----:B------:R-:W-:Y:S01]  /*36b0*/  HMMA.16816.F32 R64, R156, R62, R64 ;  /* 0x0000003e9c40723c */ /* 0x000fe20000001840 */
[----:B------:R-:W-:-:S02]  /*36c0*/  LOP3.LUT R85, R2, 0x71, RZ, 0xfc, !PT ;  /* 0x0000007102557812 */ /* 0x000fc400078efcff */
[----:B------:R-:W-:Y:S02]  /*36d0*/  FSEL R175, R86, -INF , !P5 ;  /* 0xff80000056af7808 */ /* 0x000fe40006800000 */
[----:B------:R-:W-:Y:S02]  /*36e0*/  FSEL R193, R80, -INF , !P2 ;  /* 0xff80000050c17808 */ /* 0x000fe40005000000 */
[----:B------:R-:W-:Y:S02]  /*36f0*/  FSEL R178, R82, -INF , !P1 ;  /* 0xff80000052b27808 */ /* 0x000fe40004800000 */
[C---:B------:R-:W-:Y:S02]  /*3700*/  ISETP.GE.AND P5, PT, R89.reuse, R167, PT ;  /* 0x000000a75900720c */ /* 0x040fe40003fa6270 */
[-C--:B------:R-:W-:Y:S02]  /*3710*/  ISETP.GE.AND P4, PT, R89, R5.reuse, PT ;  /* 0x000000055900720c */ /* 0x080fe40003f86270 */
[----:B------:R-:W-:-:S02]  /*3720*/  ISETP.GE.AND P2, PT, R84, R5, PT ;  /* 0x000000055400720c */ /* 0x000fc40003f46270 */
[----:B------:R-:W-:Y:S02]  /*3730*/  ISETP.GE.AND P1, PT, R85, R167, PT ;  /* 0x000000a75500720c */ /* 0x000fe40003f26270 */
[C---:B------:R-:W-:Y:S02]  /*3740*/  LOP3.LUT R80, R2.reuse, 0x78, RZ, 0xfc, !PT ;  /* 0x0000007802507812 */ /* 0x040fe400078efcff */
[----:B------:R-:W-:Y:S02]  /*3750*/  LOP3.LUT R60, R2, 0x79, RZ, 0xfc, !PT ;  /* 0x00000079023c7812 */ /* 0x000fe400078efcff */
[----:B------:R-:W-:Y:S02]  /*3760*/  FSEL R191, R81, -INF , !P5 ;  /* 0xff80000051bf7808 */ /* 0x000fe40006800000 */
[----:B------:R-:W-:Y:S01]  /*3770*/  FSEL R190, R83, -INF , !P4 ;  /* 0xff80000053be7808 */ /* 0x000fe20006000000 */
[----:B-1----:R-:W-:Y:S01]  /*3780*/  HMMA.16816.F32 R56, R156, R76, R56 ;  /* 0x0000004c9c38723c */ /* 0x002fe20000001838 */
[----:B------:R-:W-:-:S02]  /*3790*/  FSEL R185, R94, -INF , !P2 ;  /* 0xff8000005eb97808 */ /* 0x000fc40005000000 */
[----:B------:R-:W-:Y:S02]  /*37a0*/  FSEL R188, R93, -INF , !P1 ;  /* 0xff8000005dbc7808 */ /* 0x000fe40004800000 */
[----:B------:R-:W-:Y:S02]  /*37b0*/  FSEL R176, R87, -INF , !P3 ;  /* 0xff80000057b07808 */ /* 0x000fe40005800000 */
[----:B------:R-:W-:Y:S01]  /*37c0*/  ISETP.GE.AND P5, PT, R85, R5, PT ;  /* 0x000000055500720c */ /* 0x000fe20003fa6270 */
[----:B------:R-:W-:Y:S01]  /*37d0*/  HMMA.16816.F32 R52, R156, R78, R52 ;  /* 0x0000004e9c34723c */ /* 0x000fe20000001834 */
[-C--:B------:R-:W-:Y:S02]  /*37e0*/  ISETP.GE.AND P4, PT, R80, R167.reuse, PT ;  /* 0x000000a75000720c */ /* 0x080fe40003f86270 */
[C---:B------:R-:W-:Y:S02]  /*37f0*/  ISETP.GE.AND P2, PT, R60.reuse, R167, PT ;  /* 0x000000a73c00720c */ /* 0x040fe40003f46270 */
[----:B------:R-:W-:-:S02]  /*3800*/  ISETP.GE.AND P1, PT, R60, R5, PT ;  /* 0x000000053c00720c */ /* 0x000fc40003f26270 */
[-C--:B------:R-:W-:Y:S01]  /*3810*/  ISETP.GE.AND P3, PT, R84, R167.reuse, PT ;  /* 0x000000a75400720c */ /* 0x080fe20003f66270 */
[----:B--2---:R-:W-:Y:S01]  /*3820*/  HMMA.16816.F32 R44, R156, R70, R44 ;  /* 0x000000469c2c723c */ /* 0x004fe2000000182c */
[----:B------:R-:W-:Y:S02]  /*3830*/  LOP3.LUT R60, R2, 0x80, RZ, 0xfc, !PT ;  /* 0x00000080023c7812 */ /* 0x000fe400078efcff */
[----:B------:R-:W-:Y:S02]  /*3840*/  FSEL R184, R95, -INF , !P5 ;  /* 0xff8000005fb87808 */ /* 0x000fe40006800000 */
[----:B------:R-:W-:Y:S02]  /*3850*/  FSEL R187, R72, -INF , !P4 ;  /* 0xff80000048bb7808 */ /* 0x000fe40006000000 */
[----:B------:R-:W-:Y:S02]  /*3860*/  FSEL R189, R92, -INF , !P3 ;  /* 0xff8000005cbd7808 */ /* 0x000fe40005800000 */
[----:B------:R-:W-:-:S02]  /*3870*/  ISETP.GE.AND P5, PT, R60, R167, PT ;  /* 0x000000a73c00720c */ /* 0x000fc40003fa6270 */
[-C--:B------:R-:W-:Y:S02]  /*3880*/  ISETP.GE.AND P4, PT, R60, R5.reuse, PT ;  /* 0x000000053c00720c */ /* 0x080fe40003f86270 */
[----:B------:R-:W-:Y:S02]  /*3890*/  ISETP.GE.AND P3, PT, R80, R5, PT ;  /* 0x000000055000720c */ /* 0x000fe40003f66270 */
[C---:B------:R-:W-:Y:S02]  /*38a0*/  LOP3.LUT R61, R2.reuse, 0x81, RZ, 0xfc, !PT ;  /* 0x00000081023d7812 */ /* 0x040fe400078efcff */
[----:B------:R-:W-:Y:S02]  /*38b0*/  LOP3.LUT R60, R2, 0x88, RZ, 0xfc, !PT ;  /* 0x00000088023c7812 */ /* 0x000fe400078efcff */
[----:B------:R-:W-:Y:S02]  /*38c0*/  FSEL R179, R74, -INF , !P3 ;  /* 0xff8000004ab37808 */ /* 0x000fe40005800000 */
[----:B------:R-:W-:-:S02]  /*38d0*/  FSEL R186, R73, -INF , !P2 ;  /* 0xff80000049ba7808 */ /* 0x000fc40005000000 */
[----:B------:R-:W-:Y:S02]  /*38e0*/  FSEL R177, R75, -INF , !P1 ;  /* 0xff8000004bb17808 */ /* 0x000fe40004800000 */
[----:B------:R-:W-:Y:S02]  /*38f0*/  FSEL R174, R160, -INF , !P5 ;  /* 0xff800000a0ae7808 */ /* 0x000fe40006800000 */
[C---:B------:R-:W-:Y:S02]  /*3900*/  ISETP.GE.AND P3, PT, R61.reuse, R167, PT ;  /* 0x000000a73d00720c */ /* 0x040fe40003f66270 */
[----:B------:R-:W-:Y:S02]  /*3910*/  ISETP.GE.AND P2, PT, R61, R5, PT ;  /* 0x000000053d00720c */ /* 0x000fe40003f46270 */
[C---:B------:R-:W-:Y:S02]  /*3920*/  ISETP.GE.AND P1, PT, R60.reuse, R167, PT ;  /* 0x000000a73c00720c */ /* 0x040fe40003f26270 */
[----:B------:R-:W-:-:S02]  /*3930*/  ISETP.GE.AND P5, PT, R60, R5, PT ;  /* 0x000000053c00720c */ /* 0x000fc40003fa6270 */
[----:B------:R-:W1:Y:S01]  /*3940*/  LDSM.16.M88.4 R60, [R166+0x5800] ;  /* 0x00580000a63c783b */ /* 0x000e620000000200 */
[----:B------:R-:W-:Y:S02]  /*3950*/  LOP3.LUT R72, R2, 0x89, RZ, 0xfc, !PT ;  /* 0x0000008902487812 */ /* 0x000fe400078efcff */
[----:B------:R-:W-:Y:S02]  /*3960*/  FSEL R164, R162, -INF , !P4 ;  /* 0xff800000a2a47808 */ /* 0x000fe40006000000 */
[----:B------:R-:W-:Y:S02]  /*3970*/  FSEL R173, R161, -INF , !P3 ;  /* 0xff800000a1ad7808 */ /* 0x000fe40005800000 */
[C---:B------:R-:W-:Y:S02]  /*3980*/  ISETP.GE.AND P4, PT, R72.reuse, R167, PT ;  /* 0x000000a74800720c */ /* 0x040fe40003f86270 */
[----:B------:R-:W-:Y:S02]  /*3990*/  ISETP.GE.AND P3, PT, R72, R5, PT ;  /* 0x000000054800720c */ /* 0x000fe40003f66270 */
        /* <DEDUP_REMOVED lines=10> */
[----:B------:R-:W-:Y:S01]  /*3a40*/  HMMA.16816.F32 R72, R156, R68, R48 ;  /* 0x000000449c48723c */ /* 0x000fe20000001830 */
[----:B------:R-:W2:Y:S01]  /*3a50*/  LDSM.16.M88.4 R48, [R166+0x6000] ;  /* 0x00600000a630783b */ /* 0x000ea20000000200 */
[C---:B------:R-:W-:Y:S02]  /*3a60*/  LOP3.LUT R64, R2.reuse, 0x98, RZ, 0xfc, !PT ;  /* 0x0000009802407812 */ /* 0x040fe400078efcff */
[----:B------:R-:W-:-:S02]  /*3a70*/  LOP3.LUT R65, R2, 0x99, RZ, 0xfc, !PT ;  /* 0x0000009902417812 */ /* 0x000fc400078efcff */
[----:B------:R-:W-:Y:S02]  /*3a80*/  FSEL R161, R67, -INF , !P3 ;  /* 0xff80000043a17808 */ /* 0x000fe40005800000 */
[----:B------:R-:W-:Y:S01]  /*3a90*/  FSEL R160, R56, -INF , !P2 ;  /* 0xff80000038a07808 */ /* 0x000fe20005000000 */
[C---:B-1----:R-:W-:Y:S01]  /*3aa0*/  HMMA.16816.F32 R68, R156.reuse, R60, R40 ;  /* 0x0000003c9c44723c */ /* 0x042fe20000001828 */
[----:B------:R-:W1:Y:S01]  /*3ab0*/  LDSM.16.M88.4 R40, [R166+0x6800] ;  /* 0x00680000a628783b */ /* 0x000e620000000200 */
[C---:B------:R-:W-:Y:S02]  /*3ac0*/  ISETP.GE.AND P3, PT, R64.reuse, R167, PT ;  /* 0x000000a74000720c */ /* 0x040fe40003f66270 */
[----:B------:R-:W-:Y:S02]  /*3ad0*/  ISETP.GE.AND P2, PT, R64, R5, PT ;  /* 0x000000054000720c */ /* 0x000fe40003f46270 */
[----:B------:R-:W-:Y:S02]  /*3ae0*/  FSEL R140, R58, -INF , !P1 ;  /* 0xff8000003a8c7808 */ /* 0x000fe40004800000 */
[----:B------:R-:W-:Y:S01]  /*3af0*/  FSEL R153, R57, -INF , !P5 ;  /* 0xff80000039997808 */ /* 0x000fe20006800000 */
[----:B------:R-:W-:Y:S01]  /*3b00*/  HMMA.16816.F32 R36, R156, R62, R36 ;  /* 0x0000003e9c24723c */ /* 0x000fe20000001824 */
[----:B------:R-:W-:-:S02]  /*3b10*/  ISETP.GE.AND P1, PT, R65, R167, PT ;  /* 0x000000a74100720c */ /* 0x000fc40003f26270 */
[C---:B------:R-:W-:Y:S02]  /*3b20*/  LOP3.LUT R56, R2.reuse, 0xa0, RZ, 0xfc, !PT ;  /* 0x000000a002387812 */ /* 0x040fe400078efcff */
[----:B------:R-:W-:Y:S02]  /*3b30*/  LOP3.LUT R57, R2, 0xa1, RZ, 0xfc, !PT ;  /* 0x000000a102397812 */ /* 0x000fe400078efcff */
[----:B------:R-:W-:Y:S02]  /*3b40*/  FSEL R139, R59, -INF , !P4 ;  /* 0xff8000003b8b7808 */ /* 0x000fe40006000000 */
[----:B------:R-:W-:Y:S02]  /*3b50*/  FSEL R152, R52, -INF , !P3 ;  /* 0xff80000034987808 */ /* 0x000fe40005800000 */
[----:B------:R-:W-:Y:S02]  /*3b60*/  FSEL R138, R54, -INF , !P2 ;  /* 0xff800000368a7808 */ /* 0x000fe40005000000 */
[----:B------:R-:W-:-:S02]  /*3b70*/  ISETP.GE.AND P5, PT, R65, R5, PT ;  /* 0x000000054100720c */ /* 0x000fc40003fa6270 */
[C---:B------:R-:W-:Y:S02]  /*3b80*/  ISETP.GE.AND P4, PT, R56.reuse, R167, PT ;  /* 0x000000a73800720c */ /* 0x040fe40003f86270 */
[----:B------:R-:W-:Y:S02]  /*3b90*/  ISETP.GE.AND P3, PT, R56, R5, PT ;  /* 0x000000053800720c */ /* 0x000fe40003f66270 */
[----:B------:R-:W-:Y:S02]  /*3ba0*/  ISETP.GE.AND P2, PT, R57, R167, PT ;  /* 0x000000a73900720c */ /* 0x000fe40003f46270 */
[----:B------:R-:W-:Y:S02]  /*3bb0*/  FSEL R141, R53, -INF , !P1 ;  /* 0xff800000358d7808 */ /* 0x000fe40004800000 */
[C---:B------:R-:W-:Y:S01]  /*3bc0*/  LOP3.LUT R52, R2.reuse, 0xa8, RZ, 0xfc, !PT ;  /* 0x000000a802347812 */ /* 0x040fe200078efcff */
[----:B--2---:R-:W-:Y:S01]  /*3bd0*/  HMMA.16816.F32 R28, R156, R50, R28 ;  /* 0x000000329c1c723c */ /* 0x004fe2000000181c */
[----:B------:R-:W-:-:S02]  /*3be0*/  LOP3.LUT R53, R2, 0xa9, RZ, 0xfc, !PT ;  /* 0x000000a902357812 */ /* 0x000fc400078efcff */
[----:B------:R-:W-:Y:S02]  /*3bf0*/  ISETP.GE.AND P1, PT, R57, R5, PT ;  /* 0x000000053900720c */ /* 0x000fe40003f26270 */
[----:B------:R-:W-:Y:S02]  /*3c00*/  FSEL R129, R55, -INF , !P5 ;  /* 0xff80000037817808 */ /* 0x000fe40006800000 */
[----:B------:R-:W-:Y:S01]  /*3c10*/  FSEL R58, R72, -INF , !P4 ;  /* 0xff800000483a7808 */ /* 0x000fe20006000000 */
[----:B-1----:R-:W-:Y:S01]  /*3c20*/  HMMA.16816.F32 R20, R156, R42, R20 ;  /* 0x0000002a9c14723c */ /* 0x002fe20000001814 */
[----:B------:R-:W-:Y:S02]  /*3c30*/  FSEL R56, R74, -INF , !P3 ;  /* 0xff8000004a387808 */ /* 0x000fe40005800000 */
[----:B------:R-:W-:Y:S02]  /*3c40*/  FSEL R57, R73, -INF , !P2 ;  /* 0xff80000049397808 */ /* 0x000fe40005000000 */
[----:B------:R-:W-:-:S02]  /*3c50*/  ISETP.GE.AND P5, PT, R52, R167, PT ;  /* 0x000000a73400720c */ /* 0x000fc40003fa6270 */
[----:B------:R-:W-:Y:S02]  /*3c60*/  ISETP.GE.AND P4, PT, R52, R5, PT ;  /* 0x000000053400720c */ /* 0x000fe40003f86270 */
[C---:B------:R-:W-:Y:S02]  /*3c70*/  ISETP.GE.AND P3, PT, R53.reuse, R167, PT ;  /* 0x000000a73500720c */ /* 0x040fe40003f66270 */
[----:B------:R-:W-:Y:S02]  /*3c80*/  ISETP.GE.AND P2, PT, R53, R5, PT ;  /* 0x000000053500720c */ /* 0x000fe40003f46270 */
[C---:B------:R-:W-:Y:S02]  /*3c90*/  LOP3.LUT R52, R2.reuse, 0xb0, RZ, 0xfc, !PT ;  /* 0x000000b002347812 */ /* 0x040fe400078efcff */
[----:B------:R-:W-:Y:S02]  /*3ca0*/  LOP3.LUT R53, R2, 0xb1, RZ, 0xfc, !PT ;  /* 0x000000b102357812 */ /* 0x000fe400078efcff */
        /* <DEDUP_REMOVED lines=8> */
[C---:B------:R-:W-:Y:S01]  /*3d30*/  LOP3.LUT R44, R2.reuse, 0xb8, RZ, 0xfc, !PT ;  /* 0x000000b8022c7812 */ /* 0x040fe200078efcff */
[----:B------:R-:W-:Y:S01]  /*3d40*/  HMMA.16816.F32 R52, R156, R48, R32 ;  /* 0x000000309c34723c */ /* 0x000fe20000001820 */
[----:B------:R-:W-:Y:S01]  /*3d50*/  LOP3.LUT R45, R2, 0xb9, RZ, 0xfc, !PT ;  /* 0x000000b9022d7812 */ /* 0x000fe200078efcff */
[----:B------:R-:W1:Y:S01]  /*3d60*/  LDSM.16.M88.4 R32, [R166+0x7000] ;  /* 0x00700000a620783b */ /* 0x000e620000000200 */
        /* <DEDUP_REMOVED lines=20> */
[----:B------:R-:W-:Y:S01]  /*3eb0*/  LOP3.LUT R36, R2, 0xc8, RZ, 0xfc, !PT ;  /* 0x000000c802247812 */ /* 0x000fe200078efcff */
[----:B------:R-:W-:-:S04]  /*3ec0*/  DEPBAR.LE SB0, 0x0 ;  /* 0x000080000000791a */ /* 0x000fc80000000000 */
[----:B------:R-:W-:Y:S01]  /*3ed0*/  LOP3.LUT R37, R2, 0xc9, RZ, 0xfc, !PT ;  /* 0x000000c902257812 */ /* 0x000fe200078efcff */
[C---:B-1----:R-:W-:Y:S01]  /*3ee0*/  HMMA.16816.F32 R16, R156.reuse, R32, R16 ;  /* 0x000000209c10723c */ /* 0x042fe20000001810 */
[----:B------:R-:W-:Y:S02]  /*3ef0*/  FSEL R72, R39, -INF , !P4 ;  /* 0xff80000027487808 */ /* 0x000fe40006000000 */
[----:B------:R-:W-:Y:S02]  /*3f00*/  FSEL R74, R52, -INF , !P3 ;  /* 0xff800000344a7808 */ /* 0x000fe40005800000 */
[----:B------:R-:W-:Y:S02]  /*3f10*/  FSEL R71, R54, -INF , !P2 ;  /* 0xff80000036477808 */ /* 0x000fe40005000000 */
[----:B------:R-:W-:Y:S01]  /*3f20*/  FSEL R73, R53, -INF , !P1 ;  /* 0xff80000035497808 */ /* 0x000fe20004800000 */
[----:B------:R-:W-:Y:S01]  /*3f30*/  HMMA.16816.F32 R12, R156, R34, R12 ;  /* 0x000000229c0c723c */ /* 0x000fe2000000180c */
[----:B------:R-:W-:Y:S01]  /*3f40*/  BAR.SYNC.DEFER_BLOCKING 0x0 ;  /* 0x0000000000007b1d */ /* 0x000fe20000010000 */
        /* <DEDUP_REMOVED lines=9> */
[C---:B------:R-:W-:Y:S02]  /*3fe0*/  ISETP.GE.AND P5, PT, R36.reuse, R167, PT ;  /* 0x000000a72400720c */ /* 0x040fe40003fa6270 */
[----:B------:R-:W-:Y:S02]  /*3ff0*/  ISETP.GE.AND P4, PT, R36, R5, PT ;  /* 0x000000052400720c */ /* 0x000fe40003f86270 */
[----:B------:R-:W-:Y:S01]  /*4000*/  ISETP.GE.AND P3, PT, R37, R167, PT ;  /* 0x000000a72500720c */ /* 0x000fe20003f66270 */
[----:B--2---:R-:W-:Y:S01]  /*4010*/  HMMA.16816.F32 R8, R156, R24, R8 ;  /* 0x000000189c08723c */ /* 0x004fe20000001808 */
[----:B------:R-:W-:-:S02]  /*4020*/  FSEL R77, R29, -INF , !P2 ;  /* 0xff8000001d4d7808 */ /* 0x000fc40005000000 */
[C---:B------:R-:W-:Y:S02]  /*4030*/  LOP3.LUT R28, R2.reuse, 0xd8, RZ, 0xfc, !PT ;  /* 0x000000d8021c7812 */ /* 0x040fe400078efcff */
[----:B------:R-:W-:Y:S02]  /*4040*/  LOP3.LUT R29, R2, 0xd9, RZ, 0xfc, !PT ;  /* 0x000000d9021d7812 */ /* 0x000fe400078efcff */
        /* <DEDUP_REMOVED lines=15> */
[C---:B------:R-:W-:Y:S02]  /*4140*/  ISETP.GE.AND P2, PT, R28.reuse, R167, PT ;  /* 0x000000a71c00720c */ /* 0x040fe40003f46270 */
[----:B------:R-:W-:-:S02]  /*4150*/  ISETP.GE.AND P1, PT, R28, R5, PT ;  /* 0x000000051c00720c */ /* 0x000fc40003f26270 */
[----:B------:R-:W-:Y:S02]  /*4160*/  ISETP.GE.AND P5, PT, R29, R167, PT ;  /* 0x000000a71d00720c */ /* 0x000fe40003fa6270 */
[----:B------:R-:W-:Y:S02]  /*4170*/  FSEL R85, R21, -INF , !P4 ;  /* 0xff80000015557808 */ /* 0x000fe40006000000 */
[C---:B------:R-:W-:Y:S02]  /*4180*/  LOP3.LUT R20, R2.reuse, 0xe8, RZ, 0xfc, !PT ;  /* 0x000000e802147812 */ /* 0x040fe400078efcff */
[----:B------:R-:W-:Y:S02]  /*4190*/  LOP3.LUT R21, R2, 0xe9, RZ, 0xfc, !PT ;  /* 0x000000e902157812 */ /* 0x000fe400078efcff */
[----:B------:R-:W-:Y:S02]  /*41a0*/  FSEL R89, R23, -INF , !P3 ;  /* 0xff80000017597808 */ /* 0x000fe40005800000 */
[----:B------:R-:W-:-:S02]  /*41b0*/  FSEL R92, R16, -INF , !P2 ;  /* 0xff800000105c7808 */ /* 0x000fc40005000000 */
[----:B------:R-:W-:Y:S02]  /*41c0*/  FSEL R88, R18, -INF , !P1 ;  /* 0xff80000012587808 */ /* 0x000fe40004800000 */
[----:B------:R-:W-:Y:S02]  /*41d0*/  FSEL R91, R17, -INF , !P5 ;  /* 0xff800000115b7808 */ /* 0x000fe40006800000 */
[----:B------:R-:W-:Y:S02]  /*41e0*/  ISETP.GE.AND P4, PT, R29, R5, PT ;  /* 0x000000051d00720c */ /* 0x000fe40003f86270 */
[C---:B------:R-:W-:Y:S02]  /*41f0*/  ISETP.GE.AND P3, PT, R20.reuse, R167, PT ;  /* 0x000000a71400720c */ /* 0x040fe40003f66270 */
[----:B------:R-:W-:Y:S02]  /*4200*/  ISETP.GE.AND P2, PT, R20, R5, PT ;  /* 0x000000051400720c */ /* 0x000fe40003f46270 */
[----:B------:R-:W-:-:S02]  /*4210*/  ISETP.GE.AND P1, PT, R21, R167, PT ;  /* 0x000000a71500720c */ /* 0x000fc40003f26270 */
[----:B------:R-:W-:Y:S02]  /*4220*/  ISETP.GE.AND P5, PT, R21, R5, PT ;  /* 0x000000051500720c */ /* 0x000fe40003fa6270 */
[C---:B------:R-:W-:Y:S02]  /*4230*/  LOP3.LUT R20, R2.reuse, 0xf0, RZ, 0xfc, !PT ;  /* 0x000000f002147812 */ /* 0x040fe400078efcff */
[----:B------:R-:W-:Y:S02]  /*4240*/  LOP3.LUT R16, R2, 0xf1, RZ, 0xfc, !PT ;  /* 0x000000f102107812 */ /* 0x000fe400078efcff */
[----:B------:R-:W-:Y:S02]  /*4250*/  FSEL R87, R19, -INF , !P4 ;  /* 0xff80000013577808 */ /* 0x000fe40006000000 */
        /* <DEDUP_REMOVED lines=8> */
[C---:B------:R-:W-:Y:S02]  /*42e0*/  LOP3.LUT R12, R2.reuse, 0xf8, RZ, 0xfc, !PT ;  /* 0x000000f8020c7812 */ /* 0x040fe400078efcff */
[C---:B------:R-:W-:Y:S02]  /*42f0*/  ISETP.GE.AND P5, PT, R2.reuse, R167, PT ;  /* 0x000000a70200720c */ /* 0x040fe40003fa6270 */
[----:B------:R-:W-:Y:S02]  /*4300*/  LOP3.LUT R2, R2, 0xf9, RZ, 0xfc, !PT ;  /* 0x000000f902027812 */ /* 0x000fe400078efcff */
[----:B------:R-:W-:Y:S02]  /*4310*/  FSEL R98, R8, -INF , !P4 ;  /* 0xff80000008627808 */ /* 0x000fe40006000000 */
[----:B------:R-:W-:Y:S02]  /*4320*/  FSEL R94, R10, -INF , !P3 ;  /* 0xff8000000a5e7808 */ /* 0x000fe40005800000 */
[----:B------:R-:W-:-:S02]  /*4330*/  FSEL R97, R9, -INF , !P2 ;  /* 0xff80000009617808 */ /* 0x000fc40005000000 */
[----:B------:R-:W-:Y:S02]  /*4340*/  FSEL R93, R11, -INF , !P1 ;  /* 0xff8000000b5d7808 */ /* 0x000fe40004800000 */
[-C--:B------:R-:W-:Y:S02]  /*4350*/  ISETP.GE.AND P4, PT, R12, R167.reuse, PT ;  /* 0x000000a70c00720c */ /* 0x080fe40003f86270 */
[----:B------:R-:W-:Y:S02]  /*4360*/  ISETP.GE.AND P3, PT, R2, R167, PT ;  /* 0x000000a70200720c */ /* 0x000fe40003f66270 */
[-C--:B------:R-:W-:Y:S02]  /*4370*/  ISETP.GE.AND P2, PT, R12, R5.reuse, PT ;  /* 0x000000050c00720c */ /* 0x080fe40003f46270 */
[----:B------:R-:W-:Y:S02]  /*4380*/  ISETP.GE.AND P1, PT, R2, R5, PT ;  /* 0x000000050200720c */ /* 0x000fe40003f26270 */
[----:B------:R-:W-:-:S02]  /*4390*/  LOP3.LUT R5, R182, R183, RZ, 0xfc, !PT ;  /* 0x000000b7b6057212 */ /* 0x000fc400078efcff */
[----:B------:R-:W-:Y:S02]  /*43a0*/  FSEL R132, R132, -INF , !P5 ;  /* 0xff80000084847808 */ /* 0x000fe40006800000 */
[----:B------:R-:W-:Y:S02]  /*43b0*/  FSEL R103, R168, -INF , !P4 ;  /* 0xff800000a8677808 */ /* 0x000fe40006000000 */
[----:B------:R-:W-:Y:S02]  /*43c0*/  FSEL R101, R170, -INF , !P2 ;  /* 0xff800000aa657808 */ /* 0x000fe40005000000 */
[----:B------:R-:W-:Y:S02]  /*43d0*/  FSEL R102, R169, -INF , !P3 ;  /* 0xff800000a9667808 */ /* 0x000fe40005800000 */
[----:B------:R-:W-:Y:S02]  /*43e0*/  FSEL R100, R171, -INF , !P1 ;  /* 0xff800000ab647808 */ /* 0x000fe40004800000 */
[----:B------:R-:W-:Y:S01]  /*43f0*/  IADD3 R167, R231, 0x7800, RZ ;  /* 0x00007800e7a77810 */ /* 0x000fe20007ffe0ff */
[----:B------:R-:W-:Y:S05]  /*4400*/  @!P0 BRA `(.L_x_2194) ;  /* 0x0000074000008947 */ /* 0x000fea0003800000 */
[----:B------:R-:W-:Y:S05]  /*4410*/  @P6 BRA `(.L_x_2195) ;  /* 0x0000039000006947 */ /* 0x000fea0003800000 */
[----:B------:R-:W1:Y:S01]  /*4420*/  I2F.RP R14, R181 ;  /* 0x000000b5000e7306 */ /* 0x000e620000209400 */
[----:B------:R-:W-:-:S02]  /*4430*/  IABS R10, R0 ;  /* 0x00000000000a7213 */ /* 0x000fc40000000000 */
[C---:B------:R-:W-:Y:S02]  /*4440*/  IADD3 R12, R0.reuse, -0x100, RZ ;  /* 0xffffff00000c7810 */ /* 0x040fe40007ffe0ff */
[----:B------:R-:W-:Y:S02]  /*4450*/  LOP3.LUT R0, R0, c[0x0][0x2d0], RZ, 0x3c, !PT ;  /* 0x0000b40000007a12 */ /* 0x000fe400078e3cff */
[----:B------:R-:W-:Y:S02]  /*4460*/  IABS R8, R12 ;  /* 0x0000000c00087213 */ /* 0x000fe40000000000 */
[----:B------:R-:W-:Y:S02]  /*4470*/  LOP3.LUT R12, R12, c[0x0][0x2d0], RZ, 0x3c, !PT ;  /* 0x0000b4000c0c7a12 */ /* 0x000fe400078e3cff */
[----:B------:R-:W-:Y:S01]  /*4480*/  ISETP.GE.AND P3, PT, R0, RZ, PT ;  /* 0x000000ff0000720c */ /* 0x000fe20003f66270 */
[----:B-1----:R-:W1:Y:S02]  /*4490*/  MUFU.RCP R14, R14 ;  /* 0x0000000e000e7308 */ /* 0x002e640000001000 */
[----:B-1----:R-:W-:-:S06]  /*44a0*/  IADD3 R14, R14, 0xffffffe, RZ ;  /* 0x0ffffffe0e0e7810 */ /* 0x002fcc0007ffe0ff */
[----:B------:R-:W1:Y:S02]  /*44b0*/  F2I.FTZ.U32.TRUNC.NTZ R15, R14 ;  /* 0x0000000e000f7305 */ /* 0x000e64000021f000 */
[----:B-1----:R-:W-:Y:S02]  /*44c0*/  IMAD.MOV R11, RZ, RZ, -R15 ;  /* 0x000000ffff0b7224 */ /* 0x002fe400078e0a0f */
[----:B------:R-:W-:Y:S02]  /*44d0*/  IMAD.MOV.U32 R14, RZ, RZ, RZ ;  /* 0x000000ffff0e7224 */ /* 0x000fe400078e00ff */
[----:B------:R-:W-:-:S04]  /*44e0*/  IMAD R11, R11, R181, RZ ;  /* 0x000000b50b0b7224 */ /* 0x000fc800078e02ff */
[----:B------:R-:W-:-:S06]  /*44f0*/  IMAD.HI.U32 R11, R15, R11, R14 ;  /* 0x0000000b0f0b7227 */ /* 0x000fcc00078e000e */
[----:B------:R-:W-:-:S04]  /*4500*/  IMAD.HI.U32 R13, R11, R10, RZ ;  /* 0x0000000a0b0d7227 */ /* 0x000fc800078e00ff */
[----:B------:R-:W-:Y:S01]  /*4510*/  IMAD.HI.U32 R11, R11, R8, RZ ;  /* 0x000000080b0b7227 */ /* 0x000fe200078e00ff */
[----:B------:R-:W-:-:S03]  /*4520*/  IADD3 R9, -R13, RZ, RZ ;  /* 0x000000ff0d097210 */ /* 0x000fc60007ffe1ff */
[----:B------:R-:W-:Y:S02]  /*4530*/  IMAD.MOV R2, RZ, RZ, -R11 ;  /* 0x000000ffff027224 */ /* 0x000fe400078e0a0b */
[C---:B------:R-:W-:Y:S02]  /*4540*/  IMAD R9, R181.reuse, R9, R10 ;  /* 0x00000009b5097224 */ /* 0x040fe400078e020a */
[C---:B------:R-:W-:Y:S01]  /*4550*/  IMAD R2, R181.reuse, R2, R8 ;  /* 0x00000002b5027224 */ /* 0x040fe200078e0208 */
[----:B------:R-:W-:Y:S02]  /*4560*/  LOP3.LUT R8, RZ, c[0x0][0x2d0], RZ, 0x33, !PT ;  /* 0x0000b400ff087a12 */ /* 0x000fe400078e33ff */
[C---:B------:R-:W-:Y:S02]  /*4570*/  ISETP.GT.U32.AND P1, PT, R181.reuse, R9, PT ;  /* 0x00000009b500720c */ /* 0x040fe40003f24070 */
[----:B------:R-:W-:-:S11]  /*4580*/  ISETP.GT.U32.AND P2, PT, R181, R2, PT ;  /* 0x00000002b500720c */ /* 0x000fd60003f44070 */
[----:B------:R-:W-:Y:S01]  /*4590*/  @!P1 IMAD.IADD R9, R9, 0x1, -R181 ;  /* 0x0000000109099824 */ /* 0x000fe200078e0ab5 */
[----:B------:R-:W-:Y:S02]  /*45a0*/  @!P1 IADD3 R13, R13, 0x1, RZ ;  /* 0x000000010d0d9810 */ /* 0x000fe40007ffe0ff */
[-C--:B------:R-:W-:Y:S02]  /*45b0*/  @!P2 IADD3 R2, R2, -R181.reuse, RZ ;  /* 0x800000b50202a210 */ /* 0x080fe40007ffe0ff */
[-C--:B------:R-:W-:Y:S02]  /*45c0*/  ISETP.GE.U32.AND P5, PT, R9, R181.reuse, PT ;  /* 0x000000b50900720c */ /* 0x080fe40003fa6070 */
[----:B------:R-:W-:Y:S02]  /*45d0*/  ISETP.GE.U32.AND P4, PT, R2, R181, PT ;  /* 0x000000b50200720c */ /* 0x000fe40003f86070 */
[----:B------:R-:W-:Y:S02]  /*45e0*/  ISETP.GE.AND P1, PT, R12, RZ, PT ;  /* 0x000000ff0c00720c */ /* 0x000fe40003f26270 */
[----:B------:R-:W-:-:S02]  /*45f0*/  @!P2 IADD3 R11, R11, 0x1, RZ ;  /* 0x000000010b0ba810 */ /* 0x000fc40007ffe0ff */
[----:B------:R-:W-:-:S05]  /*4600*/  ISETP.NE.AND P2, PT, RZ, c[0x0][0x2d0], PT ;  /* 0x0000b400ff007a0c */ /* 0x000fca0003f45270 */
[----:B------:R-:W-:Y:S02]  /*4610*/  @P5 IADD3 R13, R13, 0x1, RZ ;  /* 0x000000010d0d5810 */ /* 0x000fe40007ffe0ff */
[----:B------:R-:W-:-:S03]  /*4620*/  @P4 IADD3 R11, R11, 0x1, RZ ;  /* 0x000000010b0b4810 */ /* 0x000fc60007ffe0ff */
[----:B------:R-:W-:Y:S01]  /*4630*/  IMAD.MOV.U32 R0, RZ, RZ, R13 ;  /* 0x000000ffff007224 */ /* 0x000fe200078e000d */
[----:B------:R-:W-:-:S03]  /*4640*/  @!P1 IADD3 R11, -R11, RZ, RZ ;  /* 0x000000ff0b0b9210 */ /* 0x000fc60007ffe1ff */
[----:B------:R-:W-:-:S05]  /*4650*/  @!P3 IMAD.MOV R0, RZ, RZ, -R0 ;  /* 0x000000ffff00b224 */ /* 0x000fca00078e0a00 */
[C---:B------:R-:W-:Y:S02]  /*4660*/  SEL R0, R8.reuse, R0, !P2 ;  /* 0x0000000008007207 */ /* 0x040fe40005000000 */
[----:B------:R-:W-:-:S03]  /*4670*/  SEL R8, R8, R11, !P2 ;  /* 0x0000000b08087207 */ /* 0x000fc60005000000 */
[----:B------:R-:W-:-:S04]  /*4680*/  IMAD.WIDE R12, R0, 0x4, R244 ;  /* 0x00000004000c7825 */ /* 0x000fc800078e02f4 */
[----:B------:R-:W-:Y:S01]  /*4690*/  IMAD.WIDE R10, R8, 0x4, R244 ;  /* 0x00000004080a7825 */ /* 0x000fe200078e02f4 */
[----:B------:R-:W2:Y:S04]  /*46a0*/  LDG.E R2, [R12.64] ;  /* 0x0000000a0c027981 */ /* 0x000ea8000c1e1900 */
[----:B------:R1:W2:Y:S01]  /*46b0*/  LDG.E R9, [R10.64] ;  /* 0x0000000a0a097981 */ /* 0x0002a2000c1e1900 */
[----:B------:R-:W-:Y:S02]  /*46c0*/  IMAD.IADD R0, R0, 0x1, -R8 ;  /* 0x0000000100007824 */ /* 0x000fe400078e0a08 */
[----:B------:R-:W-:-:S04]  /*46d0*/  IMAD.MOV.U32 R8, RZ, RZ, c[0x0][0x2d0] ;  /* 0x0000b400ff087624 */ /* 0x000fc800078e00ff */
[----:B------:R-:W-:-:S05]  /*46e0*/  IMAD R8, R0, R8, -0x100 ;  /* 0xffffff0000087424 */ /* 0x000fca00078e0208 */
[----:B------:R-:W-:-:S05]  /*46f0*/  SHF.R.S32.HI R0, RZ, 0x1f, R8 ;  /* 0x0000001fff007819 */ /* 0x000fca0000011408 */
[----:B------:R-:W-:-:S04]  /*4700*/  IMAD R0, R0, c[0x0][0x198], RZ ;  /* 0x0000660000007a24 */ /* 0x000fc800078e02ff */
[C---:B------:R-:W-:Y:S02]  /*4710*/  IMAD R0, R8.reuse, c[0x0][0x19c], R0 ;  /* 0x0000670008007a24 */ /* 0x040fe400078e0200 */
[----:B-1----:R-:W-:-:S04]  /*4720*/  IMAD.WIDE.U32 R10, R8, c[0x0][0x198], RZ ;  /* 0x00006600080a7a25 */ /* 0x002fc800078e00ff */
[----:B------:R-:W-:Y:S01]  /*4730*/  IMAD.IADD R11, R11, 0x1, R0 ;  /* 0x000000010b0b7824 */ /* 0x000fe200078e0200 */
[----:B--2---:R-:W-:-:S04]  /*4740*/  IADD3 R9, -R2, R9, RZ ;  /* 0x0000000902097210 */ /* 0x004fc80007ffe1ff */
[----:B------:R-:W-:Y:S01]  /*4750*/  SHF.R.S32.HI R2, RZ, 0x1f, R9 ;  /* 0x0000001fff027819 */ /* 0x000fe20000011409 */
[----:B------:R-:W-:-:S04]  /*4760*/  IMAD.WIDE.U32 R10, R9, c[0x0][0x180], R10 ;  /* 0x00006000090a7a25 */ /* 0x000fc800078e000a */
[----:B------:R-:W-:-:S04]  /*4770*/  IMAD R2, R2, c[0x0][0x180], RZ ;  /* 0x0000600002027a24 */ /* 0x000fc800078e02ff */
[----:B------:R-:W-:-:S05]  /*4780*/  IMAD R2, R9, c[0x0][0x184], R2 ;  /* 0x0000610009027a24 */ /* 0x000fca00078e0202 */
[----:B------:R-:W-:Y:S01]  /*4790*/  IADD3 R2, R11, R2, RZ ;  /* 0x000000020b027210 */ /* 0x000fe20007ffe0ff */
[----:B------:R-:W-:Y:S05]  /*47a0*/  BRA `(.L_x_2196) ;  /* 0x0000004000007947 */ /* 0x000fea0003800000 */
.L_x_2195:
[----:B------:R-:W-:-:S04]  /*47b0*/  ULEA UR4, -UR4, URZ, 0x8 ;  /* 0x0000003f04047291 */ /* 0x000fc8000f8e413f */
[----:B------:R-:W-:Y:S02]  /*47c0*/  USHF.R.S32.HI UR6, URZ, 0x1f, UR4 ;  /* 0x0000001f3f067899 */ /* 0x000fe40008011404 */
[----:B------:R-:W-:-:S04]  /*47d0*/  MOV R10, UR4 ;  /* 0x00000004000a7c02 */ /* 0x000fc80008000f00 */
[----:B------:R-:W-:Y:S02]  /*47e0*/  MOV R2, UR6 ;  /* 0x0000000600027c02 */ /* 0x000fe40008000f00 */
.L_x_2196:
        /* <DEDUP_REMOVED lines=47> */
[----:B----4-:R-:W-:-:S04]  /*4ae0*/  IADD3 R8, P1, R12, UR9, RZ ;  /* 0x000000090c087c10 */ /* 0x010fc8000ff3e0ff */
[----:B------:R-:W-:Y:S02]  /*4af0*/  IADD3.X R9, R13, UR5, RZ, P1, !PT ;  /* 0x000000050d097c10 */ /* 0x000fe40008ffe4ff */
[----:B--2---:R-:W-:-:S03]  /*4b00*/  IADD3 R10, P1, R8, UR9, RZ ;  /* 0x00000009080a7c10 */ /* 0x004fc6000ff3e0ff */
[----:B------:R3:W-:Y:S01]  /*4b10*/  LDGSTS.E.BYPASS.LTC128B.128 [R242+0x9000], [R8.64] ;  /* 0x0900000008f27fae */ /* 0x0007e2000b901d4a */
[----:B------:R-:W-:-:S05]  /*4b20*/  IADD3.X R11, R9, UR5, RZ, P1, !PT ;  /* 0x00000005090b7c10 */ /* 0x000fca0008ffe4ff */
[----:B------:R3:W-:Y:S04]  /*4b30*/  LDGSTS.E.BYPASS.LTC128B.128 [R242+0x9800], [R10.64] ;  /* 0x098000000af27fae */ /* 0x0007e8000b901d4a */
[----:B------:R-:W0:Y:S02]  /*4b40*/  LDGDEPBAR ;  /* 0x00000000000079af */ /* 0x000e240000000000 */
.L_x_2194:
        /* <DEDUP_REMOVED lines=126> */
[----:B------:R-:W-:Y:S01]  /*5330*/  SHF.L.U32 R229, R5, 0x1, RZ ;  /* 0x0000000105e57819 */ /* 0x000fe200000006ff */
[----:B---3--:R-:W1:Y:S04]  /*5340*/  SHFL.BFLY PT, R9, R2, 0x2, 0x1f ;  /* 0x0c401f0002097f89 */ /* 0x008e6800000e0000 */
[----:B------:R-:W2:Y:S04]  /*5350*/  SHFL.BFLY PT, R8, R0, 0x2, 0x1f ;  /* 0x0c401f0000087f89 */ /* 0x000ea800000e0000 */
[----:B------:R-:W-:Y:S04]  /*5360*/  LDSM.16.MT88.4 R20, [R229+0xa000] ;  /* 0x00a00000e514783b */ /* 0x000fe80000004200 */
[----:B------:R-:W-:Y:S01]  /*5370*/  LDSM.16.MT88.4 R32, [R229+0xa800] ;  /* 0x00a80000e520783b */ /* 0x000fe20000004200 */
[----:B-1----:R-:W-:-:S02]  /*5380*/  FMNMX.FTZ R9, R2, R9, !PT ;  /* 0x0000000902097209 */ /* 0x002fc40007810000 */
[----:B--2---:R-:W-:-:S03]  /*5390*/  FMNMX.FTZ R8, R0, R8, !PT ;  /* 0x0000000800087209 */ /* 0x004fc60007810000 */
[----:B------:R-:W1:Y:S04]  /*53a0*/  SHFL.BFLY PT, R2, R9, 0x1, 0x1f ;  /* 0x0c201f0009027f89 */ /* 0x000e6800000e0000 */
[----:B------:R-:W2:Y:S01]  /*53b0*/  SHFL.BFLY PT, R0, R8, 0x1, 0x1f ;  /* 0x0c201f0008007f89 */ /* 0x000ea200000e0000 */
[----:B-1----:R-:W-:-:S04]  /*53c0*/  FMNMX.FTZ R2, R9, R2, !PT ;  /* 0x0000000209027209 */ /* 0x002fc80007810000 */
[C---:B------:R-:W-:Y:S01]  /*53d0*/  FSETP.NEU.FTZ.AND P1, PT, R2.reuse, -INF , PT ;  /* 0xff8000000200780b */ /* 0x040fe20003f3d000 */
[----:B------:R-:W-:Y:S01]  /*53e0*/  FMUL.FTZ R109, R2, c[0x0][0x23c] ;  /* 0x00008f00026d7a20 */ /* 0x000fe20000410000 */
[----:B--2---:R-:W-:-:S04]  /*53f0*/  FMNMX.FTZ R0, R8, R0, !PT ;  /* 0x0000000008007209 */ /* 0x004fc80007810000 */
[----:B------:R-:W-:Y:S01]  /*5400*/  FSEL R109, R109, RZ, P1 ;  /* 0x000000ff6d6d7208 */ /* 0x000fe20000800000 */
[C---:B------:R-:W-:Y:S01]  /*5410*/  FMUL.FTZ R104, R0.reuse, c[0x0][0x23c] ;  /* 0x00008f0000687a20 */ /* 0x040fe20000410000 */
[----:B------:R-:W-:-:S03]  /*5420*/  FSETP.NEU.FTZ.AND P1, PT, R0, -INF , PT ;  /* 0xff8000000000780b */ /* 0x000fc60003f3d000 */
[--C-:B------:R-:W-:Y:S01]  /*5430*/  FFMA.FTZ R106, R228, c[0x0][0x23c], -R109.reuse ;  /* 0x00008f00e46a7a23 */ /* 0x100fe2000001086d */
[-C--:B------:R-:W-:Y:S01]  /*5440*/  IADD3 R228, R3, R229.reuse, RZ ;  /* 0x000000e503e47210 */ /* 0x080fe20007ffe0ff */
[--C-:B------:R-:W-:Y:S01]  /*5450*/  FFMA.FTZ R105, R227, c[0x0][0x23c], -R109.reuse ;  /* 0x00008f00e3697a23 */ /* 0x100fe2000001086d */
[----:B------:R-:W-:Y:S01]  /*5460*/  FSEL R104, R104, RZ, P1 ;  /* 0x000000ff68687208 */ /* 0x000fe20000800000 */
[--C-:B------:R-:W-:Y:S01]  /*5470*/  FFMA.FTZ R108, R132, c[0x0][0x23c], -R109.reuse ;  /* 0x00008f00846c7a23 */ /* 0x100fe2000001086d */
[----:B------:R-:W-:Y:S01]  /*5480*/  IADD3 R227, R4, R229, RZ ;  /* 0x000000e504e37210 */ /* 0x000fe20007ffe0ff */
[----:B------:R-:W1:Y:S01]  /*5490*/  LDSM.16.MT88.4 R12, [R228+0xa000] ;  /* 0x00a00000e40c783b */ /* 0x000e620000004200 */
[----:B------:R-:W-:Y:S01]  /*54a0*/  FFMA.FTZ R107, R211, c[0x0][0x23c], -R109 ;  /* 0x00008f00d36b7a23 */ /* 0x000fe2000001086d */
[----:B------:R-:W-:Y:S01]  /*54b0*/  MUFU.EX2 R106, R106 ;  /* 0x0000006a006a7308 */ /* 0x000fe20000000800 */
[--C-:B------:R-:W-:Y:S01]  /*54c0*/  FFMA.FTZ R112, R226, c[0x0][0x23c], -R104.reuse ;  /* 0x00008f00e2707a23 */ /* 0x100fe20000010868 */
[----:B------:R-:W-:Y:S01]  /*54d0*/  IADD3 R226, R3, R227, RZ ;  /* 0x000000e303e27210 */ /* 0x000fe20007ffe0ff */
[--C-:B------:R-:W-:Y:S01]  /*54e0*/  FFMA.FTZ R113, R6, c[0x0][0x23c], -R104.reuse ;  /* 0x00008f0006717a23 */ /* 0x100fe20000010868 */
[----:B------:R-:W-:Y:S01]  /*54f0*/  LDSM.16.MT88.4 R28, [R228+0xa800] ;  /* 0x00a80000e41c783b */ /* 0x000fe20000004200 */
[----:B------:R-:W-:-:S02]  /*5500*/  FFMA.FTZ R111, R7, c[0x0][0x23c], -R104 ;  /* 0x00008f00076f7a23 */ /* 0x000fc40000010868 */
[----:B------:R-:W-:Y:S01]  /*5510*/  FFMA.FTZ R110, R210, c[0x0][0x23c], -R104 ;  /* 0x00008f00d26e7a23 */ /* 0x000fe20000010868 */
[----:B------:R-:W2:Y:S01]  /*5520*/  LDSM.16.MT88.4 R4, [R227+0xa000] ;  /* 0x00a00000e304783b */ /* 0x000ea20000004200 */
[----:B------:R-:W-:Y:S01]  /*5530*/  MUFU.EX2 R108, R108 ;  /* 0x0000006c006c7308 */ /* 0x000fe20000000800 */
[--C-:B------:R-:W-:Y:S02]  /*5540*/  FFMA.FTZ R114, R209, c[0x0][0x23c], -R109.reuse ;  /* 0x00008f00d1727a23 */ /* 0x100fe4000001086d */
[----:B------:R-:W3:Y:S01]  /*5550*/  LDSM.16.MT88.4 R44, [R226+0xa000] ;  /* 0x00a00000e22c783b */ /* 0x000ee20000004200 */
[--C-:B------:R-:W-:Y:S02]  /*5560*/  FFMA.FTZ R122, R208, c[0x0][0x23c], -R109.reuse ;  /* 0x00008f00d07a7a23 */ /* 0x100fe4000001086d */
[--C-:B------:R-:W-:Y:S01]  /*5570*/  FFMA.FTZ R121, R207, c[0x0][0x23c], -R109.reuse ;  /* 0x00008f00cf797a23 */ /* 0x100fe2000001086d */
[----:B------:R-:W4:Y:S01]  /*5580*/  LDSM.16.MT88.4 R52, [R227+0xa800] ;  /* 0x00a80000e334783b */ /* 0x000f220000004200 */
[----:B------:R-:W5:Y:S01]  /*5590*/  MUFU.EX2 R107, R107 ;  /* 0x0000006b006b7308 */ /* 0x000f620000000800 */
[----:B------:R-:W-:-:S02]  /*55a0*/  FFMA.FTZ R120, R120, c[0x0][0x23c], -R109 ;  /* 0x00008f0078787a23 */ /* 0x000fc4000001086d */
[--C-:B------:R-:W-:Y:S01]  /*55b0*/  FFMA.FTZ R117, R206, c[0x0][0x23c], -R104.reuse ;  /* 0x00008f00ce757a23 */ /* 0x100fe20000010868 */
[----:B------:R-:W1:Y:S01]  /*55c0*/  LDSM.16.MT88.4 R48, [R226+0xa800] ;  /* 0x00a80000e230783b */ /* 0x000e620000004200 */
[--C-:B------:R-:W-:Y:S02]  /*55d0*/  FFMA.FTZ R116, R205, c[0x0][0x23c], -R104.reuse ;  /* 0x00008f00cd747a23 */ /* 0x100fe40000010868 */
[--C-:B------:R-:W-:Y:S01]  /*55e0*/  FFMA.FTZ R115, R204, c[0x0][0x23c], -R104.reuse ;  /* 0x00008f00cc737a23 */ /* 0x100fe20000010868 */
[----:B------:R-:W2:Y:S01]  /*55f0*/  MUFU.EX2 R105, R105 ;  /* 0x0000006900697308 */ /* 0x000ea20000000800 */
[----:B------:R-:W-:Y:S02]  /*5600*/  FFMA.FTZ R3, R203, c[0x0][0x23c], -R104 ;  /* 0x00008f00cb037a23 */ /* 0x000fe40000010868 */
[--C-:B------:R-:W-:Y:S02]  /*5610*/  FFMA.FTZ R119, R202, c[0x0][0x23c], -R109.reuse ;  /* 0x00008f00ca777a23 */ /* 0x100fe4000001086d */
[----:B------:R-:W-:-:S02]  /*5620*/  FFMA.FTZ R118, R118, c[0x0][0x23c], -R109 ;  /* 0x00008f0076767a23 */ /* 0x000fc4000001086d */
[--C-:B------:R-:W-:Y:S01]  /*5630*/  FFMA.FTZ R123, R123, c[0x0][0x23c], -R109.reuse ;  /* 0x00008f007b7b7a23 */ /* 0x100fe2000001086d */
[----:B------:R-:W-:Y:S01]  /*5640*/  MUFU.EX2 R113, R113 ;  /* 0x0000007100717308 */ /* 0x000fe20000000800 */
[----:B-----5:R-:W-:Y:S01]  /*5650*/  F2FP.PACK_AB R36, R107, R108 ;  /* 0x0000006c6b24723e */ /* 0x020fe200000000ff */
[----:B------:R-:W-:Y:S02]  /*5660*/  FFMA.FTZ R124, R124, c[0x0][0x23c], -R109 ;  /* 0x00008f007c7c7a23 */ /* 0x000fe4000001086d */
[--C-:B------:R-:W-:Y:S02]  /*5670*/  FFMA.FTZ R125, R125, c[0x0][0x23c], -R104.reuse ;  /* 0x00008f007d7d7a23 */ /* 0x100fe40000010868 */
[--C-:B------:R-:W-:Y:S02]  /*5680*/  FFMA.FTZ R126, R126, c[0x0][0x23c], -R104.reuse ;  /* 0x00008f007e7e7a23 */ /* 0x100fe40000010868 */
[----:B------:R-:W5:Y:S01]  /*5690*/  MUFU.EX2 R112, R112 ;  /* 0x0000007000707308 */ /* 0x000f620000000800 */
[----:B--2---:R-:W-:Y:S01]  /*56a0*/  F2FP.PACK_AB R38, R105, R106 ;  /* 0x0000006a6926723e */ /* 0x004fe200000000ff */
[----:B------:R-:W-:-:S02]  /*56b0*/  FFMA.FTZ R127, R127, c[0x0][0x23c], -R104 ;  /* 0x00008f007f7f7a23 */ /* 0x000fc40000010868 */
[--C-:B------:R-:W-:Y:S02]  /*56c0*/  FFMA.FTZ R128, R128, c[0x0][0x23c], -R104.reuse ;  /* 0x00008f0080807a23 */ /* 0x100fe40000010868 */
[--C-:B------:R-:W-:Y:S02]  /*56d0*/  FFMA.FTZ R131, R201, c[0x0][0x23c], -R109.reuse ;  /* 0x00008f00c9837a23 */ /* 0x100fe4000001086d */
[----:B------:R-:W-:Y:S01]  /*56e0*/  MUFU.EX2 R111, R111 ;  /* 0x0000006f006f7308 */ /* 0x000fe20000000800 */
[--C-:B------:R-:W-:Y:S02]  /*56f0*/  FFMA.FTZ R130, R199, c[0x0][0x23c], -R109.reuse ;  /* 0x00008f00c7827a23 */ /* 0x100fe4000001086d */
[--C-:B------:R-:W-:Y:S02]  /*5700*/  FFMA.FTZ R132, R200, c[0x0][0x23c], -R109.reuse ;  /* 0x00008f00c8847a23 */ /* 0x100fe4000001086d */
[----:B------:R-:W-:Y:S02]  /*5710*/  FFMA.FTZ R133, R133, c[0x0][0x23c], -R109 ;  /* 0x00008f0085857a23 */ /* 0x000fe4000001086d */
[--C-:B------:R-:W-:Y:S01]  /*5720*/  FFMA.FTZ R134, R134, c[0x0][0x23c], -R104.reuse ;  /* 0x00008f0086867a23 */ /* 0x100fe20000010868 */
[----:B------:R-:W2:Y:S01]  /*5730*/  MUFU.EX2 R110, R110 ;  /* 0x0000006e006e7308 */ /* 0x000ea20000000800 */
[----:B-----5:R-:W-:Y:S01]  /*5740*/  F2FP.PACK_AB R37, R112, R113 ;  /* 0x000000717025723e */ /* 0x020fe200000000ff */
        /* <DEDUP_REMOVED lines=8> */
[----:B--2---:R-:W-:Y:S01]  /*57d0*/  F2FP.PACK_AB R39, R110, R111 ;  /* 0x0000006f6e27723e */ /* 0x004fe200000000ff */
[----:B------:R-:W2:Y:S01]  /*57e0*/  MUFU.EX2 R122, R122 ;  /* 0x0000007a007a7308 */ /* 0x000ea20000000800 */
[----:B------:R-:W-:-:S02]  /*57f0*/  FFMA.FTZ R146, R146, c[0x0][0x23c], -R104 ;  /* 0x00008f0092927a23 */ /* 0x000fc40000010868 */
[--C-:B------:R-:W-:Y:S02]  /*5800*/  FFMA.FTZ R147, R147, c[0x0][0x23c], -R104.reuse ;  /* 0x00008f0093937a23 */ /* 0x100fe40000010868 */
[--C-:B------:R-:W-:Y:S01]  /*5810*/  FFMA.FTZ R148, R148, c[0x0][0x23c], -R104.reuse ;  /* 0x00008f0094947a23 */ /* 0x100fe20000010868 */
[C---:B-1----:R-:W-:Y:S01]  /*5820*/  HMMA.16816.F32 R16, R36.reuse, R12, RZ ;  /* 0x0000000c2410723c */ /* 0x042fe200000018ff */
[--C-:B------:R-:W-:Y:S01]  /*5830*/  FFMA.FTZ R149, R149, c[0x0][0x23c], -R104.reuse ;  /* 0x00008f0095957a23 */ /* 0x100fe20000010868 */
[----:B------:R-:W-:Y:S01]  /*5840*/  MUFU.EX2 R121, R121 ;  /* 0x0000007900797308 */ /* 0x000fe20000000800 */
[--C-:B------:R-:W-:Y:S02]  /*5850*/  FFMA.FTZ R151, R151, c[0x0][0x23c], -R109.reuse ;  /* 0x00008f0097977a23 */ /* 0x100fe4000001086d */
[--C-:B------:R-:W-:Y:S02]  /*5860*/  FFMA.FTZ R150, R150, c[0x0][0x23c], -R109.reuse ;  /* 0x00008f0096967a23 */ /* 0x100fe4000001086d */
[--C-:B------:R-:W-:Y:S01]  /*5870*/  FFMA.FTZ R154, R154, c[0x0][0x23c], -R109.reuse ;  /* 0x00008f009a9a7a23 */ /* 0x100fe2000001086d */
[----:B------:R-:W-:Y:S01]  /*5880*/  HMMA.16816.F32 R12, R36, R14, RZ ;  /* 0x0000000e240c723c */ /* 0x000fe200000018ff */
[----:B------:R-:W-:Y:S01]  /*5890*/  FFMA.FTZ R155, R155, c[0x0][0x23c], -R109 ;  /* 0x00008f009b9b7a23 */ /* 0x000fe2000001086d */
[----:B------:R-:W-:Y:S01]  /*58a0*/  MUFU.EX2 R120, R120 ;  /* 0x0000007800787308 */ /* 0x000fe20000000800 */
[----:B------:R-:W-:-:S02]  /*58b0*/  FFMA.FTZ R156, R198, c[0x0][0x23c], -R104 ;  /* 0x00008f00c69c7a23 */ /* 0x000fc40000010868 */
[--C-:B------:R-:W-:Y:S02]  /*58c0*/  FFMA.FTZ R157, R196, c[0x0][0x23c], -R104.reuse ;  /* 0x00008f00c49d7a23 */ /* 0x100fe40000010868 */
[--C-:B------:R-:W-:Y:S01]  /*58d0*/  FFMA.FTZ R158, R197, c[0x0][0x23c], -R104.reuse ;  /* 0x00008f00c59e7a23 */ /* 0x100fe20000010868 */
[C---:B------:R-:W-:Y:S01]  /*58e0*/  HMMA.16816.F32 R24, R36.reuse, R20, RZ ;  /* 0x000000142418723c */ /* 0x040fe200000018ff */
[--C-:B------:R-:W-:Y:S01]  /*58f0*/  FFMA.FTZ R159, R195, c[0x0][0x23c], -R104.reuse ;  /* 0x00008f00c39f7a23 */ /* 0x100fe20000010868 */
[----:B------:R-:W-:Y:S01]  /*5900*/  MUFU.EX2 R117, R117 ;  /* 0x0000007500757308 */ /* 0x000fe20000000800 */
[--C-:B------:R-:W-:Y:S02]  /*5910*/  FFMA.FTZ R169, R194, c[0x0][0x23c], -R109.reuse ;  /* 0x00008f00c2a97a23 */ /* 0x100fe4000001086d */
[--C-:B------:R-:W-:Y:S02]  /*5920*/  FFMA.FTZ R168, R192, c[0x0][0x23c], -R109.reuse ;  /* 0x00008f00c0a87a23 */ /* 0x100fe4000001086d */
[--C-:B------:R-:W-:Y:S01]  /*5930*/  FFMA.FTZ R170, R193, c[0x0][0x23c], -R109.reuse ;  /* 0x00008f00c1aa7a23 */ /* 0x100fe2000001086d */
[----:B------:R-:W-:Y:S01]  /*5940*/  HMMA.16816.F32 R8, R36, R4, RZ ;  /* 0x000000042408723c */ /* 0x000fe200000018ff */
[----:B------:R-:W-:Y:S01]  /*5950*/  FFMA.FTZ R171, R191, c[0x0][0x23c], -R109 ;  /* 0x00008f00bfab7a23 */ /* 0x000fe2000001086d */
[----:B------:R-:W1:Y:S01]  /*5960*/  MUFU.EX2 R116, R116 ;  /* 0x0000007400747308 */ /* 0x000e620000000800 */
        /* <DEDUP_REMOVED lines=11> */
[----:B------:R-:W5:Y:S01]  /*5a20*/  MUFU.EX2 R3, R3 ;  /* 0x0000000300037308 */ /* 0x000f620000000800 */
[----:B------:R-:W-:-:S02]  /*5a30*/  FFMA.FTZ R185, R185, c[0x0][0x23c], -R104 ;  /* 0x00008f00b9b97a23 */ /* 0x000fc40000010868 */
[--C-:B------:R-:W-:Y:S02]  /*5a40*/  FFMA.FTZ R184, R184, c[0x0][0x23c], -R104.reuse ;  /* 0x00008f00b8b87a23 */ /* 0x100fe40000010868 */
[--C-:B------:R-:W-:Y:S01]  /*5a50*/  FFMA.FTZ R179, R179, c[0x0][0x23c], -R104.reuse ;  /* 0x00008f00b3b37a23 */ /* 0x100fe20000010868 */
[C---:B---3--:R-:W-:Y:S01]  /*5a60*/  HMMA.16816.F32 R40, R36.reuse, R44, RZ ;  /* 0x0000002c2428723c */ /* 0x048fe200000018ff */
[----:B------:R-:W-:Y:S01]  /*5a70*/  FFMA.FTZ R177, R177, c[0x0][0x23c], -R104 ;  /* 0x00008f00b1b17a23 */ /* 0x000fe20000010868 */
[----:B------:R-:W-:Y:S01]  /*5a80*/  MUFU.EX2 R119, R119 ;  /* 0x0000007700777308 */ /* 0x000fe20000000800 */
[--C-:B------:R-:W-:Y:S02]  /*5a90*/  FFMA.FTZ R174, R174, c[0x0][0x23c], -R109.reuse ;  /* 0x00008f00aeae7a23 */ /* 0x100fe4000001086d */
        /* <DEDUP_REMOVED lines=9> */
[----:B-----5:R-:W-:Y:S01]  /*5b30*/  F2FP.PACK_AB R47, R3, R115 ;  /* 0x00000073032f723e */ /* 0x020fe200000000ff */
        /* <DEDUP_REMOVED lines=10> */
[C---:B------:R-:W-:Y:S01]  /*5be0*/  HMMA.16816.F32 R12, R44.reuse, R30, R12 ;  /* 0x0000001e2c0c723c */ /* 0x040fe2000000180c */
[----:B------:R-:W2:Y:S01]  /*5bf0*/  LDSM.16.MT88.4 R28, [R228+0xb000] ;  /* 0x00b00000e41c783b */ /* 0x000ea20000004200 */
[----:B------:R-:W-:Y:S01]  /*5c00*/  MUFU.EX2 R125, R125 ;  /* 0x0000007d007d7308 */ /* 0x000fe20000000800 */
[--C-:B------:R-:W-:Y:S02]  /*5c10*/  FFMA.FTZ R140, R140, c[0x0][0x23c], -R104.reuse ;  /* 0x00008f008c8c7a23 */ /* 0x100fe40000010868 */
[--C-:B------:R-:W-:Y:S02]  /*5c20*/  FFMA.FTZ R139, R139, c[0x0][0x23c], -R104.reuse ;  /* 0x00008f008b8b7a23 */ /* 0x100fe40000010868 */
[--C-:B------:R-:W-:Y:S01]  /*5c30*/  FFMA.FTZ R138, R138, c[0x0][0x23c], -R104.reuse ;  /* 0x00008f008a8a7a23 */ /* 0x100fe20000010868 */
[----:B------:R-:W-:Y:S01]  /*5c40*/  HMMA.16816.F32 R24, R44, R32, R24 ;  /* 0x000000202c18723c */ /* 0x000fe20000001818 */
[----:B------:R-:W-:Y:S01]  /*5c50*/  FFMA.FTZ R129, R129, c[0x0][0x23c], -R104 ;  /* 0x00008f0081817a23 */ /* 0x000fe20000010868 */
[----:B------:R-:W3:Y:S01]  /*5c60*/  MUFU.EX2 R126, R126 ;  /* 0x0000007e007e7308 */ /* 0x000ee20000000800 */
[----:B------:R-:W-:-:S02]  /*5c70*/  FFMA.FTZ R58, R58, c[0x0][0x23c], -R109 ;  /* 0x00008f003a3a7a23 */ /* 0x000fc4000001086d */
[--C-:B------:R-:W-:Y:S02]  /*5c80*/  FFMA.FTZ R57, R57, c[0x0][0x23c], -R109.reuse ;  /* 0x00008f0039397a23 */ /* 0x100fe4000001086d */
[--C-:B------:R-:W-:Y:S01]  /*5c90*/  FFMA.FTZ R62, R62, c[0x0][0x23c], -R109.reuse ;  /* 0x00008f003e3e7a23 */ /* 0x100fe2000001086d */
[C---:B------:R-:W-:Y:S01]  /*5ca0*/  HMMA.16816.F32 R20, R44.reuse, R34, R20 ;  /* 0x000000222c14723c */ /* 0x040fe20000001814 */
[----:B------:R-:W5:Y:S01]  /*5cb0*/  LDSM.16.MT88.4 R32, [R229+0xb000] ;  /* 0x00b00000e520783b */ /* 0x000f620000004200 */
[----:B------:R-:W-:Y:S01]  /*5cc0*/  MUFU.EX2 R127, R127 ;  /* 0x0000007f007f7308 */ /* 0x000fe20000000800 */
[----:B------:R-:W-:Y:S02]  /*5cd0*/  FFMA.FTZ R61, R61, c[0x0][0x23c], -R109 ;  /* 0x00008f003d3d7a23 */ /* 0x000fe4000001086d */
[--C-:B------:R-:W-:Y:S02]  /*5ce0*/  FFMA.FTZ R56, R56, c[0x0][0x23c], -R104.reuse ;  /* 0x00008f0038387a23 */ /* 0x100fe40000010868 */
[--C-:B------:R-:W-:Y:S01]  /*5cf0*/  FFMA.FTZ R60, R60, c[0x0][0x23c], -R104.reuse ;  /* 0x00008f003c3c7a23 */ /* 0x100fe20000010868 */
[----:B----4-:R-:W-:Y:S01]  /*5d00*/  HMMA.16816.F32 R8, R44, R52, R8 ;  /* 0x000000342c08723c */ /* 0x010fe20000001808 */
[--C-:B------:R-:W-:Y:S01]  /*5d10*/  FFMA.FTZ R59, R59, c[0x0][0x23c], -R104.reuse ;  /* 0x00008f003b3b7a23 */ /* 0x100fe20000010868 */
[----:B------:R-:W4:Y:S01]  /*5d20*/  MUFU.EX2 R128, R128 ;  /* 0x0000008000807308 */ /* 0x000f220000000800 */
[----:B------:R-:W-:-:S02]  /*5d30*/  FFMA.FTZ R64, R64, c[0x0][0x23c], -R104 ;  /* 0x00008f0040407a23 */ /* 0x000fc40000010868 */
[--C-:B------:R-:W-:Y:S02]  /*5d40*/  FFMA.FTZ R66, R66, c[0x0][0x23c], -R109.reuse ;  /* 0x00008f0042427a23 */ /* 0x100fe4000001086d */
[--C-:B------:R-:W-:Y:S01]  /*5d50*/  FFMA.FTZ R65, R65, c[0x0][0x23c], -R109.reuse ;  /* 0x00008f0041417a23 */ /* 0x100fe2000001086d */
[C---:B------:R-:W-:Y:S01]  /*5d60*/  HMMA.16816.F32 R4, R44.reuse, R54, R4 ;  /* 0x000000362c04723c */ /* 0x040fe20000001804 */
[----:B------:R-:W5:Y:S01]  /*5d70*/  LDSM.16.MT88.4 R52, [R227+0xb000] ;  /* 0x00b00000e334783b */ /* 0x000f620000004200 */
[----:B------:R-:W1:Y:S01]  /*5d80*/  MUFU.EX2 R131, R131 ;  /* 0x0000008300837308 */ /* 0x000e620000000800 */
[--C-:B------:R-:W-:Y:S02]  /*5d90*/  FFMA.FTZ R70, R70, c[0x0][0x23c], -R109.reuse ;  /* 0x00008f0046467a23 */ /* 0x100fe4000001086d */
[----:B------:R-:W-:Y:S02]  /*5da0*/  FFMA.FTZ R69, R69, c[0x0][0x23c], -R109 ;  /* 0x00008f0045457a23 */ /* 0x000fe4000001086d */
[--C-:B------:R-:W-:Y:S01]  /*5db0*/  FFMA.FTZ R63, R63, c[0x0][0x23c], -R104.reuse ;  /* 0x00008f003f3f7a23 */ /* 0x100fe20000010868 */
[----:B------:R-:W-:Y:S01]  /*5dc0*/  HMMA.16816.F32 R40, R44, R48, R40 ;  /* 0x000000302c28723c */ /* 0x000fe20000001828 */
[--C-:B------:R-:W-:Y:S01]  /*5dd0*/  FFMA.FTZ R68, R68, c[0x0][0x23c], -R104.reuse ;  /* 0x00008f0044447a23 */ /* 0x100fe20000010868 */
[----:B------:R-:W2:Y:S01]  /*5de0*/  MUFU.EX2 R130, R130 ;  /* 0x0000008200827308 */ /* 0x000ea20000000800 */
[----:B------:R-:W-:-:S02]  /*5df0*/  FFMA.FTZ R67, R67, c[0x0][0x23c], -R104 ;  /* 0x00008f0043437a23 */ /* 0x000fc40000010868 */
[----:B------:R-:W-:Y:S02]  /*5e00*/  FFMA.FTZ R72, R72, c[0x0][0x23c], -R104 ;  /* 0x00008f0048487a23 */ /* 0x000fe40000010868 */
[----:B------:R-:W-:Y:S01]  /*5e10*/  FADD.FTZ R107, R108, R107 ;  /* 0x0000006b6c6b7221 */ /* 0x000fe20000010000 */
[----:B------:R-:W-:Y:S01]  /*5e20*/  HMMA.16816.F32 R36, R44, R50, R36 ;  /* 0x000000322c24723c */ /* 0x000fe20000001824 */
[----:B------:R-:W5:Y:S01]  /*5e30*/  LDSM.16.MT88.4 R48, [R226+0xb000] ;  /* 0x00b00000e230783b */ /* 0x000f620000004200 */
[----:B------:R-:W-:Y:S01]  /*5e40*/  MUFU.EX2 R132, R132 ;  /* 0x0000008400847308 */ /* 0x000fe20000000800 */
[----:B------:R-:W-:Y:S02]  /*5e50*/  FADD.FTZ R112, R113, R112 ;  /* 0x0000007071707221 */ /* 0x000fe40000010000 */
[----:B------:R-:W-:Y:S02]  /*5e60*/  FADD.FTZ R107, R106, R107 ;  /* 0x0000006b6a6b7221 */ /* 0x000fe40000010000 */
[----:B-1----:R-:W-:Y:S01]  /*5e70*/  F2FP.PACK_AB R44, R118, R119 ;  /* 0x00000077762c723e */ /* 0x002fe200000000ff */
[----:B------:R-:W-:Y:S01]  /*5e80*/  FADD.FTZ R112, R111, R112 ;  /* 0x000000706f707221 */ /* 0x000fe20000010000 */
[----:B---3--:R-:W-:Y:S01]  /*5e90*/  F2FP.PACK_AB R45, R126, R125 ;  /* 0x0000007d7e2d723e */ /* 0x008fe200000000ff */
[----:B------:R-:W-:Y:S01]  /*5ea0*/  MUFU.EX2 R133, R133 ;  /* 0x0000008500857308 */ /* 0x000fe20000000800 */
[----:B------:R-:W-:Y:S01]  /*5eb0*/  F2FP.PACK_AB R46, R124, R123 ;  /* 0x0000007b7c2e723e */ /* 0x000fe200000000ff */
[----:B------:R-:W-:Y:S01]  /*5ec0*/  FADD.FTZ R105, R105, R107 ;  /* 0x0000006b69697221 */ /* 0x000fe20000010000 */
[----:B----4-:R-:W-:Y:S01]  /*5ed0*/  F2FP.PACK_AB R47, R128, R127 ;  /* 0x0000007f802f723e */ /* 0x010fe200000000ff */
[----:B------:R-:W-:-:S02]  /*5ee0*/  FADD.FTZ R110, R110, R112 ;  /* 0x000000706e6e7221 */ /* 0x000fc40000010000 */
[----:B------:R-:W-:Y:S02]  /*5ef0*/  FADD.FTZ R105, R114, R105 ;  /* 0x0000006972697221 */ /* 0x000fe40000010000 */
[----:B------:R-:W-:Y:S01]  /*5f00*/  MUFU.EX2 R134, R134 ;  /* 0x0000008600867308 */ /* 0x000fe20000000800 */
[----:B------:R-:W-:Y:S01]  /*5f10*/  FADD.FTZ R110, R117, R110 ;  /* 0x0000006e756e7221 */ /* 0x000fe20000010000 */
[C---:B--2---:R-:W-:Y:S01]  /*5f20*/  HMMA.16816.F32 R16, R44.reuse, R28, R16 ;  /* 0x0000001c2c10723c */ /* 0x044fe20000001810 */
[----:B------:R-:W-:Y:S02]  /*5f30*/  FADD.FTZ R122, R122, R105 ;  /* 0x000000697a7a7221 */ /* 0x000fe40000010000 */
[----:B------:R-:W-:Y:S02]  /*5f40*/  FADD.FTZ R116, R116, R110 ;  /* 0x0000006e74747221 */ /* 0x000fe40000010000 */
[--C-:B------:R-:W-:Y:S01]  /*5f50*/  FFMA.FTZ R74, R74, c[0x0][0x23c], -R109.reuse ;  /* 0x00008f004a4a7a23 */ /* 0x100fe2000001086d */
[----:B------:R-:W1:Y:S01]  /*5f60*/  MUFU.EX2 R135, R135 ;  /* 0x0000008700877308 */ /* 0x000e620000000800 */
[--C-:B------:R-:W-:Y:S01]  /*5f70*/  FFMA.FTZ R73, R73, c[0x0][0x23c], -R109.reuse ;  /* 0x00008f0049497a23 */ /* 0x100fe2000001086d */
[----:B------:R-:W-:Y:S01]  /*5f80*/  HMMA.16816.F32 R12, R44, R30, R12 ;  /* 0x0000001e2c0c723c */ /* 0x000fe2000000180c */
[----:B------:R-:W2:Y:S01]  /*5f90*/  LDSM.16.MT88.4 R28, [R228+0xb800] ;  /* 0x00b80000e41c783b */ /* 0x000ea20000004200 */
[----:B------:R-:W-:-:S02]  /*5fa0*/  FFMA.FTZ R78, R78, c[0x0][0x23c], -R109 ;  /* 0x00008f004e4e7a23 */ /* 0x000fc4000001086d */
[----:B------:R-:W-:Y:S02]  /*5fb0*/  FFMA.FTZ R77, R77, c[0x0][0x23c], -R109 ;  /* 0x00008f004d4d7a23 */ /* 0x000fe4000001086d */
[----:B------:R-:W-:Y:S01]  /*5fc0*/  MUFU.EX2 R136, R136 ;  /* 0x0000008800887308 */ /* 0x000fe20000000800 */
[--C-:B------:R-:W-:Y:S01]  /*5fd0*/  FFMA.FTZ R71, R71, c[0x0][0x23c], -R104.reuse ;  /* 0x00008f0047477a23 */ /* 0x100fe20000010868 */
[C---:B-----5:R-:W-:Y:S01]  /*5fe0*/  HMMA.16816.F32 R24, R44.reuse, R32, R24 ;  /* 0x000000202c18723c */ /* 0x060fe20000001818 */
[--C-:B------:R-:W-:Y:S02]  /*5ff0*/  FFMA.FTZ R76, R76, c[0x0][0x23c], -R104.reuse ;  /* 0x00008f004c4c7a23 */ /* 0x100fe40000010868 */
[--C-:B------:R-:W-:Y:S02]  /*6000*/  FFMA.FTZ R75, R75, c[0x0][0x23c], -R104.reuse ;  /* 0x00008f004b4b7a23 */ /* 0x100fe40000010868 */
[----:B------:R-:W-:Y:S01]  /*6010*/  FFMA.FTZ R80, R80, c[0x0][0x23c], -R104 ;  /* 0x00008f0050507a23 */ /* 0x000fe20000010868 */
[----:B------:R-:W3:Y:S01]  /*6020*/  MUFU.EX2 R137, R137 ;  /* 0x0000008900897308 */ /* 0x000ee20000000800 */
[----:B------:R-:W-:Y:S01]  /*6030*/  FADD.FTZ R122, R121, R122 ;  /* 0x0000007a797a7221 */ /* 0x000fe20000010000 */
[----:B------:R-:W-:Y:S01]  /*6040*/  HMMA.16816.F32 R20, R44, R34, R20 ;  /* 0x000000222c14723c */ /* 0x000fe20000001814 */
[----:B------:R-:W4:Y:S01]  /*6050*/  LDSM.16.MT88.4 R32, [R229+0xb800] ;  /* 0x00b80000e520783b */ /* 0x000f220000004200 */
        /* <DEDUP_REMOVED lines=8> */
[----:B------:R-:W5:Y:S01]  /*60e0*/  MUFU.EX2 R142, R142 ;  /* 0x0000008e008e7308 */ /* 0x000f620000000800 */
        /* <DEDUP_REMOVED lines=12> */
[----:B------:R-:W-:Y:S01]  /*61b0*/  FFMA.FTZ R3, R92, c[0x0][0x23c], -R109 ;  /* 0x00008f005c037a23 */ /* 0x000fe2000001086d */
[----:B------:R-:W-:Y:S01]  /*61c0*/  HMMA.16816.F32 R36, R44, R50, R36 ;  /* 0x000000322c24723c */ /* 0x000fe20000001824 */
[----:B------:R-:W5:Y:S01]  /*61d0*/  LDSM.16.MT88.4 R48, [R226+0xb800] ;  /* 0x00b80000e230783b */ /* 0x000f620000004200 */
[----:B------:R-:W-:-:S02]  /*61e0*/  FFMA.FTZ R88, R88, c[0x0][0x23c], -R104 ;  /* 0x00008f0058587a23 */ /* 0x000fc40000010868 */
[----:B------:R-:W-:Y:S02]  /*61f0*/  FFMA.FTZ R87, R87, c[0x0][0x23c], -R104 ;  /* 0x00008f0057577a23 */ /* 0x000fe40000010868 */
[----:B------:R-:W-:Y:S01]  /*6200*/  MUFU.EX2 R146, R146 ;  /* 0x0000009200927308 */ /* 0x000fe20000000800 */
[C---:B------:R-:W-:Y:S01]  /*6210*/  F2FP.PACK_AB R44, R130.reuse, R131 ;  /* 0x00000083822c723e */ /* 0x040fe200000000ff */
[----:B------:R-:W-:Y:S01]  /*6220*/  FADD.FTZ R130, R130, R124 ;  /* 0x0000007c82827221 */ /* 0x000fe20000010000 */
[----:B-1----:R-:W-:Y:S01]  /*6230*/  F2FP.PACK_AB R45, R135, R134 ;  /* 0x00000086872d723e */ /* 0x002fe200000000ff */
        /* <DEDUP_REMOVED lines=8> */
[C---:B--2---:R-:W-:Y:S01]  /*62c0*/  HMMA.16816.F32 R16, R44.reuse, R28, R16 ;  /* 0x0000001c2c10723c */ /* 0x044fe20000001810 */
[--C-:B------:R-:W-:Y:S01]  /*62d0*/  FFMA.FTZ R92, R97, c[0x0][0x23c], -R109.reuse ;  /* 0x00008f00615c7a23 */ /* 0x100fe2000001086d */
[----:B------:R-:W-:Y:S01]  /*62e0*/  MUFU.EX2 R148, R148 ;  /* 0x0000009400947308 */ /* 0x000fe20000000800 */
[----:B------:R-:W-:Y:S01]  /*62f0*/  FADD.FTZ R136, R137, R136 ;  /* 0x0000008889887221 */ /* 0x000fe20000010000 */
[----:B------:R-:W-:Y:S01]  /*6300*/  LDSM.16.MT88.4 R132, [R228+0x11800] ;  /* 0x01180000e484783b */ /* 0x000fe20000004200 */
[----:B------:R-:W-:Y:S02]  /*6310*/  FFMA.FTZ R252, R102, c[0x0][0x23c], -R109 ;  /* 0x00008f0066fc7a23 */ /* 0x000fe4000001086d */
[----:B------:R-:W-:Y:S01]  /*6320*/  FFMA.FTZ R251, R100, c[0x0][0x23c], -R104 ;  /* 0x00008f0064fb7a23 */ /* 0x000fe20000010868 */
[C---:B------:R-:W-:Y:S01]  /*6330*/  HMMA.16816.F32 R12, R44.reuse, R30, R12 ;  /* 0x0000001e2c0c723c */ /* 0x040fe2000000180c */
[----:B------:R-:W2:Y:S01]  /*6340*/  LDSM.16.MT88.4 R28, [R228+0xc000] ;  /* 0x00c00000e41c783b */ /* 0x000ea20000004200 */
[----:B------:R-:W3:Y:S06]  /*6350*/  MUFU.EX2 R149, R149 ;  /* 0x0000009500957308 */ /* 0x000eec0000000800 */
[C---:B----4-:R-:W-:Y:S02]  /*6360*/  HMMA.16816.F32 R24, R44.reuse, R32, R24 ;  /* 0x000000202c18723c */ /* 0x050fe40000001818 */
[----:B------:R-:W-:Y:S06]  /*6370*/  MUFU.EX2 R151, R151 ;  /* 0x0000009700977308 */ /* 0x000fec0000000800 */
[C---:B------:R-:W-:Y:S01]  /*6380*/  HMMA.16816.F32 R20, R44.reuse, R34, R20 ;  /* 0x000000222c14723c */ /* 0x040fe20000001814 */
[----:B------:R-:W4:Y:S01]  /*6390*/  LDSM.16.MT88.4 R32, [R229+0xc000] ;  /* 0x00c00000e520783b */ /* 0x000f220000004200 */
[----:B------:R-:W1:Y:S06]  /*63a0*/  MUFU.EX2 R150, R150 ;  /* 0x0000009600967308 */ /* 0x000e6c0000000800 */
[C---:B------:R-:W-:Y:S02]  /*63b0*/  HMMA.16816.F32 R8, R44.reuse, R52, R8 ;  /* 0x000000342c08723c */ /* 0x040fe40000001808 */
[----:B------:R-:W-:Y:S06]  /*63c0*/  MUFU.EX2 R154, R154 ;  /* 0x0000009a009a7308 */ /* 0x000fec0000000800 */
[C---:B------:R-:W-:Y:S01]  /*63d0*/  HMMA.16816.F32 R4, R44.reuse, R54, R4 ;  /* 0x000000362c04723c */ /* 0x040fe20000001804 */
[----:B------:R-:W4:Y:S01]  /*63e0*/  LDSM.16.MT88.4 R52, [R227+0xc000] ;  /* 0x00c00000e334783b */ /* 0x000f220000004200 */
[----:B------:R-:W-:Y:S06]  /*63f0*/  MUFU.EX2 R155, R155 ;  /* 0x0000009b009b7308 */ /* 0x000fec0000000800 */
[C---:B-----5:R-:W-:Y:S02]  /*6400*/  HMMA.16816.F32 R40, R44.reuse, R48, R40 ;  /* 0x000000302c28723c */ /* 0x060fe40000001828 */
[----:B------:R-:W-:Y:S06]  /*6410*/  MUFU.EX2 R156, R156 ;  /* 0x0000009c009c7308 */ /* 0x000fec0000000800 */
[----:B------:R-:W-:Y:S01]  /*6420*/  HMMA.16816.F32 R36, R44, R50, R36 ;  /* 0x000000322c24723c */ /* 0x000fe20000001824 */
[----:B------:R-:W5:Y:S01]  /*6430*/  LDSM.16.MT88.4 R48, [R226+0xc000] ;  /* 0x00c00000e230783b */ /* 0x000f620000004200 */
[----:B------:R-:W2:Y:S05]  /*6440*/  MUFU.EX2 R157, R157 ;  /* 0x0000009d009d7308 */ /* 0x000eaa0000000800 */
[----:B------:R-:W-:Y:S01]  /*6450*/  F2FP.PACK_AB R44, R142, R143 ;  /* 0x0000008f8e2c723e */ /* 0x000fe200000000ff */
[----:B------:R-:W-:Y:S01]  /*6460*/  FADD.FTZ R143, R143, R130 ;  /* 0x000000828f8f7221 */ /* 0x000fe20000010000 */
[----:B-1----:R-:W-:Y:S01]  /*6470*/  F2FP.PACK_AB R45, R147, R146 ;  /* 0x00000092932d723e */ /* 0x002fe200000000ff */
[----:B------:R-:W-:Y:S01]  /*6480*/  MUFU.EX2 R158, R158 ;  /* 0x0000009e009e7308 */ /* 0x000fe20000000800 */
[----:B------:R-:W-:Y:S01]  /*6490*/  F2FP.PACK_AB R46, R145, R144 ;  /* 0x00000090912e723e */ /* 0x000fe200000000ff */
[----:B------:R-:W-:Y:S01]  /*64a0*/  FADD.FTZ R146, R146, R136 ;  /* 0x0000008892927221 */ /* 0x000fe20000010000 */
[----:B---3--:R-:W-:Y:S01]  /*64b0*/  F2FP.PACK_AB R47, R149, R148 ;  /* 0x00000094952f723e */ /* 0x008fe200000000ff */
[----:B------:R-:W-:-:S02]  /*64c0*/  FADD.FTZ R143, R142, R143 ;  /* 0x0000008f8e8f7221 */ /* 0x000fc40000010000 */
[----:B------:R-:W-:Y:S02]  /*64d0*/  FADD.FTZ R146, R147, R146 ;  /* 0x0000009293927221 */ /* 0x000fe40000010000 */
[----:B------:R-:W1:Y:S01]  /*64e0*/  MUFU.EX2 R159, R159 ;  /* 0x0000009f009f7308 */ /* 0x000e620000000800 */
[----:B------:R-:W-:Y:S01]  /*64f0*/  FADD.FTZ R144, R144, R143 ;  /* 0x0000008f90907221 */ /* 0x000fe20000010000 */
[C---:B--2---:R-:W-:Y:S01]  /*6500*/  HMMA.16816.F32 R16, R44.reuse, R28, R16 ;  /* 0x0000001c2c10723c */ /* 0x044fe20000001810 */
[----:B------:R-:W-:Y:S02]  /*6510*/  FADD.FTZ R148, R148, R146 ;  /* 0x0000009294947221 */ /* 0x000fe40000010000 */
[----:B------:R-:W-:Y:S02]  /*6520*/  FADD.FTZ R144, R145, R144 ;  /* 0x0000009091907221 */ /* 0x000fe40000010000 */
        /* <DEDUP_REMOVED lines=9> */
[----:B------:R-:W-:Y:S02]  /*65c0*/  MUFU.EX2 R171, R171 ;  /* 0x000000ab00ab7308 */ /* 0x000fe40000000800 */
        /* <DEDUP_REMOVED lines=10> */
[----:B------:R-:W-:Y:S01]  /*6670*/  F2FP.PACK_AB R44, R150, R151 ;  /* 0x00000097962c723e */ /* 0x000fe200000000ff */
[----:B------:R-:W-:Y:S01]  /*6680*/  FADD.FTZ R151, R151, R144 ;  /* 0x0000009097977221 */ /* 0x000fe20000010000 */
[----:B------:R-:W-:Y:S01]  /*6690*/  F2FP.PACK_AB R45, R157, R156 ;  /* 0x0000009c9d2d723e */ /* 0x000fe200000000ff */
[----:B------:R-:W-:Y:S01]  /*66a0*/  FADD.FTZ R156, R156, R148 ;  /* 0x000000949c9c7221 */ /* 0x000fe20000010000 */
[----:B------:R-:W-:Y:S01]  /*66b0*/  F2FP.PACK_AB R46, R155, R154 ;  /* 0x0000009a9b2e723e */ /* 0x000fe200000000ff */
[----:B------:R-:W-:Y:S01]  /*66c0*/  FADD.FTZ R151, R150, R151 ;  /* 0x0000009796977221 */ /* 0x000fe20000010000 */
[----:B-1----:R-:W-:Y:S01]  /*66d0*/  F2FP.PACK_AB R47, R159, R158 ;  /* 0x0000009e9f2f723e */ /* 0x002fe200000000ff */
[----:B------:R-:W-:Y:S01]  /*66e0*/  MUFU.EX2 R183, R183 ;  /* 0x000000b700b77308 */ /* 0x000fe20000000800 */
[----:B------:R-:W-:-:S02]  /*66f0*/  FADD.FTZ R156, R157, R156 ;  /* 0x0000009c9d9c7221 */ /* 0x000fc40000010000 */
[----:B------:R-:W-:Y:S02]  /*6700*/  FADD.FTZ R154, R154, R151 ;  /* 0x000000979a9a7221 */ /* 0x000fe40000010000 */
[----:B------:R-:W-:Y:S01]  /*6710*/  FADD.FTZ R158, R158, R156 ;  /* 0x0000009c9e9e7221 */ /* 0x000fe20000010000 */
[----:B--2---:R-:W-:Y:S01]  /*6720*/  HMMA.16816.F32 R16, R44, R28, R16 ;  /* 0x0000001c2c10723c */ /* 0x004fe20000001810 */
[----:B------:R-:W-:Y:S01]  /*6730*/  FADD.FTZ R154, R155, R154 ;  /* 0x0000009a9b9a7221 */ /* 0x000fe20000010000 */
[----:B------:R-:W1:Y:S01]  /*6740*/  MUFU.EX2 R182, R182 ;  /* 0x000000b600b67308 */ /* 0x000e620000000800 */
[----:B------:R-:W-:-:S05]  /*6750*/  FADD.FTZ R158, R159, R158 ;  /* 0x0000009e9f9e7221 */ /* 0x000fca0000010000 */
[C---:B------:R-:W-:Y:S01]  /*6760*/  HMMA.16816.F32 R12, R44.reuse, R30, R12 ;  /* 0x0000001e2c0c723c */ /* 0x040fe2000000180c */
[----:B------:R-:W2:Y:S01]  /*6770*/  LDSM.16.MT88.4 R28, [R228+0xd000] ;  /* 0x00d00000e41c783b */ /* 0x000ea20000004200 */
[----:B------:R-:W-:Y:S06]  /*6780*/  MUFU.EX2 R187, R187 ;  /* 0x000000bb00bb7308 */ /* 0x000fec0000000800 */
[C---:B----4-:R-:W-:Y:S02]  /*6790*/  HMMA.16816.F32 R24, R44.reuse, R32, R24 ;  /* 0x000000202c18723c */ /* 0x050fe40000001818 */
[----:B------:R-:W-:Y:S06]  /*67a0*/  MUFU.EX2 R186, R186 ;  /* 0x000000ba00ba7308 */ /* 0x000fec0000000800 */
[C---:B------:R-:W-:Y:S01]  /*67b0*/  HMMA.16816.F32 R20, R44.reuse, R34, R20 ;  /* 0x000000222c14723c */ /* 0x040fe20000001814 */
[----:B------:R-:W4:Y:S01]  /*67c0*/  LDSM.16.MT88.4 R32, [R229+0xd000] ;  /* 0x00d00000e520783b */ /* 0x000f220000004200 */
        /* <DEDUP_REMOVED lines=9> */
[----:B------:R-:W1:Y:S01]  /*6860*/  LDSM.16.MT88.4 R48, [R226+0xd000] ;  /* 0x00d00000e230783b */ /* 0x000e620000004200 */
[----:B------:R-:W1:Y:S05]  /*6870*/  MUFU.EX2 R174, R174 ;  /* 0x000000ae00ae7308 */ /* 0x000e6a0000000800 */
[----:B------:R-:W-:Y:S01]  /*6880*/  F2FP.PACK_AB R44, R168, R169 ;  /* 0x000000a9a82c723e */ /* 0x000fe200000000ff */
[----:B------:R-:W-:Y:S01]  /*6890*/  FADD.FTZ R169, R169, R154 ;  /* 0x0000009aa9a97221 */ /* 0x000fe20000010000 */
[----:B------:R-:W-:Y:S01]  /*68a0*/  F2FP.PACK_AB R45, R176, R175 ;  /* 0x000000afb02d723e */ /* 0x000fe200000000ff */
[----:B------:R-:W1:Y:S01]  /*68b0*/  MUFU.EX2 R173, R173 ;  /* 0x000000ad00ad7308 */ /* 0x000e620000000800 */
[----:B------:R-:W-:Y:S01]  /*68c0*/  F2FP.PACK_AB R46, R171, R170 ;  /* 0x000000aaab2e723e */ /* 0x000fe200000000ff */
[----:B------:R-:W-:Y:S01]  /*68d0*/  FADD.FTZ R175, R175, R158 ;  /* 0x0000009eafaf7221 */ /* 0x000fe20000010000 */
[----:B------:R-:W-:Y:S01]  /*68e0*/  F2FP.PACK_AB R47, R181, R178 ;  /* 0x000000b2b52f723e */ /* 0x000fe200000000ff */
[----:B------:R-:W-:Y:S01]  /*68f0*/  FADD.FTZ R169, R168, R169 ;  /* 0x000000a9a8a97221 */ /* 0x000fe20000010000 */
[----:B------:R-:W-:Y:S01]  /*6900*/  LDSM.16.MT88.4 R156, [R229+0x11800] ;  /* 0x01180000e59c783b */ /* 0x000fe20000004200 */
[----:B------:R-:W-:-:S02]  /*6910*/  FADD.FTZ R175, R176, R175 ;  /* 0x000000afb0af7221 */ /* 0x000fc40000010000 */
[----:B------:R-:W-:Y:S01]  /*6920*/  MUFU.EX2 R172, R172 ;  /* 0x000000ac00ac7308 */ /* 0x000fe20000000800 */
        /* <DEDUP_REMOVED lines=8> */
[----:B------:R-:W-:Y:S02]  /*69b0*/  MUFU.EX2 R164, R164 ;  /* 0x000000a400a47308 */ /* 0x000fe40000000800 */
[C---:B----4-:R-:W-:Y:S06]  /*69c0*/  HMMA.16816.F32 R24, R44.reuse, R32, R24 ;  /* 0x000000202c18723c */ /* 0x050fec0000001818 */
[----:B------:R-:W4:Y:S02]  /*69d0*/  MUFU.EX2 R163, R163 ;  /* 0x000000a300a37308 */ /* 0x000f240000000800 */
[C---:B------:R-:W-:Y:S01]  /*69e0*/  HMMA.16816.F32 R20, R44.reuse, R34, R20 ;  /* 0x000000222c14723c */ /* 0x040fe20000001814 */
[----:B------:R-:W2:Y:S05]  /*69f0*/  LDSM.16.MT88.4 R32, [R229+0xd800] ;  /* 0x00d80000e520783b */ /* 0x000eaa0000004200 */
[----:B------:R-:W-:Y:S02]  /*6a00*/  MUFU.EX2 R162, R162 ;  /* 0x000000a200a27308 */ /* 0x000fe40000000800 */
[C---:B-1----:R-:W-:Y:S06]  /*6a10*/  HMMA.16816.F32 R8, R44.reuse, R52, R8 ;  /* 0x000000342c08723c */ /* 0x042fec0000001808 */
[----:B------:R-:W1:Y:S02]  /*6a20*/  MUFU.EX2 R161, R161 ;  /* 0x000000a100a17308 */ /* 0x000e640000000800 */
[C---:B------:R-:W-:Y:S01]  /*6a30*/  HMMA.16816.F32 R4, R44.reuse, R54, R4 ;  /* 0x000000362c04723c */ /* 0x040fe20000001804 */
[----:B------:R-:W1:Y:S05]  /*6a40*/  LDSM.16.MT88.4 R52, [R227+0xd800] ;  /* 0x00d80000e334783b */ /* 0x000e6a0000004200 */
[----:B------:R-:W1:Y:S02]  /*6a50*/  MUFU.EX2 R160, R160 ;  /* 0x000000a000a07308 */ /* 0x000e640000000800 */
[C---:B------:R-:W-:Y:S06]  /*6a60*/  HMMA.16816.F32 R40, R44.reuse, R48, R40 ;  /* 0x000000302c28723c */ /* 0x040fec0000001828 */
[----:B------:R-:W-:Y:S02]  /*6a70*/  MUFU.EX2 R153, R153 ;  /* 0x0000009900997308 */ /* 0x000fe40000000800 */
[----:B------:R-:W-:Y:S01]  /*6a80*/  HMMA.16816.F32 R36, R44, R50, R36 ;  /* 0x000000322c24723c */ /* 0x000fe20000001824 */
[----:B------:R-:W1:Y:S05]  /*6a90*/  LDSM.16.MT88.4 R48, [R226+0xd800] ;  /* 0x00d80000e230783b */ /* 0x000e6a0000004200 */
[----:B------:R-:W-:Y:S01]  /*6aa0*/  MUFU.EX2 R152, R152 ;  /* 0x0000009800987308 */ /* 0x000fe20000000800 */
[----:B------:R-:W-:Y:S01]  /*6ab0*/  F2FP.PACK_AB R44, R182, R183 ;  /* 0x000000b7b62c723e */ /* 0x000fe200000000ff */
[----:B------:R-:W-:Y:S01]  /*6ac0*/  FADD.FTZ R183, R183, R170 ;  /* 0x000000aab7b77221 */ /* 0x000fe20000010000 */
[----:B---3--:R-:W-:Y:S01]  /*6ad0*/  F2FP.PACK_AB R45, R184, R185 ;  /* 0x000000b9b82d723e */ /* 0x008fe200000000ff */
[----:B------:R-:W-:Y:S01]  /*6ae0*/  FADD.FTZ R185, R185, R178 ;  /* 0x000000b2b9b97221 */ /* 0x000fe20000010000 */
[----:B------:R-:W-:Y:S01]  /*6af0*/  F2FP.PACK_AB R46, R186, R187 ;  /* 0x000000bbba2e723e */ /* 0x000fe200000000ff */
[----:B------:R-:W-:Y:S01]  /*6b00*/  FADD.FTZ R183, R182, R183 ;  /* 0x000000b7b6b77221 */ /* 0x000fe20000010000 */
[----:B-----5:R-:W-:Y:S01]  /*6b10*/  F2FP.PACK_AB R47, R177, R179 ;  /* 0x000000b3b12f723e */ /* 0x020fe200000000ff */
[----:B------:R-:W-:Y:S01]  /*6b20*/  MUFU.EX2 R141, R141 ;  /* 0x0000008d008d7308 */ /* 0x000fe20000000800 */
[----:B------:R-:W-:-:S02]  /*6b30*/  FADD.FTZ R185, R184, R185 ;  /* 0x000000b9b8b97221 */ /* 0x000fc40000010000 */
[----:B------:R-:W-:Y:S02]  /*6b40*/  FADD.FTZ R187, R187, R183 ;  /* 0x000000b7bbbb7221 */ /* 0x000fe40000010000 */
[----:B------:R-:W-:Y:S01]  /*6b50*/  FADD.FTZ R179, R179, R185 ;  /* 0x000000b9b3b37221 */ /* 0x000fe20000010000 */
[----:B--2---:R-:W-:Y:S01]  /*6b60*/  HMMA.16816.F32 R16, R44, R28, R16 ;  /* 0x0000001c2c10723c */ /* 0x004fe20000001810 */
[----:B------:R-:W-:Y:S01]  /*6b70*/  FADD.FTZ R186, R186, R187 ;  /* 0x000000bbbaba7221 */ /* 0x000fe20000010000 */
[----:B------:R-:W2:Y:S01]  /*6b80*/  MUFU.EX2 R140, R140 ;  /* 0x0000008c008c7308 */ /* 0x000ea20000000800 */
[----:B------:R-:W-:Y:S02]  /*6b90*/  FADD.FTZ R179, R177, R179 ;  /* 0x000000b3b1b37221 */ /* 0x000fe40000010000 */
[----:B------:R-:W-:-:S03]  /*6ba0*/  FADD.FTZ R186, R174, R186 ;  /* 0x000000baaeba7221 */ /* 0x000fc60000010000 */
[C---:B------:R-:W-:Y:S01]  /*6bb0*/  HMMA.16816.F32 R12, R44.reuse, R30, R12 ;  /* 0x0000001e2c0c723c */ /* 0x040fe2000000180c */
[----:B------:R-:W3:Y:S01]  /*6bc0*/  LDSM.16.MT88.4 R28, [R228+0xe000] ;  /* 0x00e00000e41c783b */ /* 0x000ee20000004200 */
[----:B------:R-:W5:Y:S06]  /*6bd0*/  MUFU.EX2 R139, R139 ;  /* 0x0000008b008b7308 */ /* 0x000f6c0000000800 */
[C---:B------:R-:W-:Y:S02]  /*6be0*/  HMMA.16816.F32 R24, R44.reuse, R32, R24 ;  /* 0x000000202c18723c */ /* 0x040fe40000001818 */
[----:B------:R-:W-:Y:S06]  /*6bf0*/  MUFU.EX2 R138, R138 ;  /* 0x0000008a008a7308 */ /* 0x000fec0000000800 */
[C---:B------:R-:W-:Y:S01]  /*6c00*/  HMMA.16816.F32 R20, R44.reuse, R34, R20 ;  /* 0x000000222c14723c */ /* 0x040fe20000001814 */
[----:B------:R-:W2:Y:S01]  /*6c10*/  LDSM.16.MT88.4 R32, [R229+0xe000] ;  /* 0x00e00000e520783b */ /* 0x000ea20000004200 */
[----:B------:R-:W2:Y:S06]  /*6c20*/  MUFU.EX2 R129, R129 ;  /* 0x0000008100817308 */ /* 0x000eac0000000800 */
[C---:B-1----:R-:W-:Y:S02]  /*6c30*/  HMMA.16816.F32 R8, R44.reuse, R52, R8 ;  /* 0x000000342c08723c */ /* 0x042fe40000001808 */
[----:B------:R-:W-:Y:S06]  /*6c40*/  MUFU.EX2 R58, R58 ;  /* 0x0000003a003a7308 */ /* 0x000fec0000000800 */
[C---:B------:R-:W-:Y:S01]  /*6c50*/  HMMA.16816.F32 R4, R44.reuse, R54, R4 ;  /* 0x000000362c04723c */ /* 0x040fe20000001804 */
[----:B------:R-:W1:Y:S01]  /*6c60*/  LDSM.16.MT88.4 R52, [R227+0xe000] ;  /* 0x00e00000e334783b */ /* 0x000e620000004200 */
[----:B------:R-:W-:Y:S06]  /*6c70*/  MUFU.EX2 R57, R57 ;  /* 0x0000003900397308 */ /* 0x000fec0000000800 */
[C---:B------:R-:W-:Y:S02]  /*6c80*/  HMMA.16816.F32 R40, R44.reuse, R48, R40 ;  /* 0x000000302c28723c */ /* 0x040fe40000001828 */
[----:B------:R-:W-:Y:S05]  /*6c90*/  MUFU.EX2 R62, R62 ;  /* 0x0000003e003e7308 */ /* 0x000fea0000000800 */
[----:B------:R-:W-:Y:S01]  /*6ca0*/  F2FP.PACK_AB R48, R173, R174 ;  /* 0x000000aead30723e */ /* 0x000fe200000000ff */
[----:B------:R-:W-:Y:S01]  /*6cb0*/  HMMA.16816.F32 R36, R44, R50, R36 ;  /* 0x000000322c24723c */ /* 0x000fe20000001824 */
[----:B----4-:R-:W-:Y:S01]  /*6cc0*/  F2FP.PACK_AB R49, R163, R164 ;  /* 0x000000a4a331723e */ /* 0x010fe200000000ff */
[----:B------:R-:W4:Y:S01]  /*6cd0*/  LDSM.16.MT88.4 R44, [R226+0xe000] ;  /* 0x00e00000e22c783b */ /* 0x000f220000004200 */
[----:B------:R-:W-:Y:S01]  /*6ce0*/  MUFU.EX2 R61, R61 ;  /* 0x0000003d003d7308 */ /* 0x000fe20000000800 */
[----:B------:R-:W-:-:S02]  /*6cf0*/  FADD.FTZ R164, R164, R179 ;  /* 0x000000b3a4a47221 */ /* 0x000fc40000010000 */
[----:B------:R-:W-:Y:S01]  /*6d00*/  FADD.FTZ R173, R173, R186 ;  /* 0x000000baadad7221 */ /* 0x000fe20000010000 */
[----:B------:R-:W-:Y:S01]  /*6d10*/  F2FP.PACK_AB R50, R165, R172 ;  /* 0x000000aca532723e */ /* 0x000fe200000000ff */
[----:B------:R-:W-:Y:S01]  /*6d20*/  FADD.FTZ R164, R163, R164 ;  /* 0x000000a4a3a47221 */ /* 0x000fe20000010000 */
[----:B------:R-:W-:Y:S01]  /*6d30*/  F2FP.PACK_AB R51, R161, R162 ;  /* 0x000000a2a133723e */ /* 0x000fe200000000ff */
[----:B------:R-:W-:Y:S01]  /*6d40*/  FADD.FTZ R173, R172, R173 ;  /* 0x000000adacad7221 */ /* 0x000fe20000010000 */
[----:B------:R-:W1:Y:S01]  /*6d50*/  MUFU.EX2 R56, R56 ;  /* 0x0000003800387308 */ /* 0x000e620000000800 */
[----:B------:R-:W-:Y:S02]  /*6d60*/  FADD.FTZ R162, R162, R164 ;  /* 0x000000a4a2a27221 */ /* 0x000fe40000010000 */
[----:B------:R-:W-:Y:S02]  /*6d70*/  FADD.FTZ R165, R165, R173 ;  /* 0x000000ada5a57221 */ /* 0x000fe40000010000 */
[----:B---3--:R-:W-:Y:S01]  /*6d80*/  HMMA.16816.F32 R16, R48, R28, R16 ;  /* 0x0000001c3010723c */ /* 0x008fe20000001810 */
[----:B------:R-:W-:-:S02]  /*6d90*/  FADD.FTZ R162, R161, R162 ;  /* 0x000000a2a1a27221 */ /* 0x000fc40000010000 */
[----:B------:R-:W3:Y:S01]  /*6da0*/  MUFU.EX2 R60, R60 ;  /* 0x0000003c003c7308 */ /* 0x000ee20000000800 */
[----:B------:R-:W-:Y:S02]  /*6db0*/  FADD.FTZ R165, R160, R165 ;  /* 0x000000a5a0a57221 */ /* 0x000fe40000010000 */
[----:B--2---:R-:W-:Y:S02]  /*6dc0*/  FADD.FTZ R162, R140, R162 ;  /* 0x000000a28ca27221 */ /* 0x004fe40000010000 */
[C---:B------:R-:W-:Y:S01]  /*6dd0*/  HMMA.16816.F32 R12, R48.reuse, R30, R12 ;  /* 0x0000001e300c723c */ /* 0x040fe2000000180c */
[----:B------:R-:W2:Y:S01]  /*6de0*/  LDSM.16.MT88.4 R28, [R228+0xe800] ;  /* 0x00e80000e41c783b */ /* 0x000ea20000004200 */
[C---:B------:R-:W-:Y:S01]  /*6df0*/  FADD.FTZ R165, R153.reuse, R165 ;  /* 0x000000a599a57221 */ /* 0x040fe20000010000 */
[----:B------:R-:W-:Y:S05]  /*6e00*/  MUFU.EX2 R59, R59 ;  /* 0x0000003b003b7308 */ /* 0x000fea0000000800 */
[C---:B------:R-:W-:Y:S03]  /*6e10*/  HMMA.16816.F32 R24, R48.reuse, R32, R24 ;  /* 0x000000203018723c */ /* 0x040fe60000001818 */
[----:B------:R-:W2:Y:S05]  /*6e20*/  MUFU.EX2 R64, R64 ;  /* 0x0000004000407308 */ /* 0x000eaa0000000800 */
[C---:B------:R-:W-:Y:S01]  /*6e30*/  HMMA.16816.F32 R20, R48.reuse, R34, R20 ;  /* 0x000000223014723c */ /* 0x040fe20000001814 */
[----:B------:R-:W2:Y:S02]  /*6e40*/  LDSM.16.MT88.4 R32, [R229+0xe800] ;  /* 0x00e80000e520783b */ /* 0x000ea40000004200 */
[----:B------:R-:W-:Y:S05]  /*6e50*/  MUFU.EX2 R66, R66 ;  /* 0x0000004200427308 */ /* 0x000fea0000000800 */
[C---:B-1----:R-:W-:Y:S03]  /*6e60*/  HMMA.16816.F32 R8, R48.reuse, R52, R8 ;  /* 0x000000343008723c */ /* 0x042fe60000001808 */
[----:B------:R-:W1:Y:S05]  /*6e70*/  MUFU.EX2 R65, R65 ;  /* 0x0000004100417308 */ /* 0x000e6a0000000800 */
[C---:B------:R-:W-:Y:S01]  /*6e80*/  HMMA.16816.F32 R4, R48.reuse, R54, R4 ;  /* 0x000000363004723c */ /* 0x040fe20000001804 */
[----:B------:R-:W-:Y:S02]  /*6e90*/  LDSM.16.MT88.4 R52, [R226+0xe800] ;  /* 0x00e80000e234783b */ /* 0x000fe40000004200 */
[----:B------:R-:W-:Y:S05]  /*6ea0*/  MUFU.EX2 R70, R70 ;  /* 0x0000004600467308 */ /* 0x000fea0000000800 */
[C---:B----4-:R-:W-:Y:S03]  /*6eb0*/  HMMA.16816.F32 R40, R48.reuse, R44, R40 ;  /* 0x0000002c3028723c */ /* 0x050fe60000001828 */
[----:B------:R-:W-:Y:S05]  /*6ec0*/  MUFU.EX2 R69, R69 ;  /* 0x0000004500457308 */ /* 0x000fea0000000800 */
[----:B------:R-:W-:Y:S01]  /*6ed0*/  HMMA.16816.F32 R36, R48, R46, R36 ;  /* 0x0000002e3024723c */ /* 0x000fe20000001824 */
[----:B------:R-:W4:Y:S02]  /*6ee0*/  LDSM.16.MT88.4 R44, [R227+0xe800] ;  /* 0x00e80000e32c783b */ /* 0x000f240000004200 */
[----:B------:R-:W-:Y:S04]  /*6ef0*/  MUFU.EX2 R63, R63 ;  /* 0x0000003f003f7308 */ /* 0x000fe80000000800 */
[----:B------:R-:W-:-:S02]  /*6f00*/  F2FP.PACK_AB R48, R153, R160 ;  /* 0x000000a09930723e */ /* 0x000fc400000000ff */
[C---:B-----5:R-:W-:Y:S01]  /*6f10*/  F2FP.PACK_AB R49, R139.reuse, R140 ;  /* 0x0000008c8b31723e */ /* 0x060fe200000000ff */
[----:B------:R-:W-:Y:S01]  /*6f20*/  FADD.FTZ R139, R139, R162 ;  /* 0x000000a28b8b7221 */ /* 0x000fe20000010000 */
[----:B------:R-:W-:Y:S01]  /*6f30*/  F2FP.PACK_AB R50, R141, R152 ;  /* 0x000000988d32723e */ /* 0x000fe200000000ff */
[----:B------:R-:W5:Y:S01]  /*6f40*/  MUFU.EX2 R68, R68 ;  /* 0x0000004400447308 */ /* 0x000f620000000800 */
[----:B------:R-:W-:Y:S01]  /*6f50*/  F2FP.PACK_AB R51, R129, R138 ;  /* 0x0000008a8133723e */ /* 0x000fe200000000ff */
[----:B------:R-:W-:Y:S02]  /*6f60*/  FADD.FTZ R152, R152, R165 ;  /* 0x000000a598987221 */ /* 0x000fe40000010000 */
[----:B------:R-:W-:Y:S02]  /*6f70*/  FADD.FTZ R139, R138, R139 ;  /* 0x0000008b8a8b7221 */ /* 0x000fe40000010000 */
[----:B------:R-:W-:Y:S02]  /*6f80*/  FADD.FTZ R152, R141, R152 ;  /* 0x000000988d987221 */ /* 0x000fe40000010000 */
[----:B--2---:R-:W-:Y:S01]  /*6f90*/  HMMA.16816.F32 R16, R48, R28, R16 ;  /* 0x0000001c3010723c */ /* 0x004fe20000001810 */
[----:B------:R-:W-:Y:S01]  /*6fa0*/  MUFU.EX2 R67, R67 ;  /* 0x0000004300437308 */ /* 0x000fe20000000800 */
[----:B------:R-:W-:-:S02]  /*6fb0*/  FADD.FTZ R129, R129, R139 ;  /* 0x0000008b81817221 */ /* 0x000fc40000010000 */
[----:B------:R-:W-:Y:S02]  /*6fc0*/  LDSM.16.MT88.4 R136, [R227+0x11800] ;  /* 0x01180000e388783b */ /* 0x000fe40000004200 */
[----:B------:R-:W-:Y:S02]  /*6fd0*/  FADD.FTZ R129, R56, R129 ;  /* 0x0000008138817221 */ /* 0x000fe40000010000 */
[C---:B------:R-:W-:Y:S01]  /*6fe0*/  HMMA.16816.F32 R12, R48.reuse, R30, R12 ;  /* 0x0000001e300c723c */ /* 0x040fe2000000180c */
[----:B------:R-:W2:Y:S01]  /*6ff0*/  LDSM.16.MT88.4 R28, [R228+0xf000] ;  /* 0x00f00000e41c783b */ /* 0x000ea20000004200 */
[----:B------:R-:W1:Y:S06]  /*7000*/  MUFU.EX2 R72, R72 ;  /* 0x0000004800487308 */ /* 0x000e6c0000000800 */
[C---:B------:R-:W-:Y:S02]  /*7010*/  HMMA.16816.F32 R24, R48.reuse, R32, R24 ;  /* 0x000000203018723c */ /* 0x040fe40000001818 */
[----:B------:R-:W-:Y:S06]  /*7020*/  MUFU.EX2 R74, R74 ;  /* 0x0000004a004a7308 */ /* 0x000fec0000000800 */
[C---:B------:R-:W-:Y:S01]  /*7030*/  HMMA.16816.F32 R20, R48.reuse, R34, R20 ;  /* 0x000000223014723c */ /* 0x040fe20000001814 */
[----:B------:R-:W1:Y:S01]  /*7040*/  LDSM.16.MT88.4 R32, [R229+0xf000] ;  /* 0x00f00000e520783b */ /* 0x000e620000004200 */
[----:B------:R-:W1:Y:S06]  /*7050*/  MUFU.EX2 R73, R73 ;  /* 0x0000004900497308 */ /* 0x000e6c0000000800 */
[C---:B----4-:R-:W-:Y:S02]  /*7060*/  HMMA.16816.F32 R8, R48.reuse, R44, R8 ;  /* 0x0000002c3008723c */ /* 0x050fe40000001808 */
[----:B------:R-:W-:Y:S06]  /*7070*/  MUFU.EX2 R78, R78 ;  /* 0x0000004e004e7308 */ /* 0x000fec0000000800 */
[C---:B------:R-:W-:Y:S01]  /*7080*/  HMMA.16816.F32 R4, R48.reuse, R46, R4 ;  /* 0x0000002e3004723c */ /* 0x040fe20000001804 */
[----:B------:R-:W4:Y:S01]  /*7090*/  LDSM.16.MT88.4 R44, [R227+0xf000] ;  /* 0x00f00000e32c783b */ /* 0x000f220000004200 */
[----:B------:R-:W-:Y:S06]  /*70a0*/  MUFU.EX2 R77, R77 ;  /* 0x0000004d004d7308 */ /* 0x000fec0000000800 */
[C---:B------:R-:W-:Y:S02]  /*70b0*/  HMMA.16816.F32 R40, R48.reuse, R52, R40 ;  /* 0x000000343028723c */ /* 0x040fe40000001828 */
[----:B------:R-:W-:Y:S06]  /*70c0*/  MUFU.EX2 R71, R71 ;  /* 0x0000004700477308 */ /* 0x000fec0000000800 */
[----:B------:R-:W-:Y:S01]  /*70d0*/  HMMA.16816.F32 R36, R48, R54, R36 ;  /* 0x000000363024723c */ /* 0x000fe20000001824 */
[----:B------:R-:W4:Y:S01]  /*70e0*/  LDSM.16.MT88.4 R52, [R226+0xf000] ;  /* 0x00f00000e234783b */ /* 0x000f220000004200 */
[----:B------:R-:W1:Y:S05]  /*70f0*/  MUFU.EX2 R76, R76 ;  /* 0x0000004c004c7308 */ /* 0x000e6a0000000800 */
[----:B------:R-:W-:Y:S01]  /*7100*/  F2FP.PACK_AB R48, R57, R58 ;  /* 0x0000003a3930723e */ /* 0x000fe200000000ff */
[----:B------:R-:W-:Y:S01]  /*7110*/  FADD.FTZ R58, R58, R152 ;  /* 0x000000983a3a7221 */ /* 0x000fe20000010000 */
[----:B---3--:R-:W-:Y:S01]  /*7120*/  F2FP.PACK_AB R49, R60, R56 ;  /* 0x000000383c31723e */ /* 0x008fe200000000ff */
[----:B------:R-:W-:Y:S01]  /*7130*/  MUFU.EX2 R75, R75 ;  /* 0x0000004b004b7308 */ /* 0x000fe20000000800 */
[----:B------:R-:W-:Y:S01]  /*7140*/  F2FP.PACK_AB R50, R61, R62 ;  /* 0x0000003e3d32723e */ /* 0x000fe200000000ff */
[----:B------:R-:W-:Y:S01]  /*7150*/  FADD.FTZ R58, R57, R58 ;  /* 0x0000003a393a7221 */ /* 0x000fe20000010000 */
[----:B------:R-:W-:Y:S01]  /*7160*/  F2FP.PACK_AB R51, R64, R59 ;  /* 0x0000003b4033723e */ /* 0x000fe200000000ff */
[----:B------:R-:W-:-:S02]  /*7170*/  FADD.FTZ R60, R60, R129 ;  /* 0x000000813c3c7221 */ /* 0x000fc40000010000 */
[----:B------:R-:W-:Y:S02]  /*7180*/  FADD.FTZ R62, R62, R58 ;  /* 0x0000003a3e3e7221 */ /* 0x000fe40000010000 */
[----:B------:R-:W3:Y:S01]  /*7190*/  MUFU.EX2 R80, R80 ;  /* 0x0000005000507308 */ /* 0x000ee20000000800 */
[----:B------:R-:W-:Y:S01]  /*71a0*/  FADD.FTZ R60, R59, R60 ;  /* 0x0000003c3b3c7221 */ /* 0x000fe20000010000 */
[----:B--2---:R-:W-:Y:S01]  /*71b0*/  HMMA.16816.F32 R16, R48, R28, R16 ;  /* 0x0000001c3010723c */ /* 0x004fe20000001810 */
[----:B------:R-:W-:Y:S02]  /*71c0*/  FADD.FTZ R62, R61, R62 ;  /* 0x0000003e3d3e7221 */ /* 0x000fe40000010000 */
[----:B------:R-:W-:-:S03]  /*71d0*/  FADD.FTZ R60, R64, R60 ;  /* 0x0000003c403c7221 */ /* 0x000fc60000010000 */
        /* <DEDUP_REMOVED lines=9> */
[C---:B----4-:R-:W-:Y:S06]  /*7270*/  HMMA.16816.F32 R8, R48.reuse, R44, R8 ;  /* 0x0000002c3008723c */ /* 0x050fec0000001808 */
[----:B------:R-:W-:Y:S02]  /*7280*/  MUFU.EX2 R92, R92 ;  /* 0x0000005c005c7308 */ /* 0x000fe40000000800 */
[C---:B------:R-:W-:Y:S01]  /*7290*/  HMMA.16816.F32 R4, R48.reuse, R46, R4 ;  /* 0x0000002e3004723c */ /* 0x040fe20000001804 */
[----:B------:R-:W4:Y:S05]  /*72a0*/  LDSM.16.MT88.4 R44, [R227+0xf800] ;  /* 0x00f80000e32c783b */ /* 0x000f2a0000004200 */
[----:B------:R-:W-:Y:S02]  /*72b0*/  MUFU.EX2 R252, R252 ;  /* 0x000000fc00fc7308 */ /* 0x000fe40000000800 */
[C---:B------:R-:W-:Y:S06]  /*72c0*/  HMMA.16816.F32 R40, R48.reuse, R52, R40 ;  /* 0x000000343028723c */ /* 0x040fec0000001828 */
[----:B------:R-:W-:Y:S02]  /*72d0*/  MUFU.EX2 R251, R251 ;  /* 0x000000fb00fb7308 */ /* 0x000fe40000000800 */
[----:B------:R-:W-:Y:S01]  /*72e0*/  HMMA.16816.F32 R36, R48, R54, R36 ;  /* 0x000000363024723c */ /* 0x000fe20000001824 */
[----:B------:R-:W3:Y:S06]  /*72f0*/  LDSM.16.MT88.4 R52, [R226+0xf800] ;  /* 0x00f80000e234783b */ /* 0x000eec0000004200 */
[----:B------:R-:W-:Y:S01]  /*7300*/  F2FP.PACK_AB R48, R65, R66 ;  /* 0x000000424130723e */ /* 0x000fe200000000ff */
[----:B------:R-:W-:Y:S01]  /*7310*/  FADD.FTZ R66, R66, R62 ;  /* 0x0000003e42427221 */ /* 0x000fe20000010000 */
[----:B-----5:R-:W-:Y:S01]  /*7320*/  F2FP.PACK_AB R49, R68, R63 ;  /* 0x0000003f4431723e */ /* 0x020fe200000000ff */
[----:B------:R-:W-:Y:S01]  /*7330*/  FADD.FTZ R63, R63, R60 ;  /* 0x0000003c3f3f7221 */ /* 0x000fe20000010000 */
[----:B------:R-:W-:Y:S01]  /*7340*/  F2FP.PACK_AB R50, R69, R70 ;  /* 0x000000464532723e */ /* 0x000fe200000000ff */
[----:B------:R-:W-:Y:S01]  /*7350*/  FADD.FTZ R66, R65, R66 ;  /* 0x0000004241427221 */ /* 0x000fe20000010000 */
[----:B------:R-:W-:Y:S01]  /*7360*/  F2FP.PACK_AB R51, R72, R67 ;  /* 0x000000434833723e */ /* 0x000fe200000000ff */
[----:B------:R-:W-:-:S02]  /*7370*/  FADD.FTZ R63, R68, R63 ;  /* 0x0000003f443f7221 */ /* 0x000fc40000010000 */
[----:B------:R-:W-:Y:S02]  /*7380*/  FADD.FTZ R70, R70, R66 ;  /* 0x0000004246467221 */ /* 0x000fe40000010000 */
[----:B------:R-:W-:Y:S02]  /*7390*/  FADD.FTZ R67, R67, R63 ;  /* 0x0000003f43437221 */ /* 0x000fe40000010000 */
[----:B--2---:R-:W-:Y:S01]  /*73a0*/  HMMA.16816.F32 R16, R48, R28, R16 ;  /* 0x0000001c3010723c */ /* 0x004fe20000001810 */
[----:B------:R-:W-:Y:S02]  /*73b0*/  FADD.FTZ R70, R69, R70 ;  /* 0x0000004645467221 */ /* 0x000fe40000010000 */
[----:B------:R-:W-:-:S05]  /*73c0*/  FADD.FTZ R67, R72, R67 ;  /* 0x0000004348437221 */ /* 0x000fca0000010000 */
[C---:B------:R-:W-:Y:S01]  /*73d0*/  HMMA.16816.F32 R12, R48.reuse, R30, R12 ;  /* 0x0000001e300c723c */ /* 0x040fe2000000180c */
[----:B------:R-:W2:Y:S07]  /*73e0*/  LDSM.16.MT88.4 R28, [R229+0x10000] ;  /* 0x01000000e51c783b */ /* 0x000eae0000004200 */
[C---:B-1----:R-:W-:Y:S08]  /*73f0*/  HMMA.16816.F32 R24, R48.reuse, R32, R24 ;  /* 0x000000203018723c */ /* 0x042ff00000001818 */
[C---:B------:R-:W-:Y:S01]  /*7400*/  HMMA.16816.F32 R20, R48.reuse, R34, R20 ;  /* 0x000000223014723c */ /* 0x040fe20000001814 */
[----:B------:R-:W1:Y:S07]  /*7410*/  LDSM.16.MT88.4 R32, [R228+0x10000] ;  /* 0x01000000e420783b */ /* 0x000e6e0000004200 */
[C---:B----4-:R-:W-:Y:S08]  /*7420*/  HMMA.16816.F32 R8, R48.reuse, R44, R8 ;  /* 0x0000002c3008723c */ /* 0x050ff00000001808 */
[C---:B------:R-:W-:Y:S01]  /*7430*/  HMMA.16816.F32 R4, R48.reuse, R46, R4 ;  /* 0x0000002e3004723c */ /* 0x040fe20000001804 */
[----:B------:R-:W4:Y:S07]  /*7440*/  LDSM.16.MT88.4 R44, [R227+0x10000] ;  /* 0x01000000e32c783b */ /* 0x000f2e0000004200 */
[C---:B---3--:R-:W-:Y:S07]  /*7450*/  HMMA.16816.F32 R40, R48.reuse, R52, R40 ;  /* 0x000000343028723c */ /* 0x048fee0000001828 */
[--C-:B------:R-:W-:Y:S01]  /*7460*/  FFMA.FTZ R53, R82, c[0x0][0x23c], -R109.reuse ;  /* 0x00008f0052357a23 */ /* 0x100fe2000001086d */
[----:B------:R-:W-:Y:S01]  /*7470*/  HMMA.16816.F32 R36, R48, R54, R36 ;  /* 0x000000363024723c */ /* 0x000fe20000001824 */
[----:B------:R-:W-:-:S02]  /*7480*/  FFMA.FTZ R52, R81, c[0x0][0x23c], -R109 ;  /* 0x00008f0051347a23 */ /* 0x000fc4000001086d */
[--C-:B------:R-:W-:Y:S02]  /*7490*/  FFMA.FTZ R82, R83, c[0x0][0x23c], -R104.reuse ;  /* 0x00008f0053527a23 */ /* 0x100fe40000010868 */
[--C-:B------:R-:W-:Y:S01]  /*74a0*/  FFMA.FTZ R81, R84, c[0x0][0x23c], -R104.reuse ;  /* 0x00008f0054517a23 */ /* 0x100fe20000010868 */
[----:B------:R-:W-:Y:S01]  /*74b0*/  MUFU.EX2 R53, R53 ;  /* 0x0000003500357308 */ /* 0x000fe20000000800 */
[----:B------:R-:W-:Y:S01]  /*74c0*/  F2FP.PACK_AB R48, R73, R74 ;  /* 0x0000004a4930723e */ /* 0x000fe200000000ff */
[--C-:B------:R-:W-:Y:S01]  /*74d0*/  FFMA.FTZ R54, R86, c[0x0][0x23c], -R109.reuse ;  /* 0x00008f0056367a23 */ /* 0x100fe2000001086d */
[----:B------:R-:W-:Y:S01]  /*74e0*/  F2FP.PACK_AB R49, R76, R71 ;  /* 0x000000474c31723e */ /* 0x000fe200000000ff */
[--C-:B------:R-:W-:Y:S01]  /*74f0*/  FFMA.FTZ R55, R85, c[0x0][0x23c], -R109.reuse ;  /* 0x00008f0055377a23 */ /* 0x100fe2000001086d */
[----:B------:R-:W-:Y:S01]  /*7500*/  F2FP.PACK_AB R50, R77, R78 ;  /* 0x0000004e4d32723e */ /* 0x000fe200000000ff */
[----:B------:R-:W-:Y:S01]  /*7510*/  FFMA.FTZ R83, R89, c[0x0][0x23c], -R104 ;  /* 0x00008f0059537a23 */ /* 0x000fe20000010868 */
[----:B------:R-:W-:Y:S01]  /*7520*/  F2FP.PACK_AB R51, R80, R75 ;  /* 0x0000004b5033723e */ /* 0x000fe200000000ff */
[----:B------:R-:W3:Y:S01]  /*7530*/  MUFU.EX2 R52, R52 ;  /* 0x0000003400347308 */ /* 0x000ee20000000800 */
[----:B------:R-:W-:-:S02]  /*7540*/  FFMA.FTZ R85, R90, c[0x0][0x23c], -R109 ;  /* 0x00008f005a557a23 */ /* 0x000fc4000001086d */
[--C-:B------:R-:W-:Y:S02]  /*7550*/  FFMA.FTZ R84, R91, c[0x0][0x23c], -R109.reuse ;  /* 0x00008f005b547a23 */ /* 0x100fe4000001086d */
[--C-:B------:R-:W-:Y:S01]  /*7560*/  FFMA.FTZ R86, R99, c[0x0][0x23c], -R109.reuse ;  /* 0x00008f0063567a23 */ /* 0x100fe2000001086d */
[C---:B--2---:R-:W-:Y:S01]  /*7570*/  HMMA.16816.F32 R24, R48.reuse, R28, R24 ;  /* 0x0000001c3018723c */ /* 0x044fe20000001818 */
[--C-:B------:R-:W-:Y:S01]  /*7580*/  FFMA.FTZ R89, R96, c[0x0][0x23c], -R104.reuse ;  /* 0x00008f0060597a23 */ /* 0x100fe20000010868 */
[----:B------:R-:W-:Y:S01]  /*7590*/  MUFU.EX2 R54, R54 ;  /* 0x0000003600367308 */ /* 0x000fe20000000800 */
[----:B------:R-:W-:Y:S02]  /*75a0*/  FFMA.FTZ R90, R95, c[0x0][0x23c], -R104 ;  /* 0x00008f005f5a7a23 */ /* 0x000fe40000010868 */
[--C-:B------:R-:W-:Y:S02]  /*75b0*/  FFMA.FTZ R91, R98, c[0x0][0x23c], -R109.reuse ;  /* 0x00008f00625b7a23 */ /* 0x100fe4000001086d */
[----:B------:R-:W-:Y:S01]  /*75c0*/  FFMA.FTZ R95, R103, c[0x0][0x23c], -R109 ;  /* 0x00008f00675f7a23 */ /* 0x000fe2000001086d */
[----:B------:R-:W-:Y:S01]  /*75d0*/  HMMA.16816.F32 R20, R48, R30, R20 ;  /* 0x0000001e3014723c */ /* 0x000fe20000001814 */
[----:B------:R-:W2:Y:S01]  /*75e0*/  LDSM.16.MT88.4 R28, [R226+0x10000] ;  /* 0x01000000e21c783b */ /* 0x000ea20000004200 */
[----:B------:R-:W-:Y:S01]  /*75f0*/  MUFU.EX2 R55, R55 ;  /* 0x0000003700377308 */ /* 0x000fe20000000800 */
        /* <DEDUP_REMOVED lines=8> */
[----:B------:R-:W-:Y:S01]  /*7680*/  FADD.FTZ R78, R77, R78 ;  /* 0x0000004e4d4e7221 */ /* 0x000fe20000010000 */
[----:B------:R-:W-:Y:S01]  /*7690*/  HMMA.16816.F32 R12, R48, R34, R12 ;  /* 0x00000022300c723c */ /* 0x000fe2000000180c */
[----:B------:R-:W5:Y:S01]  /*76a0*/  LDSM.16.MT88.4 R32, [R229+0x10800] ;  /* 0x01080000e520783b */ /* 0x000f620000004200 */
[----:B------:R-:W-:Y:S01]  /*76b0*/  MUFU.EX2 R82, R82 ;  /* 0x0000005200527308 */ /* 0x000fe20000000800 */
[----:B------:R-:W-:-:S05]  /*76c0*/  FADD.FTZ R75, R80, R75 ;  /* 0x0000004b504b7221 */ /* 0x000fca0000010000 */
[C---:B----4-:R-:W-:Y:S02]  /*76d0*/  HMMA.16816.F32 R8, R48.reuse, R44, R8 ;  /* 0x0000002c3008723c */ /* 0x050fe40000001808 */
[----:B------:R-:W4:Y:S06]  /*76e0*/  MUFU.EX2 R83, R83 ;  /* 0x0000005300537308 */ /* 0x000f2c0000000800 */
[C---:B------:R-:W-:Y:S01]  /*76f0*/  HMMA.16816.F32 R4, R48.reuse, R46, R4 ;  /* 0x0000002e3004723c */ /* 0x040fe20000001804 */
[----:B------:R-:W5:Y:S01]  /*7700*/  LDSM.16.MT88.4 R44, [R228+0x10800] ;  /* 0x01080000e42c783b */ /* 0x000f620000004200 */
[----:B------:R-:W-:Y:S06]  /*7710*/  MUFU.EX2 R84, R84 ;  /* 0x0000005400547308 */ /* 0x000fec0000000800 */
[C---:B--2---:R-:W-:Y:S02]  /*7720*/  HMMA.16816.F32 R40, R48.reuse, R28, R40 ;  /* 0x0000001c3028723c */ /* 0x044fe40000001828 */
[----:B------:R-:W-:Y:S06]  /*7730*/  MUFU.EX2 R85, R85 ;  /* 0x0000005500557308 */ /* 0x000fec0000000800 */
[----:B------:R-:W-:Y:S01]  /*7740*/  HMMA.16816.F32 R36, R48, R30, R36 ;  /* 0x0000001e3024723c */ /* 0x000fe20000001824 */
[----:B------:R-:W2:Y:S01]  /*7750*/  LDSM.16.MT88.4 R28, [R227+0x10800] ;  /* 0x01080000e31c783b */ /* 0x000ea20000004200 */
[----:B------:R-:W-:Y:S05]  /*7760*/  MUFU.EX2 R86, R86 ;  /* 0x0000005600567308 */ /* 0x000fea0000000800 */
[C---:B---3--:R-:W-:Y:S01]  /*7770*/  F2FP.PACK_AB R48, R52.reuse, R53 ;  /* 0x000000353430723e */ /* 0x048fe200000000ff */
[----:B------:R-:W-:Y:S01]  /*7780*/  FADD.FTZ R53, R53, R78 ;  /* 0x0000004e35357221 */ /* 0x000fe20000010000 */
[----:B-1----:R-:W-:Y:S01]  /*7790*/  F2FP.PACK_AB R49, R81, R79 ;  /* 0x0000004f5131723e */ /* 0x002fe200000000ff */
        /* <DEDUP_REMOVED lines=8> */
[C---:B-----5:R-:W-:Y:S01]  /*7820*/  HMMA.16816.F32 R24, R48.reuse, R32, R24 ;  /* 0x000000203018723c */ /* 0x060fe20000001818 */
[----:B------:R-:W-:Y:S02]  /*7830*/  FADD.FTZ R82, R82, R79 ;  /* 0x0000004f52527221 */ /* 0x000fe40000010000 */
[----:B------:R-:W-:Y:S02]  /*7840*/  FADD.FTZ R54, R55, R54 ;  /* 0x0000003637367221 */ /* 0x000fe40000010000 */
[----:B------:R-:W-:Y:S01]  /*7850*/  FADD.FTZ R82, R83, R82 ;  /* 0x0000005253527221 */ /* 0x000fe20000010000 */
[----:B------:R-:W1:Y:S02]  /*7860*/  MUFU.EX2 R91, R91 ;  /* 0x0000005b005b7308 */ /* 0x000e640000000800 */
[C---:B------:R-:W-:Y:S01]  /*7870*/  HMMA.16816.F32 R20, R48.reuse, R34, R20 ;  /* 0x000000223014723c */ /* 0x040fe20000001814 */
[----:B------:R-:W3:Y:S05]  /*7880*/  LDSM.16.MT88.4 R32, [R226+0x10800] ;  /* 0x01080000e220783b */ /* 0x000eea0000004200 */
[----:B------:R-:W4:Y:S02]  /*7890*/  MUFU.EX2 R95, R95 ;  /* 0x0000005f005f7308 */ /* 0x000f240000000800 */
[----:B------:R-:W-:Y:S01]  /*78a0*/  HMMA.16816.F32 R16, R48, R44, R16 ;  /* 0x0000002c3010723c */ /* 0x000fe20000001810 */
[----:B-1----:R-:W-:-:S07]  /*78b0*/  F2FP.PACK_AB R144, R92, R91 ;  /* 0x0000005b5c90723e */ /* 0x002fce00000000ff */
[----:B--2---:R-:W-:Y:S01]  /*78c0*/  HMMA.16816.F32 R8, R48, R28, R8 ;  /* 0x0000001c3008723c */ /* 0x004fe20000001808 */
[----:B----4-:R-:W-:-:S07]  /*78d0*/  F2FP.PACK_AB R146, R252, R95 ;  /* 0x0000005ffc92723e */ /* 0x010fce00000000ff */
[C---:B------:R-:W-:Y:S01]  /*78e0*/  HMMA.16816.F32 R4, R48.reuse, R30, R4 ;  /* 0x0000001e3004723c */ /* 0x040fe20000001804 */
[----:B------:R-:W1:Y:S07]  /*78f0*/  LDSM.16.MT88.4 R28, [R228+0x11000] ;  /* 0x01100000e41c783b */ /* 0x000e6e0000004200 */
[C---:B------:R-:W-:Y:S01]  /*7900*/  HMMA.16816.F32 R12, R48.reuse, R46, R12 ;  /* 0x0000002e300c723c */ /* 0x040fe2000000180c */
[----:B------:R-:W2:Y:S07]  /*7910*/  LDSM.16.MT88.4 R44, [R229+0x11000] ;  /* 0x01100000e52c783b */ /* 0x000eae0000004200 */
[C---:B---3--:R-:W-:Y:S08]  /*7920*/  HMMA.16816.F32 R40, R48.reuse, R32, R40 ;  /* 0x000000203028723c */ /* 0x048ff00000001828 */
[----:B------:R-:W-:Y:S01]  /*7930*/  HMMA.16816.F32 R36, R48, R34, R36 ;  /* 0x000000223024723c */ /* 0x000fe20000001824 */
[----:B------:R-:W3:Y:S06]  /*7940*/  LDSM.16.MT88.4 R32, [R227+0x11000] ;  /* 0x01100000e320783b */ /* 0x000eec0000004200 */
[----:B------:R-:W-:Y:S01]  /*7950*/  F2FP.PACK_AB R48, R84, R3 ;  /* 0x000000035430723e */ /* 0x000fe200000000ff */
[----:B------:R-:W-:Y:S01]  /*7960*/  FADD.FTZ R3, R3, R54 ;  /* 0x0000003603037221 */ /* 0x000fe20000010000 */
[C---:B------:R-:W-:Y:S01]  /*7970*/  F2FP.PACK_AB R49, R87.reuse, R88 ;  /* 0x000000585731723e */ /* 0x040fe200000000ff */
[----:B------:R-:W-:Y:S01]  /*7980*/  FADD.FTZ R88, R88, R82 ;  /* 0x0000005258587221 */ /* 0x000fe20000010000 */
[----:B------:R-:W-:Y:S01]  /*7990*/  F2FP.PACK_AB R50, R86, R85 ;  /* 0x000000555632723e */ /* 0x000fe200000000ff */
[----:B------:R-:W-:Y:S01]  /*79a0*/  FADD.FTZ R3, R84, R3 ;  /* 0x0000000354037221 */ /* 0x000fe20000010000 */
[----:B------:R-:W-:Y:S01]  /*79b0*/  F2FP.PACK_AB R51, R90, R89 ;  /* 0x000000595a33723e */ /* 0x000fe200000000ff */
[----:B------:R-:W-:-:S02]  /*79c0*/  FADD.FTZ R88, R87, R88 ;  /* 0x0000005857587221 */ /* 0x000fc40000010000 */
[----:B------:R-:W-:Y:S02]  /*79d0*/  FADD.FTZ R85, R85, R3 ;  /* 0x0000000355557221 */ /* 0x000fe40000010000 */
[----:B------:R-:W-:Y:S02]  /*79e0*/  FADD.FTZ R89, R89, R88 ;  /* 0x0000005859597221 */ /* 0x000fe40000010000 */
[C---:B-1----:R-:W-:Y:S01]  /*79f0*/  HMMA.16816.F32 R16, R48.reuse, R28, R16 ;  /* 0x0000001c3010723c */ /* 0x042fe20000001810 */
[----:B------:R-:W-:Y:S02]  /*7a00*/  FADD.FTZ R85, R86, R85 ;  /* 0x0000005556557221 */ /* 0x000fe40000010000 */
[----:B------:R-:W-:Y:S02]  /*7a10*/  FADD.FTZ R89, R90, R89 ;  /* 0x000000595a597221 */ /* 0x000fe40000010000 */
[----:B------:R-:W-:Y:S02]  /*7a20*/  FADD.FTZ R85, R91, R85 ;  /* 0x000000555b557221 */ /* 0x000fe40000010000 */
[--C-:B------:R-:W-:Y:S01]  /*7a30*/  FFMA.FTZ R28, R94, c[0x0][0x23c], -R104.reuse ;  /* 0x00008f005e1c7a23 */ /* 0x100fe20000010868 */
[----:B------:R-:W-:Y:S01]  /*7a40*/  HMMA.16816.F32 R12, R48, R30, R12 ;  /* 0x0000001e300c723c */ /* 0x000fe2000000180c */
[----:B------:R-:W-:-:S02]  /*7a50*/  FFMA.FTZ R29, R93, c[0x0][0x23c], -R104 ;  /* 0x00008f005d1d7a23 */ /* 0x000fc40000010868 */
        /* <DEDUP_REMOVED lines=29> */
[----:B------:R-:W-:Y:S07]  /*7c30*/  @!P0 BRA `(.L_x_2197) ;  /* 0x00004f7000008947 */ /* 0x000fee0003800000 */
[----:B------:R-:W-:Y:S01]  /*7c40*/  ULDC UR4, c[0x0][0x1a0] ;  /* 0x0000680000047ab9 */ /* 0x000fe20000000800 */
[----:B------:R-:W-:Y:S01]  /*7c50*/  IADD3 R250, R180, -0x2, RZ ;  /* 0xfffffffeb4fa7810 */ /* 0x000fe20007ffe0ff */
[----:B------:R-:W-:Y:S01]  /*7c60*/  ULEA UR4, -UR4, URZ, 0x8 ;  /* 0x0000003f04047291 */ /* 0x000fe2000f8e413f */
[----:B------:R-:W-:-:S02]  /*7c70*/  IMAD.MOV.U32 R3, RZ, RZ, R0 ;  /* 0x000000ffff037224 */ /* 0x000fc400078e0000 */
[----:B------:R-:W-:Y:S01]  /*7c80*/  IMAD.MOV.U32 R164, RZ, RZ, R2 ;  /* 0x000000ffffa47224 */ /* 0x000fe200078e0002 */
[----:B------:R-:W-:Y:S02]  /*7c90*/  USHF.R.S32.HI UR6, URZ, 0x1f, UR4 ;  /* 0x0000001f3f067899 */ /* 0x000fe40008011404 */
[----:B------:R-:W-:-:S04]  /*7ca0*/  MOV R249, UR4 ;  /* 0x0000000400f97c02 */ /* 0x000fc80008000f00 */
[----:B------:R-:W-:-:S04]  /*7cb0*/  MOV R248, UR6 ;  /* 0x0000000600f87c02 */ /* 0x000fc80008000f00 */
.L_x_2201:
[----:B------:R-:W-:Y:S01]  /*7cc0*/  MOV R6, R249 ;  /* 0x000000f900067202 */ /* 0x000fe20000000f00 */
[----:B------:R-:W-:Y:S04]  /*7cd0*/  DEPBAR.LE SB0, 0x0 ;  /* 0x000080000000791a */ /* 0x000fe80000000000 */
[----:B------:R-:W-:Y:S01]  /*7ce0*/  BAR.SYNC.DEFER_BLOCKING 0x0 ;  /* 0x0000000000007b1d */ /* 0x000fe20000010000 */
[----:B------:R-:W-:Y:S05]  /*7cf0*/  MOV R2, R248 ;  /* 0x000000f800027202 */ /* 0x000fea0000000f00 */
[----:B------:R-:W-:-:S05]  /*7d00*/  @P6 BRA `(.L_x_2198) ;  /* 0x000003b000006947 */ /* 0x000fca0003800000 */
[----:B------:R-:W-:Y:S01]  /*7d10*/  IMAD.SHL.U32 R2, R250, 0x100, RZ ;  /* 0x00000100fa027824 */ /* 0x000fe200078e00ff */
[----:B------:R-:W-:Y:S04]  /*7d20*/  IABS R0, c[0x0][0x2d0] ;  /* 0x0000b40000007a13 */ /* 0x000fe80000000000 */
[----:B------:R-:W1:Y:S01]  /*7d30*/  I2F.RP R8, R0 ;  /* 0x0000000000087306 */ /* 0x000e620000209400 */
[----:B------:R-:W-:Y:S02]  /*7d40*/  IABS R5, R2 ;  /* 0x0000000200057213 */ /* 0x000fe40000000000 */
[C---:B------:R-:W-:Y:S02]  /*7d50*/  IADD3 R10, R2.reuse, 0x100, RZ ;  /* 0x00000100020a7810 */ /* 0x040fe40007ffe0ff */
[----:B------:R-:W-:Y:S02]  /*7d60*/  LOP3.LUT R2, R2, c[0x0][0x2d0], RZ, 0x3c, !PT ;  /* 0x0000b40002027a12 */ /* 0x000fe400078e3cff */
[----:B------:R-:W-:Y:S02]  /*7d70*/  IABS R7, R10 ;  /* 0x0000000a00077213 */ /* 0x000fe40000000000 */
[----:B------:R-:W-:Y:S01]  /*7d80*/  ISETP.GE.AND P0, PT, R2, RZ, PT ;  /* 0x000000ff0200720c */ /* 0x000fe20003f06270 */
[----:B------:R-:W-:Y:S01]  /*7d90*/  IMAD.MOV.U32 R2, RZ, RZ, c[0x0][0x2d0] ;  /* 0x0000b400ff027624 */ /* 0x000fe200078e00ff */
[----:B------:R-:W-:Y:S04]  /*7da0*/  LOP3.LUT R10, R10, c[0x0][0x2d0], RZ, 0x3c, !PT ;  /* 0x0000b4000a0a7a12 */ /* 0x000fe800078e3cff */
        /* <DEDUP_REMOVED lines=35> */
[----:B------:R1:W2:Y:S02]  /*7fe0*/  LDG.E R4, [R4.64] ;  /* 0x0000000a04047981 */ /* 0x0002a4000c1e1900 */
[----:B------:R-:W-:Y:S05]  /*7ff0*/  IMAD R2, R0, R2, -0x100 ;  /* 0xffffff0000027424 */ /* 0x000fea00078e0202 */
[----:B------:R-:W-:Y:S05]  /*8000*/  SHF.R.S32.HI R0, RZ, 0x1f, R2 ;  /* 0x0000001fff007819 */ /* 0x000fea0000011402 */
[----:B------:R-:W-:Y:S04]  /*8010*/  IMAD R0, R0, c[0x0][0x1a0], RZ ;  /* 0x0000680000007a24 */ /* 0x000fe800078e02ff */
[C---:B------:R-:W-:Y:S01]  /*8020*/  IMAD R0, R2.reuse, c[0x0][0x1a4], R0 ;  /* 0x0000690002007a24 */ /* 0x040fe200078e0200 */
[----:B-1----:R1:W2:Y:S02]  /*8030*/  LDG.E R5, [R6.64] ;  /* 0x0000000a06057981 */ /* 0x0022a4000c1e1900 */
[----:B-1----:R-:W-:Y:S04]  /*8040*/  IMAD.WIDE.U32 R6, R2, c[0x0][0x1a0], RZ ;  /* 0x0000680002067a25 */ /* 0x002fe800078e00ff */
[----:B------:R-:W-:Y:S02]  /*8050*/  IMAD.IADD R7, R7, 0x1, R0 ;  /* 0x0000000107077824 */ /* 0x000fe400078e0200 */
[----:B--2---:R-:W-:Y:S04]  /*8060*/  IMAD.IADD R4, R4, 0x1, -R5 ;  /* 0x0000000104047824 */ /* 0x004fe800078e0a05 */
[----:B------:R-:W-:Y:S01]  /*8070*/  IMAD.WIDE.U32 R6, R4, c[0x0][0x188], R6 ;  /* 0x0000620004067a25 */ /* 0x000fe200078e0006 */
[----:B------:R-:W-:Y:S05]  /*8080*/  SHF.R.S32.HI R2, RZ, 0x1f, R4 ;  /* 0x0000001fff027819 */ /* 0x000fea0000011404 */
[----:B------:R-:W-:Y:S04]  /*8090*/  IMAD R2, R2, c[0x0][0x188], RZ ;  /* 0x0000620002027a24 */ /* 0x000fe800078e02ff */
[----:B------:R-:W-:Y:S04]  /*80a0*/  IMAD R2, R4, c[0x0][0x18c], R2 ;  /* 0x0000630004027a24 */ /* 0x000fe800078e0202 */
[----:B------:R-:W-:Y:S02]  /*80b0*/  IMAD.IADD R2, R7, 0x1, R2 ;  /* 0x0000000107027824 */ /* 0x000fe400078e0202 */
.L_x_2198:
        /* <DEDUP_REMOVED lines=40> */
[----:B---3--:R-:W-:Y:S03]  /*8340*/  IADD3 R10, P0, R14, UR12, RZ ;  /* 0x0000000c0e0a7c10 */ /* 0x008fe6000ff1e0ff */
[----:B------:R3:W-:Y:S01]  /*8350*/  LDGSTS.E.BYPASS.LTC128B.128 [R242+0xf800], [R14.64] ;  /* 0x0f8000000ef27fae */ /* 0x0007e2000b901d4a */
[----:B------:R-:W-:Y:S02]  /*8360*/  IADD3.X R11, R15, UR7, RZ, P0, !PT ;  /* 0x000000070f0b7c10 */ /* 0x000fe400087fe4ff */
[----:B-1----:R-:W-:Y:S03]  /*8370*/  IADD3 R8, P0, R10, UR12, RZ ;  /* 0x0000000c0a087c10 */ /* 0x002fe6000ff1e0ff */
[----:B------:R1:W-:Y:S01]  /*8380*/  LDGSTS.E.BYPASS.LTC128B.128 [R242+0x10000], [R10.64] ;  /* 0x100000000af27fae */ /* 0x0003e2000b901d4a */
[----:B------:R-:W-:Y:S05]  /*8390*/  IADD3.X R9, R11, UR7, RZ, P0, !PT ;  /* 0x000000070b097c10 */ /* 0x000fea00087fe4ff */
[----:B------:R1:W-:Y:S01]  /*83a0*/  LDGSTS.E.BYPASS.LTC128B.128 [R242+0x10800], [R8.64] ;  /* 0x1080000008f27fae */ /* 0x0003e2000b901d4a */
[----:B----4-:R-:W-:Y:S04]  /*83b0*/  IADD3 R4, P0, R8, UR12, RZ ;  /* 0x0000000c08047c10 */ /* 0x010fe8000ff1e0ff */
[----:B------:R-:W-:Y:S02]  /*83c0*/  IADD3.X R5, R9, UR7, RZ, P0, !PT ;  /* 0x0000000709057c10 */ /* 0x000fe400087fe4ff */
[----:B--2---:R-:W-:Y:S03]  /*83d0*/  IADD3 R6, P0, R4, UR12, RZ ;  /* 0x0000000c04067c10 */ /* 0x004fe6000ff1e0ff */
[----:B------:R2:W-:Y:S01]  /*83e0*/  LDGSTS.E.BYPASS.LTC128B.128 [R242+0x11000], [R4.64] ;  /* 0x1100000004f27fae */ /* 0x0005e2000b901d4a */
[----:B------:R-:W-:Y:S02]  /*83f0*/  IADD3.X R7, R5, UR7, RZ, P0, !PT ;  /* 0x0000000705077c10 */ /* 0x000fe400087fe4ff */
[----:B------:R-:W-:Y:S03]  /*8400*/  ISETP.GT.AND P0, PT, R250, R237, PT ;  /* 0x000000edfa00720c */ /* 0x000fe60003f04270 */
[----:B------:R2:W-:Y:S05]  /*8410*/  LDGSTS.E.BYPASS.LTC128B.128 [R242+0x11800], [R6.64] ;  /* 0x1180000006f27fae */ /* 0x0005ea000b901d4a */
[----:B------:R-:W-:Y:S05]  /*8420*/  LDSM.16.M88.4 R128, [R236] ;  /* 0x00000000ec80783b */ /* 0x000fea0000000200 */
[----:B-1----:R-:W2:Y:S05]  /*8430*/  LDSM.16.M88.4 R8, [R235] ;  /* 0x00000000eb08783b */ /* 0x002eaa0000000200 */
[----:B-----5:R-:W3:Y:S05]  /*8440*/  LDSM.16.M88.4 R16, [R235+0x800] ;  /* 0x00080000eb10783b */ /* 0x020eea0000000200 */
[----:B------:R-:W1:Y:S05]  /*8450*/  LDSM.16.M88.4 R24, [R235+0x1000] ;  /* 0x00100000eb18783b */ /* 0x000e6a0000000200 */
[----:B------:R-:W0:Y:S05]  /*8460*/  LDGDEPBAR ;  /* 0x00000000000079af */ /* 0x000e2a0000000000 */
[----:B------:R-:W4:Y:S05]  /*8470*/  LDSM.16.M88.4 R32, [R235+0x1800] ;  /* 0x00180000eb20783b */ /* 0x000f2a0000000200 */
[----:B------:R-:W5:Y:S05]  /*8480*/  LDSM.16.M88.4 R40, [R235+0x2000] ;  /* 0x00200000eb28783b */ /* 0x000f6a0000000200 */
[----:B------:R-:W1:Y:S05]  /*8490*/  LDSM.16.M88.4 R48, [R235+0x2800] ;  /* 0x00280000eb30783b */ /* 0x000e6a0000000200 */
[----:B------:R-:W4:Y:S01]  /*84a0*/  LDSM.16.M88.4 R56, [R235+0x3000] ;  /* 0x00300000eb38783b */ /* 0x000f220000000200 */
[C---:B--2---:R-:W-:Y:S04]  /*84b0*/  HMMA.16816.F32 R4, R128.reuse, R8, RZ ;  /* 0x000000088004723c */ /* 0x044fe800000018ff */
[----:B------:R-:W2:Y:S05]  /*84c0*/  LDSM.16.M88.4 R64, [R235+0x3800] ;  /* 0x00380000eb40783b */ /* 0x000eaa0000000200 */
[----:B------:R-:W2:Y:S01]  /*84d0*/  LDSM.16.M88.4 R72, [R235+0x4000] ;  /* 0x00400000eb48783b */ /* 0x000ea20000000200 */
[C---:B------:R-:W-:Y:S04]  /*84e0*/  HMMA.16816.F32 R8, R128.reuse, R10, RZ ;  /* 0x0000000a8008723c */ /* 0x040fe800000018ff */
[----:B------:R-:W2:Y:S04]  /*84f0*/  LDSM.16.M88.4 R80, [R235+0x4800] ;  /* 0x00480000eb50783b */ /* 0x000ea80000000200 */
[C---:B---3--:R-:W-:Y:S01]  /*8500*/  HMMA.16816.F32 R12, R128.reuse, R16, RZ ;  /* 0x00000010800c723c */ /* 0x048fe200000018ff */
[----:B------:R-:W3:Y:S05]  /*8510*/  LDSM.16.M88.4 R88, [R235+0x5000] ;  /* 0x00500000eb58783b */ /* 0x000eea0000000200 */
[----:B------:R-:W2:Y:S02]  /*8520*/  LDSM.16.M88.4 R96, [R235+0x5800] ;  /* 0x00580000eb60783b */ /* 0x000ea40000000200 */
[C---:B------:R-:W-:Y:S03]  /*8530*/  HMMA.16816.F32 R16, R128.reuse, R18, RZ ;  /* 0x000000128010723c */ /* 0x040fe600000018ff */
[----:B------:R-:W2:Y:S05]  /*8540*/  LDSM.16.M88.4 R104, [R235+0x6000] ;  /* 0x00600000eb68783b */ /* 0x000eaa0000000200 */
[C---:B-1----:R-:W-:Y:S01]  /*8550*/  HMMA.16816.F32 R20, R128.reuse, R24, RZ ;  /* 0x000000188014723c */ /* 0x042fe200000018ff */
[----:B------:R-:W1:Y:S05]  /*8560*/  LDSM.16.M88.4 R112, [R235+0x6800] ;  /* 0x00680000eb70783b */ /* 0x000e6a0000000200 */
[----:B------:R-:W1:Y:S02]  /*8570*/  LDSM.16.M88.4 R120, [R235+0x7000] ;  /* 0x00700000eb78783b */ /* 0x000e640000000200 */
[C---:B------:R-:W-:Y:S03]  /*8580*/  HMMA.16816.F32 R24, R128.reuse, R26, RZ ;  /* 0x0000001a8018723c */ /* 0x040fe600000018ff */
[----:B------:R-:W1:Y:S05]  /*8590*/  LDSM.16.M88.4 R168, [R235+0x7800] ;  /* 0x00780000eba8783b */ /* 0x000e6a0000000200 */
[C---:B----4-:R-:W-:Y:S01]  /*85a0*/  HMMA.16816.F32 R28, R128.reuse, R32, RZ ;  /* 0x00000020801c723c */ /* 0x050fe200000018ff */
[----:B------:R-:W-:Y:S05]  /*85b0*/  LDSM.16.M88.4 R172, [R234] ;  /* 0x00000000eaac783b */ /* 0x000fea0000000200 */
[----:B------:R-:W4:Y:S02]  /*85c0*/  LDSM.16.M88.4 R176, [R233] ;  /* 0x00000000e9b0783b */ /* 0x000f240000000200 */
[C---:B------:R-:W-:Y:S03]  /*85d0*/  HMMA.16816.F32 R32, R128.reuse, R34, RZ ;  /* 0x000000228020723c */ /* 0x040fe600000018ff */
[----:B------:R-:W1:Y:S05]  /*85e0*/  LDSM.16.M88.4 R180, [R233+0x800] ;  /* 0x00080000e9b4783b */ /* 0x000e6a0000000200 */
[C---:B-----5:R-:W-:Y:S01]  /*85f0*/  HMMA.16816.F32 R36, R128.reuse, R40, RZ ;  /* 0x000000288024723c */ /* 0x060fe200000018ff */
[----:B------:R-:W5:Y:S05]  /*8600*/  LDSM.16.M88.4 R184, [R233+0x1000] ;  /* 0x00100000e9b8783b */ /* 0x000f6a0000000200 */
[----:B------:R-:W1:Y:S02]  /*8610*/  LDSM.16.M88.4 R188, [R233+0x1800] ;  /* 0x00180000e9bc783b */ /* 0x000e640000000200 */
[C---:B------:R-:W-:Y:S03]  /*8620*/  HMMA.16816.F32 R40, R128.reuse, R42, RZ ;  /* 0x0000002a8028723c */ /* 0x040fe600000018ff */
[----:B------:R-:W1:Y:S05]  /*8630*/  LDSM.16.M88.4 R192, [R233+0x2000] ;  /* 0x00200000e9c0783b */ /* 0x000e6a0000000200 */
[C---:B------:R-:W-:Y:S01]  /*8640*/  HMMA.16816.F32 R44, R128.reuse, R48, RZ ;  /* 0x00000030802c723c */ /* 0x040fe200000018ff */
[----:B------:R-:W1:Y:S05]  /*8650*/  LDSM.16.M88.4 R196, [R233+0x2800] ;  /* 0x00280000e9c4783b */ /* 0x000e6a0000000200 */
[----:B------:R-:W-:Y:S02]  /*8660*/  LDSM.16.M88.4 R200, [R233+0x6000] ;  /* 0x00600000e9c8783b */ /* 0x000fe40000000200 */
[C---:B------:R-:W-:Y:S03]  /*8670*/  HMMA.16816.F32 R48, R128.reuse, R50, RZ ;  /* 0x000000328030723c */ /* 0x040fe600000018ff */
[----:B------:R-:W-:Y:S05]  /*8680*/  LDSM.16.M88.4 R204, [R233+0x7000] ;  /* 0x00700000e9cc783b */ /* 0x000fea0000000200 */
[C---:B------:R-:W-:Y:S01]  /*8690*/  HMMA.16816.F32 R52, R128.reuse, R56, RZ ;  /* 0x000000388034723c */ /* 0x040fe200000018ff */
[----:B------:R-:W-:Y:S07]  /*86a0*/  LDSM.16.M88.4 R208, [R231] ;  /* 0x00000000e7d0783b */ /* 0x000fee0000000200 */
[C---:B------:R-:W-:Y:S08]  /*86b0*/  HMMA.16816.F32 R56, R128.reuse, R58, RZ ;  /* 0x0000003a8038723c */ /* 0x040ff000000018ff */
[C---:B--2---:R-:W-:Y:S08]  /*86c0*/  HMMA.16816.F32 R60, R128.reuse, R64, RZ ;  /* 0x00000040803c723c */ /* 0x044ff000000018ff */
[C---:B------:R-:W-:Y:S08]  /*86d0*/  HMMA.16816.F32 R64, R128.reuse, R66, RZ ;  /* 0x000000428040723c */ /* 0x040ff000000018ff */
[C---:B------:R-:W-:Y:S08]  /*86e0*/  HMMA.16816.F32 R68, R128.reuse, R72, RZ ;  /* 0x000000488044723c */ /* 0x040ff000000018ff */
        /* <DEDUP_REMOVED lines=21> */
[----:B------:R-:W3:Y:S07]  /*8840*/  LDSM.16.M88.4 R180, [R233+0x4000] ;  /* 0x00400000e9b4783b */ /* 0x000eee0000000200 */
[C---:B-----5:R-:W-:Y:S08]  /*8850*/  HMMA.16816.F32 R20, R172.reuse, R184, R20 ;  /* 0x000000b8ac14723c */ /* 0x060ff00000001814 */
[C---:B------:R-:W-:Y:S01]  /*8860*/  HMMA.16816.F32 R24, R172.reuse, R186, R24 ;  /* 0x000000baac18723c */ /* 0x040fe20000001818 */
[----:B------:R-:W4:Y:S07]  /*8870*/  LDSM.16.M88.4 R184, [R233+0x4800] ;  /* 0x00480000e9b8783b */ /* 0x000f2e0000000200 */
[C---:B------:R-:W-:Y:S08]  /*8880*/  HMMA.16816.F32 R28, R172.reuse, R188, R28 ;  /* 0x000000bcac1c723c */ /* 0x040ff0000000181c */
[C---:B------:R-:W-:Y:S01]  /*8890*/  HMMA.16816.F32 R32, R172.reuse, R190, R32 ;  /* 0x000000beac20723c */ /* 0x040fe20000001820 */
[----:B------:R-:W5:Y:S07]  /*88a0*/  LDSM.16.M88.4 R188, [R233+0x5000] ;  /* 0x00500000e9bc783b */ /* 0x000f6e0000000200 */
[C---:B------:R-:W-:Y:S08]  /*88b0*/  HMMA.16816.F32 R36, R172.reuse, R192, R36 ;  /* 0x000000c0ac24723c */ /* 0x040ff00000001824 */
[C---:B------:R-:W-:Y:S01]  /*88c0*/  HMMA.16816.F32 R40, R172.reuse, R194, R40 ;  /* 0x000000c2ac28723c */ /* 0x040fe20000001828 */
[----:B------:R-:W3:Y:S07]  /*88d0*/  LDSM.16.M88.4 R192, [R233+0x5800] ;  /* 0x00580000e9c0783b */ /* 0x000eee0000000200 */
[C---:B------:R-:W-:Y:S08]  /*88e0*/  HMMA.16816.F32 R44, R172.reuse, R196, R44 ;  /* 0x000000c4ac2c723c */ /* 0x040ff0000000182c */
[C---:B------:R-:W-:Y:S01]  /*88f0*/  HMMA.16816.F32 R48, R172.reuse, R198, R48 ;  /* 0x000000c6ac30723c */ /* 0x040fe20000001830 */
[----:B------:R-:W4:Y:S07]  /*8900*/  LDSM.16.M88.4 R196, [R233+0x6800] ;  /* 0x00680000e9c4783b */ /* 0x000f2e0000000200 */
[C---:B-1----:R-:W-:Y:S08]  /*8910*/  HMMA.16816.F32 R52, R172.reuse, R168, R52 ;  /* 0x000000a8ac34723c */ /* 0x042ff00000001834 */
[C---:B------:R-:W-:Y:S01]  /*8920*/  HMMA.16816.F32 R56, R172.reuse, R170, R56 ;  /* 0x000000aaac38723c */ /* 0x040fe20000001838 */
[----:B------:R-:W1:Y:S07]  /*8930*/  LDSM.16.M88.4 R168, [R233+0x7800] ;  /* 0x00780000e9a8783b */ /* 0x000e6e0000000200 */
        /* <DEDUP_REMOVED lines=11> */
[----:B------:R-:W5:Y:S07]  /*89f0*/  LDSM.16.M88.4 R188, [R223] ;  /* 0x00000000dfbc783b */ /* 0x000f6e0000000200 */
[C---:B------:R-:W-:Y:S08]  /*8a00*/  HMMA.16816.F32 R92, R172.reuse, R192, R92 ;  /* 0x000000c0ac5c723c */ /* 0x040ff0000000185c */
[C---:B------:R-:W-:Y:S01]  /*8a10*/  HMMA.16816.F32 R96, R172.reuse, R194, R96 ;  /* 0x000000c2ac60723c */ /* 0x040fe20000001860 */
[----:B------:R-:W1:Y:S07]  /*8a20*/  LDSM.16.M88.4 R192, [R222] ;  /* 0x00000000dec0783b */ /* 0x000e6e0000000200 */
[C---:B------:R-:W-:Y:S08]  /*8a30*/  HMMA.16816.F32 R100, R172.reuse, R200, R100 ;  /* 0x000000c8ac64723c */ /* 0x040ff00000001864 */
[C---:B------:R-:W-:Y:S01]  /*8a40*/  HMMA.16816.F32 R104, R172.reuse, R202, R104 ;  /* 0x000000caac68723c */ /* 0x040fe20000001868 */
[----:B------:R-:W-:Y:S07]  /*8a50*/  LDSM.16.M88.4 R200, [R218] ;  /* 0x00000000dac8783b */ /* 0x000fee0000000200 */
[C---:B------:R-:W-:Y:S08]  /*8a60*/  HMMA.16816.F32 R108, R172.reuse, R196, R108 ;  /* 0x000000c4ac6c723c */ /* 0x040ff0000000186c */
[C---:B------:R-:W-:Y:S01]  /*8a70*/  HMMA.16816.F32 R112, R172.reuse, R198, R112 ;  /* 0x000000c6ac70723c */ /* 0x040fe20000001870 */
[----:B------:R-:W3:Y:S07]  /*8a80*/  LDSM.16.M88.4 R196, [R221] ;  /* 0x00000000ddc4783b */ /* 0x000eee0000000200 */
[C---:B------:R-:W-:Y:S08]  /*8a90*/  HMMA.16816.F32 R116, R172.reuse, R204, R116 ;  /* 0x000000ccac74723c */ /* 0x040ff00000001874 */
[C---:B------:R-:W-:Y:S01]  /*8aa0*/  HMMA.16816.F32 R120, R172.reuse, R206, R120 ;  /* 0x000000ceac78723c */ /* 0x040fe20000001878 */
[----:B------:R-:W-:Y:S07]  /*8ab0*/  LDSM.16.M88.4 R204, [R217] ;  /* 0x00000000d9cc783b */ /* 0x000fee0000000200 */
[C---:B-1----:R-:W-:Y:S08]  /*8ac0*/  HMMA.16816.F32 R124, R172.reuse, R168, R124 ;  /* 0x000000a8ac7c723c */ /* 0x042ff0000000187c */
[----:B------:R-:W-:Y:S01]  /*8ad0*/  HMMA.16816.F32 R128, R172, R170, R128 ;  /* 0x000000aaac80723c */ /* 0x000fe20000001880 */
[----:B------:R-:W1:Y:S05]  /*8ae0*/  LDSM.16.M88.4 R168, [R220] ;  /* 0x00000000dca8783b */ /* 0x000e6a0000000200 */
[----:B------:R-:W1:Y:S02]  /*8af0*/  LDSM.16.M88.4 R172, [R219] ;  /* 0x00000000dbac783b */ /* 0x000e640000000200 */
        /* <DEDUP_REMOVED lines=21> */
[C---:B------:R-:W-:Y:S08]  /*8c50*/  HMMA.16816.F32 R60, R176.reuse, R172, R60 ;  /* 0x000000acb03c723c */ /* 0x040ff0000000183c */
[C---:B------:R-:W-:Y:S01]  /*8c60*/  HMMA.16816.F32 R64, R176.reuse, R174, R64 ;  /* 0x000000aeb040723c */ /* 0x040fe20000001840 */
[----:B------:R-:W5:Y:S07]  /*8c70*/  LDSM.16.M88.4 R172, [R212] ;  /* 0x00000000d4ac783b */ /* 0x000f6e0000000200 */
[C---:B------:R-:W-:Y:S08]  /*8c80*/  HMMA.16816.F32 R68, R176.reuse, R200, R68 ;  /* 0x000000c8b044723c */ /* 0x040ff00000001844 */
[C---:B------:R-:W-:Y:S01]  /*8c90*/  HMMA.16816.F32 R72, R176.reuse, R202, R72 ;  /* 0x000000cab048723c */ /* 0x040fe20000001848 */
[----:B------:R-:W1:Y:S07]  /*8ca0*/  LDSM.16.M88.4 R200, [R166+0x800] ;  /* 0x00080000a6c8783b */ /* 0x000e6e0000000200 */
[C---:B------:R-:W-:Y:S08]  /*8cb0*/  HMMA.16816.F32 R76, R176.reuse, R204, R76 ;  /* 0x000000ccb04c723c */ /* 0x040ff0000000184c */
[C---:B------:R-:W-:Y:S01]  /*8cc0*/  HMMA.16816.F32 R80, R176.reuse, R206, R80 ;  /* 0x000000ceb050723c */ /* 0x040fe20000001850 */
[----:B------:R-:W1:Y:S07]  /*8cd0*/  LDSM.16.M88.4 R204, [R166+0x1000] ;  /* 0x00100000a6cc783b */ /* 0x000e6e0000000200 */
[C---:B--2---:R-:W-:Y:S08]  /*8ce0*/  HMMA.16816.F32 R84, R176.reuse, R208, R84 ;  /* 0x000000d0b054723c */ /* 0x044ff00000001854 */
[C---:B------:R-:W-:Y:S01]  /*8cf0*/  HMMA.16816.F32 R88, R176.reuse, R210, R88 ;  /* 0x000000d2b058723c */ /* 0x040fe20000001858 */
[----:B------:R-:W2:Y:S07]  /*8d00*/  LDSM.16.M88.4 R208, [R166+0x1800] ;  /* 0x00180000a6d0783b */ /* 0x000eae0000000200 */
[C---:B---3--:R-:W-:Y:S08]  /*8d10*/  HMMA.16816.F32 R92, R176.reuse, R180, R92 ;  /* 0x000000b4b05c723c */ /* 0x048ff0000000185c */
[C---:B------:R-:W-:Y:S01]  /*8d20*/  HMMA.16816.F32 R96, R176.reuse, R182, R96 ;  /* 0x000000b6b060723c */ /* 0x040fe20000001860 */
[----:B------:R-:W3:Y:S07]  /*8d30*/  LDSM.16.M88.4 R180, [R166+0x2000] ;  /* 0x00200000a6b4783b */ /* 0x000eee0000000200 */
[C---:B----4-:R-:W-:Y:S08]  /*8d40*/  HMMA.16816.F32 R100, R176.reuse, R184, R100 ;  /* 0x000000b8b064723c */ /* 0x050ff00000001864 */
[C---:B------:R-:W-:Y:S01]  /*8d50*/  HMMA.16816.F32 R104, R176.reuse, R186, R104 ;  /* 0x000000bab068723c */ /* 0x040fe20000001868 */
[----:B------:R-:W4:Y:S07]  /*8d60*/  LDSM.16.M88.4 R184, [R166+0x2800] ;  /* 0x00280000a6b8783b */ /* 0x000f2e0000000200 */
[C---:B-1----:R-:W-:Y:S08]  /*8d70*/  HMMA.16816.F32 R108, R176.reuse, R168, R108 ;  /* 0x000000a8b06c723c */ /* 0x042ff0000000186c */
[C---:B------:R-:W-:Y:S01]  /*8d80*/  HMMA.16816.F32 R112, R176.reuse, R170, R112 ;  /* 0x000000aab070723c */ /* 0x040fe20000001870 */
[----:B------:R-:W1:Y:S07]  /*8d90*/  LDSM.16.M88.4 R168, [R166+0x3000] ;  /* 0x00300000a6a8783b */ /* 0x000e6e0000000200 */
[C---:B-----5:R-:W-:Y:S08]  /*8da0*/  HMMA.16816.F32 R116, R176.reuse, R172, R116 ;  /* 0x000000acb074723c */ /* 0x060ff00000001874 */
[C---:B------:R-:W-:Y:S01]  /*8db0*/  HMMA.16816.F32 R120, R176.reuse, R174, R120 ;  /* 0x000000aeb078723c */ /* 0x040fe20000001878 */
[----:B------:R-:W5:Y:S07]  /*8dc0*/  LDSM.16.M88.4 R172, [R166+0x3800] ;  /* 0x00380000a6ac783b */ /* 0x000f6e0000000200 */
[C---:B------:R-:W-:Y:S08]  /*8dd0*/  HMMA.16816.F32 R124, R176.reuse, R188, R124 ;  /* 0x000000bcb07c723c */ /* 0x040ff0000000187c */
[----:B------:R-:W-:Y:S01]  /*8de0*/  HMMA.16816.F32 R128, R176, R190, R128 ;  /* 0x000000beb080723c */ /* 0x000fe20000001880 */
[----:B------:R-:W1:Y:S05]  /*8df0*/  LDSM.16.M88.4 R176, [R166+0x4000] ;  /* 0x00400000a6b0783b */ /* 0x000e6a0000000200 */
[----:B------:R-:W-:Y:S02]  /*8e00*/  LDSM.16.M88.4 R188, [R166+0x5000] ;  /* 0x00500000a6bc783b */ /* 0x000fe40000000200 */
[C---:B------:R-:W-:Y:S08]  /*8e10*/  HMMA.16816.F32 R4, R192.reuse, R196, R4 ;  /* 0x000000c4c004723c */ /* 0x040ff00000001804 */
[C---:B------:R-:W-:Y:S01]  /*8e20*/  HMMA.16816.F32 R8, R192.reuse, R198, R8 ;  /* 0x000000c6c008723c */ /* 0x040fe20000001808 */
[----:B------:R-:W-:Y:S07]  /*8e30*/  LDSM.16.M88.4 R196, [R166+0x5800] ;  /* 0x00580000a6c4783b */ /* 0x000fee0000000200 */
[C---:B------:R-:W-:Y:S08]  /*8e40*/  HMMA.16816.F32 R12, R192.reuse, R200, R12 ;  /* 0x000000c8c00c723c */ /* 0x040ff0000000180c */
[C---:B------:R-:W-:Y:S01]  /*8e50*/  HMMA.16816.F32 R16, R192.reuse, R202, R16 ;  /* 0x000000cac010723c */ /* 0x040fe20000001810 */
[----:B------:R-:W-:Y:S07]  /*8e60*/  LDSM.16.M88.4 R200, [R166+0x6000] ;  /* 0x00600000a6c8783b */ /* 0x000fee0000000200 */
[C---:B------:R-:W-:Y:S08]  /*8e70*/  HMMA.16816.F32 R20, R192.reuse, R204, R20 ;  /* 0x000000ccc014723c */ /* 0x040ff00000001814 */
[C---:B------:R-:W-:Y:S01]  /*8e80*/  HMMA.16816.F32 R24, R192.reuse, R206, R24 ;  /* 0x000000cec018723c */ /* 0x040fe20000001818 */
[----:B------:R-:W-:Y:S07]  /*8e90*/  LDSM.16.M88.4 R204, [R166+0x6800] ;  /* 0x00680000a6cc783b */ /* 0x000fee0000000200 */
[C---:B--2---:R-:W-:Y:S08]  /*8ea0*/  HMMA.16816.F32 R28, R192.reuse, R208, R28 ;  /* 0x000000d0c01c723c */ /* 0x044ff0000000181c */
[C---:B------:R-:W-:Y:S01]  /*8eb0*/  HMMA.16816.F32 R32, R192.reuse, R210, R32 ;  /* 0x000000d2c020723c */ /* 0x040fe20000001820 */
[----:B------:R-:W-:Y:S07]  /*8ec0*/  LDSM.16.M88.4 R208, [R166+0x7000] ;  /* 0x00700000a6d0783b */ /* 0x000fee0000000200 */
[C---:B---3--:R-:W-:Y:S08]  /*8ed0*/  HMMA.16816.F32 R36, R192.reuse, R180, R36 ;  /* 0x000000b4c024723c */ /* 0x048ff00000001824 */
[C---:B------:R-:W-:Y:S01]  /*8ee0*/  HMMA.16816.F32 R40, R192.reuse, R182, R40 ;  /* 0x000000b6c028723c */ /* 0x040fe20000001828 */
[----:B------:R-:W2:Y:S07]  /*8ef0*/  LDSM.16.M88.4 R180, [R166+0x4800] ;  /* 0x00480000a6b4783b */ /* 0x000eae0000000200 */
[C---:B----4-:R-:W-:Y:S08]  /*8f00*/  HMMA.16816.F32 R44, R192.reuse, R184, R44 ;  /* 0x000000b8c02c723c */ /* 0x050ff0000000182c */
[C---:B------:R-:W-:Y:S01]  /*8f10*/  HMMA.16816.F32 R48, R192.reuse, R186, R48 ;  /* 0x000000bac030723c */ /* 0x040fe20000001830 */
[----:B------:R-:W3:Y:S01]  /*8f20*/  LDSM.16.M88.4 R184, [R166+0x7800] ;  /* 0x00780000a6b8783b */ /* 0x000ee20000000200 */
[----:B------:R-:W-:Y:S04]  /*8f30*/  DEPBAR.LE SB0, 0x0 ;  /* 0x000080000000791a */ /* 0x000fe80000000000 */
[----:B------:R-:W-:Y:S02]  /*8f40*/  BAR.SYNC.DEFER_BLOCKING 0x0 ;  /* 0x0000000000007b1d */ /* 0x000fe40000010000 */
        /* <DEDUP_REMOVED lines=37> */
[----:B------:R-:W-:Y:S01]  /*91a0*/  IMAD.MOV.U32 R2, RZ, RZ, c[0x0][0x2d0] ;  /* 0x0000b400ff027624 */ /* 0x000fe200078e00ff */
        /* <DEDUP_REMOVED lines=29> */
[CC--:B------:R-:W-:Y:S02]  /*9380*/  LEA R172, P1, R171.reuse, R244.reuse, 0x2 ;  /* 0x000000f4abac7211 */ /* 0x0c0fe400078210ff */
[C---:B------:R-:W-:Y:S02]  /*9390*/  LEA R168, P0, R0.reuse, R244, 0x2 ;  /* 0x000000f400a87211 */ /* 0x040fe400078010ff */
[-C--:B------:R-:W-:Y:S02]  /*93a0*/  LEA.HI.X.SX32 R173, R171, R245.reuse, 0x2, P1 ;  /* 0x000000f5abad7211 */ /* 0x080fe400008f16ff */
[C---:B------:R-:W-:Y:S01]  /*93b0*/  LEA.HI.X.SX32 R169, R0.reuse, R245, 0x2, P0 ;  /* 0x000000f500a97211 */ /* 0x040fe200000f16ff */
[----:B------:R-:W-:Y:S02]  /*93c0*/  IMAD.IADD R0, R0, 0x1, -R171 ;  /* 0x0000000100007824 */ /* 0x000fe400078e0aab */
[----:B------:R-:W2:Y:S02]  /*93d0*/  LDG.E R165, [R172.64] ;  /* 0x0000000aaca57981 */ /* 0x000ea4000c1e1900 */
[----:B------:R-:W-:Y:S02]  /*93e0*/  IMAD R2, R0, R2, -0x100 ;  /* 0xffffff0000027424 */ /* 0x000fe400078e0202 */
[----:B------:R-:W2:Y:S02]  /*93f0*/  LDG.E R168, [R168.64] ;  /* 0x0000000aa8a87981 */ /* 0x000ea4000c1e1900 */
[----:B------:R-:W-:Y:S01]  /*9400*/  IMAD.WIDE.U32 R170, R2, c[0x0][0x198], RZ ;  /* 0x0000660002aa7a25 */ /* 0x000fe200078e00ff */
[----:B------:R-:W-:Y:S05]  /*9410*/  SHF.R.S32.HI R0, RZ, 0x1f, R2 ;  /* 0x0000001fff007819 */ /* 0x000fea0000011402 */
[----:B------:R-:W-:Y:S04]  /*9420*/  IMAD R0, R0, c[0x0][0x198], RZ ;  /* 0x0000660000007a24 */ /* 0x000fe800078e02ff */
        /* <DEDUP_REMOVED lines=8> */
.L_x_2200:
        /* <DEDUP_REMOVED lines=51> */
[----:B------:R-:W-:Y:S05]  /*97e0*/  IADD3.X R171, R169, UR5, RZ, P0, !PT ;  /* 0x00000005a9ab7c10 */ /* 0x000fea00087fe4ff */
[----:B------:R3:W-:Y:S04]  /*97f0*/  LDGSTS.E.BYPASS.LTC128B.128 [R242+0x9800], [R170.64] ;  /* 0x09800000aaf27fae */ /* 0x0007e8000b901d4a */
[----:B------:R-:W0:Y:S02]  /*9800*/  LDGDEPBAR ;  /* 0x00000000000079af */ /* 0x000e240000000000 */
.L_x_2199:
[----:B---3--:R-:W-:Y:S01]  /*9810*/  FMNMX.FTZ R168, R4, R164, !PT ;  /* 0x000000a404a87209 */ /* 0x008fe20007810000 */
        /* <DEDUP_REMOVED lines=150> */
[----:B------:R-:W-:Y:S01]  /*a180*/  ISETP.GT.AND P0, PT, R250, R237, PT ;  /* 0x000000edfa00720c */ /* 0x000fe20003f04270 */
        /* <DEDUP_REMOVED lines=10> */
[C---:B------:R-:W-:Y:S02]  /*a230*/  FMUL.FTZ R11, R3.reuse, R159 ;  /* 0x0000009f030b7220 */ /* 0x040fe40000410000 */
[C---:B------:R-:W-:Y:S01]  /*a240*/  FMUL.FTZ R14, R3.reuse, R154 ;  /* 0x0000009a030e7220 */ /* 0x040fe20000410000 */
[----:B------:R-:W2:Y:S01]  /*a250*/  MUFU.EX2 R180, R180 ;  /* 0x000000b400b47308 */ /* 0x000ea20000000800 */
[----:B------:R-:W-:Y:S02]  /*a260*/  FMUL.FTZ R15, R3, R155 ;  /* 0x0000009b030f7220 */ /* 0x000fe40000410000 */
[--C-:B------:R-:W-:Y:S02]  /*a270*/  FFMA.FTZ R18, R18, c[0x0][0x23c], -R165.reuse ;  /* 0x00008f0012127a23 */ /* 0x100fe400000108a5 */
[C---:B---3--:R-:W-:Y:S02]  /*a280*/  FMUL.FTZ R8, R164.reuse, R156 ;  /* 0x0000009ca4087220 */ /* 0x048fe40000410000 */
[C---:B------:R-:W-:Y:S02]  /*a290*/  FMUL.FTZ R9, R164.reuse, R157 ;  /* 0x0000009da4097220 */ /* 0x040fe40000410000 */
[----:B------:R-:W3:Y:S01]  /*a2a0*/  LDSM.16.MT88.4 R156, [R227+0xa000] ;  /* 0x00a00000e39c783b */ /* 0x000ee20000004200 */
[----:B------:R-:W-:Y:S01]  /*a2b0*/  MUFU.EX2 R190, R190 ;  /* 0x000000be00be7308 */ /* 0x000fe20000000800 */
[C---:B------:R-:W-:Y:S02]  /*a2c0*/  FMUL.FTZ R12, R164.reuse, R152 ;  /* 0x00000098a40c7220 */ /* 0x040fe40000410000 */
[----:B------:R-:W-:Y:S02]  /*a2d0*/  FMUL.FTZ R13, R164, R153 ;  /* 0x00000099a40d7220 */ /* 0x000fe40000410000 */
[--C-:B------:R-:W-:Y:S02]  /*a2e0*/  FFMA.FTZ R179, R16, c[0x0][0x23c], -R176.reuse ;  /* 0x00008f0010b37a23 */ /* 0x100fe400000108b0 */
[----:B------:R-:W4:Y:S01]  /*a2f0*/  LDSM.16.MT88.4 R152, [R226+0xa000] ;  /* 0x00a00000e298783b */ /* 0x000f220000004200 */
[C---:B------:R-:W-:Y:S02]  /*a300*/  FMUL.FTZ R16, R164.reuse, R148 ;  /* 0x00000094a4107220 */ /* 0x040fe40000410000 */
[----:B------:R-:W5:Y:S01]  /*a310*/  MUFU.EX2 R181, R181 ;  /* 0x000000b500b57308 */ /* 0x000f620000000800 */
[--C-:B------:R-:W-:Y:S02]  /*a320*/  FFMA.FTZ R182, R17, c[0x0][0x23c], -R176.reuse ;  /* 0x00008f0011b67a23 */ /* 0x100fe400000108b0 */
[C---:B------:R-:W-:Y:S02]  /*a330*/  FMUL.FTZ R17, R164.reuse, R149 ;  /* 0x00000095a4117220 */ /* 0x040fe40000410000 */
[C---:B------:R-:W-:Y:S02]  /*a340*/  FMUL.FTZ R136, R164.reuse, R136 ;  /* 0x00000088a4887220 */ /* 0x040fe40000410000 */
[C---:B------:R-:W-:Y:S02]  /*a350*/  FMUL.FTZ R137, R164.reuse, R137 ;  /* 0x00000089a4897220 */ /* 0x040fe40000410000 */
[C---:B------:R-:W-:Y:S01]  /*a360*/  FMUL.FTZ R138, R3.reuse, R138 ;  /* 0x0000008a038a7220 */ /* 0x040fe20000410000 */
[----:B------:R-:W-:Y:S01]  /*a370*/  MUFU.EX2 R183, R183 ;  /* 0x000000b700b77308 */ /* 0x000fe20000000800 */
[C---:B------:R-:W-:Y:S02]  /*a380*/  FMUL.FTZ R139, R3.reuse, R139 ;  /* 0x0000008b038b7220 */ /* 0x040fe40000410000 */
[C---:B------:R-:W-:Y:S02]  /*a390*/  FMUL.FTZ R140, R164.reuse, R140 ;  /* 0x0000008ca48c7220 */ /* 0x040fe40000410000 */
[----:B------:R-:W-:Y:S02]  /*a3a0*/  FMUL.FTZ R141, R164, R141 ;  /* 0x0000008da48d7220 */ /* 0x000fe40000410000 */
[C---:B------:R-:W-:Y:S02]  /*a3b0*/  FMUL.FTZ R142, R3.reuse, R142 ;  /* 0x0000008e038e7220 */ /* 0x040fe40000410000 */
[----:B------:R-:W-:Y:S01]  /*a3c0*/  FMUL.FTZ R143, R3, R143 ;  /* 0x0000008f038f7220 */ /* 0x000fe20000410000 */
[----:B------:R-:W-:Y:S01]  /*a3d0*/  MUFU.EX2 R177, R177 ;  /* 0x000000b100b17308 */ /* 0x000fe20000000800 */
[--C-:B------:R-:W-:Y:S02]  /*a3e0*/  FFMA.FTZ R193, R4, c[0x0][0x23c], -R176.reuse ;  /* 0x00008f0004c17a23 */ /* 0x100fe400000108b0 */
[C---:B------:R-:W-:Y:S02]  /*a3f0*/  FMUL.FTZ R4, R164.reuse, R160 ;  /* 0x000000a0a4047220 */ /* 0x040fe40000410000 */
[--C-:B------:R-:W-:Y:S02]  /*a400*/  FFMA.FTZ R187, R5, c[0x0][0x23c], -R176.reuse ;  /* 0x00008f0005bb7a23 */ /* 0x100fe400000108b0 */
[----:B------:R-:W-:Y:S02]  /*a410*/  FMUL.FTZ R5, R164, R161 ;  /* 0x000000a1a4057220 */ /* 0x000fe40000410000 */
[--C-:B------:R-:W-:Y:S01]  /*a420*/  FFMA.FTZ R194, R6, c[0x0][0x23c], -R165.reuse ;  /* 0x00008f0006c27a23 */ /* 0x100fe200000108a5 */
[----:B------:R-:W-:Y:S01]  /*a430*/  MUFU.EX2 R193, R193 ;  /* 0x000000c100c17308 */ /* 0x000fe20000000800 */
[----:B------:R-:W-:Y:S01]  /*a440*/  FMUL.FTZ R6, R3, R162 ;  /* 0x000000a203067220 */ /* 0x000fe20000410000 */
[----:B--2---:R-:W-:Y:S01]  /*a450*/  F2FP.PACK_AB R162, R180, R189 ;  /* 0x000000bdb4a2723e */ /* 0x004fe200000000ff */
[--C-:B------:R-:W-:Y:S02]  /*a460*/  FFMA.FTZ R188, R7, c[0x0][0x23c], -R165.reuse ;  /* 0x00008f0007bc7a23 */ /* 0x100fe400000108a5 */
[----:B------:R-:W-:Y:S01]  /*a470*/  FMUL.FTZ R7, R3, R163 ;  /* 0x000000a303077220 */ /* 0x000fe20000410000 */
[----:B-----5:R-:W-:Y:S01]  /*a480*/  F2FP.PACK_AB R163, R181, R190 ;  /* 0x000000beb5a3723e */ /* 0x020fe200000000ff */
[C---:B------:R-:W-:Y:S02]  /*a490*/  FMUL.FTZ R132, R164.reuse, R132 ;  /* 0x00000084a4847220 */ /* 0x040fe40000410000 */
[----:B------:R-:W-:Y:S01]  /*a4a0*/  FMUL.FTZ R133, R164, R133 ;  /* 0x00000085a4857220 */ /* 0x000fe20000410000 */
[----:B------:R-:W2:Y:S01]  /*a4b0*/  MUFU.EX2 R187, R187 ;  /* 0x000000bb00bb7308 */ /* 0x000ea20000000800 */
[C---:B------:R-:W-:Y:S02]  /*a4c0*/  FMUL.FTZ R134, R3.reuse, R134 ;  /* 0x0000008603867220 */ /* 0x040fe40000410000 */
[C---:B------:R-:W-:Y:S02]  /*a4d0*/  FMUL.FTZ R135, R3.reuse, R135 ;  /* 0x0000008703877220 */ /* 0x040fe40000410000 */
[--C-:B------:R-:W-:Y:S02]  /*a4e0*/  FFMA.FTZ R186, R22, c[0x0][0x23c], -R165.reuse ;  /* 0x00008f0016ba7a23 */ /* 0x100fe400000108a5 */
[----:B------:R-:W-:Y:S02]  /*a4f0*/  FMUL.FTZ R22, R3, R146 ;  /* 0x0000009203167220 */ /* 0x000fe40000410000 */
[--C-:B------:R-:W-:Y:S01]  /*a500*/  FFMA.FTZ R185, R23, c[0x0][0x23c], -R165.reuse ;  /* 0x00008f0017b97a23 */ /* 0x100fe200000108a5 */
[----:B------:R-:W-:Y:S01]  /*a510*/  MUFU.EX2 R194, R194 ;  /* 0x000000c200c27308 */ /* 0x000fe20000000800 */
[----:B------:R-:W-:Y:S02]  /*a520*/  FMUL.FTZ R23, R3, R147 ;  /* 0x0000009303177220 */ /* 0x000fe40000410000 */
[--C-:B------:R-:W-:Y:S02]  /*a530*/  FFMA.FTZ R191, R24, c[0x0][0x23c], -R176.reuse ;  /* 0x00008f0018bf7a23 */ /* 0x100fe400000108b0 */
[--C-:B------:R-:W-:Y:S02]  /*a540*/  FFMA.FTZ R118, R118, c[0x0][0x23c], -R165.reuse ;  /* 0x00008f0076767a23 */ /* 0x100fe400000108a5 */
[--C-:B------:R-:W-:Y:S02]  /*a550*/  FFMA.FTZ R122, R122, c[0x0][0x23c], -R165.reuse ;  /* 0x00008f007a7a7a23 */ /* 0x100fe400000108a5 */
[--C-:B------:R-:W-:Y:S01]  /*a560*/  FFMA.FTZ R44, R44, c[0x0][0x23c], -R176.reuse ;  /* 0x00008f002c2c7a23 */ /* 0x100fe200000108b0 */
[----:B------:R-:W5:Y:S01]  /*a570*/  MUFU.EX2 R188, R188 ;  /* 0x000000bc00bc7308 */ /* 0x000f620000000800 */
[--C-:B------:R-:W-:Y:S02]  /*a580*/  FFMA.FTZ R45, R45, c[0x0][0x23c], -R176.reuse ;  /* 0x00008f002d2d7a23 */ /* 0x100fe400000108b0 */
[--C-:B------:R-:W-:Y:S01]  /*a590*/  FFMA.FTZ R46, R46, c[0x0][0x23c], -R165.reuse ;  /* 0x00008f002e2e7a23 */ /* 0x100fe200000108a5 */
[----:B--2---:R-:W-:Y:S01]  /*a5a0*/  F2FP.PACK_AB R160, R187, R193 ;  /* 0x000000c1bba0723e */ /* 0x004fe200000000ff */
[--C-:B------:R-:W-:Y:S02]  /*a5b0*/  FFMA.FTZ R47, R47, c[0x0][0x23c], -R165.reuse ;  /* 0x00008f002f2f7a23 */ /* 0x100fe400000108a5 */
[--C-:B------:R-:W-:Y:S02]  /*a5c0*/  FFMA.FTZ R48, R48, c[0x0][0x23c], -R176.reuse ;  /* 0x00008f0030307a23 */ /* 0x100fe400000108b0 */
[--C-:B------:R-:W-:Y:S01]  /*a5d0*/  FFMA.FTZ R49, R49, c[0x0][0x23c], -R176.reuse ;  /* 0x00008f0031317a23 */ /* 0x100fe200000108b0 */
[----:B------:R-:W-:Y:S01]  /*a5e0*/  MUFU.EX2 R184, R184 ;  /* 0x000000b800b87308 */ /* 0x000fe20000000800 */
[--C-:B------:R-:W-:Y:S02]  /*a5f0*/  FFMA.FTZ R50, R50, c[0x0][0x23c], -R165.reuse ;  /* 0x00008f0032327a23 */ /* 0x100fe400000108a5 */
[--C-:B------:R-:W-:Y:S02]  /*a600*/  FFMA.FTZ R51, R51, c[0x0][0x23c], -R165.reuse ;  /* 0x00008f0033337a23 */ /* 0x100fe400000108a5 */
[--C-:B------:R-:W-:Y:S02]  /*a610*/  FFMA.FTZ R52, R52, c[0x0][0x23c], -R176.reuse ;  /* 0x00008f0034347a23 */ /* 0x100fe400000108b0 */
[----:B------:R-:W-:Y:S02]  /*a620*/  FFMA.FTZ R53, R53, c[0x0][0x23c], -R176 ;  /* 0x00008f0035357a23 */ /* 0x000fe400000108b0 */
[--C-:B------:R-:W-:Y:S01]  /*a630*/  FFMA.FTZ R54, R54, c[0x0][0x23c], -R165.reuse ;  /* 0x00008f0036367a23 */ /* 0x100fe200000108a5 */
[----:B------:R-:W-:Y:S01]  /*a640*/  MUFU.EX2 R178, R178 ;  /* 0x000000b200b27308 */ /* 0x000fe20000000800 */
[--C-:B------:R-:W-:Y:S02]  /*a650*/  FFMA.FTZ R55, R55, c[0x0][0x23c], -R165.reuse ;  /* 0x00008f0037377a23 */ /* 0x100fe400000108a5 */
[--C-:B------:R-:W-:Y:S01]  /*a660*/  FFMA.FTZ R63, R63, c[0x0][0x23c], -R165.reuse ;  /* 0x00008f003f3f7a23 */ /* 0x100fe200000108a5 */
[----:B-----5:R-:W-:Y:S01]  /*a670*/  F2FP.PACK_AB R161, R188, R194 ;  /* 0x000000c2bca1723e */ /* 0x020fe200000000ff */
[--C-:B------:R-:W-:Y:S02]  /*a680*/  FFMA.FTZ R79, R79, c[0x0][0x23c], -R165.reuse ;  /* 0x00008f004f4f7a23 */ /* 0x100fe400000108a5 */
[----:B------:R-:W-:Y:S02]  /*a690*/  FFMA.FTZ R95, R95, c[0x0][0x23c], -R165 ;  /* 0x00008f005f5f7a23 */ /* 0x000fe400000108a5 */
[----:B------:R-:W-:Y:S01]  /*a6a0*/  FFMA.FTZ R194, R3, R251, R194 ;  /* 0x000000fb03c27223 */ /* 0x000fe200000100c2 */
[----:B------:R-:W-:Y:S01]  /*a6b0*/  MUFU.EX2 R179, R179 ;  /* 0x000000b300b37308 */ /* 0x000fe20000000800 */
[C---:B-1----:R-:W-:Y:S05]  /*a6c0*/  HMMA.16816.F32 R4, R160.reuse, R168, R4 ;  /* 0x000000a8a004723c */ /* 0x042fea0000001804 */
[----:B------:R-:W-:Y:S02]  /*a6d0*/  FFMA.FTZ R92, R92, c[0x0][0x23c], -R176 ;  /* 0x00008f005c5c7a23 */ /* 0x000fe400000108b0 */
[----:B------:R-:W-:Y:S01]  /*a6e0*/  FADD.FTZ R194, R188, R194 ;  /* 0x000000c2bcc27221 */ /* 0x000fe20000010000 */
[C---:B------:R-:W-:Y:S01]  /*a6f0*/  HMMA.16816.F32 R8, R160.reuse, R170, R8 ;  /* 0x000000aaa008723c */ /* 0x040fe20000001808 */
[----:B------:R-:W1:Y:S01]  /*a700*/  MUFU.EX2 R182, R182 ;  /* 0x000000b600b67308 */ /* 0x000e620000000800 */
[----:B------:R-:W-:Y:S02]  /*a710*/  LDSM.16.MT88.4 R168, [R227+0xa800] ;  /* 0x00a80000e3a8783b */ /* 0x000fe40000004200 */
[----:B------:R-:W-:Y:S02]  /*a720*/  FADD.FTZ R190, R190, R194 ;  /* 0x000000c2bebe7221 */ /* 0x000fe40000010000 */
[----:B------:R-:W-:Y:S02]  /*a730*/  FFMA.FTZ R193, R164, R252, R193 ;  /* 0x000000fca4c17223 */ /* 0x000fe400000100c1 */
[C---:B------:R-:W-:Y:S03]  /*a740*/  HMMA.16816.F32 R12, R160.reuse, R172, R12 ;  /* 0x000000aca00c723c */ /* 0x040fe6000000180c */
[----:B------:R2:W-:Y:S01]  /*a750*/  MUFU.EX2 R172, R18 ;  /* 0x0000001200ac7308 */ /* 0x0005e20000000800 */
[----:B------:R-:W-:Y:S02]  /*a760*/  FADD.FTZ R190, R181, R190 ;  /* 0x000000beb5be7221 */ /* 0x000fe40000010000 */
[----:B------:R-:W-:Y:S02]  /*a770*/  FADD.FTZ R193, R187, R193 ;  /* 0x000000c1bbc17221 */ /* 0x000fe40000010000 */
[----:B------:R-:W-:Y:S01]  /*a780*/  FFMA.FTZ R173, R19, c[0x0][0x23c], -R165 ;  /* 0x00008f0013ad7a23 */ /* 0x000fe200000108a5 */
[C---:B------:R-:W-:Y:S03]  /*a790*/  HMMA.16816.F32 R132, R160.reuse, R174, R132 ;  /* 0x000000aea084723c */ /* 0x040fe60000001884 */
[----:B------:R-:W-:Y:S01]  /*a7a0*/  FMUL.FTZ R19, R3, R151 ;  /* 0x0000009703137220 */ /* 0x000fe20000410000 */
[----:B------:R-:W-:Y:S01]  /*a7b0*/  MUFU.EX2 R186, R186 ;  /* 0x000000ba00ba7308 */ /* 0x000fe20000000800 */
[----:B------:R-:W-:Y:S02]  /*a7c0*/  FADD.FTZ R189, R189, R193 ;  /* 0x000000c1bdbd7221 */ /* 0x000fe40000010000 */
[--C-:B------:R-:W-:Y:S01]  /*a7d0*/  FFMA.FTZ R174, R20, c[0x0][0x23c], -R176.reuse ;  /* 0x00008f0014ae7a23 */ /* 0x100fe200000108b0 */
[----:B-1----:R-:W-:Y:S01]  /*a7e0*/  F2FP.PACK_AB R146, R182, R179 ;  /* 0x000000b3b692723e */ /* 0x002fe200000000ff */
[C---:B------:R-:W-:Y:S03]  /*a7f0*/  FMUL.FTZ R20, R164.reuse, R144 ;  /* 0x00000090a4147220 */ /* 0x040fe60000410000 */
[----:B------:R-:W-:Y:S01]  /*a800*/  F2FP.PACK_AB R144, R177, R183 ;  /* 0x000000b7b190723e */ /* 0x000fe200000000ff */
[----:B------:R-:W-:Y:S01]  /*a810*/  FFMA.FTZ R175, R21, c[0x0][0x23c], -R176 ;  /* 0x00008f0015af7a23 */ /* 0x000fe200000108b0 */
[----:B------:R-:W1:Y:S01]  /*a820*/  MUFU.EX2 R173, R173 ;  /* 0x000000ad00ad7308 */ /* 0x000e620000000800 */
[----:B------:R-:W-:Y:S01]  /*a830*/  FMUL.FTZ R21, R164, R145 ;  /* 0x00000091a4157220 */ /* 0x000fe20000410000 */
[----:B------:R-:W-:Y:S01]  /*a840*/  F2FP.PACK_AB R145, R178, R184 ;  /* 0x000000b8b291723e */ /* 0x000fe200000000ff */
[----:B------:R-:W-:Y:S01]  /*a850*/  FADD.FTZ R184, R184, R190 ;  /* 0x000000beb8b87221 */ /* 0x000fe20000010000 */
[----:B------:R-:W-:Y:S01]  /*a860*/  MOV R164, R2 ;  /* 0x0000000200a47202 */ /* 0x000fe20000000f00 */
[----:B--2---:R-:W-:Y:S02]  /*a870*/  FMUL.FTZ R18, R3, R150 ;  /* 0x0000009603127220 */ /* 0x004fe40000410000 */
[----:B------:R-:W2:Y:S01]  /*a880*/  LDSM.16.MT88.4 R148, [R229+0xa800] ;  /* 0x00a80000e594783b */ /* 0x000ea20000004200 */
[----:B------:R-:W-:Y:S02]  /*a890*/  FADD.FTZ R184, R178, R184 ;  /* 0x000000b8b2b87221 */ /* 0x000fe40000010000 */
[----:B------:R-:W-:Y:S01]  /*a8a0*/  MUFU.EX2 R174, R174 ;  /* 0x000000ae00ae7308 */ /* 0x000fe20000000800 */
[----:B------:R-:W-:Y:S01]  /*a8b0*/  FADD.FTZ R189, R180, R189 ;  /* 0x000000bdb4bd7221 */ /* 0x000fe20000010000 */
[C---:B---3--:R-:W-:Y:S03]  /*a8c0*/  HMMA.16816.F32 R16, R160.reuse, R156, R16 ;  /* 0x0000009ca010723c */ /* 0x048fe60000001810 */
[----:B------:R-:W-:Y:S04]  /*a8d0*/  FADD.FTZ R183, R183, R189 ;  /* 0x000000bdb7b77221 */ /* 0x000fe80000010000 */
[----:B------:R-:W-:Y:S01]  /*a8e0*/  FADD.FTZ R183, R177, R183 ;  /* 0x000000b7b1b77221 */ /* 0x000fe20000010000 */
[----:B------:R-:W3:Y:S01]  /*a8f0*/  MUFU.EX2 R175, R175 ;  /* 0x000000af00af7308 */ /* 0x000ee20000000800 */
[C---:B------:R-:W-:Y:S01]  /*a900*/  HMMA.16816.F32 R136, R160.reuse, R158, R136 ;  /* 0x0000009ea088723c */ /* 0x040fe20000001888 */
[----:B------:R-:W5:Y:S02]  /*a910*/  LDSM.16.MT88.4 R156, [R228+0xa800] ;  /* 0x00a80000e49c783b */ /* 0x000f640000004200 */
[----:B-1----:R-:W-:Y:S01]  /*a920*/  F2FP.PACK_AB R147, R173, R172 ;  /* 0x000000acad93723e */ /* 0x002fe200000000ff */
[----:B------:R-:W-:Y:S02]  /*a930*/  FADD.FTZ R172, R172, R184 ;  /* 0x000000b8acac7221 */ /* 0x000fe40000010000 */
[----:B------:R-:W-:Y:S02]  /*a940*/  FADD.FTZ R179, R179, R183 ;  /* 0x000000b7b3b37221 */ /* 0x000fe40000010000 */
[C---:B----4-:R-:W-:Y:S01]  /*a950*/  HMMA.16816.F32 R140, R160.reuse, R152, R140 ;  /* 0x00000098a08c723c */ /* 0x050fe2000000188c */
[----:B------:R-:W1:Y:S03]  /*a960*/  MUFU.EX2 R185, R185 ;  /* 0x000000b900b97308 */ /* 0x000e660000000800 */
[----:B------:R-:W-:Y:S02]  /*a970*/  FADD.FTZ R172, R173, R172 ;  /* 0x000000acadac7221 */ /* 0x000fe40000010000 */
[----:B------:R-:W-:Y:S02]  /*a980*/  FADD.FTZ R179, R182, R179 ;  /* 0x000000b3b6b37221 */ /* 0x000fe40000010000 */
[----:B------:R-:W-:Y:S01]  /*a990*/  HMMA.16816.F32 R20, R160, R154, R20 ;  /* 0x0000009aa014723c */ /* 0x000fe20000001814 */
[----:B------:R-:W4:Y:S02]  /*a9a0*/  LDSM.16.MT88.4 R152, [R226+0xa800] ;  /* 0x00a80000e298783b */ /* 0x000f240000004200 */
[----:B------:R-:W-:Y:S04]  /*a9b0*/  MUFU.EX2 R191, R191 ;  /* 0x000000bf00bf7308 */ /* 0x000fe80000000800 */
[--C-:B------:R-:W-:Y:S01]  /*a9c0*/  FFMA.FTZ R163, R28, c[0x0][0x23c], -R176.reuse ;  /* 0x00008f001ca37a23 */ /* 0x100fe200000108b0 */
[----:B---3--:R-:W-:Y:S01]  /*a9d0*/  F2FP.PACK_AB R24, R175, R174 ;  /* 0x000000aeaf18723e */ /* 0x008fe200000000ff */
[----:B------:R-:W-:Y:S01]  /*a9e0*/  FFMA.FTZ R160, R25, c[0x0][0x23c], -R176 ;  /* 0x00008f0019a07a23 */ /* 0x000fe200000108b0 */
[C---:B--2---:R-:W-:Y:S03]  /*a9f0*/  HMMA.16816.F32 R4, R144.reuse, R148, R4 ;  /* 0x000000949004723c */ /* 0x044fe60000001804 */
[----:B------:R-:W-:Y:S02]  /*aa00*/  MUFU.EX2 R163, R163 ;  /* 0x000000a300a37308 */ /* 0x000fe40000000800 */
[--C-:B------:R-:W-:Y:S01]  /*aa10*/  FFMA.FTZ R161, R26, c[0x0][0x23c], -R165.reuse ;  /* 0x00008f001aa17a23 */ /* 0x100fe200000108a5 */
[----:B-1----:R-:W-:Y:S02]  /*aa20*/  F2FP.PACK_AB R25, R185, R186 ;  /* 0x000000bab919723e */ /* 0x002fe400000000ff */
[C---:B------:R-:W-:Y:S01]  /*aa30*/  HMMA.16816.F32 R8, R144.reuse, R150, R8 ;  /* 0x000000969008723c */ /* 0x040fe20000001808 */
[----:B------:R-:W1:Y:S03]  /*aa40*/  LDSM.16.MT88.4 R148, [R229+0xb000] ;  /* 0x00b00000e594783b */ /* 0x000e660000004200 */
[----:B------:R-:W-:Y:S01]  /*aa50*/  FFMA.FTZ R162, R27, c[0x0][0x23c], -R165 ;  /* 0x00008f001ba27a23 */ /* 0x000fe200000108a5 */
[----:B------:R-:W2:Y:S01]  /*aa60*/  MUFU.EX2 R160, R160 ;  /* 0x000000a000a07308 */ /* 0x000ea20000000800 */
[----:B------:R-:W-:Y:S02]  /*aa70*/  FADD.FTZ R186, R186, R172 ;  /* 0x000000acbaba7221 */ /* 0x000fe40000010000 */
[C---:B-----5:R-:W-:Y:S04]  /*aa80*/  HMMA.16816.F32 R12, R144.reuse, R156, R12 ;  /* 0x0000009c900c723c */ /* 0x060fe8000000180c */
[----:B------:R-:W-:Y:S02]  /*aa90*/  FADD.FTZ R186, R185, R186 ;  /* 0x000000bab9ba7221 */ /* 0x000fe40000010000 */
[----:B------:R-:W-:Y:S01]  /*aaa0*/  FADD.FTZ R174, R174, R179 ;  /* 0x000000b3aeae7221 */ /* 0x000fe20000010000 */
[----:B------:R-:W3:Y:S01]  /*aab0*/  MUFU.EX2 R161, R161 ;  /* 0x000000a100a17308 */ /* 0x000ee20000000800 */
[C---:B------:R-:W-:Y:S01]  /*aac0*/  HMMA.16816.F32 R132, R144.reuse, R158, R132 ;  /* 0x0000009e9084723c */ /* 0x040fe20000001884 */
[----:B------:R-:W5:Y:S03]  /*aad0*/  LDSM.16.MT88.4 R156, [R228+0xb000] ;  /* 0x00b00000e49c783b */ /* 0x000f660000004200 */
[----:B------:R-:W-:Y:S04]  /*aae0*/  FADD.FTZ R174, R175, R174 ;  /* 0x000000aeafae7221 */ /* 0x000fe80000010000 */
[C---:B------:R-:W-:Y:S01]  /*aaf0*/  HMMA.16816.F32 R16, R144.reuse, R168, R16 ;  /* 0x000000a89010723c */ /* 0x040fe20000001810 */
[----:B------:R-:W1:Y:S03]  /*ab00*/  MUFU.EX2 R162, R162 ;  /* 0x000000a200a27308 */ /* 0x000e660000000800 */
[----:B--2---:R-:W-:Y:S01]  /*ab10*/  F2FP.PACK_AB R26, R160, R191 ;  /* 0x000000bfa01a723e */ /* 0x004fe200000000ff */
[----:B------:R-:W-:Y:S03]  /*ab20*/  FADD.FTZ R191, R191, R174 ;  /* 0x000000aebfbf7221 */ /* 0x000fe60000010000 */
[C---:B------:R-:W-:Y:S03]  /*ab30*/  HMMA.16816.F32 R136, R144.reuse, R170, R136 ;  /* 0x000000aa9088723c */ /* 0x040fe60000001888 */
[----:B------:R-:W2:Y:S01]  /*ab40*/  MUFU.EX2 R192, R192 ;  /* 0x000000c000c07308 */ /* 0x000ea20000000800 */
[--C-:B------:R-:W-:Y:S02]  /*ab50*/  FFMA.FTZ R168, R30, c[0x0][0x23c], -R165.reuse ;  /* 0x00008f001ea87a23 */ /* 0x100fe400000108a5 */
[----:B------:R-:W-:Y:S02]  /*ab60*/  FFMA.FTZ R169, R34, c[0x0][0x23c], -R165 ;  /* 0x00008f0022a97a23 */ /* 0x000fe400000108a5 */
[C---:B----4-:R-:W-:Y:S04]  /*ab70*/  HMMA.16816.F32 R140, R144.reuse, R152, R140 ;  /* 0x00000098908c723c */ /* 0x050fe8000000188c */
[----:B------:R-:W-:Y:S01]  /*ab80*/  FADD.FTZ R191, R160, R191 ;  /* 0x000000bfa0bf7221 */ /* 0x000fe20000010000 */
[----:B------:R-:W-:Y:S01]  /*ab90*/  MUFU.EX2 R168, R168 ;  /* 0x000000a800a87308 */ /* 0x000fe20000000800 */
[----:B---3--:R-:W-:Y:S02]  /*aba0*/  FADD.FTZ R186, R161, R186 ;  /* 0x000000baa1ba7221 */ /* 0x008fe40000010000 */
[----:B------:R-:W-:Y:S01]  /*abb0*/  FFMA.FTZ R152, R31, c[0x0][0x23c], -R165 ;  /* 0x00008f001f987a23 */ /* 0x000fe200000108a5 */
[----:B------:R-:W-:Y:S01]  /*abc0*/  HMMA.16816.F32 R20, R144, R154, R20 ;  /* 0x0000009a9014723c */ /* 0x000fe20000001814 */
[----:B------:R-:W3:Y:S02]  /*abd0*/  LDSM.16.MT88.4 R28, [R227+0xb000] ;  /* 0x00b00000e31c783b */ /* 0x000ee40000004200 */
[--C-:B------:R-:W-:Y:S01]  /*abe0*/  FFMA.FTZ R153, R32, c[0x0][0x23c], -R176.reuse ;  /* 0x00008f0020997a23 */ /* 0x100fe200000108b0 */
[C---:B-1----:R-:W-:Y:S01]  /*abf0*/  F2FP.PACK_AB R27, R162.reuse, R161 ;  /* 0x000000a1a21b723e */ /* 0x042fe200000000ff */
[----:B------:R-:W-:Y:S01]  /*ac00*/  FADD.FTZ R191, R163, R191 ;  /* 0x000000bfa3bf7221 */ /* 0x000fe20000010000 */
[----:B------:R-:W1:Y:S01]  /*ac10*/  MUFU.EX2 R152, R152 ;  /* 0x0000009800987308 */ /* 0x000e620000000800 */
[----:B------:R-:W-:Y:S02]  /*ac20*/  FFMA.FTZ R154, R33, c[0x0][0x23c], -R176 ;  /* 0x00008f00219a7a23 */ /* 0x000fe400000108b0 */
[----:B------:R-:W4:Y:S02]  /*ac30*/  LDSM.16.MT88.4 R144, [R226+0xb000] ;  /* 0x00b00000e290783b */ /* 0x000f240000004200 */
[C---:B------:R-:W-:Y:S05]  /*ac40*/  HMMA.16816.F32 R4, R24.reuse, R148, R4 ;  /* 0x000000941804723c */ /* 0x040fea0000001804 */
[----:B------:R-:W-:Y:S01]  /*ac50*/  MUFU.EX2 R153, R153 ;  /* 0x0000009900997308 */ /* 0x000fe20000000800 */
[--C-:B------:R-:W-:Y:S02]  /*ac60*/  FFMA.FTZ R155, R35, c[0x0][0x23c], -R165.reuse ;  /* 0x00008f00239b7a23 */ /* 0x100fe400000108a5 */
[----:B------:R-:W1:Y:S01]  /*ac70*/  LDSM.16.MT88.4 R32, [R229+0xb800] ;  /* 0x00b80000e520783b */ /* 0x000e620000004200 */
[C---:B------:R-:W-:Y:S03]  /*ac80*/  HMMA.16816.F32 R8, R24.reuse, R150, R8 ;  /* 0x000000961808723c */ /* 0x040fe60000001808 */
[----:B------:R-:W-:Y:S03]  /*ac90*/  FADD.FTZ R162, R162, R186 ;  /* 0x000000baa2a27221 */ /* 0x000fe60000010000 */
[----:B------:R-:W1:Y:S01]  /*aca0*/  MUFU.EX2 R154, R154 ;  /* 0x0000009a009a7308 */ /* 0x000e620000000800 */
[----:B------:R-:W1:Y:S01]  /*acb0*/  LDSM.16.MT88.4 R148, [R228+0xb800] ;  /* 0x00b80000e494783b */ /* 0x000e620000004200 */
[C---:B-----5:R-:W-:Y:S07]  /*acc0*/  HMMA.16816.F32 R12, R24.reuse, R156, R12 ;  /* 0x0000009c180c723c */ /* 0x060fee000000180c */
[--C-:B------:R-:W-:Y:S01]  /*acd0*/  FFMA.FTZ R156, R36, c[0x0][0x23c], -R176.reuse ;  /* 0x00008f00249c7a23 */ /* 0x100fe200000108b0 */
[----:B------:R-:W-:Y:S01]  /*ace0*/  MUFU.EX2 R169, R169 ;  /* 0x000000a900a97308 */ /* 0x000fe20000000800 */
[--C-:B------:R-:W-:Y:S01]  /*acf0*/  FFMA.FTZ R157, R37, c[0x0][0x23c], -R176.reuse ;  /* 0x00008f00259d7a23 */ /* 0x100fe200000108b0 */
[C---:B------:R-:W-:Y:S07]  /*ad00*/  HMMA.16816.F32 R132, R24.reuse, R158, R132 ;  /* 0x0000009e1884723c */ /* 0x040fee0000001884 */
[--C-:B------:R-:W-:Y:S01]  /*ad10*/  FFMA.FTZ R158, R38, c[0x0][0x23c], -R165.reuse ;  /* 0x00008f00269e7a23 */ /* 0x100fe200000108a5 */
[----:B------:R-:W5:Y:S01]  /*ad20*/  MUFU.EX2 R155, R155 ;  /* 0x0000009b009b7308 */ /* 0x000f620000000800 */
[C---:B---3--:R-:W-:Y:S03]  /*ad30*/  HMMA.16816.F32 R16, R24.reuse, R28, R16 ;  /* 0x0000001c1810723c */ /* 0x048fe60000001810 */
[--C-:B------:R-:W-:Y:S02]  /*ad40*/  FFMA.FTZ R159, R39, c[0x0][0x23c], -R165.reuse ;  /* 0x00008f00279f7a23 */ /* 0x100fe400000108a5 */
[----:B------:R-:W-:Y:S03]  /*ad50*/  LDSM.16.MT88.4 R36, [R226+0xb800] ;  /* 0x00b80000e224783b */ /* 0x000fe60000004200 */
[C---:B------:R-:W-:Y:S01]  /*ad60*/  HMMA.16816.F32 R136, R24.reuse, R30, R136 ;  /* 0x0000001e1888723c */ /* 0x040fe20000001888 */
[----:B------:R-:W3:Y:S04]  /*ad70*/  MUFU.EX2 R156, R156 ;  /* 0x0000009c009c7308 */ /* 0x000ee80000000800 */
[----:B------:R-:W3:Y:S03]  /*ad80*/  LDSM.16.MT88.4 R28, [R227+0xb800] ;  /* 0x00b80000e31c783b */ /* 0x000ee60000004200 */
[C---:B----4-:R-:W-:Y:S03]  /*ad90*/  HMMA.16816.F32 R140, R24.reuse, R144, R140 ;  /* 0x00000090188c723c */ /* 0x050fe6000000188c */
[----:B------:R-:W4:Y:S04]  /*ada0*/  MUFU.EX2 R157, R157 ;  /* 0x0000009d009d7308 */ /* 0x000f280000000800 */
[--C-:B------:R-:W-:Y:S01]  /*adb0*/  FFMA.FTZ R145, R40, c[0x0][0x23c], -R176.reuse ;  /* 0x00008f0028917a23 */ /* 0x100fe200000108b0 */
[----:B------:R-:W-:Y:S04]  /*adc0*/  HMMA.16816.F32 R20, R24, R146, R20 ;  /* 0x000000921814723c */ /* 0x000fe80000001814 */
[----:B------:R-:W-:Y:S01]  /*add0*/  FFMA.FTZ R144, R41, c[0x0][0x23c], -R176 ;  /* 0x00008f0029907a23 */ /* 0x000fe200000108b0 */
[----:B------:R-:W-:Y:S02]  /*ade0*/  MUFU.EX2 R158, R158 ;  /* 0x0000009e009e7308 */ /* 0x000fe40000000800 */
[--C-:B------:R-:W-:Y:S01]  /*adf0*/  FFMA.FTZ R147, R42, c[0x0][0x23c], -R165.reuse ;  /* 0x00008f002a937a23 */ /* 0x100fe200000108a5 */
[----:B--2---:R-:W-:Y:S01]  /*ae00*/  F2FP.PACK_AB R24, R192, R163 ;  /* 0x000000a3c018723e */ /* 0x004fe200000000ff */
[----:B------:R-:W-:Y:S02]  /*ae10*/  FFMA.FTZ R146, R43, c[0x0][0x23c], -R165 ;  /* 0x00008f002b927a23 */ /* 0x000fe400000108a5 */
[----:B------:R-:W-:Y:S01]  /*ae20*/  LDSM.16.MT88.4 R40, [R228+0xc000] ;  /* 0x00c00000e428783b */ /* 0x000fe20000004200 */
[----:B-1----:R-:W-:Y:S01]  /*ae30*/  F2FP.PACK_AB R25, R152, R168 ;  /* 0x000000a89819723e */ /* 0x002fe200000000ff */
[----:B------:R-:W-:Y:S01]  /*ae40*/  FADD.FTZ R168, R168, R162 ;  /* 0x000000a2a8a87221 */ /* 0x000fe20000010000 */
[----:B------:R-:W-:Y:S01]  /*ae50*/  F2FP.PACK_AB R26, R154, R153 ;  /* 0x000000999a1a723e */ /* 0x000fe200000000ff */
[----:B------:R-:W1:Y:S01]  /*ae60*/  MUFU.EX2 R159, R159 ;  /* 0x0000009f009f7308 */ /* 0x000e620000000800 */
[----:B-----5:R-:W-:Y:S01]  /*ae70*/  F2FP.PACK_AB R27, R155, R169 ;  /* 0x000000a99b1b723e */ /* 0x020fe200000000ff */
[----:B------:R-:W-:Y:S02]  /*ae80*/  FADD.FTZ R192, R192, R191 ;  /* 0x000000bfc0c07221 */ /* 0x000fe40000010000 */
[----:B------:R-:W-:Y:S02]  /*ae90*/  FADD.FTZ R168, R152, R168 ;  /* 0x000000a898a87221 */ /* 0x000fe40000010000 */
[----:B------:R-:W-:Y:S02]  /*aea0*/  FADD.FTZ R192, R153, R192 ;  /* 0x000000c099c07221 */ /* 0x000fe40000010000 */
[C---:B------:R-:W-:Y:S02]  /*aeb0*/  HMMA.16816.F32 R4, R24.reuse, R32, R4 ;  /* 0x000000201804723c */ /* 0x040fe40000001804 */
[----:B------:R-:W-:Y:S01]  /*aec0*/  MUFU.EX2 R145, R145 ;  /* 0x0000009100917308 */ /* 0x000fe20000000800 */
[----:B------:R-:W-:Y:S02]  /*aed0*/  FADD.FTZ R154, R154, R192 ;  /* 0x000000c09a9a7221 */ /* 0x000fe40000010000 */
[----:B------:R-:W-:Y:S02]  /*aee0*/  FADD.FTZ R169, R169, R168 ;  /* 0x000000a8a9a97221 */ /* 0x000fe40000010000 */
[----:B---3--:R-:W-:Y:S01]  /*aef0*/  FADD.FTZ R154, R156, R154 ;  /* 0x0000009a9c9a7221 */ /* 0x008fe20000010000 */
[C---:B------:R-:W-:Y:S01]  /*af00*/  HMMA.16816.F32 R8, R24.reuse, R34, R8 ;  /* 0x000000221808723c */ /* 0x040fe20000001808 */
[----:B------:R-:W2:Y:S03]  /*af10*/  LDSM.16.MT88.4 R32, [R229+0xc000] ;  /* 0x00c00000e520783b */ /* 0x000ea60000004200 */
[----:B------:R-:W3:Y:S01]  /*af20*/  MUFU.EX2 R144, R144 ;  /* 0x0000009000907308 */ /* 0x000ee20000000800 */
[----:B----4-:R-:W-:Y:S02]  /*af30*/  FADD.FTZ R154, R157, R154 ;  /* 0x0000009a9d9a7221 */ /* 0x010fe40000010000 */
[----:B------:R-:W-:Y:S01]  /*af40*/  FADD.FTZ R169, R155, R169 ;  /* 0x000000a99ba97221 */ /* 0x000fe20000010000 */
[C---:B------:R-:W-:Y:S06]  /*af50*/  HMMA.16816.F32 R12, R24.reuse, R148, R12 ;  /* 0x00000094180c723c */ /* 0x040fec000000180c */
[----:B------:R-:W-:Y:S01]  /*af60*/  MUFU.EX2 R147, R147 ;  /* 0x0000009300937308 */ /* 0x000fe20000000800 */
[--C-:B------:R-:W-:Y:S01]  /*af70*/  FFMA.FTZ R148, R56, c[0x0][0x23c], -R176.reuse ;  /* 0x00008f0038947a23 */ /* 0x100fe200000108b0 */
[C---:B------:R-:W-:Y:S04]  /*af80*/  HMMA.16816.F32 R132, R24.reuse, R150, R132 ;  /* 0x000000961884723c */ /* 0x040fe80000001884 */
[--C-:B------:R-:W-:Y:S02]  /*af90*/  FFMA.FTZ R56, R57, c[0x0][0x23c], -R176.reuse ;  /* 0x00008f0039387a23 */ /* 0x100fe400000108b0 */
[--C-:B------:R-:W-:Y:S02]  /*afa0*/  FFMA.FTZ R57, R58, c[0x0][0x23c], -R165.reuse ;  /* 0x00008f003a397a23 */ /* 0x100fe400000108a5 */
[----:B------:R-:W4:Y:S01]  /*afb0*/  MUFU.EX2 R146, R146 ;  /* 0x0000009200927308 */ /* 0x000f220000000800 */
[C---:B------:R-:W-:Y:S03]  /*afc0*/  HMMA.16816.F32 R16, R24.reuse, R28, R16 ;  /* 0x0000001c1810723c */ /* 0x040fe60000001810 */
[--C-:B------:R-:W-:Y:S02]  /*afd0*/  FFMA.FTZ R58, R59, c[0x0][0x23c], -R165.reuse ;  /* 0x00008f003b3a7a23 */ /* 0x100fe400000108a5 */
[--C-:B------:R-:W-:Y:S02]  /*afe0*/  FFMA.FTZ R59, R60, c[0x0][0x23c], -R176.reuse ;  /* 0x00008f003c3b7a23 */ /* 0x100fe400000108b0 */
[--C-:B------:R-:W-:Y:S01]  /*aff0*/  FFMA.FTZ R60, R61, c[0x0][0x23c], -R176.reuse ;  /* 0x00008f003d3c7a23 */ /* 0x100fe200000108b0 */
[C---:B------:R-:W-:Y:S01]  /*b000*/  HMMA.16816.F32 R136, R24.reuse, R30, R136 ;  /* 0x0000001e1888723c */ /* 0x040fe20000001888 */
[----:B------:R-:W-:Y:S01]  /*b010*/  MUFU.EX2 R44, R44 ;  /* 0x0000002c002c7308 */ /* 0x000fe20000000800 */
[----:B------:R-:W5:Y:S02]  /*b020*/  LDSM.16.MT88.4 R28, [R227+0xc000] ;  /* 0x00c00000e31c783b */ /* 0x000f640000004200 */
[--C-:B------:R-:W-:Y:S02]  /*b030*/  FFMA.FTZ R61, R62, c[0x0][0x23c], -R165.reuse ;  /* 0x00008f003e3d7a23 */ /* 0x100fe400000108a5 */
[--C-:B------:R-:W-:Y:S02]  /*b040*/  FFMA.FTZ R62, R64, c[0x0][0x23c], -R176.reuse ;  /* 0x00008f00403e7a23 */ /* 0x100fe400000108b0 */
[C---:B------:R-:W-:Y:S03]  /*b050*/  HMMA.16816.F32 R140, R24.reuse, R36, R140 ;  /* 0x00000024188c723c */ /* 0x040fe6000000188c */
[----:B------:R-:W2:Y:S01]  /*b060*/  MUFU.EX2 R45, R45 ;  /* 0x0000002d002d7308 */ /* 0x000ea20000000800 */
[--C-:B------:R-:W-:Y:S02]  /*b070*/  FFMA.FTZ R64, R65, c[0x0][0x23c], -R176.reuse ;  /* 0x00008f0041407a23 */ /* 0x100fe400000108b0 */
[--C-:B------:R-:W-:Y:S02]  /*b080*/  FFMA.FTZ R65, R66, c[0x0][0x23c], -R165.reuse ;  /* 0x00008f0042417a23 */ /* 0x100fe400000108a5 */
[----:B------:R-:W-:Y:S01]  /*b090*/  HMMA.16816.F32 R20, R24, R38, R20 ;  /* 0x000000261814723c */ /* 0x000fe20000001814 */
[----:B------:R-:W5:Y:S03]  /*b0a0*/  LDSM.16.MT88.4 R36, [R226+0xc000] ;  /* 0x00c00000e224783b */ /* 0x000f660000004200 */
[----:B------:R-:W-:Y:S01]  /*b0b0*/  FFMA.FTZ R66, R67, c[0x0][0x23c], -R165 ;  /* 0x00008f0043427a23 */ /* 0x000fe200000108a5 */
[----:B------:R-:W-:Y:S01]  /*b0c0*/  MUFU.EX2 R46, R46 ;  /* 0x0000002e002e7308 */ /* 0x000fe20000000800 */
[--C-:B------:R-:W-:Y:S01]  /*b0d0*/  FFMA.FTZ R67, R68, c[0x0][0x23c], -R176.reuse ;  /* 0x00008f0044437a23 */ /* 0x100fe200000108b0 */
[----:B------:R-:W-:Y:S01]  /*b0e0*/  F2FP.PACK_AB R24, R157, R156 ;  /* 0x0000009c9d18723e */ /* 0x000fe200000000ff */
[----:B------:R-:W-:Y:S01]  /*b0f0*/  FFMA.FTZ R68, R69, c[0x0][0x23c], -R176 ;  /* 0x00008f0045447a23 */ /* 0x000fe200000108b0 */
[----:B-1----:R-:W-:Y:S03]  /*b100*/  F2FP.PACK_AB R25, R159, R158 ;  /* 0x0000009e9f19723e */ /* 0x002fe600000000ff */
[----:B---3--:R-:W-:Y:S01]  /*b110*/  F2FP.PACK_AB R26, R144, R145 ;  /* 0x00000091901a723e */ /* 0x008fe200000000ff */
[----:B------:R-:W-:Y:S01]  /*b120*/  FADD.FTZ R158, R158, R169 ;  /* 0x000000a99e9e7221 */ /* 0x000fe20000010000 */
[----:B----4-:R-:W-:Y:S01]  /*b130*/  F2FP.PACK_AB R27, R146, R147 ;  /* 0x00000093921b723e */ /* 0x010fe200000000ff */
[----:B------:R-:W1:Y:S01]  /*b140*/  MUFU.EX2 R47, R47 ;  /* 0x0000002f002f7308 */ /* 0x000e620000000800 */
[----:B------:R-:W-:Y:S02]  /*b150*/  FADD.FTZ R145, R145, R154 ;  /* 0x0000009a91917221 */ /* 0x000fe40000010000 */
[----:B------:R-:W-:Y:S02]  /*b160*/  FADD.FTZ R158, R159, R158 ;  /* 0x0000009e9f9e7221 */ /* 0x000fe40000010000 */
[--C-:B------:R-:W-:Y:S01]  /*b170*/  FFMA.FTZ R69, R70, c[0x0][0x23c], -R165.reuse ;  /* 0x00008f0046457a23 */ /* 0x100fe200000108a5 */
        /* <DEDUP_REMOVED lines=9> */
[--C-:B------:R-:W-:Y:S01]  /*b210*/  FFMA.FTZ R71, R72, c[0x0][0x23c], -R176.reuse ;  /* 0x00008f0048477a23 */ /* 0x100fe200000108b0 */
[C---:B------:R-:W-:Y:S04]  /*b220*/  HMMA.16816.F32 R12, R24.reuse, R40, R12 ;  /* 0x00000028180c723c */ /* 0x040fe8000000180c */
        /* <DEDUP_REMOVED lines=8> */
[C---:B-----5:R-:W-:Y:S01]  /*b2b0*/  HMMA.16816.F32 R16, R24.reuse, R28, R16 ;  /* 0x0000001c1810723c */ /* 0x060fe20000001810 */
[----:B------:R-:W4:Y:S03]  /*b2c0*/  MUFU.EX2 R51, R51 ;  /* 0x0000003300337308 */ /* 0x000f260000000800 */
[--C-:B------:R-:W-:Y:S02]  /*b2d0*/  FFMA.FTZ R77, R78, c[0x0][0x23c], -R165.reuse ;  /* 0x00008f004e4d7a23 */ /* 0x100fe400000108a5 */
[--C-:B------:R-:W-:Y:S02]  /*b2e0*/  FFMA.FTZ R78, R80, c[0x0][0x23c], -R176.reuse ;  /* 0x00008f00504e7a23 */ /* 0x100fe400000108b0 */
[C---:B------:R-:W-:Y:S01]  /*b2f0*/  HMMA.16816.F32 R136, R24.reuse, R30, R136 ;  /* 0x0000001e1888723c */ /* 0x040fe20000001888 */
[----:B------:R-:W5:Y:S02]  /*b300*/  LDSM.16.MT88.4 R28, [R228+0xc800] ;  /* 0x00c80000e41c783b */ /* 0x000f640000004200 */
        /* <DEDUP_REMOVED lines=8> */
[----:B------:R-:W5:Y:S03]  /*b390*/  LDSM.16.MT88.4 R36, [R227+0xc800] ;  /* 0x00c80000e324783b */ /* 0x000f660000004200 */
[--C-:B------:R-:W-:Y:S02]  /*b3a0*/  FFMA.FTZ R84, R85, c[0x0][0x23c], -R176.reuse ;  /* 0x00008f0055547a23 */ /* 0x100fe400000108b0 */
[--C-:B------:R-:W-:Y:S01]  /*b3b0*/  FFMA.FTZ R85, R86, c[0x0][0x23c], -R165.reuse ;  /* 0x00008f0056557a23 */ /* 0x100fe200000108a5 */
[----:B------:R-:W-:Y:S01]  /*b3c0*/  MUFU.EX2 R54, R54 ;  /* 0x0000003600367308 */ /* 0x000fe20000000800 */
[----:B------:R-:W-:Y:S01]  /*b3d0*/  F2FP.PACK_AB R24, R45, R44 ;  /* 0x0000002c2d18723e */ /* 0x000fe200000000ff */
[----:B------:R-:W-:Y:S03]  /*b3e0*/  FFMA.FTZ R86, R87, c[0x0][0x23c], -R165 ;  /* 0x00008f0057567a23 */ /* 0x000fe600000108a5 */
[----:B-1----:R-:W-:Y:S01]  /*b3f0*/  F2FP.PACK_AB R25, R47, R46 ;  /* 0x0000002e2f19723e */ /* 0x002fe200000000ff */
[----:B------:R-:W-:Y:S01]  /*b400*/  FADD.FTZ R46, R46, R147 ;  /* 0x000000932e2e7221 */ /* 0x000fe20000010000 */
[----:B---3--:R-:W-:Y:S01]  /*b410*/  F2FP.PACK_AB R26, R49, R48 ;  /* 0x00000030311a723e */ /* 0x008fe200000000ff */
[--C-:B------:R-:W-:Y:S01]  /*b420*/  FFMA.FTZ R87, R88, c[0x0][0x23c], -R176.reuse ;  /* 0x00008f0058577a23 */ /* 0x100fe200000108b0 */
[----:B----4-:R-:W-:Y:S01]  /*b430*/  F2FP.PACK_AB R27, R51, R50 ;  /* 0x00000032331b723e */ /* 0x010fe200000000ff */
[----:B------:R-:W1:Y:S01]  /*b440*/  MUFU.EX2 R55, R55 ;  /* 0x0000003700377308 */ /* 0x000e620000000800 */
[--C-:B------:R-:W-:Y:S02]  /*b450*/  FFMA.FTZ R88, R89, c[0x0][0x23c], -R176.reuse ;  /* 0x00008f0059587a23 */ /* 0x100fe400000108b0 */
[--C-:B------:R-:W-:Y:S02]  /*b460*/  FFMA.FTZ R89, R90, c[0x0][0x23c], -R165.reuse ;  /* 0x00008f005a597a23 */ /* 0x100fe400000108a5 */
[--C-:B------:R-:W-:Y:S01]  /*b470*/  FFMA.FTZ R90, R91, c[0x0][0x23c], -R165.reuse ;  /* 0x00008f005b5a7a23 */ /* 0x100fe200000108a5 */
[C---:B--2---:R-:W-:Y:S03]  /*b480*/  HMMA.16816.F32 R4, R24.reuse, R32, R4 ;  /* 0x000000201804723c */ /* 0x044fe60000001804 */
[--C-:B------:R-:W-:Y:S01]  /*b490*/  FFMA.FTZ R91, R93, c[0x0][0x23c], -R176.reuse ;  /* 0x00008f005d5b7a23 */ /* 0x100fe200000108b0 */
[----:B------:R-:W-:Y:S01]  /*b4a0*/  MUFU.EX2 R148, R148 ;  /* 0x0000009400947308 */ /* 0x000fe20000000800 */
[--C-:B------:R-:W-:Y:S02]  /*b4b0*/  FFMA.FTZ R93, R94, c[0x0][0x23c], -R165.reuse ;  /* 0x00008f005e5d7a23 */ /* 0x100fe400000108a5 */
[--C-:B------:R-:W-:Y:S01]  /*b4c0*/  FFMA.FTZ R94, R96, c[0x0][0x23c], -R176.reuse ;  /* 0x00008f00605e7a23 */ /* 0x100fe200000108b0 */
[C---:B------:R-:W-:Y:S01]  /*b4d0*/  HMMA.16816.F32 R8, R24.reuse, R34, R8 ;  /* 0x000000221808723c */ /* 0x040fe20000001808 */
[----:B------:R-:W-:Y:S03]  /*b4e0*/  LDSM.16.MT88.4 R32, [R228+0xd000] ;  /* 0x00d00000e420783b */ /* 0x000fe60000004200 */
[--C-:B------:R-:W-:Y:S02]  /*b4f0*/  FFMA.FTZ R96, R98, c[0x0][0x23c], -R165.reuse ;  /* 0x00008f0062607a23 */ /* 0x100fe400000108a5 */
[----:B------:R-:W2:Y:S01]  /*b500*/  MUFU.EX2 R56, R56 ;  /* 0x0000003800387308 */ /* 0x000ea20000000800 */
[--C-:B------:R-:W-:Y:S01]  /*b510*/  FFMA.FTZ R98, R101, c[0x0][0x23c], -R176.reuse ;  /* 0x00008f0065627a23 */ /* 0x100fe200000108b0 */
[C---:B-----5:R-:W-:Y:S04]  /*b520*/  HMMA.16816.F32 R12, R24.reuse, R28, R12 ;  /* 0x0000001c180c723c */ /* 0x060fe8000000180c */
[--C-:B------:R-:W-:Y:S02]  /*b530*/  FFMA.FTZ R101, R103, c[0x0][0x23c], -R165.reuse ;  /* 0x00008f0067657a23 */ /* 0x100fe400000108a5 */
[--C-:B------:R-:W-:Y:S02]  /*b540*/  FFMA.FTZ R103, R105, c[0x0][0x23c], -R176.reuse ;  /* 0x00008f0069677a23 */ /* 0x100fe400000108b0 */
[----:B------:R-:W-:Y:S01]  /*b550*/  MUFU.EX2 R57, R57 ;  /* 0x0000003900397308 */ /* 0x000fe20000000800 */
[C---:B------:R-:W-:Y:S01]  /*b560*/  HMMA.16816.F32 R132, R24.reuse, R30, R132 ;  /* 0x0000001e1884723c */ /* 0x040fe20000001884 */
[----:B------:R-:W3:Y:S02]  /*b570*/  LDSM.16.MT88.4 R28, [R229+0xd000] ;  /* 0x00d00000e51c783b */ /* 0x000ee40000004200 */
[--C-:B------:R-:W-:Y:S02]  /*b580*/  FFMA.FTZ R105, R107, c[0x0][0x23c], -R165.reuse ;  /* 0x00008f006b697a23 */ /* 0x100fe400000108a5 */
[--C-:B------:R-:W-:Y:S02]  /*b590*/  FFMA.FTZ R107, R109, c[0x0][0x23c], -R176.reuse ;  /* 0x00008f006d6b7a23 */ /* 0x100fe400000108b0 */
[--C-:B------:R-:W-:Y:S01]  /*b5a0*/  FFMA.FTZ R109, R111, c[0x0][0x23c], -R165.reuse ;  /* 0x00008f006f6d7a23 */ /* 0x100fe200000108a5 */
[C---:B------:R-:W-:Y:S01]  /*b5b0*/  HMMA.16816.F32 R16, R24.reuse, R36, R16 ;  /* 0x000000241810723c */ /* 0x040fe20000001810 */
[----:B------:R-:W4:Y:S03]  /*b5c0*/  MUFU.EX2 R58, R58 ;  /* 0x0000003a003a7308 */ /* 0x000f260000000800 */
[--C-:B------:R-:W-:Y:S02]  /*b5d0*/  FFMA.FTZ R111, R113, c[0x0][0x23c], -R176.reuse ;  /* 0x00008f00716f7a23 */ /* 0x100fe400000108b0 */
[----:B------:R-:W-:Y:S02]  /*b5e0*/  FFMA.FTZ R113, R115, c[0x0][0x23c], -R165 ;  /* 0x00008f0073717a23 */ /* 0x000fe400000108a5 */
[C---:B------:R-:W-:Y:S01]  /*b5f0*/  HMMA.16816.F32 R136, R24.reuse, R38, R136 ;  /* 0x000000261888723c */ /* 0x040fe20000001888 */
[----:B------:R-:W5:Y:S02]  /*b600*/  LDSM.16.MT88.4 R36, [R227+0xd000] ;  /* 0x00d00000e324783b */ /* 0x000f640000004200 */
[----:B------:R-:W-:Y:S01]  /*b610*/  MUFU.EX2 R59, R59 ;  /* 0x0000003b003b7308 */ /* 0x000fe20000000800 */
[----:B------:R-:W-:Y:S02]  /*b620*/  FFMA.FTZ R115, R117, c[0x0][0x23c], -R176 ;  /* 0x00008f0075737a23 */ /* 0x000fe400000108b0 */
[----:B------:R-:W-:Y:S02]  /*b630*/  FADD.FTZ R46, R47, R46 ;  /* 0x0000002e2f2e7221 */ /* 0x000fe40000010000 */
[C---:B------:R-:W-:Y:S04]  /*b640*/  HMMA.16816.F32 R140, R24.reuse, R40, R140 ;  /* 0x00000028188c723c */ /* 0x040fe8000000188c */
[----:B------:R-:W-:Y:S01]  /*b650*/  FFMA.FTZ R47, R125, c[0x0][0x23c], -R176 ;  /* 0x00008f007d2f7a23 */ /* 0x000fe200000108b0 */
[----:B------:R-:W-:Y:S01]  /*b660*/  MUFU.EX2 R60, R60 ;  /* 0x0000003c003c7308 */ /* 0x000fe20000000800 */
[----:B------:R-:W-:Y:S02]  /*b670*/  FADD.FTZ R46, R50, R46 ;  /* 0x0000002e322e7221 */ /* 0x000fe40000010000 */
[----:B------:R-:W-:Y:S01]  /*b680*/  HMMA.16816.F32 R20, R24, R42, R20 ;  /* 0x0000002a1814723c */ /* 0x000fe20000001814 */
[----:B------:R-:W5:Y:S03]  /*b690*/  LDSM.16.MT88.4 R40, [R226+0xd000] ;  /* 0x00d00000e228783b */ /* 0x000f660000004200 */
[----:B------:R-:W-:Y:S02]  /*b6a0*/  FFMA.FTZ R50, R128, c[0x0][0x23c], -R176 ;  /* 0x00008f0080327a23 */ /* 0x000fe400000108b0 */
[----:B------:R-:W-:Y:S01]  /*b6b0*/  FADD.FTZ R51, R51, R46 ;  /* 0x0000002e33337221 */ /* 0x000fe20000010000 */
[----:B------:R-:W5:Y:S01]  /*b6c0*/  MUFU.EX2 R61, R61 ;  /* 0x0000003d003d7308 */ /* 0x000f620000000800 */
[----:B------:R-:W-:Y:S01]  /*b6d0*/  F2FP.PACK_AB R24, R53, R52 ;  /* 0x000000343518723e */ /* 0x000fe200000000ff */
[----:B------:R-:W-:Y:S03]  /*b6e0*/  FFMA.FTZ R46, R124, c[0x0][0x23c], -R176 ;  /* 0x00008f007c2e7a23 */ /* 0x000fe600000108b0 */
[C---:B-1----:R-:W-:Y:S01]  /*b6f0*/  F2FP.PACK_AB R25, R55.reuse, R54 ;  /* 0x000000363719723e */ /* 0x042fe200000000ff */
[----:B------:R-:W-:Y:S01]  /*b700*/  FADD.FTZ R51, R54, R51 ;  /* 0x0000003336337221 */ /* 0x000fe20000010000 */
[----:B--2---:R-:W-:Y:S02]  /*b710*/  F2FP.PACK_AB R26, R56, R148 ;  /* 0x00000094381a723e */ /* 0x004fe400000000ff */
[C---:B----4-:R-:W-:Y:S01]  /*b720*/  F2FP.PACK_AB R27, R58.reuse, R57 ;  /* 0x000000393a1b723e */ /* 0x050fe200000000ff */
[----:B------:R-:W1:Y:S01]  /*b730*/  MUFU.EX2 R63, R63 ;  /* 0x0000003f003f7308 */ /* 0x000e620000000800 */
[----:B------:R-:W-:Y:S04]  /*b740*/  FADD.FTZ R55, R55, R51 ;  /* 0x0000003337377221 */ /* 0x000fe80000010000 */
[----:B------:R-:W-:Y:S01]  /*b750*/  FADD.FTZ R55, R57, R55 ;  /* 0x0000003739377221 */ /* 0x000fe20000010000 */
[C---:B---3--:R-:W-:Y:S03]  /*b760*/  HMMA.16816.F32 R4, R24.reuse, R28, R4 ;  /* 0x0000001c1804723c */ /* 0x048fe60000001804 */
[----:B------:R-:W-:Y:S01]  /*b770*/  FADD.FTZ R58, R58, R55 ;  /* 0x000000373a3a7221 */ /* 0x000fe20000010000 */
[----:B------:R-:W-:Y:S04]  /*b780*/  MUFU.EX2 R62, R62 ;  /* 0x0000003e003e7308 */ /* 0x000fe80000000800 */
[C---:B------:R-:W-:Y:S01]  /*b790*/  HMMA.16816.F32 R8, R24.reuse, R30, R8 ;  /* 0x0000001e1808723c */ /* 0x040fe20000001808 */
[----:B------:R-:W2:Y:S03]  /*b7a0*/  LDSM.16.MT88.4 R28, [R229+0xd800] ;  /* 0x00d80000e51c783b */ /* 0x000ea60000004200 */
[----:B-----5:R-:W-:Y:S02]  /*b7b0*/  FADD.FTZ R58, R61, R58 ;  /* 0x0000003a3d3a7221 */ /* 0x020fe40000010000 */
[----:B------:R-:W3:Y:S02]  /*b7c0*/  MUFU.EX2 R64, R64 ;  /* 0x0000004000407308 */ /* 0x000ee40000000800 */
[C---:B------:R-:W-:Y:S08]  /*b7d0*/  HMMA.16816.F32 R12, R24.reuse, R32, R12 ;  /* 0x00000020180c723c */ /* 0x040ff0000000180c */
[----:B------:R-:W-:Y:S01]  /*b7e0*/  MUFU.EX2 R65, R65 ;  /* 0x0000004100417308 */ /* 0x000fe20000000800 */
[C---:B------:R-:W-:Y:S01]  /*b7f0*/  HMMA.16816.F32 R132, R24.reuse, R34, R132 ;  /* 0x000000221884723c */ /* 0x040fe20000001884 */
[----:B------:R-:W4:Y:S07]  /*b800*/  LDSM.16.MT88.4 R32, [R228+0xd800] ;  /* 0x00d80000e420783b */ /* 0x000f2e0000004200 */
[C---:B------:R-:W-:Y:S01]  /*b810*/  HMMA.16816.F32 R16, R24.reuse, R36, R16 ;  /* 0x000000241810723c */ /* 0x040fe20000001810 */
[----:B------:R-:W5:Y:S07]  /*b820*/  MUFU.EX2 R66, R66 ;  /* 0x0000004200427308 */ /* 0x000f6e0000000800 */
[C---:B------:R-:W-:Y:S01]  /*b830*/  HMMA.16816.F32 R136, R24.reuse, R38, R136 ;  /* 0x000000261888723c */ /* 0x040fe20000001888 */
[----:B------:R-:W4:Y:S02]  /*b840*/  LDSM.16.MT88.4 R36, [R227+0xd800] ;  /* 0x00d80000e324783b */ /* 0x000f240000004200 */
[----:B------:R-:W-:Y:S05]  /*b850*/  MUFU.EX2 R67, R67 ;  /* 0x0000004300437308 */ /* 0x000fea0000000800 */
[C---:B------:R-:W-:Y:S05]  /*b860*/  HMMA.16816.F32 R140, R24.reuse, R40, R140 ;  /* 0x00000028188c723c */ /* 0x040fea000000188c */
[----:B------:R-:W2:Y:S03]  /*b870*/  MUFU.EX2 R68, R68 ;  /* 0x0000004400447308 */ /* 0x000ea60000000800 */
[----:B------:R-:W-:Y:S01]  /*b880*/  HMMA.16816.F32 R20, R24, R42, R20 ;  /* 0x0000002a1814723c */ /* 0x000fe20000001814 */
[----:B------:R-:W4:Y:S06]  /*b890*/  LDSM.16.MT88.4 R40, [R226+0xd800] ;  /* 0x00d80000e228783b */ /* 0x000f2c0000004200 */
[----:B------:R-:W-:Y:S01]  /*b8a0*/  MUFU.EX2 R69, R69 ;  /* 0x0000004500457308 */ /* 0x000fe20000000800 */
[----:B------:R-:W-:Y:S04]  /*b8b0*/  F2FP.PACK_AB R24, R60, R59 ;  /* 0x0000003b3c18723e */ /* 0x000fe800000000ff */
[C---:B-1----:R-:W-:Y:S01]  /*b8c0*/  F2FP.PACK_AB R25, R63.reuse, R61 ;  /* 0x0000003d3f19723e */ /* 0x042fe200000000ff */
[----:B------:R-:W-:Y:S01]  /*b8d0*/  FADD.FTZ R63, R63, R58 ;  /* 0x0000003a3f3f7221 */ /* 0x000fe20000010000 */
[----:B---3--:R-:W-:Y:S02]  /*b8e0*/  F2FP.PACK_AB R26, R64, R62 ;  /* 0x0000003e401a723e */ /* 0x008fe400000000ff */
[C---:B-----5:R-:W-:Y:S01]  /*b8f0*/  F2FP.PACK_AB R27, R66.reuse, R65 ;  /* 0x00000041421b723e */ /* 0x060fe200000000ff */
[----:B------:R-:W1:Y:S01]  /*b900*/  MUFU.EX2 R70, R70 ;  /* 0x0000004600467308 */ /* 0x000e620000000800 */
[----:B------:R-:W-:Y:S04]  /*b910*/  FADD.FTZ R63, R65, R63 ;  /* 0x0000003f413f7221 */ /* 0x000fe80000010000 */
[----:B------:R-:W-:Y:S01]  /*b920*/  FADD.FTZ R63, R66, R63 ;  /* 0x0000003f423f7221 */ /* 0x000fe20000010000 */
[C---:B--2---:R-:W-:Y:S04]  /*b930*/  HMMA.16816.F32 R4, R24.reuse, R28, R4 ;  /* 0x0000001c1804723c */ /* 0x044fe80000001804 */
[----:B------:R-:W-:Y:S04]  /*b940*/  MUFU.EX2 R71, R71 ;  /* 0x0000004700477308 */ /* 0x000fe80000000800 */
[C---:B------:R-:W-:Y:S01]  /*b950*/  HMMA.16816.F32 R8, R24.reuse, R30, R8 ;  /* 0x0000001e1808723c */ /* 0x040fe20000001808 */
[----:B------:R-:W2:Y:S05]  /*b960*/  LDSM.16.MT88.4 R28, [R229+0xe000] ;  /* 0x00e00000e51c783b */ /* 0x000eaa0000004200 */
[----:B------:R-:W3:Y:S02]  /*b970*/  MUFU.EX2 R72, R72 ;  /* 0x0000004800487308 */ /* 0x000ee40000000800 */
[C---:B----4-:R-:W-:Y:S08]  /*b980*/  HMMA.16816.F32 R12, R24.reuse, R32, R12 ;  /* 0x00000020180c723c */ /* 0x050ff0000000180c */
        /* <DEDUP_REMOVED lines=14> */
[----:B-1----:R-:W-:Y:S01]  /*ba70*/  F2FP.PACK_AB R25, R70, R69 ;  /* 0x000000454619723e */ /* 0x002fe200000000ff */
[----:B------:R-:W-:Y:S01]  /*ba80*/  FADD.FTZ R69, R69, R63 ;  /* 0x0000003f45457221 */ /* 0x000fe20000010000 */
[----:B---3--:R-:W-:Y:S02]  /*ba90*/  F2FP.PACK_AB R26, R72, R71 ;  /* 0x00000047481a723e */ /* 0x008fe400000000ff */
[----:B-----5:R-:W-:Y:S01]  /*baa0*/  F2FP.PACK_AB R27, R74, R73 ;  /* 0x000000494a1b723e */ /* 0x020fe200000000ff */
[----:B------:R-:W1:Y:S01]  /*bab0*/  MUFU.EX2 R79, R79 ;  /* 0x0000004f004f7308 */ /* 0x000e620000000800 */
[----:B------:R-:W-:Y:S04]  /*bac0*/  FADD.FTZ R69, R70, R69 ;  /* 0x0000004546457221 */ /* 0x000fe80000010000 */
[----:B------:R-:W-:Y:S01]  /*bad0*/  FADD.FTZ R73, R73, R69 ;  /* 0x0000004549497221 */ /* 0x000fe20000010000 */
[C---:B--2---:R-:W-:Y:S03]  /*bae0*/  HMMA.16816.F32 R4, R24.reuse, R28, R4 ;  /* 0x0000001c1804723c */ /* 0x044fe60000001804 */
[----:B------:R-:W-:Y:S01]  /*baf0*/  FADD.FTZ R73, R74, R73 ;  /* 0x000000494a497221 */ /* 0x000fe20000010000 */
        /* <DEDUP_REMOVED lines=22> */
[C---:B-----5:R-:W-:Y:S01]  /*bc60*/  F2FP.PACK_AB R27, R82.reuse, R81 ;  /* 0x00000051521b723e */ /* 0x060fe200000000ff */
        /* <DEDUP_REMOVED lines=8> */
[----:B------:R-:W-:Y:S02]  /*bcf0*/  MUFU.EX2 R115, R115 ;  /* 0x0000007300737308 */ /* 0x000fe40000000800 */
[C---:B----4-:R-:W-:Y:S08]  /*bd00*/  HMMA.16816.F32 R12, R24.reuse, R32, R12 ;  /* 0x00000020180c723c */ /* 0x050ff0000000180c */
[C---:B------:R-:W-:Y:S01]  /*bd10*/  HMMA.16816.F32 R132, R24.reuse, R34, R132 ;  /* 0x000000221884723c */ /* 0x040fe20000001884 */
[----:B------:R-:W3:Y:S01]  /*bd20*/  MUFU.EX2 R88, R88 ;  /* 0x0000005800587308 */ /* 0x000ee20000000800 */
[----:B------:R-:W4:Y:S06]  /*bd30*/  LDSM.16.MT88.4 R32, [R228+0xf000] ;  /* 0x00f00000e420783b */ /* 0x000f2c0000004200 */
[C---:B------:R-:W-:Y:S03]  /*bd40*/  HMMA.16816.F32 R16, R24.reuse, R36, R16 ;  /* 0x000000241810723c */ /* 0x040fe60000001810 */
[----:B------:R-:W-:Y:S05]  /*bd50*/  MUFU.EX2 R89, R89 ;  /* 0x0000005900597308 */ /* 0x000fea0000000800 */
[C---:B------:R-:W-:Y:S01]  /*bd60*/  HMMA.16816.F32 R136, R24.reuse, R38, R136 ;  /* 0x000000261888723c */ /* 0x040fe20000001888 */
[----:B------:R-:W5:Y:S04]  /*bd70*/  LDSM.16.MT88.4 R36, [R227+0xf000] ;  /* 0x00f00000e324783b */ /* 0x000f680000004200 */
[----:B------:R-:W2:Y:S03]  /*bd80*/  MUFU.EX2 R90, R90 ;  /* 0x0000005a005a7308 */ /* 0x000ea60000000800 */
[C---:B------:R-:W-:Y:S07]  /*bd90*/  HMMA.16816.F32 R140, R24.reuse, R40, R140 ;  /* 0x00000028188c723c */ /* 0x040fee000000188c */
[----:B------:R4:W-:Y:S01]  /*bda0*/  MUFU.EX2 R3, R95 ;  /* 0x0000005f00037308 */ /* 0x0009e20000000800 */
[----:B------:R-:W-:Y:S01]  /*bdb0*/  HMMA.16816.F32 R20, R24, R42, R20 ;  /* 0x0000002a1814723c */ /* 0x000fe20000001814 */
[----:B------:R-:W5:Y:S06]  /*bdc0*/  LDSM.16.MT88.4 R40, [R226+0xf000] ;  /* 0x00f00000e228783b */ /* 0x000f6c0000004200 */
[----:B------:R-:W-:Y:S02]  /*bdd0*/  F2FP.PACK_AB R24, R84, R83 ;  /* 0x000000535418723e */ /* 0x000fe400000000ff */
[----:B-1----:R-:W-:Y:S01]  /*bde0*/  F2FP.PACK_AB R25, R86, R85 ;  /* 0x000000555619723e */ /* 0x002fe200000000ff */
[----:B------:R-:W-:Y:S02]  /*bdf0*/  MUFU.EX2 R92, R92 ;  /* 0x0000005c005c7308 */ /* 0x000fe40000000800 */
[----:B---3--:R-:W-:Y:S01]  /*be00*/  F2FP.PACK_AB R26, R88, R87 ;  /* 0x00000057581a723e */ /* 0x008fe200000000ff */
[----:B------:R-:W-:Y:S01]  /*be10*/  FADD.FTZ R85, R85, R81 ;  /* 0x0000005155557221 */ /* 0x000fe20000010000 */
[----:B--2---:R-:W-:Y:S03]  /*be20*/  F2FP.PACK_AB R27, R90, R89 ;  /* 0x000000595a1b723e */ /* 0x004fe600000000ff */
[----:B------:R-:W-:Y:S03]  /*be30*/  FADD.FTZ R85, R86, R85 ;  /* 0x0000005556557221 */ /* 0x000fe60000010000 */
[----:B------:R-:W1:Y:S01]  /*be40*/  MUFU.EX2 R91, R91 ;  /* 0x0000005b005b7308 */ /* 0x000e620000000800 */
[C---:B------:R-:W-:Y:S03]  /*be50*/  HMMA.16816.F32 R4, R24.reuse, R28, R4 ;  /* 0x0000001c1804723c */ /* 0x040fe60000001804 */
[--C-:B----4-:R-:W-:Y:S02]  /*be60*/  FFMA.FTZ R95, R97, c[0x0][0x23c], -R176.reuse ;  /* 0x00008f00615f7a23 */ /* 0x110fe400000108b0 */
[--C-:B------:R-:W-:Y:S02]  /*be70*/  FFMA.FTZ R97, R99, c[0x0][0x23c], -R165.reuse ;  /* 0x00008f0063617a23 */ /* 0x100fe400000108a5 */
[--C-:B------:R-:W-:Y:S01]  /*be80*/  FFMA.FTZ R99, R100, c[0x0][0x23c], -R176.reuse ;  /* 0x00008f0064637a23 */ /* 0x100fe200000108b0 */
[C---:B------:R-:W-:Y:S01]  /*be90*/  HMMA.16816.F32 R8, R24.reuse, R30, R8 ;  /* 0x0000001e1808723c */ /* 0x040fe20000001808 */
[----:B------:R-:W2:Y:S01]  /*bea0*/  LDSM.16.MT88.4 R28, [R229+0xf800] ;  /* 0x00f80000e51c783b */ /* 0x000ea20000004200 */
[----:B------:R-:W3:Y:S02]  /*beb0*/  MUFU.EX2 R93, R93 ;  /* 0x0000005d005d7308 */ /* 0x000ee40000000800 */
[--C-:B------:R-:W-:Y:S02]  /*bec0*/  FFMA.FTZ R100, R102, c[0x0][0x23c], -R165.reuse ;  /* 0x00008f0066647a23 */ /* 0x100fe400000108a5 */
[--C-:B------:R-:W-:Y:S02]  /*bed0*/  FFMA.FTZ R102, R104, c[0x0][0x23c], -R176.reuse ;  /* 0x00008f0068667a23 */ /* 0x100fe400000108b0 */
[C---:B------:R-:W-:Y:S04]  /*bee0*/  HMMA.16816.F32 R12, R24.reuse, R32, R12 ;  /* 0x00000020180c723c */ /* 0x040fe8000000180c */
[----:B------:R-:W-:Y:S01]  /*bef0*/  MUFU.EX2 R94, R94 ;  /* 0x0000005e005e7308 */ /* 0x000fe20000000800 */
[--C-:B------:R-:W-:Y:S02]  /*bf00*/  FFMA.FTZ R104, R106, c[0x0][0x23c], -R165.reuse ;  /* 0x00008f006a687a23 */ /* 0x100fe400000108a5 */
[--C-:B------:R-:W-:Y:S01]  /*bf10*/  FFMA.FTZ R106, R108, c[0x0][0x23c], -R176.reuse ;  /* 0x00008f006c6a7a23 */ /* 0x100fe200000108b0 */
[C---:B------:R-:W-:Y:S01]  /*bf20*/  HMMA.16816.F32 R132, R24.reuse, R34, R132 ;  /* 0x000000221884723c */ /* 0x040fe20000001884 */
[----:B------:R-:W4:Y:S03]  /*bf30*/  LDSM.16.MT88.4 R32, [R228+0xf800] ;  /* 0x00f80000e420783b */ /* 0x000f260000004200 */
[--C-:B------:R-:W-:Y:S02]  /*bf40*/  FFMA.FTZ R108, R110, c[0x0][0x23c], -R165.reuse ;  /* 0x00008f006e6c7a23 */ /* 0x100fe400000108a5 */
[----:B------:R-:W1:Y:S01]  /*bf50*/  MUFU.EX2 R95, R95 ;  /* 0x0000005f005f7308 */ /* 0x000e620000000800 */
[--C-:B------:R-:W-:Y:S01]  /*bf60*/  FFMA.FTZ R110, R112, c[0x0][0x23c], -R176.reuse ;  /* 0x00008f00706e7a23 */ /* 0x100fe200000108b0 */
[C---:B-----5:R-:W-:Y:S04]  /*bf70*/  HMMA.16816.F32 R16, R24.reuse, R36, R16 ;  /* 0x000000241810723c */ /* 0x060fe80000001810 */
[----:B------:R-:W-:Y:S02]  /*bf80*/  FFMA.FTZ R112, R114, c[0x0][0x23c], -R165 ;  /* 0x00008f0072707a23 */ /* 0x000fe400000108a5 */
[----:B------:R-:W-:Y:S02]  /*bf90*/  FFMA.FTZ R114, R116, c[0x0][0x23c], -R176 ;  /* 0x00008f0074727a23 */ /* 0x000fe400000108b0 */
[C---:B------:R-:W-:Y:S01]  /*bfa0*/  HMMA.16816.F32 R136, R24.reuse, R38, R136 ;  /* 0x000000261888723c */ /* 0x040fe20000001888 */
[----:B------:R-:W-:Y:S01]  /*bfb0*/  MUFU.EX2 R96, R96 ;  /* 0x0000006000607308 */ /* 0x000fe20000000800 */
[----:B------:R-:W5:Y:S02]  /*bfc0*/  LDSM.16.MT88.4 R36, [R227+0xf800] ;  /* 0x00f80000e324783b */ /* 0x000f640000004200 */
[----:B------:R-:W-:Y:S02]  /*bfd0*/  FADD.FTZ R116, R144, R145 ;  /* 0x0000009190747221 */ /* 0x000fe40000010000 */
[----:B------:R-:W-:Y:S02]  /*bfe0*/  FADD.FTZ R89, R89, R85 ;  /* 0x0000005559597221 */ /* 0x000fe40000010000 */
[C---:B------:R-:W-:Y:S03]  /*bff0*/  HMMA.16816.F32 R140, R24.reuse, R40, R140 ;  /* 0x00000028188c723c */ /* 0x040fe6000000188c */
[----:B------:R-:W2:Y:S01]  /*c000*/  MUFU.EX2 R97, R97 ;  /* 0x0000006100617308 */ /* 0x000ea20000000800 */
[----:B------:R-:W-:Y:S02]  /*c010*/  FADD.FTZ R116, R44, R116 ;  /* 0x000000742c747221 */ /* 0x000fe40000010000 */
[----:B------:R-:W-:Y:S02]  /*c020*/  FADD.FTZ R89, R90, R89 ;  /* 0x000000595a597221 */ /* 0x000fe40000010000 */
[----:B------:R-:W-:Y:S01]  /*c030*/  HMMA.16816.F32 R20, R24, R42, R20 ;  /* 0x0000002a1814723c */ /* 0x000fe20000001814 */
[----:B------:R-:W4:Y:S03]  /*c040*/  LDSM.16.MT88.4 R40, [R226+0xf800] ;  /* 0x00f80000e228783b */ /* 0x000f260000004200 */
[----:B------:R-:W-:Y:S01]  /*c050*/  FADD.FTZ R116, R45, R116 ;  /* 0x000000742d747221 */ /* 0x000fe20000010000 */
[----:B------:R-:W-:Y:S01]  /*c060*/  MUFU.EX2 R114, R114 ;  /* 0x0000007200727308 */ /* 0x000fe20000000800 */
[--C-:B------:R-:W-:Y:S01]  /*c070*/  FFMA.FTZ R45, R123, c[0x0][0x23c], -R165.reuse ;  /* 0x00008f007b2d7a23 */ /* 0x100fe200000108a5 */
[----:B-1----:R-:W-:Y:S01]  /*c080*/  F2FP.PACK_AB R24, R91, R92 ;  /* 0x0000005c5b18723e */ /* 0x002fe200000000ff */
[----:B------:R-:W-:Y:S01]  /*c090*/  FADD.FTZ R48, R48, R116 ;  /* 0x0000007430307221 */ /* 0x000fe20000010000 */
[----:B---3--:R-:W-:Y:S03]  /*c0a0*/  F2FP.PACK_AB R25, R3, R93 ;  /* 0x0000005d0319723e */ /* 0x008fe600000000ff */
[----:B------:R-:W-:Y:S01]  /*c0b0*/  F2FP.PACK_AB R26, R95, R94 ;  /* 0x0000005e5f1a723e */ /* 0x000fe200000000ff */
[----:B------:R-:W-:Y:S02]  /*c0c0*/  FADD.FTZ R48, R49, R48 ;  /* 0x0000003031307221 */ /* 0x000fe40000010000 */
[----:B------:R-:W-:Y:S01]  /*c0d0*/  MUFU.EX2 R44, R122 ;  /* 0x0000007a002c7308 */ /* 0x000fe20000000800 */
[--C-:B------:R-:W-:Y:S02]  /*c0e0*/  FFMA.FTZ R49, R127, c[0x0][0x23c], -R165.reuse ;  /* 0x00008f007f317a23 */ /* 0x100fe400000108a5 */
[----:B------:R-:W-:Y:S01]  /*c0f0*/  FADD.FTZ R52, R52, R48 ;  /* 0x0000003034347221 */ /* 0x000fe20000010000 */
[----:B--2---:R-:W-:Y:S01]  /*c100*/  F2FP.PACK_AB R27, R97, R96 ;  /* 0x00000060611b723e */ /* 0x004fe200000000ff */
[----:B------:R-:W-:Y:S02]  /*c110*/  FFMA.FTZ R48, R126, c[0x0][0x23c], -R165 ;  /* 0x00008f007e307a23 */ /* 0x000fe400000108a5 */
[----:B------:R-:W-:Y:S02]  /*c120*/  FADD.FTZ R52, R53, R52 ;  /* 0x0000003435347221 */ /* 0x000fe40000010000 */
[----:B------:R-:W-:Y:S01]  /*c130*/  FADD.FTZ R93, R93, R89 ;  /* 0x000000595d5d7221 */ /* 0x000fe20000010000 */
[----:B------:R-:W-:Y:S01]  /*c140*/  MUFU.EX2 R45, R45 ;  /* 0x0000002d002d7308 */ /* 0x000fe20000000800 */
[C---:B------:R-:W-:Y:S03]  /*c150*/  HMMA.16816.F32 R4, R24.reuse, R28, R4 ;  /* 0x0000001c1804723c */ /* 0x040fe60000001804 */
[----:B------:R-:W-:Y:S02]  /*c160*/  FADD.FTZ R148, R148, R52 ;  /* 0x0000003494947221 */ /* 0x000fe40000010000 */
[----:B------:R-:W-:Y:S01]  /*c170*/  FADD.FTZ R93, R3, R93 ;  /* 0x0000005d035d7221 */ /* 0x000fe20000010000 */
[----:B------:R-:W-:Y:S01]  /*c180*/  IADD3 R3, R250, -0x1, RZ ;  /* 0xfffffffffa037810 */ /* 0x000fe20007ffe0ff */
[----:B------:R-:W-:Y:S01]  /*c190*/  FADD.FTZ R148, R56, R148 ;  /* 0x0000009438947221 */ /* 0x000fe20000010000 */
[C---:B------:R-:W-:Y:S01]  /*c1a0*/  HMMA.16816.F32 R8, R24.reuse, R30, R8 ;  /* 0x0000001e1808723c */ /* 0x040fe20000001808 */
[----:B------:R-:W1:Y:S01]  /*c1b0*/  LDSM.16.MT88.4 R28, [R229+0x10000] ;  /* 0x01000000e51c783b */ /* 0x000e620000004200 */
[----:B------:R-:W-:Y:S02]  /*c1c0*/  MUFU.EX2 R99, R99 ;  /* 0x0000006300637308 */ /* 0x000fe40000000800 */
[----:B------:R-:W-:Y:S01]  /*c1d0*/  FADD.FTZ R148, R59, R148 ;  /* 0x000000943b947221 */ /* 0x000fe20000010000 */
[----:B------:R-:W-:Y:S01]  /*c1e0*/  MOV R250, R3 ;  /* 0x0000000300fa7202 */ /* 0x000fe20000000f00 */
[----:B------:R-:W-:Y:S01]  /*c1f0*/  FADD.FTZ R93, R96, R93 ;  /* 0x0000005d605d7221 */ /* 0x000fe20000010000 */
[----:B------:R-:W-:Y:S01]  /*c200*/  MOV R3, R0 ;  /* 0x0000000000037202 */ /* 0x000fe20000000f00 */
[C---:B----4-:R-:W-:Y:S04]  /*c210*/  HMMA.16816.F32 R12, R24.reuse, R32, R12 ;  /* 0x00000020180c723c */ /* 0x050fe8000000180c */
[----:B------:R-:W-:Y:S01]  /*c220*/  MUFU.EX2 R98, R98 ;  /* 0x0000006200627308 */ /* 0x000fe20000000800 */
[----:B------:R-:W-:Y:S02]  /*c230*/  FADD.FTZ R60, R60, R148 ;  /* 0x000000943c3c7221 */ /* 0x000fe40000010000 */
[----:B------:R-:W-:Y:S01]  /*c240*/  FADD.FTZ R97, R97, R93 ;  /* 0x0000005d61617221 */ /* 0x000fe20000010000 */
[C---:B------:R-:W-:Y:S01]  /*c250*/  HMMA.16816.F32 R132, R24.reuse, R34, R132 ;  /* 0x000000221884723c */ /* 0x040fe20000001884 */
[----:B------:R-:W2:Y:S03]  /*c260*/  LDSM.16.MT88.4 R32, [R228+0x10000] ;  /* 0x01000000e420783b */ /* 0x000ea60000004200 */
[----:B------:R-:W-:Y:S02]  /*c270*/  FADD.FTZ R60, R62, R60 ;  /* 0x0000003c3e3c7221 */ /* 0x000fe40000010000 */
[----:B------:R-:W3:Y:S02]  /*c280*/  MUFU.EX2 R100, R100 ;  /* 0x0000006400647308 */ /* 0x000ee40000000800 */
[C---:B-----5:R-:W-:Y:S04]  /*c290*/  HMMA.16816.F32 R16, R24.reuse, R36, R16 ;  /* 0x000000241810723c */ /* 0x060fe80000001810 */
[----:B------:R-:W-:Y:S04]  /*c2a0*/  FADD.FTZ R64, R64, R60 ;  /* 0x0000003c40407221 */ /* 0x000fe80000010000 */
[C---:B------:R-:W-:Y:S01]  /*c2b0*/  HMMA.16816.F32 R136, R24.reuse, R38, R136 ;  /* 0x000000261888723c */ /* 0x040fe20000001888 */
[----:B------:R-:W4:Y:S01]  /*c2c0*/  MUFU.EX2 R101, R101 ;  /* 0x0000006500657308 */ /* 0x000f220000000800 */
[----:B------:R-:W5:Y:S02]  /*c2d0*/  LDSM.16.MT88.4 R36, [R227+0x10000] ;  /* 0x01000000e324783b */ /* 0x000f640000004200 */
[----:B------:R-:W-:Y:S04]  /*c2e0*/  FADD.FTZ R64, R67, R64 ;  /* 0x0000004043407221 */ /* 0x000fe80000010000 */
[C---:B------:R-:W-:Y:S03]  /*c2f0*/  HMMA.16816.F32 R140, R24.reuse, R40, R140 ;  /* 0x00000028188c723c */ /* 0x040fe6000000188c */
[----:B------:R-:W-:Y:S01]  /*c300*/  MUFU.EX2 R102, R102 ;  /* 0x0000006600667308 */ /* 0x000fe20000000800 */
[----:B------:R-:W-:Y:S02]  /*c310*/  FADD.FTZ R68, R68, R64 ;  /* 0x0000004044447221 */ /* 0x000fe40000010000 */
[----:B---3--:R-:W-:Y:S02]  /*c320*/  FADD.FTZ R97, R100, R97 ;  /* 0x0000006164617221 */ /* 0x008fe40000010000 */
[----:B------:R-:W-:Y:S01]  /*c330*/  HMMA.16816.F32 R20, R24, R42, R20 ;  /* 0x0000002a1814723c */ /* 0x000fe20000001814 */
[----:B------:R-:W3:Y:S03]  /*c340*/  LDSM.16.MT88.4 R40, [R226+0x10000] ;  /* 0x01000000e228783b */ /* 0x000ee60000004200 */
[----:B------:R-:W-:Y:S01]  /*c350*/  FADD.FTZ R68, R71, R68 ;  /* 0x0000004447447221 */ /* 0x000fe20000010000 */
[----:B------:R-:W1:Y:S02]  /*c360*/  MUFU.EX2 R103, R103 ;  /* 0x0000006700677308 */ /* 0x000e640000000800 */
[----:B------:R-:W-:Y:S01]  /*c370*/  F2FP.PACK_AB R24, R98, R99 ;  /* 0x000000636218723e */ /* 0x000fe200000000ff */
[----:B------:R-:W-:Y:S01]  /*c380*/  FADD.FTZ R72, R72, R68 ;  /* 0x0000004448487221 */ /* 0x000fe20000010000 */
[----:B----4-:R-:W-:Y:S03]  /*c390*/  F2FP.PACK_AB R25, R101, R100 ;  /* 0x000000646519723e */ /* 0x010fe600000000ff */
[----:B------:R-:W-:Y:S02]  /*c3a0*/  FADD.FTZ R72, R75, R72 ;  /* 0x000000484b487221 */ /* 0x000fe40000010000 */
[----:B------:R-:W-:Y:S01]  /*c3b0*/  FADD.FTZ R101, R101, R97 ;  /* 0x0000006165657221 */ /* 0x000fe20000010000 */
[----:B------:R-:W4:Y:S01]  /*c3c0*/  MUFU.EX2 R104, R104 ;  /* 0x0000006800687308 */ /* 0x000f220000000800 */
[----:B------:R-:W-:Y:S04]  /*c3d0*/  FADD.FTZ R76, R76, R72 ;  /* 0x000000484c4c7221 */ /* 0x000fe80000010000 */
[----:B------:R-:W-:Y:S04]  /*c3e0*/  FADD.FTZ R76, R78, R76 ;  /* 0x0000004c4e4c7221 */ /* 0x000fe80000010000 */
[----:B------:R-:W-:Y:S01]  /*c3f0*/  FADD.FTZ R76, R80, R76 ;  /* 0x0000004c504c7221 */ /* 0x000fe20000010000 */
[----:B------:R-:W2:Y:S03]  /*c400*/  MUFU.EX2 R105, R105 ;  /* 0x0000006900697308 */ /* 0x000ea60000000800 */
[----:B------:R-:W-:Y:S01]  /*c410*/  FADD.FTZ R83, R83, R76 ;  /* 0x0000004c53537221 */ /* 0x000fe20000010000 */
[----:B-1----:R-:W-:Y:S03]  /*c420*/  F2FP.PACK_AB R26, R103, R102 ;  /* 0x00000066671a723e */ /* 0x002fe600000000ff */
[----:B------:R-:W-:Y:S03]  /*c430*/  FADD.FTZ R83, R84, R83 ;  /* 0x0000005354537221 */ /* 0x000fe60000010000 */
[----:B------:R-:W-:Y:S01]  /*c440*/  MUFU.EX2 R106, R106 ;  /* 0x0000006a006a7308 */ /* 0x000fe20000000800 */
[----:B------:R-:W-:Y:S02]  /*c450*/  FADD.FTZ R87, R87, R83 ;  /* 0x0000005357577221 */ /* 0x000fe40000010000 */
[----:B----4-:R-:W-:Y:S02]  /*c460*/  FADD.FTZ R101, R104, R101 ;  /* 0x0000006568657221 */ /* 0x010fe40000010000 */
[----:B------:R-:W-:Y:S05]  /*c470*/  FADD.FTZ R87, R88, R87 ;  /* 0x0000005758577221 */ /* 0x000fea0000010000 */
[----:B------:R-:W-:Y:S01]  /*c480*/  MUFU.EX2 R107, R107 ;  /* 0x0000006b006b7308 */ /* 0x000fe20000000800 */
[----:B------:R-:W-:Y:S01]  /*c490*/  FADD.FTZ R92, R92, R87 ;  /* 0x000000575c5c7221 */ /* 0x000fe20000010000 */
[----:B--2---:R-:W-:Y:S03]  /*c4a0*/  F2FP.PACK_AB R27, R105, R104 ;  /* 0x00000068691b723e */ /* 0x004fe600000000ff */
[----:B------:R-:W-:Y:S02]  /*c4b0*/  FADD.FTZ R92, R91, R92 ;  /* 0x0000005c5b5c7221 */ /* 0x000fe40000010000 */
[----:B------:R-:W-:Y:S02]  /*c4c0*/  FADD.FTZ R105, R105, R101 ;  /* 0x0000006569697221 */ /* 0x000fe40000010000 */
[----:B------:R-:W-:Y:S01]  /*c4d0*/  FADD.FTZ R94, R94, R92 ;  /* 0x0000005c5e5e7221 */ /* 0x000fe20000010000 */
[----:B------:R-:W1:Y:S01]  /*c4e0*/  MUFU.EX2 R108, R108 ;  /* 0x0000006c006c7308 */ /* 0x000e620000000800 */
[C---:B------:R-:W-:Y:S03]  /*c4f0*/  HMMA.16816.F32 R4, R24.reuse, R28, R4 ;  /* 0x0000001c1804723c */ /* 0x040fe60000001804 */
[----:B------:R-:W-:Y:S04]  /*c500*/  FADD.FTZ R94, R95, R94 ;  /* 0x0000005e5f5e7221 */ /* 0x000fe80000010000 */
[----:B------:R-:W-:Y:S01]  /*c510*/  FADD.FTZ R99, R99, R94 ;  /* 0x0000005e63637221 */ /* 0x000fe20000010000 */
[C---:B------:R-:W-:Y:S01]  /*c520*/  HMMA.16816.F32 R8, R24.reuse, R30, R8 ;  /* 0x0000001e1808723c */ /* 0x040fe20000001808 */
[----:B------:R-:W2:Y:S01]  /*c530*/  LDSM.16.MT88.4 R28, [R229+0x10800] ;  /* 0x01080000e51c783b */ /* 0x000ea20000004200 */
[----:B------:R-:W4:Y:S02]  /*c540*/  MUFU.EX2 R109, R109 ;  /* 0x0000006d006d7308 */ /* 0x000f240000000800 */
[----:B------:R-:W-:Y:S04]  /*c550*/  FADD.FTZ R99, R98, R99 ;  /* 0x0000006362637221 */ /* 0x000fe80000010000 */
[C---:B------:R-:W-:Y:S04]  /*c560*/  HMMA.16816.F32 R12, R24.reuse, R32, R12 ;  /* 0x00000020180c723c */ /* 0x040fe8000000180c */
[----:B------:R-:W-:Y:S01]  /*c570*/  MUFU.EX2 R110, R110 ;  /* 0x0000006e006e7308 */ /* 0x000fe20000000800 */
[----:B------:R-:W-:Y:S02]  /*c580*/  FADD.FTZ R102, R102, R99 ;  /* 0x0000006366667221 */ /* 0x000fe40000010000 */
[----:B-1----:R-:W-:Y:S01]  /*c590*/  FADD.FTZ R105, R108, R105 ;  /* 0x000000696c697221 */ /* 0x002fe20000010000 */
[C---:B------:R-:W-:Y:S01]  /*c5a0*/  HMMA.16816.F32 R132, R24.reuse, R34, R132 ;  /* 0x000000221884723c */ /* 0x040fe20000001884 */
[----:B------:R-:W1:Y:S03]  /*c5b0*/  LDSM.16.MT88.4 R32, [R228+0x10800] ;  /* 0x01080000e420783b */ /* 0x000e660000004200 */
[----:B------:R-:W-:Y:S02]  /*c5c0*/  FADD.FTZ R102, R103, R102 ;  /* 0x0000006667667221 */ /* 0x000fe40000010000 */
[----:B------:R-:W1:Y:S02]  /*c5d0*/  MUFU.EX2 R111, R111 ;  /* 0x0000006f006f7308 */ /* 0x000e640000000800 */
[C---:B-----5:R-:W-:Y:S08]  /*c5e0*/  HMMA.16816.F32 R16, R24.reuse, R36, R16 ;  /* 0x000000241810723c */ /* 0x060ff00000001810 */
[C---:B------:R-:W-:Y:S01]  /*c5f0*/  HMMA.16816.F32 R136, R24.reuse, R38, R136 ;  /* 0x000000261888723c */ /* 0x040fe20000001888 */
[----:B------:R-:W-:Y:S01]  /*c600*/  MUFU.EX2 R112, R112 ;  /* 0x0000007000707308 */ /* 0x000fe20000000800 */
[----:B------:R-:W5:Y:S06]  /*c610*/  LDSM.16.MT88.4 R36, [R227+0x10800] ;  /* 0x01080000e324783b */ /* 0x000f6c0000004200 */
[C---:B---3--:R-:W-:Y:S03]  /*c620*/  HMMA.16816.F32 R140, R24.reuse, R40, R140 ;  /* 0x00000028188c723c */ /* 0x048fe6000000188c */
[----:B------:R-:W3:Y:S04]  /*c630*/  MUFU.EX2 R113, R113 ;  /* 0x0000007100717308 */ /* 0x000ee80000000800 */
[----:B------:R-:W-:Y:S01]  /*c640*/  FFMA.FTZ R41, R119, c[0x0][0x23c], -R165 ;  /* 0x00008f0077297a23 */ /* 0x000fe200000108a5 */
[----:B------:R-:W-:Y:S05]  /*c650*/  HMMA.16816.F32 R20, R24, R42, R20 ;  /* 0x0000002a1814723c */ /* 0x000fea0000001814 */
[----:B------:R-:W5:Y:S02]  /*c660*/  MUFU.EX2 R40, R118 ;  /* 0x0000007600287308 */ /* 0x000f640000000800 */
[----:B------:R-:W-:Y:S01]  /*c670*/  F2FP.PACK_AB R24, R107, R106 ;  /* 0x0000006a6b18723e */ /* 0x000fe200000000ff */
[--C-:B------:R-:W-:Y:S01]  /*c680*/  FFMA.FTZ R42, R120, c[0x0][0x23c], -R176.reuse ;  /* 0x00008f00782a7a23 */ /* 0x100fe200000108b0 */
[----:B----4-:R-:W-:Y:S03]  /*c690*/  F2FP.PACK_AB R25, R109, R108 ;  /* 0x0000006c6d19723e */ /* 0x010fe600000000ff */
[----:B-1----:R-:W-:Y:S01]  /*c6a0*/  F2FP.PACK_AB R26, R111, R110 ;  /* 0x0000006e6f1a723e */ /* 0x002fe200000000ff */
[--C-:B------:R-:W-:Y:S02]  /*c6b0*/  FFMA.FTZ R43, R121, c[0x0][0x23c], -R176.reuse ;  /* 0x00008f00792b7a23 */ /* 0x100fe400000108b0 */
[----:B------:R-:W-:Y:S01]  /*c6c0*/  MUFU.EX2 R41, R41 ;  /* 0x0000002900297308 */ /* 0x000fe20000000800 */
[----:B------:R-:W-:Y:S02]  /*c6d0*/  FFMA.FTZ R176, R129, c[0x0][0x23c], -R176 ;  /* 0x00008f0081b07a23 */ /* 0x000fe400000108b0 */
[----:B------:R-:W-:Y:S01]  /*c6e0*/  FADD.FTZ R106, R106, R102 ;  /* 0x000000666a6a7221 */ /* 0x000fe20000010000 */
[----:B---3--:R-:W-:Y:S01]  /*c6f0*/  F2FP.PACK_AB R27, R113, R112 ;  /* 0x00000070711b723e */ /* 0x008fe200000000ff */
        /* <DEDUP_REMOVED lines=10> */
[----:B------:R-:W-:Y:S02]  /*c7a0*/  MUFU.EX2 R43, R43 ;  /* 0x0000002b002b7308 */ /* 0x000fe40000000800 */
[----:B-----5:R-:W-:Y:S04]  /*c7b0*/  FADD.FTZ R113, R40, R113 ;  /* 0x0000007128717221 */ /* 0x020fe80000010000 */
[C---:B------:R-:W-:Y:S04]  /*c7c0*/  HMMA.16816.F32 R12, R24.reuse, R32, R12 ;  /* 0x00000020180c723c */ /* 0x040fe8000000180c */
[----:B------:R-:W-:Y:S04]  /*c7d0*/  MUFU.EX2 R46, R46 ;  /* 0x0000002e002e7308 */ /* 0x000fe80000000800 */
[C---:B------:R-:W-:Y:S01]  /*c7e0*/  HMMA.16816.F32 R132, R24.reuse, R34, R132 ;  /* 0x000000221884723c */ /* 0x040fe20000001884 */
[----:B------:R-:W2:Y:S05]  /*c7f0*/  LDSM.16.MT88.4 R32, [R229+0x11000] ;  /* 0x01100000e520783b */ /* 0x000eaa0000004200 */
[----:B------:R-:W3:Y:S02]  /*c800*/  MUFU.EX2 R47, R47 ;  /* 0x0000002f002f7308 */ /* 0x000ee40000000800 */
[C---:B------:R-:W-:Y:S08]  /*c810*/  HMMA.16816.F32 R16, R24.reuse, R36, R16 ;  /* 0x000000241810723c */ /* 0x040ff00000001810 */
[C---:B------:R-:W-:Y:S01]  /*c820*/  HMMA.16816.F32 R136, R24.reuse, R38, R136 ;  /* 0x000000261888723c */ /* 0x040fe20000001888 */
[----:B------:R-:W4:Y:S01]  /*c830*/  LDSM.16.MT88.4 R36, [R228+0x11000] ;  /* 0x01100000e424783b */ /* 0x000f220000004200 */
[----:B------:R-:W-:Y:S06]  /*c840*/  MUFU.EX2 R48, R48 ;  /* 0x0000003000307308 */ /* 0x000fec0000000800 */
[C---:B-1----:R-:W-:Y:S04]  /*c850*/  HMMA.16816.F32 R140, R24.reuse, R28, R140 ;  /* 0x0000001c188c723c */ /* 0x042fe8000000188c */
[----:B------:R-:W1:Y:S01]  /*c860*/  MUFU.EX2 R49, R49 ;  /* 0x0000003100317308 */ /* 0x000e620000000800 */
[----:B---3--:R-:W-:Y:S03]  /*c870*/  F2FP.PACK_AB R144, R47, R46 ;  /* 0x0000002e2f90723e */ /* 0x008fe600000000ff */
[----:B------:R-:W-:Y:S01]  /*c880*/  HMMA.16816.F32 R20, R24, R30, R20 ;  /* 0x0000001e1814723c */ /* 0x000fe20000001814 */
[----:B------:R-:W3:Y:S05]  /*c890*/  LDSM.16.MT88.4 R28, [R227+0x11000] ;  /* 0x01100000e31c783b */ /* 0x000eea0000004200 */
[----:B------:R-:W-:Y:S01]  /*c8a0*/  MUFU.EX2 R50, R50 ;  /* 0x0000003200327308 */ /* 0x000fe20000000800 */
[----:B------:R-:W-:Y:S01]  /*c8b0*/  F2FP.PACK_AB R24, R115, R114 ;  /* 0x000000727318723e */ /* 0x000fe200000000ff */
[----:B------:R-:W-:Y:S01]  /*c8c0*/  FADD.FTZ R114, R114, R110 ;  /* 0x0000006e72727221 */ /* 0x000fe20000010000 */
[----:B------:R-:W-:Y:S03]  /*c8d0*/  F2FP.PACK_AB R25, R41, R40 ;  /* 0x000000282919723e */ /* 0x000fe600000000ff */
[----:B------:R-:W-:Y:S01]  /*c8e0*/  F2FP.PACK_AB R26, R43, R42 ;  /* 0x0000002a2b1a723e */ /* 0x000fe200000000ff */
[----:B------:R-:W-:Y:S01]  /*c8f0*/  FADD.FTZ R114, R115, R114 ;  /* 0x0000007273727221 */ /* 0x000fe20000010000 */
[----:B------:R-:W-:Y:S02]  /*c900*/  F2FP.PACK_AB R27, R45, R44 ;  /* 0x0000002c2d1b723e */ /* 0x000fe400000000ff */
[----:B------:R-:W5:Y:S01]  /*c910*/  MUFU.EX2 R176, R176 ;  /* 0x000000b000b07308 */ /* 0x000f620000000800 */
[----:B------:R-:W-:Y:S02]  /*c920*/  FADD.FTZ R41, R41, R113 ;  /* 0x0000007129297221 */ /* 0x000fe40000010000 */
[----:B------:R-:W-:Y:S01]  /*c930*/  FADD.FTZ R42, R42, R114 ;  /* 0x000000722a2a7221 */ /* 0x000fe20000010000 */
[----:B-1----:R-:W-:Y:S01]  /*c940*/  F2FP.PACK_AB R145, R49, R48 ;  /* 0x000000303191723e */ /* 0x002fe200000000ff */
[----:B------:R-:W-:Y:S01]  /*c950*/  FADD.FTZ R41, R44, R41 ;  /* 0x000000292c297221 */ /* 0x000fe20000010000 */
[C---:B--2---:R-:W-:Y:S03]  /*c960*/  HMMA.16816.F32 R4, R24.reuse, R32, R4 ;  /* 0x000000201804723c */ /* 0x044fe60000001804 */
[----:B------:R-:W-:Y:S02]  /*c970*/  FADD.FTZ R42, R43, R42 ;  /* 0x0000002a2b2a7221 */ /* 0x000fe40000010000 */
[----:B------:R-:W-:Y:S02]  /*c980*/  FADD.FTZ R45, R45, R41 ;  /* 0x000000292d2d7221 */ /* 0x000fe40000010000 */
[----:B------:R-:W-:Y:S01]  /*c990*/  FADD.FTZ R46, R46, R42 ;  /* 0x0000002a2e2e7221 */ /* 0x000fe20000010000 */
[C---:B------:R-:W-:Y:S01]  /*c9a0*/  HMMA.16816.F32 R8, R24.reuse, R34, R8 ;  /* 0x000000221808723c */ /* 0x040fe20000001808 */
[----:B------:R-:W1:Y:S03]  /*c9b0*/  LDSM.16.MT88.4 R32, [R226+0x11000] ;  /* 0x01100000e220783b */ /* 0x000e660000004200 */
[----:B------:R-:W-:Y:S02]  /*c9c0*/  FADD.FTZ R45, R48, R45 ;  /* 0x0000002d302d7221 */ /* 0x000fe40000010000 */
[----:B------:R-:W-:Y:S02]  /*c9d0*/  FADD.FTZ R46, R47, R46 ;  /* 0x0000002e2f2e7221 */ /* 0x000fe40000010000 */
[C---:B----4-:R-:W-:Y:S04]  /*c9e0*/  HMMA.16816.F32 R12, R24.reuse, R36, R12 ;  /* 0x00000024180c723c */ /* 0x050fe8000000180c */
[----:B-----5:R-:W-:Y:S01]  /*c9f0*/  F2FP.PACK_AB R146, R176, R50 ;  /* 0x00000032b092723e */ /* 0x020fe200000000ff */
[----:B------:R-:W-:Y:S02]  /*ca00*/  FADD.FTZ R45, R49, R45 ;  /* 0x0000002d312d7221 */ /* 0x000fe40000010000 */
[--C-:B------:R-:W-:Y:S01]  /*ca10*/  FFMA.FTZ R36, R130, c[0x0][0x23c], -R165.reuse ;  /* 0x00008f0082247a23 */ /* 0x100fe200000108a5 */
[C---:B------:R-:W-:Y:S04]  /*ca20*/  HMMA.16816.F32 R132, R24.reuse, R38, R132 ;  /* 0x000000261884723c */ /* 0x040fe80000001884 */
[----:B------:R-:W-:Y:S01]  /*ca30*/  FFMA.FTZ R165, R131, c[0x0][0x23c], -R165 ;  /* 0x00008f0083a57a23 */ /* 0x000fe200000108a5 */
[----:B------:R-:W2:Y:S01]  /*ca40*/  MUFU.EX2 R36, R36 ;  /* 0x0000002400247308 */ /* 0x000ea20000000800 */
[----:B------:R-:W-:Y:S02]  /*ca50*/  FADD.FTZ R46, R50, R46 ;  /* 0x0000002e322e7221 */ /* 0x000fe40000010000 */
[C---:B---3--:R-:W-:Y:S04]  /*ca60*/  HMMA.16816.F32 R16, R24.reuse, R28, R16 ;  /* 0x0000001c1810723c */ /* 0x048fe80000001810 */
[----:B------:R-:W-:Y:S03]  /*ca70*/  FADD.FTZ R252, R176, R46 ;  /* 0x0000002eb0fc7221 */ /* 0x000fe60000010000 */
[----:B------:R-:W3:Y:S01]  /*ca80*/  MUFU.EX2 R165, R165 ;  /* 0x000000a500a57308 */ /* 0x000ee20000000800 */
[C---:B------:R-:W-:Y:S01]  /*ca90*/  HMMA.16816.F32 R136, R24.reuse, R30, R136 ;  /* 0x0000001e1888723c */ /* 0x040fe20000001888 */
[----:B------:R-:W4:Y:S07]  /*caa0*/  LDSM.16.MT88.4 R28, [R228+0x11800] ;  /* 0x01180000e41c783b */ /* 0x000f2e0000004200 */
[C---:B-1----:R-:W-:Y:S04]  /*cab0*/  HMMA.16816.F32 R140, R24.reuse, R32, R140 ;  /* 0x00000020188c723c */ /* 0x042fe8000000188c */
[----:B--2---:R-:W-:Y:S04]  /*cac0*/  FADD.FTZ R45, R36, R45 ;  /* 0x0000002d242d7221 */ /* 0x004fe80000010000 */
[----:B------:R-:W-:Y:S01]  /*cad0*/  HMMA.16816.F32 R20, R24, R34, R20 ;  /* 0x000000221814723c */ /* 0x000fe20000001814 */
[----:B------:R-:W1:Y:S03]  /*cae0*/  LDSM.16.MT88.4 R24, [R227+0x11800] ;  /* 0x01180000e318783b */ /* 0x000e660000004200 */
[C---:B---3--:R-:W-:Y:S01]  /*caf0*/  F2FP.PACK_AB R147, R165.reuse, R36 ;  /* 0x00000024a593723e */ /* 0x048fe200000000ff */
[----:B------:R-:W-:Y:S06]  /*cb00*/  FADD.FTZ R251, R165, R45 ;  /* 0x0000002da5fb7221 */ /* 0x000fec0000010000 */
[C---:B------:R-:W-:Y:S01]  /*cb10*/  HMMA.16816.F32 R160, R144.reuse, R156, R4 ;  /* 0x0000009c90a0723c */ /* 0x040fe20000001804 */
[----:B------:R-:W2:Y:S07]  /*cb20*/  LDSM.16.MT88.4 R4, [R226+0x11800] ;  /* 0x01180000e204783b */ /* 0x000eae0000004200 */
[C---:B------:R-:W-:Y:S08]  /*cb30*/  HMMA.16816.F32 R156, R144.reuse, R158, R8 ;  /* 0x0000009e909c723c */ /* 0x040ff00000001808 */
[C---:B----4-:R-:W-:Y:S08]  /*cb40*/  HMMA.16816.F32 R152, R144.reuse, R28, R12 ;  /* 0x0000001c9098723c */ /* 0x050ff0000000180c */
[C---:B------:R-:W-:Y:S08]  /*cb50*/  HMMA.16816.F32 R132, R144.reuse, R30, R132 ;  /* 0x0000001e9084723c */ /* 0x040ff00000001884 */
[C---:B-1----:R-:W-:Y:S08]  /*cb60*/  HMMA.16816.F32 R148, R144.reuse, R24, R16 ;  /* 0x000000189094723c */ /* 0x042ff00000001810 */
[C---:B------:R-:W-:Y:S08]  /*cb70*/  HMMA.16816.F32 R136, R144.reuse, R26, R136 ;  /* 0x0000001a9088723c */ /* 0x040ff00000001888 */
[C---:B--2---:R-:W-:Y:S08]  /*cb80*/  HMMA.16816.F32 R140, R144.reuse, R4, R140 ;  /* 0x00000004908c723c */ /* 0x044ff0000000188c */
[----:B------:R-:W-:Y:S01]  /*cb90*/  HMMA.16816.F32 R144, R144, R6, R20 ;  /* 0x000000069090723c */ /* 0x000fe20000001814 */
[----:B------:R-:W-:-:S07]  /*cba0*/  @P0 BRA `(.L_x_2201) ;  /* 0xffffb11000000947 */ /* 0x000fce000383ffff */
.L_x_2197:
[----:B------:R-:W1:Y:S01]  /*cbb0*/  SHFL.BFLY PT, R3, R252, 0x2, 0x1f ;  /* 0x0c401f00fc037f89 */ /* 0x000e6200000e0000 */
[----:B------:R-:W-:Y:S01]  /*cbc0*/  MOV R11, 0x3f800000 ;  /* 0x3f800000000b7802 */ /* 0x000fe20000000f00 */
[----:B------:R-:W-:Y:S01]  /*cbd0*/  BSSY B0, `(.L_x_2202) ;  /* 0x000009b000007945 */ /* 0x000fe20003800000 */
[----:B------:R-:W-:Y:S01]  /*cbe0*/  MOV R9, 0x3f800000 ;  /* 0x3f80000000097802 */ /* 0x000fe20000000f00 */
[----:B------:R-:W2:Y:S01]  /*cbf0*/  SHFL.BFLY PT, R4, R251, 0x2, 0x1f ;  /* 0x0c401f00fb047f89 */ /* 0x000ea200000e0000 */
[----:B------:R-:W-:-:S03]  /*cc00*/  LEA R247, R247, R246, 0x4 ;  /* 0x000000f6f7f77211 */ /* 0x000fc600078e20ff */
[----:B------:R-:W-:Y:S06]  /*cc10*/  BAR.SYNC.DEFER_BLOCKING 0x0 ;  /* 0x0000000000007b1d */ /* 0x000fec0000010000 */
[----:B------:R-:W3:Y:S01]  /*cc20*/  S2R R44, SR_CTAID.Z ;  /* 0x00000000002c7919 */ /* 0x000ee20000002700 */
[----:B-1----:R-:W-:-:S03]  /*cc30*/  FADD.FTZ R252, R3, R252 ;  /* 0x000000fc03fc7221 */ /* 0x002fc60000010000 */
[----:B------:R-:W1:Y:S01]  /*cc40*/  S2R R3, SR_TID.X ;  /* 0x0000000000037919 */ /* 0x000e620000002100 */
[----:B--2---:R-:W-:-:S03]  /*cc50*/  FADD.FTZ R251, R4, R251 ;  /* 0x000000fb04fb7221 */ /* 0x004fc60000010000 */
[----:B------:R-:W2:Y:S04]  /*cc60*/  SHFL.BFLY PT, R6, R252, 0x1, 0x1f ;  /* 0x0c201f00fc067f89 */ /* 0x000ea800000e0000 */
[----:B------:R-:W4:Y:S01]  /*cc70*/  SHFL.BFLY PT, R5, R251, 0x1, 0x1f ;  /* 0x0c201f00fb057f89 */ /* 0x000f2200000e0000 */
[----:B-1----:R-:W-:Y:S01]  /*cc80*/  SHF.R.S32.HI R10, RZ, 0x1f, R3 ;  /* 0x0000001fff0a7819 */ /* 0x002fe20000011403 */
[----:B--2---:R-:W-:-:S03]  /*cc90*/  FADD.FTZ R6, R252, R6 ;  /* 0x00000006fc067221 */ /* 0x004fc60000010000 */
[CC--:B------:R-:W-:Y:S02]  /*cca0*/  LEA.HI R13, R10.reuse, R3.reuse, RZ, 0x2 ;  /* 0x000000030a0d7211 */ /* 0x0c0fe400078f10ff */
[----:B------:R-:W-:Y:S01]  /*ccb0*/  LEA.HI R4, R10, R3, RZ, 0x5 ;  /* 0x000000030a047211 */ /* 0x000fe200078f28ff */
[----:B----4-:R-:W-:Y:S01]  /*ccc0*/  FADD.FTZ R5, R251, R5 ;  /* 0x00000005fb057221 */ /* 0x010fe20000010000 */
[----:B------:R-:W-:Y:S02]  /*ccd0*/  FSETP.NE.FTZ.AND P4, PT, R6, RZ, PT ;  /* 0x000000ff0600720b */ /* 0x000fe40003f95000 */
[--C-:B------:R-:W-:Y:S02]  /*cce0*/  SHF.R.S32.HI R12, RZ, 0x2, R13.reuse ;  /* 0x00000002ff0c7819 */ /* 0x100fe4000001140d */
[----:B------:R-:W-:Y:S02]  /*ccf0*/  FSETP.NE.FTZ.AND P3, PT, R5, RZ, PT ;  /* 0x000000ff0500720b */ /* 0x000fe40003f75000 */
[----:B------:R-:W-:-:S02]  /*cd00*/  SHF.R.S32.HI R8, RZ, 0x1f, R13 ;  /* 0x0000001fff087819 */ /* 0x000fc4000001140d */
[----:B------:R-:W-:Y:S02]  /*cd10*/  LEA.HI R10, R10, R3, RZ, 0x4 ;  /* 0x000000030a0a7211 */ /* 0x000fe400078f20ff */
[----:B------:R-:W-:Y:S02]  /*cd20*/  LEA.HI R8, R8, R12, RZ, 0x3 ;  /* 0x0000000c08087211 */ /* 0x000fe400078f18ff */
[----:B------:R-:W-:Y:S01]  /*cd30*/  LOP3.LUT R13, R13, 0x1ffffffc, RZ, 0xc0, !PT ;  /* 0x1ffffffc0d0d7812 */ /* 0x000fe200078ec0ff */
[----:B------:R-:W1:Y:S01]  /*cd40*/  @P4 MUFU.RCP R11, R6 ;  /* 0x00000006000b4308 */ /* 0x000e620000001000 */
[----:B------:R-:W-:Y:S02]  /*cd50*/  LOP3.LUT R8, R8, 0xfffffff8, RZ, 0xc0, !PT ;  /* 0xfffffff808087812 */ /* 0x000fe400078ec0ff */
[----:B------:R-:W-:Y:S02]  /*cd60*/  SHF.R.S32.HI R7, RZ, 0x5, R4 ;  /* 0x00000005ff077819 */ /* 0x000fe40000011404 */
[----:B------:R-:W-:-:S02]  /*cd70*/  IADD3 R8, R12, -R8, RZ ;  /* 0x800000080c087210 */ /* 0x000fc40007ffe0ff */
[----:B------:R-:W-:Y:S01]  /*cd80*/  LOP3.LUT R12, R10, 0xfffffff0, RZ, 0xc0, !PT ;  /* 0xfffffff00a0c7812 */ /* 0x000fe200078ec0ff */
[----:B------:R-:W2:Y:S01]  /*cd90*/  @P3 MUFU.RCP R9, R5 ;  /* 0x0000000500093308 */ /* 0x000ea20000001000 */
[----:B------:R-:W-:Y:S02]  /*cda0*/  IADD3 R13, -R13, R3, RZ ;  /* 0x000000030d0d7210 */ /* 0x000fe40007ffe1ff */
[C---:B------:R-:W-:Y:S02]  /*cdb0*/  SHF.L.U32 R14, R8.reuse, 0x6, RZ ;  /* 0x00000006080e7819 */ /* 0x040fe400000006ff */
[----:B------:R-:W-:Y:S01]  /*cdc0*/  R2P PR, R8, 0x6 ;  /* 0x0000000608007804 */ /* 0x000fe20000000000 */
[----:B------:R-:W-:Y:S01]  /*cdd0*/  IMAD R7, R7, 0x200, R13 ;  /* 0x0000020007077824 */ /* 0x000fe200078e020d */
[----:B------:R-:W-:Y:S01]  /*cde0*/  LOP3.LUT R14, R14, 0x1c0, RZ, 0xc0, !PT ;  /* 0x000001c00e0e7812 */ /* 0x000fe200078ec0ff */
[C---:B-1----:R-:W-:Y:S01]  /*cdf0*/  FMUL.FTZ R160, R11.reuse, R160 ;  /* 0x000000a00ba07220 */ /* 0x042fe20000410000 */
[----:B------:R-:W-:Y:S01]  /*ce00*/  LOP3.LUT R8, R8, 0x1, RZ, 0xc0, !PT ;  /* 0x0000000108087812 */ /* 0x000fe200078ec0ff */
[C---:B------:R-:W-:Y:S01]  /*ce10*/  FMUL.FTZ R161, R11.reuse, R161 ;  /* 0x000000a10ba17220 */ /* 0x040fe20000410000 */
[----:B------:R-:W-:Y:S01]  /*ce20*/  LEA.HI R14, R14, R14, RZ, 0x1d ;  /* 0x0000000e0e0e7211 */ /* 0x000fe200078fe8ff */
[C---:B------:R-:W-:Y:S01]  /*ce30*/  FMUL.FTZ R156, R11.reuse, R156 ;  /* 0x0000009c0b9c7220 */ /* 0x040fe20000410000 */
[----:B------:R-:W-:Y:S01]  /*ce40*/  ISETP.NE.U32.AND P0, PT, R8, 0x1, PT ;  /* 0x000000010800780c */ /* 0x000fe20003f05070 */
[----:B------:R-:W-:Y:S01]  /*ce50*/  FMUL.FTZ R157, R11, R157 ;  /* 0x0000009d0b9d7220 */ /* 0x000fe20000410000 */
[----:B------:R-:W-:Y:S01]  /*ce60*/  LEA R14, R7, R14, 0x1 ;  /* 0x0000000e070e7211 */ /* 0x000fe200078e08ff */
[C---:B------:R-:W-:Y:S01]  /*ce70*/  FMUL.FTZ R152, R11.reuse, R152 ;  /* 0x000000980b987220 */ /* 0x040fe20000410000 */
[----:B------:R-:W-:Y:S01]  /*ce80*/  LOP3.LUT R4, R4, 0xffffffe0, RZ, 0xc0, !PT ;  /* 0xffffffe004047812 */ /* 0x000fe200078ec0ff */
[C---:B------:R-:W-:Y:S01]  /*ce90*/  FMUL.FTZ R153, R11.reuse, R153 ;  /* 0x000000990b997220 */ /* 0x040fe20000410000 */
[----:B------:R-:W1:Y:S01]  /*cea0*/  @P3 MUFU.LG2 R5, R5 ;  /* 0x0000000500053308 */ /* 0x000e620000000c00 */
[C---:B------:R-:W-:Y:S01]  /*ceb0*/  FMUL.FTZ R132, R11.reuse, R132 ;  /* 0x000000840b847220 */ /* 0x040fe20000410000 */
[----:B------:R-:W-:Y:S01]  /*cec0*/  STS.64 [R14.X4], R160 ;  /* 0x000000a00e007388 */ /* 0x000fe20000004a00 */
[C---:B------:R-:W-:Y:S01]  /*ced0*/  FMUL.FTZ R133, R11.reuse, R133 ;  /* 0x000000850b857220 */ /* 0x040fe20000410000 */
[----:B------:R-:W-:Y:S01]  /*cee0*/  IADD3 R4, -R4, R3, RZ ;  /* 0x0000000304047210 */ /* 0x000fe20007ffe1ff */
        /* <DEDUP_REMOVED lines=8> */
[----:B------:R-:W-:Y:S01]  /*cf70*/  SHF.R.S32.HI R11, RZ, 0x4, R10 ;  /* 0x00000004ff0b7819 */ /* 0x000fe2000001140a */
[C---:B--2---:R-:W-:Y:S01]  /*cf80*/  FMUL.FTZ R163, R9.reuse, R163 ;  /* 0x000000a309a37220 */ /* 0x044fe20000410000 */
[----:B------:R-:W-:Y:S01]  /*cf90*/  IADD3 R10, -R12, R3, RZ ;  /* 0x000000030c0a7210 */ /* 0x000fe20007ffe1ff */
[----:B------:R-:W-:Y:S01]  /*cfa0*/  FMUL.FTZ R162, R9, R162 ;  /* 0x000000a209a27220 */ /* 0x000fe20000410000 */
[----:B------:R-:W-:Y:S01]  /*cfb0*/  MOV R3, 0xff800000 ;  /* 0xff80000000037802 */ /* 0x000fe20000000f00 */
[----:B------:R-:W-:Y:S01]  /*cfc0*/  IMAD.SHL.U32 R12, R11, 0x40, RZ ;  /* 0x000000400b0c7824 */ /* 0x000fe200078e00ff */
[----:B------:R-:W-:Y:S01]  /*cfd0*/  LEA.HI R13, R10, R10, RZ, 0x1 ;  /* 0x0000000a0a0d7211 */ /* 0x000fe200078f08ff */
[C---:B------:R-:W-:Y:S01]  /*cfe0*/  FMUL.FTZ R159, R9.reuse, R159 ;  /* 0x0000009f099f7220 */ /* 0x040fe20000410000 */
[----:B------:R2:W-:Y:S01]  /*cff0*/  STS.64 [R14.X4+0x800], R162 ;  /* 0x000800a20e007388 */ /* 0x0005e20000004a00 */
[C---:B------:R-:W-:Y:S01]  /*d000*/  FMUL.FTZ R158, R9.reuse, R158 ;  /* 0x0000009e099e7220 */ /* 0x040fe20000410000 */
[----:B------:R-:W-:Y:S01]  /*d010*/  LOP3.LUT R12, R12, 0x1c0, RZ, 0xc0, !PT ;  /* 0x000001c00c0c7812 */ /* 0x000fe200078ec0ff */
        /* <DEDUP_REMOVED lines=11> */
[----:B------:R-:W-:Y:S01]  /*d0d0*/  FMUL.FTZ R146, R9, R146 ;  /* 0x0000009209927220 */ /* 0x000fe20000410000 */
[C---:B------:R-:W-:Y:S01]  /*d0e0*/  SHF.L.U32 R9, R13.reuse, 0x2, RZ ;  /* 0x000000020d097819 */ /* 0x040fe200000006ff */
[----:B------:R-:W-:Y:S01]  /*d0f0*/  IMAD.MOV.U32 R8, RZ, RZ, -0x20 ;  /* 0xffffffe0ff087424 */ /* 0x000fe200078e00ff */
[----:B------:R-:W-:Y:S01]  /*d100*/  LOP3.LUT R13, R13, 0xffffffe, RZ, 0xc0, !PT ;  /* 0x0ffffffe0d0d7812 */ /* 0x000fe200078ec0ff */
[----:B-1----:R-:W-:Y:S01]  /*d110*/  @P3 FMUL.FTZ R5, R5, 0.69314718246459960938 ;  /* 0x3f31721805053820 */ /* 0x002fe20000410000 */
[----:B------:R-:W-:-:S02]  /*d120*/  LOP3.LUT R9, R12, 0x38, R9, 0xf8, !PT ;  /* 0x000000380c097812 */ /* 0x000fc400078ef809 */
[----:B------:R-:W-:Y:S02]  /*d130*/  SHF.R.U32.HI R12, RZ, 0x3, R12 ;  /* 0x00000003ff0c7819 */ /* 0x000fe4000001160c */
[----:B------:R-:W-:Y:S02]  /*d140*/  IADD3 R7, R10, -R13, RZ ;  /* 0x8000000d0a077210 */ /* 0x000fe40007ffe0ff */
[----:B------:R-:W-:Y:S01]  /*d150*/  LOP3.LUT R9, R9, R12, RZ, 0x3c, !PT ;  /* 0x0000000c09097212 */ /* 0x000fe200078e3cff */
[----:B------:R-:W-:Y:S01]  /*d160*/  IMAD.MOV.U32 R12, RZ, RZ, 0x40 ;  /* 0x00000040ff0c7424 */ /* 0x000fe200078e00ff */
[----:B------:R-:W-:Y:S02]  /*d170*/  SHF.L.U32 R13, R14, 0x2, RZ ;  /* 0x000000020e0d7819 */ /* 0x000fe400000006ff */
[----:B------:R-:W-:Y:S02]  /*d180*/  SEL R8, R8, 0x20, !P0 ;  /* 0x0000002008087807 */ /* 0x000fe40004000000 */
[----:B------:R-:W-:-:S02]  /*d190*/  SEL R12, R12, 0xffffffc0, !P1 ;  /* 0xffffffc00c0c7807 */ /* 0x000fc40004800000 */
[----:B--2---:R-:W-:Y:S02]  /*d1a0*/  IADD3 R14, R13, 0x80, RZ ;  /* 0x000000800d0e7810 */ /* 0x004fe40007ffe0ff */
[----:B------:R-:W-:Y:S01]  /*d1b0*/  LEA R7, R7, R9, 0x2 ;  /* 0x0000000907077211 */ /* 0x000fe200078e10ff */
[C---:B------:R-:W-:Y:S01]  /*d1c0*/  IMAD.IADD R15, R13.reuse, 0x1, R12 ;  /* 0x000000010d0f7824 */ /* 0x040fe200078e020c */
[C---:B------:R-:W-:Y:S02]  /*d1d0*/  @P2 IADD3 R14, R13.reuse, -0x80, RZ ;  /* 0xffffff800d0e2810 */ /* 0x040fe40007ffe0ff */
[----:B------:R-:W-:Y:S02]  /*d1e0*/  IADD3 R9, R13, R8, RZ ;  /* 0x000000080d097210 */ /* 0x000fe40007ffe0ff */
[----:B------:R-:W-:Y:S02]  /*d1f0*/  IADD3 R8, R8, R14, RZ ;  /* 0x0000000e08087210 */ /* 0x000fe40007ffe0ff */
[----:B------:R-:W-:Y:S01]  /*d200*/  IADD3 R16, R9, R12, RZ ;  /* 0x0000000c09107210 */ /* 0x000fe20007ffe0ff */
[----:B------:R-:W-:Y:S01]  /*d210*/  STS.64 [R9], R156 ;  /* 0x0000009c09007388 */ /* 0x000fe20000000a00 */
[----:B------:R-:W-:Y:S01]  /*d220*/  LOP3.LUT P0, RZ, R4, 0x3, RZ, 0xc0, !PT ;  /* 0x0000000304ff7812 */ /* 0x000fe2000780c0ff */
[----:B------:R-:W-:-:S02]  /*d230*/  IMAD.MOV.U32 R4, RZ, RZ, -0x800000 ;  /* 0xff800000ff047424 */ /* 0x000fc400078e00ff */
[----:B------:R1:W-:Y:S01]  /*d240*/  STS.64 [R9+0x800], R158 ;  /* 0x0008009e09007388 */ /* 0x0003e20000000a00 */
[----:B------:R-:W-:-:S03]  /*d250*/  @P3 FFMA.FTZ R4, R0, c[0x0][0x238], R5 ;  /* 0x00008e0000043a23 */ /* 0x000fc60000010005 */
[----:B------:R-:W-:Y:S04]  /*d260*/  STS.64 [R15], R152 ;  /* 0x000000980f007388 */ /* 0x000fe80000000a00 */
[----:B------:R-:W-:Y:S04]  /*d270*/  STS.64 [R15+0x800], R154 ;  /* 0x0008009a0f007388 */ /* 0x000fe80000000a00 */
[----:B------:R-:W-:Y:S04]  /*d280*/  STS.64 [R16], R132 ;  /* 0x0000008410007388 */ /* 0x000fe80000000a00 */
[----:B------:R-:W-:Y:S04]  /*d290*/  STS.64 [R16+0x800], R134 ;  /* 0x0008008610007388 */ /* 0x000fe80000000a00 */
[----:B------:R-:W-:Y:S04]  /*d2a0*/  STS.64 [R14], R148 ;  /* 0x000000940e007388 */ /* 0x000fe80000000a00 */
[----:B------:R-:W-:Y:S01]  /*d2b0*/  STS.64 [R14+0x800], R150 ;  /* 0x000800960e007388 */ /* 0x000fe20000000a00 */
[C---:B-1----:R-:W-:Y:S01]  /*d2c0*/  IADD3 R9, R12.reuse, R14, RZ ;  /* 0x0000000e0c097210 */ /* 0x042fe20007ffe0ff */
[----:B------:R-:W-:-:S02]  /*d2d0*/  IMAD.IADD R12, R12, 0x1, R8 ;  /* 0x000000010c0c7824 */ /* 0x000fc400078e0208 */
[----:B------:R-:W-:Y:S04]  /*d2e0*/  STS.64 [R8], R136 ;  /* 0x0000008808007388 */ /* 0x000fe80000000a00 */
[----:B------:R1:W-:Y:S04]  /*d2f0*/  STS.64 [R8+0x800], R138 ;  /* 0x0008008a08007388 */ /* 0x0003e80000000a00 */
[----:B------:R-:W-:Y:S04]  /*d300*/  STS.64 [R9], R140 ;  /* 0x0000008c09007388 */ /* 0x000fe80000000a00 */
[----:B------:R2:W-:Y:S04]  /*d310*/  STS.64 [R9+0x800], R142 ;  /* 0x0008008e09007388 */ /* 0x0005e80000000a00 */
[----:B------:R-:W-:Y:S04]  /*d320*/  STS.64 [R12], R144 ;  /* 0x000000900c007388 */ /* 0x000fe80000000a00 */
[----:B------:R-:W-:Y:S04]  /*d330*/  STS.64 [R12+0x800], R146 ;  /* 0x000800920c007388 */ /* 0x000fe80000000a00 */
[----:B------:R-:W-:Y:S06]  /*d340*/  BAR.SYNC.DEFER_BLOCKING 0x0 ;  /* 0x0000000000007b1d */ /* 0x000fec0000010000 */
[----:B-1----:R-:W1:Y:S04]  /*d350*/  S2R R8, SR_CTAID.Y ;  /* 0x0000000000087919 */ /* 0x002e680000002600 */
[----:B--2---:R-:W2:Y:S04]  /*d360*/  S2R R9, SR_CTAID.X ;  /* 0x0000000000097919 */ /* 0x004ea80000002500 */
[----:B------:R-:W4:Y:S04]  /*d370*/  LDS.128 R36, [R7.X4] ;  /* 0x0000000007247984 */ /* 0x000f280000004c00 */
[----:B------:R-:W2:Y:S01]  /*d380*/  LDS.128 R32, [R7.X4+0x800] ;  /* 0x0008000007207984 */ /* 0x000ea20000004c00 */
[----:B-1----:R-:W-:-:S03]  /*d390*/  IMAD R8, R8, c[0x0][0x210], R243 ;  /* 0x0000840008087a24 */ /* 0x002fc600078e02f3 */
[----:B------:R-:W1:Y:S04]  /*d3a0*/  LDS.128 R28, [R7.X4+0x1000] ;  /* 0x00100000071c7984 */ /* 0x000e680000004c00 */
[----:B------:R-:W1:Y:S04]  /*d3b0*/  LDS.128 R24, [R7.X4+0x1800] ;  /* 0x0018000007187984 */ /* 0x000e680000004c00 */
[----:B------:R-:W1:Y:S04]  /*d3c0*/  LDS.128 R20, [R7.X4+0x2000] ;  /* 0x0020000007147984 */ /* 0x000e680000004c00 */
[----:B------:R-:W1:Y:S04]  /*d3d0*/  LDS.128 R16, [R7.X4+0x2800] ;  /* 0x0028000007107984 */ /* 0x000e680000004c00 */
[----:B------:R-:W1:Y:S04]  /*d3e0*/  LDS.128 R12, [R7.X4+0x3000] ;  /* 0x00300000070c7984 */ /* 0x000e680000004c00 */
[----:B------:R5:W1:Y:S02]  /*d3f0*/  LDS.128 R40, [R7.X4+0x3800] ;  /* 0x0038000007287984 */ /* 0x000a640000004c00 */
[----:B-----5:R5:W1:Y:S02]  /*d400*/  @P4 MUFU.LG2 R7, R6 ;  /* 0x0000000600074308 */ /* 0x020a640000000c00 */
[----:B-----5:R-:W-:Y:S01]  /*d410*/  IADD3 R6, -R243, RZ, RZ ;  /* 0x000000fff3067210 */ /* 0x020fe20007ffe1ff */
[----:B-1----:R-:W-:-:S04]  /*d420*/  @P4 FMUL.FTZ R7, R7, 0.69314718246459960938 ;  /* 0x3f31721807074820 */ /* 0x002fc80000410000 */
[----:B---3--:R-:W-:Y:S01]  /*d430*/  IMAD R6, R6, c[0x0][0x1c0], R44 ;  /* 0x0000700006067a24 */ /* 0x008fe200078e022c */
[----:B------:R-:W-:Y:S01]  /*d440*/  SHF.L.U32 R44, R10, 0x2, RZ ;  /* 0x000000020a2c7819 */ /* 0x000fe200000006ff */
[----:B------:R-:W-:Y:S02]  /*d450*/  @P4 FFMA.FTZ R3, R2, c[0x0][0x238], R7 ;  /* 0x00008e0002034a23 */ /* 0x000fe40000010007 */
[----:B------:R-:W-:Y:S01]  /*d460*/  IMAD R6, R8, c[0x0][0x1c0], R6 ;  /* 0x0000700008067a24 */ /* 0x000fe200078e0206 */
[----:B--2---:R-:W-:Y:S02]  /*d470*/  SHF.L.U32 R8, R9, 0x6, RZ ;  /* 0x0000000609087819 */ /* 0x004fe400000006ff */
[----:B------:R-:W-:-:S03]  /*d480*/  SHF.R.S32.HI R45, RZ, 0x1f, R44 ;  /* 0x0000001fff2d7819 */ /* 0x000fc6000001142c */
[----:B------:R-:W-:Y:S02]  /*d490*/  IMAD R6, R6, c[0x0][0x214], R8 ;  /* 0x0000850006067a24 */ /* 0x000fe400078e0208 */
[----:B------:R-:W-:Y:S01]  /*d4a0*/  IMAD.WIDE R44, R11, 0x40, R44 ;  /* 0x000000400b2c7825 */ /* 0x000fe200078e022c */
[----:B------:R-:W-:Y:S05]  /*d4b0*/  @P0 BRA `(.L_x_2203) ;  /* 0x000000c000000947 */ /* 0x000fea0003800000 */
[----:B----4-:R-:W-:Y:S01]  /*d4c0*/  IMAD.MOV.U32 R0, RZ, RZ, -0x40 ;  /* 0xffffffc0ff007424 */ /* 0x010fe200078e00ff */
[----:B------:R-:W-:Y:S02]  /*d4d0*/  IADD3 R5, R247, 0x8, RZ ;  /* 0x00000008f7057810 */ /* 0x000fe40007ffe0ff */
[----:B------:R-:W-:Y:S01]  /*d4e0*/  SHF.R.S32.HI R2, RZ, 0x1f, R247 ;  /* 0x0000001fff027819 */ /* 0x000fe200000114f7 */
[----:B------:R-:W-:Y:S01]  /*d4f0*/  IMAD R9, R9, R0, c[0x0][0x214] ;  /* 0x0000850009097624 */ /* 0x000fe200078e0200 */
[----:B------:R-:W-:-:S04]  /*d500*/  IADD3 R0, P0, R6, R247, RZ ;  /* 0x000000f706007210 */ /* 0x000fc80007f1e0ff */
[-C--:B------:R-:W-:Y:S02]  /*d510*/  ISETP.GE.AND P2, PT, R247, R9.reuse, PT ;  /* 0x00000009f700720c */ /* 0x080fe40003f46270 */
[----:B------:R-:W-:Y:S02]  /*d520*/  ISETP.GE.AND P1, PT, R5, R9, PT ;  /* 0x000000090500720c */ /* 0x000fe40003f26270 */
[----:B------:R-:W-:Y:S02]  /*d530*/  LEA.HI.X.SX32 R2, R6, R2, 0x1, P0 ;  /* 0x0000000206027211 */ /* 0x000fe400000f0eff */
[----:B------:R-:W-:-:S04]  /*d540*/  LEA R8, P0, R0, c[0x0][0x208], 0x2 ;  /* 0x0000820000087a11 */ /* 0x000fc800078010ff */
[----:B------:R-:W-:-:S05]  /*d550*/  LEA.HI.X R9, R0, c[0x0][0x20c], R2, 0x2, P0 ;  /* 0x0000830000097a11 */ /* 0x000fca00000f1402 */
[----:B------:R1:W-:Y:S04]  /*d560*/  @!P2 STG.E [R8.64], R3 ;  /* 0x000000030800a986 */ /* 0x0003e8000c10190a */
[----:B------:R1:W-:Y:S02]  /*d570*/  @!P1 STG.E [R8.64+0x20], R4 ;  /* 0x0000200408009986 */ /* 0x0003e4000c10190a */
.L_x_2203:
[----:B----4-:R-:W-:Y:S05]  /*d580*/  BSYNC B0 ;  /* 0x0000000000007941 */ /* 0x010fea0003800000 */
.L_x_2202:
[----:B------:R-:W-:-:S05]  /*d590*/  IMAD R6, R6, c[0x0][0x22c], RZ ;  /* 0x00008b0006067a24 */ /* 0x000fca00078e02ff */
[----:B------:R-:W-:-:S04]  /*d5a0*/  IADD3 R0, P0, R6, R44, RZ ;  /* 0x0000002c06007210 */ /* 0x000fc80007f1e0ff */
[----:B------:R-:W-:Y:S02]  /*d5b0*/  LEA.HI.X.SX32 R6, R6, R45, 0x1, P0 ;  /* 0x0000002d06067211 */ /* 0x000fe400000f0eff */
[----:B------:R-:W-:-:S04]  /*d5c0*/  LEA R2, P0, R0, c[0x0][0x1d8], 0x2 ;  /* 0x0000760000027a11 */ /* 0x000fc800078010ff */
[----:B-1----:R-:W-:-:S05]  /*d5d0*/  LEA.HI.X R3, R0, c[0x0][0x1dc], R6, 0x2, P0 ;  /* 0x0000770000037a11 */ /* 0x002fca00000f1406 */
[----:B------:R-:W-:Y:S04]  /*d5e0*/  STG.E.128 [R2.64], R36 ;  /* 0x0000002402007986 */ /* 0x000fe8000c101d0a */
[----:B------:R-:W-:Y:S04]  /*d5f0*/  STG.E.128 [R2.64+0x800], R32 ;  /* 0x0008002002007986 */ /* 0x000fe8000c101d0a */
[----:B------:R-:W-:Y:S04]  /*d600*/  STG.E.128 [R2.64+0x1000], R28 ;  /* 0x0010001c02007986 */ /* 0x000fe8000c101d0a */
[----:B------:R-:W-:Y:S04]  /*d610*/  STG.E.128 [R2.64+0x1800], R24 ;  /* 0x0018001802007986 */ /* 0x000fe8000c101d0a */
[----:B------:R-:W-:Y:S04]  /*d620*/  STG.E.128 [R2.64+0x2000], R20 ;  /* 0x0020001402007986 */ /* 0x000fe8000c101d0a */
[----:B------:R-:W-:Y:S04]  /*d630*/  STG.E.128 [R2.64+0x2800], R16 ;  /* 0x0028001002007986 */ /* 0x000fe8000c101d0a */
[----:B------:R-:W-:Y:S04]  /*d640*/  STG.E.128 [R2.64+0x3000], R12 ;  /* 0x0030000c02007986 */ /* 0x000fe8000c101d0a */
[----:B------:R-:W-:Y:S01]  /*d650*/  STG.E.128 [R2.64+0x3800], R40 ;  /* 0x0038002802007986 */ /* 0x000fe2000c101d0a */
[----:B------:R-:W-:Y:S05]  /*d660*/  EXIT ;  /* 0x000000000000794d */ /* 0x000fea0003800000 */
.L_x_2204:
        /* <DEDUP_REMOVED lines=9> */
.L_x_7764:


//--------------------- .text._ZN5flash24flash_fwd_splitkv_kernelI23Flash_fwd_kernel_traitsILi64ELi64ELi256ELi4ELb0ELb0EN7cutlass6half_tE19Flash_kernel_traitsILi64ELi64ELi256ELi4ES3_EELb1ELb0ELb0ELb1ELb1ELb1ELb1ELb0EEEvNS_16Flash_fwd_paramsE --------------------------
	.section	.text._ZN5flash24flash_fwd_splitkv_kernelI23Flash_fwd_kernel_traitsILi64ELi64ELi256ELi4ELb0ELb0EN7cutlass6half_tE19Flash_kernel_traitsILi64ELi64ELi256ELi4ES3_EELb1ELb0ELb0ELb1ELb1ELb1ELb1ELb0EEEvNS_16Flash_fwd_paramsE,"ax",@progbits
	.sectioninfo	@"SHI_REGISTERS=255"
	.align	128
        .global         _ZN5flash24flash_fwd_splitkv_kernelI23Flash_fwd_kernel_traitsILi64ELi64ELi256ELi4ELb0ELb0EN7cutlass6half_tE19Flash_kernel_traitsILi64ELi64ELi256ELi4ES3_EELb1ELb0ELb0ELb1ELb1ELb1ELb1ELb0EEEvNS_16Flash_fwd_paramsE
        .type           _ZN5flash24flash_fwd_splitkv_kernelI23Flash_fwd_kernel_traitsILi64ELi64ELi256ELi4ELb0ELb0EN7cutlass6half_tE19Flash_kernel_traitsILi64ELi64ELi256ELi4ES3_EELb1ELb0ELb0ELb1ELb1ELb1ELb1ELb0EEEvNS_16Flash_fwd_paramsE,@function
        .size           _ZN5flash24flash_fwd_splitkv_kernelI23Flash_fwd_kernel_traitsILi64ELi64ELi256ELi4ELb0ELb0EN7cutlass6half_tE19Flash_kernel_traitsILi64ELi64ELi256ELi4ES3_EELb1ELb0ELb0ELb1ELb1ELb1ELb1ELb0EEEvNS_16Flash_fwd_paramsE,(.L_x_7765 - _ZN5flash24flash_fwd_splitkv_kernelI23Flash_fwd_kernel_traitsILi64ELi64ELi256ELi4ELb0ELb0EN7cutlass6half_tE19Flash_kernel_traitsILi64ELi64ELi256ELi4ES3_EELb1ELb0ELb0ELb1ELb1ELb1ELb1ELb0EEEvNS_16Flash_fwd_paramsE)
        .other          _ZN5flash24flash_fwd_splitkv_kernelI23Flash_fwd_kernel_traitsILi64ELi64ELi256ELi4ELb0ELb0EN7cutlass6half_tE19Flash_kernel_traitsILi64ELi64ELi256ELi4ES3_EELb1ELb0ELb0ELb1ELb1ELb1ELb1ELb0EEEvNS_16Flash_fwd_paramsE,@"STO_CUDA_ENTRY STV_DEFAULT"
_ZN5flash24flash_fwd_splitkv_kernelI23Flash_fwd_kernel_traitsILi64ELi64ELi256ELi4ELb0ELb0EN7cutlass6half_tE19Flash_kernel_traitsILi64ELi64ELi256ELi4ES3_EELb1ELb0ELb0ELb1ELb1ELb1ELb1ELb0EEEvNS_16Flash_fwd_paramsE:
.text._ZN5flash24flash_fwd_splitkv_kernelI23Flash_fwd_kernel_traitsILi64ELi64ELi256ELi4ELb0ELb0EN7cutlass6half_tE19Flash_kernel_traitsILi64ELi64ELi256ELi4ES3_EELb1ELb0ELb0ELb1ELb1ELb1ELb1ELb0EEEvNS_16Flash_fwd_paramsE:
[----:B------:R-:W-:Y:S02]  /*0000*/  MOV R1, c[0x0][0x28] ;  /* 0x00000a0000017a02 */ /* 0x000fe40000000f00 */
[----:B------:R-:W1:Y:S01]  /*0010*/  I2F.U32.RP R2, c[0x0][0x1c0] ;  /* 0x0000700000027b06 */ /* 0x000e620000209000 */
[----:B------:R-:W2:Y:S01]  /*0020*/  S2R R20, SR_CTAID.Z ;  /* 0x0000000000147919 */ /* 0x000ea20000002700 */
[----:B------:R-:W-:Y:S01]  /*0030*/  ISETP.NE.U32.AND P0, PT, RZ, c[0x0][0x258], PT ;  /* 0x00009600ff007a0c */ /* 0x000fe20003f05070 */
[----:B------:R-:W-:Y:S01]  /*0040*/  IMAD.MOV.U32 R12, RZ, RZ, RZ ;  /* 0x000000ffff0c7224 */ /* 0x000fe200078e00ff */
[----:B------:R-:W-:Y:S01]  /*0050*/  ISETP.NE.U32.AND P1, PT, RZ, c[0x0][0x250], PT ;  /* 0x00009400ff007a0c */ /* 0x000fe20003f25070 */
[----:B------:R-:W-:Y:S01]  /*0060*/  ULDC.64 UR10, c[0x0][0x118] ;  /* 0x00004600000a7ab9 */ /* 0x000fe20000000a00 */
[----:B------:R-:W-:Y:S02]  /*0070*/  ISETP.NE.U32.AND P2, PT, RZ, c[0x0][0x1c0], PT ;  /* 0x00007000ff007a0c */ /* 0x000fe40003f45070 */
[----:B------:R-:W-:Y:S02]  /*0080*/  ISETP.NE.AND.EX P0, PT, RZ, c[0x0][0x25c], PT, P0 ;  /* 0x00009700ff007a0c */ /* 0x000fe40003f05300 */
[----:B------:R-:W-:-:S02]  /*0090*/  ISETP.NE.AND.EX P1, PT, RZ, c[0x0][0x254], PT, P1 ;  /* 0x00009500ff007a0c */ /* 0x000fc40003f25310 */
[----:B------:R-:W-:Y:S01]  /*00a0*/  IADD3 R1, R1, -0x38, RZ ;  /* 0xffffffc801017810 */ /* 0x000fe20007ffe0ff */
        /* <DEDUP_REMOVED lines=8> */
[----:B------:R-:W-:Y:S02]  /*0130*/  IMAD.MOV R0, RZ, RZ, -R16 ;  /* 0x000000ffff007224 */ /* 0x000fe400078e0a10 */
[----:B------:R-:W-:Y:S02]  /*0140*/  @P0 IMAD.MOV.U32 R2, RZ, RZ, 0x4 ;  /* 0x00000004ff020424 */ /* 0x000fe400078e00ff */
        /* <DEDUP_REMOVED lines=8> */
[C---:B------:R-:W-:Y:S01]  /*01d0*/  @P0 IMAD.WIDE R2, R16.reuse, R2, c[0x0][0x258] ;  /* 0x0000960010020625 */ /* 0x040fe200078e0202 */
[----:B------:R-:W1:Y:S03]  /*01e0*/  S2R R18, SR_CTAID.X ;  /* 0x0000000000127919 */ /* 0x000e660000002500 */
[----:B------:R-:W-:Y:S01]  /*01f0*/  @P1 IMAD.WIDE R4, R16, R0, c[0x0][0x250] ;  /* 0x0000940010041625 */ /* 0x000fe200078e0200 */
[----:B------:R2:W-:Y:S04]  /*0200*/  STL [R1+0x2c], R16 ;  /* 0x00002c1001007387 */ /* 0x0005e80000100800 */
[----:B------:R-:W3:Y:S04]  /*0210*/  @P1 LDG.E R12, [R4.64] ;  /* 0x0000000a040c1981 */ /* 0x000ee8000c1e1900 */
[----:B------:R-:W3:Y:S01]  /*0220*/  @P0 LDG.E R3, [R2.64] ;  /* 0x0000000a02030981 */ /* 0x000ee2000c1e1900 */
[----:B------:R-:W-:Y:S01]  /*0230*/  @!P0 ISETP.NE.U32.AND P2, PT, RZ, c[0x0][0x268], PT ;  /* 0x00009a00ff008a0c */ /* 0x000fe20003f45070 */
[----:B------:R-:W-:-:S03]  /*0240*/  IMAD.MOV R0, RZ, RZ, -R16 ;  /* 0x000000ffff007224 */ /* 0x000fc600078e0a10 */
[----:B------:R-:W-:Y:S01]  /*0250*/  @!P0 ISETP.NE.AND.EX P2, PT, RZ, c[0x0][0x26c], PT, P2 ;  /* 0x00009b00ff008a0c */ /* 0x000fe20003f45320 */
[----:B------:R-:W-:Y:S02]  /*0260*/  IMAD R20, R0, c[0x0][0x1c0], R20 ;  /* 0x0000700000147a24 */ /* 0x000fe400078e0214 */
[----:B-1----:R-:W-:-:S05]  /*0270*/  IMAD.SHL.U32 R169, R18, 0x40, RZ ;  /* 0x0000004012a97824 */ /* 0x002fca00078e00ff */
[----:B------:R-:W-:Y:S02]  /*0280*/  ISETP.GE.AND P1, PT, R169, c[0x0][0x214], PT ;  /* 0x00008500a9007a0c */ /* 0x000fe40003f26270 */
[----:B------:R-:W-:Y:S01]  /*0290*/  @!P0 SEL R2, RZ, c[0x0][0x21c], !P2 ;  /* 0x00008700ff028a07 */ /* 0x000fe20005000000 */
[----:B---3--:R-:W-:-:S03]  /*02a0*/  @P0 IMAD.IADD R128, R3, 0x1, -R12 ;  /* 0x0000000103800824 */ /* 0x008fc600078e0a0c */
[----:B------:R-:W-:-:S07]  /*02b0*/  @!P0 IADD3 R128, R2, c[0x0][0x218], -R12 ;  /* 0x0000860002808a10 */ /* 0x000fce0007ffe80c */
[----:B------:R-:W-:Y:S05]  /*02c0*/  @P1 EXIT ;  /* 0x000000000000194d */ /* 0x000fea0003800000 */
[----:B--2---:R-:W-:Y:S01]  /*02d0*/  IABS R6, c[0x0][0x10] ;  /* 0x0000040000067a13 */ /* 0x004fe20000000000 */
[----:B------:R-:W-:Y:S01]  /*02e0*/  IMAD.MOV.U32 R0, RZ, RZ, c[0x0][0x218] ;  /* 0x00008600ff007624 */ /* 0x000fe200078e00ff */
[----:B------:R-:W1:Y:S02]  /*02f0*/  S2R R168, SR_TID.X ;  /* 0x0000000000a87919 */ /* 0x000e640000002100 */
[----:B------:R-:W2:Y:S02]  /*0300*/  I2F.RP R2, R6 ;  /* 0x0000000600027306 */ /* 0x000ea40000209400 */
[----:B------:R-:W-:-:S06]  /*0310*/  IADD3 R0, R0, 0xff, RZ ;  /* 0x000000ff00007810 */ /* 0x000fcc0007ffe0ff */
[----:B--2---:R-:W2:Y:S02]  /*0320*/  MUFU.RCP R2, R2 ;  /* 0x0000000200027308 */ /* 0x004ea40000001000 */
[----:B--2---:R-:W-:-:S06]  /*0330*/  IADD3 R2, R2, 0xffffffe, RZ ;  /* 0x0ffffffe02027810 */ /* 0x004fcc0007ffe0ff */
[----:B------:R2:W3:Y:S02]  /*0340*/  F2I.FTZ.U32.TRUNC.NTZ R3, R2 ;  /* 0x0000000200037305 */ /* 0x0004e4000021f000 */
[----:B--2---:R-:W-:-:S04]  /*0350*/  SHF.R.S32.HI R2, RZ, 0x1f, R0 ;  /* 0x0000001fff027819 */ /* 0x004fc80000011400 */
[----:B------:R-:W-:Y:S01]  /*0360*/  LEA.HI R0, R2, R0, RZ, 0x8 ;  /* 0x0000000002007211 */ /* 0x000fe200078f40ff */
[----:B---3--:R-:W-:-:S03]  /*0370*/  IMAD.MOV R2, RZ, RZ, -R3 ;  /* 0x000000ffff027224 */ /* 0x008fc600078e0a03 */
[----:B------:R-:W-:-:S04]  /*0380*/  LEA.HI.SX32 R0, R0, c[0x0][0x10], 0x18 ;  /* 0x0000040000007a11 */ /* 0x000fc800078fc2ff */
[----:B------:R-:W-:Y:S01]  /*0390*/  IADD3 R4, R0, -0x1, RZ ;  /* 0xffffffff00047810 */ /* 0x000fe20007ffe0ff */
[----:B------:R-:W-:Y:S02]  /*03a0*/  IMAD R0, R2, R6, RZ ;  /* 0x0000000602007224 */ /* 0x000fe400078e02ff */
[----:B------:R-:W-:Y:S01]  /*03b0*/  IMAD.MOV.U32 R2, RZ, RZ, RZ ;  /* 0x000000ffff027224 */ /* 0x000fe200078e00ff */
[----:B------:R-:W-:-:S03]  /*03c0*/  IABS R5, R4 ;  /* 0x0000000400057213 */ /* 0x000fc60000000000 */
[----:B------:R-:W-:-:S04]  /*03d0*/  IMAD.HI.U32 R0, R3, R0, R2 ;  /* 0x0000000003007227 */ /* 0x000fc800078e0002 */
[----:B------:R-:W-:-:S04]  /*03e0*/  IMAD.MOV.U32 R2, RZ, RZ, R5 ;  /* 0x000000ffff027224 */ /* 0x000fc800078e0005 */
[----:B------:R-:W-:-:S04]  /*03f0*/  IMAD.HI.U32 R0, R0, R2, RZ ;  /* 0x0000000200007227 */ /* 0x000fc800078e00ff */
[----:B------:R-:W-:-:S04]  /*0400*/  IMAD.MOV R3, RZ, RZ, -R0 ;  /* 0x000000ffff037224 */ /* 0x000fc800078e0a00 */
[----:B------:R-:W-:Y:S01]  /*0410*/  IMAD R2, R6, R3, R2 ;  /* 0x0000000306027224 */ /* 0x000fe200078e0202 */
[----:B------:R-:W-:-:S04]  /*0420*/  IADD3 R3, R169, 0x13f, RZ ;  /* 0x0000013fa9037810 */ /* 0x000fc80007ffe0ff */
[----:B------:R-:W-:Y:S02]  /*0430*/  ISETP.GT.U32.AND P1, PT, R6, R2, PT ;  /* 0x000000020600720c */ /* 0x000fe40003f24070 */
[----:B------:R-:W-:-:S04]  /*0440*/  IADD3 R3, R128, -c[0x0][0x214], R3 ;  /* 0x8000850080037a10 */ /* 0x000fc80007ffe003 */
[----:B------:R-:W-:-:S04]  /*0450*/  IADD3 R5, R3, c[0x0][0x2e8], RZ ;  /* 0x0000ba0003057a10 */ /* 0x000fc80007ffe0ff */
[----:B------:R-:W-:-:S03]  /*0460*/  SHF.R.S32.HI R3, RZ, 0x1f, R5 ;  /* 0x0000001fff037819 */ /* 0x000fc60000011405 */
[----:B------:R-:W-:Y:S01]  /*0470*/  @!P1 IMAD.IADD R2, R2, 0x1, -R6 ;  /* 0x0000000102029824 */ /* 0x000fe200078e0a06 */
[----:B------:R-:W-:Y:S02]  /*0480*/  @!P1 IADD3 R0, R0, 0x1, RZ ;  /* 0x0000000100009810 */ /* 0x000fe40007ffe0ff */
[----:B------:R-:W-:Y:S02]  /*0490*/  ISETP.NE.AND P1, PT, RZ, c[0x0][0x10], PT ;  /* 0x00000400ff007a0c */ /* 0x000fe40003f25270 */
[----:B------:R-:W-:Y:S02]  /*04a0*/  ISETP.GE.U32.AND P2, PT, R2, R6, PT ;  /* 0x000000060200720c */ /* 0x000fe40003f46070 */
[----:B------:R-:W2:Y:S01]  /*04b0*/  S2R R6, SR_CTAID.Y ;  /* 0x0000000000067919 */ /* 0x000ea20000002600 */
[----:B------:R-:W-:Y:S02]  /*04c0*/  LOP3.LUT R2, R4, c[0x0][0x10], RZ, 0x3c, !PT ;  /* 0x0000040004027a12 */ /* 0x000fe400078e3cff */
[----:B------:R-:W-:-:S02]  /*04d0*/  LEA.HI R3, R3, R5, RZ, 0x8 ;  /* 0x0000000503037211 */ /* 0x000fc400078f40ff */
[----:B------:R-:W-:Y:S02]  /*04e0*/  ISETP.GE.AND P0, PT, R2, RZ, PT ;  /* 0x000000ff0200720c */ /* 0x000fe40003f06270 */
[----:B------:R-:W-:Y:S02]  /*04f0*/  IADD3 R2, R128, 0xff, RZ ;  /* 0x000000ff80027810 */ /* 0x000fe40007ffe0ff */
[----:B------:R-:W-:Y:S02]  /*0500*/  SHF.R.S32.HI R3, RZ, 0x8, R3 ;  /* 0x00000008ff037819 */ /* 0x000fe40000011403 */
[----:B------:R-:W-:Y:S02]  /*0510*/  @P2 IADD3 R0, R0, 0x1, RZ ;  /* 0x0000000100002810 */ /* 0x000fe40007ffe0ff */
[----:B------:R-:W-:-:S04]  /*0520*/  SHF.R.S32.HI R4, RZ, 0x1f, R2 ;  /* 0x0000001fff047819 */ /* 0x000fc80000011402 */
[----:B------:R-:W-:Y:S01]  /*0530*/  LEA.HI R2, R4, R2, RZ, 0x8 ;  /* 0x0000000204027211 */ /* 0x000fe200078f40ff */
[----:B------:R-:W-:Y:S01]  /*0540*/  @!P0 IMAD.MOV R0, RZ, RZ, -R0 ;  /* 0x000000ffff008224 */ /* 0x000fe200078e0a00 */
[----:B------:R-:W-:Y:S02]  /*0550*/  @!P1 LOP3.LUT R0, RZ, c[0x0][0x10], RZ, 0x33, !PT ;  /* 0x00000400ff009a12 */ /* 0x000fe400078e33ff */
[----:B------:R-:W-:-:S03]  /*0560*/  SHF.R.S32.HI R2, RZ, 0x8, R2 ;  /* 0x00000008ff027819 */ /* 0x000fc60000011402 */
[----:B--2---:R-:W-:-:S04]  /*0570*/  IMAD R252, R0, R6, RZ ;  /* 0x0000000600fc7224 */ /* 0x004fc800078e02ff */
[----:B------:R-:W-:Y:S01]  /*0580*/  IMAD.IADD R0, R0, 0x1, R252 ;  /* 0x0000000100007824 */ /* 0x000fe200078e02fc */
[----:B------:R2:W-:Y:S04]  /*0590*/  STL [R1+0x28], R252 ;  /* 0x000028fc01007387 */ /* 0x0005e80000100800 */
[----:B------:R-:W-:-:S04]  /*05a0*/  IMNMX R0, R2, R0, PT ;  /* 0x0000000002007217 */ /* 0x000fc80003800200 */
[----:B------:R-:W-:-:S04]  /*05b0*/  IMNMX R207, R0, R3, PT ;  /* 0x0000000300cf7217 */ /* 0x000fc80003800200 */
[----:B------:R-:W-:-:S13]  /*05c0*/  ISETP.GE.AND P0, PT, R252, R207, PT ;  /* 0x000000cffc00720c */ /* 0x000fda0003f06270 */
[----:B------:R-:W-:Y:S05]  /*05d0*/  @!P0 BRA `(.L_x_2205) ;  /* 0x0000040000008947 */ /* 0x000fea0003800000 */
[----:B-12---:R-:W-:Y:S01]  /*05e0*/  SHF.R.S32.HI R4, RZ, 0x1f, R168 ;  /* 0x0000001fff047819 */ /* 0x006fe200000114a8 */
[----:B------:R-:W-:Y:S01]  /*05f0*/  IMAD R0, R6, c[0x0][0x210], R16 ;  /* 0x0000840006007a24 */ /* 0x000fe200078e0210 */
[----:B------:R-:W-:Y:S02]  /*0600*/  LOP3.LUT P6, RZ, R168, 0xf, RZ, 0xc0, !PT ;  /* 0x0000000fa8ff7812 */ /* 0x000fe400078cc0ff */
[----:B------:R-:W-:Y:S01]  /*0610*/  LEA.HI R4, R4, R168, RZ, 0x4 ;  /* 0x000000a804047211 */ /* 0x000fe200078f20ff */
[----:B------:R-:W-:Y:S01]  /*0620*/  IMAD R0, R0, c[0x0][0x1c0], R20 ;  /* 0x0000700000007a24 */ /* 0x000fe200078e0214 */
[----:B------:R-:W-:Y:S02]  /*0630*/  IADD3 R10, -R169, c[0x0][0x214], RZ ;  /* 0x00008500a90a7a10 */ /* 0x000fe40007ffe1ff */
[----:B------:R-:W-:Y:S01]  /*0640*/  LOP3.LUT R2, R4, 0x3ffffff0, RZ, 0xc0, !PT ;  /* 0x3ffffff004027812 */ /* 0x000fe200078ec0ff */
[----:B------:R-:W-:Y:S01]  /*0650*/  IMAD R7, R0, c[0x0][0x214], R169 ;  /* 0x0000850000077a24 */ /* 0x000fe200078e02a9 */
[----:B------:R-:W-:-:S03]  /*0660*/  SHF.R.S32.HI R0, RZ, 0x4, R4 ;  /* 0x00000004ff007819 */ /* 0x000fc60000011404 */
[----:B------:R-:W-:Y:S01]  /*0670*/  IMAD.IADD R2, R168, 0x1, -R2 ;  /* 0x00000001a8027824 */ /* 0x000fe200078e0a02 */
[C---:B------:R-:W-:Y:S01]  /*0680*/  IADD3 R6, R0.reuse, 0x8, RZ ;  /* 0x0000000800067810 */ /* 0x040fe20007ffe0ff */
[----:B------:R-:W-:Y:S01]  /*0690*/  IMAD R5, R7, c[0x0][0x22c], RZ ;  /* 0x00008b0007057a24 */ /* 0x000fe200078e02ff */
[----:B------:R-:W-:Y:S01]  /*06a0*/  IADD3 R4, R0, 0x10, RZ ;  /* 0x0000001000047810 */ /* 0x000fe20007ffe0ff */
[----:B------:R-:W-:Y:S01]  /*06b0*/  IMAD.SHL.U32 R2, R2, 0x4, RZ ;  /* 0x0000000402027824 */ /* 0x000fe200078e00ff */
[-C--:B------:R-:W-:Y:S02]  /*06c0*/  ISETP.GE.OR P5, PT, R0, R10.reuse, P6 ;  /* 0x0000000a0000720c */ /* 0x080fe400037a6670 */
[-C--:B------:R-:W-:Y:S02]  /*06d0*/  ISETP.GE.OR P4, PT, R6, R10.reuse, P6 ;  /* 0x0000000a0600720c */ /* 0x080fe40003786670 */
[----:B------:R-:W-:Y:S02]  /*06e0*/  SHF.R.S32.HI R3, RZ, 0x1f, R2 ;  /* 0x0000001fff037819 */ /* 0x000fe40000011402 */
[----:B------:R-:W-:-:S02]  /*06f0*/  ISETP.GE.OR P3, PT, R4, R10, P6 ;  /* 0x0000000a0400720c */ /* 0x000fc40003766670 */
[----:B------:R-:W-:Y:S01]  /*0700*/  SHF.R.S32.HI R6, RZ, 0x1f, R7 ;  /* 0x0000001fff067819 */ /* 0x000fe20000011407 */
[C---:B------:R-:W-:Y:S01]  /*0710*/  IMAD.WIDE R2, R0.reuse, 0x40, R2 ;  /* 0x0000004000027825 */ /* 0x040fe200078e0202 */
[C---:B------:R-:W-:Y:S02]  /*0720*/  IADD3 R9, R0.reuse, 0x18, RZ ;  /* 0x0000001800097810 */ /* 0x040fe40007ffe0ff */
[----:B------:R-:W-:Y:S02]  /*0730*/  IADD3 R8, R0, 0x20, RZ ;  /* 0x0000002000087810 */ /* 0x000fe40007ffe0ff */
[----:B------:R-:W-:Y:S02]  /*0740*/  IADD3 R2, P0, R5, R2, RZ ;  /* 0x0000000205027210 */ /* 0x000fe40007f1e0ff */
[----:B------:R-:W-:Y:S02]  /*0750*/  ISETP.GE.OR P2, PT, R9, R10, P6 ;  /* 0x0000000a0900720c */ /* 0x000fe40003746670 */
[----:B------:R-:W-:-:S02]  /*0760*/  LEA.HI.X.SX32 R5, R5, R3, 0x1, P0 ;  /* 0x0000000305057211 */ /* 0x000fc400000f0eff */
[C---:B------:R-:W-:Y:S02]  /*0770*/  LEA R4, P1, R2.reuse, c[0x0][0x1d8], 0x2 ;  /* 0x0000760002047a11 */ /* 0x040fe400078210ff */
[----:B------:R-:W-:Y:S02]  /*0780*/  IADD3 R3, P0, R7, R0, RZ ;  /* 0x0000000007037210 */ /* 0x000fe40007f1e0ff */
[----:B------:R-:W-:Y:S02]  /*0790*/  LEA.HI.X R5, R2, c[0x0][0x1dc], R5, 0x2, P1 ;  /* 0x0000770002057a11 */ /* 0x000fe400008f1405 */
[C---:B------:R-:W-:Y:S02]  /*07a0*/  LEA.HI.X.SX32 R6, R0.reuse, R6, 0x1, P0 ;  /* 0x0000000600067211 */ /* 0x040fe400000f0eff */
[----:B------:R-:W-:Y:S01]  /*07b0*/  LEA R2, P0, R3, c[0x0][0x208], 0x2 ;  /* 0x0000820003027a11 */ /* 0x000fe200078010ff */
[----:B------:R-:W-:Y:S01]  /*07c0*/  STG.E.128 [R4.64], RZ ;  /* 0x000000ff04007986 */ /* 0x000fe2000c101d0a */
[----:B------:R-:W-:-:S02]  /*07d0*/  IADD3 R7, R0, 0x28, RZ ;  /* 0x0000002800077810 */ /* 0x000fc40007ffe0ff */
[----:B------:R-:W-:Y:S01]  /*07e0*/  LEA.HI.X R3, R3, c[0x0][0x20c], R6, 0x2, P0 ;  /* 0x0000830003037a11 */ /* 0x000fe200000f1406 */
[----:B------:R-:W-:Y:S01]  /*07f0*/  @!P5 IMAD.MOV.U32 R6, RZ, RZ, -0x800000 ;  /* 0xff800000ff06d424 */ /* 0x000fe200078e00ff */
[-C--:B------:R-:W-:Y:S01]  /*0800*/  ISETP.GE.OR P0, PT, R7, R10.reuse, P6 ;  /* 0x0000000a0700720c */ /* 0x080fe20003706670 */
[----:B------:R-:W-:Y:S01]  /*0810*/  STG.E.128 [R4.64+0x800], RZ ;  /* 0x000800ff04007986 */ /* 0x000fe2000c101d0a */
[----:B------:R-:W-:Y:S02]  /*0820*/  IADD3 R7, R0, 0x30, RZ ;  /* 0x0000003000077810 */ /* 0x000fe40007ffe0ff */
[-C--:B------:R-:W-:Y:S01]  /*0830*/  ISETP.GE.OR P1, PT, R8, R10.reuse, P6 ;  /* 0x0000000a0800720c */ /* 0x080fe20003726670 */
[----:B------:R-:W-:Y:S01]  /*0840*/  STG.E.128 [R4.64+0x1000], RZ ;  /* 0x001000ff04007986 */ /* 0x000fe2000c101d0a */
[----:B------:R-:W-:Y:S01]  /*0850*/  IADD3 R0, R0, 0x38, RZ ;  /* 0x0000003800007810 */ /* 0x000fe20007ffe0ff */
[----:B------:R-:W-:Y:S02]  /*0860*/  @!P3 IMAD.MOV.U32 R8, RZ, RZ, -0x800000 ;  /* 0xff800000ff08b424 */ /* 0x000fe400078e00ff */
[----:B------:R-:W-:Y:S04]  /*0870*/  STG.E.128 [R4.64+0x1800], RZ ;  /* 0x001800ff04007986 */ /* 0x000fe8000c101d0a */
[----:B------:R-:W-:Y:S04]  /*0880*/  STG.E.128 [R4.64+0x2000], RZ ;  /* 0x002000ff04007986 */ /* 0x000fe8000c101d0a */
[----:B------:R-:W-:Y:S04]  /*0890*/  STG.E.128 [R4.64+0x2800], RZ ;  /* 0x002800ff04007986 */ /* 0x000fe8000c101d0a */
[----:B------:R-:W-:Y:S04]  /*08a0*/  STG.E.128 [R4.64+0x3000], RZ ;  /* 0x003000ff04007986 */ /* 0x000fe8000c101d0a */
[----:B------:R1:W-:Y:S04]  /*08b0*/  STG.E.128 [R4.64+0x3800], RZ ;  /* 0x003800ff04007986 */ /* 0x0003e8000c101d0a */
[----:B------:R2:W-:Y:S01]  /*08c0*/  @!P5 STG.E [R2.64], R6 ;  /* 0x000000060200d986 */ /* 0x0005e2000c10190a */
[-C--:B------:R-:W-:Y:S01]  /*08d0*/  ISETP.GE.OR P5, PT, R7, R10.reuse, P6 ;  /* 0x0000000a0700720c */ /* 0x080fe200037a6670 */
[----:B------:R-:W-:Y:S01]  /*08e0*/  @!P2 IMAD.MOV.U32 R7, RZ, RZ, -0x800000 ;  /* 0xff800000ff07a424 */ /* 0x000fe200078e00ff */
[----:B------:R-:W-:Y:S01]  /*08f0*/  ISETP.GE.OR P6, PT, R0, R10, P6 ;  /* 0x0000000a0000720c */ /* 0x000fe200037c6670 */
[----:B------:R-:W-:Y:S04]  /*0900*/  @!P3 STG.E [R2.64+0x40], R8 ;  /* 0x000040080200b986 */ /* 0x000fe8000c10190a */
[----:B------:R-:W-:Y:S01]  /*0910*/  @!P2 STG.E [R2.64+0x60], R7 ;  /* 0x000060070200a986 */ /* 0x000fe2000c10190a */
[----:B-1----:R-:W-:-:S02]  /*0920*/  @!P4 IMAD.MOV.U32 R4, RZ, RZ, -0x800000 ;  /* 0xff800000ff04c424 */ /* 0x002fc400078e00ff */
[----:B------:R-:W-:-:S03]  /*0930*/  @!P0 IMAD.MOV.U32 R5, RZ, RZ, -0x800000 ;  /* 0xff800000ff058424 */ /* 0x000fc600078e00ff */
[----:B------:R1:W-:Y:S01]  /*0940*/  @!P4 STG.E [R2.64+0x20], R4 ;  /* 0x000020040200c986 */ /* 0x0003e2000c10190a */
[----:B--2---:R-:W-:-:S03]  /*0950*/  @!P1 IMAD.MOV.U32 R6, RZ, RZ, -0x800000 ;  /* 0xff800000ff069424 */ /* 0x004fc600078e00ff */
[----:B------:R2:W-:Y:S04]  /*0960*/  @!P0 STG.E [R2.64+0xa0], R5 ;  /* 0x0000a00502008986 */ /* 0x0005e8000c10190a */
[----:B------:R2:W-:Y:S01]  /*0970*/  @!P1 STG.E [R2.64+0x80], R6 ;  /* 0x0000800602009986 */ /* 0x0005e2000c10190a */
[----:B-1----:R-:W-:-:S05]  /*0980*/  @!P5 IMAD.MOV.U32 R4, RZ, RZ, -0x800000 ;  /* 0xff800000ff04d424 */ /* 0x002fca00078e00ff */
[----:B------:R2:W-:Y:S01]  /*0990*/  @!P5 STG.E [R2.64+0xc0], R4 ;  /* 0x0000c0040200d986 */ /* 0x0005e2000c10190a */
[----:B------:R-:W-:Y:S05]  /*09a0*/  @P6 EXIT ;  /* 0x000000000000694d */ /* 0x000fea0003800000 */
[----:B------:R-:W-:-:S05]  /*09b0*/  MOV R0, 0xff800000 ;  /* 0xff80000000007802 */ /* 0x000fca0000000f00 */
[----:B------:R-:W-:Y:S01]  /*09c0*/  STG.E [R2.64+0xe0], R0 ;  /* 0x0000e00002007986 */ /* 0x000fe2000c10190a */
[----:B------:R-:W-:Y:S05]  /*09d0*/  EXIT ;  /* 0x000000000000794d */ /* 0x000fea0003800000 */
.L_x_2205:
        /* <DEDUP_REMOVED lines=8> */
[----:B------:R-:W-:Y:S01]  /*0a60*/  PLOP3.LUT P6, PT, PT, PT, PT, 0x80, 0x0 ;  /* 0x000000000000781c */ /* 0x000fe20003fcf070 */
[----:B------:R-:W-:Y:S01]  /*0a70*/  IMAD.MOV.U32 R0, RZ, RZ, RZ ;  /* 0x000000ffff007224 */ /* 0x000fe200078e00ff */
        /* <DEDUP_REMOVED lines=9> */
[----:B------:R-:W-:-:S04]  /*0b10*/  LEA.HI.X R0, R2, c[0x0][0x2c4], R0, 0x2, P0 ;  /* 0x0000b10002007a11 */ /* 0x000fc800000f1400 */
.L_x_2206:
[----:B------:R-:W-:Y:S01]  /*0b20*/  MOV R6, R4 ;  /* 0x0000000400067202 */ /* 0x000fe20000000f00 */
[----:B------:R-:W-:Y:S01]  /*0b30*/  IMAD.MOV.U32 R7, RZ, RZ, R0 ;  /* 0x000000ffff077224 */ /* 0x000fe200078e0000 */
[----:B-1----:R-:W-:-:S04]  /*0b40*/  IABS R2, c[0x0][0x2d0] ;  /* 0x0000b40000027a13 */ /* 0x002fc80000000000 */
        /* <DEDUP_REMOVED lines=29> */
[----:B-1----:R1:W2:Y:S01]  /*0d20*/  LDG.E R6, [R2.64] ;  /* 0x0000000a02067981 */ /* 0x0022a2000c1e1900 */
        /* <DEDUP_REMOVED lines=29> */
[--C-:B------:R-:W-:Y:S01]  /*0f00*/  SHF.R.S32.HI R13, RZ, 0x1f, R0.reuse ;  /* 0x0000001fff0d7819 */ /* 0x100fe20000011400 */
[----:B------:R-:W-:Y:S01]  /*0f10*/  IMAD.MOV.U32 R10, RZ, RZ, R0 ;  /* 0x000000ffff0a7224 */ /* 0x000fe200078e0000 */
[----:B--2---:R-:W-:Y:S01]  /*0f20*/  SHF.R.S32.HI R5, RZ, 0x1f, R6 ;  /* 0x0000001fff057819 */ /* 0x004fe20000011406 */
[----:B------:R-:W-:-:S04]  /*0f30*/  IMAD.WIDE.U32 R8, R6, c[0x0][0x180], RZ ;  /* 0x0000600006087a25 */ /* 0x000fc800078e00ff */
[C---:B------:R-:W-:Y:S02]  /*0f40*/  IMAD R2, R5.reuse, c[0x0][0x180], RZ ;  /* 0x0000600005027a24 */ /* 0x040fe400078e02ff */
[----:B------:R-:W-:Y:S02]  /*0f50*/  IMAD R5, R5, c[0x0][0x188], RZ ;  /* 0x0000620005057a24 */ /* 0x000fe400078e02ff */
[C---:B------:R-:W-:Y:S02]  /*0f60*/  IMAD R2, R6.reuse, c[0x0][0x184], R2 ;  /* 0x0000610006027a24 */ /* 0x040fe400078e0202 */
[C---:B------:R-:W-:Y:S02]  /*0f70*/  IMAD R5, R6.reuse, c[0x0][0x18c], R5 ;  /* 0x0000630006057a24 */ /* 0x040fe400078e0205 */
[----:B------:R-:W-:Y:S01]  /*0f80*/  IMAD.WIDE.U32 R6, R6, c[0x0][0x188], RZ ;  /* 0x0000620006067a25 */ /* 0x000fe200078e00ff */
[----:B------:R-:W-:-:S03]  /*0f90*/  IADD3 R3, R9, R2, RZ ;  /* 0x0000000209037210 */ /* 0x000fc60007ffe0ff */
[----:B------:R-:W-:Y:S01]  /*0fa0*/  IMAD.MOV.U32 R2, RZ, RZ, R8 ;  /* 0x000000ffff027224 */ /* 0x000fe200078e0008 */
[----:B-----5:R-:W-:Y:S01]  /*0fb0*/  IADD3 R11, R7, R5, RZ ;  /* 0x00000005070b7210 */ /* 0x020fe20007ffe0ff */
[----:B------:R-:W-:Y:S02]  /*0fc0*/  IMAD.MOV.U32 R8, RZ, RZ, R6 ;  /* 0x000000ffff087224 */ /* 0x000fe400078e0006 */
[----:B------:R-:W-:-:S05]  /*0fd0*/  IMAD.WIDE.U32 R2, R15, c[0x0][0x198], R2 ;  /* 0x000066000f027a25 */ /* 0x000fca00078e0002 */
[----:B------:R-:W-:Y:S01]  /*0fe0*/  IADD3 R3, R3, R4, RZ ;  /* 0x0000000403037210 */ /* 0x000fe20007ffe0ff */
[----:B------:R-:W-:-:S04]  /*0ff0*/  IMAD R4, R13, c[0x0][0x1b0], RZ ;  /* 0x00006c000d047a24 */ /* 0x000fc800078e02ff */
[----:B------:R-:W-:-:S04]  /*1000*/  IMAD.WIDE.U32 R2, R0, c[0x0][0x1b0], R2 ;  /* 0x00006c0000027a25 */ /* 0x000fc800078e0002 */
[----:B------:R-:W-:Y:S01]  /*1010*/  IMAD R4, R0, c[0x0][0x1b4], R4 ;  /* 0x00006d0000047a24 */ /* 0x000fe200078e0204 */
[----:B------:R-:W-:-:S03]  /*1020*/  MOV R12, R2 ;  /* 0x00000002000c7202 */ /* 0x000fc60000000f00 */
[----:B------:R-:W-:Y:S01]  /*1030*/  IMAD.IADD R9, R3, 0x1, R4 ;  /* 0x0000000103097824 */ /* 0x000fe200078e0204 */
[----:B------:R-:W-:Y:S05]  /*1040*/  BRA `(.L_x_2208) ;  /* 0x0000039000007947 */ /* 0x000fea0003800000 */
.L_x_2207:
[----:B------:R-:W-:Y:S02]  /*1050*/  IABS R5, c[0x0][0x1c8] ;  /* 0x0000720000057a13 */ /* 0x000fe40000000000 */
[----:B------:R-:W-:Y:S02]  /*1060*/  IABS R4, R20 ;  /* 0x0000001400047213 */ /* 0x000fe40000000000 */
[----:B------:R-:W2:Y:S01]  /*1070*/  I2F.RP R2, R5 ;  /* 0x0000000500027306 */ /* 0x000ea20000209400 */
[----:B------:R-:W-:Y:S02]  /*1080*/  LEA R15, R207, 0xffffff00, 0x8 ;  /* 0xffffff00cf0f7811 */ /* 0x000fe400078e40ff */
[----:B-----5:R-:W-:Y:S02]  /*1090*/  SHF.R.S32.HI R10, RZ, 0x1f, R11 ;  /* 0x0000001fff0a7819 */ /* 0x020fe4000001140b */
        /* <DEDUP_REMOVED lines=30> */
[----:B------:R-:W-:Y:S01]  /*1280*/  IADD3 R3, R9, R2, RZ ;  /* 0x0000000209037210 */ /* 0x000fe20007ffe0ff */
[C---:B------:R-:W-:Y:S01]  /*1290*/  IMAD R12, R11.reuse, c[0x0][0x184], R6 ;  /* 0x000061000b0c7a24 */ /* 0x040fe200078e0206 */
[----:B------:R-:W-:Y:S01]  /*12a0*/  MOV R2, R8 ;  /* 0x0000000800027202 */ /* 0x000fe20000000f00 */
[----:B------:R-:W-:Y:S02]  /*12b0*/  IMAD R6, R10, c[0x0][0x188], RZ ;  /* 0x000062000a067a24 */ /* 0x000fe400078e02ff */
[----:B------:R-:W-:Y:S01]  /*12c0*/  @!P1 IMAD.MOV R0, RZ, RZ, -R0 ;  /* 0x000000ffff009224 */ /* 0x000fe200078e0a00 */
[----:B------:R-:W-:Y:S01]  /*12d0*/  @!P0 LOP3.LUT R0, RZ, c[0x0][0x1c8], RZ, 0x33, !PT ;  /* 0x00007200ff008a12 */ /* 0x000fe200078e33ff */
[----:B------:R-:W-:-:S03]  /*12e0*/  IMAD.WIDE.U32 R8, R11, c[0x0][0x180], R2 ;  /* 0x000060000b087a25 */ /* 0x000fc600078e0002 */
[----:B------:R-:W-:Y:S01]  /*12f0*/  SHF.R.S32.HI R13, RZ, 0x1f, R0 ;  /* 0x0000001fff0d7819 */ /* 0x000fe20000011400 */
[----:B------:R-:W-:Y:S01]  /*1300*/  IMAD.IADD R3, R5, 0x1, R7 ;  /* 0x0000000105037824 */ /* 0x000fe200078e0207 */
[----:B------:R-:W-:Y:S01]  /*1310*/  IADD3 R5, R9, R12, RZ ;  /* 0x0000000c09057210 */ /* 0x000fe20007ffe0ff */
[----:B------:R-:W-:Y:S01]  /*1320*/  IMAD.MOV.U32 R2, RZ, RZ, R4 ;  /* 0x000000ffff027224 */ /* 0x000fe200078e0004 */
[----:B------:R-:W-:Y:S01]  /*1330*/  MOV R4, R8 ;  /* 0x0000000800047202 */ /* 0x000fe20000000f00 */
[----:B------:R-:W-:Y:S02]  /*1340*/  IMAD R9, R13, c[0x0][0x1b0], RZ ;  /* 0x00006c000d097a24 */ /* 0x000fe400078e02ff */
[C---:B------:R-:W-:Y:S02]  /*1350*/  IMAD R10, R11.reuse, c[0x0][0x18c], R6 ;  /* 0x000063000b0a7a24 */ /* 0x040fe400078e0206 */
[----:B------:R-:W-:-:S04]  /*1360*/  IMAD.WIDE.U32 R6, R11, c[0x0][0x188], R2 ;  /* 0x000062000b067a25 */ /* 0x000fc800078e0002 */
[----:B------:R-:W-:Y:S01]  /*1370*/  IMAD.WIDE.U32 R2, R0, c[0x0][0x1b0], R4 ;  /* 0x00006c0000027a25 */ /* 0x000fe200078e0004 */
[----:B------:R-:W-:-:S03]  /*1380*/  MOV R8, R6 ;  /* 0x0000000600087202 */ /* 0x000fc60000000f00 */
[----:B------:R-:W-:Y:S02]  /*1390*/  IMAD R4, R0, c[0x0][0x1b4], R9 ;  /* 0x00006d0000047a24 */ /* 0x000fe400078e0209 */
[----:B------:R-:W-:Y:S01]  /*13a0*/  IMAD.IADD R11, R7, 0x1, R10 ;  /* 0x00000001070b7824 */ /* 0x000fe200078e020a */
[----:B------:R-:W-:Y:S01]  /*13b0*/  MOV R10, R0 ;  /* 0x00000000000a7202 */ /* 0x000fe20000000f00 */
[----:B------:R-:W-:Y:S01]  /*13c0*/  IMAD.MOV.U32 R12, RZ, RZ, R2 ;  /* 0x000000ffff0c7224 */ /* 0x000fe200078e0002 */
[----:B------:R-:W-:Y:S02]  /*13d0*/  IADD3 R9, R3, R4, RZ ;  /* 0x0000000403097210 */ /* 0x000fe40007ffe0ff */
.L_x_2208:
[----:B------:R-:W-:Y:S01]  /*13e0*/  SHF.R.S32.HI R24, RZ, 0x1f, R168 ;  /* 0x0000001fff187819 */ /* 0x000fe200000114a8 */
[----:B------:R-:W-:Y:S01]  /*13f0*/  IMAD R14, R13, c[0x0][0x1b8], RZ ;  /* 0x00006e000d0e7a24 */ /* 0x000fe200078e02ff */
[----:B------:R-:W-:Y:S02]  /*1400*/  ULDC.64 UR4, c[0x0][0x198] ;  /* 0x0000660000047ab9 */ /* 0x000fe40000000a00 */
[CC--:B------:R-:W-:Y:S01]  /*1410*/  LEA.HI R23, R24.reuse, R168.reuse, RZ, 0x3 ;  /* 0x000000a818177211 */ /* 0x0c0fe200078f18ff */
[----:B------:R-:W-:Y:S01]  /*1420*/  USHF.L.U32 UR9, UR4, 0x5, URZ ;  /* 0x0000000504097899 */ /* 0x000fe2000800063f */
[CC--:B------:R-:W-:Y:S01]  /*1430*/  LEA.HI R22, R24.reuse, R168.reuse, RZ, 0x4 ;  /* 0x000000a818167211 */ /* 0x0c0fe200078f20ff */
[----:B------:R-:W-:Y:S01]  /*1440*/  UMOV UR8, 0x5 ;  /* 0x0000000500087882 */ /* 0x000fe20000000000 */
[----:B------:R-:W-:Y:S01]  /*1450*/  SHF.R.S32.HI R2, RZ, 0x3, R23 ;  /* 0x00000003ff027819 */ /* 0x000fe20000011417 */
[----:B------:R-:W-:Y:S01]  /*1460*/  USHF.L.U64.HI UR5, UR4, UR8, UR5 ;  /* 0x0000000804057299 */ /* 0x000fe20008010205 */
[----:B------:R-:W-:Y:S01]  /*1470*/  LOP3.LUT R3, R23, 0xfffffff8, RZ, 0xc0, !PT ;  /* 0xfffffff817037812 */ /* 0x000fe200078ec0ff */
[----:B------:R-:W-:Y:S01]  /*1480*/  ULDC.64 UR6, c[0x0][0x190] ;  /* 0x0000640000067ab9 */ /* 0x000fe20000000a00 */
[-C--:B------:R-:W-:Y:S01]  /*1490*/  LEA.HI R7, R24, R168.reuse, RZ, 0x6 ;  /* 0x000000a818077211 */ /* 0x080fe200078f30ff */
[----:B------:R-:W-:Y:S01]  /*14a0*/  IMAD.SHL.U32 R0, R2, 0x40, RZ ;  /* 0x0000004002007824 */ /* 0x000fe200078e00ff */
[----:B------:R-:W-:Y:S01]  /*14b0*/  USHF.L.U32 UR12, UR6, 0x5, URZ ;  /* 0x00000005060c7899 */ /* 0x000fe2000800063f */
[----:B------:R-:W-:Y:S01]  /*14c0*/  IMAD.IADD R44, R168, 0x1, -R3 ;  /* 0x00000001a82c7824 */ /* 0x000fe200078e0a03 */
[--C-:B------:R-:W-:Y:S01]  /*14d0*/  SHF.R.S32.HI R3, RZ, 0x1f, R2.reuse ;  /* 0x0000001fff037819 */ /* 0x100fe20000011402 */
[----:B------:R-:W-:Y:S01]  /*14e0*/  IMAD.SHL.U32 R7, R7, 0x8, RZ ;  /* 0x0000000807077824 */ /* 0x000fe200078e00ff */
[----:B------:R-:W-:Y:S01]  /*14f0*/  LOP3.LUT R0, R0, 0x1c0, RZ, 0xc0, !PT ;  /* 0x000001c000007812 */ /* 0x000fe200078ec0ff */
[----:B------:R-:W-:Y:S01]  /*1500*/  IMAD.SHL.U32 R4, R44, 0x8, RZ ;  /* 0x000000082c047824 */ /* 0x000fe200078e00ff */
[----:B------:R-:W-:Y:S01]  /*1510*/  USHF.L.U64.HI UR7, UR6, UR8, UR7 ;  /* 0x0000000806077299 */ /* 0x000fe20008010207 */
[----:B------:R-:W-:Y:S01]  /*1520*/  IMAD.WIDE R18, R18, 0x40, R2 ;  /* 0x0000004012127825 */ /* 0x000fe200078e0202 */
[----:B------:R-:W-:-:S02]  /*1530*/  LEA.HI R130, R24, R168, RZ, 0x5 ;  /* 0x000000a818827211 */ /* 0x000fc400078f28ff */
[----:B------:R-:W-:Y:S02]  /*1540*/  LOP3.LUT R5, R0, 0x38, R4, 0xf8, !PT ;  /* 0x0000003800057812 */ /* 0x000fe400078ef804 */
[----:B------:R-:W-:Y:S02]  /*1550*/  SHF.R.U32.HI R0, RZ, 0x3, R0 ;  /* 0x00000003ff007819 */ /* 0x000fe40000011600 */
[----:B------:R-:W-:Y:S02]  /*1560*/  IADD3 R12, P1, R4, R12, RZ ;  /* 0x0000000c040c7210 */ /* 0x000fe40007f3e0ff */
[----:B------:R-:W-:Y:S02]  /*1570*/  LOP3.LUT R6, R5, R0, RZ, 0x3c, !PT ;  /* 0x0000000005067212 */ /* 0x000fe400078e3cff */
[----:B------:R-:W-:Y:S02]  /*1580*/  LOP3.LUT R0, R22, 0xfffffff0, RZ, 0xc0, !PT ;  /* 0xfffffff016007812 */ /* 0x000fe400078ec0ff */
[----:B------:R-:W-:-:S02]  /*1590*/  SHF.R.S32.HI R5, RZ, 0x1f, R16 ;  /* 0x0000001fff057819 */ /* 0x000fc40000011410 */
[----:B------:R-:W-:Y:S01]  /*15a0*/  LOP3.LUT R237, R6, 0x7ffffe00, R7, 0xf8, !PT ;  /* 0x7ffffe0006ed7812 */ /* 0x000fe200078ef807 */
[----:B------:R-:W-:Y:S01]  /*15b0*/  IMAD.IADD R0, R168, 0x1, -R0 ;  /* 0x00000001a8007824 */ /* 0x000fe200078e0a00 */
[----:B------:R-:W-:Y:S01]  /*15c0*/  IADD3 R6, P0, R4, R8, RZ ;  /* 0x0000000804067210 */ /* 0x000fe20007f1e0ff */
[----:B------:R-:W-:Y:S01]  /*15d0*/  IMAD R7, R5, c[0x0][0x178], RZ ;  /* 0x00005e0005077a24 */ /* 0x000fe200078e02ff */
[----:B------:R-:W-:Y:S01]  /*15e0*/  SHF.R.S32.HI R5, RZ, 0x1f, R4 ;  /* 0x0000001fff057819 */ /* 0x000fe20000011404 */
[----:B------:R-:W-:Y:S01]  /*15f0*/  IMAD.SHL.U32 R237, R237, 0x2, RZ ;  /* 0x00000002eded7824 */ /* 0x000fe200078e00ff */
[----:B------:R-:W-:Y:S01]  /*1600*/  SHF.R.S32.HI R13, RZ, 0x1f, R0 ;  /* 0x0000001fff0d7819 */ /* 0x000fe20000011400 */
[C---:B------:R-:W-:Y:S01]  /*1610*/  IMAD R8, R16.reuse, c[0x0][0x17c], R7 ;  /* 0x00005f0010087a24 */ /* 0x040fe200078e0207 */
[----:B------:R-:W-:Y:S01]  /*1620*/  SHF.R.S32.HI R129, RZ, 0x5, R130 ;  /* 0x00000005ff817819 */ /* 0x000fe20000011482 */
[----:B------:R-:W-:Y:S01]  /*1630*/  IMAD.X R7, R5, 0x1, R11, P0 ;  /* 0x0000000105077824 */ /* 0x000fe200000e060b */
[----:B------:R-:W-:Y:S01]  /*1640*/  LEA.HI R21, R13, R0, RZ, 0x3 ;  /* 0x000000000d157211 */ /* 0x000fe200078f18ff */
[----:B------:R-:W-:Y:S01]  /*1650*/  IMAD.X R13, R5, 0x1, R9, P1 ;  /* 0x00000001050d7824 */ /* 0x000fe200008e0609 */
[----:B------:R-:W-:Y:S01]  /*1660*/  SHF.R.S32.HI R9, RZ, 0x1f, R20 ;  /* 0x0000001fff097819 */ /* 0x000fe20000011414 */
[----:B------:R-:W-:Y:S01]  /*1670*/  IMAD.WIDE.U32 R4, R16, c[0x0][0x178], R4 ;  /* 0x00005e0010047a25 */ /* 0x000fe200078e0004 */
[----:B------:R-:W-:-:S02]  /*1680*/  LOP3.LUT R11, R21, 0xfffffff8, RZ, 0xc0, !PT ;  /* 0xfffffff8150b7812 */ /* 0x000fc400078ec0ff */
[----:B------:R-:W-:Y:S01]  /*1690*/  IADD3 R15, P0, R2, R15, RZ ;  /* 0x0000000f020f7210 */ /* 0x000fe20007f1e0ff */
[----:B------:R-:W-:Y:S02]  /*16a0*/  IMAD R16, R10, c[0x0][0x1bc], R14 ;  /* 0x00006f000a107a24 */ /* 0x000fe400078e020e */
[----:B------:R-:W-:Y:S02]  /*16b0*/  IMAD.IADD R45, R0, 0x1, -R11 ;  /* 0x00000001002d7824 */ /* 0x000fe400078e0a0b */
[----:B------:R-:W-:Y:S02]  /*16c0*/  IMAD R0, R9, c[0x0][0x1a8], RZ ;  /* 0x00006a0009007a24 */ /* 0x000fe400078e02ff */
[----:B------:R-:W-:Y:S02]  /*16d0*/  IMAD.IADD R5, R5, 0x1, R8 ;  /* 0x0000000105057824 */ /* 0x000fe400078e0208 */
[----:B------:R-:W-:-:S04]  /*16e0*/  IMAD.WIDE.U32 R10, R10, c[0x0][0x1b8], R6 ;  /* 0x00006e000a0a7a25 */ /* 0x000fc800078e0006 */
[C---:B------:R-:W-:Y:S02]  /*16f0*/  IMAD.X R6, R3.reuse, 0x1, R17, P0 ;  /* 0x0000000103067824 */ /* 0x040fe400000e0611 */
[C---:B------:R-:W-:Y:S02]  /*1700*/  IMAD R14, R20.reuse, c[0x0][0x1ac], R0 ;  /* 0x00006b00140e7a24 */ /* 0x040fe400078e0200 */
[----:B------:R-:W-:Y:S02]  /*1710*/  IMAD R0, R3, c[0x0][0x198], RZ ;  /* 0x0000660003007a24 */ /* 0x000fe400078e02ff */
[----:B------:R-:W-:-:S04]  /*1720*/  IMAD.WIDE.U32 R8, R20, c[0x0][0x1a8], R4 ;  /* 0x00006a0014087a25 */ /* 0x000fc800078e0004 */
[----:B------:R-:W-:Y:S02]  /*1730*/  IMAD R17, R6, c[0x0][0x1a0], RZ ;  /* 0x0000680006117a24 */ /* 0x000fe400078e02ff */
[----:B------:R-:W-:Y:S02]  /*1740*/  IMAD.IADD R5, R11, 0x1, R16 ;  /* 0x000000010b057824 */ /* 0x000fe400078e0210 */
[C---:B------:R-:W-:Y:S02]  /*1750*/  IMAD R11, R2.reuse, c[0x0][0x19c], R0 ;  /* 0x00006700020b7a24 */ /* 0x040fe400078e0200 */
[----:B------:R-:W-:-:S04]  /*1760*/  IMAD.WIDE.U32 R6, R2, c[0x0][0x198], R12 ;  /* 0x0000660002067a25 */ /* 0x000fc800078e000c */
[----:B------:R-:W-:Y:S01]  /*1770*/  IMAD.IADD R7, R7, 0x1, R11 ;  /* 0x0000000107077824 */ /* 0x000fe200078e020b */
[C---:B------:R-:W-:Y:S01]  /*1780*/  LEA R25, P0, R6.reuse, c[0x0][0x168], 0x1 ;  /* 0x00005a0006197a11 */ /* 0x040fe200078008ff */
[----:B------:R-:W-:Y:S02]  /*1790*/  IMAD.MOV.U32 R4, RZ, RZ, R10 ;  /* 0x000000ffff047224 */ /* 0x000fe400078e000a */
[----:B------:R-:W-:Y:S01]  /*17a0*/  IMAD.IADD R3, R9, 0x1, R14 ;  /* 0x0000000109037824 */ /* 0x000fe200078e020e */
[----:B------:R-:W-:Y:S01]  /*17b0*/  LEA.HI.X R6, R6, c[0x0][0x16c], R7, 0x1, P0 ;  /* 0x00005b0006067a11 */ /* 0x000fe200000f0c07 */
[----:B------:R-:W-:Y:S01]  /*17c0*/  IMAD.MOV.U32 R250, RZ, RZ, R25 ;  /* 0x000000fffffa7224 */ /* 0x000fe200078e0019 */
[----:B------:R-:W-:Y:S01]  /*17d0*/  STL [R1+0x1c], R25 ;  /* 0x00001c1901007387 */ /* 0x000fe20000100800 */
[----:B------:R-:W-:Y:S02]  /*17e0*/  IMAD.MOV.U32 R2, RZ, RZ, R8 ;  /* 0x000000ffff027224 */ /* 0x000fe400078e0008 */
[----:B------:R-:W-:Y:S01]  /*17f0*/  IMAD R0, R19, c[0x0][0x190], RZ ;  /* 0x0000640013007a24 */ /* 0x000fe200078e02ff */
[----:B------:R-:W-:Y:S01]  /*1800*/  IADD3 R14, P0, R250, UR9, RZ ;  /* 0x00000009fa0e7c10 */ /* 0x000fe2000ff1e0ff */
[C---:B------:R-:W-:Y:S01]  /*1810*/  IMAD R9, R15.reuse, c[0x0][0x1a4], R17 ;  /* 0x000069000f097a24 */ /* 0x040fe200078e0211 */
[----:B------:R1:W-:Y:S01]  /*1820*/  STL [R1+0x18], R6 ;  /* 0x0000180601007387 */ /* 0x0003e20000100800 */
[----:B------:R-:W-:-:S04]  /*1830*/  IMAD.WIDE.U32 R4, R15, c[0x0][0x1a0], R4 ;  /* 0x000068000f047a25 */ /* 0x000fc800078e0004 */
[----:B------:R-:W-:Y:S02]  /*1840*/  IMAD.MOV.U32 R251, RZ, RZ, R6 ;  /* 0x000000fffffb7224 */ /* 0x000fe400078e0006 */
[C---:B------:R-:W-:Y:S02]  /*1850*/  IMAD R0, R18.reuse, c[0x0][0x194], R0 ;  /* 0x0000650012007a24 */ /* 0x040fe400078e0200 */
[----:B------:R-:W-:Y:S01]  /*1860*/  IMAD.WIDE.U32 R2, R18, c[0x0][0x190], R2 ;  /* 0x0000640012027a25 */ /* 0x000fe200078e0002 */
[----:B------:R-:W-:Y:S02]  /*1870*/  LEA R18, P1, R4, c[0x0][0x170], 0x1 ;  /* 0x00005c0004127a11 */ /* 0x000fe400078208ff */
[----:B------:R-:W-:Y:S01]  /*1880*/  IADD3.X R15, R251, UR5, RZ, P0, !PT ;  /* 0x00000005fb0f7c10 */ /* 0x000fe200087fe4ff */
[----:B------:R-:W-:Y:S01]  /*1890*/  IMAD.IADD R5, R5, 0x1, R9 ;  /* 0x0000000105057824 */ /* 0x000fe200078e0209 */
[----:B------:R-:W-:Y:S01]  /*18a0*/  IADD3 R12, P0, R14, UR9, RZ ;  /* 0x000000090e0c7c10 */ /* 0x000fe2000ff1e0ff */
[----:B------:R-:W-:Y:S01]  /*18b0*/  IMAD.IADD R0, R3, 0x1, R0 ;  /* 0x0000000103007824 */ /* 0x000fe200078e0200 */
[----:B------:R-:W-:Y:S02]  /*18c0*/  STL [R1+0x24], R18 ;  /* 0x0000241201007387 */ /* 0x000fe40000100800 */
[----:B------:R-:W-:-:S02]  /*18d0*/  LEA.HI.X R19, R4, c[0x0][0x174], R5, 0x1, P1 ;  /* 0x00005d0004137a11 */ /* 0x000fc400008f0c05 */
[----:B------:R-:W-:Y:S02]  /*18e0*/  IADD3.X R13, R15, UR5, RZ, P0, !PT ;  /* 0x000000050f0d7c10 */ /* 0x000fe400087fe4ff */
[----:B------:R-:W-:Y:S01]  /*18f0*/  IADD3 R10, P0, R12, UR9, RZ ;  /* 0x000000090c0a7c10 */ /* 0x000fe2000ff1e0ff */
[----:B------:R-:W-:Y:S01]  /*1900*/  STL [R1+0x20], R19 ;  /* 0x0000201301007387 */ /* 0x000fe20000100800 */
[C---:B-1----:R-:W-:Y:S02]  /*1910*/  LEA R6, P2, R2.reuse, c[0x0][0x160], 0x1 ;  /* 0x0000580002067a11 */ /* 0x042fe400078408ff */
[----:B------:R-:W-:Y:S02]  /*1920*/  IADD3.X R11, R13, UR5, RZ, P0, !PT ;  /* 0x000000050d0b7c10 */ /* 0x000fe400087fe4ff */
[----:B------:R-:W-:Y:S02]  /*1930*/  LEA.HI.X R7, R2, c[0x0][0x164], R0, 0x1, P2 ;  /* 0x0000590002077a11 */ /* 0x000fe400010f0c00 */
[----:B------:R-:W-:-:S02]  /*1940*/  IADD3 R4, P1, R6, UR12, RZ ;  /* 0x0000000c06047c10 */ /* 0x000fc4000ff3e0ff */
[----:B------:R-:W-:Y:S01]  /*1950*/  IADD3 R8, P0, R10, UR9, RZ ;  /* 0x000000090a087c10 */ /* 0x000fe2000ff1e0ff */
[----:B------:R-:W-:Y:S01]  /*1960*/  @!PT LDS RZ, [RZ] ;  /* 0x00000000fffff984 */ /* 0x000fe20000000800 */
[----:B------:R-:W-:Y:S01]  /*1970*/  @!PT LDS RZ, [RZ] ;  /* 0x00000000fffff984 */ /* 0x000fe20000000800 */
[----:B------:R-:W-:Y:S01]  /*1980*/  @!PT LDS RZ, [RZ] ;  /* 0x00000000fffff984 */ /* 0x000fe20000000800 */
[----:B------:R1:W-:Y:S01]  /*1990*/  LDGSTS.E.BYPASS.LTC128B.128 [R237], [R6.64] ;  /* 0x0000000006ed7fae */ /* 0x0003e2000b901d4a */
[----:B------:R-:W-:Y:S02]  /*19a0*/  IADD3.X R5, R7, UR7, RZ, P1, !PT ;  /* 0x0000000707057c10 */ /* 0x000fe40008ffe4ff */
        /* <DEDUP_REMOVED lines=44> */
[----:B------:R-:W-:Y:S01]  /*1c70*/  IADD3.X R3, R5, UR5, RZ, P0, !PT ;  /* 0x0000000505037c10 */ /* 0x000fe200087fe4ff */
[----:B--2---:R-:W-:Y:S02]  /*1c80*/  IMAD.MOV.U32 R14, RZ, RZ, R18 ;  /* 0x000000ffff0e7224 */ /* 0x004fe400078e0012 */
[----:B------:R-:W-:Y:S02]  /*1c90*/  IMAD.MOV.U32 R15, RZ, RZ, R19 ;  /* 0x000000ffff0f7224 */ /* 0x000fe400078e0013 */
        /* <DEDUP_REMOVED lines=15> */
[----:B------:R-:W-:Y:S01]  /*1d90*/  BAR.SYNC.DEFER_BLOCKING 0x0 ;  /* 0x0000000000007b1d */ /* 0x000fe20000010000 */
[----:B------:R-:W-:Y:S01]  /*1da0*/  IMAD.IADD R3, R4, 0x1, -R2 ;  /* 0x0000000104037824 */ /* 0x000fe200078e0a02 */
        /* <DEDUP_REMOVED lines=26> */
[----:B------:R-:W-:-:S02]  /*1f50*/  LEA R216, R3, 0x2000, 0x1 ;  /* 0x0000200003d87811 */ /* 0x000fc400078e08ff */
[----:B------:R-:W-:Y:S01]  /*1f60*/  LOP3.LUT R195, R0, 0xfffffe00, RZ, 0xc0, !PT ;  /* 0xfffffe0000c37812 */ /* 0x000fe200078ec0ff */
[----:B------:R4:W-:Y:S01]  /*1f70*/  LDGSTS.E.BYPASS.LTC128B.128 [R237+0xb800], [R8.64] ;  /* 0x0b80000008ed7fae */ /* 0x0009e2000b901d4a */
[----:B------:R-:W-:-:S03]  /*1f80*/  IADD3 R217, R216, 0x40, RZ ;  /* 0x00000040d8d97810 */ /* 0x000fc60007ffe0ff */
[----:B------:R5:W-:Y:S01]  /*1f90*/  LDGSTS.E.BYPASS.LTC128B.128 [R237+0xc000], [R12.64] ;  /* 0x0c0000000ced7fae */ /* 0x000be2000b901d4a */
[----:B------:R-:W-:-:S03]  /*1fa0*/  IMAD R0, R129, 0x400, R195 ;  /* 0x0000040081007824 */ /* 0x000fc600078e02c3 */
[----:B------:R5:W-:Y:S01]  /*1fb0*/  LDGSTS.E.BYPASS.LTC128B.128 [R237+0xc800], [R10.64] ;  /* 0x0c8000000aed7fae */ /* 0x000be2000b901d4a */
[----:B------:R-:W-:-:S04]  /*1fc0*/  IMAD.IADD R0, R0, 0x1, R199 ;  /* 0x0000000100007824 */ /* 0x000fc800078e02c7 */
[----:B------:R-:W-:Y:S01]  /*1fd0*/  IMAD.SHL.U32 R218, R0, 0x2, RZ ;  /* 0x0000000200da7824 */ /* 0x000fe200078e00ff */
[----:B-1----:R-:W-:Y:S01]  /*1fe0*/  IADD3 R14, P0, R10, UR12, RZ ;  /* 0x0000000c0a0e7c10 */ /* 0x002fe2000ff1e0ff */
[----:B------:R-:W-:-:S03]  /*1ff0*/  IMAD.MOV.U32 R0, RZ, RZ, 0x20 ;  /* 0x00000020ff007424 */ /* 0x000fc600078e00ff */
        /* <DEDUP_REMOVED lines=23> */
[----:B--2---:R-:W-:-:S04]  /*2170*/  IADD3 R6, P0, R8, UR12, RZ ;  /* 0x0000000c08067c10 */ /* 0x004fc8000ff1e0ff */
[----:B------:R-:W-:Y:S02]  /*2180*/  IADD3.X R7, R9, UR7, RZ, P0, !PT ;  /* 0x0000000709077c10 */ /* 0x000fe400087fe4ff */
[----:B-----5:R-:W-:Y:S01]  /*2190*/  IADD3 R10, P0, R6, UR12, RZ ;  /* 0x0000000c060a7c10 */ /* 0x020fe2000ff1e0ff */
[----:B---3--:R-:W-:Y:S02]  /*21a0*/  IMAD.SHL.U32 R5, R3, 0x2, RZ ;  /* 0x0000000203057824 */ /* 0x008fe400078e00ff */
[----:B------:R2:W-:Y:S01]  /*21b0*/  LDGSTS.E.BYPASS.LTC128B.128 [R237+0x11000], [R6.64] ;  /* 0x1100000006ed7fae */ /* 0x0005e2000b901d4a */
[----:B------:R-:W-:Y:S01]  /*21c0*/  IADD3.X R11, R7, UR7, RZ, P0, !PT ;  /* 0x00000007070b7c10 */ /* 0x000fe200087fe4ff */
[----:B------:R-:W-:Y:S01]  /*21d0*/  IMAD.MOV.U32 R4, RZ, RZ, 0x40 ;  /* 0x00000040ff047424 */ /* 0x000fe200078e00ff */
[----:B------:R-:W-:-:S03]  /*21e0*/  LOP3.LUT P0, RZ, R44, 0x2, RZ, 0xc0, !PT ;  /* 0x000000022cff7812 */ /* 0x000fc6000780c0ff */
[----:B------:R4:W-:Y:S01]  /*21f0*/  LDGSTS.E.BYPASS.LTC128B.128 [R237+0x11800], [R10.64] ;  /* 0x118000000aed7fae */ /* 0x0009e2000b901d4a */
[C---:B------:R-:W-:Y:S02]  /*2200*/  SEL R2, R0.reuse, 0xffffffe0, !P0 ;  /* 0xffffffe000027807 */ /* 0x040fe40004000000 */
[----:B------:R-:W-:Y:S01]  /*2210*/  SEL R0, R0, 0xffffffe0, !P1 ;  /* 0xffffffe000007807 */ /* 0x000fe20004800000 */
[----:B------:R-:W-:Y:S01]  /*2220*/  LDSM.16.M88.4 R20, [R218] ;  /* 0x00000000da14783b */ /* 0x000fe20000000200 */
[----:B------:R-:W-:Y:S01]  /*2230*/  LOP3.LUT P0, RZ, R44, 0x4, RZ, 0xc0, !PT ;  /* 0x000000042cff7812 */ /* 0x000fe2000780c0ff */
[----:B------:R-:W-:Y:S01]  /*2240*/  IMAD.IADD R215, R216, 0x1, R2 ;  /* 0x00000001d8d77824 */ /* 0x000fe200078e0202 */
[----:B------:R-:W-:Y:S01]  /*2250*/  LOP3.LUT P1, RZ, R45, 0x4, RZ, 0xc0, !PT ;  /* 0x000000042dff7812 */ /* 0x000fe2000782c0ff */
[----:B-1----:R-:W-:Y:S01]  /*2260*/  LDSM.16.M88.4 R12, [R5+0x2800] ;  /* 0x00280000050c783b */ /* 0x002fe20000000200 */
[----:B------:R-:W-:Y:S02]  /*2270*/  IMAD.IADD R221, R218, 0x1, R0 ;  /* 0x00000001dadd7824 */ /* 0x000fe400078e0200 */
[----:B------:R-:W-:Y:S01]  /*2280*/  SEL R4, R4, 0xffffffc0, !P1 ;  /* 0xffffffc004047807 */ /* 0x000fe20004800000 */
[----:B------:R-:W-:Y:S04]  /*2290*/  LDSM.16.M88.4 R36, [R215+0x800] ;  /* 0x00080000d724783b */ /* 0x000fe80000000200 */
[----:B------:R-:W-:Y:S01]  /*22a0*/  LDSM.16.M88.4 R16, [R221] ;  /* 0x00000000dd10783b */ /* 0x000fe20000000200 */
[----:B------:R-:W-:Y:S01]  /*22b0*/  IMAD.IADD R219, R218, 0x1, R4 ;  /* 0x00000001dadb7824 */ /* 0x000fe200078e0204 */
[----:B------:R-:W-:-:S02]  /*22c0*/  @P0 IADD3 R217, R216, -0x40, RZ ;  /* 0xffffffc0d8d90810 */ /* 0x000fc40007ffe0ff */
[----:B------:R-:W-:Y:S01]  /*22d0*/  LDSM.16.M88.4 R32, [R215] ;  /* 0x00000000d720783b */ /* 0x000fe20000000200 */
[----:B------:R-:W-:Y:S02]  /*22e0*/  IMAD.IADD R220, R0, 0x1, R219 ;  /* 0x0000000100dc7824 */ /* 0x000fe400078e02db */
[----:B------:R-:W-:Y:S01]  /*22f0*/  IMAD.IADD R214, R2, 0x1, R217 ;  /* 0x0000000102d67824 */ /* 0x000fe200078e02d9 */
[----:B------:R-:W-:Y:S01]  /*2300*/  LDSM.16.M88.4 R40, [R5+0x3000] ;  /* 0x003000000528783b */ /* 0x000fe20000000200 */
[----:B--2---:R-:W-:-:S03]  /*2310*/  IMAD R6, R129, 0x10, R169 ;  /* 0x0000001081067824 */ /* 0x004fc600078e02a9 */
[----:B----4-:R-:W1:Y:S04]  /*2320*/  LDSM.16.M88.4 R8, [R5+0x2000] ;  /* 0x002000000508783b */ /* 0x010e680000000200 */
[----:B------:R-:W2:Y:S04]  /*2330*/  LDSM.16.M88.4 R48, [R5+0x3800] ;  /* 0x003800000530783b */ /* 0x000ea80000000200 */
[----:B------:R-:W3:Y:S04]  /*2340*/  LDSM.16.M88.4 R60, [R5+0x4000] ;  /* 0x00400000053c783b */ /* 0x000ee80000000200 */
[----:B------:R-:W-:Y:S04]  /*2350*/  LDSM.16.M88.4 R68, [R217] ;  /* 0x00000000d944783b */ /* 0x000fe80000000200 */
[----:B------:R-:W-:Y:S04]  /*2360*/  LDSM.16.M88.4 R120, [R5+0x4800] ;  /* 0x004800000578783b */ /* 0x000fe80000000200 */
[----:B------:R-:W-:Y:S04]  /*2370*/  LDSM.16.M88.4 R44, [R215+0x1000] ;  /* 0x00100000d72c783b */ /* 0x000fe80000000200 */
[----:B------:R-:W-:Y:S04]  /*2380*/  LDSM.16.M88.4 R52, [R215+0x2000] ;  /* 0x00200000d734783b */ /* 0x000fe80000000200 */
[----:B------:R-:W-:Y:S04]  /*2390*/  LDSM.16.M88.4 R112, [R214] ;  /* 0x00000000d670783b */ /* 0x000fe80000000200 */
[----:B------:R-:W-:Y:S04]  /*23a0*/  LDSM.16.M88.4 R72, [R217+0x800] ;  /* 0x00080000d948783b */ /* 0x000fe80000000200 */
[----:B------:R-:W-:Y:S01]  /*23b0*/  LDSM.16.M88.4 R124, [R215+0x2800] ;  /* 0x00280000d77c783b */ /* 0x000fe20000000200 */
[C---:B-1----:R-:W-:Y:S03]  /*23c0*/  HMMA.16816.F32 R28, R20.reuse, R8, RZ ;  /* 0x00000008141c723c */ /* 0x042fe600000018ff */
[----:B------:R-:W-:Y:S04]  /*23d0*/  LDSM.16.M88.4 R116, [R217+0x2000] ;  /* 0x00200000d974783b */ /* 0x000fe80000000200 */
[----:B------:R-:W-:Y:S01]  /*23e0*/  LDSM.16.M88.4 R100, [R217+0x1000] ;  /* 0x00100000d964783b */ /* 0x000fe20000000200 */
[C---:B------:R-:W-:Y:S03]  /*23f0*/  HMMA.16816.F32 R24, R20.reuse, R10, RZ ;  /* 0x0000000a1418723c */ /* 0x040fe600000018ff */
[----:B------:R-:W-:Y:S04]  /*2400*/  LDSM.16.M88.4 R108, [R217+0x1800] ;  /* 0x00180000d96c783b */ /* 0x000fe80000000200 */
[----:B------:R-:W0:Y:S01]  /*2410*/  LDGDEPBAR ;  /* 0x00000000000079af */ /* 0x000e220000000000 */
[C---:B------:R-:W-:Y:S08]  /*2420*/  HMMA.16816.F32 R8, R20.reuse, R12, RZ ;  /* 0x0000000c1408723c */ /* 0x040ff000000018ff */
[----:B------:R-:W-:Y:S08]  /*2430*/  HMMA.16816.F32 R12, R20, R14, RZ ;  /* 0x0000000e140c723c */ /* 0x000ff000000018ff */
[C---:B------:R-:W-:Y:S08]  /*2440*/  HMMA.16816.F32 R80, R16.reuse, R32, R28 ;  /* 0x000000201050723c */ /* 0x040ff0000000181c */
[C---:B------:R-:W-:Y:S08]  /*2450*/  HMMA.16816.F32 R104, R16.reuse, R34, R24 ;  /* 0x000000221068723c */ /* 0x040ff00000001818 */
[C---:B------:R-:W-:Y:S01]  /*2460*/  HMMA.16816.F32 R92, R16.reuse, R38, R12 ;  /* 0x00000026105c723c */ /* 0x040fe2000000180c */
[----:B------:R-:W1:Y:S07]  /*2470*/  LDSM.16.M88.4 R12, [R219] ;  /* 0x00000000db0c783b */ /* 0x000e6e0000000200 */
[----:B------:R-:W-:Y:S01]  /*2480*/  HMMA.16816.F32 R96, R16, R36, R8 ;  /* 0x000000241060723c */ /* 0x000fe20000001808 */
[----:B------:R-:W-:Y:S07]  /*2490*/  LDSM.16.M88.4 R8, [R220] ;  /* 0x00000000dc08783b */ /* 0x000fee0000000200 */
[C---:B------:R-:W-:Y:S08]  /*24a0*/  HMMA.16816.F32 R36, R20.reuse, R40, RZ ;  /* 0x000000281424723c */ /* 0x040ff000000018ff */
[C---:B------:R-:W-:Y:S01]  /*24b0*/  HMMA.16816.F32 R32, R20.reuse, R42, RZ ;  /* 0x0000002a1420723c */ /* 0x040fe200000018ff */
[----:B------:R-:W4:Y:S07]  /*24c0*/  LDSM.16.M88.4 R40, [R215+0x1800] ;  /* 0x00180000d728783b */ /* 0x000f2e0000000200 */
[C---:B--2---:R-:W-:Y:S08]  /*24d0*/  HMMA.16816.F32 R28, R20.reuse, R48, RZ ;  /* 0x00000030141c723c */ /* 0x044ff000000018ff */
[C---:B------:R-:W-:Y:S08]  /*24e0*/  HMMA.16816.F32 R24, R20.reuse, R50, RZ ;  /* 0x000000321418723c */ /* 0x040ff000000018ff */
[----:B---3--:R-:W-:Y:S08]  /*24f0*/  HMMA.16816.F32 R48, R20, R60, RZ ;  /* 0x0000003c1430723c */ /* 0x008ff000000018ff */
[----:B-1----:R-:W-:Y:S08]  /*2500*/  HMMA.16816.F32 R80, R12, R68, R80 ;  /* 0x000000440c50723c */ /* 0x002ff00000001850 */
[----:B------:R-:W-:Y:S08]  /*2510*/  HMMA.16816.F32 R56, R20, R120, RZ ;  /* 0x000000781438723c */ /* 0x000ff000000018ff */
[C---:B------:R-:W-:Y:S08]  /*2520*/  HMMA.16816.F32 R88, R16.reuse, R46, R32 ;  /* 0x0000002e1058723c */ /* 0x040ff00000001820 */
[C---:B----4-:R-:W-:Y:S08]  /*2530*/  HMMA.16816.F32 R64, R16.reuse, R40, R28 ;  /* 0x000000281040723c */ /* 0x050ff0000000181c */
[C---:B------:R-:W-:Y:S08]  /*2540*/  HMMA.16816.F32 R32, R16.reuse, R42, R24 ;  /* 0x0000002a1020723c */ /* 0x040ff00000001818 */
[----:B------:R-:W-:Y:S08]  /*2550*/  HMMA.16816.F32 R28, R16, R52, R48 ;  /* 0x00000034101c723c */ /* 0x000ff00000001830 */
[----:B------:R-:W-:Y:S08]  /*2560*/  HMMA.16816.F32 R24, R12, R70, R104 ;  /* 0x000000460c18723c */ /* 0x000ff00000001868 */
[----:B------:R-:W-:Y:S01]  /*2570*/  HMMA.16816.F32 R76, R16, R44, R36 ;  /* 0x0000002c104c723c */ /* 0x000fe20000001824 */
[----:B------:R-:W1:Y:S07]  /*2580*/  LDSM.16.M88.4 R44, [R214+0x800] ;  /* 0x00080000d62c783b */ /* 0x000e6e0000000200 */
[----:B------:R-:W-:Y:S01]  /*2590*/  HMMA.16816.F32 R40, R8, R112, R80 ;  /* 0x000000700828723c */ /* 0x000fe20000001850 */
[----:B------:R-:W-:Y:S07]  /*25a0*/  LDSM.16.M88.4 R80, [R214+0x2000] ;  /* 0x00200000d650783b */ /* 0x000fee0000000200 */
[----:B------:R-:W-:Y:S08]  /*25b0*/  HMMA.16816.F32 R36, R12, R72, R96 ;  /* 0x000000480c24723c */ /* 0x000ff00000001860 */
[----:B------:R-:W-:Y:S08]  /*25c0*/  HMMA.16816.F32 R144, R16, R124, R56 ;  /* 0x0000007c1090723c */ /* 0x000ff00000001838 */
[----:B------:R-:W-:Y:S01]  /*25d0*/  HMMA.16816.F32 R56, R12, R116, R28 ;  /* 0x000000740c38723c */ /* 0x000fe2000000181c */
[----:B------:R-:W-:-:S04]  /*25e0*/  FMUL.FTZ R2, R40, c[0x0][0x2ec] ;  /* 0x0000bb0028027a20 */ /* 0x000fc80000410000 */
[----:B------:R2:W-:Y:S03]  /*25f0*/  MUFU.TANH R248, R2 ;  /* 0x0000000200f87308 */ /* 0x0005e60000002400 */
[----:B------:R-:W-:Y:S08]  /*2600*/  HMMA.16816.F32 R28, R8, R114, R24 ;  /* 0x00000072081c723c */ /* 0x000ff00000001818 */
[----:B------:R-:W-:Y:S01]  /*2610*/  HMMA.16816.F32 R48, R12, R74, R92 ;  /* 0x0000004a0c30723c */ /* 0x000fe2000000185c */
[----:B------:R-:W3:Y:S01]  /*2620*/  LDSM.16.M88.4 R72, [R214+0x1000] ;  /* 0x00100000d648783b */ /* 0x000ee20000000200 */
[----:B--2---:R-:W-:-:S06]  /*2630*/  FMUL.FTZ R2, R41, c[0x0][0x2ec] ;  /* 0x0000bb0029027a20 */ /* 0x004fcc0000410000 */
[----:B-1----:R-:W-:Y:S01]  /*2640*/  HMMA.16816.F32 R24, R8, R44, R36 ;  /* 0x0000002c0818723c */ /* 0x002fe20000001824 */
[----:B------:R1:W-:Y:S01]  /*2650*/  MUFU.TANH R247, R2 ;  /* 0x0000000200f77308 */ /* 0x0003e20000002400 */
[----:B------:R-:W2:Y:S06]  /*2660*/  LDSM.16.M88.4 R36, [R5+0x5800] ;  /* 0x005800000524783b */ /* 0x000eac0000000200 */
[----:B------:R-:W-:Y:S08]  /*2670*/  HMMA.16816.F32 R60, R20, R62, RZ ;  /* 0x0000003e143c723c */ /* 0x000ff000000018ff */
[----:B------:R-:W-:Y:S01]  /*2680*/  HMMA.16816.F32 R68, R12, R100, R76 ;  /* 0x000000640c44723c */ /* 0x000fe2000000184c */
[----:B-1----:R-:W-:-:S04]  /*2690*/  FMUL.FTZ R2, R42, c[0x0][0x2ec] ;  /* 0x0000bb002a027a20 */ /* 0x002fc80000410000 */
[----:B------:R1:W-:Y:S03]  /*26a0*/  MUFU.TANH R245, R2 ;  /* 0x0000000200f57308 */ /* 0x0003e60000002400 */
[----:B------:R-:W-:Y:S01]  /*26b0*/  HMMA.16816.F32 R48, R8, R46, R48 ;  /* 0x0000002e0830723c */ /* 0x000fe20000001830 */
[----:B------:R-:W-:Y:S07]  /*26c0*/  LDSM.16.M88.4 R44, [R5+0x6800] ;  /* 0x00680000052c783b */ /* 0x000fee0000000200 */
[----:B------:R-:W-:Y:S01]  /*26d0*/  HMMA.16816.F32 R76, R12, R102, R88 ;  /* 0x000000660c4c723c */ /* 0x000fe20000001858 */
[----:B-1----:R-:W-:-:S02]  /*26e0*/  FMUL.FTZ R2, R43, c[0x0][0x2ec] ;  /* 0x0000bb002b027a20 */ /* 0x002fc40000410000 */
[----:B------:R-:W-:Y:S05]  /*26f0*/  LDSM.16.M88.4 R40, [R5+0x8000] ;  /* 0x008000000528783b */ /* 0x000fea0000000200 */
[----:B------:R-:W-:Y:S01]  /*2700*/  HMMA.16816.F32 R84, R16, R54, R60 ;  /* 0x000000361054723c */ /* 0x000fe2000000183c */
[----:B------:R1:W4:Y:S01]  /*2710*/  MUFU.TANH R246, R2 ;  /* 0x0000000200f67308 */ /* 0x0003220000002400 */
[----:B------:R-:W5:Y:S06]  /*2720*/  LDSM.16.M88.4 R52, [R214+0x1800] ;  /* 0x00180000d634783b */ /* 0x000f6c0000000200 */
[----:B---3--:R-:W-:Y:S08]  /*2730*/  HMMA.16816.F32 R68, R8, R72, R68 ;  /* 0x000000480844723c */ /* 0x008ff00000001844 */
[C---:B------:R-:W-:Y:S01]  /*2740*/  HMMA.16816.F32 R60, R12.reuse, R110, R32 ;  /* 0x0000006e0c3c723c */ /* 0x040fe20000001820 */
[----:B-1----:R-:W-:Y:S01]  /*2750*/  FMUL.FTZ R2, R28, c[0x0][0x2ec] ;  /* 0x0000bb001c027a20 */ /* 0x002fe20000410000 */
[----:B------:R-:W1:Y:S03]  /*2760*/  LDSM.16.M88.4 R32, [R5+0x5000] ;  /* 0x005000000520783b */ /* 0x000e660000000200 */
[----:B------:R3:W-:Y:S03]  /*2770*/  MUFU.TANH R244, R2 ;  /* 0x0000000200f47308 */ /* 0x0007e60000002400 */
[----:B------:R-:W-:Y:S08]  /*2780*/  HMMA.16816.F32 R64, R12, R108, R64 ;  /* 0x0000006c0c40723c */ /* 0x000ff00000001840 */
[----:B------:R-:W-:Y:S01]  /*2790*/  HMMA.16816.F32 R76, R8, R74, R76 ;  /* 0x0000004a084c723c */ /* 0x000fe2000000184c */
[----:B---3--:R-:W-:-:S07]  /*27a0*/  FMUL.FTZ R2, R29, c[0x0][0x2ec] ;  /* 0x0000bb001d027a20 */ /* 0x008fce0000410000 */
[C---:B--2---:R-:W-:Y:S01]  /*27b0*/  HMMA.16816.F32 R88, R20.reuse, R36, RZ ;  /* 0x000000241458723c */ /* 0x044fe200000018ff */
[----:B------:R2:W-:Y:S07]  /*27c0*/  MUFU.TANH R243, R2 ;  /* 0x0000000200f37308 */ /* 0x0005ee0000002400 */
[----:B------:R-:W-:Y:S01]  /*27d0*/  HMMA.16816.F32 R92, R20, R38, RZ ;  /* 0x00000026145c723c */ /* 0x000fe200000018ff */
[----:B------:R-:W-:Y:S07]  /*27e0*/  LDSM.16.M88.4 R36, [R5+0x8800] ;  /* 0x008800000524783b */ /* 0x000fee0000000200 */
[----:B-----5:R-:W-:Y:S01]  /*27f0*/  HMMA.16816.F32 R64, R8, R52, R64 ;  /* 0x000000340840723c */ /* 0x020fe20000001840 */
[----:B--2---:R-:W-:-:S04]  /*2800*/  FMUL.FTZ R2, R30, c[0x0][0x2ec] ;  /* 0x0000bb001e027a20 */ /* 0x004fc80000410000 */
[----:B------:R2:W-:Y:S03]  /*2810*/  MUFU.TANH R236, R2 ;  /* 0x0000000200ec7308 */ /* 0x0005e60000002400 */
[----:B------:R-:W-:Y:S08]  /*2820*/  HMMA.16816.F32 R116, R12, R118, R84 ;  /* 0x000000760c74723c */ /* 0x000ff00000001854 */
[----:B------:R-:W-:Y:S01]  /*2830*/  HMMA.16816.F32 R60, R8, R54, R60 ;  /* 0x00000036083c723c */ /* 0x000fe2000000183c */
[----:B--2---:R-:W-:-:S02]  /*2840*/  FMUL.FTZ R2, R31, c[0x0][0x2ec] ;  /* 0x0000bb001f027a20 */ /* 0x004fc40000410000 */
[----:B------:R-:W2:Y:S05]  /*2850*/  LDSM.16.M88.4 R28, [R5+0x6000] ;  /* 0x00600000051c783b */ /* 0x000eaa0000000200 */
[----:B------:R-:W-:Y:S01]  /*2860*/  HMMA.16816.F32 R84, R8, R80, R56 ;  /* 0x000000500854723c */ /* 0x000fe20000001838 */
[----:B------:R3:W5:Y:S07]  /*2870*/  MUFU.TANH R240, R2 ;  /* 0x0000000200f07308 */ /* 0x00076e0000002400 */
[C---:B------:R-:W-:Y:S08]  /*2880*/  HMMA.16816.F32 R52, R20.reuse, R122, RZ ;  /* 0x0000007a1434723c */ /* 0x040ff000000018ff */
[----:B-1----:R-:W-:Y:S01]  /*2890*/  HMMA.16816.F32 R56, R20, R32, RZ ;  /* 0x000000201438723c */ /* 0x002fe200000018ff */
[----:B---3--:R-:W-:-:S04]  /*28a0*/  FMUL.FTZ R2, R24, c[0x0][0x2ec] ;  /* 0x0000bb0018027a20 */ /* 0x008fc80000410000 */
[----:B------:R1:W-:Y:S03]  /*28b0*/  MUFU.TANH R235, R2 ;  /* 0x0000000200eb7308 */ /* 0x0003e60000002400 */
[C---:B------:R-:W-:Y:S01]  /*28c0*/  HMMA.16816.F32 R72, R20.reuse, R34, RZ ;  /* 0x000000221448723c */ /* 0x040fe200000018ff */
[----:B------:R-:W3:Y:S07]  /*28d0*/  LDSM.16.M88.4 R32, [R5+0x7800] ;  /* 0x007800000520783b */ /* 0x000eee0000000200 */
[----:B------:R-:W-:Y:S01]  /*28e0*/  HMMA.16816.F32 R140, R20, R40, RZ ;  /* 0x00000028148c723c */ /* 0x000fe200000018ff */
[----:B-1----:R-:W-:-:S07]  /*28f0*/  FMUL.FTZ R2, R25, c[0x0][0x2ec] ;  /* 0x0000bb0019027a20 */ /* 0x002fce0000410000 */
[C---:B--2---:R-:W-:Y:S01]  /*2900*/  HMMA.16816.F32 R96, R20.reuse, R28, RZ ;  /* 0x0000001c1460723c */ /* 0x044fe200000018ff */
[----:B------:R1:W-:Y:S07]  /*2910*/  MUFU.TANH R231, R2 ;  /* 0x0000000200e77308 */ /* 0x0003ee0000002400 */
[C---:B------:R-:W-:Y:S01]  /*2920*/  HMMA.16816.F32 R100, R20.reuse, R30, RZ ;  /* 0x0000001e1464723c */ /* 0x040fe200000018ff */
[----:B------:R-:W2:Y:S07]  /*2930*/  LDSM.16.M88.4 R28, [R5+0x9000] ;  /* 0x00900000051c783b */ /* 0x000eae0000000200 */
[C---:B------:R-:W-:Y:S01]  /*2940*/  HMMA.16816.F32 R148, R20.reuse, R42, RZ ;  /* 0x0000002a1494723c */ /* 0x040fe200000018ff */
[----:B-1----:R-:W-:Y:S01]  /*2950*/  FMUL.FTZ R2, R26, c[0x0][0x2ec] ;  /* 0x0000bb001a027a20 */ /* 0x002fe20000410000 */
[----:B------:R-:W-:Y:S03]  /*2960*/  LDSM.16.M88.4 R40, [R217+0x2800] ;  /* 0x00280000d928783b */ /* 0x000fe60000000200 */
[----:B------:R1:W-:Y:S03]  /*2970*/  MUFU.TANH R125, R2 ;  /* 0x00000002007d7308 */ /* 0x0003e60000002400 */
[C---:B------:R-:W-:Y:S08]  /*2980*/  HMMA.16816.F32 R152, R20.reuse, R36, RZ ;  /* 0x000000241498723c */ /* 0x040ff000000018ff */
[----:B------:R-:W-:Y:S01]  /*2990*/  HMMA.16816.F32 R156, R20, R38, RZ ;  /* 0x00000026149c723c */ /* 0x000fe200000018ff */
[----:B------:R-:W-:Y:S01]  /*29a0*/  LDSM.16.M88.4 R36, [R214+0x2800] ;  /* 0x00280000d624783b */ /* 0x000fe20000000200 */
[----:B-1----:R-:W-:-:S03]  /*29b0*/  FMUL.FTZ R2, R27, c[0x0][0x2ec] ;  /* 0x0000bb001b027a20 */ /* 0x002fc60000410000 */
[----:B------:R-:W1:Y:S03]  /*29c0*/  LDSM.16.M88.4 R24, [R5+0x7000] ;  /* 0x007000000518783b */ /* 0x000e660000000200 */
[C---:B------:R-:W-:Y:S01]  /*29d0*/  HMMA.16816.F32 R104, R20.reuse, R44, RZ ;  /* 0x0000002c1468723c */ /* 0x040fe200000018ff */
[----:B------:R2:W1:Y:S07]  /*29e0*/  MUFU.TANH R234, R2 ;  /* 0x0000000200ea7308 */ /* 0x00046e0000002400 */
[C---:B------:R-:W-:Y:S01]  /*29f0*/  HMMA.16816.F32 R108, R20.reuse, R46, RZ ;  /* 0x0000002e146c723c */ /* 0x040fe200000018ff */
[----:B------:R-:W-:Y:S07]  /*2a00*/  LDSM.16.M88.4 R44, [R215+0x3800] ;  /* 0x00380000d72c783b */ /* 0x000fee0000000200 */
[----:B---3--:R-:W-:Y:S01]  /*2a10*/  HMMA.16816.F32 R132, R20, R32, RZ ;  /* 0x000000201484723c */ /* 0x008fe200000018ff */
[----:B--2---:R-:W-:-:S04]  /*2a20*/  FMUL.FTZ R2, R48, c[0x0][0x2ec] ;  /* 0x0000bb0030027a20 */ /* 0x004fc80000410000 */
[----:B------:R2:W-:Y:S03]  /*2a30*/  MUFU.TANH R226, R2 ;  /* 0x0000000200e27308 */ /* 0x0005e60000002400 */
[C---:B------:R-:W-:Y:S08]  /*2a40*/  HMMA.16816.F32 R136, R20.reuse, R34, RZ ;  /* 0x000000221488723c */ /* 0x040ff000000018ff */
[----:B------:R-:W-:Y:S01]  /*2a50*/  HMMA.16816.F32 R160, R20, R28, RZ ;  /* 0x0000001c14a0723c */ /* 0x000fe200000018ff */
[----:B--2---:R-:W-:-:S07]  /*2a60*/  FMUL.FTZ R2, R49, c[0x0][0x2ec] ;  /* 0x0000bb0031027a20 */ /* 0x004fce0000410000 */
[C---:B-1----:R-:W-:Y:S01]  /*2a70*/  HMMA.16816.F32 R112, R20.reuse, R24, RZ ;  /* 0x000000181470723c */ /* 0x042fe200000018ff */
[----:B------:R1:W-:Y:S07]  /*2a80*/  MUFU.TANH R225, R2 ;  /* 0x0000000200e17308 */ /* 0x0003ee0000002400 */
[C---:B------:R-:W-:Y:S01]  /*2a90*/  HMMA.16816.F32 R120, R20.reuse, R26, RZ ;  /* 0x0000001a1478723c */ /* 0x040fe200000018ff */
[----:B------:R-:W2:Y:S07]  /*2aa0*/  LDSM.16.M88.4 R24, [R5+0x9800] ;  /* 0x009800000518783b */ /* 0x000eae0000000200 */
[----:B------:R-:W-:Y:S01]  /*2ab0*/  HMMA.16816.F32 R164, R20, R30, RZ ;  /* 0x0000001e14a4723c */ /* 0x000fe200000018ff */
[----:B-1----:R-:W-:-:S04]  /*2ac0*/  FMUL.FTZ R2, R50, c[0x0][0x2ec] ;  /* 0x0000bb0032027a20 */ /* 0x002fc80000410000 */
[----:B------:R1:W-:Y:S03]  /*2ad0*/  MUFU.TANH R124, R2 ;  /* 0x00000002007c7308 */ /* 0x0003e60000002400 */
[----:B------:R-:W-:Y:S01]  /*2ae0*/  HMMA.16816.F32 R28, R12, R40, R144 ;  /* 0x000000280c1c723c */ /* 0x000fe20000001890 */
[----:B-1----:R-:W-:Y:S02]  /*2af0*/  FMUL.FTZ R2, R51, c[0x0][0x2ec] ;  /* 0x0000bb0033027a20 */ /* 0x002fe40000410000 */
[----:B------:R-:W1:Y:S02]  /*2b00*/  LDSM.16.M88.4 R48, [R215+0x3000] ;  /* 0x00300000d730783b */ /* 0x000e640000000200 */
[----:B------:R3:W1:Y:S03]  /*2b10*/  MUFU.TANH R239, R2 ;  /* 0x0000000200ef7308 */ /* 0x0006660000002400 */
[----:B--2---:R-:W-:Y:S01]  /*2b20*/  HMMA.16816.F32 R172, R20, R24, RZ ;  /* 0x0000001814ac723c */ /* 0x004fe200000018ff */
[----:B---3--:R-:W-:-:S07]  /*2b30*/  FMUL.FTZ R2, R68, c[0x0][0x2ec] ;  /* 0x0000bb0044027a20 */ /* 0x008fce0000410000 */
[----:B------:R-:W-:Y:S01]  /*2b40*/  HMMA.16816.F32 R188, R20, R26, RZ ;  /* 0x0000001a14bc723c */ /* 0x000fe200000018ff */
[----:B------:R2:W-:Y:S07]  /*2b50*/  MUFU.TANH R230, R2 ;  /* 0x0000000200e67308 */ /* 0x0005ee0000002400 */
[----:B------:R-:W-:Y:S01]  /*2b60*/  HMMA.16816.F32 R20, R16, R126, R52 ;  /* 0x0000007e1014723c */ /* 0x000fe20000001834 */
[----:B------:R-:W3:Y:S07]  /*2b70*/  LDSM.16.M88.4 R52, [R217+0x3000] ;  /* 0x00300000d934783b */ /* 0x000eee0000000200 */
[----:B------:R-:W-:Y:S01]  /*2b80*/  HMMA.16816.F32 R24, R8, R82, R116 ;  /* 0x000000520818723c */ /* 0x000fe20000001874 */
[----:B--2---:R-:W-:-:S04]  /*2b90*/  FMUL.FTZ R2, R69, c[0x0][0x2ec] ;  /* 0x0000bb0045027a20 */ /* 0x004fc80000410000 */
[----:B------:R2:W-:Y:S03]  /*2ba0*/  MUFU.TANH R229, R2 ;  /* 0x0000000200e57308 */ /* 0x0005e60000002400 */
[----:B-1----:R-:W-:Y:S01]  /*2bb0*/  HMMA.16816.F32 R32, R16, R48, R56 ;  /* 0x000000301020723c */ /* 0x002fe20000001838 */
[----:B------:R-:W1:Y:S07]  /*2bc0*/  LDSM.16.M88.4 R56, [R214+0x3000] ;  /* 0x00300000d638783b */ /* 0x000e6e0000000200 */
[----:B------:R-:W-:Y:S01]  /*2bd0*/  HMMA.16816.F32 R20, R12, R42, R20 ;  /* 0x0000002a0c14723c */ /* 0x000fe20000001814 */
[----:B--2---:R-:W-:-:S07]  /*2be0*/  FMUL.FTZ R2, R70, c[0x0][0x2ec] ;  /* 0x0000bb0046027a20 */ /* 0x004fce0000410000 */
[----:B------:R-:W-:Y:S01]  /*2bf0*/  HMMA.16816.F32 R40, R8, R36, R28 ;  /* 0x000000240828723c */ /* 0x000fe2000000181c */
[----:B------:R2:W-:Y:S07]  /*2c00*/  MUFU.TANH R131, R2 ;  /* 0x0000000200837308 */ /* 0x0005ee0000002400 */
[----:B---3--:R-:W-:Y:S01]  /*2c10*/  HMMA.16816.F32 R28, R12, R52, R32 ;  /* 0x000000340c1c723c */ /* 0x008fe20000001820 */
[----:B------:R-:W3:Y:S07]  /*2c20*/  LDSM.16.M88.4 R32, [R217+0x3800] ;  /* 0x00380000d920783b */ /* 0x000eee0000000200 */
[----:B------:R-:W-:Y:S01]  /*2c30*/  HMMA.16816.F32 R20, R8, R38, R20 ;  /* 0x000000260814723c */ /* 0x000fe20000001814 */
[----:B--2---:R-:W-:-:S04]  /*2c40*/  FMUL.FTZ R2, R71, c[0x0][0x2ec] ;  /* 0x0000bb0047027a20 */ /* 0x004fc80000410000 */
[----:B------:R2:W2:Y:S03]  /*2c50*/  MUFU.TANH R242, R2 ;  /* 0x0000000200f27308 */ /* 0x0004a60000002400 */
[----:B------:R-:W-:Y:S08]  /*2c60*/  HMMA.16816.F32 R68, R16, R44, R88 ;  /* 0x0000002c1044723c */ /* 0x000ff00000001858 */
[----:B-1----:R-:W-:Y:S01]  /*2c70*/  HMMA.16816.F32 R36, R8, R56, R28 ;  /* 0x000000380824723c */ /* 0x002fe2000000181c */
[----:B--2---:R-:W-:-:S04]  /*2c80*/  FMUL.FTZ R2, R76, c[0x0][0x2ec] ;  /* 0x0000bb004c027a20 */ /* 0x004fc80000410000 */
[----:B------:R1:W-:Y:S11]  /*2c90*/  MUFU.TANH R238, R2 ;  /* 0x0000000200ee7308 */ /* 0x0003f60000002400 */
[----:B---3--:R-:W-:Y:S01]  /*2ca0*/  HMMA.16816.F32 R28, R12, R32, R68 ;  /* 0x000000200c1c723c */ /* 0x008fe20000001844 */
[----:B-1----:R-:W-:-:S04]  /*2cb0*/  FMUL.FTZ R2, R77, c[0x0][0x2ec] ;  /* 0x0000bb004d027a20 */ /* 0x002fc80000410000 */
[----:B------:R1:W-:Y:S02]  /*2cc0*/  MUFU.TANH R228, R2 ;  /* 0x0000000200e47308 */ /* 0x0003e40000002400 */
[----:B-1----:R-:W-:-:S06]  /*2cd0*/  FMUL.FTZ R2, R78, c[0x0][0x2ec] ;  /* 0x0000bb004e027a20 */ /* 0x002fcc0000410000 */
[----:B------:R1:W-:Y:S02]  /*2ce0*/  MUFU.TANH R222, R2 ;  /* 0x0000000200de7308 */ /* 0x0003e40000002400 */
[----:B-1----:R-:W-:Y:S02]  /*2cf0*/  FMUL.FTZ R2, R79, c[0x0][0x2ec] ;  /* 0x0000bb004f027a20 */ /* 0x002fe40000410000 */
[----:B------:R-:W-:Y:S01]  /*2d00*/  HMMA.16816.F32 R76, R16, R46, R92 ;  /* 0x0000002e104c723c */ /* 0x000fe2000000185c */
[----:B------:R-:W1:Y:S03]  /*2d10*/  LDSM.16.M88.4 R44, [R215+0x5000] ;  /* 0x00500000d72c783b */ /* 0x000e660000000200 */
[----:B------:R2:W3:Y:S02]  /*2d20*/  MUFU.TANH R233, R2 ;  /* 0x0000000200e97308 */ /* 0x0004e40000002400 */
[----:B--2---:R-:W-:-:S06]  /*2d30*/  FMUL.FTZ R2, R64, c[0x0][0x2ec] ;  /* 0x0000bb0040027a20 */ /* 0x004fcc0000410000 */
[----:B------:R2:W-:Y:S11]  /*2d40*/  MUFU.TANH R227, R2 ;  /* 0x0000000200e37308 */ /* 0x0005f60000002400 */
[----:B------:R-:W-:Y:S01]  /*2d50*/  @!UPT UIADD3 URZ, URZ, URZ, URZ ;  /* 0x0000003f3f3ff290 */ /* 0x000fe2000fffe03f */
[----:B------:R-:W-:Y:S01]  /*2d60*/  HMMA.16816.F32 R32, R12, R34, R76 ;  /* 0x000000220c20723c */ /* 0x000fe2000000184c */
[----:B--2---:R-:W-:-:S07]  /*2d70*/  FMUL.FTZ R2, R65, c[0x0][0x2ec] ;  /* 0x0000bb0041027a20 */ /* 0x004fce0000410000 */
[----:B-1----:R-:W-:Y:S01]  /*2d80*/  HMMA.16816.F32 R68, R16, R44, R112 ;  /* 0x0000002c1044723c */ /* 0x002fe20000001870 */
[----:B------:R1:W2:Y:S02]  /*2d90*/  MUFU.TANH R224, R2 ;  /* 0x0000000200e07308 */ /* 0x0002a40000002400 */
[----:B-1----:R-:W-:-:S06]  /*2da0*/  FMUL.FTZ R2, R66, c[0x0][0x2ec] ;  /* 0x0000bb0042027a20 */ /* 0x002fcc0000410000 */
[----:B------:R1:W-:Y:S02]  /*2db0*/  MUFU.TANH R213, R2 ;  /* 0x0000000200d57308 */ /* 0x0003e40000002400 */
[----:B-1----:R-:W-:Y:S02]  /*2dc0*/  FMUL.FTZ R2, R67, c[0x0][0x2ec] ;  /* 0x0000bb0043027a20 */ /* 0x002fe40000410000 */
[----:B------:R-:W-:Y:S01]  /*2dd0*/  HMMA.16816.F32 R64, R16, R50, R72 ;  /* 0x000000321040723c */ /* 0x000fe20000001848 */
[----:B------:R-:W-:Y:S03]  /*2de0*/  LDSM.16.M88.4 R48, [R215+0x4800] ;  /* 0x00480000d730783b */ /* 0x000fe60000000200 */
[----:B------:R1:W1:Y:S02]  /*2df0*/  MUFU.TANH R241, R2 ;  /* 0x0000000200f17308 */ /* 0x0002640000002400 */
[----:B-1----:R-:W-:-:S06]  /*2e00*/  FMUL.FTZ R2, R60, c[0x0][0x2ec] ;  /* 0x0000bb003c027a20 */ /* 0x002fcc0000410000 */
[----:B------:R1:W1:Y:S02]  /*2e10*/  MUFU.TANH R232, R2 ;  /* 0x0000000200e87308 */ /* 0x0002640000002400 */
[----:B-1----:R-:W-:-:S06]  /*2e20*/  FMUL.FTZ R2, R61, c[0x0][0x2ec] ;  /* 0x0000bb003d027a20 */ /* 0x002fcc0000410000 */
[----:B------:R1:W-:Y:S02]  /*2e30*/  MUFU.TANH R223, R2 ;  /* 0x0000000200df7308 */ /* 0x0003e40000002400 */
        /* <DEDUP_REMOVED lines=8> */
[C---:B-1----:R-:W-:Y:S05]  /*2ec0*/  HMMA.16816.F32 R72, R16.reuse, R60, R96 ;  /* 0x0000003c1048723c */ /* 0x042fea0000001860 */
[----:B------:R1:W-:Y:S03]  /*2ed0*/  MUFU.TANH R209, R2 ;  /* 0x0000000200d17308 */ /* 0x0003e60000002400 */
[C---:B------:R-:W-:Y:S08]  /*2ee0*/  HMMA.16816.F32 R80, R16.reuse, R62, R100 ;  /* 0x0000003e1050723c */ /* 0x040ff00000001864 */
[----:B------:R-:W-:Y:S01]  /*2ef0*/  HMMA.16816.F32 R60, R16, R48, R104 ;  /* 0x00000030103c723c */ /* 0x000fe20000001868 */
[----:B-1----:R-:W-:-:S04]  /*2f00*/  FMUL.FTZ R2, R86, c[0x0][0x2ec] ;  /* 0x0000bb0056027a20 */ /* 0x002fc80000410000 */
[----:B------:R1:W2:Y:S02]  /*2f10*/  MUFU.TANH R145, R2 ;  /* 0x0000000200917308 */ /* 0x0002a40000002400 */
[----:B-1----:R-:W-:Y:S02]  /*2f20*/  FMUL.FTZ R2, R87, c[0x0][0x2ec] ;  /* 0x0000bb0057027a20 */ /* 0x002fe40000410000 */
[----:B------:R-:W-:Y:S01]  /*2f30*/  HMMA.16816.F32 R84, R16, R46, R120 ;  /* 0x0000002e1054723c */ /* 0x000fe20000001878 */
[----:B------:R-:W-:Y:S03]  /*2f40*/  LDSM.16.M88.4 R44, [R214+0x4000] ;  /* 0x00400000d62c783b */ /* 0x000fe60000000200 */
[----:B------:R1:W-:Y:S02]  /*2f50*/  MUFU.TANH R208, R2 ;  /* 0x0000000200d07308 */ /* 0x0003e40000002400 */
[----:B-1----:R-:W-:-:S06]  /*2f60*/  FMUL.FTZ R2, R24, c[0x0][0x2ec] ;  /* 0x0000bb0018027a20 */ /* 0x002fcc0000410000 */
[----:B------:R1:W1:Y:S02]  /*2f70*/  MUFU.TANH R144, R2 ;  /* 0x0000000200907308 */ /* 0x0002640000002400 */
[----:B-1----:R-:W-:-:S06]  /*2f80*/  FMUL.FTZ R2, R25, c[0x0][0x2ec] ;  /* 0x0000bb0019027a20 */ /* 0x002fcc0000410000 */
[----:B------:R1:W-:Y:S02]  /*2f90*/  MUFU.TANH R206, R2 ;  /* 0x0000000200ce7308 */ /* 0x0003e40000002400 */
[----:B-1----:R-:W-:-:S06]  /*2fa0*/  FMUL.FTZ R2, R26, c[0x0][0x2ec] ;  /* 0x0000bb001a027a20 */ /* 0x002fcc0000410000 */
[----:B------:R1:W1:Y:S02]  /*2fb0*/  MUFU.TANH R146, R2 ;  /* 0x0000000200927308 */ /* 0x0002640000002400 */
[----:B-1----:R-:W-:Y:S02]  /*2fc0*/  FMUL.FTZ R2, R27, c[0x0][0x2ec] ;  /* 0x0000bb001b027a20 */ /* 0x002fe40000410000 */
[----:B------:R-:W-:Y:S01]  /*2fd0*/  HMMA.16816.F32 R24, R12, R54, R64 ;  /* 0x000000360c18723c */ /* 0x000fe20000001840 */
[----:B------:R-:W1:Y:S03]  /*2fe0*/  LDSM.16.M88.4 R52, [R214+0x3800] ;  /* 0x00380000d634783b */ /* 0x000e660000000200 */
[----:B------:R2:W-:Y:S04]  /*2ff0*/  MUFU.TANH R147, R2 ;  /* 0x0000000200937308 */ /* 0x0005e80000002400 */
[----:B------:R-:W-:Y:S01]  /*3000*/  HMMA.16816.F32 R64, R16, R50, R108 ;  /* 0x000000321040723c */ /* 0x000fe2000000186c */
[----:B------:R-:W3:Y:S01]  /*3010*/  LDSM.16.M88.4 R48, [R215+0x6000] ;  /* 0x00600000d730783b */ /* 0x000ee20000000200 */
[----:B--2---:R-:W-:-:S04]  /*3020*/  FMUL.FTZ R2, R40, c[0x0][0x2ec] ;  /* 0x0000bb0028027a20 */ /* 0x004fc80000410000 */
[----:B------:R2:W-:Y:S02]  /*3030*/  MUFU.TANH R204, R2 ;  /* 0x0000000200cc7308 */ /* 0x0005e40000002400 */
[----:B--2---:R-:W-:Y:S01]  /*3040*/  FMUL.FTZ R2, R41, c[0x0][0x2ec] ;  /* 0x0000bb0029027a20 */ /* 0x004fe20000410000 */
[C---:B-1----:R-:W-:Y:S05]  /*3050*/  HMMA.16816.F32 R28, R8.reuse, R52, R28 ;  /* 0x00000034081c723c */ /* 0x042fea000000181c */
[----:B------:R1:W-:Y:S03]  /*3060*/  MUFU.TANH R205, R2 ;  /* 0x0000000200cd7308 */ /* 0x0003e60000002400 */
[----:B------:R-:W-:Y:S01]  /*3070*/  HMMA.16816.F32 R32, R8, R54, R32 ;  /* 0x000000360820723c */ /* 0x000fe20000001820 */
[----:B------:R-:W-:Y:S07]  /*3080*/  LDSM.16.M88.4 R52, [R215+0x7000] ;  /* 0x00700000d734783b */ /* 0x000fee0000000200 */
[----:B---3--:R-:W-:Y:S01]  /*3090*/  HMMA.16816.F32 R92, R16, R50, R148 ;  /* 0x00000032105c723c */ /* 0x008fe20000001894 */
[----:B-1----:R-:W-:-:S04]  /*30a0*/  FMUL.FTZ R2, R42, c[0x0][0x2ec] ;  /* 0x0000bb002a027a20 */ /* 0x002fc80000410000 */
[----:B------:R1:W2:Y:S02]  /*30b0*/  MUFU.TANH R203, R2 ;  /* 0x0000000200cb7308 */ /* 0x0002a40000002400 */
[----:B-1----:R-:W-:Y:S02]  /*30c0*/  FMUL.FTZ R2, R43, c[0x0][0x2ec] ;  /* 0x0000bb002b027a20 */ /* 0x002fe40000410000 */
[----:B------:R-:W1:Y:S04]  /*30d0*/  LDSM.16.M88.4 R40, [R215+0x5800] ;  /* 0x00580000d728783b */ /* 0x000e680000000200 */
[----:B------:R3:W1:Y:S02]  /*30e0*/  MUFU.TANH R202, R2 ;  /* 0x0000000200ca7308 */ /* 0x0006640000002400 */
[----:B---3--:R-:W-:-:S06]  /*30f0*/  FMUL.FTZ R2, R20, c[0x0][0x2ec] ;  /* 0x0000bb0014027a20 */ /* 0x008fcc0000410000 */
[----:B------:R3:W1:Y:S02]  /*3100*/  MUFU.TANH R200, R2 ;  /* 0x0000000200c87308 */ /* 0x0006640000002400 */
[----:B---3--:R-:W-:Y:S01]  /*3110*/  FMUL.FTZ R2, R21, c[0x0][0x2ec] ;  /* 0x0000bb0015027a20 */ /* 0x008fe20000410000 */
[C---:B-1----:R-:W-:Y:S05]  /*3120*/  HMMA.16816.F32 R76, R16.reuse, R40, R132 ;  /* 0x00000028104c723c */ /* 0x042fea0000001884 */
[----:B------:R1:W-:Y:S03]  /*3130*/  MUFU.TANH R201, R2 ;  /* 0x0000000200c97308 */ /* 0x0003e60000002400 */
[----:B------:R-:W-:Y:S01]  /*3140*/  HMMA.16816.F32 R88, R16, R42, R136 ;  /* 0x0000002a1058723c */ /* 0x000fe20000001888 */
[----:B------:R-:W-:Y:S01]  /*3150*/  LDSM.16.M88.4 R40, [R217+0x4800] ;  /* 0x00480000d928783b */ /* 0x000fe20000000200 */
[----:B-1----:R-:W-:-:S04]  /*3160*/  FMUL.FTZ R2, R22, c[0x0][0x2ec] ;  /* 0x0000bb0016027a20 */ /* 0x002fc80000410000 */
[----:B------:R1:W3:Y:S02]  /*3170*/  MUFU.TANH R198, R2 ;  /* 0x0000000200c67308 */ /* 0x0002e40000002400 */
        /* <DEDUP_REMOVED lines=8> */
[----:B------:R1:W-:Y:S03]  /*3200*/  MUFU.TANH R196, R2 ;  /* 0x0000000200c47308 */ /* 0x0003e60000002400 */
[----:B------:R-:W-:Y:S01]  /*3210*/  HMMA.16816.F32 R72, R16, R48, R140 ;  /* 0x000000301048723c */ /* 0x000fe2000000188c */
[----:B------:R-:W-:Y:S01]  /*3220*/  LDSM.16.M88.4 R48, [R214+0x4800] ;  /* 0x00480000d630783b */ /* 0x000fe20000000200 */
[----:B-1----:R-:W-:-:S04]  /*3230*/  FMUL.FTZ R2, R38, c[0x0][0x2ec] ;  /* 0x0000bb0026027a20 */ /* 0x002fc80000410000 */
[----:B------:R1:W2:Y:S10]  /*3240*/  MUFU.TANH R193, R2 ;  /* 0x0000000200c17308 */ /* 0x0002b40000002400 */
[----:B------:R-:W-:Y:S01]  /*3250*/  HMMA.16816.F32 R24, R8, R44, R24 ;  /* 0x0000002c0818723c */ /* 0x000fe20000001818 */
[----:B-1----:R-:W-:-:S02]  /*3260*/  FMUL.FTZ R2, R39, c[0x0][0x2ec] ;  /* 0x0000bb0027027a20 */ /* 0x002fc40000410000 */
[----:B------:R-:W1:Y:S02]  /*3270*/  LDSM.16.M88.4 R36, [R215+0x6800] ;  /* 0x00680000d724783b */ /* 0x000e640000000200 */
[----:B------:R2:W1:Y:S11]  /*3280*/  MUFU.TANH R192, R2 ;  /* 0x0000000200c07308 */ /* 0x0004760000002400 */
[----:B------:R-:W-:Y:S08]  /*3290*/  @!UPT UIADD3 URZ, URZ, URZ, URZ ;  /* 0x0000003f3f3ff290 */ /* 0x000ff0000fffe03f */
[----:B------:R-:W-:-:S04]  /*32a0*/  FMUL.FTZ R3, R24, c[0x0][0x2ec] ;  /* 0x0000bb0018037a20 */ /* 0x000fc80000410000 */
[----:B------:R3:W-:Y:S01]  /*32b0*/  MUFU.TANH R171, R3 ;  /* 0x0000000300ab7308 */ /* 0x0007e20000002400 */
[----:B--2---:R-:W-:-:S07]  /*32c0*/  FMUL.FTZ R2, R20, c[0x0][0x2ec] ;  /* 0x0000bb0014027a20 */ /* 0x004fce0000410000 */
[----:B------:R2:W1:Y:S01]  /*32d0*/  MUFU.TANH R186, R2 ;  /* 0x0000000200ba7308 */ /* 0x0004620000002400 */
[----:B---3--:R-:W-:-:S07]  /*32e0*/  FMUL.FTZ R3, R25, c[0x0][0x2ec] ;  /* 0x0000bb0019037a20 */ /* 0x008fce0000410000 */
[----:B------:R-:W-:Y:S01]  /*32f0*/  MUFU.TANH R170, R3 ;  /* 0x0000000300aa7308 */ /* 0x000fe20000002400 */
[----:B--2---:R-:W-:Y:S01]  /*3300*/  FMUL.FTZ R2, R21, c[0x0][0x2ec] ;  /* 0x0000bb0015027a20 */ /* 0x004fe20000410000 */
[----:B-1----:R-:W-:Y:S06]  /*3310*/  HMMA.16816.F32 R96, R16, R36, R152 ;  /* 0x000000241060723c */ /* 0x002fec0000001898 */
[----:B------:R1:W-:Y:S02]  /*3320*/  MUFU.TANH R187, R2 ;  /* 0x0000000200bb7308 */ /* 0x0003e40000002400 */
[----:B-1----:R-:W-:-:S06]  /*3330*/  FMUL.FTZ R2, R22, c[0x0][0x2ec] ;  /* 0x0000bb0016027a20 */ /* 0x002fcc0000410000 */
[----:B------:R1:W2:Y:S02]  /*3340*/  MUFU.TANH R184, R2 ;  /* 0x0000000200b87308 */ /* 0x0002a40000002400 */
[----:B-1----:R-:W-:Y:S02]  /*3350*/  FMUL.FTZ R2, R23, c[0x0][0x2ec] ;  /* 0x0000bb0017027a20 */ /* 0x002fe40000410000 */
[----:B------:R-:W-:Y:S01]  /*3360*/  HMMA.16816.F32 R20, R12, R58, R80 ;  /* 0x0000003a0c14723c */ /* 0x000fe20000001850 */
[----:B------:R-:W1:Y:S03]  /*3370*/  LDSM.16.M88.4 R56, [R215+0x7800] ;  /* 0x00780000d738783b */ /* 0x000e660000000200 */
[----:B------:R3:W-:Y:S04]  /*3380*/  MUFU.TANH R185, R2 ;  /* 0x0000000200b97308 */ /* 0x0007e80000002400 */
[----:B------:R-:W-:Y:S01]  /*3390*/  HMMA.16816.F32 R80, R16, R38, R156 ;  /* 0x000000261050723c */ /* 0x000fe2000000189c */
[----:B------:R-:W-:Y:S01]  /*33a0*/  LDSM.16.M88.4 R36, [R214+0x5000] ;  /* 0x00500000d624783b */ /* 0x000fe20000000200 */
[----:B---3--:R-:W-:-:S04]  /*33b0*/  FMUL.FTZ R2, R28, c[0x0][0x2ec] ;  /* 0x0000bb001c027a20 */ /* 0x008fc80000410000 */
[----:B------:R3:W1:Y:S02]  /*33c0*/  MUFU.TANH R183, R2 ;  /* 0x0000000200b77308 */ /* 0x0006640000002400 */
[----:B---3--:R-:W-:-:S06]  /*33d0*/  FMUL.FTZ R2, R29, c[0x0][0x2ec] ;  /* 0x0000bb001d027a20 */ /* 0x008fcc0000410000 */
[----:B------:R3:W-:Y:S02]  /*33e0*/  MUFU.TANH R182, R2 ;  /* 0x0000000200b67308 */ /* 0x0007e40000002400 */
[----:B---3--:R-:W-:-:S06]  /*33f0*/  FMUL.FTZ R2, R30, c[0x0][0x2ec] ;  /* 0x0000bb001e027a20 */ /* 0x008fcc0000410000 */
[----:B------:R3:W1:Y:S02]  /*3400*/  MUFU.TANH R180, R2 ;  /* 0x0000000200b47308 */ /* 0x0006640000002400 */
[----:B---3--:R-:W-:Y:S02]  /*3410*/  FMUL.FTZ R2, R31, c[0x0][0x2ec] ;  /* 0x0000bb001f027a20 */ /* 0x008fe40000410000 */
[----:B------:R-:W-:Y:S04]  /*3420*/  HMMA.16816.F32 R28, R8, R46, R20 ;  /* 0x0000002e081c723c */ /* 0x000fe80000001814 */
[----:B------:R3:W1:Y:S04]  /*3430*/  MUFU.TANH R181, R2 ;  /* 0x0000000200b57308 */ /* 0x0006680000002400 */
[----:B------:R-:W-:Y:S01]  /*3440*/  HMMA.16816.F32 R44, R12, R42, R64 ;  /* 0x0000002a0c2c723c */ /* 0x000fe20000001840 */
[----:B---3--:R-:W-:-:S04]  /*3450*/  FMUL.FTZ R2, R32, c[0x0][0x2ec] ;  /* 0x0000bb0020027a20 */ /* 0x008fc80000410000 */
[----:B------:R3:W-:Y:S11]  /*3460*/  MUFU.TANH R179, R2 ;  /* 0x0000000200b37308 */ /* 0x0007f60000002400 */
[----:B------:R-:W-:-:S02]  /*3470*/  FMUL.FTZ R22, R28, c[0x0][0x2ec] ;  /* 0x0000bb001c167a20 */ /* 0x000fc40000410000 */
[----:B------:R-:W-:Y:S02]  /*3480*/  FMUL.FTZ R31, R31, c[0x0][0x2ec] ;  /* 0x0000bb001f1f7a20 */ /* 0x000fe40000410000 */
[----:B------:R-:W-:Y:S02]  /*3490*/  FMUL.FTZ R24, R29, c[0x0][0x2ec] ;  /* 0x0000bb001d187a20 */ /* 0x000fe40000410000 */
[----:B------:R-:W-:Y:S01]  /*34a0*/  MUFU.TANH R156, R31 ;  /* 0x0000001f009c7308 */ /* 0x000fe20000002400 */
[----:B---3--:R-:W-:-:S07]  /*34b0*/  FMUL.FTZ R2, R33, c[0x0][0x2ec] ;  /* 0x0000bb0021027a20 */ /* 0x008fce0000410000 */
[----:B------:R-:W-:Y:S08]  /*34c0*/  MUFU.TANH R66, R24 ;  /* 0x0000001800427308 */ /* 0x000ff00000002400 */
[----:B------:R3:W1:Y:S02]  /*34d0*/  MUFU.TANH R178, R2 ;  /* 0x0000000200b27308 */ /* 0x0006640000002400 */
[----:B---3--:R-:W-:-:S06]  /*34e0*/  FMUL.FTZ R2, R34, c[0x0][0x2ec] ;  /* 0x0000bb0022027a20 */ /* 0x008fcc0000410000 */
[----:B------:R3:W-:Y:S02]  /*34f0*/  MUFU.TANH R176, R2 ;  /* 0x0000000200b07308 */ /* 0x0007e40000002400 */
[----:B---3--:R-:W-:Y:S02]  /*3500*/  FMUL.FTZ R2, R35, c[0x0][0x2ec] ;  /* 0x0000bb0023027a20 */ /* 0x008fe40000410000 */
[----:B------:R-:W-:Y:S01]  /*3510*/  HMMA.16816.F32 R32, R12, R40, R60 ;  /* 0x000000280c20723c */ /* 0x000fe2000000183c */
[----:B------:R-:W3:Y:S03]  /*3520*/  LDSM.16.M88.4 R40, [R217+0x5000] ;  /* 0x00500000d928783b */ /* 0x000ee60000000200 */
[----:B------:R2:W-:Y:S04]  /*3530*/  MUFU.TANH R177, R2 ;  /* 0x0000000200b17308 */ /* 0x0005e80000002400 */
[----:B-1----:R-:W-:Y:S01]  /*3540*/  HMMA.16816.F32 R60, R16, R56, R172 ;  /* 0x00000038103c723c */ /* 0x002fe200000018ac */
[----:B--2---:R-:W-:-:S05]  /*3550*/  LOP3.LUT R2, R130, 0xffffffe0, RZ, 0xc0, !PT ;  /* 0xffffffe082027812 */ /* 0x004fca00078ec0ff */
[C---:B------:R-:W-:Y:S02]  /*3560*/  IMAD.IADD R2, R168.reuse, 0x1, -R2 ;  /* 0x00000001a8027824 */ /* 0x040fe400078e0a02 */
[----:B------:R-:W-:-:S03]  /*3570*/  IMAD.SHL.U32 R168, R168, 0x2, RZ ;  /* 0x00000002a8a87824 */ /* 0x000fc600078e00ff */
[----:B------:R-:W-:-:S04]  /*3580*/  SHF.R.S32.HI R5, RZ, 0x1f, R2 ;  /* 0x0000001fff057819 */ /* 0x000fc80000011402 */
[----:B------:R-:W-:Y:S01]  /*3590*/  LEA.HI R2, R5, R2, RZ, 0x2 ;  /* 0x0000000205027211 */ /* 0x000fe200078f10ff */
[----:B------:R-:W-:-:S03]  /*35a0*/  FMUL.FTZ R5, R26, c[0x0][0x2ec] ;  /* 0x0000bb001a057a20 */ /* 0x000fc60000410000 */
[----:B------:R-:W-:Y:S01]  /*35b0*/  SHF.R.S32.HI R7, RZ, 0x2, R2 ;  /* 0x00000002ff077819 */ /* 0x000fe20000011402 */
[----:B------:R1:W-:Y:S01]  /*35c0*/  MUFU.TANH R67, R5 ;  /* 0x0000000500437308 */ /* 0x0003e20000002400 */
[----:B------:R-:W-:Y:S02]  /*35d0*/  IADD3 R2, R207, -0x1, RZ ;  /* 0xffffffffcf027810 */ /* 0x000fe40007ffe0ff */
[----:B------:R-:W-:Y:S01]  /*35e0*/  IADD3 R3, R6, 0x1, R7 ;  /* 0x0000000106037810 */ /* 0x000fe20007ffe007 */
[----:B------:R2:W-:Y:S01]  /*35f0*/  STL [R1+0x30], R7 ;  /* 0x0000300701007387 */ /* 0x0005e20000100800 */
[C---:B------:R-:W-:Y:S01]  /*3600*/  ISETP.GT.AND P0, PT, R2.reuse, R252, PT ;  /* 0x000000fc0200720c */ /* 0x040fe20003f04270 */
[----:B------:R-:W-:Y:S01]  /*3610*/  IMAD.SHL.U32 R64, R2, 0x100, RZ ;  /* 0x0000010002407824 */ /* 0x000fe200078e00ff */
[----:B------:R-:W-:Y:S01]  /*3620*/  IADD3 R3, R128, -c[0x0][0x214], R3 ;  /* 0x8000850080037a10 */ /* 0x000fe20007ffe003 */
[----:B------:R-:W-:Y:S02]  /*3630*/  FMUL.FTZ R6, R27, c[0x0][0x2ec] ;  /* 0x0000bb001b067a20 */ /* 0x000fe40000410000 */
[----:B---3--:R-:W-:Y:S01]  /*3640*/  HMMA.16816.F32 R24, R12, R40, R68 ;  /* 0x000000280c18723c */ /* 0x008fe20000001844 */
[----:B------:R-:W-:Y:S01]  /*3650*/  IADD3 R20, R3, c[0x0][0x2e8], RZ ;  /* 0x0000ba0003147a10 */ /* 0x000fe20007ffe0ff */
[----:B------:R3:W2:Y:S01]  /*3660*/  MUFU.TANH R169, R6 ;  /* 0x0000000600a97308 */ /* 0x0006a20000002400 */
[----:B------:R-:W-:-:S02]  /*3670*/  LOP3.LUT R2, R64, 0x6, R168, 0xf8, !PT ;  /* 0x0000000640027812 */ /* 0x000fc400078ef8a8 */
[C---:B------:R-:W-:Y:S02]  /*3680*/  IADD3 R21, R20.reuse, 0x8, RZ ;  /* 0x0000000814157810 */ /* 0x040fe40007ffe0ff */
[----:B-1----:R-:W-:Y:S01]  /*3690*/  SHF.R.S32.HI R5, RZ, 0x1f, R130 ;  /* 0x0000001fff057819 */ /* 0x002fe20000011482 */
[----:B------:R-:W-:Y:S02]  /*36a0*/  HMMA.16816.F32 R68, R16, R52, R160 ;  /* 0x000000341044723c */ /* 0x000fe400000018a0 */
[----:B------:R1:W1:Y:S01]  /*36b0*/  MUFU.TANH R168, R22 ;  /* 0x0000001600a87308 */ /* 0x0002620000002400 */
[----:B------:R-:W-:Y:S02]  /*36c0*/  LEA.HI R3, R5, R129, RZ, 0x2 ;  /* 0x0000008105037211 */ /* 0x000fe400078f10ff */
[----:B------:R-:W-:-:S03]  /*36d0*/  IMNMX R5, R20, R128, PT ;  /* 0x0000008014057217 */ /* 0x000fc60003800200 */
[----:B------:R-:W-:Y:S01]  /*36e0*/  HMMA.16816.F32 R52, R16, R54, R164 ;  /* 0x000000361034723c */ /* 0x000fe200000018a4 */
[----:B---3--:R-:W-:Y:S02]  /*36f0*/  LOP3.LUT R6, R2, 0x1, RZ, 0xfc, !PT ;  /* 0x0000000102067812 */ /* 0x008fe400078efcff */
[----:B--2---:R-:W-:Y:S02]  /*3700*/  LOP3.LUT R7, R3, 0xfffffffc, RZ, 0xc0, !PT ;  /* 0xfffffffc03077812 */ /* 0x004fe400078ec0ff */
[----:B------:R-:W-:Y:S02]  /*3710*/  IMNMX R3, R21, R128, PT ;  /* 0x0000008015037217 */ /* 0x000fe40003800200 */
[C---:B------:R-:W-:Y:S01]  /*3720*/  ISETP.GE.AND P5, PT, R6.reuse, R5, PT ;  /* 0x000000050600720c */ /* 0x040fe20003fa6270 */
[----:B------:R-:W-:Y:S01]  /*3730*/  IMAD.IADD R7, R129, 0x1, -R7 ;  /* 0x0000000181077824 */ /* 0x000fe200078e0a07 */
[----:B-1----:R-:W-:Y:S01]  /*3740*/  HMMA.16816.F32 R20, R8, R48, R32 ;  /* 0x000000300814723c */ /* 0x002fe20000001820 */
[----:B------:R-:W-:-:S02]  /*3750*/  ISETP.GE.AND P2, PT, R6, R3, PT ;  /* 0x000000030600720c */ /* 0x000fc40003f46270 */
[----:B------:R-:W-:Y:S01]  /*3760*/  LOP3.LUT R6, R2, 0x9, RZ, 0xfc, !PT ;  /* 0x0000000902067812 */ /* 0x000fe200078efcff */
[----:B------:R1:W-:Y:S01]  /*3770*/  STL [R1+0x34], R7 ;  /* 0x0000340701007387 */ /* 0x0003e20000100800 */
[----:B----4-:R-:W-:Y:S02]  /*3780*/  FSEL R104, R246, -INF , !P2 ;  /* 0xff800000f6687808 */ /* 0x010fe40005000000 */
[----:B------:R-:W-:Y:S01]  /*3790*/  FSEL R106, R247, -INF , !P5 ;  /* 0xff800000f76a7808 */ /* 0x000fe20006800000 */
[----:B------:R-:W-:Y:S01]  /*37a0*/  HMMA.16816.F32 R32, R12, R42, R84 ;  /* 0x0000002a0c20723c */ /* 0x000fe20000001854 */
[-C--:B------:R-:W-:Y:S01]  /*37b0*/  ISETP.GE.AND P1, PT, R2, R3.reuse, PT ;  /* 0x000000030200720c */ /* 0x080fe20003f26270 */
[----:B------:R-:W-:Y:S01]  /*37c0*/  LDSM.16.M88.4 R40, [R217+0x6000] ;  /* 0x00600000d928783b */ /* 0x000fe20000000200 */
[----:B------:R-:W-:Y:S02]  /*37d0*/  ISETP.GE.AND P5, PT, R6, R3, PT ;  /* 0x000000030600720c */ /* 0x000fe40003fa6270 */
[----:B------:R-:W-:-:S02]  /*37e0*/  FSEL R108, R245, -INF , !P1 ;  /* 0xff800000f56c7808 */ /* 0x000fc40004800000 */
[----:B-----5:R-:W-:Y:S01]  /*37f0*/  FSEL R111, R240, -INF , !P5 ;  /* 0xff800000f06f7808 */ /* 0x020fe20006800000 */
[----:B------:R-:W-:Y:S01]  /*3800*/  HMMA.16816.F32 R16, R16, R58, R188 ;  /* 0x0000003a1010723c */ /* 0x000fe200000018bc */
[----:B------:R-:W-:Y:S02]  /*3810*/  ISETP.GE.AND P1, PT, R6, R5, PT ;  /* 0x000000050600720c */ /* 0x000fe40003f26270 */
[----:B------:R-:W-:Y:S02]  /*3820*/  LOP3.LUT R6, R2, 0x11, RZ, 0xfc, !PT ;  /* 0x0000001102067812 */ /* 0x000fe400078efcff */
[----:B------:R-:W-:Y:S02]  /*3830*/  FSEL R109, R243, -INF , !P1 ;  /* 0xff800000f36d7808 */ /* 0x000fe40004800000 */
[----:B------:R-:W-:Y:S01]  /*3840*/  ISETP.GE.AND P1, PT, R6, R3, PT ;  /* 0x000000030600720c */ /* 0x000fe20003f26270 */
[----:B------:R-:W-:Y:S02]  /*3850*/  FMUL.FTZ R21, R21, c[0x0][0x2ec] ;  /* 0x0000bb0015157a20 */ /* 0x000fe40000410000 */
[----:B------:R-:W-:Y:S01]  /*3860*/  FMUL.FTZ R23, R23, c[0x0][0x2ec] ;  /* 0x0000bb0017177a20 */ /* 0x000fe20000410000 */
[----:B------:R-:W-:Y:S01]  /*3870*/  FSEL R117, R234, -INF , !P1 ;  /* 0xff800000ea757808 */ /* 0x000fe20004800000 */
[----:B------:R-:W-:Y:S01]  /*3880*/  MUFU.TANH R135, R21 ;  /* 0x0000001500877308 */ /* 0x000fe20000002400 */
[----:B-1----:R-:W-:-:S02]  /*3890*/  LOP3.LUT R7, R2, 0x8, RZ, 0xfc, !PT ;  /* 0x0000000802077812 */ /* 0x002fc400078efcff */
[----:B------:R-:W-:Y:S02]  /*38a0*/  IADD3 R234, R217, 0x1800, RZ ;  /* 0x00001800d9ea7810 */ /* 0x000fe40007ffe0ff */
[C---:B------:R-:W-:Y:S02]  /*38b0*/  ISETP.GE.AND P4, PT, R7.reuse, R5, PT ;  /* 0x000000050700720c */ /* 0x040fe40003f86270 */
[----:B------:R-:W-:Y:S01]  /*38c0*/  ISETP.GE.AND P3, PT, R7, R3, PT ;  /* 0x000000030700720c */ /* 0x000fe20003f66270 */
[----:B------:R-:W-:Y:S01]  /*38d0*/  FMUL.FTZ R7, R30, c[0x0][0x2ec] ;  /* 0x0000bb001e077a20 */ /* 0x000fe20000410000 */
[----:B------:R-:W-:Y:S01]  /*38e0*/  FSEL R110, R244, -INF , !P4 ;  /* 0xff800000f46e7808 */ /* 0x000fe20006000000 */
[----:B------:R-:W-:Y:S01]  /*38f0*/  HMMA.16816.F32 R28, R8, R50, R44 ;  /* 0x00000032081c723c */ /* 0x000fe2000000182c */
[----:B------:R-:W1:Y:S01]  /*3900*/  LDSM.16.M88.4 R48, [R217+0x5800] ;  /* 0x00580000d930783b */ /* 0x000e620000000200 */
[----:B------:R2:W3:Y:S01]  /*3910*/  MUFU.TANH R65, R7 ;  /* 0x0000000700417308 */ /* 0x0004e20000002400 */
[----:B------:R-:W-:-:S02]  /*3920*/  FSEL R113, R236, -INF , !P3 ;  /* 0xff800000ec717808 */ /* 0x000fc40005800000 */
[----:B------:R-:W4:Y:S01]  /*3930*/  LDSM.16.M88.4 R44, [R214+0x5800] ;  /* 0x00580000d62c783b */ /* 0x000f220000000200 */
[----:B------:R-:W-:Y:S02]  /*3940*/  ISETP.GE.AND P3, PT, R6, R5, PT ;  /* 0x000000050600720c */ /* 0x000fe40003f66270 */
[----:B------:R-:W-:Y:S02]  /*3950*/  LOP3.LUT R6, R2, 0x19, RZ, 0xfc, !PT ;  /* 0x0000001902067812 */ /* 0x000fe400078efcff */
[----:B------:R-:W-:Y:S01]  /*3960*/  FSEL R114, R231, -INF , !P3 ;  /* 0xff800000e7727808 */ /* 0x000fe20005800000 */
[----:B------:R-:W-:Y:S01]  /*3970*/  MUFU.TANH R134, R23 ;  /* 0x0000001700867308 */ /* 0x000fe20000002400 */
[----:B------:R-:W-:Y:S02]  /*3980*/  ISETP.GE.AND P3, PT, R6, R3, PT ;  /* 0x000000030600720c */ /* 0x000fe40003f66270 */
[----:B------:R-:W-:Y:S02]  /*3990*/  IADD3 R236, R217, 0x800, RZ ;  /* 0x00000800d9ec7810 */ /* 0x000fe40007ffe0ff */
[----:B------:R-:W-:-:S02]  /*39a0*/  FSEL R119, R239, -INF , !P3 ;  /* 0xff800000ef777808 */ /* 0x000fc40005800000 */
[----:B--2---:R-:W-:Y:S02]  /*39b0*/  LOP3.LUT R7, R2, 0x10, RZ, 0xfc, !PT ;  /* 0x0000001002077812 */ /* 0x004fe400078efcff */
[----:B------:R-:W-:Y:S02]  /*39c0*/  IADD3 R231, R217, 0x3000, RZ ;  /* 0x00003000d9e77810 */ /* 0x000fe40007ffe0ff */
[C---:B------:R-:W-:Y:S02]  /*39d0*/  ISETP.GE.AND P2, PT, R7.reuse, R5, PT ;  /* 0x000000050700720c */ /* 0x040fe40003f46270 */
[----:B------:R-:W-:Y:S01]  /*39e0*/  ISETP.GE.AND P4, PT, R7, R3, PT ;  /* 0x000000030700720c */ /* 0x000fe20003f86270 */
[----:B------:R-:W-:Y:S01]  /*39f0*/  FMUL.FTZ R7, R20, c[0x0][0x2ec] ;  /* 0x0000bb0014077a20 */ /* 0x000fe20000410000 */
[----:B------:R-:W-:Y:S01]  /*3a00*/  FSEL R112, R235, -INF , !P2 ;  /* 0xff800000eb707808 */ /* 0x000fe20005000000 */
[----:B------:R-:W-:Y:S01]  /*3a10*/  FMUL.FTZ R28, R28, c[0x0][0x2ec] ;  /* 0x0000bb001c1c7a20 */ /* 0x000fe20000410000 */
[----:B------:R-:W-:Y:S01]  /*3a20*/  FSEL R118, R125, -INF , !P4 ;  /* 0xff8000007d767808 */ /* 0x000fe20006000000 */
[----:B------:R2:W5:Y:S01]  /*3a30*/  MUFU.TANH R154, R7 ;  /* 0x00000007009a7308 */ /* 0x0005620000002400 */
[----:B------:R-:W-:Y:S01]  /*3a40*/  FMUL.FTZ R31, R31, c[0x0][0x2ec] ;  /* 0x0000bb001f1f7a20 */ /* 0x000fe20000410000 */
[----:B------:R-:W-:-:S02]  /*3a50*/  ISETP.GE.AND P4, PT, R6, R5, PT ;  /* 0x000000050600720c */ /* 0x000fc40003f86270 */
[----:B------:R-:W-:Y:S02]  /*3a60*/  LOP3.LUT R6, R2, 0x21, RZ, 0xfc, !PT ;  /* 0x0000002102067812 */ /* 0x000fe400078efcff */
[----:B------:R-:W-:Y:S02]  /*3a70*/  FSEL R116, R225, -INF , !P4 ;  /* 0xff800000e1747808 */ /* 0x000fe40006000000 */
[----:B------:R-:W-:Y:S01]  /*3a80*/  MUFU.TANH R127, R28 ;  /* 0x0000001c007f7308 */ /* 0x000fe20000002400 */
[----:B------:R-:W-:Y:S02]  /*3a90*/  ISETP.GE.AND P4, PT, R6, R3, PT ;  /* 0x000000030600720c */ /* 0x000fe40003f86270 */
[C---:B------:R-:W-:Y:S02]  /*3aa0*/  IADD3 R235, R217.reuse, 0x1000, RZ ;  /* 0x00001000d9eb7810 */ /* 0x040fe40007ffe0ff */
[----:B------:R-:W-:Y:S02]  /*3ab0*/  FSEL R130, R242, -INF , !P4 ;  /* 0xff800000f2827808 */ /* 0x000fe40006000000 */
[----:B------:R-:W-:Y:S01]  /*3ac0*/  IADD3 R225, R217, 0x6000, RZ ;  /* 0x00006000d9e17810 */ /* 0x000fe20007ffe0ff */
[----:B------:R-:W-:Y:S01]  /*3ad0*/  MUFU.TANH R121, R31 ;  /* 0x0000001f00797308 */ /* 0x000fe20000002400 */
[----:B--2---:R-:W-:-:S04]  /*3ae0*/  LOP3.LUT R7, R2, 0x18, RZ, 0xfc, !PT ;  /* 0x0000001802077812 */ /* 0x004fc800078efcff */
[C---:B------:R-:W-:Y:S02]  /*3af0*/  ISETP.GE.AND P5, PT, R7.reuse, R5, PT ;  /* 0x000000050700720c */ /* 0x040fe40003fa6270 */
[----:B------:R-:W-:Y:S01]  /*3b00*/  ISETP.GE.AND P2, PT, R7, R3, PT ;  /* 0x000000030700720c */ /* 0x000fe20003f46270 */
[----:B------:R-:W-:Y:S01]  /*3b10*/  FMUL.FTZ R7, R22, c[0x0][0x2ec] ;  /* 0x0000bb0016077a20 */ /* 0x000fe20000410000 */
[----:B------:R-:W-:Y:S01]  /*3b20*/  FSEL R115, R226, -INF , !P5 ;  /* 0xff800000e2737808 */ /* 0x000fe20006800000 */
[----:B------:R-:W-:Y:S01]  /*3b30*/  HMMA.16816.F32 R20, R8, R36, R24 ;  /* 0x000000240814723c */ /* 0x000fe20000001818 */
[----:B------:R-:W-:Y:S01]  /*3b40*/  FSEL R120, R124, -INF , !P2 ;  /* 0xff8000007c787808 */ /* 0x000fe20005000000 */
[----:B------:R2:W1:Y:S01]  /*3b50*/  MUFU.TANH R132, R7 ;  /* 0x0000000700847308 */ /* 0x0004620000002400 */
[----:B------:R-:W-:Y:S02]  /*3b60*/  ISETP.GE.AND P2, PT, R6, R5, PT ;  /* 0x000000050600720c */ /* 0x000fe40003f46270 */
[----:B------:R-:W-:-:S02]  /*3b70*/  LOP3.LUT R6, R2, 0x29, RZ, 0xfc, !PT ;  /* 0x0000002902067812 */ /* 0x000fc400078efcff */
[----:B------:R-:W-:Y:S01]  /*3b80*/  FMUL.FTZ R24, R29, c[0x0][0x2ec] ;  /* 0x0000bb001d187a20 */ /* 0x000fe20000410000 */
[----:B------:R-:W-:Y:S02]  /*3b90*/  FSEL R125, R229, -INF , !P2 ;  /* 0xff800000e57d7808 */ /* 0x000fe40005000000 */
[----:B------:R-:W-:Y:S01]  /*3ba0*/  ISETP.GE.AND P2, PT, R6, R3, PT ;  /* 0x000000030600720c */ /* 0x000fe20003f46270 */
[----:B------:R1:W-:Y:S01]  /*3bb0*/  MUFU.TANH R123, R24 ;  /* 0x00000018007b7308 */ /* 0x0003e20000002400 */
[----:B------:R-:W-:Y:S02]  /*3bc0*/  IADD3 R229, R217, 0x4000, RZ ;  /* 0x00004000d9e57810 */ /* 0x000fe40007ffe0ff */
[----:B------:R-:W-:Y:S02]  /*3bd0*/  FSEL R128, R233, -INF , !P2 ;  /* 0xff800000e9807808 */ /* 0x000fe40005000000 */
[----:B------:R-:W-:Y:S02]  /*3be0*/  IADD3 R233, R217, 0x2000, RZ ;  /* 0x00002000d9e97810 */ /* 0x000fe40007ffe0ff */
[----:B--2---:R-:W-:-:S02]  /*3bf0*/  LOP3.LUT R7, R2, 0x20, RZ, 0xfc, !PT ;  /* 0x0000002002077812 */ /* 0x004fc400078efcff */
[----:B------:R-:W-:Y:S02]  /*3c00*/  IADD3 R226, R217, 0x5800, RZ ;  /* 0x00005800d9e27810 */ /* 0x000fe40007ffe0ff */
[C---:B------:R-:W-:Y:S02]  /*3c10*/  ISETP.GE.AND P1, PT, R7.reuse, R5, PT ;  /* 0x000000050700720c */ /* 0x040fe40003f26270 */
[----:B------:R-:W-:Y:S01]  /*3c20*/  ISETP.GE.AND P5, PT, R7, R3, PT ;  /* 0x000000030700720c */ /* 0x000fe20003fa6270 */
[----:B------:R-:W-:Y:S01]  /*3c30*/  FMUL.FTZ R20, R20, c[0x0][0x2ec] ;  /* 0x0000bb0014147a20 */ /* 0x000fe20000410000 */
[----:B------:R-:W-:Y:S01]  /*3c40*/  LOP3.LUT R7, R2, 0x28, RZ, 0xfc, !PT ;  /* 0x0000002802077812 */ /* 0x000fe200078efcff */
[----:B-1----:R-:W-:Y:S01]  /*3c50*/  HMMA.16816.F32 R24, R12, R48, R76 ;  /* 0x000000300c18723c */ /* 0x002fe2000000184c */
[----:B------:R-:W-:Y:S01]  /*3c60*/  FSEL R122, R230, -INF , !P1 ;  /* 0xff800000e67a7808 */ /* 0x000fe20004800000 */
[----:B------:R-:W-:Y:S01]  /*3c70*/  MUFU.TANH R103, R20 ;  /* 0x0000001400677308 */ /* 0x000fe20000002400 */
[----:B------:R-:W-:Y:S01]  /*3c80*/  ISETP.GE.AND P3, PT, R7, R5, PT ;  /* 0x000000050700720c */ /* 0x000fe20003f66270 */
[----:B------:R-:W-:Y:S01]  /*3c90*/  FMUL.FTZ R21, R21, c[0x0][0x2ec] ;  /* 0x0000bb0015157a20 */ /* 0x000fe20000410000 */
[----:B------:R-:W-:Y:S01]  /*3ca0*/  ISETP.GE.AND P1, PT, R7, R3, PT ;  /* 0x000000030700720c */ /* 0x000fe20003f26270 */
[----:B------:R-:W-:Y:S01]  /*3cb0*/  FMUL.FTZ R7, R30, c[0x0][0x2ec] ;  /* 0x0000bb001e077a20 */ /* 0x000fe20000410000 */
[----:B------:R-:W-:Y:S01]  /*3cc0*/  FSEL R131, R131, -INF , !P5 ;  /* 0xff80000083837808 */ /* 0x000fe20006800000 */
[----:B------:R-:W-:Y:S01]  /*3cd0*/  HMMA.16816.F32 R28, R8, R38, R32 ;  /* 0x00000026081c723c */ /* 0x000fe20000001820 */
[----:B------:R-:W-:Y:S01]  /*3ce0*/  FSEL R124, R238, -INF , !P3 ;  /* 0xff800000ee7c7808 */ /* 0x000fe20005800000 */
[----:B------:R1:W2:Y:S01]  /*3cf0*/  MUFU.TANH R107, R7 ;  /* 0x00000007006b7308 */ /* 0x0002a20000002400 */
[----:B------:R-:W-:Y:S01]  /*3d00*/  ISETP.GE.AND P5, PT, R6, R5, PT ;  /* 0x000000050600720c */ /* 0x000fe20003fa6270 */
[----:B------:R-:W-:Y:S01]  /*3d10*/  FMUL.FTZ R23, R23, c[0x0][0x2ec] ;  /* 0x0000bb0017177a20 */ /* 0x000fe20000410000 */
[----:B------:R-:W-:Y:S01]  /*3d20*/  LOP3.LUT R6, R2, 0x31, RZ, 0xfc, !PT ;  /* 0x0000003102067812 */ /* 0x000fe200078efcff */
[----:B------:R-:W2:Y:S01]  /*3d30*/  LDSM.16.M88.4 R36, [R214+0x6000] ;  /* 0x00600000d624783b */ /* 0x000ea20000000200 */
[----:B------:R-:W-:-:S02]  /*3d40*/  FSEL R129, R222, -INF , !P1 ;  /* 0xff800000de817808 */ /* 0x000fc40004800000 */
[----:B------:R-:W-:Y:S01]  /*3d50*/  FSEL R126, R228, -INF , !P5 ;  /* 0xff800000e47e7808 */ /* 0x000fe20006800000 */
[----:B------:R-:W2:Y:S01]  /*3d60*/  MUFU.TANH R102, R21 ;  /* 0x0000001500667308 */ /* 0x000ea20000002400 */
[C---:B------:R-:W-:Y:S02]  /*3d70*/  ISETP.GE.AND P1, PT, R6.reuse, R5, PT ;  /* 0x000000050600720c */ /* 0x040fe40003f26270 */
[----:B------:R-:W-:Y:S02]  /*3d80*/  ISETP.GE.AND P5, PT, R6, R3, PT ;  /* 0x000000030600720c */ /* 0x000fe40003fa6270 */
[----:B------:R-:W-:Y:S01]  /*3d90*/  LOP3.LUT R6, R2, 0x39, RZ, 0xfc, !PT ;  /* 0x0000003902067812 */ /* 0x000fe200078efcff */
[----:B----4-:R-:W-:Y:S01]  /*3da0*/  HMMA.16816.F32 R32, R8, R44, R24 ;  /* 0x0000002c0820723c */ /* 0x010fe20000001818 */
[----:B------:R-:W-:Y:S01]  /*3db0*/  FSEL R137, R224, -INF , !P1 ;  /* 0xff800000e0897808 */ /* 0x000fe20004800000 */
[----:B------:R-:W-:Y:S01]  /*3dc0*/  MUFU.TANH R105, R23 ;  /* 0x0000001700697308 */ /* 0x000fe20000002400 */
[----:B-1----:R-:W-:-:S02]  /*3dd0*/  LOP3.LUT R7, R2, 0x30, RZ, 0xfc, !PT ;  /* 0x0000003002077812 */ /* 0x002fc400078efcff */
[----:B------:R-:W-:Y:S02]  /*3de0*/  FSEL R141, R241, -INF , !P5 ;  /* 0xff800000f18d7808 */ /* 0x000fe40006800000 */
[C---:B------:R-:W-:Y:S01]  /*3df0*/  ISETP.GE.AND P4, PT, R7.reuse, R5, PT ;  /* 0x000000050700720c */ /* 0x040fe20003f86270 */
[----:B------:R-:W-:Y:S01]  /*3e00*/  FMUL.FTZ R20, R28, c[0x0][0x2ec] ;  /* 0x0000bb001c147a20 */ /* 0x000fe20000410000 */
[----:B------:R-:W-:Y:S01]  /*3e10*/  ISETP.GE.AND P3, PT, R7, R3, PT ;  /* 0x000000030700720c */ /* 0x000fe20003f66270 */
[----:B------:R-:W-:Y:S01]  /*3e20*/  FMUL.FTZ R24, R30, c[0x0][0x2ec] ;  /* 0x0000bb001e187a20 */ /* 0x000fe20000410000 */
[----:B------:R-:W-:Y:S01]  /*3e30*/  LOP3.LUT R7, R2, 0x38, RZ, 0xfc, !PT ;  /* 0x0000003802077812 */ /* 0x000fe200078efcff */
[----:B------:R1:W-:Y:S01]  /*3e40*/  MUFU.TANH R101, R20 ;  /* 0x0000001400657308 */ /* 0x0003e20000002400 */
[----:B------:R-:W-:Y:S02]  /*3e50*/  FSEL R133, R227, -INF , !P4 ;  /* 0xff800000e3857808 */ /* 0x000fe40006000000 */
[----:B------:R-:W-:-:S02]  /*3e60*/  ISETP.GE.AND P2, PT, R7, R5, PT ;  /* 0x000000050700720c */ /* 0x000fc40003f46270 */
[----:B------:R-:W-:Y:S02]  /*3e70*/  ISETP.GE.AND P4, PT, R7, R3, PT ;  /* 0x000000030700720c */ /* 0x000fe40003f86270 */
[----:B------:R-:W-:Y:S02]  /*3e80*/  LOP3.LUT R7, R2, 0x40, RZ, 0xfc, !PT ;  /* 0x0000004002077812 */ /* 0x000fe400078efcff */
[----:B------:R-:W-:Y:S02]  /*3e90*/  FSEL R142, R213, -INF , !P3 ;  /* 0xff800000d58e7808 */ /* 0x000fe40005800000 */
[----:B------:R-:W-:Y:S01]  /*3ea0*/  FSEL R136, R232, -INF , !P2 ;  /* 0xff800000e8887808 */ /* 0x000fe20005000000 */
[----:B------:R-:W-:Y:S01]  /*3eb0*/  FMUL.FTZ R32, R32, c[0x0][0x2ec] ;  /* 0x0000bb0020207a20 */ /* 0x000fe20000410000 */
[C---:B------:R-:W-:Y:S02]  /*3ec0*/  ISETP.GE.AND P3, PT, R6.reuse, R5, PT ;  /* 0x000000050600720c */ /* 0x040fe40003f66270 */
[----:B------:R-:W-:Y:S01]  /*3ed0*/  ISETP.GE.AND P1, PT, R6, R3, PT ;  /* 0x000000030600720c */ /* 0x000fe20003f26270 */
[----:B------:R-:W-:Y:S01]  /*3ee0*/  FMUL.FTZ R6, R22, c[0x0][0x2ec] ;  /* 0x0000bb0016067a20 */ /* 0x000fe20000410000 */
[C---:B------:R-:W-:Y:S01]  /*3ef0*/  ISETP.GE.AND P5, PT, R7.reuse, R5, PT ;  /* 0x000000050700720c */ /* 0x040fe20003fa6270 */
[----:B-1----:R-:W-:Y:S01]  /*3f00*/  HMMA.16816.F32 R20, R12, R50, R88 ;  /* 0x000000320c14723c */ /* 0x002fe20000001858 */
[----:B------:R-:W-:Y:S01]  /*3f10*/  ISETP.GE.AND P2, PT, R7, R3, PT ;  /* 0x000000030700720c */ /* 0x000fe20003f46270 */
[----:B------:R1:W4:Y:S01]  /*3f20*/  MUFU.TANH R100, R6 ;  /* 0x0000000600647308 */ /* 0x0003220000002400 */
[----:B------:R-:W-:Y:S01]  /*3f30*/  LOP3.LUT R7, R2, 0x48, RZ, 0xfc, !PT ;  /* 0x0000004802077812 */ /* 0x000fe200078efcff */
[----:B------:R-:W-:Y:S01]  /*3f40*/  LDSM.16.M88.4 R48, [R217+0x7000] ;  /* 0x00700000d930783b */ /* 0x000fe20000000200 */
[----:B------:R-:W-:-:S02]  /*3f50*/  FSEL R139, R212, -INF , !P1 ;  /* 0xff800000d48b7808 */ /* 0x000fc40004800000 */
[----:B------:R-:W-:Y:S02]  /*3f60*/  FSEL R143, R210, -INF , !P5 ;  /* 0xff800000d28f7808 */ /* 0x000fe40006800000 */
[C---:B------:R-:W-:Y:S01]  /*3f70*/  ISETP.GE.AND P1, PT, R7.reuse, R5, PT ;  /* 0x000000050700720c */ /* 0x040fe20003f26270 */
[----:B------:R2:W-:Y:S01]  /*3f80*/  MUFU.TANH R90, R24 ;  /* 0x00000018005a7308 */ /* 0x0005e20000002400 */
[----:B------:R-:W-:Y:S01]  /*3f90*/  ISETP.GE.AND P5, PT, R7, R3, PT ;  /* 0x000000030700720c */ /* 0x000fe20003fa6270 */
[----:B------:R-:W-:Y:S01]  /*3fa0*/  FMUL.FTZ R7, R29, c[0x0][0x2ec] ;  /* 0x0000bb001d077a20 */ /* 0x000fe20000410000 */
[----:B------:R-:W-:Y:S02]  /*3fb0*/  FSEL R140, R211, -INF , !P4 ;  /* 0xff800000d38c7808 */ /* 0x000fe40006000000 */
[----:B------:R-:W-:Y:S02]  /*3fc0*/  FSEL R138, R223, -INF , !P3 ;  /* 0xff800000df8a7808 */ /* 0x000fe40005800000 */
[----:B------:R-:W-:Y:S01]  /*3fd0*/  FSEL R150, R145, -INF , !P2 ;  /* 0xff80000091967808 */ /* 0x000fe20005000000 */
[----:B------:R3:W-:Y:S01]  /*3fe0*/  MUFU.TANH R91, R7 ;  /* 0x00000007005b7308 */ /* 0x0007e20000002400 */
[----:B-1----:R-:W-:-:S02]  /*3ff0*/  LOP3.LUT R6, R2, 0x41, RZ, 0xfc, !PT ;  /* 0x0000004102067812 */ /* 0x002fc400078efcff */
[----:B------:R-:W-:Y:S02]  /*4000*/  FSEL R144, R144, -INF , !P1 ;  /* 0xff80000090907808 */ /* 0x000fe40004800000 */
[C---:B------:R-:W-:Y:S02]  /*4010*/  ISETP.GE.AND P4, PT, R6.reuse, R5, PT ;  /* 0x000000050600720c */ /* 0x040fe40003f86270 */
[----:B------:R-:W-:Y:S01]  /*4020*/  ISETP.GE.AND P3, PT, R6, R3, PT ;  /* 0x000000030600720c */ /* 0x000fe20003f66270 */
[----:B--2---:R-:W-:Y:S01]  /*4030*/  HMMA.16816.F32 R24, R8, R46, R20 ;  /* 0x0000002e0818723c */ /* 0x004fe20000001814 */
[----:B------:R-:W-:Y:S01]  /*4040*/  LOP3.LUT R6, R2, 0x49, RZ, 0xfc, !PT ;  /* 0x0000004902067812 */ /* 0x000fe200078efcff */
[----:B------:R-:W-:Y:S01]  /*4050*/  MUFU.TANH R88, R32 ;  /* 0x0000002000587308 */ /* 0x000fe20000002400 */
[----:B------:R-:W-:Y:S01]  /*4060*/  FSEL R145, R209, -INF , !P4 ;  /* 0xff800000d1917808 */ /* 0x000fe20006000000 */
[----:B------:R-:W-:Y:S01]  /*4070*/  LDSM.16.M88.4 R44, [R214+0x7000] ;  /* 0x00700000d62c783b */ /* 0x000fe20000000200 */
[----:B------:R-:W-:-:S02]  /*4080*/  FSEL R149, R208, -INF , !P3 ;  /* 0xff800000d0957808 */ /* 0x000fc40005800000 */
[----:B------:R-:W-:Y:S01]  /*4090*/  ISETP.GE.AND P2, PT, R6, R5, PT ;  /* 0x000000050600720c */ /* 0x000fe20003f46270 */
[----:B------:R-:W-:Y:S01]  /*40a0*/  FMUL.FTZ R20, R33, c[0x0][0x2ec] ;  /* 0x0000bb0021147a20 */ /* 0x000fe20000410000 */
[----:B---3--:R-:W-:Y:S02]  /*40b0*/  LOP3.LUT R7, R2, 0x50, RZ, 0xfc, !PT ;  /* 0x0000005002077812 */ /* 0x008fe400078efcff */
[----:B------:R-:W-:Y:S01]  /*40c0*/  ISETP.GE.AND P4, PT, R6, R3, PT ;  /* 0x000000030600720c */ /* 0x000fe20003f86270 */
[----:B------:R1:W-:Y:S01]  /*40d0*/  MUFU.TANH R87, R20 ;  /* 0x0000001400577308 */ /* 0x0003e20000002400 */
[C---:B------:R-:W-:Y:S02]  /*40e0*/  ISETP.GE.AND P3, PT, R7.reuse, R5, PT ;  /* 0x000000050700720c */ /* 0x040fe40003f66270 */
[----:B------:R-:W-:Y:S01]  /*40f0*/  ISETP.GE.AND P1, PT, R7, R3, PT ;  /* 0x000000030700720c */ /* 0x000fe20003f26270 */
[----:B------:R-:W-:Y:S01]  /*4100*/  FMUL.FTZ R7, R31, c[0x0][0x2ec] ;  /* 0x0000bb001f077a20 */ /* 0x000fe20000410000 */
[----:B------:R-:W-:Y:S01]  /*4110*/  LOP3.LUT R6, R2, 0x51, RZ, 0xfc, !PT ;  /* 0x0000005102067812 */ /* 0x000fe200078efcff */
[----:B------:R-:W-:Y:S01]  /*4120*/  HMMA.16816.F32 R28, R12, R40, R72 ;  /* 0x000000280c1c723c */ /* 0x000fe20000001848 */
[----:B------:R-:W-:Y:S01]  /*4130*/  FSEL R148, R146, -INF , !P5 ;  /* 0xff80000092947808 */ /* 0x000fe20006800000 */
[----:B------:R2:W3:Y:S01]  /*4140*/  MUFU.TANH R89, R7 ;  /* 0x0000000700597308 */ /* 0x0004e20000002400 */
[----:B------:R-:W-:-:S02]  /*4150*/  ISETP.GE.AND P5, PT, R6, R5, PT ;  /* 0x000000050600720c */ /* 0x000fc40003fa6270 */
[----:B------:R-:W-:Y:S01]  /*4160*/  FSEL R157, R203, -INF , !P1 ;  /* 0xff800000cb9d7808 */ /* 0x000fe20004800000 */
[----:B------:R-:W-:Y:S01]  /*4170*/  FMUL.FTZ R25, R25, c[0x0][0x2ec] ;  /* 0x0000bb0019197a20 */ /* 0x000fe20000410000 */
[----:B------:R-:W-:Y:S01]  /*4180*/  FSEL R152, R205, -INF , !P5 ;  /* 0xff800000cd987808 */ /* 0x000fe20006800000 */
[----:B------:R-:W-:Y:S01]  /*4190*/  FMUL.FTZ R27, R27, c[0x0][0x2ec] ;  /* 0x0000bb001b1b7a20 */ /* 0x000fe20000410000 */
[----:B------:R-:W-:Y:S01]  /*41a0*/  FSEL R146, R206, -INF , !P2 ;  /* 0xff800000ce927808 */ /* 0x000fe20005000000 */
[----:B-1----:R-:W-:Y:S01]  /*41b0*/  HMMA.16816.F32 R20, R12, R42, R92 ;  /* 0x0000002a0c14723c */ /* 0x002fe2000000185c */
[----:B------:R-:W-:Y:S01]  /*41c0*/  LDSM.16.M88.4 R40, [R214+0x6800] ;  /* 0x00680000d628783b */ /* 0x000fe20000000200 */
[----:B------:R-:W-:Y:S01]  /*41d0*/  ISETP.GE.AND P2, PT, R6, R3, PT ;  /* 0x000000030600720c */ /* 0x000fe20003f46270 */
[----:B------:R-:W-:Y:S01]  /*41e0*/  MUFU.TANH R79, R25 ;  /* 0x00000019004f7308 */ /* 0x000fe20000002400 */
[----:B------:R-:W-:Y:S02]  /*41f0*/  LOP3.LUT R6, R2, 0x58, RZ, 0xfc, !PT ;  /* 0x0000005802067812 */ /* 0x000fe400078efcff */
[----:B------:R-:W-:-:S02]  /*4200*/  FSEL R147, R147, -INF , !P4 ;  /* 0xff80000093937808 */ /* 0x000fc40006000000 */
[----:B--2---:R-:W-:Y:S02]  /*4210*/  LOP3.LUT R7, R2, 0x59, RZ, 0xfc, !PT ;  /* 0x0000005902077812 */ /* 0x004fe400078efcff */
[----:B------:R-:W-:Y:S01]  /*4220*/  FSEL R151, R204, -INF , !P3 ;  /* 0xff800000cc977808 */ /* 0x000fe20005800000 */
[----:B------:R-:W-:Y:S01]  /*4230*/  MUFU.TANH R77, R27 ;  /* 0x0000001b004d7308 */ /* 0x000fe20000002400 */
[C---:B------:R-:W-:Y:S02]  /*4240*/  ISETP.GE.AND P1, PT, R7.reuse, R5, PT ;  /* 0x000000050700720c */ /* 0x040fe40003f26270 */
[----:B------:R-:W-:Y:S01]  /*4250*/  ISETP.GE.AND P5, PT, R7, R3, PT ;  /* 0x000000030700720c */ /* 0x000fe20003fa6270 */
[----:B------:R-:W-:Y:S01]  /*4260*/  FMUL.FTZ R7, R34, c[0x0][0x2ec] ;  /* 0x0000bb0022077a20 */ /* 0x000fe20000410000 */
[----:B------:R-:W-:Y:S01]  /*4270*/  HMMA.16816.F32 R28, R8, R36, R28 ;  /* 0x00000024081c723c */ /* 0x000fe2000000181c */
[C---:B------:R-:W-:Y:S02]  /*4280*/  ISETP.GE.AND P4, PT, R6.reuse, R5, PT ;  /* 0x000000050600720c */ /* 0x040fe40003f86270 */
[----:B------:R1:W2:Y:S01]  /*4290*/  MUFU.TANH R85, R7 ;  /* 0x0000000700557308 */ /* 0x0002a20000002400 */
[----:B------:R-:W-:-:S02]  /*42a0*/  ISETP.GE.AND P3, PT, R6, R3, PT ;  /* 0x000000030600720c */ /* 0x000fc40003f66270 */
[----:B------:R-:W-:Y:S02]  /*42b0*/  LOP3.LUT R6, R2, 0x60, RZ, 0xfc, !PT ;  /* 0x0000006002067812 */ /* 0x000fe400078efcff */
[----:B------:R-:W-:Y:S01]  /*42c0*/  HMMA.16816.F32 R36, R8, R38, R20 ;  /* 0x000000260824723c */ /* 0x000fe20000001814 */
[----:B------:R-:W-:Y:S02]  /*42d0*/  FSEL R159, R202, -INF , !P2 ;  /* 0xff800000ca9f7808 */ /* 0x000fe40005000000 */
[----:B------:R-:W-:Y:S02]  /*42e0*/  FSEL R153, R200, -INF , !P4 ;  /* 0xff800000c8997808 */ /* 0x000fe40006000000 */
[C---:B------:R-:W-:Y:S02]  /*42f0*/  ISETP.GE.AND P2, PT, R6.reuse, R5, PT ;  /* 0x000000050600720c */ /* 0x040fe40003f46270 */
[----:B------:R-:W-:Y:S02]  /*4300*/  ISETP.GE.AND P4, PT, R6, R3, PT ;  /* 0x000000030600720c */ /* 0x000fe40003f86270 */
[----:B------:R-:W-:Y:S01]  /*4310*/  LOP3.LUT R6, R2, 0x61, RZ, 0xfc, !PT ;  /* 0x0000006102067812 */ /* 0x000fe200078efcff */
[----:B-1----:R-:W-:Y:S01]  /*4320*/  FMUL.FTZ R7, R35, c[0x0][0x2ec] ;  /* 0x0000bb0023077a20 */ /* 0x002fe20000410000 */
[----:B------:R-:W-:Y:S01]  /*4330*/  FSEL R158, R198, -INF , !P3 ;  /* 0xff800000c69e7808 */ /* 0x000fe20005800000 */
[----:B------:R-:W1:Y:S01]  /*4340*/  LDSM.16.M88.4 R32, [R217+0x6800] ;  /* 0x00680000d920783b */ /* 0x000e620000000200 */
[----:B------:R-:W-:Y:S01]  /*4350*/  FSEL R155, R201, -INF , !P1 ;  /* 0xff800000c99b7808 */ /* 0x000fe20004800000 */
[----:B------:R2:W1:Y:S02]  /*4360*/  MUFU.TANH R86, R7 ;  /* 0x0000000700567308 */ /* 0x0004640000002400 */
[----:B------:R-:W-:Y:S01]  /*4370*/  FMUL.FTZ R20, R28, c[0x0][0x2ec] ;  /* 0x0000bb001c147a20 */ /* 0x000fe20000410000 */
[C---:B------:R-:W-:Y:S01]  /*4380*/  ISETP.GE.AND P3, PT, R6.reuse, R5, PT ;  /* 0x000000050600720c */ /* 0x040fe20003f66270 */
[----:B------:R-:W-:Y:S01]  /*4390*/  FMUL.FTZ R31, R31, c[0x0][0x2ec] ;  /* 0x0000bb001f1f7a20 */ /* 0x000fe20000410000 */
[----:B------:R-:W-:-:S02]  /*43a0*/  ISETP.GE.AND P1, PT, R6, R3, PT ;  /* 0x000000030600720c */ /* 0x000fc40003f26270 */
[----:B------:R-:W-:Y:S01]  /*43b0*/  LOP3.LUT R6, R2, 0x68, RZ, 0xfc, !PT ;  /* 0x0000006802067812 */ /* 0x000fe200078efcff */
[----:B------:R-:W-:Y:S01]  /*43c0*/  MUFU.TANH R76, R20 ;  /* 0x00000014004c7308 */ /* 0x000fe20000002400 */
[----:B------:R-:W-:Y:S01]  /*43d0*/  FSEL R92, R197, -INF , !P5 ;  /* 0xff800000c55c7808 */ /* 0x000fe20006800000 */
[----:B------:R-:W-:Y:S01]  /*43e0*/  FMUL.FTZ R28, R36, c[0x0][0x2ec] ;  /* 0x0000bb00241c7a20 */ /* 0x000fe20000410000 */
[----:B------:R-:W-:Y:S02]  /*43f0*/  FSEL R93, R194, -INF , !P2 ;  /* 0xff800000c25d7808 */ /* 0x000fe40005000000 */
[----:B------:R-:W-:Y:S02]  /*4400*/  FSEL R161, R193, -INF , !P4 ;  /* 0xff800000c1a17808 */ /* 0x000fe40006000000 */
[----:B------:R-:W-:Y:S01]  /*4410*/  FSEL R94, R196, -INF , !P3 ;  /* 0xff800000c45e7808 */ /* 0x000fe20005800000 */
[----:B--2---:R-:W-:Y:S01]  /*4420*/  FMUL.FTZ R7, R24, c[0x0][0x2ec] ;  /* 0x0000bb0018077a20 */ /* 0x004fe20000410000 */
[C---:B------:R-:W-:Y:S01]  /*4430*/  ISETP.GE.AND P5, PT, R6.reuse, R5, PT ;  /* 0x000000050600720c */ /* 0x040fe20003fa6270 */
[----:B------:R-:W-:Y:S01]  /*4440*/  FMUL.FTZ R24, R29, c[0x0][0x2ec] ;  /* 0x0000bb001d187a20 */ /* 0x000fe20000410000 */
[----:B------:R-:W-:Y:S01]  /*4450*/  ISETP.GE.AND P2, PT, R6, R3, PT ;  /* 0x000000030600720c */ /* 0x000fe20003f46270 */
[----:B------:R2:W1:Y:S01]  /*4460*/  MUFU.TANH R84, R7 ;  /* 0x0000000700547308 */ /* 0x0004620000002400 */
[----:B------:R-:W-:-:S02]  /*4470*/  LOP3.LUT R6, R2, 0x70, RZ, 0xfc, !PT ;  /* 0x0000007002067812 */ /* 0x000fc400078efcff */
[----:B------:R-:W-:Y:S02]  /*4480*/  FSEL R164, R192, -INF , !P1 ;  /* 0xff800000c0a47808 */ /* 0x000fe40004800000 */
[----:B------:R-:W-:Y:S02]  /*4490*/  FSEL R95, R186, -INF , !P5 ;  /* 0xff800000ba5f7808 */ /* 0x000fe40006800000 */
[C---:B------:R-:W-:Y:S01]  /*44a0*/  ISETP.GE.AND P1, PT, R6.reuse, R5, PT ;  /* 0x000000050600720c */ /* 0x040fe20003f26270 */
[----:B------:R3:W-:Y:S01]  /*44b0*/  MUFU.TANH R75, R24 ;  /* 0x00000018004b7308 */ /* 0x0007e20000002400 */
[----:B------:R-:W-:Y:S02]  /*44c0*/  ISETP.GE.AND P5, PT, R6, R3, PT ;  /* 0x000000030600720c */ /* 0x000fe40003fa6270 */
[----:B------:R-:W-:Y:S02]  /*44d0*/  LOP3.LUT R6, R2, 0x71, RZ, 0xfc, !PT ;  /* 0x0000007102067812 */ /* 0x000fe400078efcff */
[----:B------:R-:W-:-:S02]  /*44e0*/  FSEL R163, R184, -INF , !P2 ;  /* 0xff800000b8a37808 */ /* 0x000fc40005000000 */
[----:B------:R-:W-:Y:S01]  /*44f0*/  FSEL R165, R183, -INF , !P1 ;  /* 0xff800000b7a57808 */ /* 0x000fe20004800000 */
[----:B------:R4:W-:Y:S01]  /*4500*/  MUFU.TANH R73, R28 ;  /* 0x0000001c00497308 */ /* 0x0009e20000002400 */
[----:B--2---:R-:W-:Y:S01]  /*4510*/  LOP3.LUT R7, R2, 0x69, RZ, 0xfc, !PT ;  /* 0x0000006902077812 */ /* 0x004fe200078efcff */
[----:B-1----:R-:W-:Y:S01]  /*4520*/  HMMA.16816.F32 R20, R12, R32, R96 ;  /* 0x000000200c14723c */ /* 0x002fe20000001860 */
[-C--:B------:R-:W-:Y:S02]  /*4530*/  ISETP.GE.AND P2, PT, R6, R5.reuse, PT ;  /* 0x000000050600720c */ /* 0x080fe40003f46270 */
[C---:B------:R-:W-:Y:S02]  /*4540*/  ISETP.GE.AND P4, PT, R7.reuse, R5, PT ;  /* 0x000000050700720c */ /* 0x040fe40003f86270 */
[-C--:B------:R-:W-:Y:S01]  /*4550*/  ISETP.GE.AND P3, PT, R7, R3.reuse, PT ;  /* 0x000000030700720c */ /* 0x080fe20003f66270 */
[----:B---3--:R-:W-:Y:S01]  /*4560*/  FMUL.FTZ R24, R30, c[0x0][0x2ec] ;  /* 0x0000bb001e187a20 */ /* 0x008fe20000410000 */
[----:B------:R-:W-:Y:S01]  /*4570*/  FSEL R160, R187, -INF , !P4 ;  /* 0xff800000bba07808 */ /* 0x000fe20006000000 */
[----:B------:R-:W-:Y:S01]  /*4580*/  FMUL.FTZ R7, R26, c[0x0][0x2ec] ;  /* 0x0000bb001a077a20 */ /* 0x000fe20000410000 */
[----:B------:R-:W-:Y:S01]  /*4590*/  FSEL R162, R185, -INF , !P3 ;  /* 0xff800000b9a27808 */ /* 0x000fe20005800000 */
[----:B------:R1:W-:Y:S01]  /*45a0*/  MUFU.TANH R72, R24 ;  /* 0x0000001800487308 */ /* 0x0003e20000002400 */
[----:B------:R-:W-:-:S02]  /*45b0*/  ISETP.GE.AND P4, PT, R6, R3, PT ;  /* 0x000000030600720c */ /* 0x000fc40003f86270 */
[----:B------:R-:W-:Y:S01]  /*45c0*/  LOP3.LUT R6, R2, 0x79, RZ, 0xfc, !PT ;  /* 0x0000007902067812 */ /* 0x000fe200078efcff */
[----:B----4-:R-:W-:Y:S01]  /*45d0*/  FMUL.FTZ R28, R37, c[0x0][0x2ec] ;  /* 0x0000bb00251c7a20 */ /* 0x010fe20000410000 */
[----:B------:R-:W-:Y:S02]  /*45e0*/  FSEL R167, R180, -INF , !P5 ;  /* 0xff800000b4a77808 */ /* 0x000fe40006800000 */
[----:B------:R-:W-:Y:S01]  /*45f0*/  FSEL R166, R182, -INF , !P2 ;  /* 0xff800000b6a67808 */ /* 0x000fe20005000000 */
[----:B------:R2:W3:Y:S01]  /*4600*/  MUFU.TANH R78, R7 ;  /* 0x00000007004e7308 */ /* 0x0004e20000002400 */
[----:B------:R-:W-:Y:S02]  /*4610*/  FSEL R99, R181, -INF , !P4 ;  /* 0xff800000b5637808 */ /* 0x000fe40006000000 */
[C---:B------:R-:W-:Y:S02]  /*4620*/  ISETP.GE.AND P5, PT, R6.reuse, R5, PT ;  /* 0x000000050600720c */ /* 0x040fe40003fa6270 */
[----:B------:R-:W-:Y:S01]  /*4630*/  ISETP.GE.AND P2, PT, R6, R3, PT ;  /* 0x000000030600720c */ /* 0x000fe20003f46270 */
[----:B------:R-:W-:Y:S01]  /*4640*/  HMMA.16816.F32 R20, R8, R40, R20 ;  /* 0x000000280814723c */ /* 0x000fe20000001814 */
[----:B------:R-:W-:Y:S01]  /*4650*/  LOP3.LUT R6, R2, 0x81, RZ, 0xfc, !PT ;  /* 0x0000008102067812 */ /* 0x000fe200078efcff */
[----:B------:R-:W4:Y:S01]  /*4660*/  MUFU.TANH R74, R31 ;  /* 0x0000001f004a7308 */ /* 0x000f220000002400 */
[----:B------:R-:W-:-:S02]  /*4670*/  FSEL R97, R178, -INF , !P5 ;  /* 0xff800000b2617808 */ /* 0x000fc40006800000 */
[----:B------:R-:W-:Y:S02]  /*4680*/  ISETP.GE.AND P5, PT, R6, R3, PT ;  /* 0x000000030600720c */ /* 0x000fe40003fa6270 */
[----:B------:R-:W-:Y:S01]  /*4690*/  IADD3 R232, R217, 0x2800, RZ ;  /* 0x00002800d9e87810 */ /* 0x000fe20007ffe0ff */
[C---:B-1----:R-:W-:Y:S01]  /*46a0*/  HMMA.16816.F32 R24, R12.reuse, R34, R80 ;  /* 0x000000220c18723c */ /* 0x042fe20000001850 */
[----:B------:R-:W-:Y:S02]  /*46b0*/  FSEL R169, R169, -INF , !P5 ;  /* 0xff800000a9a97808 */ /* 0x000fe40006800000 */
[----:B--2---:R-:W-:Y:S02]  /*46c0*/  LOP3.LUT R7, R2, 0x78, RZ, 0xfc, !PT ;  /* 0x0000007802077812 */ /* 0x004fe400078efcff */
[----:B------:R-:W-:Y:S02]  /*46d0*/  IADD3 R230, R217, 0x3800, RZ ;  /* 0x00003800d9e67810 */ /* 0x000fe40007ffe0ff */
[C---:B------:R-:W-:Y:S01]  /*46e0*/  ISETP.GE.AND P3, PT, R7.reuse, R5, PT ;  /* 0x000000050700720c */ /* 0x040fe20003f66270 */
[----:B------:R-:W-:Y:S01]  /*46f0*/  HMMA.16816.F32 R32, R12, R48, R68 ;  /* 0x000000300c20723c */ /* 0x000fe20000001844 */
[----:B------:R-:W-:-:S02]  /*4700*/  ISETP.GE.AND P1, PT, R7, R3, PT ;  /* 0x000000030700720c */ /* 0x000fc40003f26270 */
[C---:B------:R-:W-:Y:S02]  /*4710*/  LOP3.LUT R7, R2.reuse, 0x80, RZ, 0xfc, !PT ;  /* 0x0000008002077812 */ /* 0x040fe400078efcff */
[----:B------:R-:W-:Y:S02]  /*4720*/  FSEL R96, R179, -INF , !P3 ;  /* 0xff800000b3607808 */ /* 0x000fe40005800000 */
[----:B------:R-:W-:Y:S01]  /*4730*/  ISETP.GE.AND P4, PT, R7, R5, PT ;  /* 0x000000050700720c */ /* 0x000fe20003f86270 */
[----:B------:R-:W-:Y:S01]  /*4740*/  FMUL.FTZ R21, R21, c[0x0][0x2ec] ;  /* 0x0000bb0015157a20 */ /* 0x000fe20000410000 */
[----:B------:R-:W-:Y:S01]  /*4750*/  ISETP.GE.AND P3, PT, R7, R3, PT ;  /* 0x000000030700720c */ /* 0x000fe20003f66270 */
[----:B------:R-:W-:Y:S01]  /*4760*/  FMUL.FTZ R23, R23, c[0x0][0x2ec] ;  /* 0x0000bb0017177a20 */ /* 0x000fe20000410000 */
[----:B------:R-:W-:Y:S01]  /*4770*/  LOP3.LUT R7, R2, 0x88, RZ, 0xfc, !PT ;  /* 0x0000008802077812 */ /* 0x000fe200078efcff */
[----:B------:R-:W-:Y:S01]  /*4780*/  MUFU.TANH R56, R21 ;  /* 0x0000001500387308 */ /* 0x000fe20000002400 */
[----:B------:R-:W-:-:S02]  /*4790*/  FSEL R98, R176, -INF , !P1 ;  /* 0xff800000b0627808 */ /* 0x000fc40004800000 */
[----:B------:R-:W-:Y:S02]  /*47a0*/  FSEL R80, R177, -INF , !P2 ;  /* 0xff800000b1507808 */ /* 0x000fe40005000000 */
[----:B------:R-:W-:Y:S02]  /*47b0*/  FSEL R81, R171, -INF , !P4 ;  /* 0xff800000ab517808 */ /* 0x000fe40006000000 */
[-C--:B------:R-:W-:Y:S01]  /*47c0*/  ISETP.GE.AND P1, PT, R6, R5.reuse, PT ;  /* 0x000000050600720c */ /* 0x080fe20003f26270 */
[----:B------:R-:W-:Y:S01]  /*47d0*/  MUFU.TANH R49, R23 ;  /* 0x0000001700317308 */ /* 0x000fe20000002400 */
[C---:B------:R-:W-:Y:S02]  /*47e0*/  ISETP.GE.AND P2, PT, R7.reuse, R5, PT ;  /* 0x000000050700720c */ /* 0x040fe40003f46270 */
[----:B------:R-:W-:Y:S01]  /*47f0*/  ISETP.GE.AND P4, PT, R7, R3, PT ;  /* 0x000000030700720c */ /* 0x000fe20003f86270 */
[----:B------:R-:W-:Y:S01]  /*4800*/  HMMA.16816.F32 R32, R8, R44, R32 ;  /* 0x0000002c0820723c */ /* 0x000fe20000001820 */
[----:B------:R-:W-:-:S02]  /*4810*/  FSEL R171, R67, -INF , !P3 ;  /* 0xff80000043ab7808 */ /* 0x000fc40005800000 */
[C---:B------:R-:W-:Y:S01]  /*4820*/  LOP3.LUT R6, R2.reuse, 0x89, RZ, 0xfc, !PT ;  /* 0x0000008902067812 */ /* 0x040fe200078efcff */
[----:B------:R1:W-:Y:S01]  /*4830*/  MUFU.TANH R67, R28 ;  /* 0x0000001c00437308 */ /* 0x0003e20000002400 */
[----:B------:R-:W-:Y:S02]  /*4840*/  LOP3.LUT R7, R2, 0x90, RZ, 0xfc, !PT ;  /* 0x0000009002077812 */ /* 0x000fe400078efcff */
[----:B------:R-:W-:Y:S02]  /*4850*/  FSEL R82, R168, -INF , !P2 ;  /* 0xff800000a8527808 */ /* 0x000fe40005000000 */
[-C--:B------:R-:W-:Y:S02]  /*4860*/  ISETP.GE.AND P3, PT, R6, R5.reuse, PT ;  /* 0x000000050600720c */ /* 0x080fe40003f66270 */
[C---:B------:R-:W-:Y:S02]  /*4870*/  ISETP.GE.AND P5, PT, R7.reuse, R5, PT ;  /* 0x000000050700720c */ /* 0x040fe40003fa6270 */
[----:B------:R-:W-:Y:S01]  /*4880*/  ISETP.GE.AND P2, PT, R7, R3, PT ;  /* 0x000000030700720c */ /* 0x000fe20003f46270 */
[----:B------:R-:W-:Y:S01]  /*4890*/  FMUL.FTZ R7, R38, c[0x0][0x2ec] ;  /* 0x0000bb0026077a20 */ /* 0x000fe20000410000 */
[----:B------:R-:W-:-:S02]  /*48a0*/  FSEL R168, R65, -INF , !P4 ;  /* 0xff80000041a87808 */ /* 0x000fc40006000000 */
[----:B------:R-:W-:Y:S02]  /*48b0*/  FSEL R170, R170, -INF , !P1 ;  /* 0xff800000aaaa7808 */ /* 0x000fe40004800000 */
[----:B------:R-:W-:Y:S01]  /*48c0*/  FSEL R83, R66, -INF , !P3 ;  /* 0xff80000042537808 */ /* 0x000fe20005800000 */
[----:B-1----:R-:W-:Y:S01]  /*48d0*/  FMUL.FTZ R28, R39, c[0x0][0x2ec] ;  /* 0x0000bb00271c7a20 */ /* 0x002fe20000410000 */
[----:B------:R-:W-:Y:S01]  /*48e0*/  ISETP.GE.AND P1, PT, R6, R3, PT ;  /* 0x000000030600720c */ /* 0x000fe20003f26270 */
[----:B------:R1:W2:Y:S01]  /*48f0*/  MUFU.TANH R66, R7 ;  /* 0x0000000700427308 */ /* 0x0002a20000002400 */
[----:B------:R-:W-:Y:S01]  /*4900*/  LOP3.LUT R6, R2, 0x91, RZ, 0xfc, !PT ;  /* 0x0000009102067812 */ /* 0x000fe200078efcff */
[----:B------:R-:W2:Y:S01]  /*4910*/  LDSM.16.M88.4 R36, [R217+0x7800] ;  /* 0x00780000d924783b */ /* 0x000ea20000000200 */
[----:B------:R-:W-:Y:S01]  /*4920*/  FSEL R156, R156, -INF , !P1 ;  /* 0xff8000009c9c7808 */ /* 0x000fe20004800000 */
[----:B------:R-:W-:Y:S01]  /*4930*/  FMUL.FTZ R34, R34, c[0x0][0x2ec] ;  /* 0x0000bb0022227a20 */ /* 0x000fe20000410000 */
[----:B-----5:R-:W-:Y:S01]  /*4940*/  FSEL R154, R154, -INF , !P5 ;  /* 0xff8000009a9a7808 */ /* 0x020fe20006800000 */
[----:B------:R-:W-:Y:S01]  /*4950*/  FMUL.FTZ R35, R35, c[0x0][0x2ec] ;  /* 0x0000bb0023237a20 */ /* 0x000fe20000410000 */
[C---:B------:R-:W-:Y:S01]  /*4960*/  ISETP.GE.AND P4, PT, R6.reuse, R5, PT ;  /* 0x000000050600720c */ /* 0x040fe20003f86270 */
[----:B------:R5:W2:Y:S01]  /*4970*/  MUFU.TANH R65, R28 ;  /* 0x0000001c00417308 */ /* 0x000aa20000002400 */
[----:B------:R-:W-:-:S02]  /*4980*/  ISETP.GE.AND P3, PT, R6, R3, PT ;  /* 0x000000030600720c */ /* 0x000fc40003f66270 */
[----:B------:R-:W-:Y:S02]  /*4990*/  LOP3.LUT R6, R2, 0x99, RZ, 0xfc, !PT ;  /* 0x0000009902067812 */ /* 0x000fe400078efcff */
[----:B------:R-:W-:Y:S02]  /*49a0*/  FSEL R174, R132, -INF , !P2 ;  /* 0xff80000084ae7808 */ /* 0x000fe40005000000 */
[----:B------:R-:W-:Y:S01]  /*49b0*/  FSEL R132, R135, -INF , !P4 ;  /* 0xff80000087847808 */ /* 0x000fe20006000000 */
[----:B------:R-:W-:Y:S01]  /*49c0*/  MUFU.TANH R34, R34 ;  /* 0x0000002200227308 */ /* 0x000fe20000002400 */
[----:B-1----:R-:W-:Y:S02]  /*49d0*/  LOP3.LUT R7, R2, 0x98, RZ, 0xfc, !PT ;  /* 0x0000009802077812 */ /* 0x002fe400078efcff */
[-C--:B------:R-:W-:Y:S02]  /*49e0*/  ISETP.GE.AND P2, PT, R6, R5.reuse, PT ;  /* 0x000000050600720c */ /* 0x080fe40003f46270 */
[----:B------:R-:W-:-:S02]  /*49f0*/  ISETP.GE.AND P1, PT, R7, R5, PT ;  /* 0x000000050700720c */ /* 0x000fc40003f26270 */
[-C--:B------:R-:W-:Y:S01]  /*4a00*/  ISETP.GE.AND P5, PT, R7, R3.reuse, PT ;  /* 0x000000030700720c */ /* 0x080fe20003fa6270 */
[----:B-----5:R-:W-:Y:S01]  /*4a10*/  HMMA.16816.F32 R28, R8, R42, R24 ;  /* 0x0000002a081c723c */ /* 0x020fe20000001818 */
[----:B------:R-:W-:Y:S01]  /*4a20*/  FMUL.FTZ R7, R20, c[0x0][0x2ec] ;  /* 0x0000bb0014077a20 */ /* 0x000fe20000410000 */
[----:B------:R-:W-:Y:S01]  /*4a30*/  ISETP.GE.AND P4, PT, R6, R3, PT ;  /* 0x000000030600720c */ /* 0x000fe20003f86270 */
[----:B------:R-:W-:Y:S01]  /*4a40*/  MUFU.TANH R35, R35 ;  /* 0x0000002300237308 */ /* 0x000fe20000002400 */
[----:B------:R-:W-:Y:S02]  /*4a50*/  LOP3.LUT R6, R2, 0xa1, RZ, 0xfc, !PT ;  /* 0x000000a102067812 */ /* 0x000fe400078efcff */
[----:B------:R-:W-:Y:S02]  /*4a60*/  FSEL R172, R107, -INF , !P5 ;  /* 0xff8000006bac7808 */ /* 0x000fe40006800000 */
[----:B------:R-:W-:Y:S01]  /*4a70*/  FSEL R173, R134, -INF , !P3 ;  /* 0xff80000086ad7808 */ /* 0x000fe20005800000 */
[----:B------:R-:W-:Y:S01]  /*4a80*/  HMMA.16816.F32 R24, R12, R50, R52 ;  /* 0x000000320c18723c */ /* 0x000fe20000001834 */
[----:B------:R-:W-:Y:S01]  /*4a90*/  FSEL R127, R127, -INF , !P1 ;  /* 0xff8000007f7f7808 */ /* 0x000fe20004800000 */
[----:B------:R1:W5:Y:S01]  /*4aa0*/  MUFU.TANH R57, R7 ;  /* 0x0000000700397308 */ /* 0x0003620000002400 */
[----:B------:R-:W-:-:S02]  /*4ab0*/  FSEL R107, R123, -INF , !P2 ;  /* 0xff8000007b6b7808 */ /* 0x000fc40005000000 */
[C---:B------:R-:W-:Y:S02]  /*4ac0*/  ISETP.GE.AND P5, PT, R6.reuse, R5, PT ;  /* 0x000000050600720c */ /* 0x040fe40003fa6270 */
[----:B------:R-:W-:Y:S01]  /*4ad0*/  ISETP.GE.AND P2, PT, R6, R3, PT ;  /* 0x000000030600720c */ /* 0x000fe20003f46270 */
[----:B------:R-:W-:Y:S01]  /*4ae0*/  FMUL.FTZ R6, R22, c[0x0][0x2ec] ;  /* 0x0000bb0016067a20 */ /* 0x000fe20000410000 */
[----:B------:R-:W-:Y:S02]  /*4af0*/  FSEL R121, R121, -INF , !P4 ;  /* 0xff80000079797808 */ /* 0x000fe40006000000 */
[----:B------:R-:W-:Y:S01]  /*4b00*/  FSEL R102, R102, -INF , !P5 ;  /* 0xff80000066667808 */ /* 0x000fe20006800000 */
[----:B------:R2:W2:Y:S01]  /*4b10*/  MUFU.TANH R48, R6 ;  /* 0x0000000600307308 */ /* 0x0004a20000002400 */
[C---:B------:R-:W-:Y:S02]  /*4b20*/  IADD3 R228, R217.reuse, 0x4800, RZ ;  /* 0x00004800d9e47810 */ /* 0x040fe40007ffe0ff */
[----:B------:R-:W-:Y:S01]  /*4b30*/  FMUL.FTZ R20, R28, c[0x0][0x2ec] ;  /* 0x0000bb001c147a20 */ /* 0x000fe20000410000 */
[----:B------:R-:W-:-:S02]  /*4b40*/  IADD3 R227, R217, 0x5000, RZ ;  /* 0x00005000d9e37810 */ /* 0x000fc40007ffe0ff */
[C---:B-1----:R-:W-:Y:S02]  /*4b50*/  LOP3.LUT R7, R2.reuse, 0xa0, RZ, 0xfc, !PT ;  /* 0x000000a002077812 */ /* 0x042fe400078efcff */
[----:B------:R1:W-:Y:S01]  /*4b60*/  MUFU.TANH R44, R20 ;  /* 0x00000014002c7308 */ /* 0x0003e20000002400 */
[----:B------:R-:W-:Y:S02]  /*4b70*/  IADD3 R224, R217, 0x6800, RZ ;  /* 0x00006800d9e07810 */ /* 0x000fe40007ffe0ff */
[C---:B------:R-:W-:Y:S01]  /*4b80*/  ISETP.GE.AND P3, PT, R7.reuse, R5, PT ;  /* 0x000000050700720c */ /* 0x040fe20003f66270 */
[----:B------:R-:W-:Y:S01]  /*4b90*/  HMMA.16816.F32 R24, R8, R46, R24 ;  /* 0x0000002e0818723c */ /* 0x000fe20000001818 */
[----:B------:R-:W-:Y:S02]  /*4ba0*/  ISETP.GE.AND P1, PT, R7, R3, PT ;  /* 0x000000030700720c */ /* 0x000fe40003f26270 */
[----:B------:R-:W-:Y:S02]  /*4bb0*/  LOP3.LUT R7, R2, 0xa8, RZ, 0xfc, !PT ;  /* 0x000000a802077812 */ /* 0x000fe400078efcff */
[----:B------:R-:W-:-:S02]  /*4bc0*/  FSEL R103, R103, -INF , !P3 ;  /* 0xff80000067677808 */ /* 0x000fc40005800000 */
[C---:B------:R-:W-:Y:S02]  /*4bd0*/  ISETP.GE.AND P4, PT, R7.reuse, R5, PT ;  /* 0x000000050700720c */ /* 0x040fe40003f86270 */
[----:B------:R-:W-:Y:S02]  /*4be0*/  ISETP.GE.AND P3, PT, R7, R3, PT ;  /* 0x000000030700720c */ /* 0x000fe40003f66270 */
[C---:B--2---:R-:W-:Y:S01]  /*4bf0*/  LOP3.LUT R6, R2.reuse, 0xa9, RZ, 0xfc, !PT ;  /* 0x000000a902067812 */ /* 0x044fe200078efcff */
[----:B-1----:R-:W-:Y:S01]  /*4c00*/  FMUL.FTZ R20, R29, c[0x0][0x2ec] ;  /* 0x0000bb001d147a20 */ /* 0x002fe20000410000 */
[----:B------:R-:W-:Y:S02]  /*4c10*/  LOP3.LUT R7, R2, 0xb0, RZ, 0xfc, !PT ;  /* 0x000000b002077812 */ /* 0x000fe400078efcff */
[----:B------:R-:W-:Y:S01]  /*4c20*/  FSEL R123, R100, -INF , !P1 ;  /* 0xff800000647b7808 */ /* 0x000fe20004800000 */
[----:B------:R1:W-:Y:S01]  /*4c30*/  MUFU.TANH R43, R20 ;  /* 0x00000014002b7308 */ /* 0x0003e20000002400 */
[----:B------:R-:W-:-:S02]  /*4c40*/  FSEL R100, R105, -INF , !P2 ;  /* 0xff80000069647808 */ /* 0x000fc40005000000 */
[----:B------:R-:W-:Y:S02]  /*4c50*/  FSEL R101, R101, -INF , !P4 ;  /* 0xff80000065657808 */ /* 0x000fe40006000000 */
[----:B------:R-:W-:Y:S02]  /*4c60*/  ISETP.GE.AND P5, PT, R6, R3, PT ;  /* 0x000000030600720c */ /* 0x000fe40003fa6270 */
[C---:B------:R-:W-:Y:S01]  /*4c70*/  ISETP.GE.AND P2, PT, R7.reuse, R5, PT ;  /* 0x000000050700720c */ /* 0x040fe20003f46270 */
[----:B------:R-:W-:Y:S01]  /*4c80*/  FMUL.FTZ R24, R24, c[0x0][0x2ec] ;  /* 0x0000bb0018187a20 */ /* 0x000fe20000410000 */
[----:B------:R-:W-:Y:S01]  /*4c90*/  ISETP.GE.AND P4, PT, R7, R3, PT ;  /* 0x000000030700720c */ /* 0x000fe20003f86270 */
[----:B------:R-:W-:Y:S01]  /*4ca0*/  FMUL.FTZ R25, R25, c[0x0][0x2ec] ;  /* 0x0000bb0019197a20 */ /* 0x000fe20000410000 */
[----:B------:R-:W-:Y:S01]  /*4cb0*/  LOP3.LUT R7, R2, 0xb8, RZ, 0xfc, !PT ;  /* 0x000000b802077812 */ /* 0x000fe200078efcff */
[----:B------:R-:W-:Y:S01]  /*4cc0*/  FMUL.FTZ R26, R26, c[0x0][0x2ec] ;  /* 0x0000bb001a1a7a20 */ /* 0x000fe20000410000 */
[----:B------:R-:W-:Y:S01]  /*4cd0*/  FSEL R89, R89, -INF , !P5 ;  /* 0xff80000059597808 */ /* 0x000fe20006800000 */
[----:B------:R-:W-:Y:S01]  /*4ce0*/  MUFU.TANH R24, R24 ;  /* 0x0000001800187308 */ /* 0x000fe20000002400 */
[----:B------:R-:W-:Y:S01]  /*4cf0*/  FSEL R88, R88, -INF , !P2 ;  /* 0xff80000058587808 */ /* 0x000fe20005000000 */
[----:B-1----:R-:W-:Y:S01]  /*4d00*/  FMUL.FTZ R20, R30, c[0x0][0x2ec] ;  /* 0x0000bb001e147a20 */ /* 0x002fe20000410000 */
[----:B------:R-:W-:Y:S01]  /*4d10*/  ISETP.GE.AND P5, PT, R7, R5, PT ;  /* 0x000000050700720c */ /* 0x000fe20003fa6270 */
[----:B------:R-:W-:Y:S01]  /*4d20*/  FMUL.FTZ R27, R27, c[0x0][0x2ec] ;  /* 0x0000bb001b1b7a20 */ /* 0x000fe20000410000 */
[----:B------:R-:W-:Y:S01]  /*4d30*/  ISETP.GE.AND P2, PT, R7, R3, PT ;  /* 0x000000030700720c */ /* 0x000fe20003f46270 */
[----:B------:R-:W-:Y:S01]  /*4d40*/  FMUL.FTZ R7, R31, c[0x0][0x2ec] ;  /* 0x0000bb001f077a20 */ /* 0x000fe20000410000 */
[----:B------:R-:W-:Y:S01]  /*4d50*/  ISETP.GE.AND P1, PT, R6, R5, PT ;  /* 0x000000050600720c */ /* 0x000fe20003f26270 */
[----:B------:R-:W1:Y:S01]  /*4d60*/  LDSM.16.M88.4 R28, [R214+0x7800] ;  /* 0x00780000d61c783b */ /* 0x000e620000000200 */
[----:B------:R2:W1:Y:S01]  /*4d70*/  MUFU.TANH R41, R20 ;  /* 0x0000001400297308 */ /* 0x0004620000002400 */
[----:B------:R-:W-:Y:S01]  /*4d80*/  LOP3.LUT R6, R2, 0xb1, RZ, 0xfc, !PT ;  /* 0x000000b102067812 */ /* 0x000fe200078efcff */
[----:B------:R-:W-:-:S04]  /*4d90*/  DEPBAR.LE SB0, 0x0 ;  /* 0x000080000000791a */ /* 0x000fc80000000000 */
[----:B------:R-:W-:Y:S02]  /*4da0*/  FSEL R90, R90, -INF , !P3 ;  /* 0xff8000005a5a7808 */ /* 0x000fe40005800000 */
[----:B------:R-:W-:Y:S01]  /*4db0*/  FSEL R91, R91, -INF , !P1 ;  /* 0xff8000005b5b7808 */ /* 0x000fe20004800000 */
[----:B------:R3:W1:Y:S01]  /*4dc0*/  MUFU.TANH R42, R7 ;  /* 0x00000007002a7308 */ /* 0x0006620000002400 */
[C---:B------:R-:W-:Y:S02]  /*4dd0*/  ISETP.GE.AND P3, PT, R6.reuse, R5, PT ;  /* 0x000000050600720c */ /* 0x040fe40003f66270 */
[----:B------:R-:W-:Y:S02]  /*4de0*/  ISETP.GE.AND P1, PT, R6, R3, PT ;  /* 0x000000030600720c */ /* 0x000fe40003f26270 */
[----:B------:R-:W-:Y:S01]  /*4df0*/  LOP3.LUT R6, R2, 0xb9, RZ, 0xfc, !PT ;  /* 0x000000b902067812 */ /* 0x000fe200078efcff */
[----:B--2---:R-:W-:Y:S01]  /*4e00*/  FMUL.FTZ R20, R32, c[0x0][0x2ec] ;  /* 0x0000bb0020147a20 */ /* 0x004fe20000410000 */
[----:B------:R-:W-:Y:S01]  /*4e10*/  FSEL R175, R85, -INF , !P4 ;  /* 0xff80000055af7808 */ /* 0x000fe20006000000 */
[----:B------:R-:W-:Y:S01]  /*4e20*/  MUFU.TANH R25, R25 ;  /* 0x0000001900197308 */ /* 0x000fe20000002400 */
[----:B------:R-:W-:-:S02]  /*4e30*/  FSEL R87, R87, -INF , !P3 ;  /* 0xff80000057577808 */ /* 0x000fc40005800000 */
[----:B------:R-:W-:Y:S02]  /*4e40*/  FSEL R105, R86, -INF , !P1 ;  /* 0xff80000056697808 */ /* 0x000fe40004800000 */
[----:B------:R-:W-:Y:S02]  /*4e50*/  FSEL R84, R84, -INF , !P5 ;  /* 0xff80000054547808 */ /* 0x000fe40006800000 */
[----:B---3--:R-:W-:Y:S01]  /*4e60*/  LOP3.LUT R7, R2, 0xc0, RZ, 0xfc, !PT ;  /* 0x000000c002077812 */ /* 0x008fe200078efcff */
[----:B------:R2:W3:Y:S01]  /*4e70*/  MUFU.TANH R40, R20 ;  /* 0x0000001400287308 */ /* 0x0004e20000002400 */
[C---:B------:R-:W-:Y:S02]  /*4e80*/  ISETP.GE.AND P4, PT, R6.reuse, R5, PT ;  /* 0x000000050600720c */ /* 0x040fe40003f86270 */
[----:B------:R-:W-:Y:S02]  /*4e90*/  ISETP.GE.AND P3, PT, R6, R3, PT ;  /* 0x000000030600720c */ /* 0x000fe40003f66270 */
[----:B------:R-:W-:-:S02]  /*4ea0*/  ISETP.GE.AND P1, PT, R7, R5, PT ;  /* 0x000000050700720c */ /* 0x000fc40003f26270 */
[----:B------:R-:W-:Y:S01]  /*4eb0*/  ISETP.GE.AND P5, PT, R7, R3, PT ;  /* 0x000000030700720c */ /* 0x000fe20003fa6270 */
[----:B------:R-:W-:Y:S01]  /*4ec0*/  FMUL.FTZ R7, R33, c[0x0][0x2ec] ;  /* 0x0000bb0021077a20 */ /* 0x000fe20000410000 */
[----:B------:R-:W-:Y:S01]  /*4ed0*/  LOP3.LUT R6, R2, 0xc1, RZ, 0xfc, !PT ;  /* 0x000000c102067812 */ /* 0x000fe200078efcff */
[----:B------:R-:W-:Y:S01]  /*4ee0*/  MUFU.TANH R26, R26 ;  /* 0x0000001a001a7308 */ /* 0x000fe20000002400 */
[----:B------:R-:W-:Y:S02]  /*4ef0*/  FSEL R86, R78, -INF , !P2 ;  /* 0xff8000004e567808 */ /* 0x000fe40005000000 */
[----:B------:R-:W-:Y:S02]  /*4f00*/  FSEL R85, R79, -INF , !P4 ;  /* 0xff8000004f557808 */ /* 0x000fe40006000000 */
[C---:B------:R-:W-:Y:S01]  /*4f10*/  ISETP.GE.AND P2, PT, R6.reuse, R5, PT ;  /* 0x000000050600720c */ /* 0x040fe20003f46270 */
[----:B--2---:R-:W-:Y:S01]  /*4f20*/  HMMA.16816.F32 R20, R12, R36, R60 ;  /* 0x000000240c14723c */ /* 0x004fe2000000183c */
[----:B------:R-:W-:Y:S01]  /*4f30*/  ISETP.GE.AND P4, PT, R6, R3, PT ;  /* 0x000000030600720c */ /* 0x000fe20003f86270 */
[----:B------:R2:W1:Y:S01]  /*4f40*/  MUFU.TANH R32, R7 ;  /* 0x0000000700207308 */ /* 0x0004620000002400 */
[----:B------:R-:W-:-:S02]  /*4f50*/  LOP3.LUT R6, R2, 0xc9, RZ, 0xfc, !PT ;  /* 0x000000c902067812 */ /* 0x000fc400078efcff */
[----:B------:R-:W-:Y:S02]  /*4f60*/  FSEL R176, R76, -INF , !P1 ;  /* 0xff8000004cb07808 */ /* 0x000fe40004800000 */
[----:B------:R-:W-:Y:S01]  /*4f70*/  FSEL R37, R77, -INF , !P3 ;  /* 0xff8000004d257808 */ /* 0x000fe20005800000 */
[----:B------:R-:W-:Y:S01]  /*4f80*/  HMMA.16816.F32 R12, R12, R38, R16 ;  /* 0x000000260c0c723c */ /* 0x000fe20000001810 */
[----:B------:R-:W-:Y:S01]  /*4f90*/  FSEL R181, R72, -INF , !P5 ;  /* 0xff80000048b57808 */ /* 0x000fe20006800000 */
[----:B------:R-:W-:Y:S01]  /*4fa0*/  MUFU.TANH R27, R27 ;  /* 0x0000001b001b7308 */ /* 0x000fe20000002400 */
[----:B------:R-:W-:Y:S01]  /*4fb0*/  FSEL R177, R75, -INF , !P2 ;  /* 0xff8000004bb17808 */ /* 0x000fe20005000000 */
[----:B------:R-:W-:Y:S01]  /*4fc0*/  BAR.SYNC.DEFER_BLOCKING 0x0 ;  /* 0x0000000000007b1d */ /* 0x000fe20000010000 */
[C---:B------:R-:W-:Y:S02]  /*4fd0*/  ISETP.GE.AND P5, PT, R6.reuse, R5, PT ;  /* 0x000000050600720c */ /* 0x040fe40003fa6270 */
[----:B------:R-:W-:-:S02]  /*4fe0*/  ISETP.GE.AND P2, PT, R6, R3, PT ;  /* 0x000000030600720c */ /* 0x000fc40003f46270 */
[C---:B------:R-:W-:Y:S02]  /*4ff0*/  LOP3.LUT R6, R2.reuse, 0xd1, RZ, 0xfc, !PT ;  /* 0x000000d102067812 */ /* 0x040fe400078efcff */
[----:B--2---:R-:W-:Y:S02]  /*5000*/  LOP3.LUT R7, R2, 0xc8, RZ, 0xfc, !PT ;  /* 0x000000c802077812 */ /* 0x004fe400078efcff */
[----:B----4-:R-:W-:Y:S02]  /*5010*/  FSEL R179, R74, -INF , !P4 ;  /* 0xff8000004ab37808 */ /* 0x010fe40006000000 */
[C---:B------:R-:W-:Y:S01]  /*5020*/  ISETP.GE.AND P3, PT, R7.reuse, R5, PT ;  /* 0x000000050700720c */ /* 0x040fe20003f66270 */
[----:B-1----:R-:W-:Y:S01]  /*5030*/  HMMA.16816.F32 R16, R8, R28, R20 ;  /* 0x0000001c0810723c */ /* 0x002fe20000001814 */
[----:B------:R-:W-:Y:S02]  /*5040*/  ISETP.GE.AND P1, PT, R7, R3, PT ;  /* 0x000000030700720c */ /* 0x000fe40003f26270 */
[----:B------:R-:W-:-:S02]  /*5050*/  LOP3.LUT R7, R2, 0xd0, RZ, 0xfc, !PT ;  /* 0x000000d002077812 */ /* 0x000fc400078efcff */
        /* <DEDUP_REMOVED lines=8> */
[C---:B------:R-:W-:Y:S02]  /*50e0*/  LOP3.LUT R7, R2.reuse, 0xd8, RZ, 0xfc, !PT ;  /* 0x000000d802077812 */ /* 0x040fe400078efcff */
[----:B------:R-:W-:Y:S02]  /*50f0*/  LOP3.LUT R6, R2, 0xd9, RZ, 0xfc, !PT ;  /* 0x000000d902067812 */ /* 0x000fe400078efcff */
[----:B------:R-:W-:Y:S01]  /*5100*/  FSEL R178, R65, -INF , !P2 ;  /* 0xff80000041b27808 */ /* 0x000fe20005000000 */
[----:B------:R-:W-:Y:S01]  /*5110*/  FMUL.FTZ R18, R18, c[0x0][0x2ec] ;  /* 0x0000bb0012127a20 */ /* 0x000fe20000410000 */
[----:B-----5:R-:W-:Y:S01]  /*5120*/  FSEL R182, R57, -INF , !P4 ;  /* 0xff80000039b67808 */ /* 0x020fe20006000000 */
[----:B------:R-:W-:Y:S01]  /*5130*/  FMUL.FTZ R17, R17, c[0x0][0x2ec] ;  /* 0x0000bb0011117a20 */ /* 0x000fe20000410000 */
[----:B------:R-:W-:Y:S01]  /*5140*/  FSEL R186, R48, -INF , !P3 ;  /* 0xff80000030ba7808 */ /* 0x000fe20005800000 */
[----:B------:R-:W-:Y:S01]  /*5150*/  FMUL.FTZ R19, R19, c[0x0][0x2ec] ;  /* 0x0000bb0013137a20 */ /* 0x000fe20000410000 */
[----:B------:R-:W-:Y:S01]  /*5160*/  FSEL R183, R56, -INF , !P1 ;  /* 0xff80000038b77808 */ /* 0x000fe20004800000 */
[----:B------:R-:W1:Y:S01]  /*5170*/  MUFU.TANH R18, R18 ;  /* 0x0000001200127308 */ /* 0x000e620000002400 */
[C---:B------:R-:W-:Y:S01]  /*5180*/  ISETP.GE.AND P2, PT, R7.reuse, R5, PT ;  /* 0x000000050700720c */ /* 0x040fe20003f46270 */
[----:B------:R-:W-:Y:S01]  /*5190*/  FMUL.FTZ R16, R16, c[0x0][0x2ec] ;  /* 0x0000bb0010107a20 */ /* 0x000fe20000410000 */
[----:B------:R-:W-:Y:S01]  /*51a0*/  ISETP.GE.AND P4, PT, R7, R3, PT ;  /* 0x000000030700720c */ /* 0x000fe20003f86270 */
[----:B------:R-:W-:Y:S01]  /*51b0*/  FMUL.FTZ R8, R8, c[0x0][0x2ec] ;  /* 0x0000bb0008087a20 */ /* 0x000fe20000410000 */
[C---:B------:R-:W-:Y:S01]  /*51c0*/  ISETP.GE.AND P3, PT, R6.reuse, R5, PT ;  /* 0x000000050600720c */ /* 0x040fe20003f66270 */
[----:B------:R-:W-:Y:S01]  /*51d0*/  FMUL.FTZ R9, R9, c[0x0][0x2ec] ;  /* 0x0000bb0009097a20 */ /* 0x000fe20000410000 */
[----:B------:R-:W-:Y:S01]  /*51e0*/  ISETP.GE.AND P1, PT, R6, R3, PT ;  /* 0x000000030600720c */ /* 0x000fe20003f26270 */
[----:B------:R-:W-:Y:S01]  /*51f0*/  FMUL.FTZ R10, R10, c[0x0][0x2ec] ;  /* 0x0000bb000a0a7a20 */ /* 0x000fe20000410000 */
[C---:B------:R-:W-:Y:S01]  /*5200*/  LOP3.LUT R7, R2.reuse, 0xe0, RZ, 0xfc, !PT ;  /* 0x000000e002077812 */ /* 0x040fe200078efcff */
[----:B------:R-:W-:Y:S01]  /*5210*/  FMUL.FTZ R11, R11, c[0x0][0x2ec] ;  /* 0x0000bb000b0b7a20 */ /* 0x000fe20000410000 */
[----:B------:R-:W-:Y:S01]  /*5220*/  LOP3.LUT R6, R2, 0xe1, RZ, 0xfc, !PT ;  /* 0x000000e102067812 */ /* 0x000fe200078efcff */
[----:B------:R-:W2:Y:S01]  /*5230*/  MUFU.TANH R12, R16 ;  /* 0x00000010000c7308 */ /* 0x000ea20000002400 */
[----:B------:R-:W-:-:S02]  /*5240*/  FSEL R187, R49, -INF , !P5 ;  /* 0xff80000031bb7808 */ /* 0x000fc40006800000 */
[----:B------:R-:W-:Y:S02]  /*5250*/  FSEL R189, R41, -INF , !P4 ;  /* 0xff80000029bd7808 */ /* 0x000fe40006000000 */
[----:B------:R-:W-:Y:S02]  /*5260*/  FSEL R185, R43, -INF , !P3 ;  /* 0xff8000002bb97808 */ /* 0x000fe40005800000 */
[-C--:B------:R-:W-:Y:S01]  /*5270*/  ISETP.GE.AND P5, PT, R7, R5.reuse, PT ;  /* 0x000000050700720c */ /* 0x080fe20003fa6270 */
[----:B------:R-:W4:Y:S01]  /*5280*/  MUFU.TANH R17, R17 ;  /* 0x0000001100117308 */ /* 0x000f220000002400 */
[C---:B------:R-:W-:Y:S02]  /*5290*/  ISETP.GE.AND P4, PT, R6.reuse, R5, PT ;  /* 0x000000050600720c */ /* 0x040fe40003f86270 */
[----:B------:R-:W-:Y:S02]  /*52a0*/  ISETP.GE.AND P3, PT, R6, R3, PT ;  /* 0x000000030600720c */ /* 0x000fe40003f66270 */
[----:B------:R-:W-:-:S02]  /*52b0*/  LOP3.LUT R6, R2, 0xe8, RZ, 0xfc, !PT ;  /* 0x000000e802067812 */ /* 0x000fc400078efcff */
[----:B------:R-:W-:Y:S01]  /*52c0*/  FSEL R184, R44, -INF , !P2 ;  /* 0xff8000002cb87808 */ /* 0x000fe20005000000 */
[----:B------:R-:W5:Y:S01]  /*52d0*/  MUFU.TANH R19, R19 ;  /* 0x0000001300137308 */ /* 0x000f620000002400 */
[----:B------:R-:W-:Y:S02]  /*52e0*/  FSEL R188, R42, -INF , !P1 ;  /* 0xff8000002abc7808 */ /* 0x000fe40004800000 */
[----:B---3--:R-:W-:Y:S02]  /*52f0*/  FSEL R190, R40, -INF , !P5 ;  /* 0xff80000028be7808 */ /* 0x008fe40006800000 */
[----:B------:R-:W-:Y:S02]  /*5300*/  ISETP.GE.AND P2, PT, R7, R3, PT ;  /* 0x000000030700720c */ /* 0x000fe40003f46270 */
[C---:B------:R-:W-:Y:S01]  /*5310*/  ISETP.GE.AND P1, PT, R6.reuse, R5, PT ;  /* 0x000000050600720c */ /* 0x040fe20003f26270 */
[----:B------:R-:W3:Y:S01]  /*5320*/  MUFU.TANH R8, R8 ;  /* 0x0000000800087308 */ /* 0x000ee20000002400 */
[----:B------:R-:W-:-:S02]  /*5330*/  ISETP.GE.AND P5, PT, R6, R3, PT ;  /* 0x000000030600720c */ /* 0x000fc40003fa6270 */
[C---:B------:R-:W-:Y:S02]  /*5340*/  LOP3.LUT R7, R2.reuse, 0xe9, RZ, 0xfc, !PT ;  /* 0x000000e902077812 */ /* 0x040fe400078efcff */
[----:B------:R-:W-:Y:S02]  /*5350*/  LOP3.LUT R6, R2, 0xf0, RZ, 0xfc, !PT ;  /* 0x000000f002067812 */ /* 0x000fe400078efcff */
[----:B------:R-:W-:Y:S01]  /*5360*/  FSEL R194, R34, -INF , !P2 ;  /* 0xff80000022c27808 */ /* 0x000fe20005000000 */
[----:B------:R-:W-:Y:S01]  /*5370*/  MUFU.TANH R9, R9 ;  /* 0x0000000900097308 */ /* 0x000fe20000002400 */
[----:B------:R-:W-:Y:S02]  /*5380*/  FSEL R191, R32, -INF , !P4 ;  /* 0xff80000020bf7808 */ /* 0x000fe40006000000 */
[----:B------:R-:W-:Y:S02]  /*5390*/  FSEL R192, R24, -INF , !P1 ;  /* 0xff80000018c07808 */ /* 0x000fe40004800000 */
[----:B------:R-:W-:-:S02]  /*53a0*/  ISETP.GE.AND P2, PT, R7, R5, PT ;  /* 0x000000050700720c */ /* 0x000fc40003f46270 */
[-C--:B------:R-:W-:Y:S01]  /*53b0*/  ISETP.GE.AND P4, PT, R7, R3.reuse, PT ;  /* 0x000000030700720c */ /* 0x080fe20003f86270 */
[----:B------:R-:W2:Y:S01]  /*53c0*/  MUFU.TANH R10, R10 ;  /* 0x0000000a000a7308 */ /* 0x000ea20000002400 */
[----:B------:R-:W-:Y:S02]  /*53d0*/  ISETP.GE.AND P1, PT, R6, R3, PT ;  /* 0x000000030600720c */ /* 0x000fe40003f26270 */
[----:B------:R-:W-:Y:S02]  /*53e0*/  LOP3.LUT R7, R2, 0xf1, RZ, 0xfc, !PT ;  /* 0x000000f102077812 */ /* 0x000fe400078efcff */
[----:B------:R-:W-:Y:S02]  /*53f0*/  FSEL R196, R35, -INF , !P3 ;  /* 0xff80000023c47808 */ /* 0x000fe40005800000 */
[----:B------:R-:W-:Y:S01]  /*5400*/  ISETP.GE.AND P3, PT, R6, R5, PT ;  /* 0x000000050600720c */ /* 0x000fe20003f66270 */
[----:B------:R-:W2:Y:S01]  /*5410*/  MUFU.TANH R11, R11 ;  /* 0x0000000b000b7308 */ /* 0x000ea20000002400 */
[----:B------:R-:W-:-:S02]  /*5420*/  FSEL R197, R26, -INF , !P5 ;  /* 0xff8000001ac57808 */ /* 0x000fc40006800000 */
[----:B------:R-:W-:Y:S02]  /*5430*/  FSEL R193, R25, -INF , !P2 ;  /* 0xff80000019c17808 */ /* 0x000fe40005000000 */
[----:B-1----:R-:W-:Y:S02]  /*5440*/  FSEL R202, R18, -INF , !P1 ;  /* 0xff80000012ca7808 */ /* 0x002fe40004800000 */
[C---:B------:R-:W-:Y:S02]  /*5450*/  LOP3.LUT R6, R2.reuse, 0xf8, RZ, 0xfc, !PT ;  /* 0x000000f802067812 */ /* 0x040fe400078efcff */
[-C--:B------:R-:W-:Y:S02]  /*5460*/  ISETP.GE.AND P5, PT, R2, R5.reuse, PT ;  /* 0x000000050200720c */ /* 0x080fe40003fa6270 */
[C---:B------:R-:W-:Y:S02]  /*5470*/  ISETP.GE.AND P2, PT, R7.reuse, R5, PT ;  /* 0x000000050700720c */ /* 0x040fe40003f46270 */
[----:B------:R-:W-:-:S02]  /*5480*/  ISETP.GE.AND P1, PT, R7, R3, PT ;  /* 0x000000030700720c */ /* 0x000fc40003f26270 */
[----:B------:R-:W-:Y:S02]  /*5490*/  LOP3.LUT R2, R2, 0xf9, RZ, 0xfc, !PT ;  /* 0x000000f902027812 */ /* 0x000fe400078efcff */
[----:B------:R-:W-:Y:S02]  /*54a0*/  FSEL R198, R27, -INF , !P4 ;  /* 0xff8000001bc67808 */ /* 0x000fe40006000000 */
[----:B--2---:R-:W-:Y:S02]  /*54b0*/  FSEL R200, R12, -INF , !P3 ;  /* 0xff8000000cc87808 */ /* 0x004fe40005800000 */
[----:B----4-:R-:W-:Y:S02]  /*54c0*/  FSEL R201, R17, -INF , !P2 ;  /* 0xff80000011c97808 */ /* 0x010fe40005000000 */
[----:B-----5:R-:W-:Y:S02]  /*54d0*/  FSEL R204, R19, -INF , !P1 ;  /* 0xff80000013cc7808 */ /* 0x020fe40004800000 */
[----:B------:R-:W-:-:S02]  /*54e0*/  ISETP.GE.AND P4, PT, R6, R5, PT ;  /* 0x000000050600720c */ /* 0x000fc40003f86270 */
[----:B------:R-:W-:Y:S02]  /*54f0*/  ISETP.GE.AND P3, PT, R2, R5, PT ;  /* 0x000000050200720c */ /* 0x000fe40003f66270 */
[-C--:B------:R-:W-:Y:S02]  /*5500*/  ISETP.GE.AND P2, PT, R6, R3.reuse, PT ;  /* 0x000000030600720c */ /* 0x080fe40003f46270 */
[----:B------:R-:W-:Y:S02]  /*5510*/  ISETP.GE.AND P1, PT, R2, R3, PT ;  /* 0x000000030200720c */ /* 0x000fe40003f26270 */
[----:B------:R-:W-:Y:S02]  /*5520*/  LOP3.LUT R2, R199, R195, RZ, 0xfc, !PT ;  /* 0x000000c3c7027212 */ /* 0x000fe400078efcff */
[C---:B------:R-:W-:Y:S02]  /*5530*/  IADD3 R223, R217.reuse, 0x7000, RZ ;  /* 0x00007000d9df7810 */ /* 0x040fe40007ffe0ff */
[----:B------:R-:W-:-:S02]  /*5540*/  IADD3 R222, R217, 0x7800, RZ ;  /* 0x00007800d9de7810 */ /* 0x000fc40007ffe0ff */
[----:B---3--:R-:W-:Y:S02]  /*5550*/  FSEL R195, R8, -INF , !P4 ;  /* 0xff80000008c37808 */ /* 0x008fe40006000000 */
[----:B------:R-:W-:Y:S02]  /*5560*/  FSEL R203, R10, -INF , !P2 ;  /* 0xff8000000acb7808 */ /* 0x000fe40005000000 */
[----:B------:R-:W-:Y:S02]  /*5570*/  FSEL R26, R248, -INF , !P5 ;  /* 0xff800000f81a7808 */ /* 0x000fe40006800000 */
[----:B------:R-:W-:Y:S02]  /*5580*/  FSEL R199, R9, -INF , !P3 ;  /* 0xff80000009c77808 */ /* 0x000fe40005800000 */
[----:B------:R-:W-:Y:S01]  /*5590*/  FSEL R205, R11, -INF , !P1 ;  /* 0xff8000000bcd7808 */ /* 0x000fe20004800000 */
[----:B------:R-:W-:Y:S05]  /*55a0*/  @!P0 BRA `(.L_x_2209) ;  /* 0x0000079000008947 */ /* 0x000fea0003800000 */
[----:B------:R-:W-:Y:S05]  /*55b0*/  @P6 BRA `(.L_x_2210) ;  /* 0x000003c000006947 */ /* 0x000fea0003800000 */
[----:B------:R-:W2:Y:S01]  /*55c0*/  LDL.64 R246, [R1+0x8] ;  /* 0x0000080001f67983 */ /* 0x000ea20000100a00 */
[----:B------:R-:W1:Y:S01]  /*55d0*/  I2F.RP R6, R249 ;  /* 0x000000f900067306 */ /* 0x000e620000209400 */
[----:B------:R-:W-:-:S02]  /*55e0*/  IADD3 R8, R64, -0x100, RZ ;  /* 0xffffff0040087810 */ /* 0x000fc40007ffe0ff */
[----:B------:R-:W-:Y:S02]  /*55f0*/  IABS R5, R64 ;  /* 0x0000004000057213 */ /* 0x000fe40000000000 */
[----:B------:R-:W-:Y:S02]  /*5600*/  IABS R9, R8 ;  /* 0x0000000800097213 */ /* 0x000fe40000000000 */
[----:B------:R-:W-:Y:S01]  /*5610*/  LOP3.LUT R8, R8, c[0x0][0x2d0], RZ, 0x3c, !PT ;  /* 0x0000b40008087a12 */ /* 0x000fe200078e3cff */
        /* <DEDUP_REMOVED lines=8> */
[----:B------:R-:W-:Y:S02]  /*56a0*/  IMAD.MOV.U32 R6, RZ, RZ, R9 ;  /* 0x000000ffff067224 */ /* 0x000fe400078e0009 */
[----:B------:R-:W-:-:S04]  /*56b0*/  IMAD.HI.U32 R5, R3, R7, RZ ;  /* 0x0000000703057227 */ /* 0x000fc800078e00ff */
[----:B------:R-:W-:-:S04]  /*56c0*/  IMAD.HI.U32 R3, R3, R6, RZ ;  /* 0x0000000603037227 */ /* 0x000fc800078e00ff */
[----:B------:R-:W-:Y:S01]  /*56d0*/  IMAD.MOV R9, RZ, RZ, -R5 ;  /* 0x000000ffff097224 */ /* 0x000fe200078e0a05 */
[----:B------:R-:W-:-:S03]  /*56e0*/  IADD3 R10, -R3, RZ, RZ ;  /* 0x000000ff030a7210 */ /* 0x000fc60007ffe1ff */
[C---:B------:R-:W-:Y:S02]  /*56f0*/  IMAD R7, R249.reuse, R9, R7 ;  /* 0x00000009f9077224 */ /* 0x040fe400078e0207 */
[----:B------:R-:W-:-:S03]  /*5700*/  IMAD R6, R249, R10, R6 ;  /* 0x0000000af9067224 */ /* 0x000fc600078e0206 */
[C---:B------:R-:W-:Y:S02]  /*5710*/  ISETP.GT.U32.AND P1, PT, R249.reuse, R7, PT ;  /* 0x00000007f900720c */ /* 0x040fe40003f24070 */
[----:B------:R-:W-:-:S11]  /*5720*/  ISETP.GT.U32.AND P2, PT, R249, R6, PT ;  /* 0x00000006f900720c */ /* 0x000fd60003f44070 */
[--C-:B------:R-:W-:Y:S01]  /*5730*/  @!P1 IMAD.IADD R7, R7, 0x1, -R249.reuse ;  /* 0x0000000107079824 */ /* 0x100fe200078e0af9 */
[----:B------:R-:W-:Y:S01]  /*5740*/  @!P1 IADD3 R5, R5, 0x1, RZ ;  /* 0x0000000105059810 */ /* 0x000fe20007ffe0ff */
[----:B------:R-:W-:Y:S01]  /*5750*/  @!P2 IMAD.IADD R6, R6, 0x1, -R249 ;  /* 0x000000010606a824 */ /* 0x000fe200078e0af9 */
[----:B------:R-:W-:Y:S02]  /*5760*/  ISETP.GE.AND P1, PT, R8, RZ, PT ;  /* 0x000000ff0800720c */ /* 0x000fe40003f26270 */
        /* <DEDUP_REMOVED lines=8> */
[----:B------:R-:W-:-:S05]  /*57f0*/  @P4 IADD3 R3, R3, 0x1, RZ ;  /* 0x0000000103034810 */ /* 0x000fca0007ffe0ff */
[----:B------:R-:W-:Y:S01]  /*5800*/  @!P1 IMAD.MOV R3, RZ, RZ, -R3 ;  /* 0x000000ffff039224 */ /* 0x000fe200078e0a03 */
[----:B------:R-:W-:-:S04]  /*5810*/  @!P3 IADD3 R5, -R5, RZ, RZ ;  /* 0x000000ff0505b210 */ /* 0x000fc80007ffe1ff */
[C---:B------:R-:W-:Y:S02]  /*5820*/  SEL R5, R6.reuse, R5, !P2 ;  /* 0x0000000506057207 */ /* 0x040fe40005000000 */
[----:B------:R-:W-:-:S03]  /*5830*/  SEL R3, R6, R3, !P2 ;  /* 0x0000000306037207 */ /* 0x000fc60005000000 */
[----:B--2---:R-:W-:-:S04]  /*5840*/  IMAD.WIDE R6, R5, 0x4, R246 ;  /* 0x0000000405067825 */ /* 0x004fc800078e02f6 */
[----:B------:R-:W-:Y:S02]  /*5850*/  IMAD.WIDE R8, R3, 0x4, R246 ;  /* 0x0000000403087825 */ /* 0x000fe400078e02f6 */
[----:B------:R-:W2:Y:S04]  /*5860*/  LDG.E R6, [R6.64] ;  /* 0x0000000a06067981 */ /* 0x000ea8000c1e1900 */
[----:B------:R-:W2:Y:S01]  /*5870*/  LDG.E R8, [R8.64] ;  /* 0x0000000a08087981 */ /* 0x000ea2000c1e1900 */
[----:B------:R-:W-:Y:S01]  /*5880*/  MOV R10, c[0x0][0x2d0] ;  /* 0x0000b400000a7a02 */ /* 0x000fe20000000f00 */
[----:B------:R-:W-:-:S04]  /*5890*/  IMAD.IADD R3, R5, 0x1, -R3 ;  /* 0x0000000105037824 */ /* 0x000fc800078e0a03 */
[----:B------:R-:W-:-:S05]  /*58a0*/  IMAD R3, R3, R10, -0x100 ;  /* 0xffffff0003037424 */ /* 0x000fca00078e020a */
[----:B------:R-:W-:-:S05]  /*58b0*/  SHF.R.S32.HI R5, RZ, 0x1f, R3 ;  /* 0x0000001fff057819 */ /* 0x000fca0000011403 */
[----:B------:R-:W-:Y:S02]  /*58c0*/  IMAD R5, R5, c[0x0][0x198], RZ ;  /* 0x0000660005057a24 */ /* 0x000fe400078e02ff */
[----:B--2---:R-:W-:Y:S02]  /*58d0*/  IMAD.IADD R8, R8, 0x1, -R6 ;  /* 0x0000000108087824 */ /* 0x004fe400078e0a06 */
[----:B------:R-:W-:-:S03]  /*58e0*/  IMAD.WIDE.U32 R6, R3, c[0x0][0x198], RZ ;  /* 0x0000660003067a25 */ /* 0x000fc600078e00ff */
[----:B------:R-:W-:Y:S01]  /*58f0*/  SHF.R.S32.HI R9, RZ, 0x1f, R8 ;  /* 0x0000001fff097819 */ /* 0x000fe20000011408 */
[----:B------:R-:W-:-:S04]  /*5900*/  IMAD R3, R3, c[0x0][0x19c], R5 ;  /* 0x0000670003037a24 */ /* 0x000fc800078e0205 */
[----:B------:R-:W-:Y:S01]  /*5910*/  IMAD R5, R9, c[0x0][0x180], RZ ;  /* 0x0000600009057a24 */ /* 0x000fe200078e02ff */
[----:B------:R-:W-:-:S03]  /*5920*/  IADD3 R7, R7, R3, RZ ;  /* 0x0000000307077210 */ /* 0x000fc60007ffe0ff */
[C---:B------:R-:W-:Y:S02]  /*5930*/  IMAD R5, R8.reuse, c[0x0][0x184], R5 ;  /* 0x0000610008057a24 */ /* 0x040fe400078e0205 */
[----:B------:R-:W-:-:S04]  /*5940*/  IMAD.WIDE.U32 R6, R8, c[0x0][0x180], R6 ;  /* 0x0000600008067a25 */ /* 0x000fc800078e0006 */
[----:B------:R-:W-:Y:S01]  /*5950*/  IMAD.IADD R5, R7, 0x1, R5 ;  /* 0x0000000107057824 */ /* 0x000fe200078e0205 */
[----:B------:R-:W-:Y:S01]  /*5960*/  MOV R3, R6 ;  /* 0x0000000600037202 */ /* 0x000fe20000000f00 */
[----:B------:R-:W-:Y:S05]  /*5970*/  BRA `(.L_x_2211) ;  /* 0x0000004000007947 */ /* 0x000fea0003800000 */
.L_x_2210:
[----:B------:R-:W-:-:S04]  /*5980*/  ULEA UR4, -UR4, URZ, 0x8 ;  /* 0x0000003f04047291 */ /* 0x000fc8000f8e413f */
[----:B------:R-:W-:Y:S02]  /*5990*/  USHF.R.S32.HI UR6, URZ, 0x1f, UR4 ;  /* 0x0000001f3f067899 */ /* 0x000fe40008011404 */
[----:B------:R-:W-:-:S04]  /*59a0*/  MOV R3, UR4 ;  /* 0x0000000400037c02 */ /* 0x000fc80008000f00 */
[----:B------:R-:W-:Y:S02]  /*59b0*/  MOV R5, UR6 ;  /* 0x0000000600057c02 */ /* 0x000fe40008000f00 */
.L_x_2211:
        /* <DEDUP_REMOVED lines=56> */
.L_x_2209:
[----:B------:R-:W-:Y:S02]  /*5d40*/  FMNMX.FTZ R3, R26, R106, !PT ;  /* 0x0000006a1a037209 */ /* 0x000fe40007810000 */
[----:B------:R-:W-:Y:S02]  /*5d50*/  SHF.L.U32 R134, R2, 0x1, RZ ;  /* 0x0000000102867819 */ /* 0x000fe400000006ff */
[----:B------:R-:W-:Y:S02]  /*5d60*/  FMNMX.FTZ R3, R110, R3, !PT ;  /* 0x000000036e037209 */ /* 0x000fe40007810000 */
[----:B------:R-:W-:-:S02]  /*5d70*/  IADD3 R135, R4, R134, RZ ;  /* 0x0000008604877210 */ /* 0x000fc40007ffe0ff */
[----:B------:R-:W-:Y:S02]  /*5d80*/  FMNMX.FTZ R3, R109, R3, !PT ;  /* 0x000000036d037209 */ /* 0x000fe40007810000 */
        /* <DEDUP_REMOVED lines=142> */
[----:B------:R-:W-:Y:S01]  /*6670*/  FFMA.FTZ R7, R110, c[0x0][0x23c], -R6 ;  /* 0x00008f006e077a23 */ /* 0x000fe20000010806 */
[----:B------:R-:W2:Y:S01]  /*6680*/  LDSM.16.MT88.4 R24, [R134+0xa000] ;  /* 0x00a000008618783b */ /* 0x000ea20000004200 */
[----:B------:R-:W-:-:S05]  /*6690*/  FSETP.NEU.FTZ.AND P1, PT, R3, -INF , PT ;  /* 0xff8000000300780b */ /* 0x000fca0003f3d000 */
[----:B------:R3:W4:Y:S01]  /*66a0*/  MUFU.EX2 R10, R7 ;  /* 0x00000007000a7308 */ /* 0x0007220000000800 */
[----:B-1----:R-:W-:-:S07]  /*66b0*/  FFMA.FTZ R5, R106, c[0x0][0x23c], -R6 ;  /* 0x00008f006a057a23 */ /* 0x002fce0000010806 */
[----:B------:R1:W-:Y:S01]  /*66c0*/  MUFU.EX2 R206, R0 ;  /* 0x0000000000ce7308 */ /* 0x0003e20000000800 */
[----:B---3--:R-:W-:-:S07]  /*66d0*/  FFMA.FTZ R7, R109, c[0x0][0x23c], -R6 ;  /* 0x00008f006d077a23 */ /* 0x008fce0000010806 */
[----:B------:R3:W-:Y:S08]  /*66e0*/  MUFU.EX2 R106, R5 ;  /* 0x00000005006a7308 */ /* 0x0007f00000000800 */
[----:B------:R5:W2:Y:S01]  /*66f0*/  MUFU.EX2 R208, R7 ;  /* 0x0000000700d07308 */ /* 0x000aa20000000800 */
[----:B-1----:R-:W-:Y:S02]  /*6700*/  FFMA.FTZ R0, R116, c[0x0][0x23c], -R6 ;  /* 0x00008f0074007a23 */ /* 0x002fe40000010806 */
[----:B---3--:R-:W-:-:S05]  /*6710*/  FMUL.FTZ R5, R3, c[0x0][0x23c] ;  /* 0x00008f0003057a20 */ /* 0x008fca0000410000 */
[----:B------:R-:W-:-:S05]  /*6720*/  FSEL R5, R5, RZ, P1 ;  /* 0x000000ff05057208 */ /* 0x000fca0000800000 */
[--C-:B------:R-:W-:Y:S02]  /*6730*/  FFMA.FTZ R2, R104, c[0x0][0x23c], -R5.reuse ;  /* 0x00008f0068027a23 */ /* 0x100fe40000010805 */
[--C-:B-----5:R-:W-:Y:S02]  /*6740*/  FFMA.FTZ R7, R108, c[0x0][0x23c], -R5.reuse ;  /* 0x00008f006c077a23 */ /* 0x120fe40000010805 */
[----:B------:R1:W-:Y:S08]  /*6750*/  MUFU.EX2 R110, R2 ;  /* 0x00000002006e7308 */ /* 0x0003f00000000800 */
[----:B------:R-:W3:Y:S01]  /*6760*/  MUFU.EX2 R9, R7 ;  /* 0x0000000700097308 */ /* 0x000ee20000000800 */
[----:B-1----:R-:W-:Y:S01]  /*6770*/  FFMA.FTZ R2, R113, c[0x0][0x23c], -R5 ;  /* 0x00008f0071027a23 */ /* 0x002fe20000010805 */
[----:B----4-:R-:W-:-:S06]  /*6780*/  MOV R113, R10 ;  /* 0x0000000a00717202 */ /* 0x010fcc0000000f00 */
[----:B------:R1:W4:Y:S01]  /*6790*/  MUFU.EX2 R7, R2 ;  /* 0x0000000200077308 */ /* 0x0003220000000800 */
[----:B--2---:R-:W-:Y:S02]  /*67a0*/  F2FP.PACK_AB R10, R208, R113 ;  /* 0x00000071d00a723e */ /* 0x004fe400000000ff */
[----:B---3--:R-:W-:-:S04]  /*67b0*/  MOV R4, R9 ;  /* 0x0000000900047202 */ /* 0x008fc80000000f00 */
[----:B------:R-:W-:Y:S01]  /*67c0*/  F2FP.PACK_AB R9, R110, R4 ;  /* 0x000000046e09723e */ /* 0x000fe200000000ff */
[----:B-1----:R-:W-:-:S04]  /*67d0*/  FFMA.FTZ R2, R111, c[0x0][0x23c], -R5 ;  /* 0x00008f006f027a23 */ /* 0x002fc80000010805 */
[----:B------:R1:W2:Y:S02]  /*67e0*/  MUFU.EX2 R209, R2 ;  /* 0x0000000200d17308 */ /* 0x0002a40000000800 */
[----:B-1----:R-:W-:-:S06]  /*67f0*/  FFMA.FTZ R2, R112, c[0x0][0x23c], -R6 ;  /* 0x00008f0070027a23 */ /* 0x002fcc0000010806 */
[----:B------:R1:W3:Y:S02]  /*6800*/  MUFU.EX2 R40, R2 ;  /* 0x0000000200287308 */ /* 0x0002e40000000800 */
[----:B-1----:R-:W-:Y:S01]  /*6810*/  FFMA.FTZ R2, R114, c[0x0][0x23c], -R6 ;  /* 0x00008f0072027a23 */ /* 0x002fe20000010806 */
[----:B----4-:R-:W-:-:S05]  /*6820*/  MOV R114, R7 ;  /* 0x0000000700727202 */ /* 0x010fca0000000f00 */
[----:B------:R1:W-:Y:S01]  /*6830*/  MUFU.EX2 R7, R0 ;  /* 0x0000000000077308 */ /* 0x0003e20000000800 */
[----:B--2---:R-:W-:-:S07]  /*6840*/  F2FP.PACK_AB R11, R209, R114 ;  /* 0x00000072d10b723e */ /* 0x004fce00000000ff */
[----:B------:R2:W-:Y:S01]  /*6850*/  MUFU.EX2 R210, R2 ;  /* 0x0000000200d27308 */ /* 0x0005e20000000800 */
[----:B-1----:R-:W-:-:S07]  /*6860*/  FFMA.FTZ R0, R118, c[0x0][0x23c], -R5 ;  /* 0x00008f0076007a23 */ /* 0x002fce0000010805 */
[----:B------:R1:W4:Y:S01]  /*6870*/  MUFU.EX2 R52, R0 ;  /* 0x0000000000347308 */ /* 0x0003220000000800 */
[----:B--2---:R-:W-:-:S04]  /*6880*/  MOV R2, R8 ;  /* 0x0000000800027202 */ /* 0x004fc80000000f00 */
[----:B------:R-:W-:-:S07]  /*6890*/  F2FP.PACK_AB R8, R106, R2 ;  /* 0x000000026a08723e */ /* 0x000fce00000000ff */
[----:B------:R-:W-:Y:S01]  /*68a0*/  HMMA.16816.F32 R32, R8, R24, RZ ;  /* 0x000000180820723c */ /* 0x000fe200000018ff */
[----:B-1----:R-:W-:Y:S01]  /*68b0*/  FFMA.FTZ R0, R117, c[0x0][0x23c], -R5 ;  /* 0x00008f0075007a23 */ /* 0x002fe20000010805 */
[----:B---3--:R-:W-:-:S03]  /*68c0*/  MOV R117, R40 ;  /* 0x0000002800757202 */ /* 0x008fc60000000f00 */
[----:B------:R1:W2:Y:S03]  /*68d0*/  MUFU.EX2 R115, R0 ;  /* 0x0000000000737308 */ /* 0x0002a60000000800 */
[C---:B------:R-:W-:Y:S01]  /*68e0*/  HMMA.16816.F32 R48, R8.reuse, R26, RZ ;  /* 0x0000001a0830723c */ /* 0x040fe200000018ff */
[----:B------:R-:W3:Y:S07]  /*68f0*/  LDSM.16.MT88.4 R24, [R134+0xa800] ;  /* 0x00a800008618783b */ /* 0x000eee0000004200 */
[----:B------:R-:W-:Y:S01]  /*6900*/  HMMA.16816.F32 R28, R8, R20, RZ ;  /* 0x00000014081c723c */ /* 0x000fe200000018ff */
[----:B-1----:R-:W-:-:S07]  /*6910*/  FFMA.FTZ R0, R120, c[0x0][0x23c], -R5 ;  /* 0x00008f0078007a23 */ /* 0x002fce0000010805 */
[C---:B------:R-:W-:Y:S01]  /*6920*/  HMMA.16816.F32 R44, R8.reuse, R22, RZ ;  /* 0x00000016082c723c */ /* 0x040fe200000018ff */
[----:B------:R1:W-:Y:S01]  /*6930*/  MUFU.EX2 R116, R0 ;  /* 0x0000000000747308 */ /* 0x0003e20000000800 */
[----:B------:R-:W5:Y:S06]  /*6940*/  LDSM.16.MT88.4 R20, [R213+0xa800] ;  /* 0x00a80000d514783b */ /* 0x000f6c0000004200 */
[C---:B------:R-:W-:Y:S08]  /*6950*/  HMMA.16816.F32 R40, R8.reuse, R16, RZ ;  /* 0x000000100828723c */ /* 0x040ff000000018ff */
[C---:B------:R-:W-:Y:S01]  /*6960*/  HMMA.16816.F32 R60, R8.reuse, R18, RZ ;  /* 0x00000012083c723c */ /* 0x040fe200000018ff */
[----:B-1----:R-:W-:Y:S01]  /*6970*/  FFMA.FTZ R0, R119, c[0x0][0x23c], -R5 ;  /* 0x00008f0077007a23 */ /* 0x002fe20000010805 */
[----:B------:R-:W1:Y:S03]  /*6980*/  LDSM.16.MT88.4 R16, [R135+0xa800] ;  /* 0x00a800008710783b */ /* 0x000e660000004200 */
[----:B------:R2:W2:Y:S03]  /*6990*/  MUFU.EX2 R108, R0 ;  /* 0x00000000006c7308 */ /* 0x0004a60000000800 */
[----:B------:R-:W-:Y:S01]  /*69a0*/  HMMA.16816.F32 R56, R8, R12, RZ ;  /* 0x0000000c0838723c */ /* 0x000fe200000018ff */
[----:B--2---:R-:W-:Y:S01]  /*69b0*/  FFMA.FTZ R0, R122, c[0x0][0x23c], -R6 ;  /* 0x00008f007a007a23 */ /* 0x004fe20000010806 */
[----:B----4-:R-:W-:-:S06]  /*69c0*/  MOV R122, R52 ;  /* 0x00000034007a7202 */ /* 0x010fcc0000000f00 */
[----:B------:R-:W-:Y:S01]  /*69d0*/  HMMA.16816.F32 R52, R8, R14, RZ ;  /* 0x0000000e0834723c */ /* 0x000fe200000018ff */
[----:B------:R2:W-:Y:S01]  /*69e0*/  MUFU.EX2 R109, R0 ;  /* 0x00000000006d7308 */ /* 0x0005e20000000800 */
[----:B------:R-:W4:Y:S05]  /*69f0*/  LDSM.16.MT88.4 R12, [R212+0xa800] ;  /* 0x00a80000d40c783b */ /* 0x000f2a0000004200 */
[----:B------:R-:W-:Y:S02]  /*6a00*/  F2FP.PACK_AB R8, R210, R117 ;  /* 0x00000075d208723e */ /* 0x000fe400000000ff */
[----:B------:R-:W-:Y:S02]  /*6a10*/  F2FP.PACK_AB R9, R115, R122 ;  /* 0x0000007a7309723e */ /* 0x000fe400000000ff */
[----:B------:R-:W-:-:S02]  /*6a20*/  F2FP.PACK_AB R10, R7, R206 ;  /* 0x000000ce070a723e */ /* 0x000fc400000000ff */
[----:B------:R-:W-:Y:S01]  /*6a30*/  F2FP.PACK_AB R11, R108, R116 ;  /* 0x000000746c0b723e */ /* 0x000fe200000000ff */
[----:B--2---:R-:W-:-:S06]  /*6a40*/  FFMA.FTZ R0, R125, c[0x0][0x23c], -R6 ;  /* 0x00008f007d007a23 */ /* 0x004fcc0000010806 */
[C---:B---3--:R-:W-:Y:S01]  /*6a50*/  HMMA.16816.F32 R72, R8.reuse, R26, R48 ;  /* 0x0000001a0848723c */ /* 0x048fe20000001830 */
[----:B------:R2:W3:Y:S07]  /*6a60*/  MUFU.EX2 R111, R0 ;  /* 0x00000000006f7308 */ /* 0x0004ee0000000800 */
[C---:B-----5:R-:W-:Y:S01]  /*6a70*/  HMMA.16816.F32 R48, R8.reuse, R20, R28 ;  /* 0x000000140830723c */ /* 0x060fe2000000181c */
[----:B------:R-:W5:Y:S07]  /*6a80*/  LDSM.16.MT88.4 R28, [R134+0xb000] ;  /* 0x00b00000861c783b */ /* 0x000f6e0000004200 */
[----:B-1----:R-:W-:Y:S01]  /*6a90*/  HMMA.16816.F32 R40, R8, R16, R40 ;  /* 0x000000100828723c */ /* 0x002fe20000001828 */
[----:B--2---:R-:W-:Y:S01]  /*6aa0*/  FFMA.FTZ R0, R124, c[0x0][0x23c], -R6 ;  /* 0x00008f007c007a23 */ /* 0x004fe20000010806 */
[----:B------:R-:W-:-:S03]  /*6ab0*/  MOV R124, R210 ;  /* 0x000000d2007c7202 */ /* 0x000fc60000000f00 */
[----:B------:R1:W-:Y:S03]  /*6ac0*/  MUFU.EX2 R118, R0 ;  /* 0x0000000000767308 */ /* 0x0003e60000000800 */
[C---:B------:R-:W-:Y:S01]  /*6ad0*/  HMMA.16816.F32 R76, R8.reuse, R18, R60 ;  /* 0x00000012084c723c */ /* 0x040fe2000000183c */
[----:B------:R-:W2:Y:S07]  /*6ae0*/  LDSM.16.MT88.4 R16, [R135+0xb000] ;  /* 0x00b000008710783b */ /* 0x000eae0000004200 */
[----:B------:R-:W-:Y:S01]  /*6af0*/  HMMA.16816.F32 R64, R8, R24, R32 ;  /* 0x000000180840723c */ /* 0x000fe20000001820 */
[----:B------:R-:W2:Y:S01]  /*6b00*/  LDSM.16.MT88.4 R24, [R213+0xb000] ;  /* 0x00b00000d518783b */ /* 0x000ea20000004200 */
[----:B-1----:R-:W-:Y:S01]  /*6b10*/  FFMA.FTZ R0, R126, c[0x0][0x23c], -R6 ;  /* 0x00008f007e007a23 */ /* 0x002fe20000010806 */
[----:B------:R-:W-:-:S05]  /*6b20*/  MOV R126, R115 ;  /* 0x00000073007e7202 */ /* 0x000fca0000000f00 */
[----:B------:R-:W-:Y:S01]  /*6b30*/  HMMA.16816.F32 R68, R8, R22, R44 ;  /* 0x000000160844723c */ /* 0x000fe2000000182c */
[----:B------:R1:W1:Y:S01]  /*6b40*/  MUFU.EX2 R119, R0 ;  /* 0x0000000000777308 */ /* 0x0002620000000800 */
[----:B------:R-:W-:-:S06]  /*6b50*/  MOV R115, R208 ;  /* 0x000000d000737202 */ /* 0x000fcc0000000f00 */
[C---:B----4-:R-:W-:Y:S08]  /*6b60*/  HMMA.16816.F32 R32, R8.reuse, R12, R56 ;  /* 0x0000000c0820723c */ /* 0x050ff00000001838 */
[----:B------:R-:W-:Y:S01]  /*6b70*/  HMMA.16816.F32 R20, R8, R14, R52 ;  /* 0x0000000e0814723c */ /* 0x000fe20000001834 */
[----:B-1----:R-:W-:Y:S01]  /*6b80*/  FFMA.FTZ R0, R131, c[0x0][0x23c], -R5 ;  /* 0x00008f0083007a23 */ /* 0x002fe20000010805 */
[----:B------:R-:W-:Y:S01]  /*6b90*/  MOV R131, R206 ;  /* 0x000000ce00837202 */ /* 0x000fe20000000f00 */
[----:B------:R-:W1:Y:S02]  /*6ba0*/  LDSM.16.MT88.4 R12, [R212+0xb000] ;  /* 0x00b00000d40c783b */ /* 0x000e640000004200 */
[----:B------:R4:W-:Y:S02]  /*6bb0*/  MUFU.EX2 R104, R0 ;  /* 0x0000000000687308 */ /* 0x0009e40000000800 */
[----:B---3--:R-:W-:-:S02]  /*6bc0*/  F2FP.PACK_AB R8, R111, R109 ;  /* 0x0000006d6f08723e */ /* 0x008fc400000000ff */
[----:B------:R-:W-:Y:S01]  /*6bd0*/  F2FP.PACK_AB R10, R119, R118 ;  /* 0x00000076770a723e */ /* 0x000fe200000000ff */
[----:B----4-:R-:W-:-:S04]  /*6be0*/  FFMA.FTZ R0, R130, c[0x0][0x23c], -R5 ;  /* 0x00008f0082007a23 */ /* 0x010fc80000010805 */
[----:B------:R3:W4:Y:S02]  /*6bf0*/  MUFU.EX2 R112, R0 ;  /* 0x0000000000707308 */ /* 0x0007240000000800 */
[----:B---3--:R-:W-:Y:S01]  /*6c00*/  FFMA.FTZ R0, R129, c[0x0][0x23c], -R5 ;  /* 0x00008f0081007a23 */ /* 0x008fe20000010805 */
[----:B----4-:R-:W-:-:S05]  /*6c10*/  F2FP.PACK_AB R9, R112, R104 ;  /* 0x000000687009723e */ /* 0x010fca00000000ff */
[----:B------:R3:W-:Y:S02]  /*6c20*/  MUFU.EX2 R120, R0 ;  /* 0x0000000000787308 */ /* 0x0007e40000000800 */
[----:B---3--:R-:W-:-:S06]  /*6c30*/  FFMA.FTZ R0, R128, c[0x0][0x23c], -R5 ;  /* 0x00008f0080007a23 */ /* 0x008fcc0000010805 */
[----:B------:R3:W4:Y:S02]  /*6c40*/  MUFU.EX2 R125, R0 ;  /* 0x00000000007d7308 */ /* 0x0007240000000800 */
[----:B---3--:R-:W-:Y:S01]  /*6c50*/  FFMA.FTZ R0, R133, c[0x0][0x23c], -R6 ;  /* 0x00008f0085007a23 */ /* 0x008fe20000010806 */
[----:B----4-:R-:W-:-:S05]  /*6c60*/  F2FP.PACK_AB R11, R125, R120 ;  /* 0x000000787d0b723e */ /* 0x010fca00000000ff */
[----:B------:R3:W-:Y:S02]  /*6c70*/  MUFU.EX2 R250, R0 ;  /* 0x0000000000fa7308 */ /* 0x0007e40000000800 */
[C---:B-----5:R-:W-:Y:S08]  /*6c80*/  HMMA.16816.F32 R60, R8.reuse, R30, R72 ;  /* 0x0000001e083c723c */ /* 0x060ff00000001848 */
[----:B--2---:R-:W-:Y:S01]  /*6c90*/  HMMA.16816.F32 R72, R8, R18, R76 ;  /* 0x000000120848723c */ /* 0x004fe2000000184c */
[----:B---3--:R-:W-:-:S06]  /*6ca0*/  FFMA.FTZ R0, R137, c[0x0][0x23c], -R6 ;  /* 0x00008f0089007a23 */ /* 0x008fcc0000010806 */
[----:B------:R-:W-:Y:S01]  /*6cb0*/  MOV R76, R116 ;  /* 0x00000074004c7202 */ /* 0x000fe20000000f00 */
[----:B------:R2:W-:Y:S01]  /*6cc0*/  MUFU.EX2 R251, R0 ;  /* 0x0000000000fb7308 */ /* 0x0005e20000000800 */
[----:B------:R-:W-:Y:S01]  /*6cd0*/  MOV R116, R209 ;  /* 0x000000d100747202 */ /* 0x000fe20000000f00 */
[----:B------:R-:W-:Y:S01]  /*6ce0*/  HMMA.16816.F32 R44, R8, R28, R64 ;  /* 0x0000001c082c723c */ /* 0x000fe20000001840 */
[----:B------:R-:W-:Y:S01]  /*6cf0*/  LDSM.16.MT88.4 R28, [R134+0xb800] ;  /* 0x00b80000861c783b */ /* 0x000fe20000004200 */
[----:B------:R-:W-:Y:S02]  /*6d00*/  MOV R79, R108 ;  /* 0x0000006c004f7202 */ /* 0x000fe40000000f00 */
[----:B------:R-:W-:-:S04]  /*6d10*/  MOV R77, R7 ;  /* 0x00000007004d7202 */ /* 0x000fc80000000f00 */
[----:B------:R-:W-:Y:S01]  /*6d20*/  HMMA.16816.F32 R48, R8, R24, R48 ;  /* 0x000000180830723c */ /* 0x000fe20000001830 */
[----:B--2---:R-:W-:-:S07]  /*6d30*/  FFMA.FTZ R0, R136, c[0x0][0x23c], -R6 ;  /* 0x00008f0088007a23 */ /* 0x004fce0000010806 */
[C---:B------:R-:W-:Y:S01]  /*6d40*/  HMMA.16816.F32 R64, R8.reuse, R26, R68 ;  /* 0x0000001a0840723c */ /* 0x040fe20000001844 */
[----:B------:R-:W2:Y:S01]  /*6d50*/  LDSM.16.MT88.4 R24, [R213+0xb800] ;  /* 0x00b80000d518783b */ /* 0x000ea20000004200 */
[----:B------:R3:W4:Y:S06]  /*6d60*/  MUFU.EX2 R211, R0 ;  /* 0x0000000000d37308 */ /* 0x00072c0000000800 */
[C---:B------:R-:W-:Y:S01]  /*6d70*/  HMMA.16816.F32 R40, R8.reuse, R16, R40 ;  /* 0x000000100828723c */ /* 0x040fe20000001828 */
[----:B------:R-:W5:Y:S07]  /*6d80*/  LDSM.16.MT88.4 R16, [R135+0xb800] ;  /* 0x00b800008710783b */ /* 0x000f6e0000004200 */
[----:B-1----:R-:W-:Y:S01]  /*6d90*/  HMMA.16816.F32 R32, R8, R12, R32 ;  /* 0x0000000c0820723c */ /* 0x002fe20000001820 */
[----:B---3--:R-:W-:Y:S01]  /*6da0*/  FFMA.FTZ R0, R138, c[0x0][0x23c], -R6 ;  /* 0x00008f008a007a23 */ /* 0x008fe20000010806 */
[----:B----4-:R-:W-:-:S03]  /*6db0*/  MOV R78, R211 ;  /* 0x000000d3004e7202 */ /* 0x010fc60000000f00 */
[----:B------:R1:W3:Y:S03]  /*6dc0*/  MUFU.EX2 R252, R0 ;  /* 0x0000000000fc7308 */ /* 0x0002e60000000800 */
[----:B------:R-:W-:Y:S01]  /*6dd0*/  HMMA.16816.F32 R20, R8, R14, R20 ;  /* 0x0000000e0814723c */ /* 0x000fe20000001814 */
[----:B------:R-:W4:Y:S06]  /*6de0*/  LDSM.16.MT88.4 R12, [R212+0xb800] ;  /* 0x00b80000d40c783b */ /* 0x000f2c0000004200 */
[----:B------:R-:W-:Y:S01]  /*6df0*/  F2FP.PACK_AB R8, R251, R250 ;  /* 0x000000fafb08723e */ /* 0x000fe200000000ff */
[----:B-1----:R-:W-:Y:S01]  /*6e00*/  FFMA.FTZ R0, R142, c[0x0][0x23c], -R5 ;  /* 0x00008f008e007a23 */ /* 0x002fe20000010805 */
[----:B---3--:R-:W-:-:S03]  /*6e10*/  F2FP.PACK_AB R10, R252, R78 ;  /* 0x0000004efc0a723e */ /* 0x008fc600000000ff */
        /* <DEDUP_REMOVED lines=16> */
[C---:B-----5:R-:W-:Y:S08]  /*6f20*/  HMMA.16816.F32 R52, R8.reuse, R16, R40 ;  /* 0x000000100834723c */ /* 0x060ff00000001828 */
[----:B------:R-:W-:Y:S01]  /*6f30*/  HMMA.16816.F32 R72, R8, R18, R72 ;  /* 0x000000120848723c */ /* 0x000fe20000001848 */
[----:B------:R-:W5:Y:S01]  /*6f40*/  LDSM.16.MT88.4 R16, [R135+0xc000] ;  /* 0x00c000008710783b */ /* 0x000f620000004200 */
[----:B-1----:R-:W-:-:S06]  /*6f50*/  FFMA.FTZ R0, R144, c[0x0][0x23c], -R6 ;  /* 0x00008f0090007a23 */ /* 0x002fcc0000010806 */
[C---:B----4-:R-:W-:Y:S01]  /*6f60*/  HMMA.16816.F32 R32, R8.reuse, R12, R32 ;  /* 0x0000000c0820723c */ /* 0x050fe20000001820 */
[----:B------:R1:W-:Y:S07]  /*6f70*/  MUFU.EX2 R242, R0 ;  /* 0x0000000000f27308 */ /* 0x0003ee0000000800 */
[C---:B------:R-:W-:Y:S01]  /*6f80*/  HMMA.16816.F32 R20, R8.reuse, R14, R20 ;  /* 0x0000000e0814723c */ /* 0x040fe20000001814 */
[----:B------:R-:W4:Y:S07]  /*6f90*/  LDSM.16.MT88.4 R12, [R212+0xc000] ;  /* 0x00c00000d40c783b */ /* 0x000f2e0000004200 */
        /* <DEDUP_REMOVED lines=29> */
[----:B------:R-:W-:Y:S01]  /*7170*/  LDSM.16.MT88.4 R32, [R134+0xe000] ;  /* 0x00e000008620783b */ /* 0x000fe20000004200 */
[----:B------:R1:W-:Y:S06]  /*7180*/  MUFU.EX2 R208, R0 ;  /* 0x0000000000d07308 */ /* 0x0003ec0000000800 */
        /* <DEDUP_REMOVED lines=35> */
[----:B-1----:R-:W-:Y:S01]  /*73c0*/  FFMA.FTZ R0, R160, c[0x0][0x23c], -R6 ;  /* 0x00008f00a0007a23 */ /* 0x002fe20000010806 */
[----:B------:R-:W-:-:S03]  /*73d0*/  MOV R160, R131 ;  /* 0x0000008300a07202 */ /* 0x000fc60000000f00 */
[----:B------:R1:W1:Y:S03]  /*73e0*/  MUFU.EX2 R153, R0 ;  /* 0x0000000000997308 */ /* 0x0002660000000800 */
[----:B------:R-:W-:Y:S01]  /*73f0*/  HMMA.16816.F32 R60, R8, R30, R60 ;  /* 0x0000001e083c723c */ /* 0x000fe2000000183c */
[----:B------:R-:W2:Y:S06]  /*7400*/  LDSM.16.MT88.4 R28, [R134+0xd000] ;  /* 0x00d00000861c783b */ /* 0x000eac0000004200 */
[----:B---3--:R-:W-:Y:S01]  /*7410*/  F2FP.PACK_AB R8, R152, R151 ;  /* 0x000000979808723e */ /* 0x008fe200000000ff */
[----:B-1----:R-:W-:Y:S01]  /*7420*/  FFMA.FTZ R0, R161, c[0x0][0x23c], -R5 ;  /* 0x00008f00a1007a23 */ /* 0x002fe20000010805 */
[----:B------:R-:W-:-:S02]  /*7430*/  MOV R161, R125 ;  /* 0x0000007d00a17202 */ /* 0x000fc40000000f00 */
[----:B------:R-:W-:Y:S01]  /*7440*/  F2FP.PACK_AB R10, R153, R155 ;  /* 0x0000009b990a723e */ /* 0x000fe200000000ff */
[----:B------:R1:W-:Y:S02]  /*7450*/  MUFU.EX2 R149, R0 ;  /* 0x0000000000957308 */ /* 0x0003e40000000800 */
[----:B-1----:R-:W-:Y:S01]  /*7460*/  FFMA.FTZ R0, R164, c[0x0][0x23c], -R5 ;  /* 0x00008f00a4007a23 */ /* 0x002fe20000010805 */
[----:B------:R-:W-:-:S05]  /*7470*/  MOV R164, R119 ;  /* 0x0000007700a47202 */ /* 0x000fca0000000f00 */
[----:B------:R1:W3:Y:S02]  /*7480*/  MUFU.EX2 R147, R0 ;  /* 0x0000000000937308 */ /* 0x0002e40000000800 */
[----:B-1----:R-:W-:Y:S01]  /*7490*/  FFMA.FTZ R0, R163, c[0x0][0x23c], -R5 ;  /* 0x00008f00a3007a23 */ /* 0x002fe20000010805 */
[----:B------:R-:W-:Y:S02]  /*74a0*/  MOV R163, R120 ;  /* 0x0000007800a37202 */ /* 0x000fe40000000f00 */
[----:B---3--:R-:W-:-:S03]  /*74b0*/  F2FP.PACK_AB R9, R147, R149 ;  /* 0x000000959309723e */ /* 0x008fc600000000ff */
        /* <DEDUP_REMOVED lines=32> */
[----:B-1----:R-:W-:-:S06]  /*76c0*/  FFMA.FTZ R0, R99, c[0x0][0x23c], -R5 ;  /* 0x00008f0063007a23 */ /* 0x002fcc0000010805 */
[----:B------:R1:W3:Y:S02]  /*76d0*/  MUFU.EX2 R141, R0 ;  /* 0x00000000008d7308 */ /* 0x0002e40000000800 */
[----:B-1----:R-:W-:Y:S01]  /*76e0*/  FFMA.FTZ R0, R98, c[0x0][0x23c], -R5 ;  /* 0x00008f0062007a23 */ /* 0x002fe20000010805 */
[----:B---3--:R-:W-:-:S05]  /*76f0*/  F2FP.PACK_AB R9, R141, R142 ;  /* 0x0000008e8d09723e */ /* 0x008fca00000000ff */
[----:B------:R1:W-:Y:S02]  /*7700*/  MUFU.EX2 R139, R0 ;  /* 0x00000000008b7308 */ /* 0x0003e40000000800 */
[----:B-1----:R-:W-:Y:S01]  /*7710*/  FFMA.FTZ R0, R80, c[0x0][0x23c], -R5 ;  /* 0x00008f0050007a23 */ /* 0x002fe20000010805 */
[----:B------:R-:W-:-:S05]  /*7720*/  MOV R80, R116 ;  /* 0x0000007400507202 */ /* 0x000fca0000000f00 */
[----:B------:R1:W3:Y:S02]  /*7730*/  MUFU.EX2 R140, R0 ;  /* 0x00000000008c7308 */ /* 0x0002e40000000800 */
[----:B-1----:R-:W-:Y:S01]  /*7740*/  FFMA.FTZ R0, R81, c[0x0][0x23c], -R6 ;  /* 0x00008f0051007a23 */ /* 0x002fe20000010806 */
[----:B------:R-:W-:Y:S02]  /*7750*/  MOV R81, R115 ;  /* 0x0000007300517202 */ /* 0x000fe40000000f00 */
[----:B---3--:R-:W-:-:S03]  /*7760*/  F2FP.PACK_AB R11, R140, R139 ;  /* 0x0000008b8c0b723e */ /* 0x008fc600000000ff */
[----:B------:R1:W-:Y:S04]  /*7770*/  MUFU.EX2 R137, R0 ;  /* 0x0000000000897308 */ /* 0x0003e80000000800 */
[C---:B--2---:R-:W-:Y:S08]  /*7780*/  HMMA.16816.F32 R48, R8.reuse, R24, R48 ;  /* 0x000000180830723c */ /* 0x044ff00000001830 */
[----:B------:R-:W-:Y:S01]  /*7790*/  HMMA.16816.F32 R64, R8, R26, R64 ;  /* 0x0000001a0840723c */ /* 0x000fe20000001840 */
[----:B-1----:R-:W-:Y:S01]  /*77a0*/  FFMA.FTZ R0, R170, c[0x0][0x23c], -R6 ;  /* 0x00008f00aa007a23 */ /* 0x002fe20000010806 */
[----:B------:R-:W-:-:S03]  /*77b0*/  MOV R170, R109 ;  /* 0x0000006d00aa7202 */ /* 0x000fc60000000f00 */
[----:B------:R1:W2:Y:S03]  /*77c0*/  MUFU.EX2 R138, R0 ;  /* 0x00000000008a7308 */ /* 0x0002a60000000800 */
[C---:B-----5:R-:W-:Y:S08]  /*77d0*/  HMMA.16816.F32 R52, R8.reuse, R16, R52 ;  /* 0x000000100834723c */ /* 0x060ff00000001834 */
[----:B------:R-:W-:Y:S01]  /*77e0*/  HMMA.16816.F32 R72, R8, R18, R72 ;  /* 0x000000120848723c */ /* 0x000fe20000001848 */
[----:B------:R-:W3:Y:S01]  /*77f0*/  LDSM.16.MT88.4 R16, [R135+0xe000] ;  /* 0x00e000008710783b */ /* 0x000ee20000004200 */
[----:B-1----:R-:W-:Y:S01]  /*7800*/  FFMA.FTZ R0, R82, c[0x0][0x23c], -R6 ;  /* 0x00008f0052007a23 */ /* 0x002fe20000010806 */
[----:B------:R-:W-:-:S05]  /*7810*/  MOV R82, R114 ;  /* 0x0000007200527202 */ /* 0x000fca0000000f00 */
[C---:B----4-:R-:W-:Y:S01]  /*7820*/  HMMA.16816.F32 R24, R8.reuse, R12, R40 ;  /* 0x0000000c0818723c */ /* 0x050fe20000001828 */
        /* <DEDUP_REMOVED lines=28> */
[----:B------:R1:W-:Y:S01]  /*79f0*/  MUFU.EX2 R125, R0 ;  /* 0x00000000007d7308 */ /* 0x0003e20000000800 */
[----:B------:R-:W-:-:S03]  /*7a00*/  FADD.FTZ R4, R4, R154 ;  /* 0x0000009a04047221 */ /* 0x000fc60000010000 */
[----:B---3--:R-:W-:Y:S01]  /*7a10*/  HMMA.16816.F32 R56, R8, R16, R52 ;  /* 0x000000100838723c */ /* 0x008fe20000001834 */
[----:B------:R-:W-:-:S04]  /*7a20*/  FADD.FTZ R4, R82, R4 ;  /* 0x0000000452047221 */ /* 0x000fc80000010000 */
[----:B------:R-:W-:-:S03]  /*7a30*/  FADD.FTZ R4, R80, R4 ;  /* 0x0000000450047221 */ /* 0x000fc60000010000 */
[C---:B------:R-:W-:Y:S01]  /*7a40*/  HMMA.16816.F32 R72, R8.reuse, R18, R72 ;  /* 0x000000120848723c */ /* 0x040fe20000001848 */
[----:B------:R-:W2:Y:S01]  /*7a50*/  LDSM.16.MT88.4 R16, [R135+0xe800] ;  /* 0x00e800008710783b */ /* 0x000ea20000004200 */
[----:B-1----:R-:W-:Y:S01]  /*7a60*/  FFMA.FTZ R0, R132, c[0x0][0x23c], -R6 ;  /* 0x00008f0084007a23 */ /* 0x002fe20000010806 */
[----:B------:R-:W-:Y:S01]  /*7a70*/  MOV R132, R106 ;  /* 0x0000006a00847202 */ /* 0x000fe20000000f00 */
[----:B------:R-:W-:Y:S02]  /*7a80*/  FADD.FTZ R4, R168, R4 ;  /* 0x00000004a8047221 */ /* 0x000fe40000010000 */
[----:B------:R1:W3:Y:S02]  /*7a90*/  MUFU.EX2 R126, R0 ;  /* 0x00000000007e7308 */ /* 0x0002e40000000800 */
[----:B----4-:R-:W-:Y:S01]  /*7aa0*/  HMMA.16816.F32 R24, R8, R12, R24 ;  /* 0x0000000c0818723c */ /* 0x010fe20000001818 */
[----:B------:R-:W-:-:S04]  /*7ab0*/  FADD.FTZ R2, R2, R132 ;  /* 0x0000008402027221 */ /* 0x000fc80000010000 */
[----:B------:R-:W-:-:S03]  /*7ac0*/  FADD.FTZ R2, R83, R2 ;  /* 0x0000000253027221 */ /* 0x000fc60000010000 */
[----:B------:R-:W-:Y:S01]  /*7ad0*/  HMMA.16816.F32 R20, R8, R14, R20 ;  /* 0x0000000e0814723c */ /* 0x000fe20000001814 */
[----:B------:R-:W4:Y:S01]  /*7ae0*/  LDSM.16.MT88.4 R12, [R212+0xe800] ;  /* 0x00e80000d40c783b */ /* 0x000f220000004200 */
[----:B------:R-:W-:Y:S02]  /*7af0*/  FADD.FTZ R2, R81, R2 ;  /* 0x0000000251027221 */ /* 0x000fe40000010000 */
[----:B-1----:R-:W-:-:S04]  /*7b00*/  FFMA.FTZ R0, R127, c[0x0][0x23c], -R6 ;  /* 0x00008f007f007a23 */ /* 0x002fc80000010806 */
[----:B------:R-:W-:Y:S01]  /*7b10*/  HMMA.16816.F32 R44, R8, R32, R44 ;  /* 0x00000020082c723c */ /* 0x000fe2000000182c */
[----:B------:R-:W-:Y:S01]  /*7b20*/  FADD.FTZ R2, R156, R2 ;  /* 0x000000029c027221 */ /* 0x000fe20000010000 */
[----:B------:R1:W-:Y:S03]  /*7b30*/  MUFU.EX2 R124, R0 ;  /* 0x00000000007c7308 */ /* 0x0003e60000000800 */
[----:B------:R-:W-:-:S03]  /*7b40*/  FADD.FTZ R2, R169, R2 ;  /* 0x00000002a9027221 */ /* 0x000fc60000010000 */
[----:B------:R-:W-:Y:S01]  /*7b50*/  HMMA.16816.F32 R60, R8, R34, R60 ;  /* 0x00000022083c723c */ /* 0x000fe2000000183c */
[----:B------:R-:W-:Y:S01]  /*7b60*/  FADD.FTZ R2, R160, R2 ;  /* 0x00000002a0027221 */ /* 0x000fe20000010000 */
[----:B------:R-:W-:-:S03]  /*7b70*/  MOV R160, R78 ;  /* 0x0000004e00a07202 */ /* 0x000fc60000000f00 */
[----:B------:R-:W-:-:S03]  /*7b80*/  FADD.FTZ R2, R77, R2 ;  /* 0x000000024d027221 */ /* 0x000fc60000010000 */
        /* <DEDUP_REMOVED lines=181> */
[----:B------:R-:W1:Y:S01]  /*86e0*/  LDSM.16.MT88.4 R16, [R213+0x11000] ;  /* 0x01100000d510783b */ /* 0x000e620000004200 */
[----:B------:R-:W-:-:S02]  /*86f0*/  FADD.FTZ R0, R157, R0 ;  /* 0x000000009d007221 */ /* 0x000fc40000010000 */
[----:B------:R-:W-:Y:S02]  /*8700*/  FADD.FTZ R2, R242, R2 ;  /* 0x00000002f2027221 */ /* 0x000fe40000010000 */
[----:B------:R-:W-:Y:S01]  /*8710*/  FADD.FTZ R0, R158, R0 ;  /* 0x000000009e007221 */ /* 0x000fe20000010000 */
[C---:B----4-:R-:W-:Y:S01]  /*8720*/  HMMA.16816.F32 R76, R8.reuse, R12, R76 ;  /* 0x0000000c084c723c */ /* 0x050fe2000000184c */
[----:B------:R-:W-:Y:S01]  /*8730*/  FADD.FTZ R2, R244, R2 ;  /* 0x00000002f4027221 */ /* 0x000fe20000010000 */
[----:B------:R-:W-:Y:S01]  /*8740*/  LDSM.16.MT88.4 R156, [R135+0x11800] ;  /* 0x01180000879c783b */ /* 0x000fe20000004200 */
[----:B------:R-:W-:Y:S02]  /*8750*/  FADD.FTZ R0, R149, R0 ;  /* 0x0000000095007221 */ /* 0x000fe40000010000 */
[----:B------:R-:W-:Y:S02]  /*8760*/  FADD.FTZ R2, R209, R2 ;  /* 0x00000002d1027221 */ /* 0x000fe40000010000 */
[----:B------:R-:W-:Y:S01]  /*8770*/  FADD.FTZ R0, R147, R0 ;  /* 0x0000000093007221 */ /* 0x000fe20000010000 */
[----:B------:R-:W-:Y:S01]  /*8780*/  HMMA.16816.F32 R32, R8, R14, R32 ;  /* 0x0000000e0820723c */ /* 0x000fe20000001820 */
[----:B------:R-:W-:Y:S01]  /*8790*/  FADD.FTZ R2, R211, R2 ;  /* 0x00000002d3027221 */ /* 0x000fe20000010000 */
[----:B------:R-:W2:Y:S01]  /*87a0*/  LDSM.16.MT88.4 R12, [R135+0x11000] ;  /* 0x01100000870c783b */ /* 0x000ea20000004200 */
        /* <DEDUP_REMOVED lines=26> */
[----:B------:R-:W-:Y:S02]  /*8950*/  FFMA.FTZ R4, R191, c[0x0][0x23c], -R6 ;  /* 0x00008f00bf047a23 */ /* 0x000fe40000010806 */
[----:B------:R-:W-:-:S02]  /*8960*/  FADD.FTZ R2, R136, R2 ;  /* 0x0000000288027221 */ /* 0x000fc40000010000 */
[----:B------:R-:W-:Y:S01]  /*8970*/  FADD.FTZ R0, R118, R0 ;  /* 0x0000000076007221 */ /* 0x000fe20000010000 */
        /* <DEDUP_REMOVED lines=48> */
[----:B------:R-:W-:Y:S02]  /*8c80*/  FADD.FTZ R2, R89, R2 ;  /* 0x0000000259027221 */ /* 0x000fe40000010000 */
[----:B----4-:R-:W-:Y:S02]  /*8c90*/  FADD.FTZ R0, R59, R0 ;  /* 0x000000003b007221 */ /* 0x010fe40000010000 */
        /* <DEDUP_REMOVED lines=11> */
[C---:B---3--:R-:W-:Y:S01]  /*8d50*/  F2FP.PACK_AB R11, R57.reuse, R58 ;  /* 0x0000003a390b723e */ /* 0x048fe200000000ff */
        /* <DEDUP_REMOVED lines=50> */
[----:B--2---:R-:W-:Y:S01]  /*9080*/  ULDC UR4, c[0x0][0x1a0] ;  /* 0x0000680000047ab9 */ /* 0x004fe20000000800 */
[----:B------:R-:W-:Y:S01]  /*9090*/  IADD3 R0, R207, -0x2, RZ ;  /* 0xfffffffecf007810 */ /* 0x000fe20007ffe0ff */
[----:B------:R-:W-:Y:S01]  /*90a0*/  ULEA UR4, -UR4, URZ, 0x8 ;  /* 0x0000003f04047291 */ /* 0x000fe2000f8e413f */
[----:B------:R-:W-:-:S02]  /*90b0*/  IMAD.MOV.U32 R133, RZ, RZ, R3 ;  /* 0x000000ffff857224 */ /* 0x000fc400078e0003 */
[----:B------:R-:W-:Y:S01]  /*90c0*/  IMAD.MOV.U32 R132, RZ, RZ, R36 ;  /* 0x000000ffff847224 */ /* 0x000fe200078e0024 */
[----:B------:R-:W-:Y:S01]  /*90d0*/  USHF.R.S32.HI UR6, URZ, 0x1f, UR4 ;  /* 0x0000001f3f067899 */ /* 0x000fe20008011404 */
[----:B------:R1:W-:Y:S01]  /*90e0*/  STL [R1], R0 ;  /* 0x0000000001007387 */ /* 0x0003e20000100800 */
[----:B------:R-:W-:-:S04]  /*90f0*/  MOV R2, UR4 ;  /* 0x0000000400027c02 */ /* 0x000fc80008000f00 */
[----:B-1----:R-:W-:-:S04]  /*9100*/  MOV R0, UR6 ;  /* 0x0000000600007c02 */ /* 0x002fc80008000f00 */
.L_x_2216:
        /* <DEDUP_REMOVED lines=12> */
[----:B------:R-:W2:Y:S01]  /*91d0*/  LDL.64 R10, [R1+0x8] ;  /* 0x00000800010a7983 */ /* 0x000ea20000100a00 */
[----:B------:R-:W-:Y:S03]  /*91e0*/  IABS R9, c[0x0][0x2d0] ;  /* 0x0000b40000097a13 */ /* 0x000fe60000000000 */
[C---:B------:R-:W-:Y:S01]  /*91f0*/  IADD3 R7, R5.reuse, 0x100, RZ ;  /* 0x0000010005077810 */ /* 0x040fe20007ffe0ff */
[----:B------:R-:W3:Y:S01]  /*9200*/  I2F.RP R2, R9 ;  /* 0x0000000900027306 */ /* 0x000ee20000209400 */
[----:B------:R-:W-:Y:S02]  /*9210*/  IABS R6, R5 ;  /* 0x0000000500067213 */ /* 0x000fe40000000000 */
[----:B------:R-:W-:Y:S02]  /*9220*/  IABS R4, R7 ;  /* 0x0000000700047213 */ /* 0x000fe40000000000 */
[----:B------:R-:W-:Y:S02]  /*9230*/  LOP3.LUT R5, R5, c[0x0][0x2d0], RZ, 0x3c, !PT ;  /* 0x0000b40005057a12 */ /* 0x000fe400078e3cff */
[----:B------:R-:W-:Y:S02]  /*9240*/  LOP3.LUT R7, R7, c[0x0][0x2d0], RZ, 0x3c, !PT ;  /* 0x0000b40007077a12 */ /* 0x000fe400078e3cff */
[----:B------:R-:W-:Y:S02]  /*9250*/  ISETP.GE.AND P0, PT, R5, RZ, PT ;  /* 0x000000ff0500720c */ /* 0x000fe40003f06270 */
[----:B------:R-:W-:Y:S01]  /*9260*/  ISETP.GE.AND P2, PT, R7, RZ, PT ;  /* 0x000000ff0700720c */ /* 0x000fe20003f46270 */
[----:B---3--:R-:W3:Y:S02]  /*9270*/  MUFU.RCP R2, R2 ;  /* 0x0000000200027308 */ /* 0x008ee40000001000 */
[----:B---3--:R-:W-:Y:S08]  /*9280*/  IADD3 R2, R2, 0xffffffe, RZ ;  /* 0x0ffffffe02027810 */ /* 0x008ff00007ffe0ff */
[----:B------:R-:W3:Y:S02]  /*9290*/  F2I.FTZ.U32.TRUNC.NTZ R3, R2 ;  /* 0x0000000200037305 */ /* 0x000ee4000021f000 */
[--C-:B---3--:R-:W-:Y:S02]  /*92a0*/  IMAD.MOV R0, RZ, RZ, -R3.reuse ;  /* 0x000000ffff007224 */ /* 0x108fe400078e0a03 */
        /* <DEDUP_REMOVED lines=30> */
[----:B------:R2:W3:Y:S04]  /*9490*/  LDG.E R7, [R4.64] ;  /* 0x0000000a04077981 */ /* 0x0004e8000c1e1900 */
[----:B--2---:R2:W3:Y:S02]  /*94a0*/  LDG.E R5, [R2.64] ;  /* 0x0000000a02057981 */ /* 0x0044e4000c1e1900 */
[----:B--2---:R-:W-:Y:S04]  /*94b0*/  IMAD.MOV.U32 R2, RZ, RZ, c[0x0][0x2d0] ;  /* 0x0000b400ff027624 */ /* 0x004fe800078e00ff */
[----:B------:R-:W-:Y:S05]  /*94c0*/  IMAD R0, R0, R2, -0x100 ;  /* 0xffffff0000007424 */ /* 0x000fea00078e0202 */
[----:B------:R-:W-:Y:S05]  /*94d0*/  SHF.R.S32.HI R2, RZ, 0x1f, R0 ;  /* 0x0000001fff027819 */ /* 0x000fea0000011400 */
[----:B------:R-:W-:Y:S02]  /*94e0*/  IMAD R4, R2, c[0x0][0x1a0], RZ ;  /* 0x0000680002047a24 */ /* 0x000fe400078e02ff */
[C---:B------:R-:W-:Y:S04]  /*94f0*/  IMAD.WIDE.U32 R2, R0.reuse, c[0x0][0x1a0], RZ ;  /* 0x0000680000027a25 */ /* 0x040fe800078e00ff */
[----:B------:R-:W-:Y:S04]  /*9500*/  IMAD R0, R0, c[0x0][0x1a4], R4 ;  /* 0x0000690000007a24 */ /* 0x000fe800078e0204 */
[----:B------:R-:W-:Y:S02]  /*9510*/  IMAD.IADD R3, R3, 0x1, R0 ;  /* 0x0000000103037824 */ /* 0x000fe400078e0200 */
[----:B---3--:R-:W-:Y:S04]  /*9520*/  IMAD.IADD R5, R7, 0x1, -R5 ;  /* 0x0000000107057824 */ /* 0x008fe800078e0a05 */
[C---:B------:R-:W-:Y:S01]  /*9530*/  IMAD.WIDE.U32 R2, R5.reuse, c[0x0][0x188], R2 ;  /* 0x0000620005027a25 */ /* 0x040fe200078e0002 */
[----:B------:R-:W-:Y:S05]  /*9540*/  SHF.R.S32.HI R4, RZ, 0x1f, R5 ;  /* 0x0000001fff047819 */ /* 0x000fea0000011405 */
[----:B------:R-:W-:Y:S04]  /*9550*/  IMAD R0, R4, c[0x0][0x188], RZ ;  /* 0x0000620004007a24 */ /* 0x000fe800078e02ff */
[----:B------:R-:W-:Y:S04]  /*9560*/  IMAD R0, R5, c[0x0][0x18c], R0 ;  /* 0x0000630005007a24 */ /* 0x000fe800078e0200 */
[----:B------:R-:W-:Y:S02]  /*9570*/  IMAD.IADD R0, R3, 0x1, R0 ;  /* 0x0000000103007824 */ /* 0x000fe400078e0200 */
.L_x_2213:
        /* <DEDUP_REMOVED lines=33> */
[----:B--2---:R-:W-:Y:S05]  /*9790*/  IADD3 R10, P0, R16, UR12, RZ ;  /* 0x0000000c100a7c10 */ /* 0x004fea000ff1e0ff */
[----:B------:R2:W-:Y:S04]  /*97a0*/  STL [R1+0x20], R11 ;  /* 0x0000200b01007387 */ /* 0x0005e80000100800 */
[----:B------:R1:W-:Y:S08]  /*97b0*/  LDGSTS.E.BYPASS.LTC128B.128 [R237+0xd800], [R18.64] ;  /* 0x0d80000012ed7fae */ /* 0x0003f0000b901d4a */
[----:B------:R1:W-:Y:S08]  /*97c0*/  LDGSTS.E.BYPASS.LTC128B.128 [R237+0xe000], [R20.64] ;  /* 0x0e00000014ed7fae */ /* 0x0003f0000b901d4a */
[----:B------:R1:W-:Y:S01]  /*97d0*/  LDGSTS.E.BYPASS.LTC128B.128 [R237+0xe800], [R16.64] ;  /* 0x0e80000010ed7fae */ /* 0x0003e2000b901d4a */
[----:B--2---:R-:W-:Y:S02]  /*97e0*/  IADD3.X R11, R17, UR7, RZ, P0, !PT ;  /* 0x00000007110b7c10 */ /* 0x004fe400087fe4ff */
[----:B---3--:R-:W-:Y:S05]  /*97f0*/  IADD3 R8, P0, R10, UR12, RZ ;  /* 0x0000000c0a087c10 */ /* 0x008fea000ff1e0ff */
[----:B------:R2:W-:Y:S01]  /*9800*/  LDGSTS.E.BYPASS.LTC128B.128 [R237+0xf000], [R10.64] ;  /* 0x0f0000000aed7fae */ /* 0x0005e2000b901d4a */
[----:B------:R-:W-:Y:S02]  /*9810*/  IADD3.X R9, R11, UR7, RZ, P0, !PT ;  /* 0x000000070b097c10 */ /* 0x000fe400087fe4ff */
[----:B----4-:R-:W-:Y:S04]  /*9820*/  IADD3 R6, P0, R8, UR12, RZ ;  /* 0x0000000c08067c10 */ /* 0x010fe8000ff1e0ff */
[----:B------:R-:W-:Y:S01]  /*9830*/  IADD3.X R7, R9, UR7, RZ, P0, !PT ;  /* 0x0000000709077c10 */ /* 0x000fe200087fe4ff */
[----:B------:R3:W-:Y:S01]  /*9840*/  LDGSTS.E.BYPASS.LTC128B.128 [R237+0xf800], [R8.64] ;  /* 0x0f80000008ed7fae */ /* 0x0007e2000b901d4a */
[----:B-1----:R-:W-:Y:S04]  /*9850*/  IADD3 R4, P0, R6, UR12, RZ ;  /* 0x0000000c06047c10 */ /* 0x002fe8000ff1e0ff */
[----:B------:R-:W-:Y:S02]  /*9860*/  IADD3.X R5, R7, UR7, RZ, P0, !PT ;  /* 0x0000000707057c10 */ /* 0x000fe400087fe4ff */
[----:B------:R-:W-:Y:S01]  /*9870*/  IADD3 R2, P0, R4, UR12, RZ ;  /* 0x0000000c04027c10 */ /* 0x000fe2000ff1e0ff */
[----:B------:R1:W-:Y:S03]  /*9880*/  LDGSTS.E.BYPASS.LTC128B.128 [R237+0x10000], [R6.64] ;  /* 0x1000000006ed7fae */ /* 0x0003e6000b901d4a */
[----:B------:R-:W-:Y:S05]  /*9890*/  IADD3.X R3, R5, UR7, RZ, P0, !PT ;  /* 0x0000000705037c10 */ /* 0x000fea00087fe4ff */
[----:B------:R1:W-:Y:S01]  /*98a0*/  LDGSTS.E.BYPASS.LTC128B.128 [R237+0x10800], [R4.64] ;  /* 0x1080000004ed7fae */ /* 0x0003e2000b901d4a */
[----:B--2---:R-:W-:Y:S04]  /*98b0*/  IADD3 R10, P0, R2, UR12, RZ ;  /* 0x0000000c020a7c10 */ /* 0x004fe8000ff1e0ff */
[----:B------:R-:W-:Y:S03]  /*98c0*/  IADD3.X R11, R3, UR7, RZ, P0, !PT ;  /* 0x00000007030b7c10 */ /* 0x000fe600087fe4ff */
[----:B------:R2:W-:Y:S08]  /*98d0*/  LDGSTS.E.BYPASS.LTC128B.128 [R237+0x11000], [R2.64] ;  /* 0x1100000002ed7fae */ /* 0x0005f0000b901d4a */
[----:B------:R3:W-:Y:S08]  /*98e0*/  LDGSTS.E.BYPASS.LTC128B.128 [R237+0x11800], [R10.64] ;  /* 0x118000000aed7fae */ /* 0x0007f0000b901d4a */
[----:B------:R-:W-:Y:S08]  /*98f0*/  LDSM.16.M88.4 R128, [R218] ;  /* 0x00000000da80783b */ /* 0x000ff00000000200 */
[----:B------:R-:W0:Y:S01]  /*9900*/  LDGDEPBAR ;  /* 0x00000000000079af */ /* 0x000e220000000000 */
[----:B--2--5:R-:W-:Y:S07]  /*9910*/  MOV R3, R22 ;  /* 0x0000001600037202 */ /* 0x024fee0000000f00 */
[----:B------:R-:W-:Y:S08]  /*9920*/  LDSM.16.M88.4 R16, [R216+0x800] ;  /* 0x00080000d810783b */ /* 0x000ff00000000200 */
[----:B---3--:R-:W1:Y:S08]  /*9930*/  LDSM.16.M88.4 R8, [R216] ;  /* 0x00000000d808783b */ /* 0x008e700000000200 */
[----:B------:R-:W2:Y:S08]  /*9940*/  LDSM.16.M88.4 R24, [R216+0x1000] ;  /* 0x00100000d818783b */ /* 0x000eb00000000200 */
[----:B------:R-:W3:Y:S08]  /*9950*/  LDSM.16.M88.4 R32, [R216+0x1800] ;  /* 0x00180000d820783b */ /* 0x000ef00000000200 */
[----:B------:R-:W4:Y:S08]  /*9960*/  LDSM.16.M88.4 R40, [R216+0x2000] ;  /* 0x00200000d828783b */ /* 0x000f300000000200 */
[----:B------:R-:W2:Y:S08]  /*9970*/  LDSM.16.M88.4 R48, [R216+0x2800] ;  /* 0x00280000d830783b */ /* 0x000eb00000000200 */
        /* <DEDUP_REMOVED lines=17> */
[C---:B----4-:R-:W-:Y:S07]  /*9a90*/  HMMA.16816.F32 R36, R128.reuse, R40, RZ ;  /* 0x000000288024723c */ /* 0x050fee00000018ff */
[----:B------:R-:W4:Y:S01]  /*9aa0*/  LDSM.16.M88.4 R168, [R216+0x7800] ;  /* 0x00780000d8a8783b */ /* 0x000f220000000200 */
[C---:B------:R-:W-:Y:S07]  /*9ab0*/  HMMA.16816.F32 R40, R128.reuse, R42, RZ ;  /* 0x0000002a8028723c */ /* 0x040fee00000018ff */
[----:B------:R-:W-:Y:S01]  /*9ac0*/  LDSM.16.M88.4 R172, [R221] ;  /* 0x00000000ddac783b */ /* 0x000fe20000000200 */
[C---:B------:R-:W-:Y:S07]  /*9ad0*/  HMMA.16816.F32 R44, R128.reuse, R48, RZ ;  /* 0x00000030802c723c */ /* 0x040fee00000018ff */
[----:B------:R-:W2:Y:S01]  /*9ae0*/  LDSM.16.M88.4 R176, [R215] ;  /* 0x00000000d7b0783b */ /* 0x000ea20000000200 */
[C---:B------:R-:W-:Y:S07]  /*9af0*/  HMMA.16816.F32 R48, R128.reuse, R50, RZ ;  /* 0x000000328030723c */ /* 0x040fee00000018ff */
[----:B------:R-:W2:Y:S01]  /*9b00*/  LDSM.16.M88.4 R180, [R215+0x800] ;  /* 0x00080000d7b4783b */ /* 0x000ea20000000200 */
[C---:B------:R-:W-:Y:S07]  /*9b10*/  HMMA.16816.F32 R52, R128.reuse, R56, RZ ;  /* 0x000000388034723c */ /* 0x040fee00000018ff */
[----:B------:R-:W2:Y:S01]  /*9b20*/  LDSM.16.M88.4 R184, [R215+0x1000] ;  /* 0x00100000d7b8783b */ /* 0x000ea20000000200 */
[C---:B------:R-:W-:Y:S07]  /*9b30*/  HMMA.16816.F32 R56, R128.reuse, R58, RZ ;  /* 0x0000003a8038723c */ /* 0x040fee00000018ff */
[----:B------:R-:W2:Y:S01]  /*9b40*/  LDSM.16.M88.4 R188, [R215+0x1800] ;  /* 0x00180000d7bc783b */ /* 0x000ea20000000200 */
[C---:B-1----:R-:W-:Y:S07]  /*9b50*/  HMMA.16816.F32 R60, R128.reuse, R64, RZ ;  /* 0x00000040803c723c */ /* 0x042fee00000018ff */
        /* <DEDUP_REMOVED lines=8> */
[----:B------:R-:W-:Y:S01]  /*9be0*/  LDSM.16.M88.4 R208, [R215+0x6000] ;  /* 0x00600000d7d0783b */ /* 0x000fe20000000200 */
        /* <DEDUP_REMOVED lines=11> */
[C---:B----4-:R-:W-:Y:S08]  /*9ca0*/  HMMA.16816.F32 R124, R128.reuse, R168, RZ ;  /* 0x000000a8807c723c */ /* 0x050ff000000018ff */
        /* <DEDUP_REMOVED lines=19> */
[----:B------:R-:W2:Y:S07]  /*9de0*/  LDSM.16.M88.4 R176, [R215+0x7800] ;  /* 0x00780000d7b0783b */ /* 0x000eae0000000200 */
[C---:B---3--:R-:W-:Y:S08]  /*9df0*/  HMMA.16816.F32 R52, R172.reuse, R180, R52 ;  /* 0x000000b4ac34723c */ /* 0x048ff00000001834 */
[C---:B------:R-:W-:Y:S01]  /*9e00*/  HMMA.16816.F32 R56, R172.reuse, R182, R56 ;  /* 0x000000b6ac38723c */ /* 0x040fe20000001838 */
[----:B------:R-:W-:Y:S07]  /*9e10*/  LDSM.16.M88.4 R180, [R219] ;  /* 0x00000000dbb4783b */ /* 0x000fee0000000200 */
[C---:B----4-:R-:W-:Y:S08]  /*9e20*/  HMMA.16816.F32 R60, R172.reuse, R184, R60 ;  /* 0x000000b8ac3c723c */ /* 0x050ff0000000183c */
[C---:B------:R-:W-:Y:S01]  /*9e30*/  HMMA.16816.F32 R64, R172.reuse, R186, R64 ;  /* 0x000000baac40723c */ /* 0x040fe20000001840 */
[----:B------:R-:W3:Y:S07]  /*9e40*/  LDSM.16.M88.4 R184, [R217] ;  /* 0x00000000d9b8783b */ /* 0x000eee0000000200 */
[C---:B------:R-:W-:Y:S08]  /*9e50*/  HMMA.16816.F32 R68, R172.reuse, R192, R68 ;  /* 0x000000c0ac44723c */ /* 0x040ff00000001844 */
        /* <DEDUP_REMOVED lines=17> */
[C---:B-1----:R-:W-:Y:S08]  /*9f70*/  HMMA.16816.F32 R116, R172.reuse, R168, R116 ;  /* 0x000000a8ac74723c */ /* 0x042ff00000001874 */
[C---:B------:R-:W-:Y:S01]  /*9f80*/  HMMA.16816.F32 R120, R172.reuse, R170, R120 ;  /* 0x000000aaac78723c */ /* 0x040fe20000001878 */
[----:B------:R-:W1:Y:S07]  /*9f90*/  LDSM.16.M88.4 R168, [R230] ;  /* 0x00000000e6a8783b */ /* 0x000e6e0000000200 */
[C---:B--2---:R-:W-:Y:S08]  /*9fa0*/  HMMA.16816.F32 R124, R172.reuse, R176, R124 ;  /* 0x000000b0ac7c723c */ /* 0x044ff0000000187c */
[----:B------:R-:W-:Y:S01]  /*9fb0*/  HMMA.16816.F32 R128, R172, R178, R128 ;  /* 0x000000b2ac80723c */ /* 0x000fe20000001880 */
[----:B------:R-:W2:Y:S07]  /*9fc0*/  LDSM.16.M88.4 R172, [R229] ;  /* 0x00000000e5ac783b */ /* 0x000eae0000000200 */
[C---:B---3--:R-:W-:Y:S01]  /*9fd0*/  HMMA.16816.F32 R4, R180.reuse, R184, R4 ;  /* 0x000000b8b404723c */ /* 0x048fe20000001804 */
[----:B------:R-:W3:Y:S07]  /*9fe0*/  LDSM.16.M88.4 R176, [R228] ;  /* 0x00000000e4b0783b */ /* 0x000eee0000000200 */
[C---:B------:R-:W-:Y:S01]  /*9ff0*/  HMMA.16816.F32 R8, R180.reuse, R186, R8 ;  /* 0x000000bab408723c */ /* 0x040fe20000001808 */
[----:B------:R-:W1:Y:S07]  /*a000*/  LDSM.16.M88.4 R184, [R227] ;  /* 0x00000000e3b8783b */ /* 0x000e6e0000000200 */
[C---:B----4-:R-:W-:Y:S08]  /*a010*/  HMMA.16816.F32 R12, R180.reuse, R188, R12 ;  /* 0x000000bcb40c723c */ /* 0x050ff0000000180c */
[C---:B------:R-:W-:Y:S01]  /*a020*/  HMMA.16816.F32 R16, R180.reuse, R190, R16 ;  /* 0x000000beb410723c */ /* 0x040fe20000001810 */
[----:B------:R-:W4:Y:S07]  /*a030*/  LDSM.16.M88.4 R188, [R226] ;  /* 0x00000000e2bc783b */ /* 0x000f2e0000000200 */
[C---:B------:R-:W-:Y:S08]  /*a040*/  HMMA.16816.F32 R20, R180.reuse, R192, R20 ;  /* 0x000000c0b414723c */ /* 0x040ff00000001814 */
[C---:B------:R-:W-:Y:S01]  /*a050*/  HMMA.16816.F32 R24, R180.reuse, R194, R24 ;  /* 0x000000c2b418723c */ /* 0x040fe20000001818 */
[----:B------:R-:W1:Y:S07]  /*a060*/  LDSM.16.M88.4 R192, [R225] ;  /* 0x00000000e1c0783b */ /* 0x000e6e0000000200 */
        /* <DEDUP_REMOVED lines=31> */
[----:B------:R-:W1:Y:S07]  /*a260*/  LDSM.16.M88.4 R168, [R214+0x800] ;  /* 0x00080000d6a8783b */ /* 0x000e6e0000000200 */
[C---:B------:R-:W-:Y:S08]  /*a270*/  HMMA.16816.F32 R4, R204.reuse, R208, R4 ;  /* 0x000000d0cc04723c */ /* 0x040ff00000001804 */
[C---:B------:R-:W-:Y:S11]  /*a280*/  HMMA.16816.F32 R8, R204.reuse, R210, R8 ;  /* 0x000000d2cc08723c */ /* 0x040ff60000001808 */
[----:B------:R-:W-:Y:S05]  /*a290*/  @!UPT UIADD3 URZ, URZ, URZ, URZ ;  /* 0x0000003f3f3ff290 */ /* 0x000fea000fffe03f */
[----:B------:R-:W-:Y:S02]  /*a2a0*/  FMUL.FTZ R4, R4, c[0x0][0x2ec] ;  /* 0x0000bb0004047a20 */ /* 0x000fe40000410000 */
[----:B------:R-:W-:Y:S02]  /*a2b0*/  FMUL.FTZ R5, R5, c[0x0][0x2ec] ;  /* 0x0000bb0005057a20 */ /* 0x000fe40000410000 */
[----:B------:R-:W2:Y:S01]  /*a2c0*/  MUFU.TANH R181, R4 ;  /* 0x0000000400b57308 */ /* 0x000ea20000002400 */
[----:B------:R-:W-:Y:S02]  /*a2d0*/  FMUL.FTZ R6, R6, c[0x0][0x2ec] ;  /* 0x0000bb0006067a20 */ /* 0x000fe40000410000 */
[----:B------:R-:W-:Y:S02]  /*a2e0*/  FMUL.FTZ R7, R7, c[0x0][0x2ec] ;  /* 0x0000bb0007077a20 */ /* 0x000fe40000410000 */
[----:B------:R-:W-:Y:S01]  /*a2f0*/  FMUL.FTZ R8, R8, c[0x0][0x2ec] ;  /* 0x0000bb0008087a20 */ /* 0x000fe20000410000 */
[C---:B-1----:R-:W-:Y:S03]  /*a300*/  HMMA.16816.F32 R12, R204.reuse, R168, R12 ;  /* 0x000000a8cc0c723c */ /* 0x042fe6000000180c */
[----:B------:R-:W-:Y:S01]  /*a310*/  FMUL.FTZ R9, R9, c[0x0][0x2ec] ;  /* 0x0000bb0009097a20 */ /* 0x000fe20000410000 */
[----:B------:R-:W1:Y:S01]  /*a320*/  MUFU.TANH R188, R5 ;  /* 0x0000000500bc7308 */ /* 0x000e620000002400 */
[----:B------:R-:W-:Y:S02]  /*a330*/  FMUL.FTZ R10, R10, c[0x0][0x2ec] ;  /* 0x0000bb000a0a7a20 */ /* 0x000fe40000410000 */
[----:B------:R-:W-:Y:S01]  /*a340*/  FMUL.FTZ R11, R11, c[0x0][0x2ec] ;  /* 0x0000bb000b0b7a20 */ /* 0x000fe20000410000 */
[C---:B------:R-:W-:Y:S06]  /*a350*/  HMMA.16816.F32 R16, R204.reuse, R170, R16 ;  /* 0x000000aacc10723c */ /* 0x040fec0000001810 */
[----:B------:R-:W3:Y:S10]  /*a360*/  MUFU.TANH R180, R6 ;  /* 0x0000000600b47308 */ /* 0x000ef40000002400 */
[----:B------:R4:W1:Y:S01]  /*a370*/  MUFU.TANH R187, R7 ;  /* 0x0000000700bb7308 */ /* 0x0008620000002400 */
[----:B------:R-:W-:Y:S02]  /*a380*/  FMUL.FTZ R12, R12, c[0x0][0x2ec] ;  /* 0x0000bb000c0c7a20 */ /* 0x000fe40000410000 */
[----:B------:R-:W-:Y:S02]  /*a390*/  FMUL.FTZ R13, R13, c[0x0][0x2ec] ;  /* 0x0000bb000d0d7a20 */ /* 0x000fe40000410000 */
[----:B------:R-:W-:Y:S02]  /*a3a0*/  FMUL.FTZ R14, R14, c[0x0][0x2ec] ;  /* 0x0000bb000e0e7a20 */ /* 0x000fe40000410000 */
[----:B------:R-:W-:Y:S02]  /*a3b0*/  FMUL.FTZ R15, R15, c[0x0][0x2ec] ;  /* 0x0000bb000f0f7a20 */ /* 0x000fe40000410000 */
[----:B------:R-:W-:Y:S01]  /*a3c0*/  FMUL.FTZ R16, R16, c[0x0][0x2ec] ;  /* 0x0000bb0010107a20 */ /* 0x000fe20000410000 */
[----:B------:R-:W1:Y:S01]  /*a3d0*/  MUFU.TANH R186, R8 ;  /* 0x0000000800ba7308 */ /* 0x000e620000002400 */
[----:B------:R-:W-:Y:S02]  /*a3e0*/  FMUL.FTZ R17, R17, c[0x0][0x2ec] ;  /* 0x0000bb0011117a20 */ /* 0x000fe40000410000 */
[----:B------:R-:W-:Y:S02]  /*a3f0*/  FMUL.FTZ R18, R18, c[0x0][0x2ec] ;  /* 0x0000bb0012127a20 */ /* 0x000fe40000410000 */
[----:B------:R-:W-:Y:S05]  /*a400*/  FMUL.FTZ R19, R19, c[0x0][0x2ec] ;  /* 0x0000bb0013137a20 */ /* 0x000fea0000410000 */
        /* <DEDUP_REMOVED lines=21> */
[----:B------:R-:W-:Y:S01]  /*a560*/  FMUL.FTZ R27, R27, c[0x0][0x2ec] ;  /* 0x0000bb001b1b7a20 */ /* 0x000fe20000410000 */
[C---:B-1----:R-:W-:Y:S06]  /*a570*/  HMMA.16816.F32 R28, R204.reuse, R8, R28 ;  /* 0x00000008cc1c723c */ /* 0x042fec000000181c */
[----:B------:R-:W1:Y:S02]  /*a580*/  MUFU.TANH R173, R18 ;  /* 0x0000001200ad7308 */ /* 0x000e640000002400 */
[C---:B------:R-:W-:Y:S01]  /*a590*/  HMMA.16816.F32 R32, R204.reuse, R10, R32 ;  /* 0x0000000acc20723c */ /* 0x040fe20000001820 */
[----:B------:R-:W1:Y:S07]  /*a5a0*/  LDSM.16.M88.4 R8, [R214+0x2800] ;  /* 0x00280000d608783b */ /* 0x000e6e0000000200 */
[----:B------:R-:W1:Y:S01]  /*a5b0*/  MUFU.TANH R172, R19 ;  /* 0x0000001300ac7308 */ /* 0x000e620000002400 */
[C---:B--2---:R-:W-:Y:S07]  /*a5c0*/  HMMA.16816.F32 R36, R204.reuse, R4, R36 ;  /* 0x00000004cc24723c */ /* 0x044fee0000001824 */
[----:B------:R-:W-:Y:S01]  /*a5d0*/  FMUL.FTZ R28, R28, c[0x0][0x2ec] ;  /* 0x0000bb001c1c7a20 */ /* 0x000fe20000410000 */
[C---:B------:R-:W-:Y:S01]  /*a5e0*/  HMMA.16816.F32 R40, R204.reuse, R6, R40 ;  /* 0x00000006cc28723c */ /* 0x040fe20000001828 */
[----:B------:R-:W2:Y:S01]  /*a5f0*/  MUFU.TANH R169, R20 ;  /* 0x0000001400a97308 */ /* 0x000ea20000002400 */
[----:B------:R-:W2:Y:S02]  /*a600*/  LDSM.16.M88.4 R4, [R214+0x3000] ;  /* 0x00300000d604783b */ /* 0x000ea40000000200 */
        /* <DEDUP_REMOVED lines=21> */
[C---:B--2---:R-:W-:Y:S01]  /*a760*/  HMMA.16816.F32 R52, R204.reuse, R4, R52 ;  /* 0x00000004cc34723c */ /* 0x044fe20000001834 */
[----:B---3--:R-:W2:Y:S02]  /*a770*/  LDL R32, [R1+0x28] ;  /* 0x0000280001207983 */ /* 0x008ea40000100800 */
[----:B------:R-:W-:Y:S02]  /*a780*/  FMUL.FTZ R43, R43, c[0x0][0x2ec] ;  /* 0x0000bb002b2b7a20 */ /* 0x000fe40000410000 */
[----:B------:R-:W-:Y:S03]  /*a790*/  FMUL.FTZ R44, R44, c[0x0][0x2ec] ;  /* 0x0000bb002c2c7a20 */ /* 0x000fe60000410000 */
[C---:B------:R-:W-:Y:S01]  /*a7a0*/  HMMA.16816.F32 R56, R204.reuse, R6, R56 ;  /* 0x00000006cc38723c */ /* 0x040fe20000001838 */
[----:B------:R3:W2:Y:S01]  /*a7b0*/  MUFU.TANH R174, R23 ;  /* 0x0000001700ae7308 */ /* 0x0006a20000002400 */
[----:B------:R-:W3:Y:S02]  /*a7c0*/  LDSM.16.M88.4 R4, [R214+0x4000] ;  /* 0x00400000d604783b */ /* 0x000ee40000000200 */
        /* <DEDUP_REMOVED lines=9> */
[----:B------:R-:W2:Y:S01]  /*a860*/  MUFU.TANH R25, R25 ;  /* 0x0000001900197308 */ /* 0x000ea20000002400 */
[----:B------:R-:W-:Y:S01]  /*a870*/  FMUL.FTZ R53, R53, c[0x0][0x2ec] ;  /* 0x0000bb0035357a20 */ /* 0x000fe20000410000 */
[C---:B-1----:R-:W-:Y:S03]  /*a880*/  HMMA.16816.F32 R60, R204.reuse, R8, R60 ;  /* 0x00000008cc3c723c */ /* 0x042fe6000000183c */
[----:B------:R-:W-:Y:S02]  /*a890*/  FMUL.FTZ R54, R54, c[0x0][0x2ec] ;  /* 0x0000bb0036367a20 */ /* 0x000fe40000410000 */
[----:B------:R-:W-:Y:S02]  /*a8a0*/  FMUL.FTZ R55, R55, c[0x0][0x2ec] ;  /* 0x0000bb0037377a20 */ /* 0x000fe40000410000 */
[----:B------:R-:W-:Y:S01]  /*a8b0*/  FMUL.FTZ R56, R56, c[0x0][0x2ec] ;  /* 0x0000bb0038387a20 */ /* 0x000fe20000410000 */
[----:B------:R-:W1:Y:S01]  /*a8c0*/  MUFU.TANH R26, R26 ;  /* 0x0000001a001a7308 */ /* 0x000e620000002400 */
[C---:B------:R-:W-:Y:S01]  /*a8d0*/  HMMA.16816.F32 R64, R204.reuse, R10, R64 ;  /* 0x0000000acc40723c */ /* 0x040fe20000001840 */
[----:B------:R-:W1:Y:S02]  /*a8e0*/  LDSM.16.M88.4 R8, [R214+0x4800] ;  /* 0x00480000d608783b */ /* 0x000e640000000200 */
[----:B------:R-:W-:Y:S02]  /*a8f0*/  FMUL.FTZ R57, R57, c[0x0][0x2ec] ;  /* 0x0000bb0039397a20 */ /* 0x000fe40000410000 */
[----:B------:R-:W-:Y:S02]  /*a900*/  FMUL.FTZ R58, R58, c[0x0][0x2ec] ;  /* 0x0000bb003a3a7a20 */ /* 0x000fe40000410000 */
[----:B------:R-:W-:Y:S02]  /*a910*/  FMUL.FTZ R59, R59, c[0x0][0x2ec] ;  /* 0x0000bb003b3b7a20 */ /* 0x000fe40000410000 */
[----:B------:R-:W1:Y:S01]  /*a920*/  MUFU.TANH R27, R27 ;  /* 0x0000001b001b7308 */ /* 0x000e620000002400 */
[C---:B---3--:R-:W-:Y:S05]  /*a930*/  HMMA.16816.F32 R68, R204.reuse, R4, R68 ;  /* 0x00000004cc44723c */ /* 0x048fea0000001844 */
[----:B------:R-:W-:Y:S02]  /*a940*/  FMUL.FTZ R63, R63, c[0x0][0x2ec] ;  /* 0x0000bb003f3f7a20 */ /* 0x000fe40000410000 */
[----:B------:R-:W-:Y:S01]  /*a950*/  FMUL.FTZ R60, R60, c[0x0][0x2ec] ;  /* 0x0000bb003c3c7a20 */ /* 0x000fe20000410000 */
[C---:B------:R-:W-:Y:S01]  /*a960*/  HMMA.16816.F32 R72, R204.reuse, R6, R72 ;  /* 0x00000006cc48723c */ /* 0x040fe20000001848 */
[----:B------:R3:W2:Y:S01]  /*a970*/  MUFU.TANH R185, R28 ;  /* 0x0000001c00b97308 */ /* 0x0006a20000002400 */
[----:B------:R-:W3:Y:S02]  /*a980*/  LDSM.16.M88.4 R4, [R214+0x5000] ;  /* 0x00500000d604783b */ /* 0x000ee40000000200 */
        /* <DEDUP_REMOVED lines=77> */
[C---:B---3--:R-:W-:Y:S05]  /*ae60*/  HMMA.16816.F32 R116, R204.reuse, R4, R116 ;  /* 0x00000004cc74723c */ /* 0x048fea0000001874 */
        /* <DEDUP_REMOVED lines=33> */
[----:B------:R-:W-:Y:S01]  /*b080*/  FMUL.FTZ R0, R131, c[0x0][0x2ec] ;  /* 0x0000bb0083007a20 */ /* 0x000fe20000410000 */
[----:B------:R-:W-:Y:S08]  /*b090*/  MOV R131, R3 ;  /* 0x0000000300837202 */ /* 0x000ff00000000f00 */
[----:B------:R3:W1:Y:S10]  /*b0a0*/  MUFU.TANH R242, R52 ;  /* 0x0000003400f27308 */ /* 0x0006740000002400 */
[----:B------:R3:W1:Y:S10]  /*b0b0*/  MUFU.TANH R243, R53 ;  /* 0x0000003500f37308 */ /* 0x0006740000002400 */
[----:B------:R3:W1:Y:S01]  /*b0c0*/  MUFU.TANH R244, R54 ;  /* 0x0000003600f47308 */ /* 0x0006620000002400 */
[----:B--2---:R-:W-:Y:S09]  /*b0d0*/  ISETP.GT.AND P0, PT, R131, R32, PT ;  /* 0x000000208300720c */ /* 0x004ff20003f04270 */
[----:B------:R3:W2:Y:S10]  /*b0e0*/  MUFU.TANH R245, R55 ;  /* 0x0000003700f57308 */ /* 0x0006b40000002400 */
        /* <DEDUP_REMOVED lines=75> */
[----:B------:R3:W1:Y:S01]  /*b5a0*/  MUFU.TANH R38, R0 ;  /* 0x0000000000267308 */ /* 0x0006620000002400 */
[----:B------:R-:W-:-:S05]  /*b5b0*/  @!P0 BRA `(.L_x_2214) ;  /* 0x000007a000008947 */ /* 0x000fca0003800000 */
[----:B--2-4-:R-:W-:Y:S02]  /*b5c0*/  ULDC UR6, c[0x0][0x198] ;  /* 0x0000660000067ab9 */ /* 0x014fe40000000800 */
[----:B------:R-:W-:Y:S04]  /*b5d0*/  ULEA UR6, -UR6, URZ, 0x8 ;  /* 0x0000003f06067291 */ /* 0x000fe8000f8e413f */
[----:B------:R-:W-:Y:S02]  /*b5e0*/  USHF.R.S32.HI UR4, URZ, 0x1f, UR6 ;  /* 0x0000001f3f047899 */ /* 0x000fe40008011406 */
[----:B------:R-:W-:Y:S04]  /*b5f0*/  MOV R2, UR6 ;  /* 0x0000000600027c02 */ /* 0x000fe80008000f00 */
[----:B---3--:R-:W-:Y:S01]  /*b600*/  MOV R0, UR4 ;  /* 0x0000000400007c02 */ /* 0x008fe20008000f00 */
[----:B------:R-:W-:-:S05]  /*b610*/  @P6 BRA `(.L_x_2215) ;  /* 0x000003c000006947 */ /* 0x000fca0003800000 */
[----:B------:R-:W-:Y:S01]  /*b620*/  IMAD.SHL.U32 R6, R131, 0x100, RZ ;  /* 0x0000010083067824 */ /* 0x000fe200078e00ff */
[----:B------:R-:W2:Y:S01]  /*b630*/  LDL.64 R12, [R1+0x8] ;  /* 0x00000800010c7983 */ /* 0x000ea20000100a00 */
[----:B------:R-:W-:Y:S03]  /*b640*/  IABS R9, c[0x0][0x2d0] ;  /* 0x0000b40000097a13 */ /* 0x000fe60000000000 */
[C---:B------:R-:W-:Y:S01]  /*b650*/  IADD3 R7, R6.reuse, -0x100, RZ ;  /* 0xffffff0006077810 */ /* 0x040fe20007ffe0ff */
        /* <DEDUP_REMOVED lines=56> */
.L_x_2215:
        /* <DEDUP_REMOVED lines=36> */
[----:B--2---:R-:W-:Y:S03]  /*bc20*/  IADD3 R10, P0, R16, UR9, RZ ;  /* 0x00000009100a7c10 */ /* 0x004fe6000ff1e0ff */
[----:B------:R2:W-:Y:S01]  /*bc30*/  LDGSTS.E.BYPASS.LTC128B.128 [R237+0x6800], [R16.64] ;  /* 0x0680000010ed7fae */ /* 0x0005e2000b901d4a */
[----:B---3--:R-:W-:Y:S02]  /*bc40*/  IADD3.X R11, R17, UR5, RZ, P0, !PT ;  /* 0x00000005110b7c10 */ /* 0x008fe400087fe4ff */
[----:B----4-:R-:W-:Y:S03]  /*bc50*/  IADD3 R8, P0, R10, UR9, RZ ;  /* 0x000000090a087c10 */ /* 0x010fe6000ff1e0ff */
[----:B------:R3:W-:Y:S01]  /*bc60*/  LDGSTS.E.BYPASS.LTC128B.128 [R237+0x7000], [R10.64] ;  /* 0x070000000aed7fae */ /* 0x0007e2000b901d4a */
[----:B------:R-:W-:Y:S02]  /*bc70*/  IADD3.X R9, R11, UR5, RZ, P0, !PT ;  /* 0x000000050b097c10 */ /* 0x000fe400087fe4ff */
[----:B-----5:R-:W-:Y:S03]  /*bc80*/  IADD3 R6, P0, R8, UR9, RZ ;  /* 0x0000000908067c10 */ /* 0x020fe6000ff1e0ff */
[----:B------:R2:W-:Y:S01]  /*bc90*/  LDGSTS.E.BYPASS.LTC128B.128 [R237+0x7800], [R8.64] ;  /* 0x0780000008ed7fae */ /* 0x0005e2000b901d4a */
[----:B------:R-:W-:Y:S02]  /*bca0*/  IADD3.X R7, R9, UR5, RZ, P0, !PT ;  /* 0x0000000509077c10 */ /* 0x000fe400087fe4ff */
[----:B-1----:R-:W-:Y:S03]  /*bcb0*/  IADD3 R4, P0, R6, UR9, RZ ;  /* 0x0000000906047c10 */ /* 0x002fe6000ff1e0ff */
[----:B------:R2:W-:Y:S01]  /*bcc0*/  LDGSTS.E.BYPASS.LTC128B.128 [R237+0x8000], [R6.64] ;  /* 0x0800000006ed7fae */ /* 0x0005e2000b901d4a */
[----:B------:R-:W-:Y:S02]  /*bcd0*/  IADD3.X R5, R7, UR5, RZ, P0, !PT ;  /* 0x0000000507057c10 */ /* 0x000fe400087fe4ff */
[----:B------:R-:W-:Y:S03]  /*bce0*/  IADD3 R2, P0, R4, UR9, RZ ;  /* 0x0000000904027c10 */ /* 0x000fe6000ff1e0ff */
[----:B------:R2:W-:Y:S01]  /*bcf0*/  LDGSTS.E.BYPASS.LTC128B.128 [R237+0x8800], [R4.64] ;  /* 0x0880000004ed7fae */ /* 0x0005e2000b901d4a */
[----:B------:R-:W-:Y:S05]  /*bd00*/  IADD3.X R3, R5, UR5, RZ, P0, !PT ;  /* 0x0000000505037c10 */ /* 0x000fea00087fe4ff */
[----:B------:R2:W-:Y:S01]  /*bd10*/  LDGSTS.E.BYPASS.LTC128B.128 [R237+0x9000], [R2.64] ;  /* 0x0900000002ed7fae */ /* 0x0005e2000b901d4a */
[----:B---3--:R-:W-:Y:S04]  /*bd20*/  IADD3 R10, P0, R2, UR9, RZ ;  /* 0x00000009020a7c10 */ /* 0x008fe8000ff1e0ff */
[----:B------:R-:W-:Y:S05]  /*bd30*/  IADD3.X R11, R3, UR5, RZ, P0, !PT ;  /* 0x00000005030b7c10 */ /* 0x000fea00087fe4ff */
[----:B------:R2:W-:Y:S04]  /*bd40*/  LDGSTS.E.BYPASS.LTC128B.128 [R237+0x9800], [R10.64] ;  /* 0x098000000aed7fae */ /* 0x0005e8000b901d4a */
[----:B------:R-:W0:Y:S02]  /*bd50*/  LDGDEPBAR ;  /* 0x00000000000079af */ /* 0x000e240000000000 */
.L_x_2214:
[----:B--234-:R-:W-:Y:S01]  /*bd60*/  FMNMX.FTZ R0, R181, R132, !PT ;  /* 0x00000084b5007209 */ /* 0x01cfe20007810000 */
[----:B------:R-:W-:Y:S01]  /*bd70*/  LDSM.16.MT88.4 R12, [R134+0xa000] ;  /* 0x00a00000860c783b */ /* 0x000fe20000004200 */
[----:B-1----:R-:W-:Y:S02]  /*bd80*/  MOV R130, R22 ;  /* 0x0000001600827202 */ /* 0x002fe40000000f00 */
        /* <DEDUP_REMOVED lines=144> */
[----:B------:R-:W-:Y:S01]  /*c690*/  FADD.FTZ R2, -R36, R132 ;  /* 0x0000008424027221 */ /* 0x000fe20000010100 */
[----:B------:R-:W-:Y:S02]  /*c6a0*/  MOV R132, R32 ;  /* 0x0000002000847202 */ /* 0x000fe40000000f00 */
[----:B------:R-:W-:Y:S01]  /*c6b0*/  FSEL R39, R39, RZ, P0 ;  /* 0x000000ff27277208 */ /* 0x000fe20000000000 */
[----:B------:R-:W-:Y:S01]  /*c6c0*/  FMUL.FTZ R0, R2, c[0x0][0x23c] ;  /* 0x00008f0002007a20 */ /* 0x000fe20000410000 */
[----:B------:R-:W-:Y:S03]  /*c6d0*/  FSETP.NEU.FTZ.AND P0, PT, R3, -INF , PT ;  /* 0xff8000000300780b */ /* 0x000fe60003f1d000 */
[----:B------:R1:W2:Y:S01]  /*c6e0*/  MUFU.EX2 R2, R0 ;  /* 0x0000000000027308 */ /* 0x0002a20000000800 */
[--C-:B------:R-:W-:Y:S01]  /*c6f0*/  FFMA.FTZ R4, R181, c[0x0][0x23c], -R39.reuse ;  /* 0x00008f00b5047a23 */ /* 0x100fe20000010827 */
[----:B------:R-:W-:Y:S01]  /*c700*/  FSEL R60, R60, RZ, P0 ;  /* 0x000000ff3c3c7208 */ /* 0x000fe20000000000 */
[--C-:B------:R-:W-:Y:S02]  /*c710*/  FFMA.FTZ R7, R186, c[0x0][0x23c], -R39.reuse ;  /* 0x00008f00ba077a23 */ /* 0x100fe40000010827 */
[--C-:B------:R-:W-:Y:S02]  /*c720*/  FFMA.FTZ R6, R179, c[0x0][0x23c], -R39.reuse ;  /* 0x00008f00b3067a23 */ /* 0x100fe40000010827 */
[--C-:B------:R-:W-:Y:S02]  /*c730*/  FFMA.FTZ R32, R190, c[0x0][0x23c], -R60.reuse ;  /* 0x00008f00be207a23 */ /* 0x100fe4000001083c */
[----:B------:R-:W-:Y:S01]  /*c740*/  FFMA.FTZ R61, R193, c[0x0][0x23c], -R39 ;  /* 0x00008f00c13d7a23 */ /* 0x000fe20000010827 */
[----:B------:R3:W-:Y:S01]  /*c750*/  MUFU.EX2 R181, R4 ;  /* 0x0000000400b57308 */ /* 0x0007e20000000800 */
[----:B------:R-:W-:Y:S01]  /*c760*/  MOV R193, R131 ;  /* 0x0000008300c17202 */ /* 0x000fe20000000f00 */
[--C-:B------:R-:W-:Y:S08]  /*c770*/  FFMA.FTZ R37, R37, c[0x0][0x23c], -R60.reuse ;  /* 0x00008f0025257a23 */ /* 0x100ff0000001083c */
[----:B------:R4:W-:Y:S01]  /*c780*/  MUFU.EX2 R16, R6 ;  /* 0x0000000600107308 */ /* 0x0009e20000000800 */
[----:B-1----:R-:W-:Y:S01]  /*c790*/  FADD.FTZ R0, -R3, R133 ;  /* 0x0000008503007221 */ /* 0x002fe20000010100 */
[----:B------:R-:W-:Y:S01]  /*c7a0*/  MOV R133, R33 ;  /* 0x0000002100857202 */ /* 0x000fe20000000f00 */
[----:B--2---:R-:W-:Y:S02]  /*c7b0*/  FMUL.FTZ R33, R2, R165 ;  /* 0x000000a502217220 */ /* 0x004fe40000410000 */
[----:B------:R-:W-:Y:S05]  /*c7c0*/  FMUL.FTZ R0, R0, c[0x0][0x23c] ;  /* 0x00008f0000007a20 */ /* 0x000fea0000410000 */
[----:B------:R1:W-:Y:S01]  /*c7d0*/  MUFU.EX2 R207, R32 ;  /* 0x0000002000cf7308 */ /* 0x0003e20000000800 */
[--C-:B---3--:R-:W-:Y:S09]  /*c7e0*/  FFMA.FTZ R4, R188, c[0x0][0x23c], -R39.reuse ;  /* 0x00008f00bc047a23 */ /* 0x108ff20000010827 */
[----:B------:R2:W3:Y:S01]  /*c7f0*/  MUFU.EX2 R188, R4 ;  /* 0x0000000400bc7308 */ /* 0x0004e20000000800 */
[--C-:B----4-:R-:W-:Y:S09]  /*c800*/  FFMA.FTZ R6, R173, c[0x0][0x23c], -R60.reuse ;  /* 0x00008f00ad067a23 */ /* 0x110ff2000001083c */
[----:B------:R-:W4:Y:S01]  /*c810*/  MUFU.EX2 R0, R0 ;  /* 0x0000000000007308 */ /* 0x000f220000000800 */
[----:B-1----:R-:W-:Y:S09]  /*c820*/  FMUL.FTZ R32, R2, R164 ;  /* 0x000000a402207220 */ /* 0x002ff20000410000 */
[----:B------:R1:W-:Y:S01]  /*c830*/  MUFU.EX2 R10, R6 ;  /* 0x00000006000a7308 */ /* 0x0003e20000000800 */
[--C-:B--2---:R-:W-:Y:S01]  /*c840*/  FFMA.FTZ R4, R180, c[0x0][0x23c], -R60.reuse ;  /* 0x00008f00b4047a23 */ /* 0x104fe2000001083c */
[----:B---3--:R-:W-:Y:S08]  /*c850*/  F2FP.PACK_AB R40, R188, R181 ;  /* 0x000000b5bc28723e */ /* 0x008ff000000000ff */
[----:B------:R2:W-:Y:S01]  /*c860*/  MUFU.EX2 R62, R4 ;  /* 0x00000004003e7308 */ /* 0x0005e20000000800 */
[C---:B----4-:R-:W-:Y:S02]  /*c870*/  FMUL.FTZ R18, R0.reuse, R150 ;  /* 0x0000009600127220 */ /* 0x050fe40000410000 */
[C---:B------:R-:W-:Y:S02]  /*c880*/  FMUL.FTZ R19, R0.reuse, R151 ;  /* 0x0000009700137220 */ /* 0x040fe40000410000 */
[C---:B------:R-:W-:Y:S05]  /*c890*/  FMUL.FTZ R35, R0.reuse, R167 ;  /* 0x000000a700237220 */ /* 0x040fea0000410000 */
[----:B------:R-:W-:Y:S01]  /*c8a0*/  MUFU.EX2 R180, R7 ;  /* 0x0000000700b47308 */ /* 0x000fe20000000800 */
[----:B-1----:R-:W-:Y:S02]  /*c8b0*/  FMUL.FTZ R6, R0, R138 ;  /* 0x0000008a00067220 */ /* 0x002fe40000410000 */
[--C-:B--2---:R-:W-:Y:S07]  /*c8c0*/  FFMA.FTZ R4, R187, c[0x0][0x23c], -R60.reuse ;  /* 0x00008f00bb047a23 */ /* 0x104fee000001083c */
[----:B------:R1:W2:Y:S02]  /*c8d0*/  MUFU.EX2 R187, R4 ;  /* 0x0000000400bb7308 */ /* 0x0002a40000000800 */
[--C-:B-1----:R-:W-:Y:S01]  /*c8e0*/  FFMA.FTZ R4, R184, c[0x0][0x23c], -R39.reuse ;  /* 0x00008f00b8047a23 */ /* 0x102fe20000010827 */
[----:B--2---:R-:W-:Y:S07]  /*c8f0*/  F2FP.PACK_AB R41, R187, R62 ;  /* 0x0000003ebb29723e */ /* 0x004fee00000000ff */
[----:B------:R1:W2:Y:S02]  /*c900*/  MUFU.EX2 R5, R4 ;  /* 0x0000000400057308 */ /* 0x0002a40000000800 */
[--C-:B-1----:R-:W-:Y:S01]  /*c910*/  FFMA.FTZ R4, R183, c[0x0][0x23c], -R60.reuse ;  /* 0x00008f00b7047a23 */ /* 0x102fe2000001083c */
[----:B--2---:R-:W-:Y:S01]  /*c920*/  MOV R179, R5 ;  /* 0x0000000500b37202 */ /* 0x004fe20000000f00 */
[--C-:B------:R-:W-:Y:S06]  /*c930*/  FFMA.FTZ R5, R178, c[0x0][0x23c], -R39.reuse ;  /* 0x00008f00b2057a23 */ /* 0x100fec0000010827 */
[----:B------:R1:W-:Y:S01]  /*c940*/  MUFU.EX2 R183, R4 ;  /* 0x0000000400b77308 */ /* 0x0003e20000000800 */
[----:B------:R-:W-:Y:S09]  /*c950*/  F2FP.PACK_AB R42, R179, R180 ;  /* 0x000000b4b32a723e */ /* 0x000ff200000000ff */
[----:B------:R2:W-:Y:S01]  /*c960*/  MUFU.EX2 R11, R5 ;  /* 0x00000005000b7308 */ /* 0x0005e20000000800 */
[--C-:B-1----:R-:W-:Y:S09]  /*c970*/  FFMA.FTZ R4, R182, c[0x0][0x23c], -R60.reuse ;  /* 0x00008f00b6047a23 */ /* 0x102ff2000001083c */
[----:B------:R1:W3:Y:S01]  /*c980*/  MUFU.EX2 R8, R4 ;  /* 0x0000000400087308 */ /* 0x0002e20000000800 */
[----:B--2---:R-:W-:Y:S02]  /*c990*/  FMUL.FTZ R5, R2, R137 ;  /* 0x0000008902057220 */ /* 0x004fe40000410000 */
[--C-:B-1----:R-:W-:Y:S01]  /*c9a0*/  FFMA.FTZ R4, R177, c[0x0][0x23c], -R60.reuse ;  /* 0x00008f00b1047a23 */ /* 0x102fe2000001083c */
[----:B---3--:R-:W-:Y:S01]  /*c9b0*/  MOV R178, R8 ;  /* 0x0000000800b27202 */ /* 0x008fe20000000f00 */
[--C-:B------:R-:W-:Y:S01]  /*c9c0*/  FFMA.FTZ R8, R169, c[0x0][0x23c], -R39.reuse ;  /* 0x00008f00a9087a23 */ /* 0x100fe20000010827 */
[----:B------:R-:W-:Y:S04]  /*c9d0*/  MOV R177, R34 ;  /* 0x0000002200b17202 */ /* 0x000fe80000000f00 */
[----:B------:R1:W-:Y:S01]  /*c9e0*/  MUFU.EX2 R17, R4 ;  /* 0x0000000400117308 */ /* 0x0003e20000000800 */
[----:B------:R-:W-:Y:S01]  /*c9f0*/  F2FP.PACK_AB R43, R178, R183 ;  /* 0x000000b7b22b723e */ /* 0x000fe200000000ff */
[--C-:B------:R-:W-:Y:S08]  /*ca00*/  FFMA.FTZ R34, R191, c[0x0][0x23c], -R60.reuse ;  /* 0x00008f00bf227a23 */ /* 0x100ff0000001083c */
[----:B------:R2:W-:Y:S10]  /*ca10*/  MUFU.EX2 R121, R8 ;  /* 0x0000000800797308 */ /* 0x0005f40000000800 */
[----:B------:R3:W-:Y:S01]  /*ca20*/  MUFU.EX2 R191, R34 ;  /* 0x0000002200bf7308 */ /* 0x0007e20000000800 */
[--C-:B-1----:R-:W-:Y:S09]  /*ca30*/  FFMA.FTZ R4, R176, c[0x0][0x23c], -R60.reuse ;  /* 0x00008f00b0047a23 */ /* 0x102ff2000001083c */
[----:B------:R1:W4:Y:S01]  /*ca40*/  MUFU.EX2 R9, R4 ;  /* 0x0000000400097308 */ /* 0x0003220000000800 */
[--C-:B--2---:R-:W-:Y:S09]  /*ca50*/  FFMA.FTZ R8, R170, c[0x0][0x23c], -R60.reuse ;  /* 0x00008f00aa087a23 */ /* 0x104ff2000001083c */
[----:B------:R2:W-:Y:S01]  /*ca60*/  MUFU.EX2 R118, R8 ;  /* 0x0000000800767308 */ /* 0x0005e20000000800 */
[----:B---3--:R-:W-:Y:S02]  /*ca70*/  FMUL.FTZ R34, R0, R166 ;  /* 0x000000a600227220 */ /* 0x008fe40000410000 */
[--C-:B-1----:R-:W-:Y:S07]  /*ca80*/  FFMA.FTZ R4, R175, c[0x0][0x23c], -R39.reuse ;  /* 0x00008f00af047a23 */ /* 0x102fee0000010827 */
[----:B------:R1:W3:Y:S01]  /*ca90*/  MUFU.EX2 R7, R4 ;  /* 0x0000000400077308 */ /* 0x0002e20000000800 */
[C---:B--2---:R-:W-:Y:S01]  /*caa0*/  FMUL.FTZ R8, R2.reuse, R140 ;  /* 0x0000008c02087220 */ /* 0x044fe20000410000 */
[----:B----4-:R-:W-:Y:S01]  /*cab0*/  MOV R140, R9 ;  /* 0x00000009008c7202 */ /* 0x010fe20000000f00 */
[----:B------:R-:W-:Y:S01]  /*cac0*/  FMUL.FTZ R9, R2, R141 ;  /* 0x0000008d02097220 */ /* 0x000fe20000410000 */
[----:B------:R-:W-:Y:S01]  /*cad0*/  MOV R141, R11 ;  /* 0x0000000b008d7202 */ /* 0x000fe20000000f00 */
[C---:B------:R-:W-:Y:S02]  /*cae0*/  FMUL.FTZ R11, R0.reuse, R143 ;  /* 0x0000008f000b7220 */ /* 0x040fe40000410000 */
[--C-:B-1----:R-:W-:Y:S01]  /*caf0*/  FFMA.FTZ R4, R171, c[0x0][0x23c], -R39.reuse ;  /* 0x00008f00ab047a23 */ /* 0x102fe20000010827 */
[----:B---3--:R-:W-:Y:S01]  /*cb00*/  MOV R137, R7 ;  /* 0x0000000700897202 */ /* 0x008fe20000000f00 */
[----:B------:R-:W-:Y:S02]  /*cb10*/  FMUL.FTZ R7, R0, R139 ;  /* 0x0000008b00077220 */ /* 0x000fe40000410000 */
[----:B------:R1:W2:Y:S02]  /*cb20*/  MUFU.EX2 R129, R4 ;  /* 0x0000000400817308 */ /* 0x0002a40000000800 */
[--C-:B-1----:R-:W-:Y:S08]  /*cb30*/  FFMA.FTZ R4, R172, c[0x0][0x23c], -R60.reuse ;  /* 0x00008f00ac047a23 */ /* 0x102ff0000001083c */
[----:B------:R1:W3:Y:S02]  /*cb40*/  MUFU.EX2 R122, R4 ;  /* 0x00000004007a7308 */ /* 0x0002e40000000800 */
[--C-:B-1----:R-:W-:Y:S08]  /*cb50*/  FFMA.FTZ R4, R168, c[0x0][0x23c], -R39.reuse ;  /* 0x00008f00a8047a23 */ /* 0x102ff00000010827 */
[----:B------:R1:W-:Y:S02]  /*cb60*/  MUFU.EX2 R127, R4 ;  /* 0x00000004007f7308 */ /* 0x0003e40000000800 */
[----:B-1----:R-:W-:Y:S01]  /*cb70*/  FMUL.FTZ R4, R2, R136 ;  /* 0x0000008802047220 */ /* 0x002fe20000410000 */
[----:B------:R-:W-:Y:S01]  /*cb80*/  MOV R136, R10 ;  /* 0x0000000a00887202 */ /* 0x000fe20000000f00 */
[--C-:B------:R-:W-:Y:S06]  /*cb90*/  FFMA.FTZ R10, R174, c[0x0][0x23c], -R60.reuse ;  /* 0x00008f00ae0a7a23 */ /* 0x100fec000001083c */
[----:B------:R1:W-:Y:S01]  /*cba0*/  MUFU.EX2 R128, R10 ;  /* 0x0000000a00807308 */ /* 0x0003e20000000800 */
[C---:B------:R-:W-:Y:S07]  /*cbb0*/  HMMA.16816.F32 R4, R40.reuse, R12, R4 ;  /* 0x0000000c2804723c */ /* 0x040fee0000001804 */
[--C-:B------:R-:W-:Y:S02]  /*cbc0*/  FFMA.FTZ R12, R24, c[0x0][0x23c], -R39.reuse ;  /* 0x00008f00180c7a23 */ /* 0x100fe40000010827 */
[C---:B------:R-:W-:Y:S02]  /*cbd0*/  FMUL.FTZ R13, R2.reuse, R145 ;  /* 0x00000091020d7220 */ /* 0x040fe40000410000 */
[----:B------:R4:W-:Y:S01]  /*cbe0*/  MUFU.EX2 R138, R12 ;  /* 0x0000000c008a7308 */ /* 0x0009e20000000800 */
[--C-:B------:R-:W-:Y:S01]  /*cbf0*/  FFMA.FTZ R24, R27, c[0x0][0x23c], -R60.reuse ;  /* 0x00008f001b187a23 */ /* 0x100fe2000001083c */
[----:B------:R-:W-:Y:S01]  /*cc00*/  MOV R145, R17 ;  /* 0x0000001100917202 */ /* 0x000fe20000000f00 */
[----:B------:R-:W-:Y:S02]  /*cc10*/  FMUL.FTZ R17, R2, R149 ;  /* 0x0000009502117220 */ /* 0x000fe40000410000 */
[C---:B------:R-:W-:Y:S05]  /*cc20*/  FMUL.FTZ R27, R0.reuse, R159 ;  /* 0x0000009f001b7220 */ /* 0x040fea0000410000 */
[----:B------:R5:W2:Y:S01]  /*cc30*/  MUFU.EX2 R143, R24 ;  /* 0x00000018008f7308 */ /* 0x000aa20000000800 */
[----:B-1----:R-:W-:Y:S07]  /*cc40*/  FMUL.FTZ R10, R0, R142 ;  /* 0x0000008e000a7220 */ /* 0x002fee0000410000 */
[C---:B------:R-:W-:Y:S03]  /*cc50*/  HMMA.16816.F32 R8, R40.reuse, R14, R8 ;  /* 0x0000000e2808723c */ /* 0x040fe60000001808 */
[----:B----4-:R-:W-:Y:S04]  /*cc60*/  FMUL.FTZ R12, R2, R144 ;  /* 0x00000090020c7220 */ /* 0x010fe80000410000 */
[C---:B------:R-:W-:Y:S01]  /*cc70*/  FMUL.FTZ R14, R0.reuse, R146 ;  /* 0x00000092000e7220 */ /* 0x040fe20000410000 */
[----:B------:R-:W-:Y:S01]  /*cc80*/  MOV R146, R16 ;  /* 0x0000001000927202 */ /* 0x000fe20000000f00 */
[----:B------:R-:W-:Y:S03]  /*cc90*/  FMUL.FTZ R15, R0, R147 ;  /* 0x00000093000f7220 */ /* 0x000fe60000410000 */
[--C-:B------:R-:W-:Y:S01]  /*cca0*/  FFMA.FTZ R16, R25, c[0x0][0x23c], -R39.reuse ;  /* 0x00008f0019107a23 */ /* 0x100fe20000010827 */
[----:B------:R-:W-:Y:S01]  /*ccb0*/  MOV R147, R178 ;  /* 0x000000b200937202 */ /* 0x000fe20000000f00 */
[----:B------:R-:W-:Y:S02]  /*ccc0*/  FMUL.FTZ R25, R2, R157 ;  /* 0x0000009d02197220 */ /* 0x000fe40000410000 */
[----:B------:R1:W-:Y:S01]  /*ccd0*/  MUFU.EX2 R142, R16 ;  /* 0x00000010008e7308 */ /* 0x0003e20000000800 */
[C---:B------:R-:W-:Y:S03]  /*cce0*/  HMMA.16816.F32 R12, R40.reuse, R20, R12 ;  /* 0x00000014280c723c */ /* 0x040fe6000000180c */
[--C-:B-----5:R-:W-:Y:S04]  /*ccf0*/  FFMA.FTZ R24, R185, c[0x0][0x23c], -R39.reuse ;  /* 0x00008f00b9187a23 */ /* 0x120fe80000010827 */
[--C-:B------:R-:W-:Y:S02]  /*cd00*/  FFMA.FTZ R20, R26, c[0x0][0x23c], -R60.reuse ;  /* 0x00008f001a147a23 */ /* 0x100fe4000001083c */
[----:B------:R4:W-:Y:S03]  /*cd10*/  MUFU.EX2 R144, R24 ;  /* 0x0000001800907308 */ /* 0x0009e60000000800 */
[----:B------:R-:W-:Y:S02]  /*cd20*/  FMUL.FTZ R21, R2, R153 ;  /* 0x0000009902157220 */ /* 0x000fe40000410000 */
[----:B------:R-:W-:Y:S05]  /*cd30*/  FMUL.FTZ R26, R0, R158 ;  /* 0x0000009e001a7220 */ /* 0x000fea0000410000 */
[----:B------:R5:W-:Y:S01]  /*cd40*/  MUFU.EX2 R139, R20 ;  /* 0x00000014008b7308 */ /* 0x000be20000000800 */
[C---:B-1----:R-:W-:Y:S01]  /*cd50*/  FMUL.FTZ R16, R2.reuse, R148 ;  /* 0x0000009402107220 */ /* 0x042fe20000410000 */
[----:B------:R-:W-:Y:S06]  /*cd60*/  MOV R148, R179 ;  /* 0x000000b300947202 */ /* 0x000fec0000000f00 */
[C---:B------:R-:W-:Y:S03]  /*cd70*/  HMMA.16816.F32 R16, R40.reuse, R22, R16 ;  /* 0x000000162810723c */ /* 0x040fe60000001810 */
[----:B----4-:R-:W-:Y:S04]  /*cd80*/  FMUL.FTZ R24, R2, R156 ;  /* 0x0000009c02187220 */ /* 0x010fe80000410000 */
[C---:B------:R-:W-:Y:S02]  /*cd90*/  FMUL.FTZ R22, R0.reuse, R154 ;  /* 0x0000009a00167220 */ /* 0x040fe40000410000 */
[----:B------:R-:W-:Y:S03]  /*cda0*/  FMUL.FTZ R23, R0, R155 ;  /* 0x0000009b00177220 */ /* 0x000fe60000410000 */
[C---:B-----5:R-:W-:Y:S07]  /*cdb0*/  FMUL.FTZ R20, R2.reuse, R152 ;  /* 0x0000009802147220 */ /* 0x060fee0000410000 */
        /* <DEDUP_REMOVED lines=8> */
[C---:B------:R-:W-:Y:S07]  /*ce40*/  HMMA.16816.F32 R28, R40.reuse, R44, R28 ;  /* 0x0000002c281c723c */ /* 0x040fee000000181c */
[--C-:B------:R-:W-:Y:S01]  /*ce50*/  FFMA.FTZ R44, R192, c[0x0][0x23c], -R39.reuse ;  /* 0x00008f00c02c7a23 */ /* 0x100fe20000010827 */
[----:B------:R-:W-:Y:S01]  /*ce60*/  HMMA.16816.F32 R32, R40, R46, R32 ;  /* 0x0000002e2820723c */ /* 0x000fe20000001820 */
[----:B------:R1:W-:Y:S06]  /*ce70*/  MUFU.EX2 R192, R61 ;  /* 0x0000003d00c07308 */ /* 0x0003ec0000000800 */
[----:B------:R-:W-:Y:S02]  /*ce80*/  F2FP.PACK_AB R40, R141, R146 ;  /* 0x000000928d28723e */ /* 0x000fe400000000ff */
[----:B------:R-:W-:Y:S02]  /*ce90*/  F2FP.PACK_AB R41, R140, R145 ;  /* 0x000000918c29723e */ /* 0x000fe400000000ff */
[----:B------:R5:W4:Y:S01]  /*cea0*/  MUFU.EX2 R190, R44 ;  /* 0x0000002c00be7308 */ /* 0x000b220000000800 */
[----:B--2---:R-:W-:Y:S02]  /*ceb0*/  F2FP.PACK_AB R42, R129, R137 ;  /* 0x00000089812a723e */ /* 0x004fe400000000ff */
[----:B---3--:R-:W-:Y:S07]  /*cec0*/  F2FP.PACK_AB R43, R122, R136 ;  /* 0x000000887a2b723e */ /* 0x008fee00000000ff */
[C---:B------:R-:W-:Y:S03]  /*ced0*/  HMMA.16816.F32 R4, R40.reuse, R48, R4 ;  /* 0x000000302804723c */ /* 0x040fe60000001804 */
[--C-:B-1----:R-:W-:Y:S01]  /*cee0*/  FFMA.FTZ R61, R202, c[0x0][0x23c], -R39.reuse ;  /* 0x00008f00ca3d7a23 */ /* 0x102fe20000010827 */
[----:B------:R-:W-:Y:S03]  /*cef0*/  MOV R202, R143 ;  /* 0x0000008f00ca7202 */ /* 0x000fe60000000f00 */
[--C-:B------:R-:W-:Y:S01]  /*cf00*/  FFMA.FTZ R48, R194, c[0x0][0x23c], -R60.reuse ;  /* 0x00008f00c2307a23 */ /* 0x100fe2000001083c */
[C---:B------:R-:W-:Y:S03]  /*cf10*/  HMMA.16816.F32 R8, R40.reuse, R50, R8 ;  /* 0x000000322808723c */ /* 0x040fe60000001808 */
[----:B------:R1:W-:Y:S01]  /*cf20*/  MUFU.EX2 R185, R48 ;  /* 0x0000003000b97308 */ /* 0x0003e20000000800 */
[----:B------:R-:W-:Y:S01]  /*cf30*/  MOV R194, R132 ;  /* 0x0000008400c27202 */ /* 0x000fe20000000f00 */
[----:B-----5:R-:W2:Y:S03]  /*cf40*/  LDSM.16.MT88.4 R44, [R212+0xa800] ;  /* 0x00a80000d42c783b */ /* 0x020ea60000004200 */
[C---:B------:R-:W-:Y:S03]  /*cf50*/  HMMA.16816.F32 R12, R40.reuse, R52, R12 ;  /* 0x00000034280c723c */ /* 0x040fe6000000180c */
[----:B------:R-:W-:Y:S04]  /*cf60*/  ISETP.GT.AND P0, PT, R193, R194, PT ;  /* 0x000000c2c100720c */ /* 0x000fe80003f04270 */
[--C-:B------:R-:W-:Y:S01]  /*cf70*/  FFMA.FTZ R52, R196, c[0x0][0x23c], -R39.reuse ;  /* 0x00008f00c4347a23 */ /* 0x100fe20000010827 */
[C---:B------:R-:W-:Y:S03]  /*cf80*/  HMMA.16816.F32 R16, R40.reuse, R54, R16 ;  /* 0x000000362810723c */ /* 0x040fe60000001810 */
[----:B------:R3:W-:Y:S05]  /*cf90*/  MUFU.EX2 R186, R52 ;  /* 0x0000003400ba7308 */ /* 0x0007ea0000000800 */
[C---:B------:R-:W-:Y:S04]  /*cfa0*/  HMMA.16816.F32 R20, R40.reuse, R56, R20 ;  /* 0x000000382814723c */ /* 0x040fe80000001814 */
[--C-:B-1----:R-:W-:Y:S01]  /*cfb0*/  FFMA.FTZ R48, R195, c[0x0][0x23c], -R60.reuse ;  /* 0x00008f00c3307a23 */ /* 0x102fe2000001083c */
[----:B------:R-:W-:Y:S02]  /*cfc0*/  MOV R195, R130 ;  /* 0x0000008200c37202 */ /* 0x000fe40000000f00 */
[--C-:B------:R-:W-:Y:S01]  /*cfd0*/  FFMA.FTZ R56, R198, c[0x0][0x23c], -R60.reuse ;  /* 0x00008f00c6387a23 */ /* 0x100fe2000001083c */
[----:B------:R1:W5:Y:S01]  /*cfe0*/  MUFU.EX2 R189, R48 ;  /* 0x0000003000bd7308 */ /* 0x0003620000000800 */
[C---:B------:R-:W-:Y:S03]  /*cff0*/  HMMA.16816.F32 R24, R40.reuse, R58, R24 ;  /* 0x0000003a2818723c */ /* 0x040fe60000001818 */
[----:B----4-:R-:W-:Y:S06]  /*d000*/  MOV R198, R168 ;  /* 0x000000a800c67202 */ /* 0x010fec0000000f00 */
[----:B------:R4:W-:Y:S03]  /*d010*/  MUFU.EX2 R182, R56 ;  /* 0x0000003800b67308 */ /* 0x0009e60000000800 */
[--C-:B---3--:R-:W-:Y:S01]  /*d020*/  FFMA.FTZ R52, R197, c[0x0][0x23c], -R39.reuse ;  /* 0x00008f00c5347a23 */ /* 0x108fe20000010827 */
[C---:B--2---:R-:W-:Y:S03]  /*d030*/  HMMA.16816.F32 R28, R40.reuse, R44, R28 ;  /* 0x0000002c281c723c */ /* 0x044fe6000000181c */
[----:B------:R-:W-:Y:S03]  /*d040*/  MOV R197, R133 ;  /* 0x0000008500c57202 */ /* 0x000fe60000000f00 */
[----:B------:R2:W3:Y:S01]  /*d050*/  MUFU.EX2 R184, R52 ;  /* 0x0000003400b87308 */ /* 0x0004e20000000800 */
[--C-:B------:R-:W-:Y:S01]  /*d060*/  FFMA.FTZ R44, R199, c[0x0][0x23c], -R60.reuse ;  /* 0x00008f00c72c7a23 */ /* 0x100fe2000001083c */
[----:B------:R-:W-:Y:S01]  /*d070*/  HMMA.16816.F32 R32, R40, R46, R32 ;  /* 0x0000002e2820723c */ /* 0x000fe20000001820 */
[----:B-1----:R-:W1:Y:S03]  /*d080*/  LDSM.16.MT88.4 R48, [R134+0xb000] ;  /* 0x00b000008630783b */ /* 0x002e660000004200 */
[----:B------:R-:W-:Y:S02]  /*d090*/  MOV R199, R144 ;  /* 0x0000009000c77202 */ /* 0x000fe40000000f00 */
[----:B------:R-:W-:Y:S02]  /*d0a0*/  MOV R144, R177 ;  /* 0x000000b100907202 */ /* 0x000fe40000000f00 */
[----:B------:R3:W1:Y:S01]  /*d0b0*/  MUFU.EX2 R178, R44 ;  /* 0x0000002c00b27308 */ /* 0x0006620000000800 */
[----:B------:R-:W-:Y:S03]  /*d0c0*/  F2FP.PACK_AB R40, R127, R121 ;  /* 0x000000797f28723e */ /* 0x000fe600000000ff */
[----:B------:R-:W-:Y:S01]  /*d0d0*/  F2FP.PACK_AB R41, R128, R118 ;  /* 0x000000768029723e */ /* 0x000fe200000000ff */
[----:B----4-:R-:W-:Y:S01]  /*d0e0*/  LDSM.16.MT88.4 R56, [R135+0xb000] ;  /* 0x00b000008738783b */ /* 0x010fe20000004200 */
[----:B------:R-:W-:Y:S02]  /*d0f0*/  F2FP.PACK_AB R42, R142, R138 ;  /* 0x0000008a8e2a723e */ /* 0x000fe400000000ff */
[----:B------:R-:W-:Y:S02]  /*d100*/  F2FP.PACK_AB R43, R143, R139 ;  /* 0x0000008b8f2b723e */ /* 0x000fe400000000ff */
[----:B------:R4:W-:Y:S01]  /*d110*/  MUFU.EX2 R177, R61 ;  /* 0x0000003d00b17308 */ /* 0x0009e20000000800 */
[----:B------:R-:W-:Y:S02]  /*d120*/  MOV R196, R144 ;  /* 0x0000009000c47202 */ /* 0x000fe40000000f00 */
[----:B--2---:R-:W2:Y:S08]  /*d130*/  LDSM.16.MT88.4 R52, [R213+0xb000] ;  /* 0x00b00000d534783b */ /* 0x004eb00000004200 */
[----:B---3--:R-:W3:Y:S01]  /*d140*/  LDSM.16.MT88.4 R44, [R212+0xb000] ;  /* 0x00b00000d42c783b */ /* 0x008ee20000004200 */
[C---:B-1----:R-:W-:Y:S03]  /*d150*/  HMMA.16816.F32 R4, R40.reuse, R48, R4 ;  /* 0x000000302804723c */ /* 0x042fe60000001804 */
[--C-:B----4-:R-:W-:Y:S01]  /*d160*/  FFMA.FTZ R61, R238, c[0x0][0x23c], -R60.reuse ;  /* 0x00008f00ee3d7a23 */ /* 0x110fe2000001083c */
[----:B------:R-:W-:Y:S03]  /*d170*/  MOV R238, R121 ;  /* 0x0000007900ee7202 */ /* 0x000fe60000000f00 */
[----:B------:R1:W-:Y:S01]  /*d180*/  MUFU.EX2 R172, R61 ;  /* 0x0000003d00ac7308 */ /* 0x0003e20000000800 */
[--C-:B------:R-:W-:Y:S01]  /*d190*/  FFMA.FTZ R48, R200, c[0x0][0x23c], -R39.reuse ;  /* 0x00008f00c8307a23 */ /* 0x100fe20000010827 */
[C---:B------:R-:W-:Y:S03]  /*d1a0*/  HMMA.16816.F32 R8, R40.reuse, R50, R8 ;  /* 0x000000322808723c */ /* 0x040fe60000001808 */
[----:B------:R-:W-:Y:S05]  /*d1b0*/  MOV R200, R142 ;  /* 0x0000008e00c87202 */ /* 0x000fea0000000f00 */
[----:B------:R4:W3:Y:S01]  /*d1c0*/  MUFU.EX2 R179, R48 ;  /* 0x0000003000b37308 */ /* 0x0008e20000000800 */
[C---:B--2---:R-:W-:Y:S07]  /*d1d0*/  HMMA.16816.F32 R12, R40.reuse, R52, R12 ;  /* 0x00000034280c723c */ /* 0x044fee000000180c */
[--C-:B------:R-:W-:Y:S01]  /*d1e0*/  FFMA.FTZ R52, R208, c[0x0][0x23c], -R60.reuse ;  /* 0x00008f00d0347a23 */ /* 0x100fe2000001083c */
[C---:B------:R-:W-:Y:S03]  /*d1f0*/  HMMA.16816.F32 R16, R40.reuse, R54, R16 ;  /* 0x000000362810723c */ /* 0x040fe60000001810 */
[----:B------:R2:W-:Y:S01]  /*d200*/  MUFU.EX2 R175, R52 ;  /* 0x0000003400af7308 */ /* 0x0005e20000000800 */
[--C-:B-1----:R-:W-:Y:S01]  /*d210*/  FFMA.FTZ R61, R244, c[0x0][0x23c], -R60.reuse ;  /* 0x00008f00f43d7a23 */ /* 0x102fe2000001083c */
[----:B------:R-:W-:Y:S02]  /*d220*/  MOV R244, R145 ;  /* 0x0000009100f47202 */ /* 0x000fe40000000f00 */
[----:B------:R-:W-:Y:S01]  /*d230*/  MOV R208, R138 ;  /* 0x0000008a00d07202 */ /* 0x000fe20000000f00 */
[C---:B------:R-:W-:Y:S05]  /*d240*/  HMMA.16816.F32 R20, R40.reuse, R56, R20 ;  /* 0x000000382814723c */ /* 0x040fea0000001814 */
[----:B------:R1:W-:Y:S01]  /*d250*/  MUFU.EX2 R164, R61 ;  /* 0x0000003d00a47308 */ /* 0x0003e20000000800 */
[--C-:B----4-:R-:W-:Y:S01]  /*d260*/  FFMA.FTZ R48, R201, c[0x0][0x23c], -R60.reuse ;  /* 0x00008f00c9307a23 */ /* 0x110fe2000001083c */
[----:B------:R-:W-:Y:S01]  /*d270*/  MOV R201, R139 ;  /* 0x0000008b00c97202 */ /* 0x000fe20000000f00 */
[C---:B------:R-:W-:Y:S04]  /*d280*/  HMMA.16816.F32 R24, R40.reuse, R58, R24 ;  /* 0x0000003a2818723c */ /* 0x040fe80000001818 */
[--C-:B------:R-:W-:Y:S01]  /*d290*/  FFMA.FTZ R56, R209, c[0x0][0x23c], -R39.reuse ;  /* 0x00008f00d1387a23 */ /* 0x100fe20000010827 */
[----:B------:R-:W-:Y:S02]  /*d2a0*/  MOV R209, R127 ;  /* 0x0000007f00d17202 */ /* 0x000fe40000000f00 */
[----:B------:R4:W4:Y:S01]  /*d2b0*/  MUFU.EX2 R176, R48 ;  /* 0x0000003000b07308 */ /* 0x0009220000000800 */
[C---:B---3--:R-:W-:Y:S04]  /*d2c0*/  HMMA.16816.F32 R28, R40.reuse, R44, R28 ;  /* 0x0000002c281c723c */ /* 0x048fe8000000181c */
[--C-:B--2---:R-:W-:Y:S01]  /*d2d0*/  FFMA.FTZ R52, R203, c[0x0][0x23c], -R39.reuse ;  /* 0x00008f00cb347a23 */ /* 0x104fe20000010827 */
[----:B------:R-:W-:Y:S02]  /*d2e0*/  MOV R203, R128 ;  /* 0x0000008000cb7202 */ /* 0x000fe40000000f00 */
[--C-:B------:R-:W-:Y:S01]  /*d2f0*/  FFMA.FTZ R44, R210, c[0x0][0x23c], -R60.reuse ;  /* 0x00008f00d22c7a23 */ /* 0x100fe2000001083c */
[----:B------:R-:W-:Y:S01]  /*d300*/  HMMA.16816.F32 R32, R40, R46, R32 ;  /* 0x0000002e2820723c */ /* 0x000fe20000001820 */
[----:B------:R2:W-:Y:S03]  /*d310*/  MUFU.EX2 R174, R52 ;  /* 0x0000003400ae7308 */ /* 0x0005e60000000800 */
[----:B------:R-:W-:Y:S01]  /*d320*/  MOV R210, R118 ;  /* 0x0000007600d27202 */ /* 0x000fe20000000f00 */
[--C-:B-1----:R-:W-:Y:S02]  /*d330*/  FFMA.FTZ R61, R251, c[0x0][0x23c], -R39.reuse ;  /* 0x00008f00fb3d7a23 */ /* 0x102fe40000010827 */
[----:B------:R-:W-:Y:S02]  /*d340*/  F2FP.PACK_AB R40, R198, R199 ;  /* 0x000000c7c628723e */ /* 0x000fe400000000ff */
[----:B------:R-:W-:Y:S02]  /*d350*/  F2FP.PACK_AB R41, R191, R207 ;  /* 0x000000cfbf29723e */ /* 0x000fe400000000ff */
[----:B------:R1:W3:Y:S01]  /*d360*/  MUFU.EX2 R173, R56 ;  /* 0x0000003800ad7308 */ /* 0x0002e20000000800 */
[----:B------:R-:W-:Y:S02]  /*d370*/  F2FP.PACK_AB R42, R192, R190 ;  /* 0x000000bec02a723e */ /* 0x000fe400000000ff */
[----:B-----5:R-:W-:Y:S01]  /*d380*/  F2FP.PACK_AB R43, R189, R185 ;  /* 0x000000b9bd2b723e */ /* 0x020fe200000000ff */
[----:B----4-:R-:W4:Y:S06]  /*d390*/  LDSM.16.MT88.4 R48, [R134+0xb800] ;  /* 0x00b800008630783b */ /* 0x010f2c0000004200 */
[----:B------:R5:W3:Y:S02]  /*d3a0*/  MUFU.EX2 R171, R44 ;  /* 0x0000002c00ab7308 */ /* 0x000ae40000000800 */
[----:B--2---:R-:W2:Y:S08]  /*d3b0*/  LDSM.16.MT88.4 R52, [R213+0xb800] ;  /* 0x00b80000d534783b */ /* 0x004eb00000004200 */
[----:B------:R3:W-:Y:S01]  /*d3c0*/  MUFU.EX2 R158, R61 ;  /* 0x0000003d009e7308 */ /* 0x0007e20000000800 */
[----:B-1----:R-:W1:Y:S08]  /*d3d0*/  LDSM.16.MT88.4 R56, [R135+0xb800] ;  /* 0x00b800008738783b */ /* 0x002e700000004200 */
[----:B-----5:R-:W5:Y:S01]  /*d3e0*/  LDSM.16.MT88.4 R44, [R212+0xb800] ;  /* 0x00b80000d42c783b */ /* 0x020f620000004200 */
[C---:B----4-:R-:W-:Y:S03]  /*d3f0*/  HMMA.16816.F32 R4, R40.reuse, R48, R4 ;  /* 0x000000302804723c */ /* 0x050fe60000001804 */
[--C-:B---3--:R-:W-:Y:S04]  /*d400*/  FFMA.FTZ R61, R68, c[0x0][0x23c], -R39.reuse ;  /* 0x00008f00443d7a23 */ /* 0x108fe80000010827 */
[--C-:B------:R-:W-:Y:S01]  /*d410*/  FFMA.FTZ R48, R239, c[0x0][0x23c], -R39.reuse ;  /* 0x00008f00ef307a23 */ /* 0x100fe20000010827 */
[C---:B------:R-:W-:Y:S01]  /*d420*/  HMMA.16816.F32 R8, R40.reuse, R50, R8 ;  /* 0x000000322808723c */ /* 0x040fe20000001808 */
[----:B------:R3:W-:Y:S03]  /*d430*/  MUFU.EX2 R150, R61 ;  /* 0x0000003d00967308 */ /* 0x0007e60000000800 */
[----:B------:R-:W-:Y:S04]  /*d440*/  MOV R239, R122 ;  /* 0x0000007a00ef7202 */ /* 0x000fe80000000f00 */
[C---:B--2---:R-:W-:Y:S03]  /*d450*/  HMMA.16816.F32 R12, R40.reuse, R52, R12 ;  /* 0x00000034280c723c */ /* 0x044fe6000000180c */
[----:B------:R2:W-:Y:S04]  /*d460*/  MUFU.EX2 R170, R48 ;  /* 0x0000003000aa7308 */ /* 0x0005e80000000800 */
[--C-:B------:R-:W-:Y:S01]  /*d470*/  FFMA.FTZ R52, R240, c[0x0][0x23c], -R60.reuse ;  /* 0x00008f00f0347a23 */ /* 0x100fe2000001083c */
[C---:B------:R-:W-:Y:S04]  /*d480*/  HMMA.16816.F32 R16, R40.reuse, R54, R16 ;  /* 0x000000362810723c */ /* 0x040fe80000001810 */
[----:B------:R-:W-:Y:S01]  /*d490*/  MOV R240, R136 ;  /* 0x0000008800f07202 */ /* 0x000fe20000000f00 */
[----:B------:R4:W-:Y:S03]  /*d4a0*/  MUFU.EX2 R168, R52 ;  /* 0x0000003400a87308 */ /* 0x0009e60000000800 */
[C---:B-1----:R-:W-:Y:S04]  /*d4b0*/  HMMA.16816.F32 R20, R40.reuse, R56, R20 ;  /* 0x000000382814723c */ /* 0x042fe80000001814 */
[--C-:B---3--:R-:W-:Y:S03]  /*d4c0*/  FFMA.FTZ R61, R75, c[0x0][0x23c], -R60.reuse ;  /* 0x00008f004b3d7a23 */ /* 0x108fe6000001083c */
[--C-:B------:R-:W-:Y:S01]  /*d4d0*/  FFMA.FTZ R56, R242, c[0x0][0x23c], -R39.reuse ;  /* 0x00008f00f2387a23 */ /* 0x100fe20000010827 */
[C---:B------:R-:W-:Y:S01]  /*d4e0*/  HMMA.16816.F32 R24, R40.reuse, R58, R24 ;  /* 0x0000003a2818723c */ /* 0x040fe20000001818 */
[----:B------:R1:W-:Y:S03]  /*d4f0*/  MUFU.EX2 R144, R61 ;  /* 0x0000003d00907308 */ /* 0x0003e60000000800 */
[--C-:B--2---:R-:W-:Y:S01]  /*d500*/  FFMA.FTZ R48, R211, c[0x0][0x23c], -R39.reuse ;  /* 0x00008f00d3307a23 */ /* 0x104fe20000010827 */
[----:B------:R-:W-:Y:S02]  /*d510*/  MOV R242, R140 ;  /* 0x0000008c00f27202 */ /* 0x000fe40000000f00 */
[----:B------:R-:W-:Y:S01]  /*d520*/  MOV R211, R129 ;  /* 0x0000008100d37202 */ /* 0x000fe20000000f00 */
[C---:B-----5:R-:W-:Y:S03]  /*d530*/  HMMA.16816.F32 R28, R40.reuse, R44, R28 ;  /* 0x0000002c281c723c */ /* 0x060fe6000000181c */
[----:B------:R2:W3:Y:S01]  /*d540*/  MUFU.EX2 R169, R48 ;  /* 0x0000003000a97308 */ /* 0x0004e20000000800 */
[--C-:B----4-:R-:W-:Y:S01]  /*d550*/  FFMA.FTZ R52, R241, c[0x0][0x23c], -R60.reuse ;  /* 0x00008f00f1347a23 */ /* 0x110fe2000001083c */
[----:B------:R-:W-:Y:S02]  /*d560*/  MOV R241, R137 ;  /* 0x0000008900f17202 */ /* 0x000fe40000000f00 */
[--C-:B------:R-:W-:Y:S01]  /*d570*/  FFMA.FTZ R44, R243, c[0x0][0x23c], -R39.reuse ;  /* 0x00008f00f32c7a23 */ /* 0x100fe20000010827 */
[----:B------:R-:W-:Y:S04]  /*d580*/  HMMA.16816.F32 R32, R40, R46, R32 ;  /* 0x0000002e2820723c */ /* 0x000fe80000001820 */
[----:B------:R-:W-:Y:S01]  /*d590*/  MOV R243, R141 ;  /* 0x0000008d00f37202 */ /* 0x000fe20000000f00 */
[----:B------:R4:W5:Y:S02]  /*d5a0*/  MUFU.EX2 R167, R52 ;  /* 0x0000003400a77308 */ /* 0x0009640000000800 */
[----:B------:R-:W-:Y:S02]  /*d5b0*/  F2FP.PACK_AB R40, R184, R186 ;  /* 0x000000bab828723e */ /* 0x000fe400000000ff */
[----:B------:R-:W-:Y:S03]  /*d5c0*/  F2FP.PACK_AB R41, R178, R182 ;  /* 0x000000b6b229723e */ /* 0x000fe600000000ff */
[----:B------:R-:W-:Y:S01]  /*d5d0*/  F2FP.PACK_AB R42, R179, R177 ;  /* 0x000000b1b32a723e */ /* 0x000fe200000000ff */
[--C-:B-1----:R-:W-:Y:S01]  /*d5e0*/  FFMA.FTZ R61, R82, c[0x0][0x23c], -R60.reuse ;  /* 0x00008f00523d7a23 */ /* 0x102fe2000001083c */
[----:B------:R-:W-:Y:S01]  /*d5f0*/  F2FP.PACK_AB R43, R175, R176 ;  /* 0x000000b0af2b723e */ /* 0x000fe200000000ff */
[----:B------:R1:W-:Y:S01]  /*d600*/  MUFU.EX2 R166, R56 ;  /* 0x0000003800a67308 */ /* 0x0003e20000000800 */
[----:B--2---:R-:W2:Y:S09]  /*d610*/  LDSM.16.MT88.4 R48, [R134+0xc000] ;  /* 0x00c000008630783b */ /* 0x004eb20000004200 */
[----:B------:R3:W-:Y:S01]  /*d620*/  MUFU.EX2 R165, R44 ;  /* 0x0000002c00a57308 */ /* 0x0007e20000000800 */
[----:B----4-:R-:W4:Y:S09]  /*d630*/  LDSM.16.MT88.4 R52, [R213+0xc000] ;  /* 0x00c00000d534783b */ /* 0x010f320000004200 */
[----:B------:R-:W-:Y:S01]  /*d640*/  MUFU.EX2 R136, R61 ;  /* 0x0000003d00887308 */ /* 0x000fe20000000800 */
[----:B-1----:R-:W1:Y:S08]  /*d650*/  LDSM.16.MT88.4 R56, [R135+0xc000] ;  /* 0x00c000008738783b */ /* 0x002e700000004200 */
[----:B---3--:R-:W3:Y:S01]  /*d660*/  LDSM.16.MT88.4 R44, [R212+0xc000] ;  /* 0x00c00000d42c783b */ /* 0x008ee20000004200 */
[C---:B--2---:R-:W-:Y:S07]  /*d670*/  HMMA.16816.F32 R4, R40.reuse, R48, R4 ;  /* 0x000000302804723c */ /* 0x044fee0000001804 */
[--C-:B------:R-:W-:Y:S01]  /*d680*/  FFMA.FTZ R48, R245, c[0x0][0x23c], -R60.reuse ;  /* 0x00008f00f5307a23 */ /* 0x100fe2000001083c */
[C---:B------:R-:W-:Y:S03]  /*d690*/  HMMA.16816.F32 R8, R40.reuse, R50, R8 ;  /* 0x000000322808723c */ /* 0x040fe60000001808 */
[----:B------:R2:W-:Y:S01]  /*d6a0*/  MUFU.EX2 R163, R48 ;  /* 0x0000003000a37308 */ /* 0x0005e20000000800 */
[----:B------:R-:W-:Y:S04]  /*d6b0*/  MOV R245, R146 ;  /* 0x0000009200f57202 */ /* 0x000fe80000000f00 */
[C---:B----4-:R-:W-:Y:S07]  /*d6c0*/  HMMA.16816.F32 R12, R40.reuse, R52, R12 ;  /* 0x00000034280c723c */ /* 0x050fee000000180c */
        /* <DEDUP_REMOVED lines=8> */
[C---:B------:R-:W-:Y:S01]  /*d750*/  HMMA.16816.F32 R24, R40.reuse, R58, R24 ;  /* 0x0000003a2818723c */ /* 0x040fe20000001818 */
[----:B------:R1:W-:Y:S07]  /*d760*/  MUFU.EX2 R162, R48 ;  /* 0x0000003000a27308 */ /* 0x0003ee0000000800 */
[C---:B---3--:R-:W-:Y:S03]  /*d770*/  HMMA.16816.F32 R28, R40.reuse, R44, R28 ;  /* 0x0000002c281c723c */ /* 0x048fe6000000181c */
[----:B------:R2:W-:Y:S01]  /*d780*/  MUFU.EX2 R159, R56 ;  /* 0x00000038009f7308 */ /* 0x0005e20000000800 */
[--C-:B----4-:R-:W-:Y:S02]  /*d790*/  FFMA.FTZ R52, R248, c[0x0][0x23c], -R60.reuse ;  /* 0x00008f00f8347a23 */ /* 0x110fe4000001083c */
[----:B------:R-:W3:Y:S01]  /*d7a0*/  LDL.LU R248, [R1+0x14] ;  /* 0x0000140001f87983 */ /* 0x000ee20000300800 */
[--C-:B------:R-:W-:Y:S01]  /*d7b0*/  FFMA.FTZ R44, R250, c[0x0][0x23c], -R39.reuse ;  /* 0x00008f00fa2c7a23 */ /* 0x100fe20000010827 */
[----:B------:R-:W-:Y:S02]  /*d7c0*/  HMMA.16816.F32 R32, R40, R46, R32 ;  /* 0x0000002e2820723c */ /* 0x000fe40000001820 */
[----:B------:R-:W4:Y:S03]  /*d7d0*/  LDL.LU R249, [R1+0x10] ;  /* 0x0000100001f97983 */ /* 0x000f260000300800 */
[----:B------:R2:W2:Y:S02]  /*d7e0*/  MUFU.EX2 R160, R52 ;  /* 0x0000003400a07308 */ /* 0x0004a40000000800 */
[----:B------:R-:W-:Y:S01]  /*d7f0*/  F2FP.PACK_AB R40, R173, R174 ;  /* 0x000000aead28723e */ /* 0x000fe200000000ff */
[----:B-1----:R-:W1:Y:S01]  /*d800*/  LDSM.16.MT88.4 R48, [R134+0xc800] ;  /* 0x00c800008630783b */ /* 0x002e620000004200 */
[----:B------:R-:W-:Y:S03]  /*d810*/  F2FP.PACK_AB R41, R172, R171 ;  /* 0x000000abac29723e */ /* 0x000fe600000000ff */
[----:B------:R-:W-:Y:S03]  /*d820*/  F2FP.PACK_AB R42, R169, R170 ;  /* 0x000000aaa92a723e */ /* 0x000fe600000000ff */
[----:B------:R1:W1:Y:S01]  /*d830*/  MUFU.EX2 R157, R44 ;  /* 0x0000002c009d7308 */ /* 0x0002620000000800 */
[----:B-----5:R-:W-:Y:S01]  /*d840*/  F2FP.PACK_AB R43, R167, R168 ;  /* 0x000000a8a72b723e */ /* 0x020fe200000000ff */
[----:B--2---:R-:W-:Y:S08]  /*d850*/  LDSM.16.MT88.4 R56, [R135+0xc800] ;  /* 0x00c800008738783b */ /* 0x004ff00000004200 */
[----:B------:R-:W2:Y:S08]  /*d860*/  LDSM.16.MT88.4 R52, [R213+0xc800] ;  /* 0x00c80000d534783b */ /* 0x000eb00000004200 */
[----:B-1----:R-:W1:Y:S01]  /*d870*/  LDSM.16.MT88.4 R44, [R212+0xc800] ;  /* 0x00c80000d42c783b */ /* 0x002e620000004200 */
[C---:B------:R-:W-:Y:S07]  /*d880*/  HMMA.16816.F32 R4, R40.reuse, R48, R4 ;  /* 0x000000302804723c */ /* 0x040fee0000001804 */
[--C-:B------:R-:W-:Y:S01]  /*d890*/  FFMA.FTZ R48, R252, c[0x0][0x23c], -R60.reuse ;  /* 0x00008f00fc307a23 */ /* 0x100fe2000001083c */
[C---:B------:R-:W-:Y:S03]  /*d8a0*/  HMMA.16816.F32 R8, R40.reuse, R50, R8 ;  /* 0x000000322808723c */ /* 0x040fe60000001808 */
[----:B------:R5:W-:Y:S05]  /*d8b0*/  MUFU.EX2 R155, R48 ;  /* 0x00000030009b7308 */ /* 0x000bea0000000800 */
[C---:B--2---:R-:W-:Y:S07]  /*d8c0*/  HMMA.16816.F32 R12, R40.reuse, R52, R12 ;  /* 0x00000034280c723c */ /* 0x044fee000000180c */
[--C-:B------:R-:W-:Y:S01]  /*d8d0*/  FFMA.FTZ R52, R64, c[0x0][0x23c], -R39.reuse ;  /* 0x00008f0040347a23 */ /* 0x100fe20000010827 */
[C---:B------:R-:W-:Y:S03]  /*d8e0*/  HMMA.16816.F32 R16, R40.reuse, R54, R16 ;  /* 0x000000362810723c */ /* 0x040fe60000001810 */
[----:B------:R2:W-:Y:S01]  /*d8f0*/  MUFU.EX2 R156, R52 ;  /* 0x00000034009c7308 */ /* 0x0005e20000000800 */
[--C-:B-----5:R-:W-:Y:S04]  /*d900*/  FFMA.FTZ R48, R63, c[0x0][0x23c], -R60.reuse ;  /* 0x00008f003f307a23 */ /* 0x120fe8000001083c */
[C---:B------:R-:W-:Y:S05]  /*d910*/  HMMA.16816.F32 R20, R40.reuse, R56, R20 ;  /* 0x000000382814723c */ /* 0x040fea0000001814 */
[----:B------:R5:W-:Y:S02]  /*d920*/  MUFU.EX2 R154, R48 ;  /* 0x00000030009a7308 */ /* 0x000be40000000800 */
[--C-:B------:R-:W-:Y:S01]  /*d930*/  FFMA.FTZ R56, R66, c[0x0][0x23c], -R60.reuse ;  /* 0x00008f0042387a23 */ /* 0x100fe2000001083c */
[C---:B------:R-:W-:Y:S07]  /*d940*/  HMMA.16816.F32 R24, R40.reuse, R58, R24 ;  /* 0x0000003a2818723c */ /* 0x040fee0000001818 */
[----:B------:R5:W-:Y:S01]  /*d950*/  MUFU.EX2 R152, R56 ;  /* 0x0000003800987308 */ /* 0x000be20000000800 */
[C---:B-1----:R-:W-:Y:S04]  /*d960*/  HMMA.16816.F32 R28, R40.reuse, R44, R28 ;  /* 0x0000002c281c723c */ /* 0x042fe8000000181c */
[--C-:B--2---:R-:W-:Y:S03]  /*d970*/  FFMA.FTZ R52, R65, c[0x0][0x23c], -R39.reuse ;  /* 0x00008f0041347a23 */ /* 0x104fe60000010827 */
[--C-:B------:R-:W-:Y:S01]  /*d980*/  FFMA.FTZ R44, R67, c[0x0][0x23c], -R60.reuse ;  /* 0x00008f00432c7a23 */ /* 0x100fe2000001083c */
[----:B------:R-:W-:Y:S01]  /*d990*/  HMMA.16816.F32 R32, R40, R46, R32 ;  /* 0x0000002e2820723c */ /* 0x000fe20000001820 */
[----:B------:R1:W2:Y:S01]  /*d9a0*/  MUFU.EX2 R153, R52 ;  /* 0x0000003400997308 */ /* 0x0002a20000000800 */
[----:B-----5:R-:W5:Y:S05]  /*d9b0*/  LDSM.16.MT88.4 R48, [R134+0xd000] ;  /* 0x00d000008630783b */ /* 0x020f6a0000004200 */
[----:B------:R-:W-:Y:S02]  /*d9c0*/  F2FP.PACK_AB R43, R159, R160 ;  /* 0x000000a09f2b723e */ /* 0x000fe400000000ff */
[----:B------:R-:W-:Y:S02]  /*d9d0*/  F2FP.PACK_AB R40, R165, R166 ;  /* 0x000000a6a528723e */ /* 0x000fe400000000ff */
[----:B------:R2:W2:Y:S01]  /*d9e0*/  MUFU.EX2 R151, R44 ;  /* 0x0000002c00977308 */ /* 0x0004a20000000800 */
[----:B------:R-:W-:Y:S02]  /*d9f0*/  F2FP.PACK_AB R41, R163, R164 ;  /* 0x000000a4a329723e */ /* 0x000fe400000000ff */
[----:B------:R-:W-:Y:S01]  /*da00*/  F2FP.PACK_AB R42, R161, R162 ;  /* 0x000000a2a12a723e */ /* 0x000fe200000000ff */
[----:B------:R-:W-:Y:S08]  /*da10*/  LDSM.16.MT88.4 R56, [R135+0xd000] ;  /* 0x00d000008738783b */ /* 0x000ff00000004200 */
[----:B-1----:R-:W1:Y:S08]  /*da20*/  LDSM.16.MT88.4 R52, [R213+0xd000] ;  /* 0x00d00000d534783b */ /* 0x002e700000004200 */
[----:B--2---:R-:W2:Y:S01]  /*da30*/  LDSM.16.MT88.4 R44, [R212+0xd000] ;  /* 0x00d00000d42c783b */ /* 0x004ea20000004200 */
[C---:B-----5:R-:W-:Y:S07]  /*da40*/  HMMA.16816.F32 R4, R40.reuse, R48, R4 ;  /* 0x000000302804723c */ /* 0x060fee0000001804 */
[--C-:B------:R-:W-:Y:S01]  /*da50*/  FFMA.FTZ R48, R69, c[0x0][0x23c], -R39.reuse ;  /* 0x00008f0045307a23 */ /* 0x100fe20000010827 */
[C---:B------:R-:W-:Y:S03]  /*da60*/  HMMA.16816.F32 R8, R40.reuse, R50, R8 ;  /* 0x000000322808723c */ /* 0x040fe60000001808 */
[----:B------:R5:W2:Y:S05]  /*da70*/  MUFU.EX2 R149, R48 ;  /* 0x0000003000957308 */ /* 0x000aaa0000000800 */
[C---:B-1----:R-:W-:Y:S07]  /*da80*/  HMMA.16816.F32 R12, R40.reuse, R52, R12 ;  /* 0x00000034280c723c */ /* 0x042fee000000180c */
[--C-:B------:R-:W-:Y:S01]  /*da90*/  FFMA.FTZ R52, R71, c[0x0][0x23c], -R60.reuse ;  /* 0x00008f0047347a23 */ /* 0x100fe2000001083c */
[C---:B------:R-:W-:Y:S03]  /*daa0*/  HMMA.16816.F32 R16, R40.reuse, R54, R16 ;  /* 0x000000362810723c */ /* 0x040fe60000001810 */
[----:B------:R1:W-:Y:S01]  /*dab0*/  MUFU.EX2 R148, R52 ;  /* 0x0000003400947308 */ /* 0x0003e20000000800 */
[--C-:B-----5:R-:W-:Y:S04]  /*dac0*/  FFMA.FTZ R48, R70, c[0x0][0x23c], -R60.reuse ;  /* 0x00008f0046307a23 */ /* 0x120fe8000001083c */
[C---:B------:R-:W-:Y:S05]  /*dad0*/  HMMA.16816.F32 R20, R40.reuse, R56, R20 ;  /* 0x000000382814723c */ /* 0x040fea0000001814 */
[----:B------:R5:W3:Y:S02]  /*dae0*/  MUFU.EX2 R147, R48 ;  /* 0x0000003000937308 */ /* 0x000ae40000000800 */
[--C-:B------:R-:W-:Y:S01]  /*daf0*/  FFMA.FTZ R56, R73, c[0x0][0x23c], -R39.reuse ;  /* 0x00008f0049387a23 */ /* 0x100fe20000010827 */
[C---:B------:R-:W-:Y:S07]  /*db00*/  HMMA.16816.F32 R24, R40.reuse, R58, R24 ;  /* 0x0000003a2818723c */ /* 0x040fee0000001818 */
[----:B------:R5:W-:Y:S01]  /*db10*/  MUFU.EX2 R145, R56 ;  /* 0x0000003800917308 */ /* 0x000be20000000800 */
[C---:B--2---:R-:W-:Y:S04]  /*db20*/  HMMA.16816.F32 R28, R40.reuse, R44, R28 ;  /* 0x0000002c281c723c */ /* 0x044fe8000000181c */
[--C-:B-1----:R-:W-:Y:S03]  /*db30*/  FFMA.FTZ R52, R72, c[0x0][0x23c], -R39.reuse ;  /* 0x00008f0048347a23 */ /* 0x102fe60000010827 */
[--C-:B------:R-:W-:Y:S01]  /*db40*/  FFMA.FTZ R44, R74, c[0x0][0x23c], -R60.reuse ;  /* 0x00008f004a2c7a23 */ /* 0x100fe2000001083c */
[----:B------:R-:W-:Y:S01]  /*db50*/  HMMA.16816.F32 R32, R40, R46, R32 ;  /* 0x0000002e2820723c */ /* 0x000fe20000001820 */
[----:B------:R1:W-:Y:S01]  /*db60*/  MUFU.EX2 R146, R52 ;  /* 0x0000003400927308 */ /* 0x0003e20000000800 */
[----:B-----5:R-:W2:Y:S05]  /*db70*/  LDSM.16.MT88.4 R48, [R134+0xd800] ;  /* 0x00d800008630783b */ /* 0x020eaa0000004200 */
[----:B------:R-:W-:Y:S02]  /*db80*/  F2FP.PACK_AB R40, R158, R157 ;  /* 0x0000009d9e28723e */ /* 0x000fe400000000ff */
[----:B------:R-:W-:Y:S02]  /*db90*/  F2FP.PACK_AB R42, R153, R156 ;  /* 0x0000009c992a723e */ /* 0x000fe400000000ff */
[----:B------:R5:W2:Y:S01]  /*dba0*/  MUFU.EX2 R143, R44 ;  /* 0x0000002c008f7308 */ /* 0x000aa20000000800 */
[----:B------:R-:W-:Y:S02]  /*dbb0*/  F2FP.PACK_AB R43, R151, R152 ;  /* 0x00000098972b723e */ /* 0x000fe400000000ff */
[----:B------:R-:W-:Y:S01]  /*dbc0*/  F2FP.PACK_AB R41, R154, R155 ;  /* 0x0000009b9a29723e */ /* 0x000fe200000000ff */
[----:B------:R-:W-:Y:S08]  /*dbd0*/  LDSM.16.MT88.4 R56, [R135+0xd800] ;  /* 0x00d800008738783b */ /* 0x000ff00000004200 */
[----:B-1----:R-:W1:Y:S08]  /*dbe0*/  LDSM.16.MT88.4 R52, [R213+0xd800] ;  /* 0x00d80000d534783b */ /* 0x002e700000004200 */
[----:B-----5:R-:W5:Y:S01]  /*dbf0*/  LDSM.16.MT88.4 R44, [R212+0xd800] ;  /* 0x00d80000d42c783b */ /* 0x020f620000004200 */
[C---:B--2---:R-:W-:Y:S07]  /*dc00*/  HMMA.16816.F32 R4, R40.reuse, R48, R4 ;  /* 0x000000302804723c */ /* 0x044fee0000001804 */
[--C-:B------:R-:W-:Y:S01]  /*dc10*/  FFMA.FTZ R48, R76, c[0x0][0x23c], -R39.reuse ;  /* 0x00008f004c307a23 */ /* 0x100fe20000010827 */
[C---:B------:R-:W-:Y:S03]  /*dc20*/  HMMA.16816.F32 R8, R40.reuse, R50, R8 ;  /* 0x000000322808723c */ /* 0x040fe60000001808 */
[----:B------:R2:W-:Y:S05]  /*dc30*/  MUFU.EX2 R142, R48 ;  /* 0x00000030008e7308 */ /* 0x0005ea0000000800 */
[C---:B-1----:R-:W-:Y:S07]  /*dc40*/  HMMA.16816.F32 R12, R40.reuse, R52, R12 ;  /* 0x00000034280c723c */ /* 0x042fee000000180c */
[----:B------:R-:W-:Y:S01]  /*dc50*/  FFMA.FTZ R52, R78, c[0x0][0x23c], -R60 ;  /* 0x00008f004e347a23 */ /* 0x000fe2000001083c */
[C---:B------:R-:W-:Y:S03]  /*dc60*/  HMMA.16816.F32 R16, R40.reuse, R54, R16 ;  /* 0x000000362810723c */ /* 0x040fe60000001810 */
[----:B------:R1:W-:Y:S01]  /*dc70*/  MUFU.EX2 R140, R52 ;  /* 0x00000034008c7308 */ /* 0x0003e20000000800 */
[--C-:B--2---:R-:W-:Y:S04]  /*dc80*/  FFMA.FTZ R48, R77, c[0x0][0x23c], -R39.reuse ;  /* 0x00008f004d307a23 */ /* 0x104fe80000010827 */
[C---:B------:R-:W-:Y:S04]  /*dc90*/  HMMA.16816.F32 R20, R40.reuse, R56, R20 ;  /* 0x000000382814723c */ /* 0x040fe80000001814 */
[----:B---3--:R-:W-:Y:S01]  /*dca0*/  FFMA.FTZ R62, R0, R248, R62 ;  /* 0x000000f8003e7223 */ /* 0x008fe2000001003e */
[----:B------:R2:W3:Y:S01]  /*dcb0*/  MUFU.EX2 R141, R48 ;  /* 0x00000030008d7308 */ /* 0x0004e20000000800 */
[--C-:B------:R-:W-:Y:S02]  /*dcc0*/  FFMA.FTZ R0, R96, c[0x0][0x23c], -R39.reuse ;  /* 0x00008f0060007a23 */ /* 0x100fe40000010827 */
[C---:B------:R-:W-:Y:S04]  /*dcd0*/  HMMA.16816.F32 R24, R40.reuse, R58, R24 ;  /* 0x0000003a2818723c */ /* 0x040fe80000001818 */
[----:B------:R-:W-:Y:S02]  /*dce0*/  FFMA.FTZ R56, R80, c[0x0][0x23c], -R39 ;  /* 0x00008f0050387a23 */ /* 0x000fe40000010827 */
[----:B----4-:R-:W-:Y:S02]  /*dcf0*/  FFMA.FTZ R61, R2, R249, R181 ;  /* 0x000000f9023d7223 */ /* 0x010fe400000100b5 */
[C---:B-----5:R-:W-:Y:S01]  /*dd00*/  HMMA.16816.F32 R28, R40.reuse, R44, R28 ;  /* 0x0000002c281c723c */ /* 0x060fe2000000181c */
[----:B------:R4:W-:Y:S03]  /*dd10*/  MUFU.EX2 R138, R56 ;  /* 0x00000038008a7308 */ /* 0x0009e60000000800 */
[--C-:B-1----:R-:W-:Y:S02]  /*dd20*/  FFMA.FTZ R52, R79, c[0x0][0x23c], -R60.reuse ;  /* 0x00008f004f347a23 */ /* 0x102fe4000001083c */
[--C-:B------:R-:W-:Y:S02]  /*dd30*/  FFMA.FTZ R2, R95, c[0x0][0x23c], -R60.reuse ;  /* 0x00008f005f027a23 */ /* 0x100fe4000001083c */
[----:B------:R-:W-:Y:S03]  /*dd40*/  HMMA.16816.F32 R32, R40, R46, R32 ;  /* 0x0000002e2820723c */ /* 0x000fe60000001820 */
[----:B------:R1:W5:Y:S01]  /*dd50*/  MUFU.EX2 R139, R52 ;  /* 0x00000034008b7308 */ /* 0x0003620000000800 */
[--C-:B------:R-:W-:Y:S01]  /*dd60*/  FFMA.FTZ R44, R81, c[0x0][0x23c], -R39.reuse ;  /* 0x00008f00512c7a23 */ /* 0x100fe20000010827 */
[----:B--2---:R-:W2:Y:S02]  /*dd70*/  LDSM.16.MT88.4 R48, [R134+0xe000] ;  /* 0x00e000008630783b */ /* 0x004ea40000004200 */
[----:B------:R-:W-:Y:S02]  /*dd80*/  F2FP.PACK_AB R40, R149, R150 ;  /* 0x000000969528723e */ /* 0x000fe400000000ff */
[----:B------:R-:W-:Y:S03]  /*dd90*/  F2FP.PACK_AB R41, R148, R147 ;  /* 0x000000939429723e */ /* 0x000fe600000000ff */
[----:B------:R-:W-:Y:S01]  /*dda0*/  F2FP.PACK_AB R43, R144, R143 ;  /* 0x0000008f902b723e */ /* 0x000fe200000000ff */
[----:B------:R3:W2:Y:S01]  /*ddb0*/  MUFU.EX2 R137, R44 ;  /* 0x0000002c00897308 */ /* 0x0006a20000000800 */
[----:B------:R-:W-:Y:S01]  /*ddc0*/  F2FP.PACK_AB R42, R145, R146 ;  /* 0x00000092912a723e */ /* 0x000fe200000000ff */
[----:B----4-:R-:W-:Y:S08]  /*ddd0*/  LDSM.16.MT88.4 R56, [R135+0xe000] ;  /* 0x00e000008738783b */ /* 0x010ff00000004200 */
[----:B-1----:R-:W1:Y:S08]  /*dde0*/  LDSM.16.MT88.4 R52, [R213+0xe000] ;  /* 0x00e00000d534783b */ /* 0x002e700000004200 */
[----:B---3--:R-:W3:Y:S01]  /*ddf0*/  LDSM.16.MT88.4 R44, [R212+0xe000] ;  /* 0x00e00000d42c783b */ /* 0x008ee20000004200 */
[C---:B--2---:R-:W-:Y:S07]  /*de00*/  HMMA.16816.F32 R4, R40.reuse, R48, R4 ;  /* 0x000000302804723c */ /* 0x044fee0000001804 */
[--C-:B------:R-:W-:Y:S01]  /*de10*/  FFMA.FTZ R48, R83, c[0x0][0x23c], -R60.reuse ;  /* 0x00008f0053307a23 */ /* 0x100fe2000001083c */
[C---:B------:R-:W-:Y:S03]  /*de20*/  HMMA.16816.F32 R8, R40.reuse, R50, R8 ;  /* 0x000000322808723c */ /* 0x040fe60000001808 */
[----:B------:R2:W4:Y:S05]  /*de30*/  MUFU.EX2 R133, R48 ;  /* 0x0000003000857308 */ /* 0x00052a0000000800 */
[C---:B-1----:R-:W-:Y:S07]  /*de40*/  HMMA.16816.F32 R12, R40.reuse, R52, R12 ;  /* 0x00000034280c723c */ /* 0x042fee000000180c */
[--C-:B------:R-:W-:Y:S01]  /*de50*/  FFMA.FTZ R52, R85, c[0x0][0x23c], -R39.reuse ;  /* 0x00008f0055347a23 */ /* 0x100fe20000010827 */
[C---:B------:R-:W-:Y:S03]  /*de60*/  HMMA.16816.F32 R16, R40.reuse, R54, R16 ;  /* 0x000000362810723c */ /* 0x040fe60000001810 */
[----:B------:R1:W-:Y:S01]  /*de70*/  MUFU.EX2 R131, R52 ;  /* 0x0000003400837308 */ /* 0x0003e20000000800 */
[--C-:B--2---:R-:W-:Y:S04]  /*de80*/  FFMA.FTZ R48, R84, c[0x0][0x23c], -R39.reuse ;  /* 0x00008f0054307a23 */ /* 0x104fe80000010827 */
[C---:B------:R-:W-:Y:S05]  /*de90*/  HMMA.16816.F32 R20, R40.reuse, R56, R20 ;  /* 0x000000382814723c */ /* 0x040fea0000001814 */
[----:B------:R2:W2:Y:S02]  /*dea0*/  MUFU.EX2 R132, R48 ;  /* 0x0000003000847308 */ /* 0x0004a40000000800 */
[--C-:B------:R-:W-:Y:S01]  /*deb0*/  FFMA.FTZ R56, R87, c[0x0][0x23c], -R60.reuse ;  /* 0x00008f0057387a23 */ /* 0x100fe2000001083c */
[C---:B------:R-:W-:Y:S07]  /*dec0*/  HMMA.16816.F32 R24, R40.reuse, R58, R24 ;  /* 0x0000003a2818723c */ /* 0x040fee0000001818 */
[----:B------:R4:W-:Y:S01]  /*ded0*/  MUFU.EX2 R129, R56 ;  /* 0x0000003800817308 */ /* 0x0009e20000000800 */
[C---:B---3--:R-:W-:Y:S04]  /*dee0*/  HMMA.16816.F32 R28, R40.reuse, R44, R28 ;  /* 0x0000002c281c723c */ /* 0x048fe8000000181c */
[--C-:B-1----:R-:W-:Y:S03]  /*def0*/  FFMA.FTZ R52, R86, c[0x0][0x23c], -R60.reuse ;  /* 0x00008f0056347a23 */ /* 0x102fe6000001083c */
[--C-:B------:R-:W-:Y:S01]  /*df00*/  FFMA.FTZ R44, R88, c[0x0][0x23c], -R39.reuse ;  /* 0x00008f00582c7a23 */ /* 0x100fe20000010827 */
[----:B------:R-:W-:Y:S01]  /*df10*/  HMMA.16816.F32 R32, R40, R46, R32 ;  /* 0x0000002e2820723c */ /* 0x000fe20000001820 */
[----:B------:R1:W3:Y:S01]  /*df20*/  MUFU.EX2 R130, R52 ;  /* 0x0000003400827308 */ /* 0x0002e20000000800 */
[----:B--2---:R-:W2:Y:S05]  /*df30*/  LDSM.16.MT88.4 R48, [R134+0xe800] ;  /* 0x00e800008630783b */ /* 0x004eaa0000004200 */
[----:B------:R-:W-:Y:S02]  /*df40*/  F2FP.PACK_AB R40, R141, R142 ;  /* 0x0000008e8d28723e */ /* 0x000fe400000000ff */
[----:B-----5:R-:W-:Y:S02]  /*df50*/  F2FP.PACK_AB R41, R139, R140 ;  /* 0x0000008c8b29723e */ /* 0x020fe400000000ff */
[----:B------:R5:W-:Y:S01]  /*df60*/  MUFU.EX2 R128, R44 ;  /* 0x0000002c00807308 */ /* 0x000be20000000800 */
[----:B------:R-:W-:Y:S02]  /*df70*/  F2FP.PACK_AB R42, R137, R138 ;  /* 0x0000008a892a723e */ /* 0x000fe400000000ff */
[----:B----4-:R-:W-:Y:S01]  /*df80*/  F2FP.PACK_AB R43, R133, R136 ;  /* 0x00000088852b723e */ /* 0x010fe200000000ff */
[----:B------:R-:W-:Y:S08]  /*df90*/  LDSM.16.MT88.4 R56, [R135+0xe800] ;  /* 0x00e800008738783b */ /* 0x000ff00000004200 */
[----:B-1----:R-:W1:Y:S01]  /*dfa0*/  LDSM.16.MT88.4 R52, [R213+0xe800] ;  /* 0x00e80000d534783b */ /* 0x002e620000004200 */
[--C-:B-----5:R-:W-:Y:S02]  /*dfb0*/  FFMA.FTZ R44, R89, c[0x0][0x23c], -R39.reuse ;  /* 0x00008f00592c7a23 */ /* 0x120fe40000010827 */
[----:B------:R4:W-:Y:S01]  /*dfc0*/  MUFU.EX2 R89, R0 ;  /* 0x0000000000597308 */ /* 0x0009e20000000800 */
[C---:B--2---:R-:W-:Y:S09]  /*dfd0*/  HMMA.16816.F32 R4, R40.reuse, R48, R4 ;  /* 0x000000302804723c */ /* 0x044ff20000001804 */
[----:B------:R2:W5:Y:S03]  /*dfe0*/  MUFU.EX2 R127, R44 ;  /* 0x0000002c007f7308 */ /* 0x0005660000000800 */
[--C-:B------:R-:W-:Y:S01]  /*dff0*/  FFMA.FTZ R48, R90, c[0x0][0x23c], -R60.reuse ;  /* 0x00008f005a307a23 */ /* 0x100fe2000001083c */
[C---:B------:R-:W-:Y:S06]  /*e000*/  HMMA.16816.F32 R8, R40.reuse, R50, R8 ;  /* 0x000000322808723c */ /* 0x040fec0000001808 */
[----:B------:R3:W-:Y:S01]  /*e010*/  MUFU.EX2 R122, R48 ;  /* 0x00000030007a7308 */ /* 0x0007e20000000800 */
[--C-:B----4-:R-:W-:Y:S01]  /*e020*/  FFMA.FTZ R0, R97, c[0x0][0x23c], -R39.reuse ;  /* 0x00008f0061007a23 */ /* 0x110fe20000010827 */
[C---:B-1----:R-:W-:Y:S08]  /*e030*/  HMMA.16816.F32 R12, R40.reuse, R52, R12 ;  /* 0x00000034280c723c */ /* 0x042ff0000000180c */
[----:B------:R1:W-:Y:S01]  /*e040*/  MUFU.EX2 R88, R0 ;  /* 0x0000000000587308 */ /* 0x0003e20000000800 */
[----:B--2---:R-:W2:Y:S03]  /*e050*/  LDSM.16.MT88.4 R44, [R212+0xe800] ;  /* 0x00e80000d42c783b */ /* 0x004ea60000004200 */
[--C-:B------:R-:W-:Y:S01]  /*e060*/  FFMA.FTZ R52, R92, c[0x0][0x23c], -R39.reuse ;  /* 0x00008f005c347a23 */ /* 0x100fe20000010827 */
[C---:B------:R-:W-:Y:S05]  /*e070*/  HMMA.16816.F32 R16, R40.reuse, R54, R16 ;  /* 0x000000362810723c */ /* 0x040fea0000001810 */
[----:B------:R4:W-:Y:S03]  /*e080*/  MUFU.EX2 R118, R52 ;  /* 0x0000003400767308 */ /* 0x0009e60000000800 */
[C---:B------:R-:W-:Y:S04]  /*e090*/  HMMA.16816.F32 R20, R40.reuse, R56, R20 ;  /* 0x000000382814723c */ /* 0x040fe80000001814 */
[--C-:B---3--:R-:W-:Y:S03]  /*e0a0*/  FFMA.FTZ R48, R91, c[0x0][0x23c], -R60.reuse ;  /* 0x00008f005b307a23 */ /* 0x108fe6000001083c */
[----:B------:R3:W-:Y:S01]  /*e0b0*/  MUFU.EX2 R90, R2 ;  /* 0x00000002005a7308 */ /* 0x0007e20000000800 */
[--C-:B------:R-:W-:Y:S01]  /*e0c0*/  FFMA.FTZ R56, R94, c[0x0][0x23c], -R60.reuse ;  /* 0x00008f005e387a23 */ /* 0x100fe2000001083c */
[C---:B------:R-:W-:Y:S03]  /*e0d0*/  HMMA.16816.F32 R24, R40.reuse, R58, R24 ;  /* 0x0000003a2818723c */ /* 0x040fe60000001818 */
[--C-:B-1----:R-:W-:Y:S05]  /*e0e0*/  FFMA.FTZ R0, R98, c[0x0][0x23c], -R60.reuse ;  /* 0x00008f0062007a23 */ /* 0x102fea000001083c */
[----:B------:R1:W-:Y:S01]  /*e0f0*/  MUFU.EX2 R87, R0 ;  /* 0x0000000000577308 */ /* 0x0003e20000000800 */
[--C-:B----4-:R-:W-:Y:S09]  /*e100*/  FFMA.FTZ R52, R93, c[0x0][0x23c], -R39.reuse ;  /* 0x00008f005d347a23 */ /* 0x110ff20000010827 */
[----:B------:R4:W4:Y:S01]  /*e110*/  MUFU.EX2 R121, R48 ;  /* 0x0000003000797308 */ /* 0x0009220000000800 */
[C---:B--2---:R-:W-:Y:S03]  /*e120*/  HMMA.16816.F32 R28, R40.reuse, R44, R28 ;  /* 0x0000002c281c723c */ /* 0x044fe6000000181c */
[--C-:B---3--:R-:W-:Y:S06]  /*e130*/  FFMA.FTZ R2, R103, c[0x0][0x23c], -R60.reuse ;  /* 0x00008f0067027a23 */ /* 0x108fec000001083c */
[----:B------:R2:W3:Y:S01]  /*e140*/  MUFU.EX2 R92, R52 ;  /* 0x00000034005c7308 */ /* 0x0004e20000000800 */
[----:B------:R-:W-:Y:S01]  /*e150*/  HMMA.16816.F32 R32, R40, R46, R32 ;  /* 0x0000002e2820723c */ /* 0x000fe20000001820 */
[----:B------:R-:W-:Y:S02]  /*e160*/  LDSM.16.MT88.4 R44, [R212+0xf000] ;  /* 0x00f00000d42c783b */ /* 0x000fe40000004200 */
[--C-:B-1----:R-:W-:Y:S04]  /*e170*/  FFMA.FTZ R0, R99, c[0x0][0x23c], -R60.reuse ;  /* 0x00008f0063007a23 */ /* 0x102fe8000001083c */
[----:B------:R-:W-:Y:S02]  /*e180*/  F2FP.PACK_AB R40, R131, R132 ;  /* 0x000000848328723e */ /* 0x000fe400000000ff */
[----:B------:R1:W-:Y:S03]  /*e190*/  MUFU.EX2 R86, R0 ;  /* 0x0000000000567308 */ /* 0x0003e60000000800 */
[----:B------:R-:W-:Y:S01]  /*e1a0*/  F2FP.PACK_AB R41, R129, R130 ;  /* 0x000000828129723e */ /* 0x000fe200000000ff */
[----:B----4-:R-:W4:Y:S01]  /*e1b0*/  LDSM.16.MT88.4 R48, [R134+0xf000] ;  /* 0x00f000008630783b */ /* 0x010f220000004200 */
[----:B-----5:R-:W-:Y:S02]  /*e1c0*/  F2FP.PACK_AB R42, R127, R128 ;  /* 0x000000807f2a723e */ /* 0x020fe400000000ff */
[----:B------:R-:W-:Y:S03]  /*e1d0*/  F2FP.PACK_AB R43, R121, R122 ;  /* 0x0000007a792b723e */ /* 0x000fe600000000ff */
[----:B------:R5:W3:Y:S02]  /*e1e0*/  MUFU.EX2 R91, R56 ;  /* 0x00000038005b7308 */ /* 0x000ae40000000800 */
[----:B--2---:R-:W2:Y:S08]  /*e1f0*/  LDSM.16.MT88.4 R52, [R213+0xf000] ;  /* 0x00f00000d534783b */ /* 0x004eb00000004200 */
[----:B------:R-:W-:Y:S01]  /*e200*/  MUFU.EX2 R82, R2 ;  /* 0x0000000200527308 */ /* 0x000fe20000000800 */
[--C-:B-1----:R-:W-:Y:S09]  /*e210*/  FFMA.FTZ R0, R100, c[0x0][0x23c], -R39.reuse ;  /* 0x00008f0064007a23 */ /* 0x102ff20000010827 */
[----:B------:R1:W-:Y:S01]  /*e220*/  MUFU.EX2 R84, R0 ;  /* 0x0000000000547308 */ /* 0x0003e20000000800 */
[----:B-----5:R-:W5:Y:S01]  /*e230*/  LDSM.16.MT88.4 R56, [R135+0xf000] ;  /* 0x00f000008738783b */ /* 0x020f620000004200 */
[C---:B----4-:R-:W-:Y:S08]  /*e240*/  HMMA.16816.F32 R4, R40.reuse, R48, R4 ;  /* 0x000000302804723c */ /* 0x050ff00000001804 */
[C---:B------:R-:W-:Y:S01]  /*e250*/  HMMA.16816.F32 R8, R40.reuse, R50, R8 ;  /* 0x000000322808723c */ /* 0x040fe20000001808 */
[----:B------:R-:W4:Y:S03]  /*e260*/  LDSM.16.MT88.4 R48, [R134+0xf800] ;  /* 0x00f800008630783b */ /* 0x000f260000004200 */
[----:B-1----:R-:W-:Y:S04]  /*e270*/  FFMA.FTZ R0, R101, c[0x0][0x23c], -R39 ;  /* 0x00008f0065007a23 */ /* 0x002fe80000010827 */
[C---:B--2---:R-:W-:Y:S01]  /*e280*/  HMMA.16816.F32 R12, R40.reuse, R52, R12 ;  /* 0x00000034280c723c */ /* 0x044fe2000000180c */
[----:B------:R1:W2:Y:S07]  /*e290*/  MUFU.EX2 R85, R0 ;  /* 0x0000000000557308 */ /* 0x0002ae0000000800 */
[C---:B------:R-:W-:Y:S01]  /*e2a0*/  HMMA.16816.F32 R16, R40.reuse, R54, R16 ;  /* 0x000000362810723c */ /* 0x040fe20000001810 */
[----:B------:R-:W2:Y:S07]  /*e2b0*/  LDSM.16.MT88.4 R52, [R213+0xf800] ;  /* 0x00f80000d534783b */ /* 0x000eae0000004200 */
[C---:B-----5:R-:W-:Y:S07]  /*e2c0*/  HMMA.16816.F32 R20, R40.reuse, R56, R20 ;  /* 0x000000382814723c */ /* 0x060fee0000001814 */
[----:B------:R-:W-:Y:S01]  /*e2d0*/  FADD.FTZ R56, R188, R61 ;  /* 0x0000003dbc387221 */ /* 0x000fe20000010000 */
[C---:B------:R-:W-:Y:S04]  /*e2e0*/  HMMA.16816.F32 R24, R40.reuse, R58, R24 ;  /* 0x0000003a2818723c */ /* 0x040fe80000001818 */
[----:B-1----:R-:W-:Y:S04]  /*e2f0*/  FFMA.FTZ R0, R102, c[0x0][0x23c], -R60 ;  /* 0x00008f0066007a23 */ /* 0x002fe8000001083c */
[C---:B------:R-:W-:Y:S01]  /*e300*/  HMMA.16816.F32 R28, R40.reuse, R44, R28 ;  /* 0x0000002c281c723c */ /* 0x040fe2000000181c */
[----:B------:R1:W5:Y:S07]  /*e310*/  MUFU.EX2 R83, R0 ;  /* 0x0000000000537308 */ /* 0x00036e0000000800 */
[----:B------:R-:W-:Y:S01]  /*e320*/  HMMA.16816.F32 R32, R40, R46, R32 ;  /* 0x0000002e2820723c */ /* 0x000fe20000001820 */
[----:B------:R-:W-:Y:S06]  /*e330*/  LDSM.16.MT88.4 R44, [R212+0xf800] ;  /* 0x00f80000d42c783b */ /* 0x000fec0000004200 */
[----:B---3--:R-:W-:Y:S02]  /*e340*/  F2FP.PACK_AB R40, R92, R118 ;  /* 0x000000765c28723e */ /* 0x008fe400000000ff */
[----:B------:R-:W-:Y:S03]  /*e350*/  F2FP.PACK_AB R41, R90, R91 ;  /* 0x0000005b5a29723e */ /* 0x000fe600000000ff */
[----:B------:R-:W-:Y:S02]  /*e360*/  F2FP.PACK_AB R42, R88, R89 ;  /* 0x00000059582a723e */ /* 0x000fe400000000ff */
[----:B------:R-:W-:Y:S01]  /*e370*/  F2FP.PACK_AB R43, R86, R87 ;  /* 0x00000057562b723e */ /* 0x000fe200000000ff */
[----:B-1----:R-:W-:Y:S02]  /*e380*/  FADD.FTZ R0, R187, R62 ;  /* 0x0000003ebb007221 */ /* 0x002fe40000010000 */
[----:B------:R-:W-:Y:S04]  /*e390*/  FADD.FTZ R62, R180, R56 ;  /* 0x00000038b43e7221 */ /* 0x000fe80000010000 */
[C---:B----4-:R-:W-:Y:S01]  /*e3a0*/  HMMA.16816.F32 R4, R40.reuse, R48, R4 ;  /* 0x000000302804723c */ /* 0x050fe20000001804 */
[----:B------:R-:W1:Y:S02]  /*e3b0*/  LDSM.16.MT88.4 R56, [R135+0xf800] ;  /* 0x00f800008738783b */ /* 0x000e640000004200 */
[----:B------:R-:W-:Y:S02]  /*e3c0*/  FADD.FTZ R61, R183, R0 ;  /* 0x00000000b73d7221 */ /* 0x000fe40000010000 */
[--C-:B------:R-:W-:Y:S02]  /*e3d0*/  FFMA.FTZ R0, R104, c[0x0][0x23c], -R39.reuse ;  /* 0x00008f0068007a23 */ /* 0x100fe40000010827 */
[----:B------:R-:W-:Y:S01]  /*e3e0*/  FADD.FTZ R2, R247, R62 ;  /* 0x0000003ef7027221 */ /* 0x000fe20000010000 */
[C---:B------:R-:W-:Y:S01]  /*e3f0*/  HMMA.16816.F32 R8, R40.reuse, R50, R8 ;  /* 0x000000322808723c */ /* 0x040fe20000001808 */
[----:B------:R3:W-:Y:S01]  /*e400*/  MUFU.EX2 R81, R0 ;  /* 0x0000000000517308 */ /* 0x0007e20000000800 */
[----:B------:R-:W4:Y:S06]  /*e410*/  LDSM.16.MT88.4 R48, [R134+0x10000] ;  /* 0x010000008630783b */ /* 0x000f2c0000004200 */
[C---:B--2---:R-:W-:Y:S08]  /*e420*/  HMMA.16816.F32 R12, R40.reuse, R52, R12 ;  /* 0x00000034280c723c */ /* 0x044ff0000000180c */
[C---:B------:R-:W-:Y:S01]  /*e430*/  HMMA.16816.F32 R16, R40.reuse, R54, R16 ;  /* 0x000000362810723c */ /* 0x040fe20000001810 */
[----:B------:R-:W2:Y:S03]  /*e440*/  LDSM.16.MT88.4 R52, [R213+0x10000] ;  /* 0x01000000d534783b */ /* 0x000ea60000004200 */
[--C-:B---3--:R-:W-:Y:S04]  /*e450*/  FFMA.FTZ R0, R105, c[0x0][0x23c], -R39.reuse ;  /* 0x00008f0069007a23 */ /* 0x108fe80000010827 */
[----:B------:R3:W2:Y:S01]  /*e460*/  MUFU.EX2 R80, R0 ;  /* 0x0000000000507308 */ /* 0x0006a20000000800 */
[C---:B-1----:R-:W-:Y:S07]  /*e470*/  HMMA.16816.F32 R20, R40.reuse, R56, R20 ;  /* 0x000000382814723c */ /* 0x042fee0000001814 */
[----:B------:R-:W-:Y:S01]  /*e480*/  FADD.FTZ R57, R245, R2 ;  /* 0x00000002f5397221 */ /* 0x000fe20000010000 */
[C---:B------:R-:W-:Y:S04]  /*e490*/  HMMA.16816.F32 R24, R40.reuse, R58, R24 ;  /* 0x0000003a2818723c */ /* 0x040fe80000001818 */
[--C-:B------:R-:W-:Y:S04]  /*e4a0*/  FFMA.FTZ R2, R111, c[0x0][0x23c], -R60.reuse ;  /* 0x00008f006f027a23 */ /* 0x100fe8000001083c */
[C---:B------:R-:W-:Y:S01]  /*e4b0*/  HMMA.16816.F32 R28, R40.reuse, R44, R28 ;  /* 0x0000002c281c723c */ /* 0x040fe2000000181c */
[----:B------:R1:W-:Y:S03]  /*e4c0*/  MUFU.EX2 R73, R2 ;  /* 0x0000000200497308 */ /* 0x0003e60000000800 */
[--C-:B---3--:R-:W-:Y:S04]  /*e4d0*/  FFMA.FTZ R0, R106, c[0x0][0x23c], -R60.reuse ;  /* 0x00008f006a007a23 */ /* 0x108fe8000001083c */
[----:B------:R-:W-:Y:S01]  /*e4e0*/  HMMA.16816.F32 R32, R40, R46, R32 ;  /* 0x0000002e2820723c */ /* 0x000fe20000001820 */
[----:B------:R-:W3:Y:S02]  /*e4f0*/  LDSM.16.MT88.4 R44, [R135+0x10000] ;  /* 0x01000000872c783b */ /* 0x000ee40000004200 */
[----:B------:R4:W-:Y:S04]  /*e500*/  MUFU.EX2 R79, R0 ;  /* 0x00000000004f7308 */ /* 0x0009e80000000800 */
[----:B------:R-:W-:Y:S02]  /*e510*/  F2FP.PACK_AB R40, R85, R84 ;  /* 0x000000545528723e */ /* 0x000fe400000000ff */
[----:B-----5:R-:W-:Y:S03]  /*e520*/  F2FP.PACK_AB R41, R82, R83 ;  /* 0x000000535229723e */ /* 0x020fe600000000ff */
[----:B--2---:R-:W-:Y:S01]  /*e530*/  F2FP.PACK_AB R42, R80, R81 ;  /* 0x00000051502a723e */ /* 0x004fe200000000ff */
[--C-:B-1----:R-:W-:Y:S04]  /*e540*/  FFMA.FTZ R2, R114, c[0x0][0x23c], -R60.reuse ;  /* 0x00008f0072027a23 */ /* 0x102fe8000001083c */
[----:B------:R-:W-:Y:S01]  /*e550*/  MUFU.EX2 R71, R2 ;  /* 0x0000000200477308 */ /* 0x000fe20000000800 */
[--C-:B----4-:R-:W-:Y:S09]  /*e560*/  FFMA.FTZ R0, R107, c[0x0][0x23c], -R60.reuse ;  /* 0x00008f006b007a23 */ /* 0x110ff2000001083c */
[----:B------:R1:W2:Y:S02]  /*e570*/  MUFU.EX2 R78, R0 ;  /* 0x00000000004e7308 */ /* 0x0002a40000000800 */
[--C-:B-1----:R-:W-:Y:S01]  /*e580*/  FFMA.FTZ R0, R108, c[0x0][0x23c], -R39.reuse ;  /* 0x00008f006c007a23 */ /* 0x102fe20000010827 */
[----:B--2---:R-:W-:Y:S07]  /*e590*/  F2FP.PACK_AB R43, R78, R79 ;  /* 0x0000004f4e2b723e */ /* 0x004fee00000000ff */
[----:B------:R1:W-:Y:S01]  /*e5a0*/  MUFU.EX2 R77, R0 ;  /* 0x00000000004d7308 */ /* 0x0003e20000000800 */
[C---:B------:R-:W-:Y:S08]  /*e5b0*/  HMMA.16816.F32 R4, R40.reuse, R48, R4 ;  /* 0x000000302804723c */ /* 0x040ff00000001804 */
[C---:B------:R-:W-:Y:S01]  /*e5c0*/  HMMA.16816.F32 R8, R40.reuse, R50, R8 ;  /* 0x000000322808723c */ /* 0x040fe20000001808 */
[----:B------:R-:W2:Y:S07]  /*e5d0*/  LDSM.16.MT88.4 R48, [R212+0x10000] ;  /* 0x01000000d430783b */ /* 0x000eae0000004200 */
[C---:B------:R-:W-:Y:S04]  /*e5e0*/  HMMA.16816.F32 R12, R40.reuse, R52, R12 ;  /* 0x00000034280c723c */ /* 0x040fe8000000180c */
[--C-:B-1----:R-:W-:Y:S03]  /*e5f0*/  FFMA.FTZ R0, R109, c[0x0][0x23c], -R39.reuse ;  /* 0x00008f006d007a23 */ /* 0x102fe60000010827 */
[--C-:B------:R-:W-:Y:S01]  /*e600*/  FFMA.FTZ R53, R115, c[0x0][0x23c], -R60.reuse ;  /* 0x00008f0073357a23 */ /* 0x100fe2000001083c */
[----:B------:R1:W4:Y:S01]  /*e610*/  MUFU.EX2 R76, R0 ;  /* 0x00000000004c7308 */ /* 0x0003220000000800 */
[C---:B------:R-:W-:Y:S08]  /*e620*/  HMMA.16816.F32 R16, R40.reuse, R54, R16 ;  /* 0x000000362810723c */ /* 0x040ff00000001810 */
[C---:B---3--:R-:W-:Y:S01]  /*e630*/  HMMA.16816.F32 R20, R40.reuse, R44, R20 ;  /* 0x0000002c2814723c */ /* 0x048fe20000001814 */
[----:B------:R-:W3:Y:S06]  /*e640*/  MUFU.EX2 R70, R53 ;  /* 0x0000003500467308 */ /* 0x000eec0000000800 */
[----:B------:R-:W-:Y:S01]  /*e650*/  FFMA.FTZ R44, R116, c[0x0][0x23c], -R39 ;  /* 0x00008f00742c7a23 */ /* 0x000fe20000010827 */
[C---:B------:R-:W-:Y:S03]  /*e660*/  HMMA.16816.F32 R24, R40.reuse, R46, R24 ;  /* 0x0000002e2818723c */ /* 0x040fe60000001818 */
[----:B------:R-:W-:Y:S01]  /*e670*/  MUFU.EX2 R69, R44 ;  /* 0x0000002c00457308 */ /* 0x000fe20000000800 */
[--C-:B-1----:R-:W-:Y:S04]  /*e680*/  FFMA.FTZ R0, R110, c[0x0][0x23c], -R60.reuse ;  /* 0x00008f006e007a23 */ /* 0x102fe8000001083c */
[C---:B--2---:R-:W-:Y:S05]  /*e690*/  HMMA.16816.F32 R28, R40.reuse, R48, R28 ;  /* 0x00000030281c723c */ /* 0x044fea000000181c */
[----:B------:R1:W2:Y:S02]  /*e6a0*/  MUFU.EX2 R75, R0 ;  /* 0x00000000004b7308 */ /* 0x0002a40000000800 */
[----:B------:R-:W-:Y:S01]  /*e6b0*/  FFMA.FTZ R48, R197, c[0x0][0x23c], -R60 ;  /* 0x00008f00c5307a23 */ /* 0x000fe2000001083c */
[----:B------:R-:W-:Y:S07]  /*e6c0*/  HMMA.16816.F32 R32, R40, R50, R32 ;  /* 0x000000322820723c */ /* 0x000fee0000001820 */
[----:B------:R5:W-:Y:S01]  /*e6d0*/  MUFU.EX2 R67, R48 ;  /* 0x0000003000437308 */ /* 0x000be20000000800 */
[----:B----4-:R-:W-:Y:S04]  /*e6e0*/  F2FP.PACK_AB R40, R76, R77 ;  /* 0x0000004d4c28723e */ /* 0x010fe800000000ff */
[----:B---3--:R-:W-:Y:S01]  /*e6f0*/  F2FP.PACK_AB R43, R70, R71 ;  /* 0x00000047462b723e */ /* 0x008fe200000000ff */
[----:B-1----:R-:W-:Y:S01]  /*e700*/  FADD.FTZ R0, R246, R61 ;  /* 0x0000003df6007221 */ /* 0x002fe20000010000 */
[----:B--2---:R-:W-:Y:S03]  /*e710*/  F2FP.PACK_AB R41, R73, R75 ;  /* 0x0000004b4929723e */ /* 0x004fe600000000ff */
[----:B------:R-:W-:Y:S02]  /*e720*/  FADD.FTZ R56, R244, R0 ;  /* 0x00000000f4387221 */ /* 0x000fe40000010000 */
[--C-:B------:R-:W-:Y:S02]  /*e730*/  FFMA.FTZ R0, R112, c[0x0][0x23c], -R39.reuse ;  /* 0x00008f0070007a23 */ /* 0x100fe40000010827 */
[----:B------:R-:W-:Y:S02]  /*e740*/  FADD.FTZ R56, R242, R56 ;  /* 0x00000038f2387221 */ /* 0x000fe40000010000 */
[----:B------:R1:W-:Y:S01]  /*e750*/  MUFU.EX2 R74, R0 ;  /* 0x00000000004a7308 */ /* 0x0003e20000000800 */
[----:B-----5:R-:W-:Y:S01]  /*e760*/  LDSM.16.MT88.4 R48, [R135+0x10800] ;  /* 0x010800008730783b */ /* 0x020fe20000004200 */
[----:B------:R-:W-:Y:S02]  /*e770*/  FADD.FTZ R2, R240, R56 ;  /* 0x00000038f0027221 */ /* 0x000fe40000010000 */
[----:B-1----:R-:W-:Y:S06]  /*e780*/  FFMA.FTZ R0, R113, c[0x0][0x23c], -R39 ;  /* 0x00008f0071007a23 */ /* 0x002fec0000010827 */
[----:B------:R1:W2:Y:S02]  /*e790*/  MUFU.EX2 R72, R0 ;  /* 0x0000000000487308 */ /* 0x0002a40000000800 */
[----:B-1----:R-:W-:Y:S01]  /*e7a0*/  FADD.FTZ R0, R243, R57 ;  /* 0x00000039f3007221 */ /* 0x002fe20000010000 */
[----:B--2---:R-:W-:Y:S03]  /*e7b0*/  F2FP.PACK_AB R42, R72, R74 ;  /* 0x0000004a482a723e */ /* 0x004fe600000000ff */
[----:B------:R-:W-:Y:S04]  /*e7c0*/  FADD.FTZ R0, R241, R0 ;  /* 0x00000000f1007221 */ /* 0x000fe80000010000 */
[----:B------:R-:W-:Y:S02]  /*e7d0*/  FADD.FTZ R52, R211, R0 ;  /* 0x00000000d3347221 */ /* 0x000fe40000010000 */
[----:B------:R-:W-:Y:S02]  /*e7e0*/  FADD.FTZ R0, R239, R2 ;  /* 0x00000002ef007221 */ /* 0x000fe40000010000 */
[----:B------:R-:W-:Y:S02]  /*e7f0*/  FADD.FTZ R2, R238, R52 ;  /* 0x00000034ee027221 */ /* 0x000fe40000010000 */
[----:B------:R-:W-:Y:S01]  /*e800*/  FADD.FTZ R0, R210, R0 ;  /* 0x00000000d2007221 */ /* 0x000fe20000010000 */
[----:B------:R-:W1:Y:S01]  /*e810*/  LDSM.16.MT88.4 R52, [R134+0x10800] ;  /* 0x010800008634783b */ /* 0x000e620000004200 */
[----:B------:R-:W-:Y:S02]  /*e820*/  FADD.FTZ R2, R209, R2 ;  /* 0x00000002d1027221 */ /* 0x000fe40000010000 */
[----:B------:R-:W-:Y:S02]  /*e830*/  FADD.FTZ R0, R203, R0 ;  /* 0x00000000cb007221 */ /* 0x000fe40000010000 */
[----:B------:R-:W-:Y:S02]  /*e840*/  FADD.FTZ R2, R208, R2 ;  /* 0x00000002d0027221 */ /* 0x000fe40000010000 */
[----:B------:R-:W-:Y:S02]  /*e850*/  FADD.FTZ R0, R201, R0 ;  /* 0x00000000c9007221 */ /* 0x000fe40000010000 */
[----:B------:R-:W-:Y:S02]  /*e860*/  FADD.FTZ R44, R200, R2 ;  /* 0x00000002c82c7221 */ /* 0x000fe40000010000 */
[----:B------:R-:W-:Y:S02]  /*e870*/  FFMA.FTZ R2, R117, c[0x0][0x23c], -R39 ;  /* 0x00008f0075027a23 */ /* 0x000fe40000010827 */
[----:B------:R-:W-:Y:S02]  /*e880*/  FADD.FTZ R56, R199, R44 ;  /* 0x0000002cc7387221 */ /* 0x000fe40000010000 */
[----:B------:R-:W-:Y:S01]  /*e890*/  FADD.FTZ R0, R202, R0 ;  /* 0x00000000ca007221 */ /* 0x000fe20000010000 */
[----:B------:R2:W3:Y:S01]  /*e8a0*/  MUFU.EX2 R68, R2 ;  /* 0x0000000200447308 */ /* 0x0004e20000000800 */
[----:B------:R-:W4:Y:S02]  /*e8b0*/  LDSM.16.MT88.4 R44, [R213+0x10800] ;  /* 0x01080000d52c783b */ /* 0x000f240000004200 */
[----:B------:R-:W-:Y:S04]  /*e8c0*/  FADD.FTZ R0, R207, R0 ;  /* 0x00000000cf007221 */ /* 0x000fe80000010000 */
[----:B------:R-:W-:Y:S02]  /*e8d0*/  FADD.FTZ R0, R191, R0 ;  /* 0x00000000bf007221 */ /* 0x000fe40000010000 */
[----:B--2---:R-:W-:Y:S01]  /*e8e0*/  FADD.FTZ R2, R198, R56 ;  /* 0x00000038c6027221 */ /* 0x004fe20000010000 */
[C---:B-1----:R-:W-:Y:S03]  /*e8f0*/  HMMA.16816.F32 R4, R40.reuse, R52, R4 ;  /* 0x000000342804723c */ /* 0x042fe60000001804 */
[----:B------:R-:W-:Y:S02]  /*e900*/  FADD.FTZ R57, R190, R2 ;  /* 0x00000002be397221 */ /* 0x000fe40000010000 */
[----:B------:R-:W-:Y:S02]  /*e910*/  FFMA.FTZ R2, R119, c[0x0][0x23c], -R60 ;  /* 0x00008f0077027a23 */ /* 0x000fe4000001083c */
[----:B------:R-:W-:Y:S01]  /*e920*/  FADD.FTZ R56, R185, R0 ;  /* 0x00000000b9387221 */ /* 0x000fe20000010000 */
[C---:B------:R-:W-:Y:S01]  /*e930*/  HMMA.16816.F32 R8, R40.reuse, R54, R8 ;  /* 0x000000362808723c */ /* 0x040fe20000001808 */
[----:B------:R1:W2:Y:S03]  /*e940*/  MUFU.EX2 R66, R2 ;  /* 0x0000000200427308 */ /* 0x0002a60000000800 */
[----:B------:R-:W-:Y:S02]  /*e950*/  FADD.FTZ R0, R192, R57 ;  /* 0x00000039c0007221 */ /* 0x000fe40000010000 */
[--C-:B------:R-:W-:Y:S02]  /*e960*/  FFMA.FTZ R52, R120, c[0x0][0x23c], -R39.reuse ;  /* 0x00008f0078347a23 */ /* 0x100fe40000010827 */
[C---:B----4-:R-:W-:Y:S03]  /*e970*/  HMMA.16816.F32 R12, R40.reuse, R44, R12 ;  /* 0x0000002c280c723c */ /* 0x050fe6000000180c */
[----:B------:R4:W-:Y:S04]  /*e980*/  MUFU.EX2 R65, R52 ;  /* 0x0000003400417308 */ /* 0x0009e80000000800 */
[----:B------:R-:W-:Y:S01]  /*e990*/  FFMA.FTZ R44, R195, c[0x0][0x23c], -R60 ;  /* 0x00008f00c32c7a23 */ /* 0x000fe2000001083c */
[C---:B------:R-:W-:Y:S05]  /*e9a0*/  HMMA.16816.F32 R16, R40.reuse, R46, R16 ;  /* 0x0000002e2810723c */ /* 0x040fea0000001810 */
[----:B------:R5:W-:Y:S03]  /*e9b0*/  MUFU.EX2 R63, R44 ;  /* 0x0000002c003f7308 */ /* 0x000be60000000800 */
[C---:B------:R-:W-:Y:S04]  /*e9c0*/  HMMA.16816.F32 R20, R40.reuse, R48, R20 ;  /* 0x000000302814723c */ /* 0x040fe80000001814 */
[----:B-1----:R-:W-:Y:S02]  /*e9d0*/  FADD.FTZ R2, R189, R56 ;  /* 0x00000038bd027221 */ /* 0x002fe40000010000 */
[----:B------:R-:W-:Y:S02]  /*e9e0*/  FADD.FTZ R56, R186, R0 ;  /* 0x00000000ba387221 */ /* 0x000fe40000010000 */
[----:B------:R-:W-:Y:S01]  /*e9f0*/  FADD.FTZ R0, R182, R2 ;  /* 0x00000002b6007221 */ /* 0x000fe20000010000 */
[C---:B------:R-:W-:Y:S01]  /*ea00*/  HMMA.16816.F32 R24, R40.reuse, R50, R24 ;  /* 0x000000322818723c */ /* 0x040fe20000001818 */
[----:B----4-:R-:W1:Y:S02]  /*ea10*/  LDSM.16.MT88.4 R52, [R212+0x10800] ;  /* 0x01080000d434783b */ /* 0x010e640000004200 */
[----:B------:R-:W-:Y:S02]  /*ea20*/  FADD.FTZ R0, R178, R0 ;  /* 0x00000000b2007221 */ /* 0x000fe40000010000 */
[----:B------:R-:W-:Y:S02]  /*ea30*/  FADD.FTZ R2, R184, R56 ;  /* 0x00000038b8027221 */ /* 0x000fe40000010000 */
[----:B------:R-:W-:Y:S02]  /*ea40*/  FADD.FTZ R0, R176, R0 ;  /* 0x00000000b0007221 */ /* 0x000fe40000010000 */
[--C-:B------:R-:W-:Y:S03]  /*ea50*/  FFMA.FTZ R56, R196, c[0x0][0x23c], -R39.reuse ;  /* 0x00008f00c4387a23 */ /* 0x100fe60000010827 */
[----:B------:R-:W-:Y:S01]  /*ea60*/  FADD.FTZ R0, R175, R0 ;  /* 0x00000000af007221 */ /* 0x000fe20000010000 */
[----:B------:R4:W1:Y:S01]  /*ea70*/  MUFU.EX2 R64, R56 ;  /* 0x0000003800407308 */ /* 0x0008620000000800 */
[----:B------:R-:W-:Y:S02]  /*ea80*/  FADD.FTZ R2, R177, R2 ;  /* 0x00000002b1027221 */ /* 0x000fe40000010000 */
[----:B------:R-:W-:Y:S02]  /*ea90*/  FADD.FTZ R0, R171, R0 ;  /* 0x00000000ab007221 */ /* 0x000fe40000010000 */
[----:B------:R-:W-:Y:S02]  /*eaa0*/  FADD.FTZ R2, R179, R2 ;  /* 0x00000002b3027221 */ /* 0x000fe40000010000 */
[----:B-----5:R-:W-:Y:S02]  /*eab0*/  FADD.FTZ R44, R172, R0 ;  /* 0x00000000ac2c7221 */ /* 0x020fe40000010000 */
[----:B------:R-:W-:Y:S02]  /*eac0*/  FFMA.FTZ R0, R123, c[0x0][0x23c], -R60 ;  /* 0x00008f007b007a23 */ /* 0x000fe4000001083c */
[--C-:B------:R-:W-:Y:S02]  /*ead0*/  FFMA.FTZ R48, R124, c[0x0][0x23c], -R39.reuse ;  /* 0x00008f007c307a23 */ /* 0x100fe40000010827 */
[----:B------:R-:W-:Y:S01]  /*eae0*/  FADD.FTZ R2, R174, R2 ;  /* 0x00000002ae027221 */ /* 0x000fe20000010000 */
[----:B------:R5:W2:Y:S03]  /*eaf0*/  MUFU.EX2 R62, R0 ;  /* 0x00000000003e7308 */ /* 0x000aa60000000800 */
[----:B------:R-:W-:Y:S04]  /*eb00*/  FADD.FTZ R2, R173, R2 ;  /* 0x00000002ad027221 */ /* 0x000fe80000010000 */
[----:B----4-:R-:W-:Y:S03]  /*eb10*/  FADD.FTZ R56, R170, R2 ;  /* 0x00000002aa387221 */ /* 0x010fe60000010000 */
[----:B------:R4:W-:Y:S01]  /*eb20*/  MUFU.EX2 R61, R48 ;  /* 0x00000030003d7308 */ /* 0x0009e20000000800 */
[----:B------:R-:W-:Y:S02]  /*eb30*/  FADD.FTZ R2, R168, R44 ;  /* 0x0000002ca8027221 */ /* 0x000fe40000010000 */
[----:B------:R-:W-:Y:S01]  /*eb40*/  FADD.FTZ R56, R169, R56 ;  /* 0x00000038a9387221 */ /* 0x000fe20000010000 */
[----:B------:R-:W4:Y:S01]  /*eb50*/  LDSM.16.MT88.4 R44, [R134+0x11000] ;  /* 0x01100000862c783b */ /* 0x000f220000004200 */
[C---:B-1----:R-:W-:Y:S07]  /*eb60*/  HMMA.16816.F32 R28, R40.reuse, R52, R28 ;  /* 0x00000034281c723c */ /* 0x042fee000000181c */
[----:B------:R-:W-:Y:S01]  /*eb70*/  FFMA.FTZ R52, R126, c[0x0][0x23c], -R60 ;  /* 0x00008f007e347a23 */ /* 0x000fe2000001083c */
[----:B------:R-:W-:Y:S03]  /*eb80*/  HMMA.16816.F32 R32, R40, R54, R32 ;  /* 0x000000362820723c */ /* 0x000fe60000001820 */
[----:B------:R1:W-:Y:S01]  /*eb90*/  MUFU.EX2 R58, R52 ;  /* 0x00000034003a7308 */ /* 0x0003e20000000800 */
[----:B-----5:R-:W-:Y:S02]  /*eba0*/  FADD.FTZ R0, R167, R2 ;  /* 0x00000002a7007221 */ /* 0x020fe40000010000 */
[----:B------:R-:W-:Y:S01]  /*ebb0*/  FADD.FTZ R2, R166, R56 ;  /* 0x00000038a6027221 */ /* 0x000fe20000010000 */
[----:B---3--:R-:W-:Y:S01]  /*ebc0*/  F2FP.PACK_AB R40, R68, R69 ;  /* 0x000000454428723e */ /* 0x008fe200000000ff */
[----:B------:R-:W-:Y:S01]  /*ebd0*/  FADD.FTZ R0, R164, R0 ;  /* 0x00000000a4007221 */ /* 0x000fe20000010000 */
[----:B--2---:R-:W-:Y:S03]  /*ebe0*/  F2FP.PACK_AB R41, R66, R67 ;  /* 0x000000434229723e */ /* 0x004fe600000000ff */
[----:B------:R-:W-:Y:S01]  /*ebf0*/  FADD.FTZ R2, R165, R2 ;  /* 0x00000002a5027221 */ /* 0x000fe20000010000 */
[----:B------:R-:W-:Y:S01]  /*ec00*/  F2FP.PACK_AB R42, R64, R65 ;  /* 0x00000041402a723e */ /* 0x000fe200000000ff */
[----:B------:R-:W-:Y:S01]  /*ec10*/  FADD.FTZ R0, R163, R0 ;  /* 0x00000000a3007221 */ /* 0x000fe20000010000 */
[----:B------:R-:W-:Y:S01]  /*ec20*/  F2FP.PACK_AB R43, R62, R63 ;  /* 0x0000003f3e2b723e */ /* 0x000fe200000000ff */
[----:B----4-:R-:W-:Y:S02]  /*ec30*/  FADD.FTZ R48, R162, R2 ;  /* 0x00000002a2307221 */ /* 0x010fe40000010000 */
[--C-:B------:R-:W-:Y:S02]  /*ec40*/  FFMA.FTZ R2, R125, c[0x0][0x23c], -R39.reuse ;  /* 0x00008f007d027a23 */ /* 0x100fe40000010827 */
[----:B------:R-:W-:Y:S02]  /*ec50*/  FADD.FTZ R0, R160, R0 ;  /* 0x00000000a0007221 */ /* 0x000fe40000010000 */
[----:B------:R-:W-:Y:S01]  /*ec60*/  FADD.FTZ R56, R161, R48 ;  /* 0x00000030a1387221 */ /* 0x000fe20000010000 */
[----:B------:R2:W3:Y:S01]  /*ec70*/  MUFU.EX2 R59, R2 ;  /* 0x00000002003b7308 */ /* 0x0004e20000000800 */
[----:B------:R-:W-:Y:S01]  /*ec80*/  FADD.FTZ R0, R159, R0 ;  /* 0x000000009f007221 */ /* 0x000fe20000010000 */
[----:B------:R-:W4:Y:S03]  /*ec90*/  LDSM.16.MT88.4 R48, [R213+0x11000] ;  /* 0x01100000d530783b */ /* 0x000f260000004200 */
[----:B------:R-:W-:Y:S01]  /*eca0*/  FADD.FTZ R0, R155, R0 ;  /* 0x000000009b007221 */ /* 0x000fe20000010000 */
[C---:B------:R-:W-:Y:S04]  /*ecb0*/  HMMA.16816.F32 R4, R40.reuse, R44, R4 ;  /* 0x0000002c2804723c */ /* 0x040fe80000001804 */
[----:B-1----:R-:W1:Y:S03]  /*ecc0*/  LDSM.16.MT88.4 R52, [R135+0x11000] ;  /* 0x011000008734783b */ /* 0x002e660000004200 */
[--C-:B------:R-:W-:Y:S01]  /*ecd0*/  FFMA.FTZ R44, R205, c[0x0][0x23c], -R39.reuse ;  /* 0x00008f00cd2c7a23 */ /* 0x100fe20000010827 */
[C---:B------:R-:W-:Y:S04]  /*ece0*/  HMMA.16816.F32 R8, R40.reuse, R46, R8 ;  /* 0x0000002e2808723c */ /* 0x040fe80000001808 */
[----:B------:R-:W-:Y:S02]  /*ecf0*/  FFMA.FTZ R39, R206, c[0x0][0x23c], -R39 ;  /* 0x00008f00ce277a23 */ /* 0x000fe40000010827 */
[----:B--2---:R-:W-:Y:S01]  /*ed00*/  FADD.FTZ R2, R157, R56 ;  /* 0x000000389d027221 */ /* 0x004fe20000010000 */
[----:B---3--:R-:W-:Y:S05]  /*ed10*/  F2FP.PACK_AB R164, R59, R61 ;  /* 0x0000003d3ba4723e */ /* 0x008fea00000000ff */
[----:B------:R-:W-:Y:S02]  /*ed20*/  FADD.FTZ R57, R158, R2 ;  /* 0x000000029e397221 */ /* 0x000fe40000010000 */
[----:B------:R-:W-:Y:S02]  /*ed30*/  FFMA.FTZ R2, R204, c[0x0][0x23c], -R60 ;  /* 0x00008f00cc027a23 */ /* 0x000fe4000001083c */
[----:B------:R-:W-:Y:S02]  /*ed40*/  FADD.FTZ R56, R154, R0 ;  /* 0x000000009a387221 */ /* 0x000fe40000010000 */
[----:B------:R-:W-:Y:S02]  /*ed50*/  FADD.FTZ R0, R156, R57 ;  /* 0x000000399c007221 */ /* 0x000fe40000010000 */
[----:B------:R-:W-:Y:S01]  /*ed60*/  FADD.FTZ R56, R152, R56 ;  /* 0x0000003898387221 */ /* 0x000fe20000010000 */
[----:B------:R2:W3:Y:S01]  /*ed70*/  MUFU.EX2 R57, R2 ;  /* 0x0000000200397308 */ /* 0x0004e20000000800 */
[----:B------:R-:W-:Y:S01]  /*ed80*/  FFMA.FTZ R60, R38, c[0x0][0x23c], -R60 ;  /* 0x00008f00263c7a23 */ /* 0x000fe2000001083c */
[----:B------:R-:W-:Y:S01]  /*ed90*/  LDSM.16.MT88.4 R156, [R135+0x11800] ;  /* 0x01180000879c783b */ /* 0x000fe20000004200 */
[C---:B----4-:R-:W-:Y:S07]  /*eda0*/  HMMA.16816.F32 R12, R40.reuse, R48, R12 ;  /* 0x00000030280c723c */ /* 0x050fee000000180c */
        /* <DEDUP_REMOVED lines=12> */
[----:B------:R-:W-:Y:S02]  /*ee70*/  FADD.FTZ R0, R148, R0 ;  /* 0x0000000094007221 */ /* 0x000fe40000010000 */
[----:B------:R-:W-:Y:S01]  /*ee80*/  FADD.FTZ R2, R146, R2 ;  /* 0x0000000292027221 */ /* 0x000fe20000010000 */
[----:B------:R-:W-:Y:S01]  /*ee90*/  LDSM.16.MT88.4 R148, [R213+0x11800] ;  /* 0x01180000d594783b */ /* 0x000fe20000004200 */
[----:B------:R-:W3:Y:S01]  /*eea0*/  MUFU.EX2 R39, R37 ;  /* 0x0000002500277308 */ /* 0x000ee20000000800 */
        /* <DEDUP_REMOVED lines=10> */
[----:B------:R-:W-:Y:S02]  /*ef50*/  FADD.FTZ R0, R136, R0 ;  /* 0x0000000088007221 */ /* 0x000fe40000010000 */
[----:B------:R-:W-:Y:S01]  /*ef60*/  FADD.FTZ R2, R137, R2 ;  /* 0x0000000289027221 */ /* 0x000fe20000010000 */
[----:B------:R-:W2:Y:S01]  /*ef70*/  LDSM.16.MT88.4 R140, [R134+0x11800] ;  /* 0x01180000868c783b */ /* 0x000ea20000004200 */
[----:B------:R-:W-:Y:S01]  /*ef80*/  FADD.FTZ R0, R133, R0 ;  /* 0x0000000085007221 */ /* 0x000fe20000010000 */
[----:B------:R-:W-:Y:S01]  /*ef90*/  MOV R133, R3 ;  /* 0x0000000300857202 */ /* 0x000fe20000000f00 */
[----:B------:R-:W-:Y:S01]  /*efa0*/  FADD.FTZ R2, R132, R2 ;  /* 0x0000000284027221 */ /* 0x000fe20000010000 */
[----:B---3--:R-:W-:Y:S01]  /*efb0*/  F2FP.PACK_AB R167, R60, R39 ;  /* 0x000000273ca7723e */ /* 0x008fe200000000ff */
[----:B------:R-:W-:Y:S01]  /*efc0*/  FADD.FTZ R0, R130, R0 ;  /* 0x0000000082007221 */ /* 0x000fe20000010000 */
[----:B------:R-:W-:Y:S01]  /*efd0*/  MOV R132, R36 ;  /* 0x0000002400847202 */ /* 0x000fe20000000f00 */
        /* <DEDUP_REMOVED lines=62> */
.L_x_2212:
[----:B--2---:R-:W2:Y:S04]  /*f3c0*/  LDL.LU R5, [R1+0x10] ;  /* 0x0000100001057983 */ /* 0x004ea80000300800 */
[----:B-1----:R-:W3:Y:S04]  /*f3d0*/  LDL.LU R4, [R1+0x14] ;  /* 0x0000140001047983 */ /* 0x002ee80000300800 */
[----:B------:R-:W4:Y:S04]  /*f3e0*/  LDL.LU R50, [R1+0x2c] ;  /* 0x00002c0001327983 */ /* 0x000f280000300800 */
[----:B------:R-:W5:Y:S04]  /*f3f0*/  LDL.LU R49, [R1+0x30] ;  /* 0x0000300001317983 */ /* 0x000f680000300800 */
[----:B------:R-:W5:Y:S04]  /*f400*/  LDL.LU R48, [R1+0x34] ;  /* 0x0000340001307983 */ /* 0x000f680000300800 */
[----:B------:R-:W1:Y:S02]  /*f410*/  S2R R46, SR_TID.X ;  /* 0x00000000002e7919 */ /* 0x000e640000002100 */
[----:B-1----:R-:W-:-:S04]  /*f420*/  SHF.R.S32.HI R6, RZ, 0x1f, R46 ;  /* 0x0000001fff067819 */ /* 0x002fc8000001142e */
[----:B------:R-:W-:-:S04]  /*f430*/  LEA.HI R45, R6, R46, RZ, 0x5 ;  /* 0x0000002e062d7211 */ /* 0x000fc800078f28ff */
[----:B------:R-:W-:Y:S01]  /*f440*/  SHF.R.S32.HI R8, RZ, 0x5, R45 ;  /* 0x00000005ff087819 */ /* 0x000fe2000001142d */
[----:B------:R-:W-:Y:S01]  /*f450*/  IMAD.MOV.U32 R9, RZ, RZ, -0x20 ;  /* 0xffffffe0ff097424 */ /* 0x000fe200078e00ff */
[----:B------:R-:W1:Y:S01]  /*f460*/  S2R R47, SR_CTAID.X ;  /* 0x00000000002f7919 */ /* 0x000e620000002500 */
[----:B------:R-:W-:Y:S03]  /*f470*/  BSSY B0, `(.L_x_2217) ;  /* 0x0000097000007945 */ /* 0x000fe60003800000 */
[----:B------:R-:W-:Y:S06]  /*f480*/  BAR.SYNC.DEFER_BLOCKING 0x0 ;  /* 0x0000000000007b1d */ /* 0x000fec0000010000 */
[----:B--2---:R-:W2:Y:S04]  /*f490*/  SHFL.BFLY PT, R0, R5, 0x2, 0x1f ;  /* 0x0c401f0005007f89 */ /* 0x004ea800000e0000 */
[----:B---3--:R-:W3:Y:S01]  /*f4a0*/  SHFL.BFLY PT, R2, R4, 0x2, 0x1f ;  /* 0x0c401f0004027f89 */ /* 0x008ee200000e0000 */
[----:B--2---:R-:W-:-:S02]  /*f4b0*/  FADD.FTZ R0, R0, R5 ;  /* 0x0000000500007221 */ /* 0x004fc40000010000 */
[----:B---3--:R-:W-:-:S03]  /*f4c0*/  FADD.FTZ R2, R2, R4 ;  /* 0x0000000402027221 */ /* 0x008fc60000010000 */
[----:B------:R-:W2:Y:S04]  /*f4d0*/  SHFL.BFLY PT, R5, R0, 0x1, 0x1f ;  /* 0x0c201f0000057f89 */ /* 0x000ea800000e0000 */
[----:B------:R-:W3:Y:S01]  /*f4e0*/  SHFL.BFLY PT, R4, R2, 0x1, 0x1f ;  /* 0x0c201f0002047f89 */ /* 0x000ee200000e0000 */
[----:B--2---:R-:W-:-:S05]  /*f4f0*/  FADD.FTZ R37, R0, R5 ;  /* 0x0000000500257221 */ /* 0x004fca0000010000 */
[----:B------:R-:W-:Y:S01]  /*f500*/  FSETP.NE.FTZ.AND P4, PT, R37, RZ, PT ;  /* 0x000000ff2500720b */ /* 0x000fe20003f95000 */
[----:B---3--:R-:W-:Y:S01]  /*f510*/  FADD.FTZ R39, R2, R4 ;  /* 0x0000000402277221 */ /* 0x008fe20000010000 */
[----:B------:R-:W-:Y:S02]  /*f520*/  LEA.HI R5, R6, R46, RZ, 0x2 ;  /* 0x0000002e06057211 */ /* 0x000fe400078f10ff */
[----:B------:R-:W-:Y:S02]  /*f530*/  MOV R0, 0x3f800000 ;  /* 0x3f80000000007802 */ /* 0x000fe40000000f00 */
[--C-:B------:R-:W-:Y:S02]  /*f540*/  SHF.R.S32.HI R7, RZ, 0x2, R5.reuse ;  /* 0x00000002ff077819 */ /* 0x100fe40000011405 */
[----:B------:R-:W-:Y:S02]  /*f550*/  SHF.R.S32.HI R2, RZ, 0x1f, R5 ;  /* 0x0000001fff027819 */ /* 0x000fe40000011405 */
[----:B------:R-:W-:-:S02]  /*f560*/  FSETP.NE.FTZ.AND P3, PT, R39, RZ, PT ;  /* 0x000000ff2700720b */ /* 0x000fc40003f75000 */
[----:B------:R-:W-:Y:S01]  /*f570*/  LOP3.LUT R4, R5, 0x1ffffffc, RZ, 0xc0, !PT ;  /* 0x1ffffffc05047812 */ /* 0x000fe200078ec0ff */
[----:B------:R-:W2:Y:S01]  /*f580*/  @P4 MUFU.RCP R0, R37 ;  /* 0x0000002500004308 */ /* 0x000ea20000001000 */
[----:B------:R-:W-:Y:S02]  /*f590*/  LEA.HI R2, R2, R7, RZ, 0x3 ;  /* 0x0000000702027211 */ /* 0x000fe400078f18ff */
[----:B------:R-:W-:Y:S02]  /*f5a0*/  IADD3 R5, -R4, R46, RZ ;  /* 0x0000002e04057210 */ /* 0x000fe40007ffe1ff */
[----:B------:R-:W-:Y:S02]  /*f5b0*/  LOP3.LUT R4, R2, 0xfffffff8, RZ, 0xc0, !PT ;  /* 0xfffffff802047812 */ /* 0x000fe400078ec0ff */
[----:B------:R-:W-:Y:S02]  /*f5c0*/  MOV R2, 0x3f800000 ;  /* 0x3f80000000027802 */ /* 0x000fe40000000f00 */
[----:B------:R-:W-:-:S02]  /*f5d0*/  IADD3 R7, R7, -R4, RZ ;  /* 0x8000000407077210 */ /* 0x000fc40007ffe0ff */
[----:B------:R-:W-:Y:S02]  /*f5e0*/  LEA.HI R4, R6, R46, RZ, 0x4 ;  /* 0x0000002e06047211 */ /* 0x000fe400078f20ff */
[----:B------:R-:W3:Y:S01]  /*f5f0*/  @P3 MUFU.RCP R2, R39 ;  /* 0x0000002700023308 */ /* 0x000ee20000001000 */
[C---:B--2---:R-:W-:Y:S02]  /*f600*/  FMUL.FTZ R136, R0.reuse, R136 ;  /* 0x0000008800887220 */ /* 0x044fe40000410000 */
        /* <DEDUP_REMOVED lines=15> */
[----:B------:R-:W-:Y:S02]  /*f700*/  LOP3.LUT R0, R4, 0xfffffff0, RZ, 0xc0, !PT ;  /* 0xfffffff004007812 */ /* 0x000fe400078ec0ff */
[----:B------:R-:W-:-:S02]  /*f710*/  SHF.R.S32.HI R44, RZ, 0x4, R4 ;  /* 0x00000004ff2c7819 */ /* 0x000fc40000011404 */
[----:B------:R-:W-:Y:S01]  /*f720*/  IADD3 R38, -R0, R46, RZ ;  /* 0x0000002e00267210 */ /* 0x000fe20007ffe1ff */
[----:B------:R-:W-:Y:S02]  /*f730*/  IMAD R8, R8, 0x200, R5 ;  /* 0x0000020008087824 */ /* 0x000fe400078e0205 */
[----:B------:R-:W-:Y:S01]  /*f740*/  IMAD.SHL.U32 R0, R44, 0x40, RZ ;  /* 0x000000402c007824 */ /* 0x000fe200078e00ff */
[----:B------:R-:W-:Y:S02]  /*f750*/  LEA.HI R5, R38, R38, RZ, 0x1 ;  /* 0x0000002626057211 */ /* 0x000fe400078f08ff */
[----:B------:R-:W-:Y:S01]  /*f760*/  SHF.L.U32 R4, R7, 0x6, RZ ;  /* 0x0000000607047819 */ /* 0x000fe200000006ff */
[----:B---3--:R-:W-:Y:S01]  /*f770*/  FMUL.FTZ R139, R2, R139 ;  /* 0x0000008b028b7220 */ /* 0x008fe20000410000 */
[----:B------:R-:W-:Y:S01]  /*f780*/  LOP3.LUT R0, R0, 0x1c0, RZ, 0xc0, !PT ;  /* 0x000001c000007812 */ /* 0x000fe200078ec0ff */
        /* <DEDUP_REMOVED lines=15> */
[----:B------:R-:W-:Y:S02]  /*f880*/  SHF.L.U32 R2, R5, 0x2, RZ ;  /* 0x0000000205027819 */ /* 0x000fe400000006ff */
[----:B------:R-:W-:Y:S02]  /*f890*/  LOP3.LUT R4, R4, 0x1c0, RZ, 0xc0, !PT ;  /* 0x000001c004047812 */ /* 0x000fe400078ec0ff */
[----:B------:R-:W-:Y:S02]  /*f8a0*/  LOP3.LUT R6, R0, 0x38, R2, 0xf8, !PT ;  /* 0x0000003800067812 */ /* 0x000fe400078ef802 */
[----:B------:R-:W-:Y:S02]  /*f8b0*/  R2P PR, R7, 0x6 ;  /* 0x0000000607007804 */ /* 0x000fe40000000000 */
[----:B------:R-:W-:Y:S02]  /*f8c0*/  SHF.R.U32.HI R0, RZ, 0x3, R0 ;  /* 0x00000003ff007819 */ /* 0x000fe40000011600 */
[----:B------:R-:W-:-:S02]  /*f8d0*/  LEA.HI R2, R4, R4, RZ, 0x1d ;  /* 0x0000000404027211 */ /* 0x000fc400078fe8ff */
[----:B------:R-:W-:Y:S02]  /*f8e0*/  LOP3.LUT R4, R5, 0xffffffe, RZ, 0xc0, !PT ;  /* 0x0ffffffe05047812 */ /* 0x000fe400078ec0ff */
[----:B------:R-:W-:Y:S02]  /*f8f0*/  LOP3.LUT R7, R7, 0x1, RZ, 0xc0, !PT ;  /* 0x0000000107077812 */ /* 0x000fe400078ec0ff */
[----:B------:R-:W-:Y:S02]  /*f900*/  LOP3.LUT R6, R6, R0, RZ, 0x3c, !PT ;  /* 0x0000000006067212 */ /* 0x000fe400078e3cff */
[----:B------:R-:W-:Y:S02]  /*f910*/  LEA R2, R8, R2, 0x1 ;  /* 0x0000000208027211 */ /* 0x000fe400078e08ff */
[----:B------:R-:W-:Y:S01]  /*f920*/  IADD3 R0, R38, -R4, RZ ;  /* 0x8000000426007210 */ /* 0x000fe20007ffe0ff */
[----:B------:R-:W-:Y:S01]  /*f930*/  IMAD.MOV.U32 R4, RZ, RZ, 0x40 ;  /* 0x00000040ff047424 */ /* 0x000fe200078e00ff */
[----:B------:R-:W-:-:S02]  /*f940*/  ISETP.NE.U32.AND P0, PT, R7, 0x1, PT ;  /* 0x000000010700780c */ /* 0x000fc40003f05070 */
[----:B------:R-:W-:Y:S01]  /*f950*/  SHF.L.U32 R5, R2, 0x2, RZ ;  /* 0x0000000202057819 */ /* 0x000fe200000006ff */
[----:B------:R-:W-:Y:S01]  /*f960*/  STS.64 [R2.X4], R136 ;  /* 0x0000008802007388 */ /* 0x000fe20000004a00 */
[----:B------:R-:W-:Y:S02]  /*f970*/  SEL R9, R9, 0x20, !P0 ;  /* 0x0000002009097807 */ /* 0x000fe40004000000 */
[----:B------:R-:W-:Y:S01]  /*f980*/  SEL R4, R4, 0xffffffc0, !P1 ;  /* 0xffffffc004047807 */ /* 0x000fe20004800000 */
[----:B------:R2:W-:Y:S01]  /*f990*/  STS.64 [R2.X4+0x800], R138 ;  /* 0x0008008a02007388 */ /* 0x0005e20000004a00 */
[----:B------:R-:W-:Y:S02]  /*f9a0*/  LEA R0, R0, R6, 0x2 ;  /* 0x0000000600007211 */ /* 0x000fe400078e10ff */
[C---:B------:R-:W-:Y:S01]  /*f9b0*/  IADD3 R6, R5.reuse, R9, RZ ;  /* 0x0000000905067210 */ /* 0x040fe20007ffe0ff */
[----:B------:R-:W-:-:S03]  /*f9c0*/  IMAD.IADD R8, R5, 0x1, R4 ;  /* 0x0000000105087824 */ /* 0x000fc600078e0204 */
[----:B------:R-:W-:Y:S01]  /*f9d0*/  IADD3 R7, R6, R4, RZ ;  /* 0x0000000406077210 */ /* 0x000fe20007ffe0ff */
[----:B------:R-:W-:Y:S04]  /*f9e0*/  STS.64 [R6], R140 ;  /* 0x0000008c06007388 */ /* 0x000fe80000000a00 */
[----:B------:R3:W-:Y:S04]  /*f9f0*/  STS.64 [R6+0x800], R142 ;  /* 0x0008008e06007388 */ /* 0x0007e80000000a00 */
[----:B------:R-:W-:Y:S01]  /*fa00*/  STS.64 [R8], R144 ;  /* 0x0000009008007388 */ /* 0x000fe20000000a00 */
[----:B--2---:R-:W-:-:S02]  /*fa10*/  IADD3 R2, R5, 0x80, RZ ;  /* 0x0000008005027810 */ /* 0x004fc40007ffe0ff */
[----:B------:R-:W-:-:S04]  /*fa20*/  @P2 IADD3 R2, R5, -0x80, RZ ;  /* 0xffffff8005022810 */ /* 0x000fc80007ffe0ff */
[-C--:B------:R-:W-:Y:S01]  /*fa30*/  IADD3 R5, R9, R2.reuse, RZ ;  /* 0x0000000209057210 */ /* 0x080fe20007ffe0ff */
[----:B------:R-:W-:Y:S01]  /*fa40*/  STS.64 [R8+0x800], R146 ;  /* 0x0008009208007388 */ /* 0x000fe20000000a00 */
[----:B---3--:R-:W-:-:S03]  /*fa50*/  IADD3 R6, R4, R2, RZ ;  /* 0x0000000204067210 */ /* 0x008fc60007ffe0ff */
[----:B------:R-:W-:Y:S01]  /*fa60*/  IMAD.IADD R4, R4, 0x1, R5 ;  /* 0x0000000104047824 */ /* 0x000fe200078e0205 */
[----:B------:R-:W-:Y:S04]  /*fa70*/  STS.64 [R7], R148 ;  /* 0x0000009407007388 */ /* 0x000fe80000000a00 */
[----:B------:R-:W-:Y:S04]  /*fa80*/  STS.64 [R7+0x800], R150 ;  /* 0x0008009607007388 */ /* 0x000fe80000000a00 */
[----:B------:R-:W-:Y:S04]  /*fa90*/  STS.64 [R2], R152 ;  /* 0x0000009802007388 */ /* 0x000fe80000000a00 */
[----:B------:R2:W-:Y:S04]  /*faa0*/  STS.64 [R2+0x800], R154 ;  /* 0x0008009a02007388 */ /* 0x0005e80000000a00 */
[----:B------:R-:W-:Y:S04]  /*fab0*/  STS.64 [R5], R156 ;  /* 0x0000009c05007388 */ /* 0x000fe80000000a00 */
[----:B------:R-:W-:Y:S04]  /*fac0*/  STS.64 [R5+0x800], R158 ;  /* 0x0008009e05007388 */ /* 0x000fe80000000a00 */
[----:B------:R-:W-:Y:S04]  /*fad0*/  STS.64 [R6], R160 ;  /* 0x000000a006007388 */ /* 0x000fe80000000a00 */
[----:B------:R3:W-:Y:S04]  /*fae0*/  STS.64 [R6+0x800], R162 ;  /* 0x000800a206007388 */ /* 0x0007e80000000a00 */
[----:B------:R-:W-:Y:S04]  /*faf0*/  STS.64 [R4], R164 ;  /* 0x000000a404007388 */ /* 0x000fe80000000a00 */
[----:B------:R1:W-:Y:S04]  /*fb00*/  STS.64 [R4+0x800], R166 ;  /* 0x000800a604007388 */ /* 0x0003e80000000a00 */
[----:B------:R-:W-:Y:S06]  /*fb10*/  BAR.SYNC.DEFER_BLOCKING 0x0 ;  /* 0x0000000000007b1d */ /* 0x000fec0000010000 */
[----:B--2---:R-:W2:Y:S04]  /*fb20*/  S2R R2, SR_CTAID.Z ;  /* 0x0000000000027919 */ /* 0x004ea80000002700 */
[----:B---3--:R-:W3:Y:S01]  /*fb30*/  S2R R6, SR_CTAID.Y ;  /* 0x0000000000067919 */ /* 0x008ee20000002600 */
[----:B------:R-:W2:Y:S01]  /*fb40*/  @P4 MUFU.LG2 R5, R37 ;  /* 0x0000002500054308 */ /* 0x000ea20000000c00 */
[----:B-1----:R-:W-:-:S07]  /*fb50*/  LOP3.LUT R4, R45, 0xffffffe0, RZ, 0xc0, !PT ;  /* 0xffffffe02d047812 */ /* 0x002fce00078ec0ff */
[----:B------:R-:W1:Y:S01]  /*fb60*/  @P3 MUFU.LG2 R39, R39 ;  /* 0x0000002700273308 */ /* 0x000e620000000c00 */
[----:B------:R-:W1:Y:S01]  /*fb70*/  LDS.128 R40, [R0.X4] ;  /* 0x0000000000287984 */ /* 0x000e620000004c00 */
[----:B------:R-:W-:-:S03]  /*fb80*/  IADD3 R4, -R4, R46, RZ ;  /* 0x0000002e04047210 */ /* 0x000fc60007ffe1ff */
[----:B------:R-:W1:Y:S01]  /*fb90*/  LDS.128 R32, [R0.X4+0x800] ;  /* 0x0008000000207984 */ /* 0x000e620000004c00 */
[----:B------:R-:W-:-:S03]  /*fba0*/  LOP3.LUT P0, RZ, R4, 0x3, RZ, 0xc0, !PT ;  /* 0x0000000304ff7812 */ /* 0x000fc6000780c0ff */
[----:B------:R-:W1:Y:S04]  /*fbb0*/  LDS.128 R28, [R0.X4+0x1000] ;  /* 0x00100000001c7984 */ /* 0x000e680000004c00 */
[----:B------:R-:W1:Y:S04]  /*fbc0*/  LDS.128 R24, [R0.X4+0x1800] ;  /* 0x0018000000187984 */ /* 0x000e680000004c00 */
[----:B------:R-:W1:Y:S04]  /*fbd0*/  LDS.128 R20, [R0.X4+0x2000] ;  /* 0x0020000000147984 */ /* 0x000e680000004c00 */
[----:B------:R-:W1:Y:S04]  /*fbe0*/  LDS.128 R16, [R0.X4+0x2800] ;  /* 0x0028000000107984 */ /* 0x000e680000004c00 */
[----:B------:R-:W1:Y:S04]  /*fbf0*/  LDS.128 R12, [R0.X4+0x3000] ;  /* 0x00300000000c7984 */ /* 0x000e680000004c00 */
[----:B------:R4:W5:Y:S01]  /*fc00*/  LDS.128 R8, [R0.X4+0x3800] ;  /* 0x0038000000087984 */ /* 0x0009620000004c00 */
[----:B------:R-:W-:Y:S01]  /*fc10*/  SHF.L.U32 R4, R38, 0x2, RZ ;  /* 0x0000000226047819 */ /* 0x000fe200000006ff */
[----:B--2---:R-:W-:Y:S01]  /*fc20*/  @P4 FMUL.FTZ R38, R5, 0.69314718246459960938 ;  /* 0x3f31721805264820 */ /* 0x004fe20000410000 */
[----:B------:R-:W-:-:S02]  /*fc30*/  SHF.L.U32 R45, R47, 0x6, RZ ;  /* 0x000000062f2d7819 */ /* 0x000fc400000006ff */
[----:B------:R-:W-:Y:S01]  /*fc40*/  SHF.R.S32.HI R5, RZ, 0x1f, R4 ;  /* 0x0000001fff057819 */ /* 0x000fe20000011404 */
[----:B------:R-:W-:Y:S01]  /*fc50*/  IMAD.MOV.U32 R37, RZ, RZ, -0x800000 ;  /* 0xff800000ff257424 */ /* 0x000fe200078e00ff */
[----:B------:R-:W-:Y:S01]  /*fc60*/  MOV R7, 0xff800000 ;  /* 0xff80000000077802 */ /* 0x000fe20000000f00 */
[----:B------:R-:W-:Y:S01]  /*fc70*/  @P4 FFMA.FTZ R7, R36, c[0x0][0x238], R38 ;  /* 0x00008e0024074a23 */ /* 0x000fe20000010026 */
[----:B----4-:R-:W-:-:S05]  /*fc80*/  IADD3 R0, -R50, RZ, RZ ;  /* 0x000000ff32007210 */ /* 0x010fca0007ffe1ff */
[----:B------:R-:W-:Y:S02]  /*fc90*/  IMAD R2, R0, c[0x0][0x1c0], R2 ;  /* 0x0000700000027a24 */ /* 0x000fe400078e0202 */
[----:B---3--:R-:W-:-:S04]  /*fca0*/  IMAD R0, R6, c[0x0][0x210], R50 ;  /* 0x0000840006007a24 */ /* 0x008fc800078e0232 */
[----:B------:R-:W-:Y:S02]  /*fcb0*/  IMAD R6, R0, c[0x0][0x1c0], R2 ;  /* 0x0000700000067a24 */ /* 0x000fe400078e0202 */
[----:B-1----:R-:W-:Y:S01]  /*fcc0*/  @P3 FMUL.FTZ R2, R39, 0.69314718246459960938 ;  /* 0x3f31721827023820 */ /* 0x002fe20000410000 */
[----:B-----5:R-:W-:Y:S01]  /*fcd0*/  LEA R0, R48, R49, 0x4 ;  /* 0x0000003130007211 */ /* 0x020fe200078e20ff */
[----:B------:R-:W-:Y:S02]  /*fce0*/  IMAD R6, R6, c[0x0][0x214], R45 ;  /* 0x0000850006067a24 */ /* 0x000fe400078e022d */
[----:B------:R-:W-:Y:S02]  /*fcf0*/  @P3 FFMA.FTZ R37, R3, c[0x0][0x238], R2 ;  /* 0x00008e0003253a23 */ /* 0x000fe40000010002 */
[----:B------:R-:W-:Y:S01]  /*fd00*/  IMAD.WIDE R4, R44, 0x40, R4 ;  /* 0x000000402c047825 */ /* 0x000fe200078e0204 */
[----:B------:R-:W-:Y:S05]  /*fd10*/  @P0 BRA `(.L_x_2218) ;  /* 0x000000c000000947 */ /* 0x000fea0003800000 */
[----:B------:R-:W-:Y:S01]  /*fd20*/  IMAD.MOV.U32 R38, RZ, RZ, -0x40 ;  /* 0xffffffc0ff267424 */ /* 0x000fe200078e00ff */
[----:B------:R-:W-:-:S02]  /*fd30*/  IADD3 R36, R0, 0x8, RZ ;  /* 0x0000000800247810 */ /* 0x000fc40007ffe0ff */
        /* <DEDUP_REMOVED lines=10> */
.L_x_2218:
[----:B------:R-:W-:Y:S05]  /*fde0*/  BSYNC B0 ;  /* 0x0000000000007941 */ /* 0x000fea0003800000 */
.L_x_2217:
[----:B------:R-:W-:-:S05]  /*fdf0*/  IMAD R0, R6, c[0x0][0x22c], RZ ;  /* 0x00008b0006007a24 */ /* 0x000fca00078e02ff */
[----:B-1----:R-:W-:-:S04]  /*fe00*/  IADD3 R3, P0, R0, R4, RZ ;  /* 0x0000000400037210 */ /* 0x002fc80007f1e0ff */
[----:B------:R-:W-:Y:S02]  /*fe10*/  LEA.HI.X.SX32 R0, R0, R5, 0x1, P0 ;  /* 0x0000000500007211 */ /* 0x000fe400000f0eff */
[----:B------:R-:W-:-:S04]  /*fe20*/  LEA R2, P0, R3, c[0x0][0x1d8], 0x2 ;  /* 0x0000760003027a11 */ /* 0x000fc800078010ff */
[----:B------:R-:W-:-:S05]  /*fe30*/  LEA.HI.X R3, R3, c[0x0][0x1dc], R0, 0x2, P0 ;  /* 0x0000770003037a11 */ /* 0x000fca00000f1400 */
        /* <DEDUP_REMOVED lines=9> */
.L_x_2219:
        /* <DEDUP_REMOVED lines=11> */
.L_x_7765:


//--------------------- .text._ZN5flash24flash_fwd_splitkv_kernelI23Flash_fwd_kernel_traitsILi64ELi64ELi256ELi4ELb0ELb0EN7cutlass6half_tE19Flash_kernel_traitsILi64ELi64ELi256ELi4ES3_EELb1ELb0ELb0ELb0ELb1ELb0ELb0ELb0EEEvNS_16Flash_fwd_paramsE --------------------------
	.section	.text._ZN5flash24flash_fwd_splitkv_kernelI23Flash_fwd_kernel_traitsILi64ELi64ELi256ELi4ELb0ELb0EN7cutlass6half_tE19Flash_kernel_traitsILi64ELi64ELi256ELi4ES3_EELb1ELb0ELb0ELb0ELb1ELb0ELb0ELb0EEEvNS_16Flash_fwd_paramsE,"ax",@progbits
	.sectioninfo	@"SHI_REGISTERS=255"
	.align	128
        .global         _ZN5flash24flash_fwd_splitkv_kernelI23Flash_fwd_kernel_traitsILi64ELi64ELi256ELi4ELb0ELb0EN7cutlass6half_tE19Flash_kernel_traitsILi64ELi64ELi256ELi4ES3_EELb1ELb0ELb0ELb0ELb1ELb0ELb0ELb0EEEvNS_16Flash_fwd_paramsE
        .type           _ZN5flash24flash_fwd_splitkv_kernelI23Flash_fwd_kernel_traitsILi64ELi64ELi256ELi4ELb0ELb0EN7cutlass6half_tE19Flash_kernel_traitsILi64ELi64ELi256ELi4ES3_EELb1ELb0ELb0ELb0ELb1ELb0ELb0ELb0EEEvNS_16Flash_fwd_paramsE,@function
        .size           _ZN5flash24flash_fwd_splitkv_kernelI23Flash_fwd_kernel_traitsILi64ELi64ELi256ELi4ELb0ELb0EN7cutlass6half_tE19Flash_kernel_traitsILi64ELi64ELi256ELi4ES3_EELb1ELb0ELb0ELb0ELb1ELb0ELb0ELb0EEEvNS_16Flash_fwd_paramsE,(.L_x_7766 - _ZN5flash24flash_fwd_splitkv_kernelI23Flash_fwd_kernel_traitsILi64ELi64ELi256ELi4ELb0ELb0EN7cutlass6half_tE19Flash_kernel_traitsILi64ELi64ELi256ELi4ES3_EELb1ELb0ELb0ELb0ELb1ELb0ELb0ELb0EEEvNS_16Flash_fwd_paramsE)
        .other          _ZN5flash24flash_fwd_splitkv_kernelI23Flash_fwd_kernel_traitsILi64ELi64ELi256ELi4ELb0ELb0EN7cutlass6half_tE19Flash_kernel_traitsILi64ELi64ELi256ELi4ES3_EELb1ELb0ELb0ELb0ELb1ELb0ELb0ELb0EEEvNS_16Flash_fwd_paramsE,@"STO_CUDA_ENTRY STV_DEFAULT"
_ZN5flash24flash_fwd_splitkv_kernelI23Flash_fwd_kernel_traitsILi64ELi64ELi256ELi4ELb0ELb0EN7cutlass6half_tE19Flash_kernel_traitsILi64ELi64ELi256ELi4ES3_EELb1ELb0ELb0ELb0ELb1ELb0ELb0ELb0EEEvNS_16Flash_fwd_paramsE:
.text._ZN5flash24flash_fwd_splitkv_kernelI23Flash_fwd_kernel_traitsILi64ELi64ELi256ELi4ELb0ELb0EN7cutlass6half_tE19Flash_kernel_traitsILi64ELi64ELi256ELi4ES3_EELb1ELb0ELb0ELb0ELb1ELb0ELb0ELb0EEEvNS_16Flash_fwd_paramsE:
[----:B------:R-:W-:Y:S02]  /*0000*/  MOV R1, c[0x0][0x28] ;  /* 0x00000a0000017a02 */ /* 0x000fe40000000f00 */
[----:B------:R-:W1:Y:S01]  /*0010*/  LDC.U8 R0, c[0x0][0x312] ;  /* 0x0000c480ff007b82 */ /* 0x000e620000000000 */
[----:B------:R-:W2:Y:S01]  /*0020*/  S2R R5, SR_CTAID.Y ;  /* 0x0000000000057919 */ /* 0x000ea20000002600 */
[----:B------:R-:W-:Y:S01]  /*0030*/  ISETP.NE.U32.AND P2, PT, RZ, c[0x0][0x240], PT ;  /* 0x00009000ff007a0c */ /* 0x000fe20003f45070 */
[----:B------:R-:W-:Y:S01]  /*0040*/  IMAD.MOV.U32 R2, RZ, RZ, 0x4 ;  /* 0x00000004ff027424 */ /* 0x000fe200078e00ff */
[----:B------:R-:W-:Y:S01]  /*0050*/  ISETP.EQ.U32.AND P1, PT, RZ, c[0x0][0x248], PT ;  /* 0x00009200ff007a0c */ /* 0x000fe20003f22070 */
[----:B------:R-:W-:Y:S01]  /*0060*/  IMAD.MOV.U32 R244, RZ, RZ, -0x1 ;  /* 0xfffffffffff47424 */ /* 0x000fe200078e00ff */
[----:B------:R-:W-:Y:S01]  /*0070*/  ISETP.NE.AND.EX P2, PT, RZ, c[0x0][0x244], PT, P2 ;  /* 0x00009100ff007a0c */ /* 0x000fe20003f45320 */
[----:B------:R-:W-:Y:S01]  /*0080*/  ULDC.64 UR12, c[0x0][0x118] ;  /* 0x00004600000c7ab9 */ /* 0x000fe20000000a00 */
[----:B------:R-:W-:Y:S01]  /*0090*/  IMAD.MOV.U32 R3, RZ, RZ, -0x1 ;  /* 0xffffffffff037424 */ /* 0x000fe200078e00ff */
[----:B------:R-:W-:Y:S02]  /*00a0*/  ISETP.NE.U32.AND P0, PT, RZ, c[0x0][0x250], PT ;  /* 0x00009400ff007a0c */ /* 0x000fe40003f05070 */
[----:B------:R-:W-:-:S02]  /*00b0*/  IADD3 R1, R1, -0x38, RZ ;  /* 0xffffffc801017810 */ /* 0x000fc40007ffe0ff */
[----:B------:R-:W-:Y:S02]  /*00c0*/  ISETP.NE.AND.EX P0, PT, RZ, c[0x0][0x254], PT, P0 ;  /* 0x00009500ff007a0c */ /* 0x000fe40003f05300 */
[----:B-1----:R-:W-:Y:S01]  /*00d0*/  ISETP.NE.AND P3, PT, R0, RZ, PT ;  /* 0x000000ff0000720c */ /* 0x002fe20003f65270 */
[----:B--2---:R-:W-:-:S03]  /*00e0*/  IMAD.WIDE R6, R5, R2, c[0x0][0x240] ;  /* 0x0000900005067625 */ /* 0x004fc600078e0202 */
[----:B------:R-:W-:Y:S01]  /*00f0*/  ISETP.EQ.OR.EX P1, PT, RZ, c[0x0][0x24c], !P3, P1 ;  /* 0x00009300ff007a0c */ /* 0x000fe20005f22710 */
[----:B------:R-:W-:Y:S01]  /*0100*/  IMAD.WIDE R8, R5, R2, c[0x0][0x248] ;  /* 0x0000920005087625 */ /* 0x000fe200078e0202 */
[----:B------:R1:W2:Y:S04]  /*0110*/  @P2 LDG.E R244, [R6.64] ;  /* 0x0000000c06f42981 */ /* 0x0002a8000c1e1900 */
[----:B------:R1:W2:Y:S01]  /*0120*/  @P2 LDG.E R197, [R6.64+0x4] ;  /* 0x0000040c06c52981 */ /* 0x0002a2000c1e1900 */
[----:B------:R-:W-:-:S06]  /*0130*/  IMAD.MOV.U32 R4, RZ, RZ, RZ ;  /* 0x000000ffff047224 */ /* 0x000fcc00078e00ff */
[----:B------:R3:W5:Y:S04]  /*0140*/  @!P1 LDG.E R3, [R8.64] ;  /* 0x0000000c08039981 */ /* 0x000768000c1e1900 */
[----:B------:R-:W4:Y:S01]  /*0150*/  S2R R34, SR_CTAID.X ;  /* 0x0000000000227919 */ /* 0x000f220000002500 */
[----:B-1----:R-:W-:-:S05]  /*0160*/  @P0 IMAD.WIDE R6, R5, R2, c[0x0][0x250] ;  /* 0x0000940005060625 */ /* 0x002fca00078e0202 */
[----:B------:R1:W5:Y:S01]  /*0170*/  @P0 LDG.E R4, [R6.64] ;  /* 0x0000000c06040981 */ /* 0x000362000c1e1900 */
[----:B------:R-:W-:-:S04]  /*0180*/  ISETP.NE.U32.AND P0, PT, RZ, c[0x0][0x248], PT ;  /* 0x00009200ff007a0c */ /* 0x000fc80003f05070 */
[----:B------:R-:W-:Y:S01]  /*0190*/  ISETP.NE.AND.EX P0, PT, RZ, c[0x0][0x24c], PT, P0 ;  /* 0x00009300ff007a0c */ /* 0x000fe20003f05300 */
[----:B-1----:R-:W1:Y:S01]  /*01a0*/  S2R R6, SR_CTAID.Z ;  /* 0x0000000000067919 */ /* 0x002e620000002700 */
[----:B--2---:R-:W-:Y:S02]  /*01b0*/  @P2 IMAD.IADD R197, R197, 0x1, -R244 ;  /* 0x00000001c5c52824 */ /* 0x004fe400078e0af4 */
[----:B------:R-:W-:-:S09]  /*01c0*/  @!P2 IMAD.MOV.U32 R197, RZ, RZ, c[0x0][0x214] ;  /* 0x00008500ffc5a624 */ /* 0x000fd200078e00ff */
[----:B------:R-:W-:Y:S05]  /*01d0*/  @!P0 BRA `(.L_x_2220) ;  /* 0x0000004000008947 */ /* 0x000fea0003800000 */
[----:B-1-34-:R-:W2:Y:S02]  /*01e0*/  @P3 LDG.E R7, [R8.64+0x4] ;  /* 0x0000040c08073981 */ /* 0x01aea4000c1e1900 */
[----:B--2--5:R-:W-:-:S06]  /*01f0*/  @P3 IADD3 R7, R7, -R3, RZ ;  /* 0x8000000307073210 */ /* 0x024fcc0007ffe0ff */
[----:B------:R1:W5:Y:S01]  /*0200*/  @!P3 LDG.E R7, [R8.64] ;  /* 0x0000000c0807b981 */ /* 0x000362000c1e1900 */
[----:B------:R-:W-:Y:S05]  /*0210*/  BRA `(.L_x_2221) ;  /* 0x0000001000007947 */ /* 0x000fea0003800000 */
.L_x_2220:
[----:B-1-34-:R-:W-:Y:S02]  /*0220*/  MOV R7, c[0x0][0x218] ;  /* 0x0000860000077a02 */ /* 0x01afe40000000f00 */
.L_x_2221:
[----:B------:R-:W-:-:S04]  /*0230*/  ISETP.NE.U32.AND P2, PT, RZ, c[0x0][0x258], PT ;  /* 0x00009600ff007a0c */ /* 0x000fc80003f45070 */
[----:B------:R-:W-:-:S13]  /*0240*/  ISETP.NE.AND.EX P2, PT, RZ, c[0x0][0x25c], PT, P2 ;  /* 0x00009700ff007a0c */ /* 0x000fda0003f45320 */
[----:B-1----:R-:W-:-:S05]  /*0250*/  @P2 IMAD.WIDE R8, R5, R2, c[0x0][0x258] ;  /* 0x0000960005082625 */ /* 0x002fca00078e0202 */
[----:B------:R-:W2:Y:S01]  /*0260*/  @P2 LDG.E R196, [R8.64] ;  /* 0x0000000c08c42981 */ /* 0x000ea2000c1e1900 */
[----:B------:R-:W-:Y:S01]  /*0270*/  IMAD.SHL.U32 R199, R34, 0x40, RZ ;  /* 0x0000004022c77824 */ /* 0x000fe200078e00ff */
[----:B------:R-:W-:-:S04]  /*0280*/  @!P2 ISETP.NE.U32.AND P1, PT, RZ, c[0x0][0x268], PT ;  /* 0x00009a00ff00aa0c */ /* 0x000fc80003f25070 */
[----:B------:R-:W-:Y:S02]  /*0290*/  ISETP.GT.AND P0, PT, R197, R199, PT ;  /* 0x000000c7c500720c */ /* 0x000fe40003f04270 */
[----:B------:R-:W-:-:S04]  /*02a0*/  @!P2 ISETP.NE.AND.EX P1, PT, RZ, c[0x0][0x26c], PT, P1 ;  /* 0x00009b00ff00aa0c */ /* 0x000fc80003f25310 */
[----:B------:R-:W-:Y:S01]  /*02b0*/  @!P2 SEL R0, RZ, c[0x0][0x21c], !P1 ;  /* 0x00008700ff00aa07 */ /* 0x000fe20004800000 */
[----:B--2--5:R-:W-:-:S03]  /*02c0*/  @P2 IMAD.IADD R196, R196, 0x1, -R4 ;  /* 0x00000001c4c42824 */ /* 0x024fc600078e0a04 */
[----:B------:R-:W-:-:S03]  /*02d0*/  @!P2 IADD3 R196, R0, R7, -R4 ;  /* 0x0000000700c4a210 */ /* 0x000fc60007ffe804 */
[----:B------:R-:W-:Y:S05]  /*02e0*/  @!P0 EXIT ;  /* 0x000000000000894d */ /* 0x000fea0003800000 */
[----:B------:R-:W-:Y:S01]  /*02f0*/  ULDC UR5, c[0x0][0x218] ;  /* 0x0000860000057ab9 */ /* 0x000fe20000000800 */
[----:B------:R-:W-:Y:S01]  /*0300*/  IADD3 R7, -R197, 0x13f, R199 ;  /* 0x0000013fc5077810 */ /* 0x000fe20007ffe1c7 */
[----:B------:R-:W-:Y:S01]  /*0310*/  UIADD3 UR5, UR5, 0xff, URZ ;  /* 0x000000ff05057890 */ /* 0x000fe2000fffe03f */
[----:B------:R-:W-:Y:S01]  /*0320*/  IADD3 R9, R196, 0xff, RZ ;  /* 0x000000ffc4097810 */ /* 0x000fe20007ffe0ff */
[----:B------:R-:W1:Y:S01]  /*0330*/  S2R R167, SR_TID.X ;  /* 0x0000000000a77919 */ /* 0x000e620000002100 */
[----:B------:R-:W-:Y:S01]  /*0340*/  IADD3 R7, R7, c[0x0][0x2e8], R196 ;  /* 0x0000ba0007077a10 */ /* 0x000fe20007ffe0c4 */
[----:B------:R-:W-:Y:S01]  /*0350*/  USHF.R.S32.HI UR4, URZ, 0x1f, UR5 ;  /* 0x0000001f3f047899 */ /* 0x000fe20008011405 */
[----:B------:R-:W-:Y:S02]  /*0360*/  SHF.R.S32.HI R8, RZ, 0x1f, R9 ;  /* 0x0000001fff087819 */ /* 0x000fe40000011409 */
[----:B------:R-:W-:Y:S01]  /*0370*/  SHF.R.S32.HI R0, RZ, 0x1f, R7 ;  /* 0x0000001fff007819 */ /* 0x000fe20000011407 */
[----:B------:R-:W-:Y:S01]  /*0380*/  ULEA.HI UR4, UR4, UR5, URZ, 0x8 ;  /* 0x0000000504047291 */ /* 0x000fe2000f8f403f */
[----:B------:R-:W-:-:S02]  /*0390*/  LEA.HI R8, R8, R9, RZ, 0x8 ;  /* 0x0000000908087211 */ /* 0x000fc400078f40ff */
[----:B------:R-:W-:Y:S01]  /*03a0*/  LEA.HI R0, R0, R7, RZ, 0x8 ;  /* 0x0000000700007211 */ /* 0x000fe200078f40ff */
[----:B------:R-:W-:Y:S01]  /*03b0*/  USHF.R.S32.HI UR4, URZ, 0x8, UR4 ;  /* 0x000000083f047899 */ /* 0x000fe20008011404 */
[----:B------:R-:W-:Y:S02]  /*03c0*/  SHF.R.S32.HI R8, RZ, 0x8, R8 ;  /* 0x00000008ff087819 */ /* 0x000fe40000011408 */
[----:B------:R-:W-:-:S03]  /*03d0*/  SHF.R.S32.HI R0, RZ, 0x8, R0 ;  /* 0x00000008ff007819 */ /* 0x000fc60000011400 */
[----:B------:R-:W-:-:S04]  /*03e0*/  IMNMX R8, R8, UR4, PT ;  /* 0x0000000408087c17 */ /* 0x000fc8000b800200 */
[----:B------:R-:W-:-:S04]  /*03f0*/  IMNMX R207, R8, R0, PT ;  /* 0x0000000008cf7217 */ /* 0x000fc80003800200 */
[----:B------:R-:W-:-:S13]  /*0400*/  ISETP.GT.AND P0, PT, R207, RZ, PT ;  /* 0x000000ffcf00720c */ /* 0x000fda0003f04270 */
[----:B------:R-:W-:Y:S05]  /*0410*/  @P0 BRA `(.L_x_2222) ;  /* 0x000006e000000947 */ /* 0x000fea0003800000 */
[----:B-1----:R-:W-:Y:S01]  /*0420*/  SHF.R.S32.HI R2, RZ, 0x1f, R167 ;  /* 0x0000001fff027819 */ /* 0x002fe200000114a7 */
[----:B------:R-:W-:Y:S01]  /*0430*/  BSSY B0, `(.L_x_2223) ;  /* 0x000002a000007945 */ /* 0x000fe20003800000 */
[----:B------:R-:W-:Y:S02]  /*0440*/  ISETP.NE.AND P0, PT, R244, -0x1, PT ;  /* 0xfffffffff400780c */ /* 0x000fe40003f05270 */
[----:B------:R-:W-:Y:S02]  /*0450*/  LEA.HI R2, R2, R167, RZ, 0x3 ;  /* 0x000000a702027211 */ /* 0x000fe400078f18ff */
[----:B------:R-:W-:Y:S02]  /*0460*/  SHF.R.S32.HI R0, RZ, 0x1f, R199 ;  /* 0x0000001fff007819 */ /* 0x000fe400000114c7 */
[----:B------:R-:W-:Y:S02]  /*0470*/  LOP3.LUT R8, R2, 0x1ffffff8, RZ, 0xc0, !PT ;  /* 0x1ffffff802087812 */ /* 0x000fe400078ec0ff */
[----:B------:R-:W-:Y:S01]  /*0480*/  IADD3 R197, -R199, R197, RZ ;  /* 0x000000c5c7c57210 */ /* 0x000fe20007ffe1ff */
[----:B------:R-:W-:Y:S01]  /*0490*/  IMAD R0, R0, c[0x0][0x1e8], RZ ;  /* 0x00007a0000007a24 */ /* 0x000fe200078e02ff */
[----:B------:R-:W-:-:S02]  /*04a0*/  IADD3 R8, -R8, R167, RZ ;  /* 0x000000a708087210 */ /* 0x000fc40007ffe1ff */
[----:B------:R-:W-:Y:S01]  /*04b0*/  SHF.R.S32.HI R2, RZ, 0x3, R2 ;  /* 0x00000003ff027819 */ /* 0x000fe20000011402 */
[----:B------:R-:W-:Y:S01]  /*04c0*/  @P0 IMAD.WIDE.U32 R10, R244, c[0x0][0x1e8], RZ ;  /* 0x00007a00f40a0a25 */ /* 0x000fe200078e00ff */
[----:B------:R-:W-:Y:S02]  /*04d0*/  @!P0 SHF.R.S32.HI R3, RZ, 0x1f, R5 ;  /* 0x0000001fff038819 */ /* 0x000fe40000011405 */
[----:B------:R-:W-:Y:S01]  /*04e0*/  SHF.L.U32 R8, R8, 0x3, RZ ;  /* 0x0000000308087819 */ /* 0x000fe200000006ff */
[----:B------:R-:W-:Y:S02]  /*04f0*/  @P0 IMAD R244, R244, c[0x0][0x1ec], R11 ;  /* 0x00007b00f4f40a24 */ /* 0x000fe400078e020b */
[----:B------:R-:W-:Y:S01]  /*0500*/  @P0 IMAD.MOV.U32 R4, RZ, RZ, R10 ;  /* 0x000000ffff040224 */ /* 0x000fe200078e000a */
[----:B------:R-:W-:Y:S01]  /*0510*/  SHF.R.S32.HI R9, RZ, 0x1f, R8 ;  /* 0x0000001fff097819 */ /* 0x000fe20000011408 */
[----:B------:R-:W-:Y:S02]  /*0520*/  @!P0 IMAD R3, R3, c[0x0][0x1e0], RZ ;  /* 0x0000780003038a24 */ /* 0x000fe400078e02ff */
[----:B------:R-:W-:-:S04]  /*0530*/  @!P0 IMAD.WIDE.U32 R10, R5, c[0x0][0x1e0], RZ ;  /* 0x00007800050a8a25 */ /* 0x000fc800078e00ff */
[----:B------:R-:W-:Y:S01]  /*0540*/  @!P0 IMAD R3, R5, c[0x0][0x1e4], R3 ;  /* 0x0000790005038a24 */ /* 0x000fe200078e0203 */
[----:B------:R-:W-:Y:S01]  /*0550*/  @!P0 MOV R4, R10 ;  /* 0x0000000a00048202 */ /* 0x000fe20000000f00 */
[----:B------:R-:W-:-:S04]  /*0560*/  IMAD.WIDE.U32 R8, R199, c[0x0][0x1e8], R8 ;  /* 0x00007a00c7087a25 */ /* 0x000fc800078e0008 */
[----:B------:R-:W-:Y:S01]  /*0570*/  @!P0 IMAD.IADD R244, R11, 0x1, R3 ;  /* 0x000000010bf48824 */ /* 0x000fe200078e0203 */
[----:B------:R-:W-:Y:S01]  /*0580*/  IADD3 R8, P0, R4, R8, RZ ;  /* 0x0000000804087210 */ /* 0x000fe20007f1e0ff */
[----:B------:R-:W-:Y:S01]  /*0590*/  IMAD R0, R199, c[0x0][0x1ec], R0 ;  /* 0x00007b00c7007a24 */ /* 0x000fe200078e0200 */
[--C-:B------:R-:W-:Y:S01]  /*05a0*/  SHF.R.S32.HI R3, RZ, 0x1f, R6.reuse ;  /* 0x0000001fff037819 */ /* 0x100fe20000011406 */
[----:B------:R-:W-:Y:S01]  /*05b0*/  IMAD R5, R5, c[0x0][0x1c0], R6 ;  /* 0x0000700005057a24 */ /* 0x000fe200078e0206 */
[----:B------:R-:W-:Y:S02]  /*05c0*/  SHF.R.S32.HI R4, RZ, 0x1f, R2 ;  /* 0x0000001fff047819 */ /* 0x000fe40000011402 */
[----:B------:R-:W-:Y:S01]  /*05d0*/  IADD3.X R9, R244, R9, R0, P0, !PT ;  /* 0x00000009f4097210 */ /* 0x000fe200007fe400 */
[----:B------:R-:W-:Y:S01]  /*05e0*/  IMAD R3, R3, c[0x0][0x1f0], RZ ;  /* 0x00007c0003037a24 */ /* 0x000fe200078e02ff */
[----:B------:R-:W-:Y:S01]  /*05f0*/  ISETP.GE.AND P0, PT, R2, R197, PT ;  /* 0x000000c50200720c */ /* 0x000fe20003f06270 */
[----:B------:R-:W-:-:S02]  /*0600*/  IMAD R199, R5, c[0x0][0x214], R199 ;  /* 0x0000850005c77a24 */ /* 0x000fc400078e02c7 */
[C---:B------:R-:W-:Y:S02]  /*0610*/  IMAD R3, R6.reuse, c[0x0][0x1f4], R3 ;  /* 0x00007d0006037a24 */ /* 0x040fe400078e0203 */
[----:B------:R-:W-:-:S04]  /*0620*/  IMAD.WIDE.U32 R6, R6, c[0x0][0x1f0], R8 ;  /* 0x00007c0006067a25 */ /* 0x000fc800078e0008 */
[----:B------:R-:W-:-:S04]  /*0630*/  IMAD.IADD R13, R7, 0x1, R3 ;  /* 0x00000001070d7824 */ /* 0x000fc800078e0203 */
        /* <DEDUP_REMOVED lines=9> */
.L_x_2224:
[----:B------:R-:W-:Y:S05]  /*06d0*/  BSYNC B0 ;  /* 0x0000000000007941 */ /* 0x000fea0003800000 */
.L_x_2223:
[----:B------:R-:W-:Y:S01]  /*06e0*/  IADD3 R8, R2, 0x10, RZ ;  /* 0x0000001002087810 */ /* 0x000fe20007ffe0ff */
[----:B------:R-:W-:Y:S03]  /*06f0*/  BSSY B0, `(.L_x_2225) ;  /* 0x000000e000007945 */ /* 0x000fe60003800000 */
[----:B------:R-:W-:-:S13]  /*0700*/  ISETP.GE.AND P0, PT, R8, R197, PT ;  /* 0x000000c50800720c */ /* 0x000fda0003f06270 */
[----:B------:R-:W-:Y:S05]  /*0710*/  @P0 BRA `(.L_x_2226) ;  /* 0x000000b000000947 */ /* 0x000fea0003800000 */
[----:B------:R-:W-:Y:S01]  /*0720*/  IADD3 R3, P0, R2, 0x10, RZ ;  /* 0x0000001002037810 */ /* 0x000fe20007f1e0ff */
[----:B-1----:R-:W-:Y:S01]  /*0730*/  IMAD.MOV.U32 R10, RZ, RZ, R6 ;  /* 0x000000ffff0a7224 */ /* 0x002fe200078e0006 */
        /* <DEDUP_REMOVED lines=8> */
[----:B------:R1:W-:Y:S02]  /*07c0*/  STG.E.128 [R14.64], RZ ;  /* 0x000000ff0e007986 */ /* 0x0003e4000c101d0c */
.L_x_2226:
[----:B------:R-:W-:Y:S05]  /*07d0*/  BSYNC B0 ;  /* 0x0000000000007941 */ /* 0x000fea0003800000 */
.L_x_2225:
        /* <DEDUP_REMOVED lines=15> */
.L_x_2228:
[----:B------:R-:W-:Y:S05]  /*08d0*/  BSYNC B0 ;  /* 0x0000000000007941 */ /* 0x000fea0003800000 */
.L_x_2227:
[----:B------:R-:W-:Y:S01]  /*08e0*/  IADD3 R9, R2, 0x30, RZ ;  /* 0x0000003002097810 */ /* 0x000fe20007ffe0ff */
[----:B------:R-:W-:Y:S03]  /*08f0*/  BSSY B0, `(.L_x_2229) ;  /* 0x000000d000007945 */ /* 0x000fe60003800000 */
[----:B------:R-:W-:-:S13]  /*0900*/  ISETP.GE.AND P0, PT, R9, R197, PT ;  /* 0x000000c50900720c */ /* 0x000fda0003f06270 */
[----:B------:R-:W-:Y:S05]  /*0910*/  @P0 BRA `(.L_x_2230) ;  /* 0x000000a000000947 */ /* 0x000fea0003800000 */
[----:B------:R-:W-:Y:S02]  /*0920*/  IADD3 R3, P0, R2, 0x30, RZ ;  /* 0x0000003002037810 */ /* 0x000fe40007f1e0ff */
[----:B------:R-:W-:Y:S02]  /*0930*/  MOV R7, R13 ;  /* 0x0000000d00077202 */ /* 0x000fe40000000f00 */
[----:B------:R-:W-:-:S03]  /*0940*/  IADD3.X R0, RZ, R4, RZ, P0, !PT ;  /* 0x00000004ff007210 */ /* 0x000fc600007fe4ff */
[----:B------:R-:W-:-:S04]  /*0950*/  IMAD.WIDE.U32 R6, R3, c[0x0][0x1e8], R6 ;  /* 0x00007a0003067a25 */ /* 0x000fc800078e0006 */
[----:B------:R-:W-:Y:S01]  /*0960*/  IMAD R0, R0, c[0x0][0x1e8], RZ ;  /* 0x00007a0000007a24 */ /* 0x000fe200078e02ff */
[----:B-1----:R-:W-:-:S03]  /*0970*/  LEA R10, P0, R6, c[0x0][0x1d0], 0x1 ;  /* 0x00007400060a7a11 */ /* 0x002fc600078008ff */
[----:B------:R-:W-:-:S05]  /*0980*/  IMAD R0, R3, c[0x0][0x1ec], R0 ;  /* 0x00007b0003007a24 */ /* 0x000fca00078e0200 */
[----:B------:R-:W-:-:S04]  /*0990*/  IADD3 R0, R7, R0, RZ ;  /* 0x0000000007007210 */ /* 0x000fc80007ffe0ff */
[----:B------:R-:W-:-:S05]  /*09a0*/  LEA.HI.X R11, R6, c[0x0][0x1d4], R0, 0x1, P0 ;  /* 0x00007500060b7a11 */ /* 0x000fca00000f0c00 */
[----:B------:R1:W-:Y:S02]  /*09b0*/  STG.E.128 [R10.64], RZ ;  /* 0x000000ff0a007986 */ /* 0x0003e4000c101d0c */
.L_x_2230:
[----:B------:R-:W-:Y:S05]  /*09c0*/  BSYNC B0 ;  /* 0x0000000000007941 */ /* 0x000fea0003800000 */
.L_x_2229:
[----:B------:R-:W-:-:S04]  /*09d0*/  LOP3.LUT P4, RZ, R167, 0x7, RZ, 0xc0, !PT ;  /* 0x00000007a7ff7812 */ /* 0x000fc8000788c0ff */
[-C--:B------:R-:W-:Y:S02]  /*09e0*/  ISETP.GE.OR P3, PT, R2, R197.reuse, P4 ;  /* 0x000000c50200720c */ /* 0x080fe40002766670 */
[-C--:B------:R-:W-:Y:S02]  /*09f0*/  ISETP.GE.OR P2, PT, R8, R197.reuse, P4 ;  /* 0x000000c50800720c */ /* 0x080fe40002746670 */
[-C--:B------:R-:W-:Y:S02]  /*0a00*/  ISETP.GE.OR P1, PT, R5, R197.reuse, P4 ;  /* 0x000000c50500720c */ /* 0x080fe40002726670 */
[----:B------:R-:W-:Y:S02]  /*0a10*/  IADD3 R2, P0, R199, R2, RZ ;  /* 0x00000002c7027210 */ /* 0x000fe40007f1e0ff */
[----:B------:R-:W-:Y:S02]  /*0a20*/  ISETP.GE.OR P4, PT, R9, R197, P4 ;  /* 0x000000c50900720c */ /* 0x000fe40002786670 */
[----:B------:R-:W-:-:S02]  /*0a30*/  LEA.HI.X.SX32 R199, R199, R4, 0x1, P0 ;  /* 0x00000004c7c77211 */ /* 0x000fc400000f0eff */
[----:B------:R-:W-:Y:S01]  /*0a40*/  LEA R4, P0, R2, c[0x0][0x200], 0x2 ;  /* 0x0000800002047a11 */ /* 0x000fe200078010ff */
[----:B------:R-:W-:-:S03]  /*0a50*/  @!P3 IMAD.MOV.U32 R3, RZ, RZ, 0x7f800000 ;  /* 0x7f800000ff03b424 */ /* 0x000fc600078e00ff */
[----:B------:R-:W-:Y:S01]  /*0a60*/  LEA.HI.X R5, R2, c[0x0][0x204], R199, 0x2, P0 ;  /* 0x0000810002057a11 */ /* 0x000fe200000f14c7 */
[----:B------:R-:W-:Y:S02]  /*0a70*/  @!P2 IMAD.MOV.U32 R2, RZ, RZ, 0x7f800000 ;  /* 0x7f800000ff02a424 */ /* 0x000fe400078e00ff */
[----:B------:R-:W-:Y:S02]  /*0a80*/  @!P1 IMAD.MOV.U32 R0, RZ, RZ, 0x7f800000 ;  /* 0x7f800000ff009424 */ /* 0x000fe400078e00ff */
[----:B------:R2:W-:Y:S04]  /*0a90*/  @!P3 STG.E [R4.64], R3 ;  /* 0x000000030400b986 */ /* 0x0005e8000c10190c */
[----:B------:R2:W-:Y:S04]  /*0aa0*/  @!P2 STG.E [R4.64+0x40], R2 ;  /* 0x000040020400a986 */ /* 0x0005e8000c10190c */
[----:B------:R2:W-:Y:S01]  /*0ab0*/  @!P1 STG.E [R4.64+0x80], R0 ;  /* 0x0000800004009986 */ /* 0x0005e2000c10190c */
[----:B------:R-:W-:Y:S05]  /*0ac0*/  @P4 EXIT ;  /* 0x000000000000494d */ /* 0x000fea0003800000 */
[----:B--2---:R-:W-:-:S05]  /*0ad0*/  MOV R0, 0x7f800000 ;  /* 0x7f80000000007802 */ /* 0x004fca0000000f00 */
[----:B------:R-:W-:Y:S01]  /*0ae0*/  STG.E [R4.64+0xc0], R0 ;  /* 0x0000c00004007986 */ /* 0x000fe2000c10190c */
[----:B------:R-:W-:Y:S05]  /*0af0*/  EXIT ;  /* 0x000000000000794d */ /* 0x000fea0003800000 */
.L_x_2222:
[----:B-1----:R-:W-:Y:S01]  /*0b00*/  ISETP.NE.U32.AND P0, PT, RZ, c[0x0][0x2b8], PT ;  /* 0x0000ae00ff007a0c */ /* 0x002fe20003f05070 */
[----:B------:R-:W-:Y:S01]  /*0b10*/  IMAD.MOV.U32 R0, RZ, RZ, R5 ;  /* 0x000000ffff007224 */ /* 0x000fe200078e0005 */
[----:B------:R-:W-:Y:S02]  /*0b20*/  ISETP.NE.U32.AND P2, PT, RZ, c[0x0][0x2c0], PT ;  /* 0x0000b000ff007a0c */ /* 0x000fe40003f45070 */
[----:B------:R-:W-:Y:S02]  /*0b30*/  ISETP.NE.AND.EX P0, PT, RZ, c[0x0][0x2bc], PT, P0 ;  /* 0x0000af00ff007a0c */ /* 0x000fe40003f05300 */
[----:B------:R-:W-:-:S11]  /*0b40*/  ISETP.NE.AND.EX P2, PT, RZ, c[0x0][0x2c4], PT, P2 ;  /* 0x0000b100ff007a0c */ /* 0x000fd60003f45320 */
[----:B------:R-:W-:Y:S02]  /*0b50*/  @P0 IMAD.WIDE R8, R5, R2, c[0x0][0x2b8] ;  /* 0x0000ae0005080625 */ /* 0x000fe400078e0202 */
[----:B------:R-:W-:-:S03]  /*0b60*/  @P2 SHF.R.S32.HI R2, RZ, 0x1f, R5 ;  /* 0x0000001fff022819 */ /* 0x000fc60000011405 */
[----:B------:R1:W5:Y:S01]  /*0b70*/  @P0 LDG.E R0, [R8.64] ;  /* 0x0000000c08000981 */ /* 0x000362000c1e1900 */
[----:B------:R-:W-:Y:S01]  /*0b80*/  CS2R R248, SRZ ;  /* 0x0000000000f87805 */ /* 0x000fe2000001ff00 */
[----:B------:R-:W-:Y:S01]  /*0b90*/  @P2 IMAD R2, R2, c[0x0][0x2c8], RZ ;  /* 0x0000b20002022a24 */ /* 0x000fe200078e02ff */
[----:B------:R-:W-:Y:S02]  /*0ba0*/  PLOP3.LUT P0, PT, PT, PT, PT, 0x8, 0x0 ;  /* 0x000000000000781c */ /* 0x000fe40003f0e170 */
[----:B------:R-:W-:Y:S01]  /*0bb0*/  IABS R192, c[0x0][0x2d0] ;  /* 0x0000b40000c07a13 */ /* 0x000fe20000000000 */
[C---:B------:R-:W-:Y:S02]  /*0bc0*/  @P2 IMAD R2, R5.reuse, c[0x0][0x2cc], R2 ;  /* 0x0000b30005022a24 */ /* 0x040fe400078e0202 */
[----:B-1----:R-:W-:-:S04]  /*0bd0*/  @P2 IMAD.WIDE.U32 R8, R5, c[0x0][0x2c8], RZ ;  /* 0x0000b20005082a25 */ /* 0x002fc800078e00ff */
[----:B------:R-:W-:Y:S01]  /*0be0*/  @P2 IMAD.IADD R2, R9, 0x1, R2 ;  /* 0x0000000109022824 */ /* 0x000fe200078e0202 */
[----:B------:R-:W-:-:S04]  /*0bf0*/  @P2 LEA R248, P1, R8, c[0x0][0x2c0], 0x2 ;  /* 0x0000b00008f82a11 */ /* 0x000fc800078210ff */
[----:B------:R-:W-:-:S04]  /*0c00*/  @P2 SHF.L.U64.HI R2, R8, 0x2, R2 ;  /* 0x0000000208022819 */ /* 0x000fc80000010202 */
[----:B------:R-:W-:Y:S02]  /*0c10*/  @P2 IADD3.X R249, R2, c[0x0][0x2c4], RZ, P1, !PT ;  /* 0x0000b10002f92a10 */ /* 0x000fe40000ffe4ff */
[----:B------:R-:W-:-:S04]  /*0c20*/  @P2 ISETP.NE.U32.AND P1, PT, R248, RZ, PT ;  /* 0x000000fff800220c */ /* 0x000fc80003f25070 */
[----:B------:R-:W-:-:S13]  /*0c30*/  @P2 ISETP.NE.AND.EX P0, PT, R249, RZ, PT, P1 ;  /* 0x000000fff900220c */ /* 0x000fda0003f05310 */
[----:B------:R-:W-:Y:S05]  /*0c40*/  @!P0 BRA `(.L_x_2231) ;  /* 0x000004a000008947 */ /* 0x000fea0003800000 */
[----:B------:R-:W1:Y:S01]  /*0c50*/  I2F.RP R8, R192 ;  /* 0x000000c000087306 */ /* 0x000e620000209400 */
[----:B------:R-:W-:-:S04]  /*0c60*/  LEA R23, R207, 0xffffff00, 0x8 ;  /* 0xffffff00cf177811 */ /* 0x000fc800078e40ff */
[----:B-----5:R-:W-:-:S03]  /*0c70*/  IABS R0, R23 ;  /* 0x0000001700007213 */ /* 0x020fc60000000000 */
        /* <DEDUP_REMOVED lines=22> */
[----:B------:R-:W-:-:S06]  /*0de0*/  IMAD.WIDE R8, R2, 0x4, R248 ;  /* 0x0000000402087825 */ /* 0x000fcc00078e02f8 */
[----:B------:R-:W2:Y:S01]  /*0df0*/  LDG.E R8, [R8.64] ;  /* 0x0000000c08087981 */ /* 0x000ea2000c1e1900 */
[----:B------:R-:W-:Y:S02]  /*0e00*/  IABS R0, c[0x0][0x1c8] ;  /* 0x0000720000007a13 */ /* 0x000fe40000000000 */
[----:B------:R-:W-:Y:S02]  /*0e10*/  IADD3 R2, -R2, RZ, RZ ;  /* 0x000000ff02027210 */ /* 0x000fe40007ffe1ff */
[----:B------:R-:W1:Y:S03]  /*0e20*/  I2F.RP R10, R0 ;  /* 0x00000000000a7306 */ /* 0x000e660000209400 */
[----:B------:R-:W-:-:S05]  /*0e30*/  IMAD R23, R2, c[0x0][0x2d0], R23 ;  /* 0x0000b40002177a24 */ /* 0x000fca00078e0217 */
[----:B------:R-:W-:Y:S01]  /*0e40*/  SHF.R.S32.HI R22, RZ, 0x1f, R23 ;  /* 0x0000001fff167819 */ /* 0x000fe20000011417 */
[----:B-1----:R-:W1:Y:S02]  /*0e50*/  MUFU.RCP R10, R10 ;  /* 0x0000000a000a7308 */ /* 0x002e640000001000 */
[----:B-1----:R-:W-:-:S06]  /*0e60*/  IADD3 R10, R10, 0xffffffe, RZ ;  /* 0x0ffffffe0a0a7810 */ /* 0x002fcc0007ffe0ff */
[----:B------:R-:W1:Y:S02]  /*0e70*/  F2I.FTZ.U32.TRUNC.NTZ R11, R10 ;  /* 0x0000000a000b7305 */ /* 0x000e64000021f000 */
[----:B-1----:R-:W-:Y:S01]  /*0e80*/  IMAD.MOV R3, RZ, RZ, -R11 ;  /* 0x000000ffff037224 */ /* 0x002fe200078e0a0b */
[----:B------:R-:W-:-:S03]  /*0e90*/  MOV R10, RZ ;  /* 0x000000ff000a7202 */ /* 0x000fc60000000f00 */
        /* <DEDUP_REMOVED lines=9> */
[----:B------:R-:W-:-:S04]  /*0f30*/  @!P1 IADD3 R21, R21, 0x1, RZ ;  /* 0x0000000115159810 */ /* 0x000fc80007ffe0ff */
[----:B------:R-:W-:Y:S02]  /*0f40*/  ISETP.GE.U32.AND P2, PT, R3, R0, PT ;  /* 0x000000000300720c */ /* 0x000fe40003f46070 */
[----:B------:R-:W-:-:S04]  /*0f50*/  LOP3.LUT R0, R6, c[0x0][0x1c8], RZ, 0x3c, !PT ;  /* 0x0000720006007a12 */ /* 0x000fc800078e3cff */
[----:B------:R-:W-:Y:S01]  /*0f60*/  ISETP.GE.AND P1, PT, R0, RZ, PT ;  /* 0x000000ff0000720c */ /* 0x000fe20003f26270 */
[----:B------:R-:W-:-:S04]  /*0f70*/  IMAD R0, R22, c[0x0][0x198], RZ ;  /* 0x0000660016007a24 */ /* 0x000fc800078e02ff */
[----:B------:R-:W-:Y:S02]  /*0f80*/  IMAD R0, R23, c[0x0][0x19c], R0 ;  /* 0x0000670017007a24 */ /* 0x000fe400078e0200 */
[----:B------:R-:W-:Y:S02]  /*0f90*/  @P2 IADD3 R21, R21, 0x1, RZ ;  /* 0x0000000115152810 */ /* 0x000fe40007ffe0ff */
[----:B------:R-:W-:-:S04]  /*0fa0*/  ISETP.NE.AND P2, PT, RZ, c[0x0][0x1c8], PT ;  /* 0x00007200ff007a0c */ /* 0x000fc80003f45270 */
[----:B------:R-:W-:-:S09]  /*0fb0*/  @!P1 IMAD.MOV R21, RZ, RZ, -R21 ;  /* 0x000000ffff159224 */ /* 0x000fd200078e0a15 */
[----:B------:R-:W-:-:S04]  /*0fc0*/  @!P2 LOP3.LUT R21, RZ, c[0x0][0x1c8], RZ, 0x33, !PT ;  /* 0x00007200ff15aa12 */ /* 0x000fc800078e33ff */
[----:B------:R-:W-:Y:S02]  /*0fd0*/  SHF.R.S32.HI R20, RZ, 0x1f, R21 ;  /* 0x0000001fff147819 */ /* 0x000fe40000011415 */
        /* <DEDUP_REMOVED lines=8> */
[----:B------:R-:W-:Y:S01]  /*1060*/  IMAD R2, R20, c[0x0][0x1b0], RZ ;  /* 0x00006c0014027a24 */ /* 0x000fe200078e02ff */
[----:B------:R-:W-:Y:S01]  /*1070*/  MOV R28, R8 ;  /* 0x00000008001c7202 */ /* 0x000fe20000000f00 */
[----:B------:R-:W-:-:S04]  /*1080*/  IMAD.WIDE.U32 R12, R23, c[0x0][0x198], R10 ;  /* 0x00006600170c7a25 */ /* 0x000fc800078e000a */
[----:B------:R-:W-:Y:S02]  /*1090*/  IMAD.IADD R13, R13, 0x1, R0 ;  /* 0x000000010d0d7824 */ /* 0x000fe400078e0200 */
[C---:B------:R-:W-:Y:S02]  /*10a0*/  IMAD R2, R21.reuse, c[0x0][0x1b4], R2 ;  /* 0x00006d0015027a24 */ /* 0x040fe400078e0202 */
[----:B------:R-:W-:-:S04]  /*10b0*/  IMAD.WIDE.U32 R12, R21, c[0x0][0x1b0], R12 ;  /* 0x00006c00150c7a25 */ /* 0x000fc800078e000c */
[----:B------:R-:W-:Y:S01]  /*10c0*/  IMAD.IADD R3, R9, 0x1, R3 ;  /* 0x0000000109037824 */ /* 0x000fe200078e0203 */
[----:B------:R-:W-:Y:S01]  /*10d0*/  IADD3 R2, R13, R2, RZ ;  /* 0x000000020d027210 */ /* 0x000fe20007ffe0ff */
[----:B------:R-:W-:Y:S05]  /*10e0*/  BRA `(.L_x_2232) ;  /* 0x0000043000007947 */ /* 0x000fea0003800000 */
.L_x_2231:
[----:B------:R-:W-:-:S13]  /*10f0*/  ISETP.NE.AND P4, PT, R3, -0x1, PT ;  /* 0xffffffff0300780c */ /* 0x000fda0003f85270 */
[----:B------:R-:W-:-:S05]  /*1100*/  @P4 IADD3 R7, R4, R3, RZ ;  /* 0x0000000304074210 */ /* 0x000fca0007ffe0ff */
[----:B------:R-:W-:-:S04]  /*1110*/  @P4 IMAD.WIDE.U32 R8, R7, c[0x0][0x198], RZ ;  /* 0x0000660007084a25 */ /* 0x000fc800078e00ff */
[----:B------:R-:W-:Y:S01]  /*1120*/  @P4 IMAD R7, R7, c[0x0][0x19c], R9 ;  /* 0x0000670007074a24 */ /* 0x000fe200078e0209 */
[----:B------:R-:W-:Y:S05]  /*1130*/  @P4 BRA `(.L_x_2233) ;  /* 0x000000a000004947 */ /* 0x000fea0003800000 */
[----:B------:R-:W-:Y:S01]  /*1140*/  SHF.R.S32.HI R7, RZ, 0x1f, R4 ;  /* 0x0000001fff077819 */ /* 0x000fe20000011404 */
[----:B------:R-:W-:Y:S01]  /*1150*/  IMAD.WIDE.U32 R8, R4, c[0x0][0x198], RZ ;  /* 0x0000660004087a25 */ /* 0x000fe200078e00ff */
[----:B-----5:R-:W-:-:S03]  /*1160*/  SHF.R.S32.HI R2, RZ, 0x1f, R0 ;  /* 0x0000001fff027819 */ /* 0x020fc60000011400 */
[----:B------:R-:W-:Y:S02]  /*1170*/  IMAD R7, R7, c[0x0][0x198], RZ ;  /* 0x0000660007077a24 */ /* 0x000fe400078e02ff */
[----:B------:R-:W-:Y:S02]  /*1180*/  IMAD R2, R2, c[0x0][0x180], RZ ;  /* 0x0000600002027a24 */ /* 0x000fe400078e02ff */
[----:B------:R-:W-:Y:S02]  /*1190*/  IMAD R7, R4, c[0x0][0x19c], R7 ;  /* 0x0000670004077a24 */ /* 0x000fe400078e0207 */
[----:B------:R-:W-:-:S03]  /*11a0*/  IMAD R2, R0, c[0x0][0x184], R2 ;  /* 0x0000610000027a24 */ /* 0x000fc600078e0202 */
[----:B------:R-:W-:-:S05]  /*11b0*/  IADD3 R9, R9, R7, RZ ;  /* 0x0000000709097210 */ /* 0x000fca0007ffe0ff */
[----:B------:R-:W-:-:S05]  /*11c0*/  IMAD.WIDE.U32 R8, R0, c[0x0][0x180], R8 ;  /* 0x0000600000087a25 */ /* 0x000fca00078e0008 */
[----:B------:R-:W-:Y:S02]  /*11d0*/  IADD3 R7, R9, R2, RZ ;  /* 0x0000000209077210 */ /* 0x000fe40007ffe0ff */
.L_x_2233:
[----:B------:R-:W-:Y:S02]  /*11e0*/  IABS R10, c[0x0][0x1c8] ;  /* 0x00007200000a7a13 */ /* 0x000fe40000000000 */
[----:B------:R-:W-:Y:S02]  /*11f0*/  LEA R23, R207, 0xffffff00, 0x8 ;  /* 0xffffff00cf177811 */ /* 0x000fe400078e40ff */
[----:B------:R-:W1:Y:S01]  /*1200*/  I2F.RP R12, R10 ;  /* 0x0000000a000c7306 */ /* 0x000e620000209400 */
[----:B------:R-:W-:Y:S02]  /*1210*/  @P4 IADD3 R3, R4, R3, RZ ;  /* 0x0000000304034210 */ /* 0x000fe40007ffe0ff */
[----:B------:R-:W-:-:S03]  /*1220*/  SHF.R.S32.HI R22, RZ, 0x1f, R23 ;  /* 0x0000001fff167819 */ /* 0x000fc60000011417 */
[----:B------:R-:W-:-:S04]  /*1230*/  @P4 IMAD.WIDE.U32 R28, R3, c[0x0][0x1a0], RZ ;  /* 0x00006800031c4a25 */ /* 0x000fc800078e00ff */
[----:B------:R-:W-:Y:S01]  /*1240*/  @P4 IMAD R3, R3, c[0x0][0x1a4], R29 ;  /* 0x0000690003034a24 */ /* 0x000fe200078e021d */
        /* <DEDUP_REMOVED lines=11> */
[----:B------:R-:W-:Y:S02]  /*1300*/  IMAD R2, R10, R2, R9 ;  /* 0x000000020a027224 */ /* 0x000fe400078e0209 */
[----:B------:R-:W-:-:S03]  /*1310*/  IMAD.MOV.U32 R9, RZ, RZ, R7 ;  /* 0x000000ffff097224 */ /* 0x000fc600078e0007 */
[----:B------:R-:W-:Y:S01]  /*1320*/  ISETP.GT.U32.AND P1, PT, R10, R2, PT ;  /* 0x000000020a00720c */ /* 0x000fe20003f24070 */
[----:B------:R-:W-:-:S12]  /*1330*/  IMAD.WIDE.U32 R8, R23, c[0x0][0x198], R8 ;  /* 0x0000660017087a25 */ /* 0x000fd800078e0008 */
[----:B------:R-:W-:Y:S01]  /*1340*/  @!P1 IMAD.IADD R2, R2, 0x1, -R10 ;  /* 0x0000000102029824 */ /* 0x000fe200078e0a0a */
[----:B------:R-:W-:Y:S02]  /*1350*/  @!P1 IADD3 R21, R21, 0x1, RZ ;  /* 0x0000000115159810 */ /* 0x000fe40007ffe0ff */
[----:B------:R-:W-:Y:S02]  /*1360*/  ISETP.NE.AND P1, PT, RZ, c[0x0][0x1c8], PT ;  /* 0x00007200ff007a0c */ /* 0x000fe40003f25270 */
[----:B------:R-:W-:Y:S02]  /*1370*/  ISETP.GE.U32.AND P3, PT, R2, R10, PT ;  /* 0x0000000a0200720c */ /* 0x000fe40003f66070 */
[----:B------:R-:W-:-:S04]  /*1380*/  LOP3.LUT R2, R6, c[0x0][0x1c8], RZ, 0x3c, !PT ;  /* 0x0000720006027a12 */ /* 0x000fc800078e3cff */
[----:B------:R-:W-:Y:S01]  /*1390*/  ISETP.GE.AND P2, PT, R2, RZ, PT ;  /* 0x000000ff0200720c */ /* 0x000fe20003f46270 */
[----:B------:R-:W-:-:S04]  /*13a0*/  IMAD R2, R22, c[0x0][0x198], RZ ;  /* 0x0000660016027a24 */ /* 0x000fc800078e02ff */
[----:B------:R-:W-:Y:S02]  /*13b0*/  IMAD R2, R23, c[0x0][0x19c], R2 ;  /* 0x0000670017027a24 */ /* 0x000fe400078e0202 */
[----:B------:R-:W-:Y:S02]  /*13c0*/  @P3 IADD3 R21, R21, 0x1, RZ ;  /* 0x0000000115153810 */ /* 0x000fe40007ffe0ff */
[----:B------:R-:W-:-:S04]  /*13d0*/  IMAD.IADD R9, R9, 0x1, R2 ;  /* 0x0000000109097824 */ /* 0x000fc800078e0202 */
[----:B------:R-:W-:Y:S02]  /*13e0*/  @!P2 IADD3 R21, -R21, RZ, RZ ;  /* 0x000000ff1515a210 */ /* 0x000fe40007ffe1ff */
[----:B------:R-:W-:-:S04]  /*13f0*/  @!P1 LOP3.LUT R21, RZ, c[0x0][0x1c8], RZ, 0x33, !PT ;  /* 0x00007200ff159a12 */ /* 0x000fc800078e33ff */
[----:B------:R-:W-:Y:S01]  /*1400*/  SHF.R.S32.HI R20, RZ, 0x1f, R21 ;  /* 0x0000001fff147819 */ /* 0x000fe20000011415 */
[----:B------:R-:W-:-:S04]  /*1410*/  IMAD.WIDE.U32 R8, R21, c[0x0][0x1b0], R8 ;  /* 0x00006c0015087a25 */ /* 0x000fc800078e0008 */
[----:B------:R-:W-:Y:S01]  /*1420*/  IMAD R2, R20, c[0x0][0x1b0], RZ ;  /* 0x00006c0014027a24 */ /* 0x000fe200078e02ff */
[----:B------:R-:W-:-:S03]  /*1430*/  MOV R12, R8 ;  /* 0x00000008000c7202 */ /* 0x000fc60000000f00 */
[----:B------:R-:W-:-:S04]  /*1440*/  IMAD R2, R21, c[0x0][0x1b4], R2 ;  /* 0x00006d0015027a24 */ /* 0x000fc800078e0202 */
[----:B------:R-:W-:Y:S01]  /*1450*/  IMAD.IADD R2, R9, 0x1, R2 ;  /* 0x0000000109027824 */ /* 0x000fe200078e0202 */
        /* <DEDUP_REMOVED lines=11> */
[----:B------:R-:W-:Y:S02]  /*1510*/  MOV R28, R8 ;  /* 0x00000008001c7202 */ /* 0x000fe40000000f00 */
.L_x_2232:
[----:B------:R-:W-:Y:S01]  /*1520*/  ISETP.NE.AND P1, PT, R244, -0x1, PT ;  /* 0xfffffffff400780c */ /* 0x000fe20003f25270 */
[----:B------:R-:W-:Y:S01]  /*1530*/  IMAD.IADD R241, R197, 0x1, -R199 ;  /* 0x00000001c5f17824 */ /* 0x000fe200078e0ac7 */
[----:B------:R-:W-:Y:S01]  /*1540*/  SHF.R.S32.HI R200, RZ, 0x1f, R167 ;  /* 0x0000001fffc87819 */ /* 0x000fe200000114a7 */
[----:B------:R-:W-:Y:S01]  /*1550*/  IMAD.MOV.U32 R193, RZ, RZ, c[0x0][0x198] ;  /* 0x00006600ffc17624 */ /* 0x000fe200078e00ff */
[----:B------:R-:W-:Y:S01]  /*1560*/  IADD3 R245, R207, -0x1, RZ ;  /* 0xffffffffcff57810 */ /* 0x000fe20007ffe0ff */
[----:B------:R-:W-:Y:S01]  /*1570*/  IMAD R20, R20, c[0x0][0x1b8], RZ ;  /* 0x00006e0014147a24 */ /* 0x000fe200078e02ff */
[----:B------:R-:W-:Y:S01]  /*1580*/  LEA.HI R176, R200, R167, RZ, 0x3 ;  /* 0x000000a7c8b07211 */ /* 0x000fe200078f18ff */
[----:B------:R-:W-:Y:S02]  /*1590*/  IMAD.MOV.U32 R166, RZ, RZ, 0x20 ;  /* 0x00000020ffa67424 */ /* 0x000fe400078e00ff */
[----:B------:R-:W-:Y:S01]  /*15a0*/  IMAD R20, R21, c[0x0][0x1bc], R20 ;  /* 0x00006f0015147a24 */ /* 0x000fe200078e0214 */
[----:B------:R-:W-:Y:S01]  /*15b0*/  SHF.R.S32.HI R14, RZ, 0x3, R176 ;  /* 0x00000003ff0e7819 */ /* 0x000fe200000114b0 */
[----:B------:R-:W-:Y:S01]  /*15c0*/  IMAD.SHL.U32 R206, R167, 0x2, RZ ;  /* 0x00000002a7ce7824 */ /* 0x000fe200078e00ff */
[----:B------:R-:W-:Y:S01]  /*15d0*/  LOP3.LUT R176, R176, 0xfffffff8, RZ, 0xc0, !PT ;  /* 0xfffffff8b0b07812 */ /* 0x000fe200078ec0ff */
[----:B------:R-:W-:Y:S01]  /*15e0*/  @P1 IMAD.WIDE.U32 R10, R244, c[0x0][0x190], RZ ;  /* 0x00006400f40a1a25 */ /* 0x000fe200078e00ff */
[----:B-----5:R-:W-:-:S02]  /*15f0*/  @!P1 SHF.R.S32.HI R0, RZ, 0x1f, R5 ;  /* 0x0000001fff009819 */ /* 0x020fc40000011405 */
[C---:B------:R-:W-:Y:S01]  /*1600*/  IADD3 R17, R14.reuse, 0x20, RZ ;  /* 0x000000200e117810 */ /* 0x040fe20007ffe0ff */
[----:B------:R-:W-:Y:S01]  /*1610*/  @!P1 IMAD.WIDE.U32 R8, R5, c[0x0][0x178], RZ ;  /* 0x00005e0005089a25 */ /* 0x000fe200078e00ff */
[----:B------:R-:W-:Y:S02]  /*1620*/  IADD3 R18, R14, 0x10, RZ ;  /* 0x000000100e127810 */ /* 0x000fe40007ffe0ff */
[-C--:B------:R-:W-:Y:S01]  /*1630*/  ISETP.GE.AND P3, PT, R17, R241.reuse, PT ;  /* 0x000000f11100720c */ /* 0x080fe20003f66270 */
[----:B------:R-:W-:Y:S01]  /*1640*/  @!P1 IMAD R0, R0, c[0x0][0x178], RZ ;  /* 0x00005e0000009a24 */ /* 0x000fe200078e02ff */
[----:B------:R-:W-:Y:S01]  /*1650*/  SHF.R.S32.HI R15, RZ, 0x1f, R14 ;  /* 0x0000001fff0f7819 */ /* 0x000fe2000001140e */
[----:B------:R-:W-:Y:S01]  /*1660*/  IMAD.IADD R176, R167, 0x1, -R176 ;  /* 0x00000001a7b07824 */ /* 0x000fe200078e0ab0 */
[C---:B------:R-:W-:Y:S01]  /*1670*/  IADD3 R16, R14.reuse, 0x30, RZ ;  /* 0x000000300e107810 */ /* 0x040fe20007ffe0ff */
[----:B------:R-:W-:Y:S01]  /*1680*/  @!P1 IMAD R0, R5, c[0x0][0x17c], R0 ;  /* 0x00005f0005009a24 */ /* 0x000fe200078e0200 */
[-C--:B------:R-:W-:Y:S01]  /*1690*/  ISETP.GE.AND P2, PT, R14, R241.reuse, PT ;  /* 0x000000f10e00720c */ /* 0x080fe20003f46270 */
[----:B------:R-:W-:Y:S01]  /*16a0*/  @P1 IMAD R4, R244, c[0x0][0x194], R11 ;  /* 0x00006500f4041a24 */ /* 0x000fe200078e020b */
[----:B------:R-:W-:Y:S01]  /*16b0*/  LOP3.LUT R206, R206, 0x6, RZ, 0xc0, !PT ;  /* 0x00000006cece7812 */ /* 0x000fe200078ec0ff */
[----:B------:R-:W-:Y:S01]  /*16c0*/  @!P1 IMAD.IADD R4, R9, 0x1, R0 ;  /* 0x0000000109049824 */ /* 0x000fe200078e0200 */
[----:B------:R-:W-:Y:S01]  /*16d0*/  SHF.R.S32.HI R0, RZ, 0x1f, R6 ;  /* 0x0000001fff007819 */ /* 0x000fe20000011406 */
[----:B------:R-:W-:Y:S01]  /*16e0*/  @!P1 IMAD.MOV.U32 R10, RZ, RZ, R8 ;  /* 0x000000ffff0a9224 */ /* 0x000fe200078e0008 */
[----:B------:R-:W-:Y:S01]  /*16f0*/  ISETP.GE.AND P1, PT, R18, R241, PT ;  /* 0x000000f11200720c */ /* 0x000fe20003f26270 */
[----:B------:R-:W-:Y:S01]  /*1700*/  IMAD.SHL.U32 R7, R14, 0x40, RZ ;  /* 0x000000400e077824 */ /* 0x000fe200078e00ff */
[----:B------:R-:W-:Y:S01]  /*1710*/  LEA.HI R8, R200, R167, RZ, 0x6 ;  /* 0x000000a7c8087211 */ /* 0x000fe200078f30ff */
[----:B------:R-:W-:-:S02]  /*1720*/  IMAD.SHL.U32 R9, R176, 0x8, RZ ;  /* 0x00000008b0097824 */ /* 0x000fc400078e00ff */
[----:B------:R-:W-:Y:S01]  /*1730*/  IMAD.WIDE R34, R34, 0x40, R14 ;  /* 0x0000004022227825 */ /* 0x000fe200078e020e */
[----:B------:R-:W-:Y:S02]  /*1740*/  LOP3.LUT R7, R7, 0x1c0, RZ, 0xc0, !PT ;  /* 0x000001c007077812 */ /* 0x000fe400078ec0ff */
[C---:B------:R-:W-:Y:S01]  /*1750*/  IADD3 R10, P5, R9.reuse, R10, RZ ;  /* 0x0000000a090a7210 */ /* 0x040fe20007fbe0ff */
[----:B------:R-:W-:Y:S01]  /*1760*/  IMAD R0, R0, c[0x0][0x1a8], RZ ;  /* 0x00006a0000007a24 */ /* 0x000fe200078e02ff */
[--C-:B------:R-:W-:Y:S01]  /*1770*/  SHF.R.S32.HI R5, RZ, 0x1f, R9.reuse ;  /* 0x0000001fff057819 */ /* 0x100fe20000011409 */
[----:B------:R-:W-:Y:S01]  /*1780*/  IMAD.SHL.U32 R8, R8, 0x8, RZ ;  /* 0x0000000808087824 */ /* 0x000fe200078e00ff */
[C---:B------:R-:W-:Y:S01]  /*1790*/  IADD3 R28, P4, R9.reuse, R28, RZ ;  /* 0x0000001c091c7210 */ /* 0x040fe20007f9e0ff */
[----:B------:R-:W-:Y:S01]  /*17a0*/  IMAD R0, R6, c[0x0][0x1ac], R0 ;  /* 0x00006b0006007a24 */ /* 0x000fe200078e0200 */
[----:B------:R-:W-:Y:S01]  /*17b0*/  IADD3 R12, P6, R9, R12, RZ ;  /* 0x0000000c090c7210 */ /* 0x000fe20007fde0ff */
[----:B------:R-:W-:Y:S01]  /*17c0*/  IMAD R164, R15, c[0x0][0x198], RZ ;  /* 0x000066000fa47a24 */ /* 0x000fe200078e02ff */
[----:B------:R-:W-:Y:S01]  /*17d0*/  LOP3.LUT R9, R7, 0x38, R9, 0xf8, !PT ;  /* 0x0000003807097812 */ /* 0x000fe200078ef809 */
[C---:B------:R-:W-:Y:S01]  /*17e0*/  IMAD.X R29, R5.reuse, 0x1, R3, P4 ;  /* 0x00000001051d7824 */ /* 0x040fe200020e0603 */
[C---:B------:R-:W-:Y:S01]  /*17f0*/  IADD3.X R11, R5.reuse, R4, RZ, P5, !PT ;  /* 0x00000004050b7210 */ /* 0x040fe20002ffe4ff */
[----:B------:R-:W-:Y:S01]  /*1800*/  IMAD.X R13, R5, 0x1, R2, P6 ;  /* 0x00000001050d7824 */ /* 0x000fe200030e0602 */
[----:B------:R-:W-:Y:S01]  /*1810*/  SHF.R.U32.HI R7, RZ, 0x3, R7 ;  /* 0x00000003ff077819 */ /* 0x000fe20000011607 */
[----:B------:R-:W-:Y:S01]  /*1820*/  @!P2 IMAD R2, R35, c[0x0][0x190], RZ ;  /* 0x000064002302aa24 */ /* 0x000fe200078e02ff */
[----:B------:R-:W-:Y:S01]  /*1830*/  ISETP.GE.AND P5, PT, R16, R241, PT ;  /* 0x000000f11000720c */ /* 0x000fe20003fa6270 */
[----:B------:R-:W-:Y:S01]  /*1840*/  IMAD.WIDE.U32 R10, R6, c[0x0][0x1a8], R10 ;  /* 0x00006a00060a7a25 */ /* 0x000fe200078e000a */
[----:B------:R-:W-:-:S02]  /*1850*/  LOP3.LUT R7, R9, R7, RZ, 0x3c, !PT ;  /* 0x0000000709077212 */ /* 0x000fc400078e3cff */
[C---:B------:R-:W-:Y:S01]  /*1860*/  @!P3 IADD3 R24, P6, R34.reuse, 0x20, RZ ;  /* 0x000000202218b810 */ /* 0x040fe20007fde0ff */
[C---:B------:R-:W-:Y:S01]  /*1870*/  @!P2 IMAD R2, R34.reuse, c[0x0][0x194], R2 ;  /* 0x000065002202aa24 */ /* 0x040fe200078e0202 */
[----:B------:R-:W-:Y:S01]  /*1880*/  @!P1 IADD3 R26, P4, R34, 0x10, RZ ;  /* 0x00000010221a9810 */ /* 0x000fe20007f9e0ff */
[----:B------:R-:W-:Y:S01]  /*1890*/  @!P1 IMAD.MOV.U32 R32, RZ, RZ, R10 ;  /* 0x000000ffff209224 */ /* 0x000fe200078e000a */
[----:B------:R-:W-:Y:S01]  /*18a0*/  LOP3.LUT R246, R7, 0xfffffe00, R8, 0xf8, !PT ;  /* 0xfffffe0007f67812 */ /* 0x000fe200078ef808 */
[----:B------:R-:W-:Y:S01]  /*18b0*/  IMAD.IADD R7, R11, 0x1, R0 ;  /* 0x000000010b077824 */ /* 0x000fe200078e0200 */
[----:B------:R-:W-:Y:S01]  /*18c0*/  @!P2 MOV R6, R10 ;  /* 0x0000000a0006a202 */ /* 0x000fe20000000f00 */
[--C-:B------:R-:W-:Y:S01]  /*18d0*/  @!P3 IMAD.X R5, RZ, RZ, R35.reuse, P6 ;  /* 0x000000ffff05b224 */ /* 0x100fe200030e0623 */
[----:B------:R-:W-:Y:S01]  /*18e0*/  IADD3 R23, P6, R14, R23, RZ ;  /* 0x000000170e177210 */ /* 0x000fe20007fde0ff */
[----:B------:R-:W-:Y:S01]  /*18f0*/  @!P1 IMAD.X R3, RZ, RZ, R35, P4 ;  /* 0x000000ffff039224 */ /* 0x000fe200020e0623 */
[----:B------:R-:W-:Y:S01]  /*1900*/  @!P5 IADD3 R8, P4, R34, 0x30, RZ ;  /* 0x000000302208d810 */ /* 0x000fe20007f9e0ff */
[--C-:B------:R-:W-:Y:S01]  /*1910*/  @!P1 IMAD.MOV.U32 R33, RZ, RZ, R7.reuse ;  /* 0x000000ffff219224 */ /* 0x100fe200078e0007 */
[----:B------:R-:W-:Y:S01]  /*1920*/  SHF.L.U32 R246, R246, 0x1, RZ ;  /* 0x00000001f6f67819 */ /* 0x000fe200000006ff */
[----:B------:R-:W-:-:S02]  /*1930*/  @!P3 IMAD.MOV.U32 R11, RZ, RZ, R7 ;  /* 0x000000ffff0bb224 */ /* 0x000fc400078e0007 */
[--C-:B------:R-:W-:Y:S02]  /*1940*/  @!P5 IMAD.MOV.U32 R31, RZ, RZ, R7.reuse ;  /* 0x000000ffff1fd224 */ /* 0x100fe400078e0007 */
[----:B------:R-:W-:Y:S02]  /*1950*/  @!P3 IMAD R5, R5, c[0x0][0x190], RZ ;  /* 0x000064000505ba24 */ /* 0x000fe400078e02ff */
[----:B------:R-:W-:Y:S02]  /*1960*/  @!P1 IMAD R3, R3, c[0x0][0x190], RZ ;  /* 0x0000640003039a24 */ /* 0x000fe400078e02ff */
[----:B------:R-:W-:-:S04]  /*1970*/  @!P2 IMAD.WIDE.U32 R6, R34, c[0x0][0x190], R6 ;  /* 0x000064002206aa25 */ /* 0x000fc800078e0006 */
[----:B------:R-:W-:Y:S01]  /*1980*/  @!P3 IMAD R5, R24, c[0x0][0x194], R5 ;  /* 0x000065001805ba24 */ /* 0x000fe200078e0205 */
[----:B------:R-:W-:Y:S01]  /*1990*/  @!P2 IADD3 R2, R7, R2, RZ ;  /* 0x000000020702a210 */ /* 0x000fe20007ffe0ff */
[--C-:B------:R-:W-:Y:S02]  /*19a0*/  @!P5 IMAD.MOV.U32 R30, RZ, RZ, R10.reuse ;  /* 0x000000ffff1ed224 */ /* 0x100fe400078e000a */
[----:B------:R-:W-:Y:S02]  /*19b0*/  @!P5 IMAD.X R0, RZ, RZ, R35, P4 ;  /* 0x000000ffff00d224 */ /* 0x000fe400020e0623 */
[----:B------:R-:W-:Y:S02]  /*19c0*/  @!P1 IMAD R3, R26, c[0x0][0x194], R3 ;  /* 0x000065001a039a24 */ /* 0x000fe400078e0203 */
[----:B------:R-:W-:Y:S01]  /*19d0*/  @!P3 IMAD.WIDE.U32 R24, R24, c[0x0][0x190], R10 ;  /* 0x000064001818ba25 */ /* 0x000fe200078e000a */
[----:B------:R-:W-:-:S03]  /*19e0*/  @!P2 LEA R10, P4, R6, c[0x0][0x160], 0x1 ;  /* 0x00005800060aaa11 */ /* 0x000fc600078808ff */
[----:B------:R-:W-:Y:S01]  /*19f0*/  @!P1 IMAD.WIDE.U32 R26, R26, c[0x0][0x190], R32 ;  /* 0x000064001a1a9a25 */ /* 0x000fe200078e0020 */
[----:B------:R-:W-:Y:S02]  /*1a00*/  @!P2 LEA.HI.X R11, R6, c[0x0][0x164], R2, 0x1, P4 ;  /* 0x00005900060baa11 */ /* 0x000fe400020f0c02 */
[----:B------:R-:W-:Y:S01]  /*1a10*/  @!P3 LEA R4, P4, R24, c[0x0][0x160], 0x1 ;  /* 0x000058001804ba11 */ /* 0x000fe200078808ff */
[----:B------:R-:W-:Y:S01]  /*1a20*/  IMAD.X R22, R15, 0x1, R22, P6 ;  /* 0x000000010f167824 */ /* 0x000fe200030e0616 */
[C---:B------:R-:W-:Y:S01]  /*1a30*/  @!P1 LEA R6, P6, R26.reuse, c[0x0][0x160], 0x1 ;  /* 0x000058001a069a11 */ /* 0x040fe200078c08ff */
[----:B------:R-:W-:Y:S01]  /*1a40*/  @!P1 IMAD.IADD R3, R27, 0x1, R3 ;  /* 0x000000011b039824 */ /* 0x000fe200078e0203 */
[----:B------:R-:W-:Y:S01]  /*1a50*/  @!PT LDS RZ, [RZ] ;  /* 0x00000000fffff984 */ /* 0x000fe20000000800 */
[----:B------:R-:W-:Y:S01]  /*1a60*/  @!PT LDS RZ, [RZ] ;  /* 0x00000000fffff984 */ /* 0x000fe20000000800 */
[----:B------:R-:W-:Y:S01]  /*1a70*/  @!PT LDS RZ, [RZ] ;  /* 0x00000000fffff984 */ /* 0x000fe20000000800 */
[----:B------:R1:W-:Y:S01]  /*1a80*/  @!P2 LDGSTS.E.BYPASS.LTC128B.128 [R246], [R10.64] ;  /* 0x000000000af6afae */ /* 0x0003e2000b901d4c */
[----:B------:R-:W-:Y:S02]  /*1a90*/  IMAD.SHL.U32 R2, R245, 0x100, RZ ;  /* 0x00000100f5027824 */ /* 0x000fe400078e00ff */
[----:B------:R-:W-:Y:S01]  /*1aa0*/  @!P3 IMAD.IADD R5, R25, 0x1, R5 ;  /* 0x000000011905b824 */ /* 0x000fe200078e0205 */
[----:B------:R-:W-:Y:S01]  /*1ab0*/  @!P1 LEA.HI.X R7, R26, c[0x0][0x164], R3, 0x1, P6 ;  /* 0x000059001a079a11 */ /* 0x000fe200030f0c03 */
[----:B------:R-:W-:-:S02]  /*1ac0*/  IMAD.IADD R3, R196, 0x1, -R2 ;  /* 0x00000001c4037824 */ /* 0x000fc400078e0a02 */
[----:B------:R-:W-:Y:S01]  /*1ad0*/  @!P5 IMAD R0, R0, c[0x0][0x190], RZ ;  /* 0x000064000000da24 */ /* 0x000fe200078e02ff */
[----:B------:R-:W-:Y:S01]  /*1ae0*/  @!P3 LEA.HI.X R5, R24, c[0x0][0x164], R5, 0x1, P4 ;  /* 0x000059001805ba11 */ /* 0x000fe200020f0c05 */
[----:B------:R-:W-:Y:S01]  /*1af0*/  IMAD.WIDE.U32 R24, R14, c[0x0][0x198], R12 ;  /* 0x000066000e187a25 */ /* 0x000fe200078e000c */
[-C--:B------:R-:W-:Y:S01]  /*1b00*/  ISETP.GE.AND P4, PT, R18, R3.reuse, PT ;  /* 0x000000031200720c */ /* 0x080fe20003f86270 */
[----:B------:R2:W-:Y:S01]  /*1b10*/  @!P1 LDGSTS.E.BYPASS.LTC128B.128 [R246+0x800], [R6.64] ;  /* 0x0080000006f69fae */ /* 0x0005e2000b901d4c */
[-C--:B------:R-:W-:Y:S01]  /*1b20*/  ISETP.GE.AND P2, PT, R17, R3.reuse, PT ;  /* 0x000000031100720c */ /* 0x080fe20003f46270 */
[C---:B------:R-:W-:Y:S02]  /*1b30*/  @!P5 IMAD R0, R8.reuse, c[0x0][0x194], R0 ;  /* 0x000065000800da24 */ /* 0x040fe400078e0200 */
[----:B------:R-:W-:Y:S01]  /*1b40*/  @!P5 IMAD.WIDE.U32 R8, R8, c[0x0][0x190], R30 ;  /* 0x000064000808da25 */ /* 0x000fe200078e001e */
[----:B------:R3:W-:Y:S01]  /*1b50*/  @!P3 LDGSTS.E.BYPASS.LTC128B.128 [R246+0x1000], [R4.64] ;  /* 0x0100000004f6bfae */ /* 0x0007e2000b901d4c */
[----:B------:R-:W-:-:S02]  /*1b60*/  ISETP.GE.AND P3, PT, R14, R3, PT ;  /* 0x000000030e00720c */ /* 0x000fc40003f66270 */
[----:B------:R-:W-:Y:S01]  /*1b70*/  @!P5 IMAD.IADD R0, R9, 0x1, R0 ;  /* 0x000000010900d824 */ /* 0x000fe200078e0200 */
[----:B------:R-:W-:Y:S01]  /*1b80*/  @!P5 LEA R12, P6, R8, c[0x0][0x160], 0x1 ;  /* 0x00005800080cda11 */ /* 0x000fe200078c08ff */
[----:B------:R-:W-:Y:S02]  /*1b90*/  IMAD R164, R14, c[0x0][0x19c], R164 ;  /* 0x000067000ea47a24 */ /* 0x000fe400078e02a4 */
[----:B------:R-:W-:Y:S01]  /*1ba0*/  IMAD.MOV.U32 R165, RZ, RZ, R24 ;  /* 0x000000ffffa57224 */ /* 0x000fe200078e0018 */
[----:B------:R-:W-:Y:S01]  /*1bb0*/  @!P5 LEA.HI.X R13, R8, c[0x0][0x164], R0, 0x1, P6 ;  /* 0x00005900080dda11 */ /* 0x000fe200030f0c00 */
[----:B------:R-:W-:Y:S02]  /*1bc0*/  IMAD.IADD R164, R25, 0x1, R164 ;  /* 0x0000000119a47824 */ /* 0x000fe400078e02a4 */
[----:B------:R-:W-:Y:S01]  /*1bd0*/  IMAD.MOV.U32 R15, RZ, RZ, c[0x0][0x19c] ;  /* 0x00006700ff0f7624 */ /* 0x000fe200078e00ff */
[----:B------:R-:W-:Y:S01]  /*1be0*/  @!P4 LEA R0, P1, R193, R165, 0x4 ;  /* 0x000000a5c100c211 */ /* 0x000fe200078220ff */
[----:B------:R4:W-:Y:S01]  /*1bf0*/  @!P5 LDGSTS.E.BYPASS.LTC128B.128 [R246+0x1800], [R12.64] ;  /* 0x018000000cf6dfae */ /* 0x0009e2000b901d4c */
[----:B------:R-:W-:Y:S01]  /*1c00*/  @!P3 LEA R24, P5, R165, c[0x0][0x168], 0x1 ;  /* 0x00005a00a518ba11 */ /* 0x000fe200078a08ff */
[----:B------:R-:W-:Y:S01]  /*1c10*/  IMAD.WIDE.U32 R28, R21, c[0x0][0x1b8], R28 ;  /* 0x00006e00151c7a25 */ /* 0x000fe200078e001c */
[----:B------:R-:W-:-:S02]  /*1c20*/  @!P4 LEA R8, P6, R0, c[0x0][0x168], 0x1 ;  /* 0x00005a000008ca11 */ /* 0x000fc400078c08ff */
[----:B------:R-:W-:Y:S01]  /*1c30*/  @!P3 LEA.HI.X R25, R165, c[0x0][0x16c], R164, 0x1, P5 ;  /* 0x00005b00a519ba11 */ /* 0x000fe200028f0ca4 */
[----:B------:R-:W-:Y:S02]  /*1c40*/  IMAD.IADD R29, R29, 0x1, R20 ;  /* 0x000000011d1d7824 */ /* 0x000fe400078e0214 */
[----:B------:R-:W-:Y:S02]  /*1c50*/  IMAD R22, R22, c[0x0][0x1a0], RZ ;  /* 0x0000680016167a24 */ /* 0x000fe400078e02ff */
[C---:B--2---:R-:W-:Y:S01]  /*1c60*/  IMAD.WIDE.U32 R6, R193.reuse, 0x20, RZ ;  /* 0x00000020c1067825 */ /* 0x044fe200078e00ff */
[----:B------:R2:W-:Y:S01]  /*1c70*/  @!P3 LDGSTS.E.BYPASS.LTC128B.128 [R246+0x2000], [R24.64] ;  /* 0x0200000018f6bfae */ /* 0x0005e2000b901d4c */
[----:B---3--:R-:W-:Y:S02]  /*1c80*/  @!P4 LEA.HI.X R5, R193, R164, R15, 0x4, P1 ;  /* 0x000000a4c105c211 */ /* 0x008fe400008f240f */
[----:B------:R-:W-:Y:S01]  /*1c90*/  IMAD.SHL.U32 R4, R15, 0x20, RZ ;  /* 0x000000200f047824 */ /* 0x000fe200078e00ff */
[----:B------:R-:W-:Y:S01]  /*1ca0*/  @!P2 IADD3 R6, P1, R165, R6, RZ ;  /* 0x00000006a506a210 */ /* 0x000fe20007f3e0ff */
[C---:B------:R-:W-:Y:S01]  /*1cb0*/  IMAD R22, R23.reuse, c[0x0][0x1a4], R22 ;  /* 0x0000690017167a24 */ /* 0x040fe200078e0216 */
[----:B------:R-:W-:Y:S01]  /*1cc0*/  @!P4 LEA.HI.X R9, R0, c[0x0][0x16c], R5, 0x1, P6 ;  /* 0x00005b000009ca11 */ /* 0x000fe200030f0c05 */
[----:B------:R-:W-:Y:S01]  /*1cd0*/  IMAD.WIDE.U32 R28, R23, c[0x0][0x1a0], R28 ;  /* 0x00006800171c7a25 */ /* 0x000fe200078e001c */
[----:B------:R-:W-:-:S02]  /*1ce0*/  ISETP.GE.AND P6, PT, R16, R3, PT ;  /* 0x000000031000720c */ /* 0x000fc40003fc6270 */
[----:B------:R-:W-:Y:S01]  /*1cf0*/  @!P2 IADD3.X R4, R164, R7, R4, P1, !PT ;  /* 0x00000007a404a210 */ /* 0x000fe20000ffe404 */
[----:B------:R3:W-:Y:S01]  /*1d00*/  @!P4 LDGSTS.E.BYPASS.LTC128B.128 [R246+0x2800], [R8.64] ;  /* 0x0280000008f6cfae */ /* 0x0007e2000b901d4c */
[----:B-1----:R-:W-:Y:S01]  /*1d10*/  @!P2 LEA R10, P1, R6, c[0x0][0x168], 0x1 ;  /* 0x00005a00060aaa11 */ /* 0x002fe200078208ff */
[----:B------:R-:W-:Y:S01]  /*1d20*/  IMAD.IADD R22, R29, 0x1, R22 ;  /* 0x000000011d167824 */ /* 0x000fe200078e0216 */
[C---:B----4-:R-:W-:Y:S02]  /*1d30*/  IADD3 R12, R14.reuse, 0x50, RZ ;  /* 0x000000500e0c7810 */ /* 0x050fe40007ffe0ff */
[----:B------:R-:W-:Y:S02]  /*1d40*/  IADD3 R13, R14, 0x40, RZ ;  /* 0x000000400e0d7810 */ /* 0x000fe40007ffe0ff */
[----:B------:R-:W-:-:S03]  /*1d50*/  @!P2 LEA.HI.X R11, R6, c[0x0][0x16c], R4, 0x1, P1 ;  /* 0x00005b00060baa11 */ /* 0x000fc600008f0c04 */
[----:B------:R-:W-:Y:S01]  /*1d60*/  @!P6 MOV R5, R164 ;  /* 0x000000a40005e202 */ /* 0x000fe20000000f00 */
[----:B------:R-:W-:Y:S01]  /*1d70*/  @!P6 IMAD.MOV.U32 R4, RZ, RZ, R165 ;  /* 0x000000ffff04e224 */ /* 0x000fe200078e00a5 */
[-C--:B------:R-:W-:Y:S01]  /*1d80*/  ISETP.GE.AND P3, PT, R12, R3.reuse, PT ;  /* 0x000000030c00720c */ /* 0x080fe20003f66270 */
[----:B------:R-:W-:Y:S01]  /*1d90*/  @!P6 IMAD R0, R15, 0x30, RZ ;  /* 0x000000300f00e824 */ /* 0x000fe200078e02ff */
[----:B------:R-:W-:Y:S01]  /*1da0*/  ISETP.GE.AND P5, PT, R13, R3, PT ;  /* 0x000000030d00720c */ /* 0x000fe20003fa6270 */
[----:B------:R-:W-:Y:S01]  /*1db0*/  @!P6 IMAD.WIDE.U32 R4, R193, 0x30, R4 ;  /* 0x00000030c104e825 */ /* 0x000fe200078e0004 */
[----:B------:R1:W-:Y:S03]  /*1dc0*/  @!P2 LDGSTS.E.BYPASS.LTC128B.128 [R246+0x3000], [R10.64] ;  /* 0x030000000af6afae */ /* 0x0003e6000b901d4c */
[----:B------:R-:W-:Y:S01]  /*1dd0*/  @!P6 IMAD.IADD R0, R5, 0x1, R0 ;  /* 0x000000010500e824 */ /* 0x000fe200078e0200 */
[----:B--2---:R-:W-:-:S04]  /*1de0*/  @!P6 LEA R24, P1, R4, c[0x0][0x168], 0x1 ;  /* 0x00005a000418ea11 */ /* 0x004fc800078208ff */
[----:B------:R-:W-:Y:S01]  /*1df0*/  @!P6 LEA.HI.X R25, R4, c[0x0][0x16c], R0, 0x1, P1 ;  /* 0x00005b000419ea11 */ /* 0x000fe200008f0c00 */
[----:B------:R-:W-:Y:S02]  /*1e00*/  @!P3 IMAD.MOV.U32 R6, RZ, RZ, R165 ;  /* 0x000000ffff06b224 */ /* 0x000fe400078e00a5 */
[----:B------:R-:W-:Y:S01]  /*1e10*/  @!P3 IMAD.MOV.U32 R7, RZ, RZ, R164 ;  /* 0x000000ffff07b224 */ /* 0x000fe200078e00a4 */
[----:B------:R-:W-:Y:S01]  /*1e20*/  @!P5 LEA R4, P1, R193, R165, 0x6 ;  /* 0x000000a5c104d211 */ /* 0x000fe200078230ff */
[----:B------:R-:W-:Y:S01]  /*1e30*/  @!P3 IMAD R5, R15, 0x50, RZ ;  /* 0x000000500f05b824 */ /* 0x000fe200078e02ff */
[----:B------:R2:W-:Y:S01]  /*1e40*/  @!P6 LDGSTS.E.BYPASS.LTC128B.128 [R246+0x3800], [R24.64] ;  /* 0x0380000018f6efae */ /* 0x0005e2000b901d4c */
[C---:B---3--:R-:W-:Y:S01]  /*1e50*/  @!P3 IMAD.WIDE.U32 R8, R193.reuse, 0x50, R6 ;  /* 0x00000050c108b825 */ /* 0x048fe200078e0006 */
[----:B------:R-:W-:Y:S02]  /*1e60*/  @!P5 LEA.HI.X R0, R193, R164, R15, 0x6, P1 ;  /* 0x000000a4c100d211 */ /* 0x000fe400008f340f */
[----:B------:R-:W-:Y:S01]  /*1e70*/  @!P5 LEA R6, P2, R4, c[0x0][0x168], 0x1 ;  /* 0x00005a000406da11 */ /* 0x000fe200078408ff */
[----:B------:R-:W-:Y:S01]  /*1e80*/  @!P3 IMAD.IADD R5, R9, 0x1, R5 ;  /* 0x000000010905b824 */ /* 0x000fe200078e0205 */
[----:B------:R-:W-:-:S02]  /*1e90*/  @!P3 LEA R26, P1, R8, c[0x0][0x168], 0x1 ;  /* 0x00005a00081aba11 */ /* 0x000fc400078208ff */
[----:B------:R-:W-:Y:S02]  /*1ea0*/  @!P5 LEA.HI.X R7, R4, c[0x0][0x16c], R0, 0x1, P2 ;  /* 0x00005b000407da11 */ /* 0x000fe400010f0c00 */
[----:B------:R-:W-:Y:S02]  /*1eb0*/  @!P3 LEA.HI.X R27, R8, c[0x0][0x16c], R5, 0x1, P1 ;  /* 0x00005b00081bba11 */ /* 0x000fe400008f0c05 */
[C---:B------:R-:W-:Y:S01]  /*1ec0*/  IADD3 R9, R14.reuse, 0x80, RZ ;  /* 0x000000800e097810 */ /* 0x040fe20007ffe0ff */
[----:B------:R3:W-:Y:S01]  /*1ed0*/  @!P5 LDGSTS.E.BYPASS.LTC128B.128 [R246+0x4000], [R6.64] ;  /* 0x0400000006f6dfae */ /* 0x0007e2000b901d4c */
[C---:B-1----:R-:W-:Y:S02]  /*1ee0*/  IADD3 R11, R14.reuse, 0x60, RZ ;  /* 0x000000600e0b7810 */ /* 0x042fe40007ffe0ff */
[----:B------:R-:W-:Y:S01]  /*1ef0*/  IADD3 R10, R14, 0x70, RZ ;  /* 0x000000700e0a7810 */ /* 0x000fe20007ffe0ff */
[----:B------:R1:W-:Y:S01]  /*1f00*/  @!P3 LDGSTS.E.BYPASS.LTC128B.128 [R246+0x4800], [R26.64] ;  /* 0x048000001af6bfae */ /* 0x0003e2000b901d4c */
[----:B------:R-:W-:-:S02]  /*1f10*/  ISETP.GE.AND P4, PT, R11, R3, PT ;  /* 0x000000030b00720c */ /* 0x000fc40003f86270 */
[-C--:B------:R-:W-:Y:S02]  /*1f20*/  ISETP.GE.AND P2, PT, R10, R3.reuse, PT ;  /* 0x000000030a00720c */ /* 0x080fe40003f46270 */
[----:B------:R-:W-:Y:S02]  /*1f30*/  IADD3 R8, R14, 0x90, RZ ;  /* 0x000000900e087810 */ /* 0x000fe40007ffe0ff */
[-C--:B------:R-:W-:Y:S02]  /*1f40*/  ISETP.GE.AND P6, PT, R9, R3.reuse, PT ;  /* 0x000000030900720c */ /* 0x080fe40003fc6270 */
[----:B------:R-:W-:-:S05]  /*1f50*/  ISETP.GE.AND P5, PT, R8, R3, PT ;  /* 0x000000030800720c */ /* 0x000fca0003fa6270 */
[C---:B------:R-:W-:Y:S02]  /*1f60*/  @!P4 IMAD R4, R15.reuse, 0x60, RZ ;  /* 0x000000600f04c824 */ /* 0x040fe400078e02ff */
[----:B------:R-:W-:Y:S01]  /*1f70*/  @!P2 IMAD R0, R15, 0x70, RZ ;  /* 0x000000700f00a824 */ /* 0x000fe200078e02ff */
[----:B---3--:R-:W-:Y:S01]  /*1f80*/  @!P4 MOV R7, R164 ;  /* 0x000000a40007c202 */ /* 0x008fe20000000f00 */
[----:B------:R-:W-:-:S04]  /*1f90*/  @!P4 IMAD.MOV.U32 R6, RZ, RZ, R165 ;  /* 0x000000ffff06c224 */ /* 0x000fc800078e00a5 */
[----:B--2---:R-:W-:-:S04]  /*1fa0*/  @!P4 IMAD.WIDE.U32 R24, R193, 0x60, R6 ;  /* 0x00000060c118c825 */ /* 0x004fc800078e0006 */
[----:B------:R-:W-:Y:S01]  /*1fb0*/  @!P2 IMAD.MOV.U32 R6, RZ, RZ, R165 ;  /* 0x000000ffff06a224 */ /* 0x000fe200078e00a5 */
[----:B------:R-:W-:Y:S01]  /*1fc0*/  @!P4 LEA R30, P1, R24, c[0x0][0x168], 0x1 ;  /* 0x00005a00181eca11 */ /* 0x000fe200078208ff */
[----:B------:R-:W-:Y:S02]  /*1fd0*/  @!P2 IMAD.MOV.U32 R7, RZ, RZ, R164 ;  /* 0x000000ffff07a224 */ /* 0x000fe400078e00a4 */
[----:B------:R-:W-:Y:S01]  /*1fe0*/  @!P4 IMAD.IADD R4, R25, 0x1, R4 ;  /* 0x000000011904c824 */ /* 0x000fe200078e0204 */
[----:B------:R-:W-:Y:S01]  /*1ff0*/  @!P5 MOV R25, R164 ;  /* 0x000000a40019d202 */ /* 0x000fe20000000f00 */
[----:B------:R-:W-:-:S03]  /*2000*/  @!P2 IMAD.WIDE.U32 R6, R193, 0x70, R6 ;  /* 0x00000070c106a825 */ /* 0x000fc600078e0006 */
[----:B------:R-:W-:Y:S01]  /*2010*/  @!P4 LEA.HI.X R31, R24, c[0x0][0x16c], R4, 0x1, P1 ;  /* 0x00005b00181fca11 */ /* 0x000fe200008f0c04 */
[----:B------:R-:W-:Y:S01]  /*2020*/  @!P2 IMAD.IADD R0, R7, 0x1, R0 ;  /* 0x000000010700a824 */ /* 0x000fe200078e0200 */
[----:B-1----:R-:W-:Y:S01]  /*2030*/  @!P2 LEA R26, P3, R6, c[0x0][0x168], 0x1 ;  /* 0x00005a00061aaa11 */ /* 0x002fe200078608ff */
[----:B------:R-:W-:Y:S01]  /*2040*/  @!P5 IMAD.MOV.U32 R24, RZ, RZ, R165 ;  /* 0x000000ffff18d224 */ /* 0x000fe200078e00a5 */
[----:B------:R-:W-:Y:S01]  /*2050*/  IADD3 R7, R14, 0xa0, RZ ;  /* 0x000000a00e077810 */ /* 0x000fe20007ffe0ff */
[----:B------:R1:W-:Y:S01]  /*2060*/  @!P4 LDGSTS.E.BYPASS.LTC128B.128 [R246+0x5000], [R30.64] ;  /* 0x050000001ef6cfae */ /* 0x0003e2000b901d4c */
[C---:B------:R-:W-:Y:S01]  /*2070*/  @!P6 LEA R5, P1, R193.reuse, R165, 0x7 ;  /* 0x000000a5c105e211 */ /* 0x040fe200078238ff */
[----:B------:R-:W-:Y:S01]  /*2080*/  @!P5 IMAD.WIDE.U32 R24, R193, 0x90, R24 ;  /* 0x00000090c118d825 */ /* 0x000fe200078e0018 */
[----:B------:R-:W-:Y:S02]  /*2090*/  @!P2 LEA.HI.X R27, R6, c[0x0][0x16c], R0, 0x1, P3 ;  /* 0x00005b00061baa11 */ /* 0x000fe400018f0c00 */
[----:B------:R-:W-:Y:S01]  /*20a0*/  IADD3 R6, R14, 0xb0, RZ ;  /* 0x000000b00e067810 */ /* 0x000fe20007ffe0ff */
[----:B------:R-:W-:Y:S01]  /*20b0*/  @!P5 IMAD R0, R15, 0x90, RZ ;  /* 0x000000900f00d824 */ /* 0x000fe200078e02ff */
[----:B------:R-:W-:Y:S01]  /*20c0*/  ISETP.GE.AND P3, PT, R7, R3, PT ;  /* 0x000000030700720c */ /* 0x000fe20003f66270 */
[----:B------:R2:W-:Y:S01]  /*20d0*/  @!P2 LDGSTS.E.BYPASS.LTC128B.128 [R246+0x5800], [R26.64] ;  /* 0x058000001af6afae */ /* 0x0005e2000b901d4c */
[----:B------:R-:W-:Y:S01]  /*20e0*/  @!P6 LEA.HI.X R4, R193, R164, R15, 0x7, P1 ;  /* 0x000000a4c104e211 */ /* 0x000fe200008f3c0f */
[----:B------:R-:W-:Y:S01]  /*20f0*/  @!P5 IMAD.IADD R0, R25, 0x1, R0 ;  /* 0x000000011900d824 */ /* 0x000fe200078e0200 */
[----:B------:R-:W-:-:S02]  /*2100*/  @!P6 LEA R34, P1, R5, c[0x0][0x168], 0x1 ;  /* 0x00005a000522ea11 */ /* 0x000fc400078208ff */
[----:B------:R-:W-:Y:S02]  /*2110*/  ISETP.GE.AND P4, PT, R6, R3, PT ;  /* 0x000000030600720c */ /* 0x000fe40003f86270 */
[----:B------:R-:W-:Y:S02]  /*2120*/  @!P6 LEA.HI.X R35, R5, c[0x0][0x16c], R4, 0x1, P1 ;  /* 0x00005b000523ea11 */ /* 0x000fe400008f0c04 */
[----:B------:R-:W-:-:S03]  /*2130*/  IADD3 R5, R14, 0xc0, RZ ;  /* 0x000000c00e057810 */ /* 0x000fc60007ffe0ff */
[----:B------:R-:W-:Y:S01]  /*2140*/  @!P3 IMAD.MOV.U32 R25, RZ, RZ, R164 ;  /* 0x000000ffff19b224 */ /* 0x000fe200078e00a4 */
[----:B------:R-:W-:Y:S01]  /*2150*/  ISETP.GE.AND P2, PT, R5, R3, PT ;  /* 0x000000030500720c */ /* 0x000fe20003f46270 */
[----:B------:R-:W-:Y:S01]  /*2160*/  @!P3 IMAD R4, R15, 0xa0, RZ ;  /* 0x000000a00f04b824 */ /* 0x000fe200078e02ff */
[----:B------:R3:W-:Y:S01]  /*2170*/  @!P6 LDGSTS.E.BYPASS.LTC128B.128 [R246+0x6000], [R34.64] ;  /* 0x0600000022f6efae */ /* 0x0007e2000b901d4c */
[----:B-1----:R-:W-:-:S04]  /*2180*/  @!P5 LEA R30, P1, R24, c[0x0][0x168], 0x1 ;  /* 0x00005a00181eda11 */ /* 0x002fc800078208ff */
[----:B------:R-:W-:Y:S01]  /*2190*/  @!P5 LEA.HI.X R31, R24, c[0x0][0x16c], R0, 0x1, P1 ;  /* 0x00005b00181fda11 */ /* 0x000fe200008f0c00 */
[----:B------:R-:W-:Y:S02]  /*21a0*/  @!P3 IMAD.MOV.U32 R24, RZ, RZ, R165 ;  /* 0x000000ffff18b224 */ /* 0x000fe400078e00a5 */
[----:B------:R-:W-:Y:S02]  /*21b0*/  @!P4 IMAD R0, R15, 0xb0, RZ ;  /* 0x000000b00f00c824 */ /* 0x000fe400078e02ff */
[----:B------:R-:W-:Y:S01]  /*21c0*/  @!P3 IMAD.WIDE.U32 R24, R193, 0xa0, R24 ;  /* 0x000000a0c118b825 */ /* 0x000fe200078e0018 */
[----:B------:R1:W-:Y:S03]  /*21d0*/  @!P5 LDGSTS.E.BYPASS.LTC128B.128 [R246+0x6800], [R30.64] ;  /* 0x068000001ef6dfae */ /* 0x0003e6000b901d4c */
[----:B--2---:R-:W-:Y:S01]  /*21e0*/  @!P4 IMAD.MOV.U32 R26, RZ, RZ, R165 ;  /* 0x000000ffff1ac224 */ /* 0x004fe200078e00a5 */
[----:B------:R-:W-:Y:S01]  /*21f0*/  @!P3 IADD3 R4, R25, R4, RZ ;  /* 0x000000041904b210 */ /* 0x000fe20007ffe0ff */
[----:B------:R-:W-:-:S02]  /*2200*/  @!P4 IMAD.MOV.U32 R27, RZ, RZ, R164 ;  /* 0x000000ffff1bc224 */ /* 0x000fc400078e00a4 */
[----:B------:R-:W-:Y:S02]  /*2210*/  @!P2 IMAD R19, R15, 0xc0, RZ ;  /* 0x000000c00f13a824 */ /* 0x000fe400078e02ff */
[----:B------:R-:W-:Y:S01]  /*2220*/  @!P4 IMAD.WIDE.U32 R32, R193, 0xb0, R26 ;  /* 0x000000b0c120c825 */ /* 0x000fe200078e001a */
[----:B------:R-:W-:-:S03]  /*2230*/  @!P3 LEA R26, P1, R24, c[0x0][0x168], 0x1 ;  /* 0x00005a00181aba11 */ /* 0x000fc600078208ff */
[----:B------:R-:W-:Y:S01]  /*2240*/  @!P4 IMAD.IADD R0, R33, 0x1, R0 ;  /* 0x000000012100c824 */ /* 0x000fe200078e0200 */
[----:B------:R-:W-:Y:S01]  /*2250*/  @!P3 LEA.HI.X R27, R24, c[0x0][0x16c], R4, 0x1, P1 ;  /* 0x00005b00181bba11 */ /* 0x000fe200008f0c04 */
[----:B------:R-:W-:Y:S01]  /*2260*/  @!P2 IMAD.MOV.U32 R33, RZ, RZ, R164 ;  /* 0x000000ffff21a224 */ /* 0x000fe200078e00a4 */
[----:B------:R-:W-:Y:S02]  /*2270*/  @!P4 LEA R24, P1, R32, c[0x0][0x168], 0x1 ;  /* 0x00005a002018ca11 */ /* 0x000fe400078208ff */
[----:B------:R-:W-:Y:S01]  /*2280*/  IADD3 R4, R14, 0xe0, RZ ;  /* 0x000000e00e047810 */ /* 0x000fe20007ffe0ff */
[----:B------:R2:W-:Y:S01]  /*2290*/  @!P3 LDGSTS.E.BYPASS.LTC128B.128 [R246+0x7000], [R26.64] ;  /* 0x070000001af6bfae */ /* 0x0005e2000b901d4c */
[----:B------:R-:W-:Y:S01]  /*22a0*/  @!P4 LEA.HI.X R25, R32, c[0x0][0x16c], R0, 0x1, P1 ;  /* 0x00005b002019ca11 */ /* 0x000fe200008f0c00 */
[----:B------:R-:W-:Y:S01]  /*22b0*/  @!P2 IMAD.MOV.U32 R32, RZ, RZ, R165 ;  /* 0x000000ffff20a224 */ /* 0x000fe200078e00a5 */
[----:B------:R-:W-:Y:S02]  /*22c0*/  IADD3 R0, R14, 0xd0, RZ ;  /* 0x000000d00e007810 */ /* 0x000fe40007ffe0ff */
[-C--:B------:R-:W-:Y:S01]  /*22d0*/  ISETP.GE.AND P3, PT, R18, R3.reuse, PT ;  /* 0x000000031200720c */ /* 0x080fe20003f66270 */
[----:B------:R-:W-:Y:S01]  /*22e0*/  @!P2 IMAD.WIDE.U32 R32, R193, 0xc0, R32 ;  /* 0x000000c0c120a825 */ /* 0x000fe200078e0020 */
[-C--:B------:R-:W-:Y:S01]  /*22f0*/  ISETP.GE.AND P6, PT, R0, R3.reuse, PT ;  /* 0x000000030000720c */ /* 0x080fe20003fc6270 */
[----:B------:R4:W-:Y:S01]  /*2300*/  @!P4 LDGSTS.E.BYPASS.LTC128B.128 [R246+0x7800], [R24.64] ;  /* 0x0780000018f6cfae */ /* 0x0009e2000b901d4c */
[----:B------:R-:W-:Y:S01]  /*2310*/  ISETP.GE.AND P5, PT, R4, R3, PT ;  /* 0x000000030400720c */ /* 0x000fe20003fa6270 */
[----:B------:R-:W-:Y:S01]  /*2320*/  @!P2 IMAD.IADD R19, R33, 0x1, R19 ;  /* 0x000000012113a824 */ /* 0x000fe200078e0213 */
[----:B------:R-:W-:-:S02]  /*2330*/  IADD3 R18, R14, 0xf0, RZ ;  /* 0x000000f00e127810 */ /* 0x000fc40007ffe0ff */
[----:B-1----:R-:W-:Y:S02]  /*2340*/  @!P2 LEA R30, P1, R32, c[0x0][0x168], 0x1 ;  /* 0x00005a00201eaa11 */ /* 0x002fe400078208ff */
[-C--:B------:R-:W-:Y:S02]  /*2350*/  ISETP.GE.AND P4, PT, R18, R3.reuse, PT ;  /* 0x000000031200720c */ /* 0x080fe40003f86270 */
[----:B------:R-:W-:Y:S02]  /*2360*/  @!P2 LEA.HI.X R31, R32, c[0x0][0x16c], R19, 0x1, P1 ;  /* 0x00005b00201faa11 */ /* 0x000fe400008f0c13 */
[----:B------:R-:W-:Y:S01]  /*2370*/  ISETP.GE.AND P1, PT, R17, R3, PT ;  /* 0x000000031100720c */ /* 0x000fe20003f26270 */
[C---:B------:R-:W-:Y:S02]  /*2380*/  @!P6 IMAD R17, R15.reuse, 0xd0, RZ ;  /* 0x000000d00f11e824 */ /* 0x040fe400078e02ff */
[----:B------:R1:W-:Y:S01]  /*2390*/  @!P2 LDGSTS.E.BYPASS.LTC128B.128 [R246+0x8000], [R30.64] ;  /* 0x080000001ef6afae */ /* 0x0003e2000b901d4c */
[----:B------:R-:W-:-:S02]  /*23a0*/  @!P5 IMAD R19, R15, 0xe0, RZ ;  /* 0x000000e00f13d824 */ /* 0x000fc400078e02ff */
[----:B--2---:R-:W-:-:S03]  /*23b0*/  @!P5 IMAD.MOV.U32 R26, RZ, RZ, R165 ;  /* 0x000000ffff1ad224 */ /* 0x004fc600078e00a5 */
[-C--:B------:R-:W-:Y:S01]  /*23c0*/  @!P4 MOV R33, R164.reuse ;  /* 0x000000a40021c202 */ /* 0x080fe20000000f00 */
[----:B------:R-:W-:Y:S02]  /*23d0*/  @!P5 IMAD.MOV.U32 R27, RZ, RZ, R164 ;  /* 0x000000ffff1bd224 */ /* 0x000fe400078e00a4 */
[----:B------:R-:W-:Y:S02]  /*23e0*/  @!P4 IMAD.MOV.U32 R32, RZ, RZ, R165 ;  /* 0x000000ffff20c224 */ /* 0x000fe400078e00a5 */
[----:B------:R-:W-:Y:S01]  /*23f0*/  @!P5 IMAD.WIDE.U32 R26, R193, 0xe0, R26 ;  /* 0x000000e0c11ad825 */ /* 0x000fe200078e001a */
[----:B----4-:R-:W-:-:S03]  /*2400*/  @!P6 MOV R25, R164 ;  /* 0x000000a40019e202 */ /* 0x010fc60000000f00 */
[----:B------:R-:W-:Y:S02]  /*2410*/  @!P6 IMAD.MOV.U32 R24, RZ, RZ, R165 ;  /* 0x000000ffff18e224 */ /* 0x000fe400078e00a5 */
[----:B------:R-:W-:Y:S02]  /*2420*/  @!P5 IMAD.IADD R19, R27, 0x1, R19 ;  /* 0x000000011b13d824 */ /* 0x000fe400078e0213 */
[----:B------:R-:W-:-:S04]  /*2430*/  @!P6 IMAD.WIDE.U32 R24, R193, 0xd0, R24 ;  /* 0x000000d0c118e825 */ /* 0x000fc800078e0018 */
[----:B------:R-:W-:Y:S02]  /*2440*/  @!P6 IMAD.IADD R17, R25, 0x1, R17 ;  /* 0x000000011911e824 */ /* 0x000fe400078e0211 */
[----:B------:R-:W-:Y:S01]  /*2450*/  @!P4 IMAD R15, R15, 0xf0, RZ ;  /* 0x000000f00f0fc824 */ /* 0x000fe200078e02ff */
[----:B-1----:R-:W-:Y:S01]  /*2460*/  @!P6 LEA R30, P2, R24, c[0x0][0x168], 0x1 ;  /* 0x00005a00181eea11 */ /* 0x002fe200078408ff */
[----:B------:R-:W-:-:S03]  /*2470*/  @!P4 IMAD.WIDE.U32 R32, R193, 0xf0, R32 ;  /* 0x000000f0c120c825 */ /* 0x000fc600078e0020 */
[----:B------:R-:W-:Y:S01]  /*2480*/  @!P6 LEA.HI.X R31, R24, c[0x0][0x16c], R17, 0x1, P2 ;  /* 0x00005b00181fea11 */ /* 0x000fe200010f0c11 */
[----:B------:R-:W-:Y:S01]  /*2490*/  @!P4 IMAD.IADD R15, R33, 0x1, R15 ;  /* 0x00000001210fc824 */ /* 0x000fe200078e020f */
[----:B------:R-:W-:-:S03]  /*24a0*/  @!P5 LEA R24, P2, R26, c[0x0][0x168], 0x1 ;  /* 0x00005a001a18da11 */ /* 0x000fc600078408ff */
[----:B------:R1:W-:Y:S01]  /*24b0*/  @!P6 LDGSTS.E.BYPASS.LTC128B.128 [R246+0x8800], [R30.64] ;  /* 0x088000001ef6efae */ /* 0x0003e2000b901d4c */
[----:B------:R-:W-:Y:S02]  /*24c0*/  @!P5 LEA.HI.X R25, R26, c[0x0][0x16c], R19, 0x1, P2 ;  /* 0x00005b001a19da11 */ /* 0x000fe400010f0c13 */
[----:B------:R-:W-:Y:S02]  /*24d0*/  @!P4 LEA R20, P2, R32, c[0x0][0x168], 0x1 ;  /* 0x00005a002014ca11 */ /* 0x000fe400078408ff */
[-C--:B------:R-:W-:Y:S01]  /*24e0*/  ISETP.GE.AND P6, PT, R16, R3.reuse, PT ;  /* 0x000000031000720c */ /* 0x080fe20003fc6270 */
[----:B------:R2:W-:Y:S01]  /*24f0*/  @!P5 LDGSTS.E.BYPASS.LTC128B.128 [R246+0x9000], [R24.64] ;  /* 0x0900000018f6dfae */ /* 0x0005e2000b901d4c */
[----:B------:R-:W-:Y:S01]  /*2500*/  @!P4 LEA.HI.X R21, R32, c[0x0][0x16c], R15, 0x1, P2 ;  /* 0x00005b002015ca11 */ /* 0x000fe200010f0c0f */
[----:B------:R-:W-:Y:S01]  /*2510*/  IMAD R16, R166, c[0x0][0x1a4], RZ ;  /* 0x00006900a6107a24 */ /* 0x000fe200078e02ff */
[----:B------:R-:W-:Y:S02]  /*2520*/  LEA R243, P2, R28, c[0x0][0x170], 0x1 ;  /* 0x00005c001cf37a11 */ /* 0x000fe400078408ff */
[-C--:B------:R-:W-:Y:S01]  /*2530*/  ISETP.GE.AND P5, PT, R13, R3.reuse, PT ;  /* 0x000000030d00720c */ /* 0x080fe20003fa6270 */
[----:B------:R4:W-:Y:S01]  /*2540*/  @!P4 LDGSTS.E.BYPASS.LTC128B.128 [R246+0x9800], [R20.64] ;  /* 0x0980000014f6cfae */ /* 0x0009e2000b901d4c */
[C---:B------:R-:W-:Y:S01]  /*2550*/  ISETP.GE.AND P4, PT, R14.reuse, R3, PT ;  /* 0x000000030e00720c */ /* 0x040fe20003f86270 */
[----:B------:R-:W-:Y:S01]  /*2560*/  IMAD.SHL.U32 R14, R14, 0x8, RZ ;  /* 0x000000080e0e7824 */ /* 0x000fe200078e00ff */
[----:B------:R-:W-:Y:S01]  /*2570*/  LEA.HI.X R242, R28, c[0x0][0x174], R22, 0x1, P2 ;  /* 0x00005d001cf27a11 */ /* 0x000fe200010f0c16 */
[----:B------:R-:W0:Y:S02]  /*2580*/  LDGDEPBAR ;  /* 0x00000000000079af */ /* 0x000e240000000000 */
[----:B------:R-:W-:Y:S01]  /*2590*/  @!P6 IMAD.MOV.U32 R15, RZ, RZ, c[0x0][0x1a0] ;  /* 0x00006800ff0fe624 */ /* 0x000fe200078e00ff */
[----:B------:R-:W-:Y:S01]  /*25a0*/  @!P6 MOV R13, c[0x0][0x1a4] ;  /* 0x00006900000dea02 */ /* 0x000fe20000000f00 */
[----:B------:R-:W-:-:S02]  /*25b0*/  @!P6 IMAD.MOV.U32 R22, RZ, RZ, R243 ;  /* 0x000000ffff16e224 */ /* 0x000fc400078e00f3 */
[----:B------:R-:W-:Y:S02]  /*25c0*/  @!P6 IMAD.MOV.U32 R23, RZ, RZ, R242 ;  /* 0x000000ffff17e224 */ /* 0x000fe400078e00f2 */
[----:B------:R-:W-:Y:S02]  /*25d0*/  @!P6 IMAD R13, R13, 0x60, RZ ;  /* 0x000000600d0de824 */ /* 0x000fe400078e02ff */
[----:B------:R-:W-:Y:S01]  /*25e0*/  @!P6 IMAD.WIDE.U32 R22, R15, 0x60, R22 ;  /* 0x000000600f16e825 */ /* 0x000fe200078e0016 */
[----:B------:R-:W-:-:S03]  /*25f0*/  @!P4 MOV R27, R242 ;  /* 0x000000f2001bc202 */ /* 0x000fc60000000f00 */
[----:B------:R-:W-:Y:S02]  /*2600*/  @!P4 IMAD.MOV.U32 R26, RZ, RZ, R243 ;  /* 0x000000ffff1ac224 */ /* 0x000fe400078e00f3 */
[----:B------:R-:W-:Y:S02]  /*2610*/  @!P1 IMAD.MOV.U32 R15, RZ, RZ, c[0x0][0x1a4] ;  /* 0x00006900ff0f9624 */ /* 0x000fe400078e00ff */
[----:B------:R-:W-:Y:S02]  /*2620*/  @!P6 IMAD.IADD R23, R23, 0x1, R13 ;  /* 0x000000011717e824 */ /* 0x000fe400078e020d */
[----:B----4-:R-:W-:Y:S01]  /*2630*/  IMAD.WIDE.U32 R20, R166, c[0x0][0x1a0], RZ ;  /* 0x00006800a6147a25 */ /* 0x010fe200078e00ff */
[----:B------:R-:W-:-:S04]  /*2640*/  DEPBAR.LE SB0, 0x0 ;  /* 0x000080000000791a */ /* 0x000fc80000000000 */
[----:B------:R-:W-:Y:S01]  /*2650*/  BAR.SYNC.DEFER_BLOCKING 0x0 ;  /* 0x0000000000007b1d */ /* 0x000fe20000010000 */
[----:B------:R-:W-:-:S04]  /*2660*/  @!P3 IADD3 R20, P2, R243, R20, RZ ;  /* 0x00000014f314b210 */ /* 0x000fc80007f5e0ff */
[----:B------:R-:W-:Y:S01]  /*2670*/  @!P3 IADD3.X R21, R242, R21, R16, P2, !PT ;  /* 0x00000015f215b210 */ /* 0x000fe200017fe410 */
[----:B------:R-:W-:-:S05]  /*2680*/  @!P1 IMAD.MOV.U32 R16, RZ, RZ, c[0x0][0x1a0] ;  /* 0x00006800ff109624 */ /* 0x000fca00078e00ff */
[----:B--2---:R-:W-:-:S04]  /*2690*/  @!P1 LEA R24, P2, R16, R243, 0x6 ;  /* 0x000000f310189211 */ /* 0x004fc800078430ff */
[----:B------:R-:W-:Y:S02]  /*26a0*/  @!P1 LEA.HI.X R25, R16, R242, R15, 0x6, P2 ;  /* 0x000000f210199211 */ /* 0x000fe400010f340f */
[-C--:B------:R-:W-:Y:S01]  /*26b0*/  ISETP.GE.AND P2, PT, R10, R3.reuse, PT ;  /* 0x000000030a00720c */ /* 0x080fe20003f46270 */
[----:B------:R-:W-:Y:S01]  /*26c0*/  @!P5 IMAD.MOV.U32 R10, RZ, RZ, c[0x0][0x1a0] ;  /* 0x00006800ff0ad624 */ /* 0x000fe200078e00ff */
[----:B------:R-:W-:Y:S04]  /*26d0*/  @P4 STS.128 [R246+0xa000], RZ ;  /* 0x00a000fff6004388 */ /* 0x000fe80000000c00 */
[----:B------:R-:W-:Y:S01]  /*26e0*/  @!PT LDS RZ, [RZ] ;  /* 0x00000000fffff984 */ /* 0x000fe20000000800 */
[----:B------:R-:W-:Y:S01]  /*26f0*/  @!PT LDS RZ, [RZ] ;  /* 0x00000000fffff984 */ /* 0x000fe20000000800 */
[----:B------:R-:W-:Y:S01]  /*2700*/  @!PT LDS RZ, [RZ] ;  /* 0x00000000fffff984 */ /* 0x000fe20000000800 */
[----:B------:R2:W-:Y:S01]  /*2710*/  @!P4 LDGSTS.E.BYPASS.LTC128B.128 [R246+0xa000], [R26.64] ;  /* 0x0a0000001af6cfae */ /* 0x0005e2000b901d4c */
[----:B------:R-:W-:-:S03]  /*2720*/  ISETP.GE.AND P4, PT, R12, R3, PT ;  /* 0x000000030c00720c */ /* 0x000fc60003f86270 */
[----:B------:R-:W-:Y:S04]  /*2730*/  @P3 STS.128 [R246+0xa800], RZ ;  /* 0x00a800fff6003388 */ /* 0x000fe80000000c00 */
[----:B------:R-:W-:Y:S01]  /*2740*/  @!PT LDS RZ, [RZ] ;  /* 0x00000000fffff984 */ /* 0x000fe20000000800 */
[----:B------:R-:W-:Y:S01]  /*2750*/  @!PT LDS RZ, [RZ] ;  /* 0x00000000fffff984 */ /* 0x000fe20000000800 */
[----:B------:R-:W-:Y:S01]  /*2760*/  @!PT LDS RZ, [RZ] ;  /* 0x00000000fffff984 */ /* 0x000fe20000000800 */
[----:B------:R4:W-:Y:S01]  /*2770*/  @!P3 LDGSTS.E.BYPASS.LTC128B.128 [R246+0xa800], [R20.64] ;  /* 0x0a80000014f6bfae */ /* 0x0009e2000b901d4c */
[----:B------:R-:W-:Y:S01]  /*2780*/  ISETP.GE.AND P3, PT, R11, R3, PT ;  /* 0x000000030b00720c */ /* 0x000fe20003f66270 */
[----:B------:R-:W-:Y:S02]  /*2790*/  @!P5 IMAD.MOV.U32 R11, RZ, RZ, c[0x0][0x1a4] ;  /* 0x00006900ff0bd624 */ /* 0x000fe400078e00ff */
[----:B------:R-:W-:Y:S04]  /*27a0*/  @P1 STS.128 [R246+0xb000], RZ ;  /* 0x00b000fff6001388 */ /* 0x000fe80000000c00 */
[----:B------:R-:W-:Y:S01]  /*27b0*/  @!PT LDS RZ, [RZ] ;  /* 0x00000000fffff984 */ /* 0x000fe20000000800 */
[----:B------:R-:W-:Y:S01]  /*27c0*/  @!PT LDS RZ, [RZ] ;  /* 0x00000000fffff984 */ /* 0x000fe20000000800 */
[----:B------:R-:W-:Y:S01]  /*27d0*/  @!PT LDS RZ, [RZ] ;  /* 0x00000000fffff984 */ /* 0x000fe20000000800 */
[----:B------:R1:W-:Y:S01]  /*27e0*/  @!P1 LDGSTS.E.BYPASS.LTC128B.128 [R246+0xb000], [R24.64] ;  /* 0x0b00000018f69fae */ /* 0x0003e2000b901d4c */
[----:B------:R-:W-:-:S03]  /*27f0*/  @!P5 LEA R12, P1, R10, R243, 0x7 ;  /* 0x000000f30a0cd211 */ /* 0x000fc600078238ff */
[----:B------:R-:W-:Y:S01]  /*2800*/  @P6 STS.128 [R246+0xb800], RZ ;  /* 0x00b800fff6006388 */ /* 0x000fe20000000c00 */
[----:B------:R-:W-:Y:S01]  /*2810*/  @!P5 LEA.HI.X R13, R10, R242, R11, 0x7, P1 ;  /* 0x000000f20a0dd211 */ /* 0x000fe200008f3c0b */
[----:B------:R-:W-:Y:S01]  /*2820*/  @!P3 IMAD.MOV.U32 R16, RZ, RZ, c[0x0][0x1a0] ;  /* 0x00006800ff10b624 */ /* 0x000fe200078e00ff */
[-C--:B------:R-:W-:Y:S01]  /*2830*/  ISETP.GE.AND P1, PT, R8, R3.reuse, PT ;  /* 0x000000030800720c */ /* 0x080fe20003f26270 */
[----:B------:R-:W-:Y:S01]  /*2840*/  @!PT LDS RZ, [RZ] ;  /* 0x00000000fffff984 */ /* 0x000fe20000000800 */
[----:B------:R-:W-:Y:S01]  /*2850*/  @!PT LDS RZ, [RZ] ;  /* 0x00000000fffff984 */ /* 0x000fe20000000800 */
[----:B------:R-:W-:Y:S01]  /*2860*/  @!PT LDS RZ, [RZ] ;  /* 0x00000000fffff984 */ /* 0x000fe20000000800 */
[----:B------:R1:W-:Y:S01]  /*2870*/  @!P6 LDGSTS.E.BYPASS.LTC128B.128 [R246+0xb800], [R22.64] ;  /* 0x0b80000016f6efae */ /* 0x0003e2000b901d4c */
[----:B------:R-:W-:Y:S01]  /*2880*/  ISETP.GE.AND P6, PT, R9, R3, PT ;  /* 0x000000030900720c */ /* 0x000fe20003fc6270 */
[----:B------:R-:W-:Y:S01]  /*2890*/  @!P4 IMAD.MOV.U32 R9, RZ, RZ, R242 ;  /* 0x000000ffff09c224 */ /* 0x000fe200078e00f2 */
[----:B------:R-:W-:Y:S01]  /*28a0*/  @!P4 MOV R8, R243 ;  /* 0x000000f30008c202 */ /* 0x000fe20000000f00 */
[----:B------:R-:W-:Y:S01]  /*28b0*/  @P5 STS.128 [R246+0xc000], RZ ;  /* 0x00c000fff6005388 */ /* 0x000fe20000000c00 */
[----:B------:R-:W-:Y:S01]  /*28c0*/  @!P3 MOV R10, c[0x0][0x1a4] ;  /* 0x00006900000aba02 */ /* 0x000fe20000000f00 */
[----:B------:R-:W-:-:S02]  /*28d0*/  @!P4 IMAD.MOV.U32 R11, RZ, RZ, c[0x0][0x1a4] ;  /* 0x00006900ff0bc624 */ /* 0x000fc400078e00ff */
[----:B------:R-:W-:Y:S01]  /*28e0*/  @!PT LDS RZ, [RZ] ;  /* 0x00000000fffff984 */ /* 0x000fe20000000800 */
[----:B------:R-:W-:Y:S01]  /*28f0*/  @!PT LDS RZ, [RZ] ;  /* 0x00000000fffff984 */ /* 0x000fe20000000800 */
[----:B------:R-:W-:Y:S01]  /*2900*/  @!PT LDS RZ, [RZ] ;  /* 0x00000000fffff984 */ /* 0x000fe20000000800 */
[----:B------:R1:W-:Y:S01]  /*2910*/  @!P5 LDGSTS.E.BYPASS.LTC128B.128 [R246+0xc000], [R12.64] ;  /* 0x0c0000000cf6dfae */ /* 0x0003e2000b901d4c */
[----:B------:R-:W-:Y:S01]  /*2920*/  ISETP.GE.AND P5, PT, R7, R3, PT ;  /* 0x000000030700720c */ /* 0x000fe20003fa6270 */
[----:B------:R-:W-:Y:S01]  /*2930*/  @!P3 IMAD R10, R10, 0xc0, RZ ;  /* 0x000000c00a0ab824 */ /* 0x000fe200078e02ff */
[CC--:B------:R-:W-:Y:S01]  /*2940*/  LEA.HI R7, R200.reuse, R167.reuse, RZ, 0x4 ;  /* 0x000000a7c8077211 */ /* 0x0c0fe200078f20ff */
[----:B----4-:R-:W-:Y:S01]  /*2950*/  @!P4 IMAD.MOV.U32 R20, RZ, RZ, c[0x0][0x1a0] ;  /* 0x00006800ff14c624 */ /* 0x010fe200078e00ff */
[----:B------:R-:W-:Y:S01]  /*2960*/  @P4 STS.128 [R246+0xc800], RZ ;  /* 0x00c800fff6004388 */ /* 0x000fe20000000c00 */
[----:B------:R-:W-:Y:S01]  /*2970*/  @!P4 IMAD R11, R11, 0xa0, RZ ;  /* 0x000000a00b0bc824 */ /* 0x000fe200078e02ff */
[----:B------:R-:W-:Y:S01]  /*2980*/  LEA.HI R200, R200, R167, RZ, 0x5 ;  /* 0x000000a7c8c87211 */ /* 0x000fe200078f28ff */
[----:B------:R-:W-:-:S03]  /*2990*/  @!P4 IMAD.WIDE.U32 R20, R20, 0xa0, R8 ;  /* 0x000000a01414c825 */ /* 0x000fc600078e0008 */
[----:B------:R-:W-:Y:S01]  /*29a0*/  SHF.R.S32.HI R198, RZ, 0x5, R200 ;  /* 0x00000005ffc67819 */ /* 0x000fe200000114c8 */
[----:B------:R-:W-:Y:S02]  /*29b0*/  @!P3 IMAD.MOV.U32 R8, RZ, RZ, R243 ;  /* 0x000000ffff08b224 */ /* 0x000fe400078e00f3 */
[----:B------:R-:W-:Y:S02]  /*29c0*/  @!P3 IMAD.MOV.U32 R9, RZ, RZ, R242 ;  /* 0x000000ffff09b224 */ /* 0x000fe400078e00f2 */
[----:B------:R-:W-:Y:S02]  /*29d0*/  @!P4 IMAD.IADD R21, R21, 0x1, R11 ;  /* 0x000000011515c824 */ /* 0x000fe400078e020b */
[----:B------:R-:W-:-:S03]  /*29e0*/  @!P3 IMAD.WIDE.U32 R16, R16, 0xc0, R8 ;  /* 0x000000c01010b825 */ /* 0x000fc600078e0008 */
[----:B------:R-:W-:Y:S01]  /*29f0*/  @!PT LDS RZ, [RZ] ;  /* 0x00000000fffff984 */ /* 0x000fe20000000800 */
[----:B------:R-:W-:Y:S01]  /*2a00*/  @!PT LDS RZ, [RZ] ;  /* 0x00000000fffff984 */ /* 0x000fe20000000800 */
[----:B------:R-:W-:Y:S01]  /*2a10*/  @!PT LDS RZ, [RZ] ;  /* 0x00000000fffff984 */ /* 0x000fe20000000800 */
[----:B------:R4:W-:Y:S01]  /*2a20*/  @!P4 LDGSTS.E.BYPASS.LTC128B.128 [R246+0xc800], [R20.64] ;  /* 0x0c80000014f6cfae */ /* 0x0009e2000b901d4c */
[----:B------:R-:W-:Y:S01]  /*2a30*/  @!P3 IMAD.IADD R17, R17, 0x1, R10 ;  /* 0x000000011111b824 */ /* 0x000fe200078e020a */
[----:B------:R-:W-:Y:S01]  /*2a40*/  LOP3.LUT R10, R7, 0xfffffff0, RZ, 0xc0, !PT ;  /* 0xfffffff0070a7812 */ /* 0x000fe200078ec0ff */
[----:B------:R-:W-:Y:S01]  /*2a50*/  @!P2 IMAD.MOV.U32 R9, RZ, RZ, c[0x0][0x1a0] ;  /* 0x00006800ff09a624 */ /* 0x000fe200078e00ff */
[-C--:B------:R-:W-:Y:S01]  /*2a60*/  ISETP.GE.AND P4, PT, R6, R3.reuse, PT ;  /* 0x000000030600720c */ /* 0x080fe20003f86270 */
[----:B------:R-:W-:Y:S01]  /*2a70*/  @!P2 IMAD.MOV.U32 R8, RZ, RZ, c[0x0][0x1a4] ;  /* 0x00006900ff08a624 */ /* 0x000fe200078e00ff */
[----:B------:R-:W-:Y:S01]  /*2a80*/  @P3 STS.128 [R246+0xd000], RZ ;  /* 0x00d000fff6003388 */ /* 0x000fe20000000c00 */
[----:B-1----:R-:W-:Y:S02]  /*2a90*/  @!P2 IMAD.MOV.U32 R22, RZ, RZ, R243 ;  /* 0x000000ffff16a224 */ /* 0x002fe400078e00f3 */
[----:B------:R-:W-:Y:S01]  /*2aa0*/  @!P2 IMAD.MOV.U32 R23, RZ, RZ, R242 ;  /* 0x000000ffff17a224 */ /* 0x000fe200078e00f2 */
[----:B------:R-:W-:Y:S01]  /*2ab0*/  @!PT LDS RZ, [RZ] ;  /* 0x00000000fffff984 */ /* 0x000fe20000000800 */
[----:B------:R-:W-:Y:S01]  /*2ac0*/  @!PT LDS RZ, [RZ] ;  /* 0x00000000fffff984 */ /* 0x000fe20000000800 */
[----:B------:R-:W-:Y:S01]  /*2ad0*/  @!PT LDS RZ, [RZ] ;  /* 0x00000000fffff984 */ /* 0x000fe20000000800 */
[----:B------:R1:W-:Y:S01]  /*2ae0*/  @!P3 LDGSTS.E.BYPASS.LTC128B.128 [R246+0xd000], [R16.64] ;  /* 0x0d00000010f6bfae */ /* 0x0003e2000b901d4c */
[----:B------:R-:W-:Y:S01]  /*2af0*/  @!P2 IMAD R8, R8, 0xe0, RZ ;  /* 0x000000e00808a824 */ /* 0x000fe200078e02ff */
[----:B------:R-:W-:Y:S01]  /*2b00*/  ISETP.GE.AND P3, PT, R5, R3, PT ;  /* 0x000000030500720c */ /* 0x000fe20003f66270 */
[----:B------:R-:W-:Y:S01]  /*2b10*/  @!P2 IMAD.WIDE.U32 R22, R9, 0xe0, R22 ;  /* 0x000000e00916a825 */ /* 0x000fe200078e0016 */
[----:B------:R-:W-:Y:S01]  /*2b20*/  SHF.R.S32.HI R9, RZ, 0x4, R7 ;  /* 0x00000004ff097819 */ /* 0x000fe20000011407 */
[----:B------:R-:W-:Y:S02]  /*2b30*/  @P2 STS.128 [R246+0xd800], RZ ;  /* 0x00d800fff6002388 */ /* 0x000fe40000000c00 */
[----:B------:R-:W-:Y:S01]  /*2b40*/  IMAD.IADD R10, R167, 0x1, -R10 ;  /* 0x00000001a70a7824 */ /* 0x000fe200078e0a0a */
[----:B------:R-:W-:Y:S01]  /*2b50*/  @!P2 IADD3 R23, R23, R8, RZ ;  /* 0x000000081717a210 */ /* 0x000fe20007ffe0ff */
[----:B------:R-:W-:Y:S01]  /*2b60*/  @!P6 IMAD.MOV.U32 R8, RZ, RZ, c[0x0][0x1a0] ;  /* 0x00006800ff08e624 */ /* 0x000fe200078e00ff */
[----:B------:R-:W-:Y:S01]  /*2b70*/  LEA.HI R11, R7, R9, RZ, 0x1 ;  /* 0x00000009070b7211 */ /* 0x000fe200078f08ff */
[----:B------:R-:W-:Y:S01]  /*2b80*/  @!P6 IMAD.MOV.U32 R7, RZ, RZ, c[0x0][0x1a4] ;  /* 0x00006900ff07e624 */ /* 0x000fe200078e00ff */
[----:B------:R-:W-:Y:S01]  /*2b90*/  SHF.R.S32.HI R6, RZ, 0x1f, R10 ;  /* 0x0000001fff067819 */ /* 0x000fe2000001140a */
[----:B------:R-:W-:Y:S01]  /*2ba0*/  @!PT LDS RZ, [RZ] ;  /* 0x00000000fffff984 */ /* 0x000fe20000000800 */
[----:B------:R-:W-:Y:S01]  /*2bb0*/  @!PT LDS RZ, [RZ] ;  /* 0x00000000fffff984 */ /* 0x000fe20000000800 */
[----:B------:R-:W-:Y:S01]  /*2bc0*/  @!PT LDS RZ, [RZ] ;  /* 0x00000000fffff984 */ /* 0x000fe20000000800 */
[----:B------:R2:W-:Y:S01]  /*2bd0*/  @!P2 LDGSTS.E.BYPASS.LTC128B.128 [R246+0xd800], [R22.64] ;  /* 0x0d80000016f6afae */ /* 0x0005e2000b901d4c */
[----:B------:R-:W-:-:S02]  /*2be0*/  @!P6 LEA R12, P2, R8, R243, 0x8 ;  /* 0x000000f3080ce211 */ /* 0x000fc400078440ff */
[----:B------:R-:W-:Y:S01]  /*2bf0*/  LEA.HI R6, R6, R10, RZ, 0x3 ;  /* 0x0000000a06067211 */ /* 0x000fe200078f18ff */
[----:B------:R-:W-:Y:S01]  /*2c00*/  @P6 STS.128 [R246+0xe000], RZ ;  /* 0x00e000fff6006388 */ /* 0x000fe20000000c00 */
[----:B------:R-:W-:Y:S01]  /*2c10*/  LOP3.LUT R11, R11, 0xfffffffe, RZ, 0xc0, !PT ;  /* 0xfffffffe0b0b7812 */ /* 0x000fe200078ec0ff */
[----:B----4-:R-:W-:Y:S01]  /*2c20*/  @!P3 IMAD.MOV.U32 R20, RZ, RZ, c[0x0][0x1a0] ;  /* 0x00006800ff14b624 */ /* 0x010fe200078e00ff */
[----:B------:R-:W-:Y:S02]  /*2c30*/  LOP3.LUT R5, R6, 0xfffffff8, RZ, 0xc0, !PT ;  /* 0xfffffff806057812 */ /* 0x000fe400078ec0ff */
[----:B------:R-:W-:Y:S01]  /*2c40*/  @!P6 LEA.HI.X R13, R8, R242, R7, 0x8, P2 ;  /* 0x000000f2080de211 */ /* 0x000fe200010f4407 */
[----:B------:R-:W-:Y:S01]  /*2c50*/  @!P1 IMAD.MOV.U32 R7, RZ, RZ, c[0x0][0x1a0] ;  /* 0x00006800ff079624 */ /* 0x000fe200078e00ff */
[----:B------:R-:W-:Y:S01]  /*2c60*/  ISETP.GE.AND P2, PT, R0, R3, PT ;  /* 0x000000030000720c */ /* 0x000fe20003f46270 */
[----:B------:R-:W-:Y:S01]  /*2c70*/  IMAD.SHL.U32 R8, R176, 0x40, RZ ;  /* 0x00000040b0087824 */ /* 0x000fe200078e00ff */
[----:B------:R-:W-:Y:S01]  /*2c80*/  IADD3 R0, R10, -R5, RZ ;  /* 0x800000050a007210 */ /* 0x000fe20007ffe0ff */
[----:B-1----:R-:W-:Y:S01]  /*2c90*/  @!P1 IMAD.MOV.U32 R16, RZ, RZ, R243 ;  /* 0x000000ffff109224 */ /* 0x002fe200078e00f3 */
[----:B------:R-:W-:Y:S01]  /*2ca0*/  @!PT LDS RZ, [RZ] ;  /* 0x00000000fffff984 */ /* 0x000fe20000000800 */
[----:B------:R-:W-:Y:S01]  /*2cb0*/  @!PT LDS RZ, [RZ] ;  /* 0x00000000fffff984 */ /* 0x000fe20000000800 */
[----:B------:R-:W-:Y:S01]  /*2cc0*/  @!PT LDS RZ, [RZ] ;  /* 0x00000000fffff984 */ /* 0x000fe20000000800 */
[----:B------:R1:W-:Y:S01]  /*2cd0*/  @!P6 LDGSTS.E.BYPASS.LTC128B.128 [R246+0xe000], [R12.64] ;  /* 0x0e0000000cf6efae */ /* 0x0003e2000b901d4c */
[----:B------:R-:W-:Y:S01]  /*2ce0*/  @!P1 IMAD.MOV.U32 R17, RZ, RZ, R242 ;  /* 0x000000ffff119224 */ /* 0x000fe200078e00f2 */
[----:B------:R-:W-:Y:S01]  /*2cf0*/  ISETP.GE.AND P6, PT, R4, R3, PT ;  /* 0x000000030400720c */ /* 0x000fe20003fc6270 */
[----:B------:R-:W-:Y:S01]  /*2d00*/  IMAD.IADD R11, R9, 0x1, -R11 ;  /* 0x00000001090b7824 */ /* 0x000fe200078e0a0b */
[----:B------:R-:W-:Y:S01]  /*2d10*/  LOP3.LUT R8, R8, 0x1c0, RZ, 0xc0, !PT ;  /* 0x000001c008087812 */ /* 0x000fe200078ec0ff */
[----:B------:R-:W-:Y:S01]  /*2d20*/  @!P1 IMAD.WIDE.U32 R16, R7, 0x120, R16 ;  /* 0x0000012007109825 */ /* 0x000fe200078e0010 */
[----:B------:R-:W-:Y:S01]  /*2d30*/  SHF.L.U32 R7, R0, 0x6, RZ ;  /* 0x0000000600077819 */ /* 0x000fe200000006ff */
[----:B------:R-:W-:Y:S01]  /*2d40*/  @P1 STS.128 [R246+0xe800], RZ ;  /* 0x00e800fff6001388 */ /* 0x000fe20000000c00 */
[----:B------:R-:W-:Y:S01]  /*2d50*/  LOP3.LUT R14, R8, 0x8, R14, 0xf8, !PT ;  /* 0x00000008080e7812 */ /* 0x000fe200078ef80e */
[----:B------:R-:W-:Y:S01]  /*2d60*/  IMAD.SHL.U32 R4, R11, 0x8, RZ ;  /* 0x000000080b047824 */ /* 0x000fe200078e00ff */
[----:B------:R-:W-:Y:S01]  /*2d70*/  LOP3.LUT R7, R7, 0x1c0, RZ, 0xc0, !PT ;  /* 0x000001c007077812 */ /* 0x000fe200078ec0ff */
[----:B------:R-:W-:Y:S01]  /*2d80*/  @!P1 IMAD.MOV.U32 R5, RZ, RZ, c[0x0][0x1a4] ;  /* 0x00006900ff059624 */ /* 0x000fe200078e00ff */
[----:B------:R-:W-:Y:S01]  /*2d90*/  SHF.R.U32.HI R8, RZ, 0x3, R8 ;  /* 0x00000003ff087819 */ /* 0x000fe20000011608 */
[----:B------:R-:W-:Y:S01]  /*2da0*/  @!P5 IMAD.MOV.U32 R9, RZ, RZ, c[0x0][0x1a0] ;  /* 0x00006800ff09d624 */ /* 0x000fe200078e00ff */
[----:B------:R-:W-:Y:S01]  /*2db0*/  LOP3.LUT R4, R7, 0x8, R4, 0xf8, !PT ;  /* 0x0000000807047812 */ /* 0x000fe200078ef804 */
[----:B------:R-:W-:Y:S01]  /*2dc0*/  @!P1 IMAD R5, R5, 0x120, RZ ;  /* 0x0000012005059824 */ /* 0x000fe200078e02ff */
[----:B------:R-:W-:Y:S01]  /*2dd0*/  SHF.R.U32.HI R194, RZ, 0x3, R7 ;  /* 0x00000003ffc27819 */ /* 0x000fe20000011607 */
[----:B--2---:R-:W-:Y:S01]  /*2de0*/  @!P4 IMAD.MOV.U32 R22, RZ, RZ, c[0x0][0x1a0] ;  /* 0x00006800ff16c624 */ /* 0x004fe200078e00ff */
[----:B------:R-:W-:Y:S01]  /*2df0*/  LOP3.LUT R8, R14, R8, RZ, 0x3c, !PT ;  /* 0x000000080e087212 */ /* 0x000fe200078e3cff */
[----:B------:R-:W-:Y:S01]  /*2e00*/  @!P1 IMAD.IADD R17, R17, 0x1, R5 ;  /* 0x0000000111119824 */ /* 0x000fe200078e0205 */
[----:B------:R-:W-:Y:S01]  /*2e10*/  LOP3.LUT R194, R4, R194, RZ, 0x3c, !PT ;  /* 0x000000c204c27212 */ /* 0x000fe200078e3cff */
[----:B------:R-:W-:Y:S01]  /*2e20*/  @!P5 IMAD.MOV.U32 R5, RZ, RZ, R242 ;  /* 0x000000ffff05d224 */ /* 0x000fe200078e00f2 */
[----:B------:R-:W-:Y:S01]  /*2e30*/  @!P5 MOV R4, R243 ;  /* 0x000000f30004d202 */ /* 0x000fe20000000f00 */
[----:B------:R-:W-:Y:S01]  /*2e40*/  IMAD R239, R11, 0x200, R8 ;  /* 0x000002000bef7824 */ /* 0x000fe200078e0208 */
[----:B------:R-:W-:Y:S01]  /*2e50*/  @!PT LDS RZ, [RZ] ;  /* 0x00000000fffff984 */ /* 0x000fe20000000800 */
[----:B------:R-:W-:Y:S01]  /*2e60*/  @!PT LDS RZ, [RZ] ;  /* 0x00000000fffff984 */ /* 0x000fe20000000800 */
[----:B------:R-:W-:Y:S01]  /*2e70*/  @!PT LDS RZ, [RZ] ;  /* 0x00000000fffff984 */ /* 0x000fe20000000800 */
[----:B------:R2:W-:Y:S01]  /*2e80*/  @!P1 LDGSTS.E.BYPASS.LTC128B.128 [R246+0xe800], [R16.64] ;  /* 0x0e80000010f69fae */ /* 0x0005e2000b901d4c */
[----:B------:R-:W-:Y:S01]  /*2e90*/  @!P5 IMAD.MOV.U32 R14, RZ, RZ, c[0x0][0x1a4] ;  /* 0x00006900ff0ed624 */ /* 0x000fe200078e00ff */
[----:B------:R-:W-:Y:S01]  /*2ea0*/  ISETP.GE.AND P1, PT, R18, R3, PT ;  /* 0x000000031200720c */ /* 0x000fe20003f26270 */
[----:B------:R-:W-:Y:S01]  /*2eb0*/  @!P5 IMAD.WIDE.U32 R8, R9, 0x140, R4 ;  /* 0x000001400908d825 */ /* 0x000fe200078e0004 */
[----:B------:R-:W-:Y:S01]  /*2ec0*/  @!P2 MOV R18, c[0x0][0x1a0] ;  /* 0x000068000012aa02 */ /* 0x000fe20000000f00 */
[----:B------:R-:W-:Y:S01]  /*2ed0*/  @P5 STS.128 [R246+0xf000], RZ ;  /* 0x00f000fff6005388 */ /* 0x000fe20000000c00 */
[----:B------:R-:W-:Y:S01]  /*2ee0*/  SHF.L.U32 R195, R6, 0x6, RZ ;  /* 0x0000000606c37819 */ /* 0x000fe200000006ff */
[----:B------:R-:W-:-:S02]  /*2ef0*/  @!P4 IMAD.MOV.U32 R4, RZ, RZ, R243 ;  /* 0x000000ffff04c224 */ /* 0x000fc400078e00f3 */
[----:B------:R-:W-:Y:S01]  /*2f00*/  @!P4 IMAD.MOV.U32 R5, RZ, RZ, R242 ;  /* 0x000000ffff05c224 */ /* 0x000fe200078e00f2 */
[----:B------:R-:W-:Y:S01]  /*2f10*/  LOP3.LUT R195, R195, 0xfffffe00, RZ, 0xc0, !PT ;  /* 0xfffffe00c3c37812 */ /* 0x000fe200078ec0ff */
[----:B------:R-:W-:Y:S02]  /*2f20*/  @!P5 IMAD R14, R14, 0x140, RZ ;  /* 0x000001400e0ed824 */ /* 0x000fe400078e02ff */
[----:B------:R-:W-:Y:S02]  /*2f30*/  @!P4 IMAD.WIDE.U32 R22, R22, 0x160, R4 ;  /* 0x000001601616c825 */ /* 0x000fe400078e0004 */
[----:B------:R-:W-:Y:S02]  /*2f40*/  @!P1 MOV R24, R243 ;  /* 0x000000f300189202 */ /* 0x000fe40000000f00 */
[----:B------:R-:W-:Y:S02]  /*2f50*/  @!P3 IMAD.MOV.U32 R4, RZ, RZ, R243 ;  /* 0x000000ffff04b224 */ /* 0x000fe400078e00f3 */
[----:B------:R-:W-:-:S02]  /*2f60*/  @!P3 IMAD.MOV.U32 R5, RZ, RZ, R242 ;  /* 0x000000ffff05b224 */ /* 0x000fc400078e00f2 */
[----:B-1----:R-:W-:Y:S02]  /*2f70*/  @!P4 IMAD.MOV.U32 R12, RZ, RZ, c[0x0][0x1a4] ;  /* 0x00006900ff0cc624 */ /* 0x002fe400078e00ff */
[----:B------:R-:W-:-:S04]  /*2f80*/  @!P3 IMAD.WIDE.U32 R20, R20, 0x180, R4 ;  /* 0x000001801414b825 */ /* 0x000fc800078e0004 */
[----:B------:R-:W-:Y:S02]  /*2f90*/  @!P2 IMAD.MOV.U32 R4, RZ, RZ, R243 ;  /* 0x000000ffff04a224 */ /* 0x000fe400078e00f3 */
[----:B------:R-:W-:Y:S02]  /*2fa0*/  @!P2 IMAD.MOV.U32 R5, RZ, RZ, R242 ;  /* 0x000000ffff05a224 */ /* 0x000fe400078e00f2 */
[----:B------:R-:W-:Y:S02]  /*2fb0*/  @!P3 IMAD.MOV.U32 R10, RZ, RZ, c[0x0][0x1a4] ;  /* 0x00006900ff0ab624 */ /* 0x000fe400078e00ff */
[----:B------:R-:W-:Y:S01]  /*2fc0*/  @!P2 IMAD.WIDE.U32 R18, R18, 0x1a0, R4 ;  /* 0x000001a01212a825 */ /* 0x000fe200078e0004 */
[----:B------:R-:W-:-:S03]  /*2fd0*/  @!P6 MOV R4, R243 ;  /* 0x000000f30004e202 */ /* 0x000fc60000000f00 */
[----:B------:R-:W-:Y:S02]  /*2fe0*/  @!P5 IMAD.IADD R15, R9, 0x1, R14 ;  /* 0x00000001090fd824 */ /* 0x000fe400078e020e */
[----:B------:R-:W-:Y:S02]  /*2ff0*/  @!P5 IMAD.MOV.U32 R14, RZ, RZ, R8 ;  /* 0x000000ffff0ed224 */ /* 0x000fe400078e0008 */
[----:B--2---:R-:W-:Y:S02]  /*3000*/  @!P6 IMAD.MOV.U32 R16, RZ, RZ, c[0x0][0x1a0] ;  /* 0x00006800ff10e624 */ /* 0x004fe400078e00ff */
[----:B------:R-:W-:Y:S01]  /*3010*/  @!P6 IMAD.MOV.U32 R5, RZ, RZ, R242 ;  /* 0x000000ffff05e224 */ /* 0x000fe200078e00f2 */
[----:B------:R-:W-:Y:S01]  /*3020*/  @!PT LDS RZ, [RZ] ;  /* 0x00000000fffff984 */ /* 0x000fe20000000800 */
[----:B------:R-:W-:Y:S01]  /*3030*/  @!PT LDS RZ, [RZ] ;  /* 0x00000000fffff984 */ /* 0x000fe20000000800 */
[----:B------:R-:W-:Y:S01]  /*3040*/  @!PT LDS RZ, [RZ] ;  /* 0x00000000fffff984 */ /* 0x000fe20000000800 */
[----:B------:R1:W-:Y:S01]  /*3050*/  @!P5 LDGSTS.E.BYPASS.LTC128B.128 [R246+0xf000], [R14.64] ;  /* 0x0f0000000ef6dfae */ /* 0x0003e2000b901d4c */
[----:B------:R-:W-:Y:S02]  /*3060*/  @!P4 IMAD R12, R12, 0x160, RZ ;  /* 0x000001600c0cc824 */ /* 0x000fe400078e02ff */
[----:B------:R-:W-:Y:S01]  /*3070*/  @!P2 IMAD.MOV.U32 R8, RZ, RZ, c[0x0][0x1a4] ;  /* 0x00006900ff08a624 */ /* 0x000fe200078e00ff */
[----:B------:R-:W-:Y:S01]  /*3080*/  @P4 STS.128 [R246+0xf800], RZ ;  /* 0x00f800fff6004388 */ /* 0x000fe20000000c00 */
[----:B------:R-:W-:-:S02]  /*3090*/  @!P3 IMAD R10, R10, 0x180, RZ ;  /* 0x000001800a0ab824 */ /* 0x000fc400078e02ff */
[----:B------:R-:W-:Y:S02]  /*30a0*/  @!P6 IMAD.MOV.U32 R7, RZ, RZ, c[0x0][0x1a4] ;  /* 0x00006900ff07e624 */ /* 0x000fe400078e00ff */
[----:B------:R-:W-:Y:S01]  /*30b0*/  @!P6 IMAD.WIDE.U32 R16, R16, 0x1c0, R4 ;  /* 0x000001c01010e825 */ /* 0x000fe200078e0004 */
[----:B------:R-:W-:-:S03]  /*30c0*/  @!P3 IADD3 R11, R21, R10, RZ ;  /* 0x0000000a150bb210 */ /* 0x000fc60007ffe0ff */
[----:B------:R-:W-:Y:S02]  /*30d0*/  @!P4 IMAD.IADD R13, R23, 0x1, R12 ;  /* 0x00000001170dc824 */ /* 0x000fe400078e020c */
[----:B------:R-:W-:Y:S02]  /*30e0*/  @!P2 IMAD R8, R8, 0x1a0, RZ ;  /* 0x000001a00808a824 */ /* 0x000fe400078e02ff */
[----:B------:R-:W-:Y:S02]  /*30f0*/  @!P1 IMAD.MOV.U32 R4, RZ, RZ, c[0x0][0x1a0] ;  /* 0x00006800ff049624 */ /* 0x000fe400078e00ff */
[----:B------:R-:W-:Y:S02]  /*3100*/  @!P1 IMAD.MOV.U32 R25, RZ, RZ, R242 ;  /* 0x000000ffff199224 */ /* 0x000fe400078e00f2 */
[----:B------:R-:W-:Y:S02]  /*3110*/  @!P1 IMAD.MOV.U32 R3, RZ, RZ, c[0x0][0x1a4] ;  /* 0x00006900ff039624 */ /* 0x000fe400078e00ff */
[----:B------:R-:W-:-:S02]  /*3120*/  @!P4 IMAD.MOV.U32 R12, RZ, RZ, R22 ;  /* 0x000000ffff0cc224 */ /* 0x000fc400078e0016 */
[----:B------:R-:W-:Y:S02]  /*3130*/  IMAD R240, R198, 0x400, R195 ;  /* 0x00000400c6f07824 */ /* 0x000fe400078e02c3 */
[----:B------:R-:W-:Y:S01]  /*3140*/  @!P6 IMAD R7, R7, 0x1c0, RZ ;  /* 0x000001c00707e824 */ /* 0x000fe200078e02ff */
[----:B------:R-:W-:Y:S01]  /*3150*/  @!PT LDS RZ, [RZ] ;  /* 0x00000000fffff984 */ /* 0x000fe20000000800 */
[----:B------:R-:W-:Y:S01]  /*3160*/  @!PT LDS RZ, [RZ] ;  /* 0x00000000fffff984 */ /* 0x000fe20000000800 */
[----:B------:R-:W-:Y:S01]  /*3170*/  @!PT LDS RZ, [RZ] ;  /* 0x00000000fffff984 */ /* 0x000fe20000000800 */
[----:B------:R1:W-:Y:S01]  /*3180*/  @!P4 LDGSTS.E.BYPASS.LTC128B.128 [R246+0xf800], [R12.64] ;  /* 0x0f8000000cf6cfae */ /* 0x0003e2000b901d4c */
[----:B------:R-:W-:Y:S02]  /*3190*/  @!P3 IMAD.MOV.U32 R10, RZ, RZ, R20 ;  /* 0x000000ffff0ab224 */ /* 0x000fe400078e0014 */
[----:B------:R-:W-:Y:S01]  /*31a0*/  @!P2 IMAD.IADD R9, R19, 0x1, R8 ;  /* 0x000000011309a824 */ /* 0x000fe200078e0208 */
[----:B------:R-:W-:Y:S01]  /*31b0*/  @P3 STS.128 [R246+0x10000], RZ ;  /* 0x010000fff6003388 */ /* 0x000fe20000000c00 */
[----:B------:R-:W-:-:S03]  /*31c0*/  @!P1 IMAD.WIDE.U32 R4, R4, 0x1e0, R24 ;  /* 0x000001e004049825 */ /* 0x000fc600078e0018 */
[----:B------:R-:W-:Y:S01]  /*31d0*/  @!PT LDS RZ, [RZ] ;  /* 0x00000000fffff984 */ /* 0x000fe20000000800 */
[----:B------:R-:W-:Y:S01]  /*31e0*/  @!PT LDS RZ, [RZ] ;  /* 0x00000000fffff984 */ /* 0x000fe20000000800 */
[----:B------:R-:W-:Y:S01]  /*31f0*/  @!PT LDS RZ, [RZ] ;  /* 0x00000000fffff984 */ /* 0x000fe20000000800 */
[----:B------:R2:W-:Y:S01]  /*3200*/  @!P3 LDGSTS.E.BYPASS.LTC128B.128 [R246+0x10000], [R10.64] ;  /* 0x100000000af6bfae */ /* 0x0005e2000b901d4c */
[----:B------:R-:W-:Y:S02]  /*3210*/  @!P1 IMAD R3, R3, 0x1e0, RZ ;  /* 0x000001e003039824 */ /* 0x000fe400078e02ff */
[----:B------:R-:W-:Y:S01]  /*3220*/  @!P2 IMAD.MOV.U32 R8, RZ, RZ, R18 ;  /* 0x000000ffff08a224 */ /* 0x000fe200078e0012 */
[----:B------:R-:W-:Y:S01]  /*3230*/  @P2 STS.128 [R246+0x10800], RZ ;  /* 0x010800fff6002388 */ /* 0x000fe20000000c00 */
[----:B------:R-:W-:Y:S02]  /*3240*/  IMAD.IADD R240, R194, 0x1, R240 ;  /* 0x00000001c2f07824 */ /* 0x000fe400078e02f0 */
[----:B------:R-:W-:Y:S01]  /*3250*/  @!P6 IMAD.IADD R17, R17, 0x1, R7 ;  /* 0x000000011111e824 */ /* 0x000fe200078e0207 */
[----:B------:R-:W-:Y:S01]  /*3260*/  @!PT LDS RZ, [RZ] ;  /* 0x00000000fffff984 */ /* 0x000fe20000000800 */
[----:B------:R-:W-:Y:S01]  /*3270*/  @!PT LDS RZ, [RZ] ;  /* 0x00000000fffff984 */ /* 0x000fe20000000800 */
[----:B------:R-:W-:Y:S01]  /*3280*/  @!PT LDS RZ, [RZ] ;  /* 0x00000000fffff984 */ /* 0x000fe20000000800 */
[----:B------:R2:W-:Y:S01]  /*3290*/  @!P2 LDGSTS.E.BYPASS.LTC128B.128 [R246+0x10800], [R8.64] ;  /* 0x1080000008f6afae */ /* 0x0005e2000b901d4c */
[----:B------:R-:W-:Y:S01]  /*32a0*/  @!P1 IMAD.IADD R5, R5, 0x1, R3 ;  /* 0x0000000105059824 */ /* 0x000fe200078e0203 */
[----:B------:R-:W-:Y:S01]  /*32b0*/  SHF.L.U32 R240, R240, 0x1, RZ ;  /* 0x00000001f0f07819 */ /* 0x000fe200000006ff */
[----:B------:R-:W-:Y:S01]  /*32c0*/  IMAD.SHL.U32 R239, R239, 0x2, RZ ;  /* 0x00000002efef7824 */ /* 0x000fe200078e00ff */
[----:B------:R-:W-:Y:S01]  /*32d0*/  @P6 STS.128 [R246+0x11000], RZ ;  /* 0x011000fff6006388 */ /* 0x000fe20000000c00 */
[----:B------:R-:W-:-:S03]  /*32e0*/  IMAD R198, R198, 0x10, R199 ;  /* 0x00000010c6c67824 */ /* 0x000fc600078e02c7 */
        /* <DEDUP_REMOVED lines=9> */
[----:B------:R2:W-:Y:S01]  /*3380*/  @!P1 LDGSTS.E.BYPASS.LTC128B.128 [R246+0x11800], [R4.64] ;  /* 0x1180000004f69fae */ /* 0x0005e2000b901d4c */
[----:B------:R-:W-:Y:S01]  /*3390*/  R2P PR, R0, 0x6 ;  /* 0x0000000600007804 */ /* 0x000fe20000000000 */
[----:B------:R-:W-:Y:S01]  /*33a0*/  IMAD.MOV.U32 R0, RZ, RZ, 0x10 ;  /* 0x00000010ff007424 */ /* 0x000fe200078e00ff */
[----:B------:R-:W-:Y:S01]  /*33b0*/  LOP3.LUT P3, RZ, R176, 0x2, RZ, 0xc0, !PT ;  /* 0x00000002b0ff7812 */ /* 0x000fe2000786c0ff */
[----:B------:R-:W-:Y:S03]  /*33c0*/  LDSM.16.M88.4 R76, [R240] ;  /* 0x00000000f04c783b */ /* 0x000fe60000000200 */
[C---:B------:R-:W-:Y:S01]  /*33d0*/  SEL R3, R0.reuse, 0xfffffff0, !P1 ;  /* 0xfffffff000037807 */ /* 0x040fe20004800000 */
[----:B------:R-:W3:Y:S01]  /*33e0*/  LDSM.16.M88.4 R60, [R239+0x2800] ;  /* 0x00280000ef3c783b */ /* 0x000ee20000000200 */
[----:B------:R-:W-:-:S02]  /*33f0*/  SEL R0, R0, 0xfffffff0, !P3 ;  /* 0xfffffff000007807 */ /* 0x000fc40005800000 */
[----:B------:R-:W-:Y:S01]  /*3400*/  LOP3.LUT P1, RZ, R176, 0x4, RZ, 0xc0, !PT ;  /* 0x00000004b0ff7812 */ /* 0x000fe2000782c0ff */
[----:B-1----:R-:W4:Y:S01]  /*3410*/  LDSM.16.M88.4 R12, [R239+0x5800] ;  /* 0x00580000ef0c783b */ /* 0x002f220000000200 */
[----:B------:R-:W-:Y:S02]  /*3420*/  IMAD R238, R3, 0x2, R240 ;  /* 0x0000000203ee7824 */ /* 0x000fe400078e02f0 */
[----:B------:R-:W-:Y:S01]  /*3430*/  IMAD R233, R0, 0x2, R239 ;  /* 0x0000000200e97824 */ /* 0x000fe200078e02ef */
[----:B------:R-:W-:Y:S04]  /*3440*/  LDSM.16.M88.4 R68, [R239+0x2000] ;  /* 0x00200000ef44783b */ /* 0x000fe80000000200 */
[----:B------:R-:W-:Y:S04]  /*3450*/  LDSM.16.M88.4 R140, [R238] ;  /* 0x00000000ee8c783b */ /* 0x000fe80000000200 */
[----:B------:R-:W-:Y:S04]  /*3460*/  LDSM.16.M88.4 R52, [R239+0x3000] ;  /* 0x00300000ef34783b */ /* 0x000fe80000000200 */
[----:B--2---:R-:W1:Y:S04]  /*3470*/  LDSM.16.M88.4 R4, [R233+0x2800] ;  /* 0x00280000e904783b */ /* 0x004e680000000200 */
[----:B------:R-:W2:Y:S04]  /*3480*/  LDSM.16.M88.4 R44, [R239+0x3800] ;  /* 0x00380000ef2c783b */ /* 0x000ea80000000200 */
[----:B------:R-:W1:Y:S04]  /*3490*/  LDSM.16.M88.4 R36, [R239+0x4000] ;  /* 0x00400000ef24783b */ /* 0x000e680000000200 */
[----:B------:R-:W1:Y:S04]  /*34a0*/  LDSM.16.M88.4 R28, [R239+0x4800] ;  /* 0x00480000ef1c783b */ /* 0x000e680000000200 */
[----:B------:R-:W2:Y:S04]  /*34b0*/  LDSM.16.M88.4 R20, [R239+0x5000] ;  /* 0x00500000ef14783b */ /* 0x000ea80000000200 */
[----:B------:R-:W2:Y:S01]  /*34c0*/  LDSM.16.M88.4 R96, [R239+0x6000] ;  /* 0x00600000ef60783b */ /* 0x000ea20000000200 */
[C---:B---3--:R-:W-:Y:S03]  /*34d0*/  HMMA.16816.F32 R64, R76.reuse, R60, RZ ;  /* 0x0000003c4c40723c */ /* 0x048fe600000018ff */
[----:B------:R-:W3:Y:S04]  /*34e0*/  LDSM.16.M88.4 R88, [R239+0x6800] ;  /* 0x00680000ef58783b */ /* 0x000ee80000000200 */
[----:B------:R-:W2:Y:S01]  /*34f0*/  LDSM.16.M88.4 R136, [R239+0x7000] ;  /* 0x00700000ef88783b */ /* 0x000ea20000000200 */
[C---:B------:R-:W-:Y:S03]  /*3500*/  HMMA.16816.F32 R60, R76.reuse, R62, RZ ;  /* 0x0000003e4c3c723c */ /* 0x040fe600000018ff */
[----:B------:R-:W2:Y:S04]  /*3510*/  LDSM.16.M88.4 R128, [R239+0x7800] ;  /* 0x00780000ef80783b */ /* 0x000ea80000000200 */
[----:B------:R-:W2:Y:S01]  /*3520*/  LDSM.16.M88.4 R120, [R239+0x8000] ;  /* 0x00800000ef78783b */ /* 0x000ea20000000200 */
[C---:B----4-:R-:W-:Y:S03]  /*3530*/  HMMA.16816.F32 R16, R76.reuse, R12, RZ ;  /* 0x0000000c4c10723c */ /* 0x050fe600000018ff */
[----:B------:R-:W4:Y:S04]  /*3540*/  LDSM.16.M88.4 R112, [R239+0x8800] ;  /* 0x00880000ef70783b */ /* 0x000f280000000200 */
[----:B------:R-:W2:Y:S01]  /*3550*/  LDSM.16.M88.4 R104, [R239+0x9000] ;  /* 0x00900000ef68783b */ /* 0x000ea20000000200 */
[----:B------:R-:W-:Y:S03]  /*3560*/  HMMA.16816.F32 R12, R76, R14, RZ ;  /* 0x0000000e4c0c723c */ /* 0x000fe600000018ff */
[----:B------:R-:W3:Y:S04]  /*3570*/  LDSM.16.M88.4 R80, [R239+0x9800] ;  /* 0x00980000ef50783b */ /* 0x000ee80000000200 */
[----:B------:R-:W3:Y:S01]  /*3580*/  LDSM.16.M88.4 R144, [R233+0x5800] ;  /* 0x00580000e990783b */ /* 0x000ee20000000200 */
[C---:B-1----:R-:W-:Y:S03]  /*3590*/  HMMA.16816.F32 R64, R140.reuse, R4, R64 ;  /* 0x000000048c40723c */ /* 0x042fe60000001840 */
[----:B------:R-:W-:Y:S04]  /*35a0*/  LDSM.16.M88.4 R160, [R233+0x3800] ;  /* 0x00380000e9a0783b */ /* 0x000fe80000000200 */
[----:B------:R-:W-:Y:S01]  /*35b0*/  LDSM.16.M88.4 R156, [R233+0x4000] ;  /* 0x00400000e99c783b */ /* 0x000fe20000000200 */
[----:B------:R-:W-:Y:S03]  /*35c0*/  HMMA.16816.F32 R60, R140, R6, R60 ;  /* 0x000000068c3c723c */ /* 0x000fe6000000183c */
[----:B------:R-:W1:Y:S04]  /*35d0*/  LDSM.16.M88.4 R4, [R233+0x6800] ;  /* 0x00680000e904783b */ /* 0x000e680000000200 */
[----:B------:R-:W1:Y:S01]  /*35e0*/  LDSM.16.M88.4 R152, [R233+0x4800] ;  /* 0x00480000e998783b */ /* 0x000e620000000200 */
[C---:B------:R-:W-:Y:S03]  /*35f0*/  HMMA.16816.F32 R72, R76.reuse, R68, RZ ;  /* 0x000000444c48723c */ /* 0x040fe600000018ff */
[----:B------:R-:W-:Y:S04]  /*3600*/  LDSM.16.M88.4 R172, [R233+0x2000] ;  /* 0x00200000e9ac783b */ /* 0x000fe80000000200 */
[----:B------:R-:W-:Y:S01]  /*3610*/  LDSM.16.M88.4 R168, [R233+0x3000] ;  /* 0x00300000e9a8783b */ /* 0x000fe20000000200 */
[C---:B------:R-:W-:Y:S03]  /*3620*/  HMMA.16816.F32 R56, R76.reuse, R52, RZ ;  /* 0x000000344c38723c */ /* 0x040fe600000018ff */
[----:B------:R-:W-:Y:S04]  /*3630*/  LDSM.16.M88.4 R148, [R233+0x5000] ;  /* 0x00500000e994783b */ /* 0x000fe80000000200 */
[----:B------:R-:W-:Y:S01]  /*3640*/  LDSM.16.M88.4 R188, [R233+0x7000] ;  /* 0x00700000e9bc783b */ /* 0x000fe20000000200 */
[C---:B--2---:R-:W-:Y:S03]  /*3650*/  HMMA.16816.F32 R48, R76.reuse, R44, RZ ;  /* 0x0000002c4c30723c */ /* 0x044fe600000018ff */
[----:B------:R-:W-:Y:S04]  /*3660*/  LDSM.16.M88.4 R184, [R233+0x7800] ;  /* 0x00780000e9b8783b */ /* 0x000fe80000000200 */
[----:B------:R-:W-:Y:S01]  /*3670*/  LDSM.16.M88.4 R180, [R233+0x9800] ;  /* 0x00980000e9b4783b */ /* 0x000fe20000000200 */
[C---:B------:R-:W-:Y:S03]  /*3680*/  HMMA.16816.F32 R40, R76.reuse, R36, RZ ;  /* 0x000000244c28723c */ /* 0x040fe600000018ff */
[----:B------:R-:W0:Y:S05]  /*3690*/  LDGDEPBAR ;  /* 0x00000000000079af */ /* 0x000e2a0000000000 */
        /* <DEDUP_REMOVED lines=24> */
[----:B------:R-:W2:Y:S07]  /*3820*/  LDSM.16.M88.4 R80, [R233+0x6000] ;  /* 0x00600000e950783b */ /* 0x000eae0000000200 */
[C---:B------:R-:W-:Y:S08]  /*3830*/  HMMA.16816.F32 R16, R140.reuse, R144, R16 ;  /* 0x000000908c10723c */ /* 0x040ff00000001810 */
[C---:B------:R-:W-:Y:S01]  /*3840*/  HMMA.16816.F32 R12, R140.reuse, R146, R12 ;  /* 0x000000928c0c723c */ /* 0x040fe2000000180c */
[----:B------:R-:W3:Y:S07]  /*3850*/  LDSM.16.M88.4 R144, [R233+0x9000] ;  /* 0x00900000e990783b */ /* 0x000eee0000000200 */
[C---:B-1----:R-:W-:Y:S07]  /*3860*/  HMMA.16816.F32 R92, R140.reuse, R4, R92 ;  /* 0x000000048c5c723c */ /* 0x042fee000000185c */
[----:B------:R-:W-:Y:S01]  /*3870*/  SEL R4, R166, 0xffffffe0, !P2 ;  /* 0xffffffe0a6047807 */ /* 0x000fe20005000000 */
[----:B------:R-:W-:Y:S01]  /*3880*/  HMMA.16816.F32 R48, R140, R160, R48 ;  /* 0x000000a08c30723c */ /* 0x000fe20000001830 */
[----:B------:R-:W-:-:S02]  /*3890*/  IADD3 R5, R239, 0x2000, RZ ;  /* 0x00002000ef057810 */ /* 0x000fc40007ffe0ff */
[----:B------:R-:W-:Y:S01]  /*38a0*/  ISETP.GT.AND P2, PT, R207, 0x1, PT ;  /* 0x00000001cf00780c */ /* 0x000fe20003f44270 */
[----:B------:R-:W-:Y:S01]  /*38b0*/  IMAD R237, R4, 0x2, R240 ;  /* 0x0000000204ed7824 */ /* 0x000fe200078e02f0 */
[----:B------:R-:W-:-:S03]  /*38c0*/  @P1 IADD3 R236, R5, -0x40, RZ ;  /* 0xffffffc005ec1810 */ /* 0x000fc60007ffe0ff */
[C---:B------:R-:W-:Y:S01]  /*38d0*/  HMMA.16816.F32 R44, R140.reuse, R162, R44 ;  /* 0x000000a28c2c723c */ /* 0x040fe2000000182c */
[----:B------:R-:W1:Y:S01]  /*38e0*/  LDSM.16.M88.4 R160, [R233+0x8000] ;  /* 0x00800000e9a0783b */ /* 0x000e620000000200 */
[----:B------:R-:W-:Y:S01]  /*38f0*/  IMAD R235, R3, 0x2, R237 ;  /* 0x0000000203eb7824 */ /* 0x000fe200078e02ed */
[----:B------:R-:W-:Y:S02]  /*3900*/  LEA R166, R0, R236, 0x1 ;  /* 0x000000ec00a67211 */ /* 0x000fe400078e08ff */
[----:B------:R-:W-:Y:S01]  /*3910*/  LDSM.16.M88.4 R176, [R236] ;  /* 0x00000000ecb0783b */ /* 0x000fe20000000200 */
[----:B------:R-:W-:Y:S02]  /*3920*/  LOP3.LUT R0, R200, 0xffffffe0, RZ, 0xc0, !PT ;  /* 0xffffffe0c8007812 */ /* 0x000fe400078ec0ff */
[----:B------:R-:W-:Y:S01]  /*3930*/  HMMA.16816.F32 R40, R140, R156, R40 ;  /* 0x0000009c8c28723c */ /* 0x000fe20000001828 */
[----:B------:R-:W-:Y:S02]  /*3940*/  @!P2 LEA R250, P1, R165, c[0x0][0x168], 0x1 ;  /* 0x00005a00a5faaa11 */ /* 0x000fe400078208ff */
[----:B------:R-:W-:Y:S01]  /*3950*/  IMAD.IADD R0, R167, 0x1, -R0 ;  /* 0x00000001a7007824 */ /* 0x000fe200078e0a00 */
[----:B------:R-:W-:-:S02]  /*3960*/  IADD3 R229, R236, 0x800, RZ ;  /* 0x00000800ece57810 */ /* 0x000fc40007ffe0ff */
[----:B------:R-:W-:Y:S02]  /*3970*/  @!P2 LEA.HI.X R247, R165, c[0x0][0x16c], R164, 0x1, P1 ;  /* 0x00005b00a5f7aa11 */ /* 0x000fe400008f0ca4 */
[C---:B------:R-:W-:Y:S01]  /*3980*/  HMMA.16816.F32 R36, R140.reuse, R158, R36 ;  /* 0x0000009e8c24723c */ /* 0x040fe20000001824 */
[----:B------:R-:W-:Y:S01]  /*3990*/  LDSM.16.M88.4 R156, [R237] ;  /* 0x00000000ed9c783b */ /* 0x000fe20000000200 */
[----:B------:R-:W-:Y:S02]  /*39a0*/  SHF.R.S32.HI R5, RZ, 0x1f, R0 ;  /* 0x0000001fff057819 */ /* 0x000fe40000011400 */
[C---:B------:R-:W-:Y:S02]  /*39b0*/  IADD3 R228, R236.reuse, 0x1000, RZ ;  /* 0x00001000ece47810 */ /* 0x040fe40007ffe0ff */
[----:B------:R-:W-:Y:S01]  /*39c0*/  LEA.HI R0, R5, R0, RZ, 0x2 ;  /* 0x0000000005007211 */ /* 0x000fe200078f10ff */
[----:B------:R-:W-:Y:S01]  /*39d0*/  IMAD.IADD R5, R195, 0x1, R194 ;  /* 0x00000001c3057824 */ /* 0x000fe200078e02c2 */
[----:B------:R-:W-:Y:S01]  /*39e0*/  HMMA.16816.F32 R32, R140, R152, R32 ;  /* 0x000000988c20723c */ /* 0x000fe20000001820 */
[----:B------:R-:W-:-:S02]  /*39f0*/  IADD3 R227, R236, 0x1800, RZ ;  /* 0x00001800ece37810 */ /* 0x000fc40007ffe0ff */
[----:B------:R-:W-:Y:S02]  /*3a00*/  SHF.R.S32.HI R0, RZ, 0x2, R0 ;  /* 0x00000002ff007819 */ /* 0x000fe40000011400 */
[----:B------:R-:W-:Y:S02]  /*3a10*/  IADD3 R226, R236, 0x2000, RZ ;  /* 0x00002000ece27810 */ /* 0x000fe40007ffe0ff */
[----:B------:R-:W-:Y:S01]  /*3a20*/  IADD3 R198, R198, 0x1, R0 ;  /* 0x00000001c6c67810 */ /* 0x000fe20007ffe000 */
[----:B------:R-:W-:Y:S01]  /*3a30*/  HMMA.16816.F32 R28, R140, R154, R28 ;  /* 0x0000009a8c1c723c */ /* 0x000fe2000000181c */
[----:B------:R-:W4:Y:S01]  /*3a40*/  LDSM.16.M88.4 R152, [R233+0x8800] ;  /* 0x00880000e998783b */ /* 0x000f220000000200 */
[----:B------:R-:W-:Y:S02]  /*3a50*/  IADD3 R225, R236, 0x2800, RZ ;  /* 0x00002800ece17810 */ /* 0x000fe40007ffe0ff */
[----:B------:R-:W-:Y:S02]  /*3a60*/  IADD3 R198, R196, R198, -R197 ;  /* 0x000000c6c4c67210 */ /* 0x000fe40007ffe8c5 */
[----:B------:R-:W-:-:S02]  /*3a70*/  IADD3 R224, R236, 0x3000, RZ ;  /* 0x00003000ece07810 */ /* 0x000fc40007ffe0ff */
[C---:B--2---:R-:W-:Y:S01]  /*3a80*/  HMMA.16816.F32 R8, R140.reuse, R80, R8 ;  /* 0x000000508c08723c */ /* 0x044fe20000001808 */
[----:B------:R-:W-:Y:S02]  /*3a90*/  IADD3 R205, R198, c[0x0][0x2e8], RZ ;  /* 0x0000ba00c6cd7a10 */ /* 0x000fe40007ffe0ff */
[----:B------:R-:W-:Y:S02]  /*3aa0*/  IADD3 R223, R236, 0x3800, RZ ;  /* 0x00003800ecdf7810 */ /* 0x000fe40007ffe0ff */
[C---:B------:R-:W-:Y:S02]  /*3ab0*/  IADD3 R204, R205.reuse, 0x8, RZ ;  /* 0x00000008cdcc7810 */ /* 0x040fe40007ffe0ff */
[-C--:B------:R-:W-:Y:S01]  /*3ac0*/  IMNMX R205, R205, R196.reuse, PT ;  /* 0x000000c4cdcd7217 */ /* 0x080fe20003800200 */
[----:B------:R-:W-:Y:S01]  /*3ad0*/  HMMA.16816.F32 R96, R140, R82, R96 ;  /* 0x000000528c60723c */ /* 0x000fe20000001860 */
[----:B------:R-:W2:Y:S01]  /*3ae0*/  LDSM.16.M88.4 R80, [R236+0x2000] ;  /* 0x00200000ec50783b */ /* 0x000ea20000000200 */
[----:B------:R-:W-:-:S02]  /*3af0*/  IMNMX R204, R204, R196, PT ;  /* 0x000000c4cccc7217 */ /* 0x000fc40003800200 */
[C---:B------:R-:W-:Y:S02]  /*3b00*/  IADD3 R222, R236.reuse, 0x4000, RZ ;  /* 0x00004000ecde7810 */ /* 0x040fe40007ffe0ff */
[C---:B------:R-:W-:Y:S02]  /*3b10*/  IADD3 R221, R236.reuse, 0x4800, RZ ;  /* 0x00004800ecdd7810 */ /* 0x040fe40007ffe0ff */
[C---:B---3--:R-:W-:Y:S01]  /*3b20*/  HMMA.16816.F32 R108, R140.reuse, R144, R108 ;  /* 0x000000908c6c723c */ /* 0x048fe2000000186c */
[C---:B------:R-:W-:Y:S02]  /*3b30*/  IADD3 R220, R236.reuse, 0x5000, RZ ;  /* 0x00005000ecdc7810 */ /* 0x040fe40007ffe0ff */
[C---:B------:R-:W-:Y:S02]  /*3b40*/  IADD3 R219, R236.reuse, 0x5800, RZ ;  /* 0x00005800ecdb7810 */ /* 0x040fe40007ffe0ff */
[C---:B------:R-:W-:Y:S02]  /*3b50*/  IADD3 R218, R236.reuse, 0x6000, RZ ;  /* 0x00006000ecda7810 */ /* 0x040fe40007ffe0ff */
[C---:B------:R-:W-:Y:S01]  /*3b60*/  IADD3 R217, R236.reuse, 0x6800, RZ ;  /* 0x00006800ecd97810 */ /* 0x040fe20007ffe0ff */
[----:B------:R-:W-:Y:S01]  /*3b70*/  HMMA.16816.F32 R104, R140, R146, R104 ;  /* 0x000000928c68723c */ /* 0x000fe20000001868 */
[----:B------:R-:W3:Y:S01]  /*3b80*/  LDSM.16.M88.4 R144, [R236+0x3800] ;  /* 0x00380000ec90783b */ /* 0x000ee20000000200 */
[----:B------:R-:W-:-:S02]  /*3b90*/  IADD3 R216, R236, 0x7000, RZ ;  /* 0x00007000ecd87810 */ /* 0x000fc40007ffe0ff */
[----:B------:R-:W-:-:S04]  /*3ba0*/  IADD3 R167, R236, 0x7800, RZ ;  /* 0x00007800eca77810 */ /* 0x000fc80007ffe0ff */
[C---:B------:R-:W-:Y:S08]  /*3bb0*/  HMMA.16816.F32 R72, R140.reuse, R172, R72 ;  /* 0x000000ac8c48723c */ /* 0x040ff00000001848 */
[C---:B------:R-:W-:Y:S01]  /*3bc0*/  HMMA.16816.F32 R68, R140.reuse, R174, R68 ;  /* 0x000000ae8c44723c */ /* 0x040fe20000001844 */
[----:B------:R-:W-:Y:S07]  /*3bd0*/  LDSM.16.M88.4 R172, [R236+0x800] ;  /* 0x00080000ecac783b */ /* 0x000fee0000000200 */
[C---:B------:R-:W-:Y:S08]  /*3be0*/  HMMA.16816.F32 R56, R140.reuse, R168, R56 ;  /* 0x000000a88c38723c */ /* 0x040ff00000001838 */
[C---:B------:R-:W-:Y:S01]  /*3bf0*/  HMMA.16816.F32 R52, R140.reuse, R170, R52 ;  /* 0x000000aa8c34723c */ /* 0x040fe20000001834 */
[----:B------:R-:W1:Y:S07]  /*3c00*/  LDSM.16.M88.4 R168, [R236+0x1000] ;  /* 0x00100000eca8783b */ /* 0x000e6e0000000200 */
[C---:B------:R-:W-:Y:S08]  /*3c10*/  HMMA.16816.F32 R24, R140.reuse, R148, R24 ;  /* 0x000000948c18723c */ /* 0x040ff00000001818 */
[C---:B------:R-:W-:Y:S01]  /*3c20*/  HMMA.16816.F32 R20, R140.reuse, R150, R20 ;  /* 0x000000968c14723c */ /* 0x040fe20000001814 */
[----:B------:R-:W1:Y:S07]  /*3c30*/  LDSM.16.M88.4 R148, [R236+0x1800] ;  /* 0x00180000ec94783b */ /* 0x000e6e0000000200 */
[C---:B------:R-:W-:Y:S08]  /*3c40*/  HMMA.16816.F32 R88, R140.reuse, R6, R88 ;  /* 0x000000068c58723c */ /* 0x040ff00000001858 */
[C---:B------:R-:W-:Y:S08]  /*3c50*/  HMMA.16816.F32 R84, R140.reuse, R188, R84 ;  /* 0x000000bc8c54723c */ /* 0x040ff00000001854 */
[C---:B------:R-:W-:Y:S08]  /*3c60*/  HMMA.16816.F32 R136, R140.reuse, R190, R136 ;  /* 0x000000be8c88723c */ /* 0x040ff00000001888 */
[C---:B------:R-:W-:Y:S08]  /*3c70*/  HMMA.16816.F32 R132, R140.reuse, R184, R132 ;  /* 0x000000b88c84723c */ /* 0x040ff00000001884 */
[C---:B------:R-:W-:Y:S08]  /*3c80*/  HMMA.16816.F32 R128, R140.reuse, R186, R128 ;  /* 0x000000ba8c80723c */ /* 0x040ff00000001880 */
[C---:B-1----:R-:W-:Y:S08]  /*3c90*/  HMMA.16816.F32 R124, R140.reuse, R160, R124 ;  /* 0x000000a08c7c723c */ /* 0x042ff0000000187c */
[C---:B------:R-:W-:Y:S01]  /*3ca0*/  HMMA.16816.F32 R120, R140.reuse, R162, R120 ;  /* 0x000000a28c78723c */ /* 0x040fe20000001878 */
[----:B------:R-:W-:Y:S07]  /*3cb0*/  LDSM.16.M88.4 R160, [R236+0x2800] ;  /* 0x00280000eca0783b */ /* 0x000fee0000000200 */
[C---:B----4-:R-:W-:Y:S08]  /*3cc0*/  HMMA.16816.F32 R116, R140.reuse, R152, R116 ;  /* 0x000000988c74723c */ /* 0x050ff00000001874 */
[C---:B------:R-:W-:Y:S01]  /*3cd0*/  HMMA.16816.F32 R112, R140.reuse, R154, R112 ;  /* 0x0000009a8c70723c */ /* 0x040fe20000001870 */
[----:B------:R-:W-:Y:S07]  /*3ce0*/  LDSM.16.M88.4 R152, [R236+0x3000] ;  /* 0x00300000ec98783b */ /* 0x000fee0000000200 */
[C---:B------:R-:W-:Y:S08]  /*3cf0*/  HMMA.16816.F32 R100, R140.reuse, R180, R100 ;  /* 0x000000b48c64723c */ /* 0x040ff00000001864 */
[----:B------:R-:W-:Y:S01]  /*3d00*/  HMMA.16816.F32 R76, R140, R182, R76 ;  /* 0x000000b68c4c723c */ /* 0x000fe2000000184c */
[----:B------:R-:W1:Y:S04]  /*3d10*/  LDSM.16.M88.4 R140, [R236+0x4000] ;  /* 0x00400000ec8c783b */ /* 0x000e680000000200 */
[----:B------:R-:W-:Y:S03]  /*3d20*/  LDSM.16.M88.4 R180, [R166+0x2000] ;  /* 0x00200000a6b4783b */ /* 0x000fe60000000200 */
        /* <DEDUP_REMOVED lines=17> */
[----:B------:R-:W-:Y:S07]  /*3e40*/  LDSM.16.M88.4 R80, [R235] ;  /* 0x00000000eb50783b */ /* 0x000fee0000000200 */
[C---:B---3--:R-:W-:Y:S08]  /*3e50*/  HMMA.16816.F32 R132, R156.reuse, R144, R132 ;  /* 0x000000909c84723c */ /* 0x048ff00000001884 */
[C---:B------:R-:W-:Y:S01]  /*3e60*/  HMMA.16816.F32 R128, R156.reuse, R146, R128 ;  /* 0x000000929c80723c */ /* 0x040fe20000001880 */
[----:B------:R-:W2:Y:S07]  /*3e70*/  LDSM.16.M88.4 R144, [R166+0x1000] ;  /* 0x00100000a690783b */ /* 0x000eae0000000200 */
[C---:B------:R-:W-:Y:S08]  /*3e80*/  HMMA.16816.F32 R64, R156.reuse, R172, R64 ;  /* 0x000000ac9c40723c */ /* 0x040ff00000001840 */
[C---:B------:R-:W-:Y:S01]  /*3e90*/  HMMA.16816.F32 R60, R156.reuse, R174, R60 ;  /* 0x000000ae9c3c723c */ /* 0x040fe2000000183c */
[----:B------:R-:W3:Y:S07]  /*3ea0*/  LDSM.16.M88.4 R172, [R236+0x6800] ;  /* 0x00680000ecac783b */ /* 0x000eee0000000200 */
[C---:B------:R-:W-:Y:S08]  /*3eb0*/  HMMA.16816.F32 R32, R156.reuse, R160, R32 ;  /* 0x000000a09c20723c */ /* 0x040ff00000001820 */
[C---:B------:R-:W-:Y:S01]  /*3ec0*/  HMMA.16816.F32 R28, R156.reuse, R162, R28 ;  /* 0x000000a29c1c723c */ /* 0x040fe2000000181c */
[----:B------:R-:W2:Y:S07]  /*3ed0*/  LDSM.16.M88.4 R160, [R236+0x7800] ;  /* 0x00780000eca0783b */ /* 0x000eae0000000200 */
[C---:B------:R-:W-:Y:S08]  /*3ee0*/  HMMA.16816.F32 R24, R156.reuse, R152, R24 ;  /* 0x000000989c18723c */ /* 0x040ff00000001818 */
[C---:B------:R-:W-:Y:S01]  /*3ef0*/  HMMA.16816.F32 R20, R156.reuse, R154, R20 ;  /* 0x0000009a9c14723c */ /* 0x040fe20000001814 */
[----:B------:R-:W2:Y:S07]  /*3f00*/  LDSM.16.M88.4 R152, [R166] ;  /* 0x00000000a698783b */ /* 0x000eae0000000200 */
[C---:B----4-:R-:W-:Y:S08]  /*3f10*/  HMMA.16816.F32 R92, R156.reuse, R148, R92 ;  /* 0x000000949c5c723c */ /* 0x050ff0000000185c */
[C---:B------:R-:W-:Y:S01]  /*3f20*/  HMMA.16816.F32 R88, R156.reuse, R150, R88 ;  /* 0x000000969c58723c */ /* 0x040fe20000001858 */
[----:B------:R-:W4:Y:S07]  /*3f30*/  LDSM.16.M88.4 R148, [R166+0x800] ;  /* 0x00080000a694783b */ /* 0x000f2e0000000200 */
[C---:B-1----:R-:W-:Y:S08]  /*3f40*/  HMMA.16816.F32 R124, R156.reuse, R140, R124 ;  /* 0x0000008c9c7c723c */ /* 0x042ff0000000187c */
[C---:B------:R-:W-:Y:S01]  /*3f50*/  HMMA.16816.F32 R120, R156.reuse, R142, R120 ;  /* 0x0000008e9c78723c */ /* 0x040fe20000001878 */
[----:B------:R-:W1:Y:S07]  /*3f60*/  LDSM.16.M88.4 R140, [R166+0x1800] ;  /* 0x00180000a68c783b */ /* 0x000e6e0000000200 */
[C---:B------:R-:W-:Y:S08]  /*3f70*/  HMMA.16816.F32 R108, R156.reuse, R168, R108 ;  /* 0x000000a89c6c723c */ /* 0x040ff0000000186c */
[----:B------:R-:W-:Y:S01]  /*3f80*/  HMMA.16816.F32 R104, R156, R170, R104 ;  /* 0x000000aa9c68723c */ /* 0x000fe20000001868 */
[----:B------:R-:W1:Y:S07]  /*3f90*/  LDSM.16.M88.4 R168, [R166+0x3800] ;  /* 0x00380000a6a8783b */ /* 0x000e6e0000000200 */
[C---:B--2---:R-:W-:Y:S08]  /*3fa0*/  HMMA.16816.F32 R56, R80.reuse, R144, R56 ;  /* 0x000000905038723c */ /* 0x044ff00000001838 */
[----:B------:R-:W-:Y:S01]  /*3fb0*/  HMMA.16816.F32 R52, R80, R146, R52 ;  /* 0x000000925034723c */ /* 0x000fe20000001834 */
[----:B------:R-:W2:Y:S07]  /*3fc0*/  LDSM.16.M88.4 R144, [R166+0x6000] ;  /* 0x00600000a690783b */ /* 0x000eae0000000200 */
[C---:B------:R-:W-:Y:S08]  /*3fd0*/  HMMA.16816.F32 R72, R156.reuse, R176, R72 ;  /* 0x000000b09c48723c */ /* 0x040ff00000001848 */
[C---:B------:R-:W-:Y:S01]  /*3fe0*/  HMMA.16816.F32 R68, R156.reuse, R178, R68 ;  /* 0x000000b29c44723c */ /* 0x040fe20000001844 */
[----:B------:R-:W1:Y:S07]  /*3ff0*/  LDSM.16.M88.4 R176, [R166+0x2800] ;  /* 0x00280000a6b0783b */ /* 0x000e6e0000000200 */
[C---:B---3--:R-:W-:Y:S08]  /*4000*/  HMMA.16816.F32 R116, R156.reuse, R172, R116 ;  /* 0x000000ac9c74723c */ /* 0x048ff00000001874 */
[C---:B------:R-:W-:Y:S01]  /*4010*/  HMMA.16816.F32 R112, R156.reuse, R174, R112 ;  /* 0x000000ae9c70723c */ /* 0x040fe20000001870 */
[----:B------:R-:W3:Y:S07]  /*4020*/  LDSM.16.M88.4 R172, [R166+0x3000] ;  /* 0x00300000a6ac783b */ /* 0x000eee0000000200 */
[C---:B------:R-:W-:Y:S08]  /*4030*/  HMMA.16816.F32 R100, R156.reuse, R160, R100 ;  /* 0x000000a09c64723c */ /* 0x040ff00000001864 */
[----:B------:R-:W-:Y:S01]  /*4040*/  HMMA.16816.F32 R76, R156, R162, R76 ;  /* 0x000000a29c4c723c */ /* 0x000fe2000000184c */
[----:B------:R-:W2:Y:S04]  /*4050*/  LDSM.16.M88.4 R160, [R166+0x4000] ;  /* 0x00400000a6a0783b */ /* 0x000ea80000000200 */
[----:B------:R-:W2:Y:S03]  /*4060*/  LDSM.16.M88.4 R156, [R166+0x4800] ;  /* 0x00480000a69c783b */ /* 0x000ea60000000200 */
[C---:B------:R-:W-:Y:S08]  /*4070*/  HMMA.16816.F32 R72, R80.reuse, R152, R72 ;  /* 0x000000985048723c */ /* 0x040ff00000001848 */
[C---:B------:R-:W-:Y:S01]  /*4080*/  HMMA.16816.F32 R68, R80.reuse, R154, R68 ;  /* 0x0000009a5044723c */ /* 0x040fe20000001844 */
[----:B------:R-:W2:Y:S07]  /*4090*/  LDSM.16.M88.4 R152, [R166+0x5000] ;  /* 0x00500000a698783b */ /* 0x000eae0000000200 */
[C---:B----4-:R-:W-:Y:S08]  /*40a0*/  HMMA.16816.F32 R64, R80.reuse, R148, R64 ;  /* 0x000000945040723c */ /* 0x050ff00000001840 */
[C---:B------:R-:W-:Y:S01]  /*40b0*/  HMMA.16816.F32 R60, R80.reuse, R150, R60 ;  /* 0x00000096503c723c */ /* 0x040fe2000000183c */
[----:B------:R-:W4:Y:S07]  /*40c0*/  LDSM.16.M88.4 R148, [R166+0x5800] ;  /* 0x00580000a694783b */ /* 0x000f2e0000000200 */
[C---:B-1----:R-:W-:Y:S08]  /*40d0*/  HMMA.16816.F32 R48, R80.reuse, R140, R48 ;  /* 0x0000008c5030723c */ /* 0x042ff00000001830 */
[C---:B------:R-:W-:Y:S01]  /*40e0*/  HMMA.16816.F32 R44, R80.reuse, R142, R44 ;  /* 0x0000008e502c723c */ /* 0x040fe2000000182c */
[----:B------:R-:W1:Y:S07]  /*40f0*/  LDSM.16.M88.4 R140, [R166+0x6800] ;  /* 0x00680000a68c783b */ /* 0x000e6e0000000200 */
[C---:B------:R-:W-:Y:S08]  /*4100*/  HMMA.16816.F32 R16, R80.reuse, R168, R16 ;  /* 0x000000a85010723c */ /* 0x040ff00000001810 */
[C---:B------:R-:W-:Y:S01]  /*4110*/  HMMA.16816.F32 R12, R80.reuse, R170, R12 ;  /* 0x000000aa500c723c */ /* 0x040fe2000000180c */
[----:B------:R-:W1:Y:S07]  /*4120*/  LDSM.16.M88.4 R168, [R166+0x7000] ;  /* 0x00700000a6a8783b */ /* 0x000e6e0000000200 */
[C---:B--2---:R-:W-:Y:S08]  /*4130*/  HMMA.16816.F32 R124, R80.reuse, R144, R124 ;  /* 0x00000090507c723c */ /* 0x044ff0000000187c */
[----:B------:R-:W-:Y:S01]  /*4140*/  HMMA.16816.F32 R120, R80, R146, R120 ;  /* 0x000000925078723c */ /* 0x000fe20000001878 */
[----:B------:R-:W2:Y:S01]  /*4150*/  LDSM.16.M88.4 R144, [R166+0x7800] ;  /* 0x00780000a690783b */ /* 0x000ea20000000200 */
[----:B------:R-:W-:-:S06]  /*4160*/  DEPBAR.LE SB0, 0x0 ;  /* 0x000080000000791a */ /* 0x000fcc0000000000 */
        /* <DEDUP_REMOVED lines=12> */
[C---:B----4-:R-:W-:Y:S08]  /*4230*/  HMMA.16816.F32 R132, R80.reuse, R148, R132 ;  /* 0x000000945084723c */ /* 0x050ff00000001884 */
[C---:B------:R-:W-:Y:S08]  /*4240*/  HMMA.16816.F32 R128, R80.reuse, R150, R128 ;  /* 0x000000965080723c */ /* 0x040ff00000001880 */
[C---:B-1----:R-:W-:Y:S08]  /*4250*/  HMMA.16816.F32 R116, R80.reuse, R140, R116 ;  /* 0x0000008c5074723c */ /* 0x042ff00000001874 */
[C---:B------:R-:W-:Y:S08]  /*4260*/  HMMA.16816.F32 R112, R80.reuse, R142, R112 ;  /* 0x0000008e5070723c */ /* 0x040ff00000001870 */
[C---:B------:R-:W-:Y:S08]  /*4270*/  HMMA.16816.F32 R108, R80.reuse, R168, R108 ;  /* 0x000000a8506c723c */ /* 0x040ff0000000186c */
[C---:B------:R-:W-:Y:S08]  /*4280*/  HMMA.16816.F32 R104, R80.reuse, R170, R104 ;  /* 0x000000aa5068723c */ /* 0x040ff00000001868 */
[C---:B--2---:R-:W-:Y:S08]  /*4290*/  HMMA.16816.F32 R100, R80.reuse, R144, R100 ;  /* 0x000000905064723c */ /* 0x044ff00000001864 */
[----:B------:R-:W-:Y:S01]  /*42a0*/  HMMA.16816.F32 R76, R80, R146, R76 ;  /* 0x00000092504c723c */ /* 0x000fe2000000184c */
[----:B------:R-:W-:Y:S06]  /*42b0*/  BAR.SYNC.DEFER_BLOCKING 0x0 ;  /* 0x0000000000007b1d */ /* 0x000fec0000010000 */
[----:B------:R-:W-:Y:S01]  /*42c0*/  @!UPT UIADD3 URZ, URZ, URZ, URZ ;  /* 0x0000003f3f3ff290 */ /* 0x000fe2000fffe03f */
[----:B------:R-:W-:Y:S11]  /*42d0*/  @!P2 BRA `(.L_x_2234) ;  /* 0x000007700000a947 */ /* 0x000ff60003800000 */
[----:B------:R-:W-:Y:S05]  /*42e0*/  @!P0 BRA `(.L_x_2235) ;  /* 0x0000039000008947 */ /* 0x000fea0003800000 */
[----:B------:R-:W1:Y:S01]  /*42f0*/  I2F.RP R140, R192 ;  /* 0x000000c0008c7306 */ /* 0x000e620000209400 */
[----:B------:R-:W-:-:S02]  /*4300*/  IABS R80, R2 ;  /* 0x0000000200507213 */ /* 0x000fc40000000000 */
[----:B------:R-:W-:-:S04]  /*4310*/  IADD3 R82, R2, -0x100, RZ ;  /* 0xffffff0002527810 */ /* 0x000fc80007ffe0ff */
        /* <DEDUP_REMOVED lines=37> */
[----:B------:R1:W2:Y:S05]  /*4570*/  LDG.E R6, [R82.64] ;  /* 0x0000000c52067981 */ /* 0x0002aa000c1e1900 */
[----:B------:R-:W2:Y:S01]  /*4580*/  LDG.E R80, [R80.64] ;  /* 0x0000000c50507981 */ /* 0x000ea2000c1e1900 */
[----:B------:R-:W-:Y:S02]  /*4590*/  IMAD.IADD R0, R0, 0x1, -R7 ;  /* 0x0000000100007824 */ /* 0x000fe400078e0a07 */
[----:B------:R-:W-:-:S04]  /*45a0*/  IMAD.MOV.U32 R7, RZ, RZ, c[0x0][0x2d0] ;  /* 0x0000b400ff077624 */ /* 0x000fc800078e00ff */
[----:B------:R-:W-:-:S05]  /*45b0*/  IMAD R7, R0, R7, -0x100 ;  /* 0xffffff0000077424 */ /* 0x000fca00078e0207 */
[----:B------:R-:W-:-:S05]  /*45c0*/  SHF.R.S32.HI R0, RZ, 0x1f, R7 ;  /* 0x0000001fff007819 */ /* 0x000fca0000011407 */
[----:B------:R-:W-:Y:S02]  /*45d0*/  IMAD R0, R0, c[0x0][0x198], RZ ;  /* 0x0000660000007a24 */ /* 0x000fe400078e02ff */
[----:B-1----:R-:W-:-:S04]  /*45e0*/  IMAD.WIDE.U32 R82, R7, c[0x0][0x198], RZ ;  /* 0x0000660007527a25 */ /* 0x002fc800078e00ff */
[----:B------:R-:W-:-:S04]  /*45f0*/  IMAD R0, R7, c[0x0][0x19c], R0 ;  /* 0x0000670007007a24 */ /* 0x000fc800078e0200 */
[----:B------:R-:W-:Y:S01]  /*4600*/  IMAD.IADD R83, R83, 0x1, R0 ;  /* 0x0000000153537824 */ /* 0x000fe200078e0200 */
[----:B--2---:R-:W-:-:S04]  /*4610*/  IADD3 R80, -R6, R80, RZ ;  /* 0x0000005006507210 */ /* 0x004fc80007ffe1ff */
[----:B------:R-:W-:-:S05]  /*4620*/  SHF.R.S32.HI R6, RZ, 0x1f, R80 ;  /* 0x0000001fff067819 */ /* 0x000fca0000011450 */
[----:B------:R-:W-:-:S04]  /*4630*/  IMAD R6, R6, c[0x0][0x180], RZ ;  /* 0x0000600006067a24 */ /* 0x000fc800078e02ff */
[C---:B------:R-:W-:Y:S02]  /*4640*/  IMAD R6, R80.reuse, c[0x0][0x184], R6 ;  /* 0x0000610050067a24 */ /* 0x040fe400078e0206 */
[----:B------:R-:W-:-:S05]  /*4650*/  IMAD.WIDE.U32 R80, R80, c[0x0][0x180], R82 ;  /* 0x0000600050507a25 */ /* 0x000fca00078e0052 */
[----:B------:R-:W-:Y:S01]  /*4660*/  IADD3 R7, R81, R6, RZ ;  /* 0x0000000651077210 */ /* 0x000fe20007ffe0ff */
[----:B------:R-:W-:Y:S05]  /*4670*/  BRA `(.L_x_2236) ;  /* 0x0000002000007947 */ /* 0x000fea0003800000 */
.L_x_2235:
[----:B------:R-:W-:-:S04]  /*4680*/  LEA R80, -R193, RZ, 0x8 ;  /* 0x000000ffc1507211 */ /* 0x000fc800078e41ff */
[----:B------:R-:W-:Y:S02]  /*4690*/  SHF.R.S32.HI R7, RZ, 0x1f, R80 ;  /* 0x0000001fff077819 */ /* 0x000fe40000011450 */
.L_x_2236:
[----:B------:R-:W-:Y:S01]  /*46a0*/  IADD3 R165, P1, R80, R165, RZ ;  /* 0x000000a550a57210 */ /* 0x000fe20007f3e0ff */
[----:B------:R-:W-:Y:S02]  /*46b0*/  IMAD.MOV.U32 R6, RZ, RZ, 0x5 ;  /* 0x00000005ff067424 */ /* 0x000fe400078e00ff */
[----:B------:R-:W-:Y:S01]  /*46c0*/  IMAD.SHL.U32 R0, R193, 0x20, RZ ;  /* 0x00000020c1007824 */ /* 0x000fe200078e00ff */
[----:B------:R-:W-:Y:S01]  /*46d0*/  LEA R250, P2, R165, c[0x0][0x168], 0x1 ;  /* 0x00005a00a5fa7a11 */ /* 0x000fe200078408ff */
[----:B------:R-:W-:Y:S01]  /*46e0*/  IMAD.X R164, R7, 0x1, R164, P1 ;  /* 0x0000000107a47824 */ /* 0x000fe200008e06a4 */
[----:B------:R-:W-:Y:S02]  /*46f0*/  SHF.L.U64.HI R193, R193, R6, c[0x0][0x19c] ;  /* 0x00006700c1c17619 */ /* 0x000fe40000010206 */
[----:B------:R-:W-:Y:S01]  /*4700*/  IADD3 R140, P1, R0, R250, RZ ;  /* 0x000000fa008c7210 */ /* 0x000fe20007f3e0ff */
[----:B------:R-:W-:Y:S01]  /*4710*/  IMAD.MOV.U32 R142, RZ, RZ, R250 ;  /* 0x000000ffff8e7224 */ /* 0x000fe200078e00fa */
[----:B------:R-:W-:-:S02]  /*4720*/  LEA.HI.X R247, R165, c[0x0][0x16c], R164, 0x1, P2 ;  /* 0x00005b00a5f77a11 */ /* 0x000fc400010f0ca4 */
[----:B------:R-:W-:-:S03]  /*4730*/  IADD3 R82, P2, R140, R0, RZ ;  /* 0x000000008c527210 */ /* 0x000fc60007f5e0ff */
[--C-:B------:R-:W-:Y:S01]  /*4740*/  IMAD.X R141, R193, 0x1, R247.reuse, P1 ;  /* 0x00000001c18d7824 */ /* 0x100fe200008e06f7 */
[-C--:B------:R-:W-:Y:S01]  /*4750*/  IADD3 R80, P1, R82, R0.reuse, RZ ;  /* 0x0000000052507210 */ /* 0x080fe20007f3e0ff */
[----:B------:R-:W-:Y:S02]  /*4760*/  IMAD.MOV.U32 R143, RZ, RZ, R247 ;  /* 0x000000ffff8f7224 */ /* 0x000fe400078e00f7 */
[--C-:B------:R-:W-:Y:S01]  /*4770*/  IMAD.X R83, R141, 0x1, R193.reuse, P2 ;  /* 0x000000018d537824 */ /* 0x100fe200010e06c1 */
[----:B------:R-:W-:Y:S02]  /*4780*/  IADD3 R6, P2, R80, R0, RZ ;  /* 0x0000000050067210 */ /* 0x000fe40007f5e0ff */
[----:B------:R-:W-:Y:S01]  /*4790*/  @!PT LDS RZ, [RZ] ;  /* 0x00000000fffff984 */ /* 0x000fe20000000800 */
[----:B------:R-:W-:Y:S01]  /*47a0*/  @!PT LDS RZ, [RZ] ;  /* 0x00000000fffff984 */ /* 0x000fe20000000800 */
[----:B------:R-:W-:Y:S01]  /*47b0*/  @!PT LDS RZ, [RZ] ;  /* 0x00000000fffff984 */ /* 0x000fe20000000800 */
[----:B------:R1:W-:Y:S01]  /*47c0*/  LDGSTS.E.BYPASS.LTC128B.128 [R246+0x2000], [R142.64] ;  /* 0x020000008ef67fae */ /* 0x0003e2000b901d4c */
[----:B------:R-:W-:-:S03]  /*47d0*/  IMAD.X R81, R83, 0x1, R193, P1 ;  /* 0x0000000153517824 */ /* 0x000fc600008e06c1 */
[----:B------:R2:W-:Y:S01]  /*47e0*/  LDGSTS.E.BYPASS.LTC128B.128 [R246+0x2800], [R140.64] ;  /* 0x028000008cf67fae */ /* 0x0005e2000b901d4c */
[----:B------:R-:W-:-:S03]  /*47f0*/  IMAD.X R7, R81, 0x1, R193, P2 ;  /* 0x0000000151077824 */ /* 0x000fc600010e06c1 */
[----:B------:R3:W-:Y:S04]  /*4800*/  LDGSTS.E.BYPASS.LTC128B.128 [R246+0x3000], [R82.64] ;  /* 0x0300000052f67fae */ /* 0x0007e8000b901d4c */
[----:B------:R4:W-:Y:S04]  /*4810*/  LDGSTS.E.BYPASS.LTC128B.128 [R246+0x3800], [R80.64] ;  /* 0x0380000050f67fae */ /* 0x0009e8000b901d4c */
[----:B------:R5:W-:Y:S01]  /*4820*/  LDGSTS.E.BYPASS.LTC128B.128 [R246+0x4000], [R6.64] ;  /* 0x0400000006f67fae */ /* 0x000be2000b901d4c */
[----:B-1----:R-:W-:-:S04]  /*4830*/  IADD3 R142, P1, R6, R0, RZ ;  /* 0x00000000068e7210 */ /* 0x002fc80007f3e0ff */
[----:B--2---:R-:W-:Y:S01]  /*4840*/  IADD3 R140, P2, R142, R0, RZ ;  /* 0x000000008e8c7210 */ /* 0x004fe20007f5e0ff */
[----:B------:R-:W-:-:S03]  /*4850*/  IMAD.X R143, R7, 0x1, R193, P1 ;  /* 0x00000001078f7824 */ /* 0x000fc600008e06c1 */
[-C--:B---3--:R-:W-:Y:S02]  /*4860*/  IADD3 R82, P1, R140, R0.reuse, RZ ;  /* 0x000000008c527210 */ /* 0x088fe40007f3e0ff */
[----:B------:R-:W-:Y:S01]  /*4870*/  IADD3.X R141, R143, R193, RZ, P2, !PT ;  /* 0x000000c18f8d7210 */ /* 0x000fe200017fe4ff */
[----:B------:R1:W-:Y:S01]  /*4880*/  LDGSTS.E.BYPASS.LTC128B.128 [R246+0x4800], [R142.64] ;  /* 0x048000008ef67fae */ /* 0x0003e2000b901d4c */
[----:B----4-:R-:W-:-:S03]  /*4890*/  IADD3 R80, P2, R82, R0, RZ ;  /* 0x0000000052507210 */ /* 0x010fc60007f5e0ff */
[--C-:B------:R-:W-:Y:S01]  /*48a0*/  IMAD.X R83, R141, 0x1, R193.reuse, P1 ;  /* 0x000000018d537824 */ /* 0x100fe200008e06c1 */
[-C--:B-----5:R-:W-:Y:S01]  /*48b0*/  IADD3 R6, P1, R80, R0.reuse, RZ ;  /* 0x0000000050067210 */ /* 0x0a0fe20007f3e0ff */
[----:B------:R2:W-:Y:S02]  /*48c0*/  LDGSTS.E.BYPASS.LTC128B.128 [R246+0x5000], [R140.64] ;  /* 0x050000008cf67fae */ /* 0x0005e4000b901d4c */
[--C-:B------:R-:W-:Y:S02]  /*48d0*/  IMAD.X R81, R83, 0x1, R193.reuse, P2 ;  /* 0x0000000153517824 */ /* 0x100fe400010e06c1 */
[----:B------:R3:W-:Y:S02]  /*48e0*/  LDGSTS.E.BYPASS.LTC128B.128 [R246+0x5800], [R82.64] ;  /* 0x0580000052f67fae */ /* 0x0007e4000b901d4c */
[----:B------:R-:W-:Y:S02]  /*48f0*/  IMAD.X R7, R81, 0x1, R193, P1 ;  /* 0x0000000151077824 */ /* 0x000fe400008e06c1 */
[----:B------:R4:W-:Y:S04]  /*4900*/  LDGSTS.E.BYPASS.LTC128B.128 [R246+0x6000], [R80.64] ;  /* 0x0600000050f67fae */ /* 0x0009e8000b901d4c */
[----:B------:R5:W-:Y:S01]  /*4910*/  LDGSTS.E.BYPASS.LTC128B.128 [R246+0x6800], [R6.64] ;  /* 0x0680000006f67fae */ /* 0x000be2000b901d4c */
[----:B-1----:R-:W-:-:S05]  /*4920*/  IADD3 R142, P2, R6, R0, RZ ;  /* 0x00000000068e7210 */ /* 0x002fca0007f5e0ff */
[----:B------:R-:W-:Y:S01]  /*4930*/  IMAD.X R143, R7, 0x1, R193, P2 ;  /* 0x00000001078f7824 */ /* 0x000fe200010e06c1 */
[----:B--2---:R-:W-:-:S04]  /*4940*/  IADD3 R140, P1, R142, R0, RZ ;  /* 0x000000008e8c7210 */ /* 0x004fc80007f3e0ff */
[-C--:B---3--:R-:W-:Y:S01]  /*4950*/  IADD3 R82, P2, R140, R0.reuse, RZ ;  /* 0x000000008c527210 */ /* 0x088fe20007f5e0ff */
[----:B------:R-:W-:Y:S01]  /*4960*/  IMAD.X R141, R143, 0x1, R193, P1 ;  /* 0x000000018f8d7824 */ /* 0x000fe200008e06c1 */
[----:B------:R1:W-:Y:S02]  /*4970*/  LDGSTS.E.BYPASS.LTC128B.128 [R246+0x7000], [R142.64] ;  /* 0x070000008ef67fae */ /* 0x0003e4000b901d4c */
[-C--:B----4-:R-:W-:Y:S02]  /*4980*/  IADD3 R80, P1, R82, R0.reuse, RZ ;  /* 0x0000000052507210 */ /* 0x090fe40007f3e0ff */
[----:B------:R-:W-:Y:S01]  /*4990*/  IADD3.X R83, R141, R193, RZ, P2, !PT ;  /* 0x000000c18d537210 */ /* 0x000fe200017fe4ff */
[----:B------:R2:W-:Y:S01]  /*49a0*/  LDGSTS.E.BYPASS.LTC128B.128 [R246+0x7800], [R140.64] ;  /* 0x078000008cf67fae */ /* 0x0005e2000b901d4c */
[----:B-----5:R-:W-:-:S03]  /*49b0*/  IADD3 R6, P2, R80, R0, RZ ;  /* 0x0000000050067210 */ /* 0x020fc60007f5e0ff */
[--C-:B------:R-:W-:Y:S01]  /*49c0*/  IMAD.X R81, R83, 0x1, R193.reuse, P1 ;  /* 0x0000000153517824 */ /* 0x100fe200008e06c1 */
[----:B------:R2:W-:Y:S03]  /*49d0*/  LDGSTS.E.BYPASS.LTC128B.128 [R246+0x8000], [R82.64] ;  /* 0x0800000052f67fae */ /* 0x0005e6000b901d4c */
[----:B------:R-:W-:Y:S01]  /*49e0*/  IMAD.X R7, R81, 0x1, R193, P2 ;  /* 0x0000000151077824 */ /* 0x000fe200010e06c1 */
[----:B------:R2:W-:Y:S04]  /*49f0*/  LDGSTS.E.BYPASS.LTC128B.128 [R246+0x8800], [R80.64] ;  /* 0x0880000050f67fae */ /* 0x0005e8000b901d4c */
[----:B------:R2:W-:Y:S01]  /*4a00*/  LDGSTS.E.BYPASS.LTC128B.128 [R246+0x9000], [R6.64] ;  /* 0x0900000006f67fae */ /* 0x0005e2000b901d4c */
[----:B-1----:R-:W-:-:S05]  /*4a10*/  IADD3 R142, P1, R6, R0, RZ ;  /* 0x00000000068e7210 */ /* 0x002fca0007f3e0ff */
[----:B------:R-:W-:-:S05]  /*4a20*/  IMAD.X R143, R7, 0x1, R193, P1 ;  /* 0x00000001078f7824 */ /* 0x000fca00008e06c1 */
[----:B------:R2:W-:Y:S04]  /*4a30*/  LDGSTS.E.BYPASS.LTC128B.128 [R246+0x9800], [R142.64] ;  /* 0x098000008ef67fae */ /* 0x0005e8000b901d4c */
[----:B------:R-:W0:Y:S02]  /*4a40*/  LDGDEPBAR ;  /* 0x00000000000079af */ /* 0x000e240000000000 */
.L_x_2234:
[----:B------:R-:W-:-:S05]  /*4a50*/  IMAD.IADD R0, R2, 0x1, R206 ;  /* 0x0000000102007824 */ /* 0x000fca00078e02ce */
[C---:B--2---:R-:W-:Y:S02]  /*4a60*/  IADD3 R6, R0.reuse, 0x1, RZ ;  /* 0x0000000100067810 */ /* 0x044fe40007ffe0ff */
[C---:B------:R-:W-:Y:S02]  /*4a70*/  IADD3 R2, R0.reuse, 0x8, RZ ;  /* 0x0000000800027810 */ /* 0x040fe40007ffe0ff */
[CC--:B------:R-:W-:Y:S02]  /*4a80*/  ISETP.GE.AND P1, PT, R0.reuse, R204.reuse, PT ;  /* 0x000000cc0000720c */ /* 0x0c0fe40003f26270 */
[----:B------:R-:W-:Y:S02]  /*4a90*/  IADD3 R7, R0, 0x9, RZ ;  /* 0x0000000900077810 */ /* 0x000fe40007ffe0ff */
[C---:B------:R-:W-:Y:S02]  /*4aa0*/  ISETP.GE.AND P4, PT, R6.reuse, R205, PT ;  /* 0x000000cd0600720c */ /* 0x040fe40003f86270 */
[----:B------:R-:W-:-:S02]  /*4ab0*/  ISETP.GE.AND P6, PT, R6, R204, PT ;  /* 0x000000cc0600720c */ /* 0x000fc40003fc6270 */
[CC--:B------:R-:W-:Y:S02]  /*4ac0*/  ISETP.GE.AND P3, PT, R2.reuse, R205.reuse, PT ;  /* 0x000000cd0200720c */ /* 0x0c0fe40003f66270 */
[-C--:B------:R-:W-:Y:S02]  /*4ad0*/  ISETP.GE.AND P2, PT, R2, R204.reuse, PT ;  /* 0x000000cc0200720c */ /* 0x080fe40003f46270 */
[----:B------:R-:W-:Y:S02]  /*4ae0*/  IADD3 R6, R0, 0x10, RZ ;  /* 0x0000001000067810 */ /* 0x000fe40007ffe0ff */
[----:B------:R-:W-:Y:S02]  /*4af0*/  FSEL R2, R74, -INF , !P1 ;  /* 0xff8000004a027808 */ /* 0x000fe40004800000 */
[C---:B------:R-:W-:Y:S02]  /*4b00*/  ISETP.GE.AND P1, PT, R7.reuse, R205, PT ;  /* 0x000000cd0700720c */ /* 0x040fe40003f26270 */
[----:B------:R-:W-:-:S02]  /*4b10*/  ISETP.GE.AND P5, PT, R7, R204, PT ;  /* 0x000000cc0700720c */ /* 0x000fc40003fa6270 */
[----:B------:R-:W-:Y:S02]  /*4b20*/  IADD3 R7, R0, 0x11, RZ ;  /* 0x0000001100077810 */ /* 0x000fe40007ffe0ff */
[----:B------:R-:W-:Y:S02]  /*4b30*/  FSEL R232, R75, -INF , !P6 ;  /* 0xff8000004be87808 */ /* 0x000fe40007000000 */
[----:B------:R-:W-:Y:S02]  /*4b40*/  FSEL R231, R68, -INF , !P3 ;  /* 0xff80000044e77808 */ /* 0x000fe40005800000 */
[C---:B------:R-:W-:Y:S02]  /*4b50*/  ISETP.GE.AND P6, PT, R6.reuse, R205, PT ;  /* 0x000000cd0600720c */ /* 0x040fe40003fc6270 */
[----:B------:R-:W-:Y:S02]  /*4b60*/  ISETP.GE.AND P3, PT, R6, R204, PT ;  /* 0x000000cc0600720c */ /* 0x000fe40003f66270 */
[----:B------:R-:W-:-:S02]  /*4b70*/  IADD3 R6, R0, 0x18, RZ ;  /* 0x0000001800067810 */ /* 0x000fc40007ffe0ff */
[----:B------:R-:W-:Y:S02]  /*4b80*/  FSEL R70, R70, -INF , !P2 ;  /* 0xff80000046467808 */ /* 0x000fe40005000000 */
[----:B------:R-:W-:Y:S02]  /*4b90*/  FSEL R230, R69, -INF , !P1 ;  /* 0xff80000045e67808 */ /* 0x000fe40004800000 */
[C---:B------:R-:W-:Y:S02]  /*4ba0*/  ISETP.GE.AND P2, PT, R7.reuse, R205, PT ;  /* 0x000000cd0700720c */ /* 0x040fe40003f46270 */
[----:B------:R-:W-:Y:S02]  /*4bb0*/  ISETP.GE.AND P1, PT, R7, R204, PT ;  /* 0x000000cc0700720c */ /* 0x000fe40003f26270 */
[----:B------:R-:W-:Y:S02]  /*4bc0*/  FSEL R234, R71, -INF , !P5 ;  /* 0xff80000047ea7808 */ /* 0x000fe40006800000 */
[----:B------:R-:W-:-:S02]  /*4bd0*/  IADD3 R7, R0, 0x19, RZ ;  /* 0x0000001900077810 */ /* 0x000fc40007ffe0ff */
[----:B------:R-:W-:Y:S02]  /*4be0*/  FSEL R252, R64, -INF , !P6 ;  /* 0xff80000040fc7808 */ /* 0x000fe40007000000 */
        /* <DEDUP_REMOVED lines=8> */
[----:B------:R-:W-:Y:S02]  /*4c70*/  IADD3 R65, R0, 0x21, RZ ;  /* 0x0000002100417810 */ /* 0x000fe40007ffe0ff */
[----:B------:R-:W-:Y:S02]  /*4c80*/  ISETP.GE.AND P1, PT, R6, R205, PT ;  /* 0x000000cd0600720c */ /* 0x000fe40003f26270 */
[----:B------:R-:W-:-:S02]  /*4c90*/  IADD3 R64, R0, 0x28, RZ ;  /* 0x0000002800407810 */ /* 0x000fc40007ffe0ff */
[----:B------:R-:W-:Y:S02]  /*4ca0*/  FSEL R215, R60, -INF , !P5 ;  /* 0xff8000003cd77808 */ /* 0x000fe40006800000 */
[----:B------:R-:W-:Y:S02]  /*4cb0*/  ISETP.GE.AND P5, PT, R6, R204, PT ;  /* 0x000000cc0600720c */ /* 0x000fe40003fa6270 */
[----:B------:R-:W-:Y:S02]  /*4cc0*/  FSEL R6, R62, -INF , !P6 ;  /* 0xff8000003e067808 */ /* 0x000fe40007000000 */
[----:B------:R-:W-:Y:S02]  /*4cd0*/  FSEL R214, R61, -INF , !P3 ;  /* 0xff8000003dd67808 */ /* 0x000fe40005800000 */
[----:B------:R-:W-:Y:S02]  /*4ce0*/  FSEL R63, R63, -INF , !P2 ;  /* 0xff8000003f3f7808 */ /* 0x000fe40005000000 */
        /* <DEDUP_REMOVED lines=13> */
[CC--:B------:R-:W-:Y:S02]  /*4dc0*/  ISETP.GE.AND P3, PT, R56.reuse, R205.reuse, PT ;  /* 0x000000cd3800720c */ /* 0x0c0fe40003f66270 */
[----:B------:R-:W-:Y:S02]  /*4dd0*/  ISETP.GE.AND P2, PT, R56, R204, PT ;  /* 0x000000cc3800720c */ /* 0x000fe40003f46270 */
[C---:B------:R-:W-:Y:S02]  /*4de0*/  IADD3 R57, R0.reuse, 0x31, RZ ;  /* 0x0000003100397810 */ /* 0x040fe40007ffe0ff */
[----:B------:R-:W-:Y:S02]  /*4df0*/  IADD3 R56, R0, 0x38, RZ ;  /* 0x0000003800387810 */ /* 0x000fe40007ffe0ff */
[----:B------:R-:W-:Y:S01]  /*4e00*/  FSEL R211, R54, -INF , !P1 ;  /* 0xff80000036d37808 */ /* 0x000fe20004800000 */
[----:B------:R-:W-:Y:S01]  /*4e10*/  IMAD.MOV.U32 R54, RZ, RZ, R63 ;  /* 0x000000ffff367224 */ /* 0x000fe200078e003f */
[----:B------:R-:W-:Y:S01]  /*4e20*/  FSEL R202, R53, -INF , !P5 ;  /* 0xff80000035ca7808 */ /* 0x000fe20006800000 */
[----:B------:R-:W-:Y:S01]  /*4e30*/  IMAD.MOV.U32 R53, RZ, RZ, R66 ;  /* 0x000000ffff357224 */ /* 0x000fe200078e0042 */
[----:B------:R-:W-:Y:S01]  /*4e40*/  FSEL R210, R55, -INF , !P6 ;  /* 0xff80000037d27808 */ /* 0x000fe20007000000 */
[----:B------:R-:W-:Y:S01]  /*4e50*/  IMAD.MOV.U32 R55, RZ, RZ, R70 ;  /* 0x000000ffff377224 */ /* 0x000fe200078e0046 */
        /* <DEDUP_REMOVED lines=20> */
[CC--:B------:R-:W-:Y:S02]  /*4fa0*/  ISETP.GE.AND P3, PT, R49.reuse, R205.reuse, PT ;  /* 0x000000cd3100720c */ /* 0x0c0fe40003f66270 */
[----:B------:R-:W-:Y:S02]  /*4fb0*/  ISETP.GE.AND P2, PT, R49, R204, PT ;  /* 0x000000cc3100720c */ /* 0x000fe40003f46270 */
        /* <DEDUP_REMOVED lines=8> */
[----:B------:R-:W-:-:S02]  /*5040*/  FSEL R147, R36, -INF , !P1 ;  /* 0xff80000024937808 */ /* 0x000fc40004800000 */
[CC--:B------:R-:W-:Y:S02]  /*5050*/  ISETP.GE.AND P6, PT, R44.reuse, R205.reuse, PT ;  /* 0x000000cd2c00720c */ /* 0x0c0fe40003fc6270 */
[-C--:B------:R-:W-:Y:S02]  /*5060*/  ISETP.GE.AND P3, PT, R44, R204.reuse, PT ;  /* 0x000000cc2c00720c */ /* 0x080fe40003f66270 */
[----:B------:R-:W-:Y:S02]  /*5070*/  IADD3 R41, R0, 0x51, RZ ;  /* 0x0000005100297810 */ /* 0x000fe40007ffe0ff */
        /* <DEDUP_REMOVED lines=14> */
[----:B------:R-:W-:-:S02]  /*5160*/  FSEL R151, R34, -INF , !P1 ;  /* 0xff80000022977808 */ /* 0x000fc40004800000 */
[----:B------:R-:W-:Y:S02]  /*5170*/  FSEL R150, R35, -INF , !P6 ;  /* 0xff80000023967808 */ /* 0x000fe40007000000 */
[----:B------:R-:W-:Y:S02]  /*5180*/  IADD3 R33, R0, 0x61, RZ ;  /* 0x0000006100217810 */ /* 0x000fe40007ffe0ff */
[----:B------:R-:W-:Y:S02]  /*5190*/  FSEL R162, R28, -INF , !P3 ;  /* 0xff8000001ca27808 */ /* 0x000fe40005800000 */
[CC--:B------:R-:W-:Y:S02]  /*51a0*/  ISETP.GE.AND P1, PT, R36.reuse, R205.reuse, PT ;  /* 0x000000cd2400720c */ /* 0x0c0fe40003f26270 */
[----:B------:R-:W-:Y:S02]  /*51b0*/  ISETP.GE.AND P5, PT, R36, R204, PT ;  /* 0x000000cc2400720c */ /* 0x000fe40003fa6270 */
[----:B------:R-:W-:-:S02]  /*51c0*/  ISETP.GE.AND P6, PT, R32, R205, PT ;  /* 0x000000cd2000720c */ /* 0x000fc40003fc6270 */
[----:B------:R-:W-:Y:S02]  /*51d0*/  ISETP.GE.AND P3, PT, R32, R204, PT ;  /* 0x000000cc2000720c */ /* 0x000fe40003f66270 */
[----:B------:R-:W-:Y:S02]  /*51e0*/  IADD3 R32, R0, 0x68, RZ ;  /* 0x0000006800207810 */ /* 0x000fe40007ffe0ff */
[----:B------:R-:W-:Y:S02]  /*51f0*/  FSEL R154, R30, -INF , !P2 ;  /* 0xff8000001e9a7808 */ /* 0x000fe40005000000 */
[----:B------:R-:W-:Y:S02]  /*5200*/  ISETP.GE.AND P2, PT, R33, R205, PT ;  /* 0x000000cd2100720c */ /* 0x000fe40003f46270 */
[----:B------:R-:W-:Y:S02]  /*5210*/  FSEL R168, R29, -INF , !P1 ;  /* 0xff8000001da87808 */ /* 0x000fe40004800000 */
[----:B------:R-:W-:-:S02]  /*5220*/  FSEL R156, R31, -INF , !P5 ;  /* 0xff8000001f9c7808 */ /* 0x000fc40006800000 */
[-C--:B------:R-:W-:Y:S02]  /*5230*/  ISETP.GE.AND P1, PT, R33, R204.reuse, PT ;  /* 0x000000cc2100720c */ /* 0x080fe40003f26270 */
[----:B------:R-:W-:Y:S02]  /*5240*/  ISETP.GE.AND P5, PT, R32, R205, PT ;  /* 0x000000cd2000720c */ /* 0x000fe40003fa6270 */
[----:B------:R-:W-:Y:S02]  /*5250*/  FSEL R177, R24, -INF , !P6 ;  /* 0xff80000018b17808 */ /* 0x000fe40007000000 */
[C---:B------:R-:W-:Y:S02]  /*5260*/  IADD3 R28, R0.reuse, 0x69, RZ ;  /* 0x00000069001c7810 */ /* 0x040fe40007ffe0ff */
[----:B------:R-:W-:Y:S02]  /*5270*/  IADD3 R24, R0, 0x70, RZ ;  /* 0x0000007000187810 */ /* 0x000fe40007ffe0ff */
[----:B------:R-:W-:-:S02]  /*5280*/  ISETP.GE.AND P6, PT, R32, R204, PT ;  /* 0x000000cc2000720c */ /* 0x000fc40003fc6270 */
[----:B------:R-:W-:Y:S02]  /*5290*/  FSEL R180, R25, -INF , !P2 ;  /* 0xff80000019b47808 */ /* 0x000fe40005000000 */
[----:B------:R-:W-:Y:S02]  /*52a0*/  IADD3 R25, R0, 0x71, RZ ;  /* 0x0000007100197810 */ /* 0x000fe40007ffe0ff */
[----:B------:R-:W-:Y:S02]  /*52b0*/  FSEL R173, R26, -INF , !P3 ;  /* 0xff8000001aad7808 */ /* 0x000fe40005800000 */
[----:B------:R-:W-:Y:S02]  /*52c0*/  FSEL R172, R27, -INF , !P1 ;  /* 0xff8000001bac7808 */ /* 0x000fe40004800000 */
[----:B------:R-:W-:Y:S02]  /*52d0*/  FSEL R182, R20, -INF , !P5 ;  /* 0xff80000014b67808 */ /* 0x000fe40006800000 */
[----:B------:R-:W-:-:S02]  /*52e0*/  ISETP.GE.AND P3, PT, R28, R205, PT ;  /* 0x000000cd1c00720c */ /* 0x000fc40003f66270 */
[-C--:B------:R-:W-:Y:S02]  /*52f0*/  ISETP.GE.AND P2, PT, R28, R204.reuse, PT ;  /* 0x000000cc1c00720c */ /* 0x080fe40003f46270 */
[CC--:B------:R-:W-:Y:S02]  /*5300*/  ISETP.GE.AND P1, PT, R24.reuse, R205.reuse, PT ;  /* 0x000000cd1800720c */ /* 0x0c0fe40003f26270 */
[----:B------:R-:W-:Y:S02]  /*5310*/  ISETP.GE.AND P5, PT, R24, R204, PT ;  /* 0x000000cc1800720c */ /* 0x000fe40003fa6270 */
[----:B------:R-:W-:Y:S02]  /*5320*/  IADD3 R24, R0, 0x78, RZ ;  /* 0x0000007800187810 */ /* 0x000fe40007ffe0ff */
[----:B------:R-:W-:Y:S02]  /*5330*/  FSEL R174, R22, -INF , !P6 ;  /* 0xff80000016ae7808 */ /* 0x000fe40007000000 */
[----:B------:R-:W-:-:S02]  /*5340*/  ISETP.GE.AND P6, PT, R25, R205, PT ;  /* 0x000000cd1900720c */ /* 0x000fc40003fc6270 */
[----:B------:R-:W-:Y:S02]  /*5350*/  FSEL R184, R21, -INF , !P3 ;  /* 0xff80000015b87808 */ /* 0x000fe40005800000 */
[----:B------:R-:W-:Y:S02]  /*5360*/  FSEL R175, R23, -INF , !P2 ;  /* 0xff80000017af7808 */ /* 0x000fe40005000000 */
[-C--:B------:R-:W-:Y:S02]  /*5370*/  ISETP.GE.AND P3, PT, R25, R204.reuse, PT ;  /* 0x000000cc1900720c */ /* 0x080fe40003f66270 */
[----:B------:R-:W-:Y:S02]  /*5380*/  ISETP.GE.AND P2, PT, R24, R205, PT ;  /* 0x000000cd1800720c */ /* 0x000fe40003f46270 */
[----:B------:R-:W-:Y:S02]  /*5390*/  FSEL R183, R16, -INF , !P1 ;  /* 0xff80000010b77808 */ /* 0x000fe40004800000 */
[----:B------:R-:W-:-:S02]  /*53a0*/  ISETP.GE.AND P1, PT, R24, R204, PT ;  /* 0x000000cc1800720c */ /* 0x000fc40003f26270 */
[C---:B------:R-:W-:Y:S02]  /*53b0*/  IADD3 R16, R0.reuse, 0x80, RZ ;  /* 0x0000008000107810 */ /* 0x040fe40007ffe0ff */
[----:B------:R-:W-:Y:S02]  /*53c0*/  FSEL R179, R17, -INF , !P6 ;  /* 0xff80000011b37808 */ /* 0x000fe40007000000 */
[C---:B------:R-:W-:Y:S02]  /*53d0*/  IADD3 R17, R0.reuse, 0x81, RZ ;  /* 0x0000008100117810 */ /* 0x040fe40007ffe0ff */
[----:B------:R-:W-:Y:S02]  /*53e0*/  IADD3 R20, R0, 0x79, RZ ;  /* 0x0000007900147810 */ /* 0x000fe40007ffe0ff */
[----:B------:R-:W-:Y:S02]  /*53f0*/  FSEL R185, R19, -INF , !P3 ;  /* 0xff80000013b97808 */ /* 0x000fe40005800000 */
[----:B------:R-:W-:-:S02]  /*5400*/  FSEL R181, R12, -INF , !P2 ;  /* 0xff8000000cb57808 */ /* 0x000fc40005000000 */
[CC--:B------:R-:W-:Y:S02]  /*5410*/  ISETP.GE.AND P3, PT, R16.reuse, R205.reuse, PT ;  /* 0x000000cd1000720c */ /* 0x0c0fe40003f66270 */
[----:B------:R-:W-:Y:S02]  /*5420*/  ISETP.GE.AND P2, PT, R16, R204, PT ;  /* 0x000000cc1000720c */ /* 0x000fe40003f46270 */
[----:B------:R-:W-:Y:S02]  /*5430*/  FSEL R188, R14, -INF , !P1 ;  /* 0xff8000000ebc7808 */ /* 0x000fe40004800000 */
[----:B------:R-:W-:Y:S02]  /*5440*/  FSEL R186, R18, -INF , !P5 ;  /* 0xff80000012ba7808 */ /* 0x000fe40006800000 */
[----:B------:R-:W-:Y:S02]  /*5450*/  IADD3 R16, R0, 0x88, RZ ;  /* 0x0000008800107810 */ /* 0x000fe40007ffe0ff */
[----:B------:R-:W-:-:S02]  /*5460*/  ISETP.GE.AND P1, PT, R17, R205, PT ;  /* 0x000000cd1100720c */ /* 0x000fc40003f26270 */
[----:B------:R-:W-:Y:S02]  /*5470*/  IADD3 R12, R0, 0x89, RZ ;  /* 0x00000089000c7810 */ /* 0x000fe40007ffe0ff */
[C---:B------:R-:W-:Y:S02]  /*5480*/  ISETP.GE.AND P5, PT, R20.reuse, R205, PT ;  /* 0x000000cd1400720c */ /* 0x040fe40003fa6270 */
[-C--:B------:R-:W-:Y:S02]  /*5490*/  ISETP.GE.AND P6, PT, R20, R204.reuse, PT ;  /* 0x000000cc1400720c */ /* 0x080fe40003fc6270 */
[----:B------:R-:W-:Y:S02]  /*54a0*/  FSEL R163, R8, -INF , !P3 ;  /* 0xff80000008a37808 */ /* 0x000fe40005800000 */
[----:B------:R-:W-:Y:S02]  /*54b0*/  FSEL R176, R10, -INF , !P2 ;  /* 0xff8000000ab07808 */ /* 0x000fe40005000000 */
[----:B------:R-:W-:-:S02]  /*54c0*/  ISETP.GE.AND P3, PT, R16, R204, PT ;  /* 0x000000cc1000720c */ /* 0x000fc40003f66270 */
[----:B------:R-:W-:Y:S02]  /*54d0*/  ISETP.GE.AND P2, PT, R12, R205, PT ;  /* 0x000000cd0c00720c */ /* 0x000fe40003f46270 */
[----:B------:R-:W-:Y:S02]  /*54e0*/  FSEL R160, R9, -INF , !P1 ;  /* 0xff80000009a07808 */ /* 0x000fe40004800000 */
[----:B------:R-:W-:Y:S02]  /*54f0*/  FSEL R178, R13, -INF , !P5 ;  /* 0xff8000000db27808 */ /* 0x000fe40006800000 */
[----:B------:R-:W-:Y:S02]  /*5500*/  IADD3 R9, R0, 0x91, RZ ;  /* 0x0000009100097810 */ /* 0x000fe40007ffe0ff */
[----:B------:R-:W-:Y:S02]  /*5510*/  ISETP.GE.AND P5, PT, R17, R204, PT ;  /* 0x000000cc1100720c */ /* 0x000fe40003fa6270 */
[----:B------:R-:W-:-:S02]  /*5520*/  FSEL R187, R15, -INF , !P6 ;  /* 0xff8000000fbb7808 */ /* 0x000fc40007000000 */
[----:B------:R-:W-:Y:S02]  /*5530*/  ISETP.GE.AND P6, PT, R16, R205, PT ;  /* 0x000000cd1000720c */ /* 0x000fe40003fc6270 */
[----:B------:R-:W-:Y:S02]  /*5540*/  IADD3 R8, R0, 0x90, RZ ;  /* 0x0000009000087810 */ /* 0x000fe40007ffe0ff */
[----:B------:R-:W-:Y:S02]  /*5550*/  FSEL R170, R98, -INF , !P3 ;  /* 0xff80000062aa7808 */ /* 0x000fe40005800000 */
[----:B------:R-:W-:Y:S02]  /*5560*/  FSEL R157, R97, -INF , !P2 ;  /* 0xff800000619d7808 */ /* 0x000fe40005000000 */
[----:B------:R-:W-:Y:S02]  /*5570*/  FMNMX.FTZ R10, R2, R232, !PT ;  /* 0x000000e8020a7209 */ /* 0x000fe40007810000 */
[----:B------:R-:W-:-:S02]  /*5580*/  ISETP.GE.AND P1, PT, R12, R204, PT ;  /* 0x000000cc0c00720c */ /* 0x000fc40003f26270 */
[CC--:B------:R-:W-:Y:S02]  /*5590*/  ISETP.GE.AND P3, PT, R9.reuse, R205.reuse, PT ;  /* 0x000000cd0900720c */ /* 0x0c0fe40003f66270 */
[----:B------:R-:W-:Y:S02]  /*55a0*/  ISETP.GE.AND P2, PT, R9, R204, PT ;  /* 0x000000cc0900720c */ /* 0x000fe40003f46270 */
[----:B------:R-:W-:Y:S02]  /*55b0*/  FSEL R171, R11, -INF , !P5 ;  /* 0xff8000000bab7808 */ /* 0x000fe40006800000 */
[----:B------:R-:W-:Y:S02]  /*55c0*/  IADD3 R9, R0, 0x98, RZ ;  /* 0x0000009800097810 */ /* 0x000fe40007ffe0ff */
[----:B------:R-:W-:Y:S02]  /*55d0*/  ISETP.GE.AND P5, PT, R8, R205, PT ;  /* 0x000000cd0800720c */ /* 0x000fe40003fa6270 */
[----:B------:R-:W-:-:S02]  /*55e0*/  FSEL R161, R96, -INF , !P6 ;  /* 0xff80000060a17808 */ /* 0x000fc40007000000 */
[----:B------:R-:W-:Y:S02]  /*55f0*/  ISETP.GE.AND P6, PT, R8, R204, PT ;  /* 0x000000cc0800720c */ /* 0x000fe40003fc6270 */
        /* <DEDUP_REMOVED lines=274> */
[----:B------:R-:W-:Y:S02]  /*6720*/  IMAD.SHL.U32 R234, R5, 0x2, RZ ;  /* 0x0000000205ea7824 */ /* 0x000fe400078e00ff */
[----:B------:R-:W-:Y:S01]  /*6730*/  FFMA.FTZ R104, R232, c[0x0][0x23c], -R106 ;  /* 0x00008f00e8687a23 */ /* 0x000fe2000001086a */
[----:B------:R-:W-:Y:S01]  /*6740*/  MUFU.EX2 R105, R105 ;  /* 0x0000006900697308 */ /* 0x000fe20000000800 */
[----:B------:R-:W-:Y:S01]  /*6750*/  IMAD R232, R3, 0x2, R234 ;  /* 0x0000000203e87824 */ /* 0x000fe200078e02ea */
[----:B------:R-:W-:Y:S01]  /*6760*/  LDSM.16.MT88.4 R32, [R234+0xa000] ;  /* 0x00a00000ea20783b */ /* 0x000fe20000004200 */
[----:B-1----:R-:W-:Y:S01]  /*6770*/  FMNMX.FTZ R2, R11, R10, !PT ;  /* 0x0000000a0b027209 */ /* 0x002fe20007810000 */
[----:B------:R-:W-:-:S02]  /*6780*/  FFMA.FTZ R103, R55, c[0x0][0x23c], -R106 ;  /* 0x00008f0037677a23 */ /* 0x000fc4000001086a */
[----:B------:R-:W1:Y:S01]  /*6790*/  LDSM.16.MT88.4 R24, [R232+0xa000] ;  /* 0x00a00000e818783b */ /* 0x000e620000004200 */
[C---:B------:R-:W-:Y:S01]  /*67a0*/  FSETP.NEU.FTZ.AND P1, PT, R2.reuse, -INF , PT ;  /* 0xff8000000200780b */ /* 0x040fe20003f3d000 */
[----:B------:R-:W-:Y:S01]  /*67b0*/  FMUL.FTZ R107, R2, c[0x0][0x23c] ;  /* 0x00008f00026b7a20 */ /* 0x000fe20000410000 */
[----:B------:R-:W2:Y:S01]  /*67c0*/  MUFU.EX2 R104, R104 ;  /* 0x0000006800687308 */ /* 0x000ea20000000800 */
[----:B------:R-:W-:Y:S01]  /*67d0*/  LDSM.16.MT88.4 R44, [R232+0xa800] ;  /* 0x00a80000e82c783b */ /* 0x000fe20000004200 */
[--C-:B------:R-:W-:Y:S02]  /*67e0*/  FFMA.FTZ R113, R53, c[0x0][0x23c], -R106.reuse ;  /* 0x00008f0035717a23 */ /* 0x100fe4000001086a */
[----:B------:R-:W-:Y:S01]  /*67f0*/  FSEL R107, R107, RZ, P1 ;  /* 0x000000ff6b6b7208 */ /* 0x000fe20000800000 */
[--C-:B------:R-:W-:Y:S01]  /*6800*/  FFMA.FTZ R117, R7, c[0x0][0x23c], -R106.reuse ;  /* 0x00008f0007757a23 */ /* 0x100fe2000001086a */
[----:B------:R-:W-:Y:S01]  /*6810*/  ISETP.GE.AND P1, PT, R207, 0x2, PT ;  /* 0x00000002cf00780c */ /* 0x000fe20003f26270 */
[----:B------:R-:W-:Y:S01]  /*6820*/  FFMA.FTZ R116, R6, c[0x0][0x23c], -R106 ;  /* 0x00008f0006747a23 */ /* 0x000fe2000001086a */
[----:B------:R-:W-:Y:S01]  /*6830*/  MUFU.EX2 R103, R103 ;  /* 0x0000006700677308 */ /* 0x000fe20000000800 */
[----:B------:R-:W-:-:S02]  /*6840*/  FFMA.FTZ R110, R231, c[0x0][0x23c], -R107 ;  /* 0x00008f00e76e7a23 */ /* 0x000fc4000001086b */
[----:B------:R-:W-:Y:S02]  /*6850*/  IMAD R231, R4, 0x2, R234 ;  /* 0x0000000204e77824 */ /* 0x000fe400078e02ea */
[--C-:B------:R-:W-:Y:S02]  /*6860*/  FFMA.FTZ R109, R230, c[0x0][0x23c], -R107.reuse ;  /* 0x00008f00e66d7a23 */ /* 0x100fe4000001086b */
[--C-:B------:R-:W-:Y:S01]  /*6870*/  FFMA.FTZ R112, R9, c[0x0][0x23c], -R107.reuse ;  /* 0x00008f0009707a23 */ /* 0x100fe2000001086b */
[----:B------:R-:W3:Y:S01]  /*6880*/  LDSM.16.MT88.4 R16, [R231+0xa000] ;  /* 0x00a00000e710783b */ /* 0x000ee20000004200 */
[----:B------:R-:W-:Y:S01]  /*6890*/  FFMA.FTZ R111, R8, c[0x0][0x23c], -R107 ;  /* 0x00008f00086f7a23 */ /* 0x000fe2000001086b */
[----:B------:R-:W4:Y:S01]  /*68a0*/  MUFU.EX2 R77, R77 ;  /* 0x0000004d004d7308 */ /* 0x000f220000000800 */
[----:B------:R-:W-:Y:S01]  /*68b0*/  IMAD R230, R3, 0x2, R231 ;  /* 0x0000000203e67824 */ /* 0x000fe200078e02e7 */
[----:B--2---:R-:W-:Y:S01]  /*68c0*/  F2FP.PACK_AB R9, R104, R105 ;  /* 0x000000696809723e */ /* 0x004fe200000000ff */
[----:B------:R-:W-:Y:S01]  /*68d0*/  FFMA.FTZ R115, R54, c[0x0][0x23c], -R106 ;  /* 0x00008f0036737a23 */ /* 0x000fe2000001086a */
[----:B------:R-:W-:Y:S01]  /*68e0*/  LDSM.16.MT88.4 R48, [R231+0xa800] ;  /* 0x00a80000e730783b */ /* 0x000fe20000004200 */
[----:B------:R-:W-:-:S02]  /*68f0*/  FFMA.FTZ R121, R252, c[0x0][0x23c], -R107 ;  /* 0x00008f00fc797a23 */ /* 0x000fc4000001086b */
[--C-:B------:R-:W-:Y:S01]  /*6900*/  FFMA.FTZ R120, R251, c[0x0][0x23c], -R107.reuse ;  /* 0x00008f00fb787a23 */ /* 0x100fe2000001086b */
[----:B------:R-:W2:Y:S01]  /*6910*/  LDSM.16.MT88.4 R36, [R230+0xa000] ;  /* 0x00a00000e624783b */ /* 0x000ea20000004200 */
[----:B------:R-:W-:Y:S01]  /*6920*/  MUFU.EX2 R112, R112 ;  /* 0x0000007000707308 */ /* 0x000fe20000000800 */
[--C-:B------:R-:W-:Y:S02]  /*6930*/  FFMA.FTZ R119, R215, c[0x0][0x23c], -R107.reuse ;  /* 0x00008f00d7777a23 */ /* 0x100fe4000001086b */
[----:B------:R-:W-:Y:S01]  /*6940*/  FFMA.FTZ R118, R214, c[0x0][0x23c], -R107 ;  /* 0x00008f00d6767a23 */ /* 0x000fe2000001086b */
[----:B------:R-:W5:Y:S01]  /*6950*/  LDSM.16.MT88.4 R52, [R234+0xa800] ;  /* 0x00a80000ea34783b */ /* 0x000f620000004200 */
[--C-:B------:R-:W-:Y:S01]  /*6960*/  FFMA.FTZ R114, R213, c[0x0][0x23c], -R106.reuse ;  /* 0x00008f00d5727a23 */ /* 0x100fe2000001086a */
[----:B----4-:R-:W-:Y:S02]  /*6970*/  F2FP.PACK_AB R11, R77, R103 ;  /* 0x000000674d0b723e */ /* 0x010fe400000000ff */
[----:B------:R-:W4:Y:S01]  /*6980*/  MUFU.EX2 R111, R111 ;  /* 0x0000006f006f7308 */ /* 0x000f220000000800 */
[----:B------:R-:W2:Y:S01]  /*6990*/  LDSM.16.MT88.4 R40, [R230+0xa800] ;  /* 0x00a80000e628783b */ /* 0x000ea20000004200 */
        /* <DEDUP_REMOVED lines=8> */
[----:B------:R-:W1:Y:S01]  /*6a20*/  MUFU.EX2 R109, R109 ;  /* 0x0000006d006d7308 */ /* 0x000e620000000800 */
[----:B----4-:R-:W-:Y:S01]  /*6a30*/  F2FP.PACK_AB R8, R111, R112 ;  /* 0x000000706f08723e */ /* 0x010fe200000000ff */
        /* <DEDUP_REMOVED lines=8> */
[----:B-1----:R-:W-:Y:S01]  /*6ac0*/  F2FP.PACK_AB R10, R109, R110 ;  /* 0x0000006e6d0a723e */ /* 0x002fe200000000ff */
        /* <DEDUP_REMOVED lines=40> */
[C---:B--2---:R-:W-:Y:S01]  /*6d50*/  HMMA.16816.F32 R12, R8.reuse, R36, RZ ;  /* 0x00000024080c723c */ /* 0x044fe200000018ff */
[--C-:B------:R-:W-:Y:S01]  /*6d60*/  FFMA.FTZ R188, R188, c[0x0][0x23c], -R106.reuse ;  /* 0x00008f00bcbc7a23 */ /* 0x100fe2000001086a */
[----:B------:R-:W-:Y:S01]  /*6d70*/  MUFU.EX2 R114, R114 ;  /* 0x0000007200727308 */ /* 0x000fe20000000800 */
[----:B------:R-:W-:Y:S02]  /*6d80*/  FFMA.FTZ R187, R187, c[0x0][0x23c], -R106 ;  /* 0x00008f00bbbb7a23 */ /* 0x000fe4000001086a */
[--C-:B------:R-:W-:Y:S02]  /*6d90*/  FFMA.FTZ R183, R183, c[0x0][0x23c], -R107.reuse ;  /* 0x00008f00b7b77a23 */ /* 0x100fe4000001086b */
[----:B-1----:R-:W-:Y:S01]  /*6da0*/  F2FP.PACK_AB R37, R117, R113 ;  /* 0x000000717525723e */ /* 0x002fe200000000ff */
[----:B------:R-:W-:Y:S01]  /*6db0*/  HMMA.16816.F32 R8, R8, R38, RZ ;  /* 0x000000260808723c */ /* 0x000fe200000018ff */
[----:B---3--:R-:W-:Y:S01]  /*6dc0*/  F2FP.PACK_AB R36, R120, R121 ;  /* 0x000000797824723e */ /* 0x008fe200000000ff */
[----:B------:R-:W1:Y:S01]  /*6dd0*/  MUFU.EX2 R3, R3 ;  /* 0x0000000300037308 */ /* 0x000e620000000800 */
[----:B------:R-:W-:-:S02]  /*6de0*/  FFMA.FTZ R179, R179, c[0x0][0x23c], -R107 ;  /* 0x00008f00b3b37a23 */ /* 0x000fc4000001086b */
[--C-:B------:R-:W-:Y:S02]  /*6df0*/  FFMA.FTZ R181, R181, c[0x0][0x23c], -R107.reuse ;  /* 0x00008f00b5b57a23 */ /* 0x100fe4000001086b */
[----:B------:R-:W-:Y:S01]  /*6e00*/  F2FP.PACK_AB R39, R115, R116 ;  /* 0x000000747327723e */ /* 0x000fe200000000ff */
[--C-:B------:R-:W-:Y:S01]  /*6e10*/  FFMA.FTZ R178, R178, c[0x0][0x23c], -R107.reuse ;  /* 0x00008f00b2b27a23 */ /* 0x100fe2000001086b */
[----:B----4-:R-:W-:Y:S01]  /*6e20*/  F2FP.PACK_AB R38, R118, R119 ;  /* 0x000000777626723e */ /* 0x010fe200000000ff */
        /* <DEDUP_REMOVED lines=16> */
[----:B-----5:R-:W-:Y:S01]  /*6f30*/  HMMA.16816.F32 R4, R36, R52, R4 ;  /* 0x000000342404723c */ /* 0x020fe20000001804 */
        /* <DEDUP_REMOVED lines=38> */
[----:B----4-:R-:W-:Y:S01]  /*71a0*/  F2FP.PACK_AB R36, R125, R124 ;  /* 0x0000007c7d24723e */ /* 0x010fe200000000ff */
[----:B------:R-:W-:Y:S01]  /*71b0*/  FFMA.FTZ R69, R69, c[0x0][0x23c], -R107 ;  /* 0x00008f0045457a23 */ /* 0x000fe2000001086b */
[----:B------:R-:W-:Y:S01]  /*71c0*/  F2FP.PACK_AB R38, R127, R126 ;  /* 0x0000007e7f26723e */ /* 0x000fe200000000ff */
[----:B------:R-:W-:-:S02]  /*71d0*/  FADD.FTZ R111, R112, R111 ;  /* 0x0000006f706f7221 */ /* 0x000fc40000010000 */
[----:B------:R-:W-:Y:S02]  /*71e0*/  FADD.FTZ R104, R105, R104 ;  /* 0x0000006869687221 */ /* 0x000fe40000010000 */
[----:B------:R-:W-:Y:S01]  /*71f0*/  MUFU.EX2 R132, R132 ;  /* 0x0000008400847308 */ /* 0x000fe20000000800 */
[----:B------:R-:W-:Y:S01]  /*7200*/  FADD.FTZ R111, R110, R111 ;  /* 0x0000006f6e6f7221 */ /* 0x000fe20000010000 */
[C---:B---3--:R-:W-:Y:S01]  /*7210*/  HMMA.16816.F32 R28, R36.reuse, R44, R28 ;  /* 0x0000002c241c723c */ /* 0x048fe2000000181c */
[----:B------:R-:W-:Y:S02]  /*7220*/  FADD.FTZ R104, R103, R104 ;  /* 0x0000006867687221 */ /* 0x000fe40000010000 */
[----:B------:R-:W-:Y:S02]  /*7230*/  FADD.FTZ R109, R109, R111 ;  /* 0x0000006f6d6d7221 */ /* 0x000fe40000010000 */
[----:B------:R-:W-:Y:S01]  /*7240*/  FADD.FTZ R77, R77, R104 ;  /* 0x000000684d4d7221 */ /* 0x000fe20000010000 */
[----:B------:R-:W2:Y:S01]  /*7250*/  MUFU.EX2 R133, R133 ;  /* 0x0000008500857308 */ /* 0x000ea20000000800 */
[----:B------:R-:W-:Y:S01]  /*7260*/  FADD.FTZ R109, R121, R109 ;  /* 0x0000006d796d7221 */ /* 0x000fe20000010000 */
[----:B------:R-:W-:Y:S01]  /*7270*/  HMMA.16816.F32 R24, R36, R46, R24 ;  /* 0x0000002e2418723c */ /* 0x000fe20000001818 */
[----:B------:R-:W3:Y:S01]  /*7280*/  LDSM.16.MT88.4 R44, [R232+0xb800] ;  /* 0x00b80000e82c783b */ /* 0x000ee20000004200 */
[----:B------:R-:W-:-:S02]  /*7290*/  FADD.FTZ R77, R113, R77 ;  /* 0x0000004d714d7221 */ /* 0x000fc40000010000 */
[--C-:B------:R-:W-:Y:S02]  /*72a0*/  FFMA.FTZ R70, R74, c[0x0][0x23c], -R106.reuse ;  /* 0x00008f004a467a23 */ /* 0x100fe4000001086a */
[----:B------:R-:W-:Y:S01]  /*72b0*/  MUFU.EX2 R134, R134 ;  /* 0x0000008600867308 */ /* 0x000fe20000000800 */
[--C-:B------:R-:W-:Y:S01]  /*72c0*/  FFMA.FTZ R74, R80, c[0x0][0x23c], -R106.reuse ;  /* 0x00008f00504a7a23 */ /* 0x100fe2000001086a */
[C---:B-----5:R-:W-:Y:S01]  /*72d0*/  HMMA.16816.F32 R4, R36.reuse, R52, R4 ;  /* 0x000000342404723c */ /* 0x060fe20000001804 */
[----:B------:R-:W-:Y:S02]  /*72e0*/  FADD.FTZ R120, R120, R109 ;  /* 0x0000006d78787221 */ /* 0x000fe40000010000 */
[--C-:B------:R-:W-:Y:S02]  /*72f0*/  FFMA.FTZ R72, R72, c[0x0][0x23c], -R106.reuse ;  /* 0x00008f0048487a23 */ /* 0x100fe4000001086a */
[----:B------:R-:W-:Y:S01]  /*7300*/  FFMA.FTZ R80, R82, c[0x0][0x23c], -R106 ;  /* 0x00008f0052507a23 */ /* 0x000fe2000001086a */
[----:B------:R-:W4:Y:S01]  /*7310*/  MUFU.EX2 R135, R135 ;  /* 0x0000008700877308 */ /* 0x000f220000000800 */
[--C-:B------:R-:W-:Y:S01]  /*7320*/  FFMA.FTZ R71, R71, c[0x0][0x23c], -R107.reuse ;  /* 0x00008f0047477a23 */ /* 0x100fe2000001086b */
[----:B------:R-:W-:Y:S01]  /*7330*/  HMMA.16816.F32 R32, R36, R54, R32 ;  /* 0x000000362420723c */ /* 0x000fe20000001820 */
[----:B------:R-:W5:Y:S01]  /*7340*/  LDSM.16.MT88.4 R52, [R234+0xb800] ;  /* 0x00b80000ea34783b */ /* 0x000f620000004200 */
[----:B------:R-:W-:-:S02]  /*7350*/  FFMA.FTZ R73, R73, c[0x0][0x23c], -R107 ;  /* 0x00008f0049497a23 */ /* 0x000fc4000001086b */
[--C-:B------:R-:W-:Y:S02]  /*7360*/  FFMA.FTZ R75, R75, c[0x0][0x23c], -R107.reuse ;  /* 0x00008f004b4b7a23 */ /* 0x100fe4000001086b */
[----:B------:R-:W-:Y:S01]  /*7370*/  MUFU.EX2 R137, R137 ;  /* 0x0000008900897308 */ /* 0x000fe20000000800 */
[----:B------:R-:W-:Y:S01]  /*7380*/  FFMA.FTZ R81, R81, c[0x0][0x23c], -R107 ;  /* 0x00008f0051517a23 */ /* 0x000fe2000001086b */
[C---:B------:R-:W-:Y:S01]  /*7390*/  HMMA.16816.F32 R20, R36.reuse, R48, R20 ;  /* 0x000000302414723c */ /* 0x040fe20000001814 */
[----:B------:R-:W-:Y:S02]  /*73a0*/  FADD.FTZ R117, R117, R77 ;  /* 0x0000004d75757221 */ /* 0x000fe40000010000 */
[----:B------:R-:W-:Y:S02]  /*73b0*/  FADD.FTZ R120, R119, R120 ;  /* 0x0000007877787221 */ /* 0x000fe40000010000 */
[----:B------:R-:W-:Y:S01]  /*73c0*/  FADD.FTZ R117, R116, R117 ;  /* 0x0000007574757221 */ /* 0x000fe20000010000 */
[----:B------:R-:W1:Y:S01]  /*73d0*/  MUFU.EX2 R136, R136 ;  /* 0x0000008800887308 */ /* 0x000e620000000800 */
        /* <DEDUP_REMOVED lines=21> */
[----:B------:R-:W-:Y:S01]  /*7530*/  FFMA.FTZ R82, R86, c[0x0][0x23c], -R106 ;  /* 0x00008f0056527a23 */ /* 0x000fe2000001086a */
        /* <DEDUP_REMOVED lines=12> */
[--C-:B------:R-:W-:Y:S01]  /*7600*/  FFMA.FTZ R86, R88, c[0x0][0x23c], -R106.reuse ;  /* 0x00008f0058567a23 */ /* 0x100fe2000001086a */
[----:B------:R-:W-:Y:S01]  /*7610*/  HMMA.16816.F32 R24, R36, R46, R24 ;  /* 0x0000002e2418723c */ /* 0x000fe20000001818 */
[----:B------:R-:W2:Y:S01]  /*7620*/  LDSM.16.MT88.4 R44, [R232+0xc000] ;  /* 0x00c00000e82c783b */ /* 0x000ea20000004200 */
[----:B------:R-:W3:Y:S01]  /*7630*/  MUFU.EX2 R148, R148 ;  /* 0x0000009400947308 */ /* 0x000ee20000000800 */
[----:B------:R-:W-:-:S02]  /*7640*/  FFMA.FTZ R84, R84, c[0x0][0x23c], -R106 ;  /* 0x00008f0054547a23 */ /* 0x000fc4000001086a */
[--C-:B------:R-:W-:Y:S02]  /*7650*/  FFMA.FTZ R88, R90, c[0x0][0x23c], -R106.reuse ;  /* 0x00008f005a587a23 */ /* 0x100fe4000001086a */
[--C-:B------:R-:W-:Y:S01]  /*7660*/  FFMA.FTZ R77, R94, c[0x0][0x23c], -R106.reuse ;  /* 0x00008f005e4d7a23 */ /* 0x100fe2000001086a */
[----:B-----5:R-:W-:Y:S01]  /*7670*/  HMMA.16816.F32 R4, R36, R52, R4 ;  /* 0x000000342404723c */ /* 0x020fe20000001804 */
[----:B------:R-:W-:Y:S01]  /*7680*/  FFMA.FTZ R90, R99, c[0x0][0x23c], -R107 ;  /* 0x00008f00635a7a23 */ /* 0x000fe2000001086b */
[----:B------:R-:W-:Y:S01]  /*7690*/  MUFU.EX2 R151, R151 ;  /* 0x0000009700977308 */ /* 0x000fe20000000800 */
[--C-:B------:R-:W-:Y:S02]  /*76a0*/  FFMA.FTZ R92, R92, c[0x0][0x23c], -R106.reuse ;  /* 0x00008f005c5c7a23 */ /* 0x100fe4000001086a */
[----:B------:R-:W-:-:S03]  /*76b0*/  FFMA.FTZ R78, R78, c[0x0][0x23c], -R106 ;  /* 0x00008f004e4e7a23 */ /* 0x000fc6000001086a */
[C---:B------:R-:W-:Y:S01]  /*76c0*/  HMMA.16816.F32 R32, R36.reuse, R54, R32 ;  /* 0x000000362420723c */ /* 0x040fe20000001820 */
[----:B------:R-:W4:Y:S01]  /*76d0*/  LDSM.16.MT88.4 R52, [R234+0xc000] ;  /* 0x00c00000ea34783b */ /* 0x000f220000004200 */
[----:B------:R-:W5:Y:S06]  /*76e0*/  MUFU.EX2 R150, R150 ;  /* 0x0000009600967308 */ /* 0x000f6c0000000800 */
[C---:B------:R-:W-:Y:S02]  /*76f0*/  HMMA.16816.F32 R20, R36.reuse, R48, R20 ;  /* 0x000000302414723c */ /* 0x040fe40000001814 */
        /* <DEDUP_REMOVED lines=9> */
[----:B------:R-:W-:Y:S01]  /*7790*/  F2FP.PACK_AB R37, R136, R137 ;  /* 0x000000898825723e */ /* 0x000fe200000000ff */
[----:B------:R-:W-:Y:S01]  /*77a0*/  FADD.FTZ R137, R137, R128 ;  /* 0x0000008089897221 */ /* 0x000fe20000010000 */
[----:B------:R-:W-:Y:S01]  /*77b0*/  F2FP.PACK_AB R39, R139, R138 ;  /* 0x0000008a8b27723e */ /* 0x000fe200000000ff */
[----:B------:R-:W-:Y:S01]  /*77c0*/  MUFU.EX2 R162, R162 ;  /* 0x000000a200a27308 */ /* 0x000fe20000000800 */
[----:B-1----:R-:W-:Y:S01]  /*77d0*/  F2FP.PACK_AB R36, R146, R145 ;  /* 0x000000919224723e */ /* 0x002fe200000000ff */
[----:B------:R-:W-:Y:S01]  /*77e0*/  FADD.FTZ R145, R145, R134 ;  /* 0x0000008691917221 */ /* 0x000fe20000010000 */
[----:B---3--:R-:W-:Y:S01]  /*77f0*/  F2FP.PACK_AB R38, R148, R147 ;  /* 0x000000939426723e */ /* 0x008fe200000000ff */
[----:B------:R-:W-:Y:S01]  /*7800*/  FADD.FTZ R137, R136, R137 ;  /* 0x0000008988897221 */ /* 0x000fe20000010000 */
[----:B------:R-:W-:Y:S01]  /*7810*/  LDSM.16.MT88.4 R132, [R232+0x11800] ;  /* 0x01180000e884783b */ /* 0x000fe20000004200 */
[----:B------:R-:W-:-:S02]  /*7820*/  FADD.FTZ R145, R146, R145 ;  /* 0x0000009192917221 */ /* 0x000fc40000010000 */
        /* <DEDUP_REMOVED lines=28> */
[----:B------:R-:W-:Y:S01]  /*79f0*/  LDSM.16.MT88.4 R136, [R231+0x11800] ;  /* 0x01180000e788783b */ /* 0x000fe20000004200 */
        /* <DEDUP_REMOVED lines=10> */
[----:B------:R-:W-:Y:S02]  /*7aa0*/  FADD.FTZ R154, R156, R154 ;  /* 0x0000009a9c9a7221 */ /* 0x000fe40000010000 */
        /* <DEDUP_REMOVED lines=34> */
[----:B------:R-:W2:Y:S02]  /*7cd0*/  MUFU.EX2 R169, R169 ;  /* 0x000000a900a97308 */ /* 0x000ea40000000800 */
        /* <DEDUP_REMOVED lines=12> */
[----:B------:R-:W1:Y:S02]  /*7da0*/  MUFU.EX2 R155, R155 ;  /* 0x0000009b009b7308 */ /* 0x000e640000000800 */
[C---:B---3--:R-:W-:Y:S06]  /*7db0*/  HMMA.16816.F32 R12, R36.reuse, R40, R12 ;  /* 0x00000028240c723c */ /* 0x048fec000000180c */
[----:B------:R-:W3:Y:S02]  /*7dc0*/  MUFU.EX2 R153, R153 ;  /* 0x0000009900997308 */ /* 0x000ee40000000800 */
[----:B------:R-:W-:Y:S01]  /*7dd0*/  HMMA.16816.F32 R8, R36, R42, R8 ;  /* 0x0000002a2408723c */ /* 0x000fe20000001808 */
[----:B------:R-:W3:Y:S05]  /*7de0*/  LDSM.16.MT88.4 R40, [R230+0xd800] ;  /* 0x00d80000e628783b */ /* 0x000eea0000004200 */
[----:B------:R-:W-:Y:S01]  /*7df0*/  MUFU.EX2 R152, R152 ;  /* 0x0000009800987308 */ /* 0x000fe20000000800 */
[----:B------:R-:W-:Y:S01]  /*7e00*/  F2FP.PACK_AB R37, R185, R186 ;  /* 0x000000bab925723e */ /* 0x000fe200000000ff */
[----:B------:R-:W-:Y:S01]  /*7e10*/  FADD.FTZ R186, R186, R174 ;  /* 0x000000aebaba7221 */ /* 0x000fe20000010000 */
[----:B----4-:R-:W-:-:S02]  /*7e20*/  F2FP.PACK_AB R39, R187, R188 ;  /* 0x000000bcbb27723e */ /* 0x010fc400000000ff */
[----:B------:R-:W-:Y:S01]  /*7e30*/  F2FP.PACK_AB R36, R179, R183 ;  /* 0x000000b7b324723e */ /* 0x000fe200000000ff */
[----:B------:R-:W-:Y:S01]  /*7e40*/  FADD.FTZ R183, R183, R182 ;  /* 0x000000b6b7b77221 */ /* 0x000fe20000010000 */
[----:B-----5:R-:W-:Y:S01]  /*7e50*/  F2FP.PACK_AB R38, R178, R181 ;  /* 0x000000b5b226723e */ /* 0x020fe200000000ff */
[----:B------:R-:W-:Y:S01]  /*7e60*/  MUFU.EX2 R149, R149 ;  /* 0x0000009500957308 */ /* 0x000fe20000000800 */
[----:B------:R-:W-:Y:S02]  /*7e70*/  FADD.FTZ R186, R185, R186 ;  /* 0x000000bab9ba7221 */ /* 0x000fe40000010000 */
[----:B------:R-:W-:Y:S02]  /*7e80*/  FADD.FTZ R183, R179, R183 ;  /* 0x000000b7b3b77221 */ /* 0x000fe40000010000 */
[----:B------:R-:W-:Y:S01]  /*7e90*/  FADD.FTZ R188, R188, R186 ;  /* 0x000000babcbc7221 */ /* 0x000fe20000010000 */
[----:B--2---:R-:W-:Y:S01]  /*7ea0*/  HMMA.16816.F32 R28, R36, R44, R28 ;  /* 0x0000002c241c723c */ /* 0x004fe2000000181c */
[----:B------:R-:W-:Y:S01]  /*7eb0*/  FADD.FTZ R181, R181, R183 ;  /* 0x000000b7b5b57221 */ /* 0x000fe20000010000 */
[----:B------:R-:W2:Y:S01]  /*7ec0*/  MUFU.EX2 R144, R144 ;  /* 0x0000009000907308 */ /* 0x000ea20000000800 */
[----:B------:R-:W-:-:S02]  /*7ed0*/  FADD.FTZ R187, R187, R188 ;  /* 0x000000bcbbbb7221 */ /* 0x000fc40000010000 */
[----:B------:R-:W-:Y:S02]  /*7ee0*/  FADD.FTZ R181, R178, R181 ;  /* 0x000000b5b2b57221 */ /* 0x000fe40000010000 */
[----:B------:R-:W-:Y:S01]  /*7ef0*/  FADD.FTZ R187, R176, R187 ;  /* 0x000000bbb0bb7221 */ /* 0x000fe20000010000 */
[C---:B------:R-:W-:Y:S01]  /*7f00*/  HMMA.16816.F32 R24, R36.reuse, R46, R24 ;  /* 0x0000002e2418723c */ /* 0x040fe20000001818 */
[----:B------:R-:W4:Y:S01]  /*7f10*/  LDSM.16.MT88.4 R44, [R232+0xe000] ;  /* 0x00e00000e82c783b */ /* 0x000f220000004200 */
        /* <DEDUP_REMOVED lines=10> */
[----:B------:R-:W-:Y:S06]  /*7fc0*/  MUFU.EX2 R66, R66 ;  /* 0x0000004200427308 */ /* 0x000fec0000000800 */
[C---:B---3--:R-:W-:Y:S02]  /*7fd0*/  HMMA.16816.F32 R12, R36.reuse, R40, R12 ;  /* 0x00000028240c723c */ /* 0x048fe4000000180c */
[----:B------:R-:W-:Y:S06]  /*7fe0*/  MUFU.EX2 R63, R63 ;  /* 0x0000003f003f7308 */ /* 0x000fec0000000800 */
[----:B------:R-:W-:Y:S01]  /*7ff0*/  HMMA.16816.F32 R8, R36, R42, R8 ;  /* 0x0000002a2408723c */ /* 0x000fe20000001808 */
[----:B------:R-:W3:Y:S01]  /*8000*/  LDSM.16.MT88.4 R40, [R230+0xe000] ;  /* 0x00e00000e628783b */ /* 0x000ee20000004200 */
[----:B------:R-:W-:Y:S05]  /*8010*/  MUFU.EX2 R60, R60 ;  /* 0x0000003c003c7308 */ /* 0x000fea0000000800 */
[C---:B------:R-:W-:Y:S01]  /*8020*/  F2FP.PACK_AB R37, R171.reuse, R176 ;  /* 0x000000b0ab25723e */ /* 0x040fe200000000ff */
        /* <DEDUP_REMOVED lines=8> */
[----:B------:R-:W1:Y:S01]  /*80b0*/  MUFU.EX2 R57, R57 ;  /* 0x0000003900397308 */ /* 0x000e620000000800 */
[----:B------:R-:W-:Y:S01]  /*80c0*/  FADD.FTZ R169, R169, R171 ;  /* 0x000000aba9a97221 */ /* 0x000fe20000010000 */
[C---:B----4-:R-:W-:Y:S01]  /*80d0*/  HMMA.16816.F32 R28, R36.reuse, R44, R28 ;  /* 0x0000002c241c723c */ /* 0x050fe2000000181c */
[----:B------:R-:W-:Y:S02]  /*80e0*/  FADD.FTZ R161, R161, R163 ;  /* 0x000000a3a1a17221 */ /* 0x000fe40000010000 */
[----:B------:R-:W-:Y:S02]  /*80f0*/  FADD.FTZ R169, R155, R169 ;  /* 0x000000a99ba97221 */ /* 0x000fe40000010000 */
[----:B------:R-:W-:Y:S01]  /*8100*/  FADD.FTZ R161, R157, R161 ;  /* 0x000000a19da17221 */ /* 0x000fe20000010000 */
[----:B------:R-:W-:Y:S01]  /*8110*/  MUFU.EX2 R58, R58 ;  /* 0x0000003a003a7308 */ /* 0x000fe20000000800 */
[----:B------:R-:W-:Y:S01]  /*8120*/  FADD.FTZ R169, R153, R169 ;  /* 0x000000a999a97221 */ /* 0x000fe20000010000 */
[----:B------:R-:W-:Y:S01]  /*8130*/  HMMA.16816.F32 R24, R36, R46, R24 ;  /* 0x0000002e2418723c */ /* 0x000fe20000001818 */
[----:B------:R-:W4:Y:S01]  /*8140*/  LDSM.16.MT88.4 R44, [R232+0xe800] ;  /* 0x00e80000e82c783b */ /* 0x000f220000004200 */
[----:B--2---:R-:W-:-:S03]  /*8150*/  FADD.FTZ R161, R144, R161 ;  /* 0x000000a190a17221 */ /* 0x004fc60000010000 */
[----:B------:R-:W-:Y:S01]  /*8160*/  LDSM.16.MT88.4 R156, [R234+0x11800] ;  /* 0x01180000ea9c783b */ /* 0x000fe20000004200 */
[----:B------:R-:W2:Y:S02]  /*8170*/  MUFU.EX2 R59, R59 ;  /* 0x0000003b003b7308 */ /* 0x000ea40000000800 */
[C---:B-1----:R-:W-:Y:S06]  /*8180*/  HMMA.16816.F32 R4, R36.reuse, R52, R4 ;  /* 0x000000342404723c */ /* 0x042fec0000001804 */
[----:B------:R-:W-:Y:S02]  /*8190*/  MUFU.EX2 R189, R189 ;  /* 0x000000bd00bd7308 */ /* 0x000fe40000000800 */
[C---:B------:R-:W-:Y:S01]  /*81a0*/  HMMA.16816.F32 R32, R36.reuse, R54, R32 ;  /* 0x000000362420723c */ /* 0x040fe20000001820 */
[----:B------:R-:W1:Y:S05]  /*81b0*/  LDSM.16.MT88.4 R52, [R234+0xe800] ;  /* 0x00e80000ea34783b */ /* 0x000e6a0000004200 */
[----:B------:R-:W1:Y:S02]  /*81c0*/  MUFU.EX2 R62, R62 ;  /* 0x0000003e003e7308 */ /* 0x000e640000000800 */
[C---:B------:R-:W-:Y:S06]  /*81d0*/  HMMA.16816.F32 R20, R36.reuse, R48, R20 ;  /* 0x000000302414723c */ /* 0x040fec0000001814 */
[----:B------:R-:W-:Y:S01]  /*81e0*/  MUFU.EX2 R65, R65 ;  /* 0x0000004100417308 */ /* 0x000fe20000000800 */
[----:B------:R-:W-:Y:S01]  /*81f0*/  F2FP.PACK_AB R49, R153, R155 ;  /* 0x0000009b9931723e */ /* 0x000fe200000000ff */
[----:B------:R-:W-:Y:S01]  /*8200*/  HMMA.16816.F32 R16, R36, R50, R16 ;  /* 0x000000322410723c */ /* 0x000fe20000001810 */
[C---:B-----5:R-:W-:Y:S01]  /*8210*/  F2FP.PACK_AB R48, R142.reuse, R144 ;  /* 0x000000908e30723e */ /* 0x060fe200000000ff */
[----:B------:R-:W-:-:S04]  /*8220*/  FADD.FTZ R142, R142, R161 ;  /* 0x000000a18e8e7221 */ /* 0x000fc80000010000 */
[----:B------:R-:W5:Y:S01]  /*8230*/  MUFU.EX2 R68, R68 ;  /* 0x0000004400447308 */ /* 0x000f620000000800 */
[----:B------:R-:W-:Y:S01]  /*8240*/  F2FP.PACK_AB R51, R149, R152 ;  /* 0x000000989533723e */ /* 0x000fe200000000ff */
[C---:B---3--:R-:W-:Y:S01]  /*8250*/  HMMA.16816.F32 R12, R36.reuse, R40, R12 ;  /* 0x00000028240c723c */ /* 0x048fe2000000180c */
[----:B------:R-:W-:Y:S01]  /*8260*/  F2FP.PACK_AB R50, R141, R143 ;  /* 0x0000008f8d32723e */ /* 0x000fe200000000ff */
[----:B------:R-:W-:Y:S02]  /*8270*/  FADD.FTZ R142, R143, R142 ;  /* 0x0000008e8f8e7221 */ /* 0x000fe40000010000 */
[----:B------:R-:W-:Y:S02]  /*8280*/  FADD.FTZ R152, R152, R169 ;  /* 0x000000a998987221 */ /* 0x000fe40000010000 */
[----:B------:R-:W-:Y:S01]  /*8290*/  MUFU.EX2 R61, R61 ;  /* 0x0000003d003d7308 */ /* 0x000fe20000000800 */
[----:B------:R-:W-:Y:S01]  /*82a0*/  FADD.FTZ R141, R141, R142 ;  /* 0x0000008e8d8d7221 */ /* 0x000fe20000010000 */
[----:B------:R-:W-:Y:S01]  /*82b0*/  HMMA.16816.F32 R8, R36, R42, R8 ;  /* 0x0000002a2408723c */ /* 0x000fe20000001808 */
[----:B------:R-:W3:Y:S01]  /*82c0*/  LDSM.16.MT88.4 R40, [R231+0xe800] ;  /* 0x00e80000e728783b */ /* 0x000ee20000004200 */
[----:B------:R-:W-:-:S02]  /*82d0*/  FADD.FTZ R152, R149, R152 ;  /* 0x0000009895987221 */ /* 0x000fc40000010000 */
[----:B------:R-:W-:Y:S01]  /*82e0*/  FADD.FTZ R141, R56, R141 ;  /* 0x0000008d388d7221 */ /* 0x000fe20000010000 */
[----:B------:R-:W2:Y:S01]  /*82f0*/  LDSM.16.MT88.4 R36, [R230+0xe800] ;  /* 0x00e80000e624783b */ /* 0x000ea20000004200 */
[----:B------:R-:W1:Y:S02]  /*8300*/  MUFU.EX2 R64, R64 ;  /* 0x0000004000407308 */ /* 0x000e640000000800 */
[C---:B----4-:R-:W-:Y:S06]  /*8310*/  HMMA.16816.F32 R28, R48.reuse, R44, R28 ;  /* 0x0000002c301c723c */ /* 0x050fec000000181c */
[----:B------:R-:W-:Y:S02]  /*8320*/  MUFU.EX2 R67, R67 ;  /* 0x0000004300437308 */ /* 0x000fe40000000800 */
[C---:B------:R-:W-:Y:S01]  /*8330*/  HMMA.16816.F32 R24, R48.reuse, R46, R24 ;  /* 0x0000002e3018723c */ /* 0x040fe20000001818 */
[----:B------:R-:W4:Y:S05]  /*8340*/  LDSM.16.MT88.4 R44, [R232+0xf000] ;  /* 0x00f00000e82c783b */ /* 0x000f2a0000004200 */
[----:B------:R-:W2:Y:S02]  /*8350*/  MUFU.EX2 R69, R69 ;  /* 0x0000004500457308 */ /* 0x000ea40000000800 */
[C---:B-1----:R-:W-:Y:S06]  /*8360*/  HMMA.16816.F32 R4, R48.reuse, R52, R4 ;  /* 0x000000343004723c */ /* 0x042fec0000001804 */
[----:B------:R-:W-:Y:S02]  /*8370*/  MUFU.EX2 R72, R72 ;  /* 0x0000004800487308 */ /* 0x000fe40000000800 */
[C---:B------:R-:W-:Y:S01]  /*8380*/  HMMA.16816.F32 R32, R48.reuse, R54, R32 ;  /* 0x000000363020723c */ /* 0x040fe20000001820 */
[----:B------:R-:W1:Y:S05]  /*8390*/  LDSM.16.MT88.4 R52, [R234+0xf000] ;  /* 0x00f00000ea34783b */ /* 0x000e6a0000004200 */
[----:B------:R-:W1:Y:S02]  /*83a0*/  MUFU.EX2 R70, R70 ;  /* 0x0000004600467308 */ /* 0x000e640000000800 */
[C---:B---3--:R-:W-:Y:S06]  /*83b0*/  HMMA.16816.F32 R20, R48.reuse, R40, R20 ;  /* 0x000000283014723c */ /* 0x048fec0000001814 */
[----:B------:R-:W-:Y:S01]  /*83c0*/  MUFU.EX2 R74, R74 ;  /* 0x0000004a004a7308 */ /* 0x000fe20000000800 */
[----:B------:R-:W-:Y:S01]  /*83d0*/  F2FP.PACK_AB R41, R66, R140 ;  /* 0x0000008c4229723e */ /* 0x000fe200000000ff */
[----:B------:R-:W-:Y:S01]  /*83e0*/  HMMA.16816.F32 R16, R48, R42, R16 ;  /* 0x0000002a3010723c */ /* 0x000fe20000001810 */
[----:B------:R-:W-:Y:S01]  /*83f0*/  F2FP.PACK_AB R40, R57, R56 ;  /* 0x000000383928723e */ /* 0x000fe200000000ff */
[----:B------:R-:W-:-:S02]  /*8400*/  FADD.FTZ R140, R140, R152 ;  /* 0x000000988c8c7221 */ /* 0x000fc40000010000 */
[----:B------:R-:W-:Y:S02]  /*8410*/  FADD.FTZ R57, R57, R141 ;  /* 0x0000008d39397221 */ /* 0x000fe40000010000 */
[----:B------:R-:W3:Y:S01]  /*8420*/  MUFU.EX2 R80, R80 ;  /* 0x0000005000507308 */ /* 0x000ee20000000800 */
[----:B------:R-:W-:Y:S01]  /*8430*/  FADD.FTZ R140, R66, R140 ;  /* 0x0000008c428c7221 */ /* 0x000fe20000010000 */
[----:B------:R-:W-:Y:S01]  /*8440*/  F2FP.PACK_AB R43, R60, R63 ;  /* 0x0000003f3c2b723e */ /* 0x000fe200000000ff */
[----:B--2---:R-:W-:Y:S01]  /*8450*/  HMMA.16816.F32 R12, R48, R36, R12 ;  /* 0x00000024300c723c */ /* 0x004fe2000000180c */
[----:B------:R-:W-:Y:S01]  /*8460*/  F2FP.PACK_AB R42, R59, R58 ;  /* 0x0000003a3b2a723e */ /* 0x000fe200000000ff */
[----:B------:R-:W-:Y:S02]  /*8470*/  FADD.FTZ R57, R58, R57 ;  /* 0x000000393a397221 */ /* 0x000fe40000010000 */
[----:B------:R-:W-:Y:S01]  /*8480*/  FADD.FTZ R63, R63, R140 ;  /* 0x0000008c3f3f7221 */ /* 0x000fe20000010000 */
[----:B------:R-:W-:Y:S01]  /*8490*/  MUFU.EX2 R71, R71 ;  /* 0x0000004700477308 */ /* 0x000fe20000000800 */
[----:B------:R-:W-:-:S02]  /*84a0*/  FADD.FTZ R57, R59, R57 ;  /* 0x000000393b397221 */ /* 0x000fc40000010000 */
[----:B------:R-:W-:Y:S01]  /*84b0*/  HMMA.16816.F32 R8, R48, R38, R8 ;  /* 0x000000263008723c */ /* 0x000fe20000001808 */
[----:B------:R-:W2:Y:S01]  /*84c0*/  LDSM.16.MT88.4 R36, [R231+0xf000] ;  /* 0x00f00000e724783b */ /* 0x000ea20000004200 */
[----:B------:R-:W-:-:S03]  /*84d0*/  FADD.FTZ R63, R60, R63 ;  /* 0x0000003f3c3f7221 */ /* 0x000fc60000010000 */
[----:B------:R-:W3:Y:S01]  /*84e0*/  LDSM.16.MT88.4 R48, [R230+0xf000] ;  /* 0x00f00000e630783b */ /* 0x000ee20000004200 */
        /* <DEDUP_REMOVED lines=11> */
[C---:B--2---:R-:W-:Y:S06]  /*85a0*/  HMMA.16816.F32 R20, R40.reuse, R36, R20 ;  /* 0x000000242814723c */ /* 0x044fec0000001814 */
[----:B------:R-:W-:Y:S02]  /*85b0*/  MUFU.EX2 R86, R86 ;  /* 0x0000005600567308 */ /* 0x000fe40000000800 */
[C---:B------:R-:W-:Y:S01]  /*85c0*/  HMMA.16816.F32 R16, R40.reuse, R38, R16 ;  /* 0x000000262810723c */ /* 0x040fe20000001810 */
[----:B------:R-:W2:Y:S05]  /*85d0*/  LDSM.16.MT88.4 R36, [R231+0xf800] ;  /* 0x00f80000e724783b */ /* 0x000eaa0000004200 */
[----:B------:R-:W-:Y:S02]  /*85e0*/  MUFU.EX2 R88, R88 ;  /* 0x0000005800587308 */ /* 0x000fe40000000800 */
[C---:B---3--:R-:W-:Y:S06]  /*85f0*/  HMMA.16816.F32 R12, R40.reuse, R48, R12 ;  /* 0x00000030280c723c */ /* 0x048fec000000180c */
[----:B------:R3:W-:Y:S02]  /*8600*/  MUFU.EX2 R3, R92 ;  /* 0x0000005c00037308 */ /* 0x0007e40000000800 */
[----:B------:R-:W-:Y:S01]  /*8610*/  HMMA.16816.F32 R8, R40, R50, R8 ;  /* 0x000000322808723c */ /* 0x000fe20000001808 */
[----:B------:R-:W2:Y:S05]  /*8620*/  LDSM.16.MT88.4 R48, [R230+0xf800] ;  /* 0x00f80000e630783b */ /* 0x000eaa0000004200 */
[----:B------:R-:W-:Y:S01]  /*8630*/  MUFU.EX2 R77, R77 ;  /* 0x0000004d004d7308 */ /* 0x000fe20000000800 */
[----:B------:R-:W-:Y:S01]  /*8640*/  F2FP.PACK_AB R41, R62, R189 ;  /* 0x000000bd3e29723e */ /* 0x000fe200000000ff */
[----:B------:R-:W-:Y:S01]  /*8650*/  FADD.FTZ R189, R189, R63 ;  /* 0x0000003fbdbd7221 */ /* 0x000fe20000010000 */
[----:B-----5:R-:W-:-:S02]  /*8660*/  F2FP.PACK_AB R43, R68, R65 ;  /* 0x00000041442b723e */ /* 0x020fc400000000ff */
[----:B------:R-:W-:Y:S01]  /*8670*/  F2FP.PACK_AB R40, R64, R61 ;  /* 0x0000003d4028723e */ /* 0x000fe200000000ff */
[----:B------:R-:W-:Y:S01]  /*8680*/  FADD.FTZ R61, R61, R57 ;  /* 0x000000393d3d7221 */ /* 0x000fe20000010000 */
[----:B------:R-:W-:Y:S01]  /*8690*/  F2FP.PACK_AB R42, R69, R67 ;  /* 0x00000043452a723e */ /* 0x000fe200000000ff */
[----:B------:R-:W-:Y:S01]  /*86a0*/  MUFU.EX2 R90, R90 ;  /* 0x0000005a005a7308 */ /* 0x000fe20000000800 */
[----:B------:R-:W-:Y:S02]  /*86b0*/  FADD.FTZ R189, R62, R189 ;  /* 0x000000bd3ebd7221 */ /* 0x000fe40000010000 */
[----:B------:R-:W-:Y:S02]  /*86c0*/  FADD.FTZ R61, R64, R61 ;  /* 0x0000003d403d7221 */ /* 0x000fe40000010000 */
[----:B---3--:R-:W-:Y:S01]  /*86d0*/  FFMA.FTZ R92, R97, c[0x0][0x23c], -R106 ;  /* 0x00008f00615c7a23 */ /* 0x008fe2000001086a */
[----:B----4-:R-:W-:Y:S01]  /*86e0*/  HMMA.16816.F32 R28, R40, R44, R28 ;  /* 0x0000002c281c723c */ /* 0x010fe2000000181c */
[----:B------:R-:W-:Y:S01]  /*86f0*/  FADD.FTZ R67, R67, R61 ;  /* 0x0000003d43437221 */ /* 0x000fe20000010000 */
[----:B------:R-:W-:Y:S01]  /*8700*/  MUFU.EX2 R78, R78 ;  /* 0x0000004e004e7308 */ /* 0x000fe20000000800 */
[----:B------:R-:W-:-:S02]  /*8710*/  FADD.FTZ R65, R65, R189 ;  /* 0x000000bd41417221 */ /* 0x000fc40000010000 */
[----:B------:R-:W-:Y:S02]  /*8720*/  FADD.FTZ R67, R69, R67 ;  /* 0x0000004345437221 */ /* 0x000fe40000010000 */
[----:B------:R-:W-:Y:S01]  /*8730*/  FADD.FTZ R65, R68, R65 ;  /* 0x0000004144417221 */ /* 0x000fe20000010000 */
[C---:B------:R-:W-:Y:S01]  /*8740*/  HMMA.16816.F32 R24, R40.reuse, R46, R24 ;  /* 0x0000002e2818723c */ /* 0x040fe20000001818 */
[----:B------:R-:W3:Y:S01]  /*8750*/  LDSM.16.MT88.4 R44, [R234+0x10000] ;  /* 0x01000000ea2c783b */ /* 0x000ee20000004200 */
[----:B------:R-:W-:Y:S06]  /*8760*/  MUFU.EX2 R92, R92 ;  /* 0x0000005c005c7308 */ /* 0x000fec0000000800 */
[C---:B-1----:R-:W-:Y:S08]  /*8770*/  HMMA.16816.F32 R4, R40.reuse, R52, R4 ;  /* 0x000000342804723c */ /* 0x042ff00000001804 */
[C---:B------:R-:W-:Y:S01]  /*8780*/  HMMA.16816.F32 R32, R40.reuse, R54, R32 ;  /* 0x000000362820723c */ /* 0x040fe20000001820 */
[----:B------:R-:W1:Y:S07]  /*8790*/  LDSM.16.MT88.4 R52, [R232+0x10000] ;  /* 0x01000000e834783b */ /* 0x000e6e0000004200 */
[C---:B--2---:R-:W-:Y:S08]  /*87a0*/  HMMA.16816.F32 R20, R40.reuse, R36, R20 ;  /* 0x000000242814723c */ /* 0x044ff00000001814 */
[C---:B------:R-:W-:Y:S01]  /*87b0*/  HMMA.16816.F32 R16, R40.reuse, R38, R16 ;  /* 0x000000262810723c */ /* 0x040fe20000001810 */
[----:B------:R-:W2:Y:S07]  /*87c0*/  LDSM.16.MT88.4 R36, [R231+0x10000] ;  /* 0x01000000e724783b */ /* 0x000eae0000004200 */
[C---:B------:R-:W-:Y:S08]  /*87d0*/  HMMA.16816.F32 R12, R40.reuse, R48, R12 ;  /* 0x00000030280c723c */ /* 0x040ff0000000180c */
[----:B------:R-:W-:Y:S01]  /*87e0*/  HMMA.16816.F32 R8, R40, R50, R8 ;  /* 0x000000322808723c */ /* 0x000fe20000001808 */
[----:B------:R-:W-:Y:S06]  /*87f0*/  LDSM.16.MT88.4 R48, [R234+0x10800] ;  /* 0x01080000ea30783b */ /* 0x000fec0000004200 */
[----:B------:R-:W-:Y:S01]  /*8800*/  F2FP.PACK_AB R41, R70, R72 ;  /* 0x000000484629723e */ /* 0x000fe200000000ff */
[----:B------:R-:W-:Y:S01]  /*8810*/  FADD.FTZ R72, R72, R65 ;  /* 0x0000004148487221 */ /* 0x000fe20000010000 */
[----:B------:R-:W-:-:S02]  /*8820*/  F2FP.PACK_AB R43, R80, R74 ;  /* 0x0000004a502b723e */ /* 0x000fc400000000ff */
[----:B------:R-:W-:Y:S01]  /*8830*/  F2FP.PACK_AB R40, R73, R71 ;  /* 0x000000474928723e */ /* 0x000fe200000000ff */
[----:B------:R-:W-:Y:S01]  /*8840*/  FADD.FTZ R71, R71, R67 ;  /* 0x0000004347477221 */ /* 0x000fe20000010000 */
[----:B------:R-:W-:Y:S01]  /*8850*/  F2FP.PACK_AB R42, R81, R75 ;  /* 0x0000004b512a723e */ /* 0x000fe200000000ff */
[----:B------:R-:W-:Y:S02]  /*8860*/  FADD.FTZ R72, R70, R72 ;  /* 0x0000004846487221 */ /* 0x000fe40000010000 */
[----:B------:R-:W-:Y:S02]  /*8870*/  FADD.FTZ R71, R73, R71 ;  /* 0x0000004749477221 */ /* 0x000fe40000010000 */
[----:B------:R-:W-:Y:S02]  /*8880*/  FADD.FTZ R74, R74, R72 ;  /* 0x000000484a4a7221 */ /* 0x000fe40000010000 */
[----:B---3--:R-:W-:Y:S01]  /*8890*/  HMMA.16816.F32 R4, R40, R44, R4 ;  /* 0x0000002c2804723c */ /* 0x008fe20000001804 */
[----:B------:R-:W-:-:S02]  /*88a0*/  FADD.FTZ R75, R75, R71 ;  /* 0x000000474b4b7221 */ /* 0x000fc40000010000 */
[----:B------:R-:W-:Y:S02]  /*88b0*/  FADD.FTZ R74, R80, R74 ;  /* 0x0000004a504a7221 */ /* 0x000fe40000010000 */
[----:B------:R-:W-:-:S03]  /*88c0*/  FADD.FTZ R75, R81, R75 ;  /* 0x0000004b514b7221 */ /* 0x000fc60000010000 */
[C---:B------:R-:W-:Y:S01]  /*88d0*/  HMMA.16816.F32 R32, R40.reuse, R46, R32 ;  /* 0x0000002e2820723c */ /* 0x040fe20000001820 */
[----:B------:R-:W3:Y:S07]  /*88e0*/  LDSM.16.MT88.4 R44, [R230+0x10000] ;  /* 0x01000000e62c783b */ /* 0x000eee0000004200 */
[C---:B-1----:R-:W-:Y:S07]  /*88f0*/  HMMA.16816.F32 R28, R40.reuse, R52, R28 ;  /* 0x00000034281c723c */ /* 0x042fee000000181c */
[--C-:B------:R-:W-:Y:S01]  /*8900*/  FFMA.FTZ R52, R83, c[0x0][0x23c], -R107.reuse ;  /* 0x00008f0053347a23 */ /* 0x100fe2000001086b */
[----:B------:R-:W-:Y:S01]  /*8910*/  HMMA.16816.F32 R24, R40, R54, R24 ;  /* 0x000000362818723c */ /* 0x000fe20000001818 */
[----:B------:R-:W-:-:S02]  /*8920*/  FFMA.FTZ R53, R85, c[0x0][0x23c], -R107 ;  /* 0x00008f0055357a23 */ /* 0x000fc4000001086b */
[--C-:B------:R-:W-:Y:S02]  /*8930*/  FFMA.FTZ R83, R95, c[0x0][0x23c], -R106.reuse ;  /* 0x00008f005f537a23 */ /* 0x100fe4000001086a */
[----:B------:R-:W-:Y:S01]  /*8940*/  MUFU.EX2 R52, R52 ;  /* 0x0000003400347308 */ /* 0x000fe20000000800 */
[----:B------:R-:W-:Y:S02]  /*8950*/  FFMA.FTZ R85, R96, c[0x0][0x23c], -R106 ;  /* 0x00008f0060557a23 */ /* 0x000fe4000001086a */
[--C-:B------:R-:W-:Y:S01]  /*8960*/  FFMA.FTZ R54, R87, c[0x0][0x23c], -R107.reuse ;  /* 0x00008f0057367a23 */ /* 0x100fe2000001086b */
[----:B--2---:R-:W-:Y:S01]  /*8970*/  HMMA.16816.F32 R20, R40, R36, R20 ;  /* 0x000000242814723c */ /* 0x004fe20000001814 */
[--C-:B------:R-:W-:Y:S02]  /*8980*/  FFMA.FTZ R55, R89, c[0x0][0x23c], -R107.reuse ;  /* 0x00008f0059377a23 */ /* 0x100fe4000001086b */
[--C-:B------:R-:W-:Y:S01]  /*8990*/  FFMA.FTZ R87, R91, c[0x0][0x23c], -R107.reuse ;  /* 0x00008f005b577a23 */ /* 0x100fe2000001086b */
[----:B------:R-:W1:Y:S01]  /*89a0*/  MUFU.EX2 R53, R53 ;  /* 0x0000003500357308 */ /* 0x000e620000000800 */
[----:B------:R-:W-:-:S02]  /*89b0*/  FFMA.FTZ R89, R93, c[0x0][0x23c], -R107 ;  /* 0x00008f005d597a23 */ /* 0x000fc4000001086b */
[----:B------:R-:W-:Y:S01]  /*89c0*/  FFMA.FTZ R91, R102, c[0x0][0x23c], -R107 ;  /* 0x00008f00665b7a23 */ /* 0x000fe2000001086b */
[C---:B------:R-:W-:Y:S01]  /*89d0*/  HMMA.16816.F32 R16, R40.reuse, R38, R16 ;  /* 0x000000262810723c */ /* 0x040fe20000001810 */
[----:B------:R-:W2:Y:S01]  /*89e0*/  LDSM.16.MT88.4 R36, [R232+0x10800] ;  /* 0x01080000e824783b */ /* 0x000ea20000004200 */
[----:B------:R-:W-:Y:S02]  /*89f0*/  FFMA.FTZ R93, R98, c[0x0][0x23c], -R106 ;  /* 0x00008f00625d7a23 */ /* 0x000fe4000001086a */
[----:B------:R-:W-:Y:S04]  /*8a00*/  MUFU.EX2 R54, R54 ;  /* 0x0000003600367308 */ /* 0x000fe80000000800 */
[C---:B---3--:R-:W-:Y:S04]  /*8a10*/  HMMA.16816.F32 R12, R40.reuse, R44, R12 ;  /* 0x0000002c280c723c */ /* 0x048fe8000000180c */
[----:B------:R-:W3:Y:S03]  /*8a20*/  MUFU.EX2 R55, R55 ;  /* 0x0000003700377308 */ /* 0x000ee60000000800 */
[----:B------:R-:W-:Y:S01]  /*8a30*/  F2FP.PACK_AB R45, R82, R84 ;  /* 0x00000054522d723e */ /* 0x000fe200000000ff */
[----:B------:R-:W-:Y:S01]  /*8a40*/  HMMA.16816.F32 R8, R40, R46, R8 ;  /* 0x0000002e2808723c */ /* 0x000fe20000001808 */
[----:B-1----:R-:W-:Y:S01]  /*8a50*/  F2FP.PACK_AB R44, R53, R52 ;  /* 0x00000034352c723e */ /* 0x002fe200000000ff */
[----:B------:R-:W1:Y:S01]  /*8a60*/  LDSM.16.MT88.4 R40, [R231+0x10800] ;  /* 0x01080000e728783b */ /* 0x000e620000004200 */
[----:B------:R-:W-:Y:S01]  /*8a70*/  FADD.FTZ R52, R52, R75 ;  /* 0x0000004b34347221 */ /* 0x000fe20000010000 */
[----:B------:R-:W-:Y:S01]  /*8a80*/  MUFU.EX2 R83, R83 ;  /* 0x0000005300537308 */ /* 0x000fe20000000800 */
[----:B------:R-:W-:-:S02]  /*8a90*/  FADD.FTZ R84, R84, R74 ;  /* 0x0000004a54547221 */ /* 0x000fc40000010000 */
[----:B------:R-:W-:Y:S01]  /*8aa0*/  F2FP.PACK_AB R47, R88, R86 ;  /* 0x00000056582f723e */ /* 0x000fe200000000ff */
[----:B------:R-:W-:Y:S02]  /*8ab0*/  FADD.FTZ R52, R53, R52 ;  /* 0x0000003435347221 */ /* 0x000fe40000010000 */
[----:B------:R-:W-:Y:S01]  /*8ac0*/  FADD.FTZ R84, R82, R84 ;  /* 0x0000005452547221 */ /* 0x000fe20000010000 */
[C---:B---3--:R-:W-:Y:S01]  /*8ad0*/  F2FP.PACK_AB R46, R55.reuse, R54 ;  /* 0x00000036372e723e */ /* 0x048fe200000000ff */
[----:B------:R-:W-:Y:S01]  /*8ae0*/  MUFU.EX2 R85, R85 ;  /* 0x0000005500557308 */ /* 0x000fe20000000800 */
[----:B------:R-:W-:Y:S02]  /*8af0*/  FADD.FTZ R54, R54, R52 ;  /* 0x0000003436367221 */ /* 0x000fe40000010000 */
[----:B------:R-:W-:Y:S02]  /*8b00*/  FADD.FTZ R86, R86, R84 ;  /* 0x0000005456567221 */ /* 0x000fe40000010000 */
[----:B------:R-:W-:Y:S01]  /*8b10*/  FADD.FTZ R54, R55, R54 ;  /* 0x0000003637367221 */ /* 0x000fe20000010000 */
[C---:B------:R-:W-:Y:S01]  /*8b20*/  HMMA.16816.F32 R4, R44.reuse, R48, R4 ;  /* 0x000000302c04723c */ /* 0x040fe20000001804 */
[----:B------:R-:W-:Y:S01]  /*8b30*/  FADD.FTZ R86, R88, R86 ;  /* 0x0000005658567221 */ /* 0x000fe20000010000 */
[----:B------:R-:W-:Y:S06]  /*8b40*/  MUFU.EX2 R87, R87 ;  /* 0x0000005700577308 */ /* 0x000fec0000000800 */
[C---:B------:R-:W-:Y:S01]  /*8b50*/  HMMA.16816.F32 R32, R44.reuse, R50, R32 ;  /* 0x000000322c20723c */ /* 0x040fe20000001820 */
[----:B------:R-:W3:Y:S01]  /*8b60*/  LDSM.16.MT88.4 R48, [R230+0x10800] ;  /* 0x01080000e630783b */ /* 0x000ee20000004200 */
[----:B------:R-:W-:Y:S06]  /*8b70*/  MUFU.EX2 R89, R89 ;  /* 0x0000005900597308 */ /* 0x000fec0000000800 */
[C---:B--2---:R-:W-:Y:S02]  /*8b80*/  HMMA.16816.F32 R28, R44.reuse, R36, R28 ;  /* 0x000000242c1c723c */ /* 0x044fe4000000181c */
[----:B------:R-:W-:Y:S06]  /*8b90*/  MUFU.EX2 R91, R91 ;  /* 0x0000005b005b7308 */ /* 0x000fec0000000800 */
[C---:B------:R-:W-:Y:S01]  /*8ba0*/  HMMA.16816.F32 R24, R44.reuse, R38, R24 ;  /* 0x000000262c18723c */ /* 0x040fe20000001818 */
[----:B------:R-:W2:Y:S01]  /*8bb0*/  LDSM.16.MT88.4 R36, [R234+0x11000] ;  /* 0x01100000ea24783b */ /* 0x000ea20000004200 */
[----:B------:R-:W4:Y:S06]  /*8bc0*/  MUFU.EX2 R93, R93 ;  /* 0x0000005d005d7308 */ /* 0x000f2c0000000800 */
[C---:B-1----:R-:W-:Y:S08]  /*8bd0*/  HMMA.16816.F32 R20, R44.reuse, R40, R20 ;  /* 0x000000282c14723c */ /* 0x042ff00000001814 */
[----:B------:R-:W-:Y:S01]  /*8be0*/  HMMA.16816.F32 R16, R44, R42, R16 ;  /* 0x0000002a2c10723c */ /* 0x000fe20000001810 */
[----:B------:R-:W1:Y:S01]  /*8bf0*/  LDSM.16.MT88.4 R40, [R232+0x11000] ;  /* 0x01100000e828783b */ /* 0x000e620000004200 */
[----:B----4-:R-:W-:-:S06]  /*8c00*/  F2FP.PACK_AB R145, R93, R92 ;  /* 0x0000005c5d91723e */ /* 0x010fcc00000000ff */
[C---:B---3--:R-:W-:Y:S07]  /*8c10*/  HMMA.16816.F32 R12, R44.reuse, R48, R12 ;  /* 0x000000302c0c723c */ /* 0x048fee000000180c */
[----:B------:R-:W-:Y:S01]  /*8c20*/  F2FP.PACK_AB R49, R77, R3 ;  /* 0x000000034d31723e */ /* 0x000fe200000000ff */
[----:B------:R-:W-:Y:S01]  /*8c30*/  HMMA.16816.F32 R8, R44, R50, R8 ;  /* 0x000000322c08723c */ /* 0x000fe20000001808 */
[----:B------:R-:W3:Y:S01]  /*8c40*/  LDSM.16.MT88.4 R44, [R231+0x11000] ;  /* 0x01100000e72c783b */ /* 0x000ee20000004200 */
[----:B------:R-:W-:Y:S01]  /*8c50*/  F2FP.PACK_AB R48, R89, R87 ;  /* 0x000000575930723e */ /* 0x000fe200000000ff */
        /* <DEDUP_REMOVED lines=9> */
[----:B------:R-:W-:-:S02]  /*8cf0*/  FADD.FTZ R90, R91, R90 ;  /* 0x0000005a5b5a7221 */ /* 0x000fc40000010000 */
[----:B------:R-:W-:-:S04]  /*8d00*/  FADD.FTZ R83, R85, R83 ;  /* 0x0000005355537221 */ /* 0x000fc80000010000 */
[----:B------:R-:W-:Y:S01]  /*8d10*/  FADD.FTZ R83, R92, R83 ;  /* 0x000000535c537221 */ /* 0x000fe20000010000 */
[----:B-1----:R-:W-:Y:S03]  /*8d20*/  HMMA.16816.F32 R28, R48, R40, R28 ;  /* 0x00000028301c723c */ /* 0x002fe6000000181c */
[----:B------:R-:W-:-:S04]  /*8d30*/  FADD.FTZ R83, R93, R83 ;  /* 0x000000535d537221 */ /* 0x000fc80000010000 */
[----:B------:R-:W-:Y:S01]  /*8d40*/  FFMA.FTZ R40, R79, c[0x0][0x23c], -R106 ;  /* 0x00008f004f287a23 */ /* 0x000fe2000001086a */
[C---:B------:R-:W-:Y:S01]  /*8d50*/  HMMA.16816.F32 R24, R48.reuse, R42, R24 ;  /* 0x0000002a3018723c */ /* 0x040fe20000001818 */
[----:B------:R-:W-:Y:S02]  /*8d60*/  FFMA.FTZ R41, R100, c[0x0][0x23c], -R107 ;  /* 0x00008f0064297a23 */ /* 0x000fe4000001086b */
[----:B------:R-:W-:Y:S02]  /*8d70*/  FADD.FTZ R83, R78, R83 ;  /* 0x000000534e537221 */ /* 0x000fe40000010000 */
[----:B------:R-:W1:Y:S02]  /*8d80*/  MUFU.EX2 R40, R40 ;  /* 0x0000002800287308 */ /* 0x000e640000000800 */
[--C-:B------:R-:W-:Y:S01]  /*8d90*/  FFMA.FTZ R42, R101, c[0x0][0x23c], -R107.reuse ;  /* 0x00008f00652a7a23 */ /* 0x100fe2000001086b */
[C---:B------:R-:W-:Y:S01]  /*8da0*/  HMMA.16816.F32 R32, R48.reuse, R38, R32 ;  /* 0x000000263020723c */ /* 0x040fe20000001820 */
[--C-:B------:R-:W-:Y:S01]  /*8db0*/  FFMA.FTZ R43, R76, c[0x0][0x23c], -R107.reuse ;  /* 0x00008f004c2b7a23 */ /* 0x100fe2000001086b */
[----:B------:R-:W2:Y:S03]  /*8dc0*/  LDSM.16.MT88.4 R36, [R230+0x11000] ;  /* 0x01100000e624783b */ /* 0x000ea60000004200 */
[----:B------:R-:W4:Y:S03]  /*8dd0*/  MUFU.EX2 R41, R41 ;  /* 0x0000002900297308 */ /* 0x000f260000000800 */
[C---:B---3--:R-:W-:Y:S05]  /*8de0*/  HMMA.16816.F32 R20, R48.reuse, R44, R20 ;  /* 0x0000002c3014723c */ /* 0x048fea0000001814 */
[----:B------:R-:W3:Y:S01]  /*8df0*/  MUFU.EX2 R42, R42 ;  /* 0x0000002a002a7308 */ /* 0x000ee20000000800 */
[----:B-1----:R-:W-:Y:S01]  /*8e00*/  F2FP.PACK_AB R147, R40, R78 ;  /* 0x0000004e2893723e */ /* 0x002fe200000000ff */
[----:B------:R-:W-:Y:S01]  /*8e10*/  FFMA.FTZ R44, R108, c[0x0][0x23c], -R107 ;  /* 0x00008f006c2c7a23 */ /* 0x000fe2000001086b */
[----:B------:R-:W-:Y:S05]  /*8e20*/  HMMA.16816.F32 R16, R48, R46, R16 ;  /* 0x0000002e3010723c */ /* 0x000fea0000001810 */
[----:B------:R-:W1:Y:S01]  /*8e30*/  MUFU.EX2 R43, R43 ;  /* 0x0000002b002b7308 */ /* 0x000e620000000800 */
[----:B----4-:R-:W-:-:S07]  /*8e40*/  FADD.FTZ R90, R41, R90 ;  /* 0x0000005a295a7221 */ /* 0x010fce0000010000 */
[----:B------:R-:W4:Y:S01]  /*8e50*/  MUFU.EX2 R44, R44 ;  /* 0x0000002c002c7308 */ /* 0x000f220000000800 */
[C---:B---3--:R-:W-:Y:S01]  /*8e60*/  F2FP.PACK_AB R144, R42.reuse, R41 ;  /* 0x000000292a90723e */ /* 0x048fe200000000ff */
[----:B------:R-:W-:-:S04]  /*8e70*/  FADD.FTZ R90, R42, R90 ;  /* 0x0000005a2a5a7221 */ /* 0x000fc80000010000 */
[----:B-1----:R-:W-:Y:S01]  /*8e80*/  FADD.FTZ R90, R43, R90 ;  /* 0x0000005a2b5a7221 */ /* 0x002fe20000010000 */
[----:B--2---:R-:W-:Y:S01]  /*8e90*/  HMMA.16816.F32 R12, R48, R36, R12 ;  /* 0x00000024300c723c */ /* 0x004fe2000000180c */
[C---:B----4-:R-:W-:Y:S02]  /*8ea0*/  F2FP.PACK_AB R146, R44.reuse, R43 ;  /* 0x0000002b2c92723e */ /* 0x050fe400000000ff */
[----:B------:R-:W-:-:S05]  /*8eb0*/  FADD.FTZ R3, R44, R90 ;  /* 0x0000005a2c037221 */ /* 0x000fca0000010000 */
[----:B------:R-:W-:Y:S01]  /*8ec0*/  HMMA.16816.F32 R8, R48, R38, R8 ;  /* 0x000000263008723c */ /* 0x000fe20000001808 */
[----:B------:R-:W-:Y:S07]  /*8ed0*/  STL [R1+0x4], R3 ;  /* 0x0000040301007387 */ /* 0x000fee0000100800 */
[C---:B------:R-:W-:Y:S01]  /*8ee0*/  HMMA.16816.F32 R160, R144.reuse, R156, R4 ;  /* 0x0000009c90a0723c */ /* 0x040fe20000001804 */
[----:B------:R-:W1:Y:S07]  /*8ef0*/  LDSM.16.MT88.4 R4, [R230+0x11800] ;  /* 0x01180000e604783b */ /* 0x000e6e0000004200 */
[C---:B------:R-:W-:Y:S08]  /*8f00*/  HMMA.16816.F32 R152, R144.reuse, R132, R28 ;  /* 0x000000849098723c */ /* 0x040ff0000000181c */
[C---:B------:R-:W-:Y:S08]  /*8f10*/  HMMA.16816.F32 R148, R144.reuse, R136, R20 ;  /* 0x000000889094723c */ /* 0x040ff00000001814 */
[C---:B------:R-:W-:Y:S08]  /*8f20*/  HMMA.16816.F32 R156, R144.reuse, R158, R32 ;  /* 0x0000009e909c723c */ /* 0x040ff00000001820 */
[C---:B------:R-:W-:Y:S08]  /*8f30*/  HMMA.16816.F32 R132, R144.reuse, R134, R24 ;  /* 0x000000869084723c */ /* 0x040ff00000001818 */
[C---:B------:R-:W-:Y:S08]  /*8f40*/  HMMA.16816.F32 R136, R144.reuse, R138, R16 ;  /* 0x0000008a9088723c */ /* 0x040ff00000001810 */
[C---:B-1----:R-:W-:Y:S07]  /*8f50*/  HMMA.16816.F32 R140, R144.reuse, R4, R12 ;  /* 0x00000004908c723c */ /* 0x042fee000000180c */
[----:B------:R-:W-:Y:S01]  /*8f60*/  FADD.FTZ R4, R40, R83 ;  /* 0x0000005328047221 */ /* 0x000fe20000010000 */
[----:B------:R-:W-:Y:S04]  /*8f70*/  HMMA.16816.F32 R144, R144, R6, R8 ;  /* 0x000000069090723c */ /* 0x000fe80000001808 */
[----:B------:R1:W-:Y:S01]  /*8f80*/  STL [R1], R4 ;  /* 0x0000000401007387 */ /* 0x0003e20000100800 */
[----:B------:R-:W-:Y:S05]  /*8f90*/  @!P1 BRA `(.L_x_2237) ;  /* 0x000065e000009947 */ /* 0x000fea0003800000 */
[----:B------:R-:W-:-:S04]  /*8fa0*/  DEPBAR.LE SB0, 0x0 ;  /* 0x000080000000791a */ /* 0x000fc80000000000 */
[----:B------:R-:W-:Y:S01]  /*8fb0*/  IADD3 R245, R207, -0x2, RZ ;  /* 0xfffffffecff57810 */ /* 0x000fe20007ffe0ff */
[----:B------:R-:W-:Y:S06]  /*8fc0*/  BAR.SYNC.DEFER_BLOCKING 0x0 ;  /* 0x0000000000007b1d */ /* 0x000fec0000010000 */
[----:B------:R-:W-:Y:S05]  /*8fd0*/  @!P0 BRA `(.L_x_2238) ;  /* 0x000003a000008947 */ /* 0x000fea0003800000 */
[----:B------:R-:W2:Y:S01]  /*8fe0*/  I2F.RP R12, R192 ;  /* 0x000000c0000c7306 */ /* 0x000ea20000209400 */
[----:B------:R-:W-:-:S05]  /*8ff0*/  IMAD.SHL.U32 R3, R245, 0x100, RZ ;  /* 0x00000100f5037824 */ /* 0x000fca00078e00ff */
[C---:B------:R-:W-:Y:S02]  /*9000*/  IADD3 R10, R3.reuse, 0x100, RZ ;  /* 0x00000100030a7810 */ /* 0x040fe40007ffe0ff */
[----:B------:R-:W-:Y:S02]  /*9010*/  IABS R5, R3 ;  /* 0x0000000300057213 */ /* 0x000fe40000000000 */
[----:B------:R-:W-:Y:S02]  /*9020*/  IABS R7, R10 ;  /* 0x0000000a00077213 */ /* 0x000fe40000000000 */
[----:B------:R-:W-:Y:S02]  /*9030*/  LOP3.LUT R10, R10, c[0x0][0x2d0], RZ, 0x3c, !PT ;  /* 0x0000b4000a0a7a12 */ /* 0x000fe400078e3cff */
[----:B------:R-:W-:Y:S01]  /*9040*/  LOP3.LUT R3, R3, c[0x0][0x2d0], RZ, 0x3c, !PT ;  /* 0x0000b40003037a12 */ /* 0x000fe200078e3cff */
[----:B--2---:R-:W2:Y:S01]  /*9050*/  MUFU.RCP R12, R12 ;  /* 0x0000000c000c7308 */ /* 0x004ea20000001000 */
[----:B------:R-:W-:-:S02]  /*9060*/  ISETP.GE.AND P3, PT, R10, RZ, PT ;  /* 0x000000ff0a00720c */ /* 0x000fc40003f66270 */
[----:B------:R-:W-:Y:S02]  /*9070*/  ISETP.GE.AND P1, PT, R3, RZ, PT ;  /* 0x000000ff0300720c */ /* 0x000fe40003f26270 */
[----:B--2---:R-:W-:-:S04]  /*9080*/  IADD3 R12, R12, 0xffffffe, RZ ;  /* 0x0ffffffe0c0c7810 */ /* 0x004fc80007ffe0ff */
[----:B------:R-:W2:Y:S02]  /*9090*/  F2I.FTZ.U32.TRUNC.NTZ R13, R12 ;  /* 0x0000000c000d7305 */ /* 0x000ea4000021f000 */
[----:B--2---:R-:W-:Y:S02]  /*90a0*/  IMAD.MOV R8, RZ, RZ, -R13 ;  /* 0x000000ffff087224 */ /* 0x004fe400078e0a0d */
[----:B------:R-:W-:Y:S02]  /*90b0*/  IMAD.MOV.U32 R12, RZ, RZ, RZ ;  /* 0x000000ffff0c7224 */ /* 0x000fe400078e00ff */
[----:B------:R-:W-:-:S04]  /*90c0*/  IMAD R8, R8, R192, RZ ;  /* 0x000000c008087224 */ /* 0x000fc800078e02ff */
[----:B------:R-:W-:-:S06]  /*90d0*/  IMAD.HI.U32 R8, R13, R8, R12 ;  /* 0x000000080d087227 */ /* 0x000fcc00078e000c */
[----:B------:R-:W-:-:S04]  /*90e0*/  IMAD.HI.U32 R9, R8, R7, RZ ;  /* 0x0000000708097227 */ /* 0x000fc800078e00ff */
[----:B------:R-:W-:Y:S01]  /*90f0*/  IMAD.HI.U32 R8, R8, R5, RZ ;  /* 0x0000000508087227 */ /* 0x000fe200078e00ff */
[----:B------:R-:W-:-:S03]  /*9100*/  IADD3 R6, -R9, RZ, RZ ;  /* 0x000000ff09067210 */ /* 0x000fc60007ffe1ff */
[----:B-1----:R-:W-:Y:S02]  /*9110*/  IMAD.MOV R4, RZ, RZ, -R8 ;  /* 0x000000ffff047224 */ /* 0x002fe400078e0a08 */
        /* <DEDUP_REMOVED lines=10> */
[----:B------:R-:W-:Y:S02]  /*91c0*/  @!P2 IADD3 R8, R8, 0x1, RZ ;  /* 0x000000010808a810 */ /* 0x000fe40007ffe0ff */
[----:B------:R-:W-:-:S07]  /*91d0*/  ISETP.NE.AND P2, PT, RZ, c[0x0][0x2d0], PT ;  /* 0x0000b400ff007a0c */ /* 0x000fce0003f45270 */
        /* <DEDUP_REMOVED lines=26> */
.L_x_2238:
[----:B------:R-:W-:-:S05]  /*9380*/  IMAD.MOV.U32 R6, RZ, RZ, c[0x0][0x1a0] ;  /* 0x00006800ff067624 */ /* 0x000fca00078e00ff */
[----:B------:R-:W-:-:S04]  /*9390*/  LEA R6, -R6, RZ, 0x8 ;  /* 0x000000ff06067211 */ /* 0x000fc800078e41ff */
[----:B-1----:R-:W-:Y:S02]  /*93a0*/  SHF.R.S32.HI R4, RZ, 0x1f, R6 ;  /* 0x0000001fff047819 */ /* 0x002fe40000011406 */
.L_x_2239:
[----:B------:R-:W-:Y:S01]  /*93b0*/  ULDC.64 UR4, c[0x0][0x1a0] ;  /* 0x0000680000047ab9 */ /* 0x000fe20000000a00 */
[C---:B------:R-:W-:Y:S01]  /*93c0*/  LEA R243, P1, R6.reuse, R243, 0x1 ;  /* 0x000000f306f37211 */ /* 0x040fe200078208ff */
[----:B------:R-:W-:Y:S01]  /*93d0*/  USHF.L.U32 UR7, UR4, 0x5, URZ ;  /* 0x0000000504077899 */ /* 0x000fe2000800063f */
[----:B------:R-:W-:Y:S01]  /*93e0*/  IMAD.SHL.U32 R208, R245, 0x100, RZ ;  /* 0x00000100f5d07824 */ /* 0x000fe200078e00ff */
[----:B------:R-:W-:Y:S01]  /*93f0*/  UMOV UR6, 0x5 ;  /* 0x0000000500067882 */ /* 0x000fe20000000000 */
[----:B------:R-:W-:Y:S01]  /*9400*/  LEA.HI.X R242, R6, R242, R4, 0x1, P1 ;  /* 0x000000f206f27211 */ /* 0x000fe200008f0c04 */
[----:B------:R-:W-:Y:S01]  /*9410*/  USHF.L.U64.HI UR5, UR4, UR6, UR5 ;  /* 0x0000000604057299 */ /* 0x000fe20008010205 */
[----:B------:R-:W-:Y:S01]  /*9420*/  IMAD.MOV.U32 R6, RZ, RZ, R243 ;  /* 0x000000ffff067224 */ /* 0x000fe200078e00f3 */
[----:B------:R-:W-:Y:S02]  /*9430*/  IADD3 R4, P1, R243, UR7, RZ ;  /* 0x00000007f3047c10 */ /* 0x000fe4000ff3e0ff */
[----:B------:R-:W-:Y:S01]  /*9440*/  IMAD.MOV.U32 R7, RZ, RZ, R242 ;  /* 0x000000ffff077224 */ /* 0x000fe200078e00f2 */
[----:B------:R-:W-:-:S02]  /*9450*/  LOP3.LUT R3, R208, 0x10, R206, 0xfe, !PT ;  /* 0x00000010d0037812 */ /* 0x000fc400078efece */
[----:B------:R-:W-:Y:S02]  /*9460*/  IADD3.X R5, R242, UR5, RZ, P1, !PT ;  /* 0x00000005f2057c10 */ /* 0x000fe40008ffe4ff */
[----:B------:R-:W-:Y:S01]  /*9470*/  IADD3 R18, P1, R4, UR7, RZ ;  /* 0x0000000704127c10 */ /* 0x000fe2000ff3e0ff */
[----:B------:R-:W-:Y:S01]  /*9480*/  @!PT LDS RZ, [RZ] ;  /* 0x00000000fffff984 */ /* 0x000fe20000000800 */
[----:B------:R-:W-:Y:S01]  /*9490*/  @!PT LDS RZ, [RZ] ;  /* 0x00000000fffff984 */ /* 0x000fe20000000800 */
[----:B------:R-:W-:Y:S01]  /*94a0*/  @!PT LDS RZ, [RZ] ;  /* 0x00000000fffff984 */ /* 0x000fe20000000800 */
[----:B------:R1:W-:Y:S01]  /*94b0*/  LDGSTS.E.BYPASS.LTC128B.128 [R246+0xa000], [R6.64] ;  /* 0x0a00000006f67fae */ /* 0x0003e2000b901d4c */
[----:B------:R-:W-:Y:S02]  /*94c0*/  ISETP.GE.AND P4, PT, R3, R205, PT ;  /* 0x000000cd0300720c */ /* 0x000fe40003f86270 */
[----:B------:R-:W-:Y:S01]  /*94d0*/  IADD3.X R19, R5, UR5, RZ, P1, !PT ;  /* 0x0000000505137c10 */ /* 0x000fe20008ffe4ff */
[----:B------:R2:W-:Y:S01]  /*94e0*/  LDGSTS.E.BYPASS.LTC128B.128 [R246+0xa800], [R4.64] ;  /* 0x0a80000004f67fae */ /* 0x0005e2000b901d4c */
[----:B------:R-:W-:Y:S02]  /*94f0*/  IADD3 R16, P1, R18, UR7, RZ ;  /* 0x0000000712107c10 */ /* 0x000fe4000ff3e0ff */
[----:B------:R-:W-:Y:S01]  /*9500*/  ISETP.GE.AND P5, PT, R3, R204, PT ;  /* 0x000000cc0300720c */ /* 0x000fe20003fa6270 */
[----:B------:R3:W-:Y:S01]  /*9510*/  LDGSTS.E.BYPASS.LTC128B.128 [R246+0xb000], [R18.64] ;  /* 0x0b00000012f67fae */ /* 0x0007e2000b901d4c */
[----:B------:R-:W-:-:S02]  /*9520*/  IADD3.X R17, R19, UR5, RZ, P1, !PT ;  /* 0x0000000513117c10 */ /* 0x000fc40008ffe4ff */
[----:B------:R-:W-:Y:S02]  /*9530*/  IADD3 R14, P1, R16, UR7, RZ ;  /* 0x00000007100e7c10 */ /* 0x000fe4000ff3e0ff */
[----:B------:R-:W-:Y:S01]  /*9540*/  LOP3.LUT R3, R208, 0x20, R206, 0xfe, !PT ;  /* 0x00000020d0037812 */ /* 0x000fe200078efece */
        /* <DEDUP_REMOVED lines=34> */
[----:B------:R-:W-:Y:S02]  /*9770*/  IADD3.X R7, R5, UR5, RZ, P1, !PT ;  /* 0x0000000505077c10 */ /* 0x000fe40008ffe4ff */
[----:B------:R-:W-:-:S03]  /*9780*/  ISETP.GE.AND P1, PT, R207, 0x3, PT ;  /* 0x00000003cf00780c */ /* 0x000fc60003f26270 */
[----:B------:R2:W-:Y:S04]  /*9790*/  LDGSTS.E.BYPASS.LTC128B.128 [R246+0x11800], [R6.64] ;  /* 0x1180000006f67fae */ /* 0x0005e8000b901d4c */
[----:B------:R-:W-:Y:S04]  /*97a0*/  LDSM.16.M88.4 R196, [R240] ;  /* 0x00000000f0c4783b */ /* 0x000fe80000000200 */
[----:B------:R-:W4:Y:S04]  /*97b0*/  LDSM.16.M88.4 R68, [R239+0x2800] ;  /* 0x00280000ef44783b */ /* 0x000f280000000200 */
[----:B------:R-:W1:Y:S04]  /*97c0*/  LDSM.16.M88.4 R52, [R239+0x3800] ;  /* 0x00380000ef34783b */ /* 0x000e680000000200 */
[----:B------:R-:W1:Y:S04]  /*97d0*/  LDSM.16.M88.4 R76, [R239+0x2000] ;  /* 0x00200000ef4c783b */ /* 0x000e680000000200 */
[----:B------:R-:W-:Y:S04]  /*97e0*/  LDSM.16.M88.4 R192, [R238] ;  /* 0x00000000eec0783b */ /* 0x000fe80000000200 */
[----:B------:R-:W1:Y:S04]  /*97f0*/  LDSM.16.M88.4 R24, [R233+0x2800] ;  /* 0x00280000e918783b */ /* 0x000e680000000200 */
[----:B-----5:R-:W5:Y:S04]  /*9800*/  LDSM.16.M88.4 R16, [R233+0x3800] ;  /* 0x00380000e910783b */ /* 0x020f680000000200 */
[----:B------:R-:W5:Y:S04]  /*9810*/  LDSM.16.M88.4 R28, [R239+0x5000] ;  /* 0x00500000ef1c783b */ /* 0x000f680000000200 */
[----:B------:R-:W5:Y:S04]  /*9820*/  LDSM.16.M88.4 R20, [R239+0x5800] ;  /* 0x00580000ef14783b */ /* 0x000f680000000200 */
[----:B---3--:R-:W3:Y:S04]  /*9830*/  LDSM.16.M88.4 R12, [R239+0x6000] ;  /* 0x00600000ef0c783b */ /* 0x008ee80000000200 */
[----:B--2---:R-:W2:Y:S01]  /*9840*/  LDSM.16.M88.4 R4, [R233+0x2000] ;  /* 0x00200000e904783b */ /* 0x004ea20000000200 */
[C---:B----4-:R-:W-:Y:S03]  /*9850*/  HMMA.16816.F32 R72, R196.reuse, R68, RZ ;  /* 0x00000044c448723c */ /* 0x050fe600000018ff */
[----:B------:R-:W4:Y:S04]  /*9860*/  LDSM.16.M88.4 R60, [R239+0x3000] ;  /* 0x00300000ef3c783b */ /* 0x000f280000000200 */
[----:B------:R-:W2:Y:S01]  /*9870*/  LDSM.16.M88.4 R96, [R233+0x5000] ;  /* 0x00500000e960783b */ /* 0x000ea20000000200 */
[C---:B-1----:R-:W-:Y:S03]  /*9880*/  HMMA.16816.F32 R56, R196.reuse, R52, RZ ;  /* 0x00000034c438723c */ /* 0x042fe600000018ff */
        /* <DEDUP_REMOVED lines=8> */
[C---:B------:R-:W-:Y:S03]  /*9910*/  HMMA.16816.F32 R80, R196.reuse, R76, RZ ;  /* 0x0000004cc450723c */ /* 0x040fe600000018ff */
[----:B------:R-:W-:Y:S04]  /*9920*/  LDSM.16.M88.4 R100, [R233+0x4800] ;  /* 0x00480000e964783b */ /* 0x000fe80000000200 */
[----:B------:R-:W-:Y:S01]  /*9930*/  LDSM.16.M88.4 R176, [R233+0x8800] ;  /* 0x00880000e9b0783b */ /* 0x000fe20000000200 */
[----:B------:R-:W-:Y:S03]  /*9940*/  HMMA.16816.F32 R76, R196, R78, RZ ;  /* 0x0000004ec44c723c */ /* 0x000fe600000018ff */
[----:B------:R-:W-:Y:S04]  /*9950*/  LDSM.16.M88.4 R128, [R239+0x7000] ;  /* 0x00700000ef80783b */ /* 0x000fe80000000200 */
[----:B------:R-:W-:Y:S01]  /*9960*/  LDSM.16.M88.4 R84, [R233+0x6800] ;  /* 0x00680000e954783b */ /* 0x000fe20000000200 */
[C---:B------:R-:W-:Y:S03]  /*9970*/  HMMA.16816.F32 R72, R192.reuse, R24, R72 ;  /* 0x00000018c048723c */ /* 0x040fe60000001848 */
[----:B------:R-:W-:Y:S04]  /*9980*/  LDSM.16.M88.4 R188, [R233+0x7000] ;  /* 0x00700000e9bc783b */ /* 0x000fe80000000200 */
[----:B------:R-:W-:Y:S01]  /*9990*/  LDSM.16.M88.4 R112, [R239+0x8000] ;  /* 0x00800000ef70783b */ /* 0x000fe20000000200 */
[C---:B------:R-:W-:Y:S03]  /*99a0*/  HMMA.16816.F32 R68, R192.reuse, R26, R68 ;  /* 0x0000001ac044723c */ /* 0x040fe60000001844 */
[----:B------:R-:W-:Y:S04]  /*99b0*/  LDSM.16.M88.4 R120, [R239+0x7800] ;  /* 0x00780000ef78783b */ /* 0x000fe80000000200 */
[----:B------:R-:W-:Y:S01]  /*99c0*/  LDSM.16.M88.4 R180, [R233+0x8000] ;  /* 0x00800000e9b4783b */ /* 0x000fe20000000200 */
[C---:B-----5:R-:W-:Y:S03]  /*99d0*/  HMMA.16816.F32 R56, R192.reuse, R16, R56 ;  /* 0x00000010c038723c */ /* 0x060fe60000001838 */
[----:B------:R-:W-:Y:S04]  /*99e0*/  LDSM.16.M88.4 R184, [R233+0x7800] ;  /* 0x00780000e9b8783b */ /* 0x000fe80000000200 */
[----:B------:R-:W-:Y:S01]  /*99f0*/  LDSM.16.M88.4 R200, [R239+0x9000] ;  /* 0x00900000efc8783b */ /* 0x000fe20000000200 */
[----:B------:R-:W-:Y:S03]  /*9a00*/  HMMA.16816.F32 R52, R192, R18, R52 ;  /* 0x00000012c034723c */ /* 0x000fe60000001834 */
[----:B------:R-:W-:Y:S04]  /*9a10*/  LDSM.16.M88.4 R172, [R233+0x9000] ;  /* 0x00900000e9ac783b */ /* 0x000fe80000000200 */
[----:B------:R-:W0:Y:S01]  /*9a20*/  LDGDEPBAR ;  /* 0x00000000000079af */ /* 0x000e220000000000 */
[C---:B------:R-:W-:Y:S08]  /*9a30*/  HMMA.16816.F32 R32, R196.reuse, R28, RZ ;  /* 0x0000001cc420723c */ /* 0x040ff000000018ff */
[C---:B------:R-:W-:Y:S08]  /*9a40*/  HMMA.16816.F32 R24, R196.reuse, R20, RZ ;  /* 0x00000014c418723c */ /* 0x040ff000000018ff */
[C---:B---3--:R-:W-:Y:S08]  /*9a50*/  HMMA.16816.F32 R16, R196.reuse, R12, RZ ;  /* 0x0000000cc410723c */ /* 0x048ff000000018ff */
[C---:B------:R-:W-:Y:S08]  /*9a60*/  HMMA.16816.F32 R28, R196.reuse, R30, RZ ;  /* 0x0000001ec41c723c */ /* 0x040ff000000018ff */
[C---:B------:R-:W-:Y:S08]  /*9a70*/  HMMA.16816.F32 R20, R196.reuse, R22, RZ ;  /* 0x00000016c414723c */ /* 0x040ff000000018ff */
[----:B------:R-:W-:Y:S08]  /*9a80*/  HMMA.16816.F32 R12, R196, R14, RZ ;  /* 0x0000000ec40c723c */ /* 0x000ff000000018ff */
[C---:B--2---:R-:W-:Y:S08]  /*9a90*/  HMMA.16816.F32 R80, R192.reuse, R4, R80 ;  /* 0x00000004c050723c */ /* 0x044ff00000001850 */
[----:B------:R-:W-:Y:S01]  /*9aa0*/  HMMA.16816.F32 R76, R192, R6, R76 ;  /* 0x00000006c04c723c */ /* 0x000fe2000000184c */
[----:B------:R-:W2:Y:S07]  /*9ab0*/  LDSM.16.M88.4 R4, [R233+0x3000] ;  /* 0x00300000e904783b */ /* 0x000eae0000000200 */
[C---:B----4-:R-:W-:Y:S08]  /*9ac0*/  HMMA.16816.F32 R64, R196.reuse, R60, RZ ;  /* 0x0000003cc440723c */ /* 0x050ff000000018ff */
[----:B------:R-:W-:Y:S08]  /*9ad0*/  HMMA.16816.F32 R60, R196, R62, RZ ;  /* 0x0000003ec43c723c */ /* 0x000ff000000018ff */
        /* <DEDUP_REMOVED lines=8> */
[----:B------:R-:W3:Y:S07]  /*9b60*/  LDSM.16.M88.4 R88, [R229] ;  /* 0x00000000e558783b */ /* 0x000eee0000000200 */
[C---:B--2---:R-:W-:Y:S08]  /*9b70*/  HMMA.16816.F32 R64, R192.reuse, R4, R64 ;  /* 0x00000004c040723c */ /* 0x044ff00000001840 */
[----:B------:R-:W-:Y:S01]  /*9b80*/  HMMA.16816.F32 R60, R192, R6, R60 ;  /* 0x00000006c03c723c */ /* 0x000fe2000000183c */
[----:B------:R-:W2:Y:S07]  /*9b90*/  LDSM.16.M88.4 R4, [R239+0x6800] ;  /* 0x00680000ef04783b */ /* 0x000eae0000000200 */
[C---:B------:R-:W-:Y:S08]  /*9ba0*/  HMMA.16816.F32 R48, R196.reuse, R44, RZ ;  /* 0x0000002cc430723c */ /* 0x040ff000000018ff */
[C---:B------:R-:W-:Y:S08]  /*9bb0*/  HMMA.16816.F32 R40, R196.reuse, R36, RZ ;  /* 0x00000024c428723c */ /* 0x040ff000000018ff */
[C---:B------:R-:W-:Y:S08]  /*9bc0*/  HMMA.16816.F32 R44, R196.reuse, R46, RZ ;  /* 0x0000002ec42c723c */ /* 0x040ff000000018ff */
[----:B------:R-:W-:Y:S08]  /*9bd0*/  HMMA.16816.F32 R36, R196, R38, RZ ;  /* 0x00000026c424723c */ /* 0x000ff000000018ff */
[C---:B-1----:R-:W-:Y:S08]  /*9be0*/  HMMA.16816.F32 R80, R96.reuse, R92, R80 ;  /* 0x0000005c6050723c */ /* 0x042ff00000001850 */
[C---:B------:R-:W-:Y:S01]  /*9bf0*/  HMMA.16816.F32 R76, R96.reuse, R94, R76 ;  /* 0x0000005e604c723c */ /* 0x040fe2000000184c */
[----:B------:R-:W1:Y:S07]  /*9c00*/  LDSM.16.M88.4 R92, [R226] ;  /* 0x00000000e25c783b */ /* 0x000e6e0000000200 */
[C---:B---3--:R-:W-:Y:S08]  /*9c10*/  HMMA.16816.F32 R72, R96.reuse, R88, R72 ;  /* 0x000000586048723c */ /* 0x048ff00000001848 */
[----:B------:R-:W-:Y:S01]  /*9c20*/  HMMA.16816.F32 R68, R96, R90, R68 ;  /* 0x0000005a6044723c */ /* 0x000fe20000001844 */
[----:B------:R-:W3:Y:S07]  /*9c30*/  LDSM.16.M88.4 R88, [R225] ;  /* 0x00000000e158783b */ /* 0x000eee0000000200 */
[C---:B------:R-:W-:Y:S08]  /*9c40*/  HMMA.16816.F32 R108, R196.reuse, R104, RZ ;  /* 0x00000068c46c723c */ /* 0x040ff000000018ff */
[----:B------:R-:W-:Y:S08]  /*9c50*/  HMMA.16816.F32 R104, R196, R106, RZ ;  /* 0x0000006ac468723c */ /* 0x000ff000000018ff */
[C---:B------:R-:W-:Y:S08]  /*9c60*/  HMMA.16816.F32 R48, R192.reuse, R8, R48 ;  /* 0x00000008c030723c */ /* 0x040ff00000001830 */
[C---:B------:R-:W-:Y:S08]  /*9c70*/  HMMA.16816.F32 R44, R192.reuse, R10, R44 ;  /* 0x0000000ac02c723c */ /* 0x040ff0000000182c */
[C---:B------:R-:W-:Y:S08]  /*9c80*/  HMMA.16816.F32 R40, R192.reuse, R100, R40 ;  /* 0x00000064c028723c */ /* 0x040ff00000001828 */
[----:B------:R-:W-:Y:S08]  /*9c90*/  HMMA.16816.F32 R36, R192, R102, R36 ;  /* 0x00000066c024723c */ /* 0x000ff00000001824 */
[C---:B--2---:R-:W-:Y:S08]  /*9ca0*/  HMMA.16816.F32 R8, R196.reuse, R4, RZ ;  /* 0x00000004c408723c */ /* 0x044ff000000018ff */
[----:B------:R-:W-:Y:S08]  /*9cb0*/  HMMA.16816.F32 R4, R196, R6, RZ ;  /* 0x00000006c404723c */ /* 0x000ff000000018ff */
[C---:B------:R-:W-:Y:S08]  /*9cc0*/  HMMA.16816.F32 R108, R192.reuse, R176, R108 ;  /* 0x000000b0c06c723c */ /* 0x040ff0000000186c */
[----:B------:R-:W-:Y:S01]  /*9cd0*/  HMMA.16816.F32 R104, R192, R178, R104 ;  /* 0x000000b2c068723c */ /* 0x000fe20000001868 */
[----:B------:R-:W2:Y:S07]  /*9ce0*/  LDSM.16.M88.4 R176, [R227] ;  /* 0x00000000e3b0783b */ /* 0x000eae0000000200 */
        /* <DEDUP_REMOVED lines=8> */
[C---:B------:R-:W-:Y:S08]  /*9d70*/  HMMA.16816.F32 R8, R192.reuse, R84, R8 ;  /* 0x00000054c008723c */ /* 0x040ff00000001808 */
[C---:B------:R-:W-:Y:S01]  /*9d80*/  HMMA.16816.F32 R4, R192.reuse, R86, R4 ;  /* 0x00000056c004723c */ /* 0x040fe20000001804 */
[----:B------:R-:W4:Y:S07]  /*9d90*/  LDSM.16.M88.4 R84, [R228] ;  /* 0x00000000e454783b */ /* 0x000f2e0000000200 */
[C---:B------:R-:W-:Y:S08]  /*9da0*/  HMMA.16816.F32 R168, R192.reuse, R188, R168 ;  /* 0x000000bcc0a8723c */ /* 0x040ff000000018a8 */
[----:B------:R-:W-:Y:S08]  /*9db0*/  HMMA.16816.F32 R128, R192, R190, R128 ;  /* 0x000000bec080723c */ /* 0x000ff00000001880 */
[C---:B------:R-:W-:Y:S08]  /*9dc0*/  HMMA.16816.F32 R116, R196.reuse, R112, RZ ;  /* 0x00000070c474723c */ /* 0x040ff000000018ff */
[----:B------:R-:W-:Y:S08]  /*9dd0*/  HMMA.16816.F32 R112, R196, R114, RZ ;  /* 0x00000072c470723c */ /* 0x000ff000000018ff */
[C---:B--2---:R-:W-:Y:S08]  /*9de0*/  HMMA.16816.F32 R56, R96.reuse, R176, R56 ;  /* 0x000000b06038723c */ /* 0x044ff00000001838 */
[----:B------:R-:W-:Y:S01]  /*9df0*/  HMMA.16816.F32 R52, R96, R178, R52 ;  /* 0x000000b26034723c */ /* 0x000fe20000001834 */
[----:B------:R-:W2:Y:S07]  /*9e00*/  LDSM.16.M88.4 R176, [R218] ;  /* 0x00000000dab0783b */ /* 0x000eae0000000200 */
[C---:B------:R-:W-:Y:S08]  /*9e10*/  HMMA.16816.F32 R124, R196.reuse, R120, RZ ;  /* 0x00000078c47c723c */ /* 0x040ff000000018ff */
[----:B------:R-:W-:Y:S08]  /*9e20*/  HMMA.16816.F32 R120, R196, R122, RZ ;  /* 0x0000007ac478723c */ /* 0x000ff000000018ff */
[C---:B-1----:R-:W-:Y:S08]  /*9e30*/  HMMA.16816.F32 R8, R96.reuse, R92, R8 ;  /* 0x0000005c6008723c */ /* 0x042ff00000001808 */
[C---:B------:R-:W-:Y:S01]  /*9e40*/  HMMA.16816.F32 R4, R96.reuse, R94, R4 ;  /* 0x0000005e6004723c */ /* 0x040fe20000001804 */
[----:B------:R-:W-:Y:S07]  /*9e50*/  LDSM.16.M88.4 R92, [R235] ;  /* 0x00000000eb5c783b */ /* 0x000fee0000000200 */
[C---:B---3--:R-:W-:Y:S08]  /*9e60*/  HMMA.16816.F32 R168, R96.reuse, R88, R168 ;  /* 0x0000005860a8723c */ /* 0x048ff000000018a8 */
[C---:B------:R-:W-:Y:S01]  /*9e70*/  HMMA.16816.F32 R128, R96.reuse, R90, R128 ;  /* 0x0000005a6080723c */ /* 0x040fe20000001880 */
[----:B------:R-:W1:Y:S07]  /*9e80*/  LDSM.16.M88.4 R88, [R166+0x800] ;  /* 0x00080000a658783b */ /* 0x000e6e0000000200 */
[C---:B----4-:R-:W-:Y:S08]  /*9e90*/  HMMA.16816.F32 R64, R96.reuse, R84, R64 ;  /* 0x000000546040723c */ /* 0x050ff00000001840 */
[----:B------:R-:W-:Y:S01]  /*9ea0*/  HMMA.16816.F32 R60, R96, R86, R60 ;  /* 0x00000056603c723c */ /* 0x000fe2000000183c */
[----:B------:R-:W3:Y:S07]  /*9eb0*/  LDSM.16.M88.4 R84, [R222] ;  /* 0x00000000de54783b */ /* 0x000eee0000000200 */
[C---:B------:R-:W-:Y:S08]  /*9ec0*/  HMMA.16816.F32 R116, R192.reuse, R180, R116 ;  /* 0x000000b4c074723c */ /* 0x040ff00000001874 */
[C---:B------:R-:W-:Y:S01]  /*9ed0*/  HMMA.16816.F32 R112, R192.reuse, R182, R112 ;  /* 0x000000b6c070723c */ /* 0x040fe20000001870 */
[----:B------:R-:W4:Y:S07]  /*9ee0*/  LDSM.16.M88.4 R180, [R224] ;  /* 0x00000000e0b4783b */ /* 0x000f2e0000000200 */
[C---:B------:R-:W-:Y:S08]  /*9ef0*/  HMMA.16816.F32 R124, R192.reuse, R184, R124 ;  /* 0x000000b8c07c723c */ /* 0x040ff0000000187c */
[----:B------:R-:W-:Y:S01]  /*9f00*/  HMMA.16816.F32 R120, R192, R186, R120 ;  /* 0x000000bac078723c */ /* 0x000fe20000001878 */
[----:B------:R-:W5:Y:S07]  /*9f10*/  LDSM.16.M88.4 R184, [R223] ;  /* 0x00000000dfb8783b */ /* 0x000f6e0000000200 */
[C---:B------:R-:W-:Y:S08]  /*9f20*/  HMMA.16816.F32 R100, R196.reuse, R200, RZ ;  /* 0x000000c8c464723c */ /* 0x040ff000000018ff */
[----:B------:R-:W-:Y:S08]  /*9f30*/  HMMA.16816.F32 R200, R196, R202, RZ ;  /* 0x000000cac4c8723c */ /* 0x000ff000000018ff */
[C---:B--2---:R-:W-:Y:S08]  /*9f40*/  HMMA.16816.F32 R116, R96.reuse, R176, R116 ;  /* 0x000000b06074723c */ /* 0x044ff00000001874 */
[----:B------:R-:W-:Y:S01]  /*9f50*/  HMMA.16816.F32 R112, R96, R178, R112 ;  /* 0x000000b26070723c */ /* 0x000fe20000001870 */
[----:B------:R-:W2:Y:S07]  /*9f60*/  LDSM.16.M88.4 R176, [R166+0x1800] ;  /* 0x00180000a6b0783b */ /* 0x000eae0000000200 */
[C---:B-1----:R-:W-:Y:S08]  /*9f70*/  HMMA.16816.F32 R72, R92.reuse, R88, R72 ;  /* 0x000000585c48723c */ /* 0x042ff00000001848 */
[----:B------:R-:W-:Y:S01]  /*9f80*/  HMMA.16816.F32 R68, R92, R90, R68 ;  /* 0x0000005a5c44723c */ /* 0x000fe20000001844 */
[----:B------:R-:W1:Y:S07]  /*9f90*/  LDSM.16.M88.4 R88, [R166+0x4000] ;  /* 0x00400000a658783b */ /* 0x000e6e0000000200 */
[C---:B---3--:R-:W-:Y:S08]  /*9fa0*/  HMMA.16816.F32 R16, R96.reuse, R84, R16 ;  /* 0x000000546010723c */ /* 0x048ff00000001810 */
[----:B------:R-:W-:Y:S01]  /*9fb0*/  HMMA.16816.F32 R12, R96, R86, R12 ;  /* 0x00000056600c723c */ /* 0x000fe2000000180c */
[----:B------:R-:W3:Y:S01]  /*9fc0*/  LDSM.16.M88.4 R84, [R216] ;  /* 0x00000000d854783b */ /* 0x000ee20000000200 */
[----:B------:R-:W-:-:S02]  /*9fd0*/  FSEL R72, R72, -INF , !P4 ;  /* 0xff80000048487808 */ /* 0x000fc40006000000 */
[----:B------:R-:W-:Y:S02]  /*9fe0*/  ISETP.GE.AND P4, PT, R3, R204, PT ;  /* 0x000000cc0300720c */ /* 0x000fe40003f86270 */
[----:B------:R-:W-:Y:S02]  /*9ff0*/  FSEL R74, R74, -INF , !P5 ;  /* 0xff8000004a4a7808 */ /* 0x000fe40006800000 */
[C---:B----4-:R-:W-:Y:S08]  /*a000*/  HMMA.16816.F32 R32, R96.reuse, R180, R32 ;  /* 0x000000b46020723c */ /* 0x050ff00000001820 */
[----:B------:R-:W-:Y:S01]  /*a010*/  HMMA.16816.F32 R28, R96, R182, R28 ;  /* 0x000000b6601c723c */ /* 0x000fe2000000181c */
[----:B------:R-:W4:Y:S07]  /*a020*/  LDSM.16.M88.4 R180, [R217] ;  /* 0x00000000d9b4783b */ /* 0x000f2e0000000200 */
[C---:B------:R-:W-:Y:S08]  /*a030*/  HMMA.16816.F32 R100, R192.reuse, R172, R100 ;  /* 0x000000acc064723c */ /* 0x040ff00000001864 */
[----:B------:R-:W-:Y:S01]  /*a040*/  HMMA.16816.F32 R200, R192, R174, R200 ;  /* 0x000000aec0c8723c */ /* 0x000fe200000018c8 */
[----:B------:R-:W3:Y:S07]  /*a050*/  LDSM.16.M88.4 R172, [R219] ;  /* 0x00000000dbac783b */ /* 0x000eee0000000200 */
[C---:B-----5:R-:W-:Y:S08]  /*a060*/  HMMA.16816.F32 R24, R96.reuse, R184, R24 ;  /* 0x000000b86018723c */ /* 0x060ff00000001818 */
[----:B------:R-:W-:Y:S01]  /*a070*/  HMMA.16816.F32 R20, R96, R186, R20 ;  /* 0x000000ba6014723c */ /* 0x000fe20000001814 */
[----:B------:R-:W5:Y:S07]  /*a080*/  LDSM.16.M88.4 R184, [R166+0x2800] ;  /* 0x00280000a6b8783b */ /* 0x000f6e0000000200 */
[C---:B--2---:R-:W-:Y:S08]  /*a090*/  HMMA.16816.F32 R56, R92.reuse, R176, R56 ;  /* 0x000000b05c38723c */ /* 0x044ff00000001838 */
[C---:B------:R-:W-:Y:S01]  /*a0a0*/  HMMA.16816.F32 R52, R92.reuse, R178, R52 ;  /* 0x000000b25c34723c */ /* 0x040fe20000001834 */
[----:B------:R-:W2:Y:S07]  /*a0b0*/  LDSM.16.M88.4 R176, [R166+0x5000] ;  /* 0x00500000a6b0783b */ /* 0x000eae0000000200 */
[C---:B-1----:R-:W-:Y:S08]  /*a0c0*/  HMMA.16816.F32 R16, R92.reuse, R88, R16 ;  /* 0x000000585c10723c */ /* 0x042ff00000001810 */
[----:B------:R-:W-:Y:S01]  /*a0d0*/  HMMA.16816.F32 R12, R92, R90, R12 ;  /* 0x0000005a5c0c723c */ /* 0x000fe2000000180c */
[----:B------:R-:W1:Y:S07]  /*a0e0*/  LDSM.16.M88.4 R88, [R166+0x6000] ;  /* 0x00600000a658783b */ /* 0x000e6e0000000200 */
[C---:B---3--:R-:W-:Y:S08]  /*a0f0*/  HMMA.16816.F32 R100, R96.reuse, R84, R100 ;  /* 0x000000546064723c */ /* 0x048ff00000001864 */
[C---:B------:R-:W-:Y:S01]  /*a100*/  HMMA.16816.F32 R200, R96.reuse, R86, R200 ;  /* 0x0000005660c8723c */ /* 0x040fe200000018c8 */
[----:B------:R-:W3:Y:S07]  /*a110*/  LDSM.16.M88.4 R84, [R166+0x3000] ;  /* 0x00300000a654783b */ /* 0x000eee0000000200 */
[C---:B----4-:R-:W-:Y:S08]  /*a120*/  HMMA.16816.F32 R108, R96.reuse, R180, R108 ;  /* 0x000000b4606c723c */ /* 0x050ff0000000186c */
[C---:B------:R-:W-:Y:S01]  /*a130*/  HMMA.16816.F32 R104, R96.reuse, R182, R104 ;  /* 0x000000b66068723c */ /* 0x040fe20000001868 */
[----:B------:R-:W4:Y:S07]  /*a140*/  LDSM.16.M88.4 R180, [R166+0x1000] ;  /* 0x00100000a6b4783b */ /* 0x000f2e0000000200 */
[C---:B------:R-:W-:Y:S08]  /*a150*/  HMMA.16816.F32 R124, R96.reuse, R172, R124 ;  /* 0x000000ac607c723c */ /* 0x040ff0000000187c */
[----:B------:R-:W-:Y:S01]  /*a160*/  HMMA.16816.F32 R120, R96, R174, R120 ;  /* 0x000000ae6078723c */ /* 0x000fe20000001878 */
[----:B------:R-:W3:Y:S07]  /*a170*/  LDSM.16.M88.4 R172, [R166+0x2000] ;  /* 0x00200000a6ac783b */ /* 0x000eee0000000200 */
[C---:B-----5:R-:W-:Y:S08]  /*a180*/  HMMA.16816.F32 R40, R92.reuse, R184, R40 ;  /* 0x000000b85c28723c */ /* 0x060ff00000001828 */
[C---:B------:R-:W-:Y:S01]  /*a190*/  HMMA.16816.F32 R36, R92.reuse, R186, R36 ;  /* 0x000000ba5c24723c */ /* 0x040fe20000001824 */
[----:B------:R-:W5:Y:S07]  /*a1a0*/  LDSM.16.M88.4 R184, [R239+0x9800] ;  /* 0x00980000efb8783b */ /* 0x000f6e0000000200 */
[C---:B--2---:R-:W-:Y:S08]  /*a1b0*/  HMMA.16816.F32 R168, R92.reuse, R176, R168 ;  /* 0x000000b05ca8723c */ /* 0x044ff000000018a8 */
[C---:B------:R-:W-:Y:S01]  /*a1c0*/  HMMA.16816.F32 R128, R92.reuse, R178, R128 ;  /* 0x000000b25c80723c */ /* 0x040fe20000001880 */
[----:B------:R-:W2:Y:S07]  /*a1d0*/  LDSM.16.M88.4 R176, [R166] ;  /* 0x00000000a6b0783b */ /* 0x000eae0000000200 */
[C---:B-1----:R-:W-:Y:S08]  /*a1e0*/  HMMA.16816.F32 R116, R92.reuse, R88, R116 ;  /* 0x000000585c74723c */ /* 0x042ff00000001874 */
        /* <DEDUP_REMOVED lines=10> */
[----:B------:R-:W4:Y:S07]  /*a290*/  LDSM.16.M88.4 R172, [R166+0x3800] ;  /* 0x00380000a6ac783b */ /* 0x000f2e0000000200 */
[----:B-----5:R-:W-:Y:S08]  /*a2a0*/  HMMA.16816.F32 R188, R196, R184, RZ ;  /* 0x000000b8c4bc723c */ /* 0x020ff000000018ff */
[C---:B--2---:R-:W-:Y:S08]  /*a2b0*/  HMMA.16816.F32 R76, R92.reuse, R178, R76 ;  /* 0x000000b25c4c723c */ /* 0x044ff0000000184c */
[C---:B-1----:R-:W-:Y:S08]  /*a2c0*/  HMMA.16816.F32 R108, R92.reuse, R88, R108 ;  /* 0x000000585c6c723c */ /* 0x042ff0000000186c */
[----:B------:R-:W-:Y:S01]  /*a2d0*/  HMMA.16816.F32 R104, R92, R90, R104 ;  /* 0x0000005a5c68723c */ /* 0x000fe20000001868 */
[----:B------:R-:W1:Y:S07]  /*a2e0*/  LDSM.16.M88.4 R88, [R166+0x7000] ;  /* 0x00700000a658783b */ /* 0x000e6e0000000200 */
[----:B---3--:R-:W-:Y:S07]  /*a2f0*/  HMMA.16816.F32 R188, R192, R84, R188 ;  /* 0x00000054c0bc723c */ /* 0x008fee00000018bc */
[----:B------:R-:W-:Y:S01]  /*a300*/  LOP3.LUT R84, R208, 0x8, R206, 0xfe, !PT ;  /* 0x00000008d0547812 */ /* 0x000fe200078efece */
[----:B----4-:R-:W-:Y:S03]  /*a310*/  HMMA.16816.F32 R8, R92, R180, R8 ;  /* 0x000000b45c08723c */ /* 0x010fe60000001808 */
[----:B------:R-:W-:-:S02]  /*a320*/  ISETP.GE.AND P6, PT, R84, R205, PT ;  /* 0x000000cd5400720c */ /* 0x000fc40003fc6270 */
[-C--:B------:R-:W-:Y:S02]  /*a330*/  ISETP.GE.AND P3, PT, R84, R204.reuse, PT ;  /* 0x000000cc5400720c */ /* 0x080fe40003f66270 */
[----:B------:R-:W-:Y:S01]  /*a340*/  LOP3.LUT R84, R208, 0x18, R206, 0xfe, !PT ;  /* 0x00000018d0547812 */ /* 0x000fe200078efece */
[C---:B------:R-:W-:Y:S01]  /*a350*/  HMMA.16816.F32 R4, R92.reuse, R182, R4 ;  /* 0x000000b65c04723c */ /* 0x040fe20000001804 */
[----:B------:R-:W2:Y:S01]  /*a360*/  LDSM.16.M88.4 R180, [R167] ;  /* 0x00000000a7b4783b */ /* 0x000ea20000000200 */
[----:B------:R-:W-:Y:S02]  /*a370*/  FSEL R85, R76, -INF , !P6 ;  /* 0xff8000004c557808 */ /* 0x000fe40007000000 */
[----:B------:R-:W-:Y:S02]  /*a380*/  FSEL R78, R78, -INF , !P3 ;  /* 0xff8000004e4e7808 */ /* 0x000fe40005800000 */
[C---:B------:R-:W-:Y:S01]  /*a390*/  ISETP.GE.AND P2, PT, R84.reuse, R205, PT ;  /* 0x000000cd5400720c */ /* 0x040fe20003f46270 */
[----:B------:R-:W-:Y:S01]  /*a3a0*/  STL [R1+0x30], R85 ;  /* 0x0000305501007387 */ /* 0x000fe20000100800 */
[----:B------:R-:W-:Y:S01]  /*a3b0*/  HMMA.16816.F32 R24, R92, R172, R24 ;  /* 0x000000ac5c18723c */ /* 0x000fe20000001818 */
[----:B------:R-:W-:-:S02]  /*a3c0*/  ISETP.GE.AND P6, PT, R84, R204, PT ;  /* 0x000000cc5400720c */ /* 0x000fc40003fc6270 */
[----:B------:R-:W-:Y:S01]  /*a3d0*/  STL [R1+0x2c], R78 ;  /* 0x00002c4e01007387 */ /* 0x000fe20000100800 */
[-C--:B------:R-:W-:Y:S02]  /*a3e0*/  ISETP.GE.AND P3, PT, R3, R205.reuse, PT ;  /* 0x000000cd0300720c */ /* 0x080fe40003f66270 */
[C-C-:B------:R-:W-:Y:S01]  /*a3f0*/  LOP3.LUT R76, R208.reuse, 0x28, R206.reuse, 0xfe, !PT ;  /* 0x00000028d04c7812 */ /* 0x140fe200078efece */
[----:B------:R3:W-:Y:S01]  /*a400*/  STL [R1+0x28], R72 ;  /* 0x0000284801007387 */ /* 0x0007e20000100800 */
[C---:B------:R-:W-:Y:S01]  /*a410*/  HMMA.16816.F32 R20, R92.reuse, R174, R20 ;  /* 0x000000ae5c14723c */ /* 0x040fe20000001814 */
[----:B------:R-:W-:Y:S02]  /*a420*/  LOP3.LUT R3, R208, 0x30, R206, 0xfe, !PT ;  /* 0x00000030d0037812 */ /* 0x000fe400078efece */
[----:B------:R-:W4:Y:S01]  /*a430*/  LDSM.16.M88.4 R172, [R166+0x5800] ;  /* 0x00580000a6ac783b */ /* 0x000f220000000200 */
[----:B------:R-:W-:Y:S02]  /*a440*/  FSEL R64, R64, -INF , !P3 ;  /* 0xff80000040407808 */ /* 0x000fe40005800000 */
[----:B------:R-:W-:Y:S01]  /*a450*/  ISETP.GE.AND P5, PT, R76, R205, PT ;  /* 0x000000cd4c00720c */ /* 0x000fe20003fa6270 */
[----:B------:R-:W-:Y:S01]  /*a460*/  STL [R1+0x20], R74 ;  /* 0x0000204a01007387 */ /* 0x000fe20000100800 */
[----:B------:R-:W-:Y:S01]  /*a470*/  ISETP.GE.AND P3, PT, R3, R204, PT ;  /* 0x000000cc0300720c */ /* 0x000fe20003f66270 */
[----:B-1----:R-:W-:Y:S03]  /*a480*/  HMMA.16816.F32 R100, R92, R88, R100 ;  /* 0x000000585c64723c */ /* 0x002fe60000001864 */
[----:B------:R-:W-:-:S05]  /*a490*/  FSEL R215, R58, -INF , !P3 ;  /* 0xff8000003ad77808 */ /* 0x000fca0005800000 */
[----:B------:R-:W-:Y:S01]  /*a4a0*/  HMMA.16816.F32 R200, R92, R90, R200 ;  /* 0x0000005a5cc8723c */ /* 0x000fe200000018c8 */
[----:B------:R-:W1:Y:S01]  /*a4b0*/  LDSM.16.M88.4 R88, [R166+0x7800] ;  /* 0x00780000a658783b */ /* 0x000e620000000200 */
[----:B------:R-:W-:-:S04]  /*a4c0*/  DEPBAR.LE SB0, 0x0 ;  /* 0x000080000000791a */ /* 0x000fc80000000000 */
[----:B---3--:R-:W-:Y:S02]  /*a4d0*/  FSEL R72, R68, -INF , !P2 ;  /* 0xff80000044487808 */ /* 0x008fe40005000000 */
[----:B--2---:R-:W-:Y:S01]  /*a4e0*/  HMMA.16816.F32 R188, R96, R180, R188 ;  /* 0x000000b460bc723c */ /* 0x004fe200000018bc */
[----:B------:R-:W-:Y:S02]  /*a4f0*/  FSEL R68, R70, -INF , !P6 ;  /* 0xff80000046447808 */ /* 0x000fe40007000000 */
[----:B------:R-:W-:Y:S01]  /*a500*/  ISETP.GE.AND P6, PT, R3, R205, PT ;  /* 0x000000cd0300720c */ /* 0x000fe20003fc6270 */
[----:B------:R-:W-:Y:S01]  /*a510*/  STL [R1+0x24], R72 ;  /* 0x0000244801007387 */ /* 0x000fe20000100800 */
[----:B------:R-:W-:Y:S02]  /*a520*/  ISETP.GE.AND P2, PT, R76, R204, PT ;  /* 0x000000cc4c00720c */ /* 0x000fe40003f46270 */
[----:B------:R-:W-:Y:S01]  /*a530*/  LOP3.LUT R3, R208, 0x38, R206, 0xfe, !PT ;  /* 0x00000038d0037812 */ /* 0x000fe200078efece */
[----:B------:R2:W-:Y:S01]  /*a540*/  STL [R1+0x1c], R68 ;  /* 0x00001c4401007387 */ /* 0x0005e20000100800 */
[----:B------:R-:W-:Y:S03]  /*a550*/  HMMA.16816.F32 R80, R92, R176, R80 ;  /* 0x000000b05c50723c */ /* 0x000fe60000001850 */
[----:B------:R3:W-:Y:S05]  /*a560*/  STL [R1+0x18], R64 ;  /* 0x0000184001007387 */ /* 0x0007ea0000100800 */
[----:B------:R-:W-:Y:S08]  /*a570*/  HMMA.16816.F32 R184, R196, R186, RZ ;  /* 0x000000bac4b8723c */ /* 0x000ff000000018ff */
[----:B----4-:R-:W-:Y:S01]  /*a580*/  HMMA.16816.F32 R124, R92, R172, R124 ;  /* 0x000000ac5c7c723c */ /* 0x010fe2000000187c */
[----:B--2---:R-:W-:-:S07]  /*a590*/  FSEL R68, R66, -INF , !P4 ;  /* 0xff80000042447808 */ /* 0x004fce0006000000 */
[C---:B------:R-:W-:Y:S01]  /*a5a0*/  HMMA.16816.F32 R120, R92.reuse, R174, R120 ;  /* 0x000000ae5c78723c */ /* 0x040fe20000001878 */
[----:B------:R-:W-:Y:S01]  /*a5b0*/  FSEL R66, R60, -INF , !P5 ;  /* 0xff8000003c427808 */ /* 0x000fe20006800000 */
[----:B------:R-:W-:Y:S01]  /*a5c0*/  BAR.SYNC.DEFER_BLOCKING 0x0 ;  /* 0x0000000000007b1d */ /* 0x000fe20000010000 */
[C---:B------:R-:W-:Y:S02]  /*a5d0*/  ISETP.GE.AND P4, PT, R3.reuse, R205, PT ;  /* 0x000000cd0300720c */ /* 0x040fe40003f86270 */
[----:B------:R-:W-:Y:S02]  /*a5e0*/  ISETP.GE.AND P5, PT, R3, R204, PT ;  /* 0x000000cc0300720c */ /* 0x000fe40003fa6270 */
[----:B------:R-:W-:Y:S01]  /*a5f0*/  FSEL R60, R62, -INF , !P2 ;  /* 0xff8000003e3c7808 */ /* 0x000fe20005000000 */
[----:B------:R-:W-:Y:S01]  /*a600*/  STL [R1+0x10], R68 ;  /* 0x0000104401007387 */ /* 0x000fe20000100800 */
[----:B------:R-:W-:Y:S01]  /*a610*/  FSEL R3, R56, -INF , !P6 ;  /* 0xff80000038037808 */ /* 0x000fe20007000000 */
[----:B-1----:R-:W-:Y:S01]  /*a620*/  HMMA.16816.F32 R188, R92, R88, R188 ;  /* 0x000000585cbc723c */ /* 0x002fe200000018bc */
[C-C-:B---3--:R-:W-:Y:S01]  /*a630*/  LOP3.LUT R64, R208.reuse, 0x40, R206.reuse, 0xfe, !PT ;  /* 0x00000040d0407812 */ /* 0x148fe200078efece */
[----:B------:R-:W-:Y:S01]  /*a640*/  STL [R1+0x14], R66 ;  /* 0x0000144201007387 */ /* 0x000fe20000100800 */
[----:B------:R-:W-:-:S02]  /*a650*/  LOP3.LUT R56, R208, 0x48, R206, 0xfe, !PT ;  /* 0x00000048d0387812 */ /* 0x000fc400078efece */
[-C--:B------:R-:W-:Y:S01]  /*a660*/  ISETP.GE.AND P2, PT, R64, R205.reuse, PT ;  /* 0x000000cd4000720c */ /* 0x080fe20003f46270 */
[----:B------:R-:W-:Y:S01]  /*a670*/  STL [R1+0xc], R60 ;  /* 0x00000c3c01007387 */ /* 0x000fe20000100800 */
[----:B------:R-:W-:Y:S01]  /*a680*/  FSEL R213, R54, -INF , !P5 ;  /* 0xff80000036d57808 */ /* 0x000fe20006800000 */
[----:B------:R-:W-:Y:S01]  /*a690*/  HMMA.16816.F32 R184, R192, R86, R184 ;  /* 0x00000056c0b8723c */ /* 0x000fe200000018b8 */
[----:B------:R-:W-:Y:S01]  /*a6a0*/  ISETP.GE.AND P3, PT, R56, R205, PT ;  /* 0x000000cd3800720c */ /* 0x000fe20003f66270 */
[----:B------:R1:W-:Y:S01]  /*a6b0*/  STL [R1+0x8], R3 ;  /* 0x0000080301007387 */ /* 0x0003e20000100800 */
[----:B------:R-:W-:Y:S02]  /*a6c0*/  FSEL R252, R52, -INF , !P4 ;  /* 0xff80000034fc7808 */ /* 0x000fe40006000000 */
[----:B------:R-:W-:Y:S02]  /*a6d0*/  FSEL R211, R48, -INF , !P2 ;  /* 0xff80000030d37808 */ /* 0x000fe40005000000 */
[----:B------:R-:W-:-:S02]  /*a6e0*/  ISETP.GE.AND P6, PT, R64, R204, PT ;  /* 0x000000cc4000720c */ /* 0x000fc40003fc6270 */
[----:B------:R-:W-:Y:S02]  /*a6f0*/  ISETP.GE.AND P4, PT, R56, R204, PT ;  /* 0x000000cc3800720c */ /* 0x000fe40003f86270 */
[--C-:B------:R-:W-:Y:S02]  /*a700*/  LOP3.LUT R52, R208, 0x58, R206.reuse, 0xfe, !PT ;  /* 0x00000058d0347812 */ /* 0x100fe400078efece */
[----:B------:R-:W-:Y:S02]  /*a710*/  FSEL R210, R44, -INF , !P3 ;  /* 0xff8000002cd27808 */ /* 0x000fe40005800000 */
[----:B------:R-:W-:Y:S02]  /*a720*/  LOP3.LUT R44, R208, 0x68, R206, 0xfe, !PT ;  /* 0x00000068d02c7812 */ /* 0x000fe400078efece */
[----:B------:R-:W-:Y:S02]  /*a730*/  FSEL R209, R50, -INF , !P6 ;  /* 0xff80000032d17808 */ /* 0x000fe40007000000 */
[----:B------:R-:W-:-:S02]  /*a740*/  ISETP.GE.AND P6, PT, R52, R205, PT ;  /* 0x000000cd3400720c */ /* 0x000fc40003fc6270 */
[-C--:B------:R-:W-:Y:S02]  /*a750*/  ISETP.GE.AND P3, PT, R52, R204.reuse, PT ;  /* 0x000000cc3400720c */ /* 0x080fe40003f66270 */
[----:B------:R-:W-:Y:S01]  /*a760*/  FSEL R181, R36, -INF , !P6 ;  /* 0xff80000024b57808 */ /* 0x000fe20007000000 */
[----:B------:R-:W-:Y:S01]  /*a770*/  HMMA.16816.F32 R184, R96, R182, R184 ;  /* 0x000000b660b8723c */ /* 0x000fe200000018b8 */
[----:B------:R-:W-:Y:S02]  /*a780*/  FSEL R178, R38, -INF , !P3 ;  /* 0xff80000026b27808 */ /* 0x000fe40005800000 */
[----:B-1----:R-:W-:Y:S02]  /*a790*/  LOP3.LUT R3, R208, 0x50, R206, 0xfe, !PT ;  /* 0x00000050d0037812 */ /* 0x002fe400078efece */
[----:B------:R-:W-:Y:S02]  /*a7a0*/  ISETP.GE.AND P6, PT, R44, R204, PT ;  /* 0x000000cc2c00720c */ /* 0x000fe40003fc6270 */
[----:B------:R-:W-:-:S02]  /*a7b0*/  ISETP.GE.AND P5, PT, R3, R205, PT ;  /* 0x000000cd0300720c */ /* 0x000fc40003fa6270 */
[-C--:B------:R-:W-:Y:S02]  /*a7c0*/  ISETP.GE.AND P2, PT, R3, R204.reuse, PT ;  /* 0x000000cc0300720c */ /* 0x080fe40003f46270 */
[----:B------:R-:W-:Y:S01]  /*a7d0*/  FSEL R207, R40, -INF , !P5 ;  /* 0xff80000028cf7808 */ /* 0x000fe20006800000 */
[----:B------:R-:W-:Y:S01]  /*a7e0*/  IMAD.SHL.U32 R40, R245, 0x100, RZ ;  /* 0x00000100f5287824 */ /* 0x000fe200078e00ff */
[----:B------:R-:W-:Y:S02]  /*a7f0*/  LOP3.LUT R3, R208, 0x60, R206, 0xfe, !PT ;  /* 0x00000060d0037812 */ /* 0x000fe400078efece */
[----:B------:R-:W-:Y:S02]  /*a800*/  FSEL R208, R46, -INF , !P4 ;  /* 0xff8000002ed07808 */ /* 0x000fe40006000000 */
[C---:B------:R-:W-:Y:S02]  /*a810*/  ISETP.GE.AND P4, PT, R3.reuse, R205, PT ;  /* 0x000000cd0300720c */ /* 0x040fe40003f86270 */
[----:B------:R-:W-:-:S02]  /*a820*/  ISETP.GE.AND P5, PT, R3, R204, PT ;  /* 0x000000cc0300720c */ /* 0x000fc40003fa6270 */
[--C-:B------:R-:W-:Y:S02]  /*a830*/  LOP3.LUT R3, R40, 0x70, R206.reuse, 0xfe, !PT ;  /* 0x0000007028037812 */ /* 0x100fe400078efece */
[----:B------:R-:W-:Y:S01]  /*a840*/  FSEL R174, R32, -INF , !P4 ;  /* 0xff80000020ae7808 */ /* 0x000fe20006000000 */
[----:B------:R-:W-:Y:S01]  /*a850*/  HMMA.16816.F32 R184, R92, R90, R184 ;  /* 0x0000005a5cb8723c */ /* 0x000fe200000018b8 */
[C---:B------:R-:W-:Y:S02]  /*a860*/  ISETP.GE.AND P3, PT, R3.reuse, R205, PT ;  /* 0x000000cd0300720c */ /* 0x040fe40003f66270 */
[----:B------:R-:W-:Y:S02]  /*a870*/  LOP3.LUT R32, R40, 0x80, R206, 0xfe, !PT ;  /* 0x0000008028207812 */ /* 0x000fe400078efece */
[----:B------:R-:W-:Y:S02]  /*a880*/  FSEL R179, R42, -INF , !P2 ;  /* 0xff8000002ab37808 */ /* 0x000fe40005000000 */
[----:B------:R-:W-:-:S02]  /*a890*/  ISETP.GE.AND P4, PT, R3, R204, PT ;  /* 0x000000cc0300720c */ /* 0x000fc40003f86270 */
[----:B------:R-:W-:Y:S02]  /*a8a0*/  FSEL R58, R30, -INF , !P6 ;  /* 0xff8000001e3a7808 */ /* 0x000fe40007000000 */
[----:B------:R-:W-:Y:S02]  /*a8b0*/  FSEL R60, R24, -INF , !P3 ;  /* 0xff800000183c7808 */ /* 0x000fe40005800000 */
[-C--:B------:R-:W-:Y:S02]  /*a8c0*/  ISETP.GE.AND P2, PT, R44, R205.reuse, PT ;  /* 0x000000cd2c00720c */ /* 0x080fe40003f46270 */
[--C-:B------:R-:W-:Y:S02]  /*a8d0*/  LOP3.LUT R36, R40, 0x78, R206.reuse, 0xfe, !PT ;  /* 0x0000007828247812 */ /* 0x100fe400078efece */
[----:B------:R-:W-:Y:S02]  /*a8e0*/  ISETP.GE.AND P6, PT, R32, R205, PT ;  /* 0x000000cd2000720c */ /* 0x000fe40003fc6270 */
[----:B------:R-:W-:-:S02]  /*a8f0*/  LOP3.LUT R24, R40, 0x88, R206, 0xfe, !PT ;  /* 0x0000008828187812 */ /* 0x000fc400078efece */
[----:B------:R-:W-:Y:S02]  /*a900*/  FSEL R3, R34, -INF , !P5 ;  /* 0xff80000022037808 */ /* 0x000fe40006800000 */
[----:B------:R-:W-:Y:S02]  /*a910*/  FSEL R62, R26, -INF , !P4 ;  /* 0xff8000001a3e7808 */ /* 0x000fe40006000000 */
[-C--:B------:R-:W-:Y:S02]  /*a920*/  ISETP.GE.AND P5, PT, R36, R205.reuse, PT ;  /* 0x000000cd2400720c */ /* 0x080fe40003fa6270 */
[----:B------:R-:W-:Y:S02]  /*a930*/  FSEL R56, R28, -INF , !P2 ;  /* 0xff8000001c387808 */ /* 0x000fe40005000000 */
[----:B------:R-:W-:Y:S02]  /*a940*/  ISETP.GE.AND P3, PT, R32, R204, PT ;  /* 0x000000cc2000720c */ /* 0x000fe40003f66270 */
[----:B------:R-:W-:-:S02]  /*a950*/  ISETP.GE.AND P4, PT, R24, R205, PT ;  /* 0x000000cd1800720c */ /* 0x000fc40003f86270 */
[----:B------:R-:W-:Y:S02]  /*a960*/  FSEL R68, R16, -INF , !P6 ;  /* 0xff80000010447808 */ /* 0x000fe40007000000 */
[----:B------:R-:W-:Y:S02]  /*a970*/  ISETP.GE.AND P2, PT, R36, R204, PT ;  /* 0x000000cc2400720c */ /* 0x000fe40003f46270 */
[C-C-:B------:R-:W-:Y:S02]  /*a980*/  LOP3.LUT R28, R40.reuse, 0x90, R206.reuse, 0xfe, !PT ;  /* 0x00000090281c7812 */ /* 0x140fe400078efece */
[----:B------:R-:W-:Y:S02]  /*a990*/  LOP3.LUT R16, R40, 0x98, R206, 0xfe, !PT ;  /* 0x0000009828107812 */ /* 0x000fe400078efece */
[----:B------:R-:W-:Y:S02]  /*a9a0*/  FSEL R64, R20, -INF , !P5 ;  /* 0xff80000014407808 */ /* 0x000fe40006800000 */
[----:B------:R-:W-:-:S02]  /*a9b0*/  FSEL R70, R18, -INF , !P3 ;  /* 0xff80000012467808 */ /* 0x000fc40005800000 */
[----:B------:R-:W-:Y:S02]  /*a9c0*/  FSEL R72, R12, -INF , !P4 ;  /* 0xff8000000c487808 */ /* 0x000fe40006000000 */
[-C--:B------:R-:W-:Y:S02]  /*a9d0*/  ISETP.GE.AND P5, PT, R24, R204.reuse, PT ;  /* 0x000000cc1800720c */ /* 0x080fe40003fa6270 */
[----:B------:R-:W-:Y:S02]  /*a9e0*/  FSEL R66, R22, -INF , !P2 ;  /* 0xff80000016427808 */ /* 0x000fe40005000000 */
[-C--:B------:R-:W-:Y:S02]  /*a9f0*/  ISETP.GE.AND P6, PT, R28, R204.reuse, PT ;  /* 0x000000cc1c00720c */ /* 0x080fe40003fc6270 */
[C---:B------:R-:W-:Y:S02]  /*aa00*/  ISETP.GE.AND P3, PT, R16.reuse, R205, PT ;  /* 0x000000cd1000720c */ /* 0x040fe40003f66270 */
[----:B------:R-:W-:-:S02]  /*aa10*/  ISETP.GE.AND P4, PT, R16, R204, PT ;  /* 0x000000cc1000720c */ /* 0x000fc40003f86270 */
[----:B------:R-:W-:Y:S02]  /*aa20*/  ISETP.GE.AND P2, PT, R28, R205, PT ;  /* 0x000000cd1c00720c */ /* 0x000fe40003f46270 */
[C-C-:B------:R-:W-:Y:S02]  /*aa30*/  LOP3.LUT R20, R40.reuse, 0xa0, R206.reuse, 0xfe, !PT ;  /* 0x000000a028147812 */ /* 0x140fe400078efece */
[C-C-:B------:R-:W-:Y:S02]  /*aa40*/  LOP3.LUT R16, R40.reuse, 0xa8, R206.reuse, 0xfe, !PT ;  /* 0x000000a828107812 */ /* 0x140fe400078efece */
[----:B------:R-:W-:Y:S02]  /*aa50*/  LOP3.LUT R12, R40, 0xb0, R206, 0xfe, !PT ;  /* 0x000000b0280c7812 */ /* 0x000fe400078efece */
[----:B------:R-:W-:Y:S02]  /*aa60*/  FSEL R74, R14, -INF , !P5 ;  /* 0xff8000000e4a7808 */ /* 0x000fe40006800000 */
[----:B------:R-:W-:-:S02]  /*aa70*/  FSEL R78, R10, -INF , !P6 ;  /* 0xff8000000a4e7808 */ /* 0x000fc40007000000 */
[----:B------:R-:W-:Y:S02]  /*aa80*/  FSEL R84, R4, -INF , !P3 ;  /* 0xff80000004547808 */ /* 0x000fe40005800000 */
[----:B------:R-:W-:Y:S02]  /*aa90*/  FSEL R85, R6, -INF , !P4 ;  /* 0xff80000006557808 */ /* 0x000fe40006000000 */
[-C--:B------:R-:W-:Y:S02]  /*aaa0*/  ISETP.GE.AND P5, PT, R20, R205.reuse, PT ;  /* 0x000000cd1400720c */ /* 0x080fe40003fa6270 */
[----:B------:R-:W-:Y:S02]  /*aab0*/  FSEL R76, R8, -INF , !P2 ;  /* 0xff800000084c7808 */ /* 0x000fe40005000000 */
[C---:B------:R-:W-:Y:S02]  /*aac0*/  ISETP.GE.AND P6, PT, R16.reuse, R205, PT ;  /* 0x000000cd1000720c */ /* 0x040fe40003fc6270 */
        /* <DEDUP_REMOVED lines=8> */
[-C--:B------:R-:W-:Y:S02]  /*ab50*/  ISETP.GE.AND P2, PT, R20, R204.reuse, PT ;  /* 0x000000cc1400720c */ /* 0x080fe40003f46270 */
[-C--:B------:R-:W-:Y:S02]  /*ab60*/  ISETP.GE.AND P5, PT, R12, R204.reuse, PT ;  /* 0x000000cc0c00720c */ /* 0x080fe40003fa6270 */
[-C--:B------:R-:W-:Y:S02]  /*ab70*/  ISETP.GE.AND P6, PT, R8, R204.reuse, PT ;  /* 0x000000cc0800720c */ /* 0x080fe40003fc6270 */
[C---:B------:R-:W-:Y:S02]  /*ab80*/  ISETP.GE.AND P3, PT, R4.reuse, R205, PT ;  /* 0x000000cd0400720c */ /* 0x040fe40003f66270 */
[----:B------:R-:W-:-:S02]  /*ab90*/  ISETP.GE.AND P4, PT, R4, R204, PT ;  /* 0x000000cc0400720c */ /* 0x000fc40003f86270 */
[C-C-:B------:R-:W-:Y:S02]  /*aba0*/  LOP3.LUT R6, R40.reuse, 0xc8, R206.reuse, 0xfe, !PT ;  /* 0x000000c828067812 */ /* 0x140fe400078efece */
[----:B------:R-:W-:Y:S02]  /*abb0*/  LOP3.LUT R4, R40, 0xd0, R206, 0xfe, !PT ;  /* 0x000000d028047812 */ /* 0x000fe400078efece */
[----:B------:R-:W-:Y:S02]  /*abc0*/  FSEL R170, R170, -INF , !P2 ;  /* 0xff800000aaaa7808 */ /* 0x000fe40005000000 */
[----:B------:R-:W-:Y:S02]  /*abd0*/  FSEL R126, R126, -INF , !P5 ;  /* 0xff8000007e7e7808 */ /* 0x000fe40006800000 */
[----:B------:R-:W-:Y:S02]  /*abe0*/  FSEL R122, R122, -INF , !P6 ;  /* 0xff8000007a7a7808 */ /* 0x000fe40007000000 */
[----:B------:R-:W-:-:S02]  /*abf0*/  FSEL R116, R116, -INF , !P3 ;  /* 0xff80000074747808 */ /* 0x000fc40005800000 */
[-C--:B------:R-:W-:Y:S02]  /*ac00*/  ISETP.GE.AND P2, PT, R8, R205.reuse, PT ;  /* 0x000000cd0800720c */ /* 0x080fe40003f46270 */
[-C--:B------:R-:W-:Y:S02]  /*ac10*/  ISETP.GE.AND P5, PT, R6, R205.reuse, PT ;  /* 0x000000cd0600720c */ /* 0x080fe40003fa6270 */
[C---:B------:R-:W-:Y:S02]  /*ac20*/  ISETP.GE.AND P6, PT, R4.reuse, R205, PT ;  /* 0x000000cd0400720c */ /* 0x040fe40003fc6270 */
[----:B------:R-:W-:Y:S02]  /*ac30*/  ISETP.GE.AND P3, PT, R4, R204, PT ;  /* 0x000000cc0400720c */ /* 0x000fe40003f66270 */
        /* <DEDUP_REMOVED lines=8> */
[----:B------:R-:W-:Y:S02]  /*acc0*/  LOP3.LUT R4, R40, 0xe8, R206, 0xfe, !PT ;  /* 0x000000e828047812 */ /* 0x000fe400078efece */
[----:B------:R-:W-:Y:S02]  /*acd0*/  FSEL R114, R114, -INF , !P2 ;  /* 0xff80000072727808 */ /* 0x000fe40005000000 */
[----:B------:R-:W-:Y:S02]  /*ace0*/  FSEL R110, R110, -INF , !P3 ;  /* 0xff8000006e6e7808 */ /* 0x000fe40005800000 */
[----:B------:R-:W-:Y:S02]  /*acf0*/  FSEL R104, R104, -INF , !P4 ;  /* 0xff80000068687808 */ /* 0x000fe40006000000 */
[-C--:B------:R-:W-:Y:S02]  /*ad00*/  ISETP.GE.AND P2, PT, R6, R205.reuse, PT ;  /* 0x000000cd0600720c */ /* 0x080fe40003f46270 */
[----:B------:R-:W-:-:S02]  /*ad10*/  ISETP.GE.AND P3, PT, R4, R205, PT ;  /* 0x000000cd0400720c */ /* 0x000fc40003f66270 */
[----:B------:R-:W-:Y:S02]  /*ad20*/  ISETP.GE.AND P4, PT, R4, R204, PT ;  /* 0x000000cc0400720c */ /* 0x000fe40003f86270 */
[C---:B------:R-:W-:Y:S02]  /*ad30*/  LOP3.LUT R4, R40.reuse, 0xf0, R206, 0xfe, !PT ;  /* 0x000000f028047812 */ /* 0x040fe400078efece */
[----:B------:R-:W-:Y:S02]  /*ad40*/  LOP3.LUT R12, R40, R206, RZ, 0xfc, !PT ;  /* 0x000000ce280c7212 */ /* 0x000fe400078efcff */
[----:B------:R-:W-:Y:S02]  /*ad50*/  FSEL R106, R106, -INF , !P5 ;  /* 0xff8000006a6a7808 */ /* 0x000fe40006800000 */
[----:B------:R-:W-:Y:S02]  /*ad60*/  FSEL R100, R100, -INF , !P2 ;  /* 0xff80000064647808 */ /* 0x000fe40005000000 */
[----:B------:R-:W-:-:S02]  /*ad70*/  ISETP.GE.AND P5, PT, R4, R205, PT ;  /* 0x000000cd0400720c */ /* 0x000fc40003fa6270 */
[-C--:B------:R-:W-:Y:S02]  /*ad80*/  ISETP.GE.AND P2, PT, R4, R204.reuse, PT ;  /* 0x000000cc0400720c */ /* 0x080fe40003f46270 */
[----:B------:R-:W-:Y:S02]  /*ad90*/  IADD3 R4, R12, 0x1, RZ ;  /* 0x000000010c047810 */ /* 0x000fe40007ffe0ff */
[----:B------:R-:W-:Y:S02]  /*ada0*/  FSEL R108, R108, -INF , !P6 ;  /* 0xff8000006c6c7808 */ /* 0x000fe40007000000 */
[----:B------:R-:W-:Y:S02]  /*adb0*/  ISETP.GE.AND P6, PT, R6, R204, PT ;  /* 0x000000cc0600720c */ /* 0x000fe40003fc6270 */
[----:B------:R-:W-:Y:S02]  /*adc0*/  IADD3 R6, R12, 0x9, RZ ;  /* 0x000000090c067810 */ /* 0x000fe40007ffe0ff */
[----:B------:R-:W-:-:S02]  /*add0*/  FSEL R118, R202, -INF , !P4 ;  /* 0xff800000ca767808 */ /* 0x000fc40006000000 */
[-C--:B------:R-:W-:Y:S02]  /*ade0*/  ISETP.GE.AND P4, PT, R4, R205.reuse, PT ;  /* 0x000000cd0400720c */ /* 0x080fe40003f86270 */
[----:B------:R-:W-:Y:S02]  /*adf0*/  FSEL R172, R188, -INF , !P5 ;  /* 0xff800000bcac7808 */ /* 0x000fe40006800000 */
[----:B------:R-:W-:Y:S02]  /*ae00*/  FSEL R173, R190, -INF , !P2 ;  /* 0xff800000bead7808 */ /* 0x000fe40005000000 */
[----:B------:R-:W-:Y:S02]  /*ae10*/  ISETP.GE.AND P5, PT, R4, R204, PT ;  /* 0x000000cc0400720c */ /* 0x000fe40003fa6270 */
[----:B------:R-:W-:Y:S02]  /*ae20*/  ISETP.GE.AND P2, PT, R6, R205, PT ;  /* 0x000000cd0600720c */ /* 0x000fe40003f46270 */
[----:B------:R-:W-:-:S02]  /*ae30*/  IADD3 R4, R12, 0x11, RZ ;  /* 0x000000110c047810 */ /* 0x000fc40007ffe0ff */
[----:B------:R-:W-:Y:S02]  /*ae40*/  FSEL R10, R81, -INF , !P4 ;  /* 0xff800000510a7808 */ /* 0x000fe40006000000 */
[----:B------:R-:W-:Y:S02]  /*ae50*/  ISETP.GE.AND P4, PT, R6, R204, PT ;  /* 0x000000cc0600720c */ /* 0x000fe40003f86270 */
[----:B------:R-:W-:Y:S02]  /*ae60*/  IADD3 R14, R12, 0x19, RZ ;  /* 0x000000190c0e7810 */ /* 0x000fe40007ffe0ff */
[----:B------:R-:W-:Y:S02]  /*ae70*/  FSEL R6, R83, -INF , !P5 ;  /* 0xff80000053067808 */ /* 0x000fe40006800000 */
[----:B------:R-:W-:Y:S02]  /*ae80*/  FSEL R8, R77, -INF , !P2 ;  /* 0xff8000004d087808 */ /* 0x000fe40005000000 */
[----:B------:R-:W-:-:S02]  /*ae90*/  ISETP.GE.AND P5, PT, R4, R205, PT ;  /* 0x000000cd0400720c */ /* 0x000fc40003fa6270 */
[----:B------:R-:W-:Y:S02]  /*aea0*/  ISETP.GE.AND P2, PT, R4, R204, PT ;  /* 0x000000cc0400720c */ /* 0x000fe40003f46270 */
[----:B------:R-:W-:Y:S02]  /*aeb0*/  FSEL R4, R79, -INF , !P4 ;  /* 0xff8000004f047808 */ /* 0x000fe40006000000 */
[----:B------:R-:W-:Y:S02]  /*aec0*/  ISETP.GE.AND P4, PT, R14, R205, PT ;  /* 0x000000cd0e00720c */ /* 0x000fe40003f86270 */
[----:B------:R-:W-:Y:S02]  /*aed0*/  IADD3 R16, R12, 0x21, RZ ;  /* 0x000000210c107810 */ /* 0x000fe40007ffe0ff */
[----:B------:R-:W-:Y:S02]  /*aee0*/  FSEL R20, R73, -INF , !P5 ;  /* 0xff80000049147808 */ /* 0x000fe40006800000 */
[----:B------:R-:W-:-:S02]  /*aef0*/  FSEL R36, R75, -INF , !P2 ;  /* 0xff8000004b247808 */ /* 0x000fc40005000000 */
[----:B------:R-:W-:Y:S02]  /*af00*/  FSEL R28, R69, -INF , !P4 ;  /* 0xff800000451c7808 */ /* 0x000fe40006000000 */
        /* <DEDUP_REMOVED lines=8> */
[CC--:B------:R-:W-:Y:S02]  /*af90*/  ISETP.GE.AND P5, PT, R14.reuse, R205.reuse, PT ;  /* 0x000000cd0e00720c */ /* 0x0c0fe40003fa6270 */
[----:B------:R-:W-:Y:S02]  /*afa0*/  ISETP.GE.AND P2, PT, R14, R204, PT ;  /* 0x000000cc0e00720c */ /* 0x000fe40003f46270 */
        /* <DEDUP_REMOVED lines=13> */
[CC--:B------:R-:W-:Y:S02]  /*b080*/  ISETP.GE.AND P5, PT, R16.reuse, R205.reuse, PT ;  /* 0x000000cd1000720c */ /* 0x0c0fe40003fa6270 */
[----:B------:R-:W-:Y:S02]  /*b090*/  ISETP.GE.AND P2, PT, R16, R204, PT ;  /* 0x000000cc1000720c */ /* 0x000fe40003f46270 */
[----:B------:R-:W-:Y:S02]  /*b0a0*/  ISETP.GE.AND P4, PT, R14, R205, PT ;  /* 0x000000cd0e00720c */ /* 0x000fe40003f86270 */
[----:B------:R-:W-:Y:S02]  /*b0b0*/  IADD3 R16, R12, 0x51, RZ ;  /* 0x000000510c107810 */ /* 0x000fe40007ffe0ff */
[----:B------:R-:W-:Y:S02]  /*b0c0*/  LOP3.LUT R206, R40, 0xf8, R206, 0xfe, !PT ;  /* 0x000000f828ce7812 */ /* 0x000fe400078efece */
[----:B------:R-:W-:-:S02]  /*b0d0*/  FSEL R50, R49, -INF , !P5 ;  /* 0xff80000031327808 */ /* 0x000fc40006800000 */
[----:B------:R-:W-:Y:S02]  /*b0e0*/  FSEL R51, R51, -INF , !P2 ;  /* 0xff80000033337808 */ /* 0x000fe40005000000 */
[----:B------:R-:W-:Y:S02]  /*b0f0*/  FSEL R45, R45, -INF , !P4 ;  /* 0xff8000002d2d7808 */ /* 0x000fe40006000000 */
[-C--:B------:R-:W-:Y:S02]  /*b100*/  ISETP.GE.AND P5, PT, R14, R204.reuse, PT ;  /* 0x000000cc0e00720c */ /* 0x080fe40003fa6270 */
[C---:B------:R-:W-:Y:S02]  /*b110*/  ISETP.GE.AND P2, PT, R16.reuse, R205, PT ;  /* 0x000000cd1000720c */ /* 0x040fe40003f46270 */
[----:B------:R-:W-:Y:S02]  /*b120*/  ISETP.GE.AND P4, PT, R16, R204, PT ;  /* 0x000000cc1000720c */ /* 0x000fe40003f86270 */
[----:B------:R-:W-:-:S02]  /*b130*/  IADD3 R14, R12, 0x59, RZ ;  /* 0x000000590c0e7810 */ /* 0x000fc40007ffe0ff */
[----:B------:R-:W-:Y:S02]  /*b140*/  IADD3 R16, R12, 0x61, RZ ;  /* 0x000000610c107810 */ /* 0x000fe40007ffe0ff */
[----:B------:R-:W-:Y:S02]  /*b150*/  FSEL R102, R102, -INF , !P6 ;  /* 0xff80000066667808 */ /* 0x000fe40007000000 */
[----:B------:R-:W-:Y:S02]  /*b160*/  FSEL R112, R200, -INF , !P3 ;  /* 0xff800000c8707808 */ /* 0x000fe40005800000 */
[C---:B------:R-:W-:Y:S02]  /*b170*/  ISETP.GE.AND P6, PT, R206.reuse, R205, PT ;  /* 0x000000cdce00720c */ /* 0x040fe40003fc6270 */
[----:B------:R-:W-:Y:S02]  /*b180*/  ISETP.GE.AND P3, PT, R206, R204, PT ;  /* 0x000000ccce00720c */ /* 0x000fe40003f66270 */
[----:B------:R-:W-:-:S02]  /*b190*/  FSEL R251, R47, -INF , !P5 ;  /* 0xff8000002ffb7808 */ /* 0x000fc40006800000 */
[----:B------:R-:W-:Y:S02]  /*b1a0*/  FSEL R214, R41, -INF , !P2 ;  /* 0xff80000029d67808 */ /* 0x000fe40005000000 */
[----:B------:R-:W-:Y:S02]  /*b1b0*/  FSEL R206, R43, -INF , !P4 ;  /* 0xff8000002bce7808 */ /* 0x000fe40006000000 */
[CC--:B------:R-:W-:Y:S02]  /*b1c0*/  ISETP.GE.AND P5, PT, R14.reuse, R205.reuse, PT ;  /* 0x000000cd0e00720c */ /* 0x0c0fe40003fa6270 */
[----:B------:R-:W-:Y:S02]  /*b1d0*/  ISETP.GE.AND P2, PT, R14, R204, PT ;  /* 0x000000cc0e00720c */ /* 0x000fe40003f46270 */
[----:B------:R-:W-:Y:S02]  /*b1e0*/  ISETP.GE.AND P4, PT, R16, R205, PT ;  /* 0x000000cd1000720c */ /* 0x000fe40003f86270 */
[----:B------:R-:W-:-:S02]  /*b1f0*/  IADD3 R14, R12, 0x69, RZ ;  /* 0x000000690c0e7810 */ /* 0x000fc40007ffe0ff */
[----:B------:R-:W-:Y:S02]  /*b200*/  FSEL R212, R37, -INF , !P5 ;  /* 0xff80000025d47808 */ /* 0x000fe40006800000 */
[----:B------:R-:W-:Y:S02]  /*b210*/  FSEL R202, R39, -INF , !P2 ;  /* 0xff80000027ca7808 */ /* 0x000fe40005000000 */
[----:B------:R-:W-:Y:S02]  /*b220*/  FSEL R200, R33, -INF , !P4 ;  /* 0xff80000021c87808 */ /* 0x000fe40006000000 */
[-C--:B------:R-:W-:Y:S02]  /*b230*/  ISETP.GE.AND P5, PT, R16, R204.reuse, PT ;  /* 0x000000cc1000720c */ /* 0x080fe40003fa6270 */
[C---:B------:R-:W-:Y:S02]  /*b240*/  ISETP.GE.AND P2, PT, R14.reuse, R205, PT ;  /* 0x000000cd0e00720c */ /* 0x040fe40003f46270 */
[----:B------:R-:W-:-:S02]  /*b250*/  ISETP.GE.AND P4, PT, R14, R204, PT ;  /* 0x000000cc0e00720c */ /* 0x000fc40003f86270 */
[C---:B------:R-:W-:Y:S02]  /*b260*/  IADD3 R14, R12.reuse, 0x71, RZ ;  /* 0x000000710c0e7810 */ /* 0x040fe40007ffe0ff */
[----:B------:R-:W-:Y:S02]  /*b270*/  FSEL R190, R35, -INF , !P5 ;  /* 0xff80000023be7808 */ /* 0x000fe40006800000 */
[----:B------:R-:W-:Y:S02]  /*b280*/  IADD3 R16, R12, 0x79, RZ ;  /* 0x000000790c107810 */ /* 0x000fe40007ffe0ff */
[----:B------:R-:W-:Y:S02]  /*b290*/  ISETP.GE.AND P5, PT, R14, R205, PT ;  /* 0x000000cd0e00720c */ /* 0x000fe40003fa6270 */
[----:B------:R-:W-:Y:S02]  /*b2a0*/  FSEL R196, R29, -INF , !P2 ;  /* 0xff8000001dc47808 */ /* 0x000fe40005000000 */
[----:B------:R-:W-:-:S02]  /*b2b0*/  FSEL R188, R31, -INF , !P4 ;  /* 0xff8000001fbc7808 */ /* 0x000fc40006000000 */
[-C--:B------:R-:W-:Y:S02]  /*b2c0*/  ISETP.GE.AND P2, PT, R14, R204.reuse, PT ;  /* 0x000000cc0e00720c */ /* 0x080fe40003f46270 */
[----:B------:R-:W-:Y:S02]  /*b2d0*/  ISETP.GE.AND P4, PT, R16, R205, PT ;  /* 0x000000cd1000720c */ /* 0x000fe40003f86270 */
[----:B------:R-:W-:Y:S02]  /*b2e0*/  FSEL R180, R25, -INF , !P5 ;  /* 0xff80000019b47808 */ /* 0x000fe40006800000 */
[----:B------:R-:W-:Y:S02]  /*b2f0*/  IADD3 R14, R12, 0x81, RZ ;  /* 0x000000810c0e7810 */ /* 0x000fe40007ffe0ff */
        /* <DEDUP_REMOVED lines=8> */
[CC--:B------:R-:W-:Y:S02]  /*b380*/  ISETP.GE.AND P5, PT, R16.reuse, R205.reuse, PT ;  /* 0x000000cd1000720c */ /* 0x0c0fe40003fa6270 */
[----:B------:R-:W-:Y:S02]  /*b390*/  FSEL R57, R17, -INF , !P2 ;  /* 0xff80000011397808 */ /* 0x000fe40005000000 */
[----:B------:R-:W-:Y:S02]  /*b3a0*/  FSEL R59, R19, -INF , !P4 ;  /* 0xff800000133b7808 */ /* 0x000fe40006000000 */
[----:B------:R-:W-:Y:S02]  /*b3b0*/  ISETP.GE.AND P2, PT, R16, R204, PT ;  /* 0x000000cc1000720c */ /* 0x000fe40003f46270 */
[----:B------:R-:W-:Y:S02]  /*b3c0*/  ISETP.GE.AND P4, PT, R14, R205, PT ;  /* 0x000000cd0e00720c */ /* 0x000fe40003f86270 */
[----:B------:R-:W-:-:S02]  /*b3d0*/  FSEL R61, R13, -INF , !P5 ;  /* 0xff8000000d3d7808 */ /* 0x000fc40006800000 */
[----:B------:R-:W-:Y:S02]  /*b3e0*/  IADD3 R13, R12, 0x99, RZ ;  /* 0x000000990c0d7810 */ /* 0x000fe40007ffe0ff */
[----:B------:R-:W-:Y:S02]  /*b3f0*/  FSEL R63, R15, -INF , !P2 ;  /* 0xff8000000f3f7808 */ /* 0x000fe40005000000 */
[----:B------:R-:W-:Y:S02]  /*b400*/  FSEL R65, R9, -INF , !P4 ;  /* 0xff80000009417808 */ /* 0x000fe40006000000 */
        /* <DEDUP_REMOVED lines=51> */
[----:B------:R-:W-:Y:S02]  /*b740*/  IADD3 R7, R12, 0xf1, RZ ;  /* 0x000000f10c077810 */ /* 0x000fe40007ffe0ff */
[CC--:B------:R-:W-:Y:S02]  /*b750*/  ISETP.GE.AND P5, PT, R5.reuse, R205.reuse, PT ;  /* 0x000000cd0500720c */ /* 0x0c0fe40003fa6270 */
[----:B------:R-:W-:Y:S02]  /*b760*/  ISETP.GE.AND P2, PT, R5, R204, PT ;  /* 0x000000cc0500720c */ /* 0x000fe40003f46270 */
[----:B------:R-:W-:Y:S02]  /*b770*/  FSEL R92, R103, -INF , !P4 ;  /* 0xff800000675c7808 */ /* 0x000fe40006000000 */
[----:B------:R-:W-:Y:S02]  /*b780*/  ISETP.GE.AND P4, PT, R7, R205, PT ;  /* 0x000000cd0700720c */ /* 0x000fe40003f86270 */
[----:B------:R-:W-:-:S02]  /*b790*/  FSEL R93, R201, -INF , !P5 ;  /* 0xff800000c95d7808 */ /* 0x000fc40006800000 */
[----:B------:R-:W-:Y:S02]  /*b7a0*/  FSEL R94, R203, -INF , !P2 ;  /* 0xff800000cb5e7808 */ /* 0x000fe40005000000 */
[-C--:B------:R-:W-:Y:S02]  /*b7b0*/  ISETP.GE.AND P5, PT, R7, R204.reuse, PT ;  /* 0x000000cc0700720c */ /* 0x080fe40003fa6270 */
[C---:B------:R-:W-:Y:S02]  /*b7c0*/  ISETP.GE.AND P2, PT, R12.reuse, R205, PT ;  /* 0x000000cd0c00720c */ /* 0x040fe40003f46270 */
[C---:B------:R-:W-:Y:S02]  /*b7d0*/  IADD3 R5, R12.reuse, 0xf9, RZ ;  /* 0x000000f90c057810 */ /* 0x040fe40007ffe0ff */
[----:B------:R-:W-:Y:S02]  /*b7e0*/  FSEL R95, R189, -INF , !P4 ;  /* 0xff800000bd5f7808 */ /* 0x000fe40006000000 */
        /* <DEDUP_REMOVED lines=9> */
[----:B------:R-:W-:Y:S01]  /*b880*/  FSEL R107, R187, -INF , !P2 ;  /* 0xff800000bb6b7808 */ /* 0x000fe20005000000 */
[----:B------:R-:W-:Y:S05]  /*b890*/  @!P1 BRA `(.L_x_2240) ;  /* 0x000007c000009947 */ /* 0x000fea0003800000 */
[----:B------:R-:W-:Y:S01]  /*b8a0*/  ULDC UR6, c[0x0][0x198] ;  /* 0x0000660000067ab9 */ /* 0x000fe20000000800 */
[----:B------:R-:W-:Y:S05]  /*b8b0*/  @!P0 BRA `(.L_x_2241) ;  /* 0x000003a000008947 */ /* 0x000fea0003800000 */
[----:B------:R-:W-:Y:S02]  /*b8c0*/  IABS R9, c[0x0][0x2d0] ;  /* 0x0000b40000097a13 */ /* 0x000fe40000000000 */
[----:B------:R-:W-:Y:S02]  /*b8d0*/  IADD3 R16, R40, -0x100, RZ ;  /* 0xffffff0028107810 */ /* 0x000fe40007ffe0ff */
[----:B------:R-:W1:Y:S01]  /*b8e0*/  I2F.RP R18, R9 ;  /* 0x0000000900127306 */ /* 0x000e620000209400 */
[----:B------:R-:W-:-:S02]  /*b8f0*/  IABS R14, R40 ;  /* 0x00000028000e7213 */ /* 0x000fc40000000000 */
        /* <DEDUP_REMOVED lines=11> */
[----:B------:R-:W-:-:S04]  /*b9b0*/  IMAD.HI.U32 R15, R15, R12, RZ ;  /* 0x0000000c0f0f7227 */ /* 0x000fc800078e00ff */
[----:B------:R-:W-:Y:S01]  /*b9c0*/  IMAD.MOV R13, RZ, RZ, -R17 ;  /* 0x000000ffff0d7224 */ /* 0x000fe200078e0a11 */
[----:B------:R-:W-:-:S03]  /*b9d0*/  IADD3 R11, -R15, RZ, RZ ;  /* 0x000000ff0f0b7210 */ /* 0x000fc60007ffe1ff */
[C---:B------:R-:W-:Y:S02]  /*b9e0*/  IMAD R13, R9.reuse, R13, R14 ;  /* 0x0000000d090d7224 */ /* 0x040fe400078e020e */
[C---:B------:R-:W-:Y:S01]  /*b9f0*/  IMAD R11, R9.reuse, R11, R12 ;  /* 0x0000000b090b7224 */ /* 0x040fe200078e020c */
[----:B------:R-:W-:Y:S02]  /*ba00*/  LOP3.LUT R12, RZ, c[0x0][0x2d0], RZ, 0x33, !PT ;  /* 0x0000b400ff0c7a12 */ /* 0x000fe400078e33ff */
        /* <DEDUP_REMOVED lines=8> */
[----:B------:R-:W-:Y:S02]  /*ba90*/  LOP3.LUT R9, R40, c[0x0][0x2d0], RZ, 0x3c, !PT ;  /* 0x0000b40028097a12 */ /* 0x000fe400078e3cff */
[----:B------:R-:W-:-:S02]  /*baa0*/  ISETP.NE.AND P2, PT, RZ, c[0x0][0x2d0], PT ;  /* 0x0000b400ff007a0c */ /* 0x000fc40003f45270 */
[----:B------:R-:W-:-:S05]  /*bab0*/  ISETP.GE.AND P3, PT, R9, RZ, PT ;  /* 0x000000ff0900720c */ /* 0x000fca0003f66270 */
[----:B------:R-:W-:Y:S02]  /*bac0*/  @P6 IADD3 R17, R17, 0x1, RZ ;  /* 0x0000000111116810 */ /* 0x000fe40007ffe0ff */
[----:B------:R-:W-:Y:S02]  /*bad0*/  @P5 IADD3 R15, R15, 0x1, RZ ;  /* 0x000000010f0f5810 */ /* 0x000fe40007ffe0ff */
[----:B------:R-:W-:-:S03]  /*bae0*/  MOV R9, R17 ;  /* 0x0000001100097202 */ /* 0x000fc60000000f00 */
[----:B------:R-:W-:Y:S02]  /*baf0*/  @!P1 IMAD.MOV R15, RZ, RZ, -R15 ;  /* 0x000000ffff0f9224 */ /* 0x000fe400078e0a0f */
[----:B------:R-:W-:-:S05]  /*bb00*/  @!P3 IMAD.MOV R9, RZ, RZ, -R9 ;  /* 0x000000ffff09b224 */ /* 0x000fca00078e0a09 */
[C---:B------:R-:W-:Y:S02]  /*bb10*/  SEL R9, R12.reuse, R9, !P2 ;  /* 0x000000090c097207 */ /* 0x040fe40005000000 */
[----:B------:R-:W-:-:S03]  /*bb20*/  SEL R12, R12, R15, !P2 ;  /* 0x0000000f0c0c7207 */ /* 0x000fc60005000000 */
[----:B------:R-:W-:-:S04]  /*bb30*/  IMAD.WIDE R16, R9, 0x4, R248 ;  /* 0x0000000409107825 */ /* 0x000fc800078e02f8 */
[----:B------:R-:W-:Y:S01]  /*bb40*/  IMAD.WIDE R14, R12, 0x4, R248 ;  /* 0x000000040c0e7825 */ /* 0x000fe200078e02f8 */
[----:B------:R-:W2:Y:S04]  /*bb50*/  LDG.E R11, [R16.64] ;  /* 0x0000000c100b7981 */ /* 0x000ea8000c1e1900 */
[----:B------:R1:W2:Y:S01]  /*bb60*/  LDG.E R13, [R14.64] ;  /* 0x0000000c0e0d7981 */ /* 0x0002a2000c1e1900 */
[----:B------:R-:W-:Y:S01]  /*bb70*/  IADD3 R9, R9, -R12, RZ ;  /* 0x8000000c09097210 */ /* 0x000fe20007ffe0ff */
[----:B------:R-:W-:-:S04]  /*bb80*/  IMAD.MOV.U32 R12, RZ, RZ, c[0x0][0x2d0] ;  /* 0x0000b400ff0c7624 */ /* 0x000fc800078e00ff */
[----:B------:R-:W-:-:S05]  /*bb90*/  IMAD R12, R9, R12, -0x100 ;  /* 0xffffff00090c7424 */ /* 0x000fca00078e020c */
[----:B------:R-:W-:-:S05]  /*bba0*/  SHF.R.S32.HI R9, RZ, 0x1f, R12 ;  /* 0x0000001fff097819 */ /* 0x000fca000001140c */
[----:B------:R-:W-:-:S04]  /*bbb0*/  IMAD R9, R9, c[0x0][0x198], RZ ;  /* 0x0000660009097a24 */ /* 0x000fc800078e02ff */
[C---:B------:R-:W-:Y:S02]  /*bbc0*/  IMAD R9, R12.reuse, c[0x0][0x19c], R9 ;  /* 0x000067000c097a24 */ /* 0x040fe400078e0209 */
[----:B-1----:R-:W-:-:S05]  /*bbd0*/  IMAD.WIDE.U32 R14, R12, c[0x0][0x198], RZ ;  /* 0x000066000c0e7a25 */ /* 0x002fca00078e00ff */
[----:B------:R-:W-:Y:S01]  /*bbe0*/  IADD3 R15, R15, R9, RZ ;  /* 0x000000090f0f7210 */ /* 0x000fe20007ffe0ff */
[----:B--2---:R-:W-:-:S04]  /*bbf0*/  IMAD.IADD R13, R13, 0x1, -R11 ;  /* 0x000000010d0d7824 */ /* 0x004fc800078e0a0b */
[----:B------:R-:W-:Y:S01]  /*bc00*/  IMAD.WIDE.U32 R14, R13, c[0x0][0x180], R14 ;  /* 0x000060000d0e7a25 */ /* 0x000fe200078e000e */
[----:B------:R-:W-:-:S05]  /*bc10*/  SHF.R.S32.HI R11, RZ, 0x1f, R13 ;  /* 0x0000001fff0b7819 */ /* 0x000fca000001140d */
[----:B------:R-:W-:-:S04]  /*bc20*/  IMAD R11, R11, c[0x0][0x180], RZ ;  /* 0x000060000b0b7a24 */ /* 0x000fc800078e02ff */
[----:B------:R-:W-:-:S04]  /*bc30*/  IMAD R11, R13, c[0x0][0x184], R11 ;  /* 0x000061000d0b7a24 */ /* 0x000fc800078e020b */
[----:B------:R-:W-:Y:S01]  /*bc40*/  IMAD.IADD R11, R15, 0x1, R11 ;  /* 0x000000010f0b7824 */ /* 0x000fe200078e020b */
[----:B------:R-:W-:Y:S05]  /*bc50*/  BRA `(.L_x_2242) ;  /* 0x0000004000007947 */ /* 0x000fea0003800000 */
.L_x_2241:
[----:B------:R-:W-:-:S04]  /*bc60*/  ULEA UR5, -UR6, URZ, 0x8 ;  /* 0x0000003f06057291 */ /* 0x000fc8000f8e413f */
[----:B------:R-:W-:Y:S02]  /*bc70*/  USHF.R.S32.HI UR4, URZ, 0x1f, UR5 ;  /* 0x0000001f3f047899 */ /* 0x000fe40008011405 */
[----:B------:R-:W-:-:S04]  /*bc80*/  MOV R14, UR5 ;  /* 0x00000005000e7c02 */ /* 0x000fc80008000f00 */
[----:B------:R-:W-:Y:S02]  /*bc90*/  MOV R11, UR4 ;  /* 0x00000004000b7c02 */ /* 0x000fe40008000f00 */
.L_x_2242:
[----:B------:R-:W-:Y:S01]  /*bca0*/  IADD3 R14, P1, R165, R14, RZ ;  /* 0x0000000ea50e7210 */ /* 0x000fe20007f3e0ff */
[----:B------:R-:W-:Y:S02]  /*bcb0*/  USHF.L.U32 UR7, UR6, 0x5, URZ ;  /* 0x0000000506077899 */ /* 0x000fe4000800063f */
[----:B------:R-:W-:Y:S02]  /*bcc0*/  ULDC UR4, c[0x0][0x19c] ;  /* 0x0000670000047ab9 */ /* 0x000fe40000000800 */
[----:B------:R-:W-:Y:S01]  /*bcd0*/  IMAD.X R11, R164, 0x1, R11, P1 ;  /* 0x00000001a40b7824 */ /* 0x000fe200008e060b */
[C---:B------:R-:W-:Y:S01]  /*bce0*/  LEA R250, P1, R14.reuse, c[0x0][0x168], 0x1 ;  /* 0x00005a000efa7a11 */ /* 0x040fe200078208ff */
[----:B------:R-:W-:Y:S02]  /*bcf0*/  UMOV UR5, 0x5 ;  /* 0x0000000500057882 */ /* 0x000fe40000000000 */
[----:B------:R-:W-:Y:S01]  /*bd00*/  USHF.L.U64.HI UR4, UR6, UR5, UR4 ;  /* 0x0000000506047299 */ /* 0x000fe20008010204 */
[----:B------:R-:W-:Y:S01]  /*bd10*/  LEA.HI.X R247, R14, c[0x0][0x16c], R11, 0x1, P1 ;  /* 0x00005b000ef77a11 */ /* 0x000fe200008f0c0b */
        /* <DEDUP_REMOVED lines=52> */
.L_x_2240:
[----:B------:R-:W2:Y:S04]  /*c060*/  LDL.LU R9, [R1+0x8] ;  /* 0x0000080001097983 */ /* 0x000ea80000300800 */
[----:B---3--:R-:W3:Y:S04]  /*c070*/  LDL.LU R16, [R1+0x30] ;  /* 0x0000300001107983 */ /* 0x008ee80000300800 */
[----:B------:R-:W4:Y:S04]  /*c080*/  LDL.LU R15, [R1+0x2c] ;  /* 0x00002c00010f7983 */ /* 0x000f280000300800 */
[----:B------:R-:W5:Y:S04]  /*c090*/  LDL.LU R14, [R1+0x28] ;  /* 0x00002800010e7983 */ /* 0x000f680000300800 */
[----:B------:R-:W5:Y:S04]  /*c0a0*/  LDL.LU R24, [R1+0x24] ;  /* 0x0000240001187983 */ /* 0x000f680000300800 */
[----:B------:R-:W5:Y:S04]  /*c0b0*/  LDL.LU R32, [R1+0x20] ;  /* 0x0000200001207983 */ /* 0x000f680000300800 */
[----:B------:R-:W5:Y:S04]  /*c0c0*/  LDL.LU R40, [R1+0x1c] ;  /* 0x00001c0001287983 */ /* 0x000f680000300800 */
[----:B------:R-:W5:Y:S04]  /*c0d0*/  LDL.LU R49, [R1+0x18] ;  /* 0x0000180001317983 */ /* 0x000f680000300800 */
[----:B------:R-:W5:Y:S01]  /*c0e0*/  LDL.LU R53, [R1+0x14] ;  /* 0x0000140001357983 */ /* 0x000f620000300800 */
[----:B------:R-:W-:-:S02]  /*c0f0*/  MOV R195, R34 ;  /* 0x0000002200c37202 */ /* 0x000fc40000000f00 */
[----:B------:R-:W-:Y:S01]  /*c100*/  MOV R187, R38 ;  /* 0x0000002600bb7202 */ /* 0x000fe20000000f00 */
[----:B------:R-:W5:Y:S04]  /*c110*/  LDL.LU R194, [R1+0x10] ;  /* 0x0000100001c27983 */ /* 0x000f680000300800 */
[----:B------:R-:W5:Y:S01]  /*c120*/  LDL.LU R192, [R1+0xc] ;  /* 0x00000c0001c07983 */ /* 0x000f620000300800 */
[----:B------:R-:W-:-:S04]  /*c130*/  FMNMX.FTZ R12, R0, R5, !PT ;  /* 0x00000005000c7209 */ /* 0x000fc80007810000 */
[----:B------:R-:W-:Y:S02]  /*c140*/  FMNMX.FTZ R12, R6, R12, !PT ;  /* 0x0000000c060c7209 */ /* 0x000fe40007810000 */
[----:B------:R-:W-:-:S04]  /*c150*/  FMNMX.FTZ R13, R2, R7, !PT ;  /* 0x00000007020d7209 */ /* 0x000fc80007810000 */
[----:B------:R-:W-:Y:S02]  /*c160*/  FMNMX.FTZ R13, R10, R13, !PT ;  /* 0x0000000d0a0d7209 */ /* 0x000fe40007810000 */
[----:B------:R-:W-:Y:S02]  /*c170*/  MOV R193, R44 ;  /* 0x0000002c00c17202 */ /* 0x000fe40000000f00 */
[----:B------:R-:W-:Y:S02]  /*c180*/  MOV R191, R46 ;  /* 0x0000002e00bf7202 */ /* 0x000fe40000000f00 */
[----:B------:R-:W-:Y:S02]  /*c190*/  MOV R185, R54 ;  /* 0x0000003600b97202 */ /* 0x000fe40000000f00 */
[----:B------:R-:W-:Y:S02]  /*c1a0*/  MOV R184, R55 ;  /* 0x0000003700b87202 */ /* 0x000fe40000000f00 */
[----:B------:R-:W-:-:S02]  /*c1b0*/  MOV R171, R51 ;  /* 0x0000003300ab7202 */ /* 0x000fc40000000f00 */
[----:B------:R-:W-:Y:S02]  /*c1c0*/  MOV R186, R42 ;  /* 0x0000002a00ba7202 */ /* 0x000fe40000000f00 */
[----:B------:R-:W-:Y:S02]  /*c1d0*/  MOV R183, R50 ;  /* 0x0000003200b77202 */ /* 0x000fe40000000f00 */
[----:B------:R-:W-:Y:S02]  /*c1e0*/  MOV R182, R45 ;  /* 0x0000002d00b67202 */ /* 0x000fe40000000f00 */
[----:B--2---:R-:W-:Y:S02]  /*c1f0*/  MOV R189, R9 ;  /* 0x0000000900bd7202 */ /* 0x004fe40000000f00 */
[----:B----4-:R-:W-:-:S04]  /*c200*/  FMNMX.FTZ R12, R15, R12, !PT ;  /* 0x0000000c0f0c7209 */ /* 0x010fc80007810000 */
[----:B------:R-:W-:Y:S02]  /*c210*/  FMNMX.FTZ R12, R4, R12, !PT ;  /* 0x0000000c040c7209 */ /* 0x000fe40007810000 */
[----:B---3--:R-:W-:Y:S02]  /*c220*/  FMNMX.FTZ R13, R16, R13, !PT ;  /* 0x0000000d100d7209 */ /* 0x008fe40007810000 */
[----:B-----5:R-:W-:Y:S02]  /*c230*/  FMNMX.FTZ R12, R32, R12, !PT ;  /* 0x0000000c200c7209 */ /* 0x020fe40007810000 */
        /* <DEDUP_REMOVED lines=129> */
[----:B--2---:R-:W-:-:S04]  /*ca50*/  FMNMX.FTZ R164, R11, R164, !PT ;  /* 0x000000a40ba47209 */ /* 0x004fc80007810000 */
[----:B------:R-:W-:Y:S02]  /*ca60*/  FSEL R119, R119, RZ, P1 ;  /* 0x000000ff77777208 */ /* 0x000fe40000800000 */
[C---:B------:R-:W-:Y:S01]  /*ca70*/  FSETP.NEU.FTZ.AND P2, PT, R164.reuse, -INF , PT ;  /* 0xff800000a400780b */ /* 0x040fe20003f5d000 */
[C---:B------:R-:W-:Y:S02]  /*ca80*/  FMUL.FTZ R129, R164.reuse, c[0x0][0x23c] ;  /* 0x00008f00a4817a20 */ /* 0x040fe40000410000 */
[----:B------:R-:W-:Y:S01]  /*ca90*/  FFMA.FTZ R117, R5, c[0x0][0x23c], -R119 ;  /* 0x00008f0005757a23 */ /* 0x000fe20000010877 */
[----:B------:R-:W-:Y:S02]  /*caa0*/  FSEL R5, R164, RZ, P2 ;  /* 0x000000ffa4057208 */ /* 0x000fe40001000000 */
[----:B------:R-:W-:-:S03]  /*cab0*/  FSEL R129, R129, RZ, P2 ;  /* 0x000000ff81817208 */ /* 0x000fc60001000000 */
[----:B------:R-:W-:Y:S02]  /*cac0*/  FADD.FTZ R5, R2, -R5 ;  /* 0x8000000502057221 */ /* 0x000fe40000010000 */
[----:B------:R-:W-:Y:S01]  /*cad0*/  FFMA.FTZ R2, R4, c[0x0][0x23c], -R119 ;  /* 0x00008f0004027a23 */ /* 0x000fe20000010877 */
[----:B------:R-:W-:Y:S01]  /*cae0*/  FSEL R4, R131, RZ, P1 ;  /* 0x000000ff83047208 */ /* 0x000fe20000800000 */
[----:B------:R-:W-:Y:S02]  /*caf0*/  FFMA.FTZ R123, R16, c[0x0][0x23c], -R129 ;  /* 0x00008f00107b7a23 */ /* 0x000fe40000010881 */
[----:B------:R-:W1:Y:S02]  /*cb00*/  LDSM.16.MT88.4 R16, [R234+0xa000] ;  /* 0x00a00000ea10783b */ /* 0x000e640000004200 */
[----:B------:R-:W-:Y:S02]  /*cb10*/  FADD.FTZ R4, R0, -R4 ;  /* 0x8000000400047221 */ /* 0x000fe40000010000 */
[----:B------:R-:W-:-:S02]  /*cb20*/  FMUL.FTZ R5, R5, c[0x0][0x23c] ;  /* 0x00008f0005057a20 */ /* 0x000fc40000410000 */
[----:B------:R-:W-:Y:S02]  /*cb30*/  FMUL.FTZ R4, R4, c[0x0][0x23c] ;  /* 0x00008f0004047a20 */ /* 0x000fe40000410000 */
[----:B------:R-:W-:Y:S01]  /*cb40*/  FFMA.FTZ R127, R7, c[0x0][0x23c], -R129 ;  /* 0x00008f00077f7a23 */ /* 0x000fe20000010881 */
[----:B------:R-:W-:Y:S01]  /*cb50*/  MUFU.EX2 R169, R5 ;  /* 0x0000000500a97308 */ /* 0x000fe20000000800 */
[----:B------:R-:W-:Y:S02]  /*cb60*/  FFMA.FTZ R115, R6, c[0x0][0x23c], -R119 ;  /* 0x00008f0006737a23 */ /* 0x000fe40000010877 */
[--C-:B------:R-:W-:Y:S02]  /*cb70*/  FFMA.FTZ R125, R10, c[0x0][0x23c], -R129.reuse ;  /* 0x00008f000a7d7a23 */ /* 0x100fe40000010881 */
[----:B------:R-:W-:Y:S02]  /*cb80*/  FFMA.FTZ R121, R8, c[0x0][0x23c], -R129 ;  /* 0x00008f0008797a23 */ /* 0x000fe40000010881 */
[----:B------:R-:W-:Y:S01]  /*cb90*/  FFMA.FTZ R113, R15, c[0x0][0x23c], -R119 ;  /* 0x00008f000f717a23 */ /* 0x000fe20000010877 */
[----:B------:R2:W-:Y:S08]  /*cba0*/  MUFU.EX2 R165, R4 ;  /* 0x0000000400a57308 */ /* 0x0005f00000000800 */
[----:B------:R-:W-:Y:S01]  /*cbb0*/  MUFU.EX2 R127, R127 ;  /* 0x0000007f007f7308 */ /* 0x000fe20000000800 */
[----:B--2---:R-:W2:Y:S07]  /*cbc0*/  LDSM.16.MT88.4 R4, [R232+0xa000] ;  /* 0x00a00000e804783b */ /* 0x004eae0000004200 */
[----:B------:R-:W3:Y:S08]  /*cbd0*/  MUFU.EX2 R125, R125 ;  /* 0x0000007d007d7308 */ /* 0x000ef00000000800 */
[----:B------:R-:W-:Y:S08]  /*cbe0*/  MUFU.EX2 R123, R123 ;  /* 0x0000007b007b7308 */ /* 0x000ff00000000800 */
[----:B------:R-:W-:Y:S08]  /*cbf0*/  MUFU.EX2 R121, R121 ;  /* 0x0000007900797308 */ /* 0x000ff00000000800 */
[----:B------:R-:W-:Y:S08]  /*cc00*/  MUFU.EX2 R117, R117 ;  /* 0x0000007500757308 */ /* 0x000ff00000000800 */
[----:B------:R-:W4:Y:S08]  /*cc10*/  MUFU.EX2 R115, R115 ;  /* 0x0000007300737308 */ /* 0x000f300000000800 */
[----:B------:R-:W-:Y:S08]  /*cc20*/  MUFU.EX2 R113, R113 ;  /* 0x0000007100717308 */ /* 0x000ff00000000800 */
[----:B------:R-:W5:Y:S01]  /*cc30*/  MUFU.EX2 R2, R2 ;  /* 0x0000000200027308 */ /* 0x000f620000000800 */
[----:B------:R-:W-:Y:S01]  /*cc40*/  FFMA.FTZ R0, R14, c[0x0][0x23c], -R129 ;  /* 0x00008f000e007a23 */ /* 0x000fe20000010881 */
[----:B---3--:R-:W-:Y:S01]  /*cc50*/  F2FP.PACK_AB R8, R125, R127 ;  /* 0x0000007f7d08723e */ /* 0x008fe200000000ff */
[----:B------:R-:W-:Y:S01]  /*cc60*/  FMUL.FTZ R12, R160, R169 ;  /* 0x000000a9a00c7220 */ /* 0x000fe20000410000 */
[----:B----4-:R-:W-:Y:S01]  /*cc70*/  F2FP.PACK_AB R9, R115, R117 ;  /* 0x000000757309723e */ /* 0x010fe200000000ff */
[----:B------:R-:W-:Y:S01]  /*cc80*/  FMUL.FTZ R13, R161, R169 ;  /* 0x000000a9a10d7220 */ /* 0x000fe20000410000 */
[----:B------:R-:W-:Y:S01]  /*cc90*/  F2FP.PACK_AB R10, R121, R123 ;  /* 0x0000007b790a723e */ /* 0x000fe200000000ff */
[----:B------:R-:W-:-:S02]  /*cca0*/  FMUL.FTZ R14, R162, R165 ;  /* 0x000000a5a20e7220 */ /* 0x000fc40000410000 */
[----:B------:R-:W-:Y:S02]  /*ccb0*/  FMUL.FTZ R15, R163, R165 ;  /* 0x000000a5a30f7220 */ /* 0x000fe40000410000 */
[-C--:B------:R-:W-:Y:S02]  /*ccc0*/  FMUL.FTZ R156, R156, R169.reuse ;  /* 0x000000a99c9c7220 */ /* 0x080fe40000410000 */
[----:B------:R-:W-:Y:S02]  /*ccd0*/  FMUL.FTZ R157, R157, R169 ;  /* 0x000000a99d9d7220 */ /* 0x000fe40000410000 */
[----:B------:R-:W-:Y:S01]  /*cce0*/  FMUL.FTZ R158, R158, R165 ;  /* 0x000000a59e9e7220 */ /* 0x000fe20000410000 */
[----:B-----5:R-:W-:Y:S01]  /*ccf0*/  F2FP.PACK_AB R11, R2, R113 ;  /* 0x00000071020b723e */ /* 0x020fe200000000ff */
[----:B------:R-:W-:Y:S02]  /*cd00*/  FMUL.FTZ R159, R159, R165 ;  /* 0x000000a59f9f7220 */ /* 0x000fe40000410000 */
[----:B------:R-:W-:-:S04]  /*cd10*/  FFMA.FTZ R24, R24, c[0x0][0x23c], -R129 ;  /* 0x00008f0018187a23 */ /* 0x000fc80000010881 */
[----:B-1----:R-:W-:Y:S01]  /*cd20*/  HMMA.16816.F32 R12, R8, R16, R12 ;  /* 0x00000010080c723c */ /* 0x002fe2000000180c */
[----:B------:R-:W-:Y:S02]  /*cd30*/  FFMA.FTZ R160, R20, c[0x0][0x23c], -R129 ;  /* 0x00008f0014a07a23 */ /* 0x000fe40000010881 */
[----:B------:R-:W1:Y:S01]  /*cd40*/  LDSM.16.MT88.4 R20, [R231+0xa000] ;  /* 0x00a00000e714783b */ /* 0x000e620000004200 */
[----:B------:R-:W-:-:S04]  /*cd50*/  FMUL.FTZ R25, R153, R169 ;  /* 0x000000a999197220 */ /* 0x000fc80000410000 */
[----:B------:R-:W-:Y:S01]  /*cd60*/  HMMA.16816.F32 R16, R8, R18, R156 ;  /* 0x000000120810723c */ /* 0x000fe2000000189c */
[----:B------:R3:W-:Y:S01]  /*cd70*/  MUFU.EX2 R156, R24 ;  /* 0x00000018009c7308 */ /* 0x0007e20000000800 */
[-C--:B------:R-:W-:Y:S02]  /*cd80*/  FMUL.FTZ R26, R154, R165.reuse ;  /* 0x000000a59a1a7220 */ /* 0x080fe40000410000 */
[----:B------:R-:W-:Y:S02]  /*cd90*/  FMUL.FTZ R27, R155, R165 ;  /* 0x000000a59b1b7220 */ /* 0x000fe40000410000 */
[-C--:B------:R-:W-:Y:S02]  /*cda0*/  FMUL.FTZ R132, R132, R169.reuse ;  /* 0x000000a984847220 */ /* 0x080fe40000410000 */
[----:B------:R-:W-:Y:S02]  /*cdb0*/  FMUL.FTZ R133, R133, R169 ;  /* 0x000000a985857220 */ /* 0x000fe40000410000 */
[----:B------:R-:W-:-:S02]  /*cdc0*/  FMUL.FTZ R134, R134, R165 ;  /* 0x000000a586867220 */ /* 0x000fc40000410000 */
[----:B------:R-:W-:Y:S02]  /*cdd0*/  FMUL.FTZ R135, R135, R165 ;  /* 0x000000a587877220 */ /* 0x000fe40000410000 */
[----:B---3--:R-:W-:Y:S02]  /*cde0*/  FMUL.FTZ R24, R152, R169 ;  /* 0x000000a998187220 */ /* 0x008fe40000410000 */
[----:B------:R-:W-:Y:S02]  /*cdf0*/  FFMA.FTZ R152, R28, c[0x0][0x23c], -R129 ;  /* 0x00008f001c987a23 */ /* 0x000fe40000010881 */
[----:B------:R-:W3:Y:S03]  /*ce00*/  LDSM.16.MT88.4 R28, [R230+0xa000] ;  /* 0x00a00000e61c783b */ /* 0x000ee60000004200 */
[C---:B--2---:R-:W-:Y:S08]  /*ce10*/  HMMA.16816.F32 R24, R8.reuse, R4, R24 ;  /* 0x000000040818723c */ /* 0x044ff00000001818 */
[----:B------:R-:W-:Y:S07]  /*ce20*/  HMMA.16816.F32 R4, R8, R6, R132 ;  /* 0x000000060804723c */ /* 0x000fee0000001884 */
[----:B------:R-:W-:-:S02]  /*ce30*/  FFMA.FTZ R133, R36, c[0x0][0x23c], -R119 ;  /* 0x00008f0024857a23 */ /* 0x000fc40000010877 */
[----:B------:R-:W2:Y:S01]  /*ce40*/  LDSM.16.MT88.4 R36, [R234+0xa800] ;  /* 0x00a80000ea24783b */ /* 0x000ea20000004200 */
[--C-:B------:R-:W-:Y:S02]  /*ce50*/  FFMA.FTZ R134, R40, c[0x0][0x23c], -R119.reuse ;  /* 0x00008f0028867a23 */ /* 0x100fe40000010877 */
[--C-:B------:R-:W-:Y:S02]  /*ce60*/  FFMA.FTZ R135, R48, c[0x0][0x23c], -R119.reuse ;  /* 0x00008f0030877a23 */ /* 0x100fe40000010877 */
[----:B------:R-:W-:Y:S01]  /*ce70*/  FFMA.FTZ R32, R32, c[0x0][0x23c], -R119 ;  /* 0x00008f0020207a23 */ /* 0x000fe20000010877 */
[----:B------:R-:W-:Y:S01]  /*ce80*/  MUFU.EX2 R0, R0 ;  /* 0x0000000000007308 */ /* 0x000fe20000000800 */
[----:B------:R-:W-:Y:S01]  /*ce90*/  FMUL.FTZ R33, R149, R169 ;  /* 0x000000a995217220 */ /* 0x000fe20000410000 */
[----:B------:R-:W4:Y:S06]  /*cea0*/  LDSM.16.MT88.4 R40, [R232+0xa800] ;  /* 0x00a80000e828783b */ /* 0x000f2c0000004200 */
[----:B------:R-:W5:Y:S01]  /*ceb0*/  MUFU.EX2 R160, R160 ;  /* 0x000000a000a07308 */ /* 0x000f620000000800 */
[----:B------:R-:W-:-:S07]  /*cec0*/  FMUL.FTZ R34, R150, R165 ;  /* 0x000000a596227220 */ /* 0x000fce0000410000 */
[----:B------:R-:W1:Y:S01]  /*ced0*/  MUFU.EX2 R152, R152 ;  /* 0x0000009800987308 */ /* 0x000e620000000800 */
[----:B------:R-:W-:-:S07]  /*cee0*/  FMUL.FTZ R35, R151, R165 ;  /* 0x000000a597237220 */ /* 0x000fce0000410000 */
[----:B------:R1:W-:Y:S01]  /*cef0*/  MUFU.EX2 R132, R32 ;  /* 0x0000002000847308 */ /* 0x0003e20000000800 */
[----:B------:R-:W-:-:S07]  /*cf00*/  FMUL.FTZ R136, R136, R169 ;  /* 0x000000a988887220 */ /* 0x000fce0000410000 */
[----:B------:R-:W-:Y:S01]  /*cf10*/  MUFU.EX2 R133, R133 ;  /* 0x0000008500857308 */ /* 0x000fe20000000800 */
[----:B------:R-:W-:-:S07]  /*cf20*/  FMUL.FTZ R137, R137, R169 ;  /* 0x000000a989897220 */ /* 0x000fce0000410000 */
[----:B------:R-:W-:Y:S01]  /*cf30*/  MUFU.EX2 R134, R134 ;  /* 0x0000008600867308 */ /* 0x000fe20000000800 */
[----:B-1----:R-:W-:-:S07]  /*cf40*/  FMUL.FTZ R32, R148, R169 ;  /* 0x000000a994207220 */ /* 0x002fce0000410000 */
[----:B------:R-:W1:Y:S01]  /*cf50*/  MUFU.EX2 R135, R135 ;  /* 0x0000008700877308 */ /* 0x000e620000000800 */
[-C--:B------:R-:W-:Y:S02]  /*cf60*/  FMUL.FTZ R138, R138, R165.reuse ;  /* 0x000000a58a8a7220 */ /* 0x080fe40000410000 */
[----:B------:R-:W-:Y:S02]  /*cf70*/  FMUL.FTZ R139, R139, R165 ;  /* 0x000000a58b8b7220 */ /* 0x000fe40000410000 */
[-C--:B------:R-:W-:Y:S02]  /*cf80*/  FMUL.FTZ R44, R140, R169.reuse ;  /* 0x000000a98c2c7220 */ /* 0x080fe40000410000 */
[----:B------:R-:W-:Y:S02]  /*cf90*/  FMUL.FTZ R45, R141, R169 ;  /* 0x000000a98d2d7220 */ /* 0x000fe40000410000 */
[-C--:B------:R-:W-:Y:S02]  /*cfa0*/  FMUL.FTZ R46, R142, R165.reuse ;  /* 0x000000a58e2e7220 */ /* 0x080fe40000410000 */
[----:B------:R-:W-:-:S02]  /*cfb0*/  FMUL.FTZ R47, R143, R165 ;  /* 0x000000a58f2f7220 */ /* 0x000fc40000410000 */
[-C--:B------:R-:W-:Y:S02]  /*cfc0*/  FMUL.FTZ R144, R144, R169.reuse ;  /* 0x000000a990907220 */ /* 0x080fe40000410000 */
[----:B------:R-:W-:Y:S02]  /*cfd0*/  FMUL.FTZ R145, R145, R169 ;  /* 0x000000a991917220 */ /* 0x000fe40000410000 */
[-C--:B------:R-:W-:Y:S02]  /*cfe0*/  FMUL.FTZ R146, R146, R165.reuse ;  /* 0x000000a592927220 */ /* 0x080fe40000410000 */
[----:B------:R-:W-:Y:S01]  /*cff0*/  FMUL.FTZ R147, R147, R165 ;  /* 0x000000a593937220 */ /* 0x000fe20000410000 */
[----:B------:R-:W-:Y:S01]  /*d000*/  HMMA.16816.F32 R32, R8, R20, R32 ;  /* 0x000000140820723c */ /* 0x000fe20000001820 */
[----:B-----5:R-:W-:Y:S02]  /*d010*/  F2FP.PACK_AB R48, R160, R0 ;  /* 0x00000000a030723e */ /* 0x020fe400000000ff */
[----:B------:R-:W-:-:S02]  /*d020*/  F2FP.PACK_AB R50, R152, R156 ;  /* 0x0000009c9832723e */ /* 0x000fc400000000ff */
[----:B-1----:R-:W-:-:S03]  /*d030*/  F2FP.PACK_AB R51, R135, R134 ;  /* 0x000000868733723e */ /* 0x002fc600000000ff */
[C---:B------:R-:W-:Y:S07]  /*d040*/  HMMA.16816.F32 R20, R8.reuse, R22, R136 ;  /* 0x000000160814723c */ /* 0x040fee0000001888 */
[--C-:B------:R-:W-:Y:S01]  /*d050*/  FFMA.FTZ R137, R49, c[0x0][0x23c], -R129.reuse ;  /* 0x00008f0031897a23 */ /* 0x100fe20000010881 */
[----:B---3--:R-:W-:Y:S01]  /*d060*/  HMMA.16816.F32 R44, R8, R28, R44 ;  /* 0x0000001c082c723c */ /* 0x008fe2000000182c */
[--C-:B------:R-:W-:Y:S01]  /*d070*/  FFMA.FTZ R136, R52, c[0x0][0x23c], -R129.reuse ;  /* 0x00008f0034887a23 */ /* 0x100fe20000010881 */
[----:B------:R-:W-:Y:S01]  /*d080*/  F2FP.PACK_AB R49, R133, R132 ;  /* 0x000000848531723e */ /* 0x000fe200000000ff */
[----:B------:R-:W-:-:S02]  /*d090*/  FFMA.FTZ R138, R53, c[0x0][0x23c], -R129 ;  /* 0x00008f00358a7a23 */ /* 0x000fc40000010881 */
[----:B------:R-:W1:Y:S03]  /*d0a0*/  LDSM.16.MT88.4 R52, [R230+0xa800] ;  /* 0x00a80000e634783b */ /* 0x000e660000004200 */
[----:B------:R-:W-:Y:S01]  /*d0b0*/  HMMA.16816.F32 R8, R8, R30, R144 ;  /* 0x0000001e0808723c */ /* 0x000fe20000001890 */
[----:B------:R-:W3:Y:S07]  /*d0c0*/  LDSM.16.MT88.4 R28, [R231+0xa800] ;  /* 0x00a80000e71c783b */ /* 0x000eee0000004200 */
[C---:B--2---:R-:W-:Y:S08]  /*d0d0*/  HMMA.16816.F32 R12, R48.reuse, R36, R12 ;  /* 0x00000024300c723c */ /* 0x044ff0000000180c */
[----:B------:R-:W-:Y:S01]  /*d0e0*/  HMMA.16816.F32 R16, R48, R38, R16 ;  /* 0x000000263010723c */ /* 0x000fe20000001810 */
[----:B------:R-:W2:Y:S01]  /*d0f0*/  LDSM.16.MT88.4 R36, [R234+0xb000] ;  /* 0x00b00000ea24783b */ /* 0x000ea20000004200 */
[----:B------:R-:W-:-:S02]  /*d100*/  FFMA.FTZ R139, R195, c[0x0][0x23c], -R129 ;  /* 0x00008f00c38b7a23 */ /* 0x000fc40000010881 */
[--C-:B------:R-:W-:Y:S02]  /*d110*/  FFMA.FTZ R140, R194, c[0x0][0x23c], -R119.reuse ;  /* 0x00008f00c28c7a23 */ /* 0x100fe40000010877 */
[--C-:B------:R-:W-:Y:S02]  /*d120*/  FFMA.FTZ R141, R193, c[0x0][0x23c], -R119.reuse ;  /* 0x00008f00c18d7a23 */ /* 0x100fe40000010877 */
[--C-:B------:R-:W-:Y:S02]  /*d130*/  FFMA.FTZ R142, R192, c[0x0][0x23c], -R119.reuse ;  /* 0x00008f00c08e7a23 */ /* 0x100fe40000010877 */
[----:B------:R-:W-:Y:S01]  /*d140*/  FFMA.FTZ R143, R191, c[0x0][0x23c], -R119 ;  /* 0x00008f00bf8f7a23 */ /* 0x000fe20000010877 */
[----:B------:R-:W-:Y:S08]  /*d150*/  MUFU.EX2 R137, R137 ;  /* 0x0000008900897308 */ /* 0x000ff00000000800 */
[----:B------:R-:W5:Y:S08]  /*d160*/  MUFU.EX2 R136, R136 ;  /* 0x0000008800887308 */ /* 0x000f700000000800 */
[----:B------:R-:W-:Y:S01]  /*d170*/  MUFU.EX2 R138, R138 ;  /* 0x0000008a008a7308 */ /* 0x000fe20000000800 */
[C---:B----4-:R-:W-:Y:S08]  /*d180*/  HMMA.16816.F32 R24, R48.reuse, R40, R24 ;  /* 0x000000283018723c */ /* 0x050ff00000001818 */
[C---:B------:R-:W-:Y:S01]  /*d190*/  HMMA.16816.F32 R4, R48.reuse, R42, R4 ;  /* 0x0000002a3004723c */ /* 0x040fe20000001804 */
[----:B------:R-:W-:Y:S01]  /*d1a0*/  MUFU.EX2 R139, R139 ;  /* 0x0000008b008b7308 */ /* 0x000fe20000000800 */
[----:B------:R-:W2:Y:S06]  /*d1b0*/  LDSM.16.MT88.4 R40, [R232+0xb000] ;  /* 0x00b00000e828783b */ /* 0x000eac0000004200 */
[----:B-1----:R-:W-:Y:S01]  /*d1c0*/  HMMA.16816.F32 R44, R48, R52, R44 ;  /* 0x00000034302c723c */ /* 0x002fe2000000182c */
[----:B------:R-:W-:Y:S01]  /*d1d0*/  MUFU.EX2 R140, R140 ;  /* 0x0000008c008c7308 */ /* 0x000fe20000000800 */
[--C-:B------:R-:W-:Y:S01]  /*d1e0*/  FFMA.FTZ R145, R189, c[0x0][0x23c], -R129.reuse ;  /* 0x00008f00bd917a23 */ /* 0x100fe20000010881 */
[----:B------:R-:W4:Y:S01]  /*d1f0*/  LDL.LU R191, [R1+0x4] ;  /* 0x0000040001bf7983 */ /* 0x000f220000300800 */
[----:B------:R-:W-:-:S02]  /*d200*/  FFMA.FTZ R144, R187, c[0x0][0x23c], -R129 ;  /* 0x00008f00bb907a23 */ /* 0x000fc40000010881 */
[----:B------:R-:W-:Y:S01]  /*d210*/  FFMA.FTZ R146, R252, c[0x0][0x23c], -R129 ;  /* 0x00008f00fc927a23 */ /* 0x000fe20000010881 */
[----:B------:R-:W4:Y:S02]  /*d220*/  LDL.LU R189, [R1] ;  /* 0x0000000001bd7983 */ /* 0x000f240000300800 */
[----:B------:R-:W1:Y:S08]  /*d230*/  MUFU.EX2 R141, R141 ;  /* 0x0000008d008d7308 */ /* 0x000e700000000800 */
[----:B------:R-:W-:Y:S08]  /*d240*/  MUFU.EX2 R142, R142 ;  /* 0x0000008e008e7308 */ /* 0x000ff00000000800 */
[----:B------:R-:W1:Y:S01]  /*d250*/  MUFU.EX2 R143, R143 ;  /* 0x0000008f008f7308 */ /* 0x000e620000000800 */
[C---:B---3--:R-:W-:Y:S08]  /*d260*/  HMMA.16816.F32 R32, R48.reuse, R28, R32 ;  /* 0x0000001c3020723c */ /* 0x048ff00000001820 */
[C---:B------:R-:W-:Y:S01]  /*d270*/  HMMA.16816.F32 R20, R48.reuse, R30, R20 ;  /* 0x0000001e3014723c */ /* 0x040fe20000001814 */
[----:B------:R-:W3:Y:S07]  /*d280*/  LDSM.16.MT88.4 R28, [R231+0xb000] ;  /* 0x00b00000e71c783b */ /* 0x000eee0000004200 */
[----:B------:R-:W-:Y:S01]  /*d290*/  HMMA.16816.F32 R8, R48, R54, R8 ;  /* 0x000000363008723c */ /* 0x000fe20000001808 */
[----:B------:R-:W3:Y:S06]  /*d2a0*/  LDSM.16.MT88.4 R52, [R230+0xb000] ;  /* 0x00b00000e634783b */ /* 0x000eec0000004200 */
[----:B-----5:R-:W-:-:S02]  /*d2b0*/  F2FP.PACK_AB R48, R136, R137 ;  /* 0x000000898830723e */ /* 0x020fc400000000ff */
[----:B-1----:R-:W-:Y:S02]  /*d2c0*/  F2FP.PACK_AB R49, R141, R140 ;  /* 0x0000008c8d31723e */ /* 0x002fe400000000ff */
[----:B------:R-:W-:Y:S02]  /*d2d0*/  F2FP.PACK_AB R50, R139, R138 ;  /* 0x0000008a8b32723e */ /* 0x000fe400000000ff */
[----:B------:R-:W-:-:S07]  /*d2e0*/  F2FP.PACK_AB R51, R143, R142 ;  /* 0x0000008e8f33723e */ /* 0x000fce00000000ff */
[C---:B--2---:R-:W-:Y:S08]  /*d2f0*/  HMMA.16816.F32 R12, R48.reuse, R36, R12 ;  /* 0x00000024300c723c */ /* 0x044ff0000000180c */
[----:B------:R-:W-:Y:S01]  /*d300*/  HMMA.16816.F32 R16, R48, R38, R16 ;  /* 0x000000263010723c */ /* 0x000fe20000001810 */
[----:B------:R-:W1:Y:S01]  /*d310*/  LDSM.16.MT88.4 R36, [R234+0xb800] ;  /* 0x00b80000ea24783b */ /* 0x000e620000004200 */
[----:B------:R-:W-:-:S02]  /*d320*/  FFMA.FTZ R147, R186, c[0x0][0x23c], -R129 ;  /* 0x00008f00ba937a23 */ /* 0x000fc40000010881 */
[--C-:B------:R-:W-:Y:S02]  /*d330*/  FFMA.FTZ R148, R215, c[0x0][0x23c], -R119.reuse ;  /* 0x00008f00d7947a23 */ /* 0x100fe40000010877 */
[--C-:B------:R-:W-:Y:S02]  /*d340*/  FFMA.FTZ R149, R185, c[0x0][0x23c], -R119.reuse ;  /* 0x00008f00b9957a23 */ /* 0x100fe40000010877 */
[--C-:B------:R-:W-:Y:S02]  /*d350*/  FFMA.FTZ R150, R213, c[0x0][0x23c], -R119.reuse ;  /* 0x00008f00d5967a23 */ /* 0x100fe40000010877 */
[----:B------:R-:W-:Y:S01]  /*d360*/  FFMA.FTZ R151, R184, c[0x0][0x23c], -R119 ;  /* 0x00008f00b8977a23 */ /* 0x000fe20000010877 */
[----:B------:R-:W-:Y:S08]  /*d370*/  MUFU.EX2 R145, R145 ;  /* 0x0000009100917308 */ /* 0x000ff00000000800 */
[----:B------:R-:W2:Y:S08]  /*d380*/  MUFU.EX2 R144, R144 ;  /* 0x0000009000907308 */ /* 0x000eb00000000800 */
[----:B------:R-:W-:Y:S08]  /*d390*/  MUFU.EX2 R146, R146 ;  /* 0x0000009200927308 */ /* 0x000ff00000000800 */
[----:B------:R-:W-:Y:S08]  /*d3a0*/  MUFU.EX2 R147, R147 ;  /* 0x0000009300937308 */ /* 0x000ff00000000800 */
[----:B------:R-:W-:Y:S08]  /*d3b0*/  MUFU.EX2 R148, R148 ;  /* 0x0000009400947308 */ /* 0x000ff00000000800 */
[----:B------:R-:W5:Y:S08]  /*d3c0*/  MUFU.EX2 R149, R149 ;  /* 0x0000009500957308 */ /* 0x000f700000000800 */
[----:B------:R-:W-:Y:S08]  /*d3d0*/  MUFU.EX2 R150, R150 ;  /* 0x0000009600967308 */ /* 0x000ff00000000800 */
[----:B------:R-:W1:Y:S01]  /*d3e0*/  MUFU.EX2 R151, R151 ;  /* 0x0000009700977308 */ /* 0x000e620000000800 */
[C---:B------:R-:W-:Y:S08]  /*d3f0*/  HMMA.16816.F32 R24, R48.reuse, R40, R24 ;  /* 0x000000283018723c */ /* 0x040ff00000001818 */
[C---:B------:R-:W-:Y:S01]  /*d400*/  HMMA.16816.F32 R4, R48.reuse, R42, R4 ;  /* 0x0000002a3004723c */ /* 0x040fe20000001804 */
[----:B------:R-:W1:Y:S07]  /*d410*/  LDSM.16.MT88.4 R40, [R232+0xb800] ;  /* 0x00b80000e828783b */ /* 0x000e6e0000004200 */
[C---:B---3--:R-:W-:Y:S08]  /*d420*/  HMMA.16816.F32 R32, R48.reuse, R28, R32 ;  /* 0x0000001c3020723c */ /* 0x048ff00000001820 */
[C---:B------:R-:W-:Y:S01]  /*d430*/  HMMA.16816.F32 R20, R48.reuse, R30, R20 ;  /* 0x0000001e3014723c */ /* 0x040fe20000001814 */
[----:B------:R-:W3:Y:S07]  /*d440*/  LDSM.16.MT88.4 R28, [R231+0xb800] ;  /* 0x00b80000e71c783b */ /* 0x000eee0000004200 */
[C---:B------:R-:W-:Y:S08]  /*d450*/  HMMA.16816.F32 R44, R48.reuse, R52, R44 ;  /* 0x00000034302c723c */ /* 0x040ff0000000182c */
[----:B------:R-:W-:Y:S01]  /*d460*/  HMMA.16816.F32 R8, R48, R54, R8 ;  /* 0x000000363008723c */ /* 0x000fe20000001808 */
[----:B------:R-:W3:Y:S06]  /*d470*/  LDSM.16.MT88.4 R52, [R230+0xb800] ;  /* 0x00b80000e634783b */ /* 0x000eec0000004200 */
[----:B--2---:R-:W-:-:S02]  /*d480*/  F2FP.PACK_AB R48, R144, R145 ;  /* 0x000000919030723e */ /* 0x004fc400000000ff */
[----:B-----5:R-:W-:Y:S02]  /*d490*/  F2FP.PACK_AB R49, R149, R148 ;  /* 0x000000949531723e */ /* 0x020fe400000000ff */
[----:B------:R-:W-:Y:S02]  /*d4a0*/  F2FP.PACK_AB R50, R147, R146 ;  /* 0x000000929332723e */ /* 0x000fe400000000ff */
[----:B-1----:R-:W-:-:S07]  /*d4b0*/  F2FP.PACK_AB R51, R151, R150 ;  /* 0x000000969733723e */ /* 0x002fce00000000ff */
[C---:B------:R-:W-:Y:S08]  /*d4c0*/  HMMA.16816.F32 R12, R48.reuse, R36, R12 ;  /* 0x00000024300c723c */ /* 0x040ff0000000180c */
[----:B------:R-:W-:Y:S01]  /*d4d0*/  HMMA.16816.F32 R16, R48, R38, R16 ;  /* 0x000000263010723c */ /* 0x000fe20000001810 */
[----:B------:R-:W1:Y:S01]  /*d4e0*/  LDSM.16.MT88.4 R36, [R234+0xc000] ;  /* 0x00c00000ea24783b */ /* 0x000e620000004200 */
[----:B------:R-:W-:-:S02]  /*d4f0*/  FFMA.FTZ R154, R211, c[0x0][0x23c], -R129 ;  /* 0x00008f00d39a7a23 */ /* 0x000fc40000010881 */
[--C-:B------:R-:W-:Y:S02]  /*d500*/  FFMA.FTZ R153, R183, c[0x0][0x23c], -R129.reuse ;  /* 0x00008f00b7997a23 */ /* 0x100fe40000010881 */
[--C-:B------:R-:W-:Y:S02]  /*d510*/  FFMA.FTZ R155, R210, c[0x0][0x23c], -R129.reuse ;  /* 0x00008f00d29b7a23 */ /* 0x100fe40000010881 */
[----:B------:R-:W-:Y:S02]  /*d520*/  FFMA.FTZ R157, R182, c[0x0][0x23c], -R129 ;  /* 0x00008f00b69d7a23 */ /* 0x000fe40000010881 */
[--C-:B------:R-:W-:Y:S02]  /*d530*/  FFMA.FTZ R158, R209, c[0x0][0x23c], -R119.reuse ;  /* 0x00008f00d19e7a23 */ /* 0x100fe40000010877 */
[--C-:B------:R-:W-:Y:S02]  /*d540*/  FFMA.FTZ R159, R171, c[0x0][0x23c], -R119.reuse ;  /* 0x00008f00ab9f7a23 */ /* 0x100fe40000010877 */
[----:B------:R-:W-:-:S02]  /*d550*/  FFMA.FTZ R161, R208, c[0x0][0x23c], -R119 ;  /* 0x00008f00d0a17a23 */ /* 0x000fc40000010877 */
        /* <DEDUP_REMOVED lines=225> */
[----:B------:R-:W-:Y:S01]  /*e370*/  MUFU.EX2 R124, R124 ;  /* 0x0000007c007c7308 */ /* 0x000fe20000000800 */
[----:B----4-:R-:W-:Y:S02]  /*e380*/  FFMA.FTZ R127, R191, R169, R127 ;  /* 0x000000a9bf7f7223 */ /* 0x010fe4000001007f */
[----:B------:R-:W-:Y:S02]  /*e390*/  FFMA.FTZ R117, R189, R165, R117 ;  /* 0x000000a5bd757223 */ /* 0x000fe40000010075 */
[----:B------:R-:W-:-:S03]  /*e3a0*/  FADD.FTZ R127, R125, R127 ;  /* 0x0000007f7d7f7221 */ /* 0x000fc60000010000 */
[----:B------:R-:W2:Y:S01]  /*e3b0*/  MUFU.EX2 R81, R81 ;  /* 0x0000005100517308 */ /* 0x000ea20000000800 */
[----:B------:R-:W-:-:S07]  /*e3c0*/  FADD.FTZ R117, R115, R117 ;  /* 0x0000007573757221 */ /* 0x000fce0000010000 */
[----:B------:R-:W-:Y:S01]  /*e3d0*/  MUFU.EX2 R120, R120 ;  /* 0x0000007800787308 */ /* 0x000fe20000000800 */
[----:B------:R-:W-:-:S07]  /*e3e0*/  FADD.FTZ R123, R123, R127 ;  /* 0x0000007f7b7b7221 */ /* 0x000fce0000010000 */
[----:B------:R-:W-:Y:S08]  /*e3f0*/  MUFU.EX2 R86, R86 ;  /* 0x0000005600567308 */ /* 0x000ff00000000800 */
[----:B------:R-:W-:Y:S08]  /*e400*/  MUFU.EX2 R126, R126 ;  /* 0x0000007e007e7308 */ /* 0x000ff00000000800 */
[----:B------:R-:W4:Y:S08]  /*e410*/  MUFU.EX2 R83, R83 ;  /* 0x0000005300537308 */ /* 0x000f300000000800 */
[----:B------:R-:W-:Y:S08]  /*e420*/  MUFU.EX2 R122, R122 ;  /* 0x0000007a007a7308 */ /* 0x000ff00000000800 */
[----:B------:R-:W5:Y:S01]  /*e430*/  MUFU.EX2 R87, R87 ;  /* 0x0000005700577308 */ /* 0x000f620000000800 */
[----:B------:R-:W-:-:S02]  /*e440*/  FADD.FTZ R113, R113, R117 ;  /* 0x0000007571717221 */ /* 0x000fc40000010000 */
[----:B------:R-:W-:Y:S02]  /*e450*/  FADD.FTZ R123, R121, R123 ;  /* 0x0000007b797b7221 */ /* 0x000fe40000010000 */
[----:B------:R-:W-:Y:S01]  /*e460*/  FADD.FTZ R113, R2, R113 ;  /* 0x0000007102717221 */ /* 0x000fe20000010000 */
[----:B------:R-:W-:Y:S01]  /*e470*/  HMMA.16816.F32 R24, R48, R40, R24 ;  /* 0x000000283018723c */ /* 0x000fe20000001818 */
[----:B------:R-:W-:Y:S02]  /*e480*/  FADD.FTZ R0, R0, R123 ;  /* 0x0000007b00007221 */ /* 0x000fe40000010000 */
[----:B------:R-:W-:-:S05]  /*e490*/  FADD.FTZ R132, R132, R113 ;  /* 0x0000007184847221 */ /* 0x000fca0000010000 */
[----:B------:R-:W-:Y:S01]  /*e4a0*/  HMMA.16816.F32 R4, R48, R42, R4 ;  /* 0x0000002a3004723c */ /* 0x000fe20000001804 */
[----:B------:R-:W1:Y:S01]  /*e4b0*/  LDSM.16.MT88.4 R40, [R232+0xf800] ;  /* 0x00f80000e828783b */ /* 0x000e620000004200 */
[----:B------:R-:W-:-:S06]  /*e4c0*/  FADD.FTZ R160, R160, R0 ;  /* 0x00000000a0a07221 */ /* 0x000fcc0000010000 */
[----:B---3--:R-:W-:Y:S01]  /*e4d0*/  HMMA.16816.F32 R32, R48, R28, R32 ;  /* 0x0000001c3020723c */ /* 0x008fe20000001820 */
[----:B------:R-:W-:-:S07]  /*e4e0*/  FADD.FTZ R132, R133, R132 ;  /* 0x0000008485847221 */ /* 0x000fce0000010000 */
[C---:B------:R-:W-:Y:S01]  /*e4f0*/  HMMA.16816.F32 R20, R48.reuse, R30, R20 ;  /* 0x0000001e3014723c */ /* 0x040fe20000001814 */
[----:B------:R-:W3:Y:S07]  /*e500*/  LDSM.16.MT88.4 R28, [R231+0xf800] ;  /* 0x00f80000e71c783b */ /* 0x000eee0000004200 */
[C---:B------:R-:W-:Y:S08]  /*e510*/  HMMA.16816.F32 R44, R48.reuse, R52, R44 ;  /* 0x00000034302c723c */ /* 0x040ff0000000182c */
[----:B------:R-:W-:Y:S01]  /*e520*/  HMMA.16816.F32 R8, R48, R54, R8 ;  /* 0x000000363008723c */ /* 0x000fe20000001808 */
[----:B------:R-:W3:Y:S06]  /*e530*/  LDSM.16.MT88.4 R52, [R230+0xf800] ;  /* 0x00f80000e634783b */ /* 0x000eec0000004200 */
[----:B--2---:R-:W-:-:S02]  /*e540*/  F2FP.PACK_AB R48, R81, R124 ;  /* 0x0000007c5130723e */ /* 0x004fc400000000ff */
[----:B----4-:R-:W-:Y:S02]  /*e550*/  F2FP.PACK_AB R49, R83, R126 ;  /* 0x0000007e5331723e */ /* 0x010fe400000000ff */
[----:B------:R-:W-:Y:S02]  /*e560*/  F2FP.PACK_AB R50, R86, R120 ;  /* 0x000000785632723e */ /* 0x000fe400000000ff */
[----:B-----5:R-:W-:Y:S01]  /*e570*/  F2FP.PACK_AB R51, R87, R122 ;  /* 0x0000007a5733723e */ /* 0x020fe200000000ff */
[----:B------:R-:W-:Y:S02]  /*e580*/  FADD.FTZ R156, R156, R160 ;  /* 0x000000a09c9c7221 */ /* 0x000fe40000010000 */
[----:B------:R-:W-:-:S04]  /*e590*/  FADD.FTZ R134, R134, R132 ;  /* 0x0000008486867221 */ /* 0x000fc80000010000 */
[----:B-1----:R-:W-:Y:S01]  /*e5a0*/  HMMA.16816.F32 R12, R48, R36, R12 ;  /* 0x00000024300c723c */ /* 0x002fe2000000180c */
[----:B------:R-:W-:Y:S02]  /*e5b0*/  FADD.FTZ R156, R152, R156 ;  /* 0x0000009c989c7221 */ /* 0x000fe40000010000 */
[----:B------:R-:W-:-:S05]  /*e5c0*/  FADD.FTZ R134, R135, R134 ;  /* 0x0000008687867221 */ /* 0x000fca0000010000 */
[----:B------:R-:W-:Y:S01]  /*e5d0*/  HMMA.16816.F32 R16, R48, R38, R16 ;  /* 0x000000263010723c */ /* 0x000fe20000001810 */
[----:B------:R-:W1:Y:S01]  /*e5e0*/  LDSM.16.MT88.4 R36, [R234+0x10000] ;  /* 0x01000000ea24783b */ /* 0x000e620000004200 */
[----:B------:R-:W-:Y:S02]  /*e5f0*/  FADD.FTZ R137, R137, R156 ;  /* 0x0000009c89897221 */ /* 0x000fe40000010000 */
[----:B------:R-:W-:Y:S02]  /*e600*/  FADD.FTZ R140, R140, R134 ;  /* 0x000000868c8c7221 */ /* 0x000fe40000010000 */
[--C-:B------:R-:W-:Y:S01]  /*e610*/  FFMA.FTZ R116, R116, c[0x0][0x23c], -R129.reuse ;  /* 0x00008f0074747a23 */ /* 0x100fe20000010881 */
[----:B------:R-:W-:Y:S01]  /*e620*/  LDSM.16.MT88.4 R132, [R232+0x11800] ;  /* 0x01180000e884783b */ /* 0x000fe20000004200 */
[--C-:B------:R-:W-:Y:S02]  /*e630*/  FFMA.FTZ R96, R96, c[0x0][0x23c], -R129.reuse ;  /* 0x00008f0060607a23 */ /* 0x100fe40000010881 */
[----:B------:R-:W-:-:S02]  /*e640*/  FFMA.FTZ R89, R89, c[0x0][0x23c], -R129 ;  /* 0x00008f0059597a23 */ /* 0x000fc40000010881 */
[----:B------:R-:W-:Y:S02]  /*e650*/  FFMA.FTZ R98, R98, c[0x0][0x23c], -R129 ;  /* 0x00008f0062627a23 */ /* 0x000fe40000010881 */
[--C-:B------:R-:W-:Y:S02]  /*e660*/  FFMA.FTZ R88, R88, c[0x0][0x23c], -R119.reuse ;  /* 0x00008f0058587a23 */ /* 0x100fe40000010877 */
[--C-:B------:R-:W-:Y:S02]  /*e670*/  FFMA.FTZ R97, R97, c[0x0][0x23c], -R119.reuse ;  /* 0x00008f0061617a23 */ /* 0x100fe40000010877 */
[--C-:B------:R-:W-:Y:S02]  /*e680*/  FFMA.FTZ R114, R114, c[0x0][0x23c], -R119.reuse ;  /* 0x00008f0072727a23 */ /* 0x100fe40000010877 */
[----:B------:R-:W-:Y:S02]  /*e690*/  FFMA.FTZ R99, R99, c[0x0][0x23c], -R119 ;  /* 0x00008f0063637a23 */ /* 0x000fe40000010877 */
[----:B------:R-:W-:-:S02]  /*e6a0*/  FADD.FTZ R137, R136, R137 ;  /* 0x0000008988897221 */ /* 0x000fc40000010000 */
[----:B------:R-:W-:Y:S02]  /*e6b0*/  FADD.FTZ R140, R141, R140 ;  /* 0x0000008c8d8c7221 */ /* 0x000fe40000010000 */
[----:B------:R-:W-:Y:S01]  /*e6c0*/  FADD.FTZ R138, R138, R137 ;  /* 0x000000898a8a7221 */ /* 0x000fe20000010000 */
[----:B------:R-:W-:Y:S01]  /*e6d0*/  MUFU.EX2 R116, R116 ;  /* 0x0000007400747308 */ /* 0x000fe20000000800 */
[----:B------:R-:W-:Y:S02]  /*e6e0*/  FADD.FTZ R142, R142, R140 ;  /* 0x0000008c8e8e7221 */ /* 0x000fe40000010000 */
[----:B------:R-:W-:Y:S02]  /*e6f0*/  FADD.FTZ R138, R139, R138 ;  /* 0x0000008a8b8a7221 */ /* 0x000fe40000010000 */
        /* <DEDUP_REMOVED lines=11> */
[----:B------:R-:W-:Y:S01]  /*e7b0*/  FADD.FTZ R149, R149, R142 ;  /* 0x0000008e95957221 */ /* 0x000fe20000010000 */
[----:B------:R-:W-:Y:S01]  /*e7c0*/  HMMA.16816.F32 R24, R48, R40, R24 ;  /* 0x000000283018723c */ /* 0x000fe20000001818 */
[----:B------:R-:W-:Y:S01]  /*e7d0*/  FADD.FTZ R144, R146, R144 ;  /* 0x0000009092907221 */ /* 0x000fe20000010000 */
[----:B------:R-:W-:Y:S01]  /*e7e0*/  LDSM.16.MT88.4 R136, [R231+0x11800] ;  /* 0x01180000e788783b */ /* 0x000fe20000004200 */
[----:B------:R-:W-:Y:S02]  /*e7f0*/  FADD.FTZ R149, R150, R149 ;  /* 0x0000009596957221 */ /* 0x000fe40000010000 */
[----:B------:R-:W-:-:S03]  /*e800*/  FADD.FTZ R147, R147, R144 ;  /* 0x0000009093937221 */ /* 0x000fc60000010000 */
        /* <DEDUP_REMOVED lines=17> */
[----:B------:R-:W-:-:S07]  /*e920*/  FADD.FTZ R159, R159, R151 ;  /* 0x000000979f9f7221 */ /* 0x000fce0000010000 */
[----:B------:R-:W-:Y:S01]  /*e930*/  HMMA.16816.F32 R16, R48, R38, R16 ;  /* 0x000000263010723c */ /* 0x000fe20000001810 */
[----:B------:R-:W1:Y:S01]  /*e940*/  LDSM.16.MT88.4 R36, [R234+0x10800] ;  /* 0x01080000ea24783b */ /* 0x000e620000004200 */
[----:B------:R-:W-:Y:S02]  /*e950*/  FADD.FTZ R153, R155, R153 ;  /* 0x000000999b997221 */ /* 0x000fe40000010000 */
[----:B------:R-:W-:Y:S02]  /*e960*/  FADD.FTZ R159, R161, R159 ;  /* 0x0000009fa19f7221 */ /* 0x000fe40000010000 */
[----:B------:R-:W-:Y:S02]  /*e970*/  FADD.FTZ R157, R157, R153 ;  /* 0x000000999d9d7221 */ /* 0x000fe40000010000 */
[--C-:B------:R-:W-:Y:S02]  /*e980*/  FFMA.FTZ R108, R108, c[0x0][0x23c], -R129.reuse ;  /* 0x00008f006c6c7a23 */ /* 0x100fe40000010881 */
[----:B------:R-:W-:-:S02]  /*e990*/  FFMA.FTZ R109, R109, c[0x0][0x23c], -R129 ;  /* 0x00008f006d6d7a23 */ /* 0x000fc40000010881 */
[--C-:B------:R-:W-:Y:S02]  /*e9a0*/  FFMA.FTZ R104, R104, c[0x0][0x23c], -R129.reuse ;  /* 0x00008f0068687a23 */ /* 0x100fe40000010881 */
[----:B------:R-:W-:Y:S02]  /*e9b0*/  FFMA.FTZ R105, R105, c[0x0][0x23c], -R129 ;  /* 0x00008f0069697a23 */ /* 0x000fe40000010881 */
[--C-:B------:R-:W-:Y:S02]  /*e9c0*/  FFMA.FTZ R110, R110, c[0x0][0x23c], -R119.reuse ;  /* 0x00008f006e6e7a23 */ /* 0x100fe40000010877 */
[----:B------:R-:W-:Y:S02]  /*e9d0*/  FFMA.FTZ R90, R90, c[0x0][0x23c], -R119 ;  /* 0x00008f005a5a7a23 */ /* 0x000fe40000010877 */
[----:B------:R-:W-:Y:S02]  /*e9e0*/  FADD.FTZ R162, R162, R159 ;  /* 0x0000009fa2a27221 */ /* 0x000fe40000010000 */
[----:B------:R-:W-:-:S02]  /*e9f0*/  FFMA.FTZ R111, R111, c[0x0][0x23c], -R119 ;  /* 0x00008f006f6f7a23 */ /* 0x000fc40000010877 */
[----:B------:R-:W-:Y:S02]  /*ea00*/  FFMA.FTZ R106, R106, c[0x0][0x23c], -R119 ;  /* 0x00008f006a6a7a23 */ /* 0x000fe40000010877 */
[----:B------:R-:W-:Y:S02]  /*ea10*/  FADD.FTZ R157, R171, R157 ;  /* 0x0000009dab9d7221 */ /* 0x000fe40000010000 */
[----:B------:R-:W-:Y:S01]  /*ea20*/  FADD.FTZ R162, R179, R162 ;  /* 0x000000a2b3a27221 */ /* 0x000fe20000010000 */
[----:B------:R-:W-:Y:S01]  /*ea30*/  MUFU.EX2 R108, R108 ;  /* 0x0000006c006c7308 */ /* 0x000fe20000000800 */
[----:B------:R-:W-:Y:S02]  /*ea40*/  FADD.FTZ R163, R163, R157 ;  /* 0x0000009da3a37221 */ /* 0x000fe40000010000 */
[----:B------:R-:W-:Y:S01]  /*ea50*/  FADD.FTZ R183, R183, R162 ;  /* 0x000000a2b7b77221 */ /* 0x000fe20000010000 */
[----:B------:R-:W-:Y:S04]  /*ea60*/  HMMA.16816.F32 R24, R48, R40, R24 ;  /* 0x000000283018723c */ /* 0x000fe80000001818 */
[----:B------:R-:W2:Y:S01]  /*ea70*/  MUFU.EX2 R109, R109 ;  /* 0x0000006d006d7308 */ /* 0x000ea20000000800 */
[----:B------:R-:W-:Y:S01]  /*ea80*/  FADD.FTZ R163, R181, R163 ;  /* 0x000000a3b5a37221 */ /* 0x000fe20000010000 */
[----:B------:R-:W-:Y:S06]  /*ea90*/  LDSM.16.MT88.4 R156, [R234+0x11800] ;  /* 0x01180000ea9c783b */ /* 0x000fec0000004200 */
        /* <DEDUP_REMOVED lines=11> */
[----:B------:R-:W-:Y:S01]  /*eb50*/  FADD.FTZ R184, R3, R184 ;  /* 0x000000b803b87221 */ /* 0x000fe20000010000 */
[----:B------:R-:W1:Y:S01]  /*eb60*/  LDSM.16.MT88.4 R40, [R231+0x10800] ;  /* 0x01080000e728783b */ /* 0x000e620000004200 */
[----:B------:R-:W-:Y:S02]  /*eb70*/  FADD.FTZ R185, R185, R182 ;  /* 0x000000b6b9b97221 */ /* 0x000fe40000010000 */
[----:B------:R-:W-:-:S03]  /*eb80*/  FADD.FTZ R187, R187, R184 ;  /* 0x000000b8bbbb7221 */ /* 0x000fc60000010000 */
[----:B---3--:R-:W-:Y:S01]  /*eb90*/  HMMA.16816.F32 R32, R48, R28, R32 ;  /* 0x0000001c3020723c */ /* 0x008fe20000001820 */
[----:B------:R-:W-:-:S07]  /*eba0*/  FADD.FTZ R185, R56, R185 ;  /* 0x000000b938b97221 */ /* 0x000fce0000010000 */
[C---:B------:R-:W-:Y:S01]  /*ebb0*/  HMMA.16816.F32 R20, R48.reuse, R30, R20 ;  /* 0x0000001e3014723c */ /* 0x040fe20000001814 */
[----:B------:R-:W-:Y:S01]  /*ebc0*/  FADD.FTZ R187, R58, R187 ;  /* 0x000000bb3abb7221 */ /* 0x000fe20000010000 */
[----:B------:R-:W-:Y:S06]  /*ebd0*/  LDSM.16.MT88.4 R28, [R232+0x10800] ;  /* 0x01080000e81c783b */ /* 0x000fec0000004200 */
[C---:B------:R-:W-:Y:S08]  /*ebe0*/  HMMA.16816.F32 R44, R48.reuse, R52, R44 ;  /* 0x00000034302c723c */ /* 0x040ff0000000182c */
[----:B------:R-:W-:Y:S07]  /*ebf0*/  HMMA.16816.F32 R8, R48, R54, R8 ;  /* 0x000000363008723c */ /* 0x000fee0000001808 */
        /* <DEDUP_REMOVED lines=32> */
[----:B------:R-:W-:-:S06]  /*ee00*/  FADD.FTZ R76, R84, R76 ;  /* 0x0000004c544c7221 */ /* 0x000fcc0000010000 */
[----:B-1----:R-:W-:Y:S01]  /*ee10*/  HMMA.16816.F32 R44, R48, R36, R44 ;  /* 0x00000024302c723c */ /* 0x002fe2000000182c */
[----:B------:R-:W-:-:S07]  /*ee20*/  FADD.FTZ R85, R85, R63 ;  /* 0x0000003f55557221 */ /* 0x000fce0000010000 */
[----:B------:R-:W-:Y:S01]  /*ee30*/  HMMA.16816.F32 R8, R48, R38, R8 ;  /* 0x000000263008723c */ /* 0x000fe20000001808 */
[----:B------:R-:W1:Y:S01]  /*ee40*/  LDSM.16.MT88.4 R36, [R231+0x11000] ;  /* 0x01100000e724783b */ /* 0x000e620000004200 */
[----:B------:R-:W-:Y:S02]  /*ee50*/  FADD.FTZ R69, R69, R76 ;  /* 0x0000004c45457221 */ /* 0x000fe40000010000 */
[----:B------:R-:W-:-:S04]  /*ee60*/  FADD.FTZ R85, R71, R85 ;  /* 0x0000005547557221 */ /* 0x000fc80000010000 */
[----:B------:R-:W-:Y:S01]  /*ee70*/  HMMA.16816.F32 R24, R48, R28, R24 ;  /* 0x0000001c3018723c */ /* 0x000fe20000001818 */
[--C-:B------:R-:W-:Y:S02]  /*ee80*/  FFMA.FTZ R53, R91, c[0x0][0x23c], -R129.reuse ;  /* 0x00008f005b357a23 */ /* 0x100fe40000010881 */
[----:B------:R-:W-:-:S05]  /*ee90*/  FFMA.FTZ R55, R93, c[0x0][0x23c], -R129 ;  /* 0x00008f005d377a23 */ /* 0x000fca0000010881 */
[----:B------:R-:W-:Y:S01]  /*eea0*/  HMMA.16816.F32 R4, R48, R30, R4 ;  /* 0x0000001e3004723c */ /* 0x000fe20000001804 */
[----:B------:R-:W3:Y:S01]  /*eeb0*/  LDSM.16.MT88.4 R28, [R234+0x11000] ;  /* 0x01100000ea1c783b */ /* 0x000ee20000004200 */
[--C-:B------:R-:W-:Y:S02]  /*eec0*/  FFMA.FTZ R52, R100, c[0x0][0x23c], -R129.reuse ;  /* 0x00008f0064347a23 */ /* 0x100fe40000010881 */
[----:B------:R-:W-:Y:S02]  /*eed0*/  FFMA.FTZ R54, R112, c[0x0][0x23c], -R129 ;  /* 0x00008f0070367a23 */ /* 0x000fe40000010881 */
[--C-:B------:R-:W-:Y:S02]  /*eee0*/  FFMA.FTZ R91, R102, c[0x0][0x23c], -R119.reuse ;  /* 0x00008f00665b7a23 */ /* 0x100fe40000010877 */
[--C-:B------:R-:W-:Y:S02]  /*eef0*/  FFMA.FTZ R92, R92, c[0x0][0x23c], -R119.reuse ;  /* 0x00008f005c5c7a23 */ /* 0x100fe40000010877 */
[----:B------:R-:W-:-:S02]  /*ef00*/  FFMA.FTZ R93, R118, c[0x0][0x23c], -R119 ;  /* 0x00008f00765d7a23 */ /* 0x000fc40000010877 */
[----:B------:R-:W-:Y:S02]  /*ef10*/  FFMA.FTZ R94, R94, c[0x0][0x23c], -R119 ;  /* 0x00008f005e5e7a23 */ /* 0x000fe40000010877 */
[----:B------:R-:W-:Y:S02]  /*ef20*/  FADD.FTZ R69, R168, R69 ;  /* 0x00000045a8457221 */ /* 0x000fe40000010000 */
[----:B------:R-:W-:Y:S01]  /*ef30*/  FADD.FTZ R170, R170, R85 ;  /* 0x00000055aaaa7221 */ /* 0x000fe20000010000 */
[----:B------:R-:W-:Y:S01]  /*ef40*/  MUFU.EX2 R52, R52 ;  /* 0x0000003400347308 */ /* 0x000fe20000000800 */
[----:B------:R-:W-:Y:S02]  /*ef50*/  FADD.FTZ R73, R73, R69 ;  /* 0x0000004549497221 */ /* 0x000fe40000010000 */
[----:B------:R-:W-:Y:S02]  /*ef60*/  FADD.FTZ R170, R75, R170 ;  /* 0x000000aa4baa7221 */ /* 0x000fe40000010000 */
[----:B------:R-:W-:-:S03]  /*ef70*/  FADD.FTZ R73, R128, R73 ;  /* 0x0000004980497221 */ /* 0x000fc60000010000 */
[----:B------:R-:W4:Y:S01]  /*ef80*/  MUFU.EX2 R53, R53 ;  /* 0x0000003500357308 */ /* 0x000f220000000800 */
[----:B------:R-:W-:-:S07]  /*ef90*/  FADD.FTZ R130, R130, R170 ;  /* 0x000000aa82827221 */ /* 0x000fce0000010000 */
[----:B------:R-:W-:Y:S01]  /*efa0*/  MUFU.EX2 R54, R54 ;  /* 0x0000003600367308 */ /* 0x000fe20000000800 */
[----:B------:R-:W-:-:S07]  /*efb0*/  FADD.FTZ R77, R77, R73 ;  /* 0x000000494d4d7221 */ /* 0x000fce0000010000 */
[----:B------:R-:W-:Y:S08]  /*efc0*/  MUFU.EX2 R55, R55 ;  /* 0x0000003700377308 */ /* 0x000ff00000000800 */
[----:B------:R-:W-:Y:S08]  /*efd0*/  MUFU.EX2 R91, R91 ;  /* 0x0000005b005b7308 */ /* 0x000ff00000000800 */
[----:B------:R-:W5:Y:S08]  /*efe0*/  MUFU.EX2 R92, R92 ;  /* 0x0000005c005c7308 */ /* 0x000f700000000800 */
[----:B------:R-:W-:Y:S08]  /*eff0*/  MUFU.EX2 R93, R93 ;  /* 0x0000005d005d7308 */ /* 0x000ff00000000800 */
[----:B------:R-:W1:Y:S01]  /*f000*/  MUFU.EX2 R94, R94 ;  /* 0x0000005e005e7308 */ /* 0x000e620000000800 */
[----:B------:R-:W-:-:S02]  /*f010*/  FADD.FTZ R130, R79, R130 ;  /* 0x000000824f827221 */ /* 0x000fc40000010000 */
[----:B------:R-:W-:Y:S02]  /*f020*/  FADD.FTZ R77, R124, R77 ;  /* 0x0000004d7c4d7221 */ /* 0x000fe40000010000 */
[----:B------:R-:W-:Y:S01]  /*f030*/  FADD.FTZ R130, R126, R130 ;  /* 0x000000827e827221 */ /* 0x000fe20000010000 */
[----:B----4-:R-:W-:Y:S01]  /*f040*/  F2FP.PACK_AB R48, R53, R52 ;  /* 0x000000343530723e */ /* 0x010fe200000000ff */
[----:B------:R-:W-:Y:S01]  /*f050*/  FADD.FTZ R81, R81, R77 ;  /* 0x0000004d51517221 */ /* 0x000fe20000010000 */
[----:B-----5:R-:W-:Y:S01]  /*f060*/  F2FP.PACK_AB R49, R92, R91 ;  /* 0x0000005b5c31723e */ /* 0x020fe200000000ff */
[----:B------:R-:W-:Y:S01]  /*f070*/  FADD.FTZ R83, R83, R130 ;  /* 0x0000008253537221 */ /* 0x000fe20000010000 */
[----:B------:R-:W-:Y:S01]  /*f080*/  F2FP.PACK_AB R50, R55, R54 ;  /* 0x000000363732723e */ /* 0x000fe200000000ff */
[----:B------:R-:W-:Y:S01]  /*f090*/  FADD.FTZ R81, R120, R81 ;  /* 0x0000005178517221 */ /* 0x000fe20000010000 */
[----:B-1----:R-:W-:Y:S01]  /*f0a0*/  F2FP.PACK_AB R51, R94, R93 ;  /* 0x0000005d5e33723e */ /* 0x002fe200000000ff */
[----:B------:R-:W-:-:S02]  /*f0b0*/  FADD.FTZ R83, R122, R83 ;  /* 0x000000537a537221 */ /* 0x000fc40000010000 */
[----:B------:R-:W-:Y:S02]  /*f0c0*/  FADD.FTZ R86, R86, R81 ;  /* 0x0000005156567221 */ /* 0x000fe40000010000 */
[--C-:B------:R-:W-:Y:S02]  /*f0d0*/  FFMA.FTZ R3, R172, c[0x0][0x23c], -R129.reuse ;  /* 0x00008f00ac037a23 */ /* 0x100fe40000010881 */
[C---:B--2---:R-:W-:Y:S01]  /*f0e0*/  HMMA.16816.F32 R24, R48.reuse, R40, R24 ;  /* 0x000000283018723c */ /* 0x044fe20000001818 */
[--C-:B------:R-:W-:Y:S02]  /*f0f0*/  FFMA.FTZ R56, R95, c[0x0][0x23c], -R129.reuse ;  /* 0x00008f005f387a23 */ /* 0x100fe40000010881 */
[----:B------:R-:W-:Y:S02]  /*f100*/  FFMA.FTZ R58, R80, c[0x0][0x23c], -R129 ;  /* 0x00008f00503a7a23 */ /* 0x000fe40000010881 */
[----:B------:R-:W-:Y:S02]  /*f110*/  FADD.FTZ R87, R87, R83 ;  /* 0x0000005357577221 */ /* 0x000fe40000010000 */
[----:B------:R-:W-:Y:S01]  /*f120*/  FFMA.FTZ R40, R103, c[0x0][0x23c], -R129 ;  /* 0x00008f0067287a23 */ /* 0x000fe20000010881 */
[----:B------:R-:W-:Y:S01]  /*f130*/  HMMA.16816.F32 R32, R48, R36, R32 ;  /* 0x000000243020723c */ /* 0x000fe20000001820 */
[----:B------:R-:W-:-:S02]  /*f140*/  FFMA.FTZ R41, R173, c[0x0][0x23c], -R119 ;  /* 0x00008f00ad297a23 */ /* 0x000fc40000010877 */
[----:B------:R-:W-:-:S04]  /*f150*/  FADD.FTZ R86, R116, R86 ;  /* 0x0000005674567221 */ /* 0x000fc80000010000 */
[--C-:B------:R-:W-:Y:S01]  /*f160*/  FFMA.FTZ R36, R101, c[0x0][0x23c], -R119.reuse ;  /* 0x00008f0065247a23 */ /* 0x100fe20000010877 */
[----:B------:R-:W-:Y:S01]  /*f170*/  HMMA.16816.F32 R20, R48, R38, R20 ;  /* 0x000000263014723c */ /* 0x000fe20000001814 */
[----:B------:R-:W-:Y:S02]  /*f180*/  FFMA.FTZ R37, R82, c[0x0][0x23c], -R119 ;  /* 0x00008f0052257a23 */ /* 0x000fe40000010877 */
[----:B------:R-:W-:-:S04]  /*f190*/  FADD.FTZ R87, R88, R87 ;  /* 0x0000005758577221 */ /* 0x000fc80000010000 */
[----:B------:R-:W-:Y:S01]  /*f1a0*/  FFMA.FTZ R38, R107, c[0x0][0x23c], -R119 ;  /* 0x00008f006b267a23 */ /* 0x000fe20000010877 */
[----:B---3--:R-:W-:Y:S01]  /*f1b0*/  HMMA.16816.F32 R12, R48, R28, R12 ;  /* 0x0000001c300c723c */ /* 0x008fe2000000180c */
[----:B------:R-:W-:Y:S01]  /*f1c0*/  MUFU.EX2 R3, R3 ;  /* 0x0000000300037308 */ /* 0x000fe20000000800 */
[----:B------:R-:W-:Y:S02]  /*f1d0*/  FADD.FTZ R96, R96, R86 ;  /* 0x0000005660607221 */ /* 0x000fe40000010000 */
[----:B------:R-:W-:-:S04]  /*f1e0*/  FADD.FTZ R97, R97, R87 ;  /* 0x0000005761617221 */ /* 0x000fc80000010000 */
[----:B------:R-:W-:Y:S01]  /*f1f0*/  HMMA.16816.F32 R16, R48, R30, R16 ;  /* 0x0000001e3010723c */ /* 0x000fe20000001810 */
[----:B------:R-:W1:Y:S01]  /*f200*/  MUFU.EX2 R56, R56 ;  /* 0x0000003800387308 */ /* 0x000e620000000800 */
[----:B------:R-:W2:Y:S01]  /*f210*/  LDSM.16.MT88.4 R28, [R230+0x11000] ;  /* 0x01100000e61c783b */ /* 0x000ea20000004200 */
[----:B------:R-:W-:-:S06]  /*f220*/  FADD.FTZ R96, R89, R96 ;  /* 0x0000006059607221 */ /* 0x000fcc0000010000 */
[----:B------:R-:W-:Y:S01]  /*f230*/  MUFU.EX2 R58, R58 ;  /* 0x0000003a003a7308 */ /* 0x000fe20000000800 */
[----:B------:R-:W-:-:S07]  /*f240*/  FADD.FTZ R97, R114, R97 ;  /* 0x0000006172617221 */ /* 0x000fce0000010000 */
[----:B------:R-:W-:Y:S08]  /*f250*/  MUFU.EX2 R40, R40 ;  /* 0x0000002800287308 */ /* 0x000ff00000000800 */
[----:B------:R-:W-:Y:S08]  /*f260*/  MUFU.EX2 R41, R41 ;  /* 0x0000002900297308 */ /* 0x000ff00000000800 */
[----:B------:R-:W3:Y:S08]  /*f270*/  MUFU.EX2 R36, R36 ;  /* 0x0000002400247308 */ /* 0x000ef00000000800 */
[----:B------:R-:W-:Y:S08]  /*f280*/  MUFU.EX2 R37, R37 ;  /* 0x0000002500257308 */ /* 0x000ff00000000800 */
[----:B------:R-:W4:Y:S01]  /*f290*/  MUFU.EX2 R38, R38 ;  /* 0x0000002600267308 */ /* 0x000f220000000800 */
[----:B------:R-:W-:-:S02]  /*f2a0*/  FADD.FTZ R98, R98, R96 ;  /* 0x0000006062627221 */ /* 0x000fc40000010000 */
[----:B------:R-:W-:Y:S02]  /*f2b0*/  FADD.FTZ R99, R99, R97 ;  /* 0x0000006163637221 */ /* 0x000fe40000010000 */
[----:B------:R-:W-:Y:S02]  /*f2c0*/  FADD.FTZ R98, R108, R98 ;  /* 0x000000626c627221 */ /* 0x000fe40000010000 */
[----:B------:R-:W-:Y:S01]  /*f2d0*/  FADD.FTZ R99, R110, R99 ;  /* 0x000000636e637221 */ /* 0x000fe20000010000 */
[----:B-1----:R-:W-:Y:S01]  /*f2e0*/  F2FP.PACK_AB R144, R56, R3 ;  /* 0x000000033890723e */ /* 0x002fe200000000ff */
[----:B------:R-:W-:Y:S01]  /*f2f0*/  FADD.FTZ R109, R109, R98 ;  /* 0x000000626d6d7221 */ /* 0x000fe20000010000 */
[----:B---3--:R-:W-:Y:S02]  /*f300*/  F2FP.PACK_AB R145, R36, R41 ;  /* 0x000000292491723e */ /* 0x008fe400000000ff */
[----:B------:R-:W-:Y:S01]  /*f310*/  F2FP.PACK_AB R146, R40, R58 ;  /* 0x0000003a2892723e */ /* 0x000fe200000000ff */
[----:B------:R-:W-:Y:S01]  /*f320*/  FADD.FTZ R2, R2, R99 ;  /* 0x0000006302027221 */ /* 0x000fe20000010000 */
[----:B----4-:R-:W-:Y:S01]  /*f330*/  F2FP.PACK_AB R147, R38, R37 ;  /* 0x000000252693723e */ /* 0x010fe200000000ff */
[----:B------:R-:W-:-:S02]  /*f340*/  FADD.FTZ R109, R104, R109 ;  /* 0x0000006d686d7221 */ /* 0x000fc40000010000 */
[----:B------:R-:W-:Y:S02]  /*f350*/  FADD.FTZ R2, R0, R2 ;  /* 0x0000000200027221 */ /* 0x000fe40000010000 */
[----:B------:R-:W-:Y:S02]  /*f360*/  FADD.FTZ R105, R105, R109 ;  /* 0x0000006d69697221 */ /* 0x000fe40000010000 */
[----:B------:R-:W-:Y:S01]  /*f370*/  HMMA.16816.F32 R160, R144, R156, R12 ;  /* 0x0000009c90a0723c */ /* 0x000fe2000000180c */
[----:B------:R-:W1:Y:S01]  /*f380*/  LDSM.16.MT88.4 R12, [R230+0x11800] ;  /* 0x01180000e60c783b */ /* 0x000e620000004200 */
        /* <DEDUP_REMOVED lines=10> */
[----:B--2---:R-:W-:Y:S01]  /*f430*/  HMMA.16816.F32 R44, R48, R28, R44 ;  /* 0x0000001c302c723c */ /* 0x004fe2000000182c */
[----:B------:R-:W-:Y:S02]  /*f440*/  FADD.FTZ R55, R3, R55 ;  /* 0x0000003703377221 */ /* 0x000fe40000010000 */
[----:B------:R-:W-:-:S05]  /*f450*/  FADD.FTZ R94, R41, R94 ;  /* 0x0000005e295e7221 */ /* 0x000fca0000010000 */
[----:B------:R-:W-:Y:S01]  /*f460*/  HMMA.16816.F32 R8, R48, R30, R8 ;  /* 0x0000001e3008723c */ /* 0x000fe20000001808 */
[----:B------:R-:W-:Y:S02]  /*f470*/  FADD.FTZ R55, R56, R55 ;  /* 0x0000003738377221 */ /* 0x000fe40000010000 */
[----:B------:R-:W-:Y:S02]  /*f480*/  FADD.FTZ R94, R36, R94 ;  /* 0x0000005e245e7221 */ /* 0x000fe40000010000 */
[----:B------:R-:W-:Y:S02]  /*f490*/  FADD.FTZ R55, R58, R55 ;  /* 0x000000373a377221 */ /* 0x000fe40000010000 */
[----:B------:R-:W-:Y:S02]  /*f4a0*/  FADD.FTZ R94, R37, R94 ;  /* 0x0000005e255e7221 */ /* 0x000fe40000010000 */
[----:B------:R-:W-:Y:S02]  /*f4b0*/  FADD.FTZ R2, R40, R55 ;  /* 0x0000003728027221 */ /* 0x000fe40000010000 */
[----:B------:R-:W-:Y:S01]  /*f4c0*/  FADD.FTZ R3, R38, R94 ;  /* 0x0000005e26037221 */ /* 0x000fe20000010000 */
[C---:B------:R-:W-:Y:S02]  /*f4d0*/  HMMA.16816.F32 R152, R144.reuse, R132, R24 ;  /* 0x000000849098723c */ /* 0x040fe40000001818 */
[----:B------:R2:W-:Y:S04]  /*f4e0*/  STL [R1+0x4], R2 ;  /* 0x0000040201007387 */ /* 0x0005e80000100800 */
[----:B------:R3:W-:Y:S02]  /*f4f0*/  STL [R1], R3 ;  /* 0x0000000301007387 */ /* 0x0007e40000100800 */
[C---:B------:R-:W-:Y:S08]  /*f500*/  HMMA.16816.F32 R148, R144.reuse, R136, R32 ;  /* 0x000000889094723c */ /* 0x040ff00000001820 */
[C---:B------:R-:W-:Y:S08]  /*f510*/  HMMA.16816.F32 R156, R144.reuse, R158, R16 ;  /* 0x0000009e909c723c */ /* 0x040ff00000001810 */
[C---:B------:R-:W-:Y:S08]  /*f520*/  HMMA.16816.F32 R132, R144.reuse, R134, R4 ;  /* 0x000000869084723c */ /* 0x040ff00000001804 */
[C---:B------:R-:W-:Y:S08]  /*f530*/  HMMA.16816.F32 R136, R144.reuse, R138, R20 ;  /* 0x0000008a9088723c */ /* 0x040ff00000001814 */
[C---:B-1----:R-:W-:Y:S08]  /*f540*/  HMMA.16816.F32 R140, R144.reuse, R12, R44 ;  /* 0x0000000c908c723c */ /* 0x042ff0000000182c */
[----:B------:R-:W-:Y:S01]  /*f550*/  HMMA.16816.F32 R144, R144, R14, R8 ;  /* 0x0000000e9090723c */ /* 0x000fe20000001808 */
[----:B------:R-:W-:-:S02]  /*f560*/  MOV R0, R131 ;  /* 0x0000008300007202 */ /* 0x000fc40000000f00 */
[----:B--2---:R-:W-:-:S05]  /*f570*/  MOV R2, R164 ;  /* 0x000000a400027202 */ /* 0x004fca0000000f00 */
.L_x_2237:
[----:B---3--:R-:W-:-:S13]  /*f580*/  ISETP.GE.AND P1, PT, R245, 0x1, PT ;  /* 0x00000001f500780c */ /* 0x008fda0003f26270 */
[----:B------:R-:W-:Y:S05]  /*f590*/  @!P1 BRA `(.L_x_2243) ;  /* 0x0000504000009947 */ /* 0x000fea0003800000 */
[----:B------:R-:W-:Y:S01]  /*f5a0*/  ULDC UR8, c[0x0][0x1a0] ;  /* 0x0000680000087ab9 */ /* 0x000fe20000000800 */
[----:B------:R-:W-:Y:S01]  /*f5b0*/  IMAD.MOV.U32 R3, RZ, RZ, R0 ;  /* 0x000000ffff037224 */ /* 0x000fe200078e0000 */
[----:B------:R-:W-:Y:S01]  /*f5c0*/  ULEA UR5, -UR8, URZ, 0x8 ;  /* 0x0000003f08057291 */ /* 0x000fe2000f8e413f */
[----:B------:R-:W-:Y:S01]  /*f5d0*/  IMAD.MOV.U32 R164, RZ, RZ, R2 ;  /* 0x000000ffffa47224 */ /* 0x000fe200078e0002 */
[----:B------:R-:W-:Y:S02]  /*f5e0*/  UMOV UR10, 0x5 ;  /* 0x00000005000a7882 */ /* 0x000fe40000000000 */
[----:B------:R-:W-:Y:S02]  /*f5f0*/  USHF.R.S32.HI UR4, URZ, 0x1f, UR5 ;  /* 0x0000001f3f047899 */ /* 0x000fe40008011405 */
[----:B------:R-:W-:Y:S01]  /*f600*/  ULDC UR9, c[0x0][0x1a4] ;  /* 0x0000690000097ab9 */ /* 0x000fe20000000800 */
[----:B------:R-:W-:Y:S01]  /*f610*/  MOV R0, UR5 ;  /* 0x0000000500007c02 */ /* 0x000fe20008000f00 */
[----:B------:R-:W-:-:S02]  /*f620*/  USHF.L.U64.HI UR9, UR8, UR10, UR9 ;  /* 0x0000000a08097299 */ /* 0x000fc40008010209 */
[----:B------:R-:W-:Y:S01]  /*f630*/  MOV R252, UR4 ;  /* 0x0000000400fc7c02 */ /* 0x000fe20008000f00 */
[----:B------:R-:W-:Y:S02]  /*f640*/  USHF.L.U32 UR8, UR8, 0x5, URZ ;  /* 0x0000000508087899 */ /* 0x000fe4000800063f */
[----:B------:R-:W-:Y:S02]  /*f650*/  ULDC UR4, c[0x0][0x19c] ;  /* 0x0000670000047ab9 */ /* 0x000fe40000000800 */
.L_x_2247:
[----:B------:R-:W-:Y:S04]  /*f660*/  DEPBAR.LE SB0, 0x0 ;  /* 0x000080000000791a */ /* 0x000fe80000000000 */
[----:B------:R-:W-:Y:S01]  /*f670*/  BAR.SYNC.DEFER_BLOCKING 0x0 ;  /* 0x0000000000007b1d */ /* 0x000fe20000010000 */
[----:B------:R-:W-:Y:S05]  /*f680*/  MOV R2, R252 ;  /* 0x000000fc00027202 */ /* 0x000fea0000000f00 */
[----:B------:R-:W-:Y:S02]  /*f690*/  ULDC UR6, c[0x0][0x1a0] ;  /* 0x0000680000067ab9 */ /* 0x000fe40000000800 */
[----:B------:R-:W-:Y:S06]  /*f6a0*/  ULEA UR5, -UR6, URZ, 0x8 ;  /* 0x0000003f06057291 */ /* 0x000fec000f8e413f */
[----:B------:R-:W-:Y:S04]  /*f6b0*/  MOV R0, UR5 ;  /* 0x0000000500007c02 */ /* 0x000fe80008000f00 */
[----:B------:R-:W-:Y:S01]  /*f6c0*/  MOV R6, R0 ;  /* 0x0000000000067202 */ /* 0x000fe20000000f00 */
[----:B-1----:R-:W-:-:S05]  /*f6d0*/  @!P0 BRA `(.L_x_2244) ;  /* 0x000003b000008947 */ /* 0x002fca0003800000 */
[----:B------:R-:W-:Y:S01]  /*f6e0*/  IMAD.SHL.U32 R10, R245, 0x100, RZ ;  /* 0x00000100f50a7824 */ /* 0x000fe200078e00ff */
[----:B------:R-:W-:Y:S04]  /*f6f0*/  IABS R0, c[0x0][0x2d0] ;  /* 0x0000b40000007a13 */ /* 0x000fe80000000000 */
[----:B------:R-:W2:Y:S01]  /*f700*/  I2F.RP R8, R0 ;  /* 0x0000000000087306 */ /* 0x000ea20000209400 */
[----:B------:R-:W-:Y:S02]  /*f710*/  IADD3 R2, R10, -0x100, RZ ;  /* 0xffffff000a027810 */ /* 0x000fe40007ffe0ff */
[----:B------:R-:W-:Y:S02]  /*f720*/  IABS R7, R10 ;  /* 0x0000000a00077213 */ /* 0x000fe40000000000 */
[----:B------:R-:W-:Y:S02]  /*f730*/  IABS R5, R2 ;  /* 0x0000000200057213 */ /* 0x000fe40000000000 */
[----:B------:R-:W-:Y:S02]  /*f740*/  LOP3.LUT R2, R2, c[0x0][0x2d0], RZ, 0x3c, !PT ;  /* 0x0000b40002027a12 */ /* 0x000fe400078e3cff */
[----:B------:R-:W-:Y:S02]  /*f750*/  LOP3.LUT R10, R10, c[0x0][0x2d0], RZ, 0x3c, !PT ;  /* 0x0000b4000a0a7a12 */ /* 0x000fe400078e3cff */
[----:B------:R-:W-:Y:S01]  /*f760*/  ISETP.GE.AND P1, PT, R2, RZ, PT ;  /* 0x000000ff0200720c */ /* 0x000fe20003f26270 */
[----:B------:R-:W-:Y:S01]  /*f770*/  IMAD.MOV.U32 R2, RZ, RZ, c[0x0][0x2d0] ;  /* 0x0000b400ff027624 */ /* 0x000fe200078e00ff */
[----:B------:R-:W-:Y:S01]  /*f780*/  ISETP.GE.AND P3, PT, R10, RZ, PT ;  /* 0x000000ff0a00720c */ /* 0x000fe20003f66270 */
[----:B--2---:R-:W2:Y:S02]  /*f790*/  MUFU.RCP R8, R8 ;  /* 0x0000000800087308 */ /* 0x004ea40000001000 */
[----:B--2---:R-:W-:Y:S08]  /*f7a0*/  IADD3 R8, R8, 0xffffffe, RZ ;  /* 0x0ffffffe08087810 */ /* 0x004ff00007ffe0ff */
[----:B------:R-:W2:Y:S02]  /*f7b0*/  F2I.FTZ.U32.TRUNC.NTZ R9, R8 ;  /* 0x0000000800097305 */ /* 0x000ea4000021f000 */
[--C-:B-12---:R-:W-:Y:S02]  /*f7c0*/  IMAD.MOV R4, RZ, RZ, -R9.reuse ;  /* 0x000000ffff047224 */ /* 0x106fe400078e0a09 */
        /* <DEDUP_REMOVED lines=44> */
.L_x_2244:
[C---:B------:R-:W-:Y:S04]  /*fa90*/  LEA R243, P1, R6.reuse, R243, 0x1 ;  /* 0x000000f306f37211 */ /* 0x040fe800078208ff */
[----:B------:R-:W-:Y:S01]  /*faa0*/  LEA.HI.X R242, R6, R242, R2, 0x1, P1 ;  /* 0x000000f206f27211 */ /* 0x000fe200008f0c02 */
[----:B------:R-:W-:Y:S01]  /*fab0*/  IMAD.MOV.U32 R6, RZ, RZ, R243 ;  /* 0x000000ffff067224 */ /* 0x000fe200078e00f3 */
[----:B-1----:R-:W-:Y:S03]  /*fac0*/  IADD3 R4, P1, R243, UR8, RZ ;  /* 0x00000008f3047c10 */ /* 0x002fe6000ff3e0ff */
        /* <DEDUP_REMOVED lines=48> */
[----:B------:R-:W-:Y:S03]  /*fdd0*/  ISETP.GE.AND P1, PT, R245, 0x2, PT ;  /* 0x00000002f500780c */ /* 0x000fe60003f26270 */
[----:B------:R2:W-:Y:S05]  /*fde0*/  LDGSTS.E.BYPASS.LTC128B.128 [R246+0x11800], [R6.64] ;  /* 0x1180000006f67fae */ /* 0x0005ea000b901d4c */
[----:B------:R-:W-:Y:S05]  /*fdf0*/  LDSM.16.M88.4 R128, [R240] ;  /* 0x00000000f080783b */ /* 0x000fea0000000200 */
[----:B-1----:R-:W2:Y:S05]  /*fe00*/  LDSM.16.M88.4 R8, [R239+0x2000] ;  /* 0x00200000ef08783b */ /* 0x002eaa0000000200 */
        /* <DEDUP_REMOVED lines=33> */
[----:B------:R-:W-:Y:S05]  /*10020*/  LDSM.16.M88.4 R196, [R233+0x5800] ;  /* 0x00580000e9c4783b */ /* 0x000fea0000000200 */
[----:B------:R-:W-:Y:S02]  /*10030*/  LDSM.16.M88.4 R200, [R237] ;  /* 0x00000000edc8783b */ /* 0x000fe40000000200 */
[C---:B------:R-:W-:Y:S03]  /*10040*/  HMMA.16816.F32 R48, R128.reuse, R50, RZ ;  /* 0x000000328030723c */ /* 0x040fe600000018ff */
[----:B------:R-:W-:Y:S05]  /*10050*/  LDSM.16.M88.4 R204, [R236] ;  /* 0x00000000eccc783b */ /* 0x000fea0000000200 */
[C---:B------:R-:W-:Y:S01]  /*10060*/  HMMA.16816.F32 R52, R128.reuse, R56, RZ ;  /* 0x000000388034723c */ /* 0x040fe200000018ff */
[----:B------:R-:W-:Y:S05]  /*10070*/  LDSM.16.M88.4 R208, [R166+0x7000] ;  /* 0x00700000a6d0783b */ /* 0x000fea0000000200 */
[----:B------:R-:W-:Y:S02]  /*10080*/  LDSM.16.M88.4 R212, [R166+0x7800] ;  /* 0x00780000a6d4783b */ /* 0x000fe40000000200 */
        /* <DEDUP_REMOVED lines=163> */
[----:B------:R-:W-:-:S05]  /*10ac0*/  @!P0 BRA `(.L_x_2246) ;  /* 0x000003c000008947 */ /* 0x000fca0003800000 */
[----:B------:R-:W-:Y:S01]  /*10ad0*/  IMAD.SHL.U32 R173, R245, 0x100, RZ ;  /* 0x00000100f5ad7824 */ /* 0x000fe200078e00ff */
[----:B------:R-:W-:Y:S04]  /*10ae0*/  IABS R0, c[0x0][0x2d0] ;  /* 0x0000b40000007a13 */ /* 0x000fe80000000000 */
[----:B------:R-:W1:Y:S01]  /*10af0*/  I2F.RP R174, R0 ;  /* 0x0000000000ae7306 */ /* 0x000e620000209400 */
[C---:B------:R-:W-:Y:S02]  /*10b00*/  IADD3 R171, R173.reuse, -0x200, RZ ;  /* 0xfffffe00adab7810 */ /* 0x040fe40007ffe0ff */
        /* <DEDUP_REMOVED lines=19> */
[C---:B------:R-:W-:Y:S02]  /*10c40*/  IMAD R169, R0.reuse, R168, R169 ;  /* 0x000000a800a97224 */ /* 0x040fe400078e02a9 */
[----:B------:R-:W-:Y:S01]  /*10c50*/  IMAD.MOV.U32 R2, RZ, RZ, c[0x0][0x2d0] ;  /* 0x0000b400ff027624 */ /* 0x000fe200078e00ff */
        /* <DEDUP_REMOVED lines=35> */
.L_x_2246:
[C---:B------:R-:W-:Y:S01]  /*10e90*/  LEA R250, P1, R170.reuse, R250, 0x1 ;  /* 0x000000faaafa7211 */ /* 0x040fe200078208ff */
[----:B------:R-:W-:Y:S02]  /*10ea0*/  USHF.L.U32 UR5, UR7, 0x5, URZ ;  /* 0x0000000507057899 */ /* 0x000fe4000800063f */
[----:B------:R-:W-:Y:S01]  /*10eb0*/  USHF.L.U64.HI UR7, UR7, UR10, UR4 ;  /* 0x0000000a07077299 */ /* 0x000fe20008010204 */
[----:B------:R-:W-:Y:S03]  /*10ec0*/  LEA.HI.X R247, R170, R247, R2, 0x1, P1 ;  /* 0x000000f7aaf77211 */ /* 0x000fe600008f0c02 */
[----:B------:R-:W-:Y:S02]  /*10ed0*/  IADD3 R168, P1, R250, UR5, RZ ;  /* 0x00000005faa87c10 */ /* 0x000fe4000ff3e0ff */
[----:B------:R-:W-:Y:S02]  /*10ee0*/  IMAD.MOV.U32 R251, RZ, RZ, R247 ;  /* 0x000000fffffb7224 */ /* 0x000fe400078e00f7 */
[----:B------:R-:W-:Y:S02]  /*10ef0*/  IADD3.X R169, R247, UR7, RZ, P1, !PT ;  /* 0x00000007f7a97c10 */ /* 0x000fe40008ffe4ff */
[----:B------:R-:W-:Y:S01]  /*10f00*/  IADD3 R182, P1, R168, UR5, RZ ;  /* 0x00000005a8b67c10 */ /* 0x000fe2000ff3e0ff */
[----:B------:R-:W-:Y:S01]  /*10f10*/  @!PT LDS RZ, [RZ] ;  /* 0x00000000fffff984 */ /* 0x000fe20000000800 */
[----:B------:R-:W-:Y:S01]  /*10f20*/  @!PT LDS RZ, [RZ] ;  /* 0x00000000fffff984 */ /* 0x000fe20000000800 */
[----:B------:R-:W-:Y:S01]  /*10f30*/  @!PT LDS RZ, [RZ] ;  /* 0x00000000fffff984 */ /* 0x000fe20000000800 */
[----:B------:R1:W-:Y:S03]  /*10f40*/  LDGSTS.E.BYPASS.LTC128B.128 [R246+0x2000], [R250.64] ;  /* 0x02000000faf67fae */ /* 0x0003e6000b901d4c */
        /* <DEDUP_REMOVED lines=34> */
[----:B------:R-:W-:Y:S05]  /*11170*/  IADD3.X R173, R175, UR7, RZ, P1, !PT ;  /* 0x00000007afad7c10 */ /* 0x000fea0008ffe4ff */
[----:B------:R4:W-:Y:S01]  /*11180*/  LDGSTS.E.BYPASS.LTC128B.128 [R246+0x8800], [R172.64] ;  /* 0x08800000acf67fae */ /* 0x0009e2000b901d4c */
[----:B---3--:R-:W-:Y:S04]  /*11190*/  IADD3 R168, P1, R172, UR5, RZ ;  /* 0x00000005aca87c10 */ /* 0x008fe8000ff3e0ff */
[----:B------:R-:W-:Y:S02]  /*111a0*/  IADD3.X R169, R173, UR7, RZ, P1, !PT ;  /* 0x00000007ada97c10 */ /* 0x000fe40008ffe4ff */
[----:B--2---:R-:W-:Y:S03]  /*111b0*/  IADD3 R170, P1, R168, UR5, RZ ;  /* 0x00000005a8aa7c10 */ /* 0x004fe6000ff3e0ff */
[----:B------:R4:W-:Y:S01]  /*111c0*/  LDGSTS.E.BYPASS.LTC128B.128 [R246+0x9000], [R168.64] ;  /* 0x09000000a8f67fae */ /* 0x0009e2000b901d4c */
[----:B------:R-:W-:Y:S05]  /*111d0*/  IADD3.X R171, R169, UR7, RZ, P1, !PT ;  /* 0x00000007a9ab7c10 */ /* 0x000fea0008ffe4ff */
[----:B------:R4:W-:Y:S04]  /*111e0*/  LDGSTS.E.BYPASS.LTC128B.128 [R246+0x9800], [R170.64] ;  /* 0x09800000aaf67fae */ /* 0x0009e8000b901d4c */
[----:B------:R-:W0:Y:S02]  /*111f0*/  LDGDEPBAR ;  /* 0x00000000000079af */ /* 0x000e240000000000 */
.L_x_2245:
[----:B----4-:R-:W-:Y:S01]  /*11200*/  FMNMX.FTZ R168, R4, R164, !PT ;  /* 0x000000a404a87209 */ /* 0x010fe20007810000 */
[----:B------:R-:W-:Y:S01]  /*11210*/  LDSM.16.MT88.4 R172, [R232+0xa000] ;  /* 0x00a00000e8ac783b */ /* 0x000fe20000004200 */
[----:B------:R-:W-:Y:S02]  /*11220*/  FMNMX.FTZ R0, R6, R3, !PT ;  /* 0x0000000306007209 */ /* 0x000fe40007810000 */
[----:B------:R-:W-:Y:S02]  /*11230*/  FMNMX.FTZ R168, R5, R168, !PT ;  /* 0x000000a805a87209 */ /* 0x000fe40007810000 */
[----:B------:R-:W-:Y:S02]  /*11240*/  FMNMX.FTZ R0, R7, R0, !PT ;  /* 0x0000000007007209 */ /* 0x000fe40007810000 */
[----:B------:R-:W-:Y:S01]  /*11250*/  FMNMX.FTZ R168, R8, R168, !PT ;  /* 0x000000a808a87209 */ /* 0x000fe20007810000 */
[----:B------:R-:W2:Y:S01]  /*11260*/  LDL.LU R195, [R1+0x4] ;  /* 0x0000040001c37983 */ /* 0x000ea20000300800 */
        /* <DEDUP_REMOVED lines=123> */
[----:B------:R-:W1:Y:S08]  /*11a20*/  SHFL.BFLY PT, R2, R168, 0x2, 0x1f ;  /* 0x0c401f00a8027f89 */ /* 0x000e7000000e0000 */
[----:B------:R-:W3:Y:S01]  /*11a30*/  SHFL.BFLY PT, R165, R0, 0x2, 0x1f ;  /* 0x0c401f0000a57f89 */ /* 0x000ee200000e0000 */
[----:B-1----:R-:W-:Y:S07]  /*11a40*/  FMNMX.FTZ R168, R168, R2, !PT ;  /* 0x00000002a8a87209 */ /* 0x002fee0007810000 */
[----:B------:R-:W1:Y:S01]  /*11a50*/  SHFL.BFLY PT, R2, R168, 0x1, 0x1f ;  /* 0x0c201f00a8027f89 */ /* 0x000e6200000e0000 */
[----:B---3--:R-:W-:Y:S07]  /*11a60*/  FMNMX.FTZ R165, R0, R165, !PT ;  /* 0x000000a500a57209 */ /* 0x008fee0007810000 */
[----:B------:R-:W3:Y:S01]  /*11a70*/  SHFL.BFLY PT, R0, R165, 0x1, 0x1f ;  /* 0x0c201f00a5007f89 */ /* 0x000ee200000e0000 */
[----:B-1----:R-:W-:Y:S07]  /*11a80*/  FMNMX.FTZ R2, R168, R2, !PT ;  /* 0x00000002a8027209 */ /* 0x002fee0007810000 */
[----:B------:R-:W1:Y:S01]  /*11a90*/  LDSM.16.MT88.4 R168, [R234+0xa000] ;  /* 0x00a00000eaa8783b */ /* 0x000e620000004200 */
[C---:B------:R-:W-:Y:S01]  /*11aa0*/  FSETP.NEU.FTZ.AND P1, PT, R2.reuse, -INF , PT ;  /* 0xff8000000200780b */ /* 0x040fe20003f3d000 */
[C---:B------:R-:W-:Y:S02]  /*11ab0*/  FMUL.FTZ R176, R2.reuse, c[0x0][0x23c] ;  /* 0x00008f0002b07a20 */ /* 0x040fe40000410000 */
[----:B------:R-:W-:Y:S01]  /*11ac0*/  FADD.FTZ R164, -R2, R164 ;  /* 0x000000a402a47221 */ /* 0x000fe20000010100 */
[----:B---3--:R-:W-:Y:S02]  /*11ad0*/  FMNMX.FTZ R0, R165, R0, !PT ;  /* 0x00000000a5007209 */ /* 0x008fe40007810000 */
[----:B------:R-:W-:Y:S01]  /*11ae0*/  FSEL R176, R176, RZ, P1 ;  /* 0x000000ffb0b07208 */ /* 0x000fe20000800000 */
[----:B------:R-:W-:Y:S01]  /*11af0*/  FMUL.FTZ R164, R164, c[0x0][0x23c] ;  /* 0x00008f00a4a47a20 */ /* 0x000fe20000410000 */
[C---:B------:R-:W-:Y:S01]  /*11b00*/  FSETP.NEU.FTZ.AND P1, PT, R0.reuse, -INF , PT ;  /* 0xff8000000000780b */ /* 0x040fe20003f3d000 */
[----:B------:R-:W-:Y:S02]  /*11b10*/  FMUL.FTZ R165, R0, c[0x0][0x23c] ;  /* 0x00008f0000a57a20 */ /* 0x000fe40000410000 */
[--C-:B------:R-:W-:Y:S02]  /*11b20*/  FFMA.FTZ R192, R28, c[0x0][0x23c], -R176.reuse ;  /* 0x00008f001cc07a23 */ /* 0x100fe400000108b0 */
[----:B------:R-:W3:Y:S01]  /*11b30*/  MUFU.EX2 R164, R164 ;  /* 0x000000a400a47308 */ /* 0x000ee20000000800 */
[--C-:B------:R-:W-:Y:S01]  /*11b40*/  FFMA.FTZ R193, R29, c[0x0][0x23c], -R176.reuse ;  /* 0x00008f001dc17a23 */ /* 0x100fe200000108b0 */
[----:B------:R-:W-:Y:S01]  /*11b50*/  FSEL R165, R165, RZ, P1 ;  /* 0x000000ffa5a57208 */ /* 0x000fe20000800000 */
[--C-:B------:R-:W-:Y:S01]  /*11b60*/  FFMA.FTZ R180, R8, c[0x0][0x23c], -R176.reuse ;  /* 0x00008f0008b47a23 */ /* 0x100fe200000108b0 */
[----:B------:R-:W-:Y:S01]  /*11b70*/  ISETP.GT.AND P1, PT, R245, 0x1, PT ;  /* 0x00000001f500780c */ /* 0x000fe20003f24270 */
[--C-:B------:R-:W-:Y:S02]  /*11b80*/  FFMA.FTZ R181, R9, c[0x0][0x23c], -R176.reuse ;  /* 0x00008f0009b57a23 */ /* 0x100fe400000108b0 */
[--C-:B------:R-:W-:Y:S02]  /*11b90*/  FFMA.FTZ R182, R10, c[0x0][0x23c], -R165.reuse ;  /* 0x00008f000ab67a23 */ /* 0x100fe400000108a5 */
[--C-:B------:R-:W-:Y:S01]  /*11ba0*/  FFMA.FTZ R183, R11, c[0x0][0x23c], -R165.reuse ;  /* 0x00008f000bb77a23 */ /* 0x100fe200000108a5 */
[----:B------:R-:W-:Y:S01]  /*11bb0*/  MUFU.EX2 R180, R180 ;  /* 0x000000b400b47308 */ /* 0x000fe20000000800 */
        /* <DEDUP_REMOVED lines=8> */
[C---:B---3--:R-:W-:Y:S02]  /*11c40*/  FMUL.FTZ R8, R164.reuse, R156 ;  /* 0x0000009ca4087220 */ /* 0x048fe40000410000 */
[C---:B------:R-:W-:Y:S02]  /*11c50*/  FMUL.FTZ R9, R164.reuse, R157 ;  /* 0x0000009da4097220 */ /* 0x040fe40000410000 */
[C---:B------:R-:W-:Y:S01]  /*11c60*/  FMUL.FTZ R12, R164.reuse, R152 ;  /* 0x00000098a40c7220 */ /* 0x040fe20000410000 */
[----:B------:R-:W-:Y:S01]  /*11c70*/  MUFU.EX2 R194, R194 ;  /* 0x000000c200c27308 */ /* 0x000fe20000000800 */
[C---:B------:R-:W-:Y:S02]  /*11c80*/  FMUL.FTZ R13, R164.reuse, R153 ;  /* 0x00000099a40d7220 */ /* 0x040fe40000410000 */
[C---:B------:R-:W-:Y:S02]  /*11c90*/  FMUL.FTZ R4, R164.reuse, R160 ;  /* 0x000000a0a4047220 */ /* 0x040fe40000410000 */
[C---:B------:R-:W-:Y:S02]  /*11ca0*/  FMUL.FTZ R5, R164.reuse, R161 ;  /* 0x000000a1a4057220 */ /* 0x040fe40000410000 */
[C---:B------:R-:W-:Y:S02]  /*11cb0*/  FMUL.FTZ R132, R164.reuse, R132 ;  /* 0x00000084a4847220 */ /* 0x040fe40000410000 */
[C---:B------:R-:W-:Y:S01]  /*11cc0*/  FMUL.FTZ R133, R164.reuse, R133 ;  /* 0x00000085a4857220 */ /* 0x040fe20000410000 */
[----:B------:R-:W3:Y:S01]  /*11cd0*/  MUFU.EX2 R184, R184 ;  /* 0x000000b800b87308 */ /* 0x000ee20000000800 */
[C---:B------:R-:W-:Y:S02]  /*11ce0*/  FMUL.FTZ R136, R164.reuse, R136 ;  /* 0x00000088a4887220 */ /* 0x040fe40000410000 */
[C---:B------:R-:W-:Y:S02]  /*11cf0*/  FMUL.FTZ R137, R164.reuse, R137 ;  /* 0x00000089a4897220 */ /* 0x040fe40000410000 */
[C---:B------:R-:W-:Y:S02]  /*11d00*/  FMUL.FTZ R140, R164.reuse, R140 ;  /* 0x0000008ca48c7220 */ /* 0x040fe40000410000 */
[----:B------:R-:W-:Y:S02]  /*11d10*/  FMUL.FTZ R141, R164, R141 ;  /* 0x0000008da48d7220 */ /* 0x000fe40000410000 */
[--C-:B------:R-:W-:Y:S01]  /*11d20*/  FFMA.FTZ R186, R7, c[0x0][0x23c], -R165.reuse ;  /* 0x00008f0007ba7a23 */ /* 0x100fe200000108a5 */
[----:B------:R-:W-:Y:S01]  /*11d30*/  MUFU.EX2 R185, R185 ;  /* 0x000000b900b97308 */ /* 0x000fe20000000800 */
[--C-:B------:R-:W-:Y:S02]  /*11d40*/  FFMA.FTZ R187, R23, c[0x0][0x23c], -R165.reuse ;  /* 0x00008f0017bb7a23 */ /* 0x100fe400000108a5 */
[--C-:B------:R-:W-:Y:S02]  /*11d50*/  FFMA.FTZ R189, R24, c[0x0][0x23c], -R176.reuse ;  /* 0x00008f0018bd7a23 */ /* 0x100fe400000108b0 */
[--C-:B------:R-:W-:Y:S02]  /*11d60*/  FFMA.FTZ R188, R25, c[0x0][0x23c], -R176.reuse ;  /* 0x00008f0019bc7a23 */ /* 0x100fe400000108b0 */
[--C-:B------:R-:W-:Y:S02]  /*11d70*/  FFMA.FTZ R190, R26, c[0x0][0x23c], -R165.reuse ;  /* 0x00008f001abe7a23 */ /* 0x100fe400000108a5 */
[--C-:B------:R-:W-:Y:S01]  /*11d80*/  FFMA.FTZ R191, R27, c[0x0][0x23c], -R165.reuse ;  /* 0x00008f001bbf7a23 */ /* 0x100fe200000108a5 */
[----:B------:R-:W4:Y:S01]  /*11d90*/  MUFU.EX2 R186, R186 ;  /* 0x000000ba00ba7308 */ /* 0x000f220000000800 */
[--C-:B------:R-:W-:Y:S02]  /*11da0*/  FFMA.FTZ R118, R118, c[0x0][0x23c], -R165.reuse ;  /* 0x00008f0076767a23 */ /* 0x100fe400000108a5 */
[----:B------:R-:W-:Y:S01]  /*11db0*/  FFMA.FTZ R122, R122, c[0x0][0x23c], -R165 ;  /* 0x00008f007a7a7a23 */ /* 0x000fe200000108a5 */
[----:B---3--:R-:W-:Y:S01]  /*11dc0*/  F2FP.PACK_AB R160, R184, R194 ;  /* 0x000000c2b8a0723e */ /* 0x008fe200000000ff */
[----:B------:R-:W-:Y:S02]  /*11dd0*/  FADD.FTZ R3, -R0, R3 ;  /* 0x0000000300037221 */ /* 0x000fe40000010100 */
[--C-:B------:R-:W-:Y:S02]  /*11de0*/  FFMA.FTZ R44, R44, c[0x0][0x23c], -R176.reuse ;  /* 0x00008f002c2c7a23 */ /* 0x100fe400000108b0 */
[----:B------:R-:W-:Y:S01]  /*11df0*/  FMUL.FTZ R3, R3, c[0x0][0x23c] ;  /* 0x00008f0003037a20 */ /* 0x000fe20000410000 */
[----:B------:R-:W-:Y:S01]  /*11e00*/  MUFU.EX2 R182, R182 ;  /* 0x000000b600b67308 */ /* 0x000fe20000000800 */
[--C-:B------:R-:W-:Y:S02]  /*11e10*/  FFMA.FTZ R45, R45, c[0x0][0x23c], -R176.reuse ;  /* 0x00008f002d2d7a23 */ /* 0x100fe400000108b0 */
[--C-:B------:R-:W-:Y:S02]  /*11e20*/  FFMA.FTZ R46, R46, c[0x0][0x23c], -R165.reuse ;  /* 0x00008f002e2e7a23 */ /* 0x100fe400000108a5 */
[--C-:B------:R-:W-:Y:S02]  /*11e30*/  FFMA.FTZ R47, R47, c[0x0][0x23c], -R165.reuse ;  /* 0x00008f002f2f7a23 */ /* 0x100fe400000108a5 */
[--C-:B------:R-:W-:Y:S02]  /*11e40*/  FFMA.FTZ R56, R56, c[0x0][0x23c], -R176.reuse ;  /* 0x00008f0038387a23 */ /* 0x100fe400000108b0 */
[--C-:B------:R-:W-:Y:S01]  /*11e50*/  FFMA.FTZ R63, R63, c[0x0][0x23c], -R165.reuse ;  /* 0x00008f003f3f7a23 */ /* 0x100fe200000108a5 */
[----:B------:R-:W3:Y:S01]  /*11e60*/  MUFU.EX2 R3, R3 ;  /* 0x0000000300037308 */ /* 0x000ee20000000800 */
[--C-:B------:R-:W-:Y:S02]  /*11e70*/  FFMA.FTZ R70, R70, c[0x0][0x23c], -R165.reuse ;  /* 0x00008f0046467a23 */ /* 0x100fe400000108a5 */
[--C-:B------:R-:W-:Y:S01]  /*11e80*/  FFMA.FTZ R80, R80, c[0x0][0x23c], -R176.reuse ;  /* 0x00008f0050507a23 */ /* 0x100fe200000108b0 */
[----:B----4-:R-:W-:Y:S01]  /*11e90*/  F2FP.PACK_AB R161, R186, R185 ;  /* 0x000000b9baa1723e */ /* 0x010fe200000000ff */
[--C-:B------:R-:W-:Y:S02]  /*11ea0*/  FFMA.FTZ R92, R92, c[0x0][0x23c], -R176.reuse ;  /* 0x00008f005c5c7a23 */ /* 0x100fe400000108b0 */
[--C-:B------:R-:W-:Y:S02]  /*11eb0*/  FFMA.FTZ R94, R94, c[0x0][0x23c], -R165.reuse ;  /* 0x00008f005e5e7a23 */ /* 0x100fe400000108a5 */
[--C-:B------:R-:W-:Y:S01]  /*11ec0*/  FFMA.FTZ R96, R96, c[0x0][0x23c], -R176.reuse ;  /* 0x00008f0060607a23 */ /* 0x100fe200000108b0 */
[----:B------:R-:W4:Y:S01]  /*11ed0*/  MUFU.EX2 R183, R183 ;  /* 0x000000b700b77308 */ /* 0x000f220000000800 */
[----:B------:R-:W-:Y:S02]  /*11ee0*/  FFMA.FTZ R100, R100, c[0x0][0x23c], -R176 ;  /* 0x00008f0064647a23 */ /* 0x000fe400000108b0 */
[----:B--2---:R-:W-:Y:S04]  /*11ef0*/  FFMA.FTZ R194, R164, R195, R194 ;  /* 0x000000c3a4c27223 */ /* 0x004fe800000100c2 */
[----:B------:R-:W-:Y:S03]  /*11f00*/  FADD.FTZ R194, R184, R194 ;  /* 0x000000c2b8c27221 */ /* 0x000fe60000010000 */
[----:B------:R-:W2:Y:S01]  /*11f10*/  MUFU.EX2 R178, R178 ;  /* 0x000000b200b27308 */ /* 0x000ea20000000800 */
[----:B------:R-:W-:Y:S02]  /*11f20*/  FADD.FTZ R194, R180, R194 ;  /* 0x000000c2b4c27221 */ /* 0x000fe40000010000 */
[C---:B---3--:R-:W-:Y:S02]  /*11f30*/  FMUL.FTZ R10, R3.reuse, R158 ;  /* 0x0000009e030a7220 */ /* 0x048fe40000410000 */
[C---:B------:R-:W-:Y:S02]  /*11f40*/  FMUL.FTZ R11, R3.reuse, R159 ;  /* 0x0000009f030b7220 */ /* 0x040fe40000410000 */
[----:B------:R-:W3:Y:S01]  /*11f50*/  LDSM.16.MT88.4 R156, [R231+0xa000] ;  /* 0x00a00000e79c783b */ /* 0x000ee20000004200 */
[C---:B------:R-:W-:Y:S02]  /*11f60*/  FMUL.FTZ R14, R3.reuse, R154 ;  /* 0x0000009a030e7220 */ /* 0x040fe40000410000 */
[----:B------:R-:W5:Y:S01]  /*11f70*/  MUFU.EX2 R177, R177 ;  /* 0x000000b100b17308 */ /* 0x000f620000000800 */
[----:B------:R-:W-:Y:S01]  /*11f80*/  FMUL.FTZ R6, R3, R162 ;  /* 0x000000a203067220 */ /* 0x000fe20000410000 */
[----:B------:R-:W-:Y:S01]  /*11f90*/  F2FP.PACK_AB R162, R181, R180 ;  /* 0x000000b4b5a2723e */ /* 0x000fe200000000ff */
[----:B------:R-:W-:Y:S01]  /*11fa0*/  FMUL.FTZ R7, R3, R163 ;  /* 0x000000a303077220 */ /* 0x000fe20000410000 */
[----:B----4-:R-:W-:Y:S01]  /*11fb0*/  F2FP.PACK_AB R163, R183, R182 ;  /* 0x000000b6b7a3723e */ /* 0x010fe200000000ff */
[C---:B------:R-:W-:Y:S02]  /*11fc0*/  FMUL.FTZ R134, R3.reuse, R134 ;  /* 0x0000008603867220 */ /* 0x040fe40000410000 */
[C---:B------:R-:W-:Y:S02]  /*11fd0*/  FMUL.FTZ R135, R3.reuse, R135 ;  /* 0x0000008703877220 */ /* 0x040fe40000410000 */
[C---:B------:R-:W-:Y:S01]  /*11fe0*/  FMUL.FTZ R138, R3.reuse, R138 ;  /* 0x0000008a038a7220 */ /* 0x040fe20000410000 */
[----:B------:R-:W-:Y:S01]  /*11ff0*/  MUFU.EX2 R179, R179 ;  /* 0x000000b300b37308 */ /* 0x000fe20000000800 */
[C---:B-1----:R-:W-:Y:S05]  /*12000*/  HMMA.16816.F32 R4, R160.reuse, R168, R4 ;  /* 0x000000a8a004723c */ /* 0x042fea0000001804 */
[C---:B------:R-:W-:Y:S02]  /*12010*/  FMUL.FTZ R139, R3.reuse, R139 ;  /* 0x0000008b038b7220 */ /* 0x040fe40000410000 */
[--C-:B------:R-:W-:Y:S01]  /*12020*/  FFMA.FTZ R169, R16, c[0x0][0x23c], -R176.reuse ;  /* 0x00008f0010a97a23 */ /* 0x100fe200000108b0 */
[C---:B------:R-:W-:Y:S01]  /*12030*/  HMMA.16816.F32 R8, R160.reuse, R170, R8 ;  /* 0x000000aaa008723c */ /* 0x040fe20000001808 */
[----:B------:R1:W4:Y:S03]  /*12040*/  MUFU.EX2 R168, R15 ;  /* 0x0000000f00a87308 */ /* 0x0003260000000800 */
[C---:B------:R-:W-:Y:S02]  /*12050*/  FMUL.FTZ R16, R164.reuse, R148 ;  /* 0x00000094a4107220 */ /* 0x040fe40000410000 */
[----:B------:R-:W-:Y:S02]  /*12060*/  FMUL.FTZ R142, R3, R142 ;  /* 0x0000008e038e7220 */ /* 0x000fe40000410000 */
[----:B------:R-:W-:Y:S03]  /*12070*/  FFMA.FTZ R170, R17, c[0x0][0x23c], -R176 ;  /* 0x00008f0011aa7a23 */ /* 0x000fe600000108b0 */
[----:B------:R-:W-:Y:S01]  /*12080*/  MUFU.EX2 R169, R169 ;  /* 0x000000a900a97308 */ /* 0x000fe20000000800 */
[----:B------:R-:W-:Y:S02]  /*12090*/  FMUL.FTZ R17, R164, R149 ;  /* 0x00000095a4117220 */ /* 0x000fe40000410000 */
[----:B------:R-:W-:Y:S02]  /*120a0*/  FFMA.FTZ R171, R18, c[0x0][0x23c], -R165 ;  /* 0x00008f0012ab7a23 */ /* 0x000fe400000108a5 */
[C---:B------:R-:W-:Y:S02]  /*120b0*/  FMUL.FTZ R18, R3.reuse, R150 ;  /* 0x0000009603127220 */ /* 0x040fe40000410000 */
[C---:B------:R-:W-:Y:S02]  /*120c0*/  FMUL.FTZ R143, R3.reuse, R143 ;  /* 0x0000008f038f7220 */ /* 0x040fe40000410000 */
[----:B------:R-:W-:Y:S01]  /*120d0*/  FMUL.FTZ R23, R3, R147 ;  /* 0x0000009303177220 */ /* 0x000fe20000410000 */
[----:B------:R-:W3:Y:S01]  /*120e0*/  MUFU.EX2 R170, R170 ;  /* 0x000000aa00aa7308 */ /* 0x000ee20000000800 */
[----:B------:R-:W-:Y:S02]  /*120f0*/  FADD.FTZ R181, R181, R194 ;  /* 0x000000c2b5b57221 */ /* 0x000fe40000010000 */
[----:B-1----:R-:W-:Y:S02]  /*12100*/  FMUL.FTZ R15, R3, R155 ;  /* 0x0000009b030f7220 */ /* 0x002fe40000410000 */
[----:B------:R-:W1:Y:S01]  /*12110*/  LDSM.16.MT88.4 R152, [R230+0xa000] ;  /* 0x00a00000e698783b */ /* 0x000e620000004200 */
[----:B--2---:R-:W-:Y:S04]  /*12120*/  FADD.FTZ R181, R178, R181 ;  /* 0x000000b5b2b57221 */ /* 0x004fe80000010000 */
[----:B------:R-:W-:Y:S01]  /*12130*/  MUFU.EX2 R171, R171 ;  /* 0x000000ab00ab7308 */ /* 0x000fe20000000800 */
[C---:B------:R-:W-:Y:S03]  /*12140*/  HMMA.16816.F32 R12, R160.reuse, R172, R12 ;  /* 0x000000aca00c723c */ /* 0x040fe6000000180c */
[----:B-----5:R-:W-:Y:S04]  /*12150*/  FADD.FTZ R181, R177, R181 ;  /* 0x000000b5b1b57221 */ /* 0x020fe80000010000 */
[--C-:B------:R-:W-:Y:S01]  /*12160*/  FFMA.FTZ R172, R19, c[0x0][0x23c], -R165.reuse ;  /* 0x00008f0013ac7a23 */ /* 0x100fe200000108a5 */
[C---:B------:R-:W-:Y:S01]  /*12170*/  HMMA.16816.F32 R132, R160.reuse, R174, R132 ;  /* 0x000000aea084723c */ /* 0x040fe20000001884 */
[----:B------:R-:W-:Y:S03]  /*12180*/  MUFU.EX2 R187, R187 ;  /* 0x000000bb00bb7308 */ /* 0x000fe60000000800 */
[----:B------:R-:W-:Y:S02]  /*12190*/  FMUL.FTZ R19, R3, R151 ;  /* 0x0000009703137220 */ /* 0x000fe40000410000 */
[----:B------:R-:W2:Y:S01]  /*121a0*/  LDSM.16.MT88.4 R148, [R234+0xa800] ;  /* 0x00a80000ea94783b */ /* 0x000ea20000004200 */
[--C-:B------:R-:W-:Y:S02]  /*121b0*/  FFMA.FTZ R173, R20, c[0x0][0x23c], -R176.reuse ;  /* 0x00008f0014ad7a23 */ /* 0x100fe400000108b0 */
[C---:B------:R-:W-:Y:S02]  /*121c0*/  FMUL.FTZ R20, R164.reuse, R144 ;  /* 0x00000090a4147220 */ /* 0x040fe40000410000 */
[----:B------:R-:W5:Y:S01]  /*121d0*/  MUFU.EX2 R172, R172 ;  /* 0x000000ac00ac7308 */ /* 0x000f620000000800 */
[C---:B---3--:R-:W-:Y:S03]  /*121e0*/  HMMA.16816.F32 R16, R160.reuse, R156, R16 ;  /* 0x0000009ca010723c */ /* 0x048fe60000001810 */
[----:B------:R-:W-:Y:S01]  /*121f0*/  F2FP.PACK_AB R144, R177, R178 ;  /* 0x000000b2b190723e */ /* 0x000fe200000000ff */
[--C-:B------:R-:W-:Y:S02]  /*12200*/  FFMA.FTZ R174, R21, c[0x0][0x23c], -R176.reuse ;  /* 0x00008f0015ae7a23 */ /* 0x100fe400000108b0 */
[----:B------:R-:W-:Y:S01]  /*12210*/  FMUL.FTZ R21, R164, R145 ;  /* 0x00000091a4157220 */ /* 0x000fe20000410000 */
[----:B----4-:R-:W-:Y:S01]  /*12220*/  F2FP.PACK_AB R145, R168, R179 ;  /* 0x000000b3a891723e */ /* 0x010fe200000000ff */
[C---:B------:R-:W-:Y:S01]  /*12230*/  HMMA.16816.F32 R136, R160.reuse, R158, R136 ;  /* 0x0000009ea088723c */ /* 0x040fe20000001888 */
[----:B------:R-:W-:Y:S01]  /*12240*/  MUFU.EX2 R173, R173 ;  /* 0x000000ad00ad7308 */ /* 0x000fe20000000800 */
[----:B------:R-:W3:Y:S02]  /*12250*/  LDSM.16.MT88.4 R156, [R232+0xa800] ;  /* 0x00a80000e89c783b */ /* 0x000ee40000004200 */
[----:B------:R-:W-:Y:S01]  /*12260*/  FFMA.FTZ R175, R22, c[0x0][0x23c], -R165 ;  /* 0x00008f0016af7a23 */ /* 0x000fe200000108a5 */
[----:B------:R-:W-:Y:S01]  /*12270*/  MOV R164, R2 ;  /* 0x0000000200a47202 */ /* 0x000fe20000000f00 */
[----:B------:R-:W-:Y:S01]  /*12280*/  FMUL.FTZ R22, R3, R146 ;  /* 0x0000009203167220 */ /* 0x000fe20000410000 */
[----:B------:R-:W-:Y:S01]  /*12290*/  F2FP.PACK_AB R146, R170, R169 ;  /* 0x000000a9aa92723e */ /* 0x000fe200000000ff */
[C---:B-1----:R-:W-:Y:S03]  /*122a0*/  HMMA.16816.F32 R140, R160.reuse, R152, R140 ;  /* 0x00000098a08c723c */ /* 0x042fe6000000188c */
[----:B------:R-:W1:Y:S01]  /*122b0*/  MUFU.EX2 R174, R174 ;  /* 0x000000ae00ae7308 */ /* 0x000e620000000800 */
[----:B------:R-:W-:Y:S01]  /*122c0*/  FADD.FTZ R169, R169, R181 ;  /* 0x000000b5a9a97221 */ /* 0x000fe20000010000 */
[----:B-----5:R-:W-:Y:S03]  /*122d0*/  F2FP.PACK_AB R147, R172, R171 ;  /* 0x000000abac93723e */ /* 0x020fe600000000ff */
[----:B------:R-:W-:Y:S01]  /*122e0*/  HMMA.16816.F32 R20, R160, R154, R20 ;  /* 0x0000009aa014723c */ /* 0x000fe20000001814 */
[----:B------:R-:W4:Y:S03]  /*122f0*/  LDSM.16.MT88.4 R152, [R231+0xa800] ;  /* 0x00a80000e798783b */ /* 0x000f260000004200 */
[----:B------:R-:W-:Y:S01]  /*12300*/  FADD.FTZ R169, R170, R169 ;  /* 0x000000a9aaa97221 */ /* 0x000fe20000010000 */
[----:B------:R-:W5:Y:S04]  /*12310*/  MUFU.EX2 R175, R175 ;  /* 0x000000af00af7308 */ /* 0x000f680000000800 */
[----:B------:R-:W4:Y:S01]  /*12320*/  LDSM.16.MT88.4 R160, [R230+0xa800] ;  /* 0x00a80000e6a0783b */ /* 0x000f220000004200 */
[C---:B--2---:R-:W-:Y:S05]  /*12330*/  HMMA.16816.F32 R4, R144.reuse, R148, R4 ;  /* 0x000000949004723c */ /* 0x044fea0000001804 */
[----:B------:R-:W-:Y:S03]  /*12340*/  MUFU.EX2 R189, R189 ;  /* 0x000000bd00bd7308 */ /* 0x000fe60000000800 */
[C---:B------:R-:W-:Y:S01]  /*12350*/  HMMA.16816.F32 R8, R144.reuse, R150, R8 ;  /* 0x000000969008723c */ /* 0x040fe20000001808 */
[----:B------:R-:W2:Y:S03]  /*12360*/  LDSM.16.MT88.4 R148, [R234+0xb000] ;  /* 0x00b00000ea94783b */ /* 0x000ea60000004200 */
[C---:B-1----:R-:W-:Y:S01]  /*12370*/  F2FP.PACK_AB R24, R174.reuse, R173 ;  /* 0x000000adae18723e */ /* 0x042fe200000000ff */
[----:B------:R-:W-:Y:S02]  /*12380*/  FADD.FTZ R173, R173, R169 ;  /* 0x000000a9adad7221 */ /* 0x000fe40000010000 */
[----:B------:R-:W1:Y:S01]  /*12390*/  MUFU.EX2 R188, R188 ;  /* 0x000000bc00bc7308 */ /* 0x000e620000000800 */
[C---:B---3--:R-:W-:Y:S04]  /*123a0*/  HMMA.16816.F32 R12, R144.reuse, R156, R12 ;  /* 0x0000009c900c723c */ /* 0x048fe8000000180c */
[----:B-----5:R-:W-:Y:S01]  /*123b0*/  F2FP.PACK_AB R25, R187, R175 ;  /* 0x000000afbb19723e */ /* 0x020fe200000000ff */
[----:B------:R-:W-:Y:S03]  /*123c0*/  FADD.FTZ R173, R174, R173 ;  /* 0x000000adaead7221 */ /* 0x000fe60000010000 */
[C---:B------:R-:W-:Y:S01]  /*123d0*/  HMMA.16816.F32 R132, R144.reuse, R158, R132 ;  /* 0x0000009e9084723c */ /* 0x040fe20000001884 */
[----:B------:R-:W-:Y:S01]  /*123e0*/  MUFU.EX2 R190, R190 ;  /* 0x000000be00be7308 */ /* 0x000fe20000000800 */
[----:B------:R-:W3:Y:S06]  /*123f0*/  LDSM.16.MT88.4 R156, [R232+0xb000] ;  /* 0x00b00000e89c783b */ /* 0x000eec0000004200 */
[C---:B----4-:R-:W-:Y:S03]  /*12400*/  HMMA.16816.F32 R16, R144.reuse, R152, R16 ;  /* 0x000000989010723c */ /* 0x050fe60000001810 */
[----:B------:R-:W4:Y:S04]  /*12410*/  MUFU.EX2 R191, R191 ;  /* 0x000000bf00bf7308 */ /* 0x000f280000000800 */
[--C-:B------:R-:W-:Y:S01]  /*12420*/  FFMA.FTZ R153, R30, c[0x0][0x23c], -R165.reuse ;  /* 0x00008f001e997a23 */ /* 0x100fe200000108a5 */
[C---:B------:R-:W-:Y:S04]  /*12430*/  HMMA.16816.F32 R136, R144.reuse, R154, R136 ;  /* 0x0000009a9088723c */ /* 0x040fe80000001888 */
[----:B------:R-:W-:Y:S01]  /*12440*/  FFMA.FTZ R152, R31, c[0x0][0x23c], -R165 ;  /* 0x00008f001f987a23 */ /* 0x000fe200000108a5 */
[----:B------:R-:W5:Y:S01]  /*12450*/  MUFU.EX2 R192, R192 ;  /* 0x000000c000c07308 */ /* 0x000f620000000800 */
[----:B------:R-:W3:Y:S01]  /*12460*/  LDSM.16.MT88.4 R28, [R231+0xb000] ;  /* 0x00b00000e71c783b */ /* 0x000ee20000004200 */
[--C-:B------:R-:W-:Y:S01]  /*12470*/  FFMA.FTZ R154, R32, c[0x0][0x23c], -R176.reuse ;  /* 0x00008f00209a7a23 */ /* 0x100fe200000108b0 */
[C---:B------:R-:W-:Y:S04]  /*12480*/  HMMA.16816.F32 R140, R144.reuse, R160, R140 ;  /* 0x000000a0908c723c */ /* 0x040fe8000000188c */
[--C-:B------:R-:W-:Y:S01]  /*12490*/  FFMA.FTZ R155, R33, c[0x0][0x23c], -R176.reuse ;  /* 0x00008f00219b7a23 */ /* 0x100fe200000108b0 */
[----:B-1----:R-:W-:Y:S01]  /*124a0*/  F2FP.PACK_AB R26, R188, R189 ;  /* 0x000000bdbc1a723e */ /* 0x002fe200000000ff */
[----:B------:R-:W-:Y:S01]  /*124b0*/  FADD.FTZ R189, R189, R173 ;  /* 0x000000adbdbd7221 */ /* 0x000fe20000010000 */
[----:B------:R-:W1:Y:S01]  /*124c0*/  MUFU.EX2 R193, R193 ;  /* 0x000000c100c17308 */ /* 0x000e620000000800 */
[----:B------:R-:W-:Y:S01]  /*124d0*/  HMMA.16816.F32 R20, R144, R162, R20 ;  /* 0x000000a29014723c */ /* 0x000fe20000001814 */
[----:B------:R-:W1:Y:S03]  /*124e0*/  LDSM.16.MT88.4 R144, [R230+0xb000] ;  /* 0x00b00000e690783b */ /* 0x000e660000004200 */
[--C-:B------:R-:W-:Y:S01]  /*124f0*/  FFMA.FTZ R161, R34, c[0x0][0x23c], -R165.reuse ;  /* 0x00008f0022a17a23 */ /* 0x100fe200000108a5 */
[----:B----4-:R-:W-:Y:S01]  /*12500*/  F2FP.PACK_AB R27, R191, R190 ;  /* 0x000000bebf1b723e */ /* 0x010fe200000000ff */
[----:B------:R-:W-:Y:S02]  /*12510*/  FFMA.FTZ R160, R35, c[0x0][0x23c], -R165 ;  /* 0x00008f0023a07a23 */ /* 0x000fe400000108a5 */
[----:B------:R-:W-:Y:S01]  /*12520*/  FADD.FTZ R189, R188, R189 ;  /* 0x000000bdbcbd7221 */ /* 0x000fe20000010000 */
[----:B------:R-:W-:Y:S01]  /*12530*/  MUFU.EX2 R153, R153 ;  /* 0x0000009900997308 */ /* 0x000fe20000000800 */
[----:B------:R-:W4:Y:S02]  /*12540*/  LDSM.16.MT88.4 R32, [R234+0xb800] ;  /* 0x00b80000ea20783b */ /* 0x000f240000004200 */
[C---:B--2---:R-:W-:Y:S05]  /*12550*/  HMMA.16816.F32 R4, R24.reuse, R148, R4 ;  /* 0x000000941804723c */ /* 0x044fea0000001804 */
[----:B-----5:R-:W-:Y:S02]  /*12560*/  FADD.FTZ R189, R192, R189 ;  /* 0x000000bdc0bd7221 */ /* 0x020fe40000010000 */
[----:B------:R-:W2:Y:S01]  /*12570*/  MUFU.EX2 R152, R152 ;  /* 0x0000009800987308 */ /* 0x000ea20000000800 */
[C---:B------:R-:W-:Y:S01]  /*12580*/  HMMA.16816.F32 R8, R24.reuse, R150, R8 ;  /* 0x000000961808723c */ /* 0x040fe20000001808 */
[----:B------:R-:W5:Y:S07]  /*12590*/  LDSM.16.MT88.4 R148, [R232+0xb800] ;  /* 0x00b80000e894783b */ /* 0x000f6e0000004200 */
[C---:B---3--:R-:W-:Y:S01]  /*125a0*/  HMMA.16816.F32 R12, R24.reuse, R156, R12 ;  /* 0x0000009c180c723c */ /* 0x048fe2000000180c */
[----:B------:R-:W-:Y:S06]  /*125b0*/  MUFU.EX2 R154, R154 ;  /* 0x0000009a009a7308 */ /* 0x000fec0000000800 */
[--C-:B------:R-:W-:Y:S01]  /*125c0*/  FFMA.FTZ R156, R36, c[0x0][0x23c], -R176.reuse ;  /* 0x00008f00249c7a23 */ /* 0x100fe200000108b0 */
[C---:B------:R-:W-:Y:S03]  /*125d0*/  HMMA.16816.F32 R132, R24.reuse, R158, R132 ;  /* 0x0000009e1884723c */ /* 0x040fe60000001884 */
[----:B------:R-:W3:Y:S01]  /*125e0*/  MUFU.EX2 R155, R155 ;  /* 0x0000009b009b7308 */ /* 0x000ee20000000800 */
[--C-:B------:R-:W-:Y:S03]  /*125f0*/  FFMA.FTZ R157, R37, c[0x0][0x23c], -R176.reuse ;  /* 0x00008f00259d7a23 */ /* 0x100fe600000108b0 */
[--C-:B------:R-:W-:Y:S01]  /*12600*/  FFMA.FTZ R158, R38, c[0x0][0x23c], -R165.reuse ;  /* 0x00008f00269e7a23 */ /* 0x100fe200000108a5 */
[C---:B------:R-:W-:Y:S04]  /*12610*/  HMMA.16816.F32 R16, R24.reuse, R28, R16 ;  /* 0x0000001c1810723c */ /* 0x040fe80000001810 */
[--C-:B------:R-:W-:Y:S01]  /*12620*/  FFMA.FTZ R159, R39, c[0x0][0x23c], -R165.reuse ;  /* 0x00008f00279f7a23 */ /* 0x100fe200000108a5 */
[----:B------:R-:W-:Y:S01]  /*12630*/  MUFU.EX2 R161, R161 ;  /* 0x000000a100a17308 */ /* 0x000fe20000000800 */
[----:B------:R-:W-:Y:S02]  /*12640*/  LDSM.16.MT88.4 R36, [R230+0xb800] ;  /* 0x00b80000e624783b */ /* 0x000fe40000004200 */
[C---:B------:R-:W-:Y:S06]  /*12650*/  HMMA.16816.F32 R136, R24.reuse, R30, R136 ;  /* 0x0000001e1888723c */ /* 0x040fec0000001888 */
[----:B------:R-:W5:Y:S01]  /*12660*/  LDSM.16.MT88.4 R28, [R231+0xb800] ;  /* 0x00b80000e71c783b */ /* 0x000f620000004200 */
[----:B------:R-:W3:Y:S01]  /*12670*/  MUFU.EX2 R160, R160 ;  /* 0x000000a000a07308 */ /* 0x000ee20000000800 */
[C---:B-1----:R-:W-:Y:S07]  /*12680*/  HMMA.16816.F32 R140, R24.reuse, R144, R140 ;  /* 0x00000090188c723c */ /* 0x042fee000000188c */
[--C-:B------:R-:W-:Y:S01]  /*12690*/  FFMA.FTZ R144, R40, c[0x0][0x23c], -R176.reuse ;  /* 0x00008f0028907a23 */ /* 0x100fe200000108b0 */
[----:B------:R-:W-:Y:S01]  /*126a0*/  HMMA.16816.F32 R20, R24, R146, R20 ;  /* 0x000000921814723c */ /* 0x000fe20000001814 */
[----:B------:R-:W1:Y:S03]  /*126b0*/  MUFU.EX2 R156, R156 ;  /* 0x0000009c009c7308 */ /* 0x000e660000000800 */
[--C-:B------:R-:W-:Y:S03]  /*126c0*/  FFMA.FTZ R145, R41, c[0x0][0x23c], -R176.reuse ;  /* 0x00008f0029917a23 */ /* 0x100fe600000108b0 */
[--C-:B------:R-:W-:Y:S01]  /*126d0*/  FFMA.FTZ R147, R42, c[0x0][0x23c], -R165.reuse ;  /* 0x00008f002a937a23 */ /* 0x100fe200000108a5 */
[----:B------:R-:W-:Y:S01]  /*126e0*/  F2FP.PACK_AB R24, R193, R192 ;  /* 0x000000c0c118723e */ /* 0x000fe200000000ff */
[----:B------:R-:W-:Y:S02]  /*126f0*/  FFMA.FTZ R146, R43, c[0x0][0x23c], -R165 ;  /* 0x00008f002b927a23 */ /* 0x000fe400000108a5 */
[----:B------:R-:W5:Y:S01]  /*12700*/  MUFU.EX2 R157, R157 ;  /* 0x0000009d009d7308 */ /* 0x000f620000000800 */
[----:B------:R-:W-:Y:S01]  /*12710*/  LDSM.16.MT88.4 R40, [R230+0xc000] ;  /* 0x00c00000e628783b */ /* 0x000fe20000004200 */
[----:B--2---:R-:W-:Y:S01]  /*12720*/  F2FP.PACK_AB R25, R152, R153 ;  /* 0x000000999819723e */ /* 0x004fe200000000ff */
[----:B------:R-:W-:Y:S01]  /*12730*/  FADD.FTZ R193, R193, R189 ;  /* 0x000000bdc1c17221 */ /* 0x000fe20000010000 */
[C---:B---3--:R-:W-:Y:S02]  /*12740*/  F2FP.PACK_AB R26, R155.reuse, R154 ;  /* 0x0000009a9b1a723e */ /* 0x048fe400000000ff */
[----:B------:R-:W-:Y:S01]  /*12750*/  F2FP.PACK_AB R27, R160, R161 ;  /* 0x000000a1a01b723e */ /* 0x000fe200000000ff */
[----:B------:R-:W-:Y:S03]  /*12760*/  FADD.FTZ R193, R154, R193 ;  /* 0x000000c19ac17221 */ /* 0x000fe60000010000 */
[----:B------:R-:W-:Y:S01]  /*12770*/  MUFU.EX2 R158, R158 ;  /* 0x0000009e009e7308 */ /* 0x000fe20000000800 */
[----:B------:R-:W-:Y:S02]  /*12780*/  FADD.FTZ R155, R155, R193 ;  /* 0x000000c19b9b7221 */ /* 0x000fe40000010000 */
[C---:B----4-:R-:W-:Y:S03]  /*12790*/  HMMA.16816.F32 R4, R24.reuse, R32, R4 ;  /* 0x000000201804723c */ /* 0x050fe60000001804 */
[----:B-1----:R-:W-:Y:S04]  /*127a0*/  FADD.FTZ R155, R156, R155 ;  /* 0x0000009b9c9b7221 */ /* 0x002fe80000010000 */
[----:B------:R-:W1:Y:S01]  /*127b0*/  MUFU.EX2 R159, R159 ;  /* 0x0000009f009f7308 */ /* 0x000e620000000800 */
[C---:B------:R-:W-:Y:S01]  /*127c0*/  HMMA.16816.F32 R8, R24.reuse, R34, R8 ;  /* 0x000000221808723c */ /* 0x040fe20000001808 */
[----:B------:R-:W2:Y:S03]  /*127d0*/  LDSM.16.MT88.4 R32, [R234+0xc000] ;  /* 0x00c00000ea20783b */ /* 0x000ea60000004200 */
[----:B-----5:R-:W-:Y:S04]  /*127e0*/  FADD.FTZ R155, R157, R155 ;  /* 0x0000009b9d9b7221 */ /* 0x020fe80000010000 */
[C---:B------:R-:W-:Y:S01]  /*127f0*/  HMMA.16816.F32 R12, R24.reuse, R148, R12 ;  /* 0x00000094180c723c */ /* 0x040fe2000000180c */
[----:B------:R-:W-:Y:S01]  /*12800*/  MUFU.EX2 R144, R144 ;  /* 0x0000009000907308 */ /* 0x000fe20000000800 */
[----:B------:R-:W3:Y:S05]  /*12810*/  LDL.LU R149, [R1] ;  /* 0x0000000001957983 */ /* 0x000eea0000300800 */
[--C-:B------:R-:W-:Y:S01]  /*12820*/  FFMA.FTZ R148, R48, c[0x0][0x23c], -R176.reuse ;  /* 0x00008f0030947a23 */ /* 0x100fe200000108b0 */
[C---:B------:R-:W-:Y:S03]  /*12830*/  HMMA.16816.F32 R132, R24.reuse, R150, R132 ;  /* 0x000000961884723c */ /* 0x040fe60000001884 */
[----:B------:R-:W4:Y:S01]  /*12840*/  MUFU.EX2 R145, R145 ;  /* 0x0000009100917308 */ /* 0x000f220000000800 */
[--C-:B------:R-:W-:Y:S02]  /*12850*/  FFMA.FTZ R48, R49, c[0x0][0x23c], -R176.reuse ;  /* 0x00008f0031307a23 */ /* 0x100fe400000108b0 */
[--C-:B------:R-:W-:Y:S02]  /*12860*/  FFMA.FTZ R49, R50, c[0x0][0x23c], -R165.reuse ;  /* 0x00008f0032317a23 */ /* 0x100fe400000108a5 */
[C---:B------:R-:W-:Y:S04]  /*12870*/  HMMA.16816.F32 R16, R24.reuse, R28, R16 ;  /* 0x0000001c1810723c */ /* 0x040fe80000001810 */
[--C-:B------:R-:W-:Y:S01]  /*12880*/  FFMA.FTZ R50, R51, c[0x0][0x23c], -R165.reuse ;  /* 0x00008f0033327a23 */ /* 0x100fe200000108a5 */
[----:B------:R-:W-:Y:S01]  /*12890*/  MUFU.EX2 R147, R147 ;  /* 0x0000009300937308 */ /* 0x000fe20000000800 */
[--C-:B------:R-:W-:Y:S02]  /*128a0*/  FFMA.FTZ R51, R52, c[0x0][0x23c], -R176.reuse ;  /* 0x00008f0034337a23 */ /* 0x100fe400000108b0 */
[C---:B------:R-:W-:Y:S01]  /*128b0*/  HMMA.16816.F32 R136, R24.reuse, R30, R136 ;  /* 0x0000001e1888723c */ /* 0x040fe20000001888 */
[----:B------:R-:W5:Y:S03]  /*128c0*/  LDSM.16.MT88.4 R28, [R232+0xc000] ;  /* 0x00c00000e81c783b */ /* 0x000f660000004200 */
[--C-:B------:R-:W-:Y:S02]  /*128d0*/  FFMA.FTZ R52, R53, c[0x0][0x23c], -R176.reuse ;  /* 0x00008f0035347a23 */ /* 0x100fe400000108b0 */
[--C-:B------:R-:W-:Y:S01]  /*128e0*/  FFMA.FTZ R53, R54, c[0x0][0x23c], -R165.reuse ;  /* 0x00008f0036357a23 */ /* 0x100fe200000108a5 */
[----:B------:R-:W2:Y:S01]  /*128f0*/  MUFU.EX2 R146, R146 ;  /* 0x0000009200927308 */ /* 0x000ea20000000800 */
[C---:B------:R-:W-:Y:S04]  /*12900*/  HMMA.16816.F32 R140, R24.reuse, R36, R140 ;  /* 0x00000024188c723c */ /* 0x040fe8000000188c */
[--C-:B------:R-:W-:Y:S02]  /*12910*/  FFMA.FTZ R54, R55, c[0x0][0x23c], -R165.reuse ;  /* 0x00008f0037367a23 */ /* 0x100fe400000108a5 */
[--C-:B------:R-:W-:Y:S02]  /*12920*/  FFMA.FTZ R55, R57, c[0x0][0x23c], -R176.reuse ;  /* 0x00008f0039377a23 */ /* 0x100fe400000108b0 */
[----:B------:R-:W-:Y:S01]  /*12930*/  HMMA.16816.F32 R20, R24, R38, R20 ;  /* 0x000000261814723c */ /* 0x000fe20000001814 */
[----:B------:R-:W-:Y:S01]  /*12940*/  MUFU.EX2 R44, R44 ;  /* 0x0000002c002c7308 */ /* 0x000fe20000000800 */
[----:B------:R-:W5:Y:S02]  /*12950*/  LDSM.16.MT88.4 R36, [R231+0xc000] ;  /* 0x00c00000e724783b */ /* 0x000f640000004200 */
[--C-:B------:R-:W-:Y:S02]  /*12960*/  FFMA.FTZ R57, R58, c[0x0][0x23c], -R165.reuse ;  /* 0x00008f003a397a23 */ /* 0x100fe400000108a5 */
[----:B------:R-:W-:Y:S01]  /*12970*/  FFMA.FTZ R58, R59, c[0x0][0x23c], -R165 ;  /* 0x00008f003b3a7a23 */ /* 0x000fe200000108a5 */
[----:B------:R-:W-:Y:S01]  /*12980*/  F2FP.PACK_AB R24, R157, R156 ;  /* 0x0000009c9d18723e */ /* 0x000fe200000000ff */
[--C-:B------:R-:W-:Y:S01]  /*12990*/  FFMA.FTZ R59, R60, c[0x0][0x23c], -R176.reuse ;  /* 0x00008f003c3b7a23 */ /* 0x100fe200000108b0 */
[----:B-1----:R-:W-:Y:S02]  /*129a0*/  F2FP.PACK_AB R25, R159, R158 ;  /* 0x0000009e9f19723e */ /* 0x002fe400000000ff */
[----:B------:R-:W1:Y:S01]  /*129b0*/  MUFU.EX2 R45, R45 ;  /* 0x0000002d002d7308 */ /* 0x000e620000000800 */
[----:B----4-:R-:W-:Y:S01]  /*129c0*/  F2FP.PACK_AB R26, R145, R144 ;  /* 0x00000090911a723e */ /* 0x010fe200000000ff */
[----:B------:R-:W-:Y:S01]  /*129d0*/  FADD.FTZ R144, R144, R155 ;  /* 0x0000009b90907221 */ /* 0x000fe20000010000 */
[----:B--2---:R-:W-:Y:S01]  /*129e0*/  F2FP.PACK_AB R27, R146, R147 ;  /* 0x00000093921b723e */ /* 0x004fe200000000ff */
[--C-:B------:R-:W-:Y:S02]  /*129f0*/  FFMA.FTZ R60, R61, c[0x0][0x23c], -R176.reuse ;  /* 0x00008f003d3c7a23 */ /* 0x100fe400000108b0 */
[--C-:B------:R-:W-:Y:S02]  /*12a00*/  FFMA.FTZ R61, R62, c[0x0][0x23c], -R165.reuse ;  /* 0x00008f003e3d7a23 */ /* 0x100fe400000108a5 */
[--C-:B------:R-:W-:Y:S02]  /*12a10*/  FFMA.FTZ R62, R64, c[0x0][0x23c], -R176.reuse ;  /* 0x00008f00403e7a23 */ /* 0x100fe400000108b0 */
[----:B------:R-:W-:Y:S01]  /*12a20*/  MUFU.EX2 R46, R46 ;  /* 0x0000002e002e7308 */ /* 0x000fe20000000800 */
[C---:B------:R-:W-:Y:S03]  /*12a30*/  HMMA.16816.F32 R4, R24.reuse, R32, R4 ;  /* 0x000000201804723c */ /* 0x040fe60000001804 */
[--C-:B------:R-:W-:Y:S02]  /*12a40*/  FFMA.FTZ R64, R65, c[0x0][0x23c], -R176.reuse ;  /* 0x00008f0041407a23 */ /* 0x100fe400000108b0 */
[--C-:B------:R-:W-:Y:S02]  /*12a50*/  FFMA.FTZ R65, R66, c[0x0][0x23c], -R165.reuse ;  /* 0x00008f0042417a23 */ /* 0x100fe400000108a5 */
[--C-:B------:R-:W-:Y:S01]  /*12a60*/  FFMA.FTZ R66, R67, c[0x0][0x23c], -R165.reuse ;  /* 0x00008f0043427a23 */ /* 0x100fe200000108a5 */
[C---:B------:R-:W-:Y:S01]  /*12a70*/  HMMA.16816.F32 R8, R24.reuse, R34, R8 ;  /* 0x000000221808723c */ /* 0x040fe20000001808 */
[----:B------:R-:W2:Y:S01]  /*12a80*/  MUFU.EX2 R47, R47 ;  /* 0x0000002f002f7308 */ /* 0x000ea20000000800 */
[----:B------:R-:W4:Y:S02]  /*12a90*/  LDSM.16.MT88.4 R32, [R234+0xc800] ;  /* 0x00c80000ea20783b */ /* 0x000f240000004200 */
[--C-:B------:R-:W-:Y:S02]  /*12aa0*/  FFMA.FTZ R67, R68, c[0x0][0x23c], -R176.reuse ;  /* 0x00008f0044437a23 */ /* 0x100fe400000108b0 */
[--C-:B------:R-:W-:Y:S02]  /*12ab0*/  FFMA.FTZ R68, R69, c[0x0][0x23c], -R176.reuse ;  /* 0x00008f0045447a23 */ /* 0x100fe400000108b0 */
[C---:B-----5:R-:W-:Y:S03]  /*12ac0*/  HMMA.16816.F32 R12, R24.reuse, R28, R12 ;  /* 0x0000001c180c723c */ /* 0x060fe6000000180c */
[----:B------:R-:W-:Y:S01]  /*12ad0*/  MUFU.EX2 R148, R148 ;  /* 0x0000009400947308 */ /* 0x000fe20000000800 */
[--C-:B------:R-:W-:Y:S02]  /*12ae0*/  FFMA.FTZ R69, R71, c[0x0][0x23c], -R165.reuse ;  /* 0x00008f0047457a23 */ /* 0x100fe400000108a5 */
[--C-:B------:R-:W-:Y:S02]  /*12af0*/  FFMA.FTZ R71, R72, c[0x0][0x23c], -R176.reuse ;  /* 0x00008f0048477a23 */ /* 0x100fe400000108b0 */
[C---:B------:R-:W-:Y:S01]  /*12b00*/  HMMA.16816.F32 R132, R24.reuse, R30, R132 ;  /* 0x0000001e1884723c */ /* 0x040fe20000001884 */
[----:B------:R-:W5:Y:S03]  /*12b10*/  LDSM.16.MT88.4 R28, [R232+0xc800] ;  /* 0x00c80000e81c783b */ /* 0x000f660000004200 */
[--C-:B------:R-:W-:Y:S01]  /*12b20*/  FFMA.FTZ R72, R73, c[0x0][0x23c], -R176.reuse ;  /* 0x00008f0049487a23 */ /* 0x100fe200000108b0 */
[----:B------:R-:W1:Y:S01]  /*12b30*/  MUFU.EX2 R48, R48 ;  /* 0x0000003000307308 */ /* 0x000e620000000800 */
[--C-:B------:R-:W-:Y:S02]  /*12b40*/  FFMA.FTZ R73, R74, c[0x0][0x23c], -R165.reuse ;  /* 0x00008f004a497a23 */ /* 0x100fe400000108a5 */
[C---:B------:R-:W-:Y:S04]  /*12b50*/  HMMA.16816.F32 R16, R24.reuse, R36, R16 ;  /* 0x000000241810723c */ /* 0x040fe80000001810 */
[--C-:B------:R-:W-:Y:S02]  /*12b60*/  FFMA.FTZ R74, R75, c[0x0][0x23c], -R165.reuse ;  /* 0x00008f004b4a7a23 */ /* 0x100fe400000108a5 */
[--C-:B------:R-:W-:Y:S01]  /*12b70*/  FFMA.FTZ R75, R76, c[0x0][0x23c], -R176.reuse ;  /* 0x00008f004c4b7a23 */ /* 0x100fe200000108b0 */
[----:B------:R-:W-:Y:S01]  /*12b80*/  MUFU.EX2 R49, R49 ;  /* 0x0000003100317308 */ /* 0x000fe20000000800 */
[C---:B------:R-:W-:Y:S01]  /*12b90*/  HMMA.16816.F32 R136, R24.reuse, R38, R136 ;  /* 0x000000261888723c */ /* 0x040fe20000001888 */
[----:B------:R-:W5:Y:S03]  /*12ba0*/  LDSM.16.MT88.4 R36, [R231+0xc800] ;  /* 0x00c80000e724783b */ /* 0x000f660000004200 */
[--C-:B------:R-:W-:Y:S02]  /*12bb0*/  FFMA.FTZ R76, R77, c[0x0][0x23c], -R176.reuse ;  /* 0x00008f004d4c7a23 */ /* 0x100fe400000108b0 */
[--C-:B------:R-:W-:Y:S02]  /*12bc0*/  FFMA.FTZ R77, R78, c[0x0][0x23c], -R165.reuse ;  /* 0x00008f004e4d7a23 */ /* 0x100fe400000108a5 */
[C---:B------:R-:W-:Y:S01]  /*12bd0*/  HMMA.16816.F32 R140, R24.reuse, R40, R140 ;  /* 0x00000028188c723c */ /* 0x040fe2000000188c */
[----:B------:R-:W4:Y:S03]  /*12be0*/  MUFU.EX2 R50, R50 ;  /* 0x0000003200327308 */ /* 0x000f260000000800 */
[--C-:B------:R-:W-:Y:S02]  /*12bf0*/  FFMA.FTZ R78, R79, c[0x0][0x23c], -R165.reuse ;  /* 0x00008f004f4e7a23 */ /* 0x100fe400000108a5 */
[--C-:B------:R-:W-:Y:S02]  /*12c00*/  FFMA.FTZ R79, R81, c[0x0][0x23c], -R176.reuse ;  /* 0x00008f00514f7a23 */ /* 0x100fe400000108b0 */
[----:B------:R-:W-:Y:S01]  /*12c10*/  HMMA.16816.F32 R20, R24, R42, R20 ;  /* 0x0000002a1814723c */ /* 0x000fe20000001814 */
[----:B------:R-:W5:Y:S02]  /*12c20*/  LDSM.16.MT88.4 R40, [R230+0xc800] ;  /* 0x00c80000e628783b */ /* 0x000f640000004200 */
[----:B------:R-:W-:Y:S01]  /*12c30*/  MUFU.EX2 R51, R51 ;  /* 0x0000003300337308 */ /* 0x000fe20000000800 */
[--C-:B------:R-:W-:Y:S02]  /*12c40*/  FFMA.FTZ R81, R82, c[0x0][0x23c], -R165.reuse ;  /* 0x00008f0052517a23 */ /* 0x100fe400000108a5 */
[--C-:B------:R-:W-:Y:S01]  /*12c50*/  FFMA.FTZ R82, R83, c[0x0][0x23c], -R165.reuse ;  /* 0x00008f0053527a23 */ /* 0x100fe200000108a5 */
[----:B-1----:R-:W-:Y:S01]  /*12c60*/  F2FP.PACK_AB R24, R45, R44 ;  /* 0x0000002c2d18723e */ /* 0x002fe200000000ff */
[--C-:B------:R-:W-:Y:S01]  /*12c70*/  FFMA.FTZ R83, R84, c[0x0][0x23c], -R176.reuse ;  /* 0x00008f0054537a23 */ /* 0x100fe200000108b0 */
[----:B--2---:R-:W-:Y:S03]  /*12c80*/  F2FP.PACK_AB R25, R47, R46 ;  /* 0x0000002e2f19723e */ /* 0x004fe600000000ff */
[----:B------:R-:W-:Y:S01]  /*12c90*/  F2FP.PACK_AB R26, R48, R148 ;  /* 0x00000094301a723e */ /* 0x000fe200000000ff */
[----:B------:R-:W1:Y:S01]  /*12ca0*/  MUFU.EX2 R52, R52 ;  /* 0x0000003400347308 */ /* 0x000e620000000800 */
[--C-:B------:R-:W-:Y:S02]  /*12cb0*/  FFMA.FTZ R84, R85, c[0x0][0x23c], -R176.reuse ;  /* 0x00008f0055547a23 */ /* 0x100fe400000108b0 */
[--C-:B------:R-:W-:Y:S01]  /*12cc0*/  FFMA.FTZ R85, R86, c[0x0][0x23c], -R165.reuse ;  /* 0x00008f0056557a23 */ /* 0x100fe200000108a5 */
[----:B----4-:R-:W-:Y:S01]  /*12cd0*/  F2FP.PACK_AB R27, R50, R49 ;  /* 0x00000031321b723e */ /* 0x010fe200000000ff */
[--C-:B------:R-:W-:Y:S02]  /*12ce0*/  FFMA.FTZ R86, R87, c[0x0][0x23c], -R165.reuse ;  /* 0x00008f0057567a23 */ /* 0x100fe400000108a5 */
[--C-:B------:R-:W-:Y:S02]  /*12cf0*/  FFMA.FTZ R87, R88, c[0x0][0x23c], -R176.reuse ;  /* 0x00008f0058577a23 */ /* 0x100fe400000108b0 */
[--C-:B------:R-:W-:Y:S01]  /*12d00*/  FFMA.FTZ R88, R89, c[0x0][0x23c], -R176.reuse ;  /* 0x00008f0059587a23 */ /* 0x100fe200000108b0 */
[----:B------:R-:W-:Y:S01]  /*12d10*/  MUFU.EX2 R53, R53 ;  /* 0x0000003500357308 */ /* 0x000fe20000000800 */
[C---:B------:R-:W-:Y:S03]  /*12d20*/  HMMA.16816.F32 R4, R24.reuse, R32, R4 ;  /* 0x000000201804723c */ /* 0x040fe60000001804 */
[--C-:B------:R-:W-:Y:S02]  /*12d30*/  FFMA.FTZ R89, R90, c[0x0][0x23c], -R165.reuse ;  /* 0x00008f005a597a23 */ /* 0x100fe400000108a5 */
[--C-:B------:R-:W-:Y:S02]  /*12d40*/  FFMA.FTZ R90, R91, c[0x0][0x23c], -R165.reuse ;  /* 0x00008f005b5a7a23 */ /* 0x100fe400000108a5 */
[--C-:B------:R-:W-:Y:S01]  /*12d50*/  FFMA.FTZ R91, R93, c[0x0][0x23c], -R176.reuse ;  /* 0x00008f005d5b7a23 */ /* 0x100fe200000108b0 */
[C---:B------:R-:W-:Y:S01]  /*12d60*/  HMMA.16816.F32 R8, R24.reuse, R34, R8 ;  /* 0x000000221808723c */ /* 0x040fe20000001808 */
[----:B------:R-:W2:Y:S01]  /*12d70*/  MUFU.EX2 R54, R54 ;  /* 0x0000003600367308 */ /* 0x000ea20000000800 */
[----:B------:R-:W-:Y:S02]  /*12d80*/  LDSM.16.MT88.4 R32, [R232+0xd000] ;  /* 0x00d00000e820783b */ /* 0x000fe40000004200 */
[--C-:B------:R-:W-:Y:S02]  /*12d90*/  FFMA.FTZ R93, R95, c[0x0][0x23c], -R165.reuse ;  /* 0x00008f005f5d7a23 */ /* 0x100fe400000108a5 */
[--C-:B------:R-:W-:Y:S02]  /*12da0*/  FFMA.FTZ R95, R97, c[0x0][0x23c], -R176.reuse ;  /* 0x00008f00615f7a23 */ /* 0x100fe400000108b0 */
[C---:B-----5:R-:W-:Y:S03]  /*12db0*/  HMMA.16816.F32 R12, R24.reuse, R28, R12 ;  /* 0x0000001c180c723c */ /* 0x060fe6000000180c */
[----:B------:R-:W-:Y:S01]  /*12dc0*/  MUFU.EX2 R56, R56 ;  /* 0x0000003800387308 */ /* 0x000fe20000000800 */
[--C-:B------:R-:W-:Y:S02]  /*12dd0*/  FFMA.FTZ R97, R98, c[0x0][0x23c], -R165.reuse ;  /* 0x00008f0062617a23 */ /* 0x100fe400000108a5 */
[--C-:B------:R-:W-:Y:S02]  /*12de0*/  FFMA.FTZ R98, R99, c[0x0][0x23c], -R165.reuse ;  /* 0x00008f0063627a23 */ /* 0x100fe400000108a5 */
[C---:B------:R-:W-:Y:S01]  /*12df0*/  HMMA.16816.F32 R132, R24.reuse, R30, R132 ;  /* 0x0000001e1884723c */ /* 0x040fe20000001884 */
[----:B------:R-:W4:Y:S03]  /*12e00*/  LDSM.16.MT88.4 R28, [R234+0xd000] ;  /* 0x00d00000ea1c783b */ /* 0x000f260000004200 */
[--C-:B------:R-:W-:Y:S01]  /*12e10*/  FFMA.FTZ R99, R101, c[0x0][0x23c], -R176.reuse ;  /* 0x00008f0065637a23 */ /* 0x100fe200000108b0 */
[----:B------:R-:W5:Y:S01]  /*12e20*/  MUFU.EX2 R55, R55 ;  /* 0x0000003700377308 */ /* 0x000f620000000800 */
[--C-:B------:R-:W-:Y:S02]  /*12e30*/  FFMA.FTZ R101, R102, c[0x0][0x23c], -R165.reuse ;  /* 0x00008f0066657a23 */ /* 0x100fe400000108a5 */
[C---:B------:R-:W-:Y:S04]  /*12e40*/  HMMA.16816.F32 R16, R24.reuse, R36, R16 ;  /* 0x000000241810723c */ /* 0x040fe80000001810 */
[--C-:B------:R-:W-:Y:S02]  /*12e50*/  FFMA.FTZ R102, R103, c[0x0][0x23c], -R165.reuse ;  /* 0x00008f0067667a23 */ /* 0x100fe400000108a5 */
[--C-:B------:R-:W-:Y:S01]  /*12e60*/  FFMA.FTZ R103, R104, c[0x0][0x23c], -R176.reuse ;  /* 0x00008f0068677a23 */ /* 0x100fe200000108b0 */
[----:B------:R-:W-:Y:S01]  /*12e70*/  MUFU.EX2 R57, R57 ;  /* 0x0000003900397308 */ /* 0x000fe20000000800 */
[C---:B------:R-:W-:Y:S01]  /*12e80*/  HMMA.16816.F32 R136, R24.reuse, R38, R136 ;  /* 0x000000261888723c */ /* 0x040fe20000001888 */
[----:B------:R-:W4:Y:S03]  /*12e90*/  LDSM.16.MT88.4 R36, [R231+0xd000] ;  /* 0x00d00000e724783b */ /* 0x000f260000004200 */
[--C-:B------:R-:W-:Y:S02]  /*12ea0*/  FFMA.FTZ R104, R106, c[0x0][0x23c], -R165.reuse ;  /* 0x00008f006a687a23 */ /* 0x100fe400000108a5 */
[--C-:B------:R-:W-:Y:S02]  /*12eb0*/  FFMA.FTZ R106, R108, c[0x0][0x23c], -R176.reuse ;  /* 0x00008f006c6a7a23 */ /* 0x100fe400000108b0 */
[C---:B------:R-:W-:Y:S01]  /*12ec0*/  HMMA.16816.F32 R140, R24.reuse, R40, R140 ;  /* 0x00000028188c723c */ /* 0x040fe2000000188c */
[----:B------:R-:W5:Y:S03]  /*12ed0*/  MUFU.EX2 R58, R58 ;  /* 0x0000003a003a7308 */ /* 0x000f660000000800 */
[--C-:B------:R-:W-:Y:S02]  /*12ee0*/  FFMA.FTZ R108, R110, c[0x0][0x23c], -R165.reuse ;  /* 0x00008f006e6c7a23 */ /* 0x100fe400000108a5 */
[--C-:B------:R-:W-:Y:S02]  /*12ef0*/  FFMA.FTZ R110, R112, c[0x0][0x23c], -R176.reuse ;  /* 0x00008f00706e7a23 */ /* 0x100fe400000108b0 */
[----:B------:R-:W-:Y:S01]  /*12f00*/  HMMA.16816.F32 R20, R24, R42, R20 ;  /* 0x0000002a1814723c */ /* 0x000fe20000001814 */
[----:B------:R-:W4:Y:S02]  /*12f10*/  LDSM.16.MT88.4 R40, [R230+0xd000] ;  /* 0x00d00000e628783b */ /* 0x000f240000004200 */
[----:B------:R-:W4:Y:S01]  /*12f20*/  MUFU.EX2 R59, R59 ;  /* 0x0000003b003b7308 */ /* 0x000f220000000800 */
[--C-:B------:R-:W-:Y:S02]  /*12f30*/  FFMA.FTZ R112, R114, c[0x0][0x23c], -R165.reuse ;  /* 0x00008f0072707a23 */ /* 0x100fe400000108a5 */
[----:B------:R-:W-:Y:S01]  /*12f40*/  FFMA.FTZ R114, R116, c[0x0][0x23c], -R176 ;  /* 0x00008f0074727a23 */ /* 0x000fe200000108b0 */
[----:B-1----:R-:W-:Y:S01]  /*12f50*/  F2FP.PACK_AB R24, R52, R51 ;  /* 0x000000333418723e */ /* 0x002fe200000000ff */
[----:B------:R-:W-:Y:S01]  /*12f60*/  FADD.FTZ R116, R145, R144 ;  /* 0x0000009091747221 */ /* 0x000fe20000010000 */
[----:B--2---:R-:W-:Y:S03]  /*12f70*/  F2FP.PACK_AB R25, R54, R53 ;  /* 0x000000353619723e */ /* 0x004fe600000000ff */
[----:B-----5:R-:W-:Y:S01]  /*12f80*/  F2FP.PACK_AB R26, R55, R56 ;  /* 0x00000038371a723e */ /* 0x020fe200000000ff */
[----:B------:R-:W1:Y:S01]  /*12f90*/  MUFU.EX2 R60, R60 ;  /* 0x0000003c003c7308 */ /* 0x000e620000000800 */
[----:B------:R-:W-:Y:S01]  /*12fa0*/  FADD.FTZ R116, R44, R116 ;  /* 0x000000742c747221 */ /* 0x000fe20000010000 */
[----:B------:R-:W-:Y:S03]  /*12fb0*/  F2FP.PACK_AB R27, R58, R57 ;  /* 0x000000393a1b723e */ /* 0x000fe600000000ff */
[----:B------:R-:W-:Y:S02]  /*12fc0*/  FADD.FTZ R116, R45, R116 ;  /* 0x000000742d747221 */ /* 0x000fe40000010000 */
[--C-:B------:R-:W-:Y:S02]  /*12fd0*/  FFMA.FTZ R45, R123, c[0x0][0x23c], -R165.reuse ;  /* 0x00008f007b2d7a23 */ /* 0x100fe400000108a5 */
[----:B------:R-:W-:Y:S01]  /*12fe0*/  FADD.FTZ R148, R148, R116 ;  /* 0x0000007494947221 */ /* 0x000fe20000010000 */
[----:B------:R-:W-:Y:S01]  /*12ff0*/  MUFU.EX2 R61, R61 ;  /* 0x0000003d003d7308 */ /* 0x000fe20000000800 */
[C---:B----4-:R-:W-:Y:S03]  /*13000*/  HMMA.16816.F32 R4, R24.reuse, R28, R4 ;  /* 0x0000001c1804723c */ /* 0x050fe60000001804 */
[----:B------:R-:W-:Y:S02]  /*13010*/  FADD.FTZ R148, R48, R148 ;  /* 0x0000009430947221 */ /* 0x000fe40000010000 */
[----:B------:R-:W-:Y:S02]  /*13020*/  FFMA.FTZ R48, R126, c[0x0][0x23c], -R165 ;  /* 0x00008f007e307a23 */ /* 0x000fe400000108a5 */
[----:B------:R-:W-:Y:S01]  /*13030*/  FADD.FTZ R51, R51, R148 ;  /* 0x0000009433337221 */ /* 0x000fe20000010000 */
[C---:B------:R-:W-:Y:S01]  /*13040*/  HMMA.16816.F32 R8, R24.reuse, R30, R8 ;  /* 0x0000001e1808723c */ /* 0x040fe20000001808 */
[----:B------:R-:W2:Y:S01]  /*13050*/  MUFU.EX2 R63, R63 ;  /* 0x0000003f003f7308 */ /* 0x000ea20000000800 */
[----:B------:R-:W4:Y:S02]  /*13060*/  LDSM.16.MT88.4 R28, [R234+0xd800] ;  /* 0x00d80000ea1c783b */ /* 0x000f240000004200 */
[----:B------:R-:W-:Y:S04]  /*13070*/  FADD.FTZ R51, R52, R51 ;  /* 0x0000003334337221 */ /* 0x000fe80000010000 */
[C---:B------:R-:W-:Y:S03]  /*13080*/  HMMA.16816.F32 R12, R24.reuse, R32, R12 ;  /* 0x00000020180c723c */ /* 0x040fe6000000180c */
[----:B------:R-:W-:Y:S01]  /*13090*/  MUFU.EX2 R62, R62 ;  /* 0x0000003e003e7308 */ /* 0x000fe20000000800 */
[----:B------:R-:W-:Y:S04]  /*130a0*/  FADD.FTZ R56, R56, R51 ;  /* 0x0000003338387221 */ /* 0x000fe80000010000 */
[C---:B------:R-:W-:Y:S01]  /*130b0*/  HMMA.16816.F32 R132, R24.reuse, R34, R132 ;  /* 0x000000221884723c */ /* 0x040fe20000001884 */
[----:B------:R-:W5:Y:S03]  /*130c0*/  LDSM.16.MT88.4 R32, [R232+0xd800] ;  /* 0x00d80000e820783b */ /* 0x000f660000004200 */
[----:B------:R-:W-:Y:S01]  /*130d0*/  FADD.FTZ R56, R55, R56 ;  /* 0x0000003837387221 */ /* 0x000fe20000010000 */
[----:B------:R-:W1:Y:S03]  /*130e0*/  MUFU.EX2 R64, R64 ;  /* 0x0000004000407308 */ /* 0x000e660000000800 */
[C---:B------:R-:W-:Y:S04]  /*130f0*/  HMMA.16816.F32 R16, R24.reuse, R36, R16 ;  /* 0x000000241810723c */ /* 0x040fe80000001810 */
[----:B------:R-:W-:Y:S03]  /*13100*/  FADD.FTZ R56, R59, R56 ;  /* 0x000000383b387221 */ /* 0x000fe60000010000 */
[----:B------:R-:W-:Y:S01]  /*13110*/  MUFU.EX2 R65, R65 ;  /* 0x0000004100417308 */ /* 0x000fe20000000800 */
[C---:B------:R-:W-:Y:S01]  /*13120*/  HMMA.16816.F32 R136, R24.reuse, R38, R136 ;  /* 0x000000261888723c */ /* 0x040fe20000001888 */
[----:B------:R-:W3:Y:S07]  /*13130*/  LDSM.16.MT88.4 R36, [R231+0xd800] ;  /* 0x00d80000e724783b */ /* 0x000eee0000004200 */
[C---:B------:R-:W-:Y:S01]  /*13140*/  HMMA.16816.F32 R140, R24.reuse, R40, R140 ;  /* 0x00000028188c723c */ /* 0x040fe2000000188c */
[----:B------:R-:W4:Y:S07]  /*13150*/  MUFU.EX2 R66, R66 ;  /* 0x0000004200427308 */ /* 0x000f2e0000000800 */
[----:B------:R-:W-:Y:S01]  /*13160*/  HMMA.16816.F32 R20, R24, R42, R20 ;  /* 0x0000002a1814723c */ /* 0x000fe20000001814 */
[----:B------:R-:W5:Y:S02]  /*13170*/  LDSM.16.MT88.4 R40, [R230+0xd800] ;  /* 0x00d80000e628783b */ /* 0x000f640000004200 */
[----:B------:R-:W3:Y:S04]  /*13180*/  MUFU.EX2 R67, R67 ;  /* 0x0000004300437308 */ /* 0x000ee80000000800 */
[C---:B-1----:R-:W-:Y:S01]  /*13190*/  F2FP.PACK_AB R24, R60.reuse, R59 ;  /* 0x0000003b3c18723e */ /* 0x042fe200000000ff */
[----:B------:R-:W-:Y:S01]  /*131a0*/  FADD.FTZ R60, R60, R56 ;  /* 0x000000383c3c7221 */ /* 0x000fe20000010000 */
[----:B--2---:R-:W-:Y:S03]  /*131b0*/  F2FP.PACK_AB R25, R63, R61 ;  /* 0x0000003d3f19723e */ /* 0x004fe600000000ff */
[----:B------:R-:W-:Y:S01]  /*131c0*/  F2FP.PACK_AB R26, R64, R62 ;  /* 0x0000003e401a723e */ /* 0x000fe200000000ff */
[----:B------:R-:W1:Y:S01]  /*131d0*/  MUFU.EX2 R68, R68 ;  /* 0x0000004400447308 */ /* 0x000e620000000800 */
[----:B------:R-:W-:Y:S01]  /*131e0*/  FADD.FTZ R60, R62, R60 ;  /* 0x0000003c3e3c7221 */ /* 0x000fe20000010000 */
[----:B----4-:R-:W-:Y:S03]  /*131f0*/  F2FP.PACK_AB R27, R66, R65 ;  /* 0x00000041421b723e */ /* 0x010fe600000000ff */
[----:B------:R-:W-:Y:S05]  /*13200*/  FADD.FTZ R64, R64, R60 ;  /* 0x0000003c40407221 */ /* 0x000fea0000010000 */
[----:B------:R-:W-:Y:S01]  /*13210*/  MUFU.EX2 R70, R70 ;  /* 0x0000004600467308 */ /* 0x000fe20000000800 */
[C---:B------:R-:W-:Y:S03]  /*13220*/  HMMA.16816.F32 R4, R24.reuse, R28, R4 ;  /* 0x0000001c1804723c */ /* 0x040fe60000001804 */
[----:B---3--:R-:W-:Y:S02]  /*13230*/  FFMA.FTZ R185, R3, R149, R185 ;  /* 0x0000009503b97223 */ /* 0x008fe400000100b9 */
[--C-:B------:R-:W-:Y:S02]  /*13240*/  FFMA.FTZ R3, R105, c[0x0][0x23c], -R176.reuse ;  /* 0x00008f0069037a23 */ /* 0x100fe400000108b0 */
[--C-:B------:R-:W-:Y:S01]  /*13250*/  FFMA.FTZ R105, R107, c[0x0][0x23c], -R165.reuse ;  /* 0x00008f006b697a23 */ /* 0x100fe200000108a5 */
[C---:B------:R-:W-:Y:S01]  /*13260*/  HMMA.16816.F32 R8, R24.reuse, R30, R8 ;  /* 0x0000001e1808723c */ /* 0x040fe20000001808 */
[----:B------:R-:W2:Y:S01]  /*13270*/  MUFU.EX2 R69, R69 ;  /* 0x0000004500457308 */ /* 0x000ea20000000800 */
[----:B------:R-:W3:Y:S02]  /*13280*/  LDSM.16.MT88.4 R28, [R234+0xe000] ;  /* 0x00e00000ea1c783b */ /* 0x000ee40000004200 */
[--C-:B------:R-:W-:Y:S02]  /*13290*/  FFMA.FTZ R107, R109, c[0x0][0x23c], -R176.reuse ;  /* 0x00008f006d6b7a23 */ /* 0x100fe400000108b0 */
[--C-:B------:R-:W-:Y:S02]  /*132a0*/  FFMA.FTZ R109, R111, c[0x0][0x23c], -R165.reuse ;  /* 0x00008f006f6d7a23 */ /* 0x100fe400000108a5 */
[C---:B-----5:R-:W-:Y:S03]  /*132b0*/  HMMA.16816.F32 R12, R24.reuse, R32, R12 ;  /* 0x00000020180c723c */ /* 0x060fe6000000180c */
[----:B------:R-:W-:Y:S01]  /*132c0*/  MUFU.EX2 R71, R71 ;  /* 0x0000004700477308 */ /* 0x000fe20000000800 */
[--C-:B------:R-:W-:Y:S02]  /*132d0*/  FFMA.FTZ R111, R113, c[0x0][0x23c], -R176.reuse ;  /* 0x00008f00716f7a23 */ /* 0x100fe400000108b0 */
[----:B------:R-:W-:Y:S02]  /*132e0*/  FFMA.FTZ R113, R115, c[0x0][0x23c], -R165 ;  /* 0x00008f0073717a23 */ /* 0x000fe400000108a5 */
[C---:B------:R-:W-:Y:S01]  /*132f0*/  HMMA.16816.F32 R132, R24.reuse, R34, R132 ;  /* 0x000000221884723c */ /* 0x040fe20000001884 */
[----:B------:R-:W4:Y:S03]  /*13300*/  LDSM.16.MT88.4 R32, [R232+0xe000] ;  /* 0x00e00000e820783b */ /* 0x000f260000004200 */
[----:B------:R-:W-:Y:S01]  /*13310*/  FFMA.FTZ R115, R117, c[0x0][0x23c], -R176 ;  /* 0x00008f0075737a23 */ /* 0x000fe200000108b0 */
[----:B------:R-:W5:Y:S01]  /*13320*/  MUFU.EX2 R72, R72 ;  /* 0x0000004800487308 */ /* 0x000f620000000800 */
[----:B------:R-:W-:Y:S02]  /*13330*/  FADD.FTZ R185, R186, R185 ;  /* 0x000000b9bab97221 */ /* 0x000fe40000010000 */
[C---:B------:R-:W-:Y:S04]  /*13340*/  HMMA.16816.F32 R16, R24.reuse, R36, R16 ;  /* 0x000000241810723c */ /* 0x040fe80000001810 */
[----:B------:R-:W-:Y:S02]  /*13350*/  FADD.FTZ R185, R182, R185 ;  /* 0x000000b9b6b97221 */ /* 0x000fe40000010000 */
[----:B------:R-:W-:Y:S01]  /*13360*/  FADD.FTZ R64, R67, R64 ;  /* 0x0000004043407221 */ /* 0x000fe20000010000 */
[----:B------:R-:W-:Y:S01]  /*13370*/  MUFU.EX2 R73, R73 ;  /* 0x0000004900497308 */ /* 0x000fe20000000800 */
[C---:B------:R-:W-:Y:S01]  /*13380*/  HMMA.16816.F32 R136, R24.reuse, R38, R136 ;  /* 0x000000261888723c */ /* 0x040fe20000001888 */
[----:B------:R-:W4:Y:S03]  /*13390*/  LDSM.16.MT88.4 R36, [R231+0xe000] ;  /* 0x00e00000e724783b */ /* 0x000f260000004200 */
[----:B------:R-:W-:Y:S04]  /*133a0*/  FADD.FTZ R183, R183, R185 ;  /* 0x000000b9b7b77221 */ /* 0x000fe80000010000 */
[C---:B------:R-:W-:Y:S01]  /*133b0*/  HMMA.16816.F32 R140, R24.reuse, R40, R140 ;  /* 0x00000028188c723c */ /* 0x040fe2000000188c */
[----:B------:R-:W3:Y:S03]  /*133c0*/  MUFU.EX2 R74, R74 ;  /* 0x0000004a004a7308 */ /* 0x000ee60000000800 */
[----:B------:R-:W-:Y:S04]  /*133d0*/  FADD.FTZ R183, R179, R183 ;  /* 0x000000b7b3b77221 */ /* 0x000fe80000010000 */
[----:B------:R-:W-:Y:S01]  /*133e0*/  HMMA.16816.F32 R20, R24, R42, R20 ;  /* 0x0000002a1814723c */ /* 0x000fe20000001814 */
[----:B------:R-:W4:Y:S02]  /*133f0*/  LDSM.16.MT88.4 R40, [R230+0xe000] ;  /* 0x00e00000e628783b */ /* 0x000f240000004200 */
[----:B------:R-:W4:Y:S01]  /*13400*/  MUFU.EX2 R75, R75 ;  /* 0x0000004b004b7308 */ /* 0x000f220000000800 */
[----:B------:R-:W-:Y:S03]  /*13410*/  FADD.FTZ R183, R168, R183 ;  /* 0x000000b7a8b77221 */ /* 0x000fe60000010000 */
[----:B-1----:R-:W-:Y:S01]  /*13420*/  F2FP.PACK_AB R24, R68, R67 ;  /* 0x000000434418723e */ /* 0x002fe200000000ff */
[----:B------:R-:W-:Y:S01]  /*13430*/  FADD.FTZ R171, R171, R183 ;  /* 0x000000b7abab7221 */ /* 0x000fe20000010000 */
[----:B--2---:R-:W-:Y:S03]  /*13440*/  F2FP.PACK_AB R25, R69, R70 ;  /* 0x000000464519723e */ /* 0x004fe600000000ff */
[----:B-----5:R-:W-:Y:S01]  /*13450*/  F2FP.PACK_AB R26, R72, R71 ;  /* 0x00000047481a723e */ /* 0x020fe200000000ff */
[----:B------:R-:W1:Y:S01]  /*13460*/  MUFU.EX2 R76, R76 ;  /* 0x0000004c004c7308 */ /* 0x000e620000000800 */
[----:B------:R-:W-:Y:S02]  /*13470*/  FADD.FTZ R171, R172, R171 ;  /* 0x000000abacab7221 */ /* 0x000fe40000010000 */
[----:B------:R-:W-:Y:S01]  /*13480*/  FADD.FTZ R68, R68, R64 ;  /* 0x0000004044447221 */ /* 0x000fe20000010000 */
[----:B---3--:R-:W-:Y:S01]  /*13490*/  F2FP.PACK_AB R27, R74, R73 ;  /* 0x000000494a1b723e */ /* 0x008fe200000000ff */
[----:B------:R-:W-:Y:S02]  /*134a0*/  FADD.FTZ R175, R175, R171 ;  /* 0x000000abafaf7221 */ /* 0x000fe40000010000 */
[----:B------:R-:W-:Y:S02]  /*134b0*/  FADD.FTZ R68, R71, R68 ;  /* 0x0000004447447221 */ /* 0x000fe40000010000 */
[----:B------:R-:W-:Y:S01]  /*134c0*/  FADD.FTZ R175, R187, R175 ;  /* 0x000000afbbaf7221 */ /* 0x000fe20000010000 */
[----:B------:R-:W-:Y:S01]  /*134d0*/  MUFU.EX2 R77, R77 ;  /* 0x0000004d004d7308 */ /* 0x000fe20000000800 */
[C---:B------:R-:W-:Y:S03]  /*134e0*/  HMMA.16816.F32 R4, R24.reuse, R28, R4 ;  /* 0x0000001c1804723c */ /* 0x040fe60000001804 */
[----:B------:R-:W-:Y:S02]  /*134f0*/  FADD.FTZ R175, R190, R175 ;  /* 0x000000afbeaf7221 */ /* 0x000fe40000010000 */
[----:B------:R-:W-:Y:S02]  /*13500*/  FADD.FTZ R72, R72, R68 ;  /* 0x0000004448487221 */ /* 0x000fe40000010000 */
[----:B------:R-:W-:Y:S01]  /*13510*/  FADD.FTZ R191, R191, R175 ;  /* 0x000000afbfbf7221 */ /* 0x000fe20000010000 */
[C---:B------:R-:W-:Y:S01]  /*13520*/  HMMA.16816.F32 R8, R24.reuse, R30, R8 ;  /* 0x0000001e1808723c */ /* 0x040fe20000001808 */
[----:B------:R-:W2:Y:S01]  /*13530*/  MUFU.EX2 R78, R78 ;  /* 0x0000004e004e7308 */ /* 0x000ea20000000800 */
[----:B------:R-:W3:Y:S02]  /*13540*/  LDSM.16.MT88.4 R28, [R234+0xe800] ;  /* 0x00e80000ea1c783b */ /* 0x000ee40000004200 */
[----:B------:R-:W-:Y:S02]  /*13550*/  FADD.FTZ R153, R153, R191 ;  /* 0x000000bf99997221 */ /* 0x000fe40000010000 */
[----:B----4-:R-:W-:Y:S02]  /*13560*/  FADD.FTZ R72, R75, R72 ;  /* 0x000000484b487221 */ /* 0x010fe40000010000 */
[C---:B------:R-:W-:Y:S03]  /*13570*/  HMMA.16816.F32 R12, R24.reuse, R32, R12 ;  /* 0x00000020180c723c */ /* 0x040fe6000000180c */
[----:B------:R-:W-:Y:S01]  /*13580*/  MUFU.EX2 R80, R80 ;  /* 0x0000005000507308 */ /* 0x000fe20000000800 */
[----:B------:R-:W-:Y:S04]  /*13590*/  FADD.FTZ R153, R152, R153 ;  /* 0x0000009998997221 */ /* 0x000fe80000010000 */
[C---:B------:R-:W-:Y:S01]  /*135a0*/  HMMA.16816.F32 R132, R24.reuse, R34, R132 ;  /* 0x000000221884723c */ /* 0x040fe20000001884 */
[----:B------:R-:W4:Y:S03]  /*135b0*/  LDSM.16.MT88.4 R32, [R232+0xe800] ;  /* 0x00e80000e820783b */ /* 0x000f260000004200 */
[----:B------:R-:W-:Y:S01]  /*135c0*/  FADD.FTZ R161, R161, R153 ;  /* 0x00000099a1a17221 */ /* 0x000fe20000010000 */
[----:B------:R-:W5:Y:S03]  /*135d0*/  MUFU.EX2 R79, R79 ;  /* 0x0000004f004f7308 */ /* 0x000f660000000800 */
[C---:B------:R-:W-:Y:S04]  /*135e0*/  HMMA.16816.F32 R16, R24.reuse, R36, R16 ;  /* 0x000000241810723c */ /* 0x040fe80000001810 */
[----:B------:R-:W-:Y:S03]  /*135f0*/  FADD.FTZ R161, R160, R161 ;  /* 0x000000a1a0a17221 */ /* 0x000fe60000010000 */
        /* <DEDUP_REMOVED lines=9> */
[----:B------:R-:W-:Y:S01]  /*13690*/  MUFU.EX2 R83, R83 ;  /* 0x0000005300537308 */ /* 0x000fe20000000800 */
[----:B------:R-:W-:Y:S03]  /*136a0*/  FADD.FTZ R147, R147, R158 ;  /* 0x0000009e93937221 */ /* 0x000fe60000010000 */
[----:B-1----:R-:W-:Y:S01]  /*136b0*/  F2FP.PACK_AB R24, R76, R75 ;  /* 0x0000004b4c18723e */ /* 0x002fe200000000ff */
[----:B------:R-:W-:Y:S01]  /*136c0*/  FADD.FTZ R147, R146, R147 ;  /* 0x0000009392937221 */ /* 0x000fe20000010000 */
[----:B--2---:R-:W-:Y:S01]  /*136d0*/  F2FP.PACK_AB R25, R78, R77 ;  /* 0x0000004d4e19723e */ /* 0x004fe200000000ff */
[----:B------:R-:W-:Y:S02]  /*136e0*/  LDSM.16.MT88.4 R156, [R234+0x11800] ;  /* 0x01180000ea9c783b */ /* 0x000fe40000004200 */
[----:B-----5:R-:W-:Y:S01]  /*136f0*/  F2FP.PACK_AB R26, R79, R80 ;  /* 0x000000504f1a723e */ /* 0x020fe200000000ff */
[----:B------:R-:W1:Y:S01]  /*13700*/  MUFU.EX2 R84, R84 ;  /* 0x0000005400547308 */ /* 0x000e620000000800 */
[----:B------:R-:W-:Y:S02]  /*13710*/  FADD.FTZ R46, R46, R147 ;  /* 0x000000932e2e7221 */ /* 0x000fe40000010000 */
[----:B------:R-:W-:Y:S01]  /*13720*/  FADD.FTZ R76, R76, R72 ;  /* 0x000000484c4c7221 */ /* 0x000fe20000010000 */
[----:B---3--:R-:W-:Y:S01]  /*13730*/  F2FP.PACK_AB R27, R82, R81 ;  /* 0x00000051521b723e */ /* 0x008fe200000000ff */
[----:B------:R-:W-:Y:S02]  /*13740*/  FADD.FTZ R46, R47, R46 ;  /* 0x0000002e2f2e7221 */ /* 0x000fe40000010000 */
[----:B------:R-:W-:Y:S02]  /*13750*/  FFMA.FTZ R47, R125, c[0x0][0x23c], -R176 ;  /* 0x00008f007d2f7a23 */ /* 0x000fe400000108b0 */
[----:B------:R-:W-:Y:S01]  /*13760*/  FADD.FTZ R46, R49, R46 ;  /* 0x0000002e312e7221 */ /* 0x000fe20000010000 */
[----:B------:R-:W-:Y:S01]  /*13770*/  MUFU.EX2 R85, R85 ;  /* 0x0000005500557308 */ /* 0x000fe20000000800 */
[C---:B------:R-:W-:Y:S03]  /*13780*/  HMMA.16816.F32 R4, R24.reuse, R28, R4 ;  /* 0x0000001c1804723c */ /* 0x040fe60000001804 */
[----:B------:R-:W-:Y:S02]  /*13790*/  FFMA.FTZ R49, R127, c[0x0][0x23c], -R165 ;  /* 0x00008f007f317a23 */ /* 0x000fe400000108a5 */
[----:B------:R-:W-:Y:S02]  /*137a0*/  FADD.FTZ R50, R50, R46 ;  /* 0x0000002e32327221 */ /* 0x000fe40000010000 */
[----:B------:R-:W-:Y:S01]  /*137b0*/  FFMA.FTZ R46, R124, c[0x0][0x23c], -R176 ;  /* 0x00008f007c2e7a23 */ /* 0x000fe200000108b0 */
[C---:B------:R-:W-:Y:S01]  /*137c0*/  HMMA.16816.F32 R8, R24.reuse, R30, R8 ;  /* 0x0000001e1808723c */ /* 0x040fe20000001808 */
[----:B------:R-:W2:Y:S01]  /*137d0*/  MUFU.EX2 R86, R86 ;  /* 0x0000005600567308 */ /* 0x000ea20000000800 */
[----:B------:R-:W3:Y:S02]  /*137e0*/  LDSM.16.MT88.4 R28, [R234+0xf000] ;  /* 0x00f00000ea1c783b */ /* 0x000ee40000004200 */
[----:B------:R-:W-:Y:S02]  /*137f0*/  FADD.FTZ R50, R53, R50 ;  /* 0x0000003235327221 */ /* 0x000fe40000010000 */
[----:B------:R-:W-:Y:S02]  /*13800*/  FADD.FTZ R76, R80, R76 ;  /* 0x0000004c504c7221 */ /* 0x000fe40000010000 */
[C---:B----4-:R-:W-:Y:S03]  /*13810*/  HMMA.16816.F32 R12, R24.reuse, R32, R12 ;  /* 0x00000020180c723c */ /* 0x050fe6000000180c */
[----:B------:R-:W-:Y:S01]  /*13820*/  MUFU.EX2 R87, R87 ;  /* 0x0000005700577308 */ /* 0x000fe20000000800 */
[----:B------:R-:W-:Y:S02]  /*13830*/  FADD.FTZ R54, R54, R50 ;  /* 0x0000003236367221 */ /* 0x000fe40000010000 */
[----:B------:R-:W-:Y:S02]  /*13840*/  FFMA.FTZ R50, R128, c[0x0][0x23c], -R176 ;  /* 0x00008f0080327a23 */ /* 0x000fe400000108b0 */
[C---:B------:R-:W-:Y:S01]  /*13850*/  HMMA.16816.F32 R132, R24.reuse, R34, R132 ;  /* 0x000000221884723c */ /* 0x040fe20000001884 */
[----:B------:R-:W4:Y:S03]  /*13860*/  LDSM.16.MT88.4 R32, [R232+0xf000] ;  /* 0x00f00000e820783b */ /* 0x000f260000004200 */
[----:B------:R-:W-:Y:S01]  /*13870*/  FADD.FTZ R76, R79, R76 ;  /* 0x0000004c4f4c7221 */ /* 0x000fe20000010000 */
[----:B------:R-:W5:Y:S01]  /*13880*/  MUFU.EX2 R88, R88 ;  /* 0x0000005800587308 */ /* 0x000f620000000800 */
[----:B------:R-:W-:Y:S02]  /*13890*/  FADD.FTZ R54, R57, R54 ;  /* 0x0000003639367221 */ /* 0x000fe40000010000 */
        /* <DEDUP_REMOVED lines=26> */
[----:B------:R-:W-:Y:S04]  /*13a40*/  FADD.FTZ R70, R69, R70 ;  /* 0x0000004645467221 */ /* 0x000fe80000010000 */
[----:B------:R-:W-:Y:S01]  /*13a50*/  FADD.FTZ R73, R73, R70 ;  /* 0x0000004649497221 */ /* 0x000fe20000010000 */
[C---:B------:R-:W-:Y:S01]  /*13a60*/  HMMA.16816.F32 R8, R24.reuse, R30, R8 ;  /* 0x0000001e1808723c */ /* 0x040fe20000001808 */
[----:B------:R-:W-:Y:S01]  /*13a70*/  MUFU.EX2 R94, R94 ;  /* 0x0000005e005e7308 */ /* 0x000fe20000000800 */
[----:B------:R-:W2:Y:S02]  /*13a80*/  LDSM.16.MT88.4 R28, [R234+0xf800] ;  /* 0x00f80000ea1c783b */ /* 0x000ea40000004200 */
[----:B------:R-:W-:Y:S04]  /*13a90*/  FADD.FTZ R73, R74, R73 ;  /* 0x000000494a497221 */ /* 0x000fe80000010000 */
[C---:B----4-:R-:W-:Y:S03]  /*13aa0*/  HMMA.16816.F32 R12, R24.reuse, R32, R12 ;  /* 0x00000020180c723c */ /* 0x050fe6000000180c */
[----:B------:R-:W3:Y:S01]  /*13ab0*/  MUFU.EX2 R93, R93 ;  /* 0x0000005d005d7308 */ /* 0x000ee20000000800 */
[----:B------:R-:W-:Y:S04]  /*13ac0*/  FADD.FTZ R77, R77, R73 ;  /* 0x000000494d4d7221 */ /* 0x000fe80000010000 */
[C---:B------:R-:W-:Y:S01]  /*13ad0*/  HMMA.16816.F32 R132, R24.reuse, R34, R132 ;  /* 0x000000221884723c */ /* 0x040fe20000001884 */
[----:B------:R-:W4:Y:S03]  /*13ae0*/  LDSM.16.MT88.4 R32, [R232+0xf800] ;  /* 0x00f80000e820783b */ /* 0x000f260000004200 */
[----:B------:R-:W-:Y:S01]  /*13af0*/  FADD.FTZ R77, R78, R77 ;  /* 0x0000004d4e4d7221 */ /* 0x000fe20000010000 */
[----:B------:R-:W-:Y:S03]  /*13b00*/  MUFU.EX2 R115, R115 ;  /* 0x0000007300737308 */ /* 0x000fe60000000800 */
[C---:B------:R-:W-:Y:S04]  /*13b10*/  HMMA.16816.F32 R16, R24.reuse, R36, R16 ;  /* 0x000000241810723c */ /* 0x040fe80000001810 */
[----:B------:R-:W-:Y:S03]  /*13b20*/  FADD.FTZ R81, R81, R77 ;  /* 0x0000004d51517221 */ /* 0x000fe60000010000 */
[----:B------:R-:W-:Y:S01]  /*13b30*/  MUFU.EX2 R96, R96 ;  /* 0x0000006000607308 */ /* 0x000fe20000000800 */
[C---:B------:R-:W-:Y:S01]  /*13b40*/  HMMA.16816.F32 R136, R24.reuse, R38, R136 ;  /* 0x000000261888723c */ /* 0x040fe20000001888 */
[----:B------:R-:W5:Y:S03]  /*13b50*/  LDSM.16.MT88.4 R36, [R231+0xf800] ;  /* 0x00f80000e724783b */ /* 0x000f660000004200 */
[----:B------:R-:W-:Y:S04]  /*13b60*/  FADD.FTZ R81, R82, R81 ;  /* 0x0000005152517221 */ /* 0x000fe80000010000 */
[C---:B------:R-:W-:Y:S01]  /*13b70*/  HMMA.16816.F32 R140, R24.reuse, R40, R140 ;  /* 0x00000028188c723c */ /* 0x040fe2000000188c */
[----:B------:R-:W2:Y:S03]  /*13b80*/  MUFU.EX2 R95, R95 ;  /* 0x0000005f005f7308 */ /* 0x000ea60000000800 */
[----:B------:R-:W-:Y:S04]  /*13b90*/  FADD.FTZ R85, R85, R81 ;  /* 0x0000005155557221 */ /* 0x000fe80000010000 */
[----:B------:R-:W-:Y:S01]  /*13ba0*/  HMMA.16816.F32 R20, R24, R42, R20 ;  /* 0x0000002a1814723c */ /* 0x000fe20000001814 */
[----:B------:R-:W4:Y:S02]  /*13bb0*/  LDSM.16.MT88.4 R40, [R230+0xf800] ;  /* 0x00f80000e628783b */ /* 0x000f240000004200 */
[----:B------:R-:W5:Y:S01]  /*13bc0*/  MUFU.EX2 R97, R97 ;  /* 0x0000006100617308 */ /* 0x000f620000000800 */
[----:B------:R-:W-:Y:S03]  /*13bd0*/  FADD.FTZ R85, R86, R85 ;  /* 0x0000005556557221 */ /* 0x000fe60000010000 */
[----:B-1----:R-:W-:Y:S01]  /*13be0*/  F2FP.PACK_AB R24, R91, R92 ;  /* 0x0000005c5b18723e */ /* 0x002fe200000000ff */
[----:B------:R-:W-:Y:S01]  /*13bf0*/  FADD.FTZ R92, R92, R87 ;  /* 0x000000575c5c7221 */ /* 0x000fe20000010000 */
[----:B---3--:R-:W-:Y:S03]  /*13c00*/  F2FP.PACK_AB R25, R93, R94 ;  /* 0x0000005e5d19723e */ /* 0x008fe600000000ff */
[----:B------:R-:W-:Y:S01]  /*13c10*/  FADD.FTZ R92, R91, R92 ;  /* 0x0000005c5b5c7221 */ /* 0x000fe20000010000 */
[----:B------:R-:W1:Y:S01]  /*13c20*/  MUFU.EX2 R98, R98 ;  /* 0x0000006200627308 */ /* 0x000e620000000800 */
[----:B------:R-:W-:Y:S01]  /*13c30*/  FADD.FTZ R89, R89, R85 ;  /* 0x0000005559597221 */ /* 0x000fe20000010000 */
[C---:B--2---:R-:W-:Y:S01]  /*13c40*/  F2FP.PACK_AB R26, R95.reuse, R96 ;  /* 0x000000605f1a723e */ /* 0x044fe200000000ff */
[----:B------:R-:W-:Y:S02]  /*13c50*/  FADD.FTZ R96, R96, R92 ;  /* 0x0000005c60607221 */ /* 0x000fe40000010000 */
[----:B------:R-:W-:Y:S02]  /*13c60*/  FADD.FTZ R89, R90, R89 ;  /* 0x000000595a597221 */ /* 0x000fe40000010000 */
[----:B------:R-:W-:Y:S03]  /*13c70*/  FADD.FTZ R96, R95, R96 ;  /* 0x000000605f607221 */ /* 0x000fe60000010000 */
[----:B------:R-:W-:Y:S01]  /*13c80*/  MUFU.EX2 R100, R100 ;  /* 0x0000006400647308 */ /* 0x000fe20000000800 */
[----:B------:R-:W-:Y:S04]  /*13c90*/  FADD.FTZ R94, R94, R89 ;  /* 0x000000595e5e7221 */ /* 0x000fe80000010000 */
[----:B------:R-:W-:Y:S04]  /*13ca0*/  FADD.FTZ R94, R93, R94 ;  /* 0x0000005e5d5e7221 */ /* 0x000fe80000010000 */
[----:B-----5:R-:W-:Y:S01]  /*13cb0*/  FADD.FTZ R94, R97, R94 ;  /* 0x0000005e615e7221 */ /* 0x020fe20000010000 */
[----:B------:R-:W-:Y:S01]  /*13cc0*/  MUFU.EX2 R99, R99 ;  /* 0x0000006300637308 */ /* 0x000fe20000000800 */
[C---:B-1----:R-:W-:Y:S02]  /*13cd0*/  F2FP.PACK_AB R27, R98.reuse, R97 ;  /* 0x00000061621b723e */ /* 0x042fe400000000ff */
[----:B------:R-:W-:Y:S07]  /*13ce0*/  FADD.FTZ R98, R98, R94 ;  /* 0x0000005e62627221 */ /* 0x000fee0000010000 */
[----:B------:R-:W-:Y:S01]  /*13cf0*/  MUFU.EX2 R44, R122 ;  /* 0x0000007a002c7308 */ /* 0x000fe20000000800 */
[C---:B------:R-:W-:Y:S08]  /*13d00*/  HMMA.16816.F32 R4, R24.reuse, R28, R4 ;  /* 0x0000001c1804723c */ /* 0x040ff00000001804 */
[C---:B------:R-:W-:Y:S01]  /*13d10*/  HMMA.16816.F32 R8, R24.reuse, R30, R8 ;  /* 0x0000001e1808723c */ /* 0x040fe20000001808 */
[----:B------:R-:W1:Y:S01]  /*13d20*/  LDSM.16.MT88.4 R28, [R234+0x10000] ;  /* 0x01000000ea1c783b */ /* 0x000e620000004200 */
[----:B------:R-:W-:Y:S06]  /*13d30*/  MUFU.EX2 R45, R45 ;  /* 0x0000002d002d7308 */ /* 0x000fec0000000800 */
[C---:B----4-:R-:W-:Y:S04]  /*13d40*/  HMMA.16816.F32 R12, R24.reuse, R32, R12 ;  /* 0x00000020180c723c */ /* 0x050fe8000000180c */
[----:B------:R-:W2:Y:S04]  /*13d50*/  MUFU.EX2 R101, R101 ;  /* 0x0000006500657308 */ /* 0x000ea80000000800 */
[C---:B------:R-:W-:Y:S01]  /*13d60*/  HMMA.16816.F32 R132, R24.reuse, R34, R132 ;  /* 0x000000221884723c */ /* 0x040fe20000001884 */
[----:B------:R-:W3:Y:S05]  /*13d70*/  LDSM.16.MT88.4 R32, [R232+0x10000] ;  /* 0x01000000e820783b */ /* 0x000eea0000004200 */
[----:B------:R-:W4:Y:S02]  /*13d80*/  MUFU.EX2 R102, R102 ;  /* 0x0000006600667308 */ /* 0x000f240000000800 */
[C---:B------:R-:W-:Y:S08]  /*13d90*/  HMMA.16816.F32 R16, R24.reuse, R36, R16 ;  /* 0x000000241810723c */ /* 0x040ff00000001810 */
[C---:B------:R-:W-:Y:S01]  /*13da0*/  HMMA.16816.F32 R136, R24.reuse, R38, R136 ;  /* 0x000000261888723c */ /* 0x040fe20000001888 */
[----:B------:R-:W-:Y:S01]  /*13db0*/  MUFU.EX2 R103, R103 ;  /* 0x0000006700677308 */ /* 0x000fe20000000800 */
[----:B------:R-:W5:Y:S02]  /*13dc0*/  LDSM.16.MT88.4 R36, [R231+0x10000] ;  /* 0x01000000e724783b */ /* 0x000f640000004200 */
[----:B--2---:R-:W-:Y:S04]  /*13dd0*/  FADD.FTZ R98, R101, R98 ;  /* 0x0000006265627221 */ /* 0x004fe80000010000 */
[C---:B------:R-:W-:Y:S03]  /*13de0*/  HMMA.16816.F32 R140, R24.reuse, R40, R140 ;  /* 0x00000028188c723c */ /* 0x040fe6000000188c */
[----:B------:R-:W2:Y:S05]  /*13df0*/  MUFU.EX2 R3, R3 ;  /* 0x0000000300037308 */ /* 0x000eaa0000000800 */
[----:B------:R-:W-:Y:S01]  /*13e00*/  HMMA.16816.F32 R20, R24, R42, R20 ;  /* 0x0000002a1814723c */ /* 0x000fe20000001814 */
[----:B------:R-:W1:Y:S04]  /*13e10*/  LDSM.16.MT88.4 R40, [R230+0x10000] ;  /* 0x01000000e628783b */ /* 0x000e680000004200 */
[----:B------:R-:W3:Y:S02]  /*13e20*/  MUFU.EX2 R104, R104 ;  /* 0x0000006800687308 */ /* 0x000ee40000000800 */
[C---:B------:R-:W-:Y:S01]  /*13e30*/  F2FP.PACK_AB R24, R99.reuse, R100 ;  /* 0x000000646318723e */ /* 0x040fe200000000ff */
[----:B------:R-:W-:Y:S01]  /*13e40*/  FADD.FTZ R100, R100, R96 ;  /* 0x0000006064647221 */ /* 0x000fe20000010000 */
[C---:B----4-:R-:W-:Y:S03]  /*13e50*/  F2FP.PACK_AB R25, R102.reuse, R101 ;  /* 0x000000656619723e */ /* 0x050fe600000000ff */
[----:B------:R-:W-:Y:S02]  /*13e60*/  FADD.FTZ R100, R99, R100 ;  /* 0x0000006463647221 */ /* 0x000fe40000010000 */
[----:B------:R-:W-:Y:S01]  /*13e70*/  FADD.FTZ R102, R102, R98 ;  /* 0x0000006266667221 */ /* 0x000fe20000010000 */
[----:B------:R-:W4:Y:S01]  /*13e80*/  MUFU.EX2 R105, R105 ;  /* 0x0000006900697308 */ /* 0x000f220000000800 */
[----:B--2---:R-:W-:Y:S01]  /*13e90*/  F2FP.PACK_AB R26, R3, R103 ;  /* 0x00000067031a723e */ /* 0x004fe200000000ff */
[----:B------:R-:W-:Y:S04]  /*13ea0*/  FADD.FTZ R103, R103, R100 ;  /* 0x0000006467677221 */ /* 0x000fe80000010000 */
[----:B------:R-:W-:Y:S04]  /*13eb0*/  FADD.FTZ R103, R3, R103 ;  /* 0x0000006703677221 */ /* 0x000fe80000010000 */
[----:B------:R-:W-:Y:S01]  /*13ec0*/  MUFU.EX2 R106, R106 ;  /* 0x0000006a006a7308 */ /* 0x000fe20000000800 */
[----:B------:R-:W-:Y:S01]  /*13ed0*/  IADD3 R3, R245, -0x1, RZ ;  /* 0xfffffffff5037810 */ /* 0x000fe20007ffe0ff */
[----:B---3--:R-:W-:Y:S03]  /*13ee0*/  FADD.FTZ R102, R104, R102 ;  /* 0x0000006668667221 */ /* 0x008fe60000010000 */
[----:B------:R-:W-:Y:S02]  /*13ef0*/  MOV R245, R3 ;  /* 0x0000000300f57202 */ /* 0x000fe40000000f00 */
[----:B------:R-:W-:Y:S03]  /*13f00*/  MOV R3, R0 ;  /* 0x0000000000037202 */ /* 0x000fe60000000f00 */
[----:B------:R-:W-:Y:S01]  /*13f10*/  MUFU.EX2 R107, R107 ;  /* 0x0000006b006b7308 */ /* 0x000fe20000000800 */
[C---:B----4-:R-:W-:Y:S01]  /*13f20*/  F2FP.PACK_AB R27, R105.reuse, R104 ;  /* 0x00000068691b723e */ /* 0x050fe200000000ff */
[----:B------:R-:W-:Y:S08]  /*13f30*/  FADD.FTZ R105, R105, R102 ;  /* 0x0000006669697221 */ /* 0x000ff00000010000 */
[----:B------:R-:W2:Y:S01]  /*13f40*/  MUFU.EX2 R108, R108 ;  /* 0x0000006c006c7308 */ /* 0x000ea20000000800 */
[C---:B-1----:R-:W-:Y:S08]  /*13f50*/  HMMA.16816.F32 R4, R24.reuse, R28, R4 ;  /* 0x0000001c1804723c */ /* 0x042ff00000001804 */
[C---:B------:R-:W-:Y:S01]  /*13f60*/  HMMA.16816.F32 R8, R24.reuse, R30, R8 ;  /* 0x0000001e1808723c */ /* 0x040fe20000001808 */
[----:B------:R-:W1:Y:S01]  /*13f70*/  LDSM.16.MT88.4 R28, [R234+0x10800] ;  /* 0x01080000ea1c783b */ /* 0x000e620000004200 */
[----:B------:R-:W3:Y:S06]  /*13f80*/  MUFU.EX2 R109, R109 ;  /* 0x0000006d006d7308 */ /* 0x000eec0000000800 */
[C---:B------:R-:W-:Y:S04]  /*13f90*/  HMMA.16816.F32 R12, R24.reuse, R32, R12 ;  /* 0x00000020180c723c */ /* 0x040fe8000000180c */
[----:B------:R-:W-:Y:S01]  /*13fa0*/  MUFU.EX2 R110, R110 ;  /* 0x0000006e006e7308 */ /* 0x000fe20000000800 */
[----:B--2---:R-:W-:Y:S03]  /*13fb0*/  FADD.FTZ R105, R108, R105 ;  /* 0x000000696c697221 */ /* 0x004fe60000010000 */
[C---:B------:R-:W-:Y:S01]  /*13fc0*/  HMMA.16816.F32 R132, R24.reuse, R34, R132 ;  /* 0x000000221884723c */ /* 0x040fe20000001884 */
[----:B------:R-:W2:Y:S05]  /*13fd0*/  LDSM.16.MT88.4 R32, [R232+0x10800] ;  /* 0x01080000e820783b */ /* 0x000eaa0000004200 */
[----:B------:R-:W4:Y:S02]  /*13fe0*/  MUFU.EX2 R111, R111 ;  /* 0x0000006f006f7308 */ /* 0x000f240000000800 */
[C---:B-----5:R-:W-:Y:S08]  /*13ff0*/  HMMA.16816.F32 R16, R24.reuse, R36, R16 ;  /* 0x000000241810723c */ /* 0x060ff00000001810 */
[C---:B------:R-:W-:Y:S01]  /*14000*/  HMMA.16816.F32 R136, R24.reuse, R38, R136 ;  /* 0x000000261888723c */ /* 0x040fe20000001888 */
[----:B------:R-:W-:Y:S01]  /*14010*/  MUFU.EX2 R112, R112 ;  /* 0x0000007000707308 */ /* 0x000fe20000000800 */
[----:B------:R-:W5:Y:S06]  /*14020*/  LDSM.16.MT88.4 R36, [R231+0x10800] ;  /* 0x01080000e724783b */ /* 0x000f6c0000004200 */
[C---:B------:R-:W-:Y:S03]  /*14030*/  HMMA.16816.F32 R140, R24.reuse, R40, R140 ;  /* 0x00000028188c723c */ /* 0x040fe6000000188c */
[----:B------:R-:W1:Y:S04]  /*14040*/  MUFU.EX2 R113, R113 ;  /* 0x0000007100717308 */ /* 0x000e680000000800 */
[----:B------:R-:W-:Y:S01]  /*14050*/  FFMA.FTZ R41, R119, c[0x0][0x23c], -R165 ;  /* 0x00008f0077297a23 */ /* 0x000fe200000108a5 */
[----:B------:R-:W-:Y:S05]  /*14060*/  HMMA.16816.F32 R20, R24, R42, R20 ;  /* 0x0000002a1814723c */ /* 0x000fea0000001814 */
[----:B------:R-:W2:Y:S02]  /*14070*/  MUFU.EX2 R40, R118 ;  /* 0x0000007600287308 */ /* 0x000ea40000000800 */
[----:B------:R-:W-:Y:S01]  /*14080*/  F2FP.PACK_AB R24, R107, R106 ;  /* 0x0000006a6b18723e */ /* 0x000fe200000000ff */
[--C-:B------:R-:W-:Y:S01]  /*14090*/  FFMA.FTZ R42, R120, c[0x0][0x23c], -R176.reuse ;  /* 0x00008f00782a7a23 */ /* 0x100fe200000108b0 */
[----:B---3--:R-:W-:Y:S03]  /*140a0*/  F2FP.PACK_AB R25, R109, R108 ;  /* 0x0000006c6d19723e */ /* 0x008fe600000000ff */
[----:B----4-:R-:W-:Y:S01]  /*140b0*/  F2FP.PACK_AB R26, R111, R110 ;  /* 0x0000006e6f1a723e */ /* 0x010fe200000000ff */
[--C-:B------:R-:W-:Y:S02]  /*140c0*/  FFMA.FTZ R43, R121, c[0x0][0x23c], -R176.reuse ;  /* 0x00008f00792b7a23 */ /* 0x100fe400000108b0 */
[----:B------:R-:W3:Y:S01]  /*140d0*/  MUFU.EX2 R41, R41 ;  /* 0x0000002900297308 */ /* 0x000ee20000000800 */
[----:B------:R-:W-:Y:S02]  /*140e0*/  FFMA.FTZ R176, R129, c[0x0][0x23c], -R176 ;  /* 0x00008f0081b07a23 */ /* 0x000fe400000108b0 */
[----:B------:R-:W-:Y:S01]  /*140f0*/  FADD.FTZ R109, R109, R105 ;  /* 0x000000696d6d7221 */ /* 0x000fe20000010000 */
[----:B-1----:R-:W-:Y:S01]  /*14100*/  F2FP.PACK_AB R27, R113, R112 ;  /* 0x00000070711b723e */ /* 0x002fe200000000ff */
[----:B------:R-:W-:Y:S02]  /*14110*/  FADD.FTZ R106, R106, R103 ;  /* 0x000000676a6a7221 */ /* 0x000fe40000010000 */
[----:B------:R-:W-:Y:S02]  /*14120*/  FADD.FTZ R109, R112, R109 ;  /* 0x0000006d706d7221 */ /* 0x000fe40000010000 */
[----:B------:R-:W-:Y:S01]  /*14130*/  FADD.FTZ R106, R107, R106 ;  /* 0x0000006a6b6a7221 */ /* 0x000fe20000010000 */
[----:B------:R-:W-:Y:S01]  /*14140*/  MUFU.EX2 R42, R42 ;  /* 0x0000002a002a7308 */ /* 0x000fe20000000800 */
[C---:B------:R-:W-:Y:S03]  /*14150*/  HMMA.16816.F32 R4, R24.reuse, R28, R4 ;  /* 0x0000001c1804723c */ /* 0x040fe60000001804 */
[----:B------:R-:W-:Y:S02]  /*14160*/  FADD.FTZ R113, R113, R109 ;  /* 0x0000006d71717221 */ /* 0x000fe40000010000 */
[----:B------:R-:W-:Y:S02]  /*14170*/  FADD.FTZ R110, R110, R106 ;  /* 0x0000006a6e6e7221 */ /* 0x000fe40000010000 */
[----:B--2---:R-:W-:Y:S01]  /*14180*/  FADD.FTZ R113, R40, R113 ;  /* 0x0000007128717221 */ /* 0x004fe20000010000 */
[C---:B------:R-:W-:Y:S01]  /*14190*/  HMMA.16816.F32 R8, R24.reuse, R30, R8 ;  /* 0x0000001e1808723c */ /* 0x040fe20000001808 */
[----:B------:R-:W1:Y:S01]  /*141a0*/  LDSM.16.MT88.4 R28, [R230+0x10800] ;  /* 0x01080000e61c783b */ /* 0x000e620000004200 */
[----:B------:R-:W2:Y:S02]  /*141b0*/  MUFU.EX2 R43, R43 ;  /* 0x0000002b002b7308 */ /* 0x000ea40000000800 */
[----:B------:R-:W-:Y:S04]  /*141c0*/  FADD.FTZ R110, R111, R110 ;  /* 0x0000006e6f6e7221 */ /* 0x000fe80000010000 */
[C---:B------:R-:W-:Y:S04]  /*141d0*/  HMMA.16816.F32 R12, R24.reuse, R32, R12 ;  /* 0x00000020180c723c */ /* 0x040fe8000000180c */
[----:B------:R-:W-:Y:S04]  /*141e0*/  MUFU.EX2 R176, R176 ;  /* 0x000000b000b07308 */ /* 0x000fe80000000800 */
[C---:B------:R-:W-:Y:S01]  /*141f0*/  HMMA.16816.F32 R132, R24.reuse, R34, R132 ;  /* 0x000000221884723c */ /* 0x040fe20000001884 */
[----:B------:R-:W4:Y:S05]  /*14200*/  LDSM.16.MT88.4 R32, [R234+0x11000] ;  /* 0x01100000ea20783b */ /* 0x000f2a0000004200 */
[----:B------:R-:W-:Y:S02]  /*14210*/  MUFU.EX2 R46, R46 ;  /* 0x0000002e002e7308 */ /* 0x000fe40000000800 */
[C---:B-----5:R-:W-:Y:S08]  /*14220*/  HMMA.16816.F32 R16, R24.reuse, R36, R16 ;  /* 0x000000241810723c */ /* 0x060ff00000001810 */
[C---:B------:R-:W-:Y:S01]  /*14230*/  HMMA.16816.F32 R136, R24.reuse, R38, R136 ;  /* 0x000000261888723c */ /* 0x040fe20000001888 */
[----:B------:R-:W5:Y:S01]  /*14240*/  LDSM.16.MT88.4 R36, [R232+0x11000] ;  /* 0x01100000e824783b */ /* 0x000f620000004200 */
[----:B------:R-:W2:Y:S06]  /*14250*/  MUFU.EX2 R47, R47 ;  /* 0x0000002f002f7308 */ /* 0x000eac0000000800 */
[C---:B-1----:R-:W-:Y:S04]  /*14260*/  HMMA.16816.F32 R140, R24.reuse, R28, R140 ;  /* 0x0000001c188c723c */ /* 0x042fe8000000188c */
[----:B------:R-:W-:Y:S04]  /*14270*/  MUFU.EX2 R48, R48 ;  /* 0x0000003000307308 */ /* 0x000fe80000000800 */
[----:B------:R-:W-:Y:S01]  /*14280*/  HMMA.16816.F32 R20, R24, R30, R20 ;  /* 0x0000001e1814723c */ /* 0x000fe20000001814 */
[----:B------:R-:W1:Y:S05]  /*14290*/  LDSM.16.MT88.4 R28, [R231+0x11000] ;  /* 0x01100000e71c783b */ /* 0x000e6a0000004200 */
[----:B------:R-:W5:Y:S01]  /*142a0*/  MUFU.EX2 R49, R49 ;  /* 0x0000003100317308 */ /* 0x000f620000000800 */
[----:B------:R-:W-:Y:S01]  /*142b0*/  F2FP.PACK_AB R24, R115, R114 ;  /* 0x000000727318723e */ /* 0x000fe200000000ff */
[----:B------:R-:W-:Y:S01]  /*142c0*/  FADD.FTZ R114, R114, R110 ;  /* 0x0000006e72727221 */ /* 0x000fe20000010000 */
[----:B---3--:R-:W-:Y:S03]  /*142d0*/  F2FP.PACK_AB R25, R41, R40 ;  /* 0x000000282919723e */ /* 0x008fe600000000ff */
[----:B--2---:R-:W-:Y:S01]  /*142e0*/  F2FP.PACK_AB R26, R43, R42 ;  /* 0x0000002a2b1a723e */ /* 0x004fe200000000ff */
[----:B------:R-:W-:Y:S01]  /*142f0*/  FADD.FTZ R114, R115, R114 ;  /* 0x0000007273727221 */ /* 0x000fe20000010000 */
[----:B------:R-:W-:Y:S02]  /*14300*/  F2FP.PACK_AB R27, R45, R44 ;  /* 0x0000002c2d1b723e */ /* 0x000fe400000000ff */
[----:B------:R-:W2:Y:S01]  /*14310*/  MUFU.EX2 R50, R50 ;  /* 0x0000003200327308 */ /* 0x000ea20000000800 */
[----:B------:R-:W-:Y:S01]  /*14320*/  F2FP.PACK_AB R144, R47, R46 ;  /* 0x0000002e2f90723e */ /* 0x000fe200000000ff */
[----:B------:R-:W-:Y:S02]  /*14330*/  FADD.FTZ R42, R42, R114 ;  /* 0x000000722a2a7221 */ /* 0x000fe40000010000 */
[----:B------:R-:W-:Y:S01]  /*14340*/  FADD.FTZ R41, R41, R113 ;  /* 0x0000007129297221 */ /* 0x000fe20000010000 */
[C---:B----4-:R-:W-:Y:S03]  /*14350*/  HMMA.16816.F32 R4, R24.reuse, R32, R4 ;  /* 0x000000201804723c */ /* 0x050fe60000001804 */
[----:B------:R-:W-:Y:S02]  /*14360*/  FADD.FTZ R42, R43, R42 ;  /* 0x0000002a2b2a7221 */ /* 0x000fe40000010000 */
[----:B------:R-:W-:Y:S02]  /*14370*/  FADD.FTZ R41, R44, R41 ;  /* 0x000000292c297221 */ /* 0x000fe40000010000 */
[----:B------:R-:W-:Y:S01]  /*14380*/  FADD.FTZ R46, R46, R42 ;  /* 0x0000002a2e2e7221 */ /* 0x000fe20000010000 */
[C---:B------:R-:W-:Y:S01]  /*14390*/  HMMA.16816.F32 R8, R24.reuse, R34, R8 ;  /* 0x000000221808723c */ /* 0x040fe20000001808 */
[----:B------:R-:W3:Y:S03]  /*143a0*/  LDSM.16.MT88.4 R32, [R230+0x11000] ;  /* 0x01100000e620783b */ /* 0x000ee60000004200 */
[----:B-----5:R-:W-:Y:S01]  /*143b0*/  F2FP.PACK_AB R145, R49, R48 ;  /* 0x000000303191723e */ /* 0x020fe200000000ff */
[----:B------:R-:W-:Y:S02]  /*143c0*/  FADD.FTZ R46, R47, R46 ;  /* 0x0000002e2f2e7221 */ /* 0x000fe40000010000 */
[----:B------:R-:W-:Y:S01]  /*143d0*/  FADD.FTZ R45, R45, R41 ;  /* 0x000000292d2d7221 */ /* 0x000fe20000010000 */
[C---:B------:R-:W-:Y:S04]  /*143e0*/  HMMA.16816.F32 R12, R24.reuse, R36, R12 ;  /* 0x00000024180c723c */ /* 0x040fe8000000180c */
[----:B--2---:R-:W-:Y:S01]  /*143f0*/  F2FP.PACK_AB R146, R176, R50 ;  /* 0x00000032b092723e */ /* 0x004fe200000000ff */
[----:B------:R-:W-:Y:S02]  /*14400*/  FADD.FTZ R46, R50, R46 ;  /* 0x0000002e322e7221 */ /* 0x000fe40000010000 */
[--C-:B------:R-:W-:Y:S01]  /*14410*/  FFMA.FTZ R36, R130, c[0x0][0x23c], -R165.reuse ;  /* 0x00008f0082247a23 */ /* 0x100fe200000108a5 */
[C---:B------:R-:W-:Y:S04]  /*14420*/  HMMA.16816.F32 R132, R24.reuse, R38, R132 ;  /* 0x000000261884723c */ /* 0x040fe80000001884 */
[----:B------:R-:W-:Y:S01]  /*14430*/  FFMA.FTZ R165, R131, c[0x0][0x23c], -R165 ;  /* 0x00008f0083a57a23 */ /* 0x000fe200000108a5 */
[----:B------:R-:W2:Y:S01]  /*14440*/  MUFU.EX2 R36, R36 ;  /* 0x0000002400247308 */ /* 0x000ea20000000800 */
[----:B------:R-:W-:Y:S02]  /*14450*/  FADD.FTZ R45, R48, R45 ;  /* 0x0000002d302d7221 */ /* 0x000fe40000010000 */
[C---:B-1----:R-:W-:Y:S04]  /*14460*/  HMMA.16816.F32 R16, R24.reuse, R28, R16 ;  /* 0x0000001c1810723c */ /* 0x042fe80000001810 */
[----:B------:R-:W-:Y:S03]  /*14470*/  FADD.FTZ R45, R49, R45 ;  /* 0x0000002d312d7221 */ /* 0x000fe60000010000 */
[----:B------:R-:W1:Y:S01]  /*14480*/  MUFU.EX2 R165, R165 ;  /* 0x000000a500a57308 */ /* 0x000e620000000800 */
[C---:B------:R-:W-:Y:S01]  /*14490*/  HMMA.16816.F32 R136, R24.reuse, R30, R136 ;  /* 0x0000001e1888723c */ /* 0x040fe20000001888 */
[----:B------:R-:W4:Y:S07]  /*144a0*/  LDSM.16.MT88.4 R28, [R232+0x11800] ;  /* 0x01180000e81c783b */ /* 0x000f2e0000004200 */
[C---:B---3--:R-:W-:Y:S04]  /*144b0*/  HMMA.16816.F32 R140, R24.reuse, R32, R140 ;  /* 0x00000020188c723c */ /* 0x048fe8000000188c */
[----:B--2---:R-:W-:Y:S04]  /*144c0*/  FADD.FTZ R45, R36, R45 ;  /* 0x0000002d242d7221 */ /* 0x004fe80000010000 */
[----:B------:R-:W-:Y:S01]  /*144d0*/  HMMA.16816.F32 R20, R24, R34, R20 ;  /* 0x000000221814723c */ /* 0x000fe20000001814 */
[----:B------:R-:W2:Y:S03]  /*144e0*/  LDSM.16.MT88.4 R24, [R231+0x11800] ;  /* 0x01180000e718783b */ /* 0x000ea60000004200 */
[C---:B-1----:R-:W-:Y:S07]  /*144f0*/  F2FP.PACK_AB R147, R165.reuse, R36 ;  /* 0x00000024a593723e */ /* 0x042fee00000000ff */
[C---:B------:R-:W-:Y:S01]  /*14500*/  HMMA.16816.F32 R160, R144.reuse, R156, R4 ;  /* 0x0000009c90a0723c */ /* 0x040fe20000001804 */
[----:B------:R-:W1:Y:S07]  /*14510*/  LDSM.16.MT88.4 R4, [R230+0x11800] ;  /* 0x01180000e604783b */ /* 0x000e6e0000004200 */
[C---:B------:R-:W-:Y:S08]  /*14520*/  HMMA.16816.F32 R156, R144.reuse, R158, R8 ;  /* 0x0000009e909c723c */ /* 0x040ff00000001808 */
[C---:B----4-:R-:W-:Y:S08]  /*14530*/  HMMA.16816.F32 R152, R144.reuse, R28, R12 ;  /* 0x0000001c9098723c */ /* 0x050ff0000000180c */
[C---:B------:R-:W-:Y:S08]  /*14540*/  HMMA.16816.F32 R132, R144.reuse, R30, R132 ;  /* 0x0000001e9084723c */ /* 0x040ff00000001884 */
[C---:B--2---:R-:W-:Y:S08]  /*14550*/  HMMA.16816.F32 R148, R144.reuse, R24, R16 ;  /* 0x000000189094723c */ /* 0x044ff00000001810 */
[C---:B------:R-:W-:Y:S08]  /*14560*/  HMMA.16816.F32 R136, R144.reuse, R26, R136 ;  /* 0x0000001a9088723c */ /* 0x040ff00000001888 */
[C---:B-1----:R-:W-:Y:S07]  /*14570*/  HMMA.16816.F32 R140, R144.reuse, R4, R140 ;  /* 0x00000004908c723c */ /* 0x042fee000000188c */
[----:B------:R-:W-:Y:S01]  /*14580*/  FADD.FTZ R5, R176, R46 ;  /* 0x0000002eb0057221 */ /* 0x000fe20000010000 */
[----:B------:R-:W-:Y:S04]  /*14590*/  HMMA.16816.F32 R144, R144, R6, R20 ;  /* 0x000000069090723c */ /* 0x000fe80000001814 */
[----:B------:R1:W-:Y:S01]  /*145a0*/  STL [R1+0x4], R5 ;  /* 0x0000040501007387 */ /* 0x0003e20000100800 */
[----:B------:R-:W-:Y:S05]  /*145b0*/  FADD.FTZ R4, R165, R45 ;  /* 0x0000002da5047221 */ /* 0x000fea0000010000 */
[----:B------:R1:W-:Y:S01]  /*145c0*/  STL [R1], R4 ;  /* 0x0000000401007387 */ /* 0x0003e20000100800 */
[----:B------:R-:W-:-:S05]  /*145d0*/  @P1 BRA `(.L_x_2247) ;  /* 0xffffb08000001947 */ /* 0x000fca000383ffff */
.L_x_2243:
[----:B------:R-:W2:Y:S04]  /*145e0*/  LDL.LU R6, [R1+0x4] ;  /* 0x0000040001067983 */ /* 0x000ea80000300800 */
[----:B-1----:R-:W3:Y:S01]  /*145f0*/  LDL.LU R5, [R1] ;  /* 0x0000000001057983 */ /* 0x002ee20000300800 */
[C---:B------:R-:W-:Y:S01]  /*14600*/  ISETP.NE.AND P0, PT, R244.reuse, -0x1, PT ;  /* 0xfffffffff400780c */ /* 0x040fe20003f05270 */
[----:B------:R-:W-:Y:S01]  /*14610*/  IMAD.MOV.U32 R9, RZ, RZ, 0x3f800000 ;  /* 0x3f800000ff097424 */ /* 0x000fe200078e00ff */
[----:B------:R-:W-:Y:S01]  /*14620*/  MOV R10, 0x3f800000 ;  /* 0x3f800000000a7802 */ /* 0x000fe20000000f00 */
[----:B------:R-:W-:Y:S01]  /*14630*/  IMAD.MOV.U32 R17, RZ, RZ, 0x20 ;  /* 0x00000020ff117424 */ /* 0x000fe200078e00ff */
[----:B------:R-:W-:Y:S09]  /*14640*/  BSSY B0, `(.L_x_2248) ;  /* 0x00000a9000007945 */ /* 0x000ff20003800000 */
[----:B------:R-:W-:-:S04]  /*14650*/  @P0 IMAD.WIDE.U32 R12, R244, c[0x0][0x1e8], RZ ;  /* 0x00007a00f40c0a25 */ /* 0x000fc800078e00ff */
[----:B------:R-:W-:Y:S02]  /*14660*/  @P0 IMAD R7, R244, c[0x0][0x1ec], R13 ;  /* 0x00007b00f4070a24 */ /* 0x000fe400078e020d */
[----:B------:R-:W-:Y:S01]  /*14670*/  @P0 IMAD.MOV.U32 R8, RZ, RZ, R12 ;  /* 0x000000ffff080224 */ /* 0x000fe200078e000c */
[----:B--2---:R-:W1:Y:S04]  /*14680*/  SHFL.BFLY PT, R4, R6, 0x2, 0x1f ;  /* 0x0c401f0006047f89 */ /* 0x004e6800000e0000 */
[----:B---3--:R-:W2:Y:S01]  /*14690*/  SHFL.BFLY PT, R3, R5, 0x2, 0x1f ;  /* 0x0c401f0005037f89 */ /* 0x008ea200000e0000 */
[----:B-1----:R-:W-:Y:S02]  /*146a0*/  FADD.FTZ R4, R4, R6 ;  /* 0x0000000604047221 */ /* 0x002fe40000010000 */
[----:B--2---:R-:W-:-:S03]  /*146b0*/  FADD.FTZ R3, R3, R5 ;  /* 0x0000000503037221 */ /* 0x004fc60000010000 */
[----:B------:R-:W1:Y:S04]  /*146c0*/  SHFL.BFLY PT, R6, R4, 0x1, 0x1f ;  /* 0x0c201f0004067f89 */ /* 0x000e6800000e0000 */
[----:B------:R-:W2:Y:S01]  /*146d0*/  SHFL.BFLY PT, R5, R3, 0x1, 0x1f ;  /* 0x0c201f0003057f89 */ /* 0x000ea200000e0000 */
[----:B-1----:R-:W-:-:S03]  /*146e0*/  FADD.FTZ R6, R4, R6 ;  /* 0x0000000604067221 */ /* 0x002fc60000010000 */
[----:B------:R-:W1:Y:S01]  /*146f0*/  S2R R4, SR_TID.X ;  /* 0x0000000000047919 */ /* 0x000e620000002100 */
[----:B--2---:R-:W-:Y:S01]  /*14700*/  FADD.FTZ R5, R3, R5 ;  /* 0x0000000503057221 */ /* 0x004fe20000010000 */
[----:B------:R-:W-:-:S04]  /*14710*/  FSETP.NE.FTZ.AND P5, PT, R6, RZ, PT ;  /* 0x000000ff0600720b */ /* 0x000fc80003fb5000 */
[----:B------:R-:W-:-:S09]  /*14720*/  FSETP.NE.FTZ.AND P4, PT, R5, RZ, PT ;  /* 0x000000ff0500720b */ /* 0x000fd20003f95000 */
[----:B------:R-:W2:Y:S01]  /*14730*/  @P5 MUFU.RCP R9, R6 ;  /* 0x0000000600095308 */ /* 0x000ea20000001000 */
[----:B-1----:R-:W-:-:S07]  /*14740*/  SHF.R.S32.HI R3, RZ, 0x1f, R4 ;  /* 0x0000001fff037819 */ /* 0x002fce0000011404 */
[----:B------:R-:W1:Y:S01]  /*14750*/  @P4 MUFU.RCP R10, R5 ;  /* 0x00000005000a4308 */ /* 0x000e620000001000 */
[CC--:B------:R-:W-:Y:S02]  /*14760*/  LEA.HI R11, R3.reuse, R4.reuse, RZ, 0x2 ;  /* 0x00000004030b7211 */ /* 0x0c0fe400078f10ff */
[----:B------:R-:W-:Y:S02]  /*14770*/  LEA.HI R3, R3, R4, RZ, 0x5 ;  /* 0x0000000403037211 */ /* 0x000fe400078f28ff */
[--C-:B------:R-:W-:Y:S01]  /*14780*/  SHF.R.S32.HI R13, RZ, 0x2, R11.reuse ;  /* 0x00000002ff0d7819 */ /* 0x100fe2000001140b */
[C---:B--2---:R-:W-:Y:S01]  /*14790*/  FMUL.FTZ R160, R9.reuse, R160 ;  /* 0x000000a009a07220 */ /* 0x044fe20000410000 */
[----:B------:R-:W-:Y:S01]  /*147a0*/  SHF.R.S32.HI R12, RZ, 0x1f, R11 ;  /* 0x0000001fff0c7819 */ /* 0x000fe2000001140b */
[----:B------:R-:W-:Y:S01]  /*147b0*/  FMUL.FTZ R161, R9, R161 ;  /* 0x000000a109a17220 */ /* 0x000fe20000410000 */
[----:B------:R-:W-:Y:S01]  /*147c0*/  LOP3.LUT R11, R11, 0x3ffffffc, RZ, 0xc0, !PT ;  /* 0x3ffffffc0b0b7812 */ /* 0x000fe200078ec0ff */
[C---:B------:R-:W-:Y:S01]  /*147d0*/  FMUL.FTZ R156, R9.reuse, R156 ;  /* 0x0000009c099c7220 */ /* 0x040fe20000410000 */
[----:B------:R-:W-:Y:S01]  /*147e0*/  LEA.HI R12, R12, R13, RZ, 0x3 ;  /* 0x0000000d0c0c7211 */ /* 0x000fe200078f18ff */
[C---:B------:R-:W-:Y:S01]  /*147f0*/  FMUL.FTZ R157, R9.reuse, R157 ;  /* 0x0000009d099d7220 */ /* 0x040fe20000410000 */
[----:B------:R-:W-:Y:S01]  /*14800*/  SHF.R.S32.HI R14, RZ, 0x5, R3 ;  /* 0x00000005ff0e7819 */ /* 0x000fe20000011403 */
[C---:B------:R-:W-:Y:S01]  /*14810*/  FMUL.FTZ R152, R9.reuse, R152 ;  /* 0x0000009809987220 */ /* 0x040fe20000410000 */
[----:B------:R-:W-:Y:S01]  /*14820*/  LOP3.LUT R12, R12, 0xfffffff8, RZ, 0xc0, !PT ;  /* 0xfffffff80c0c7812 */ /* 0x000fe200078ec0ff */
[----:B------:R-:W-:Y:S01]  /*14830*/  FMUL.FTZ R153, R9, R153 ;  /* 0x0000009909997220 */ /* 0x000fe20000410000 */
[----:B------:R-:W-:Y:S01]  /*14840*/  IADD3 R11, -R11, R4, RZ ;  /* 0x000000040b0b7210 */ /* 0x000fe20007ffe1ff */
[----:B------:R-:W-:Y:S01]  /*14850*/  FMUL.FTZ R132, R9, R132 ;  /* 0x0000008409847220 */ /* 0x000fe20000410000 */
[----:B------:R-:W-:Y:S01]  /*14860*/  IADD3 R12, R13, -R12, RZ ;  /* 0x8000000c0d0c7210 */ /* 0x000fe20007ffe0ff */
[----:B------:R-:W-:Y:S01]  /*14870*/  FMUL.FTZ R133, R9, R133 ;  /* 0x0000008509857220 */ /* 0x000fe20000410000 */
[----:B------:R-:W-:Y:S01]  /*14880*/  F2FP.PACK_AB R160, R161, R160 ;  /* 0x000000a0a1a0723e */ /* 0x000fe200000000ff */
[----:B------:R-:W-:Y:S01]  /*14890*/  IMAD R11, R14, 0x200, R11 ;  /* 0x000002000e0b7824 */ /* 0x000fe200078e020b */
[----:B------:R-:W-:Y:S01]  /*148a0*/  F2FP.PACK_AB R156, R157, R156 ;  /* 0x0000009c9d9c723e */ /* 0x000fe200000000ff */
[C---:B------:R-:W-:Y:S01]  /*148b0*/  IMAD.SHL.U32 R13, R12.reuse, 0x40, RZ ;  /* 0x000000400c0d7824 */ /* 0x040fe200078e00ff */
[----:B------:R-:W-:Y:S01]  /*148c0*/  F2FP.PACK_AB R152, R153, R152 ;  /* 0x000000989998723e */ /* 0x000fe200000000ff */
[----:B------:R-:W-:Y:S01]  /*148d0*/  FMUL.FTZ R148, R9, R148 ;  /* 0x0000009409947220 */ /* 0x000fe20000410000 */
[----:B------:R-:W-:Y:S01]  /*148e0*/  F2FP.PACK_AB R132, R133, R132 ;  /* 0x000000848584723e */ /* 0x000fe200000000ff */
[----:B------:R-:W-:Y:S01]  /*148f0*/  FMUL.FTZ R149, R9, R149 ;  /* 0x0000009509957220 */ /* 0x000fe20000410000 */
[----:B------:R-:W-:Y:S01]  /*14900*/  LOP3.LUT R13, R13, 0x1c0, RZ, 0xc0, !PT ;  /* 0x000001c00d0d7812 */ /* 0x000fe200078ec0ff */
[----:B------:R-:W-:Y:S01]  /*14910*/  FMUL.FTZ R136, R9, R136 ;  /* 0x0000008809887220 */ /* 0x000fe20000410000 */
[----:B------:R-:W-:Y:S01]  /*14920*/  LOP3.LUT R3, R3, 0xffffffe0, RZ, 0xc0, !PT ;  /* 0xffffffe003037812 */ /* 0x000fe200078ec0ff */
[----:B------:R-:W-:Y:S01]  /*14930*/  FMUL.FTZ R137, R9, R137 ;  /* 0x0000008909897220 */ /* 0x000fe20000410000 */
[----:B------:R-:W-:Y:S01]  /*14940*/  LEA.HI R13, R13, R13, RZ, 0x1d ;  /* 0x0000000d0d0d7211 */ /* 0x000fe200078fe8ff */
[----:B------:R-:W-:Y:S01]  /*14950*/  FMUL.FTZ R140, R9, R140 ;  /* 0x0000008c098c7220 */ /* 0x000fe20000410000 */
[----:B------:R-:W-:Y:S01]  /*14960*/  F2FP.PACK_AB R148, R149, R148 ;  /* 0x000000949594723e */ /* 0x000fe200000000ff */
[----:B------:R-:W-:Y:S01]  /*14970*/  FMUL.FTZ R141, R9, R141 ;  /* 0x0000008d098d7220 */ /* 0x000fe20000410000 */
[----:B------:R-:W-:Y:S01]  /*14980*/  LEA R11, R11, R13, 0x1 ;  /* 0x0000000d0b0b7211 */ /* 0x000fe200078e08ff */
[C---:B------:R-:W-:Y:S01]  /*14990*/  FMUL.FTZ R144, R9.reuse, R144 ;  /* 0x0000009009907220 */ /* 0x040fe20000410000 */
[----:B------:R-:W-:Y:S01]  /*149a0*/  LOP3.LUT R13, R12, 0x1, RZ, 0xc0, !PT ;  /* 0x000000010c0d7812 */ /* 0x000fe200078ec0ff */
[----:B------:R-:W-:Y:S01]  /*149b0*/  FMUL.FTZ R9, R9, R145 ;  /* 0x0000009109097220 */ /* 0x000fe20000410000 */
[----:B------:R-:W-:Y:S01]  /*149c0*/  F2FP.PACK_AB R136, R137, R136 ;  /* 0x000000888988723e */ /* 0x000fe200000000ff */
[----:B------:R-:W-:Y:S01]  /*149d0*/  IMAD.SHL.U32 R11, R11, 0x2, RZ ;  /* 0x000000020b0b7824 */ /* 0x000fe200078e00ff */
[----:B------:R-:W-:Y:S01]  /*149e0*/  ISETP.NE.U32.AND P3, PT, R13, 0x1, PT ;  /* 0x000000010d00780c */ /* 0x000fe20003f65070 */
[C---:B-1----:R-:W-:Y:S01]  /*149f0*/  FMUL.FTZ R163, R10.reuse, R163 ;  /* 0x000000a30aa37220 */ /* 0x042fe20000410000 */
[----:B------:R-:W-:Y:S01]  /*14a00*/  F2FP.PACK_AB R144, R9, R144 ;  /* 0x000000900990723e */ /* 0x000fe200000000ff */
[----:B------:R-:W-:Y:S01]  /*14a10*/  FMUL.FTZ R162, R10, R162 ;  /* 0x000000a20aa27220 */ /* 0x000fe20000410000 */
[----:B------:R-:W-:Y:S01]  /*14a20*/  R2P PR, R12, 0x6 ;  /* 0x000000060c007804 */ /* 0x000fe20000000000 */
[C---:B------:R-:W-:Y:S01]  /*14a30*/  FMUL.FTZ R159, R10.reuse, R159 ;  /* 0x0000009f0a9f7220 */ /* 0x040fe20000410000 */
[----:B------:R-:W-:Y:S01]  /*14a40*/  MOV R9, 0xfffffff0 ;  /* 0xfffffff000097802 */ /* 0x000fe20000000f00 */
[C---:B------:R-:W-:Y:S01]  /*14a50*/  FMUL.FTZ R158, R10.reuse, R158 ;  /* 0x0000009e0a9e7220 */ /* 0x040fe20000410000 */
[----:B------:R-:W-:Y:S01]  /*14a60*/  IADD3 R15, R11, 0x40, RZ ;  /* 0x000000400b0f7810 */ /* 0x000fe20007ffe0ff */
[C---:B------:R-:W-:Y:S01]  /*14a70*/  FMUL.FTZ R155, R10.reuse, R155 ;  /* 0x0000009b0a9b7220 */ /* 0x040fe20000410000 */
[----:B------:R-:W-:Y:S01]  /*14a80*/  SEL R12, R9, 0x10, !P3 ;  /* 0x00000010090c7807 */ /* 0x000fe20005800000 */
[C---:B------:R-:W-:Y:S01]  /*14a90*/  FMUL.FTZ R154, R10.reuse, R154 ;  /* 0x0000009a0a9a7220 */ /* 0x040fe20000410000 */
[----:B------:R-:W-:Y:S01]  /*14aa0*/  SEL R17, R17, 0xffffffe0, !P1 ;  /* 0xffffffe011117807 */ /* 0x000fe20004800000 */
[C---:B------:R-:W-:Y:S01]  /*14ab0*/  FMUL.FTZ R135, R10.reuse, R135 ;  /* 0x000000870a877220 */ /* 0x040fe20000410000 */
[----:B------:R-:W-:Y:S01]  /*14ac0*/  IADD3 R18, R11, R12, RZ ;  /* 0x0000000c0b127210 */ /* 0x000fe20007ffe0ff */
[C---:B------:R-:W-:Y:S01]  /*14ad0*/  FMUL.FTZ R134, R10.reuse, R134 ;  /* 0x000000860a867220 */ /* 0x040fe20000410000 */
[----:B------:R-:W-:Y:S01]  /*14ae0*/  F2FP.PACK_AB R162, R163, R162 ;  /* 0x000000a2a3a2723e */ /* 0x000fe200000000ff */
[C---:B------:R-:W-:Y:S01]  /*14af0*/  FMUL.FTZ R151, R10.reuse, R151 ;  /* 0x000000970a977220 */ /* 0x040fe20000410000 */
[----:B------:R-:W-:Y:S01]  /*14b00*/  @P2 IADD3 R15, R11, -0x40, RZ ;  /* 0xffffffc00b0f2810 */ /* 0x000fe20007ffe0ff */
[C---:B------:R-:W-:Y:S01]  /*14b10*/  FMUL.FTZ R150, R10.reuse, R150 ;  /* 0x000000960a967220 */ /* 0x040fe20000410000 */
[----:B------:R-:W-:Y:S01]  /*14b20*/  F2FP.PACK_AB R158, R159, R158 ;  /* 0x0000009e9f9e723e */ /* 0x000fe200000000ff */
[C---:B------:R-:W-:Y:S01]  /*14b30*/  FMUL.FTZ R139, R10.reuse, R139 ;  /* 0x0000008b0a8b7220 */ /* 0x040fe20000410000 */
[----:B------:R-:W-:Y:S01]  /*14b40*/  F2FP.PACK_AB R154, R155, R154 ;  /* 0x0000009a9b9a723e */ /* 0x000fe200000000ff */
[C---:B------:R-:W-:Y:S01]  /*14b50*/  FMUL.FTZ R138, R10.reuse, R138 ;  /* 0x0000008a0a8a7220 */ /* 0x040fe20000410000 */
[----:B------:R-:W-:Y:S01]  /*14b60*/  F2FP.PACK_AB R134, R135, R134 ;  /* 0x000000868786723e */ /* 0x000fe200000000ff */
[----:B------:R-:W-:Y:S01]  /*14b70*/  FMUL.FTZ R143, R10, R143 ;  /* 0x0000008f0a8f7220 */ /* 0x000fe20000410000 */
[----:B------:R-:W-:Y:S01]  /*14b80*/  IADD3 R19, R18, R17, RZ ;  /* 0x0000001112137210 */ /* 0x000fe20007ffe0ff */
[C---:B------:R-:W-:Y:S01]  /*14b90*/  FMUL.FTZ R142, R10.reuse, R142 ;  /* 0x0000008e0a8e7220 */ /* 0x040fe20000410000 */
[----:B------:R-:W-:Y:S01]  /*14ba0*/  F2FP.PACK_AB R150, R151, R150 ;  /* 0x000000969796723e */ /* 0x000fe200000000ff */
[C---:B------:R-:W-:Y:S01]  /*14bb0*/  FMUL.FTZ R147, R10.reuse, R147 ;  /* 0x000000930a937220 */ /* 0x040fe20000410000 */
[----:B------:R-:W-:Y:S01]  /*14bc0*/  F2FP.PACK_AB R138, R139, R138 ;  /* 0x0000008a8b8a723e */ /* 0x000fe200000000ff */
[----:B------:R-:W-:Y:S01]  /*14bd0*/  FMUL.FTZ R10, R10, R146 ;  /* 0x000000920a0a7220 */ /* 0x000fe20000410000 */
[----:B------:R-:W-:Y:S01]  /*14be0*/  STS [R11], R160 ;  /* 0x000000a00b007388 */ /* 0x000fe20000000800 */
[----:B------:R-:W-:Y:S01]  /*14bf0*/  IMAD.IADD R16, R11, 0x1, R17 ;  /* 0x000000010b107824 */ /* 0x000fe200078e0211 */
[----:B------:R-:W-:Y:S01]  /*14c00*/  F2FP.PACK_AB R140, R141, R140 ;  /* 0x0000008c8d8c723e */ /* 0x000fe200000000ff */
[----:B------:R-:W-:Y:S01]  /*14c10*/  IMAD.IADD R12, R12, 0x1, R15 ;  /* 0x000000010c0c7824 */ /* 0x000fe200078e020f */
[----:B------:R1:W-:Y:S01]  /*14c20*/  STS [R11+0x400], R162 ;  /* 0x000400a20b007388 */ /* 0x0003e20000000800 */
[----:B------:R-:W-:Y:S01]  /*14c30*/  F2FP.PACK_AB R142, R143, R142 ;  /* 0x0000008e8f8e723e */ /* 0x000fe200000000ff */
[----:B------:R-:W2:Y:S01]  /*14c40*/  LDC.U8 R13, c[0x0][0x328] ;  /* 0x0000ca00ff0d7b82 */ /* 0x000ea20000000000 */
[----:B------:R-:W-:Y:S01]  /*14c50*/  F2FP.PACK_AB R147, R147, R10 ;  /* 0x0000000a9393723e */ /* 0x000fe200000000ff */
[----:B------:R-:W-:Y:S01]  /*14c60*/  STS [R18], R156 ;  /* 0x0000009c12007388 */ /* 0x000fe20000000800 */
[----:B------:R-:W3:Y:S01]  /*14c70*/  @P4 MUFU.LG2 R5, R5 ;  /* 0x0000000500054308 */ /* 0x000ee20000000c00 */
[----:B------:R-:W-:-:S02]  /*14c80*/  IMAD.IADD R4, R4, 0x1, -R3 ;  /* 0x0000000104047824 */ /* 0x000fc400078e0a03 */
[----:B------:R-:W-:Y:S04]  /*14c90*/  STS [R18+0x400], R158 ;  /* 0x0004009e12007388 */ /* 0x000fe80000000800 */
[----:B------:R-:W-:Y:S04]  /*14ca0*/  STS [R16], R152 ;  /* 0x0000009810007388 */ /* 0x000fe80000000800 */
[----:B------:R-:W-:Y:S04]  /*14cb0*/  STS [R16+0x400], R154 ;  /* 0x0004009a10007388 */ /* 0x000fe80000000800 */
[----:B------:R-:W-:Y:S01]  /*14cc0*/  STS [R19], R132 ;  /* 0x0000008413007388 */ /* 0x000fe20000000800 */
[----:B---3--:R-:W-:-:S03]  /*14cd0*/  @P4 FMUL.FTZ R5, R5, 0.69314718246459960938 ;  /* 0x3f31721805054820 */ /* 0x008fc60000410000 */
[----:B------:R-:W-:Y:S01]  /*14ce0*/  STS [R19+0x400], R134 ;  /* 0x0004008613007388 */ /* 0x000fe20000000800 */
[C---:B-1----:R-:W-:Y:S01]  /*14cf0*/  IADD3 R11, R17.reuse, R15, RZ ;  /* 0x0000000f110b7210 */ /* 0x042fe20007ffe0ff */
[----:B------:R-:W-:Y:S01]  /*14d00*/  IMAD.IADD R17, R17, 0x1, R12 ;  /* 0x0000000111117824 */ /* 0x000fe200078e020c */
[----:B--2---:R-:W-:Y:S01]  /*14d10*/  ISETP.NE.AND P2, PT, R13, RZ, PT ;  /* 0x000000ff0d00720c */ /* 0x004fe20003f45270 */
[----:B------:R-:W-:Y:S03]  /*14d20*/  STS [R15], R148 ;  /* 0x000000940f007388 */ /* 0x000fe60000000800 */
[----:B------:R-:W-:Y:S01]  /*14d30*/  ISETP.NE.OR P1, PT, R244, -0x1, !P2 ;  /* 0xfffffffff400780c */ /* 0x000fe20005725670 */
[----:B------:R-:W-:Y:S04]  /*14d40*/  STS [R15+0x400], R150 ;  /* 0x000400960f007388 */ /* 0x000fe80000000800 */
[----:B------:R-:W-:Y:S04]  /*14d50*/  STS [R12], R136 ;  /* 0x000000880c007388 */ /* 0x000fe80000000800 */
[----:B------:R-:W-:Y:S04]  /*14d60*/  STS [R12+0x400], R138 ;  /* 0x0004008a0c007388 */ /* 0x000fe80000000800 */
[----:B------:R-:W-:Y:S04]  /*14d70*/  STS [R11], R140 ;  /* 0x0000008c0b007388 */ /* 0x000fe80000000800 */
[----:B------:R1:W-:Y:S04]  /*14d80*/  STS [R11+0x400], R142 ;  /* 0x0004008e0b007388 */ /* 0x0003e80000000800 */
[----:B------:R2:W-:Y:S04]  /*14d90*/  STS [R17], R144 ;  /* 0x0000009011007388 */ /* 0x0005e80000000800 */
[----:B------:R2:W-:Y:S04]  /*14da0*/  STS [R17+0x400], R147 ;  /* 0x0004009311007388 */ /* 0x0005e80000000800 */
[----:B------:R-:W-:Y:S06]  /*14db0*/  BAR.SYNC.DEFER_BLOCKING 0x0 ;  /* 0x0000000000007b1d */ /* 0x000fec0000010000 */
[----:B------:R-:W3:Y:S04]  /*14dc0*/  S2R R10, SR_CTAID.Y ;  /* 0x00000000000a7919 */ /* 0x000ee80000002600 */
[----:B------:R-:W4:Y:S04]  /*14dd0*/  S2R R9, SR_TID.X ;  /* 0x0000000000097919 */ /* 0x000f280000002100 */
[----:B-1----:R-:W1:Y:S04]  /*14de0*/  S2R R11, SR_CTAID.Z ;  /* 0x00000000000b7919 */ /* 0x002e680000002700 */
[----:B------:R2:W2:Y:S04]  /*14df0*/  LDS.128 R24, [R246] ;  /* 0x00000000f6187984 */ /* 0x0004a80000000c00 */
[----:B------:R2:W2:Y:S01]  /*14e00*/  LDS.128 R20, [R246+0x800] ;  /* 0x00080000f6147984 */ /* 0x0004a20000000c00 */
[----:B---3--:R-:W-:Y:S01]  /*14e10*/  @!P0 SHF.R.S32.HI R15, RZ, 0x1f, R10 ;  /* 0x0000001fff0f8819 */ /* 0x008fe2000001140a */
[----:B------:R-:W-:-:S02]  /*14e20*/  @!P0 IMAD.WIDE.U32 R32, R10, c[0x0][0x1e0], RZ ;  /* 0x000078000a208a25 */ /* 0x000fc400078e00ff */
[----:B------:R3:W2:Y:S01]  /*14e30*/  LDS.128 R16, [R246+0x1000] ;  /* 0x00100000f6107984 */ /* 0x0006a20000000c00 */
[----:B----4-:R-:W-:Y:S01]  /*14e40*/  SHF.R.S32.HI R12, RZ, 0x1f, R9 ;  /* 0x0000001fff0c7819 */ /* 0x010fe20000011409 */
[----:B------:R-:W-:Y:S02]  /*14e50*/  @!P0 IMAD R13, R15, c[0x0][0x1e0], RZ ;  /* 0x000078000f0d8a24 */ /* 0x000fe400078e02ff */
[----:B------:R3:W4:Y:S01]  /*14e60*/  LDS.128 R28, [R246+0x1800] ;  /* 0x00180000f61c7984 */ /* 0x0007220000000c00 */
[----:B------:R-:W5:Y:S01]  /*14e70*/  @P5 MUFU.LG2 R15, R6 ;  /* 0x00000006000f5308 */ /* 0x000f620000000c00 */
[----:B------:R-:W-:Y:S01]  /*14e80*/  @!P0 MOV R8, R32 ;  /* 0x0000002000088202 */ /* 0x000fe20000000f00 */
[C---:B------:R-:W-:Y:S02]  /*14e90*/  @!P0 IMAD R13, R10.reuse, c[0x0][0x1e4], R13 ;  /* 0x000079000a0d8a24 */ /* 0x040fe400078e020d */
[C---:B------:R-:W-:Y:S02]  /*14ea0*/  @!P1 IMAD R244, R10.reuse, c[0x0][0x214], RZ ;  /* 0x000085000af49a24 */ /* 0x040fe400078e02ff */
[----:B------:R-:W-:Y:S01]  /*14eb0*/  @!P0 IMAD.IADD R7, R33, 0x1, R13 ;  /* 0x0000000121078824 */ /* 0x000fe200078e020d */
[----:B------:R-:W-:Y:S01]  /*14ec0*/  SHF.R.S32.HI R13, RZ, 0x1f, R14 ;  /* 0x0000001fff0d7819 */ /* 0x000fe2000001140e */
[----:B-1----:R-:W-:Y:S01]  /*14ed0*/  @!P2 IMAD R10, R10, c[0x0][0x1c0], R11 ;  /* 0x000070000a0aaa24 */ /* 0x002fe200078e020b */
[----:B------:R-:W-:Y:S01]  /*14ee0*/  LOP3.LUT P0, RZ, R4, 0x3, RZ, 0xc0, !PT ;  /* 0x0000000304ff7812 */ /* 0x000fe2000780c0ff */
[----:B------:R-:W-:Y:S01]  /*14ef0*/  @P2 IMAD R244, R11, c[0x0][0x234], R244 ;  /* 0x00008d000bf42a24 */ /* 0x000fe200078e02f4 */
[----:B------:R-:W-:Y:S01]  /*14f00*/  LEA.HI R13, R13, R14, RZ, 0x2 ;  /* 0x0000000e0d0d7211 */ /* 0x000fe200078f10ff */
[----:B------:R-:W-:-:S02]  /*14f10*/  IMAD.MOV.U32 R4, RZ, RZ, 0x7f800000 ;  /* 0x7f800000ff047424 */ /* 0x000fc400078e00ff */
[----:B------:R-:W-:Y:S01]  /*14f20*/  @!P2 IMAD R244, R10, c[0x0][0x214], RZ ;  /* 0x000085000af4aa24 */ /* 0x000fe200078e02ff */
[----:B------:R-:W-:Y:S01]  /*14f30*/  LOP3.LUT R13, R13, 0xffffffc, RZ, 0xc0, !PT ;  /* 0x0ffffffc0d0d7812 */ /* 0x000fe200078ec0ff */
[----:B-----5:R-:W-:Y:S01]  /*14f40*/  @P5 FMUL.FTZ R15, R15, 0.69314718246459960938 ;  /* 0x3f3172180f0f5820 */ /* 0x020fe20000410000 */
[----:B------:R-:W-:Y:S02]  /*14f50*/  LEA.HI R6, R12, R9, RZ, 0x5 ;  /* 0x000000090c067211 */ /* 0x000fe400078f28ff */
[----:B------:R-:W-:Y:S01]  /*14f60*/  IADD3 R13, R14, -R13, RZ ;  /* 0x8000000d0e0d7210 */ /* 0x000fe20007ffe0ff */
[----:B------:R-:W-:Y:S01]  /*14f70*/  @P5 FFMA.FTZ R4, R2, c[0x0][0x238], R15 ;  /* 0x00008e0002045a23 */ /* 0x000fe2000001000f */
[----:B------:R-:W-:-:S04]  /*14f80*/  LOP3.LUT R6, R6, 0xffffffe0, RZ, 0xc0, !PT ;  /* 0xffffffe006067812 */ /* 0x000fc800078ec0ff */
[----:B------:R-:W-:-:S04]  /*14f90*/  IADD3 R6, -R6, R9, RZ ;  /* 0x0000000906067210 */ /* 0x000fc80007ffe1ff */
[----:B------:R-:W-:-:S04]  /*14fa0*/  SHF.R.S32.HI R3, RZ, 0x1f, R6 ;  /* 0x0000001fff037819 */ /* 0x000fc80000011406 */
[----:B------:R-:W-:Y:S02]  /*14fb0*/  LEA.HI R3, R3, R6, RZ, 0x2 ;  /* 0x0000000603037211 */ /* 0x000fe400078f10ff */
[----:B------:R-:W-:Y:S01]  /*14fc0*/  MOV R6, 0x7f800000 ;  /* 0x7f80000000067802 */ /* 0x000fe20000000f00 */
[----:B------:R-:W-:Y:S01]  /*14fd0*/  @P4 FFMA.FTZ R6, R0, c[0x0][0x238], R5 ;  /* 0x00008e0000064a23 */ /* 0x000fe20000010005 */
[----:B------:R-:W-:-:S05]  /*14fe0*/  SHF.R.S32.HI R3, RZ, 0x2, R3 ;  /* 0x00000002ff037819 */ /* 0x000fca0000011403 */
[----:B------:R-:W-:Y:S01]  /*14ff0*/  IMAD R3, R13, 0x10, R3 ;  /* 0x000000100d037824 */ /* 0x000fe200078e0203 */
[----:B------:R-:W-:Y:S05]  /*15000*/  @P0 BRA `(.L_x_2249) ;  /* 0x000000c000000947 */ /* 0x000fea0003800000 */
[----:B--234-:R-:W1:Y:S01]  /*15010*/  S2R R0, SR_CTAID.X ;  /* 0x0000000000007919 */ /* 0x01ce620000002500 */
[C---:B------:R-:W-:Y:S02]  /*15020*/  IADD3 R5, R3.reuse, 0x8, RZ ;  /* 0x0000000803057810 */ /* 0x040fe40007ffe0ff */
[-C--:B------:R-:W-:Y:S02]  /*15030*/  ISETP.GE.AND P2, PT, R3, R241.reuse, PT ;  /* 0x000000f10300720c */ /* 0x080fe40003f46270 */
[----:B------:R-:W-:Y:S01]  /*15040*/  ISETP.GE.AND P1, PT, R5, R241, PT ;  /* 0x000000f10500720c */ /* 0x000fe20003f26270 */
[----:B-1----:R-:W-:-:S05]  /*15050*/  IMAD R244, R0, 0x40, R244 ;  /* 0x0000004000f47824 */ /* 0x002fca00078e02f4 */
[----:B------:R-:W-:Y:S02]  /*15060*/  SHF.R.S32.HI R2, RZ, 0x1f, R244 ;  /* 0x0000001fff027819 */ /* 0x000fe400000114f4 */
[----:B------:R-:W-:-:S04]  /*15070*/  IADD3 R0, P0, R3, R244, RZ ;  /* 0x000000f403007210 */ /* 0x000fc80007f1e0ff */
[----:B------:R-:W-:Y:S02]  /*15080*/  LEA.HI.X.SX32 R2, R3, R2, 0x1, P0 ;  /* 0x0000000203027211 */ /* 0x000fe400000f0eff */
[----:B------:R-:W-:-:S04]  /*15090*/  LEA R14, P0, R0, c[0x0][0x200], 0x2 ;  /* 0x00008000000e7a11 */ /* 0x000fc800078010ff */
[----:B------:R-:W-:-:S05]  /*150a0*/  LEA.HI.X R15, R0, c[0x0][0x204], R2, 0x2, P0 ;  /* 0x00008100000f7a11 */ /* 0x000fca00000f1402 */
[----:B------:R1:W-:Y:S04]  /*150b0*/  @!P2 STG.E [R14.64], R4 ;  /* 0x000000040e00a986 */ /* 0x0003e8000c10190c */
[----:B------:R1:W-:Y:S02]  /*150c0*/  @!P1 STG.E [R14.64+0x20], R6 ;  /* 0x000020060e009986 */ /* 0x0003e4000c10190c */
.L_x_2249:
[----:B--234-:R-:W-:Y:S05]  /*150d0*/  BSYNC B0 ;  /* 0x0000000000007941 */ /* 0x01cfea0003800000 */
.L_x_2248:
[----:B------:R-:W2:Y:S01]  /*150e0*/  S2R R0, SR_CTAID.X ;  /* 0x0000000000007919 */ /* 0x000ea20000002500 */
[----:B------:R-:W-:Y:S01]  /*150f0*/  LEA.HI R12, R12, R9, RZ, 0x3 ;  /* 0x000000090c0c7211 */ /* 0x000fe200078f18ff */
[----:B------:R-:W-:Y:S01]  /*15100*/  BSSY B0, `(.L_x_2250) ;  /* 0x000001d000007945 */ /* 0x000fe20003800000 */
[----:B------:R-:W-:Y:S02]  /*15110*/  SHF.R.S32.HI R3, RZ, 0x1f, R11 ;  /* 0x0000001fff037819 */ /* 0x000fe4000001140b */
[----:B------:R-:W-:Y:S02]  /*15120*/  LOP3.LUT R2, R12, 0xfffffff8, RZ, 0xc0, !PT ;  /* 0xfffffff80c027812 */ /* 0x000fe400078ec0ff */
[----:B------:R-:W-:Y:S01]  /*15130*/  SHF.R.S32.HI R12, RZ, 0x3, R12 ;  /* 0x00000003ff0c7819 */ /* 0x000fe2000001140c */
[----:B------:R-:W-:-:S02]  /*15140*/  IMAD R3, R3, c[0x0][0x1f0], RZ ;  /* 0x00007c0003037a24 */ /* 0x000fc400078e02ff */
[----:B------:R-:W-:Y:S02]  /*15150*/  IMAD.IADD R2, R9, 0x1, -R2 ;  /* 0x0000000109027824 */ /* 0x000fe400078e0a02 */
[----:B------:R-:W-:Y:S02]  /*15160*/  IMAD R3, R11, c[0x0][0x1f4], R3 ;  /* 0x00007d000b037a24 */ /* 0x000fe400078e0203 */
[----:B-1----:R-:W-:-:S05]  /*15170*/  IMAD.SHL.U32 R4, R2, 0x8, RZ ;  /* 0x0000000802047824 */ /* 0x002fca00078e00ff */
[----:B------:R-:W-:Y:S01]  /*15180*/  SHF.R.S32.HI R5, RZ, 0x1f, R4 ;  /* 0x0000001fff057819 */ /* 0x000fe20000011404 */
[----:B--2---:R-:W-:-:S04]  /*15190*/  IMAD.SHL.U32 R0, R0, 0x40, RZ ;  /* 0x0000004000007824 */ /* 0x004fc800078e00ff */
[----:B------:R-:W-:Y:S01]  /*151a0*/  IMAD.WIDE.U32 R4, R0, c[0x0][0x1e8], R4 ;  /* 0x00007a0000047a25 */ /* 0x000fe200078e0004 */
[----:B------:R-:W-:-:S04]  /*151b0*/  SHF.R.S32.HI R2, RZ, 0x1f, R0 ;  /* 0x0000001fff027819 */ /* 0x000fc80000011400 */
[----:B------:R-:W-:Y:S01]  /*151c0*/  IADD3 R4, P0, R8, R4, RZ ;  /* 0x0000000408047210 */ /* 0x000fe20007f1e0ff */
[----:B------:R-:W-:-:S04]  /*151d0*/  IMAD R2, R2, c[0x0][0x1e8], RZ ;  /* 0x00007a0002027a24 */ /* 0x000fc800078e02ff */
[----:B------:R-:W-:Y:S01]  /*151e0*/  IMAD R2, R0, c[0x0][0x1ec], R2 ;  /* 0x00007b0000027a24 */ /* 0x000fe200078e0202 */
[----:B------:R-:W-:-:S04]  /*151f0*/  SHF.R.S32.HI R0, RZ, 0x1f, R12 ;  /* 0x0000001fff007819 */ /* 0x000fc8000001140c */
[----:B------:R-:W-:Y:S02]  /*15200*/  IADD3.X R5, R7, R2, R5, P0, !PT ;  /* 0x0000000207057210 */ /* 0x000fe400007fe405 */
[----:B------:R-:W-:-:S03]  /*15210*/  ISETP.GE.AND P0, PT, R12, R241, PT ;  /* 0x000000f10c00720c */ /* 0x000fc60003f06270 */
[----:B------:R-:W-:-:S04]  /*15220*/  IMAD.WIDE.U32 R4, R11, c[0x0][0x1f0], R4 ;  /* 0x00007c000b047a25 */ /* 0x000fc800078e0004 */
[----:B------:R-:W-:-:S06]  /*15230*/  IMAD.IADD R7, R3, 0x1, R5 ;  /* 0x0000000103077824 */ /* 0x000fcc00078e0205 */
        /* <DEDUP_REMOVED lines=8> */
[----:B------:R1:W-:Y:S02]  /*152c0*/  STG.E.128 [R10.64], R24 ;  /* 0x000000180a007986 */ /* 0x0003e4000c101d0c */
.L_x_2251:
[----:B------:R-:W-:Y:S05]  /*152d0*/  BSYNC B0 ;  /* 0x0000000000007941 */ /* 0x000fea0003800000 */
.L_x_2250:
[----:B------:R-:W-:Y:S01]  /*152e0*/  IADD3 R2, R12, 0x10, RZ ;  /* 0x000000100c027810 */ /* 0x000fe20007ffe0ff */
[----:B------:R-:W-:Y:S03]  /*152f0*/  BSSY B0, `(.L_x_2252) ;  /* 0x000000e000007945 */ /* 0x000fe60003800000 */
[----:B------:R-:W-:-:S13]  /*15300*/  ISETP.GE.AND P0, PT, R2, R241, PT ;  /* 0x000000f10200720c */ /* 0x000fda0003f06270 */
        /* <DEDUP_REMOVED lines=11> */
[----:B------:R1:W-:Y:S02]  /*153c0*/  STG.E.128 [R10.64], R20 ;  /* 0x000000140a007986 */ /* 0x0003e4000c101d0c */
.L_x_2253:
[----:B------:R-:W-:Y:S05]  /*153d0*/  BSYNC B0 ;  /* 0x0000000000007941 */ /* 0x000fea0003800000 */
.L_x_2252:
        /* <DEDUP_REMOVED lines=15> */
.L_x_2255:
[----:B------:R-:W-:Y:S05]  /*154d0*/  BSYNC B0 ;  /* 0x0000000000007941 */ /* 0x000fea0003800000 */
.L_x_2254:
[----:B------:R-:W-:-:S04]  /*154e0*/  IADD3 R2, R12, 0x30, RZ ;  /* 0x000000300c027810 */ /* 0x000fc80007ffe0ff */
[----:B------:R-:W-:-:S13]  /*154f0*/  ISETP.GE.AND P0, PT, R2, R241, PT ;  /* 0x000000f10200720c */ /* 0x000fda0003f06270 */
[----:B------:R-:W-:Y:S05]  /*15500*/  @P0 EXIT ;  /* 0x000000000000094d */ /* 0x000fea0003800000 */
[----:B------:R-:W-:Y:S01]  /*15510*/  IADD3 R12, P0, R12, 0x30, RZ ;  /* 0x000000300c0c7810 */ /* 0x000fe20007f1e0ff */
        /* <DEDUP_REMOVED lines=9> */
[----:B------:R-:W-:Y:S01]  /*155b0*/  STG.E.128 [R4.64], R28 ;  /* 0x0000001c04007986 */ /* 0x000fe2000c101d0c */
[----:B------:R-:W-:Y:S05]  /*155c0*/  EXIT ;  /* 0x000000000000794d */ /* 0x000fea0003800000 */
.L_x_2256:
        /* <DEDUP_REMOVED lines=11> */
.L_x_7766:


//--------------------- .text._ZN5flash24flash_fwd_splitkv_kernelI23Flash_fwd_kernel_traitsILi64ELi64ELi256ELi4ELb0ELb0EN7cutlass6half_tE19Flash_kernel_traitsILi64ELi64ELi256ELi4ES3_EELb1ELb0ELb0ELb0ELb1ELb1ELb0ELb0EEEvNS_16Flash_fwd_paramsE --------------------------
	.section	.text._ZN5flash24flash_fwd_splitkv_kernelI23Flash_fwd_kernel_traitsILi64ELi64ELi256ELi4ELb0ELb0EN7cutlass6half_tE19Flash_kernel_traitsILi64ELi64ELi256ELi4ES3_EELb1ELb0ELb0ELb0ELb1ELb1ELb0ELb0EEEvNS_16Flash_fwd_paramsE,"ax",@progbits
	.sectioninfo	@"SHI_REGISTERS=255"
	.align	128
        .global         _ZN5flash24flash_fwd_splitkv_kernelI23Flash_fwd_kernel_traitsILi64ELi64ELi256ELi4ELb0ELb0EN7cutlass6half_tE19Flash_kernel_traitsILi64ELi64ELi256ELi4ES3_EELb1ELb0ELb0ELb0ELb1ELb1ELb0ELb0EEEvNS_16Flash_fwd_paramsE
        .type           _ZN5flash24flash_fwd_splitkv_kernelI23Flash_fwd_kernel_traitsILi64ELi64ELi256ELi4ELb0ELb0EN7cutlass6half_tE19Flash_kernel_traitsILi64ELi64ELi256ELi4ES3_EELb1ELb0ELb0ELb0ELb1ELb1ELb0ELb0EEEvNS_16Flash_fwd_paramsE,@function
        .size           _ZN5flash24flash_fwd_splitkv_kernelI23Flash_fwd_kernel_traitsILi64ELi64ELi256ELi4ELb0ELb0EN7cutlass6half_tE19Flash_kernel_traitsILi64ELi64ELi256ELi4ES3_EELb1ELb0ELb0ELb0ELb1ELb1ELb0ELb0EEEvNS_16Flash_fwd_paramsE,(.L_x_7767 - _ZN5flash24flash_fwd_splitkv_kernelI23Flash_fwd_kernel_traitsILi64ELi64ELi256ELi4ELb0ELb0EN7cutlass6half_tE19Flash_kernel_traitsILi64ELi64ELi256ELi4ES3_EELb1ELb0ELb0ELb0ELb1ELb1ELb0ELb0EEEvNS_16Flash_fwd_paramsE)
        .other          _ZN5flash24flash_fwd_splitkv_kernelI23Flash_fwd_kernel_traitsILi64ELi64ELi256ELi4ELb0ELb0EN7cutlass6half_tE19Flash_kernel_traitsILi64ELi64ELi256ELi4ES3_EELb1ELb0ELb0ELb0ELb1ELb1ELb0ELb0EEEvNS_16Flash_fwd_paramsE,@"STO_CUDA_ENTRY STV_DEFAULT"
_ZN5flash24flash_fwd_splitkv_kernelI23Flash_fwd_kernel_traitsILi64ELi64ELi256ELi4ELb0ELb0EN7cutlass6half_tE19Flash_kernel_traitsILi64ELi64ELi256ELi4ES3_EELb1ELb0ELb0ELb0ELb1ELb1ELb0ELb0EEEvNS_16Flash_fwd_paramsE:
.text._ZN5flash24flash_fwd_splitkv_kernelI23Flash_fwd_kernel_traitsILi64ELi64ELi256ELi4ELb0ELb0EN7cutlass6half_tE19Flash_kernel_traitsILi64ELi64ELi256ELi4ES3_EELb1ELb0ELb0ELb0ELb1ELb1ELb0ELb0EEEvNS_16Flash_fwd_paramsE:
[----:B------:R-:W-:Y:S02]  /*0000*/  MOV R1, c[0x0][0x28] ;  /* 0x00000a0000017a02 */ /* 0x000fe40000000f00 */
[----:B------:R-:W1:Y:S01]  /*0010*/  S2R R11, SR_CTAID.Y ;  /* 0x00000000000b7919 */ /* 0x000e620000002600 */
[----:B------:R-:W2:Y:S01]  /*0020*/  LDC.U8 R0, c[0x0][0x312] ;  /* 0x0000c480ff007b82 */ /* 0x000ea20000000000 */
[----:B------:R-:W-:Y:S01]  /*0030*/  ISETP.NE.U32.AND P2, PT, RZ, c[0x0][0x240], PT ;  /* 0x00009000ff007a0c */ /* 0x000fe20003f45070 */
[----:B------:R-:W-:Y:S01]  /*0040*/  IMAD.MOV.U32 R6, RZ, RZ, 0x4 ;  /* 0x00000004ff067424 */ /* 0x000fe200078e00ff */
[----:B------:R-:W-:Y:S01]  /*0050*/  ULDC.64 UR12, c[0x0][0x118] ;  /* 0x00004600000c7ab9 */ /* 0x000fe20000000a00 */
[----:B------:R-:W-:Y:S01]  /*0060*/  IMAD.MOV.U32 R15, RZ, RZ, -0x1 ;  /* 0xffffffffff0f7424 */ /* 0x000fe200078e00ff */
[----:B------:R-:W-:Y:S02]  /*0070*/  ISETP.NE.AND.EX P2, PT, RZ, c[0x0][0x244], PT, P2 ;  /* 0x00009100ff007a0c */ /* 0x000fe40003f45320 */
[----:B------:R-:W-:Y:S02]  /*0080*/  ISETP.EQ.U32.AND P1, PT, RZ, c[0x0][0x248], PT ;  /* 0x00009200ff007a0c */ /* 0x000fe40003f22070 */
[----:B------:R-:W-:Y:S01]  /*0090*/  ISETP.NE.U32.AND P0, PT, RZ, c[0x0][0x250], PT ;  /* 0x00009400ff007a0c */ /* 0x000fe20003f05070 */
[----:B------:R-:W-:Y:S01]  /*00a0*/  IMAD.MOV.U32 R7, RZ, RZ, -0x1 ;  /* 0xffffffffff077424 */ /* 0x000fe200078e00ff */
[----:B------:R-:W-:-:S02]  /*00b0*/  IADD3 R1, R1, -0x30, RZ ;  /* 0xffffffd001017810 */ /* 0x000fc40007ffe0ff */
[----:B------:R-:W-:Y:S01]  /*00c0*/  ISETP.NE.AND.EX P0, PT, RZ, c[0x0][0x254], PT, P0 ;  /* 0x00009500ff007a0c */ /* 0x000fe20003f05300 */
[----:B-1----:R-:W-:Y:S01]  /*00d0*/  IMAD.WIDE R2, R11, R6, c[0x0][0x240] ;  /* 0x000090000b027625 */ /* 0x002fe200078e0206 */
[----:B--2---:R-:W-:-:S04]  /*00e0*/  ISETP.NE.AND P3, PT, R0, RZ, PT ;  /* 0x000000ff0000720c */ /* 0x004fc80003f65270 */
[----:B------:R1:W2:Y:S01]  /*00f0*/  @P2 LDG.E R15, [R2.64] ;  /* 0x0000000c020f2981 */ /* 0x0002a2000c1e1900 */
[----:B------:R-:W-:Y:S01]  /*0100*/  ISETP.EQ.OR.EX P1, PT, RZ, c[0x0][0x24c], !P3, P1 ;  /* 0x00009300ff007a0c */ /* 0x000fe20005f22710 */
[----:B------:R-:W-:Y:S02]  /*0110*/  IMAD.WIDE R4, R11, R6, c[0x0][0x248] ;  /* 0x000092000b047625 */ /* 0x000fe400078e0206 */
[----:B------:R1:W3:Y:S10]  /*0120*/  @P2 LDG.E R0, [R2.64+0x4] ;  /* 0x0000040c02002981 */ /* 0x0002f4000c1e1900 */
[----:B------:R4:W5:Y:S01]  /*0130*/  @!P1 LDG.E R7, [R4.64] ;  /* 0x0000000c04079981 */ /* 0x000962000c1e1900 */
[----:B------:R-:W-:-:S03]  /*0140*/  IMAD.MOV.U32 R8, RZ, RZ, RZ ;  /* 0x000000ffff087224 */ /* 0x000fc600078e00ff */
[----:B------:R-:W2:Y:S04]  /*0150*/  S2R R16, SR_CTAID.X ;  /* 0x0000000000107919 */ /* 0x000ea80000002500 */
[----:B------:R-:W2:Y:S01]  /*0160*/  S2R R14, SR_CTAID.Z ;  /* 0x00000000000e7919 */ /* 0x000ea20000002700 */
[----:B-1----:R-:W-:-:S05]  /*0170*/  @P0 IMAD.WIDE R2, R11, R6, c[0x0][0x250] ;  /* 0x000094000b020625 */ /* 0x002fca00078e0206 */
[----:B------:R4:W5:Y:S01]  /*0180*/  @P0 LDG.E R8, [R2.64] ;  /* 0x0000000c02080981 */ /* 0x000962000c1e1900 */
[----:B------:R-:W-:-:S04]  /*0190*/  ISETP.NE.U32.AND P0, PT, RZ, c[0x0][0x248], PT ;  /* 0x00009200ff007a0c */ /* 0x000fc80003f05070 */
[----:B------:R-:W-:Y:S01]  /*01a0*/  ISETP.NE.AND.EX P0, PT, RZ, c[0x0][0x24c], PT, P0 ;  /* 0x00009300ff007a0c */ /* 0x000fe20003f05300 */
[----:B--2---:R4:W-:Y:S01]  /*01b0*/  STL [R1+0x24], R15 ;  /* 0x0000240f01007387 */ /* 0x0049e20000100800 */
[----:B---3--:R-:W-:Y:S02]  /*01c0*/  @P2 IMAD.IADD R90, R0, 0x1, -R15 ;  /* 0x00000001005a2824 */ /* 0x008fe400078e0a0f */
[----:B------:R-:W-:-:S09]  /*01d0*/  @!P2 IMAD.MOV.U32 R90, RZ, RZ, c[0x0][0x214] ;  /* 0x00008500ff5aa624 */ /* 0x000fd200078e00ff */
[----:B------:R-:W-:Y:S05]  /*01e0*/  @!P0 BRA `(.L_x_2257) ;  /* 0x0000004000008947 */ /* 0x000fea0003800000 */
[----:B------:R-:W2:Y:S02]  /*01f0*/  @P3 LDG.E R0, [R4.64+0x4] ;  /* 0x0000040c04003981 */ /* 0x000ea4000c1e1900 */
[----:B--2--5:R-:W-:-:S06]  /*0200*/  @P3 IADD3 R0, R0, -R7, RZ ;  /* 0x8000000700003210 */ /* 0x024fcc0007ffe0ff */
[----:B------:R1:W5:Y:S01]  /*0210*/  @!P3 LDG.E R0, [R4.64] ;  /* 0x0000000c0400b981 */ /* 0x000362000c1e1900 */
[----:B------:R-:W-:Y:S05]  /*0220*/  BRA `(.L_x_2258) ;  /* 0x0000001000007947 */ /* 0x000fea0003800000 */
.L_x_2257:
[----:B------:R-:W-:Y:S02]  /*0230*/  MOV R0, c[0x0][0x218] ;  /* 0x0000860000007a02 */ /* 0x000fe40000000f00 */
.L_x_2258:
[----:B------:R-:W-:-:S04]  /*0240*/  ISETP.NE.U32.AND P2, PT, RZ, c[0x0][0x258], PT ;  /* 0x00009600ff007a0c */ /* 0x000fc80003f45070 */
[----:B------:R-:W-:-:S13]  /*0250*/  ISETP.NE.AND.EX P2, PT, RZ, c[0x0][0x25c], PT, P2 ;  /* 0x00009700ff007a0c */ /* 0x000fda0003f45320 */
[----:B----4-:R-:W-:-:S06]  /*0260*/  @P2 IMAD.WIDE R2, R11, R6, c[0x0][0x258] ;  /* 0x000096000b022625 */ /* 0x010fcc00078e0206 */
        /* <DEDUP_REMOVED lines=13> */
[----:B------:R-:W2:Y:S01]  /*0340*/  S2R R200, SR_TID.X ;  /* 0x0000000000c87919 */ /* 0x000ea20000002100 */
[----:B------:R-:W-:Y:S01]  /*0350*/  IADD3 R0, R0, c[0x0][0x2e8], R88 ;  /* 0x0000ba0000007a10 */ /* 0x000fe20007ffe058 */
[----:B------:R-:W-:Y:S01]  /*0360*/  USHF.R.S32.HI UR4, URZ, 0x1f, UR5 ;  /* 0x0000001f3f047899 */ /* 0x000fe20008011405 */
[----:B------:R-:W-:Y:S02]  /*0370*/  SHF.R.S32.HI R3, RZ, 0x1f, R2 ;  /* 0x0000001fff037819 */ /* 0x000fe40000011402 */
[----:B-1----:R-:W-:Y:S01]  /*0380*/  SHF.R.S32.HI R4, RZ, 0x1f, R0 ;  /* 0x0000001fff047819 */ /* 0x002fe20000011400 */
        /* <DEDUP_REMOVED lines=10> */
[----:B--2---:R-:W-:Y:S01]  /*0430*/  SHF.R.S32.HI R0, RZ, 0x1f, R200 ;  /* 0x0000001fff007819 */ /* 0x004fe200000114c8 */
[----:B------:R-:W-:Y:S01]  /*0440*/  BSSY B0, `(.L_x_2260) ;  /* 0x0000029000007945 */ /* 0x000fe20003800000 */
[----:B------:R-:W-:Y:S02]  /*0450*/  ISETP.NE.AND P0, PT, R15, -0x1, PT ;  /* 0xffffffff0f00780c */ /* 0x000fe40003f05270 */
[----:B------:R-:W-:Y:S02]  /*0460*/  LEA.HI R9, R0, R200, RZ, 0x3 ;  /* 0x000000c800097211 */ /* 0x000fe400078f18ff */
[----:B------:R-:W-:Y:S02]  /*0470*/  IADD3 R10, -R201, R90, RZ ;  /* 0x0000005ac90a7210 */ /* 0x000fe40007ffe1ff */
[----:B------:R-:W-:-:S05]  /*0480*/  LOP3.LUT R0, R9, 0x1ffffff8, RZ, 0xc0, !PT ;  /* 0x1ffffff809007812 */ /* 0x000fca00078ec0ff */
[----:B------:R-:W-:Y:S02]  /*0490*/  IMAD.IADD R0, R200, 0x1, -R0 ;  /* 0x00000001c8007824 */ /* 0x000fe400078e0a00 */
[----:B------:R-:W-:Y:S01]  /*04a0*/  @!P0 SHF.R.S32.HI R3, RZ, 0x1f, R11 ;  /* 0x0000001fff038819 */ /* 0x000fe2000001140b */
[----:B------:R-:W-:-:S04]  /*04b0*/  @!P0 IMAD.WIDE.U32 R6, R11, c[0x0][0x1e0], RZ ;  /* 0x000078000b068a25 */ /* 0x000fc800078e00ff */
[----:B------:R-:W-:Y:S01]  /*04c0*/  IMAD.SHL.U32 R2, R0, 0x8, RZ ;  /* 0x0000000800027824 */ /* 0x000fe200078e00ff */
[----:B------:R-:W-:Y:S01]  /*04d0*/  SHF.R.S32.HI R0, RZ, 0x1f, R201 ;  /* 0x0000001fff007819 */ /* 0x000fe200000114c9 */
[----:B------:R-:W-:Y:S02]  /*04e0*/  @!P0 IMAD R8, R3, c[0x0][0x1e0], RZ ;  /* 0x0000780003088a24 */ /* 0x000fe400078e02ff */
[----:B------:R-:W-:Y:S01]  /*04f0*/  @P0 IMAD.WIDE.U32 R4, R15, c[0x0][0x1e8], RZ ;  /* 0x00007a000f040a25 */ /* 0x000fe200078e00ff */
[----:B------:R-:W-:Y:S02]  /*0500*/  SHF.R.S32.HI R3, RZ, 0x1f, R2 ;  /* 0x0000001fff037819 */ /* 0x000fe40000011402 */
[----:B------:R-:W-:Y:S01]  /*0510*/  @!P0 MOV R4, R6 ;  /* 0x0000000600048202 */ /* 0x000fe20000000f00 */
[----:B------:R-:W-:Y:S01]  /*0520*/  @!P0 IMAD R8, R11, c[0x0][0x1e4], R8 ;  /* 0x000079000b088a24 */ /* 0x000fe200078e0208 */
[----:B------:R-:W-:Y:S01]  /*0530*/  SHF.R.S32.HI R6, RZ, 0x1f, R14 ;  /* 0x0000001fff067819 */ /* 0x000fe2000001140e */
[----:B------:R-:W-:-:S02]  /*0540*/  IMAD R0, R0, c[0x0][0x1e8], RZ ;  /* 0x00007a0000007a24 */ /* 0x000fc400078e02ff */
[----:B------:R-:W-:-:S04]  /*0550*/  IMAD.WIDE.U32 R2, R201, c[0x0][0x1e8], R2 ;  /* 0x00007a00c9027a25 */ /* 0x000fc800078e0002 */
[----:B------:R-:W-:Y:S02]  /*0560*/  @P0 IMAD R5, R15, c[0x0][0x1ec], R5 ;  /* 0x00007b000f050a24 */ /* 0x000fe400078e0205 */
[----:B------:R-:W-:Y:S01]  /*0570*/  @!P0 IMAD.IADD R5, R7, 0x1, R8 ;  /* 0x0000000107058824 */ /* 0x000fe200078e0208 */
[----:B------:R-:W-:Y:S01]  /*0580*/  IADD3 R2, P0, R4, R2, RZ ;  /* 0x0000000204027210 */ /* 0x000fe20007f1e0ff */
[----:B------:R-:W-:Y:S02]  /*0590*/  IMAD R0, R201, c[0x0][0x1ec], R0 ;  /* 0x00007b00c9007a24 */ /* 0x000fe400078e0200 */
[----:B------:R-:W-:Y:S02]  /*05a0*/  IMAD R6, R6, c[0x0][0x1f0], RZ ;  /* 0x00007c0006067a24 */ /* 0x000fe400078e02ff */
[----:B------:R-:W-:Y:S01]  /*05b0*/  IMAD R7, R11, c[0x0][0x1c0], R14 ;  /* 0x000070000b077a24 */ /* 0x000fe200078e020e */
[----:B------:R-:W-:Y:S01]  /*05c0*/  IADD3.X R3, R5, R3, R0, P0, !PT ;  /* 0x0000000305037210 */ /* 0x000fe200007fe400 */
[----:B------:R-:W-:Y:S01]  /*05d0*/  IMAD R6, R14, c[0x0][0x1f4], R6 ;  /* 0x00007d000e067a24 */ /* 0x000fe200078e0206 */
[----:B------:R-:W-:Y:S01]  /*05e0*/  SHF.R.S32.HI R0, RZ, 0x3, R9 ;  /* 0x00000003ff007819 */ /* 0x000fe20000011409 */
[----:B------:R-:W-:-:S02]  /*05f0*/  IMAD R11, R7, c[0x0][0x214], R201 ;  /* 0x00008500070b7a24 */ /* 0x000fc400078e02c9 */
[----:B------:R-:W-:Y:S01]  /*0600*/  IMAD.WIDE.U32 R4, R14, c[0x0][0x1f0], R2 ;  /* 0x00007c000e047a25 */ /* 0x000fe200078e0002 */
[----:B------:R-:W-:Y:S02]  /*0610*/  ISETP.GE.AND P0, PT, R0, R10, PT ;  /* 0x0000000a0000720c */ /* 0x000fe40003f06270 */
[----:B------:R-:W-:Y:S02]  /*0620*/  SHF.R.S32.HI R13, RZ, 0x1f, R0 ;  /* 0x0000001fff0d7819 */ /* 0x000fe40000011400 */
[----:B------:R-:W-:-:S09]  /*0630*/  IADD3 R3, R5, R6, RZ ;  /* 0x0000000605037210 */ /* 0x000fd20007ffe0ff */
        /* <DEDUP_REMOVED lines=9> */
.L_x_2261:
[----:B------:R-:W-:Y:S05]  /*06d0*/  BSYNC B0 ;  /* 0x0000000000007941 */ /* 0x000fea0003800000 */
.L_x_2260:
[----:B------:R-:W-:Y:S01]  /*06e0*/  IADD3 R14, R0, 0x10, RZ ;  /* 0x00000010000e7810 */ /* 0x000fe20007ffe0ff */
[----:B------:R-:W-:Y:S03]  /*06f0*/  BSSY B0, `(.L_x_2262) ;  /* 0x000000e000007945 */ /* 0x000fe60003800000 */
[----:B------:R-:W-:-:S13]  /*0700*/  ISETP.GE.AND P0, PT, R14, R10, PT ;  /* 0x0000000a0e00720c */ /* 0x000fda0003f06270 */
        /* <DEDUP_REMOVED lines=12> */
.L_x_2263:
[----:B------:R-:W-:Y:S05]  /*07d0*/  BSYNC B0 ;  /* 0x0000000000007941 */ /* 0x000fea0003800000 */
.L_x_2262:
        /* <DEDUP_REMOVED lines=15> */
.L_x_2265:
[----:B------:R-:W-:Y:S05]  /*08d0*/  BSYNC B0 ;  /* 0x0000000000007941 */ /* 0x000fea0003800000 */
.L_x_2264:
[----:B-1----:R-:W-:Y:S01]  /*08e0*/  IADD3 R9, R0, 0x30, RZ ;  /* 0x0000003000097810 */ /* 0x002fe20007ffe0ff */
[----:B------:R-:W-:Y:S03]  /*08f0*/  BSSY B0, `(.L_x_2266) ;  /* 0x000000d000007945 */ /* 0x000fe60003800000 */
[----:B------:R-:W-:-:S13]  /*0900*/  ISETP.GE.AND P0, PT, R9, R10, PT ;  /* 0x0000000a0900720c */ /* 0x000fda0003f06270 */
[----:B------:R-:W-:Y:S05]  /*0910*/  @P0 BRA `(.L_x_2267) ;  /* 0x000000a000000947 */ /* 0x000fea0003800000 */
[----:B------:R-:W-:-:S04]  /*0920*/  IADD3 R5, P0, R0, 0x30, RZ ;  /* 0x0000003000057810 */ /* 0x000fc80007f1e0ff */
[----:B------:R-:W-:-:S05]  /*0930*/  IADD3.X R2, RZ, R13, RZ, P0, !PT ;  /* 0x0000000dff027210 */ /* 0x000fca00007fe4ff */
[----:B------:R-:W-:Y:S01]  /*0940*/  IMAD R8, R2, c[0x0][0x1e8], RZ ;  /* 0x00007a0002087a24 */ /* 0x000fe200078e02ff */
[----:B------:R-:W-:-:S05]  /*0950*/  MOV R2, R4 ;  /* 0x0000000400027202 */ /* 0x000fca0000000f00 */
[----:B------:R-:W-:-:S04]  /*0960*/  IMAD.WIDE.U32 R6, R5, c[0x0][0x1e8], R2 ;  /* 0x00007a0005067a25 */ /* 0x000fc800078e0002 */
[----:B------:R-:W-:Y:S01]  /*0970*/  IMAD R3, R5, c[0x0][0x1ec], R8 ;  /* 0x00007b0005037a24 */ /* 0x000fe200078e0208 */
[----:B------:R-:W-:-:S04]  /*0980*/  LEA R2, P0, R6, c[0x0][0x1d0], 0x1 ;  /* 0x0000740006027a11 */ /* 0x000fc800078008ff */
[----:B------:R-:W-:-:S04]  /*0990*/  IADD3 R3, R7, R3, RZ ;  /* 0x0000000307037210 */ /* 0x000fc80007ffe0ff */
[----:B------:R-:W-:-:S05]  /*09a0*/  LEA.HI.X R3, R6, c[0x0][0x1d4], R3, 0x1, P0 ;  /* 0x0000750006037a11 */ /* 0x000fca00000f0c03 */
[----:B------:R1:W-:Y:S02]  /*09b0*/  STG.E.128 [R2.64], RZ ;  /* 0x000000ff02007986 */ /* 0x0003e4000c101d0c */
.L_x_2267:
[----:B------:R-:W-:Y:S05]  /*09c0*/  BSYNC B0 ;  /* 0x0000000000007941 */ /* 0x000fea0003800000 */
.L_x_2266:
[----:B------:R-:W-:-:S04]  /*09d0*/  LOP3.LUT P4, RZ, R200, 0x7, RZ, 0xc0, !PT ;  /* 0x00000007c8ff7812 */ /* 0x000fc8000788c0ff */
[-C--:B------:R-:W-:Y:S02]  /*09e0*/  ISETP.GE.OR P3, PT, R0, R10.reuse, P4 ;  /* 0x0000000a0000720c */ /* 0x080fe40002766670 */
[-C--:B------:R-:W-:Y:S02]  /*09f0*/  ISETP.GE.OR P2, PT, R14, R10.reuse, P4 ;  /* 0x0000000a0e00720c */ /* 0x080fe40002746670 */
[----:B------:R-:W-:Y:S02]  /*0a00*/  ISETP.GE.OR P1, PT, R12, R10, P4 ;  /* 0x0000000a0c00720c */ /* 0x000fe40002726670 */
[----:B------:R-:W-:Y:S02]  /*0a10*/  IADD3 R0, P0, R11, R0, RZ ;  /* 0x000000000b007210 */ /* 0x000fe40007f1e0ff */
[----:B------:R-:W-:Y:S02]  /*0a20*/  ISETP.GE.OR P4, PT, R9, R10, P4 ;  /* 0x0000000a0900720c */ /* 0x000fe40002786670 */
[----:B-1----:R-:W-:-:S02]  /*0a30*/  LEA.HI.X.SX32 R3, R11, R13, 0x1, P0 ;  /* 0x0000000d0b037211 */ /* 0x002fc400000f0eff */
[C---:B------:R-:W-:Y:S01]  /*0a40*/  LEA R2, P0, R0.reuse, c[0x0][0x200], 0x2 ;  /* 0x0000800000027a11 */ /* 0x040fe200078010ff */
[----:B------:R-:W-:Y:S02]  /*0a50*/  @!P3 IMAD.MOV.U32 R5, RZ, RZ, 0x7f800000 ;  /* 0x7f800000ff05b424 */ /* 0x000fe400078e00ff */
[----:B------:R-:W-:Y:S01]  /*0a60*/  @!P2 IMAD.MOV.U32 R4, RZ, RZ, 0x7f800000 ;  /* 0x7f800000ff04a424 */ /* 0x000fe200078e00ff */
[----:B------:R-:W-:Y:S01]  /*0a70*/  LEA.HI.X R3, R0, c[0x0][0x204], R3, 0x2, P0 ;  /* 0x0000810000037a11 */ /* 0x000fe200000f1403 */
[----:B------:R-:W-:-:S04]  /*0a80*/  @!P1 IMAD.MOV.U32 R0, RZ, RZ, 0x7f800000 ;  /* 0x7f800000ff009424 */ /* 0x000fc800078e00ff */
[----:B------:R1:W-:Y:S04]  /*0a90*/  @!P3 STG.E [R2.64], R5 ;  /* 0x000000050200b986 */ /* 0x0003e8000c10190c */
[----:B------:R1:W-:Y:S04]  /*0aa0*/  @!P2 STG.E [R2.64+0x40], R4 ;  /* 0x000040040200a986 */ /* 0x0003e8000c10190c */
[----:B------:R1:W-:Y:S01]  /*0ab0*/  @!P1 STG.E [R2.64+0x80], R0 ;  /* 0x0000800002009986 */ /* 0x0003e2000c10190c */
[----:B------:R-:W-:Y:S05]  /*0ac0*/  @P4 EXIT ;  /* 0x000000000000494d */ /* 0x000fea0003800000 */
[----:B-1----:R-:W-:-:S05]  /*0ad0*/  MOV R0, 0x7f800000 ;  /* 0x7f80000000007802 */ /* 0x002fca0000000f00 */
[----:B------:R-:W-:Y:S01]  /*0ae0*/  STG.E [R2.64+0xc0], R0 ;  /* 0x0000c00002007986 */ /* 0x000fe2000c10190c */
[----:B------:R-:W-:Y:S05]  /*0af0*/  EXIT ;  /* 0x000000000000794d */ /* 0x000fea0003800000 */
.L_x_2259:
[----:B--2---:R-:W-:Y:S01]  /*0b00*/  ISETP.NE.U32.AND P2, PT, RZ, c[0x0][0x2c0], PT ;  /* 0x0000b000ff007a0c */ /* 0x004fe20003f45070 */
[----:B------:R-:W-:Y:S01]  /*0b10*/  IMAD.MOV.U32 R9, RZ, RZ, R11 ;  /* 0x000000ffff097224 */ /* 0x000fe200078e000b */
[----:B------:R-:W-:Y:S02]  /*0b20*/  ISETP.NE.U32.AND P0, PT, RZ, c[0x0][0x2b8], PT ;  /* 0x0000ae00ff007a0c */ /* 0x000fe40003f05070 */
[----:B------:R-:W-:Y:S02]  /*0b30*/  ISETP.NE.AND.EX P2, PT, RZ, c[0x0][0x2c4], PT, P2 ;  /* 0x0000b100ff007a0c */ /* 0x000fe40003f45320 */
[----:B------:R-:W-:-:S11]  /*0b40*/  ISETP.NE.AND.EX P0, PT, RZ, c[0x0][0x2bc], PT, P0 ;  /* 0x0000af00ff007a0c */ /* 0x000fd60003f05300 */
[----:B------:R-:W-:Y:S02]  /*0b50*/  @P2 SHF.R.S32.HI R0, RZ, 0x1f, R11 ;  /* 0x0000001fff002819 */ /* 0x000fe4000001140b */
[----:B------:R-:W-:-:S04]  /*0b60*/  @P0 IMAD.WIDE R2, R11, R6, c[0x0][0x2b8] ;  /* 0x0000ae000b020625 */ /* 0x000fc800078e0206 */
[----:B------:R-:W-:Y:S01]  /*0b70*/  @P2 IMAD R0, R0, c[0x0][0x2c8], RZ ;  /* 0x0000b20000002a24 */ /* 0x000fe200078e02ff */
[----:B------:R1:W5:Y:S01]  /*0b80*/  @P0 LDG.E R9, [R2.64] ;  /* 0x0000000c02090981 */ /* 0x000362000c1e1900 */
[----:B------:R-:W-:Y:S01]  /*0b90*/  @P2 IMAD.WIDE.U32 R4, R11, c[0x0][0x2c8], RZ ;  /* 0x0000b2000b042a25 */ /* 0x000fe200078e00ff */
[----:B------:R-:W-:-:S03]  /*0ba0*/  PLOP3.LUT P0, PT, PT, PT, PT, 0x8, 0x0 ;  /* 0x000000000000781c */ /* 0x000fc60003f0e170 */
[----:B-1----:R-:W-:Y:S02]  /*0bb0*/  @P2 IMAD R2, R11, c[0x0][0x2cc], R0 ;  /* 0x0000b3000b022a24 */ /* 0x002fe400078e0200 */
[----:B------:R-:W-:Y:S01]  /*0bc0*/  IMAD.MOV.U32 R0, RZ, RZ, RZ ;  /* 0x000000ffff007224 */ /* 0x000fe200078e00ff */
[----:B------:R-:W-:Y:S01]  /*0bd0*/  @P2 LEA R0, P1, R4, c[0x0][0x2c0], 0x2 ;  /* 0x0000b00004002a11 */ /* 0x000fe200078210ff */
[----:B------:R-:W-:-:S04]  /*0be0*/  @P2 IMAD.IADD R2, R5, 0x1, R2 ;  /* 0x0000000105022824 */ /* 0x000fc800078e0202 */
[----:B------:R-:W-:Y:S01]  /*0bf0*/  IMAD.MOV.U32 R204, RZ, RZ, R0 ;  /* 0x000000ffffcc7224 */ /* 0x000fe200078e0000 */
[----:B------:R-:W-:Y:S01]  /*0c00*/  @P2 SHF.L.U64.HI R3, R4, 0x2, R2 ;  /* 0x0000000204032819 */ /* 0x000fe20000010202 */
[----:B------:R-:W-:-:S03]  /*0c10*/  IMAD.MOV.U32 R2, RZ, RZ, RZ ;  /* 0x000000ffff027224 */ /* 0x000fc600078e00ff */
[----:B------:R-:W-:Y:S02]  /*0c20*/  @P2 IADD3.X R2, R3, c[0x0][0x2c4], RZ, P1, !PT ;  /* 0x0000b10003022a10 */ /* 0x000fe40000ffe4ff */
[----:B------:R-:W-:Y:S02]  /*0c30*/  @P2 ISETP.NE.U32.AND P1, PT, R0, RZ, PT ;  /* 0x000000ff0000220c */ /* 0x000fe40003f25070 */
[----:B------:R-:W-:Y:S01]  /*0c40*/  IABS R3, c[0x0][0x2d0] ;  /* 0x0000b40000037a13 */ /* 0x000fe20000000000 */
[----:B------:R-:W-:Y:S01]  /*0c50*/  IMAD.MOV.U32 R205, RZ, RZ, R2 ;  /* 0x000000ffffcd7224 */ /* 0x000fe200078e0002 */
[----:B------:R-:W-:-:S03]  /*0c60*/  @P2 ISETP.NE.AND.EX P0, PT, R2, RZ, PT, P1 ;  /* 0x000000ff0200220c */ /* 0x000fc60003f05310 */
[----:B------:R-:W-:Y:S01]  /*0c70*/  IMAD.MOV.U32 R206, RZ, RZ, R3 ;  /* 0x000000ffffce7224 */ /* 0x000fe200078e0003 */
[----:B------:R1:W-:Y:S09]  /*0c80*/  STL.64 [R1], R204 ;  /* 0x000000cc01007387 */ /* 0x0003f20000100a00 */
[----:B------:R-:W-:Y:S05]  /*0c90*/  @!P0 BRA `(.L_x_2268) ;  /* 0x000004d000008947 */ /* 0x000fea0003800000 */
        /* <DEDUP_REMOVED lines=27> */
[----:B------:R-:W-:Y:S02]  /*0e50*/  IABS R7, c[0x0][0x1c8] ;  /* 0x0000720000077a13 */ /* 0x000fe40000000000 */
[----:B------:R-:W-:Y:S02]  /*0e60*/  IABS R8, R14 ;  /* 0x0000000e00087213 */ /* 0x000fe40000000000 */
[----:B--2---:R-:W2:Y:S08]  /*0e70*/  I2F.RP R2, R7 ;  /* 0x0000000700027306 */ /* 0x004eb00000209400 */
[----:B--2---:R-:W2:Y:S02]  /*0e80*/  MUFU.RCP R2, R2 ;  /* 0x0000000200027308 */ /* 0x004ea40000001000 */
[----:B--2---:R-:W-:-:S06]  /*0e90*/  IADD3 R2, R2, 0xffffffe, RZ ;  /* 0x0ffffffe02027810 */ /* 0x004fcc0007ffe0ff */
[----:B------:R-:W2:Y:S02]  /*0ea0*/  F2I.FTZ.U32.TRUNC.NTZ R3, R2 ;  /* 0x0000000200037305 */ /* 0x000ea4000021f000 */
[----:B--2---:R-:W-:Y:S01]  /*0eb0*/  IMAD.MOV R0, RZ, RZ, -R3 ;  /* 0x000000ffff007224 */ /* 0x004fe200078e0a03 */
        /* <DEDUP_REMOVED lines=36> */
[----:B------:R-:W-:Y:S01]  /*1100*/  IMAD.WIDE.U32 R2, R0, c[0x0][0x1b0], R2 ;  /* 0x00006c0000027a25 */ /* 0x000fe200078e0002 */
[----:B------:R-:W-:-:S03]  /*1110*/  IADD3 R7, R7, R8, RZ ;  /* 0x0000000807077210 */ /* 0x000fc60007ffe0ff */
[----:B------:R-:W-:Y:S01]  /*1120*/  IMAD R4, R0, c[0x0][0x1b4], R4 ;  /* 0x00006d0000047a24 */ /* 0x000fe200078e0204 */
[----:B------:R-:W-:Y:S01]  /*1130*/  MOV R12, R2 ;  /* 0x00000002000c7202 */ /* 0x000fe20000000f00 */
[----:B------:R-:W-:Y:S02]  /*1140*/  IMAD.MOV.U32 R5, RZ, RZ, R6 ;  /* 0x000000ffff057224 */ /* 0x000fe400078e0006 */
[----:B------:R-:W-:Y:S01]  /*1150*/  IMAD.IADD R13, R3, 0x1, R4 ;  /* 0x00000001030d7824 */ /* 0x000fe200078e0204 */
[----:B------:R-:W-:Y:S05]  /*1160*/  BRA `(.L_x_2269) ;  /* 0x0000048000007947 */ /* 0x000fea0003800000 */
.L_x_2268:
[----:B------:R-:W-:-:S13]  /*1170*/  ISETP.NE.AND P4, PT, R7, -0x1, PT ;  /* 0xffffffff0700780c */ /* 0x000fda0003f85270 */
[----:B------:R-:W-:-:S05]  /*1180*/  @P4 IADD3 R0, R8, R7, RZ ;  /* 0x0000000708004210 */ /* 0x000fca0007ffe0ff */
[----:B------:R-:W-:-:S04]  /*1190*/  @P4 IMAD.WIDE.U32 R2, R0, c[0x0][0x198], RZ ;  /* 0x0000660000024a25 */ /* 0x000fc800078e00ff */
[----:B------:R-:W-:Y:S01]  /*11a0*/  @P4 IMAD R6, R0, c[0x0][0x19c], R3 ;  /* 0x0000670000064a24 */ /* 0x000fe200078e0203 */
[----:B------:R-:W-:Y:S01]  /*11b0*/  @P4 MOV R5, R2 ;  /* 0x0000000200054202 */ /* 0x000fe20000000f00 */
        /* <DEDUP_REMOVED lines=12> */
.L_x_2270:
[----:B------:R-:W-:Y:S02]  /*1280*/  IABS R4, c[0x0][0x1c8] ;  /* 0x0000720000047a13 */ /* 0x000fe40000000000 */
[----:B------:R-:W-:Y:S02]  /*1290*/  IABS R10, R14 ;  /* 0x0000000e000a7213 */ /* 0x000fe40000000000 */
[----:B------:R-:W2:Y:S01]  /*12a0*/  I2F.RP R2, R4 ;  /* 0x0000000400027306 */ /* 0x000ea20000209400 */
[----:B------:R-:W-:Y:S02]  /*12b0*/  LEA R19, R202, 0xffffff00, 0x8 ;  /* 0xffffff00ca137811 */ /* 0x000fe400078e40ff */
[----:B------:R-:W-:Y:S02]  /*12c0*/  @P4 IADD3 R7, R8, R7, RZ ;  /* 0x0000000708074210 */ /* 0x000fe40007ffe0ff */
[----:B------:R-:W-:-:S03]  /*12d0*/  SHF.R.S32.HI R25, RZ, 0x1f, R19 ;  /* 0x0000001fff197819 */ /* 0x000fc60000011413 */
        /* <DEDUP_REMOVED lines=10> */
[----:B------:R-:W-:Y:S02]  /*1380*/  IMAD R2, R4, R2, R3 ;  /* 0x0000000204027224 */ /* 0x000fe400078e0203 */
[----:B------:R-:W-:-:S03]  /*1390*/  IMAD.MOV.U32 R3, RZ, RZ, R6 ;  /* 0x000000ffff037224 */ /* 0x000fc600078e0006 */
[----:B------:R-:W-:-:S13]  /*13a0*/  ISETP.GT.U32.AND P1, PT, R4, R2, PT ;  /* 0x000000020400720c */ /* 0x000fda0003f24070 */
[-C--:B------:R-:W-:Y:S02]  /*13b0*/  @!P1 IADD3 R2, R2, -R4.reuse, RZ ;  /* 0x8000000402029210 */ /* 0x080fe40007ffe0ff */
[----:B------:R-:W-:Y:S02]  /*13c0*/  @!P1 IADD3 R0, R0, 0x1, RZ ;  /* 0x0000000100009810 */ /* 0x000fe40007ffe0ff */
[----:B------:R-:W-:Y:S01]  /*13d0*/  ISETP.GE.U32.AND P3, PT, R2, R4, PT ;  /* 0x000000040200720c */ /* 0x000fe20003f66070 */
[----:B------:R-:W-:Y:S01]  /*13e0*/  IMAD R4, R25, c[0x0][0x198], RZ ;  /* 0x0000660019047a24 */ /* 0x000fe200078e02ff */
[----:B------:R-:W-:Y:S02]  /*13f0*/  LOP3.LUT R2, R14, c[0x0][0x1c8], RZ, 0x3c, !PT ;  /* 0x000072000e027a12 */ /* 0x000fe400078e3cff */
[----:B------:R-:W-:Y:S01]  /*1400*/  ISETP.NE.AND P1, PT, RZ, c[0x0][0x1c8], PT ;  /* 0x00007200ff007a0c */ /* 0x000fe20003f25270 */
[----:B------:R-:W-:Y:S01]  /*1410*/  IMAD R4, R19, c[0x0][0x19c], R4 ;  /* 0x0000670013047a24 */ /* 0x000fe200078e0204 */
[----:B------:R-:W-:-:S02]  /*1420*/  ISETP.GE.AND P2, PT, R2, RZ, PT ;  /* 0x000000ff0200720c */ /* 0x000fc40003f46270 */
[----:B------:R-:W-:-:S05]  /*1430*/  MOV R2, R5 ;  /* 0x0000000500027202 */ /* 0x000fca0000000f00 */
[----:B------:R-:W-:Y:S01]  /*1440*/  @P3 IADD3 R0, R0, 0x1, RZ ;  /* 0x0000000100003810 */ /* 0x000fe20007ffe0ff */
[----:B------:R-:W-:-:S04]  /*1450*/  IMAD.WIDE.U32 R2, R19, c[0x0][0x198], R2 ;  /* 0x0000660013027a25 */ /* 0x000fc800078e0002 */
[----:B------:R-:W-:Y:S02]  /*1460*/  IMAD.IADD R3, R3, 0x1, R4 ;  /* 0x0000000103037824 */ /* 0x000fe400078e0204 */
[----:B------:R-:W-:Y:S01]  /*1470*/  @!P2 IMAD.MOV R0, RZ, RZ, -R0 ;  /* 0x000000ffff00a224 */ /* 0x000fe200078e0a00 */
[----:B------:R-:W-:Y:S01]  /*1480*/  @!P1 LOP3.LUT R0, RZ, c[0x0][0x1c8], RZ, 0x33, !PT ;  /* 0x00007200ff009a12 */ /* 0x000fe200078e33ff */
[----:B------:R-:W-:-:S03]  /*1490*/  @P4 IMAD.WIDE.U32 R4, R7, c[0x0][0x1a0], RZ ;  /* 0x0000680007044a25 */ /* 0x000fc600078e00ff */
[----:B------:R-:W-:Y:S01]  /*14a0*/  SHF.R.S32.HI R28, RZ, 0x1f, R0 ;  /* 0x0000001fff1c7819 */ /* 0x000fe20000011400 */
[----:B------:R-:W-:-:S04]  /*14b0*/  IMAD.WIDE.U32 R2, R0, c[0x0][0x1b0], R2 ;  /* 0x00006c0000027a25 */ /* 0x000fc800078e0002 */
[----:B------:R-:W-:Y:S02]  /*14c0*/  IMAD R6, R28, c[0x0][0x1b0], RZ ;  /* 0x00006c001c067a24 */ /* 0x000fe400078e02ff */
[----:B------:R-:W-:Y:S01]  /*14d0*/  @P4 IMAD R7, R7, c[0x0][0x1a4], R5 ;  /* 0x0000690007074a24 */ /* 0x000fe200078e0205 */
[----:B------:R-:W-:Y:S01]  /*14e0*/  @P4 MOV R5, R4 ;  /* 0x0000000400054202 */ /* 0x000fe20000000f00 */
[----:B------:R-:W-:Y:S02]  /*14f0*/  IMAD R6, R0, c[0x0][0x1b4], R6 ;  /* 0x00006d0000067a24 */ /* 0x000fe400078e0206 */
[----:B------:R-:W-:Y:S02]  /*1500*/  IMAD.MOV.U32 R12, RZ, RZ, R2 ;  /* 0x000000ffff0c7224 */ /* 0x000fe400078e0002 */
[----:B------:R-:W-:Y:S01]  /*1510*/  IMAD.MOV.U32 R31, RZ, RZ, R0 ;  /* 0x000000ffff1f7224 */ /* 0x000fe200078e0000 */
[----:B------:R-:W-:Y:S01]  /*1520*/  IADD3 R13, R3, R6, RZ ;  /* 0x00000006030d7210 */ /* 0x000fe20007ffe0ff */
        /* <DEDUP_REMOVED lines=12> */
.L_x_2269:
[----:B------:R-:W-:Y:S01]  /*15f0*/  ISETP.NE.AND P1, PT, R15, -0x1, PT ;  /* 0xffffffff0f00780c */ /* 0x000fe20003f25270 */
[----:B------:R-:W-:Y:S01]  /*1600*/  IMAD.MOV.U32 R198, RZ, RZ, c[0x0][0x198] ;  /* 0x00006600ffc67624 */ /* 0x000fe200078e00ff */
[----:B------:R-:W-:Y:S02]  /*1610*/  SHF.R.S32.HI R39, RZ, 0x1f, R200 ;  /* 0x0000001fff277819 */ /* 0x000fe400000114c8 */
[----:B------:R-:W-:Y:S02]  /*1620*/  IADD3 R29, R202, -0x1, RZ ;  /* 0xffffffffca1d7810 */ /* 0x000fe40007ffe0ff */
[----:B------:R-:W-:Y:S02]  /*1630*/  LEA.HI R8, R39, R200, RZ, 0x3 ;  /* 0x000000c827087211 */ /* 0x000fe400078f18ff */
[----:B------:R-:W-:Y:S01]  /*1640*/  MOV R38, c[0x0][0x19c] ;  /* 0x0000670000267a02 */ /* 0x000fe20000000f00 */
[----:B------:R-:W-:Y:S01]  /*1650*/  IMAD.SHL.U32 R89, R29, 0x100, RZ ;  /* 0x000001001d597824 */ /* 0x000fe200078e00ff */
[----:B------:R-:W-:-:S02]  /*1660*/  SHF.R.S32.HI R10, RZ, 0x3, R8 ;  /* 0x00000003ff0a7819 */ /* 0x000fc40000011408 */
[----:B------:R-:W-:Y:S01]  /*1670*/  LEA.HI R199, R39, R200, RZ, 0x5 ;  /* 0x000000c827c77211 */ /* 0x000fe200078f28ff */
[C---:B------:R-:W-:Y:S01]  /*1680*/  @P1 IMAD.WIDE.U32 R2, R15.reuse, c[0x0][0x190], RZ ;  /* 0x000064000f021a25 */ /* 0x040fe200078e00ff */
[----:B------:R-:W-:Y:S02]  /*1690*/  @!P1 SHF.R.S32.HI R0, RZ, 0x1f, R11 ;  /* 0x0000001fff009819 */ /* 0x000fe4000001140b */
[----:B------:R-:W-:Y:S01]  /*16a0*/  IADD3 R33, R10, 0x10, RZ ;  /* 0x000000100a217810 */ /* 0x000fe20007ffe0ff */
[----:B------:R-:W-:Y:S01]  /*16b0*/  @P1 IMAD R6, R15, c[0x0][0x194], R3 ;  /* 0x000065000f061a24 */ /* 0x000fe200078e0203 */
[----:B------:R-:W-:Y:S01]  /*16c0*/  @P1 MOV R4, R2 ;  /* 0x0000000200041202 */ /* 0x000fe20000000f00 */
[----:B------:R-:W-:Y:S01]  /*16d0*/  @!P1 IMAD R0, R0, c[0x0][0x178], RZ ;  /* 0x00005e0000009a24 */ /* 0x000fe200078e02ff */
[C---:B------:R-:W-:Y:S01]  /*16e0*/  IADD3 R34, R10.reuse, 0x20, RZ ;  /* 0x000000200a227810 */ /* 0x040fe20007ffe0ff */
[----:B------:R-:W-:Y:S01]  /*16f0*/  @!P1 IMAD.WIDE.U32 R2, R11, c[0x0][0x178], RZ ;  /* 0x00005e000b029a25 */ /* 0x000fe200078e00ff */
[----:B------:R-:W-:-:S02]  /*1700*/  IADD3 R35, R10, 0x30, RZ ;  /* 0x000000300a237810 */ /* 0x000fc40007ffe0ff */
[----:B------:R-:W-:Y:S01]  /*1710*/  IADD3 R30, R10, 0x50, RZ ;  /* 0x000000500a1e7810 */ /* 0x000fe20007ffe0ff */
[----:B------:R-:W-:Y:S01]  /*1720*/  @!P1 IMAD R0, R11, c[0x0][0x17c], R0 ;  /* 0x00005f000b009a24 */ /* 0x000fe200078e0200 */
[----:B------:R-:W-:Y:S01]  /*1730*/  SHF.R.S32.HI R11, RZ, 0x1f, R10 ;  /* 0x0000001fff0b7819 */ /* 0x000fe2000001140a */
[----:B------:R-:W-:Y:S01]  /*1740*/  @!P1 IMAD.MOV.U32 R4, RZ, RZ, R2 ;  /* 0x000000ffff049224 */ /* 0x000fe200078e0002 */
[----:B------:R-:W-:Y:S01]  /*1750*/  SHF.R.S32.HI R2, RZ, 0x1f, R14 ;  /* 0x0000001fff027819 */ /* 0x000fe2000001140e */
[----:B------:R-:W-:Y:S01]  /*1760*/  IMAD.IADD R15, R90, 0x1, -R201 ;  /* 0x000000015a0f7824 */ /* 0x000fe200078e0ac9 */
[----:B------:R-:W-:Y:S01]  /*1770*/  @!P1 IADD3 R6, R3, R0, RZ ;  /* 0x0000000003069210 */ /* 0x000fe20007ffe0ff */
[----:B------:R-:W-:Y:S01]  /*1780*/  IMAD.WIDE R16, R16, 0x40, R10 ;  /* 0x0000004010107825 */ /* 0x000fe200078e020a */
[----:B------:R-:W-:Y:S02]  /*1790*/  LOP3.LUT R0, R8, 0xfffffff8, RZ, 0xc0, !PT ;  /* 0xfffffff808007812 */ /* 0x000fe400078ec0ff */
[-C--:B------:R-:W-:Y:S01]  /*17a0*/  ISETP.GE.AND P1, PT, R33, R15.reuse, PT ;  /* 0x0000000f2100720c */ /* 0x080fe20003f26270 */
[----:B-----5:R-:W-:Y:S01]  /*17b0*/  IMAD R9, R2, c[0x0][0x1a8], RZ ;  /* 0x00006a0002097a24 */ /* 0x020fe200078e02ff */
[----:B------:R-:W-:Y:S01]  /*17c0*/  IADD3 R36, -R0, R200, RZ ;  /* 0x000000c800247210 */ /* 0x000fe20007ffe1ff */
[----:B------:R-:W-:Y:S01]  /*17d0*/  IMAD.SHL.U32 R0, R10, 0x40, RZ ;  /* 0x000000400a007824 */ /* 0x000fe200078e00ff */
[----:B------:R-:W-:Y:S01]  /*17e0*/  ISETP.GE.AND P3, PT, R34, R15, PT ;  /* 0x0000000f2200720c */ /* 0x000fe20003f66270 */
[----:B------:R2:W-:Y:S01]  /*17f0*/  STL [R1+0x28], R15 ;  /* 0x0000280f01007387 */ /* 0x0005e20000100800 */
[----:B------:R-:W-:-:S02]  /*1800*/  SHF.L.U32 R3, R36, 0x3, RZ ;  /* 0x0000000324037819 */ /* 0x000fc400000006ff */
[----:B------:R-:W-:Y:S01]  /*1810*/  LOP3.LUT R0, R0, 0x1c0, RZ, 0xc0, !PT ;  /* 0x000001c000007812 */ /* 0x000fe200078ec0ff */
[----:B------:R3:W-:Y:S01]  /*1820*/  STL [R1+0x8], R29 ;  /* 0x0000081d01007387 */ /* 0x0007e20000100800 */
[C---:B------:R-:W-:Y:S02]  /*1830*/  IADD3 R2, P5, R3.reuse, R4, RZ ;  /* 0x0000000403027210 */ /* 0x040fe40007fbe0ff */
[--C-:B------:R-:W-:Y:S02]  /*1840*/  SHF.R.S32.HI R4, RZ, 0x1f, R3.reuse ;  /* 0x0000001fff047819 */ /* 0x100fe40000011403 */
[C---:B------:R-:W-:Y:S02]  /*1850*/  IADD3 R26, P4, R3.reuse, R5, RZ ;  /* 0x00000005031a7210 */ /* 0x040fe40007f9e0ff */
[----:B------:R-:W-:Y:S02]  /*1860*/  LOP3.LUT R5, R0, 0x38, R3, 0xf8, !PT ;  /* 0x0000003800057812 */ /* 0x000fe400078ef803 */
[----:B------:R-:W-:Y:S01]  /*1870*/  IADD3 R20, P6, R3, R12, RZ ;  /* 0x0000000c03147210 */ /* 0x000fe20007fde0ff */
[C---:B------:R-:W-:Y:S01]  /*1880*/  IMAD.X R3, R4.reuse, 0x1, R6, P5 ;  /* 0x0000000104037824 */ /* 0x040fe200028e0606 */
[----:B------:R-:W-:Y:S01]  /*1890*/  SHF.R.U32.HI R0, RZ, 0x3, R0 ;  /* 0x00000003ff007819 */ /* 0x000fe20000011600 */
[----:B------:R-:W-:Y:S01]  /*18a0*/  IMAD.X R27, R4, 0x1, R7, P4 ;  /* 0x00000001041b7824 */ /* 0x000fe200020e0607 */
[----:B------:R-:W-:Y:S01]  /*18b0*/  LEA.HI R8, R39, R200, RZ, 0x6 ;  /* 0x000000c827087211 */ /* 0x000fe200078f30ff */
[C---:B------:R-:W-:Y:S01]  /*18c0*/  IMAD R6, R14.reuse, c[0x0][0x1ac], R9 ;  /* 0x00006b000e067a24 */ /* 0x040fe200078e0209 */
[-C--:B------:R-:W-:Y:S01]  /*18d0*/  ISETP.GE.AND P5, PT, R35, R15.reuse, PT ;  /* 0x0000000f2300720c */ /* 0x080fe20003fa6270 */
[----:B------:R-:W-:Y:S01]  /*18e0*/  IMAD.WIDE.U32 R2, R14, c[0x0][0x1a8], R2 ;  /* 0x00006a000e027a25 */ /* 0x000fe200078e0002 */
[----:B------:R-:W-:-:S02]  /*18f0*/  ISETP.GE.AND P2, PT, R10, R15, PT ;  /* 0x0000000f0a00720c */ /* 0x000fc40003f46270 */
[----:B------:R-:W-:Y:S01]  /*1900*/  LOP3.LUT R0, R5, R0, RZ, 0x3c, !PT ;  /* 0x0000000005007212 */ /* 0x000fe200078e3cff */
[----:B------:R-:W-:Y:S01]  /*1910*/  IMAD.IADD R3, R3, 0x1, R6 ;  /* 0x0000000103037824 */ /* 0x000fe200078e0206 */
[----:B------:R-:W-:Y:S02]  /*1920*/  SHF.L.U32 R5, R8, 0x3, RZ ;  /* 0x0000000308057819 */ /* 0x000fe400000006ff */
[----:B------:R-:W-:Y:S01]  /*1930*/  IADD3.X R21, R4, R13, RZ, P6, !PT ;  /* 0x0000000d04157210 */ /* 0x000fe200037fe4ff */
[----:B------:R-:W-:Y:S01]  /*1940*/  @!P3 IMAD.MOV.U32 R9, RZ, RZ, R3 ;  /* 0x000000ffff09b224 */ /* 0x000fe200078e0003 */
[----:B------:R-:W-:Y:S01]  /*1950*/  LOP3.LUT R241, R0, 0xfffffe00, R5, 0xf8, !PT ;  /* 0xfffffe0000f17812 */ /* 0x000fe200078ef805 */
[--C-:B------:R-:W-:Y:S01]  /*1960*/  @!P1 IMAD.MOV.U32 R5, RZ, RZ, R3.reuse ;  /* 0x000000ffff059224 */ /* 0x100fe200078e0003 */
[C---:B------:R-:W-:Y:S01]  /*1970*/  @!P1 IADD3 R0, P4, R16.reuse, 0x10, RZ ;  /* 0x0000001010009810 */ /* 0x040fe20007f9e0ff */
[----:B------:R-:W-:Y:S01]  /*1980*/  @!P5 IMAD.MOV.U32 R13, RZ, RZ, R3 ;  /* 0x000000ffff0dd224 */ /* 0x000fe200078e0003 */
[----:B------:R-:W-:Y:S01]  /*1990*/  @!P3 IADD3 R14, P6, R16, 0x20, RZ ;  /* 0x00000020100eb810 */ /* 0x000fe20007fde0ff */
[----:B------:R-:W-:Y:S01]  /*19a0*/  @!P2 IMAD R7, R17, c[0x0][0x190], RZ ;  /* 0x000064001107aa24 */ /* 0x000fe200078e02ff */
[----:B--2---:R-:W-:-:S02]  /*19b0*/  @!P1 IADD3.X R15, RZ, R17, RZ, P4, !PT ;  /* 0x00000011ff0f9210 */ /* 0x004fc400027fe4ff */
[C---:B------:R-:W-:Y:S01]  /*19c0*/  @!P5 IADD3 R18, P4, R16.reuse, 0x30, RZ ;  /* 0x000000301012d810 */ /* 0x040fe20007f9e0ff */
[----:B------:R-:W-:Y:S01]  /*19d0*/  @!P3 IMAD.X R6, RZ, RZ, R17, P6 ;  /* 0x000000ffff06b224 */ /* 0x000fe200030e0611 */
[-C--:B------:R-:W-:Y:S01]  /*19e0*/  @!P3 MOV R8, R2.reuse ;  /* 0x000000020008b202 */ /* 0x080fe20000000f00 */
[----:B------:R-:W-:Y:S01]  /*19f0*/  @!P2 IMAD R24, R16, c[0x0][0x194], R7 ;  /* 0x000065001018aa24 */ /* 0x000fe200078e0207 */
[----:B------:R-:W-:Y:S01]  /*1a00*/  @!P5 IADD3.X R22, RZ, R17, RZ, P4, !PT ;  /* 0x00000011ff16d210 */ /* 0x000fe200027fe4ff */
[----:B------:R-:W-:Y:S01]  /*1a10*/  @!P3 IMAD R17, R6, c[0x0][0x190], RZ ;  /* 0x000064000611ba24 */ /* 0x000fe200078e02ff */
[-C--:B------:R-:W-:Y:S01]  /*1a20*/  @!P1 MOV R4, R2.reuse ;  /* 0x0000000200049202 */ /* 0x080fe20000000f00 */
[----:B------:R-:W-:Y:S01]  /*1a30*/  @!P2 IMAD.WIDE.U32 R6, R16, c[0x0][0x190], R2 ;  /* 0x000064001006aa25 */ /* 0x000fe200078e0002 */
[----:B------:R-:W-:Y:S02]  /*1a40*/  @!P5 MOV R12, R2 ;  /* 0x00000002000cd202 */ /* 0x000fe40000000f00 */
[----:B------:R-:W-:Y:S01]  /*1a50*/  IADD3 R32, P6, R10, R19, RZ ;  /* 0x000000130a207210 */ /* 0x000fe20007fde0ff */
[----:B------:R-:W-:Y:S01]  /*1a60*/  @!P1 IMAD R15, R15, c[0x0][0x190], RZ ;  /* 0x000064000f0f9a24 */ /* 0x000fe200078e02ff */
[----:B------:R-:W-:Y:S01]  /*1a70*/  SHF.L.U32 R241, R241, 0x1, RZ ;  /* 0x00000001f1f17819 */ /* 0x000fe200000006ff */
[C---:B------:R-:W-:Y:S01]  /*1a80*/  @!P3 IMAD R17, R14.reuse, c[0x0][0x194], R17 ;  /* 0x000065000e11ba24 */ /* 0x040fe200078e0211 */
[----:B------:R-:W-:Y:S01]  /*1a90*/  IADD3.X R37, R11, R25, RZ, P6, !PT ;  /* 0x000000190b257210 */ /* 0x000fe200037fe4ff */
[----:B------:R-:W-:Y:S01]  /*1aa0*/  @!P3 IMAD.WIDE.U32 R2, R14, c[0x0][0x190], R8 ;  /* 0x000064000e02ba25 */ /* 0x000fe200078e0008 */
[----:B------:R-:W-:-:S02]  /*1ab0*/  @!P2 LEA R14, P4, R6, c[0x0][0x160], 0x1 ;  /* 0x00005800060eaa11 */ /* 0x000fc400078808ff */
[----:B------:R-:W-:Y:S01]  /*1ac0*/  IADD3 R19, R10, 0x40, RZ ;  /* 0x000000400a137810 */ /* 0x000fe20007ffe0ff */
[----:B------:R-:W-:Y:S01]  /*1ad0*/  @!P2 IMAD.IADD R7, R7, 0x1, R24 ;  /* 0x000000010707a824 */ /* 0x000fe200078e0218 */
[----:B------:R-:W-:Y:S01]  /*1ae0*/  @!P3 IADD3 R3, R3, R17, RZ ;  /* 0x000000110303b210 */ /* 0x000fe20007ffe0ff */
[C---:B------:R-:W-:Y:S01]  /*1af0*/  @!P1 IMAD R23, R0.reuse, c[0x0][0x194], R15 ;  /* 0x0000650000179a24 */ /* 0x040fe200078e020f */
[----:B------:R-:W-:Y:S01]  /*1b00*/  IADD3 R17, -R89, R88, RZ ;  /* 0x0000005859117210 */ /* 0x000fe20007ffe1ff */
[----:B------:R-:W-:Y:S01]  /*1b10*/  @!P1 IMAD.WIDE.U32 R4, R0, c[0x0][0x190], R4 ;  /* 0x0000640000049a25 */ /* 0x000fe200078e0004 */
[----:B------:R-:W-:Y:S02]  /*1b20*/  @!P2 LEA.HI.X R15, R6, c[0x0][0x164], R7, 0x1, P4 ;  /* 0x00005900060faa11 */ /* 0x000fe400020f0c07 */
[----:B------:R-:W-:Y:S01]  /*1b30*/  @!P3 LEA R6, P4, R2, c[0x0][0x160], 0x1 ;  /* 0x000058000206ba11 */ /* 0x000fe200078808ff */
[----:B------:R-:W-:Y:S01]  /*1b40*/  @!P5 IMAD.WIDE.U32 R8, R18, c[0x0][0x190], R12 ;  /* 0x000064001208da25 */ /* 0x000fe200078e000c */
[----:B------:R-:W-:Y:S01]  /*1b50*/  @!P1 LEA R12, P6, R4, c[0x0][0x160], 0x1 ;  /* 0x00005800040c9a11 */ /* 0x000fe200078c08ff */
[----:B------:R-:W-:Y:S01]  /*1b60*/  @!PT LDS RZ, [RZ] ;  /* 0x00000000fffff984 */ /* 0x000fe20000000800 */
[----:B------:R-:W-:Y:S01]  /*1b70*/  @!PT LDS RZ, [RZ] ;  /* 0x00000000fffff984 */ /* 0x000fe20000000800 */
[----:B------:R-:W-:Y:S01]  /*1b80*/  @!PT LDS RZ, [RZ] ;  /* 0x00000000fffff984 */ /* 0x000fe20000000800 */
[----:B------:R2:W-:Y:S01]  /*1b90*/  @!P2 LDGSTS.E.BYPASS.LTC128B.128 [R241], [R14.64] ;  /* 0x000000000ef1afae */ /* 0x0005e2000b901d4c */
[----:B------:R-:W-:Y:S01]  /*1ba0*/  @!P3 LEA.HI.X R7, R2, c[0x0][0x164], R3, 0x1, P4 ;  /* 0x000059000207ba11 */ /* 0x000fe200020f0c03 */
[----:B------:R-:W-:Y:S01]  /*1bb0*/  @!P1 IMAD.IADD R5, R5, 0x1, R23 ;  /* 0x0000000105059824 */ /* 0x000fe200078e0217 */
[-C--:B------:R-:W-:Y:S01]  /*1bc0*/  ISETP.GE.AND P4, PT, R33, R17.reuse, PT ;  /* 0x000000112100720c */ /* 0x080fe20003f86270 */
[----:B------:R-:W-:Y:S01]  /*1bd0*/  @!P5 IMAD R0, R22, c[0x0][0x190], RZ ;  /* 0x000064001600da24 */ /* 0x000fe200078e02ff */
[----:B------:R-:W-:-:S02]  /*1be0*/  ISETP.GE.AND P2, PT, R34, R17, PT ;  /* 0x000000112200720c */ /* 0x000fc40003f46270 */
[----:B------:R-:W-:Y:S01]  /*1bf0*/  @!P1 LEA.HI.X R13, R4, c[0x0][0x164], R5, 0x1, P6 ;  /* 0x00005900040d9a11 */ /* 0x000fe200030f0c05 */
[----:B------:R-:W-:Y:S01]  /*1c00*/  @!P5 IMAD R16, R18, c[0x0][0x194], R0 ;  /* 0x000065001210da24 */ /* 0x000fe200078e0200 */
[----:B------:R-:W-:Y:S01]  /*1c10*/  @!P5 LEA R2, P6, R8, c[0x0][0x160], 0x1 ;  /* 0x000058000802da11 */ /* 0x000fe200078c08ff */
[----:B------:R-:W-:Y:S01]  /*1c20*/  IMAD R0, R11, c[0x0][0x198], RZ ;  /* 0x000066000b007a24 */ /* 0x000fe200078e02ff */
[C---:B------:R-:W-:Y:S01]  /*1c30*/  IADD3 R18, R10.reuse, 0x80, RZ ;  /* 0x000000800a127810 */ /* 0x040fe20007ffe0ff */
[C---:B------:R-:W-:Y:S01]  /*1c40*/  IMAD.WIDE.U32 R4, R10.reuse, c[0x0][0x198], R20 ;  /* 0x000066000a047a25 */ /* 0x040fe200078e0014 */
[----:B------:R4:W-:Y:S01]  /*1c50*/  @!P1 LDGSTS.E.BYPASS.LTC128B.128 [R241+0x800], [R12.64] ;  /* 0x008000000cf19fae */ /* 0x0009e2000b901d4c */
[C---:B------:R-:W-:Y:S02]  /*1c60*/  IADD3 R21, R10.reuse, 0x60, RZ ;  /* 0x000000600a157810 */ /* 0x040fe40007ffe0ff */
[----:B------:R-:W-:Y:S01]  /*1c70*/  IMAD R0, R10, c[0x0][0x19c], R0 ;  /* 0x000067000a007a24 */ /* 0x000fe200078e0200 */
[----:B------:R-:W-:Y:S01]  /*1c80*/  MOV R132, R4 ;  /* 0x0000000400847202 */ /* 0x000fe20000000f00 */
[----:B------:R-:W-:Y:S01]  /*1c90*/  @!P5 IMAD.IADD R3, R9, 0x1, R16 ;  /* 0x000000010903d824 */ /* 0x000fe200078e0210 */
[----:B------:R1:W-:Y:S01]  /*1ca0*/  @!P3 LDGSTS.E.BYPASS.LTC128B.128 [R241+0x1000], [R6.64] ;  /* 0x0100000006f1bfae */ /* 0x0003e2000b901d4c */
[----:B------:R-:W-:Y:S01]  /*1cb0*/  IMAD.IADD R133, R5, 0x1, R0 ;  /* 0x0000000105857824 */ /* 0x000fe200078e0200 */
[----:B------:R-:W-:Y:S01]  /*1cc0*/  @!P4 LEA R0, P1, R198, R132, 0x4 ;  /* 0x00000084c600c211 */ /* 0x000fe200078220ff */
[----:B------:R-:W-:Y:S01]  /*1cd0*/  IMAD.SHL.U32 R11, R38, 0x20, RZ ;  /* 0x00000020260b7824 */ /* 0x000fe200078e00ff */
[----:B------:R-:W-:-:S02]  /*1ce0*/  ISETP.GE.AND P3, PT, R10, R17, PT ;  /* 0x000000110a00720c */ /* 0x000fc40003f66270 */
[----:B------:R-:W-:Y:S02]  /*1cf0*/  @!P5 LEA.HI.X R3, R8, c[0x0][0x164], R3, 0x1, P6 ;  /* 0x000059000803da11 */ /* 0x000fe400030f0c03 */
[----:B------:R-:W-:Y:S02]  /*1d00*/  @!P4 LEA.HI.X R4, R198, R133, R38, 0x4, P1 ;  /* 0x00000085c604c211 */ /* 0x000fe400008f2426 */
[----:B------:R-:W-:Y:S01]  /*1d10*/  @!P4 LEA R8, P6, R0, c[0x0][0x168], 0x1 ;  /* 0x00005a000008ca11 */ /* 0x000fe200078c08ff */
[----:B------:R2:W-:Y:S01]  /*1d20*/  @!P5 LDGSTS.E.BYPASS.LTC128B.128 [R241+0x1800], [R2.64] ;  /* 0x0180000002f1dfae */ /* 0x0005e2000b901d4c */
[----:B------:R-:W-:Y:S02]  /*1d30*/  IADD3 R20, R10, 0x70, RZ ;  /* 0x000000700a147810 */ /* 0x000fe40007ffe0ff */
[----:B------:R-:W-:Y:S02]  /*1d40*/  @!P4 LEA.HI.X R9, R0, c[0x0][0x16c], R4, 0x1, P6 ;  /* 0x00005b000009ca11 */ /* 0x000fe400030f0c04 */
[----:B------:R-:W-:-:S02]  /*1d50*/  ISETP.GE.AND P6, PT, R35, R17, PT ;  /* 0x000000112300720c */ /* 0x000fc40003fc6270 */
[C---:B------:R-:W-:Y:S02]  /*1d60*/  IADD3 R16, R10.reuse, 0x90, RZ ;  /* 0x000000900a107810 */ /* 0x040fe40007ffe0ff */
[C---:B------:R-:W-:Y:S02]  /*1d70*/  IADD3 R24, R10.reuse, 0xa0, RZ ;  /* 0x000000a00a187810 */ /* 0x040fe40007ffe0ff */
[C---:B---3--:R-:W-:Y:S02]  /*1d80*/  IADD3 R29, R10.reuse, 0xb0, RZ ;  /* 0x000000b00a1d7810 */ /* 0x048fe40007ffe0ff */
[C---:B------:R-:W-:Y:S02]  /*1d90*/  IADD3 R23, R10.reuse, 0xc0, RZ ;  /* 0x000000c00a177810 */ /* 0x040fe40007ffe0ff */
[----:B------:R-:W-:Y:S01]  /*1da0*/  IADD3 R25, R10, 0xe0, RZ ;  /* 0x000000e00a197810 */ /* 0x000fe20007ffe0ff */
[----:B-1----:R-:W-:Y:S01]  /*1db0*/  IMAD.WIDE.U32 R6, R198, 0x20, RZ ;  /* 0x00000020c6067825 */ /* 0x002fe200078e00ff */
[----:B------:R-:W-:-:S02]  /*1dc0*/  IADD3 R22, R10, 0xf0, RZ ;  /* 0x000000f00a167810 */ /* 0x000fc40007ffe0ff */
[----:B------:R-:W-:Y:S02]  /*1dd0*/  SHF.R.S32.HI R187, RZ, 0x5, R199 ;  /* 0x00000005ffbb7819 */ /* 0x000fe400000114c7 */
[C---:B------:R-:W-:Y:S02]  /*1de0*/  @!P2 IADD3 R5, P1, R132.reuse, R6, RZ ;  /* 0x000000068405a210 */ /* 0x040fe40007f3e0ff */
[C---:B------:R-:W-:Y:S02]  /*1df0*/  @!P3 LEA R6, P5, R132.reuse, c[0x0][0x168], 0x1 ;  /* 0x00005a008406ba11 */ /* 0x040fe400078a08ff */
[----:B------:R-:W-:Y:S02]  /*1e00*/  @!P2 IADD3.X R0, R133, R7, R11, P1, !PT ;  /* 0x000000078500a210 */ /* 0x000fe40000ffe40b */
[--C-:B------:R-:W-:Y:S01]  /*1e10*/  @!P3 LEA.HI.X R7, R132, c[0x0][0x16c], R133.reuse, 0x1, P5 ;  /* 0x00005b008407ba11 */ /* 0x100fe200028f0c85 */
[----:B--2---:R-:W-:Y:S01]  /*1e20*/  @!P6 IMAD.MOV.U32 R3, RZ, RZ, R133 ;  /* 0x000000ffff03e224 */ /* 0x004fe200078e0085 */
[----:B------:R-:W-:-:S02]  /*1e30*/  @!P2 LEA R4, P1, R5, c[0x0][0x168], 0x1 ;  /* 0x00005a000504aa11 */ /* 0x000fc400078208ff */
[----:B------:R-:W-:Y:S01]  /*1e40*/  @!P6 MOV R2, R132 ;  /* 0x000000840002e202 */ /* 0x000fe20000000f00 */
[----:B------:R1:W-:Y:S01]  /*1e50*/  @!P3 LDGSTS.E.BYPASS.LTC128B.128 [R241+0x2000], [R6.64] ;  /* 0x0200000006f1bfae */ /* 0x0003e2000b901d4c */
[-C--:B------:R-:W-:Y:S02]  /*1e60*/  ISETP.GE.AND P3, PT, R30, R17.reuse, PT ;  /* 0x000000111e00720c */ /* 0x080fe40003f66270 */
[-C--:B------:R-:W-:Y:S01]  /*1e70*/  ISETP.GE.AND P5, PT, R19, R17.reuse, PT ;  /* 0x000000111300720c */ /* 0x080fe20003fa6270 */
[----:B------:R-:W-:Y:S01]  /*1e80*/  @!P6 IMAD.WIDE.U32 R2, R198, 0x30, R2 ;  /* 0x00000030c602e825 */ /* 0x000fe200078e0002 */
[----:B------:R-:W-:Y:S01]  /*1e90*/  @!P2 LEA.HI.X R5, R5, c[0x0][0x16c], R0, 0x1, P1 ;  /* 0x00005b000505aa11 */ /* 0x000fe200008f0c00 */
[----:B------:R2:W-:Y:S01]  /*1ea0*/  @!P4 LDGSTS.E.BYPASS.LTC128B.128 [R241+0x2800], [R8.64] ;  /* 0x0280000008f1cfae */ /* 0x0005e2000b901d4c */
[----:B------:R-:W-:Y:S01]  /*1eb0*/  ISETP.GE.AND P4, PT, R21, R17, PT ;  /* 0x000000111500720c */ /* 0x000fe20003f86270 */
[----:B------:R-:W-:Y:S02]  /*1ec0*/  @!P6 IMAD R0, R38, 0x30, RZ ;  /* 0x000000302600e824 */ /* 0x000fe400078e02ff */
[----:B------:R3:W-:Y:S03]  /*1ed0*/  @!P2 LDGSTS.E.BYPASS.LTC128B.128 [R241+0x3000], [R4.64] ;  /* 0x0300000004f1afae */ /* 0x0007e6000b901d4c */
[----:B------:R-:W-:-:S02]  /*1ee0*/  @!P6 IADD3 R0, R3, R0, RZ ;  /* 0x000000000300e210 */ /* 0x000fc40007ffe0ff */
[----:B------:R-:W-:Y:S02]  /*1ef0*/  @!P3 MOV R3, R133 ;  /* 0x000000850003b202 */ /* 0x000fe40000000f00 */
[----:B-1----:R-:W-:-:S04]  /*1f00*/  @!P6 LEA R6, P1, R2, c[0x0][0x168], 0x1 ;  /* 0x00005a000206ea11 */ /* 0x002fc800078208ff */
[----:B------:R-:W-:Y:S01]  /*1f10*/  @!P6 LEA.HI.X R7, R2, c[0x0][0x16c], R0, 0x1, P1 ;  /* 0x00005b000207ea11 */ /* 0x000fe200008f0c00 */
[----:B------:R-:W-:Y:S01]  /*1f20*/  @!P3 IMAD.MOV.U32 R2, RZ, RZ, R132 ;  /* 0x000000ffff02b224 */ /* 0x000fe200078e0084 */
[----:B------:R-:W-:-:S03]  /*1f30*/  @!P5 LEA R0, P1, R198, R132, 0x6 ;  /* 0x00000084c600d211 */ /* 0x000fc600078230ff */
[C---:B------:R-:W-:Y:S01]  /*1f40*/  @!P3 IMAD.WIDE.U32 R2, R198.reuse, 0x50, R2 ;  /* 0x00000050c602b825 */ /* 0x040fe200078e0002 */
[----:B--2---:R-:W-:Y:S01]  /*1f50*/  @!P5 LEA.HI.X R8, R198, R133, R38, 0x6, P1 ;  /* 0x00000085c608d211 */ /* 0x004fe200008f3426 */
[----:B------:R1:W-:Y:S01]  /*1f60*/  @!P6 LDGSTS.E.BYPASS.LTC128B.128 [R241+0x3800], [R6.64] ;  /* 0x0380000006f1efae */ /* 0x0003e2000b901d4c */
[----:B---3--:R-:W-:Y:S01]  /*1f70*/  @!P5 LEA R4, P2, R0, c[0x0][0x168], 0x1 ;  /* 0x00005a000004da11 */ /* 0x008fe200078408ff */
[----:B------:R-:W-:Y:S01]  /*1f80*/  @!P3 IMAD R5, R38, 0x50, RZ ;  /* 0x000000502605b824 */ /* 0x000fe200078e02ff */
[----:B----4-:R-:W-:Y:S02]  /*1f90*/  @!P3 LEA R12, P1, R2, c[0x0][0x168], 0x1 ;  /* 0x00005a00020cba11 */ /* 0x010fe400078208ff */
[-C--:B------:R-:W-:Y:S01]  /*1fa0*/  ISETP.GE.AND P6, PT, R18, R17.reuse, PT ;  /* 0x000000111200720c */ /* 0x080fe20003fc6270 */
[----:B------:R-:W-:Y:S01]  /*1fb0*/  @!P3 IMAD.IADD R3, R3, 0x1, R5 ;  /* 0x000000010303b824 */ /* 0x000fe200078e0205 */
[----:B------:R-:W-:Y:S02]  /*1fc0*/  @!P5 LEA.HI.X R5, R0, c[0x0][0x16c], R8, 0x1, P2 ;  /* 0x00005b000005da11 */ /* 0x000fe400010f0c08 */
[----:B------:R-:W-:-:S02]  /*1fd0*/  ISETP.GE.AND P2, PT, R20, R17, PT ;  /* 0x000000111400720c */ /* 0x000fc40003f46270 */
[----:B------:R-:W-:Y:S01]  /*1fe0*/  @!P3 LEA.HI.X R13, R2, c[0x0][0x16c], R3, 0x1, P1 ;  /* 0x00005b00020dba11 */ /* 0x000fe200008f0c03 */
[----:B------:R-:W-:Y:S01]  /*1ff0*/  @!P4 IMAD.MOV.U32 R3, RZ, RZ, R133 ;  /* 0x000000ffff03c224 */ /* 0x000fe200078e0085 */
[----:B------:R-:W-:Y:S01]  /*2000*/  @!P4 MOV R2, R132 ;  /* 0x000000840002c202 */ /* 0x000fe20000000f00 */
[----:B------:R2:W-:Y:S01]  /*2010*/  @!P5 LDGSTS.E.BYPASS.LTC128B.128 [R241+0x4000], [R4.64] ;  /* 0x0400000004f1dfae */ /* 0x0005e2000b901d4c */
[----:B------:R-:W-:-:S03]  /*2020*/  ISETP.GE.AND P5, PT, R16, R17, PT ;  /* 0x000000111000720c */ /* 0x000fc60003fa6270 */
[----:B------:R3:W-:Y:S04]  /*2030*/  @!P3 LDGSTS.E.BYPASS.LTC128B.128 [R241+0x4800], [R12.64] ;  /* 0x048000000cf1bfae */ /* 0x0007e8000b901d4c */
[C---:B------:R-:W-:Y:S02]  /*2040*/  @!P2 IMAD R0, R38.reuse, 0x70, RZ ;  /* 0x000000702600a824 */ /* 0x040fe400078e02ff */
[----:B-1----:R-:W-:Y:S02]  /*2050*/  @!P4 IMAD R6, R38, 0x60, RZ ;  /* 0x000000602606c824 */ /* 0x002fe400078e02ff */
[----:B--2---:R-:W-:Y:S01]  /*2060*/  @!P4 IMAD.WIDE.U32 R4, R198, 0x60, R2 ;  /* 0x00000060c604c825 */ /* 0x004fe200078e0002 */
[----:B------:R-:W-:-:S03]  /*2070*/  @!P2 MOV R2, R132 ;  /* 0x000000840002a202 */ /* 0x000fc60000000f00 */
[----:B------:R-:W-:Y:S01]  /*2080*/  @!P2 IMAD.MOV.U32 R3, RZ, RZ, R133 ;  /* 0x000000ffff03a224 */ /* 0x000fe200078e0085 */
[----:B------:R-:W-:Y:S02]  /*2090*/  @!P4 IADD3 R5, R5, R6, RZ ;  /* 0x000000060505c210 */ /* 0x000fe40007ffe0ff */
[----:B------:R-:W-:Y:S01]  /*20a0*/  @!P4 LEA R8, P1, R4, c[0x0][0x168], 0x1 ;  /* 0x00005a000408ca11 */ /* 0x000fe200078208ff */
[----:B------:R-:W-:-:S03]  /*20b0*/  @!P2 IMAD.WIDE.U32 R2, R198, 0x70, R2 ;  /* 0x00000070c602a825 */ /* 0x000fc600078e0002 */
[----:B------:R-:W-:Y:S01]  /*20c0*/  @!P4 LEA.HI.X R9, R4, c[0x0][0x16c], R5, 0x1, P1 ;  /* 0x00005b000409ca11 */ /* 0x000fe200008f0c05 */
[----:B------:R-:W-:Y:S01]  /*20d0*/  @!P2 IMAD.IADD R3, R3, 0x1, R0 ;  /* 0x000000010303a824 */ /* 0x000fe200078e0200 */
[----:B------:R-:W-:Y:S01]  /*20e0*/  @!P2 LEA R6, P3, R2, c[0x0][0x168], 0x1 ;  /* 0x00005a000206aa11 */ /* 0x000fe200078608ff */
[----:B------:R-:W-:Y:S01]  /*20f0*/  @!P5 IMAD R4, R38, 0x90, RZ ;  /* 0x000000902604d824 */ /* 0x000fe200078e02ff */
[-C--:B------:R-:W-:Y:S01]  /*2100*/  @!P6 LEA R0, P1, R198, R132.reuse, 0x7 ;  /* 0x00000084c600e211 */ /* 0x080fe200078238ff */
[----:B------:R1:W-:Y:S01]  /*2110*/  @!P4 LDGSTS.E.BYPASS.LTC128B.128 [R241+0x5000], [R8.64] ;  /* 0x0500000008f1cfae */ /* 0x0003e2000b901d4c */
[----:B------:R-:W-:Y:S01]  /*2120*/  @!P2 LEA.HI.X R7, R2, c[0x0][0x16c], R3, 0x1, P3 ;  /* 0x00005b000207aa11 */ /* 0x000fe200018f0c03 */
[----:B------:R-:W-:Y:S01]  /*2130*/  @!P5 IMAD.MOV.U32 R3, RZ, RZ, R133 ;  /* 0x000000ffff03d224 */ /* 0x000fe200078e0085 */
[----:B------:R-:W-:Y:S02]  /*2140*/  @!P5 MOV R2, R132 ;  /* 0x000000840002d202 */ /* 0x000fe40000000f00 */
[----:B------:R-:W-:Y:S01]  /*2150*/  ISETP.GE.AND P3, PT, R24, R17, PT ;  /* 0x000000111800720c */ /* 0x000fe20003f66270 */
[----:B------:R2:W-:Y:S01]  /*2160*/  @!P2 LDGSTS.E.BYPASS.LTC128B.128 [R241+0x5800], [R6.64] ;  /* 0x0580000006f1afae */ /* 0x0005e2000b901d4c */
[C---:B------:R-:W-:Y:S01]  /*2170*/  @!P6 LEA.HI.X R5, R198.reuse, R133, R38, 0x7, P1 ;  /* 0x00000085c605e211 */ /* 0x040fe200008f3c26 */
[----:B------:R-:W-:Y:S01]  /*2180*/  @!P5 IMAD.WIDE.U32 R2, R198, 0x90, R2 ;  /* 0x00000090c602d825 */ /* 0x000fe200078e0002 */
[----:B------:R-:W-:-:S02]  /*2190*/  @!P6 LEA R14, P1, R0, c[0x0][0x168], 0x1 ;  /* 0x00005a00000eea11 */ /* 0x000fc400078208ff */
[----:B------:R-:W-:Y:S02]  /*21a0*/  ISETP.GE.AND P4, PT, R29, R17, PT ;  /* 0x000000111d00720c */ /* 0x000fe40003f86270 */
[----:B------:R-:W-:Y:S02]  /*21b0*/  @!P6 LEA.HI.X R15, R0, c[0x0][0x16c], R5, 0x1, P1 ;  /* 0x00005b00000fea11 */ /* 0x000fe400008f0c05 */
[----:B------:R-:W-:Y:S02]  /*21c0*/  @!P5 IADD3 R0, R3, R4, RZ ;  /* 0x000000040300d210 */ /* 0x000fe40007ffe0ff */
[C---:B---3--:R-:W-:Y:S01]  /*21d0*/  @!P5 LEA R12, P1, R2.reuse, c[0x0][0x168], 0x1 ;  /* 0x00005a00020cda11 */ /* 0x048fe200078208ff */
[----:B------:R3:W-:Y:S01]  /*21e0*/  @!P6 LDGSTS.E.BYPASS.LTC128B.128 [R241+0x6000], [R14.64] ;  /* 0x060000000ef1efae */ /* 0x0007e2000b901d4c */
[----:B------:R-:W-:Y:S02]  /*21f0*/  @!P3 MOV R3, R133 ;  /* 0x000000850003b202 */ /* 0x000fe40000000f00 */
[----:B------:R-:W-:Y:S01]  /*2200*/  @!P5 LEA.HI.X R13, R2, c[0x0][0x16c], R0, 0x1, P1 ;  /* 0x00005b00020dda11 */ /* 0x000fe200008f0c00 */
[----:B------:R-:W-:Y:S01]  /*2210*/  @!P3 IMAD.MOV.U32 R2, RZ, RZ, R132 ;  /* 0x000000ffff02b224 */ /* 0x000fe200078e0084 */
[----:B------:R-:W-:Y:S01]  /*2220*/  ISETP.GE.AND P2, PT, R23, R17, PT ;  /* 0x000000111700720c */ /* 0x000fe20003f46270 */
[----:B------:R-:W-:-:S02]  /*2230*/  @!P3 IMAD R0, R38, 0xa0, RZ ;  /* 0x000000a02600b824 */ /* 0x000fc400078e02ff */
[----:B------:R-:W-:Y:S01]  /*2240*/  @!P3 IMAD.WIDE.U32 R4, R198, 0xa0, R2 ;  /* 0x000000a0c604b825 */ /* 0x000fe200078e0002 */
[----:B------:R-:W-:Y:S01]  /*2250*/  @!P4 MOV R3, R133 ;  /* 0x000000850003c202 */ /* 0x000fe20000000f00 */
[----:B------:R4:W-:Y:S01]  /*2260*/  @!P5 LDGSTS.E.BYPASS.LTC128B.128 [R241+0x6800], [R12.64] ;  /* 0x068000000cf1dfae */ /* 0x0009e2000b901d4c */
[----:B------:R-:W-:Y:S01]  /*2270*/  ISETP.GE.AND P5, PT, R25, R17, PT ;  /* 0x000000111900720c */ /* 0x000fe20003fa6270 */
[----:B------:R-:W-:Y:S01]  /*2280*/  @!P4 IMAD.MOV.U32 R2, RZ, RZ, R132 ;  /* 0x000000ffff02c224 */ /* 0x000fe200078e0084 */
[----:B-1----:R-:W-:Y:S01]  /*2290*/  @!P3 LEA R8, P1, R4, c[0x0][0x168], 0x1 ;  /* 0x00005a000408ba11 */ /* 0x002fe200078208ff */
[----:B------:R-:W-:Y:S02]  /*22a0*/  @!P3 IMAD.IADD R0, R5, 0x1, R0 ;  /* 0x000000010500b824 */ /* 0x000fe400078e0200 */
[----:B--2---:R-:W-:Y:S02]  /*22b0*/  @!P4 IMAD R6, R38, 0xb0, RZ ;  /* 0x000000b02606c824 */ /* 0x004fe400078e02ff */
[----:B------:R-:W-:Y:S01]  /*22c0*/  @!P4 IMAD.WIDE.U32 R2, R198, 0xb0, R2 ;  /* 0x000000b0c602c825 */ /* 0x000fe200078e0002 */
[----:B------:R-:W-:-:S04]  /*22d0*/  @!P3 LEA.HI.X R9, R4, c[0x0][0x16c], R0, 0x1, P1 ;  /* 0x00005b000409ba11 */ /* 0x000fc800008f0c00 */
[----:B------:R-:W-:Y:S01]  /*22e0*/  @!P4 IADD3 R0, R3, R6, RZ ;  /* 0x000000060300c210 */ /* 0x000fe20007ffe0ff */
[----:B------:R1:W-:Y:S01]  /*22f0*/  @!P3 LDGSTS.E.BYPASS.LTC128B.128 [R241+0x7000], [R8.64] ;  /* 0x0700000008f1bfae */ /* 0x0003e2000b901d4c */
[----:B------:R-:W-:Y:S01]  /*2300*/  @!P4 LEA R6, P1, R2, c[0x0][0x168], 0x1 ;  /* 0x00005a000206ca11 */ /* 0x000fe200078208ff */
[----:B------:R-:W-:Y:S01]  /*2310*/  @!P5 IMAD R11, R38, 0xe0, RZ ;  /* 0x000000e0260bd824 */ /* 0x000fe200078e02ff */
[----:B---3--:R-:W-:Y:S02]  /*2320*/  IADD3 R15, R10, 0xd0, RZ ;  /* 0x000000d00a0f7810 */ /* 0x008fe40007ffe0ff */
[----:B------:R-:W-:Y:S01]  /*2330*/  @!P4 LEA.HI.X R7, R2, c[0x0][0x16c], R0, 0x1, P1 ;  /* 0x00005b000207ca11 */ /* 0x000fe200008f0c00 */
[----:B------:R-:W-:Y:S01]  /*2340*/  @!P2 IMAD.MOV.U32 R2, RZ, RZ, R132 ;  /* 0x000000ffff02a224 */ /* 0x000fe200078e0084 */
[----:B------:R-:W-:Y:S01]  /*2350*/  @!P2 MOV R3, R133 ;  /* 0x000000850003a202 */ /* 0x000fe20000000f00 */
[----:B------:R-:W-:Y:S01]  /*2360*/  @!P2 IMAD R0, R38, 0xc0, RZ ;  /* 0x000000c02600a824 */ /* 0x000fe200078e02ff */
[-C--:B------:R-:W-:Y:S01]  /*2370*/  ISETP.GE.AND P6, PT, R15, R17.reuse, PT ;  /* 0x000000110f00720c */ /* 0x080fe20003fc6270 */
[----:B------:R2:W-:Y:S01]  /*2380*/  @!P4 LDGSTS.E.BYPASS.LTC128B.128 [R241+0x7800], [R6.64] ;  /* 0x0780000006f1cfae */ /* 0x0005e2000b901d4c */
[-C--:B------:R-:W-:Y:S01]  /*2390*/  ISETP.GE.AND P4, PT, R22, R17.reuse, PT ;  /* 0x000000111600720c */ /* 0x080fe20003f86270 */
[----:B------:R-:W-:Y:S01]  /*23a0*/  @!P2 IMAD.WIDE.U32 R2, R198, 0xc0, R2 ;  /* 0x000000c0c602a825 */ /* 0x000fe200078e0002 */
[----:B------:R-:W-:-:S03]  /*23b0*/  ISETP.GE.AND P3, PT, R33, R17, PT ;  /* 0x000000112100720c */ /* 0x000fc60003f66270 */
[----:B------:R-:W-:Y:S01]  /*23c0*/  @!P2 IMAD.IADD R0, R3, 0x1, R0 ;  /* 0x000000010300a824 */ /* 0x000fe200078e0200 */
[----:B------:R-:W-:-:S04]  /*23d0*/  @!P2 LEA R4, P1, R2, c[0x0][0x168], 0x1 ;  /* 0x00005a000204aa11 */ /* 0x000fc800078208ff */
[----:B------:R-:W-:Y:S01]  /*23e0*/  @!P2 LEA.HI.X R5, R2, c[0x0][0x16c], R0, 0x1, P1 ;  /* 0x00005b000205aa11 */ /* 0x000fe200008f0c00 */
[----:B------:R-:W-:Y:S01]  /*23f0*/  @!P6 IMAD.MOV.U32 R3, RZ, RZ, R133 ;  /* 0x000000ffff03e224 */ /* 0x000fe200078e0085 */
[----:B------:R-:W-:Y:S01]  /*2400*/  @!P6 MOV R2, R132 ;  /* 0x000000840002e202 */ /* 0x000fe20000000f00 */
[----:B------:R-:W-:Y:S01]  /*2410*/  @!P6 IMAD R0, R38, 0xd0, RZ ;  /* 0x000000d02600e824 */ /* 0x000fe200078e02ff */
[----:B------:R-:W-:Y:S01]  /*2420*/  ISETP.GE.AND P1, PT, R34, R17, PT ;  /* 0x000000112200720c */ /* 0x000fe20003f26270 */
[----:B------:R3:W-:Y:S01]  /*2430*/  @!P2 LDGSTS.E.BYPASS.LTC128B.128 [R241+0x8000], [R4.64] ;  /* 0x0800000004f1afae */ /* 0x0007e2000b901d4c */
[----:B-1----:R-:W-:-:S04]  /*2440*/  IMAD.WIDE.U32 R8, R31, c[0x0][0x1b8], R26 ;  /* 0x00006e001f087a25 */ /* 0x002fc800078e001a */
[----:B------:R-:W-:-:S04]  /*2450*/  @!P6 IMAD.WIDE.U32 R2, R198, 0xd0, R2 ;  /* 0x000000d0c602e825 */ /* 0x000fc800078e0002 */
[----:B------:R-:W-:Y:S01]  /*2460*/  IMAD.MOV.U32 R26, RZ, RZ, 0x20 ;  /* 0x00000020ff1a7424 */ /* 0x000fe200078e00ff */
[----:B------:R-:W-:Y:S01]  /*2470*/  @!P6 IADD3 R0, R3, R0, RZ ;  /* 0x000000000300e210 */ /* 0x000fe20007ffe0ff */
[----:B--2---:R-:W-:Y:S01]  /*2480*/  IMAD R7, R28, c[0x0][0x1b8], RZ ;  /* 0x00006e001c077a24 */ /* 0x004fe200078e02ff */
[C---:B------:R-:W-:Y:S01]  /*2490*/  @!P6 LEA R6, P2, R2.reuse, c[0x0][0x168], 0x1 ;  /* 0x00005a000206ea11 */ /* 0x040fe200078408ff */
[----:B------:R-:W-:Y:S02]  /*24a0*/  @!P4 IMAD.MOV.U32 R3, RZ, RZ, R133 ;  /* 0x000000ffff03c224 */ /* 0x000fe400078e0085 */
[----:B------:R-:W-:Y:S01]  /*24b0*/  IMAD R14, R31, c[0x0][0x1bc], R7 ;  /* 0x00006f001f0e7a24 */ /* 0x000fe200078e0207 */
[----:B------:R-:W-:Y:S02]  /*24c0*/  @!P6 LEA.HI.X R7, R2, c[0x0][0x16c], R0, 0x1, P2 ;  /* 0x00005b000207ea11 */ /* 0x000fe400010f0c00 */
[----:B------:R-:W-:-:S03]  /*24d0*/  @!P4 MOV R2, R132 ;  /* 0x000000840002c202 */ /* 0x000fc60000000f00 */
[----:B------:R1:W-:Y:S01]  /*24e0*/  @!P6 LDGSTS.E.BYPASS.LTC128B.128 [R241+0x8800], [R6.64] ;  /* 0x0880000006f1efae */ /* 0x0003e2000b901d4c */
[----:B------:R-:W-:Y:S01]  /*24f0*/  ISETP.GE.AND P6, PT, R35, R17, PT ;  /* 0x000000112300720c */ /* 0x000fe20003fc6270 */
[----:B------:R-:W-:Y:S01]  /*2500*/  @!P4 IMAD.WIDE.U32 R2, R198, 0xf0, R2 ;  /* 0x000000f0c602c825 */ /* 0x000fe200078e0002 */
[----:B---3--:R-:W-:-:S03]  /*2510*/  @!P5 MOV R4, R132 ;  /* 0x000000840004d202 */ /* 0x008fc60000000f00 */
[----:B------:R-:W-:-:S04]  /*2520*/  @!P5 IMAD.MOV.U32 R5, RZ, RZ, R133 ;  /* 0x000000ffff05d224 */ /* 0x000fc800078e0085 */
[----:B------:R-:W-:-:S04]  /*2530*/  @!P5 IMAD.WIDE.U32 R4, R198, 0xe0, R4 ;  /* 0x000000e0c604d825 */ /* 0x000fc800078e0004 */
[----:B------:R-:W-:Y:S01]  /*2540*/  @!P5 IMAD.IADD R0, R5, 0x1, R11 ;  /* 0x000000010500d824 */ /* 0x000fe200078e020b */
[----:B----4-:R-:W-:Y:S01]  /*2550*/  @!P5 LEA R12, P2, R4, c[0x0][0x168], 0x1 ;  /* 0x00005a00040cda11 */ /* 0x010fe200078408ff */
[----:B------:R-:W-:Y:S01]  /*2560*/  @!P4 IMAD R11, R38, 0xf0, RZ ;  /* 0x000000f0260bc824 */ /* 0x000fe200078e02ff */
[----:B------:R-:W-:Y:S02]  /*2570*/  IADD3 R5, R9, R14, RZ ;  /* 0x0000000e09057210 */ /* 0x000fe40007ffe0ff */
[----:B------:R-:W-:Y:S01]  /*2580*/  @!P5 LEA.HI.X R13, R4, c[0x0][0x16c], R0, 0x1, P2 ;  /* 0x00005b00040dda11 */ /* 0x000fe200010f0c00 */
[----:B------:R-:W-:Y:S01]  /*2590*/  @!P4 IMAD.IADD R0, R3, 0x1, R11 ;  /* 0x000000010300c824 */ /* 0x000fe200078e020b */
[----:B------:R-:W-:Y:S01]  /*25a0*/  MOV R4, R8 ;  /* 0x0000000800047202 */ /* 0x000fe20000000f00 */
[----:B------:R-:W-:Y:S01]  /*25b0*/  IMAD R3, R37, c[0x0][0x1a0], RZ ;  /* 0x0000680025037a24 */ /* 0x000fe200078e02ff */
[----:B------:R-:W-:Y:S01]  /*25c0*/  @!P1 MOV R11, c[0x0][0x1a4] ;  /* 0x00006900000b9a02 */ /* 0x000fe20000000f00 */
[----:B------:R2:W-:Y:S01]  /*25d0*/  @!P5 LDGSTS.E.BYPASS.LTC128B.128 [R241+0x9000], [R12.64] ;  /* 0x090000000cf1dfae */ /* 0x0005e2000b901d4c */
[----:B------:R-:W-:-:S02]  /*25e0*/  ISETP.GE.AND P5, PT, R19, R17, PT ;  /* 0x000000111300720c */ /* 0x000fc40003fa6270 */
[----:B-1----:R-:W-:-:S04]  /*25f0*/  @!P4 LEA R6, P2, R2, c[0x0][0x168], 0x1 ;  /* 0x00005a000206ca11 */ /* 0x002fc800078408ff */
[----:B------:R-:W-:Y:S01]  /*2600*/  @!P4 LEA.HI.X R7, R2, c[0x0][0x16c], R0, 0x1, P2 ;  /* 0x00005b000207ca11 */ /* 0x000fe200010f0c00 */
[C---:B------:R-:W-:Y:S02]  /*2610*/  IMAD R0, R32.reuse, c[0x0][0x1a4], R3 ;  /* 0x0000690020007a24 */ /* 0x040fe400078e0203 */
[----:B------:R-:W-:Y:S02]  /*2620*/  IMAD.WIDE.U32 R2, R32, c[0x0][0x1a0], R4 ;  /* 0x0000680020027a25 */ /* 0x000fe400078e0004 */
[----:B------:R1:W-:Y:S01]  /*2630*/  @!P4 LDGSTS.E.BYPASS.LTC128B.128 [R241+0x9800], [R6.64] ;  /* 0x0980000006f1cfae */ /* 0x0003e2000b901d4c */
[----:B------:R-:W-:Y:S01]  /*2640*/  ISETP.GE.AND P4, PT, R10, R17, PT ;  /* 0x000000110a00720c */ /* 0x000fe20003f86270 */
[----:B------:R-:W-:Y:S01]  /*2650*/  IMAD.WIDE.U32 R4, R26, c[0x0][0x1a0], RZ ;  /* 0x000068001a047a25 */ /* 0x000fe200078e00ff */
[----:B------:R-:W-:Y:S01]  /*2660*/  IADD3 R0, R3, R0, RZ ;  /* 0x0000000003007210 */ /* 0x000fe20007ffe0ff */
[----:B------:R-:W0:Y:S01]  /*2670*/  LDGDEPBAR ;  /* 0x00000000000079af */ /* 0x000e220000000000 */
[----:B------:R-:W-:Y:S01]  /*2680*/  LEA R40, P2, R2, c[0x0][0x170], 0x1 ;  /* 0x00005c0002287a11 */ /* 0x000fe200078408ff */
[----:B------:R-:W-:-:S03]  /*2690*/  IMAD.SHL.U32 R10, R10, 0x8, RZ ;  /* 0x000000080a0a7824 */ /* 0x000fc600078e00ff */
[----:B------:R-:W-:Y:S01]  /*26a0*/  LEA.HI.X R41, R2, c[0x0][0x174], R0, 0x1, P2 ;  /* 0x00005d0002297a11 */ /* 0x000fe200010f0c00 */
[----:B------:R-:W-:Y:S01]  /*26b0*/  IMAD R2, R26, c[0x0][0x1a4], RZ ;  /* 0x000069001a027a24 */ /* 0x000fe200078e02ff */
[----:B------:R-:W-:Y:S01]  /*26c0*/  STL [R1+0x10], R40 ;  /* 0x0000102801007387 */ /* 0x000fe20000100800 */
[----:B------:R-:W-:Y:S02]  /*26d0*/  @!P6 IMAD.MOV.U32 R0, RZ, RZ, c[0x0][0x1a0] ;  /* 0x00006800ff00e624 */ /* 0x000fe400078e00ff */
[----:B------:R-:W-:Y:S01]  /*26e0*/  @!P4 IMAD.MOV.U32 R8, RZ, RZ, R40 ;  /* 0x000000ffff08c224 */ /* 0x000fe200078e0028 */
[----:B------:R-:W-:Y:S01]  /*26f0*/  @!P4 MOV R9, R41 ;  /* 0x000000290009c202 */ /* 0x000fe20000000f00 */
[----:B------:R-:W-:Y:S01]  /*2700*/  @!P6 IMAD.MOV.U32 R3, RZ, RZ, R41 ;  /* 0x000000ffff03e224 */ /* 0x000fe200078e0029 */
[----:B------:R-:W-:Y:S01]  /*2710*/  STL [R1+0xc], R41 ;  /* 0x00000c2901007387 */ /* 0x000fe20000100800 */
[----:B-1----:R-:W-:Y:S01]  /*2720*/  @!P3 IADD3 R6, P2, R40, R4, RZ ;  /* 0x000000042806b210 */ /* 0x002fe20007f5e0ff */
[----:B------:R-:W-:-:S04]  /*2730*/  DEPBAR.LE SB0, 0x0 ;  /* 0x000080000000791a */ /* 0x000fc80000000000 */
[----:B------:R-:W-:Y:S01]  /*2740*/  BAR.SYNC.DEFER_BLOCKING 0x0 ;  /* 0x0000000000007b1d */ /* 0x000fe20000010000 */
[----:B------:R-:W-:Y:S01]  /*2750*/  @!P3 IADD3.X R7, R41, R5, R2, P2, !PT ;  /* 0x000000052907b210 */ /* 0x000fe200017fe402 */
[----:B------:R-:W-:Y:S01]  /*2760*/  @!P1 IMAD.MOV.U32 R5, RZ, RZ, c[0x0][0x1a0] ;  /* 0x00006800ff059624 */ /* 0x000fe200078e00ff */
[----:B------:R-:W-:Y:S02]  /*2770*/  @!P6 MOV R2, R40 ;  /* 0x000000280002e202 */ /* 0x000fe40000000f00 */
[----:B------:R-:W-:-:S03]  /*2780*/  @!P6 MOV R4, c[0x0][0x1a4] ;  /* 0x000069000004ea02 */ /* 0x000fc60000000f00 */
[----:B------:R-:W-:-:S04]  /*2790*/  @!P6 IMAD.WIDE.U32 R2, R0, 0x60, R2 ;  /* 0x000000600002e825 */ /* 0x000fc800078e0002 */
[----:B------:R-:W-:Y:S01]  /*27a0*/  @!P6 IMAD R0, R4, 0x60, RZ ;  /* 0x000000600400e824 */ /* 0x000fe200078e02ff */
[----:B------:R-:W-:-:S03]  /*27b0*/  @!P1 LEA R4, P2, R5, R40, 0x6 ;  /* 0x0000002805049211 */ /* 0x000fc600078430ff */
[----:B------:R-:W-:Y:S01]  /*27c0*/  @!P6 IMAD.IADD R3, R3, 0x1, R0 ;  /* 0x000000010303e824 */ /* 0x000fe200078e0200 */
[----:B------:R-:W-:Y:S02]  /*27d0*/  @!P1 LEA.HI.X R5, R5, R41, R11, 0x6, P2 ;  /* 0x0000002905059211 */ /* 0x000fe400010f340b */
[----:B------:R-:W-:Y:S02]  /*27e0*/  @!P5 MOV R0, c[0x0][0x1a0] ;  /* 0x000068000000da02 */ /* 0x000fe40000000f00 */
[-C--:B------:R-:W-:Y:S01]  /*27f0*/  ISETP.GE.AND P2, PT, R20, R17.reuse, PT ;  /* 0x000000111400720c */ /* 0x080fe20003f46270 */
[----:B------:R-:W-:Y:S04]  /*2800*/  @P4 STS.128 [R241+0xa000], RZ ;  /* 0x00a000fff1004388 */ /* 0x000fe80000000c00 */
[----:B------:R-:W-:Y:S01]  /*2810*/  @!PT LDS RZ, [RZ] ;  /* 0x00000000fffff984 */ /* 0x000fe20000000800 */
[----:B------:R-:W-:Y:S01]  /*2820*/  @!PT LDS RZ, [RZ] ;  /* 0x00000000fffff984 */ /* 0x000fe20000000800 */
[----:B------:R-:W-:Y:S01]  /*2830*/  @!PT LDS RZ, [RZ] ;  /* 0x00000000fffff984 */ /* 0x000fe20000000800 */
[----:B------:R1:W-:Y:S01]  /*2840*/  @!P4 LDGSTS.E.BYPASS.LTC128B.128 [R241+0xa000], [R8.64] ;  /* 0x0a00000008f1cfae */ /* 0x0003e2000b901d4c */
[----:B------:R-:W-:-:S03]  /*2850*/  ISETP.GE.AND P4, PT, R30, R17, PT ;  /* 0x000000111e00720c */ /* 0x000fc60003f86270 */
[----:B------:R-:W-:Y:S04]  /*2860*/  @P3 STS.128 [R241+0xa800], RZ ;  /* 0x00a800fff1003388 */ /* 0x000fe80000000c00 */
[----:B--2---:R-:W-:Y:S01]  /*2870*/  @!P2 IMAD.MOV.U32 R13, RZ, RZ, c[0x0][0x1a4] ;  /* 0x00006900ff0da624 */ /* 0x004fe200078e00ff */
[----:B------:R-:W-:Y:S01]  /*2880*/  @!PT LDS RZ, [RZ] ;  /* 0x00000000fffff984 */ /* 0x000fe20000000800 */
[----:B------:R-:W-:Y:S01]  /*2890*/  @!PT LDS RZ, [RZ] ;  /* 0x00000000fffff984 */ /* 0x000fe20000000800 */
[----:B------:R-:W-:Y:S01]  /*28a0*/  @!PT LDS RZ, [RZ] ;  /* 0x00000000fffff984 */ /* 0x000fe20000000800 */
[----:B------:R2:W-:Y:S01]  /*28b0*/  @!P3 LDGSTS.E.BYPASS.LTC128B.128 [R241+0xa800], [R6.64] ;  /* 0x0a80000006f1bfae */ /* 0x0005e2000b901d4c */
[----:B------:R-:W-:-:S03]  /*28c0*/  ISETP.GE.AND P3, PT, R21, R17, PT ;  /* 0x000000111500720c */ /* 0x000fc60003f66270 */
[----:B------:R-:W-:Y:S01]  /*28d0*/  @P1 STS.128 [R241+0xb000], RZ ;  /* 0x00b000fff1001388 */ /* 0x000fe20000000c00 */
[----:B------:R-:W-:-:S03]  /*28e0*/  @!P4 MOV R11, c[0x0][0x1a4] ;  /* 0x00006900000bca02 */ /* 0x000fc60000000f00 */
[----:B------:R-:W-:Y:S01]  /*28f0*/  @!PT LDS RZ, [RZ] ;  /* 0x00000000fffff984 */ /* 0x000fe20000000800 */
[----:B------:R-:W-:Y:S01]  /*2900*/  @!PT LDS RZ, [RZ] ;  /* 0x00000000fffff984 */ /* 0x000fe20000000800 */
[----:B------:R-:W-:Y:S01]  /*2910*/  @!PT LDS RZ, [RZ] ;  /* 0x00000000fffff984 */ /* 0x000fe20000000800 */
[----:B------:R3:W-:Y:S02]  /*2920*/  @!P1 LDGSTS.E.BYPASS.LTC128B.128 [R241+0xb000], [R4.64] ;  /* 0x0b00000004f19fae */ /* 0x0007e4000b901d4c */
[----:B------:R-:W-:Y:S02]  /*2930*/  @!P4 IMAD R14, R11, 0xa0, RZ ;  /* 0x000000a00b0ec824 */ /* 0x000fe400078e02ff */
[----:B------:R-:W-:Y:S01]  /*2940*/  @P6 STS.128 [R241+0xb800], RZ ;  /* 0x00b800fff1006388 */ /* 0x000fe20000000c00 */
[----:B------:R-:W-:Y:S01]  /*2950*/  @!P2 IMAD R11, R13, 0xe0, RZ ;  /* 0x000000e00d0ba824 */ /* 0x000fe200078e02ff */
[----:B------:R-:W-:Y:S02]  /*2960*/  @!P3 MOV R12, c[0x0][0x1a4] ;  /* 0x00006900000cba02 */ /* 0x000fe40000000f00 */
[----:B------:R-:W-:Y:S01]  /*2970*/  @!PT LDS RZ, [RZ] ;  /* 0x00000000fffff984 */ /* 0x000fe20000000800 */
[----:B------:R-:W-:Y:S01]  /*2980*/  @!PT LDS RZ, [RZ] ;  /* 0x00000000fffff984 */ /* 0x000fe20000000800 */
[----:B------:R-:W-:Y:S01]  /*2990*/  @!PT LDS RZ, [RZ] ;  /* 0x00000000fffff984 */ /* 0x000fe20000000800 */
[----:B------:R4:W-:Y:S01]  /*29a0*/  @!P6 LDGSTS.E.BYPASS.LTC128B.128 [R241+0xb800], [R2.64] ;  /* 0x0b80000002f1efae */ /* 0x0009e2000b901d4c */
[----:B------:R-:W-:Y:S02]  /*29b0*/  ISETP.GE.AND P6, PT, R18, R17, PT ;  /* 0x000000111200720c */ /* 0x000fe40003fc6270 */
[----:B-1----:R-:W-:Y:S01]  /*29c0*/  @!P5 LEA R8, P1, R0, R40, 0x7 ;  /* 0x000000280008d211 */ /* 0x002fe200078238ff */
[----:B------:R-:W-:Y:S01]  /*29d0*/  @P5 STS.128 [R241+0xc000], RZ ;  /* 0x00c000fff1005388 */ /* 0x000fe20000000c00 */
[----:B--2---:R-:W-:Y:S01]  /*29e0*/  @!P4 MOV R6, c[0x0][0x1a0] ;  /* 0x000068000006ca02 */ /* 0x004fe20000000f00 */
[----:B---3--:R-:W-:-:S05]  /*29f0*/  @!P5 IMAD.MOV.U32 R4, RZ, RZ, c[0x0][0x1a4] ;  /* 0x00006900ff04d624 */ /* 0x008fca00078e00ff */
[----:B------:R-:W-:Y:S01]  /*2a00*/  @!P5 LEA.HI.X R9, R0, R41, R4, 0x7, P1 ;  /* 0x000000290009d211 */ /* 0x000fe200008f3c04 */
[----:B------:R-:W-:Y:S01]  /*2a10*/  @!P3 IMAD.MOV.U32 R4, RZ, RZ, c[0x0][0x1a0] ;  /* 0x00006800ff04b624 */ /* 0x000fe200078e00ff */
[-C--:B------:R-:W-:Y:S01]  /*2a20*/  ISETP.GE.AND P1, PT, R16, R17.reuse, PT ;  /* 0x000000111000720c */ /* 0x080fe20003f26270 */
[----:B----4-:R-:W-:Y:S01]  /*2a30*/  @!P4 IMAD.MOV.U32 R3, RZ, RZ, R41 ;  /* 0x000000ffff03c224 */ /* 0x010fe200078e0029 */
[----:B------:R-:W-:Y:S01]  /*2a40*/  @!P4 MOV R2, R40 ;  /* 0x000000280002c202 */ /* 0x000fe20000000f00 */
[----:B------:R-:W-:Y:S01]  /*2a50*/  @!P2 IMAD.MOV.U32 R0, RZ, RZ, c[0x0][0x1a0] ;  /* 0x00006800ff00a624 */ /* 0x000fe200078e00ff */
[----:B------:R-:W-:Y:S01]  /*2a60*/  @!PT LDS RZ, [RZ] ;  /* 0x00000000fffff984 */ /* 0x000fe20000000800 */
[----:B------:R-:W-:Y:S01]  /*2a70*/  @!PT LDS RZ, [RZ] ;  /* 0x00000000fffff984 */ /* 0x000fe20000000800 */
[----:B------:R-:W-:Y:S01]  /*2a80*/  @!PT LDS RZ, [RZ] ;  /* 0x00000000fffff984 */ /* 0x000fe20000000800 */
[----:B------:R1:W-:Y:S01]  /*2a90*/  @!P5 LDGSTS.E.BYPASS.LTC128B.128 [R241+0xc000], [R8.64] ;  /* 0x0c00000008f1dfae */ /* 0x0003e2000b901d4c */
[----:B------:R-:W-:Y:S02]  /*2aa0*/  ISETP.GE.AND P5, PT, R24, R17, PT ;  /* 0x000000111800720c */ /* 0x000fe40003fa6270 */
[----:B------:R-:W-:Y:S01]  /*2ab0*/  @!P4 IMAD.WIDE.U32 R6, R6, 0xa0, R2 ;  /* 0x000000a00606c825 */ /* 0x000fe200078e0002 */
[----:B------:R-:W-:Y:S01]  /*2ac0*/  @!P3 MOV R3, R41 ;  /* 0x000000290003b202 */ /* 0x000fe20000000f00 */
[----:B------:R-:W-:Y:S02]  /*2ad0*/  @P4 STS.128 [R241+0xc800], RZ ;  /* 0x00c800fff1004388 */ /* 0x000fe40000000c00 */
[----:B------:R-:W-:Y:S01]  /*2ae0*/  @!P3 IMAD.MOV.U32 R2, RZ, RZ, R40 ;  /* 0x000000ffff02b224 */ /* 0x000fe200078e0028 */
[----:B------:R-:W-:-:S03]  /*2af0*/  @!P4 IADD3 R7, R7, R14, RZ ;  /* 0x0000000e0707c210 */ /* 0x000fc60007ffe0ff */
[----:B------:R-:W-:Y:S01]  /*2b00*/  @!P3 IMAD.WIDE.U32 R4, R4, 0xc0, R2 ;  /* 0x000000c00404b825 */ /* 0x000fe200078e0002 */
[----:B------:R-:W-:Y:S01]  /*2b10*/  @!P2 MOV R2, R40 ;  /* 0x000000280002a202 */ /* 0x000fe20000000f00 */
[----:B------:R-:W-:Y:S01]  /*2b20*/  @!PT LDS RZ, [RZ] ;  /* 0x00000000fffff984 */ /* 0x000fe20000000800 */
[----:B------:R-:W-:Y:S01]  /*2b30*/  @!PT LDS RZ, [RZ] ;  /* 0x00000000fffff984 */ /* 0x000fe20000000800 */
[----:B------:R-:W-:Y:S01]  /*2b40*/  @!PT LDS RZ, [RZ] ;  /* 0x00000000fffff984 */ /* 0x000fe20000000800 */
[----:B------:R2:W-:Y:S01]  /*2b50*/  @!P4 LDGSTS.E.BYPASS.LTC128B.128 [R241+0xc800], [R6.64] ;  /* 0x0c80000006f1cfae */ /* 0x0005e2000b901d4c */
[----:B------:R-:W-:Y:S01]  /*2b60*/  ISETP.GE.AND P4, PT, R29, R17, PT ;  /* 0x000000111d00720c */ /* 0x000fe20003f86270 */
[----:B------:R-:W-:Y:S01]  /*2b70*/  @!P2 IMAD.MOV.U32 R3, RZ, RZ, R41 ;  /* 0x000000ffff03a224 */ /* 0x000fe200078e0029 */
[----:B------:R-:W-:Y:S01]  /*2b80*/  @!P5 MOV R14, c[0x0][0x1a4] ;  /* 0x00006900000eda02 */ /* 0x000fe20000000f00 */
[----:B------:R-:W-:Y:S02]  /*2b90*/  @P3 STS.128 [R241+0xd000], RZ ;  /* 0x00d000fff1003388 */ /* 0x000fe40000000c00 */
[----:B------:R-:W-:-:S04]  /*2ba0*/  @!P2 IMAD.WIDE.U32 R2, R0, 0xe0, R2 ;  /* 0x000000e00002a825 */ /* 0x000fc800078e0002 */
[----:B------:R-:W-:Y:S01]  /*2bb0*/  @!P3 IMAD R0, R12, 0xc0, RZ ;  /* 0x000000c00c00b824 */ /* 0x000fe200078e02ff */
[----:B------:R-:W-:Y:S01]  /*2bc0*/  @!P2 IADD3 R3, R3, R11, RZ ;  /* 0x0000000b0303a210 */ /* 0x000fe20007ffe0ff */
[----:B------:R-:W-:Y:S02]  /*2bd0*/  @!P5 IMAD R14, R14, 0x140, RZ ;  /* 0x000001400e0ed824 */ /* 0x000fe400078e02ff */
[----:B------:R-:W-:Y:S01]  /*2be0*/  @!P3 IMAD.IADD R5, R5, 0x1, R0 ;  /* 0x000000010505b824 */ /* 0x000fe200078e0200 */
[----:B------:R-:W-:-:S04]  /*2bf0*/  @!P4 MOV R16, c[0x0][0x1a4] ;  /* 0x000069000010ca02 */ /* 0x000fc80000000f00 */
[----:B------:R-:W-:Y:S01]  /*2c00*/  @!PT LDS RZ, [RZ] ;  /* 0x00000000fffff984 */ /* 0x000fe20000000800 */
[----:B------:R-:W-:Y:S01]  /*2c10*/  @!PT LDS RZ, [RZ] ;  /* 0x00000000fffff984 */ /* 0x000fe20000000800 */
[----:B------:R-:W-:Y:S01]  /*2c20*/  @!PT LDS RZ, [RZ] ;  /* 0x00000000fffff984 */ /* 0x000fe20000000800 */
[----:B------:R3:W-:Y:S01]  /*2c30*/  @!P3 LDGSTS.E.BYPASS.LTC128B.128 [R241+0xd000], [R4.64] ;  /* 0x0d00000004f1bfae */ /* 0x0007e2000b901d4c */
[----:B------:R-:W-:-:S03]  /*2c40*/  ISETP.GE.AND P3, PT, R23, R17, PT ;  /* 0x000000111700720c */ /* 0x000fc60003f66270 */
[----:B------:R-:W-:Y:S01]  /*2c50*/  @P2 STS.128 [R241+0xd800], RZ ;  /* 0x00d800fff1002388 */ /* 0x000fe20000000c00 */
[----:B--2---:R-:W-:-:S03]  /*2c60*/  LEA.HI R6, R39, R200, RZ, 0x4 ;  /* 0x000000c827067211 */ /* 0x004fc600078f20ff */
[----:B------:R-:W-:Y:S01]  /*2c70*/  @!PT LDS RZ, [RZ] ;  /* 0x00000000fffff984 */ /* 0x000fe20000000800 */
[----:B------:R-:W-:Y:S01]  /*2c80*/  @!PT LDS RZ, [RZ] ;  /* 0x00000000fffff984 */ /* 0x000fe20000000800 */
[----:B------:R-:W-:Y:S01]  /*2c90*/  @!PT LDS RZ, [RZ] ;  /* 0x00000000fffff984 */ /* 0x000fe20000000800 */
[----:B------:R2:W-:Y:S01]  /*2ca0*/  @!P2 LDGSTS.E.BYPASS.LTC128B.128 [R241+0xd800], [R2.64] ;  /* 0x0d80000002f1afae */ /* 0x0005e2000b901d4c */
[----:B------:R-:W-:-:S03]  /*2cb0*/  LOP3.LUT R0, R6, 0xfffffff0, RZ, 0xc0, !PT ;  /* 0xfffffff006007812 */ /* 0x000fc600078ec0ff */
[----:B------:R-:W-:Y:S02]  /*2cc0*/  @P6 STS.128 [R241+0xe000], RZ ;  /* 0x00e000fff1006388 */ /* 0x000fe40000000c00 */
[----:B------:R-:W-:Y:S01]  /*2cd0*/  @!P3 MOV R12, c[0x0][0x1a0] ;  /* 0x00006800000cba02 */ /* 0x000fe20000000f00 */
[----:B---3--:R-:W-:Y:S01]  /*2ce0*/  IMAD.IADD R4, R200, 0x1, -R0 ;  /* 0x00000001c8047824 */ /* 0x008fe200078e0a00 */
[----:B------:R-:W-:Y:S02]  /*2cf0*/  SHF.R.S32.HI R5, RZ, 0x4, R6 ;  /* 0x00000004ff057819 */ /* 0x000fe40000011406 */
[----:B------:R-:W-:Y:S02]  /*2d00*/  @!P6 MOV R0, c[0x0][0x1a0] ;  /* 0x000068000000ea02 */ /* 0x000fe40000000f00 */
[----:B------:R-:W-:Y:S02]  /*2d10*/  SHF.R.S32.HI R7, RZ, 0x1f, R4 ;  /* 0x0000001fff077819 */ /* 0x000fe40000011404 */
[----:B--2---:R-:W-:Y:S01]  /*2d20*/  LEA.HI R3, R6, R5, RZ, 0x1 ;  /* 0x0000000506037211 */ /* 0x004fe200078f08ff */
[----:B------:R-:W-:Y:S01]  /*2d30*/  @!P6 IMAD.MOV.U32 R2, RZ, RZ, c[0x0][0x1a4] ;  /* 0x00006900ff02e624 */ /* 0x000fe200078e00ff */
[----:B------:R-:W-:-:S02]  /*2d40*/  @!P6 LEA R6, P2, R0, R40, 0x8 ;  /* 0x000000280006e211 */ /* 0x000fc400078440ff */
[----:B------:R-:W-:Y:S02]  /*2d50*/  LEA.HI R18, R7, R4, RZ, 0x3 ;  /* 0x0000000407127211 */ /* 0x000fe400078f18ff */
[----:B------:R-:W-:Y:S01]  /*2d60*/  @!P6 LEA.HI.X R7, R0, R41, R2, 0x8, P2 ;  /* 0x000000290007e211 */ /* 0x000fe200010f4402 */
[----:B------:R-:W-:Y:S01]  /*2d70*/  @!P1 IMAD.MOV.U32 R2, RZ, RZ, R40 ;  /* 0x000000ffff029224 */ /* 0x000fe200078e0028 */
[----:B------:R-:W-:Y:S02]  /*2d80*/  LOP3.LUT R0, R18, 0xfffffff8, RZ, 0xc0, !PT ;  /* 0xfffffff812007812 */ /* 0x000fe400078ec0ff */
[----:B------:R-:W-:Y:S01]  /*2d90*/  LOP3.LUT R3, R3, 0xfffffffe, RZ, 0xc0, !PT ;  /* 0xfffffffe03037812 */ /* 0x000fe200078ec0ff */
[----:B------:R-:W-:Y:S01]  /*2da0*/  @!PT LDS RZ, [RZ] ;  /* 0x00000000fffff984 */ /* 0x000fe20000000800 */
[----:B------:R-:W-:Y:S01]  /*2db0*/  @!PT LDS RZ, [RZ] ;  /* 0x00000000fffff984 */ /* 0x000fe20000000800 */
[----:B------:R-:W-:Y:S01]  /*2dc0*/  @!PT LDS RZ, [RZ] ;  /* 0x00000000fffff984 */ /* 0x000fe20000000800 */
[----:B------:R2:W-:Y:S01]  /*2dd0*/  @!P6 LDGSTS.E.BYPASS.LTC128B.128 [R241+0xe000], [R6.64] ;  /* 0x0e00000006f1efae */ /* 0x0005e2000b901d4c */
[----:B------:R-:W-:Y:S01]  /*2de0*/  IADD3 R19, R4, -R0, RZ ;  /* 0x8000000004137210 */ /* 0x000fe20007ffe0ff */
[----:B------:R-:W-:Y:S01]  /*2df0*/  IMAD.SHL.U32 R0, R36, 0x40, RZ ;  /* 0x0000004024007824 */ /* 0x000fe200078e00ff */
[----:B-1----:R-:W-:Y:S01]  /*2e00*/  IADD3 R8, R5, -R3, RZ ;  /* 0x8000000305087210 */ /* 0x002fe20007ffe0ff */
[----:B------:R-:W-:Y:S01]  /*2e10*/  @!P1 IMAD.MOV.U32 R5, RZ, RZ, c[0x0][0x1a0] ;  /* 0x00006800ff059624 */ /* 0x000fe200078e00ff */
[----:B------:R-:W-:Y:S01]  /*2e20*/  @!P1 MOV R4, c[0x0][0x1a4] ;  /* 0x0000690000049a02 */ /* 0x000fe20000000f00 */
[----:B------:R-:W-:Y:S01]  /*2e30*/  @P1 STS.128 [R241+0xe800], RZ ;  /* 0x00e800fff1001388 */ /* 0x000fe20000000c00 */
[----:B------:R-:W-:-:S02]  /*2e40*/  @!P1 MOV R3, R41 ;  /* 0x0000002900039202 */ /* 0x000fc40000000f00 */
[----:B------:R-:W-:Y:S01]  /*2e50*/  LOP3.LUT R0, R0, 0x1c0, RZ, 0xc0, !PT ;  /* 0x000001c000007812 */ /* 0x000fe200078ec0ff */
[----:B------:R-:W-:Y:S01]  /*2e60*/  @!P1 IMAD R4, R4, 0x120, RZ ;  /* 0x0000012004049824 */ /* 0x000fe200078e02ff */
[----:B------:R-:W-:Y:S01]  /*2e70*/  ISETP.GE.AND P2, PT, R15, R17, PT ;  /* 0x000000110f00720c */ /* 0x000fe20003f46270 */
[----:B------:R-:W-:Y:S01]  /*2e80*/  @!P1 IMAD.WIDE.U32 R2, R5, 0x120, R2 ;  /* 0x0000012005029825 */ /* 0x000fe200078e0002 */
[----:B------:R-:W-:Y:S02]  /*2e90*/  LOP3.LUT R10, R0, 0x8, R10, 0xf8, !PT ;  /* 0x00000008000a7812 */ /* 0x000fe400078ef80a */
[----:B------:R-:W-:Y:S01]  /*2ea0*/  SHF.R.U32.HI R0, RZ, 0x3, R0 ;  /* 0x00000003ff007819 */ /* 0x000fe20000011600 */
[----:B------:R-:W-:Y:S01]  /*2eb0*/  @!P1 IMAD.IADD R3, R3, 0x1, R4 ;  /* 0x0000000103039824 */ /* 0x000fe200078e0204 */
[----:B------:R-:W-:Y:S02]  /*2ec0*/  SHF.L.U32 R5, R19, 0x6, RZ ;  /* 0x0000000613057819 */ /* 0x000fe400000006ff */
[----:B------:R-:W-:-:S02]  /*2ed0*/  LOP3.LUT R10, R10, R0, RZ, 0x3c, !PT ;  /* 0x000000000a0a7212 */ /* 0x000fc400078e3cff */
[----:B------:R-:W-:Y:S01]  /*2ee0*/  SHF.L.U32 R4, R8, 0x3, RZ ;  /* 0x0000000308047819 */ /* 0x000fe200000006ff */
[----:B------:R-:W-:Y:S01]  /*2ef0*/  @!PT LDS RZ, [RZ] ;  /* 0x00000000fffff984 */ /* 0x000fe20000000800 */
[----:B------:R-:W-:Y:S01]  /*2f00*/  @!PT LDS RZ, [RZ] ;  /* 0x00000000fffff984 */ /* 0x000fe20000000800 */
[----:B------:R-:W-:Y:S01]  /*2f10*/  @!PT LDS RZ, [RZ] ;  /* 0x00000000fffff984 */ /* 0x000fe20000000800 */
[----:B------:R1:W-:Y:S01]  /*2f20*/  @!P1 LDGSTS.E.BYPASS.LTC128B.128 [R241+0xe800], [R2.64] ;  /* 0x0e80000002f19fae */ /* 0x0003e2000b901d4c */
[----:B------:R-:W-:Y:S01]  /*2f30*/  LOP3.LUT R0, R5, 0x1c0, RZ, 0xc0, !PT ;  /* 0x000001c005007812 */ /* 0x000fe200078ec0ff */
[----:B------:R-:W-:Y:S01]  /*2f40*/  @!P4 IMAD.MOV.U32 R5, RZ, RZ, c[0x0][0x1a0] ;  /* 0x00006800ff05c624 */ /* 0x000fe200078e00ff */
[-C--:B------:R-:W-:Y:S01]  /*2f50*/  ISETP.GE.AND P6, PT, R25, R17.reuse, PT ;  /* 0x000000111900720c */ /* 0x080fe20003fc6270 */
[----:B------:R-:W-:Y:S01]  /*2f60*/  @P5 STS.128 [R241+0xf000], RZ ;  /* 0x00f000fff1005388 */ /* 0x000fe20000000c00 */
[----:B------:R-:W-:Y:S01]  /*2f70*/  ISETP.GE.AND P1, PT, R22, R17, PT ;  /* 0x000000111600720c */ /* 0x000fe20003f26270 */
[----:B------:R-:W-:-:S12]  /*2f80*/  @!P3 IMAD.MOV.U32 R17, RZ, RZ, c[0x0][0x1a4] ;  /* 0x00006900ff11b624 */ /* 0x000fd800078e00ff */
[----:B------:R-:W-:Y:S02]  /*2f90*/  @!P1 MOV R15, c[0x0][0x1a0] ;  /* 0x00006800000f9a02 */ /* 0x000fe40000000f00 */
[----:B-1----:R-:W-:Y:S01]  /*2fa0*/  LOP3.LUT R3, R0, 0x8, R4, 0xf8, !PT ;  /* 0x0000000800037812 */ /* 0x002fe200078ef804 */
[----:B------:R-:W-:Y:S01]  /*2fb0*/  @!P5 IMAD.MOV.U32 R4, RZ, RZ, c[0x0][0x1a0] ;  /* 0x00006800ff04d624 */ /* 0x000fe200078e00ff */
[----:B------:R-:W-:Y:S02]  /*2fc0*/  SHF.R.U32.HI R2, RZ, 0x3, R0 ;  /* 0x00000003ff027819 */ /* 0x000fe40000011600 */
[----:B------:R-:W-:Y:S02]  /*2fd0*/  LEA R0, R8, R10, 0x9 ;  /* 0x0000000a08007211 */ /* 0x000fe400078e48ff */
[----:B------:R-:W-:Y:S01]  /*2fe0*/  LOP3.LUT R92, R3, R2, RZ, 0x3c, !PT ;  /* 0x00000002035c7212 */ /* 0x000fe200078e3cff */
[----:B------:R-:W-:Y:S01]  /*2ff0*/  @!P5 IMAD.MOV.U32 R3, RZ, RZ, R41 ;  /* 0x000000ffff03d224 */ /* 0x000fe200078e0029 */
[----:B------:R-:W-:Y:S01]  /*3000*/  @!P5 MOV R2, R40 ;  /* 0x000000280002d202 */ /* 0x000fe20000000f00 */
[----:B------:R-:W-:Y:S01]  /*3010*/  IMAD.SHL.U32 R134, R0, 0x2, RZ ;  /* 0x0000000200867824 */ /* 0x000fe200078e00ff */
[----:B------:R-:W-:-:S02]  /*3020*/  @!P2 MOV R8, c[0x0][0x1a0] ;  /* 0x000068000008aa02 */ /* 0x000fc40000000f00 */
[----:B------:R-:W-:Y:S01]  /*3030*/  @!P6 MOV R10, c[0x0][0x1a0] ;  /* 0x00006800000aea02 */ /* 0x000fe20000000f00 */
[----:B--2---:R-:W-:Y:S01]  /*3040*/  @!P5 IMAD.WIDE.U32 R6, R4, 0x140, R2 ;  /* 0x000001400406d825 */ /* 0x004fe200078e0002 */
[----:B------:R-:W-:Y:S02]  /*3050*/  @!P4 MOV R2, R40 ;  /* 0x000000280002c202 */ /* 0x000fe40000000f00 */
[----:B------:R-:W-:Y:S01]  /*3060*/  IADD3 R221, R134, 0x2040, RZ ;  /* 0x0000204086dd7810 */ /* 0x000fe20007ffe0ff */
[----:B------:R-:W-:Y:S01]  /*3070*/  @!P4 IMAD.MOV.U32 R3, RZ, RZ, R41 ;  /* 0x000000ffff03c224 */ /* 0x000fe200078e0029 */
[----:B------:R-:W-:-:S03]  /*3080*/  @!P5 IADD3 R7, R7, R14, RZ ;  /* 0x0000000e0707d210 */ /* 0x000fc60007ffe0ff */
[----:B------:R-:W-:Y:S01]  /*3090*/  @!P4 IMAD.WIDE.U32 R4, R5, 0x160, R2 ;  /* 0x000001600504c825 */ /* 0x000fe200078e0002 */
[-C--:B------:R-:W-:Y:S01]  /*30a0*/  @!P3 MOV R3, R41.reuse ;  /* 0x000000290003b202 */ /* 0x080fe20000000f00 */
[----:B------:R-:W-:Y:S01]  /*30b0*/  @!PT LDS RZ, [RZ] ;  /* 0x00000000fffff984 */ /* 0x000fe20000000800 */
[----:B------:R-:W-:Y:S01]  /*30c0*/  @!PT LDS RZ, [RZ] ;  /* 0x00000000fffff984 */ /* 0x000fe20000000800 */
[----:B------:R-:W-:Y:S01]  /*30d0*/  @!PT LDS RZ, [RZ] ;  /* 0x00000000fffff984 */ /* 0x000fe20000000800 */
[----:B------:R1:W-:Y:S02]  /*30e0*/  @!P5 LDGSTS.E.BYPASS.LTC128B.128 [R241+0xf000], [R6.64] ;  /* 0x0f00000006f1dfae */ /* 0x0003e4000b901d4c */
[----:B------:R-:W-:Y:S02]  /*30f0*/  @!P3 IMAD.MOV.U32 R2, RZ, RZ, R40 ;  /* 0x000000ffff02b224 */ /* 0x000fe400078e0028 */
[----:B------:R-:W-:Y:S02]  /*3100*/  @P4 STS.128 [R241+0xf800], RZ ;  /* 0x00f800fff1004388 */ /* 0x000fe40000000c00 */
[----:B------:R-:W-:Y:S01]  /*3110*/  @!P3 IMAD.WIDE.U32 R12, R12, 0x180, R2 ;  /* 0x000001800c0cb825 */ /* 0x000fe200078e0002 */
[----:B------:R-:W-:-:S03]  /*3120*/  @!P2 MOV R3, R41 ;  /* 0x000000290003a202 */ /* 0x000fc60000000f00 */
[----:B------:R-:W-:-:S04]  /*3130*/  @!P2 IMAD.MOV.U32 R2, RZ, RZ, R40 ;  /* 0x000000ffff02a224 */ /* 0x000fc800078e0028 */
[----:B------:R-:W-:Y:S01]  /*3140*/  @!P2 IMAD.WIDE.U32 R8, R8, 0x1a0, R2 ;  /* 0x000001a00808a825 */ /* 0x000fe200078e0002 */
[----:B------:R-:W-:-:S03]  /*3150*/  @!P6 MOV R2, R40 ;  /* 0x000000280002e202 */ /* 0x000fc60000000f00 */
[----:B------:R-:W-:-:S04]  /*3160*/  @!P6 IMAD.MOV.U32 R3, RZ, RZ, R41 ;  /* 0x000000ffff03e224 */ /* 0x000fc800078e0029 */
[----:B------:R-:W-:Y:S01]  /*3170*/  @!P6 IMAD.WIDE.U32 R10, R10, 0x1c0, R2 ;  /* 0x000001c00a0ae825 */ /* 0x000fe200078e0002 */
[----:B------:R-:W-:-:S03]  /*3180*/  @!P1 MOV R2, R40 ;  /* 0x0000002800029202 */ /* 0x000fc60000000f00 */
[----:B------:R-:W-:-:S04]  /*3190*/  @!P1 IMAD.MOV.U32 R3, RZ, RZ, R41 ;  /* 0x000000ffff039224 */ /* 0x000fc800078e0029 */
[----:B------:R-:W-:-:S04]  /*31a0*/  @!P1 IMAD.WIDE.U32 R14, R15, 0x1e0, R2 ;  /* 0x000001e00f0e9825 */ /* 0x000fc800078e0002 */
[----:B------:R-:W-:Y:S01]  /*31b0*/  @!P4 IMAD R2, R16, 0x160, RZ ;  /* 0x000001601002c824 */ /* 0x000fe200078e02ff */
[----:B------:R-:W-:Y:S01]  /*31c0*/  @!P2 MOV R16, c[0x0][0x1a4] ;  /* 0x000069000010aa02 */ /* 0x000fe20000000f00 */
[----:B------:R-:W-:Y:S01]  /*31d0*/  @!P3 IMAD R3, R17, 0x180, RZ ;  /* 0x000001801103b824 */ /* 0x000fe200078e02ff */
[----:B------:R-:W-:Y:S01]  /*31e0*/  @!P6 MOV R17, c[0x0][0x1a4] ;  /* 0x000069000011ea02 */ /* 0x000fe20000000f00 */
[----:B------:R-:W-:Y:S02]  /*31f0*/  @!P4 IMAD.IADD R5, R5, 0x1, R2 ;  /* 0x000000010505c824 */ /* 0x000fe400078e0202 */
[----:B------:R-:W-:Y:S01]  /*3200*/  @!P2 IMAD R16, R16, 0x1a0, RZ ;  /* 0x000001a01010a824 */ /* 0x000fe200078e02ff */
[----:B------:R-:W-:Y:S01]  /*3210*/  @!P3 IADD3 R3, R13, R3, RZ ;  /* 0x000000030d03b210 */ /* 0x000fe20007ffe0ff */
[----:B------:R-:W-:Y:S01]  /*3220*/  @!P6 IMAD R17, R17, 0x1c0, RZ ;  /* 0x000001c01111e824 */ /* 0x000fe200078e02ff */
[----:B------:R-:W-:Y:S01]  /*3230*/  @!P1 MOV R13, c[0x0][0x1a4] ;  /* 0x00006900000d9a02 */ /* 0x000fe20000000f00 */
[----:B------:R-:W-:Y:S01]  /*3240*/  @!P3 IMAD.MOV.U32 R2, RZ, RZ, R12 ;  /* 0x000000ffff02b224 */ /* 0x000fe200078e000c */
[----:B------:R-:W-:Y:S01]  /*3250*/  @!P2 IADD3 R9, R9, R16, RZ ;  /* 0x000000100909a210 */ /* 0x000fe20007ffe0ff */
[----:B------:R-:W-:Y:S01]  /*3260*/  IMAD.SHL.U32 R16, R18, 0x40, RZ ;  /* 0x0000004012107824 */ /* 0x000fe200078e00ff */
[----:B------:R-:W-:Y:S01]  /*3270*/  @!PT LDS RZ, [RZ] ;  /* 0x00000000fffff984 */ /* 0x000fe20000000800 */
[----:B------:R-:W-:Y:S01]  /*3280*/  @!PT LDS RZ, [RZ] ;  /* 0x00000000fffff984 */ /* 0x000fe20000000800 */
[----:B------:R-:W-:Y:S01]  /*3290*/  @!PT LDS RZ, [RZ] ;  /* 0x00000000fffff984 */ /* 0x000fe20000000800 */
[----:B------:R2:W-:Y:S01]  /*32a0*/  @!P4 LDGSTS.E.BYPASS.LTC128B.128 [R241+0xf800], [R4.64] ;  /* 0x0f80000004f1cfae */ /* 0x0005e2000b901d4c */
[----:B------:R-:W-:Y:S01]  /*32b0*/  @!P1 IMAD R12, R13, 0x1e0, RZ ;  /* 0x000001e00d0c9824 */ /* 0x000fe200078e02ff */
[----:B------:R-:W-:-:S02]  /*32c0*/  @!P6 IADD3 R13, R11, R17, RZ ;  /* 0x000000110b0de210 */ /* 0x000fc40007ffe0ff */
[----:B------:R-:W-:Y:S01]  /*32d0*/  LOP3.LUT R91, R16, 0xfffffe00, RZ, 0xc0, !PT ;  /* 0xfffffe00105b7812 */ /* 0x000fe200078ec0ff */
[----:B------:R-:W-:Y:S01]  /*32e0*/  @P3 STS.128 [R241+0x10000], RZ ;  /* 0x010000fff1003388 */ /* 0x000fe20000000c00 */
[----:B------:R-:W-:Y:S02]  /*32f0*/  @!P1 IADD3 R11, R15, R12, RZ ;  /* 0x0000000c0f0b9210 */ /* 0x000fe40007ffe0ff */
[----:B-1----:R-:W-:Y:S01]  /*3300*/  LEA R6, R187, R91, 0xa ;  /* 0x0000005bbb067211 */ /* 0x002fe200078e50ff */
[----:B------:R-:W-:Y:S01]  /*3310*/  @!PT LDS RZ, [RZ] ;  /* 0x00000000fffff984 */ /* 0x000fe20000000800 */
[----:B------:R-:W-:Y:S01]  /*3320*/  @!PT LDS RZ, [RZ] ;  /* 0x00000000fffff984 */ /* 0x000fe20000000800 */
[----:B------:R-:W-:Y:S01]  /*3330*/  @!PT LDS RZ, [RZ] ;  /* 0x00000000fffff984 */ /* 0x000fe20000000800 */
[----:B------:R1:W-:Y:S01]  /*3340*/  @!P3 LDGSTS.E.BYPASS.LTC128B.128 [R241+0x10000], [R2.64] ;  /* 0x1000000002f1bfae */ /* 0x0003e2000b901d4c */
[----:B------:R-:W-:Y:S01]  /*3350*/  @!P6 MOV R12, R10 ;  /* 0x0000000a000ce202 */ /* 0x000fe20000000f00 */
[----:B------:R-:W-:Y:S02]  /*3360*/  @!P1 IMAD.MOV.U32 R10, RZ, RZ, R14 ;  /* 0x000000ffff0a9224 */ /* 0x000fe400078e000e */
        /* <DEDUP_REMOVED lines=15> */
[----:B------:R-:W-:-:S02]  /*3460*/  R2P PR, R19, 0x6 ;  /* 0x0000000613007804 */ /* 0x000fc40000000000 */
[----:B-1----:R-:W-:Y:S01]  /*3470*/  IADD3 R2, R92, R6, RZ ;  /* 0x000000065c027210 */ /* 0x002fe20007ffe0ff */
[----:B------:R-:W-:Y:S01]  /*3480*/  LDSM.16.M88.4 R40, [R134+0x2800] ;  /* 0x002800008628783b */ /* 0x000fe20000000200 */
[----:B------:R-:W-:Y:S02]  /*3490*/  LOP3.LUT P3, RZ, R36, 0x2, RZ, 0xc0, !PT ;  /* 0x0000000224ff7812 */ /* 0x000fe4000786c0ff */
[----:B------:R-:W-:Y:S01]  /*34a0*/  SHF.L.U32 R222, R2, 0x1, RZ ;  /* 0x0000000102de7819 */ /* 0x000fe200000006ff */
[----:B------:R-:W-:Y:S01]  /*34b0*/  LDSM.16.M88.4 R72, [R134+0x3000] ;  /* 0x003000008648783b */ /* 0x000fe20000000200 */
[----:B------:R-:W-:Y:S02]  /*34c0*/  MOV R2, 0x10 ;  /* 0x0000001000027802 */ /* 0x000fe40000000f00 */
[----:B--2---:R-:W-:Y:S01]  /*34d0*/  SEL R4, R26, 0xffffffe0, !P2 ;  /* 0xffffffe01a047807 */ /* 0x004fe20005000000 */
[----:B------:R-:W1:Y:S01]  /*34e0*/  LDSM.16.M88.4 R20, [R222] ;  /* 0x00000000de14783b */ /* 0x000e620000000200 */
[----:B------:R-:W-:-:S02]  /*34f0*/  SEL R0, R2, 0xfffffff0, !P1 ;  /* 0xfffffff002007807 */ /* 0x000fc40004800000 */
[----:B------:R-:W-:Y:S01]  /*3500*/  SEL R2, R2, 0xfffffff0, !P3 ;  /* 0xfffffff002027807 */ /* 0x000fe20005800000 */
[----:B------:R-:W-:Y:S01]  /*3510*/  LDSM.16.M88.4 R68, [R134+0x3800] ;  /* 0x003800008644783b */ /* 0x000fe20000000200 */
[----:B------:R-:W-:Y:S01]  /*3520*/  LOP3.LUT P1, RZ, R36, 0x4, RZ, 0xc0, !PT ;  /* 0x0000000424ff7812 */ /* 0x000fe2000782c0ff */
[----:B------:R-:W-:Y:S01]  /*3530*/  IMAD R225, R0, 0x2, R222 ;  /* 0x0000000200e17824 */ /* 0x000fe200078e02de */
[----:B------:R-:W-:Y:S01]  /*3540*/  LEA R220, R2, R134, 0x1 ;  /* 0x0000008602dc7211 */ /* 0x000fe200078e08ff */
[----:B------:R-:W-:Y:S01]  /*3550*/  LDSM.16.M88.4 R84, [R134+0x4000] ;  /* 0x004000008654783b */ /* 0x000fe20000000200 */
[----:B------:R-:W-:Y:S02]  /*3560*/  IADD3 R3, R134, 0x2000, RZ ;  /* 0x0000200086037810 */ /* 0x000fe40007ffe0ff */
[----:B------:R-:W-:Y:S01]  /*3570*/  LEA R223, R4, R222, 0x1 ;  /* 0x000000de04df7211 */ /* 0x000fe200078e08ff */
[----:B------:R-:W-:Y:S01]  /*3580*/  LDSM.16.M88.4 R16, [R225] ;  /* 0x00000000e110783b */ /* 0x000fe20000000200 */
[----:B------:R-:W-:-:S03]  /*3590*/  ISETP.GT.AND P2, PT, R202, 0x1, PT ;  /* 0x00000001ca00780c */ /* 0x000fc60003f44270 */
[----:B---3--:R-:W2:Y:S01]  /*35a0*/  LDSM.16.M88.4 R8, [R134+0x2000] ;  /* 0x002000008608783b */ /* 0x008ea20000000200 */
[----:B------:R-:W-:Y:S01]  /*35b0*/  IMAD R224, R0, 0x2, R223 ;  /* 0x0000000200e07824 */ /* 0x000fe200078e02df */
[----:B------:R-:W-:Y:S02]  /*35c0*/  @P1 IADD3 R221, R3, -0x40, RZ ;  /* 0xffffffc003dd1810 */ /* 0x000fe40007ffe0ff */
[----:B------:R-:W-:Y:S02]  /*35d0*/  LDSM.16.M88.4 R32, [R220+0x2000] ;  /* 0x00200000dc20783b */ /* 0x000fe40000000200 */
[----:B------:R-:W-:Y:S02]  /*35e0*/  LEA R219, R2, R221, 0x1 ;  /* 0x000000dd02db7211 */ /* 0x000fe400078e08ff */
[----:B----4-:R-:W-:Y:S01]  /*35f0*/  LDSM.16.M88.4 R12, [R223] ;  /* 0x00000000df0c783b */ /* 0x010fe20000000200 */
[C---:B------:R-:W-:Y:S02]  /*3600*/  IADD3 R240, R221.reuse, 0x800, RZ ;  /* 0x00000800ddf07810 */ /* 0x040fe40007ffe0ff */
[C---:B------:R-:W-:Y:S01]  /*3610*/  IADD3 R239, R221.reuse, 0x1000, RZ ;  /* 0x00001000ddef7810 */ /* 0x040fe20007ffe0ff */
[----:B------:R-:W-:Y:S01]  /*3620*/  LDSM.16.M88.4 R48, [R221] ;  /* 0x00000000dd30783b */ /* 0x000fe20000000200 */
[----:B------:R-:W-:-:S02]  /*3630*/  IADD3 R238, R221, 0x1800, RZ ;  /* 0x00001800ddee7810 */ /* 0x000fc40007ffe0ff */
[C---:B------:R-:W-:Y:S01]  /*3640*/  IADD3 R237, R221.reuse, 0x2000, RZ ;  /* 0x00002000dded7810 */ /* 0x040fe20007ffe0ff */
[----:B------:R-:W3:Y:S01]  /*3650*/  LDSM.16.M88.4 R52, [R220+0x2800] ;  /* 0x00280000dc34783b */ /* 0x000ee20000000200 */
[C---:B------:R-:W-:Y:S02]  /*3660*/  IADD3 R236, R221.reuse, 0x2800, RZ ;  /* 0x00002800ddec7810 */ /* 0x040fe40007ffe0ff */
[C---:B------:R-:W-:Y:S01]  /*3670*/  IADD3 R235, R221.reuse, 0x3000, RZ ;  /* 0x00003000ddeb7810 */ /* 0x040fe20007ffe0ff */
[----:B------:R-:W-:Y:S01]  /*3680*/  LDSM.16.M88.4 R56, [R219] ;  /* 0x00000000db38783b */ /* 0x000fe20000000200 */
[C---:B------:R-:W-:Y:S02]  /*3690*/  IADD3 R234, R221.reuse, 0x3800, RZ ;  /* 0x00003800ddea7810 */ /* 0x040fe40007ffe0ff */
[C---:B------:R-:W-:Y:S01]  /*36a0*/  IADD3 R233, R221.reuse, 0x4000, RZ ;  /* 0x00004000dde97810 */ /* 0x040fe20007ffe0ff */
[----:B-1----:R-:W-:Y:S01]  /*36b0*/  HMMA.16816.F32 R36, R20, R40, RZ ;  /* 0x000000281424723c */ /* 0x002fe200000018ff */
[----:B------:R-:W-:Y:S01]  /*36c0*/  LDSM.16.M88.4 R64, [R221+0x800] ;  /* 0x00080000dd40783b */ /* 0x000fe20000000200 */
[----:B------:R-:W-:-:S02]  /*36d0*/  IADD3 R232, R221, 0x4800, RZ ;  /* 0x00004800dde87810 */ /* 0x000fc40007ffe0ff */
[C---:B------:R-:W-:Y:S01]  /*36e0*/  IADD3 R231, R221.reuse, 0x5000, RZ ;  /* 0x00005000dde77810 */ /* 0x040fe20007ffe0ff */
[----:B------:R-:W-:Y:S01]  /*36f0*/  LDSM.16.M88.4 R76, [R220+0x3000] ;  /* 0x00300000dc4c783b */ /* 0x000fe20000000200 */
[C---:B------:R-:W-:Y:S02]  /*3700*/  IADD3 R230, R221.reuse, 0x5800, RZ ;  /* 0x00005800dde67810 */ /* 0x040fe40007ffe0ff */
[C---:B------:R-:W-:Y:S01]  /*3710*/  IADD3 R229, R221.reuse, 0x6000, RZ ;  /* 0x00006000dde57810 */ /* 0x040fe20007ffe0ff */
[----:B------:R-:W-:Y:S01]  /*3720*/  LDSM.16.M88.4 R80, [R219+0x800] ;  /* 0x00080000db50783b */ /* 0x000fe20000000200 */
[C---:B------:R-:W-:Y:S02]  /*3730*/  IADD3 R228, R221.reuse, 0x6800, RZ ;  /* 0x00006800dde47810 */ /* 0x040fe40007ffe0ff */
[C---:B------:R-:W-:Y:S01]  /*3740*/  IADD3 R227, R221.reuse, 0x7000, RZ ;  /* 0x00007000dde37810 */ /* 0x040fe20007ffe0ff */
[----:B------:R-:W-:Y:S01]  /*3750*/  LDSM.16.M88.4 R60, [R221+0x1000] ;  /* 0x00100000dd3c783b */ /* 0x000fe20000000200 */
[----:B------:R-:W-:Y:S01]  /*3760*/  IADD3 R226, R221, 0x7800, RZ ;  /* 0x00007800dde27810 */ /* 0x000fe20007ffe0ff */
[C---:B--2---:R-:W-:Y:S02]  /*3770*/  HMMA.16816.F32 R24, R20.reuse, R8, RZ ;  /* 0x000000081418723c */ /* 0x044fe400000018ff */
[----:B------:R-:W0:Y:S06]  /*3780*/  LDGDEPBAR ;  /* 0x00000000000079af */ /* 0x000e2c0000000000 */
[----:B------:R-:W-:Y:S01]  /*3790*/  HMMA.16816.F32 R28, R20, R10, RZ ;  /* 0x0000000a141c723c */ /* 0x000fe200000018ff */
[----:B------:R-:W1:Y:S07]  /*37a0*/  LDSM.16.M88.4 R8, [R224] ;  /* 0x00000000e008783b */ /* 0x000e6e0000000200 */
[C---:B---3--:R-:W-:Y:S08]  /*37b0*/  HMMA.16816.F32 R44, R16.reuse, R52, R36 ;  /* 0x00000034102c723c */ /* 0x048ff00000001824 */
[C---:B------:R-:W-:Y:S08]  /*37c0*/  HMMA.16816.F32 R24, R16.reuse, R32, R24 ;  /* 0x000000201018723c */ /* 0x040ff00000001818 */
[----:B------:R-:W-:Y:S08]  /*37d0*/  HMMA.16816.F32 R32, R16, R34, R28 ;  /* 0x000000221020723c */ /* 0x000ff0000000181c */
[----:B------:R-:W-:Y:S08]  /*37e0*/  HMMA.16816.F32 R28, R20, R42, RZ ;  /* 0x0000002a141c723c */ /* 0x000ff000000018ff */
[C---:B------:R-:W-:Y:S08]  /*37f0*/  HMMA.16816.F32 R24, R12.reuse, R48, R24 ;  /* 0x000000300c18723c */ /* 0x040ff00000001818 */
[----:B------:R-:W-:Y:S08]  /*3800*/  HMMA.16816.F32 R40, R12, R50, R32 ;  /* 0x000000320c28723c */ /* 0x000ff00000001820 */
[----:B------:R-:W-:Y:S08]  /*3810*/  HMMA.16816.F32 R28, R16, R54, R28 ;  /* 0x00000036101c723c */ /* 0x000ff0000000181c */
[----:B------:R-:W-:Y:S08]  /*3820*/  HMMA.16816.F32 R32, R20, R72, RZ ;  /* 0x000000481420723c */ /* 0x000ff000000018ff */
[C---:B-1----:R-:W-:Y:S08]  /*3830*/  HMMA.16816.F32 R52, R8.reuse, R58, R40 ;  /* 0x0000003a0834723c */ /* 0x042ff00000001828 */
[----:B------:R-:W-:Y:S01]  /*3840*/  HMMA.16816.F32 R36, R8, R56, R24 ;  /* 0x000000380824723c */ /* 0x000fe20000001818 */
[----:B------:R-:W1:Y:S07]  /*3850*/  LDSM.16.M88.4 R56, [R220+0x3800] ;  /* 0x00380000dc38783b */ /* 0x000e6e0000000200 */
[----:B------:R-:W-:Y:S01]  /*3860*/  HMMA.16816.F32 R40, R20, R74, RZ ;  /* 0x0000004a1428723c */ /* 0x000fe200000018ff */
[----:B------:R-:W-:Y:S07]  /*3870*/  LDSM.16.M88.4 R72, [R220+0x4000] ;  /* 0x00400000dc48783b */ /* 0x000fee0000000200 */
[----:B------:R-:W-:Y:S01]  /*3880*/  HMMA.16816.F32 R24, R12, R64, R44 ;  /* 0x000000400c18723c */ /* 0x000fe2000000182c */
[----:B------:R-:W-:-:S02]  /*3890*/  FMUL.FTZ R2, R53, c[0x0][0x2ec] ;  /* 0x0000bb0035027a20 */ /* 0x000fc40000410000 */
[----:B------:R-:W-:Y:S02]  /*38a0*/  FMUL.FTZ R52, R52, c[0x0][0x2ec] ;  /* 0x0000bb0034347a20 */ /* 0x000fe40000410000 */
[----:B------:R2:W3:Y:S03]  /*38b0*/  MUFU.TANH R192, R2 ;  /* 0x0000000200c07308 */ /* 0x0004e60000002400 */
[----:B------:R-:W-:Y:S01]  /*38c0*/  HMMA.16816.F32 R44, R12, R66, R28 ;  /* 0x000000420c2c723c */ /* 0x000fe2000000181c */
[----:B------:R-:W-:Y:S01]  /*38d0*/  FMUL.FTZ R36, R36, c[0x0][0x2ec] ;  /* 0x0000bb0024247a20 */ /* 0x000fe20000410000 */
[----:B------:R-:W4:Y:S01]  /*38e0*/  LDSM.16.M88.4 R64, [R219+0x1000] ;  /* 0x00100000db40783b */ /* 0x000f220000000200 */
[----:B------:R-:W-:Y:S02]  /*38f0*/  FMUL.FTZ R37, R37, c[0x0][0x2ec] ;  /* 0x0000bb0025257a20 */ /* 0x000fe40000410000 */
[----:B------:R-:W-:Y:S01]  /*3900*/  FMUL.FTZ R38, R38, c[0x0][0x2ec] ;  /* 0x0000bb0026267a20 */ /* 0x000fe20000410000 */
[----:B------:R-:W1:Y:S01]  /*3910*/  MUFU.TANH R197, R36 ;  /* 0x0000002400c57308 */ /* 0x000e620000002400 */
[----:B------:R-:W-:Y:S01]  /*3920*/  FMUL.FTZ R39, R39, c[0x0][0x2ec] ;  /* 0x0000bb0027277a20 */ /* 0x000fe20000410000 */
[----:B------:R-:W-:Y:S01]  /*3930*/  HMMA.16816.F32 R48, R16, R76, R32 ;  /* 0x0000004c1030723c */ /* 0x000fe20000001820 */
[----:B--2---:R-:W-:-:S05]  /*3940*/  FMUL.FTZ R2, R54, c[0x0][0x2ec] ;  /* 0x0000bb0036027a20 */ /* 0x004fca0000410000 */
[----:B------:R-:W2:Y:S02]  /*3950*/  MUFU.TANH R196, R37 ;  /* 0x0000002500c47308 */ /* 0x000ea40000002400 */
[----:B------:R-:W-:Y:S01]  /*3960*/  HMMA.16816.F32 R32, R16, R78, R40 ;  /* 0x0000004e1020723c */ /* 0x000fe20000001828 */
[----:B------:R-:W1:Y:S05]  /*3970*/  LDSM.16.M88.4 R76, [R221+0x1800] ;  /* 0x00180000dd4c783b */ /* 0x000e6a0000000200 */
[----:B------:R-:W1:Y:S02]  /*3980*/  MUFU.TANH R195, R38 ;  /* 0x0000002600c37308 */ /* 0x000e640000002400 */
[----:B------:R-:W-:Y:S06]  /*3990*/  HMMA.16816.F32 R24, R8, R80, R24 ;  /* 0x000000500818723c */ /* 0x000fec0000001818 */
[----:B------:R2:W1:Y:S02]  /*39a0*/  MUFU.TANH R194, R39 ;  /* 0x0000002700c27308 */ /* 0x0004640000002400 */
[----:B------:R-:W-:Y:S06]  /*39b0*/  HMMA.16816.F32 R40, R20, R70, RZ ;  /* 0x000000461428723c */ /* 0x000fec00000018ff */
[----:B------:R3:W1:Y:S02]  /*39c0*/  MUFU.TANH R191, R2 ;  /* 0x0000000200bf7308 */ /* 0x0006640000002400 */
[----:B------:R-:W-:Y:S06]  /*39d0*/  HMMA.16816.F32 R28, R12, R60, R48 ;  /* 0x0000003c0c1c723c */ /* 0x000fec0000001830 */
[----:B------:R1:W1:Y:S02]  /*39e0*/  MUFU.TANH R193, R52 ;  /* 0x0000003400c17308 */ /* 0x0002640000002400 */
[----:B--2---:R-:W-:Y:S01]  /*39f0*/  HMMA.16816.F32 R36, R20, R68, RZ ;  /* 0x000000441424723c */ /* 0x004fe200000018ff */
[----:B------:R-:W-:Y:S01]  /*3a00*/  FMUL.FTZ R24, R24, c[0x0][0x2ec] ;  /* 0x0000bb0018187a20 */ /* 0x000fe20000410000 */
[----:B------:R-:W-:Y:S01]  /*3a10*/  LDSM.16.M88.4 R68, [R220+0x4800] ;  /* 0x00480000dc44783b */ /* 0x000fe20000000200 */
[----:B------:R-:W-:-:S02]  /*3a20*/  FMUL.FTZ R25, R25, c[0x0][0x2ec] ;  /* 0x0000bb0019197a20 */ /* 0x000fc40000410000 */
[----:B---3--:R-:W-:Y:S01]  /*3a30*/  FMUL.FTZ R2, R55, c[0x0][0x2ec] ;  /* 0x0000bb0037027a20 */ /* 0x008fe20000410000 */
[----:B------:R-:W2:Y:S02]  /*3a40*/  MUFU.TANH R189, R24 ;  /* 0x0000001800bd7308 */ /* 0x000ea40000002400 */
[----:B-1----:R-:W-:Y:S06]  /*3a50*/  HMMA.16816.F32 R52, R8, R82, R44 ;  /* 0x000000520834723c */ /* 0x002fec000000182c */
[----:B------:R1:W3:Y:S01]  /*3a60*/  MUFU.TANH R190, R2 ;  /* 0x0000000200be7308 */ /* 0x0002e20000002400 */
[----:B------:R-:W-:Y:S01]  /*3a70*/  LDSM.16.M88.4 R80, [R134+0x5000] ;  /* 0x005000008650783b */ /* 0x000fe20000000200 */
[----:B------:R-:W-:Y:S03]  /*3a80*/  HMMA.16816.F32 R44, R12, R62, R32 ;  /* 0x0000003e0c2c723c */ /* 0x000fe60000001820 */
[----:B------:R-:W2:Y:S03]  /*3a90*/  LDSM.16.M88.4 R60, [R134+0x4800] ;  /* 0x00480000863c783b */ /* 0x000ea60000000200 */
[----:B------:R-:W2:Y:S02]  /*3aa0*/  MUFU.TANH R188, R25 ;  /* 0x0000001900bc7308 */ /* 0x000ea40000002400 */
[----:B------:R-:W-:Y:S01]  /*3ab0*/  HMMA.16816.F32 R48, R16, R56, R36 ;  /* 0x000000381030723c */ /* 0x000fe20000001824 */
[----:B-1----:R-:W-:-:S05]  /*3ac0*/  FMUL.FTZ R2, R26, c[0x0][0x2ec] ;  /* 0x0000bb001a027a20 */ /* 0x002fca0000410000 */
[----:B------:R1:W1:Y:S02]  /*3ad0*/  MUFU.TANH R186, R2 ;  /* 0x0000000200ba7308 */ /* 0x0002640000002400 */
[----:B------:R-:W-:Y:S01]  /*3ae0*/  HMMA.16816.F32 R32, R16, R58, R40 ;  /* 0x0000003a1020723c */ /* 0x000fe20000001828 */
[----:B------:R-:W2:Y:S01]  /*3af0*/  LDSM.16.M88.4 R56, [R219+0x1800] ;  /* 0x00180000db38783b */ /* 0x000ea20000000200 */
[----:B------:R-:W-:Y:S02]  /*3b00*/  FMUL.FTZ R54, R54, c[0x0][0x2ec] ;  /* 0x0000bb0036367a20 */ /* 0x000fe40000410000 */
[----:B------:R-:W-:Y:S02]  /*3b10*/  FMUL.FTZ R55, R55, c[0x0][0x2ec] ;  /* 0x0000bb0037377a20 */ /* 0x000fe40000410000 */
[----:B------:R-:W2:Y:S02]  /*3b20*/  MUFU.TANH R182, R54 ;  /* 0x0000003600b67308 */ /* 0x000ea40000002400 */
[----:B------:R-:W-:Y:S01]  /*3b30*/  HMMA.16816.F32 R36, R20, R84, RZ ;  /* 0x000000541424723c */ /* 0x000fe200000018ff */
[----:B-1----:R-:W-:-:S05]  /*3b40*/  FMUL.FTZ R2, R27, c[0x0][0x2ec] ;  /* 0x0000bb001b027a20 */ /* 0x002fca0000410000 */
[----:B------:R-:W1:Y:S02]  /*3b50*/  MUFU.TANH R177, R55 ;  /* 0x0000003700b17308 */ /* 0x000e640000002400 */
[----:B------:R-:W-:Y:S01]  /*3b60*/  HMMA.16816.F32 R40, R20, R86, RZ ;  /* 0x000000561428723c */ /* 0x000fe200000018ff */
[----:B------:R-:W-:Y:S05]  /*3b70*/  LDSM.16.M88.4 R84, [R219+0x2000] ;  /* 0x00200000db54783b */ /* 0x000fea0000000200 */
[----:B------:R1:W1:Y:S02]  /*3b80*/  MUFU.TANH R185, R2 ;  /* 0x0000000200b97308 */ /* 0x0002640000002400 */
[----:B----4-:R-:W-:Y:S08]  /*3b90*/  HMMA.16816.F32 R24, R8, R64, R28 ;  /* 0x000000400818723c */ /* 0x010ff0000000181c */
[----:B------:R-:W-:Y:S01]  /*3ba0*/  HMMA.16816.F32 R28, R12, R76, R48 ;  /* 0x0000004c0c1c723c */ /* 0x000fe20000001830 */
[----:B-1----:R-:W-:-:S07]  /*3bb0*/  FMUL.FTZ R2, R52, c[0x0][0x2ec] ;  /* 0x0000bb0034027a20 */ /* 0x002fce0000410000 */
[----:B------:R-:W-:Y:S01]  /*3bc0*/  HMMA.16816.F32 R48, R16, R72, R36 ;  /* 0x000000481030723c */ /* 0x000fe20000001824 */
[----:B------:R1:W4:Y:S07]  /*3bd0*/  MUFU.TANH R184, R2 ;  /* 0x0000000200b87308 */ /* 0x00032e0000002400 */
[----:B--2---:R-:W-:Y:S01]  /*3be0*/  HMMA.16816.F32 R36, R20, R60, RZ ;  /* 0x0000003c1424723c */ /* 0x004fe200000018ff */
[----:B------:R-:W-:Y:S02]  /*3bf0*/  FMUL.FTZ R24, R24, c[0x0][0x2ec] ;  /* 0x0000bb0018187a20 */ /* 0x000fe40000410000 */
[----:B------:R-:W-:-:S02]  /*3c00*/  FMUL.FTZ R25, R25, c[0x0][0x2ec] ;  /* 0x0000bb0019197a20 */ /* 0x000fc40000410000 */
[----:B------:R-:W-:Y:S01]  /*3c10*/  FMUL.FTZ R26, R26, c[0x0][0x2ec] ;  /* 0x0000bb001a1a7a20 */ /* 0x000fe20000410000 */
[----:B------:R-:W2:Y:S01]  /*3c20*/  MUFU.TANH R176, R24 ;  /* 0x0000001800b07308 */ /* 0x000ea20000002400 */
[----:B------:R-:W-:Y:S02]  /*3c30*/  FMUL.FTZ R27, R27, c[0x0][0x2ec] ;  /* 0x0000bb001b1b7a20 */ /* 0x000fe40000410000 */
[----:B-1----:R-:W-:Y:S02]  /*3c40*/  FMUL.FTZ R2, R53, c[0x0][0x2ec] ;  /* 0x0000bb0035027a20 */ /* 0x002fe40000410000 */
[----:B------:R-:W-:Y:S01]  /*3c50*/  HMMA.16816.F32 R52, R8, R66, R44 ;  /* 0x000000420834723c */ /* 0x000fe2000000182c */
[----:B------:R-:W1:Y:S02]  /*3c60*/  LDSM.16.M88.4 R64, [R221+0x2000] ;  /* 0x00200000dd40783b */ /* 0x000e640000000200 */
[----:B------:R2:W1:Y:S05]  /*3c70*/  MUFU.TANH R183, R2 ;  /* 0x0000000200b77308 */ /* 0x00046a0000002400 */
[----:B------:R-:W-:Y:S01]  /*3c80*/  HMMA.16816.F32 R44, R12, R78, R32 ;  /* 0x0000004e0c2c723c */ /* 0x000fe20000001820 */
[----:B------:R-:W1:Y:S02]  /*3c90*/  LDSM.16.M88.4 R76, [R221+0x2800] ;  /* 0x00280000dd4c783b */ /* 0x000e640000000200 */
[----:B------:R-:W1:Y:S05]  /*3ca0*/  MUFU.TANH R175, R25 ;  /* 0x0000001900af7308 */ /* 0x000e6a0000002400 */
[----:B------:R-:W-:Y:S01]  /*3cb0*/  HMMA.16816.F32 R32, R16, R74, R40 ;  /* 0x0000004a1020723c */ /* 0x000fe20000001828 */
[----:B------:R-:W3:Y:S02]  /*3cc0*/  LDSM.16.M88.4 R72, [R220+0x5000] ;  /* 0x00500000dc48783b */ /* 0x000ee40000000200 */
[----:B------:R-:W1:Y:S05]  /*3cd0*/  MUFU.TANH R174, R26 ;  /* 0x0000001a00ae7308 */ /* 0x000e6a0000002400 */
[----:B--2---:R-:W-:Y:S01]  /*3ce0*/  FMUL.FTZ R2, R53, c[0x0][0x2ec] ;  /* 0x0000bb0035027a20 */ /* 0x004fe20000410000 */
[----:B------:R-:W-:Y:S02]  /*3cf0*/  HMMA.16816.F32 R40, R20, R62, RZ ;  /* 0x0000003e1428723c */ /* 0x000fe400000018ff */
[----:B------:R2:W1:Y:S01]  /*3d00*/  MUFU.TANH R173, R27 ;  /* 0x0000001b00ad7308 */ /* 0x0004620000002400 */
[----:B------:R-:W-:Y:S01]  /*3d10*/  FMUL.FTZ R52, R52, c[0x0][0x2ec] ;  /* 0x0000bb0034347a20 */ /* 0x000fe20000410000 */
[----:B------:R-:W3:Y:S06]  /*3d20*/  LDSM.16.M88.4 R60, [R134+0x5800] ;  /* 0x00580000863c783b */ /* 0x000eec0000000200 */
[----:B------:R1:W1:Y:S01]  /*3d30*/  MUFU.TANH R170, R2 ;  /* 0x0000000200aa7308 */ /* 0x0002620000002400 */
[----:B--2---:R-:W-:Y:S07]  /*3d40*/  HMMA.16816.F32 R24, R8, R56, R28 ;  /* 0x000000380818723c */ /* 0x004fee000000181c */
[----:B------:R-:W2:Y:S01]  /*3d50*/  MUFU.TANH R172, R52 ;  /* 0x0000003400ac7308 */ /* 0x000ea20000002400 */
[----:B-1----:R-:W-:Y:S01]  /*3d60*/  FMUL.FTZ R2, R54, c[0x0][0x2ec] ;  /* 0x0000bb0036027a20 */ /* 0x002fe20000410000 */
[----:B------:R-:W-:Y:S06]  /*3d70*/  HMMA.16816.F32 R28, R12, R64, R48 ;  /* 0x000000400c1c723c */ /* 0x000fec0000001830 */
[----:B------:R1:W1:Y:S02]  /*3d80*/  MUFU.TANH R169, R2 ;  /* 0x0000000200a97308 */ /* 0x0002640000002400 */
[----:B------:R-:W-:Y:S07]  /*3d90*/  HMMA.16816.F32 R48, R16, R68, R36 ;  /* 0x000000441030723c */ /* 0x000fee0000001824 */
[----:B------:R-:W-:Y:S01]  /*3da0*/  FMUL.FTZ R24, R24, c[0x0][0x2ec] ;  /* 0x0000bb0018187a20 */ /* 0x000fe20000410000 */
[----:B------:R-:W-:Y:S01]  /*3db0*/  HMMA.16816.F32 R36, R20, R80, RZ ;  /* 0x000000501424723c */ /* 0x000fe200000018ff */
[----:B------:R-:W-:-:S02]  /*3dc0*/  FMUL.FTZ R25, R25, c[0x0][0x2ec] ;  /* 0x0000bb0019197a20 */ /* 0x000fc40000410000 */
[----:B-1----:R-:W-:Y:S01]  /*3dd0*/  FMUL.FTZ R2, R55, c[0x0][0x2ec] ;  /* 0x0000bb0037027a20 */ /* 0x002fe20000410000 */
[----:B------:R-:W1:Y:S04]  /*3de0*/  MUFU.TANH R163, R24 ;  /* 0x0000001800a37308 */ /* 0x000e680000002400 */
[----:B------:R-:W-:Y:S01]  /*3df0*/  HMMA.16816.F32 R52, R8, R58, R44 ;  /* 0x0000003a0834723c */ /* 0x000fe2000000182c */
[----:B------:R-:W1:Y:S03]  /*3e00*/  LDSM.16.M88.4 R56, [R219+0x2800] ;  /* 0x00280000db38783b */ /* 0x000e660000000200 */
[----:B------:R2:W1:Y:S04]  /*3e10*/  MUFU.TANH R164, R2 ;  /* 0x0000000200a47308 */ /* 0x0004680000002400 */
[----:B------:R-:W-:Y:S01]  /*3e20*/  HMMA.16816.F32 R44, R12, R66, R32 ;  /* 0x000000420c2c723c */ /* 0x000fe20000001820 */
[----:B------:R-:W1:Y:S03]  /*3e30*/  LDSM.16.M88.4 R64, [R221+0x3000] ;  /* 0x00300000dd40783b */ /* 0x000e660000000200 */
[----:B------:R-:W1:Y:S04]  /*3e40*/  MUFU.TANH R162, R25 ;  /* 0x0000001900a27308 */ /* 0x000e680000002400 */
[----:B------:R-:W-:Y:S01]  /*3e50*/  HMMA.16816.F32 R32, R16, R70, R40 ;  /* 0x000000461020723c */ /* 0x000fe20000001828 */
[----:B------:R-:W1:Y:S01]  /*3e60*/  LDSM.16.M88.4 R68, [R220+0x5800] ;  /* 0x00580000dc44783b */ /* 0x000e620000000200 */
[----:B--2---:R-:W-:-:S04]  /*3e70*/  FMUL.FTZ R2, R26, c[0x0][0x2ec] ;  /* 0x0000bb001a027a20 */ /* 0x004fc80000410000 */
[----:B------:R2:W1:Y:S02]  /*3e80*/  MUFU.TANH R159, R2 ;  /* 0x00000002009f7308 */ /* 0x0004640000002400 */
[----:B------:R-:W-:Y:S01]  /*3e90*/  HMMA.16816.F32 R40, R20, R82, RZ ;  /* 0x000000521428723c */ /* 0x000fe200000018ff */
[----:B------:R-:W-:Y:S01]  /*3ea0*/  FMUL.FTZ R54, R54, c[0x0][0x2ec] ;  /* 0x0000bb0036367a20 */ /* 0x000fe20000410000 */
[----:B------:R-:W1:Y:S01]  /*3eb0*/  LDSM.16.M88.4 R80, [R134+0x6000] ;  /* 0x006000008650783b */ /* 0x000e620000000200 */
[----:B------:R-:W-:-:S03]  /*3ec0*/  FMUL.FTZ R55, R55, c[0x0][0x2ec] ;  /* 0x0000bb0037377a20 */ /* 0x000fc60000410000 */
[----:B------:R-:W1:Y:S01]  /*3ed0*/  MUFU.TANH R152, R54 ;  /* 0x0000003600987308 */ /* 0x000e620000002400 */
[----:B--2---:R-:W-:-:S07]  /*3ee0*/  FMUL.FTZ R2, R27, c[0x0][0x2ec] ;  /* 0x0000bb001b027a20 */ /* 0x004fce0000410000 */
[----:B------:R-:W2:Y:S01]  /*3ef0*/  MUFU.TANH R151, R55 ;  /* 0x0000003700977308 */ /* 0x000ea20000002400 */
[----:B------:R-:W-:Y:S07]  /*3f00*/  HMMA.16816.F32 R24, R8, R84, R28 ;  /* 0x000000540818723c */ /* 0x000fee000000181c */
[----:B------:R2:W1:Y:S01]  /*3f10*/  MUFU.TANH R158, R2 ;  /* 0x00000002009e7308 */ /* 0x0004620000002400 */
[----:B------:R-:W-:Y:S08]  /*3f20*/  HMMA.16816.F32 R28, R12, R76, R48 ;  /* 0x0000004c0c1c723c */ /* 0x000ff00000001830 */
[----:B---3--:R-:W-:Y:S01]  /*3f30*/  HMMA.16816.F32 R48, R16, R72, R36 ;  /* 0x000000481030723c */ /* 0x008fe20000001824 */
[----:B--2---:R-:W-:-:S07]  /*3f40*/  FMUL.FTZ R2, R52, c[0x0][0x2ec] ;  /* 0x0000bb0034027a20 */ /* 0x004fce0000410000 */
[----:B------:R-:W-:Y:S01]  /*3f50*/  HMMA.16816.F32 R36, R20, R60, RZ ;  /* 0x0000003c1424723c */ /* 0x000fe200000018ff */
[----:B------:R-:W-:Y:S01]  /*3f60*/  FMUL.FTZ R24, R24, c[0x0][0x2ec] ;  /* 0x0000bb0018187a20 */ /* 0x000fe20000410000 */
[----:B------:R2:W3:Y:S01]  /*3f70*/  MUFU.TANH R157, R2 ;  /* 0x00000002009d7308 */ /* 0x0004e20000002400 */
[----:B------:R-:W-:Y:S02]  /*3f80*/  FMUL.FTZ R25, R25, c[0x0][0x2ec] ;  /* 0x0000bb0019197a20 */ /* 0x000fe40000410000 */
[----:B------:R-:W-:Y:S02]  /*3f90*/  FMUL.FTZ R26, R26, c[0x0][0x2ec] ;  /* 0x0000bb001a1a7a20 */ /* 0x000fe40000410000 */
[----:B------:R-:W-:-:S03]  /*3fa0*/  FMUL.FTZ R27, R27, c[0x0][0x2ec] ;  /* 0x0000bb001b1b7a20 */ /* 0x000fc60000410000 */
[----:B------:R-:W1:Y:S01]  /*3fb0*/  MUFU.TANH R96, R24 ;  /* 0x0000001800607308 */ /* 0x000e620000002400 */
[----:B--2---:R-:W-:-:S07]  /*3fc0*/  FMUL.FTZ R2, R53, c[0x0][0x2ec] ;  /* 0x0000bb0035027a20 */ /* 0x004fce0000410000 */
[----:B------:R-:W2:Y:S01]  /*3fd0*/  MUFU.TANH R150, R25 ;  /* 0x0000001900967308 */ /* 0x000ea20000002400 */
[----:B------:R-:W-:Y:S01]  /*3fe0*/  HMMA.16816.F32 R52, R8, R86, R44 ;  /* 0x000000560834723c */ /* 0x000fe2000000182c */
[----:B------:R-:W2:Y:S06]  /*3ff0*/  LDSM.16.M88.4 R84, [R219+0x3000] ;  /* 0x00300000db54783b */ /* 0x000eac0000000200 */
[----:B------:R1:W1:Y:S01]  /*4000*/  MUFU.TANH R156, R2 ;  /* 0x00000002009c7308 */ /* 0x0002620000002400 */
[----:B------:R-:W-:Y:S01]  /*4010*/  HMMA.16816.F32 R44, R12, R78, R32 ;  /* 0x0000004e0c2c723c */ /* 0x000fe20000001820 */
[----:B------:R-:W2:Y:S06]  /*4020*/  LDSM.16.M88.4 R76, [R221+0x3800] ;  /* 0x00380000dd4c783b */ /* 0x000eac0000000200 */
[----:B------:R-:W2:Y:S01]  /*4030*/  MUFU.TANH R98, R26 ;  /* 0x0000001a00627308 */ /* 0x000ea20000002400 */
[----:B------:R-:W-:Y:S01]  /*4040*/  HMMA.16816.F32 R32, R16, R74, R40 ;  /* 0x0000004a1020723c */ /* 0x000fe20000001828 */
[----:B------:R-:W2:Y:S06]  /*4050*/  LDSM.16.M88.4 R72, [R220+0x6000] ;  /* 0x00600000dc48783b */ /* 0x000eac0000000200 */
[----:B------:R3:W2:Y:S01]  /*4060*/  MUFU.TANH R93, R27 ;  /* 0x0000001b005d7308 */ /* 0x0006a20000002400 */
[----:B-1----:R-:W-:Y:S01]  /*4070*/  FMUL.FTZ R2, R53, c[0x0][0x2ec] ;  /* 0x0000bb0035027a20 */ /* 0x002fe20000410000 */
[----:B------:R-:W-:Y:S01]  /*4080*/  HMMA.16816.F32 R40, R20, R62, RZ ;  /* 0x0000003e1428723c */ /* 0x000fe200000018ff */
[----:B------:R-:W-:Y:S01]  /*4090*/  FMUL.FTZ R52, R52, c[0x0][0x2ec] ;  /* 0x0000bb0034347a20 */ /* 0x000fe20000410000 */
[----:B------:R-:W1:Y:S04]  /*40a0*/  LDSM.16.M88.4 R60, [R134+0x6800] ;  /* 0x00680000863c783b */ /* 0x000e680000000200 */
[----:B------:R4:W1:Y:S02]  /*40b0*/  MUFU.TANH R99, R2 ;  /* 0x0000000200637308 */ /* 0x0008640000002400 */
[----:B---3--:R-:W-:Y:S06]  /*40c0*/  HMMA.16816.F32 R24, R8, R56, R28 ;  /* 0x000000380818723c */ /* 0x008fec000000181c */
[----:B------:R-:W3:Y:S01]  /*40d0*/  MUFU.TANH R97, R52 ;  /* 0x0000003400617308 */ /* 0x000ee20000002400 */
[----:B----4-:R-:W-:Y:S01]  /*40e0*/  FMUL.FTZ R2, R54, c[0x0][0x2ec] ;  /* 0x0000bb0036027a20 */ /* 0x010fe20000410000 */
[----:B------:R-:W-:Y:S06]  /*40f0*/  HMMA.16816.F32 R28, R12, R64, R48 ;  /* 0x000000400c1c723c */ /* 0x000fec0000001830 */
[----:B------:R4:W1:Y:S02]  /*4100*/  MUFU.TANH R94, R2 ;  /* 0x00000002005e7308 */ /* 0x0008640000002400 */
[----:B------:R-:W-:Y:S08]  /*4110*/  HMMA.16816.F32 R48, R16, R68, R36 ;  /* 0x000000441030723c */ /* 0x000ff00000001824 */
[----:B------:R-:W-:Y:S01]  /*4120*/  FMUL.FTZ R24, R24, c[0x0][0x2ec] ;  /* 0x0000bb0018187a20 */ /* 0x000fe20000410000 */
[----:B------:R-:W-:Y:S01]  /*4130*/  HMMA.16816.F32 R36, R20, R80, RZ ;  /* 0x000000501424723c */ /* 0x000fe200000018ff */
[----:B------:R-:W-:-:S02]  /*4140*/  FMUL.FTZ R25, R25, c[0x0][0x2ec] ;  /* 0x0000bb0019197a20 */ /* 0x000fc40000410000 */
[----:B----4-:R-:W-:Y:S01]  /*4150*/  FMUL.FTZ R2, R55, c[0x0][0x2ec] ;  /* 0x0000bb0037027a20 */ /* 0x010fe20000410000 */
[----:B------:R-:W4:Y:S04]  /*4160*/  MUFU.TANH R104, R24 ;  /* 0x0000001800687308 */ /* 0x000f280000002400 */
        /* <DEDUP_REMOVED lines=12> */
[----:B------:R-:W3:Y:S01]  /*4230*/  LDSM.16.M88.4 R80, [R134+0x7000] ;  /* 0x007000008650783b */ /* 0x000ee20000000200 */
[----:B------:R-:W-:-:S03]  /*4240*/  FMUL.FTZ R55, R55, c[0x0][0x2ec] ;  /* 0x0000bb0037377a20 */ /* 0x000fc60000410000 */
[----:B------:R-:W1:Y:S01]  /*4250*/  MUFU.TANH R102, R54 ;  /* 0x0000003600667308 */ /* 0x000e620000002400 */
[----:B--2---:R-:W-:-:S07]  /*4260*/  FMUL.FTZ R2, R27, c[0x0][0x2ec] ;  /* 0x0000bb001b027a20 */ /* 0x004fce0000410000 */
[----:B------:R-:W2:Y:S01]  /*4270*/  MUFU.TANH R103, R55 ;  /* 0x0000003700677308 */ /* 0x000ea20000002400 */
[----:B------:R-:W-:Y:S07]  /*4280*/  HMMA.16816.F32 R24, R8, R84, R28 ;  /* 0x000000540818723c */ /* 0x000fee000000181c */
[----:B------:R1:W1:Y:S01]  /*4290*/  MUFU.TANH R101, R2 ;  /* 0x0000000200657308 */ /* 0x0002620000002400 */
[----:B------:R-:W-:Y:S08]  /*42a0*/  HMMA.16816.F32 R28, R12, R76, R48 ;  /* 0x0000004c0c1c723c */ /* 0x000ff00000001830 */
[----:B------:R-:W-:Y:S01]  /*42b0*/  HMMA.16816.F32 R48, R16, R72, R36 ;  /* 0x000000481030723c */ /* 0x000fe20000001824 */
[----:B-1----:R-:W-:-:S07]  /*42c0*/  FMUL.FTZ R2, R52, c[0x0][0x2ec] ;  /* 0x0000bb0034027a20 */ /* 0x002fce0000410000 */
[----:B------:R-:W-:Y:S01]  /*42d0*/  HMMA.16816.F32 R36, R20, R60, RZ ;  /* 0x0000003c1424723c */ /* 0x000fe200000018ff */
[----:B------:R-:W-:Y:S01]  /*42e0*/  FMUL.FTZ R24, R24, c[0x0][0x2ec] ;  /* 0x0000bb0018187a20 */ /* 0x000fe20000410000 */
[----:B------:R1:W1:Y:S01]  /*42f0*/  MUFU.TANH R105, R2 ;  /* 0x0000000200697308 */ /* 0x0002620000002400 */
[----:B------:R-:W-:Y:S02]  /*4300*/  FMUL.FTZ R25, R25, c[0x0][0x2ec] ;  /* 0x0000bb0019197a20 */ /* 0x000fe40000410000 */
[----:B------:R-:W-:Y:S02]  /*4310*/  FMUL.FTZ R26, R26, c[0x0][0x2ec] ;  /* 0x0000bb001a1a7a20 */ /* 0x000fe40000410000 */
[----:B------:R-:W-:-:S03]  /*4320*/  FMUL.FTZ R27, R27, c[0x0][0x2ec] ;  /* 0x0000bb001b1b7a20 */ /* 0x000fc60000410000 */
[----:B------:R-:W2:Y:S01]  /*4330*/  MUFU.TANH R112, R24 ;  /* 0x0000001800707308 */ /* 0x000ea20000002400 */
[----:B-1----:R-:W-:-:S07]  /*4340*/  FMUL.FTZ R2, R53, c[0x0][0x2ec] ;  /* 0x0000bb0035027a20 */ /* 0x002fce0000410000 */
[----:B------:R-:W1:Y:S01]  /*4350*/  MUFU.TANH R114, R25 ;  /* 0x0000001900727308 */ /* 0x000e620000002400 */
[----:B------:R-:W-:Y:S01]  /*4360*/  HMMA.16816.F32 R52, R8, R86, R44 ;  /* 0x000000560834723c */ /* 0x000fe2000000182c */
[----:B------:R-:W1:Y:S06]  /*4370*/  LDSM.16.M88.4 R84, [R219+0x4000] ;  /* 0x00400000db54783b */ /* 0x000e6c0000000200 */
[----:B------:R2:W1:Y:S01]  /*4380*/  MUFU.TANH R107, R2 ;  /* 0x00000002006b7308 */ /* 0x0004620000002400 */
[----:B------:R-:W-:Y:S01]  /*4390*/  HMMA.16816.F32 R44, R12, R78, R32 ;  /* 0x0000004e0c2c723c */ /* 0x000fe20000001820 */
[----:B------:R-:W1:Y:S06]  /*43a0*/  LDSM.16.M88.4 R76, [R221+0x4800] ;  /* 0x00480000dd4c783b */ /* 0x000e6c0000000200 */
[----:B------:R-:W1:Y:S01]  /*43b0*/  MUFU.TANH R108, R26 ;  /* 0x0000001a006c7308 */ /* 0x000e620000002400 */
[----:B------:R-:W-:Y:S01]  /*43c0*/  HMMA.16816.F32 R32, R16, R74, R40 ;  /* 0x0000004a1020723c */ /* 0x000fe20000001828 */
[----:B------:R-:W1:Y:S06]  /*43d0*/  LDSM.16.M88.4 R72, [R220+0x7000] ;  /* 0x00700000dc48783b */ /* 0x000e6c0000000200 */
[----:B------:R3:W1:Y:S01]  /*43e0*/  MUFU.TANH R109, R27 ;  /* 0x0000001b006d7308 */ /* 0x0006620000002400 */
[----:B--2---:R-:W-:Y:S01]  /*43f0*/  FMUL.FTZ R2, R53, c[0x0][0x2ec] ;  /* 0x0000bb0035027a20 */ /* 0x004fe20000410000 */
[----:B------:R-:W-:Y:S01]  /*4400*/  HMMA.16816.F32 R40, R20, R62, RZ ;  /* 0x0000003e1428723c */ /* 0x000fe200000018ff */
[----:B------:R-:W-:Y:S01]  /*4410*/  FMUL.FTZ R52, R52, c[0x0][0x2ec] ;  /* 0x0000bb0034347a20 */ /* 0x000fe20000410000 */
[----:B------:R-:W2:Y:S04]  /*4420*/  LDSM.16.M88.4 R60, [R134+0x7800] ;  /* 0x00780000863c783b */ /* 0x000ea80000000200 */
        /* <DEDUP_REMOVED lines=16> */
[----:B------:R-:W3:Y:S03]  /*4530*/  LDSM.16.M88.4 R64, [R221+0x5000] ;  /* 0x00500000dd40783b */ /* 0x000ee60000000200 */
[----:B------:R-:W1:Y:S04]  /*4540*/  MUFU.TANH R121, R25 ;  /* 0x0000001900797308 */ /* 0x000e680000002400 */
[----:B------:R-:W-:Y:S01]  /*4550*/  HMMA.16816.F32 R32, R16, R70, R40 ;  /* 0x000000461020723c */ /* 0x000fe20000001828 */
[----:B------:R-:W3:Y:S01]  /*4560*/  LDSM.16.M88.4 R68, [R220+0x7800] ;  /* 0x00780000dc44783b */ /* 0x000ee20000000200 */
[----:B--2---:R-:W-:-:S04]  /*4570*/  FMUL.FTZ R2, R26, c[0x0][0x2ec] ;  /* 0x0000bb001a027a20 */ /* 0x004fc80000410000 */
[----:B------:R2:W1:Y:S02]  /*4580*/  MUFU.TANH R116, R2 ;  /* 0x0000000200747308 */ /* 0x0004640000002400 */
[----:B------:R-:W-:Y:S01]  /*4590*/  HMMA.16816.F32 R40, R20, R82, RZ ;  /* 0x000000521428723c */ /* 0x000fe200000018ff */
[----:B------:R-:W-:Y:S01]  /*45a0*/  FMUL.FTZ R54, R54, c[0x0][0x2ec] ;  /* 0x0000bb0036367a20 */ /* 0x000fe20000410000 */
[----:B------:R-:W3:Y:S01]  /*45b0*/  LDSM.16.M88.4 R80, [R134+0x8000] ;  /* 0x008000008650783b */ /* 0x000ee20000000200 */
[----:B------:R-:W-:-:S03]  /*45c0*/  FMUL.FTZ R55, R55, c[0x0][0x2ec] ;  /* 0x0000bb0037377a20 */ /* 0x000fc60000410000 */
[----:B------:R-:W3:Y:S01]  /*45d0*/  MUFU.TANH R118, R54 ;  /* 0x0000003600767308 */ /* 0x000ee20000002400 */
[----:B--2---:R-:W-:-:S07]  /*45e0*/  FMUL.FTZ R2, R27, c[0x0][0x2ec] ;  /* 0x0000bb001b027a20 */ /* 0x004fce0000410000 */
[----:B------:R-:W2:Y:S01]  /*45f0*/  MUFU.TANH R119, R55 ;  /* 0x0000003700777308 */ /* 0x000ea20000002400 */
[----:B-1----:R-:W-:Y:S07]  /*4600*/  HMMA.16816.F32 R24, R8, R84, R28 ;  /* 0x000000540818723c */ /* 0x002fee000000181c */
        /* <DEDUP_REMOVED lines=22> */
[----:B------:R-:W-:Y:S01]  /*4770*/  HMMA.16816.F32 R40, R20, R62, RZ ;  /* 0x0000003e1428723c */ /* 0x000fe200000018ff */
[----:B--2---:R-:W-:Y:S01]  /*4780*/  FMUL.FTZ R2, R53, c[0x0][0x2ec] ;  /* 0x0000bb0035027a20 */ /* 0x004fe20000410000 */
[----:B------:R-:W2:Y:S01]  /*4790*/  LDSM.16.M88.4 R60, [R134+0x8800] ;  /* 0x00880000863c783b */ /* 0x000ea20000000200 */
[----:B------:R-:W-:-:S04]  /*47a0*/  FMUL.FTZ R52, R52, c[0x0][0x2ec] ;  /* 0x0000bb0034347a20 */ /* 0x000fc80000410000 */
[----:B------:R4:W1:Y:S01]  /*47b0*/  MUFU.TANH R165, R2 ;  /* 0x0000000200a57308 */ /* 0x0008620000002400 */
[----:B---3--:R-:W-:Y:S07]  /*47c0*/  HMMA.16816.F32 R24, R8, R56, R28 ;  /* 0x000000380818723c */ /* 0x008fee000000181c */
[----:B------:R-:W3:Y:S01]  /*47d0*/  MUFU.TANH R161, R52 ;  /* 0x0000003400a17308 */ /* 0x000ee20000002400 */
[----:B----4-:R-:W-:Y:S01]  /*47e0*/  FMUL.FTZ R2, R54, c[0x0][0x2ec] ;  /* 0x0000bb0036027a20 */ /* 0x010fe20000410000 */
[----:B------:R-:W-:Y:S06]  /*47f0*/  HMMA.16816.F32 R28, R12, R64, R48 ;  /* 0x000000400c1c723c */ /* 0x000fec0000001830 */
[----:B------:R4:W1:Y:S02]  /*4800*/  MUFU.TANH R153, R2 ;  /* 0x0000000200997308 */ /* 0x0008640000002400 */
[----:B------:R-:W-:Y:S07]  /*4810*/  HMMA.16816.F32 R48, R16, R68, R36 ;  /* 0x000000441030723c */ /* 0x000fee0000001824 */
        /* <DEDUP_REMOVED lines=12> */
[----:B------:R-:W-:Y:S01]  /*48e0*/  LDSM.16.M88.4 R68, [R221+0x6800] ;  /* 0x00680000dd44783b */ /* 0x000fe20000000200 */
[----:B--2---:R-:W-:-:S06]  /*48f0*/  FMUL.FTZ R2, R26, c[0x0][0x2ec] ;  /* 0x0000bb001a027a20 */ /* 0x004fcc0000410000 */
[----:B------:R-:W-:Y:S01]  /*4900*/  HMMA.16816.F32 R40, R20, R82, RZ ;  /* 0x000000521428723c */ /* 0x000fe200000018ff */
[----:B------:R2:W1:Y:S01]  /*4910*/  MUFU.TANH R166, R2 ;  /* 0x0000000200a67308 */ /* 0x0004620000002400 */
[----:B------:R-:W-:Y:S01]  /*4920*/  FMUL.FTZ R54, R54, c[0x0][0x2ec] ;  /* 0x0000bb0036367a20 */ /* 0x000fe20000410000 */
[----:B------:R-:W-:Y:S01]  /*4930*/  LDSM.16.M88.4 R80, [R134+0x9000] ;  /* 0x009000008650783b */ /* 0x000fe20000000200 */
[----:B------:R-:W-:-:S05]  /*4940*/  FMUL.FTZ R55, R55, c[0x0][0x2ec] ;  /* 0x0000bb0037377a20 */ /* 0x000fca0000410000 */
        /* <DEDUP_REMOVED lines=17> */
[----:B------:R-:W-:Y:S07]  /*4a60*/  HMMA.16816.F32 R52, R8, R86, R44 ;  /* 0x000000560834723c */ /* 0x000fee000000182c */
[----:B------:R-:W1:Y:S01]  /*4a70*/  MUFU.TANH R147, R26 ;  /* 0x0000001a00937308 */ /* 0x000e620000002400 */
[----:B------:R-:W-:Y:S01]  /*4a80*/  HMMA.16816.F32 R44, R12, R78, R32 ;  /* 0x0000004e0c2c723c */ /* 0x000fe20000001820 */
[----:B------:R-:W1:Y:S06]  /*4a90*/  LDSM.16.M88.4 R76, [R220+0x8800] ;  /* 0x00880000dc4c783b */ /* 0x000e6c0000000200 */
[----:B------:R2:W1:Y:S01]  /*4aa0*/  MUFU.TANH R146, R27 ;  /* 0x0000001b00927308 */ /* 0x0004620000002400 */
[----:B------:R-:W-:Y:S01]  /*4ab0*/  HMMA.16816.F32 R32, R16, R74, R40 ;  /* 0x0000004a1020723c */ /* 0x000fe20000001828 */
[----:B------:R-:W4:Y:S06]  /*4ac0*/  LDSM.16.M88.4 R72, [R219+0x6000] ;  /* 0x00600000db48783b */ /* 0x000f2c0000000200 */
[----:B------:R-:W1:Y:S01]  /*4ad0*/  MUFU.TANH R180, R2 ;  /* 0x0000000200b47308 */ /* 0x000e620000002400 */
[----:B------:R-:W-:Y:S01]  /*4ae0*/  HMMA.16816.F32 R40, R20, R62, RZ ;  /* 0x0000003e1428723c */ /* 0x000fe200000018ff */
[----:B------:R-:W-:Y:S01]  /*4af0*/  FMUL.FTZ R52, R52, c[0x0][0x2ec] ;  /* 0x0000bb0034347a20 */ /* 0x000fe20000410000 */
[----:B------:R-:W-:Y:S01]  /*4b00*/  LDSM.16.M88.4 R60, [R219+0x6800] ;  /* 0x00680000db3c783b */ /* 0x000fe20000000200 */
[----:B------:R-:W-:-:S02]  /*4b10*/  FMUL.FTZ R53, R53, c[0x0][0x2ec] ;  /* 0x0000bb0035357a20 */ /* 0x000fc40000410000 */
[----:B------:R-:W-:Y:S02]  /*4b20*/  FMUL.FTZ R54, R54, c[0x0][0x2ec] ;  /* 0x0000bb0036367a20 */ /* 0x000fe40000410000 */
[----:B------:R-:W-:Y:S01]  /*4b30*/  FMUL.FTZ R55, R55, c[0x0][0x2ec] ;  /* 0x0000bb0037377a20 */ /* 0x000fe20000410000 */
[----:B--2---:R-:W-:Y:S01]  /*4b40*/  HMMA.16816.F32 R24, R8, R56, R28 ;  /* 0x000000380818723c */ /* 0x004fe2000000181c */
[----:B------:R-:W2:Y:S07]  /*4b50*/  MUFU.TANH R145, R52 ;  /* 0x0000003400917308 */ /* 0x000eae0000002400 */
[----:B---3--:R-:W-:Y:S01]  /*4b60*/  HMMA.16816.F32 R28, R12, R64, R48 ;  /* 0x000000400c1c723c */ /* 0x008fe20000001830 */
[----:B------:R-:W3:Y:S08]  /*4b70*/  MUFU.TANH R144, R53 ;  /* 0x0000003500907308 */ /* 0x000ef00000002400 */
[----:B------:R-:W2:Y:S01]  /*4b80*/  MUFU.TANH R143, R54 ;  /* 0x00000036008f7308 */ /* 0x000ea20000002400 */
[----:B-1----:R-:W-:Y:S06]  /*4b90*/  HMMA.16816.F32 R48, R16, R76, R36 ;  /* 0x0000004c1030723c */ /* 0x002fec0000001824 */
[----:B------:R-:W-:Y:S01]  /*4ba0*/  FMUL.FTZ R24, R24, c[0x0][0x2ec] ;  /* 0x0000bb0018187a20 */ /* 0x000fe20000410000 */
[----:B------:R1:W1:Y:S01]  /*4bb0*/  MUFU.TANH R142, R55 ;  /* 0x00000037008e7308 */ /* 0x0002620000002400 */
[----:B------:R-:W-:Y:S01]  /*4bc0*/  FMUL.FTZ R25, R25, c[0x0][0x2ec] ;  /* 0x0000bb0019197a20 */ /* 0x000fe20000410000 */
[----:B------:R-:W-:Y:S01]  /*4bd0*/  HMMA.16816.F32 R36, R20, R80, RZ ;  /* 0x000000501424723c */ /* 0x000fe200000018ff */
[----:B------:R-:W-:-:S02]  /*4be0*/  FMUL.FTZ R26, R26, c[0x0][0x2ec] ;  /* 0x0000bb001a1a7a20 */ /* 0x000fc40000410000 */
[----:B------:R-:W-:-:S03]  /*4bf0*/  FMUL.FTZ R27, R27, c[0x0][0x2ec] ;  /* 0x0000bb001b1b7a20 */ /* 0x000fc60000410000 */
[----:B------:R-:W2:Y:S02]  /*4c00*/  MUFU.TANH R140, R24 ;  /* 0x00000018008c7308 */ /* 0x000ea40000002400 */
[----:B-1----:R-:W-:Y:S01]  /*4c10*/  HMMA.16816.F32 R52, R8, R58, R44 ;  /* 0x0000003a0834723c */ /* 0x002fe2000000182c */
[----:B------:R-:W1:Y:S05]  /*4c20*/  LDSM.16.M88.4 R56, [R220+0x9000] ;  /* 0x00900000dc38783b */ /* 0x000e6a0000000200 */
[----:B------:R-:W1:Y:S02]  /*4c30*/  MUFU.TANH R141, R25 ;  /* 0x00000019008d7308 */ /* 0x000e640000002400 */
[----:B------:R-:W-:Y:S01]  /*4c40*/  HMMA.16816.F32 R44, R12, R66, R32 ;  /* 0x000000420c2c723c */ /* 0x000fe20000001820 */
[----:B------:R-:W-:Y:S05]  /*4c50*/  LDSM.16.M88.4 R64, [R221+0x7000] ;  /* 0x00700000dd40783b */ /* 0x000fea0000000200 */
[----:B------:R-:W1:Y:S02]  /*4c60*/  MUFU.TANH R139, R26 ;  /* 0x0000001a008b7308 */ /* 0x000e640000002400 */
[----:B------:R-:W-:Y:S01]  /*4c70*/  HMMA.16816.F32 R32, R16, R78, R40 ;  /* 0x0000004e1020723c */ /* 0x000fe20000001828 */
[----:B------:R-:W1:Y:S05]  /*4c80*/  LDSM.16.M88.4 R76, [R134+0x9800] ;  /* 0x00980000864c783b */ /* 0x000e6a0000000200 */
[----:B------:R4:W1:Y:S02]  /*4c90*/  MUFU.TANH R138, R27 ;  /* 0x0000001b008a7308 */ /* 0x0008640000002400 */
[----:B------:R-:W-:Y:S01]  /*4ca0*/  FMUL.FTZ R2, R55, c[0x0][0x2ec] ;  /* 0x0000bb0037027a20 */ /* 0x000fe20000410000 */
[----:B------:R-:W-:Y:S01]  /*4cb0*/  HMMA.16816.F32 R40, R20, R82, RZ ;  /* 0x000000521428723c */ /* 0x000fe200000018ff */
[----:B------:R-:W-:-:S04]  /*4cc0*/  FMUL.FTZ R52, R52, c[0x0][0x2ec] ;  /* 0x0000bb0034347a20 */ /* 0x000fc80000410000 */
[----:B------:R1:W1:Y:S01]  /*4cd0*/  MUFU.TANH R131, R2 ;  /* 0x0000000200837308 */ /* 0x0002620000002400 */
[----:B------:R-:W-:Y:S02]  /*4ce0*/  FMUL.FTZ R53, R53, c[0x0][0x2ec] ;  /* 0x0000bb0035357a20 */ /* 0x000fe40000410000 */
[----:B------:R-:W-:Y:S01]  /*4cf0*/  FMUL.FTZ R54, R54, c[0x0][0x2ec] ;  /* 0x0000bb0036367a20 */ /* 0x000fe20000410000 */
[----:B----4-:R-:W-:Y:S04]  /*4d00*/  HMMA.16816.F32 R24, R8, R72, R28 ;  /* 0x000000480818723c */ /* 0x010fe8000000181c */
[----:B------:R-:W4:Y:S04]  /*4d10*/  MUFU.TANH R137, R52 ;  /* 0x0000003400897308 */ /* 0x000f280000002400 */
[----:B------:R-:W-:Y:S04]  /*4d20*/  HMMA.16816.F32 R28, R12, R68, R48 ;  /* 0x000000440c1c723c */ /* 0x000fe80000001830 */
[----:B------:R-:W2:Y:S04]  /*4d30*/  MUFU.TANH R136, R53 ;  /* 0x0000003500887308 */ /* 0x000ea80000002400 */
[----:B------:R-:W-:Y:S04]  /*4d40*/  HMMA.16816.F32 R48, R8, R74, R44 ;  /* 0x0000004a0830723c */ /* 0x000fe8000000182c */
[----:B------:R2:W2:Y:S04]  /*4d50*/  MUFU.TANH R135, R54 ;  /* 0x0000003600877308 */ /* 0x0004a80000002400 */
[----:B-1----:R-:W-:Y:S01]  /*4d60*/  FMUL.FTZ R2, R24, c[0x0][0x2ec] ;  /* 0x0000bb0018027a20 */ /* 0x002fe20000410000 */
[----:B------:R-:W-:Y:S03]  /*4d70*/  HMMA.16816.F32 R36, R16, R56, R36 ;  /* 0x000000381024723c */ /* 0x000fe60000001824 */
[----:B------:R1:W1:Y:S05]  /*4d80*/  MUFU.TANH R128, R2 ;  /* 0x0000000200807308 */ /* 0x00026a0000002400 */
[----:B------:R-:W-:Y:S01]  /*4d90*/  HMMA.16816.F32 R44, R12, R70, R32 ;  /* 0x000000460c2c723c */ /* 0x000fe20000001820 */
[----:B------:R-:W3:Y:S04]  /*4da0*/  LDSM.16.M88.4 R68, [R220+0x9800] ;  /* 0x00980000dc44783b */ /* 0x000ee80000000200 */
[----:B--2---:R-:W2:Y:S03]  /*4db0*/  LDSM.16.M88.4 R52, [R219+0x7000] ;  /* 0x00700000db34783b */ /* 0x004ea60000000200 */
[----:B------:R-:W-:Y:S01]  /*4dc0*/  HMMA.16816.F32 R32, R20, R76, RZ ;  /* 0x0000004c1420723c */ /* 0x000fe200000018ff */
[----:B-1----:R-:W-:-:S04]  /*4dd0*/  FMUL.FTZ R2, R25, c[0x0][0x2ec] ;  /* 0x0000bb0019027a20 */ /* 0x002fc80000410000 */
[----:B------:R1:W1:Y:S03]  /*4de0*/  MUFU.TANH R130, R2 ;  /* 0x0000000200827308 */ /* 0x0002660000002400 */
[----:B------:R-:W-:Y:S08]  /*4df0*/  HMMA.16816.F32 R36, R12, R64, R36 ;  /* 0x000000400c24723c */ /* 0x000ff00000001824 */
[----:B------:R-:W-:Y:S01]  /*4e00*/  HMMA.16816.F32 R20, R20, R78, RZ ;  /* 0x0000004e1414723c */ /* 0x000fe200000018ff */
[----:B-1----:R-:W-:-:S07]  /*4e10*/  FMUL.FTZ R2, R26, c[0x0][0x2ec] ;  /* 0x0000bb001a027a20 */ /* 0x002fce0000410000 */
[----:B------:R-:W-:Y:S01]  /*4e20*/  HMMA.16816.F32 R44, R8, R62, R44 ;  /* 0x0000003e082c723c */ /* 0x000fe2000000182c */
[----:B------:R1:W1:Y:S07]  /*4e30*/  MUFU.TANH R127, R2 ;  /* 0x00000002007f7308 */ /* 0x00026e0000002400 */
[----:B---3--:R-:W-:Y:S08]  /*4e40*/  HMMA.16816.F32 R32, R16, R68, R32 ;  /* 0x000000441020723c */ /* 0x008ff00000001820 */
[----:B--2---:R-:W-:Y:S01]  /*4e50*/  HMMA.16816.F32 R36, R8, R52, R36 ;  /* 0x000000340824723c */ /* 0x004fe20000001824 */
[----:B-1----:R-:W-:-:S04]  /*4e60*/  FMUL.FTZ R2, R27, c[0x0][0x2ec] ;  /* 0x0000bb001b027a20 */ /* 0x002fc80000410000 */
[----:B------:R1:W2:Y:S03]  /*4e70*/  MUFU.TANH R125, R2 ;  /* 0x00000002007d7308 */ /* 0x0002a60000002400 */
[----:B------:R-:W-:Y:S01]  /*4e80*/  FMUL.FTZ R44, R44, c[0x0][0x2ec] ;  /* 0x0000bb002c2c7a20 */ /* 0x000fe20000410000 */
[----:B------:R-:W-:Y:S01]  /*4e90*/  HMMA.16816.F32 R24, R8, R60, R28 ;  /* 0x0000003c0818723c */ /* 0x000fe2000000181c */
[----:B------:R-:W-:Y:S02]  /*4ea0*/  FMUL.FTZ R45, R45, c[0x0][0x2ec] ;  /* 0x0000bb002d2d7a20 */ /* 0x000fe40000410000 */
[----:B------:R-:W-:Y:S02]  /*4eb0*/  FMUL.FTZ R46, R46, c[0x0][0x2ec] ;  /* 0x0000bb002e2e7a20 */ /* 0x000fe40000410000 */
[----:B------:R-:W-:Y:S01]  /*4ec0*/  FMUL.FTZ R47, R47, c[0x0][0x2ec] ;  /* 0x0000bb002f2f7a20 */ /* 0x000fe20000410000 */
[----:B------:R-:W3:Y:S02]  /*4ed0*/  MUFU.TANH R57, R44 ;  /* 0x0000002c00397308 */ /* 0x000ee40000002400 */
[----:B------:R-:W-:Y:S01]  /*4ee0*/  HMMA.16816.F32 R28, R16, R58, R40 ;  /* 0x0000003a101c723c */ /* 0x000fe20000001828 */
[----:B------:R-:W-:Y:S01]  /*4ef0*/  LDSM.16.M88.4 R40, [R219+0x7800] ;  /* 0x00780000db28783b */ /* 0x000fe20000000200 */
[----:B-1----:R-:W-:-:S04]  /*4f00*/  FMUL.FTZ R2, R48, c[0x0][0x2ec] ;  /* 0x0000bb0030027a20 */ /* 0x002fc80000410000 */
[----:B------:R-:W1:Y:S02]  /*4f10*/  MUFU.TANH R53, R45 ;  /* 0x0000002d00357308 */ /* 0x000e640000002400 */
[----:B------:R-:W-:Y:S01]  /*4f20*/  HMMA.16816.F32 R16, R16, R70, R20 ;  /* 0x000000461010723c */ /* 0x000fe20000001814 */
[----:B------:R-:W-:-:S05]  /*4f30*/  FMUL.FTZ R36, R36, c[0x0][0x2ec] ;  /* 0x0000bb0024247a20 */ /* 0x000fca0000410000 */
[----:B------:R1:W1:Y:S02]  /*4f40*/  MUFU.TANH R124, R2 ;  /* 0x00000002007c7308 */ /* 0x0002640000002400 */
[----:B------:R-:W-:Y:S02]  /*4f50*/  FMUL.FTZ R26, R26, c[0x0][0x2ec] ;  /* 0x0000bb001a1a7a20 */ /* 0x000fe40000410000 */
[----:B------:R-:W-:-:S04]  /*4f60*/  FMUL.FTZ R27, R27, c[0x0][0x2ec] ;  /* 0x0000bb001b1b7a20 */ /* 0x000fc80000410000 */
[----:B------:R-:W2:Y:S02]  /*4f70*/  MUFU.TANH R59, R26 ;  /* 0x0000001a003b7308 */ /* 0x000ea40000002400 */
[----:B------:R-:W-:Y:S01]  /*4f80*/  HMMA.16816.F32 R28, R12, R66, R28 ;  /* 0x000000420c1c723c */ /* 0x000fe2000000181c */
[----:B-1----:R-:W-:-:S05]  /*4f90*/  FMUL.FTZ R2, R49, c[0x0][0x2ec] ;  /* 0x0000bb0031027a20 */ /* 0x002fca0000410000 */
[----:B------:R-:W1:Y:S08]  /*4fa0*/  MUFU.TANH R58, R27 ;  /* 0x0000001b003a7308 */ /* 0x000e700000002400 */
[----:B------:R1:W1:Y:S10]  /*4fb0*/  MUFU.TANH R83, R2 ;  /* 0x0000000200537308 */ /* 0x0002740000002400 */
[----:B------:R-:W-:Y:S01]  /*4fc0*/  HMMA.16816.F32 R28, R8, R54, R28 ;  /* 0x00000036081c723c */ /* 0x000fe2000000181c */
[----:B------:R-:W2:Y:S01]  /*4fd0*/  MUFU.TANH R52, R46 ;  /* 0x0000002e00347308 */ /* 0x000ea20000002400 */
[----:B-1----:R-:W-:-:S07]  /*4fe0*/  FMUL.FTZ R2, R50, c[0x0][0x2ec] ;  /* 0x0000bb0032027a20 */ /* 0x002fce0000410000 */
[----:B------:R1:W1:Y:S11]  /*4ff0*/  MUFU.TANH R75, R2 ;  /* 0x00000002004b7308 */ /* 0x0002760000002400 */
[----:B------:R-:W-:Y:S04]  /*5000*/  @!UPT UIADD3 URZ, URZ, URZ, URZ ;  /* 0x0000003f3f3ff290 */ /* 0x000fe8000fffe03f */
[----:B------:R-:W-:Y:S02]  /*5010*/  FMUL.FTZ R28, R28, c[0x0][0x2ec] ;  /* 0x0000bb001c1c7a20 */ /* 0x000fe40000410000 */
[----:B-1----:R-:W-:Y:S02]  /*5020*/  FMUL.FTZ R2, R51, c[0x0][0x2ec] ;  /* 0x0000bb0033027a20 */ /* 0x002fe40000410000 */
[----:B------:R-:W1:Y:S01]  /*5030*/  MUFU.TANH R46, R28 ;  /* 0x0000001c002e7308 */ /* 0x000e620000002400 */
[----:B------:R-:W1:Y:S01]  /*5040*/  LDSM.16.M88.4 R48, [R221+0x7800] ;  /* 0x00780000dd30783b */ /* 0x000e620000000200 */
[----:B------:R-:W-:-:S06]  /*5050*/  DEPBAR.LE SB0, 0x0 ;  /* 0x000080000000791a */ /* 0x000fcc0000000000 */
[----:B------:R2:W1:Y:S02]  /*5060*/  MUFU.TANH R64, R2 ;  /* 0x0000000200407308 */ /* 0x0004640000002400 */
[----:B--2---:R-:W-:-:S06]  /*5070*/  FMUL.FTZ R2, R24, c[0x0][0x2ec] ;  /* 0x0000bb0018027a20 */ /* 0x004fcc0000410000 */
[----:B------:R2:W1:Y:S02]  /*5080*/  MUFU.TANH R60, R2 ;  /* 0x00000002003c7308 */ /* 0x0004640000002400 */
[----:B--2---:R-:W-:Y:S02]  /*5090*/  FMUL.FTZ R2, R25, c[0x0][0x2ec] ;  /* 0x0000bb0019027a20 */ /* 0x004fe40000410000 */
[C---:B-1----:R-:W-:Y:S04]  /*50a0*/  HMMA.16816.F32 R24, R12.reuse, R48, R32 ;  /* 0x000000300c18723c */ /* 0x042fe80000001820 */
[----:B------:R-:W1:Y:S04]  /*50b0*/  MUFU.TANH R48, R47 ;  /* 0x0000002f00307308 */ /* 0x000e680000002400 */
[----:B------:R-:W-:Y:S04]  /*50c0*/  HMMA.16816.F32 R12, R12, R50, R16 ;  /* 0x000000320c0c723c */ /* 0x000fe80000001810 */
[----:B------:R2:W1:Y:S08]  /*50d0*/  MUFU.TANH R61, R2 ;  /* 0x00000002003d7308 */ /* 0x0004700000002400 */
[----:B------:R-:W1:Y:S04]  /*50e0*/  MUFU.TANH R47, R36 ;  /* 0x00000024002f7308 */ /* 0x000e680000002400 */
[----:B------:R-:W-:Y:S01]  /*50f0*/  HMMA.16816.F32 R24, R8, R40, R24 ;  /* 0x000000280818723c */ /* 0x000fe20000001818 */
[----:B--2---:R-:W-:-:S04]  /*5100*/  FMUL.FTZ R2, R37, c[0x0][0x2ec] ;  /* 0x0000bb0025027a20 */ /* 0x004fc80000410000 */
[----:B------:R2:W1:Y:S03]  /*5110*/  MUFU.TANH R49, R2 ;  /* 0x0000000200317308 */ /* 0x0004660000002400 */
[----:B------:R-:W-:Y:S01]  /*5120*/  HMMA.16816.F32 R12, R8, R42, R12 ;  /* 0x0000002a080c723c */ /* 0x000fe2000000180c */
[----:B--2---:R-:W-:Y:S11]  /*5130*/  FMUL.FTZ R2, R38, c[0x0][0x2ec] ;  /* 0x0000bb0026027a20 */ /* 0x004ff60000410000 */
[----:B------:R-:W-:Y:S04]  /*5140*/  @!UPT UIADD3 URZ, URZ, URZ, URZ ;  /* 0x0000003f3f3ff290 */ /* 0x000fe8000fffe03f */
[----:B------:R-:W-:Y:S01]  /*5150*/  FMUL.FTZ R5, R25, c[0x0][0x2ec] ;  /* 0x0000bb0019057a20 */ /* 0x000fe20000410000 */
[----:B------:R2:W1:Y:S01]  /*5160*/  MUFU.TANH R44, R2 ;  /* 0x00000002002c7308 */ /* 0x0004620000002400 */
[----:B------:R-:W-:-:S06]  /*5170*/  FMUL.FTZ R24, R24, c[0x0][0x2ec] ;  /* 0x0000bb0018187a20 */ /* 0x000fcc0000410000 */
[----:B------:R-:W-:Y:S01]  /*5180*/  FMUL.FTZ R12, R12, c[0x0][0x2ec] ;  /* 0x0000bb000c0c7a20 */ /* 0x000fe20000410000 */
[----:B------:R1:W1:Y:S01]  /*5190*/  MUFU.TANH R28, R5 ;  /* 0x00000005001c7308 */ /* 0x0002620000002400 */
[----:B------:R-:W-:Y:S02]  /*51a0*/  FMUL.FTZ R13, R13, c[0x0][0x2ec] ;  /* 0x0000bb000d0d7a20 */ /* 0x000fe40000410000 */
[----:B------:R-:W-:Y:S02]  /*51b0*/  FMUL.FTZ R14, R14, c[0x0][0x2ec] ;  /* 0x0000bb000e0e7a20 */ /* 0x000fe40000410000 */
[----:B------:R-:W-:Y:S02]  /*51c0*/  FMUL.FTZ R15, R15, c[0x0][0x2ec] ;  /* 0x0000bb000f0f7a20 */ /* 0x000fe40000410000 */
[----:B--2---:R-:W-:Y:S01]  /*51d0*/  FMUL.FTZ R2, R39, c[0x0][0x2ec] ;  /* 0x0000bb0027027a20 */ /* 0x004fe20000410000 */
[----:B------:R-:W2:Y:S01]  /*51e0*/  MUFU.TANH R25, R13 ;  /* 0x0000000d00197308 */ /* 0x000ea20000002400 */
[----:B-1----:R-:W-:-:S07]  /*51f0*/  FMUL.FTZ R5, R26, c[0x0][0x2ec] ;  /* 0x0000bb001a057a20 */ /* 0x002fce0000410000 */
[----:B------:R1:W1:Y:S08]  /*5200*/  MUFU.TANH R45, R2 ;  /* 0x00000002002d7308 */ /* 0x0002700000002400 */
[----:B------:R-:W2:Y:S01]  /*5210*/  MUFU.TANH R26, R12 ;  /* 0x0000000c001a7308 */ /* 0x000ea20000002400 */
[----:B-1----:R-:W-:-:S07]  /*5220*/  FMUL.FTZ R2, R29, c[0x0][0x2ec] ;  /* 0x0000bb001d027a20 */ /* 0x002fce0000410000 */
[----:B------:R-:W1:Y:S08]  /*5230*/  MUFU.TANH R21, R14 ;  /* 0x0000000e00157308 */ /* 0x000e700000002400 */
[----:B------:R1:W1:Y:S08]  /*5240*/  MUFU.TANH R41, R2 ;  /* 0x0000000200297308 */ /* 0x0002700000002400 */
[----:B------:R-:W2:Y:S01]  /*5250*/  MUFU.TANH R22, R15 ;  /* 0x0000000f00167308 */ /* 0x000ea20000002400 */
[----:B-1----:R-:W-:-:S07]  /*5260*/  FMUL.FTZ R2, R30, c[0x0][0x2ec] ;  /* 0x0000bb001e027a20 */ /* 0x002fce0000410000 */
[----:B------:R-:W1:Y:S08]  /*5270*/  MUFU.TANH R29, R24 ;  /* 0x00000018001d7308 */ /* 0x000e700000002400 */
[----:B------:R1:W1:Y:S08]  /*5280*/  MUFU.TANH R40, R2 ;  /* 0x0000000200287308 */ /* 0x0002700000002400 */
[----:B------:R-:W2:Y:S01]  /*5290*/  MUFU.TANH R24, R5 ;  /* 0x0000000500187308 */ /* 0x000ea20000002400 */
[----:B-1----:R-:W-:-:S07]  /*52a0*/  FMUL.FTZ R2, R31, c[0x0][0x2ec] ;  /* 0x0000bb001f027a20 */ /* 0x002fce0000410000 */
[----:B------:R1:W1:Y:S02]  /*52b0*/  MUFU.TANH R30, R2 ;  /* 0x00000002001e7308 */ /* 0x0002640000002400 */
[----:B-1----:R-:W-:-:S04]  /*52c0*/  LOP3.LUT R2, R199, 0xffffffe0, RZ, 0xc0, !PT ;  /* 0xffffffe0c7027812 */ /* 0x002fc800078ec0ff */
[----:B------:R-:W-:Y:S02]  /*52d0*/  IADD3 R2, -R2, R200, RZ ;  /* 0x000000c802027210 */ /* 0x000fe40007ffe1ff */
[----:B------:R-:W-:Y:S02]  /*52e0*/  SHF.L.U32 R200, R200, 0x1, RZ ;  /* 0x00000001c8c87819 */ /* 0x000fe400000006ff */
[----:B------:R-:W-:Y:S02]  /*52f0*/  SHF.R.S32.HI R3, RZ, 0x1f, R2 ;  /* 0x0000001fff037819 */ /* 0x000fe40000011402 */
[----:B------:R-:W-:Y:S02]  /*5300*/  LOP3.LUT R203, R200, 0x6, RZ, 0xc0, !PT ;  /* 0x00000006c8cb7812 */ /* 0x000fe400078ec0ff */
[----:B------:R-:W-:Y:S01]  /*5310*/  LEA.HI R2, R3, R2, RZ, 0x2 ;  /* 0x0000000203027211 */ /* 0x000fe200078f10ff */
[----:B------:R-:W-:-:S03]  /*5320*/  IMAD R3, R187, 0x10, R201 ;  /* 0x00000010bb037824 */ /* 0x000fc600078e02c9 */
[----:B------:R-:W-:-:S04]  /*5330*/  SHF.R.S32.HI R2, RZ, 0x2, R2 ;  /* 0x00000002ff027819 */ /* 0x000fc80000011402 */
[----:B------:R-:W-:Y:S01]  /*5340*/  IADD3 R2, R3, 0x1, R2 ;  /* 0x0000000103027810 */ /* 0x000fe20007ffe002 */
[----:B------:R-:W-:-:S03]  /*5350*/  FMUL.FTZ R3, R27, c[0x0][0x2ec] ;  /* 0x0000bb001b037a20 */ /* 0x000fc60000410000 */
[----:B------:R-:W-:Y:S01]  /*5360*/  IADD3 R2, R88, R2, -R90 ;  /* 0x0000000258027210 */ /* 0x000fe20007ffe85a */
[----:B------:R1:W1:Y:S03]  /*5370*/  MUFU.TANH R23, R3 ;  /* 0x0000000300177308 */ /* 0x0002660000002400 */
[----:B------:R-:W-:-:S04]  /*5380*/  IADD3 R2, R2, c[0x0][0x2e8], RZ ;  /* 0x0000ba0002027a10 */ /* 0x000fc80007ffe0ff */
[C---:B------:R-:W-:Y:S02]  /*5390*/  IADD3 R5, R2.reuse, 0x8, RZ ;  /* 0x0000000802057810 */ /* 0x040fe40007ffe0ff */
[-C--:B------:R-:W-:Y:S02]  /*53a0*/  IMNMX R6, R2, R88.reuse, PT ;  /* 0x0000005802067217 */ /* 0x080fe40003800200 */
[----:B------:R-:W-:Y:S02]  /*53b0*/  IMNMX R5, R5, R88, PT ;  /* 0x0000005805057217 */ /* 0x000fe40003800200 */
[----:B------:R-:W-:Y:S01]  /*53c0*/  IADD3 R2, R91, R92, RZ ;  /* 0x0000005c5b027210 */ /* 0x000fe20007ffe0ff */
[----:B------:R-:W-:Y:S01]  /*53d0*/  BAR.SYNC.DEFER_BLOCKING 0x0 ;  /* 0x0000000000007b1d */ /* 0x000fe20000010000 */
[----:B-1----:R-:W-:-:S05]  /*53e0*/  @!P2 LEA R3, P1, R132, c[0x0][0x168], 0x1 ;  /* 0x00005a008403aa11 */ /* 0x002fca00078208ff */
[----:B------:R1:W-:Y:S02]  /*53f0*/  @!P2 STL [R1+0x18], R3 ;  /* 0x000018030100a387 */ /* 0x0003e40000100800 */
[----:B-1----:R-:W-:-:S05]  /*5400*/  @!P2 LEA.HI.X R3, R132, c[0x0][0x16c], R133, 0x1, P1 ;  /* 0x00005b008403aa11 */ /* 0x002fca00008f0c85 */
[----:B------:R1:W-:Y:S01]  /*5410*/  @!P2 STL [R1+0x14], R3 ;  /* 0x000014030100a387 */ /* 0x0003e20000100800 */
[----:B------:R-:W-:Y:S05]  /*5420*/  @!P2 BRA `(.L_x_2271) ;  /* 0x000007900000a947 */ /* 0x000fea0003800000 */
[----:B--234-:R-:W-:Y:S05]  /*5430*/  @!P0 BRA `(.L_x_2272) ;  /* 0x000003b000008947 */ /* 0x01cfea0003800000 */
[----:B------:R-:W2:Y:S01]  /*5440*/  I2F.RP R8, R206 ;  /* 0x000000ce00087306 */ /* 0x000ea20000209400 */
[----:B------:R-:W-:Y:S02]  /*5450*/  IADD3 R10, R89, -0x100, RZ ;  /* 0xffffff00590a7810 */ /* 0x000fe40007ffe0ff */
[----:B------:R-:W-:Y:S02]  /*5460*/  IABS R7, R89 ;  /* 0x0000005900077213 */ /* 0x000fe40000000000 */
[----:B------:R-:W-:Y:S02]  /*5470*/  IABS R11, R10 ;  /* 0x0000000a000b7213 */ /* 0x000fe40000000000 */
[----:B------:R-:W-:-:S04]  /*5480*/  LOP3.LUT R10, R10, c[0x0][0x2d0], RZ, 0x3c, !PT ;  /* 0x0000b4000a0a7a12 */ /* 0x000fc800078e3cff */
[----:B------:R-:W-:Y:S01]  /*5490*/  ISETP.GE.AND P1, PT, R10, RZ, PT ;  /* 0x000000ff0a00720c */ /* 0x000fe20003f26270 */
[----:B--2---:R-:W2:Y:S02]  /*54a0*/  MUFU.RCP R8, R8 ;  /* 0x0000000800087308 */ /* 0x004ea40000001000 */
[----:B--2---:R-:W-:-:S06]  /*54b0*/  IADD3 R8, R8, 0xffffffe, RZ ;  /* 0x0ffffffe08087810 */ /* 0x004fcc0007ffe0ff */
[----:B------:R-:W2:Y:S02]  /*54c0*/  F2I.FTZ.U32.TRUNC.NTZ R9, R8 ;  /* 0x0000000800097305 */ /* 0x000ea4000021f000 */
[----:B-12---:R-:W-:Y:S02]  /*54d0*/  IMAD.MOV R3, RZ, RZ, -R9 ;  /* 0x000000ffff037224 */ /* 0x006fe400078e0a09 */
        /* <DEDUP_REMOVED lines=21> */
[----:B------:R-:W-:Y:S02]  /*5630*/  ISETP.GE.AND P3, PT, R8, RZ, PT ;  /* 0x000000ff0800720c */ /* 0x000fe40003f66270 */
[----:B------:R-:W-:-:S03]  /*5640*/  LOP3.LUT R8, RZ, c[0x0][0x2d0], RZ, 0x33, !PT ;  /* 0x0000b400ff087a12 */ /* 0x000fc600078e33ff */
[----:B------:R-:W-:Y:S02]  /*5650*/  @P6 IADD3 R7, R7, 0x1, RZ ;  /* 0x0000000107076810 */ /* 0x000fe40007ffe0ff */
[----:B------:R-:W-:-:S05]  /*5660*/  @P5 IADD3 R3, R3, 0x1, RZ ;  /* 0x0000000103035810 */ /* 0x000fca0007ffe0ff */
[----:B------:R-:W-:Y:S01]  /*5670*/  @!P1 IMAD.MOV R3, RZ, RZ, -R3 ;  /* 0x000000ffff039224 */ /* 0x000fe200078e0a03 */
[----:B------:R-:W-:-:S04]  /*5680*/  @!P3 IADD3 R7, -R7, RZ, RZ ;  /* 0x000000ff0707b210 */ /* 0x000fc80007ffe1ff */
[C---:B------:R-:W-:Y:S02]  /*5690*/  SEL R7, R8.reuse, R7, !P2 ;  /* 0x0000000708077207 */ /* 0x040fe40005000000 */
[----:B------:R-:W-:-:S03]  /*56a0*/  SEL R3, R8, R3, !P2 ;  /* 0x0000000308037207 */ /* 0x000fc60005000000 */
[----:B------:R-:W-:-:S04]  /*56b0*/  IMAD.WIDE R8, R7, 0x4, R204 ;  /* 0x0000000407087825 */ /* 0x000fc800078e02cc */
[----:B------:R-:W-:Y:S02]  /*56c0*/  IMAD.WIDE R10, R3, 0x4, R204 ;  /* 0x00000004030a7825 */ /* 0x000fe400078e02cc */
[----:B------:R-:W2:Y:S04]  /*56d0*/  LDG.E R8, [R8.64] ;  /* 0x0000000c08087981 */ /* 0x000ea8000c1e1900 */
[----:B------:R-:W2:Y:S01]  /*56e0*/  LDG.E R10, [R10.64] ;  /* 0x0000000c0a0a7981 */ /* 0x000ea2000c1e1900 */
[----:B------:R-:W-:Y:S01]  /*56f0*/  IMAD.IADD R3, R7, 0x1, -R3 ;  /* 0x0000000107037824 */ /* 0x000fe200078e0a03 */
[----:B------:R-:W-:-:S05]  /*5700*/  MOV R7, c[0x0][0x2d0] ;  /* 0x0000b40000077a02 */ /* 0x000fca0000000f00 */
        /* <DEDUP_REMOVED lines=14> */
.L_x_2272:
[----:B-1----:R-:W-:-:S04]  /*57f0*/  LEA R3, -R198, RZ, 0x8 ;  /* 0x000000ffc6037211 */ /* 0x002fc800078e41ff */
[----:B------:R-:W-:Y:S02]  /*5800*/  SHF.R.S32.HI R7, RZ, 0x1f, R3 ;  /* 0x0000001fff077819 */ /* 0x000fe40000011403 */
.L_x_2273:
[----:B------:R-:W-:Y:S01]  /*5810*/  IADD3 R132, P1, R3, R132, RZ ;  /* 0x0000008403847210 */ /* 0x000fe20007f3e0ff */
[----:B------:R-:W-:Y:S02]  /*5820*/  IMAD.MOV.U32 R3, RZ, RZ, 0x5 ;  /* 0x00000005ff037424 */ /* 0x000fe400078e00ff */
[----:B------:R-:W-:Y:S01]  /*5830*/  IMAD.SHL.U32 R20, R198, 0x20, RZ ;  /* 0x00000020c6147824 */ /* 0x000fe200078e00ff */
[----:B------:R-:W-:Y:S01]  /*5840*/  LEA R12, P2, R132, c[0x0][0x168], 0x1 ;  /* 0x00005a00840c7a11 */ /* 0x000fe200078408ff */
[----:B------:R-:W-:Y:S01]  /*5850*/  IMAD.X R133, R7, 0x1, R133, P1 ;  /* 0x0000000107857824 */ /* 0x000fe200008e0685 */
[----:B------:R-:W-:Y:S02]  /*5860*/  SHF.L.U64.HI R3, R198, R3, c[0x0][0x19c] ;  /* 0x00006700c6037619 */ /* 0x000fe40000010203 */
[----:B------:R-:W-:Y:S01]  /*5870*/  IADD3 R10, P1, R20, R12, RZ ;  /* 0x0000000c140a7210 */ /* 0x000fe20007f3e0ff */
[----:B------:R1:W-:Y:S01]  /*5880*/  STL [R1+0x18], R12 ;  /* 0x0000180c01007387 */ /* 0x0003e20000100800 */
[----:B------:R-:W-:-:S02]  /*5890*/  LEA.HI.X R13, R132, c[0x0][0x16c], R133, 0x1, P2 ;  /* 0x00005b00840d7a11 */ /* 0x000fc400010f0c85 */
[----:B------:R-:W-:-:S03]  /*58a0*/  IADD3 R8, P2, R10, R20, RZ ;  /* 0x000000140a087210 */ /* 0x000fc60007f5e0ff */
[----:B------:R-:W-:Y:S01]  /*58b0*/  IMAD.X R11, R3, 0x1, R13, P1 ;  /* 0x00000001030b7824 */ /* 0x000fe200008e060d */
[-C--:B------:R-:W-:Y:S01]  /*58c0*/  IADD3 R14, P1, R8, R20.reuse, RZ ;  /* 0x00000014080e7210 */ /* 0x080fe20007f3e0ff */
[----:B------:R-:W-:Y:S01]  /*58d0*/  @!PT LDS RZ, [RZ] ;  /* 0x00000000fffff984 */ /* 0x000fe20000000800 */
[----:B------:R-:W-:Y:S01]  /*58e0*/  @!PT LDS RZ, [RZ] ;  /* 0x00000000fffff984 */ /* 0x000fe20000000800 */
[----:B------:R-:W-:Y:S01]  /*58f0*/  @!PT LDS RZ, [RZ] ;  /* 0x00000000fffff984 */ /* 0x000fe20000000800 */
[----:B------:R1:W-:Y:S02]  /*5900*/  LDGSTS.E.BYPASS.LTC128B.128 [R241+0x2000], [R12.64] ;  /* 0x020000000cf17fae */ /* 0x0003e4000b901d4c */
[--C-:B------:R-:W-:Y:S01]  /*5910*/  IMAD.X R9, R11, 0x1, R3.reuse, P2 ;  /* 0x000000010b097824 */ /* 0x100fe200010e0603 */
[-C--:B------:R-:W-:Y:S01]  /*5920*/  IADD3 R16, P2, R14, R20.reuse, RZ ;  /* 0x000000140e107210 */ /* 0x080fe20007f5e0ff */
[----:B------:R2:W-:Y:S02]  /*5930*/  LDGSTS.E.BYPASS.LTC128B.128 [R241+0x2800], [R10.64] ;  /* 0x028000000af17fae */ /* 0x0005e4000b901d4c */
[--C-:B------:R-:W-:Y:S01]  /*5940*/  IMAD.X R15, R9, 0x1, R3.reuse, P1 ;  /* 0x00000001090f7824 */ /* 0x100fe200008e0603 */
[----:B------:R-:W-:Y:S01]  /*5950*/  IADD3 R18, P1, R16, R20, RZ ;  /* 0x0000001410127210 */ /* 0x000fe20007f3e0ff */
[----:B------:R3:W-:Y:S02]  /*5960*/  STL [R1+0x14], R13 ;  /* 0x0000140d01007387 */ /* 0x0007e40000100800 */
[----:B------:R-:W-:-:S02]  /*5970*/  IMAD.X R17, R15, 0x1, R3, P2 ;  /* 0x000000010f117824 */ /* 0x000fc400010e0603 */
[----:B------:R4:W-:Y:S02]  /*5980*/  LDGSTS.E.BYPASS.LTC128B.128 [R241+0x3000], [R8.64] ;  /* 0x0300000008f17fae */ /* 0x0009e4000b901d4c */
[----:B------:R-:W-:Y:S02]  /*5990*/  IMAD.X R19, R17, 0x1, R3, P1 ;  /* 0x0000000111137824 */ /* 0x000fe400008e0603 */
[----:B------:R5:W-:Y:S04]  /*59a0*/  LDGSTS.E.BYPASS.LTC128B.128 [R241+0x3800], [R14.64] ;  /* 0x038000000ef17fae */ /* 0x000be8000b901d4c */
[----:B------:R5:W-:Y:S04]  /*59b0*/  LDGSTS.E.BYPASS.LTC128B.128 [R241+0x4000], [R16.64] ;  /* 0x0400000010f17fae */ /* 0x000be8000b901d4c */
[----:B------:R5:W-:Y:S01]  /*59c0*/  LDGSTS.E.BYPASS.LTC128B.128 [R241+0x4800], [R18.64] ;  /* 0x0480000012f17fae */ /* 0x000be2000b901d4c */
[----:B-1----:R-:W-:-:S04]  /*59d0*/  IADD3 R12, P2, R18, R20, RZ ;  /* 0x00000014120c7210 */ /* 0x002fc80007f5e0ff */
[----:B--2---:R-:W-:Y:S01]  /*59e0*/  IADD3 R10, P1, R12, R20, RZ ;  /* 0x000000140c0a7210 */ /* 0x004fe20007f3e0ff */
[----:B---3--:R-:W-:-:S04]  /*59f0*/  IMAD.X R13, R19, 0x1, R3, P2 ;  /* 0x00000001130d7824 */ /* 0x008fc800010e0603 */
[----:B------:R-:W-:Y:S01]  /*5a00*/  IMAD.X R11, R13, 0x1, R3, P1 ;  /* 0x000000010d0b7824 */ /* 0x000fe200008e0603 */
[----:B------:R1:W-:Y:S01]  /*5a10*/  LDGSTS.E.BYPASS.LTC128B.128 [R241+0x5000], [R12.64] ;  /* 0x050000000cf17fae */ /* 0x0003e2000b901d4c */
[----:B----4-:R-:W-:-:S03]  /*5a20*/  IADD3 R8, P2, R10, R20, RZ ;  /* 0x000000140a087210 */ /* 0x010fc60007f5e0ff */
[----:B------:R2:W-:Y:S02]  /*5a30*/  LDGSTS.E.BYPASS.LTC128B.128 [R241+0x5800], [R10.64] ;  /* 0x058000000af17fae */ /* 0x0005e4000b901d4c */
[----:B------:R-:W-:Y:S01]  /*5a40*/  IMAD.X R9, R11, 0x1, R3, P2 ;  /* 0x000000010b097824 */ /* 0x000fe200010e0603 */
[----:B-----5:R-:W-:-:S04]  /*5a50*/  IADD3 R16, P1, R8, R20, RZ ;  /* 0x0000001408107210 */ /* 0x020fc80007f3e0ff */
[----:B------:R3:W-:Y:S01]  /*5a60*/  LDGSTS.E.BYPASS.LTC128B.128 [R241+0x6000], [R8.64] ;  /* 0x0600000008f17fae */ /* 0x0007e2000b901d4c */
[----:B------:R-:W-:Y:S01]  /*5a70*/  IADD3 R18, P2, R16, R20, RZ ;  /* 0x0000001410127210 */ /* 0x000fe20007f5e0ff */
[----:B------:R-:W-:-:S03]  /*5a80*/  IMAD.X R17, R9, 0x1, R3, P1 ;  /* 0x0000000109117824 */ /* 0x000fc600008e0603 */
[-C--:B------:R-:W-:Y:S01]  /*5a90*/  IADD3 R14, P1, R18, R20.reuse, RZ ;  /* 0x00000014120e7210 */ /* 0x080fe20007f3e0ff */
[--C-:B------:R-:W-:Y:S01]  /*5aa0*/  IMAD.X R19, R17, 0x1, R3.reuse, P2 ;  /* 0x0000000111137824 */ /* 0x100fe200010e0603 */
[----:B------:R4:W-:Y:S03]  /*5ab0*/  LDGSTS.E.BYPASS.LTC128B.128 [R241+0x6800], [R16.64] ;  /* 0x0680000010f17fae */ /* 0x0009e6000b901d4c */
[----:B------:R-:W-:Y:S01]  /*5ac0*/  IMAD.X R15, R19, 0x1, R3, P1 ;  /* 0x00000001130f7824 */ /* 0x000fe200008e0603 */
[----:B------:R4:W-:Y:S01]  /*5ad0*/  LDGSTS.E.BYPASS.LTC128B.128 [R241+0x7000], [R18.64] ;  /* 0x0700000012f17fae */ /* 0x0009e2000b901d4c */
[----:B-1----:R-:W-:-:S03]  /*5ae0*/  IADD3 R12, P2, R14, R20, RZ ;  /* 0x000000140e0c7210 */ /* 0x002fc60007f5e0ff */
[----:B------:R1:W-:Y:S01]  /*5af0*/  LDGSTS.E.BYPASS.LTC128B.128 [R241+0x7800], [R14.64] ;  /* 0x078000000ef17fae */ /* 0x0003e2000b901d4c */
[----:B--2---:R-:W-:Y:S01]  /*5b00*/  IADD3 R10, P1, R12, R20, RZ ;  /* 0x000000140c0a7210 */ /* 0x004fe20007f3e0ff */
[----:B------:R-:W-:-:S04]  /*5b10*/  IMAD.X R13, R15, 0x1, R3, P2 ;  /* 0x000000010f0d7824 */ /* 0x000fc800010e0603 */
[----:B------:R-:W-:Y:S01]  /*5b20*/  IMAD.X R11, R13, 0x1, R3, P1 ;  /* 0x000000010d0b7824 */ /* 0x000fe200008e0603 */
[----:B------:R1:W-:Y:S01]  /*5b30*/  LDGSTS.E.BYPASS.LTC128B.128 [R241+0x8000], [R12.64] ;  /* 0x080000000cf17fae */ /* 0x0003e2000b901d4c */
[----:B---3--:R-:W-:-:S03]  /*5b40*/  IADD3 R8, P2, R10, R20, RZ ;  /* 0x000000140a087210 */ /* 0x008fc60007f5e0ff */
[----:B------:R1:W-:Y:S02]  /*5b50*/  LDGSTS.E.BYPASS.LTC128B.128 [R241+0x8800], [R10.64] ;  /* 0x088000000af17fae */ /* 0x0003e4000b901d4c */
[----:B------:R-:W-:Y:S01]  /*5b60*/  IMAD.X R9, R11, 0x1, R3, P2 ;  /* 0x000000010b097824 */ /* 0x000fe200010e0603 */
[----:B----4-:R-:W-:-:S04]  /*5b70*/  IADD3 R16, P1, R8, R20, RZ ;  /* 0x0000001408107210 */ /* 0x010fc80007f3e0ff */
[----:B------:R1:W-:Y:S01]  /*5b80*/  LDGSTS.E.BYPASS.LTC128B.128 [R241+0x9000], [R8.64] ;  /* 0x0900000008f17fae */ /* 0x0003e2000b901d4c */
[----:B------:R-:W-:-:S05]  /*5b90*/  IMAD.X R17, R9, 0x1, R3, P1 ;  /* 0x0000000109117824 */ /* 0x000fca00008e0603 */
[----:B------:R1:W-:Y:S04]  /*5ba0*/  LDGSTS.E.BYPASS.LTC128B.128 [R241+0x9800], [R16.64] ;  /* 0x0980000010f17fae */ /* 0x0003e8000b901d4c */
[----:B------:R-:W0:Y:S02]  /*5bb0*/  LDGDEPBAR ;  /* 0x00000000000079af */ /* 0x000e240000000000 */
.L_x_2271:
[----:B-1234-:R-:W-:-:S05]  /*5bc0*/  IMAD.IADD R3, R89, 0x1, R203 ;  /* 0x0000000159037824 */ /* 0x01efca00078e02cb */
[C---:B------:R-:W-:Y:S02]  /*5bd0*/  IADD3 R7, R3.reuse, 0x1, RZ ;  /* 0x0000000103077810 */ /* 0x040fe40007ffe0ff */
[-C--:B------:R-:W-:Y:S02]  /*5be0*/  ISETP.GE.AND P5, PT, R3, R5.reuse, PT ;  /* 0x000000050300720c */ /* 0x080fe40003fa6270 */
        /* <DEDUP_REMOVED lines=62> */
[----:B------:R-:W-:Y:S01]  /*5fd0*/  FSEL R73, R164, -INF , !P2 ;  /* 0xff800000a4497808 */ /* 0x000fe20005000000 */
[----:B------:R-:W-:Y:S01]  /*5fe0*/  IMAD.MOV.U32 R164, RZ, RZ, R202 ;  /* 0x000000ffffa47224 */ /* 0x000fe200078e00ca */
        /* <DEDUP_REMOVED lines=254> */
[----:B------:R-:W-:Y:S01]  /*6fd0*/  FSEL R197, R135, -INF , !P3 ;  /* 0xff80000087c57808 */ /* 0x000fe20005800000 */
[----:B------:R-:W-:Y:S01]  /*6fe0*/  IMAD.SHL.U32 R135, R2, 0x2, RZ ;  /* 0x0000000202877824 */ /* 0x000fe200078e00ff */
[C---:B------:R-:W-:Y:S02]  /*6ff0*/  ISETP.GE.AND P5, PT, R8.reuse, R6, PT ;  /* 0x000000060800720c */ /* 0x040fe40003fa6270 */
[----:B------:R-:W-:Y:S01]  /*7000*/  ISETP.GE.AND P3, PT, R8, R5, PT ;  /* 0x000000050800720c */ /* 0x000fe20003f66270 */
[--C-:B------:R-:W-:Y:S01]  /*7010*/  IMAD R216, R4, 0x2, R135.reuse ;  /* 0x0000000204d87824 */ /* 0x100fe200078e0287 */
[----:B------:R-:W-:Y:S01]  /*7020*/  FMNMX.FTZ R36, R179, R36, !PT ;  /* 0x00000024b3247209 */ /* 0x000fe20007810000 */
[----:B------:R-:W-:Y:S01]  /*7030*/  IMAD R218, R0, 0x2, R135 ;  /* 0x0000000200da7824 */ /* 0x000fe200078e0287 */
[----:B------:R-:W-:Y:S01]  /*7040*/  FMNMX.FTZ R7, R186, R7, !PT ;  /* 0x00000007ba077209 */ /* 0x000fe20007810000 */
[----:B------:R-:W-:Y:S01]  /*7050*/  IMAD R217, R0, 0x2, R216 ;  /* 0x0000000200d97824 */ /* 0x000fe200078e02d8 */
[----:B------:R-:W-:-:S02]  /*7060*/  IADD3 R8, R3, 0xc8, RZ ;  /* 0x000000c803087810 */ /* 0x000fc40007ffe0ff */
[----:B------:R-:W-:Y:S02]  /*7070*/  FSEL R249, R136, -INF , !P4 ;  /* 0xff80000088f97808 */ /* 0x000fe40006000000 */
[----:B------:R-:W-:Y:S02]  /*7080*/  FSEL R199, R131, -INF , !P2 ;  /* 0xff80000083c77808 */ /* 0x000fe40005000000 */
[----:B------:R-:W-:Y:S02]  /*7090*/  FMNMX.FTZ R36, R180, R36, !PT ;  /* 0x00000024b4247209 */ /* 0x000fe40007810000 */
[----:B------:R-:W-:Y:S02]  /*70a0*/  FMNMX.FTZ R7, R194, R7, !PT ;  /* 0x00000007c2077209 */ /* 0x000fe40007810000 */
        /* <DEDUP_REMOVED lines=19> */
[----:B------:R-:W-:Y:S01]  /*71e0*/  FSEL R158, R124, -INF , !P4 ;  /* 0xff8000007c9e7808 */ /* 0x000fe20006000000 */
[----:B------:R-:W-:Y:S01]  /*71f0*/  IMAD.MOV.U32 R124, RZ, RZ, R9 ;  /* 0x000000ffff7c7224 */ /* 0x000fe200078e0009 */
        /* <DEDUP_REMOVED lines=24> */
[C---:B------:R-:W-:Y:S01]  /*7380*/  ISETP.GE.AND P4, PT, R8.reuse, R6, PT ;  /* 0x000000060800720c */ /* 0x040fe20003f86270 */
[----:B------:R-:W-:Y:S01]  /*7390*/  IMAD.MOV.U32 R4, RZ, RZ, R139 ;  /* 0x000000ffff047224 */ /* 0x000fe200078e008b */
        /* <DEDUP_REMOVED lines=10> */
[----:B------:R-:W-:Y:S02]  /*7440*/  IADD3 R8, R3, 0xe8, RZ ;  /* 0x000000e803087810 */ /* 0x000fe40007ffe0ff */
[----:B------:R-:W-:Y:S02]  /*7450*/  FSEL R137, R53, -INF , !P5 ;  /* 0xff80000035897808 */ /* 0x000fe40006800000 */
[----:B------:R-:W-:-:S02]  /*7460*/  FSEL R146, R48, -INF , !P3 ;  /* 0xff80000030927808 */ /* 0x000fc40005800000 */
[----:B------:R-:W-:Y:S02]  /*7470*/  FMNMX.FTZ R36, R159, R36, !PT ;  /* 0x000000249f247209 */ /* 0x000fe40007810000 */
[----:B------:R-:W-:Y:S02]  /*7480*/  FMNMX.FTZ R7, R140, R7, !PT ;  /* 0x000000078c077209 */ /* 0x000fe40007810000 */
[C---:B------:R-:W-:Y:S02]  /*7490*/  ISETP.GE.AND P5, PT, R8.reuse, R6, PT ;  /* 0x000000060800720c */ /* 0x040fe40003fa6270 */
[----:B------:R-:W-:Y:S02]  /*74a0*/  ISETP.GE.AND P3, PT, R8, R5, PT ;  /* 0x000000050800720c */ /* 0x000fe40003f66270 */
[----:B------:R-:W-:Y:S02]  /*74b0*/  IADD3 R8, R3, 0xe9, RZ ;  /* 0x000000e903087810 */ /* 0x000fe40007ffe0ff */
[----:B------:R-:W-:-:S02]  /*74c0*/  FSEL R145, R44, -INF , !P2 ;  /* 0xff8000002c917808 */ /* 0x000fc40005000000 */
[----:B------:R-:W-:Y:S02]  /*74d0*/  FMNMX.FTZ R36, R158, R36, !PT ;  /* 0x000000249e247209 */ /* 0x000fe40007810000 */
[----:B------:R-:W-:Y:S02]  /*74e0*/  FMNMX.FTZ R7, R146, R7, !PT ;  /* 0x0000000792077209 */ /* 0x000fe40007810000 */
[----:B------:R-:W-:Y:S02]  /*74f0*/  FSEL R162, R47, -INF , !P4 ;  /* 0xff8000002fa27808 */ /* 0x000fe40006000000 */
[C---:B------:R-:W-:Y:S02]  /*7500*/  ISETP.GE.AND P4, PT, R8.reuse, R6, PT ;  /* 0x000000060800720c */ /* 0x040fe40003f86270 */
[----:B------:R-:W-:Y:S02]  /*7510*/  ISETP.GE.AND P2, PT, R8, R5, PT ;  /* 0x000000050800720c */ /* 0x000fe40003f46270 */
[----:B------:R-:W-:-:S02]  /*7520*/  IADD3 R10, R3, 0xf0, RZ ;  /* 0x000000f0030a7810 */ /* 0x000fc40007ffe0ff */
[C---:B------:R-:W-:Y:S02]  /*7530*/  IADD3 R9, R3.reuse, 0xf1, RZ ;  /* 0x000000f103097810 */ /* 0x040fe40007ffe0ff */
[C---:B------:R-:W-:Y:S02]  /*7540*/  IADD3 R11, R3.reuse, 0xf8, RZ ;  /* 0x000000f8030b7810 */ /* 0x040fe40007ffe0ff */
[----:B------:R-:W-:Y:S02]  /*7550*/  IADD3 R8, R3, 0xf9, RZ ;  /* 0x000000f903087810 */ /* 0x000fe40007ffe0ff */
[----:B------:R-:W-:Y:S02]  /*7560*/  FSEL R152, R45, -INF , !P1 ;  /* 0xff8000002d987808 */ /* 0x000fe40004800000 */
[----:B------:R-:W-:Y:S02]  /*7570*/  FMNMX.FTZ R36, R136, R36, !PT ;  /* 0x0000002488247209 */ /* 0x000fe40007810000 */
[----:B------:R-:W-:-:S02]  /*7580*/  FMNMX.FTZ R3, R145, R7, !PT ;  /* 0x0000000791037209 */ /* 0x000fc40007810000 */
[----:B------:R-:W-:Y:S02]  /*7590*/  FSEL R163, R40, -INF , !P3 ;  /* 0xff80000028a37808 */ /* 0x000fe40005800000 */
[----:B------:R-:W-:Y:S02]  /*75a0*/  FMNMX.FTZ R36, R125, R36, !PT ;  /* 0x000000247d247209 */ /* 0x000fe40007810000 */
[----:B------:R-:W-:Y:S02]  /*75b0*/  FMNMX.FTZ R3, R152, R3, !PT ;  /* 0x0000000398037209 */ /* 0x000fe40007810000 */
[----:B------:R-:W-:Y:S02]  /*75c0*/  ISETP.GE.AND P1, PT, R10, R5, PT ;  /* 0x000000050a00720c */ /* 0x000fe40003f26270 */
        /* <DEDUP_REMOVED lines=8> */
[----:B------:R-:W-:Y:S02]  /*7650*/  FSEL R150, R23, -INF , !P3 ;  /* 0xff80000017967808 */ /* 0x000fe40005800000 */
[----:B------:R-:W-:Y:S02]  /*7660*/  FMNMX.FTZ R36, R137, R36, !PT ;  /* 0x0000002489247209 */ /* 0x000fe40007810000 */
[----:B------:R-:W-:Y:S02]  /*7670*/  FMNMX.FTZ R3, R147, R3, !PT ;  /* 0x0000000393037209 */ /* 0x000fe40007810000 */
[----:B------:R-:W-:Y:S02]  /*7680*/  ISETP.GE.AND P1, PT, R8, R5, PT ;  /* 0x000000050800720c */ /* 0x000fe40003f26270 */
[----:B------:R-:W-:Y:S02]  /*7690*/  FSEL R141, R49, -INF , !P6 ;  /* 0xff800000318d7808 */ /* 0x000fe40007000000 */
[----:B------:R-:W-:-:S02]  /*76a0*/  FSEL R156, R21, -INF , !P2 ;  /* 0xff800000159c7808 */ /* 0x000fc40005000000 */
[----:B------:R-:W-:Y:S02]  /*76b0*/  FMNMX.FTZ R36, R162, R36, !PT ;  /* 0x00000024a2247209 */ /* 0x000fe40007810000 */
[----:B------:R-:W-:Y:S02]  /*76c0*/  FMNMX.FTZ R3, R150, R3, !PT ;  /* 0x0000000396037209 */ /* 0x000fe40007810000 */
[----:B------:R-:W-:Y:S02]  /*76d0*/  FSEL R142, R46, -INF , !P5 ;  /* 0xff8000002e8e7808 */ /* 0x000fe40006800000 */
        /* <DEDUP_REMOVED lines=8> */
[----:B------:R-:W-:Y:S01]  /*7760*/  FSEL R10, R29, -INF , !P1 ;  /* 0xff8000001d0a7808 */ /* 0x000fe20004800000 */
[----:B------:R-:W1:Y:S01]  /*7770*/  SHFL.BFLY PT, R7, R3, 0x2, 0x1f ;  /* 0x0c401f0003077f89 */ /* 0x000e6200000e0000 */
[----:B------:R-:W-:-:S02]  /*7780*/  FMNMX.FTZ R36, R138, R36, !PT ;  /* 0x000000248a247209 */ /* 0x000fc40007810000 */
[----:B------:R-:W-:Y:S01]  /*7790*/  ISETP.GE.AND P1, PT, R11, R6, PT ;  /* 0x000000060b00720c */ /* 0x000fe20003f26270 */
[----:B------:R-:W-:Y:S01]  /*77a0*/  IMAD.MOV.U32 R11, RZ, RZ, R148 ;  /* 0x000000ffff0b7224 */ /* 0x000fe200078e0094 */
[----:B------:R-:W-:Y:S02]  /*77b0*/  FSEL R149, R28, -INF , !P2 ;  /* 0xff8000001c957808 */ /* 0x000fe40005000000 */
[----:B------:R-:W-:Y:S01]  /*77c0*/  FMNMX.FTZ R36, R10, R36, !PT ;  /* 0x000000240a247209 */ /* 0x000fe20007810000 */
[----:B------:R-:W-:Y:S01]  /*77d0*/  LDSM.16.MT88.4 R28, [R135+0xa000] ;  /* 0x00a00000871c783b */ /* 0x000fe20000004200 */
[----:B------:R-:W-:Y:S02]  /*77e0*/  ISETP.GE.AND P2, PT, R8, R6, PT ;  /* 0x000000060800720c */ /* 0x000fe40003f46270 */
[----:B------:R-:W-:Y:S02]  /*77f0*/  FSEL R128, R26, -INF , !P1 ;  /* 0xff8000001a807808 */ /* 0x000fe40004800000 */
[----:B------:R-:W-:-:S02]  /*7800*/  FMNMX.FTZ R36, R149, R36, !PT ;  /* 0x0000002495247209 */ /* 0x000fc40007810000 */
[----:B------:R-:W-:Y:S02]  /*7810*/  FSEL R131, R25, -INF , !P2 ;  /* 0xff80000019837808 */ /* 0x000fe40005000000 */
[----:B------:R-:W-:Y:S01]  /*7820*/  FMNMX.FTZ R36, R128, R36, !PT ;  /* 0x0000002480247209 */ /* 0x000fe20007810000 */
[----:B------:R-:W-:Y:S03]  /*7830*/  LDSM.16.MT88.4 R24, [R218+0xa000] ;  /* 0x00a00000da18783b */ /* 0x000fe60000004200 */
        /* <DEDUP_REMOVED lines=20> */
[----:B------:R-:W-:Y:S01]  /*7980*/  MUFU.EX2 R246, R0 ;  /* 0x0000000000f67308 */ /* 0x000fe20000000800 */
[----:B--2---:R-:W-:Y:S01]  /*7990*/  FFMA.FTZ R8, R15, c[0x0][0x23c], -R7 ;  /* 0x00008f000f087a23 */ /* 0x004fe20000010807 */
[----:B---3--:R-:W-:-:S06]  /*79a0*/  F2FP.PACK_AB R13, R212, R242 ;  /* 0x000000f2d40d723e */ /* 0x008fcc00000000ff */
[----:B------:R1:W-:Y:S02]  /*79b0*/  MUFU.EX2 R243, R8 ;  /* 0x0000000800f37308 */ /* 0x0003e40000000800 */
[----:B-1----:R-:W-:Y:S01]  /*79c0*/  FSEL R8, R9, RZ, P1 ;  /* 0x000000ff09087208 */ /* 0x002fe20000800000 */
[----:B------:R-:W-:-:S04]  /*79d0*/  FFMA.FTZ R9, R16, c[0x0][0x23c], -R7 ;  /* 0x00008f0010097a23 */ /* 0x000fc80000010807 */
[--C-:B------:R-:W-:Y:S01]  /*79e0*/  FFMA.FTZ R0, R35, c[0x0][0x23c], -R8.reuse ;  /* 0x00008f0023007a23 */ /* 0x100fe20000010808 */
[----:B------:R1:W2:Y:S01]  /*79f0*/  MUFU.EX2 R245, R9 ;  /* 0x0000000900f57308 */ /* 0x0002a20000000800 */
[--C-:B------:R-:W-:Y:S02]  /*7a00*/  FFMA.FTZ R2, R17, c[0x0][0x23c], -R8.reuse ;  /* 0x00008f0011027a23 */ /* 0x100fe40000010808 */
[----:B------:R-:W-:-:S05]  /*7a10*/  FFMA.FTZ R4, R4, c[0x0][0x23c], -R8 ;  /* 0x00008f0004047a23 */ /* 0x000fca0000010808 */
[----:B------:R3:W-:Y:S08]  /*7a20*/  MUFU.EX2 R203, R0 ;  /* 0x0000000000cb7308 */ /* 0x0007f00000000800 */
[----:B------:R4:W-:Y:S01]  /*7a30*/  MUFU.EX2 R205, R2 ;  /* 0x0000000200cd7308 */ /* 0x0009e20000000800 */
[--C-:B-1----:R-:W-:Y:S01]  /*7a40*/  FFMA.FTZ R9, R12, c[0x0][0x23c], -R8.reuse ;  /* 0x00008f000c097a23 */ /* 0x102fe20000010808 */
[----:B--2---:R-:W-:Y:S01]  /*7a50*/  F2FP.PACK_AB R15, R245, R243 ;  /* 0x000000f3f50f723e */ /* 0x004fe200000000ff */
[----:B---3--:R-:W-:-:S05]  /*7a60*/  FFMA.FTZ R0, R37, c[0x0][0x23c], -R8 ;  /* 0x00008f0025007a23 */ /* 0x008fca0000010808 */
[----:B------:R-:W1:Y:S01]  /*7a70*/  MUFU.EX2 R208, R9 ;  /* 0x0000000900d07308 */ /* 0x000e620000000800 */
[----:B----4-:R-:W-:-:S07]  /*7a80*/  FFMA.FTZ R2, R18, c[0x0][0x23c], -R8 ;  /* 0x00008f0012027a23 */ /* 0x010fce0000010808 */
[----:B------:R2:W-:Y:S08]  /*7a90*/  MUFU.EX2 R201, R0 ;  /* 0x0000000000c97308 */ /* 0x0005f00000000800 */
[----:B------:R3:W-:Y:S01]  /*7aa0*/  MUFU.EX2 R210, R2 ;  /* 0x0000000200d27308 */ /* 0x0007e20000000800 */
[----:B-1----:R-:W-:Y:S01]  /*7ab0*/  F2FP.PACK_AB R12, R205, R208 ;  /* 0x000000d0cd0c723e */ /* 0x002fe200000000ff */
[----:B--2---:R-:W-:-:S06]  /*7ac0*/  FFMA.FTZ R0, R38, c[0x0][0x23c], -R8 ;  /* 0x00008f0026007a23 */ /* 0x004fcc0000010808 */
[----:B------:R1:W-:Y:S01]  /*7ad0*/  MUFU.EX2 R206, R0 ;  /* 0x0000000000ce7308 */ /* 0x0003e20000000800 */
[--C-:B---3--:R-:W-:Y:S02]  /*7ae0*/  FFMA.FTZ R2, R19, c[0x0][0x23c], -R8.reuse ;  /* 0x00008f0013027a23 */ /* 0x108fe40000010808 */
[----:B------:R-:W2:Y:S05]  /*7af0*/  LDSM.16.MT88.4 R16, [R217+0xa000] ;  /* 0x00a00000d910783b */ /* 0x000eaa0000004200 */
[----:B------:R3:W4:Y:S01]  /*7b00*/  MUFU.EX2 R213, R2 ;  /* 0x0000000200d57308 */ /* 0x0007220000000800 */
[----:B-1----:R-:W-:-:S07]  /*7b10*/  FFMA.FTZ R0, R39, c[0x0][0x23c], -R8 ;  /* 0x00008f0027007a23 */ /* 0x002fce0000010808 */
[----:B------:R1:W-:Y:S01]  /*7b20*/  MUFU.EX2 R209, R0 ;  /* 0x0000000000d17308 */ /* 0x0003e20000000800 */
[--C-:B---3--:R-:W-:Y:S01]  /*7b30*/  FFMA.FTZ R2, R20, c[0x0][0x23c], -R7.reuse ;  /* 0x00008f0014027a23 */ /* 0x108fe20000010807 */
[----:B----4-:R-:W-:Y:S01]  /*7b40*/  F2FP.PACK_AB R14, R213, R210 ;  /* 0x000000d2d50e723e */ /* 0x010fe200000000ff */
[----:B------:R-:W3:Y:S05]  /*7b50*/  LDSM.16.MT88.4 R20, [R216+0xa000] ;  /* 0x00a00000d814783b */ /* 0x000eea0000004200 */
[----:B------:R4:W-:Y:S01]  /*7b60*/  MUFU.EX2 R215, R2 ;  /* 0x0000000200d77308 */ /* 0x0009e20000000800 */
[----:B------:R-:W-:Y:S01]  /*7b70*/  HMMA.16816.F32 R40, R12, R28, RZ ;  /* 0x0000001c0c28723c */ /* 0x000fe200000018ff */
[----:B-1----:R-:W-:-:S06]  /*7b80*/  FFMA.FTZ R0, R56, c[0x0][0x23c], -R7 ;  /* 0x00008f0038007a23 */ /* 0x002fcc0000010807 */
[----:B------:R1:W-:Y:S01]  /*7b90*/  MUFU.EX2 R202, R0 ;  /* 0x0000000000ca7308 */ /* 0x0003e20000000800 */
[----:B------:R-:W-:Y:S01]  /*7ba0*/  HMMA.16816.F32 R52, R12, R30, RZ ;  /* 0x0000001e0c34723c */ /* 0x000fe200000018ff */
[----:B------:R-:W5:Y:S01]  /*7bb0*/  LDSM.16.MT88.4 R28, [R135+0xa800] ;  /* 0x00a80000871c783b */ /* 0x000f620000004200 */
[----:B----4-:R-:W-:-:S05]  /*7bc0*/  FFMA.FTZ R2, R32, c[0x0][0x23c], -R7 ;  /* 0x00008f0020027a23 */ /* 0x010fca0000010807 */
[----:B------:R4:W2:Y:S01]  /*7bd0*/  MUFU.EX2 R214, R2 ;  /* 0x0000000200d67308 */ /* 0x0008a20000000800 */
[----:B------:R-:W-:Y:S01]  /*7be0*/  HMMA.16816.F32 R32, R12, R24, RZ ;  /* 0x000000180c20723c */ /* 0x000fe200000018ff */
[----:B-1----:R-:W-:-:S07]  /*7bf0*/  FFMA.FTZ R0, R68, c[0x0][0x23c], -R7 ;  /* 0x00008f0044007a23 */ /* 0x002fce0000010807 */
[----:B------:R-:W-:Y:S01]  /*7c00*/  HMMA.16816.F32 R48, R12, R26, RZ ;  /* 0x0000001a0c30723c */ /* 0x000fe200000018ff */
[----:B------:R-:W1:Y:S01]  /*7c10*/  LDSM.16.MT88.4 R24, [R218+0xa800] ;  /* 0x00a80000da18783b */ /* 0x000e620000004200 */
[----:B------:R3:W1:Y:S01]  /*7c20*/  MUFU.EX2 R204, R0 ;  /* 0x0000000000cc7308 */ /* 0x0006620000000800 */
[----:B----4-:R-:W-:-:S05]  /*7c30*/  IMAD.MOV.U32 R2, RZ, RZ, R142 ;  /* 0x000000ffff027224 */ /* 0x010fca00078e008e */
[C---:B--2---:R-:W-:Y:S08]  /*7c40*/  HMMA.16816.F32 R60, R12.reuse, R16, RZ ;  /* 0x000000100c3c723c */ /* 0x044ff000000018ff */
[----:B---3--:R-:W-:Y:S01]  /*7c50*/  HMMA.16816.F32 R44, R12, R20, RZ ;  /* 0x000000140c2c723c */ /* 0x008fe200000018ff */
[----:B------:R-:W-:-:S04]  /*7c60*/  FFMA.FTZ R0, R72, c[0x0][0x23c], -R7 ;  /* 0x00008f0048007a23 */ /* 0x000fc80000010807 */
[----:B------:R2:W-:Y:S03]  /*7c70*/  MUFU.EX2 R211, R0 ;  /* 0x0000000000d37308 */ /* 0x0005e60000000800 */
[C---:B------:R-:W-:Y:S01]  /*7c80*/  HMMA.16816.F32 R64, R12.reuse, R22, RZ ;  /* 0x000000160c40723c */ /* 0x040fe200000018ff */
[----:B------:R-:W3:Y:S07]  /*7c90*/  LDSM.16.MT88.4 R20, [R216+0xa800] ;  /* 0x00a80000d814783b */ /* 0x000eee0000004200 */
[----:B------:R-:W-:Y:S01]  /*7ca0*/  HMMA.16816.F32 R56, R12, R18, RZ ;  /* 0x000000120c38723c */ /* 0x000fe200000018ff */
[----:B------:R-:W4:Y:S01]  /*7cb0*/  LDSM.16.MT88.4 R16, [R217+0xa800] ;  /* 0x00a80000d910783b */ /* 0x000f220000004200 */
[----:B--2---:R-:W-:-:S05]  /*7cc0*/  FFMA.FTZ R0, R73, c[0x0][0x23c], -R7 ;  /* 0x00008f0049007a23 */ /* 0x004fca0000010807 */
[----:B------:R-:W-:Y:S02]  /*7cd0*/  F2FP.PACK_AB R13, R214, R215 ;  /* 0x000000d7d60d723e */ /* 0x000fe400000000ff */
[----:B------:R-:W-:Y:S01]  /*7ce0*/  F2FP.PACK_AB R15, R246, R244 ;  /* 0x000000f4f60f723e */ /* 0x000fe200000000ff */
[----:B------:R2:W1:Y:S01]  /*7cf0*/  MUFU.EX2 R207, R0 ;  /* 0x0000000000cf7308 */ /* 0x0004620000000800 */
[----:B------:R-:W-:Y:S02]  /*7d00*/  F2FP.PACK_AB R12, R201, R203 ;  /* 0x000000cbc90c723e */ /* 0x000fe400000000ff */
[----:B------:R-:W-:-:S07]  /*7d10*/  F2FP.PACK_AB R14, R209, R206 ;  /* 0x000000ced10e723e */ /* 0x000fce00000000ff */
[----:B-----5:R-:W-:Y:S01]  /*7d20*/  HMMA.16816.F32 R76, R12, R30, R52 ;  /* 0x0000001e0c4c723c */ /* 0x020fe20000001834 */
[----:B--2---:R-:W-:-:S07]  /*7d30*/  FFMA.FTZ R0, R74, c[0x0][0x23c], -R8 ;  /* 0x00008f004a007a23 */ /* 0x004fce0000010808 */
[C---:B-1----:R-:W-:Y:S01]  /*7d40*/  HMMA.16816.F32 R52, R12.reuse, R24, R32 ;  /* 0x000000180c34723c */ /* 0x042fe20000001820 */
[----:B------:R-:W1:Y:S01]  /*7d50*/  LDSM.16.MT88.4 R32, [R135+0xb000] ;  /* 0x00b000008720783b */ /* 0x000e620000004200 */
[----:B------:R2:W-:Y:S06]  /*7d60*/  MUFU.EX2 R190, R0 ;  /* 0x0000000000be7308 */ /* 0x0005ec0000000800 */
[C---:B------:R-:W-:Y:S01]  /*7d70*/  HMMA.16816.F32 R68, R12.reuse, R28, R40 ;  /* 0x0000001c0c44723c */ /* 0x040fe20000001828 */
[----:B------:R-:W5:Y:S07]  /*7d80*/  LDSM.16.MT88.4 R28, [R218+0xb000] ;  /* 0x00b00000da1c783b */ /* 0x000f6e0000004200 */
[----:B---3--:R-:W-:Y:S01]  /*7d90*/  HMMA.16816.F32 R44, R12, R20, R44 ;  /* 0x000000140c2c723c */ /* 0x008fe2000000182c */
[----:B--2---:R-:W-:-:S04]  /*7da0*/  FFMA.FTZ R0, R81, c[0x0][0x23c], -R8 ;  /* 0x00008f0051007a23 */ /* 0x004fc80000010808 */
[----:B------:R2:W3:Y:S03]  /*7db0*/  MUFU.EX2 R9, R0 ;  /* 0x0000000000097308 */ /* 0x0004e60000000800 */
[C---:B------:R-:W-:Y:S08]  /*7dc0*/  HMMA.16816.F32 R72, R12.reuse, R26, R48 ;  /* 0x0000001a0c48723c */ /* 0x040ff00000001830 */
[----:B----4-:R-:W-:Y:S01]  /*7dd0*/  HMMA.16816.F32 R40, R12, R16, R60 ;  /* 0x000000100c28723c */ /* 0x010fe2000000183c */
[----:B--2---:R-:W-:-:S07]  /*7de0*/  FFMA.FTZ R0, R80, c[0x0][0x23c], -R8 ;  /* 0x00008f0050007a23 */ /* 0x004fce0000010808 */
[----:B------:R-:W-:Y:S01]  /*7df0*/  HMMA.16816.F32 R24, R12, R18, R56 ;  /* 0x000000120c18723c */ /* 0x000fe20000001838 */
[----:B------:R-:W-:Y:S01]  /*7e00*/  LDSM.16.MT88.4 R16, [R217+0xb000] ;  /* 0x00b00000d910783b */ /* 0x000fe20000004200 */
[----:B------:R2:W-:Y:S01]  /*7e10*/  MUFU.EX2 R192, R0 ;  /* 0x0000000000c07308 */ /* 0x0005e20000000800 */
[----:B------:R-:W-:Y:S02]  /*7e20*/  IMAD.MOV.U32 R63, RZ, RZ, R147 ;  /* 0x000000ffff3f7224 */ /* 0x000fe400078e0093 */
[----:B------:R-:W-:Y:S02]  /*7e30*/  IMAD.MOV.U32 R61, RZ, RZ, R145 ;  /* 0x000000ffff3d7224 */ /* 0x000fe400078e0091 */
[----:B------:R-:W-:Y:S02]  /*7e40*/  IMAD.MOV.U32 R62, RZ, RZ, R146 ;  /* 0x000000ffff3e7224 */ /* 0x000fe400078e0092 */
[----:B------:R-:W-:Y:S02]  /*7e50*/  IMAD.MOV.U32 R60, RZ, RZ, R144 ;  /* 0x000000ffff3c7224 */ /* 0x000fe400078e0090 */
[----:B--2---:R-:W-:-:S02]  /*7e60*/  FFMA.FTZ R0, R82, c[0x0][0x23c], -R8 ;  /* 0x00008f0052007a23 */ /* 0x004fc40000010808 */
[----:B------:R-:W-:Y:S01]  /*7e70*/  HMMA.16816.F32 R80, R12, R22, R64 ;  /* 0x000000160c50723c */ /* 0x000fe20000001840 */
[----:B------:R-:W2:Y:S01]  /*7e80*/  LDSM.16.MT88.4 R20, [R216+0xb000] ;  /* 0x00b00000d814783b */ /* 0x000ea20000004200 */
[----:B------:R4:W1:Y:S05]  /*7e90*/  MUFU.EX2 R191, R0 ;  /* 0x0000000000bf7308 */ /* 0x00086a0000000800 */
[----:B------:R-:W-:Y:S02]  /*7ea0*/  F2FP.PACK_AB R13, R204, R202 ;  /* 0x000000cacc0d723e */ /* 0x000fe400000000ff */
[----:B------:R-:W-:Y:S02]  /*7eb0*/  F2FP.PACK_AB R15, R207, R211 ;  /* 0x000000d3cf0f723e */ /* 0x000fe400000000ff */
[----:B---3--:R-:W-:Y:S01]  /*7ec0*/  F2FP.PACK_AB R12, R9, R190 ;  /* 0x000000be090c723e */ /* 0x008fe200000000ff */
[----:B----4-:R-:W-:Y:S01]  /*7ed0*/  FFMA.FTZ R0, R84, c[0x0][0x23c], -R7 ;  /* 0x00008f0054007a23 */ /* 0x010fe20000010807 */
[----:B-1----:R-:W-:Y:S01]  /*7ee0*/  F2FP.PACK_AB R14, R191, R192 ;  /* 0x000000c0bf0e723e */ /* 0x002fe200000000ff */
[----:B------:R-:W-:-:S02]  /*7ef0*/  IMAD.MOV.U32 R84, RZ, RZ, R143 ;  /* 0x000000ffff547224 */ /* 0x000fc400078e008f */
[----:B------:R1:W-:Y:S04]  /*7f00*/  MUFU.EX2 R183, R0 ;  /* 0x0000000000b77308 */ /* 0x0003e80000000800 */
[C---:B------:R-:W-:Y:S08]  /*7f10*/  HMMA.16816.F32 R48, R12.reuse, R32, R68 ;  /* 0x000000200c30723c */ /* 0x040ff00000001844 */
[----:B-----5:R-:W-:Y:S01]  /*7f20*/  HMMA.16816.F32 R68, R12, R30, R72 ;  /* 0x0000001e0c44723c */ /* 0x020fe20000001848 */
[----:B-1----:R-:W-:-:S02]  /*7f30*/  FFMA.FTZ R0, R85, c[0x0][0x23c], -R7 ;  /* 0x00008f0055007a23 */ /* 0x002fc40000010807 */
[----:B------:R-:W-:Y:S02]  /*7f40*/  IMAD.MOV.U32 R85, RZ, RZ, R138 ;  /* 0x000000ffff557224 */ /* 0x000fe400078e008a */
[----:B------:R1:W3:Y:S02]  /*7f50*/  MUFU.EX2 R185, R0 ;  /* 0x0000000000b97308 */ /* 0x0002e40000000800 */
[----:B------:R-:W-:Y:S01]  /*7f60*/  IMAD.MOV.U32 R75, RZ, RZ, R157 ;  /* 0x000000ffff4b7224 */ /* 0x000fe200078e009d */
[----:B------:R-:W-:Y:S01]  /*7f70*/  HMMA.16816.F32 R64, R12, R34, R76 ;  /* 0x000000220c40723c */ /* 0x000fe2000000184c */
[----:B------:R-:W-:Y:S01]  /*7f80*/  IMAD.MOV.U32 R74, RZ, RZ, R159 ;  /* 0x000000ffff4a7224 */ /* 0x000fe200078e009f */
[----:B------:R-:W-:Y:S01]  /*7f90*/  LDSM.16.MT88.4 R32, [R135+0xb800] ;  /* 0x00b800008720783b */ /* 0x000fe20000004200 */
[----:B------:R-:W-:Y:S02]  /*7fa0*/  IMAD.MOV.U32 R72, RZ, RZ, R158 ;  /* 0x000000ffff487224 */ /* 0x000fe400078e009e */
[----:B------:R-:W-:-:S03]  /*7fb0*/  IMAD.MOV.U32 R73, RZ, RZ, R136 ;  /* 0x000000ffff497224 */ /* 0x000fc600078e0088 */
[----:B--2---:R-:W-:Y:S01]  /*7fc0*/  HMMA.16816.F32 R76, R12, R22, R80 ;  /* 0x000000160c4c723c */ /* 0x004fe20000001850 */
[----:B-1----:R-:W-:-:S06]  /*7fd0*/  FFMA.FTZ R0, R86, c[0x0][0x23c], -R7 ;  /* 0x00008f0056007a23 */ /* 0x002fcc0000010807 */
[----:B------:R-:W-:Y:S01]  /*7fe0*/  IMAD.MOV.U32 R83, RZ, RZ, R156 ;  /* 0x000000ffff537224 */ /* 0x000fe200078e009c */
[C---:B------:R-:W-:Y:S01]  /*7ff0*/  HMMA.16816.F32 R52, R12.reuse, R28, R52 ;  /* 0x0000001c0c34723c */ /* 0x040fe20000001834 */
[----:B------:R1:W-:Y:S01]  /*8000*/  MUFU.EX2 R189, R0 ;  /* 0x0000000000bd7308 */ /* 0x0003e20000000800 */
[----:B------:R-:W-:Y:S01]  /*8010*/  IMAD.MOV.U32 R82, RZ, RZ, R152 ;  /* 0x000000ffff527224 */ /* 0x000fe200078e0098 */
[----:B------:R-:W2:Y:S01]  /*8020*/  LDSM.16.MT88.4 R28, [R218+0xb800] ;  /* 0x00b80000da1c783b */ /* 0x000ea20000004200 */
[----:B------:R-:W-:Y:S02]  /*8030*/  IMAD.MOV.U32 R81, RZ, RZ, R151 ;  /* 0x000000ffff517224 */ /* 0x000fe400078e0097 */
[----:B------:R-:W-:Y:S02]  /*8040*/  IMAD.MOV.U32 R80, RZ, RZ, R150 ;  /* 0x000000ffff507224 */ /* 0x000fe400078e0096 */
[----:B------:R-:W-:Y:S01]  /*8050*/  HMMA.16816.F32 R44, R12, R20, R44 ;  /* 0x000000140c2c723c */ /* 0x000fe2000000182c */
[----:B------:R-:W4:Y:S01]  /*8060*/  LDSM.16.MT88.4 R20, [R216+0xb800] ;  /* 0x00b80000d814783b */ /* 0x000f220000004200 */
[----:B------:R-:W-:-:S06]  /*8070*/  IMAD.MOV.U32 R86, RZ, RZ, R141 ;  /* 0x000000ffff567224 */ /* 0x000fcc00078e008d */
[C---:B------:R-:W-:Y:S01]  /*8080*/  HMMA.16816.F32 R40, R12.reuse, R16, R40 ;  /* 0x000000100c28723c */ /* 0x040fe20000001828 */
[----:B-1----:R-:W-:Y:S02]  /*8090*/  FFMA.FTZ R0, R87, c[0x0][0x23c], -R7 ;  /* 0x00008f0057007a23 */ /* 0x002fe40000010807 */
[----:B------:R-:W-:Y:S02]  /*80a0*/  IMAD.MOV.U32 R87, RZ, RZ, R162 ;  /* 0x000000ffff577224 */ /* 0x000fe400078e00a2 */
[----:B------:R1:W5:Y:S03]  /*80b0*/  MUFU.EX2 R188, R0 ;  /* 0x0000000000bc7308 */ /* 0x0003660000000800 */
[----:B------:R-:W-:Y:S01]  /*80c0*/  HMMA.16816.F32 R24, R12, R18, R24 ;  /* 0x000000120c18723c */ /* 0x000fe20000001818 */
[----:B------:R-:W2:Y:S06]  /*80d0*/  LDSM.16.MT88.4 R16, [R217+0xb800] ;  /* 0x00b80000d910783b */ /* 0x000eac0000004200 */
[----:B---3--:R-:W-:Y:S01]  /*80e0*/  F2FP.PACK_AB R13, R185, R183 ;  /* 0x000000b7b90d723e */ /* 0x008fe200000000ff */
[----:B-1----:R-:W-:Y:S01]  /*80f0*/  FFMA.FTZ R0, R88, c[0x0][0x23c], -R8 ;  /* 0x00008f0058007a23 */ /* 0x002fe20000010808 */
[----:B-----5:R-:W-:Y:S01]  /*8100*/  F2FP.PACK_AB R15, R188, R189 ;  /* 0x000000bdbc0f723e */ /* 0x020fe200000000ff */
        /* <DEDUP_REMOVED lines=16> */
[C---:B--2---:R-:W-:Y:S08]  /*8210*/  HMMA.16816.F32 R52, R12.reuse, R28, R52 ;  /* 0x0000001c0c34723c */ /* 0x044ff00000001834 */
[----:B------:R-:W-:Y:S01]  /*8220*/  HMMA.16816.F32 R68, R12, R30, R68 ;  /* 0x0000001e0c44723c */ /* 0x000fe20000001844 */
[----:B------:R-:W2:Y:S01]  /*8230*/  LDSM.16.MT88.4 R28, [R218+0xc000] ;  /* 0x00c00000da1c783b */ /* 0x000ea20000004200 */
[----:B-1----:R-:W-:-:S02]  /*8240*/  FFMA.FTZ R0, R93, c[0x0][0x23c], -R7 ;  /* 0x00008f005d007a23 */ /* 0x002fc40000010807 */
[----:B------:R-:W-:Y:S02]  /*8250*/  IMAD.MOV.U32 R93, RZ, RZ, R128 ;  /* 0x000000ffff5d7224 */ /* 0x000fe400078e0080 */
[----:B------:R1:W3:Y:S02]  /*8260*/  MUFU.EX2 R173, R0 ;  /* 0x0000000000ad7308 */ /* 0x0002e40000000800 */
[C---:B----4-:R-:W-:Y:S08]  /*8270*/  HMMA.16816.F32 R56, R12.reuse, R20, R44 ;  /* 0x000000140c38723c */ /* 0x050ff0000000182c */
[----:B------:R-:W-:Y:S01]  /*8280*/  HMMA.16816.F32 R76, R12, R22, R76 ;  /* 0x000000160c4c723c */ /* 0x000fe2000000184c */
[----:B------:R-:W4:Y:S01]  /*8290*/  LDSM.16.MT88.4 R20, [R216+0xc000] ;  /* 0x00c00000d814783b */ /* 0x000f220000004200 */
[----:B-1----:R-:W-:-:S06]  /*82a0*/  FFMA.FTZ R0, R94, c[0x0][0x23c], -R7 ;  /* 0x00008f005e007a23 */ /* 0x002fcc0000010807 */
[C---:B------:R-:W-:Y:S01]  /*82b0*/  HMMA.16816.F32 R40, R12.reuse, R16, R40 ;  /* 0x000000100c28723c */ /* 0x040fe20000001828 */
[----:B------:R1:W-:Y:S07]  /*82c0*/  MUFU.EX2 R169, R0 ;  /* 0x0000000000a97308 */ /* 0x0003ee0000000800 */
        /* <DEDUP_REMOVED lines=8> */
[----:B---3--:R-:W-:Y:S01]  /*8350*/  F2FP.PACK_AB R13, R173, R170 ;  /* 0x000000aaad0d723e */ /* 0x008fe200000000ff */
[----:B-1----:R-:W-:Y:S01]  /*8360*/  FFMA.FTZ R0, R96, c[0x0][0x23c], -R8 ;  /* 0x00008f0060007a23 */ /* 0x002fe20000010808 */
[----:B------:R-:W-:-:S03]  /*8370*/  F2FP.PACK_AB R15, R172, R169 ;  /* 0x000000a9ac0f723e */ /* 0x000fc600000000ff */
[----:B------:R1:W-:Y:S02]  /*8380*/  MUFU.EX2 R39, R0 ;  /* 0x0000000000277308 */ /* 0x0003e40000000800 */
[----:B-1----:R-:W-:Y:S02]  /*8390*/  FFMA.FTZ R0, R98, c[0x0][0x23c], -R8 ;  /* 0x00008f0062007a23 */ /* 0x002fe40000010808 */
[----:B------:R-:W-:-:S04]  /*83a0*/  IMAD.MOV.U32 R98, RZ, RZ, R10 ;  /* 0x000000ffff627224 */ /* 0x000fc800078e000a */
[----:B------:R1:W3:Y:S01]  /*83b0*/  MUFU.EX2 R164, R0 ;  /* 0x0000000000a47308 */ /* 0x0002e20000000800 */
[----:B------:R-:W-:Y:S02]  /*83c0*/  IMAD.MOV.U32 R10, RZ, RZ, R130 ;  /* 0x000000ffff0a7224 */ /* 0x000fe400078e0082 */
[----:B-1----:R-:W-:Y:S01]  /*83d0*/  FFMA.FTZ R0, R97, c[0x0][0x23c], -R8 ;  /* 0x00008f0061007a23 */ /* 0x002fe20000010808 */
[----:B---3--:R-:W-:-:S04]  /*83e0*/  F2FP.PACK_AB R12, R164, R39 ;  /* 0x00000027a40c723e */ /* 0x008fc800000000ff */
[----:B------:R1:W-:Y:S02]  /*83f0*/  MUFU.EX2 R162, R0 ;  /* 0x0000000000a27308 */ /* 0x0003e40000000800 */
[----:B-1----:R-:W-:-:S06]  /*8400*/  FFMA.FTZ R0, R99, c[0x0][0x23c], -R8 ;  /* 0x00008f0063007a23 */ /* 0x002fcc0000010808 */
        /* <DEDUP_REMOVED lines=110> */
[----:B-----5:R-:W-:Y:S01]  /*8af0*/  HMMA.16816.F32 R28, R12, R16, R44 ;  /* 0x000000100c1c723c */ /* 0x020fe2000000182c */
[----:B------:R-:W-:Y:S01]  /*8b00*/  IMAD.MOV.U32 R153, RZ, RZ, R93 ;  /* 0x000000ffff997224 */ /* 0x000fe200078e005d */
[----:B------:R1:W-:Y:S01]  /*8b10*/  MUFU.EX2 R129, R0 ;  /* 0x0000000000817308 */ /* 0x0003e20000000800 */
[----:B------:R-:W-:-:S05]  /*8b20*/  IMAD.MOV.U32 R93, RZ, RZ, R73 ;  /* 0x000000ffff5d7224 */ /* 0x000fca00078e0049 */
[C---:B------:R-:W-:Y:S01]  /*8b30*/  HMMA.16816.F32 R24, R12.reuse, R18, R24 ;  /* 0x000000120c18723c */ /* 0x040fe20000001818 */
[----:B------:R-:W4:Y:S07]  /*8b40*/  LDSM.16.MT88.4 R16, [R217+0xe000] ;  /* 0x00e00000d910783b */ /* 0x000f2e0000004200 */
[----:B------:R-:W-:Y:S01]  /*8b50*/  HMMA.16816.F32 R48, R12, R32, R48 ;  /* 0x000000200c30723c */ /* 0x000fe20000001830 */
[----:B-1----:R-:W-:Y:S02]  /*8b60*/  FFMA.FTZ R0, R154, c[0x0][0x23c], -R7 ;  /* 0x00008f009a007a23 */ /* 0x002fe40000010807 */
[----:B------:R-:W-:-:S02]  /*8b70*/  IMAD.MOV.U32 R154, RZ, RZ, R89 ;  /* 0x000000ffff9a7224 */ /* 0x000fc400078e0059 */
[----:B------:R-:W-:-:S03]  /*8b80*/  IMAD.MOV.U32 R89, RZ, RZ, R72 ;  /* 0x000000ffff597224 */ /* 0x000fc600078e0048 */
[----:B------:R-:W-:Y:S01]  /*8b90*/  HMMA.16816.F32 R64, R12, R34, R64 ;  /* 0x000000220c40723c */ /* 0x000fe20000001840 */
[----:B------:R-:W-:Y:S01]  /*8ba0*/  IMAD.MOV.U32 R72, RZ, RZ, R127 ;  /* 0x000000ffff487224 */ /* 0x000fe200078e007f */
[----:B------:R-:W1:Y:S01]  /*8bb0*/  LDSM.16.MT88.4 R32, [R218+0xe000] ;  /* 0x00e00000da20783b */ /* 0x000e620000004200 */
[----:B------:R5:W3:Y:S04]  /*8bc0*/  MUFU.EX2 R127, R0 ;  /* 0x00000000007f7308 */ /* 0x000ae80000000800 */
[----:B--2---:R-:W-:Y:S01]  /*8bd0*/  F2FP.PACK_AB R13, R130, R128 ;  /* 0x00000080820d723e */ /* 0x004fe200000000ff */
[----:B-----5:R-:W-:Y:S01]  /*8be0*/  FFMA.FTZ R0, R155, c[0x0][0x23c], -R8 ;  /* 0x00008f009b007a23 */ /* 0x020fe20000010808 */
[----:B---3--:R-:W-:Y:S01]  /*8bf0*/  F2FP.PACK_AB R15, R127, R129 ;  /* 0x000000817f0f723e */ /* 0x008fe200000000ff */
[----:B------:R-:W-:-:S02]  /*8c00*/  IMAD.MOV.U32 R155, RZ, RZ, R92 ;  /* 0x000000ffff9b7224 */ /* 0x000fc400078e005c */
[----:B------:R-:W-:Y:S01]  /*8c10*/  IMAD.MOV.U32 R92, RZ, RZ, R84 ;  /* 0x000000ffff5c7224 */ /* 0x000fe200078e0054 */
[----:B------:R2:W-:Y:S01]  /*8c20*/  MUFU.EX2 R126, R0 ;  /* 0x00000000007e7308 */ /* 0x0005e20000000800 */
        /* <DEDUP_REMOVED lines=8> */
[----:B--2---:R-:W-:Y:S02]  /*8cb0*/  FFMA.FTZ R0, R160, c[0x0][0x23c], -R8 ;  /* 0x00008f00a0007a23 */ /* 0x004fe40000010808 */
[----:B------:R-:W-:Y:S02]  /*8cc0*/  IMAD.MOV.U32 R160, RZ, RZ, R91 ;  /* 0x000000ffffa07224 */ /* 0x000fe400078e005b */
[----:B------:R2:W3:Y:S01]  /*8cd0*/  MUFU.EX2 R125, R0 ;  /* 0x00000000007d7308 */ /* 0x0004e20000000800 */
[----:B------:R-:W-:-:S02]  /*8ce0*/  IMAD.MOV.U32 R96, RZ, RZ, R62 ;  /* 0x000000ffff607224 */ /* 0x000fc400078e003e */
[----:B------:R-:W-:Y:S02]  /*8cf0*/  IMAD.MOV.U32 R91, RZ, RZ, R72 ;  /* 0x000000ffff5b7224 */ /* 0x000fe400078e0048 */
[----:B--2---:R-:W-:Y:S01]  /*8d00*/  FFMA.FTZ R0, R161, c[0x0][0x23c], -R8 ;  /* 0x00008f00a1007a23 */ /* 0x004fe20000010808 */
[----:B---3--:R-:W-:Y:S01]  /*8d10*/  F2FP.PACK_AB R12, R125, R126 ;  /* 0x0000007e7d0c723e */ /* 0x008fe200000000ff */
[----:B------:R-:W-:Y:S02]  /*8d20*/  IMAD.MOV.U32 R161, RZ, RZ, R10 ;  /* 0x000000ffffa17224 */ /* 0x000fe400078e000a */
[----:B------:R-:W-:Y:S02]  /*8d30*/  IMAD.MOV.U32 R10, RZ, RZ, R124 ;  /* 0x000000ffff0a7224 */ /* 0x000fe400078e007c */
[----:B------:R2:W-:Y:S02]  /*8d40*/  MUFU.EX2 R124, R0 ;  /* 0x00000000007c7308 */ /* 0x0005e40000000800 */
[----:B--2---:R-:W-:-:S02]  /*8d50*/  FFMA.FTZ R0, R165, c[0x0][0x23c], -R8 ;  /* 0x00008f00a5007a23 */ /* 0x004fc40000010808 */
[----:B------:R-:W-:-:S04]  /*8d60*/  IMAD.MOV.U32 R165, RZ, RZ, R89 ;  /* 0x000000ffffa57224 */ /* 0x000fc800078e0059 */
[----:B------:R2:W3:Y:S01]  /*8d70*/  MUFU.EX2 R123, R0 ;  /* 0x00000000007b7308 */ /* 0x0004e20000000800 */
[----:B------:R-:W-:Y:S02]  /*8d80*/  IMAD.MOV.U32 R89, RZ, RZ, R61 ;  /* 0x000000ffff597224 */ /* 0x000fe400078e003d */
[----:B--2---:R-:W-:Y:S01]  /*8d90*/  FFMA.FTZ R0, R166, c[0x0][0x23c], -R7 ;  /* 0x00008f00a6007a23 */ /* 0x004fe20000010807 */
[----:B---3--:R-:W-:Y:S01]  /*8da0*/  F2FP.PACK_AB R14, R123, R124 ;  /* 0x0000007c7b0e723e */ /* 0x008fe200000000ff */
[----:B------:R-:W-:-:S03]  /*8db0*/  IMAD.MOV.U32 R166, RZ, RZ, R75 ;  /* 0x000000ffffa67224 */ /* 0x000fc600078e004b */
[----:B------:R2:W-:Y:S03]  /*8dc0*/  MUFU.EX2 R119, R0 ;  /* 0x0000000000777308 */ /* 0x0005e60000000800 */
[C---:B------:R-:W-:Y:S01]  /*8dd0*/  HMMA.16816.F32 R44, R12.reuse, R40, R48 ;  /* 0x000000280c2c723c */ /* 0x040fe20000001830 */
[----:B------:R-:W-:Y:S07]  /*8de0*/  LDSM.16.MT88.4 R48, [R218+0xe800] ;  /* 0x00e80000da30783b */ /* 0x000fee0000004200 */
[----:B------:R-:W-:Y:S01]  /*8df0*/  HMMA.16816.F32 R64, R12, R42, R64 ;  /* 0x0000002a0c40723c */ /* 0x000fe20000001840 */
[----:B------:R-:W3:Y:S01]  /*8e00*/  LDSM.16.MT88.4 R40, [R135+0xe800] ;  /* 0x00e800008728783b */ /* 0x000ee20000004200 */
[----:B--2---:R-:W-:-:S02]  /*8e10*/  FFMA.FTZ R0, R167, c[0x0][0x23c], -R7 ;  /* 0x00008f00a7007a23 */ /* 0x004fc40000010807 */
[----:B------:R-:W-:Y:S02]  /*8e20*/  IMAD.MOV.U32 R167, RZ, RZ, R84 ;  /* 0x000000ffffa77224 */ /* 0x000fe400078e0054 */
[----:B------:R2:W5:Y:S01]  /*8e30*/  MUFU.EX2 R122, R0 ;  /* 0x00000000007a7308 */ /* 0x0005620000000800 */
[----:B------:R-:W-:Y:S01]  /*8e40*/  IMAD.MOV.U32 R84, RZ, RZ, R63 ;  /* 0x000000ffff547224 */ /* 0x000fe200078e003f */
[C---:B------:R-:W-:Y:S08]  /*8e50*/  HMMA.16816.F32 R76, R12.reuse, R22, R76 ;  /* 0x000000160c4c723c */ /* 0x040ff0000000184c */
[----:B------:R-:W-:Y:S01]  /*8e60*/  HMMA.16816.F32 R60, R12, R20, R56 ;  /* 0x000000140c3c723c */ /* 0x000fe20000001838 */
[----:B------:R-:W3:Y:S01]  /*8e70*/  LDSM.16.MT88.4 R20, [R216+0xe800] ;  /* 0x00e80000d814783b */ /* 0x000ee20000004200 */
[----:B--2---:R-:W-:-:S02]  /*8e80*/  FFMA.FTZ R0, R168, c[0x0][0x23c], -R7 ;  /* 0x00008f00a8007a23 */ /* 0x004fc40000010807 */
[----:B------:R-:W-:-:S04]  /*8e90*/  IMAD.MOV.U32 R168, RZ, RZ, R10 ;  /* 0x000000ffffa87224 */ /* 0x000fc800078e000a */
[C---:B----4-:R-:W-:Y:S01]  /*8ea0*/  HMMA.16816.F32 R28, R12.reuse, R16, R28 ;  /* 0x000000100c1c723c */ /* 0x050fe2000000181c */
[----:B------:R2:W-:Y:S07]  /*8eb0*/  MUFU.EX2 R121, R0 ;  /* 0x0000000000797308 */ /* 0x0005ee0000000800 */
[C---:B------:R-:W-:Y:S01]  /*8ec0*/  HMMA.16816.F32 R24, R12.reuse, R18, R24 ;  /* 0x000000120c18723c */ /* 0x040fe20000001818 */
[----:B------:R-:W4:Y:S07]  /*8ed0*/  LDSM.16.MT88.4 R16, [R217+0xe800] ;  /* 0x00e80000d910783b */ /* 0x000f2e0000004200 */
[----:B-1----:R-:W-:Y:S01]  /*8ee0*/  HMMA.16816.F32 R52, R12, R32, R52 ;  /* 0x000000200c34723c */ /* 0x002fe20000001834 */
[----:B--2---:R-:W-:-:S02]  /*8ef0*/  FFMA.FTZ R0, R171, c[0x0][0x23c], -R7 ;  /* 0x00008f00ab007a23 */ /* 0x004fc40000010807 */
[----:B------:R-:W-:Y:S02]  /*8f00*/  IMAD.MOV.U32 R171, RZ, RZ, R167 ;  /* 0x000000ffffab7224 */ /* 0x000fe400078e00a7 */
[----:B------:R1:W2:Y:S01]  /*8f10*/  MUFU.EX2 R120, R0 ;  /* 0x0000000000787308 */ /* 0x0002a20000000800 */
[----:B------:R-:W-:Y:S02]  /*8f20*/  IMAD.MOV.U32 R167, RZ, RZ, R165 ;  /* 0x000000ffffa77224 */ /* 0x000fe400078e00a5 */
[----:B------:R-:W-:Y:S01]  /*8f30*/  IMAD.MOV.U32 R165, RZ, RZ, R98 ;  /* 0x000000ffffa57224 */ /* 0x000fe200078e0062 */
[----:B------:R-:W-:Y:S07]  /*8f40*/  HMMA.16816.F32 R68, R12, R34, R68 ;  /* 0x000000220c44723c */ /* 0x000fee0000001844 */
[----:B-----5:R-:W-:Y:S01]  /*8f50*/  F2FP.PACK_AB R13, R122, R119 ;  /* 0x000000777a0d723e */ /* 0x020fe200000000ff */
[----:B-1----:R-:W-:Y:S01]  /*8f60*/  FFMA.FTZ R0, R178, c[0x0][0x23c], -R8 ;  /* 0x00008f00b2007a23 */ /* 0x002fe20000010808 */
[----:B--2---:R-:W-:Y:S01]  /*8f70*/  F2FP.PACK_AB R15, R120, R121 ;  /* 0x00000079780f723e */ /* 0x004fe200000000ff */
[----:B------:R-:W-:-:S02]  /*8f80*/  IMAD.MOV.U32 R178, RZ, RZ, R86 ;  /* 0x000000ffffb27224 */ /* 0x000fc400078e0056 */
[----:B------:R1:W-:Y:S01]  /*8f90*/  MUFU.EX2 R118, R0 ;  /* 0x0000000000767308 */ /* 0x0003e20000000800 */
[----:B------:R-:W-:Y:S02]  /*8fa0*/  IMAD.MOV.U32 R86, RZ, RZ, R2 ;  /* 0x000000ffff567224 */ /* 0x000fe400078e0002 */
[----:B------:R-:W-:-:S04]  /*8fb0*/  FADD.FTZ R2, R208, R205 ;  /* 0x000000cdd0027221 */ /* 0x000fc80000010000 */
[----:B------:R-:W-:-:S04]  /*8fc0*/  FADD.FTZ R2, R210, R2 ;  /* 0x00000002d2027221 */ /* 0x000fc80000010000 */
[----:B------:R-:W-:-:S04]  /*8fd0*/  FADD.FTZ R2, R213, R2 ;  /* 0x00000002d5027221 */ /* 0x000fc80000010000 */
[----:B------:R-:W-:Y:S02]  /*8fe0*/  FADD.FTZ R2, R203, R2 ;  /* 0x00000002cb027221 */ /* 0x000fe40000010000 */
[----:B-1----:R-:W-:Y:S02]  /*8ff0*/  FFMA.FTZ R0, R181, c[0x0][0x23c], -R8 ;  /* 0x00008f00b5007a23 */ /* 0x002fe40000010808 */
[----:B------:R-:W-:Y:S02]  /*9000*/  IMAD.MOV.U32 R181, RZ, RZ, R88 ;  /* 0x000000ffffb57224 */ /* 0x000fe400078e0058 */
[----:B------:R1:W2:Y:S01]  /*9010*/  MUFU.EX2 R117, R0 ;  /* 0x0000000000757308 */ /* 0x0002a20000000800 */
[----:B------:R-:W-:-:S04]  /*9020*/  FADD.FTZ R2, R201, R2 ;  /* 0x00000002c9027221 */ /* 0x000fc80000010000 */
[----:B------:R-:W-:-:S04]  /*9030*/  FADD.FTZ R2, R206, R2 ;  /* 0x00000002ce027221 */ /* 0x000fc80000010000 */
[----:B------:R-:W-:Y:S02]  /*9040*/  FADD.FTZ R2, R209, R2 ;  /* 0x00000002d1027221 */ /* 0x000fe40000010000 */
        /* <DEDUP_REMOVED lines=8> */
[C---:B---3--:R-:W-:Y:S01]  /*90d0*/  HMMA.16816.F32 R32, R12.reuse, R40, R44 ;  /* 0x000000280c20723c */ /* 0x048fe2000000182c */
[----:B------:R-:W-:Y:S07]  /*90e0*/  LDSM.16.MT88.4 R44, [R135+0xf000] ;  /* 0x00f00000872c783b */ /* 0x000fee0000004200 */
[----:B------:R-:W-:Y:S01]  /*90f0*/  HMMA.16816.F32 R56, R12, R42, R64 ;  /* 0x0000002a0c38723c */ /* 0x000fe20000001840 */
[----:B------:R-:W2:Y:S01]  /*9100*/  LDSM.16.MT88.4 R40, [R218+0xf000] ;  /* 0x00f00000da28783b */ /* 0x000ea20000004200 */
[----:B-1----:R-:W-:-:S04]  /*9110*/  FFMA.FTZ R0, R187, c[0x0][0x23c], -R7 ;  /* 0x00008f00bb007a23 */ /* 0x002fc80000010807 */
[----:B------:R1:W3:Y:S02]  /*9120*/  MUFU.EX2 R114, R0 ;  /* 0x0000000000727308 */ /* 0x0002e40000000800 */
[C---:B------:R-:W-:Y:S08]  /*9130*/  HMMA.16816.F32 R64, R12.reuse, R20, R60 ;  /* 0x000000140c40723c */ /* 0x040ff0000000183c */
[----:B----4-:R-:W-:Y:S01]  /*9140*/  HMMA.16816.F32 R60, R12, R16, R28 ;  /* 0x000000100c3c723c */ /* 0x010fe2000000181c */
[----:B------:R-:W-:Y:S01]  /*9150*/  LDSM.16.MT88.4 R28, [R135+0xf800] ;  /* 0x00f80000871c783b */ /* 0x000fe20000004200 */
[----:B-1----:R-:W-:-:S06]  /*9160*/  FFMA.FTZ R0, R184, c[0x0][0x23c], -R7 ;  /* 0x00008f00b8007a23 */ /* 0x002fcc0000010807 */
[C---:B------:R-:W-:Y:S01]  /*9170*/  HMMA.16816.F32 R24, R12.reuse, R18, R24 ;  /* 0x000000120c18723c */ /* 0x040fe20000001818 */
[----:B------:R-:W1:Y:S01]  /*9180*/  LDSM.16.MT88.4 R16, [R217+0xf000] ;  /* 0x00f00000d910783b */ /* 0x000e620000004200 */
[----:B------:R4:W-:Y:S06]  /*9190*/  MUFU.EX2 R113, R0 ;  /* 0x0000000000717308 */ /* 0x0009ec0000000800 */
[C---:B------:R-:W-:Y:S08]  /*91a0*/  HMMA.16816.F32 R52, R12.reuse, R48, R52 ;  /* 0x000000300c34723c */ /* 0x040ff00000001834 */
[----:B------:R-:W-:Y:S01]  /*91b0*/  HMMA.16816.F32 R68, R12, R50, R68 ;  /* 0x000000320c44723c */ /* 0x000fe20000001844 */
[----:B----4-:R-:W-:-:S04]  /*91c0*/  FFMA.FTZ R0, R186, c[0x0][0x23c], -R7 ;  /* 0x00008f00ba007a23 */ /* 0x010fc80000010807 */
[----:B------:R4:W5:Y:S03]  /*91d0*/  MUFU.EX2 R112, R0 ;  /* 0x0000000000707308 */ /* 0x0009660000000800 */
[----:B------:R-:W-:Y:S01]  /*91e0*/  HMMA.16816.F32 R76, R12, R22, R76 ;  /* 0x000000160c4c723c */ /* 0x000fe2000000184c */
[----:B------:R-:W1:Y:S06]  /*91f0*/  LDSM.16.MT88.4 R20, [R216+0xf000] ;  /* 0x00f00000d814783b */ /* 0x000e6c0000004200 */
[----:B---3--:R-:W-:Y:S01]  /*9200*/  F2FP.PACK_AB R13, R114, R111 ;  /* 0x0000006f720d723e */ /* 0x008fe200000000ff */
[----:B----4-:R-:W-:Y:S01]  /*9210*/  FFMA.FTZ R0, R196, c[0x0][0x23c], -R8 ;  /* 0x00008f00c4007a23 */ /* 0x010fe20000010808 */
[----:B-----5:R-:W-:-:S03]  /*9220*/  F2FP.PACK_AB R15, R112, R113 ;  /* 0x00000071700f723e */ /* 0x020fc600000000ff */
[----:B------:R3:W-:Y:S02]  /*9230*/  MUFU.EX2 R110, R0 ;  /* 0x00000000006e7308 */ /* 0x0007e40000000800 */
[----:B---3--:R-:W-:-:S06]  /*9240*/  FFMA.FTZ R0, R198, c[0x0][0x23c], -R8 ;  /* 0x00008f00c6007a23 */ /* 0x008fcc0000010808 */
        /* <DEDUP_REMOVED lines=9> */
[C---:B--2---:R-:W-:Y:S08]  /*92e0*/  HMMA.16816.F32 R48, R12.reuse, R40, R52 ;  /* 0x000000280c30723c */ /* 0x044ff00000001834 */
[----:B------:R-:W-:Y:S01]  /*92f0*/  HMMA.16816.F32 R52, R12, R42, R68 ;  /* 0x0000002a0c34723c */ /* 0x000fe20000001844 */
[----:B------:R-:W2:Y:S01]  /*9300*/  LDSM.16.MT88.4 R40, [R218+0xf800] ;  /* 0x00f80000da28783b */ /* 0x000ea20000004200 */
[----:B---3--:R-:W-:-:S04]  /*9310*/  FFMA.FTZ R0, R200, c[0x0][0x23c], -R7 ;  /* 0x00008f00c8007a23 */ /* 0x008fc80000010807 */
[----:B------:R3:W4:Y:S02]  /*9320*/  MUFU.EX2 R106, R0 ;  /* 0x00000000006a7308 */ /* 0x0007240000000800 */
[C---:B------:R-:W-:Y:S08]  /*9330*/  HMMA.16816.F32 R32, R12.reuse, R44, R32 ;  /* 0x0000002c0c20723c */ /* 0x040ff00000001820 */
[----:B------:R-:W-:Y:S01]  /*9340*/  HMMA.16816.F32 R44, R12, R46, R56 ;  /* 0x0000002e0c2c723c */ /* 0x000fe20000001838 */
[----:B---3--:R-:W-:-:S07]  /*9350*/  FFMA.FTZ R0, R197, c[0x0][0x23c], -R7 ;  /* 0x00008f00c5007a23 */ /* 0x008fce0000010807 */
[C---:B-1----:R-:W-:Y:S01]  /*9360*/  HMMA.16816.F32 R72, R12.reuse, R16, R60 ;  /* 0x000000100c48723c */ /* 0x042fe2000000183c */
[----:B------:R-:W1:Y:S01]  /*9370*/  LDSM.16.MT88.4 R60, [R216+0xf800] ;  /* 0x00f80000d83c783b */ /* 0x000e620000004200 */
[----:B------:R3:W-:Y:S06]  /*9380*/  MUFU.EX2 R103, R0 ;  /* 0x0000000000677308 */ /* 0x0007ec0000000800 */
[C---:B------:R-:W-:Y:S01]  /*9390*/  HMMA.16816.F32 R56, R12.reuse, R18, R24 ;  /* 0x000000120c38723c */ /* 0x040fe20000001818 */
[----:B------:R-:W5:Y:S07]  /*93a0*/  LDSM.16.MT88.4 R16, [R217+0xf800] ;  /* 0x00f80000d910783b */ /* 0x000f6e0000004200 */
[----:B------:R-:W-:Y:S01]  /*93b0*/  HMMA.16816.F32 R64, R12, R20, R64 ;  /* 0x000000140c40723c */ /* 0x000fe20000001840 */
[----:B---3--:R-:W-:-:S04]  /*93c0*/  FFMA.FTZ R0, R199, c[0x0][0x23c], -R7 ;  /* 0x00008f00c7007a23 */ /* 0x008fc80000010807 */
[----:B------:R3:W2:Y:S03]  /*93d0*/  MUFU.EX2 R105, R0 ;  /* 0x0000000000697308 */ /* 0x0006a60000000800 */
[----:B------:R-:W-:Y:S01]  /*93e0*/  HMMA.16816.F32 R76, R12, R22, R76 ;  /* 0x000000160c4c723c */ /* 0x000fe2000000184c */
[----:B------:R-:W-:Y:S06]  /*93f0*/  LDSM.16.MT88.4 R20, [R135+0x10000] ;  /* 0x010000008714783b */ /* 0x000fec0000004200 */
[----:B----4-:R-:W-:Y:S01]  /*9400*/  F2FP.PACK_AB R13, R106, R104 ;  /* 0x000000686a0d723e */ /* 0x010fe200000000ff */
[----:B---3--:R-:W-:Y:S01]  /*9410*/  FFMA.FTZ R0, R250, c[0x0][0x23c], -R8 ;  /* 0x00008f00fa007a23 */ /* 0x008fe20000010808 */
        /* <DEDUP_REMOVED lines=12> */
[C---:B------:R-:W-:Y:S01]  /*94e0*/  HMMA.16816.F32 R68, R12.reuse, R28, R32 ;  /* 0x0000001c0c44723c */ /* 0x040fe20000001820 */
[----:B------:R-:W3:Y:S07]  /*94f0*/  LDSM.16.MT88.4 R32, [R218+0x10000] ;  /* 0x01000000da20783b */ /* 0x000eee0000004200 */
[----:B------:R-:W-:Y:S01]  /*9500*/  HMMA.16816.F32 R24, R12, R30, R44 ;  /* 0x0000001e0c18723c */ /* 0x000fe2000000182c */
[----:B------:R-:W4:Y:S01]  /*9510*/  LDSM.16.MT88.4 R28, [R216+0x10000] ;  /* 0x01000000d81c783b */ /* 0x000f220000004200 */
[----:B--2---:R-:W-:-:S02]  /*9520*/  FFMA.FTZ R0, R168, c[0x0][0x23c], -R7 ;  /* 0x00008f00a8007a23 */ /* 0x004fc40000010807 */
[----:B------:R-:W-:Y:S02]  /*9530*/  IMAD.MOV.U32 R168, RZ, RZ, R166 ;  /* 0x000000ffffa87224 */ /* 0x000fe400078e00a6 */
[----:B------:R-:W-:Y:S02]  /*9540*/  IMAD.MOV.U32 R166, RZ, RZ, R161 ;  /* 0x000000ffffa67224 */ /* 0x000fe400078e00a1 */
[C---:B------:R-:W-:Y:S01]  /*9550*/  HMMA.16816.F32 R44, R12.reuse, R40, R48 ;  /* 0x000000280c2c723c */ /* 0x040fe20000001830 */
[----:B------:R-:W-:Y:S02]  /*9560*/  IMAD.MOV.U32 R161, RZ, RZ, R160 ;  /* 0x000000ffffa17224 */ /* 0x000fe400078e00a0 */
[----:B------:R-:W-:Y:S02]  /*9570*/  IMAD.MOV.U32 R160, RZ, RZ, R155 ;  /* 0x000000ffffa07224 */ /* 0x000fe400078e009b */
[----:B------:R-:W-:Y:S02]  /*9580*/  IMAD.MOV.U32 R155, RZ, RZ, R153 ;  /* 0x000000ffff9b7224 */ /* 0x000fe400078e0099 */
[----:B------:R-:W-:Y:S01]  /*9590*/  IMAD.MOV.U32 R153, RZ, RZ, R100 ;  /* 0x000000ffff997224 */ /* 0x000fe200078e0064 */
[C---:B------:R-:W-:Y:S01]  /*95a0*/  HMMA.16816.F32 R40, R12.reuse, R42, R52 ;  /* 0x0000002a0c28723c */ /* 0x040fe20000001834 */
[----:B------:R2:W2:Y:S07]  /*95b0*/  MUFU.EX2 R100, R0 ;  /* 0x0000000000647308 */ /* 0x0004ae0000000800 */
[C---:B-1----:R-:W-:Y:S08]  /*95c0*/  HMMA.16816.F32 R48, R12.reuse, R60, R64 ;  /* 0x0000003c0c30723c */ /* 0x042ff00000001840 */
[----:B------:R-:W-:Y:S01]  /*95d0*/  HMMA.16816.F32 R52, R12, R62, R76 ;  /* 0x0000003e0c34723c */ /* 0x000fe2000000184c */
[----:B--2---:R-:W-:-:S04]  /*95e0*/  FFMA.FTZ R0, R251, c[0x0][0x23c], -R7 ;  /* 0x00008f00fb007a23 */ /* 0x004fc80000010807 */
[----:B------:R1:W-:Y:S03]  /*95f0*/  MUFU.EX2 R98, R0 ;  /* 0x0000000000627308 */ /* 0x0003e60000000800 */
[C---:B-----5:R-:W-:Y:S08]  /*9600*/  HMMA.16816.F32 R60, R12.reuse, R16, R72 ;  /* 0x000000100c3c723c */ /* 0x060ff00000001848 */
[----:B------:R-:W-:Y:S01]  /*9610*/  HMMA.16816.F32 R56, R12, R18, R56 ;  /* 0x000000120c38723c */ /* 0x000fe20000001838 */
[----:B------:R-:W2:Y:S01]  /*9620*/  LDSM.16.MT88.4 R16, [R217+0x10000] ;  /* 0x01000000d910783b */ /* 0x000ea20000004200 */
[----:B-1----:R-:W-:-:S02]  /*9630*/  FFMA.FTZ R0, R171, c[0x0][0x23c], -R7 ;  /* 0x00008f00ab007a23 */ /* 0x002fc40000010807 */
[----:B------:R-:W-:-:S03]  /*9640*/  IMAD.MOV.U32 R171, RZ, RZ, R168 ;  /* 0x000000ffffab7224 */ /* 0x000fc600078e00a8 */
[----:B------:R-:W-:Y:S01]  /*9650*/  F2FP.PACK_AB R13, R100, R99 ;  /* 0x00000063640d723e */ /* 0x000fe200000000ff */
[----:B------:R-:W-:Y:S02]  /*9660*/  IMAD.MOV.U32 R168, RZ, RZ, R167 ;  /* 0x000000ffffa87224 */ /* 0x000fe400078e00a7 */
[----:B------:R-:W-:Y:S02]  /*9670*/  IMAD.MOV.U32 R167, RZ, RZ, R166 ;  /* 0x000000ffffa77224 */ /* 0x000fe400078e00a6 */
[----:B------:R-:W-:Y:S02]  /*9680*/  IMAD.MOV.U32 R166, RZ, RZ, R97 ;  /* 0x000000ffffa67224 */ /* 0x000fe400078e0061 */
[----:B------:R1:W5:Y:S02]  /*9690*/  MUFU.EX2 R97, R0 ;  /* 0x0000000000617308 */ /* 0x0003640000000800 */
[----:B------:R-:W-:Y:S02]  /*96a0*/  IMAD.MOV.U32 R180, RZ, RZ, R166 ;  /* 0x000000ffffb47224 */ /* 0x000fe400078e00a6 */
[----:B------:R-:W-:-:S02]  /*96b0*/  IMAD.MOV.U32 R166, RZ, RZ, R165 ;  /* 0x000000ffffa67224 */ /* 0x000fc400078e00a5 */
[----:B-1----:R-:W-:Y:S01]  /*96c0*/  FFMA.FTZ R0, R171, c[0x0][0x23c], -R8 ;  /* 0x00008f00ab007a23 */ /* 0x002fe20000010808 */
[----:B-----5:R-:W-:Y:S01]  /*96d0*/  F2FP.PACK_AB R15, R97, R98 ;  /* 0x00000062610f723e */ /* 0x020fe200000000ff */
[----:B------:R-:W-:Y:S02]  /*96e0*/  IMAD.MOV.U32 R171, RZ, RZ, R168 ;  /* 0x000000ffffab7224 */ /* 0x000fe400078e00a8 */
[----:B------:R-:W-:Y:S02]  /*96f0*/  IMAD.MOV.U32 R168, RZ, RZ, R167 ;  /* 0x000000ffffa87224 */ /* 0x000fe400078e00a7 */
[----:B------:R-:W-:Y:S02]  /*9700*/  IMAD.MOV.U32 R167, RZ, RZ, R96 ;  /* 0x000000ffffa77224 */ /* 0x000fe400078e0060 */
[----:B------:R1:W-:Y:S02]  /*9710*/  MUFU.EX2 R96, R0 ;  /* 0x0000000000607308 */ /* 0x0003e40000000800 */
[----:B-1----:R-:W-:-:S06]  /*9720*/  FFMA.FTZ R0, R95, c[0x0][0x23c], -R8 ;  /* 0x00008f005f007a23 */ /* 0x002fcc0000010808 */
[----:B------:R1:W5:Y:S02]  /*9730*/  MUFU.EX2 R95, R0 ;  /* 0x00000000005f7308 */ /* 0x0003640000000800 */
[----:B-1----:R-:W-:Y:S01]  /*9740*/  FFMA.FTZ R0, R171, c[0x0][0x23c], -R8 ;  /* 0x00008f00ab007a23 */ /* 0x002fe20000010808 */
[----:B-----5:R-:W-:Y:S01]  /*9750*/  F2FP.PACK_AB R12, R95, R96 ;  /* 0x000000605f0c723e */ /* 0x020fe200000000ff */
        /* <DEDUP_REMOVED lines=10> */
[----:B------:R-:W-:Y:S01]  /*9800*/  IMAD.MOV.U32 R182, RZ, RZ, R168 ;  /* 0x000000ffffb67224 */ /* 0x000fe200078e00a8 */
[----:B---3--:R-:W-:Y:S01]  /*9810*/  HMMA.16816.F32 R72, R12, R32, R44 ;  /* 0x000000200c48723c */ /* 0x008fe2000000182c */
[----:B------:R-:W-:-:S04]  /*9820*/  IMAD.MOV.U32 R168, RZ, RZ, R87 ;  /* 0x000000ffffa87224 */ /* 0x000fc800078e0057 */
[----:B------:R3:W-:Y:S03]  /*9830*/  MUFU.EX2 R87, R4 ;  /* 0x0000000400577308 */ /* 0x0007e60000000800 */
[----:B------:R-:W-:Y:S01]  /*9840*/  HMMA.16816.F32 R40, R12, R34, R40 ;  /* 0x000000220c28723c */ /* 0x000fe20000001828 */
[----:B------:R-:W5:Y:S01]  /*9850*/  LDSM.16.MT88.4 R32, [R135+0x10800] ;  /* 0x010800008720783b */ /* 0x000f620000004200 */
[----:B-1----:R-:W-:-:S06]  /*9860*/  FFMA.FTZ R0, R92, c[0x0][0x23c], -R7 ;  /* 0x00008f005c007a23 */ /* 0x002fcc0000010807 */
[----:B------:R-:W-:Y:S01]  /*9870*/  HMMA.16816.F32 R68, R12, R20, R68 ;  /* 0x000000140c44723c */ /* 0x000fe20000001844 */
[----:B------:R1:W1:Y:S01]  /*9880*/  MUFU.EX2 R92, R0 ;  /* 0x00000000005c7308 */ /* 0x0002620000000800 */
[----:B---3--:R-:W-:Y:S02]  /*9890*/  FFMA.FTZ R4, R182, c[0x0][0x23c], -R8 ;  /* 0x00008f00b6047a23 */ /* 0x008fe40000010808 */
[----:B------:R-:W-:-:S04]  /*98a0*/  IMAD.MOV.U32 R182, RZ, RZ, R180 ;  /* 0x000000ffffb67224 */ /* 0x000fc800078e00b4 */
[C---:B------:R-:W-:Y:S01]  /*98b0*/  HMMA.16816.F32 R64, R12.reuse, R22, R24 ;  /* 0x000000160c40723c */ /* 0x040fe20000001818 */
[----:B------:R-:W-:Y:S01]  /*98c0*/  IMAD.MOV.U32 R180, RZ, RZ, R181 ;  /* 0x000000ffffb47224 */ /* 0x000fe200078e00b5 */
[----:B------:R-:W3:Y:S01]  /*98d0*/  LDSM.16.MT88.4 R24, [R218+0x10800] ;  /* 0x01080000da18783b */ /* 0x000ee20000004200 */
[----:B------:R-:W-:Y:S02]  /*98e0*/  IMAD.MOV.U32 R181, RZ, RZ, R178 ;  /* 0x000000ffffb57224 */ /* 0x000fe400078e00b2 */
[----:B------:R-:W-:Y:S01]  /*98f0*/  IMAD.MOV.U32 R178, RZ, RZ, R86 ;  /* 0x000000ffffb27224 */ /* 0x000fe200078e0056 */
[----:B------:R-:W3:Y:S01]  /*9900*/  LDSM.16.MT88.4 R20, [R216+0x10800] ;  /* 0x01080000d814783b */ /* 0x000ee20000004200 */
[----:B------:R5:W-:Y:S01]  /*9910*/  MUFU.EX2 R86, R4 ;  /* 0x0000000400567308 */ /* 0x000be20000000800 */
[----:B----4-:R-:W-:Y:S01]  /*9920*/  HMMA.16816.F32 R76, R12, R30, R52 ;  /* 0x0000001e0c4c723c */ /* 0x010fe20000001834 */
[----:B-1----:R-:W-:Y:S02]  /*9930*/  FFMA.FTZ R0, R161, c[0x0][0x23c], -R7 ;  /* 0x00008f00a1007a23 */ /* 0x002fe40000010807 */
[----:B------:R-:W-:-:S02]  /*9940*/  IMAD.MOV.U32 R161, RZ, RZ, R160 ;  /* 0x000000ffffa17224 */ /* 0x000fc400078e00a0 */
[----:B------:R-:W-:Y:S02]  /*9950*/  IMAD.MOV.U32 R160, RZ, RZ, R153 ;  /* 0x000000ffffa07224 */ /* 0x000fe400078e0099 */
[----:B------:R-:W-:Y:S01]  /*9960*/  IMAD.MOV.U32 R153, RZ, RZ, R80 ;  /* 0x000000ffff997224 */ /* 0x000fe200078e0050 */
[----:B--2---:R-:W-:Y:S01]  /*9970*/  HMMA.16816.F32 R60, R12, R16, R60 ;  /* 0x000000100c3c723c */ /* 0x004fe2000000183c */
[----:B------:R-:W-:Y:S02]  /*9980*/  IMAD.MOV.U32 R80, RZ, RZ, R81 ;  /* 0x000000ffff507224 */ /* 0x000fe400078e0051 */
[----:B------:R-:W-:Y:S02]  /*9990*/  IMAD.MOV.U32 R81, RZ, RZ, R82 ;  /* 0x000000ffff517224 */ /* 0x000fe400078e0052 */
[----:B------:R-:W-:Y:S02]  /*99a0*/  IMAD.MOV.U32 R82, RZ, RZ, R83 ;  /* 0x000000ffff527224 */ /* 0x000fe400078e0053 */
[----:B------:R-:W-:-:S02]  /*99b0*/  IMAD.MOV.U32 R83, RZ, RZ, R90 ;  /* 0x000000ffff537224 */ /* 0x000fc400078e005a */
[----:B------:R1:W-:Y:S01]  /*99c0*/  MUFU.EX2 R90, R0 ;  /* 0x00000000005a7308 */ /* 0x0003e20000000800 */
[----:B------:R-:W-:Y:S02]  /*99d0*/  IMAD.MOV.U32 R187, RZ, RZ, R161 ;  /* 0x000000ffffbb7224 */ /* 0x000fe400078e00a1 */
[----:B------:R-:W-:Y:S02]  /*99e0*/  IMAD.MOV.U32 R179, RZ, RZ, R81 ;  /* 0x000000ffffb37224 */ /* 0x000fe400078e0051 */
[----:B-----5:R-:W-:Y:S02]  /*99f0*/  FFMA.FTZ R4, R187, c[0x0][0x23c], -R8 ;  /* 0x00008f00bb047a23 */ /* 0x020fe40000010808 */
[----:B------:R-:W-:Y:S02]  /*9a00*/  IMAD.MOV.U32 R187, RZ, RZ, R179 ;  /* 0x000000ffffbb7224 */ /* 0x000fe400078e00b3 */
[----:B------:R-:W-:Y:S02]  /*9a10*/  IMAD.MOV.U32 R179, RZ, RZ, R168 ;  /* 0x000000ffffb37224 */ /* 0x000fe400078e00a8 */
[----:B------:R-:W-:-:S02]  /*9a20*/  IMAD.MOV.U32 R168, RZ, RZ, R85 ;  /* 0x000000ffffa87224 */ /* 0x000fc400078e0055 */
[----:B------:R-:W-:Y:S01]  /*9a30*/  MUFU.EX2 R85, R4 ;  /* 0x0000000400557308 */ /* 0x000fe20000000800 */
[----:B------:R-:W-:Y:S02]  /*9a40*/  IMAD.MOV.U32 R161, RZ, RZ, R160 ;  /* 0x000000ffffa17224 */ /* 0x000fe400078e00a0 */
[----:B-1----:R-:W-:Y:S02]  /*9a50*/  FFMA.FTZ R0, R89, c[0x0][0x23c], -R7 ;  /* 0x00008f0059007a23 */ /* 0x002fe40000010807 */
[----:B------:R-:W-:Y:S02]  /*9a60*/  IMAD.MOV.U32 R165, RZ, RZ, R153 ;  /* 0x000000ffffa57224 */ /* 0x000fe400078e0099 */
[----:B------:R-:W-:Y:S01]  /*9a70*/  IMAD.MOV.U32 R160, RZ, RZ, R82 ;  /* 0x000000ffffa07224 */ /* 0x000fe200078e0052 */
[----:B------:R1:W2:Y:S01]  /*9a80*/  MUFU.EX2 R89, R0 ;  /* 0x0000000000597308 */ /* 0x0002a20000000800 */
[----:B------:R-:W-:Y:S02]  /*9a90*/  IMAD.MOV.U32 R153, RZ, RZ, R83 ;  /* 0x000000ffff997224 */ /* 0x000fe400078e0053 */
[----:B-1----:R-:W-:-:S02]  /*9aa0*/  FFMA.FTZ R0, R171, c[0x0][0x23c], -R8 ;  /* 0x00008f00ab007a23 */ /* 0x002fc40000010808 */
[----:B------:R-:W-:-:S03]  /*9ab0*/  IMAD.MOV.U32 R171, RZ, RZ, R167 ;  /* 0x000000ffffab7224 */ /* 0x000fc600078e00a7 */
[----:B------:R1:W4:Y:S01]  /*9ac0*/  MUFU.EX2 R88, R0 ;  /* 0x0000000000587308 */ /* 0x0003220000000800 */
[----:B------:R-:W-:Y:S02]  /*9ad0*/  IMAD.MOV.U32 R167, RZ, RZ, R80 ;  /* 0x000000ffffa77224 */ /* 0x000fe400078e0050 */
[C---:B------:R-:W-:Y:S08]  /*9ae0*/  HMMA.16816.F32 R80, R12.reuse, R28, R48 ;  /* 0x0000001c0c50723c */ /* 0x040ff00000001830 */
[----:B------:R-:W-:Y:S01]  /*9af0*/  HMMA.16816.F32 R28, R12, R18, R56 ;  /* 0x000000120c1c723c */ /* 0x000fe20000001838 */
[----:B------:R-:W5:Y:S01]  /*9b00*/  LDSM.16.MT88.4 R16, [R217+0x10800] ;  /* 0x01080000d910783b */ /* 0x000f620000004200 */
[----:B-1----:R-:W-:-:S05]  /*9b10*/  FADD.FTZ R0, R242, R212 ;  /* 0x000000d4f2007221 */ /* 0x002fca0000010000 */
[----:B------:R-:W-:Y:S01]  /*9b20*/  F2FP.PACK_AB R13, R92, R91 ;  /* 0x0000005b5c0d723e */ /* 0x000fe200000000ff */
[----:B------:R-:W-:Y:S01]  /*9b30*/  IMAD.MOV.U32 R242, RZ, RZ, R153 ;  /* 0x000000fffff27224 */ /* 0x000fe200078e0099 */
[----:B--2---:R-:W-:Y:S01]  /*9b40*/  F2FP.PACK_AB R15, R89, R90 ;  /* 0x0000005a590f723e */ /* 0x004fe200000000ff */
[----:B------:R-:W-:Y:S01]  /*9b50*/  FADD.FTZ R0, R243, R0 ;  /* 0x00000000f3007221 */ /* 0x000fe20000010000 */
[----:B----4-:R-:W-:Y:S02]  /*9b60*/  F2FP.PACK_AB R12, R87, R88 ;  /* 0x00000058570c723e */ /* 0x010fe400000000ff */
[----:B------:R-:W-:Y:S01]  /*9b70*/  F2FP.PACK_AB R14, R85, R86 ;  /* 0x00000056550e723e */ /* 0x000fe200000000ff */
[----:B------:R-:W-:Y:S01]  /*9b80*/  FADD.FTZ R0, R245, R0 ;  /* 0x00000000f5007221 */ /* 0x000fe20000010000 */
[----:B------:R-:W-:-:S03]  /*9b90*/  ISETP.GE.AND P1, PT, R242, 0x2, PT ;  /* 0x00000002f200780c */ /* 0x000fc60003f26270 */
[----:B------:R-:W-:Y:S02]  /*9ba0*/  FADD.FTZ R0, R215, R0 ;  /* 0x00000000d7007221 */ /* 0x000fe40000010000 */
[----:B------:R-:W-:Y:S02]  /*9bb0*/  HMMA.16816.F32 R44, R12, R32, R68 ;  /* 0x000000200c2c723c */ /* 0x000fe40000001844 */
[----:B------:R-:W-:-:S04]  /*9bc0*/  FADD.FTZ R0, R214, R0 ;  /* 0x00000000d6007221 */ /* 0x000fc80000010000 */
[----:B------:R-:W-:Y:S02]  /*9bd0*/  FADD.FTZ R0, R244, R0 ;  /* 0x00000000f4007221 */ /* 0x000fe40000010000 */
[----:B------:R-:W-:Y:S02]  /*9be0*/  HMMA.16816.F32 R32, R12, R34, R64 ;  /* 0x000000220c20723c */ /* 0x000fe40000001840 */
[----:B------:R-:W-:-:S04]  /*9bf0*/  FADD.FTZ R0, R246, R0 ;  /* 0x00000000f6007221 */ /* 0x000fc80000010000 */
[----:B------:R-:W-:Y:S02]  /*9c00*/  FADD.FTZ R4, R202, R0 ;  /* 0x00000000ca047221 */ /* 0x000fe40000010000 */
[----:B------:R-:W-:Y:S01]  /*9c10*/  FADD.FTZ R0, R190, R2 ;  /* 0x00000002be007221 */ /* 0x000fe20000010000 */
[C---:B---3--:R-:W-:Y:S01]  /*9c20*/  HMMA.16816.F32 R52, R12.reuse, R24, R72 ;  /* 0x000000180c34723c */ /* 0x048fe20000001848 */
[----:B------:R-:W-:Y:S02]  /*9c30*/  FFMA.FTZ R2, R182, c[0x0][0x23c], -R7 ;  /* 0x00008f00b6027a23 */ /* 0x000fe40000010807 */
[----:B------:R-:W-:Y:S02]  /*9c40*/  FADD.FTZ R4, R204, R4 ;  /* 0x00000004cc047221 */ /* 0x000fe40000010000 */
[----:B------:R-:W-:Y:S02]  /*9c50*/  FADD.FTZ R9, R9, R0 ;  /* 0x0000000009097221 */ /* 0x000fe40000010000 */
[----:B------:R-:W-:Y:S01]  /*9c60*/  IMAD.MOV.U32 R182, RZ, RZ, R180 ;  /* 0x000000ffffb67224 */ /* 0x000fe200078e00b4 */
[----:B------:R-:W-:Y:S01]  /*9c70*/  HMMA.16816.F32 R48, R12, R26, R40 ;  /* 0x0000001a0c30723c */ /* 0x000fe20000001828 */
[----:B------:R-:W-:Y:S01]  /*9c80*/  IMAD.MOV.U32 R180, RZ, RZ, R84 ;  /* 0x000000ffffb47224 */ /* 0x000fe200078e0054 */
[----:B------:R-:W1:Y:S01]  /*9c90*/  LDSM.16.MT88.4 R24, [R135+0x11000] ;  /* 0x011000008718783b */ /* 0x000e620000004200 */
[----:B------:R2:W3:Y:S01]  /*9ca0*/  MUFU.EX2 R84, R2 ;  /* 0x0000000200547308 */ /* 0x0004e20000000800 */
[----:B------:R-:W-:-:S02]  /*9cb0*/  FADD.FTZ R0, R211, R4 ;  /* 0x00000004d3007221 */ /* 0x000fc40000010000 */
[----:B------:R-:W-:Y:S02]  /*9cc0*/  FFMA.FTZ R4, R187, c[0x0][0x23c], -R7 ;  /* 0x00008f00bb047a23 */ /* 0x000fe40000010807 */
[----:B------:R-:W-:Y:S01]  /*9cd0*/  FADD.FTZ R0, R207, R0 ;  /* 0x00000000cf007221 */ /* 0x000fe20000010000 */
[----:B------:R-:W-:Y:S02]  /*9ce0*/  HMMA.16816.F32 R40, R12, R20, R80 ;  /* 0x000000140c28723c */ /* 0x000fe40000001850 */
[----:B------:R4:W-:Y:S01]  /*9cf0*/  MUFU.EX2 R68, R4 ;  /* 0x0000000400447308 */ /* 0x0009e20000000800 */
[----:B------:R-:W-:-:S04]  /*9d00*/  FADD.FTZ R0, R183, R0 ;  /* 0x00000000b7007221 */ /* 0x000fc80000010000 */
[----:B------:R-:W-:Y:S01]  /*9d10*/  FADD.FTZ R0, R185, R0 ;  /* 0x00000000b9007221 */ /* 0x000fe20000010000 */
[----:B------:R-:W-:Y:S01]  /*9d20*/  HMMA.16816.F32 R56, R12, R22, R76 ;  /* 0x000000160c38723c */ /* 0x000fe2000000184c */
[----:B------:R-:W1:Y:S01]  /*9d30*/  LDSM.16.MT88.4 R20, [R218+0x11000] ;  /* 0x01100000da14783b */ /* 0x000e620000004200 */
[----:B--2---:R-:W-:Y:S02]  /*9d40*/  FADD.FTZ R2, R192, R9 ;  /* 0x00000009c0027221 */ /* 0x004fe40000010000 */
        /* <DEDUP_REMOVED lines=45> */
[----:B------:R-:W-:Y:S01]  /*a020*/  LDSM.16.MT88.4 R140, [R135+0x11800] ;  /* 0x01180000878c783b */ /* 0x000fe20000004200 */
[----:B------:R-:W-:Y:S02]  /*a030*/  FADD.FTZ R2, R126, R2 ;  /* 0x000000027e027221 */ /* 0x000fe40000010000 */
[----:B------:R-:W-:Y:S02]  /*a040*/  FADD.FTZ R0, R119, R0 ;  /* 0x0000000077007221 */ /* 0x000fe40000010000 */
[----:B------:R-:W-:Y:S02]  /*a050*/  FADD.FTZ R2, R125, R2 ;  /* 0x000000027d027221 */ /* 0x000fe40000010000 */
[----:B------:R-:W-:-:S02]  /*a060*/  FADD.FTZ R0, R122, R0 ;  /* 0x000000007a007221 */ /* 0x000fc40000010000 */
[----:B------:R-:W-:Y:S02]  /*a070*/  FADD.FTZ R2, R124, R2 ;  /* 0x000000027c027221 */ /* 0x000fe40000010000 */
[----:B------:R-:W-:Y:S02]  /*a080*/  FADD.FTZ R0, R121, R0 ;  /* 0x0000000079007221 */ /* 0x000fe40000010000 */
[----:B------:R-:W-:Y:S02]  /*a090*/  FADD.FTZ R2, R123, R2 ;  /* 0x000000027b027221 */ /* 0x000fe40000010000 */
[----:B----4-:R-:W-:Y:S02]  /*a0a0*/  FFMA.FTZ R4, R182, c[0x0][0x23c], -R7 ;  /* 0x00008f00b6047a23 */ /* 0x010fe40000010807 */
[----:B------:R-:W-:Y:S02]  /*a0b0*/  FADD.FTZ R2, R118, R2 ;  /* 0x0000000276027221 */ /* 0x000fe40000010000 */
[----:B------:R-:W-:Y:S01]  /*a0c0*/  FADD.FTZ R0, R120, R0 ;  /* 0x0000000078007221 */ /* 0x000fe20000010000 */
        /* <DEDUP_REMOVED lines=9> */
[----:B--2---:R-:W-:Y:S02]  /*a160*/  FFMA.FTZ R4, R180, c[0x0][0x23c], -R7 ;  /* 0x00008f00b4047a23 */ /* 0x004fe40000010807 */
        /* <DEDUP_REMOVED lines=10> */
[----:B--2---:R-:W-:-:S02]  /*a210*/  FFMA.FTZ R4, R179, c[0x0][0x23c], -R8 ;  /* 0x00008f00b3047a23 */ /* 0x004fc40000010808 */
        /* <DEDUP_REMOVED lines=10> */
[----:B--2---:R-:W-:Y:S02]  /*a2c0*/  FFMA.FTZ R4, R181, c[0x0][0x23c], -R8 ;  /* 0x00008f00b5047a23 */ /* 0x004fe40000010808 */
[----:B------:R-:W-:Y:S02]  /*a2d0*/  FADD.FTZ R2, R93, R2 ;  /* 0x000000025d027221 */ /* 0x000fe40000010000 */
[----:B------:R2:W1:Y:S01]  /*a2e0*/  MUFU.EX2 R64, R4 ;  /* 0x0000000400407308 */ /* 0x0004620000000800 */
        /* <DEDUP_REMOVED lines=9> */
[----:B------:R-:W-:Y:S02]  /*a380*/  IMAD.MOV.U32 R178, RZ, RZ, R171 ;  /* 0x000000ffffb27224 */ /* 0x000fe400078e00ab */
[----:B------:R2:W2:Y:S01]  /*a390*/  MUFU.EX2 R38, R4 ;  /* 0x0000000400267308 */ /* 0x0004a20000000800 */
[----:B------:R-:W-:Y:S02]  /*a3a0*/  IMAD.MOV.U32 R171, RZ, RZ, R165 ;  /* 0x000000ffffab7224 */ /* 0x000fe400078e00a5 */
[----:B------:R-:W-:Y:S02]  /*a3b0*/  IMAD.MOV.U32 R165, RZ, RZ, R161 ;  /* 0x000000ffffa57224 */ /* 0x000fe400078e00a1 */
[----:B---3--:R-:W-:-:S02]  /*a3c0*/  FADD.FTZ R0, R84, R0 ;  /* 0x0000000054007221 */ /* 0x008fc40000010000 */
[----:B----4-:R-:W-:Y:S02]  /*a3d0*/  FADD.FTZ R2, R39, R2 ;  /* 0x0000000227027221 */ /* 0x010fe40000010000 */
[----:B------:R-:W-:Y:S02]  /*a3e0*/  FADD.FTZ R0, R68, R0 ;  /* 0x0000000044007221 */ /* 0x000fe40000010000 */
[----:B-1----:R-:W-:Y:S02]  /*a3f0*/  FADD.FTZ R2, R64, R2 ;  /* 0x0000000240027221 */ /* 0x002fe40000010000 */
[----:B------:R-:W-:Y:S02]  /*a400*/  FADD.FTZ R0, R66, R0 ;  /* 0x0000000042007221 */ /* 0x000fe40000010000 */
[----:B--2---:R-:W-:Y:S02]  /*a410*/  FFMA.FTZ R4, R168, c[0x0][0x23c], -R8 ;  /* 0x00008f00a8047a23 */ /* 0x004fe40000010808 */
[----:B------:R-:W-:-:S02]  /*a420*/  IMAD.MOV.U32 R168, RZ, RZ, R160 ;  /* 0x000000ffffa87224 */ /* 0x000fc400078e00a0 */
[----:B-----5:R-:W-:Y:S01]  /*a430*/  HMMA.16816.F32 R160, R12, R16, R60 ;  /* 0x000000100ca0723c */ /* 0x020fe2000000183c */
[----:B------:R1:W2:Y:S01]  /*a440*/  MUFU.EX2 R37, R4 ;  /* 0x0000000400257308 */ /* 0x0002a20000000800 */
[----:B------:R-:W-:Y:S02]  /*a450*/  FADD.FTZ R2, R38, R2 ;  /* 0x0000000226027221 */ /* 0x000fe40000010000 */
[----:B------:R-:W-:-:S04]  /*a460*/  FADD.FTZ R0, R65, R0 ;  /* 0x0000000041007221 */ /* 0x000fc80000010000 */
[----:B------:R-:W-:Y:S01]  /*a470*/  HMMA.16816.F32 R60, R12, R18, R28 ;  /* 0x000000120c3c723c */ /* 0x000fe2000000181c */
[----:B------:R-:W3:Y:S06]  /*a480*/  LDSM.16.MT88.4 R16, [R216+0x11000] ;  /* 0x01100000d810783b */ /* 0x000eec0000004200 */
[----:B------:R-:W-:Y:S01]  /*a490*/  F2FP.PACK_AB R13, R68, R84 ;  /* 0x00000054440d723e */ /* 0x000fe200000000ff */
[----:B-1----:R-:W-:Y:S01]  /*a4a0*/  FFMA.FTZ R4, R178, c[0x0][0x23c], -R7 ;  /* 0x00008f00b2047a23 */ /* 0x002fe20000010807 */
[----:B------:R-:W-:Y:S01]  /*a4b0*/  F2FP.PACK_AB R15, R65, R66 ;  /* 0x00000042410f723e */ /* 0x000fe200000000ff */
[C---:B--2---:R-:W-:Y:S01]  /*a4c0*/  FADD.FTZ R2, R37.reuse, R2 ;  /* 0x0000000225027221 */ /* 0x044fe20000010000 */
[----:B------:R-:W-:Y:S01]  /*a4d0*/  F2FP.PACK_AB R12, R64, R39 ;  /* 0x00000027400c723e */ /* 0x000fe200000000ff */
[----:B------:R1:W2:Y:S01]  /*a4e0*/  MUFU.EX2 R30, R4 ;  /* 0x00000004001e7308 */ /* 0x0002a20000000800 */
[----:B------:R-:W-:-:S07]  /*a4f0*/  F2FP.PACK_AB R14, R37, R38 ;  /* 0x00000026250e723e */ /* 0x000fce00000000ff */
[----:B------:R-:W-:Y:S01]  /*a500*/  HMMA.16816.F32 R136, R12, R24, R44 ;  /* 0x000000180c88723c */ /* 0x000fe2000000182c */
[----:B-1----:R-:W-:-:S07]  /*a510*/  FFMA.FTZ R4, R171, c[0x0][0x23c], -R7 ;  /* 0x00008f00ab047a23 */ /* 0x002fce0000010807 */
[C---:B------:R-:W-:Y:S01]  /*a520*/  HMMA.16816.F32 R44, R12.reuse, R26, R32 ;  /* 0x0000001a0c2c723c */ /* 0x040fe20000001820 */
[----:B------:R-:W1:Y:S01]  /*a530*/  LDSM.16.MT88.4 R24, [R217+0x11000] ;  /* 0x01100000d918783b */ /* 0x000e620000004200 */
[----:B--2---:R-:W-:Y:S01]  /*a540*/  FADD.FTZ R0, R30, R0 ;  /* 0x000000001e007221 */ /* 0x004fe20000010000 */
[----:B------:R2:W4:Y:S05]  /*a550*/  MUFU.EX2 R29, R4 ;  /* 0x00000004001d7308 */ /* 0x00052a0000000800 */
[C---:B------:R-:W-:Y:S08]  /*a560*/  HMMA.16816.F32 R52, R12.reuse, R20, R52 ;  /* 0x000000140c34723c */ /* 0x040ff00000001834 */
[----:B---3--:R-:W-:Y:S01]  /*a570*/  HMMA.16816.F32 R40, R12, R16, R40 ;  /* 0x000000100c28723c */ /* 0x008fe20000001828 */
[----:B--2---:R-:W-:-:S02]  /*a580*/  FFMA.FTZ R4, R168, c[0x0][0x23c], -R7 ;  /* 0x00008f00a8047a23 */ /* 0x004fc40000010807 */
[----:B------:R-:W-:Y:S02]  /*a590*/  FFMA.FTZ R7, R167, c[0x0][0x23c], -R7 ;  /* 0x00008f00a7077a23 */ /* 0x000fe40000010807 */
[----:B------:R2:W3:Y:S01]  /*a5a0*/  MUFU.EX2 R28, R4 ;  /* 0x00000004001c7308 */ /* 0x0004e20000000800 */
[----:B----4-:R-:W-:Y:S02]  /*a5b0*/  FADD.FTZ R0, R29, R0 ;  /* 0x000000001d007221 */ /* 0x010fe40000010000 */
[C---:B------:R-:W-:Y:S05]  /*a5c0*/  HMMA.16816.F32 R48, R12.reuse, R22, R48 ;  /* 0x000000160c30723c */ /* 0x040fea0000001830 */
[----:B------:R-:W4:Y:S03]  /*a5d0*/  MUFU.EX2 R21, R7 ;  /* 0x0000000700157308 */ /* 0x000f260000000800 */
[----:B------:R-:W-:Y:S01]  /*a5e0*/  HMMA.16816.F32 R32, R12, R18, R56 ;  /* 0x000000120c20723c */ /* 0x000fe20000001838 */
[----:B--2---:R-:W-:-:S02]  /*a5f0*/  FFMA.FTZ R4, R166, c[0x0][0x23c], -R8 ;  /* 0x00008f00a6047a23 */ /* 0x004fc40000010808 */
[----:B---3--:R-:W-:-:S05]  /*a600*/  FADD.FTZ R0, R28, R0 ;  /* 0x000000001c007221 */ /* 0x008fca0000010000 */
[----:B-1----:R-:W-:Y:S01]  /*a610*/  HMMA.16816.F32 R160, R12, R24, R160 ;  /* 0x000000180ca0723c */ /* 0x002fe200000018a0 */
[----:B------:R1:W2:Y:S01]  /*a620*/  MUFU.EX2 R20, R4 ;  /* 0x0000000400147308 */ /* 0x0002a20000000800 */
[----:B----4-:R-:W-:-:S06]  /*a630*/  F2FP.PACK_AB R167, R21, R28 ;  /* 0x0000001c15a7723e */ /* 0x010fcc00000000ff */
[----:B------:R-:W-:Y:S01]  /*a640*/  HMMA.16816.F32 R12, R12, R26, R60 ;  /* 0x0000001a0c0c723c */ /* 0x000fe2000000183c */
[----:B-1----:R-:W-:Y:S01]  /*a650*/  FFMA.FTZ R4, R165, c[0x0][0x23c], -R8 ;  /* 0x00008f00a5047a23 */ /* 0x002fe20000010808 */
[----:B------:R-:W-:Y:S01]  /*a660*/  F2FP.PACK_AB R165, R29, R30 ;  /* 0x0000001e1da5723e */ /* 0x000fe200000000ff */
[----:B--2---:R-:W-:Y:S02]  /*a670*/  FADD.FTZ R2, R20, R2 ;  /* 0x0000000214027221 */ /* 0x004fe40000010000 */
[----:B------:R1:W2:Y:S02]  /*a680*/  MUFU.EX2 R16, R4 ;  /* 0x0000000400107308 */ /* 0x0002a40000000800 */
[----:B-1----:R-:W-:Y:S01]  /*a690*/  FFMA.FTZ R4, R155, c[0x0][0x23c], -R8 ;  /* 0x00008f009b047a23 */ /* 0x002fe20000010808 */
[C---:B--2---:R-:W-:Y:S01]  /*a6a0*/  F2FP.PACK_AB R164, R16.reuse, R20 ;  /* 0x0000001410a4723e */ /* 0x044fe200000000ff */
[----:B------:R-:W-:-:S04]  /*a6b0*/  FADD.FTZ R2, R16, R2 ;  /* 0x0000000210027221 */ /* 0x000fc80000010000 */
[----:B------:R1:W2:Y:S02]  /*a6c0*/  MUFU.EX2 R7, R4 ;  /* 0x0000000400077308 */ /* 0x0002a40000000800 */
[----:B-1----:R-:W-:Y:S02]  /*a6d0*/  FFMA.FTZ R4, R154, c[0x0][0x23c], -R8 ;  /* 0x00008f009a047a23 */ /* 0x002fe40000010808 */
[----:B------:R-:W1:Y:S01]  /*a6e0*/  LDSM.16.MT88.4 R8, [R217+0x11800] ;  /* 0x01180000d908783b */ /* 0x000e620000004200 */
[----:B--2---:R-:W-:-:S03]  /*a6f0*/  FADD.FTZ R2, R7, R2 ;  /* 0x0000000207027221 */ /* 0x004fc60000010000 */
[----:B------:R-:W2:Y:S02]  /*a700*/  MUFU.EX2 R4, R4 ;  /* 0x0000000400047308 */ /* 0x000ea40000000800 */
[C---:B--2---:R-:W-:Y:S01]  /*a710*/  F2FP.PACK_AB R166, R4.reuse, R7 ;  /* 0x0000000704a6723e */ /* 0x044fe200000000ff */
[----:B------:R-:W-:Y:S02]  /*a720*/  FADD.FTZ R7, R21, R0 ;  /* 0x0000000015077221 */ /* 0x000fe40000010000 */
[----:B------:R-:W-:-:S04]  /*a730*/  FADD.FTZ R0, R4, R2 ;  /* 0x0000000204007221 */ /* 0x000fc80000010000 */
[C---:B------:R-:W-:Y:S01]  /*a740*/  HMMA.16816.F32 R136, R164.reuse, R140, R136 ;  /* 0x0000008ca488723c */ /* 0x040fe20000001888 */
[----:B------:R2:W-:Y:S04]  /*a750*/  STL [R1+0x1c], R0 ;  /* 0x00001c0001007387 */ /* 0x0005e80000100800 */
[----:B------:R2:W-:Y:S03]  /*a760*/  STL [R1+0x20], R7 ;  /* 0x0000200701007387 */ /* 0x0005e60000100800 */
        /* <DEDUP_REMOVED lines=9> */
[----:B------:R-:W-:-:S04]  /*a800*/  DEPBAR.LE SB0, 0x0 ;  /* 0x000080000000791a */ /* 0x000fc80000000000 */
[----:B------:R1:W-:Y:S04]  /*a810*/  STL [R1+0x8], R243 ;  /* 0x000008f301007387 */ /* 0x0003e80000100800 */
[----:B------:R-:W-:Y:S06]  /*a820*/  BAR.SYNC.DEFER_BLOCKING 0x0 ;  /* 0x0000000000007b1d */ /* 0x000fec0000010000 */
[----:B------:R-:W-:Y:S05]  /*a830*/  @!P0 BRA `(.L_x_2275) ;  /* 0x000003c000008947 */ /* 0x000fea0003800000 */
[----:B------:R-:W2:Y:S01]  /*a840*/  LDL.64 R178, [R1] ;  /* 0x0000000001b27983 */ /* 0x000ea20000100a00 */
[----:B------:R-:W-:Y:S01]  /*a850*/  IABS R168, c[0x0][0x2d0] ;  /* 0x0000b40000a87a13 */ /* 0x000fe20000000000 */
[----:B------:R-:W-:-:S03]  /*a860*/  IMAD.SHL.U32 R10, R243, 0x100, RZ ;  /* 0x00000100f30a7824 */ /* 0x000fc600078e00ff */
[----:B------:R-:W3:Y:S02]  /*a870*/  I2F.RP R8, R168 ;  /* 0x000000a800087306 */ /* 0x000ee40000209400 */
[C---:B------:R-:W-:Y:S02]  /*a880*/  IADD3 R11, R10.reuse, 0x100, RZ ;  /* 0x000001000a0b7810 */ /* 0x040fe40007ffe0ff */
[----:B------:R-:W-:Y:S02]  /*a890*/  IABS R4, R10 ;  /* 0x0000000a00047213 */ /* 0x000fe40000000000 */
[----:B------:R-:W-:Y:S02]  /*a8a0*/  IABS R7, R11 ;  /* 0x0000000b00077213 */ /* 0x000fe40000000000 */
[----:B------:R-:W-:Y:S02]  /*a8b0*/  LOP3.LUT R10, R10, c[0x0][0x2d0], RZ, 0x3c, !PT ;  /* 0x0000b4000a0a7a12 */ /* 0x000fe400078e3cff */
[----:B------:R-:W-:-:S02]  /*a8c0*/  LOP3.LUT R11, R11, c[0x0][0x2d0], RZ, 0x3c, !PT ;  /* 0x0000b4000b0b7a12 */ /* 0x000fc400078e3cff */
[----:B------:R-:W-:Y:S02]  /*a8d0*/  ISETP.GE.AND P1, PT, R10, RZ, PT ;  /* 0x000000ff0a00720c */ /* 0x000fe40003f26270 */
[----:B------:R-:W-:Y:S01]  /*a8e0*/  ISETP.GE.AND P3, PT, R11, RZ, PT ;  /* 0x000000ff0b00720c */ /* 0x000fe20003f66270 */
[----:B---3--:R-:W3:Y:S02]  /*a8f0*/  MUFU.RCP R8, R8 ;  /* 0x0000000800087308 */ /* 0x008ee40000001000 */
[----:B---3--:R-:W-:-:S06]  /*a900*/  IADD3 R8, R8, 0xffffffe, RZ ;  /* 0x0ffffffe08087810 */ /* 0x008fcc0007ffe0ff */
[----:B------:R-:W3:Y:S02]  /*a910*/  F2I.FTZ.U32.TRUNC.NTZ R9, R8 ;  /* 0x0000000800097305 */ /* 0x000ee4000021f000 */
[----:B---3--:R-:W-:Y:S02]  /*a920*/  IMAD.MOV R0, RZ, RZ, -R9 ;  /* 0x000000ffff007224 */ /* 0x008fe400078e0a09 */
        /* <DEDUP_REMOVED lines=17> */
[----:B------:R-:W-:-:S02]  /*aa40*/  ISETP.NE.AND P2, PT, RZ, c[0x0][0x2d0], PT ;  /* 0x0000b400ff007a0c */ /* 0x000fc40003f45270 */
[----:B------:R-:W-:-:S05]  /*aa50*/  LOP3.LUT R4, RZ, c[0x0][0x2d0], RZ, 0x33, !PT ;  /* 0x0000b400ff047a12 */ /* 0x000fca00078e33ff */
[----:B------:R-:W-:Y:S02]  /*aa60*/  @P6 IADD3 R2, R2, 0x1, RZ ;  /* 0x0000000102026810 */ /* 0x000fe40007ffe0ff */
[----:B------:R-:W-:-:S03]  /*aa70*/  @P5 IADD3 R0, R0, 0x1, RZ ;  /* 0x0000000100005810 */ /* 0x000fc60007ffe0ff */
[----:B------:R-:W-:Y:S02]  /*aa80*/  @!P3 IMAD.MOV R2, RZ, RZ, -R2 ;  /* 0x000000ffff02b224 */ /* 0x000fe400078e0a02 */
[----:B------:R-:W-:-:S03]  /*aa90*/  @!P1 IMAD.MOV R0, RZ, RZ, -R0 ;  /* 0x000000ffff009224 */ /* 0x000fc600078e0a00 */
[C---:B------:R-:W-:Y:S02]  /*aaa0*/  SEL R2, R4.reuse, R2, !P2 ;  /* 0x0000000204027207 */ /* 0x040fe40005000000 */
[----:B------:R-:W-:-:S03]  /*aab0*/  SEL R0, R4, R0, !P2 ;  /* 0x0000000004007207 */ /* 0x000fc60005000000 */
[----:B--2---:R-:W-:-:S04]  /*aac0*/  IMAD.WIDE R8, R2, 0x4, R178 ;  /* 0x0000000402087825 */ /* 0x004fc800078e02b2 */
[----:B------:R-:W-:Y:S02]  /*aad0*/  IMAD.WIDE R10, R0, 0x4, R178 ;  /* 0x00000004000a7825 */ /* 0x000fe400078e02b2 */
[----:B------:R-:W2:Y:S04]  /*aae0*/  LDG.E R8, [R8.64] ;  /* 0x0000000c08087981 */ /* 0x000ea8000c1e1900 */
[----:B------:R-:W2:Y:S01]  /*aaf0*/  LDG.E R10, [R10.64] ;  /* 0x0000000c0a0a7981 */ /* 0x000ea2000c1e1900 */
[----:B------:R-:W-:Y:S01]  /*ab00*/  IADD3 R0, R2, -R0, RZ ;  /* 0x8000000002007210 */ /* 0x000fe20007ffe0ff */
[----:B------:R-:W-:-:S04]  /*ab10*/  IMAD.MOV.U32 R2, RZ, RZ, c[0x0][0x2d0] ;  /* 0x0000b400ff027624 */ /* 0x000fc800078e00ff */
        /* <DEDUP_REMOVED lines=14> */
.L_x_2275:
[----:B------:R-:W-:-:S05]  /*ac00*/  IMAD.MOV.U32 R0, RZ, RZ, c[0x0][0x1a0] ;  /* 0x00006800ff007624 */ /* 0x000fca00078e00ff */
[----:B------:R-:W-:-:S04]  /*ac10*/  LEA R0, -R0, RZ, 0x8 ;  /* 0x000000ff00007211 */ /* 0x000fc800078e41ff */
[----:B------:R-:W-:Y:S02]  /*ac20*/  SHF.R.S32.HI R2, RZ, 0x1f, R0 ;  /* 0x0000001fff027819 */ /* 0x000fe40000011400 */
.L_x_2276:
[----:B------:R-:W2:Y:S01]  /*ac30*/  LDL.LU R7, [R1+0xc] ;  /* 0x00000c0001077983 */ /* 0x000ea20000300800 */
[----:B------:R-:W-:-:S03]  /*ac40*/  ULDC.64 UR4, c[0x0][0x1a0] ;  /* 0x0000680000047ab9 */ /* 0x000fc60000000a00 */
[----:B------:R-:W3:Y:S01]  /*ac50*/  LDL.LU R4, [R1+0x10] ;  /* 0x0000100001047983 */ /* 0x000ee20000300800 */
[----:B------:R-:W-:Y:S02]  /*ac60*/  USHF.L.U32 UR7, UR4, 0x5, URZ ;  /* 0x0000000504077899 */ /* 0x000fe4000800063f */
[----:B------:R-:W-:Y:S02]  /*ac70*/  UMOV UR6, 0x5 ;  /* 0x0000000500067882 */ /* 0x000fe40000000000 */
[----:B------:R-:W-:Y:S01]  /*ac80*/  USHF.L.U64.HI UR5, UR4, UR6, UR5 ;  /* 0x0000000604057299 */ /* 0x000fe20008010205 */
[----:B---3--:R-:W-:-:S04]  /*ac90*/  LEA R4, P1, R0, R4, 0x1 ;  /* 0x0000000400047211 */ /* 0x008fc800078208ff */
[----:B--2---:R-:W-:Y:S01]  /*aca0*/  LEA.HI.X R7, R0, R7, R2, 0x1, P1 ;  /* 0x0000000700077211 */ /* 0x004fe200008f0c02 */
[----:B------:R-:W-:Y:S01]  /*acb0*/  IMAD.MOV.U32 R16, RZ, RZ, R4 ;  /* 0x000000ffff107224 */ /* 0x000fe200078e0004 */
[----:B------:R-:W-:Y:S01]  /*acc0*/  IADD3 R14, P1, R4, UR7, RZ ;  /* 0x00000007040e7c10 */ /* 0x000fe2000ff3e0ff */
[----:B------:R-:W-:Y:S02]  /*acd0*/  STL [R1+0x10], R4 ;  /* 0x0000100401007387 */ /* 0x000fe40000100800 */
[----:B------:R-:W-:Y:S01]  /*ace0*/  IMAD.MOV.U32 R17, RZ, RZ, R7 ;  /* 0x000000ffff117224 */ /* 0x000fe200078e0007 */
[----:B------:R-:W-:Y:S01]  /*acf0*/  IADD3.X R15, R7, UR5, RZ, P1, !PT ;  /* 0x00000005070f7c10 */ /* 0x000fe20008ffe4ff */
[----:B------:R-:W-:Y:S01]  /*ad00*/  STL [R1+0xc], R7 ;  /* 0x00000c0701007387 */ /* 0x000fe20000100800 */
        /* <DEDUP_REMOVED lines=47> */
[----:B--2---:R-:W-:Y:S04]  /*b000*/  LDSM.16.M88.4 R20, [R134+0x2800] ;  /* 0x002800008614783b */ /* 0x004fe80000000200 */
[----:B------:R-:W-:Y:S04]  /*b010*/  LDSM.16.M88.4 R24, [R134+0x2000] ;  /* 0x002000008618783b */ /* 0x000fe80000000200 */
[----:B----4-:R-:W-:Y:S04]  /*b020*/  LDSM.16.M88.4 R12, [R134+0x3800] ;  /* 0x00380000860c783b */ /* 0x010fe80000000200 */
[----:B-1----:R-:W1:Y:S04]  /*b030*/  LDSM.16.M88.4 R8, [R222] ;  /* 0x00000000de08783b */ /* 0x002e680000000200 */
[----:B------:R-:W-:Y:S04]  /*b040*/  LDSM.16.M88.4 R60, [R134+0x4000] ;  /* 0x00400000863c783b */ /* 0x000fe80000000200 */
[----:B------:R-:W-:Y:S04]  /*b050*/  LDSM.16.M88.4 R56, [R134+0x4800] ;  /* 0x004800008638783b */ /* 0x000fe80000000200 */
[----:B---3--:R-:W2:Y:S04]  /*b060*/  LDSM.16.M88.4 R16, [R134+0x3000] ;  /* 0x003000008610783b */ /* 0x008ea80000000200 */
[----:B------:R-:W-:Y:S04]  /*b070*/  LDSM.16.M88.4 R52, [R134+0x5000] ;  /* 0x005000008634783b */ /* 0x000fe80000000200 */
[----:B------:R-:W-:Y:S04]  /*b080*/  LDSM.16.M88.4 R48, [R134+0x5800] ;  /* 0x005800008630783b */ /* 0x000fe80000000200 */
[----:B------:R-:W-:Y:S04]  /*b090*/  LDSM.16.M88.4 R44, [R134+0x6000] ;  /* 0x00600000862c783b */ /* 0x000fe80000000200 */
[----:B------:R-:W-:Y:S04]  /*b0a0*/  LDSM.16.M88.4 R68, [R134+0x6800] ;  /* 0x006800008644783b */ /* 0x000fe80000000200 */
[----:B------:R-:W-:Y:S04]  /*b0b0*/  LDSM.16.M88.4 R40, [R134+0x7000] ;  /* 0x007000008628783b */ /* 0x000fe80000000200 */
[----:B------:R-:W-:Y:S01]  /*b0c0*/  LDSM.16.M88.4 R32, [R134+0x7800] ;  /* 0x007800008620783b */ /* 0x000fe20000000200 */
[C---:B-1----:R-:W-:Y:S03]  /*b0d0*/  HMMA.16816.F32 R88, R8.reuse, R20, RZ ;  /* 0x000000140858723c */ /* 0x042fe600000018ff */
[----:B------:R-:W-:Y:S04]  /*b0e0*/  LDSM.16.M88.4 R28, [R134+0x8000] ;  /* 0x00800000861c783b */ /* 0x000fe80000000200 */
[----:B------:R-:W-:Y:S01]  /*b0f0*/  LDSM.16.M88.4 R64, [R220+0x2000] ;  /* 0x00200000dc40783b */ /* 0x000fe20000000200 */
[C---:B------:R-:W-:Y:S03]  /*b100*/  HMMA.16816.F32 R92, R8.reuse, R22, RZ ;  /* 0x00000016085c723c */ /* 0x040fe600000018ff */
[----:B------:R-:W1:Y:S04]  /*b110*/  LDSM.16.M88.4 R20, [R134+0x9000] ;  /* 0x009000008614783b */ /* 0x000e680000000200 */
[----:B------:R-:W0:Y:S01]  /*b120*/  LDGDEPBAR ;  /* 0x00000000000079af */ /* 0x000e220000000000 */
[C---:B------:R-:W-:Y:S08]  /*b130*/  HMMA.16816.F32 R72, R8.reuse, R24, RZ ;  /* 0x000000180848723c */ /* 0x040ff000000018ff */
[C---:B------:R-:W-:Y:S01]  /*b140*/  HMMA.16816.F32 R76, R8.reuse, R26, RZ ;  /* 0x0000001a084c723c */ /* 0x040fe200000018ff */
[----:B------:R-:W3:Y:S07]  /*b150*/  LDSM.16.M88.4 R24, [R134+0x8800] ;  /* 0x008800008618783b */ /* 0x000eee0000000200 */
[C---:B------:R-:W-:Y:S08]  /*b160*/  HMMA.16816.F32 R84, R8.reuse, R12, RZ ;  /* 0x0000000c0854723c */ /* 0x040ff000000018ff */
[C---:B------:R-:W-:Y:S01]  /*b170*/  HMMA.16816.F32 R120, R8.reuse, R14, RZ ;  /* 0x0000000e0878723c */ /* 0x040fe200000018ff */
[----:B------:R-:W4:Y:S07]  /*b180*/  LDSM.16.M88.4 R12, [R134+0x9800] ;  /* 0x00980000860c783b */ /* 0x000f2e0000000200 */
[C---:B--2---:R-:W-:Y:S08]  /*b190*/  HMMA.16816.F32 R96, R8.reuse, R16, RZ ;  /* 0x000000100860723c */ /* 0x044ff000000018ff */
[C---:B------:R-:W-:Y:S01]  /*b1a0*/  HMMA.16816.F32 R104, R8.reuse, R18, RZ ;  /* 0x000000120868723c */ /* 0x040fe200000018ff */
[----:B------:R-:W2:Y:S07]  /*b1b0*/  LDSM.16.M88.4 R16, [R225] ;  /* 0x00000000e110783b */ /* 0x000eae0000000200 */
[C---:B------:R-:W-:Y:S08]  /*b1c0*/  HMMA.16816.F32 R124, R8.reuse, R60, RZ ;  /* 0x0000003c087c723c */ /* 0x040ff000000018ff */
[C---:B------:R-:W-:Y:S08]  /*b1d0*/  HMMA.16816.F32 R116, R8.reuse, R62, RZ ;  /* 0x0000003e0874723c */ /* 0x040ff000000018ff */
[C---:B-1----:R-:W-:Y:S08]  /*b1e0*/  HMMA.16816.F32 R248, R8.reuse, R20, RZ ;  /* 0x0000001408f8723c */ /* 0x042ff000000018ff */
[C---:B------:R-:W-:Y:S08]  /*b1f0*/  HMMA.16816.F32 R60, R8.reuse, R22, RZ ;  /* 0x00000016083c723c */ /* 0x040ff000000018ff */
[C---:B------:R-:W-:Y:S08]  /*b200*/  HMMA.16816.F32 R108, R8.reuse, R56, RZ ;  /* 0x00000038086c723c */ /* 0x040ff000000018ff */
[C---:B------:R-:W-:Y:S01]  /*b210*/  HMMA.16816.F32 R100, R8.reuse, R58, RZ ;  /* 0x0000003a0864723c */ /* 0x040fe200000018ff */
[----:B------:R-:W-:Y:S07]  /*b220*/  LDSM.16.M88.4 R56, [R220+0x3800] ;  /* 0x00380000dc38783b */ /* 0x000fee0000000200 */
[----:B------:R-:W-:Y:S01]  /*b230*/  HMMA.16816.F32 R80, R8, R52, RZ ;  /* 0x000000340850723c */ /* 0x000fe200000018ff */
[----:B------:R-:W-:-:S02]  /*b240*/  IMAD.MOV.U32 R0, RZ, RZ, R61 ;  /* 0x000000ffff007224 */ /* 0x000fc400078e003d */
[----:B------:R-:W-:Y:S02]  /*b250*/  IMAD.MOV.U32 R252, RZ, RZ, R62 ;  /* 0x000000fffffc7224 */ /* 0x000fe400078e003e */
[----:B------:R-:W-:Y:S02]  /*b260*/  IMAD.MOV.U32 R37, RZ, RZ, R60 ;  /* 0x000000ffff257224 */ /* 0x000fe400078e003c */
[----:B------:R-:W-:Y:S01]  /*b270*/  IMAD.MOV.U32 R4, RZ, RZ, R63 ;  /* 0x000000ffff047224 */ /* 0x000fe200078e003f */
[C---:B------:R-:W-:Y:S08]  /*b280*/  HMMA.16816.F32 R112, R8.reuse, R54, RZ ;  /* 0x000000360870723c */ /* 0x040ff000000018ff */
[C---:B------:R-:W-:Y:S08]  /*b290*/  HMMA.16816.F32 R128, R8.reuse, R48, RZ ;  /* 0x000000300880723c */ /* 0x040ff000000018ff */
[C---:B------:R-:W-:Y:S01]  /*b2a0*/  HMMA.16816.F32 R168, R8.reuse, R50, RZ ;  /* 0x0000003208a8723c */ /* 0x040fe200000018ff */
[----:B------:R-:W-:Y:S07]  /*b2b0*/  LDSM.16.M88.4 R48, [R220+0x2800] ;  /* 0x00280000dc30783b */ /* 0x000fee0000000200 */
[C---:B------:R-:W-:Y:S08]  /*b2c0*/  HMMA.16816.F32 R172, R8.reuse, R44, RZ ;  /* 0x0000002c08ac723c */ /* 0x040ff000000018ff */
[C---:B------:R-:W-:Y:S01]  /*b2d0*/  HMMA.16816.F32 R176, R8.reuse, R46, RZ ;  /* 0x0000002e08b0723c */ /* 0x040fe200000018ff */
[----:B------:R-:W1:Y:S07]  /*b2e0*/  LDSM.16.M88.4 R44, [R220+0x3000] ;  /* 0x00300000dc2c783b */ /* 0x000e6e0000000200 */
[C---:B------:R-:W-:Y:S08]  /*b2f0*/  HMMA.16816.F32 R180, R8.reuse, R68, RZ ;  /* 0x0000004408b4723c */ /* 0x040ff000000018ff */
[C---:B------:R-:W-:Y:S08]  /*b300*/  HMMA.16816.F32 R184, R8.reuse, R70, RZ ;  /* 0x0000004608b8723c */ /* 0x040ff000000018ff */
[C---:B------:R-:W-:Y:S08]  /*b310*/  HMMA.16816.F32 R188, R8.reuse, R40, RZ ;  /* 0x0000002808bc723c */ /* 0x040ff000000018ff */
[C---:B------:R-:W-:Y:S01]  /*b320*/  HMMA.16816.F32 R192, R8.reuse, R42, RZ ;  /* 0x0000002a08c0723c */ /* 0x040fe200000018ff */
[----:B------:R-:W5:Y:S07]  /*b330*/  LDSM.16.M88.4 R40, [R220+0x5800] ;  /* 0x00580000dc28783b */ /* 0x000f6e0000000200 */
[C---:B------:R-:W-:Y:S08]  /*b340*/  HMMA.16816.F32 R196, R8.reuse, R32, RZ ;  /* 0x0000002008c4723c */ /* 0x040ff000000018ff */
[C---:B------:R-:W-:Y:S01]  /*b350*/  HMMA.16816.F32 R200, R8.reuse, R34, RZ ;  /* 0x0000002208c8723c */ /* 0x040fe200000018ff */
[----:B------:R-:W-:Y:S07]  /*b360*/  LDSM.16.M88.4 R32, [R221] ;  /* 0x00000000dd20783b */ /* 0x000fee0000000200 */
[C---:B------:R-:W-:Y:S08]  /*b370*/  HMMA.16816.F32 R204, R8.reuse, R28, RZ ;  /* 0x0000001c08cc723c */ /* 0x040ff000000018ff */
[C---:B------:R-:W-:Y:S08]  /*b380*/  HMMA.16816.F32 R208, R8.reuse, R30, RZ ;  /* 0x0000001e08d0723c */ /* 0x040ff000000018ff */
[C---:B---3--:R-:W-:Y:S08]  /*b390*/  HMMA.16816.F32 R212, R8.reuse, R24, RZ ;  /* 0x0000001808d4723c */ /* 0x048ff000000018ff */
[C---:B------:R-:W-:Y:S08]  /*b3a0*/  HMMA.16816.F32 R244, R8.reuse, R26, RZ ;  /* 0x0000001a08f4723c */ /* 0x040ff000000018ff */
[C---:B----4-:R-:W-:Y:S08]  /*b3b0*/  HMMA.16816.F32 R20, R8.reuse, R12, RZ ;  /* 0x0000000c0814723c */ /* 0x050ff000000018ff */
[----:B------:R-:W-:Y:S08]  /*b3c0*/  HMMA.16816.F32 R8, R8, R14, RZ ;  /* 0x0000000e0808723c */ /* 0x000ff000000018ff */
[C---:B--2---:R-:W-:Y:S08]  /*b3d0*/  HMMA.16816.F32 R52, R16.reuse, R66, R76 ;  /* 0x000000421034723c */ /* 0x044ff0000000184c */
[----:B------:R-:W-:Y:S01]  /*b3e0*/  IMAD.MOV.U32 R24, RZ, RZ, R21 ;  /* 0x000000ffff187224 */ /* 0x000fe200078e0015 */
[----:B------:R-:W-:Y:S01]  /*b3f0*/  HMMA.16816.F32 R28, R16, R64, R72 ;  /* 0x00000040101c723c */ /* 0x000fe20000001848 */
[----:B------:R-:W-:-:S02]  /*b400*/  IMAD.MOV.U32 R13, RZ, RZ, R22 ;  /* 0x000000ffff0d7224 */ /* 0x000fc400078e0016 */
[----:B------:R-:W-:Y:S02]  /*b410*/  IMAD.MOV.U32 R12, RZ, RZ, R20 ;  /* 0x000000ffff0c7224 */ /* 0x000fe400078e0014 */
[----:B------:R-:W-:Y:S02]  /*b420*/  IMAD.MOV.U32 R7, RZ, RZ, R23 ;  /* 0x000000ffff077224 */ /* 0x000fe400078e0017 */
[----:B------:R-:W-:Y:S01]  /*b430*/  IMAD.MOV.U32 R14, RZ, RZ, R8 ;  /* 0x000000ffff0e7224 */ /* 0x000fe200078e0008 */
[----:B------:R-:W2:Y:S01]  /*b440*/  LDSM.16.M88.4 R20, [R220+0x4000] ;  /* 0x00400000dc14783b */ /* 0x000ea20000000200 */
[----:B------:R-:W-:Y:S01]  /*b450*/  IMAD.MOV.U32 R2, RZ, RZ, R9 ;  /* 0x000000ffff027224 */ /* 0x000fe200078e0009 */
[----:B-1----:R-:W-:Y:S01]  /*b460*/  HMMA.16816.F32 R68, R16, R44, R96 ;  /* 0x0000002c1044723c */ /* 0x002fe20000001860 */
[----:B------:R-:W-:Y:S02]  /*b470*/  IMAD.MOV.U32 R39, RZ, RZ, R10 ;  /* 0x000000ffff277224 */ /* 0x000fe400078e000a */
[----:B------:R-:W-:-:S02]  /*b480*/  IMAD.MOV.U32 R38, RZ, RZ, R11 ;  /* 0x000000ffff267224 */ /* 0x000fc400078e000b */
[----:B------:R-:W1:Y:S01]  /*b490*/  LDSM.16.M88.4 R8, [R220+0x4800] ;  /* 0x00480000dc08783b */ /* 0x000e620000000200 */
[----:B------:R-:W-:Y:S02]  /*b4a0*/  IMAD.MOV.U32 R77, RZ, RZ, R24 ;  /* 0x000000ffff4d7224 */ /* 0x000fe400078e0018 */
[----:B------:R-:W-:Y:S01]  /*b4b0*/  IMAD.MOV.U32 R76, RZ, RZ, R14 ;  /* 0x000000ffff4c7224 */ /* 0x000fe200078e000e */
[----:B------:R-:W3:Y:S01]  /*b4c0*/  LDSM.16.M88.4 R24, [R220+0x5000] ;  /* 0x00500000dc18783b */ /* 0x000ee20000000200 */
[----:B------:R-:W-:Y:S01]  /*b4d0*/  IMAD.MOV.U32 R78, RZ, RZ, R13 ;  /* 0x000000ffff4e7224 */ /* 0x000fe200078e000d */
[C---:B------:R-:W-:Y:S01]  /*b4e0*/  HMMA.16816.F32 R104, R16.reuse, R46, R104 ;  /* 0x0000002e1068723c */ /* 0x040fe20000001868 */
[----:B------:R-:W-:Y:S01]  /*b4f0*/  IMAD.MOV.U32 R79, RZ, RZ, R12 ;  /* 0x000000ffff4f7224 */ /* 0x000fe200078e000c */
[----:B------:R-:W-:Y:S04]  /*b500*/  LDSM.16.M88.4 R44, [R219] ;  /* 0x00000000db2c783b */ /* 0x000fe80000000200 */
[----:B------:R-:W4:Y:S02]  /*b510*/  LDSM.16.M88.4 R12, [R223] ;  /* 0x00000000df0c783b */ /* 0x000f240000000200 */
[C---:B------:R-:W-:Y:S07]  /*b520*/  HMMA.16816.F32 R60, R16.reuse, R48, R88 ;  /* 0x00000030103c723c */ /* 0x040fee0000001858 */
[----:B------:R-:W-:Y:S01]  /*b530*/  IMAD.MOV.U32 R91, RZ, RZ, R0 ;  /* 0x000000ffff5b7224 */ /* 0x000fe200078e0000 */
[----:B-----5:R-:W-:Y:S01]  /*b540*/  HMMA.16816.F32 R128, R16, R40, R128 ;  /* 0x000000281080723c */ /* 0x020fe20000001880 */
[----:B------:R-:W-:-:S07]  /*b550*/  IMAD.MOV.U32 R90, RZ, RZ, R242 ;  /* 0x000000ffff5a7224 */ /* 0x000fce00078e00f2 */
[C---:B------:R-:W-:Y:S01]  /*b560*/  HMMA.16816.F32 R168, R16.reuse, R42, R168 ;  /* 0x0000002a10a8723c */ /* 0x040fe200000018a8 */
[----:B------:R-:W-:Y:S07]  /*b570*/  LDSM.16.M88.4 R40, [R219+0x800] ;  /* 0x00080000db28783b */ /* 0x000fee0000000200 */
[C---:B--2---:R-:W-:Y:S08]  /*b580*/  HMMA.16816.F32 R124, R16.reuse, R20, R124 ;  /* 0x00000014107c723c */ /* 0x044ff0000000187c */
[C---:B-1----:R-:W-:Y:S08]  /*b590*/  HMMA.16816.F32 R108, R16.reuse, R8, R108 ;  /* 0x00000008106c723c */ /* 0x042ff0000000186c */
[C---:B------:R-:W-:Y:S01]  /*b5a0*/  HMMA.16816.F32 R72, R16.reuse, R10, R100 ;  /* 0x0000000a1048723c */ /* 0x040fe20000001864 */
[----:B------:R-:W1:Y:S06]  /*b5b0*/  LDSM.16.M88.4 R8, [R224] ;  /* 0x00000000e008783b */ /* 0x000e6c0000000200 */
[----:B------:R-:W-:Y:S01]  /*b5c0*/  IMAD.MOV.U32 R100, RZ, RZ, R2 ;  /* 0x000000ffff647224 */ /* 0x000fe200078e0002 */
[C---:B------:R-:W-:Y:S08]  /*b5d0*/  HMMA.16816.F32 R116, R16.reuse, R22, R116 ;  /* 0x000000161074723c */ /* 0x040ff00000001874 */
[C---:B---3--:R-:W-:Y:S08]  /*b5e0*/  HMMA.16816.F32 R80, R16.reuse, R24, R80 ;  /* 0x000000181050723c */ /* 0x048ff00000001850 */
[----:B------:R-:W-:Y:S01]  /*b5f0*/  HMMA.16816.F32 R96, R16, R26, R112 ;  /* 0x0000001a1060723c */ /* 0x000fe20000001870 */
[----:B------:R-:W2:Y:S07]  /*b600*/  LDSM.16.M88.4 R24, [R220+0x6000] ;  /* 0x00600000dc18783b */ /* 0x000eae0000000200 */
[C---:B----4-:R-:W-:Y:S01]  /*b610*/  HMMA.16816.F32 R20, R12.reuse, R32, R28 ;  /* 0x000000200c14723c */ /* 0x050fe2000000181c */
[----:B------:R-:W3:Y:S07]  /*b620*/  LDSM.16.M88.4 R28, [R240] ;  /* 0x00000000f01c783b */ /* 0x000eee0000000200 */
[----:B------:R-:W-:Y:S01]  /*b630*/  HMMA.16816.F32 R32, R12, R34, R52 ;  /* 0x000000220c20723c */ /* 0x000fe20000001834 */
[----:B------:R-:W-:Y:S07]  /*b640*/  LDSM.16.M88.4 R52, [R219+0x1000] ;  /* 0x00100000db34783b */ /* 0x000fee0000000200 */
[----:B------:R-:W-:Y:S01]  /*b650*/  HMMA.16816.F32 R64, R16, R50, R92 ;  /* 0x000000321040723c */ /* 0x000fe2000000185c */
[----:B------:R-:W4:Y:S06]  /*b660*/  LDSM.16.M88.4 R48, [R220+0x6800] ;  /* 0x00680000dc30783b */ /* 0x000f2c0000000200 */
[----:B------:R-:W-:Y:S01]  /*b670*/  IMAD.MOV.U32 R95, RZ, RZ, R252 ;  /* 0x000000ffff5f7224 */ /* 0x000fe200078e00fc */
[----:B-1----:R-:W-:Y:S01]  /*b680*/  HMMA.16816.F32 R20, R8, R44, R20 ;  /* 0x0000002c0814723c */ /* 0x002fe20000001814 */
[----:B------:R-:W-:-:S02]  /*b690*/  IMAD.MOV.U32 R94, RZ, RZ, R91 ;  /* 0x000000ffff5e7224 */ /* 0x000fc400078e005b */
[----:B------:R-:W-:Y:S02]  /*b6a0*/  IMAD.MOV.U32 R91, RZ, RZ, R7 ;  /* 0x000000ffff5b7224 */ /* 0x000fe400078e0007 */
[----:B------:R-:W-:-:S03]  /*b6b0*/  IMAD.MOV.U32 R7, RZ, RZ, R243 ;  /* 0x000000ffff077224 */ /* 0x000fc600078e00f3 */
[----:B------:R-:W-:Y:S01]  /*b6c0*/  HMMA.16816.F32 R32, R8, R46, R32 ;  /* 0x0000002e0820723c */ /* 0x000fe20000001820 */
[----:B------:R-:W1:Y:S01]  /*b6d0*/  LDSM.16.M88.4 R44, [R239] ;  /* 0x00000000ef2c783b */ /* 0x000e620000000200 */
[----:B------:R-:W-:-:S06]  /*b6e0*/  IMAD.SHL.U32 R7, R7, 0x100, RZ ;  /* 0x0000010007077824 */ /* 0x000fcc00078e00ff */
[C---:B--2---:R-:W-:Y:S08]  /*b6f0*/  HMMA.16816.F32 R172, R16.reuse, R24, R172 ;  /* 0x0000001810ac723c */ /* 0x044ff000000018ac */
[----:B------:R-:W-:Y:S01]  /*b700*/  HMMA.16816.F32 R176, R16, R26, R176 ;  /* 0x0000001a10b0723c */ /* 0x000fe200000018b0 */
[----:B------:R-:W-:-:S04]  /*b710*/  FMUL.FTZ R0, R20, c[0x0][0x2ec] ;  /* 0x0000bb0014007a20 */ /* 0x000fc80000410000 */
[----:B------:R2:W-:Y:S03]  /*b720*/  MUFU.TANH R102, R0 ;  /* 0x0000000000667308 */ /* 0x0005e60000002400 */
[----:B---3--:R-:W-:Y:S01]  /*b730*/  HMMA.16816.F32 R24, R12, R28, R60 ;  /* 0x0000001c0c18723c */ /* 0x008fe2000000183c */
[----:B------:R-:W3:Y:S07]  /*b740*/  LDSM.16.M88.4 R60, [R220+0x7000] ;  /* 0x00700000dc3c783b */ /* 0x000eee0000000200 */
[----:B------:R-:W-:Y:S01]  /*b750*/  HMMA.16816.F32 R84, R16, R56, R84 ;  /* 0x000000381054723c */ /* 0x000fe20000001854 */
[----:B--2---:R-:W-:-:S07]  /*b760*/  FMUL.FTZ R0, R21, c[0x0][0x2ec] ;  /* 0x0000bb0015007a20 */ /* 0x004fce0000410000 */
[----:B------:R-:W-:Y:S01]  /*b770*/  HMMA.16816.F32 R28, R12, R30, R64 ;  /* 0x0000001e0c1c723c */ /* 0x000fe20000001840 */
[----:B------:R2:W5:Y:S07]  /*b780*/  MUFU.TANH R57, R0 ;  /* 0x0000000000397308 */ /* 0x00056e0000002400 */
[C---:B----4-:R-:W-:Y:S07]  /*b790*/  HMMA.16816.F32 R64, R16.reuse, R50, R184 ;  /* 0x000000321040723c */ /* 0x050fee00000018b8 */
[----:B------:R-:W-:Y:S01]  /*b7a0*/  IMAD.MOV.U32 R187, RZ, RZ, R90 ;  /* 0x000000ffffbb7224 */ /* 0x000fe200078e005a */
[----:B------:R-:W-:Y:S01]  /*b7b0*/  HMMA.16816.F32 R180, R16, R48, R180 ;  /* 0x0000003010b4723c */ /* 0x000fe200000018b4 */
[----:B--2---:R-:W-:Y:S01]  /*b7c0*/  FMUL.FTZ R0, R22, c[0x0][0x2ec] ;  /* 0x0000bb0016007a20 */ /* 0x004fe20000410000 */
[----:B------:R-:W-:Y:S01]  /*b7d0*/  LDSM.16.M88.4 R48, [R219+0x1800] ;  /* 0x00180000db30783b */ /* 0x000fe20000000200 */
[----:B-----5:R-:W-:-:S02]  /*b7e0*/  IMAD.MOV.U32 R185, RZ, RZ, R57 ;  /* 0x000000ffffb97224 */ /* 0x020fc400078e0039 */
[----:B------:R2:W-:Y:S03]  /*b7f0*/  MUFU.TANH R2, R0 ;  /* 0x0000000000027308 */ /* 0x0005e60000002400 */
[----:B------:R-:W-:Y:S08]  /*b800*/  HMMA.16816.F32 R28, R8, R42, R28 ;  /* 0x0000002a081c723c */ /* 0x000ff0000000181c */
[----:B------:R-:W-:Y:S01]  /*b810*/  HMMA.16816.F32 R120, R16, R58, R120 ;  /* 0x0000003a1078723c */ /* 0x000fe20000001878 */
[----:B--2---:R-:W-:-:S07]  /*b820*/  FMUL.FTZ R0, R23, c[0x0][0x2ec] ;  /* 0x0000bb0017007a20 */ /* 0x004fce0000410000 */
[----:B------:R-:W-:Y:S01]  /*b830*/  HMMA.16816.F32 R20, R8, R40, R24 ;  /* 0x000000280814723c */ /* 0x000fe20000001818 */
[----:B------:R2:W-:Y:S01]  /*b840*/  MUFU.TANH R242, R0 ;  /* 0x0000000000f27308 */ /* 0x0005e20000002400 */
[----:B------:R-:W-:Y:S06]  /*b850*/  LDSM.16.M88.4 R40, [R238] ;  /* 0x00000000ee28783b */ /* 0x000fec0000000200 */
[----:B-1----:R-:W-:Y:S08]  /*b860*/  HMMA.16816.F32 R24, R12, R44, R68 ;  /* 0x0000002c0c18723c */ /* 0x002ff00000001844 */
[----:B---3--:R-:W-:Y:S01]  /*b870*/  HMMA.16816.F32 R68, R16, R60, R188 ;  /* 0x0000003c1044723c */ /* 0x008fe200000018bc */
[----:B--2---:R-:W-:-:S04]  /*b880*/  FMUL.FTZ R0, R32, c[0x0][0x2ec] ;  /* 0x0000bb0020007a20 */ /* 0x004fc80000410000 */
[----:B------:R1:W2:Y:S03]  /*b890*/  MUFU.TANH R56, R0 ;  /* 0x0000000000387308 */ /* 0x0002a60000002400 */
[----:B------:R-:W-:Y:S01]  /*b8a0*/  HMMA.16816.F32 R192, R16, R62, R192 ;  /* 0x0000003e10c0723c */ /* 0x000fe200000018c0 */
[----:B------:R-:W-:Y:S01]  /*b8b0*/  LDSM.16.M88.4 R60, [R220+0x8000] ;  /* 0x00800000dc3c783b */ /* 0x000fe20000000200 */
[----:B-1----:R-:W-:Y:S02]  /*b8c0*/  FMUL.FTZ R0, R33, c[0x0][0x2ec] ;  /* 0x0000bb0021007a20 */ /* 0x002fe40000410000 */
[----:B--2---:R-:W-:Y:S02]  /*b8d0*/  IMAD.MOV.U32 R191, RZ, RZ, R56 ;  /* 0x000000ffffbf7224 */ /* 0x004fe400078e0038 */
[----:B------:R1:W-:Y:S01]  /*b8e0*/  MUFU.TANH R103, R0 ;  /* 0x0000000000677308 */ /* 0x0003e20000002400 */
[----:B------:R-:W2:Y:S01]  /*b8f0*/  LDSM.16.M88.4 R56, [R220+0x7800] ;  /* 0x00780000dc38783b */ /* 0x000ea20000000200 */
[----:B-1----:R-:W-:-:S06]  /*b900*/  FMUL.FTZ R0, R34, c[0x0][0x2ec] ;  /* 0x0000bb0022007a20 */ /* 0x002fcc0000410000 */
[----:B------:R1:W-:Y:S02]  /*b910*/  MUFU.TANH R101, R0 ;  /* 0x0000000000657308 */ /* 0x0003e40000002400 */
[----:B-1----:R-:W-:Y:S02]  /*b920*/  FMUL.FTZ R0, R35, c[0x0][0x2ec] ;  /* 0x0000bb0023007a20 */ /* 0x002fe40000410000 */
[----:B------:R-:W-:Y:S01]  /*b930*/  HMMA.16816.F32 R32, R12, R46, R104 ;  /* 0x0000002e0c20723c */ /* 0x000fe20000001868 */
[----:B------:R-:W1:Y:S03]  /*b940*/  LDSM.16.M88.4 R44, [R237] ;  /* 0x00000000ed2c783b */ /* 0x000e660000000200 */
[----:B------:R3:W4:Y:S04]  /*b950*/  MUFU.TANH R186, R0 ;  /* 0x0000000000ba7308 */ /* 0x0007280000002400 */
[C---:B--2---:R-:W-:Y:S08]  /*b960*/  HMMA.16816.F32 R104, R16.reuse, R58, R200 ;  /* 0x0000003a1068723c */ /* 0x044ff000000018c8 */
[----:B------:R-:W-:Y:S01]  /*b970*/  HMMA.16816.F32 R112, R16, R56, R196 ;  /* 0x000000381070723c */ /* 0x000fe200000018c4 */
[----:B------:R-:W-:Y:S01]  /*b980*/  LDSM.16.M88.4 R56, [R220+0x8800] ;  /* 0x00880000dc38783b */ /* 0x000fe20000000200 */
[----:B---3--:R-:W-:-:S02]  /*b990*/  FMUL.FTZ R0, R20, c[0x0][0x2ec] ;  /* 0x0000bb0014007a20 */ /* 0x008fc40000410000 */
[----:B----4-:R-:W-:Y:S02]  /*b9a0*/  IMAD.MOV.U32 R203, RZ, RZ, R186 ;  /* 0x000000ffffcb7224 */ /* 0x010fe400078e00ba */
[----:B------:R2:W-:Y:S01]  /*b9b0*/  MUFU.TANH R88, R0 ;  /* 0x0000000000587308 */ /* 0x0005e20000002400 */
[----:B------:R-:W-:Y:S02]  /*b9c0*/  IMAD.MOV.U32 R196, RZ, RZ, R76 ;  /* 0x000000ffffc47224 */ /* 0x000fe400078e004c */
[----:B------:R-:W-:Y:S02]  /*b9d0*/  IMAD.MOV.U32 R198, RZ, RZ, R103 ;  /* 0x000000ffffc67224 */ /* 0x000fe400078e0067 */
[----:B--2---:R-:W-:-:S04]  /*b9e0*/  FMUL.FTZ R0, R21, c[0x0][0x2ec] ;  /* 0x0000bb0015007a20 */ /* 0x004fc80000410000 */
[----:B------:R2:W3:Y:S02]  /*b9f0*/  MUFU.TANH R89, R0 ;  /* 0x0000000000597308 */ /* 0x0004e40000002400 */
[----:B--2---:R-:W-:Y:S02]  /*ba00*/  FMUL.FTZ R0, R22, c[0x0][0x2ec] ;  /* 0x0000bb0016007a20 */ /* 0x004fe40000410000 */
[----:B---3--:R-:W-:-:S04]  /*ba10*/  IMAD.MOV.U32 R202, RZ, RZ, R89 ;  /* 0x000000ffffca7224 */ /* 0x008fc800078e0059 */
[----:B------:R2:W-:Y:S02]  /*ba20*/  MUFU.TANH R90, R0 ;  /* 0x00000000005a7308 */ /* 0x0005e40000002400 */
[----:B--2---:R-:W-:Y:S02]  /*ba30*/  FMUL.FTZ R0, R23, c[0x0][0x2ec] ;  /* 0x0000bb0017007a20 */ /* 0x004fe40000410000 */
[----:B------:R-:W-:Y:S04]  /*ba40*/  HMMA.16816.F32 R20, R8, R52, R24 ;  /* 0x000000340814723c */ /* 0x000fe80000001818 */
[----:B------:R2:W-:Y:S04]  /*ba50*/  MUFU.TANH R92, R0 ;  /* 0x00000000005c7308 */ /* 0x0005e80000002400 */
[----:B------:R-:W-:Y:S07]  /*ba60*/  HMMA.16816.F32 R24, R12, R40, R84 ;  /* 0x000000280c18723c */ /* 0x000fee0000001854 */
[----:B------:R-:W-:-:S02]  /*ba70*/  IMAD.MOV.U32 R87, RZ, RZ, R242 ;  /* 0x000000ffff577224 */ /* 0x000fc400078e00f2 */
[----:B------:R-:W-:Y:S02]  /*ba80*/  IMAD.MOV.U32 R84, RZ, RZ, R77 ;  /* 0x000000ffff547224 */ /* 0x000fe400078e004d */
[----:B--2---:R-:W-:Y:S02]  /*ba90*/  FMUL.FTZ R0, R28, c[0x0][0x2ec] ;  /* 0x0000bb001c007a20 */ /* 0x004fe40000410000 */
[----:B------:R-:W-:Y:S02]  /*baa0*/  IMAD.MOV.U32 R85, RZ, RZ, R78 ;  /* 0x000000ffff557224 */ /* 0x000fe400078e004e */
[----:B------:R2:W-:Y:S01]  /*bab0*/  MUFU.TANH R252, R0 ;  /* 0x0000000000fc7308 */ /* 0x0005e20000002400 */
[----:B------:R-:W-:Y:S02]  /*bac0*/  IMAD.MOV.U32 R86, RZ, RZ, R79 ;  /* 0x000000ffff567224 */ /* 0x000fe400078e004f */
[----:B------:R-:W-:Y:S07]  /*bad0*/  HMMA.16816.F32 R76, R16, R60, R204 ;  /* 0x0000003c104c723c */ /* 0x000fee00000018cc */
[----:B------:R-:W-:-:S02]  /*bae0*/  IMAD.MOV.U32 R204, RZ, RZ, R39 ;  /* 0x000000ffffcc7224 */ /* 0x000fc400078e0027 */
[----:B------:R-:W-:Y:S02]  /*baf0*/  IMAD.MOV.U32 R205, RZ, RZ, R38 ;  /* 0x000000ffffcd7224 */ /* 0x000fe400078e0026 */
[----:B------:R-:W-:Y:S02]  /*bb00*/  IMAD.MOV.U32 R207, RZ, RZ, R101 ;  /* 0x000000ffffcf7224 */ /* 0x000fe400078e0065 */
[----:B--2---:R-:W-:Y:S02]  /*bb10*/  FMUL.FTZ R0, R29, c[0x0][0x2ec] ;  /* 0x0000bb001d007a20 */ /* 0x004fe40000410000 */
[----:B------:R-:W-:Y:S02]  /*bb20*/  IMAD.MOV.U32 R206, RZ, RZ, R102 ;  /* 0x000000ffffce7224 */ /* 0x000fe400078e0066 */
[----:B------:R2:W3:Y:S02]  /*bb30*/  MUFU.TANH R93, R0 ;  /* 0x00000000005d7308 */ /* 0x0004e40000002400 */
[----:B--2---:R-:W-:-:S06]  /*bb40*/  FMUL.FTZ R0, R30, c[0x0][0x2ec] ;  /* 0x0000bb001e007a20 */ /* 0x004fcc0000410000 */
[----:B------:R2:W-:Y:S02]  /*bb50*/  MUFU.TANH R243, R0 ;  /* 0x0000000000f37308 */ /* 0x0005e40000002400 */
[----:B--2---:R-:W-:Y:S02]  /*bb60*/  FMUL.FTZ R0, R31, c[0x0][0x2ec] ;  /* 0x0000bb001f007a20 */ /* 0x004fe40000410000 */
[----:B------:R-:W-:Y:S01]  /*bb70*/  HMMA.16816.F32 R28, R8, R54, R32 ;  /* 0x00000036081c723c */ /* 0x000fe20000001820 */
[----:B------:R-:W2:Y:S03]  /*bb80*/  LDSM.16.M88.4 R52, [R219+0x2000] ;  /* 0x00200000db34783b */ /* 0x000ea60000000200 */
[----:B------:R4:W-:Y:S04]  /*bb90*/  MUFU.TANH R184, R0 ;  /* 0x0000000000b87308 */ /* 0x0009e80000002400 */
[----:B------:R-:W-:Y:S01]  /*bba0*/  HMMA.16816.F32 R32, R12, R42, R120 ;  /* 0x0000002a0c20723c */ /* 0x000fe20000001878 */
[----:B------:R-:W5:Y:S06]  /*bbb0*/  LDSM.16.M88.4 R40, [R236] ;  /* 0x00000000ec28783b */ /* 0x000f6c0000000200 */
[----:B------:R-:W-:-:S02]  /*bbc0*/  IMAD.MOV.U32 R122, RZ, RZ, R100 ;  /* 0x000000ffff7a7224 */ /* 0x000fc400078e0064 */
[----:B------:R-:W-:Y:S01]  /*bbd0*/  HMMA.16816.F32 R100, R16, R62, R208 ;  /* 0x0000003e1064723c */ /* 0x000fe200000018d0 */
[----:B----4-:R-:W-:Y:S01]  /*bbe0*/  FMUL.FTZ R0, R20, c[0x0][0x2ec] ;  /* 0x0000bb0014007a20 */ /* 0x010fe20000410000 */
[----:B------:R-:W4:Y:S03]  /*bbf0*/  LDSM.16.M88.4 R60, [R220+0x9000] ;  /* 0x00900000dc3c783b */ /* 0x000f260000000200 */
[----:B------:R1:W-:Y:S02]  /*bc00*/  MUFU.TANH R242, R0 ;  /* 0x0000000000f27308 */ /* 0x0003e40000002400 */
[----:B------:R-:W-:Y:S02]  /*bc10*/  IMAD.MOV.U32 R209, RZ, RZ, R196 ;  /* 0x000000ffffd17224 */ /* 0x000fe400078e00c4 */
[----:B------:R-:W-:Y:S02]  /*bc20*/  IMAD.MOV.U32 R196, RZ, RZ, R84 ;  /* 0x000000ffffc47224 */ /* 0x000fe400078e0054 */
[----:B------:R-:W-:-:S02]  /*bc30*/  IMAD.MOV.U32 R84, RZ, RZ, R85 ;  /* 0x000000ffff547224 */ /* 0x000fc400078e0055 */
[----:B------:R-:W-:Y:S02]  /*bc40*/  IMAD.MOV.U32 R85, RZ, RZ, R86 ;  /* 0x000000ffff557224 */ /* 0x000fe400078e0056 */
[----:B------:R-:W-:Y:S02]  /*bc50*/  IMAD.MOV.U32 R210, RZ, RZ, R122 ;  /* 0x000000ffffd27224 */ /* 0x000fe400078e007a */
[----:B-1----:R-:W-:-:S04]  /*bc60*/  FMUL.FTZ R0, R21, c[0x0][0x2ec] ;  /* 0x0000bb0015007a20 */ /* 0x002fc80000410000 */
[----:B------:R1:W-:Y:S02]  /*bc70*/  MUFU.TANH R189, R0 ;  /* 0x0000000000bd7308 */ /* 0x0003e40000002400 */
[----:B-1----:R-:W-:-:S06]  /*bc80*/  FMUL.FTZ R0, R22, c[0x0][0x2ec] ;  /* 0x0000bb0016007a20 */ /* 0x002fcc0000410000 */
[----:B------:R1:W-:Y:S02]  /*bc90*/  MUFU.TANH R190, R0 ;  /* 0x0000000000be7308 */ /* 0x0003e40000002400 */
[----:B-1----:R-:W-:Y:S02]  /*bca0*/  FMUL.FTZ R0, R23, c[0x0][0x2ec] ;  /* 0x0000bb0017007a20 */ /* 0x002fe40000410000 */
[----:B------:R-:W-:Y:S04]  /*bcb0*/  HMMA.16816.F32 R20, R8, R48, R24 ;  /* 0x000000300814723c */ /* 0x000fe80000001818 */
[----:B------:R1:W-:Y:S04]  /*bcc0*/  MUFU.TANH R123, R0 ;  /* 0x00000000007b7308 */ /* 0x0003e80000002400 */
[----:B------:R-:W-:Y:S07]  /*bcd0*/  HMMA.16816.F32 R24, R12, R44, R124 ;  /* 0x0000002c0c18723c */ /* 0x000fee000000187c */
[----:B------:R-:W-:-:S02]  /*bce0*/  IMAD.MOV.U32 R126, RZ, RZ, R87 ;  /* 0x000000ffff7e7224 */ /* 0x000fc400078e0057 */
[----:B------:R-:W-:Y:S02]  /*bcf0*/  IMAD.MOV.U32 R87, RZ, RZ, R191 ;  /* 0x000000ffff577224 */ /* 0x000fe400078e00bf */
[----:B-1----:R-:W-:Y:S02]  /*bd00*/  FMUL.FTZ R0, R28, c[0x0][0x2ec] ;  /* 0x0000bb001c007a20 */ /* 0x002fe40000410000 */
[----:B------:R-:W-:Y:S02]  /*bd10*/  IMAD.MOV.U32 R191, RZ, RZ, R185 ;  /* 0x000000ffffbf7224 */ /* 0x000fe400078e00b9 */
[----:B------:R1:W-:Y:S01]  /*bd20*/  MUFU.TANH R188, R0 ;  /* 0x0000000000bc7308 */ /* 0x0003e20000002400 */
[----:B------:R-:W-:Y:S02]  /*bd30*/  IMAD.MOV.U32 R86, RZ, RZ, R87 ;  /* 0x000000ffff567224 */ /* 0x000fe400078e0057 */
[----:B---3--:R-:W-:Y:S02]  /*bd40*/  IMAD.MOV.U32 R87, RZ, RZ, R93 ;  /* 0x000000ffff577224 */ /* 0x008fe400078e005d */
[----:B------:R-:W-:-:S02]  /*bd50*/  IMAD.MOV.U32 R93, RZ, RZ, R37 ;  /* 0x000000ffff5d7224 */ /* 0x000fc400078e0025 */
[----:B------:R-:W-:Y:S02]  /*bd60*/  IMAD.MOV.U32 R200, RZ, RZ, R86 ;  /* 0x000000ffffc87224 */ /* 0x000fe400078e0056 */
[----:B------:R-:W-:Y:S02]  /*bd70*/  IMAD.MOV.U32 R121, RZ, RZ, R87 ;  /* 0x000000ffff797224 */ /* 0x000fe400078e0057 */
[----:B-1----:R-:W-:-:S04]  /*bd80*/  FMUL.FTZ R0, R29, c[0x0][0x2ec] ;  /* 0x0000bb001d007a20 */ /* 0x002fc80000410000 */
[----:B------:R1:W3:Y:S02]  /*bd90*/  MUFU.TANH R28, R0 ;  /* 0x00000000001c7308 */ /* 0x0002e40000002400 */
[----:B-1----:R-:W-:Y:S02]  /*bda0*/  FMUL.FTZ R0, R30, c[0x0][0x2ec] ;  /* 0x0000bb001e007a20 */ /* 0x002fe40000410000 */
[----:B---3--:R-:W-:-:S04]  /*bdb0*/  IMAD.MOV.U32 R127, RZ, RZ, R28 ;  /* 0x000000ffff7f7224 */ /* 0x008fc800078e001c */
[----:B------:R1:W-:Y:S02]  /*bdc0*/  MUFU.TANH R186, R0 ;  /* 0x0000000000ba7308 */ /* 0x0003e40000002400 */
[----:B-1----:R-:W-:Y:S02]  /*bdd0*/  FMUL.FTZ R0, R31, c[0x0][0x2ec] ;  /* 0x0000bb001f007a20 */ /* 0x002fe40000410000 */
[----:B------:R-:W-:Y:S01]  /*bde0*/  HMMA.16816.F32 R28, R8, R50, R32 ;  /* 0x00000032081c723c */ /* 0x000fe20000001820 */
[----:B------:R-:W1:Y:S03]  /*bdf0*/  LDSM.16.M88.4 R48, [R235] ;  /* 0x00000000eb30783b */ /* 0x000e660000000200 */
[----:B------:R3:W-:Y:S04]  /*be00*/  MUFU.TANH R199, R0 ;  /* 0x0000000000c77308 */ /* 0x0007e80000002400 */
[----:B------:R-:W-:Y:S01]  /*be10*/  HMMA.16816.F32 R32, R12, R46, R116 ;  /* 0x0000002e0c20723c */ /* 0x000fe20000001874 */
[----:B------:R-:W1:Y:S06]  /*be20*/  LDSM.16.M88.4 R44, [R219+0x2800] ;  /* 0x00280000db2c783b */ /* 0x000e6c0000000200 */
[----:B------:R-:W-:-:S02]  /*be30*/  IMAD.MOV.U32 R116, RZ, RZ, R88 ;  /* 0x000000ffff747224 */ /* 0x000fc400078e0058 */
[----:B---3--:R-:W-:-:S04]  /*be40*/  FMUL.FTZ R0, R20, c[0x0][0x2ec] ;  /* 0x0000bb0014007a20 */ /* 0x008fc80000410000 */
[----:B------:R3:W-:Y:S02]  /*be50*/  MUFU.TANH R185, R0 ;  /* 0x0000000000b97308 */ /* 0x0007e40000002400 */
[----:B---3--:R-:W-:-:S06]  /*be60*/  FMUL.FTZ R0, R21, c[0x0][0x2ec] ;  /* 0x0000bb0015007a20 */ /* 0x008fcc0000410000 */
[----:B------:R3:W-:Y:S02]  /*be70*/  MUFU.TANH R197, R0 ;  /* 0x0000000000c57308 */ /* 0x0007e40000002400 */
[----:B---3--:R-:W-:-:S06]  /*be80*/  FMUL.FTZ R0, R22, c[0x0][0x2ec] ;  /* 0x0000bb0016007a20 */ /* 0x008fcc0000410000 */
[----:B------:R3:W-:Y:S02]  /*be90*/  MUFU.TANH R39, R0 ;  /* 0x0000000000277308 */ /* 0x0007e40000002400 */
[----:B---3--:R-:W-:Y:S02]  /*bea0*/  FMUL.FTZ R0, R23, c[0x0][0x2ec] ;  /* 0x0000bb0017007a20 */ /* 0x008fe40000410000 */
[----:B--2---:R-:W-:Y:S04]  /*beb0*/  HMMA.16816.F32 R20, R8, R52, R24 ;  /* 0x000000340814723c */ /* 0x004fe80000001818 */
[----:B------:R2:W-:Y:S04]  /*bec0*/  MUFU.TANH R201, R0 ;  /* 0x0000000000c97308 */ /* 0x0005e80000002400 */
[----:B-----5:R-:W-:Y:S07]  /*bed0*/  HMMA.16816.F32 R24, R12, R40, R108 ;  /* 0x000000280c18723c */ /* 0x020fee000000186c */
[----:B------:R-:W-:-:S02]  /*bee0*/  IMAD.MOV.U32 R109, RZ, RZ, R189 ;  /* 0x000000ffff6d7224 */ /* 0x000fc400078e00bd */
[----:B------:R-:W-:Y:S02]  /*bef0*/  IMAD.MOV.U32 R110, RZ, RZ, R198 ;  /* 0x000000ffff6e7224 */ /* 0x000fe400078e00c6 */
[----:B--2---:R-:W-:Y:S02]  /*bf00*/  FMUL.FTZ R0, R28, c[0x0][0x2ec] ;  /* 0x0000bb001c007a20 */ /* 0x004fe40000410000 */
[----:B------:R-:W-:Y:S02]  /*bf10*/  IMAD.MOV.U32 R198, RZ, RZ, R90 ;  /* 0x000000ffffc67224 */ /* 0x000fe400078e005a */
[----:B------:R2:W-:Y:S01]  /*bf20*/  MUFU.TANH R38, R0 ;  /* 0x0000000000267308 */ /* 0x0005e20000002400 */
[----:B------:R-:W-:Y:S02]  /*bf30*/  IMAD.MOV.U32 R108, RZ, RZ, R91 ;  /* 0x000000ffff6c7224 */ /* 0x000fe400078e005b */
[----:B------:R-:W-:Y:S01]  /*bf40*/  HMMA.16816.F32 R88, R16, R56, R212 ;  /* 0x000000381058723c */ /* 0x000fe200000018d4 */
[----:B------:R-:W-:-:S06]  /*bf50*/  IMAD.MOV.U32 R111, RZ, RZ, R123 ;  /* 0x000000ffff6f7224 */ /* 0x000fcc00078e007b */
[----:B------:R-:W-:Y:S02]  /*bf60*/  IMAD.MOV.U32 R214, RZ, RZ, R196 ;  /* 0x000000ffffd67224 */ /* 0x000fe400078e00c4 */
[----:B------:R-:W-:Y:S02]  /*bf70*/  IMAD.MOV.U32 R196, RZ, RZ, R92 ;  /* 0x000000ffffc47224 */ /* 0x000fe400078e005c */
[----:B------:R-:W-:Y:S02]  /*bf80*/  IMAD.MOV.U32 R215, RZ, RZ, R84 ;  /* 0x000000ffffd77224 */ /* 0x000fe400078e0054 */
[----:B--2---:R-:W-:Y:S02]  /*bf90*/  FMUL.FTZ R0, R29, c[0x0][0x2ec] ;  /* 0x0000bb001d007a20 */ /* 0x004fe40000410000 */
[----:B------:R-:W-:Y:S02]  /*bfa0*/  IMAD.MOV.U32 R213, RZ, RZ, R85 ;  /* 0x000000ffffd57224 */ /* 0x000fe400078e0055 */
[----:B------:R2:W-:Y:S01]  /*bfb0*/  MUFU.TANH R124, R0 ;  /* 0x00000000007c7308 */ /* 0x0005e20000002400 */
[----:B----4-:R-:W-:Y:S01]  /*bfc0*/  HMMA.16816.F32 R84, R16, R60, R248 ;  /* 0x0000003c1054723c */ /* 0x010fe200000018f8 */
[----:B------:R-:W-:-:S06]  /*bfd0*/  IMAD.MOV.U32 R212, RZ, RZ, R207 ;  /* 0x000000ffffd47224 */ /* 0x000fcc00078e00cf */
[----:B------:R-:W-:Y:S02]  /*bfe0*/  IMAD.MOV.U32 R250, RZ, RZ, R116 ;  /* 0x000000fffffa7224 */ /* 0x000fe400078e0074 */
[----:B------:R-:W-:Y:S02]  /*bff0*/  IMAD.MOV.U32 R116, RZ, RZ, R121 ;  /* 0x000000ffff747224 */ /* 0x000fe400078e0079 */
[----:B------:R-:W-:Y:S02]  /*c000*/  IMAD.MOV.U32 R121, RZ, RZ, R196 ;  /* 0x000000ffff797224 */ /* 0x000fe400078e00c4 */
[----:B------:R-:W-:Y:S02]  /*c010*/  IMAD.MOV.U32 R248, RZ, RZ, R191 ;  /* 0x000000fffff87224 */ /* 0x000fe400078e00bf */
[----:B--2---:R-:W-:-:S04]  /*c020*/  FMUL.FTZ R0, R30, c[0x0][0x2ec] ;  /* 0x0000bb001e007a20 */ /* 0x004fc80000410000 */
[----:B------:R2:W-:Y:S02]  /*c030*/  MUFU.TANH R37, R0 ;  /* 0x0000000000257308 */ /* 0x0005e40000002400 */
[----:B--2---:R-:W-:Y:S02]  /*c040*/  FMUL.FTZ R0, R31, c[0x0][0x2ec] ;  /* 0x0000bb001f007a20 */ /* 0x004fe40000410000 */
[----:B------:R-:W-:Y:S01]  /*c050*/  HMMA.16816.F32 R28, R8, R54, R32 ;  /* 0x00000036081c723c */ /* 0x000fe20000001820 */
[----:B------:R-:W-:Y:S03]  /*c060*/  LDSM.16.M88.4 R52, [R220+0x9800] ;  /* 0x00980000dc34783b */ /* 0x000fe60000000200 */
[----:B------:R2:W3:Y:S04]  /*c070*/  MUFU.TANH R189, R0 ;  /* 0x0000000000bd7308 */ /* 0x0004e80000002400 */
[C---:B------:R-:W-:Y:S07]  /*c080*/  HMMA.16816.F32 R32, R12.reuse, R42, R72 ;  /* 0x0000002a0c20723c */ /* 0x040fee0000001848 */
[----:B------:R-:W-:Y:S01]  /*c090*/  IMAD.MOV.U32 R72, RZ, RZ, R93 ;  /* 0x000000ffff487224 */ /* 0x000fe200078e005d */
[----:B-1----:R-:W-:Y:S01]  /*c0a0*/  HMMA.16816.F32 R40, R12, R50, R96 ;  /* 0x000000320c28723c */ /* 0x002fe20000001860 */
[----:B------:R-:W-:-:S02]  /*c0b0*/  IMAD.MOV.U32 R73, RZ, RZ, R94 ;  /* 0x000000ffff497224 */ /* 0x000fc400078e005e */
[----:B--2---:R-:W-:Y:S02]  /*c0c0*/  FMUL.FTZ R0, R20, c[0x0][0x2ec] ;  /* 0x0000bb0014007a20 */ /* 0x004fe40000410000 */
[----:B------:R-:W-:Y:S02]  /*c0d0*/  IMAD.MOV.U32 R74, RZ, RZ, R95 ;  /* 0x000000ffff4a7224 */ /* 0x000fe400078e005f */
[----:B------:R1:W-:Y:S01]  /*c0e0*/  MUFU.TANH R117, R0 ;  /* 0x0000000000757308 */ /* 0x0003e20000002400 */
[----:B------:R-:W-:Y:S01]  /*c0f0*/  HMMA.16816.F32 R92, R16, R58, R244 ;  /* 0x0000003a105c723c */ /* 0x000fe200000018f4 */
[----:B------:R-:W2:Y:S01]  /*c100*/  LDSM.16.M88.4 R56, [R219+0x3000] ;  /* 0x00300000db38783b */ /* 0x000ea20000000200 */
[----:B------:R-:W-:Y:S02]  /*c110*/  IMAD.MOV.U32 R75, RZ, RZ, R4 ;  /* 0x000000ffff4b7224 */ /* 0x000fe400078e0004 */
[----:B---3--:R-:W-:-:S04]  /*c120*/  IMAD.MOV.U32 R249, RZ, RZ, R189 ;  /* 0x000000fffff97224 */ /* 0x008fc800078e00bd */
[----:B------:R-:W-:Y:S01]  /*c130*/  HMMA.16816.F32 R32, R8, R46, R32 ;  /* 0x0000002e0820723c */ /* 0x000fe20000001820 */
[----:B-1----:R-:W-:-:S07]  /*c140*/  FMUL.FTZ R0, R21, c[0x0][0x2ec] ;  /* 0x0000bb0015007a20 */ /* 0x002fce0000410000 */
[----:B------:R-:W-:Y:S01]  /*c150*/  HMMA.16816.F32 R96, R16, R62, R72 ;  /* 0x0000003e1060723c */ /* 0x000fe20000001848 */
[----:B------:R-:W-:Y:S01]  /*c160*/  LDSM.16.M88.4 R60, [R219+0x3800] ;  /* 0x00380000db3c783b */ /* 0x000fe20000000200 */
[----:B------:R1:W-:Y:S05]  /*c170*/  MUFU.TANH R208, R0 ;  /* 0x0000000000d07308 */ /* 0x0003ea0000002400 */
[----:B------:R-:W-:Y:S02]  /*c180*/  IMAD.MOV.U32 R75, RZ, RZ, R206 ;  /* 0x000000ffff4b7224 */ /* 0x000fe400078e00ce */
[----:B------:R-:W-:Y:S02]  /*c190*/  IMAD.MOV.U32 R206, RZ, RZ, R127 ;  /* 0x000000ffffce7224 */ /* 0x000fe400078e007f */
[----:B------:R-:W-:-:S02]  /*c1a0*/  IMAD.MOV.U32 R247, RZ, RZ, R75 ;  /* 0x000000fffff77224 */ /* 0x000fc400078e004b */
[----:B-1----:R-:W-:-:S04]  /*c1b0*/  FMUL.FTZ R0, R22, c[0x0][0x2ec] ;  /* 0x0000bb0016007a20 */ /* 0x002fc80000410000 */
[----:B------:R1:W-:Y:S02]  /*c1c0*/  MUFU.TANH R119, R0 ;  /* 0x0000000000777308 */ /* 0x0003e40000002400 */
[----:B-1----:R-:W-:Y:S02]  /*c1d0*/  FMUL.FTZ R0, R23, c[0x0][0x2ec] ;  /* 0x0000bb0017007a20 */ /* 0x002fe40000410000 */
[----:B------:R-:W-:Y:S01]  /*c1e0*/  HMMA.16816.F32 R20, R8, R44, R24 ;  /* 0x0000002c0814723c */ /* 0x000fe20000001818 */
[----:B------:R-:W1:Y:S03]  /*c1f0*/  LDSM.16.M88.4 R44, [R234] ;  /* 0x00000000ea2c783b */ /* 0x000e660000000200 */
[----:B------:R3:W4:Y:S04]  /*c200*/  MUFU.TANH R4, R0 ;  /* 0x0000000000047308 */ /* 0x0007280000002400 */
[----:B------:R-:W-:Y:S01]  /*c210*/  HMMA.16816.F32 R24, R12, R48, R80 ;  /* 0x000000300c18723c */ /* 0x000fe20000001850 */
[----:B------:R-:W5:Y:S06]  /*c220*/  LDSM.16.M88.4 R48, [R233] ;  /* 0x00000000e930783b */ /* 0x000f6c0000000200 */
[----:B------:R-:W-:-:S02]  /*c230*/  IMAD.MOV.U32 R83, RZ, RZ, R108 ;  /* 0x000000ffff537224 */ /* 0x000fc400078e006c */
[----:B------:R-:W-:Y:S02]  /*c240*/  IMAD.MOV.U32 R108, RZ, RZ, R209 ;  /* 0x000000ffff6c7224 */ /* 0x000fe400078e00d1 */
[----:B---3--:R-:W-:Y:S02]  /*c250*/  FMUL.FTZ R0, R28, c[0x0][0x2ec] ;  /* 0x0000bb001c007a20 */ /* 0x008fe40000410000 */
[----:B------:R-:W-:Y:S02]  /*c260*/  IMAD.MOV.U32 R82, RZ, RZ, R215 ;  /* 0x000000ffff527224 */ /* 0x000fe400078e00d7 */
[----:B------:R3:W-:Y:S01]  /*c270*/  MUFU.TANH R118, R0 ;  /* 0x0000000000767308 */ /* 0x0007e20000002400 */
[----:B------:R-:W-:Y:S02]  /*c280*/  IMAD.MOV.U32 R215, RZ, RZ, R109 ;  /* 0x000000ffffd77224 */ /* 0x000fe400078e006d */
[----:B------:R-:W-:Y:S02]  /*c290*/  IMAD.MOV.U32 R109, RZ, RZ, R210 ;  /* 0x000000ffff6d7224 */ /* 0x000fe400078e00d2 */
[----:B------:R-:W-:-:S02]  /*c2a0*/  IMAD.MOV.U32 R210, RZ, RZ, R126 ;  /* 0x000000ffffd27224 */ /* 0x000fc400078e007e */
[----:B------:R-:W-:Y:S02]  /*c2b0*/  IMAD.MOV.U32 R80, RZ, RZ, R213 ;  /* 0x000000ffff507224 */ /* 0x000fe400078e00d5 */
[----:B--2---:R-:W-:Y:S01]  /*c2c0*/  HMMA.16816.F32 R24, R8, R56, R24 ;  /* 0x000000380818723c */ /* 0x004fe20000001818 */
[----:B------:R-:W-:Y:S02]  /*c2d0*/  IMAD.MOV.U32 R81, RZ, RZ, R214 ;  /* 0x000000ffff517224 */ /* 0x000fe400078e00d6 */
[----:B------:R-:W-:Y:S02]  /*c2e0*/  IMAD.MOV.U32 R214, RZ, RZ, R110 ;  /* 0x000000ffffd67224 */ /* 0x000fe400078e006e */
[----:B------:R-:W-:Y:S02]  /*c2f0*/  IMAD.MOV.U32 R213, RZ, RZ, R111 ;  /* 0x000000ffffd57224 */ /* 0x000fe400078e006f */
[----:B---3--:R-:W-:Y:S01]  /*c300*/  FMUL.FTZ R0, R29, c[0x0][0x2ec] ;  /* 0x0000bb001d007a20 */ /* 0x008fe20000410000 */
[----:B------:R-:W-:Y:S01]  /*c310*/  HMMA.16816.F32 R80, R16, R52, R80 ;  /* 0x000000341050723c */ /* 0x000fe20000001850 */
[----:B------:R-:W-:-:S02]  /*c320*/  IMAD.MOV.U32 R110, RZ, RZ, R204 ;  /* 0x000000ffff6e7224 */ /* 0x000fc400078e00cc */
[----:B------:R2:W-:Y:S01]  /*c330*/  MUFU.TANH R246, R0 ;  /* 0x0000000000f67308 */ /* 0x0005e20000002400 */
[----:B------:R-:W-:Y:S02]  /*c340*/  IMAD.MOV.U32 R111, RZ, RZ, R205 ;  /* 0x000000ffff6f7224 */ /* 0x000fe400078e00cd */
[----:B------:R-:W-:Y:S02]  /*c350*/  IMAD.MOV.U32 R204, RZ, RZ, R203 ;  /* 0x000000ffffcc7224 */ /* 0x000fe400078e00cb */
[----:B------:R-:W-:Y:S02]  /*c360*/  IMAD.MOV.U32 R251, RZ, RZ, R215 ;  /* 0x000000fffffb7224 */ /* 0x000fe400078e00d7 */
[----:B------:R-:W-:Y:S01]  /*c370*/  IMAD.MOV.U32 R215, RZ, RZ, R200 ;  /* 0x000000ffffd77224 */ /* 0x000fe200078e00c8 */
[----:B------:R-:W-:Y:S01]  /*c380*/  HMMA.16816.F32 R108, R16, R54, R108 ;  /* 0x00000036106c723c */ /* 0x000fe2000000186c */
[----:B------:R-:W3:Y:S01]  /*c390*/  LDSM.16.M88.4 R52, [R219+0x4000] ;  /* 0x00400000db34783b */ /* 0x000ee20000000200 */
[----:B--2---:R-:W-:-:S04]  /*c3a0*/  FMUL.FTZ R0, R30, c[0x0][0x2ec] ;  /* 0x0000bb001e007a20 */ /* 0x004fc80000410000 */
[----:B------:R2:W-:Y:S02]  /*c3b0*/  MUFU.TANH R120, R0 ;  /* 0x0000000000787308 */ /* 0x0005e40000002400 */
[----:B--2---:R-:W-:Y:S02]  /*c3c0*/  FMUL.FTZ R0, R31, c[0x0][0x2ec] ;  /* 0x0000bb001f007a20 */ /* 0x004fe40000410000 */
[----:B-1----:R-:W-:Y:S04]  /*c3d0*/  HMMA.16816.F32 R28, R12, R44, R128 ;  /* 0x0000002c0c1c723c */ /* 0x002fe80000001880 */
[----:B------:R1:W-:Y:S02]  /*c3e0*/  MUFU.TANH R245, R0 ;  /* 0x0000000000f57308 */ /* 0x0003e40000002400 */
[----:B-1----:R-:W-:-:S06]  /*c3f0*/  FMUL.FTZ R0, R20, c[0x0][0x2ec] ;  /* 0x0000bb0014007a20 */ /* 0x002fcc0000410000 */
[----:B------:R1:W2:Y:S02]  /*c400*/  MUFU.TANH R122, R0 ;  /* 0x00000000007a7308 */ /* 0x0002a40000002400 */
[----:B-1----:R-:W-:-:S06]  /*c410*/  FMUL.FTZ R0, R21, c[0x0][0x2ec] ;  /* 0x0000bb0015007a20 */ /* 0x002fcc0000410000 */
[----:B------:R1:W-:Y:S02]  /*c420*/  MUFU.TANH R244, R0 ;  /* 0x0000000000f47308 */ /* 0x0003e40000002400 */
[----:B-1----:R-:W-:-:S06]  /*c430*/  FMUL.FTZ R0, R22, c[0x0][0x2ec] ;  /* 0x0000bb0016007a20 */ /* 0x002fcc0000410000 */
[----:B------:R1:W1:Y:S02]  /*c440*/  MUFU.TANH R125, R0 ;  /* 0x00000000007d7308 */ /* 0x0002640000002400 */
[----:B-1----:R-:W-:Y:S02]  /*c450*/  FMUL.FTZ R0, R23, c[0x0][0x2ec] ;  /* 0x0000bb0017007a20 */ /* 0x002fe40000410000 */
[C---:B------:R-:W-:Y:S01]  /*c460*/  HMMA.16816.F32 R20, R8.reuse, R58, R40 ;  /* 0x0000003a0814723c */ /* 0x040fe20000001828 */
[----:B------:R-:W1:Y:S03]  /*c470*/  LDSM.16.M88.4 R56, [R232] ;  /* 0x00000000e838783b */ /* 0x000e660000000200 */
[----:B------:R2:W-:Y:S04]  /*c480*/  MUFU.TANH R211, R0 ;  /* 0x0000000000d37308 */ /* 0x0005e80000002400 */
[----:B------:R-:W-:Y:S08]  /*c490*/  HMMA.16816.F32 R40, R8, R60, R28 ;  /* 0x0000003c0828723c */ /* 0x000ff0000000181c */
[----:B-----5:R-:W-:Y:S01]  /*c4a0*/  HMMA.16816.F32 R28, R12, R48, R172 ;  /* 0x000000300c1c723c */ /* 0x020fe200000018ac */
[----:B--2---:R-:W-:-:S04]  /*c4b0*/  FMUL.FTZ R0, R32, c[0x0][0x2ec] ;  /* 0x0000bb0020007a20 */ /* 0x004fc80000410000 */
[----:B------:R2:W5:Y:S02]  /*c4c0*/  MUFU.TANH R123, R0 ;  /* 0x00000000007b7308 */ /* 0x0005640000002400 */
[----:B------:R-:W-:Y:S02]  /*c4d0*/  IMAD.MOV.U32 R173, RZ, RZ, R198 ;  /* 0x000000ffffad7224 */ /* 0x000fe400078e00c6 */
[----:B------:R-:W-:Y:S02]  /*c4e0*/  IMAD.MOV.U32 R172, RZ, RZ, R214 ;  /* 0x000000ffffac7224 */ /* 0x000fe400078e00d6 */
[----:B------:R-:W-:Y:S02]  /*c4f0*/  IMAD.MOV.U32 R214, RZ, RZ, R124 ;  /* 0x000000ffffd67224 */ /* 0x000fe400078e007c */
[----:B------:R-:W-:Y:S02]  /*c500*/  IMAD.MOV.U32 R175, RZ, RZ, R213 ;  /* 0x000000ffffaf7224 */ /* 0x000fe400078e00d5 */
[----:B------:R-:W-:-:S02]  /*c510*/  IMAD.MOV.U32 R213, RZ, RZ, R201 ;  /* 0x000000ffffd57224 */ /* 0x000fc400078e00c9 */
[----:B------:R-:W4:Y:S01]  /*c520*/  S2R R201, SR_TID.X ;  /* 0x0000000000c97919 */ /* 0x000f220000002100 */
[----:B--2---:R-:W-:-:S06]  /*c530*/  FMUL.FTZ R0, R33, c[0x0][0x2ec] ;  /* 0x0000bb0021007a20 */ /* 0x004fcc0000410000 */
[----:B---3--:R-:W-:Y:S01]  /*c540*/  HMMA.16816.F32 R28, R8, R52, R28 ;  /* 0x00000034081c723c */ /* 0x008fe2000000181c */
[----:B------:R2:W-:Y:S07]  /*c550*/  MUFU.TANH R209, R0 ;  /* 0x0000000000d17308 */ /* 0x0005ee0000002400 */
[C---:B-1----:R-:W-:Y:S07]  /*c560*/  HMMA.16816.F32 R72, R12.reuse, R56, R180 ;  /* 0x000000380c48723c */ /* 0x042fee00000018b4 */
[----:B------:R-:W-:Y:S01]  /*c570*/  IMAD.MOV.U32 R182, RZ, RZ, R187 ;  /* 0x000000ffffb67224 */ /* 0x000fe200078e00bb */
[----:B------:R-:W-:Y:S01]  /*c580*/  HMMA.16816.F32 R64, R12, R58, R64 ;  /* 0x0000003a0c40723c */ /* 0x000fe20000001840 */
[----:B------:R-:W1:Y:S01]  /*c590*/  LDSM.16.M88.4 R56, [R219+0x4800] ;  /* 0x00480000db38783b */ /* 0x000e620000000200 */
[----:B--2---:R-:W-:-:S02]  /*c5a0*/  FMUL.FTZ R0, R34, c[0x0][0x2ec] ;  /* 0x0000bb0022007a20 */ /* 0x004fc40000410000 */
[----:B------:R-:W-:Y:S01]  /*c5b0*/  IMAD.MOV.U32 R183, RZ, RZ, R215 ;  /* 0x000000ffffb77224 */ /* 0x000fe200078e00d7 */
[----:B------:R-:W-:Y:S01]  /*c5c0*/  ISETP.GE.AND P1, PT, R182, 0x3, PT ;  /* 0x00000003b600780c */ /* 0x000fe20003f26270 */
[----:B------:R2:W-:Y:S01]  /*c5d0*/  MUFU.TANH R126, R0 ;  /* 0x00000000007e7308 */ /* 0x0005e20000002400 */
[----:B------:R-:W-:Y:S02]  /*c5e0*/  IMAD.MOV.U32 R215, RZ, RZ, R116 ;  /* 0x000000ffffd77224 */ /* 0x000fe400078e0074 */
[----:B------:R-:W-:Y:S02]  /*c5f0*/  IMAD.MOV.U32 R180, RZ, RZ, R183 ;  /* 0x000000ffffb47224 */ /* 0x000fe400078e00b7 */
[----:B------:R-:W-:Y:S02]  /*c600*/  IMAD.MOV.U32 R183, RZ, RZ, R250 ;  /* 0x000000ffffb77224 */ /* 0x000fe400078e00fa */
[----:B----4-:R-:W-:Y:S02]  /*c610*/  IMAD.SHL.U32 R201, R201, 0x2, RZ ;  /* 0x00000002c9c97824 */ /* 0x010fe400078e00ff */
[----:B------:R-:W-:-:S03]  /*c620*/  IMAD.MOV.U32 R250, RZ, RZ, R4 ;  /* 0x000000fffffa7224 */ /* 0x000fc600078e0004 */
[----:B------:R-:W-:Y:S01]  /*c630*/  LOP3.LUT R201, R201, 0x6, RZ, 0xc0, !PT ;  /* 0x00000006c9c97812 */ /* 0x000fe200078ec0ff */
[----:B--2---:R-:W-:Y:S02]  /*c640*/  FMUL.FTZ R0, R35, c[0x0][0x2ec] ;  /* 0x0000bb0023007a20 */ /* 0x004fe40000410000 */
[----:B------:R-:W-:Y:S01]  /*c650*/  HMMA.16816.F32 R32, R12, R46, R168 ;  /* 0x0000002e0c20723c */ /* 0x000fe200000018a8 */
[----:B------:R-:W-:Y:S01]  /*c660*/  LDSM.16.M88.4 R44, [R230] ;  /* 0x00000000e62c783b */ /* 0x000fe20000000200 */
[----:B------:R2:W-:Y:S06]  /*c670*/  MUFU.TANH R207, R0 ;  /* 0x0000000000cf7308 */ /* 0x0005ec0000002400 */
[----:B-1----:R-:W-:Y:S01]  /*c680*/  HMMA.16816.F32 R64, R8, R58, R64 ;  /* 0x0000003a0840723c */ /* 0x002fe20000001840 */
[----:B--2---:R-:W-:-:S04]  /*c690*/  FMUL.FTZ R0, R24, c[0x0][0x2ec] ;  /* 0x0000bb0018007a20 */ /* 0x004fc80000410000 */
[----:B------:R1:W-:Y:S11]  /*c6a0*/  MUFU.TANH R127, R0 ;  /* 0x00000000007f7308 */ /* 0x0003f60000002400 */
[----:B------:R-:W-:Y:S01]  /*c6b0*/  HMMA.16816.F32 R16, R8, R62, R32 ;  /* 0x0000003e0810723c */ /* 0x000fe20000001820 */
[----:B------:R-:W2:Y:S01]  /*c6c0*/  LDSM.16.M88.4 R32, [R228] ;  /* 0x00000000e420783b */ /* 0x000ea20000000200 */
[----:B-1----:R-:W-:-:S06]  /*c6d0*/  FMUL.FTZ R0, R25, c[0x0][0x2ec] ;  /* 0x0000bb0019007a20 */ /* 0x002fcc0000410000 */
[----:B------:R-:W-:Y:S01]  /*c6e0*/  FMUL.FTZ R4, R64, c[0x0][0x2ec] ;  /* 0x0000bb0040047a20 */ /* 0x000fe20000410000 */
[----:B------:R1:W-:Y:S02]  /*c6f0*/  MUFU.TANH R205, R0 ;  /* 0x0000000000cd7308 */ /* 0x0003e40000002400 */
[----:B-1----:R-:W-:-:S06]  /*c700*/  FMUL.FTZ R0, R26, c[0x0][0x2ec] ;  /* 0x0000bb001a007a20 */ /* 0x002fcc0000410000 */
[----:B------:R1:W3:Y:S01]  /*c710*/  MUFU.TANH R130, R0 ;  /* 0x0000000000827308 */ /* 0x0002e20000002400 */
[C---:B--2---:R-:W-:Y:S08]  /*c720*/  HMMA.16816.F32 R88, R12.reuse, R32, R88 ;  /* 0x000000200c58723c */ /* 0x044ff00000001858 */
[----:B------:R-:W-:Y:S01]  /*c730*/  HMMA.16816.F32 R92, R12, R34, R92 ;  /* 0x000000220c5c723c */ /* 0x000fe2000000185c */
[----:B------:R-:W-:Y:S01]  /*c740*/  LDSM.16.M88.4 R32, [R219+0x5800] ;  /* 0x00580000db20783b */ /* 0x000fe20000000200 */
[----:B-1----:R-:W-:-:S03]  /*c750*/  FMUL.FTZ R0, R27, c[0x0][0x2ec] ;  /* 0x0000bb001b007a20 */ /* 0x002fc60000410000 */
[----:B------:R-:W1:Y:S01]  /*c760*/  LDSM.16.M88.4 R24, [R231] ;  /* 0x00000000e718783b */ /* 0x000e620000000200 */
[----:B------:R2:W-:Y:S02]  /*c770*/  MUFU.TANH R203, R0 ;  /* 0x0000000000cb7308 */ /* 0x0005e40000002400 */
[----:B--2---:R-:W-:-:S06]  /*c780*/  FMUL.FTZ R0, R20, c[0x0][0x2ec] ;  /* 0x0000bb0014007a20 */ /* 0x004fcc0000410000 */
[----:B------:R2:W4:Y:S02]  /*c790*/  MUFU.TANH R129, R0 ;  /* 0x0000000000817308 */ /* 0x0005240000002400 */
[----:B--2---:R-:W-:Y:S01]  /*c7a0*/  FMUL.FTZ R0, R21, c[0x0][0x2ec] ;  /* 0x0000bb0015007a20 */ /* 0x004fe20000410000 */
[C---:B-1----:R-:W-:Y:S05]  /*c7b0*/  HMMA.16816.F32 R68, R12.reuse, R24, R68 ;  /* 0x000000180c44723c */ /* 0x042fea0000001844 */
[----:B------:R1:W-:Y:S03]  /*c7c0*/  MUFU.TANH R200, R0 ;  /* 0x0000000000c87308 */ /* 0x0003e60000002400 */
[----:B------:R-:W-:Y:S01]  /*c7d0*/  HMMA.16816.F32 R60, R12, R26, R192 ;  /* 0x0000001a0c3c723c */ /* 0x000fe200000018c0 */
[----:B------:R-:W2:Y:S01]  /*c7e0*/  LDSM.16.M88.4 R24, [R227] ;  /* 0x00000000e318783b */ /* 0x000ea20000000200 */
[----:B-1----:R-:W-:-:S04]  /*c7f0*/  FMUL.FTZ R0, R22, c[0x0][0x2ec] ;  /* 0x0000bb0016007a20 */ /* 0x002fc80000410000 */
[----:B------:R1:W-:Y:S02]  /*c800*/  MUFU.TANH R131, R0 ;  /* 0x0000000000837308 */ /* 0x0003e40000002400 */
[----:B-1----:R-:W-:Y:S02]  /*c810*/  FMUL.FTZ R0, R23, c[0x0][0x2ec] ;  /* 0x0000bb0017007a20 */ /* 0x002fe40000410000 */
[C---:B------:R-:W-:Y:S04]  /*c820*/  HMMA.16816.F32 R20, R12.reuse, R50, R176 ;  /* 0x000000320c14723c */ /* 0x040fe800000018b0 */
[----:B------:R1:W-:Y:S03]  /*c830*/  MUFU.TANH R198, R0 ;  /* 0x0000000000c67308 */ /* 0x0003e60000002400 */
        /* <DEDUP_REMOVED lines=8> */
[----:B-1----:R-:W-:Y:S02]  /*c8c0*/  FMUL.FTZ R0, R40, c[0x0][0x2ec] ;  /* 0x0000bb0028007a20 */ /* 0x002fe40000410000 */
[----:B------:R-:W-:-:S02]  /*c8d0*/  IMAD.MOV.U32 R251, RZ, RZ, R247 ;  /* 0x000000fffffb7224 */ /* 0x000fc400078e00f7 */
[----:B------:R1:W-:Y:S01]  /*c8e0*/  MUFU.TANH R169, R0 ;  /* 0x0000000000a97308 */ /* 0x0003e20000002400 */
[----:B------:R-:W-:Y:S01]  /*c8f0*/  HMMA.16816.F32 R20, R8, R54, R20 ;  /* 0x000000360814723c */ /* 0x000fe20000001814 */
[----:B------:R-:W-:Y:S01]  /*c900*/  IMAD.MOV.U32 R247, RZ, RZ, R2 ;  /* 0x000000fffff77224 */ /* 0x000fe200078e0002 */
[----:B------:R-:W-:Y:S01]  /*c910*/  LOP3.LUT R2, R7, 0x8, R201, 0xfe, !PT ;  /* 0x0000000807027812 */ /* 0x000fe200078efec9 */
[----:B------:R-:W-:-:S03]  /*c920*/  IMAD.MOV.U32 R193, RZ, RZ, R178 ;  /* 0x000000ffffc17224 */ /* 0x000fc600078e00b2 */
[C---:B------:R-:W-:Y:S02]  /*c930*/  ISETP.GE.AND P3, PT, R2.reuse, R6, PT ;  /* 0x000000060200720c */ /* 0x040fe40003f66270 */
[----:B------:R-:W-:Y:S01]  /*c940*/  HMMA.16816.F32 R48, R8, R32, R48 ;  /* 0x000000200830723c */ /* 0x000fe20000001830 */
[----:B------:R-:W-:Y:S02]  /*c950*/  ISETP.GE.AND P5, PT, R2, R5, PT ;  /* 0x000000050200720c */ /* 0x000fe40003fa6270 */
[----:B------:R-:W-:Y:S01]  /*c960*/  LOP3.LUT R2, R7, 0x18, R201, 0xfe, !PT ;  /* 0x0000001807027812 */ /* 0x000fe200078efec9 */
[----:B-1----:R-:W-:-:S04]  /*c970*/  FMUL.FTZ R0, R41, c[0x0][0x2ec] ;  /* 0x0000bb0029007a20 */ /* 0x002fc80000410000 */
[C---:B--2---:R-:W-:Y:S01]  /*c980*/  HMMA.16816.F32 R84, R12.reuse, R24, R84 ;  /* 0x000000180c54723c */ /* 0x044fe20000001854 */
[----:B------:R-:W-:Y:S01]  /*c990*/  ISETP.GE.AND P2, PT, R2, R6, PT ;  /* 0x000000060200720c */ /* 0x000fe20003f46270 */
[----:B------:R1:W-:Y:S06]  /*c9a0*/  MUFU.TANH R196, R0 ;  /* 0x0000000000c47308 */ /* 0x0003ec0000002400 */
[----:B------:R-:W-:Y:S02]  /*c9b0*/  HMMA.16816.F32 R24, R12, R26, R96 ;  /* 0x0000001a0c18723c */ /* 0x000fe40000001860 */
[----:B------:R2:W-:Y:S05]  /*c9c0*/  MUFU.TANH R98, R4 ;  /* 0x0000000400627308 */ /* 0x0005ea0000002400 */
[----:B------:R-:W-:Y:S01]  /*c9d0*/  FSEL R97, R252, -INF , !P2 ;  /* 0xff800000fc617808 */ /* 0x000fe20005000000 */
[----:B------:R-:W-:-:S02]  /*c9e0*/  IMAD.MOV.U32 R252, RZ, RZ, R172 ;  /* 0x000000fffffc7224 */ /* 0x000fc400078e00ac */
[----:B------:R-:W-:Y:S02]  /*c9f0*/  FMUL.FTZ R49, R49, c[0x0][0x2ec] ;  /* 0x0000bb0031317a20 */ /* 0x000fe40000410000 */
[----:B-1----:R-:W-:Y:S02]  /*ca00*/  FMUL.FTZ R0, R42, c[0x0][0x2ec] ;  /* 0x0000bb002a007a20 */ /* 0x002fe40000410000 */
[----:B------:R-:W-:Y:S02]  /*ca10*/  FMUL.FTZ R51, R51, c[0x0][0x2ec] ;  /* 0x0000bb0033337a20 */ /* 0x000fe40000410000 */
[----:B------:R1:W1:Y:S01]  /*ca20*/  MUFU.TANH R170, R0 ;  /* 0x0000000000aa7308 */ /* 0x0002620000002400 */
[----:B--2---:R-:W-:Y:S01]  /*ca30*/  FMUL.FTZ R4, R66, c[0x0][0x2ec] ;  /* 0x0000bb0042047a20 */ /* 0x004fe20000410000 */
[----:B------:R-:W-:Y:S02]  /*ca40*/  FSEL R66, R180, -INF , !P3 ;  /* 0xff800000b4427808 */ /* 0x000fe40005800000 */
[----:B------:R-:W-:-:S04]  /*ca50*/  ISETP.GE.AND P3, PT, R2, R5, PT ;  /* 0x000000050200720c */ /* 0x000fc80003f66270 */
[----:B------:R-:W-:Y:S01]  /*ca60*/  MUFU.TANH R96, R4 ;  /* 0x0000000400607308 */ /* 0x000fe20000002400 */
[----:B------:R-:W-:-:S04]  /*ca70*/  LOP3.LUT R2, R7, 0x28, R201, 0xfe, !PT ;  /* 0x0000002807027812 */ /* 0x000fc800078efec9 */
[----:B------:R-:W-:Y:S01]  /*ca80*/  ISETP.GE.AND P2, PT, R2, R5, PT ;  /* 0x000000050200720c */ /* 0x000fe20003f46270 */
[----:B-1----:R-:W-:-:S03]  /*ca90*/  FMUL.FTZ R0, R43, c[0x0][0x2ec] ;  /* 0x0000bb002b007a20 */ /* 0x002fc60000410000 */
[----:B------:R-:W-:Y:S01]  /*caa0*/  FSEL R106, R186, -INF , !P2 ;  /* 0xff800000ba6a7808 */ /* 0x000fe20005000000 */
[----:B------:R-:W1:Y:S01]  /*cab0*/  LDSM.16.M88.4 R40, [R229] ;  /* 0x00000000e528783b */ /* 0x000e620000000200 */
[----:B------:R-:W-:Y:S08]  /*cac0*/  MUFU.TANH R49, R49 ;  /* 0x0000003100317308 */ /* 0x000ff00000002400 */
[----:B------:R2:W-:Y:S08]  /*cad0*/  MUFU.TANH R191, R0 ;  /* 0x0000000000bf7308 */ /* 0x0005f00000002400 */
[----:B------:R-:W-:Y:S01]  /*cae0*/  MUFU.TANH R51, R51 ;  /* 0x0000003300337308 */ /* 0x000fe20000002400 */
[----:B--2---:R-:W-:-:S07]  /*caf0*/  FMUL.FTZ R0, R16, c[0x0][0x2ec] ;  /* 0x0000bb0010007a20 */ /* 0x004fce0000410000 */
[----:B------:R2:W2:Y:S01]  /*cb00*/  MUFU.TANH R168, R0 ;  /* 0x0000000000a87308 */ /* 0x0004a20000002400 */
[----:B-1----:R-:W-:Y:S01]  /*cb10*/  HMMA.16816.F32 R76, R12, R40, R76 ;  /* 0x000000280c4c723c */ /* 0x002fe2000000184c */
[----:B--2---:R-:W-:-:S07]  /*cb20*/  FMUL.FTZ R0, R17, c[0x0][0x2ec] ;  /* 0x0000bb0011007a20 */ /* 0x004fce0000410000 */
[----:B------:R-:W-:Y:S01]  /*cb30*/  HMMA.16816.F32 R52, R12, R42, R100 ;  /* 0x0000002a0c34723c */ /* 0x000fe20000001864 */
[----:B------:R1:W-:Y:S06]  /*cb40*/  MUFU.TANH R189, R0 ;  /* 0x0000000000bd7308 */ /* 0x0003ec0000002400 */
[----:B------:R-:W-:Y:S01]  /*cb50*/  FSEL R100, R243, -INF , !P3 ;  /* 0xff800000f3647808 */ /* 0x000fe20005800000 */
[----:B------:R-:W-:Y:S01]  /*cb60*/  HMMA.16816.F32 R40, R8, R34, R44 ;  /* 0x000000220828723c */ /* 0x000fe2000000182c */
[----:B------:R-:W-:Y:S02]  /*cb70*/  IMAD.MOV.U32 R243, RZ, RZ, R197 ;  /* 0x000000fffff37224 */ /* 0x000fe400078e00c5 */
[----:B-1----:R-:W-:-:S04]  /*cb80*/  FMUL.FTZ R0, R18, c[0x0][0x2ec] ;  /* 0x0000bb0012007a20 */ /* 0x002fc80000410000 */
[----:B------:R1:W2:Y:S11]  /*cb90*/  MUFU.TANH R128, R0 ;  /* 0x0000000000807308 */ /* 0x0002b60000002400 */
[----:B------:R-:W-:Y:S06]  /*cba0*/  @!UPT UIADD3 URZ, URZ, URZ, URZ ;  /* 0x0000003f3f3ff290 */ /* 0x000fec000fffe03f */
[----:B------:R-:W-:Y:S02]  /*cbb0*/  FMUL.FTZ R41, R41, c[0x0][0x2ec] ;  /* 0x0000bb0029297a20 */ /* 0x000fe40000410000 */
[----:B------:R-:W-:Y:S02]  /*cbc0*/  FMUL.FTZ R43, R43, c[0x0][0x2ec] ;  /* 0x0000bb002b2b7a20 */ /* 0x000fe40000410000 */
[----:B-1----:R-:W-:Y:S02]  /*cbd0*/  FMUL.FTZ R0, R19, c[0x0][0x2ec] ;  /* 0x0000bb0013007a20 */ /* 0x002fe40000410000 */
[----:B------:R-:W-:Y:S01]  /*cbe0*/  MUFU.TANH R41, R41 ;  /* 0x0000002900297308 */ /* 0x000fe20000002400 */
[----:B------:R-:W-:Y:S01]  /*cbf0*/  HMMA.16816.F32 R16, R8, R56, R72 ;  /* 0x000000380810723c */ /* 0x000fe20000001848 */
[----:B------:R-:W1:Y:S06]  /*cc00*/  LDSM.16.M88.4 R72, [R226] ;  /* 0x00000000e248783b */ /* 0x000e6c0000000200 */
[----:B------:R2:W-:Y:S08]  /*cc10*/  MUFU.TANH R187, R0 ;  /* 0x0000000000bb7308 */ /* 0x0005f00000002400 */
[----:B------:R-:W-:Y:S01]  /*cc20*/  MUFU.TANH R43, R43 ;  /* 0x0000002b002b7308 */ /* 0x000fe20000002400 */
[----:B--2---:R-:W-:-:S07]  /*cc30*/  FMUL.FTZ R0, R28, c[0x0][0x2ec] ;  /* 0x0000bb001c007a20 */ /* 0x004fce0000410000 */
[----:B------:R2:W2:Y:S01]  /*cc40*/  MUFU.TANH R124, R0 ;  /* 0x00000000007c7308 */ /* 0x0004a20000002400 */
[----:B-1----:R-:W-:Y:S01]  /*cc50*/  HMMA.16816.F32 R80, R12, R72, R80 ;  /* 0x000000480c50723c */ /* 0x002fe20000001850 */
[----:B--2---:R-:W-:-:S06]  /*cc60*/  FMUL.FTZ R0, R29, c[0x0][0x2ec] ;  /* 0x0000bb001d007a20 */ /* 0x004fcc0000410000 */
[----:B------:R1:W-:Y:S01]  /*cc70*/  MUFU.TANH R184, R0 ;  /* 0x0000000000b87308 */ /* 0x0003e20000002400 */
[----:B------:R-:W-:Y:S01]  /*cc80*/  HMMA.16816.F32 R12, R12, R74, R108 ;  /* 0x0000004a0c0c723c */ /* 0x000fe2000000186c */
[----:B-1----:R-:W-:-:S06]  /*cc90*/  FMUL.FTZ R0, R30, c[0x0][0x2ec] ;  /* 0x0000bb001e007a20 */ /* 0x002fcc0000410000 */
[----:B------:R1:W2:Y:S02]  /*cca0*/  MUFU.TANH R121, R0 ;  /* 0x0000000000797308 */ /* 0x0002a40000002400 */
[----:B-1----:R-:W-:Y:S02]  /*ccb0*/  FMUL.FTZ R0, R31, c[0x0][0x2ec] ;  /* 0x0000bb001f007a20 */ /* 0x002fe40000410000 */
[----:B------:R-:W1:Y:S04]  /*ccc0*/  LDSM.16.M88.4 R28, [R219+0x5000] ;  /* 0x00500000db1c783b */ /* 0x000e680000000200 */
[----:B------:R2:W-:Y:S02]  /*ccd0*/  MUFU.TANH R181, R0 ;  /* 0x0000000000b57308 */ /* 0x0005e40000002400 */
[----:B--2---:R-:W-:-:S06]  /*cce0*/  FMUL.FTZ R0, R20, c[0x0][0x2ec] ;  /* 0x0000bb0014007a20 */ /* 0x004fcc0000410000 */
[----:B------:R2:W1:Y:S02]  /*ccf0*/  MUFU.TANH R116, R0 ;  /* 0x0000000000747308 */ /* 0x0004640000002400 */
[----:B--2---:R-:W-:Y:S01]  /*cd00*/  FMUL.FTZ R0, R21, c[0x0][0x2ec] ;  /* 0x0000bb0015007a20 */ /* 0x004fe20000410000 */
[C---:B-1----:R-:W-:Y:S05]  /*cd10*/  HMMA.16816.F32 R68, R8.reuse, R28, R68 ;  /* 0x0000001c0844723c */ /* 0x042fea0000001844 */
[----:B------:R1:W-:Y:S03]  /*cd20*/  MUFU.TANH R179, R0 ;  /* 0x0000000000b37308 */ /* 0x0003e60000002400 */
[----:B------:R-:W-:Y:S01]  /*cd30*/  HMMA.16816.F32 R60, R8, R30, R60 ;  /* 0x0000001e083c723c */ /* 0x000fe2000000183c */
[----:B-1----:R-:W-:-:S04]  /*cd40*/  FMUL.FTZ R0, R22, c[0x0][0x2ec] ;  /* 0x0000bb0016007a20 */ /* 0x002fc80000410000 */
[----:B------:R1:W2:Y:S11]  /*cd50*/  MUFU.TANH R112, R0 ;  /* 0x0000000000707308 */ /* 0x0002b60000002400 */
[----:B------:R-:W-:Y:S01]  /*cd60*/  FMUL.FTZ R4, R68, c[0x0][0x2ec] ;  /* 0x0000bb0044047a20 */ /* 0x000fe20000410000 */
[----:B------:R-:W-:Y:S01]  /*cd70*/  FSEL R68, R182, -INF , !P5 ;  /* 0xff800000b6447808 */ /* 0x000fe20006800000 */
[----:B------:R-:W-:-:S02]  /*cd80*/  FMUL.FTZ R69, R69, c[0x0][0x2ec] ;  /* 0x0000bb0045457a20 */ /* 0x000fc40000410000 */
[----:B------:R-:W-:Y:S01]  /*cd90*/  FMUL.FTZ R71, R71, c[0x0][0x2ec] ;  /* 0x0000bb0047477a20 */ /* 0x000fe20000410000 */
[----:B------:R2:W-:Y:S03]  /*cda0*/  MUFU.TANH R72, R4 ;  /* 0x0000000400487308 */ /* 0x0005e60000002400 */
[----:B------:R-:W-:Y:S02]  /*cdb0*/  FMUL.FTZ R61, R61, c[0x0][0x2ec] ;  /* 0x0000bb003d3d7a20 */ /* 0x000fe40000410000 */
[----:B------:R-:W-:Y:S02]  /*cdc0*/  FMUL.FTZ R63, R63, c[0x0][0x2ec] ;  /* 0x0000bb003f3f7a20 */ /* 0x000fe40000410000 */
[----:B-1----:R-:W-:Y:S01]  /*cdd0*/  FMUL.FTZ R0, R23, c[0x0][0x2ec] ;  /* 0x0000bb0017007a20 */ /* 0x002fe20000410000 */
[----:B------:R-:W-:Y:S01]  /*cde0*/  MUFU.TANH R69, R69 ;  /* 0x0000004500457308 */ /* 0x000fe20000002400 */
[----:B------:R-:W1:Y:S01]  /*cdf0*/  LDSM.16.M88.4 R20, [R219+0x6000] ;  /* 0x00600000db14783b */ /* 0x000e620000000200 */
[----:B--2---:R-:W-:-:S06]  /*ce00*/  FMUL.FTZ R4, R70, c[0x0][0x2ec] ;  /* 0x0000bb0046047a20 */ /* 0x004fcc0000410000 */
[----:B------:R2:W-:Y:S08]  /*ce10*/  MUFU.TANH R177, R0 ;  /* 0x0000000000b17308 */ /* 0x0005f00000002400 */
[----:B------:R3:W-:Y:S01]  /*ce20*/  MUFU.TANH R70, R4 ;  /* 0x0000000400467308 */ /* 0x0007e20000002400 */
[----:B--2---:R-:W-:-:S07]  /*ce30*/  FMUL.FTZ R0, R16, c[0x0][0x2ec] ;  /* 0x0000bb0010007a20 */ /* 0x004fce0000410000 */
[----:B------:R-:W-:Y:S01]  /*ce40*/  MUFU.TANH R71, R71 ;  /* 0x0000004700477308 */ /* 0x000fe20000002400 */
[----:B---3--:R-:W-:-:S07]  /*ce50*/  FMUL.FTZ R4, R62, c[0x0][0x2ec] ;  /* 0x0000bb003e047a20 */ /* 0x008fce0000410000 */
[----:B------:R2:W3:Y:S01]  /*ce60*/  MUFU.TANH R104, R0 ;  /* 0x0000000000687308 */ /* 0x0004e20000002400 */
[C---:B-1----:R-:W-:Y:S07]  /*ce70*/  HMMA.16816.F32 R56, R8.reuse, R20, R76 ;  /* 0x000000140838723c */ /* 0x042fee000000184c */
[----:B------:R1:W-:Y:S01]  /*ce80*/  MUFU.TANH R62, R4 ;  /* 0x00000004003e7308 */ /* 0x0003e20000002400 */
[----:B------:R-:W-:Y:S01]  /*ce90*/  IMAD.MOV.U32 R77, RZ, RZ, R175 ;  /* 0x000000ffff4d7224 */ /* 0x000fe200078e00af */
[----:B------:R-:W-:Y:S01]  /*cea0*/  HMMA.16816.F32 R32, R8, R22, R52 ;  /* 0x000000160820723c */ /* 0x000fe20000001834 */
[----:B--2---:R-:W-:Y:S01]  /*ceb0*/  FMUL.FTZ R0, R17, c[0x0][0x2ec] ;  /* 0x0000bb0011007a20 */ /* 0x004fe20000410000 */
[----:B------:R-:W2:Y:S01]  /*cec0*/  LDSM.16.M88.4 R20, [R219+0x7000] ;  /* 0x00700000db14783b */ /* 0x000ea20000000200 */
[----:B------:R-:W-:-:S03]  /*ced0*/  IMAD.MOV.U32 R79, RZ, RZ, R199 ;  /* 0x000000ffff4f7224 */ /* 0x000fc600078e00c7 */
[----:B------:R-:W-:Y:S01]  /*cee0*/  MUFU.TANH R61, R61 ;  /* 0x0000003d003d7308 */ /* 0x000fe20000002400 */
[----:B------:R-:W-:Y:S02]  /*cef0*/  IMAD.MOV.U32 R76, RZ, RZ, R204 ;  /* 0x000000ffff4c7224 */ /* 0x000fe400078e00cc */
[----:B------:R-:W-:Y:S02]  /*cf00*/  IMAD.MOV.U32 R78, RZ, RZ, R206 ;  /* 0x000000ffff4e7224 */ /* 0x000fe400078e00ce */
[----:B-1----:R-:W-:-:S03]  /*cf10*/  FMUL.FTZ R4, R50, c[0x0][0x2ec] ;  /* 0x0000bb0032047a20 */ /* 0x002fc60000410000 */
[----:B------:R1:W-:Y:S01]  /*cf20*/  MUFU.TANH R174, R0 ;  /* 0x0000000000ae7308 */ /* 0x0003e20000002400 */
[----:B------:R-:W-:Y:S02]  /*cf30*/  FMUL.FTZ R57, R57, c[0x0][0x2ec] ;  /* 0x0000bb0039397a20 */ /* 0x000fe40000410000 */
[----:B------:R-:W-:-:S05]  /*cf40*/  FMUL.FTZ R59, R59, c[0x0][0x2ec] ;  /* 0x0000bb003b3b7a20 */ /* 0x000fca0000410000 */
[----:B------:R3:W-:Y:S02]  /*cf50*/  MUFU.TANH R50, R4 ;  /* 0x0000000400327308 */ /* 0x0007e40000002400 */
[----:B------:R-:W-:Y:S02]  /*cf60*/  FMUL.FTZ R35, R35, c[0x0][0x2ec] ;  /* 0x0000bb0023237a20 */ /* 0x000fe40000410000 */
[----:B------:R-:W-:Y:S02]  /*cf70*/  FMUL.FTZ R33, R33, c[0x0][0x2ec] ;  /* 0x0000bb0021217a20 */ /* 0x000fe40000410000 */
[----:B-1----:R-:W-:Y:S02]  /*cf80*/  FMUL.FTZ R0, R18, c[0x0][0x2ec] ;  /* 0x0000bb0012007a20 */ /* 0x002fe40000410000 */
[----:B------:R-:W-:Y:S01]  /*cf90*/  MUFU.TANH R63, R63 ;  /* 0x0000003f003f7308 */ /* 0x000fe20000002400 */
[----:B---3--:R-:W-:-:S07]  /*cfa0*/  FMUL.FTZ R4, R40, c[0x0][0x2ec] ;  /* 0x0000bb0028047a20 */ /* 0x008fce0000410000 */
[----:B------:R1:W3:Y:S01]  /*cfb0*/  MUFU.TANH R101, R0 ;  /* 0x0000000000657308 */ /* 0x0002e20000002400 */
[C---:B--2---:R-:W-:Y:S07]  /*cfc0*/  HMMA.16816.F32 R44, R8.reuse, R20, R84 ;  /* 0x00000014082c723c */ /* 0x044fee0000001854 */
[----:B------:R-:W-:Y:S01]  /*cfd0*/  MUFU.TANH R57, R57 ;  /* 0x0000003900397308 */ /* 0x000fe20000002400 */
[----:B------:R-:W-:Y:S01]  /*cfe0*/  HMMA.16816.F32 R24, R8, R22, R24 ;  /* 0x000000160818723c */ /* 0x000fe20000001818 */
[----:B-1----:R-:W-:-:S06]  /*cff0*/  FMUL.FTZ R0, R19, c[0x0][0x2ec] ;  /* 0x0000bb0013007a20 */ /* 0x002fcc0000410000 */
[----:B------:R-:W-:Y:S01]  /*d000*/  MUFU.TANH R35, R35 ;  /* 0x0000002300237308 */ /* 0x000fe20000002400 */
[----:B------:R-:W1:Y:S07]  /*d010*/  LDSM.16.M88.4 R16, [R219+0x6800] ;  /* 0x00680000db10783b */ /* 0x000e6e0000000200 */
[----:B------:R2:W-:Y:S01]  /*d020*/  MUFU.TANH R171, R0 ;  /* 0x0000000000ab7308 */ /* 0x0005e20000002400 */
[----:B------:R-:W-:Y:S02]  /*d030*/  FMUL.FTZ R44, R44, c[0x0][0x2ec] ;  /* 0x0000bb002c2c7a20 */ /* 0x000fe40000410000 */
[----:B------:R-:W-:-:S05]  /*d040*/  FMUL.FTZ R46, R46, c[0x0][0x2ec] ;  /* 0x0000bb002e2e7a20 */ /* 0x000fca0000410000 */
[----:B------:R-:W-:Y:S01]  /*d050*/  MUFU.TANH R59, R59 ;  /* 0x0000003b003b7308 */ /* 0x000fe20000002400 */
[----:B------:R-:W-:Y:S02]  /*d060*/  FMUL.FTZ R45, R45, c[0x0][0x2ec] ;  /* 0x0000bb002d2d7a20 */ /* 0x000fe40000410000 */
[----:B------:R-:W-:Y:S02]  /*d070*/  FMUL.FTZ R47, R47, c[0x0][0x2ec] ;  /* 0x0000bb002f2f7a20 */ /* 0x000fe40000410000 */
[----:B------:R-:W-:Y:S02]  /*d080*/  FMUL.FTZ R24, R24, c[0x0][0x2ec] ;  /* 0x0000bb0018187a20 */ /* 0x000fe40000410000 */
[----:B------:R-:W-:Y:S01]  /*d090*/  FMUL.FTZ R26, R26, c[0x0][0x2ec] ;  /* 0x0000bb001a1a7a20 */ /* 0x000fe20000410000 */
[----:B--2---:R-:W-:Y:S01]  /*d0a0*/  LOP3.LUT R0, R7, 0x10, R201, 0xfe, !PT ;  /* 0x0000001007007812 */ /* 0x004fe200078efec9 */
[----:B------:R-:W-:Y:S01]  /*d0b0*/  MUFU.TANH R44, R44 ;  /* 0x0000002c002c7308 */ /* 0x000fe20000002400 */
[----:B------:R-:W-:-:S02]  /*d0c0*/  FMUL.FTZ R25, R25, c[0x0][0x2ec] ;  /* 0x0000bb0019197a20 */ /* 0x000fc40000410000 */
[C---:B------:R-:W-:Y:S01]  /*d0d0*/  ISETP.GE.AND P4, PT, R0.reuse, R5, PT ;  /* 0x000000050000720c */ /* 0x040fe20003f86270 */
[----:B------:R-:W-:Y:S01]  /*d0e0*/  FMUL.FTZ R27, R27, c[0x0][0x2ec] ;  /* 0x0000bb001b1b7a20 */ /* 0x000fe20000410000 */
[-C--:B------:R-:W-:Y:S02]  /*d0f0*/  ISETP.GE.AND P6, PT, R0, R6.reuse, PT ;  /* 0x000000060000720c */ /* 0x080fe40003fc6270 */
[----:B------:R-:W-:Y:S01]  /*d100*/  FSEL R99, R176, -INF , !P4 ;  /* 0xff800000b0637808 */ /* 0x000fe20006000000 */
[----:B------:R-:W-:Y:S01]  /*d110*/  MUFU.TANH R46, R46 ;  /* 0x0000002e002e7308 */ /* 0x000fe20000002400 */
[----:B------:R-:W-:Y:S01]  /*d120*/  ISETP.GE.AND P4, PT, R2, R6, PT ;  /* 0x000000060200720c */ /* 0x000fe20003f86270 */
[----:B------:R-:W-:Y:S01]  /*d130*/  FMUL.FTZ R2, R60, c[0x0][0x2ec] ;  /* 0x0000bb003c027a20 */ /* 0x000fe20000410000 */
[----:B------:R-:W-:Y:S02]  /*d140*/  LOP3.LUT R0, R7, 0x20, R201, 0xfe, !PT ;  /* 0x0000002007007812 */ /* 0x000fe400078efec9 */
[----:B------:R-:W-:-:S02]  /*d150*/  FSEL R73, R183, -INF , !P6 ;  /* 0xff800000b7497808 */ /* 0x000fc40007000000 */
[-C--:B------:R-:W-:Y:S01]  /*d160*/  ISETP.GE.AND P6, PT, R0, R5.reuse, PT ;  /* 0x000000050000720c */ /* 0x080fe20003fc6270 */
[----:B------:R2:W2:Y:S01]  /*d170*/  MUFU.TANH R64, R2 ;  /* 0x0000000200407308 */ /* 0x0004a20000002400 */
[----:B------:R-:W-:Y:S01]  /*d180*/  FSEL R103, R188, -INF , !P4 ;  /* 0xff800000bc677808 */ /* 0x000fe20006000000 */
[C---:B-1----:R-:W-:Y:S01]  /*d190*/  HMMA.16816.F32 R28, R8.reuse, R16, R88 ;  /* 0x00000010081c723c */ /* 0x042fe20000001858 */
[----:B------:R-:W-:Y:S02]  /*d1a0*/  FSEL R105, R190, -INF , !P6 ;  /* 0xff800000be697808 */ /* 0x000fe40007000000 */
[-C--:B------:R-:W-:Y:S02]  /*d1b0*/  ISETP.GE.AND P5, PT, R0, R6.reuse, PT ;  /* 0x000000060000720c */ /* 0x080fe40003fa6270 */
[C---:B------:R-:W-:Y:S01]  /*d1c0*/  LOP3.LUT R0, R7.reuse, 0x30, R201, 0xfe, !PT ;  /* 0x0000003007007812 */ /* 0x040fe200078efec9 */
[----:B------:R-:W-:Y:S01]  /*d1d0*/  MUFU.TANH R24, R24 ;  /* 0x0000001800187308 */ /* 0x000fe20000002400 */
[----:B------:R-:W-:Y:S01]  /*d1e0*/  FSEL R102, R242, -INF , !P5 ;  /* 0xff800000f2667808 */ /* 0x000fe20006800000 */
[C---:B------:R-:W-:Y:S01]  /*d1f0*/  HMMA.16816.F32 R52, R8.reuse, R18, R92 ;  /* 0x000000120834723c */ /* 0x040fe2000000185c */
[----:B------:R-:W1:Y:S01]  /*d200*/  LDSM.16.M88.4 R16, [R219+0x7800] ;  /* 0x00780000db10783b */ /* 0x000e620000000200 */
[CC--:B------:R-:W-:Y:S01]  /*d210*/  ISETP.GE.AND P3, PT, R0.reuse, R6.reuse, PT ;  /* 0x000000060000720c */ /* 0x0c0fe20003f66270 */
[----:B------:R-:W-:Y:S01]  /*d220*/  IMAD.MOV.U32 R242, RZ, RZ, R173 ;  /* 0x000000fffff27224 */ /* 0x000fe200078e00ad */
[-C--:B------:R-:W-:Y:S01]  /*d230*/  ISETP.GE.AND P5, PT, R0, R5.reuse, PT ;  /* 0x000000050000720c */ /* 0x080fe20003fa6270 */
[----:B------:R-:W-:Y:S01]  /*d240*/  IMAD.MOV.U32 R88, RZ, RZ, R252 ;  /* 0x000000ffff587224 */ /* 0x000fe200078e00fc */
[C-C-:B--2---:R-:W-:Y:S01]  /*d250*/  LOP3.LUT R2, R7.reuse, 0x38, R201.reuse, 0xfe, !PT ;  /* 0x0000003807027812 */ /* 0x144fe200078efec9 */
[----:B------:R-:W-:Y:S01]  /*d260*/  MUFU.TANH R26, R26 ;  /* 0x0000001a001a7308 */ /* 0x000fe20000002400 */
[----:B------:R-:W-:Y:S01]  /*d270*/  LOP3.LUT R0, R7, 0x40, R201, 0xfe, !PT ;  /* 0x0000004007007812 */ /* 0x000fe200078efec9 */
[----:B------:R-:W-:Y:S01]  /*d280*/  IMAD.MOV.U32 R95, RZ, RZ, R248 ;  /* 0x000000ffff5f7224 */ /* 0x000fe200078e00f8 */
[CC--:B------:R-:W-:Y:S01]  /*d290*/  ISETP.GE.AND P6, PT, R2.reuse, R6.reuse, PT ;  /* 0x000000060200720c */ /* 0x0c0fe20003fc6270 */
[----:B------:R-:W-:Y:S01]  /*d2a0*/  IMAD.MOV.U32 R248, RZ, RZ, R249 ;  /* 0x000000fffff87224 */ /* 0x000fe200078e00f9 */
[-C--:B------:R-:W-:Y:S01]  /*d2b0*/  ISETP.GE.AND P4, PT, R2, R5.reuse, PT ;  /* 0x000000050200720c */ /* 0x080fe20003f86270 */
[----:B------:R-:W-:Y:S01]  /*d2c0*/  FMUL.FTZ R2, R48, c[0x0][0x2ec] ;  /* 0x0000bb0030027a20 */ /* 0x000fe20000410000 */
[----:B------:R-:W-:Y:S01]  /*d2d0*/  FSEL R107, R185, -INF , !P3 ;  /* 0xff800000b96b7808 */ /* 0x000fe20005800000 */
[----:B------:R2:W-:Y:S01]  /*d2e0*/  MUFU.TANH R48, R4 ;  /* 0x0000000400307308 */ /* 0x0005e20000002400 */
[----:B------:R-:W-:Y:S01]  /*d2f0*/  FSEL R114, R39, -INF , !P5 ;  /* 0xff80000027727808 */ /* 0x000fe20006800000 */
[----:B------:R-:W-:Y:S01]  /*d300*/  IMAD.MOV.U32 R249, RZ, RZ, R208 ;  /* 0x000000fffff97224 */ /* 0x000fe200078e00d0 */
[----:B------:R-:W-:Y:S01]  /*d310*/  FSEL R113, R38, -INF , !P6 ;  /* 0xff80000026717808 */ /* 0x000fe20007000000 */
[----:B------:R-:W-:Y:S01]  /*d320*/  IMAD.MOV.U32 R252, RZ, RZ, R213 ;  /* 0x000000fffffc7224 */ /* 0x000fe200078e00d5 */
[CC--:B------:R-:W-:Y:S01]  /*d330*/  ISETP.GE.AND P2, PT, R0.reuse, R6.reuse, PT ;  /* 0x000000060000720c */ /* 0x0c0fe20003f46270 */
[----:B------:R-:W-:Y:S01]  /*d340*/  IMAD.MOV.U32 R89, RZ, RZ, R76 ;  /* 0x000000ffff597224 */ /* 0x000fe200078e004c */
[-C--:B------:R-:W-:Y:S01]  /*d350*/  ISETP.GE.AND P3, PT, R0, R5.reuse, PT ;  /* 0x000000050000720c */ /* 0x080fe20003f66270 */
[----:B------:R3:W1:Y:S01]  /*d360*/  MUFU.TANH R60, R2 ;  /* 0x00000002003c7308 */ /* 0x0006620000002400 */
[----:B------:R-:W-:Y:S01]  /*d370*/  LOP3.LUT R0, R7, 0x50, R201, 0xfe, !PT ;  /* 0x0000005007007812 */ /* 0x000fe200078efec9 */
[----:B------:R-:W-:Y:S01]  /*d380*/  FMUL.FTZ R54, R54, c[0x0][0x2ec] ;  /* 0x0000bb0036367a20 */ /* 0x000fe20000410000 */
[----:B------:R-:W-:Y:S01]  /*d390*/  FSEL R115, R37, -INF , !P4 ;  /* 0xff80000025737808 */ /* 0x000fe20006000000 */
[----:B------:R-:W-:Y:S01]  /*d3a0*/  IMAD.MOV.U32 R76, RZ, RZ, R242 ;  /* 0x000000ffff4c7224 */ /* 0x000fe200078e00f2 */
[----:B------:R-:W-:Y:S01]  /*d3b0*/  FSEL R117, R117, -INF , !P2 ;  /* 0xff80000075757808 */ /* 0x000fe20005000000 */
[----:B------:R-:W-:Y:S01]  /*d3c0*/  IMAD.MOV.U32 R91, RZ, RZ, R215 ;  /* 0x000000ffff5b7224 */ /* 0x000fe200078e00d7 */
[----:B------:R-:W-:Y:S01]  /*d3d0*/  FSEL R119, R119, -INF , !P3 ;  /* 0xff80000077777808 */ /* 0x000fe20005800000 */
[----:B--2---:R-:W-:Y:S01]  /*d3e0*/  FMUL.FTZ R4, R42, c[0x0][0x2ec] ;  /* 0x0000bb002a047a20 */ /* 0x004fe20000410000 */
[CC--:B------:R-:W-:Y:S01]  /*d3f0*/  ISETP.GE.AND P4, PT, R0.reuse, R6.reuse, PT ;  /* 0x000000060000720c */ /* 0x0c0fe20003f86270 */
[----:B------:R-:W-:Y:S01]  /*d400*/  MUFU.TANH R54, R54 ;  /* 0x0000003600367308 */ /* 0x000fe20000002400 */
[-C--:B------:R-:W-:Y:S01]  /*d410*/  ISETP.GE.AND P2, PT, R0, R5.reuse, PT ;  /* 0x000000050000720c */ /* 0x080fe20003f46270 */
[----:B------:R-:W-:Y:S01]  /*d420*/  IMAD.MOV.U32 R42, RZ, RZ, R202 ;  /* 0x000000ffff2a7224 */ /* 0x000fe200078e00ca */
[--C-:B------:R-:W-:Y:S01]  /*d430*/  LOP3.LUT R0, R7, 0x60, R201.reuse, 0xfe, !PT ;  /* 0x0000006007007812 */ /* 0x100fe200078efec9 */
[----:B------:R-:W-:Y:S01]  /*d440*/  FMUL.FTZ R29, R29, c[0x0][0x2ec] ;  /* 0x0000bb001d1d7a20 */ /* 0x000fe20000410000 */
[----:B------:R-:W-:Y:S01]  /*d450*/  FSEL R122, R122, -INF , !P4 ;  /* 0xff8000007a7a7808 */ /* 0x000fe20006000000 */
[----:B------:R-:W-:Y:S01]  /*d460*/  IMAD.MOV.U32 R90, RZ, RZ, R42 ;  /* 0x000000ffff5a7224 */ /* 0x000fe200078e002a */
[--C-:B---3--:R-:W-:Y:S01]  /*d470*/  LOP3.LUT R2, R7, 0x48, R201.reuse, 0xfe, !PT ;  /* 0x0000004807027812 */ /* 0x108fe200078efec9 */
[----:B------:R2:W3:Y:S01]  /*d480*/  MUFU.TANH R40, R4 ;  /* 0x0000000400287308 */ /* 0x0004e20000002400 */
[----:B------:R-:W-:Y:S01]  /*d490*/  FSEL R125, R125, -INF , !P2 ;  /* 0xff8000007d7d7808 */ /* 0x000fe20005000000 */
[C---:B-1----:R-:W-:Y:S01]  /*d4a0*/  HMMA.16816.F32 R20, R8.reuse, R16, R80 ;  /* 0x000000100814723c */ /* 0x042fe20000001850 */
[CC--:B------:R-:W-:Y:S01]  /*d4b0*/  ISETP.GE.AND P5, PT, R2.reuse, R6.reuse, PT ;  /* 0x000000060200720c */ /* 0x0c0fe20003fa6270 */
[----:B------:R-:W-:Y:S01]  /*d4c0*/  IMAD.MOV.U32 R42, RZ, RZ, R212 ;  /* 0x000000ffff2a7224 */ /* 0x000fe200078e00d4 */
[-C--:B------:R-:W-:Y:S01]  /*d4d0*/  ISETP.GE.AND P6, PT, R2, R5.reuse, PT ;  /* 0x000000050200720c */ /* 0x080fe20003fc6270 */
[----:B------:R-:W-:Y:S01]  /*d4e0*/  FMUL.FTZ R31, R31, c[0x0][0x2ec] ;  /* 0x0000bb001f1f7a20 */ /* 0x000fe20000410000 */
[----:B------:R-:W-:Y:S01]  /*d4f0*/  LOP3.LUT R2, R7, 0x58, R201, 0xfe, !PT ;  /* 0x0000005807027812 */ /* 0x000fe200078efec9 */
[----:B------:R-:W-:Y:S01]  /*d500*/  MUFU.TANH R29, R29 ;  /* 0x0000001d001d7308 */ /* 0x000fe20000002400 */
[----:B------:R-:W-:Y:S01]  /*d510*/  FSEL R118, R118, -INF , !P5 ;  /* 0xff80000076767808 */ /* 0x000fe20006800000 */
[----:B------:R-:W-:Y:S01]  /*d520*/  HMMA.16816.F32 R12, R8, R18, R12 ;  /* 0x00000012080c723c */ /* 0x000fe2000000180c */
[CC--:B------:R-:W-:Y:S01]  /*d530*/  ISETP.GE.AND P3, PT, R2.reuse, R6.reuse, PT ;  /* 0x000000060200720c */ /* 0x0c0fe20003f66270 */
[----:B------:R-:W-:Y:S01]  /*d540*/  FMUL.FTZ R53, R53, c[0x0][0x2ec] ;  /* 0x0000bb0035357a20 */ /* 0x000fe20000410000 */
[-C--:B------:R-:W-:Y:S01]  /*d550*/  ISETP.GE.AND P5, PT, R2, R5.reuse, PT ;  /* 0x000000050200720c */ /* 0x080fe20003fa6270 */
[----:B------:R-:W-:Y:S01]  /*d560*/  FMUL.FTZ R55, R55, c[0x0][0x2ec] ;  /* 0x0000bb0037377a20 */ /* 0x000fe20000410000 */
[----:B-----5:R-:W-:Y:S01]  /*d570*/  FSEL R123, R123, -INF , !P3 ;  /* 0xff8000007b7b7808 */ /* 0x020fe20005800000 */
[----:B--2---:R-:W-:Y:S01]  /*d580*/  FMUL.FTZ R4, R56, c[0x0][0x2ec] ;  /* 0x0000bb0038047a20 */ /* 0x004fe20000410000 */
[----:B------:R-:W-:Y:S01]  /*d590*/  ISETP.GE.AND P4, PT, R0, R5, PT ;  /* 0x000000050000720c */ /* 0x000fe20003f86270 */
[----:B------:R-:W1:Y:S01]  /*d5a0*/  S2R R56, SR_TID.X ;  /* 0x0000000000387919 */ /* 0x000e620000002100 */
[----:B------:R-:W-:Y:S01]  /*d5b0*/  FSEL R120, R120, -INF , !P6 ;  /* 0xff80000078787808 */ /* 0x000fe20007000000 */
[----:B------:R2:W5:Y:S01]  /*d5c0*/  MUFU.TANH R39, R4 ;  /* 0x0000000400277308 */ /* 0x0005620000002400 */
[----:B------:R-:W-:Y:S01]  /*d5d0*/  FSEL R130, R130, -INF , !P4 ;  /* 0xff80000082827808 */ /* 0x000fe20006000000 */
[----:B------:R-:W-:Y:S01]  /*d5e0*/  FMUL.FTZ R9, R67, c[0x0][0x2ec] ;  /* 0x0000bb0043097a20 */ /* 0x000fe20000410000 */
[----:B------:R-:W-:Y:S01]  /*d5f0*/  ISETP.GE.AND P6, PT, R0, R6, PT ;  /* 0x000000060000720c */ /* 0x000fe20003fc6270 */
[----:B------:R-:W-:-:S04]  /*d600*/  DEPBAR.LE SB0, 0x0 ;  /* 0x000080000000791a */ /* 0x000fc80000000000 */
[----:B------:R-:W-:Y:S01]  /*d610*/  FSEL R127, R127, -INF , !P6 ;  /* 0xff8000007f7f7808 */ /* 0x000fe20007000000 */
[----:B------:R-:W-:Y:S01]  /*d620*/  FMUL.FTZ R20, R20, c[0x0][0x2ec] ;  /* 0x0000bb0014147a20 */ /* 0x000fe20000410000 */
[----:B------:R-:W-:Y:S01]  /*d630*/  FSEL R126, R126, -INF , !P5 ;  /* 0xff8000007e7e7808 */ /* 0x000fe20006800000 */
[----:B------:R-:W-:Y:S01]  /*d640*/  FMUL.FTZ R22, R22, c[0x0][0x2ec] ;  /* 0x0000bb0016167a20 */ /* 0x000fe20000410000 */
[----:B------:R-:W-:Y:S01]  /*d650*/  MUFU.TANH R9, R9 ;  /* 0x0000000900097308 */ /* 0x000fe20000002400 */
[----:B------:R-:W-:Y:S02]  /*d660*/  FMUL.FTZ R21, R21, c[0x0][0x2ec] ;  /* 0x0000bb0015157a20 */ /* 0x000fe40000410000 */
[----:B------:R-:W-:Y:S02]  /*d670*/  FMUL.FTZ R12, R12, c[0x0][0x2ec] ;  /* 0x0000bb000c0c7a20 */ /* 0x000fe40000410000 */
[----:B--2---:R-:W-:Y:S02]  /*d680*/  FMUL.FTZ R4, R58, c[0x0][0x2ec] ;  /* 0x0000bb003a047a20 */ /* 0x004fe40000410000 */
[----:B------:R-:W-:Y:S01]  /*d690*/  FMUL.FTZ R8, R14, c[0x0][0x2ec] ;  /* 0x0000bb000e087a20 */ /* 0x000fe20000410000 */
[----:B------:R-:W-:Y:S01]  /*d6a0*/  MUFU.TANH R20, R20 ;  /* 0x0000001400147308 */ /* 0x000fe20000002400 */
[----:B------:R-:W-:-:S02]  /*d6b0*/  IMAD.MOV.U32 R58, RZ, RZ, R210 ;  /* 0x000000ffff3a7224 */ /* 0x000fc400078e00d2 */
[----:B-1----:R-:W-:Y:S02]  /*d6c0*/  IMAD.SHL.U32 R56, R56, 0x2, RZ ;  /* 0x0000000238387824 */ /* 0x002fe400078e00ff */
[----:B------:R-:W-:-:S03]  /*d6d0*/  FMUL.FTZ R23, R23, c[0x0][0x2ec] ;  /* 0x0000bb0017177a20 */ /* 0x000fc60000410000 */
[----:B------:R-:W-:Y:S01]  /*d6e0*/  LOP3.LUT R56, R56, 0x6, RZ, 0xc0, !PT ;  /* 0x0000000638387812 */ /* 0x000fe200078ec0ff */
[----:B------:R1:W2:Y:S03]  /*d6f0*/  MUFU.TANH R38, R4 ;  /* 0x0000000400267308 */ /* 0x0002a60000002400 */
[C-C-:B------:R-:W-:Y:S02]  /*d700*/  LOP3.LUT R2, R7.reuse, 0x68, R56.reuse, 0xfe, !PT ;  /* 0x0000006807027812 */ /* 0x140fe400078efe38 */
[----:B------:R-:W-:Y:S02]  /*d710*/  LOP3.LUT R0, R7, 0x70, R56, 0xfe, !PT ;  /* 0x0000007007007812 */ /* 0x000fe400078efe38 */
[C---:B------:R-:W-:Y:S01]  /*d720*/  ISETP.GE.AND P2, PT, R2.reuse, R6, PT ;  /* 0x000000060200720c */ /* 0x040fe20003f46270 */
[----:B------:R-:W-:Y:S01]  /*d730*/  MUFU.TANH R22, R22 ;  /* 0x0000001600167308 */ /* 0x000fe20000002400 */
[----:B------:R-:W-:-:S02]  /*d740*/  ISETP.GE.AND P3, PT, R2, R5, PT ;  /* 0x000000050200720c */ /* 0x000fc40003f66270 */
[----:B------:R-:W-:Y:S02]  /*d750*/  LOP3.LUT R2, R7, 0x78, R56, 0xfe, !PT ;  /* 0x0000007807027812 */ /* 0x000fe400078efe38 */
[----:B----4-:R-:W-:Y:S02]  /*d760*/  FSEL R129, R129, -INF , !P2 ;  /* 0xff80000081817808 */ /* 0x010fe40005000000 */
[-C--:B------:R-:W-:Y:S01]  /*d770*/  ISETP.GE.AND P4, PT, R2, R6.reuse, PT ;  /* 0x000000060200720c */ /* 0x080fe20003f86270 */
[----:B-1----:R-:W-:Y:S01]  /*d780*/  FMUL.FTZ R4, R32, c[0x0][0x2ec] ;  /* 0x0000bb0020047a20 */ /* 0x002fe20000410000 */
[-C--:B------:R-:W-:Y:S01]  /*d790*/  ISETP.GE.AND P2, PT, R2, R5.reuse, PT ;  /* 0x000000050200720c */ /* 0x080fe20003f46270 */
[----:B------:R-:W-:Y:S01]  /*d7a0*/  FMUL.FTZ R2, R34, c[0x0][0x2ec] ;  /* 0x0000bb0022027a20 */ /* 0x000fe20000410000 */
[C---:B------:R-:W-:Y:S01]  /*d7b0*/  ISETP.GE.AND P6, PT, R0.reuse, R5, PT ;  /* 0x000000050000720c */ /* 0x040fe20003fc6270 */
[----:B------:R1:W4:Y:S01]  /*d7c0*/  MUFU.TANH R37, R4 ;  /* 0x0000000400257308 */ /* 0x0003220000002400 */
[----:B------:R-:W-:-:S02]  /*d7d0*/  ISETP.GE.AND P5, PT, R0, R6, PT ;  /* 0x000000060000720c */ /* 0x000fc40003fa6270 */
[----:B------:R-:W-:Y:S02]  /*d7e0*/  LOP3.LUT R0, R7, 0x80, R56, 0xfe, !PT ;  /* 0x0000008007007812 */ /* 0x000fe400078efe38 */
[----:B------:R-:W-:Y:S02]  /*d7f0*/  FSEL R170, R170, -INF , !P6 ;  /* 0xff800000aaaa7808 */ /* 0x000fe40007000000 */
[----:B------:R-:W-:Y:S01]  /*d800*/  FSEL R168, R168, -INF , !P4 ;  /* 0xff800000a8a87808 */ /* 0x000fe20006000000 */
[----:B------:R2:W2:Y:S01]  /*d810*/  MUFU.TANH R34, R2 ;  /* 0x0000000200227308 */ /* 0x0004a20000002400 */
[----:B------:R-:W-:Y:S02]  /*d820*/  FSEL R131, R131, -INF , !P3 ;  /* 0xff80000083837808 */ /* 0x000fe40005800000 */
[----:B------:R-:W-:Y:S02]  /*d830*/  FSEL R169, R169, -INF , !P5 ;  /* 0xff800000a9a97808 */ /* 0x000fe40006800000 */
[----:B------:R-:W-:-:S02]  /*d840*/  ISETP.GE.AND P3, PT, R0, R6, PT ;  /* 0x000000060000720c */ /* 0x000fc40003f66270 */
[-C--:B------:R-:W-:Y:S01]  /*d850*/  ISETP.GE.AND P5, PT, R0, R5.reuse, PT ;  /* 0x000000050000720c */ /* 0x080fe20003fa6270 */
[----:B-1----:R-:W-:Y:S01]  /*d860*/  FMUL.FTZ R4, R28, c[0x0][0x2ec] ;  /* 0x0000bb001c047a20 */ /* 0x002fe20000410000 */
[C-C-:B------:R-:W-:Y:S01]  /*d870*/  LOP3.LUT R0, R7.reuse, 0x90, R56.reuse, 0xfe, !PT ;  /* 0x0000009007007812 */ /* 0x140fe200078efe38 */
[----:B------:R-:W-:Y:S01]  /*d880*/  MUFU.TANH R12, R12 ;  /* 0x0000000c000c7308 */ /* 0x000fe20000002400 */
[----:B------:R-:W-:Y:S02]  /*d890*/  FSEL R128, R128, -INF , !P2 ;  /* 0xff80000080807808 */ /* 0x000fe40005000000 */
[----:B------:R-:W-:Y:S02]  /*d8a0*/  FSEL R124, R124, -INF , !P3 ;  /* 0xff8000007c7c7808 */ /* 0x000fe40005800000 */
[C---:B------:R-:W-:Y:S02]  /*d8b0*/  ISETP.GE.AND P2, PT, R0.reuse, R6, PT ;  /* 0x000000060000720c */ /* 0x040fe40003f46270 */
[----:B--2---:R-:W-:Y:S01]  /*d8c0*/  LOP3.LUT R2, R7, 0x88, R56, 0xfe, !PT ;  /* 0x0000008807027812 */ /* 0x004fe200078efe38 */
[----:B------:R1:W2:Y:S01]  /*d8d0*/  MUFU.TANH R32, R4 ;  /* 0x0000000400207308 */ /* 0x0002a20000002400 */
[----:B------:R-:W-:-:S02]  /*d8e0*/  ISETP.GE.AND P3, PT, R0, R5, PT ;  /* 0x000000050000720c */ /* 0x000fc40003f66270 */
[C---:B------:R-:W-:Y:S02]  /*d8f0*/  ISETP.GE.AND P6, PT, R2.reuse, R6, PT ;  /* 0x000000060200720c */ /* 0x040fe40003fc6270 */
[----:B------:R-:W-:Y:S01]  /*d900*/  ISETP.GE.AND P4, PT, R2, R5, PT ;  /* 0x000000050200720c */ /* 0x000fe20003f86270 */
[----:B------:R-:W-:Y:S01]  /*d910*/  FMUL.FTZ R2, R30, c[0x0][0x2ec] ;  /* 0x0000bb001e027a20 */ /* 0x000fe20000410000 */
[----:B------:R-:W-:Y:S01]  /*d920*/  LOP3.LUT R0, R7, 0xa0, R56, 0xfe, !PT ;  /* 0x000000a007007812 */ /* 0x000fe200078efe38 */
[----:B------:R-:W-:Y:S01]  /*d930*/  MUFU.TANH R8, R8 ;  /* 0x0000000800087308 */ /* 0x000fe20000002400 */
[----:B------:R-:W-:Y:S02]  /*d940*/  FSEL R121, R121, -INF , !P5 ;  /* 0xff80000079797808 */ /* 0x000fe40006800000 */
[----:B------:R-:W-:Y:S02]  /*d950*/  FSEL R116, R116, -INF , !P6 ;  /* 0xff80000074747808 */ /* 0x000fe40007000000 */
[----:B------:R-:W-:-:S02]  /*d960*/  FSEL R112, R112, -INF , !P4 ;  /* 0xff80000070707808 */ /* 0x000fc40006000000 */
[----:B------:R-:W-:Y:S01]  /*d970*/  FSEL R172, R104, -INF , !P2 ;  /* 0xff80000068ac7808 */ /* 0x000fe20005000000 */
[----:B------:R2:W2:Y:S01]  /*d980*/  MUFU.TANH R28, R2 ;  /* 0x00000002001c7308 */ /* 0x0004a20000002400 */
[----:B------:R-:W-:Y:S01]  /*d990*/  ISETP.GE.AND P4, PT, R0, R6, PT ;  /* 0x000000060000720c */ /* 0x000fe20003f86270 */
[----:B-1----:R-:W-:Y:S01]  /*d9a0*/  FMUL.FTZ R4, R52, c[0x0][0x2ec] ;  /* 0x0000bb0034047a20 */ /* 0x002fe20000410000 */
[----:B------:R-:W-:Y:S02]  /*d9b0*/  ISETP.GE.AND P2, PT, R0, R5, PT ;  /* 0x000000050000720c */ /* 0x000fe40003f46270 */
[----:B------:R-:W-:Y:S02]  /*d9c0*/  LOP3.LUT R0, R7, 0xb0, R56, 0xfe, !PT ;  /* 0x000000b007007812 */ /* 0x000fe400078efe38 */
[----:B------:R-:W-:Y:S01]  /*d9d0*/  FSEL R175, R101, -INF , !P3 ;  /* 0xff80000065af7808 */ /* 0x000fe20005800000 */
[----:B------:R-:W1:Y:S01]  /*d9e0*/  MUFU.TANH R4, R4 ;  /* 0x0000000400047308 */ /* 0x000e620000002400 */
[----:B------:R-:W-:-:S02]  /*d9f0*/  FSEL R178, R72, -INF , !P4 ;  /* 0xff80000048b27808 */ /* 0x000fc40006000000 */
[----:B------:R-:W-:Y:S02]  /*da00*/  ISETP.GE.AND P4, PT, R0, R5, PT ;  /* 0x000000050000720c */ /* 0x000fe40003f86270 */
[----:B------:R-:W-:Y:S02]  /*da10*/  FSEL R182, R70, -INF , !P2 ;  /* 0xff80000046b67808 */ /* 0x000fe40005000000 */
[----:B------:R-:W-:Y:S01]  /*da20*/  FSEL R188, R50, -INF , !P4 ;  /* 0xff80000032bc7808 */ /* 0x000fe20006000000 */
[----:B------:R-:W-:Y:S01]  /*da30*/  MUFU.TANH R33, R33 ;  /* 0x0000002100217308 */ /* 0x000fe20000002400 */
[----:B--2---:R-:W-:-:S04]  /*da40*/  LOP3.LUT R2, R7, 0x98, R56, 0xfe, !PT ;  /* 0x0000009807027812 */ /* 0x004fc800078efe38 */
[CC--:B------:R-:W-:Y:S02]  /*da50*/  ISETP.GE.AND P5, PT, R2.reuse, R6.reuse, PT ;  /* 0x000000060200720c */ /* 0x0c0fe40003fa6270 */
[-C--:B------:R-:W-:Y:S01]  /*da60*/  ISETP.GE.AND P6, PT, R2, R5.reuse, PT ;  /* 0x000000050200720c */ /* 0x080fe20003fc6270 */
[----:B------:R-:W-:Y:S01]  /*da70*/  MUFU.TANH R31, R31 ;  /* 0x0000001f001f7308 */ /* 0x000fe20000002400 */
[----:B------:R-:W-:Y:S02]  /*da80*/  LOP3.LUT R2, R7, 0xa8, R56, 0xfe, !PT ;  /* 0x000000a807027812 */ /* 0x000fe400078efe38 */
[----:B------:R-:W-:Y:S02]  /*da90*/  FSEL R173, R98, -INF , !P5 ;  /* 0xff80000062ad7808 */ /* 0x000fe40006800000 */
[C---:B------:R-:W-:Y:S02]  /*daa0*/  ISETP.GE.AND P3, PT, R2.reuse, R6, PT ;  /* 0x000000060200720c */ /* 0x040fe40003f66270 */
[----:B------:R-:W-:Y:S01]  /*dab0*/  ISETP.GE.AND P5, PT, R2, R5, PT ;  /* 0x000000050200720c */ /* 0x000fe20003fa6270 */
[----:B------:R-:W-:Y:S01]  /*dac0*/  MUFU.TANH R53, R53 ;  /* 0x0000003500357308 */ /* 0x000fe20000002400 */
[----:B------:R-:W-:-:S02]  /*dad0*/  FSEL R176, R96, -INF , !P6 ;  /* 0xff80000060b07808 */ /* 0x000fc40007000000 */
[-C--:B------:R-:W-:Y:S02]  /*dae0*/  ISETP.GE.AND P6, PT, R0, R6.reuse, PT ;  /* 0x000000060000720c */ /* 0x080fe40003fc6270 */
[C-C-:B------:R-:W-:Y:S02]  /*daf0*/  LOP3.LUT R2, R7.reuse, 0xb8, R56.reuse, 0xfe, !PT ;  /* 0x000000b807027812 */ /* 0x140fe400078efe38 */
[----:B------:R-:W-:Y:S01]  /*db00*/  LOP3.LUT R0, R7, 0xc0, R56, 0xfe, !PT ;  /* 0x000000c007007812 */ /* 0x000fe200078efe38 */
[----:B------:R-:W-:Y:S01]  /*db10*/  MUFU.TANH R55, R55 ;  /* 0x0000003700377308 */ /* 0x000fe20000002400 */
[----:B------:R-:W-:Y:S02]  /*db20*/  FSEL R180, R64, -INF , !P3 ;  /* 0xff80000040b47808 */ /* 0x000fe40005800000 */
[C---:B------:R-:W-:Y:S02]  /*db30*/  ISETP.GE.AND P2, PT, R2.reuse, R6, PT ;  /* 0x000000060200720c */ /* 0x040fe40003f46270 */
[----:B------:R-:W-:-:S02]  /*db40*/  ISETP.GE.AND P3, PT, R2, R5, PT ;  /* 0x000000050200720c */ /* 0x000fc40003f66270 */
[----:B------:R-:W-:Y:S01]  /*db50*/  FSEL R183, R62, -INF , !P5 ;  /* 0xff8000003eb77808 */ /* 0x000fe20006800000 */
[----:B------:R-:W-:Y:S01]  /*db60*/  MUFU.TANH R45, R45 ;  /* 0x0000002d002d7308 */ /* 0x000fe20000002400 */
[----:B------:R-:W-:Y:S02]  /*db70*/  FSEL R185, R60, -INF , !P6 ;  /* 0xff8000003cb97808 */ /* 0x000fe40007000000 */
[C---:B------:R-:W-:Y:S02]  /*db80*/  ISETP.GE.AND P5, PT, R0.reuse, R6, PT ;  /* 0x000000060000720c */ /* 0x040fe40003fa6270 */
[----:B------:R-:W-:Y:S02]  /*db90*/  ISETP.GE.AND P6, PT, R0, R5, PT ;  /* 0x000000050000720c */ /* 0x000fe40003fc6270 */
[C-C-:B------:R-:W-:Y:S01]  /*dba0*/  LOP3.LUT R2, R7.reuse, 0xc8, R56.reuse, 0xfe, !PT ;  /* 0x000000c807027812 */ /* 0x140fe200078efe38 */
[----:B------:R-:W-:Y:S01]  /*dbb0*/  MUFU.TANH R47, R47 ;  /* 0x0000002f002f7308 */ /* 0x000fe20000002400 */
[----:B------:R-:W-:-:S02]  /*dbc0*/  LOP3.LUT R0, R7, 0xd0, R56, 0xfe, !PT ;  /* 0x000000d007007812 */ /* 0x000fc400078efe38 */
[----:B------:R-:W-:Y:S02]  /*dbd0*/  FSEL R186, R48, -INF , !P2 ;  /* 0xff80000030ba7808 */ /* 0x000fe40005000000 */
[CC--:B------:R-:W-:Y:S02]  /*dbe0*/  ISETP.GE.AND P4, PT, R2.reuse, R6.reuse, PT ;  /* 0x000000060200720c */ /* 0x0c0fe40003f86270 */
[----:B------:R-:W-:Y:S01]  /*dbf0*/  ISETP.GE.AND P2, PT, R2, R5, PT ;  /* 0x000000050200720c */ /* 0x000fe20003f46270 */
[----:B------:R-:W-:Y:S01]  /*dc00*/  MUFU.TANH R25, R25 ;  /* 0x0000001900197308 */ /* 0x000fe20000002400 */
[----:B---3--:R-:W-:Y:S02]  /*dc10*/  FSEL R190, R40, -INF , !P3 ;  /* 0xff80000028be7808 */ /* 0x008fe40005800000 */
[----:B-----5:R-:W-:Y:S02]  /*dc20*/  FSEL R192, R39, -INF , !P5 ;  /* 0xff80000027c07808 */ /* 0x020fe40006800000 */
[----:B------:R-:W-:-:S02]  /*dc30*/  ISETP.GE.AND P3, PT, R0, R6, PT ;  /* 0x000000060000720c */ /* 0x000fc40003f66270 */
[----:B------:R-:W-:Y:S01]  /*dc40*/  ISETP.GE.AND P5, PT, R0, R5, PT ;  /* 0x000000050000720c */ /* 0x000fe20003fa6270 */
[----:B------:R-:W-:Y:S01]  /*dc50*/  MUFU.TANH R27, R27 ;  /* 0x0000001b001b7308 */ /* 0x000fe20000002400 */
[C-C-:B------:R-:W-:Y:S02]  /*dc60*/  LOP3.LUT R2, R7.reuse, 0xd8, R56.reuse, 0xfe, !PT ;  /* 0x000000d807027812 */ /* 0x140fe400078efe38 */
[----:B------:R-:W-:Y:S02]  /*dc70*/  LOP3.LUT R0, R7, 0xe0, R56, 0xfe, !PT ;  /* 0x000000e007007812 */ /* 0x000fe400078efe38 */
[----:B------:R-:W-:Y:S02]  /*dc80*/  FSEL R195, R38, -INF , !P6 ;  /* 0xff80000026c37808 */ /* 0x000fe40007000000 */
[----:B----4-:R-:W-:Y:S01]  /*dc90*/  FSEL R194, R37, -INF , !P4 ;  /* 0xff80000025c27808 */ /* 0x010fe20006000000 */
[----:B------:R-:W-:Y:S01]  /*dca0*/  MUFU.TANH R21, R21 ;  /* 0x0000001500157308 */ /* 0x000fe20000002400 */
[----:B------:R-:W-:Y:S01]  /*dcb0*/  BAR.SYNC.DEFER_BLOCKING 0x0 ;  /* 0x0000000000007b1d */ /* 0x000fe20000010000 */
[----:B------:R-:W-:-:S02]  /*dcc0*/  ISETP.GE.AND P6, PT, R2, R6, PT ;  /* 0x000000060200720c */ /* 0x000fc40003fc6270 */
[-C--:B------:R-:W-:Y:S02]  /*dcd0*/  ISETP.GE.AND P4, PT, R2, R5.reuse, PT ;  /* 0x000000050200720c */ /* 0x080fe40003f86270 */
[----:B------:R-:W-:Y:S02]  /*dce0*/  FSEL R197, R34, -INF , !P2 ;  /* 0xff80000022c57808 */ /* 0x000fe40005000000 */
[----:B------:R-:W-:Y:S01]  /*dcf0*/  FSEL R199, R32, -INF , !P3 ;  /* 0xff80000020c77808 */ /* 0x000fe20005800000 */
[----:B------:R-:W-:Y:S01]  /*dd00*/  MUFU.TANH R23, R23 ;  /* 0x0000001700177308 */ /* 0x000fe20000002400 */
[C---:B------:R-:W-:Y:S02]  /*dd10*/  ISETP.GE.AND P2, PT, R0.reuse, R6, PT ;  /* 0x000000060000720c */ /* 0x040fe40003f46270 */
[----:B------:R-:W-:Y:S02]  /*dd20*/  ISETP.GE.AND P3, PT, R0, R5, PT ;  /* 0x000000050000720c */ /* 0x000fe40003f66270 */
[----:B------:R-:W-:-:S02]  /*dd30*/  LOP3.LUT R2, R7, 0xe8, R56, 0xfe, !PT ;  /* 0x000000e807027812 */ /* 0x000fc400078efe38 */
[----:B------:R-:W-:Y:S02]  /*dd40*/  LOP3.LUT R0, R7, 0xf0, R56, 0xfe, !PT ;  /* 0x000000f007007812 */ /* 0x000fe400078efe38 */
[----:B------:R-:W-:Y:S02]  /*dd50*/  FSEL R202, R28, -INF , !P5 ;  /* 0xff8000001cca7808 */ /* 0x000fe40006800000 */
[----:B-1----:R-:W-:Y:S01]  /*dd60*/  FSEL R201, R4, -INF , !P6 ;  /* 0xff80000004c97808 */ /* 0x002fe20007000000 */
[----:B------:R-:W-:Y:S01]  /*dd70*/  FMUL.FTZ R4, R65, c[0x0][0x2ec] ;  /* 0x0000bb0041047a20 */ /* 0x000fe20000410000 */
[C---:B------:R-:W-:Y:S02]  /*dd80*/  ISETP.GE.AND P5, PT, R2.reuse, R6, PT ;  /* 0x000000060200720c */ /* 0x040fe40003fa6270 */
[----:B------:R-:W-:Y:S01]  /*dd90*/  ISETP.GE.AND P6, PT, R2, R5, PT ;  /* 0x000000050200720c */ /* 0x000fe20003fc6270 */
[----:B------:R1:W2:Y:S01]  /*dda0*/  MUFU.TANH R10, R4 ;  /* 0x00000004000a7308 */ /* 0x0002a20000002400 */
[----:B------:R-:W-:-:S02]  /*ddb0*/  FSEL R204, R54, -INF , !P4 ;  /* 0xff80000036cc7808 */ /* 0x000fc40006000000 */
[----:B------:R-:W-:Y:S02]  /*ddc0*/  FSEL R206, R44, -INF , !P2 ;  /* 0xff8000002cce7808 */ /* 0x000fe40005000000 */
[C---:B------:R-:W-:Y:S02]  /*ddd0*/  ISETP.GE.AND P4, PT, R0.reuse, R6, PT ;  /* 0x000000060000720c */ /* 0x040fe40003f86270 */
[----:B------:R-:W-:Y:S02]  /*dde0*/  ISETP.GE.AND P2, PT, R0, R5, PT ;  /* 0x000000050000720c */ /* 0x000fe40003f46270 */
[C---:B------:R-:W-:Y:S02]  /*ddf0*/  LOP3.LUT R2, R7.reuse, 0xf8, R56, 0xfe, !PT ;  /* 0x000000f807027812 */ /* 0x040fe400078efe38 */
[----:B------:R-:W-:Y:S01]  /*de00*/  LOP3.LUT R0, R7, R56, RZ, 0xfc, !PT ;  /* 0x0000003807007212 */ /* 0x000fe200078efcff */
[----:B------:R-:W-:Y:S01]  /*de10*/  IMAD.MOV.U32 R56, RZ, RZ, R193 ;  /* 0x000000ffff387224 */ /* 0x000fe200078e00c1 */
[----:B------:R-:W-:Y:S01]  /*de20*/  FSEL R210, R46, -INF , !P3 ;  /* 0xff8000002ed27808 */ /* 0x000fe20005800000 */
[----:B------:R-:W-:Y:S01]  /*de30*/  IMAD.MOV.U32 R193, RZ, RZ, R214 ;  /* 0x000000ffffc17224 */ /* 0x000fe200078e00d6 */
[----:B------:R-:W-:-:S02]  /*de40*/  FSEL R208, R24, -INF , !P5 ;  /* 0xff80000018d07808 */ /* 0x000fc40006800000 */
[CC--:B------:R-:W-:Y:S02]  /*de50*/  ISETP.GE.AND P3, PT, R2.reuse, R6.reuse, PT ;  /* 0x000000060200720c */ /* 0x0c0fe40003f66270 */
[----:B------:R-:W-:Y:S02]  /*de60*/  ISETP.GE.AND P5, PT, R2, R5, PT ;  /* 0x000000050200720c */ /* 0x000fe40003fa6270 */
[----:B------:R-:W-:Y:S02]  /*de70*/  IADD3 R2, R0, 0x1, RZ ;  /* 0x0000000100027810 */ /* 0x000fe40007ffe0ff */
[----:B------:R-:W-:Y:S02]  /*de80*/  FSEL R212, R26, -INF , !P6 ;  /* 0xff8000001ad47808 */ /* 0x000fe40007000000 */
[----:B------:R-:W-:Y:S02]  /*de90*/  FSEL R213, R20, -INF , !P4 ;  /* 0xff80000014d57808 */ /* 0x000fe40006000000 */
[----:B------:R-:W-:-:S02]  /*dea0*/  ISETP.GE.AND P6, PT, R2, R6, PT ;  /* 0x000000060200720c */ /* 0x000fc40003fc6270 */
[----:B------:R-:W-:Y:S02]  /*deb0*/  ISETP.GE.AND P4, PT, R2, R5, PT ;  /* 0x000000050200720c */ /* 0x000fe40003f86270 */
[C---:B-1----:R-:W-:Y:S02]  /*dec0*/  IADD3 R4, R0.reuse, 0x9, RZ ;  /* 0x0000000900047810 */ /* 0x042fe40007ffe0ff */
[----:B------:R-:W-:Y:S02]  /*ded0*/  IADD3 R2, R0, 0x11, RZ ;  /* 0x0000001100027810 */ /* 0x000fe40007ffe0ff */
[----:B------:R-:W-:Y:S02]  /*dee0*/  FSEL R215, R22, -INF , !P2 ;  /* 0xff80000016d77808 */ /* 0x000fe40005000000 */
[----:B------:R-:W-:Y:S02]  /*def0*/  FSEL R214, R12, -INF , !P3 ;  /* 0xff8000000cd67808 */ /* 0x000fe40005800000 */
[----:B------:R-:W-:Y:S01]  /*df00*/  FSEL R242, R8, -INF , !P5 ;  /* 0xff80000008f27808 */ /* 0x000fe20006800000 */
[----:B------:R-:W-:Y:S01]  /*df10*/  FMUL.FTZ R8, R13, c[0x0][0x2ec] ;  /* 0x0000bb000d087a20 */ /* 0x000fe20000410000 */
[----:B------:R-:W-:-:S02]  /*df20*/  FSEL R26, R95, -INF , !P6 ;  /* 0xff8000005f1a7808 */ /* 0x000fc40007000000 */
[CC--:B------:R-:W-:Y:S02]  /*df30*/  ISETP.GE.AND P2, PT, R4.reuse, R6.reuse, PT ;  /* 0x000000060400720c */ /* 0x0c0fe40003f46270 */
[-C--:B------:R-:W-:Y:S01]  /*df40*/  ISETP.GE.AND P3, PT, R4, R5.reuse, PT ;  /* 0x000000050400720c */ /* 0x080fe20003f66270 */
[----:B------:R-:W1:Y:S01]  /*df50*/  MUFU.TANH R8, R8 ;  /* 0x0000000800087308 */ /* 0x000e620000002400 */
[C---:B------:R-:W-:Y:S02]  /*df60*/  ISETP.GE.AND P5, PT, R2.reuse, R6, PT ;  /* 0x000000060200720c */ /* 0x040fe40003fa6270 */
[----:B------:R-:W-:Y:S02]  /*df70*/  ISETP.GE.AND P6, PT, R2, R5, PT ;  /* 0x000000050200720c */ /* 0x000fe40003fc6270 */
[C---:B------:R-:W-:Y:S02]  /*df80*/  IADD3 R4, R0.reuse, 0x19, RZ ;  /* 0x0000001900047810 */ /* 0x040fe40007ffe0ff */
[----:B------:R-:W-:-:S02]  /*df90*/  IADD3 R2, R0, 0x21, RZ ;  /* 0x0000002100027810 */ /* 0x000fc40007ffe0ff */
[----:B------:R-:W-:Y:S02]  /*dfa0*/  FSEL R30, R58, -INF , !P4 ;  /* 0xff8000003a1e7808 */ /* 0x000fe40006000000 */
[----:B------:R-:W-:Y:S02]  /*dfb0*/  FSEL R32, R89, -INF , !P3 ;  /* 0xff80000059207808 */ /* 0x000fe40005800000 */
[----:B------:R-:W-:Y:S02]  /*dfc0*/  FSEL R34, R90, -INF , !P5 ;  /* 0xff8000005a227808 */ /* 0x000fe40006800000 */
[-C--:B------:R-:W-:Y:S02]  /*dfd0*/  ISETP.GE.AND P4, PT, R4, R6.reuse, PT ;  /* 0x000000060400720c */ /* 0x080fe40003f86270 */
[C---:B------:R-:W-:Y:S02]  /*dfe0*/  ISETP.GE.AND P3, PT, R2.reuse, R6, PT ;  /* 0x000000060200720c */ /* 0x040fe40003f66270 */
        /* <DEDUP_REMOVED lines=23> */
[-C--:B------:R-:W-:Y:S02]  /*e160*/  ISETP.GE.AND P4, PT, R4, R6.reuse, PT ;  /* 0x000000060400720c */ /* 0x080fe40003f86270 */
[----:B------:R-:W-:-:S02]  /*e170*/  ISETP.GE.AND P3, PT, R2, R6, PT ;  /* 0x000000060200720c */ /* 0x000fc40003f66270 */
[-C--:B------:R-:W-:Y:S02]  /*e180*/  ISETP.GE.AND P5, PT, R2, R5.reuse, PT ;  /* 0x000000050200720c */ /* 0x080fe40003fa6270 */
[----:B------:R-:W-:Y:S02]  /*e190*/  IADD3 R2, R0, 0x51, RZ ;  /* 0x0000005100027810 */ /* 0x000fe40007ffe0ff */
[----:B------:R-:W-:Y:S02]  /*e1a0*/  FSEL R62, R243, -INF , !P2 ;  /* 0xff800000f33e7808 */ /* 0x000fe40005000000 */
[----:B------:R-:W-:Y:S02]  /*e1b0*/  FSEL R74, R248, -INF , !P6 ;  /* 0xff800000f84a7808 */ /* 0x000fe40007000000 */
[----:B------:R-:W-:Y:S02]  /*e1c0*/  FSEL R75, R249, -INF , !P4 ;  /* 0xff800000f94b7808 */ /* 0x000fe40006000000 */
        /* <DEDUP_REMOVED lines=19> */
[C---:B------:R-:W-:Y:S02]  /*e300*/  ISETP.GE.AND P3, PT, R2.reuse, R6, PT ;  /* 0x000000060200720c */ /* 0x040fe40003f66270 */
        /* <DEDUP_REMOVED lines=36> */
[----:B--2---:R-:W-:Y:S02]  /*e550*/  FSEL R101, R10, -INF , !P3 ;  /* 0xff8000000a657808 */ /* 0x004fe40005800000 */
        /* <DEDUP_REMOVED lines=22> */
[CC--:B------:R-:W-:Y:S02]  /*e6c0*/  ISETP.GE.AND P2, PT, R4.reuse, R6.reuse, PT ;  /* 0x000000060400720c */ /* 0x0c0fe40003f46270 */
[----:B------:R-:W-:Y:S02]  /*e6d0*/  ISETP.GE.AND P3, PT, R4, R5, PT ;  /* 0x000000050400720c */ /* 0x000fe40003f66270 */
[----:B------:R-:W-:Y:S02]  /*e6e0*/  IADD3 R4, R0, 0xe1, RZ ;  /* 0x000000e100047810 */ /* 0x000fe40007ffe0ff */
[----:B------:R-:W-:Y:S02]  /*e6f0*/  FSEL R171, R51, -INF , !P6 ;  /* 0xff80000033ab7808 */ /* 0x000fe40007000000 */
[----:B------:R-:W-:Y:S02]  /*e700*/  ISETP.GE.AND P6, PT, R2, R6, PT ;  /* 0x000000060200720c */ /* 0x000fe40003fc6270 */
[----:B------:R-:W-:-:S02]  /*e710*/  FSEL R184, R35, -INF , !P4 ;  /* 0xff80000023b87808 */ /* 0x000fc40006000000 */
[----:B------:R-:W-:Y:S02]  /*e720*/  FSEL R187, R29, -INF , !P2 ;  /* 0xff8000001dbb7808 */ /* 0x000fe40005000000 */
[----:B------:R-:W-:Y:S02]  /*e730*/  IADD3 R2, R0, 0xd9, RZ ;  /* 0x000000d900027810 */ /* 0x000fe40007ffe0ff */
[C---:B------:R-:W-:Y:S02]  /*e740*/  ISETP.GE.AND P4, PT, R4.reuse, R6, PT ;  /* 0x000000060400720c */ /* 0x040fe40003f86270 */
[----:B------:R-:W-:Y:S01]  /*e750*/  ISETP.GE.AND P2, PT, R4, R5, PT ;  /* 0x000000050400720c */ /* 0x000fe20003f46270 */
[----:B------:R-:W-:Y:S01]  /*e760*/  FMUL.FTZ R4, R15, c[0x0][0x2ec] ;  /* 0x0000bb000f047a20 */ /* 0x000fe20000410000 */
[----:B------:R-:W-:Y:S02]  /*e770*/  FSEL R181, R59, -INF , !P5 ;  /* 0xff8000003bb57808 */ /* 0x000fe40006800000 */
[----:B------:R-:W-:-:S02]  /*e780*/  FSEL R179, R33, -INF , !P6 ;  /* 0xff80000021b37808 */ /* 0x000fc40007000000 */
[CC--:B------:R-:W-:Y:S01]  /*e790*/  ISETP.GE.AND P5, PT, R2.reuse, R6.reuse, PT ;  /* 0x000000060200720c */ /* 0x0c0fe20003fa6270 */
[----:B------:R-:W2:Y:S01]  /*e7a0*/  MUFU.TANH R4, R4 ;  /* 0x0000000400047308 */ /* 0x000ea20000002400 */
[----:B------:R-:W-:Y:S02]  /*e7b0*/  ISETP.GE.AND P6, PT, R2, R5, PT ;  /* 0x000000050200720c */ /* 0x000fe40003fc6270 */
[----:B------:R-:W-:Y:S02]  /*e7c0*/  IADD3 R2, R0, 0xe9, RZ ;  /* 0x000000e900027810 */ /* 0x000fe40007ffe0ff */
[----:B------:R-:W-:Y:S02]  /*e7d0*/  FSEL R191, R31, -INF , !P3 ;  /* 0xff8000001fbf7808 */ /* 0x000fe40005800000 */
[----:B------:R-:W-:Y:S02]  /*e7e0*/  FSEL R189, R53, -INF , !P5 ;  /* 0xff80000035bd7808 */ /* 0x000fe40006800000 */
[----:B------:R-:W-:-:S02]  /*e7f0*/  ISETP.GE.AND P3, PT, R2, R6, PT ;  /* 0x000000060200720c */ /* 0x000fc40003f66270 */
[----:B------:R-:W-:Y:S02]  /*e800*/  ISETP.GE.AND P5, PT, R2, R5, PT ;  /* 0x000000050200720c */ /* 0x000fe40003fa6270 */
[C---:B------:R-:W-:Y:S02]  /*e810*/  IADD3 R2, R0.reuse, 0xf1, RZ ;  /* 0x000000f100027810 */ /* 0x040fe40007ffe0ff */
        /* <DEDUP_REMOVED lines=13> */
[----:B------:R-:W-:Y:S02]  /*e8f0*/  FSEL R209, R23, -INF , !P3 ;  /* 0xff80000017d17808 */ /* 0x000fe40005800000 */
[----:B------:R-:W-:Y:S02]  /*e900*/  FSEL R24, R251, -INF , !P6 ;  /* 0xff800000fb187808 */ /* 0x000fe40007000000 */
[----:B-1----:R-:W-:-:S02]  /*e910*/  FSEL R207, R8, -INF , !P5 ;  /* 0xff80000008cf7808 */ /* 0x002fc40006800000 */
[----:B------:R-:W-:Y:S02]  /*e920*/  FSEL R25, R247, -INF , !P4 ;  /* 0xff800000f7197808 */ /* 0x000fe40006000000 */
[----:B--2---:R-:W-:Y:S01]  /*e930*/  FSEL R211, R4, -INF , !P2 ;  /* 0xff80000004d37808 */ /* 0x004fe20005000000 */
[----:B------:R-:W-:Y:S05]  /*e940*/  @!P1 BRA `(.L_x_2277) ;  /* 0x000007e000009947 */ /* 0x000fea0003800000 */
[----:B------:R-:W-:Y:S01]  /*e950*/  ULDC UR6, c[0x0][0x198] ;  /* 0x0000660000067ab9 */ /* 0x000fe20000000800 */
[----:B------:R-:W-:Y:S05]  /*e960*/  @!P0 BRA `(.L_x_2278) ;  /* 0x000003a000008947 */ /* 0x000fea0003800000 */
[----:B------:R-:W2:Y:S01]  /*e970*/  LDL.64 R250, [R1] ;  /* 0x0000000001fa7983 */ /* 0x000ea20000100a00 */
        /* <DEDUP_REMOVED lines=33> */
[----:B------:R-:W-:Y:S02]  /*eb90*/  @P5 IADD3 R0, R0, 0x1, RZ ;  /* 0x0000000100005810 */ /* 0x000fe40007ffe0ff */
[----:B------:R-:W-:-:S04]  /*eba0*/  @!P3 IADD3 R2, -R2, RZ, RZ ;  /* 0x000000ff0202b210 */ /* 0x000fc80007ffe1ff */
[----:B------:R-:W-:Y:S01]  /*ebb0*/  @!P1 IMAD.MOV R0, RZ, RZ, -R0 ;  /* 0x000000ffff009224 */ /* 0x000fe200078e0a00 */
[----:B------:R-:W-:-:S04]  /*ebc0*/  SEL R2, R4, R2, !P2 ;  /* 0x0000000204027207 */ /* 0x000fc80005000000 */
[----:B------:R-:W-:Y:S01]  /*ebd0*/  SEL R0, R4, R0, !P2 ;  /* 0x0000000004007207 */ /* 0x000fe20005000000 */
        /* <DEDUP_REMOVED lines=13> */
[----:B------:R-:W-:Y:S02]  /*ecb0*/  IMAD R2, R7, c[0x0][0x180], RZ ;  /* 0x0000600007027a24 */ /* 0x000fe400078e02ff */
[----:B------:R-:W-:Y:S02]  /*ecc0*/  IMAD.IADD R5, R5, 0x1, R0 ;  /* 0x0000000105057824 */ /* 0x000fe400078e0200 */
[C---:B------:R-:W-:Y:S02]  /*ecd0*/  IMAD R0, R6.reuse, c[0x0][0x184], R2 ;  /* 0x0000610006007a24 */ /* 0x040fe400078e0202 */
[----:B------:R-:W-:-:S05]  /*ece0*/  IMAD.WIDE.U32 R4, R6, c[0x0][0x180], R4 ;  /* 0x0000600006047a25 */ /* 0x000fca00078e0004 */
[----:B------:R-:W-:Y:S01]  /*ecf0*/  IADD3 R0, R5, R0, RZ ;  /* 0x0000000005007210 */ /* 0x000fe20007ffe0ff */
[----:B------:R-:W-:Y:S05]  /*ed00*/  BRA `(.L_x_2279) ;  /* 0x0000004000007947 */ /* 0x000fea0003800000 */
.L_x_2278:
[----:B------:R-:W-:-:S04]  /*ed10*/  ULEA UR5, -UR6, URZ, 0x8 ;  /* 0x0000003f06057291 */ /* 0x000fc8000f8e413f */
[----:B------:R-:W-:Y:S02]  /*ed20*/  USHF.R.S32.HI UR4, URZ, 0x1f, UR5 ;  /* 0x0000001f3f047899 */ /* 0x000fe40008011405 */
[----:B------:R-:W-:-:S04]  /*ed30*/  MOV R4, UR5 ;  /* 0x0000000500047c02 */ /* 0x000fc80008000f00 */
[----:B------:R-:W-:Y:S02]  /*ed40*/  MOV R0, UR4 ;  /* 0x0000000400007c02 */ /* 0x000fe40008000f00 */
.L_x_2279:
        /* <DEDUP_REMOVED lines=8> */
[----:B------:R-:W-:Y:S01]  /*edd0*/  STL [R1+0x18], R2 ;  /* 0x0000180201007387 */ /* 0x000fe20000100800 */
[----:B------:R-:W-:-:S03]  /*ede0*/  IADD3 R10, P1, R2, UR7, RZ ;  /* 0x00000007020a7c10 */ /* 0x000fc6000ff3e0ff */
[----:B------:R1:W-:Y:S01]  /*edf0*/  STL [R1+0x14], R12 ;  /* 0x0000140c01007387 */ /* 0x0003e20000100800 */
[----:B------:R-:W-:Y:S01]  /*ee00*/  IADD3.X R11, R12, UR4, RZ, P1, !PT ;  /* 0x000000040c0b7c10 */ /* 0x000fe20008ffe4ff */
[----:B------:R-:W-:Y:S01]  /*ee10*/  IMAD.MOV.U32 R13, RZ, RZ, R12 ;  /* 0x000000ffff0d7224 */ /* 0x000fe200078e000c */
[----:B------:R-:W-:-:S04]  /*ee20*/  IADD3 R8, P1, R10, UR7, RZ ;  /* 0x000000070a087c10 */ /* 0x000fc8000ff3e0ff */
[----:B------:R-:W-:Y:S02]  /*ee30*/  IADD3.X R9, R11, UR4, RZ, P1, !PT ;  /* 0x000000040b097c10 */ /* 0x000fe40008ffe4ff */
[----:B------:R-:W-:-:S04]  /*ee40*/  IADD3 R6, P1, R8, UR7, RZ ;  /* 0x0000000708067c10 */ /* 0x000fc8000ff3e0ff */
[----:B------:R-:W-:Y:S02]  /*ee50*/  IADD3.X R7, R9, UR4, RZ, P1, !PT ;  /* 0x0000000409077c10 */ /* 0x000fe40008ffe4ff */
[----:B------:R-:W-:-:S04]  /*ee60*/  IADD3 R4, P1, R6, UR7, RZ ;  /* 0x0000000706047c10 */ /* 0x000fc8000ff3e0ff */
[----:B------:R-:W-:Y:S02]  /*ee70*/  IADD3.X R5, R7, UR4, RZ, P1, !PT ;  /* 0x0000000407057c10 */ /* 0x000fe40008ffe4ff */
[----:B------:R-:W-:-:S04]  /*ee80*/  IADD3 R16, P1, R4, UR7, RZ ;  /* 0x0000000704107c10 */ /* 0x000fc8000ff3e0ff */
[----:B------:R-:W-:Y:S01]  /*ee90*/  IADD3.X R17, R5, UR4, RZ, P1, !PT ;  /* 0x0000000405117c10 */ /* 0x000fe20008ffe4ff */
[----:B-1----:R-:W-:Y:S01]  /*eea0*/  IMAD.MOV.U32 R12, RZ, RZ, R2 ;  /* 0x000000ffff0c7224 */ /* 0x002fe200078e0002 */
[----:B------:R-:W-:-:S04]  /*eeb0*/  IADD3 R14, P1, R16, UR7, RZ ;  /* 0x00000007100e7c10 */ /* 0x000fc8000ff3e0ff */
[----:B------:R-:W-:Y:S01]  /*eec0*/  IADD3.X R15, R17, UR4, RZ, P1, !PT ;  /* 0x00000004110f7c10 */ /* 0x000fe20008ffe4ff */
[----:B------:R-:W-:Y:S01]  /*eed0*/  @!PT LDS RZ, [RZ] ;  /* 0x00000000fffff984 */ /* 0x000fe20000000800 */
[----:B------:R-:W-:Y:S01]  /*eee0*/  @!PT LDS RZ, [RZ] ;  /* 0x00000000fffff984 */ /* 0x000fe20000000800 */
[----:B------:R-:W-:Y:S01]  /*eef0*/  @!PT LDS RZ, [RZ] ;  /* 0x00000000fffff984 */ /* 0x000fe20000000800 */
[----:B------:R1:W-:Y:S01]  /*ef00*/  LDGSTS.E.BYPASS.LTC128B.128 [R241+0x2000], [R12.64] ;  /* 0x020000000cf17fae */ /* 0x0003e2000b901d4c */
[----:B------:R-:W-:-:S03]  /*ef10*/  IADD3 R20, P1, R14, UR7, RZ ;  /* 0x000000070e147c10 */ /* 0x000fc6000ff3e0ff */
        /* <DEDUP_REMOVED lines=8> */
[----:B------:R-:W-:-:S03]  /*efa0*/  IADD3.X R19, R23, UR4, RZ, P1, !PT ;  /* 0x0000000417137c10 */ /* 0x000fc60008ffe4ff */
[----:B------:R5:W-:Y:S04]  /*efb0*/  LDGSTS.E.BYPASS.LTC128B.128 [R241+0x4800], [R16.64] ;  /* 0x0480000010f17fae */ /* 0x000be8000b901d4c */
[----:B------:R5:W-:Y:S01]  /*efc0*/  LDGSTS.E.BYPASS.LTC128B.128 [R241+0x5000], [R14.64] ;  /* 0x050000000ef17fae */ /* 0x000be2000b901d4c */
[----:B-1----:R-:W-:-:S03]  /*efd0*/  IADD3 R12, P1, R18, UR7, RZ ;  /* 0x00000007120c7c10 */ /* 0x002fc6000ff3e0ff */
[----:B------:R1:W-:Y:S01]  /*efe0*/  LDGSTS.E.BYPASS.LTC128B.128 [R241+0x5800], [R20.64] ;  /* 0x0580000014f17fae */ /* 0x0003e2000b901d4c */
[----:B------:R-:W-:-:S03]  /*eff0*/  IADD3.X R13, R19, UR4, RZ, P1, !PT ;  /* 0x00000004130d7c10 */ /* 0x000fc60008ffe4ff */
[----:B------:R1:W-:Y:S01]  /*f000*/  LDGSTS.E.BYPASS.LTC128B.128 [R241+0x6000], [R22.64] ;  /* 0x0600000016f17fae */ /* 0x0003e2000b901d4c */
[----:B--2---:R-:W-:-:S03]  /*f010*/  IADD3 R10, P1, R12, UR7, RZ ;  /* 0x000000070c0a7c10 */ /* 0x004fc6000ff3e0ff */
[----:B------:R1:W-:Y:S01]  /*f020*/  LDGSTS.E.BYPASS.LTC128B.128 [R241+0x6800], [R18.64] ;  /* 0x0680000012f17fae */ /* 0x0003e2000b901d4c */
[----:B------:R-:W-:Y:S02]  /*f030*/  IADD3.X R11, R13, UR4, RZ, P1, !PT ;  /* 0x000000040d0b7c10 */ /* 0x000fe40008ffe4ff */
[----:B---3--:R-:W-:Y:S01]  /*f040*/  IADD3 R8, P1, R10, UR7, RZ ;  /* 0x000000070a087c10 */ /* 0x008fe2000ff3e0ff */
[----:B------:R2:W-:Y:S03]  /*f050*/  LDGSTS.E.BYPASS.LTC128B.128 [R241+0x7000], [R12.64] ;  /* 0x070000000cf17fae */ /* 0x0005e6000b901d4c */
[----:B------:R-:W-:Y:S01]  /*f060*/  IADD3.X R9, R11, UR4, RZ, P1, !PT ;  /* 0x000000040b097c10 */ /* 0x000fe20008ffe4ff */
[----:B------:R1:W-:Y:S01]  /*f070*/  LDGSTS.E.BYPASS.LTC128B.128 [R241+0x7800], [R10.64] ;  /* 0x078000000af17fae */ /* 0x0003e2000b901d4c */
        /* <DEDUP_REMOVED lines=11> */
.L_x_2277:
        /* <DEDUP_REMOVED lines=161> */
[----:B------:R-:W4:Y:S01]  /*fb40*/  MUFU.EX2 R59, R4 ;  /* 0x00000004003b7308 */ /* 0x000f220000000800 */
[-C--:B-1----:R-:W-:Y:S02]  /*fb50*/  FMUL.FTZ R136, R136, R69.reuse ;  /* 0x0000004588887220 */ /* 0x082fe40000410000 */
[----:B------:R-:W-:-:S02]  /*fb60*/  FMUL.FTZ R137, R137, R69 ;  /* 0x0000004589897220 */ /* 0x000fc40000410000 */
[-C--:B------:R-:W-:Y:S02]  /*fb70*/  FMUL.FTZ R140, R140, R69.reuse ;  /* 0x000000458c8c7220 */ /* 0x080fe40000410000 */
[-C--:B------:R-:W-:Y:S02]  /*fb80*/  FMUL.FTZ R141, R141, R69.reuse ;  /* 0x000000458d8d7220 */ /* 0x080fe40000410000 */
[----:B--2---:R-:W-:Y:S02]  /*fb90*/  FMUL.FTZ R0, R81, c[0x0][0x23c] ;  /* 0x00008f0051007a20 */ /* 0x004fe40000410000 */
[-C--:B------:R-:W-:Y:S02]  /*fba0*/  FMUL.FTZ R144, R144, R69.reuse ;  /* 0x0000004590907220 */ /* 0x080fe40000410000 */
[-C--:B------:R-:W-:Y:S01]  /*fbb0*/  FMUL.FTZ R145, R145, R69.reuse ;  /* 0x0000004591917220 */ /* 0x080fe20000410000 */
[----:B------:R-:W-:Y:S01]  /*fbc0*/  FSEL R0, R0, RZ, P1 ;  /* 0x000000ff00007208 */ /* 0x000fe20000800000 */
[----:B------:R-:W-:Y:S01]  /*fbd0*/  FMUL.FTZ R148, R148, R69 ;  /* 0x0000004594947220 */ /* 0x000fe20000410000 */
[----:B----4-:R-:W-:Y:S01]  /*fbe0*/  F2FP.PACK_AB R6, R59, R51 ;  /* 0x000000333b06723e */ /* 0x010fe200000000ff */
[----:B------:R-:W-:-:S02]  /*fbf0*/  FMUL.FTZ R149, R149, R69 ;  /* 0x0000004595957220 */ /* 0x000fc40000410000 */
[----:B------:R-:W-:Y:S02]  /*fc00*/  FFMA.FTZ R4, R25, c[0x0][0x23c], -R0 ;  /* 0x00008f0019047a23 */ /* 0x000fe40000010800 */
[-C--:B------:R-:W-:Y:S02]  /*fc10*/  FMUL.FTZ R152, R152, R69.reuse ;  /* 0x0000004598987220 */ /* 0x080fe40000410000 */
[----:B------:R1:W-:Y:S01]  /*fc20*/  MUFU.EX2 R249, R4 ;  /* 0x0000000400f97308 */ /* 0x0003e20000000800 */
[-C--:B------:R-:W-:Y:S02]  /*fc30*/  FMUL.FTZ R153, R153, R69.reuse ;  /* 0x0000004599997220 */ /* 0x080fe40000410000 */
[-C--:B------:R-:W-:Y:S02]  /*fc40*/  FMUL.FTZ R156, R156, R69.reuse ;  /* 0x000000459c9c7220 */ /* 0x080fe40000410000 */
[-C--:B------:R-:W-:Y:S02]  /*fc50*/  FMUL.FTZ R157, R157, R69.reuse ;  /* 0x000000459d9d7220 */ /* 0x080fe40000410000 */
[----:B------:R-:W-:-:S02]  /*fc60*/  FMUL.FTZ R160, R160, R69 ;  /* 0x00000045a0a07220 */ /* 0x000fc40000410000 */
[-C--:B------:R-:W-:Y:S02]  /*fc70*/  FMUL.FTZ R161, R161, R69.reuse ;  /* 0x00000045a1a17220 */ /* 0x080fe40000410000 */
[-C--:B------:R-:W-:Y:S02]  /*fc80*/  FMUL.FTZ R164, R164, R69.reuse ;  /* 0x00000045a4a47220 */ /* 0x080fe40000410000 */
[----:B------:R-:W-:Y:S02]  /*fc90*/  FMUL.FTZ R165, R165, R69 ;  /* 0x00000045a5a57220 */ /* 0x000fe40000410000 */
[----:B-1----:R-:W-:-:S04]  /*fca0*/  FFMA.FTZ R4, R30, c[0x0][0x23c], -R0 ;  /* 0x00008f001e047a23 */ /* 0x002fc80000010800 */
[----:B------:R1:W2:Y:S02]  /*fcb0*/  MUFU.EX2 R49, R4 ;  /* 0x0000000400317308 */ /* 0x0002a40000000800 */
[----:B-1----:R-:W-:Y:S01]  /*fcc0*/  FFMA.FTZ R4, R68, c[0x0][0x23c], -R0 ;  /* 0x00008f0044047a23 */ /* 0x002fe20000010800 */
[----:B--2---:R-:W-:-:S05]  /*fcd0*/  F2FP.PACK_AB R5, R49, R249 ;  /* 0x000000f93105723e */ /* 0x004fca00000000ff */
[----:B------:R1:W2:Y:S08]  /*fce0*/  MUFU.EX2 R68, R3 ;  /* 0x0000000300447308 */ /* 0x0002b00000000800 */
[----:B------:R4:W-:Y:S01]  /*fcf0*/  MUFU.EX2 R57, R4 ;  /* 0x0000000400397308 */ /* 0x0009e20000000800 */
[----:B-1----:R-:W-:Y:S02]  /*fd00*/  FFMA.FTZ R3, R73, c[0x0][0x23c], -R2 ;  /* 0x00008f0049037a23 */ /* 0x002fe40000010802 */
[----:B--2---:R-:W-:-:S02]  /*fd10*/  FMUL.FTZ R138, R138, R68 ;  /* 0x000000448a8a7220 */ /* 0x004fc40000410000 */
[----:B------:R-:W-:-:S03]  /*fd20*/  FMUL.FTZ R139, R139, R68 ;  /* 0x000000448b8b7220 */ /* 0x000fc60000410000 */
[----:B------:R1:W-:Y:S01]  /*fd30*/  MUFU.EX2 R29, R3 ;  /* 0x00000003001d7308 */ /* 0x0003e20000000800 */
[-C--:B------:R-:W-:Y:S02]  /*fd40*/  FMUL.FTZ R142, R142, R68.reuse ;  /* 0x000000448e8e7220 */ /* 0x080fe40000410000 */
[----:B----4-:R-:W-:Y:S02]  /*fd50*/  FFMA.FTZ R4, R32, c[0x0][0x23c], -R0 ;  /* 0x00008f0020047a23 */ /* 0x010fe40000010800 */
[-C--:B------:R-:W-:Y:S02]  /*fd60*/  FMUL.FTZ R143, R143, R68.reuse ;  /* 0x000000448f8f7220 */ /* 0x080fe40000410000 */
[-C--:B------:R-:W-:Y:S01]  /*fd70*/  FMUL.FTZ R146, R146, R68.reuse ;  /* 0x0000004492927220 */ /* 0x080fe20000410000 */
[----:B------:R2:W4:Y:S01]  /*fd80*/  MUFU.EX2 R64, R4 ;  /* 0x0000000400407308 */ /* 0x0005220000000800 */
[-C--:B------:R-:W-:Y:S02]  /*fd90*/  FMUL.FTZ R147, R147, R68.reuse ;  /* 0x0000004493937220 */ /* 0x080fe40000410000 */
[----:B------:R-:W-:-:S02]  /*fda0*/  FMUL.FTZ R150, R150, R68 ;  /* 0x0000004496967220 */ /* 0x000fc40000410000 */
[-C--:B------:R-:W-:Y:S02]  /*fdb0*/  FMUL.FTZ R151, R151, R68.reuse ;  /* 0x0000004497977220 */ /* 0x080fe40000410000 */
[-C--:B------:R-:W-:Y:S02]  /*fdc0*/  FMUL.FTZ R154, R154, R68.reuse ;  /* 0x000000449a9a7220 */ /* 0x080fe40000410000 */
[----:B-1----:R-:W-:Y:S02]  /*fdd0*/  FFMA.FTZ R3, R34, c[0x0][0x23c], -R2 ;  /* 0x00008f0022037a23 */ /* 0x002fe40000010802 */
[-C--:B------:R-:W-:Y:S02]  /*fde0*/  FMUL.FTZ R155, R155, R68.reuse ;  /* 0x000000449b9b7220 */ /* 0x080fe40000410000 */
[-C--:B------:R-:W-:Y:S02]  /*fdf0*/  FMUL.FTZ R158, R158, R68.reuse ;  /* 0x000000449e9e7220 */ /* 0x080fe40000410000 */
[----:B------:R-:W-:Y:S01]  /*fe00*/  FMUL.FTZ R159, R159, R68 ;  /* 0x000000449f9f7220 */ /* 0x000fe20000410000 */
[----:B--2---:R-:W-:Y:S01]  /*fe10*/  F2FP.PACK_AB R4, R41, R132 ;  /* 0x000000842904723e */ /* 0x004fe200000000ff */
[-C--:B------:R-:W-:Y:S01]  /*fe20*/  FMUL.FTZ R162, R162, R68.reuse ;  /* 0x00000044a2a27220 */ /* 0x080fe20000410000 */
[----:B----4-:R-:W-:Y:S01]  /*fe30*/  F2FP.PACK_AB R7, R64, R57 ;  /* 0x000000394007723e */ /* 0x010fe200000000ff */
[----:B------:R-:W-:-:S02]  /*fe40*/  FMUL.FTZ R163, R163, R68 ;  /* 0x00000044a3a37220 */ /* 0x000fc40000410000 */
[-C--:B------:R-:W-:Y:S02]  /*fe50*/  FMUL.FTZ R166, R166, R68.reuse ;  /* 0x00000044a6a67220 */ /* 0x080fe40000410000 */
[----:B------:R-:W-:Y:S02]  /*fe60*/  FMUL.FTZ R167, R167, R68 ;  /* 0x00000044a7a77220 */ /* 0x000fe40000410000 */
[C---:B------:R-:W-:Y:S01]  /*fe70*/  HMMA.16816.F32 R24, R4.reuse, R8, R136 ;  /* 0x000000080418723c */ /* 0x040fe20000001888 */
[----:B------:R1:W2:Y:S06]  /*fe80*/  MUFU.EX2 R137, R3 ;  /* 0x0000000300897308 */ /* 0x0002ac0000000800 */
[----:B---3--:R-:W-:Y:S01]  /*fe90*/  MOV R138, R13 ;  /* 0x0000000d008a7202 */ /* 0x008fe20000000f00 */
[----:B------:R-:W-:Y:S01]  /*fea0*/  HMMA.16816.F32 R36, R4, R10, R140 ;  /* 0x0000000a0424723c */ /* 0x000fe2000000188c */
[----:B------:R-:W3:Y:S01]  /*feb0*/  LDSM.16.MT88.4 R12, [R216+0xa000] ;  /* 0x00a00000d80c783b */ /* 0x000ee20000004200 */
[----:B------:R-:W-:-:S06]  /*fec0*/  MOV R139, R41 ;  /* 0x00000029008b7202 */ /* 0x000fcc0000000f00 */
[----:B------:R-:W-:Y:S01]  /*fed0*/  HMMA.16816.F32 R32, R4, R20, R144 ;  /* 0x000000140420723c */ /* 0x000fe20000001890 */
[----:B-1----:R-:W-:-:S04]  /*fee0*/  FFMA.FTZ R3, R97, c[0x0][0x23c], -R2 ;  /* 0x00008f0061037a23 */ /* 0x002fc80000010802 */
[----:B------:R1:W-:Y:S03]  /*fef0*/  MUFU.EX2 R97, R3 ;  /* 0x0000000300617308 */ /* 0x0003e60000000800 */
[C---:B------:R-:W-:Y:S01]  /*ff00*/  HMMA.16816.F32 R44, R4.reuse, R22, R148 ;  /* 0x00000016042c723c */ /* 0x040fe20000001894 */
[----:B------:R-:W4:Y:S07]  /*ff10*/  LDSM.16.MT88.4 R20, [R135+0xa800] ;  /* 0x00a800008714783b */ /* 0x000f2e0000004200 */
[----:B------:R-:W-:Y:S01]  /*ff20*/  HMMA.16816.F32 R160, R4, R16, R160 ;  /* 0x0000001004a0723c */ /* 0x000fe200000018a0 */
[----:B-1----:R-:W-:-:S07]  /*ff30*/  FFMA.FTZ R3, R40, c[0x0][0x23c], -R2 ;  /* 0x00008f0028037a23 */ /* 0x002fce0000010802 */
[C---:B------:R-:W-:Y:S01]  /*ff40*/  HMMA.16816.F32 R16, R4.reuse, R18, R164 ;  /* 0x000000120410723c */ /* 0x040fe200000018a4 */
[----:B------:R1:W-:Y:S07]  /*ff50*/  MUFU.EX2 R9, R3 ;  /* 0x0000000300097308 */ /* 0x0003ee0000000800 */
[----:B---3--:R-:W-:Y:S01]  /*ff60*/  HMMA.16816.F32 R52, R4, R12, R152 ;  /* 0x0000000c0434723c */ /* 0x008fe20000001898 */
[----:B-1----:R-:W-:-:S07]  /*ff70*/  FFMA.FTZ R3, R99, c[0x0][0x23c], -R0 ;  /* 0x00008f0063037a23 */ /* 0x002fce0000010800 */
[----:B------:R-:W-:Y:S01]  /*ff80*/  HMMA.16816.F32 R156, R4, R14, R156 ;  /* 0x0000000e049c723c */ /* 0x000fe2000000189c */
[----:B------:R-:W-:Y:S01]  /*ff90*/  LDSM.16.MT88.4 R12, [R216+0xa800] ;  /* 0x00a80000d80c783b */ /* 0x000fe20000004200 */
[----:B------:R1:W-:Y:S02]  /*ffa0*/  MUFU.EX2 R99, R3 ;  /* 0x0000000300637308 */ /* 0x0003e40000000800 */
[----:B-1----:R-:W-:-:S06]  /*ffb0*/  FFMA.FTZ R3, R42, c[0x0][0x23c], -R0 ;  /* 0x00008f002a037a23 */ /* 0x002fcc0000010800 */
[----:B------:R1:W3:Y:S02]  /*ffc0*/  MUFU.EX2 R136, R3 ;  /* 0x0000000300887308 */ /* 0x0002e40000000800 */
[--C-:B-1----:R-:W-:Y:S01]  /*ffd0*/  FFMA.FTZ R3, R100, c[0x0][0x23c], -R0.reuse ;  /* 0x00008f0064037a23 */ /* 0x102fe20000010800 */
[----:B------:R-:W-:Y:S02]  /*ffe0*/  MOV R100, R29 ;  /* 0x0000001d00647202 */ /* 0x000fe40000000f00 */
[----:B------:R-:W1:Y:S03]  /*fff0*/  LDSM.16.MT88.4 R28, [R218+0xa800] ;  /* 0x00a80000da1c783b */ /* 0x000e660000004200 */
[----:B------:R5:W-:Y:S01]  /*10000*/  MUFU.EX2 R141, R3 ;  /* 0x00000003008d7308 */ /* 0x000be20000000800 */
[----:B--2---:R-:W-:Y:S02]  /*10010*/  F2FP.PACK_AB R4, R137, R100 ;  /* 0x000000648904723e */ /* 0x004fe400000000ff */
[----:B---3--:R-:W-:Y:S01]  /*10020*/  F2FP.PACK_AB R5, R136, R99 ;  /* 0x000000638805723e */ /* 0x008fe200000000ff */
[----:B-----5:R-:W-:-:S04]  /*10030*/  FFMA.FTZ R3, R48, c[0x0][0x23c], -R0 ;  /* 0x00008f0030037a23 */ /* 0x020fc80000010800 */
[----:B------:R2:W3:Y:S02]  /*10040*/  MUFU.EX2 R8, R3 ;  /* 0x0000000300087308 */ /* 0x0004e40000000800 */
[----:B--2---:R-:W-:Y:S01]  /*10050*/  FFMA.FTZ R3, R102, c[0x0][0x23c], -R2 ;  /* 0x00008f0066037a23 */ /* 0x004fe20000010802 */
[----:B------:R-:W-:Y:S02]  /*10060*/  MOV R102, R9 ;  /* 0x0000000900667202 */ /* 0x000fe40000000f00 */
[----:B---3--:R-:W-:-:S03]  /*10070*/  F2FP.PACK_AB R7, R8, R141 ;  /* 0x0000008d0807723e */ /* 0x008fc600000000ff */
[----:B------:R2:W-:Y:S01]  /*10080*/  MUFU.EX2 R48, R3 ;  /* 0x0000000300307308 */ /* 0x0005e20000000800 */
[----:B------:R-:W-:-:S07]  /*10090*/  F2FP.PACK_AB R6, R102, R97 ;  /* 0x000000616606723e */ /* 0x000fce00000000ff */
[----:B----4-:R-:W-:Y:S01]  /*100a0*/  HMMA.16816.F32 R24, R4, R20, R24 ;  /* 0x000000140418723c */ /* 0x010fe20000001818 */
[----:B--2---:R-:W-:-:S07]  /*100b0*/  FFMA.FTZ R3, R50, c[0x0][0x23c], -R2 ;  /* 0x00008f0032037a23 */ /* 0x004fce0000010802 */
[C---:B------:R-:W-:Y:S01]  /*100c0*/  HMMA.16816.F32 R36, R4.reuse, R22, R36 ;  /* 0x000000160424723c */ /* 0x040fe20000001824 */
[----:B------:R2:W-:Y:S07]  /*100d0*/  MUFU.EX2 R42, R3 ;  /* 0x00000003002a7308 */ /* 0x0005ee0000000800 */
[C---:B-1----:R-:W-:Y:S08]  /*100e0*/  HMMA.16816.F32 R32, R4.reuse, R28, R32 ;  /* 0x0000001c0420723c */ /* 0x042ff00000001820 */
[----:B------:R-:W-:Y:S01]  /*100f0*/  HMMA.16816.F32 R44, R4, R30, R44 ;  /* 0x0000001e042c723c */ /* 0x000fe2000000182c */
[----:B------:R-:W-:Y:S01]  /*10100*/  LDSM.16.MT88.4 R28, [R218+0xb000] ;  /* 0x00b00000da1c783b */ /* 0x000fe20000004200 */
[----:B--2---:R-:W-:Y:S01]  /*10110*/  FFMA.FTZ R3, R103, c[0x0][0x23c], -R2 ;  /* 0x00008f0067037a23 */ /* 0x004fe20000010802 */
[----:B------:R-:W-:-:S02]  /*10120*/  MOV R103, R8 ;  /* 0x0000000800677202 */ /* 0x000fc40000000f00 */
[----:B------:R-:W1:Y:S01]  /*10130*/  LDSM.16.MT88.4 R8, [R217+0xa800] ;  /* 0x00a80000d908783b */ /* 0x000e620000004200 */
[----:B------:R2:W-:Y:S02]  /*10140*/  MUFU.EX2 R40, R3 ;  /* 0x0000000300287308 */ /* 0x0005e40000000800 */
[----:B------:R-:W-:Y:S01]  /*10150*/  HMMA.16816.F32 R52, R4, R12, R52 ;  /* 0x0000000c0434723c */ /* 0x000fe20000001834 */
[----:B--2---:R-:W-:-:S05]  /*10160*/  FFMA.FTZ R3, R56, c[0x0][0x23c], -R2 ;  /* 0x00008f0038037a23 */ /* 0x004fca0000010802 */
[----:B------:R2:W3:Y:S02]  /*10170*/  MUFU.EX2 R20, R3 ;  /* 0x0000000300147308 */ /* 0x0004e40000000800 */
[--C-:B--2---:R-:W-:Y:S01]  /*10180*/  FFMA.FTZ R3, R105, c[0x0][0x23c], -R0.reuse ;  /* 0x00008f0069037a23 */ /* 0x104fe20000010800 */
[----:B---3--:R-:W-:Y:S02]  /*10190*/  MOV R105, R20 ;  /* 0x0000001400697202 */ /* 0x008fe40000000f00 */
[----:B------:R-:W2:Y:S03]  /*101a0*/  LDSM.16.MT88.4 R20, [R135+0xb000] ;  /* 0x00b000008714783b */ /* 0x000ea60000004200 */
[----:B------:R3:W-:Y:S01]  /*101b0*/  MUFU.EX2 R251, R3 ;  /* 0x0000000300fb7308 */ /* 0x0007e20000000800 */
[C---:B-1----:R-:W-:Y:S08]  /*101c0*/  HMMA.16816.F32 R160, R4.reuse, R8, R160 ;  /* 0x0000000804a0723c */ /* 0x042ff000000018a0 */
[----:B------:R-:W-:Y:S01]  /*101d0*/  HMMA.16816.F32 R16, R4, R10, R16 ;  /* 0x0000000a0410723c */ /* 0x000fe20000001810 */
[----:B------:R-:W-:Y:S01]  /*101e0*/  LDSM.16.MT88.4 R8, [R217+0xb000] ;  /* 0x00b00000d908783b */ /* 0x000fe20000004200 */
[----:B---3--:R-:W-:-:S04]  /*101f0*/  FFMA.FTZ R3, R58, c[0x0][0x23c], -R0 ;  /* 0x00008f003a037a23 */ /* 0x008fc80000010800 */
[----:B------:R1:W3:Y:S02]  /*10200*/  MUFU.EX2 R250, R3 ;  /* 0x0000000300fa7308 */ /* 0x0002e40000000800 */
[----:B-1----:R-:W-:Y:S01]  /*10210*/  FFMA.FTZ R3, R106, c[0x0][0x23c], -R0 ;  /* 0x00008f006a037a23 */ /* 0x002fe20000010800 */
[----:B------:R-:W-:Y:S02]  /*10220*/  MOV R106, R64 ;  /* 0x00000040006a7202 */ /* 0x000fe40000000f00 */
[----:B------:R-:W-:Y:S01]  /*10230*/  HMMA.16816.F32 R64, R4, R14, R156 ;  /* 0x0000000e0440723c */ /* 0x000fe2000000189c */
[----:B------:R-:W1:Y:S02]  /*10240*/  LDSM.16.MT88.4 R12, [R216+0xb000] ;  /* 0x00b00000d80c783b */ /* 0x000e640000004200 */
[----:B------:R4:W-:Y:S04]  /*10250*/  MUFU.EX2 R248, R3 ;  /* 0x0000000300f87308 */ /* 0x0009e80000000800 */
[----:B---3--:R-:W-:-:S02]  /*10260*/  F2FP.PACK_AB R5, R250, R251 ;  /* 0x000000fbfa05723e */ /* 0x008fc400000000ff */
[----:B------:R-:W-:Y:S01]  /*10270*/  F2FP.PACK_AB R6, R105, R40 ;  /* 0x000000286906723e */ /* 0x000fe200000000ff */
[----:B----4-:R-:W-:Y:S01]  /*10280*/  FFMA.FTZ R3, R60, c[0x0][0x23c], -R0 ;  /* 0x00008f003c037a23 */ /* 0x010fe20000010800 */
[----:B------:R-:W-:-:S03]  /*10290*/  MOV R60, R59 ;  /* 0x0000003b003c7202 */ /* 0x000fc60000000f00 */
[----:B------:R3:W4:Y:S02]  /*102a0*/  MUFU.EX2 R252, R3 ;  /* 0x0000000300fc7308 */ /* 0x0007240000000800 */
[----:B---3--:R-:W-:Y:S01]  /*102b0*/  FFMA.FTZ R3, R107, c[0x0][0x23c], -R2 ;  /* 0x00008f006b037a23 */ /* 0x008fe20000010802 */
[----:B------:R-:W-:Y:S02]  /*102c0*/  MOV R107, R48 ;  /* 0x00000030006b7202 */ /* 0x000fe40000000f00 */
[----:B----4-:R-:W-:-:S03]  /*102d0*/  F2FP.PACK_AB R7, R252, R248 ;  /* 0x000000f8fc07723e */ /* 0x010fc600000000ff */
[----:B------:R3:W-:Y:S01]  /*102e0*/  MUFU.EX2 R246, R3 ;  /* 0x0000000300f67308 */ /* 0x0007e20000000800 */
[----:B------:R-:W-:-:S07]  /*102f0*/  F2FP.PACK_AB R4, R42, R107 ;  /* 0x0000006b2a04723e */ /* 0x000fce00000000ff */
[----:B--2---:R-:W-:Y:S01]  /*10300*/  HMMA.16816.F32 R24, R4, R20, R24 ;  /* 0x000000140418723c */ /* 0x004fe20000001818 */
[----:B---3--:R-:W-:-:S07]  /*10310*/  FFMA.FTZ R3, R62, c[0x0][0x23c], -R2 ;  /* 0x00008f003e037a23 */ /* 0x008fce0000010802 */
[C---:B------:R-:W-:Y:S01]  /*10320*/  HMMA.16816.F32 R36, R4.reuse, R22, R36 ;  /* 0x000000160424723c */ /* 0x040fe20000001824 */
[----:B------:R-:W2:Y:S01]  /*10330*/  LDSM.16.MT88.4 R20, [R135+0xb800] ;  /* 0x00b800008714783b */ /* 0x000ea20000004200 */
[----:B------:R-:W-:Y:S01]  /*10340*/  MOV R62, R42 ;  /* 0x0000002a003e7202 */ /* 0x000fe20000000f00 */
[----:B------:R3:W4:Y:S05]  /*10350*/  MUFU.EX2 R247, R3 ;  /* 0x0000000300f77308 */ /* 0x00072a0000000800 */
[C---:B------:R-:W-:Y:S08]  /*10360*/  HMMA.16816.F32 R32, R4.reuse, R28, R32 ;  /* 0x0000001c0420723c */ /* 0x040ff00000001820 */
[----:B------:R-:W-:Y:S01]  /*10370*/  HMMA.16816.F32 R44, R4, R30, R44 ;  /* 0x0000001e042c723c */ /* 0x000fe2000000182c */
[----:B------:R-:W5:Y:S01]  /*10380*/  LDSM.16.MT88.4 R28, [R218+0xb800] ;  /* 0x00b80000da1c783b */ /* 0x000f620000004200 */
[----:B---3--:R-:W-:Y:S01]  /*10390*/  FFMA.FTZ R3, R113, c[0x0][0x23c], -R2 ;  /* 0x00008f0071037a23 */ /* 0x008fe20000010802 */
[----:B------:R-:W-:-:S03]  /*103a0*/  MOV R113, R40 ;  /* 0x0000002800717202 */ /* 0x000fc60000000f00 */
[----:B------:R3:W-:Y:S02]  /*103b0*/  MUFU.EX2 R245, R3 ;  /* 0x0000000300f57308 */ /* 0x0007e40000000800 */
[C---:B-1----:R-:W-:Y:S08]  /*103c0*/  HMMA.16816.F32 R52, R4.reuse, R12, R52 ;  /* 0x0000000c0434723c */ /* 0x042ff00000001834 */
[----:B------:R-:W-:Y:S01]  /*103d0*/  HMMA.16816.F32 R64, R4, R14, R64 ;  /* 0x0000000e0440723c */ /* 0x000fe20000001840 */
[----:B------:R-:W1:Y:S01]  /*103e0*/  LDSM.16.MT88.4 R12, [R216+0xb800] ;  /* 0x00b80000d80c783b */ /* 0x000e620000004200 */
[----:B---3--:R-:W-:-:S06]  /*103f0*/  FFMA.FTZ R3, R70, c[0x0][0x23c], -R2 ;  /* 0x00008f0046037a23 */ /* 0x008fcc0000010802 */
[C---:B------:R-:W-:Y:S01]  /*10400*/  HMMA.16816.F32 R160, R4.reuse, R8, R160 ;  /* 0x0000000804a0723c */ /* 0x040fe200000018a0 */
[----:B------:R-:W-:Y:S01]  /*10410*/  MOV R70, R57 ;  /* 0x0000003900467202 */ /* 0x000fe20000000f00 */
[----:B------:R3:W2:Y:S06]  /*10420*/  MUFU.EX2 R244, R3 ;  /* 0x0000000300f47308 */ /* 0x0006ac0000000800 */
[----:B------:R-:W-:Y:S01]  /*10430*/  HMMA.16816.F32 R16, R4, R10, R16 ;  /* 0x0000000a0410723c */ /* 0x000fe20000001810 */
[----:B------:R-:W1:Y:S06]  /*10440*/  LDSM.16.MT88.4 R8, [R217+0xb800] ;  /* 0x00b80000d908783b */ /* 0x000e6c0000004200 */
[----:B----4-:R-:W-:Y:S01]  /*10450*/  F2FP.PACK_AB R4, R247, R246 ;  /* 0x000000f6f704723e */ /* 0x010fe200000000ff */
[----:B---3--:R-:W-:Y:S01]  /*10460*/  FFMA.FTZ R3, R114, c[0x0][0x23c], -R0 ;  /* 0x00008f0072037a23 */ /* 0x008fe20000010800 */
[----:B--2---:R-:W-:-:S02]  /*10470*/  F2FP.PACK_AB R6, R244, R245 ;  /* 0x000000f5f406723e */ /* 0x004fc400000000ff */
        /* <DEDUP_REMOVED lines=12> */
[----:B---3--:R-:W-:-:S05]  /*10540*/  F2FP.PACK_AB R7, R73, R166 ;  /* 0x000000a64907723e */ /* 0x008fca00000000ff */
[----:B------:R2:W-:Y:S02]  /*10550*/  MUFU.EX2 R164, R3 ;  /* 0x0000000300a47308 */ /* 0x0005e40000000800 */
[C---:B------:R-:W-:Y:S01]  /*10560*/  HMMA.16816.F32 R48, R4.reuse, R20, R24 ;  /* 0x000000140430723c */ /* 0x040fe20000001818 */
[----:B------:R-:W3:Y:S07]  /*10570*/  LDSM.16.MT88.4 R24, [R135+0xc000] ;  /* 0x00c000008718783b */ /* 0x000eee0000004200 */
[----:B-----5:R-:W-:Y:S01]  /*10580*/  HMMA.16816.F32 R40, R4, R28, R32 ;  /* 0x0000001c0428723c */ /* 0x020fe20000001820 */
[----:B--2---:R-:W-:Y:S01]  /*10590*/  FFMA.FTZ R3, R75, c[0x0][0x23c], -R2 ;  /* 0x00008f004b037a23 */ /* 0x004fe20000010802 */
[----:B------:R-:W-:-:S03]  /*105a0*/  MOV R75, R113 ;  /* 0x00000071004b7202 */ /* 0x000fc60000000f00 */
[----:B------:R2:W4:Y:S03]  /*105b0*/  MUFU.EX2 R165, R3 ;  /* 0x0000000300a57308 */ /* 0x0005260000000800 */
[C---:B------:R-:W-:Y:S01]  /*105c0*/  HMMA.16816.F32 R56, R4.reuse, R22, R36 ;  /* 0x000000160438723c */ /* 0x040fe20000001824 */
[----:B------:R-:W-:Y:S07]  /*105d0*/  LDSM.16.MT88.4 R20, [R218+0xc000] ;  /* 0x00c00000da14783b */ /* 0x000fee0000004200 */
[----:B-1----:R-:W-:Y:S01]  /*105e0*/  HMMA.16816.F32 R32, R4, R12, R52 ;  /* 0x0000000c0420723c */ /* 0x002fe20000001834 */
[----:B--2---:R-:W-:-:S07]  /*105f0*/  FFMA.FTZ R3, R118, c[0x0][0x23c], -R2 ;  /* 0x00008f0076037a23 */ /* 0x004fce0000010802 */
[C---:B------:R-:W-:Y:S01]  /*10600*/  HMMA.16816.F32 R64, R4.reuse, R14, R64 ;  /* 0x0000000e0440723c */ /* 0x040fe20000001840 */
[----:B------:R-:W1:Y:S01]  /*10610*/  LDSM.16.MT88.4 R12, [R216+0xc000] ;  /* 0x00c00000d80c783b */ /* 0x000e620000004200 */
[----:B------:R2:W-:Y:S06]  /*10620*/  MUFU.EX2 R159, R3 ;  /* 0x00000003009f7308 */ /* 0x0005ec0000000800 */
[C---:B------:R-:W-:Y:S08]  /*10630*/  HMMA.16816.F32 R36, R4.reuse, R30, R44 ;  /* 0x0000001e0424723c */ /* 0x040ff0000000182c */
[----:B------:R-:W-:Y:S01]  /*10640*/  HMMA.16816.F32 R28, R4, R8, R160 ;  /* 0x00000008041c723c */ /* 0x000fe200000018a0 */
[----:B--2---:R-:W-:Y:S01]  /*10650*/  FFMA.FTZ R3, R76, c[0x0][0x23c], -R2 ;  /* 0x00008f004c037a23 */ /* 0x004fe20000010802 */
[----:B------:R-:W-:-:S03]  /*10660*/  MOV R76, R62 ;  /* 0x0000003e004c7202 */ /* 0x000fc60000000f00 */
[----:B------:R2:W5:Y:S03]  /*10670*/  MUFU.EX2 R158, R3 ;  /* 0x00000003009e7308 */ /* 0x0005660000000800 */
[----:B------:R-:W-:Y:S01]  /*10680*/  HMMA.16816.F32 R16, R4, R10, R16 ;  /* 0x0000000a0410723c */ /* 0x000fe20000001810 */
[----:B------:R-:W1:Y:S01]  /*10690*/  LDSM.16.MT88.4 R8, [R217+0xc000] ;  /* 0x00c00000d908783b */ /* 0x000e620000004200 */
[----:B------:R-:W-:Y:S02]  /*106a0*/  MOV R161, R141 ;  /* 0x0000008d00a17202 */ /* 0x000fe40000000f00 */
[----:B------:R-:W-:Y:S02]  /*106b0*/  MOV R163, R107 ;  /* 0x0000006b00a37202 */ /* 0x000fe40000000f00 */
[----:B------:R-:W-:Y:S02]  /*106c0*/  MOV R162, R102 ;  /* 0x0000006600a27202 */ /* 0x000fe40000000f00 */
[----:B----4-:R-:W-:-:S02]  /*106d0*/  F2FP.PACK_AB R4, R165, R164 ;  /* 0x000000a4a504723e */ /* 0x010fc400000000ff */
[----:B------:R-:W-:Y:S01]  /*106e0*/  MOV R160, R97 ;  /* 0x0000006100a07202 */ /* 0x000fe20000000f00 */
[----:B--2---:R-:W-:Y:S01]  /*106f0*/  FFMA.FTZ R3, R119, c[0x0][0x23c], -R0 ;  /* 0x00008f0077037a23 */ /* 0x004fe20000010800 */
[----:B-----5:R-:W-:-:S03]  /*10700*/  F2FP.PACK_AB R6, R158, R159 ;  /* 0x0000009f9e06723e */ /* 0x020fc600000000ff */
[----:B------:R2:W-:Y:S02]  /*10710*/  MUFU.EX2 R157, R3 ;  /* 0x00000003009d7308 */ /* 0x0005e40000000800 */
[----:B--2---:R-:W-:Y:S01]  /*10720*/  FFMA.FTZ R3, R77, c[0x0][0x23c], -R0 ;  /* 0x00008f004d037a23 */ /* 0x004fe20000010800 */
[----:B------:R-:W-:-:S05]  /*10730*/  MOV R77, R103 ;  /* 0x00000067004d7202 */ /* 0x000fca0000000f00 */
[----:B------:R2:W4:Y:S02]  /*10740*/  MUFU.EX2 R72, R3 ;  /* 0x0000000300487308 */ /* 0x0005240000000800 */
[----:B--2---:R-:W-:Y:S01]  /*10750*/  FFMA.FTZ R3, R120, c[0x0][0x23c], -R0 ;  /* 0x00008f0078037a23 */ /* 0x004fe20000010800 */
[----:B----4-:R-:W-:-:S05]  /*10760*/  F2FP.PACK_AB R5, R72, R157 ;  /* 0x0000009d4805723e */ /* 0x010fca00000000ff */
[----:B------:R2:W-:Y:S02]  /*10770*/  MUFU.EX2 R156, R3 ;  /* 0x00000003009c7308 */ /* 0x0005e40000000800 */
[----:B--2---:R-:W-:Y:S01]  /*10780*/  FFMA.FTZ R3, R78, c[0x0][0x23c], -R0 ;  /* 0x00008f004e037a23 */ /* 0x004fe20000010800 */
[----:B------:R-:W-:-:S05]  /*10790*/  MOV R78, R136 ;  /* 0x00000088004e7202 */ /* 0x000fca0000000f00 */
[----:B------:R2:W4:Y:S02]  /*107a0*/  MUFU.EX2 R155, R3 ;  /* 0x00000003009b7308 */ /* 0x0005240000000800 */
[----:B--2---:R-:W-:Y:S01]  /*107b0*/  FFMA.FTZ R3, R122, c[0x0][0x23c], -R2 ;  /* 0x00008f007a037a23 */ /* 0x004fe20000010802 */
[----:B----4-:R-:W-:-:S05]  /*107c0*/  F2FP.PACK_AB R7, R155, R156 ;  /* 0x0000009c9b07723e */ /* 0x010fca00000000ff */
[----:B------:R2:W-:Y:S02]  /*107d0*/  MUFU.EX2 R153, R3 ;  /* 0x0000000300997308 */ /* 0x0005e40000000800 */
[C---:B---3--:R-:W-:Y:S08]  /*107e0*/  HMMA.16816.F32 R44, R4.reuse, R24, R48 ;  /* 0x00000018042c723c */ /* 0x048ff00000001830 */
        /* <DEDUP_REMOVED lines=9> */
[C---:B------:R-:W-:Y:S01]  /*10880*/  HMMA.16816.F32 R28, R4.reuse, R8, R28 ;  /* 0x00000008041c723c */ /* 0x040fe2000000181c */
        /* <DEDUP_REMOVED lines=28> */
[----:B-1----:R-:W-:Y:S01]  /*10a50*/  FFMA.FTZ R3, R85, c[0x0][0x23c], -R2 ;  /* 0x00008f0055037a23 */ /* 0x002fe20000010802 */
[----:B------:R-:W-:-:S02]  /*10a60*/  MOV R85, R70 ;  /* 0x0000004600557202 */ /* 0x000fc40000000f00 */
[----:B------:R-:W-:Y:S01]  /*10a70*/  MOV R70, R99 ;  /* 0x0000006300467202 */ /* 0x000fe20000000f00 */
[----:B------:R1:W3:Y:S02]  /*10a80*/  MUFU.EX2 R144, R3 ;  /* 0x0000000300907308 */ /* 0x0002e40000000800 */
[C---:B------:R-:W-:Y:S08]  /*10a90*/  HMMA.16816.F32 R44, R4.reuse, R12, R32 ;  /* 0x0000000c042c723c */ /* 0x040ff00000001820 */
        /* <DEDUP_REMOVED lines=15> */
[----:B------:R-:W-:-:S03]  /*10b90*/  F2FP.PACK_AB R6, R146, R143 ;  /* 0x0000008f9206723e */ /* 0x000fc600000000ff */
[----:B------:R1:W-:Y:S02]  /*10ba0*/  MUFU.EX2 R142, R3 ;  /* 0x00000003008e7308 */ /* 0x0003e40000000800 */
[----:B-1----:R-:W-:Y:S01]  /*10bb0*/  FFMA.FTZ R3, R87, c[0x0][0x23c], -R0 ;  /* 0x00008f0057037a23 */ /* 0x002fe20000010800 */
[----:B------:R-:W-:-:S05]  /*10bc0*/  MOV R87, R139 ;  /* 0x0000008b00577202 */ /* 0x000fca0000000f00 */
        /* <DEDUP_REMOVED lines=12> */
[----:B----4-:R-:W-:Y:S01]  /*10c90*/  HMMA.16816.F32 R36, R4, R12, R44 ;  /* 0x0000000c0424723c */ /* 0x010fe2000000182c */
[----:B-1----:R-:W-:Y:S01]  /*10ca0*/  FFMA.FTZ R3, R89, c[0x0][0x23c], -R2 ;  /* 0x00008f0059037a23 */ /* 0x002fe20000010802 */
[----:B------:R-:W-:-:S03]  /*10cb0*/  MOV R89, R133 ;  /* 0x0000008500597202 */ /* 0x000fc60000000f00 */
[----:B------:R1:W2:Y:S03]  /*10cc0*/  MUFU.EX2 R138, R3 ;  /* 0x00000003008a7308 */ /* 0x0002a60000000800 */
[C---:B------:R-:W-:Y:S01]  /*10cd0*/  HMMA.16816.F32 R64, R4.reuse, R14, R64 ;  /* 0x0000000e0440723c */ /* 0x040fe20000001840 */
[----:B------:R-:W3:Y:S07]  /*10ce0*/  LDSM.16.MT88.4 R12, [R216+0xd800] ;  /* 0x00d80000d80c783b */ /* 0x000eee0000004200 */
[----:B-----5:R-:W-:Y:S01]  /*10cf0*/  HMMA.16816.F32 R28, R4, R8, R28 ;  /* 0x00000008041c723c */ /* 0x020fe2000000181c */
[----:B-1----:R-:W-:Y:S01]  /*10d00*/  FFMA.FTZ R3, R168, c[0x0][0x23c], -R2 ;  /* 0x00008f00a8037a23 */ /* 0x002fe20000010802 */
[----:B------:R-:W-:-:S06]  /*10d10*/  MOV R168, R132 ;  /* 0x0000008400a87202 */ /* 0x000fcc0000000f00 */
[C---:B------:R-:W-:Y:S01]  /*10d20*/  HMMA.16816.F32 R16, R4.reuse, R10, R16 ;  /* 0x0000000a0410723c */ /* 0x040fe20000001810 */
[----:B------:R-:W1:Y:S01]  /*10d30*/  LDSM.16.MT88.4 R8, [R217+0xd800] ;  /* 0x00d80000d908783b */ /* 0x000e620000004200 */
[----:B------:R4:W-:Y:S06]  /*10d40*/  MUFU.EX2 R136, R3 ;  /* 0x0000000300887308 */ /* 0x0009ec0000000800 */
[C---:B------:R-:W-:Y:S01]  /*10d50*/  HMMA.16816.F32 R56, R4.reuse, R26, R56 ;  /* 0x0000001a0438723c */ /* 0x040fe20000001838 */
[----:B------:R-:W5:Y:S07]  /*10d60*/  LDSM.16.MT88.4 R24, [R135+0xd800] ;  /* 0x00d800008718783b */ /* 0x000f6e0000004200 */
[----:B------:R-:W-:Y:S01]  /*10d70*/  HMMA.16816.F32 R40, R4, R20, R40 ;  /* 0x000000140428723c */ /* 0x000fe20000001828 */
[----:B----4-:R-:W-:-:S04]  /*10d80*/  FFMA.FTZ R3, R90, c[0x0][0x23c], -R2 ;  /* 0x00008f005a037a23 */ /* 0x010fc80000010802 */
[----:B------:R4:W3:Y:S03]  /*10d90*/  MUFU.EX2 R133, R3 ;  /* 0x0000000300857308 */ /* 0x0008e60000000800 */
[----:B------:R-:W-:Y:S01]  /*10da0*/  HMMA.16816.F32 R52, R4, R22, R52 ;  /* 0x000000160434723c */ /* 0x000fe20000001834 */
[----:B------:R-:W1:Y:S06]  /*10db0*/  LDSM.16.MT88.4 R20, [R218+0xd800] ;  /* 0x00d80000da14783b */ /* 0x000e6c0000004200 */
[----:B--2---:R-:W-:Y:S01]  /*10dc0*/  F2FP.PACK_AB R4, R138, R137 ;  /* 0x000000898a04723e */ /* 0x004fe200000000ff */
[----:B----4-:R-:W-:Y:S01]  /*10dd0*/  FFMA.FTZ R3, R170, c[0x0][0x23c], -R0 ;  /* 0x00008f00aa037a23 */ /* 0x010fe20000010800 */
[----:B---3--:R-:W-:-:S02]  /*10de0*/  F2FP.PACK_AB R6, R133, R136 ;  /* 0x000000888506723e */ /* 0x008fc400000000ff */
[----:B------:R-:W-:Y:S01]  /*10df0*/  MOV R170, R84 ;  /* 0x0000005400aa7202 */ /* 0x000fe20000000f00 */
        /* <DEDUP_REMOVED lines=25> */
[----:B--2---:R-:W-:-:S04]  /*10f90*/  FFMA.FTZ R3, R94, c[0x0][0x23c], -R2 ;  /* 0x00008f005e037a23 */ /* 0x004fc80000010802 */
[----:B------:R2:W1:Y:S03]  /*10fa0*/  MUFU.EX2 R125, R3 ;  /* 0x00000003007d7308 */ /* 0x0004660000000800 */
        /* <DEDUP_REMOVED lines=21> */
[C---:B------:R-:W-:Y:S01]  /*11100*/  HMMA.16816.F32 R44, R4.reuse, R8, R28 ;  /* 0x00000008042c723c */ /* 0x040fe2000000181c */
[----:B------:R-:W-:Y:S07]  /*11110*/  LDSM.16.MT88.4 R28, [R135+0xf000] ;  /* 0x00f00000871c783b */ /* 0x000fee0000004200 */
        /* <DEDUP_REMOVED lines=26> */
[C---:B--2---:R-:W-:Y:S01]  /*112c0*/  HMMA.16816.F32 R48, R4.reuse, R12, R36 ;  /* 0x0000000c0430723c */ /* 0x044fe20000001824 */
[----:B------:R-:W2:Y:S07]  /*112d0*/  LDSM.16.MT88.4 R36, [R218+0xf000] ;  /* 0x00f00000da24783b */ /* 0x000eae0000004200 */
[----:B------:R-:W-:Y:S01]  /*112e0*/  HMMA.16816.F32 R64, R4, R14, R64 ;  /* 0x0000000e0440723c */ /* 0x000fe20000001840 */
[----:B------:R-:W3:Y:S01]  /*112f0*/  LDSM.16.MT88.4 R12, [R216+0xf000] ;  /* 0x00f00000d80c783b */ /* 0x000ee20000004200 */
[----:B-1----:R-:W-:-:S04]  /*11300*/  FFMA.FTZ R3, R109, c[0x0][0x23c], -R2 ;  /* 0x00008f006d037a23 */ /* 0x002fc80000010802 */
[----:B------:R1:W1:Y:S02]  /*11310*/  MUFU.EX2 R109, R3 ;  /* 0x00000003006d7308 */ /* 0x0002640000000800 */
[C---:B----4-:R-:W-:Y:S08]  /*11320*/  HMMA.16816.F32 R44, R4.reuse, R8, R44 ;  /* 0x00000008042c723c */ /* 0x050ff0000000182c */
[----:B------:R-:W-:Y:S01]  /*11330*/  HMMA.16816.F32 R16, R4, R10, R16 ;  /* 0x0000000a0410723c */ /* 0x000fe20000001810 */
[----:B------:R-:W4:Y:S01]  /*11340*/  LDSM.16.MT88.4 R8, [R217+0xf000] ;  /* 0x00f00000d908783b */ /* 0x000f220000004200 */
[----:B-1----:R-:W-:-:S06]  /*11350*/  FFMA.FTZ R3, R180, c[0x0][0x23c], -R2 ;  /* 0x00008f00b4037a23 */ /* 0x002fcc0000010802 */
[C---:B-----5:R-:W-:Y:S01]  /*11360*/  HMMA.16816.F32 R32, R4.reuse, R24, R32 ;  /* 0x000000180420723c */ /* 0x060fe20000001820 */
[----:B------:R1:W-:Y:S07]  /*11370*/  MUFU.EX2 R112, R3 ;  /* 0x0000000300707308 */ /* 0x0003ee0000000800 */
[C---:B------:R-:W-:Y:S08]  /*11380*/  HMMA.16816.F32 R56, R4.reuse, R26, R56 ;  /* 0x0000001a0438723c */ /* 0x040ff00000001838 */
[----:B------:R-:W-:Y:S01]  /*11390*/  HMMA.16816.F32 R40, R4, R20, R40 ;  /* 0x000000140428723c */ /* 0x000fe20000001828 */
[----:B-1----:R-:W-:-:S04]  /*113a0*/  FFMA.FTZ R3, R61, c[0x0][0x23c], -R2 ;  /* 0x00008f003d037a23 */ /* 0x002fc80000010802 */
[----:B------:R1:W5:Y:S03]  /*113b0*/  MUFU.EX2 R107, R3 ;  /* 0x00000003006b7308 */ /* 0x0003660000000800 */
[----:B------:R-:W-:Y:S01]  /*113c0*/  HMMA.16816.F32 R52, R4, R22, R52 ;  /* 0x000000160434723c */ /* 0x000fe20000001834 */
[----:B------:R-:W2:Y:S06]  /*113d0*/  LDSM.16.MT88.4 R20, [R135+0xf800] ;  /* 0x00f800008714783b */ /* 0x000eac0000004200 */
[----:B------:R-:W-:Y:S01]  /*113e0*/  F2FP.PACK_AB R4, R109, R108 ;  /* 0x0000006c6d04723e */ /* 0x000fe200000000ff */
[----:B-1----:R-:W-:Y:S01]  /*113f0*/  FFMA.FTZ R3, R182, c[0x0][0x23c], -R0 ;  /* 0x00008f00b6037a23 */ /* 0x002fe20000010800 */
[----:B-----5:R-:W-:-:S03]  /*11400*/  F2FP.PACK_AB R6, R107, R112 ;  /* 0x000000706b06723e */ /* 0x020fc600000000ff */
[----:B------:R1:W-:Y:S02]  /*11410*/  MUFU.EX2 R105, R3 ;  /* 0x0000000300697308 */ /* 0x0003e40000000800 */
[----:B-1----:R-:W-:-:S06]  /*11420*/  FFMA.FTZ R3, R71, c[0x0][0x23c], -R0 ;  /* 0x00008f0047037a23 */ /* 0x002fcc0000010800 */
[----:B------:R1:W5:Y:S02]  /*11430*/  MUFU.EX2 R106, R3 ;  /* 0x00000003006a7308 */ /* 0x0003640000000800 */
[----:B-1----:R-:W-:Y:S01]  /*11440*/  FFMA.FTZ R3, R183, c[0x0][0x23c], -R0 ;  /* 0x00008f00b7037a23 */ /* 0x002fe20000010800 */
[----:B-----5:R-:W-:-:S05]  /*11450*/  F2FP.PACK_AB R5, R106, R105 ;  /* 0x000000696a05723e */ /* 0x020fca00000000ff */
[----:B------:R1:W-:Y:S02]  /*11460*/  MUFU.EX2 R104, R3 ;  /* 0x0000000300687308 */ /* 0x0003e40000000800 */
[----:B-1----:R-:W-:-:S06]  /*11470*/  FFMA.FTZ R3, R63, c[0x0][0x23c], -R0 ;  /* 0x00008f003f037a23 */ /* 0x002fcc0000010800 */
[----:B------:R1:W5:Y:S02]  /*11480*/  MUFU.EX2 R103, R3 ;  /* 0x0000000300677308 */ /* 0x0003640000000800 */
[----:B-1----:R-:W-:Y:S01]  /*11490*/  FFMA.FTZ R3, R185, c[0x0][0x23c], -R2 ;  /* 0x00008f00b9037a23 */ /* 0x002fe20000010802 */
[----:B-----5:R-:W-:-:S05]  /*114a0*/  F2FP.PACK_AB R7, R103, R104 ;  /* 0x000000686707723e */ /* 0x020fca00000000ff */
[----:B------:R1:W-:Y:S02]  /*114b0*/  MUFU.EX2 R100, R3 ;  /* 0x0000000300647308 */ /* 0x0003e40000000800 */
[C---:B------:R-:W-:Y:S01]  /*114c0*/  HMMA.16816.F32 R24, R4.reuse, R28, R32 ;  /* 0x0000001c0418723c */ /* 0x040fe20000001820 */
[----:B------:R-:W5:Y:S07]  /*114d0*/  LDSM.16.MT88.4 R32, [R218+0xf800] ;  /* 0x00f80000da20783b */ /* 0x000f6e0000004200 */
[----:B------:R-:W-:Y:S01]  /*114e0*/  HMMA.16816.F32 R60, R4, R30, R56 ;  /* 0x0000001e043c723c */ /* 0x000fe20000001838 */
[----:B-1----:R-:W-:-:S06]  /*114f0*/  FFMA.FTZ R3, R110, c[0x0][0x23c], -R2 ;  /* 0x00008f006e037a23 */ /* 0x002fcc0000010802 */
[----:B------:R-:W-:Y:S01]  /*11500*/  FFMA.FTZ R56, R89, R69, R168 ;  /* 0x0000004559387223 */ /* 0x000fe200000100a8 */
[----:B------:R1:W1:Y:S01]  /*11510*/  MUFU.EX2 R102, R3 ;  /* 0x0000000300667308 */ /* 0x0002620000000800 */
[----:B--2---:R-:W-:Y:S01]  /*11520*/  HMMA.16816.F32 R28, R4, R36, R40 ;  /* 0x00000024041c723c */ /* 0x004fe20000001828 */
[----:B------:R-:W-:Y:S01]  /*11530*/  FFMA.FTZ R57, R169, R68, R249 ;  /* 0x00000044a9397223 */ /* 0x000fe200000100f9 */
[----:B------:R-:W-:Y:S02]  /*11540*/  MOV R169, R88 ;  /* 0x0000005800a97202 */ /* 0x000fe40000000f00 */
[----:B------:R-:W-:-:S04]  /*11550*/  MOV R168, R87 ;  /* 0x0000005700a87202 */ /* 0x000fc80000000f00 */
[----:B---3--:R-:W-:Y:S01]  /*11560*/  HMMA.16816.F32 R40, R4, R12, R48 ;  /* 0x0000000c0428723c */ /* 0x008fe20000001830 */
[----:B-1----:R-:W-:-:S07]  /*11570*/  FFMA.FTZ R3, R186, c[0x0][0x23c], -R2 ;  /* 0x00008f00ba037a23 */ /* 0x002fce0000010802 */
[C---:B------:R-:W-:Y:S01]  /*11580*/  HMMA.16816.F32 R64, R4.reuse, R14, R64 ;  /* 0x0000000e0440723c */ /* 0x040fe20000001840 */
[----:B------:R-:W1:Y:S01]  /*11590*/  LDSM.16.MT88.4 R12, [R216+0xf800] ;  /* 0x00f80000d80c783b */ /* 0x000e620000004200 */
[----:B------:R2:W-:Y:S06]  /*115a0*/  MUFU.EX2 R101, R3 ;  /* 0x0000000300657308 */ /* 0x0005ec0000000800 */
[C---:B----4-:R-:W-:Y:S08]  /*115b0*/  HMMA.16816.F32 R48, R4.reuse, R8, R44 ;  /* 0x000000080430723c */ /* 0x050ff0000000182c */
[----:B------:R-:W-:Y:S01]  /*115c0*/  HMMA.16816.F32 R44, R4, R10, R16 ;  /* 0x0000000a042c723c */ /* 0x000fe20000001810 */
[----:B------:R-:W3:Y:S01]  /*115d0*/  LDSM.16.MT88.4 R8, [R217+0xf800] ;  /* 0x00f80000d908783b */ /* 0x000ee20000004200 */
[----:B--2---:R-:W-:-:S03]  /*115e0*/  FFMA.FTZ R3, R111, c[0x0][0x23c], -R2 ;  /* 0x00008f006f037a23 */ /* 0x004fc60000010802 */
[----:B------:R-:W-:Y:S01]  /*115f0*/  LDSM.16.MT88.4 R16, [R218+0x10000] ;  /* 0x01000000da10783b */ /* 0x000fe20000004200 */
[----:B------:R2:W4:Y:S02]  /*11600*/  MUFU.EX2 R99, R3 ;  /* 0x0000000300637308 */ /* 0x0005240000000800 */
[----:B------:R-:W-:Y:S07]  /*11610*/  HMMA.16816.F32 R36, R4, R38, R52 ;  /* 0x000000260424723c */ /* 0x000fee0000001834 */
[----:B------:R-:W-:Y:S01]  /*11620*/  F2FP.PACK_AB R4, R102, R100 ;  /* 0x000000646604723e */ /* 0x000fe200000000ff */
[----:B--2---:R-:W-:Y:S01]  /*11630*/  FFMA.FTZ R3, R188, c[0x0][0x23c], -R0 ;  /* 0x00008f00bc037a23 */ /* 0x004fe20000010800 */
[----:B----4-:R-:W-:-:S03]  /*11640*/  F2FP.PACK_AB R6, R99, R101 ;  /* 0x000000656306723e */ /* 0x010fc600000000ff */
        /* <DEDUP_REMOVED lines=12> */
[----:B-----5:R-:W-:Y:S01]  /*11710*/  HMMA.16816.F32 R28, R4, R32, R28 ;  /* 0x00000020041c723c */ /* 0x020fe2000000181c */
[----:B--2---:R-:W-:-:S04]  /*11720*/  FFMA.FTZ R3, R177, c[0x0][0x23c], -R2 ;  /* 0x00008f00b1037a23 */ /* 0x004fc80000010802 */
[----:B------:R2:W4:Y:S03]  /*11730*/  MUFU.EX2 R94, R3 ;  /* 0x00000003005e7308 */ /* 0x0005260000000800 */
[C---:B------:R-:W-:Y:S01]  /*11740*/  HMMA.16816.F32 R24, R4.reuse, R34, R36 ;  /* 0x000000220418723c */ /* 0x040fe20000001824 */
[----:B------:R-:W-:Y:S07]  /*11750*/  LDSM.16.MT88.4 R36, [R217+0x10000] ;  /* 0x01000000d924783b */ /* 0x000fee0000004200 */
[----:B-1----:R-:W-:Y:S01]  /*11760*/  HMMA.16816.F32 R32, R4, R12, R40 ;  /* 0x0000000c0420723c */ /* 0x002fe20000001828 */
[----:B--2---:R-:W-:-:S07]  /*11770*/  FFMA.FTZ R3, R194, c[0x0][0x23c], -R2 ;  /* 0x00008f00c2037a23 */ /* 0x004fce0000010802 */
[C---:B------:R-:W-:Y:S01]  /*11780*/  HMMA.16816.F32 R40, R4.reuse, R14, R64 ;  /* 0x0000000e0428723c */ /* 0x040fe20000001840 */
[----:B------:R-:W-:Y:S01]  /*11790*/  LDSM.16.MT88.4 R12, [R216+0x10000] ;  /* 0x01000000d80c783b */ /* 0x000fe20000004200 */
[----:B------:R1:W-:Y:S06]  /*117a0*/  MUFU.EX2 R92, R3 ;  /* 0x00000003005c7308 */ /* 0x0003ec0000000800 */
[C---:B---3--:R-:W-:Y:S07]  /*117b0*/  HMMA.16816.F32 R48, R4.reuse, R8, R48 ;  /* 0x000000080430723c */ /* 0x048fee0000001830 */
[----:B------:R-:W-:Y:S01]  /*117c0*/  FADD.FTZ R8, R169, R57 ;  /* 0x00000039a9087221 */ /* 0x000fe20000010000 */
[----:B------:R-:W-:Y:S01]  /*117d0*/  HMMA.16816.F32 R60, R4, R22, R60 ;  /* 0x00000016043c723c */ /* 0x000fe2000000183c */
[----:B------:R-:W2:Y:S01]  /*117e0*/  LDSM.16.MT88.4 R20, [R135+0x10000] ;  /* 0x010000008714783b */ /* 0x000ea20000004200 */
[----:B------:R-:W-:Y:S01]  /*117f0*/  MOV R169, R80 ;  /* 0x0000005000a97202 */ /* 0x000fe20000000f00 */
[----:B-1----:R-:W-:-:S02]  /*11800*/  FFMA.FTZ R3, R179, c[0x0][0x23c], -R2 ;  /* 0x00008f00b3037a23 */ /* 0x002fc40000010802 */
[----:B------:R-:W-:Y:S02]  /*11810*/  FADD.FTZ R9, R85, R8 ;  /* 0x0000000855097221 */ /* 0x000fe40000010000 */
[----:B------:R1:W3:Y:S01]  /*11820*/  MUFU.EX2 R91, R3 ;  /* 0x00000003005b7308 */ /* 0x0002e20000000800 */
[----:B------:R-:W-:Y:S01]  /*11830*/  HMMA.16816.F32 R44, R4, R10, R44 ;  /* 0x0000000a042c723c */ /* 0x000fe2000000182c */
[----:B------:R-:W-:-:S04]  /*11840*/  FADD.FTZ R9, R79, R9 ;  /* 0x000000094f097221 */ /* 0x000fc80000010000 */
[----:B------:R-:W-:Y:S02]  /*11850*/  FADD.FTZ R9, R70, R9 ;  /* 0x0000000946097221 */ /* 0x000fe40000010000 */
[----:B----4-:R-:W-:Y:S02]  /*11860*/  F2FP.PACK_AB R4, R94, R93 ;  /* 0x0000005d5e04723e */ /* 0x010fe400000000ff */
[----:B------:R-:W-:Y:S02]  /*11870*/  FADD.FTZ R9, R78, R9 ;  /* 0x000000094e097221 */ /* 0x000fe40000010000 */
        /* <DEDUP_REMOVED lines=10> */
[----:B-1----:R-:W-:Y:S01]  /*11920*/  FADD.FTZ R3, R168, R56 ;  /* 0x00000038a8037221 */ /* 0x002fe20000010000 */
[----:B------:R-:W-:Y:S02]  /*11930*/  MOV R168, R83 ;  /* 0x0000005300a87202 */ /* 0x000fe40000000f00 */
[----:B---3--:R-:W-:Y:S01]  /*11940*/  F2FP.PACK_AB R7, R87, R88 ;  /* 0x000000585707723e */ /* 0x008fe200000000ff */
[----:B------:R-:W-:Y:S02]  /*11950*/  FADD.FTZ R64, R86, R3 ;  /* 0x0000000356407221 */ /* 0x000fe40000010000 */
[----:B------:R-:W-:Y:S02]  /*11960*/  FFMA.FTZ R3, R199, c[0x0][0x23c], -R2 ;  /* 0x00008f00c7037a23 */ /* 0x000fe40000010802 */
[----:B------:R-:W-:-:S02]  /*11970*/  FADD.FTZ R8, R170, R64 ;  /* 0x00000040aa087221 */ /* 0x000fc40000010000 */
[----:B------:R1:W-:Y:S01]  /*11980*/  MUFU.EX2 R85, R3 ;  /* 0x0000000300557308 */ /* 0x0003e20000000800 */
[C---:B--2---:R-:W-:Y:S08]  /*11990*/  HMMA.16816.F32 R52, R4.reuse, R20, R52 ;  /* 0x000000140434723c */ /* 0x044ff00000001834 */
[----:B------:R-:W-:Y:S01]  /*119a0*/  HMMA.16816.F32 R56, R4, R22, R60 ;  /* 0x000000160438723c */ /* 0x000fe2000000183c */
[----:B------:R-:W2:Y:S01]  /*119b0*/  LDSM.16.MT88.4 R20, [R135+0x10800] ;  /* 0x010800008714783b */ /* 0x000ea20000004200 */
[----:B-1----:R-:W-:-:S06]  /*119c0*/  FFMA.FTZ R3, R187, c[0x0][0x23c], -R2 ;  /* 0x00008f00bb037a23 */ /* 0x002fcc0000010802 */
[C---:B------:R-:W-:Y:S01]  /*119d0*/  HMMA.16816.F32 R28, R4.reuse, R16, R28 ;  /* 0x00000010041c723c */ /* 0x040fe2000000181c */
[----:B------:R1:W3:Y:S07]  /*119e0*/  MUFU.EX2 R86, R3 ;  /* 0x0000000300567308 */ /* 0x0002ee0000000800 */
[C---:B------:R-:W-:Y:S01]  /*119f0*/  HMMA.16816.F32 R24, R4.reuse, R18, R24 ;  /* 0x000000120418723c */ /* 0x040fe20000001818 */
[----:B------:R-:W4:Y:S07]  /*11a00*/  LDSM.16.MT88.4 R16, [R218+0x10800] ;  /* 0x01080000da10783b */ /* 0x000f2e0000004200 */
[----:B------:R-:W-:Y:S01]  /*11a10*/  HMMA.16816.F32 R64, R4, R36, R48 ;  /* 0x000000240440723c */ /* 0x000fe20000001830 */
[----:B-1----:R-:W-:-:S04]  /*11a20*/  FFMA.FTZ R3, R201, c[0x0][0x23c], -R2 ;  /* 0x00008f00c9037a23 */ /* 0x002fc80000010802 */
[----:B------:R1:W-:Y:S03]  /*11a30*/  MUFU.EX2 R84, R3 ;  /* 0x0000000300547308 */ /* 0x0003e60000000800 */
[C---:B------:R-:W-:Y:S08]  /*11a40*/  HMMA.16816.F32 R68, R4.reuse, R12, R32 ;  /* 0x0000000c0444723c */ /* 0x040ff00000001820 */
[----:B------:R-:W-:Y:S01]  /*11a50*/  HMMA.16816.F32 R60, R4, R14, R40 ;  /* 0x0000000e043c723c */ /* 0x000fe20000001828 */
[----:B------:R-:W5:Y:S01]  /*11a60*/  LDSM.16.MT88.4 R12, [R216+0x10800] ;  /* 0x01080000d80c783b */ /* 0x000f620000004200 */
[----:B-1----:R-:W-:-:S06]  /*11a70*/  FFMA.FTZ R3, R189, c[0x0][0x23c], -R2 ;  /* 0x00008f00bd037a23 */ /* 0x002fcc0000010802 */
[----:B------:R-:W-:Y:S01]  /*11a80*/  HMMA.16816.F32 R36, R4, R38, R44 ;  /* 0x000000260424723c */ /* 0x000fe2000000182c */
[----:B------:R1:W1:Y:S06]  /*11a90*/  MUFU.EX2 R83, R3 ;  /* 0x0000000300537308 */ /* 0x00026c0000000800 */
[----:B---3--:R-:W-:Y:S01]  /*11aa0*/  F2FP.PACK_AB R4, R86, R85 ;  /* 0x000000555604723e */ /* 0x008fe200000000ff */
[----:B-1----:R-:W-:Y:S01]  /*11ab0*/  FFMA.FTZ R3, R202, c[0x0][0x23c], -R0 ;  /* 0x00008f00ca037a23 */ /* 0x002fe20000010800 */
[----:B------:R-:W-:-:S03]  /*11ac0*/  F2FP.PACK_AB R6, R83, R84 ;  /* 0x000000545306723e */ /* 0x000fc600000000ff */
[----:B------:R1:W-:Y:S02]  /*11ad0*/  MUFU.EX2 R80, R3 ;  /* 0x0000000300507308 */ /* 0x0003e40000000800 */
[----:B-1----:R-:W-:-:S06]  /*11ae0*/  FFMA.FTZ R3, R191, c[0x0][0x23c], -R0 ;  /* 0x00008f00bf037a23 */ /* 0x002fcc0000010800 */
[----:B------:R1:W3:Y:S02]  /*11af0*/  MUFU.EX2 R79, R3 ;  /* 0x00000003004f7308 */ /* 0x0002e40000000800 */
[----:B-1----:R-:W-:Y:S01]  /*11b00*/  FADD.FTZ R3, R168, R8 ;  /* 0x00000008a8037221 */ /* 0x002fe20000010000 */
[----:B---3--:R-:W-:Y:S01]  /*11b10*/  F2FP.PACK_AB R5, R79, R80 ;  /* 0x000000504f05723e */ /* 0x008fe200000000ff */
        /* <DEDUP_REMOVED lines=22> */
[----:B-1----:R-:W-:Y:S02]  /*11c80*/  FADD.FTZ R3, R252, R10 ;  /* 0x0000000afc037221 */ /* 0x002fe40000010000 */
[----:B------:R-:W-:Y:S02]  /*11c90*/  FADD.FTZ R8, R164, R8 ;  /* 0x00000008a4087221 */ /* 0x000fe40000010000 */
[----:B------:R-:W-:Y:S02]  /*11ca0*/  FADD.FTZ R3, R243, R3 ;  /* 0x00000003f3037221 */ /* 0x000fe40000010000 */
[----:B------:R-:W-:Y:S01]  /*11cb0*/  FADD.FTZ R8, R165, R8 ;  /* 0x00000008a5087221 */ /* 0x000fe20000010000 */
[----:B---3--:R-:W-:Y:S01]  /*11cc0*/  F2FP.PACK_AB R7, R77, R78 ;  /* 0x0000004e4d07723e */ /* 0x008fe200000000ff */
[----:B------:R-:W-:-:S02]  /*11cd0*/  FADD.FTZ R3, R167, R3 ;  /* 0x00000003a7037221 */ /* 0x000fc40000010000 */
[----:B------:R-:W-:Y:S02]  /*11ce0*/  FFMA.FTZ R9, R196, c[0x0][0x23c], -R2 ;  /* 0x00008f00c4097a23 */ /* 0x000fe40000010802 */
[----:B------:R-:W-:Y:S02]  /*11cf0*/  FADD.FTZ R3, R166, R3 ;  /* 0x00000003a6037221 */ /* 0x000fe40000010000 */
[----:B------:R1:W3:Y:S01]  /*11d00*/  MUFU.EX2 R75, R9 ;  /* 0x00000009004b7308 */ /* 0x0002e20000000800 */
[----:B--2---:R-:W-:Y:S01]  /*11d10*/  HMMA.16816.F32 R52, R4, R20, R52 ;  /* 0x000000140434723c */ /* 0x004fe20000001834 */
[----:B------:R-:W-:Y:S02]  /*11d20*/  FADD.FTZ R3, R73, R3 ;  /* 0x0000000349037221 */ /* 0x000fe40000010000 */
[----:B------:R-:W-:Y:S02]  /*11d30*/  FADD.FTZ R8, R159, R8 ;  /* 0x000000089f087221 */ /* 0x000fe40000010000 */
[----:B------:R-:W-:-:S02]  /*11d40*/  FADD.FTZ R3, R157, R3 ;  /* 0x000000039d037221 */ /* 0x000fc40000010000 */
[----:B------:R-:W-:Y:S01]  /*11d50*/  FADD.FTZ R8, R158, R8 ;  /* 0x000000089e087221 */ /* 0x000fe20000010000 */
[C---:B------:R-:W-:Y:S01]  /*11d60*/  HMMA.16816.F32 R32, R4.reuse, R22, R56 ;  /* 0x000000160420723c */ /* 0x040fe20000001838 */
[----:B------:R-:W-:Y:S01]  /*11d70*/  FADD.FTZ R3, R72, R3 ;  /* 0x0000000348037221 */ /* 0x000fe20000010000 */
[----:B------:R-:W2:Y:S01]  /*11d80*/  LDSM.16.MT88.4 R20, [R217+0x10800] ;  /* 0x01080000d914783b */ /* 0x000ea20000004200 */
[----:B------:R-:W-:Y:S02]  /*11d90*/  FADD.FTZ R8, R153, R8 ;  /* 0x0000000899087221 */ /* 0x000fe40000010000 */
[----:B------:R-:W-:Y:S02]  /*11da0*/  FADD.FTZ R3, R156, R3 ;  /* 0x000000039c037221 */ /* 0x000fe40000010000 */
[----:B-1----:R-:W-:Y:S01]  /*11db0*/  FFMA.FTZ R9, R208, c[0x0][0x23c], -R2 ;  /* 0x00008f00d0097a23 */ /* 0x002fe20000010802 */
[----:B----4-:R-:W-:Y:S01]  /*11dc0*/  HMMA.16816.F32 R40, R4, R18, R24 ;  /* 0x000000120428723c */ /* 0x010fe20000001818 */
[----:B------:R-:W-:Y:S01]  /*11dd0*/  FADD.FTZ R3, R155, R3 ;  /* 0x000000039b037221 */ /* 0x000fe20000010000 */
[----:B------:R-:W1:Y:S01]  /*11de0*/  LDSM.16.MT88.4 R24, [R135+0x11000] ;  /* 0x011000008718783b */ /* 0x000e620000004200 */
[----:B------:R4:W-:Y:S01]  /*11df0*/  MUFU.EX2 R74, R9 ;  /* 0x00000009004a7308 */ /* 0x0009e20000000800 */
[----:B------:R-:W-:-:S02]  /*11e00*/  FADD.FTZ R8, R154, R8 ;  /* 0x000000089a087221 */ /* 0x000fc40000010000 */
[----:B------:R-:W-:Y:S01]  /*11e10*/  FADD.FTZ R3, R150, R3 ;  /* 0x0000000396037221 */ /* 0x000fe20000010000 */
[----:B------:R-:W-:Y:S01]  /*11e20*/  LDSM.16.MT88.4 R156, [R216+0x11800] ;  /* 0x01180000d89c783b */ /* 0x000fe20000004200 */
[----:B------:R-:W-:Y:S01]  /*11e30*/  FADD.FTZ R8, R152, R8 ;  /* 0x0000000898087221 */ /* 0x000fe20000010000 */
[C---:B------:R-:W-:Y:S01]  /*11e40*/  HMMA.16816.F32 R44, R4.reuse, R16, R28 ;  /* 0x00000010042c723c */ /* 0x040fe2000000181c */
[----:B------:R-:W-:Y:S01]  /*11e50*/  FADD.FTZ R3, R149, R3 ;  /* 0x0000000395037221 */ /* 0x000fe20000010000 */
[----:B------:R-:W-:Y:S01]  /*11e60*/  LDSM.16.MT88.4 R16, [R216+0x11000] ;  /* 0x01100000d810783b */ /* 0x000fe20000004200 */
[----:B------:R-:W-:Y:S02]  /*11e70*/  FADD.FTZ R8, R151, R8 ;  /* 0x0000000897087221 */ /* 0x000fe40000010000 */
[----:B------:R-:W-:Y:S02]  /*11e80*/  FADD.FTZ R3, R148, R3 ;  /* 0x0000000394037221 */ /* 0x000fe40000010000 */
[----:B------:R-:W-:Y:S01]  /*11e90*/  FADD.FTZ R8, R145, R8 ;  /* 0x0000000891087221 */ /* 0x000fe20000010000 */
[----:B-----5:R-:W-:Y:S01]  /*11ea0*/  HMMA.16816.F32 R28, R4, R12, R68 ;  /* 0x0000000c041c723c */ /* 0x020fe20000001844 */
[----:B------:R-:W-:Y:S01]  /*11eb0*/  FADD.FTZ R3, R147, R3 ;  /* 0x0000000393037221 */ /* 0x000fe20000010000 */
[----:B------:R-:W-:Y:S01]  /*11ec0*/  LDSM.16.MT88.4 R148, [R218+0x11800] ;  /* 0x01180000da94783b */ /* 0x000fe20000004200 */
[----:B----4-:R-:W-:-:S02]  /*11ed0*/  FFMA.FTZ R9, R198, c[0x0][0x23c], -R2 ;  /* 0x00008f00c6097a23 */ /* 0x010fc40000010802 */
[----:B------:R-:W-:Y:S02]  /*11ee0*/  FADD.FTZ R3, R142, R3 ;  /* 0x000000038e037221 */ /* 0x000fe40000010000 */
[----:B------:R4:W5:Y:S01]  /*11ef0*/  MUFU.EX2 R73, R9 ;  /* 0x0000000900497308 */ /* 0x0009620000000800 */
[----:B------:R-:W-:Y:S01]  /*11f00*/  FADD.FTZ R8, R144, R8 ;  /* 0x0000000890087221 */ /* 0x000fe20000010000 */
[C---:B------:R-:W-:Y:S01]  /*11f10*/  HMMA.16816.F32 R48, R4.reuse, R14, R60 ;  /* 0x0000000e0430723c */ /* 0x040fe2000000183c */
[----:B------:R-:W-:Y:S01]  /*11f20*/  FADD.FTZ R3, R140, R3 ;  /* 0x000000038c037221 */ /* 0x000fe20000010000 */
[----:B------:R-:W1:Y:S01]  /*11f30*/  LDSM.16.MT88.4 R12, [R218+0x11000] ;  /* 0x01100000da0c783b */ /* 0x000e620000004200 */
[----:B------:R-:W-:Y:S02]  /*11f40*/  FADD.FTZ R8, R143, R8 ;  /* 0x000000088f087221 */ /* 0x000fe40000010000 */
[----:B------:R-:W-:Y:S02]  /*11f50*/  FADD.FTZ R3, R139, R3 ;  /* 0x000000038b037221 */ /* 0x000fe40000010000 */
[----:B------:R-:W-:Y:S01]  /*11f60*/  FADD.FTZ R8, R146, R8 ;  /* 0x0000000892087221 */ /* 0x000fe20000010000 */
[----:B--2---:R-:W-:Y:S01]  /*11f70*/  HMMA.16816.F32 R64, R4, R20, R64 ;  /* 0x000000140440723c */ /* 0x004fe20000001840 */
[----:B------:R-:W-:-:S02]  /*11f80*/  FADD.FTZ R3, R141, R3 ;  /* 0x000000038d037221 */ /* 0x000fc40000010000 */
[----:B------:R-:W-:Y:S01]  /*11f90*/  FADD.FTZ R8, R137, R8 ;  /* 0x0000000889087221 */ /* 0x000fe20000010000 */
[----:B------:R-:W-:Y:S01]  /*11fa0*/  LDSM.16.MT88.4 R140, [R135+0x11800] ;  /* 0x01180000878c783b */ /* 0x000fe20000004200 */
[----:B------:R-:W-:Y:S02]  /*11fb0*/  FADD.FTZ R3, R132, R3 ;  /* 0x0000000384037221 */ /* 0x000fe40000010000 */
[----:B----4-:R-:W-:Y:S01]  /*11fc0*/  FFMA.FTZ R9, R210, c[0x0][0x23c], -R0 ;  /* 0x00008f00d2097a23 */ /* 0x010fe20000010800 */
[----:B------:R-:W-:Y:S01]  /*11fd0*/  HMMA.16816.F32 R36, R4, R22, R36 ;  /* 0x000000160424723c */ /* 0x000fe20000001824 */
[----:B------:R-:W-:Y:S01]  /*11fe0*/  FADD.FTZ R8, R138, R8 ;  /* 0x000000088a087221 */ /* 0x000fe20000010000 */
[----:B------:R-:W2:Y:S01]  /*11ff0*/  LDSM.16.MT88.4 R20, [R217+0x11000] ;  /* 0x01100000d914783b */ /* 0x000ea20000004200 */
[----:B------:R4:W-:Y:S01]  /*12000*/  MUFU.EX2 R72, R9 ;  /* 0x0000000900487308 */ /* 0x0009e20000000800 */
[----:B------:R-:W-:Y:S02]  /*12010*/  FADD.FTZ R3, R131, R3 ;  /* 0x0000000383037221 */ /* 0x000fe40000010000 */
[----:B------:R-:W-:Y:S01]  /*12020*/  FADD.FTZ R8, R136, R8 ;  /* 0x0000000888087221 */ /* 0x000fe20000010000 */
[----:B---3--:R-:W-:Y:S01]  /*12030*/  F2FP.PACK_AB R4, R75, R76 ;  /* 0x0000004c4b04723e */ /* 0x008fe200000000ff */
[----:B------:R-:W-:Y:S01]  /*12040*/  FADD.FTZ R3, R130, R3 ;  /* 0x0000000382037221 */ /* 0x000fe20000010000 */
[----:B-----5:R-:W-:Y:S01]  /*12050*/  F2FP.PACK_AB R6, R73, R74 ;  /* 0x0000004a4906723e */ /* 0x020fe200000000ff */
[----:B------:R-:W-:-:S02]  /*12060*/  FADD.FTZ R8, R133, R8 ;  /* 0x0000000885087221 */ /* 0x000fc40000010000 */
[----:B------:R-:W-:Y:S02]  /*12070*/  FADD.FTZ R3, R129, R3 ;  /* 0x0000000381037221 */ /* 0x000fe40000010000 */
[----:B------:R-:W-:Y:S02]  /*12080*/  FADD.FTZ R8, R127, R8 ;  /* 0x000000087f087221 */ /* 0x000fe40000010000 */
        /* <DEDUP_REMOVED lines=10> */
[C---:B-1----:R-:W-:Y:S08]  /*12130*/  HMMA.16816.F32 R52, R4.reuse, R24, R52 ;  /* 0x000000180434723c */ /* 0x042ff00000001834 */
[----:B------:R-:W-:Y:S01]  /*12140*/  HMMA.16816.F32 R44, R4, R12, R44 ;  /* 0x0000000c042c723c */ /* 0x000fe2000000182c */
[----:B---3--:R-:W-:-:S04]  /*12150*/  FFMA.FTZ R9, R205, c[0x0][0x23c], -R2 ;  /* 0x00008f00cd097a23 */ /* 0x008fc80000010802 */
[----:B------:R1:W3:Y:S03]  /*12160*/  MUFU.EX2 R25, R9 ;  /* 0x0000000900197308 */ /* 0x0002e60000000800 */
[C---:B------:R-:W-:Y:S08]  /*12170*/  HMMA.16816.F32 R28, R4.reuse, R16, R28 ;  /* 0x00000010041c723c */ /* 0x040ff0000000181c */
[----:B--2---:R-:W-:Y:S01]  /*12180*/  HMMA.16816.F32 R160, R4, R20, R64 ;  /* 0x0000001404a0723c */ /* 0x004fe20000001840 */
[----:B-1----:R-:W-:-:S07]  /*12190*/  FFMA.FTZ R9, R214, c[0x0][0x23c], -R2 ;  /* 0x00008f00d6097a23 */ /* 0x002fce0000010802 */
[C---:B------:R-:W-:Y:S01]  /*121a0*/  HMMA.16816.F32 R32, R4.reuse, R26, R32 ;  /* 0x0000001a0420723c */ /* 0x040fe20000001820 */
[----:B---3--:R-:W-:Y:S01]  /*121b0*/  F2FP.PACK_AB R164, R25, R56 ;  /* 0x0000003819a4723e */ /* 0x008fe200000000ff */
[----:B------:R1:W-:Y:S06]  /*121c0*/  MUFU.EX2 R24, R9 ;  /* 0x0000000900187308 */ /* 0x0003ec0000000800 */
[C---:B------:R-:W-:Y:S08]  /*121d0*/  HMMA.16816.F32 R40, R4.reuse, R14, R40 ;  /* 0x0000000e0428723c */ /* 0x040ff00000001828 */
[----:B------:R-:W-:Y:S01]  /*121e0*/  HMMA.16816.F32 R16, R4, R18, R48 ;  /* 0x000000120410723c */ /* 0x000fe20000001830 */
[----:B-1----:R-:W-:-:S02]  /*121f0*/  FFMA.FTZ R9, R207, c[0x0][0x23c], -R2 ;  /* 0x00008f00cf097a23 */ /* 0x002fc40000010802 */
[----:B------:R-:W-:Y:S02]  /*12200*/  FADD.FTZ R2, R124, R3 ;  /* 0x000000037c027221 */ /* 0x000fe40000010000 */
[----:B------:R-:W-:Y:S01]  /*12210*/  FADD.FTZ R3, R128, R8 ;  /* 0x0000000880037221 */ /* 0x000fe20000010000 */
[----:B------:R-:W1:Y:S01]  /*12220*/  MUFU.EX2 R12, R9 ;  /* 0x00000009000c7308 */ /* 0x000e620000000800 */
[----:B------:R-:W-:Y:S01]  /*12230*/  FADD.FTZ R2, R123, R2 ;  /* 0x000000027b027221 */ /* 0x000fe20000010000 */
[----:B------:R-:W-:Y:S01]  /*12240*/  HMMA.16816.F32 R20, R4, R22, R36 ;  /* 0x000000160414723c */ /* 0x000fe20000001824 */
[----:B------:R-:W-:Y:S01]  /*12250*/  FADD.FTZ R3, R126, R3 ;  /* 0x000000037e037221 */ /* 0x000fe20000010000 */
[----:B------:R-:W2:Y:S01]  /*12260*/  LDSM.16.MT88.4 R4, [R217+0x11800] ;  /* 0x01180000d904783b */ /* 0x000ea20000004200 */
[----:B------:R-:W-:Y:S02]  /*12270*/  FADD.FTZ R2, R122, R2 ;  /* 0x000000027a027221 */ /* 0x000fe40000010000 */
[----:B------:R-:W-:-:S02]  /*12280*/  FADD.FTZ R3, R125, R3 ;  /* 0x000000037d037221 */ /* 0x000fc40000010000 */
[----:B------:R-:W-:Y:S01]  /*12290*/  FADD.FTZ R2, R121, R2 ;  /* 0x0000000279027221 */ /* 0x000fe20000010000 */
[----:B------:R-:W-:Y:S01]  /*122a0*/  MOV R36, R82 ;  /* 0x0000005200247202 */ /* 0x000fe20000000f00 */
[----:B------:R-:W-:Y:S02]  /*122b0*/  FADD.FTZ R3, R118, R3 ;  /* 0x0000000376037221 */ /* 0x000fe40000010000 */
[----:B------:R-:W-:Y:S02]  /*122c0*/  FFMA.FTZ R8, R215, c[0x0][0x23c], -R0 ;  /* 0x00008f00d7087a23 */ /* 0x000fe40000010800 */
[----:B------:R-:W-:Y:S01]  /*122d0*/  FADD.FTZ R2, R116, R2 ;  /* 0x0000000274027221 */ /* 0x000fe20000010000 */
[----:B-1----:R-:W-:Y:S01]  /*122e0*/  F2FP.PACK_AB R166, R12, R24 ;  /* 0x000000180ca6723e */ /* 0x002fe200000000ff */
        /* <DEDUP_REMOVED lines=74> */
.L_x_2274:
[----:B-12---:R-:W2:Y:S02]  /*12790*/  LDL R0, [R1+0x8] ;  /* 0x0000080001007983 */ /* 0x006ea40000100800 */
[----:B--2---:R-:W-:-:S13]  /*127a0*/  ISETP.GE.AND P1, PT, R0, 0x1, PT ;  /* 0x000000010000780c */ /* 0x004fda0003f26270 */
        /* <DEDUP_REMOVED lines=13> */
.L_x_2284:
[----:B------:R-:W-:Y:S01]  /*12880*/  ULDC UR7, c[0x0][0x1a0] ;  /* 0x0000680000077ab9 */ /* 0x000fe20000000800 */
[----:B-1----:R1:W5:Y:S01]  /*12890*/  LDL R242, [R1+0x8] ;  /* 0x0000080001f27983 */ /* 0x0023620000100800 */
        /* <DEDUP_REMOVED lines=8> */
[----:B------:R-:W-:-:S05]  /*12920*/  @!P0 BRA `(.L_x_2281) ;  /* 0x000003c000008947 */ /* 0x000fca0003800000 */
[----:B-----5:R-:W-:Y:S01]  /*12930*/  IMAD.SHL.U32 R6, R242, 0x100, RZ ;  /* 0x00000100f2067824 */ /* 0x020fe200078e00ff */
[----:B------:R-:W2:Y:S01]  /*12940*/  LDL.64 R10, [R1] ;  /* 0x00000000010a7983 */ /* 0x000ea20000100a00 */
        /* <DEDUP_REMOVED lines=58> */
.L_x_2281:
        /* <DEDUP_REMOVED lines=56> */
[----:B------:R-:W0:Y:S08]  /*13070*/  LDGDEPBAR ;  /* 0x00000000000079af */ /* 0x000e300000000000 */
[----:B------:R-:W-:Y:S08]  /*13080*/  LDSM.16.M88.4 R16, [R134+0x2800] ;  /* 0x002800008610783b */ /* 0x000ff00000000200 */
[----:B---3--:R-:W1:Y:S08]  /*13090*/  LDSM.16.M88.4 R8, [R134+0x2000] ;  /* 0x002000008608783b */ /* 0x008e700000000200 */
[----:B------:R-:W3:Y:S08]  /*130a0*/  LDSM.16.M88.4 R24, [R134+0x3000] ;  /* 0x003000008618783b */ /* 0x000ef00000000200 */
[----:B------:R-:W4:Y:S08]  /*130b0*/  LDSM.16.M88.4 R32, [R134+0x3800] ;  /* 0x003800008620783b */ /* 0x000f300000000200 */
[----:B------:R-:W2:Y:S08]  /*130c0*/  LDSM.16.M88.4 R40, [R134+0x4000] ;  /* 0x004000008628783b */ /* 0x000eb00000000200 */
[----:B------:R-:W2:Y:S08]  /*130d0*/  LDSM.16.M88.4 R48, [R134+0x4800] ;  /* 0x004800008630783b */ /* 0x000eb00000000200 */
[----:B------:R-:W2:Y:S01]  /*130e0*/  LDSM.16.M88.4 R56, [R134+0x5000] ;  /* 0x005000008638783b */ /* 0x000ea20000000200 */
        /* <DEDUP_REMOVED lines=15> */
[----:B------:R-:W1:Y:S01]  /*131e0*/  LDSM.16.M88.4 R120, [R134+0x9000] ;  /* 0x009000008678783b */ /* 0x000e620000000200 */
[C---:B--2---:R-:W-:Y:S07]  /*131f0*/  HMMA.16816.F32 R36, R128.reuse, R40, RZ ;  /* 0x000000288024723c */ /* 0x044fee00000018ff */
[----:B------:R-:W2:Y:S01]  /*13200*/  LDSM.16.M88.4 R168, [R134+0x9800] ;  /* 0x0098000086a8783b */ /* 0x000ea20000000200 */
[C---:B------:R-:W-:Y:S07]  /*13210*/  HMMA.16816.F32 R40, R128.reuse, R42, RZ ;  /* 0x0000002a8028723c */ /* 0x040fee00000018ff */
[----:B------:R-:W-:Y:S01]  /*13220*/  LDSM.16.M88.4 R172, [R225] ;  /* 0x00000000e1ac783b */ /* 0x000fe20000000200 */
[C---:B------:R-:W-:Y:S07]  /*13230*/  HMMA.16816.F32 R44, R128.reuse, R48, RZ ;  /* 0x00000030802c723c */ /* 0x040fee00000018ff */
        /* <DEDUP_REMOVED lines=29> */
[C---:B--2---:R-:W-:Y:S08]  /*13410*/  HMMA.16816.F32 R124, R128.reuse, R168, RZ ;  /* 0x000000a8807c723c */ /* 0x044ff000000018ff */
        /* <DEDUP_REMOVED lines=29> */
[C---:B------:R-:W-:Y:S08]  /*135f0*/  HMMA.16816.F32 R76, R172.reuse, R200, R76 ;  /* 0x000000c8ac4c723c */ /* 0x040ff0000000184c */
[C---:B------:R-:W-:Y:S01]  /*13600*/  HMMA.16816.F32 R80, R172.reuse, R202, R80 ;  /* 0x000000caac50723c */ /* 0x040fe20000001850 */
[----:B------:R-:W-:Y:S07]  /*13610*/  LDSM.16.M88.4 R200, [R238] ;  /* 0x00000000eec8783b */ /* 0x000fee0000000200 */
[C---:B----4-:R-:W-:Y:S08]  /*13620*/  HMMA.16816.F32 R84, R172.reuse, R184, R84 ;  /* 0x000000b8ac54723c */ /* 0x050ff00000001854 */
[C---:B------:R-:W-:Y:S01]  /*13630*/  HMMA.16816.F32 R88, R172.reuse, R186, R88 ;  /* 0x000000baac58723c */ /* 0x040fe20000001858 */
[----:B------:R-:W4:Y:S07]  /*13640*/  LDSM.16.M88.4 R184, [R223] ;  /* 0x00000000dfb8783b */ /* 0x000f2e0000000200 */
        /* <DEDUP_REMOVED lines=10> */
[C---:B------:R-:W-:Y:S01]  /*136f0*/  HMMA.16816.F32 R120, R172.reuse, R178, R120 ;  /* 0x000000b2ac78723c */ /* 0x040fe20000001878 */
[----:B------:R-:W-:Y:S07]  /*13700*/  LDSM.16.M88.4 R176, [R232] ;  /* 0x00000000e8b0783b */ /* 0x000fee0000000200 */
[C---:B---3--:R-:W-:Y:S08]  /*13710*/  HMMA.16816.F32 R124, R172.reuse, R180, R124 ;  /* 0x000000b4ac7c723c */ /* 0x048ff0000000187c */
[----:B------:R-:W-:Y:S01]  /*13720*/  HMMA.16816.F32 R128, R172, R182, R128 ;  /* 0x000000b6ac80723c */ /* 0x000fe20000001880 */
[----:B------:R-:W2:Y:S07]  /*13730*/  LDSM.16.M88.4 R172, [R233] ;  /* 0x00000000e9ac783b */ /* 0x000eae0000000200 */
[C---:B----4-:R-:W-:Y:S01]  /*13740*/  HMMA.16816.F32 R4, R184.reuse, R192, R4 ;  /* 0x000000c0b804723c */ /* 0x050fe20000001804 */
        /* <DEDUP_REMOVED lines=88> */
[----:B------:R1:W1:Y:S02]  /*13cd0*/  MUFU.TANH R189, R25 ;  /* 0x0000001900bd7308 */ /* 0x0002640000002400 */
[C---:B------:R-:W-:Y:S01]  /*13ce0*/  HMMA.16816.F32 R32, R208.reuse, R10, R32 ;  /* 0x0000000ad020723c */ /* 0x040fe20000001820 */
[----:B------:R-:W3:Y:S07]  /*13cf0*/  LDSM.16.M88.4 R8, [R219+0x2800] ;  /* 0x00280000db08783b */ /* 0x000eee0000000200 */
[----:B------:R-:W3:Y:S01]  /*13d00*/  MUFU.TANH R182, R18 ;  /* 0x0000001200b67308 */ /* 0x000ee20000002400 */
[C---:B--2---:R-:W-:Y:S07]  /*13d10*/  HMMA.16816.F32 R36, R208.reuse, R4, R36 ;  /* 0x00000004d024723c */ /* 0x044fee0000001824 */
[----:B------:R-:W-:Y:S01]  /*13d20*/  FMUL.FTZ R28, R28, c[0x0][0x2ec] ;  /* 0x0000bb001c1c7a20 */ /* 0x000fe20000410000 */
[C---:B------:R-:W-:Y:S01]  /*13d30*/  HMMA.16816.F32 R40, R208.reuse, R6, R40 ;  /* 0x00000006d028723c */ /* 0x040fe20000001828 */
[----:B------:R-:W2:Y:S01]  /*13d40*/  MUFU.TANH R183, R19 ;  /* 0x0000001300b77308 */ /* 0x000ea20000002400 */
[----:B------:R-:W2:Y:S02]  /*13d50*/  LDSM.16.M88.4 R4, [R219+0x3000] ;  /* 0x00300000db04783b */ /* 0x000ea40000000200 */
[----:B------:R-:W-:Y:S01]  /*13d60*/  FMUL.FTZ R29, R29, c[0x0][0x2ec] ;  /* 0x0000bb001d1d7a20 */ /* 0x000fe20000410000 */
[----:B-1---5:R-:W-:Y:S01]  /*13d70*/  MOV R25, R242 ;  /* 0x000000f200197202 */ /* 0x022fe20000000f00 */
[----:B------:R-:W-:Y:S02]  /*13d80*/  FMUL.FTZ R30, R30, c[0x0][0x2ec] ;  /* 0x0000bb001e1e7a20 */ /* 0x000fe40000410000 */
[----:B------:R-:W-:Y:S01]  /*13d90*/  FMUL.FTZ R31, R31, c[0x0][0x2ec] ;  /* 0x0000bb001f1f7a20 */ /* 0x000fe20000410000 */
[----:B------:R-:W-:Y:S02]  /*13da0*/  ISETP.GE.AND P1, PT, R25, 0x2, PT ;  /* 0x000000021900780c */ /* 0x000fe40003f26270 */
[----:B------:R-:W1:Y:S01]  /*13db0*/  MUFU.TANH R184, R20 ;  /* 0x0000001400b87308 */ /* 0x000e620000002400 */
[----:B------:R-:W-:Y:S02]  /*13dc0*/  FMUL.FTZ R32, R32, c[0x0][0x2ec] ;  /* 0x0000bb0020207a20 */ /* 0x000fe40000410000 */
[----:B------:R-:W-:Y:S02]  /*13dd0*/  FMUL.FTZ R33, R33, c[0x0][0x2ec] ;  /* 0x0000bb0021217a20 */ /* 0x000fe40000410000 */
[----:B------:R-:W-:Y:S02]  /*13de0*/  FMUL.FTZ R37, R37, c[0x0][0x2ec] ;  /* 0x0000bb0025257a20 */ /* 0x000fe40000410000 */
[----:B------:R-:W-:Y:S02]  /*13df0*/  FMUL.FTZ R38, R38, c[0x0][0x2ec] ;  /* 0x0000bb0026267a20 */ /* 0x000fe40000410000 */
[----:B------:R-:W-:Y:S01]  /*13e00*/  FMUL.FTZ R34, R34, c[0x0][0x2ec] ;  /* 0x0000bb0022227a20 */ /* 0x000fe20000410000 */
[----:B------:R1:W1:Y:S01]  /*13e10*/  MUFU.TANH R201, R37 ;  /* 0x0000002500c97308 */ /* 0x0002620000002400 */
[----:B------:R-:W-:Y:S01]  /*13e20*/  FMUL.FTZ R35, R35, c[0x0][0x2ec] ;  /* 0x0000bb0023237a20 */ /* 0x000fe20000410000 */
[C---:B---3--:R-:W-:Y:S03]  /*13e30*/  HMMA.16816.F32 R44, R208.reuse, R8, R44 ;  /* 0x00000008d02c723c */ /* 0x048fe6000000182c */
        /* <DEDUP_REMOVED lines=9> */
[C---:B--2---:R-:W-:Y:S03]  /*13ed0*/  HMMA.16816.F32 R52, R208.reuse, R4, R52 ;  /* 0x00000004d034723c */ /* 0x044fe60000001834 */
        /* <DEDUP_REMOVED lines=222> */
[----:B------:R1:W1:Y:S10]  /*14cc0*/  MUFU.TANH R210, R129 ;  /* 0x0000008100d27308 */ /* 0x0002740000002400 */
        /* <DEDUP_REMOVED lines=8> */
[----:B------:R-:W-:-:S05]  /*14d50*/  @!P0 BRA `(.L_x_2283) ;  /* 0x000003d000008947 */ /* 0x000fca0003800000 */
[----:B------:R-:W-:Y:S01]  /*14d60*/  IMAD.SHL.U32 R0, R25, 0x100, RZ ;  /* 0x0000010019007824 */ /* 0x000fe200078e00ff */
[----:B------:R-:W2:Y:S01]  /*14d70*/  LDL.64 R12, [R1] ;  /* 0x00000000010c7983 */ /* 0x000ea20000100a00 */
[----:B------:R-:W-:Y:S03]  /*14d80*/  IABS R9, c[0x0][0x2d0] ;  /* 0x0000b40000097a13 */ /* 0x000fe60000000000 */
[C---:B------:R-:W-:Y:S01]  /*14d90*/  IADD3 R7, R0.reuse, -0x200, RZ ;  /* 0xfffffe0000077810 */ /* 0x040fe20007ffe0ff */
        /* <DEDUP_REMOVED lines=11> */
[--C-:B-1----:R-:W-:Y:S04]  /*14e50*/  IMAD.MOV R2, RZ, RZ, -R3.reuse ;  /* 0x000000ffff027224 */ /* 0x102fe800078e0a03 */
[----:B------:R-:W-:Y:S02]  /*14e60*/  IMAD R0, R2, R9, RZ ;  /* 0x0000000902007224 */ /* 0x000fe400078e02ff */
[----:B------:R-:W-:Y:S04]  /*14e70*/  IMAD.MOV.U32 R2, RZ, RZ, RZ ;  /* 0x000000ffff027224 */ /* 0x000fe800078e00ff */
        /* <DEDUP_REMOVED lines=43> */
.L_x_2283:
[----:B------:R-:W2:Y:S01]  /*15130*/  LDL.LU R11, [R1+0x14] ;  /* 0x00001400010b7983 */ /* 0x000ea20000300800 */
[----:B------:R-:W-:Y:S02]  /*15140*/  USHF.L.U32 UR5, UR7, 0x5, URZ ;  /* 0x0000000507057899 */ /* 0x000fe4000800063f */
[----:B------:R-:W-:Y:S01]  /*15150*/  USHF.L.U64.HI UR7, UR7, UR10, UR4 ;  /* 0x0000000a07077299 */ /* 0x000fe20008010204 */
        /* <DEDUP_REMOVED lines=55> */
.L_x_2282:
[----:B-1234-:R-:W-:Y:S01]  /*154d0*/  FMNMX.FTZ R0, R173, R132, !PT ;  /* 0x00000084ad007209 */ /* 0x01efe20007810000 */
[----:B------:R-:W-:Y:S03]  /*154e0*/  LDSM.16.MT88.4 R12, [R135+0xa000] ;  /* 0x00a00000870c783b */ /* 0x000fe60000004200 */
        /* <DEDUP_REMOVED lines=152> */
[----:B------:R-:W-:Y:S01]  /*15e70*/  LDSM.16.MT88.4 R28, [R216+0xa000] ;  /* 0x00a00000d81c783b */ /* 0x000fe20000004200 */
[----:B------:R-:W-:Y:S01]  /*15e80*/  FSEL R60, R60, RZ, P1 ;  /* 0x000000ff3c3c7208 */ /* 0x000fe20000800000 */
[----:B------:R-:W-:Y:S02]  /*15e90*/  FFMA.FTZ R32, R185, c[0x0][0x23c], -R39 ;  /* 0x00008f00b9207a23 */ /* 0x000fe40000010827 */
[----:B------:R3:W-:Y:S02]  /*15ea0*/  MUFU.EX2 R61, R4 ;  /* 0x00000004003d7308 */ /* 0x0007e40000000800 */
[--C-:B------:R-:W-:Y:S01]  /*15eb0*/  FFMA.FTZ R8, R176, c[0x0][0x23c], -R60.reuse ;  /* 0x00008f00b0087a23 */ /* 0x100fe2000001083c */
[----:B------:R-:W-:Y:S01]  /*15ec0*/  MOV R176, R23 ;  /* 0x0000001700b07202 */ /* 0x000fe20000000f00 */
[--C-:B------:R-:W-:Y:S02]  /*15ed0*/  FFMA.FTZ R10, R170, c[0x0][0x23c], -R60.reuse ;  /* 0x00008f00aa0a7a23 */ /* 0x100fe4000001083c */
[--C-:B------:R-:W-:Y:S02]  /*15ee0*/  FFMA.FTZ R34, R186, c[0x0][0x23c], -R60.reuse ;  /* 0x00008f00ba227a23 */ /* 0x100fe4000001083c */
[--C-:B------:R-:W-:Y:S02]  /*15ef0*/  FFMA.FTZ R37, R37, c[0x0][0x23c], -R60.reuse ;  /* 0x00008f0025257a23 */ /* 0x100fe4000001083c */
[----:B------:R-:W4:Y:S01]  /*15f00*/  MUFU.EX2 R5, R5 ;  /* 0x0000000500057308 */ /* 0x000f220000000800 */
[----:B-1----:R-:W-:Y:S02]  /*15f10*/  FADD.FTZ R0, -R3, R133 ;  /* 0x0000008503007221 */ /* 0x002fe40000010100 */
[----:B--2---:R-:W-:Y:S02]  /*15f20*/  FMUL.FTZ R33, R2, R165 ;  /* 0x000000a502217220 */ /* 0x004fe40000410000 */
[----:B------:R-:W-:Y:S05]  /*15f30*/  FMUL.FTZ R0, R0, c[0x0][0x23c] ;  /* 0x00008f0000007a20 */ /* 0x000fea0000410000 */
[----:B------:R1:W-:Y:S01]  /*15f40*/  MUFU.EX2 R124, R8 ;  /* 0x00000008007c7308 */ /* 0x0003e20000000800 */
[C---:B------:R-:W-:Y:S02]  /*15f50*/  FMUL.FTZ R9, R2.reuse, R141 ;  /* 0x0000008d02097220 */ /* 0x040fe40000410000 */
[----:B------:R-:W-:Y:S02]  /*15f60*/  FMUL.FTZ R17, R2, R149 ;  /* 0x0000009502117220 */ /* 0x000fe40000410000 */
[--C-:B---3--:R-:W-:Y:S01]  /*15f70*/  FFMA.FTZ R4, R172, c[0x0][0x23c], -R60.reuse ;  /* 0x00008f00ac047a23 */ /* 0x108fe2000001083c */
[----:B------:R-:W-:Y:S04]  /*15f80*/  MOV R172, R27 ;  /* 0x0000001b00ac7202 */ /* 0x000fe80000000f00 */
[----:B------:R2:W-:Y:S01]  /*15f90*/  MUFU.EX2 R211, R4 ;  /* 0x0000000400d37308 */ /* 0x0005e20000000800 */
[----:B------:R-:W-:Y:S09]  /*15fa0*/  MOV R149, R172 ;  /* 0x000000ac00957202 */ /* 0x000ff20000000f00 */
[----:B------:R-:W3:Y:S01]  /*15fb0*/  MUFU.EX2 R0, R0 ;  /* 0x0000000000007308 */ /* 0x000ee20000000800 */
[--C-:B-1----:R-:W-:Y:S01]  /*15fc0*/  FFMA.FTZ R8, R169, c[0x0][0x23c], -R39.reuse ;  /* 0x00008f00a9087a23 */ /* 0x102fe20000010827 */
[----:B------:R-:W-:Y:S01]  /*15fd0*/  MOV R169, R24 ;  /* 0x0000001800a97202 */ /* 0x000fe20000000f00 */
[--C-:B------:R-:W-:Y:S07]  /*15fe0*/  FFMA.FTZ R24, R182, c[0x0][0x23c], -R60.reuse ;  /* 0x00008f00b6187a23 */ /* 0x100fee000001083c */
        /* <DEDUP_REMOVED lines=10> */
[----:B------:R-:W-:Y:S02]  /*16090*/  FMUL.FTZ R35, R0, R167 ;  /* 0x000000a700237220 */ /* 0x000fe40000410000 */
[----:B-1----:R-:W-:Y:S02]  /*160a0*/  FMUL.FTZ R8, R2, R140 ;  /* 0x0000008c02087220 */ /* 0x002fe40000410000 */
[C---:B------:R-:W-:Y:S01]  /*160b0*/  FMUL.FTZ R18, R0.reuse, R150 ;  /* 0x0000009600127220 */ /* 0x040fe20000410000 */
[----:B------:R-:W-:Y:S01]  /*160c0*/  MOV R150, R179 ;  /* 0x000000b300967202 */ /* 0x000fe20000000f00 */
[----:B------:R-:W-:Y:S01]  /*160d0*/  FMUL.FTZ R19, R0, R151 ;  /* 0x0000009700137220 */ /* 0x000fe20000410000 */
[----:B------:R1:W-:Y:S01]  /*160e0*/  MUFU.EX2 R138, R24 ;  /* 0x00000018008a7308 */ /* 0x0003e20000000800 */
[----:B------:R-:W-:Y:S01]  /*160f0*/  MOV R151, R173 ;  /* 0x000000ad00977202 */ /* 0x000fe20000000f00 */
[--C-:B--2---:R-:W-:Y:S01]  /*16100*/  FFMA.FTZ R4, R177, c[0x0][0x23c], -R39.reuse ;  /* 0x00008f00b1047a23 */ /* 0x104fe20000010827 */
[----:B----4-:R-:W-:Y:S01]  /*16110*/  MOV R177, R5 ;  /* 0x0000000500b17202 */ /* 0x010fe20000000f00 */
[----:B------:R-:W-:Y:S03]  /*16120*/  FMUL.FTZ R5, R2, R137 ;  /* 0x0000008902057220 */ /* 0x000fe60000410000 */
[----:B------:R-:W-:Y:S03]  /*16130*/  F2FP.PACK_AB R41, R177, R211 ;  /* 0x000000d3b129723e */ /* 0x000fe600000000ff */
[----:B------:R2:W-:Y:S01]  /*16140*/  MUFU.EX2 R119, R4 ;  /* 0x0000000400777308 */ /* 0x0005e20000000800 */
[C---:B---3--:R-:W-:Y:S09]  /*16150*/  FMUL.FTZ R10, R0.reuse, R142 ;  /* 0x0000008e000a7220 */ /* 0x048ff20000410000 */
[----:B------:R3:W-:Y:S01]  /*16160*/  MUFU.EX2 R137, R16 ;  /* 0x0000001000897308 */ /* 0x0007e20000000800 */
[--C-:B-1----:R-:W-:Y:S09]  /*16170*/  FFMA.FTZ R24, R183, c[0x0][0x23c], -R60.reuse ;  /* 0x00008f00b7187a23 */ /* 0x102ff2000001083c */
[----:B------:R1:W-:Y:S01]  /*16180*/  MUFU.EX2 R143, R24 ;  /* 0x00000018008f7308 */ /* 0x0003e20000000800 */
[--C-:B--2---:R-:W-:Y:S01]  /*16190*/  FFMA.FTZ R4, R175, c[0x0][0x23c], -R39.reuse ;  /* 0x00008f00af047a23 */ /* 0x104fe20000010827 */
[----:B------:R-:W-:Y:S01]  /*161a0*/  MOV R175, R26 ;  /* 0x0000001a00af7202 */ /* 0x000fe20000000f00 */
[----:B------:R-:W-:Y:S07]  /*161b0*/  FMUL.FTZ R26, R0, R158 ;  /* 0x0000009e001a7220 */ /* 0x000fee0000410000 */
[----:B------:R2:W4:Y:S01]  /*161c0*/  MUFU.EX2 R123, R4 ;  /* 0x00000004007b7308 */ /* 0x0005220000000800 */
[C---:B---3--:R-:W-:Y:S01]  /*161d0*/  FMUL.FTZ R16, R2.reuse, R148 ;  /* 0x0000009402107220 */ /* 0x048fe20000410000 */
[----:B------:R-:W-:Y:S08]  /*161e0*/  MOV R148, R178 ;  /* 0x000000b200947202 */ /* 0x000ff00000000f00 */
[----:B------:R3:W-:Y:S01]  /*161f0*/  MUFU.EX2 R133, R32 ;  /* 0x0000002000857308 */ /* 0x0007e20000000800 */
[----:B-1----:R-:W-:Y:S02]  /*16200*/  FMUL.FTZ R24, R2, R156 ;  /* 0x0000009c02187220 */ /* 0x002fe40000410000 */
[--C-:B--2---:R-:W-:Y:S01]  /*16210*/  FFMA.FTZ R4, R174, c[0x0][0x23c], -R60.reuse ;  /* 0x00008f00ae047a23 */ /* 0x104fe2000001083c */
[----:B----4-:R-:W-:Y:S02]  /*16220*/  F2FP.PACK_AB R42, R123, R119 ;  /* 0x000000777b2a723e */ /* 0x010fe400000000ff */
[----:B------:R-:W-:Y:S04]  /*16230*/  MOV R174, R25 ;  /* 0x0000001900ae7202 */ /* 0x000fe80000000f00 */
[----:B------:R1:W2:Y:S01]  /*16240*/  MUFU.EX2 R118, R4 ;  /* 0x0000000400767308 */ /* 0x0002a20000000800 */
[C---:B------:R-:W-:Y:S02]  /*16250*/  FMUL.FTZ R25, R2.reuse, R157 ;  /* 0x0000009d02197220 */ /* 0x040fe40000410000 */
[----:B---3--:R-:W-:Y:S02]  /*16260*/  FMUL.FTZ R32, R2, R164 ;  /* 0x000000a402207220 */ /* 0x008fe40000410000 */
[--C-:B-1----:R-:W-:Y:S01]  /*16270*/  FFMA.FTZ R4, R168, c[0x0][0x23c], -R39.reuse ;  /* 0x00008f00a8047a23 */ /* 0x102fe20000010827 */
[----:B------:R-:W-:Y:S02]  /*16280*/  MOV R168, R22 ;  /* 0x0000001600a87202 */ /* 0x000fe40000000f00 */
[----:B------:R-:W1:Y:S02]  /*16290*/  LDSM.16.MT88.4 R20, [R218+0xa000] ;  /* 0x00a00000da14783b */ /* 0x000e640000004200 */
[----:B------:R3:W4:Y:S01]  /*162a0*/  MUFU.EX2 R126, R4 ;  /* 0x00000004007e7308 */ /* 0x0007220000000800 */
[----:B--2---:R-:W-:Y:S02]  /*162b0*/  F2FP.PACK_AB R43, R124, R118 ;  /* 0x000000767c2b723e */ /* 0x004fe400000000ff */
[----:B------:R-:W-:Y:S01]  /*162c0*/  MOV R142, R168 ;  /* 0x000000a8008e7202 */ /* 0x000fe20000000f00 */
[C---:B---3--:R-:W-:Y:S06]  /*162d0*/  FMUL.FTZ R4, R2.reuse, R136 ;  /* 0x0000008802047220 */ /* 0x048fec0000410000 */
[----:B------:R2:W-:Y:S01]  /*162e0*/  MUFU.EX2 R136, R34 ;  /* 0x0000002200887308 */ /* 0x0005e20000000800 */
[C---:B------:R-:W-:Y:S07]  /*162f0*/  HMMA.16816.F32 R4, R40.reuse, R12, R4 ;  /* 0x0000000c2804723c */ /* 0x040fee0000001804 */
[--C-:B------:R-:W-:Y:S01]  /*16300*/  FFMA.FTZ R12, R171, c[0x0][0x23c], -R60.reuse ;  /* 0x00008f00ab0c7a23 */ /* 0x100fe2000001083c */
[C---:B------:R-:W-:Y:S03]  /*16310*/  HMMA.16816.F32 R8, R40.reuse, R14, R8 ;  /* 0x0000000e2808723c */ /* 0x040fe60000001808 */
[----:B------:R3:W5:Y:S01]  /*16320*/  MUFU.EX2 R132, R12 ;  /* 0x0000000c00847308 */ /* 0x0007620000000800 */
[----:B------:R-:W-:Y:S01]  /*16330*/  FMUL.FTZ R13, R2, R145 ;  /* 0x00000091020d7220 */ /* 0x000fe20000410000 */
[----:B------:R-:W-:Y:S02]  /*16340*/  MOV R145, R174 ;  /* 0x000000ae00917202 */ /* 0x000fe40000000f00 */
[C---:B------:R-:W-:Y:S01]  /*16350*/  FMUL.FTZ R14, R0.reuse, R146 ;  /* 0x00000092000e7220 */ /* 0x040fe20000410000 */
[----:B------:R-:W-:Y:S01]  /*16360*/  MOV R146, R175 ;  /* 0x000000af00927202 */ /* 0x000fe20000000f00 */
[C---:B------:R-:W-:Y:S03]  /*16370*/  FMUL.FTZ R15, R0.reuse, R147 ;  /* 0x00000093000f7220 */ /* 0x040fe60000410000 */
[----:B--2---:R-:W-:Y:S01]  /*16380*/  FMUL.FTZ R34, R0, R166 ;  /* 0x000000a600227220 */ /* 0x004fe20000410000 */
[----:B------:R-:W-:Y:S01]  /*16390*/  MOV R147, R177 ;  /* 0x000000b100937202 */ /* 0x000fe20000000f00 */
[----:B---3--:R-:W-:Y:S01]  /*163a0*/  FMUL.FTZ R12, R2, R144 ;  /* 0x00000090020c7220 */ /* 0x008fe20000410000 */
[----:B------:R-:W-:Y:S06]  /*163b0*/  MOV R144, R176 ;  /* 0x000000b000907202 */ /* 0x000fec0000000f00 */
[C---:B-1----:R-:W-:Y:S07]  /*163c0*/  HMMA.16816.F32 R12, R40.reuse, R20, R12 ;  /* 0x00000014280c723c */ /* 0x042fee000000180c */
[--C-:B------:R-:W-:Y:S01]  /*163d0*/  FFMA.FTZ R20, R180, c[0x0][0x23c], -R39.reuse ;  /* 0x00008f00b4147a23 */ /* 0x100fe20000010827 */
[C---:B------:R-:W-:Y:S03]  /*163e0*/  HMMA.16816.F32 R16, R40.reuse, R22, R16 ;  /* 0x000000162810723c */ /* 0x040fe60000001810 */
[----:B------:R1:W2:Y:S01]  /*163f0*/  MUFU.EX2 R140, R20 ;  /* 0x00000014008c7308 */ /* 0x0002a20000000800 */
[----:B------:R-:W-:Y:S03]  /*16400*/  FMUL.FTZ R21, R2, R153 ;  /* 0x0000009902157220 */ /* 0x000fe60000410000 */
[C---:B------:R-:W-:Y:S02]  /*16410*/  FMUL.FTZ R22, R0.reuse, R154 ;  /* 0x0000009a00167220 */ /* 0x040fe40000410000 */
[----:B------:R-:W-:Y:S03]  /*16420*/  FMUL.FTZ R23, R0, R155 ;  /* 0x0000009b00177220 */ /* 0x000fe60000410000 */
[----:B-1----:R-:W-:Y:S07]  /*16430*/  FMUL.FTZ R20, R2, R152 ;  /* 0x0000009802147220 */ /* 0x002fee0000410000 */
[C---:B------:R-:W-:Y:S07]  /*16440*/  HMMA.16816.F32 R20, R40.reuse, R28, R20 ;  /* 0x0000001c2814723c */ /* 0x040fee0000001814 */
[--C-:B------:R-:W-:Y:S01]  /*16450*/  FFMA.FTZ R28, R184, c[0x0][0x23c], -R39.reuse ;  /* 0x00008f00b81c7a23 */ /* 0x100fe20000010827 */
[C---:B------:R-:W-:Y:S03]  /*16460*/  HMMA.16816.F32 R24, R40.reuse, R30, R24 ;  /* 0x0000001e2818723c */ /* 0x040fe60000001818 */
[----:B------:R1:W3:Y:S01]  /*16470*/  MUFU.EX2 R141, R28 ;  /* 0x0000001c008d7308 */ /* 0x0002e20000000800 */
[----:B------:R-:W-:Y:S03]  /*16480*/  FMUL.FTZ R29, R2, R161 ;  /* 0x000000a1021d7220 */ /* 0x000fe60000410000 */
[C---:B------:R-:W-:Y:S02]  /*16490*/  FMUL.FTZ R30, R0.reuse, R162 ;  /* 0x000000a2001e7220 */ /* 0x040fe40000410000 */
[----:B------:R-:W-:Y:S03]  /*164a0*/  FMUL.FTZ R31, R0, R163 ;  /* 0x000000a3001f7220 */ /* 0x000fe60000410000 */
[----:B-1----:R-:W-:Y:S07]  /*164b0*/  FMUL.FTZ R28, R2, R160 ;  /* 0x000000a0021c7220 */ /* 0x002fee0000410000 */
[C---:B------:R-:W-:Y:S07]  /*164c0*/  HMMA.16816.F32 R28, R40.reuse, R44, R28 ;  /* 0x0000002c281c723c */ /* 0x040fee000000181c */
[--C-:B------:R-:W-:Y:S01]  /*164d0*/  FFMA.FTZ R44, R187, c[0x0][0x23c], -R60.reuse ;  /* 0x00008f00bb2c7a23 */ /* 0x100fe2000001083c */
[----:B------:R-:W-:Y:S03]  /*164e0*/  HMMA.16816.F32 R32, R40, R46, R32 ;  /* 0x0000002e2820723c */ /* 0x000fe60000001820 */
[----:B------:R1:W1:Y:S04]  /*164f0*/  MUFU.EX2 R130, R44 ;  /* 0x0000002c00827308 */ /* 0x0002680000000800 */
[----:B----4-:R-:W-:Y:S02]  /*16500*/  F2FP.PACK_AB R40, R131, R126 ;  /* 0x0000007e8328723e */ /* 0x010fe400000000ff */
[----:B-----5:R-:W-:Y:S03]  /*16510*/  F2FP.PACK_AB R41, R132, R129 ;  /* 0x000000818429723e */ /* 0x020fe600000000ff */
        /* <DEDUP_REMOVED lines=8> */
[----:B------:R2:W-:Y:S04]  /*165a0*/  MUFU.EX2 R139, R48 ;  /* 0x00000030008b7308 */ /* 0x0005e80000000800 */
        /* <DEDUP_REMOVED lines=11> */
[----:B------:R2:W-:Y:S01]  /*16660*/  MUFU.EX2 R190, R48 ;  /* 0x0000003000be7308 */ /* 0x0005e20000000800 */
        /* <DEDUP_REMOVED lines=10> */
[----:B------:R-:W-:Y:S01]  /*16710*/  ISETP.GT.AND P1, PT, R191, 0x1, PT ;  /* 0x00000001bf00780c */ /* 0x000fe20003f24270 */
[----:B----4-:R-:W-:Y:S03]  /*16720*/  LDSM.16.MT88.4 R52, [R218+0xb000] ;  /* 0x00b00000da34783b */ /* 0x010fe60000004200 */
[----:B---3--:R-:W-:Y:S02]  /*16730*/  F2FP.PACK_AB R40, R133, R141 ;  /* 0x0000008d8528723e */ /* 0x008fe400000000ff */
[----:B------:R3:W4:Y:S03]  /*16740*/  MUFU.EX2 R185, R44 ;  /* 0x0000002c00b97308 */ /* 0x0007260000000800 */
[----:B------:R-:W-:Y:S01]  /*16750*/  F2FP.PACK_AB R41, R130, R136 ;  /* 0x000000888229723e */ /* 0x000fe200000000ff */
[----:B-1----:R-:W1:Y:S01]  /*16760*/  LDSM.16.MT88.4 R48, [R135+0xb000] ;  /* 0x00b000008730783b */ /* 0x002e620000004200 */
[----:B--2---:R-:W-:Y:S01]  /*16770*/  F2FP.PACK_AB R43, R189, R190 ;  /* 0x000000bebd2b723e */ /* 0x004fe200000000ff */
[--C-:B---3--:R-:W-:Y:S01]  /*16780*/  FFMA.FTZ R44, R196, c[0x0][0x23c], -R39.reuse ;  /* 0x00008f00c42c7a23 */ /* 0x108fe20000010827 */
[----:B------:R-:W-:Y:S02]  /*16790*/  MOV R196, R139 ;  /* 0x0000008b00c47202 */ /* 0x000fe40000000f00 */
[----:B------:R-:W-:Y:S01]  /*167a0*/  MOV R139, R169 ;  /* 0x000000a9008b7202 */ /* 0x000fe20000000f00 */
[----:B------:R2:W-:Y:S01]  /*167b0*/  MUFU.EX2 R183, R44 ;  /* 0x0000002c00b77308 */ /* 0x0005e20000000800 */
[----:B------:R-:W-:Y:S02]  /*167c0*/  F2FP.PACK_AB R42, R196, R125 ;  /* 0x0000007dc42a723e */ /* 0x000fe400000000ff */
[----:B------:R-:W-:Y:S01]  /*167d0*/  MOV R195, R139 ;  /* 0x0000008b00c37202 */ /* 0x000fe20000000f00 */
[----:B--2---:R-:W2:Y:S04]  /*167e0*/  LDSM.16.MT88.4 R44, [R217+0xb000] ;  /* 0x00b00000d92c783b */ /* 0x004ea80000004200 */
        /* <DEDUP_REMOVED lines=114> */
[----:B------:R2:W-:Y:S01]  /*16f10*/  MUFU.EX2 R161, R44 ;  /* 0x0000002c00a17308 */ /* 0x0005e20000000800 */
[C---:B-1----:R-:W-:Y:S07]  /*16f20*/  HMMA.16816.F32 R4, R40.reuse, R48, R4 ;  /* 0x000000302804723c */ /* 0x042fee0000001804 */
[--C-:B------:R-:W-:Y:S01]  /*16f30*/  FFMA.FTZ R48, R251, c[0x0][0x23c], -R39.reuse ;  /* 0x00008f00fb307a23 */ /* 0x100fe20000010827 */
[----:B--2---:R-:W1:Y:S01]  /*16f40*/  LDSM.16.MT88.4 R44, [R216+0xc800] ;  /* 0x00c80000d82c783b */ /* 0x004e620000004200 */
[C---:B------:R-:W-:Y:S02]  /*16f50*/  HMMA.16816.F32 R8, R40.reuse, R50, R8 ;  /* 0x000000322808723c */ /* 0x040fe40000001808 */
[----:B------:R2:W4:Y:S06]  /*16f60*/  MUFU.EX2 R159, R48 ;  /* 0x00000030009f7308 */ /* 0x00052c0000000800 */
[C---:B------:R-:W-:Y:S07]  /*16f70*/  HMMA.16816.F32 R12, R40.reuse, R52, R12 ;  /* 0x00000034280c723c */ /* 0x040fee000000180c */
[--C-:B------:R-:W-:Y:S01]  /*16f80*/  FFMA.FTZ R52, R150, c[0x0][0x23c], -R39.reuse ;  /* 0x00008f0096347a23 */ /* 0x100fe20000010827 */
[C---:B------:R-:W-:Y:S03]  /*16f90*/  HMMA.16816.F32 R16, R40.reuse, R54, R16 ;  /* 0x000000362810723c */ /* 0x040fe60000001810 */
[----:B------:R5:W-:Y:S01]  /*16fa0*/  MUFU.EX2 R156, R52 ;  /* 0x00000034009c7308 */ /* 0x000be20000000800 */
[--C-:B--2---:R-:W-:Y:S09]  /*16fb0*/  FFMA.FTZ R48, R252, c[0x0][0x23c], -R60.reuse ;  /* 0x00008f00fc307a23 */ /* 0x104ff2000001083c */
[----:B------:R2:W-:Y:S01]  /*16fc0*/  MUFU.EX2 R158, R48 ;  /* 0x00000030009e7308 */ /* 0x0005e20000000800 */
[C---:B-1----:R-:W-:Y:S03]  /*16fd0*/  HMMA.16816.F32 R20, R40.reuse, R44, R20 ;  /* 0x0000002c2814723c */ /* 0x042fe60000001814 */
[--C-:B-----5:R-:W-:Y:S02]  /*16fe0*/  FFMA.FTZ R52, R62, c[0x0][0x23c], -R60.reuse ;  /* 0x00008f003e347a23 */ /* 0x120fe4000001083c */
[----:B------:R-:W5:Y:S02]  /*16ff0*/  LDL.LU R62, [R1+0x20] ;  /* 0x00002000013e7983 */ /* 0x000f640000300800 */
        /* <DEDUP_REMOVED lines=10> */
[----:B----4-:R-:W-:Y:S02]  /*170a0*/  F2FP.PACK_AB R42, R159, R160 ;  /* 0x000000a09f2a723e */ /* 0x010fe400000000ff */
[----:B------:R-:W-:Y:S02]  /*170b0*/  F2FP.PACK_AB R40, R163, R164 ;  /* 0x000000a4a328723e */ /* 0x000fe400000000ff */
[----:B------:R1:W4:Y:S01]  /*170c0*/  MUFU.EX2 R151, R56 ;  /* 0x0000003800977308 */ /* 0x0003220000000800 */
[----:B------:R-:W-:Y:S01]  /*170d0*/  F2FP.PACK_AB R41, R161, R162 ;  /* 0x000000a2a129723e */ /* 0x000fe200000000ff */
        /* <DEDUP_REMOVED lines=22> */
[--C-:B------:R-:W-:Y:S01]  /*17240*/  FFMA.FTZ R56, R71, c[0x0][0x23c], -R60.reuse ;  /* 0x00008f0047387a23 */ /* 0x100fe2000001083c */
[----:B------:R-:W-:Y:S03]  /*17250*/  HMMA.16816.F32 R32, R40, R58, R32 ;  /* 0x0000003a2820723c */ /* 0x000fe60000001820 */
[----:B------:R4:W4:Y:S01]  /*17260*/  MUFU.EX2 R148, R44 ;  /* 0x0000002c00947308 */ /* 0x0009220000000800 */
        /* <DEDUP_REMOVED lines=10> */
[----:B----4-:R-:W4:Y:S01]  /*17310*/  LDSM.16.MT88.4 R44, [R218+0xd800] ;  /* 0x00d80000da2c783b */ /* 0x010f220000004200 */
[--C-:B---3--:R-:W-:Y:S08]  /*17320*/  FFMA.FTZ R56, R72, c[0x0][0x23c], -R39.reuse ;  /* 0x00008f0048387a23 */ /* 0x108ff00000010827 */
[----:B------:R3:W-:Y:S01]  /*17330*/  MUFU.EX2 R144, R56 ;  /* 0x0000003800907308 */ /* 0x0007e20000000800 */
[C---:B--2---:R-:W-:Y:S01]  /*17340*/  HMMA.16816.F32 R4, R40.reuse, R48, R4 ;  /* 0x000000302804723c */ /* 0x044fe20000001804 */
[----:B-1----:R-:W1:Y:S06]  /*17350*/  LDSM.16.MT88.4 R52, [R216+0xd800] ;  /* 0x00d80000d834783b */ /* 0x002e6c0000004200 */
[--C-:B------:R-:W-:Y:S01]  /*17360*/  FFMA.FTZ R48, R73, c[0x0][0x23c], -R39.reuse ;  /* 0x00008f0049307a23 */ /* 0x100fe20000010827 */
[C---:B------:R-:W-:Y:S03]  /*17370*/  HMMA.16816.F32 R8, R40.reuse, R50, R8 ;  /* 0x000000322808723c */ /* 0x040fe60000001808 */
[----:B------:R2:W1:Y:S01]  /*17380*/  MUFU.EX2 R143, R48 ;  /* 0x00000030008f7308 */ /* 0x0004620000000800 */
[----:B---3--:R-:W3:Y:S04]  /*17390*/  LDSM.16.MT88.4 R56, [R217+0xd800] ;  /* 0x00d80000d938783b */ /* 0x008ee80000004200 */
[C---:B----4-:R-:W-:Y:S07]  /*173a0*/  HMMA.16816.F32 R12, R40.reuse, R44, R12 ;  /* 0x0000002c280c723c */ /* 0x050fee000000180c */
        /* <DEDUP_REMOVED lines=9> */
[----:B----4-:R-:W4:Y:S04]  /*17440*/  LDSM.16.MT88.4 R44, [R135+0xe000] ;  /* 0x00e00000872c783b */ /* 0x010f280000004200 */
        /* <DEDUP_REMOVED lines=13> */
[C---:B----4-:R-:W-:Y:S08]  /*17520*/  HMMA.16816.F32 R4, R40.reuse, R44, R4 ;  /* 0x0000002c2804723c */ /* 0x050ff00000001804 */
[----:B------:R2:W4:Y:S01]  /*17530*/  MUFU.EX2 R139, R48 ;  /* 0x00000030008b7308 */ /* 0x0005220000000800 */
[----:B------:R-:W-:Y:S01]  /*17540*/  FFMA.FTZ R44, R81, c[0x0][0x23c], -R39 ;  /* 0x00008f00512c7a23 */ /* 0x000fe20000010827 */
[----:B---3--:R-:W-:Y:S01]  /*17550*/  LDSM.16.MT88.4 R56, [R217+0xe000] ;  /* 0x00e00000d938783b */ /* 0x008fe20000004200 */
[C---:B------:R-:W-:Y:S07]  /*17560*/  HMMA.16816.F32 R8, R40.reuse, R46, R8 ;  /* 0x0000002e2808723c */ /* 0x040fee0000001808 */
[----:B------:R3:W3:Y:S01]  /*17570*/  MUFU.EX2 R133, R44 ;  /* 0x0000002c00857308 */ /* 0x0006e20000000800 */
[----:B-----5:R-:W-:Y:S04]  /*17580*/  FFMA.FTZ R0, R0, R62, R211 ;  /* 0x0000003e00007223 */ /* 0x020fe800000100d3 */
        /* <DEDUP_REMOVED lines=24> */
[--C-:B-----5:R-:W-:Y:S03]  /*17710*/  FFMA.FTZ R48, R85, c[0x0][0x23c], -R39.reuse ;  /* 0x00008f0055307a23 */ /* 0x120fe60000010827 */
[--C-:B------:R-:W-:Y:S01]  /*17720*/  FFMA.FTZ R56, R87, c[0x0][0x23c], -R60.reuse ;  /* 0x00008f0057387a23 */ /* 0x100fe2000001083c */
[----:B------:R-:W-:Y:S03]  /*17730*/  HMMA.16816.F32 R32, R40, R58, R32 ;  /* 0x0000003a2820723c */ /* 0x000fe60000001820 */
[----:B------:R5:W5:Y:S01]  /*17740*/  MUFU.EX2 R129, R48 ;  /* 0x0000003000817308 */ /* 0x000b620000000800 */
[--C-:B-1----:R-:W-:Y:S03]  /*17750*/  FFMA.FTZ R0, R107, c[0x0][0x23c], -R60.reuse ;  /* 0x00008f006b007a23 */ /* 0x102fe6000001083c */
[----:B----4-:R-:W-:Y:S02]  /*17760*/  F2FP.PACK_AB R40, R139, R140 ;  /* 0x0000008c8b28723e */ /* 0x010fe400000000ff */
[----:B------:R-:W-:Y:S03]  /*17770*/  F2FP.PACK_AB R41, R137, R138 ;  /* 0x0000008a8929723e */ /* 0x000fe600000000ff */
[----:B------:R-:W-:Y:S01]  /*17780*/  F2FP.PACK_AB R42, R133, R136 ;  /* 0x00000088852a723e */ /* 0x000fe200000000ff */
[----:B------:R1:W4:Y:S01]  /*17790*/  MUFU.EX2 R123, R56 ;  /* 0x00000038007b7308 */ /* 0x0003220000000800 */
[----:B---3--:R-:W-:Y:S01]  /*177a0*/  F2FP.PACK_AB R43, R131, R132 ;  /* 0x00000084832b723e */ /* 0x008fe200000000ff */
[----:B------:R-:W-:Y:S08]  /*177b0*/  LDSM.16.MT88.4 R52, [R216+0xe800] ;  /* 0x00e80000d834783b */ /* 0x000ff00000004200 */
[----:B------:R3:W-:Y:S01]  /*177c0*/  MUFU.EX2 R78, R0 ;  /* 0x00000000004e7308 */ /* 0x0007e20000000800 */
[C---:B--2---:R-:W-:Y:S01]  /*177d0*/  HMMA.16816.F32 R4, R40.reuse, R44, R4 ;  /* 0x0000002c2804723c */ /* 0x044fe20000001804 */
[----:B-----5:R-:W2:Y:S06]  /*177e0*/  LDSM.16.MT88.4 R48, [R218+0xe800] ;  /* 0x00e80000da30783b */ /* 0x020eac0000004200 */
[--C-:B------:R-:W-:Y:S01]  /*177f0*/  FFMA.FTZ R44, R89, c[0x0][0x23c], -R39.reuse ;  /* 0x00008f00592c7a23 */ /* 0x100fe20000010827 */
[C---:B------:R-:W-:Y:S01]  /*17800*/  HMMA.16816.F32 R8, R40.reuse, R46, R8 ;  /* 0x0000002e2808723c */ /* 0x040fe20000001808 */
[----:B------:R5:W-:Y:S03]  /*17810*/  MUFU.EX2 R89, R2 ;  /* 0x0000000200597308 */ /* 0x000be60000000800 */
[--C-:B-1----:R-:W-:Y:S07]  /*17820*/  FFMA.FTZ R56, R88, c[0x0][0x23c], -R39.reuse ;  /* 0x00008f0058387a23 */ /* 0x102fee0000010827 */
[----:B------:R1:W-:Y:S01]  /*17830*/  MUFU.EX2 R124, R44 ;  /* 0x0000002c007c7308 */ /* 0x0003e20000000800 */
[--C-:B---3--:R-:W-:Y:S09]  /*17840*/  FFMA.FTZ R0, R108, c[0x0][0x23c], -R39.reuse ;  /* 0x00008f006c007a23 */ /* 0x108ff20000010827 */
[----:B------:R3:W3:Y:S01]  /*17850*/  MUFU.EX2 R125, R56 ;  /* 0x00000038007d7308 */ /* 0x0006e20000000800 */
[--C-:B-----5:R-:W-:Y:S09]  /*17860*/  FFMA.FTZ R2, R97, c[0x0][0x23c], -R39.reuse ;  /* 0x00008f0061027a23 */ /* 0x120ff20000010827 */
        /* <DEDUP_REMOVED lines=9> */
[--C-:B-----5:R-:W-:Y:S04]  /*17900*/  FFMA.FTZ R2, R98, c[0x0][0x23c], -R60.reuse ;  /* 0x00008f0062027a23 */ /* 0x120fe8000001083c */
        /* <DEDUP_REMOVED lines=8> */
[--C-:B-----5:R-:W-:Y:S04]  /*17990*/  FFMA.FTZ R2, R99, c[0x0][0x23c], -R60.reuse ;  /* 0x00008f0063027a23 */ /* 0x120fe8000001083c */
[--C-:B------:R-:W-:Y:S01]  /*179a0*/  FFMA.FTZ R56, R95, c[0x0][0x23c], -R60.reuse ;  /* 0x00008f005f387a23 */ /* 0x100fe2000001083c */
[----:B------:R-:W-:Y:S01]  /*179b0*/  HMMA.16816.F32 R32, R40, R58, R32 ;  /* 0x0000003a2820723c */ /* 0x000fe20000001820 */
[----:B------:R2:W-:Y:S03]  /*179c0*/  MUFU.EX2 R86, R2 ;  /* 0x0000000200567308 */ /* 0x0005e60000000800 */
[--C-:B----4-:R-:W-:Y:S03]  /*179d0*/  FFMA.FTZ R52, R94, c[0x0][0x23c], -R60.reuse ;  /* 0x00008f005e347a23 */ /* 0x110fe6000001083c */
        /* <DEDUP_REMOVED lines=176> */
[----:B------:R-:W-:Y:S01]  /*184e0*/  FADD.FTZ R56, R151, R0 ;  /* 0x0000000097387221 */ /* 0x000fe20000010000 */
[----:B------:R-:W-:Y:S01]  /*184f0*/  LDSM.16.MT88.4 R156, [R216+0x11800] ;  /* 0x01180000d89c783b */ /* 0x000fe20000004200 */
[----:B------:R-:W-:Y:S03]  /*18500*/  FADD.FTZ R57, R155, R2 ;  /* 0x000000029b397221 */ /* 0x000fe60000010000 */
[----:B------:R-:W-:Y:S02]  /*18510*/  FFMA.FTZ R2, R127, c[0x0][0x23c], -R60 ;  /* 0x00008f007f027a23 */ /* 0x000fe4000001083c */
        /* <DEDUP_REMOVED lines=13> */
[----:B------:R-:W1:Y:S01]  /*185f0*/  MUFU.EX2 R56, R52 ;  /* 0x0000003400387308 */ /* 0x000e620000000800 */
[----:B------:R-:W-:Y:S01]  /*18600*/  LDSM.16.MT88.4 R148, [R218+0x11800] ;  /* 0x01180000da94783b */ /* 0x000fe20000004200 */
[C---:B------:R-:W-:Y:S03]  /*18610*/  HMMA.16816.F32 R24, R40.reuse, R50, R24 ;  /* 0x000000322818723c */ /* 0x040fe60000001818 */
[----:B------:R-:W-:Y:S02]  /*18620*/  FADD.FTZ R0, R146, R0 ;  /* 0x0000000092007221 */ /* 0x000fe40000010000 */
[----:B------:R-:W-:Y:S02]  /*18630*/  FADD.FTZ R2, R147, R2 ;  /* 0x0000000293027221 */ /* 0x000fe40000010000 */
[----:B------:R-:W-:Y:S01]  /*18640*/  FADD.FTZ R0, R145, R0 ;  /* 0x0000000091007221 */ /* 0x000fe20000010000 */
[----:B------:R-:W2:Y:S01]  /*18650*/  MUFU.EX2 R39, R37 ;  /* 0x0000002500277308 */ /* 0x000ea20000000800 */
[----:B------:R-:W-:Y:S03]  /*18660*/  FADD.FTZ R2, R144, R2 ;  /* 0x0000000290027221 */ /* 0x000fe60000010000 */
[----:B------:R-:W-:Y:S02]  /*18670*/  FADD.FTZ R0, R142, R0 ;  /* 0x000000008e007221 */ /* 0x000fe40000010000 */
[----:B------:R-:W-:Y:S02]  /*18680*/  FADD.FTZ R2, R143, R2 ;  /* 0x000000028f027221 */ /* 0x000fe40000010000 */
[----:B------:R-:W-:Y:S02]  /*18690*/  FADD.FTZ R0, R141, R0 ;  /* 0x000000008d007221 */ /* 0x000fe40000010000 */
[----:B------:R-:W-:Y:S02]  /*186a0*/  FADD.FTZ R2, R140, R2 ;  /* 0x000000028c027221 */ /* 0x000fe40000010000 */
[----:B------:R-:W-:Y:S01]  /*186b0*/  FADD.FTZ R0, R138, R0 ;  /* 0x000000008a007221 */ /* 0x000fe20000010000 */
[----:B------:R-:W-:Y:S01]  /*186c0*/  LDSM.16.MT88.4 R140, [R135+0x11800] ;  /* 0x01180000878c783b */ /* 0x000fe20000004200 */
[----:B------:R-:W-:Y:S01]  /*186d0*/  FADD.FTZ R2, R139, R2 ;  /* 0x000000028b027221 */ /* 0x000fe20000010000 */
[----:B-1----:R-:W-:Y:S01]  /*186e0*/  F2FP.PACK_AB R166, R44, R56 ;  /* 0x000000382ca6723e */ /* 0x002fe200000000ff */
[----:B------:R-:W-:Y:S02]  /*186f0*/  FADD.FTZ R0, R137, R0 ;  /* 0x0000000089007221 */ /* 0x000fe40000010000 */
[----:B------:R-:W-:Y:S02]  /*18700*/  FADD.FTZ R2, R136, R2 ;  /* 0x0000000288027221 */ /* 0x000fe40000010000 */
[----:B------:R-:W-:Y:S01]  /*18710*/  FADD.FTZ R0, R132, R0 ;  /* 0x0000000084007221 */ /* 0x000fe20000010000 */
[----:B------:R-:W1:Y:S01]  /*18720*/  LDSM.16.MT88.4 R52, [R217+0x11000] ;  /* 0x01100000d934783b */ /* 0x000e620000004200 */
[----:B------:R-:W-:Y:S01]  /*18730*/  FADD.FTZ R2, R133, R2 ;  /* 0x0000000285027221 */ /* 0x000fe20000010000 */
[----:B------:R-:W-:Y:S01]  /*18740*/  MOV R133, R3 ;  /* 0x0000000300857202 */ /* 0x000fe20000000f00 */
[----:B------:R-:W-:Y:S01]  /*18750*/  FADD.FTZ R0, R131, R0 ;  /* 0x0000000083007221 */ /* 0x000fe20000010000 */
[----:B--2---:R-:W-:Y:S01]  /*18760*/  F2FP.PACK_AB R167, R60, R39 ;  /* 0x000000273ca7723e */ /* 0x004fe200000000ff */
        /* <DEDUP_REMOVED lines=59> */
[----:B------:R-:W-:Y:S01]  /*18b20*/  FADD.FTZ R2, R39, R0 ;  /* 0x0000000027027221 */ /* 0x000fe20000010000 */
[----:B------:R-:W-:Y:S03]  /*18b30*/  IADD3 R0, R191, -0x1, RZ ;  /* 0xffffffffbf007810 */ /* 0x000fe60007ffe0ff */
[----:B------:R-:W-:Y:S02]  /*18b40*/  FADD.FTZ R2, R60, R2 ;  /* 0x000000023c027221 */ /* 0x000fe40000010000 */
[----:B------:R1:W-:Y:S04]  /*18b50*/  STL [R1+0x8], R0 ;  /* 0x0000080001007387 */ /* 0x0003e80000100800 */
[----:B------:R1:W-:Y:S01]  /*18b60*/  STL [R1+0x20], R2 ;  /* 0x0000200201007387 */ /* 0x0003e20000100800 */
[----:B------:R-:W-:-:S05]  /*18b70*/  @P1 BRA `(.L_x_2284) ;  /* 0xffff9d0000001947 */ /* 0x000fca000383ffff */
.L_x_2280:
[----:B------:R-:W2:Y:S04]  /*18b80*/  LDL.LU R5, [R1+0x1c] ;  /* 0x00001c0001057983 */ /* 0x000ea80000300800 */
[----:B-1----:R-:W3:Y:S04]  /*18b90*/  LDL.LU R4, [R1+0x20] ;  /* 0x0000200001047983 */ /* 0x002ee80000300800 */
[----:B------:R-:W4:Y:S04]  /*18ba0*/  LDL.LU R40, [R1+0x24] ;  /* 0x0000240001287983 */ /* 0x000f280000300800 */
[----:B------:R-:W1:Y:S01]  /*18bb0*/  S2R R37, SR_TID.X ;  /* 0x0000000000257919 */ /* 0x000e620000002100 */
[----:B------:R-:W-:Y:S01]  /*18bc0*/  IMAD.MOV.U32 R8, RZ, RZ, 0x20 ;  /* 0x00000020ff087424 */ /* 0x000fe200078e00ff */
[----:B------:R-:W2:Y:S02]  /*18bd0*/  LDC.U8 R24, c[0x0][0x328] ;  /* 0x0000ca00ff187b82 */ /* 0x000ea40000000000 */
[----:B------:R-:W2:Y:S04]  /*18be0*/  S2R R38, SR_CTAID.Y ;  /* 0x0000000000267919 */ /* 0x000ea80000002600 */
[----:B------:R-:W2:Y:S04]  /*18bf0*/  S2R R35, SR_TID.X ;  /* 0x0000000000237919 */ /* 0x000ea80000002100 */
[----:B------:R2:W5:Y:S01]  /*18c00*/  LDL R39, [R1+0x28] ;  /* 0x0000280001277983 */ /* 0x0005620000100800 */
[----:B-1----:R-:W-:Y:S01]  /*18c10*/  SHF.R.S32.HI R32, RZ, 0x1f, R37 ;  /* 0x0000001fff207819 */ /* 0x002fe20000011425 */
[----:B------:R-:W-:Y:S02]  /*18c20*/  BSSY B0, `(.L_x_2285) ;  /* 0x00000a8000007945 */ /* 0x000fe40003800000 */
[----:B--2---:R-:W1:Y:S04]  /*18c30*/  SHFL.BFLY PT, R0, R5, 0x2, 0x1f ;  /* 0x0c401f0005007f89 */ /* 0x004e6800000e0000 */
[----:B---3--:R-:W2:Y:S01]  /*18c40*/  SHFL.BFLY PT, R2, R4, 0x2, 0x1f ;  /* 0x0c401f0004027f89 */ /* 0x008ea200000e0000 */
[----:B-1----:R-:W-:-:S02]  /*18c50*/  FADD.FTZ R0, R0, R5 ;  /* 0x0000000500007221 */ /* 0x002fc40000010000 */
[----:B--2---:R-:W-:-:S03]  /*18c60*/  FADD.FTZ R2, R2, R4 ;  /* 0x0000000402027221 */ /* 0x004fc60000010000 */
[----:B------:R-:W1:Y:S04]  /*18c70*/  SHFL.BFLY PT, R5, R0, 0x1, 0x1f ;  /* 0x0c201f0000057f89 */ /* 0x000e6800000e0000 */
[----:B------:R-:W2:Y:S01]  /*18c80*/  SHFL.BFLY PT, R4, R2, 0x1, 0x1f ;  /* 0x0c201f0002047f89 */ /* 0x000ea200000e0000 */
[----:B----4-:R-:W-:Y:S01]  /*18c90*/  ISETP.NE.AND P0, PT, R40, -0x1, PT ;  /* 0xffffffff2800780c */ /* 0x010fe20003f05270 */
[----:B-1----:R-:W-:-:S05]  /*18ca0*/  FADD.FTZ R22, R0, R5 ;  /* 0x0000000500167221 */ /* 0x002fca0000010000 */
[----:B------:R-:W-:Y:S01]  /*18cb0*/  FSETP.NE.FTZ.AND P5, PT, R22, RZ, PT ;  /* 0x000000ff1600720b */ /* 0x000fe20003fb5000 */
[----:B------:R-:W-:Y:S02]  /*18cc0*/  IMAD.MOV.U32 R0, RZ, RZ, 0x3f800000 ;  /* 0x3f800000ff007424 */ /* 0x000fe400078e00ff */
[----:B--2---:R-:W-:-:S10]  /*18cd0*/  FADD.FTZ R23, R2, R4 ;  /* 0x0000000402177221 */ /* 0x004fd40000010000 */
[----:B------:R-:W1:Y:S01]  /*18ce0*/  @P5 MUFU.RCP R0, R22 ;  /* 0x0000001600005308 */ /* 0x000e620000001000 */
[----:B------:R-:W-:Y:S01]  /*18cf0*/  FSETP.NE.FTZ.AND P4, PT, R23, RZ, PT ;  /* 0x000000ff1700720b */ /* 0x000fe20003f95000 */
[----:B------:R-:W-:Y:S01]  /*18d00*/  @P0 IMAD.WIDE.U32 R4, R40, c[0x0][0x1e8], RZ ;  /* 0x00007a0028040a25 */ /* 0x000fe200078e00ff */
[----:B------:R-:W-:-:S03]  /*18d10*/  MOV R2, 0x3f800000 ;  /* 0x3f80000000027802 */ /* 0x000fc60000000f00 */
[----:B------:R-:W-:Y:S02]  /*18d20*/  @P0 IMAD R34, R40, c[0x0][0x1ec], R5 ;  /* 0x00007b0028220a24 */ /* 0x000fe400078e0205 */
[----:B------:R-:W-:Y:S02]  /*18d30*/  @P0 IMAD.MOV.U32 R33, RZ, RZ, R4 ;  /* 0x000000ffff210224 */ /* 0x000fe400078e0004 */
[C---:B-1----:R-:W-:Y:S02]  /*18d40*/  FMUL.FTZ R136, R0.reuse, R136 ;  /* 0x0000008800887220 */ /* 0x042fe40000410000 */
        /* <DEDUP_REMOVED lines=15> */
[----:B------:R-:W-:Y:S01]  /*18e40*/  LEA.HI R0, R32, R37, RZ, 0x2 ;  /* 0x0000002520007211 */ /* 0x000fe200078f10ff */
[----:B------:R-:W1:Y:S03]  /*18e50*/  @P4 MUFU.RCP R2, R23 ;  /* 0x0000001700024308 */ /* 0x000e660000001000 */
[----:B------:R-:W-:-:S02]  /*18e60*/  SHF.R.S32.HI R7, RZ, 0x2, R0 ;  /* 0x00000002ff077819 */ /* 0x000fc40000011400 */
[----:B------:R-:W-:-:S04]  /*18e70*/  SHF.R.S32.HI R4, RZ, 0x1f, R0 ;  /* 0x0000001fff047819 */ /* 0x000fc80000011400 */
[----:B------:R-:W-:-:S04]  /*18e80*/  LEA.HI R4, R4, R7, RZ, 0x3 ;  /* 0x0000000704047211 */ /* 0x000fc800078f18ff */
[----:B------:R-:W-:-:S04]  /*18e90*/  LOP3.LUT R4, R4, 0xfffffff8, RZ, 0xc0, !PT ;  /* 0xfffffff804047812 */ /* 0x000fc800078ec0ff */
[----:B------:R-:W-:Y:S01]  /*18ea0*/  IADD3 R4, R7, -R4, RZ ;  /* 0x8000000407047210 */ /* 0x000fe20007ffe0ff */
[----:B-1----:R-:W-:Y:S01]  /*18eb0*/  FMUL.FTZ R139, R2, R139 ;  /* 0x0000008b028b7220 */ /* 0x002fe20000410000 */
        /* <DEDUP_REMOVED lines=16> */
[----:B------:R-:W-:Y:S02]  /*18fc0*/  FMUL.FTZ R9, R2, R166 ;  /* 0x000000a602097220 */ /* 0x000fe40000410000 */
[----:B------:R-:W-:Y:S01]  /*18fd0*/  IMAD.SHL.U32 R2, R4, 0x40, RZ ;  /* 0x0000004004027824 */ /* 0x000fe200078e00ff */
[----:B------:R-:W-:Y:S02]  /*18fe0*/  SHF.R.S32.HI R21, RZ, 0x5, R32 ;  /* 0x00000005ff157819 */ /* 0x000fe40000011420 */
[----:B------:R-:W-:-:S02]  /*18ff0*/  IADD3 R0, -R0, R37, RZ ;  /* 0x0000002500007210 */ /* 0x000fc40007ffe1ff */
[----:B------:R-:W-:-:S03]  /*19000*/  LOP3.LUT R2, R2, 0x1c0, RZ, 0xc0, !PT ;  /* 0x000001c002027812 */ /* 0x000fc600078ec0ff */
[----:B------:R-:W-:Y:S01]  /*19010*/  IMAD R0, R21, 0x200, R0 ;  /* 0x0000020015007824 */ /* 0x000fe200078e0200 */
[----:B------:R-:W-:-:S04]  /*19020*/  LEA.HI R2, R2, R2, RZ, 0x1d ;  /* 0x0000000202027211 */ /* 0x000fc800078fe8ff */
[----:B------:R-:W-:Y:S02]  /*19030*/  LEA R0, R0, R2, 0x1 ;  /* 0x0000000200007211 */ /* 0x000fe400078e08ff */
[----:B------:R-:W-:-:S04]  /*19040*/  LOP3.LUT R2, R4, 0x1, RZ, 0xc0, !PT ;  /* 0x0000000104027812 */ /* 0x000fc800078ec0ff */
[----:B------:R-:W-:-:S04]  /*19050*/  ISETP.NE.U32.AND P3, PT, R2, 0x1, PT ;  /* 0x000000010200780c */ /* 0x000fc80003f65070 */
[----:B------:R-:W-:Y:S02]  /*19060*/  R2P PR, R4, 0x6 ;  /* 0x0000000604007804 */ /* 0x000fe40000000000 */
[----:B------:R-:W-:Y:S01]  /*19070*/  MOV R7, 0xfffffff0 ;  /* 0xfffffff000077802 */ /* 0x000fe20000000f00 */
[----:B------:R-:W-:Y:S01]  /*19080*/  IMAD.SHL.U32 R0, R0, 0x2, RZ ;  /* 0x0000000200007824 */ /* 0x000fe200078e00ff */
[----:B------:R-:W-:Y:S02]  /*19090*/  F2FP.PACK_AB R6, R139, R6 ;  /* 0x000000068b06723e */ /* 0x000fe400000000ff */
[----:B------:R-:W-:Y:S02]  /*190a0*/  SEL R7, R7, 0x10, !P3 ;  /* 0x0000001007077807 */ /* 0x000fe40005800000 */
[----:B------:R-:W-:Y:S02]  /*190b0*/  F2FP.PACK_AB R5, R5, R136 ;  /* 0x000000880505723e */ /* 0x000fe400000000ff */
[----:B------:R-:W-:-:S02]  /*190c0*/  SEL R8, R8, 0xffffffe0, !P1 ;  /* 0xffffffe008087807 */ /* 0x000fc40004800000 */
[----:B------:R-:W-:Y:S01]  /*190d0*/  IADD3 R4, R0, R7, RZ ;  /* 0x0000000700047210 */ /* 0x000fe20007ffe0ff */
[----:B------:R1:W-:Y:S01]  /*190e0*/  STS [R0+0x400], R6 ;  /* 0x0004000600007388 */ /* 0x0003e20000000800 */
[----:B------:R-:W-:Y:S02]  /*190f0*/  F2FP.PACK_AB R20, R20, R140 ;  /* 0x0000008c1414723e */ /* 0x000fe400000000ff */
[----:B------:R-:W-:Y:S02]  /*19100*/  F2FP.PACK_AB R142, R143, R142 ;  /* 0x0000008e8f8e723e */ /* 0x000fe400000000ff */
[C---:B------:R-:W-:Y:S01]  /*19110*/  IADD3 R2, R0.reuse, 0x40, RZ ;  /* 0x0000004000027810 */ /* 0x040fe20007ffe0ff */
[----:B------:R2:W-:Y:S01]  /*19120*/  STS [R0], R5 ;  /* 0x0000000500007388 */ /* 0x0005e20000000800 */
[----:B------:R-:W-:Y:S02]  /*19130*/  @P2 IADD3 R2, R0, -0x40, RZ ;  /* 0xffffffc000022810 */ /* 0x000fe40007ffe0ff */
[----:B------:R-:W-:-:S02]  /*19140*/  F2FP.PACK_AB R19, R19, R144 ;  /* 0x000000901313723e */ /* 0x000fc400000000ff */
[----:B------:R-:W-:Y:S02]  /*19150*/  F2FP.PACK_AB R146, R147, R146 ;  /* 0x000000929392723e */ /* 0x000fe400000000ff */
[----:B------:R-:W-:Y:S02]  /*19160*/  F2FP.PACK_AB R18, R18, R148 ;  /* 0x000000941212723e */ /* 0x000fe400000000ff */
[----:B------:R-:W-:Y:S01]  /*19170*/  F2FP.PACK_AB R17, R151, R17 ;  /* 0x000000119711723e */ /* 0x000fe200000000ff */
[----:B------:R-:W-:Y:S01]  /*19180*/  STS [R4], R20 ;  /* 0x0000001404007388 */ /* 0x000fe20000000800 */
[----:B------:R-:W-:-:S03]  /*19190*/  F2FP.PACK_AB R15, R15, R152 ;  /* 0x000000980f0f723e */ /* 0x000fc600000000ff */
[----:B------:R3:W-:Y:S01]  /*191a0*/  STS [R4+0x400], R142 ;  /* 0x0004008e04007388 */ /* 0x0007e20000000800 */
[----:B-1----:R-:W-:Y:S01]  /*191b0*/  IMAD.IADD R6, R0, 0x1, R8 ;  /* 0x0000000100067824 */ /* 0x002fe200078e0208 */
[----:B------:R-:W-:Y:S02]  /*191c0*/  F2FP.PACK_AB R16, R155, R16 ;  /* 0x000000109b10723e */ /* 0x000fe400000000ff */
[----:B--2---:R-:W-:Y:S02]  /*191d0*/  IADD3 R5, R4, R8, RZ ;  /* 0x0000000804057210 */ /* 0x004fe40007ffe0ff */
[----:B------:R-:W-:Y:S01]  /*191e0*/  STS [R6], R19 ;  /* 0x0000001306007388 */ /* 0x000fe20000000800 */
[----:B------:R-:W-:Y:S02]  /*191f0*/  F2FP.PACK_AB R14, R14, R156 ;  /* 0x0000009c0e0e723e */ /* 0x000fe400000000ff */
[----:B------:R-:W-:Y:S01]  /*19200*/  F2FP.PACK_AB R13, R159, R13 ;  /* 0x0000000d9f0d723e */ /* 0x000fe200000000ff */
[----:B------:R-:W-:Y:S01]  /*19210*/  STS [R6+0x400], R146 ;  /* 0x0004009206007388 */ /* 0x000fe20000000800 */
[----:B------:R-:W-:-:S02]  /*19220*/  F2FP.PACK_AB R12, R12, R160 ;  /* 0x000000a00c0c723e */ /* 0x000fc400000000ff */
[----:B------:R-:W-:Y:S01]  /*19230*/  F2FP.PACK_AB R11, R163, R11 ;  /* 0x0000000ba30b723e */ /* 0x000fe200000000ff */
[----:B------:R-:W-:Y:S01]  /*19240*/  STS [R5], R18 ;  /* 0x0000001205007388 */ /* 0x000fe20000000800 */
[----:B------:R-:W-:Y:S01]  /*19250*/  F2FP.PACK_AB R10, R10, R164 ;  /* 0x000000a40a0a723e */ /* 0x000fe200000000ff */
[----:B---3--:R-:W-:Y:S02]  /*19260*/  IMAD.IADD R4, R7, 0x1, R2 ;  /* 0x0000000107047824 */ /* 0x008fe400078e0202 */
[----:B------:R1:W-:Y:S01]  /*19270*/  STS [R5+0x400], R17 ;  /* 0x0004001105007388 */ /* 0x0003e20000000800 */
[----:B------:R-:W-:Y:S01]  /*19280*/  F2FP.PACK_AB R9, R167, R9 ;  /* 0x00000009a709723e */ /* 0x000fe200000000ff */
[C---:B------:R-:W-:Y:S02]  /*19290*/  IMAD.IADD R0, R8.reuse, 0x1, R4 ;  /* 0x0000000108007824 */ /* 0x040fe400078e0204 */
[----:B------:R-:W-:Y:S04]  /*192a0*/  STS [R2], R15 ;  /* 0x0000000f02007388 */ /* 0x000fe80000000800 */
[----:B------:R2:W-:Y:S04]  /*192b0*/  STS [R2+0x400], R16 ;  /* 0x0004001002007388 */ /* 0x0005e80000000800 */
[----:B------:R-:W-:Y:S04]  /*192c0*/  STS [R4], R14 ;  /* 0x0000000e04007388 */ /* 0x000fe80000000800 */
[----:B------:R-:W-:Y:S01]  /*192d0*/  STS [R4+0x400], R13 ;  /* 0x0004000d04007388 */ /* 0x000fe20000000800 */
[----:B-1----:R-:W-:-:S05]  /*192e0*/  IADD3 R5, R8, R2, RZ ;  /* 0x0000000208057210 */ /* 0x002fca0007ffe0ff */
[----:B------:R-:W-:Y:S04]  /*192f0*/  STS [R5], R12 ;  /* 0x0000000c05007388 */ /* 0x000fe80000000800 */
[----:B------:R1:W-:Y:S04]  /*19300*/  STS [R5+0x400], R11 ;  /* 0x0004000b05007388 */ /* 0x0003e80000000800 */
[----:B------:R-:W-:Y:S04]  /*19310*/  STS [R0], R10 ;  /* 0x0000000a00007388 */ /* 0x000fe80000000800 */
[----:B------:R3:W-:Y:S04]  /*19320*/  STS [R0+0x400], R9 ;  /* 0x0004000900007388 */ /* 0x0007e80000000800 */
[----:B------:R-:W-:Y:S01]  /*19330*/  BAR.SYNC.DEFER_BLOCKING 0x0 ;  /* 0x0000000000007b1d */ /* 0x000fe20000010000 */
[----:B------:R-:W-:-:S02]  /*19340*/  ISETP.NE.AND P2, PT, R24, RZ, PT ;  /* 0x000000ff1800720c */ /* 0x000fc40003f45270 */
[----:B--2---:R-:W-:Y:S02]  /*19350*/  @!P0 SHF.R.S32.HI R2, RZ, 0x1f, R38 ;  /* 0x0000001fff028819 */ /* 0x004fe40000011426 */
[----:B------:R-:W-:Y:S01]  /*19360*/  ISETP.NE.OR P1, PT, R40, -0x1, !P2 ;  /* 0xffffffff2800780c */ /* 0x000fe20005725670 */
[----:B------:R-:W2:Y:S01]  /*19370*/  S2R R8, SR_CTAID.Z ;  /* 0x0000000000087919 */ /* 0x000ea20000002700 */
[----:B-1----:R-:W-:Y:S01]  /*19380*/  SHF.R.S32.HI R11, RZ, 0x1f, R35 ;  /* 0x0000001fff0b7819 */ /* 0x002fe20000011423 */
[----:B------:R-:W-:-:S04]  /*19390*/  @!P0 IMAD.WIDE.U32 R4, R38, c[0x0][0x1e0], RZ ;  /* 0x0000780026048a25 */ /* 0x000fc800078e00ff */
[----:B---3--:R-:W-:Y:S01]  /*193a0*/  @!P0 IMAD R0, R2, c[0x0][0x1e0], RZ ;  /* 0x0000780002008a24 */ /* 0x008fe200078e02ff */
[----:B------:R1:W3:Y:S04]  /*193b0*/  LDS.128 R12, [R241] ;  /* 0x00000000f10c7984 */ /* 0x0002e80000000c00 */
[----:B------:R1:W4:Y:S04]  /*193c0*/  LDS.128 R16, [R241+0x800] ;  /* 0x00080000f1107984 */ /* 0x0003280000000c00 */
[----:B------:R1:W1:Y:S04]  /*193d0*/  LDS.128 R24, [R241+0x1000] ;  /* 0x00100000f1187984 */ /* 0x0002680000000c00 */
[----:B------:R1:W1:Y:S01]  /*193e0*/  LDS.128 R28, [R241+0x1800] ;  /* 0x00180000f11c7984 */ /* 0x0002620000000c00 */
[C---:B------:R-:W-:Y:S01]  /*193f0*/  @!P0 IMAD R0, R38.reuse, c[0x0][0x1e4], R0 ;  /* 0x0000790026008a24 */ /* 0x040fe200078e0200 */
[----:B------:R-:W-:Y:S01]  /*19400*/  LEA.HI R2, R11, R35, RZ, 0x5 ;  /* 0x000000230b027211 */ /* 0x000fe200078f28ff */
[----:B------:R-:W-:-:S02]  /*19410*/  @!P1 IMAD R40, R38, c[0x0][0x214], RZ ;  /* 0x0000850026289a24 */ /* 0x000fc400078e02ff */
[----:B------:R-:W-:Y:S01]  /*19420*/  @!P0 IMAD.IADD R34, R5, 0x1, R0 ;  /* 0x0000000105228824 */ /* 0x000fe200078e0200 */
[----:B------:R-:W-:Y:S02]  /*19430*/  LOP3.LUT R0, R2, 0xffffffe0, RZ, 0xc0, !PT ;  /* 0xffffffe002007812 */ /* 0x000fe400078ec0ff */
[----:B------:R-:W-:Y:S01]  /*19440*/  LOP3.LUT R2, R32, 0xffffffe0, RZ, 0xc0, !PT ;  /* 0xffffffe020027812 */ /* 0x000fe200078ec0ff */
[----:B------:R-:W2:Y:S01]  /*19450*/  @P5 MUFU.LG2 R7, R22 ;  /* 0x0000001600075308 */ /* 0x000ea20000000c00 */
[----:B------:R1:W-:Y:S01]  /*19460*/  @!P1 STL [R1+0x24], R40 ;  /* 0x0000242801009387 */ /* 0x0003e20000100800 */
[----:B------:R-:W-:Y:S02]  /*19470*/  @!P0 MOV R33, R4 ;  /* 0x0000000400218202 */ /* 0x000fe40000000f00 */
[----:B------:R-:W-:Y:S01]  /*19480*/  IMAD.IADD R2, R37, 0x1, -R2 ;  /* 0x0000000125027824 */ /* 0x000fe200078e0a02 */
[----:B------:R-:W-:-:S03]  /*19490*/  SHF.R.S32.HI R4, RZ, 0x1f, R21 ;  /* 0x0000001fff047819 */ /* 0x000fc60000011415 */
[----:B------:R-:W3:Y:S01]  /*194a0*/  @P4 MUFU.LG2 R6, R23 ;  /* 0x0000001700064308 */ /* 0x000ee20000000c00 */
[----:B------:R-:W-:Y:S02]  /*194b0*/  IADD3 R0, -R0, R35, RZ ;  /* 0x0000002300007210 */ /* 0x000fe40007ffe1ff */
[----:B------:R-:W-:Y:S02]  /*194c0*/  LOP3.LUT P0, RZ, R2, 0x3, RZ, 0xc0, !PT ;  /* 0x0000000302ff7812 */ /* 0x000fe4000780c0ff */
[----:B------:R-:W-:Y:S02]  /*194d0*/  LEA.HI R4, R4, R21, RZ, 0x2 ;  /* 0x0000001504047211 */ /* 0x000fe400078f10ff */
[----:B------:R-:W-:Y:S02]  /*194e0*/  SHF.R.S32.HI R5, RZ, 0x1f, R0 ;  /* 0x0000001fff057819 */ /* 0x000fe40000011400 */
[----:B------:R-:W-:Y:S02]  /*194f0*/  LOP3.LUT R4, R4, 0xffffffc, RZ, 0xc0, !PT ;  /* 0x0ffffffc04047812 */ /* 0x000fe400078ec0ff */
[----:B------:R-:W-:Y:S01]  /*19500*/  LEA.HI R0, R5, R0, RZ, 0x2 ;  /* 0x0000000005007211 */ /* 0x000fe200078f10ff */
[----:B--2---:R-:W-:Y:S01]  /*19510*/  @P5 FMUL.FTZ R7, R7, 0.69314718246459960938 ;  /* 0x3f31721807075820 */ /* 0x004fe20000410000 */
[----:B------:R-:W-:Y:S01]  /*19520*/  IADD3 R5, R21, -R4, RZ ;  /* 0x8000000415057210 */ /* 0x000fe20007ffe0ff */
[----:B------:R-:W-:Y:S01]  /*19530*/  @!P2 IMAD R4, R38, c[0x0][0x1c0], R8 ;  /* 0x000070002604aa24 */ /* 0x000fe200078e0208 */
[----:B------:R-:W-:Y:S01]  /*19540*/  SHF.R.S32.HI R0, RZ, 0x2, R0 ;  /* 0x00000002ff007819 */ /* 0x000fe20000011400 */
[----:B---3--:R-:W-:Y:S01]  /*19550*/  @P4 FMUL.FTZ R6, R6, 0.69314718246459960938 ;  /* 0x3f31721806064820 */ /* 0x008fe20000410000 */
[----:B------:R-:W-:Y:S01]  /*19560*/  MOV R10, 0x7f800000 ;  /* 0x7f800000000a7802 */ /* 0x000fe20000000f00 */
[----:B------:R-:W-:-:S02]  /*19570*/  @P2 IMAD R2, R8, c[0x0][0x234], R40 ;  /* 0x00008d0008022a24 */ /* 0x000fc400078e0228 */
[----:B------:R-:W-:Y:S02]  /*19580*/  IMAD.MOV.U32 R9, RZ, RZ, 0x7f800000 ;  /* 0x7f800000ff097424 */ /* 0x000fe400078e00ff */
[----:B------:R-:W-:Y:S02]  /*19590*/  @P5 FFMA.FTZ R9, R36, c[0x0][0x238], R7 ;  /* 0x00008e0024095a23 */ /* 0x000fe40000010007 */
[----:B------:R-:W-:Y:S02]  /*195a0*/  @P4 FFMA.FTZ R10, R3, c[0x0][0x238], R6 ;  /* 0x00008e00030a4a23 */ /* 0x000fe40000010006 */
[----:B------:R-:W-:Y:S02]  /*195b0*/  IMAD R0, R5, 0x10, R0 ;  /* 0x0000001005007824 */ /* 0x000fe400078e0200 */
[----:B------:R-:W-:Y:S01]  /*195c0*/  @!P2 IMAD R2, R4, c[0x0][0x214], RZ ;  /* 0x000085000402aa24 */ /* 0x000fe200078e02ff */
[----:B------:R-:W-:Y:S05]  /*195d0*/  @P0 BRA `(.L_x_2286) ;  /* 0x000000c000000947 */ /* 0x000fea0003800000 */
[----:B-1--4-:R-:W1:Y:S01]  /*195e0*/  S2R R3, SR_CTAID.X ;  /* 0x0000000000037919 */ /* 0x012e620000002500 */
[----:B------:R-:W-:-:S02]  /*195f0*/  IADD3 R4, R0, 0x8, RZ ;  /* 0x0000000800047810 */ /* 0x000fc40007ffe0ff */
[-C--:B-----5:R-:W-:Y:S02]  /*19600*/  ISETP.GE.AND P2, PT, R0, R39.reuse, PT ;  /* 0x000000270000720c */ /* 0x0a0fe40003f46270 */
        /* <DEDUP_REMOVED lines=9> */
.L_x_2286:
[----:B-1--4-:R-:W-:Y:S05]  /*196a0*/  BSYNC B0 ;  /* 0x0000000000007941 */ /* 0x012fea0003800000 */
.L_x_2285:
[----:B------:R-:W1:Y:S01]  /*196b0*/  S2R R4, SR_CTAID.X ;  /* 0x0000000000047919 */ /* 0x000e620000002500 */
[----:B------:R-:W-:Y:S01]  /*196c0*/  LEA.HI R5, R11, R35, RZ, 0x3 ;  /* 0x000000230b057211 */ /* 0x000fe200078f18ff */
[----:B------:R-:W-:Y:S01]  /*196d0*/  BSSY B0, `(.L_x_2287) ;  /* 0x000001d000007945 */ /* 0x000fe20003800000 */
[----:B------:R-:W-:Y:S02]  /*196e0*/  SHF.R.S32.HI R6, RZ, 0x1f, R8 ;  /* 0x0000001fff067819 */ /* 0x000fe40000011408 */
[----:B------:R-:W-:-:S03]  /*196f0*/  LOP3.LUT R2, R5, 0xfffffff8, RZ, 0xc0, !PT ;  /* 0xfffffff805027812 */ /* 0x000fc600078ec0ff */
[----:B------:R-:W-:Y:S02]  /*19700*/  IMAD R6, R6, c[0x0][0x1f0], RZ ;  /* 0x00007c0006067a24 */ /* 0x000fe400078e02ff */
[----:B------:R-:W-:Y:S02]  /*19710*/  IMAD.IADD R2, R35, 0x1, -R2 ;  /* 0x0000000123027824 */ /* 0x000fe400078e0a02 */
[----:B------:R-:W-:Y:S02]  /*19720*/  IMAD R6, R8, c[0x0][0x1f4], R6 ;  /* 0x00007d0008067a24 */ /* 0x000fe400078e0206 */
[----:B------:R-:W-:-:S05]  /*19730*/  IMAD.SHL.U32 R2, R2, 0x8, RZ ;  /* 0x0000000802027824 */ /* 0x000fca00078e00ff */
[----:B------:R-:W-:Y:S01]  /*19740*/  SHF.R.S32.HI R3, RZ, 0x1f, R2 ;  /* 0x0000001fff037819 */ /* 0x000fe20000011402 */
[----:B-1----:R-:W-:-:S04]  /*19750*/  IMAD.SHL.U32 R4, R4, 0x40, RZ ;  /* 0x0000004004047824 */ /* 0x002fc800078e00ff */
[----:B------:R-:W-:Y:S01]  /*19760*/  IMAD.WIDE.U32 R2, R4, c[0x0][0x1e8], R2 ;  /* 0x00007a0004027a25 */ /* 0x000fe200078e0002 */
[----:B------:R-:W-:-:S04]  /*19770*/  SHF.R.S32.HI R0, RZ, 0x1f, R4 ;  /* 0x0000001fff007819 */ /* 0x000fc80000011404 */
[----:B------:R-:W-:Y:S01]  /*19780*/  IADD3 R2, P0, R33, R2, RZ ;  /* 0x0000000221027210 */ /* 0x000fe20007f1e0ff */
[----:B------:R-:W-:-:S04]  /*19790*/  IMAD R0, R0, c[0x0][0x1e8], RZ ;  /* 0x00007a0000007a24 */ /* 0x000fc800078e02ff */
[----:B------:R-:W-:Y:S01]  /*197a0*/  IMAD R4, R4, c[0x0][0x1ec], R0 ;  /* 0x00007b0004047a24 */ /* 0x000fe200078e0200 */
[----:B------:R-:W-:-:S04]  /*197b0*/  SHF.R.S32.HI R0, RZ, 0x3, R5 ;  /* 0x00000003ff007819 */ /* 0x000fc80000011405 */
[----:B------:R-:W-:Y:S02]  /*197c0*/  IADD3.X R3, R34, R4, R3, P0, !PT ;  /* 0x0000000422037210 */ /* 0x000fe400007fe403 */
[----:B-----5:R-:W-:Y:S02]  /*197d0*/  ISETP.GE.AND P0, PT, R0, R39, PT ;  /* 0x000000270000720c */ /* 0x020fe40003f06270 */
[----:B------:R-:W-:Y:S01]  /*197e0*/  SHF.R.S32.HI R10, RZ, 0x1f, R0 ;  /* 0x0000001fff0a7819 */ /* 0x000fe20000011400 */
[----:B------:R-:W-:-:S04]  /*197f0*/  IMAD.WIDE.U32 R8, R8, c[0x0][0x1f0], R2 ;  /* 0x00007c0008087a25 */ /* 0x000fc800078e0002 */
[----:B------:R-:W-:-:S06]  /*19800*/  IMAD.IADD R7, R6, 0x1, R9 ;  /* 0x0000000106077824 */ /* 0x000fcc00078e0209 */
        /* <DEDUP_REMOVED lines=8> */
[----:B------:R1:W-:Y:S04]  /*19890*/  STG.E.128 [R4.64], R12 ;  /* 0x0000000c04007986 */ /* 0x0003e8000c101d0c */
.L_x_2288:
[----:B------:R-:W-:Y:S05]  /*198a0*/  BSYNC B0 ;  /* 0x0000000000007941 */ /* 0x000fea0003800000 */
.L_x_2287:
        /* <DEDUP_REMOVED lines=14> */
[----:B------:R1:W-:Y:S02]  /*19990*/  STG.E.128 [R4.64], R16 ;  /* 0x0000001004007986 */ /* 0x0003e4000c101d0c */
.L_x_2290:
[----:B------:R-:W-:Y:S05]  /*199a0*/  BSYNC B0 ;  /* 0x0000000000007941 */ /* 0x000fea0003800000 */
.L_x_2289:
        /* <DEDUP_REMOVED lines=15> */
.L_x_2292:
[----:B------:R-:W-:Y:S05]  /*19aa0*/  BSYNC B0 ;  /* 0x0000000000007941 */ /* 0x000fea0003800000 */
.L_x_2291:
[----:B------:R-:W-:-:S04]  /*19ab0*/  IADD3 R2, R0, 0x30, RZ ;  /* 0x0000003000027810 */ /* 0x000fc80007ffe0ff */
[----:B------:R-:W-:-:S13]  /*19ac0*/  ISETP.GE.AND P0, PT, R2, R39, PT ;  /* 0x000000270200720c */ /* 0x000fda0003f06270 */
[----:B------:R-:W-:Y:S05]  /*19ad0*/  @P0 EXIT ;  /* 0x000000000000094d */ /* 0x000fea0003800000 */
[----:B------:R-:W-:Y:S01]  /*19ae0*/  IADD3 R6, P0, R0, 0x30, RZ ;  /* 0x0000003000067810 */ /* 0x000fe20007f1e0ff */
[----:B------:R-:W-:Y:S01]  /*19af0*/  IMAD.MOV.U32 R2, RZ, RZ, R8 ;  /* 0x000000ffff027224 */ /* 0x000fe200078e0008 */
[----:B------:R-:W-:-:S03]  /*19b00*/  MOV R3, R7 ;  /* 0x0000000700037202 */ /* 0x000fc60000000f00 */
[----:B------:R-:W-:Y:S02]  /*19b10*/  IMAD.X R0, RZ, RZ, R10, P0 ;  /* 0x000000ffff007224 */ /* 0x000fe400000e060a */
[----:B-1----:R-:W-:-:S04]  /*19b20*/  IMAD.WIDE.U32 R4, R6, c[0x0][0x1e8], R2 ;  /* 0x00007a0006047a25 */ /* 0x002fc800078e0002 */
[----:B------:R-:W-:Y:S01]  /*19b30*/  IMAD R0, R0, c[0x0][0x1e8], RZ ;  /* 0x00007a0000007a24 */ /* 0x000fe200078e02ff */
[----:B------:R-:W-:-:S03]  /*19b40*/  LEA R2, P0, R4, c[0x0][0x1d0], 0x1 ;  /* 0x0000740004027a11 */ /* 0x000fc600078008ff */
[----:B------:R-:W-:-:S05]  /*19b50*/  IMAD R0, R6, c[0x0][0x1ec], R0 ;  /* 0x00007b0006007a24 */ /* 0x000fca00078e0200 */
[----:B------:R-:W-:-:S04]  /*19b60*/  IADD3 R0, R0, R5, RZ ;  /* 0x0000000500007210 */ /* 0x000fc80007ffe0ff */
[----:B------:R-:W-:-:S05]  /*19b70*/  LEA.HI.X R3, R4, c[0x0][0x1d4], R0, 0x1, P0 ;  /* 0x0000750004037a11 */ /* 0x000fca00000f0c00 */
[----:B------:R-:W-:Y:S01]  /*19b80*/  STG.E.128 [R2.64], R28 ;  /* 0x0000001c02007986 */ /* 0x000fe2000c101d0c */
[----:B------:R-:W-:Y:S05]  /*19b90*/  EXIT ;  /* 0x000000000000794d */ /* 0x000fea0003800000 */
.L_x_2293:
        /* <DEDUP_REMOVED lines=14> */
.L_x_7767:


//--------------------- .text._ZN5flash24flash_fwd_splitkv_kernelI23Flash_fwd_kernel_traitsILi64ELi64ELi256ELi4ELb0ELb0EN7cutlass6half_tE19Flash_kernel_traitsILi64ELi64ELi256ELi4ES3_EELb1ELb0ELb1ELb0ELb0ELb0ELb0ELb0EEEvNS_16Flash_fwd_paramsE --------------------------
	.section	.text._ZN5flash24flash_fwd_splitkv_kernelI23Flash_fwd_kernel_traitsILi64ELi64ELi256ELi4ELb0ELb0EN7cutlass6half_tE19Flash_kernel_traitsILi64ELi64ELi256ELi4ES3_EELb1ELb0ELb1ELb0ELb0ELb0ELb0ELb0EEEvNS_16Flash_fwd_paramsE,"ax",@progbits
	.sectioninfo	@"SHI_REGISTERS=255"
	.align	128
        .global         _ZN5flash24flash_fwd_splitkv_kernelI23Flash_fwd_kernel_traitsILi64ELi64ELi256ELi4ELb0ELb0EN7cutlass6half_tE19Flash_kernel_traitsILi64ELi64ELi256ELi4ES3_EELb1ELb0ELb1ELb0ELb0ELb0ELb0ELb0EEEvNS_16Flash_fwd_paramsE
        .type           _ZN5flash24flash_fwd_splitkv_kernelI23Flash_fwd_kernel_traitsILi64ELi64ELi256ELi4ELb0ELb0EN7cutlass6half_tE19Flash_kernel_traitsILi64ELi64ELi256ELi4ES3_EELb1ELb0ELb1ELb0ELb0ELb0ELb0ELb0EEEvNS_16Flash_fwd_paramsE,@function
        .size           _ZN5flash24flash_fwd_splitkv_kernelI23Flash_fwd_kernel_traitsILi64ELi64ELi256ELi4ELb0ELb0EN7cutlass6half_tE19Flash_kernel_traitsILi64ELi64ELi256ELi4ES3_EELb1ELb0ELb1ELb0ELb0ELb0ELb0ELb0EEEvNS_16Flash_fwd_paramsE,(.L_x_7768 - _ZN5flash24flash_fwd_splitkv_kernelI23Flash_fwd_kernel_traitsILi64ELi64ELi256ELi4ELb0ELb0EN7cutlass6half_tE19Flash_kernel_traitsILi64ELi64ELi256ELi4ES3_EELb1ELb0ELb1ELb0ELb0ELb0ELb0ELb0EEEvNS_16Flash_fwd_paramsE)
        .other          _ZN5flash24flash_fwd_splitkv_kernelI23Flash_fwd_kernel_traitsILi64ELi64ELi256ELi4ELb0ELb0EN7cutlass6half_tE19Flash_kernel_traitsILi64ELi64ELi256ELi4ES3_EELb1ELb0ELb1ELb0ELb0ELb0ELb0ELb0EEEvNS_16Flash_fwd_paramsE,@"STO_CUDA_ENTRY STV_DEFAULT"
_ZN5flash24flash_fwd_splitkv_kernelI23Flash_fwd_kernel_traitsILi64ELi64ELi256ELi4ELb0ELb0EN7cutlass6half_tE19Flash_kernel_traitsILi64ELi64ELi256ELi4ES3_EELb1ELb0ELb1ELb0ELb0ELb0ELb0ELb0EEEvNS_16Flash_fwd_paramsE:
.text._ZN5flash24flash_fwd_splitkv_kernelI23Flash_fwd_kernel_traitsILi64ELi64ELi256ELi4ELb0ELb0EN7cutlass6half_tE19Flash_kernel_traitsILi64ELi64ELi256ELi4ES3_EELb1ELb0ELb1ELb0ELb0ELb0ELb0ELb0EEEvNS_16Flash_fwd_paramsE:
        /* <DEDUP_REMOVED lines=27> */
[----:B------:R-:W-:Y:S01]  /*01b0*/  PLOP3.LUT P1, PT, PT, PT, UP1, 0x80, 0x0 ;  /* 0x000000000000781c */ /* 0x000fe20003f2f018 */
[----:B------:R-:W-:Y:S01]  /*01c0*/  UIMAD.WIDE UR6, UR9, UR23, UR6 ;  /* 0x00000017090672a5 */ /* 0x000fe2000f8e0206 */
[----:B-1----:R-:W-:Y:S02]  /*01d0*/  IMAD.U32 R2, RZ, RZ, UR4 ;  /* 0x00000004ff027e24 */ /* 0x002fe4000f8e00ff */
[----:B------:R-:W-:-:S05]  /*01e0*/  IMAD.U32 R3, RZ, RZ, UR5 ;  /* 0x00000005ff037e24 */ /* 0x000fca000f8e00ff */
[----:B------:R1:W4:Y:S01]  /*01f0*/  @P0 LDG.E R2, [R2.64] ;  /* 0x0000001402020981 */ /* 0x000322000c1e1900 */
[----:B------:R-:W-:Y:S02]  /*0200*/  IMAD.U32 R6, RZ, RZ, UR6 ;  /* 0x00000006ff067e24 */ /* 0x000fe4000f8e00ff */
[----:B------:R-:W-:-:S05]  /*0210*/  IMAD.U32 R7, RZ, RZ, UR7 ;  /* 0x00000007ff077e24 */ /* 0x000fca000f8e00ff */
[----:B-1----:R-:W5:Y:S01]  /*0220*/  @!P1 LDG.E R3, [R6.64] ;  /* 0x0000001406039981 */ /* 0x002f62000c1e1900 */
        /* <DEDUP_REMOVED lines=21> */
.L_x_2294:
[----:B------:R-:W-:Y:S02]  /*0380*/  ULDC UR6, c[0x0][0x218] ;  /* 0x0000860000067ab9 */ /* 0x000fe40000000800 */
.L_x_2295:
        /* <DEDUP_REMOVED lines=49> */
[----:B------:R-:W-:Y:S01]  /*06a0*/  BSSY B0, `(.L_x_2297) ;  /* 0x000002e000007945 */ /* 0x000fe20003800000 */
[----:B------:R-:W-:Y:S01]  /*06b0*/  ULDC.64 UR4, c[0x0][0x1e8] ;  /* 0x00007a0000047ab9 */ /* 0x000fe20000000a00 */
[----:B------:R-:W-:Y:S01]  /*06c0*/  LOP3.LUT R0, R4, 0xfffffff8, RZ, 0xc0, !PT ;  /* 0xfffffff804007812 */ /* 0x000fe200078ec0ff */
[----:B------:R-:W-:Y:S01]  /*06d0*/  UIMAD UR4, UR12, UR4, URZ ;  /* 0x000000040c0472a4 */ /* 0x000fe2000f8e023f */
[----:B------:R-:W-:Y:S01]  /*06e0*/  SHF.R.S32.HI R4, RZ, 0x3, R4 ;  /* 0x00000003ff047819 */ /* 0x000fe20000011404 */
[----:B------:R-:W-:-:S02]  /*06f0*/  UIADD3 UR13, -UR8, UR13, URZ ;  /* 0x0000000d080d7290 */ /* 0x000fc4000fffe13f */
[----:B------:R-:W-:Y:S01]  /*0700*/  @UP0 UIMAD.WIDE.U32 UR10, UR14, UR6, URZ ;  /* 0x000000060e0a02a5 */ /* 0x000fe2000f8e003f */
[----:B------:R-:W-:Y:S01]  /*0710*/  IMAD.IADD R6, R6, 0x1, -R0 ;  /* 0x0000000106067824 */ /* 0x000fe200078e0a00 */
[----:B------:R-:W-:Y:S01]  /*0720*/  UIMAD UR6, UR8, UR5, UR4 ;  /* 0x00000005080672a4 */ /* 0x000fe2000f8e0204 */
[----:B------:R-:W-:Y:S01]  /*0730*/  IMAD.U32 R0, RZ, RZ, UR8 ;  /* 0x00000008ff007e24 */ /* 0x000fe2000f8e00ff */
[----:B------:R-:W-:Y:S01]  /*0740*/  @UP0 UIMAD UR7, UR14, UR7, UR11 ;  /* 0x000000070e0702a4 */ /* 0x000fe2000f8e020b */
[----:B------:R-:W-:Y:S01]  /*0750*/  IMAD.SHL.U32 R10, R6, 0x8, RZ ;  /* 0x00000008060a7824 */ /* 0x000fe200078e00ff */
[----:B------:R-:W-:Y:S02]  /*0760*/  @!UP0 USHF.R.S32.HI UR11, URZ, 0x1f, UR9 ;  /* 0x0000001f3f0b8899 */ /* 0x000fe40008011409 */
[----:B------:R-:W-:Y:S02]  /*0770*/  ULDC.64 UR4, c[0x0][0x1e0] ;  /* 0x0000780000047ab9 */ /* 0x000fe40000000a00 */
[----:B------:R-:W-:Y:S01]  /*0780*/  @!UP0 UIMAD UR11, UR11, UR4, URZ ;  /* 0x000000040b0b82a4 */ /* 0x000fe2000f8e023f */
[----:B------:R-:W-:Y:S01]  /*0790*/  SHF.R.S32.HI R11, RZ, 0x1f, R10 ;  /* 0x0000001fff0b7819 */ /* 0x000fe2000001140a */
[----:B------:R-:W-:Y:S01]  /*07a0*/  @!UP0 UIMAD.WIDE.U32 UR14, UR9, UR4, URZ ;  /* 0x00000004090e82a5 */ /* 0x000fe2000f8e003f */
[----:B------:R-:W-:Y:S01]  /*07b0*/  ISETP.GE.AND P1, PT, R10, c[0x0][0x220], PT ;  /* 0x000088000a007a0c */ /* 0x000fe20003f26270 */
[----:B------:R-:W-:-:S02]  /*07c0*/  @!UP0 UIMAD UR11, UR9, UR5, UR11 ;  /* 0x00000005090b82a4 */ /* 0x000fc4000f8e020b */
[----:B------:R-:W-:Y:S01]  /*07d0*/  IMAD.WIDE.U32 R2, R0, c[0x0][0x1e8], R10 ;  /* 0x00007a0000027a25 */ /* 0x000fe200078e000a */
[----:B------:R-:W-:Y:S02]  /*07e0*/  USHF.R.S32.HI UR12, URZ, 0x1f, UR26 ;  /* 0x0000001f3f0c7899 */ /* 0x000fe4000801141a */
[----:B------:R-:W-:Y:S01]  /*07f0*/  @!UP0 UMOV UR10, UR14 ;  /* 0x0000000e000a8c82 */ /* 0x000fe20008000000 */
[----:B------:R-:W-:Y:S01]  /*0800*/  IMAD.U32 R0, RZ, RZ, UR6 ;  /* 0x00000006ff007e24 */ /* 0x000fe2000f8e00ff */
        /* <DEDUP_REMOVED lines=23> */
.L_x_2298:
[----:B------:R-:W-:Y:S05]  /*0980*/  BSYNC B0 ;  /* 0x0000000000007941 */ /* 0x000fea0003800000 */
.L_x_2297:
        /* <DEDUP_REMOVED lines=16> */
.L_x_2300:
[----:B------:R-:W-:Y:S05]  /*0a90*/  BSYNC B0 ;  /* 0x0000000000007941 */ /* 0x000fea0003800000 */
.L_x_2299:
        /* <DEDUP_REMOVED lines=16> */
.L_x_2302:
[----:B------:R-:W-:Y:S05]  /*0ba0*/  BSYNC B0 ;  /* 0x0000000000007941 */ /* 0x000fea0003800000 */
.L_x_2301:
        /* <DEDUP_REMOVED lines=15> */
.L_x_2304:
[----:B------:R-:W-:Y:S05]  /*0ca0*/  BSYNC B0 ;  /* 0x0000000000007941 */ /* 0x000fea0003800000 */
.L_x_2303:
[C---:B------:R-:W-:Y:S01]  /*0cb0*/  ISETP.NE.AND P4, PT, R6.reuse, RZ, PT ;  /* 0x000000ff0600720c */ /* 0x040fe20003f85270 */
[----:B------:R-:W-:Y:S01]  /*0cc0*/  IMAD.U32 R2, RZ, RZ, UR4 ;  /* 0x00000004ff027e24 */ /* 0x000fe2000f8e00ff */
        /* <DEDUP_REMOVED lines=18> */
.L_x_2296:
        /* <DEDUP_REMOVED lines=14> */
[----:B------:R-:W-:-:S02]  /*0ed0*/  UMOV UR16, URZ ;  /* 0x0000003f00107c82 */ /* 0x000fc40008000000 */
[----:B------:R-:W-:Y:S01]  /*0ee0*/  UMOV UR17, URZ ;  /* 0x0000003f00117c82 */ /* 0x000fe20008000000 */
[----:B------:R1:W3:Y:S01]  /*0ef0*/  R2UR UR22, R0 ;  /* 0x00000000001673c2 */ /* 0x0002e200000e0000 */
[----:B------:R-:W-:-:S05]  /*0f00*/  UPLOP3.LUT UP5, UPT, UPT, UPT, UPT, 0x40, 0x0 ;  /* 0x000000000000789c */ /* 0x000fca0003fae870 */
[----:B------:R-:W-:Y:S02]  /*0f10*/  @UP1 USHF.R.S32.HI UR10, URZ, 0x1f, UR9 ;  /* 0x0000001f3f0a1899 */ /* 0x000fe40008011409 */
[----:B------:R-:W-:Y:S02]  /*0f20*/  @UP1 UIMAD.WIDE.U32 UR28, UR9, UR4, URZ ;  /* 0x00000004091c12a5 */ /* 0x000fe4000f8e003f */
[----:B------:R-:W-:Y:S02]  /*0f30*/  @UP1 UIMAD UR10, UR10, UR4, URZ ;  /* 0x000000040a0a12a4 */ /* 0x000fe4000f8e023f */
[----:B------:R-:W-:Y:S02]  /*0f40*/  @UP1 ULEA UR16, UP0, UR28, UR6, 0x2 ;  /* 0x000000061c101291 */ /* 0x000fe4000f80103f */
[----:B------:R-:W-:-:S03]  /*0f50*/  @UP1 UIMAD UR4, UR9, UR5, UR10 ;  /* 0x00000005090412a4 */ /* 0x000fc6000f8e020a */
[----:B------:R-:W-:Y:S02]  /*0f60*/  UMOV UR10, UR9 ;  /* 0x00000009000a7c82 */ /* 0x000fe40008000000 */
[----:B------:R-:W-:-:S04]  /*0f70*/  @UP1 UIADD3 UR4, UR29, UR4, URZ ;  /* 0x000000041d041290 */ /* 0x000fc8000fffe03f */
[----:B------:R-:W-:-:S04]  /*0f80*/  @UP1 USHF.L.U64.HI UR4, UR28, 0x2, UR4 ;  /* 0x000000021c041899 */ /* 0x000fc80008010204 */
        /* <DEDUP_REMOVED lines=21> */
[----:B------:R-:W-:-:S04]  /*10e0*/  ULDC UR7, c[0x0][0x2d0] ;  /* 0x0000b40000077ab9 */ /* 0x000fc80000000800 */
        /* <DEDUP_REMOVED lines=21> */
[----:B------:R-:W4:Y:S01]  /*1240*/  I2F.RP R8, R4 ;  /* 0x0000000400087306 */ /* 0x000f220000209400 */
[----:B------:R-:W-:-:S02]  /*1250*/  ULOP3.LUT UR18, UR26, UR18, URZ, 0x3c, !UPT ;  /* 0x000000121a127292 */ /* 0x000fc4000f8e3c3f */
[----:B------:R-:W-:Y:S02]  /*1260*/  ULDC.64 UR4, c[0x0][0x180] ;  /* 0x0000600000047ab9 */ /* 0x000fe40000000a00 */
[----:B------:R-:W-:Y:S02]  /*1270*/  UIMAD UR7, UR15, UR7, UR6 ;  /* 0x000000070f0772a4 */ /* 0x000fe4000f8e0206 */
[----:B------:R-:W-:Y:S02]  /*1280*/  ISETP.LE.AND P0, PT, RZ, UR18, PT ;  /* 0x00000012ff007c0c */ /* 0x000fe4000bf03270 */
[----:B------:R-:W-:Y:S01]  /*1290*/  USHF.R.S32.HI UR6, URZ, 0x1f, UR7 ;  /* 0x0000001f3f067899 */ /* 0x000fe20008011407 */
[----:B----4-:R-:W4:Y:S01]  /*12a0*/  MUFU.RCP R8, R8 ;  /* 0x0000000800087308 */ /* 0x010f220000001000 */
[----:B-1----:R-:W-:Y:S02]  /*12b0*/  IABS R0, R0 ;  /* 0x0000000000007213 */ /* 0x002fe40000000000 */
[----:B----4-:R-:W-:-:S05]  /*12c0*/  IADD3 R8, R8, 0xffffffe, RZ ;  /* 0x0ffffffe08087810 */ /* 0x010fca0007ffe0ff */
        /* <DEDUP_REMOVED lines=41> */
[----:B------:R-:W-:Y:S02]  /*1560*/  UIADD3 UR12, UR29, UR5, URZ ;  /* 0x000000051d0c7290 */ /* 0x000fe4000fffe03f */
[----:B------:R-:W-:Y:S01]  /*1570*/  UMOV UR18, UR28 ;  /* 0x0000001c00127c82 */ /* 0x000fe20008000000 */
[----:B------:R-:W-:Y:S05]  /*1580*/  BRA `(.L_x_2306) ;  /* 0x0000055000007947 */ /* 0x000fea0003800000 */
.L_x_2305:
        /* <DEDUP_REMOVED lines=14> */
[----:B------:R-:W-:Y:S02]  /*1670*/  UIADD3 UR29, UR29, UR6, URZ ;  /* 0x000000061d1d7290 */ /* 0x000fe4000fffe03f */
[----:B------:R-:W-:Y:S02]  /*1680*/  ULDC.64 UR4, c[0x0][0x180] ;  /* 0x0000600000047ab9 */ /* 0x000fe40000000a00 */
[----:B------:R-:W-:Y:S02]  /*1690*/  UIMAD UR7, UR7, UR4, URZ ;  /* 0x00000004070772a4 */ /* 0x000fe4000f8e023f */
[----:B------:R-:W-:Y:S02]  /*16a0*/  UIMAD.WIDE.U32 UR28, UR10, UR4, UR28 ;  /* 0x000000040a1c72a5 */ /* 0x000fe4000f8e001c */
[----:B------:R-:W-:-:S04]  /*16b0*/  UIMAD UR5, UR10, UR5, UR7 ;  /* 0x000000050a0572a4 */ /* 0x000fc8000f8e0207 */
[----:B------:R-:W-:Y:S02]  /*16c0*/  UIADD3 UR25, UR29, UR5, URZ ;  /* 0x000000051d197290 */ /* 0x000fe4000fffe03f */
[----:B------:R-:W-:Y:S02]  /*16d0*/  UMOV UR18, UR28 ;  /* 0x0000001c00127c82 */ /* 0x000fe40008000000 */
.L_x_2307:
[----:B------:R-:W-:Y:S01]  /*16e0*/  IABS R3, c[0x0][0x1c8] ;  /* 0x0000720000037a13 */ /* 0x000fe20000000000 */
[----:B------:R-:W1:Y:S01]  /*16f0*/  S2R R0, SR_CTAID.Z ;  /* 0x0000000000007919 */ /* 0x000e620000002700 */
[----:B------:R-:W-:Y:S02]  /*1700*/  ULDC UR4, c[0x0][0x1c8] ;  /* 0x0000720000047ab9 */ /* 0x000fe40000000800 */
[----:B------:R-:W2:Y:S01]  /*1710*/  I2F.RP R4, R3 ;  /* 0x0000000300047306 */ /* 0x000ea20000209400 */
[----:B------:R-:W-:Y:S02]  /*1720*/  ULOP3.LUT UR4, UR26, UR4, URZ, 0x3c, !UPT ;  /* 0x000000041a047292 */ /* 0x000fe4000f8e3c3f */
[----:B------:R-:W-:Y:S02]  /*1730*/  ULEA UR7, UR19, 0xffffff00, 0x8 ;  /* 0xffffff0013077891 */ /* 0x000fe4000f8e403f */
[----:B------:R-:W-:-:S02]  /*1740*/  UMOV UR28, UR18 ;  /* 0x00000012001c7c82 */ /* 0x000fc40008000000 */
[----:B------:R-:W-:Y:S01]  /*1750*/  ISETP.LE.AND P2, PT, RZ, UR4, PT ;  /* 0x00000004ff007c0c */ /* 0x000fe2000bf43270 */
[----:B------:R-:W-:Y:S02]  /*1760*/  USHF.R.S32.HI UR6, URZ, 0x1f, UR7 ;  /* 0x0000001f3f067899 */ /* 0x000fe40008011407 */
[----:B------:R-:W-:Y:S02]  /*1770*/  ULDC.64 UR4, c[0x0][0x198] ;  /* 0x0000660000047ab9 */ /* 0x000fe40000000a00 */
[----:B------:R-:W-:Y:S02]  /*1780*/  UIMAD UR15, UR6, UR4, URZ ;  /* 0x00000004060f72a4 */ /* 0x000fe4000f8e023f */
[----:B------:R-:W-:Y:S01]  /*1790*/  UMOV UR29, UR25 ;  /* 0x00000019001d7c82 */ /* 0x000fe20008000000 */
[----:B--2---:R-:W2:Y:S01]  /*17a0*/  MUFU.RCP R4, R4 ;  /* 0x0000000400047308 */ /* 0x004ea20000001000 */
[----:B------:R-:W-:Y:S02]  /*17b0*/  UIMAD.WIDE.U32 UR28, UR7, UR4, UR28 ;  /* 0x00000004071c72a5 */ /* 0x000fe4000f8e001c */
[----:B------:R-:W-:Y:S01]  /*17c0*/  UIMAD UR4, UR7, UR5, UR15 ;  /* 0x00000005070472a4 */ /* 0x000fe2000f8e020f */
[----:B-1----:R-:W-:Y:S01]  /*17d0*/  IABS R0, R0 ;  /* 0x0000000000007213 */ /* 0x002fe20000000000 */
[----:B------:R-:W-:-:S02]  /*17e0*/  @UP0 UIADD3 UR12, UR11, UR12, URZ ;  /* 0x0000000c0b0c0290 */ /* 0x000fc4000fffe03f */
[----:B------:R-:W-:Y:S01]  /*17f0*/  UIADD3 UR4, UR29, UR4, URZ ;  /* 0x000000041d047290 */ /* 0x000fe2000fffe03f */
[----:B--2---:R-:W-:-:S04]  /*1800*/  IADD3 R4, R4, 0xffffffe, RZ ;  /* 0x0ffffffe04047810 */ /* 0x004fc80007ffe0ff */
[----:B------:R-:W1:Y:S02]  /*1810*/  F2I.FTZ.U32.TRUNC.NTZ R5, R4 ;  /* 0x0000000400057305 */ /* 0x000e64000021f000 */
[----:B-1----:R-:W-:Y:S02]  /*1820*/  IMAD.MOV R2, RZ, RZ, -R5 ;  /* 0x000000ffff027224 */ /* 0x002fe400078e0a05 */
[----:B------:R-:W-:Y:S02]  /*1830*/  IMAD.MOV.U32 R4, RZ, RZ, RZ ;  /* 0x000000ffff047224 */ /* 0x000fe400078e00ff */
[----:B------:R-:W-:-:S04]  /*1840*/  IMAD R2, R2, R3, RZ ;  /* 0x0000000302027224 */ /* 0x000fc800078e02ff */
[----:B------:R-:W-:Y:S01]  /*1850*/  IMAD.HI.U32 R4, R5, R2, R4 ;  /* 0x0000000205047227 */ /* 0x000fe200078e0004 */
[----:B------:R-:W-:-:S03]  /*1860*/  MOV R2, R0 ;  /* 0x0000000000027202 */ /* 0x000fc60000000f00 */
[----:B------:R-:W-:Y:S01]  /*1870*/  IMAD.U32 R5, RZ, RZ, UR4 ;  /* 0x00000004ff057e24 */ /* 0x000fe2000f8e00ff */
[----:B------:R-:W-:Y:S01]  /*1880*/  ULDC.64 UR4, c[0x0][0x1a0] ;  /* 0x0000680000047ab9 */ /* 0x000fe20000000a00 */
[----:B------:R-:W-:-:S04]  /*1890*/  IMAD.HI.U32 R8, R4, R2, RZ ;  /* 0x0000000204087227 */ /* 0x000fc800078e00ff */
[----:B------:R-:W-:-:S04]  /*18a0*/  IMAD.MOV R0, RZ, RZ, -R8 ;  /* 0x000000ffff007224 */ /* 0x000fc800078e0a08 */
[----:B------:R-:W-:Y:S02]  /*18b0*/  IMAD R0, R3, R0, R2 ;  /* 0x0000000003007224 */ /* 0x000fe400078e0202 */
[----:B------:R-:W-:-:S03]  /*18c0*/  IMAD.U32 R2, RZ, RZ, UR28 ;  /* 0x0000001cff027e24 */ /* 0x000fc6000f8e00ff */
[----:B------:R-:W-:Y:S02]  /*18d0*/  ISETP.GT.U32.AND P1, PT, R3, R0, PT ;  /* 0x000000000300720c */ /* 0x000fe40003f24070 */
[----:B------:R-:W-:-:S11]  /*18e0*/  MOV R4, R2 ;  /* 0x0000000200047202 */ /* 0x000fd60000000f00 */
[----:B------:R-:W-:Y:S01]  /*18f0*/  @!P1 IMAD.IADD R0, R0, 0x1, -R3 ;  /* 0x0000000100009824 */ /* 0x000fe200078e0a03 */
[----:B------:R-:W-:Y:S02]  /*1900*/  @!P1 IADD3 R8, R8, 0x1, RZ ;  /* 0x0000000108089810 */ /* 0x000fe40007ffe0ff */
[----:B------:R-:W-:Y:S02]  /*1910*/  ISETP.NE.AND P1, PT, RZ, c[0x0][0x1c8], PT ;  /* 0x00007200ff007a0c */ /* 0x000fe40003f25270 */
[----:B------:R-:W-:Y:S02]  /*1920*/  ISETP.GE.U32.AND P3, PT, R0, R3, PT ;  /* 0x000000030000720c */ /* 0x000fe40003f66070 */
[----:B------:R-:W-:Y:S01]  /*1930*/  MOV R3, UR29 ;  /* 0x0000001d00037c02 */ /* 0x000fe20008000f00 */
[----:B------:R-:W-:-:S04]  /*1940*/  @UP0 UIMAD.WIDE.U32 UR28, UR12, UR4, URZ ;  /* 0x000000040c1c02a5 */ /* 0x000fc8000f8e003f */
[----:B------:R-:W-:-:S03]  /*1950*/  @UP0 UIMAD UR12, UR12, UR5, UR29 ;  /* 0x000000050c0c02a4 */ /* 0x000fc6000f8e021d */
[----:B------:R-:W-:-:S03]  /*1960*/  @UP0 UMOV UR18, UR28 ;  /* 0x0000001c00120c82 */ /* 0x000fc60008000000 */
[----:B------:R-:W-:-:S04]  /*1970*/  @P3 IADD3 R8, R8, 0x1, RZ ;  /* 0x0000000108083810 */ /* 0x000fc80007ffe0ff */
[----:B------:R-:W-:Y:S02]  /*1980*/  @!P2 IADD3 R8, -R8, RZ, RZ ;  /* 0x000000ff0808a210 */ /* 0x000fe40007ffe1ff */
        /* <DEDUP_REMOVED lines=21> */
.L_x_2306:
[----:B------:R-:W-:Y:S01]  /*1ae0*/  SHF.R.S32.HI R27, RZ, 0x1f, R6 ;  /* 0x0000001fff1b7819 */ /* 0x000fe20000011406 */
[----:B------:R-:W-:Y:S01]  /*1af0*/  UISETP.NE.AND UP0, UPT, UR14, -0x1, UPT ;  /* 0xffffffff0e00788c */ /* 0x000fe2000bf05270 */
[----:B------:R-:W1:Y:S01]  /*1b00*/  S2R R10, SR_CTAID.Z ;  /* 0x00000000000a7919 */ /* 0x000e620000002700 */
[----:B------:R-:W-:Y:S01]  /*1b10*/  ULDC.64 UR4, c[0x0][0x190] ;  /* 0x0000640000047ab9 */ /* 0x000fe20000000a00 */
[----:B------:R-:W-:Y:S01]  /*1b20*/  LEA.HI R165, R27, R6, RZ, 0x3 ;  /* 0x000000061ba57211 */ /* 0x000fe200078f18ff */
[----:B------:R-:W-:Y:S01]  /*1b30*/  IMAD R0, R0, c[0x0][0x1b8], RZ ;  /* 0x00006e0000007a24 */ /* 0x000fe200078e02ff */
[----:B------:R-:W2:Y:S01]  /*1b40*/  S2R R14, SR_CTAID.X ;  /* 0x00000000000e7919 */ /* 0x000ea20000002500 */
[----:B------:R-:W-:Y:S01]  /*1b50*/  USHF.R.S32.HI UR25, URZ, 0x1f, UR26 ;  /* 0x0000001f3f197899 */ /* 0x000fe2000801141a */
[----:B------:R-:W-:Y:S01]  /*1b60*/  SHF.R.S32.HI R30, RZ, 0x3, R165 ;  /* 0x00000003ff1e7819 */ /* 0x000fe200000114a5 */
[----:B------:R-:W-:Y:S01]  /*1b70*/  IMAD R0, R8, c[0x0][0x1bc], R0 ;  /* 0x00006f0008007a24 */ /* 0x000fe200078e0200 */
[----:B------:R-:W-:Y:S01]  /*1b80*/  LOP3.LUT R165, R165, 0xfffffff8, RZ, 0xc0, !PT ;  /* 0xfffffff8a5a57812 */ /* 0x000fe200078ec0ff */
[----:B------:R-:W-:Y:S01]  /*1b90*/  BSSY B0, `(.L_x_2308) ;  /* 0x0000043000007945 */ /* 0x000fe20003800000 */
[----:B------:R-:W-:Y:S01]  /*1ba0*/  @UP0 UIMAD.WIDE.U32 UR28, UR14, UR4, URZ ;  /* 0x000000040e1c02a5 */ /* 0x000fe2000f8e003f */
[----:B------:R-:W-:Y:S01]  /*1bb0*/  IMAD.SHL.U32 R241, R30, 0x40, RZ ;  /* 0x000000401ef17824 */ /* 0x000fe200078e00ff */
[----:B------:R-:W-:Y:S01]  /*1bc0*/  @!UP0 USHF.R.S32.HI UR10, URZ, 0x1f, UR9 ;  /* 0x0000001f3f0a8899 */ /* 0x000fe20008011409 */
[----:B------:R-:W-:Y:S01]  /*1bd0*/  IMAD.IADD R165, R6, 0x1, -R165 ;  /* 0x0000000106a57824 */ /* 0x000fe200078e0aa5 */
[----:B------:R-:W-:Y:S01]  /*1be0*/  @UP0 UIMAD UR11, UR14, UR5, UR29 ;  /* 0x000000050e0b02a4 */ /* 0x000fe2000f8e021d */
[----:B------:R-:W-:-:S02]  /*1bf0*/  SHF.R.S32.HI R31, RZ, 0x1f, R30 ;  /* 0x0000001fff1f7819 */ /* 0x000fc4000001141e */
[----:B------:R-:W-:Y:S01]  /*1c00*/  IMAD.SHL.U32 R242, R165, 0x8, RZ ;  /* 0x00000008a5f27824 */ /* 0x000fe200078e00ff */
[----:B------:R-:W-:Y:S01]  /*1c10*/  ULDC.64 UR4, c[0x0][0x178] ;  /* 0x00005e0000047ab9 */ /* 0x000fe20000000a00 */
[----:B------:R-:W-:Y:S01]  /*1c20*/  LOP3.LUT R241, R241, 0x1c0, RZ, 0xc0, !PT ;  /* 0x000001c0f1f17812 */ /* 0x000fe200078ec0ff */
[----:B------:R-:W-:Y:S01]  /*1c30*/  @!UP0 UIMAD UR10, UR10, UR4, URZ ;  /* 0x000000040a0a82a4 */ /* 0x000fe2000f8e023f */
[----:B------:R-:W-:Y:S01]  /*1c40*/  IADD3 R208, P1, R30, UR7, RZ ;  /* 0x000000071ed07c10 */ /* 0x000fe2000ff3e0ff */
[----:B------:R-:W-:Y:S01]  /*1c50*/  @!UP0 UIMAD.WIDE.U32 UR30, UR9, UR4, URZ ;  /* 0x00000004091e82a5 */ /* 0x000fe2000f8e003f */
[--C-:B------:R-:W-:Y:S01]  /*1c60*/  SHF.R.S32.HI R4, RZ, 0x1f, R242.reuse ;  /* 0x0000001fff047819 */ /* 0x100fe200000114f2 */
[----:B------:R-:W-:Y:S01]  /*1c70*/  @!UP0 UIMAD UR5, UR9, UR5, UR10 ;  /* 0x00000005090582a4 */ /* 0x000fe2000f8e020a */
[----:B------:R-:W-:Y:S01]  /*1c80*/  IADD3 R12, P0, R242, UR18, RZ ;  /* 0x00000012f20c7c10 */ /* 0x000fe2000ff1e0ff */
[----:B------:R-:W-:Y:S01]  /*1c90*/  IMAD R164, R31, c[0x0][0x198], RZ ;  /* 0x000066001fa47a24 */ /* 0x000fe200078e02ff */
[----:B------:R-:W-:Y:S01]  /*1ca0*/  LOP3.LUT R5, R241, 0x38, R242, 0xf8, !PT ;  /* 0x00000038f1057812 */ /* 0x000fe200078ef8f2 */
[----:B------:R-:W-:Y:S01]  /*1cb0*/  @!UP0 UIADD3 UR11, UR31, UR5, URZ ;  /* 0x000000051f0b8290 */ /* 0x000fe2000fffe03f */
[----:B------:R-:W-:Y:S01]  /*1cc0*/  IADD3.X R13, R4, UR12, RZ, P0, !PT ;  /* 0x0000000c040d7c10 */ /* 0x000fe200087fe4ff */
[----:B------:R-:W-:Y:S01]  /*1cd0*/  @!UP0 UMOV UR28, UR30 ;  /* 0x0000001e001c8c82 */ /* 0x000fe20008000000 */
[----:B------:R-:W-:Y:S01]  /*1ce0*/  SHF.R.U32.HI R241, RZ, 0x3, R241 ;  /* 0x00000003fff17819 */ /* 0x000fe200000116f1 */
[----:B------:R-:W-:Y:S01]  /*1cf0*/  UIADD3 UR5, -UR8, UR13, URZ ;  /* 0x0000000d08057290 */ /* 0x000fe2000fffe13f */
[----:B------:R-:W-:Y:S01]  /*1d00*/  IADD3.X R210, R31, UR6, RZ, P1, !PT ;  /* 0x000000061fd27c10 */ /* 0x000fe20008ffe4ff */
[----:B------:R-:W-:Y:S01]  /*1d10*/  IMAD.WIDE.U32 R8, R8, c[0x0][0x1b8], R12 ;  /* 0x00006e0008087a25 */ /* 0x000fe200078e000c */
[----:B------:R-:W-:Y:S01]  /*1d20*/  IADD3 R12, P0, R242, UR28, RZ ;  /* 0x0000001cf20c7c10 */ /* 0x000fe2000ff1e0ff */
[----:B------:R-:W-:Y:S01]  /*1d30*/  ULDC.64 UR6, c[0x0][0x1a8] ;  /* 0x00006a0000067ab9 */ /* 0x000fe20000000a00 */
[----:B------:R-:W-:Y:S01]  /*1d40*/  LOP3.LUT R241, R5, R241, RZ, 0x3c, !PT ;  /* 0x000000f105f17212 */ /* 0x000fe200078e3cff */
[----:B------:R-:W-:Y:S01]  /*1d50*/  UIMAD UR6, UR25, UR6, URZ ;  /* 0x00000006190672a4 */ /* 0x000fe2000f8e023f */
[----:B------:R-:W-:Y:S01]  /*1d60*/  IADD3.X R13, R4, UR11, RZ, P0, !PT ;  /* 0x0000000b040d7c10 */ /* 0x000fe200087fe4ff */
[----:B------:R-:W-:Y:S01]  /*1d70*/  IMAD R210, R210, c[0x0][0x1a0], RZ ;  /* 0x00006800d2d27a24 */ /* 0x000fe200078e02ff */
[----:B------:R-:W-:Y:S01]  /*1d80*/  LEA.HI R5, R27, R6, RZ, 0x6 ;  /* 0x000000061b057211 */ /* 0x000fe200078f30ff */
[----:B------:R-:W-:Y:S01]  /*1d90*/  UIMAD UR6, UR26, UR7, UR6 ;  /* 0x000000071a0672a4 */ /* 0x000fe2000f8e0206 */
[----:B------:R-:W-:Y:S01]  /*1da0*/  ISETP.GE.AND P0, PT, R30, UR5, PT ;  /* 0x000000051e007c0c */ /* 0x000fe2000bf06270 */
[----:B------:R-:W-:Y:S01]  /*1db0*/  IMAD.IADD R9, R9, 0x1, R0 ;  /* 0x0000000109097824 */ /* 0x000fe200078e0200 */
[----:B------:R-:W-:Y:S01]  /*1dc0*/  IADD3 R2, P2, R242, R2, RZ ;  /* 0x00000002f2027210 */ /* 0x000fe20007f5e0ff */
[----:B------:R-:W-:Y:S01]  /*1dd0*/  IMAD.SHL.U32 R5, R5, 0x8, RZ ;  /* 0x0000000805057824 */ /* 0x000fe200078e00ff */
[----:B------:R-:W-:Y:S01]  /*1de0*/  LEA.HI R0, R27, R6, RZ, 0x5 ;  /* 0x000000061b007211 */ /* 0x000fe200078f28ff */
[----:B-1----:R-:W-:-:S03]  /*1df0*/  IMAD.WIDE.U32 R10, R10, c[0x0][0x1a8], R12 ;  /* 0x00006a000a0a7a25 */ /* 0x002fc600078e000c */
[----:B------:R-:W-:Y:S01]  /*1e00*/  LOP3.LUT R241, R241, 0xfffffe00, R5, 0xf8, !PT ;  /* 0xfffffe00f1f17812 */ /* 0x000fe200078ef805 */
[----:B------:R-:W-:Y:S01]  /*1e10*/  IMAD.X R3, R4, 0x1, R3, P2 ;  /* 0x0000000104037824 */ /* 0x000fe200010e0603 */
[----:B------:R-:W-:Y:S01]  /*1e20*/  IADD3 R13, R11, UR6, RZ ;  /* 0x000000060b0d7c10 */ /* 0x000fe2000fffe0ff */
[----:B------:R-:W-:Y:S01]  /*1e30*/  IMAD R210, R208, c[0x0][0x1a4], R210 ;  /* 0x00006900d0d27a24 */ /* 0x000fe200078e02d2 */
[----:B------:R-:W-:Y:S01]  /*1e40*/  SHF.R.S32.HI R7, RZ, 0x5, R0 ;  /* 0x00000005ff077819 */ /* 0x000fe20000011400 */
        /* <DEDUP_REMOVED lines=23> */
.L_x_2309:
[----:B------:R-:W-:Y:S05]  /*1fc0*/  BSYNC B0 ;  /* 0x0000000000007941 */ /* 0x000fea0003800000 */
.L_x_2308:
[----:B--2---:R-:W-:Y:S01]  /*1fd0*/  IADD3 R9, R30, 0x10, RZ ;  /* 0x000000101e097810 */ /* 0x004fe20007ffe0ff */
        /* <DEDUP_REMOVED lines=20> */
.L_x_2311:
[----:B------:R-:W-:Y:S05]  /*2120*/  BSYNC B0 ;  /* 0x0000000000007941 */ /* 0x000fea0003800000 */
.L_x_2310:
        /* <DEDUP_REMOVED lines=13> */
[----:B---3--:R-:W-:-:S03]  /*2200*/  LEA R16, P0, R4, c[0x0][0x160], 0x1 ;  /* 0x0000580004107a11 */ /* 0x008fc600078008ff */
[----:B------:R-:W-:-:S05]  /*2210*/  IMAD R2, R3, c[0x0][0x194], R2 ;  /* 0x0000650003027a24 */ /* 0x000fca00078e0202 */
[----:B------:R-:W-:-:S04]  /*2220*/  IADD3 R2, R5, R2, RZ ;  /* 0x0000000205027210 */ /* 0x000fc80007ffe0ff */
[----:B------:R-:W-:-:S05]  /*2230*/  LEA.HI.X R17, R4, c[0x0][0x164], R2, 0x1, P0 ;  /* 0x0000590004117a11 */ /* 0x000fca00000f0c02 */
[----:B------:R-:W-:Y:S01]  /*2240*/  @!PT LDS RZ, [RZ] ;  /* 0x00000000fffff984 */ /* 0x000fe20000000800 */
[----:B------:R-:W-:Y:S01]  /*2250*/  @!PT LDS RZ, [RZ] ;  /* 0x00000000fffff984 */ /* 0x000fe20000000800 */
[----:B------:R-:W-:Y:S01]  /*2260*/  @!PT LDS RZ, [RZ] ;  /* 0x00000000fffff984 */ /* 0x000fe20000000800 */
[----:B------:R3:W-:Y:S02]  /*2270*/  LDGSTS.E.BYPASS.LTC128B.128 [R241+0x1000], [R16.64] ;  /* 0x0100000010f17fae */ /* 0x0007e4000b901d54 */
.L_x_2313:
[----:B------:R-:W-:Y:S05]  /*2280*/  BSYNC B0 ;  /* 0x0000000000007941 */ /* 0x000fea0003800000 */
.L_x_2312:
        /* <DEDUP_REMOVED lines=20> */
.L_x_2315:
[----:B------:R-:W-:Y:S05]  /*23d0*/  BSYNC B0 ;  /* 0x0000000000007941 */ /* 0x000fea0003800000 */
.L_x_2314:
[----:B------:R-:W-:Y:S01]  /*23e0*/  LEA.HI R27, R27, R6, RZ, 0x4 ;  /* 0x000000061b1b7211 */ /* 0x000fe200078f20ff */
[----:B------:R-:W-:Y:S01]  /*23f0*/  UIADD3 UR12, UR19, -0x1, URZ ;  /* 0xffffffff130c7890 */ /* 0x000fe2000fffe03f */
[----:B------:R-:W-:Y:S01]  /*2400*/  LOP3.LUT R22, R0, 0xffffffe0, RZ, 0xc0, !PT ;  /* 0xffffffe000167812 */ /* 0x000fe200078ec0ff */
[----:B------:R-:W-:Y:S01]  /*2410*/  IMAD.MOV.U32 R3, RZ, RZ, 0x20 ;  /* 0x00000020ff037424 */ /* 0x000fe200078e00ff */
[----:B------:R-:W-:Y:S01]  /*2420*/  LOP3.LUT R2, R27, 0xfffffff0, RZ, 0xc0, !PT ;  /* 0xfffffff01b027812 */ /* 0x000fe200078ec0ff */
[----:B------:R-:W-:Y:S01]  /*2430*/  USHF.L.U32 UR28, UR12, 0x8, URZ ;  /* 0x000000080c1c7899 */ /* 0x000fe2000800063f */
[----:B------:R-:W-:Y:S01]  /*2440*/  IMAD.MOV.U32 R0, RZ, RZ, 0x10 ;  /* 0x00000010ff007424 */ /* 0x000fe200078e00ff */
[----:B------:R-:W-:Y:S01]  /*2450*/  BSSY B0, `(.L_x_2316) ;  /* 0x0000018000007945 */ /* 0x000fe20003800000 */
[C---:B------:R-:W-:Y:S01]  /*2460*/  IMAD.IADD R22, R6.reuse, 0x1, -R22 ;  /* 0x0000000106167824 */ /* 0x040fe200078e0a16 */
[----:B------:R-:W-:Y:S01]  /*2470*/  UIADD3 UR27, -UR28, UR24, URZ ;  /* 0x000000181c1b7290 */ /* 0x000fe2000fffe13f */
[----:B------:R-:W-:-:S05]  /*2480*/  IMAD.IADD R2, R6, 0x1, -R2 ;  /* 0x0000000106027824 */ /* 0x000fca00078e0a02 */
[----:B------:R-:W-:Y:S02]  /*2490*/  SHF.R.S32.HI R4, RZ, 0x1f, R2 ;  /* 0x0000001fff047819 */ /* 0x000fe40000011402 */
[----:B------:R-:W-:Y:S02]  /*24a0*/  ISETP.GE.AND P0, PT, R30, UR27, PT ;  /* 0x0000001b1e007c0c */ /* 0x000fe4000bf06270 */
[----:B------:R-:W-:-:S04]  /*24b0*/  LEA.HI R4, R4, R2, RZ, 0x3 ;  /* 0x0000000204047211 */ /* 0x000fc800078f18ff */
        /* <DEDUP_REMOVED lines=17> */
.L_x_2317:
[----:B------:R-:W-:Y:S05]  /*25d0*/  BSYNC B0 ;  /* 0x0000000000007941 */ /* 0x000fea0003800000 */
.L_x_2316:
        /* <DEDUP_REMOVED lines=17> */
.L_x_2319:
[----:B------:R-:W-:Y:S05]  /*26f0*/  BSYNC B0 ;  /* 0x0000000000007941 */ /* 0x000fea0003800000 */
.L_x_2318:
[----:B------:R-:W-:Y:S01]  /*2700*/  ISETP.GE.AND P0, PT, R8, UR27, PT ;  /* 0x0000001b08007c0c */ /* 0x000fe2000bf06270 */
[----:B------:R-:W-:-:S12]  /*2710*/  BSSY B0, `(.L_x_2320) ;  /* 0x0000010000007945 */ /* 0x000fd80003800000 */
[----:B------:R-:W-:Y:S05]  /*2720*/  @P0 BRA `(.L_x_2321) ;  /* 0x000000e000000947 */ /* 0x000fea0003800000 */
[----:B------:R-:W-:-:S13]  /*2730*/  ISETP.GE.AND P0, PT, R242, c[0x0][0x220], PT ;  /* 0x00008800f2007a0c */ /* 0x000fda0003f06270 */
[----:B------:R1:W-:Y:S01]  /*2740*/  @P0 STS.128 [R241+0x3000], RZ ;  /* 0x003000fff1000388 */ /* 0x0003e20000000c00 */
[----:B------:R-:W-:Y:S05]  /*2750*/  @P0 BRA `(.L_x_2321) ;  /* 0x000000b000000947 */ /* 0x000fea0003800000 */
[----:B-1----:R-:W-:Y:S02]  /*2760*/  IMAD.U32 R10, RZ, RZ, UR10 ;  /* 0x0000000aff0a7e24 */ /* 0x002fe4000f8e00ff */
[----:B------:R-:W-:Y:S02]  /*2770*/  IMAD.MOV.U32 R11, RZ, RZ, c[0x0][0x19c] ;  /* 0x00006700ff0b7624 */ /* 0x000fe400078e00ff */
        /* <DEDUP_REMOVED lines=9> */
.L_x_2321:
[----:B------:R-:W-:Y:S05]  /*2810*/  BSYNC B0 ;  /* 0x0000000000007941 */ /* 0x000fea0003800000 */
.L_x_2320:
        /* <DEDUP_REMOVED lines=19> */
.L_x_2323:
[----:B------:R-:W-:Y:S05]  /*2950*/  BSYNC B0 ;  /* 0x0000000000007941 */ /* 0x000fea0003800000 */
.L_x_2322:
[----:B------:R-:W-:Y:S01]  /*2960*/  IADD3 R21, R30, 0x40, RZ ;  /* 0x000000401e157810 */ /* 0x000fe20007ffe0ff */
[----:B------:R-:W-:Y:S03]  /*2970*/  BSSY B0, `(.L_x_2324) ;  /* 0x0000011000007945 */ /* 0x000fe60003800000 */
[----:B------:R-:W-:-:S13]  /*2980*/  ISETP.GE.AND P0, PT, R21, UR27, PT ;  /* 0x0000001b15007c0c */ /* 0x000fda000bf06270 */
        /* <DEDUP_REMOVED lines=15> */
.L_x_2325:
[----:B------:R-:W-:Y:S05]  /*2a80*/  BSYNC B0 ;  /* 0x0000000000007941 */ /* 0x000fea0003800000 */
.L_x_2324:
        /* <DEDUP_REMOVED lines=20> */
.L_x_2327:
[----:B------:R-:W-:Y:S05]  /*2bd0*/  BSYNC B0 ;  /* 0x0000000000007941 */ /* 0x000fea0003800000 */
.L_x_2326:
        /* <DEDUP_REMOVED lines=20> */
.L_x_2329:
[----:B------:R-:W-:Y:S05]  /*2d20*/  BSYNC B0 ;  /* 0x0000000000007941 */ /* 0x000fea0003800000 */
.L_x_2328:
        /* <DEDUP_REMOVED lines=20> */
.L_x_2331:
[----:B------:R-:W-:Y:S05]  /*2e70*/  BSYNC B0 ;  /* 0x0000000000007941 */ /* 0x000fea0003800000 */
.L_x_2330:
[----:B---3--:R-:W-:Y:S01]  /*2e80*/  IADD3 R17, R30, 0x80, RZ ;  /* 0x000000801e117810 */ /* 0x008fe20007ffe0ff */
        /* <DEDUP_REMOVED lines=17> */
.L_x_2333:
[----:B------:R-:W-:Y:S05]  /*2fa0*/  BSYNC B0 ;  /* 0x0000000000007941 */ /* 0x000fea0003800000 */
.L_x_2332:
        /* <DEDUP_REMOVED lines=20> */
.L_x_2335:
[----:B------:R-:W-:Y:S05]  /*30f0*/  BSYNC B0 ;  /* 0x0000000000007941 */ /* 0x000fea0003800000 */
.L_x_2334:
        /* <DEDUP_REMOVED lines=20> */
.L_x_2337:
[----:B------:R-:W-:Y:S05]  /*3240*/  BSYNC B0 ;  /* 0x0000000000007941 */ /* 0x000fea0003800000 */
.L_x_2336:
        /* <DEDUP_REMOVED lines=20> */
.L_x_2339:
[----:B------:R-:W-:Y:S05]  /*3390*/  BSYNC B0 ;  /* 0x0000000000007941 */ /* 0x000fea0003800000 */
.L_x_2338:
        /* <DEDUP_REMOVED lines=20> */
.L_x_2341:
[----:B------:R-:W-:Y:S05]  /*34e0*/  BSYNC B0 ;  /* 0x0000000000007941 */ /* 0x000fea0003800000 */
.L_x_2340:
        /* <DEDUP_REMOVED lines=20> */
.L_x_2343:
[----:B------:R-:W-:Y:S05]  /*3630*/  BSYNC B0 ;  /* 0x0000000000007941 */ /* 0x000fea0003800000 */
.L_x_2342:
        /* <DEDUP_REMOVED lines=20> */
.L_x_2345:
[----:B------:R-:W-:Y:S05]  /*3780*/  BSYNC B0 ;  /* 0x0000000000007941 */ /* 0x000fea0003800000 */
.L_x_2344:
        /* <DEDUP_REMOVED lines=20> */
.L_x_2347:
[----:B------:R-:W-:Y:S05]  /*38d0*/  BSYNC B0 ;  /* 0x0000000000007941 */ /* 0x000fea0003800000 */
.L_x_2346:
[----:B------:R-:W-:Y:S01]  /*38e0*/  USHF.R.S32.HI UR4, URZ, 0x1f, UR9 ;  /* 0x0000001f3f047899 */ /* 0x000fe20008011409 */
[----:B------:R-:W0:Y:S01]  /*38f0*/  LDGDEPBAR ;  /* 0x00000000000079af */ /* 0x000e220000000000 */
[----:B------:R-:W-:Y:S02]  /*3900*/  ULDC.64 UR6, c[0x0][0x320] ;  /* 0x0000c80000067ab9 */ /* 0x000fe40000000a00 */
[----:B------:R-:W-:Y:S02]  /*3910*/  UIMAD UR4, UR4, UR6, URZ ;  /* 0x00000006040472a4 */ /* 0x000fe4000f8e023f */
[----:B------:R-:W-:Y:S02]  /*3920*/  UMOV UR30, UR26 ;  /* 0x0000001a001e7c82 */ /* 0x000fe40008000000 */
[----:B------:R-:W-:Y:S02]  /*3930*/  UMOV UR31, UR25 ;  /* 0x00000019001f7c82 */ /* 0x000fe40008000000 */
[----:B------:R-:W-:-:S02]  /*3940*/  UIMAD.WIDE.U32 UR30, UR9, UR6, UR30 ;  /* 0x00000006091e72a5 */ /* 0x000fc4000f8e001e */
[----:B------:R-:W-:-:S03]  /*3950*/  UIMAD UR4, UR9, UR7, UR4 ;  /* 0x00000007090472a4 */ /* 0x000fc6000f8e0204 */
[----:B------:R-:W-:Y:S02]  /*3960*/  ULDC.64 UR6, c[0x0][0x318] ;  /* 0x0000c60000067ab9 */ /* 0x000fe40000000a00 */
[----:B------:R-:W-:Y:S02]  /*3970*/  ULEA UR6, UP0, UR30, UR6, 0x2 ;  /* 0x000000061e067291 */ /* 0x000fe4000f80103f */
[----:B------:R-:W-:-:S04]  /*3980*/  UIADD3 UR4, UR31, UR4, URZ ;  /* 0x000000041f047290 */ /* 0x000fc8000fffe03f */
[----:B------:R-:W-:Y:S01]  /*3990*/  ULEA.HI.X UR4, UR30, UR7, UR4, 0x2, UP0 ;  /* 0x000000071e047291 */ /* 0x000fe200080f1404 */
[----:B-1----:R-:W-:Y:S01]  /*39a0*/  IMAD.U32 R24, RZ, RZ, UR6 ;  /* 0x00000006ff187e24 */ /* 0x002fe2000f8e00ff */
[----:B------:R-:W-:-:S04]  /*39b0*/  DEPBAR.LE SB0, 0x0 ;  /* 0x000080000000791a */ /* 0x000fc80000000000 */
[----:B------:R-:W-:-:S06]  /*39c0*/  IMAD.U32 R25, RZ, RZ, UR4 ;  /* 0x00000004ff197e24 */ /* 0x000fcc000f8e00ff */
[----:B------:R1:W5:Y:S01]  /*39d0*/  LDG.E R25, [R24.64] ;  /* 0x0000001418197981 */ /* 0x000362000c1e1900 */
[----:B------:R-:W5:Y:S01]  /*39e0*/  MUFU.RCP R2, c[0x0][0x238] ;  /* 0x00008e0000027b08 */ /* 0x000f620000001000 */
[----:B------:R-:W-:Y:S01]  /*39f0*/  SHF.R.S32.HI R28, RZ, 0x4, R27 ;  /* 0x00000004ff1c7819 */ /* 0x000fe2000001141b */
[----:B------:R-:W-:Y:S01]  /*3a00*/  IMAD.SHL.U32 R29, R29, 0x40, RZ ;  /* 0x000000401d1d7824 */ /* 0x000fe200078e00ff */
[----:B------:R-:W-:Y:S01]  /*3a10*/  ISETP.GE.AND P1, PT, R30, UR27, PT ;  /* 0x0000001b1e007c0c */ /* 0x000fe2000bf26270 */
[----:B------:R-:W-:Y:S01]  /*3a20*/  BAR.SYNC.DEFER_BLOCKING 0x0 ;  /* 0x0000000000007b1d */ /* 0x000fe20000010000 */
[----:B------:R-:W-:Y:S01]  /*3a30*/  LEA.HI R27, R27, R28, RZ, 0x1 ;  /* 0x0000001c1b1b7211 */ /* 0x000fe200078f08ff */
[----:B------:R-:W-:Y:S01]  /*3a40*/  IMAD.SHL.U32 R26, R165, 0x40, RZ ;  /* 0x00000040a51a7824 */ /* 0x000fe200078e00ff */
[----:B------:R-:W-:Y:S01]  /*3a50*/  SHF.R.S32.HI R23, RZ, 0x1f, R22 ;  /* 0x0000001fff177819 */ /* 0x000fe20000011416 */
[----:B------:R-:W-:Y:S01]  /*3a60*/  IMAD R239, R7, 0x400, R4 ;  /* 0x0000040007ef7824 */ /* 0x000fe200078e0204 */
[----:B------:R-:W-:Y:S01]  /*3a70*/  LOP3.LUT R27, R27, 0xfffffffe, RZ, 0xc0, !PT ;  /* 0xfffffffe1b1b7812 */ /* 0x000fe200078ec0ff */
[----:B------:R-:W-:Y:S01]  /*3a80*/  IMAD.SHL.U32 R244, R6, 0x2, RZ ;  /* 0x0000000206f47824 */ /* 0x000fe200078e00ff */
[----:B------:R-:W-:Y:S01]  /*3a90*/  LEA.HI R23, R23, R22, RZ, 0x2 ;  /* 0x0000001617177211 */ /* 0x000fe200078f10ff */
[----:B------:R-:W-:Y:S01]  /*3aa0*/  IMAD.SHL.U32 R22, R30, 0x8, RZ ;  /* 0x000000081e167824 */ /* 0x000fe200078e00ff */
[----:B------:R-:W-:Y:S01]  /*3ab0*/  LOP3.LUT R29, R29, 0x1c0, RZ, 0xc0, !PT ;  /* 0x000001c01d1d7812 */ /* 0x000fe200078ec0ff */
[----:B------:R-:W-:Y:S01]  /*3ac0*/  IMAD.IADD R27, R28, 0x1, -R27 ;  /* 0x000000011c1b7824 */ /* 0x000fe200078e0a1b */
[----:B------:R-:W-:Y:S01]  /*3ad0*/  LOP3.LUT R26, R26, 0x1c0, RZ, 0xc0, !PT ;  /* 0x000001c01a1a7812 */ /* 0x000fe200078ec0ff */
[----:B------:R-:W-:Y:S01]  /*3ae0*/  BSSY B0, `(.L_x_2348) ;  /* 0x0000026000007945 */ /* 0x000fe20003800000 */
[----:B------:R-:W-:-:S02]  /*3af0*/  LOP3.LUT P2, RZ, R165, 0x2, RZ, 0xc0, !PT ;  /* 0x00000002a5ff7812 */ /* 0x000fc4000784c0ff */
[----:B------:R-:W-:Y:S02]  /*3b00*/  LOP3.LUT R22, R26, 0x8, R22, 0xf8, !PT ;  /* 0x000000081a167812 */ /* 0x000fe400078ef816 */
[----:B------:R-:W-:Y:S02]  /*3b10*/  SHF.R.U32.HI R26, RZ, 0x3, R26 ;  /* 0x00000003ff1a7819 */ /* 0x000fe4000001161a */
[----:B------:R-:W-:Y:S02]  /*3b20*/  SEL R0, R0, 0xfffffff0, !P2 ;  /* 0xfffffff000007807 */ /* 0x000fe40005000000 */
[----:B-1----:R-:W-:Y:S02]  /*3b30*/  LEA R24, R7, UR8, 0x4 ;  /* 0x0000000807187c11 */ /* 0x002fe4000f8e20ff */
[----:B------:R-:W-:Y:S01]  /*3b40*/  LEA R7, P0, R208, c[0x0][0x170], 0x1 ;  /* 0x00005c00d0077a11 */ /* 0x000fe200078008ff */
[----:B------:R1:W-:Y:S01]  /*3b50*/  @P1 STS.128 [R241+0xa000], RZ ;  /* 0x00a000fff1001388 */ /* 0x0003e20000000c00 */
[----:B------:R-:W-:Y:S01]  /*3b60*/  LEA.HI.SX32 R23, R23, R24, 0x1e ;  /* 0x0000001817177211 */ /* 0x000fe200078ff2ff */
[----:B------:R-:W-:Y:S01]  /*3b70*/  IMAD.U32 R24, RZ, RZ, UR13 ;  /* 0x0000000dff187e24 */ /* 0x000fe2000f8e00ff */
[----:B------:R-:W-:Y:S01]  /*3b80*/  LOP3.LUT R22, R22, R26, RZ, 0x3c, !PT ;  /* 0x0000001a16167212 */ /* 0x000fe200078e3cff */
[----:B------:R-:W-:Y:S01]  /*3b90*/  IMAD.MOV.U32 R177, RZ, RZ, R7 ;  /* 0x000000ffffb17224 */ /* 0x000fe200078e0007 */
[----:B------:R-:W-:-:S02]  /*3ba0*/  LEA.HI.X R6, R208, c[0x0][0x174], R211, 0x1, P0 ;  /* 0x00005d00d0067a11 */ /* 0x000fc400000f0cd3 */
[----:B------:R-:W-:Y:S01]  /*3bb0*/  IADD3 R23, -R24, 0x1, R23 ;  /* 0x0000000118177810 */ /* 0x000fe20007ffe117 */
[----:B------:R-:W-:Y:S01]  /*3bc0*/  IMAD R238, R27, 0x200, R22 ;  /* 0x000002001bee7824 */ /* 0x000fe200078e0216 */
[----:B------:R-:W-:Y:S01]  /*3bd0*/  SHF.R.U32.HI R24, RZ, 0x3, R29 ;  /* 0x00000003ff187819 */ /* 0x000fe2000001161d */
[----:B------:R-:W-:Y:S01]  /*3be0*/  IMAD.MOV.U32 R176, RZ, RZ, R6 ;  /* 0x000000ffffb07224 */ /* 0x000fe200078e0006 */
[----:B------:R-:W-:Y:S01]  /*3bf0*/  LOP3.LUT R244, R244, 0x6, RZ, 0xc0, !PT ;  /* 0x00000006f4f47812 */ /* 0x000fe200078ec0ff */
[----:B-----5:R-:W-:Y:S02]  /*3c00*/  FMUL.FTZ R2, R25, R2 ;  /* 0x0000000219027220 */ /* 0x020fe40000410000 */
[----:B------:R-:W-:Y:S02]  /*3c10*/  IMAD.SHL.U32 R25, R27, 0x8, RZ ;  /* 0x000000081b197824 */ /* 0x000fe400078e00ff */
[----:B------:R5:W2:Y:S03]  /*3c20*/  R2UR UR4, R2 ;  /* 0x00000000020473c2 */ /* 0x000aa600000e0000 */
[----:B------:R-:W-:-:S04]  /*3c30*/  LOP3.LUT R25, R29, 0x8, R25, 0xf8, !PT ;  /* 0x000000081d197812 */ /* 0x000fc800078ef819 */
[----:B------:R-:W-:-:S05]  /*3c40*/  LOP3.LUT R24, R25, R24, RZ, 0x3c, !PT ;  /* 0x0000001819187212 */ /* 0x000fca00078e3cff */
[----:B------:R-:W-:Y:S02]  /*3c50*/  IMAD.IADD R239, R24, 0x1, R239 ;  /* 0x0000000118ef7824 */ /* 0x000fe400078e02ef */
[----:B------:R-:W-:Y:S02]  /*3c60*/  IMAD.IADD R4, R4, 0x1, R24 ;  /* 0x0000000104047824 */ /* 0x000fe400078e0218 */
[----:B------:R-:W-:Y:S02]  /*3c70*/  IMAD.SHL.U32 R239, R239, 0x2, RZ ;  /* 0x00000002efef7824 */ /* 0x000fe400078e00ff */
[----:B-----5:R-:W-:-:S05]  /*3c80*/  IMAD.U32 R2, RZ, RZ, UR24 ;  /* 0x00000018ff027e24 */ /* 0x020fca000f8e00ff */
[----:B------:R-:W-:Y:S01]  /*3c90*/  IADD3 R2, R23, c[0x0][0x2e8], R2 ;  /* 0x0000ba0017027a10 */ /* 0x000fe20007ffe002 */
[----:B------:R-:W-:Y:S05]  /*3ca0*/  @P1 BRA `(.L_x_2349) ;  /* 0x0000009000001947 */ /* 0x000fea0003800000 */
[----:B-12---:R-:W-:-:S13]  /*3cb0*/  ISETP.GE.AND P0, PT, R242, c[0x0][0x220], PT ;  /* 0x00008800f2007a0c */ /* 0x006fda0003f06270 */
        /* <DEDUP_REMOVED lines=8> */
.L_x_2349:
[----:B-12---:R-:W-:Y:S05]  /*3d40*/  BSYNC B0 ;  /* 0x0000000000007941 */ /* 0x006fea0003800000 */
.L_x_2348:
        /* <DEDUP_REMOVED lines=10> */
[----:B------:R-:W-:Y:S01]  /*3df0*/  IMAD.U32 R23, RZ, RZ, UR25 ;  /* 0x00000019ff177e24 */ /* 0x000fe2000f8e00ff */
        /* <DEDUP_REMOVED lines=8> */
.L_x_2351:
[----:B------:R-:W-:Y:S05]  /*3e80*/  BSYNC B0 ;  /* 0x0000000000007941 */ /* 0x000fea0003800000 */
.L_x_2350:
        /* <DEDUP_REMOVED lines=16> */
.L_x_2353:
[----:B------:R-:W-:Y:S05]  /*3f90*/  BSYNC B0 ;  /* 0x0000000000007941 */ /* 0x000fea0003800000 */
.L_x_2352:
        /* <DEDUP_REMOVED lines=18> */
.L_x_2355:
[----:B------:R-:W-:Y:S05]  /*40c0*/  BSYNC B0 ;  /* 0x0000000000007941 */ /* 0x000fea0003800000 */
.L_x_2354:
        /* <DEDUP_REMOVED lines=16> */
.L_x_2357:
[----:B------:R-:W-:Y:S05]  /*41d0*/  BSYNC B0 ;  /* 0x0000000000007941 */ /* 0x000fea0003800000 */
.L_x_2356:
        /* <DEDUP_REMOVED lines=18> */
.L_x_2359:
[----:B------:R-:W-:Y:S05]  /*4300*/  BSYNC B0 ;  /* 0x0000000000007941 */ /* 0x000fea0003800000 */
.L_x_2358:
        /* <DEDUP_REMOVED lines=18> */
.L_x_2361:
[----:B------:R-:W-:Y:S05]  /*4430*/  BSYNC B0 ;  /* 0x0000000000007941 */ /* 0x000fea0003800000 */
.L_x_2360:
        /* <DEDUP_REMOVED lines=18> */
.L_x_2363:
[----:B------:R-:W-:Y:S05]  /*4560*/  BSYNC B0 ;  /* 0x0000000000007941 */ /* 0x000fea0003800000 */
.L_x_2362:
        /* <DEDUP_REMOVED lines=16> */
.L_x_2365:
[----:B------:R-:W-:Y:S05]  /*4670*/  BSYNC B0 ;  /* 0x0000000000007941 */ /* 0x000fea0003800000 */
.L_x_2364:
        /* <DEDUP_REMOVED lines=18> */
.L_x_2367:
[----:B------:R-:W-:Y:S05]  /*47a0*/  BSYNC B0 ;  /* 0x0000000000007941 */ /* 0x000fea0003800000 */
.L_x_2366:
        /* <DEDUP_REMOVED lines=18> */
.L_x_2369:
[----:B------:R-:W-:Y:S05]  /*48d0*/  BSYNC B0 ;  /* 0x0000000000007941 */ /* 0x000fea0003800000 */
.L_x_2368:
        /* <DEDUP_REMOVED lines=18> */
.L_x_2371:
[----:B------:R-:W-:Y:S05]  /*4a00*/  BSYNC B0 ;  /* 0x0000000000007941 */ /* 0x000fea0003800000 */
.L_x_2370:
        /* <DEDUP_REMOVED lines=18> */
.L_x_2373:
[----:B------:R-:W-:Y:S05]  /*4b30*/  BSYNC B0 ;  /* 0x0000000000007941 */ /* 0x000fea0003800000 */
.L_x_2372:
        /* <DEDUP_REMOVED lines=18> */
.L_x_2375:
[----:B------:R-:W-:Y:S05]  /*4c60*/  BSYNC B0 ;  /* 0x0000000000007941 */ /* 0x000fea0003800000 */
.L_x_2374:
        /* <DEDUP_REMOVED lines=18> */
.L_x_2377:
[----:B------:R-:W-:Y:S05]  /*4d90*/  BSYNC B0 ;  /* 0x0000000000007941 */ /* 0x000fea0003800000 */
.L_x_2376:
        /* <DEDUP_REMOVED lines=18> */
.L_x_2379:
[----:B------:R-:W-:Y:S05]  /*4ec0*/  BSYNC B0 ;  /* 0x0000000000007941 */ /* 0x000fea0003800000 */
.L_x_2378:
        /* <DEDUP_REMOVED lines=8> */
[----:B------:R-:W-:Y:S01]  /*4f50*/  IADD3 R166, R244, UR28, RZ ;  /* 0x0000001cf4a67c10 */ /* 0x000fe2000fffe0ff */
[----:B------:R-:W1:Y:S01]  /*4f60*/  LDSM.16.M88.4 R168, [R238+0x4800] ;  /* 0x00480000eea8783b */ /* 0x000e620000000200 */
[----:B------:R-:W-:Y:S01]  /*4f70*/  IADD3 R179, R2, 0x8, RZ ;  /* 0x0000000802b37810 */ /* 0x000fe20007ffe0ff */
[----:B------:R-:W-:Y:S01]  /*4f80*/  IMAD R235, R240, 0x2, R237 ;  /* 0x00000002f0eb7824 */ /* 0x000fe200078e02ed */
[----:B------:R-:W-:Y:S01]  /*4f90*/  IMNMX R212, R2, UR24, PT ;  /* 0x0000001802d47c17 */ /* 0x000fe2000b800200 */
[----:B------:R-:W2:Y:S01]  /*4fa0*/  LDSM.16.M88.4 R44, [R238+0x2000] ;  /* 0x00200000ee2c783b */ /* 0x000ea20000000200 */
[----:B------:R-:W-:Y:S01]  /*4fb0*/  IADD3 R2, R166, 0x8, RZ ;  /* 0x00000008a6027810 */ /* 0x000fe20007ffe0ff */
[----:B------:R-:W-:Y:S01]  /*4fc0*/  UISETP.GE.AND UP0, UPT, UR19, 0x2, UPT ;  /* 0x000000021300788c */ /* 0x000fe2000bf06270 */
[----:B------:R-:W-:Y:S01]  /*4fd0*/  IMNMX R179, R179, UR24, PT ;  /* 0x00000018b3b37c17 */ /* 0x000fe2000b800200 */
[----:B------:R-:W3:Y:S01]  /*4fe0*/  LDSM.16.M88.4 R36, [R238+0x2800] ;  /* 0x00280000ee24783b */ /* 0x000ee20000000200 */
[----:B------:R-:W-:-:S02]  /*4ff0*/  ISETP.GE.AND P3, PT, R2, R212, PT ;  /* 0x000000d40200720c */ /* 0x000fc40003f66270 */
[-C--:B------:R-:W-:Y:S01]  /*5000*/  ISETP.GE.AND P6, PT, R2, R179.reuse, PT ;  /* 0x000000b30200720c */ /* 0x080fe20003fc6270 */
[----:B------:R-:W4:Y:S01]  /*5010*/  LDSM.16.M88.4 R28, [R238+0x3000] ;  /* 0x00300000ee1c783b */ /* 0x000f220000000200 */
[----:B------:R-:W-:-:S03]  /*5020*/  ISETP.GE.AND P4, PT, R166, R179, PT ;  /* 0x000000b3a600720c */ /* 0x000fc60003f86270 */
[----:B------:R-:W2:Y:S04]  /*5030*/  LDSM.16.M88.4 R12, [R238+0x4000] ;  /* 0x00400000ee0c783b */ /* 0x000ea80000000200 */
[----:B------:R-:W2:Y:S04]  /*5040*/  LDSM.16.M88.4 R124, [R238+0x5000] ;  /* 0x00500000ee7c783b */ /* 0x000ea80000000200 */
[----:B------:R-:W2:Y:S04]  /*5050*/  LDSM.16.M88.4 R116, [R238+0x5800] ;  /* 0x00580000ee74783b */ /* 0x000ea80000000200 */
[----:B------:R-:W2:Y:S04]  /*5060*/  LDSM.16.M88.4 R108, [R238+0x6000] ;  /* 0x00600000ee6c783b */ /* 0x000ea80000000200 */
[----:B------:R-:W3:Y:S04]  /*5070*/  LDSM.16.M88.4 R100, [R238+0x6800] ;  /* 0x00680000ee64783b */ /* 0x000ee80000000200 */
[----:B------:R-:W3:Y:S01]  /*5080*/  LDSM.16.M88.4 R92, [R238+0x7000] ;  /* 0x00700000ee5c783b */ /* 0x000ee20000000200 */
[C---:B-1---5:R-:W-:Y:S03]  /*5090*/  HMMA.16816.F32 R24, R52.reuse, R20, RZ ;  /* 0x000000143418723c */ /* 0x062fe600000018ff */
[----:B------:R-:W1:Y:S04]  /*50a0*/  LDSM.16.M88.4 R84, [R238+0x7800] ;  /* 0x00780000ee54783b */ /* 0x000e680000000200 */
[----:B------:R-:W5:Y:S01]  /*50b0*/  LDSM.16.M88.4 R76, [R238+0x8000] ;  /* 0x00800000ee4c783b */ /* 0x000f620000000200 */
        /* <DEDUP_REMOVED lines=9> */
[C---:B--2---:R-:W-:Y:S03]  /*5150*/  HMMA.16816.F32 R48, R52.reuse, R44, RZ ;  /* 0x0000002c3430723c */ /* 0x044fe600000018ff */
[----:B------:R-:W2:Y:S04]  /*5160*/  LDSM.16.M88.4 R140, [R233+0x6000] ;  /* 0x00600000e98c783b */ /* 0x000ea80000000200 */
[----:B------:R-:W-:Y:S01]  /*5170*/  LDSM.16.M88.4 R156, [R233+0x3000] ;  /* 0x00300000e99c783b */ /* 0x000fe20000000200 */
[C---:B---3--:R-:W-:Y:S03]  /*5180*/  HMMA.16816.F32 R40, R52.reuse, R36, RZ ;  /* 0x000000243428723c */ /* 0x048fe600000018ff */
[----:B------:R-:W-:Y:S04]  /*5190*/  LDSM.16.M88.4 R144, [R233+0x5000] ;  /* 0x00500000e990783b */ /* 0x000fe80000000200 */
[----:B------:R-:W-:Y:S01]  /*51a0*/  LDSM.16.M88.4 R172, [R233+0x2800] ;  /* 0x00280000e9ac783b */ /* 0x000fe20000000200 */
[C---:B----4-:R-:W-:Y:S03]  /*51b0*/  HMMA.16816.F32 R32, R52.reuse, R28, RZ ;  /* 0x0000001c3420723c */ /* 0x050fe600000018ff */
[----:B------:R-:W-:Y:S04]  /*51c0*/  LDSM.16.M88.4 R180, [R233+0x2000] ;  /* 0x00200000e9b4783b */ /* 0x000fe80000000200 */
[----:B------:R-:W-:Y:S01]  /*51d0*/  LDSM.16.M88.4 R152, [R233+0x4000] ;  /* 0x00400000e998783b */ /* 0x000fe20000000200 */
[C---:B------:R-:W-:Y:S03]  /*51e0*/  HMMA.16816.F32 R16, R52.reuse, R12, RZ ;  /* 0x0000000c3410723c */ /* 0x040fe600000018ff */
[----:B------:R-:W-:Y:S04]  /*51f0*/  LDSM.16.M88.4 R184, [R233+0x8000] ;  /* 0x00800000e9b8783b */ /* 0x000fe80000000200 */
[----:B------:R-:W-:Y:S01]  /*5200*/  LDSM.16.M88.4 R192, [R235] ;  /* 0x00000000ebc0783b */ /* 0x000fe20000000200 */
[C---:B------:R-:W-:Y:S03]  /*5210*/  HMMA.16816.F32 R160, R52.reuse, R124, RZ ;  /* 0x0000007c34a0723c */ /* 0x040fe600000018ff */
[----:B------:R-:W0:Y:S05]  /*5220*/  LDGDEPBAR ;  /* 0x00000000000079af */ /* 0x000e2a0000000000 */
[C---:B------:R-:W-:Y:S08]  /*5230*/  HMMA.16816.F32 R120, R52.reuse, R116, RZ ;  /* 0x000000743478723c */ /* 0x040ff000000018ff */
[C---:B------:R-:W-:Y:S08]  /*5240*/  HMMA.16816.F32 R112, R52.reuse, R108, RZ ;  /* 0x0000006c3470723c */ /* 0x040ff000000018ff */
[C---:B------:R-:W-:Y:S08]  /*5250*/  HMMA.16816.F32 R104, R52.reuse, R100, RZ ;  /* 0x000000643468723c */ /* 0x040ff000000018ff */
[C---:B------:R-:W-:Y:S08]  /*5260*/  HMMA.16816.F32 R96, R52.reuse, R92, RZ ;  /* 0x0000005c3460723c */ /* 0x040ff000000018ff */
[C---:B-1----:R-:W-:Y:S08]  /*5270*/  HMMA.16816.F32 R88, R52.reuse, R84, RZ ;  /* 0x000000543458723c */ /* 0x042ff000000018ff */
        /* <DEDUP_REMOVED lines=21> */
[----:B------:R-:W3:Y:S07]  /*53d0*/  LDSM.16.M88.4 R136, [R233+0x6800] ;  /* 0x00680000e988783b */ /* 0x000eee0000000200 */
[C---:B------:R-:W-:Y:S08]  /*53e0*/  HMMA.16816.F32 R8, R148.reuse, R132, R8 ;  /* 0x000000849408723c */ /* 0x040ff00000001808 */
[C---:B------:R-:W-:Y:S01]  /*53f0*/  HMMA.16816.F32 R168, R148.reuse, R134, R168 ;  /* 0x0000008694a8723c */ /* 0x040fe200000018a8 */
[----:B------:R-:W4:Y:S07]  /*5400*/  LDSM.16.M88.4 R132, [R233+0x7000] ;  /* 0x00700000e984783b */ /* 0x000f2e0000000200 */
[C---:B--2---:R-:W-:Y:S07]  /*5410*/  HMMA.16816.F32 R112, R148.reuse, R140, R112 ;  /* 0x0000008c9470723c */ /* 0x044fee0000001870 */
[----:B------:R-:W-:Y:S01]  /*5420*/  IADD3 R140, R238, 0x2000, RZ ;  /* 0x00002000ee8c7810 */ /* 0x000fe20007ffe0ff */
[----:B-1----:R-:W-:Y:S03]  /*5430*/  HMMA.16816.F32 R120, R148, R128, R120 ;  /* 0x000000809478723c */ /* 0x002fe60000001878 */
[----:B------:R-:W-:-:S04]  /*5440*/  @P0 IADD3 R236, R140, -0x40, RZ ;  /* 0xffffffc08cec0810 */ /* 0x000fc80007ffe0ff */
[----:B------:R-:W-:Y:S01]  /*5450*/  IADD3 R229, R236, 0x4000, RZ ;  /* 0x00004000ece57810 */ /* 0x000fe20007ffe0ff */
[C---:B------:R-:W-:Y:S01]  /*5460*/  HMMA.16816.F32 R116, R148.reuse, R130, R116 ;  /* 0x000000829474723c */ /* 0x040fe20000001874 */
[----:B------:R-:W1:Y:S01]  /*5470*/  LDSM.16.M88.4 R128, [R233+0x7800] ;  /* 0x00780000e980783b */ /* 0x000e620000000200 */
[----:B------:R-:W-:Y:S01]  /*5480*/  IMAD R165, R0, 0x2, R236 ;  /* 0x0000000200a57824 */ /* 0x000fe200078e02ec */
[C---:B------:R-:W-:Y:S01]  /*5490*/  IADD3 R228, R236.reuse, 0x4800, RZ ;  /* 0x00004800ece47810 */ /* 0x040fe20007ffe0ff */
[----:B------:R-:W2:Y:S01]  /*54a0*/  I2F R0, R166 ;  /* 0x000000a600007306 */ /* 0x000ea20000201400 */
[----:B------:R-:W-:Y:S01]  /*54b0*/  LDSM.16.M88.4 R204, [R236+0x3000] ;  /* 0x00300000eccc783b */ /* 0x000fe20000000200 */
[C---:B------:R-:W-:Y:S02]  /*54c0*/  IADD3 R227, R236.reuse, 0x5000, RZ ;  /* 0x00005000ece37810 */ /* 0x040fe40007ffe0ff */
[----:B------:R-:W-:Y:S01]  /*54d0*/  HMMA.16816.F32 R32, R148, R156, R32 ;  /* 0x0000009c9420723c */ /* 0x000fe20000001820 */
[----:B------:R-:W-:Y:S01]  /*54e0*/  LDSM.16.M88.4 R188, [R165] ;  /* 0x00000000a5bc783b */ /* 0x000fe20000000200 */
[----:B------:R-:W-:-:S02]  /*54f0*/  IADD3 R226, R236, 0x5800, RZ ;  /* 0x00005800ece27810 */ /* 0x000fc40007ffe0ff */
[C---:B------:R-:W-:Y:S01]  /*5500*/  IADD3 R225, R236.reuse, 0x6000, RZ ;  /* 0x00006000ece17810 */ /* 0x040fe20007ffe0ff */
[----:B------:R-:W-:Y:S01]  /*5510*/  LDSM.16.M88.4 R200, [R236+0x7000] ;  /* 0x00700000ecc8783b */ /* 0x000fe20000000200 */
[C---:B------:R-:W-:Y:S02]  /*5520*/  IADD3 R224, R236.reuse, 0x6800, RZ ;  /* 0x00006800ece07810 */ /* 0x040fe40007ffe0ff */
[----:B------:R-:W-:Y:S01]  /*5530*/  HMMA.16816.F32 R28, R148, R158, R28 ;  /* 0x0000009e941c723c */ /* 0x000fe2000000181c */
[----:B------:R-:W-:Y:S01]  /*5540*/  LDSM.16.M88.4 R156, [R237] ;  /* 0x00000000ed9c783b */ /* 0x000fe20000000200 */
[----:B------:R-:W-:-:S03]  /*5550*/  IADD3 R167, R236, 0x7000, RZ ;  /* 0x00007000eca77810 */ /* 0x000fc60007ffe0ff */
[----:B------:R-:W-:Y:S03]  /*5560*/  LDSM.16.M88.4 R196, [R236+0x7800] ;  /* 0x00780000ecc4783b */ /* 0x000fe60000000200 */
[C---:B---3--:R-:W-:Y:S08]  /*5570*/  HMMA.16816.F32 R104, R148.reuse, R136, R104 ;  /* 0x000000889468723c */ /* 0x048ff00000001868 */
[C---:B------:R-:W-:Y:S01]  /*5580*/  HMMA.16816.F32 R100, R148.reuse, R138, R100 ;  /* 0x0000008a9464723c */ /* 0x040fe20000001864 */
[----:B------:R-:W3:Y:S07]  /*5590*/  LDSM.16.M88.4 R136, [R236+0x1000] ;  /* 0x00100000ec88783b */ /* 0x000eee0000000200 */
[C---:B----4-:R-:W-:Y:S08]  /*55a0*/  HMMA.16816.F32 R96, R148.reuse, R132, R96 ;  /* 0x000000849460723c */ /* 0x050ff00000001860 */
[C---:B------:R-:W-:Y:S01]  /*55b0*/  HMMA.16816.F32 R92, R148.reuse, R134, R92 ;  /* 0x00000086945c723c */ /* 0x040fe2000000185c */
[----:B------:R-:W4:Y:S07]  /*55c0*/  LDSM.16.M88.4 R132, [R236+0x1800] ;  /* 0x00180000ec84783b */ /* 0x000f2e0000000200 */
[C---:B------:R-:W-:Y:S08]  /*55d0*/  HMMA.16816.F32 R160, R148.reuse, R144, R160 ;  /* 0x0000009094a0723c */ /* 0x040ff000000018a0 */
[C---:B------:R-:W-:Y:S01]  /*55e0*/  HMMA.16816.F32 R124, R148.reuse, R146, R124 ;  /* 0x00000092947c723c */ /* 0x040fe2000000187c */
[----:B------:R-:W5:Y:S07]  /*55f0*/  LDSM.16.M88.4 R144, [R236] ;  /* 0x00000000ec90783b */ /* 0x000f6e0000000200 */
[C---:B------:R-:W-:Y:S08]  /*5600*/  HMMA.16816.F32 R40, R148.reuse, R172, R40 ;  /* 0x000000ac9428723c */ /* 0x040ff00000001828 */
        /* <DEDUP_REMOVED lines=8> */
[----:B------:R-:W-:Y:S01]  /*5690*/  HMMA.16816.F32 R108, R148, R142, R108 ;  /* 0x0000008e946c723c */ /* 0x000fe2000000186c */
[----:B------:R-:W1:Y:S07]  /*56a0*/  LDSM.16.M88.4 R140, [R236+0x800] ;  /* 0x00080000ec8c783b */ /* 0x000e6e0000000200 */
[C---:B---3--:R-:W-:Y:S08]  /*56b0*/  HMMA.16816.F32 R32, R156.reuse, R136, R32 ;  /* 0x000000889c20723c */ /* 0x048ff00000001820 */
[----:B------:R-:W-:Y:S01]  /*56c0*/  HMMA.16816.F32 R28, R156, R138, R28 ;  /* 0x0000008a9c1c723c */ /* 0x000fe2000000181c */
[----:B------:R-:W3:Y:S07]  /*56d0*/  LDSM.16.M88.4 R136, [R236+0x5800] ;  /* 0x00580000ec88783b */ /* 0x000eee0000000200 */
[C---:B------:R-:W-:Y:S08]  /*56e0*/  HMMA.16816.F32 R16, R148.reuse, R152, R16 ;  /* 0x000000989410723c */ /* 0x040ff00000001810 */
[----:B------:R-:W-:Y:S01]  /*56f0*/  HMMA.16816.F32 R12, R148, R154, R12 ;  /* 0x0000009a940c723c */ /* 0x000fe2000000180c */
[----:B------:R-:W-:Y:S07]  /*5700*/  LDSM.16.M88.4 R152, [R233+0x9800] ;  /* 0x00980000e998783b */ /* 0x000fee0000000200 */
[C---:B----4-:R-:W-:Y:S08]  /*5710*/  HMMA.16816.F32 R24, R156.reuse, R132, R24 ;  /* 0x000000849c18723c */ /* 0x050ff00000001818 */
[C---:B------:R-:W-:Y:S01]  /*5720*/  HMMA.16816.F32 R20, R156.reuse, R134, R20 ;  /* 0x000000869c14723c */ /* 0x040fe20000001814 */
[----:B------:R-:W4:Y:S07]  /*5730*/  LDSM.16.M88.4 R132, [R236+0x6000] ;  /* 0x00600000ec84783b */ /* 0x000f2e0000000200 */
[C---:B-----5:R-:W-:Y:S08]  /*5740*/  HMMA.16816.F32 R48, R156.reuse, R144, R48 ;  /* 0x000000909c30723c */ /* 0x060ff00000001830 */
[----:B------:R-:W-:Y:S01]  /*5750*/  HMMA.16816.F32 R44, R156, R146, R44 ;  /* 0x000000929c2c723c */ /* 0x000fe2000000182c */
[----:B------:R-:W-:Y:S07]  /*5760*/  LDSM.16.M88.4 R144, [R236+0x4800] ;  /* 0x00480000ec90783b */ /* 0x000fee0000000200 */
[C---:B------:R-:W-:Y:S08]  /*5770*/  HMMA.16816.F32 R80, R148.reuse, R184, R80 ;  /* 0x000000b89450723c */ /* 0x040ff00000001850 */
[C---:B------:R-:W-:Y:S01]  /*5780*/  HMMA.16816.F32 R76, R148.reuse, R186, R76 ;  /* 0x000000ba944c723c */ /* 0x040fe2000000184c */
[----:B------:R-:W5:Y:S07]  /*5790*/  LDSM.16.M88.4 R184, [R165+0x800] ;  /* 0x00080000a5b8783b */ /* 0x000f6e0000000200 */
[C---:B--2---:R-:W-:Y:S08]  /*57a0*/  HMMA.16816.F32 R64, R148.reuse, R172, R64 ;  /* 0x000000ac9440723c */ /* 0x044ff00000001840 */
[----:B------:R-:W-:Y:S01]  /*57b0*/  HMMA.16816.F32 R60, R148, R174, R60 ;  /* 0x000000ae943c723c */ /* 0x000fe2000000183c */
[----:B------:R-:W2:Y:S07]  /*57c0*/  LDSM.16.M88.4 R172, [R236+0x2800] ;  /* 0x00280000ecac783b */ /* 0x000eae0000000200 */
[C---:B-1----:R-:W-:Y:S08]  /*57d0*/  HMMA.16816.F32 R16, R156.reuse, R128, R16 ;  /* 0x000000809c10723c */ /* 0x042ff00000001810 */
[C---:B------:R-:W-:Y:S01]  /*57e0*/  HMMA.16816.F32 R12, R156.reuse, R130, R12 ;  /* 0x000000829c0c723c */ /* 0x040fe2000000180c */
[----:B------:R-:W1:Y:S07]  /*57f0*/  LDSM.16.M88.4 R128, [R236+0x6800] ;  /* 0x00680000ec80783b */ /* 0x000e6e0000000200 */
[----:B------:R-:W-:Y:S08]  /*5800*/  HMMA.16816.F32 R40, R156, R140, R40 ;  /* 0x0000008c9c28723c */ /* 0x000ff00000001828 */
[----:B------:R-:W-:Y:S08]  /*5810*/  HMMA.16816.F32 R48, R192, R188, R48 ;  /* 0x000000bcc030723c */ /* 0x000ff00000001830 */
[C---:B------:R-:W-:Y:S08]  /*5820*/  HMMA.16816.F32 R72, R148.reuse, R180, R72 ;  /* 0x000000b49448723c */ /* 0x040ff00000001848 */
[----:B------:R-:W-:Y:S01]  /*5830*/  HMMA.16816.F32 R68, R148, R182, R68 ;  /* 0x000000b69444723c */ /* 0x000fe20000001844 */
[----:B------:R-:W1:Y:S07]  /*5840*/  LDSM.16.M88.4 R180, [R165+0x1000] ;  /* 0x00100000a5b4783b */ /* 0x000e6e0000000200 */
[----:B------:R-:W-:Y:S01]  /*5850*/  HMMA.16816.F32 R44, R192, R190, R44 ;  /* 0x000000bec02c723c */ /* 0x000fe2000000182c */
[----:B------:R-:W-:Y:S01]  /*5860*/  FFMA.FTZ R216, R0, UR4, R50 ;  /* 0x0000000400d87c23 */ /* 0x000fe20008010032 */
[----:B------:R-:W-:Y:S01]  /*5870*/  IADD3 R50, R166, 0x11, RZ ;  /* 0x00000011a6327810 */ /* 0x000fe20007ffe0ff */
[----:B------:R-:W-:-:S03]  /*5880*/  FFMA.FTZ R0, R0, UR4, R48 ;  /* 0x0000000400007c23 */ /* 0x000fc60008010030 */
[----:B------:R-:W-:Y:S02]  /*5890*/  FSEL R216, R216, -INF , !P4 ;  /* 0xff800000d8d87808 */ /* 0x000fe40006000000 */
[C---:B---3--:R-:W-:Y:S01]  /*58a0*/  HMMA.16816.F32 R88, R156.reuse, R136, R88 ;  /* 0x000000889c58723c */ /* 0x048fe20000001858 */
[----:B------:R3:W2:Y:S06]  /*58b0*/  I2F R137, R2 ;  /* 0x0000000200897306 */ /* 0x0006ac0000201400 */
[----:B------:R-:W-:Y:S01]  /*58c0*/  IADD3 R136, R166, 0x1, RZ ;  /* 0x00000001a6887810 */ /* 0x000fe20007ffe0ff */
[----:B------:R-:W-:Y:S01]  /*58d0*/  HMMA.16816.F32 R36, R156, R142, R36 ;  /* 0x0000008e9c24723c */ /* 0x000fe20000001824 */
[----:B------:R-:W-:Y:S02]  /*58e0*/  LDSM.16.M88.4 R140, [R236+0x5000] ;  /* 0x00500000ec8c783b */ /* 0x000fe40000000200 */
[----:B------:R-:W-:-:S02]  /*58f0*/  ISETP.GE.AND P1, PT, R136, R212, PT ;  /* 0x000000d48800720c */ /* 0x000fc40003f26270 */
[----:B------:R-:W-:-:S03]  /*5900*/  ISETP.GE.AND P0, PT, R136, R179, PT ;  /* 0x000000b38800720c */ /* 0x000fc60003f06270 */
[C---:B------:R-:W-:Y:S01]  /*5910*/  HMMA.16816.F32 R84, R156.reuse, R138, R84 ;  /* 0x0000008a9c54723c */ /* 0x040fe20000001854 */
[----:B------:R1:W1:Y:S01]  /*5920*/  I2F R138, R136 ;  /* 0x00000088008a7306 */ /* 0x0002620000201400 */
[----:B---3--:R-:W-:Y:S01]  /*5930*/  IADD3 R2, R166, 0x10, RZ ;  /* 0x00000010a6027810 */ /* 0x008fe20007ffe0ff */
[C---:B--2---:R-:W-:Y:S02]  /*5940*/  FFMA.FTZ R44, R137.reuse, UR4, R44 ;  /* 0x00000004892c7c23 */ /* 0x044fe4000801002c */
[----:B------:R-:W-:Y:S01]  /*5950*/  FFMA.FTZ R46, R137, UR4, R46 ;  /* 0x00000004892e7c23 */ /* 0x000fe2000801002e */
[----:B------:R-:W-:Y:S02]  /*5960*/  ISETP.GE.AND P4, PT, R2, R212, PT ;  /* 0x000000d40200720c */ /* 0x000fe40003f86270 */
[----:B----4-:R-:W-:Y:S01]  /*5970*/  HMMA.16816.F32 R80, R156, R132, R80 ;  /* 0x000000849c50723c */ /* 0x010fe20000001850 */
[----:B------:R-:W-:Y:S02]  /*5980*/  FSEL R218, R44, -INF , !P3 ;  /* 0xff8000002cda7808 */ /* 0x000fe40005800000 */
[----:B------:R-:W-:-:S02]  /*5990*/  ISETP.GE.AND P3, PT, R50, R179, PT ;  /* 0x000000b33200720c */ /* 0x000fc40003f66270 */
[----:B------:R-:W-:Y:S02]  /*59a0*/  FSEL R217, R46, -INF , !P6 ;  /* 0xff8000002ed97808 */ /* 0x000fe40007000000 */
[C---:B------:R-:W-:Y:S01]  /*59b0*/  IADD3 R46, R166.reuse, 0x19, RZ ;  /* 0x00000019a62e7810 */ /* 0x040fe20007ffe0ff */
[----:B------:R-:W-:Y:S01]  /*59c0*/  HMMA.16816.F32 R76, R156, R134, R76 ;  /* 0x000000869c4c723c */ /* 0x000fe2000000184c */
[----:B------:R-:W2:Y:S01]  /*59d0*/  LDSM.16.M88.4 R132, [R165+0x2000] ;  /* 0x00200000a584783b */ /* 0x000ea20000000200 */
[----:B-1----:R-:W-:Y:S01]  /*59e0*/  IADD3 R136, R166, 0x9, RZ ;  /* 0x00000009a6887810 */ /* 0x002fe20007ffe0ff */
[C---:B------:R-:W-:Y:S02]  /*59f0*/  FFMA.FTZ R219, R138.reuse, UR4, R49 ;  /* 0x000000048adb7c23 */ /* 0x040fe40008010031 */
[----:B------:R-:W-:Y:S01]  /*5a00*/  FFMA.FTZ R51, R138, UR4, R51 ;  /* 0x000000048a337c23 */ /* 0x000fe20008010033 */
[C---:B------:R-:W-:Y:S01]  /*5a10*/  ISETP.GE.AND P5, PT, R136.reuse, R212, PT ;  /* 0x000000d48800720c */ /* 0x040fe20003fa6270 */
[----:B------:R-:W-:Y:S01]  /*5a20*/  I2F R49, R2 ;  /* 0x0000000200317306 */ /* 0x000fe20000201400 */
[----:B-----5:R-:W-:Y:S01]  /*5a30*/  HMMA.16816.F32 R40, R192, R184, R40 ;  /* 0x000000b8c028723c */ /* 0x020fe20000001828 */
[----:B------:R-:W-:-:S02]  /*5a40*/  ISETP.GE.AND P2, PT, R136, R179, PT ;  /* 0x000000b38800720c */ /* 0x000fc40003f46270 */
[----:B------:R-:W-:Y:S02]  /*5a50*/  FSEL R219, R219, -INF , !P1 ;  /* 0xff800000dbdb7808 */ /* 0x000fe40004800000 */
[----:B------:R-:W-:Y:S02]  /*5a60*/  ISETP.GE.AND P1, PT, R2, R179, PT ;  /* 0x000000b30200720c */ /* 0x000fe40003f26270 */
[----:B------:R-:W1:Y:S01]  /*5a70*/  I2F R136, R136 ;  /* 0x0000008800887306 */ /* 0x000e620000201400 */
[----:B------:R-:W-:Y:S01]  /*5a80*/  HMMA.16816.F32 R8, R156, R172, R8 ;  /* 0x000000ac9c08723c */ /* 0x000fe20000001808 */
[----:B------:R-:W-:Y:S02]  /*5a90*/  FSEL R214, R51, -INF , !P0 ;  /* 0xff80000033d67808 */ /* 0x000fe40004000000 */
[----:B------:R-:W-:Y:S02]  /*5aa0*/  ISETP.GE.AND P0, PT, R50, R212, PT ;  /* 0x000000d43200720c */ /* 0x000fe40003f06270 */
[----:B------:R-:W-:-:S02]  /*5ab0*/  IADD3 R138, R166, 0x38, RZ ;  /* 0x00000038a68a7810 */ /* 0x000fc40007ffe0ff */
[----:B------:R3:W4:Y:S01]  /*5ac0*/  I2F R2, R50 ;  /* 0x0000003200027306 */ /* 0x0007220000201400 */
[----:B------:R-:W-:Y:S01]  /*5ad0*/  HMMA.16816.F32 R168, R156, R174, R168 ;  /* 0x000000ae9ca8723c */ /* 0x000fe200000018a8 */
[----:B------:R-:W5:Y:S01]  /*5ae0*/  LDSM.16.M88.4 R172, [R165+0x1800] ;  /* 0x00180000a5ac783b */ /* 0x000f620000000200 */
[----:B-1----:R-:W-:-:S06]  /*5af0*/  FFMA.FTZ R45, R136, UR4, R45 ;  /* 0x00000004882d7c23 */ /* 0x002fcc000801002d */
[----:B------:R-:W-:Y:S01]  /*5b00*/  HMMA.16816.F32 R36, R192, R186, R36 ;  /* 0x000000bac024723c */ /* 0x000fe20000001824 */
[----:B------:R-:W-:Y:S01]  /*5b10*/  FFMA.FTZ R136, R136, UR4, R47 ;  /* 0x0000000488887c23 */ /* 0x000fe2000801002f */
[C---:B------:R-:W-:Y:S01]  /*5b20*/  IADD3 R47, R166.reuse, 0x20, RZ ;  /* 0x00000020a62f7810 */ /* 0x040fe20007ffe0ff */
[----:B------:R-:W-:Y:S01]  /*5b30*/  FFMA.FTZ R40, R49, UR4, R40 ;  /* 0x0000000431287c23 */ /* 0x000fe20008010028 */
[----:B------:R-:W-:Y:S02]  /*5b40*/  FSEL R220, R45, -INF , !P5 ;  /* 0xff8000002ddc7808 */ /* 0x000fe40006800000 */
[----:B------:R-:W1:Y:S01]  /*5b50*/  I2F R45, R46 ;  /* 0x0000002e002d7306 */ /* 0x000e620000201400 */
[----:B---3--:R-:W-:Y:S01]  /*5b60*/  IADD3 R50, R166, 0x18, RZ ;  /* 0x00000018a6327810 */ /* 0x008fe20007ffe0ff */
[----:B------:R-:W-:Y:S01]  /*5b70*/  HMMA.16816.F32 R72, R156, R128, R72 ;  /* 0x000000809c48723c */ /* 0x000fe20000001848 */
[----:B----4-:R-:W-:Y:S02]  /*5b80*/  FFMA.FTZ R43, R2, UR4, R43 ;  /* 0x00000004022b7c23 */ /* 0x010fe4000801002b */
[----:B------:R-:W-:-:S02]  /*5b90*/  ISETP.GE.AND P6, PT, R50, R212, PT ;  /* 0x000000d43200720c */ /* 0x000fc40003fc6270 */
[----:B------:R-:W-:Y:S01]  /*5ba0*/  ISETP.GE.AND P5, PT, R50, R179, PT ;  /* 0x000000b33200720c */ /* 0x000fe20003fa6270 */
[----:B------:R3:W4:Y:S02]  /*5bb0*/  I2F R44, R50 ;  /* 0x00000032002c7306 */ /* 0x0007240000201400 */
[----:B------:R-:W-:Y:S01]  /*5bc0*/  HMMA.16816.F32 R68, R156, R130, R68 ;  /* 0x000000829c44723c */ /* 0x000fe20000001844 */
[----:B------:R-:W5:Y:S07]  /*5bd0*/  LDSM.16.M88.4 R128, [R165+0x2800] ;  /* 0x00280000a580783b */ /* 0x000f6e0000000200 */
[----:B------:R-:W-:Y:S01]  /*5be0*/  HMMA.16816.F32 R32, R192, R180, R32 ;  /* 0x000000b4c020723c */ /* 0x000fe20000001820 */
[----:B-1----:R-:W-:-:S02]  /*5bf0*/  FFMA.FTZ R37, R45, UR4, R37 ;  /* 0x000000042d257c23 */ /* 0x002fc40008010025 */
[----:B------:R-:W-:Y:S02]  /*5c00*/  FFMA.FTZ R39, R45, UR4, R39 ;  /* 0x000000042d277c23 */ /* 0x000fe40008010027 */
[----:B---3--:R-:W-:Y:S01]  /*5c10*/  FFMA.FTZ R50, R49, UR4, R42 ;  /* 0x0000000431327c23 */ /* 0x008fe2000801002a */
[----:B------:R-:W-:Y:S01]  /*5c20*/  FSEL R42, R136, -INF , !P2 ;  /* 0xff800000882a7808 */ /* 0x000fe20005000000 */
[----:B------:R-:W-:Y:S01]  /*5c30*/  FFMA.FTZ R49, R2, UR4, R41 ;  /* 0x0000000402317c23 */ /* 0x000fe20008010029 */
[----:B------:R-:W-:Y:S01]  /*5c40*/  FSEL R41, R40, -INF , !P4 ;  /* 0xff80000028297808 */ /* 0x000fe20006000000 */
[----:B--2---:R-:W-:Y:S01]  /*5c50*/  HMMA.16816.F32 R16, R192, R132, R16 ;  /* 0x00000084c010723c */ /* 0x004fe20000001810 */
[----:B------:R-:W-:Y:S01]  /*5c60*/  ISETP.GE.AND P2, PT, R46, R212, PT ;  /* 0x000000d42e00720c */ /* 0x000fe20003f46270 */
[----:B----4-:R-:W-:Y:S01]  /*5c70*/  FFMA.FTZ R215, R44, UR4, R36 ;  /* 0x000000042cd77c23 */ /* 0x010fe20008010024 */
[----:B------:R-:W-:Y:S02]  /*5c80*/  ISETP.GE.AND P4, PT, R46, R179, PT ;  /* 0x000000b32e00720c */ /* 0x000fe40003f86270 */
[----:B------:R1:W2:Y:S01]  /*5c90*/  I2F R46, R47 ;  /* 0x0000002f002e7306 */ /* 0x0002a20000201400 */
[----:B------:R-:W-:-:S02]  /*5ca0*/  FSEL R50, R50, -INF , !P1 ;  /* 0xff80000032327808 */ /* 0x000fc40004800000 */
[C---:B------:R-:W-:Y:S01]  /*5cb0*/  HMMA.16816.F32 R12, R192.reuse, R134, R12 ;  /* 0x00000086c00c723c */ /* 0x040fe2000000180c */
[----:B------:R-:W3:Y:S01]  /*5cc0*/  LDSM.16.M88.4 R132, [R165+0x3000] ;  /* 0x00300000a584783b */ /* 0x000ee20000000200 */
[----:B------:R-:W-:Y:S02]  /*5cd0*/  FSEL R40, R49, -INF , !P0 ;  /* 0xff80000031287808 */ /* 0x000fe40004000000 */
[CC--:B------:R-:W-:Y:S02]  /*5ce0*/  ISETP.GE.AND P1, PT, R47.reuse, R212.reuse, PT ;  /* 0x000000d42f00720c */ /* 0x0c0fe40003f26270 */
[-C--:B------:R-:W-:Y:S02]  /*5cf0*/  ISETP.GE.AND P0, PT, R47, R179.reuse, PT ;  /* 0x000000b32f00720c */ /* 0x080fe40003f06270 */
[----:B------:R-:W-:Y:S01]  /*5d00*/  HMMA.16816.F32 R28, R192, R182, R28 ;  /* 0x000000b6c01c723c */ /* 0x000fe2000000181c */
[----:B------:R-:W-:Y:S02]  /*5d10*/  IADD3 R2, R166, 0x21, RZ ;  /* 0x00000021a6027810 */ /* 0x000fe40007ffe0ff */
[----:B------:R-:W-:Y:S01]  /*5d20*/  FSEL R49, R43, -INF , !P3 ;  /* 0xff8000002b317808 */ /* 0x000fe20005800000 */
[----:B-1----:R-:W-:Y:S01]  /*5d30*/  FFMA.FTZ R47, R44, UR4, R38 ;  /* 0x000000042c2f7c23 */ /* 0x002fe20008010026 */
[----:B------:R-:W-:Y:S01]  /*5d40*/  IADD3 R38, R166, 0x28, RZ ;  /* 0x00000028a6267810 */ /* 0x000fe20007ffe0ff */
[----:B------:R-:W1:Y:S01]  /*5d50*/  I2F R36, R2 ;  /* 0x0000000200247306 */ /* 0x000e620000201400 */
[----:B------:R-:W-:Y:S01]  /*5d60*/  FSEL R215, R215, -INF , !P6 ;  /* 0xff800000d7d77808 */ /* 0x000fe20007000000 */
[----:B--2---:R-:W-:Y:S01]  /*5d70*/  FFMA.FTZ R32, R46, UR4, R32 ;  /* 0x000000042e207c23 */ /* 0x004fe20008010020 */
[C---:B------:R-:W-:Y:S01]  /*5d80*/  ISETP.GE.AND P3, PT, R2.reuse, R212, PT ;  /* 0x000000d40200720c */ /* 0x040fe20003f66270 */
[----:B------:R-:W-:Y:S01]  /*5d90*/  HMMA.16816.F32 R160, R156, R204, R160 ;  /* 0x000000cc9ca0723c */ /* 0x000fe200000018a0 */
[----:B------:R-:W-:Y:S01]  /*5da0*/  ISETP.GE.AND P6, PT, R2, R179, PT ;  /* 0x000000b30200720c */ /* 0x000fe20003fc6270 */
[----:B------:R-:W-:Y:S01]  /*5db0*/  FFMA.FTZ R34, R46, UR4, R34 ;  /* 0x000000042e227c23 */ /* 0x000fe20008010022 */
[----:B------:R-:W-:Y:S01]  /*5dc0*/  FSEL R51, R37, -INF , !P2 ;  /* 0xff80000025337808 */ /* 0x000fe20005000000 */
[----:B------:R-:W2:Y:S01]  /*5dd0*/  I2F R2, R38 ;  /* 0x0000002600027306 */ /* 0x000ea20000201400 */
[----:B------:R-:W-:-:S02]  /*5de0*/  IADD3 R37, R166, 0x29, RZ ;  /* 0x00000029a6257810 */ /* 0x000fc40007ffe0ff */
[----:B------:R-:W-:Y:S01]  /*5df0*/  FSEL R46, R32, -INF , !P1 ;  /* 0xff800000202e7808 */ /* 0x000fe20004800000 */
[C---:B-----5:R-:W-:Y:S01]  /*5e00*/  HMMA.16816.F32 R24, R192.reuse, R172, R24 ;  /* 0x000000acc018723c */ /* 0x060fe20000001818 */
[----:B------:R-:W-:Y:S02]  /*5e10*/  IADD3 R32, R166, 0x30, RZ ;  /* 0x00000030a6207810 */ /* 0x000fe40007ffe0ff */
[----:B------:R-:W-:Y:S01]  /*5e20*/  FSEL R47, R47, -INF , !P5 ;  /* 0xff8000002f2f7808 */ /* 0x000fe20006800000 */
[----:B-1----:R-:W-:Y:S01]  /*5e30*/  FFMA.FTZ R33, R36, UR4, R33 ;  /* 0x0000000424217c23 */ /* 0x002fe20008010021 */
[C---:B------:R-:W-:Y:S02]  /*5e40*/  ISETP.GE.AND P5, PT, R38.reuse, R212, PT ;  /* 0x000000d42600720c */ /* 0x040fe40003fa6270 */
[----:B------:R-:W-:Y:S01]  /*5e50*/  FSEL R213, R39, -INF , !P4 ;  /* 0xff80000027d57808 */ /* 0x000fe20006000000 */
[----:B------:R-:W-:Y:S01]  /*5e60*/  HMMA.16816.F32 R8, R192, R128, R8 ;  /* 0x00000080c008723c */ /* 0x000fe20000001808 */
[----:B------:R-:W-:-:S02]  /*5e70*/  ISETP.GE.AND P2, PT, R38, R179, PT ;  /* 0x000000b32600720c */ /* 0x000fc40003f46270 */
[C---:B------:R-:W-:Y:S01]  /*5e80*/  ISETP.GE.AND P4, PT, R37.reuse, R212, PT ;  /* 0x000000d42500720c */ /* 0x040fe20003f86270 */
[----:B--2---:R-:W-:Y:S01]  /*5e90*/  FFMA.FTZ R28, R2, UR4, R28 ;  /* 0x00000004021c7c23 */ /* 0x004fe2000801001c */
[----:B------:R-:W-:Y:S02]  /*5ea0*/  ISETP.GE.AND P1, PT, R37, R179, PT ;  /* 0x000000b32500720c */ /* 0x000fe40003f26270 */
[----:B------:R-:W-:Y:S01]  /*5eb0*/  FFMA.FTZ R128, R36, UR4, R35 ;  /* 0x0000000424807c23 */ /* 0x000fe20008010023 */
[----:B------:R-:W-:Y:S01]  /*5ec0*/  HMMA.16816.F32 R124, R156, R206, R124 ;  /* 0x000000ce9c7c723c */ /* 0x000fe2000000187c */
[----:B------:R-:W1:Y:S01]  /*5ed0*/  I2F R36, R37 ;  /* 0x0000002500247306 */ /* 0x000e620000201400 */
[----:B------:R-:W-:Y:S01]  /*5ee0*/  FFMA.FTZ R129, R2, UR4, R30 ;  /* 0x0000000402817c23 */ /* 0x000fe2000801001e */
[----:B------:R-:W-:Y:S02]  /*5ef0*/  IADD3 R2, R166, 0x31, RZ ;  /* 0x00000031a6027810 */ /* 0x000fe40007ffe0ff */
[----:B------:R-:W-:-:S02]  /*5f00*/  FSEL R44, R28, -INF , !P5 ;  /* 0xff8000001c2c7808 */ /* 0x000fc40006800000 */
[----:B------:R-:W-:Y:S01]  /*5f10*/  FSEL R128, R128, -INF , !P6 ;  /* 0xff80000080807808 */ /* 0x000fe20007000000 */
[C---:B------:R-:W-:Y:S01]  /*5f20*/  HMMA.16816.F32 R20, R192.reuse, R174, R20 ;  /* 0x000000aec014723c */ /* 0x040fe20000001814 */
[----:B------:R-:W2:Y:S01]  /*5f30*/  I2F R30, R32 ;  /* 0x00000020001e7306 */ /* 0x000ea20000201400 */
[----:B------:R-:W-:Y:S02]  /*5f40*/  FSEL R206, R34, -INF , !P0 ;  /* 0xff80000022ce7808 */ /* 0x000fe40004000000 */
[CC--:B------:R-:W-:Y:S02]  /*5f50*/  ISETP.GE.AND P6, PT, R2.reuse, R212.reuse, PT ;  /* 0x000000d40200720c */ /* 0x0c0fe40003fc6270 */
[----:B------:R-:W-:Y:S02]  /*5f60*/  ISETP.GE.AND P5, PT, R2, R179, PT ;  /* 0x000000b30200720c */ /* 0x000fe40003fa6270 */
[----:B---3--:R-:W-:Y:S01]  /*5f70*/  HMMA.16816.F32 R160, R192, R132, R160 ;  /* 0x00000084c0a0723c */ /* 0x008fe200000018a0 */
[----:B------:R3:W4:Y:S01]  /*5f80*/  I2F R28, R2 ;  /* 0x00000002001c7306 */ /* 0x0007220000201400 */
[----:B-1----:R-:W-:Y:S01]  /*5f90*/  FFMA.FTZ R29, R36, UR4, R29 ;  /* 0x00000004241d7c23 */ /* 0x002fe2000801001d */
[----:B------:R-:W-:Y:S01]  /*5fa0*/  ISETP.GE.AND P0, PT, R32, R212, PT ;  /* 0x000000d42000720c */ /* 0x000fe20003f06270 */
[----:B------:R-:W-:Y:S01]  /*5fb0*/  FFMA.FTZ R31, R36, UR4, R31 ;  /* 0x00000004241f7c23 */ /* 0x000fe2000801001f */
[----:B------:R-:W-:-:S02]  /*5fc0*/  FSEL R129, R129, -INF , !P2 ;  /* 0xff80000081817808 */ /* 0x000fc40005000000 */
[----:B------:R-:W-:Y:S01]  /*5fd0*/  FSEL R207, R29, -INF , !P4 ;  /* 0xff8000001dcf7808 */ /* 0x000fe20006000000 */
[C---:B------:R-:W-:Y:S01]  /*5fe0*/  HMMA.16816.F32 R56, R148.reuse, R152, R56 ;  /* 0x000000989438723c */ /* 0x040fe20000001838 */
[----:B--2---:R-:W-:Y:S01]  /*5ff0*/  FFMA.FTZ R133, R30, UR4, R24 ;  /* 0x000000041e857c23 */ /* 0x004fe20008010018 */
[----:B------:R-:W-:Y:S01]  /*6000*/  ISETP.GE.AND P2, PT, R138, R212, PT ;  /* 0x000000d48a00720c */ /* 0x000fe20003f46270 */
[----:B------:R-:W-:Y:S01]  /*6010*/  FFMA.FTZ R26, R30, UR4, R26 ;  /* 0x000000041e1a7c23 */ /* 0x000fe2000801001a */
[-C--:B------:R-:W-:Y:S02]  /*6020*/  ISETP.GE.AND P4, PT, R138, R179.reuse, PT ;  /* 0x000000b38a00720c */ /* 0x080fe40003f86270 */
[----:B------:R-:W-:Y:S01]  /*6030*/  FSEL R133, R133, -INF , !P0 ;  /* 0xff80000085857808 */ /* 0x000fe20004000000 */
[----:B------:R-:W1:Y:S01]  /*6040*/  I2F R138, R138 ;  /* 0x0000008a008a7306 */ /* 0x000e620000201400 */
[----:B------:R-:W-:Y:S01]  /*6050*/  HMMA.16816.F32 R52, R148, R154, R52 ;  /* 0x0000009a9434723c */ /* 0x000fe20000001834 */
[----:B------:R-:W2:Y:S01]  /*6060*/  LDSM.16.M88.4 R148, [R236+0x4000] ;  /* 0x00400000ec94783b */ /* 0x000ea20000000200 */
[----:B---3--:R-:W-:Y:S01]  /*6070*/  IADD3 R2, R166, 0x39, RZ ;  /* 0x00000039a6027810 */ /* 0x008fe20007ffe0ff */
[----:B----4-:R-:W-:Y:S01]  /*6080*/  FFMA.FTZ R25, R28, UR4, R25 ;  /* 0x000000041c197c23 */ /* 0x010fe20008010019 */
[----:B------:R-:W-:Y:S01]  /*6090*/  IADD3 R24, R166, 0x40, RZ ;  /* 0x00000040a6187810 */ /* 0x000fe20007ffe0ff */
[----:B------:R-:W3:Y:S01]  /*60a0*/  LDSM.16.M88.4 R152, [R236+0x3800] ;  /* 0x00380000ec98783b */ /* 0x000ee20000000200 */
[----:B------:R-:W-:Y:S01]  /*60b0*/  ISETP.GE.AND P0, PT, R2, R179, PT ;  /* 0x000000b30200720c */ /* 0x000fe20003f06270 */
[----:B------:R-:W-:Y:S01]  /*60c0*/  FFMA.FTZ R137, R28, UR4, R27 ;  /* 0x000000041c897c23 */ /* 0x000fe2000801001b */
[----:B------:R-:W-:Y:S01]  /*60d0*/  HMMA.16816.F32 R168, R192, R130, R168 ;  /* 0x00000082c0a8723c */ /* 0x000fe200000018a8 */
[----:B------:R-:W4:Y:S01]  /*60e0*/  I2F R28, R24 ;  /* 0x00000018001c7306 */ /* 0x000f220000201400 */
[----:B------:R-:W-:-:S02]  /*60f0*/  IADD3 R29, R166, 0x41, RZ ;  /* 0x00000041a61d7810 */ /* 0x000fc40007ffe0ff */
[----:B------:R-:W-:Y:S02]  /*6100*/  FSEL R45, R33, -INF , !P3 ;  /* 0xff800000212d7808 */ /* 0x000fe40005800000 */
[----:B------:R-:W-:Y:S02]  /*6110*/  ISETP.GE.AND P3, PT, R32, R179, PT ;  /* 0x000000b32000720c */ /* 0x000fe40003f66270 */
[----:B------:R-:W-:Y:S01]  /*6120*/  FSEL R131, R31, -INF , !P1 ;  /* 0xff8000001f837808 */ /* 0x000fe20004800000 */
[----:B------:R-:W-:Y:S01]  /*6130*/  HMMA.16816.F32 R124, R192, R134, R124 ;  /* 0x00000086c07c723c */ /* 0x000fe2000000187c */
[-C--:B------:R-:W-:Y:S01]  /*6140*/  ISETP.GE.AND P1, PT, R2, R212.reuse, PT ;  /* 0x000000d40200720c */ /* 0x080fe20003f26270 */
[----:B------:R-:W5:Y:S01]  /*6150*/  LDSM.16.M88.4 R32, [R165+0x3800] ;  /* 0x00380000a520783b */ /* 0x000f620000000200 */
[----:B------:R-:W2:Y:S01]  /*6160*/  I2F R2, R2 ;  /* 0x0000000200027306 */ /* 0x000ea20000201400 */
[----:B------:R-:W-:Y:S02]  /*6170*/  FSEL R136, R26, -INF , !P3 ;  /* 0xff8000001a887808 */ /* 0x000fe40005800000 */
[----:B------:R-:W-:Y:S01]  /*6180*/  ISETP.GE.AND P3, PT, R24, R212, PT ;  /* 0x000000d41800720c */ /* 0x000fe20003f66270 */
[----:B-1----:R-:W-:Y:S01]  /*6190*/  FFMA.FTZ R134, R138, UR4, R20 ;  /* 0x000000048a867c23 */ /* 0x002fe20008010014 */
[----:B------:R-:W-:Y:S01]  /*61a0*/  IADD3 R20, R166, 0x48, RZ ;  /* 0x00000048a6147810 */ /* 0x000fe20007ffe0ff */
[----:B------:R-:W-:Y:S01]  /*61b0*/  FFMA.FTZ R138, R138, UR4, R22 ;  /* 0x000000048a8a7c23 */ /* 0x000fe20008010016 */
[----:B------:R-:W-:Y:S01]  /*61c0*/  HMMA.16816.F32 R92, R156, R142, R92 ;  /* 0x0000008e9c5c723c */ /* 0x000fe2000000185c */
[----:B------:R-:W1:Y:S01]  /*61d0*/  I2F R22, R29 ;  /* 0x0000001d00167306 */ /* 0x000e620000201400 */
[----:B------:R-:W-:Y:S01]  /*61e0*/  FSEL R137, R137, -INF , !P5 ;  /* 0xff80000089897808 */ /* 0x000fe20006800000 */
[----:B----4-:R-:W-:Y:S01]  /*61f0*/  FFMA.FTZ R18, R28, UR4, R18 ;  /* 0x000000041c127c23 */ /* 0x010fe20008010012 */
[----:B------:R-:W-:-:S02]  /*6200*/  FSEL R138, R138, -INF , !P4 ;  /* 0xff8000008a8a7808 */ /* 0x000fc40006000000 */
[-C--:B------:R-:W-:Y:S01]  /*6210*/  ISETP.GE.AND P4, PT, R20, R212.reuse, PT ;  /* 0x000000d41400720c */ /* 0x080fe20003f86270 */
[----:B------:R-:W-:Y:S01]  /*6220*/  FFMA.FTZ R142, R28, UR4, R16 ;  /* 0x000000041c8e7c23 */ /* 0x000fe20008010010 */
[----:B------:R-:W-:Y:S01]  /*6230*/  IADD3 R16, R166, 0x50, RZ ;  /* 0x00000050a6107810 */ /* 0x000fe20007ffe0ff */
[C---:B--2---:R-:W-:Y:S01]  /*6240*/  FFMA.FTZ R21, R2.reuse, UR4, R21 ;  /* 0x0000000402157c23 */ /* 0x044fe20008010015 */
[C---:B------:R-:W-:Y:S01]  /*6250*/  HMMA.16816.F32 R104, R156.reuse, R144, R104 ;  /* 0x000000909c68723c */ /* 0x040fe20000001868 */
[----:B------:R-:W-:Y:S01]  /*6260*/  FFMA.FTZ R23, R2, UR4, R23 ;  /* 0x0000000402177c23 */ /* 0x000fe20008010017 */
[----:B------:R-:W-:Y:S02]  /*6270*/  IADD3 R2, R166, 0x49, RZ ;  /* 0x00000049a6027810 */ /* 0x000fe40007ffe0ff */
[----:B------:R-:W-:Y:S02]  /*6280*/  FSEL R135, R21, -INF , !P1 ;  /* 0xff80000015877808 */ /* 0x000fe40004800000 */
[----:B------:R-:W-:Y:S01]  /*6290*/  ISETP.GE.AND P1, PT, R20, R179, PT ;  /* 0x000000b31400720c */ /* 0x000fe20003f26270 */
[----:B------:R-:W2:Y:S01]  /*62a0*/  I2F R21, R2 ;  /* 0x0000000200157306 */ /* 0x000ea20000201400 */
[----:B------:R-:W-:Y:S01]  /*62b0*/  FSEL R139, R23, -INF , !P0 ;  /* 0xff800000178b7808 */ /* 0x000fe20004000000 */
[----:B------:R-:W-:Y:S01]  /*62c0*/  HMMA.16816.F32 R112, R156, R148, R112 ;  /* 0x000000949c70723c */ /* 0x000fe20000001870 */
[----:B------:R-:W-:Y:S01]  /*62d0*/  FSEL R142, R142, -INF , !P3 ;  /* 0xff8000008e8e7808 */ /* 0x000fe20005800000 */
[----:B-1----:R-:W-:Y:S01]  /*62e0*/  FFMA.FTZ R17, R22, UR4, R17 ;  /* 0x0000000416117c23 */ /* 0x002fe20008010011 */
[----:B------:R-:W-:-:S02]  /*62f0*/  ISETP.GE.AND P0, PT, R2, R212, PT ;  /* 0x000000d40200720c */ /* 0x000fc40003f06270 */
[-C--:B------:R-:W-:Y:S01]  /*6300*/  ISETP.GE.AND P3, PT, R2, R179.reuse, PT ;  /* 0x000000b30200720c */ /* 0x080fe20003f66270 */
[----:B------:R-:W1:Y:S01]  /*6310*/  I2F R20, R20 ;  /* 0x0000001400147306 */ /* 0x000e620000201400 */
[----:B------:R-:W-:Y:S01]  /*6320*/  FFMA.FTZ R148, R22, UR4, R19 ;  /* 0x0000000416947c23 */ /* 0x000fe20008010013 */
[----:B------:R-:W-:Y:S01]  /*6330*/  IADD3 R22, R166, 0x51, RZ ;  /* 0x00000051a6167810 */ /* 0x000fe20007ffe0ff */
[C---:B---3--:R-:W-:Y:S01]  /*6340*/  HMMA.16816.F32 R120, R156.reuse, R152, R120 ;  /* 0x000000989c78723c */ /* 0x048fe20000001878 */
[----:B------:R-:W-:Y:S02]  /*6350*/  FSEL R134, R134, -INF , !P2 ;  /* 0xff80000086867808 */ /* 0x000fe40005000000 */
[----:B------:R-:W-:Y:S02]  /*6360*/  ISETP.GE.AND P5, PT, R29, R212, PT ;  /* 0x000000d41d00720c */ /* 0x000fe40003fa6270 */
[----:B------:R-:W3:Y:S01]  /*6370*/  I2F R2, R16 ;  /* 0x0000001000027306 */ /* 0x000ee20000201400 */
[----:B--2---:R-:W-:Y:S01]  /*6380*/  FFMA.FTZ R144, R21, UR4, R13 ;  /* 0x0000000415907c23 */ /* 0x004fe2000801000d */
[----:B------:R-:W-:Y:S01]  /*6390*/  ISETP.GE.AND P2, PT, R29, R179, PT ;  /* 0x000000b31d00720c */ /* 0x000fe20003f46270 */
[----:B------:R-:W-:Y:S01]  /*63a0*/  HMMA.16816.F32 R60, R156, R202, R60 ;  /* 0x000000ca9c3c723c */ /* 0x000fe2000000183c */
[----:B------:R-:W-:Y:S01]  /*63b0*/  FFMA.FTZ R15, R21, UR4, R15 ;  /* 0x00000004150f7c23 */ /* 0x000fe2000801000f */
[----:B------:R-:W-:-:S02]  /*63c0*/  FSEL R132, R25, -INF , !P6 ;  /* 0xff80000019847808 */ /* 0x000fc40007000000 */
[----:B------:R-:W-:Y:S01]  /*63d0*/  FSEL R148, R148, -INF , !P2 ;  /* 0xff80000094947808 */ /* 0x000fe20005000000 */
[----:B-1----:R-:W-:Y:S01]  /*63e0*/  FFMA.FTZ R143, R20, UR4, R12 ;  /* 0x00000004148f7c23 */ /* 0x002fe2000801000c */
[----:B------:R-:W-:Y:S01]  /*63f0*/  FSEL R144, R144, -INF , !P0 ;  /* 0xff80000090907808 */ /* 0x000fe20004000000 */
[----:B------:R-:W1:Y:S01]  /*6400*/  I2F R12, R22 ;  /* 0x00000016000c7306 */ /* 0x000e620000201400 */
[----:B------:R-:W-:Y:S01]  /*6410*/  FFMA.FTZ R149, R20, UR4, R14 ;  /* 0x0000000414957c23 */ /* 0x000fe2000801000e */
[C---:B------:R-:W-:Y:S01]  /*6420*/  IADD3 R20, R166.reuse, 0x58, RZ ;  /* 0x00000058a6147810 */ /* 0x040fe20007ffe0ff */
[C---:B------:R-:W-:Y:S01]  /*6430*/  HMMA.16816.F32 R108, R156.reuse, R150, R108 ;  /* 0x000000969c6c723c */ /* 0x040fe2000000186c */
[----:B------:R-:W-:Y:S01]  /*6440*/  IADD3 R14, R166, 0x59, RZ ;  /* 0x00000059a60e7810 */ /* 0x000fe20007ffe0ff */
[----:B---3--:R-:W-:Y:S01]  /*6450*/  FFMA.FTZ R153, R2, UR4, R8 ;  /* 0x0000000402997c23 */ /* 0x008fe20008010008 */
[----:B------:R-:W-:Y:S02]  /*6460*/  ISETP.GE.AND P6, PT, R24, R179, PT ;  /* 0x000000b31800720c */ /* 0x000fe40003fc6270 */
[----:B------:R-:W2:Y:S01]  /*6470*/  I2F R13, R20 ;  /* 0x00000014000d7306 */ /* 0x000ea20000201400 */
[----:B------:R-:W-:Y:S01]  /*6480*/  FFMA.FTZ R203, R2, UR4, R10 ;  /* 0x0000000402cb7c23 */ /* 0x000fe2000801000a */
[----:B------:R-:W-:Y:S01]  /*6490*/  IADD3 R2, R166, 0x60, RZ ;  /* 0x00000060a6027810 */ /* 0x000fe20007ffe0ff */
[----:B------:R-:W-:Y:S01]  /*64a0*/  HMMA.16816.F32 R96, R156, R140, R96 ;  /* 0x0000008c9c60723c */ /* 0x000fe20000001860 */
[----:B------:R-:W-:Y:S01]  /*64b0*/  FSEL R150, R15, -INF , !P3 ;  /* 0xff8000000f967808 */ /* 0x000fe20005800000 */
[----:B------:R-:W3:Y:S01]  /*64c0*/  LDSM.16.M88.4 R24, [R165+0x4000] ;  /* 0x00400000a518783b */ /* 0x000ee20000000200 */
[----:B------:R-:W-:-:S02]  /*64d0*/  ISETP.GE.AND P2, PT, R22, R212, PT ;  /* 0x000000d41600720c */ /* 0x000fc40003f46270 */
[----:B------:R-:W4:Y:S01]  /*64e0*/  I2F R8, R14 ;  /* 0x0000000e00087306 */ /* 0x000f220000201400 */
[----:B-1----:R-:W-:Y:S01]  /*64f0*/  FFMA.FTZ R152, R12, UR4, R9 ;  /* 0x000000040c987c23 */ /* 0x002fe20008010009 */
[----:B------:R-:W-:Y:S01]  /*6500*/  FSEL R141, R17, -INF , !P5 ;  /* 0xff800000118d7808 */ /* 0x000fe20006800000 */
[----:B------:R-:W-:Y:S01]  /*6510*/  HMMA.16816.F32 R116, R156, R154, R116 ;  /* 0x0000009a9c74723c */ /* 0x000fe20000001874 */
[-C--:B------:R-:W-:Y:S01]  /*6520*/  ISETP.GE.AND P5, PT, R16, R179.reuse, PT ;  /* 0x000000b31000720c */ /* 0x080fe20003fa6270 */
[----:B------:R-:W-:Y:S01]  /*6530*/  FFMA.FTZ R11, R12, UR4, R11 ;  /* 0x000000040c0b7c23 */ /* 0x000fe2000801000b */
[----:B------:R-:W-:Y:S02]  /*6540*/  ISETP.GE.AND P0, PT, R20, R179, PT ;  /* 0x000000b31400720c */ /* 0x000fe40003f06270 */
[----:B------:R-:W1:Y:S01]  /*6550*/  I2F R9, R2 ;  /* 0x0000000200097306 */ /* 0x000e620000201400 */
[C---:B--2---:R-:W-:Y:S01]  /*6560*/  FFMA.FTZ R204, R13.reuse, UR4, R170 ;  /* 0x000000040dcc7c23 */ /* 0x044fe200080100aa */
[----:B------:R-:W-:Y:S01]  /*6570*/  ISETP.GE.AND P3, PT, R14, R212, PT ;  /* 0x000000d40e00720c */ /* 0x000fe20003f66270 */
[----:B------:R-:W-:Y:S01]  /*6580*/  FFMA.FTZ R155, R13, UR4, R168 ;  /* 0x000000040d9b7c23 */ /* 0x000fe200080100a8 */
[C---:B------:R-:W-:Y:S01]  /*6590*/  IADD3 R15, R166.reuse, 0x68, RZ ;  /* 0x00000068a60f7810 */ /* 0x040fe20007ffe0ff */
[----:B-----5:R-:W-:Y:S01]  /*65a0*/  HMMA.16816.F32 R120, R192, R32, R120 ;  /* 0x00000020c078723c */ /* 0x020fe20000001878 */
[----:B------:R-:W-:Y:S01]  /*65b0*/  IADD3 R10, R166, 0x61, RZ ;  /* 0x00000061a60a7810 */ /* 0x000fe20007ffe0ff */
[----:B----4-:R-:W-:Y:S01]  /*65c0*/  FFMA.FTZ R169, R8, UR4, R169 ;  /* 0x0000000408a97c23 */ /* 0x010fe200080100a9 */
[----:B------:R-:W-:Y:S01]  /*65d0*/  FSEL R145, R18, -INF , !P6 ;  /* 0xff80000012917808 */ /* 0x000fe20007000000 */
[----:B------:R-:W-:Y:S01]  /*65e0*/  FFMA.FTZ R170, R8, UR4, R171 ;  /* 0x0000000408aa7c23 */ /* 0x000fe200080100ab */
[----:B------:R-:W-:-:S02]  /*65f0*/  FSEL R203, R203, -INF , !P5 ;  /* 0xff800000cbcb7808 */ /* 0x000fc40006800000 */
[----:B------:R-:W-:Y:S01]  /*6600*/  FSEL R152, R152, -INF , !P2 ;  /* 0xff80000098987808 */ /* 0x000fe20005000000 */
[----:B------:R-:W-:Y:S01]  /*6610*/  HMMA.16816.F32 R100, R156, R146, R100 ;  /* 0x000000929c64723c */ /* 0x000fe20000001864 */
[----:B------:R-:W-:Y:S01]  /*6620*/  FSEL R204, R204, -INF , !P0 ;  /* 0xff800000cccc7808 */ /* 0x000fe20004000000 */
[----:B-1----:R-:W-:Y:S01]  /*6630*/  FFMA.FTZ R160, R9, UR4, R160 ;  /* 0x0000000409a07c23 */ /* 0x002fe200080100a0 */
[----:B------:R-:W-:Y:S01]  /*6640*/  FSEL R205, R169, -INF , !P3 ;  /* 0xff800000a9cd7808 */ /* 0x000fe20005800000 */
[----:B------:R-:W-:Y:S01]  /*6650*/  FFMA.FTZ R162, R9, UR4, R162 ;  /* 0x0000000409a27c23 */ /* 0x000fe200080100a2 */
[-C--:B------:R-:W-:Y:S02]  /*6660*/  ISETP.GE.AND P6, PT, R16, R212.reuse, PT ;  /* 0x000000d41000720c */ /* 0x080fe40003fc6270 */
[CC--:B------:R-:W-:Y:S01]  /*6670*/  ISETP.GE.AND P5, PT, R2.reuse, R212.reuse, PT ;  /* 0x000000d40200720c */ /* 0x0c0fe20003fa6270 */
[----:B------:R-:W1:Y:S01]  /*6680*/  LDSM.16.M88.4 R16, [R165+0x4800] ;  /* 0x00480000a510783b */ /* 0x000e620000000200 */
[-C--:B------:R-:W-:Y:S01]  /*6690*/  ISETP.GE.AND P2, PT, R2, R179.reuse, PT ;  /* 0x000000b30200720c */ /* 0x080fe20003f46270 */
[----:B------:R-:W-:Y:S01]  /*66a0*/  HMMA.16816.F32 R116, R192, R34, R116 ;  /* 0x00000022c074723c */ /* 0x000fe20000001874 */
[C---:B------:R-:W-:Y:S01]  /*66b0*/  ISETP.GE.AND P0, PT, R15.reuse, R212, PT ;  /* 0x000000d40f00720c */ /* 0x040fe20003f06270 */
[----:B------:R-:W2:Y:S01]  /*66c0*/  I2F R2, R10 ;  /* 0x0000000a00027306 */ /* 0x000ea20000201400 */
[----:B------:R-:W-:-:S02]  /*66d0*/  ISETP.GE.AND P3, PT, R15, R179, PT ;  /* 0x000000b30f00720c */ /* 0x000fc40003f66270 */
[----:B------:R-:W-:Y:S02]  /*66e0*/  FSEL R153, R153, -INF , !P6 ;  /* 0xff80000099997808 */ /* 0x000fe40007000000 */
[-C--:B------:R-:W-:Y:S01]  /*66f0*/  ISETP.GE.AND P6, PT, R14, R179.reuse, PT ;  /* 0x000000b30e00720c */ /* 0x080fe20003fc6270 */
[----:B---3--:R-:W-:Y:S01]  /*6700*/  HMMA.16816.F32 R112, R192, R24, R112 ;  /* 0x00000018c070723c */ /* 0x008fe20000001870 */
[----:B------:R-:W-:Y:S01]  /*6710*/  IADD3 R14, R166, 0x69, RZ ;  /* 0x00000069a60e7810 */ /* 0x000fe20007ffe0ff */
[----:B------:R-:W3:Y:S01]  /*6720*/  I2F R15, R15 ;  /* 0x0000000f000f7306 */ /* 0x000ee20000201400 */
[----:B------:R-:W-:Y:S02]  /*6730*/  FSEL R170, R170, -INF , !P6 ;  /* 0xff800000aaaa7808 */ /* 0x000fe40007000000 */
[----:B------:R-:W-:Y:S02]  /*6740*/  FSEL R173, R160, -INF , !P5 ;  /* 0xff800000a0ad7808 */ /* 0x000fe40006800000 */
[CC--:B------:R-:W-:Y:S01]  /*6750*/  ISETP.GE.AND P6, PT, R14.reuse, R212.reuse, PT ;  /* 0x000000d40e00720c */ /* 0x0c0fe20003fc6270 */
[C---:B------:R-:W-:Y:S01]  /*6760*/  HMMA.16816.F32 R64, R156.reuse, R200, R64 ;  /* 0x000000c89c40723c */ /* 0x040fe20000001840 */
[-C--:B------:R-:W-:Y:S01]  /*6770*/  ISETP.GE.AND P5, PT, R14, R179.reuse, PT ;  /* 0x000000b30e00720c */ /* 0x080fe20003fa6270 */
[C---:B--2---:R-:W-:Y:S01]  /*6780*/  FFMA.FTZ R161, R2.reuse, UR4, R161 ;  /* 0x0000000402a17c23 */ /* 0x044fe200080100a1 */
[----:B------:R-:W-:Y:S01]  /*6790*/  FSEL R143, R143, -INF , !P4 ;  /* 0xff8000008f8f7808 */ /* 0x000fe20006000000 */
[----:B------:R-:W2:Y:S01]  /*67a0*/  I2F R14, R14 ;  /* 0x0000000e000e7306 */ /* 0x000ea20000201400 */
[----:B------:R-:W-:Y:S01]  /*67b0*/  FSEL R149, R149, -INF , !P1 ;  /* 0xff80000095957808 */ /* 0x000fe20004800000 */
[----:B------:R-:W-:Y:S01]  /*67c0*/  FFMA.FTZ R163, R2, UR4, R163 ;  /* 0x0000000402a37c23 */ /* 0x000fe200080100a3 */
[----:B------:R-:W-:Y:S01]  /*67d0*/  ISETP.GE.AND P4, PT, R22, R179, PT ;  /* 0x000000b31600720c */ /* 0x000fe20003f86270 */
[----:B------:R-:W-:Y:S01]  /*67e0*/  HMMA.16816.F32 R56, R156, R196, R56 ;  /* 0x000000c49c38723c */ /* 0x000fe20000001838 */
[----:B------:R-:W-:Y:S01]  /*67f0*/  ISETP.GE.AND P1, PT, R20, R212, PT ;  /* 0x000000d41400720c */ /* 0x000fe20003f26270 */
[----:B---3--:R-:W-:Y:S01]  /*6800*/  FFMA.FTZ R124, R15, UR4, R124 ;  /* 0x000000040f7c7c23 */ /* 0x008fe2000801007c */
[----:B------:R-:W-:Y:S01]  /*6810*/  FSEL R202, R11, -INF , !P4 ;  /* 0xff8000000bca7808 */ /* 0x000fe20006000000 */
[----:B------:R-:W-:Y:S01]  /*6820*/  FFMA.FTZ R126, R15, UR4, R126 ;  /* 0x000000040f7e7c23 */ /* 0x000fe2000801007e */
[----:B------:R-:W-:-:S02]  /*6830*/  FSEL R155, R155, -INF , !P1 ;  /* 0xff8000009b9b7808 */ /* 0x000fc40004800000 */
[C---:B------:R-:W-:Y:S01]  /*6840*/  ISETP.GE.AND P4, PT, R10.reuse, R212, PT ;  /* 0x000000d40a00720c */ /* 0x040fe20003f86270 */
[C---:B------:R-:W-:Y:S01]  /*6850*/  HMMA.16816.F32 R108, R192.reuse, R26, R108 ;  /* 0x0000001ac06c723c */ /* 0x040fe2000000186c */
[----:B------:R-:W-:Y:S02]  /*6860*/  ISETP.GE.AND P1, PT, R10, R179, PT ;  /* 0x000000b30a00720c */ /* 0x000fe40003f26270 */
[----:B------:R-:W-:Y:S01]  /*6870*/  IADD3 R13, R166, 0x70, RZ ;  /* 0x00000070a60d7810 */ /* 0x000fe20007ffe0ff */
[----:B--2---:R-:W-:Y:S01]  /*6880*/  FFMA.FTZ R125, R14, UR4, R125 ;  /* 0x000000040e7d7c23 */ /* 0x004fe2000801007d */
[----:B------:R-:W-:Y:S01]  /*6890*/  IADD3 R12, R166, 0x71, RZ ;  /* 0x00000071a60c7810 */ /* 0x000fe20007ffe0ff */
[----:B------:R-:W2:Y:S01]  /*68a0*/  LDSM.16.M88.4 R8, [R165+0x5000] ;  /* 0x00500000a508783b */ /* 0x000ea20000000200 */
[----:B------:R-:W-:Y:S01]  /*68b0*/  FSEL R183, R162, -INF , !P2 ;  /* 0xff800000a2b77808 */ /* 0x000fe20005000000 */
[----:B------:R-:W-:Y:S01]  /*68c0*/  FFMA.FTZ R127, R14, UR4, R127 ;  /* 0x000000040e7f7c23 */ /* 0x000fe2000801007f */
[----:B------:R-:W-:Y:S01]  /*68d0*/  FSEL R172, R161, -INF , !P4 ;  /* 0xff800000a1ac7808 */ /* 0x000fe20006000000 */
[----:B-1----:R-:W-:Y:S01]  /*68e0*/  HMMA.16816.F32 R104, R192, R16, R104 ;  /* 0x00000010c068723c */ /* 0x002fe20000001868 */
[----:B------:R-:W-:-:S02]  /*68f0*/  FSEL R185, R163, -INF , !P1 ;  /* 0xff800000a3b97808 */ /* 0x000fc40004800000 */
[----:B------:R-:W-:Y:S02]  /*6900*/  FSEL R175, R124, -INF , !P0 ;  /* 0xff8000007caf7808 */ /* 0x000fe40004000000 */
[CC--:B------:R-:W-:Y:S02]  /*6910*/  ISETP.GE.AND P2, PT, R13.reuse, R212.reuse, PT ;  /* 0x000000d40d00720c */ /* 0x0c0fe40003f46270 */
[-C--:B------:R-:W-:Y:S01]  /*6920*/  ISETP.GE.AND P4, PT, R13, R179.reuse, PT ;  /* 0x000000b30d00720c */ /* 0x080fe20003f86270 */
[----:B------:R-:W-:Y:S01]  /*6930*/  HMMA.16816.F32 R100, R192, R18, R100 ;  /* 0x00000012c064723c */ /* 0x000fe20000001864 */
[C---:B------:R-:W-:Y:S01]  /*6940*/  ISETP.GE.AND P1, PT, R12.reuse, R212, PT ;  /* 0x000000d40c00720c */ /* 0x040fe20003f26270 */
[----:B------:R-:W1:Y:S01]  /*6950*/  I2F R13, R13 ;  /* 0x0000000d000d7306 */ /* 0x000e620000201400 */
[----:B------:R-:W-:Y:S02]  /*6960*/  ISETP.GE.AND P0, PT, R12, R179, PT ;  /* 0x000000b30c00720c */ /* 0x000fe40003f06270 */
[----:B------:R-:W-:-:S02]  /*6970*/  IADD3 R2, R166, 0x78, RZ ;  /* 0x00000078a6027810 */ /* 0x000fc40007ffe0ff */
[----:B------:R-:W-:Y:S01]  /*6980*/  FSEL R186, R126, -INF , !P3 ;  /* 0xff8000007eba7808 */ /* 0x000fe20005800000 */
[----:B------:R-:W-:Y:S01]  /*6990*/  HMMA.16816.F32 R52, R156, R198, R52 ;  /* 0x000000c69c34723c */ /* 0x000fe20000001834 */
[----:B------:R-:W-:Y:S01]  /*69a0*/  FSEL R180, R125, -INF , !P6 ;  /* 0xff8000007db47808 */ /* 0x000fe20007000000 */
[----:B------:R-:W3:Y:S01]  /*69b0*/  I2F R12, R12 ;  /* 0x0000000c000c7306 */ /* 0x000ee20000201400 */
[CC--:B------:R-:W-:Y:S02]  /*69c0*/  ISETP.GE.AND P3, PT, R2.reuse, R212.reuse, PT ;  /* 0x000000d40200720c */ /* 0x0c0fe40003f66270 */
[----:B------:R-:W-:Y:S02]  /*69d0*/  ISETP.GE.AND P6, PT, R2, R179, PT ;  /* 0x000000b30200720c */ /* 0x000fe40003fc6270 */
[C---:B------:R-:W-:Y:S02]  /*69e0*/  IADD3 R17, R166.reuse, 0x79, RZ ;  /* 0x00000079a6117810 */ /* 0x040fe40007ffe0ff */
[----:B------:R-:W-:Y:S01]  /*69f0*/  IADD3 R18, R166, 0x80, RZ ;  /* 0x00000080a6127810 */ /* 0x000fe20007ffe0ff */
[----:B------:R-:W4:Y:S01]  /*6a00*/  I2F R2, R2 ;  /* 0x0000000200027306 */ /* 0x000f220000201400 */
[----:B-1----:R-:W-:Y:S01]  /*6a10*/  FFMA.FTZ R120, R13, UR4, R120 ;  /* 0x000000040d787c23 */ /* 0x002fe20008010078 */
[----:B------:R-:W-:Y:S01]  /*6a20*/  FSEL R188, R127, -INF , !P5 ;  /* 0xff8000007fbc7808 */ /* 0x000fe20006800000 */
[----:B------:R-:W-:Y:S01]  /*6a30*/  FFMA.FTZ R122, R13, UR4, R122 ;  /* 0x000000040d7a7c23 */ /* 0x000fe2000801007a */
[----:B------:R-:W-:-:S02]  /*6a40*/  ISETP.GE.AND P5, PT, R17, R212, PT ;  /* 0x000000d41100720c */ /* 0x000fc40003fa6270 */
[----:B------:R-:W-:Y:S01]  /*6a50*/  FSEL R201, R120, -INF , !P2 ;  /* 0xff80000078c97808 */ /* 0x000fe20005000000 */
[C---:B---3--:R-:W-:Y:S01]  /*6a60*/  FFMA.FTZ R121, R12.reuse, UR4, R121 ;  /* 0x000000040c797c23 */ /* 0x048fe20008010079 */
[----:B------:R-:W-:Y:S01]  /*6a70*/  ISETP.GE.AND P2, PT, R17, R179, PT ;  /* 0x000000b31100720c */ /* 0x000fe20003f46270 */
[----:B------:R-:W-:Y:S01]  /*6a80*/  FFMA.FTZ R123, R12, UR4, R123 ;  /* 0x000000040c7b7c23 */ /* 0x000fe2000801007b */
[----:B------:R-:W1:Y:S01]  /*6a90*/  I2F R17, R17 ;  /* 0x0000001100117306 */ /* 0x000e620000201400 */
[----:B------:R-:W3:Y:S01]  /*6aa0*/  LDSM.16.M88.4 R12, [R165+0x5800] ;  /* 0x00580000a50c783b */ /* 0x000ee20000000200 */
[----:B------:R-:W-:Y:S01]  /*6ab0*/  IADD3 R20, R166, 0x81, RZ ;  /* 0x00000081a6147810 */ /* 0x000fe20007ffe0ff */
[----:B--2---:R-:W-:Y:S01]  /*6ac0*/  HMMA.16816.F32 R96, R192, R8, R96 ;  /* 0x00000008c060723c */ /* 0x004fe20000001860 */
[----:B------:R-:W-:Y:S01]  /*6ad0*/  FSEL R190, R123, -INF , !P0 ;  /* 0xff8000007bbe7808 */ /* 0x000fe20004000000 */
[----:B----4-:R-:W-:Y:S01]  /*6ae0*/  FFMA.FTZ R116, R2, UR4, R116 ;  /* 0x0000000402747c23 */ /* 0x010fe20008010074 */
[----:B------:R-:W-:Y:S01]  /*6af0*/  ISETP.GE.AND P0, PT, R20, R212, PT ;  /* 0x000000d41400720c */ /* 0x000fe20003f06270 */
[----:B------:R-:W-:Y:S01]  /*6b00*/  FFMA.FTZ R118, R2, UR4, R118 ;  /* 0x0000000402767c23 */ /* 0x000fe20008010076 */
[----:B------:R-:W2:Y:S01]  /*6b10*/  I2F R16, R18 ;  /* 0x0000001200107306 */ /* 0x000ea20000201400 */
[----:B------:R-:W-:-:S02]  /*6b20*/  FSEL R191, R122, -INF , !P4 ;  /* 0xff8000007abf7808 */ /* 0x000fc40006000000 */
[----:B------:R-:W-:Y:S01]  /*6b30*/  FSEL R197, R116, -INF , !P3 ;  /* 0xff80000074c57808 */ /* 0x000fe20005800000 */
[----:B------:R-:W-:Y:S01]  /*6b40*/  HMMA.16816.F32 R92, R192, R10, R92 ;  /* 0x0000000ac05c723c */ /* 0x000fe2000000185c */
[-C--:B------:R-:W-:Y:S02]  /*6b50*/  ISETP.GE.AND P3, PT, R20, R179.reuse, PT ;  /* 0x000000b31400720c */ /* 0x080fe40003f66270 */
[----:B------:R-:W-:Y:S01]  /*6b60*/  FSEL R200, R121, -INF , !P1 ;  /* 0xff80000079c87808 */ /* 0x000fe20004800000 */
[----:B------:R-:W4:Y:S01]  /*6b70*/  I2F R20, R20 ;  /* 0x0000001400147306 */ /* 0x000f220000201400 */
[C---:B------:R-:W-:Y:S01]  /*6b80*/  ISETP.GE.AND P4, PT, R18.reuse, R212, PT ;  /* 0x000000d41200720c */ /* 0x040fe20003f86270 */
[C---:B-1----:R-:W-:Y:S01]  /*6b90*/  FFMA.FTZ R117, R17.reuse, UR4, R117 ;  /* 0x0000000411757c23 */ /* 0x042fe20008010075 */
[----:B------:R-:W-:Y:S01]  /*6ba0*/  ISETP.GE.AND P1, PT, R18, R179, PT ;  /* 0x000000b31200720c */ /* 0x000fe20003f26270 */
[----:B------:R-:W-:Y:S01]  /*6bb0*/  FFMA.FTZ R119, R17, UR4, R119 ;  /* 0x0000000411777c23 */ /* 0x000fe20008010077 */
[----:B------:R-:W-:-:S02]  /*6bc0*/  IADD3 R2, R166, 0x88, RZ ;  /* 0x00000088a6027810 */ /* 0x000fc40007ffe0ff */
[----:B------:R-:W-:Y:S01]  /*6bd0*/  IADD3 R8, R166, 0x89, RZ ;  /* 0x00000089a6087810 */ /* 0x000fe20007ffe0ff */
[----:B--2---:R-:W-:Y:S01]  /*6be0*/  FFMA.FTZ R112, R16, UR4, R112 ;  /* 0x0000000410707c23 */ /* 0x004fe20008010070 */
[----:B------:R-:W-:Y:S01]  /*6bf0*/  FSEL R189, R118, -INF , !P6 ;  /* 0xff80000076bd7808 */ /* 0x000fe20007000000 */
[----:B------:R-:W-:Y:S01]  /*6c00*/  FFMA.FTZ R114, R16, UR4, R114 ;  /* 0x0000000410727c23 */ /* 0x000fe20008010072 */
[----:B------:R-:W-:Y:S01]  /*6c10*/  FSEL R196, R117, -INF , !P5 ;  /* 0xff80000075c47808 */ /* 0x000fe20006800000 */
[----:B------:R-:W1:Y:S01]  /*6c20*/  LDSM.16.M88.4 R16, [R165+0x6000] ;  /* 0x00600000a510783b */ /* 0x000e620000000200 */
[C---:B------:R-:W-:Y:S01]  /*6c30*/  ISETP.GE.AND P6, PT, R2.reuse, R212, PT ;  /* 0x000000d40200720c */ /* 0x040fe20003fc6270 */
[----:B------:R-:W2:Y:S01]  /*6c40*/  I2F R21, R2 ;  /* 0x0000000200157306 */ /* 0x000ea20000201400 */
[----:B------:R-:W-:Y:S01]  /*6c50*/  ISETP.GE.AND P5, PT, R2, R179, PT ;  /* 0x000000b30200720c */ /* 0x000fe20003fa6270 */
[C---:B----4-:R-:W-:Y:S01]  /*6c60*/  FFMA.FTZ R113, R20.reuse, UR4, R113 ;  /* 0x0000000414717c23 */ /* 0x050fe20008010071 */
[----:B------:R-:W-:Y:S01]  /*6c70*/  FSEL R187, R119, -INF , !P2 ;  /* 0xff80000077bb7808 */ /* 0x000fe20005000000 */
[----:B------:R-:W-:Y:S01]  /*6c80*/  FFMA.FTZ R115, R20, UR4, R115 ;  /* 0x0000000414737c23 */ /* 0x000fe20008010073 */
[----:B------:R-:W-:-:S02]  /*6c90*/  FSEL R184, R112, -INF , !P4 ;  /* 0xff80000070b87808 */ /* 0x000fc40006000000 */
[C---:B------:R-:W-:Y:S01]  /*6ca0*/  ISETP.GE.AND P2, PT, R8.reuse, R212, PT ;  /* 0x000000d40800720c */ /* 0x040fe20003f46270 */
[----:B------:R4:W5:Y:S01]  /*6cb0*/  I2F R2, R8 ;  /* 0x0000000800027306 */ /* 0x0009620000201400 */
[----:B------:R-:W-:Y:S02]  /*6cc0*/  ISETP.GE.AND P4, PT, R8, R179, PT ;  /* 0x000000b30800720c */ /* 0x000fe40003f86270 */
[----:B------:R-:W-:Y:S02]  /*6cd0*/  FSEL R171, R114, -INF , !P1 ;  /* 0xff80000072ab7808 */ /* 0x000fe40004800000 */
[----:B------:R-:W-:Y:S02]  /*6ce0*/  FSEL R182, R113, -INF , !P0 ;  /* 0xff80000071b67808 */ /* 0x000fe40004000000 */
[----:B------:R-:W-:Y:S01]  /*6cf0*/  FSEL R169, R115, -INF , !P3 ;  /* 0xff80000073a97808 */ /* 0x000fe20005800000 */
[C---:B--2---:R-:W-:Y:S01]  /*6d00*/  FFMA.FTZ R108, R21.reuse, UR4, R108 ;  /* 0x00000004156c7c23 */ /* 0x044fe2000801006c */
[C---:B------:R-:W-:Y:S01]  /*6d10*/  IADD3 R20, R166.reuse, 0xa0, RZ ;  /* 0x000000a0a6147810 */ /* 0x040fe20007ffe0ff */
[----:B------:R-:W-:Y:S01]  /*6d20*/  FFMA.FTZ R110, R21, UR4, R110 ;  /* 0x00000004156e7c23 */ /* 0x000fe2000801006e */
[----:B------:R-:W-:-:S02]  /*6d30*/  IADD3 R21, R166, 0x99, RZ ;  /* 0x00000099a6157810 */ /* 0x000fc40007ffe0ff */
[----:B------:R-:W2:Y:S01]  /*6d40*/  I2F R26, R20 ;  /* 0x00000014001a7306 */ /* 0x000ea20000201400 */
[----:B------:R-:W-:Y:S02]  /*6d50*/  FSEL R181, R108, -INF , !P6 ;  /* 0xff8000006cb57808 */ /* 0x000fe40007000000 */
[----:B----4-:R-:W-:Y:S01]  /*6d60*/  IADD3 R8, R166, 0x90, RZ ;  /* 0x00000090a6087810 */ /* 0x010fe20007ffe0ff */
[----:B-----5:R-:W-:Y:S01]  /*6d70*/  FFMA.FTZ R109, R2, UR4, R109 ;  /* 0x00000004026d7c23 */ /* 0x020fe2000801006d */
[----:B------:R-:W-:Y:S01]  /*6d80*/  FSEL R168, R110, -INF , !P5 ;  /* 0xff8000006ea87808 */ /* 0x000fe20006800000 */
[----:B------:R-:W-:Y:S01]  /*6d90*/  FFMA.FTZ R111, R2, UR4, R111 ;  /* 0x00000004026f7c23 */ /* 0x000fe2000801006f */
[C---:B------:R-:W-:Y:S01]  /*6da0*/  ISETP.GE.AND P1, PT, R8.reuse, R212, PT ;  /* 0x000000d40800720c */ /* 0x040fe20003f26270 */
[----:B------:R3:W4:Y:S01]  /*6db0*/  I2F R22, R8 ;  /* 0x0000000800167306 */ /* 0x0007220000201400 */
[----:B------:R-:W-:Y:S02]  /*6dc0*/  ISETP.GE.AND P0, PT, R8, R179, PT ;  /* 0x000000b30800720c */ /* 0x000fe40003f06270 */
[----:B------:R-:W-:-:S02]  /*6dd0*/  FSEL R163, R111, -INF , !P4 ;  /* 0xff8000006fa37808 */ /* 0x000fc40006000000 */
[----:B------:R-:W-:Y:S02]  /*6de0*/  ISETP.GE.AND P4, PT, R21, R212, PT ;  /* 0x000000d41500720c */ /* 0x000fe40003f86270 */
[----:B------:R-:W-:Y:S01]  /*6df0*/  FSEL R174, R109, -INF , !P2 ;  /* 0xff8000006dae7808 */ /* 0x000fe20005000000 */
[----:B------:R-:W5:Y:S01]  /*6e00*/  I2F R2, R21 ;  /* 0x0000001500027306 */ /* 0x000f620000201400 */
[----:B--2---:R-:W-:Y:S01]  /*6e10*/  FFMA.FTZ R96, R26, UR4, R96 ;  /* 0x000000041a607c23 */ /* 0x004fe20008010060 */
[C---:B------:R-:W-:Y:S02]  /*6e20*/  IADD3 R28, R166.reuse, 0xb0, RZ ;  /* 0x000000b0a61c7810 */ /* 0x040fe40007ffe0ff */
[C---:B------:R-:W-:Y:S02]  /*6e30*/  IADD3 R30, R166.reuse, 0xb8, RZ ;  /* 0x000000b8a61e7810 */ /* 0x040fe40007ffe0ff */
[----:B------:R-:W-:Y:S01]  /*6e40*/  IADD3 R29, R166, 0xb9, RZ ;  /* 0x000000b9a61d7810 */ /* 0x000fe20007ffe0ff */
[----:B---3--:R-:W-:Y:S01]  /*6e50*/  HMMA.16816.F32 R8, R192, R12, R88 ;  /* 0x0000000cc008723c */ /* 0x008fe20000001858 */
[----:B----4-:R-:W-:-:S02]  /*6e60*/  FFMA.FTZ R104, R22, UR4, R104 ;  /* 0x0000000416687c23 */ /* 0x010fc40008010068 */
[----:B------:R-:W-:-:S03]  /*6e70*/  FFMA.FTZ R106, R22, UR4, R106 ;  /* 0x00000004166a7c23 */ /* 0x000fc6000801006a */
[----:B------:R-:W-:Y:S02]  /*6e80*/  FSEL R162, R104, -INF , !P1 ;  /* 0xff80000068a27808 */ /* 0x000fe40004800000 */
[----:B------:R-:W-:Y:S01]  /*6e90*/  IADD3 R13, R166, 0x91, RZ ;  /* 0x00000091a60d7810 */ /* 0x000fe20007ffe0ff */
[----:B-----5:R-:W-:Y:S01]  /*6ea0*/  FFMA.FTZ R101, R2, UR4, R101 ;  /* 0x0000000402657c23 */ /* 0x020fe20008010065 */
[----:B------:R-:W-:Y:S01]  /*6eb0*/  IADD3 R12, R166, 0x98, RZ ;  /* 0x00000098a60c7810 */ /* 0x000fe20007ffe0ff */
[----:B------:R-:W-:Y:S01]  /*6ec0*/  FFMA.FTZ R103, R2, UR4, R103 ;  /* 0x0000000402677c23 */ /* 0x000fe20008010067 */
[----:B------:R-:W2:Y:S01]  /*6ed0*/  I2F R24, R13 ;  /* 0x0000000d00187306 */ /* 0x000ea20000201400 */
[----:B------:R-:W-:Y:S02]  /*6ee0*/  ISETP.GE.AND P3, PT, R13, R212, PT ;  /* 0x000000d40d00720c */ /* 0x000fe40003f66270 */
[----:B------:R-:W-:Y:S02]  /*6ef0*/  FSEL R151, R106, -INF , !P0 ;  /* 0xff8000006a977808 */ /* 0x000fe40004000000 */
[----:B------:R-:W-:-:S02]  /*6f00*/  ISETP.GE.AND P1, PT, R21, R179, PT ;  /* 0x000000b31500720c */ /* 0x000fc40003f26270 */
[-C--:B------:R-:W-:Y:S01]  /*6f10*/  ISETP.GE.AND P0, PT, R20, R212.reuse, PT ;  /* 0x000000d41400720c */ /* 0x080fe20003f06270 */
[----:B------:R-:W3:Y:S01]  /*6f20*/  I2F R25, R12 ;  /* 0x0000000c00197306 */ /* 0x000ee20000201400 */
[-C--:B------:R-:W-:Y:S02]  /*6f30*/  ISETP.GE.AND P6, PT, R13, R179.reuse, PT ;  /* 0x000000b30d00720c */ /* 0x080fe40003fc6270 */
[C---:B------:R-:W-:Y:S02]  /*6f40*/  ISETP.GE.AND P5, PT, R12.reuse, R212, PT ;  /* 0x000000d40c00720c */ /* 0x040fe40003fa6270 */
[----:B------:R-:W-:Y:S02]  /*6f50*/  ISETP.GE.AND P2, PT, R12, R179, PT ;  /* 0x000000b30c00720c */ /* 0x000fe40003f46270 */
[----:B------:R-:W-:Y:S01]  /*6f60*/  FSEL R154, R101, -INF , !P4 ;  /* 0xff800000659a7808 */ /* 0x000fe20006000000 */
[C---:B--2---:R-:W-:Y:S01]  /*6f70*/  FFMA.FTZ R105, R24.reuse, UR4, R105 ;  /* 0x0000000418697c23 */ /* 0x044fe20008010069 */
[----:B------:R-:W-:Y:S01]  /*6f80*/  FSEL R140, R103, -INF , !P1 ;  /* 0xff800000678c7808 */ /* 0x000fe20004800000 */
[----:B------:R-:W-:Y:S01]  /*6f90*/  FFMA.FTZ R107, R24, UR4, R107 ;  /* 0x00000004186b7c23 */ /* 0x000fe2000801006b */
[----:B------:R-:W-:-:S02]  /*6fa0*/  FSEL R130, R96, -INF , !P0 ;  /* 0xff80000060827808 */ /* 0x000fc40004000000 */
[----:B------:R-:W-:Y:S02]  /*6fb0*/  FSEL R161, R105, -INF , !P3 ;  /* 0xff80000069a17808 */ /* 0x000fe40005800000 */
[----:B------:R-:W-:Y:S01]  /*6fc0*/  ISETP.GE.AND P3, PT, R20, R179, PT ;  /* 0x000000b31400720c */ /* 0x000fe20003f66270 */
[C---:B---3--:R-:W-:Y:S01]  /*6fd0*/  FFMA.FTZ R100, R25.reuse, UR4, R100 ;  /* 0x0000000419647c23 */ /* 0x048fe20008010064 */
[C---:B-1----:R-:W-:Y:S01]  /*6fe0*/  HMMA.16816.F32 R20, R192.reuse, R16, R80 ;  /* 0x00000010c014723c */ /* 0x042fe20000001850 */
[----:B------:R-:W-:Y:S01]  /*6ff0*/  FFMA.FTZ R102, R25, UR4, R102 ;  /* 0x0000000419667c23 */ /* 0x000fe20008010066 */
[----:B------:R-:W-:Y:S02]  /*7000*/  FSEL R147, R107, -INF , !P6 ;  /* 0xff8000006b937808 */ /* 0x000fe40007000000 */
[----:B------:R-:W-:Y:S02]  /*7010*/  FSEL R160, R100, -INF , !P5 ;  /* 0xff80000064a07808 */ /* 0x000fe40006800000 */
[----:B------:R-:W-:Y:S01]  /*7020*/  FSEL R146, R102, -INF , !P2 ;  /* 0xff80000066927808 */ /* 0x000fe20005000000 */
[----:B------:R-:W-:Y:S01]  /*7030*/  FFMA.FTZ R81, R26, UR4, R98 ;  /* 0x000000041a517c23 */ /* 0x000fe20008010062 */
[C---:B------:R-:W-:Y:S01]  /*7040*/  IADD3 R17, R166.reuse, 0xa1, RZ ;  /* 0x000000a1a6117810 */ /* 0x040fe20007ffe0ff */
[----:B------:R-:W-:Y:S01]  /*7050*/  HMMA.16816.F32 R12, R192, R14, R84 ;  /* 0x0000000ec00c723c */ /* 0x000fe20000001854 */
[----:B------:R-:W-:-:S02]  /*7060*/  IADD3 R16, R166, 0xa8, RZ ;  /* 0x000000a8a6107810 */ /* 0x000fc40007ffe0ff */
[----:B------:R-:W1:Y:S01]  /*7070*/  I2F R25, R17 ;  /* 0x0000001100197306 */ /* 0x000e620000201400 */
[CC--:B------:R-:W-:Y:S02]  /*7080*/  ISETP.GE.AND P6, PT, R17.reuse, R212.reuse, PT ;  /* 0x000000d41100720c */ /* 0x0c0fe40003fc6270 */
[-C--:B------:R-:W-:Y:S02]  /*7090*/  ISETP.GE.AND P5, PT, R17, R179.reuse, PT ;  /* 0x000000b31100720c */ /* 0x080fe40003fa6270 */
[CC--:B------:R-:W-:Y:S02]  /*70a0*/  ISETP.GE.AND P2, PT, R16.reuse, R212.reuse, PT ;  /* 0x000000d41000720c */ /* 0x0c0fe40003f46270 */
[----:B------:R-:W-:Y:S01]  /*70b0*/  ISETP.GE.AND P4, PT, R16, R179, PT ;  /* 0x000000b31000720c */ /* 0x000fe20003f86270 */
[----:B------:R2:W3:Y:S01]  /*70c0*/  I2F R24, R16 ;  /* 0x0000001000187306 */ /* 0x0004e20000201400 */
[----:B------:R-:W-:Y:S02]  /*70d0*/  FSEL R81, R81, -INF , !P3 ;  /* 0xff80000051517808 */ /* 0x000fe40005800000 */
[----:B------:R-:W-:-:S02]  /*70e0*/  ISETP.GE.AND P3, PT, R28, R212, PT ;  /* 0x000000d41c00720c */ /* 0x000fc40003f66270 */
[----:B------:R-:W-:Y:S01]  /*70f0*/  IADD3 R2, R166, 0xb1, RZ ;  /* 0x000000b1a6027810 */ /* 0x000fe20007ffe0ff */
[C---:B-1----:R-:W-:Y:S02]  /*7100*/  FFMA.FTZ R89, R25.reuse, UR4, R97 ;  /* 0x0000000419597c23 */ /* 0x042fe40008010061 */
[----:B------:R-:W-:-:S03]  /*7110*/  FFMA.FTZ R80, R25, UR4, R99 ;  /* 0x0000000419507c23 */ /* 0x000fc60008010063 */
[----:B------:R-:W-:Y:S02]  /*7120*/  FSEL R89, R89, -INF , !P6 ;  /* 0xff80000059597808 */ /* 0x000fe40007000000 */
[----:B------:R-:W-:Y:S01]  /*7130*/  ISETP.GE.AND P6, PT, R28, R179, PT ;  /* 0x000000b31c00720c */ /* 0x000fe20003fc6270 */
[----:B--2---:R-:W-:Y:S01]  /*7140*/  HMMA.16816.F32 R16, R192, R18, R76 ;  /* 0x00000012c010723c */ /* 0x004fe2000000184c */
[----:B------:R-:W1:Y:S01]  /*7150*/  I2F R28, R28 ;  /* 0x0000001c001c7306 */ /* 0x000e620000201400 */
[----:B---3--:R-:W-:Y:S01]  /*7160*/  FFMA.FTZ R86, R24, UR4, R92 ;  /* 0x0000000418567c23 */ /* 0x008fe2000801005c */
[----:B------:R-:W-:Y:S02]  /*7170*/  FSEL R80, R80, -INF , !P5 ;  /* 0xff80000050507808 */ /* 0x000fe40006800000 */
[-C--:B------:R-:W-:Y:S02]  /*7180*/  ISETP.GE.AND P5, PT, R2, R212.reuse, PT ;  /* 0x000000d40200720c */ /* 0x080fe40003fa6270 */
[----:B------:R-:W-:Y:S01]  /*7190*/  IADD3 R78, R166, 0xa9, RZ ;  /* 0x000000a9a64e7810 */ /* 0x000fe20007ffe0ff */
[----:B------:R-:W-:Y:S01]  /*71a0*/  FFMA.FTZ R79, R24, UR4, R94 ;  /* 0x00000004184f7c23 */ /* 0x000fe2000801005e */
[----:B------:R-:W-:Y:S01]  /*71b0*/  FSEL R86, R86, -INF , !P2 ;  /* 0xff80000056567808 */ /* 0x000fe20005000000 */
[----:B------:R-:W2:Y:S01]  /*71c0*/  LDSM.16.M88.4 R24, [R165+0x6800] ;  /* 0x00680000a518783b */ /* 0x000ea20000000200 */
[----:B------:R-:W-:-:S02]  /*71d0*/  ISETP.GE.AND P1, PT, R78, R212, PT ;  /* 0x000000d44e00720c */ /* 0x000fc40003f26270 */
[-C--:B------:R-:W-:Y:S02]  /*71e0*/  ISETP.GE.AND P0, PT, R78, R179.reuse, PT ;  /* 0x000000b34e00720c */ /* 0x080fe40003f06270 */
[----:B------:R-:W3:Y:S01]  /*71f0*/  I2F R78, R78 ;  /* 0x0000004e004e7306 */ /* 0x000ee20000201400 */
[-C--:B------:R-:W-:Y:S01]  /*7200*/  ISETP.GE.AND P2, PT, R2, R179.reuse, PT ;  /* 0x000000b30200720c */ /* 0x080fe20003f46270 */
[C---:B-1----:R-:W-:Y:S01]  /*7210*/  FFMA.FTZ R8, R28.reuse, UR4, R8 ;  /* 0x000000041c087c23 */ /* 0x042fe20008010008 */
[----:B------:R-:W-:Y:S01]  /*7220*/  FSEL R79, R79, -INF , !P4 ;  /* 0xff8000004f4f7808 */ /* 0x000fe20006000000 */
[----:B------:R-:W-:Y:S01]  /*7230*/  FFMA.FTZ R10, R28, UR4, R10 ;  /* 0x000000041c0a7c23 */ /* 0x000fe2000801000a */
[----:B------:R-:W-:Y:S02]  /*7240*/  ISETP.GE.AND P4, PT, R30, R212, PT ;  /* 0x000000d41e00720c */ /* 0x000fe40003f86270 */
[----:B------:R-:W-:Y:S01]  /*7250*/  FSEL R84, R8, -INF , !P3 ;  /* 0xff80000008547808 */ /* 0x000fe20005800000 */
[----:B------:R-:W1:Y:S01]  /*7260*/  I2F R2, R2 ;  /* 0x0000000200027306 */ /* 0x000e620000201400 */
[----:B------:R-:W-:-:S02]  /*7270*/  ISETP.GE.AND P3, PT, R29, R179, PT ;  /* 0x000000b31d00720c */ /* 0x000fc40003f66270 */
[----:B------:R-:W-:Y:S02]  /*7280*/  IADD3 R28, R166, 0xc0, RZ ;  /* 0x000000c0a61c7810 */ /* 0x000fe40007ffe0ff */
[----:B------:R-:W-:Y:S02]  /*7290*/  FSEL R77, R10, -INF , !P6 ;  /* 0xff8000000a4d7808 */ /* 0x000fe40007000000 */
[----:B------:R-:W-:Y:S01]  /*72a0*/  ISETP.GE.AND P6, PT, R28, R212, PT ;  /* 0x000000d41c00720c */ /* 0x000fe20003fc6270 */
[C---:B---3--:R-:W-:Y:S02]  /*72b0*/  FFMA.FTZ R85, R78.reuse, UR4, R93 ;  /* 0x000000044e557c23 */ /* 0x048fe4000801005d */
[----:B------:R-:W-:-:S03]  /*72c0*/  FFMA.FTZ R78, R78, UR4, R95 ;  /* 0x000000044e4e7c23 */ /* 0x000fc6000801005f */
[----:B------:R-:W-:Y:S02]  /*72d0*/  FSEL R85, R85, -INF , !P1 ;  /* 0xff80000055557808 */ /* 0x000fe40004800000 */
[-C--:B------:R-:W-:Y:S01]  /*72e0*/  ISETP.GE.AND P1, PT, R30, R179.reuse, PT ;  /* 0x000000b31e00720c */ /* 0x080fe20003f26270 */
[----:B-1----:R-:W-:Y:S01]  /*72f0*/  FFMA.FTZ R9, R2, UR4, R9 ;  /* 0x0000000402097c23 */ /* 0x002fe20008010009 */
[----:B------:R-:W1:Y:S01]  /*7300*/  I2F R30, R30 ;  /* 0x0000001e001e7306 */ /* 0x000e620000201400 */
[----:B------:R-:W-:Y:S01]  /*7310*/  FSEL R78, R78, -INF , !P0 ;  /* 0xff8000004e4e7808 */ /* 0x000fe20004000000 */
[----:B------:R-:W-:Y:S01]  /*7320*/  FFMA.FTZ R11, R2, UR4, R11 ;  /* 0x00000004020b7c23 */ /* 0x000fe2000801000b */
[----:B------:R-:W-:Y:S02]  /*7330*/  ISETP.GE.AND P0, PT, R29, R212, PT ;  /* 0x000000d41d00720c */ /* 0x000fe40003f06270 */
[----:B------:R-:W-:Y:S02]  /*7340*/  FSEL R83, R9, -INF , !P5 ;  /* 0xff80000009537808 */ /* 0x000fe40006800000 */
[----:B------:R-:W-:Y:S01]  /*7350*/  ISETP.GE.AND P5, PT, R28, R179, PT ;  /* 0x000000b31c00720c */ /* 0x000fe20003fa6270 */
[----:B------:R-:W3:Y:S01]  /*7360*/  I2F R29, R29 ;  /* 0x0000001d001d7306 */ /* 0x000ee20000201400 */
[----:B------:R-:W-:-:S02]  /*7370*/  IADD3 R2, R166, 0xc1, RZ ;  /* 0x000000c1a6027810 */ /* 0x000fc40007ffe0ff */
[----:B------:R-:W-:Y:S02]  /*7380*/  FSEL R76, R11, -INF , !P2 ;  /* 0xff8000000b4c7808 */ /* 0x000fe40005000000 */
[----:B------:R-:W-:Y:S01]  /*7390*/  ISETP.GE.AND P2, PT, R2, R212, PT ;  /* 0x000000d40200720c */ /* 0x000fe20003f46270 */
[----:B--2---:R-:W-:Y:S02]  /*73a0*/  HMMA.16816.F32 R8, R192, R24, R72 ;  /* 0x00000018c008723c */ /* 0x004fe40000001848 */
[----:B------:R-:W2:Y:S01]  /*73b0*/  I2F R28, R28 ;  /* 0x0000001c001c7306 */ /* 0x000ea20000201400 */
[----:B-1----:R-:W-:Y:S01]  /*73c0*/  FFMA.FTZ R82, R30, UR4, R12 ;  /* 0x000000041e527c23 */ /* 0x002fe2000801000c */
[----:B------:R-:W-:Y:S01]  /*73d0*/  IADD3 R12, R166, 0xc8, RZ ;  /* 0x000000c8a60c7810 */ /* 0x000fe20007ffe0ff */
[----:B------:R-:W-:Y:S02]  /*73e0*/  FFMA.FTZ R14, R30, UR4, R14 ;  /* 0x000000041e0e7c23 */ /* 0x000fe4000801000e */
[----:B------:R-:W-:-:S02]  /*73f0*/  IADD3 R24, R166, 0xc9, RZ ;  /* 0x000000c9a6187810 */ /* 0x000fc40007ffe0ff */
[----:B------:R-:W-:Y:S01]  /*7400*/  FSEL R82, R82, -INF , !P4 ;  /* 0xff80000052527808 */ /* 0x000fe20006000000 */
[C---:B---3--:R-:W-:Y:S01]  /*7410*/  FFMA.FTZ R13, R29.reuse, UR4, R13 ;  /* 0x000000041d0d7c23 */ /* 0x048fe2000801000d */
[-C--:B------:R-:W-:Y:S01]  /*7420*/  ISETP.GE.AND P4, PT, R2, R179.reuse, PT ;  /* 0x000000b30200720c */ /* 0x080fe20003f86270 */
[----:B------:R-:W-:Y:S01]  /*7430*/  FFMA.FTZ R72, R29, UR4, R15 ;  /* 0x000000041d487c23 */ /* 0x000fe2000801000f */
[----:B------:R-:W1:Y:S01]  /*7440*/  I2F R2, R2 ;  /* 0x0000000200027306 */ /* 0x000e620000201400 */
[----:B------:R-:W-:Y:S02]  /*7450*/  FSEL R73, R14, -INF , !P1 ;  /* 0xff8000000e497808 */ /* 0x000fe40004800000 */
[----:B------:R-:W-:Y:S02]  /*7460*/  FSEL R75, R13, -INF , !P0 ;  /* 0xff8000000d4b7808 */ /* 0x000fe40004000000 */
[----:B------:R-:W-:Y:S01]  /*7470*/  ISETP.GE.AND P1, PT, R12, R212, PT ;  /* 0x000000d40c00720c */ /* 0x000fe20003f26270 */
[----:B--2---:R-:W-:Y:S01]  /*7480*/  FFMA.FTZ R74, R28, UR4, R20 ;  /* 0x000000041c4a7c23 */ /* 0x004fe20008010014 */
[----:B------:R-:W-:Y:S01]  /*7490*/  ISETP.GE.AND P0, PT, R12, R179, PT ;  /* 0x000000b30c00720c */ /* 0x000fe20003f06270 */
[----:B------:R2:W3:Y:S01]  /*74a0*/  I2F R29, R12 ;  /* 0x0000000c001d7306 */ /* 0x0004e20000201400 */
[----:B------:R-:W-:Y:S01]  /*74b0*/  FFMA.FTZ R22, R28, UR4, R22 ;  /* 0x000000041c167c23 */ /* 0x000fe20008010016 */
[----:B------:R-:W-:-:S02]  /*74c0*/  IADD3 R28, R166, 0xd0, RZ ;  /* 0x000000d0a61c7810 */ /* 0x000fc40007ffe0ff */
[----:B------:R-:W-:Y:S02]  /*74d0*/  FSEL R72, R72, -INF , !P3 ;  /* 0xff80000048487808 */ /* 0x000fe40005800000 */
[----:B------:R-:W-:Y:S02]  /*74e0*/  FSEL R74, R74, -INF , !P6 ;  /* 0xff8000004a4a7808 */ /* 0x000fe40007000000 */
[----:B------:R4:W5:Y:S01]  /*74f0*/  I2F R20, R24 ;  /* 0x0000001800147306 */ /* 0x0009620000201400 */
[----:B-1----:R-:W-:Y:S01]  /*7500*/  FFMA.FTZ R21, R2, UR4, R21 ;  /* 0x0000000402157c23 */ /* 0x002fe20008010015 */
[----:B------:R-:W-:Y:S01]  /*7510*/  ISETP.GE.AND P3, PT, R24, R212, PT ;  /* 0x000000d41800720c */ /* 0x000fe20003f66270 */
[----:B------:R-:W-:Y:S01]  /*7520*/  FFMA.FTZ R23, R2, UR4, R23 ;  /* 0x0000000402177c23 */ /* 0x000fe20008010017 */
[-C--:B------:R-:W-:Y:S02]  /*7530*/  ISETP.GE.AND P6, PT, R24, R179.reuse, PT ;  /* 0x000000b31800720c */ /* 0x080fe40003fc6270 */
[----:B------:R-:W-:Y:S01]  /*7540*/  FSEL R88, R21, -INF , !P2 ;  /* 0xff80000015587808 */ /* 0x000fe20005000000 */
[----:B--2---:R-:W1:Y:S01]  /*7550*/  LDSM.16.M88.4 R12, [R165+0x7000] ;  /* 0x00700000a50c783b */ /* 0x004e620000000200 */
[----:B------:R-:W-:Y:S01]  /*7560*/  ISETP.GE.AND P2, PT, R28, R179, PT ;  /* 0x000000b31c00720c */ /* 0x000fe20003f46270 */
[C---:B---3--:R-:W-:Y:S01]  /*7570*/  FFMA.FTZ R87, R29.reuse, UR4, R16 ;  /* 0x000000041d577c23 */ /* 0x048fe20008010010 */
[C---:B------:R-:W-:Y:S01]  /*7580*/  IADD3 R2, R166.reuse, 0xd1, RZ ;  /* 0x000000d1a6027810 */ /* 0x040fe20007ffe0ff */
[----:B------:R-:W-:Y:S01]  /*7590*/  FFMA.FTZ R18, R29, UR4, R18 ;  /* 0x000000041d127c23 */ /* 0x000fe20008010012 */
[----:B------:R-:W-:-:S02]  /*75a0*/  IADD3 R16, R166, 0xd8, RZ ;  /* 0x000000d8a6107810 */ /* 0x000fc40007ffe0ff */
[----:B------:R-:W-:Y:S01]  /*75b0*/  FSEL R87, R87, -INF , !P1 ;  /* 0xff80000057577808 */ /* 0x000fe20004800000 */
[----:B----4-:R-:W-:Y:S01]  /*75c0*/  HMMA.16816.F32 R24, R192, R26, R68 ;  /* 0x0000001ac018723c */ /* 0x010fe20000001844 */
[----:B-----5:R-:W-:Y:S01]  /*75d0*/  FFMA.FTZ R17, R20, UR4, R17 ;  /* 0x0000000414117c23 */ /* 0x020fe20008010011 */
[----:B------:R-:W-:Y:S01]  /*75e0*/  I2F R29, R2 ;  /* 0x00000002001d7306 */ /* 0x000fe20000201400 */
[----:B------:R-:W-:Y:S01]  /*75f0*/  ISETP.GE.AND P1, PT, R2, R179, PT ;  /* 0x000000b30200720c */ /* 0x000fe20003f26270 */
[----:B------:R-:W-:Y:S01]  /*7600*/  FFMA.FTZ R90, R20, UR4, R19 ;  /* 0x00000004145a7c23 */ /* 0x000fe20008010013 */
[----:B------:R-:W-:Y:S02]  /*7610*/  IADD3 R20, R166, 0xd9, RZ ;  /* 0x000000d9a6147810 */ /* 0x000fe40007ffe0ff */
[----:B------:R-:W-:Y:S02]  /*7620*/  FSEL R70, R22, -INF , !P5 ;  /* 0xff80000016467808 */ /* 0x000fe40006800000 */
[----:B------:R-:W-:-:S02]  /*7630*/  ISETP.GE.AND P5, PT, R28, R212, PT ;  /* 0x000000d41c00720c */ /* 0x000fc40003fa6270 */
[----:B------:R-:W2:Y:S01]  /*7640*/  I2F R28, R28 ;  /* 0x0000001c001c7306 */ /* 0x000ea20000201400 */
[----:B------:R-:W-:Y:S02]  /*7650*/  FSEL R69, R23, -INF , !P4 ;  /* 0xff80000017457808 */ /* 0x000fe40006000000 */
[-C--:B------:R-:W-:Y:S02]  /*7660*/  ISETP.GE.AND P4, PT, R2, R212.reuse, PT ;  /* 0x000000d40200720c */ /* 0x080fe40003f86270 */
[----:B------:R-:W-:Y:S02]  /*7670*/  FSEL R68, R18, -INF , !P0 ;  /* 0xff80000012447808 */ /* 0x000fe40004000000 */
[----:B------:R-:W-:Y:S01]  /*7680*/  FSEL R71, R17, -INF , !P3 ;  /* 0xff80000011477808 */ /* 0x000fe20005800000 */
[----:B------:R3:W4:Y:S01]  /*7690*/  I2F R2, R16 ;  /* 0x0000001000027306 */ /* 0x0007220000201400 */
[C---:B------:R-:W-:Y:S02]  /*76a0*/  ISETP.GE.AND P0, PT, R16.reuse, R212, PT ;  /* 0x000000d41000720c */ /* 0x040fe40003f06270 */
[----:B------:R-:W-:-:S02]  /*76b0*/  ISETP.GE.AND P3, PT, R16, R179, PT ;  /* 0x000000b31000720c */ /* 0x000fc40003f66270 */
[----:B------:R-:W-:Y:S02]  /*76c0*/  FSEL R90, R90, -INF , !P6 ;  /* 0xff8000005a5a7808 */ /* 0x000fe40007000000 */
[----:B------:R-:W-:Y:S01]  /*76d0*/  ISETP.GE.AND P6, PT, R20, R212, PT ;  /* 0x000000d41400720c */ /* 0x000fe20003fc6270 */
[----:B--2---:R-:W-:Y:S02]  /*76e0*/  FFMA.FTZ R91, R28, UR4, R8 ;  /* 0x000000041c5b7c23 */ /* 0x004fe40008010008 */
[----:B------:R1:W2:Y:S03]  /*76f0*/  I2F R8, R20 ;  /* 0x0000001400087306 */ /* 0x0002a60000201400 */
[----:B------:R-:W-:Y:S02]  /*7700*/  FSEL R91, R91, -INF , !P5 ;  /* 0xff8000005b5b7808 */ /* 0x000fe40006800000 */
[----:B------:R-:W-:Y:S01]  /*7710*/  ISETP.GE.AND P5, PT, R20, R179, PT ;  /* 0x000000b31400720c */ /* 0x000fe20003fa6270 */
[----:B---3--:R-:W3:Y:S01]  /*7720*/  LDSM.16.M88.4 R16, [R165+0x7800] ;  /* 0x00780000a510783b */ /* 0x008ee20000000200 */
[----:B----4-:R-:W-:Y:S01]  /*7730*/  FFMA.FTZ R24, R2, UR4, R24 ;  /* 0x0000000402187c23 */ /* 0x010fe20008010018 */
[----:B------:R-:W-:-:S04]  /*7740*/  DEPBAR.LE SB0, 0x0 ;  /* 0x000080000000791a */ /* 0x000fc80000000000 */
[----:B------:R-:W-:Y:S01]  /*7750*/  FFMA.FTZ R26, R2, UR4, R26 ;  /* 0x00000004021a7c23 */ /* 0x000fe2000801001a */
[----:B-1----:R-:W-:Y:S01]  /*7760*/  HMMA.16816.F32 R20, R192, R12, R64 ;  /* 0x0000000cc014723c */ /* 0x002fe20000001840 */
[C---:B--2---:R-:W-:Y:S02]  /*7770*/  FFMA.FTZ R27, R8.reuse, UR4, R27 ;  /* 0x00000004081b7c23 */ /* 0x044fe4000801001b */
[----:B------:R-:W-:-:S04]  /*7780*/  FFMA.FTZ R25, R8, UR4, R25 ;  /* 0x0000000408197c23 */ /* 0x000fc80008010019 */
[----:B------:R-:W-:Y:S01]  /*7790*/  FFMA.FTZ R65, R28, UR4, R10 ;  /* 0x000000041c417c23 */ /* 0x000fe2000801000a */
[C---:B------:R-:W-:Y:S01]  /*77a0*/  IADD3 R10, R166.reuse, 0xe0, RZ ;  /* 0x000000e0a60a7810 */ /* 0x040fe20007ffe0ff */
[C---:B------:R-:W-:Y:S01]  /*77b0*/  FFMA.FTZ R67, R29.reuse, UR4, R9 ;  /* 0x000000041d437c23 */ /* 0x040fe20008010009 */
[----:B------:R-:W-:Y:S01]  /*77c0*/  HMMA.16816.F32 R12, R192, R14, R60 ;  /* 0x0000000ec00c723c */ /* 0x000fe2000000183c */
[----:B------:R-:W-:Y:S01]  /*77d0*/  FFMA.FTZ R64, R29, UR4, R11 ;  /* 0x000000041d407c23 */ /* 0x000fe2000801000b */
[----:B------:R-:W-:Y:S01]  /*77e0*/  IADD3 R11, R166, 0xe1, RZ ;  /* 0x000000e1a60b7810 */ /* 0x000fe20007ffe0ff */
[----:B------:R-:W1:Y:S01]  /*77f0*/  I2F R9, R10 ;  /* 0x0000000a00097306 */ /* 0x000e620000201400 */
[----:B------:R-:W-:Y:S02]  /*7800*/  FSEL R65, R65, -INF , !P2 ;  /* 0xff80000041417808 */ /* 0x000fe40005000000 */
[----:B------:R-:W-:Y:S02]  /*7810*/  FSEL R67, R67, -INF , !P4 ;  /* 0xff80000043437808 */ /* 0x000fe40006000000 */
[----:B------:R-:W-:-:S02]  /*7820*/  ISETP.GE.AND P2, PT, R10, R212, PT ;  /* 0x000000d40a00720c */ /* 0x000fc40003f46270 */
[-C--:B------:R-:W-:Y:S02]  /*7830*/  ISETP.GE.AND P4, PT, R10, R179.reuse, PT ;  /* 0x000000b30a00720c */ /* 0x080fe40003f86270 */
[----:B------:R-:W2:Y:S01]  /*7840*/  I2F R10, R11 ;  /* 0x0000000b000a7306 */ /* 0x000ea20000201400 */
[----:B------:R-:W-:Y:S02]  /*7850*/  FSEL R66, R24, -INF , !P0 ;  /* 0xff80000018427808 */ /* 0x000fe40004000000 */
[----:B------:R-:W-:Y:S02]  /*7860*/  IADD3 R24, R166, 0xe8, RZ ;  /* 0x000000e8a6187810 */ /* 0x000fe40007ffe0ff */
[----:B------:R-:W-:Y:S01]  /*7870*/  FSEL R64, R64, -INF , !P1 ;  /* 0xff80000040407808 */ /* 0x000fe20004800000 */
[----:B-1----:R-:W-:Y:S02]  /*7880*/  FFMA.FTZ R20, R9, UR4, R20 ;  /* 0x0000000409147c23 */ /* 0x002fe40008010014 */
[----:B------:R-:W1:Y:S01]  /*7890*/  I2F R2, R24 ;  /* 0x0000001800027306 */ /* 0x000e620000201400 */
[C---:B------:R-:W-:Y:S01]  /*78a0*/  ISETP.GE.AND P1, PT, R11.reuse, R212, PT ;  /* 0x000000d40b00720c */ /* 0x040fe20003f26270 */
[----:B---3--:R-:W-:Y:S01]  /*78b0*/  HMMA.16816.F32 R56, R192, R16, R56 ;  /* 0x00000010c038723c */ /* 0x008fe20000001838 */
[----:B------:R-:W-:Y:S01]  /*78c0*/  ISETP.GE.AND P0, PT, R11, R179, PT ;  /* 0x000000b30b00720c */ /* 0x000fe20003f06270 */
[----:B------:R-:W-:Y:S01]  /*78d0*/  FFMA.FTZ R22, R9, UR4, R22 ;  /* 0x0000000409167c23 */ /* 0x000fe20008010016 */
[----:B------:R-:W-:-:S02]  /*78e0*/  FSEL R60, R27, -INF , !P5 ;  /* 0xff8000001b3c7808 */ /* 0x000fc40006800000 */
[----:B------:R-:W-:Y:S01]  /*78f0*/  FSEL R62, R20, -INF , !P2 ;  /* 0xff800000143e7808 */ /* 0x000fe20005000000 */
[----:B--2---:R-:W-:Y:S01]  /*7900*/  FFMA.FTZ R21, R10, UR4, R21 ;  /* 0x000000040a157c23 */ /* 0x004fe20008010015 */
[----:B------:R-:W-:Y:S01]  /*7910*/  IADD3 R11, R166, 0xe9, RZ ;  /* 0x000000e9a60b7810 */ /* 0x000fe20007ffe0ff */
[----:B------:R-:W-:Y:S01]  /*7920*/  FFMA.FTZ R23, R10, UR4, R23 ;  /* 0x000000040a177c23 */ /* 0x000fe20008010017 */
[----:B------:R-:W-:Y:S01]  /*7930*/  IADD3 R9, R166, 0xf0, RZ ;  /* 0x000000f0a6097810 */ /* 0x000fe20007ffe0ff */
[----:B------:R-:W-:Y:S01]  /*7940*/  HMMA.16816.F32 R52, R192, R18, R52 ;  /* 0x00000012c034723c */ /* 0x000fe20000001834 */
[C---:B------:R-:W-:Y:S01]  /*7950*/  ISETP.GE.AND P5, PT, R11.reuse, R212, PT ;  /* 0x000000d40b00720c */ /* 0x040fe20003fa6270 */
[----:B------:R-:W2:Y:S01]  /*7960*/  I2F R8, R11 ;  /* 0x0000000b00087306 */ /* 0x000ea20000201400 */
[----:B------:R-:W-:Y:S01]  /*7970*/  ISETP.GE.AND P2, PT, R11, R179, PT ;  /* 0x000000b30b00720c */ /* 0x000fe20003f46270 */
[----:B-1----:R-:W-:Y:S01]  /*7980*/  FFMA.FTZ R12, R2, UR4, R12 ;  /* 0x00000004020c7c23 */ /* 0x002fe2000801000c */
[----:B------:R-:W-:Y:S01]  /*7990*/  FSEL R93, R22, -INF , !P4 ;  /* 0xff800000165d7808 */ /* 0x000fe20006000000 */
[----:B------:R-:W-:Y:S01]  /*79a0*/  FFMA.FTZ R14, R2, UR4, R14 ;  /* 0x00000004020e7c23 */ /* 0x000fe2000801000e */
[----:B------:R-:W-:-:S02]  /*79b0*/  FSEL R95, R21, -INF , !P1 ;  /* 0xff800000155f7808 */ /* 0x000fc40004800000 */
[CC--:B------:R-:W-:Y:S01]  /*79c0*/  ISETP.GE.AND P4, PT, R9.reuse, R212.reuse, PT ;  /* 0x000000d40900720c */ /* 0x0c0fe20003f86270 */
[----:B------:R-:W1:Y:S01]  /*79d0*/  I2F R10, R9 ;  /* 0x00000009000a7306 */ /* 0x000e620000201400 */
[-C--:B------:R-:W-:Y:S02]  /*79e0*/  ISETP.GE.AND P1, PT, R9, R179.reuse, PT ;  /* 0x000000b30900720c */ /* 0x080fe40003f26270 */
[----:B------:R-:W-:Y:S02]  /*79f0*/  FSEL R61, R26, -INF , !P3 ;  /* 0xff8000001a3d7808 */ /* 0x000fe40005800000 */
[----:B------:R-:W-:Y:S02]  /*7a00*/  ISETP.GE.AND P3, PT, R24, R212, PT ;  /* 0x000000d41800720c */ /* 0x000fe40003f66270 */
[----:B------:R-:W-:Y:S01]  /*7a10*/  FSEL R63, R25, -INF , !P6 ;  /* 0xff800000193f7808 */ /* 0x000fe20007000000 */
[----:B--2---:R-:W-:Y:S01]  /*7a20*/  FFMA.FTZ R13, R8, UR4, R13 ;  /* 0x00000004080d7c23 */ /* 0x004fe2000801000d */
[----:B------:R-:W-:Y:S01]  /*7a30*/  IADD3 R11, R166, 0xf1, RZ ;  /* 0x000000f1a60b7810 */ /* 0x000fe20007ffe0ff */
[----:B------:R-:W-:Y:S01]  /*7a40*/  FFMA.FTZ R15, R8, UR4, R15 ;  /* 0x00000004080f7c23 */ /* 0x000fe2000801000f */
[----:B------:R-:W-:-:S02]  /*7a50*/  ISETP.GE.AND P6, PT, R24, R179, PT ;  /* 0x000000b31800720c */ /* 0x000fc40003fc6270 */
[----:B------:R-:W2:Y:S01]  /*7a60*/  I2F R9, R11 ;  /* 0x0000000b00097306 */ /* 0x000ea20000201400 */
[----:B------:R-:W-:Y:S02]  /*7a70*/  FSEL R92, R23, -INF , !P0 ;  /* 0xff800000175c7808 */ /* 0x000fe40004000000 */
[----:B------:R-:W-:Y:S01]  /*7a80*/  FSEL R94, R12, -INF , !P3 ;  /* 0xff8000000c5e7808 */ /* 0x000fe20005800000 */
[C---:B-1----:R-:W-:Y:S01]  /*7a90*/  FFMA.FTZ R56, R10.reuse, UR4, R56 ;  /* 0x000000040a387c23 */ /* 0x042fe20008010038 */
[CC--:B------:R-:W-:Y:S01]  /*7aa0*/  ISETP.GE.AND P0, PT, R11.reuse, R212.reuse, PT ;  /* 0x000000d40b00720c */ /* 0x0c0fe20003f06270 */
[----:B------:R-:W-:Y:S01]  /*7ab0*/  FFMA.FTZ R58, R10, UR4, R58 ;  /* 0x000000040a3a7c23 */ /* 0x000fe2000801003a */
[----:B------:R-:W-:Y:S02]  /*7ac0*/  ISETP.GE.AND P3, PT, R11, R179, PT ;  /* 0x000000b30b00720c */ /* 0x000fe40003f66270 */
[----:B------:R-:W-:Y:S02]  /*7ad0*/  FSEL R98, R14, -INF , !P6 ;  /* 0xff8000000e627808 */ /* 0x000fe40007000000 */
[----:B------:R-:W-:-:S02]  /*7ae0*/  ISETP.GE.AND P6, PT, R166, R212, PT ;  /* 0x000000d4a600720c */ /* 0x000fc40003fc6270 */
[----:B------:R-:W-:Y:S02]  /*7af0*/  FSEL R100, R13, -INF , !P5 ;  /* 0xff8000000d647808 */ /* 0x000fe40006800000 */
[----:B------:R-:W-:Y:S01]  /*7b00*/  FSEL R97, R15, -INF , !P2 ;  /* 0xff8000000f617808 */ /* 0x000fe20005000000 */
[C---:B--2---:R-:W-:Y:S01]  /*7b10*/  FFMA.FTZ R57, R9.reuse, UR4, R57 ;  /* 0x0000000409397c23 */ /* 0x044fe20008010039 */
[C---:B------:R-:W-:Y:S01]  /*7b20*/  IADD3 R11, R166.reuse, 0xf8, RZ ;  /* 0x000000f8a60b7810 */ /* 0x040fe20007ffe0ff */
[----:B------:R-:W-:Y:S01]  /*7b30*/  FFMA.FTZ R59, R9, UR4, R59 ;  /* 0x00000004093b7c23 */ /* 0x000fe2000801003b */
[----:B------:R-:W-:Y:S02]  /*7b40*/  IADD3 R166, R166, 0xf9, RZ ;  /* 0x000000f9a6a67810 */ /* 0x000fe40007ffe0ff */
[----:B------:R-:W1:Y:S01]  /*7b50*/  I2F R2, R11 ;  /* 0x0000000b00027306 */ /* 0x000e620000201400 */
[----:B------:R-:W-:Y:S02]  /*7b60*/  FSEL R106, R57, -INF , !P0 ;  /* 0xff800000396a7808 */ /* 0x000fe40004000000 */
[----:B------:R-:W-:-:S02]  /*7b70*/  PLOP3.LUT P0, PT, PT, PT, UP0, 0x80, 0x0 ;  /* 0x000000000000781c */ /* 0x000fc40003f0f008 */
[----:B------:R-:W-:Y:S02]  /*7b80*/  FSEL R99, R56, -INF , !P4 ;  /* 0xff80000038637808 */ /* 0x000fe40006000000 */
[----:B------:R-:W-:Y:S01]  /*7b90*/  FSEL R96, R58, -INF , !P1 ;  /* 0xff8000003a607808 */ /* 0x000fe20004800000 */
[----:B------:R-:W2:Y:S01]  /*7ba0*/  I2F R8, R166 ;  /* 0x000000a600087306 */ /* 0x000ea20000201400 */
[CC--:B------:R-:W-:Y:S02]  /*7bb0*/  ISETP.GE.AND P5, PT, R11.reuse, R212.reuse, PT ;  /* 0x000000d40b00720c */ /* 0x0c0fe40003fa6270 */
[-C--:B------:R-:W-:Y:S02]  /*7bc0*/  ISETP.GE.AND P2, PT, R11, R179.reuse, PT ;  /* 0x000000b30b00720c */ /* 0x080fe40003f46270 */
[C---:B------:R-:W-:Y:S01]  /*7bd0*/  ISETP.GE.AND P4, PT, R166.reuse, R212, PT ;  /* 0x000000d4a600720c */ /* 0x040fe20003f86270 */
[----:B------:R-:W-:Y:S01]  /*7be0*/  BAR.SYNC.DEFER_BLOCKING 0x0 ;  /* 0x0000000000007b1d */ /* 0x000fe20000010000 */
[----:B------:R-:W-:Y:S01]  /*7bf0*/  ISETP.GE.AND P1, PT, R166, R179, PT ;  /* 0x000000b3a600720c */ /* 0x000fe20003f26270 */
[C---:B-1----:R-:W-:Y:S01]  /*7c00*/  FFMA.FTZ R52, R2.reuse, UR4, R52 ;  /* 0x0000000402347c23 */ /* 0x042fe20008010034 */
[----:B------:R-:W-:Y:S01]  /*7c10*/  FSEL R103, R59, -INF , !P3 ;  /* 0xff8000003b677808 */ /* 0x000fe20005800000 */
[----:B------:R-:W-:Y:S01]  /*7c20*/  FFMA.FTZ R54, R2, UR4, R54 ;  /* 0x0000000402367c23 */ /* 0x000fe20008010036 */
[----:B------:R-:W-:-:S02]  /*7c30*/  FSEL R0, R0, -INF , !P6 ;  /* 0xff80000000007808 */ /* 0x000fc40007000000 */
[----:B------:R-:W-:Y:S02]  /*7c40*/  FSEL R105, R52, -INF , !P5 ;  /* 0xff80000034697808 */ /* 0x000fe40006800000 */
[----:B------:R-:W-:Y:S01]  /*7c50*/  FSEL R102, R54, -INF , !P2 ;  /* 0xff80000036667808 */ /* 0x000fe20005000000 */
[----:B--2---:R-:W-:Y:S01]  /*7c60*/  FFMA.FTZ R53, R8, UR4, R53 ;  /* 0x0000000408357c23 */ /* 0x004fe20008010035 */
[----:B------:R-:W-:Y:S01]  /*7c70*/  IADD3 R166, R236, 0x7800, RZ ;  /* 0x00007800eca67810 */ /* 0x000fe20007ffe0ff */
[----:B------:R-:W-:-:S03]  /*7c80*/  FFMA.FTZ R55, R8, UR4, R55 ;  /* 0x0000000408377c23 */ /* 0x000fc60008010037 */
[----:B------:R-:W-:Y:S02]  /*7c90*/  FSEL R104, R53, -INF , !P4 ;  /* 0xff80000035687808 */ /* 0x000fe40006000000 */
[----:B------:R-:W-:Y:S01]  /*7ca0*/  FSEL R101, R55, -INF , !P1 ;  /* 0xff80000037657808 */ /* 0x000fe20004800000 */
        /* <DEDUP_REMOVED lines=23> */
[----:B-1----:R-:W-:-:S04]  /*7e20*/  UIMAD.WIDE.U32 UR26, UR27, UR7, URZ ;  /* 0x000000071b1a72a5 */ /* 0x002fc8000f8e003f */
[----:B------:R-:W-:-:S04]  /*7e30*/  UIADD3 UR6, -UR27, URZ, URZ ;  /* 0x0000003f1b067290 */ /* 0x000fc8000fffe13f */
[----:B------:R-:W-:Y:S02]  /*7e40*/  UIMAD UR7, UR22, UR6, UR7 ;  /* 0x00000006160772a4 */ /* 0x000fe4000f8e0207 */
[----:B------:R-:W-:Y:S02]  /*7e50*/  @!UP2 UIADD3 UR9, UR9, -UR22, URZ ;  /* 0x800000160909a290 */ /* 0x000fe4000fffe03f */
[----:B------:R-:W-:Y:S02]  /*7e60*/  UISETP.GT.U32.AND UP0, UPT, UR22, UR7, UPT ;  /* 0x000000071600728c */ /* 0x000fe4000bf04070 */
[----:B------:R-:W-:Y:S02]  /*7e70*/  ULDC UR6, c[0x0][0x2d0] ;  /* 0x0000b40000067ab9 */ /* 0x000fe40000000800 */
[----:B------:R-:W-:Y:S02]  /*7e80*/  UISETP.GE.U32.AND UP4, UPT, UR9, UR22, UPT ;  /* 0x000000160900728c */ /* 0x000fe4000bf86070 */
[----:B------:R-:W-:-:S02]  /*7e90*/  ULOP3.LUT UR28, UR28, UR6, URZ, 0x3c, !UPT ;  /* 0x000000061c1c7292 */ /* 0x000fc4000f8e3c3f */
[----:B------:R-:W-:Y:S02]  /*7ea0*/  ULOP3.LUT UR24, UR24, UR6, URZ, 0x3c, !UPT ;  /* 0x0000000618187292 */ /* 0x000fe4000f8e3c3f */
[----:B------:R-:W-:Y:S02]  /*7eb0*/  UISETP.GE.AND UP1, UPT, UR28, URZ, UPT ;  /* 0x0000003f1c00728c */ /* 0x000fe4000bf26270 */
[----:B------:R-:W-:Y:S02]  /*7ec0*/  @!UP0 UIADD3 UR7, UR7, -UR22, URZ ;  /* 0x8000001607078290 */ /* 0x000fe4000fffe03f */
[----:B------:R-:W-:Y:S02]  /*7ed0*/  @!UP0 UIADD3 UR27, UR27, 0x1, URZ ;  /* 0x000000011b1b8890 */ /* 0x000fe4000fffe03f */
[----:B------:R-:W-:Y:S02]  /*7ee0*/  UISETP.GE.U32.AND UP3, UPT, UR7, UR22, UPT ;  /* 0x000000160700728c */ /* 0x000fe4000bf66070 */
[----:B------:R-:W-:-:S02]  /*7ef0*/  UISETP.GE.AND UP0, UPT, UR24, URZ, UPT ;  /* 0x0000003f1800728c */ /* 0x000fc4000bf06270 */
[----:B------:R-:W-:Y:S02]  /*7f00*/  @!UP2 UIADD3 UR29, UR29, 0x1, URZ ;  /* 0x000000011d1da890 */ /* 0x000fe4000fffe03f */
[----:B------:R-:W-:Y:S02]  /*7f10*/  UISETP.NE.AND UP2, UPT, URZ, UR6, UPT ;  /* 0x000000063f00728c */ /* 0x000fe4000bf45270 */
[----:B------:R-:W-:Y:S02]  /*7f20*/  @UP4 UIADD3 UR29, UR29, 0x1, URZ ;  /* 0x000000011d1d4890 */ /* 0x000fe4000fffe03f */
[----:B------:R-:W-:Y:S02]  /*7f30*/  ULOP3.LUT UR7, URZ, UR6, URZ, 0x33, !UPT ;  /* 0x000000063f077292 */ /* 0x000fe4000f8e333f */
[----:B------:R-:W-:Y:S02]  /*7f40*/  @UP3 UIADD3 UR27, UR27, 0x1, URZ ;  /* 0x000000011b1b3890 */ /* 0x000fe4000fffe03f */
[----:B------:R-:W-:-:S02]  /*7f50*/  @!UP1 UIADD3 UR29, -UR29, URZ, URZ ;  /* 0x0000003f1d1d9290 */ /* 0x000fc4000fffe13f */
        /* <DEDUP_REMOVED lines=18> */
[----:B-1----:R-:W-:-:S03]  /*8080*/  MOV R9, UR27 ;  /* 0x0000001b00097c02 */ /* 0x002fc60008000f00 */
[----:B------:R-:W-:-:S06]  /*8090*/  UIADD3 UR7, UR27, UR7, URZ ;  /* 0x000000071b077290 */ /* 0x000fcc000fffe03f */
        /* <DEDUP_REMOVED lines=10> */
.L_x_2381:
[----:B------:R-:W-:-:S04]  /*8140*/  ULEA UR6, -UR10, URZ, 0x8 ;  /* 0x0000003f0a067291 */ /* 0x000fc8000f8e413f */
[----:B------:R-:W-:Y:S02]  /*8150*/  USHF.R.S32.HI UR7, URZ, 0x1f, UR6 ;  /* 0x0000001f3f077899 */ /* 0x000fe40008011406 */
[----:B------:R-:W-:-:S04]  /*8160*/  MOV R17, UR6 ;  /* 0x0000000600117c02 */ /* 0x000fc80008000f00 */
[----:B------:R-:W-:Y:S02]  /*8170*/  MOV R16, UR7 ;  /* 0x0000000700107c02 */ /* 0x000fe40008000f00 */
.L_x_2382:
        /* <DEDUP_REMOVED lines=9> */
[----:B------:R-:W-:Y:S01]  /*8210*/  @!P1 LEA R15, P2, R15, R178, 0x5 ;  /* 0x000000b20f0f9211 */ /* 0x000fe200078428ff */
[----:B------:R-:W-:Y:S01]  /*8220*/  @!P1 IMAD.MOV.U32 R8, RZ, RZ, R178 ;  /* 0x000000ffff089224 */ /* 0x000fe200078e00b2 */
[----:B------:R1:W-:Y:S01]  /*8230*/  @P1 STS.128 [R241+0x2000], RZ ;  /* 0x002000fff1001388 */ /* 0x0003e20000000c00 */
[----:B------:R-:W-:Y:S01]  /*8240*/  @!P1 IMAD.MOV.U32 R9, RZ, RZ, R164 ;  /* 0x000000ffff099224 */ /* 0x000fe200078e00a4 */
[----:B------:R-:W-:Y:S01]  /*8250*/  @!P1 LEA.HI.X R14, R14, R164, R2, 0x5, P2 ;  /* 0x000000a40e0e9211 */ /* 0x000fe200010f2c02 */
        /* <DEDUP_REMOVED lines=11> */
[----:B------:R-:W-:Y:S01]  /*8310*/  @!P1 IMAD.MOV.U32 R18, RZ, RZ, R178 ;  /* 0x000000ffff129224 */ /* 0x000fe200078e00b2 */
        /* <DEDUP_REMOVED lines=186> */
.L_x_2384:
[----:B------:R-:W-:Y:S05]  /*8ec0*/  BSYNC B0 ;  /* 0x0000000000007941 */ /* 0x000fea0003800000 */
.L_x_2383:
[----:B------:R-:W0:Y:S01]  /*8ed0*/  LDGDEPBAR ;  /* 0x00000000000079af */ /* 0x000e220000000000 */
[----:B------:R-:W-:-:S04]  /*8ee0*/  IADD3 R178, P1, R17, R178, RZ ;  /* 0x000000b211b27210 */ /* 0x000fc80007f3e0ff */
[----:B------:R-:W-:Y:S02]  /*8ef0*/  IADD3.X R164, R16, R164, RZ, P1, !PT ;  /* 0x000000a410a47210 */ /* 0x000fe40000ffe4ff */
.L_x_2380:
        /* <DEDUP_REMOVED lines=126> */
[----:B------:R-:W-:Y:S01]  /*96e0*/  SHF.L.U32 R234, R4, 0x1, RZ ;  /* 0x0000000104ea7819 */ /* 0x000fe200000006ff */
[----:B-1----:R-:W1:Y:S03]  /*96f0*/  SHFL.BFLY PT, R10, R2, 0x2, 0x1f ;  /* 0x0c401f00020a7f89 */ /* 0x002e6600000e0000 */
[-C--:B------:R-:W-:Y:S01]  /*9700*/  LEA R232, R240, R234.reuse, 0x1 ;  /* 0x000000eaf0e87211 */ /* 0x080fe200078e08ff */
[----:B------:R-:W2:Y:S01]  /*9710*/  SHFL.BFLY PT, R9, R8, 0x2, 0x1f ;  /* 0x0c401f0008097f89 */ /* 0x000ea200000e0000 */
[----:B------:R-:W-:-:S03]  /*9720*/  LEA R231, R3, R234, 0x1 ;  /* 0x000000ea03e77211 */ /* 0x000fc600078e08ff */
[----:B------:R-:W-:Y:S01]  /*9730*/  LDSM.16.MT88.4 R28, [R232+0xa000] ;  /* 0x00a00000e81c783b */ /* 0x000fe20000004200 */
[----:B------:R-:W-:-:S03]  /*9740*/  LEA R230, R240, R231, 0x1 ;  /* 0x000000e7f0e67211 */ /* 0x000fc600078e08ff */
[----:B------:R-:W-:Y:S04]  /*9750*/  LDSM.16.MT88.4 R36, [R234+0xa000] ;  /* 0x00a00000ea24783b */ /* 0x000fe80000004200 */
[----:B------:R-:W-:Y:S04]  /*9760*/  LDSM.16.MT88.4 R20, [R231+0xa000] ;  /* 0x00a00000e714783b */ /* 0x000fe80000004200 */
[----:B------:R-:W-:Y:S01]  /*9770*/  LDSM.16.MT88.4 R56, [R234+0xa800] ;  /* 0x00a80000ea38783b */ /* 0x000fe20000004200 */
[----:B-1----:R-:W-:-:S03]  /*9780*/  FMNMX.FTZ R10, R2, R10, !PT ;  /* 0x0000000a020a7209 */ /* 0x002fc60007810000 */
[----:B------:R-:W-:Y:S01]  /*9790*/  LDSM.16.MT88.4 R52, [R231+0xa800] ;  /* 0x00a80000e734783b */ /* 0x000fe20000004200 */
[----:B--2---:R-:W-:-:S03]  /*97a0*/  FMNMX.FTZ R9, R8, R9, !PT ;  /* 0x0000000908097209 */ /* 0x004fc60007810000 */
[----:B------:R-:W1:Y:S04]  /*97b0*/  SHFL.BFLY PT, R2, R10, 0x1, 0x1f ;  /* 0x0c201f000a027f89 */ /* 0x000e6800000e0000 */
[----:B------:R-:W2:Y:S01]  /*97c0*/  SHFL.BFLY PT, R8, R9, 0x1, 0x1f ;  /* 0x0c201f0009087f89 */ /* 0x000ea200000e0000 */
[----:B-1----:R-:W-:-:S04]  /*97d0*/  FMNMX.FTZ R2, R10, R2, !PT ;  /* 0x000000020a027209 */ /* 0x002fc80007810000 */
[C---:B------:R-:W-:Y:S01]  /*97e0*/  FSETP.NEU.FTZ.AND P1, PT, R2.reuse, -INF , PT ;  /* 0xff8000000200780b */ /* 0x040fe20003f3d000 */
[----:B------:R-:W-:-:S05]  /*97f0*/  FMUL.FTZ R112, R2, c[0x0][0x23c] ;  /* 0x00008f0002707a20 */ /* 0x000fca0000410000 */
[----:B------:R-:W-:-:S05]  /*9800*/  FSEL R112, R112, RZ, P1 ;  /* 0x000000ff70707208 */ /* 0x000fca0000800000 */
[--C-:B------:R-:W-:Y:S01]  /*9810*/  FFMA.FTZ R111, R0, c[0x0][0x23c], -R112.reuse ;  /* 0x00008f00006f7a23 */ /* 0x100fe20000010870 */
[----:B--2---:R-:W-:Y:S01]  /*9820*/  FMNMX.FTZ R0, R9, R8, !PT ;  /* 0x0000000809007209 */ /* 0x004fe20007810000 */
[--C-:B------:R-:W-:Y:S02]  /*9830*/  FFMA.FTZ R110, R219, c[0x0][0x23c], -R112.reuse ;  /* 0x00008f00db6e7a23 */ /* 0x100fe40000010870 */
[--C-:B------:R-:W-:Y:S01]  /*9840*/  FFMA.FTZ R109, R218, c[0x0][0x23c], -R112.reuse ;  /* 0x00008f00da6d7a23 */ /* 0x100fe20000010870 */
[C---:B------:R-:W-:Y:S01]  /*9850*/  FSETP.NEU.FTZ.AND P1, PT, R0.reuse, -INF , PT ;  /* 0xff8000000000780b */ /* 0x040fe20003f3d000 */
[----:B------:R-:W-:Y:S01]  /*9860*/  FMUL.FTZ R107, R0, c[0x0][0x23c] ;  /* 0x00008f00006b7a20 */ /* 0x000fe20000410000 */
[----:B------:R-:W-:Y:S01]  /*9870*/  MUFU.EX2 R111, R111 ;  /* 0x0000006f006f7308 */ /* 0x000fe20000000800 */
[--C-:B------:R-:W-:Y:S02]  /*9880*/  FFMA.FTZ R108, R220, c[0x0][0x23c], -R112.reuse ;  /* 0x00008f00dc6c7a23 */ /* 0x100fe40000010870 */
[--C-:B------:R-:W-:Y:S01]  /*9890*/  FFMA.FTZ R124, R41, c[0x0][0x23c], -R112.reuse ;  /* 0x00008f00297c7a23 */ /* 0x100fe20000010870 */
[----:B------:R-:W-:Y:S01]  /*98a0*/  FSEL R107, R107, RZ, P1 ;  /* 0x000000ff6b6b7208 */ /* 0x000fe20000800000 */
[----:B------:R-:W-:-:S02]  /*98b0*/  FFMA.FTZ R123, R40, c[0x0][0x23c], -R112 ;  /* 0x00008f00287b7a23 */ /* 0x000fc40000010870 */
[----:B------:R-:W-:Y:S01]  /*98c0*/  FFMA.FTZ R121, R51, c[0x0][0x23c], -R112 ;  /* 0x00008f0033797a23 */ /* 0x000fe20000010870 */
[----:B------:R-:W1:Y:S01]  /*98d0*/  MUFU.EX2 R110, R110 ;  /* 0x0000006e006e7308 */ /* 0x000e620000000800 */
[--C-:B------:R-:W-:Y:S02]  /*98e0*/  FFMA.FTZ R115, R216, c[0x0][0x23c], -R107.reuse ;  /* 0x00008f00d8737a23 */ /* 0x100fe4000001086b */
[--C-:B------:R-:W-:Y:S02]  /*98f0*/  FFMA.FTZ R114, R214, c[0x0][0x23c], -R107.reuse ;  /* 0x00008f00d6727a23 */ /* 0x100fe4000001086b */
[--C-:B------:R-:W-:Y:S02]  /*9900*/  FFMA.FTZ R113, R217, c[0x0][0x23c], -R107.reuse ;  /* 0x00008f00d9717a23 */ /* 0x100fe4000001086b */
[--C-:B------:R-:W-:Y:S01]  /*9910*/  FFMA.FTZ R4, R42, c[0x0][0x23c], -R107.reuse ;  /* 0x00008f002a047a23 */ /* 0x100fe2000001086b */
[----:B------:R-:W-:Y:S01]  /*9920*/  MUFU.EX2 R109, R109 ;  /* 0x0000006d006d7308 */ /* 0x000fe20000000800 */
[----:B------:R-:W2:Y:S01]  /*9930*/  LDSM.16.MT88.4 R40, [R230+0xa000] ;  /* 0x00a00000e628783b */ /* 0x000ea20000004200 */
[----:B------:R-:W-:-:S02]  /*9940*/  FFMA.FTZ R118, R50, c[0x0][0x23c], -R107 ;  /* 0x00008f0032767a23 */ /* 0x000fc4000001086b */
[--C-:B------:R-:W-:Y:S02]  /*9950*/  FFMA.FTZ R117, R49, c[0x0][0x23c], -R107.reuse ;  /* 0x00008f0031757a23 */ /* 0x100fe4000001086b */
[----:B------:R-:W3:Y:S01]  /*9960*/  LDSM.16.MT88.4 R48, [R232+0xa800] ;  /* 0x00a80000e830783b */ /* 0x000ee20000004200 */
[--C-:B------:R-:W-:Y:S01]  /*9970*/  FFMA.FTZ R122, R215, c[0x0][0x23c], -R112.reuse ;  /* 0x00008f00d77a7a23 */ /* 0x100fe20000010870 */
[----:B------:R-:W4:Y:S01]  /*9980*/  MUFU.EX2 R108, R108 ;  /* 0x0000006c006c7308 */ /* 0x000f220000000800 */
[----:B-1----:R-:W-:Y:S01]  /*9990*/  F2FP.PACK_AB R12, R110, R111 ;  /* 0x0000006f6e0c723e */ /* 0x002fe200000000ff */
[--C-:B------:R-:W-:Y:S02]  /*99a0*/  FFMA.FTZ R116, R47, c[0x0][0x23c], -R107.reuse ;  /* 0x00008f002f747a23 */ /* 0x100fe4000001086b */
[----:B------:R-:W-:Y:S01]  /*99b0*/  FFMA.FTZ R3, R213, c[0x0][0x23c], -R107 ;  /* 0x00008f00d5037a23 */ /* 0x000fe2000001086b */
[----:B------:R-:W-:Y:S01]  /*99c0*/  LEA R213, P1, R178, c[0x0][0x168], 0x1 ;  /* 0x00005a00b2d57a11 */ /* 0x000fe200078208ff */
[----:B------:R-:W-:-:S02]  /*99d0*/  FFMA.FTZ R120, R46, c[0x0][0x23c], -R112 ;  /* 0x00008f002e787a23 */ /* 0x000fc40000010870 */
[----:B------:R-:W-:Y:S01]  /*99e0*/  MUFU.EX2 R115, R115 ;  /* 0x0000007300737308 */ /* 0x000fe20000000800 */
[--C-:B------:R-:W-:Y:S01]  /*99f0*/  FFMA.FTZ R119, R45, c[0x0][0x23c], -R112.reuse ;  /* 0x00008f002d777a23 */ /* 0x100fe20000010870 */
[----:B------:R-:W-:Y:S01]  /*9a00*/  MOV R250, R213 ;  /* 0x000000d500fa7202 */ /* 0x000fe20000000f00 */
[--C-:B------:R-:W-:Y:S02]  /*9a10*/  FFMA.FTZ R125, R44, c[0x0][0x23c], -R112.reuse ;  /* 0x00008f002c7d7a23 */ /* 0x100fe40000010870 */
[----:B------:R-:W1:Y:S01]  /*9a20*/  LDSM.16.MT88.4 R44, [R230+0xa800] ;  /* 0x00a80000e62c783b */ /* 0x000e620000004200 */
[----:B------:R-:W-:Y:S02]  /*9a30*/  FFMA.FTZ R126, R207, c[0x0][0x23c], -R112 ;  /* 0x00008f00cf7e7a23 */ /* 0x000fe40000010870 */
[----:B------:R-:W5:Y:S01]  /*9a40*/  MUFU.EX2 R114, R114 ;  /* 0x0000007200727308 */ /* 0x000f620000000800 */
        /* <DEDUP_REMOVED lines=9> */
[----:B------:R-:W4:Y:S01]  /*9ae0*/  MUFU.EX2 R4, R4 ;  /* 0x0000000400047308 */ /* 0x000f220000000800 */
[----:B-----5:R-:W-:Y:S01]  /*9af0*/  F2FP.PACK_AB R13, R114, R115 ;  /* 0x00000073720d723e */ /* 0x020fe200000000ff */
[----:B------:R-:W-:-:S02]  /*9b00*/  FFMA.FTZ R135, R135, c[0x0][0x23c], -R112 ;  /* 0x00008f0087877a23 */ /* 0x000fc40000010870 */
[--C-:B------:R-:W-:Y:S02]  /*9b10*/  FFMA.FTZ R136, R136, c[0x0][0x23c], -R107.reuse ;  /* 0x00008f0088887a23 */ /* 0x100fe4000001086b */
[--C-:B------:R-:W-:Y:S02]  /*9b20*/  FFMA.FTZ R137, R137, c[0x0][0x23c], -R107.reuse ;  /* 0x00008f0089897a23 */ /* 0x100fe4000001086b */
[----:B------:R-:W-:Y:S01]  /*9b30*/  MUFU.EX2 R124, R124 ;  /* 0x0000007c007c7308 */ /* 0x000fe20000000800 */
[--C-:B------:R-:W-:Y:S02]  /*9b40*/  FFMA.FTZ R138, R138, c[0x0][0x23c], -R107.reuse ;  /* 0x00008f008a8a7a23 */ /* 0x100fe4000001086b */
[----:B------:R-:W-:Y:S02]  /*9b50*/  FFMA.FTZ R139, R139, c[0x0][0x23c], -R107 ;  /* 0x00008f008b8b7a23 */ /* 0x000fe4000001086b */
[--C-:B------:R-:W-:Y:S02]  /*9b60*/  FFMA.FTZ R142, R142, c[0x0][0x23c], -R112.reuse ;  /* 0x00008f008e8e7a23 */ /* 0x100fe40000010870 */
[--C-:B------:R-:W-:Y:S01]  /*9b70*/  FFMA.FTZ R141, R141, c[0x0][0x23c], -R112.reuse ;  /* 0x00008f008d8d7a23 */ /* 0x100fe20000010870 */
[----:B----4-:R-:W-:Y:S01]  /*9b80*/  F2FP.PACK_AB R15, R4, R113 ;  /* 0x00000071040f723e */ /* 0x010fe200000000ff */
[----:B------:R-:W4:Y:S01]  /*9b90*/  MUFU.EX2 R123, R123 ;  /* 0x0000007b007b7308 */ /* 0x000f220000000800 */
[----:B------:R-:W-:-:S02]  /*9ba0*/  FFMA.FTZ R143, R143, c[0x0][0x23c], -R112 ;  /* 0x00008f008f8f7a23 */ /* 0x000fc40000010870 */
[--C-:B------:R-:W-:Y:S02]  /*9bb0*/  FFMA.FTZ R144, R144, c[0x0][0x23c], -R112.reuse ;  /* 0x00008f0090907a23 */ /* 0x100fe40000010870 */
[--C-:B------:R-:W-:Y:S01]  /*9bc0*/  FFMA.FTZ R145, R145, c[0x0][0x23c], -R107.reuse ;  /* 0x00008f0091917a23 */ /* 0x100fe2000001086b */
[C---:B------:R-:W-:Y:S01]  /*9bd0*/  HMMA.16816.F32 R32, R12.reuse, R28, RZ ;  /* 0x0000001c0c20723c */ /* 0x040fe200000018ff */
[--C-:B------:R-:W-:Y:S01]  /*9be0*/  FFMA.FTZ R148, R148, c[0x0][0x23c], -R107.reuse ;  /* 0x00008f0094947a23 */ /* 0x100fe2000001086b */
[----:B------:R-:W-:Y:S01]  /*9bf0*/  MUFU.EX2 R122, R122 ;  /* 0x0000007a007a7308 */ /* 0x000fe20000000800 */
[--C-:B------:R-:W-:Y:S02]  /*9c00*/  FFMA.FTZ R149, R149, c[0x0][0x23c], -R107.reuse ;  /* 0x00008f0095957a23 */ /* 0x100fe4000001086b */
[----:B------:R-:W-:Y:S02]  /*9c10*/  FFMA.FTZ R150, R150, c[0x0][0x23c], -R107 ;  /* 0x00008f0096967a23 */ /* 0x000fe4000001086b */
        /* <DEDUP_REMOVED lines=15> */
[----:B------:R-:W5:Y:S01]  /*9d10*/  MUFU.EX2 R117, R117 ;  /* 0x0000007500757308 */ /* 0x000f620000000800 */
        /* <DEDUP_REMOVED lines=11> */
[----:B------:R-:W1:Y:S01]  /*9dd0*/  MUFU.EX2 R3, R3 ;  /* 0x0000000300037308 */ /* 0x000e620000000800 */
[----:B------:R-:W-:-:S02]  /*9de0*/  FFMA.FTZ R194, R197, c[0x0][0x23c], -R112 ;  /* 0x00008f00c5c27a23 */ /* 0x000fc40000010870 */
[--C-:B------:R-:W-:Y:S02]  /*9df0*/  FFMA.FTZ R195, R196, c[0x0][0x23c], -R112.reuse ;  /* 0x00008f00c4c37a23 */ /* 0x100fe40000010870 */
[--C-:B------:R-:W-:Y:S01]  /*9e00*/  FFMA.FTZ R191, R191, c[0x0][0x23c], -R107.reuse ;  /* 0x00008f00bfbf7a23 */ /* 0x100fe2000001086b */
[C---:B--2---:R-:W-:Y:S01]  /*9e10*/  HMMA.16816.F32 R16, R12.reuse, R40, RZ ;  /* 0x000000280c10723c */ /* 0x044fe200000018ff */
[--C-:B------:R-:W-:Y:S01]  /*9e20*/  FFMA.FTZ R190, R190, c[0x0][0x23c], -R107.reuse ;  /* 0x00008f00bebe7a23 */ /* 0x100fe2000001086b */
[----:B------:R-:W-:Y:S01]  /*9e30*/  MUFU.EX2 R120, R120 ;  /* 0x0000007800787308 */ /* 0x000fe20000000800 */
[--C-:B------:R-:W-:Y:S02]  /*9e40*/  FFMA.FTZ R189, R189, c[0x0][0x23c], -R107.reuse ;  /* 0x00008f00bdbd7a23 */ /* 0x100fe4000001086b */
[----:B------:R-:W-:Y:S02]  /*9e50*/  FFMA.FTZ R187, R187, c[0x0][0x23c], -R107 ;  /* 0x00008f00bbbb7a23 */ /* 0x000fe4000001086b */
[----:B----4-:R-:W-:Y:S01]  /*9e60*/  F2FP.PACK_AB R40, R123, R124 ;  /* 0x0000007c7b28723e */ /* 0x010fe200000000ff */
[----:B------:R-:W-:Y:S01]  /*9e70*/  HMMA.16816.F32 R12, R12, R42, RZ ;  /* 0x0000002a0c0c723c */ /* 0x000fe200000018ff */
[----:B-----5:R-:W-:Y:S01]  /*9e80*/  F2FP.PACK_AB R41, R117, R118 ;  /* 0x000000767529723e */ /* 0x020fe200000000ff */
[----:B------:R-:W2:Y:S01]  /*9e90*/  MUFU.EX2 R119, R119 ;  /* 0x0000007700777308 */ /* 0x000ea20000000800 */
[----:B------:R-:W-:-:S02]  /*9ea0*/  FFMA.FTZ R184, R184, c[0x0][0x23c], -R112 ;  /* 0x00008f00b8b87a23 */ /* 0x000fc40000010870 */
[--C-:B------:R-:W-:Y:S02]  /*9eb0*/  FFMA.FTZ R182, R182, c[0x0][0x23c], -R112.reuse ;  /* 0x00008f00b6b67a23 */ /* 0x100fe40000010870 */
[----:B------:R-:W-:Y:S01]  /*9ec0*/  F2FP.PACK_AB R42, R121, R122 ;  /* 0x0000007a792a723e */ /* 0x000fe200000000ff */
[--C-:B------:R-:W-:Y:S01]  /*9ed0*/  FFMA.FTZ R181, R181, c[0x0][0x23c], -R112.reuse ;  /* 0x00008f00b5b57a23 */ /* 0x100fe20000010870 */
[----:B-1----:R-:W-:Y:S01]  /*9ee0*/  F2FP.PACK_AB R43, R3, R116 ;  /* 0x00000074032b723e */ /* 0x002fe200000000ff */
[----:B------:R-:W-:Y:S01]  /*9ef0*/  MUFU.EX2 R125, R125 ;  /* 0x0000007d007d7308 */ /* 0x000fe20000000800 */
[----:B------:R-:W-:Y:S02]  /*9f00*/  FFMA.FTZ R174, R174, c[0x0][0x23c], -R112 ;  /* 0x00008f00aeae7a23 */ /* 0x000fe40000010870 */
[--C-:B------:R-:W-:Y:S02]  /*9f10*/  FFMA.FTZ R171, R171, c[0x0][0x23c], -R107.reuse ;  /* 0x00008f00abab7a23 */ /* 0x100fe4000001086b */
[--C-:B------:R-:W-:Y:S01]  /*9f20*/  FFMA.FTZ R169, R169, c[0x0][0x23c], -R107.reuse ;  /* 0x00008f00a9a97a23 */ /* 0x100fe2000001086b */
[----:B---3--:R-:W-:Y:S01]  /*9f30*/  HMMA.16816.F32 R32, R40, R48, R32 ;  /* 0x000000302820723c */ /* 0x008fe20000001820 */
[--C-:B------:R-:W-:Y:S01]  /*9f40*/  FFMA.FTZ R168, R168, c[0x0][0x23c], -R107.reuse ;  /* 0x00008f00a8a87a23 */ /* 0x100fe2000001086b */
[----:B------:R-:W-:Y:S01]  /*9f50*/  MUFU.EX2 R126, R126 ;  /* 0x0000007e007e7308 */ /* 0x000fe20000000800 */
[----:B------:R-:W-:-:S02]  /*9f60*/  FFMA.FTZ R163, R163, c[0x0][0x23c], -R107 ;  /* 0x00008f00a3a37a23 */ /* 0x000fc4000001086b */
[--C-:B------:R-:W-:Y:S02]  /*9f70*/  FFMA.FTZ R162, R162, c[0x0][0x23c], -R112.reuse ;  /* 0x00008f00a2a27a23 */ /* 0x100fe40000010870 */
[--C-:B------:R-:W-:Y:S01]  /*9f80*/  FFMA.FTZ R161, R161, c[0x0][0x23c], -R112.reuse ;  /* 0x00008f00a1a17a23 */ /* 0x100fe20000010870 */
[C---:B------:R-:W-:Y:S01]  /*9f90*/  HMMA.16816.F32 R28, R40.reuse, R50, R28 ;  /* 0x00000032281c723c */ /* 0x040fe2000000181c */
[----:B------:R-:W1:Y:S01]  /*9fa0*/  LDSM.16.MT88.4 R48, [R232+0xb000] ;  /* 0x00b00000e830783b */ /* 0x000e620000004200 */
[----:B------:R-:W-:Y:S01]  /*9fb0*/  MUFU.EX2 R127, R127 ;  /* 0x0000007f007f7308 */ /* 0x000fe20000000800 */
[--C-:B------:R-:W-:Y:S02]  /*9fc0*/  FFMA.FTZ R160, R160, c[0x0][0x23c], -R112.reuse ;  /* 0x00008f00a0a07a23 */ /* 0x100fe40000010870 */
[----:B------:R-:W-:Y:S02]  /*9fd0*/  FFMA.FTZ R154, R154, c[0x0][0x23c], -R112 ;  /* 0x00008f009a9a7a23 */ /* 0x000fe40000010870 */
[--C-:B------:R-:W-:Y:S01]  /*9fe0*/  FFMA.FTZ R151, R151, c[0x0][0x23c], -R107.reuse ;  /* 0x00008f0097977a23 */ /* 0x100fe2000001086b */
[----:B------:R-:W-:Y:S01]  /*9ff0*/  HMMA.16816.F32 R8, R40, R56, R8 ;  /* 0x000000382808723c */ /* 0x000fe20000001808 */
[--C-:B------:R-:W-:Y:S01]  /*a000*/  FFMA.FTZ R147, R147, c[0x0][0x23c], -R107.reuse ;  /* 0x00008f0093937a23 */ /* 0x100fe2000001086b */
[----:B------:R-:W3:Y:S01]  /*a010*/  MUFU.EX2 R128, R128 ;  /* 0x0000008000807308 */ /* 0x000ee20000000800 */
        /* <DEDUP_REMOVED lines=20> */
[--C-:B------:R-:W-:Y:S01]  /*a160*/  FFMA.FTZ R82, R82, c[0x0][0x23c], -R112.reuse ;  /* 0x00008f0052527a23 */ /* 0x100fe20000010870 */
[----:B------:R-:W-:Y:S01]  /*a170*/  HMMA.16816.F32 R16, R40, R44, R16 ;  /* 0x0000002c2810723c */ /* 0x000fe20000001810 */
[----:B------:R-:W-:Y:S01]  /*a180*/  FFMA.FTZ R75, R75, c[0x0][0x23c], -R112 ;  /* 0x00008f004b4b7a23 */ /* 0x000fe20000010870 */
[----:B------:R-:W-:Y:S01]  /*a190*/  MUFU.EX2 R132, R132 ;  /* 0x0000008400847308 */ /* 0x000fe20000000800 */
[----:B------:R-:W-:-:S02]  /*a1a0*/  FFMA.FTZ R77, R77, c[0x0][0x23c], -R107 ;  /* 0x00008f004d4d7a23 */ /* 0x000fc4000001086b */
[--C-:B------:R-:W-:Y:S02]  /*a1b0*/  FFMA.FTZ R76, R76, c[0x0][0x23c], -R107.reuse ;  /* 0x00008f004c4c7a23 */ /* 0x100fe4000001086b */
[--C-:B------:R-:W-:Y:S01]  /*a1c0*/  FFMA.FTZ R73, R73, c[0x0][0x23c], -R107.reuse ;  /* 0x00008f0049497a23 */ /* 0x100fe2000001086b */
[----:B------:R-:W-:Y:S01]  /*a1d0*/  HMMA.16816.F32 R12, R40, R46, R12 ;  /* 0x0000002e280c723c */ /* 0x000fe2000000180c */
[----:B------:R-:W4:Y:S01]  /*a1e0*/  LDSM.16.MT88.4 R44, [R230+0xb000] ;  /* 0x00b00000e62c783b */ /* 0x000f220000004200 */
[----:B------:R-:W-:Y:S01]  /*a1f0*/  MUFU.EX2 R134, R134 ;  /* 0x0000008600867308 */ /* 0x000fe20000000800 */
[----:B------:R-:W-:Y:S02]  /*a200*/  FFMA.FTZ R72, R72, c[0x0][0x23c], -R107 ;  /* 0x00008f0048487a23 */ /* 0x000fe4000001086b */
[----:B------:R-:W-:Y:S02]  /*a210*/  FADD.FTZ R110, R111, R110 ;  /* 0x0000006e6f6e7221 */ /* 0x000fe40000010000 */
[----:B--2---:R-:W-:Y:S01]  /*a220*/  F2FP.PACK_AB R40, R119, R120 ;  /* 0x000000787728723e */ /* 0x004fe200000000ff */
[----:B------:R-:W-:Y:S01]  /*a230*/  FADD.FTZ R114, R115, R114 ;  /* 0x0000007273727221 */ /* 0x000fe20000010000 */
[----:B---3--:R-:W-:Y:S01]  /*a240*/  F2FP.PACK_AB R41, R128, R127 ;  /* 0x0000007f8029723e */ /* 0x008fe200000000ff */
[----:B------:R-:W-:Y:S01]  /*a250*/  MUFU.EX2 R135, R135 ;  /* 0x0000008700877308 */ /* 0x000fe20000000800 */
[----:B------:R-:W-:Y:S01]  /*a260*/  F2FP.PACK_AB R42, R126, R125 ;  /* 0x0000007d7e2a723e */ /* 0x000fe200000000ff */
[----:B------:R-:W-:Y:S01]  /*a270*/  FADD.FTZ R109, R109, R110 ;  /* 0x0000006e6d6d7221 */ /* 0x000fe20000010000 */
[----:B-----5:R-:W-:Y:S01]  /*a280*/  F2FP.PACK_AB R43, R131, R129 ;  /* 0x00000081832b723e */ /* 0x020fe200000000ff */
[----:B------:R-:W-:-:S02]  /*a290*/  FADD.FTZ R113, R113, R114 ;  /* 0x0000007271717221 */ /* 0x000fc40000010000 */
[----:B------:R-:W-:Y:S02]  /*a2a0*/  FADD.FTZ R109, R108, R109 ;  /* 0x0000006d6c6d7221 */ /* 0x000fe40000010000 */
[----:B------:R-:W2:Y:S01]  /*a2b0*/  MUFU.EX2 R136, R136 ;  /* 0x0000008800887308 */ /* 0x000ea20000000800 */
[----:B------:R-:W-:Y:S01]  /*a2c0*/  FADD.FTZ R113, R4, R113 ;  /* 0x0000007104717221 */ /* 0x000fe20000010000 */
[C---:B-1----:R-:W-:Y:S01]  /*a2d0*/  HMMA.16816.F32 R32, R40.reuse, R48, R32 ;  /* 0x000000302820723c */ /* 0x042fe20000001820 */
        /* <DEDUP_REMOVED lines=10> */
[--C-:B------:R-:W-:Y:S01]  /*a380*/  FFMA.FTZ R74, R74, c[0x0][0x23c], -R112.reuse ;  /* 0x00008f004a4a7a23 */ /* 0x100fe20000010870 */
[C---:B----4-:R-:W-:Y:S01]  /*a390*/  HMMA.16816.F32 R8, R40.reuse, R56, R8 ;  /* 0x000000382808723c */ /* 0x050fe20000001808 */
[--C-:B------:R-:W-:Y:S02]  /*a3a0*/  FFMA.FTZ R88, R88, c[0x0][0x23c], -R112.reuse ;  /* 0x00008f0058587a23 */ /* 0x100fe40000010870 */
        /* <DEDUP_REMOVED lines=29> */
[----:B------:R-:W5:Y:S01]  /*a580*/  LDSM.16.MT88.4 R44, [R230+0xb800] ;  /* 0x00b80000e62c783b */ /* 0x000f620000004200 */
[----:B--2---:R-:W-:-:S02]  /*a590*/  FADD.FTZ R129, R136, R129 ;  /* 0x0000008188817221 */ /* 0x004fc40000010000 */
[----:B------:R-:W-:Y:S02]  /*a5a0*/  FFMA.FTZ R67, R67, c[0x0][0x23c], -R112 ;  /* 0x00008f0043437a23 */ /* 0x000fe40000010870 */
[----:B------:R-:W2:Y:S01]  /*a5b0*/  MUFU.EX2 R145, R145 ;  /* 0x0000009100917308 */ /* 0x000ea20000000800 */
[C---:B------:R-:W-:Y:S01]  /*a5c0*/  F2FP.PACK_AB R40, R132.reuse, R133 ;  /* 0x000000858428723e */ /* 0x040fe200000000ff */
[----:B------:R-:W-:Y:S01]  /*a5d0*/  FADD.FTZ R133, R133, R125 ;  /* 0x0000007d85857221 */ /* 0x000fe20000010000 */
[C---:B-1----:R-:W-:Y:S01]  /*a5e0*/  F2FP.PACK_AB R41, R137.reuse, R136 ;  /* 0x000000888929723e */ /* 0x042fe200000000ff */
[----:B------:R-:W-:Y:S01]  /*a5f0*/  FADD.FTZ R137, R137, R129 ;  /* 0x0000008189897221 */ /* 0x000fe20000010000 */
[----:B------:R-:W-:Y:S01]  /*a600*/  F2FP.PACK_AB R42, R135, R134 ;  /* 0x00000086872a723e */ /* 0x000fe200000000ff */
        /* <DEDUP_REMOVED lines=9> */
[----:B--2---:R-:W-:Y:S02]  /*a6a0*/  FADD.FTZ R139, R145, R139 ;  /* 0x0000008b918b7221 */ /* 0x004fe40000010000 */
        /* <DEDUP_REMOVED lines=10> */
[----:B------:R-:W4:Y:S01]  /*a750*/  MUFU.EX2 R153, R153 ;  /* 0x0000009900997308 */ /* 0x000f220000000800 */
[----:B------:R-:W-:-:S05]  /*a760*/  FFMA.FTZ R251, R101, c[0x0][0x23c], -R107 ;  /* 0x00008f0065fb7a23 */ /* 0x000fca000001086b */
[C---:B------:R-:W-:Y:S01]  /*a770*/  HMMA.16816.F32 R36, R40.reuse, R58, R36 ;  /* 0x0000003a2824723c */ /* 0x040fe20000001824 */
[----:B------:R-:W5:Y:S01]  /*a780*/  LDSM.16.MT88.4 R56, [R234+0xc000] ;  /* 0x00c00000ea38783b */ /* 0x000f620000004200 */
[----:B------:R-:W-:Y:S06]  /*a790*/  MUFU.EX2 R152, R152 ;  /* 0x0000009800987308 */ /* 0x000fec0000000800 */
[C---:B------:R-:W-:Y:S02]  /*a7a0*/  HMMA.16816.F32 R24, R40.reuse, R52, R24 ;  /* 0x000000342818723c */ /* 0x040fe40000001818 */
[----:B------:R-:W-:Y:S06]  /*a7b0*/  MUFU.EX2 R155, R155 ;  /* 0x0000009b009b7308 */ /* 0x000fec0000000800 */
[C---:B------:R-:W-:Y:S01]  /*a7c0*/  HMMA.16816.F32 R20, R40.reuse, R54, R20 ;  /* 0x000000362814723c */ /* 0x040fe20000001814 */
[----:B------:R-:W5:Y:S01]  /*a7d0*/  LDSM.16.MT88.4 R52, [R231+0xc000] ;  /* 0x00c00000e734783b */ /* 0x000f620000004200 */
[----:B------:R-:W-:Y:S06]  /*a7e0*/  MUFU.EX2 R156, R156 ;  /* 0x0000009c009c7308 */ /* 0x000fec0000000800 */
[C---:B------:R-:W-:Y:S02]  /*a7f0*/  HMMA.16816.F32 R16, R40.reuse, R44, R16 ;  /* 0x0000002c2810723c */ /* 0x040fe40000001810 */
[----:B------:R-:W2:Y:S06]  /*a800*/  MUFU.EX2 R157, R157 ;  /* 0x0000009d009d7308 */ /* 0x000eac0000000800 */
[----:B------:R-:W-:Y:S01]  /*a810*/  HMMA.16816.F32 R12, R40, R46, R12 ;  /* 0x0000002e280c723c */ /* 0x000fe2000000180c */
[----:B------:R-:W5:Y:S01]  /*a820*/  LDSM.16.MT88.4 R44, [R230+0xc000] ;  /* 0x00c00000e62c783b */ /* 0x000f620000004200 */
[----:B------:R-:W2:Y:S05]  /*a830*/  MUFU.EX2 R158, R158 ;  /* 0x0000009e009e7308 */ /* 0x000eaa0000000800 */
[C---:B------:R-:W-:Y:S01]  /*a840*/  F2FP.PACK_AB R40, R141.reuse, R142 ;  /* 0x0000008e8d28723e */ /* 0x040fe200000000ff */
        /* <DEDUP_REMOVED lines=12> */
[----:B----4-:R-:W-:Y:S02]  /*a910*/  FADD.FTZ R144, R153, R144 ;  /* 0x0000009099907221 */ /* 0x010fe40000010000 */
[----:B------:R-:W-:Y:S01]  /*a920*/  FADD.FTZ R150, R157, R150 ;  /* 0x000000969d967221 */ /* 0x000fe20000010000 */
[----:B------:R-:W2:Y:S02]  /*a930*/  MUFU.EX2 R173, R173 ;  /* 0x000000ad00ad7308 */ /* 0x000ea40000000800 */
[C---:B------:R-:W-:Y:S01]  /*a940*/  HMMA.16816.F32 R28, R40.reuse, R50, R28 ;  /* 0x00000032281c723c */ /* 0x040fe2000000181c */
[----:B------:R-:W3:Y:S05]  /*a950*/  LDSM.16.MT88.4 R48, [R232+0xc800] ;  /* 0x00c80000e830783b */ /* 0x000eea0000004200 */
[----:B------:R-:W-:Y:S02]  /*a960*/  MUFU.EX2 R172, R172 ;  /* 0x000000ac00ac7308 */ /* 0x000fe40000000800 */
[C---:B-----5:R-:W-:Y:S06]  /*a970*/  HMMA.16816.F32 R8, R40.reuse, R56, R8 ;  /* 0x000000382808723c */ /* 0x060fec0000001808 */
        /* <DEDUP_REMOVED lines=13> */
[----:B------:R-:W4:Y:S01]  /*aa50*/  MUFU.EX2 R188, R188 ;  /* 0x000000bc00bc7308 */ /* 0x000f220000000800 */
[C---:B------:R-:W-:Y:S01]  /*aa60*/  F2FP.PACK_AB R40, R152.reuse, R153 ;  /* 0x000000999828723e */ /* 0x040fe200000000ff */
[----:B------:R-:W-:Y:S01]  /*aa70*/  FADD.FTZ R152, R152, R144 ;  /* 0x0000009098987221 */ /* 0x000fe20000010000 */
[C---:B------:R-:W-:Y:S01]  /*aa80*/  F2FP.PACK_AB R41, R158.reuse, R157 ;  /* 0x0000009d9e29723e */ /* 0x040fe200000000ff */
[----:B------:R-:W-:Y:S01]  /*aa90*/  FADD.FTZ R158, R158, R150 ;  /* 0x000000969e9e7221 */ /* 0x000fe20000010000 */
[----:B------:R-:W-:Y:S01]  /*aaa0*/  F2FP.PACK_AB R42, R156, R155 ;  /* 0x0000009b9c2a723e */ /* 0x000fe200000000ff */
[----:B------:R-:W-:Y:S01]  /*aab0*/  FADD.FTZ R152, R155, R152 ;  /* 0x000000989b987221 */ /* 0x000fe20000010000 */
[----:B-1----:R-:W-:Y:S01]  /*aac0*/  F2FP.PACK_AB R43, R170, R159 ;  /* 0x0000009faa2b723e */ /* 0x002fe200000000ff */
[----:B------:R-:W1:Y:S01]  /*aad0*/  MUFU.EX2 R193, R193 ;  /* 0x000000c100c17308 */ /* 0x000e620000000800 */
[----:B------:R-:W-:-:S02]  /*aae0*/  FADD.FTZ R158, R159, R158 ;  /* 0x0000009e9f9e7221 */ /* 0x000fc40000010000 */
[----:B------:R-:W-:Y:S02]  /*aaf0*/  FADD.FTZ R156, R156, R152 ;  /* 0x000000989c9c7221 */ /* 0x000fe40000010000 */
[----:B------:R-:W-:Y:S01]  /*ab00*/  FADD.FTZ R170, R170, R158 ;  /* 0x0000009eaaaa7221 */ /* 0x000fe20000010000 */
[----:B---3--:R-:W-:Y:S01]  /*ab10*/  HMMA.16816.F32 R32, R40, R48, R32 ;  /* 0x000000302820723c */ /* 0x008fe20000001820 */
[----:B--2---:R-:W-:Y:S01]  /*ab20*/  FADD.FTZ R156, R173, R156 ;  /* 0x0000009cad9c7221 */ /* 0x004fe20000010000 */
[----:B------:R-:W-:Y:S01]  /*ab30*/  MUFU.EX2 R192, R192 ;  /* 0x000000c000c07308 */ /* 0x000fe20000000800 */
[----:B-----5:R-:W-:-:S05]  /*ab40*/  FADD.FTZ R170, R183, R170 ;  /* 0x000000aab7aa7221 */ /* 0x020fca0000010000 */
[C---:B------:R-:W-:Y:S01]  /*ab50*/  HMMA.16816.F32 R28, R40.reuse, R50, R28 ;  /* 0x00000032281c723c */ /* 0x040fe2000000181c */
[----:B------:R-:W2:Y:S01]  /*ab60*/  LDSM.16.MT88.4 R48, [R232+0xd000] ;  /* 0x00d00000e830783b */ /* 0x000ea20000004200 */
        /* <DEDUP_REMOVED lines=18> */
[C---:B------:R-:W-:Y:S01]  /*ac90*/  F2FP.PACK_AB R41, R185.reuse, R183 ;  /* 0x000000b7b929723e */ /* 0x040fe200000000ff */
[----:B------:R-:W-:Y:S01]  /*aca0*/  MUFU.EX2 R182, R182 ;  /* 0x000000b600b67308 */ /* 0x000fe20000000800 */
        /* <DEDUP_REMOVED lines=10> */
[----:B-1----:R-:W-:Y:S02]  /*ad50*/  FADD.FTZ R180, R193, R180 ;  /* 0x000000b4c1b47221 */ /* 0x002fe40000010000 */
        /* <DEDUP_REMOVED lines=13> */
[----:B------:R-:W3:Y:S05]  /*ae30*/  LDSM.16.MT88.4 R52, [R231+0xd800] ;  /* 0x00d80000e734783b */ /* 0x000eea0000004200 */
        /* <DEDUP_REMOVED lines=8> */
[C---:B------:R-:W-:Y:S01]  /*aec0*/  F2FP.PACK_AB R41, R190.reuse, R191 ;  /* 0x000000bfbe29723e */ /* 0x040fe200000000ff */
[----:B------:R-:W-:Y:S01]  /*aed0*/  FADD.FTZ R190, R190, R188 ;  /* 0x000000bcbebe7221 */ /* 0x000fe20000010000 */
[----:B------:R-:W-:Y:S01]  /*aee0*/  F2FP.PACK_AB R42, R195, R194 ;  /* 0x000000c2c32a723e */ /* 0x000fe200000000ff */
[----:B------:R-:W-:Y:S01]  /*aef0*/  FADD.FTZ R192, R194, R192 ;  /* 0x000000c0c2c07221 */ /* 0x000fe20000010000 */
[----:B------:R-:W-:Y:S01]  /*af00*/  F2FP.PACK_AB R43, R187, R189 ;  /* 0x000000bdbb2b723e */ /* 0x000fe200000000ff */
[----:B------:R-:W-:Y:S01]  /*af10*/  MUFU.EX2 R154, R154 ;  /* 0x0000009a009a7308 */ /* 0x000fe20000000800 */
[----:B------:R-:W-:-:S02]  /*af20*/  FADD.FTZ R190, R189, R190 ;  /* 0x000000bebdbe7221 */ /* 0x000fc40000010000 */
[----:B------:R-:W-:Y:S02]  /*af30*/  FADD.FTZ R195, R195, R192 ;  /* 0x000000c0c3c37221 */ /* 0x000fe40000010000 */
[----:B------:R-:W-:Y:S01]  /*af40*/  FADD.FTZ R187, R187, R190 ;  /* 0x000000bebbbb7221 */ /* 0x000fe20000010000 */
[----:B-1----:R-:W-:Y:S02]  /*af50*/  HMMA.16816.F32 R32, R40, R48, R32 ;  /* 0x000000302820723c */ /* 0x002fe40000001820 */
[----:B------:R-:W1:Y:S01]  /*af60*/  MUFU.EX2 R151, R151 ;  /* 0x0000009700977308 */ /* 0x000e620000000800 */
[----:B--2---:R-:W-:-:S05]  /*af70*/  FADD.FTZ R187, R171, R187 ;  /* 0x000000bbabbb7221 */ /* 0x004fca0000010000 */
        /* <DEDUP_REMOVED lines=8> */
[C---:B---3--:R-:W-:Y:S02]  /*b000*/  HMMA.16816.F32 R24, R40.reuse, R52, R24 ;  /* 0x000000342818723c */ /* 0x048fe40000001818 */
[----:B------:R-:W3:Y:S06]  /*b010*/  MUFU.EX2 R130, R130 ;  /* 0x0000008200827308 */ /* 0x000eec0000000800 */
[C---:B------:R-:W-:Y:S01]  /*b020*/  HMMA.16816.F32 R20, R40.reuse, R54, R20 ;  /* 0x000000362814723c */ /* 0x040fe20000001814 */
[----:B------:R-:W1:Y:S01]  /*b030*/  LDSM.16.MT88.4 R52, [R231+0xe000] ;  /* 0x00e00000e734783b */ /* 0x000e620000004200 */
[----:B------:R-:W1:Y:S06]  /*b040*/  MUFU.EX2 R89, R89 ;  /* 0x0000005900597308 */ /* 0x000e6c0000000800 */
[C---:B-----5:R-:W-:Y:S02]  /*b050*/  HMMA.16816.F32 R16, R40.reuse, R44, R16 ;  /* 0x0000002c2810723c */ /* 0x060fe40000001810 */
[----:B------:R-:W-:Y:S06]  /*b060*/  MUFU.EX2 R86, R86 ;  /* 0x0000005600567308 */ /* 0x000fec0000000800 */
[----:B------:R-:W-:Y:S01]  /*b070*/  HMMA.16816.F32 R12, R40, R46, R12 ;  /* 0x0000002e280c723c */ /* 0x000fe2000000180c */
[----:B------:R-:W5:Y:S01]  /*b080*/  LDSM.16.MT88.4 R44, [R230+0xe000] ;  /* 0x00e00000e62c783b */ /* 0x000f620000004200 */
[----:B------:R-:W-:Y:S05]  /*b090*/  MUFU.EX2 R85, R85 ;  /* 0x0000005500557308 */ /* 0x000fea0000000800 */
[----:B------:R-:W-:Y:S01]  /*b0a0*/  F2FP.PACK_AB R40, R182, R184 ;  /* 0x000000b8b628723e */ /* 0x000fe200000000ff */
[----:B------:R-:W-:Y:S01]  /*b0b0*/  FADD.FTZ R184, R184, R195 ;  /* 0x000000c3b8b87221 */ /* 0x000fe20000010000 */
[----:B------:R-:W-:Y:S01]  /*b0c0*/  F2FP.PACK_AB R41, R169, R171 ;  /* 0x000000aba929723e */ /* 0x000fe200000000ff */
        /* <DEDUP_REMOVED lines=11> */
[----:B------:R-:W-:Y:S01]  /*b180*/  MUFU.EX2 R79, R79 ;  /* 0x0000004f004f7308 */ /* 0x000fe20000000800 */
[----:B-1----:R-:W-:Y:S01]  /*b190*/  FADD.FTZ R163, R151, R163 ;  /* 0x000000a397a37221 */ /* 0x002fe20000010000 */
[----:B------:R-:W-:Y:S01]  /*b1a0*/  HMMA.16816.F32 R28, R40, R50, R28 ;  /* 0x00000032281c723c */ /* 0x000fe2000000181c */
[----:B------:R-:W1:Y:S02]  /*b1b0*/  LDSM.16.MT88.4 R48, [R232+0xe800] ;  /* 0x00e80000e830783b */ /* 0x000e640000004200 */
[----:B------:R-:W-:-:S03]  /*b1c0*/  FADD.FTZ R163, R147, R163 ;  /* 0x000000a393a37221 */ /* 0x000fc60000010000 */
[----:B------:R-:W2:Y:S02]  /*b1d0*/  MUFU.EX2 R78, R78 ;  /* 0x0000004e004e7308 */ /* 0x000ea40000000800 */
[C---:B----4-:R-:W-:Y:S06]  /*b1e0*/  HMMA.16816.F32 R8, R40.reuse, R56, R8 ;  /* 0x000000382808723c */ /* 0x050fec0000001808 */
[----:B------:R-:W4:Y:S02]  /*b1f0*/  MUFU.EX2 R84, R84 ;  /* 0x0000005400547308 */ /* 0x000f240000000800 */
[C---:B------:R-:W-:Y:S01]  /*b200*/  HMMA.16816.F32 R36, R40.reuse, R58, R36 ;  /* 0x0000003a2824723c */ /* 0x040fe20000001824 */
[----:B------:R-:W2:Y:S05]  /*b210*/  LDSM.16.MT88.4 R56, [R234+0xe800] ;  /* 0x00e80000ea38783b */ /* 0x000eaa0000004200 */
[----:B------:R-:W-:Y:S02]  /*b220*/  MUFU.EX2 R83, R83 ;  /* 0x0000005300537308 */ /* 0x000fe40000000800 */
[C---:B------:R-:W-:Y:S06]  /*b230*/  HMMA.16816.F32 R24, R40.reuse, R52, R24 ;  /* 0x000000342818723c */ /* 0x040fec0000001818 */
[----:B------:R-:W-:Y:S01]  /*b240*/  MUFU.EX2 R82, R82 ;  /* 0x0000005200527308 */ /* 0x000fe20000000800 */
[----:B------:R-:W-:Y:S01]  /*b250*/  F2FP.PACK_AB R52, R161, R162 ;  /* 0x000000a2a134723e */ /* 0x000fe200000000ff */
[C---:B------:R-:W-:Y:S01]  /*b260*/  HMMA.16816.F32 R20, R40.reuse, R54, R20 ;  /* 0x000000362814723c */ /* 0x040fe20000001814 */
[----:B------:R-:W-:Y:S01]  /*b270*/  F2FP.PACK_AB R53, R147, R151 ;  /* 0x000000979335723e */ /* 0x000fe200000000ff */
[----:B------:R-:W-:Y:S01]  /*b280*/  FADD.FTZ R162, R162, R181 ;  /* 0x000000b5a2a27221 */ /* 0x000fe20000010000 */
[----:B------:R-:W-:Y:S03]  /*b290*/  LDSM.16.MT88.4 R148, [R231+0x11800] ;  /* 0x01180000e794783b */ /* 0x000fe60000004200 */
[----:B------:R-:W-:Y:S01]  /*b2a0*/  MUFU.EX2 R75, R75 ;  /* 0x0000004b004b7308 */ /* 0x000fe20000000800 */
[----:B------:R-:W-:Y:S01]  /*b2b0*/  F2FP.PACK_AB R54, R154, R160 ;  /* 0x000000a09a36723e */ /* 0x000fe200000000ff */
[----:B-----5:R-:W-:Y:S01]  /*b2c0*/  HMMA.16816.F32 R16, R40, R44, R16 ;  /* 0x0000002c2810723c */ /* 0x020fe20000001810 */
[----:B------:R-:W-:Y:S01]  /*b2d0*/  F2FP.PACK_AB R55, R140, R146 ;  /* 0x000000928c37723e */ /* 0x000fe200000000ff */
[----:B------:R-:W-:-:S02]  /*b2e0*/  FADD.FTZ R162, R161, R162 ;  /* 0x000000a2a1a27221 */ /* 0x000fc40000010000 */
[----:B------:R-:W-:Y:S02]  /*b2f0*/  FADD.FTZ R146, R146, R163 ;  /* 0x000000a392927221 */ /* 0x000fe40000010000 */
[----:B------:R-:W5:Y:S01]  /*b300*/  MUFU.EX2 R77, R77 ;  /* 0x0000004d004d7308 */ /* 0x000f620000000800 */
[----:B------:R-:W-:Y:S01]  /*b310*/  FADD.FTZ R162, R160, R162 ;  /* 0x000000a2a0a27221 */ /* 0x000fe20000010000 */
[----:B------:R-:W-:Y:S01]  /*b320*/  HMMA.16816.F32 R12, R40, R46, R12 ;  /* 0x0000002e280c723c */ /* 0x000fe2000000180c */
[----:B------:R-:W4:Y:S01]  /*b330*/  LDSM.16.MT88.4 R44, [R231+0xe800] ;  /* 0x00e80000e72c783b */ /* 0x000f220000004200 */
[----:B------:R-:W-:Y:S02]  /*b340*/  FADD.FTZ R146, R140, R146 ;  /* 0x000000928c927221 */ /* 0x000fe40000010000 */
[----:B------:R-:W-:Y:S01]  /*b350*/  FADD.FTZ R154, R154, R162 ;  /* 0x000000a29a9a7221 */ /* 0x000fe20000010000 */
[----:B------:R-:W5:Y:S01]  /*b360*/  LDSM.16.MT88.4 R40, [R230+0xe800] ;  /* 0x00e80000e628783b */ /* 0x000f620000004200 */
[----:B------:R-:W2:Y:S02]  /*b370*/  MUFU.EX2 R76, R76 ;  /* 0x0000004c004c7308 */ /* 0x000ea40000000800 */
[----:B-1----:R-:W-:Y:S01]  /*b380*/  HMMA.16816.F32 R32, R52, R48, R32 ;  /* 0x000000303420723c */ /* 0x002fe20000001820 */
[----:B---3--:R-:W-:-:S05]  /*b390*/  FADD.FTZ R154, R130, R154 ;  /* 0x0000009a829a7221 */ /* 0x008fca0000010000 */
[----:B------:R-:W-:Y:S02]  /*b3a0*/  MUFU.EX2 R73, R73 ;  /* 0x0000004900497308 */ /* 0x000fe40000000800 */
[C---:B------:R-:W-:Y:S01]  /*b3b0*/  HMMA.16816.F32 R28, R52.reuse, R50, R28 ;  /* 0x00000032341c723c */ /* 0x040fe2000000181c */
[----:B------:R-:W1:Y:S05]  /*b3c0*/  LDSM.16.MT88.4 R48, [R232+0xf000] ;  /* 0x00f00000e830783b */ /* 0x000e6a0000004200 */
[----:B------:R-:W3:Y:S02]  /*b3d0*/  MUFU.EX2 R72, R72 ;  /* 0x0000004800487308 */ /* 0x000ee40000000800 */
[C---:B--2---:R-:W-:Y:S06]  /*b3e0*/  HMMA.16816.F32 R8, R52.reuse, R56, R8 ;  /* 0x000000383408723c */ /* 0x044fec0000001808 */
[----:B------:R-:W2:Y:S02]  /*b3f0*/  MUFU.EX2 R74, R74 ;  /* 0x0000004a004a7308 */ /* 0x000ea40000000800 */
[C---:B------:R-:W-:Y:S01]  /*b400*/  HMMA.16816.F32 R36, R52.reuse, R58, R36 ;  /* 0x0000003a3424723c */ /* 0x040fe20000001824 */
[----:B------:R-:W1:Y:S05]  /*b410*/  LDSM.16.MT88.4 R56, [R234+0xf000] ;  /* 0x00f00000ea38783b */ /* 0x000e6a0000004200 */
[----:B------:R-:W-:Y:S02]  /*b420*/  MUFU.EX2 R88, R88 ;  /* 0x0000005800587308 */ /* 0x000fe40000000800 */
[C---:B----4-:R-:W-:Y:S06]  /*b430*/  HMMA.16816.F32 R24, R52.reuse, R44, R24 ;  /* 0x0000002c3418723c */ /* 0x050fec0000001818 */
[----:B------:R-:W-:Y:S01]  /*b440*/  MUFU.EX2 R87, R87 ;  /* 0x0000005700577308 */ /* 0x000fe20000000800 */
[----:B------:R-:W-:Y:S01]  /*b450*/  F2FP.PACK_AB R44, R89, R130 ;  /* 0x00000082592c723e */ /* 0x000fe200000000ff */
[----:B------:R-:W-:Y:S01]  /*b460*/  HMMA.16816.F32 R20, R52, R46, R20 ;  /* 0x0000002e3414723c */ /* 0x000fe20000001814 */
[----:B------:R-:W-:Y:S01]  /*b470*/  F2FP.PACK_AB R45, R80, R81 ;  /* 0x00000051502d723e */ /* 0x000fe200000000ff */
[----:B------:R-:W-:-:S02]  /*b480*/  FADD.FTZ R81, R81, R146 ;  /* 0x0000009251517221 */ /* 0x000fc40000010000 */
[----:B------:R-:W-:Y:S02]  /*b490*/  FADD.FTZ R89, R89, R154 ;  /* 0x0000009a59597221 */ /* 0x000fe40000010000 */
[----:B------:R-:W-:Y:S01]  /*b4a0*/  MUFU.EX2 R71, R71 ;  /* 0x0000004700477308 */ /* 0x000fe20000000800 */
[----:B------:R-:W-:Y:S01]  /*b4b0*/  FADD.FTZ R81, R80, R81 ;  /* 0x0000005150517221 */ /* 0x000fe20000010000 */
[----:B------:R-:W-:Y:S01]  /*b4c0*/  F2FP.PACK_AB R46, R85, R86 ;  /* 0x00000056552e723e */ /* 0x000fe200000000ff */
[----:B-----5:R-:W-:Y:S01]  /*b4d0*/  HMMA.16816.F32 R16, R52, R40, R16 ;  /* 0x000000283410723c */ /* 0x020fe20000001810 */
[----:B------:R-:W-:Y:S01]  /*b4e0*/  F2FP.PACK_AB R47, R78, R79 ;  /* 0x0000004f4e2f723e */ /* 0x000fe200000000ff */
[----:B------:R-:W-:Y:S01]  /*b4f0*/  FADD.FTZ R89, R86, R89 ;  /* 0x0000005956597221 */ /* 0x000fe20000010000 */
[----:B------:R-:W-:Y:S01]  /*b500*/  LDSM.16.MT88.4 R152, [R232+0x11800] ;  /* 0x01180000e898783b */ /* 0x000fe20000004200 */
[----:B------:R-:W-:Y:S01]  /*b510*/  FADD.FTZ R79, R79, R81 ;  /* 0x000000514f4f7221 */ /* 0x000fe20000010000 */
[----:B------:R-:W4:Y:S01]  /*b520*/  MUFU.EX2 R70, R70 ;  /* 0x0000004600467308 */ /* 0x000f220000000800 */
[----:B------:R-:W-:-:S02]  /*b530*/  FADD.FTZ R85, R85, R89 ;  /* 0x0000005955557221 */ /* 0x000fc40000010000 */
[----:B------:R-:W-:Y:S01]  /*b540*/  HMMA.16816.F32 R12, R52, R42, R12 ;  /* 0x0000002a340c723c */ /* 0x000fe2000000180c */
[----:B------:R-:W5:Y:S01]  /*b550*/  LDSM.16.MT88.4 R40, [R231+0xf000] ;  /* 0x00f00000e728783b */ /* 0x000f620000004200 */
[----:B------:R-:W-:Y:S02]  /*b560*/  FADD.FTZ R79, R78, R79 ;  /* 0x0000004f4e4f7221 */ /* 0x000fe40000010000 */
[----:B------:R-:W-:Y:S01]  /*b570*/  FADD.FTZ R85, R84, R85 ;  /* 0x0000005554557221 */ /* 0x000fe20000010000 */
[----:B------:R-:W2:Y:S01]  /*b580*/  LDSM.16.MT88.4 R52, [R230+0xf000] ;  /* 0x00f00000e634783b */ /* 0x000ea20000004200 */
[----:B------:R-:W2:Y:S01]  /*b590*/  MUFU.EX2 R69, R69 ;  /* 0x0000004500457308 */ /* 0x000ea20000000800 */
[----:B------:R-:W-:Y:S01]  /*b5a0*/  FADD.FTZ R79, R77, R79 ;  /* 0x0000004f4d4f7221 */ /* 0x000fe20000010000 */
[C---:B-1----:R-:W-:Y:S06]  /*b5b0*/  HMMA.16816.F32 R32, R44.reuse, R48, R32 ;  /* 0x000000302c20723c */ /* 0x042fec0000001820 */
[----:B------:R-:W-:Y:S02]  /*b5c0*/  MUFU.EX2 R68, R68 ;  /* 0x0000004400447308 */ /* 0x000fe40000000800 */
[C---:B------:R-:W-:Y:S01]  /*b5d0*/  HMMA.16816.F32 R28, R44.reuse, R50, R28 ;  /* 0x000000322c1c723c */ /* 0x040fe2000000181c */
[----:B------:R-:W1:Y:S05]  /*b5e0*/  LDSM.16.MT88.4 R48, [R232+0xf800] ;  /* 0x00f80000e830783b */ /* 0x000e6a0000004200 */
[----:B------:R-:W1:Y:S02]  /*b5f0*/  MUFU.EX2 R90, R90 ;  /* 0x0000005a005a7308 */ /* 0x000e640000000800 */
[C---:B------:R-:W-:Y:S06]  /*b600*/  HMMA.16816.F32 R8, R44.reuse, R56, R8 ;  /* 0x000000382c08723c */ /* 0x040fec0000001808 */
[----:B------:R-:W1:Y:S02]  /*b610*/  MUFU.EX2 R91, R91 ;  /* 0x0000005b005b7308 */ /* 0x000e640000000800 */
[C---:B------:R-:W-:Y:S01]  /*b620*/  HMMA.16816.F32 R36, R44.reuse, R58, R36 ;  /* 0x0000003a2c24723c */ /* 0x040fe20000001824 */
[----:B------:R-:W1:Y:S05]  /*b630*/  LDSM.16.MT88.4 R56, [R234+0xf800] ;  /* 0x00f80000ea38783b */ /* 0x000e6a0000004200 */
[----:B------:R-:W-:Y:S02]  /*b640*/  MUFU.EX2 R67, R67 ;  /* 0x0000004300437308 */ /* 0x000fe40000000800 */
[C---:B-----5:R-:W-:Y:S06]  /*b650*/  HMMA.16816.F32 R24, R44.reuse, R40, R24 ;  /* 0x000000282c18723c */ /* 0x060fec0000001818 */
[----:B------:R-:W-:Y:S02]  /*b660*/  MUFU.EX2 R66, R66 ;  /* 0x0000004200427308 */ /* 0x000fe40000000800 */
[C---:B------:R-:W-:Y:S01]  /*b670*/  HMMA.16816.F32 R20, R44.reuse, R42, R20 ;  /* 0x0000002a2c14723c */ /* 0x040fe20000001814 */
[----:B------:R-:W5:Y:S05]  /*b680*/  LDSM.16.MT88.4 R40, [R231+0xf800] ;  /* 0x00f80000e728783b */ /* 0x000f6a0000004200 */
[----:B------:R-:W-:Y:S02]  /*b690*/  MUFU.EX2 R63, R63 ;  /* 0x0000003f003f7308 */ /* 0x000fe40000000800 */
[C---:B--2---:R-:W-:Y:S06]  /*b6a0*/  HMMA.16816.F32 R16, R44.reuse, R52, R16 ;  /* 0x000000342c10723c */ /* 0x044fec0000001810 */
[----:B------:R2:W-:Y:S02]  /*b6b0*/  MUFU.EX2 R4, R64 ;  /* 0x0000004000047308 */ /* 0x0005e40000000800 */
[----:B------:R-:W-:Y:S01]  /*b6c0*/  HMMA.16816.F32 R12, R44, R54, R12 ;  /* 0x000000362c0c723c */ /* 0x000fe2000000180c */
[----:B------:R-:W5:Y:S05]  /*b6d0*/  LDSM.16.MT88.4 R52, [R230+0xf800] ;  /* 0x00f80000e634783b */ /* 0x000f6a0000004200 */
[----:B------:R4:W-:Y:S01]  /*b6e0*/  MUFU.EX2 R3, R60 ;  /* 0x0000003c00037308 */ /* 0x0009e20000000800 */
[C---:B------:R-:W-:Y:S01]  /*b6f0*/  F2FP.PACK_AB R44, R83.reuse, R84 ;  /* 0x00000054532c723e */ /* 0x040fe200000000ff */
[----:B------:R-:W-:Y:S01]  /*b700*/  FADD.FTZ R83, R83, R85 ;  /* 0x0000005553537221 */ /* 0x000fe20000010000 */
[C---:B------:R-:W-:Y:S01]  /*b710*/  F2FP.PACK_AB R45, R76.reuse, R77 ;  /* 0x0000004d4c2d723e */ /* 0x040fe200000000ff */
[----:B------:R-:W-:Y:S01]  /*b720*/  FADD.FTZ R76, R76, R79 ;  /* 0x0000004f4c4c7221 */ /* 0x000fe20000010000 */
[----:B------:R-:W-:Y:S01]  /*b730*/  F2FP.PACK_AB R46, R75, R82 ;  /* 0x000000524b2e723e */ /* 0x000fe200000000ff */
[----:B------:R-:W-:Y:S01]  /*b740*/  FADD.FTZ R83, R82, R83 ;  /* 0x0000005352537221 */ /* 0x000fe20000010000 */
[----:B---3--:R-:W-:Y:S01]  /*b750*/  F2FP.PACK_AB R47, R72, R73 ;  /* 0x00000049482f723e */ /* 0x008fe200000000ff */
[--C-:B--2---:R-:W-:Y:S01]  /*b760*/  FFMA.FTZ R64, R92, c[0x0][0x23c], -R107.reuse ;  /* 0x00008f005c407a23 */ /* 0x104fe2000001086b */
[----:B------:R-:W-:Y:S01]  /*b770*/  MUFU.EX2 R252, R252 ;  /* 0x000000fc00fc7308 */ /* 0x000fe20000000800 */
[----:B------:R-:W-:-:S02]  /*b780*/  FFMA.FTZ R92, R97, c[0x0][0x23c], -R107 ;  /* 0x00008f00615c7a23 */ /* 0x000fc4000001086b */
[----:B------:R-:W-:Y:S02]  /*b790*/  FADD.FTZ R76, R73, R76 ;  /* 0x0000004c494c7221 */ /* 0x000fe40000010000 */
[C---:B-1----:R-:W-:Y:S01]  /*b7a0*/  HMMA.16816.F32 R32, R44.reuse, R48, R32 ;  /* 0x000000302c20723c */ /* 0x042fe20000001820 */
[--C-:B----4-:R-:W-:Y:S02]  /*b7b0*/  FFMA.FTZ R60, R94, c[0x0][0x23c], -R112.reuse ;  /* 0x00008f005e3c7a23 */ /* 0x110fe40000010870 */
[----:B------:R-:W-:Y:S01]  /*b7c0*/  MUFU.EX2 R64, R64 ;  /* 0x0000004000407308 */ /* 0x000fe20000000800 */
[----:B------:R-:W-:Y:S02]  /*b7d0*/  FFMA.FTZ R94, R106, c[0x0][0x23c], -R112 ;  /* 0x00008f006a5e7a23 */ /* 0x000fe40000010870 */
[----:B------:R-:W-:Y:S02]  /*b7e0*/  FADD.FTZ R75, R75, R83 ;  /* 0x000000534b4b7221 */ /* 0x000fe40000010000 */
[----:B------:R-:W-:Y:S01]  /*b7f0*/  HMMA.16816.F32 R28, R44, R50, R28 ;  /* 0x000000322c1c723c */ /* 0x000fe2000000181c */
[----:B------:R-:W1:Y:S01]  /*b800*/  LDSM.16.MT88.4 R48, [R234+0x10000] ;  /* 0x01000000ea30783b */ /* 0x000e620000004200 */
[----:B------:R-:W-:Y:S01]  /*b810*/  FADD.FTZ R72, R72, R76 ;  /* 0x0000004c48487221 */ /* 0x000fe20000010000 */
[----:B------:R-:W-:Y:S01]  /*b820*/  MUFU.EX2 R60, R60 ;  /* 0x0000003c003c7308 */ /* 0x000fe20000000800 */
[----:B------:R-:W-:-:S02]  /*b830*/  FADD.FTZ R75, R74, R75 ;  /* 0x0000004b4a4b7221 */ /* 0x000fc40000010000 */
[----:B------:R-:W-:Y:S02]  /*b840*/  FADD.FTZ R72, R70, R72 ;  /* 0x0000004846487221 */ /* 0x000fe40000010000 */
[C---:B------:R-:W-:Y:S03]  /*b850*/  HMMA.16816.F32 R8, R44.reuse, R56, R8 ;  /* 0x000000382c08723c */ /* 0x040fe60000001808 */
[----:B------:R-:W-:Y:S05]  /*b860*/  MUFU.EX2 R92, R92 ;  /* 0x0000005c005c7308 */ /* 0x000fea0000000800 */
[C---:B------:R-:W-:Y:S01]  /*b870*/  HMMA.16816.F32 R36, R44.reuse, R58, R36 ;  /* 0x0000003a2c24723c */ /* 0x040fe20000001824 */
[----:B------:R-:W2:Y:S02]  /*b880*/  LDSM.16.MT88.4 R56, [R232+0x10000] ;  /* 0x01000000e838783b */ /* 0x000ea40000004200 */
[----:B------:R-:W-:Y:S05]  /*b890*/  MUFU.EX2 R94, R94 ;  /* 0x0000005e005e7308 */ /* 0x000fea0000000800 */
[C---:B-----5:R-:W-:Y:S03]  /*b8a0*/  HMMA.16816.F32 R24, R44.reuse, R40, R24 ;  /* 0x000000282c18723c */ /* 0x060fe60000001818 */
[----:B------:R-:W-:Y:S05]  /*b8b0*/  MUFU.EX2 R251, R251 ;  /* 0x000000fb00fb7308 */ /* 0x000fea0000000800 */
[C---:B------:R-:W-:Y:S01]  /*b8c0*/  HMMA.16816.F32 R20, R44.reuse, R42, R20 ;  /* 0x0000002a2c14723c */ /* 0x040fe20000001814 */
[----:B------:R-:W3:Y:S07]  /*b8d0*/  LDSM.16.MT88.4 R40, [R231+0x10000] ;  /* 0x01000000e728783b */ /* 0x000eee0000004200 */
[C---:B------:R-:W-:Y:S08]  /*b8e0*/  HMMA.16816.F32 R16, R44.reuse, R52, R16 ;  /* 0x000000342c10723c */ /* 0x040ff00000001810 */
[----:B------:R-:W-:Y:S01]  /*b8f0*/  HMMA.16816.F32 R12, R44, R54, R12 ;  /* 0x000000362c0c723c */ /* 0x000fe2000000180c */
[----:B------:R-:W-:Y:S06]  /*b900*/  LDSM.16.MT88.4 R52, [R234+0x10800] ;  /* 0x01080000ea34783b */ /* 0x000fec0000004200 */
[C---:B------:R-:W-:Y:S01]  /*b910*/  F2FP.PACK_AB R44, R88.reuse, R74 ;  /* 0x0000004a582c723e */ /* 0x040fe200000000ff */
        /* <DEDUP_REMOVED lines=9> */
[----:B-1----:R-:W-:Y:S01]  /*b9b0*/  HMMA.16816.F32 R8, R44, R48, R8 ;  /* 0x000000302c08723c */ /* 0x002fe20000001808 */
[----:B------:R-:W-:-:S07]  /*b9c0*/  FADD.FTZ R71, R91, R71 ;  /* 0x000000475b477221 */ /* 0x000fce0000010000 */
[C---:B------:R-:W-:Y:S01]  /*b9d0*/  HMMA.16816.F32 R36, R44.reuse, R50, R36 ;  /* 0x000000322c24723c */ /* 0x040fe20000001824 */
[----:B------:R-:W1:Y:S07]  /*b9e0*/  LDSM.16.MT88.4 R48, [R230+0x10000] ;  /* 0x01000000e630783b */ /* 0x000e6e0000004200 */
[C---:B--2---:R-:W-:Y:S07]  /*b9f0*/  HMMA.16816.F32 R32, R44.reuse, R56, R32 ;  /* 0x000000382c20723c */ /* 0x044fee0000001820 */
[--C-:B------:R-:W-:Y:S01]  /*ba00*/  FFMA.FTZ R56, R65, c[0x0][0x23c], -R107.reuse ;  /* 0x00008f0041387a23 */ /* 0x100fe2000001086b */
[----:B------:R-:W-:Y:S01]  /*ba10*/  HMMA.16816.F32 R28, R44, R58, R28 ;  /* 0x0000003a2c1c723c */ /* 0x000fe2000000181c */
[----:B------:R-:W-:-:S02]  /*ba20*/  FFMA.FTZ R57, R61, c[0x0][0x23c], -R107 ;  /* 0x00008f003d397a23 */ /* 0x000fc4000001086b */
[--C-:B------:R-:W-:Y:S02]  /*ba30*/  FFMA.FTZ R61, R100, c[0x0][0x23c], -R112.reuse ;  /* 0x00008f00643d7a23 */ /* 0x100fe40000010870 */
[----:B------:R-:W2:Y:S01]  /*ba40*/  MUFU.EX2 R56, R56 ;  /* 0x0000003800387308 */ /* 0x000ea20000000800 */
[--C-:B------:R-:W-:Y:S02]  /*ba50*/  FFMA.FTZ R65, R98, c[0x0][0x23c], -R107.reuse ;  /* 0x00008f0062417a23 */ /* 0x100fe4000001086b */
[----:B---3--:R-:W-:Y:S01]  /*ba60*/  HMMA.16816.F32 R24, R44, R40, R24 ;  /* 0x000000282c18723c */ /* 0x008fe20000001818 */
[--C-:B------:R-:W-:Y:S02]  /*ba70*/  FFMA.FTZ R58, R62, c[0x0][0x23c], -R112.reuse ;  /* 0x00008f003e3a7a23 */ /* 0x100fe40000010870 */
[----:B------:R-:W-:Y:S02]  /*ba80*/  FFMA.FTZ R59, R95, c[0x0][0x23c], -R112 ;  /* 0x00008f005f3b7a23 */ /* 0x000fe40000010870 */
[----:B------:R-:W3:Y:S01]  /*ba90*/  MUFU.EX2 R57, R57 ;  /* 0x0000003900397308 */ /* 0x000ee20000000800 */
[----:B------:R-:W-:-:S02]  /*baa0*/  FFMA.FTZ R62, R93, c[0x0][0x23c], -R107 ;  /* 0x00008f005d3e7a23 */ /* 0x000fc4000001086b */
[C---:B------:R-:W-:Y:S01]  /*bab0*/  HMMA.16816.F32 R20, R44.reuse, R42, R20 ;  /* 0x0000002a2c14723c */ /* 0x040fe20000001814 */
[----:B------:R-:W4:Y:S01]  /*bac0*/  LDSM.16.MT88.4 R40, [R232+0x10800] ;  /* 0x01080000e828783b */ /* 0x000f220000004200 */
[--C-:B------:R-:W-:Y:S02]  /*bad0*/  FFMA.FTZ R93, R99, c[0x0][0x23c], -R112.reuse ;  /* 0x00008f00635d7a23 */ /* 0x100fe40000010870 */
[----:B------:R-:W-:Y:S01]  /*bae0*/  FFMA.FTZ R95, R105, c[0x0][0x23c], -R112 ;  /* 0x00008f00695f7a23 */ /* 0x000fe20000010870 */
[----:B------:R-:W5:Y:S01]  /*baf0*/  MUFU.EX2 R58, R58 ;  /* 0x0000003a003a7308 */ /* 0x000f620000000800 */
[----:B--2---:R-:W-:Y:S02]  /*bb00*/  FADD.FTZ R90, R56, R90 ;  /* 0x0000005a385a7221 */ /* 0x004fe40000010000 */
[C---:B-1----:R-:W-:Y:S05]  /*bb10*/  HMMA.16816.F32 R16, R44.reuse, R48, R16 ;  /* 0x000000302c10723c */ /* 0x042fea0000001810 */
[----:B------:R-:W-:Y:S02]  /*bb20*/  MUFU.EX2 R59, R59 ;  /* 0x0000003b003b7308 */ /* 0x000fe40000000800 */
[C---:B------:R-:W-:Y:S01]  /*bb30*/  F2FP.PACK_AB R48, R67.reuse, R91 ;  /* 0x0000005b4330723e */ /* 0x040fe200000000ff */
[----:B------:R-:W-:Y:S01]  /*bb40*/  HMMA.16816.F32 R12, R44, R50, R12 ;  /* 0x000000322c0c723c */ /* 0x000fe2000000180c */
[----:B------:R-:W1:Y:S01]  /*bb50*/  LDSM.16.MT88.4 R44, [R231+0x10800] ;  /* 0x01080000e72c783b */ /* 0x000e620000004200 */
[----:B------:R-:W-:Y:S01]  /*bb60*/  F2FP.PACK_AB R49, R4, R56 ;  /* 0x000000380431723e */ /* 0x000fe200000000ff */
[----:B------:R-:W-:-:S02]  /*bb70*/  FADD.FTZ R67, R67, R71 ;  /* 0x0000004743437221 */ /* 0x000fc40000010000 */
[----:B------:R-:W-:Y:S01]  /*bb80*/  MUFU.EX2 R61, R61 ;  /* 0x0000003d003d7308 */ /* 0x000fe20000000800 */
[----:B------:R-:W-:Y:S01]  /*bb90*/  FADD.FTZ R4, R4, R90 ;  /* 0x0000005a04047221 */ /* 0x000fe20000010000 */
[----:B------:R-:W-:Y:S01]  /*bba0*/  F2FP.PACK_AB R50, R63, R66 ;  /* 0x000000423f32723e */ /* 0x000fe200000000ff */
[----:B------:R-:W-:Y:S01]  /*bbb0*/  FADD.FTZ R67, R66, R67 ;  /* 0x0000004342437221 */ /* 0x000fe20000010000 */
[----:B---3--:R-:W-:Y:S01]  /*bbc0*/  F2FP.PACK_AB R51, R3, R57 ;  /* 0x000000390333723e */ /* 0x008fe200000000ff */
[----:B------:R-:W-:-:S03]  /*bbd0*/  FADD.FTZ R4, R57, R4 ;  /* 0x0000000439047221 */ /* 0x000fc60000010000 */
[----:B------:R-:W2:Y:S01]  /*bbe0*/  MUFU.EX2 R62, R62 ;  /* 0x0000003e003e7308 */ /* 0x000ea20000000800 */
[----:B------:R-:W-:Y:S02]  /*bbf0*/  FADD.FTZ R63, R63, R67 ;  /* 0x000000433f3f7221 */ /* 0x000fe40000010000 */
[----:B------:R-:W-:Y:S01]  /*bc00*/  FADD.FTZ R3, R3, R4 ;  /* 0x0000000403037221 */ /* 0x000fe20000010000 */
[----:B------:R-:W-:Y:S01]  /*bc10*/  HMMA.16816.F32 R8, R48, R52, R8 ;  /* 0x000000343008723c */ /* 0x000fe20000001808 */
[----:B-----5:R-:W-:-:S03]  /*bc20*/  FADD.FTZ R63, R58, R63 ;  /* 0x0000003f3a3f7221 */ /* 0x020fc60000010000 */
[----:B------:R-:W-:Y:S04]  /*bc30*/  MUFU.EX2 R65, R65 ;  /* 0x0000004100417308 */ /* 0x000fe80000000800 */
[----:B------:R-:W-:Y:S01]  /*bc40*/  HMMA.16816.F32 R36, R48, R54, R36 ;  /* 0x000000363024723c */ /* 0x000fe20000001824 */
[----:B------:R-:W3:Y:S03]  /*bc50*/  LDSM.16.MT88.4 R52, [R230+0x10800] ;  /* 0x01080000e634783b */ /* 0x000ee60000004200 */
[----:B------:R-:W5:Y:S01]  /*bc60*/  MUFU.EX2 R93, R93 ;  /* 0x0000005d005d7308 */ /* 0x000f620000000800 */
[----:B--2---:R-:W-:-:S03]  /*bc70*/  FADD.FTZ R3, R62, R3 ;  /* 0x000000033e037221 */ /* 0x004fc60000010000 */
[C---:B----4-:R-:W-:Y:S04]  /*bc80*/  HMMA.16816.F32 R32, R48.reuse, R40, R32 ;  /* 0x000000283020723c */ /* 0x050fe80000001820 */
[----:B------:R-:W2:Y:S04]  /*bc90*/  MUFU.EX2 R95, R95 ;  /* 0x0000005f005f7308 */ /* 0x000ea80000000800 */
[----:B------:R-:W-:Y:S01]  /*bca0*/  HMMA.16816.F32 R28, R48, R42, R28 ;  /* 0x0000002a301c723c */ /* 0x000fe2000000181c */
[----:B------:R-:W4:Y:S01]  /*bcb0*/  LDSM.16.MT88.4 R40, [R234+0x11000] ;  /* 0x01100000ea28783b */ /* 0x000f220000004200 */
[----:B-----5:R-:W-:-:S06]  /*bcc0*/  F2FP.PACK_AB R144, R94, R93 ;  /* 0x0000005d5e90723e */ /* 0x020fcc00000000ff */
[----:B-1----:R-:W-:Y:S01]  /*bcd0*/  HMMA.16816.F32 R24, R48, R44, R24 ;  /* 0x0000002c3018723c */ /* 0x002fe20000001818 */
[----:B--2---:R-:W-:-:S07]  /*bce0*/  F2FP.PACK_AB R146, R252, R95 ;  /* 0x0000005ffc92723e */ /* 0x004fce00000000ff */
[C---:B------:R-:W-:Y:S01]  /*bcf0*/  HMMA.16816.F32 R20, R48.reuse, R46, R20 ;  /* 0x0000002e3014723c */ /* 0x040fe20000001814 */
[----:B------:R-:W1:Y:S07]  /*bd00*/  LDSM.16.MT88.4 R44, [R232+0x11000] ;  /* 0x01100000e82c783b */ /* 0x000e6e0000004200 */
[C---:B---3--:R-:W-:Y:S07]  /*bd10*/  HMMA.16816.F32 R16, R48.reuse, R52, R16 ;  /* 0x000000343010723c */ /* 0x048fee0000001810 */
[C---:B------:R-:W-:Y:S01]  /*bd20*/  F2FP.PACK_AB R52, R59.reuse, R58 ;  /* 0x0000003a3b34723e */ /* 0x040fe200000000ff */
[----:B------:R-:W-:Y:S01]  /*bd30*/  HMMA.16816.F32 R12, R48, R54, R12 ;  /* 0x00000036300c723c */ /* 0x000fe2000000180c */
[----:B------:R-:W-:Y:S01]  /*bd40*/  F2FP.PACK_AB R53, R64, R62 ;  /* 0x0000003e4035723e */ /* 0x000fe200000000ff */
[----:B------:R-:W2:Y:S01]  /*bd50*/  LDSM.16.MT88.4 R48, [R231+0x11000] ;  /* 0x01100000e730783b */ /* 0x000ea20000004200 */
[----:B------:R-:W-:-:S02]  /*bd60*/  FADD.FTZ R59, R59, R63 ;  /* 0x0000003f3b3b7221 */ /* 0x000fc40000010000 */
[----:B------:R-:W-:Y:S01]  /*bd70*/  FADD.FTZ R64, R64, R3 ;  /* 0x0000000340407221 */ /* 0x000fe20000010000 */
[----:B------:R-:W-:Y:S01]  /*bd80*/  LEA.HI.X R3, R178, c[0x0][0x16c], R164, 0x1, P1 ;  /* 0x00005b00b2037a11 */ /* 0x000fe200008f0ca4 */
[----:B------:R-:W-:Y:S01]  /*bd90*/  FADD.FTZ R59, R60, R59 ;  /* 0x0000003b3c3b7221 */ /* 0x000fe20000010000 */
[----:B------:R-:W-:Y:S01]  /*bda0*/  F2FP.PACK_AB R54, R61, R60 ;  /* 0x0000003c3d36723e */ /* 0x000fe200000000ff */
[----:B------:R-:W-:Y:S01]  /*bdb0*/  FADD.FTZ R64, R65, R64 ;  /* 0x0000004041407221 */ /* 0x000fe20000010000 */
[C---:B------:R-:W-:Y:S01]  /*bdc0*/  F2FP.PACK_AB R55, R92.reuse, R65 ;  /* 0x000000415c37723e */ /* 0x040fe200000000ff */
[----:B------:R-:W-:Y:S01]  /*bdd0*/  FADD.FTZ R61, R61, R59 ;  /* 0x0000003b3d3d7221 */ /* 0x000fe20000010000 */
[----:B------:R-:W-:Y:S01]  /*bde0*/  MOV R249, R3 ;  /* 0x0000000300f97202 */ /* 0x000fe20000000f00 */
[----:B------:R-:W-:Y:S02]  /*bdf0*/  FADD.FTZ R92, R92, R64 ;  /* 0x000000405c5c7221 */ /* 0x000fe40000010000 */
[----:B------:R-:W-:-:S02]  /*be00*/  FADD.FTZ R61, R93, R61 ;  /* 0x0000003d5d3d7221 */ /* 0x000fc40000010000 */
[----:B----4-:R-:W-:Y:S02]  /*be10*/  HMMA.16816.F32 R8, R52, R40, R8 ;  /* 0x000000283408723c */ /* 0x010fe40000001808 */
[----:B------:R-:W-:-:S04]  /*be20*/  FADD.FTZ R61, R94, R61 ;  /* 0x0000003d5e3d7221 */ /* 0x000fc80000010000 */
[----:B------:R-:W-:Y:S02]  /*be30*/  FADD.FTZ R61, R95, R61 ;  /* 0x0000003d5f3d7221 */ /* 0x000fe40000010000 */
[----:B-1----:R-:W-:Y:S02]  /*be40*/  HMMA.16816.F32 R32, R52, R44, R32 ;  /* 0x0000002c3420723c */ /* 0x002fe40000001820 */
[----:B------:R-:W-:-:S05]  /*be50*/  FADD.FTZ R252, R252, R61 ;  /* 0x0000003dfcfc7221 */ /* 0x000fca0000010000 */
[--C-:B------:R-:W-:Y:S01]  /*be60*/  FFMA.FTZ R44, R96, c[0x0][0x23c], -R107.reuse ;  /* 0x00008f00602c7a23 */ /* 0x100fe2000001086b */
[----:B------:R-:W-:Y:S01]  /*be70*/  HMMA.16816.F32 R28, R52, R46, R28 ;  /* 0x0000002e341c723c */ /* 0x000fe2000000181c */
[----:B------:R-:W-:-:S04]  /*be80*/  FFMA.FTZ R45, R103, c[0x0][0x23c], -R107 ;  /* 0x00008f00672d7a23 */ /* 0x000fc8000001086b */
[----:B------:R-:W1:Y:S02]  /*be90*/  MUFU.EX2 R44, R44 ;  /* 0x0000002c002c7308 */ /* 0x000e640000000800 */
[----:B------:R-:W-:Y:S01]  /*bea0*/  FFMA.FTZ R46, R102, c[0x0][0x23c], -R107 ;  /* 0x00008f00662e7a23 */ /* 0x000fe2000001086b */
[C---:B------:R-:W-:Y:S01]  /*beb0*/  HMMA.16816.F32 R36, R52.reuse, R42, R36 ;  /* 0x0000002a3424723c */ /* 0x040fe20000001824 */
[----:B------:R-:W3:Y:S04]  /*bec0*/  LDSM.16.MT88.4 R40, [R230+0x11000] ;  /* 0x01100000e628783b */ /* 0x000ee80000004200 */
[----:B------:R-:W4:Y:S03]  /*bed0*/  MUFU.EX2 R45, R45 ;  /* 0x0000002d002d7308 */ /* 0x000f260000000800 */
[----:B--2---:R-:W-:Y:S05]  /*bee0*/  HMMA.16816.F32 R24, R52, R48, R24 ;  /* 0x000000303418723c */ /* 0x004fea0000001818 */
[----:B------:R-:W2:Y:S01]  /*bef0*/  MUFU.EX2 R46, R46 ;  /* 0x0000002e002e7308 */ /* 0x000ea20000000800 */
[----:B-1----:R-:W-:-:S02]  /*bf00*/  FADD.FTZ R92, R44, R92 ;  /* 0x0000005c2c5c7221 */ /* 0x002fc40000010000 */
[----:B------:R-:W-:Y:S01]  /*bf10*/  HMMA.16816.F32 R20, R52, R50, R20 ;  /* 0x000000323414723c */ /* 0x000fe20000001814 */
[C---:B----4-:R-:W-:Y:S01]  /*bf20*/  F2FP.PACK_AB R145, R45.reuse, R44 ;  /* 0x0000002c2d91723e */ /* 0x050fe200000000ff */
[----:B------:R-:W-:Y:S01]  /*bf30*/  FADD.FTZ R92, R45, R92 ;  /* 0x0000005c2d5c7221 */ /* 0x000fe20000010000 */
[----:B--2---:R-:W-:-:S03]  /*bf40*/  F2FP.PACK_AB R147, R251, R46 ;  /* 0x0000002efb93723e */ /* 0x004fc600000000ff */
        /* <DEDUP_REMOVED lines=40> */
[----:B-1----:R-:W-:-:S04]  /*c1d0*/  UIMAD.WIDE.U32 UR26, UR27, UR9, URZ ;  /* 0x000000091b1a72a5 */ /* 0x002fc8000f8e003f */
[----:B------:R-:W-:-:S05]  /*c1e0*/  UIADD3 UR7, -UR27, URZ, URZ ;  /* 0x0000003f1b077290 */ /* 0x000fca000fffe13f */
[----:B------:R-:W-:Y:S02]  /*c1f0*/  @!UP2 UIADD3 UR10, UR10, -UR22, URZ ;  /* 0x800000160a0aa290 */ /* 0x000fe4000fffe03f */
[----:B------:R-:W-:Y:S02]  /*c200*/  UIMAD UR9, UR22, UR7, UR9 ;  /* 0x00000007160972a4 */ /* 0x000fe4000f8e0209 */
[----:B------:R-:W-:Y:S02]  /*c210*/  UISETP.GE.U32.AND UP4, UPT, UR10, UR22, UPT ;  /* 0x000000160a00728c */ /* 0x000fe4000bf86070 */
[----:B------:R-:W-:Y:S02]  /*c220*/  UISETP.GT.U32.AND UP1, UPT, UR22, UR9, UPT ;  /* 0x000000091600728c */ /* 0x000fe4000bf24070 */
[----:B------:R-:W-:Y:S02]  /*c230*/  ULDC UR7, c[0x0][0x2d0] ;  /* 0x0000b40000077ab9 */ /* 0x000fe40000000800 */
[----:B------:R-:W-:-:S02]  /*c240*/  ULOP3.LUT UR24, UR24, UR7, URZ, 0x3c, !UPT ;  /* 0x0000000718187292 */ /* 0x000fc4000f8e3c3f */
[----:B------:R-:W-:Y:S02]  /*c250*/  ULOP3.LUT UR6, UR6, UR7, URZ, 0x3c, !UPT ;  /* 0x0000000706067292 */ /* 0x000fe4000f8e3c3f */
[----:B------:R-:W-:Y:S02]  /*c260*/  @!UP2 UIADD3 UR29, UR29, 0x1, URZ ;  /* 0x000000011d1da890 */ /* 0x000fe4000fffe03f */
[----:B------:R-:W-:Y:S02]  /*c270*/  UISETP.GE.AND UP0, UPT, UR6, URZ, UPT ;  /* 0x0000003f0600728c */ /* 0x000fe4000bf06270 */
[----:B------:R-:W-:Y:S02]  /*c280*/  @!UP1 UIADD3 UR9, UR9, -UR22, URZ ;  /* 0x8000001609099290 */ /* 0x000fe4000fffe03f */
[----:B------:R-:W-:Y:S02]  /*c290*/  @!UP1 UIADD3 UR27, UR27, 0x1, URZ ;  /* 0x000000011b1b9890 */ /* 0x000fe4000fffe03f */
[----:B------:R-:W-:-:S02]  /*c2a0*/  UISETP.GE.U32.AND UP3, UPT, UR9, UR22, UPT ;  /* 0x000000160900728c */ /* 0x000fc4000bf66070 */
        /* <DEDUP_REMOVED lines=35> */
.L_x_2386:
[----:B------:R-:W-:-:S04]  /*c4e0*/  ULEA UR6, -UR8, URZ, 0x8 ;  /* 0x0000003f08067291 */ /* 0x000fc8000f8e413f */
[----:B------:R-:W-:Y:S02]  /*c4f0*/  USHF.R.S32.HI UR7, URZ, 0x1f, UR6 ;  /* 0x0000001f3f077899 */ /* 0x000fe40008011406 */
[----:B------:R-:W-:-:S04]  /*c500*/  MOV R8, UR6 ;  /* 0x0000000600087c02 */ /* 0x000fc80008000f00 */
[----:B------:R-:W-:Y:S02]  /*c510*/  MOV R4, UR7 ;  /* 0x0000000700047c02 */ /* 0x000fe40008000f00 */
.L_x_2387:
        /* <DEDUP_REMOVED lines=8> */
[----:B------:R-:W-:Y:S01]  /*c5a0*/  UISETP.GE.AND UP0, UPT, UR19, 0x3, UPT ;  /* 0x000000031300788c */ /* 0x000fe2000bf06270 */
[----:B------:R-:W-:Y:S02]  /*c5b0*/  IMAD.U32 R46, RZ, RZ, UR8 ;  /* 0x00000008ff2e7e24 */ /* 0x000fe4000f8e00ff */
[----:B------:R-:W-:-:S02]  /*c5c0*/  IMAD.U32 R44, RZ, RZ, UR8 ;  /* 0x00000008ff2c7e24 */ /* 0x000fc4000f8e00ff */
[----:B------:R-:W-:Y:S01]  /*c5d0*/  @!P1 IMAD.MOV.U32 R11, RZ, RZ, c[0x0][0x1a4] ;  /* 0x00006900ff0b9624 */ /* 0x000fe200078e00ff */
[-C--:B------:R-:W-:Y:S01]  /*c5e0*/  @!P1 LEA R10, P0, R10, R208.reuse, 0x5 ;  /* 0x000000d00a0a9211 */ /* 0x080fe200078028ff */
[----:B------:R-:W-:Y:S01]  /*c5f0*/  @!P1 IMAD.MOV.U32 R14, RZ, RZ, R208 ;  /* 0x000000ffff0e9224 */ /* 0x000fe200078e00d0 */
[----:B------:R-:W-:Y:S01]  /*c600*/  @P1 STS.128 [R241+0xa000], RZ ;  /* 0x00a000fff1001388 */ /* 0x000fe20000000c00 */
[----:B------:R-:W-:Y:S01]  /*c610*/  @!P1 IMAD.MOV.U32 R15, RZ, RZ, R211 ;  /* 0x000000ffff0f9224 */ /* 0x000fe200078e00d3 */
[----:B------:R-:W-:Y:S01]  /*c620*/  @!P1 LEA.HI.X R9, R9, R211, R11, 0x5, P0 ;  /* 0x000000d309099211 */ /* 0x000fe200000f2c0b */
[----:B------:R-:W-:Y:S01]  /*c630*/  IMAD.U32 R11, RZ, RZ, UR8 ;  /* 0x00000008ff0b7e24 */ /* 0x000fe2000f8e00ff */
[----:B------:R-:W-:Y:S01]  /*c640*/  @!P1 LEA R12, P0, R12, R208, 0x6 ;  /* 0x000000d00c0c9211 */ /* 0x000fe200078030ff */
[----:B------:R-:W-:Y:S02]  /*c650*/  @!P1 IMAD.MOV.U32 R13, RZ, RZ, c[0x0][0x1a4] ;  /* 0x00006900ff0d9624 */ /* 0x000fe400078e00ff */
[----:B------:R-:W-:-:S03]  /*c660*/  @!P1 IMAD.WIDE.U32 R26, R26, 0x50, R14 ;  /* 0x000000501a1a9825 */ /* 0x000fc600078e000e */
[-C--:B------:R-:W-:Y:S01]  /*c670*/  @!P1 LEA.HI.X R11, R11, R211.reuse, R13, 0x6, P0 ;  /* 0x000000d30b0b9211 */ /* 0x080fe200000f340d */
[----:B------:R-:W-:Y:S02]  /*c680*/  IMAD.U32 R14, RZ, RZ, UR8 ;  /* 0x00000008ff0e7e24 */ /* 0x000fe4000f8e00ff */
[----:B------:R-:W-:Y:S02]  /*c690*/  IMAD.U32 R13, RZ, RZ, UR8 ;  /* 0x00000008ff0d7e24 */ /* 0x000fe4000f8e00ff */
[----:B------:R-:W-:Y:S01]  /*c6a0*/  @!P1 IMAD.MOV.U32 R15, RZ, RZ, c[0x0][0x1a4] ;  /* 0x00006900ff0f9624 */ /* 0x000fe200078e00ff */
[----:B------:R-:W-:Y:S01]  /*c6b0*/  @!P1 LEA R14, P0, R14, R208, 0x7 ;  /* 0x000000d00e0e9211 */ /* 0x000fe200078038ff */
[--C-:B------:R-:W-:Y:S02]  /*c6c0*/  @!P1 IMAD.MOV.U32 R16, RZ, RZ, R208.reuse ;  /* 0x000000ffff109224 */ /* 0x100fe400078e00d0 */
[----:B------:R-:W-:Y:S01]  /*c6d0*/  @!P1 IMAD.MOV.U32 R17, RZ, RZ, R211 ;  /* 0x000000ffff119224 */ /* 0x000fe200078e00d3 */
[----:B------:R-:W-:Y:S01]  /*c6e0*/  @!P1 LEA.HI.X R13, R13, R211, R15, 0x7, P0 ;  /* 0x000000d30d0d9211 */ /* 0x000fe200000f3c0f */
[----:B------:R-:W-:Y:S01]  /*c6f0*/  IMAD.U32 R34, RZ, RZ, UR8 ;  /* 0x00000008ff227e24 */ /* 0x000fe2000f8e00ff */
[----:B------:R-:W-:Y:S01]  /*c700*/  @!P1 IADD3 R7, P2, P0, R8, UR25, R208 ;  /* 0x0000001908079c10 */ /* 0x000fe2000f85e0d0 */
[----:B------:R-:W-:-:S02]  /*c710*/  IMAD.U32 R42, RZ, RZ, UR8 ;  /* 0x00000008ff2a7e24 */ /* 0x000fc4000f8e00ff */
[----:B------:R-:W-:Y:S02]  /*c720*/  IMAD.U32 R40, RZ, RZ, UR8 ;  /* 0x00000008ff287e24 */ /* 0x000fe4000f8e00ff */
[----:B------:R-:W-:Y:S02]  /*c730*/  IMAD.U32 R20, RZ, RZ, UR8 ;  /* 0x00000008ff147e24 */ /* 0x000fe4000f8e00ff */
[----:B------:R-:W-:Y:S02]  /*c740*/  IMAD.U32 R28, RZ, RZ, UR8 ;  /* 0x00000008ff1c7e24 */ /* 0x000fe4000f8e00ff */
[----:B------:R-:W-:Y:S02]  /*c750*/  @!P1 IMAD.MOV.U32 R210, RZ, RZ, R208 ;  /* 0x000000ffffd29224 */ /* 0x000fe400078e00d0 */
[----:B------:R-:W-:-:S04]  /*c760*/  @!P1 IMAD.WIDE.U32 R46, R46, 0x60, R16 ;  /* 0x000000602e2e9825 */ /* 0x000fc800078e0010 */
[----:B------:R-:W-:-:S04]  /*c770*/  @!P1 IMAD.WIDE.U32 R44, R44, 0x70, R16 ;  /* 0x000000702c2c9825 */ /* 0x000fc800078e0010 */
[----:B------:R-:W-:-:S04]  /*c780*/  @!P1 IMAD.WIDE.U32 R34, R34, 0x90, R16 ;  /* 0x0000009022229825 */ /* 0x000fc800078e0010 */
[----:B------:R-:W-:-:S04]  /*c790*/  @!P1 IMAD.WIDE.U32 R42, R42, 0xa0, R16 ;  /* 0x000000a02a2a9825 */ /* 0x000fc800078e0010 */
[----:B------:R-:W-:-:S04]  /*c7a0*/  @!P1 IMAD.WIDE.U32 R40, R40, 0xb0, R16 ;  /* 0x000000b028289825 */ /* 0x000fc800078e0010 */
[----:B------:R-:W-:-:S04]  /*c7b0*/  @!P1 IMAD.WIDE.U32 R20, R20, 0xc0, R16 ;  /* 0x000000c014149825 */ /* 0x000fc800078e0010 */
[----:B------:R-:W-:Y:S01]  /*c7c0*/  @!P1 IMAD.WIDE.U32 R28, R28, 0x30, R210 ;  /* 0x000000301c1c9825 */ /* 0x000fe200078e00d2 */
[--C-:B------:R-:W-:Y:S02]  /*c7d0*/  @!P1 IADD3.X R210, R4, UR23, R211.reuse, P2, P0 ;  /* 0x0000001704d29c10 */ /* 0x100fe400097e04d3 */
[C---:B------:R-:W-:Y:S01]  /*c7e0*/  @!P1 LEA R38, P2, R7.reuse, c[0x0][0x170], 0x1 ;  /* 0x00005c0007269a11 */ /* 0x040fe200078408ff */
[----:B------:R-:W-:Y:S02]  /*c7f0*/  IMAD.U32 R18, RZ, RZ, UR8 ;  /* 0x00000008ff127e24 */ /* 0x000fe4000f8e00ff */
[----:B------:R-:W-:Y:S01]  /*c800*/  IMAD.U32 R16, RZ, RZ, UR8 ;  /* 0x00000008ff107e24 */ /* 0x000fe2000f8e00ff */
[----:B------:R-:W-:Y:S01]  /*c810*/  @!P1 LEA.HI.X R39, R7, c[0x0][0x174], R210, 0x1, P2 ;  /* 0x00005d0007279a11 */ /* 0x000fe200010f0cd2 */
[----:B------:R-:W-:Y:S02]  /*c820*/  @!P1 IMAD.MOV.U32 R22, RZ, RZ, R208 ;  /* 0x000000ffff169224 */ /* 0x000fe400078e00d0 */
[----:B------:R-:W-:-:S02]  /*c830*/  @!P1 IMAD.MOV.U32 R23, RZ, RZ, R211 ;  /* 0x000000ffff179224 */ /* 0x000fc400078e00d3 */
[----:B------:R-:W-:Y:S02]  /*c840*/  @!P1 IMAD R15, R15, 0x30, RZ ;  /* 0x000000300f0f9824 */ /* 0x000fe400078e02ff */
[----:B------:R-:W-:-:S04]  /*c850*/  @!P1 IMAD.WIDE.U32 R18, R18, 0xd0, R22 ;  /* 0x000000d012129825 */ /* 0x000fc800078e0016 */
[----:B------:R-:W-:Y:S01]  /*c860*/  @!P1 IMAD.WIDE.U32 R16, R16, 0xe0, R22 ;  /* 0x000000e010109825 */ /* 0x000fe200078e0016 */
[----:B------:R-:W-:-:S03]  /*c870*/  @!P1 IADD3 R23, P0, R8, R28, RZ ;  /* 0x0000001c08179210 */ /* 0x000fc60007f1e0ff */
[----:B------:R-:W-:Y:S01]  /*c880*/  @!P1 IMAD.MOV.U32 R24, RZ, RZ, c[0x0][0x1a4] ;  /* 0x00006900ff189624 */ /* 0x000fe200078e00ff */
[----:B------:R-:W-:Y:S01]  /*c890*/  @!P1 IADD3.X R22, R4, R29, R15, P0, !PT ;  /* 0x0000001d04169210 */ /* 0x000fe200007fe40f */
[----:B------:R-:W-:Y:S01]  /*c8a0*/  @!P1 IMAD.MOV.U32 R30, RZ, RZ, R177 ;  /* 0x000000ffff1e9224 */ /* 0x000fe200078e00b1 */
[C---:B------:R-:W-:Y:S01]  /*c8b0*/  @!P1 IADD3 R25, P0, R8.reuse, R26, RZ ;  /* 0x0000001a08199210 */ /* 0x040fe20007f1e0ff */
[----:B------:R-:W-:Y:S01]  /*c8c0*/  @!P1 IMAD.MOV.U32 R31, RZ, RZ, R176 ;  /* 0x000000ffff1f9224 */ /* 0x000fe200078e00b0 */
[----:B------:R-:W-:Y:S01]  /*c8d0*/  @!P1 IADD3 R29, P2, R8, R44, RZ ;  /* 0x0000002c081d9210 */ /* 0x000fe20007f5e0ff */
[----:B------:R-:W-:Y:S02]  /*c8e0*/  @!P1 IMAD.MOV.U32 R28, RZ, RZ, c[0x0][0x1a4] ;  /* 0x00006900ff1c9624 */ /* 0x000fe400078e00ff */
[----:B------:R-:W-:Y:S01]  /*c8f0*/  @!P1 IMAD R24, R24, 0x50, RZ ;  /* 0x0000005018189824 */ /* 0x000fe200078e02ff */
[----:B------:R-:W-:Y:S01]  /*c900*/  @!PT LDS RZ, [RZ] ;  /* 0x00000000fffff984 */ /* 0x000fe20000000800 */
[----:B------:R-:W-:Y:S01]  /*c910*/  @!PT LDS RZ, [RZ] ;  /* 0x00000000fffff984 */ /* 0x000fe20000000800 */
[----:B------:R-:W-:Y:S01]  /*c920*/  @!PT LDS RZ, [RZ] ;  /* 0x00000000fffff984 */ /* 0x000fe20000000800 */
[----:B------:R1:W-:Y:S01]  /*c930*/  @!P1 LDGSTS.E.BYPASS.LTC128B.128 [R241+0xa000], [R30.64] ;  /* 0x0a0000001ef19fae */ /* 0x0003e2000b901d54 */
[----:B------:R-:W-:-:S02]  /*c940*/  @!P1 IMAD R28, R28, 0x70, RZ ;  /* 0x000000701c1c9824 */ /* 0x000fc400078e02ff */
        /* <DEDUP_REMOVED lines=17> */
[----:B------:R-:W-:Y:S01]  /*ca60*/  @P1 STS.128 [R241+0xa800], RZ ;  /* 0x00a800fff1001388 */ /* 0x000fe20000000c00 */
[----:B------:R-:W-:Y:S01]  /*ca70*/  @!P1 IMAD R6, R6, 0xe0, RZ ;  /* 0x000000e006069824 */ /* 0x000fe200078e02ff */
[C---:B------:R-:W-:Y:S01]  /*ca80*/  @!P1 IADD3.X R7, R4.reuse, R7, R21, P3, !PT ;  /* 0x0000000704079210 */ /* 0x040fe20001ffe415 */
[----:B------:R-:W-:Y:S01]  /*ca90*/  IMAD.U32 R36, RZ, RZ, UR8 ;  /* 0x00000008ff247e24 */ /* 0x000fe2000f8e00ff */
[----:B------:R-:W-:Y:S01]  /*caa0*/  @!P1 IADD3.X R19, R4, R19, R15, P2, !PT ;  /* 0x0000001304139210 */ /* 0x000fe200017fe40f */
[----:B------:R-:W-:Y:S01]  /*cab0*/  @!P1 IMAD.MOV.U32 R209, RZ, RZ, R211 ;  /* 0x000000ffffd19224 */ /* 0x000fe200078e00d3 */
[C---:B------:R-:W-:Y:S01]  /*cac0*/  @!P1 IADD3 R10, P3, R8.reuse, R10, RZ ;  /* 0x0000000a080a9210 */ /* 0x040fe20007f7e0ff */
[----:B-1----:R-:W-:Y:S01]  /*cad0*/  @!P1 IMAD.MOV.U32 R30, RZ, RZ, c[0x0][0x1a4] ;  /* 0x00006900ff1e9624 */ /* 0x002fe200078e00ff */
[C---:B------:R-:W-:Y:S01]  /*cae0*/  @!P1 IADD3 R31, P0, R8.reuse, R34, RZ ;  /* 0x00000022081f9210 */ /* 0x040fe20007f1e0ff */
[----:B------:R-:W-:Y:S01]  /*caf0*/  @!P1 IMAD.MOV.U32 R34, RZ, RZ, c[0x0][0x1a4] ;  /* 0x00006900ff229624 */ /* 0x000fe200078e00ff */
[----:B------:R-:W-:Y:S01]  /*cb00*/  @!P1 IADD3 R12, P2, R8, R12, RZ ;  /* 0x0000000c080c9210 */ /* 0x000fe20007f5e0ff */
[----:B------:R-:W-:Y:S01]  /*cb10*/  @!P1 IMAD R30, R30, 0x90, RZ ;  /* 0x000000901e1e9824 */ /* 0x000fe200078e02ff */
[----:B------:R-:W-:Y:S01]  /*cb20*/  @!P1 LEA R42, P4, R10, c[0x0][0x170], 0x1 ;  /* 0x00005c000a2a9a11 */ /* 0x000fe200078808ff */
[----:B------:R-:W-:Y:S01]  /*cb30*/  @!P1 IMAD R34, R34, 0xb0, RZ ;  /* 0x000000b022229824 */ /* 0x000fe200078e02ff */
[----:B------:R-:W-:Y:S01]  /*cb40*/  @!PT LDS RZ, [RZ] ;  /* 0x00000000fffff984 */ /* 0x000fe20000000800 */
[----:B------:R-:W-:Y:S01]  /*cb50*/  @!PT LDS RZ, [RZ] ;  /* 0x00000000fffff984 */ /* 0x000fe20000000800 */
[----:B------:R-:W-:Y:S01]  /*cb60*/  @!PT LDS RZ, [RZ] ;  /* 0x00000000fffff984 */ /* 0x000fe20000000800 */
[----:B------:R1:W-:Y:S01]  /*cb70*/  @!P1 LDGSTS.E.BYPASS.LTC128B.128 [R241+0xa800], [R38.64] ;  /* 0x0a80000026f19fae */ /* 0x0003e2000b901d54 */
[----:B------:R-:W-:Y:S01]  /*cb80*/  @!P1 IMAD.WIDE.U32 R36, R36, 0xf0, R208 ;  /* 0x000000f024249825 */ /* 0x000fe200078e00d0 */
[----:B------:R-:W-:-:S02]  /*cb90*/  @!P1 IADD3.X R30, R4, R35, R30, P0, !PT ;  /* 0x00000023041e9210 */ /* 0x000fc400007fe41e */
[----:B------:R-:W-:Y:S01]  /*cba0*/  @!P1 IADD3 R35, P0, R8, R40, RZ ;  /* 0x0000002808239210 */ /* 0x000fe20007f1e0ff */
[----:B------:R-:W-:Y:S01]  /*cbb0*/  @!P1 IMAD.MOV.U32 R15, RZ, RZ, c[0x0][0x1a4] ;  /* 0x00006900ff0f9624 */ /* 0x000fe200078e00ff */
[----:B------:R-:W-:Y:S01]  /*cbc0*/  @P1 STS.128 [R241+0xb000], RZ ;  /* 0x00b000fff1001388 */ /* 0x000fe20000000c00 */
[C---:B------:R-:W-:Y:S01]  /*cbd0*/  @!P1 IMAD.X R9, R4.reuse, 0x1, R9, P3 ;  /* 0x0000000104099824 */ /* 0x040fe200018e0609 */
[C---:B------:R-:W-:Y:S01]  /*cbe0*/  @!P1 IADD3.X R34, R4.reuse, R41, R34, P0, !PT ;  /* 0x0000002904229210 */ /* 0x040fe200007fe422 */
[----:B------:R-:W-:Y:S01]  /*cbf0*/  @!P1 IMAD.X R11, R4, 0x1, R11, P2 ;  /* 0x00000001040b9824 */ /* 0x000fe200010e060b */
[----:B------:R-:W-:Y:S01]  /*cc00*/  @!P1 IADD3 R16, P0, R8, R16, RZ ;  /* 0x0000001008109210 */ /* 0x000fe20007f1e0ff */
[----:B------:R-:W-:Y:S01]  /*cc10*/  @!P1 IMAD R15, R15, 0xf0, RZ ;  /* 0x000000f00f0f9824 */ /* 0x000fe200078e02ff */
[----:B------:R-:W-:Y:S01]  /*cc20*/  @!P1 LEA R40, P3, R12, c[0x0][0x170], 0x1 ;  /* 0x00005c000c289a11 */ /* 0x000fe200078608ff */
[----:B------:R-:W-:Y:S01]  /*cc30*/  IMAD.MOV.U32 R249, RZ, RZ, R3 ;  /* 0x000000fffff97224 */ /* 0x000fe200078e0003 */
[----:B------:R-:W-:Y:S01]  /*cc40*/  @!P1 IADD3.X R6, R4, R6, R17, P0, !PT ;  /* 0x0000000604069210 */ /* 0x000fe200007fe411 */
[----:B------:R-:W-:Y:S01]  /*cc50*/  IMAD.MOV.U32 R250, RZ, RZ, R213 ;  /* 0x000000fffffa7224 */ /* 0x000fe200078e00d5 */
[----:B------:R-:W-:-:S02]  /*cc60*/  @!P1 IADD3 R14, P0, R8, R14, RZ ;  /* 0x0000000e080e9210 */ /* 0x000fc40007f1e0ff */
[----:B------:R-:W-:Y:S02]  /*cc70*/  @!P1 LEA.HI.X R41, R12, c[0x0][0x174], R11, 0x1, P3 ;  /* 0x00005d000c299a11 */ /* 0x000fe400018f0c0b */
[----:B------:R-:W-:Y:S01]  /*cc80*/  @!P1 LEA R44, P3, R23, c[0x0][0x170], 0x1 ;  /* 0x00005c00172c9a11 */ /* 0x000fe200078608ff */
[----:B------:R-:W-:Y:S01]  /*cc90*/  @!P1 IMAD.X R13, R4, 0x1, R13, P0 ;  /* 0x00000001040d9824 */ /* 0x000fe200000e060d */
[----:B------:R-:W-:Y:S02]  /*cca0*/  @!P1 IADD3 R8, P0, R8, R36, RZ ;  /* 0x0000002408089210 */ /* 0x000fe40007f1e0ff */
[----:B------:R-:W-:Y:S02]  /*ccb0*/  @!P1 LEA R36, P2, R14, c[0x0][0x170], 0x1 ;  /* 0x00005c000e249a11 */ /* 0x000fe400078408ff */
[----:B------:R-:W-:Y:S02]  /*ccc0*/  @!P1 IADD3.X R15, R4, R37, R15, P0, !PT ;  /* 0x00000025040f9210 */ /* 0x000fe400007fe40f */
[----:B------:R-:W-:-:S02]  /*ccd0*/  @!P1 LEA.HI.X R43, R10, c[0x0][0x174], R9, 0x1, P4 ;  /* 0x00005d000a2b9a11 */ /* 0x000fc400020f0c09 */
        /* <DEDUP_REMOVED lines=10> */
[----:B-1----:R-:W-:Y:S01]  /*cd80*/  @!P1 LEA R38, P4, R29, c[0x0][0x170], 0x1 ;  /* 0x00005c001d269a11 */ /* 0x002fe200078808ff */
[----:B------:R-:W-:Y:S01]  /*cd90*/  @!PT LDS RZ, [RZ] ;  /* 0x00000000fffff984 */ /* 0x000fe20000000800 */
[----:B------:R-:W-:Y:S01]  /*cda0*/  @!PT LDS RZ, [RZ] ;  /* 0x00000000fffff984 */ /* 0x000fe20000000800 */
[----:B------:R-:W-:Y:S01]  /*cdb0*/  @!PT LDS RZ, [RZ] ;  /* 0x00000000fffff984 */ /* 0x000fe20000000800 */
[----:B------:R1:W-:Y:S01]  /*cdc0*/  @!P1 LDGSTS.E.BYPASS.LTC128B.128 [R241+0xb800], [R44.64] ;  /* 0x0b8000002cf19fae */ /* 0x0003e2000b901d54 */
[----:B------:R-:W-:-:S02]  /*cdd0*/  @!P1 LEA.HI.X R11, R27, c[0x0][0x174], R26, 0x1, P0 ;  /* 0x00005d001b0b9a11 */ /* 0x000fc400000f0c1a */
        /* <DEDUP_REMOVED lines=76> */
[----:B------:R-:W1:Y:S04]  /*d2a0*/  LDSM.16.M88.4 R64, [R238+0x5800] ;  /* 0x00580000ee40783b */ /* 0x000e680000000200 */
[----:B------:R-:W2:Y:S04]  /*d2b0*/  LDSM.16.M88.4 R120, [R238+0x2000] ;  /* 0x00200000ee78783b */ /* 0x000ea80000000200 */
[----:B------:R-:W-:Y:S04]  /*d2c0*/  LDSM.16.M88.4 R200, [R5] ;  /* 0x0000000005c8783b */ /* 0x000fe80000000200 */
[----:B------:R-:W2:Y:S04]  /*d2d0*/  LDSM.16.M88.4 R128, [R233+0x5800] ;  /* 0x00580000e980783b */ /* 0x000ea80000000200 */
[----:B------:R-:W2:Y:S04]  /*d2e0*/  LDSM.16.M88.4 R196, [R233+0x2000] ;  /* 0x00200000e9c4783b */ /* 0x000ea80000000200 */
[----:B------:R-:W3:Y:S04]  /*d2f0*/  LDSM.16.M88.4 R72, [R238+0x5000] ;  /* 0x00500000ee48783b */ /* 0x000ee80000000200 */
[----:B------:R-:W3:Y:S04]  /*d300*/  LDSM.16.M88.4 R80, [R238+0x4800] ;  /* 0x00480000ee50783b */ /* 0x000ee80000000200 */
[----:B------:R-:W3:Y:S04]  /*d310*/  LDSM.16.M88.4 R16, [R238+0x8800] ;  /* 0x00880000ee10783b */ /* 0x000ee80000000200 */
[----:B------:R-:W3:Y:S04]  /*d320*/  LDSM.16.M88.4 R56, [R238+0x6000] ;  /* 0x00600000ee38783b */ /* 0x000ee80000000200 */
[----:B------:R-:W3:Y:S01]  /*d330*/  LDSM.16.M88.4 R168, [R233+0x5000] ;  /* 0x00500000e9a8783b */ /* 0x000ee20000000200 */
[C---:B-1----:R-:W-:Y:S03]  /*d340*/  HMMA.16816.F32 R68, R204.reuse, R64, RZ ;  /* 0x00000040cc44723c */ /* 0x042fe600000018ff */
[----:B------:R-:W1:Y:S04]  /*d350*/  LDSM.16.M88.4 R88, [R238+0x4000] ;  /* 0x00400000ee58783b */ /* 0x000e680000000200 */
[----:B------:R-:W1:Y:S01]  /*d360*/  LDSM.16.M88.4 R172, [R233+0x4800] ;  /* 0x00480000e9ac783b */ /* 0x000e620000000200 */
[C---:B------:R-:W-:Y:S03]  /*d370*/  HMMA.16816.F32 R64, R204.reuse, R66, RZ ;  /* 0x00000042cc40723c */ /* 0x040fe600000018ff */
[----:B------:R-:W1:Y:S04]  /*d380*/  LDSM.16.M88.4 R112, [R238+0x2800] ;  /* 0x00280000ee70783b */ /* 0x000e680000000200 */
[----:B------:R-:W-:Y:S01]  /*d390*/  LDSM.16.M88.4 R32, [R238+0x7800] ;  /* 0x00780000ee20783b */ /* 0x000fe20000000200 */
[C---:B--2---:R-:W-:Y:S03]  /*d3a0*/  HMMA.16816.F32 R124, R204.reuse, R120, RZ ;  /* 0x00000078cc7c723c */ /* 0x044fe600000018ff */
        /* <DEDUP_REMOVED lines=9> */
[----:B------:R-:W2:Y:S04]  /*d440*/  LDSM.16.M88.4 R128, [R233+0x8800] ;  /* 0x00880000e980783b */ /* 0x000ea80000000200 */
[----:B------:R-:W-:Y:S01]  /*d450*/  LDSM.16.M88.4 R188, [R233+0x3000] ;  /* 0x00300000e9bc783b */ /* 0x000fe20000000200 */
[C---:B------:R-:W-:Y:S03]  /*d460*/  HMMA.16816.F32 R124, R200.reuse, R196, R124 ;  /* 0x000000c4c87c723c */ /* 0x040fe6000000187c */
[----:B------:R-:W-:Y:S04]  /*d470*/  LDSM.16.M88.4 R184, [R233+0x3800] ;  /* 0x00380000e9b8783b */ /* 0x000fe80000000200 */
[----:B------:R-:W-:Y:S01]  /*d480*/  LDSM.16.M88.4 R48, [R238+0x6800] ;  /* 0x00680000ee30783b */ /* 0x000fe20000000200 */
[----:B------:R-:W-:Y:S03]  /*d490*/  HMMA.16816.F32 R120, R200, R198, R120 ;  /* 0x000000c6c878723c */ /* 0x000fe60000001878 */
[----:B------:R-:W1:Y:S04]  /*d4a0*/  LDSM.16.M88.4 R196, [R233+0x6000] ;  /* 0x00600000e9c4783b */ /* 0x000e680000000200 */
[----:B----4-:R-:W-:Y:S01]  /*d4b0*/  LDSM.16.M88.4 R8, [R238+0x9000] ;  /* 0x00900000ee08783b */ /* 0x010fe20000000200 */
[C---:B---3--:R-:W-:Y:S03]  /*d4c0*/  HMMA.16816.F32 R76, R204.reuse, R72, RZ ;  /* 0x00000048cc4c723c */ /* 0x048fe600000018ff */
[----:B------:R-:W-:Y:S04]  /*d4d0*/  LDSM.16.M88.4 R208, [R238+0x9800] ;  /* 0x00980000eed0783b */ /* 0x000fe80000000200 */
        /* <DEDUP_REMOVED lines=10> */
[----:B------:R-:W3:Y:S07]  /*d580*/  LDSM.16.M88.4 R168, [R233+0x7800] ;  /* 0x00780000e9a8783b */ /* 0x000eee0000000200 */
[C---:B-1----:R-:W-:Y:S08]  /*d590*/  HMMA.16816.F32 R92, R204.reuse, R88, RZ ;  /* 0x00000058cc5c723c */ /* 0x042ff000000018ff */
[----:B------:R-:W-:Y:S08]  /*d5a0*/  HMMA.16816.F32 R88, R204, R90, RZ ;  /* 0x0000005acc58723c */ /* 0x000ff000000018ff */
[C---:B------:R-:W-:Y:S08]  /*d5b0*/  HMMA.16816.F32 R84, R200.reuse, R172, R84 ;  /* 0x000000acc854723c */ /* 0x040ff00000001854 */
[----:B------:R-:W-:Y:S01]  /*d5c0*/  HMMA.16816.F32 R80, R200, R174, R80 ;  /* 0x000000aec850723c */ /* 0x000fe20000001850 */
[----:B------:R-:W1:Y:S07]  /*d5d0*/  LDSM.16.M88.4 R172, [R233+0x7000] ;  /* 0x00700000e9ac783b */ /* 0x000e6e0000000200 */
[C---:B------:R-:W-:Y:S08]  /*d5e0*/  HMMA.16816.F32 R116, R204.reuse, R112, RZ ;  /* 0x00000070cc74723c */ /* 0x040ff000000018ff */
[----:B------:R-:W-:Y:S08]  /*d5f0*/  HMMA.16816.F32 R112, R204, R114, RZ ;  /* 0x00000072cc70723c */ /* 0x000ff000000018ff */
[C---:B--2---:R-:W-:Y:S07]  /*d600*/  HMMA.16816.F32 R20, R200.reuse, R128, R20 ;  /* 0x00000080c814723c */ /* 0x044fee0000001814 */
[C---:B------:R-:W-:Y:S01]  /*d610*/  IADD3 R128, R236.reuse, 0x800, RZ ;  /* 0x00000800ec807810 */ /* 0x040fe20007ffe0ff */
[C---:B------:R-:W-:Y:S08]  /*d620*/  HMMA.16816.F32 R60, R200.reuse, R196, R60 ;  /* 0x000000c4c83c723c */ /* 0x040ff0000000183c */
[C---:B------:R-:W-:Y:S01]  /*d630*/  HMMA.16816.F32 R56, R200.reuse, R198, R56 ;  /* 0x000000c6c838723c */ /* 0x040fe20000001838 */
[----:B------:R-:W-:Y:S07]  /*d640*/  LDSM.16.M88.4 R196, [R237] ;  /* 0x00000000edc4783b */ /* 0x000fee0000000200 */
[----:B------:R-:W-:Y:S01]  /*d650*/  HMMA.16816.F32 R16, R200, R130, R16 ;  /* 0x00000082c810723c */ /* 0x000fe20000001810 */
[----:B------:R-:W2:Y:S07]  /*d660*/  LDSM.16.M88.4 R128, [R128] ;  /* 0x000000008080783b */ /* 0x000eae0000000200 */
[C---:B-----5:R-:W-:Y:S08]  /*d670*/  HMMA.16816.F32 R36, R204.reuse, R32, RZ ;  /* 0x00000020cc24723c */ /* 0x060ff000000018ff */
        /* <DEDUP_REMOVED lines=9> */
[----:B------:R-:W-:Y:S08]  /*d710*/  HMMA.16816.F32 R40, R204, R42, RZ ;  /* 0x0000002acc28723c */ /* 0x000ff000000018ff */
[C---:B------:R-:W-:Y:S08]  /*d720*/  HMMA.16816.F32 R116, R200.reuse, R192, R116 ;  /* 0x000000c0c874723c */ /* 0x040ff00000001874 */
[C---:B------:R-:W-:Y:S01]  /*d730*/  HMMA.16816.F32 R112, R200.reuse, R194, R112 ;  /* 0x000000c2c870723c */ /* 0x040fe20000001870 */
[----:B------:R-:W5:Y:S07]  /*d740*/  LDSM.16.M88.4 R192, [R233+0x6800] ;  /* 0x00680000e9c0783b */ /* 0x000f6e0000000200 */
[----:B---3--:R-:W-:Y:S07]  /*d750*/  HMMA.16816.F32 R36, R200, R168, R36 ;  /* 0x000000a8c824723c */ /* 0x008fee0000001824 */
[C---:B------:R-:W-:Y:S01]  /*d760*/  IADD3 R168, R236.reuse, 0x1000, RZ ;  /* 0x00001000eca87810 */ /* 0x040fe20007ffe0ff */
[----:B------:R-:W-:Y:S08]  /*d770*/  HMMA.16816.F32 R28, R204, R24, RZ ;  /* 0x00000018cc1c723c */ /* 0x000ff000000018ff */
[C---:B------:R-:W-:Y:S08]  /*d780*/  HMMA.16816.F32 R108, R200.reuse, R188, R108 ;  /* 0x000000bcc86c723c */ /* 0x040ff0000000186c */
[C---:B------:R-:W-:Y:S01]  /*d790*/  HMMA.16816.F32 R104, R200.reuse, R190, R104 ;  /* 0x000000bec868723c */ /* 0x040fe20000001868 */
[----:B------:R-:W3:Y:S07]  /*d7a0*/  LDSM.16.M88.4 R188, [R233+0x9800] ;  /* 0x00980000e9bc783b */ /* 0x000eee0000000200 */
[C---:B------:R-:W-:Y:S08]  /*d7b0*/  HMMA.16816.F32 R100, R200.reuse, R184, R100 ;  /* 0x000000b8c864723c */ /* 0x040ff00000001864 */
[C---:B------:R-:W-:Y:S01]  /*d7c0*/  HMMA.16816.F32 R96, R200.reuse, R186, R96 ;  /* 0x000000bac860723c */ /* 0x040fe20000001860 */
[----:B------:R-:W2:Y:S07]  /*d7d0*/  LDSM.16.M88.4 R184, [R233+0x9000] ;  /* 0x00900000e9b8783b */ /* 0x000eae0000000200 */
[C---:B-1----:R-:W-:Y:S07]  /*d7e0*/  HMMA.16816.F32 R44, R200.reuse, R172, R44 ;  /* 0x000000acc82c723c */ /* 0x042fee000000182c */
[----:B------:R-:W-:Y:S01]  /*d7f0*/  IADD3 R172, R236, 0x1800, RZ ;  /* 0x00001800ecac7810 */ /* 0x000fe20007ffe0ff */
[----:B------:R-:W-:Y:S01]  /*d800*/  HMMA.16816.F32 R32, R200, R170, R32 ;  /* 0x000000aac820723c */ /* 0x000fe20000001820 */
[----:B------:R-:W1:Y:S07]  /*d810*/  LDSM.16.M88.4 R168, [R168] ;  /* 0x00000000a8a8783b */ /* 0x000e6e0000000200 */
[C---:B------:R-:W-:Y:S08]  /*d820*/  HMMA.16816.F32 R52, R204.reuse, R48, RZ ;  /* 0x00000030cc34723c */ /* 0x040ff000000018ff */
[C---:B------:R-:W-:Y:S08]  /*d830*/  HMMA.16816.F32 R48, R204.reuse, R50, RZ ;  /* 0x00000032cc30723c */ /* 0x040ff000000018ff */
[----:B------:R-:W-:Y:S08]  /*d840*/  HMMA.16816.F32 R24, R204, R26, RZ ;  /* 0x0000001acc18723c */ /* 0x000ff000000018ff */
[----:B------:R-:W-:Y:S01]  /*d850*/  HMMA.16816.F32 R40, R200, R174, R40 ;  /* 0x000000aec828723c */ /* 0x000fe20000001828 */
[----:B------:R-:W1:Y:S07]  /*d860*/  LDSM.16.M88.4 R172, [R172] ;  /* 0x00000000acac783b */ /* 0x000e6e0000000200 */
[C---:B--2---:R-:W-:Y:S08]  /*d870*/  HMMA.16816.F32 R116, R196.reuse, R128, R116 ;  /* 0x00000080c474723c */ /* 0x044ff00000001874 */
[----:B------:R-:W-:Y:S01]  /*d880*/  HMMA.16816.F32 R112, R196, R130, R112 ;  /* 0x00000082c470723c */ /* 0x000fe20000001870 */
[----:B------:R-:W2:Y:S07]  /*d890*/  LDSM.16.M88.4 R128, [R228] ;  /* 0x00000000e480783b */ /* 0x000eae0000000200 */
[C---:B------:R-:W-:Y:S08]  /*d8a0*/  HMMA.16816.F32 R12, R204.reuse, R8, RZ ;  /* 0x00000008cc0c723c */ /* 0x040ff000000018ff */
[C---:B------:R-:W-:Y:S08]  /*d8b0*/  HMMA.16816.F32 R8, R204.reuse, R10, RZ ;  /* 0x0000000acc08723c */ /* 0x040ff000000018ff */
[C---:B------:R-:W-:Y:S07]  /*d8c0*/  HMMA.16816.F32 R4, R204.reuse, R208, RZ ;  /* 0x000000d0cc04723c */ /* 0x040fee00000018ff */
[----:B------:R-:W-:Y:S01]  /*d8d0*/  LOP3.LUT R208, R244, UR6, RZ, 0xfc, !PT ;  /* 0x00000006f4d07c12 */ /* 0x000fe2000f8efcff */
[----:B------:R-:W-:Y:S03]  /*d8e0*/  HMMA.16816.F32 R204, R204, R210, RZ ;  /* 0x000000d2cccc723c */ /* 0x000fe600000018ff */
[----:B------:R-:W-:Y:S05]  /*d8f0*/  I2F R210, R208 ;  /* 0x000000d000d27306 */ /* 0x000fea0000201400 */
[C---:B----4-:R-:W-:Y:S07]  /*d900*/  HMMA.16816.F32 R28, R200.reuse, R180, R28 ;  /* 0x000000b4c81c723c */ /* 0x050fee000000181c */
[C---:B------:R-:W-:Y:S01]  /*d910*/  IADD3 R180, R236.reuse, 0x3800, RZ ;  /* 0x00003800ecb47810 */ /* 0x040fe20007ffe0ff */
[C---:B-----5:R-:W-:Y:S08]  /*d920*/  HMMA.16816.F32 R52, R200.reuse, R192, R52 ;  /* 0x000000c0c834723c */ /* 0x060ff00000001834 */
[C---:B------:R-:W-:Y:S01]  /*d930*/  HMMA.16816.F32 R48, R200.reuse, R194, R48 ;  /* 0x000000c2c830723c */ /* 0x040fe20000001830 */
[----:B------:R-:W-:Y:S07]  /*d940*/  LDSM.16.M88.4 R192, [R236] ;  /* 0x00000000ecc0783b */ /* 0x000fee0000000200 */
[C---:B------:R-:W-:Y:S01]  /*d950*/  HMMA.16816.F32 R24, R200.reuse, R182, R24 ;  /* 0x000000b6c818723c */ /* 0x040fe20000001818 */
[----:B------:R-:W4:Y:S07]  /*d960*/  LDSM.16.M88.4 R180, [R180] ;  /* 0x00000000b4b4783b */ /* 0x000f2e0000000200 */
[C---:B---3--:R-:W-:Y:S07]  /*d970*/  HMMA.16816.F32 R4, R200.reuse, R188, R4 ;  /* 0x000000bcc804723c */ /* 0x048fee0000001804 */
[C---:B------:R-:W-:Y:S01]  /*d980*/  IADD3 R188, R236.reuse, 0x2800, RZ ;  /* 0x00002800ecbc7810 */ /* 0x040fe20007ffe0ff */
[C---:B------:R-:W-:Y:S07]  /*d990*/  HMMA.16816.F32 R12, R200.reuse, R184, R12 ;  /* 0x000000b8c80c723c */ /* 0x040fee000000180c */
[----:B------:R-:W-:Y:S01]  /*d9a0*/  IADD3 R184, R236, 0x3000, RZ ;  /* 0x00003000ecb87810 */ /* 0x000fe20007ffe0ff */
[C---:B------:R-:W-:Y:S05]  /*d9b0*/  HMMA.16816.F32 R8, R200.reuse, R186, R8 ;  /* 0x000000bac808723c */ /* 0x040fea0000001808 */
[----:B------:R-:W-:Y:S03]  /*d9c0*/  LDSM.16.M88.4 R184, [R184] ;  /* 0x00000000b8b8783b */ /* 0x000fe60000000200 */
[----:B------:R-:W-:Y:S01]  /*d9d0*/  HMMA.16816.F32 R204, R200, R190, R204 ;  /* 0x000000bec8cc723c */ /* 0x000fe200000018cc */
[----:B------:R-:W3:Y:S04]  /*d9e0*/  LDSM.16.M88.4 R200, [R229] ;  /* 0x00000000e5c8783b */ /* 0x000ee80000000200 */
[----:B------:R-:W-:Y:S03]  /*d9f0*/  LDSM.16.M88.4 R188, [R188] ;  /* 0x00000000bcbc783b */ /* 0x000fe60000000200 */
[C---:B-1----:R-:W-:Y:S08]  /*da00*/  HMMA.16816.F32 R108, R196.reuse, R168, R108 ;  /* 0x000000a8c46c723c */ /* 0x042ff0000000186c */
[C---:B------:R-:W-:Y:S01]  /*da10*/  HMMA.16816.F32 R104, R196.reuse, R170, R104 ;  /* 0x000000aac468723c */ /* 0x040fe20000001868 */
[----:B------:R-:W1:Y:S07]  /*da20*/  LDSM.16.M88.4 R168, [R227] ;  /* 0x00000000e3a8783b */ /* 0x000e6e0000000200 */
[C---:B------:R-:W-:Y:S08]  /*da30*/  HMMA.16816.F32 R100, R196.reuse, R172, R100 ;  /* 0x000000acc464723c */ /* 0x040ff00000001864 */
[C---:B------:R-:W-:Y:S01]  /*da40*/  HMMA.16816.F32 R96, R196.reuse, R174, R96 ;  /* 0x000000aec460723c */ /* 0x040fe20000001860 */
[----:B------:R-:W5:Y:S07]  /*da50*/  LDSM.16.M88.4 R172, [R225] ;  /* 0x00000000e1ac783b */ /* 0x000f6e0000000200 */
[C---:B--2---:R-:W-:Y:S08]  /*da60*/  HMMA.16816.F32 R52, R196.reuse, R128, R52 ;  /* 0x00000080c434723c */ /* 0x044ff00000001834 */
[C---:B------:R-:W-:Y:S01]  /*da70*/  HMMA.16816.F32 R48, R196.reuse, R130, R48 ;  /* 0x00000082c430723c */ /* 0x040fe20000001830 */
[----:B------:R-:W2:Y:S07]  /*da80*/  LDSM.16.M88.4 R128, [R166] ;  /* 0x00000000a680783b */ /* 0x000eae0000000200 */
[C---:B----4-:R-:W-:Y:S08]  /*da90*/  HMMA.16816.F32 R68, R196.reuse, R180, R68 ;  /* 0x000000b4c444723c */ /* 0x050ff00000001844 */
[C---:B------:R-:W-:Y:S01]  /*daa0*/  HMMA.16816.F32 R64, R196.reuse, R182, R64 ;  /* 0x000000b6c440723c */ /* 0x040fe20000001840 */
[----:B------:R-:W4:Y:S07]  /*dab0*/  LDSM.16.M88.4 R180, [R226] ;  /* 0x00000000e2b4783b */ /* 0x000f2e0000000200 */
[C---:B---3--:R-:W-:Y:S08]  /*dac0*/  HMMA.16816.F32 R60, R196.reuse, R200, R60 ;  /* 0x000000c8c43c723c */ /* 0x048ff0000000183c */
[C---:B------:R-:W-:Y:S01]  /*dad0*/  HMMA.16816.F32 R56, R196.reuse, R202, R56 ;  /* 0x000000cac438723c */ /* 0x040fe20000001838 */
[----:B------:R-:W-:Y:S07]  /*dae0*/  LDSM.16.M88.4 R200, [R235] ;  /* 0x00000000ebc8783b */ /* 0x000fee0000000200 */
[C---:B-1----:R-:W-:Y:S08]  /*daf0*/  HMMA.16816.F32 R44, R196.reuse, R168, R44 ;  /* 0x000000a8c42c723c */ /* 0x042ff0000000182c */
[C---:B------:R-:W-:Y:S01]  /*db00*/  HMMA.16816.F32 R40, R196.reuse, R170, R40 ;  /* 0x000000aac428723c */ /* 0x040fe20000001828 */
[----:B------:R-:W1:Y:S07]  /*db10*/  LDSM.16.M88.4 R168, [R165+0x800] ;  /* 0x00080000a5a8783b */ /* 0x000e6e0000000200 */
[C---:B------:R-:W-:Y:S08]  /*db20*/  HMMA.16816.F32 R84, R196.reuse, R188, R84 ;  /* 0x000000bcc454723c */ /* 0x040ff00000001854 */
[C---:B------:R-:W-:Y:S01]  /*db30*/  HMMA.16816.F32 R80, R196.reuse, R190, R80 ;  /* 0x000000bec450723c */ /* 0x040fe20000001850 */
[----:B------:R-:W3:Y:S07]  /*db40*/  LDSM.16.M88.4 R188, [R167] ;  /* 0x00000000a7bc783b */ /* 0x000eee0000000200 */
[C---:B-----5:R-:W-:Y:S08]  /*db50*/  HMMA.16816.F32 R28, R196.reuse, R172, R28 ;  /* 0x000000acc41c723c */ /* 0x060ff0000000181c */
[C---:B------:R-:W-:Y:S01]  /*db60*/  HMMA.16816.F32 R24, R196.reuse, R174, R24 ;  /* 0x000000aec418723c */ /* 0x040fe20000001818 */
[----:B------:R-:W5:Y:S07]  /*db70*/  LDSM.16.M88.4 R172, [R165+0x3800] ;  /* 0x00380000a5ac783b */ /* 0x000f6e0000000200 */
[C---:B------:R-:W-:Y:S08]  /*db80*/  HMMA.16816.F32 R76, R196.reuse, R184, R76 ;  /* 0x000000b8c44c723c */ /* 0x040ff0000000184c */
[C---:B------:R-:W-:Y:S01]  /*db90*/  HMMA.16816.F32 R72, R196.reuse, R186, R72 ;  /* 0x000000bac448723c */ /* 0x040fe20000001848 */
[----:B------:R-:W3:Y:S07]  /*dba0*/  LDSM.16.M88.4 R184, [R224] ;  /* 0x00000000e0b8783b */ /* 0x000eee0000000200 */
[C---:B--2---:R-:W-:Y:S08]  /*dbb0*/  HMMA.16816.F32 R4, R196.reuse, R128, R4 ;  /* 0x00000080c404723c */ /* 0x044ff00000001804 */
[C---:B------:R-:W-:Y:S01]  /*dbc0*/  HMMA.16816.F32 R204, R196.reuse, R130, R204 ;  /* 0x00000082c4cc723c */ /* 0x040fe200000018cc */
[----:B------:R-:W2:Y:S07]  /*dbd0*/  LDSM.16.M88.4 R128, [R165+0x4000] ;  /* 0x00400000a580783b */ /* 0x000eae0000000200 */
[C---:B----4-:R-:W-:Y:S08]  /*dbe0*/  HMMA.16816.F32 R36, R196.reuse, R180, R36 ;  /* 0x000000b4c424723c */ /* 0x050ff00000001824 */
[----:B------:R-:W-:Y:S01]  /*dbf0*/  HMMA.16816.F32 R32, R196, R182, R32 ;  /* 0x000000b6c420723c */ /* 0x000fe20000001820 */
[----:B------:R-:W4:Y:S07]  /*dc00*/  LDSM.16.M88.4 R180, [R165+0x4800] ;  /* 0x00480000a5b4783b */ /* 0x000f2e0000000200 */
[C---:B-1----:R-:W-:Y:S08]  /*dc10*/  HMMA.16816.F32 R116, R200.reuse, R168, R116 ;  /* 0x000000a8c874723c */ /* 0x042ff00000001874 */
[----:B------:R-:W-:Y:S01]  /*dc20*/  HMMA.16816.F32 R112, R200, R170, R112 ;  /* 0x000000aac870723c */ /* 0x000fe20000001870 */
[----:B------:R-:W1:Y:S07]  /*dc30*/  LDSM.16.M88.4 R168, [R165+0x5000] ;  /* 0x00500000a5a8783b */ /* 0x000e6e0000000200 */
[----:B---3--:R-:W-:Y:S07]  /*dc40*/  HMMA.16816.F32 R12, R196, R188, R12 ;  /* 0x000000bcc40c723c */ /* 0x008fee000000180c */
[----:B------:R-:W-:Y:S01]  /*dc50*/  LOP3.LUT R188, R244, UR6, RZ, 0xfc, !PT ;  /* 0x00000006f4bc7c12 */ /* 0x000fe2000f8efcff */
[----:B-----5:R-:W-:Y:S03]  /*dc60*/  HMMA.16816.F32 R68, R200, R172, R68 ;  /* 0x000000acc844723c */ /* 0x020fe60000001844 */
[----:B------:R-:W-:-:S04]  /*dc70*/  IADD3 R189, R188, 0x79, RZ ;  /* 0x00000079bcbd7810 */ /* 0x000fc80007ffe0ff */
[----:B------:R3:W5:Y:S01]  /*dc80*/  I2F R172, R189 ;  /* 0x000000bd00ac7306 */ /* 0x0007620000201400 */
[----:B------:R-:W-:Y:S01]  /*dc90*/  HMMA.16816.F32 R64, R200, R174, R64 ;  /* 0x000000aec840723c */ /* 0x000fe20000001840 */
[C---:B------:R-:W-:Y:S02]  /*dca0*/  IADD3 R173, R188.reuse, 0x91, RZ ;  /* 0x00000091bcad7810 */ /* 0x040fe40007ffe0ff */
[C---:B------:R-:W-:Y:S02]  /*dcb0*/  ISETP.GE.AND P5, PT, R189.reuse, R212, PT ;  /* 0x000000d4bd00720c */ /* 0x040fe40003fa6270 */
[----:B------:R-:W-:Y:S02]  /*dcc0*/  ISETP.GE.AND P4, PT, R189, R179, PT ;  /* 0x000000b3bd00720c */ /* 0x000fe40003f86270 */
[C---:B------:R-:W-:Y:S01]  /*dcd0*/  IADD3 R175, R188.reuse, 0x81, RZ ;  /* 0x00000081bcaf7810 */ /* 0x040fe20007ffe0ff */
[----:B------:R-:W-:Y:S01]  /*dce0*/  HMMA.16816.F32 R16, R196, R186, R16 ;  /* 0x000000bac410723c */ /* 0x000fe20000001810 */
[----:B------:R-:W-:-:S02]  /*dcf0*/  IADD3 R174, R188, 0x89, RZ ;  /* 0x00000089bcae7810 */ /* 0x000fc40007ffe0ff */
[CC--:B------:R-:W-:Y:S02]  /*dd00*/  ISETP.GE.AND P3, PT, R175.reuse, R212.reuse, PT ;  /* 0x000000d4af00720c */ /* 0x0c0fe40003f66270 */
[-C--:B------:R-:W-:Y:S02]  /*dd10*/  ISETP.GE.AND P6, PT, R175, R179.reuse, PT ;  /* 0x000000b3af00720c */ /* 0x080fe40003fc6270 */
[C---:B------:R-:W-:Y:S01]  /*dd20*/  IADD3 R187, R188.reuse, 0x71, RZ ;  /* 0x00000071bcbb7810 */ /* 0x040fe20007ffe0ff */
[----:B--2---:R-:W-:Y:S01]  /*dd30*/  HMMA.16816.F32 R60, R200, R128, R60 ;  /* 0x00000080c83c723c */ /* 0x004fe2000000183c */
[----:B---3--:R-:W-:Y:S02]  /*dd40*/  IADD3 R189, R188, 0xa1, RZ ;  /* 0x000000a1bcbd7810 */ /* 0x008fe40007ffe0ff */
[----:B------:R-:W2:Y:S01]  /*dd50*/  I2F R186, R187 ;  /* 0x000000bb00ba7306 */ /* 0x000ea20000201400 */
[C---:B------:R-:W-:Y:S02]  /*dd60*/  ISETP.GE.AND P0, PT, R187.reuse, R212, PT ;  /* 0x000000d4bb00720c */ /* 0x040fe40003f06270 */
[----:B------:R-:W-:-:S02]  /*dd70*/  ISETP.GE.AND P2, PT, R187, R179, PT ;  /* 0x000000b3bb00720c */ /* 0x000fc40003f46270 */
[----:B------:R-:W-:Y:S01]  /*dd80*/  HMMA.16816.F32 R56, R200, R130, R56 ;  /* 0x00000082c838723c */ /* 0x000fe20000001838 */
[----:B------:R-:W3:Y:S01]  /*dd90*/  LDSM.16.M88.4 R128, [R165+0x5800] ;  /* 0x00580000a580783b */ /* 0x000ee20000000200 */
[----:B-----5:R-:W-:Y:S01]  /*dda0*/  FFMA.FTZ R67, R172, UR4, R67 ;  /* 0x00000004ac437c23 */ /* 0x020fe20008010043 */
[----:B------:R-:W-:Y:S04]  /*ddb0*/  I2F R187, R173 ;  /* 0x000000ad00bb7306 */ /* 0x000fe80000201400 */
[----:B------:R-:W-:Y:S01]  /*ddc0*/  FSEL R67, R67, -INF , !P4 ;  /* 0xff80000043437808 */ /* 0x000fe20006000000 */
[----:B------:R-:W-:Y:S01]  /*ddd0*/  HMMA.16816.F32 R124, R196, R192, R124 ;  /* 0x000000c0c47c723c */ /* 0x000fe2000000187c */
[----:B------:R-:W-:Y:S01]  /*dde0*/  ISETP.GE.AND P4, PT, R173, R179, PT ;  /* 0x000000b3ad00720c */ /* 0x000fe20003f86270 */
[----:B--2---:R-:W-:-:S05]  /*ddf0*/  FFMA.FTZ R69, R186, UR4, R69 ;  /* 0x00000004ba457c23 */ /* 0x004fca0008010045 */
[----:B------:R-:W-:Y:S01]  /*de00*/  IADD3 R192, R236, 0x2000, RZ ;  /* 0x00002000ecc07810 */ /* 0x000fe20007ffe0ff */
[C---:B------:R-:W-:Y:S01]  /*de10*/  HMMA.16816.F32 R120, R196.reuse, R194, R120 ;  /* 0x000000c2c478723c */ /* 0x040fe20000001878 */
[----:B------:R-:W-:Y:S02]  /*de20*/  FSEL R69, R69, -INF , !P0 ;  /* 0xff80000045457808 */ /* 0x000fe40004000000 */
[----:B------:R-:W-:Y:S02]  /*de30*/  ISETP.GE.AND P0, PT, R174, R212, PT ;  /* 0x000000d4ae00720c */ /* 0x000fe40003f06270 */
[----:B------:R-:W2:Y:S03]  /*de40*/  LDSM.16.M88.4 R192, [R192] ;  /* 0x00000000c0c0783b */ /* 0x000ea60000000200 */
[----:B------:R-:W-:Y:S01]  /*de50*/  HMMA.16816.F32 R20, R196, R184, R20 ;  /* 0x000000b8c414723c */ /* 0x000fe20000001814 */
[----:B------:R5:W1:Y:S07]  /*de60*/  I2F R184, R175 ;  /* 0x000000af00b87306 */ /* 0x000a6e0000201400 */
[----:B----4-:R-:W-:Y:S01]  /*de70*/  HMMA.16816.F32 R48, R200, R182, R48 ;  /* 0x000000b6c830723c */ /* 0x010fe20000001830 */
[----:B------:R-:W4:Y:S06]  /*de80*/  I2F R185, R174 ;  /* 0x000000ae00b97306 */ /* 0x000f2c0000201400 */
[----:B------:R-:W-:Y:S01]  /*de90*/  IADD3 R182, R188, 0xb1, RZ ;  /* 0x000000b1bcb67810 */ /* 0x000fe20007ffe0ff */
[----:B------:R-:W-:Y:S01]  /*dea0*/  HMMA.16816.F32 R8, R196, R190, R8 ;  /* 0x000000bec408723c */ /* 0x000fe20000001808 */
[----:B-----5:R-:W-:-:S02]  /*deb0*/  FFMA.FTZ R175, R186, UR4, R71 ;  /* 0x00000004baaf7c23 */ /* 0x020fc40008010047 */
[----:B------:R-:W-:Y:S02]  /*dec0*/  FFMA.FTZ R71, R172, UR4, R65 ;  /* 0x00000004ac477c23 */ /* 0x000fe40008010041 */
[----:B-1----:R-:W-:Y:S01]  /*ded0*/  FFMA.FTZ R61, R184, UR4, R61 ;  /* 0x00000004b83d7c23 */ /* 0x002fe2000801003d */
[----:B------:R-:W-:Y:S02]  /*dee0*/  FSEL R65, R175, -INF , !P2 ;  /* 0xff800000af417808 */ /* 0x000fe40005000000 */
[----:B------:R-:W-:Y:S01]  /*def0*/  IADD3 R190, R188, 0x99, RZ ;  /* 0x00000099bcbe7810 */ /* 0x000fe20007ffe0ff */
[----:B------:R-:W-:Y:S01]  /*df00*/  HMMA.16816.F32 R44, R200, R168, R44 ;  /* 0x000000a8c82c723c */ /* 0x000fe2000000182c */
[----:B------:R-:W-:Y:S01]  /*df10*/  FSEL R71, R71, -INF , !P5 ;  /* 0xff80000047477808 */ /* 0x000fe20006800000 */
[----:B----4-:R-:W-:Y:S01]  /*df20*/  FFMA.FTZ R59, R185, UR4, R59 ;  /* 0x00000004b93b7c23 */ /* 0x010fe2000801003b */
[----:B------:R-:W1:Y:S01]  /*df30*/  I2F R186, R190 ;  /* 0x000000be00ba7306 */ /* 0x000e620000201400 */
[----:B------:R-:W-:-:S02]  /*df40*/  ISETP.GE.AND P2, PT, R174, R179, PT ;  /* 0x000000b3ae00720c */ /* 0x000fc40003f46270 */
[-C--:B------:R-:W-:Y:S01]  /*df50*/  ISETP.GE.AND P5, PT, R173, R212.reuse, PT ;  /* 0x000000d4ad00720c */ /* 0x080fe20003fa6270 */
[----:B------:R-:W-:Y:S01]  /*df60*/  FFMA.FTZ R168, R184, UR4, R63 ;  /* 0x00000004b8a87c23 */ /* 0x000fe2000801003f */
[----:B------:R-:W4:Y:S01]  /*df70*/  LDSM.16.M88.4 R172, [R165+0x6000] ;  /* 0x00600000a5ac783b */ /* 0x000f220000000200 */
[----:B------:R-:W-:Y:S01]  /*df80*/  FFMA.FTZ R63, R185, UR4, R57 ;  /* 0x00000004b93f7c23 */ /* 0x000fe20008010039 */
[----:B------:R-:W-:Y:S01]  /*df90*/  HMMA.16816.F32 R40, R200, R170, R40 ;  /* 0x000000aac828723c */ /* 0x000fe20000001828 */
[----:B------:R-:W-:Y:S01]  /*dfa0*/  FSEL R61, R61, -INF , !P3 ;  /* 0xff8000003d3d7808 */ /* 0x000fe20005800000 */
[----:B------:R-:W-:Y:S01]  /*dfb0*/  I2F R185, R182 ;  /* 0x000000b600b97306 */ /* 0x000fe20000201400 */
[----:B------:R-:W-:Y:S02]  /*dfc0*/  FSEL R57, R168, -INF , !P6 ;  /* 0xff800000a8397808 */ /* 0x000fe40007000000 */
[----:B------:R-:W5:Y:S01]  /*dfd0*/  LDSM.16.M88.4 R168, [R165+0x6800] ;  /* 0x00680000a5a8783b */ /* 0x000f620000000200 */
[----:B------:R-:W-:-:S02]  /*dfe0*/  ISETP.GE.AND P3, PT, R190, R212, PT ;  /* 0x000000d4be00720c */ /* 0x000fc40003f66270 */
[C---:B---3--:R-:W-:Y:S01]  /*dff0*/  HMMA.16816.F32 R36, R200.reuse, R128, R36 ;  /* 0x00000080c824723c */ /* 0x048fe20000001824 */
[----:B-1----:R-:W-:Y:S01]  /*e000*/  FFMA.FTZ R49, R186, UR4, R49 ;  /* 0x00000004ba317c23 */ /* 0x002fe20008010031 */
[----:B------:R-:W-:Y:S02]  /*e010*/  ISETP.GE.AND P6, PT, R190, R179, PT ;  /* 0x000000b3be00720c */ /* 0x000fe40003fc6270 */
[----:B------:R-:W-:Y:S02]  /*e020*/  FSEL R63, R63, -INF , !P0 ;  /* 0xff8000003f3f7808 */ /* 0x000fe40004000000 */
[----:B------:R-:W-:Y:S01]  /*e030*/  FSEL R59, R59, -INF , !P2 ;  /* 0xff8000003b3b7808 */ /* 0x000fe20005000000 */
[----:B------:R-:W-:Y:S01]  /*e040*/  FFMA.FTZ R128, R186, UR4, R51 ;  /* 0x00000004ba807c23 */ /* 0x000fe20008010033 */
[----:B------:R-:W-:Y:S01]  /*e050*/  HMMA.16816.F32 R52, R200, R180, R52 ;  /* 0x000000b4c834723c */ /* 0x000fe20000001834 */
[----:B------:R-:W-:Y:S01]  /*e060*/  FSEL R51, R49, -INF , !P3 ;  /* 0xff80000031337808 */ /* 0x000fe20005800000 */
[----:B------:R-:W1:Y:S01]  /*e070*/  I2F R181, R189 ;  /* 0x000000bd00b57306 */ /* 0x000e620000201400 */
[----:B------:R-:W-:-:S02]  /*e080*/  ISETP.GE.AND P0, PT, R189, R212, PT ;  /* 0x000000d4bd00720c */ /* 0x000fc40003f06270 */
[----:B------:R-:W-:Y:S02]  /*e090*/  FSEL R49, R128, -INF , !P6 ;  /* 0xff80000080317808 */ /* 0x000fe40007000000 */
[C---:B------:R-:W-:Y:S01]  /*e0a0*/  IADD3 R180, R188.reuse, 0xa9, RZ ;  /* 0x000000a9bcb47810 */ /* 0x040fe20007ffe0ff */
[----:B------:R-:W-:Y:S01]  /*e0b0*/  HMMA.16816.F32 R32, R200, R130, R32 ;  /* 0x00000082c820723c */ /* 0x000fe20000001820 */
[----:B------:R-:W3:Y:S01]  /*e0c0*/  LDSM.16.M88.4 R128, [R165+0x7000] ;  /* 0x00700000a580783b */ /* 0x000ee20000000200 */
[-C--:B------:R-:W-:Y:S01]  /*e0d0*/  ISETP.GE.AND P2, PT, R189, R179.reuse, PT ;  /* 0x000000b3bd00720c */ /* 0x080fe20003f46270 */
[----:B------:R-:W4:Y:S01]  /*e0e0*/  I2F R184, R180 ;  /* 0x000000b400b87306 */ /* 0x000f220000201400 */
[C---:B------:R-:W-:Y:S02]  /*e0f0*/  IADD3 R190, R188.reuse, 0xb9, RZ ;  /* 0x000000b9bcbe7810 */ /* 0x040fe40007ffe0ff */
[----:B------:R-:W-:Y:S02]  /*e100*/  IADD3 R186, R188, 0xc9, RZ ;  /* 0x000000c9bcba7810 */ /* 0x000fe40007ffe0ff */
[----:B--2---:R-:W-:Y:S01]  /*e110*/  HMMA.16816.F32 R92, R196, R192, R92 ;  /* 0x000000c0c45c723c */ /* 0x004fe2000000185c */
[C---:B------:R-:W-:Y:S01]  /*e120*/  ISETP.GE.AND P3, PT, R182.reuse, R212, PT ;  /* 0x000000d4b600720c */ /* 0x040fe20003f66270 */
[C---:B-1----:R-:W-:Y:S01]  /*e130*/  FFMA.FTZ R45, R181.reuse, UR4, R45 ;  /* 0x00000004b52d7c23 */ /* 0x042fe2000801002d */
[----:B------:R-:W1:Y:S01]  /*e140*/  I2F R183, R190 ;  /* 0x000000be00b77306 */ /* 0x000e620000201400 */
[----:B------:R-:W-:Y:S01]  /*e150*/  ISETP.GE.AND P6, PT, R182, R179, PT ;  /* 0x000000b3b600720c */ /* 0x000fe20003fc6270 */
[----:B------:R-:W-:-:S02]  /*e160*/  FFMA.FTZ R181, R181, UR4, R47 ;  /* 0x00000004b5b57c23 */ /* 0x000fc4000801002f */
[----:B------:R-:W-:Y:S01]  /*e170*/  FFMA.FTZ R37, R185, UR4, R37 ;  /* 0x00000004b9257c23 */ /* 0x000fe20008010025 */
[----:B------:R-:W-:Y:S01]  /*e180*/  HMMA.16816.F32 R88, R196, R194, R88 ;  /* 0x000000c2c458723c */ /* 0x000fe20000001858 */
[----:B------:R-:W2:Y:S01]  /*e190*/  LDSM.16.M88.4 R192, [R165] ;  /* 0x00000000a5c0783b */ /* 0x000ea20000000200 */
[C---:B------:R-:W-:Y:S01]  /*e1a0*/  FFMA.FTZ R53, R187.reuse, UR4, R53 ;  /* 0x00000004bb357c23 */ /* 0x040fe20008010035 */
[----:B------:R-:W-:Y:S01]  /*e1b0*/  I2F R182, R186 ;  /* 0x000000ba00b67306 */ /* 0x000fe20000201400 */
[----:B------:R-:W-:Y:S01]  /*e1c0*/  FFMA.FTZ R189, R187, UR4, R55 ;  /* 0x00000004bbbd7c23 */ /* 0x000fe20008010037 */
[----:B------:R-:W-:Y:S01]  /*e1d0*/  IADD3 R187, R188, 0xc1, RZ ;  /* 0x000000c1bcbb7810 */ /* 0x000fe20007ffe0ff */
[C---:B----4-:R-:W-:Y:S01]  /*e1e0*/  FFMA.FTZ R47, R184.reuse, UR4, R41 ;  /* 0x00000004b82f7c23 */ /* 0x050fe20008010029 */
[----:B------:R-:W-:Y:S01]  /*e1f0*/  FSEL R55, R53, -INF , !P5 ;  /* 0xff80000035377808 */ /* 0x000fe20006800000 */
[C---:B------:R-:W-:Y:S01]  /*e200*/  HMMA.16816.F32 R28, R200.reuse, R172, R28 ;  /* 0x000000acc81c723c */ /* 0x040fe2000000181c */
[----:B------:R-:W-:Y:S01]  /*e210*/  FSEL R53, R189, -INF , !P4 ;  /* 0xff800000bd357808 */ /* 0x000fe20006000000 */
[----:B------:R-:W-:Y:S01]  /*e220*/  FFMA.FTZ R184, R184, UR4, R43 ;  /* 0x00000004b8b87c23 */ /* 0x000fe2000801002b */
[C---:B------:R-:W-:Y:S01]  /*e230*/  ISETP.GE.AND P5, PT, R180.reuse, R212, PT ;  /* 0x000000d4b400720c */ /* 0x040fe20003fa6270 */
[----:B------:R-:W-:Y:S01]  /*e240*/  FFMA.FTZ R39, R185, UR4, R39 ;  /* 0x00000004b9277c23 */ /* 0x000fe20008010027 */
[----:B------:R-:W-:Y:S01]  /*e250*/  ISETP.GE.AND P4, PT, R180, R179, PT ;  /* 0x000000b3b400720c */ /* 0x000fe20003f86270 */
[----:B-1----:R-:W-:Y:S01]  /*e260*/  FFMA.FTZ R35, R183, UR4, R35 ;  /* 0x00000004b7237c23 */ /* 0x002fe20008010023 */
[----:B------:R-:W1:Y:S01]  /*e270*/  I2F R180, R187 ;  /* 0x000000bb00b47306 */ /* 0x000e620000201400 */
[----:B------:R-:W-:Y:S01]  /*e280*/  HMMA.16816.F32 R24, R200, R174, R24 ;  /* 0x000000aec818723c */ /* 0x000fe20000001818 */
[----:B------:R-:W4:Y:S01]  /*e290*/  LDSM.16.M88.4 R172, [R165+0x7800] ;  /* 0x00780000a5ac783b */ /* 0x000f220000000200 */
[----:B------:R-:W-:-:S02]  /*e2a0*/  IADD3 R189, R188, 0xd1, RZ ;  /* 0x000000d1bcbd7810 */ /* 0x000fc40007ffe0ff */
[----:B------:R-:W-:Y:S02]  /*e2b0*/  FSEL R43, R47, -INF , !P5 ;  /* 0xff8000002f2b7808 */ /* 0x000fe40006800000 */
[----:B------:R-:W-:Y:S01]  /*e2c0*/  FSEL R45, R45, -INF , !P0 ;  /* 0xff8000002d2d7808 */ /* 0x000fe20004000000 */
[----:B------:R-:W2:Y:S01]  /*e2d0*/  I2F R191, R189 ;  /* 0x000000bd00bf7306 */ /* 0x000ea20000201400 */
[C---:B-----5:R-:W-:Y:S01]  /*e2e0*/  HMMA.16816.F32 R20, R200.reuse, R168, R20 ;  /* 0x000000a8c814723c */ /* 0x060fe20000001814 */
[----:B------:R-:W-:Y:S02]  /*e2f0*/  FSEL R41, R181, -INF , !P2 ;  /* 0xff800000b5297808 */ /* 0x000fe40005000000 */
[----:B------:R-:W-:Y:S02]  /*e300*/  FSEL R47, R184, -INF , !P4 ;  /* 0xff800000b82f7808 */ /* 0x000fe40006000000 */
[CC--:B------:R-:W-:Y:S02]  /*e310*/  ISETP.GE.AND P0, PT, R190.reuse, R212.reuse, PT ;  /* 0x000000d4be00720c */ /* 0x0c0fe40003f06270 */
[-C--:B------:R-:W-:Y:S01]  /*e320*/  ISETP.GE.AND P2, PT, R190, R179.reuse, PT ;  /* 0x000000b3be00720c */ /* 0x080fe20003f46270 */
[C---:B------:R-:W-:Y:S01]  /*e330*/  HMMA.16816.F32 R16, R200.reuse, R170, R16 ;  /* 0x000000aac810723c */ /* 0x040fe20000001810 */
[----:B------:R-:W5:Y:S01]  /*e340*/  LDSM.16.M88.4 R168, [R165+0x1000] ;  /* 0x00100000a5a8783b */ /* 0x000f620000000200 */
[CC--:B------:R-:W-:Y:S01]  /*e350*/  ISETP.GE.AND P5, PT, R187.reuse, R212.reuse, PT ;  /* 0x000000d4bb00720c */ /* 0x0c0fe20003fa6270 */
[C---:B-1----:R-:W-:Y:S01]  /*e360*/  FFMA.FTZ R190, R180.reuse, UR4, R29 ;  /* 0x00000004b4be7c23 */ /* 0x042fe2000801001d */
[-C--:B------:R-:W-:Y:S01]  /*e370*/  ISETP.GE.AND P4, PT, R187, R179.reuse, PT ;  /* 0x000000b3bb00720c */ /* 0x080fe20003f86270 */
[----:B------:R-:W-:Y:S01]  /*e380*/  FFMA.FTZ R187, R183, UR4, R33 ;  /* 0x00000004b7bb7c23 */ /* 0x000fe20008010021 */
[----:B------:R-:W-:Y:S01]  /*e390*/  FSEL R185, R37, -INF , !P3 ;  /* 0xff80000025b97808 */ /* 0x000fe20005800000 */
[----:B------:R-:W-:Y:S01]  /*e3a0*/  FFMA.FTZ R180, R180, UR4, R31 ;  /* 0x00000004b4b47c23 */ /* 0x000fe2000801001f */
[----:B---3--:R-:W-:Y:S01]  /*e3b0*/  HMMA.16816.F32 R12, R200, R128, R12 ;  /* 0x00000080c80c723c */ /* 0x008fe2000000180c */
[----:B------:R-:W-:Y:S01]  /*e3c0*/  FFMA.FTZ R25, R182, UR4, R25 ;  /* 0x00000004b6197c23 */ /* 0x000fe20008010019 */
[----:B------:R-:W-:Y:S01]  /*e3d0*/  ISETP.GE.AND P3, PT, R186, R212, PT ;  /* 0x000000d4ba00720c */ /* 0x000fe20003f66270 */
[----:B------:R1:W-:Y:S01]  /*e3e0*/  I2F R199, R188 ;  /* 0x000000bc00c77306 */ /* 0x0003e20000201400 */
[----:B------:R-:W-:Y:S01]  /*e3f0*/  FSEL R184, R39, -INF , !P6 ;  /* 0xff80000027b87808 */ /* 0x000fe20007000000 */
[----:B------:R-:W-:Y:S01]  /*e400*/  FFMA.FTZ R182, R182, UR4, R27 ;  /* 0x00000004b6b67c23 */ /* 0x000fe2000801001b */
[----:B------:R-:W-:-:S02]  /*e410*/  ISETP.GE.AND P6, PT, R186, R179, PT ;  /* 0x000000b3ba00720c */ /* 0x000fc40003fc6270 */
[C---:B------:R-:W-:Y:S01]  /*e420*/  HMMA.16816.F32 R8, R200.reuse, R130, R8 ;  /* 0x00000082c808723c */ /* 0x040fe20000001808 */
[----:B------:R-:W3:Y:S01]  /*e430*/  LDSM.16.M88.4 R128, [R165+0x1800] ;  /* 0x00180000a580783b */ /* 0x000ee20000000200 */
[----:B------:R-:W-:Y:S01]  /*e440*/  FSEL R187, R187, -INF , !P0 ;  /* 0xff800000bbbb7808 */ /* 0x000fe20004000000 */
[----:B--2---:R-:W-:Y:S01]  /*e450*/  FFMA.FTZ R23, R191, UR4, R23 ;  /* 0x00000004bf177c23 */ /* 0x004fe20008010017 */
[----:B------:R-:W-:Y:S02]  /*e460*/  FSEL R186, R35, -INF , !P2 ;  /* 0xff80000023ba7808 */ /* 0x000fe40005000000 */
[----:B------:R-:W-:Y:S02]  /*e470*/  FSEL R190, R190, -INF , !P5 ;  /* 0xff800000bebe7808 */ /* 0x000fe40006800000 */
[----:B------:R-:W-:Y:S01]  /*e480*/  HMMA.16816.F32 R124, R200, R192, R124 ;  /* 0x000000c0c87c723c */ /* 0x000fe2000000187c */
[----:B------:R-:W-:Y:S02]  /*e490*/  IADD3 R39, R188, 0xe9, RZ ;  /* 0x000000e9bc277810 */ /* 0x000fe40007ffe0ff */
[----:B------:R-:W-:-:S02]  /*e4a0*/  ISETP.GE.AND P0, PT, R189, R212, PT ;  /* 0x000000d4bd00720c */ /* 0x000fc40003f06270 */
[-C--:B------:R-:W-:Y:S01]  /*e4b0*/  ISETP.GE.AND P2, PT, R189, R179.reuse, PT ;  /* 0x000000b3bd00720c */ /* 0x080fe20003f46270 */
[----:B------:R-:W2:Y:S01]  /*e4c0*/  I2F R33, R39 ;  /* 0x0000002700217306 */ /* 0x000ea20000201400 */
[C---:B------:R-:W-:Y:S01]  /*e4d0*/  IADD3 R192, R188.reuse, 0xd9, RZ ;  /* 0x000000d9bcc07810 */ /* 0x040fe20007ffe0ff */
[C---:B----4-:R-:W-:Y:S01]  /*e4e0*/  HMMA.16816.F32 R4, R200.reuse, R172, R4 ;  /* 0x000000acc804723c */ /* 0x050fe20000001804 */
[C---:B------:R-:W-:Y:S02]  /*e4f0*/  IADD3 R193, R188.reuse, 0xe1, RZ ;  /* 0x000000e1bcc17810 */ /* 0x040fe40007ffe0ff */
[C---:B------:R-:W-:Y:S02]  /*e500*/  IADD3 R35, R188.reuse, 0xf1, RZ ;  /* 0x000000f1bc237810 */ /* 0x040fe40007ffe0ff */
[C---:B------:R-:W-:Y:S01]  /*e510*/  ISETP.GE.AND P5, PT, R188.reuse, R179, PT ;  /* 0x000000b3bc00720c */ /* 0x040fe20003fa6270 */
[----:B------:R4:W4:Y:S01]  /*e520*/  I2F R181, R192 ;  /* 0x000000c000b57306 */ /* 0x0009220000201400 */
[----:B------:R-:W-:Y:S01]  /*e530*/  IADD3 R31, R188, 0xf9, RZ ;  /* 0x000000f9bc1f7810 */ /* 0x000fe20007ffe0ff */
[----:B------:R-:W-:Y:S01]  /*e540*/  HMMA.16816.F32 R204, R200, R174, R204 ;  /* 0x000000aec8cc723c */ /* 0x000fe200000018cc */
[----:B-1----:R-:W-:-:S02]  /*e550*/  FSEL R188, R180, -INF , !P4 ;  /* 0xff800000b4bc7808 */ /* 0x002fc40006000000 */
[----:B------:R-:W-:Y:S02]  /*e560*/  FSEL R189, R25, -INF , !P3 ;  /* 0xff80000019bd7808 */ /* 0x000fe40005800000 */
[CC--:B------:R-:W-:Y:S01]  /*e570*/  ISETP.GE.AND P4, PT, R192.reuse, R212.reuse, PT ;  /* 0x000000d4c000720c */ /* 0x0c0fe20003f86270 */
[----:B------:R1:W1:Y:S01]  /*e580*/  I2F R37, R193 ;  /* 0x000000c100257306 */ /* 0x0002620000201400 */
[-C--:B------:R-:W-:Y:S01]  /*e590*/  ISETP.GE.AND P3, PT, R192, R179.reuse, PT ;  /* 0x000000b3c000720c */ /* 0x080fe20003f66270 */
[C---:B-----5:R-:W-:Y:S01]  /*e5a0*/  HMMA.16816.F32 R108, R200.reuse, R168, R108 ;  /* 0x000000a8c86c723c */ /* 0x060fe2000000186c */
[----:B------:R-:W-:Y:S01]  /*e5b0*/  IADD3 R27, R208, 0x1, RZ ;  /* 0x00000001d01b7810 */ /* 0x000fe20007ffe0ff */
[----:B--2---:R-:W-:Y:S01]  /*e5c0*/  FFMA.FTZ R9, R33, UR4, R9 ;  /* 0x0000000421097c23 */ /* 0x004fe20008010009 */
[----:B------:R-:W-:Y:S01]  /*e5d0*/  FSEL R172, R23, -INF , !P2 ;  /* 0xff80000017ac7808 */ /* 0x000fe20005000000 */
[----:B------:R-:W-:Y:S01]  /*e5e0*/  FFMA.FTZ R11, R33, UR4, R11 ;  /* 0x00000004210b7c23 */ /* 0x000fe2000801000b */
[-C--:B------:R-:W-:Y:S01]  /*e5f0*/  ISETP.GE.AND P2, PT, R39, R212.reuse, PT ;  /* 0x000000d42700720c */ /* 0x080fe20003f46270 */
[----:B----4-:R-:W-:Y:S01]  /*e600*/  FFMA.FTZ R192, R191, UR4, R21 ;  /* 0x00000004bfc07c23 */ /* 0x010fe20008010015 */
[----:B------:R-:W-:Y:S01]  /*e610*/  FSEL R191, R182, -INF , !P6 ;  /* 0xff800000b6bf7808 */ /* 0x000fe20007000000 */
[----:B------:R-:W-:Y:S01]  /*e620*/  FFMA.FTZ R17, R181, UR4, R17 ;  /* 0x00000004b5117c23 */ /* 0x000fe20008010011 */
[C---:B------:R-:W-:Y:S01]  /*e630*/  ISETP.GE.AND P6, PT, R193.reuse, R212, PT ;  /* 0x000000d4c100720c */ /* 0x040fe20003fc6270 */
[----:B------:R-:W2:Y:S01]  /*e640*/  I2F R29, R35 ;  /* 0x00000023001d7306 */ /* 0x000ea20000201400 */
[----:B------:R-:W-:Y:S01]  /*e650*/  FSEL R192, R192, -INF , !P0 ;  /* 0xff800000c0c07808 */ /* 0x000fe20004000000 */
[C---:B------:R-:W-:Y:S01]  /*e660*/  HMMA.16816.F32 R104, R200.reuse, R170, R104 ;  /* 0x000000aac868723c */ /* 0x040fe20000001868 */
[----:B------:R-:W-:Y:S01]  /*e670*/  ISETP.GE.AND P0, PT, R193, R179, PT ;  /* 0x000000b3c100720c */ /* 0x000fe20003f06270 */
[----:B-1----:R-:W-:Y:S01]  /*e680*/  FFMA.FTZ R193, R181, UR4, R19 ;  /* 0x00000004b5c17c23 */ /* 0x002fe20008010013 */
[----:B------:R-:W1:Y:S01]  /*e690*/  LDSM.16.M88.4 R168, [R165+0x2800] ;  /* 0x00280000a5a8783b */ /* 0x000e620000000200 */
[C---:B------:R-:W-:Y:S01]  /*e6a0*/  FFMA.FTZ R13, R37.reuse, UR4, R13 ;  /* 0x00000004250d7c23 */ /* 0x040fe2000801000d */
[----:B------:R-:W-:Y:S01]  /*e6b0*/  IADD3 R19, R208, 0x11, RZ ;  /* 0x00000011d0137810 */ /* 0x000fe20007ffe0ff */
[----:B------:R-:W4:Y:S01]  /*e6c0*/  I2F R25, R31 ;  /* 0x0000001f00197306 */ /* 0x000f220000201400 */
[----:B------:R-:W5:Y:S01]  /*e6d0*/  LDSM.16.M88.4 R180, [R165+0x2000] ;  /* 0x00200000a5b4783b */ /* 0x000f620000000200 */
[----:B------:R-:W-:Y:S01]  /*e6e0*/  FFMA.FTZ R15, R37, UR4, R15 ;  /* 0x00000004250f7c23 */ /* 0x000fe2000801000f */
[----:B---3--:R-:W-:Y:S01]  /*e6f0*/  HMMA.16816.F32 R100, R200, R128, R100 ;  /* 0x00000080c864723c */ /* 0x008fe20000001864 */
[----:B------:R-:W-:-:S02]  /*e700*/  FSEL R173, R17, -INF , !P4 ;  /* 0xff80000011ad7808 */ /* 0x000fc40006000000 */
[----:B------:R-:W-:Y:S02]  /*e710*/  FSEL R196, R13, -INF , !P6 ;  /* 0xff8000000dc47808 */ /* 0x000fe40007000000 */
[----:B------:R-:W-:Y:S01]  /*e720*/  FSEL R174, R15, -INF , !P0 ;  /* 0xff8000000fae7808 */ /* 0x000fe20004000000 */
[----:B------:R-:W-:Y:S01]  /*e730*/  I2F R21, R27 ;  /* 0x0000001b00157306 */ /* 0x000fe20000201400 */
[----:B------:R-:W-:Y:S01]  /*e740*/  FSEL R193, R193, -INF , !P3 ;  /* 0xff800000c1c17808 */ /* 0x000fe20005800000 */
[C---:B------:R-:W-:Y:S01]  /*e750*/  HMMA.16816.F32 R96, R200.reuse, R130, R96 ;  /* 0x00000082c860723c */ /* 0x040fe20000001860 */
[----:B------:R-:W3:Y:S01]  /*e760*/  LDSM.16.M88.4 R128, [R165+0x3000] ;  /* 0x00300000a580783b */ /* 0x000ee20000000200 */
[----:B--2---:R-:W-:Y:S01]  /*e770*/  FFMA.FTZ R5, R29, UR4, R5 ;  /* 0x000000041d057c23 */ /* 0x004fe20008010005 */
[-C--:B------:R-:W-:Y:S01]  /*e780*/  ISETP.GE.AND P4, PT, R39, R179.reuse, PT ;  /* 0x000000b32700720c */ /* 0x080fe20003f86270 */
[----:B------:R-:W-:Y:S01]  /*e790*/  FFMA.FTZ R7, R29, UR4, R7 ;  /* 0x000000041d077c23 */ /* 0x000fe20008010007 */
[-C--:B------:R-:W-:Y:S01]  /*e7a0*/  ISETP.GE.AND P3, PT, R35, R212.reuse, PT ;  /* 0x000000d42300720c */ /* 0x080fe20003f66270 */
[----:B------:R-:W2:Y:S01]  /*e7b0*/  I2F R17, R27 ;  /* 0x0000001b00117306 */ /* 0x000ea20000201400 */
[----:B------:R-:W-:Y:S01]  /*e7c0*/  FSEL R175, R9, -INF , !P2 ;  /* 0xff80000009af7808 */ /* 0x000fe20005000000 */
[----:B----4-:R-:W-:Y:S01]  /*e7d0*/  FFMA.FTZ R205, R25, UR4, R205 ;  /* 0x0000000419cd7c23 */ /* 0x010fe200080100cd */
[C---:B------:R-:W-:Y:S01]  /*e7e0*/  IADD3 R9, R208.reuse, 0x19, RZ ;  /* 0x00000019d0097810 */ /* 0x040fe20007ffe0ff */
[----:B------:R-:W-:Y:S01]  /*e7f0*/  HMMA.16816.F32 R120, R200, R194, R120 ;  /* 0x000000c2c878723c */ /* 0x000fe20000001878 */
[C---:B------:R-:W-:Y:S01]  /*e800*/  ISETP.GE.AND P0, PT, R31.reuse, R212, PT ;  /* 0x000000d41f00720c */ /* 0x040fe20003f06270 */
[----:B------:R-:W-:Y:S01]  /*e810*/  IMAD.U32 R39, RZ, RZ, UR6 ;  /* 0x00000006ff277e24 */ /* 0x000fe2000f8e00ff */
[----:B------:R-:W-:Y:S01]  /*e820*/  ISETP.GE.AND P2, PT, R31, R179, PT ;  /* 0x000000b31f00720c */ /* 0x000fe20003f46270 */
[----:B------:R-:W4:Y:S01]  /*e830*/  I2F R13, R19 ;  /* 0x00000013000d7306 */ /* 0x000f220000201400 */
[----:B------:R-:W-:Y:S01]  /*e840*/  IADD3 R31, R208, 0x21, RZ ;  /* 0x00000021d01f7810 */ /* 0x000fe20007ffe0ff */
[----:B------:R-:W-:-:S04]  /*e850*/  DEPBAR.LE SB0, 0x0 ;  /* 0x000080000000791a */ /* 0x000fc80000000000 */
[----:B------:R-:W-:Y:S02]  /*e860*/  FSEL R197, R11, -INF , !P4 ;  /* 0xff8000000bc57808 */ /* 0x000fe40006000000 */
[----:B------:R-:W3:Y:S01]  /*e870*/  I2F R15, R19 ;  /* 0x00000013000f7306 */ /* 0x000ee20000201400 */
[----:B------:R-:W-:Y:S01]  /*e880*/  FSEL R198, R5, -INF , !P3 ;  /* 0xff80000005c67808 */ /* 0x000fe20005800000 */
[----:B------:R-:W-:Y:S01]  /*e890*/  FFMA.FTZ R5, R199, UR4, R126 ;  /* 0x00000004c7057c23 */ /* 0x000fe2000801007e */
[-C--:B------:R-:W-:Y:S01]  /*e8a0*/  ISETP.GE.AND P6, PT, R35, R179.reuse, PT ;  /* 0x000000b32300720c */ /* 0x080fe20003fc6270 */
[----:B------:R-:W-:Y:S01]  /*e8b0*/  FFMA.FTZ R199, R25, UR4, R207 ;  /* 0x0000000419c77c23 */ /* 0x000fe200080100cf */
[----:B------:R-:W-:Y:S01]  /*e8c0*/  FSEL R205, R205, -INF , !P0 ;  /* 0xff800000cdcd7808 */ /* 0x000fe20004000000 */
[C---:B-1----:R-:W-:Y:S01]  /*e8d0*/  HMMA.16816.F32 R84, R200.reuse, R168, R84 ;  /* 0x000000a8c854723c */ /* 0x042fe20000001854 */
[----:B------:R-:W-:Y:S01]  /*e8e0*/  FSEL R126, R7, -INF , !P6 ;  /* 0xff800000077e7808 */ /* 0x000fe20007000000 */
[----:B------:R1:W1:Y:S01]  /*e8f0*/  I2F R11, R9 ;  /* 0x00000009000b7306 */ /* 0x0002620000201400 */
[----:B------:R-:W-:Y:S01]  /*e900*/  FSEL R199, R199, -INF , !P2 ;  /* 0xff800000c7c77808 */ /* 0x000fe20005000000 */
[----:B--2---:R-:W-:Y:S01]  /*e910*/  FFMA.FTZ R7, R17, UR4, R127 ;  /* 0x0000000411077c23 */ /* 0x004fe2000801007f */
[-C--:B------:R-:W-:Y:S01]  /*e920*/  ISETP.GE.AND P0, PT, R9, R212.reuse, PT ;  /* 0x000000d40900720c */ /* 0x080fe20003f06270 */
[----:B----4-:R-:W-:Y:S01]  /*e930*/  FFMA.FTZ R13, R13, UR4, R117 ;  /* 0x000000040d0d7c23 */ /* 0x010fe20008010075 */
[----:B------:R-:W-:Y:S01]  /*e940*/  ISETP.GE.AND P2, PT, R9, R179, PT ;  /* 0x000000b30900720c */ /* 0x000fe20003f46270 */
[----:B-----5:R-:W-:Y:S01]  /*e950*/  HMMA.16816.F32 R92, R200, R180, R92 ;  /* 0x000000b4c85c723c */ /* 0x020fe2000000185c */
[----:B------:R-:W-:Y:S01]  /*e960*/  FSEL R5, R5, -INF , !P5 ;  /* 0xff80000005057808 */ /* 0x000fe20006800000 */
[----:B------:R-:W2:Y:S01]  /*e970*/  I2F R23, R31 ;  /* 0x0000001f00177306 */ /* 0x000ea20000201400 */
[----:B------:R-:W-:Y:S01]  /*e980*/  IADD3 R33, R208, 0x31, RZ ;  /* 0x00000031d0217810 */ /* 0x000fe20007ffe0ff */
[----:B---3--:R-:W-:Y:S01]  /*e990*/  FFMA.FTZ R15, R15, UR4, R119 ;  /* 0x000000040f0f7c23 */ /* 0x008fe20008010077 */
[----:B------:R-:W-:-:S02]  /*e9a0*/  ISETP.GE.AND P4, PT, R27, R212, PT ;  /* 0x000000d41b00720c */ /* 0x000fc40003f86270 */
[-C--:B------:R-:W-:Y:S01]  /*e9b0*/  ISETP.GE.AND P3, PT, R27, R179.reuse, PT ;  /* 0x000000b31b00720c */ /* 0x080fe20003f66270 */
[C---:B------:R-:W-:Y:S01]  /*e9c0*/  HMMA.16816.F32 R88, R200.reuse, R182, R88 ;  /* 0x000000b6c858723c */ /* 0x040fe20000001858 */
[-C--:B------:R-:W-:Y:S01]  /*e9d0*/  ISETP.GE.AND P6, PT, R19, R212.reuse, PT ;  /* 0x000000d41300720c */ /* 0x080fe20003fc6270 */
[----:B-1----:R-:W-:Y:S01]  /*e9e0*/  FFMA.FTZ R9, R21, UR4, R125 ;  /* 0x0000000415097c23 */ /* 0x002fe2000801007d */
[-C--:B------:R-:W-:Y:S01]  /*e9f0*/  ISETP.GE.AND P5, PT, R19, R179.reuse, PT ;  /* 0x000000b31300720c */ /* 0x080fe20003fa6270 */
[----:B------:R-:W1:Y:S01]  /*ea00*/  I2F R25, R33 ;  /* 0x0000002100197306 */ /* 0x000e620000201400 */
[----:B------:R-:W-:Y:S01]  /*ea10*/  IADD3 R27, R208, 0x29, RZ ;  /* 0x00000029d01b7810 */ /* 0x000fe20007ffe0ff */
[----:B------:R-:W-:Y:S01]  /*ea20*/  FFMA.FTZ R29, R11, UR4, R113 ;  /* 0x000000040b1d7c23 */ /* 0x000fe20008010071 */
[----:B------:R-:W-:Y:S01]  /*ea30*/  FSEL R9, R9, -INF , !P4 ;  /* 0xff80000009097808 */ /* 0x000fe20006000000 */
[----:B------:R-:W-:Y:S01]  /*ea40*/  FFMA.FTZ R115, R11, UR4, R115 ;  /* 0x000000040b737c23 */ /* 0x000fe20008010073 */
[----:B------:R-:W-:Y:S01]  /*ea50*/  FSEL R7, R7, -INF , !P3 ;  /* 0xff80000007077808 */ /* 0x000fe20005800000 */
[----:B--2---:R-:W-:Y:S01]  /*ea60*/  FFMA.FTZ R109, R23, UR4, R109 ;  /* 0x00000004176d7c23 */ /* 0x004fe2000801006d */
[----:B------:R-:W-:Y:S01]  /*ea70*/  FSEL R21, R13, -INF , !P6 ;  /* 0xff8000000d157808 */ /* 0x000fe20007000000 */
[----:B------:R2:W3:Y:S01]  /*ea80*/  I2F R19, R27 ;  /* 0x0000001b00137306 */ /* 0x0004e20000201400 */
[----:B------:R-:W-:Y:S01]  /*ea90*/  FSEL R37, R15, -INF , !P5 ;  /* 0xff8000000f257808 */ /* 0x000fe20006800000 */
[----:B------:R-:W-:Y:S01]  /*eaa0*/  FFMA.FTZ R111, R23, UR4, R111 ;  /* 0x00000004176f7c23 */ /* 0x000fe2000801006f */
[C---:B------:R-:W-:Y:S01]  /*eab0*/  ISETP.GE.AND P4, PT, R31.reuse, R212, PT ;  /* 0x000000d41f00720c */ /* 0x040fe20003f86270 */
[----:B------:R-:W-:Y:S01]  /*eac0*/  HMMA.16816.F32 R80, R200, R170, R80 ;  /* 0x000000aac850723c */ /* 0x000fe20000001850 */
[----:B------:R-:W-:-:S02]  /*ead0*/  ISETP.GE.AND P3, PT, R31, R179, PT ;  /* 0x000000b31f00720c */ /* 0x000fc40003f66270 */
[-C--:B------:R-:W-:Y:S01]  /*eae0*/  ISETP.GE.AND P6, PT, R27, R212.reuse, PT ;  /* 0x000000d41b00720c */ /* 0x080fe20003fc6270 */
[----:B-1----:R-:W-:Y:S01]  /*eaf0*/  FFMA.FTZ R101, R25, UR4, R101 ;  /* 0x0000000419657c23 */ /* 0x002fe20008010065 */
[-C--:B------:R-:W-:Y:S01]  /*eb00*/  ISETP.GE.AND P5, PT, R27, R179.reuse, PT ;  /* 0x000000b31b00720c */ /* 0x080fe20003fa6270 */
[----:B------:R-:W-:Y:S01]  /*eb10*/  FFMA.FTZ R103, R25, UR4, R103 ;  /* 0x0000000419677c23 */ /* 0x000fe20008010067 */
[C---:B------:R-:W-:Y:S01]  /*eb20*/  IADD3 R31, R208.reuse, 0x41, RZ ;  /* 0x00000041d01f7810 */ /* 0x040fe20007ffe0ff */
[C---:B------:R-:W-:Y:S01]  /*eb30*/  HMMA.16816.F32 R76, R200.reuse, R128, R76 ;  /* 0x00000080c84c723c */ /* 0x040fe2000000184c */
[C---:B------:R-:W-:Y:S02]  /*eb40*/  IADD3 R35, R208.reuse, 0x39, RZ ;  /* 0x00000039d0237810 */ /* 0x040fe40007ffe0ff */
[----:B------:R-:W1:Y:S01]  /*eb50*/  I2F R13, R31 ;  /* 0x0000001f000d7306 */ /* 0x000e620000201400 */
[----:B--2---:R-:W-:Y:S01]  /*eb60*/  IADD3 R27, R208, 0x49, RZ ;  /* 0x00000049d01b7810 */ /* 0x004fe20007ffe0ff */
[----:B---3--:R-:W-:Y:S01]  /*eb70*/  FFMA.FTZ R107, R19, UR4, R107 ;  /* 0x00000004136b7c23 */ /* 0x008fe2000801006b */
[----:B------:R-:W-:Y:S01]  /*eb80*/  FSEL R29, R29, -INF , !P0 ;  /* 0xff8000001d1d7808 */ /* 0x000fe20004000000 */
[----:B------:R-:W-:Y:S01]  /*eb90*/  FFMA.FTZ R105, R19, UR4, R105 ;  /* 0x0000000413697c23 */ /* 0x000fe20008010069 */
[----:B------:R-:W-:Y:S01]  /*eba0*/  FSEL R15, R115, -INF , !P2 ;  /* 0xff800000730f7808 */ /* 0x000fe20005000000 */
[----:B------:R-:W-:Y:S01]  /*ebb0*/  HMMA.16816.F32 R72, R200, R130, R72 ;  /* 0x00000082c848723c */ /* 0x000fe20000001848 */
[C---:B------:R-:W-:Y:S01]  /*ebc0*/  ISETP.GE.AND P0, PT, R33.reuse, R212, PT ;  /* 0x000000d42100720c */ /* 0x040fe20003f06270 */
[----:B------:R-:W2:Y:S01]  /*ebd0*/  I2F R11, R27 ;  /* 0x0000001b000b7306 */ /* 0x000ea20000201400 */
[----:B------:R-:W-:Y:S01]  /*ebe0*/  ISETP.GE.AND P2, PT, R33, R179, PT ;  /* 0x000000b32100720c */ /* 0x000fe20003f46270 */
[----:B------:R3:W-:Y:S01]  /*ebf0*/  STL [R1+0x4], R15 ;  /* 0x0000040f01007387 */ /* 0x0007e20000100800 */
[----:B------:R-:W-:-:S02]  /*ec00*/  FSEL R125, R109, -INF , !P4 ;  /* 0xff8000006d7d7808 */ /* 0x000fc40006000000 */
[----:B------:R-:W-:Y:S02]  /*ec10*/  FSEL R33, R111, -INF , !P3 ;  /* 0xff8000006f217808 */ /* 0x000fe40005800000 */
[CC--:B------:R-:W-:Y:S01]  /*ec20*/  ISETP.GE.AND P4, PT, R35.reuse, R212.reuse, PT ;  /* 0x000000d42300720c */ /* 0x0c0fe20003f86270 */
[----:B------:R-:W4:Y:S01]  /*ec30*/  I2F R17, R35 ;  /* 0x0000002300117306 */ /* 0x000f220000201400 */
[-C--:B------:R-:W-:Y:S01]  /*ec40*/  ISETP.GE.AND P3, PT, R35, R179.reuse, PT ;  /* 0x000000b32300720c */ /* 0x080fe20003f66270 */
[----:B------:R5:W-:Y:S01]  /*ec50*/  STL [R1], R33 ;  /* 0x0000002101007387 */ /* 0x000be20000100800 */
[----:B------:R-:W-:Y:S01]  /*ec60*/  IADD3 R23, R208, 0x51, RZ ;  /* 0x00000051d0177810 */ /* 0x000fe20007ffe0ff */
[----:B-1----:R-:W-:Y:S01]  /*ec70*/  FFMA.FTZ R95, R13, UR4, R95 ;  /* 0x000000040d5f7c23 */ /* 0x002fe2000801005f */
[----:B------:R-:W-:Y:S01]  /*ec80*/  FSEL R115, R107, -INF , !P5 ;  /* 0xff8000006b737808 */ /* 0x000fe20006800000 */
[----:B------:R-:W-:Y:S01]  /*ec90*/  FFMA.FTZ R93, R13, UR4, R93 ;  /* 0x000000040d5d7c23 */ /* 0x000fe2000801005d */
[----:B------:R-:W-:Y:S01]  /*eca0*/  FSEL R246, R101, -INF , !P0 ;  /* 0xff80000065f67808 */ /* 0x000fe20004000000 */
[----:B--2---:R-:W-:Y:S01]  /*ecb0*/  FFMA.FTZ R89, R11, UR4, R89 ;  /* 0x000000040b597c23 */ /* 0x004fe20008010059 */
[----:B------:R-:W-:Y:S01]  /*ecc0*/  ISETP.GE.AND P5, PT, R31, R179, PT ;  /* 0x000000b31f00720c */ /* 0x000fe20003fa6270 */
[----:B------:R-:W-:Y:S01]  /*ecd0*/  FFMA.FTZ R91, R11, UR4, R91 ;  /* 0x000000040b5b7c23 */ /* 0x000fe2000801005b */
[----:B------:R-:W-:-:S02]  /*ece0*/  ISETP.GE.AND P0, PT, R27, R212, PT ;  /* 0x000000d41b00720c */ /* 0x000fc40003f06270 */
[----:B------:R-:W-:Y:S02]  /*ecf0*/  FSEL R221, R103, -INF , !P2 ;  /* 0xff80000067dd7808 */ /* 0x000fe40005000000 */
[----:B------:R-:W-:Y:S01]  /*ed00*/  ISETP.GE.AND P2, PT, R27, R179, PT ;  /* 0x000000b31b00720c */ /* 0x000fe20003f46270 */
[C---:B----4-:R-:W-:Y:S01]  /*ed10*/  FFMA.FTZ R97, R17.reuse, UR4, R97 ;  /* 0x0000000411617c23 */ /* 0x050fe20008010061 */
[C---:B------:R-:W-:Y:S01]  /*ed20*/  IADD3 R35, R208.reuse, 0x59, RZ ;  /* 0x00000059d0237810 */ /* 0x040fe20007ffe0ff */
[----:B------:R-:W-:Y:S01]  /*ed30*/  FFMA.FTZ R99, R17, UR4, R99 ;  /* 0x0000000411637c23 */ /* 0x000fe20008010063 */
[----:B---3--:R-:W1:Y:S01]  /*ed40*/  I2F R15, R23 ;  /* 0x00000017000f7306 */ /* 0x008e620000201400 */
[----:B------:R-:W-:Y:S02]  /*ed50*/  IADD3 R27, R208, 0x69, RZ ;  /* 0x00000069d01b7810 */ /* 0x000fe40007ffe0ff */
[----:B------:R-:W-:Y:S02]  /*ed60*/  FSEL R127, R105, -INF , !P6 ;  /* 0xff800000697f7808 */ /* 0x000fe40007000000 */
[----:B------:R-:W-:-:S02]  /*ed70*/  FSEL R214, R95, -INF , !P5 ;  /* 0xff8000005fd67808 */ /* 0x000fc40006800000 */
[----:B------:R-:W-:Y:S01]  /*ed80*/  FSEL R216, R89, -INF , !P0 ;  /* 0xff80000059d87808 */ /* 0x000fe20004000000 */
[----:B------:R2:W3:Y:S01]  /*ed90*/  I2F R25, R35 ;  /* 0x0000002300197306 */ /* 0x0004e20000201400 */
[C---:B-----5:R-:W-:Y:S02]  /*eda0*/  IADD3 R33, R208.reuse, 0x61, RZ ;  /* 0x00000061d0217810 */ /* 0x060fe40007ffe0ff */
[-C--:B------:R-:W-:Y:S02]  /*edb0*/  ISETP.GE.AND P6, PT, R31, R212.reuse, PT ;  /* 0x000000d41f00720c */ /* 0x080fe40003fc6270 */
[CC--:B------:R-:W-:Y:S02]  /*edc0*/  ISETP.GE.AND P5, PT, R35.reuse, R212.reuse, PT ;  /* 0x000000d42300720c */ /* 0x0c0fe40003fa6270 */
[-C--:B------:R-:W-:Y:S01]  /*edd0*/  ISETP.GE.AND P0, PT, R35, R179.reuse, PT ;  /* 0x000000b32300720c */ /* 0x080fe20003f06270 */
[----:B------:R-:W4:Y:S01]  /*ede0*/  I2F R19, R33 ;  /* 0x0000002100137306 */ /* 0x000f220000201400 */
[C---:B------:R-:W-:Y:S01]  /*edf0*/  IADD3 R31, R208.reuse, 0x9, RZ ;  /* 0x00000009d01f7810 */ /* 0x040fe20007ffe0ff */
[----:B-1----:R-:W-:Y:S01]  /*ee00*/  FFMA.FTZ R87, R15, UR4, R87 ;  /* 0x000000040f577c23 */ /* 0x002fe20008010057 */
[----:B------:R-:W-:Y:S01]  /*ee10*/  FSEL R218, R93, -INF , !P6 ;  /* 0xff8000005dda7808 */ /* 0x000fe20007000000 */
[----:B------:R-:W-:Y:S01]  /*ee20*/  FFMA.FTZ R85, R15, UR4, R85 ;  /* 0x000000040f557c23 */ /* 0x000fe20008010055 */
[----:B------:R-:W-:Y:S01]  /*ee30*/  ISETP.GE.AND P6, PT, R23, R179, PT ;  /* 0x000000b31700720c */ /* 0x000fe20003fc6270 */
[----:B------:R-:W-:Y:S01]  /*ee40*/  IMAD.U32 R15, RZ, RZ, UR6 ;  /* 0x00000006ff0f7e24 */ /* 0x000fe2000f8e00ff */
[----:B------:R-:W-:Y:S01]  /*ee50*/  FSEL R245, R97, -INF , !P4 ;  /* 0xff80000061f57808 */ /* 0x000fe20006000000 */
[----:B------:R-:W1:Y:S01]  /*ee60*/  I2F R17, R27 ;  /* 0x0000001b00117306 */ /* 0x000e620000201400 */
[----:B--2---:R-:W-:Y:S01]  /*ee70*/  IMAD.U32 R35, RZ, RZ, UR6 ;  /* 0x00000006ff237e24 */ /* 0x004fe2000f8e00ff */
[----:B------:R-:W-:Y:S01]  /*ee80*/  ISETP.GE.AND P4, PT, R208, R212, PT ;  /* 0x000000d4d000720c */ /* 0x000fe20003f86270 */
[----:B---3--:R-:W-:Y:S01]  /*ee90*/  FFMA.FTZ R81, R25, UR4, R81 ;  /* 0x0000000419517c23 */ /* 0x008fe20008010051 */
[----:B------:R-:W-:Y:S01]  /*eea0*/  FSEL R220, R99, -INF , !P3 ;  /* 0xff80000063dc7808 */ /* 0x000fe20005800000 */
[----:B------:R-:W-:Y:S01]  /*eeb0*/  FFMA.FTZ R83, R25, UR4, R83 ;  /* 0x0000000419537c23 */ /* 0x000fe20008010053 */
[----:B------:R-:W-:-:S02]  /*eec0*/  LOP3.LUT R35, R35, 0x18, R244, 0xfe, !PT ;  /* 0x0000001823237812 */ /* 0x000fc400078efef4 */
[----:B------:R-:W2:Y:S01]  /*eed0*/  I2F R13, R31 ;  /* 0x0000001f000d7306 */ /* 0x000ea20000201400 */
[-C--:B------:R-:W-:Y:S01]  /*eee0*/  ISETP.GE.AND P3, PT, R23, R212.reuse, PT ;  /* 0x000000d41700720c */ /* 0x080fe20003f66270 */
[----:B----4-:R-:W-:Y:S01]  /*eef0*/  FFMA.FTZ R77, R19, UR4, R77 ;  /* 0x00000004134d7c23 */ /* 0x010fe2000801004d */
[----:B------:R-:W-:Y:S01]  /*ef00*/  FSEL R207, R87, -INF , !P6 ;  /* 0xff80000057cf7808 */ /* 0x000fe20007000000 */
[----:B------:R-:W-:Y:S01]  /*ef10*/  FFMA.FTZ R79, R19, UR4, R79 ;  /* 0x00000004134f7c23 */ /* 0x000fe2000801004f */
[----:B------:R-:W-:Y:S02]  /*ef20*/  FSEL R208, R81, -INF , !P5 ;  /* 0xff80000051d07808 */ /* 0x000fe40006800000 */
[CC--:B------:R-:W-:Y:S01]  /*ef30*/  ISETP.GE.AND P6, PT, R27.reuse, R212.reuse, PT ;  /* 0x000000d41b00720c */ /* 0x0c0fe20003fc6270 */
[----:B------:R-:W3:Y:S01]  /*ef40*/  I2F R11, R31 ;  /* 0x0000001f000b7306 */ /* 0x000ee20000201400 */
[-C--:B------:R-:W-:Y:S01]  /*ef50*/  ISETP.GE.AND P5, PT, R27, R179.reuse, PT ;  /* 0x000000b31b00720c */ /* 0x080fe20003fa6270 */
[----:B-1----:R-:W-:Y:S01]  /*ef60*/  FFMA.FTZ R75, R17, UR4, R75 ;  /* 0x00000004114b7c23 */ /* 0x002fe2000801004b */
[----:B------:R-:W-:Y:S01]  /*ef70*/  LOP3.LUT R27, R15, 0x20, R244, 0xfe, !PT ;  /* 0x000000200f1b7812 */ /* 0x000fe200078efef4 */
[----:B------:R-:W-:Y:S01]  /*ef80*/  FFMA.FTZ R73, R17, UR4, R73 ;  /* 0x0000000411497c23 */ /* 0x000fe20008010049 */
[----:B------:R-:W-:Y:S01]  /*ef90*/  FSEL R211, R91, -INF , !P2 ;  /* 0xff8000005bd37808 */ /* 0x000fe20005000000 */
[----:B------:R-:W-:Y:S01]  /*efa0*/  FFMA.FTZ R15, R210, UR4, R124 ;  /* 0x00000004d20f7c23 */ /* 0x000fe2000801007c */
[----:B------:R-:W-:Y:S01]  /*efb0*/  ISETP.GE.AND P2, PT, R33, R212, PT ;  /* 0x000000d42100720c */ /* 0x000fe20003f46270 */
[----:B------:R-:W1:Y:S01]  /*efc0*/  I2F R23, R35 ;  /* 0x0000002300177306 */ /* 0x000e620000201400 */
[----:B------:R-:W-:Y:S01]  /*efd0*/  FSEL R209, R85, -INF , !P3 ;  /* 0xff80000055d17808 */ /* 0x000fe20005800000 */
[----:B--2---:R-:W-:Y:S01]  /*efe0*/  FFMA.FTZ R13, R13, UR4, R121 ;  /* 0x000000040d0d7c23 */ /* 0x004fe20008010079 */
[----:B------:R-:W-:Y:S01]  /*eff0*/  ISETP.GE.AND P3, PT, R33, R179, PT ;  /* 0x000000b32100720c */ /* 0x000fe20003f66270 */
[----:B------:R-:W-:Y:S01]  /*f000*/  IMAD.U32 R33, RZ, RZ, UR6 ;  /* 0x00000006ff217e24 */ /* 0x000fe2000f8e00ff */
[----:B------:R-:W-:-:S02]  /*f010*/  LOP3.LUT R39, R39, 0x28, R244, 0xfe, !PT ;  /* 0x0000002827277812 */ /* 0x000fc400078efef4 */
[----:B------:R-:W-:Y:S01]  /*f020*/  FSEL R200, R83, -INF , !P0 ;  /* 0xff80000053c87808 */ /* 0x000fe20004000000 */
[----:B------:R-:W2:Y:S01]  /*f030*/  I2F R25, R35 ;  /* 0x0000002300197306 */ /* 0x000ea20000201400 */
[----:B------:R-:W-:Y:S01]  /*f040*/  FSEL R183, R77, -INF , !P2 ;  /* 0xff8000004db77808 */ /* 0x000fe20005000000 */
[----:B---3--:R-:W-:Y:S01]  /*f050*/  FFMA.FTZ R11, R11, UR4, R123 ;  /* 0x000000040b0b7c23 */ /* 0x008fe2000801007b */
[C---:B------:R-:W-:Y:S02]  /*f060*/  ISETP.GE.AND P0, PT, R31.reuse, R212, PT ;  /* 0x000000d41f00720c */ /* 0x040fe40003f06270 */
[----:B------:R-:W-:Y:S02]  /*f070*/  ISETP.GE.AND P2, PT, R31, R179, PT ;  /* 0x000000b31f00720c */ /* 0x000fe40003f46270 */
[----:B------:R-:W-:Y:S01]  /*f080*/  LOP3.LUT R33, R33, 0x30, R244, 0xfe, !PT ;  /* 0x0000003021217812 */ /* 0x000fe200078efef4 */
[----:B------:R-:W3:Y:S01]  /*f090*/  I2F R19, R27 ;  /* 0x0000001b00137306 */ /* 0x000ee20000201400 */
[----:B------:R-:W-:Y:S01]  /*f0a0*/  FSEL R170, R75, -INF , !P5 ;  /* 0xff8000004baa7808 */ /* 0x000fe20006800000 */
[----:B------:R-:W-:Y:S01]  /*f0b0*/  IMAD.U32 R75, RZ, RZ, UR6 ;  /* 0x00000006ff4b7e24 */ /* 0x000fe2000f8e00ff */
[----:B------:R-:W-:Y:S01]  /*f0c0*/  FSEL R182, R73, -INF , !P6 ;  /* 0xff80000049b67808 */ /* 0x000fe20007000000 */
[----:B-1----:R-:W-:Y:S01]  /*f0d0*/  FFMA.FTZ R23, R23, UR4, R112 ;  /* 0x0000000417177c23 */ /* 0x002fe20008010070 */
[----:B------:R-:W-:-:S02]  /*f0e0*/  FSEL R180, R79, -INF , !P3 ;  /* 0xff8000004fb47808 */ /* 0x000fc40005800000 */
[----:B------:R-:W-:Y:S01]  /*f0f0*/  FSEL R15, R15, -INF , !P4 ;  /* 0xff8000000f0f7808 */ /* 0x000fe20006000000 */
[----:B------:R1:W4:Y:S01]  /*f100*/  I2F R31, R39 ;  /* 0x00000027001f7306 */ /* 0x0003220000201400 */
[----:B------:R-:W-:Y:S01]  /*f110*/  FSEL R13, R13, -INF , !P0 ;  /* 0xff8000000d0d7808 */ /* 0x000fe20004000000 */
[----:B--2---:R-:W-:Y:S01]  /*f120*/  FFMA.FTZ R73, R25, UR4, R114 ;  /* 0x0000000419497c23 */ /* 0x004fe20008010072 */
[----:B------:R-:W-:Y:S02]  /*f130*/  FSEL R11, R11, -INF , !P2 ;  /* 0xff8000000b0b7808 */ /* 0x000fe40005000000 */
[CC--:B------:R-:W-:Y:S02]  /*f140*/  ISETP.GE.AND P3, PT, R35.reuse, R212.reuse, PT ;  /* 0x000000d42300720c */ /* 0x0c0fe40003f66270 */
[-C--:B------:R-:W-:Y:S01]  /*f150*/  ISETP.GE.AND P4, PT, R35, R179.reuse, PT ;  /* 0x000000b32300720c */ /* 0x080fe20003f86270 */
[----:B------:R-:W2:Y:S01]  /*f160*/  I2F R17, R33 ;  /* 0x0000002100117306 */ /* 0x000ea20000201400 */
[CC--:B------:R-:W-:Y:S01]  /*f170*/  ISETP.GE.AND P0, PT, R39.reuse, R212.reuse, PT ;  /* 0x000000d42700720c */ /* 0x0c0fe20003f06270 */
[----:B------:R-:W-:Y:S01]  /*f180*/  IMAD.U32 R35, RZ, RZ, UR6 ;  /* 0x00000006ff237e24 */ /* 0x000fe2000f8e00ff */
[-C--:B------:R-:W-:Y:S01]  /*f190*/  ISETP.GE.AND P2, PT, R39, R179.reuse, PT ;  /* 0x000000b32700720c */ /* 0x080fe20003f46270 */
[----:B---3--:R-:W-:Y:S01]  /*f1a0*/  FFMA.FTZ R81, R19, UR4, R108 ;  /* 0x0000000413517c23 */ /* 0x008fe2000801006c */
[----:B------:R-:W-:Y:S01]  /*f1b0*/  LOP3.LUT R75, R75, 0x38, R244, 0xfe, !PT ;  /* 0x000000384b4b7812 */ /* 0x000fe200078efef4 */
[----:B------:R-:W-:Y:S01]  /*f1c0*/  FFMA.FTZ R110, R19, UR4, R110 ;  /* 0x00000004136e7c23 */ /* 0x000fe2000801006e */
[CC--:B------:R-:W-:Y:S01]  /*f1d0*/  ISETP.GE.AND P6, PT, R27.reuse, R212.reuse, PT ;  /* 0x000000d41b00720c */ /* 0x0c0fe20003fc6270 */
[----:B-1----:R-:W-:Y:S01]  /*f1e0*/  IMAD.U32 R39, RZ, RZ, UR6 ;  /* 0x00000006ff277e24 */ /* 0x002fe2000f8e00ff */
[-C--:B------:R-:W-:Y:S01]  /*f1f0*/  ISETP.GE.AND P5, PT, R27, R179.reuse, PT ;  /* 0x000000b31b00720c */ /* 0x080fe20003fa6270 */
[----:B----4-:R-:W-:Y:S01]  /*f200*/  FFMA.FTZ R85, R31, UR4, R104 ;  /* 0x000000041f557c23 */ /* 0x010fe20008010068 */
[----:B------:R-:W-:Y:S01]  /*f210*/  FSEL R25, R23, -INF , !P3 ;  /* 0xff80000017197808 */ /* 0x000fe20005800000 */
[----:B------:R-:W1:Y:S01]  /*f220*/  I2F R27, R75 ;  /* 0x0000004b001b7306 */ /* 0x000e620000201400 */
[----:B------:R-:W-:Y:S01]  /*f230*/  FSEL R73, R73, -INF , !P4 ;  /* 0xff80000049497808 */ /* 0x000fe20006000000 */
[----:B------:R-:W-:Y:S01]  /*f240*/  FFMA.FTZ R106, R31, UR4, R106 ;  /* 0x000000041f6a7c23 */ /* 0x000fe2000801006a */
[----:B------:R-:W-:Y:S01]  /*f250*/  ISETP.GE.AND P3, PT, R33, R212, PT ;  /* 0x000000d42100720c */ /* 0x000fe20003f66270 */
[----:B--2---:R-:W-:Y:S01]  /*f260*/  FFMA.FTZ R100, R17, UR4, R100 ;  /* 0x0000000411647c23 */ /* 0x004fe20008010064 */
[----:B------:R-:W-:Y:S01]  /*f270*/  ISETP.GE.AND P4, PT, R33, R179, PT ;  /* 0x000000b32100720c */ /* 0x000fe20003f86270 */
[----:B------:R-:W-:Y:S01]  /*f280*/  FFMA.FTZ R102, R17, UR4, R102 ;  /* 0x0000000411667c23 */ /* 0x000fe20008010066 */
[----:B------:R-:W-:-:S02]  /*f290*/  LOP3.LUT R33, R39, 0x48, R244, 0xfe, !PT ;  /* 0x0000004827217812 */ /* 0x000fc400078efef4 */
[----:B------:R-:W-:Y:S02]  /*f2a0*/  LOP3.LUT R35, R35, 0x40, R244, 0xfe, !PT ;  /* 0x0000004023237812 */ /* 0x000fe400078efef4 */
[----:B------:R-:W-:Y:S01]  /*f2b0*/  FSEL R81, R81, -INF , !P6 ;  /* 0xff80000051517808 */ /* 0x000fe20007000000 */
[----:B------:R-:W2:Y:S01]  /*f2c0*/  I2F R19, R33 ;  /* 0x0000002100137306 */ /* 0x000ea20000201400 */
[----:B------:R-:W-:Y:S02]  /*f2d0*/  FSEL R128, R110, -INF , !P5 ;  /* 0xff8000006e807808 */ /* 0x000fe40006800000 */
[----:B------:R-:W-:Y:S01]  /*f2e0*/  ISETP.GE.AND P6, PT, R75, R212, PT ;  /* 0x000000d44b00720c */ /* 0x000fe20003fc6270 */
[----:B-1----:R-:W-:Y:S01]  /*f2f0*/  FFMA.FTZ R96, R27, UR4, R96 ;  /* 0x000000041b607c23 */ /* 0x002fe20008010060 */
[----:B------:R-:W-:Y:S01]  /*f300*/  ISETP.GE.AND P5, PT, R75, R179, PT ;  /* 0x000000b34b00720c */ /* 0x000fe20003fa6270 */
[----:B------:R-:W-:Y:S01]  /*f310*/  IMAD.U32 R75, RZ, RZ, UR6 ;  /* 0x00000006ff4b7e24 */ /* 0x000fe2000f8e00ff */
[----:B------:R-:W-:Y:S01]  /*f320*/  LOP3.LUT R39, R39, 0x50, R244, 0xfe, !PT ;  /* 0x0000005027277812 */ /* 0x000fe200078efef4 */
[----:B------:R-:W1:Y:S01]  /*f330*/  I2F R23, R35 ;  /* 0x0000002300177306 */ /* 0x000e620000201400 */
[----:B------:R-:W-:Y:S01]  /*f340*/  FSEL R85, R85, -INF , !P0 ;  /* 0xff80000055557808 */ /* 0x000fe20004000000 */
[----:B------:R-:W-:Y:S01]  /*f350*/  FFMA.FTZ R98, R27, UR4, R98 ;  /* 0x000000041b627c23 */ /* 0x000fe20008010062 */
[----:B------:R-:W-:-:S02]  /*f360*/  FSEL R130, R106, -INF , !P2 ;  /* 0xff8000006a827808 */ /* 0x000fc40005000000 */
[CC--:B------:R-:W-:Y:S02]  /*f370*/  ISETP.GE.AND P0, PT, R35.reuse, R212.reuse, PT ;  /* 0x000000d42300720c */ /* 0x0c0fe40003f06270 */
[-C--:B------:R-:W-:Y:S01]  /*f380*/  ISETP.GE.AND P2, PT, R35, R179.reuse, PT ;  /* 0x000000b32300720c */ /* 0x080fe20003f46270 */
[----:B------:R-:W3:Y:S01]  /*f390*/  I2F R31, R39 ;  /* 0x00000027001f7306 */ /* 0x000ee20000201400 */
[----:B------:R-:W-:Y:S01]  /*f3a0*/  FSEL R113, R100, -INF , !P3 ;  /* 0xff80000064717808 */ /* 0x000fe20005800000 */
[C---:B--2---:R-:W-:Y:S01]  /*f3b0*/  FFMA.FTZ R88, R19.reuse, UR4, R88 ;  /* 0x0000000413587c23 */ /* 0x044fe20008010058 */
[----:B------:R-:W-:Y:S01]  /*f3c0*/  FSEL R117, R102, -INF , !P4 ;  /* 0xff80000066757808 */ /* 0x000fe20006000000 */
[----:B------:R-:W-:Y:S01]  /*f3d0*/  FFMA.FTZ R90, R19, UR4, R90 ;  /* 0x00000004135a7c23 */ /* 0x000fe2000801005a */
[C---:B------:R-:W-:Y:S02]  /*f3e0*/  ISETP.GE.AND P3, PT, R33.reuse, R212, PT ;  /* 0x000000d42100720c */ /* 0x040fe40003f66270 */
[----:B------:R-:W-:Y:S01]  /*f3f0*/  ISETP.GE.AND P4, PT, R33, R179, PT ;  /* 0x000000b32100720c */ /* 0x000fe20003f86270 */
[----:B-1----:R-:W-:Y:S01]  /*f400*/  FFMA.FTZ R92, R23, UR4, R92 ;  /* 0x00000004175c7c23 */ /* 0x002fe2000801005c */
[----:B------:R-:W-:Y:S01]  /*f410*/  LOP3.LUT R35, R75, 0x58, R244, 0xfe, !PT ;  /* 0x000000584b237812 */ /* 0x000fe200078efef4 */
[----:B------:R-:W-:Y:S01]  /*f420*/  FFMA.FTZ R94, R23, UR4, R94 ;  /* 0x00000004175e7c23 */ /* 0x000fe2000801005e */
[----:B------:R-:W-:-:S02]  /*f430*/  LOP3.LUT R33, R75, 0x60, R244, 0xfe, !PT ;  /* 0x000000604b217812 */ /* 0x000fc400078efef4 */
[----:B------:R-:W1:Y:S01]  /*f440*/  I2F R17, R35 ;  /* 0x0000002300117306 */ /* 0x000e620000201400 */
[----:B------:R-:W-:Y:S02]  /*f450*/  FSEL R119, R96, -INF , !P6 ;  /* 0xff80000060777808 */ /* 0x000fe40007000000 */
[----:B------:R-:W-:Y:S01]  /*f460*/  FSEL R248, R98, -INF , !P5 ;  /* 0xff80000062f87808 */ /* 0x000fe20006800000 */
[----:B---3--:R-:W-:Y:S01]  /*f470*/  FFMA.FTZ R84, R31, UR4, R84 ;  /* 0x000000041f547c23 */ /* 0x008fe20008010054 */
[----:B------:R-:W-:Y:S01]  /*f480*/  ISETP.GE.AND P6, PT, R39, R212, PT ;  /* 0x000000d42700720c */ /* 0x000fe20003fc6270 */
[----:B------:R-:W-:Y:S01]  /*f490*/  FFMA.FTZ R86, R31, UR4, R86 ;  /* 0x000000041f567c23 */ /* 0x000fe20008010056 */
[----:B------:R-:W-:Y:S01]  /*f4a0*/  ISETP.GE.AND P5, PT, R39, R179, PT ;  /* 0x000000b32700720c */ /* 0x000fe20003fa6270 */
[----:B------:R-:W2:Y:S01]  /*f4b0*/  I2F R27, R33 ;  /* 0x00000021001b7306 */ /* 0x000ea20000201400 */
[----:B------:R-:W-:Y:S02]  /*f4c0*/  LOP3.LUT R39, R75, 0x68, R244, 0xfe, !PT ;  /* 0x000000684b277812 */ /* 0x000fe400078efef4 */
[----:B------:R-:W-:-:S02]  /*f4d0*/  FSEL R223, R88, -INF , !P3 ;  /* 0xff80000058df7808 */ /* 0x000fc40005800000 */
[----:B------:R-:W-:Y:S02]  /*f4e0*/  FSEL R219, R90, -INF , !P4 ;  /* 0xff8000005adb7808 */ /* 0x000fe40006000000 */
[----:B------:R-:W-:Y:S01]  /*f4f0*/  FSEL R247, R92, -INF , !P0 ;  /* 0xff8000005cf77808 */ /* 0x000fe20004000000 */
[----:B------:R-:W3:Y:S01]  /*f500*/  I2F R23, R39 ;  /* 0x0000002700177306 */ /* 0x000ee20000201400 */
[----:B------:R-:W-:Y:S01]  /*f510*/  FSEL R222, R94, -INF , !P2 ;  /* 0xff8000005ede7808 */ /* 0x000fe20005000000 */
[----:B-1----:R-:W-:Y:S01]  /*f520*/  FFMA.FTZ R80, R17, UR4, R80 ;  /* 0x0000000411507c23 */ /* 0x002fe20008010050 */
[-C--:B------:R-:W-:Y:S01]  /*f530*/  ISETP.GE.AND P3, PT, R33, R212.reuse, PT ;  /* 0x000000d42100720c */ /* 0x080fe20003f66270 */
[----:B------:R-:W-:Y:S01]  /*f540*/  FFMA.FTZ R82, R17, UR4, R82 ;  /* 0x0000000411527c23 */ /* 0x000fe20008010052 */
[-C--:B------:R-:W-:Y:S02]  /*f550*/  ISETP.GE.AND P4, PT, R33, R179.reuse, PT ;  /* 0x000000b32100720c */ /* 0x080fe40003f86270 */
[----:B------:R-:W-:Y:S01]  /*f560*/  ISETP.GE.AND P0, PT, R35, R212, PT ;  /* 0x000000d42300720c */ /* 0x000fe20003f06270 */
[----:B--2---:R-:W-:Y:S01]  /*f570*/  FFMA.FTZ R76, R27, UR4, R76 ;  /* 0x000000041b4c7c23 */ /* 0x004fe2000801004c */
[----:B------:R-:W-:Y:S01]  /*f580*/  ISETP.GE.AND P2, PT, R35, R179, PT ;  /* 0x000000b32300720c */ /* 0x000fe20003f46270 */
[----:B------:R-:W-:Y:S01]  /*f590*/  FFMA.FTZ R78, R27, UR4, R78 ;  /* 0x000000041b4e7c23 */ /* 0x000fe2000801004e */
[----:B------:R-:W-:-:S02]  /*f5a0*/  LOP3.LUT R33, R75, 0x78, R244, 0xfe, !PT ;  /* 0x000000784b217812 */ /* 0x000fc400078efef4 */
[----:B------:R-:W-:Y:S02]  /*f5b0*/  LOP3.LUT R35, R75, 0x70, R244, 0xfe, !PT ;  /* 0x000000704b237812 */ /* 0x000fe400078efef4 */
[----:B------:R-:W-:Y:S01]  /*f5c0*/  FSEL R217, R84, -INF , !P6 ;  /* 0xff80000054d97808 */ /* 0x000fe20007000000 */
[----:B------:R-:W1:Y:S01]  /*f5d0*/  I2F R31, R33 ;  /* 0x00000021001f7306 */ /* 0x000e620000201400 */
[----:B------:R-:W-:Y:S01]  /*f5e0*/  FSEL R210, R86, -INF , !P5 ;  /* 0xff80000056d27808 */ /* 0x000fe20006800000 */
[----:B---3--:R-:W-:Y:S01]  /*f5f0*/  FFMA.FTZ R72, R23, UR4, R72 ;  /* 0x0000000417487c23 */ /* 0x008fe20008010048 */
[----:B------:R-:W-:Y:S01]  /*f600*/  ISETP.GE.AND P6, PT, R39, R212, PT ;  /* 0x000000d42700720c */ /* 0x000fe20003fc6270 */
[----:B------:R-:W-:Y:S01]  /*f610*/  FFMA.FTZ R194, R23, UR4, R74 ;  /* 0x0000000417c27c23 */ /* 0x000fe2000801004a */
[----:B------:R-:W-:Y:S01]  /*f620*/  ISETP.GE.AND P5, PT, R39, R179, PT ;  /* 0x000000b32700720c */ /* 0x000fe20003fa6270 */
[----:B------:R-:W-:Y:S01]  /*f630*/  IMAD.U32 R74, RZ, RZ, UR6 ;  /* 0x00000006ff4a7e24 */ /* 0x000fe2000f8e00ff */
[----:B------:R-:W-:Y:S01]  /*f640*/  LOP3.LUT R39, R75, 0x80, R244, 0xfe, !PT ;  /* 0x000000804b277812 */ /* 0x000fe200078efef4 */
[----:B------:R-:W2:Y:S01]  /*f650*/  I2F R19, R35 ;  /* 0x0000002300137306 */ /* 0x000ea20000201400 */
[----:B------:R-:W-:-:S02]  /*f660*/  FSEL R215, R80, -INF , !P0 ;  /* 0xff80000050d77808 */ /* 0x000fc40004000000 */
[----:B------:R-:W-:Y:S02]  /*f670*/  FSEL R203, R82, -INF , !P2 ;  /* 0xff80000052cb7808 */ /* 0x000fe40005000000 */
[CC--:B------:R-:W-:Y:S02]  /*f680*/  ISETP.GE.AND P0, PT, R35.reuse, R212.reuse, PT ;  /* 0x000000d42300720c */ /* 0x0c0fe40003f06270 */
[-C--:B------:R-:W-:Y:S01]  /*f690*/  ISETP.GE.AND P2, PT, R35, R179.reuse, PT ;  /* 0x000000b32300720c */ /* 0x080fe20003f46270 */
[----:B------:R-:W3:Y:S01]  /*f6a0*/  I2F R17, R39 ;  /* 0x0000002700117306 */ /* 0x000ee20000201400 */
[----:B------:R-:W-:Y:S01]  /*f6b0*/  FSEL R202, R76, -INF , !P3 ;  /* 0xff8000004cca7808 */ /* 0x000fe20005800000 */
[C---:B-1----:R-:W-:Y:S01]  /*f6c0*/  FFMA.FTZ R64, R31.reuse, UR4, R64 ;  /* 0x000000041f407c23 */ /* 0x042fe20008010040 */
[----:B------:R-:W-:Y:S01]  /*f6d0*/  FSEL R195, R78, -INF , !P4 ;  /* 0xff8000004ec37808 */ /* 0x000fe20006000000 */
[----:B------:R-:W-:Y:S01]  /*f6e0*/  FFMA.FTZ R168, R31, UR4, R66 ;  /* 0x000000041fa87c23 */ /* 0x000fe20008010042 */
[C---:B------:R-:W-:Y:S01]  /*f6f0*/  ISETP.GE.AND P3, PT, R33.reuse, R212, PT ;  /* 0x000000d42100720c */ /* 0x040fe20003f66270 */
[----:B------:R-:W-:Y:S01]  /*f700*/  IMAD.U32 R66, RZ, RZ, UR6 ;  /* 0x00000006ff427e24 */ /* 0x000fe2000f8e00ff */
[----:B------:R-:W-:Y:S01]  /*f710*/  ISETP.GE.AND P4, PT, R33, R179, PT ;  /* 0x000000b32100720c */ /* 0x000fe20003f86270 */
[----:B--2---:R-:W-:Y:S01]  /*f720*/  FFMA.FTZ R68, R19, UR4, R68 ;  /* 0x0000000413447c23 */ /* 0x004fe20008010044 */
[----:B------:R-:W-:Y:S01]  /*f730*/  LOP3.LUT R35, R75, 0x88, R244, 0xfe, !PT ;  /* 0x000000884b237812 */ /* 0x000fe200078efef4 */
[----:B------:R-:W-:Y:S01]  /*f740*/  FFMA.FTZ R169, R19, UR4, R70 ;  /* 0x0000000413a97c23 */ /* 0x000fe20008010046 */
[----:B------:R-:W-:Y:S01]  /*f750*/  LOP3.LUT R33, R75, 0x90, R244, 0xfe, !PT ;  /* 0x000000904b217812 */ /* 0x000fe200078efef4 */
[----:B------:R-:W-:Y:S01]  /*f760*/  IMAD.U32 R70, RZ, RZ, UR6 ;  /* 0x00000006ff467e24 */ /* 0x000fe2000f8e00ff */
[----:B------:R1:W2:Y:S01]  /*f770*/  I2F R27, R35 ;  /* 0x00000023001b7306 */ /* 0x0002a20000201400 */
[----:B------:R-:W-:-:S02]  /*f780*/  FSEL R201, R72, -INF , !P6 ;  /* 0xff80000048c97808 */ /* 0x000fc40007000000 */
[----:B------:R-:W-:Y:S01]  /*f790*/  FSEL R194, R194, -INF , !P5 ;  /* 0xff800000c2c27808 */ /* 0x000fe20006800000 */
[----:B---3--:R-:W-:Y:S01]  /*f7a0*/  FFMA.FTZ R60, R17, UR4, R60 ;  /* 0x00000004113c7c23 */ /* 0x008fe2000801003c */
[----:B------:R-:W-:Y:S01]  /*f7b0*/  BAR.SYNC.DEFER_BLOCKING 0x0 ;  /* 0x0000000000007b1d */ /* 0x000fe20000010000 */
[C---:B------:R-:W-:Y:S02]  /*f7c0*/  ISETP.GE.AND P6, PT, R39.reuse, R212, PT ;  /* 0x000000d42700720c */ /* 0x040fe40003fc6270 */
[----:B------:R-:W-:Y:S02]  /*f7d0*/  ISETP.GE.AND P5, PT, R39, R179, PT ;  /* 0x000000b32700720c */ /* 0x000fe40003fa6270 */
[----:B------:R-:W-:Y:S01]  /*f7e0*/  LOP3.LUT R39, R74, 0x98, R244, 0xfe, !PT ;  /* 0x000000984a277812 */ /* 0x000fe200078efef4 */
[----:B------:R3:W4:Y:S01]  /*f7f0*/  I2F R23, R33 ;  /* 0x0000002100177306 */ /* 0x0007220000201400 */
[----:B------:R-:W-:Y:S01]  /*f800*/  FSEL R171, R64, -INF , !P3 ;  /* 0xff80000040ab7808 */ /* 0x000fe20005800000 */
[----:B------:R-:W-:Y:S01]  /*f810*/  FFMA.FTZ R64, R17, UR4, R62 ;  /* 0x0000000411407c23 */ /* 0x000fe2000801003e */
[----:B------:R-:W-:Y:S01]  /*f820*/  FSEL R181, R68, -INF , !P0 ;  /* 0xff80000044b57808 */ /* 0x000fe20004000000 */
[----:B------:R-:W-:Y:S01]  /*f830*/  IMAD.U32 R62, RZ, RZ, UR6 ;  /* 0x00000006ff3e7e24 */ /* 0x000fe2000f8e00ff */
[----:B------:R-:W-:-:S02]  /*f840*/  FSEL R169, R169, -INF , !P2 ;  /* 0xff800000a9a97808 */ /* 0x000fc40005000000 */
[CC--:B------:R-:W-:Y:S01]  /*f850*/  ISETP.GE.AND P0, PT, R35.reuse, R212.reuse, PT ;  /* 0x000000d42300720c */ /* 0x0c0fe20003f06270 */
[----:B------:R-:W5:Y:S01]  /*f860*/  I2F R19, R39 ;  /* 0x0000002700137306 */ /* 0x000f620000201400 */
[----:B------:R-:W-:Y:S02]  /*f870*/  ISETP.GE.AND P2, PT, R35, R179, PT ;  /* 0x000000b32300720c */ /* 0x000fe40003f46270 */
[----:B-1----:R-:W-:Y:S02]  /*f880*/  LOP3.LUT R35, R70, 0xa0, R244, 0xfe, !PT ;  /* 0x000000a046237812 */ /* 0x002fe400078efef4 */
[----:B------:R-:W-:Y:S01]  /*f890*/  FSEL R121, R60, -INF , !P6 ;  /* 0xff8000003c797808 */ /* 0x000fe20007000000 */
[C---:B--2---:R-:W-:Y:S01]  /*f8a0*/  FFMA.FTZ R60, R27.reuse, UR4, R56 ;  /* 0x000000041b3c7c23 */ /* 0x044fe20008010038 */
[----:B------:R-:W-:Y:S01]  /*f8b0*/  FSEL R56, R64, -INF , !P5 ;  /* 0xff80000040387808 */ /* 0x000fe20006800000 */
[----:B------:R1:W2:Y:S01]  /*f8c0*/  I2F R31, R35 ;  /* 0x00000023001f7306 */ /* 0x0002a20000201400 */
[----:B------:R-:W-:Y:S01]  /*f8d0*/  FSEL R168, R168, -INF , !P4 ;  /* 0xff800000a8a87808 */ /* 0x000fe20006000000 */
[----:B------:R-:W-:Y:S01]  /*f8e0*/  FFMA.FTZ R64, R27, UR4, R58 ;  /* 0x000000041b407c23 */ /* 0x000fe2000801003a */
[----:B------:R-:W-:-:S02]  /*f8f0*/  ISETP.GE.AND P3, PT, R33, R212, PT ;  /* 0x000000d42100720c */ /* 0x000fc40003f66270 */
[-C--:B------:R-:W-:Y:S02]  /*f900*/  ISETP.GE.AND P4, PT, R33, R179.reuse, PT ;  /* 0x000000b32100720c */ /* 0x080fe40003f86270 */
[----:B---3--:R-:W-:Y:S02]  /*f910*/  LOP3.LUT R33, R66, 0xa8, R244, 0xfe, !PT ;  /* 0x000000a842217812 */ /* 0x008fe400078efef4 */
[----:B------:R-:W-:Y:S01]  /*f920*/  FSEL R58, R60, -INF , !P0 ;  /* 0xff8000003c3a7808 */ /* 0x000fe20004000000 */
[C---:B----4-:R-:W-:Y:S01]  /*f930*/  FFMA.FTZ R60, R23.reuse, UR4, R52 ;  /* 0x00000004173c7c23 */ /* 0x050fe20008010034 */
[----:B------:R-:W-:Y:S01]  /*f940*/  FSEL R52, R64, -INF , !P2 ;  /* 0xff80000040347808 */ /* 0x000fe20005000000 */
[----:B------:R-:W3:Y:S01]  /*f950*/  I2F R17, R33 ;  /* 0x0000002100117306 */ /* 0x000ee20000201400 */
[----:B------:R-:W-:Y:S01]  /*f960*/  FFMA.FTZ R64, R23, UR4, R54 ;  /* 0x0000000417407c23 */ /* 0x000fe20008010036 */
[C---:B------:R-:W-:Y:S02]  /*f970*/  ISETP.GE.AND P6, PT, R39.reuse, R212, PT ;  /* 0x000000d42700720c */ /* 0x040fe40003fc6270 */
[----:B------:R-:W-:-:S02]  /*f980*/  ISETP.GE.AND P5, PT, R39, R179, PT ;  /* 0x000000b32700720c */ /* 0x000fc40003fa6270 */
[----:B------:R-:W-:Y:S01]  /*f990*/  FSEL R54, R60, -INF , !P3 ;  /* 0xff8000003c367808 */ /* 0x000fe20005800000 */
[C---:B-----5:R-:W-:Y:S01]  /*f9a0*/  FFMA.FTZ R60, R19.reuse, UR4, R48 ;  /* 0x00000004133c7c23 */ /* 0x060fe20008010030 */
[----:B------:R-:W-:Y:S02]  /*f9b0*/  LOP3.LUT R39, R62, 0xb0, R244, 0xfe, !PT ;  /* 0x000000b03e277812 */ /* 0x000fe400078efef4 */
[----:B------:R-:W-:Y:S01]  /*f9c0*/  FSEL R48, R64, -INF , !P4 ;  /* 0xff80000040307808 */ /* 0x000fe20006000000 */
[----:B------:R-:W-:Y:S01]  /*f9d0*/  FFMA.FTZ R64, R19, UR4, R50 ;  /* 0x0000000413407c23 */ /* 0x000fe20008010032 */
[C---:B------:R-:W-:Y:S01]  /*f9e0*/  ISETP.GE.AND P0, PT, R35.reuse, R212, PT ;  /* 0x000000d42300720c */ /* 0x040fe20003f06270 */
[----:B------:R-:W4:Y:S01]  /*f9f0*/  I2F R27, R39 ;  /* 0x00000027001b7306 */ /* 0x000f220000201400 */
[----:B------:R-:W-:Y:S02]  /*fa00*/  ISETP.GE.AND P2, PT, R35, R179, PT ;  /* 0x000000b32300720c */ /* 0x000fe40003f46270 */
[----:B-1----:R-:W-:-:S02]  /*fa10*/  LOP3.LUT R35, R62, 0xb8, R244, 0xfe, !PT ;  /* 0x000000b83e237812 */ /* 0x002fc400078efef4 */
[----:B------:R-:W-:Y:S01]  /*fa20*/  FSEL R50, R60, -INF , !P6 ;  /* 0xff8000003c327808 */ /* 0x000fe20007000000 */
[C---:B--2---:R-:W-:Y:S01]  /*fa30*/  FFMA.FTZ R60, R31.reuse, UR4, R44 ;  /* 0x000000041f3c7c23 */ /* 0x044fe2000801002c */
[----:B------:R-:W-:Y:S01]  /*fa40*/  FSEL R44, R64, -INF , !P5 ;  /* 0xff800000402c7808 */ /* 0x000fe20006800000 */
[----:B------:R-:W-:Y:S01]  /*fa50*/  FFMA.FTZ R64, R31, UR4, R46 ;  /* 0x000000041f407c23 */ /* 0x000fe2000801002e */
[----:B------:R-:W1:Y:S01]  /*fa60*/  I2F R23, R35 ;  /* 0x0000002300177306 */ /* 0x000e620000201400 */
[----:B------:R-:W-:Y:S02]  /*fa70*/  ISETP.GE.AND P3, PT, R33, R212, PT ;  /* 0x000000d42100720c */ /* 0x000fe40003f66270 */
[----:B------:R-:W-:Y:S01]  /*fa80*/  FSEL R46, R60, -INF , !P0 ;  /* 0xff8000003c2e7808 */ /* 0x000fe20004000000 */
[C---:B---3--:R-:W-:Y:S01]  /*fa90*/  FFMA.FTZ R60, R17.reuse, UR4, R40 ;  /* 0x00000004113c7c23 */ /* 0x048fe20008010028 */
[----:B------:R-:W-:Y:S01]  /*faa0*/  FSEL R40, R64, -INF , !P2 ;  /* 0xff80000040287808 */ /* 0x000fe20005000000 */
[----:B------:R-:W-:Y:S01]  /*fab0*/  FFMA.FTZ R64, R17, UR4, R42 ;  /* 0x0000000411407c23 */ /* 0x000fe2000801002a */
[----:B------:R-:W-:Y:S01]  /*fac0*/  ISETP.GE.AND P4, PT, R33, R179, PT ;  /* 0x000000b32100720c */ /* 0x000fe20003f86270 */
[----:B----4-:R-:W-:Y:S01]  /*fad0*/  FFMA.FTZ R36, R27, UR4, R36 ;  /* 0x000000041b247c23 */ /* 0x010fe20008010024 */
[----:B------:R-:W-:-:S02]  /*fae0*/  LOP3.LUT R33, R62, 0xc0, R244, 0xfe, !PT ;  /* 0x000000c03e217812 */ /* 0x000fc400078efef4 */
[CC--:B------:R-:W-:Y:S02]  /*faf0*/  ISETP.GE.AND P6, PT, R39.reuse, R212.reuse, PT ;  /* 0x000000d42700720c */ /* 0x0c0fe40003fc6270 */
[-C--:B------:R-:W-:Y:S01]  /*fb00*/  ISETP.GE.AND P5, PT, R39, R179.reuse, PT ;  /* 0x000000b32700720c */ /* 0x080fe20003fa6270 */
[----:B------:R2:W3:Y:S01]  /*fb10*/  I2F R19, R33 ;  /* 0x0000002100137306 */ /* 0x0004e20000201400 */
[----:B------:R-:W-:Y:S01]  /*fb20*/  LOP3.LUT R39, R62, 0xc8, R244, 0xfe, !PT ;  /* 0x000000c83e277812 */ /* 0x000fe200078efef4 */
[C---:B-1----:R-:W-:Y:S01]  /*fb30*/  FFMA.FTZ R66, R23.reuse, UR4, R32 ;  /* 0x0000000417427c23 */ /* 0x042fe20008010020 */
[----:B------:R-:W-:Y:S01]  /*fb40*/  FSEL R42, R60, -INF , !P3 ;  /* 0xff8000003c2a7808 */ /* 0x000fe20005800000 */
[----:B------:R-:W-:Y:S01]  /*fb50*/  FFMA.FTZ R68, R23, UR4, R34 ;  /* 0x0000000417447c23 */ /* 0x000fe20008010022 */
[----:B------:R-:W-:Y:S01]  /*fb60*/  FSEL R60, R64, -INF , !P4 ;  /* 0xff800000403c7808 */ /* 0x000fe20006000000 */
[----:B------:R-:W-:Y:S01]  /*fb70*/  FFMA.FTZ R64, R27, UR4, R38 ;  /* 0x000000041b407c23 */ /* 0x000fe20008010026 */
[CC--:B------:R-:W-:Y:S01]  /*fb80*/  ISETP.GE.AND P0, PT, R35.reuse, R212.reuse, PT ;  /* 0x000000d42300720c */ /* 0x0c0fe20003f06270 */
[----:B------:R-:W1:Y:S01]  /*fb90*/  I2F R31, R39 ;  /* 0x00000027001f7306 */ /* 0x000e620000201400 */
[----:B------:R-:W-:Y:S01]  /*fba0*/  ISETP.GE.AND P2, PT, R35, R179, PT ;  /* 0x000000b32300720c */ /* 0x000fe20003f46270 */
[----:B------:R-:W-:Y:S01]  /*fbb0*/  IMAD.U32 R38, RZ, RZ, UR6 ;  /* 0x00000006ff267e24 */ /* 0x000fe2000f8e00ff */
[----:B------:R-:W-:Y:S01]  /*fbc0*/  LOP3.LUT R35, R62, 0xd0, R244, 0xfe, !PT ;  /* 0x000000d03e237812 */ /* 0x000fe200078efef4 */
[----:B------:R-:W-:Y:S01]  /*fbd0*/  IMAD.U32 R34, RZ, RZ, UR6 ;  /* 0x00000006ff227e24 */ /* 0x000fe2000f8e00ff */
[----:B------:R-:W-:-:S02]  /*fbe0*/  ISETP.GE.AND P3, PT, R33, R212, PT ;  /* 0x000000d42100720c */ /* 0x000fc40003f66270 */
[-C--:B------:R-:W-:Y:S01]  /*fbf0*/  ISETP.GE.AND P4, PT, R33, R179.reuse, PT ;  /* 0x000000b32100720c */ /* 0x080fe20003f86270 */
[----:B------:R-:W4:Y:S01]  /*fc00*/  I2F R17, R35 ;  /* 0x0000002300117306 */ /* 0x000f220000201400 */
[----:B--2---:R-:W-:Y:S01]  /*fc10*/  LOP3.LUT R33, R62, 0xd8, R244, 0xfe, !PT ;  /* 0x000000d83e217812 */ /* 0x004fe200078efef4 */
[C---:B---3--:R-:W-:Y:S01]  /*fc20*/  FFMA.FTZ R28, R19.reuse, UR4, R28 ;  /* 0x00000004131c7c23 */ /* 0x048fe2000801001c */
[----:B------:R-:W-:Y:S01]  /*fc30*/  LOP3.LUT R32, R38, 0xe0, R244, 0xfe, !PT ;  /* 0x000000e026207812 */ /* 0x000fe200078efef4 */
[----:B------:R-:W-:Y:S01]  /*fc40*/  FFMA.FTZ R88, R19, UR4, R30 ;  /* 0x0000000413587c23 */ /* 0x000fe2000801001e */
[----:B------:R-:W-:Y:S01]  /*fc50*/  LOP3.LUT R30, R34, 0xe8, R244, 0xfe, !PT ;  /* 0x000000e8221e7812 */ /* 0x000fe200078efef4 */
[----:B------:R-:W-:Y:S01]  /*fc60*/  IMAD.U32 R19, RZ, RZ, UR6 ;  /* 0x00000006ff137e24 */ /* 0x000fe2000f8e00ff */
[----:B------:R-:W-:Y:S01]  /*fc70*/  FSEL R70, R28, -INF , !P3 ;  /* 0xff8000001c467808 */ /* 0x000fe20005800000 */
[----:B------:R-:W2:Y:S01]  /*fc80*/  I2F R27, R33 ;  /* 0x00000021001b7306 */ /* 0x000ea20000201400 */
[----:B-1----:R-:W-:Y:S01]  /*fc90*/  FFMA.FTZ R90, R31, UR4, R26 ;  /* 0x000000041f5a7c23 */ /* 0x002fe2000801001a */
[----:B------:R-:W-:Y:S01]  /*fca0*/  FSEL R64, R64, -INF , !P5 ;  /* 0xff80000040407808 */ /* 0x000fe20006800000 */
[----:B------:R-:W-:Y:S01]  /*fcb0*/  IMAD.U32 R26, RZ, RZ, UR6 ;  /* 0x00000006ff1a7e24 */ /* 0x000fe2000f8e00ff */
[----:B------:R-:W-:Y:S01]  /*fcc0*/  ISETP.GE.AND P5, PT, R39, R179, PT ;  /* 0x000000b32700720c */ /* 0x000fe20003fa6270 */
[----:B------:R-:W-:Y:S01]  /*fcd0*/  FFMA.FTZ R89, R31, UR4, R24 ;  /* 0x000000041f597c23 */ /* 0x000fe20008010018 */
[----:B------:R-:W-:-:S02]  /*fce0*/  FSEL R66, R66, -INF , !P0 ;  /* 0xff80000042427808 */ /* 0x000fc40004000000 */
[----:B------:R-:W1:Y:S01]  /*fcf0*/  I2F R23, R32 ;  /* 0x0000002000177306 */ /* 0x000e620000201400 */
[C---:B----4-:R-:W-:Y:S01]  /*fd00*/  FFMA.FTZ R91, R17.reuse, UR4, R20 ;  /* 0x00000004115b7c23 */ /* 0x050fe20008010014 */
[----:B------:R-:W-:Y:S01]  /*fd10*/  LOP3.LUT R20, R26, 0xf8, R244, 0xfe, !PT ;  /* 0x000000f81a147812 */ /* 0x000fe200078efef4 */
[----:B------:R-:W-:Y:S01]  /*fd20*/  FFMA.FTZ R92, R17, UR4, R22 ;  /* 0x00000004115c7c23 */ /* 0x000fe20008010016 */
[----:B------:R-:W-:Y:S01]  /*fd30*/  FSEL R90, R90, -INF , !P5 ;  /* 0xff8000005a5a7808 */ /* 0x000fe20006800000 */
[----:B------:R-:W-:Y:S01]  /*fd40*/  IMAD.U32 R22, RZ, RZ, UR6 ;  /* 0x00000006ff167e24 */ /* 0x000fe2000f8e00ff */
[----:B------:R-:W-:Y:S02]  /*fd50*/  ISETP.GE.AND P5, PT, R32, R179, PT ;  /* 0x000000b32000720c */ /* 0x000fe40003fa6270 */
[----:B------:R-:W3:Y:S01]  /*fd60*/  I2F R28, R30 ;  /* 0x0000001e001c7306 */ /* 0x000ee20000201400 */
[----:B--2---:R-:W-:Y:S01]  /*fd70*/  FFMA.FTZ R93, R27, UR4, R18 ;  /* 0x000000041b5d7c23 */ /* 0x004fe20008010012 */
[----:B------:R-:W-:Y:S01]  /*fd80*/  LOP3.LUT R24, R19, 0xf0, R244, 0xfe, !PT ;  /* 0x000000f013187812 */ /* 0x000fe200078efef4 */
[----:B------:R-:W-:Y:S01]  /*fd90*/  IMAD.U32 R18, RZ, RZ, UR6 ;  /* 0x00000006ff127e24 */ /* 0x000fe2000f8e00ff */
[-C--:B------:R-:W-:Y:S01]  /*fda0*/  ISETP.GE.AND P0, PT, R35, R212.reuse, PT ;  /* 0x000000d42300720c */ /* 0x080fe20003f06270 */
[----:B------:R-:W-:Y:S01]  /*fdb0*/  FFMA.FTZ R16, R27, UR4, R16 ;  /* 0x000000041b107c23 */ /* 0x000fe20008010010 */
[----:B------:R-:W-:-:S02]  /*fdc0*/  ISETP.GE.AND P3, PT, R33, R212, PT ;  /* 0x000000d42100720c */ /* 0x000fc40003f66270 */
[----:B------:R-:W2:Y:S01]  /*fdd0*/  I2F R17, R20 ;  /* 0x0000001400117306 */ /* 0x000ea20000201400 */
[C---:B-1----:R-:W-:Y:S01]  /*fde0*/  FFMA.FTZ R95, R23.reuse, UR4, R14 ;  /* 0x00000004175f7c23 */ /* 0x042fe2000801000e */
[----:B------:R-:W-:Y:S01]  /*fdf0*/  LOP3.LUT R18, R18, 0x10, R244, 0xfe, !PT ;  /* 0x0000001012127812 */ /* 0x000fe200078efef4 */
[----:B------:R-:W-:Y:S01]  /*fe00*/  FFMA.FTZ R96, R23, UR4, R12 ;  /* 0x0000000417607c23 */ /* 0x000fe2000801000c */
[----:B------:R-:W-:Y:S01]  /*fe10*/  FSEL R91, R91, -INF , !P0 ;  /* 0xff8000005b5b7808 */ /* 0x000fe20004000000 */
[----:B------:R-:W-:Y:S01]  /*fe20*/  IMAD.U32 R14, RZ, RZ, UR6 ;  /* 0x00000006ff0e7e24 */ /* 0x000fe2000f8e00ff */
[----:B------:R-:W-:Y:S02]  /*fe30*/  FSEL R95, R95, -INF , !P5 ;  /* 0xff8000005f5f7808 */ /* 0x000fe40006800000 */
[----:B------:R1:W-:Y:S01]  /*fe40*/  I2F R12, R18 ;  /* 0x00000012000c7306 */ /* 0x0003e20000201400 */
[-C--:B------:R-:W-:Y:S01]  /*fe50*/  ISETP.GE.AND P5, PT, R18, R212.reuse, PT ;  /* 0x000000d41200720c */ /* 0x080fe20003fa6270 */
[----:B---3--:R-:W-:Y:S01]  /*fe60*/  FFMA.FTZ R97, R28, UR4, R8 ;  /* 0x000000041c617c23 */ /* 0x008fe20008010008 */
[----:B------:R-:W-:Y:S01]  /*fe70*/  ISETP.GE.AND P0, PT, R30, R212, PT ;  /* 0x000000d41e00720c */ /* 0x000fe20003f06270 */
[----:B------:R-:W-:Y:S01]  /*fe80*/  FFMA.FTZ R98, R28, UR4, R10 ;  /* 0x000000041c627c23 */ /* 0x000fe2000801000a */
[----:B------:R-:W-:-:S02]  /*fe90*/  LOP3.LUT R22, R22, 0x8, R244, 0xfe, !PT ;  /* 0x0000000816167812 */ /* 0x000fc400078efef4 */
[----:B------:R-:W-:Y:S01]  /*fea0*/  LOP3.LUT R14, R14, 0x10, R244, 0xfe, !PT ;  /* 0x000000100e0e7812 */ /* 0x000fe200078efef4 */
[----:B------:R-:W3:Y:S01]  /*feb0*/  I2F R19, R24 ;  /* 0x0000001800137306 */ /* 0x000ee20000201400 */
[----:B------:R-:W-:Y:S01]  /*fec0*/  FSEL R94, R16, -INF , !P3 ;  /* 0xff800000105e7808 */ /* 0x000fe20005800000 */
[----:B--2---:R-:W-:Y:S01]  /*fed0*/  FFMA.FTZ R101, R17, UR4, R204 ;  /* 0x0000000411657c23 */ /* 0x004fe200080100cc */
[----:B------:R-:W-:Y:S01]  /*fee0*/  FSEL R97, R97, -INF , !P0 ;  /* 0xff80000061617808 */ /* 0x000fe20004000000 */
[----:B------:R-:W-:Y:S01]  /*fef0*/  FFMA.FTZ R206, R17, UR4, R206 ;  /* 0x0000000411ce7c23 */ /* 0x000fe200080100ce */
[----:B------:R-:W-:Y:S02]  /*ff00*/  ISETP.GE.AND P0, PT, R20, R212, PT ;  /* 0x000000d41400720c */ /* 0x000fe40003f06270 */
[----:B------:R-:W-:Y:S01]  /*ff10*/  FSEL R88, R88, -INF , !P4 ;  /* 0xff80000058587808 */ /* 0x000fe20006000000 */
[----:B-1----:R-:W-:Y:S01]  /*ff20*/  IMAD.U32 R18, RZ, RZ, UR6 ;  /* 0x00000006ff127e24 */ /* 0x002fe2000f8e00ff */
[----:B------:R-:W1:Y:S01]  /*ff30*/  I2F R16, R22 ;  /* 0x0000001600107306 */ /* 0x000e620000201400 */
[----:B------:R-:W-:-:S02]  /*ff40*/  FSEL R101, R101, -INF , !P0 ;  /* 0xff80000065657808 */ /* 0x000fc40004000000 */
[----:B------:R-:W-:Y:S02]  /*ff50*/  FSEL R62, R36, -INF , !P6 ;  /* 0xff800000243e7808 */ /* 0x000fe40007000000 */
[----:B------:R-:W-:Y:S02]  /*ff60*/  LOP3.LUT R10, R18, 0x8, R244, 0xfe, !PT ;  /* 0x00000008120a7812 */ /* 0x000fe400078efef4 */
[----:B------:R-:W-:Y:S01]  /*ff70*/  FSEL R68, R68, -INF , !P2 ;  /* 0xff80000044447808 */ /* 0x000fe20005000000 */
[----:B------:R-:W2:Y:S01]  /*ff80*/  I2F R8, R14 ;  /* 0x0000000e00087306 */ /* 0x000ea20000201400 */
[----:B------:R-:W-:Y:S01]  /*ff90*/  ISETP.GE.AND P4, PT, R33, R179, PT ;  /* 0x000000b32100720c */ /* 0x000fe20003f86270 */
[C---:B---3--:R-:W-:Y:S01]  /*ffa0*/  FFMA.FTZ R4, R19.reuse, UR4, R4 ;  /* 0x0000000413047c23 */ /* 0x048fe20008010004 */
[----:B------:R-:W-:Y:S01]  /*ffb0*/  PLOP3.LUT P0, PT, PT, PT, UP0, 0x80, 0x0 ;  /* 0x000000000000781c */ /* 0x000fe20003f0f008 */
[----:B------:R-:W-:Y:S01]  /*ffc0*/  FFMA.FTZ R6, R19, UR4, R6 ;  /* 0x0000000413067c23 */ /* 0x000fe20008010006 */
[----:B------:R-:W-:-:S02]  /*ffd0*/  ISETP.GE.AND P6, PT, R39, R212, PT ;  /* 0x000000d42700720c */ /* 0x000fc40003fc6270 */
[-C--:B------:R-:W-:Y:S01]  /*ffe0*/  ISETP.GE.AND P2, PT, R35, R179.reuse, PT ;  /* 0x000000b32300720c */ /* 0x080fe20003f46270 */
[----:B------:R-:W3:Y:S01]  /*fff0*/  I2F R18, R10 ;  /* 0x0000000a00127306 */ /* 0x000ee20000201400 */
[----:B------:R-:W-:Y:S01]  /*10000*/  FSEL R93, R93, -INF , !P4 ;  /* 0xff8000005d5d7808 */ /* 0x000fe20006000000 */
[----:B-1----:R-:W-:Y:S01]  /*10010*/  FFMA.FTZ R16, R16, UR4, R120 ;  /* 0x0000000410107c23 */ /* 0x002fe20008010078 */
[----:B------:R-:W-:Y:S02]  /*10020*/  FSEL R89, R89, -INF , !P6 ;  /* 0xff80000059597808 */ /* 0x000fe40007000000 */
[----:B------:R-:W-:Y:S02]  /*10030*/  FSEL R92, R92, -INF , !P2 ;  /* 0xff8000005c5c7808 */ /* 0x000fe40005000000 */
[C---:B------:R-:W-:Y:S02]  /*10040*/  ISETP.GE.AND P3, PT, R24.reuse, R212, PT ;  /* 0x000000d41800720c */ /* 0x040fe40003f66270 */
[----:B------:R-:W-:-:S02]  /*10050*/  ISETP.GE.AND P4, PT, R24, R179, PT ;  /* 0x000000b31800720c */ /* 0x000fc40003f86270 */
[----:B------:R-:W-:Y:S01]  /*10060*/  ISETP.GE.AND P6, PT, R32, R212, PT ;  /* 0x000000d42000720c */ /* 0x000fe20003fc6270 */
[----:B--2---:R-:W-:Y:S01]  /*10070*/  FFMA.FTZ R32, R8, UR4, R118 ;  /* 0x0000000408207c23 */ /* 0x004fe20008010076 */
[----:B------:R-:W-:Y:S02]  /*10080*/  ISETP.GE.AND P2, PT, R30, R179, PT ;  /* 0x000000b31e00720c */ /* 0x000fe40003f46270 */
[----:B------:R-:W-:Y:S01]  /*10090*/  FSEL R99, R4, -INF , !P3 ;  /* 0xff80000004637808 */ /* 0x000fe20005800000 */
[----:B------:R-:W-:Y:S01]  /*100a0*/  FFMA.FTZ R4, R12, UR4, R116 ;  /* 0x000000040c047c23 */ /* 0x000fe20008010074 */
[----:B------:R-:W-:Y:S01]  /*100b0*/  FSEL R100, R6, -INF , !P4 ;  /* 0xff80000006647808 */ /* 0x000fe20006000000 */
[----:B---3--:R-:W-:Y:S01]  /*100c0*/  FFMA.FTZ R6, R18, UR4, R122 ;  /* 0x0000000412067c23 */ /* 0x008fe2000801007a */
[----:B------:R-:W-:Y:S02]  /*100d0*/  FSEL R96, R96, -INF , !P6 ;  /* 0xff80000060607808 */ /* 0x000fe40007000000 */
[----:B------:R-:W-:-:S02]  /*100e0*/  FSEL R98, R98, -INF , !P2 ;  /* 0xff80000062627808 */ /* 0x000fc40005000000 */
[----:B------:R-:W-:Y:S02]  /*100f0*/  ISETP.GE.AND P6, PT, R22, R212, PT ;  /* 0x000000d41600720c */ /* 0x000fe40003fc6270 */
[-C--:B------:R-:W-:Y:S02]  /*10100*/  ISETP.GE.AND P2, PT, R20, R179.reuse, PT ;  /* 0x000000b31400720c */ /* 0x080fe40003f46270 */
[-C--:B------:R-:W-:Y:S02]  /*10110*/  ISETP.GE.AND P3, PT, R14, R179.reuse, PT ;  /* 0x000000b30e00720c */ /* 0x080fe40003f66270 */
[----:B------:R-:W-:Y:S02]  /*10120*/  ISETP.GE.AND P4, PT, R10, R179, PT ;  /* 0x000000b30a00720c */ /* 0x000fe40003f86270 */
[----:B------:R-:W-:Y:S02]  /*10130*/  FSEL R3, R206, -INF , !P2 ;  /* 0xff800000ce037808 */ /* 0x000fe40005000000 */
[----:B------:R-:W-:-:S02]  /*10140*/  FSEL R8, R16, -INF , !P6 ;  /* 0xff80000010087808 */ /* 0x000fc40007000000 */
        /* <DEDUP_REMOVED lines=79> */
.L_x_2389:
[----:B------:R-:W-:-:S04]  /*10640*/  LEA R12, -R14, RZ, 0x8 ;  /* 0x000000ff0e0c7211 */ /* 0x000fc800078e41ff */
[----:B------:R-:W-:Y:S02]  /*10650*/  SHF.R.S32.HI R10, RZ, 0x1f, R12 ;  /* 0x0000001fff0a7819 */ /* 0x000fe4000001140c */
.L_x_2390:
[--C-:B------:R-:W-:Y:S01]  /*10660*/  @!P1 IADD3 R17, P2, P0, R12, UR18, R178.reuse ;  /* 0x000000120c119c10 */ /* 0x100fe2000f85e0b2 */
[----:B------:R-:W-:Y:S01]  /*10670*/  @!P1 IMAD.MOV.U32 R30, RZ, RZ, R178 ;  /* 0x000000ffff1e9224 */ /* 0x000fe200078e00b2 */
[----:B------:R1:W-:Y:S01]  /*10680*/  @P1 STS.128 [R241+0x2000], RZ ;  /* 0x002000fff1001388 */ /* 0x0003e20000000c00 */
[--C-:B------:R-:W-:Y:S01]  /*10690*/  @!P1 IMAD.MOV.U32 R31, RZ, RZ, R164.reuse ;  /* 0x000000ffff1f9224 */ /* 0x100fe200078e00a4 */
[----:B------:R-:W-:Y:S01]  /*106a0*/  @!P1 IADD3.X R16, R10, UR15, R164, P2, P0 ;  /* 0x0000000f0a109c10 */ /* 0x000fe200097e04a4 */
[----:B------:R-:W-:Y:S01]  /*106b0*/  @!P1 IMAD.MOV.U32 R26, RZ, RZ, R178 ;  /* 0x000000ffff1a9224 */ /* 0x000fe200078e00b2 */
[C---:B------:R-:W-:Y:S01]  /*106c0*/  @!P1 LEA R102, P3, R17.reuse, c[0x0][0x168], 0x1 ;  /* 0x00005a0011669a11 */ /* 0x040fe200078608ff */
[----:B------:R-:W-:Y:S01]  /*106d0*/  @!P1 IMAD.MOV.U32 R27, RZ, RZ, R164 ;  /* 0x000000ffff1b9224 */ /* 0x000fe200078e00a4 */
[----:B------:R-:W-:Y:S01]  /*106e0*/  BSSY B0, `(.L_x_2391) ;  /* 0x00000c9000007945 */ /* 0x000fe20003800000 */
[----:B------:R-:W-:Y:S01]  /*106f0*/  @!P1 IMAD.MOV.U32 R18, RZ, RZ, c[0x0][0x19c] ;  /* 0x00006700ff129624 */ /* 0x000fe200078e00ff */
[----:B------:R-:W-:Y:S01]  /*10700*/  @!P1 LEA.HI.X R103, R17, c[0x0][0x16c], R16, 0x1, P3 ;  /* 0x00005b0011679a11 */ /* 0x000fe200018f0c10 */
[----:B------:R-:W-:-:S04]  /*10710*/  @!P1 IMAD.WIDE.U32 R30, R14, 0x30, R30 ;  /* 0x000000300e1e9825 */ /* 0x000fc800078e001e */
[----:B------:R-:W-:Y:S01]  /*10720*/  @!P1 IMAD.MOV.U32 R23, RZ, RZ, c[0x0][0x19c] ;  /* 0x00006700ff179624 */ /* 0x000fe200078e00ff */
[----:B------:R-:W-:Y:S01]  /*10730*/  @!P1 IADD3 R19, P2, R12, R30, RZ ;  /* 0x0000001e0c139210 */ /* 0x000fe20007f5e0ff */
[----:B------:R-:W-:-:S04]  /*10740*/  @!P1 IMAD.WIDE.U32 R26, R14, 0x50, R26 ;  /* 0x000000500e1a9825 */ /* 0x000fc800078e001a */
[----:B------:R-:W-:Y:S01]  /*10750*/  @!P1 IMAD.MOV.U32 R38, RZ, RZ, R178 ;  /* 0x000000ffff269224 */ /* 0x000fe200078e00b2 */
[----:B------:R-:W-:Y:S01]  /*10760*/  @!P1 IADD3 R24, P0, R12, R26, RZ ;  /* 0x0000001a0c189210 */ /* 0x000fe20007f1e0ff */
[----:B------:R-:W-:Y:S02]  /*10770*/  @!P1 IMAD.MOV.U32 R39, RZ, RZ, R164 ;  /* 0x000000ffff279224 */ /* 0x000fe400078e00a4 */
        /* <DEDUP_REMOVED lines=9> */
[----:B------:R-:W-:-:S04]  /*10810*/  @!P1 IMAD.WIDE.U32 R16, R14, 0xa0, R16 ;  /* 0x000000a00e109825 */ /* 0x000fc800078e0010 */
[----:B------:R-:W-:Y:S01]  /*10820*/  @!P1 IMAD.MOV.U32 R34, RZ, RZ, c[0x0][0x19c] ;  /* 0x00006700ff229624 */ /* 0x000fe200078e00ff */
[----:B------:R-:W-:Y:S01]  /*10830*/  @!P1 IADD3 R38, P0, R12, R16, RZ ;  /* 0x000000100c269210 */ /* 0x000fe20007f1e0ff */
[----:B------:R-:W-:Y:S02]  /*10840*/  @!P1 IMAD R36, R36, 0xa0, RZ ;  /* 0x000000a024249824 */ /* 0x000fe400078e02ff */
[----:B------:R-:W-:Y:S02]  /*10850*/  @!P1 IMAD.MOV.U32 R74, RZ, RZ, R178 ;  /* 0x000000ffff4a9224 */ /* 0x000fe400078e00b2 */
[----:B------:R-:W-:Y:S01]  /*10860*/  @!P1 IMAD.MOV.U32 R75, RZ, RZ, R164 ;  /* 0x000000ffff4b9224 */ /* 0x000fe200078e00a4 */
[----:B------:R-:W-:Y:S01]  /*10870*/  @!P1 IADD3.X R36, R10, R36, R17, P0, !PT ;  /* 0x000000240a249210 */ /* 0x000fe200007fe411 */
[----:B------:R-:W-:Y:S02]  /*10880*/  @!P1 IMAD.MOV.U32 R30, RZ, RZ, R178 ;  /* 0x000000ffff1e9224 */ /* 0x000fe400078e00b2 */
[----:B------:R-:W-:-:S02]  /*10890*/  @!P1 IMAD.MOV.U32 R31, RZ, RZ, R164 ;  /* 0x000000ffff1f9224 */ /* 0x000fc400078e00a4 */
[----:B------:R-:W-:Y:S02]  /*108a0*/  @!P1 IMAD.MOV.U32 R82, RZ, RZ, R178 ;  /* 0x000000ffff529224 */ /* 0x000fe400078e00b2 */
[----:B------:R-:W-:Y:S02]  /*108b0*/  @!P1 IMAD.MOV.U32 R83, RZ, RZ, R164 ;  /* 0x000000ffff539224 */ /* 0x000fe400078e00a4 */
[----:B------:R-:W-:Y:S02]  /*108c0*/  @!P1 IMAD R34, R34, 0x90, RZ ;  /* 0x0000009022229824 */ /* 0x000fe400078e02ff */
[----:B------:R-:W-:Y:S02]  /*108d0*/  @!P1 IMAD.MOV.U32 R26, RZ, RZ, c[0x0][0x19c] ;  /* 0x00006700ff1a9624 */ /* 0x000fe400078e00ff */
[----:B------:R-:W-:Y:S01]  /*108e0*/  @!P1 IMAD.WIDE.U32 R74, R14, 0x60, R74 ;  /* 0x000000600e4a9825 */ /* 0x000fe200078e004a */
[----:B------:R-:W-:-:S03]  /*108f0*/  @!P1 IADD3.X R34, R10, R34, R39, P2, !PT ;  /* 0x000000220a229210 */ /* 0x000fc600017fe427 */
        /* <DEDUP_REMOVED lines=8> */
[----:B------:R-:W-:Y:S02]  /*10980*/  @!P1 IMAD.MOV.U32 R76, RZ, RZ, c[0x0][0x19c] ;  /* 0x00006700ff4c9624 */ /* 0x000fe400078e00ff */
[----:B------:R-:W-:-:S04]  /*10990*/  @!P1 IMAD.WIDE.U32 R82, R14, 0xd0, R82 ;  /* 0x000000d00e529825 */ /* 0x000fc800078e0052 */
[----:B------:R-:W-:Y:S01]  /*109a0*/  @!P1 IMAD R26, R26, 0x60, RZ ;  /* 0x000000601a1a9824 */ /* 0x000fe200078e02ff */
[----:B------:R-:W-:Y:S01]  /*109b0*/  @!P1 IADD3 R77, P2, R12, R82, RZ ;  /* 0x000000520c4d9210 */ /* 0x000fe20007f5e0ff */
[----:B------:R-:W-:Y:S02]  /*109c0*/  @!P1 IMAD R28, R28, 0x70, RZ ;  /* 0x000000701c1c9824 */ /* 0x000fe400078e02ff */
[----:B------:R-:W-:Y:S01]  /*109d0*/  @!P1 IMAD.MOV.U32 R39, RZ, RZ, c[0x0][0x19c] ;  /* 0x00006700ff279624 */ /* 0x000fe200078e00ff */
[C---:B------:R-:W-:Y:S01]  /*109e0*/  @!P1 IADD3.X R26, R10.reuse, R26, R75, P4, !PT ;  /* 0x0000001a0a1a9210 */ /* 0x040fe200027fe44b */
[----:B------:R-:W-:Y:S01]  /*109f0*/  @!P1 IMAD.MOV.U32 R78, RZ, RZ, c[0x0][0x19c] ;  /* 0x00006700ff4e9624 */ /* 0x000fe200078e00ff */
[----:B------:R-:W-:Y:S01]  /*10a00*/  @!P1 IADD3.X R28, R10, R28, R31, P3, !PT ;  /* 0x0000001c0a1c9210 */ /* 0x000fe20001ffe41f */
[----:B------:R-:W-:Y:S02]  /*10a10*/  @!P1 IMAD.MOV.U32 R86, RZ, RZ, R178 ;  /* 0x000000ffff569224 */ /* 0x000fe400078e00b2 */
[----:B------:R-:W-:-:S02]  /*10a20*/  @!P1 IMAD.MOV.U32 R87, RZ, RZ, R164 ;  /* 0x000000ffff579224 */ /* 0x000fc400078e00a4 */
[----:B------:R-:W-:-:S04]  /*10a30*/  @!P1 IMAD.WIDE.U32 R104, R14, 0xb0, R104 ;  /* 0x000000b00e689825 */ /* 0x000fc800078e0068 */
[----:B------:R-:W-:Y:S01]  /*10a40*/  @!P1 IMAD.WIDE.U32 R16, R14, 0xe0, R16 ;  /* 0x000000e00e109825 */ /* 0x000fe200078e0010 */
[----:B------:R-:W-:-:S03]  /*10a50*/  @!P1 IADD3 R72, P4, R12, R104, RZ ;  /* 0x000000680c489210 */ /* 0x000fc60007f9e0ff */
[----:B------:R-:W-:Y:S01]  /*10a60*/  @!P1 IMAD R76, R76, 0xd0, RZ ;  /* 0x000000d04c4c9824 */ /* 0x000fe200078e02ff */
[----:B------:R-:W-:Y:S01]  /*10a70*/  @!P1 IADD3 R79, P0, R12, R16, RZ ;  /* 0x000000100c4f9210 */ /* 0x000fe20007f1e0ff */
[----:B------:R-:W-:Y:S02]  /*10a80*/  @!P1 IMAD.MOV.U32 R74, RZ, RZ, c[0x0][0x19c] ;  /* 0x00006700ff4a9624 */ /* 0x000fe400078e00ff */
[----:B------:R-:W-:Y:S01]  /*10a90*/  @!P1 IMAD R39, R39, 0xb0, RZ ;  /* 0x000000b027279824 */ /* 0x000fe200078e02ff */
[----:B------:R-:W-:Y:S01]  /*10aa0*/  @!P1 IADD3.X R76, R10, R76, R83, P2, !PT ;  /* 0x0000004c0a4c9210 */ /* 0x000fe200017fe453 */
[C---:B------:R-:W-:Y:S01]  /*10ab0*/  @!P1 IMAD.WIDE.U32 R86, R14.reuse, 0xc0, R86 ;  /* 0x000000c00e569825 */ /* 0x040fe200078e0056 */
[----:B------:R-:W-:Y:S02]  /*10ac0*/  @!P1 LEA R33, P2, R14, R178, 0x7 ;  /* 0x000000b20e219211 */ /* 0x000fe400078438ff */
[----:B------:R-:W-:Y:S01]  /*10ad0*/  @!P1 IADD3.X R39, R10, R39, R105, P4, !PT ;  /* 0x000000270a279210 */ /* 0x000fe200027fe469 */
[----:B------:R-:W-:Y:S01]  /*10ae0*/  @!P1 IMAD R78, R78, 0xe0, RZ ;  /* 0x000000e04e4e9824 */ /* 0x000fe200078e02ff */
[----:B------:R-:W-:Y:S01]  /*10af0*/  @!P1 IADD3 R75, P3, R12, R86, RZ ;  /* 0x000000560c4b9210 */ /* 0x000fe20007f7e0ff */
[----:B------:R-:W-:-:S02]  /*10b00*/  @!P1 IMAD.MOV.U32 R31, RZ, RZ, c[0x0][0x19c] ;  /* 0x00006700ff1f9624 */ /* 0x000fc400078e00ff */
[----:B------:R-:W-:Y:S01]  /*10b10*/  @!P1 IMAD R74, R74, 0xc0, RZ ;  /* 0x000000c04a4a9824 */ /* 0x000fe200078e02ff */
[----:B------:R-:W-:Y:S01]  /*10b20*/  @!P1 IADD3.X R78, R10, R78, R17, P0, !PT ;  /* 0x0000004e0a4e9210 */ /* 0x000fe200007fe411 */
[----:B------:R-:W-:Y:S01]  /*10b30*/  @!P1 IMAD.MOV.U32 R16, RZ, RZ, c[0x0][0x19c] ;  /* 0x00006700ff109624 */ /* 0x000fe200078e00ff */
[C---:B------:R-:W-:Y:S01]  /*10b40*/  @!P1 LEA R17, P4, R14.reuse, R178, 0x5 ;  /* 0x000000b20e119211 */ /* 0x040fe200078828ff */
[----:B------:R-:W-:Y:S01]  /*10b50*/  @!P1 IMAD.MOV.U32 R20, RZ, RZ, c[0x0][0x19c] ;  /* 0x00006700ff149624 */ /* 0x000fe200078e00ff */
[----:B------:R-:W-:Y:S02]  /*10b60*/  @!P1 LEA.HI.X R31, R14, R164, R31, 0x7, P2 ;  /* 0x000000a40e1f9211 */ /* 0x000fe400010f3c1f */
[----:B------:R-:W-:Y:S02]  /*10b70*/  LEA R250, P0, R178, c[0x0][0x168], 0x1 ;  /* 0x00005a00b2fa7a11 */ /* 0x000fe400078008ff */
[----:B------:R-:W-:Y:S02]  /*10b80*/  @!P1 IADD3 R33, P2, R12, R33, RZ ;  /* 0x000000210c219210 */ /* 0x000fe40007f5e0ff */
[----:B------:R-:W-:-:S02]  /*10b90*/  @!P1 IADD3.X R74, R10, R74, R87, P3, !PT ;  /* 0x0000004a0a4a9210 */ /* 0x000fc40001ffe457 */
[----:B------:R-:W-:Y:S01]  /*10ba0*/  @!P1 LEA R22, P3, R14, R178, 0x6 ;  /* 0x000000b20e169211 */ /* 0x000fe200078630ff */
[----:B------:R-:W-:Y:S01]  /*10bb0*/  @!P1 IMAD.X R31, R10, 0x1, R31, P2 ;  /* 0x000000010a1f9824 */ /* 0x000fe200010e061f */
[----:B------:R-:W-:Y:S02]  /*10bc0*/  @!P1 LEA.HI.X R16, R14, R164, R16, 0x5, P4 ;  /* 0x000000a40e109211 */ /* 0x000fe400020f2c10 */
[----:B------:R-:W-:Y:S02]  /*10bd0*/  @!P1 IADD3 R17, P4, R12, R17, RZ ;  /* 0x000000110c119210 */ /* 0x000fe40007f9e0ff */
[----:B------:R-:W-:Y:S02]  /*10be0*/  LEA.HI.X R249, R178, c[0x0][0x16c], R164, 0x1, P0 ;  /* 0x00005b00b2f97a11 */ /* 0x000fe400000f0ca4 */
[----:B------:R-:W-:Y:S01]  /*10bf0*/  @!P1 LEA R104, P0, R12, R250, 0x1 ;  /* 0x000000fa0c689211 */ /* 0x000fe200078008ff */
[----:B------:R-:W-:Y:S01]  /*10c00*/  @!P1 IMAD.X R16, R10, 0x1, R16, P4 ;  /* 0x000000010a109824 */ /* 0x000fe200020e0610 */
[----:B------:R-:W-:-:S02]  /*10c10*/  @!P1 LEA.HI.X R20, R14, R164, R20, 0x6, P3 ;  /* 0x000000a40e149211 */ /* 0x000fc400018f3414 */
[----:B------:R-:W-:Y:S02]  /*10c20*/  @!P1 LEA R106, P2, R33, c[0x0][0x168], 0x1 ;  /* 0x00005a00216a9a11 */ /* 0x000fe400078408ff */
[C---:B------:R-:W-:Y:S02]  /*10c30*/  @!P1 IADD3 R22, P3, R12.reuse, R22, RZ ;  /* 0x000000160c169210 */ /* 0x040fe40007f7e0ff */
[----:B------:R-:W-:Y:S02]  /*10c40*/  @!P1 LEA R86, P4, R17, c[0x0][0x168], 0x1 ;  /* 0x00005a0011569a11 */ /* 0x000fe400078808ff */
        /* <DEDUP_REMOVED lines=26> */
[C---:B------:R-:W-:Y:S02]  /*10df0*/  @!P1 LEA R18, P0, R38.reuse, c[0x0][0x168], 0x1 ;  /* 0x00005a0026129a11 */ /* 0x040fe400078008ff */
[C---:B------:R-:W-:Y:S01]  /*10e00*/  @!P1 LEA R22, P2, R35.reuse, c[0x0][0x168], 0x1 ;  /* 0x00005a0023169a11 */ /* 0x040fe200078408ff */
[----:B------:R1:W-:Y:S01]  /*10e10*/  @P1 STS.128 [R241+0x3800], RZ ;  /* 0x003800fff1001388 */ /* 0x0003e20000000c00 */
[----:B------:R-:W-:Y:S02]  /*10e20*/  @!P1 LEA.HI.X R19, R38, c[0x0][0x16c], R36, 0x1, P0 ;  /* 0x00005b0026139a11 */ /* 0x000fe400000f0c24 */
[----:B------:R-:W-:Y:S01]  /*10e30*/  @!P1 LEA.HI.X R23, R35, c[0x0][0x16c], R34, 0x1, P2 ;  /* 0x00005b0023179a11 */ /* 0x000fe200010f0c22 */
[----:B------:R-:W-:Y:S01]  /*10e40*/  @!PT LDS RZ, [RZ] ;  /* 0x00000000fffff984 */ /* 0x000fe20000000800 */
[----:B------:R-:W-:Y:S01]  /*10e50*/  @!PT LDS RZ, [RZ] ;  /* 0x00000000fffff984 */ /* 0x000fe20000000800 */
[----:B------:R-:W-:Y:S01]  /*10e60*/  @!PT LDS RZ, [RZ] ;  /* 0x00000000fffff984 */ /* 0x000fe20000000800 */
[----:B------:R1:W-:Y:S01]  /*10e70*/  @!P1 LDGSTS.E.BYPASS.LTC128B.128 [R241+0x3800], [R108.64] ;  /* 0x038000006cf19fae */ /* 0x0003e2000b901d54 */
[----:B------:R-:W-:-:S02]  /*10e80*/  @!P1 LEA R38, P4, R72, c[0x0][0x168], 0x1 ;  /* 0x00005a0048269a11 */ /* 0x000fc400078808ff */
        /* <DEDUP_REMOVED lines=66> */
[----:B------:R-:W-:Y:S01]  /*112b0*/  IMAD.MOV.U32 R179, RZ, RZ, R164 ;  /* 0x000000ffffb37224 */ /* 0x000fe200078e00a4 */
[----:B------:R-:W-:-:S02]  /*112c0*/  ULDC UR6, c[0x0][0x19c] ;  /* 0x0000670000067ab9 */ /* 0x000fc40000000800 */
[----:B------:R-:W-:Y:S01]  /*112d0*/  UIMAD UR6, UR6, 0xf0, URZ ;  /* 0x000000f0060678a4 */ /* 0x000fe2000f8e023f */
        /* <DEDUP_REMOVED lines=9> */
.L_x_2392:
[----:B------:R-:W-:Y:S05]  /*11370*/  BSYNC B0 ;  /* 0x0000000000007941 */ /* 0x000fea0003800000 */
.L_x_2391:
[----:B------:R-:W0:Y:S01]  /*11380*/  LDGDEPBAR ;  /* 0x00000000000079af */ /* 0x000e220000000000 */
[----:B------:R-:W-:-:S04]  /*11390*/  LEA R250, P0, R12, R250, 0x1 ;  /* 0x000000fa0cfa7211 */ /* 0x000fc800078008ff */
[----:B------:R-:W-:Y:S02]  /*113a0*/  LEA.HI.X R249, R12, R249, R10, 0x1, P0 ;  /* 0x000000f90cf97211 */ /* 0x000fe400000f0c0a */
.L_x_2388:
[----:B------:R-:W2:Y:S04]  /*113b0*/  LDL.LU R80, [R1+0x4] ;  /* 0x0000040001507983 */ /* 0x000ea80000300800 */
[----:B------:R-:W3:Y:S01]  /*113c0*/  LDL.LU R129, [R1] ;  /* 0x0000000001817983 */ /* 0x000ee20000300800 */
[----:B------:R-:W-:Y:S02]  /*113d0*/  FMNMX.FTZ R14, R0, R5, !PT ;  /* 0x00000005000e7209 */ /* 0x000fe40007810000 */
[----:B-1----:R-:W-:Y:S02]  /*113e0*/  FMNMX.FTZ R16, R2, R15, !PT ;  /* 0x0000000f02107209 */ /* 0x002fe40007810000 */
        /* <DEDUP_REMOVED lines=12> */
[----:B------:R-:W-:Y:S02]  /*114b0*/  MOV R131, R115 ;  /* 0x0000007300837202 */ /* 0x000fe40000000f00 */
[----:B------:R-:W-:-:S02]  /*114c0*/  FMNMX.FTZ R16, R29, R16, !PT ;  /* 0x000000101d107209 */ /* 0x000fc40007810000 */
[----:B------:R-:W-:Y:S02]  /*114d0*/  MOV R164, R117 ;  /* 0x0000007500a47202 */ /* 0x000fe40000000f00 */
[----:B------:R-:W-:Y:S02]  /*114e0*/  FMNMX.FTZ R16, R81, R16, !PT ;  /* 0x0000001051107209 */ /* 0x000fe40007810000 */
[----:B------:R-:W-:Y:S02]  /*114f0*/  MOV R179, R113 ;  /* 0x0000007100b37202 */ /* 0x000fe40000000f00 */
[----:B------:R-:W-:Y:S02]  /*11500*/  FMNMX.FTZ R16, R125, R16, !PT ;  /* 0x000000107d107209 */ /* 0x000fe40007810000 */
[----:B------:R-:W-:Y:S02]  /*11510*/  MOV R178, R119 ;  /* 0x0000007700b27202 */ /* 0x000fe40000000f00 */
[----:B------:R-:W-:-:S04]  /*11520*/  FMNMX.FTZ R16, R85, R16, !PT ;  /* 0x0000001055107209 */ /* 0x000fc80007810000 */
        /* <DEDUP_REMOVED lines=52> */
[----:B------:R-:W-:-:S05]  /*11870*/  FMNMX.FTZ R16, R205, R16, !PT ;  /* 0x00000010cd107209 */ /* 0x000fca0007810000 */
[----:B------:R-:W1:Y:S02]  /*11880*/  SHFL.BFLY PT, R12, R16, 0x2, 0x1f ;  /* 0x0c401f00100c7f89 */ /* 0x000e6400000e0000 */
[----:B-1----:R-:W-:Y:S02]  /*11890*/  FMNMX.FTZ R12, R16, R12, !PT ;  /* 0x0000000c100c7209 */ /* 0x002fe40007810000 */
[----:B------:R-:W-:Y:S04]  /*118a0*/  LDSM.16.MT88.4 R16, [R234+0xa000] ;  /* 0x00a00000ea10783b */ /* 0x000fe80000004200 */
[----:B------:R-:W1:Y:S01]  /*118b0*/  SHFL.BFLY PT, R112, R12, 0x1, 0x1f ;  /* 0x0c201f000c707f89 */ /* 0x000e6200000e0000 */
[----:B--2---:R-:W-:-:S04]  /*118c0*/  FMNMX.FTZ R14, R80, R14, !PT ;  /* 0x0000000e500e7209 */ /* 0x004fc80007810000 */
[----:B------:R-:W-:-:S04]  /*118d0*/  FMNMX.FTZ R14, R128, R14, !PT ;  /* 0x0000000e800e7209 */ /* 0x000fc80007810000 */
[----:B---3--:R-:W-:-:S04]  /*118e0*/  FMNMX.FTZ R14, R129, R14, !PT ;  /* 0x0000000e810e7209 */ /* 0x008fc80007810000 */
[----:B------:R-:W-:-:S04]  /*118f0*/  FMNMX.FTZ R14, R130, R14, !PT ;  /* 0x0000000e820e7209 */ /* 0x000fc80007810000 */
[----:B------:R-:W-:Y:S02]  /*11900*/  FMNMX.FTZ R14, R131, R14, !PT ;  /* 0x0000000e830e7209 */ /* 0x000fe40007810000 */
[----:B-1----:R-:W-:Y:S02]  /*11910*/  FMNMX.FTZ R112, R12, R112, !PT ;  /* 0x000000700c707209 */ /* 0x002fe40007810000 */
[----:B------:R-:W-:Y:S02]  /*11920*/  FMNMX.FTZ R14, R164, R14, !PT ;  /* 0x0000000ea40e7209 */ /* 0x000fe40007810000 */
[C---:B------:R-:W-:Y:S01]  /*11930*/  FSETP.NEU.FTZ.AND P1, PT, R112.reuse, -INF , PT ;  /* 0xff8000007000780b */ /* 0x040fe20003f3d000 */
[----:B------:R-:W-:Y:S01]  /*11940*/  FMUL.FTZ R110, R112, c[0x0][0x23c] ;  /* 0x00008f00706e7a20 */ /* 0x000fe20000410000 */
[----:B------:R-:W-:-:S04]  /*11950*/  FMNMX.FTZ R14, R221, R14, !PT ;  /* 0x0000000edd0e7209 */ /* 0x000fc80007810000 */
[----:B------:R-:W-:Y:S02]  /*11960*/  FMNMX.FTZ R14, R248, R14, !PT ;  /* 0x0000000ef80e7209 */ /* 0x000fe40007810000 */
[----:B------:R-:W-:Y:S02]  /*11970*/  FSEL R110, R110, RZ, P1 ;  /* 0x000000ff6e6e7208 */ /* 0x000fe40000800000 */
[----:B------:R-:W-:-:S03]  /*11980*/  FMNMX.FTZ R14, R220, R14, !PT ;  /* 0x0000000edc0e7209 */ /* 0x000fc60007810000 */
[--C-:B------:R-:W-:Y:S01]  /*11990*/  FFMA.FTZ R115, R21, c[0x0][0x23c], -R110.reuse ;  /* 0x00008f0015737a23 */ /* 0x100fe2000001086e */
[----:B------:R-:W-:Y:S01]  /*119a0*/  FMNMX.FTZ R14, R222, R14, !PT ;  /* 0x0000000ede0e7209 */ /* 0x000fe20007810000 */
[----:B------:R-:W-:Y:S01]  /*119b0*/  LDSM.16.MT88.4 R20, [R231+0xa000] ;  /* 0x00a00000e714783b */ /* 0x000fe20000004200 */
[--C-:B------:R-:W-:Y:S02]  /*119c0*/  FFMA.FTZ R117, R29, c[0x0][0x23c], -R110.reuse ;  /* 0x00008f001d757a23 */ /* 0x100fe4000001086e */
[----:B------:R-:W-:Y:S01]  /*119d0*/  FMNMX.FTZ R14, R214, R14, !PT ;  /* 0x0000000ed60e7209 */ /* 0x000fe20007810000 */
[----:B------:R-:W-:Y:S01]  /*119e0*/  LDSM.16.MT88.4 R28, [R230+0xa000] ;  /* 0x00a00000e61c783b */ /* 0x000fe20000004200 */
[--C-:B------:R-:W-:Y:S01]  /*119f0*/  FFMA.FTZ R109, R15, c[0x0][0x23c], -R110.reuse ;  /* 0x00008f000f6d7a23 */ /* 0x100fe2000001086e */
[----:B------:R-:W-:Y:S01]  /*11a00*/  MUFU.EX2 R115, R115 ;  /* 0x0000007300737308 */ /* 0x000fe20000000800 */
[----:B------:R-:W-:Y:S01]  /*11a10*/  FMNMX.FTZ R14, R219, R14, !PT ;  /* 0x0000000edb0e7209 */ /* 0x000fe20007810000 */
[----:B------:R-:W-:-:S02]  /*11a20*/  FFMA.FTZ R108, R9, c[0x0][0x23c], -R110 ;  /* 0x00008f00096c7a23 */ /* 0x000fc4000001086e */
[--C-:B------:R-:W-:Y:S01]  /*11a30*/  FFMA.FTZ R107, R8, c[0x0][0x23c], -R110.reuse ;  /* 0x00008f00086b7a23 */ /* 0x100fe2000001086e */
[----:B------:R-:W-:Y:S01]  /*11a40*/  FMNMX.FTZ R14, R211, R14, !PT ;  /* 0x0000000ed30e7209 */ /* 0x000fe20007810000 */
[--C-:B------:R-:W-:Y:S02]  /*11a50*/  FFMA.FTZ R106, R13, c[0x0][0x23c], -R110.reuse ;  /* 0x00008f000d6a7a23 */ /* 0x100fe4000001086e */
[----:B------:R-:W-:Y:S01]  /*11a60*/  MUFU.EX2 R109, R109 ;  /* 0x0000006d006d7308 */ /* 0x000fe20000000800 */
[----:B------:R-:W-:Y:S01]  /*11a70*/  FMNMX.FTZ R14, R210, R14, !PT ;  /* 0x0000000ed20e7209 */ /* 0x000fe20007810000 */
[--C-:B------:R-:W-:Y:S02]  /*11a80*/  FFMA.FTZ R116, R25, c[0x0][0x23c], -R110.reuse ;  /* 0x00008f0019747a23 */ /* 0x100fe4000001086e */
[--C-:B------:R-:W-:Y:S01]  /*11a90*/  FFMA.FTZ R123, R125, c[0x0][0x23c], -R110.reuse ;  /* 0x00008f007d7b7a23 */ /* 0x100fe2000001086e */
[----:B------:R-:W-:Y:S01]  /*11aa0*/  FMNMX.FTZ R14, R207, R14, !PT ;  /* 0x0000000ecf0e7209 */ /* 0x000fe20007810000 */
[----:B------:R-:W-:-:S02]  /*11ab0*/  FFMA.FTZ R124, R81, c[0x0][0x23c], -R110 ;  /* 0x00008f00517c7a23 */ /* 0x000fc4000001086e */
[----:B------:R-:W1:Y:S01]  /*11ac0*/  MUFU.EX2 R108, R108 ;  /* 0x0000006c006c7308 */ /* 0x000e620000000800 */
[----:B------:R-:W-:Y:S01]  /*11ad0*/  FMNMX.FTZ R14, R203, R14, !PT ;  /* 0x0000000ecb0e7209 */ /* 0x000fe20007810000 */
[--C-:B------:R-:W-:Y:S02]  /*11ae0*/  FFMA.FTZ R125, R85, c[0x0][0x23c], -R110.reuse ;  /* 0x00008f00557d7a23 */ /* 0x100fe4000001086e */
[----:B------:R-:W-:Y:S01]  /*11af0*/  LDSM.16.MT88.4 R84, [R230+0xa800] ;  /* 0x00a80000e654783b */ /* 0x000fe20000004200 */
[----:B------:R-:W-:Y:S01]  /*11b00*/  FMNMX.FTZ R14, R200, R14, !PT ;  /* 0x0000000ec80e7209 */ /* 0x000fe20007810000 */
[--C-:B------:R-:W-:Y:S02]  /*11b10*/  FFMA.FTZ R127, R127, c[0x0][0x23c], -R110.reuse ;  /* 0x00008f007f7f7a23 */ /* 0x100fe4000001086e */
        /* <DEDUP_REMOVED lines=8> */
[--C-:B------:R-:W-:Y:S01]  /*11ba0*/  FFMA.FTZ R61, R61, c[0x0][0x23c], -R110.reuse ;  /* 0x00008f003d3d7a23 */ /* 0x100fe2000001086e */
[----:B-1----:R-:W-:Y:S01]  /*11bb0*/  F2FP.PACK_AB R8, R108, R109 ;  /* 0x0000006d6c08723e */ /* 0x002fe200000000ff */
[--C-:B------:R-:W-:Y:S01]  /*11bc0*/  FFMA.FTZ R63, R63, c[0x0][0x23c], -R110.reuse ;  /* 0x00008f003f3f7a23 */ /* 0x100fe2000001086e */
[----:B------:R-:W-:Y:S01]  /*11bd0*/  FMNMX.FTZ R14, R170, R14, !PT ;  /* 0x0000000eaa0e7209 */ /* 0x000fe20007810000 */
[----:B------:R-:W-:-:S02]  /*11be0*/  FFMA.FTZ R89, R89, c[0x0][0x23c], -R110 ;  /* 0x00008f0059597a23 */ /* 0x000fc4000001086e */
[----:B------:R-:W-:Y:S01]  /*11bf0*/  MUFU.EX2 R116, R116 ;  /* 0x0000007400747308 */ /* 0x000fe20000000800 */
[----:B------:R-:W-:Y:S01]  /*11c00*/  FMNMX.FTZ R14, R169, R14, !PT ;  /* 0x0000000ea90e7209 */ /* 0x000fe20007810000 */
[--C-:B------:R-:W-:Y:S02]  /*11c10*/  FFMA.FTZ R99, R99, c[0x0][0x23c], -R110.reuse ;  /* 0x00008f0063637a23 */ /* 0x100fe4000001086e */
[--C-:B------:R-:W-:Y:S01]  /*11c20*/  FFMA.FTZ R198, R198, c[0x0][0x23c], -R110.reuse ;  /* 0x00008f00c6c67a23 */ /* 0x100fe2000001086e */
[----:B------:R-:W-:Y:S01]  /*11c30*/  FMNMX.FTZ R14, R65, R14, !PT ;  /* 0x0000000e410e7209 */ /* 0x000fe20007810000 */
[----:B------:R-:W-:Y:S02]  /*11c40*/  FFMA.FTZ R101, R101, c[0x0][0x23c], -R110 ;  /* 0x00008f0065657a23 */ /* 0x000fe4000001086e */
[----:B------:R-:W1:Y:S01]  /*11c50*/  MUFU.EX2 R117, R117 ;  /* 0x0000007500757308 */ /* 0x000e620000000800 */
[----:B------:R-:W-:-:S04]  /*11c60*/  FMNMX.FTZ R14, R168, R14, !PT ;  /* 0x0000000ea80e7209 */ /* 0x000fc80007810000 */
[----:B------:R-:W-:-:S03]  /*11c70*/  FMNMX.FTZ R14, R67, R14, !PT ;  /* 0x0000000e430e7209 */ /* 0x000fc60007810000 */
[----:B------:R-:W-:Y:S01]  /*11c80*/  MUFU.EX2 R124, R124 ;  /* 0x0000007c007c7308 */ /* 0x000fe20000000800 */
[----:B------:R-:W-:-:S04]  /*11c90*/  FMNMX.FTZ R14, R56, R14, !PT ;  /* 0x0000000e380e7209 */ /* 0x000fc80007810000 */
[----:B------:R-:W-:Y:S02]  /*11ca0*/  FMNMX.FTZ R14, R57, R14, !PT ;  /* 0x0000000e390e7209 */ /* 0x000fe40007810000 */
[----:B-1----:R-:W-:Y:S01]  /*11cb0*/  F2FP.PACK_AB R82, R117, R116 ;  /* 0x000000747552723e */ /* 0x002fe200000000ff */
[----:B------:R-:W-:Y:S01]  /*11cc0*/  MUFU.EX2 R123, R123 ;  /* 0x0000007b007b7308 */ /* 0x000fe20000000800 */
[----:B------:R-:W-:-:S04]  /*11cd0*/  FMNMX.FTZ R14, R52, R14, !PT ;  /* 0x0000000e340e7209 */ /* 0x000fc80007810000 */
[----:B------:R-:W-:-:S03]  /*11ce0*/  FMNMX.FTZ R14, R59, R14, !PT ;  /* 0x0000000e3b0e7209 */ /* 0x000fc60007810000 */
        /* <DEDUP_REMOVED lines=38> */
[----:B-1----:R-:W-:-:S05]  /*11f50*/  FMNMX.FTZ R10, R14, R10, !PT ;  /* 0x0000000a0e0a7209 */ /* 0x002fca0007810000 */
[----:B------:R-:W1:Y:S02]  /*11f60*/  SHFL.BFLY PT, R111, R10, 0x1, 0x1f ;  /* 0x0c201f000a6f7f89 */ /* 0x000e6400000e0000 */
[----:B-1----:R-:W-:Y:S02]  /*11f70*/  FMNMX.FTZ R111, R10, R111, !PT ;  /* 0x0000006f0a6f7209 */ /* 0x002fe40007810000 */
[----:B------:R-:W-:Y:S02]  /*11f80*/  F2FP.PACK_AB R10, R106, R107 ;  /* 0x0000006b6a0a723e */ /* 0x000fe400000000ff */
[C---:B------:R-:W-:Y:S01]  /*11f90*/  FSETP.NEU.FTZ.AND P0, PT, R111.reuse, -INF , PT ;  /* 0xff8000006f00780b */ /* 0x040fe20003f1d000 */
[----:B------:R-:W-:-:S05]  /*11fa0*/  FMUL.FTZ R105, R111, c[0x0][0x23c] ;  /* 0x00008f006f697a20 */ /* 0x000fca0000410000 */
[----:B------:R-:W-:-:S05]  /*11fb0*/  FSEL R105, R105, RZ, P0 ;  /* 0x000000ff69697208 */ /* 0x000fca0000000000 */
[--C-:B------:R-:W-:Y:S01]  /*11fc0*/  FFMA.FTZ R104, R5, c[0x0][0x23c], -R105.reuse ;  /* 0x00008f0005687a23 */ /* 0x100fe20000010869 */
[----:B------:R-:W-:Y:S01]  /*11fd0*/  FSEL R5, R112, RZ, P1 ;  /* 0x000000ff70057208 */ /* 0x000fe20000800000 */
[--C-:B------:R-:W-:Y:S01]  /*11fe0*/  FFMA.FTZ R102, R6, c[0x0][0x23c], -R105.reuse ;  /* 0x00008f0006667a23 */ /* 0x100fe20000010869 */
[----:B------:R-:W-:Y:S01]  /*11ff0*/  FSEL R6, R111, RZ, P0 ;  /* 0x000000ff6f067208 */ /* 0x000fe20000000000 */
[----:B------:R-:W-:Y:S02]  /*12000*/  FFMA.FTZ R103, R7, c[0x0][0x23c], -R105 ;  /* 0x00008f0007677a23 */ /* 0x000fe40000010869 */
[----:B------:R-:W-:Y:S01]  /*12010*/  FADD.FTZ R5, R2, -R5 ;  /* 0x8000000502057221 */ /* 0x000fe20000010000 */
[----:B------:R-:W-:Y:S01]  /*12020*/  MUFU.EX2 R104, R104 ;  /* 0x0000006800687308 */ /* 0x000fe20000000800 */
[----:B------:R-:W-:Y:S02]  /*12030*/  FADD.FTZ R6, R0, -R6 ;  /* 0x8000000600067221 */ /* 0x000fe40000010000 */
[----:B------:R-:W-:-:S02]  /*12040*/  FMUL.FTZ R5, R5, c[0x0][0x23c] ;  /* 0x00008f0005057a20 */ /* 0x000fc40000410000 */
[----:B------:R-:W-:Y:S02]  /*12050*/  FMUL.FTZ R6, R6, c[0x0][0x23c] ;  /* 0x00008f0006067a20 */ /* 0x000fe40000410000 */
[----:B------:R-:W-:Y:S01]  /*12060*/  FFMA.FTZ R0, R4, c[0x0][0x23c], -R110 ;  /* 0x00008f0004007a23 */ /* 0x000fe2000001086e */
[----:B------:R-:W1:Y:S01]  /*12070*/  MUFU.EX2 R114, R5 ;  /* 0x0000000500727308 */ /* 0x000e620000000800 */
[--C-:B------:R-:W-:Y:S02]  /*12080*/  FFMA.FTZ R2, R11, c[0x0][0x23c], -R105.reuse ;  /* 0x00008f000b027a23 */ /* 0x100fe40000010869 */
[--C-:B------:R-:W-:Y:S02]  /*12090*/  FFMA.FTZ R119, R37, c[0x0][0x23c], -R105.reuse ;  /* 0x00008f0025777a23 */ /* 0x100fe40000010869 */
[----:B------:R-:W-:Y:S01]  /*120a0*/  LDSM.16.MT88.4 R36, [R234+0xa800] ;  /* 0x00a80000ea24783b */ /* 0x000fe20000004200 */
[--C-:B------:R-:W-:Y:S02]  /*120b0*/  FFMA.FTZ R118, R32, c[0x0][0x23c], -R105.reuse ;  /* 0x00008f0020767a23 */ /* 0x100fe40000010869 */
[----:B------:R2:W3:Y:S01]  /*120c0*/  MUFU.EX2 R113, R6 ;  /* 0x0000000600717308 */ /* 0x0004e20000000800 */
[----:B------:R-:W-:-:S02]  /*120d0*/  FFMA.FTZ R120, R73, c[0x0][0x23c], -R105 ;  /* 0x00008f0049787a23 */ /* 0x000fc40000010869 */
[----:B------:R-:W-:Y:S01]  /*120e0*/  LDSM.16.MT88.4 R72, [R232+0xa800] ;  /* 0x00a80000e848783b */ /* 0x000fe20000004200 */
[--C-:B------:R-:W-:Y:S02]  /*120f0*/  FFMA.FTZ R122, R80, c[0x0][0x23c], -R105.reuse ;  /* 0x00008f00507a7a23 */ /* 0x100fe40000010869 */
[----:B------:R-:W-:Y:S02]  /*12100*/  FFMA.FTZ R128, R128, c[0x0][0x23c], -R105 ;  /* 0x00008f0080807a23 */ /* 0x000fe40000010869 */
[----:B------:R-:W4:Y:S01]  /*12110*/  MUFU.EX2 R103, R103 ;  /* 0x0000006700677308 */ /* 0x000f220000000800 */
[-C--:B-1----:R-:W-:Y:S02]  /*12120*/  FMUL.FTZ R12, R160, R114.reuse ;  /* 0x00000072a00c7220 */ /* 0x082fe40000410000 */
[-C--:B------:R-:W-:Y:S02]  /*12130*/  FMUL.FTZ R13, R161, R114.reuse ;  /* 0x00000072a10d7220 */ /* 0x080fe40000410000 */
[----:B------:R-:W-:-:S02]  /*12140*/  FMUL.FTZ R24, R132, R114 ;  /* 0x0000007284187220 */ /* 0x000fc40000410000 */
[----:B------:R-:W-:Y:S01]  /*12150*/  FMUL.FTZ R25, R133, R114 ;  /* 0x0000007285197220 */ /* 0x000fe20000410000 */
[----:B--2---:R-:W1:Y:S01]  /*12160*/  LDSM.16.MT88.4 R4, [R232+0xa000] ;  /* 0x00a00000e804783b */ /* 0x004e620000004200 */
[----:B------:R-:W-:Y:S01]  /*12170*/  MUFU.EX2 R102, R102 ;  /* 0x0000006600667308 */ /* 0x000fe20000000800 */
[-C--:B---3--:R-:W-:Y:S02]  /*12180*/  FMUL.FTZ R14, R162, R113.reuse ;  /* 0x00000071a20e7220 */ /* 0x088fe40000410000 */
[-C--:B------:R-:W-:Y:S02]  /*12190*/  FMUL.FTZ R15, R163, R113.reuse ;  /* 0x00000071a30f7220 */ /* 0x080fe40000410000 */
[-C--:B------:R-:W-:Y:S01]  /*121a0*/  FMUL.FTZ R26, R134, R113.reuse ;  /* 0x00000071861a7220 */ /* 0x080fe20000410000 */
[----:B----4-:R-:W-:Y:S02]  /*121b0*/  F2FP.PACK_AB R9, R103, R104 ;  /* 0x000000686709723e */ /* 0x010fe400000000ff */
[----:B------:R-:W2:Y:S01]  /*121c0*/  MUFU.EX2 R2, R2 ;  /* 0x0000000200027308 */ /* 0x000ea20000000800 */
[----:B------:R-:W-:-:S02]  /*121d0*/  FMUL.FTZ R27, R135, R113 ;  /* 0x00000071871b7220 */ /* 0x000fc40000410000 */
[-C--:B------:R-:W-:Y:S02]  /*121e0*/  FMUL.FTZ R32, R136, R114.reuse ;  /* 0x0000007288207220 */ /* 0x080fe40000410000 */
[-C--:B------:R-:W-:Y:S02]  /*121f0*/  FMUL.FTZ R33, R137, R114.reuse ;  /* 0x0000007289217220 */ /* 0x080fe40000410000 */
[-C--:B------:R-:W-:Y:S01]  /*12200*/  FMUL.FTZ R34, R138, R113.reuse ;  /* 0x000000718a227220 */ /* 0x080fe20000410000 */
[----:B------:R-:W3:Y:S01]  /*12210*/  MUFU.EX2 R0, R0 ;  /* 0x0000000000007308 */ /* 0x000ee20000000800 */
[----:B------:R-:W-:Y:S02]  /*12220*/  FMUL.FTZ R35, R139, R113 ;  /* 0x000000718b237220 */ /* 0x000fe40000410000 */
[-C--:B------:R-:W-:Y:S02]  /*12230*/  FMUL.FTZ R156, R156, R114.reuse ;  /* 0x000000729c9c7220 */ /* 0x080fe40000410000 */
[----:B------:R-:W-:-:S02]  /*12240*/  FMUL.FTZ R157, R157, R114 ;  /* 0x000000729d9d7220 */ /* 0x000fc40000410000 */
[-C--:B------:R-:W-:Y:S01]  /*12250*/  FMUL.FTZ R158, R158, R113.reuse ;  /* 0x000000719e9e7220 */ /* 0x080fe20000410000 */
[----:B--2---:R-:W-:Y:S01]  /*12260*/  F2FP.PACK_AB R11, R2, R102 ;  /* 0x00000066020b723e */ /* 0x004fe200000000ff */
[-C--:B------:R-:W-:Y:S01]  /*12270*/  FMUL.FTZ R159, R159, R113.reuse ;  /* 0x000000719f9f7220 */ /* 0x080fe20000410000 */
[----:B------:R-:W-:Y:S01]  /*12280*/  MUFU.EX2 R118, R118 ;  /* 0x0000007600767308 */ /* 0x000fe20000000800 */
[-C--:B------:R-:W-:Y:S02]  /*12290*/  FMUL.FTZ R152, R152, R114.reuse ;  /* 0x0000007298987220 */ /* 0x080fe40000410000 */
[-C--:B------:R-:W-:Y:S02]  /*122a0*/  FMUL.FTZ R153, R153, R114.reuse ;  /* 0x0000007299997220 */ /* 0x080fe40000410000 */
[-C--:B------:R-:W-:Y:S01]  /*122b0*/  FMUL.FTZ R154, R154, R113.reuse ;  /* 0x000000719a9a7220 */ /* 0x080fe20000410000 */
[----:B------:R-:W-:Y:S01]  /*122c0*/  HMMA.16816.F32 R12, R8, R16, R12 ;  /* 0x00000010080c723c */ /* 0x000fe2000000180c */
[----:B------:R-:W-:Y:S01]  /*122d0*/  FMUL.FTZ R155, R155, R113 ;  /* 0x000000719b9b7220 */ /* 0x000fe20000410000 */
[----:B------:R-:W2:Y:S01]  /*122e0*/  MUFU.EX2 R119, R119 ;  /* 0x0000007700777308 */ /* 0x000ea20000000800 */
[----:B------:R-:W-:Y:S01]  /*122f0*/  FMUL.FTZ R148, R148, R114 ;  /* 0x0000007294947220 */ /* 0x000fe20000410000 */
[----:B---3--:R-:W-:Y:S01]  /*12300*/  F2FP.PACK_AB R80, R115, R0 ;  /* 0x000000007350723e */ /* 0x008fe200000000ff */
[----:B------:R-:W-:-:S02]  /*12310*/  FMUL.FTZ R149, R149, R114 ;  /* 0x0000007295957220 */ /* 0x000fc40000410000 */
[-C--:B------:R-:W-:Y:S01]  /*12320*/  FMUL.FTZ R150, R150, R113.reuse ;  /* 0x0000007196967220 */ /* 0x080fe20000410000 */
[C---:B-1----:R-:W-:Y:S01]  /*12330*/  HMMA.16816.F32 R24, R8.reuse, R4, R24 ;  /* 0x000000040818723c */ /* 0x042fe20000001818 */
[-C--:B------:R-:W-:Y:S01]  /*12340*/  FMUL.FTZ R151, R151, R113.reuse ;  /* 0x0000007197977220 */ /* 0x080fe20000410000 */
[----:B------:R-:W-:Y:S01]  /*12350*/  MUFU.EX2 R120, R120 ;  /* 0x0000007800787308 */ /* 0x000fe20000000800 */
[-C--:B------:R-:W-:Y:S02]  /*12360*/  FMUL.FTZ R76, R140, R114.reuse ;  /* 0x000000728c4c7220 */ /* 0x080fe40000410000 */
[-C--:B------:R-:W-:Y:S02]  /*12370*/  FMUL.FTZ R77, R141, R114.reuse ;  /* 0x000000728d4d7220 */ /* 0x080fe40000410000 */
[-C--:B------:R-:W-:Y:S01]  /*12380*/  FMUL.FTZ R78, R142, R113.reuse ;  /* 0x000000718e4e7220 */ /* 0x080fe20000410000 */
[----:B------:R-:W-:Y:S01]  /*12390*/  HMMA.16816.F32 R32, R8, R20, R32 ;  /* 0x000000140820723c */ /* 0x000fe20000001820 */
[----:B------:R-:W-:Y:S01]  /*123a0*/  FMUL.FTZ R79, R143, R113 ;  /* 0x000000718f4f7220 */ /* 0x000fe20000410000 */
[----:B------:R-:W1:Y:S01]  /*123b0*/  MUFU.EX2 R122, R122 ;  /* 0x0000007a007a7308 */ /* 0x000e620000000800 */
[----:B------:R-:W-:Y:S01]  /*123c0*/  FMUL.FTZ R144, R144, R114 ;  /* 0x0000007290907220 */ /* 0x000fe20000410000 */
[----:B--2---:R-:W-:Y:S01]  /*123d0*/  F2FP.PACK_AB R81, R119, R118 ;  /* 0x000000767751723e */ /* 0x004fe200000000ff */
[----:B------:R-:W-:-:S02]  /*123e0*/  FMUL.FTZ R145, R145, R114 ;  /* 0x0000007291917220 */ /* 0x000fc40000410000 */
[-C--:B------:R-:W-:Y:S01]  /*123f0*/  FMUL.FTZ R146, R146, R113.reuse ;  /* 0x0000007192927220 */ /* 0x080fe20000410000 */
[C---:B------:R-:W-:Y:S01]  /*12400*/  HMMA.16816.F32 R16, R8.reuse, R18, R156 ;  /* 0x000000120810723c */ /* 0x040fe2000000189c */
[----:B------:R-:W-:Y:S01]  /*12410*/  FMUL.FTZ R147, R147, R113 ;  /* 0x0000007193937220 */ /* 0x000fe20000410000 */
[----:B------:R-:W-:Y:S01]  /*12420*/  MUFU.EX2 R128, R128 ;  /* 0x0000008000807308 */ /* 0x000fe20000000800 */
[--C-:B------:R-:W-:Y:S02]  /*12430*/  FFMA.FTZ R129, R129, c[0x0][0x23c], -R105.reuse ;  /* 0x00008f0081817a23 */ /* 0x100fe40000010869 */
[--C-:B------:R-:W-:Y:S02]  /*12440*/  FFMA.FTZ R130, R130, c[0x0][0x23c], -R105.reuse ;  /* 0x00008f0082827a23 */ /* 0x100fe40000010869 */
[----:B------:R-:W-:Y:S01]  /*12450*/  FFMA.FTZ R131, R131, c[0x0][0x23c], -R105 ;  /* 0x00008f0083837a23 */ /* 0x000fe20000010869 */
[----:B------:R-:W-:Y:S01]  /*12460*/  HMMA.16816.F32 R4, R8, R6, R152 ;  /* 0x000000060804723c */ /* 0x000fe20000001898 */
[--C-:B------:R-:W-:Y:S01]  /*12470*/  FFMA.FTZ R133, R179, c[0x0][0x23c], -R110.reuse ;  /* 0x00008f00b3857a23 */ /* 0x100fe2000001086e */
[----:B-1----:R-:W-:Y:S01]  /*12480*/  F2FP.PACK_AB R83, R122, R120 ;  /* 0x000000787a53723e */ /* 0x002fe200000000ff */
[----:B------:R-:W1:Y:S01]  /*12490*/  MUFU.EX2 R129, R129 ;  /* 0x0000008100817308 */ /* 0x000e620000000800 */
[----:B------:R-:W-:-:S02]  /*124a0*/  FFMA.FTZ R132, R246, c[0x0][0x23c], -R110 ;  /* 0x00008f00f6847a23 */ /* 0x000fc4000001086e */
[--C-:B------:R-:W-:Y:S02]  /*124b0*/  FFMA.FTZ R134, R178, c[0x0][0x23c], -R110.reuse ;  /* 0x00008f00b2867a23 */ /* 0x100fe4000001086e */
[C---:B------:R-:W-:Y:S01]  /*124c0*/  HMMA.16816.F32 R20, R8.reuse, R22, R148 ;  /* 0x000000160814723c */ /* 0x040fe20000001894 */
[----:B------:R-:W-:Y:S02]  /*124d0*/  FFMA.FTZ R135, R245, c[0x0][0x23c], -R110 ;  /* 0x00008f00f5877a23 */ /* 0x000fe4000001086e */
[----:B------:R-:W-:Y:S01]  /*124e0*/  MUFU.EX2 R130, R130 ;  /* 0x0000008200827308 */ /* 0x000fe20000000800 */
[--C-:B------:R-:W-:Y:S02]  /*124f0*/  FFMA.FTZ R136, R164, c[0x0][0x23c], -R105.reuse ;  /* 0x00008f00a4887a23 */ /* 0x100fe40000010869 */
[--C-:B------:R-:W-:Y:S02]  /*12500*/  FFMA.FTZ R137, R221, c[0x0][0x23c], -R105.reuse ;  /* 0x00008f00dd897a23 */ /* 0x100fe40000010869 */
[----:B------:R-:W-:Y:S01]  /*12510*/  HMMA.16816.F32 R76, R8, R28, R76 ;  /* 0x0000001c084c723c */ /* 0x000fe2000000184c */
[----:B------:R-:W-:-:S02]  /*12520*/  FFMA.FTZ R138, R248, c[0x0][0x23c], -R105 ;  /* 0x00008f00f88a7a23 */ /* 0x000fc40000010869 */
[----:B------:R-:W2:Y:S01]  /*12530*/  MUFU.EX2 R131, R131 ;  /* 0x0000008300837308 */ /* 0x000ea20000000800 */
[----:B------:R-:W-:Y:S02]  /*12540*/  FFMA.FTZ R139, R220, c[0x0][0x23c], -R105 ;  /* 0x00008f00dc8b7a23 */ /* 0x000fe40000010869 */
[--C-:B------:R-:W-:Y:S02]  /*12550*/  FFMA.FTZ R141, R247, c[0x0][0x23c], -R110.reuse ;  /* 0x00008f00f78d7a23 */ /* 0x100fe4000001086e */
[----:B------:R-:W-:Y:S01]  /*12560*/  HMMA.16816.F32 R8, R8, R30, R144 ;  /* 0x0000001e0808723c */ /* 0x000fe20000001890 */
[----:B------:R-:W3:Y:S01]  /*12570*/  LDSM.16.MT88.4 R28, [R231+0xa800] ;  /* 0x00a80000e71c783b */ /* 0x000ee20000004200 */
[--C-:B------:R-:W-:Y:S01]  /*12580*/  FFMA.FTZ R140, R218, c[0x0][0x23c], -R110.reuse ;  /* 0x00008f00da8c7a23 */ /* 0x100fe2000001086e */
[----:B------:R-:W-:Y:S01]  /*12590*/  MUFU.EX2 R133, R133 ;  /* 0x0000008500857308 */ /* 0x000fe20000000800 */
[--C-:B------:R-:W-:Y:S02]  /*125a0*/  FFMA.FTZ R142, R223, c[0x0][0x23c], -R110.reuse ;  /* 0x00008f00df8e7a23 */ /* 0x100fe4000001086e */
[----:B------:R-:W-:-:S02]  /*125b0*/  FFMA.FTZ R143, R216, c[0x0][0x23c], -R110 ;  /* 0x00008f00d88f7a23 */ /* 0x000fc4000001086e */
[C---:B------:R-:W-:Y:S01]  /*125c0*/  HMMA.16816.F32 R12, R80.reuse, R36, R12 ;  /* 0x00000024500c723c */ /* 0x040fe2000000180c */
[--C-:B------:R-:W-:Y:S02]  /*125d0*/  FFMA.FTZ R144, R222, c[0x0][0x23c], -R105.reuse ;  /* 0x00008f00de907a23 */ /* 0x100fe40000010869 */
[----:B------:R-:W4:Y:S01]  /*125e0*/  MUFU.EX2 R132, R132 ;  /* 0x0000008400847308 */ /* 0x000f220000000800 */
[--C-:B------:R-:W-:Y:S02]  /*125f0*/  FFMA.FTZ R145, R214, c[0x0][0x23c], -R105.reuse ;  /* 0x00008f00d6917a23 */ /* 0x100fe40000010869 */
[--C-:B------:R-:W-:Y:S02]  /*12600*/  FFMA.FTZ R146, R219, c[0x0][0x23c], -R105.reuse ;  /* 0x00008f00db927a23 */ /* 0x100fe40000010869 */
[----:B------:R-:W-:Y:S01]  /*12610*/  HMMA.16816.F32 R16, R80, R38, R16 ;  /* 0x000000265010723c */ /* 0x000fe20000001810 */
[----:B------:R-:W5:Y:S01]  /*12620*/  LDSM.16.MT88.4 R36, [R234+0xb000] ;  /* 0x00b00000ea24783b */ /* 0x000f620000004200 */
[----:B------:R-:W-:Y:S01]  /*12630*/  FFMA.FTZ R147, R211, c[0x0][0x23c], -R105 ;  /* 0x00008f00d3937a23 */ /* 0x000fe20000010869 */
[----:B------:R-:W-:Y:S01]  /*12640*/  MUFU.EX2 R134, R134 ;  /* 0x0000008600867308 */ /* 0x000fe20000000800 */
[----:B------:R-:W-:-:S02]  /*12650*/  FFMA.FTZ R149, R217, c[0x0][0x23c], -R110 ;  /* 0x00008f00d9957a23 */ /* 0x000fc4000001086e */
[--C-:B------:R-:W-:Y:S02]  /*12660*/  FFMA.FTZ R148, R209, c[0x0][0x23c], -R110.reuse ;  /* 0x00008f00d1947a23 */ /* 0x100fe4000001086e */
[C---:B------:R-:W-:Y:S01]  /*12670*/  HMMA.16816.F32 R24, R80.reuse, R72, R24 ;  /* 0x000000485018723c */ /* 0x040fe20000001818 */
[--C-:B------:R-:W-:Y:S02]  /*12680*/  FFMA.FTZ R150, R215, c[0x0][0x23c], -R110.reuse ;  /* 0x00008f00d7967a23 */ /* 0x100fe4000001086e */
[----:B------:R-:W-:Y:S01]  /*12690*/  MUFU.EX2 R135, R135 ;  /* 0x0000008700877308 */ /* 0x000fe20000000800 */
[----:B------:R-:W-:Y:S02]  /*126a0*/  FFMA.FTZ R151, R208, c[0x0][0x23c], -R110 ;  /* 0x00008f00d0977a23 */ /* 0x000fe4000001086e */
[--C-:B------:R-:W-:Y:S02]  /*126b0*/  FFMA.FTZ R152, R210, c[0x0][0x23c], -R105.reuse ;  /* 0x00008f00d2987a23 */ /* 0x100fe40000010869 */
[----:B------:R-:W-:Y:S01]  /*126c0*/  HMMA.16816.F32 R4, R80, R74, R4 ;  /* 0x0000004a5004723c */ /* 0x000fe20000001804 */
[----:B------:R-:W1:Y:S01]  /*126d0*/  LDSM.16.MT88.4 R72, [R232+0xb000] ;  /* 0x00b00000e848783b */ /* 0x000e620000004200 */
[--C-:B------:R-:W-:Y:S01]  /*126e0*/  FFMA.FTZ R153, R207, c[0x0][0x23c], -R105.reuse ;  /* 0x00008f00cf997a23 */ /* 0x100fe20000010869 */
[----:B------:R-:W-:Y:S01]  /*126f0*/  MUFU.EX2 R136, R136 ;  /* 0x0000008800887308 */ /* 0x000fe20000000800 */
[----:B------:R-:W-:-:S02]  /*12700*/  FFMA.FTZ R154, R203, c[0x0][0x23c], -R105 ;  /* 0x00008f00cb9a7a23 */ /* 0x000fc40000010869 */
[----:B------:R-:W-:Y:S02]  /*12710*/  FFMA.FTZ R155, R200, c[0x0][0x23c], -R105 ;  /* 0x00008f00c89b7a23 */ /* 0x000fe40000010869 */
[C---:B------:R-:W-:Y:S01]  /*12720*/  HMMA.16816.F32 R76, R80.reuse, R84, R76 ;  /* 0x00000054504c723c */ /* 0x040fe2000000184c */
[--C-:B------:R-:W-:Y:S02]  /*12730*/  FFMA.FTZ R157, R202, c[0x0][0x23c], -R110.reuse ;  /* 0x00008f00ca9d7a23 */ /* 0x100fe4000001086e */
[----:B------:R-:W1:Y:S01]  /*12740*/  MUFU.EX2 R137, R137 ;  /* 0x0000008900897308 */ /* 0x000e620000000800 */
[--C-:B------:R-:W-:Y:S02]  /*12750*/  FFMA.FTZ R156, R183, c[0x0][0x23c], -R110.reuse ;  /* 0x00008f00b79c7a23 */ /* 0x100fe4000001086e */
[--C-:B------:R-:W-:Y:S02]  /*12760*/  FFMA.FTZ R158, R201, c[0x0][0x23c], -R110.reuse ;  /* 0x00008f00c99e7a23 */ /* 0x100fe4000001086e */
[----:B---3--:R-:W-:Y:S01]  /*12770*/  HMMA.16816.F32 R32, R80, R28, R32 ;  /* 0x0000001c5020723c */ /* 0x008fe20000001820 */
[----:B------:R-:W-:-:S02]  /*12780*/  FFMA.FTZ R159, R182, c[0x0][0x23c], -R110 ;  /* 0x00008f00b69f7a23 */ /* 0x000fc4000001086e */
[----:B------:R-:W-:Y:S01]  /*12790*/  MUFU.EX2 R138, R138 ;  /* 0x0000008a008a7308 */ /* 0x000fe20000000800 */
[--C-:B------:R-:W-:Y:S02]  /*127a0*/  FFMA.FTZ R160, R195, c[0x0][0x23c], -R105.reuse ;  /* 0x00008f00c3a07a23 */ /* 0x100fe40000010869 */
[--C-:B------:R-:W-:Y:S02]  /*127b0*/  FFMA.FTZ R161, R180, c[0x0][0x23c], -R105.reuse ;  /* 0x00008f00b4a17a23 */ /* 0x100fe40000010869 */
[----:B------:R-:W-:Y:S01]  /*127c0*/  HMMA.16816.F32 R20, R80, R30, R20 ;  /* 0x0000001e5014723c */ /* 0x000fe20000001814 */
[----:B------:R-:W3:Y:S01]  /*127d0*/  LDSM.16.MT88.4 R28, [R231+0xb000] ;  /* 0x00b00000e71c783b */ /* 0x000ee20000004200 */
[--C-:B------:R-:W-:Y:S01]  /*127e0*/  FFMA.FTZ R162, R194, c[0x0][0x23c], -R105.reuse ;  /* 0x00008f00c2a27a23 */ /* 0x100fe20000010869 */
[----:B------:R-:W2:Y:S01]  /*127f0*/  MUFU.EX2 R139, R139 ;  /* 0x0000008b008b7308 */ /* 0x000ea20000000800 */
[----:B------:R-:W-:Y:S02]  /*12800*/  FFMA.FTZ R163, R170, c[0x0][0x23c], -R105 ;  /* 0x00008f00aaa37a23 */ /* 0x000fe40000010869 */
[----:B------:R-:W-:-:S02]  /*12810*/  FFMA.FTZ R164, R181, c[0x0][0x23c], -R110 ;  /* 0x00008f00b5a47a23 */ /* 0x000fc4000001086e */
[----:B------:R-:W-:Y:S01]  /*12820*/  HMMA.16816.F32 R8, R80, R86, R8 ;  /* 0x000000565008723c */ /* 0x000fe20000001808 */
[----:B------:R-:W3:Y:S01]  /*12830*/  LDSM.16.MT88.4 R84, [R230+0xb000] ;  /* 0x00b00000e654783b */ /* 0x000ee20000004200 */
[--C-:B------:R-:W-:Y:S01]  /*12840*/  FFMA.FTZ R170, R171, c[0x0][0x23c], -R110.reuse ;  /* 0x00008f00abaa7a23 */ /* 0x100fe2000001086e */
[----:B------:R-:W3:Y:S01]  /*12850*/  MUFU.EX2 R141, R141 ;  /* 0x0000008d008d7308 */ /* 0x000ee20000000800 */
[--C-:B------:R-:W-:Y:S02]  /*12860*/  FFMA.FTZ R169, R169, c[0x0][0x23c], -R105.reuse ;  /* 0x00008f00a9a97a23 */ /* 0x100fe40000010869 */
[--C-:B------:R-:W-:Y:S01]  /*12870*/  FFMA.FTZ R65, R65, c[0x0][0x23c], -R105.reuse ;  /* 0x00008f0041417a23 */ /* 0x100fe20000010869 */
[----:B------:R-:W-:Y:S01]  /*12880*/  F2FP.PACK_AB R80, R123, R124 ;  /* 0x0000007c7b50723e */ /* 0x000fe200000000ff */
[--C-:B------:R-:W-:Y:S01]  /*12890*/  FFMA.FTZ R168, R168, c[0x0][0x23c], -R105.reuse ;  /* 0x00008f00a8a87a23 */ /* 0x100fe20000010869 */
[----:B-1----:R-:W-:Y:S01]  /*128a0*/  F2FP.PACK_AB R81, R129, R128 ;  /* 0x000000808151723e */ /* 0x002fe200000000ff */
[----:B------:R-:W-:Y:S01]  /*128b0*/  FFMA.FTZ R67, R67, c[0x0][0x23c], -R105 ;  /* 0x00008f0043437a23 */ /* 0x000fe20000010869 */
[----:B------:R-:W-:Y:S01]  /*128c0*/  F2FP.PACK_AB R82, R127, R125 ;  /* 0x0000007d7f52723e */ /* 0x000fe200000000ff */
[----:B------:R-:W-:Y:S01]  /*128d0*/  MUFU.EX2 R140, R140 ;  /* 0x0000008c008c7308 */ /* 0x000fe20000000800 */
[----:B--2---:R-:W-:Y:S01]  /*128e0*/  F2FP.PACK_AB R83, R131, R130 ;  /* 0x000000828353723e */ /* 0x004fe200000000ff */
[----:B------:R-:W-:-:S02]  /*128f0*/  FFMA.FTZ R171, R58, c[0x0][0x23c], -R110 ;  /* 0x00008f003aab7a23 */ /* 0x000fc4000001086e */
[--C-:B------:R-:W-:Y:S01]  /*12900*/  FFMA.FTZ R178, R56, c[0x0][0x23c], -R105.reuse ;  /* 0x00008f0038b27a23 */ /* 0x100fe20000010869 */
[----:B------:R-:W-:Y:S01]  /*12910*/  F2FP.PACK_AB R56, R61, R121 ;  /* 0x000000793d38723e */ /* 0x000fe200000000ff */
[--C-:B------:R-:W-:Y:S02]  /*12920*/  FFMA.FTZ R179, R57, c[0x0][0x23c], -R105.reuse ;  /* 0x00008f0039b37a23 */ /* 0x100fe40000010869 */
[----:B-----5:R-:W-:Y:S01]  /*12930*/  HMMA.16816.F32 R12, R80, R36, R12 ;  /* 0x00000024500c723c */ /* 0x020fe2000000180c */
[----:B------:R-:W-:Y:S01]  /*12940*/  MUFU.EX2 R142, R142 ;  /* 0x0000008e008e7308 */ /* 0x000fe20000000800 */
[--C-:B------:R-:W-:Y:S02]  /*12950*/  FFMA.FTZ R180, R52, c[0x0][0x23c], -R105.reuse ;  /* 0x00008f0034b47a23 */ /* 0x100fe40000010869 */
[----:B------:R-:W-:Y:S02]  /*12960*/  FFMA.FTZ R181, R59, c[0x0][0x23c], -R105 ;  /* 0x00008f003bb57a23 */ /* 0x000fe40000010869 */
[----:B------:R-:W-:-:S02]  /*12970*/  FFMA.FTZ R182, R189, c[0x0][0x23c], -R110 ;  /* 0x00008f00bdb67a23 */ /* 0x000fc4000001086e */
[C---:B------:R-:W-:Y:S01]  /*12980*/  HMMA.16816.F32 R16, R80.reuse, R38, R16 ;  /* 0x000000265010723c */ /* 0x040fe20000001810 */
[----:B------:R-:W1:Y:S01]  /*12990*/  LDSM.16.MT88.4 R36, [R234+0xb800] ;  /* 0x00b80000ea24783b */ /* 0x000e620000004200 */
[----:B------:R-:W-:Y:S01]  /*129a0*/  MUFU.EX2 R143, R143 ;  /* 0x0000008f008f7308 */ /* 0x000fe20000000800 */
[--C-:B------:R-:W-:Y:S02]  /*129b0*/  FFMA.FTZ R88, R88, c[0x0][0x23c], -R105.reuse ;  /* 0x00008f0058587a23 */ /* 0x100fe40000010869 */
[--C-:B------:R-:W-:Y:S02]  /*129c0*/  FFMA.FTZ R183, R188, c[0x0][0x23c], -R105.reuse ;  /* 0x00008f00bcb77a23 */ /* 0x100fe40000010869 */
[----:B------:R-:W-:Y:S01]  /*129d0*/  FFMA.FTZ R90, R90, c[0x0][0x23c], -R105 ;  /* 0x00008f005a5a7a23 */ /* 0x000fe20000010869 */
[----:B------:R-:W-:Y:S01]  /*129e0*/  HMMA.16816.F32 R24, R80, R72, R24 ;  /* 0x000000485018723c */ /* 0x000fe20000001818 */
[----:B------:R-:W-:Y:S01]  /*129f0*/  FFMA.FTZ R109, R252, R114, R109 ;  /* 0x00000072fc6d7223 */ /* 0x000fe2000001006d */
[----:B------:R-:W2:Y:S01]  /*12a00*/  MUFU.EX2 R144, R144 ;  /* 0x0000009000907308 */ /* 0x000ea20000000800 */
[----:B------:R-:W-:-:S02]  /*12a10*/  FFMA.FTZ R104, R251, R113, R104 ;  /* 0x00000071fb687223 */ /* 0x000fc40000010068 */
[----:B------:R-:W-:Y:S02]  /*12a20*/  FADD.FTZ R109, R108, R109 ;  /* 0x0000006d6c6d7221 */ /* 0x000fe40000010000 */
[----:B------:R-:W-:Y:S01]  /*12a30*/  FADD.FTZ R104, R103, R104 ;  /* 0x0000006867687221 */ /* 0x000fe20000010000 */
[C---:B------:R-:W-:Y:S01]  /*12a40*/  HMMA.16816.F32 R4, R80.reuse, R74, R4 ;  /* 0x0000004a5004723c */ /* 0x040fe20000001804 */
[----:B------:R-:W5:Y:S01]  /*12a50*/  LDSM.16.MT88.4 R72, [R232+0xb800] ;  /* 0x00b80000e848783b */ /* 0x000f620000004200 */
[----:B------:R-:W1:Y:S01]  /*12a60*/  MUFU.EX2 R145, R145 ;  /* 0x0000009100917308 */ /* 0x000e620000000800 */
[----:B------:R-:W-:Y:S02]  /*12a70*/  FADD.FTZ R107, R107, R109 ;  /* 0x0000006d6b6b7221 */ /* 0x000fe40000010000 */
[----:B------:R-:W-:Y:S02]  /*12a80*/  FADD.FTZ R102, R102, R104 ;  /* 0x0000006866667221 */ /* 0x000fe40000010000 */
[----:B------:R-:W-:Y:S01]  /*12a90*/  FADD.FTZ R107, R106, R107 ;  /* 0x0000006b6a6b7221 */ /* 0x000fe20000010000 */
[----:B---3--:R-:W-:Y:S01]  /*12aa0*/  HMMA.16816.F32 R32, R80, R28, R32 ;  /* 0x0000001c5020723c */ /* 0x008fe20000001820 */
[----:B------:R-:W-:Y:S01]  /*12ab0*/  FADD.FTZ R102, R2, R102 ;  /* 0x0000006602667221 */ /* 0x000fe20000010000 */
[----:B------:R-:W-:Y:S01]  /*12ac0*/  MUFU.EX2 R146, R146 ;  /* 0x0000009200927308 */ /* 0x000fe20000000800 */
[----:B------:R-:W-:-:S02]  /*12ad0*/  FADD.FTZ R0, R0, R107 ;  /* 0x0000006b00007221 */ /* 0x000fc40000010000 */
[----:B------:R-:W-:Y:S02]  /*12ae0*/  FADD.FTZ R118, R118, R102 ;  /* 0x0000006676767221 */ /* 0x000fe40000010000 */
[----:B------:R-:W-:Y:S01]  /*12af0*/  FADD.FTZ R115, R115, R0 ;  /* 0x0000000073737221 */ /* 0x000fe20000010000 */
[C---:B------:R-:W-:Y:S01]  /*12b00*/  HMMA.16816.F32 R20, R80.reuse, R30, R20 ;  /* 0x0000001e5014723c */ /* 0x040fe20000001814 */
[----:B------:R-:W3:Y:S01]  /*12b10*/  LDSM.16.MT88.4 R28, [R231+0xb800] ;  /* 0x00b80000e71c783b */ /* 0x000ee20000004200 */
[----:B------:R-:W1:Y:S01]  /*12b20*/  MUFU.EX2 R147, R147 ;  /* 0x0000009300937308 */ /* 0x000e620000000800 */
[----:B------:R-:W-:Y:S02]  /*12b30*/  FADD.FTZ R118, R119, R118 ;  /* 0x0000007677767221 */ /* 0x000fe40000010000 */
[----:B------:R-:W-:Y:S02]  /*12b40*/  FADD.FTZ R116, R116, R115 ;  /* 0x0000007374747221 */ /* 0x000fe40000010000 */
[----:B------:R-:W-:Y:S01]  /*12b50*/  FADD.FTZ R120, R120, R118 ;  /* 0x0000007678787221 */ /* 0x000fe20000010000 */
[----:B------:R-:W-:Y:S01]  /*12b60*/  HMMA.16816.F32 R76, R80, R84, R76 ;  /* 0x00000054504c723c */ /* 0x000fe2000000184c */
[----:B------:R-:W-:Y:S01]  /*12b70*/  FADD.FTZ R116, R117, R116 ;  /* 0x0000007475747221 */ /* 0x000fe20000010000 */
[----:B------:R-:W1:Y:S01]  /*12b80*/  MUFU.EX2 R149, R149 ;  /* 0x0000009500957308 */ /* 0x000e620000000800 */
[----:B------:R-:W-:-:S02]  /*12b90*/  FADD.FTZ R120, R122, R120 ;  /* 0x000000787a787221 */ /* 0x000fc40000010000 */
[----:B------:R-:W-:Y:S02]  /*12ba0*/  FADD.FTZ R124, R124, R116 ;  /* 0x000000747c7c7221 */ /* 0x000fe40000010000 */
[----:B------:R-:W-:Y:S01]  /*12bb0*/  FADD.FTZ R128, R128, R120 ;  /* 0x0000007880807221 */ /* 0x000fe20000010000 */
[----:B------:R-:W-:Y:S01]  /*12bc0*/  HMMA.16816.F32 R8, R80, R86, R8 ;  /* 0x000000565008723c */ /* 0x000fe20000001808 */
[----:B------:R-:W2:Y:S01]  /*12bd0*/  LDSM.16.MT88.4 R84, [R230+0xb800] ;  /* 0x00b80000e654783b */ /* 0x000ea20000004200 */
[----:B------:R-:W-:Y:S01]  /*12be0*/  MUFU.EX2 R148, R148 ;  /* 0x0000009400947308 */ /* 0x000fe20000000800 */
[--C-:B------:R-:W-:Y:S02]  /*12bf0*/  FFMA.FTZ R172, R172, c[0x0][0x23c], -R105.reuse ;  /* 0x00008f00acac7a23 */ /* 0x100fe40000010869 */
[----:B------:R-:W-:Y:S02]  /*12c00*/  FFMA.FTZ R93, R93, c[0x0][0x23c], -R105 ;  /* 0x00008f005d5d7a23 */ /* 0x000fe40000010869 */
[----:B----4-:R-:W-:Y:S01]  /*12c10*/  F2FP.PACK_AB R80, R132, R133 ;  /* 0x000000858450723e */ /* 0x010fe200000000ff */
        /* <DEDUP_REMOVED lines=17> */
[----:B------:R-:W4:Y:S01]  /*12d30*/  LDSM.16.MT88.4 R36, [R234+0xc000] ;  /* 0x00c00000ea24783b */ /* 0x000f220000004200 */
[----:B------:R-:W-:-:S02]  /*12d40*/  FADD.FTZ R137, R137, R130 ;  /* 0x0000008289897221 */ /* 0x000fc40000010000 */
[----:B------:R-:W-:Y:S02]  /*12d50*/  FADD.FTZ R132, R134, R132 ;  /* 0x0000008486847221 */ /* 0x000fe40000010000 */
[----:B------:R-:W1:Y:S01]  /*12d60*/  MUFU.EX2 R153, R153 ;  /* 0x0000009900997308 */ /* 0x000e620000000800 */
[----:B------:R-:W-:Y:S01]  /*12d70*/  FADD.FTZ R137, R138, R137 ;  /* 0x000000898a897221 */ /* 0x000fe20000010000 */
[C---:B-----5:R-:W-:Y:S01]  /*12d80*/  HMMA.16816.F32 R24, R80.reuse, R72, R24 ;  /* 0x000000485018723c */ /* 0x060fe20000001818 */
[----:B------:R-:W-:Y:S02]  /*12d90*/  FADD.FTZ R135, R135, R132 ;  /* 0x0000008487877221 */ /* 0x000fe40000010000 */
[----:B------:R-:W-:Y:S02]  /*12da0*/  FADD.FTZ R139, R139, R137 ;  /* 0x000000898b8b7221 */ /* 0x000fe40000010000 */
[----:B------:R-:W-:Y:S01]  /*12db0*/  FADD.FTZ R135, R141, R135 ;  /* 0x000000878d877221 */ /* 0x000fe20000010000 */
[----:B------:R-:W-:Y:S01]  /*12dc0*/  MUFU.EX2 R154, R154 ;  /* 0x0000009a009a7308 */ /* 0x000fe20000000800 */
[----:B--2---:R-:W-:Y:S01]  /*12dd0*/  FADD.FTZ R139, R144, R139 ;  /* 0x0000008b908b7221 */ /* 0x004fe20000010000 */
[----:B------:R-:W-:Y:S01]  /*12de0*/  HMMA.16816.F32 R4, R80, R74, R4 ;  /* 0x0000004a5004723c */ /* 0x000fe20000001804 */
[----:B------:R-:W2:Y:S01]  /*12df0*/  LDSM.16.MT88.4 R72, [R232+0xc000] ;  /* 0x00c00000e848783b */ /* 0x000ea20000004200 */
[----:B------:R-:W-:-:S02]  /*12e00*/  FFMA.FTZ R95, R95, c[0x0][0x23c], -R105 ;  /* 0x00008f005f5f7a23 */ /* 0x000fc40000010869 */
[--C-:B------:R-:W-:Y:S02]  /*12e10*/  FFMA.FTZ R102, R174, c[0x0][0x23c], -R105.reuse ;  /* 0x00008f00ae667a23 */ /* 0x100fe40000010869 */
[----:B------:R-:W5:Y:S01]  /*12e20*/  MUFU.EX2 R155, R155 ;  /* 0x0000009b009b7308 */ /* 0x000f620000000800 */
[--C-:B------:R-:W-:Y:S01]  /*12e30*/  FFMA.FTZ R98, R98, c[0x0][0x23c], -R105.reuse ;  /* 0x00008f0062627a23 */ /* 0x100fe20000010869 */
[C---:B---3--:R-:W-:Y:S01]  /*12e40*/  HMMA.16816.F32 R32, R80.reuse, R28, R32 ;  /* 0x0000001c5020723c */ /* 0x048fe20000001820 */
[--C-:B------:R-:W-:Y:S02]  /*12e50*/  FFMA.FTZ R103, R197, c[0x0][0x23c], -R105.reuse ;  /* 0x00008f00c5677a23 */ /* 0x100fe40000010869 */
[----:B------:R-:W-:Y:S02]  /*12e60*/  FFMA.FTZ R252, R205, c[0x0][0x23c], -R110 ;  /* 0x00008f00cdfc7a23 */ /* 0x000fe4000001086e */
[--C-:B------:R-:W-:Y:S01]  /*12e70*/  FFMA.FTZ R3, R3, c[0x0][0x23c], -R105.reuse ;  /* 0x00008f0003037a23 */ /* 0x100fe20000010869 */
[----:B------:R-:W3:Y:S01]  /*12e80*/  MUFU.EX2 R157, R157 ;  /* 0x0000009d009d7308 */ /* 0x000ee20000000800 */
[----:B------:R-:W-:Y:S01]  /*12e90*/  FFMA.FTZ R251, R199, c[0x0][0x23c], -R105 ;  /* 0x00008f00c7fb7a23 */ /* 0x000fe20000010869 */
[C---:B------:R-:W-:Y:S01]  /*12ea0*/  HMMA.16816.F32 R20, R80.reuse, R30, R20 ;  /* 0x0000001e5014723c */ /* 0x040fe20000001814 */
[----:B------:R-:W2:Y:S05]  /*12eb0*/  LDSM.16.MT88.4 R28, [R231+0xc000] ;  /* 0x00c00000e71c783b */ /* 0x000eaa0000004200 */
[----:B------:R-:W-:Y:S02]  /*12ec0*/  MUFU.EX2 R156, R156 ;  /* 0x0000009c009c7308 */ /* 0x000fe40000000800 */
[C---:B------:R-:W-:Y:S06]  /*12ed0*/  HMMA.16816.F32 R76, R80.reuse, R84, R76 ;  /* 0x00000054504c723c */ /* 0x040fec000000184c */
[----:B------:R-:W-:Y:S02]  /*12ee0*/  MUFU.EX2 R158, R158 ;  /* 0x0000009e009e7308 */ /* 0x000fe40000000800 */
[----:B------:R-:W-:Y:S01]  /*12ef0*/  HMMA.16816.F32 R8, R80, R86, R8 ;  /* 0x000000565008723c */ /* 0x000fe20000001808 */
[----:B------:R-:W3:Y:S05]  /*12f00*/  LDSM.16.MT88.4 R84, [R230+0xc000] ;  /* 0x00c00000e654783b */ /* 0x000eea0000004200 */
        /* <DEDUP_REMOVED lines=8> */
[----:B------:R-:W2:Y:S01]  /*12f90*/  MUFU.EX2 R160, R160 ;  /* 0x000000a000a07308 */ /* 0x000ea20000000800 */
[----:B------:R-:W-:-:S02]  /*12fa0*/  FADD.FTZ R145, R146, R145 ;  /* 0x0000009192917221 */ /* 0x000fc40000010000 */
[----:B------:R-:W-:Y:S02]  /*12fb0*/  FADD.FTZ R143, R143, R140 ;  /* 0x0000008c8f8f7221 */ /* 0x000fe40000010000 */
[----:B------:R-:W-:Y:S01]  /*12fc0*/  FADD.FTZ R147, R147, R145 ;  /* 0x0000009193937221 */ /* 0x000fe20000010000 */
[----:B----4-:R-:W-:Y:S01]  /*12fd0*/  HMMA.16816.F32 R12, R80, R36, R12 ;  /* 0x00000024500c723c */ /* 0x010fe2000000180c */
[----:B------:R-:W-:Y:S01]  /*12fe0*/  FADD.FTZ R143, R149, R143 ;  /* 0x0000008f958f7221 */ /* 0x000fe20000010000 */
[----:B------:R-:W-:Y:S01]  /*12ff0*/  MUFU.EX2 R161, R161 ;  /* 0x000000a100a17308 */ /* 0x000fe20000000800 */
[----:B-1----:R-:W-:-:S05]  /*13000*/  FADD.FTZ R147, R152, R147 ;  /* 0x0000009398937221 */ /* 0x002fca0000010000 */
[C---:B------:R-:W-:Y:S01]  /*13010*/  HMMA.16816.F32 R16, R80.reuse, R38, R16 ;  /* 0x000000265010723c */ /* 0x040fe20000001810 */
[----:B------:R-:W1:Y:S01]  /*13020*/  LDSM.16.MT88.4 R36, [R234+0xc800] ;  /* 0x00c80000ea24783b */ /* 0x000e620000004200 */
[----:B------:R-:W-:Y:S06]  /*13030*/  MUFU.EX2 R162, R162 ;  /* 0x000000a200a27308 */ /* 0x000fec0000000800 */
[C---:B--2---:R-:W-:Y:S02]  /*13040*/  HMMA.16816.F32 R24, R80.reuse, R72, R24 ;  /* 0x000000485018723c */ /* 0x044fe40000001818 */
[----:B------:R-:W-:Y:S06]  /*13050*/  MUFU.EX2 R163, R163 ;  /* 0x000000a300a37308 */ /* 0x000fec0000000800 */
[C---:B------:R-:W-:Y:S01]  /*13060*/  HMMA.16816.F32 R4, R80.reuse, R74, R4 ;  /* 0x0000004a5004723c */ /* 0x040fe20000001804 */
[----:B------:R-:W2:Y:S01]  /*13070*/  LDSM.16.MT88.4 R72, [R232+0xc800] ;  /* 0x00c80000e848783b */ /* 0x000ea20000004200 */
[----:B------:R-:W-:Y:S06]  /*13080*/  MUFU.EX2 R164, R164 ;  /* 0x000000a400a47308 */ /* 0x000fec0000000800 */
[C---:B------:R-:W-:Y:S02]  /*13090*/  HMMA.16816.F32 R32, R80.reuse, R28, R32 ;  /* 0x0000001c5020723c */ /* 0x040fe40000001820 */
[----:B------:R-:W-:Y:S06]  /*130a0*/  MUFU.EX2 R170, R170 ;  /* 0x000000aa00aa7308 */ /* 0x000fec0000000800 */
[C---:B------:R-:W-:Y:S01]  /*130b0*/  HMMA.16816.F32 R20, R80.reuse, R30, R20 ;  /* 0x0000001e5014723c */ /* 0x040fe20000001814 */
[----:B------:R-:W4:Y:S01]  /*130c0*/  LDSM.16.MT88.4 R28, [R231+0xc800] ;  /* 0x00c80000e71c783b */ /* 0x000f220000004200 */
        /* <DEDUP_REMOVED lines=9> */
[----:B------:R-:W-:Y:S01]  /*13160*/  MUFU.EX2 R67, R67 ;  /* 0x0000004300437308 */ /* 0x000fe20000000800 */
[----:B------:R-:W-:Y:S01]  /*13170*/  F2FP.PACK_AB R82, R151, R150 ;  /* 0x000000969752723e */ /* 0x000fe200000000ff */
[----:B------:R-:W-:Y:S01]  /*13180*/  FADD.FTZ R153, R153, R147 ;  /* 0x0000009399997221 */ /* 0x000fe20000010000 */
[----:B-----5:R-:W-:Y:S01]  /*13190*/  F2FP.PACK_AB R83, R155, R154 ;  /* 0x0000009a9b53723e */ /* 0x020fe200000000ff */
[----:B------:R-:W-:-:S02]  /*131a0*/  FADD.FTZ R148, R150, R148 ;  /* 0x0000009496947221 */ /* 0x000fc40000010000 */
[----:B------:R-:W-:Y:S02]  /*131b0*/  FADD.FTZ R153, R154, R153 ;  /* 0x000000999a997221 */ /* 0x000fe40000010000 */
[----:B------:R-:W5:Y:S01]  /*131c0*/  MUFU.EX2 R171, R171 ;  /* 0x000000ab00ab7308 */ /* 0x000f620000000800 */
[----:B------:R-:W-:Y:S01]  /*131d0*/  FADD.FTZ R151, R151, R148 ;  /* 0x0000009497977221 */ /* 0x000fe20000010000 */
[C---:B-1----:R-:W-:Y:S01]  /*131e0*/  HMMA.16816.F32 R12, R80.reuse, R36, R12 ;  /* 0x00000024500c723c */ /* 0x042fe2000000180c */
[----:B------:R-:W-:Y:S02]  /*131f0*/  FADD.FTZ R155, R155, R153 ;  /* 0x000000999b9b7221 */ /* 0x000fe40000010000 */
[----:B------:R-:W-:Y:S02]  /*13200*/  FADD.FTZ R151, R157, R151 ;  /* 0x000000979d977221 */ /* 0x000fe40000010000 */
[----:B------:R-:W-:Y:S01]  /*13210*/  FADD.FTZ R155, R160, R155 ;  /* 0x0000009ba09b7221 */ /* 0x000fe20000010000 */
[----:B------:R-:W-:Y:S02]  /*13220*/  MUFU.EX2 R178, R178 ;  /* 0x000000b200b27308 */ /* 0x000fe40000000800 */
[C---:B------:R-:W-:Y:S01]  /*13230*/  HMMA.16816.F32 R16, R80.reuse, R38, R16 ;  /* 0x000000265010723c */ /* 0x040fe20000001810 */
[----:B------:R-:W1:Y:S05]  /*13240*/  LDSM.16.MT88.4 R36, [R234+0xd000] ;  /* 0x00d00000ea24783b */ /* 0x000e6a0000004200 */
[----:B------:R-:W3:Y:S01]  /*13250*/  MUFU.EX2 R179, R179 ;  /* 0x000000b300b37308 */ /* 0x000ee20000000800 */
[----:B-----5:R-:W-:Y:S01]  /*13260*/  F2FP.PACK_AB R58, R63, R171 ;  /* 0x000000ab3f3a723e */ /* 0x020fe200000000ff */
[C---:B--2---:R-:W-:Y:S06]  /*13270*/  HMMA.16816.F32 R24, R80.reuse, R72, R24 ;  /* 0x000000485018723c */ /* 0x044fec0000001818 */
[----:B------:R-:W-:Y:S02]  /*13280*/  MUFU.EX2 R180, R180 ;  /* 0x000000b400b47308 */ /* 0x000fe40000000800 */
[C---:B------:R-:W-:Y:S01]  /*13290*/  HMMA.16816.F32 R4, R80.reuse, R74, R4 ;  /* 0x0000004a5004723c */ /* 0x040fe20000001804 */
[----:B------:R-:W2:Y:S05]  /*132a0*/  LDSM.16.MT88.4 R72, [R232+0xd000] ;  /* 0x00d00000e848783b */ /* 0x000eaa0000004200 */
[----:B------:R-:W5:Y:S01]  /*132b0*/  MUFU.EX2 R181, R181 ;  /* 0x000000b500b57308 */ /* 0x000f620000000800 */
[----:B---3--:R-:W-:Y:S01]  /*132c0*/  F2FP.PACK_AB R57, R179, R178 ;  /* 0x000000b2b339723e */ /* 0x008fe200000000ff */
[C---:B----4-:R-:W-:Y:S06]  /*132d0*/  HMMA.16816.F32 R32, R80.reuse, R28, R32 ;  /* 0x0000001c5020723c */ /* 0x050fec0000001820 */
[----:B------:R-:W-:Y:S02]  /*132e0*/  MUFU.EX2 R182, R182 ;  /* 0x000000b600b67308 */ /* 0x000fe40000000800 */
[----:B------:R-:W-:Y:S01]  /*132f0*/  HMMA.16816.F32 R20, R80, R30, R20 ;  /* 0x0000001e5014723c */ /* 0x000fe20000001814 */
[----:B------:R-:W3:Y:S01]  /*13300*/  LDSM.16.MT88.4 R28, [R231+0xd000] ;  /* 0x00d00000e71c783b */ /* 0x000ee20000004200 */
[----:B-----5:R-:W-:-:S04]  /*13310*/  F2FP.PACK_AB R59, R181, R180 ;  /* 0x000000b4b53b723e */ /* 0x020fc800000000ff */
[----:B------:R-:W-:Y:S02]  /*13320*/  MUFU.EX2 R88, R88 ;  /* 0x0000005800587308 */ /* 0x000fe40000000800 */
[C---:B------:R-:W-:Y:S06]  /*13330*/  HMMA.16816.F32 R76, R80.reuse, R84, R76 ;  /* 0x00000054504c723c */ /* 0x040fec000000184c */
[----:B------:R-:W-:Y:S02]  /*13340*/  MUFU.EX2 R183, R183 ;  /* 0x000000b700b77308 */ /* 0x000fe40000000800 */
[----:B------:R-:W-:Y:S01]  /*13350*/  HMMA.16816.F32 R8, R80, R86, R8 ;  /* 0x000000565008723c */ /* 0x000fe20000001808 */
[----:B------:R-:W4:Y:S06]  /*13360*/  LDSM.16.MT88.4 R84, [R230+0xd000] ;  /* 0x00d00000e654783b */ /* 0x000f2c0000004200 */
[C---:B------:R-:W-:Y:S01]  /*13370*/  F2FP.PACK_AB R80, R156.reuse, R157 ;  /* 0x0000009d9c50723e */ /* 0x040fe200000000ff */
[----:B------:R-:W-:Y:S01]  /*13380*/  MUFU.EX2 R90, R90 ;  /* 0x0000005a005a7308 */ /* 0x000fe20000000800 */
[----:B------:R-:W-:Y:S01]  /*13390*/  F2FP.PACK_AB R81, R161, R160 ;  /* 0x000000a0a151723e */ /* 0x000fe200000000ff */
[----:B------:R-:W-:Y:S01]  /*133a0*/  FADD.FTZ R156, R156, R151 ;  /* 0x000000979c9c7221 */ /* 0x000fe20000010000 */
[----:B------:R-:W-:Y:S01]  /*133b0*/  F2FP.PACK_AB R82, R159, R158 ;  /* 0x0000009e9f52723e */ /* 0x000fe200000000ff */
[----:B------:R-:W-:Y:S01]  /*133c0*/  FADD.FTZ R161, R161, R155 ;  /* 0x0000009ba1a17221 */ /* 0x000fe20000010000 */
[----:B------:R-:W-:Y:S01]  /*133d0*/  F2FP.PACK_AB R83, R163, R162 ;  /* 0x000000a2a353723e */ /* 0x000fe200000000ff */
[----:B------:R-:W-:Y:S01]  /*133e0*/  FADD.FTZ R156, R158, R156 ;  /* 0x0000009c9e9c7221 */ /* 0x000fe20000010000 */
[----:B------:R-:W-:Y:S01]  /*133f0*/  LDSM.16.MT88.4 R152, [R232+0x11800] ;  /* 0x01180000e898783b */ /* 0x000fe20000004200 */
[----:B------:R-:W-:Y:S01]  /*13400*/  MUFU.EX2 R2, R172 ;  /* 0x000000ac00027308 */ /* 0x000fe20000000800 */
[----:B------:R-:W-:-:S02]  /*13410*/  FADD.FTZ R161, R162, R161 ;  /* 0x000000a1a2a17221 */ /* 0x000fc40000010000 */
[----:B------:R-:W-:Y:S01]  /*13420*/  FADD.FTZ R159, R159, R156 ;  /* 0x0000009c9f9f7221 */ /* 0x000fe20000010000 */
[C---:B-1----:R-:W-:Y:S01]  /*13430*/  HMMA.16816.F32 R12, R80.reuse, R36, R12 ;  /* 0x00000024500c723c */ /* 0x042fe2000000180c */
[----:B------:R-:W-:Y:S01]  /*13440*/  FADD.FTZ R163, R163, R161 ;  /* 0x000000a1a3a37221 */ /* 0x000fe20000010000 */
[----:B------:R-:W-:Y:S01]  /*13450*/  LDSM.16.MT88.4 R148, [R231+0x11800] ;  /* 0x01180000e794783b */ /* 0x000fe20000004200 */
[----:B------:R-:W-:Y:S01]  /*13460*/  FADD.FTZ R159, R164, R159 ;  /* 0x0000009fa49f7221 */ /* 0x000fe20000010000 */
[----:B------:R1:W-:Y:S04]  /*13470*/  MUFU.EX2 R0, R93 ;  /* 0x0000005d00007308 */ /* 0x0003e80000000800 */
[C---:B------:R-:W-:Y:S01]  /*13480*/  HMMA.16816.F32 R16, R80.reuse, R38, R16 ;  /* 0x000000265010723c */ /* 0x040fe20000001810 */
[----:B------:R-:W5:Y:S03]  /*13490*/  LDSM.16.MT88.4 R36, [R234+0xd800] ;  /* 0x00d80000ea24783b */ /* 0x000f660000004200 */
[----:B------:R-:W-:Y:S04]  /*134a0*/  MUFU.EX2 R95, R95 ;  /* 0x0000005f005f7308 */ /* 0x000fe80000000800 */
[----:B--2---:R-:W-:Y:S01]  /*134b0*/  HMMA.16816.F32 R24, R80, R72, R24 ;  /* 0x000000485018723c */ /* 0x004fe20000001818 */
[----:B-1----:R-:W-:-:S03]  /*134c0*/  FFMA.FTZ R93, R96, c[0x0][0x23c], -R110 ;  /* 0x00008f00605d7a23 */ /* 0x002fc6000001086e */
[----:B------:R-:W-:Y:S01]  /*134d0*/  MUFU.EX2 R102, R102 ;  /* 0x0000006600667308 */ /* 0x000fe20000000800 */
[----:B------:R-:W-:-:S03]  /*134e0*/  FFMA.FTZ R96, R97, c[0x0][0x23c], -R110 ;  /* 0x00008f0061607a23 */ /* 0x000fc6000001086e */
[C---:B------:R-:W-:Y:S01]  /*134f0*/  HMMA.16816.F32 R4, R80.reuse, R74, R4 ;  /* 0x0000004a5004723c */ /* 0x040fe20000001804 */
[----:B------:R-:W1:Y:S01]  /*13500*/  LDSM.16.MT88.4 R72, [R232+0xd800] ;  /* 0x00d80000e848783b */ /* 0x000e620000004200 */
[----:B------:R-:W-:Y:S02]  /*13510*/  FFMA.FTZ R97, R175, c[0x0][0x23c], -R110 ;  /* 0x00008f00af617a23 */ /* 0x000fe4000001086e */
[----:B------:R-:W-:Y:S04]  /*13520*/  MUFU.EX2 R93, R93 ;  /* 0x0000005d005d7308 */ /* 0x000fe80000000800 */
[C---:B---3--:R-:W-:Y:S04]  /*13530*/  HMMA.16816.F32 R32, R80.reuse, R28, R32 ;  /* 0x0000001c5020723c */ /* 0x048fe80000001820 */
[----:B------:R-:W-:Y:S04]  /*13540*/  MUFU.EX2 R96, R96 ;  /* 0x0000006000607308 */ /* 0x000fe80000000800 */
[C---:B------:R-:W-:Y:S01]  /*13550*/  HMMA.16816.F32 R20, R80.reuse, R30, R20 ;  /* 0x0000001e5014723c */ /* 0x040fe20000001814 */
[----:B------:R-:W2:Y:S03]  /*13560*/  LDSM.16.MT88.4 R28, [R231+0xd800] ;  /* 0x00d80000e71c783b */ /* 0x000ea60000004200 */
[----:B------:R-:W-:Y:S04]  /*13570*/  MUFU.EX2 R97, R97 ;  /* 0x0000006100617308 */ /* 0x000fe80000000800 */
[C---:B----4-:R-:W-:Y:S04]  /*13580*/  HMMA.16816.F32 R76, R80.reuse, R84, R76 ;  /* 0x00000054504c723c */ /* 0x050fe8000000184c */
[----:B------:R-:W-:Y:S04]  /*13590*/  MUFU.EX2 R98, R98 ;  /* 0x0000006200627308 */ /* 0x000fe80000000800 */
[----:B------:R-:W-:Y:S01]  /*135a0*/  HMMA.16816.F32 R8, R80, R86, R8 ;  /* 0x000000565008723c */ /* 0x000fe20000001808 */
[----:B------:R-:W3:Y:S03]  /*135b0*/  LDSM.16.MT88.4 R84, [R230+0xd800] ;  /* 0x00d80000e654783b */ /* 0x000ee60000004200 */
[----:B------:R-:W-:Y:S03]  /*135c0*/  MUFU.EX2 R103, R103 ;  /* 0x0000006700677308 */ /* 0x000fe60000000800 */
[C---:B------:R-:W-:Y:S01]  /*135d0*/  F2FP.PACK_AB R80, R69.reuse, R164 ;  /* 0x000000a44550723e */ /* 0x040fe200000000ff */
[----:B------:R-:W-:Y:S01]  /*135e0*/  FADD.FTZ R69, R69, R159 ;  /* 0x0000009f45457221 */ /* 0x000fe20000010000 */
[----:B------:R-:W-:Y:S01]  /*135f0*/  F2FP.PACK_AB R81, R65, R169 ;  /* 0x000000a94151723e */ /* 0x000fe200000000ff */
[----:B------:R-:W-:Y:S01]  /*13600*/  LDSM.16.MT88.4 R156, [R234+0x11800] ;  /* 0x01180000ea9c783b */ /* 0x000fe20000004200 */
[----:B------:R-:W-:Y:S01]  /*13610*/  F2FP.PACK_AB R82, R71, R170 ;  /* 0x000000aa4752723e */ /* 0x000fe200000000ff */
[----:B------:R-:W-:Y:S01]  /*13620*/  FADD.FTZ R69, R170, R69 ;  /* 0x00000045aa457221 */ /* 0x000fe20000010000 */
[----:B------:R-:W-:Y:S01]  /*13630*/  F2FP.PACK_AB R83, R67, R168 ;  /* 0x000000a84353723e */ /* 0x000fe200000000ff */
[----:B------:R-:W-:Y:S02]  /*13640*/  MUFU.EX2 R252, R252 ;  /* 0x000000fc00fc7308 */ /* 0x000fe40000000800 */
[----:B------:R-:W-:-:S04]  /*13650*/  FADD.FTZ R71, R71, R69 ;  /* 0x0000004547477221 */ /* 0x000fc80000010000 */
[----:B-----5:R-:W-:Y:S01]  /*13660*/  HMMA.16816.F32 R12, R80, R36, R12 ;  /* 0x00000024500c723c */ /* 0x020fe2000000180c */
[----:B------:R-:W-:Y:S01]  /*13670*/  FADD.FTZ R121, R121, R71 ;  /* 0x0000004779797221 */ /* 0x000fe20000010000 */
[----:B------:R-:W-:Y:S03]  /*13680*/  MUFU.EX2 R3, R3 ;  /* 0x0000000300037308 */ /* 0x000fe60000000800 */
[----:B------:R-:W-:-:S03]  /*13690*/  FADD.FTZ R121, R61, R121 ;  /* 0x000000793d797221 */ /* 0x000fc60000010000 */
[C---:B------:R-:W-:Y:S01]  /*136a0*/  HMMA.16816.F32 R16, R80.reuse, R38, R16 ;  /* 0x000000265010723c */ /* 0x040fe20000001810 */
[----:B------:R-:W4:Y:S01]  /*136b0*/  LDSM.16.MT88.4 R36, [R234+0xe000] ;  /* 0x00e00000ea24783b */ /* 0x000f220000004200 */
[----:B------:R-:W-:Y:S01]  /*136c0*/  FADD.FTZ R171, R171, R121 ;  /* 0x00000079abab7221 */ /* 0x000fe20000010000 */
[----:B------:R-:W5:Y:S03]  /*136d0*/  MUFU.EX2 R251, R251 ;  /* 0x000000fb00fb7308 */ /* 0x000f660000000800 */
[----:B------:R-:W-:Y:S02]  /*136e0*/  FADD.FTZ R171, R63, R171 ;  /* 0x000000ab3fab7221 */ /* 0x000fe40000010000 */
[C---:B-1----:R-:W-:Y:S08]  /*136f0*/  HMMA.16816.F32 R24, R80.reuse, R72, R24 ;  /* 0x000000485018723c */ /* 0x042ff00000001818 */
[----:B------:R-:W-:Y:S01]  /*13700*/  HMMA.16816.F32 R4, R80, R74, R4 ;  /* 0x0000004a5004723c */ /* 0x000fe20000001804 */
[----:B------:R-:W1:Y:S01]  /*13710*/  LDSM.16.MT88.4 R72, [R232+0xe000] ;  /* 0x00e00000e848783b */ /* 0x000e620000004200 */
[----:B-----5:R-:W-:-:S06]  /*13720*/  F2FP.PACK_AB R147, R251, R3 ;  /* 0x00000003fb93723e */ /* 0x020fcc00000000ff */
[C---:B--2---:R-:W-:Y:S08]  /*13730*/  HMMA.16816.F32 R32, R80.reuse, R28, R32 ;  /* 0x0000001c5020723c */ /* 0x044ff00000001820 */
[C---:B------:R-:W-:Y:S01]  /*13740*/  HMMA.16816.F32 R20, R80.reuse, R30, R20 ;  /* 0x0000001e5014723c */ /* 0x040fe20000001814 */
[----:B------:R-:W2:Y:S07]  /*13750*/  LDSM.16.MT88.4 R28, [R231+0xe000] ;  /* 0x00e00000e71c783b */ /* 0x000eae0000004200 */
[C---:B---3--:R-:W-:Y:S07]  /*13760*/  HMMA.16816.F32 R76, R80.reuse, R84, R76 ;  /* 0x00000054504c723c */ /* 0x048fee000000184c */
[--C-:B------:R-:W-:Y:S01]  /*13770*/  FFMA.FTZ R84, R54, c[0x0][0x23c], -R110.reuse ;  /* 0x00008f0036547a23 */ /* 0x100fe2000001086e */
[----:B------:R-:W-:Y:S01]  /*13780*/  HMMA.16816.F32 R8, R80, R86, R8 ;  /* 0x000000565008723c */ /* 0x000fe20000001808 */
[----:B------:R-:W3:Y:S01]  /*13790*/  LDSM.16.MT88.4 R80, [R230+0xe000] ;  /* 0x00e00000e650783b */ /* 0x000ee20000004200 */
[----:B------:R-:W-:-:S03]  /*137a0*/  FFMA.FTZ R85, R55, c[0x0][0x23c], -R110 ;  /* 0x00008f0037557a23 */ /* 0x000fc6000001086e */
[----:B------:R-:W-:Y:S02]  /*137b0*/  MUFU.EX2 R84, R84 ;  /* 0x0000005400547308 */ /* 0x000fe40000000800 */
[--C-:B------:R-:W-:Y:S01]  /*137c0*/  FFMA.FTZ R86, R50, c[0x0][0x23c], -R110.reuse ;  /* 0x00008f0032567a23 */ /* 0x100fe2000001086e */
[----:B----4-:R-:W-:Y:S01]  /*137d0*/  HMMA.16816.F32 R12, R56, R36, R12 ;  /* 0x00000024380c723c */ /* 0x010fe2000000180c */
[----:B------:R-:W-:-:S04]  /*137e0*/  FFMA.FTZ R87, R51, c[0x0][0x23c], -R110 ;  /* 0x00008f0033577a23 */ /* 0x000fc8000001086e */
[----:B------:R-:W4:Y:S03]  /*137f0*/  MUFU.EX2 R85, R85 ;  /* 0x0000005500557308 */ /* 0x000f260000000800 */
[C---:B------:R-:W-:Y:S01]  /*13800*/  HMMA.16816.F32 R16, R56.reuse, R38, R16 ;  /* 0x000000263810723c */ /* 0x040fe20000001810 */
[----:B------:R-:W5:Y:S04]  /*13810*/  LDSM.16.MT88.4 R36, [R234+0xe800] ;  /* 0x00e80000ea24783b */ /* 0x000f680000004200 */
[----:B------:R-:W-:Y:S03]  /*13820*/  MUFU.EX2 R86, R86 ;  /* 0x0000005600567308 */ /* 0x000fe60000000800 */
[C---:B-1----:R-:W-:Y:S05]  /*13830*/  HMMA.16816.F32 R24, R56.reuse, R72, R24 ;  /* 0x000000483818723c */ /* 0x042fea0000001818 */
[----:B------:R-:W1:Y:S02]  /*13840*/  MUFU.EX2 R87, R87 ;  /* 0x0000005700577308 */ /* 0x000e640000000800 */
[--C-:B------:R-:W-:Y:S01]  /*13850*/  FFMA.FTZ R73, R53, c[0x0][0x23c], -R105.reuse ;  /* 0x00008f0035497a23 */ /* 0x100fe20000010869 */
[C---:B------:R-:W-:Y:S01]  /*13860*/  HMMA.16816.F32 R4, R56.reuse, R74, R4 ;  /* 0x0000004a3804723c */ /* 0x040fe20000001804 */
[----:B------:R-:W5:Y:S01]  /*13870*/  LDSM.16.MT88.4 R52, [R232+0xe800] ;  /* 0x00e80000e834783b */ /* 0x000f620000004200 */
[----:B------:R-:W-:Y:S01]  /*13880*/  FFMA.FTZ R72, R48, c[0x0][0x23c], -R105 ;  /* 0x00008f0030487a23 */ /* 0x000fe20000010869 */
[----:B----4-:R-:W-:Y:S01]  /*13890*/  F2FP.PACK_AB R48, R85, R84 ;  /* 0x000000545530723e */ /* 0x010fe200000000ff */
[----:B------:R-:W-:Y:S01]  /*138a0*/  FADD.FTZ R84, R84, R171 ;  /* 0x000000ab54547221 */ /* 0x000fe20000010000 */
[----:B------:R-:W-:Y:S02]  /*138b0*/  MUFU.EX2 R73, R73 ;  /* 0x0000004900497308 */ /* 0x000fe40000000800 */
[--C-:B------:R-:W-:Y:S01]  /*138c0*/  FFMA.FTZ R74, R44, c[0x0][0x23c], -R105.reuse ;  /* 0x00008f002c4a7a23 */ /* 0x100fe20000010869 */
[----:B--2---:R-:W-:Y:S01]  /*138d0*/  HMMA.16816.F32 R32, R56, R28, R32 ;  /* 0x0000001c3820723c */ /* 0x004fe20000001820 */
[----:B------:R-:W-:-:S02]  /*138e0*/  FFMA.FTZ R75, R49, c[0x0][0x23c], -R105 ;  /* 0x00008f00314b7a23 */ /* 0x000fc40000010869 */
[----:B------:R-:W-:Y:S02]  /*138f0*/  FADD.FTZ R84, R85, R84 ;  /* 0x0000005455547221 */ /* 0x000fe40000010000 */
[----:B------:R-:W2:Y:S01]  /*13900*/  MUFU.EX2 R72, R72 ;  /* 0x0000004800487308 */ /* 0x000ea20000000800 */
[C---:B-1----:R-:W-:Y:S01]  /*13910*/  F2FP.PACK_AB R50, R87.reuse, R86 ;  /* 0x000000565732723e */ /* 0x042fe200000000ff */
[----:B------:R-:W-:Y:S01]  /*13920*/  FADD.FTZ R84, R86, R84 ;  /* 0x0000005456547221 */ /* 0x000fe20000010000 */
[C---:B------:R-:W-:Y:S01]  /*13930*/  HMMA.16816.F32 R20, R56.reuse, R30, R20 ;  /* 0x0000001e3814723c */ /* 0x040fe20000001814 */
[----:B------:R-:W1:Y:S02]  /*13940*/  LDSM.16.MT88.4 R28, [R231+0xe800] ;  /* 0x00e80000e71c783b */ /* 0x000e640000004200 */
[----:B------:R-:W-:Y:S02]  /*13950*/  FADD.FTZ R87, R87, R84 ;  /* 0x0000005457577221 */ /* 0x000fe40000010000 */
[----:B------:R-:W-:Y:S03]  /*13960*/  MUFU.EX2 R74, R74 ;  /* 0x0000004a004a7308 */ /* 0x000fe60000000800 */
[C---:B---3--:R-:W-:Y:S05]  /*13970*/  HMMA.16816.F32 R76, R56.reuse, R80, R76 ;  /* 0x00000050384c723c */ /* 0x048fea000000184c */
[----:B------:R-:W3:Y:S01]  /*13980*/  MUFU.EX2 R75, R75 ;  /* 0x0000004b004b7308 */ /* 0x000ee20000000800 */
[----:B--2---:R-:W-:Y:S01]  /*13990*/  F2FP.PACK_AB R49, R73, R72 ;  /* 0x000000484931723e */ /* 0x004fe200000000ff */
[--C-:B------:R-:W-:Y:S01]  /*139a0*/  FFMA.FTZ R80, R46, c[0x0][0x23c], -R110.reuse ;  /* 0x00008f002e507a23 */ /* 0x100fe2000001086e */
[----:B------:R-:W-:Y:S01]  /*139b0*/  HMMA.16816.F32 R8, R56, R82, R8 ;  /* 0x000000523808723c */ /* 0x000fe20000001808 */
[----:B------:R-:W2:Y:S01]  /*139c0*/  LDSM.16.MT88.4 R56, [R230+0xe800] ;  /* 0x00e80000e638783b */ /* 0x000ea20000004200 */
[----:B------:R-:W-:-:S03]  /*139d0*/  FFMA.FTZ R81, R45, c[0x0][0x23c], -R110 ;  /* 0x00008f002d517a23 */ /* 0x000fc6000001086e */
[----:B------:R-:W4:Y:S02]  /*139e0*/  MUFU.EX2 R80, R80 ;  /* 0x0000005000507308 */ /* 0x000f240000000800 */
[--C-:B------:R-:W-:Y:S02]  /*139f0*/  FFMA.FTZ R82, R42, c[0x0][0x23c], -R110.reuse ;  /* 0x00008f002a527a23 */ /* 0x100fe4000001086e */
[----:B------:R-:W-:Y:S01]  /*13a00*/  FFMA.FTZ R83, R43, c[0x0][0x23c], -R110 ;  /* 0x00008f002b537a23 */ /* 0x000fe2000001086e */
[----:B---3--:R-:W-:-:S03]  /*13a10*/  F2FP.PACK_AB R51, R75, R74 ;  /* 0x0000004a4b33723e */ /* 0x008fc600000000ff */
[----:B------:R-:W3:Y:S04]  /*13a20*/  MUFU.EX2 R81, R81 ;  /* 0x0000005100517308 */ /* 0x000ee80000000800 */
[----:B-----5:R-:W-:Y:S01]  /*13a30*/  HMMA.16816.F32 R12, R48, R36, R12 ;  /* 0x00000024300c723c */ /* 0x020fe2000000180c */
[----:B----4-:R-:W-:-:S03]  /*13a40*/  FADD.FTZ R87, R80, R87 ;  /* 0x0000005750577221 */ /* 0x010fc60000010000 */
[----:B------:R-:W4:Y:S04]  /*13a50*/  MUFU.EX2 R82, R82 ;  /* 0x0000005200527308 */ /* 0x000f280000000800 */
[----:B------:R-:W-:Y:S01]  /*13a60*/  HMMA.16816.F32 R16, R48, R38, R16 ;  /* 0x000000263010723c */ /* 0x000fe20000001810 */
[----:B------:R-:W5:Y:S03]  /*13a70*/  LDSM.16.MT88.4 R36, [R234+0xf000] ;  /* 0x00f00000ea24783b */ /* 0x000f660000004200 */
[----:B------:R-:W1:Y:S01]  /*13a80*/  MUFU.EX2 R83, R83 ;  /* 0x0000005300537308 */ /* 0x000e620000000800 */
[C---:B---3--:R-:W-:Y:S01]  /*13a90*/  F2FP.PACK_AB R44, R81.reuse, R80 ;  /* 0x00000050512c723e */ /* 0x048fe200000000ff */
[----:B------:R-:W-:-:S02]  /*13aa0*/  FADD.FTZ R81, R81, R87 ;  /* 0x0000005751517221 */ /* 0x000fc40000010000 */
[----:B------:R-:W-:Y:S02]  /*13ab0*/  HMMA.16816.F32 R24, R48, R52, R24 ;  /* 0x000000343018723c */ /* 0x000fe40000001818 */
[----:B----4-:R-:W-:-:S05]  /*13ac0*/  FADD.FTZ R81, R82, R81 ;  /* 0x0000005152517221 */ /* 0x010fca0000010000 */
[--C-:B------:R-:W-:Y:S01]  /*13ad0*/  FFMA.FTZ R52, R40, c[0x0][0x23c], -R105.reuse ;  /* 0x00008f0028347a23 */ /* 0x100fe20000010869 */
[C---:B------:R-:W-:Y:S01]  /*13ae0*/  HMMA.16816.F32 R4, R48.reuse, R54, R4 ;  /* 0x000000363004723c */ /* 0x040fe20000001804 */
[----:B------:R-:W-:Y:S01]  /*13af0*/  FFMA.FTZ R53, R41, c[0x0][0x23c], -R105 ;  /* 0x00008f0029357a23 */ /* 0x000fe20000010869 */
[C---:B-1----:R-:W-:Y:S01]  /*13b00*/  F2FP.PACK_AB R46, R83.reuse, R82 ;  /* 0x00000052532e723e */ /* 0x042fe200000000ff */
[----:B------:R-:W1:Y:S01]  /*13b10*/  LDSM.16.MT88.4 R40, [R232+0xf000] ;  /* 0x00f00000e828783b */ /* 0x000e620000004200 */
[----:B------:R-:W-:Y:S01]  /*13b20*/  FADD.FTZ R83, R83, R81 ;  /* 0x0000005153537221 */ /* 0x000fe20000010000 */
[----:B------:R-:W-:Y:S02]  /*13b30*/  MUFU.EX2 R52, R52 ;  /* 0x0000003400347308 */ /* 0x000fe40000000800 */
[--C-:B------:R-:W-:Y:S01]  /*13b40*/  FFMA.FTZ R54, R60, c[0x0][0x23c], -R105.reuse ;  /* 0x00008f003c367a23 */ /* 0x100fe20000010869 */
[----:B------:R-:W-:Y:S01]  /*13b50*/  HMMA.16816.F32 R32, R48, R28, R32 ;  /* 0x0000001c3020723c */ /* 0x000fe20000001820 */
[----:B------:R-:W-:-:S02]  /*13b60*/  FFMA.FTZ R55, R47, c[0x0][0x23c], -R105 ;  /* 0x00008f002f377a23 */ /* 0x000fc40000010869 */
[--C-:B------:R-:W-:Y:S02]  /*13b70*/  FFMA.FTZ R60, R64, c[0x0][0x23c], -R105.reuse ;  /* 0x00008f00403c7a23 */ /* 0x100fe40000010869 */
[----:B------:R-:W3:Y:S01]  /*13b80*/  MUFU.EX2 R53, R53 ;  /* 0x0000003500357308 */ /* 0x000ee20000000800 */
[----:B------:R-:W-:Y:S02]  /*13b90*/  FFMA.FTZ R64, R68, c[0x0][0x23c], -R105 ;  /* 0x00008f0044407a23 */ /* 0x000fe40000010869 */
[C---:B------:R-:W-:Y:S01]  /*13ba0*/  HMMA.16816.F32 R20, R48.reuse, R30, R20 ;  /* 0x0000001e3014723c */ /* 0x040fe20000001814 */
[----:B------:R-:W4:Y:S01]  /*13bb0*/  LDSM.16.MT88.4 R28, [R231+0xf000] ;  /* 0x00f00000e71c783b */ /* 0x000f220000004200 */
[--C-:B------:R-:W-:Y:S02]  /*13bc0*/  FFMA.FTZ R68, R70, c[0x0][0x23c], -R110.reuse ;  /* 0x00008f0046447a23 */ /* 0x100fe4000001086e */
[--C-:B------:R-:W-:Y:S01]  /*13bd0*/  FFMA.FTZ R70, R190, c[0x0][0x23c], -R110.reuse ;  /* 0x00008f00be467a23 */ /* 0x100fe2000001086e */
[----:B------:R-:W-:Y:S03]  /*13be0*/  MUFU.EX2 R54, R54 ;  /* 0x0000003600367308 */ /* 0x000fe60000000800 */
[C---:B--2---:R-:W-:Y:S05]  /*13bf0*/  HMMA.16816.F32 R76, R48.reuse, R56, R76 ;  /* 0x00000038304c723c */ /* 0x044fea000000184c */
[----:B------:R-:W2:Y:S01]  /*13c00*/  MUFU.EX2 R55, R55 ;  /* 0x0000003700377308 */ /* 0x000ea20000000800 */
[----:B---3--:R-:W-:Y:S01]  /*13c10*/  F2FP.PACK_AB R45, R53, R52 ;  /* 0x00000034352d723e */ /* 0x008fe200000000ff */
[--C-:B------:R-:W-:Y:S01]  /*13c20*/  FFMA.FTZ R56, R62, c[0x0][0x23c], -R110.reuse ;  /* 0x00008f003e387a23 */ /* 0x100fe2000001086e */
[----:B------:R-:W-:Y:S01]  /*13c30*/  HMMA.16816.F32 R8, R48, R58, R8 ;  /* 0x0000003a3008723c */ /* 0x000fe20000001808 */
[----:B------:R-:W3:Y:S01]  /*13c40*/  LDSM.16.MT88.4 R48, [R230+0xf000] ;  /* 0x00f00000e630783b */ /* 0x000ee20000004200 */
[----:B------:R-:W-:-:S02]  /*13c50*/  FFMA.FTZ R57, R185, c[0x0][0x23c], -R110 ;  /* 0x00008f00b9397a23 */ /* 0x000fc4000001086e */
[--C-:B------:R-:W-:Y:S01]  /*13c60*/  FFMA.FTZ R62, R184, c[0x0][0x23c], -R105.reuse ;  /* 0x00008f00b83e7a23 */ /* 0x100fe20000010869 */
[----:B------:R-:W1:Y:S01]  /*13c70*/  MUFU.EX2 R56, R56 ;  /* 0x0000003800387308 */ /* 0x000e620000000800 */
[--C-:B------:R-:W-:Y:S02]  /*13c80*/  FFMA.FTZ R184, R191, c[0x0][0x23c], -R105.reuse ;  /* 0x00008f00bfb87a23 */ /* 0x100fe40000010869 */
[--C-:B------:R-:W-:Y:S02]  /*13c90*/  FFMA.FTZ R58, R66, c[0x0][0x23c], -R110.reuse ;  /* 0x00008f00423a7a23 */ /* 0x100fe4000001086e */
[----:B------:R-:W-:Y:S02]  /*13ca0*/  FFMA.FTZ R59, R187, c[0x0][0x23c], -R110 ;  /* 0x00008f00bb3b7a23 */ /* 0x000fe4000001086e */
[----:B------:R-:W-:Y:S01]  /*13cb0*/  FFMA.FTZ R66, R186, c[0x0][0x23c], -R105 ;  /* 0x00008f00ba427a23 */ /* 0x000fe20000010869 */
[----:B--2---:R-:W-:Y:S01]  /*13cc0*/  F2FP.PACK_AB R47, R55, R54 ;  /* 0x00000036372f723e */ /* 0x004fe200000000ff */
[----:B------:R-:W2:Y:S06]  /*13cd0*/  MUFU.EX2 R57, R57 ;  /* 0x0000003900397308 */ /* 0x000eac0000000800 */
[C---:B-----5:R-:W-:Y:S01]  /*13ce0*/  HMMA.16816.F32 R12, R44.reuse, R36, R12 ;  /* 0x000000242c0c723c */ /* 0x060fe2000000180c */
[----:B-1----:R-:W-:Y:S01]  /*13cf0*/  FADD.FTZ R83, R56, R83 ;  /* 0x0000005338537221 */ /* 0x002fe20000010000 */
[----:B------:R-:W-:Y:S06]  /*13d00*/  MUFU.EX2 R58, R58 ;  /* 0x0000003a003a7308 */ /* 0x000fec0000000800 */
[C---:B------:R-:W-:Y:S01]  /*13d10*/  HMMA.16816.F32 R16, R44.reuse, R38, R16 ;  /* 0x000000262c10723c */ /* 0x040fe20000001810 */
[----:B------:R-:W1:Y:S01]  /*13d20*/  LDSM.16.MT88.4 R36, [R234+0xf800] ;  /* 0x00f80000ea24783b */ /* 0x000e620000004200 */
[----:B------:R-:W-:Y:S06]  /*13d30*/  MUFU.EX2 R59, R59 ;  /* 0x0000003b003b7308 */ /* 0x000fec0000000800 */
[C---:B------:R-:W-:Y:S02]  /*13d40*/  HMMA.16816.F32 R24, R44.reuse, R40, R24 ;  /* 0x000000282c18723c */ /* 0x040fe40000001818 */
[----:B------:R-:W-:Y:S06]  /*13d50*/  MUFU.EX2 R60, R60 ;  /* 0x0000003c003c7308 */ /* 0x000fec0000000800 */
[C---:B------:R-:W-:Y:S01]  /*13d60*/  HMMA.16816.F32 R4, R44.reuse, R42, R4 ;  /* 0x0000002a2c04723c */ /* 0x040fe20000001804 */
[----:B------:R-:W5:Y:S01]  /*13d70*/  LDSM.16.MT88.4 R40, [R232+0xf800] ;  /* 0x00f80000e828783b */ /* 0x000f620000004200 */
        /* <DEDUP_REMOVED lines=8> */
[----:B------:R-:W-:Y:S01]  /*13e00*/  HMMA.16816.F32 R8, R44, R50, R8 ;  /* 0x000000322c08723c */ /* 0x000fe20000001808 */
[----:B------:R-:W4:Y:S01]  /*13e10*/  LDSM.16.MT88.4 R48, [R230+0xf800] ;  /* 0x00f80000e630783b */ /* 0x000f220000004200 */
[----:B------:R-:W3:Y:S05]  /*13e20*/  MUFU.EX2 R70, R70 ;  /* 0x0000004600467308 */ /* 0x000eea0000000800 */
[C---:B--2---:R-:W-:Y:S01]  /*13e30*/  F2FP.PACK_AB R44, R57.reuse, R56 ;  /* 0x00000038392c723e */ /* 0x044fe200000000ff */
[----:B------:R-:W-:Y:S01]  /*13e40*/  FADD.FTZ R57, R57, R83 ;  /* 0x0000005339397221 */ /* 0x000fe20000010000 */
[----:B-1----:R-:W-:Y:S01]  /*13e50*/  F2FP.PACK_AB R45, R62, R60 ;  /* 0x0000003c3e2d723e */ /* 0x002fe200000000ff */
[----:B------:R-:W1:Y:S01]  /*13e60*/  MUFU.EX2 R184, R184 ;  /* 0x000000b800b87308 */ /* 0x000e620000000800 */
[----:B------:R-:W-:Y:S01]  /*13e70*/  F2FP.PACK_AB R46, R59, R58 ;  /* 0x0000003a3b2e723e */ /* 0x000fe200000000ff */
[----:B------:R-:W-:Y:S01]  /*13e80*/  FADD.FTZ R57, R58, R57 ;  /* 0x000000393a397221 */ /* 0x000fe20000010000 */
[----:B------:R-:W-:-:S03]  /*13e90*/  F2FP.PACK_AB R47, R66, R64 ;  /* 0x00000040422f723e */ /* 0x000fc600000000ff */
[----:B------:R-:W-:-:S04]  /*13ea0*/  FADD.FTZ R59, R59, R57 ;  /* 0x000000393b3b7221 */ /* 0x000fc80000010000 */
[----:B------:R-:W-:Y:S01]  /*13eb0*/  HMMA.16816.F32 R12, R44, R36, R12 ;  /* 0x000000242c0c723c */ /* 0x000fe2000000180c */
[----:B---3--:R-:W-:-:S07]  /*13ec0*/  FADD.FTZ R59, R68, R59 ;  /* 0x0000003b443b7221 */ /* 0x008fce0000010000 */
[C---:B------:R-:W-:Y:S01]  /*13ed0*/  HMMA.16816.F32 R16, R44.reuse, R38, R16 ;  /* 0x000000262c10723c */ /* 0x040fe20000001810 */
[----:B------:R-:W2:Y:S07]  /*13ee0*/  LDSM.16.MT88.4 R36, [R234+0x10000] ;  /* 0x01000000ea24783b */ /* 0x000eae0000004200 */
[C---:B-----5:R-:W-:Y:S08]  /*13ef0*/  HMMA.16816.F32 R24, R44.reuse, R40, R24 ;  /* 0x000000282c18723c */ /* 0x060ff00000001818 */
[C---:B------:R-:W-:Y:S01]  /*13f00*/  HMMA.16816.F32 R4, R44.reuse, R42, R4 ;  /* 0x0000002a2c04723c */ /* 0x040fe20000001804 */
[----:B------:R-:W3:Y:S07]  /*13f10*/  LDSM.16.MT88.4 R40, [R232+0x10000] ;  /* 0x01000000e828783b */ /* 0x000eee0000004200 */
[C---:B----4-:R-:W-:Y:S08]  /*13f20*/  HMMA.16816.F32 R32, R44.reuse, R28, R32 ;  /* 0x0000001c2c20723c */ /* 0x050ff00000001820 */
[C---:B------:R-:W-:Y:S01]  /*13f30*/  HMMA.16816.F32 R20, R44.reuse, R30, R20 ;  /* 0x0000001e2c14723c */ /* 0x040fe20000001814 */
[----:B------:R-:W4:Y:S07]  /*13f40*/  LDSM.16.MT88.4 R28, [R231+0x10000] ;  /* 0x01000000e71c783b */ /* 0x000f2e0000004200 */
[C---:B------:R-:W-:Y:S07]  /*13f50*/  HMMA.16816.F32 R76, R44.reuse, R48, R76 ;  /* 0x000000302c4c723c */ /* 0x040fee000000184c */
[----:B------:R-:W-:Y:S01]  /*13f60*/  FFMA.FTZ R48, R91, c[0x0][0x23c], -R110 ;  /* 0x00008f005b307a23 */ /* 0x000fe2000001086e */
[----:B------:R-:W-:Y:S01]  /*13f70*/  HMMA.16816.F32 R8, R44, R50, R8 ;  /* 0x000000322c08723c */ /* 0x000fe20000001808 */
[----:B------:R-:W-:-:S02]  /*13f80*/  FFMA.FTZ R91, R92, c[0x0][0x23c], -R105 ;  /* 0x00008f005c5b7a23 */ /* 0x000fc40000010869 */
[--C-:B------:R-:W-:Y:S02]  /*13f90*/  FFMA.FTZ R49, R192, c[0x0][0x23c], -R110.reuse ;  /* 0x00008f00c0317a23 */ /* 0x100fe4000001086e */
[----:B------:R-:W-:Y:S01]  /*13fa0*/  FFMA.FTZ R92, R193, c[0x0][0x23c], -R105 ;  /* 0x00008f00c15c7a23 */ /* 0x000fe20000010869 */
[----:B------:R-:W5:Y:S01]  /*13fb0*/  MUFU.EX2 R48, R48 ;  /* 0x0000003000307308 */ /* 0x000f620000000800 */
[----:B------:R-:W-:Y:S01]  /*13fc0*/  F2FP.PACK_AB R44, R70, R68 ;  /* 0x00000044462c723e */ /* 0x000fe200000000ff */
[--C-:B------:R-:W-:Y:S01]  /*13fd0*/  FFMA.FTZ R50, R94, c[0x0][0x23c], -R110.reuse ;  /* 0x00008f005e327a23 */ /* 0x100fe2000001086e */
[----:B------:R-:W-:Y:S01]  /*13fe0*/  F2FP.PACK_AB R45, R183, R88 ;  /* 0x00000058b72d723e */ /* 0x000fe200000000ff */
[--C-:B------:R-:W-:Y:S01]  /*13ff0*/  FFMA.FTZ R51, R173, c[0x0][0x23c], -R110.reuse ;  /* 0x00008f00ad337a23 */ /* 0x100fe2000001086e */
[----:B------:R-:W-:Y:S01]  /*14000*/  F2FP.PACK_AB R46, R182, R89 ;  /* 0x00000059b62e723e */ /* 0x000fe200000000ff */
[----:B------:R-:W-:Y:S01]  /*14010*/  FFMA.FTZ R94, R196, c[0x0][0x23c], -R110 ;  /* 0x00008f00c45e7a23 */ /* 0x000fe2000001086e */
[----:B-1----:R-:W-:Y:S01]  /*14020*/  F2FP.PACK_AB R47, R184, R90 ;  /* 0x0000005ab82f723e */ /* 0x002fe200000000ff */
[----:B------:R-:W1:Y:S01]  /*14030*/  MUFU.EX2 R49, R49 ;  /* 0x0000003100317308 */ /* 0x000e620000000800 */
[----:B------:R-:W-:-:S04]  /*14040*/  FADD.FTZ R70, R70, R59 ;  /* 0x0000003b46467221 */ /* 0x000fc80000010000 */
[----:B------:R-:W-:Y:S01]  /*14050*/  FADD.FTZ R70, R89, R70 ;  /* 0x0000004659467221 */ /* 0x000fe20000010000 */
[----:B--2---:R-:W-:Y:S02]  /*14060*/  HMMA.16816.F32 R12, R44, R36, R12 ;  /* 0x000000242c0c723c */ /* 0x004fe4000000180c */
[----:B------:R-:W-:Y:S01]  /*14070*/  MUFU.EX2 R50, R50 ;  /* 0x0000003200327308 */ /* 0x000fe20000000800 */
[----:B------:R-:W-:-:S04]  /*14080*/  FADD.FTZ R182, R182, R70 ;  /* 0x00000046b6b67221 */ /* 0x000fc80000010000 */
[----:B-----5:R-:W-:Y:S01]  /*14090*/  FADD.FTZ R182, R48, R182 ;  /* 0x000000b630b67221 */ /* 0x020fe20000010000 */
[C---:B------:R-:W-:Y:S01]  /*140a0*/  HMMA.16816.F32 R16, R44.reuse, R38, R16 ;  /* 0x000000262c10723c */ /* 0x040fe20000001810 */
[----:B------:R-:W2:Y:S01]  /*140b0*/  LDSM.16.MT88.4 R36, [R230+0x10000] ;  /* 0x01000000e624783b */ /* 0x000ea20000004200 */
[----:B------:R-:W-:Y:S06]  /*140c0*/  MUFU.EX2 R51, R51 ;  /* 0x0000003300337308 */ /* 0x000fec0000000800 */
[C---:B---3--:R-:W-:Y:S02]  /*140d0*/  HMMA.16816.F32 R24, R44.reuse, R40, R24 ;  /* 0x000000282c18723c */ /* 0x048fe40000001818 */
[----:B------:R-:W3:Y:S06]  /*140e0*/  MUFU.EX2 R91, R91 ;  /* 0x0000005b005b7308 */ /* 0x000eec0000000800 */
[C---:B------:R-:W-:Y:S01]  /*140f0*/  HMMA.16816.F32 R4, R44.reuse, R42, R4 ;  /* 0x0000002a2c04723c */ /* 0x040fe20000001804 */
[----:B------:R-:W5:Y:S01]  /*14100*/  LDSM.16.MT88.4 R40, [R234+0x10800] ;  /* 0x01080000ea28783b */ /* 0x000f620000004200 */
[----:B------:R-:W1:Y:S06]  /*14110*/  MUFU.EX2 R92, R92 ;  /* 0x0000005c005c7308 */ /* 0x000e6c0000000800 */
[C---:B----4-:R-:W-:Y:S02]  /*14120*/  HMMA.16816.F32 R32, R44.reuse, R28, R32 ;  /* 0x0000001c2c20723c */ /* 0x050fe40000001820 */
[----:B------:R-:W4:Y:S06]  /*14130*/  MUFU.EX2 R94, R94 ;  /* 0x0000005e005e7308 */ /* 0x000f2c0000000800 */
[C---:B------:R-:W-:Y:S01]  /*14140*/  HMMA.16816.F32 R20, R44.reuse, R30, R20 ;  /* 0x0000001e2c14723c */ /* 0x040fe20000001814 */
[----:B------:R-:W4:Y:S07]  /*14150*/  LDSM.16.MT88.4 R28, [R232+0x10800] ;  /* 0x01080000e81c783b */ /* 0x000f2e0000004200 */
[C---:B--2---:R-:W-:Y:S08]  /*14160*/  HMMA.16816.F32 R76, R44.reuse, R36, R76 ;  /* 0x000000242c4c723c */ /* 0x044ff0000000184c */
[----:B------:R-:W-:Y:S01]  /*14170*/  HMMA.16816.F32 R8, R44, R38, R8 ;  /* 0x000000262c08723c */ /* 0x000fe20000001808 */
[----:B------:R-:W2:Y:S06]  /*14180*/  LDSM.16.MT88.4 R36, [R231+0x10800] ;  /* 0x01080000e724783b */ /* 0x000eac0000004200 */
[C---:B-1----:R-:W-:Y:S01]  /*14190*/  F2FP.PACK_AB R44, R49.reuse, R48 ;  /* 0x00000030312c723e */ /* 0x042fe200000000ff */
[----:B------:R-:W-:Y:S01]  /*141a0*/  FADD.FTZ R49, R49, R182 ;  /* 0x000000b631317221 */ /* 0x000fe20000010000 */
[----:B---3--:R-:W-:-:S02]  /*141b0*/  F2FP.PACK_AB R45, R2, R91 ;  /* 0x0000005b022d723e */ /* 0x008fc400000000ff */
[----:B------:R-:W-:Y:S01]  /*141c0*/  F2FP.PACK_AB R46, R51, R50 ;  /* 0x00000032332e723e */ /* 0x000fe200000000ff */
[----:B------:R-:W-:Y:S01]  /*141d0*/  FADD.FTZ R49, R50, R49 ;  /* 0x0000003132317221 */ /* 0x000fe20000010000 */
[----:B------:R-:W-:-:S03]  /*141e0*/  F2FP.PACK_AB R47, R92, R0 ;  /* 0x000000005c2f723e */ /* 0x000fc600000000ff */
[----:B------:R-:W-:-:S04]  /*141f0*/  FADD.FTZ R51, R51, R49 ;  /* 0x0000003133337221 */ /* 0x000fc80000010000 */
[----:B-----5:R-:W-:Y:S01]  /*14200*/  HMMA.16816.F32 R12, R44, R40, R12 ;  /* 0x000000282c0c723c */ /* 0x020fe2000000180c */
[----:B------:R-:W-:-:S07]  /*14210*/  FADD.FTZ R51, R93, R51 ;  /* 0x000000335d337221 */ /* 0x000fce0000010000 */
[C---:B------:R-:W-:Y:S01]  /*14220*/  HMMA.16816.F32 R16, R44.reuse, R42, R16 ;  /* 0x0000002a2c10723c */ /* 0x040fe20000001810 */
[----:B------:R-:W1:Y:S07]  /*14230*/  LDSM.16.MT88.4 R40, [R230+0x10800] ;  /* 0x01080000e628783b */ /* 0x000e6e0000004200 */
[C---:B----4-:R-:W-:Y:S08]  /*14240*/  HMMA.16816.F32 R24, R44.reuse, R28, R24 ;  /* 0x0000001c2c18723c */ /* 0x050ff00000001818 */
[C---:B------:R-:W-:Y:S01]  /*14250*/  HMMA.16816.F32 R4, R44.reuse, R30, R4 ;  /* 0x0000001e2c04723c */ /* 0x040fe20000001804 */
[----:B------:R-:W3:Y:S07]  /*14260*/  LDSM.16.MT88.4 R28, [R234+0x11000] ;  /* 0x01100000ea1c783b */ /* 0x000eee0000004200 */
[C---:B--2---:R-:W-:Y:S08]  /*14270*/  HMMA.16816.F32 R32, R44.reuse, R36, R32 ;  /* 0x000000242c20723c */ /* 0x044ff00000001820 */
        /* <DEDUP_REMOVED lines=8> */
[----:B------:R-:W-:Y:S01]  /*14300*/  F2FP.PACK_AB R46, R97, R96 ;  /* 0x00000060612e723e */ /* 0x000fe200000000ff */
[----:B------:R-:W-:Y:S01]  /*14310*/  FADD.FTZ R94, R96, R94 ;  /* 0x0000005e605e7221 */ /* 0x000fe20000010000 */
[----:B------:R-:W-:-:S03]  /*14320*/  F2FP.PACK_AB R47, R103, R98 ;  /* 0x00000062672f723e */ /* 0x000fc600000000ff */
[----:B------:R-:W-:-:S04]  /*14330*/  FADD.FTZ R97, R97, R94 ;  /* 0x0000005e61617221 */ /* 0x000fc80000010000 */
[----:B---3--:R-:W-:Y:S01]  /*14340*/  HMMA.16816.F32 R12, R44, R28, R12 ;  /* 0x0000001c2c0c723c */ /* 0x008fe2000000180c */
[----:B------:R-:W-:-:S06]  /*14350*/  FADD.FTZ R97, R99, R97 ;  /* 0x0000006163617221 */ /* 0x000fcc0000010000 */
[----:B------:R-:W-:Y:S01]  /*14360*/  FADD.FTZ R28, R169, R163 ;  /* 0x000000a3a91c7221 */ /* 0x000fe20000010000 */
[C---:B--2---:R-:W-:Y:S03]  /*14370*/  HMMA.16816.F32 R24, R44.reuse, R36, R24 ;  /* 0x000000242c18723c */ /* 0x044fe60000001818 */
[----:B------:R-:W-:Y:S02]  /*14380*/  FADD.FTZ R28, R65, R28 ;  /* 0x0000001c411c7221 */ /* 0x000fe40000010000 */
[----:B------:R-:W2:Y:S02]  /*14390*/  MUFU.EX2 R65, R198 ;  /* 0x000000c600417308 */ /* 0x000ea40000000800 */
[----:B------:R-:W-:Y:S01]  /*143a0*/  FADD.FTZ R28, R168, R28 ;  /* 0x0000001ca81c7221 */ /* 0x000fe20000010000 */
[----:B------:R-:W-:Y:S01]  /*143b0*/  HMMA.16816.F32 R16, R44, R30, R16 ;  /* 0x0000001e2c10723c */ /* 0x000fe20000001810 */
[----:B------:R-:W-:-:S02]  /*143c0*/  FFMA.FTZ R36, R100, c[0x0][0x23c], -R105 ;  /* 0x00008f0064247a23 */ /* 0x000fc40000010869 */
[----:B------:R-:W-:Y:S02]  /*143d0*/  FADD.FTZ R69, R67, R28 ;  /* 0x0000001c43457221 */ /* 0x000fe40000010000 */
[----:B------:R-:W-:Y:S01]  /*143e0*/  FFMA.FTZ R37, R126, c[0x0][0x23c], -R105 ;  /* 0x00008f007e257a23 */ /* 0x000fe20000010869 */
[----:B------:R-:W3:Y:S01]  /*143f0*/  MUFU.EX2 R67, R101 ;  /* 0x0000006500437308 */ /* 0x000ee20000000800 */
[----:B------:R-:W-:Y:S01]  /*14400*/  FADD.FTZ R69, R178, R69 ;  /* 0x00000045b2457221 */ /* 0x000fe20000010000 */
[----:B------:R-:W4:Y:S01]  /*14410*/  LDSM.16.MT88.4 R28, [R230+0x11000] ;  /* 0x01100000e61c783b */ /* 0x000f220000004200 */
[----:B-1----:R-:W-:Y:S02]  /*14420*/  HMMA.16816.F32 R32, R44, R40, R32 ;  /* 0x000000282c20723c */ /* 0x002fe40000001820 */
[----:B------:R-:W-:Y:S01]  /*14430*/  FADD.FTZ R179, R179, R69 ;  /* 0x00000045b3b37221 */ /* 0x000fe20000010000 */
[----:B--2---:R-:W-:Y:S02]  /*14440*/  F2FP.PACK_AB R144, R65, R99 ;  /* 0x000000634190723e */ /* 0x004fe400000000ff */
[----:B------:R-:W-:Y:S01]  /*14450*/  MUFU.EX2 R36, R36 ;  /* 0x0000002400247308 */ /* 0x000fe20000000800 */
[----:B------:R-:W-:-:S02]  /*14460*/  FADD.FTZ R179, R180, R179 ;  /* 0x000000b3b4b37221 */ /* 0x000fc40000010000 */
[C---:B------:R-:W-:Y:S01]  /*14470*/  HMMA.16816.F32 R4, R44.reuse, R38, R4 ;  /* 0x000000262c04723c */ /* 0x040fe20000001804 */
[----:B------:R-:W-:Y:S02]  /*14480*/  FADD.FTZ R97, R65, R97 ;  /* 0x0000006141617221 */ /* 0x000fe40000010000 */
[----:B------:R-:W-:Y:S02]  /*14490*/  FADD.FTZ R181, R181, R179 ;  /* 0x000000b3b5b57221 */ /* 0x000fe40000010000 */
[----:B------:R-:W1:Y:S01]  /*144a0*/  MUFU.EX2 R37, R37 ;  /* 0x0000002500257308 */ /* 0x000e620000000800 */
[----:B---3--:R-:W-:Y:S01]  /*144b0*/  F2FP.PACK_AB R146, R252, R67 ;  /* 0x00000043fc92723e */ /* 0x008fe200000000ff */
[----:B------:R-:W-:Y:S01]  /*144c0*/  FADD.FTZ R181, R72, R181 ;  /* 0x000000b548b57221 */ /* 0x000fe20000010000 */
[----:B------:R-:W-:Y:S01]  /*144d0*/  HMMA.16816.F32 R20, R44, R42, R20 ;  /* 0x0000002a2c14723c */ /* 0x000fe20000001814 */
[----:B------:R-:W-:Y:S02]  /*144e0*/  FADD.FTZ R97, R67, R97 ;  /* 0x0000006143617221 */ /* 0x000fe40000010000 */
[----:B------:R-:W-:-:S02]  /*144f0*/  FADD.FTZ R181, R73, R181 ;  /* 0x000000b549b57221 */ /* 0x000fc40000010000 */
[----:B------:R-:W-:Y:S02]  /*14500*/  FADD.FTZ R252, R252, R97 ;  /* 0x00000061fcfc7221 */ /* 0x000fe40000010000 */
[----:B------:R-:W-:-:S04]  /*14510*/  FADD.FTZ R74, R74, R181 ;  /* 0x000000b54a4a7221 */ /* 0x000fc80000010000 */
[----:B------:R-:W-:Y:S01]  /*14520*/  FADD.FTZ R74, R75, R74 ;  /* 0x0000004a4b4a7221 */ /* 0x000fe20000010000 */
[----:B-1----:R-:W-:-:S03]  /*14530*/  F2FP.PACK_AB R145, R37, R36 ;  /* 0x000000242591723e */ /* 0x002fc600000000ff */
[----:B------:R-:W-:-:S04]  /*14540*/  FADD.FTZ R52, R52, R74 ;  /* 0x0000004a34347221 */ /* 0x000fc80000010000 */
[----:B------:R-:W-:Y:S01]  /*14550*/  FADD.FTZ R52, R53, R52 ;  /* 0x0000003435347221 */ /* 0x000fe20000010000 */
[----:B------:R-:W-:Y:S01]  /*14560*/  HMMA.16816.F32 R160, R144, R156, R12 ;  /* 0x0000009c90a0723c */ /* 0x000fe2000000180c */
[----:B------:R-:W1:Y:S02]  /*14570*/  LDSM.16.MT88.4 R12, [R230+0x11800] ;  /* 0x01180000e60c783b */ /* 0x000e640000004200 */
[----:B------:R-:W-:-:S04]  /*14580*/  FADD.FTZ R54, R54, R52 ;  /* 0x0000003436367221 */ /* 0x000fc80000010000 */
[----:B------:R-:W-:Y:S01]  /*14590*/  FADD.FTZ R54, R55, R54 ;  /* 0x0000003637367221 */ /* 0x000fe20000010000 */
[----:B----4-:R-:W-:Y:S03]  /*145a0*/  HMMA.16816.F32 R76, R44, R28, R76 ;  /* 0x0000001c2c4c723c */ /* 0x010fe6000000184c */
        /* <DEDUP_REMOVED lines=15> */
[----:B------:R-:W-:Y:S01]  /*146a0*/  FADD.FTZ R2, R0, R2 ;  /* 0x0000000200027221 */ /* 0x000fe20000010000 */
[----:B------:R-:W-:-:S03]  /*146b0*/  MOV R0, R111 ;  /* 0x0000006f00007202 */ /* 0x000fc60000000f00 */
[----:B------:R-:W-:Y:S01]  /*146c0*/  FADD.FTZ R92, R92, R2 ;  /* 0x000000025c5c7221 */ /* 0x000fe20000010000 */
[----:B------:R-:W-:Y:S01]  /*146d0*/  HMMA.16816.F32 R148, R144, R150, R20 ;  /* 0x000000969094723c */ /* 0x000fe20000001814 */
[----:B------:R-:W-:Y:S02]  /*146e0*/  MOV R2, R112 ;  /* 0x0000007000027202 */ /* 0x000fe40000000f00 */
[----:B------:R-:W-:-:S04]  /*146f0*/  FADD.FTZ R92, R95, R92 ;  /* 0x0000005c5f5c7221 */ /* 0x000fc80000010000 */
[----:B------:R-:W-:Y:S01]  /*14700*/  FADD.FTZ R102, R102, R92 ;  /* 0x0000005c66667221 */ /* 0x000fe20000010000 */
[----:B-1----:R-:W-:Y:S03]  /*14710*/  HMMA.16816.F32 R140, R144, R12, R76 ;  /* 0x0000000c908c723c */ /* 0x002fe6000000184c */
[----:B------:R-:W-:-:S04]  /*14720*/  FADD.FTZ R102, R98, R102 ;  /* 0x0000006662667221 */ /* 0x000fc80000010000 */
[----:B------:R-:W-:Y:S01]  /*14730*/  FADD.FTZ R103, R103, R102 ;  /* 0x0000006667677221 */ /* 0x000fe20000010000 */
[----:B------:R-:W-:Y:S03]  /*14740*/  HMMA.16816.F32 R144, R144, R14, R8 ;  /* 0x0000000e9090723c */ /* 0x000fe60000001808 */
[----:B------:R-:W-:-:S04]  /*14750*/  FADD.FTZ R103, R36, R103 ;  /* 0x0000006724677221 */ /* 0x000fc80000010000 */
[----:B------:R-:W-:-:S04]  /*14760*/  FADD.FTZ R103, R37, R103 ;  /* 0x0000006725677221 */ /* 0x000fc80000010000 */
[----:B------:R-:W-:-:S04]  /*14770*/  FADD.FTZ R103, R3, R103 ;  /* 0x0000006703677221 */ /* 0x000fc80000010000 */
[----:B------:R-:W-:Y:S02]  /*14780*/  FADD.FTZ R251, R251, R103 ;  /* 0x00000067fbfb7221 */ /* 0x000fe40000010000 */
.L_x_2385:
[----:B------:R-:W-:-:S06]  /*14790*/  UISETP.GE.AND UP0, UPT, UR12, 0x1, UPT ;  /* 0x000000010c00788c */ /* 0x000fcc000bf06270 */
[----:B------:R-:W-:-:S13]  /*147a0*/  PLOP3.LUT P0, PT, PT, PT, UP0, 0x80, 0x0 ;  /* 0x000000000000781c */ /* 0x000fda0003f0f008 */
[----:B------:R-:W-:Y:S05]  /*147b0*/  @!P0 BRA `(.L_x_2393) ;  /* 0x000073d000008947 */ /* 0x000fea0003800000 */
[----:B------:R-:W-:Y:S01]  /*147c0*/  IMAD.MOV.U32 R248, RZ, RZ, c[0x0][0x1a0] ;  /* 0x00006800fff87624 */ /* 0x000fe200078e00ff */
[----:B------:R-:W-:Y:S01]  /*147d0*/  MOV R3, R0 ;  /* 0x0000000000037202 */ /* 0x000fe20000000f00 */
[----:B------:R-:W-:Y:S01]  /*147e0*/  IMAD.MOV.U32 R164, RZ, RZ, R2 ;  /* 0x000000ffffa47224 */ /* 0x000fe200078e0002 */
[----:B------:R-:W-:Y:S01]  /*147f0*/  ULDC.64 UR8, c[0x0][0x198] ;  /* 0x0000660000087ab9 */ /* 0x000fe20000000a00 */
[----:B------:R-:W-:Y:S01]  /*14800*/  IMAD.MOV.U32 R245, RZ, RZ, c[0x0][0x1a4] ;  /* 0x00006900fff57624 */ /* 0x000fe200078e00ff */
[----:B------:R-:W-:Y:S01]  /*14810*/  LEA R247, -R248, RZ, 0x8 ;  /* 0x000000fff8f77211 */ /* 0x000fe200078e41ff */
[----:B------:R-:W-:Y:S02]  /*14820*/  ULDC.64 UR10, c[0x0][0x1a0] ;  /* 0x00006800000a7ab9 */ /* 0x000fe40000000a00 */
[----:B------:R-:W-:Y:S01]  /*14830*/  ULDC.64 UR6, c[0x0][0x1a0] ;  /* 0x0000680000067ab9 */ /* 0x000fe20000000a00 */
[----:B------:R-:W-:Y:S02]  /*14840*/  SHF.R.S32.HI R246, RZ, 0x1f, R247 ;  /* 0x0000001ffff67819 */ /* 0x000fe400000114f7 */
.L_x_2397:
        /* <DEDUP_REMOVED lines=30> */
[----:B------:R-:W-:Y:S04]  /*14a30*/  UIMAD UR28, UR19, UR27, UR28 ;  /* 0x0000001b131c72a4 */ /* 0x000fe8000f8e021c */
[----:B------:R-:W-:Y:S02]  /*14a40*/  UISETP.GT.U32.AND UP2, UPT, UR19, UR28, UPT ;  /* 0x0000001c1300728c */ /* 0x000fe4000bf44070 */
[----:B-1----:R-:W-:Y:S07]  /*14a50*/  UIMAD.WIDE.U32 UR32, UR33, UR26, URZ ;  /* 0x0000001a212072a5 */ /* 0x002fee000f8e003f */
[----:B------:R-:W-:Y:S02]  /*14a60*/  UMOV UR29, UR33 ;  /* 0x00000021001d7c82 */ /* 0x000fe40008000000 */
[----:B------:R-:W-:Y:S02]  /*14a70*/  UIADD3 UR24, -UR29, URZ, URZ ;  /* 0x0000003f1d187290 */ /* 0x000fe4000fffe13f */
[----:B------:R-:W-:Y:S02]  /*14a80*/  @!UP2 UIADD3 UR28, UR28, -UR19, URZ ;  /* 0x800000131c1ca290 */ /* 0x000fe4000fffe03f */
[----:B------:R-:W-:Y:S02]  /*14a90*/  UIMAD UR26, UR19, UR24, UR26 ;  /* 0x00000018131a72a4 */ /* 0x000fe4000f8e021a */
[----:B------:R-:W-:Y:S02]  /*14aa0*/  UISETP.GE.U32.AND UP4, UPT, UR28, UR19, UPT ;  /* 0x000000131c00728c */ /* 0x000fe4000bf86070 */
[----:B------:R-:W-:Y:S02]  /*14ab0*/  UISETP.GT.U32.AND UP0, UPT, UR19, UR26, UPT ;  /* 0x0000001a1300728c */ /* 0x000fe4000bf04070 */
[----:B------:R-:W-:Y:S02]  /*14ac0*/  ULDC UR24, c[0x0][0x2d0] ;  /* 0x0000b40000187ab9 */ /* 0x000fe40000000800 */
[----:B------:R-:W-:Y:S02]  /*14ad0*/  ULOP3.LUT UR30, UR30, UR24, URZ, 0x3c, !UPT ;  /* 0x000000181e1e7292 */ /* 0x000fe4000f8e3c3f */
[----:B------:R-:W-:Y:S02]  /*14ae0*/  ULOP3.LUT UR22, UR22, UR24, URZ, 0x3c, !UPT ;  /* 0x0000001816167292 */ /* 0x000fe4000f8e3c3f */
[----:B------:R-:W-:Y:S02]  /*14af0*/  UISETP.GE.AND UP1, UPT, UR30, URZ, UPT ;  /* 0x0000003f1e00728c */ /* 0x000fe4000bf26270 */
[----:B------:R-:W-:Y:S02]  /*14b00*/  @!UP2 UIADD3 UR31, UR31, 0x1, URZ ;  /* 0x000000011f1fa890 */ /* 0x000fe4000fffe03f */
[----:B------:R-:W-:Y:S02]  /*14b10*/  @!UP0 UIADD3 UR26, UR26, -UR19, URZ ;  /* 0x800000131a1a8290 */ /* 0x000fe4000fffe03f */
[----:B------:R-:W-:Y:S02]  /*14b20*/  @!UP0 UIADD3 UR29, UR29, 0x1, URZ ;  /* 0x000000011d1d8890 */ /* 0x000fe4000fffe03f */
[----:B------:R-:W-:Y:S02]  /*14b30*/  UISETP.GE.U32.AND UP3, UPT, UR26, UR19, UPT ;  /* 0x000000131a00728c */ /* 0x000fe4000bf66070 */
[----:B------:R-:W-:Y:S02]  /*14b40*/  UISETP.GE.AND UP0, UPT, UR22, URZ, UPT ;  /* 0x0000003f1600728c */ /* 0x000fe4000bf06270 */
[----:B------:R-:W-:Y:S02]  /*14b50*/  @UP4 UIADD3 UR31, UR31, 0x1, URZ ;  /* 0x000000011f1f4890 */ /* 0x000fe4000fffe03f */
[----:B------:R-:W-:Y:S02]  /*14b60*/  UISETP.NE.AND UP2, UPT, URZ, UR24, UPT ;  /* 0x000000183f00728c */ /* 0x000fe4000bf45270 */
[----:B------:R-:W-:Y:S02]  /*14b70*/  ULOP3.LUT UR19, URZ, UR24, URZ, 0x33, !UPT ;  /* 0x000000183f137292 */ /* 0x000fe4000f8e333f */
[----:B------:R-:W-:Y:S02]  /*14b80*/  @!UP1 UIADD3 UR31, -UR31, URZ, URZ ;  /* 0x0000003f1f1f9290 */ /* 0x000fe4000fffe13f */
[----:B------:R-:W-:Y:S02]  /*14b90*/  @UP3 UIADD3 UR29, UR29, 0x1, URZ ;  /* 0x000000011d1d3890 */ /* 0x000fe4000fffe03f */
[----:B------:R-:W-:Y:S02]  /*14ba0*/  USEL UR31, UR19, UR31, !UP2 ;  /* 0x0000001f131f7287 */ /* 0x000fe4000d000000 */
[----:B------:R-:W-:Y:S04]  /*14bb0*/  @!UP0 UIADD3 UR29, -UR29, URZ, URZ ;  /* 0x0000003f1d1d8290 */ /* 0x000fe8000fffe13f */
[----:B------:R-:W-:Y:S01]  /*14bc0*/  USEL UR19, UR19, UR29, !UP2 ;  /* 0x0000001d13137287 */ /* 0x000fe2000d000000 */
[----:B------:R-:W-:Y:S01]  /*14bd0*/  MOV R2, UR31 ;  /* 0x0000001f00027c02 */ /* 0x000fe20008000f00 */
[----:B------:R-:W-:Y:S03]  /*14be0*/  IMAD.U32 R0, RZ, RZ, UR31 ;  /* 0x0000001fff007e24 */ /* 0x000fe6000f8e00ff */
[----:B------:R-:W-:Y:S01]  /*14bf0*/  LEA R6, P0, R2, UR16, 0x2 ;  /* 0x0000001002067c11 */ /* 0x000fe2000f8010ff */
[----:B------:R-:W-:Y:S01]  /*14c00*/  IMAD.U32 R5, RZ, RZ, UR19 ;  /* 0x00000013ff057e24 */ /* 0x000fe2000f8e00ff */
[----:B------:R-:W-:Y:S01]  /*14c10*/  MOV R4, UR19 ;  /* 0x0000001300047c02 */ /* 0x000fe20008000f00 */
[----:B------:R-:W-:Y:S01]  /*14c20*/  UIADD3 UR19, UR31, -UR19, URZ ;  /* 0x800000131f137290 */ /* 0x000fe2000fffe03f */
[----:B------:R-:W1:Y:S01]  /*14c30*/  R2UR UR26, R6 ;  /* 0x00000000061a73c2 */ /* 0x000e6200000e0000 */
[----:B------:R-:W-:Y:S02]  /*14c40*/  LEA.HI.X.SX32 R7, R0, UR17, 0x2, P0 ;  /* 0x0000001100077c11 */ /* 0x000fe400080f16ff */
[----:B------:R-:W-:Y:S01]  /*14c50*/  LEA R8, P1, R5, UR16, 0x2 ;  /* 0x0000001005087c11 */ /* 0x000fe2000f8210ff */
[----:B------:R-:W-:Y:S03]  /*14c60*/  UIMAD UR24, UR19, UR24, -0x100 ;  /* 0xffffff00131874a4 */ /* 0x000fe6000f8e0218 */
[----:B------:R-:W-:Y:S01]  /*14c70*/  LEA.HI.X.SX32 R9, R4, UR17, 0x2, P1 ;  /* 0x0000001104097c11 */ /* 0x000fe200088f16ff */
[----:B------:R-:W2:Y:S01]  /*14c80*/  R2UR UR27, R7 ;  /* 0x00000000071b73c2 */ /* 0x000ea200000e0000 */
[----:B------:R-:W-:Y:S02]  /*14c90*/  USHF.R.S32.HI UR22, URZ, 0x1f, UR24 ;  /* 0x0000001f3f167899 */ /* 0x000fe40008011418 */
[----:B------:R-:W-:Y:S04]  /*14ca0*/  UIMAD UR19, UR11, UR24, URZ ;  /* 0x000000180b1372a4 */ /* 0x000fe8000f8e023f */
[----:B------:R-:W-:Y:S01]  /*14cb0*/  UIMAD UR19, UR22, UR10, UR19 ;  /* 0x0000000a161372a4 */ /* 0x000fe2000f8e0213 */
[----:B------:R-:W3:Y:S02]  /*14cc0*/  R2UR UR28, R8 ;  /* 0x00000000081c73c2 */ /* 0x000ee400000e0000 */
[----:B------:R-:W-:Y:S01]  /*14cd0*/  UMOV UR22, UR10 ;  /* 0x0000000a00167c82 */ /* 0x000fe20008000000 */
[----:B-1----:R-:W-:Y:S05]  /*14ce0*/  IMAD.U32 R6, RZ, RZ, UR26 ;  /* 0x0000001aff067e24 */ /* 0x002fea000f8e00ff */
[----:B------:R-:W1:Y:S01]  /*14cf0*/  R2UR UR29, R9 ;  /* 0x00000000091d73c2 */ /* 0x000e6200000e0000 */
[----:B--2---:R-:W-:Y:S01]  /*14d00*/  IMAD.U32 R7, RZ, RZ, UR27 ;  /* 0x0000001bff077e24 */ /* 0x004fe2000f8e00ff */
[----:B------:R-:W-:Y:S04]  /*14d10*/  UIMAD.WIDE.U32 UR26, UR10, UR24, URZ ;  /* 0x000000180a1a72a5 */ /* 0x000fe8000f8e003f */
[----:B------:R-:W2:Y:S01]  /*14d20*/  LDG.E R0, [R6.64] ;  /* 0x0000001406007981 */ /* 0x000ea2000c1e1900 */
[----:B------:R-:W-:Y:S01]  /*14d30*/  UIADD3 UR19, UR27, UR19, URZ ;  /* 0x000000131b137290 */ /* 0x000fe2000fffe03f */
[----:B---3--:R-:W-:Y:S01]  /*14d40*/  MOV R4, UR28 ;  /* 0x0000001c00047c02 */ /* 0x008fe20008000f00 */
[----:B-1----:R-:W-:Y:S05]  /*14d50*/  IMAD.U32 R5, RZ, RZ, UR29 ;  /* 0x0000001dff057e24 */ /* 0x002fea000f8e00ff */
[----:B------:R1:W2:Y:S02]  /*14d60*/  LDG.E R2, [R4.64] ;  /* 0x0000001404027981 */ /* 0x0002a4000c1e1900 */
[----:B-1----:R-:W-:Y:S01]  /*14d70*/  IMAD.U32 R5, RZ, RZ, UR27 ;  /* 0x0000001bff057e24 */ /* 0x002fe2000f8e00ff */
[----:B------:R-:W-:Y:S02]  /*14d80*/  MOV R4, UR26 ;  /* 0x0000001a00047c02 */ /* 0x000fe40008000f00 */
[----:B------:R-:W-:Y:S01]  /*14d90*/  MOV R5, UR19 ;  /* 0x0000001300057c02 */ /* 0x000fe20008000f00 */
[----:B------:R-:W-:Y:S01]  /*14da0*/  UMOV UR19, UR11 ;  /* 0x0000000b00137c82 */ /* 0x000fe20008000000 */
[----:B--2---:R-:W-:Y:S04]  /*14db0*/  IMAD.IADD R2, R2, 0x1, -R0 ;  /* 0x0000000102027824 */ /* 0x004fe800078e0a00 */
[----:B------:R-:W-:Y:S01]  /*14dc0*/  IMAD.WIDE.U32 R4, R2, c[0x0][0x188], R4 ;  /* 0x0000620002047a25 */ /* 0x000fe200078e0004 */
[----:B------:R-:W-:Y:S05]  /*14dd0*/  SHF.R.S32.HI R0, RZ, 0x1f, R2 ;  /* 0x0000001fff007819 */ /* 0x000fea0000011402 */
[----:B------:R-:W-:Y:S04]  /*14de0*/  IMAD R0, R0, c[0x0][0x188], RZ ;  /* 0x0000620000007a24 */ /* 0x000fe800078e02ff */
[----:B------:R-:W-:Y:S02]  /*14df0*/  IMAD R0, R2, c[0x0][0x18c], R0 ;  /* 0x0000630002007a24 */ /* 0x000fe400078e0200 */
[----:B------:R-:W-:Y:S03]  /*14e00*/  IMAD.MOV.U32 R2, RZ, RZ, R4 ;  /* 0x000000ffff027224 */ /* 0x000fe600078e0004 */
[----:B------:R-:W-:Y:S02]  /*14e10*/  IADD3 R0, R5, R0, RZ ;  /* 0x0000000005007210 */ /* 0x000fe40007ffe0ff */
.L_x_2394:
[----:B------:R-:W-:Y:S01]  /*14e20*/  ISETP.GE.AND P0, PT, R242, c[0x0][0x220], PT ;  /* 0x00008800f2007a0c */ /* 0x000fe20003f06270 */
[----:B------:R-:W-:Y:S01]  /*14e30*/  UISETP.GE.AND UP0, UPT, UR12, 0x2, UPT ;  /* 0x000000020c00788c */ /* 0x000fe2000bf06270 */
[----:B------:R-:W-:Y:S02]  /*14e40*/  LEA R220, P2, R2, R177, 0x1 ;  /* 0x000000b102dc7211 */ /* 0x000fe400078408ff */
        /* <DEDUP_REMOVED lines=401> */
[----:B------:R-:W-:Y:S04]  /*16760*/  UIADD3 UR28, UR28, -0x200, URZ ;  /* 0xfffffe001c1c7890 */ /* 0x000fe8000fffe03f */
        /* <DEDUP_REMOVED lines=25> */
[----:B------:R-:W-:Y:S02]  /*16900*/  ULDC UR11, c[0x0][0x2d0] ;  /* 0x0000b400000b7ab9 */ /* 0x000fe40000000800 */
[----:B------:R-:W-:Y:S02]  /*16910*/  UISETP.GT.U32.AND UP0, UPT, UR10, UR24, UPT ;  /* 0x000000180a00728c */ /* 0x000fe4000bf04070 */
[----:B------:R-:W-:Y:S02]  /*16920*/  ULOP3.LUT UR30, UR30, UR11, URZ, 0x3c, !UPT ;  /* 0x0000000b1e1e7292 */ /* 0x000fe4000f8e3c3f */
[----:B------:R-:W-:Y:S02]  /*16930*/  @!UP2 UIADD3 UR31, UR31, 0x1, URZ ;  /* 0x000000011f1fa890 */ /* 0x000fe4000fffe03f */
[----:B------:R-:W-:Y:S02]  /*16940*/  UISETP.GE.AND UP1, UPT, UR30, URZ, UPT ;  /* 0x0000003f1e00728c */ /* 0x000fe4000bf26270 */
[----:B------:R-:W-:Y:S02]  /*16950*/  @UP4 UIADD3 UR31, UR31, 0x1, URZ ;  /* 0x000000011f1f4890 */ /* 0x000fe4000fffe03f */
[----:B------:R-:W-:Y:S02]  /*16960*/  UISETP.NE.AND UP2, UPT, URZ, UR11, UPT ;  /* 0x0000000b3f00728c */ /* 0x000fe4000bf45270 */
[----:B------:R-:W-:Y:S02]  /*16970*/  @!UP0 UIADD3 UR24, UR24, -UR10, URZ ;  /* 0x8000000a18188290 */ /* 0x000fe4000fffe03f */
[----:B------:R-:W-:Y:S02]  /*16980*/  ULOP3.LUT UR28, UR28, UR11, URZ, 0x3c, !UPT ;  /* 0x0000000b1c1c7292 */ /* 0x000fe4000f8e3c3f */
[----:B------:R-:W-:Y:S02]  /*16990*/  UISETP.GE.U32.AND UP3, UPT, UR24, UR10, UPT ;  /* 0x0000000a1800728c */ /* 0x000fe4000bf66070 */
[----:B------:R-:W-:Y:S02]  /*169a0*/  ULOP3.LUT UR10, URZ, UR11, URZ, 0x33, !UPT ;  /* 0x0000000b3f0a7292 */ /* 0x000fe4000f8e333f */
[----:B------:R-:W-:Y:S02]  /*169b0*/  @!UP1 UIADD3 UR31, -UR31, URZ, URZ ;  /* 0x0000003f1f1f9290 */ /* 0x000fe4000fffe13f */
[----:B------:R-:W-:Y:S02]  /*169c0*/  @!UP0 UIADD3 UR29, UR29, 0x1, URZ ;  /* 0x000000011d1d8890 */ /* 0x000fe4000fffe03f */
[----:B------:R-:W-:Y:S02]  /*169d0*/  USEL UR31, UR10, UR31, !UP2 ;  /* 0x0000001f0a1f7287 */ /* 0x000fe4000d000000 */
[----:B------:R-:W-:Y:S02]  /*169e0*/  UISETP.GE.AND UP0, UPT, UR28, URZ, UPT ;  /* 0x0000003f1c00728c */ /* 0x000fe4000bf06270 */
[----:B------:R-:W-:Y:S02]  /*169f0*/  @UP3 UIADD3 UR29, UR29, 0x1, URZ ;  /* 0x000000011d1d3890 */ /* 0x000fe4000fffe03f */
[----:B------:R-:W-:Y:S01]  /*16a00*/  MOV R169, UR31 ;  /* 0x0000001f00a97c02 */ /* 0x000fe20008000f00 */
[----:B------:R-:W-:Y:S03]  /*16a10*/  IMAD.U32 R168, RZ, RZ, UR31 ;  /* 0x0000001fffa87e24 */ /* 0x000fe6000f8e00ff */
[----:B------:R-:W-:Y:S03]  /*16a20*/  LEA R172, P1, R169, UR16, 0x2 ;  /* 0x00000010a9ac7c11 */ /* 0x000fe6000f8210ff */
[----:B------:R-:W-:Y:S01]  /*16a30*/  @!UP0 UIADD3 UR29, -UR29, URZ, URZ ;  /* 0x0000003f1d1d8290 */ /* 0x000fe2000fffe13f */
[----:B------:R-:W1:Y:S01]  /*16a40*/  R2UR UR26, R172 ;  /* 0x00000000ac1a73c2 */ /* 0x000e6200000e0000 */
[----:B------:R-:W-:Y:S02]  /*16a50*/  LEA.HI.X.SX32 R173, R168, UR17, 0x2, P1 ;  /* 0x00000011a8ad7c11 */ /* 0x000fe400088f16ff */
[----:B------:R-:W-:Y:S05]  /*16a60*/  USEL UR10, UR10, UR29, !UP2 ;  /* 0x0000001d0a0a7287 */ /* 0x000fea000d000000 */
[----:B------:R-:W2:Y:S01]  /*16a70*/  R2UR UR27, R173 ;  /* 0x00000000ad1b73c2 */ /* 0x000ea200000e0000 */
[----:B------:R-:W-:Y:S01]  /*16a80*/  IMAD.U32 R171, RZ, RZ, UR10 ;  /* 0x0000000affab7e24 */ /* 0x000fe2000f8e00ff */
[----:B------:R-:W-:Y:S04]  /*16a90*/  MOV R170, UR10 ;  /* 0x0000000a00aa7c02 */ /* 0x000fe80008000f00 */
[----:B------:R-:W-:Y:S04]  /*16aa0*/  LEA R174, P2, R171, UR16, 0x2 ;  /* 0x00000010abae7c11 */ /* 0x000fe8000f8410ff */
[----:B------:R-:W-:Y:S01]  /*16ab0*/  LEA.HI.X.SX32 R175, R170, UR17, 0x2, P2 ;  /* 0x00000011aaaf7c11 */ /* 0x000fe200090f16ff */
[----:B------:R-:W3:Y:S01]  /*16ac0*/  R2UR UR28, R174 ;  /* 0x00000000ae1c73c2 */ /* 0x000ee200000e0000 */
[----:B-1----:R-:W-:Y:S01]  /*16ad0*/  IMAD.U32 R168, RZ, RZ, UR26 ;  /* 0x0000001affa87e24 */ /* 0x002fe2000f8e00ff */
[----:B------:R-:W-:Y:S06]  /*16ae0*/  UIADD3 UR26, UR31, -UR10, URZ ;  /* 0x8000000a1f1a7290 */ /* 0x000fec000fffe03f */
[----:B------:R-:W1:Y:S01]  /*16af0*/  R2UR UR29, R175 ;  /* 0x00000000af1d73c2 */ /* 0x000e6200000e0000 */
[----:B------:R-:W-:Y:S01]  /*16b00*/  UIMAD UR26, UR26, UR11, -0x100 ;  /* 0xffffff001a1a74a4 */ /* 0x000fe2000f8e020b */
[----:B--2---:R-:W-:Y:S03]  /*16b10*/  IMAD.U32 R169, RZ, RZ, UR27 ;  /* 0x0000001bffa97e24 */ /* 0x004fe6000f8e00ff */
[----:B------:R-:W-:Y:S02]  /*16b20*/  USHF.R.S32.HI UR11, URZ, 0x1f, UR26 ;  /* 0x0000001f3f0b7899 */ /* 0x000fe4000801141a */
[----:B------:R-:W-:Y:S01]  /*16b30*/  UIMAD UR10, UR9, UR26, URZ ;  /* 0x0000001a090a72a4 */ /* 0x000fe2000f8e023f */
[----:B------:R2:W4:Y:S01]  /*16b40*/  LDG.E R168, [R168.64] ;  /* 0x00000014a8a87981 */ /* 0x000522000c1e1900 */
[----:B------:R-:W-:Y:S02]  /*16b50*/  UIMAD.WIDE.U32 UR26, UR8, UR26, URZ ;  /* 0x0000001a081a72a5 */ /* 0x000fe4000f8e003f */
[----:B------:R-:W-:Y:S01]  /*16b60*/  UIMAD UR10, UR11, UR8, UR10 ;  /* 0x000000080b0a72a4 */ /* 0x000fe2000f8e020a */
[----:B---3--:R-:W-:Y:S03]  /*16b70*/  MOV R170, UR28 ;  /* 0x0000001c00aa7c02 */ /* 0x008fe60008000f00 */
[----:B------:R-:W-:Y:S02]  /*16b80*/  UIADD3 UR10, UR27, UR10, URZ ;  /* 0x0000000a1b0a7290 */ /* 0x000fe4000fffe03f */
[----:B------:R-:W-:Y:S01]  /*16b90*/  UMOV UR11, UR9 ;  /* 0x00000009000b7c82 */ /* 0x000fe20008000000 */
[----:B-1----:R-:W-:Y:S05]  /*16ba0*/  IMAD.U32 R171, RZ, RZ, UR29 ;  /* 0x0000001dffab7e24 */ /* 0x002fea000f8e00ff */
[----:B--2---:R1:W4:Y:S02]  /*16bb0*/  LDG.E R169, [R170.64] ;  /* 0x00000014aaa97981 */ /* 0x004324000c1e1900 */
[----:B-1----:R-:W-:Y:S01]  /*16bc0*/  IMAD.U32 R171, RZ, RZ, UR27 ;  /* 0x0000001bffab7e24 */ /* 0x002fe2000f8e00ff */
[----:B------:R-:W-:Y:S02]  /*16bd0*/  MOV R170, UR26 ;  /* 0x0000001a00aa7c02 */ /* 0x000fe40008000f00 */
[----:B------:R-:W-:Y:S01]  /*16be0*/  MOV R171, UR10 ;  /* 0x0000000a00ab7c02 */ /* 0x000fe20008000f00 */
[----:B------:R-:W-:Y:S01]  /*16bf0*/  UMOV UR10, UR8 ;  /* 0x00000008000a7c82 */ /* 0x000fe20008000000 */
[----:B----4-:R-:W-:Y:S04]  /*16c00*/  IMAD.IADD R169, R169, 0x1, -R168 ;  /* 0x00000001a9a97824 */ /* 0x010fe800078e0aa8 */
[C---:B------:R-:W-:Y:S01]  /*16c10*/  IMAD.WIDE.U32 R170, R169.reuse, c[0x0][0x180], R170 ;  /* 0x00006000a9aa7a25 */ /* 0x040fe200078e00aa */
[----:B------:R-:W-:Y:S05]  /*16c20*/  SHF.R.S32.HI R168, RZ, 0x1f, R169 ;  /* 0x0000001fffa87819 */ /* 0x000fea00000114a9 */
[----:B------:R-:W-:Y:S04]  /*16c30*/  IMAD R168, R168, c[0x0][0x180], RZ ;  /* 0x00006000a8a87a24 */ /* 0x000fe800078e02ff */
[----:B------:R-:W-:Y:S02]  /*16c40*/  IMAD R168, R169, c[0x0][0x184], R168 ;  /* 0x00006100a9a87a24 */ /* 0x000fe400078e02a8 */
[----:B------:R-:W-:Y:S03]  /*16c50*/  IMAD.MOV.U32 R169, RZ, RZ, R170 ;  /* 0x000000ffffa97224 */ /* 0x000fe600078e00aa */
[----:B------:R-:W-:Y:S02]  /*16c60*/  IADD3 R168, R171, R168, RZ ;  /* 0x000000a8aba87210 */ /* 0x000fe40007ffe0ff */
.L_x_2396:
[----:B------:R1:W-:Y:S01]  /*16c70*/  @P0 STS.128 [R241+0x2000], RZ ;  /* 0x002000fff1000388 */ /* 0x0003e20000000c00 */
[C---:B------:R-:W-:Y:S01]  /*16c80*/  LEA R198, P5, R169.reuse, R250, 0x1 ;  /* 0x000000faa9c67211 */ /* 0x040fe200078a08ff */
[--C-:B------:R-:W-:Y:S01]  /*16c90*/  @!P0 IMAD.MOV.U32 R206, RZ, RZ, R169.reuse ;  /* 0x000000ffffce8224 */ /* 0x100fe200078e00a9 */
[C---:B------:R-:W-:Y:S01]  /*16ca0*/  @!P0 LEA R172, P3, R2.reuse, R169, 0x5 ;  /* 0x000000a902ac8211 */ /* 0x040fe200078628ff */
[--C-:B------:R-:W-:Y:S01]  /*16cb0*/  @!P0 IMAD.MOV.U32 R196, RZ, RZ, R169.reuse ;  /* 0x000000ffffc48224 */ /* 0x100fe200078e00a9 */
[C---:B------:R-:W-:Y:S01]  /*16cc0*/  LEA.HI.X R199, R169.reuse, R249, R168, 0x1, P5 ;  /* 0x000000f9a9c77211 */ /* 0x040fe200028f0ca8 */
[--C-:B------:R-:W-:Y:S01]  /*16cd0*/  @!P0 IMAD.MOV.U32 R194, RZ, RZ, R169.reuse ;  /* 0x000000ffffc28224 */ /* 0x100fe200078e00a9 */
[----:B------:R-:W-:Y:S01]  /*16ce0*/  @!P0 IADD3 R170, P4, R169, UR18, RZ ;  /* 0x00000012a9aa8c10 */ /* 0x000fe2000ff9e0ff */
[--C-:B------:R-:W-:Y:S01]  /*16cf0*/  @!P0 IMAD.MOV.U32 R192, RZ, RZ, R169.reuse ;  /* 0x000000ffffc08224 */ /* 0x100fe200078e00a9 */
[CC--:B------:R-:W-:Y:S01]  /*16d00*/  @!P0 LEA R174, P2, R2.reuse, R169.reuse, 0x6 ;  /* 0x000000a902ae8211 */ /* 0x0c0fe200078430ff */
[----:B------:R-:W-:Y:S01]  /*16d10*/  @!PT LDS RZ, [RZ] ;  /* 0x00000000fffff984 */ /* 0x000fe20000000800 */
[----:B------:R-:W-:Y:S01]  /*16d20*/  @!PT LDS RZ, [RZ] ;  /* 0x00000000fffff984 */ /* 0x000fe20000000800 */
[----:B------:R-:W-:Y:S01]  /*16d30*/  @!PT LDS RZ, [RZ] ;  /* 0x00000000fffff984 */ /* 0x000fe20000000800 */
[----:B------:R1:W-:Y:S01]  /*16d40*/  @!P0 LDGSTS.E.BYPASS.LTC128B.128 [R241+0x2000], [R198.64] ;  /* 0x02000000c6f18fae */ /* 0x0003e2000b901d54 */
[CC--:B------:R-:W-:Y:S01]  /*16d50*/  @!P0 LEA R175, P1, R2.reuse, R169.reuse, 0x7 ;  /* 0x000000a902af8211 */ /* 0x0c0fe200078238ff */
[--C-:B------:R-:W-:Y:S01]  /*16d60*/  @!P0 IMAD.MOV.U32 R190, RZ, RZ, R169.reuse ;  /* 0x000000ffffbe8224 */ /* 0x100fe200078e00a9 */
[----:B------:R-:W-:Y:S01]  /*16d70*/  @!P0 LEA.HI.X R171, R2, R168, R0, 0x5, P3 ;  /* 0x000000a802ab8211 */ /* 0x000fe200018f2c00 */
[----:B------:R1:W-:Y:S01]  /*16d80*/  @P0 STS.128 [R241+0x2800], RZ ;  /* 0x002800fff1000388 */ /* 0x0003e20000000c00 */
[----:B------:R-:W-:Y:S01]  /*16d90*/  @!P0 LEA R204, P3, R170, R250, 0x1 ;  /* 0x000000faaacc8211 */ /* 0x000fe200078608ff */
[--C-:B------:R-:W-:Y:S01]  /*16da0*/  @!P0 IMAD.MOV.U32 R188, RZ, RZ, R169.reuse ;  /* 0x000000ffffbc8224 */ /* 0x100fe200078e00a9 */
[----:B------:R-:W-:Y:S01]  /*16db0*/  @!P0 MOV R180, R169 ;  /* 0x000000a900b48202 */ /* 0x000fe20000000f00 */
[--C-:B------:R-:W-:Y:S01]  /*16dc0*/  @!P0 IMAD.MOV.U32 R186, RZ, RZ, R169.reuse ;  /* 0x000000ffffba8224 */ /* 0x100fe200078e00a9 */
[-C--:B------:R-:W-:Y:S01]  /*16dd0*/  @!P0 MOV R197, R168.reuse ;  /* 0x000000a800c58202 */ /* 0x080fe20000000f00 */
[--C-:B------:R-:W-:Y:S01]  /*16de0*/  @!P0 IMAD.MOV.U32 R184, RZ, RZ, R169.reuse ;  /* 0x000000ffffb88224 */ /* 0x100fe200078e00a9 */
[-C--:B------:R-:W-:Y:S01]  /*16df0*/  @!P0 MOV R193, R168.reuse ;  /* 0x000000a800c18202 */ /* 0x080fe20000000f00 */
[--C-:B------:R-:W-:Y:S01]  /*16e00*/  @!P0 IMAD.MOV.U32 R182, RZ, RZ, R169.reuse ;  /* 0x000000ffffb68224 */ /* 0x100fe200078e00a9 */
[-C--:B------:R-:W-:Y:S01]  /*16e10*/  @!P0 MOV R189, R168.reuse ;  /* 0x000000a800bd8202 */ /* 0x080fe20000000f00 */
[----:B------:R-:W-:Y:S01]  /*16e20*/  @!P0 IMAD.MOV.U32 R178, RZ, RZ, R169 ;  /* 0x000000ffffb28224 */ /* 0x000fe200078e00a9 */
[----:B------:R-:W-:Y:S01]  /*16e30*/  @!P0 IADD3.X R169, R168, UR15, RZ, P4, !PT ;  /* 0x0000000fa8a98c10 */ /* 0x000fe2000a7fe4ff */
[--C-:B------:R-:W-:Y:S01]  /*16e40*/  @!P0 IMAD.MOV.U32 R207, RZ, RZ, R168.reuse ;  /* 0x000000ffffcf8224 */ /* 0x100fe200078e00a8 */
[-C--:B------:R-:W-:Y:S01]  /*16e50*/  @!P0 MOV R185, R168.reuse ;  /* 0x000000a800b98202 */ /* 0x080fe20000000f00 */
[--C-:B------:R-:W-:Y:S01]  /*16e60*/  @!P0 IMAD.MOV.U32 R195, RZ, RZ, R168.reuse ;  /* 0x000000ffffc38224 */ /* 0x100fe200078e00a8 */
[-C--:B------:R-:W-:Y:S01]  /*16e70*/  @!P0 LEA.HI.X R205, R170, R249.reuse, R169, 0x1, P3 ;  /* 0x000000f9aacd8211 */ /* 0x080fe200018f0ca9 */
[--C-:B------:R-:W-:Y:S01]  /*16e80*/  @!P0 IMAD.MOV.U32 R191, RZ, RZ, R168.reuse ;  /* 0x000000ffffbf8224 */ /* 0x100fe200078e00a8 */
[-C--:B------:R-:W-:Y:S01]  /*16e90*/  @!P0 MOV R179, R168.reuse ;  /* 0x000000a800b38202 */ /* 0x080fe20000000f00 */
[----:B------:R-:W-:Y:S01]  /*16ea0*/  @!P0 IMAD.MOV.U32 R187, RZ, RZ, R168 ;  /* 0x000000ffffbb8224 */ /* 0x000fe200078e00a8 */
[----:B------:R-:W-:Y:S01]  /*16eb0*/  @!P0 LEA.HI.X R173, R2, R168, R0, 0x6, P2 ;  /* 0x000000a802ad8211 */ /* 0x000fe200010f3400 */
[----:B------:R-:W-:Y:S01]  /*16ec0*/  @!PT LDS RZ, [RZ] ;  /* 0x00000000fffff984 */ /* 0x000fe20000000800 */
[----:B------:R-:W-:Y:S01]  /*16ed0*/  @!PT LDS RZ, [RZ] ;  /* 0x00000000fffff984 */ /* 0x000fe20000000800 */
[----:B------:R-:W-:Y:S01]  /*16ee0*/  @!PT LDS RZ, [RZ] ;  /* 0x00000000fffff984 */ /* 0x000fe20000000800 */
[----:B------:R1:W-:Y:S01]  /*16ef0*/  @!P0 LDGSTS.E.BYPASS.LTC128B.128 [R241+0x2800], [R204.64] ;  /* 0x02800000ccf18fae */ /* 0x0003e2000b901d54 */
[--C-:B------:R-:W-:Y:S01]  /*16f00*/  @!P0 IMAD.MOV.U32 R183, RZ, RZ, R168.reuse ;  /* 0x000000ffffb78224 */ /* 0x100fe200078e00a8 */
[-C--:B------:R-:W-:Y:S01]  /*16f10*/  @!P0 LEA R202, P2, R172, R250.reuse, 0x1 ;  /* 0x000000faacca8211 */ /* 0x080fe200078408ff */
[----:B------:R-:W-:Y:S01]  /*16f20*/  @!P0 IMAD.MOV.U32 R181, RZ, RZ, R168 ;  /* 0x000000ffffb58224 */ /* 0x000fe200078e00a8 */
[----:B------:R1:W-:Y:S01]  /*16f30*/  @P0 STS.128 [R241+0x3000], RZ ;  /* 0x003000fff1000388 */ /* 0x0003e20000000c00 */
[----:B------:R-:W-:Y:S01]  /*16f40*/  @!P0 IMAD.WIDE.U32 R206, R2, 0x30, R206 ;  /* 0x0000003002ce8825 */ /* 0x000fe200078e00ce */
[-C--:B------:R-:W-:Y:S01]  /*16f50*/  @!P0 LEA.HI.X R203, R172, R249.reuse, R171, 0x1, P2 ;  /* 0x000000f9accb8211 */ /* 0x080fe200010f0cab */
[----:B------:R-:W-:Y:S02]  /*16f60*/  UMOV UR8, UR10 ;  /* 0x0000000a00087c82 */ /* 0x000fe40008000000 */
[C---:B------:R-:W-:Y:S01]  /*16f70*/  @!P0 IMAD.WIDE.U32 R196, R2.reuse, 0x50, R196 ;  /* 0x0000005002c48825 */ /* 0x040fe200078e00c4 */
[----:B------:R-:W-:Y:S01]  /*16f80*/  UMOV UR9, UR11 ;  /* 0x0000000b00097c82 */ /* 0x000fe20008000000 */
[----:B------:R-:W-:Y:S01]  /*16f90*/  @!PT LDS RZ, [RZ] ;  /* 0x00000000fffff984 */ /* 0x000fe20000000800 */
[----:B------:R-:W-:Y:S01]  /*16fa0*/  @!PT LDS RZ, [RZ] ;  /* 0x00000000fffff984 */ /* 0x000fe20000000800 */
[----:B------:R-:W-:Y:S01]  /*16fb0*/  @!PT LDS RZ, [RZ] ;  /* 0x00000000fffff984 */ /* 0x000fe20000000800 */
[----:B------:R1:W-:Y:S02]  /*16fc0*/  @!P0 LDGSTS.E.BYPASS.LTC128B.128 [R241+0x3000], [R202.64] ;  /* 0x03000000caf18fae */ /* 0x0003e4000b901d54 */
[C---:B------:R-:W-:Y:S02]  /*16fd0*/  @!P0 IMAD.WIDE.U32 R194, R2.reuse, 0x60, R194 ;  /* 0x0000006002c28825 */ /* 0x040fe400078e00c2 */
[----:B------:R1:W-:Y:S02]  /*16fe0*/  @P0 STS.128 [R241+0x3800], RZ ;  /* 0x003800fff1000388 */ /* 0x0003e40000000c00 */
[C---:B------:R-:W-:Y:S04]  /*16ff0*/  @!P0 IMAD.WIDE.U32 R192, R2.reuse, 0x70, R192 ;  /* 0x0000007002c08825 */ /* 0x040fe800078e00c0 */
[----:B------:R-:W-:Y:S01]  /*17000*/  @!P0 IMAD.WIDE.U32 R190, R2, 0x90, R190 ;  /* 0x0000009002be8825 */ /* 0x000fe200078e00be */
[----:B------:R-:W-:Y:S03]  /*17010*/  @!P0 LEA R210, P3, R192, R250, 0x1 ;  /* 0x000000fac0d28211 */ /* 0x000fe600078608ff */
[C---:B------:R-:W-:Y:S04]  /*17020*/  @!P0 IMAD.WIDE.U32 R188, R2.reuse, 0xa0, R188 ;  /* 0x000000a002bc8825 */ /* 0x040fe800078e00bc */
[C---:B------:R-:W-:Y:S04]  /*17030*/  @!P0 IMAD.WIDE.U32 R186, R2.reuse, 0xb0, R186 ;  /* 0x000000b002ba8825 */ /* 0x040fe800078e00ba */
[C---:B------:R-:W-:Y:S04]  /*17040*/  @!P0 IMAD.WIDE.U32 R184, R2.reuse, 0xc0, R184 ;  /* 0x000000c002b88825 */ /* 0x040fe800078e00b8 */
[C---:B------:R-:W-:Y:S04]  /*17050*/  @!P0 IMAD.WIDE.U32 R182, R2.reuse, 0xd0, R182 ;  /* 0x000000d002b68825 */ /* 0x040fe800078e00b6 */
[C---:B------:R-:W-:Y:S04]  /*17060*/  @!P0 IMAD.WIDE.U32 R180, R2.reuse, 0xe0, R180 ;  /* 0x000000e002b48825 */ /* 0x040fe800078e00b4 */
[C---:B------:R-:W-:Y:S01]  /*17070*/  @!P0 IMAD.WIDE.U32 R178, R2.reuse, 0xf0, R178 ;  /* 0x000000f002b28825 */ /* 0x040fe200078e00b2 */
[----:B------:R-:W-:Y:S02]  /*17080*/  @!P0 LEA.HI.X R2, R2, R168, R0, 0x7, P1 ;  /* 0x000000a802028211 */ /* 0x000fe400008f3c00 */
[-C--:B------:R-:W-:Y:S01]  /*17090*/  @!P0 LEA R200, P1, R174, R250.reuse, 0x1 ;  /* 0x000000faaec88211 */ /* 0x080fe200078208ff */
[C---:B------:R-:W-:Y:S02]  /*170a0*/  @!P0 IMAD R168, R0.reuse, 0x30, RZ ;  /* 0x0000003000a88824 */ /* 0x040fe400078e02ff */
[----:B------:R-:W-:Y:S01]  /*170b0*/  @!P0 IMAD R169, R0, 0x50, RZ ;  /* 0x0000005000a98824 */ /* 0x000fe200078e02ff */
[-C--:B------:R-:W-:Y:S01]  /*170c0*/  @!P0 LEA.HI.X R201, R174, R249.reuse, R173, 0x1, P1 ;  /* 0x000000f9aec98211 */ /* 0x080fe200008f0cad */
[----:B------:R-:W-:Y:S01]  /*170d0*/  @!P0 IMAD.IADD R170, R168, 0x1, R207 ;  /* 0x00000001a8aa8824 */ /* 0x000fe200078e02cf */
[-C--:B------:R-:W-:Y:S01]  /*170e0*/  @!P0 LEA R172, P1, R175, R250.reuse, 0x1 ;  /* 0x000000faafac8211 */ /* 0x080fe200078208ff */
[----:B------:R-:W-:Y:S01]  /*170f0*/  @!P0 IMAD.IADD R169, R169, 0x1, R197 ;  /* 0x00000001a9a98824 */ /* 0x000fe200078e02c5 */
[-C--:B------:R-:W-:Y:S01]  /*17100*/  @!P0 LEA R174, P2, R206, R250.reuse, 0x1 ;  /* 0x000000faceae8211 */ /* 0x080fe200078408ff */
[C---:B------:R-:W-:Y:S01]  /*17110*/  @!P0 IMAD R168, R0.reuse, 0x60, RZ ;  /* 0x0000006000a88824 */ /* 0x040fe200078e02ff */
[-C--:B------:R-:W-:Y:S01]  /*17120*/  @!P0 LEA.HI.X R173, R175, R249.reuse, R2, 0x1, P1 ;  /* 0x000000f9afad8211 */ /* 0x080fe200008f0c02 */
[----:B------:R-:W-:Y:S01]  /*17130*/  @!P0 IMAD R2, R0, 0x70, RZ ;  /* 0x0000007000028824 */ /* 0x000fe200078e02ff */
[-C--:B------:R-:W-:Y:S01]  /*17140*/  @!P0 LEA.HI.X R175, R206, R249.reuse, R170, 0x1, P2 ;  /* 0x000000f9ceaf8211 */ /* 0x080fe200010f0caa */
[----:B------:R-:W-:Y:S01]  /*17150*/  @!P0 IMAD R170, R0, 0x90, RZ ;  /* 0x0000009000aa8824 */ /* 0x000fe200078e02ff */
[-C--:B------:R-:W-:Y:S01]  /*17160*/  @!P0 LEA R208, P2, R196, R250.reuse, 0x1 ;  /* 0x000000fac4d08211 */ /* 0x080fe200078408ff */
[----:B------:R-:W-:Y:S01]  /*17170*/  @!P0 IMAD.IADD R2, R2, 0x1, R193 ;  /* 0x0000000102028824 */ /* 0x000fe200078e02c1 */
[-C--:B------:R-:W-:Y:S01]  /*17180*/  @!P0 LEA R206, P1, R194, R250.reuse, 0x1 ;  /* 0x000000fac2ce8211 */ /* 0x080fe200078208ff */
[----:B------:R-:W-:Y:S01]  /*17190*/  @!PT LDS RZ, [RZ] ;  /* 0x00000000fffff984 */ /* 0x000fe20000000800 */
[----:B------:R-:W-:Y:S01]  /*171a0*/  @!PT LDS RZ, [RZ] ;  /* 0x00000000fffff984 */ /* 0x000fe20000000800 */
[----:B------:R-:W-:Y:S01]  /*171b0*/  @!PT LDS RZ, [RZ] ;  /* 0x00000000fffff984 */ /* 0x000fe20000000800 */
[----:B------:R1:W-:Y:S01]  /*171c0*/  @!P0 LDGSTS.E.BYPASS.LTC128B.128 [R241+0x3800], [R174.64] ;  /* 0x03800000aef18fae */ /* 0x0003e2000b901d54 */
[-C--:B------:R-:W-:Y:S01]  /*171d0*/  @!P0 LEA.HI.X R209, R196, R249.reuse, R169, 0x1, P2 ;  /* 0x000000f9c4d18211 */ /* 0x080fe200010f0ca9 */
[----:B------:R-:W-:Y:S01]  /*171e0*/  @!P0 IMAD.IADD R170, R170, 0x1, R191 ;  /* 0x00000001aaaa8824 */ /* 0x000fe200078e02bf */
        /* <DEDUP_REMOVED lines=15> */
[CC--:B------:R-:W-:Y:S01]  /*172e0*/  @!P0 LEA R190, P4, R184.reuse, R250.reuse, 0x1 ;  /* 0x000000fab8be8211 */ /* 0x0c0fe200078808ff */
[----:B------:R-:W-:Y:S01]  /*172f0*/  @!PT LDS RZ, [RZ] ;  /* 0x00000000fffff984 */ /* 0x000fe20000000800 */
[----:B------:R-:W-:Y:S01]  /*17300*/  @!PT LDS RZ, [RZ] ;  /* 0x00000000fffff984 */ /* 0x000fe20000000800 */
[----:B------:R-:W-:Y:S01]  /*17310*/  @!PT LDS RZ, [RZ] ;  /* 0x00000000fffff984 */ /* 0x000fe20000000800 */
[----:B------:R1:W-:Y:S03]  /*17320*/  @!P0 LDGSTS.E.BYPASS.LTC128B.128 [R241+0x4800], [R208.64] ;  /* 0x04800000d0f18fae */ /* 0x0003e6000b901d54 */
[----:B------:R-:W-:Y:S01]  /*17330*/  @!P0 LEA.HI.X R191, R184, R249, R2, 0x1, P4 ;  /* 0x000000f9b8bf8211 */ /* 0x000fe200020f0c02 */
[----:B------:R1:W-:Y:S01]  /*17340*/  @P0 STS.128 [R241+0x5000], RZ ;  /* 0x005000fff1000388 */ /* 0x0003e20000000c00 */
[----:B------:R-:W-:Y:S01]  /*17350*/  @!P0 IADD3 R169, R168, R189, RZ ;  /* 0x000000bda8a98210 */ /* 0x000fe20007ffe0ff */
[----:B------:R-:W-:Y:S02]  /*17360*/  @!P0 IMAD R168, R0, 0xb0, RZ ;  /* 0x000000b000a88824 */ /* 0x000fe400078e02ff */
        /* <DEDUP_REMOVED lines=15> */
[----:B------:R-:W-:Y:S01]  /*17460*/  @!P0 IMAD R168, R0, 0xe0, RZ ;  /* 0x000000e000a88824 */ /* 0x000fe200078e02ff */
[-C--:B------:R-:W-:Y:S01]  /*17470*/  @!P0 LEA R170, P2, R180, R250.reuse, 0x1 ;  /* 0x000000fab4aa8211 */ /* 0x080fe200078408ff */
[----:B------:R1:W-:Y:S01]  /*17480*/  @P0 STS.128 [R241+0x6000], RZ ;  /* 0x006000fff1000388 */ /* 0x0003e20000000c00 */
[----:B------:R-:W-:Y:S01]  /*17490*/  @!P0 LEA R192, P1, R178, R250, 0x1 ;  /* 0x000000fab2c08211 */ /* 0x000fe200078208ff */
[----:B------:R-:W-:Y:S01]  /*174a0*/  @!P0 IMAD.IADD R168, R168, 0x1, R181 ;  /* 0x00000001a8a88824 */ /* 0x000fe200078e02b5 */
[----:B------:R-:W-:Y:S01]  /*174b0*/  @!P0 IADD3 R169, R169, R183, RZ ;  /* 0x000000b7a9a98210 */ /* 0x000fe20007ffe0ff */
[----:B------:R-:W-:Y:S01]  /*174c0*/  @!PT LDS RZ, [RZ] ;  /* 0x00000000fffff984 */ /* 0x000fe20000000800 */
[----:B------:R-:W-:Y:S01]  /*174d0*/  @!PT LDS RZ, [RZ] ;  /* 0x00000000fffff984 */ /* 0x000fe20000000800 */
[----:B------:R-:W-:Y:S01]  /*174e0*/  @!PT LDS RZ, [RZ] ;  /* 0x00000000fffff984 */ /* 0x000fe20000000800 */
[----:B------:R1:W-:Y:S01]  /*174f0*/  @!P0 LDGSTS.E.BYPASS.LTC128B.128 [R241+0x6000], [R172.64] ;  /* 0x06000000acf18fae */ /* 0x0003e2000b901d54 */
[----:B------:R-:W-:Y:S01]  /*17500*/  @!P0 IMAD R0, R0, 0xf0, RZ ;  /* 0x000000f000008824 */ /* 0x000fe200078e02ff */
[----:B------:R-:W-:Y:S02]  /*17510*/  MOV R250, R198 ;  /* 0x000000c600fa7202 */ /* 0x000fe40000000f00 */
        /* <DEDUP_REMOVED lines=41> */
.L_x_2395:
[----:B------:R-:W-:Y:S02]  /*177b0*/  UIADD3 UR24, UR12, -0x1, URZ ;  /* 0xffffffff0c187890 */ /* 0x000fe4000fffe03f */
[----:B------:R-:W-:Y:S02]  /*177c0*/  UISETP.GT.AND UP0, UPT, UR12, 0x1, UPT ;  /* 0x000000010c00788c */ /* 0x000fe4000bf04270 */
[----:B------:R-:W-:Y:S02]  /*177d0*/  UMOV UR10, UR22 ;  /* 0x00000016000a7c82 */ /* 0x000fe40008000000 */
[----:B------:R-:W-:Y:S01]  /*177e0*/  MOV R0, UR24 ;  /* 0x0000001800007c02 */ /* 0x000fe20008000f00 */
[----:B------:R-:W-:Y:S02]  /*177f0*/  UMOV UR11, UR19 ;  /* 0x00000013000b7c82 */ /* 0x000fe40008000000 */
[----:B------:R-:W-:Y:S01]  /*17800*/  UMOV UR12, UR24 ;  /* 0x00000018000c7c82 */ /* 0x000fe20008000000 */
[----:B------:R-:W-:Y:S04]  /*17810*/  LEA R0, R0, R244, 0x8 ;  /* 0x000000f400007211 */ /* 0x000fe800078e40ff */
[----:B-1----:R-:W-:Y:S01]  /*17820*/  I2F R209, R0 ;  /* 0x0000000000d17306 */ /* 0x002fe20000201400 */
[C---:B------:R-:W-:Y:S02]  /*17830*/  IADD3 R194, R0.reuse, 0x49, RZ ;  /* 0x0000004900c27810 */ /* 0x040fe40007ffe0ff */
[C---:B------:R-:W-:Y:S02]  /*17840*/  IADD3 R189, R0.reuse, 0x50, RZ ;  /* 0x0000005000bd7810 */ /* 0x040fe40007ffe0ff */
[C---:B------:R-:W-:Y:S02]  /*17850*/  IADD3 R208, R0.reuse, 0x1, RZ ;  /* 0x0000000100d07810 */ /* 0x040fe40007ffe0ff */
[C---:B------:R-:W-:Y:S02]  /*17860*/  IADD3 R195, R0.reuse, 0x48, RZ ;  /* 0x0000004800c37810 */ /* 0x040fe40007ffe0ff */
[C---:B------:R-:W-:Y:S01]  /*17870*/  IADD3 R207, R0.reuse, 0x8, RZ ;  /* 0x0000000800cf7810 */ /* 0x040fe20007ffe0ff */
[----:B------:R-:W-:Y:S01]  /*17880*/  I2F R194, R194 ;  /* 0x000000c200c27306 */ /* 0x000fe20000201400 */
        /* <DEDUP_REMOVED lines=40> */
[----:B------:R-:W-:Y:S01]  /*17b10*/  IADD3 R168, R0, 0xa0, RZ ;  /* 0x000000a000a87810 */ /* 0x000fe20007ffe0ff */
[----:B------:R-:W-:Y:S10]  /*17b20*/  I2F R191, R191 ;  /* 0x000000bf00bf7306 */ /* 0x000ff40000201400 */
        /* <DEDUP_REMOVED lines=31> */
[----:B------:R-:W1:Y:S02]  /*17d20*/  I2F R168, R168 ;  /* 0x000000a800a87306 */ /* 0x000e640000201400 */
[----:B-1----:R-:W-:Y:S02]  /*17d30*/  FFMA.FTZ R84, R168, UR4, R84 ;  /* 0x00000004a8547c23 */ /* 0x002fe40008010054 */
[----:B------:R-:W-:Y:S02]  /*17d40*/  FFMA.FTZ R6, R209, UR4, R6 ;  /* 0x00000004d1067c23 */ /* 0x000fe40008010006 */
[C---:B------:R-:W-:Y:S02]  /*17d50*/  FFMA.FTZ R43, R194.reuse, UR4, R43 ;  /* 0x00000004c22b7c23 */ /* 0x040fe4000801002b */
[----:B------:R-:W-:Y:S01]  /*17d60*/  FFMA.FTZ R41, R194, UR4, R41 ;  /* 0x00000004c2297c23 */ /* 0x000fe20008010029 */
[----:B------:R-:W-:Y:S01]  /*17d70*/  IADD3 R194, R0, 0xb1, RZ ;  /* 0x000000b100c27810 */ /* 0x000fe20007ffe0ff */
[C---:B------:R-:W-:Y:S02]  /*17d80*/  FFMA.FTZ R44, R189.reuse, UR4, R44 ;  /* 0x00000004bd2c7c23 */ /* 0x040fe4000801002c */
[----:B------:R-:W-:Y:S02]  /*17d90*/  FFMA.FTZ R46, R189, UR4, R46 ;  /* 0x00000004bd2e7c23 */ /* 0x000fe4000801002e */
[----:B------:R1:W-:Y:S01]  /*17da0*/  I2F R189, R194 ;  /* 0x000000c200bd7306 */ /* 0x0003e20000201400 */
[----:B------:R-:W-:Y:S02]  /*17db0*/  FFMA.FTZ R7, R208, UR4, R7 ;  /* 0x00000004d0077c23 */ /* 0x000fe40008010007 */
[C---:B------:R-:W-:Y:S02]  /*17dc0*/  FFMA.FTZ R42, R195.reuse, UR4, R42 ;  /* 0x00000004c32a7c23 */ /* 0x040fe4000801002a */
[----:B------:R-:W-:Y:S01]  /*17dd0*/  FFMA.FTZ R40, R195, UR4, R40 ;  /* 0x00000004c3287c23 */ /* 0x000fe20008010028 */
[----:B------:R-:W-:Y:S01]  /*17de0*/  FMNMX.FTZ R195, R6, R3, !PT ;  /* 0x0000000306c37209 */ /* 0x000fe20007810000 */
[----:B------:R-:W-:Y:S02]  /*17df0*/  FFMA.FTZ R10, R207, UR4, R10 ;  /* 0x00000004cf0a7c23 */ /* 0x000fe4000801000a */
[----:B------:R-:W-:Y:S01]  /*17e00*/  FFMA.FTZ R11, R206, UR4, R11 ;  /* 0x00000004ce0b7c23 */ /* 0x000fe2000801000b */
[----:B------:R-:W-:Y:S01]  /*17e10*/  FMNMX.FTZ R195, R7, R195, !PT ;  /* 0x000000c307c37209 */ /* 0x000fe20007810000 */
[C---:B------:R-:W-:Y:S02]  /*17e20*/  FFMA.FTZ R47, R193.reuse, UR4, R47 ;  /* 0x00000004c12f7c23 */ /* 0x040fe4000801002f */
[----:B------:R-:W-:Y:S01]  /*17e30*/  FFMA.FTZ R45, R193, UR4, R45 ;  /* 0x00000004c12d7c23 */ /* 0x000fe2000801002d */
[----:B------:R-:W-:Y:S01]  /*17e40*/  FMNMX.FTZ R195, R10, R195, !PT ;  /* 0x000000c30ac37209 */ /* 0x000fe20007810000 */
[C---:B------:R-:W-:Y:S02]  /*17e50*/  FFMA.FTZ R50, R191.reuse, UR4, R50 ;  /* 0x00000004bf327c23 */ /* 0x040fe40008010032 */
[----:B------:R-:W-:Y:S01]  /*17e60*/  FFMA.FTZ R48, R191, UR4, R48 ;  /* 0x00000004bf307c23 */ /* 0x000fe20008010030 */
[----:B------:R-:W-:Y:S01]  /*17e70*/  FMNMX.FTZ R193, R11, R195, !PT ;  /* 0x000000c30bc17209 */ /* 0x000fe20007810000 */
[----:B------:R-:W-:Y:S01]  /*17e80*/  FFMA.FTZ R4, R209, UR4, R4 ;  /* 0x00000004d1047c23 */ /* 0x000fe20008010004 */
[----:B------:R-:W-:Y:S01]  /*17e90*/  IADD3 R195, R0, 0xb8, RZ ;  /* 0x000000b800c37810 */ /* 0x000fe20007ffe0ff */
[C---:B------:R-:W-:Y:S02]  /*17ea0*/  FFMA.FTZ R24, R201.reuse, UR4, R24 ;  /* 0x00000004c9187c23 */ /* 0x040fe40008010018 */
[----:B------:R-:W-:Y:S01]  /*17eb0*/  FFMA.FTZ R26, R201, UR4, R26 ;  /* 0x00000004c91a7c23 */ /* 0x000fe2000801001a */
[----:B------:R2:W-:Y:S01]  /*17ec0*/  I2F R191, R195 ;  /* 0x000000c300bf7306 */ /* 0x0005e20000201400 */
[----:B------:R-:W-:Y:S01]  /*17ed0*/  FFMA.FTZ R5, R208, UR4, R5 ;  /* 0x00000004d0057c23 */ /* 0x000fe20008010005 */
[----:B-1----:R-:W-:Y:S01]  /*17ee0*/  FMNMX.FTZ R194, R4, R164, !PT ;  /* 0x000000a404c27209 */ /* 0x002fe20007810000 */
[----:B------:R-:W-:Y:S02]  /*17ef0*/  FFMA.FTZ R8, R207, UR4, R8 ;  /* 0x00000004cf087c23 */ /* 0x000fe40008010008 */
[----:B------:R-:W-:Y:S01]  /*17f00*/  FFMA.FTZ R9, R206, UR4, R9 ;  /* 0x00000004ce097c23 */ /* 0x000fe20008010009 */
[----:B------:R-:W-:Y:S01]  /*17f10*/  FMNMX.FTZ R194, R5, R194, !PT ;  /* 0x000000c205c27209 */ /* 0x000fe20007810000 */
[C---:B------:R-:W-:Y:S01]  /*17f20*/  FFMA.FTZ R12, R205.reuse, UR4, R12 ;  /* 0x00000004cd0c7c23 */ /* 0x040fe2000801000c */
[----:B------:R-:W-:Y:S01]  /*17f30*/  IADD3 R206, R0, 0xa1, RZ ;  /* 0x000000a100ce7810 */ /* 0x000fe20007ffe0ff */
        /* <DEDUP_REMOVED lines=8> */
[----:B------:R-:W-:Y:S01]  /*17fc0*/  I2F R172, R206 ;  /* 0x000000ce00ac7306 */ /* 0x000fe20000201400 */
[C---:B------:R-:W-:Y:S02]  /*17fd0*/  FFMA.FTZ R18, R204.reuse, UR4, R18 ;  /* 0x00000004cc127c23 */ /* 0x040fe40008010012 */
[----:B------:R-:W-:Y:S01]  /*17fe0*/  FMNMX.FTZ R193, R15, R193, !PT ;  /* 0x000000c10fc17209 */ /* 0x000fe20007810000 */
[----:B------:R-:W-:Y:S01]  /*17ff0*/  FFMA.FTZ R16, R204, UR4, R16 ;  /* 0x00000004cc107c23 */ /* 0x000fe20008010010 */
[----:B--2---:R-:W-:Y:S01]  /*18000*/  FMNMX.FTZ R195, R12, R194, !PT ;  /* 0x000000c20cc37209 */ /* 0x004fe20007810000 */
[----:B------:R-:W-:Y:S01]  /*18010*/  FFMA.FTZ R51, R192, UR4, R51 ;  /* 0x00000004c0337c23 */ /* 0x000fe20008010033 */
[----:B------:R-:W-:Y:S01]  /*18020*/  IADD3 R194, R0, 0xb9, RZ ;  /* 0x000000b900c27810 */ /* 0x000fe20007ffe0ff */
[C---:B------:R-:W-:Y:S02]  /*18030*/  FFMA.FTZ R27, R200.reuse, UR4, R27 ;  /* 0x00000004c81b7c23 */ /* 0x040fe4000801001b */
[----:B------:R-:W-:Y:S01]  /*18040*/  FFMA.FTZ R25, R200, UR4, R25 ;  /* 0x00000004c8197c23 */ /* 0x000fe20008010019 */
[----:B------:R1:W-:Y:S01]  /*18050*/  I2F R190, R194 ;  /* 0x000000c200be7306 */ /* 0x0003e20000201400 */
[----:B------:R-:W-:Y:S01]  /*18060*/  FFMA.FTZ R49, R192, UR4, R49 ;  /* 0x00000004c0317c23 */ /* 0x000fe20008010031 */
[----:B------:R-:W-:Y:S01]  /*18070*/  FMNMX.FTZ R192, R18, R193, !PT ;  /* 0x000000c112c07209 */ /* 0x000fe20007810000 */
[----:B------:R-:W-:Y:S01]  /*18080*/  FFMA.FTZ R17, R203, UR4, R17 ;  /* 0x00000004cb117c23 */ /* 0x000fe20008010011 */
[----:B------:R-:W-:Y:S01]  /*18090*/  FMNMX.FTZ R193, R13, R195, !PT ;  /* 0x000000c30dc17209 */ /* 0x000fe20007810000 */
[C---:B------:R-:W-:Y:S01]  /*180a0*/  FFMA.FTZ R58, R187.reuse, UR4, R58 ;  /* 0x00000004bb3a7c23 */ /* 0x040fe2000801003a */
[----:B------:R-:W-:Y:S01]  /*180b0*/  IADD3 R200, R0, 0xa9, RZ ;  /* 0x000000a900c87810 */ /* 0x000fe20007ffe0ff */
[----:B------:R-:W-:Y:S01]  /*180c0*/  FFMA.FTZ R56, R187, UR4, R56 ;  /* 0x00000004bb387c23 */ /* 0x000fe20008010038 */
[----:B------:R-:W-:Y:S01]  /*180d0*/  FMNMX.FTZ R193, R16, R193, !PT ;  /* 0x000000c110c17209 */ /* 0x000fe20007810000 */
[----:B------:R-:W-:Y:S01]  /*180e0*/  FFMA.FTZ R19, R203, UR4, R19 ;  /* 0x00000004cb137c23 */ /* 0x000fe20008010013 */
[----:B------:R-:W-:Y:S01]  /*180f0*/  IADD3 R203, R0, 0xa8, RZ ;  /* 0x000000a800cb7810 */ /* 0x000fe20007ffe0ff */
[C---:B------:R-:W-:Y:S02]  /*18100*/  FFMA.FTZ R22, R202.reuse, UR4, R22 ;  /* 0x00000004ca167c23 */ /* 0x040fe40008010016 */
[----:B------:R-:W-:Y:S01]  /*18110*/  FFMA.FTZ R20, R202, UR4, R20 ;  /* 0x00000004ca147c23 */ /* 0x000fe20008010014 */
[----:B------:R-:W-:Y:S01]  /*18120*/  FMNMX.FTZ R192, R19, R192, !PT ;  /* 0x000000c013c07209 */ /* 0x000fe20007810000 */
[C---:B------:R-:W-:Y:S02]  /*18130*/  FFMA.FTZ R23, R178.reuse, UR4, R23 ;  /* 0x00000004b2177c23 */ /* 0x040fe40008010017 */
[----:B------:R-:W-:Y:S01]  /*18140*/  FFMA.FTZ R21, R178, UR4, R21 ;  /* 0x00000004b2157c23 */ /* 0x000fe20008010015 */
[----:B------:R-:W-:Y:S01]  /*18150*/  FMNMX.FTZ R192, R22, R192, !PT ;  /* 0x000000c016c07209 */ /* 0x000fe20007810000 */
[----:B------:R-:W-:Y:S01]  /*18160*/  I2F R178, R203 ;  /* 0x000000cb00b27306 */ /* 0x000fe20000201400 */
[C---:B------:R-:W-:Y:S02]  /*18170*/  FFMA.FTZ R55, R188.reuse, UR4, R55 ;  /* 0x00000004bc377c23 */ /* 0x040fe40008010037 */
[----:B------:R-:W-:Y:S01]  /*18180*/  FFMA.FTZ R53, R188, UR4, R53 ;  /* 0x00000004bc357c23 */ /* 0x000fe20008010035 */
[----:B------:R-:W-:Y:S01]  /*18190*/  FMNMX.FTZ R188, R23, R192, !PT ;  /* 0x000000c017bc7209 */ /* 0x000fe20007810000 */
[C---:B------:R-:W-:Y:S01]  /*181a0*/  FFMA.FTZ R62, R184.reuse, UR4, R62 ;  /* 0x00000004b83e7c23 */ /* 0x040fe2000801003e */
[----:B-1----:R-:W-:Y:S01]  /*181b0*/  FMNMX.FTZ R194, R17, R193, !PT ;  /* 0x000000c111c27209 */ /* 0x002fe20007810000 */
[----:B------:R-:W-:Y:S01]  /*181c0*/  FFMA.FTZ R60, R184, UR4, R60 ;  /* 0x00000004b83c7c23 */ /* 0x000fe2000801003c */
[----:B------:R-:W-:Y:S01]  /*181d0*/  IADD3 R193, R0, 0xc0, RZ ;  /* 0x000000c000c17810 */ /* 0x000fe20007ffe0ff */
[C---:B------:R-:W-:Y:S01]  /*181e0*/  FFMA.FTZ R30, R199.reuse, UR4, R30 ;  /* 0x00000004c71e7c23 */ /* 0x040fe2000801001e */
[----:B------:R-:W-:Y:S01]  /*181f0*/  FMNMX.FTZ R188, R26, R188, !PT ;  /* 0x000000bc1abc7209 */ /* 0x000fe20007810000 */
[----:B------:R-:W-:Y:S01]  /*18200*/  FFMA.FTZ R28, R199, UR4, R28 ;  /* 0x00000004c71c7c23 */ /* 0x000fe2000801001c */
[----:B------:R1:W-:Y:S01]  /*18210*/  I2F R187, R193 ;  /* 0x000000c100bb7306 */ /* 0x0003e20000201400 */
[----:B------:R-:W-:Y:S01]  /*18220*/  FMNMX.FTZ R192, R20, R194, !PT ;  /* 0x000000c214c07209 */ /* 0x000fe20007810000 */
[----:B------:R-:W-:Y:S01]  /*18230*/  FFMA.FTZ R59, R185, UR4, R59 ;  /* 0x00000004b93b7c23 */ /* 0x000fe2000801003b */
[----:B------:R-:W-:Y:S01]  /*18240*/  FMNMX.FTZ R188, R27, R188, !PT ;  /* 0x000000bc1bbc7209 */ /* 0x000fe20007810000 */
[----:B------:R-:W-:Y:S01]  /*18250*/  FFMA.FTZ R57, R185, UR4, R57 ;  /* 0x00000004b9397c23 */ /* 0x000fe20008010039 */
[----:B------:R-:W-:Y:S01]  /*18260*/  FMNMX.FTZ R192, R21, R192, !PT ;  /* 0x000000c015c07209 */ /* 0x000fe20007810000 */
[----:B------:R-:W-:Y:S01]  /*18270*/  FFMA.FTZ R29, R182, UR4, R29 ;  /* 0x00000004b61d7c23 */ /* 0x000fe2000801001d */
[----:B------:R-:W-:Y:S01]  /*18280*/  FMNMX.FTZ R185, R30, R188, !PT ;  /* 0x000000bc1eb97209 */ /* 0x000fe20007810000 */
[C---:B------:R-:W-:Y:S02]  /*18290*/  FFMA.FTZ R66, R181.reuse, UR4, R66 ;  /* 0x00000004b5427c23 */ /* 0x040fe40008010042 */
[----:B------:R-:W-:Y:S02]  /*182a0*/  FFMA.FTZ R64, R181, UR4, R64 ;  /* 0x00000004b5407c23 */ /* 0x000fe40008010040 */
[----:B------:R-:W-:Y:S02]  /*182b0*/  FFMA.FTZ R31, R182, UR4, R31 ;  /* 0x00000004b61f7c23 */ /* 0x000fe4000801001f */
[----:B------:R-:W2:Y:S01]  /*182c0*/  I2F R182, R200 ;  /* 0x000000c800b67306 */ /* 0x000ea20000201400 */
[C---:B------:R-:W-:Y:S02]  /*182d0*/  FFMA.FTZ R34, R198.reuse, UR4, R34 ;  /* 0x00000004c6227c23 */ /* 0x040fe40008010022 */
[----:B------:R-:W-:Y:S01]  /*182e0*/  FMNMX.FTZ R185, R31, R185, !PT ;  /* 0x000000b91fb97209 */ /* 0x000fe20007810000 */
[C---:B------:R-:W-:Y:S02]  /*182f0*/  FFMA.FTZ R35, R197.reuse, UR4, R35 ;  /* 0x00000004c5237c23 */ /* 0x040fe40008010023 */
[----:B------:R-:W-:Y:S01]  /*18300*/  FFMA.FTZ R32, R198, UR4, R32 ;  /* 0x00000004c6207c23 */ /* 0x000fe20008010020 */
[----:B------:R-:W-:Y:S01]  /*18310*/  FMNMX.FTZ R185, R34, R185, !PT ;  /* 0x000000b922b97209 */ /* 0x000fe20007810000 */
[----:B------:R-:W-:Y:S01]  /*18320*/  FFMA.FTZ R33, R197, UR4, R33 ;  /* 0x00000004c5217c23 */ /* 0x000fe20008010021 */
[----:B------:R-:W-:Y:S01]  /*18330*/  IADD3 R197, R0, 0xb0, RZ ;  /* 0x000000b000c57810 */ /* 0x000fe20007ffe0ff */
        /* <DEDUP_REMOVED lines=9> */
[C---:B------:R-:W-:Y:S01]  /*183d0*/  FFMA.FTZ R70, R179.reuse, UR4, R70 ;  /* 0x00000004b3467c23 */ /* 0x040fe20008010046 */
[----:B------:R-:W-:Y:S01]  /*183e0*/  FMNMX.FTZ R188, R28, R188, !PT ;  /* 0x000000bc1cbc7209 */ /* 0x000fe20007810000 */
[----:B------:R-:W-:Y:S01]  /*183f0*/  FFMA.FTZ R68, R179, UR4, R68 ;  /* 0x00000004b3447c23 */ /* 0x000fe20008010044 */
[----:B------:R-:W-:Y:S01]  /*18400*/  FMNMX.FTZ R183, R38, R183, !PT ;  /* 0x000000b726b77209 */ /* 0x000fe20007810000 */
[C---:B------:R-:W-:Y:S02]  /*18410*/  FFMA.FTZ R39, R186.reuse, UR4, R39 ;  /* 0x00000004ba277c23 */ /* 0x040fe40008010027 */
[----:B------:R-:W-:Y:S02]  /*18420*/  FFMA.FTZ R37, R186, UR4, R37 ;  /* 0x00000004ba257c23 */ /* 0x000fe40008010025 */
[----:B------:R-:W3:Y:S01]  /*18430*/  I2F R186, R197 ;  /* 0x000000c500ba7306 */ /* 0x000ee20000201400 */
[----:B------:R-:W-:Y:S01]  /*18440*/  FMNMX.FTZ R183, R39, R183, !PT ;  /* 0x000000b727b77209 */ /* 0x000fe20007810000 */
[C---:B------:R-:W-:Y:S02]  /*18450*/  FFMA.FTZ R67, R180.reuse, UR4, R67 ;  /* 0x00000004b4437c23 */ /* 0x040fe40008010043 */
        /* <DEDUP_REMOVED lines=8> */
[C---:B------:R-:W-:Y:S01]  /*184e0*/  FFMA.FTZ R81, R2.reuse, UR4, R81 ;  /* 0x0000000402517c23 */ /* 0x040fe20008010051 */
[----:B-1----:R-:W-:Y:S01]  /*184f0*/  FMNMX.FTZ R192, R29, R188, !PT ;  /* 0x000000bc1dc07209 */ /* 0x002fe20007810000 */
[----:B------:R-:W-:Y:S01]  /*18500*/  FFMA.FTZ R83, R2, UR4, R83 ;  /* 0x0000000402537c23 */ /* 0x000fe20008010053 */
[----:B------:R-:W-:Y:S01]  /*18510*/  IADD3 R188, R0, 0xc8, RZ ;  /* 0x000000c800bc7810 */ /* 0x000fe20007ffe0ff */
[----:B------:R-:W-:Y:S01]  /*18520*/  FFMA.FTZ R86, R168, UR4, R86 ;  /* 0x00000004a8567c23 */ /* 0x000fe20008010056 */
[----:B------:R-:W-:Y:S01]  /*18530*/  FMNMX.FTZ R185, R32, R192, !PT ;  /* 0x000000c020b97209 */ /* 0x000fe20007810000 */
[----:B--2---:R-:W-:Y:S01]  /*18540*/  FFMA.FTZ R89, R182, UR4, R89 ;  /* 0x00000004b6597c23 */ /* 0x004fe20008010059 */
[----:B------:R-:W1:Y:S01]  /*18550*/  I2F R181, R188 ;  /* 0x000000bc00b57306 */ /* 0x000e620000201400 */
[----:B------:R-:W-:Y:S01]  /*18560*/  FMNMX.FTZ R175, R47, R180, !PT ;  /* 0x000000b42faf7209 */ /* 0x000fe20007810000 */
[----:B------:R-:W-:Y:S01]  /*18570*/  FFMA.FTZ R78, R171, UR4, R78 ;  /* 0x00000004ab4e7c23 */ /* 0x000fe2000801004e */
[----:B------:R-:W-:Y:S01]  /*18580*/  FMNMX.FTZ R185, R33, R185, !PT ;  /* 0x000000b921b97209 */ /* 0x000fe20007810000 */
[----:B------:R-:W-:Y:S01]  /*18590*/  FFMA.FTZ R76, R171, UR4, R76 ;  /* 0x00000004ab4c7c23 */ /* 0x000fe2000801004c */
[----:B------:R-:W-:Y:S01]  /*185a0*/  IADD3 R2, R0, 0xd9, RZ ;  /* 0x000000d900027810 */ /* 0x000fe20007ffe0ff */
[----:B---3--:R-:W-:Y:S01]  /*185b0*/  FFMA.FTZ R92, R186, UR4, R92 ;  /* 0x00000004ba5c7c23 */ /* 0x008fe2000801005c */
[----:B------:R-:W-:Y:S01]  /*185c0*/  IADD3 R168, R0, 0xe0, RZ ;  /* 0x000000e000a87810 */ /* 0x000fe20007ffe0ff */
[----:B------:R-:W-:Y:S01]  /*185d0*/  FFMA.FTZ R91, R182, UR4, R91 ;  /* 0x00000004b65b7c23 */ /* 0x000fe2000801005b */
[----:B------:R-:W-:Y:S01]  /*185e0*/  FMNMX.FTZ R175, R50, R175, !PT ;  /* 0x000000af32af7209 */ /* 0x000fe20007810000 */
[----:B------:R-:W-:Y:S01]  /*185f0*/  FFMA.FTZ R94, R186, UR4, R94 ;  /* 0x00000004ba5e7c23 */ /* 0x000fe2000801005e */
[----:B------:R-:W2:Y:S01]  /*18600*/  I2F R2, R2 ;  /* 0x0000000200027306 */ /* 0x000ea20000201400 */
[----:B------:R-:W-:Y:S01]  /*18610*/  FFMA.FTZ R95, R189, UR4, R95 ;  /* 0x00000004bd5f7c23 */ /* 0x000fe2000801005f */
[----:B------:R-:W-:Y:S01]  /*18620*/  FMNMX.FTZ R175, R51, R175, !PT ;  /* 0x000000af33af7209 */ /* 0x000fe20007810000 */
[----:B------:R-:W-:Y:S02]  /*18630*/  FFMA.FTZ R75, R173, UR4, R75 ;  /* 0x00000004ad4b7c23 */ /* 0x000fe4000801004b */
[----:B------:R-:W-:Y:S02]  /*18640*/  FFMA.FTZ R82, R169, UR4, R82 ;  /* 0x00000004a9527c23 */ /* 0x000fe40008010052 */
[----:B------:R-:W-:Y:S02]  /*18650*/  FFMA.FTZ R87, R172, UR4, R87 ;  /* 0x00000004ac577c23 */ /* 0x000fe40008010057 */
[----:B------:R-:W-:Y:S01]  /*18660*/  FFMA.FTZ R90, R178, UR4, R90 ;  /* 0x00000004b25a7c23 */ /* 0x000fe2000801005a */
[----:B------:R-:W-:Y:S01]  /*18670*/  I2F R168, R168 ;  /* 0x000000a800a87306 */ /* 0x000fe20000201400 */
[----:B------:R-:W-:Y:S01]  /*18680*/  FFMA.FTZ R73, R173, UR4, R73 ;  /* 0x00000004ad497c23 */ /* 0x000fe20008010049 */
[----:B------:R-:W-:Y:S01]  /*18690*/  FMNMX.FTZ R173, R54, R175, !PT ;  /* 0x000000af36ad7209 */ /* 0x000fe20007810000 */
[C---:B-1----:R-:W-:Y:S01]  /*186a0*/  FFMA.FTZ R106, R181.reuse, UR4, R106 ;  /* 0x00000004b56a7c23 */ /* 0x042fe2000801006a */
[----:B------:R-:W-:Y:S01]  /*186b0*/  FMNMX.FTZ R188, R36, R185, !PT ;  /* 0x000000b924bc7209 */ /* 0x000fe20007810000 */
[----:B------:R-:W-:Y:S01]  /*186c0*/  FFMA.FTZ R104, R181, UR4, R104 ;  /* 0x00000004b5687c23 */ /* 0x000fe20008010068 */
[----:B------:R-:W-:Y:S01]  /*186d0*/  IADD3 R185, R0, 0xc9, RZ ;  /* 0x000000c900b97810 */ /* 0x000fe20007ffe0ff */
[----:B------:R-:W-:Y:S01]  /*186e0*/  FFMA.FTZ R93, R189, UR4, R93 ;  /* 0x00000004bd5d7c23 */ /* 0x000fe2000801005d */
[----:B------:R-:W-:Y:S01]  /*186f0*/  FMNMX.FTZ R183, R37, R188, !PT ;  /* 0x000000bc25b77209 */ /* 0x000fe20007810000 */
[----:B------:R-:W-:Y:S01]  /*18700*/  FFMA.FTZ R96, R191, UR4, R96 ;  /* 0x00000004bf607c23 */ /* 0x000fe20008010060 */
[----:B------:R-:W1:Y:S01]  /*18710*/  I2F R179, R185 ;  /* 0x000000b900b37306 */ /* 0x000e620000201400 */
[----:B------:R-:W-:Y:S01]  /*18720*/  FMNMX.FTZ R173, R55, R173, !PT ;  /* 0x000000ad37ad7209 */ /* 0x000fe20007810000 */
[----:B------:R-:W-:Y:S01]  /*18730*/  FFMA.FTZ R79, R170, UR4, R79 ;  /* 0x00000004aa4f7c23 */ /* 0x000fe2000801004f */
[----:B------:R-:W-:Y:S01]  /*18740*/  FMNMX.FTZ R183, R40, R183, !PT ;  /* 0x000000b728b77209 */ /* 0x000fe20007810000 */
[----:B------:R-:W-:Y:S01]  /*18750*/  FFMA.FTZ R77, R170, UR4, R77 ;  /* 0x00000004aa4d7c23 */ /* 0x000fe2000801004d */
[----:B------:R-:W-:Y:S01]  /*18760*/  FMNMX.FTZ R173, R58, R173, !PT ;  /* 0x000000ad3aad7209 */ /* 0x000fe20007810000 */
[C---:B--2---:R-:W-:Y:S02]  /*18770*/  FFMA.FTZ R113, R2.reuse, UR4, R113 ;  /* 0x0000000402717c23 */ /* 0x044fe40008010071 */
[----:B------:R-:W-:Y:S01]  /*18780*/  FFMA.FTZ R115, R2, UR4, R115 ;  /* 0x0000000402737c23 */ /* 0x000fe20008010073 */
[----:B------:R-:W-:Y:S01]  /*18790*/  FMNMX.FTZ R170, R59, R173, !PT ;  /* 0x000000ad3baa7209 */ /* 0x000fe20007810000 */
[----:B------:R-:W-:Y:S01]  /*187a0*/  FFMA.FTZ R98, R191, UR4, R98 ;  /* 0x00000004bf627c23 */ /* 0x000fe20008010062 */
[----:B------:R-:W-:Y:S01]  /*187b0*/  IADD3 R2, R0, 0xf9, RZ ;  /* 0x000000f900027810 */ /* 0x000fe20007ffe0ff */
[----:B------:R-:W-:Y:S01]  /*187c0*/  FFMA.FTZ R99, R190, UR4, R99 ;  /* 0x00000004be637c23 */ /* 0x000fe20008010063 */
[----:B------:R-:W-:Y:S01]  /*187d0*/  FMNMX.FTZ R170, R62, R170, !PT ;  /* 0x000000aa3eaa7209 */ /* 0x000fe20007810000 */
[----:B------:R-:W-:Y:S02]  /*187e0*/  FFMA.FTZ R97, R190, UR4, R97 ;  /* 0x00000004be617c23 */ /* 0x000fe40008010061 */
[C---:B------:R-:W-:Y:S01]  /*187f0*/  FFMA.FTZ R102, R187.reuse, UR4, R102 ;  /* 0x00000004bb667c23 */ /* 0x040fe20008010066 */
[----:B------:R-:W2:Y:S01]  /*18800*/  I2F R2, R2 ;  /* 0x0000000200027306 */ /* 0x000ea20000201400 */
[----:B------:R-:W-:Y:S01]  /*18810*/  FFMA.FTZ R100, R187, UR4, R100 ;  /* 0x00000004bb647c23 */ /* 0x000fe20008010064 */
[----:B------:R-:W-:Y:S01]  /*18820*/  FMNMX.FTZ R170, R63, R170, !PT ;  /* 0x000000aa3faa7209 */ /* 0x000fe20007810000 */
[C---:B------:R-:W-:Y:S02]  /*18830*/  FFMA.FTZ R103, R184.reuse, UR4, R103 ;  /* 0x00000004b8677c23 */ /* 0x040fe40008010067 */
[----:B------:R-:W-:Y:S01]  /*18840*/  FFMA.FTZ R101, R184, UR4, R101 ;  /* 0x00000004b8657c23 */ /* 0x000fe20008010065 */
[----:B------:R-:W-:Y:S01]  /*18850*/  FMNMX.FTZ R170, R66, R170, !PT ;  /* 0x000000aa42aa7209 */ /* 0x000fe20007810000 */
[----:B-1----:R-:W-:Y:S01]  /*18860*/  FFMA.FTZ R107, R179, UR4, R107 ;  /* 0x00000004b36b7c23 */ /* 0x002fe2000801006b */
[----:B------:R-:W-:Y:S01]  /*18870*/  FMNMX.FTZ R185, R41, R183, !PT ;  /* 0x000000b729b97209 */ /* 0x000fe20007810000 */
[----:B------:R-:W-:Y:S01]  /*18880*/  FFMA.FTZ R105, R179, UR4, R105 ;  /* 0x00000004b3697c23 */ /* 0x000fe20008010069 */
[----:B------:R-:W-:Y:S01]  /*18890*/  IADD3 R183, R0, 0xd0, RZ ;  /* 0x000000d000b77810 */ /* 0x000fe20007ffe0ff */
[----:B------:R-:W-:Y:S01]  /*188a0*/  FFMA.FTZ R118, R168, UR4, R118 ;  /* 0x00000004a8767c23 */ /* 0x000fe20008010076 */
[----:B------:R-:W-:Y:S01]  /*188b0*/  FMNMX.FTZ R180, R44, R185, !PT ;  /* 0x000000b92cb47209 */ /* 0x000fe20007810000 */
[----:B------:R-:W-:Y:S01]  /*188c0*/  FFMA.FTZ R116, R168, UR4, R116 ;  /* 0x00000004a8747c23 */ /* 0x000fe20008010074 */
[----:B------:R1:W3:Y:S01]  /*188d0*/  I2F R174, R183 ;  /* 0x000000b700ae7306 */ /* 0x0002e20000201400 */
[----:B------:R-:W-:Y:S01]  /*188e0*/  FFMA.FTZ R80, R169, UR4, R80 ;  /* 0x00000004a9507c23 */ /* 0x000fe20008010050 */
[----:B------:R-:W-:Y:S01]  /*188f0*/  FMNMX.FTZ R180, R45, R180, !PT ;  /* 0x000000b42db47209 */ /* 0x000fe20007810000 */
[----:B------:R-:W-:Y:S01]  /*18900*/  FFMA.FTZ R85, R172, UR4, R85 ;  /* 0x00000004ac557c23 */ /* 0x000fe20008010055 */
[----:B------:R-:W-:Y:S01]  /*18910*/  FMNMX.FTZ R170, R67, R170, !PT ;  /* 0x000000aa43aa7209 */ /* 0x000fe20007810000 */
[----:B------:R-:W-:Y:S03]  /*18920*/  FFMA.FTZ R88, R178, UR4, R88 ;  /* 0x00000004b2587c23 */ /* 0x000fe60008010058 */
[----:B------:R-:W-:Y:S01]  /*18930*/  FMNMX.FTZ R170, R70, R170, !PT ;  /* 0x000000aa46aa7209 */ /* 0x000fe20007810000 */
[C---:B--2---:R-:W-:Y:S02]  /*18940*/  FFMA.FTZ R129, R2.reuse, UR4, R129 ;  /* 0x0000000402817c23 */ /* 0x044fe40008010081 */
[----:B------:R-:W-:Y:S01]  /*18950*/  FFMA.FTZ R131, R2, UR4, R131 ;  /* 0x0000000402837c23 */ /* 0x000fe20008010083 */
[----:B------:R-:W-:Y:S04]  /*18960*/  FMNMX.FTZ R170, R71, R170, !PT ;  /* 0x000000aa47aa7209 */ /* 0x000fe80007810000 */
[----:B------:R-:W-:Y:S04]  /*18970*/  FMNMX.FTZ R170, R74, R170, !PT ;  /* 0x000000aa4aaa7209 */ /* 0x000fe80007810000 */
[----:B------:R-:W-:Y:S02]  /*18980*/  FMNMX.FTZ R170, R75, R170, !PT ;  /* 0x000000aa4baa7209 */ /* 0x000fe40007810000 */
[----:B-1----:R-:W-:Y:S01]  /*18990*/  FMNMX.FTZ R183, R48, R180, !PT ;  /* 0x000000b430b77209 */ /* 0x002fe20007810000 */
[----:B---3--:R-:W-:Y:S01]  /*189a0*/  FFMA.FTZ R110, R174, UR4, R110 ;  /* 0x00000004ae6e7c23 */ /* 0x008fe2000801006e */
[----:B------:R-:W-:Y:S01]  /*189b0*/  IADD3 R180, R0, 0xd1, RZ ;  /* 0x000000d100b47810 */ /* 0x000fe20007ffe0ff */
[----:B------:R-:W-:Y:S01]  /*189c0*/  FFMA.FTZ R108, R174, UR4, R108 ;  /* 0x00000004ae6c7c23 */ /* 0x000fe2000801006c */
[----:B------:R-:W-:Y:S02]  /*189d0*/  FMNMX.FTZ R175, R49, R183, !PT ;  /* 0x000000b731af7209 */ /* 0x000fe40007810000 */
[----:B------:R1:W2:Y:S02]  /*189e0*/  I2F R171, R180 ;  /* 0x000000b400ab7306 */ /* 0x0002a40000201400 */
[----:B------:R-:W-:Y:S04]  /*189f0*/  FMNMX.FTZ R175, R52, R175, !PT ;  /* 0x000000af34af7209 */ /* 0x000fe80007810000 */
[----:B-1----:R-:W-:Y:S01]  /*18a00*/  FMNMX.FTZ R180, R53, R175, !PT ;  /* 0x000000af35b47209 */ /* 0x002fe20007810000 */
[C---:B--2---:R-:W-:Y:S01]  /*18a10*/  FFMA.FTZ R111, R171.reuse, UR4, R111 ;  /* 0x00000004ab6f7c23 */ /* 0x044fe2000801006f */
[----:B------:R-:W-:Y:S01]  /*18a20*/  IADD3 R175, R0, 0xd8, RZ ;  /* 0x000000d800af7810 */ /* 0x000fe20007ffe0ff */
[----:B------:R-:W-:Y:S01]  /*18a30*/  FFMA.FTZ R109, R171, UR4, R109 ;  /* 0x00000004ab6d7c23 */ /* 0x000fe2000801006d */
[----:B------:R-:W-:Y:S02]  /*18a40*/  FMNMX.FTZ R173, R56, R180, !PT ;  /* 0x000000b438ad7209 */ /* 0x000fe40007810000 */
[----:B------:R-:W1:Y:S02]  /*18a50*/  I2F R169, R175 ;  /* 0x000000af00a97306 */ /* 0x000e640000201400 */
[----:B------:R-:W-:Y:S04]  /*18a60*/  FMNMX.FTZ R173, R57, R173, !PT ;  /* 0x000000ad39ad7209 */ /* 0x000fe80007810000 */
[----:B------:R-:W-:Y:S04]  /*18a70*/  FMNMX.FTZ R173, R60, R173, !PT ;  /* 0x000000ad3cad7209 */ /* 0x000fe80007810000 */
[----:B------:R-:W-:Y:S04]  /*18a80*/  FMNMX.FTZ R173, R61, R173, !PT ;  /* 0x000000ad3dad7209 */ /* 0x000fe80007810000 */
[----:B------:R-:W-:Y:S04]  /*18a90*/  FMNMX.FTZ R173, R64, R173, !PT ;  /* 0x000000ad40ad7209 */ /* 0x000fe80007810000 */
[----:B------:R-:W-:Y:S04]  /*18aa0*/  FMNMX.FTZ R172, R65, R173, !PT ;  /* 0x000000ad41ac7209 */ /* 0x000fe80007810000 */
[----:B------:R-:W-:Y:S01]  /*18ab0*/  FMNMX.FTZ R172, R68, R172, !PT ;  /* 0x000000ac44ac7209 */ /* 0x000fe20007810000 */
[----:B-1----:R-:W-:Y:S03]  /*18ac0*/  FFMA.FTZ R114, R169, UR4, R114 ;  /* 0x00000004a9727c23 */ /* 0x002fe60008010072 */
[----:B------:R-:W-:Y:S01]  /*18ad0*/  FMNMX.FTZ R172, R69, R172, !PT ;  /* 0x000000ac45ac7209 */ /* 0x000fe20007810000 */
[----:B------:R-:W-:Y:S03]  /*18ae0*/  FFMA.FTZ R112, R169, UR4, R112 ;  /* 0x00000004a9707c23 */ /* 0x000fe60008010070 */
[----:B------:R-:W-:Y:S02]  /*18af0*/  FMNMX.FTZ R173, R72, R172, !PT ;  /* 0x000000ac48ad7209 */ /* 0x000fe40007810000 */
[----:B------:R-:W-:Y:S02]  /*18b00*/  FMNMX.FTZ R172, R78, R170, !PT ;  /* 0x000000aa4eac7209 */ /* 0x000fe40007810000 */
[----:B------:R-:W-:Y:S02]  /*18b10*/  FMNMX.FTZ R173, R73, R173, !PT ;  /* 0x000000ad49ad7209 */ /* 0x000fe40007810000 */
[----:B------:R-:W-:Y:S02]  /*18b20*/  IADD3 R170, R0, 0xe1, RZ ;  /* 0x000000e100aa7810 */ /* 0x000fe40007ffe0ff */
[----:B------:R-:W-:Y:S02]  /*18b30*/  FMNMX.FTZ R173, R76, R173, !PT ;  /* 0x000000ad4cad7209 */ /* 0x000fe40007810000 */
[----:B------:R-:W-:Y:S02]  /*18b40*/  FMNMX.FTZ R172, R79, R172, !PT ;  /* 0x000000ac4fac7209 */ /* 0x000fe40007810000 */
[----:B------:R-:W1:Y:S01]  /*18b50*/  I2F R170, R170 ;  /* 0x000000aa00aa7306 */ /* 0x000e620000201400 */
[----:B------:R-:W-:Y:S02]  /*18b60*/  FMNMX.FTZ R175, R77, R173, !PT ;  /* 0x000000ad4daf7209 */ /* 0x000fe40007810000 */
[----:B------:R-:W-:Y:S02]  /*18b70*/  FMNMX.FTZ R172, R82, R172, !PT ;  /* 0x000000ac52ac7209 */ /* 0x000fe40007810000 */
[----:B------:R-:W-:Y:S02]  /*18b80*/  FMNMX.FTZ R175, R80, R175, !PT ;  /* 0x000000af50af7209 */ /* 0x000fe40007810000 */
[----:B------:R-:W-:Y:S02]  /*18b90*/  FMNMX.FTZ R173, R83, R172, !PT ;  /* 0x000000ac53ad7209 */ /* 0x000fe40007810000 */
[----:B------:R-:W-:Y:S02]  /*18ba0*/  FMNMX.FTZ R175, R81, R175, !PT ;  /* 0x000000af51af7209 */ /* 0x000fe40007810000 */
[----:B------:R-:W-:Y:S02]  /*18bb0*/  IADD3 R172, R0, 0xe8, RZ ;  /* 0x000000e800ac7810 */ /* 0x000fe40007ffe0ff */
[----:B------:R-:W-:Y:S02]  /*18bc0*/  FMNMX.FTZ R178, R84, R175, !PT ;  /* 0x000000af54b27209 */ /* 0x000fe40007810000 */
[----:B------:R-:W-:Y:S02]  /*18bd0*/  FMNMX.FTZ R173, R86, R173, !PT ;  /* 0x000000ad56ad7209 */ /* 0x000fe40007810000 */
[----:B------:R-:W2:Y:S01]  /*18be0*/  I2F R172, R172 ;  /* 0x000000ac00ac7306 */ /* 0x000ea20000201400 */
[----:B------:R-:W-:Y:S02]  /*18bf0*/  FMNMX.FTZ R178, R85, R178, !PT ;  /* 0x000000b255b27209 */ /* 0x000fe40007810000 */
[----:B------:R-:W-:Y:S02]  /*18c00*/  FMNMX.FTZ R173, R87, R173, !PT ;  /* 0x000000ad57ad7209 */ /* 0x000fe40007810000 */
[----:B------:R-:W-:Y:S01]  /*18c10*/  FMNMX.FTZ R178, R88, R178, !PT ;  /* 0x000000b258b27209 */ /* 0x000fe20007810000 */
[----:B-1----:R-:W-:Y:S01]  /*18c20*/  FFMA.FTZ R119, R170, UR4, R119 ;  /* 0x00000004aa777c23 */ /* 0x002fe20008010077 */
[----:B------:R-:W-:Y:S01]  /*18c30*/  FMNMX.FTZ R175, R90, R173, !PT ;  /* 0x000000ad5aaf7209 */ /* 0x000fe20007810000 */
[----:B------:R-:W-:Y:S01]  /*18c40*/  FFMA.FTZ R117, R170, UR4, R117 ;  /* 0x00000004aa757c23 */ /* 0x000fe20008010075 */
[----:B------:R-:W-:Y:S02]  /*18c50*/  IADD3 R173, R0, 0xe9, RZ ;  /* 0x000000e900ad7810 */ /* 0x000fe40007ffe0ff */
[----:B------:R-:W-:Y:S02]  /*18c60*/  FMNMX.FTZ R180, R89, R178, !PT ;  /* 0x000000b259b47209 */ /* 0x000fe40007810000 */
[----:B------:R-:W-:Y:S02]  /*18c70*/  FMNMX.FTZ R175, R91, R175, !PT ;  /* 0x000000af5baf7209 */ /* 0x000fe40007810000 */
[----:B------:R-:W1:Y:S01]  /*18c80*/  I2F R173, R173 ;  /* 0x000000ad00ad7306 */ /* 0x000e620000201400 */
[----:B------:R-:W-:Y:S02]  /*18c90*/  FMNMX.FTZ R180, R92, R180, !PT ;  /* 0x000000b45cb47209 */ /* 0x000fe40007810000 */
[----:B------:R-:W-:Y:S02]  /*18ca0*/  FMNMX.FTZ R175, R94, R175, !PT ;  /* 0x000000af5eaf7209 */ /* 0x000fe40007810000 */
[----:B------:R-:W-:Y:S02]  /*18cb0*/  FMNMX.FTZ R180, R93, R180, !PT ;  /* 0x000000b45db47209 */ /* 0x000fe40007810000 */
[----:B------:R-:W-:Y:S01]  /*18cc0*/  FMNMX.FTZ R178, R95, R175, !PT ;  /* 0x000000af5fb27209 */ /* 0x000fe20007810000 */
[----:B--2---:R-:W-:Y:S01]  /*18cd0*/  FFMA.FTZ R122, R172, UR4, R122 ;  /* 0x00000004ac7a7c23 */ /* 0x004fe2000801007a */
[----:B------:R-:W-:Y:S01]  /*18ce0*/  IADD3 R175, R0, 0xf0, RZ ;  /* 0x000000f000af7810 */ /* 0x000fe20007ffe0ff */
[----:B------:R-:W-:Y:S01]  /*18cf0*/  FFMA.FTZ R120, R172, UR4, R120 ;  /* 0x00000004ac787c23 */ /* 0x000fe20008010078 */
[----:B------:R-:W-:Y:S02]  /*18d00*/  FMNMX.FTZ R179, R96, R180, !PT ;  /* 0x000000b460b37209 */ /* 0x000fe40007810000 */
[----:B------:R-:W-:Y:S02]  /*18d10*/  IADD3 R180, R0, 0xf1, RZ ;  /* 0x000000f100b47810 */ /* 0x000fe40007ffe0ff */
[----:B------:R-:W2:Y:S01]  /*18d20*/  I2F R175, R175 ;  /* 0x000000af00af7306 */ /* 0x000ea20000201400 */
[----:B------:R-:W-:Y:S02]  /*18d30*/  FMNMX.FTZ R179, R97, R179, !PT ;  /* 0x000000b361b37209 */ /* 0x000fe40007810000 */
[----:B------:R-:W-:Y:S02]  /*18d40*/  FMNMX.FTZ R178, R98, R178, !PT ;  /* 0x000000b262b27209 */ /* 0x000fe40007810000 */
[----:B------:R-:W-:Y:S02]  /*18d50*/  FMNMX.FTZ R179, R100, R179, !PT ;  /* 0x000000b364b37209 */ /* 0x000fe40007810000 */
[----:B------:R-:W-:Y:S01]  /*18d60*/  FMNMX.FTZ R178, R99, R178, !PT ;  /* 0x000000b263b27209 */ /* 0x000fe20007810000 */
[C---:B-1----:R-:W-:Y:S02]  /*18d70*/  FFMA.FTZ R123, R173.reuse, UR4, R123 ;  /* 0x00000004ad7b7c23 */ /* 0x042fe4000801007b */
[----:B------:R-:W1:Y:S01]  /*18d80*/  I2F R174, R180 ;  /* 0x000000b400ae7306 */ /* 0x000e620000201400 */
[----:B------:R-:W-:Y:S01]  /*18d90*/  FFMA.FTZ R121, R173, UR4, R121 ;  /* 0x00000004ad797c23 */ /* 0x000fe20008010079 */
[----:B------:R-:W-:Y:S04]  /*18da0*/  FMNMX.FTZ R178, R102, R178, !PT ;  /* 0x000000b266b27209 */ /* 0x000fe80007810000 */
[----:B------:R-:W-:Y:S04]  /*18db0*/  FMNMX.FTZ R178, R103, R178, !PT ;  /* 0x000000b267b27209 */ /* 0x000fe80007810000 */
[----:B------:R-:W-:Y:S01]  /*18dc0*/  FMNMX.FTZ R178, R106, R178, !PT ;  /* 0x000000b26ab27209 */ /* 0x000fe20007810000 */
[----:B--2---:R-:W-:Y:S03]  /*18dd0*/  FFMA.FTZ R126, R175, UR4, R126 ;  /* 0x00000004af7e7c23 */ /* 0x004fe6000801007e */
[----:B------:R-:W-:Y:S01]  /*18de0*/  FMNMX.FTZ R171, R107, R178, !PT ;  /* 0x000000b26bab7209 */ /* 0x000fe20007810000 */
[----:B------:R-:W-:Y:S03]  /*18df0*/  FFMA.FTZ R124, R175, UR4, R124 ;  /* 0x00000004af7c7c23 */ /* 0x000fe6000801007c */
[----:B------:R-:W-:Y:S04]  /*18e00*/  FMNMX.FTZ R171, R110, R171, !PT ;  /* 0x000000ab6eab7209 */ /* 0x000fe80007810000 */
[----:B------:R-:W-:Y:S01]  /*18e10*/  FMNMX.FTZ R171, R111, R171, !PT ;  /* 0x000000ab6fab7209 */ /* 0x000fe20007810000 */
[C---:B-1----:R-:W-:Y:S01]  /*18e20*/  FFMA.FTZ R127, R174.reuse, UR4, R127 ;  /* 0x00000004ae7f7c23 */ /* 0x042fe2000801007f */
[----:B------:R-:W-:Y:S01]  /*18e30*/  FMNMX.FTZ R180, R101, R179, !PT ;  /* 0x000000b365b47209 */ /* 0x000fe20007810000 */
[----:B------:R-:W-:Y:S01]  /*18e40*/  FFMA.FTZ R125, R174, UR4, R125 ;  /* 0x00000004ae7d7c23 */ /* 0x000fe2000801007d */
[----:B------:R-:W-:Y:S01]  /*18e50*/  IADD3 R179, R0, 0xf8, RZ ;  /* 0x000000f800b37810 */ /* 0x000fe20007ffe0ff */
[----:B------:R-:W-:Y:S01]  /*18e60*/  LDSM.16.MT88.4 R172, [R232+0xa000] ;  /* 0x00a00000e8ac783b */ /* 0x000fe20000004200 */
[----:B------:R-:W-:Y:S02]  /*18e70*/  FMNMX.FTZ R178, R104, R180, !PT ;  /* 0x000000b468b27209 */ /* 0x000fe40007810000 */
[----:B------:R-:W1:Y:S01]  /*18e80*/  I2F R169, R179 ;  /* 0x000000b300a97306 */ /* 0x000e620000201400 */
        /* <DEDUP_REMOVED lines=11> */
[----:B------:R-:W-:Y:S01]  /*18f40*/  FMNMX.FTZ R178, R116, R178, !PT ;  /* 0x000000b274b27209 */ /* 0x000fe20007810000 */
[C---:B-1----:R-:W-:Y:S01]  /*18f50*/  FFMA.FTZ R130, R169.reuse, UR4, R130 ;  /* 0x00000004a9827c23 */ /* 0x042fe20008010082 */
[----:B------:R-:W-:Y:S01]  /*18f60*/  FMNMX.FTZ R0, R126, R171, !PT ;  /* 0x000000ab7e007209 */ /* 0x000fe20007810000 */
[----:B------:R-:W-:Y:S01]  /*18f70*/  FFMA.FTZ R128, R169, UR4, R128 ;  /* 0x00000004a9807c23 */ /* 0x000fe20008010080 */
[----:B------:R-:W-:Y:S02]  /*18f80*/  FMNMX.FTZ R178, R117, R178, !PT ;  /* 0x000000b275b27209 */ /* 0x000fe40007810000 */
[----:B------:R-:W-:Y:S02]  /*18f90*/  FMNMX.FTZ R0, R127, R0, !PT ;  /* 0x000000007f007209 */ /* 0x000fe40007810000 */
[----:B------:R-:W-:Y:S02]  /*18fa0*/  FMNMX.FTZ R178, R120, R178, !PT ;  /* 0x000000b278b27209 */ /* 0x000fe40007810000 */
[----:B------:R-:W-:Y:S02]  /*18fb0*/  FMNMX.FTZ R0, R130, R0, !PT ;  /* 0x0000000082007209 */ /* 0x000fe40007810000 */
[----:B------:R-:W-:Y:S02]  /*18fc0*/  FMNMX.FTZ R178, R121, R178, !PT ;  /* 0x000000b279b27209 */ /* 0x000fe40007810000 */
[----:B------:R-:W-:Y:S02]  /*18fd0*/  FMNMX.FTZ R0, R131, R0, !PT ;  /* 0x0000000083007209 */ /* 0x000fe40007810000 */
[----:B------:R-:W-:Y:S03]  /*18fe0*/  FMNMX.FTZ R178, R124, R178, !PT ;  /* 0x000000b27cb27209 */ /* 0x000fe60007810000 */
[----:B------:R-:W1:Y:S01]  /*18ff0*/  SHFL.BFLY PT, R2, R0, 0x2, 0x1f ;  /* 0x0c401f0000027f89 */ /* 0x000e6200000e0000 */
[----:B------:R-:W-:Y:S04]  /*19000*/  FMNMX.FTZ R178, R125, R178, !PT ;  /* 0x000000b27db27209 */ /* 0x000fe80007810000 */
[----:B------:R-:W-:Y:S04]  /*19010*/  FMNMX.FTZ R168, R128, R178, !PT ;  /* 0x000000b280a87209 */ /* 0x000fe80007810000 */
[----:B------:R-:W-:Y:S05]  /*19020*/  FMNMX.FTZ R168, R129, R168, !PT ;  /* 0x000000a881a87209 */ /* 0x000fea0007810000 */
[----:B------:R-:W2:Y:S01]  /*19030*/  SHFL.BFLY PT, R169, R168, 0x2, 0x1f ;  /* 0x0c401f00a8a97f89 */ /* 0x000ea200000e0000 */
[----:B-1----:R-:W-:Y:S07]  /*19040*/  FMNMX.FTZ R2, R0, R2, !PT ;  /* 0x0000000200027209 */ /* 0x002fee0007810000 */
[----:B------:R-:W1:Y:S01]  /*19050*/  SHFL.BFLY PT, R0, R2, 0x1, 0x1f ;  /* 0x0c201f0002007f89 */ /* 0x000e6200000e0000 */
[----:B--2---:R-:W-:Y:S07]  /*19060*/  FMNMX.FTZ R169, R168, R169, !PT ;  /* 0x000000a9a8a97209 */ /* 0x004fee0007810000 */
[----:B------:R-:W2:Y:S01]  /*19070*/  SHFL.BFLY PT, R168, R169, 0x1, 0x1f ;  /* 0x0c201f00a9a87f89 */ /* 0x000ea200000e0000 */
[----:B-1----:R-:W-:Y:S04]  /*19080*/  FMNMX.FTZ R0, R2, R0, !PT ;  /* 0x0000000002007209 */ /* 0x002fe80007810000 */
[C---:B------:R-:W-:Y:S01]  /*19090*/  FSETP.NEU.FTZ.AND P0, PT, R0.reuse, -INF , PT ;  /* 0xff8000000000780b */ /* 0x040fe20003f1d000 */
[C---:B------:R-:W-:Y:S02]  /*190a0*/  FMUL.FTZ R179, R0.reuse, c[0x0][0x23c] ;  /* 0x00008f0000b37a20 */ /* 0x040fe40000410000 */
[----:B------:R-:W-:Y:S03]  /*190b0*/  FADD.FTZ R3, -R0, R3 ;  /* 0x0000000300037221 */ /* 0x000fe60000010100 */
[----:B------:R-:W-:Y:S01]  /*190c0*/  FSEL R179, R179, RZ, P0 ;  /* 0x000000ffb3b37208 */ /* 0x000fe20000000000 */
[----:B------:R-:W-:Y:S01]  /*190d0*/  FMUL.FTZ R3, R3, c[0x0][0x23c] ;  /* 0x00008f0003037a20 */ /* 0x000fe20000410000 */
[----:B--2---:R-:W-:Y:S03]  /*190e0*/  FMNMX.FTZ R2, R169, R168, !PT ;  /* 0x000000a8a9027209 */ /* 0x004fe60007810000 */
[--C-:B------:R-:W-:Y:S01]  /*190f0*/  FFMA.FTZ R194, R26, c[0x0][0x23c], -R179.reuse ;  /* 0x00008f001ac27a23 */ /* 0x100fe200000108b3 */
[----:B------:R-:W1:Y:S01]  /*19100*/  LDSM.16.MT88.4 R168, [R234+0xa000] ;  /* 0x00a00000eaa8783b */ /* 0x000e620000004200 */
[----:B------:R-:W2:Y:S01]  /*19110*/  MUFU.EX2 R3, R3 ;  /* 0x0000000300037308 */ /* 0x000ea20000000800 */
[--C-:B------:R-:W-:Y:S01]  /*19120*/  FFMA.FTZ R195, R27, c[0x0][0x23c], -R179.reuse ;  /* 0x00008f001bc37a23 */ /* 0x100fe200000108b3 */
[----:B------:R-:W-:Y:S01]  /*19130*/  FSETP.NEU.FTZ.AND P0, PT, R2, -INF , PT ;  /* 0xff8000000200780b */ /* 0x000fe20003f1d000 */
[--C-:B------:R-:W-:Y:S02]  /*19140*/  FFMA.FTZ R197, R30, c[0x0][0x23c], -R179.reuse ;  /* 0x00008f001ec57a23 */ /* 0x100fe400000108b3 */
[--C-:B------:R-:W-:Y:S02]  /*19150*/  FFMA.FTZ R198, R31, c[0x0][0x23c], -R179.reuse ;  /* 0x00008f001fc67a23 */ /* 0x100fe400000108b3 */
[--C-:B------:R-:W-:Y:S02]  /*19160*/  FFMA.FTZ R185, R10, c[0x0][0x23c], -R179.reuse ;  /* 0x00008f000ab97a23 */ /* 0x100fe400000108b3 */
[--C-:B------:R-:W-:Y:S01]  /*19170*/  FFMA.FTZ R182, R11, c[0x0][0x23c], -R179.reuse ;  /* 0x00008f000bb67a23 */ /* 0x100fe200000108b3 */
[----:B------:R-:W-:Y:S01]  /*19180*/  MUFU.EX2 R194, R194 ;  /* 0x000000c200c27308 */ /* 0x000fe20000000800 */
[--C-:B------:R-:W-:Y:S02]  /*19190*/  FFMA.FTZ R181, R14, c[0x0][0x23c], -R179.reuse ;  /* 0x00008f000eb57a23 */ /* 0x100fe400000108b3 */
[--C-:B------:R-:W-:Y:S02]  /*191a0*/  FFMA.FTZ R180, R15, c[0x0][0x23c], -R179.reuse ;  /* 0x00008f000fb47a23 */ /* 0x100fe400000108b3 */
[----:B------:R-:W-:Y:S02]  /*191b0*/  FMUL.FTZ R178, R2, c[0x0][0x23c] ;  /* 0x00008f0002b27a20 */ /* 0x000fe40000410000 */
[--C-:B------:R-:W-:Y:S02]  /*191c0*/  FFMA.FTZ R190, R6, c[0x0][0x23c], -R179.reuse ;  /* 0x00008f0006be7a23 */ /* 0x100fe400000108b3 */
[--C-:B------:R-:W-:Y:S01]  /*191d0*/  FFMA.FTZ R189, R7, c[0x0][0x23c], -R179.reuse ;  /* 0x00008f0007bd7a23 */ /* 0x100fe200000108b3 */
[----:B------:R-:W-:Y:S01]  /*191e0*/  MUFU.EX2 R185, R185 ;  /* 0x000000b900b97308 */ /* 0x000fe20000000800 */
[----:B------:R-:W-:Y:S01]  /*191f0*/  FSEL R178, R178, RZ, P0 ;  /* 0x000000ffb2b27208 */ /* 0x000fe20000000000 */
[--C-:B------:R-:W-:Y:S01]  /*19200*/  FFMA.FTZ R184, R18, c[0x0][0x23c], -R179.reuse ;  /* 0x00008f0012b87a23 */ /* 0x100fe200000108b3 */
[----:B------:R-:W-:Y:S01]  /*19210*/  PLOP3.LUT P0, PT, PT, PT, UP0, 0x80, 0x0 ;  /* 0x000000000000781c */ /* 0x000fe20003f0f008 */
[C---:B--2---:R-:W-:Y:S02]  /*19220*/  FMUL.FTZ R10, R3.reuse, R158 ;  /* 0x0000009e030a7220 */ /* 0x044fe40000410000 */
[C---:B------:R-:W-:Y:S02]  /*19230*/  FMUL.FTZ R11, R3.reuse, R159 ;  /* 0x0000009f030b7220 */ /* 0x040fe40000410000 */
[C---:B------:R-:W-:Y:S02]  /*19240*/  FMUL.FTZ R14, R3.reuse, R154 ;  /* 0x0000009a030e7220 */ /* 0x040fe40000410000 */
[----:B------:R-:W-:Y:S01]  /*19250*/  MUFU.EX2 R190, R190 ;  /* 0x000000be00be7308 */ /* 0x000fe20000000800 */
[----:B------:R-:W-:Y:S02]  /*19260*/  FMUL.FTZ R15, R3, R155 ;  /* 0x0000009b030f7220 */ /* 0x000fe40000410000 */
[--C-:B------:R-:W-:Y:S02]  /*19270*/  FFMA.FTZ R32, R32, c[0x0][0x23c], -R178.reuse ;  /* 0x00008f0020207a23 */ /* 0x100fe400000108b2 */
[--C-:B------:R-:W-:Y:S02]  /*19280*/  FFMA.FTZ R186, R8, c[0x0][0x23c], -R178.reuse ;  /* 0x00008f0008ba7a23 */ /* 0x100fe400000108b2 */
[--C-:B------:R-:W-:Y:S02]  /*19290*/  FFMA.FTZ R183, R9, c[0x0][0x23c], -R178.reuse ;  /* 0x00008f0009b77a23 */ /* 0x100fe400000108b2 */
[C---:B------:R-:W-:Y:S01]  /*192a0*/  FMUL.FTZ R6, R3.reuse, R162 ;  /* 0x000000a203067220 */ /* 0x040fe20000410000 */
[----:B------:R-:W-:Y:S01]  /*192b0*/  MUFU.EX2 R189, R189 ;  /* 0x000000bd00bd7308 */ /* 0x000fe20000000800 */
[C---:B------:R-:W-:Y:S02]  /*192c0*/  FMUL.FTZ R7, R3.reuse, R163 ;  /* 0x000000a303077220 */ /* 0x040fe40000410000 */
[C---:B------:R-:W-:Y:S02]  /*192d0*/  FMUL.FTZ R134, R3.reuse, R134 ;  /* 0x0000008603867220 */ /* 0x040fe40000410000 */
[C---:B------:R-:W-:Y:S02]  /*192e0*/  FMUL.FTZ R135, R3.reuse, R135 ;  /* 0x0000008703877220 */ /* 0x040fe40000410000 */
[--C-:B------:R-:W-:Y:S02]  /*192f0*/  FFMA.FTZ R192, R12, c[0x0][0x23c], -R178.reuse ;  /* 0x00008f000cc07a23 */ /* 0x100fe400000108b2 */
        /* <DEDUP_REMOVED lines=8> */
[----:B------:R-:W-:Y:S02]  /*19380*/  FMUL.FTZ R147, R3, R147 ;  /* 0x0000009303937220 */ /* 0x000fe40000410000 */
[--C-:B------:R-:W-:Y:S02]  /*19390*/  FFMA.FTZ R191, R4, c[0x0][0x23c], -R178.reuse ;  /* 0x00008f0004bf7a23 */ /* 0x100fe400000108b2 */
[--C-:B------:R-:W-:Y:S02]  /*193a0*/  FFMA.FTZ R187, R5, c[0x0][0x23c], -R178.reuse ;  /* 0x00008f0005bb7a23 */ /* 0x100fe400000108b2 */
[--C-:B------:R-:W-:Y:S02]  /*193b0*/  FFMA.FTZ R188, R19, c[0x0][0x23c], -R179.reuse ;  /* 0x00008f0013bc7a23 */ /* 0x100fe400000108b3 */
[----:B------:R-:W-:Y:S01]  /*193c0*/  FMUL.FTZ R19, R3, R151 ;  /* 0x0000009703137220 */ /* 0x000fe20000410000 */
[----:B------:R-:W-:Y:S01]  /*193d0*/  MUFU.EX2 R191, R191 ;  /* 0x000000bf00bf7308 */ /* 0x000fe20000000800 */
[--C-:B------:R-:W-:Y:S02]  /*193e0*/  FFMA.FTZ R193, R23, c[0x0][0x23c], -R179.reuse ;  /* 0x00008f0017c17a23 */ /* 0x100fe400000108b3 */
[--C-:B------:R-:W-:Y:S01]  /*193f0*/  FFMA.FTZ R196, R20, c[0x0][0x23c], -R178.reuse ;  /* 0x00008f0014c47a23 */ /* 0x100fe200000108b2 */
[----:B--2---:R-:W-:Y:S01]  /*19400*/  F2FP.PACK_AB R163, R182, R185 ;  /* 0x000000b9b6a3723e */ /* 0x004fe200000000ff */
[----:B------:R-:W-:Y:S02]  /*19410*/  FFMA.FTZ R44, R44, c[0x0][0x23c], -R178 ;  /* 0x00008f002c2c7a23 */ /* 0x000fe400000108b2 */
[----:B------:R-:W-:Y:S02]  /*19420*/  FADD.FTZ R164, -R2, R164 ;  /* 0x000000a402a47221 */ /* 0x000fe40000010100 */
[--C-:B------:R-:W-:Y:S01]  /*19430*/  FFMA.FTZ R45, R45, c[0x0][0x23c], -R178.reuse ;  /* 0x00008f002d2d7a23 */ /* 0x100fe200000108b2 */
[----:B------:R-:W-:Y:S01]  /*19440*/  MUFU.EX2 R187, R187 ;  /* 0x000000bb00bb7308 */ /* 0x000fe20000000800 */
[----:B------:R-:W-:Y:S02]  /*19450*/  FMUL.FTZ R164, R164, c[0x0][0x23c] ;  /* 0x00008f00a4a47a20 */ /* 0x000fe40000410000 */
[--C-:B------:R-:W-:Y:S02]  /*19460*/  FFMA.FTZ R48, R48, c[0x0][0x23c], -R178.reuse ;  /* 0x00008f0030307a23 */ /* 0x100fe400000108b2 */
[--C-:B------:R-:W-:Y:S02]  /*19470*/  FFMA.FTZ R49, R49, c[0x0][0x23c], -R178.reuse ;  /* 0x00008f0031317a23 */ /* 0x100fe400000108b2 */
        /* <DEDUP_REMOVED lines=19> */
[----:B------:R-:W2:Y:S01]  /*195b0*/  LDSM.16.MT88.4 R156, [R231+0xa000] ;  /* 0x00a00000e79c783b */ /* 0x000ea20000004200 */
[----:B------:R-:W-:Y:S01]  /*195c0*/  MUFU.EX2 R180, R180 ;  /* 0x000000b400b47308 */ /* 0x000fe20000000800 */
[C---:B------:R-:W-:Y:S02]  /*195d0*/  FMUL.FTZ R12, R164.reuse, R152 ;  /* 0x00000098a40c7220 */ /* 0x040fe40000410000 */
[C---:B------:R-:W-:Y:S01]  /*195e0*/  FMUL.FTZ R4, R164.reuse, R160 ;  /* 0x000000a0a4047220 */ /* 0x040fe20000410000 */
[----:B------:R-:W-:Y:S01]  /*195f0*/  F2FP.PACK_AB R160, R187, R191 ;  /* 0x000000bfbba0723e */ /* 0x000fe200000000ff */
[C---:B------:R-:W-:Y:S01]  /*19600*/  FMUL.FTZ R5, R164.reuse, R161 ;  /* 0x000000a1a4057220 */ /* 0x040fe20000410000 */
[----:B------:R-:W-:Y:S01]  /*19610*/  F2FP.PACK_AB R161, R189, R190 ;  /* 0x000000bebda1723e */ /* 0x000fe200000000ff */
[C---:B------:R-:W-:Y:S01]  /*19620*/  FMUL.FTZ R132, R164.reuse, R132 ;  /* 0x00000084a4847220 */ /* 0x040fe20000410000 */
[----:B---3--:R-:W-:Y:S01]  /*19630*/  F2FP.PACK_AB R162, R183, R186 ;  /* 0x000000bab7a2723e */ /* 0x008fe200000000ff */
[C---:B------:R-:W-:Y:S01]  /*19640*/  FMUL.FTZ R133, R164.reuse, R133 ;  /* 0x00000085a4857220 */ /* 0x040fe20000410000 */
[----:B------:R-:W-:Y:S01]  /*19650*/  MUFU.EX2 R184, R184 ;  /* 0x000000b800b87308 */ /* 0x000fe20000000800 */
[C---:B------:R-:W-:Y:S02]  /*19660*/  FMUL.FTZ R136, R164.reuse, R136 ;  /* 0x00000088a4887220 */ /* 0x040fe40000410000 */
[C---:B------:R-:W-:Y:S02]  /*19670*/  FMUL.FTZ R137, R164.reuse, R137 ;  /* 0x00000089a4897220 */ /* 0x040fe40000410000 */
[C---:B-1----:R-:W-:Y:S05]  /*19680*/  HMMA.16816.F32 R4, R160.reuse, R168, R4 ;  /* 0x000000a8a004723c */ /* 0x042fea0000001804 */
[----:B------:R-:W1:Y:S01]  /*19690*/  MUFU.EX2 R188, R188 ;  /* 0x000000bc00bc7308 */ /* 0x000e620000000800 */
[C---:B------:R-:W-:Y:S02]  /*196a0*/  FMUL.FTZ R140, R164.reuse, R140 ;  /* 0x0000008ca48c7220 */ /* 0x040fe40000410000 */
[C---:B------:R-:W-:Y:S01]  /*196b0*/  HMMA.16816.F32 R8, R160.reuse, R170, R8 ;  /* 0x000000aaa008723c */ /* 0x040fe20000001808 */
[----:B------:R-:W-:Y:S03]  /*196c0*/  LDSM.16.MT88.4 R168, [R234+0xa800] ;  /* 0x00a80000eaa8783b */ /* 0x000fe60000004200 */
[C---:B------:R-:W-:Y:S02]  /*196d0*/  FMUL.FTZ R141, R164.reuse, R141 ;  /* 0x0000008da48d7220 */ /* 0x040fe40000410000 */
[C---:B------:R-:W-:Y:S01]  /*196e0*/  FMUL.FTZ R144, R164.reuse, R144 ;  /* 0x00000090a4907220 */ /* 0x040fe20000410000 */
[----:B------:R-:W-:Y:S01]  /*196f0*/  MUFU.EX2 R192, R192 ;  /* 0x000000c000c07308 */ /* 0x000fe20000000800 */
[C---:B------:R-:W-:Y:S04]  /*19700*/  HMMA.16816.F32 R132, R160.reuse, R172, R132 ;  /* 0x000000aca084723c */ /* 0x040fe80000001884 */
[----:B------:R-:W-:Y:S02]  /*19710*/  FMUL.FTZ R145, R164, R145 ;  /* 0x00000091a4917220 */ /* 0x000fe40000410000 */
[--C-:B------:R-:W-:Y:S02]  /*19720*/  FFMA.FTZ R84, R84, c[0x0][0x23c], -R178.reuse ;  /* 0x00008f0054547a23 */ /* 0x100fe400000108b2 */
[--C-:B------:R-:W-:Y:S01]  /*19730*/  FFMA.FTZ R172, R13, c[0x0][0x23c], -R178.reuse ;  /* 0x00008f000dac7a23 */ /* 0x100fe200000108b2 */
[----:B------:R-:W-:Y:S03]  /*19740*/  MUFU.EX2 R193, R193 ;  /* 0x000000c100c17308 */ /* 0x000fe60000000800 */
[----:B------:R-:W-:Y:S01]  /*19750*/  FMUL.FTZ R13, R164, R153 ;  /* 0x00000099a40d7220 */ /* 0x000fe20000410000 */
[----:B-1----:R-:W-:Y:S01]  /*19760*/  F2FP.PACK_AB R151, R188, R184 ;  /* 0x000000b8bc97723e */ /* 0x002fe200000000ff */
[----:B------:R-:W1:Y:S01]  /*19770*/  LDSM.16.MT88.4 R152, [R230+0xa000] ;  /* 0x00a00000e698783b */ /* 0x000e620000004200 */
[--C-:B------:R-:W-:Y:S02]  /*19780*/  FFMA.FTZ R173, R16, c[0x0][0x23c], -R178.reuse ;  /* 0x00008f0010ad7a23 */ /* 0x100fe400000108b2 */
[----:B------:R-:W-:Y:S02]  /*19790*/  FMUL.FTZ R16, R164, R148 ;  /* 0x00000094a4107220 */ /* 0x000fe40000410000 */
[----:B------:R-:W3:Y:S01]  /*197a0*/  MUFU.EX2 R172, R172 ;  /* 0x000000ac00ac7308 */ /* 0x000ee20000000800 */
[C---:B------:R-:W-:Y:S03]  /*197b0*/  HMMA.16816.F32 R12, R160.reuse, R174, R12 ;  /* 0x000000aea00c723c */ /* 0x040fe6000000180c */
[--C-:B------:R-:W-:Y:S02]  /*197c0*/  FFMA.FTZ R85, R85, c[0x0][0x23c], -R178.reuse ;  /* 0x00008f0055557a23 */ /* 0x100fe400000108b2 */
[--C-:B------:R-:W-:Y:S02]  /*197d0*/  FFMA.FTZ R88, R88, c[0x0][0x23c], -R178.reuse ;  /* 0x00008f0058587a23 */ /* 0x100fe400000108b2 */
[--C-:B------:R-:W-:Y:S01]  /*197e0*/  FFMA.FTZ R174, R17, c[0x0][0x23c], -R178.reuse ;  /* 0x00008f0011ae7a23 */ /* 0x100fe200000108b2 */
[C---:B--2---:R-:W-:Y:S01]  /*197f0*/  HMMA.16816.F32 R136, R160.reuse, R156, R136 ;  /* 0x0000009ca088723c */ /* 0x044fe20000001888 */
[----:B------:R-:W-:Y:S03]  /*19800*/  MUFU.EX2 R173, R173 ;  /* 0x000000ad00ad7308 */ /* 0x000fe60000000800 */
[----:B------:R-:W-:Y:S01]  /*19810*/  FMUL.FTZ R17, R164, R149 ;  /* 0x00000095a4117220 */ /* 0x000fe20000410000 */
[----:B------:R-:W-:Y:S01]  /*19820*/  F2FP.PACK_AB R149, R180, R181 ;  /* 0x000000b5b495723e */ /* 0x000fe200000000ff */
[--C-:B------:R-:W-:Y:S02]  /*19830*/  FFMA.FTZ R175, R22, c[0x0][0x23c], -R179.reuse ;  /* 0x00008f0016af7a23 */ /* 0x100fe400000108b3 */
[--C-:B------:R-:W-:Y:S03]  /*19840*/  FFMA.FTZ R89, R89, c[0x0][0x23c], -R178.reuse ;  /* 0x00008f0059597a23 */ /* 0x100fe600000108b2 */
[----:B------:R-:W2:Y:S01]  /*19850*/  MUFU.EX2 R174, R174 ;  /* 0x000000ae00ae7308 */ /* 0x000ea20000000800 */
[C---:B------:R-:W-:Y:S01]  /*19860*/  HMMA.16816.F32 R16, R160.reuse, R158, R16 ;  /* 0x0000009ea010723c */ /* 0x040fe20000001810 */
[----:B------:R-:W4:Y:S02]  /*19870*/  LDSM.16.MT88.4 R156, [R232+0xa800] ;  /* 0x00a80000e89c783b */ /* 0x000f240000004200 */
[----:B---3--:R-:W-:Y:S01]  /*19880*/  F2FP.PACK_AB R148, R172, R192 ;  /* 0x000000c0ac94723e */ /* 0x008fe200000000ff */
[--C-:B------:R-:W-:Y:S02]  /*19890*/  FFMA.FTZ R116, R116, c[0x0][0x23c], -R178.reuse ;  /* 0x00008f0074747a23 */ /* 0x100fe400000108b2 */
[--C-:B------:R-:W-:Y:S02]  /*198a0*/  FFMA.FTZ R117, R117, c[0x0][0x23c], -R178.reuse ;  /* 0x00008f0075757a23 */ /* 0x100fe400000108b2 */
[----:B------:R-:W-:Y:S01]  /*198b0*/  FFMA.FTZ R125, R125, c[0x0][0x23c], -R178 ;  /* 0x00008f007d7d7a23 */ /* 0x000fe200000108b2 */
[----:B------:R-:W-:Y:S03]  /*198c0*/  MUFU.EX2 R175, R175 ;  /* 0x000000af00af7308 */ /* 0x000fe60000000800 */
[----:B------:R-:W-:Y:S01]  /*198d0*/  FFMA.FTZ R190, R3, R251, R190 ;  /* 0x000000fb03be7223 */ /* 0x000fe200000100be */
[C---:B-1----:R-:W-:Y:S03]  /*198e0*/  HMMA.16816.F32 R140, R160.reuse, R152, R140 ;  /* 0x00000098a08c723c */ /* 0x042fe6000000188c */
[----:B------:R-:W-:Y:S03]  /*198f0*/  FFMA.FTZ R3, R115, c[0x0][0x23c], -R179 ;  /* 0x00008f0073037a23 */ /* 0x000fe600000108b3 */
[----:B------:R-:W1:Y:S01]  /*19900*/  MUFU.EX2 R195, R195 ;  /* 0x000000c300c37308 */ /* 0x000e620000000800 */
[----:B------:R-:W-:Y:S01]  /*19910*/  FFMA.FTZ R191, R164, R252, R191 ;  /* 0x000000fca4bf7223 */ /* 0x000fe200000100bf */
[----:B------:R-:W-:Y:S01]  /*19920*/  MOV R164, R2 ;  /* 0x0000000200a47202 */ /* 0x000fe20000000f00 */
[----:B------:R-:W-:Y:S01]  /*19930*/  HMMA.16816.F32 R144, R160, R154, R144 ;  /* 0x0000009aa090723c */ /* 0x000fe20000001890 */
[----:B------:R-:W3:Y:S02]  /*19940*/  LDSM.16.MT88.4 R152, [R231+0xa800] ;  /* 0x00a80000e798783b */ /* 0x000ee40000004200 */
[----:B--2---:R-:W-:Y:S01]  /*19950*/  F2FP.PACK_AB R150, R174, R173 ;  /* 0x000000adae96723e */ /* 0x004fe200000000ff */
[----:B------:R-:W-:Y:S03]  /*19960*/  FADD.FTZ R191, R187, R191 ;  /* 0x000000bfbbbf7221 */ /* 0x000fe60000010000 */
[----:B------:R-:W-:Y:S01]  /*19970*/  MUFU.EX2 R196, R196 ;  /* 0x000000c400c47308 */ /* 0x000fe20000000800 */
[----:B------:R-:W-:Y:S01]  /*19980*/  FADD.FTZ R190, R189, R190 ;  /* 0x000000bebdbe7221 */ /* 0x000fe20000010000 */
[----:B------:R-:W2:Y:S01]  /*19990*/  LDSM.16.MT88.4 R160, [R230+0xa800] ;  /* 0x00a80000e6a0783b */ /* 0x000ea20000004200 */
[C---:B------:R-:W-:Y:S05]  /*199a0*/  HMMA.16816.F32 R4, R148.reuse, R168, R4 ;  /* 0x000000a89404723c */ /* 0x040fea0000001804 */
[----:B------:R-:W-:Y:S02]  /*199b0*/  FADD.FTZ R186, R186, R191 ;  /* 0x000000bfbaba7221 */ /* 0x000fe40000010000 */
[----:B------:R-:W-:Y:S01]  /*199c0*/  MUFU.EX2 R197, R197 ;  /* 0x000000c500c57308 */ /* 0x000fe20000000800 */
[--C-:B------:R-:W-:Y:S01]  /*199d0*/  FFMA.FTZ R168, R24, c[0x0][0x23c], -R178.reuse ;  /* 0x00008f0018a87a23 */ /* 0x100fe200000108b2 */
[C---:B------:R-:W-:Y:S03]  /*199e0*/  HMMA.16816.F32 R8, R148.reuse, R170, R8 ;  /* 0x000000aa9408723c */ /* 0x040fe60000001808 */
[----:B-1----:R-:W-:Y:S01]  /*199f0*/  F2FP.PACK_AB R23, R195, R194 ;  /* 0x000000c2c317723e */ /* 0x002fe200000000ff */
[--C-:B------:R-:W-:Y:S01]  /*19a00*/  FFMA.FTZ R169, R21, c[0x0][0x23c], -R178.reuse ;  /* 0x00008f0015a97a23 */ /* 0x100fe200000108b2 */
[----:B------:R-:W-:Y:S02]  /*19a10*/  F2FP.PACK_AB R21, R193, R175 ;  /* 0x000000afc115723e */ /* 0x000fe400000000ff */
[----:B------:R-:W-:Y:S01]  /*19a20*/  FFMA.FTZ R170, R25, c[0x0][0x23c], -R178 ;  /* 0x00008f0019aa7a23 */ /* 0x000fe200000108b2 */
[----:B------:R-:W-:Y:S01]  /*19a30*/  MUFU.EX2 R168, R168 ;  /* 0x000000a800a87308 */ /* 0x000fe20000000800 */
[----:B------:R-:W1:Y:S01]  /*19a40*/  LDSM.16.MT88.4 R24, [R234+0xb000] ;  /* 0x00b00000ea18783b */ /* 0x000e620000004200 */
[C---:B----4-:R-:W-:Y:S03]  /*19a50*/  HMMA.16816.F32 R132, R148.reuse, R156, R132 ;  /* 0x0000009c9484723c */ /* 0x050fe60000001884 */
[----:B------:R-:W-:Y:S02]  /*19a60*/  FFMA.FTZ R171, R34, c[0x0][0x23c], -R179 ;  /* 0x00008f0022ab7a23 */ /* 0x000fe400000108b3 */
[----:B------:R-:W-:Y:S02]  /*19a70*/  FADD.FTZ R186, R183, R186 ;  /* 0x000000bab7ba7221 */ /* 0x000fe40000010000 */
[----:B------:R-:W-:Y:S01]  /*19a80*/  FADD.FTZ R190, R185, R190 ;  /* 0x000000beb9be7221 */ /* 0x000fe20000010000 */
[----:B------:R-:W4:Y:S01]  /*19a90*/  MUFU.EX2 R169, R169 ;  /* 0x000000a900a97308 */ /* 0x000f220000000800 */
[C---:B------:R-:W-:Y:S01]  /*19aa0*/  HMMA.16816.F32 R12, R148.reuse, R158, R12 ;  /* 0x0000009e940c723c */ /* 0x040fe2000000180c */
[----:B------:R-:W5:Y:S02]  /*19ab0*/  LDSM.16.MT88.4 R156, [R232+0xb000] ;  /* 0x00b00000e89c783b */ /* 0x000f640000004200 */
[----:B------:R-:W-:Y:S02]  /*19ac0*/  FADD.FTZ R192, R192, R186 ;  /* 0x000000bac0c07221 */ /* 0x000fe40000010000 */
[----:B------:R-:W-:Y:S02]  /*19ad0*/  FADD.FTZ R190, R182, R190 ;  /* 0x000000beb6be7221 */ /* 0x000fe40000010000 */
[----:B------:R-:W-:Y:S01]  /*19ae0*/  FADD.FTZ R192, R172, R192 ;  /* 0x000000c0acc07221 */ /* 0x000fe20000010000 */
[C---:B---3--:R-:W-:Y:S01]  /*19af0*/  HMMA.16816.F32 R136, R148.reuse, R152, R136 ;  /* 0x000000989488723c */ /* 0x048fe20000001888 */
[----:B------:R-:W3:Y:S03]  /*19b00*/  MUFU.EX2 R170, R170 ;  /* 0x000000aa00aa7308 */ /* 0x000ee60000000800 */
[----:B------:R-:W-:Y:S02]  /*19b10*/  FADD.FTZ R173, R173, R192 ;  /* 0x000000c0adad7221 */ /* 0x000fe40000010000 */
[----:B------:R-:W-:Y:S02]  /*19b20*/  FADD.FTZ R181, R181, R190 ;  /* 0x000000beb5b57221 */ /* 0x000fe40000010000 */
[C---:B------:R-:W-:Y:S01]  /*19b30*/  HMMA.16816.F32 R16, R148.reuse, R154, R16 ;  /* 0x0000009a9410723c */ /* 0x040fe20000001810 */
[----:B------:R-:W5:Y:S02]  /*19b40*/  LDSM.16.MT88.4 R152, [R231+0xb000] ;  /* 0x00b00000e798783b */ /* 0x000f640000004200 */
[----:B------:R-:W-:Y:S01]  /*19b50*/  MUFU.EX2 R198, R198 ;  /* 0x000000c600c67308 */ /* 0x000fe20000000800 */
[----:B------:R-:W-:Y:S02]  /*19b60*/  FADD.FTZ R173, R174, R173 ;  /* 0x000000adaead7221 */ /* 0x000fe40000010000 */
[----:B------:R-:W-:Y:S01]  /*19b70*/  FADD.FTZ R181, R180, R181 ;  /* 0x000000b5b4b57221 */ /* 0x000fe20000010000 */
[----:B----4-:R-:W-:Y:S01]  /*19b80*/  F2FP.PACK_AB R20, R169, R196 ;  /* 0x000000c4a914723e */ /* 0x010fe200000000ff */
[C---:B--2---:R-:W-:Y:S04]  /*19b90*/  HMMA.16816.F32 R140, R148.reuse, R160, R140 ;  /* 0x000000a0948c723c */ /* 0x044fe8000000188c */
[----:B------:R-:W-:Y:S01]  /*19ba0*/  FADD.FTZ R196, R196, R173 ;  /* 0x000000adc4c47221 */ /* 0x000fe20000010000 */
[----:B------:R-:W-:Y:S01]  /*19bb0*/  MUFU.EX2 R171, R171 ;  /* 0x000000ab00ab7308 */ /* 0x000fe20000000800 */
[----:B------:R-:W-:Y:S02]  /*19bc0*/  FADD.FTZ R184, R184, R181 ;  /* 0x000000b5b8b87221 */ /* 0x000fe40000010000 */
[----:B------:R-:W-:Y:S01]  /*19bd0*/  HMMA.16816.F32 R144, R148, R162, R144 ;  /* 0x000000a29490723c */ /* 0x000fe20000001890 */
[----:B------:R-:W2:Y:S03]  /*19be0*/  LDSM.16.MT88.4 R148, [R230+0xb000] ;  /* 0x00b00000e694783b */ /* 0x000ea60000004200 */
[----:B------:R-:W-:Y:S01]  /*19bf0*/  FFMA.FTZ R160, R35, c[0x0][0x23c], -R179 ;  /* 0x00008f0023a07a23 */ /* 0x000fe200000108b3 */
[----:B---3--:R-:W-:Y:S01]  /*19c00*/  F2FP.PACK_AB R22, R170, R168 ;  /* 0x000000a8aa16723e */ /* 0x008fe200000000ff */
[--C-:B------:R-:W-:Y:S01]  /*19c10*/  FFMA.FTZ R161, R28, c[0x0][0x23c], -R178.reuse ;  /* 0x00008f001ca17a23 */ /* 0x100fe200000108b2 */
[----:B------:R-:W-:Y:S01]  /*19c20*/  MUFU.EX2 R44, R44 ;  /* 0x0000002c002c7308 */ /* 0x000fe20000000800 */
[----:B------:R-:W-:Y:S02]  /*19c30*/  FFMA.FTZ R162, R29, c[0x0][0x23c], -R178 ;  /* 0x00008f001da27a23 */ /* 0x000fe400000108b2 */
[----:B------:R-:W-:Y:S02]  /*19c40*/  LDSM.16.MT88.4 R28, [R232+0xb800] ;  /* 0x00b80000e81c783b */ /* 0x000fe40000004200 */
[C---:B-1----:R-:W-:Y:S05]  /*19c50*/  HMMA.16816.F32 R4, R20.reuse, R24, R4 ;  /* 0x000000181404723c */ /* 0x042fea0000001804 */
[----:B------:R-:W-:Y:S01]  /*19c60*/  MUFU.EX2 R160, R160 ;  /* 0x000000a000a07308 */ /* 0x000fe20000000800 */
[----:B------:R-:W-:Y:S02]  /*19c70*/  FADD.FTZ R196, R169, R196 ;  /* 0x000000c4a9c47221 */ /* 0x000fe40000010000 */
[C---:B------:R-:W-:Y:S01]  /*19c80*/  HMMA.16816.F32 R8, R20.reuse, R26, R8 ;  /* 0x0000001a1408723c */ /* 0x040fe20000001808 */
[----:B------:R-:W1:Y:S03]  /*19c90*/  LDSM.16.MT88.4 R24, [R234+0xb800] ;  /* 0x00b80000ea18783b */ /* 0x000e660000004200 */
[----:B------:R-:W-:Y:S02]  /*19ca0*/  FADD.FTZ R196, R168, R196 ;  /* 0x000000c4a8c47221 */ /* 0x000fe40000010000 */
[----:B------:R-:W-:Y:S01]  /*19cb0*/  FADD.FTZ R184, R188, R184 ;  /* 0x000000b8bcb87221 */ /* 0x000fe20000010000 */
[----:B------:R-:W3:Y:S01]  /*19cc0*/  MUFU.EX2 R161, R161 ;  /* 0x000000a100a17308 */ /* 0x000ee20000000800 */
[C---:B-----5:R-:W-:Y:S04]  /*19cd0*/  HMMA.16816.F32 R132, R20.reuse, R156, R132 ;  /* 0x0000009c1484723c */ /* 0x060fe80000001884 */
[----:B------:R-:W-:Y:S02]  /*19ce0*/  FADD.FTZ R170, R170, R196 ;  /* 0x000000c4aaaa7221 */ /* 0x000fe40000010000 */
[----:B------:R-:W-:Y:S02]  /*19cf0*/  FADD.FTZ R175, R175, R184 ;  /* 0x000000b8afaf7221 */ /* 0x000fe40000010000 */
[C---:B------:R-:W-:Y:S01]  /*19d00*/  HMMA.16816.F32 R12, R20.reuse, R158, R12 ;  /* 0x0000009e140c723c */ /* 0x040fe2000000180c */
[----:B------:R4:W-:Y:S03]  /*19d10*/  MUFU.EX2 R156, R32 ;  /* 0x00000020009c7308 */ /* 0x0009e60000000800 */
[--C-:B------:R-:W-:Y:S02]  /*19d20*/  FFMA.FTZ R157, R33, c[0x0][0x23c], -R178.reuse ;  /* 0x00008f00219d7a23 */ /* 0x100fe400000108b2 */
[----:B------:R-:W-:Y:S02]  /*19d30*/  FADD.FTZ R175, R193, R175 ;  /* 0x000000afc1af7221 */ /* 0x000fe40000010000 */
[C---:B------:R-:W-:Y:S03]  /*19d40*/  HMMA.16816.F32 R136, R20.reuse, R152, R136 ;  /* 0x000000981488723c */ /* 0x040fe60000001888 */
[----:B------:R-:W-:Y:S01]  /*19d50*/  MUFU.EX2 R162, R162 ;  /* 0x000000a200a27308 */ /* 0x000fe20000000800 */
[--C-:B------:R-:W-:Y:S02]  /*19d60*/  FFMA.FTZ R158, R40, c[0x0][0x23c], -R178.reuse ;  /* 0x00008f00289e7a23 */ /* 0x100fe400000108b2 */
[----:B------:R-:W-:Y:S02]  /*19d70*/  FFMA.FTZ R40, R41, c[0x0][0x23c], -R178 ;  /* 0x00008f0029287a23 */ /* 0x000fe400000108b2 */
[--C-:B------:R-:W-:Y:S01]  /*19d80*/  FFMA.FTZ R152, R38, c[0x0][0x23c], -R179.reuse ;  /* 0x00008f0026987a23 */ /* 0x100fe200000108b3 */
[C---:B------:R-:W-:Y:S03]  /*19d90*/  HMMA.16816.F32 R16, R20.reuse, R154, R16 ;  /* 0x0000009a1410723c */ /* 0x040fe60000001810 */
[--C-:B------:R-:W-:Y:S01]  /*19da0*/  FFMA.FTZ R153, R39, c[0x0][0x23c], -R179.reuse ;  /* 0x00008f0027997a23 */ /* 0x100fe200000108b3 */
[----:B------:R-:W5:Y:S01]  /*19db0*/  MUFU.EX2 R157, R157 ;  /* 0x0000009d009d7308 */ /* 0x000f620000000800 */
[----:B---3--:R-:W-:Y:S02]  /*19dc0*/  FADD.FTZ R170, R161, R170 ;  /* 0x000000aaa1aa7221 */ /* 0x008fe40000010000 */
[--C-:B------:R-:W-:Y:S01]  /*19dd0*/  FFMA.FTZ R155, R37, c[0x0][0x23c], -R178.reuse ;  /* 0x00008f00259b7a23 */ /* 0x100fe200000108b2 */
[----:B----4-:R-:W3:Y:S01]  /*19de0*/  LDSM.16.MT88.4 R32, [R231+0xb800] ;  /* 0x00b80000e720783b */ /* 0x010ee20000004200 */
[C---:B--2---:R-:W-:Y:S03]  /*19df0*/  HMMA.16816.F32 R140, R20.reuse, R148, R140 ;  /* 0x00000094148c723c */ /* 0x044fe6000000188c */
[--C-:B------:R-:W-:Y:S02]  /*19e00*/  FFMA.FTZ R154, R42, c[0x0][0x23c], -R179.reuse ;  /* 0x00008f002a9a7a23 */ /* 0x100fe400000108b3 */
[----:B------:R-:W-:Y:S01]  /*19e10*/  MUFU.EX2 R152, R152 ;  /* 0x0000009800987308 */ /* 0x000fe20000000800 */
[--C-:B------:R-:W-:Y:S02]  /*19e20*/  FFMA.FTZ R42, R43, c[0x0][0x23c], -R179.reuse ;  /* 0x00008f002b2a7a23 */ /* 0x100fe400000108b3 */
[----:B------:R-:W-:Y:S01]  /*19e30*/  HMMA.16816.F32 R144, R20, R150, R144 ;  /* 0x000000961490723c */ /* 0x000fe20000001890 */
[----:B------:R-:W2:Y:S03]  /*19e40*/  LDSM.16.MT88.4 R148, [R230+0xb800] ;  /* 0x00b80000e694783b */ /* 0x000ea60000004200 */
[----:B------:R-:W-:Y:S02]  /*19e50*/  FFMA.FTZ R43, R36, c[0x0][0x23c], -R178 ;  /* 0x00008f00242b7a23 */ /* 0x000fe400000108b2 */
[--C-:B------:R-:W-:Y:S01]  /*19e60*/  FFMA.FTZ R41, R46, c[0x0][0x23c], -R179.reuse ;  /* 0x00008f002e297a23 */ /* 0x100fe200000108b3 */
[----:B------:R-:W-:Y:S01]  /*19e70*/  MUFU.EX2 R153, R153 ;  /* 0x0000009900997308 */ /* 0x000fe20000000800 */
[----:B------:R-:W-:Y:S01]  /*19e80*/  F2FP.PACK_AB R21, R198, R197 ;  /* 0x000000c5c615723e */ /* 0x000fe200000000ff */
[----:B------:R-:W-:Y:S03]  /*19e90*/  LDSM.16.MT88.4 R36, [R230+0xc000] ;  /* 0x00c00000e624783b */ /* 0x000fe60000004200 */
[----:B-----5:R-:W-:Y:S01]  /*19ea0*/  F2FP.PACK_AB R22, R157, R156 ;  /* 0x0000009c9d16723e */ /* 0x020fe200000000ff */
[--C-:B------:R-:W-:Y:S01]  /*19eb0*/  FFMA.FTZ R46, R47, c[0x0][0x23c], -R179.reuse ;  /* 0x00008f002f2e7a23 */ /* 0x100fe200000108b3 */
[----:B------:R-:W-:Y:S01]  /*19ec0*/  F2FP.PACK_AB R23, R160, R171 ;  /* 0x000000aba017723e */ /* 0x000fe200000000ff */
[--C-:B------:R-:W-:Y:S01]  /*19ed0*/  FFMA.FTZ R47, R50, c[0x0][0x23c], -R179.reuse ;  /* 0x00008f00322f7a23 */ /* 0x100fe200000108b3 */
[C---:B------:R-:W-:Y:S01]  /*19ee0*/  F2FP.PACK_AB R20, R162.reuse, R161 ;  /* 0x000000a1a214723e */ /* 0x040fe200000000ff */
[----:B------:R-:W-:Y:S01]  /*19ef0*/  MUFU.EX2 R154, R154 ;  /* 0x0000009a009a7308 */ /* 0x000fe20000000800 */
[----:B------:R-:W-:Y:S02]  /*19f00*/  FADD.FTZ R162, R162, R170 ;  /* 0x000000aaa2a27221 */ /* 0x000fe40000010000 */
[--C-:B------:R-:W-:Y:S02]  /*19f10*/  FFMA.FTZ R50, R51, c[0x0][0x23c], -R179.reuse ;  /* 0x00008f0033327a23 */ /* 0x100fe400000108b3 */
[----:B------:R-:W-:Y:S01]  /*19f20*/  FADD.FTZ R162, R156, R162 ;  /* 0x000000a29ca27221 */ /* 0x000fe20000010000 */
[C---:B-1----:R-:W-:Y:S03]  /*19f30*/  HMMA.16816.F32 R4, R20.reuse, R24, R4 ;  /* 0x000000181404723c */ /* 0x042fe60000001804 */
[----:B------:R-:W-:Y:S01]  /*19f40*/  FADD.FTZ R157, R157, R162 ;  /* 0x000000a29d9d7221 */ /* 0x000fe20000010000 */
[----:B------:R-:W-:Y:S01]  /*19f50*/  MUFU.EX2 R42, R42 ;  /* 0x0000002a002a7308 */ /* 0x000fe20000000800 */
[--C-:B------:R-:W-:Y:S02]  /*19f60*/  FFMA.FTZ R51, R54, c[0x0][0x23c], -R179.reuse ;  /* 0x00008f0036337a23 */ /* 0x100fe400000108b3 */
[--C-:B------:R-:W-:Y:S01]  /*19f70*/  FFMA.FTZ R54, R55, c[0x0][0x23c], -R179.reuse ;  /* 0x00008f0037367a23 */ /* 0x100fe200000108b3 */
[C---:B------:R-:W-:Y:S01]  /*19f80*/  HMMA.16816.F32 R8, R20.reuse, R26, R8 ;  /* 0x0000001a1408723c */ /* 0x040fe20000001808 */
[----:B------:R-:W1:Y:S03]  /*19f90*/  LDSM.16.MT88.4 R24, [R234+0xc000] ;  /* 0x00c00000ea18783b */ /* 0x000e660000004200 */
[--C-:B------:R-:W-:Y:S02]  /*19fa0*/  FFMA.FTZ R55, R59, c[0x0][0x23c], -R179.reuse ;  /* 0x00008f003b377a23 */ /* 0x100fe400000108b3 */
[----:B------:R-:W4:Y:S01]  /*19fb0*/  MUFU.EX2 R43, R43 ;  /* 0x0000002b002b7308 */ /* 0x000f220000000800 */
[--C-:B------:R-:W-:Y:S01]  /*19fc0*/  FFMA.FTZ R59, R62, c[0x0][0x23c], -R179.reuse ;  /* 0x00008f003e3b7a23 */ /* 0x100fe200000108b3 */
[C---:B------:R-:W-:Y:S04]  /*19fd0*/  HMMA.16816.F32 R132, R20.reuse, R28, R132 ;  /* 0x0000001c1484723c */ /* 0x040fe80000001884 */
[--C-:B------:R-:W-:Y:S02]  /*19fe0*/  FFMA.FTZ R62, R63, c[0x0][0x23c], -R179.reuse ;  /* 0x00008f003f3e7a23 */ /* 0x100fe400000108b3 */
[--C-:B------:R-:W-:Y:S02]  /*19ff0*/  FFMA.FTZ R63, R67, c[0x0][0x23c], -R179.reuse ;  /* 0x00008f00433f7a23 */ /* 0x100fe400000108b3 */
[----:B------:R-:W5:Y:S01]  /*1a000*/  MUFU.EX2 R155, R155 ;  /* 0x0000009b009b7308 */ /* 0x000f620000000800 */
[C---:B------:R-:W-:Y:S01]  /*1a010*/  HMMA.16816.F32 R12, R20.reuse, R30, R12 ;  /* 0x0000001e140c723c */ /* 0x040fe2000000180c */
[----:B------:R-:W1:Y:S02]  /*1a020*/  LDSM.16.MT88.4 R28, [R232+0xc000] ;  /* 0x00c00000e81c783b */ /* 0x000e640000004200 */
[--C-:B------:R-:W-:Y:S02]  /*1a030*/  FFMA.FTZ R67, R61, c[0x0][0x23c], -R178.reuse ;  /* 0x00008f003d437a23 */ /* 0x100fe400000108b2 */
[--C-:B------:R-:W-:Y:S02]  /*1a040*/  FFMA.FTZ R61, R64, c[0x0][0x23c], -R178.reuse ;  /* 0x00008f00403d7a23 */ /* 0x100fe400000108b2 */
[--C-:B------:R-:W-:Y:S01]  /*1a050*/  FFMA.FTZ R64, R65, c[0x0][0x23c], -R178.reuse ;  /* 0x00008f0041407a23 */ /* 0x100fe200000108b2 */
[C---:B---3--:R-:W-:Y:S01]  /*1a060*/  HMMA.16816.F32 R136, R20.reuse, R32, R136 ;  /* 0x000000201488723c */ /* 0x048fe20000001888 */
[----:B------:R-:W-:Y:S03]  /*1a070*/  MUFU.EX2 R158, R158 ;  /* 0x0000009e009e7308 */ /* 0x000fe60000000800 */
[----:B------:R-:W-:Y:S02]  /*1a080*/  FFMA.FTZ R65, R70, c[0x0][0x23c], -R179 ;  /* 0x00008f0046417a23 */ /* 0x000fe400000108b3 */
[----:B----4-:R-:W-:Y:S02]  /*1a090*/  FADD.FTZ R157, R43, R157 ;  /* 0x0000009d2b9d7221 */ /* 0x010fe40000010000 */
[C---:B------:R-:W-:Y:S01]  /*1a0a0*/  HMMA.16816.F32 R16, R20.reuse, R34, R16 ;  /* 0x000000221410723c */ /* 0x040fe20000001810 */
[----:B------:R-:W3:Y:S02]  /*1a0b0*/  LDSM.16.MT88.4 R32, [R231+0xc000] ;  /* 0x00c00000e720783b */ /* 0x000ee40000004200 */
[----:B------:R-:W4:Y:S01]  /*1a0c0*/  MUFU.EX2 R40, R40 ;  /* 0x0000002800287308 */ /* 0x000f220000000800 */
[--C-:B------:R-:W-:Y:S02]  /*1a0d0*/  FFMA.FTZ R70, R74, c[0x0][0x23c], -R179.reuse ;  /* 0x00008f004a467a23 */ /* 0x100fe400000108b3 */
[----:B------:R-:W-:Y:S02]  /*1a0e0*/  FFMA.FTZ R74, R75, c[0x0][0x23c], -R179 ;  /* 0x00008f004b4a7a23 */ /* 0x000fe400000108b3 */
[C---:B--2---:R-:W-:Y:S04]  /*1a0f0*/  HMMA.16816.F32 R140, R20.reuse, R148, R140 ;  /* 0x00000094148c723c */ /* 0x044fe8000000188c */
[----:B-----5:R-:W-:Y:S01]  /*1a100*/  FADD.FTZ R157, R155, R157 ;  /* 0x0000009d9b9d7221 */ /* 0x020fe20000010000 */
[----:B------:R-:W-:Y:S01]  /*1a110*/  MUFU.EX2 R41, R41 ;  /* 0x0000002900297308 */ /* 0x000fe20000000800 */
[--C-:B------:R-:W-:Y:S02]  /*1a120*/  FFMA.FTZ R75, R78, c[0x0][0x23c], -R179.reuse ;  /* 0x00008f004e4b7a23 */ /* 0x100fe400000108b3 */
[----:B------:R-:W-:Y:S04]  /*1a130*/  HMMA.16816.F32 R144, R20, R150, R144 ;  /* 0x000000961490723c */ /* 0x000fe80000001890 */
[--C-:B------:R-:W-:Y:S02]  /*1a140*/  FFMA.FTZ R148, R95, c[0x0][0x23c], -R179.reuse ;  /* 0x00008f005f947a23 */ /* 0x100fe400000108b3 */
[--C-:B------:R-:W-:Y:S01]  /*1a150*/  FFMA.FTZ R78, R79, c[0x0][0x23c], -R179.reuse ;  /* 0x00008f004f4e7a23 */ /* 0x100fe200000108b3 */
[----:B------:R-:W2:Y:S01]  /*1a160*/  MUFU.EX2 R46, R46 ;  /* 0x0000002e002e7308 */ /* 0x000ea20000000800 */
[----:B------:R-:W-:Y:S01]  /*1a170*/  F2FP.PACK_AB R21, R153, R152 ;  /* 0x000000989915723e */ /* 0x000fe200000000ff */
[----:B------:R-:W-:Y:S03]  /*1a180*/  FFMA.FTZ R79, R83, c[0x0][0x23c], -R179 ;  /* 0x00008f00534f7a23 */ /* 0x000fe600000108b3 */
[----:B------:R-:W-:Y:S01]  /*1a190*/  F2FP.PACK_AB R23, R42, R154 ;  /* 0x0000009a2a17723e */ /* 0x000fe200000000ff */
[--C-:B------:R-:W-:Y:S01]  /*1a1a0*/  FFMA.FTZ R83, R77, c[0x0][0x23c], -R178.reuse ;  /* 0x00008f004d537a23 */ /* 0x100fe200000108b2 */
[----:B------:R-:W-:Y:S01]  /*1a1b0*/  F2FP.PACK_AB R20, R155, R43 ;  /* 0x0000002b9b14723e */ /* 0x000fe200000000ff */
[--C-:B------:R-:W-:Y:S01]  /*1a1c0*/  FFMA.FTZ R77, R80, c[0x0][0x23c], -R178.reuse ;  /* 0x00008f00504d7a23 */ /* 0x100fe200000108b2 */
[----:B----4-:R-:W-:Y:S01]  /*1a1d0*/  F2FP.PACK_AB R22, R40, R158 ;  /* 0x0000009e2816723e */ /* 0x010fe200000000ff */
[----:B------:R-:W-:Y:S01]  /*1a1e0*/  MUFU.EX2 R47, R47 ;  /* 0x0000002f002f7308 */ /* 0x000fe20000000800 */
[----:B------:R-:W-:Y:S02]  /*1a1f0*/  FADD.FTZ R158, R158, R157 ;  /* 0x0000009d9e9e7221 */ /* 0x000fe40000010000 */
[----:B------:R-:W-:Y:S02]  /*1a200*/  FFMA.FTZ R80, R81, c[0x0][0x23c], -R178 ;  /* 0x00008f0051507a23 */ /* 0x000fe400000108b2 */
[----:B------:R-:W-:Y:S01]  /*1a210*/  FADD.FTZ R158, R40, R158 ;  /* 0x0000009e289e7221 */ /* 0x000fe20000010000 */
[C---:B-1----:R-:W-:Y:S03]  /*1a220*/  HMMA.16816.F32 R4, R20.reuse, R24, R4 ;  /* 0x000000181404723c */ /* 0x042fe60000001804 */
[--C-:B------:R-:W-:Y:S01]  /*1a230*/  FFMA.FTZ R81, R86, c[0x0][0x23c], -R179.reuse ;  /* 0x00008f0056517a23 */ /* 0x100fe200000108b3 */
[----:B------:R-:W1:Y:S01]  /*1a240*/  MUFU.EX2 R50, R50 ;  /* 0x0000003200327308 */ /* 0x000e620000000800 */
[--C-:B------:R-:W-:Y:S02]  /*1a250*/  FFMA.FTZ R86, R87, c[0x0][0x23c], -R179.reuse ;  /* 0x00008f0057567a23 */ /* 0x100fe400000108b3 */
[--C-:B------:R-:W-:Y:S01]  /*1a260*/  FFMA.FTZ R87, R90, c[0x0][0x23c], -R179.reuse ;  /* 0x00008f005a577a23 */ /* 0x100fe200000108b3 */
[C---:B------:R-:W-:Y:S01]  /*1a270*/  HMMA.16816.F32 R8, R20.reuse, R26, R8 ;  /* 0x0000001a1408723c */ /* 0x040fe20000001808 */
[----:B------:R-:W4:Y:S03]  /*1a280*/  LDSM.16.MT88.4 R24, [R234+0xc800] ;  /* 0x00c80000ea18783b */ /* 0x000f260000004200 */
[--C-:B------:R-:W-:Y:S02]  /*1a290*/  FFMA.FTZ R90, R91, c[0x0][0x23c], -R179.reuse ;  /* 0x00008f005b5a7a23 */ /* 0x100fe400000108b3 */
[----:B------:R-:W5:Y:S01]  /*1a2a0*/  MUFU.EX2 R45, R45 ;  /* 0x0000002d002d7308 */ /* 0x000f620000000800 */
[--C-:B------:R-:W-:Y:S01]  /*1a2b0*/  FFMA.FTZ R91, R94, c[0x0][0x23c], -R179.reuse ;  /* 0x00008f005e5b7a23 */ /* 0x100fe200000108b3 */
[C---:B------:R-:W-:Y:S04]  /*1a2c0*/  HMMA.16816.F32 R132, R20.reuse, R28, R132 ;  /* 0x0000001c1484723c */ /* 0x040fe80000001884 */
[--C-:B------:R-:W-:Y:S02]  /*1a2d0*/  FFMA.FTZ R95, R98, c[0x0][0x23c], -R179.reuse ;  /* 0x00008f00625f7a23 */ /* 0x100fe400000108b3 */
[--C-:B------:R-:W-:Y:S02]  /*1a2e0*/  FFMA.FTZ R94, R99, c[0x0][0x23c], -R179.reuse ;  /* 0x00008f00635e7a23 */ /* 0x100fe400000108b3 */
[----:B------:R-:W-:Y:S01]  /*1a2f0*/  MUFU.EX2 R48, R48 ;  /* 0x0000003000307308 */ /* 0x000fe20000000800 */
[C---:B------:R-:W-:Y:S01]  /*1a300*/  HMMA.16816.F32 R12, R20.reuse, R30, R12 ;  /* 0x0000001e140c723c */ /* 0x040fe2000000180c */
[----:B------:R-:W1:Y:S02]  /*1a310*/  LDSM.16.MT88.4 R28, [R232+0xc800] ;  /* 0x00c80000e81c783b */ /* 0x000e640000004200 */
[--C-:B------:R-:W-:Y:S02]  /*1a320*/  FFMA.FTZ R98, R92, c[0x0][0x23c], -R178.reuse ;  /* 0x00008f005c627a23 */ /* 0x100fe400000108b2 */
[--C-:B------:R-:W-:Y:S02]  /*1a330*/  FFMA.FTZ R92, R93, c[0x0][0x23c], -R178.reuse ;  /* 0x00008f005d5c7a23 */ /* 0x100fe400000108b2 */
[--C-:B------:R-:W-:Y:S01]  /*1a340*/  FFMA.FTZ R93, R96, c[0x0][0x23c], -R178.reuse ;  /* 0x00008f00605d7a23 */ /* 0x100fe200000108b2 */
[C---:B---3--:R-:W-:Y:S01]  /*1a350*/  HMMA.16816.F32 R136, R20.reuse, R32, R136 ;  /* 0x000000201488723c */ /* 0x048fe20000001888 */
[----:B------:R-:W3:Y:S03]  /*1a360*/  MUFU.EX2 R49, R49 ;  /* 0x0000003100317308 */ /* 0x000ee60000000800 */
[--C-:B------:R-:W-:Y:S02]  /*1a370*/  FFMA.FTZ R96, R97, c[0x0][0x23c], -R178.reuse ;  /* 0x00008f0061607a23 */ /* 0x100fe400000108b2 */
[--C-:B------:R-:W-:Y:S02]  /*1a380*/  FFMA.FTZ R99, R102, c[0x0][0x23c], -R179.reuse ;  /* 0x00008f0066637a23 */ /* 0x100fe400000108b3 */
[C---:B------:R-:W-:Y:S01]  /*1a390*/  HMMA.16816.F32 R16, R20.reuse, R34, R16 ;  /* 0x000000221410723c */ /* 0x040fe20000001810 */
[----:B------:R-:W4:Y:S02]  /*1a3a0*/  LDSM.16.MT88.4 R32, [R231+0xc800] ;  /* 0x00c80000e720783b */ /* 0x000f240000004200 */
[----:B------:R-:W-:Y:S01]  /*1a3b0*/  MUFU.EX2 R51, R51 ;  /* 0x0000003300337308 */ /* 0x000fe20000000800 */
[--C-:B------:R-:W-:Y:S02]  /*1a3c0*/  FFMA.FTZ R97, R103, c[0x0][0x23c], -R179.reuse ;  /* 0x00008f0067617a23 */ /* 0x100fe400000108b3 */
[--C-:B------:R-:W-:Y:S02]  /*1a3d0*/  FFMA.FTZ R102, R106, c[0x0][0x23c], -R179.reuse ;  /* 0x00008f006a667a23 */ /* 0x100fe400000108b3 */
[C---:B------:R-:W-:Y:S04]  /*1a3e0*/  HMMA.16816.F32 R140, R20.reuse, R36, R140 ;  /* 0x00000024148c723c */ /* 0x040fe8000000188c */
[--C-:B------:R-:W-:Y:S01]  /*1a3f0*/  FFMA.FTZ R103, R107, c[0x0][0x23c], -R179.reuse ;  /* 0x00008f006b677a23 */ /* 0x100fe200000108b3 */
[----:B------:R-:W4:Y:S01]  /*1a400*/  MUFU.EX2 R54, R54 ;  /* 0x0000003600367308 */ /* 0x000f220000000800 */
[--C-:B------:R-:W-:Y:S02]  /*1a410*/  FFMA.FTZ R106, R100, c[0x0][0x23c], -R178.reuse ;  /* 0x00008f00646a7a23 */ /* 0x100fe400000108b2 */
[----:B------:R-:W-:Y:S01]  /*1a420*/  HMMA.16816.F32 R144, R20, R38, R144 ;  /* 0x000000261490723c */ /* 0x000fe20000001890 */
[----:B------:R-:W4:Y:S03]  /*1a430*/  LDSM.16.MT88.4 R36, [R230+0xc800] ;  /* 0x00c80000e624783b */ /* 0x000f260000004200 */
[--C-:B------:R-:W-:Y:S02]  /*1a440*/  FFMA.FTZ R100, R101, c[0x0][0x23c], -R178.reuse ;  /* 0x00008f0065647a23 */ /* 0x100fe400000108b2 */
[--C-:B------:R-:W-:Y:S01]  /*1a450*/  FFMA.FTZ R101, R104, c[0x0][0x23c], -R178.reuse ;  /* 0x00008f0068657a23 */ /* 0x100fe200000108b2 */
[----:B------:R-:W-:Y:S01]  /*1a460*/  MUFU.EX2 R58, R58 ;  /* 0x0000003a003a7308 */ /* 0x000fe20000000800 */
[----:B--2---:R-:W-:Y:S01]  /*1a470*/  F2FP.PACK_AB R21, R46, R41 ;  /* 0x000000292e15723e */ /* 0x004fe200000000ff */
[----:B------:R-:W-:Y:S03]  /*1a480*/  FFMA.FTZ R104, R105, c[0x0][0x23c], -R178 ;  /* 0x00008f0069687a23 */ /* 0x000fe600000108b2 */
[----:B-1----:R-:W-:Y:S01]  /*1a490*/  F2FP.PACK_AB R23, R50, R47 ;  /* 0x0000002f3217723e */ /* 0x002fe200000000ff */
[--C-:B------:R-:W-:Y:S01]  /*1a4a0*/  FFMA.FTZ R105, R110, c[0x0][0x23c], -R179.reuse ;  /* 0x00008f006e697a23 */ /* 0x100fe200000108b3 */
[----:B-----5:R-:W-:Y:S01]  /*1a4b0*/  F2FP.PACK_AB R20, R45, R44 ;  /* 0x0000002c2d14723e */ /* 0x020fe200000000ff */
[----:B------:R-:W-:Y:S01]  /*1a4c0*/  FADD.FTZ R44, R44, R158 ;  /* 0x0000009e2c2c7221 */ /* 0x000fe20000010000 */
[----:B---3--:R-:W-:Y:S01]  /*1a4d0*/  F2FP.PACK_AB R22, R49, R48 ;  /* 0x000000303116723e */ /* 0x008fe200000000ff */
[----:B------:R-:W1:Y:S01]  /*1a4e0*/  MUFU.EX2 R55, R55 ;  /* 0x0000003700377308 */ /* 0x000e620000000800 */
[----:B------:R-:W-:Y:S01]  /*1a4f0*/  LDSM.16.MT88.4 R156, [R234+0x11800] ;  /* 0x01180000ea9c783b */ /* 0x000fe20000004200 */
[--C-:B------:R-:W-:Y:S02]  /*1a500*/  FFMA.FTZ R107, R111, c[0x0][0x23c], -R179.reuse ;  /* 0x00008f006f6b7a23 */ /* 0x100fe400000108b3 */
[--C-:B------:R-:W-:Y:S02]  /*1a510*/  FFMA.FTZ R110, R114, c[0x0][0x23c], -R179.reuse ;  /* 0x00008f00726e7a23 */ /* 0x100fe400000108b3 */
[C---:B----4-:R-:W-:Y:S03]  /*1a520*/  HMMA.16816.F32 R4, R20.reuse, R24, R4 ;  /* 0x000000181404723c */ /* 0x050fe60000001804 */
[--C-:B------:R-:W-:Y:S01]  /*1a530*/  FFMA.FTZ R111, R122, c[0x0][0x23c], -R179.reuse ;  /* 0x00008f007a6f7a23 */ /* 0x100fe200000108b3 */
[----:B------:R-:W-:Y:S01]  /*1a540*/  MUFU.EX2 R52, R52 ;  /* 0x0000003400347308 */ /* 0x000fe20000000800 */
[----:B------:R-:W-:Y:S02]  /*1a550*/  FFMA.FTZ R40, R120, c[0x0][0x23c], -R178 ;  /* 0x00008f0078287a23 */ /* 0x000fe400000108b2 */
[----:B------:R-:W-:Y:S01]  /*1a560*/  FADD.FTZ R44, R45, R44 ;  /* 0x0000002c2d2c7221 */ /* 0x000fe20000010000 */
[C---:B------:R-:W-:Y:S01]  /*1a570*/  HMMA.16816.F32 R8, R20.reuse, R26, R8 ;  /* 0x0000001a1408723c */ /* 0x040fe20000001808 */
[----:B------:R-:W2:Y:S03]  /*1a580*/  LDSM.16.MT88.4 R24, [R234+0xd000] ;  /* 0x00d00000ea18783b */ /* 0x000ea60000004200 */
[--C-:B------:R-:W-:Y:S02]  /*1a590*/  FFMA.FTZ R45, R127, c[0x0][0x23c], -R179.reuse ;  /* 0x00008f007f2d7a23 */ /* 0x100fe400000108b3 */
[----:B------:R-:W3:Y:S01]  /*1a5a0*/  MUFU.EX2 R53, R53 ;  /* 0x0000003500357308 */ /* 0x000ee20000000800 */
[----:B------:R-:W-:Y:S01]  /*1a5b0*/  FADD.FTZ R48, R48, R44 ;  /* 0x0000002c30307221 */ /* 0x000fe20000010000 */
[C---:B------:R-:W-:Y:S04]  /*1a5c0*/  HMMA.16816.F32 R132, R20.reuse, R28, R132 ;  /* 0x0000001c1484723c */ /* 0x040fe80000001884 */
[----:B------:R-:W-:Y:S02]  /*1a5d0*/  FFMA.FTZ R44, R126, c[0x0][0x23c], -R179 ;  /* 0x00008f007e2c7a23 */ /* 0x000fe400000108b3 */
[----:B------:R-:W-:Y:S02]  /*1a5e0*/  FADD.FTZ R194, R194, R175 ;  /* 0x000000afc2c27221 */ /* 0x000fe40000010000 */
[----:B------:R-:W-:Y:S01]  /*1a5f0*/  MUFU.EX2 R56, R56 ;  /* 0x0000003800387308 */ /* 0x000fe20000000800 */
[C---:B------:R-:W-:Y:S01]  /*1a600*/  HMMA.16816.F32 R12, R20.reuse, R30, R12 ;  /* 0x0000001e140c723c */ /* 0x040fe2000000180c */
[----:B------:R-:W4:Y:S02]  /*1a610*/  LDSM.16.MT88.4 R28, [R232+0xd000] ;  /* 0x00d00000e81c783b */ /* 0x000f240000004200 */
[----:B------:R-:W-:Y:S02]  /*1a620*/  FADD.FTZ R194, R195, R194 ;  /* 0x000000c2c3c27221 */ /* 0x000fe40000010000 */
[----:B------:R-:W-:Y:S02]  /*1a630*/  FADD.FTZ R48, R49, R48 ;  /* 0x0000003031307221 */ /* 0x000fe40000010000 */
[----:B------:R-:W-:Y:S01]  /*1a640*/  FADD.FTZ R197, R197, R194 ;  /* 0x000000c2c5c57221 */ /* 0x000fe20000010000 */
[C---:B------:R-:W-:Y:S01]  /*1a650*/  HMMA.16816.F32 R136, R20.reuse, R32, R136 ;  /* 0x000000201488723c */ /* 0x040fe20000001888 */
[----:B------:R-:W5:Y:S03]  /*1a660*/  MUFU.EX2 R57, R57 ;  /* 0x0000003900397308 */ /* 0x000f660000000800 */
[----:B------:R-:W-:Y:S04]  /*1a670*/  FADD.FTZ R198, R198, R197 ;  /* 0x000000c5c6c67221 */ /* 0x000fe80000010000 */
[C---:B------:R-:W-:Y:S01]  /*1a680*/  HMMA.16816.F32 R16, R20.reuse, R34, R16 ;  /* 0x000000221410723c */ /* 0x040fe20000001810 */
[----:B------:R-:W4:Y:S02]  /*1a690*/  LDSM.16.MT88.4 R32, [R231+0xd000] ;  /* 0x00d00000e720783b */ /* 0x000f240000004200 */
[----:B------:R-:W-:Y:S01]  /*1a6a0*/  MUFU.EX2 R59, R59 ;  /* 0x0000003b003b7308 */ /* 0x000fe20000000800 */
[----:B------:R-:W-:Y:S04]  /*1a6b0*/  FADD.FTZ R198, R171, R198 ;  /* 0x000000c6abc67221 */ /* 0x000fe80000010000 */
[C---:B------:R-:W-:Y:S04]  /*1a6c0*/  HMMA.16816.F32 R140, R20.reuse, R36, R140 ;  /* 0x00000024148c723c */ /* 0x040fe8000000188c */
[----:B------:R-:W-:Y:S01]  /*1a6d0*/  FADD.FTZ R160, R160, R198 ;  /* 0x000000c6a0a07221 */ /* 0x000fe20000010000 */
[----:B------:R-:W-:Y:S03]  /*1a6e0*/  MUFU.EX2 R62, R62 ;  /* 0x0000003e003e7308 */ /* 0x000fe60000000800 */
[----:B------:R-:W-:Y:S01]  /*1a6f0*/  HMMA.16816.F32 R144, R20, R38, R144 ;  /* 0x000000261490723c */ /* 0x000fe20000001890 */
[----:B------:R-:W4:Y:S03]  /*1a700*/  LDSM.16.MT88.4 R36, [R230+0xd000] ;  /* 0x00d00000e624783b */ /* 0x000f260000004200 */
[----:B------:R-:W-:Y:S03]  /*1a710*/  FADD.FTZ R160, R152, R160 ;  /* 0x000000a098a07221 */ /* 0x000fe60000010000 */
[----:B------:R-:W-:Y:S01]  /*1a720*/  MUFU.EX2 R66, R66 ;  /* 0x0000004200427308 */ /* 0x000fe20000000800 */
[----:B------:R-:W-:Y:S01]  /*1a730*/  F2FP.PACK_AB R21, R54, R51 ;  /* 0x000000333615723e */ /* 0x000fe200000000ff */
[----:B------:R-:W-:Y:S03]  /*1a740*/  FADD.FTZ R153, R153, R160 ;  /* 0x000000a099997221 */ /* 0x000fe60000010000 */
[----:B-1----:R-:W-:Y:S02]  /*1a750*/  F2FP.PACK_AB R23, R55, R58 ;  /* 0x0000003a3717723e */ /* 0x002fe400000000ff */
[----:B---3--:R-:W-:Y:S01]  /*1a760*/  F2FP.PACK_AB R20, R53, R52 ;  /* 0x000000343514723e */ /* 0x008fe200000000ff */
[----:B------:R-:W-:Y:S01]  /*1a770*/  FADD.FTZ R52, R52, R48 ;  /* 0x0000003034347221 */ /* 0x000fe20000010000 */
[----:B-----5:R-:W-:Y:S01]  /*1a780*/  F2FP.PACK_AB R22, R57, R56 ;  /* 0x000000383916723e */ /* 0x020fe200000000ff */
[----:B------:R-:W-:Y:S02]  /*1a790*/  MUFU.EX2 R63, R63 ;  /* 0x0000003f003f7308 */ /* 0x000fe40000000800 */
[----:B------:R-:W-:Y:S04]  /*1a7a0*/  FADD.FTZ R52, R53, R52 ;  /* 0x0000003435347221 */ /* 0x000fe80000010000 */
[C---:B--2---:R-:W-:Y:S03]  /*1a7b0*/  HMMA.16816.F32 R4, R20.reuse, R24, R4 ;  /* 0x000000181404723c */ /* 0x044fe60000001804 */
[----:B------:R-:W-:Y:S01]  /*1a7c0*/  FADD.FTZ R56, R56, R52 ;  /* 0x0000003438387221 */ /* 0x000fe20000010000 */
[----:B------:R-:W1:Y:S03]  /*1a7d0*/  MUFU.EX2 R60, R60 ;  /* 0x0000003c003c7308 */ /* 0x000e660000000800 */
[----:B------:R-:W-:Y:S01]  /*1a7e0*/  FADD.FTZ R56, R57, R56 ;  /* 0x0000003839387221 */ /* 0x000fe20000010000 */
[C---:B------:R-:W-:Y:S01]  /*1a7f0*/  HMMA.16816.F32 R8, R20.reuse, R26, R8 ;  /* 0x0000001a1408723c */ /* 0x040fe20000001808 */
[----:B------:R-:W2:Y:S05]  /*1a800*/  LDSM.16.MT88.4 R24, [R234+0xd800] ;  /* 0x00d80000ea18783b */ /* 0x000eaa0000004200 */
[----:B------:R-:W3:Y:S02]  /*1a810*/  MUFU.EX2 R67, R67 ;  /* 0x0000004300437308 */ /* 0x000ee40000000800 */
[C---:B----4-:R-:W-:Y:S08]  /*1a820*/  HMMA.16816.F32 R132, R20.reuse, R28, R132 ;  /* 0x0000001c1484723c */ /* 0x050ff00000001884 */
[----:B------:R-:W-:Y:S01]  /*1a830*/  MUFU.EX2 R61, R61 ;  /* 0x0000003d003d7308 */ /* 0x000fe20000000800 */
[C---:B------:R-:W-:Y:S01]  /*1a840*/  HMMA.16816.F32 R12, R20.reuse, R30, R12 ;  /* 0x0000001e140c723c */ /* 0x040fe2000000180c */
[----:B------:R-:W4:Y:S02]  /*1a850*/  LDSM.16.MT88.4 R28, [R232+0xd800] ;  /* 0x00d80000e81c783b */ /* 0x000f240000004200 */
[----:B-1----:R-:W-:Y:S05]  /*1a860*/  FADD.FTZ R56, R60, R56 ;  /* 0x000000383c387221 */ /* 0x002fea0000010000 */
[C---:B------:R-:W-:Y:S01]  /*1a870*/  HMMA.16816.F32 R136, R20.reuse, R32, R136 ;  /* 0x000000201488723c */ /* 0x040fe20000001888 */
[----:B------:R-:W1:Y:S07]  /*1a880*/  MUFU.EX2 R64, R64 ;  /* 0x0000004000407308 */ /* 0x000e6e0000000800 */
[C---:B------:R-:W-:Y:S01]  /*1a890*/  HMMA.16816.F32 R16, R20.reuse, R34, R16 ;  /* 0x000000221410723c */ /* 0x040fe20000001810 */
[----:B------:R-:W5:Y:S02]  /*1a8a0*/  LDSM.16.MT88.4 R32, [R231+0xd800] ;  /* 0x00d80000e720783b */ /* 0x000f640000004200 */
[----:B------:R-:W-:Y:S05]  /*1a8b0*/  MUFU.EX2 R65, R65 ;  /* 0x0000004100417308 */ /* 0x000fea0000000800 */
[C---:B------:R-:W-:Y:S05]  /*1a8c0*/  HMMA.16816.F32 R140, R20.reuse, R36, R140 ;  /* 0x00000024148c723c */ /* 0x040fea000000188c */
[----:B------:R-:W-:Y:S03]  /*1a8d0*/  MUFU.EX2 R71, R71 ;  /* 0x0000004700477308 */ /* 0x000fe60000000800 */
[----:B------:R-:W-:Y:S01]  /*1a8e0*/  HMMA.16816.F32 R144, R20, R38, R144 ;  /* 0x000000261490723c */ /* 0x000fe20000001890 */
[----:B------:R-:W5:Y:S06]  /*1a8f0*/  LDSM.16.MT88.4 R36, [R230+0xd800] ;  /* 0x00d80000e624783b */ /* 0x000f6c0000004200 */
[----:B------:R-:W-:Y:S01]  /*1a900*/  MUFU.EX2 R70, R70 ;  /* 0x0000004600467308 */ /* 0x000fe20000000800 */
[----:B------:R-:W-:Y:S04]  /*1a910*/  F2FP.PACK_AB R21, R62, R59 ;  /* 0x0000003b3e15723e */ /* 0x000fe800000000ff */
[----:B------:R-:W-:Y:S02]  /*1a920*/  F2FP.PACK_AB R23, R63, R66 ;  /* 0x000000423f17723e */ /* 0x000fe400000000ff */
[C---:B---3--:R-:W-:Y:S01]  /*1a930*/  F2FP.PACK_AB R20, R67.reuse, R60 ;  /* 0x0000003c4314723e */ /* 0x048fe200000000ff */
[----:B------:R-:W-:Y:S01]  /*1a940*/  FADD.FTZ R67, R67, R56 ;  /* 0x0000003843437221 */ /* 0x000fe20000010000 */
[C---:B-1----:R-:W-:Y:S01]  /*1a950*/  F2FP.PACK_AB R22, R64.reuse, R61 ;  /* 0x0000003d4016723e */ /* 0x042fe200000000ff */
[----:B------:R-:W-:Y:S02]  /*1a960*/  MUFU.EX2 R74, R74 ;  /* 0x0000004a004a7308 */ /* 0x000fe40000000800 */
[----:B------:R-:W-:Y:S04]  /*1a970*/  FADD.FTZ R67, R61, R67 ;  /* 0x000000433d437221 */ /* 0x000fe80000010000 */
[C---:B--2---:R-:W-:Y:S03]  /*1a980*/  HMMA.16816.F32 R4, R20.reuse, R24, R4 ;  /* 0x000000181404723c */ /* 0x044fe60000001804 */
[----:B------:R-:W-:Y:S01]  /*1a990*/  FADD.FTZ R64, R64, R67 ;  /* 0x0000004340407221 */ /* 0x000fe20000010000 */
[----:B------:R-:W1:Y:S04]  /*1a9a0*/  MUFU.EX2 R68, R68 ;  /* 0x0000004400447308 */ /* 0x000e680000000800 */
        /* <DEDUP_REMOVED lines=8> */
[C---:B-----5:R-:W-:Y:S01]  /*1aa30*/  HMMA.16816.F32 R136, R20.reuse, R32, R136 ;  /* 0x000000201488723c */ /* 0x060fe20000001888 */
        /* <DEDUP_REMOVED lines=33> */
[----:B------:R-:W2:Y:S03]  /*1ac50*/  MUFU.EX2 R86, R86 ;  /* 0x0000005600567308 */ /* 0x000ea60000000800 */
        /* <DEDUP_REMOVED lines=8> */
[----:B------:R-:W1:Y:S02]  /*1ace0*/  MUFU.EX2 R90, R90 ;  /* 0x0000005a005a7308 */ /* 0x000e640000000800 */
[----:B------:R-:W-:Y:S04]  /*1acf0*/  FADD.FTZ R83, R77, R83 ;  /* 0x000000534d537221 */ /* 0x000fe80000010000 */
        /* <DEDUP_REMOVED lines=10> */
[C---:B-----5:R-:W-:Y:S03]  /*1ada0*/  HMMA.16816.F32 R136, R20.reuse, R32, R136 ;  /* 0x000000201488723c */ /* 0x060fe60000001888 */
[----:B------:R-:W-:Y:S05]  /*1adb0*/  MUFU.EX2 R88, R88 ;  /* 0x0000005800587308 */ /* 0x000fea0000000800 */
[C---:B------:R-:W-:Y:S01]  /*1adc0*/  HMMA.16816.F32 R16, R20.reuse, R34, R16 ;  /* 0x000000221410723c */ /* 0x040fe20000001810 */
[----:B------:R-:W5:Y:S04]  /*1add0*/  LDSM.16.MT88.4 R32, [R231+0xf000] ;  /* 0x00f00000e720783b */ /* 0x000f680000004200 */
[----:B------:R-:W2:Y:S03]  /*1ade0*/  MUFU.EX2 R89, R89 ;  /* 0x0000005900597308 */ /* 0x000ea60000000800 */
[C---:B------:R-:W-:Y:S07]  /*1adf0*/  HMMA.16816.F32 R140, R20.reuse, R36, R140 ;  /* 0x00000024148c723c */ /* 0x040fee000000188c */
[----:B------:R-:W4:Y:S01]  /*1ae00*/  MUFU.EX2 R91, R91 ;  /* 0x0000005b005b7308 */ /* 0x000f220000000800 */
        /* <DEDUP_REMOVED lines=11> */
[----:B------:R-:W-:Y:S04]  /*1aec0*/  FADD.FTZ R88, R88, R84 ;  /* 0x0000005458587221 */ /* 0x000fe80000010000 */
[----:B------:R-:W-:Y:S01]  /*1aed0*/  FADD.FTZ R88, R89, R88 ;  /* 0x0000005859587221 */ /* 0x000fe20000010000 */
[C---:B------:R-:W-:Y:S01]  /*1aee0*/  HMMA.16816.F32 R8, R20.reuse, R26, R8 ;  /* 0x0000001a1408723c */ /* 0x040fe20000001808 */
[----:B------:R-:W2:Y:S01]  /*1aef0*/  LDSM.16.MT88.4 R24, [R234+0xf800] ;  /* 0x00f80000ea18783b */ /* 0x000ea20000004200 */
[----:B------:R-:W-:Y:S06]  /*1af00*/  MUFU.EX2 R98, R98 ;  /* 0x0000006200627308 */ /* 0x000fec0000000800 */
[C---:B----4-:R-:W-:Y:S04]  /*1af10*/  HMMA.16816.F32 R132, R20.reuse, R28, R132 ;  /* 0x0000001c1484723c */ /* 0x050fe80000001884 */
[----:B------:R-:W3:Y:S04]  /*1af20*/  MUFU.EX2 R92, R92 ;  /* 0x0000005c005c7308 */ /* 0x000ee80000000800 */
[C---:B------:R-:W-:Y:S01]  /*1af30*/  HMMA.16816.F32 R12, R20.reuse, R30, R12 ;  /* 0x0000001e140c723c */ /* 0x040fe2000000180c */
[----:B------:R-:W4:Y:S05]  /*1af40*/  LDSM.16.MT88.4 R28, [R232+0xf800] ;  /* 0x00f80000e81c783b */ /* 0x000f2a0000004200 */
[----:B------:R-:W-:Y:S02]  /*1af50*/  MUFU.EX2 R93, R93 ;  /* 0x0000005d005d7308 */ /* 0x000fe40000000800 */
[C---:B-----5:R-:W-:Y:S08]  /*1af60*/  HMMA.16816.F32 R136, R20.reuse, R32, R136 ;  /* 0x000000201488723c */ /* 0x060ff00000001888 */
[C---:B------:R-:W-:Y:S01]  /*1af70*/  HMMA.16816.F32 R16, R20.reuse, R34, R16 ;  /* 0x000000221410723c */ /* 0x040fe20000001810 */
[----:B------:R-:W5:Y:S01]  /*1af80*/  MUFU.EX2 R96, R96 ;  /* 0x0000006000607308 */ /* 0x000f620000000800 */
[----:B------:R-:W4:Y:S06]  /*1af90*/  LDSM.16.MT88.4 R32, [R231+0xf800] ;  /* 0x00f80000e720783b */ /* 0x000f2c0000004200 */
[C---:B------:R-:W-:Y:S03]  /*1afa0*/  HMMA.16816.F32 R140, R20.reuse, R36, R140 ;  /* 0x00000024148c723c */ /* 0x040fe6000000188c */
[----:B------:R-:W-:Y:S05]  /*1afb0*/  MUFU.EX2 R99, R99 ;  /* 0x0000006300637308 */ /* 0x000fea0000000800 */
[----:B------:R-:W-:Y:S01]  /*1afc0*/  HMMA.16816.F32 R144, R20, R38, R144 ;  /* 0x000000261490723c */ /* 0x000fe20000001890 */
[----:B------:R-:W4:Y:S04]  /*1afd0*/  LDSM.16.MT88.4 R36, [R230+0xf800] ;  /* 0x00f80000e624783b */ /* 0x000f280000004200 */
[----:B------:R-:W4:Y:S02]  /*1afe0*/  MUFU.EX2 R97, R97 ;  /* 0x0000006100617308 */ /* 0x000f240000000800 */
[----:B------:R-:W-:Y:S02]  /*1aff0*/  F2FP.PACK_AB R21, R148, R91 ;  /* 0x0000005b9415723e */ /* 0x000fe400000000ff */
[----:B-1----:R-:W-:Y:S03]  /*1b000*/  F2FP.PACK_AB R23, R94, R95 ;  /* 0x0000005f5e17723e */ /* 0x002fe600000000ff */
        /* <DEDUP_REMOVED lines=11> */
[----:B------:R-:W-:Y:S02]  /*1b0c0*/  MUFU.EX2 R106, R106 ;  /* 0x0000006a006a7308 */ /* 0x000fe40000000800 */
[C---:B----4-:R-:W-:Y:S08]  /*1b0d0*/  HMMA.16816.F32 R132, R20.reuse, R28, R132 ;  /* 0x0000001c1484723c */ /* 0x050ff00000001884 */
[C---:B------:R-:W-:Y:S01]  /*1b0e0*/  HMMA.16816.F32 R12, R20.reuse, R30, R12 ;  /* 0x0000001e140c723c */ /* 0x040fe2000000180c */
[----:B------:R-:W3:Y:S01]  /*1b0f0*/  LDSM.16.MT88.4 R28, [R232+0x10000] ;  /* 0x01000000e81c783b */ /* 0x000ee20000004200 */
[----:B------:R-:W4:Y:S06]  /*1b100*/  MUFU.EX2 R100, R100 ;  /* 0x0000006400647308 */ /* 0x000f2c0000000800 */
[C---:B------:R-:W-:Y:S04]  /*1b110*/  HMMA.16816.F32 R136, R20.reuse, R32, R136 ;  /* 0x000000201488723c */ /* 0x040fe80000001888 */
[----:B------:R-:W-:Y:S04]  /*1b120*/  MUFU.EX2 R101, R101 ;  /* 0x0000006500657308 */ /* 0x000fe80000000800 */
[C---:B------:R-:W-:Y:S01]  /*1b130*/  HMMA.16816.F32 R16, R20.reuse, R34, R16 ;  /* 0x000000221410723c */ /* 0x040fe20000001810 */
[----:B------:R-:W5:Y:S05]  /*1b140*/  LDSM.16.MT88.4 R32, [R231+0x10000] ;  /* 0x01000000e720783b */ /* 0x000f6a0000004200 */
[----:B------:R-:W2:Y:S02]  /*1b150*/  MUFU.EX2 R104, R104 ;  /* 0x0000006800687308 */ /* 0x000ea40000000800 */
[C---:B------:R-:W-:Y:S07]  /*1b160*/  HMMA.16816.F32 R140, R20.reuse, R36, R140 ;  /* 0x00000024148c723c */ /* 0x040fee000000188c */
[--C-:B------:R-:W-:Y:S01]  /*1b170*/  FFMA.FTZ R36, R108, c[0x0][0x23c], -R178.reuse ;  /* 0x00008f006c247a23 */ /* 0x100fe200000108b2 */
[----:B------:R-:W-:Y:S01]  /*1b180*/  HMMA.16816.F32 R144, R20, R38, R144 ;  /* 0x000000261490723c */ /* 0x000fe20000001890 */
[----:B------:R-:W-:Y:S03]  /*1b190*/  MUFU.EX2 R105, R105 ;  /* 0x0000006900697308 */ /* 0x000fe60000000800 */
        /* <DEDUP_REMOVED lines=9> */
[----:B------:R-:W-:Y:S01]  /*1b230*/  LDSM.16.MT88.4 R152, [R232+0x11800] ;  /* 0x01180000e898783b */ /* 0x000fe20000004200 */
[--C-:B------:R-:W-:Y:S02]  /*1b240*/  FFMA.FTZ R38, R112, c[0x0][0x23c], -R178.reuse ;  /* 0x00008f0070267a23 */ /* 0x100fe400000108b2 */
[----:B------:R-:W-:Y:S02]  /*1b250*/  FADD.FTZ R113, R42, R113 ;  /* 0x000000712a717221 */ /* 0x000fe40000010000 */
[--C-:B------:R-:W-:Y:S01]  /*1b260*/  FFMA.FTZ R109, R119, c[0x0][0x23c], -R179.reuse ;  /* 0x00008f00776d7a23 */ /* 0x100fe200000108b3 */
[C---:B------:R-:W-:Y:S01]  /*1b270*/  HMMA.16816.F32 R4, R20.reuse, R24, R4 ;  /* 0x000000181404723c */ /* 0x040fe20000001804 */
[----:B------:R-:W-:Y:S02]  /*1b280*/  MUFU.EX2 R110, R110 ;  /* 0x0000006e006e7308 */ /* 0x000fe40000000800 */
[----:B------:R-:W-:Y:S02]  /*1b290*/  FFMA.FTZ R112, R123, c[0x0][0x23c], -R179 ;  /* 0x00008f007b707a23 */ /* 0x000fe400000108b3 */
[----:B------:R-:W-:Y:S02]  /*1b2a0*/  FADD.FTZ R113, R41, R113 ;  /* 0x0000007129717221 */ /* 0x000fe40000010000 */
[----:B------:R-:W-:Y:S01]  /*1b2b0*/  FFMA.FTZ R41, R121, c[0x0][0x23c], -R178 ;  /* 0x00008f0079297a23 */ /* 0x000fe200000108b2 */
[C---:B------:R-:W-:Y:S01]  /*1b2c0*/  HMMA.16816.F32 R8, R20.reuse, R26, R8 ;  /* 0x0000001a1408723c */ /* 0x040fe20000001808 */
[----:B------:R-:W2:Y:S02]  /*1b2d0*/  LDSM.16.MT88.4 R24, [R230+0x10000] ;  /* 0x01000000e618783b */ /* 0x000ea40000004200 */
[----:B------:R-:W4:Y:S01]  /*1b2e0*/  MUFU.EX2 R3, R3 ;  /* 0x0000000300037308 */ /* 0x000f220000000800 */
[----:B------:R-:W-:Y:S02]  /*1b2f0*/  FADD.FTZ R46, R46, R113 ;  /* 0x000000712e2e7221 */ /* 0x000fe40000010000 */
[----:B------:R-:W-:Y:S02]  /*1b300*/  FADD.FTZ R106, R106, R93 ;  /* 0x0000005d6a6a7221 */ /* 0x000fe40000010000 */
[C---:B---3--:R-:W-:Y:S04]  /*1b310*/  HMMA.16816.F32 R132, R20.reuse, R28, R132 ;  /* 0x0000001c1484723c */ /* 0x048fe80000001884 */
[----:B------:R-:W-:Y:S01]  /*1b320*/  FADD.FTZ R46, R47, R46 ;  /* 0x0000002e2f2e7221 */ /* 0x000fe20000010000 */
[----:B------:R-:W-:Y:S01]  /*1b330*/  MUFU.EX2 R36, R36 ;  /* 0x0000002400247308 */ /* 0x000fe20000000800 */
[----:B------:R-:W-:Y:S02]  /*1b340*/  FFMA.FTZ R47, R124, c[0x0][0x23c], -R178 ;  /* 0x00008f007c2f7a23 */ /* 0x000fe400000108b2 */
[C---:B------:R-:W-:Y:S01]  /*1b350*/  HMMA.16816.F32 R12, R20.reuse, R30, R12 ;  /* 0x0000001e140c723c */ /* 0x040fe2000000180c */
[----:B------:R-:W3:Y:S03]  /*1b360*/  LDSM.16.MT88.4 R28, [R234+0x10800] ;  /* 0x01080000ea1c783b */ /* 0x000ee60000004200 */
[----:B------:R-:W-:Y:S02]  /*1b370*/  FADD.FTZ R46, R50, R46 ;  /* 0x0000002e322e7221 */ /* 0x000fe40000010000 */
[----:B------:R-:W-:Y:S01]  /*1b380*/  FADD.FTZ R106, R100, R106 ;  /* 0x0000006a646a7221 */ /* 0x000fe20000010000 */
[----:B------:R-:W1:Y:S01]  /*1b390*/  MUFU.EX2 R37, R37 ;  /* 0x0000002500257308 */ /* 0x000e620000000800 */
[C---:B-----5:R-:W-:Y:S04]  /*1b3a0*/  HMMA.16816.F32 R136, R20.reuse, R32, R136 ;  /* 0x000000201488723c */ /* 0x060fe80000001888 */
[----:B------:R-:W-:Y:S02]  /*1b3b0*/  FADD.FTZ R51, R51, R46 ;  /* 0x0000002e33337221 */ /* 0x000fe40000010000 */
[--C-:B------:R-:W-:Y:S02]  /*1b3c0*/  FFMA.FTZ R46, R130, c[0x0][0x23c], -R179.reuse ;  /* 0x00008f00822e7a23 */ /* 0x100fe400000108b3 */
[C---:B------:R-:W-:Y:S01]  /*1b3d0*/  HMMA.16816.F32 R16, R20.reuse, R34, R16 ;  /* 0x000000221410723c */ /* 0x040fe20000001810 */
[----:B------:R-:W-:Y:S01]  /*1b3e0*/  MUFU.EX2 R38, R38 ;  /* 0x0000002600267308 */ /* 0x000fe20000000800 */
[----:B------:R-:W5:Y:S02]  /*1b3f0*/  LDSM.16.MT88.4 R32, [R232+0x10800] ;  /* 0x01080000e820783b */ /* 0x000f640000004200 */
[----:B------:R-:W-:Y:S02]  /*1b400*/  FFMA.FTZ R179, R131, c[0x0][0x23c], -R179 ;  /* 0x00008f0083b37a23 */ /* 0x000fe400000108b3 */
[----:B------:R-:W-:Y:S02]  /*1b410*/  FADD.FTZ R51, R54, R51 ;  /* 0x0000003336337221 */ /* 0x000fe40000010000 */
[----:B------:R-:W-:Y:S01]  /*1b420*/  FADD.FTZ R101, R101, R106 ;  /* 0x0000006a65657221 */ /* 0x000fe20000010000 */
[C---:B--2---:R-:W-:Y:S02]  /*1b430*/  HMMA.16816.F32 R140, R20.reuse, R24, R140 ;  /* 0x00000018148c723c */ /* 0x044fe4000000188c */
[----:B------:R-:W2:Y:S01]  /*1b440*/  MUFU.EX2 R39, R39 ;  /* 0x0000002700277308 */ /* 0x000ea20000000800 */
[----:B------:R-:W-:Y:S02]  /*1b450*/  FADD.FTZ R58, R58, R51 ;  /* 0x000000333a3a7221 */ /* 0x000fe40000010000 */
[----:B------:R-:W-:Y:S02]  /*1b460*/  FADD.FTZ R101, R104, R101 ;  /* 0x0000006568657221 */ /* 0x000fe40000010000 */
[----:B------:R-:W-:Y:S01]  /*1b470*/  FADD.FTZ R58, R55, R58 ;  /* 0x0000003a373a7221 */ /* 0x000fe20000010000 */
[----:B------:R-:W-:Y:S01]  /*1b480*/  HMMA.16816.F32 R144, R20, R26, R144 ;  /* 0x0000001a1490723c */ /* 0x000fe20000001890 */
[----:B------:R-:W5:Y:S03]  /*1b490*/  LDSM.16.MT88.4 R24, [R231+0x10800] ;  /* 0x01080000e718783b */ /* 0x000f660000004200 */
[----:B------:R-:W-:Y:S01]  /*1b4a0*/  MUFU.EX2 R108, R108 ;  /* 0x0000006c006c7308 */ /* 0x000fe20000000800 */
[----:B------:R-:W-:Y:S02]  /*1b4b0*/  FADD.FTZ R59, R59, R58 ;  /* 0x0000003a3b3b7221 */ /* 0x000fe40000010000 */
[----:B-1----:R-:W-:Y:S02]  /*1b4c0*/  F2FP.PACK_AB R21, R107, R105 ;  /* 0x000000696b15723e */ /* 0x002fe400000000ff */
[----:B----4-:R-:W-:Y:S03]  /*1b4d0*/  F2FP.PACK_AB R23, R3, R110 ;  /* 0x0000006e0317723e */ /* 0x010fe600000000ff */
[----:B------:R-:W-:Y:S01]  /*1b4e0*/  F2FP.PACK_AB R20, R37, R36 ;  /* 0x000000242514723e */ /* 0x000fe200000000ff */
[----:B------:R-:W-:Y:S01]  /*1b4f0*/  FADD.FTZ R59, R62, R59 ;  /* 0x0000003b3e3b7221 */ /* 0x000fe20000010000 */
[----:B------:R-:W1:Y:S01]  /*1b500*/  MUFU.EX2 R109, R109 ;  /* 0x0000006d006d7308 */ /* 0x000e620000000800 */
[----:B------:R-:W-:Y:S02]  /*1b510*/  FADD.FTZ R36, R36, R101 ;  /* 0x0000006524247221 */ /* 0x000fe40000010000 */
[----:B------:R-:W-:Y:S01]  /*1b520*/  FADD.FTZ R66, R66, R59 ;  /* 0x0000003b42427221 */ /* 0x000fe20000010000 */
[----:B--2---:R-:W-:Y:S01]  /*1b530*/  F2FP.PACK_AB R22, R39, R38 ;  /* 0x000000262716723e */ /* 0x004fe200000000ff */
[----:B------:R-:W-:Y:S02]  /*1b540*/  FADD.FTZ R36, R37, R36 ;  /* 0x0000002425247221 */ /* 0x000fe40000010000 */
[----:B------:R-:W-:Y:S02]  /*1b550*/  FADD.FTZ R66, R63, R66 ;  /* 0x000000423f427221 */ /* 0x000fe40000010000 */
[----:B------:R-:W-:Y:S01]  /*1b560*/  FADD.FTZ R38, R38, R36 ;  /* 0x0000002426267221 */ /* 0x000fe20000010000 */
[----:B------:R-:W-:Y:S01]  /*1b570*/  MUFU.EX2 R111, R111 ;  /* 0x0000006f006f7308 */ /* 0x000fe20000000800 */
[C---:B---3--:R-:W-:Y:S03]  /*1b580*/  HMMA.16816.F32 R4, R20.reuse, R28, R4 ;  /* 0x0000001c1404723c */ /* 0x048fe60000001804 */
[----:B------:R-:W-:Y:S02]  /*1b590*/  FADD.FTZ R66, R65, R66 ;  /* 0x0000004241427221 */ /* 0x000fe40000010000 */
[----:B------:R-:W-:Y:S02]  /*1b5a0*/  FADD.FTZ R38, R39, R38 ;  /* 0x0000002627267221 */ /* 0x000fe40000010000 */
[----:B------:R-:W-:Y:S01]  /*1b5b0*/  FADD.FTZ R71, R71, R66 ;  /* 0x0000004247477221 */ /* 0x000fe20000010000 */
[C---:B------:R-:W-:Y:S01]  /*1b5c0*/  HMMA.16816.F32 R8, R20.reuse, R30, R8 ;  /* 0x0000001e1408723c */ /* 0x040fe20000001808 */
[----:B------:R-:W2:Y:S01]  /*1b5d0*/  LDSM.16.MT88.4 R28, [R230+0x10800] ;  /* 0x01080000e61c783b */ /* 0x000ea20000004200 */
[----:B------:R-:W3:Y:S02]  /*1b5e0*/  MUFU.EX2 R112, R112 ;  /* 0x0000007000707308 */ /* 0x000ee40000000800 */
[----:B------:R-:W-:Y:S04]  /*1b5f0*/  FADD.FTZ R71, R70, R71 ;  /* 0x0000004746477221 */ /* 0x000fe80000010000 */
[C---:B-----5:R-:W-:Y:S04]  /*1b600*/  HMMA.16816.F32 R132, R20.reuse, R32, R132 ;  /* 0x000000201484723c */ /* 0x060fe80000001884 */
[----:B------:R-:W-:Y:S01]  /*1b610*/  MUFU.EX2 R43, R116 ;  /* 0x00000074002b7308 */ /* 0x000fe20000000800 */
[----:B------:R-:W-:Y:S03]  /*1b620*/  FADD.FTZ R74, R74, R71 ;  /* 0x000000474a4a7221 */ /* 0x000fe60000010000 */
[C---:B------:R-:W-:Y:S01]  /*1b630*/  HMMA.16816.F32 R12, R20.reuse, R34, R12 ;  /* 0x00000022140c723c */ /* 0x040fe2000000180c */
[----:B------:R-:W4:Y:S03]  /*1b640*/  LDSM.16.MT88.4 R32, [R234+0x11000] ;  /* 0x01100000ea20783b */ /* 0x000f260000004200 */
[----:B------:R-:W-:Y:S02]  /*1b650*/  FADD.FTZ R74, R75, R74 ;  /* 0x0000004a4b4a7221 */ /* 0x000fe40000010000 */
[----:B------:R-:W5:Y:S02]  /*1b660*/  MUFU.EX2 R42, R117 ;  /* 0x00000075002a7308 */ /* 0x000f640000000800 */
[C---:B------:R-:W-:Y:S04]  /*1b670*/  HMMA.16816.F32 R136, R20.reuse, R24, R136 ;  /* 0x000000181488723c */ /* 0x040fe80000001888 */
[----:B------:R-:W-:Y:S04]  /*1b680*/  FADD.FTZ R78, R78, R74 ;  /* 0x0000004a4e4e7221 */ /* 0x000fe80000010000 */
[C---:B------:R-:W-:Y:S01]  /*1b690*/  HMMA.16816.F32 R16, R20.reuse, R26, R16 ;  /* 0x0000001a1410723c */ /* 0x040fe20000001810 */
[----:B------:R-:W-:Y:S01]  /*1b6a0*/  MUFU.EX2 R40, R40 ;  /* 0x0000002800287308 */ /* 0x000fe20000000800 */
[----:B------:R-:W4:Y:S02]  /*1b6b0*/  LDSM.16.MT88.4 R24, [R232+0x11000] ;  /* 0x01100000e818783b */ /* 0x000f240000004200 */
[----:B------:R-:W-:Y:S04]  /*1b6c0*/  FADD.FTZ R78, R82, R78 ;  /* 0x0000004e524e7221 */ /* 0x000fe80000010000 */
[----:B------:R-:W-:Y:S01]  /*1b6d0*/  FADD.FTZ R79, R79, R78 ;  /* 0x0000004e4f4f7221 */ /* 0x000fe20000010000 */
[C---:B--2---:R-:W-:Y:S02]  /*1b6e0*/  HMMA.16816.F32 R140, R20.reuse, R28, R140 ;  /* 0x0000001c148c723c */ /* 0x044fe4000000188c */
[----:B------:R-:W2:Y:S01]  /*1b6f0*/  MUFU.EX2 R41, R41 ;  /* 0x0000002900297308 */ /* 0x000ea20000000800 */
[----:B------:R-:W-:Y:S04]  /*1b700*/  FADD.FTZ R79, R81, R79 ;  /* 0x0000004f514f7221 */ /* 0x000fe80000010000 */
[----:B------:R-:W-:Y:S01]  /*1b710*/  FADD.FTZ R86, R86, R79 ;  /* 0x0000004f56567221 */ /* 0x000fe20000010000 */
[----:B------:R-:W-:Y:S01]  /*1b720*/  HMMA.16816.F32 R144, R20, R30, R144 ;  /* 0x0000001e1490723c */ /* 0x000fe20000001890 */
[----:B------:R-:W4:Y:S03]  /*1b730*/  LDSM.16.MT88.4 R28, [R231+0x11000] ;  /* 0x01100000e71c783b */ /* 0x000f260000004200 */
[----:B------:R-:W-:Y:S01]  /*1b740*/  MUFU.EX2 R44, R44 ;  /* 0x0000002c002c7308 */ /* 0x000fe20000000800 */
[----:B------:R-:W-:Y:S02]  /*1b750*/  FADD.FTZ R86, R87, R86 ;  /* 0x0000005657567221 */ /* 0x000fe40000010000 */
[----:B-1----:R-:W-:Y:S02]  /*1b760*/  F2FP.PACK_AB R21, R109, R108 ;  /* 0x0000006c6d15723e */ /* 0x002fe400000000ff */
[----:B---3--:R-:W-:Y:S03]  /*1b770*/  F2FP.PACK_AB R23, R112, R111 ;  /* 0x0000006f7017723e */ /* 0x008fe600000000ff */
[----:B-----5:R-:W-:Y:S01]  /*1b780*/  F2FP.PACK_AB R20, R42, R43 ;  /* 0x0000002b2a14723e */ /* 0x020fe200000000ff */
[----:B------:R-:W-:Y:S01]  /*1b790*/  FADD.FTZ R90, R90, R86 ;  /* 0x000000565a5a7221 */ /* 0x000fe20000010000 */
[----:B------:R-:W1:Y:S01]  /*1b7a0*/  MUFU.EX2 R45, R45 ;  /* 0x0000002d002d7308 */ /* 0x000e620000000800 */
[----:B------:R-:W-:Y:S01]  /*1b7b0*/  FADD.FTZ R43, R43, R38 ;  /* 0x000000262b2b7221 */ /* 0x000fe20000010000 */
[C---:B--2---:R-:W-:Y:S03]  /*1b7c0*/  F2FP.PACK_AB R22, R41.reuse, R40 ;  /* 0x000000282916723e */ /* 0x044fe600000000ff */
[----:B------:R-:W-:Y:S04]  /*1b7d0*/  FADD.FTZ R43, R42, R43 ;  /* 0x0000002b2a2b7221 */ /* 0x000fe80000010000 */
[----:B------:R-:W-:Y:S01]  /*1b7e0*/  FADD.FTZ R40, R40, R43 ;  /* 0x0000002b28287221 */ /* 0x000fe20000010000 */
[----:B------:R-:W-:Y:S01]  /*1b7f0*/  MUFU.EX2 R46, R46 ;  /* 0x0000002e002e7308 */ /* 0x000fe20000000800 */
[C---:B----4-:R-:W-:Y:S03]  /*1b800*/  HMMA.16816.F32 R4, R20.reuse, R32, R4 ;  /* 0x000000201404723c */ /* 0x050fe60000001804 */
[----:B------:R-:W-:Y:S05]  /*1b810*/  FADD.FTZ R40, R41, R40 ;  /* 0x0000002829287221 */ /* 0x000fea0000010000 */
[C---:B------:R-:W-:Y:S01]  /*1b820*/  HMMA.16816.F32 R8, R20.reuse, R34, R8 ;  /* 0x000000221408723c */ /* 0x040fe20000001808 */
[----:B------:R-:W2:Y:S01]  /*1b830*/  LDSM.16.MT88.4 R32, [R230+0x11000] ;  /* 0x01100000e620783b */ /* 0x000ea20000004200 */
[----:B------:R-:W3:Y:S06]  /*1b840*/  MUFU.EX2 R179, R179 ;  /* 0x000000b300b37308 */ /* 0x000eec0000000800 */
[C---:B------:R-:W-:Y:S04]  /*1b850*/  HMMA.16816.F32 R132, R20.reuse, R24, R132 ;  /* 0x000000181484723c */ /* 0x040fe80000001884 */
[----:B------:R-:W-:Y:S03]  /*1b860*/  MUFU.EX2 R47, R47 ;  /* 0x0000002f002f7308 */ /* 0x000fe60000000800 */
[--C-:B------:R-:W-:Y:S01]  /*1b870*/  FFMA.FTZ R25, R128, c[0x0][0x23c], -R178.reuse ;  /* 0x00008f0080197a23 */ /* 0x100fe200000108b2 */
[C---:B------:R-:W-:Y:S04]  /*1b880*/  HMMA.16816.F32 R12, R20.reuse, R26, R12 ;  /* 0x0000001a140c723c */ /* 0x040fe8000000180c */
[----:B------:R-:W-:Y:S02]  /*1b890*/  FFMA.FTZ R178, R129, c[0x0][0x23c], -R178 ;  /* 0x00008f0081b27a23 */ /* 0x000fe400000108b2 */
[----:B------:R-:W4:Y:S01]  /*1b8a0*/  MUFU.EX2 R24, R125 ;  /* 0x0000007d00187308 */ /* 0x000f220000000800 */
[----:B------:R-:W-:Y:S01]  /*1b8b0*/  FADD.FTZ R26, R91, R90 ;  /* 0x0000005a5b1a7221 */ /* 0x000fe20000010000 */
[C---:B------:R-:W-:Y:S04]  /*1b8c0*/  HMMA.16816.F32 R136, R20.reuse, R28, R136 ;  /* 0x0000001c1488723c */ /* 0x040fe80000001888 */
[----:B------:R-:W-:Y:S02]  /*1b8d0*/  FADD.FTZ R26, R148, R26 ;  /* 0x0000001a941a7221 */ /* 0x000fe40000010000 */
[----:B------:R-:W5:Y:S02]  /*1b8e0*/  LDSM.16.MT88.4 R148, [R231+0x11800] ;  /* 0x01180000e794783b */ /* 0x000f640000004200 */
[C---:B------:R-:W-:Y:S01]  /*1b8f0*/  HMMA.16816.F32 R16, R20.reuse, R30, R16 ;  /* 0x0000001e1410723c */ /* 0x040fe20000001810 */
[----:B------:R-:W-:Y:S03]  /*1b900*/  MUFU.EX2 R25, R25 ;  /* 0x0000001900197308 */ /* 0x000fe60000000800 */
[----:B------:R-:W-:Y:S04]  /*1b910*/  FADD.FTZ R26, R95, R26 ;  /* 0x0000001a5f1a7221 */ /* 0x000fe80000010000 */
[----:B------:R-:W-:Y:S01]  /*1b920*/  FADD.FTZ R26, R94, R26 ;  /* 0x0000001a5e1a7221 */ /* 0x000fe20000010000 */
[C---:B--2---:R-:W-:Y:S02]  /*1b930*/  HMMA.16816.F32 R140, R20.reuse, R32, R140 ;  /* 0x00000020148c723c */ /* 0x044fe4000000188c */
[----:B------:R-:W2:Y:S01]  /*1b940*/  MUFU.EX2 R178, R178 ;  /* 0x000000b200b27308 */ /* 0x000ea20000000800 */
[----:B------:R-:W-:Y:S04]  /*1b950*/  FADD.FTZ R99, R99, R26 ;  /* 0x0000001a63637221 */ /* 0x000fe80000010000 */
[----:B------:R-:W-:Y:S01]  /*1b960*/  FADD.FTZ R99, R97, R99 ;  /* 0x0000006361637221 */ /* 0x000fe20000010000 */
[----:B------:R-:W-:Y:S04]  /*1b970*/  HMMA.16816.F32 R144, R20, R34, R144 ;  /* 0x000000221490723c */ /* 0x000fe80000001890 */
[----:B------:R-:W-:Y:S03]  /*1b980*/  FADD.FTZ R102, R102, R99 ;  /* 0x0000006366667221 */ /* 0x000fe60000010000 */
[----:B-1----:R-:W-:Y:S01]  /*1b990*/  F2FP.PACK_AB R21, R45, R44 ;  /* 0x0000002c2d15723e */ /* 0x002fe200000000ff */
[----:B------:R-:W-:Y:S01]  /*1b9a0*/  FADD.FTZ R102, R103, R102 ;  /* 0x0000006667667221 */ /* 0x000fe20000010000 */
[----:B---3--:R-:W-:Y:S03]  /*1b9b0*/  F2FP.PACK_AB R23, R179, R46 ;  /* 0x0000002eb317723e */ /* 0x008fe600000000ff */
[----:B----4-:R-:W-:Y:S01]  /*1b9c0*/  F2FP.PACK_AB R20, R24, R47 ;  /* 0x0000002f1814723e */ /* 0x010fe200000000ff */
[----:B------:R-:W-:Y:S02]  /*1b9d0*/  FADD.FTZ R105, R105, R102 ;  /* 0x0000006669697221 */ /* 0x000fe40000010000 */
[----:B------:R-:W-:Y:S02]  /*1b9e0*/  FADD.FTZ R47, R47, R40 ;  /* 0x000000282f2f7221 */ /* 0x000fe40000010000 */
[----:B------:R-:W-:Y:S01]  /*1b9f0*/  FADD.FTZ R105, R107, R105 ;  /* 0x000000696b697221 */ /* 0x000fe20000010000 */
[----:B--2---:R-:W-:Y:S01]  /*1ba00*/  F2FP.PACK_AB R22, R178, R25 ;  /* 0x00000019b216723e */ /* 0x004fe200000000ff */
[----:B------:R-:W-:Y:S02]  /*1ba10*/  FADD.FTZ R47, R24, R47 ;  /* 0x0000002f182f7221 */ /* 0x000fe40000010000 */
[----:B------:R-:W-:Y:S02]  /*1ba20*/  FADD.FTZ R110, R110, R105 ;  /* 0x000000696e6e7221 */ /* 0x000fe40000010000 */
[----:B------:R-:W-:Y:S02]  /*1ba30*/  FADD.FTZ R47, R25, R47 ;  /* 0x0000002f192f7221 */ /* 0x000fe40000010000 */
[C---:B------:R-:W-:Y:S01]  /*1ba40*/  HMMA.16816.F32 R160, R20.reuse, R156, R4 ;  /* 0x0000009c14a0723c */ /* 0x040fe20000001804 */
[----:B------:R-:W1:Y:S02]  /*1ba50*/  LDSM.16.MT88.4 R4, [R230+0x11800] ;  /* 0x01180000e604783b */ /* 0x000e640000004200 */
[----:B------:R-:W-:Y:S01]  /*1ba60*/  FADD.FTZ R110, R3, R110 ;  /* 0x0000006e036e7221 */ /* 0x000fe20000010000 */
[----:B------:R-:W-:Y:S01]  /*1ba70*/  MOV R3, R0 ;  /* 0x0000000000037202 */ /* 0x000fe20000000f00 */
[----:B------:R-:W-:Y:S02]  /*1ba80*/  FADD.FTZ R252, R178, R47 ;  /* 0x0000002fb2fc7221 */ /* 0x000fe40000010000 */
[----:B------:R-:W-:Y:S01]  /*1ba90*/  FADD.FTZ R108, R108, R110 ;  /* 0x0000006e6c6c7221 */ /* 0x000fe20000010000 */
[C---:B------:R-:W-:Y:S04]  /*1baa0*/  HMMA.16816.F32 R156, R20.reuse, R158, R8 ;  /* 0x0000009e149c723c */ /* 0x040fe80000001808 */
[----:B------:R-:W-:Y:S04]  /*1bab0*/  FADD.FTZ R108, R109, R108 ;  /* 0x0000006c6d6c7221 */ /* 0x000fe80000010000 */
[C---:B------:R-:W-:Y:S04]  /*1bac0*/  HMMA.16816.F32 R132, R20.reuse, R152, R132 ;  /* 0x000000981484723c */ /* 0x040fe80000001884 */
[----:B------:R-:W-:Y:S04]  /*1bad0*/  FADD.FTZ R111, R111, R108 ;  /* 0x0000006c6f6f7221 */ /* 0x000fe80000010000 */
[C---:B------:R-:W-:Y:S04]  /*1bae0*/  HMMA.16816.F32 R152, R20.reuse, R154, R12 ;  /* 0x0000009a1498723c */ /* 0x040fe8000000180c */
[----:B------:R-:W-:Y:S04]  /*1baf0*/  FADD.FTZ R111, R112, R111 ;  /* 0x0000006f706f7221 */ /* 0x000fe80000010000 */
[C---:B-----5:R-:W-:Y:S04]  /*1bb00*/  HMMA.16816.F32 R136, R20.reuse, R148, R136 ;  /* 0x000000941488723c */ /* 0x060fe80000001888 */
[----:B------:R-:W-:Y:S04]  /*1bb10*/  FADD.FTZ R44, R44, R111 ;  /* 0x0000006f2c2c7221 */ /* 0x000fe80000010000 */
[C---:B------:R-:W-:Y:S04]  /*1bb20*/  HMMA.16816.F32 R148, R20.reuse, R150, R16 ;  /* 0x000000961494723c */ /* 0x040fe80000001810 */
[----:B------:R-:W-:Y:S04]  /*1bb30*/  FADD.FTZ R44, R45, R44 ;  /* 0x0000002c2d2c7221 */ /* 0x000fe80000010000 */
[C---:B-1----:R-:W-:Y:S04]  /*1bb40*/  HMMA.16816.F32 R140, R20.reuse, R4, R140 ;  /* 0x00000004148c723c */ /* 0x042fe8000000188c */
[----:B------:R-:W-:Y:S04]  /*1bb50*/  FADD.FTZ R44, R46, R44 ;  /* 0x0000002c2e2c7221 */ /* 0x000fe80000010000 */
[----:B------:R-:W-:Y:S04]  /*1bb60*/  HMMA.16816.F32 R144, R20, R6, R144 ;  /* 0x000000061490723c */ /* 0x000fe80000001890 */
[----:B------:R-:W-:Y:S04]  /*1bb70*/  FADD.FTZ R251, R179, R44 ;  /* 0x0000002cb3fb7221 */ /* 0x000fe80000010000 */
[----:B------:R-:W-:-:S05]  /*1bb80*/  @P0 BRA `(.L_x_2397) ;  /* 0xffff8cc000000947 */ /* 0x000fca000383ffff */
.L_x_2393:
[----:B------:R-:W1:Y:S01]  /*1bb90*/  SHFL.BFLY PT, R4, R252, 0x2, 0x1f ;  /* 0x0c401f00fc047f89 */ /* 0x000e6200000e0000 */
[----:B------:R-:W-:Y:S01]  /*1bba0*/  MOV R7, 0x3f800000 ;  /* 0x3f80000000077802 */ /* 0x000fe20000000f00 */
[----:B------:R-:W-:Y:S01]  /*1bbb0*/  IMAD.MOV.U32 R8, RZ, RZ, 0x3f800000 ;  /* 0x3f800000ff087424 */ /* 0x000fe200078e00ff */
[----:B------:R-:W-:Y:S01]  /*1bbc0*/  ULDC.U8 UR4, c[0x0][0x328] ;  /* 0x0000ca0000047ab9 */ /* 0x000fe20000000000 */
[----:B------:R-:W2:Y:S01]  /*1bbd0*/  SHFL.BFLY PT, R3, R251, 0x2, 0x1f ;  /* 0x0c401f00fb037f89 */ /* 0x000ea200000e0000 */
[----:B-1----:R-:W-:-:S03]  /*1bbe0*/  FADD.FTZ R252, R4, R252 ;  /* 0x000000fc04fc7221 */ /* 0x002fc60000010000 */
[----:B------:R-:W1:Y:S01]  /*1bbf0*/  S2R R4, SR_TID.X ;  /* 0x0000000000047919 */ /* 0x000e620000002100 */
[----:B--2---:R-:W-:-:S03]  /*1bc00*/  FADD.FTZ R251, R3, R251 ;  /* 0x000000fb03fb7221 */ /* 0x004fc60000010000 */
[----:B------:R-:W2:Y:S04]  /*1bc10*/  SHFL.BFLY PT, R6, R252, 0x1, 0x1f ;  /* 0x0c201f00fc067f89 */ /* 0x000ea800000e0000 */
[----:B------:R-:W3:Y:S01]  /*1bc20*/  SHFL.BFLY PT, R5, R251, 0x1, 0x1f ;  /* 0x0c201f00fb057f89 */ /* 0x000ee200000e0000 */
[----:B-1----:R-:W-:-:S04]  /*1bc30*/  SHF.R.S32.HI R3, RZ, 0x1f, R4 ;  /* 0x0000001fff037819 */ /* 0x002fc80000011404 */
[----:B------:R-:W-:Y:S01]  /*1bc40*/  LEA.HI R9, R3, R4, RZ, 0x2 ;  /* 0x0000000403097211 */ /* 0x000fe200078f10ff */
[----:B--2---:R-:W-:-:S03]  /*1bc50*/  FADD.FTZ R6, R252, R6 ;  /* 0x00000006fc067221 */ /* 0x004fc60000010000 */
[----:B------:R-:W-:Y:S01]  /*1bc60*/  SHF.R.S32.HI R11, RZ, 0x2, R9 ;  /* 0x00000002ff0b7819 */ /* 0x000fe20000011409 */
[----:B---3--:R-:W-:Y:S01]  /*1bc70*/  FADD.FTZ R5, R251, R5 ;  /* 0x00000005fb057221 */ /* 0x008fe20000010000 */
[----:B------:R-:W-:Y:S02]  /*1bc80*/  SHF.R.S32.HI R10, RZ, 0x1f, R9 ;  /* 0x0000001fff0a7819 */ /* 0x000fe40000011409 */
[----:B------:R-:W-:Y:S02]  /*1bc90*/  FSETP.NE.FTZ.AND P4, PT, R6, RZ, PT ;  /* 0x000000ff0600720b */ /* 0x000fe40003f95000 */
[----:B------:R-:W-:Y:S02]  /*1bca0*/  LEA.HI R10, R10, R11, RZ, 0x3 ;  /* 0x0000000b0a0a7211 */ /* 0x000fe400078f18ff */
[----:B------:R-:W-:Y:S02]  /*1bcb0*/  FSETP.NE.FTZ.AND P3, PT, R5, RZ, PT ;  /* 0x000000ff0500720b */ /* 0x000fe40003f75000 */
[----:B------:R-:W-:-:S02]  /*1bcc0*/  LOP3.LUT R10, R10, 0xfffffff8, RZ, 0xc0, !PT ;  /* 0xfffffff80a0a7812 */ /* 0x000fc400078ec0ff */
[----:B------:R-:W-:Y:S02]  /*1bcd0*/  LOP3.LUT R9, R9, 0x3ffffffc, RZ, 0xc0, !PT ;  /* 0x3ffffffc09097812 */ /* 0x000fe400078ec0ff */
[----:B------:R-:W-:Y:S02]  /*1bce0*/  IADD3 R10, R11, -R10, RZ ;  /* 0x8000000a0b0a7210 */ /* 0x000fe40007ffe0ff */
[-C--:B------:R-:W-:Y:S01]  /*1bcf0*/  LEA.HI R11, R3, R4.reuse, RZ, 0x5 ;  /* 0x00000004030b7211 */ /* 0x080fe200078f28ff */
[----:B------:R-:W1:Y:S01]  /*1bd00*/  @P4 MUFU.RCP R7, R6 ;  /* 0x0000000600074308 */ /* 0x000e620000001000 */
[C---:B------:R-:W-:Y:S01]  /*1bd10*/  LOP3.LUT R14, R10.reuse, 0x1, RZ, 0xc0, !PT ;  /* 0x000000010a0e7812 */ /* 0x040fe200078ec0ff */
[----:B------:R-:W-:Y:S01]  /*1bd20*/  IMAD.SHL.U32 R12, R10, 0x40, RZ ;  /* 0x000000400a0c7824 */ /* 0x000fe200078e00ff */
[----:B------:R-:W-:Y:S02]  /*1bd30*/  SHF.R.S32.HI R13, RZ, 0x5, R11 ;  /* 0x00000005ff0d7819 */ /* 0x000fe4000001140b */
[----:B------:R-:W-:-:S02]  /*1bd40*/  IADD3 R9, -R9, R4, RZ ;  /* 0x0000000409097210 */ /* 0x000fc40007ffe1ff */
[----:B------:R-:W-:Y:S01]  /*1bd50*/  LOP3.LUT R12, R12, 0x1c0, RZ, 0xc0, !PT ;  /* 0x000001c00c0c7812 */ /* 0x000fe200078ec0ff */
[----:B------:R-:W2:Y:S01]  /*1bd60*/  @P3 MUFU.RCP R8, R5 ;  /* 0x0000000500083308 */ /* 0x000ea20000001000 */
[----:B------:R-:W-:Y:S01]  /*1bd70*/  ISETP.NE.U32.AND P0, PT, R14, 0x1, PT ;  /* 0x000000010e00780c */ /* 0x000fe20003f05070 */
[----:B------:R-:W-:Y:S01]  /*1bd80*/  IMAD R9, R13, 0x200, R9 ;  /* 0x000002000d097824 */ /* 0x000fe200078e0209 */
[----:B------:R-:W-:Y:S02]  /*1bd90*/  LEA.HI R12, R12, R12, RZ, 0x1d ;  /* 0x0000000c0c0c7211 */ /* 0x000fe400078fe8ff */
[----:B------:R-:W-:Y:S02]  /*1bda0*/  R2P PR, R10, 0x6 ;  /* 0x000000060a007804 */ /* 0x000fe40000000000 */
[----:B------:R-:W-:Y:S01]  /*1bdb0*/  MOV R14, 0xfffffff0 ;  /* 0xfffffff0000e7802 */ /* 0x000fe20000000f00 */
[----:B------:R-:W-:Y:S01]  /*1bdc0*/  IMAD.U32 R9, R9, 0x2, R12 ;  /* 0x0000000209097824 */ /* 0x000fe200078e000c */
[----:B------:R-:W-:Y:S01]  /*1bdd0*/  MOV R10, 0x20 ;  /* 0x00000020000a7802 */ /* 0x000fe20000000f00 */
[----:B-1----:R-:W-:Y:S01]  /*1bde0*/  FMUL.FTZ R160, R7, R160 ;  /* 0x000000a007a07220 */ /* 0x002fe20000410000 */
[----:B------:R-:W-:Y:S01]  /*1bdf0*/  SEL R14, R14, 0x10, !P0 ;  /* 0x000000100e0e7807 */ /* 0x000fe20004000000 */
[----:B------:R-:W-:Y:S01]  /*1be00*/  IMAD.SHL.U32 R9, R9, 0x2, RZ ;  /* 0x0000000209097824 */ /* 0x000fe200078e00ff */
[----:B------:R-:W-:Y:S01]  /*1be10*/  SEL R10, R10, 0xffffffe0, !P1 ;  /* 0xffffffe00a0a7807 */ /* 0x000fe20004800000 */
[----:B------:R-:W-:Y:S01]  /*1be20*/  FMUL.FTZ R161, R7, R161 ;  /* 0x000000a107a17220 */ /* 0x000fe20000410000 */
[----:B------:R-:W-:Y:S01]  /*1be30*/  ISETP.NE.AND P0, PT, RZ, UR4, PT ;  /* 0x00000004ff007c0c */ /* 0x000fe2000bf05270 */
[C---:B--2---:R-:W-:Y:S01]  /*1be40*/  FMUL.FTZ R163, R8.reuse, R163 ;  /* 0x000000a308a37220 */ /* 0x044fe20000410000 */
[C---:B------:R-:W-:Y:S01]  /*1be50*/  IADD3 R15, R9.reuse, 0x40, RZ ;  /* 0x00000040090f7810 */ /* 0x040fe20007ffe0ff */
[C---:B------:R-:W-:Y:S01]  /*1be60*/  FMUL.FTZ R162, R8.reuse, R162 ;  /* 0x000000a208a27220 */ /* 0x040fe20000410000 */
[----:B------:R-:W-:Y:S01]  /*1be70*/  IADD3 R12, R9, R14, RZ ;  /* 0x0000000e090c7210 */ /* 0x000fe20007ffe0ff */
[----:B------:R-:W-:Y:S01]  /*1be80*/  FMUL.FTZ R156, R7, R156 ;  /* 0x0000009c079c7220 */ /* 0x000fe20000410000 */
[----:B------:R-:W-:Y:S01]  /*1be90*/  @P2 IADD3 R15, R9, -0x40, RZ ;  /* 0xffffffc0090f2810 */ /* 0x000fe20007ffe0ff */
[----:B------:R-:W-:Y:S01]  /*1bea0*/  FMUL.FTZ R157, R7, R157 ;  /* 0x0000009d079d7220 */ /* 0x000fe20000410000 */
[----:B------:R-:W-:Y:S01]  /*1beb0*/  F2FP.PACK_AB R160, R161, R160 ;  /* 0x000000a0a1a0723e */ /* 0x000fe200000000ff */
[C---:B------:R-:W-:Y:S01]  /*1bec0*/  FMUL.FTZ R159, R8.reuse, R159 ;  /* 0x0000009f089f7220 */ /* 0x040fe20000410000 */
[----:B------:R-:W-:Y:S01]  /*1bed0*/  F2FP.PACK_AB R162, R163, R162 ;  /* 0x000000a2a3a2723e */ /* 0x000fe200000000ff */
[C---:B------:R-:W-:Y:S01]  /*1bee0*/  FMUL.FTZ R158, R8.reuse, R158 ;  /* 0x0000009e089e7220 */ /* 0x040fe20000410000 */
[----:B------:R-:W-:Y:S01]  /*1bef0*/  F2FP.PACK_AB R156, R157, R156 ;  /* 0x0000009c9d9c723e */ /* 0x000fe200000000ff */
[----:B------:R-:W-:Y:S01]  /*1bf00*/  FMUL.FTZ R132, R7, R132 ;  /* 0x0000008407847220 */ /* 0x000fe20000410000 */
[----:B------:R-:W-:Y:S01]  /*1bf10*/  IADD3 R16, R9, R10, RZ ;  /* 0x0000000a09107210 */ /* 0x000fe20007ffe0ff */
[----:B------:R-:W-:Y:S01]  /*1bf20*/  FMUL.FTZ R133, R7, R133 ;  /* 0x0000008507857220 */ /* 0x000fe20000410000 */
[----:B------:R-:W-:Y:S01]  /*1bf30*/  F2FP.PACK_AB R158, R159, R158 ;  /* 0x0000009e9f9e723e */ /* 0x000fe200000000ff */
[----:B------:R-:W-:Y:S01]  /*1bf40*/  FMUL.FTZ R135, R8, R135 ;  /* 0x0000008708877220 */ /* 0x000fe20000410000 */
[----:B------:R-:W-:Y:S01]  /*1bf50*/  IADD3 R14, R14, R15, RZ ;  /* 0x0000000f0e0e7210 */ /* 0x000fe20007ffe0ff */
[C---:B------:R-:W-:Y:S01]  /*1bf60*/  FMUL.FTZ R134, R8.reuse, R134 ;  /* 0x0000008608867220 */ /* 0x040fe20000410000 */
[----:B------:R-:W-:Y:S01]  /*1bf70*/  F2FP.PACK_AB R132, R133, R132 ;  /* 0x000000848584723e */ /* 0x000fe200000000ff */
[C---:B------:R-:W-:Y:S01]  /*1bf80*/  FMUL.FTZ R152, R7.reuse, R152 ;  /* 0x0000009807987220 */ /* 0x040fe20000410000 */
[----:B------:R-:W-:Y:S01]  /*1bf90*/  STS [R9], R160 ;  /* 0x000000a009007388 */ /* 0x000fe20000000800 */
[----:B------:R-:W-:Y:S01]  /*1bfa0*/  FMUL.FTZ R153, R7, R153 ;  /* 0x0000009907997220 */ /* 0x000fe20000410000 */
[----:B------:R-:W-:Y:S01]  /*1bfb0*/  F2FP.PACK_AB R134, R135, R134 ;  /* 0x000000868786723e */ /* 0x000fe200000000ff */
[C---:B------:R-:W-:Y:S01]  /*1bfc0*/  FMUL.FTZ R155, R8.reuse, R155 ;  /* 0x0000009b089b7220 */ /* 0x040fe20000410000 */
[----:B------:R1:W-:Y:S01]  /*1bfd0*/  STS [R9+0x400], R162 ;  /* 0x000400a209007388 */ /* 0x0003e20000000800 */
        /* <DEDUP_REMOVED lines=15> */
[----:B------:R-:W-:Y:S01]  /*1c0d0*/  STS [R16+0x400], R134 ;  /* 0x0004008610007388 */ /* 0x000fe20000000800 */
[----:B------:R-:W-:Y:S01]  /*1c0e0*/  FMUL.FTZ R150, R8, R150 ;  /* 0x0000009608967220 */ /* 0x000fe20000410000 */
[----:B------:R-:W-:Y:S01]  /*1c0f0*/  F2FP.PACK_AB R148, R149, R148 ;  /* 0x000000949594723e */ /* 0x000fe200000000ff */
[----:B------:R-:W-:-:S02]  /*1c100*/  FMUL.FTZ R140, R7, R140 ;  /* 0x0000008c078c7220 */ /* 0x000fc40000410000 */
[----:B------:R-:W-:Y:S01]  /*1c110*/  FMUL.FTZ R141, R7, R141 ;  /* 0x0000008d078d7220 */ /* 0x000fe20000410000 */
[----:B------:R-:W-:Y:S01]  /*1c120*/  F2FP.PACK_AB R150, R151, R150 ;  /* 0x000000969796723e */ /* 0x000fe200000000ff */
[----:B------:R-:W-:Y:S02]  /*1c130*/  FMUL.FTZ R144, R7, R144 ;  /* 0x0000009007907220 */ /* 0x000fe40000410000 */
[C---:B------:R-:W-:Y:S01]  /*1c140*/  FMUL.FTZ R143, R8.reuse, R143 ;  /* 0x0000008f088f7220 */ /* 0x040fe20000410000 */
[----:B-1----:R1:W3:Y:S01]  /*1c150*/  @P4 MUFU.LG2 R9, R6 ;  /* 0x0000000600094308 */ /* 0x0022e20000000c00 */
[C---:B------:R-:W-:Y:S01]  /*1c160*/  FMUL.FTZ R142, R8.reuse, R142 ;  /* 0x0000008e088e7220 */ /* 0x040fe20000410000 */
[----:B------:R-:W-:Y:S01]  /*1c170*/  F2FP.PACK_AB R140, R141, R140 ;  /* 0x0000008c8d8c723e */ /* 0x000fe200000000ff */
[C---:B------:R-:W-:Y:S02]  /*1c180*/  FMUL.FTZ R147, R8.reuse, R147 ;  /* 0x0000009308937220 */ /* 0x040fe40000410000 */
[----:B------:R-:W-:Y:S01]  /*1c190*/  FMUL.FTZ R7, R7, R145 ;  /* 0x0000009107077220 */ /* 0x000fe20000410000 */
[----:B------:R-:W-:Y:S01]  /*1c1a0*/  F2FP.PACK_AB R142, R143, R142 ;  /* 0x0000008e8f8e723e */ /* 0x000fe200000000ff */
[----:B------:R-:W-:-:S02]  /*1c1b0*/  FMUL.FTZ R8, R8, R146 ;  /* 0x0000009208087220 */ /* 0x000fc40000410000 */
[----:B------:R-:W-:Y:S01]  /*1c1c0*/  IMAD.IADD R17, R12, 0x1, R10 ;  /* 0x000000010c117824 */ /* 0x000fe200078e020a */
[----:B------:R-:W-:Y:S01]  /*1c1d0*/  F2FP.PACK_AB R7, R7, R144 ;  /* 0x000000900707723e */ /* 0x000fe200000000ff */
[----:B--2---:R-:W2:Y:S01]  /*1c1e0*/  @P3 MUFU.LG2 R12, R5 ;  /* 0x00000005000c3308 */ /* 0x004ea20000000c00 */
[----:B------:R-:W-:Y:S02]  /*1c1f0*/  F2FP.PACK_AB R8, R147, R8 ;  /* 0x000000089308723e */ /* 0x000fe400000000ff */
[----:B------:R-:W-:Y:S01]  /*1c200*/  STS [R17], R152 ;  /* 0x0000009811007388 */ /* 0x000fe20000000800 */
[C---:B-1----:R-:W-:Y:S01]  /*1c210*/  IADD3 R6, R10.reuse, R15, RZ ;  /* 0x0000000f0a067210 */ /* 0x042fe20007ffe0ff */
[----:B------:R-:W-:Y:S02]  /*1c220*/  IMAD.IADD R10, R10, 0x1, R14 ;  /* 0x000000010a0a7824 */ /* 0x000fe400078e020e */
[----:B------:R-:W-:Y:S01]  /*1c230*/  STS [R17+0x400], R154 ;  /* 0x0004009a11007388 */ /* 0x000fe20000000800 */
[----:B---3--:R-:W-:-:S03]  /*1c240*/  @P4 FMUL.FTZ R9, R9, 0.69314718246459960938 ;  /* 0x3f31721809094820 */ /* 0x008fc60000410000 */
[----:B------:R-:W-:Y:S04]  /*1c250*/  STS [R15], R136 ;  /* 0x000000880f007388 */ /* 0x000fe80000000800 */
[----:B------:R-:W-:Y:S01]  /*1c260*/  STS [R15+0x400], R138 ;  /* 0x0004008a0f007388 */ /* 0x000fe20000000800 */
[----:B--2---:R-:W-:Y:S01]  /*1c270*/  @P3 FMUL.FTZ R12, R12, 0.69314718246459960938 ;  /* 0x3f3172180c0c3820 */ /* 0x004fe20000410000 */
[----:B------:R-:W-:Y:S01]  /*1c280*/  MOV R5, 0x7f800000 ;  /* 0x7f80000000057802 */ /* 0x000fe20000000f00 */
[----:B------:R-:W-:Y:S01]  /*1c290*/  @P4 FFMA.FTZ R5, R2, c[0x0][0x238], R9 ;  /* 0x00008e0002054a23 */ /* 0x000fe20000010009 */
[----:B------:R-:W-:Y:S04]  /*1c2a0*/  STS [R14], R148 ;  /* 0x000000940e007388 */ /* 0x000fe80000000800 */
[----:B------:R-:W-:Y:S04]  /*1c2b0*/  STS [R14+0x400], R150 ;  /* 0x000400960e007388 */ /* 0x000fe80000000800 */
[----:B------:R-:W-:Y:S04]  /*1c2c0*/  STS [R6], R140 ;  /* 0x0000008c06007388 */ /* 0x000fe80000000800 */
[----:B------:R1:W-:Y:S04]  /*1c2d0*/  STS [R6+0x400], R142 ;  /* 0x0004008e06007388 */ /* 0x0003e80000000800 */
[----:B------:R2:W-:Y:S04]  /*1c2e0*/  STS [R10], R7 ;  /* 0x000000070a007388 */ /* 0x0005e80000000800 */
[----:B------:R2:W-:Y:S01]  /*1c2f0*/  STS [R10+0x400], R8 ;  /* 0x000400080a007388 */ /* 0x0005e20000000800 */
[----:B-1----:R-:W-:Y:S01]  /*1c300*/  MOV R6, 0x7f800000 ;  /* 0x7f80000000067802 */ /* 0x002fe20000000f00 */
[----:B------:R-:W-:Y:S01]  /*1c310*/  @P3 FFMA.FTZ R6, R0, c[0x0][0x238], R12 ;  /* 0x00008e0000063a23 */ /* 0x000fe2000001000c */
[----:B------:R-:W-:Y:S05]  /*1c320*/  @!P0 BRA `(.L_x_2398) ;  /* 0x0000009000008947 */ /* 0x000fea0003800000 */
[----:B------:R-:W1:Y:S01]  /*1c330*/  S2UR UR4, SR_CTAID.Y ;  /* 0x00000000000479c3 */ /* 0x000e620000002600 */
[----:B------:R-:W-:-:S02]  /*1c340*/  ULDC UR6, c[0x0][0x214] ;  /* 0x0000850000067ab9 */ /* 0x000fc40000000800 */
[----:B------:R-:W-:Y:S02]  /*1c350*/  UISETP.NE.AND UP0, UPT, UR14, -0x1, UPT ;  /* 0xffffffff0e00788c */ /* 0x000fe4000bf05270 */
[----:B------:R-:W-:-:S03]  /*1c360*/  ULDC UR9, c[0x0][0x234] ;  /* 0x00008d0000097ab9 */ /* 0x000fc60000000800 */
[----:B------:R-:W3:Y:S01]  /*1c370*/  S2UR UR8, SR_CTAID.Z ;  /* 0x00000000000879c3 */ /* 0x000ee20000002700 */
[----:B-1----:R-:W-:-:S04]  /*1c380*/  UIMAD UR6, UR4, UR6, URZ ;  /* 0x00000006040672a4 */ /* 0x002fc8000f8e023f */
[----:B------:R-:W-:-:S04]  /*1c390*/  USEL UR6, UR6, UR14, !UP0 ;  /* 0x0000000e06067287 */ /* 0x000fc8000c000000 */
[----:B---3--:R-:W-:Y:S01]  /*1c3a0*/  UIMAD UR9, UR8, UR9, UR6 ;  /* 0x00000009080972a4 */ /* 0x008fe2000f8e0206 */
[----:B------:R-:W-:Y:S05]  /*1c3b0*/  BRA `(.L_x_2399) ;  /* 0x0000006000007947 */ /* 0x000fea0003800000 */
.L_x_2398:
[----:B------:R-:W1:Y:S01]  /*1c3c0*/  S2UR UR8, SR_CTAID.Z ;  /* 0x00000000000879c3 */ /* 0x000e620000002700 */
[----:B------:R-:W-:Y:S02]  /*1c3d0*/  ULDC UR6, c[0x0][0x1c0] ;  /* 0x0000700000067ab9 */ /* 0x000fe40000000800 */
[----:B------:R-:W-:-:S05]  /*1c3e0*/  ULDC UR9, c[0x0][0x214] ;  /* 0x0000850000097ab9 */ /* 0x000fca0000000800 */
[----:B------:R-:W1:Y:S02]  /*1c3f0*/  S2UR UR4, SR_CTAID.Y ;  /* 0x00000000000479c3 */ /* 0x000e640000002600 */
[----:B-1----:R-:W-:-:S04]  /*1c400*/  UIMAD UR6, UR4, UR6, UR8 ;  /* 0x00000006040672a4 */ /* 0x002fc8000f8e0208 */
[----:B------:R-:W-:Y:S02]  /*1c410*/  UIMAD UR9, UR6, UR9, URZ ;  /* 0x00000009060972a4 */ /* 0x000fe4000f8e023f */
.L_x_2399:
[----:B------:R-:W-:Y:S01]  /*1c420*/  BAR.SYNC.DEFER_BLOCKING 0x0 ;  /* 0x0000000000007b1d */ /* 0x000fe20000010000 */
[----:B------:R-:W-:Y:S01]  /*1c430*/  LOP3.LUT R2, R11, 0xffffffe0, RZ, 0xc0, !PT ;  /* 0xffffffe00b027812 */ /* 0x000fe200078ec0ff */
[----:B------:R-:W-:Y:S01]  /*1c440*/  USHF.R.S32.HI UR11, URZ, 0x1f, UR4 ;  /* 0x0000001f3f0b7899 */ /* 0x000fe20008011404 */
[----:B--2---:R-:W-:Y:S01]  /*1c450*/  SHF.R.S32.HI R7, RZ, 0x1f, R13 ;  /* 0x0000001fff077819 */ /* 0x004fe2000001140d */
[----:B------:R-:W-:Y:S02]  /*1c460*/  UISETP.NE.AND UP0, UPT, UR14, -0x1, UPT ;  /* 0xffffffff0e00788c */ /* 0x000fe4000bf05270 */
[----:B------:R-:W-:Y:S01]  /*1c470*/  ULDC.64 UR6, c[0x0][0x1e8] ;  /* 0x00007a0000067ab9 */ /* 0x000fe20000000a00 */
[----:B------:R-:W-:Y:S01]  /*1c480*/  IMAD.IADD R2, R4, 0x1, -R2 ;  /* 0x0000000104027824 */ /* 0x000fe200078e0a02 */
[----:B------:R-:W-:Y:S01]  /*1c490*/  UIMAD.WIDE.U32 UR16, UR14, UR6, URZ ;  /* 0x000000060e1072a5 */ /* 0x000fe2000f8e003f */
[----:B------:R-:W-:Y:S01]  /*1c4a0*/  LEA.HI R7, R7, R13, RZ, 0x2 ;  /* 0x0000000d07077211 */ /* 0x000fe200078f10ff */
[----:B------:R-:W-:Y:S02]  /*1c4b0*/  BSSY B0, `(.L_x_2400) ;  /* 0x0000020000007945 */ /* 0x000fe40003800000 */
[----:B------:R-:W-:Y:S01]  /*1c4c0*/  LOP3.LUT P0, RZ, R2, 0x3, RZ, 0xc0, !PT ;  /* 0x0000000302ff7812 */ /* 0x000fe2000780c0ff */
[----:B------:R-:W-:Y:S01]  /*1c4d0*/  UIMAD UR10, UR14, UR7, UR17 ;  /* 0x000000070e0a72a4 */ /* 0x000fe2000f8e0211 */
[----:B------:R-:W-:-:S02]  /*1c4e0*/  SHF.R.S32.HI R0, RZ, 0x1f, R2 ;  /* 0x0000001fff007819 */ /* 0x000fc40000011402 */
[----:B------:R-:W-:Y:S01]  /*1c4f0*/  ULDC.64 UR6, c[0x0][0x1e0] ;  /* 0x0000780000067ab9 */ /* 0x000fe20000000a00 */
[----:B------:R-:W-:Y:S01]  /*1c500*/  LOP3.LUT R7, R7, 0xffffffc, RZ, 0xc0, !PT ;  /* 0x0ffffffc07077812 */ /* 0x000fe200078ec0ff */
[----:B------:R-:W-:Y:S01]  /*1c510*/  UIMAD UR11, UR11, UR6, URZ ;  /* 0x000000060b0b72a4 */ /* 0x000fe2000f8e023f */
[----:B------:R-:W-:Y:S01]  /*1c520*/  LEA.HI R0, R0, R2, RZ, 0x2 ;  /* 0x0000000200007211 */ /* 0x000fe200078f10ff */
[----:B------:R-:W-:Y:S02]  /*1c530*/  UIMAD.WIDE.U32 UR14, UR4, UR6, URZ ;  /* 0x00000006040e72a5 */ /* 0x000fe4000f8e003f */
[----:B------:R-:W-:Y:S01]  /*1c540*/  UIMAD UR7, UR4, UR7, UR11 ;  /* 0x00000007040772a4 */ /* 0x000fe2000f8e020b */
[----:B------:R-:W-:Y:S01]  /*1c550*/  SHF.R.S32.HI R0, RZ, 0x2, R0 ;  /* 0x00000002ff007819 */ /* 0x000fe20000011400 */
[----:B------:R1:W2:Y:S01]  /*1c560*/  LDS.128 R24, [R241] ;  /* 0x00000000f1187984 */ /* 0x0002a20000000c00 */
[----:B------:R-:W-:Y:S01]  /*1c570*/  IMAD.IADD R7, R13, 0x1, -R7 ;  /* 0x000000010d077824 */ /* 0x000fe200078e0a07 */
[----:B------:R-:W-:-:S02]  /*1c580*/  USEL UR16, UR14, UR16, !UP0 ;  /* 0x000000100e107287 */ /* 0x000fc4000c000000 */
[----:B------:R1:W3:Y:S01]  /*1c590*/  LDS.128 R20, [R241+0x800] ;  /* 0x00080000f1147984 */ /* 0x0002e20000000c00 */
[----:B------:R-:W-:Y:S01]  /*1c5a0*/  @!UP0 UIADD3 UR10, UR15, UR7, URZ ;  /* 0x000000070f0a8290 */ /* 0x000fe2000fffe03f */
[----:B------:R-:W-:Y:S02]  /*1c5b0*/  IMAD R7, R7, 0x10, R0 ;  /* 0x0000001007077824 */ /* 0x000fe400078e0200 */
[----:B------:R1:W4:Y:S04]  /*1c5c0*/  LDS.128 R16, [R241+0x1000] ;  /* 0x00100000f1107984 */ /* 0x0003280000000c00 */
[----:B------:R1:W1:Y:S01]  /*1c5d0*/  LDS.128 R28, [R241+0x1800] ;  /* 0x00180000f11c7984 */ /* 0x0002620000000c00 */
[----:B------:R-:W-:Y:S05]  /*1c5e0*/  @P0 BRA `(.L_x_2401) ;  /* 0x000000c000000947 */ /* 0x000fea0003800000 */
[----:B------:R-:W5:Y:S01]  /*1c5f0*/  S2UR UR6, SR_CTAID.X ;  /* 0x00000000000679c3 */ /* 0x000f620000002500 */
[----:B------:R-:W-:-:S02]  /*1c600*/  IADD3 R2, R7, 0x8, RZ ;  /* 0x0000000807027810 */ /* 0x000fc40007ffe0ff */
        /* <DEDUP_REMOVED lines=10> */
.L_x_2401:
[----:B------:R-:W-:Y:S05]  /*1c6b0*/  BSYNC B0 ;  /* 0x0000000000007941 */ /* 0x000fea0003800000 */
.L_x_2400:
[----:B----4-:R-:W4:Y:S01]  /*1c6c0*/  S2R R5, SR_CTAID.X ;  /* 0x0000000000057919 */ /* 0x010f220000002500 */
[----:B------:R-:W-:Y:S01]  /*1c6d0*/  SHF.R.S32.HI R243, RZ, 0x1f, R242 ;  /* 0x0000001ffff37819 */ /* 0x000fe200000114f2 */
[----:B------:R-:W-:Y:S01]  /*1c6e0*/  USHF.R.S32.HI UR4, URZ, 0x1f, UR8 ;  /* 0x0000001f3f047899 */ /* 0x000fe20008011408 */
[----:B------:R-:W-:Y:S01]  /*1c6f0*/  LEA.HI R3, R3, R4, RZ, 0x3 ;  /* 0x0000000403037211 */ /* 0x000fe200078f18ff */
[----:B------:R-:W5:Y:S01]  /*1c700*/  S2R R0, SR_TID.X ;  /* 0x0000000000007919 */ /* 0x000f620000002100 */
[----:B------:R-:W-:Y:S01]  /*1c710*/  ISETP.GE.AND P1, PT, R242, c[0x0][0x220], PT ;  /* 0x00008800f2007a0c */ /* 0x000fe20003f26270 */
[----:B------:R-:W-:Y:S01]  /*1c720*/  ULDC.64 UR6, c[0x0][0x1f0] ;  /* 0x00007c0000067ab9 */ /* 0x000fe20000000a00 */
[----:B------:R-:W-:Y:S01]  /*1c730*/  SHF.R.S32.HI R3, RZ, 0x3, R3 ;  /* 0x00000003ff037819 */ /* 0x000fe20000011403 */
[----:B------:R-:W-:Y:S01]  /*1c740*/  UIMAD UR4, UR4, UR6, URZ ;  /* 0x00000006040472a4 */ /* 0x000fe2000f8e023f */
[----:B------:R-:W-:Y:S03]  /*1c750*/  BSSY B0, `(.L_x_2402) ;  /* 0x000001b000007945 */ /* 0x000fe60003800000 */
[----:B------:R-:W-:Y:S01]  /*1c760*/  UIMAD UR4, UR8, UR7, UR4 ;  /* 0x00000007080472a4 */ /* 0x000fe2000f8e0204 */
[----:B----4-:R-:W-:-:S04]  /*1c770*/  IMAD.SHL.U32 R5, R5, 0x40, RZ ;  /* 0x0000004005057824 */ /* 0x010fc800078e00ff */
[----:B------:R-:W-:Y:S01]  /*1c780*/  IMAD.WIDE.U32 R6, R5, c[0x0][0x1e8], R242 ;  /* 0x00007a0005067a25 */ /* 0x000fe200078e00f2 */
[----:B------:R-:W-:Y:S02]  /*1c790*/  SHF.R.S32.HI R2, RZ, 0x1f, R5 ;  /* 0x0000001fff027819 */ /* 0x000fe40000011405 */
[----:B-----5:R-:W-:Y:S02]  /*1c7a0*/  SHF.R.S32.HI R4, RZ, 0x1f, R0 ;  /* 0x0000001fff047819 */ /* 0x020fe40000011400 */
[----:B------:R-:W-:Y:S01]  /*1c7b0*/  IADD3 R6, P0, R6, UR16, RZ ;  /* 0x0000001006067c10 */ /* 0x000fe2000ff1e0ff */
[----:B------:R-:W-:Y:S01]  /*1c7c0*/  IMAD R2, R2, c[0x0][0x1e8], RZ ;  /* 0x00007a0002027a24 */ /* 0x000fe200078e02ff */
[----:B------:R-:W-:-:S03]  /*1c7d0*/  LEA.HI R4, R4, R0, RZ, 0x3 ;  /* 0x0000000004047211 */ /* 0x000fc600078f18ff */
[C---:B------:R-:W-:Y:S01]  /*1c7e0*/  IMAD R2, R5.reuse, c[0x0][0x1ec], R2 ;  /* 0x00007b0005027a24 */ /* 0x040fe200078e0202 */
[----:B------:R-:W-:Y:S02]  /*1c7f0*/  IADD3 R5, -R5, UR13, RZ ;  /* 0x0000000d05057c10 */ /* 0x000fe4000fffe1ff */
[----:B------:R-:W-:Y:S02]  /*1c800*/  SHF.R.S32.HI R0, RZ, 0x3, R4 ;  /* 0x00000003ff007819 */ /* 0x000fe40000011404 */
[----:B------:R-:W-:Y:S01]  /*1c810*/  IADD3.X R7, R7, UR10, R2, P0, !PT ;  /* 0x0000000a07077c10 */ /* 0x000fe200087fe402 */
[----:B------:R-:W-:Y:S01]  /*1c820*/  IMAD.U32 R2, RZ, RZ, UR8 ;  /* 0x00000008ff027e24 */ /* 0x000fe2000f8e00ff */
[----:B------:R-:W-:Y:S02]  /*1c830*/  ISETP.GE.OR P0, PT, R3, R5, P1 ;  /* 0x000000050300720c */ /* 0x000fe40000f06670 */
[----:B------:R-:W-:Y:S01]  /*1c840*/  SHF.R.S32.HI R0, RZ, 0x1f, R0 ;  /* 0x0000001fff007819 */ /* 0x000fe20000011400 */
[----:B------:R-:W-:-:S05]  /*1c850*/  IMAD.WIDE.U32 R6, R2, c[0x0][0x1f0], R6 ;  /* 0x00007c0002067a25 */ /* 0x000fca00078e0006 */
[----:B------:R-:W-:-:S05]  /*1c860*/  IADD3 R9, R7, UR4, RZ ;  /* 0x0000000407097c10 */ /* 0x000fca000fffe0ff */
        /* <DEDUP_REMOVED lines=9> */
.L_x_2403:
[----:B------:R-:W-:Y:S05]  /*1c900*/  BSYNC B0 ;  /* 0x0000000000007941 */ /* 0x000fea0003800000 */
.L_x_2402:
        /* <DEDUP_REMOVED lines=14> */
[----:B---3--:R2:W-:Y:S02]  /*1c9f0*/  STG.E.128 [R4.64], R20 ;  /* 0x0000001404007986 */ /* 0x0085e4000c101d14 */
.L_x_2405:
[----:B------:R-:W-:Y:S05]  /*1ca00*/  BSYNC B0 ;  /* 0x0000000000007941 */ /* 0x000fea0003800000 */
.L_x_2404:
        /* <DEDUP_REMOVED lines=15> */
.L_x_2407:
[----:B------:R-:W-:Y:S05]  /*1cb00*/  BSYNC B0 ;  /* 0x0000000000007941 */ /* 0x000fea0003800000 */
.L_x_2406:
        /* <DEDUP_REMOVED lines=15> */
.L_x_2408:
        /* <DEDUP_REMOVED lines=16> */
.L_x_7768:


//--------------------- .text._ZN5flash24flash_fwd_splitkv_kernelI23Flash_fwd_kernel_traitsILi64ELi64ELi256ELi4ELb0ELb0EN7cutlass6half_tE19Flash_kernel_traitsILi64ELi64ELi256ELi4ES3_EELb1ELb0ELb1ELb0ELb0ELb1ELb0ELb0EEEvNS_16Flash_fwd_paramsE --------------------------
	.section	.text._ZN5flash24flash_fwd_splitkv_kernelI23Flash_fwd_kernel_traitsILi64ELi64ELi256ELi4ELb0ELb0EN7cutlass6half_tE19Flash_kernel_traitsILi64ELi64ELi256ELi4ES3_EELb1ELb0ELb1ELb0ELb0ELb1ELb0ELb0EEEvNS_16Flash_fwd_paramsE,"ax",@progbits
	.sectioninfo	@"SHI_REGISTERS=255"
	.align	128
        .global         _ZN5flash24flash_fwd_splitkv_kernelI23Flash_fwd_kernel_traitsILi64ELi64ELi256ELi4ELb0ELb0EN7cutlass6half_tE19Flash_kernel_traitsILi64ELi64ELi256ELi4ES3_EELb1ELb0ELb1ELb0ELb0ELb1ELb0ELb0EEEvNS_16Flash_fwd_paramsE
        .type           _ZN5flash24flash_fwd_splitkv_kernelI23Flash_fwd_kernel_traitsILi64ELi64ELi256ELi4ELb0ELb0EN7cutlass6half_tE19Flash_kernel_traitsILi64ELi64ELi256ELi4ES3_EELb1ELb0ELb1ELb0ELb0ELb1ELb0ELb0EEEvNS_16Flash_fwd_paramsE,@function
        .size           _ZN5flash24flash_fwd_splitkv_kernelI23Flash_fwd_kernel_traitsILi64ELi64ELi256ELi4ELb0ELb0EN7cutlass6half_tE19Flash_kernel_traitsILi64ELi64ELi256ELi4ES3_EELb1ELb0ELb1ELb0ELb0ELb1ELb0ELb0EEEvNS_16Flash_fwd_paramsE,(.L_x_7769 - _ZN5flash24flash_fwd_splitkv_kernelI23Flash_fwd_kernel_traitsILi64ELi64ELi256ELi4ELb0ELb0EN7cutlass6half_tE19Flash_kernel_traitsILi64ELi64ELi256ELi4ES3_EELb1ELb0ELb1ELb0ELb0ELb1ELb0ELb0EEEvNS_16Flash_fwd_paramsE)
        .other          _ZN5flash24flash_fwd_splitkv_kernelI23Flash_fwd_kernel_traitsILi64ELi64ELi256ELi4ELb0ELb0EN7cutlass6half_tE19Flash_kernel_traitsILi64ELi64ELi256ELi4ES3_EELb1ELb0ELb1ELb0ELb0ELb1ELb0ELb0EEEvNS_16Flash_fwd_paramsE,@"STO_CUDA_ENTRY STV_DEFAULT"
_ZN5flash24flash_fwd_splitkv_kernelI23Flash_fwd_kernel_traitsILi64ELi64ELi256ELi4ELb0ELb0EN7cutlass6half_tE19Flash_kernel_traitsILi64ELi64ELi256ELi4ES3_EELb1ELb0ELb1ELb0ELb0ELb1ELb0ELb0EEEvNS_16Flash_fwd_paramsE:
.text._ZN5flash24flash_fwd_splitkv_kernelI23Flash_fwd_kernel_traitsILi64ELi64ELi256ELi4ELb0ELb0EN7cutlass6half_tE19Flash_kernel_traitsILi64ELi64ELi256ELi4ES3_EELb1ELb0ELb1ELb0ELb0ELb1ELb0ELb0EEEvNS_16Flash_fwd_paramsE:
        /* <DEDUP_REMOVED lines=56> */
.L_x_2409:
[----:B------:R-:W-:Y:S02]  /*0380*/  ULDC UR6, c[0x0][0x218] ;  /* 0x0000860000067ab9 */ /* 0x000fe40000000800 */
.L_x_2410:
        /* <DEDUP_REMOVED lines=95> */
.L_x_2413:
[----:B------:R-:W-:Y:S05]  /*0980*/  BSYNC B0 ;  /* 0x0000000000007941 */ /* 0x000fea0003800000 */
.L_x_2412:
        /* <DEDUP_REMOVED lines=16> */
.L_x_2415:
[----:B------:R-:W-:Y:S05]  /*0a90*/  BSYNC B0 ;  /* 0x0000000000007941 */ /* 0x000fea0003800000 */
.L_x_2414:
        /* <DEDUP_REMOVED lines=16> */
.L_x_2417:
[----:B------:R-:W-:Y:S05]  /*0ba0*/  BSYNC B0 ;  /* 0x0000000000007941 */ /* 0x000fea0003800000 */
.L_x_2416:
        /* <DEDUP_REMOVED lines=15> */
.L_x_2419:
[----:B------:R-:W-:Y:S05]  /*0ca0*/  BSYNC B0 ;  /* 0x0000000000007941 */ /* 0x000fea0003800000 */
.L_x_2418:
        /* <DEDUP_REMOVED lines=20> */
.L_x_2411:
        /* <DEDUP_REMOVED lines=34> */
[----:B------:R-:W-:-:S04]  /*1010*/  UMOV UR10, URZ ;  /* 0x0000003f000a7c82 */ /* 0x000fc80008000000 */
        /* <DEDUP_REMOVED lines=11> */
[----:B--2---:R-:W-:-:S03]  /*10d0*/  UIMAD.WIDE.U32 UR10, UR7, UR5, URZ ;  /* 0x00000005070a72a5 */ /* 0x004fc6000f8e003f */
        /* <DEDUP_REMOVED lines=15> */
[----:B------:R-:W-:Y:S02]  /*11d0*/  IMAD.U32 R8, RZ, RZ, UR4 ;  /* 0x00000004ff087e24 */ /* 0x000fe4000f8e00ff */
[----:B------:R-:W-:Y:S01]  /*11e0*/  IMAD.U32 R9, RZ, RZ, UR5 ;  /* 0x00000005ff097e24 */ /* 0x000fe2000f8e00ff */
        /* <DEDUP_REMOVED lines=15> */
[----:B-1----:R-:W-:Y:S01]  /*12e0*/  IADD3 R3, RZ, -R7, RZ ;  /* 0x80000007ff037210 */ /* 0x002fe20007ffe0ff */
[----:B------:R-:W-:-:S04]  /*12f0*/  IMAD.MOV.U32 R6, RZ, RZ, RZ ;  /* 0x000000ffff067224 */ /* 0x000fc800078e00ff */
[----:B------:R-:W-:-:S04]  /*1300*/  IMAD R3, R3, R4, RZ ;  /* 0x0000000403037224 */ /* 0x000fc800078e02ff */
[----:B------:R-:W-:-:S06]  /*1310*/  IMAD.HI.U32 R3, R7, R3, R6 ;  /* 0x0000000307037227 */ /* 0x000fcc00078e0006 */
        /* <DEDUP_REMOVED lines=33> */
[----:B------:R-:W-:Y:S02]  /*1530*/  UIADD3 UR12, UR29, UR5, URZ ;  /* 0x000000051d0c7290 */ /* 0x000fe4000fffe03f */
[----:B------:R-:W-:Y:S01]  /*1540*/  IADD3 R4, R9, R4, RZ ;  /* 0x0000000409047210 */ /* 0x000fe20007ffe0ff */
[----:B------:R-:W-:Y:S01]  /*1550*/  UMOV UR18, UR28 ;  /* 0x0000001c00127c82 */ /* 0x000fe20008000000 */
[----:B------:R-:W-:Y:S05]  /*1560*/  BRA `(.L_x_2421) ;  /* 0x0000054000007947 */ /* 0x000fea0003800000 */
.L_x_2420:
        /* <DEDUP_REMOVED lines=21> */
.L_x_2422:
        /* <DEDUP_REMOVED lines=17> */
[----:B------:R-:W-:-:S06]  /*17d0*/  UIADD3 UR4, UR29, UR4, URZ ;  /* 0x000000041d047290 */ /* 0x000fcc000fffe03f */
[----:B------:R-:W-:Y:S01]  /*17e0*/  MOV R9, UR4 ;  /* 0x0000000400097c02 */ /* 0x000fe20008000f00 */
[----:B------:R-:W-:Y:S01]  /*17f0*/  ULDC.64 UR4, c[0x0][0x1a0] ;  /* 0x0000680000047ab9 */ /* 0x000fe20000000a00 */
[----:B--2---:R-:W-:-:S04]  /*1800*/  IADD3 R4, R4, 0xffffffe, RZ ;  /* 0x0ffffffe04047810 */ /* 0x004fc80007ffe0ff */
        /* <DEDUP_REMOVED lines=8> */
[----:B------:R-:W-:Y:S01]  /*1890*/  IMAD R0, R3, R0, R2 ;  /* 0x0000000003007224 */ /* 0x000fe200078e0202 */
[----:B------:R-:W-:-:S04]  /*18a0*/  MOV R2, UR28 ;  /* 0x0000001c00027c02 */ /* 0x000fc80008000f00 */
[----:B------:R-:W-:Y:S01]  /*18b0*/  ISETP.GT.U32.AND P1, PT, R3, R0, PT ;  /* 0x000000000300720c */ /* 0x000fe20003f24070 */
[----:B------:R-:W-:-:S12]  /*18c0*/  IMAD.MOV.U32 R8, RZ, RZ, R2 ;  /* 0x000000ffff087224 */ /* 0x000fd800078e0002 */
[-C--:B------:R-:W-:Y:S02]  /*18d0*/  @!P1 IADD3 R0, R0, -R3.reuse, RZ ;  /* 0x8000000300009210 */ /* 0x080fe40007ffe0ff */
[----:B------:R-:W-:Y:S02]  /*18e0*/  @!P1 IADD3 R10, R10, 0x1, RZ ;  /* 0x000000010a0a9810 */ /* 0x000fe40007ffe0ff */
[----:B------:R-:W-:Y:S01]  /*18f0*/  ISETP.GE.U32.AND P3, PT, R0, R3, PT ;  /* 0x000000030000720c */ /* 0x000fe20003f66070 */
[----:B------:R-:W-:Y:S01]  /*1900*/  IMAD.U32 R3, RZ, RZ, UR29 ;  /* 0x0000001dff037e24 */ /* 0x000fe2000f8e00ff */
[----:B------:R-:W-:Y:S01]  /*1910*/  ISETP.NE.AND P1, PT, RZ, c[0x0][0x1c8], PT ;  /* 0x00007200ff007a0c */ /* 0x000fe20003f25270 */
[----:B------:R-:W-:-:S04]  /*1920*/  @UP0 UIMAD.WIDE.U32 UR28, UR12, UR4, URZ ;  /* 0x000000040c1c02a5 */ /* 0x000fc8000f8e003f */
[----:B------:R-:W-:-:S03]  /*1930*/  @UP0 UIMAD UR12, UR12, UR5, UR29 ;  /* 0x000000050c0c02a4 */ /* 0x000fc6000f8e021d */
[----:B------:R-:W-:-:S03]  /*1940*/  @UP0 UMOV UR18, UR28 ;  /* 0x0000001c00120c82 */ /* 0x000fc60008000000 */
[----:B------:R-:W-:-:S05]  /*1950*/  @P3 IADD3 R10, R10, 0x1, RZ ;  /* 0x000000010a0a3810 */ /* 0x000fca0007ffe0ff */
[----:B------:R-:W-:Y:S01]  /*1960*/  @!P2 IMAD.MOV R10, RZ, RZ, -R10 ;  /* 0x000000ffff0aa224 */ /* 0x000fe200078e0a0a */
[----:B------:R-:W-:-:S04]  /*1970*/  @!P1 LOP3.LUT R10, RZ, c[0x0][0x1c8], RZ, 0x33, !PT ;  /* 0x00007200ff0a9a12 */ /* 0x000fc800078e33ff */
[----:B------:R-:W-:Y:S01]  /*1980*/  SHF.R.S32.HI R7, RZ, 0x1f, R10 ;  /* 0x0000001fff077819 */ /* 0x000fe2000001140a */
[----:B------:R-:W-:-:S04]  /*1990*/  IMAD.WIDE.U32 R8, R10, c[0x0][0x1b0], R8 ;  /* 0x00006c000a087a25 */ /* 0x000fc800078e0008 */
[----:B------:R-:W-:-:S04]  /*19a0*/  IMAD R3, R7, c[0x0][0x1b0], RZ ;  /* 0x00006c0007037a24 */ /* 0x000fc800078e02ff */
        /* <DEDUP_REMOVED lines=16> */
.L_x_2421:
        /* <DEDUP_REMOVED lines=9> */
[----:B------:R-:W-:Y:S01]  /*1b40*/  BSSY B0, `(.L_x_2423) ;  /* 0x0000045000007945 */ /* 0x000fe20003800000 */
[----:B------:R-:W-:-:S02]  /*1b50*/  LOP3.LUT R0, R0, 0xfffffff8, RZ, 0xc0, !PT ;  /* 0xfffffff800007812 */ /* 0x000fc400078ec0ff */
[----:B------:R-:W-:Y:S01]  /*1b60*/  @UP0 UIMAD.WIDE.U32 UR28, UR14, UR4, URZ ;  /* 0x000000040e1c02a5 */ /* 0x000fe2000f8e003f */
[----:B------:R-:W-:Y:S01]  /*1b70*/  IMAD.SHL.U32 R11, R34, 0x40, RZ ;  /* 0x00000040220b7824 */ /* 0x000fe200078e00ff */
[----:B------:R-:W-:Y:S01]  /*1b80*/  @!UP0 USHF.R.S32.HI UR10, URZ, 0x1f, UR9 ;  /* 0x0000001f3f0a8899 */ /* 0x000fe20008011409 */
[----:B------:R-:W-:Y:S01]  /*1b90*/  IMAD.IADD R5, R23, 0x1, -R0 ;  /* 0x0000000117057824 */ /* 0x000fe200078e0a00 */
[----:B------:R-:W-:Y:S01]  /*1ba0*/  @UP0 UIMAD UR11, UR14, UR5, UR29 ;  /* 0x000000050e0b02a4 */ /* 0x000fe2000f8e021d */
[----:B------:R-:W-:Y:S01]  /*1bb0*/  IMAD R0, R10, c[0x0][0x1bc], R7 ;  /* 0x00006f000a007a24 */ /* 0x000fe200078e0207 */
[----:B------:R-:W-:Y:S01]  /*1bc0*/  LOP3.LUT R11, R11, 0x1c0, RZ, 0xc0, !PT ;  /* 0x000001c00b0b7812 */ /* 0x000fe200078ec0ff */
[----:B------:R-:W-:Y:S01]  /*1bd0*/  IMAD.SHL.U32 R244, R5, 0x8, RZ ;  /* 0x0000000805f47824 */ /* 0x000fe200078e00ff */
[----:B------:R-:W-:Y:S01]  /*1be0*/  ULDC.64 UR4, c[0x0][0x178] ;  /* 0x00005e0000047ab9 */ /* 0x000fe20000000a00 */
[----:B------:R-:W-:Y:S01]  /*1bf0*/  SHF.R.S32.HI R35, RZ, 0x1f, R34 ;  /* 0x0000001fff237819 */ /* 0x000fe20000011422 */
[----:B------:R-:W-:Y:S01]  /*1c00*/  @!UP0 UIMAD UR10, UR10, UR4, URZ ;  /* 0x000000040a0a82a4 */ /* 0x000fe2000f8e023f */
[----:B------:R-:W-:Y:S01]  /*1c10*/  SHF.R.U32.HI R242, RZ, 0x3, R11 ;  /* 0x00000003fff27819 */ /* 0x000fe2000001160b */
        /* <DEDUP_REMOVED lines=9> */
[----:B------:R-:W-:Y:S01]  /*1cb0*/  IADD3 R6, P1, R34, UR7, RZ ;  /* 0x0000000722067c10 */ /* 0x000fe2000ff3e0ff */
[----:B------:R-:W-:Y:S01]  /*1cc0*/  UIADD3 UR5, -UR8, UR13, URZ ;  /* 0x0000000d08057290 */ /* 0x000fe2000fffe13f */
[----:B------:R-:W-:Y:S01]  /*1cd0*/  LEA.HI R7, R2, R23, RZ, 0x6 ;  /* 0x0000001702077211 */ /* 0x000fe200078f30ff */
[----:B------:R-:W-:Y:S01]  /*1ce0*/  IMAD.WIDE.U32 R10, R10, c[0x0][0x1b8], R14 ;  /* 0x00006e000a0a7a25 */ /* 0x000fe200078e000e */
[----:B------:R-:W-:-:S02]  /*1cf0*/  IADD3 R14, P0, R244, UR28, RZ ;  /* 0x0000001cf40e7c10 */ /* 0x000fc4000ff1e0ff */
[----:B------:R-:W-:Y:S01]  /*1d00*/  IADD3.X R169, R35, UR6, RZ, P1, !PT ;  /* 0x0000000623a97c10 */ /* 0x000fe20008ffe4ff */
[----:B------:R-:W-:Y:S01]  /*1d10*/  ULDC.64 UR6, c[0x0][0x1a8] ;  /* 0x00006a0000067ab9 */ /* 0x000fe20000000a00 */
[----:B------:R-:W-:Y:S01]  /*1d20*/  IADD3.X R15, R3, UR11, RZ, P0, !PT ;  /* 0x0000000b030f7c10 */ /* 0x000fe200087fe4ff */
[----:B------:R-:W-:Y:S01]  /*1d30*/  UIMAD UR6, UR25, UR6, URZ ;  /* 0x00000006190672a4 */ /* 0x000fe2000f8e023f */
[----:B------:R-:W-:Y:S01]  /*1d40*/  ISETP.GE.AND P0, PT, R34, UR5, PT ;  /* 0x0000000522007c0c */ /* 0x000fe2000bf06270 */
[----:B------:R-:W-:Y:S01]  /*1d50*/  IMAD.SHL.U32 R7, R7, 0x8, RZ ;  /* 0x0000000807077824 */ /* 0x000fe200078e00ff */
[----:B------:R-:W-:Y:S01]  /*1d60*/  IADD3 R8, P2, R244, R8, RZ ;  /* 0x00000008f4087210 */ /* 0x000fe20007f5e0ff */
[----:B------:R-:W-:Y:S01]  /*1d70*/  IMAD R169, R169, c[0x0][0x1a0], RZ ;  /* 0x00006800a9a97a24 */ /* 0x000fe200078e02ff */
[----:B------:R-:W-:Y:S01]  /*1d80*/  LOP3.LUT R242, R9, R242, RZ, 0x3c, !PT ;  /* 0x000000f209f27212 */ /* 0x000fe200078e3cff */
[----:B------:R-:W-:Y:S01]  /*1d90*/  UIMAD UR6, UR26, UR7, UR6 ;  /* 0x000000071a0672a4 */ /* 0x000fe2000f8e0206 */
[----:B------:R-:W-:Y:S01]  /*1da0*/  IMAD.IADD R11, R11, 0x1, R0 ;  /* 0x000000010b0b7824 */ /* 0x000fe200078e0200 */
[----:B------:R-:W-:Y:S01]  /*1db0*/  LEA.HI R0, R2, R23, RZ, 0x5 ;  /* 0x0000001702007211 */ /* 0x000fe200078f28ff */
[----:B------:R-:W-:Y:S01]  /*1dc0*/  IMAD.X R9, R3, 0x1, R4, P2 ;  /* 0x0000000103097824 */ /* 0x000fe200010e0604 */
[----:B------:R-:W-:Y:S01]  /*1dd0*/  LOP3.LUT R242, R242, 0xfffffe00, R7, 0xf8, !PT ;  /* 0xfffffe00f2f27812 */ /* 0x000fe200078ef807 */
        /* <DEDUP_REMOVED lines=27> */
.L_x_2424:
[----:B------:R-:W-:Y:S05]  /*1f90*/  BSYNC B0 ;  /* 0x0000000000007941 */ /* 0x000fea0003800000 */
.L_x_2423:
        /* <DEDUP_REMOVED lines=21> */
.L_x_2426:
[----:B------:R-:W-:Y:S05]  /*20f0*/  BSYNC B0 ;  /* 0x0000000000007941 */ /* 0x000fea0003800000 */
.L_x_2425:
        /* <DEDUP_REMOVED lines=8> */
[----:B---3--:R-:W-:Y:S01]  /*2180*/  IMAD.MOV.U32 R18, RZ, RZ, R12 ;  /* 0x000000ffff127224 */ /* 0x008fe200078e000c */
        /* <DEDUP_REMOVED lines=12> */
.L_x_2428:
[----:B------:R-:W-:Y:S05]  /*2250*/  BSYNC B0 ;  /* 0x0000000000007941 */ /* 0x000fea0003800000 */
.L_x_2427:
        /* <DEDUP_REMOVED lines=20> */
.L_x_2430:
[----:B------:R-:W-:Y:S05]  /*23a0*/  BSYNC B0 ;  /* 0x0000000000007941 */ /* 0x000fea0003800000 */
.L_x_2429:
[----:B------:R-:W-:Y:S01]  /*23b0*/  LEA.HI R27, R2, R23, RZ, 0x4 ;  /* 0x00000017021b7211 */ /* 0x000fe200078f20ff */
[----:B------:R-:W-:Y:S01]  /*23c0*/  UIADD3 UR12, UR19, -0x1, URZ ;  /* 0xffffffff130c7890 */ /* 0x000fe2000fffe03f */
[----:B------:R-:W-:Y:S02]  /*23d0*/  BSSY B0, `(.L_x_2431) ;  /* 0x000001d000007945 */ /* 0x000fe40003800000 */
[----:B------:R-:W-:Y:S01]  /*23e0*/  LOP3.LUT R2, R27, 0xfffffff0, RZ, 0xc0, !PT ;  /* 0xfffffff01b027812 */ /* 0x000fe200078ec0ff */
[----:B------:R-:W-:-:S04]  /*23f0*/  USHF.L.U32 UR28, UR12, 0x8, URZ ;  /* 0x000000080c1c7899 */ /* 0x000fc8000800063f */
[C---:B------:R-:W-:Y:S01]  /*2400*/  IMAD.IADD R3, R23.reuse, 0x1, -R2 ;  /* 0x0000000117037824 */ /* 0x040fe200078e0a02 */
[----:B------:R-:W-:Y:S01]  /*2410*/  UIADD3 UR27, -UR28, UR24, URZ ;  /* 0x000000181c1b7290 */ /* 0x000fe2000fffe13f */
[----:B------:R-:W-:Y:S01]  /*2420*/  LOP3.LUT R2, R0, 0xffffffe0, RZ, 0xc0, !PT ;  /* 0xffffffe000027812 */ /* 0x000fe200078ec0ff */
[----:B------:R-:W-:Y:S02]  /*2430*/  IMAD.MOV.U32 R0, RZ, RZ, 0x10 ;  /* 0x00000010ff007424 */ /* 0x000fe400078e00ff */
[----:B------:R-:W-:Y:S02]  /*2440*/  SHF.R.S32.HI R4, RZ, 0x1f, R3 ;  /* 0x0000001fff047819 */ /* 0x000fe40000011403 */
[----:B------:R-:W-:Y:S01]  /*2450*/  ISETP.GE.AND P0, PT, R34, UR27, PT ;  /* 0x0000001b22007c0c */ /* 0x000fe2000bf06270 */
[----:B------:R-:W-:Y:S01]  /*2460*/  IMAD.IADD R31, R23, 0x1, -R2 ;  /* 0x00000001171f7824 */ /* 0x000fe200078e0a02 */
[----:B------:R-:W-:-:S04]  /*2470*/  LEA.HI R4, R4, R3, RZ, 0x3 ;  /* 0x0000000304047211 */ /* 0x000fc800078f18ff */
[C---:B------:R-:W-:Y:S01]  /*2480*/  LOP3.LUT R32, R4.reuse, 0xfffffff8, RZ, 0xc0, !PT ;  /* 0xfffffff804207812 */ /* 0x040fe200078ec0ff */
[----:B------:R-:W-:-:S04]  /*2490*/  IMAD.SHL.U32 R4, R4, 0x40, RZ ;  /* 0x0000004004047824 */ /* 0x000fc800078e00ff */
[----:B------:R-:W-:Y:S01]  /*24a0*/  IMAD.IADD R32, R3, 0x1, -R32 ;  /* 0x0000000103207824 */ /* 0x000fe200078e0a20 */
[----:B------:R-:W-:Y:S01]  /*24b0*/  LOP3.LUT R4, R4, 0xfffffe00, RZ, 0xc0, !PT ;  /* 0xfffffe0004047812 */ /* 0x000fe200078ec0ff */
[----:B------:R-:W-:-:S03]  /*24c0*/  IMAD.MOV.U32 R3, RZ, RZ, 0x20 ;  /* 0x00000020ff037424 */ /* 0x000fc600078e00ff */
        /* <DEDUP_REMOVED lines=13> */
.L_x_2432:
[----:B------:R-:W-:Y:S05]  /*25a0*/  BSYNC B0 ;  /* 0x0000000000007941 */ /* 0x000fea0003800000 */
.L_x_2431:
        /* <DEDUP_REMOVED lines=17> */
.L_x_2434:
[----:B------:R-:W-:Y:S05]  /*26c0*/  BSYNC B0 ;  /* 0x0000000000007941 */ /* 0x000fea0003800000 */
.L_x_2433:
        /* <DEDUP_REMOVED lines=17> */
.L_x_2436:
[----:B------:R-:W-:Y:S05]  /*27e0*/  BSYNC B0 ;  /* 0x0000000000007941 */ /* 0x000fea0003800000 */
.L_x_2435:
        /* <DEDUP_REMOVED lines=17> */
.L_x_2438:
[----:B------:R-:W-:Y:S05]  /*2900*/  BSYNC B0 ;  /* 0x0000000000007941 */ /* 0x000fea0003800000 */
.L_x_2437:
        /* <DEDUP_REMOVED lines=18> */
.L_x_2440:
[----:B------:R-:W-:Y:S05]  /*2a30*/  BSYNC B0 ;  /* 0x0000000000007941 */ /* 0x000fea0003800000 */
.L_x_2439:
[----:B---3--:R-:W-:Y:S01]  /*2a40*/  IADD3 R21, R34, 0x50, RZ ;  /* 0x0000005022157810 */ /* 0x008fe20007ffe0ff */
        /* <DEDUP_REMOVED lines=17> */
.L_x_2442:
[----:B------:R-:W-:Y:S05]  /*2b60*/  BSYNC B0 ;  /* 0x0000000000007941 */ /* 0x000fea0003800000 */
.L_x_2441:
        /* <DEDUP_REMOVED lines=18> */
.L_x_2444:
[----:B------:R-:W-:Y:S05]  /*2c90*/  BSYNC B0 ;  /* 0x0000000000007941 */ /* 0x000fea0003800000 */
.L_x_2443:
        /* <DEDUP_REMOVED lines=18> */
.L_x_2446:
[----:B------:R-:W-:Y:S05]  /*2dc0*/  BSYNC B0 ;  /* 0x0000000000007941 */ /* 0x000fea0003800000 */
.L_x_2445:
        /* <DEDUP_REMOVED lines=18> */
.L_x_2448:
[----:B------:R-:W-:Y:S05]  /*2ef0*/  BSYNC B0 ;  /* 0x0000000000007941 */ /* 0x000fea0003800000 */
.L_x_2447:
        /* <DEDUP_REMOVED lines=18> */
.L_x_2450:
[----:B------:R-:W-:Y:S05]  /*3020*/  BSYNC B0 ;  /* 0x0000000000007941 */ /* 0x000fea0003800000 */
.L_x_2449:
        /* <DEDUP_REMOVED lines=18> */
.L_x_2452:
[----:B------:R-:W-:Y:S05]  /*3150*/  BSYNC B0 ;  /* 0x0000000000007941 */ /* 0x000fea0003800000 */
.L_x_2451:
        /* <DEDUP_REMOVED lines=18> */
.L_x_2454:
[----:B------:R-:W-:Y:S05]  /*3280*/  BSYNC B0 ;  /* 0x0000000000007941 */ /* 0x000fea0003800000 */
.L_x_2453:
        /* <DEDUP_REMOVED lines=18> */
.L_x_2456:
[----:B------:R-:W-:Y:S05]  /*33b0*/  BSYNC B0 ;  /* 0x0000000000007941 */ /* 0x000fea0003800000 */
.L_x_2455:
        /* <DEDUP_REMOVED lines=18> */
.L_x_2458:
[----:B------:R-:W-:Y:S05]  /*34e0*/  BSYNC B0 ;  /* 0x0000000000007941 */ /* 0x000fea0003800000 */
.L_x_2457:
        /* <DEDUP_REMOVED lines=18> */
.L_x_2460:
[----:B------:R-:W-:Y:S05]  /*3610*/  BSYNC B0 ;  /* 0x0000000000007941 */ /* 0x000fea0003800000 */
.L_x_2459:
        /* <DEDUP_REMOVED lines=18> */
.L_x_2462:
[----:B------:R-:W-:Y:S05]  /*3740*/  BSYNC B0 ;  /* 0x0000000000007941 */ /* 0x000fea0003800000 */
.L_x_2461:
        /* <DEDUP_REMOVED lines=12> */
[----:B------:R-:W-:Y:S01]  /*3810*/  IMAD.U32 R36, RZ, RZ, UR6 ;  /* 0x00000006ff247e24 */ /* 0x000fe2000f8e00ff */
[----:B------:R-:W-:-:S04]  /*3820*/  DEPBAR.LE SB0, 0x0 ;  /* 0x000080000000791a */ /* 0x000fc80000000000 */
[----:B------:R-:W-:-:S05]  /*3830*/  IMAD.U32 R37, RZ, RZ, UR4 ;  /* 0x00000004ff257e24 */ /* 0x000fca000f8e00ff */
[----:B-1----:R-:W5:Y:S01]  /*3840*/  LDG.E R29, [R36.64] ;  /* 0x00000014241d7981 */ /* 0x002f62000c1e1900 */
[----:B------:R-:W5:Y:S01]  /*3850*/  MUFU.RCP R2, c[0x0][0x238] ;  /* 0x00008e0000027b08 */ /* 0x000f620000001000 */
[----:B------:R-:W-:Y:S01]  /*3860*/  SHF.R.S32.HI R30, RZ, 0x4, R27 ;  /* 0x00000004ff1e7819 */ /* 0x000fe2000001141b */
[----:B------:R-:W-:Y:S01]  /*3870*/  IMAD.SHL.U32 R32, R32, 0x40, RZ ;  /* 0x0000004020207824 */ /* 0x000fe200078e00ff */
[----:B------:R-:W-:Y:S01]  /*3880*/  SHF.R.S32.HI R26, RZ, 0x1f, R31 ;  /* 0x0000001fff1a7819 */ /* 0x000fe2000001141f */
[C---:B------:R-:W-:Y:S01]  /*3890*/  IMAD.SHL.U32 R24, R34.reuse, 0x8, RZ ;  /* 0x0000000822187824 */ /* 0x040fe200078e00ff */
[----:B------:R-:W-:Y:S01]  /*38a0*/  ISETP.GE.AND P1, PT, R34, UR27, PT ;  /* 0x0000001b22007c0c */ /* 0x000fe2000bf26270 */
[----:B------:R-:W-:Y:S01]  /*38b0*/  BAR.SYNC.DEFER_BLOCKING 0x0 ;  /* 0x0000000000007b1d */ /* 0x000fe20000010000 */
[----:B------:R-:W-:Y:S01]  /*38c0*/  LEA.HI R28, R27, R30, RZ, 0x1 ;  /* 0x0000001e1b1c7211 */ /* 0x000fe200078f08ff */
[----:B------:R-:W-:Y:S01]  /*38d0*/  IMAD R240, R25, 0x400, R4 ;  /* 0x0000040019f07824 */ /* 0x000fe200078e0204 */
[----:B------:R-:W-:Y:S01]  /*38e0*/  LEA.HI R26, R26, R31, RZ, 0x2 ;  /* 0x0000001f1a1a7211 */ /* 0x000fe200078f10ff */
[----:B------:R-:W-:Y:S01]  /*38f0*/  IMAD.SHL.U32 R31, R5, 0x40, RZ ;  /* 0x00000040051f7824 */ /* 0x000fe200078e00ff */
[----:B------:R-:W-:Y:S01]  /*3900*/  LEA R27, R25, UR8, 0x4 ;  /* 0x00000008191b7c11 */ /* 0x000fe2000f8e20ff */
[----:B------:R-:W-:Y:S01]  /*3910*/  IMAD.SHL.U32 R243, R23, 0x2, RZ ;  /* 0x0000000217f37824 */ /* 0x000fe200078e00ff */
[----:B------:R-:W-:Y:S01]  /*3920*/  LOP3.LUT R33, R28, 0xfffffffe, RZ, 0xc0, !PT ;  /* 0xfffffffe1c217812 */ /* 0x000fe200078ec0ff */
[----:B------:R-:W-:Y:S01]  /*3930*/  BSSY B0, `(.L_x_2463) ;  /* 0x0000026000007945 */ /* 0x000fe20003800000 */
[----:B------:R-:W-:Y:S01]  /*3940*/  LEA.HI.SX32 R26, R26, R27, 0x1e ;  /* 0x0000001b1a1a7211 */ /* 0x000fe200078ff2ff */
[----:B------:R-:W-:Y:S01]  /*3950*/  IMAD.U32 R27, RZ, RZ, UR13 ;  /* 0x0000000dff1b7e24 */ /* 0x000fe2000f8e00ff */
[----:B------:R-:W-:Y:S01]  /*3960*/  LOP3.LUT R32, R32, 0x1c0, RZ, 0xc0, !PT ;  /* 0x000001c020207812 */ /* 0x000fe200078ec0ff */
[----:B------:R-:W-:Y:S01]  /*3970*/  IMAD.IADD R33, R30, 0x1, -R33 ;  /* 0x000000011e217824 */ /* 0x000fe200078e0a21 */
[----:B------:R-:W-:-:S02]  /*3980*/  LOP3.LUT R31, R31, 0x1c0, RZ, 0xc0, !PT ;  /* 0x000001c01f1f7812 */ /* 0x000fc400078ec0ff */
[----:B------:R-:W-:Y:S02]  /*3990*/  LOP3.LUT P2, RZ, R5, 0x2, RZ, 0xc0, !PT ;  /* 0x0000000205ff7812 */ /* 0x000fe4000784c0ff */
[----:B------:R-:W-:Y:S02]  /*39a0*/  LOP3.LUT R24, R31, 0x8, R24, 0xf8, !PT ;  /* 0x000000081f187812 */ /* 0x000fe400078ef818 */
[----:B------:R-:W-:Y:S02]  /*39b0*/  SHF.R.U32.HI R31, RZ, 0x3, R31 ;  /* 0x00000003ff1f7819 */ /* 0x000fe4000001161f */
[----:B------:R-:W-:Y:S02]  /*39c0*/  LEA R60, P0, R6, c[0x0][0x170], 0x1 ;  /* 0x00005c00063c7a11 */ /* 0x000fe400078008ff */
[----:B------:R-:W-:Y:S01]  /*39d0*/  LOP3.LUT R24, R24, R31, RZ, 0x3c, !PT ;  /* 0x0000001f18187212 */ /* 0x000fe200078e3cff */
[----:B------:R1:W-:Y:S01]  /*39e0*/  @P1 STS.128 [R242+0xa000], RZ ;  /* 0x00a000fff2001388 */ /* 0x0003e20000000c00 */
[----:B------:R-:W-:Y:S01]  /*39f0*/  IMAD.U32 R31, RZ, RZ, UR24 ;  /* 0x00000018ff1f7e24 */ /* 0x000fe2000f8e00ff */
[----:B------:R-:W-:-:S02]  /*3a00*/  LEA.HI.X R61, R6, c[0x0][0x174], R169, 0x1, P0 ;  /* 0x00005d00063d7a11 */ /* 0x000fc400000f0ca9 */
[----:B------:R-:W-:Y:S01]  /*3a10*/  IMAD R239, R33, 0x200, R24 ;  /* 0x0000020021ef7824 */ /* 0x000fe200078e0218 */
[----:B------:R-:W-:Y:S02]  /*3a20*/  SEL R0, R0, 0xfffffff0, !P2 ;  /* 0xfffffff000007807 */ /* 0x000fe40005000000 */
[----:B------:R-:W-:Y:S01]  /*3a30*/  LOP3.LUT R243, R243, 0x6, RZ, 0xc0, !PT ;  /* 0x00000006f3f37812 */ /* 0x000fe200078ec0ff */
[----:B-----5:R-:W-:Y:S01]  /*3a40*/  FMUL.FTZ R29, R29, R2 ;  /* 0x000000021d1d7220 */ /* 0x020fe20000410000 */
[----:B------:R-:W-:Y:S01]  /*3a50*/  IADD3 R2, -R27, 0x1, R26 ;  /* 0x000000011b027810 */ /* 0x000fe20007ffe11a */
[----:B------:R-:W-:Y:S01]  /*3a60*/  IMAD.SHL.U32 R27, R33, 0x8, RZ ;  /* 0x00000008211b7824 */ /* 0x000fe200078e00ff */
[----:B------:R-:W-:Y:S01]  /*3a70*/  SHF.R.U32.HI R26, RZ, 0x3, R32 ;  /* 0x00000003ff1a7819 */ /* 0x000fe20000011620 */
[----:B------:R1:W2:Y:S01]  /*3a80*/  R2UR UR4, R29 ;  /* 0x000000001d0473c2 */ /* 0x0002a200000e0000 */
[----:B------:R-:W-:Y:S02]  /*3a90*/  IADD3 R2, R2, c[0x0][0x2e8], R31 ;  /* 0x0000ba0002027a10 */ /* 0x000fe40007ffe01f */
[----:B------:R-:W-:-:S04]  /*3aa0*/  LOP3.LUT R27, R32, 0x8, R27, 0xf8, !PT ;  /* 0x00000008201b7812 */ /* 0x000fc800078ef81b */
[----:B------:R-:W-:-:S05]  /*3ab0*/  LOP3.LUT R27, R27, R26, RZ, 0x3c, !PT ;  /* 0x0000001a1b1b7212 */ /* 0x000fca00078e3cff */
[----:B------:R-:W-:Y:S02]  /*3ac0*/  IMAD.IADD R240, R27, 0x1, R240 ;  /* 0x000000011bf07824 */ /* 0x000fe400078e02f0 */
[----:B------:R-:W-:Y:S02]  /*3ad0*/  IMAD.IADD R4, R4, 0x1, R27 ;  /* 0x0000000104047824 */ /* 0x000fe400078e021b */
        /* <DEDUP_REMOVED lines=11> */
.L_x_2464:
[----:B------:R-:W-:Y:S05]  /*3b90*/  BSYNC B0 ;  /* 0x0000000000007941 */ /* 0x000fea0003800000 */
.L_x_2463:
        /* <DEDUP_REMOVED lines=19> */
.L_x_2466:
[----:B------:R-:W-:Y:S05]  /*3cd0*/  BSYNC B0 ;  /* 0x0000000000007941 */ /* 0x000fea0003800000 */
.L_x_2465:
        /* <DEDUP_REMOVED lines=16> */
.L_x_2468:
[----:B------:R-:W-:Y:S05]  /*3de0*/  BSYNC B0 ;  /* 0x0000000000007941 */ /* 0x000fea0003800000 */
.L_x_2467:
        /* <DEDUP_REMOVED lines=18> */
.L_x_2470:
[----:B------:R-:W-:Y:S05]  /*3f10*/  BSYNC B0 ;  /* 0x0000000000007941 */ /* 0x000fea0003800000 */
.L_x_2469:
        /* <DEDUP_REMOVED lines=16> */
.L_x_2472:
[----:B------:R-:W-:Y:S05]  /*4020*/  BSYNC B0 ;  /* 0x0000000000007941 */ /* 0x000fea0003800000 */
.L_x_2471:
        /* <DEDUP_REMOVED lines=18> */
.L_x_2474:
[----:B------:R-:W-:Y:S05]  /*4150*/  BSYNC B0 ;  /* 0x0000000000007941 */ /* 0x000fea0003800000 */
.L_x_2473:
        /* <DEDUP_REMOVED lines=18> */
.L_x_2476:
[----:B------:R-:W-:Y:S05]  /*4280*/  BSYNC B0 ;  /* 0x0000000000007941 */ /* 0x000fea0003800000 */
.L_x_2475:
        /* <DEDUP_REMOVED lines=18> */
.L_x_2478:
[----:B------:R-:W-:Y:S05]  /*43b0*/  BSYNC B0 ;  /* 0x0000000000007941 */ /* 0x000fea0003800000 */
.L_x_2477:
        /* <DEDUP_REMOVED lines=16> */
.L_x_2480:
[----:B------:R-:W-:Y:S05]  /*44c0*/  BSYNC B0 ;  /* 0x0000000000007941 */ /* 0x000fea0003800000 */
.L_x_2479:
        /* <DEDUP_REMOVED lines=18> */
.L_x_2482:
[----:B------:R-:W-:Y:S05]  /*45f0*/  BSYNC B0 ;  /* 0x0000000000007941 */ /* 0x000fea0003800000 */
.L_x_2481:
        /* <DEDUP_REMOVED lines=18> */
.L_x_2484:
[----:B------:R-:W-:Y:S05]  /*4720*/  BSYNC B0 ;  /* 0x0000000000007941 */ /* 0x000fea0003800000 */
.L_x_2483:
        /* <DEDUP_REMOVED lines=18> */
.L_x_2486:
[----:B------:R-:W-:Y:S05]  /*4850*/  BSYNC B0 ;  /* 0x0000000000007941 */ /* 0x000fea0003800000 */
.L_x_2485:
        /* <DEDUP_REMOVED lines=18> */
.L_x_2488:
[----:B------:R-:W-:Y:S05]  /*4980*/  BSYNC B0 ;  /* 0x0000000000007941 */ /* 0x000fea0003800000 */
.L_x_2487:
        /* <DEDUP_REMOVED lines=18> */
.L_x_2490:
[----:B------:R-:W-:Y:S05]  /*4ab0*/  BSYNC B0 ;  /* 0x0000000000007941 */ /* 0x000fea0003800000 */
.L_x_2489:
        /* <DEDUP_REMOVED lines=18> */
.L_x_2492:
[----:B------:R-:W-:Y:S05]  /*4be0*/  BSYNC B0 ;  /* 0x0000000000007941 */ /* 0x000fea0003800000 */
.L_x_2491:
        /* <DEDUP_REMOVED lines=18> */
.L_x_2494:
[----:B------:R-:W-:Y:S05]  /*4d10*/  BSYNC B0 ;  /* 0x0000000000007941 */ /* 0x000fea0003800000 */
.L_x_2493:
[----:B------:R-:W-:Y:S01]  /*4d20*/  IMAD.SHL.U32 R239, R239, 0x2, RZ ;  /* 0x00000002efef7824 */ /* 0x000fe200078e00ff */
[----:B-1----:R-:W-:Y:S01]  /*4d30*/  LDSM.16.M88.4 R20, [R240] ;  /* 0x00000000f014783b */ /* 0x002fe20000000200 */
[--C-:B------:R-:W-:Y:S01]  /*4d40*/  IMAD R180, R241, 0x2, R240.reuse ;  /* 0x00000002f1b47824 */ /* 0x100fe200078e02f0 */
[----:B------:R-:W-:Y:S01]  /*4d50*/  LOP3.LUT P0, RZ, R5, 0x4, RZ, 0xc0, !PT ;  /* 0x0000000405ff7812 */ /* 0x000fe2000780c0ff */
[----:B------:R-:W-:Y:S01]  /*4d60*/  IMAD R234, R0, 0x2, R239 ;  /* 0x0000000200ea7824 */ /* 0x000fe200078e02ef */
[----:B------:R-:W1:Y:S01]  /*4d70*/  LDSM.16.M88.4 R84, [R239+0x2000] ;  /* 0x00200000ef54783b */ /* 0x000e620000000200 */
[----:B------:R-:W-:Y:S01]  /*4d80*/  IADD3 R5, R239, 0x2000, RZ ;  /* 0x00002000ef057810 */ /* 0x000fe20007ffe0ff */
[----:B------:R-:W-:Y:S01]  /*4d90*/  IMAD R238, R3, 0x2, R240 ;  /* 0x0000000203ee7824 */ /* 0x000fe200078e02f0 */
[----:B------:R-:W-:Y:S01]  /*4da0*/  IADD3 R237, R239, 0x2040, RZ ;  /* 0x00002040efed7810 */ /* 0x000fe20007ffe0ff */
[----:B------:R-:W-:Y:S01]  /*4db0*/  LDSM.16.M88.4 R12, [R180] ;  /* 0x00000000b40c783b */ /* 0x000fe20000000200 */
[----:B------:R-:W-:Y:S01]  /*4dc0*/  IADD3 R172, R243, UR28, RZ ;  /* 0x0000001cf3ac7c10 */ /* 0x000fe2000fffe0ff */
[----:B------:R-:W-:Y:S01]  /*4dd0*/  IMAD R236, R241, 0x2, R238 ;  /* 0x00000002f1ec7824 */ /* 0x000fe200078e02ee */
[----:B------:R-:W-:Y:S01]  /*4de0*/  IMNMX R167, R2, UR24, PT ;  /* 0x0000001802a77c17 */ /* 0x000fe2000b800200 */
[----:B------:R-:W-:Y:S01]  /*4df0*/  LDSM.16.M88.4 R8, [R234+0x2000] ;  /* 0x00200000ea08783b */ /* 0x000fe20000000200 */
[C---:B------:R-:W-:Y:S01]  /*4e00*/  IADD3 R160, R172.reuse, 0x9, RZ ;  /* 0x00000009aca07810 */ /* 0x040fe20007ffe0ff */
[----:B------:R-:W-:Y:S01]  /*4e10*/  I2F R170, R172 ;  /* 0x000000ac00aa7306 */ /* 0x000fe20000201400 */
[----:B------:R-:W-:Y:S01]  /*4e20*/  @P0 IADD3 R237, R5, -0x40, RZ ;  /* 0xffffffc005ed0810 */ /* 0x000fe20007ffe0ff */
[----:B------:R-:W5:Y:S01]  /*4e30*/  LDSM.16.M88.4 R36, [R239+0x3000] ;  /* 0x00300000ef24783b */ /* 0x000f620000000200 */
[C---:B------:R-:W-:Y:S01]  /*4e40*/  IADD3 R162, R172.reuse, 0x8, RZ ;  /* 0x00000008aca27810 */ /* 0x040fe20007ffe0ff */
[----:B------:R-:W-:Y:S01]  /*4e50*/  UISETP.GE.AND UP0, UPT, UR19, 0x2, UPT ;  /* 0x000000021300788c */ /* 0x000fe2000bf06270 */
[----:B------:R-:W-:Y:S01]  /*4e60*/  IADD3 R166, R172, 0x1, RZ ;  /* 0x00000001aca67810 */ /* 0x000fe20007ffe0ff */
[----:B------:R-:W3:Y:S01]  /*4e70*/  LDSM.16.M88.4 R68, [R239+0x2800] ;  /* 0x00280000ef44783b */ /* 0x000ee20000000200 */
[----:B------:R-:W-:Y:S01]  /*4e80*/  IMAD R164, R0, 0x2, R237 ;  /* 0x0000000200a47824 */ /* 0x000fe200078e02ed */
[----:B------:R-:W-:Y:S01]  /*4e90*/  I2F R159, R160 ;  /* 0x000000a0009f7306 */ /* 0x000fe20000201400 */
[C---:B------:R-:W-:Y:S01]  /*4ea0*/  IADD3 R156, R172.reuse, 0x11, RZ ;  /* 0x00000011ac9c7810 */ /* 0x040fe20007ffe0ff */
[----:B------:R-:W4:Y:S01]  /*4eb0*/  LDSM.16.M88.4 R32, [R239+0x3800] ;  /* 0x00380000ef20783b */ /* 0x000f220000000200 */
[----:B------:R-:W-:-:S02]  /*4ec0*/  IADD3 R154, R172, 0x18, RZ ;  /* 0x00000018ac9a7810 */ /* 0x000fc40007ffe0ff */
[----:B------:R-:W-:Y:S01]  /*4ed0*/  IADD3 R148, R172, 0x21, RZ ;  /* 0x00000021ac947810 */ /* 0x000fe20007ffe0ff */
[----:B------:R-:W-:Y:S01]  /*4ee0*/  LDSM.16.M88.4 R24, [R234+0x2800] ;  /* 0x00280000ea18783b */ /* 0x000fe20000000200 */
[-C--:B------:R-:W-:Y:S01]  /*4ef0*/  ISETP.GE.AND P3, PT, R160, R167.reuse, PT ;  /* 0x000000a7a000720c */ /* 0x080fe20003f66270 */
[----:B------:R-:W-:Y:S01]  /*4f00*/  I2F R161, R162 ;  /* 0x000000a200a17306 */ /* 0x000fe20000201400 */
[----:B------:R-:W-:Y:S01]  /*4f10*/  IADD3 R165, R2, 0x8, RZ ;  /* 0x0000000802a57810 */ /* 0x000fe20007ffe0ff */
[----:B------:R-:W-:Y:S01]  /*4f20*/  LDSM.16.M88.4 R16, [R234+0x3800] ;  /* 0x00380000ea10783b */ /* 0x000fe20000000200 */
[C---:B------:R-:W-:Y:S02]  /*4f30*/  IADD3 R142, R172.reuse, 0x30, RZ ;  /* 0x00000030ac8e7810 */ /* 0x040fe40007ffe0ff */
[C---:B------:R-:W-:Y:S01]  /*4f40*/  IADD3 R140, R172.reuse, 0x31, RZ ;  /* 0x00000031ac8c7810 */ /* 0x040fe20007ffe0ff */
[----:B------:R-:W-:Y:S01]  /*4f50*/  LDSM.16.M88.4 R44, [R239+0x4800] ;  /* 0x00480000ef2c783b */ /* 0x000fe20000000200 */
[----:B------:R-:W-:Y:S01]  /*4f60*/  IMNMX R165, R165, UR24, PT ;  /* 0x00000018a5a57c17 */ /* 0x000fe2000b800200 */
[----:B------:R-:W-:Y:S01]  /*4f70*/  I2F R163, R166 ;  /* 0x000000a600a37306 */ /* 0x000fe20000201400 */
[----:B------:R-:W-:Y:S01]  /*4f80*/  IADD3 R146, R172, 0x28, RZ ;  /* 0x00000028ac927810 */ /* 0x000fe20007ffe0ff */
[----:B------:R-:W-:Y:S01]  /*4f90*/  LDSM.16.M88.4 R124, [R239+0x4000] ;  /* 0x00400000ef7c783b */ /* 0x000fe20000000200 */
[----:B------:R-:W-:-:S02]  /*4fa0*/  ISETP.GE.AND P1, PT, R162, R167, PT ;  /* 0x000000a7a200720c */ /* 0x000fc40003f26270 */
[C---:B------:R-:W-:Y:S01]  /*4fb0*/  IADD3 R152, R172.reuse, 0x19, RZ ;  /* 0x00000019ac987810 */ /* 0x040fe20007ffe0ff */
[C---:B-1----:R-:W-:Y:S01]  /*4fc0*/  HMMA.16816.F32 R76, R20.reuse, R84, RZ ;  /* 0x00000054144c723c */ /* 0x042fe200000018ff */
[----:B------:R-:W-:Y:S01]  /*4fd0*/  LDSM.16.M88.4 R52, [R237] ;  /* 0x00000000ed34783b */ /* 0x000fe20000000200 */
[----:B------:R-:W-:Y:S01]  /*4fe0*/  I2F R155, R156 ;  /* 0x0000009c009b7306 */ /* 0x000fe20000201400 */
[----:B------:R-:W-:Y:S02]  /*4ff0*/  IADD3 R150, R172, 0x20, RZ ;  /* 0x00000020ac967810 */ /* 0x000fe40007ffe0ff */
[----:B------:R-:W-:Y:S01]  /*5000*/  LDSM.16.M88.4 R64, [R234+0x4800] ;  /* 0x00480000ea40783b */ /* 0x000fe20000000200 */
[----:B------:R-:W-:Y:S02]  /*5010*/  ISETP.GE.AND P0, PT, R162, R165, PT ;  /* 0x000000a5a200720c */ /* 0x000fe40003f06270 */
[----:B------:R-:W-:Y:S01]  /*5020*/  HMMA.16816.F32 R84, R20, R86, RZ ;  /* 0x000000561454723c */ /* 0x000fe200000018ff */
[----:B------:R-:W-:Y:S01]  /*5030*/  LDSM.16.M88.4 R56, [R234+0x4000] ;  /* 0x00400000ea38783b */ /* 0x000fe20000000200 */
[----:B------:R-:W-:Y:S01]  /*5040*/  I2F R153, R154 ;  /* 0x0000009a00997306 */ /* 0x000fe20000201400 */
[----:B------:R-:W-:-:S02]  /*5050*/  IADD3 R158, R172, 0x10, RZ ;  /* 0x00000010ac9e7810 */ /* 0x000fc40007ffe0ff */
[----:B------:R-:W-:Y:S01]  /*5060*/  LDSM.16.M88.4 R92, [R164] ;  /* 0x00000000a45c783b */ /* 0x000fe20000000200 */
[C---:B------:R-:W-:Y:S02]  /*5070*/  IADD3 R184, R172.reuse, 0x40, RZ ;  /* 0x00000040acb87810 */ /* 0x040fe40007ffe0ff */
[----:B-----5:R-:W-:Y:S01]  /*5080*/  HMMA.16816.F32 R48, R20, R36, RZ ;  /* 0x000000241430723c */ /* 0x020fe200000018ff */
[----:B------:R-:W-:Y:S01]  /*5090*/  LDSM.16.M88.4 R116, [R239+0x5000] ;  /* 0x00500000ef74783b */ /* 0x000fe20000000200 */
[----:B------:R-:W-:Y:S01]  /*50a0*/  I2F R147, R148 ;  /* 0x0000009400937306 */ /* 0x000fe20000201400 */
[----:B------:R-:W-:Y:S02]  /*50b0*/  IADD3 R182, R172, 0x41, RZ ;  /* 0x00000041acb67810 */ /* 0x000fe40007ffe0ff */
[----:B------:R-:W-:Y:S01]  /*50c0*/  LDSM.16.M88.4 R72, [R237+0x1000] ;  /* 0x00100000ed48783b */ /* 0x000fe20000000200 */
[----:B------:R-:W-:Y:S02]  /*50d0*/  ISETP.GE.AND P4, PT, R166, R165, PT ;  /* 0x000000a5a600720c */ /* 0x000fe40003f86270 */
[----:B------:R-:W-:Y:S01]  /*50e0*/  HMMA.16816.F32 R76, R12, R8, R76 ;  /* 0x000000080c4c723c */ /* 0x000fe2000000184c */
[----:B------:R-:W-:Y:S01]  /*50f0*/  LDSM.16.M88.4 R136, [R234+0x5000] ;  /* 0x00500000ea88783b */ /* 0x000fe20000000200 */
[----:B------:R-:W-:Y:S01]  /*5100*/  I2F R141, R142 ;  /* 0x0000008e008d7306 */ /* 0x000fe20000201400 */
[----:B------:R-:W-:-:S02]  /*5110*/  IADD3 R174, R172, 0x50, RZ ;  /* 0x00000050acae7810 */ /* 0x000fc40007ffe0ff */
[----:B------:R-:W-:Y:S01]  /*5120*/  LDSM.16.M88.4 R88, [R164+0x800] ;  /* 0x00080000a458783b */ /* 0x000fe20000000200 */
[----:B------:R-:W-:Y:S02]  /*5130*/  IADD3 R144, R172, 0x29, RZ ;  /* 0x00000029ac907810 */ /* 0x000fe40007ffe0ff */
[----:B------:R-:W-:Y:S01]  /*5140*/  HMMA.16816.F32 R84, R12, R10, R84 ;  /* 0x0000000a0c54723c */ /* 0x000fe20000001854 */
[----:B------:R-:W1:Y:S01]  /*5150*/  LDSM.16.M88.4 R8, [R234+0x3000] ;  /* 0x00300000ea08783b */ /* 0x000e620000000200 */
[----:B------:R-:W-:Y:S01]  /*5160*/  I2F R5, R140 ;  /* 0x0000008c00057306 */ /* 0x000fe20000201400 */
[----:B------:R-:W-:Y:S02]  /*5170*/  ISETP.GE.AND P6, PT, R166, R167, PT ;  /* 0x000000a7a600720c */ /* 0x000fe40003fc6270 */
[----:B------:R-:W-:Y:S01]  /*5180*/  LDSM.16.M88.4 R132, [R164+0x2800] ;  /* 0x00280000a484783b */ /* 0x000fe20000000200 */
[----:B------:R-:W-:Y:S02]  /*5190*/  IADD3 R192, R172, 0x58, RZ ;  /* 0x00000058acc07810 */ /* 0x000fe40007ffe0ff */
[----:B------:R-:W-:Y:S01]  /*51a0*/  HMMA.16816.F32 R36, R20, R38, RZ ;  /* 0x000000261424723c */ /* 0x000fe200000018ff */
[----:B------:R-:W-:Y:S01]  /*51b0*/  LDSM.16.M88.4 R108, [R239+0x5800] ;  /* 0x00580000ef6c783b */ /* 0x000fe20000000200 */
[----:B------:R-:W-:Y:S01]  /*51c0*/  I2F R145, R146 ;  /* 0x0000009200917306 */ /* 0x000fe20000201400 */
[----:B------:R-:W-:-:S02]  /*51d0*/  ISETP.GE.AND P5, PT, R160, R165, PT ;  /* 0x000000a5a000720c */ /* 0x000fc40003fa6270 */
[----:B------:R-:W-:Y:S01]  /*51e0*/  LDSM.16.M88.4 R100, [R239+0x6000] ;  /* 0x00600000ef64783b */ /* 0x000fe20000000200 */
[C---:B------:R-:W-:Y:S02]  /*51f0*/  IADD3 R194, R172.reuse, 0x59, RZ ;  /* 0x00000059acc27810 */ /* 0x040fe40007ffe0ff */
[C---:B---3--:R-:W-:Y:S01]  /*5200*/  HMMA.16816.F32 R80, R20.reuse, R68, RZ ;  /* 0x000000441450723c */ /* 0x048fe200000018ff */
[----:B------:R-:W-:Y:S01]  /*5210*/  LDSM.16.M88.4 R128, [R239+0x9800] ;  /* 0x00980000ef80783b */ /* 0x000fe20000000200 */
[----:B------:R-:W-:Y:S01]  /*5220*/  I2F R151, R152 ;  /* 0x0000009800977306 */ /* 0x000fe20000201400 */
[C---:B------:R-:W-:Y:S02]  /*5230*/  IADD3 R196, R172.reuse, 0x60, RZ ;  /* 0x00000060acc47810 */ /* 0x040fe40007ffe0ff */
[----:B------:R-:W-:Y:S01]  /*5240*/  LDSM.16.M88.4 R120, [R234+0x5800] ;  /* 0x00580000ea78783b */ /* 0x000fe20000000200 */
[C---:B------:R-:W-:Y:S02]  /*5250*/  IADD3 R188, R172.reuse, 0x38, RZ ;  /* 0x00000038acbc7810 */ /* 0x040fe40007ffe0ff */
[----:B----4-:R-:W-:Y:S01]  /*5260*/  HMMA.16816.F32 R28, R20, R32, RZ ;  /* 0x00000020141c723c */ /* 0x010fe200000018ff */
[C---:B------:R-:W-:Y:S01]  /*5270*/  IADD3 R186, R172.reuse, 0x39, RZ ;  /* 0x00000039acba7810 */ /* 0x040fe20007ffe0ff */
[----:B------:R-:W-:Y:S01]  /*5280*/  I2F R149, R150 ;  /* 0x0000009600957306 */ /* 0x000fe20000201400 */
[C---:B------:R-:W-:Y:S01]  /*5290*/  ISETP.GE.AND P2, PT, R172.reuse, R165, PT ;  /* 0x000000a5ac00720c */ /* 0x040fe20003f46270 */
[----:B------:R-:W0:Y:S01]  /*52a0*/  LDGDEPBAR ;  /* 0x00000000000079af */ /* 0x000e220000000000 */
[----:B------:R-:W-:-:S02]  /*52b0*/  IADD3 R178, R172, 0x48, RZ ;  /* 0x00000048acb27810 */ /* 0x000fc40007ffe0ff */
[C---:B------:R-:W-:Y:S01]  /*52c0*/  IADD3 R176, R172.reuse, 0x49, RZ ;  /* 0x00000049acb07810 */ /* 0x040fe20007ffe0ff */
[C---:B------:R-:W-:Y:S01]  /*52d0*/  HMMA.16816.F32 R68, R20.reuse, R70, RZ ;  /* 0x000000461444723c */ /* 0x040fe200000018ff */
[C---:B------:R-:W-:Y:S01]  /*52e0*/  IADD3 R225, R172.reuse, 0x61, RZ ;  /* 0x00000061ace17810 */ /* 0x040fe20007ffe0ff */
[----:B------:R-:W-:Y:S01]  /*52f0*/  I2F R157, R158 ;  /* 0x0000009e009d7306 */ /* 0x000fe20000201400 */
[C---:B------:R-:W-:Y:S02]  /*5300*/  IADD3 R247, R172.reuse, 0x68, RZ ;  /* 0x00000068acf77810 */ /* 0x040fe40007ffe0ff */
[C---:B------:R-:W-:Y:S02]  /*5310*/  IADD3 R190, R172.reuse, 0x51, RZ ;  /* 0x00000051acbe7810 */ /* 0x040fe40007ffe0ff */
[C---:B------:R-:W-:Y:S01]  /*5320*/  IADD3 R251, R172.reuse, 0x69, RZ ;  /* 0x00000069acfb7810 */ /* 0x040fe20007ffe0ff */
[----:B------:R-:W-:Y:S01]  /*5330*/  HMMA.16816.F32 R32, R20, R34, RZ ;  /* 0x000000221420723c */ /* 0x000fe200000018ff */
[----:B------:R-:W-:Y:S01]  /*5340*/  IADD3 R2, R172, 0x80, RZ ;  /* 0x00000080ac027810 */ /* 0x000fe20007ffe0ff */
[----:B------:R-:W-:Y:S06]  /*5350*/  I2F R177, R184 ;  /* 0x000000b800b17306 */ /* 0x000fec0000201400 */
[C---:B-1----:R-:W-:Y:S02]  /*5360*/  HMMA.16816.F32 R48, R12.reuse, R8, R48 ;  /* 0x000000080c30723c */ /* 0x042fe40000001830 */
[----:B------:R-:W-:Y:S06]  /*5370*/  I2F R175, R182 ;  /* 0x000000b600af7306 */ /* 0x000fec0000201400 */
[C---:B------:R-:W-:Y:S01]  /*5380*/  HMMA.16816.F32 R36, R12.reuse, R10, R36 ;  /* 0x0000000a0c24723c */ /* 0x040fe20000001824 */
[----:B------:R-:W1:Y:S01]  /*5390*/  LDSM.16.M88.4 R8, [R238] ;  /* 0x00000000ee08783b */ /* 0x000e620000000200 */
[----:B------:R-:W-:Y:S06]  /*53a0*/  I2F R0, R174 ;  /* 0x000000ae00007306 */ /* 0x000fec0000201400 */
[C---:B------:R-:W-:Y:S02]  /*53b0*/  HMMA.16816.F32 R80, R12.reuse, R24, R80 ;  /* 0x000000180c50723c */ /* 0x040fe40000001850 */
[----:B------:R-:W-:Y:S06]  /*53c0*/  I2F R143, R144 ;  /* 0x00000090008f7306 */ /* 0x000fec0000201400 */
[C---:B------:R-:W-:Y:S02]  /*53d0*/  HMMA.16816.F32 R68, R12.reuse, R26, R68 ;  /* 0x0000001a0c44723c */ /* 0x040fe40000001844 */
[----:B------:R-:W-:Y:S06]  /*53e0*/  I2F R185, R192 ;  /* 0x000000c000b97306 */ /* 0x000fec0000201400 */
[C---:B------:R-:W-:Y:S02]  /*53f0*/  HMMA.16816.F32 R28, R12.reuse, R16, R28 ;  /* 0x000000100c1c723c */ /* 0x040fe4000000181c */
[----:B------:R-:W-:Y:S06]  /*5400*/  I2F R187, R194 ;  /* 0x000000c200bb7306 */ /* 0x000fec0000201400 */
[----:B------:R-:W-:Y:S01]  /*5410*/  HMMA.16816.F32 R32, R12, R18, R32 ;  /* 0x000000120c20723c */ /* 0x000fe20000001820 */
[----:B------:R-:W3:Y:S01]  /*5420*/  LDSM.16.M88.4 R16, [R236] ;  /* 0x00000000ec10783b */ /* 0x000ee20000000200 */
[----:B------:R-:W-:Y:S06]  /*5430*/  I2F R189, R196 ;  /* 0x000000c400bd7306 */ /* 0x000fec0000201400 */
[C---:B------:R-:W-:Y:S02]  /*5440*/  HMMA.16816.F32 R40, R20.reuse, R44, RZ ;  /* 0x0000002c1428723c */ /* 0x040fe400000018ff */
[----:B------:R-:W-:Y:S06]  /*5450*/  I2F R181, R188 ;  /* 0x000000bc00b57306 */ /* 0x000fec0000201400 */
[C---:B------:R-:W-:Y:S02]  /*5460*/  HMMA.16816.F32 R24, R20.reuse, R124, RZ ;  /* 0x0000007c1418723c */ /* 0x040fe400000018ff */
[----:B------:R-:W-:Y:S06]  /*5470*/  I2F R179, R186 ;  /* 0x000000ba00b37306 */ /* 0x000fec0000201400 */
[C---:B------:R-:W-:Y:S02]  /*5480*/  HMMA.16816.F32 R44, R20.reuse, R46, RZ ;  /* 0x0000002e142c723c */ /* 0x040fe400000018ff */
[----:B------:R-:W-:Y:S06]  /*5490*/  I2F R173, R178 ;  /* 0x000000b200ad7306 */ /* 0x000fec0000201400 */
[----:B------:R-:W-:Y:S02]  /*54a0*/  HMMA.16816.F32 R124, R20, R126, RZ ;  /* 0x0000007e147c723c */ /* 0x000fe400000018ff */
[----:B------:R-:W-:Y:S06]  /*54b0*/  I2F R171, R176 ;  /* 0x000000b000ab7306 */ /* 0x000fec0000201400 */
[----:B-1----:R-:W-:Y:S02]  /*54c0*/  HMMA.16816.F32 R76, R8, R52, R76 ;  /* 0x00000034084c723c */ /* 0x002fe4000000184c */
[----:B------:R-:W-:Y:S06]  /*54d0*/  I2F R221, R225 ;  /* 0x000000e100dd7306 */ /* 0x000fec0000201400 */
[C---:B------:R-:W-:Y:S02]  /*54e0*/  HMMA.16816.F32 R40, R12.reuse, R64, R40 ;  /* 0x000000400c28723c */ /* 0x040fe40000001828 */
[----:B------:R-:W-:Y:S06]  /*54f0*/  I2F R249, R247 ;  /* 0x000000f700f97306 */ /* 0x000fec0000201400 */
[C---:B------:R-:W-:Y:S01]  /*5500*/  HMMA.16816.F32 R44, R12.reuse, R66, R44 ;  /* 0x000000420c2c723c */ /* 0x040fe2000000182c */
[----:B------:R-:W1:Y:S01]  /*5510*/  LDSM.16.M88.4 R64, [R237+0x1800] ;  /* 0x00180000ed40783b */ /* 0x000e620000000200 */
[----:B------:R-:W-:Y:S06]  /*5520*/  I2F R183, R190 ;  /* 0x000000be00b77306 */ /* 0x000fec0000201400 */
[C---:B------:R-:W-:Y:S08]  /*5530*/  HMMA.16816.F32 R24, R12.reuse, R56, R24 ;  /* 0x000000380c18723c */ /* 0x040ff00000001818 */
[----:B------:R-:W-:Y:S01]  /*5540*/  HMMA.16816.F32 R124, R12, R58, R124 ;  /* 0x0000003a0c7c723c */ /* 0x000fe2000000187c */
[----:B------:R-:W4:Y:S07]  /*5550*/  LDSM.16.M88.4 R56, [R237+0x800] ;  /* 0x00080000ed38783b */ /* 0x000f2e0000000200 */
[----:B---3--:R-:W-:Y:S08]  /*5560*/  HMMA.16816.F32 R76, R16, R92, R76 ;  /* 0x0000005c104c723c */ /* 0x008ff0000000184c */
[----:B------:R-:W-:Y:S08]  /*5570*/  HMMA.16816.F32 R84, R8, R54, R84 ;  /* 0x000000360854723c */ /* 0x000ff00000001854 */
[----:B------:R-:W-:Y:S08]  /*5580*/  HMMA.16816.F32 R52, R20, R116, RZ ;  /* 0x000000741434723c */ /* 0x000ff000000018ff */
[----:B------:R-:W-:Y:S01]  /*5590*/  FMUL.FTZ R76, R76, c[0x0][0x2ec] ;  /* 0x0000bb004c4c7a20 */ /* 0x000fe20000410000 */
[----:B------:R-:W-:Y:S01]  /*55a0*/  HMMA.16816.F32 R48, R8, R72, R48 ;  /* 0x000000480830723c */ /* 0x000fe20000001830 */
[----:B------:R-:W-:-:S02]  /*55b0*/  FMUL.FTZ R198, R79, c[0x0][0x2ec] ;  /* 0x0000bb004fc67a20 */ /* 0x000fc40000410000 */
[----:B------:R3:W-:Y:S05]  /*55c0*/  MUFU.TANH R191, R76 ;  /* 0x0000004c00bf7308 */ /* 0x0007ea0000002400 */
[C---:B------:R-:W-:Y:S01]  /*55d0*/  HMMA.16816.F32 R36, R8.reuse, R74, R36 ;  /* 0x0000004a0824723c */ /* 0x040fe20000001824 */
[----:B------:R-:W5:Y:S02]  /*55e0*/  LDSM.16.M88.4 R72, [R164+0x1000] ;  /* 0x00100000a448783b */ /* 0x000f640000000200 */
[----:B------:R-:W-:Y:S05]  /*55f0*/  MUFU.TANH R198, R198 ;  /* 0x000000c600c67308 */ /* 0x000fea0000002400 */
[C---:B-1----:R-:W-:Y:S08]  /*5600*/  HMMA.16816.F32 R28, R8.reuse, R64, R28 ;  /* 0x00000040081c723c */ /* 0x042ff0000000181c */
[C---:B------:R-:W-:Y:S01]  /*5610*/  HMMA.16816.F32 R32, R8.reuse, R66, R32 ;  /* 0x000000420820723c */ /* 0x040fe20000001820 */
[----:B------:R-:W1:Y:S07]  /*5620*/  LDSM.16.M88.4 R64, [R164+0x1800] ;  /* 0x00180000a440783b */ /* 0x000e6e0000000200 */
[C---:B----4-:R-:W-:Y:S08]  /*5630*/  HMMA.16816.F32 R80, R8.reuse, R56, R80 ;  /* 0x000000380850723c */ /* 0x050ff00000001850 */
[----:B------:R-:W-:Y:S01]  /*5640*/  HMMA.16816.F32 R68, R8, R58, R68 ;  /* 0x0000003a0844723c */ /* 0x000fe20000001844 */
[----:B------:R-:W4:Y:S07]  /*5650*/  LDSM.16.M88.4 R56, [R237+0x2000] ;  /* 0x00200000ed38783b */ /* 0x000f2e0000000200 */
[----:B------:R-:W-:Y:S07]  /*5660*/  HMMA.16816.F32 R52, R12, R136, R52 ;  /* 0x000000880c34723c */ /* 0x000fee0000001834 */
[----:B------:R-:W-:Y:S01]  /*5670*/  FMUL.FTZ R136, R77, c[0x0][0x2ec] ;  /* 0x0000bb004d887a20 */ /* 0x000fe20000410000 */
[C---:B------:R-:W-:Y:S01]  /*5680*/  HMMA.16816.F32 R84, R16.reuse, R94, R84 ;  /* 0x0000005e1054723c */ /* 0x040fe20000001854 */
[----:B------:R-:W-:Y:S01]  /*5690*/  FMUL.FTZ R137, R78, c[0x0][0x2ec] ;  /* 0x0000bb004e897a20 */ /* 0x000fe20000410000 */
[----:B------:R-:W-:Y:S03]  /*56a0*/  LDSM.16.M88.4 R92, [R239+0x6800] ;  /* 0x00680000ef5c783b */ /* 0x000fe60000000200 */
[----:B------:R-:W-:Y:S01]  /*56b0*/  MUFU.TANH R136, R136 ;  /* 0x0000008800887308 */ /* 0x000fe20000002400 */
[----:B---3--:R-:W3:Y:S02]  /*56c0*/  LDSM.16.M88.4 R76, [R237+0x2800] ;  /* 0x00280000ed4c783b */ /* 0x008ee40000000200 */
[C---:B------:R-:W-:Y:S05]  /*56d0*/  HMMA.16816.F32 R68, R16.reuse, R90, R68 ;  /* 0x0000005a1044723c */ /* 0x040fea0000001844 */
[----:B------:R-:W-:Y:S03]  /*56e0*/  MUFU.TANH R137, R137 ;  /* 0x0000008900897308 */ /* 0x000fe60000002400 */
[C---:B-----5:R-:W-:Y:S08]  /*56f0*/  HMMA.16816.F32 R36, R16.reuse, R74, R36 ;  /* 0x0000004a1024723c */ /* 0x060ff00000001824 */
[----:B-1----:R-:W-:Y:S01]  /*5700*/  HMMA.16816.F32 R28, R16, R64, R28 ;  /* 0x00000040101c723c */ /* 0x002fe2000000181c */
[----:B------:R-:W-:-:S02]  /*5710*/  FMUL.FTZ R84, R84, c[0x0][0x2ec] ;  /* 0x0000bb0054547a20 */ /* 0x000fc40000410000 */
[----:B------:R-:W-:Y:S02]  /*5720*/  FMUL.FTZ R85, R85, c[0x0][0x2ec] ;  /* 0x0000bb0055557a20 */ /* 0x000fe40000410000 */
[----:B------:R-:W-:Y:S01]  /*5730*/  FMUL.FTZ R86, R86, c[0x0][0x2ec] ;  /* 0x0000bb0056567a20 */ /* 0x000fe20000410000 */
[----:B------:R-:W1:Y:S01]  /*5740*/  MUFU.TANH R200, R84 ;  /* 0x0000005400c87308 */ /* 0x000e620000002400 */
[----:B------:R-:W-:Y:S01]  /*5750*/  FMUL.FTZ R87, R87, c[0x0][0x2ec] ;  /* 0x0000bb0057577a20 */ /* 0x000fe20000410000 */
[C---:B----4-:R-:W-:Y:S01]  /*5760*/  HMMA.16816.F32 R24, R8.reuse, R56, R24 ;  /* 0x000000380818723c */ /* 0x050fe20000001818 */
[----:B------:R-:W-:Y:S02]  /*5770*/  FMUL.FTZ R68, R68, c[0x0][0x2ec] ;  /* 0x0000bb0044447a20 */ /* 0x000fe40000410000 */
[----:B------:R-:W-:Y:S02]  /*5780*/  FMUL.FTZ R69, R69, c[0x0][0x2ec] ;  /* 0x0000bb0045457a20 */ /* 0x000fe40000410000 */
[----:B------:R-:W-:Y:S01]  /*5790*/  FMUL.FTZ R70, R70, c[0x0][0x2ec] ;  /* 0x0000bb0046467a20 */ /* 0x000fe20000410000 */
[----:B------:R-:W-:Y:S01]  /*57a0*/  MUFU.TANH R202, R85 ;  /* 0x0000005500ca7308 */ /* 0x000fe20000002400 */
[----:B------:R-:W-:Y:S01]  /*57b0*/  FMUL.FTZ R71, R71, c[0x0][0x2ec] ;  /* 0x0000bb0047477a20 */ /* 0x000fe20000410000 */
[----:B------:R-:W-:Y:S01]  /*57c0*/  HMMA.16816.F32 R124, R8, R58, R124 ;  /* 0x0000003a087c723c */ /* 0x000fe2000000187c */
[----:B------:R-:W4:Y:S01]  /*57d0*/  LDSM.16.M88.4 R56, [R164+0x2000] ;  /* 0x00200000a438783b */ /* 0x000f220000000200 */
[----:B------:R-:W-:-:S02]  /*57e0*/  FMUL.FTZ R36, R36, c[0x0][0x2ec] ;  /* 0x0000bb0024247a20 */ /* 0x000fc40000410000 */
[----:B------:R-:W-:Y:S02]  /*57f0*/  FMUL.FTZ R37, R37, c[0x0][0x2ec] ;  /* 0x0000bb0025257a20 */ /* 0x000fe40000410000 */
[----:B------:R-:W-:Y:S01]  /*5800*/  FMUL.FTZ R38, R38, c[0x0][0x2ec] ;  /* 0x0000bb0026267a20 */ /* 0x000fe20000410000 */
[----:B------:R-:W5:Y:S01]  /*5810*/  MUFU.TANH R204, R86 ;  /* 0x0000005600cc7308 */ /* 0x000f620000002400 */
[C---:B---3--:R-:W-:Y:S01]  /*5820*/  HMMA.16816.F32 R40, R8.reuse, R76, R40 ;  /* 0x0000004c0828723c */ /* 0x048fe20000001828 */
[----:B------:R-:W-:Y:S02]  /*5830*/  FMUL.FTZ R28, R28, c[0x0][0x2ec] ;  /* 0x0000bb001c1c7a20 */ /* 0x000fe40000410000 */
[----:B------:R-:W-:Y:S02]  /*5840*/  FMUL.FTZ R248, R39, c[0x0][0x2ec] ;  /* 0x0000bb0027f87a20 */ /* 0x000fe40000410000 */
[----:B------:R-:W-:Y:S02]  /*5850*/  FMUL.FTZ R252, R29, c[0x0][0x2ec] ;  /* 0x0000bb001dfc7a20 */ /* 0x000fe40000410000 */
[----:B------:R3:W-:Y:S01]  /*5860*/  MUFU.TANH R206, R87 ;  /* 0x0000005700ce7308 */ /* 0x0007e20000002400 */
[----:B------:R-:W-:Y:S01]  /*5870*/  HMMA.16816.F32 R44, R8, R78, R44 ;  /* 0x0000004e082c723c */ /* 0x000fe2000000182c */
[----:B------:R-:W-:Y:S01]  /*5880*/  FMUL.FTZ R193, R31, c[0x0][0x2ec] ;  /* 0x0000bb001fc17a20 */ /* 0x000fe20000410000 */
[----:B------:R-:W-:Y:S01]  /*5890*/  LDSM.16.M88.4 R76, [R239+0x7800] ;  /* 0x00780000ef4c783b */ /* 0x000fe20000000200 */
[----:B-12---:R-:W-:-:S04]  /*58a0*/  FFMA.FTZ R200, R161, UR4, R200 ;  /* 0x00000004a1c87c23 */ /* 0x006fc800080100c8 */
[----:B------:R-:W-:Y:S01]  /*58b0*/  MUFU.TANH R216, R68 ;  /* 0x0000004400d87308 */ /* 0x000fe20000002400 */
[----:B------:R-:W-:Y:S01]  /*58c0*/  HMMA.16816.F32 R116, R20, R118, RZ ;  /* 0x000000761474723c */ /* 0x000fe200000018ff */
[----:B-----5:R-:W-:Y:S01]  /*58d0*/  FFMA.FTZ R204, R161, UR4, R204 ;  /* 0x00000004a1cc7c23 */ /* 0x020fe200080100cc */
[----:B------:R-:W-:Y:S02]  /*58e0*/  FSEL R235, R200, -INF , !P1 ;  /* 0xff800000c8eb7808 */ /* 0x000fe40004800000 */
[----:B------:R-:W-:-:S03]  /*58f0*/  ISETP.GE.AND P1, PT, R156, R165, PT ;  /* 0x000000a59c00720c */ /* 0x000fc60003f26270 */
[----:B------:R-:W-:Y:S01]  /*5900*/  MUFU.TANH R218, R69 ;  /* 0x0000004500da7308 */ /* 0x000fe20000002400 */
[C---:B------:R-:W-:Y:S01]  /*5910*/  HMMA.16816.F32 R40, R16.reuse, R132, R40 ;  /* 0x000000841028723c */ /* 0x040fe20000001828 */
[----:B---3--:R-:W1:Y:S06]  /*5920*/  LDSM.16.M88.4 R84, [R239+0x7000] ;  /* 0x00700000ef54783b */ /* 0x008e6c0000000200 */
[----:B------:R-:W-:Y:S01]  /*5930*/  MUFU.TANH R220, R70 ;  /* 0x0000004600dc7308 */ /* 0x000fe20000002400 */
[----:B------:R-:W-:Y:S01]  /*5940*/  FMUL.FTZ R133, R30, c[0x0][0x2ec] ;  /* 0x0000bb001e857a20 */ /* 0x000fe20000410000 */
[C---:B------:R-:W-:Y:S06]  /*5950*/  HMMA.16816.F32 R48, R16.reuse, R72, R48 ;  /* 0x000000481030723c */ /* 0x040fec0000001830 */
[----:B------:R2:W-:Y:S02]  /*5960*/  MUFU.TANH R222, R71 ;  /* 0x0000004700de7308 */ /* 0x0005e40000002400 */
[C---:B------:R-:W-:Y:S06]  /*5970*/  HMMA.16816.F32 R80, R16.reuse, R88, R80 ;  /* 0x000000581050723c */ /* 0x040fec0000001850 */
[----:B------:R-:W-:Y:S01]  /*5980*/  MUFU.TANH R230, R36 ;  /* 0x0000002400e67308 */ /* 0x000fe20000002400 */
[----:B------:R-:W-:Y:S01]  /*5990*/  FMUL.FTZ R40, R40, c[0x0][0x2ec] ;  /* 0x0000bb0028287a20 */ /* 0x000fe20000410000 */
[C---:B------:R-:W-:Y:S06]  /*59a0*/  HMMA.16816.F32 R32, R16.reuse, R66, R32 ;  /* 0x000000421020723c */ /* 0x040fec0000001820 */
[----:B------:R-:W-:Y:S01]  /*59b0*/  MUFU.TANH R232, R37 ;  /* 0x0000002500e87308 */ /* 0x000fe20000002400 */
[----:B--2---:R-:W2:Y:S01]  /*59c0*/  LDSM.16.M88.4 R68, [R239+0x8000] ;  /* 0x00800000ef44783b */ /* 0x004ea20000000200 */
[----:B----4-:R-:W-:Y:S01]  /*59d0*/  HMMA.16816.F32 R24, R16, R56, R24 ;  /* 0x000000381018723c */ /* 0x010fe20000001818 */
[----:B------:R-:W-:-:S02]  /*59e0*/  FMUL.FTZ R48, R48, c[0x0][0x2ec] ;  /* 0x0000bb0030307a20 */ /* 0x000fc40000410000 */
[----:B------:R-:W-:Y:S02]  /*59f0*/  FMUL.FTZ R49, R49, c[0x0][0x2ec] ;  /* 0x0000bb0031317a20 */ /* 0x000fe40000410000 */
[----:B------:R-:W-:Y:S01]  /*5a00*/  FMUL.FTZ R50, R50, c[0x0][0x2ec] ;  /* 0x0000bb0032327a20 */ /* 0x000fe20000410000 */
[----:B------:R3:W-:Y:S01]  /*5a10*/  MUFU.TANH R246, R38 ;  /* 0x0000002600f67308 */ /* 0x0007e20000002400 */
[----:B------:R-:W-:Y:S01]  /*5a20*/  FMUL.FTZ R51, R51, c[0x0][0x2ec] ;  /* 0x0000bb0033337a20 */ /* 0x000fe20000410000 */
[----:B------:R-:W-:Y:S01]  /*5a30*/  HMMA.16816.F32 R124, R16, R58, R124 ;  /* 0x0000003a107c723c */ /* 0x000fe2000000187c */
[----:B------:R-:W-:Y:S01]  /*5a40*/  LDSM.16.M88.4 R56, [R237+0x3000] ;  /* 0x00300000ed38783b */ /* 0x000fe20000000200 */
[----:B------:R-:W-:Y:S02]  /*5a50*/  FMUL.FTZ R80, R80, c[0x0][0x2ec] ;  /* 0x0000bb0050507a20 */ /* 0x000fe40000410000 */
[----:B------:R-:W-:Y:S02]  /*5a60*/  FMUL.FTZ R81, R81, c[0x0][0x2ec] ;  /* 0x0000bb0051517a20 */ /* 0x000fe40000410000 */
[----:B------:R4:W5:Y:S01]  /*5a70*/  MUFU.TANH R250, R28 ;  /* 0x0000001c00fa7308 */ /* 0x0009620000002400 */
[----:B------:R-:W-:Y:S01]  /*5a80*/  FMUL.FTZ R82, R82, c[0x0][0x2ec] ;  /* 0x0000bb0052527a20 */ /* 0x000fe20000410000 */
[----:B------:R-:W-:Y:S01]  /*5a90*/  HMMA.16816.F32 R116, R12, R138, R116 ;  /* 0x0000008a0c74723c */ /* 0x000fe20000001874 */
[----:B------:R-:W-:-:S02]  /*5aa0*/  FMUL.FTZ R83, R83, c[0x0][0x2ec] ;  /* 0x0000bb0053537a20 */ /* 0x000fc40000410000 */
[----:B------:R-:W-:Y:S02]  /*5ab0*/  FMUL.FTZ R32, R32, c[0x0][0x2ec] ;  /* 0x0000bb0020207a20 */ /* 0x000fe40000410000 */
[----:B------:R-:W-:Y:S01]  /*5ac0*/  FMUL.FTZ R33, R33, c[0x0][0x2ec] ;  /* 0x0000bb0021217a20 */ /* 0x000fe20000410000 */
[----:B---3--:R-:W3:Y:S01]  /*5ad0*/  LDSM.16.M88.4 R36, [R239+0x8800] ;  /* 0x00880000ef24783b */ /* 0x008ee20000000200 */
[----:B------:R-:W-:Y:S01]  /*5ae0*/  FMUL.FTZ R34, R34, c[0x0][0x2ec] ;  /* 0x0000bb0022227a20 */ /* 0x000fe20000410000 */
[C---:B------:R-:W-:Y:S01]  /*5af0*/  HMMA.16816.F32 R112, R20.reuse, R108, RZ ;  /* 0x0000006c1470723c */ /* 0x040fe200000018ff */
[----:B------:R-:W-:Y:S01]  /*5b00*/  FMUL.FTZ R35, R35, c[0x0][0x2ec] ;  /* 0x0000bb0023237a20 */ /* 0x000fe20000410000 */
[----:B------:R-:W-:Y:S01]  /*5b10*/  MUFU.TANH R224, R48 ;  /* 0x0000003000e07308 */ /* 0x000fe20000002400 */
[----:B------:R-:W-:Y:S02]  /*5b20*/  FMUL.FTZ R24, R24, c[0x0][0x2ec] ;  /* 0x0000bb0018187a20 */ /* 0x000fe40000410000 */
[----:B------:R-:W-:Y:S01]  /*5b30*/  FMUL.FTZ R25, R25, c[0x0][0x2ec] ;  /* 0x0000bb0019197a20 */ /* 0x000fe20000410000 */
[----:B----4-:R-:W4:Y:S01]  /*5b40*/  LDSM.16.M88.4 R28, [R239+0x9000] ;  /* 0x00900000ef1c783b */ /* 0x010f220000000200 */
[----:B------:R-:W-:Y:S01]  /*5b50*/  FMUL.FTZ R207, R26, c[0x0][0x2ec] ;  /* 0x0000bb001acf7a20 */ /* 0x000fe20000410000 */
[----:B------:R-:W-:Y:S01]  /*5b60*/  HMMA.16816.F32 R108, R20, R110, RZ ;  /* 0x0000006e146c723c */ /* 0x000fe200000018ff */
[----:B------:R-:W-:Y:S01]  /*5b70*/  FMUL.FTZ R209, R27, c[0x0][0x2ec] ;  /* 0x0000bb001bd17a20 */ /* 0x000fe20000410000 */
[----:B------:R-:W-:Y:S01]  /*5b80*/  MUFU.TANH R226, R49 ;  /* 0x0000003100e27308 */ /* 0x000fe20000002400 */
[----:B------:R-:W-:-:S02]  /*5b90*/  FMUL.FTZ R211, R124, c[0x0][0x2ec] ;  /* 0x0000bb007cd37a20 */ /* 0x000fc40000410000 */
[----:B------:R-:W-:Y:S02]  /*5ba0*/  FMUL.FTZ R213, R125, c[0x0][0x2ec] ;  /* 0x0000bb007dd57a20 */ /* 0x000fe40000410000 */
[----:B------:R-:W-:Y:S01]  /*5bb0*/  FMUL.FTZ R215, R126, c[0x0][0x2ec] ;  /* 0x0000bb007ed77a20 */ /* 0x000fe20000410000 */
[C---:B------:R-:W-:Y:S01]  /*5bc0*/  HMMA.16816.F32 R104, R20.reuse, R100, RZ ;  /* 0x000000641468723c */ /* 0x040fe200000018ff */
[----:B------:R-:W-:Y:S01]  /*5bd0*/  FMUL.FTZ R217, R127, c[0x0][0x2ec] ;  /* 0x0000bb007fd97a20 */ /* 0x000fe20000410000 */
[----:B------:R-:W-:Y:S01]  /*5be0*/  MUFU.TANH R228, R50 ;  /* 0x0000003200e47308 */ /* 0x000fe20000002400 */
[----:B------:R-:W-:Y:S01]  /*5bf0*/  LDSM.16.M88.4 R124, [R234+0x6000] ;  /* 0x00600000ea7c783b */ /* 0x000fe20000000200 */
[----:B-----5:R-:W-:Y:S02]  /*5c00*/  FFMA.FTZ R162, R141, UR4, R250 ;  /* 0x000000048da27c23 */ /* 0x020fe400080100fa */
[----:B------:R-:W-:Y:S01]  /*5c10*/  FFMA.FTZ R200, R151, UR4, R222 ;  /* 0x0000000497c87c23 */ /* 0x000fe200080100de */
[----:B------:R-:W-:Y:S01]  /*5c20*/  IADD3 R222, R172, 0xb9, RZ ;  /* 0x000000b9acde7810 */ /* 0x000fe20007ffe0ff */
[C---:B------:R-:W-:Y:S02]  /*5c30*/  HMMA.16816.F32 R96, R20.reuse, R92, RZ ;  /* 0x0000005c1460723c */ /* 0x040fe400000018ff */
[----:B------:R5:W-:Y:S06]  /*5c40*/  MUFU.TANH R132, R51 ;  /* 0x0000003300847308 */ /* 0x000bec0000002400 */
[C---:B-1----:R-:W-:Y:S02]  /*5c50*/  HMMA.16816.F32 R88, R20.reuse, R84, RZ ;  /* 0x000000541458723c */ /* 0x042fe400000018ff */
[----:B------:R-:W1:Y:S06]  /*5c60*/  MUFU.TANH R208, R80 ;  /* 0x0000005000d07308 */ /* 0x000e6c0000002400 */
[C---:B--2---:R-:W-:Y:S01]  /*5c70*/  HMMA.16816.F32 R72, R20.reuse, R68, RZ ;  /* 0x000000441448723c */ /* 0x044fe200000018ff */
[----:B-----5:R-:W2:Y:S01]  /*5c80*/  LDSM.16.M88.4 R48, [R164+0x3000] ;  /* 0x00300000a430783b */ /* 0x020ea20000000200 */
[----:B------:R-:W-:Y:S06]  /*5c90*/  MUFU.TANH R210, R81 ;  /* 0x0000005100d27308 */ /* 0x000fec0000002400 */
[C---:B---3--:R-:W-:Y:S01]  /*5ca0*/  HMMA.16816.F32 R64, R20.reuse, R36, RZ ;  /* 0x000000241440723c */ /* 0x048fe200000018ff */
[----:B-1----:R-:W-:Y:S01]  /*5cb0*/  FFMA.FTZ R208, R157, UR4, R208 ;  /* 0x000000049dd07c23 */ /* 0x002fe200080100d0 */
[----:B------:R-:W-:Y:S06]  /*5cc0*/  MUFU.TANH R212, R82 ;  /* 0x0000005200d47308 */ /* 0x000fec0000002400 */
[C---:B------:R-:W-:Y:S02]  /*5cd0*/  HMMA.16816.F32 R100, R20.reuse, R102, RZ ;  /* 0x000000661464723c */ /* 0x040fe400000018ff */
[----:B------:R1:W-:Y:S06]  /*5ce0*/  MUFU.TANH R214, R83 ;  /* 0x0000005300d67308 */ /* 0x0003ec0000002400 */
[C---:B------:R-:W-:Y:S02]  /*5cf0*/  HMMA.16816.F32 R92, R20.reuse, R94, RZ ;  /* 0x0000005e145c723c */ /* 0x040fe400000018ff */
[----:B------:R-:W-:Y:S06]  /*5d00*/  MUFU.TANH R195, R32 ;  /* 0x0000002000c37308 */ /* 0x000fec0000002400 */
[C---:B------:R-:W-:Y:S02]  /*5d10*/  HMMA.16816.F32 R84, R20.reuse, R86, RZ ;  /* 0x000000561454723c */ /* 0x040fe400000018ff */
[----:B------:R-:W-:Y:S06]  /*5d20*/  MUFU.TANH R197, R33 ;  /* 0x0000002100c57308 */ /* 0x000fec0000002400 */
[C---:B-1----:R-:W-:Y:S02]  /*5d30*/  HMMA.16816.F32 R80, R20.reuse, R76, RZ ;  /* 0x0000004c1450723c */ /* 0x042fe400000018ff */
[----:B------:R-:W-:Y:S06]  /*5d40*/  MUFU.TANH R199, R34 ;  /* 0x0000002200c77308 */ /* 0x000fec0000002400 */
[C---:B------:R-:W-:Y:S02]  /*5d50*/  HMMA.16816.F32 R76, R20.reuse, R78, RZ ;  /* 0x0000004e144c723c */ /* 0x040fe400000018ff */
[----:B------:R4:W-:Y:S06]  /*5d60*/  MUFU.TANH R201, R35 ;  /* 0x0000002300c97308 */ /* 0x0009ec0000002400 */
[C---:B------:R-:W-:Y:S02]  /*5d70*/  HMMA.16816.F32 R68, R20.reuse, R70, RZ ;  /* 0x000000461444723c */ /* 0x040fe400000018ff */
[----:B------:R-:W-:Y:S06]  /*5d80*/  MUFU.TANH R203, R24 ;  /* 0x0000001800cb7308 */ /* 0x000fec0000002400 */
[C---:B------:R-:W-:Y:S02]  /*5d90*/  HMMA.16816.F32 R36, R20.reuse, R38, RZ ;  /* 0x000000261424723c */ /* 0x040fe400000018ff */
[----:B------:R1:W-:Y:S06]  /*5da0*/  MUFU.TANH R205, R25 ;  /* 0x0000001900cd7308 */ /* 0x0003ec0000002400 */
[C---:B----4-:R-:W-:Y:S02]  /*5db0*/  HMMA.16816.F32 R32, R20.reuse, R28, RZ ;  /* 0x0000001c1420723c */ /* 0x050fe400000018ff */
[----:B------:R-:W3:Y:S06]  /*5dc0*/  MUFU.TANH R133, R133 ;  /* 0x0000008500857308 */ /* 0x000eec0000002400 */
[C---:B------:R-:W-:Y:S02]  /*5dd0*/  HMMA.16816.F32 R28, R20.reuse, R30, RZ ;  /* 0x0000001e141c723c */ /* 0x040fe400000018ff */
[----:B------:R-:W4:Y:S06]  /*5de0*/  MUFU.TANH R252, R252 ;  /* 0x000000fc00fc7308 */ /* 0x000f2c0000002400 */
[----:B-1----:R-:W-:Y:S02]  /*5df0*/  HMMA.16816.F32 R24, R20, R128, RZ ;  /* 0x000000801418723c */ /* 0x002fe400000018ff */
[----:B------:R-:W-:Y:S01]  /*5e00*/  MUFU.TANH R193, R193 ;  /* 0x000000c100c17308 */ /* 0x000fe20000002400 */
[----:B---3--:R-:W-:-:S02]  /*5e10*/  FFMA.FTZ R133, R141, UR4, R133 ;  /* 0x000000048d857c23 */ /* 0x008fc40008010085 */
[----:B------:R-:W-:-:S03]  /*5e20*/  FFMA.FTZ R141, R179, UR4, R201 ;  /* 0x00000004b38d7c23 */ /* 0x000fc600080100c9 */
[----:B------:R-:W-:Y:S01]  /*5e30*/  HMMA.16816.F32 R20, R20, R130, RZ ;  /* 0x000000821414723c */ /* 0x000fe200000018ff */
[----:B------:R-:W1:Y:S01]  /*5e40*/  LDSM.16.M88.4 R128, [R237+0x3800] ;  /* 0x00380000ed80783b */ /* 0x000e620000000200 */
[----:B------:R-:W-:Y:S01]  /*5e50*/  MUFU.TANH R207, R207 ;  /* 0x000000cf00cf7308 */ /* 0x000fe20000002400 */
[----:B----4-:R-:W-:-:S05]  /*5e60*/  FFMA.FTZ R252, R5, UR4, R252 ;  /* 0x0000000405fc7c23 */ /* 0x010fca00080100fc */
[C---:B------:R-:W-:Y:S02]  /*5e70*/  HMMA.16816.F32 R52, R8.reuse, R56, R52 ;  /* 0x000000380834723c */ /* 0x040fe40000001834 */
[----:B------:R-:W-:Y:S06]  /*5e80*/  MUFU.TANH R248, R248 ;  /* 0x000000f800f87308 */ /* 0x000fec0000002400 */
[----:B------:R-:W-:Y:S01]  /*5e90*/  HMMA.16816.F32 R116, R8, R58, R116 ;  /* 0x0000003a0874723c */ /* 0x000fe20000001874 */
[----:B------:R-:W-:Y:S01]  /*5ea0*/  LDSM.16.M88.4 R56, [R164+0x3800] ;  /* 0x00380000a438783b */ /* 0x000fe20000000200 */
[----:B------:R-:W-:Y:S06]  /*5eb0*/  MUFU.TANH R209, R209 ;  /* 0x000000d100d17308 */ /* 0x000fec0000002400 */
[----:B------:R-:W-:Y:S02]  /*5ec0*/  HMMA.16816.F32 R44, R16, R134, R44 ;  /* 0x00000086102c723c */ /* 0x000fe4000000182c */
[----:B------:R3:W4:Y:S05]  /*5ed0*/  MUFU.TANH R135, R40 ;  /* 0x0000002800877308 */ /* 0x00072a0000002400 */
[----:B------:R-:W-:Y:S01]  /*5ee0*/  FMUL.FTZ R134, R41, c[0x0][0x2ec] ;  /* 0x0000bb0029867a20 */ /* 0x000fe20000410000 */
[C---:B------:R-:W-:Y:S02]  /*5ef0*/  HMMA.16816.F32 R112, R12.reuse, R120, R112 ;  /* 0x000000780c70723c */ /* 0x040fe40000001870 */
[----:B------:R-:W-:Y:S05]  /*5f00*/  MUFU.TANH R211, R211 ;  /* 0x000000d300d37308 */ /* 0x000fea0000002400 */
[----:B------:R-:W-:Y:S01]  /*5f10*/  FMUL.FTZ R121, R42, c[0x0][0x2ec] ;  /* 0x0000bb002a797a20 */ /* 0x000fe20000410000 */
[----:B------:R-:W-:Y:S01]  /*5f20*/  HMMA.16816.F32 R108, R12, R122, R108 ;  /* 0x0000007a0c6c723c */ /* 0x000fe2000000186c */
[----:B------:R-:W-:-:S02]  /*5f30*/  FMUL.FTZ R120, R43, c[0x0][0x2ec] ;  /* 0x0000bb002b787a20 */ /* 0x000fc40000410000 */
[----:B---3--:R-:W3:Y:S01]  /*5f40*/  LDSM.16.M88.4 R40, [R234+0x6800] ;  /* 0x00680000ea28783b */ /* 0x008ee20000000200 */
[----:B------:R-:W-:Y:S01]  /*5f50*/  MUFU.TANH R213, R213 ;  /* 0x000000d500d57308 */ /* 0x000fe20000002400 */
[----:B----4-:R-:W-:-:S03]  /*5f60*/  FFMA.FTZ R135, R0, UR4, R135 ;  /* 0x0000000400877c23 */ /* 0x010fc60008010087 */
[C---:B--2---:R-:W-:Y:S01]  /*5f70*/  HMMA.16816.F32 R52, R16.reuse, R48, R52 ;  /* 0x000000301034723c */ /* 0x044fe20000001834 */
[----:B------:R-:W-:Y:S02]  /*5f80*/  FMUL.FTZ R44, R44, c[0x0][0x2ec] ;  /* 0x0000bb002c2c7a20 */ /* 0x000fe40000410000 */
[----:B------:R-:W-:Y:S01]  /*5f90*/  FMUL.FTZ R123, R45, c[0x0][0x2ec] ;  /* 0x0000bb002d7b7a20 */ /* 0x000fe20000410000 */
[----:B------:R-:W2:Y:S04]  /*5fa0*/  MUFU.TANH R121, R121 ;  /* 0x0000007900797308 */ /* 0x000ea80000002400 */
[----:B------:R-:W-:Y:S01]  /*5fb0*/  HMMA.16816.F32 R116, R16, R50, R116 ;  /* 0x000000321074723c */ /* 0x000fe20000001874 */
[----:B------:R-:W4:Y:S03]  /*5fc0*/  LDSM.16.M88.4 R48, [R237+0x4000] ;  /* 0x00400000ed30783b */ /* 0x000f260000000200 */
[----:B------:R-:W5:Y:S04]  /*5fd0*/  MUFU.TANH R122, R44 ;  /* 0x0000002c007a7308 */ /* 0x000f680000002400 */
[----:B-1----:R-:W-:Y:S04]  /*5fe0*/  HMMA.16816.F32 R112, R8, R128, R112 ;  /* 0x000000800870723c */ /* 0x002fe80000001870 */
[----:B------:R-:W-:Y:S01]  /*5ff0*/  MUFU.TANH R215, R215 ;  /* 0x000000d700d77308 */ /* 0x000fe20000002400 */
[----:B--2---:R-:W-:-:S02]  /*6000*/  FFMA.FTZ R121, R0, UR4, R121 ;  /* 0x0000000400797c23 */ /* 0x004fc40008010079 */
[----:B------:R-:W-:Y:S01]  /*6010*/  IADD3 R128, R172, 0xa1, RZ ;  /* 0x000000a1ac807810 */ /* 0x000fe20007ffe0ff */
[----:B------:R-:W-:Y:S01]  /*6020*/  HMMA.16816.F32 R108, R8, R130, R108 ;  /* 0x00000082086c723c */ /* 0x000fe2000000186c */
[----:B------:R-:W-:Y:S02]  /*6030*/  FMUL.FTZ R52, R52, c[0x0][0x2ec] ;  /* 0x0000bb0034347a20 */ /* 0x000fe40000410000 */
[----:B------:R-:W-:Y:S01]  /*6040*/  FMUL.FTZ R53, R53, c[0x0][0x2ec] ;  /* 0x0000bb0035357a20 */ /* 0x000fe20000410000 */
[----:B------:R-:W1:Y:S01]  /*6050*/  MUFU.TANH R217, R217 ;  /* 0x000000d900d97308 */ /* 0x000e620000002400 */
[----:B------:R-:W-:Y:S02]  /*6060*/  FMUL.FTZ R54, R54, c[0x0][0x2ec] ;  /* 0x0000bb0036367a20 */ /* 0x000fe40000410000 */
[----:B------:R-:W-:Y:S01]  /*6070*/  FMUL.FTZ R131, R55, c[0x0][0x2ec] ;  /* 0x0000bb0037837a20 */ /* 0x000fe20000410000 */
[----:B------:R-:W-:Y:S01]  /*6080*/  HMMA.16816.F32 R104, R12, R124, R104 ;  /* 0x0000007c0c68723c */ /* 0x000fe20000001868 */
[----:B------:R-:W-:-:S02]  /*6090*/  FMUL.FTZ R119, R119, c[0x0][0x2ec] ;  /* 0x0000bb0077777a20 */ /* 0x000fc40000410000 */
[----:B------:R-:W-:Y:S01]  /*60a0*/  FMUL.FTZ R117, R117, c[0x0][0x2ec] ;  /* 0x0000bb0075757a20 */ /* 0x000fe20000410000 */
[----:B------:R-:W-:Y:S01]  /*60b0*/  MUFU.TANH R219, R52 ;  /* 0x0000003400db7308 */ /* 0x000fe20000002400 */
[----:B------:R-:W-:Y:S02]  /*60c0*/  FMUL.FTZ R116, R116, c[0x0][0x2ec] ;  /* 0x0000bb0074747a20 */ /* 0x000fe40000410000 */
[----:B------:R-:W-:Y:S01]  /*60d0*/  FMUL.FTZ R124, R46, c[0x0][0x2ec] ;  /* 0x0000bb002e7c7a20 */ /* 0x000fe20000410000 */
[----:B------:R-:W-:Y:S01]  /*60e0*/  HMMA.16816.F32 R100, R12, R126, R100 ;  /* 0x0000007e0c64723c */ /* 0x000fe20000001864 */
[----:B------:R-:W-:Y:S02]  /*60f0*/  FMUL.FTZ R118, R118, c[0x0][0x2ec] ;  /* 0x0000bb0076767a20 */ /* 0x000fe40000410000 */
[----:B------:R-:W-:Y:S01]  /*6100*/  FFMA.FTZ R130, R149, UR4, R224 ;  /* 0x0000000495827c23 */ /* 0x000fe200080100e0 */
[----:B------:R-:W-:Y:S01]  /*6110*/  MUFU.TANH R223, R53 ;  /* 0x0000003500df7308 */ /* 0x000fe20000002400 */
[----:B-----5:R-:W-:-:S02]  /*6120*/  FFMA.FTZ R122, R185, UR4, R122 ;  /* 0x00000004b97a7c23 */ /* 0x020fc4000801007a */
[----:B------:R-:W-:Y:S01]  /*6130*/  FMUL.FTZ R126, R47, c[0x0][0x2ec] ;  /* 0x0000bb002f7e7a20 */ /* 0x000fe20000410000 */
[----:B---3--:R-:W-:Y:S01]  /*6140*/  HMMA.16816.F32 R96, R12, R40, R96 ;  /* 0x000000280c60723c */ /* 0x008fe20000001860 */
[----:B------:R-:W2:Y:S01]  /*6150*/  LDSM.16.M88.4 R44, [R234+0x7000] ;  /* 0x00700000ea2c783b */ /* 0x000ea20000000200 */
[----:B------:R-:W-:Y:S01]  /*6160*/  FFMA.FTZ R127, R149, UR4, R228 ;  /* 0x00000004957f7c23 */ /* 0x000fe200080100e4 */
[----:B------:R-:W-:Y:S01]  /*6170*/  IADD3 R228, R172, 0xb1, RZ ;  /* 0x000000b1ace47810 */ /* 0x000fe20007ffe0ff */
[----:B------:R3:W5:Y:S01]  /*6180*/  MUFU.TANH R227, R54 ;  /* 0x0000003600e37308 */ /* 0x0007620000002400 */
[----:B-1----:R-:W-:-:S03]  /*6190*/  FFMA.FTZ R149, R171, UR4, R217 ;  /* 0x00000004ab957c23 */ /* 0x002fc600080100d9 */
[----:B------:R-:W-:Y:S01]  /*61a0*/  HMMA.16816.F32 R92, R12, R42, R92 ;  /* 0x0000002a0c5c723c */ /* 0x000fe2000000185c */
[----:B------:R-:W1:Y:S03]  /*61b0*/  LDSM.16.M88.4 R40, [R164+0x4000] ;  /* 0x00400000a428783b */ /* 0x000e660000000200 */
[----:B------:R4:W-:Y:S04]  /*61c0*/  MUFU.TANH R233, R119 ;  /* 0x0000007700e97308 */ /* 0x0009e80000002400 */
[----:B------:R-:W-:Y:S01]  /*61d0*/  HMMA.16816.F32 R112, R16, R56, R112 ;  /* 0x000000381070723c */ /* 0x000fe20000001870 */
[----:B---3--:R-:W3:Y:S03]  /*61e0*/  LDSM.16.M88.4 R52, [R234+0x7800] ;  /* 0x00780000ea34783b */ /* 0x008ee60000000200 */
[----:B------:R-:W2:Y:S01]  /*61f0*/  MUFU.TANH R124, R124 ;  /* 0x0000007c007c7308 */ /* 0x000ea20000002400 */
[----:B-----5:R-:W-:-:S03]  /*6200*/  FFMA.FTZ R227, R189, UR4, R227 ;  /* 0x00000004bde37c23 */ /* 0x020fc600080100e3 */
[----:B------:R-:W-:Y:S01]  /*6210*/  HMMA.16816.F32 R108, R16, R58, R108 ;  /* 0x0000003a106c723c */ /* 0x000fe2000000186c */
[----:B------:R-:W5:Y:S01]  /*6220*/  LDSM.16.M88.4 R56, [R237+0x4800] ;  /* 0x00480000ed38783b */ /* 0x000f620000000200 */
[----:B----4-:R-:W-:Y:S02]  /*6230*/  FFMA.FTZ R119, R147, UR4, R226 ;  /* 0x0000000493777c23 */ /* 0x010fe400080100e2 */
[----:B------:R-:W4:Y:S01]  /*6240*/  MUFU.TANH R126, R126 ;  /* 0x0000007e007e7308 */ /* 0x000f220000002400 */
[----:B------:R-:W-:-:S03]  /*6250*/  IADD3 R226, R172, 0xb0, RZ ;  /* 0x000000b0ace27810 */ /* 0x000fc60007ffe0ff */
[----:B------:R-:W-:Y:S04]  /*6260*/  HMMA.16816.F32 R104, R8, R48, R104 ;  /* 0x000000300868723c */ /* 0x000fe80000001868 */
[----:B------:R1:W-:Y:S01]  /*6270*/  MUFU.TANH R229, R117 ;  /* 0x0000007500e57308 */ /* 0x0003e20000002400 */
[----:B--2---:R-:W-:-:S03]  /*6280*/  FFMA.FTZ R124, R185, UR4, R124 ;  /* 0x00000004b97c7c23 */ /* 0x004fc6000801007c */
[----:B------:R-:W-:Y:S01]  /*6290*/  HMMA.16816.F32 R100, R8, R50, R100 ;  /* 0x000000320864723c */ /* 0x000fe20000001864 */
[----:B------:R-:W-:Y:S01]  /*62a0*/  LDSM.16.M88.4 R48, [R164+0x4800] ;  /* 0x00480000a430783b */ /* 0x000fe20000000200 */
[----:B------:R-:W-:Y:S02]  /*62b0*/  FMUL.FTZ R113, R113, c[0x0][0x2ec] ;  /* 0x0000bb0071717a20 */ /* 0x000fe40000410000 */
[----:B------:R-:W-:Y:S01]  /*62c0*/  FMUL.FTZ R115, R115, c[0x0][0x2ec] ;  /* 0x0000bb0073737a20 */ /* 0x000fe20000410000 */
[----:B------:R-:W-:Y:S01]  /*62d0*/  MUFU.TANH R116, R116 ;  /* 0x0000007400747308 */ /* 0x000fe20000002400 */
[----:B----4-:R-:W-:Y:S02]  /*62e0*/  FFMA.FTZ R126, R187, UR4, R126 ;  /* 0x00000004bb7e7c23 */ /* 0x010fe4000801007e */
[----:B------:R-:W-:Y:S01]  /*62f0*/  HMMA.16816.F32 R88, R12, R44, R88 ;  /* 0x0000002c0c58723c */ /* 0x000fe20000001858 */
[----:B------:R-:W-:Y:S02]  /*6300*/  FMUL.FTZ R110, R110, c[0x0][0x2ec] ;  /* 0x0000bb006e6e7a20 */ /* 0x000fe40000410000 */
[----:B------:R-:W-:-:S02]  /*6310*/  FMUL.FTZ R111, R111, c[0x0][0x2ec] ;  /* 0x0000bb006f6f7a20 */ /* 0x000fc40000410000 */
[----:B------:R2:W-:Y:S01]  /*6320*/  MUFU.TANH R129, R113 ;  /* 0x0000007100817308 */ /* 0x0005e20000002400 */
[----:B-1----:R-:W-:Y:S02]  /*6330*/  FFMA.FTZ R117, R157, UR4, R212 ;  /* 0x000000049d757c23 */ /* 0x002fe400080100d4 */
[----:B------:R-:W-:Y:S01]  /*6340*/  HMMA.16816.F32 R84, R12, R46, R84 ;  /* 0x0000002e0c54723c */ /* 0x000fe20000001854 */
[----:B------:R-:W1:Y:S01]  /*6350*/  LDSM.16.M88.4 R44, [R234+0x8000] ;  /* 0x00800000ea2c783b */ /* 0x000e620000000200 */
[----:B------:R-:W-:Y:S02]  /*6360*/  FFMA.FTZ R185, R189, UR4, R219 ;  /* 0x00000004bdb97c23 */ /* 0x000fe400080100db */
[----:B------:R-:W-:Y:S01]  /*6370*/  FMUL.FTZ R112, R112, c[0x0][0x2ec] ;  /* 0x0000bb0070707a20 */ /* 0x000fe20000410000 */
[----:B------:R-:W4:Y:S01]  /*6380*/  MUFU.TANH R125, R115 ;  /* 0x00000073007d7308 */ /* 0x000f220000002400 */
[----:B------:R-:W-:Y:S02]  /*6390*/  FMUL.FTZ R114, R114, c[0x0][0x2ec] ;  /* 0x0000bb0072727a20 */ /* 0x000fe40000410000 */
[----:B------:R-:W-:Y:S01]  /*63a0*/  HMMA.16816.F32 R104, R16, R40, R104 ;  /* 0x000000281068723c */ /* 0x000fe20000001868 */
[----:B--2---:R-:W-:-:S04]  /*63b0*/  FFMA.FTZ R113, R163, UR4, R198 ;  /* 0x00000004a3717c23 */ /* 0x004fc800080100c6 */
[----:B------:R-:W-:Y:S02]  /*63c0*/  MUFU.TANH R118, R118 ;  /* 0x0000007600767308 */ /* 0x000fe40000002400 */
[----:B------:R-:W-:Y:S01]  /*63d0*/  FMUL.FTZ R40, R108, c[0x0][0x2ec] ;  /* 0x0000bb006c287a20 */ /* 0x000fe20000410000 */
[C---:B---3--:R-:W-:Y:S01]  /*63e0*/  HMMA.16816.F32 R80, R12.reuse, R52, R80 ;  /* 0x000000340c50723c */ /* 0x048fe20000001850 */
[----:B------:R-:W-:Y:S01]  /*63f0*/  FMUL.FTZ R108, R109, c[0x0][0x2ec] ;  /* 0x0000bb006d6c7a20 */ /* 0x000fe20000410000 */
[----:B------:R-:W-:Y:S01]  /*6400*/  FSEL R113, R113, -INF , !P4 ;  /* 0xff80000071717808 */ /* 0x000fe20006000000 */
[----:B------:R-:W-:Y:S01]  /*6410*/  FFMA.FTZ R109, R163, UR4, R136 ;  /* 0x00000004a36d7c23 */ /* 0x000fe20008010088 */
[----:B------:R-:W-:Y:S01]  /*6420*/  ISETP.GE.AND P4, PT, R156, R167, PT ;  /* 0x000000a79c00720c */ /* 0x000fe20003f86270 */
[----:B----4-:R-:W-:Y:S01]  /*6430*/  IMAD.MOV.U32 R166, RZ, RZ, R125 ;  /* 0x000000ffffa67224 */ /* 0x010fe200078e007d */
[----:B------:R-:W2:Y:S01]  /*6440*/  MUFU.TANH R139, R40 ;  /* 0x00000028008b7308 */ /* 0x000ea20000002400 */
[----:B------:R-:W-:Y:S01]  /*6450*/  FFMA.FTZ R125, R145, UR4, R230 ;  /* 0x00000004917d7c23 */ /* 0x000fe200080100e6 */
[----:B------:R-:W-:Y:S01]  /*6460*/  HMMA.16816.F32 R76, R12, R54, R76 ;  /* 0x000000360c4c723c */ /* 0x000fe2000000184c */
[----:B------:R-:W3:Y:S01]  /*6470*/  LDSM.16.M88.4 R52, [R237+0x5000] ;  /* 0x00500000ed34783b */ /* 0x000ee20000000200 */
[----:B------:R-:W-:Y:S01]  /*6480*/  FFMA.FTZ R115, R170, UR4, R137 ;  /* 0x00000004aa737c23 */ /* 0x000fe20008010089 */
[----:B------:R-:W-:Y:S01]  /*6490*/  FSEL R109, R109, -INF , !P6 ;  /* 0xff8000006d6d7808 */ /* 0x000fe20007000000 */
[----:B------:R-:W-:Y:S01]  /*64a0*/  FFMA.FTZ R198, R145, UR4, R246 ;  /* 0x0000000491c67c23 */ /* 0x000fe200080100f6 */
[C---:B------:R-:W-:Y:S01]  /*64b0*/  ISETP.GE.AND P6, PT, R158.reuse, R165, PT ;  /* 0x000000a59e00720c */ /* 0x040fe20003fc6270 */
[----:B------:R-:W-:Y:S01]  /*64c0*/  MUFU.TANH R108, R108 ;  /* 0x0000006c006c7308 */ /* 0x000fe20000002400 */
[----:B------:R-:W-:Y:S01]  /*64d0*/  FSEL R115, R115, -INF , !P2 ;  /* 0xff80000073737808 */ /* 0x000fe20005000000 */
[----:B-----5:R-:W-:Y:S01]  /*64e0*/  HMMA.16816.F32 R96, R8, R56, R96 ;  /* 0x000000380860723c */ /* 0x020fe20000001860 */
[----:B------:R-:W-:Y:S01]  /*64f0*/  ISETP.GE.AND P2, PT, R158, R167, PT ;  /* 0x000000a79e00720c */ /* 0x000fe20003f46270 */
[----:B------:R-:W-:Y:S01]  /*6500*/  FFMA.FTZ R136, R179, UR4, R197 ;  /* 0x00000004b3887c23 */ /* 0x000fe200080100c5 */
[----:B------:R-:W-:Y:S01]  /*6510*/  FSEL R117, R117, -INF , !P6 ;  /* 0xff80000075757808 */ /* 0x000fe20007000000 */
[----:B------:R-:W-:Y:S01]  /*6520*/  FFMA.FTZ R145, R171, UR4, R213 ;  /* 0x00000004ab917c23 */ /* 0x000fe200080100d5 */
[----:B------:R-:W-:Y:S01]  /*6530*/  FSEL R231, R208, -INF , !P2 ;  /* 0xff800000d0e77808 */ /* 0x000fe20005000000 */
[----:B--2---:R-:W-:Y:S01]  /*6540*/  IMAD.MOV.U32 R160, RZ, RZ, R139 ;  /* 0x000000ffffa07224 */ /* 0x004fe200078e008b */
[----:B------:R-:W-:Y:S01]  /*6550*/  IADD3 R57, R172, 0x89, RZ ;  /* 0x00000089ac397810 */ /* 0x000fe20007ffe0ff */
[----:B------:R-:W-:Y:S01]  /*6560*/  HMMA.16816.F32 R100, R16, R42, R100 ;  /* 0x0000002a1064723c */ /* 0x000fe20000001864 */
[----:B------:R-:W2:Y:S01]  /*6570*/  LDSM.16.M88.4 R40, [R237+0x5800] ;  /* 0x00580000ed28783b */ /* 0x000ea20000000200 */
[----:B------:R-:W-:Y:S01]  /*6580*/  FMUL.FTZ R56, R104, c[0x0][0x2ec] ;  /* 0x0000bb0068387a20 */ /* 0x000fe20000410000 */
[----:B------:R4:W-:Y:S01]  /*6590*/  I2F R163, R57 ;  /* 0x0000003900a37306 */ /* 0x0009e20000201400 */
[----:B------:R-:W-:Y:S01]  /*65a0*/  FMUL.FTZ R104, R105, c[0x0][0x2ec] ;  /* 0x0000bb0069687a20 */ /* 0x000fe20000410000 */
[----:B------:R-:W-:Y:S01]  /*65b0*/  ISETP.GE.AND P2, PT, R152, R165, PT ;  /* 0x000000a59800720c */ /* 0x000fe20003f46270 */
[----:B------:R-:W-:Y:S01]  /*65c0*/  FMUL.FTZ R105, R106, c[0x0][0x2ec] ;  /* 0x0000bb006a697a20 */ /* 0x000fe20000410000 */
[-C--:B------:R-:W-:Y:S01]  /*65d0*/  ISETP.GE.AND P6, PT, R150, R167.reuse, PT ;  /* 0x000000a79600720c */ /* 0x080fe20003fc6270 */
[----:B------:R-:W-:Y:S01]  /*65e0*/  HMMA.16816.F32 R92, R8, R58, R92 ;  /* 0x0000003a085c723c */ /* 0x000fe2000000185c */
[----:B------:R-:W-:Y:S01]  /*65f0*/  FMUL.FTZ R106, R107, c[0x0][0x2ec] ;  /* 0x0000bb006b6a7a20 */ /* 0x000fe20000410000 */
[----:B------:R-:W-:Y:S01]  /*6600*/  FSEL R200, R200, -INF , !P2 ;  /* 0xff800000c8c87808 */ /* 0x000fe20005000000 */
[----:B------:R5:W2:Y:S01]  /*6610*/  MUFU.TANH R138, R56 ;  /* 0x00000038008a7308 */ /* 0x000aa20000002400 */
[----:B------:R-:W-:Y:S01]  /*6620*/  FFMA.FTZ R139, R5, UR4, R193 ;  /* 0x00000004058b7c23 */ /* 0x000fe200080100c1 */
[----:B------:R-:W-:Y:S01]  /*6630*/  FSEL R130, R130, -INF , !P6 ;  /* 0xff80000082827808 */ /* 0x000fe20007000000 */
[----:B------:R-:W-:Y:S01]  /*6640*/  IMAD.MOV.U32 R5, RZ, RZ, R160 ;  /* 0x000000ffff057224 */ /* 0x000fe200078e00a0 */
[----:B------:R-:W-:Y:S01]  /*6650*/  IADD3 R58, R172, 0x91, RZ ;  /* 0x00000091ac3a7810 */ /* 0x000fe20007ffe0ff */
[----:B-1----:R-:W-:Y:S01]  /*6660*/  HMMA.16816.F32 R72, R12, R44, R72 ;  /* 0x0000002c0c48723c */ /* 0x002fe20000001848 */
[----:B------:R-:W-:Y:S01]  /*6670*/  FFMA.FTZ R59, R153, UR4, R220 ;  /* 0x00000004993b7c23 */ /* 0x000fe200080100dc */
[C---:B------:R-:W-:Y:S01]  /*6680*/  ISETP.GE.AND P2, PT, R144.reuse, R167, PT ;  /* 0x000000a79000720c */ /* 0x040fe20003f46270 */
[----:B----4-:R-:W-:Y:S01]  /*6690*/  FFMA.FTZ R57, R155, UR4, R214 ;  /* 0x000000049b397c23 */ /* 0x010fe200080100d6 */
[----:B------:R-:W-:Y:S01]  /*66a0*/  MUFU.TANH R110, R110 ;  /* 0x0000006e006e7308 */ /* 0x000fe20000002400 */
[----:B------:R-:W-:Y:S01]  /*66b0*/  ISETP.GE.AND P6, PT, R144, R165, PT ;  /* 0x000000a59000720c */ /* 0x000fe20003fc6270 */
[----:B------:R-:W-:Y:S01]  /*66c0*/  FFMA.FTZ R160, R181, UR4, R195 ;  /* 0x00000004b5a07c23 */ /* 0x000fe200080100c3 */
[----:B------:R-:W-:Y:S01]  /*66d0*/  IADD3 R230, R172, 0xa8, RZ ;  /* 0x000000a8ace67810 */ /* 0x000fe20007ffe0ff */
[----:B------:R-:W-:Y:S01]  /*66e0*/  HMMA.16816.F32 R96, R16, R48, R96 ;  /* 0x000000301060723c */ /* 0x000fe20000001860 */
[----:B------:R-:W-:Y:S01]  /*66f0*/  FMUL.FTZ R107, R100, c[0x0][0x2ec] ;  /* 0x0000bb00646b7a20 */ /* 0x000fe20000410000 */
[----:B------:R-:W-:Y:S01]  /*6700*/  FSEL R57, R57, -INF , !P1 ;  /* 0xff80000039397808 */ /* 0x000fe20004800000 */
[----:B-----5:R-:W-:Y:S01]  /*6710*/  FFMA.FTZ R56, R159, UR4, R202 ;  /* 0x000000049f387c23 */ /* 0x020fe200080100ca */
[-C--:B------:R-:W-:Y:S01]  /*6720*/  ISETP.GE.AND P1, PT, R148, R167.reuse, PT ;  /* 0x000000a79400720c */ /* 0x080fe20003f26270 */
[----:B------:R-:W-:Y:S01]  /*6730*/  FMUL.FTZ R100, R101, c[0x0][0x2ec] ;  /* 0x0000bb0065647a20 */ /* 0x000fe20000410000 */
[----:B------:R-:W1:Y:S01]  /*6740*/  MUFU.TANH R134, R134 ;  /* 0x0000008600867308 */ /* 0x000e620000002400 */
[----:B------:R-:W-:Y:S01]  /*6750*/  FMUL.FTZ R101, R103, c[0x0][0x2ec] ;  /* 0x0000bb0067657a20 */ /* 0x000fe20000410000 */
[----:B------:R-:W-:Y:S01]  /*6760*/  HMMA.16816.F32 R68, R12, R46, R68 ;  /* 0x0000002e0c44723c */ /* 0x000fe20000001844 */
[----:B------:R-:W4:Y:S01]  /*6770*/  LDSM.16.M88.4 R44, [R237+0x6000] ;  /* 0x00600000ed2c783b */ /* 0x000f220000000200 */
[----:B------:R-:W-:Y:S01]  /*6780*/  FSEL R56, R56, -INF , !P3 ;  /* 0xff80000038387808 */ /* 0x000fe20005800000 */
[----:B------:R-:W-:Y:S01]  /*6790*/  FFMA.FTZ R202, R159, UR4, R206 ;  /* 0x000000049fca7c23 */ /* 0x000fe200080100ce */
[----:B------:R-:W-:Y:S01]  /*67a0*/  FSEL R206, R204, -INF , !P0 ;  /* 0xff800000ccce7808 */ /* 0x000fe20004000000 */
[----:B------:R-:W-:Y:S01]  /*67b0*/  FFMA.FTZ R204, R155, UR4, R210 ;  /* 0x000000049bcc7c23 */ /* 0x000fe200080100d2 */
[C---:B------:R-:W-:Y:S01]  /*67c0*/  ISETP.GE.AND P0, PT, R154.reuse, R167, PT ;  /* 0x000000a79a00720c */ /* 0x040fe20003f06270 */
[----:B------:R5:W-:Y:S01]  /*67d0*/  STL [R1], R56 ;  /* 0x0000003801007387 */ /* 0x000be20000100800 */
[----:B------:R-:W-:Y:S01]  /*67e0*/  HMMA.16816.F32 R92, R16, R50, R92 ;  /* 0x00000032105c723c */ /* 0x000fe2000000185c */
[-C--:B------:R-:W-:Y:S01]  /*67f0*/  ISETP.GE.AND P3, PT, R154, R165.reuse, PT ;  /* 0x000000a59a00720c */ /* 0x080fe20003f66270 */
[----:B------:R1:W-:Y:S01]  /*6800*/  I2F R159, R58 ;  /* 0x0000003a009f7306 */ /* 0x0003e20000201400 */
[----:B------:R-:W4:Y:S01]  /*6810*/  LDSM.16.M88.4 R48, [R164+0x5000] ;  /* 0x00500000a430783b */ /* 0x000f220000000200 */
[----:B------:R-:W-:Y:S01]  /*6820*/  FSEL R119, R119, -INF , !P1 ;  /* 0xff80000077777808 */ /* 0x000fe20004800000 */
[----:B--2---:R-:W-:Y:S01]  /*6830*/  IMAD.MOV.U32 R250, RZ, RZ, R138 ;  /* 0x000000fffffa7224 */ /* 0x004fe200078e008a */
[----:B------:R-:W-:Y:S01]  /*6840*/  ISETP.GE.AND P1, PT, R142, R165, PT ;  /* 0x000000a58e00720c */ /* 0x000fe20003f26270 */
[----:B------:R-:W-:Y:S01]  /*6850*/  FFMA.FTZ R144, R173, UR4, R211 ;  /* 0x00000004ad907c23 */ /* 0x000fe200080100d3 */
[C---:B---3--:R-:W-:Y:S01]  /*6860*/  HMMA.16816.F32 R88, R8.reuse, R52, R88 ;  /* 0x000000340858723c */ /* 0x048fe20000001858 */
[----:B------:R-:W-:Y:S01]  /*6870*/  FMUL.FTZ R103, R98, c[0x0][0x2ec] ;  /* 0x0000bb0062677a20 */ /* 0x000fe20000410000 */
[----:B------:R-:W-:Y:S01]  /*6880*/  FSEL R59, R59, -INF , !P3 ;  /* 0xff8000003b3b7808 */ /* 0x000fe20005800000 */
[----:B------:R-:W2:Y:S01]  /*6890*/  MUFU.TANH R120, R120 ;  /* 0x0000007800787308 */ /* 0x000ea20000002400 */
[-C--:B------:R-:W-:Y:S01]  /*68a0*/  ISETP.GE.AND P3, PT, R146, R167.reuse, PT ;  /* 0x000000a79200720c */ /* 0x080fe20003f66270 */
[----:B------:R-:W-:Y:S01]  /*68b0*/  FFMA.FTZ R158, R221, UR4, R223 ;  /* 0x00000004dd9e7c23 */ /* 0x000fe200080100df */
[----:B------:R-:W-:Y:S01]  /*68c0*/  FSEL R138, R133, -INF , !P1 ;  /* 0xff800000858a7808 */ /* 0x000fe20004800000 */
[----:B------:R-:W-:Y:S01]  /*68d0*/  FFMA.FTZ R223, R249, UR4, R118 ;  /* 0x00000004f9df7c23 */ /* 0x000fe20008010076 */
[C---:B------:R-:W-:Y:S01]  /*68e0*/  HMMA.16816.F32 R84, R8.reuse, R54, R84 ;  /* 0x000000360854723c */ /* 0x040fe20000001854 */
[----:B------:R-:W-:Y:S01]  /*68f0*/  LDSM.16.M88.4 R52, [R164+0x5800] ;  /* 0x00580000a434783b */ /* 0x000fe20000000200 */
[----:B-1----:R-:W-:Y:S01]  /*6900*/  IADD3 R58, R172, 0x98, RZ ;  /* 0x00000098ac3a7810 */ /* 0x002fe20007ffe0ff */
[----:B------:R-:W1:Y:S01]  /*6910*/  MUFU.TANH R123, R123 ;  /* 0x0000007b007b7308 */ /* 0x000e620000002400 */
[----:B------:R-:W-:Y:S01]  /*6920*/  FSEL R202, R202, -INF , !P5 ;  /* 0xff800000caca7808 */ /* 0x000fe20006800000 */
[----:B------:R-:W-:Y:S01]  /*6930*/  FFMA.FTZ R134, R183, UR4, R134 ;  /* 0x00000004b7867c23 */ /* 0x000fe20008010086 */
[----:B------:R-:W-:Y:S01]  /*6940*/  FSEL R204, R204, -INF , !P4 ;  /* 0xff800000cccc7808 */ /* 0x000fe20006000000 */
[----:B------:R-:W-:Y:S01]  /*6950*/  FMUL.FTZ R102, R102, c[0x0][0x2ec] ;  /* 0x0000bb0066667a20 */ /* 0x000fe20000410000 */
[C---:B------:R-:W-:Y:S01]  /*6960*/  HMMA.16816.F32 R80, R8.reuse, R40, R80 ;  /* 0x000000280850723c */ /* 0x040fe20000001850 */
[----:B-----5:R-:W-:Y:S01]  /*6970*/  IADD3 R56, R172, 0x90, RZ ;  /* 0x00000090ac387810 */ /* 0x020fe20007ffe0ff */
[----:B------:R-:W-:Y:S01]  /*6980*/  FMUL.FTZ R98, R92, c[0x0][0x2ec] ;  /* 0x0000bb005c627a20 */ /* 0x000fe20000410000 */
[----:B------:R3:W-:Y:S01]  /*6990*/  I2F R155, R58 ;  /* 0x0000003a009b7306 */ /* 0x0007e20000201400 */
[----:B------:R-:W-:Y:S01]  /*69a0*/  FMUL.FTZ R92, R93, c[0x0][0x2ec] ;  /* 0x0000bb005d5c7a20 */ /* 0x000fe20000410000 */
[----:B------:R-:W-:Y:S01]  /*69b0*/  ISETP.GE.AND P5, PT, R152, R167, PT ;  /* 0x000000a79800720c */ /* 0x000fe20003fa6270 */
[----:B------:R-:W-:Y:S01]  /*69c0*/  FMUL.FTZ R93, R95, c[0x0][0x2ec] ;  /* 0x0000bb005f5d7a20 */ /* 0x000fe20000410000 */
[-C--:B------:R-:W-:Y:S01]  /*69d0*/  ISETP.GE.AND P4, PT, R150, R165.reuse, PT ;  /* 0x000000a59600720c */ /* 0x080fe20003f86270 */
[C---:B------:R-:W-:Y:S01]  /*69e0*/  HMMA.16816.F32 R76, R8.reuse, R42, R76 ;  /* 0x0000002a084c723c */ /* 0x040fe2000000184c */
[----:B------:R-:W5:Y:S01]  /*69f0*/  LDSM.16.M88.4 R40, [R234+0x8800] ;  /* 0x00880000ea28783b */ /* 0x000f620000000200 */
[----:B------:R-:W-:Y:S01]  /*6a00*/  IMAD.MOV.U32 R95, RZ, RZ, R129 ;  /* 0x000000ffff5f7224 */ /* 0x000fe200078e0081 */
[----:B------:R1:W-:Y:S01]  /*6a10*/  I2F R161, R56 ;  /* 0x0000003800a17306 */ /* 0x0003e20000201400 */
[----:B------:R-:W-:Y:S01]  /*6a20*/  FFMA.FTZ R129, R147, UR4, R132 ;  /* 0x0000000493817c23 */ /* 0x000fe20008010084 */
[----:B------:R-:W-:Y:S01]  /*6a30*/  FSEL R125, R125, -INF , !P3 ;  /* 0xff8000007d7d7808 */ /* 0x000fe20005800000 */
[----:B------:R-:W-:Y:S01]  /*6a40*/  FFMA.FTZ R132, R143, UR4, R248 ;  /* 0x000000048f847c23 */ /* 0x000fe200080100f8 */
[----:B------:R-:W-:Y:S01]  /*6a50*/  ISETP.GE.AND P3, PT, R140, R165, PT ;  /* 0x000000a58c00720c */ /* 0x000fe20003f66270 */
[C---:B----4-:R-:W-:Y:S01]  /*6a60*/  HMMA.16816.F32 R72, R8.reuse, R44, R72 ;  /* 0x0000002c0848723c */ /* 0x050fe20000001848 */
[----:B------:R-:W-:Y:S01]  /*6a70*/  FSEL R127, R127, -INF , !P4 ;  /* 0xff8000007f7f7808 */ /* 0x000fe20006000000 */
[----:B------:R-:W-:Y:S01]  /*6a80*/  FFMA.FTZ R147, R175, UR4, R209 ;  /* 0x00000004af937c23 */ /* 0x000fe200080100d1 */
[-C--:B------:R-:W-:Y:S01]  /*6a90*/  ISETP.GE.AND P4, PT, R142, R167.reuse, PT ;  /* 0x000000a78e00720c */ /* 0x080fe20003f86270 */
[----:B---3--:R-:W-:Y:S01]  /*6aa0*/  FFMA.FTZ R58, R151, UR4, R218 ;  /* 0x00000004973a7c23 */ /* 0x008fe200080100da */
[----:B------:R-:W-:Y:S01]  /*6ab0*/  FSEL R139, R139, -INF , !P3 ;  /* 0xff8000008b8b7808 */ /* 0x000fe20005800000 */
[----:B------:R-:W-:Y:S01]  /*6ac0*/  FFMA.FTZ R142, R175, UR4, R205 ;  /* 0x00000004af8e7c23 */ /* 0x000fe200080100cd */
[----:B------:R-:W-:Y:S01]  /*6ad0*/  ISETP.GE.AND P3, PT, R182, R167, PT ;  /* 0x000000a7b600720c */ /* 0x000fe20003f66270 */
[----:B------:R-:W-:Y:S01]  /*6ae0*/  HMMA.16816.F32 R68, R8, R46, R68 ;  /* 0x0000002e0844723c */ /* 0x000fe20000001844 */
[----:B------:R-:W3:Y:S01]  /*6af0*/  LDSM.16.M88.4 R44, [R237+0x6800] ;  /* 0x00680000ed2c783b */ /* 0x000ee20000000200 */
[----:B------:R-:W-:Y:S01]  /*6b00*/  FSEL R58, R58, -INF , !P5 ;  /* 0xff8000003a3a7808 */ /* 0x000fe20006800000 */
[----:B-1----:R-:W-:Y:S01]  /*6b10*/  FFMA.FTZ R56, R153, UR4, R216 ;  /* 0x0000000499387c23 */ /* 0x002fe200080100d8 */
[-C--:B------:R-:W-:Y:S01]  /*6b20*/  ISETP.GE.AND P5, PT, R146, R165.reuse, PT ;  /* 0x000000a59200720c */ /* 0x080fe20003fa6270 */
[----:B------:R-:W-:Y:S01]  /*6b30*/  FFMA.FTZ R146, R177, UR4, R207 ;  /* 0x00000004b1927c23 */ /* 0x000fe200080100cf */
[----:B------:R-:W-:Y:S01]  /*6b40*/  FSEL R142, R142, -INF , !P3 ;  /* 0xff8000008e8e7808 */ /* 0x000fe20005800000 */
[----:B------:R1:W-:Y:S01]  /*6b50*/  I2F R216, R128 ;  /* 0x0000008000d87306 */ /* 0x0003e20000201400 */
[C---:B------:R-:W-:Y:S01]  /*6b60*/  HMMA.16816.F32 R88, R16.reuse, R48, R88 ;  /* 0x000000301058723c */ /* 0x040fe20000001858 */
[----:B------:R-:W-:Y:S01]  /*6b70*/  FSEL R56, R56, -INF , !P0 ;  /* 0xff80000038387808 */ /* 0x000fe20004000000 */
[----:B--2---:R-:W-:Y:S01]  /*6b80*/  FFMA.FTZ R120, R183, UR4, R120 ;  /* 0x00000004b7787c23 */ /* 0x004fe20008010078 */
[-C--:B------:R-:W-:Y:S01]  /*6b90*/  ISETP.GE.AND P0, PT, R148, R165.reuse, PT ;  /* 0x000000a59400720c */ /* 0x080fe20003f06270 */
[----:B------:R-:W-:Y:S01]  /*6ba0*/  FFMA.FTZ R148, R173, UR4, R215 ;  /* 0x00000004ad947c23 */ /* 0x000fe200080100d7 */
[----:B------:R-:W-:Y:S01]  /*6bb0*/  ISETP.GE.AND P3, PT, R174, R165, PT ;  /* 0x000000a5ae00720c */ /* 0x000fe20003f66270 */
[----:B------:R-:W-:Y:S01]  /*6bc0*/  FFMA.FTZ R123, R187, UR4, R123 ;  /* 0x00000004bb7b7c23 */ /* 0x000fe2000801007b */
[----:B------:R-:W-:Y:S01]  /*6bd0*/  FSEL R129, R129, -INF , !P0 ;  /* 0xff80000081817808 */ /* 0x000fe20004000000 */
[----:B------:R-:W-:Y:S01]  /*6be0*/  HMMA.16816.F32 R84, R16, R50, R84 ;  /* 0x000000321054723c */ /* 0x000fe20000001854 */
[----:B------:R-:W2:Y:S01]  /*6bf0*/  LDSM.16.M88.4 R48, [R164+0x6000] ;  /* 0x00600000a430783b */ /* 0x000ea20000000200 */
[----:B------:R-:W-:Y:S01]  /*6c00*/  ISETP.GE.AND P0, PT, R140, R167, PT ;  /* 0x000000a78c00720c */ /* 0x000fe20003f06270 */
[----:B------:R-:W-:Y:S01]  /*6c10*/  MUFU.TANH R111, R111 ;  /* 0x0000006f006f7308 */ /* 0x000fe20000002400 */
[----:B------:R-:W-:Y:S01]  /*6c20*/  FSEL R154, R121, -INF , !P3 ;  /* 0xff800000799a7808 */ /* 0x000fe20005800000 */
[----:B------:R-:W-:Y:S01]  /*6c30*/  FFMA.FTZ R140, R181, UR4, R199 ;  /* 0x00000004b58c7c23 */ /* 0x000fe200080100c7 */
[----:B------:R-:W-:Y:S01]  /*6c40*/  FSEL R133, R252, -INF , !P0 ;  /* 0xff800000fc857808 */ /* 0x000fe20004000000 */
[----:B-1----:R-:W-:Y:S01]  /*6c50*/  FFMA.FTZ R128, R143, UR4, R232 ;  /* 0x000000048f807c23 */ /* 0x002fe200080100e8 */
[----:B------:R-:W-:Y:S01]  /*6c60*/  IADD3 R252, R172, 0x69, RZ ;  /* 0x00000069acfc7810 */ /* 0x000fe20007ffe0ff */
[----:B-----5:R-:W-:Y:S01]  /*6c70*/  HMMA.16816.F32 R64, R12, R40, R64 ;  /* 0x000000280c40723c */ /* 0x020fe20000001840 */
[----:B------:R-:W-:Y:S01]  /*6c80*/  ISETP.GE.AND P0, PT, R184, R165, PT ;  /* 0x000000a5b800720c */ /* 0x000fe20003f06270 */
[----:B------:R-:W1:Y:S01]  /*6c90*/  MUFU.TANH R131, R131 ;  /* 0x0000008300837308 */ /* 0x000e620000002400 */
[-C--:B------:R-:W-:Y:S01]  /*6ca0*/  ISETP.GE.AND P3, PT, R196, R167.reuse, PT ;  /* 0x000000a7c400720c */ /* 0x080fe20003f66270 */
[----:B------:R-:W-:Y:S01]  /*6cb0*/  FFMA.FTZ R143, R177, UR4, R203 ;  /* 0x00000004b18f7c23 */ /* 0x000fe200080100cb */
[----:B------:R-:W-:Y:S01]  /*6cc0*/  FSEL R146, R146, -INF , !P0 ;  /* 0xff80000092927808 */ /* 0x000fe20004000000 */
[----:B------:R-:W-:Y:S01]  /*6cd0*/  IMAD.MOV.U32 R193, RZ, RZ, R166 ;  /* 0x000000ffffc17224 */ /* 0x000fe200078e00a6 */
[----:B------:R-:W-:Y:S01]  /*6ce0*/  IADD3 R40, R172, 0x79, RZ ;  /* 0x00000079ac287810 */ /* 0x000fe20007ffe0ff */
[C---:B------:R-:W-:Y:S01]  /*6cf0*/  HMMA.16816.F32 R76, R16.reuse, R54, R76 ;  /* 0x00000036104c723c */ /* 0x040fe2000000184c */
[----:B------:R-:W-:Y:S01]  /*6d00*/  ISETP.GE.AND P0, PT, R174, R167, PT ;  /* 0x000000a7ae00720c */ /* 0x000fe20003f06270 */
[----:B------:R-:W4:Y:S01]  /*6d10*/  I2F R252, R252 ;  /* 0x000000fc00fc7306 */ /* 0x000f220000201400 */
[----:B------:R-:W-:Y:S01]  /*6d20*/  FSEL R198, R198, -INF , !P5 ;  /* 0xff800000c6c67808 */ /* 0x000fe20006800000 */
[----:B------:R-:W-:Y:S01]  /*6d30*/  IMAD.MOV.U32 R220, RZ, RZ, R95 ;  /* 0x000000ffffdc7224 */ /* 0x000fe200078e005f */
[----:B------:R-:W-:Y:S01]  /*6d40*/  FSEL R153, R135, -INF , !P0 ;  /* 0xff80000087997808 */ /* 0x000fe20004000000 */
[----:B------:R-:W-:Y:S01]  /*6d50*/  FMUL.FTZ R96, R96, c[0x0][0x2ec] ;  /* 0x0000bb0060607a20 */ /* 0x000fe20000410000 */
[----:B------:R-:W-:Y:S01]  /*6d60*/  IADD3 R55, R172, 0x78, RZ ;  /* 0x00000078ac377810 */ /* 0x000fe20007ffe0ff */
[----:B------:R-:W-:Y:S01]  /*6d70*/  HMMA.16816.F32 R80, R16, R52, R80 ;  /* 0x000000341050723c */ /* 0x000fe20000001850 */
[----:B------:R-:W-:Y:S01]  /*6d80*/  ISETP.GE.AND P0, PT, R194, R165, PT ;  /* 0x000000a5c200720c */ /* 0x000fe20003f06270 */
[----:B-1----:R-:W-:Y:S01]  /*6d90*/  FFMA.FTZ R131, R221, UR4, R131 ;  /* 0x00000004dd837c23 */ /* 0x002fe20008010083 */
[----:B------:R-:W-:Y:S01]  /*6da0*/  FSEL R128, R128, -INF , !P2 ;  /* 0xff80000080807808 */ /* 0x000fe20005000000 */
[----:B------:R-:W-:Y:S01]  /*6db0*/  MUFU.TANH R107, R107 ;  /* 0x0000006b006b7308 */ /* 0x000fe20000002400 */
[----:B------:R-:W-:Y:S01]  /*6dc0*/  FSEL R132, R132, -INF , !P6 ;  /* 0xff80000084847808 */ /* 0x000fe20007000000 */
[----:B------:R-:W-:Y:S01]  /*6dd0*/  FMUL.FTZ R97, R97, c[0x0][0x2ec] ;  /* 0x0000bb0061617a20 */ /* 0x000fe20000410000 */
[----:B------:R-:W-:Y:S01]  /*6de0*/  FSEL R162, R162, -INF , !P4 ;  /* 0xff800000a2a27808 */ /* 0x000fe20006000000 */
[----:B---3--:R-:W-:Y:S01]  /*6df0*/  HMMA.16816.F32 R64, R8, R44, R64 ;  /* 0x0000002c0840723c */ /* 0x008fe20000001840 */
[----:B------:R-:W-:Y:S01]  /*6e00*/  IADD3 R54, R172, 0x71, RZ ;  /* 0x00000071ac367810 */ /* 0x000fe20007ffe0ff */
[----:B----4-:R-:W-:Y:S01]  /*6e10*/  FFMA.FTZ R229, R252, UR4, R229 ;  /* 0x00000004fce57c23 */ /* 0x010fe200080100e5 */
[C---:B------:R-:W-:Y:S01]  /*6e20*/  ISETP.GE.AND P5, PT, R188.reuse, R167, PT ;  /* 0x000000a7bc00720c */ /* 0x040fe20003fa6270 */
[----:B------:R-:W1:Y:S01]  /*6e30*/  I2F R45, R55 ;  /* 0x00000037002d7306 */ /* 0x000e620000201400 */
[----:B------:R-:W-:Y:S01]  /*6e40*/  ISETP.GE.AND P2, PT, R188, R165, PT ;  /* 0x000000a5bc00720c */ /* 0x000fe20003f46270 */
[----:B------:R-:W-:Y:S01]  /*6e50*/  FFMA.FTZ R203, R252, UR4, R233 ;  /* 0x00000004fccb7c23 */ /* 0x000fe200080100e9 */
[C---:B------:R-:W-:Y:S01]  /*6e60*/  ISETP.GE.AND P6, PT, R186.reuse, R167, PT ;  /* 0x000000a7ba00720c */ /* 0x040fe20003fc6270 */
[C---:B--2---:R-:W-:Y:S01]  /*6e70*/  HMMA.16816.F32 R72, R16.reuse, R48, R72 ;  /* 0x000000301048723c */ /* 0x044fe20000001848 */
[----:B------:R-:W-:Y:S01]  /*6e80*/  ISETP.GE.AND P4, PT, R186, R165, PT ;  /* 0x000000a5ba00720c */ /* 0x000fe20003f86270 */
[----:B------:R-:W-:Y:S01]  /*6e90*/  FMUL.FTZ R99, R99, c[0x0][0x2ec] ;  /* 0x0000bb0063637a20 */ /* 0x000fe20000410000 */
[-C--:B------:R-:W-:Y:S01]  /*6ea0*/  ISETP.GE.AND P1, PT, R184, R167.reuse, PT ;  /* 0x000000a7b800720c */ /* 0x080fe20003f26270 */
[----:B------:R-:W2:Y:S01]  /*6eb0*/  I2F R48, R40 ;  /* 0x0000002800307306 */ /* 0x000ea20000201400 */
[----:B------:R-:W-:Y:S01]  /*6ec0*/  FSEL R179, R126, -INF , !P0 ;  /* 0xff8000007eb37808 */ /* 0x000fe20004000000 */
[----:B------:R-:W-:Y:S01]  /*6ed0*/  FMUL.FTZ R89, R89, c[0x0][0x2ec] ;  /* 0x0000bb0059597a20 */ /* 0x000fe20000410000 */
[----:B------:R-:W-:Y:S01]  /*6ee0*/  FSEL R185, R185, -INF , !P3 ;  /* 0xff800000b9b97808 */ /* 0x000fe20005800000 */
[----:B------:R-:W-:Y:S01]  /*6ef0*/  HMMA.16816.F32 R68, R16, R50, R68 ;  /* 0x000000321044723c */ /* 0x000fe20000001844 */
[C---:B------:R-:W-:Y:S01]  /*6f00*/  ISETP.GE.AND P0, PT, R251.reuse, R167, PT ;  /* 0x000000a7fb00720c */ /* 0x040fe20003f06270 */
[----:B------:R-:W-:Y:S01]  /*6f10*/  FMUL.FTZ R88, R88, c[0x0][0x2ec] ;  /* 0x0000bb0058587a20 */ /* 0x000fe20000410000 */
[-C--:B------:R-:W-:Y:S01]  /*6f20*/  ISETP.GE.AND P3, PT, R251, R165.reuse, PT ;  /* 0x000000a5fb00720c */ /* 0x080fe20003f66270 */
[----:B------:R-:W3:Y:S01]  /*6f30*/  I2F R52, R54 ;  /* 0x0000003600347306 */ /* 0x000ee20000201400 */
[----:B------:R-:W-:Y:S01]  /*6f40*/  FSEL R160, R160, -INF , !P5 ;  /* 0xff800000a0a07808 */ /* 0x000fe20006800000 */
[----:B------:R-:W-:Y:S01]  /*6f50*/  FFMA.FTZ R251, R249, UR4, R116 ;  /* 0x00000004f9fb7c23 */ /* 0x000fe20008010074 */
[----:B------:R-:W-:Y:S01]  /*6f60*/  FSEL R140, R140, -INF , !P2 ;  /* 0xff8000008c8c7808 */ /* 0x000fe20005000000 */
[C---:B-1----:R-:W-:Y:S01]  /*6f70*/  FFMA.FTZ R110, R45.reuse, UR4, R110 ;  /* 0x000000042d6e7c23 */ /* 0x042fe2000801006e */
[----:B------:R-:W-:Y:S01]  /*6f80*/  FSEL R136, R136, -INF , !P6 ;  /* 0xff80000088887808 */ /* 0x000fe20007000000 */
[----:B------:R-:W-:Y:S01]  /*6f90*/  FFMA.FTZ R219, R45, UR4, R5 ;  /* 0x000000042ddb7c23 */ /* 0x000fe20008010005 */
[----:B------:R-:W-:Y:S01]  /*6fa0*/  FSEL R141, R141, -INF , !P4 ;  /* 0xff8000008d8d7808 */ /* 0x000fe20006000000 */
[C---:B--2---:R-:W-:Y:S01]  /*6fb0*/  FFMA.FTZ R108, R48.reuse, UR4, R108 ;  /* 0x00000004306c7c23 */ /* 0x044fe2000801006c */
[----:B------:R-:W-:Y:S01]  /*6fc0*/  FSEL R143, R143, -INF , !P1 ;  /* 0xff8000008f8f7808 */ /* 0x000fe20004800000 */
[----:B------:R-:W-:Y:S01]  /*6fd0*/  FFMA.FTZ R111, R48, UR4, R111 ;  /* 0x00000004306f7c23 */ /* 0x000fe2000801006f */
[----:B------:R-:W-:Y:S01]  /*6fe0*/  IADD3 R252, R172, 0x79, RZ ;  /* 0x00000079acfc7810 */ /* 0x000fe20007ffe0ff */
[----:B------:R-:W-:Y:S01]  /*6ff0*/  MUFU.TANH R102, R102 ;  /* 0x0000006600667308 */ /* 0x000fe20000002400 */
[----:B------:R-:W-:Y:S01]  /*7000*/  ISETP.GE.AND P5, PT, R182, R165, PT ;  /* 0x000000a5b600720c */ /* 0x000fe20003fa6270 */
[----:B------:R-:W-:Y:S01]  /*7010*/  FMUL.FTZ R76, R76, c[0x0][0x2ec] ;  /* 0x0000bb004c4c7a20 */ /* 0x000fe20000410000 */
[----:B------:R-:W-:Y:S01]  /*7020*/  ISETP.GE.AND P2, PT, R178, R167, PT ;  /* 0x000000a7b200720c */ /* 0x000fe20003f46270 */
[----:B---3--:R-:W-:Y:S01]  /*7030*/  FFMA.FTZ R221, R52, UR4, R220 ;  /* 0x0000000434dd7c23 */ /* 0x008fe200080100dc */
[----:B------:R-:W-:Y:S01]  /*7040*/  ISETP.GE.AND P6, PT, R178, R165, PT ;  /* 0x000000a5b200720c */ /* 0x000fe20003fc6270 */
[----:B------:R-:W-:Y:S01]  /*7050*/  FFMA.FTZ R207, R52, UR4, R193 ;  /* 0x0000000434cf7c23 */ /* 0x000fe200080100c1 */
[C---:B------:R-:W-:Y:S01]  /*7060*/  ISETP.GE.AND P4, PT, R176.reuse, R167, PT ;  /* 0x000000a7b000720c */ /* 0x040fe20003f86270 */
[----:B------:R-:W-:Y:S01]  /*7070*/  MUFU.TANH R112, R112 ;  /* 0x0000007000707308 */ /* 0x000fe20000002400 */
[-C--:B------:R-:W-:Y:S01]  /*7080*/  ISETP.GE.AND P1, PT, R176, R165.reuse, PT ;  /* 0x000000a5b000720c */ /* 0x080fe20003f26270 */
[----:B------:R-:W-:Y:S01]  /*7090*/  FMUL.FTZ R94, R94, c[0x0][0x2ec] ;  /* 0x0000bb005e5e7a20 */ /* 0x000fe20000410000 */
[----:B------:R-:W-:Y:S01]  /*70a0*/  FSEL R249, R229, -INF , !P0 ;  /* 0xff800000e5f97808 */ /* 0x000fe20004000000 */
[----:B------:R-:W-:Y:S01]  /*70b0*/  FMUL.FTZ R85, R85, c[0x0][0x2ec] ;  /* 0x0000bb0055557a20 */ /* 0x000fe20000410000 */
[----:B------:R-:W-:Y:S01]  /*70c0*/  FSEL R203, R203, -INF , !P3 ;  /* 0xff800000cbcb7808 */ /* 0x000fe20005800000 */
[----:B------:R-:W-:Y:S01]  /*70d0*/  FMUL.FTZ R80, R80, c[0x0][0x2ec] ;  /* 0x0000bb0050507a20 */ /* 0x000fe20000410000 */
[----:B------:R-:W-:Y:S01]  /*70e0*/  ISETP.GE.AND P0, PT, R55, R165, PT ;  /* 0x000000a53700720c */ /* 0x000fe20003f06270 */
[----:B------:R-:W-:Y:S01]  /*70f0*/  MUFU.TANH R114, R114 ;  /* 0x0000007200727308 */ /* 0x000fe20000002400 */
[-C--:B------:R-:W-:Y:S01]  /*7100*/  ISETP.GE.AND P3, PT, R252, R167.reuse, PT ;  /* 0x000000a7fc00720c */ /* 0x080fe20003f66270 */
[----:B------:R-:W-:Y:S01]  /*7110*/  FMUL.FTZ R84, R84, c[0x0][0x2ec] ;  /* 0x0000bb0054547a20 */ /* 0x000fe20000410000 */
[----:B------:R-:W-:Y:S01]  /*7120*/  IADD3 R49, R172, 0x88, RZ ;  /* 0x00000088ac317810 */ /* 0x000fe20007ffe0ff */
[----:B------:R-:W-:Y:S01]  /*7130*/  FMUL.FTZ R224, R81, c[0x0][0x2ec] ;  /* 0x0000bb0051e07a20 */ /* 0x000fe20000410000 */
[----:B------:R-:W-:Y:S01]  /*7140*/  FSEL R147, R147, -INF , !P5 ;  /* 0xff80000093937808 */ /* 0x000fe20006800000 */
[----:B------:R-:W-:Y:S01]  /*7150*/  FMUL.FTZ R73, R73, c[0x0][0x2ec] ;  /* 0x0000bb0049497a20 */ /* 0x000fe20000410000 */
[----:B------:R-:W-:Y:S01]  /*7160*/  FSEL R144, R144, -INF , !P2 ;  /* 0xff80000090907808 */ /* 0x000fe20005000000 */
[----:B------:R-:W1:Y:S01]  /*7170*/  I2F R44, R49 ;  /* 0x00000031002c7306 */ /* 0x000e620000201400 */
[----:B------:R-:W-:Y:S01]  /*7180*/  FSEL R148, R148, -INF , !P6 ;  /* 0xff80000094947808 */ /* 0x000fe20007000000 */
[----:B------:R-:W-:Y:S01]  /*7190*/  FMUL.FTZ R68, R68, c[0x0][0x2ec] ;  /* 0x0000bb0044447a20 */ /* 0x000fe20000410000 */
[----:B------:R-:W-:Y:S01]  /*71a0*/  FSEL R145, R145, -INF , !P4 ;  /* 0xff80000091917808 */ /* 0x000fe20006000000 */
[----:B------:R-:W-:Y:S01]  /*71b0*/  FMUL.FTZ R86, R86, c[0x0][0x2ec] ;  /* 0x0000bb0056567a20 */ /* 0x000fe20000410000 */
[----:B------:R-:W-:Y:S01]  /*71c0*/  FSEL R149, R149, -INF , !P1 ;  /* 0xff80000095957808 */ /* 0x000fe20004800000 */
[----:B------:R-:W-:Y:S01]  /*71d0*/  FMUL.FTZ R69, R69, c[0x0][0x2ec] ;  /* 0x0000bb0045457a20 */ /* 0x000fe20000410000 */
[C---:B------:R-:W-:Y:S01]  /*71e0*/  ISETP.GE.AND P5, PT, R190.reuse, R167, PT ;  /* 0x000000a7be00720c */ /* 0x040fe20003fa6270 */
[----:B------:R-:W-:Y:S01]  /*71f0*/  MUFU.TANH R105, R105 ;  /* 0x0000006900697308 */ /* 0x000fe20000002400 */
[----:B------:R-:W-:Y:S01]  /*7200*/  ISETP.GE.AND P2, PT, R190, R165, PT ;  /* 0x000000a5be00720c */ /* 0x000fe20003f46270 */
[----:B------:R-:W-:Y:S01]  /*7210*/  FMUL.FTZ R87, R87, c[0x0][0x2ec] ;  /* 0x0000bb0057577a20 */ /* 0x000fe20000410000 */
[----:B------:R-:W-:Y:S01]  /*7220*/  ISETP.GE.AND P6, PT, R192, R167, PT ;  /* 0x000000a7c000720c */ /* 0x000fe20003fc6270 */
[----:B------:R-:W-:Y:S01]  /*7230*/  FMUL.FTZ R248, R82, c[0x0][0x2ec] ;  /* 0x0000bb0052f87a20 */ /* 0x000fe20000410000 */
[----:B------:R-:W-:Y:S01]  /*7240*/  ISETP.GE.AND P4, PT, R192, R165, PT ;  /* 0x000000a5c000720c */ /* 0x000fe20003f86270 */
[----:B------:R-:W-:Y:S01]  /*7250*/  FMUL.FTZ R246, R83, c[0x0][0x2ec] ;  /* 0x0000bb0053f67a20 */ /* 0x000fe20000410000 */
[-C--:B------:R-:W-:Y:S01]  /*7260*/  ISETP.GE.AND P1, PT, R194, R167.reuse, PT ;  /* 0x000000a7c200720c */ /* 0x080fe20003f26270 */
[----:B------:R-:W2:Y:S01]  /*7270*/  I2F R40, R2 ;  /* 0x0000000200287306 */ /* 0x000ea20000201400 */
[----:B------:R-:W-:Y:S01]  /*7280*/  FSEL R217, R110, -INF , !P0 ;  /* 0xff8000006ed97808 */ /* 0x000fe20004000000 */
[----:B-1----:R-:W-:Y:S01]  /*7290*/  FFMA.FTZ R199, R44, UR4, R107 ;  /* 0x000000042cc77c23 */ /* 0x002fe2000801006b */
[----:B------:R-:W-:Y:S01]  /*72a0*/  FSEL R213, R108, -INF , !P3 ;  /* 0xff8000006cd57808 */ /* 0x000fe20005800000 */
[----:B------:R-:W-:Y:S01]  /*72b0*/  FFMA.FTZ R102, R44, UR4, R102 ;  /* 0x000000042c667c23 */ /* 0x000fe20008010066 */
[C---:B------:R-:W-:Y:S01]  /*72c0*/  ISETP.GE.AND P0, PT, R49.reuse, R167, PT ;  /* 0x000000a73100720c */ /* 0x040fe20003f06270 */
[----:B------:R-:W-:Y:S01]  /*72d0*/  FMUL.FTZ R72, R72, c[0x0][0x2ec] ;  /* 0x0000bb0048487a20 */ /* 0x000fe20000410000 */
[-C--:B------:R-:W-:Y:S01]  /*72e0*/  ISETP.GE.AND P3, PT, R49, R165.reuse, PT ;  /* 0x000000a53100720c */ /* 0x080fe20003f66270 */
[----:B------:R-:W-:Y:S01]  /*72f0*/  MUFU.TANH R104, R104 ;  /* 0x0000006800687308 */ /* 0x000fe20000002400 */
[----:B------:R-:W-:Y:S01]  /*7300*/  FSEL R150, R134, -INF , !P5 ;  /* 0xff80000086967808 */ /* 0x000fe20006800000 */
[----:B------:R-:W-:Y:S01]  /*7310*/  HMMA.16816.F32 R48, R12, R42, R36 ;  /* 0x0000002a0c30723c */ /* 0x000fe20000001824 */
[----:B------:R-:W-:Y:S01]  /*7320*/  FSEL R173, R120, -INF , !P2 ;  /* 0xff80000078ad7808 */ /* 0x000fe20005000000 */
[----:B------:R-:W1:Y:S01]  /*7330*/  LDSM.16.M88.4 R36, [R234+0x9000] ;  /* 0x00900000ea24783b */ /* 0x000e620000000200 */
[----:B------:R-:W-:Y:S01]  /*7340*/  FSEL R152, R122, -INF , !P6 ;  /* 0xff8000007a987808 */ /* 0x000fe20007000000 */
[----:B------:R-:W-:Y:S01]  /*7350*/  FMUL.FTZ R71, R71, c[0x0][0x2ec] ;  /* 0x0000bb0047477a20 */ /* 0x000fe20000410000 */
[----:B------:R-:W-:Y:S01]  /*7360*/  FSEL R156, R124, -INF , !P4 ;  /* 0xff8000007c9c7808 */ /* 0x000fe20006000000 */
[----:B--2---:R-:W-:Y:S01]  /*7370*/  FFMA.FTZ R205, R40, UR4, R250 ;  /* 0x0000000428cd7c23 */ /* 0x004fe200080100fa */
[----:B------:R-:W-:Y:S01]  /*7380*/  FSEL R157, R123, -INF , !P1 ;  /* 0xff8000007b9d7808 */ /* 0x000fe20004800000 */
[----:B------:R-:W-:Y:S01]  /*7390*/  MUFU.TANH R106, R106 ;  /* 0x0000006a006a7308 */ /* 0x000fe20000002400 */
[----:B------:R-:W-:Y:S01]  /*73a0*/  IADD3 R53, R172, 0x70, RZ ;  /* 0x00000070ac357810 */ /* 0x000fe20007ffe0ff */
[----:B------:R-:W-:Y:S01]  /*73b0*/  FMUL.FTZ R2, R90, c[0x0][0x2ec] ;  /* 0x0000bb005a027a20 */ /* 0x000fe20000410000 */
[----:B------:R-:W-:Y:S01]  /*73c0*/  ISETP.GE.AND P5, PT, R196, R165, PT ;  /* 0x000000a5c400720c */ /* 0x000fe20003fa6270 */
[----:B------:R-:W-:Y:S01]  /*73d0*/  FMUL.FTZ R90, R91, c[0x0][0x2ec] ;  /* 0x0000bb005b5a7a20 */ /* 0x000fe20000410000 */
[----:B------:R-:W-:Y:S01]  /*73e0*/  ISETP.GE.AND P2, PT, R225, R167, PT ;  /* 0x000000a7e100720c */ /* 0x000fe20003f46270 */
[----:B------:R-:W-:Y:S01]  /*73f0*/  FMUL.FTZ R75, R75, c[0x0][0x2ec] ;  /* 0x0000bb004b4b7a20 */ /* 0x000fe20000410000 */
[----:B------:R-:W-:Y:S01]  /*7400*/  ISETP.GE.AND P6, PT, R225, R165, PT ;  /* 0x000000a5e100720c */ /* 0x000fe20003fc6270 */
[----:B------:R-:W2:Y:S01]  /*7410*/  I2F R41, R53 ;  /* 0x0000003500297306 */ /* 0x000ea20000201400 */
[C---:B------:R-:W-:Y:S01]  /*7420*/  ISETP.GE.AND P4, PT, R247.reuse, R167, PT ;  /* 0x000000a7f700720c */ /* 0x040fe20003f86270 */
[----:B------:R-:W-:Y:S01]  /*7430*/  FMUL.FTZ R70, R70, c[0x0][0x2ec] ;  /* 0x0000bb0046467a20 */ /* 0x000fe20000410000 */
[----:B------:R-:W-:Y:S01]  /*7440*/  ISETP.GE.AND P1, PT, R247, R165, PT ;  /* 0x000000a5f700720c */ /* 0x000fe20003f26270 */
[----:B------:R-:W-:Y:S01]  /*7450*/  FMUL.FTZ R74, R74, c[0x0][0x2ec] ;  /* 0x0000bb004a4a7a20 */ /* 0x000fe20000410000 */
[----:B------:R-:W-:-:S02]  /*7460*/  FSEL R247, R227, -INF , !P5 ;  /* 0xff800000e3f77808 */ /* 0x000fc40006800000 */
[----:B------:R-:W-:Y:S01]  /*7470*/  FSEL R158, R158, -INF , !P2 ;  /* 0xff8000009e9e7808 */ /* 0x000fe20005000000 */
[----:B------:R-:W-:Y:S01]  /*7480*/  HMMA.16816.F32 R44, R8, R46, R48 ;  /* 0x0000002e082c723c */ /* 0x000fe20000001830 */
[----:B------:R-:W-:Y:S01]  /*7490*/  FSEL R195, R131, -INF , !P6 ;  /* 0xff80000083c37808 */ /* 0x000fe20007000000 */
[----:B------:R-:W-:Y:S01]  /*74a0*/  LDSM.16.M88.4 R48, [R164+0x7000] ;  /* 0x00700000a430783b */ /* 0x000fe20000000200 */
[----:B------:R-:W-:Y:S01]  /*74b0*/  FSEL R251, R251, -INF , !P4 ;  /* 0xff800000fbfb7808 */ /* 0x000fe20006000000 */
[----:B------:R-:W3:Y:S01]  /*74c0*/  MUFU.TANH R100, R100 ;  /* 0x0000006400647308 */ /* 0x000ee20000002400 */
[----:B------:R-:W-:Y:S02]  /*74d0*/  FSEL R223, R223, -INF , !P1 ;  /* 0xff800000dfdf7808 */ /* 0x000fe40004800000 */
[----:B------:R-:W-:Y:S01]  /*74e0*/  ISETP.GE.AND P5, PT, R53, R167, PT ;  /* 0x000000a73500720c */ /* 0x000fe20003fa6270 */
[----:B--2---:R-:W-:Y:S01]  /*74f0*/  FFMA.FTZ R211, R41, UR4, R112 ;  /* 0x0000000429d37c23 */ /* 0x004fe20008010070 */
[----:B------:R-:W-:Y:S01]  /*7500*/  ISETP.GE.AND P2, PT, R53, R165, PT ;  /* 0x000000a53500720c */ /* 0x000fe20003f46270 */
[----:B------:R-:W-:Y:S01]  /*7510*/  FFMA.FTZ R114, R41, UR4, R114 ;  /* 0x0000000429727c23 */ /* 0x000fe20008010072 */
[C---:B------:R-:W-:Y:S01]  /*7520*/  ISETP.GE.AND P6, PT, R54.reuse, R167, PT ;  /* 0x000000a73600720c */ /* 0x040fe20003fc6270 */
[----:B------:R-:W2:Y:S01]  /*7530*/  MUFU.TANH R101, R101 ;  /* 0x0000006500657308 */ /* 0x000ea20000002400 */
[----:B------:R-:W-:-:S02]  /*7540*/  ISETP.GE.AND P4, PT, R54, R165, PT ;  /* 0x000000a53600720c */ /* 0x000fc40003f86270 */
[-C--:B------:R-:W-:Y:S02]  /*7550*/  ISETP.GE.AND P1, PT, R55, R167.reuse, PT ;  /* 0x000000a73700720c */ /* 0x080fe40003f26270 */
[----:B------:R-:W4:Y:S01]  /*7560*/  LDSM.16.M88.4 R52, [R164+0x6800] ;  /* 0x00680000a434783b */ /* 0x000f220000000200 */
[----:B------:R-:W-:Y:S01]  /*7570*/  IADD3 R193, R172, 0x81, RZ ;  /* 0x00000081acc17810 */ /* 0x000fe20007ffe0ff */
[C---:B-1----:R-:W-:Y:S01]  /*7580*/  HMMA.16816.F32 R32, R12.reuse, R36, R32 ;  /* 0x000000240c20723c */ /* 0x042fe20000001820 */
[----:B------:R-:W-:Y:S01]  /*7590*/  FSEL R207, R207, -INF , !P4 ;  /* 0xff800000cfcf7808 */ /* 0x000fe20006000000 */
[----:B------:R-:W1:Y:S01]  /*75a0*/  MUFU.TANH R96, R96 ;  /* 0x0000006000607308 */ /* 0x000e620000002400 */
[----:B------:R-:W-:Y:S01]  /*75b0*/  FSEL R219, R219, -INF , !P1 ;  /* 0xff800000dbdb7808 */ /* 0x000fe20004800000 */
[----:B---3--:R-:W-:Y:S01]  /*75c0*/  FFMA.FTZ R100, R163, UR4, R100 ;  /* 0x00000004a3647c23 */ /* 0x008fe20008010064 */
[C---:B------:R-:W-:Y:S02]  /*75d0*/  ISETP.GE.AND P4, PT, R193.reuse, R167, PT ;  /* 0x000000a7c100720c */ /* 0x040fe40003f86270 */
[----:B------:R-:W-:Y:S01]  /*75e0*/  ISETP.GE.AND P1, PT, R193, R165, PT ;  /* 0x000000a5c100720c */ /* 0x000fe20003f26270 */
[----:B------:R-:W-:Y:S01]  /*75f0*/  FFMA.FTZ R193, R40, UR4, R105 ;  /* 0x0000000428c17c23 */ /* 0x000fe20008010069 */
[----:B------:R-:W-:Y:S01]  /*7600*/  HMMA.16816.F32 R28, R12, R38, R28 ;  /* 0x000000260c1c723c */ /* 0x000fe2000000181c */
[----:B------:R-:W3:Y:S01]  /*7610*/  LDSM.16.M88.4 R40, [R237+0x7000] ;  /* 0x00700000ed28783b */ /* 0x000ee20000000200 */
[----:B------:R-:W-:Y:S01]  /*7620*/  IADD3 R220, R172, 0x80, RZ ;  /* 0x00000080acdc7810 */ /* 0x000fe20007ffe0ff */
[----:B------:R-:W5:Y:S01]  /*7630*/  MUFU.TANH R103, R103 ;  /* 0x0000006700677308 */ /* 0x000f620000002400 */
[----:B------:R-:W-:Y:S01]  /*7640*/  FSEL R211, R211, -INF , !P5 ;  /* 0xff800000d3d37808 */ /* 0x000fe20006800000 */
[----:B--2---:R-:W-:Y:S01]  /*7650*/  FFMA.FTZ R183, R163, UR4, R101 ;  /* 0x00000004a3b77c23 */ /* 0x004fe20008010065 */
[----:B------:R-:W-:-:S02]  /*7660*/  FSEL R215, R114, -INF , !P2 ;  /* 0xff80000072d77808 */ /* 0x000fc40005000000 */
[----:B------:R-:W-:Y:S01]  /*7670*/  ISETP.GE.AND P5, PT, R252, R165, PT ;  /* 0x000000a5fc00720c */ /* 0x000fe20003fa6270 */
[----:B-1----:R-:W-:Y:S01]  /*7680*/  FFMA.FTZ R96, R161, UR4, R96 ;  /* 0x00000004a1607c23 */ /* 0x002fe20008010060 */
[-C--:B------:R-:W-:Y:S01]  /*7690*/  ISETP.GE.AND P2, PT, R220, R167.reuse, PT ;  /* 0x000000a7dc00720c */ /* 0x080fe20003f46270 */
[----:B------:R-:W1:Y:S01]  /*76a0*/  MUFU.TANH R97, R97 ;  /* 0x0000006100617308 */ /* 0x000e620000002400 */
[----:B------:R-:W-:Y:S02]  /*76b0*/  IADD3 R250, R172, 0x89, RZ ;  /* 0x00000089acfa7810 */ /* 0x000fe40007ffe0ff */
[----:B------:R-:W-:Y:S02]  /*76c0*/  FSEL R209, R111, -INF , !P5 ;  /* 0xff8000006fd17808 */ /* 0x000fe40006800000 */
[----:B------:R-:W-:Y:S02]  /*76d0*/  FSEL R205, R205, -INF , !P2 ;  /* 0xff800000cdcd7808 */ /* 0x000fe40005000000 */
[C---:B------:R-:W-:Y:S01]  /*76e0*/  ISETP.GE.AND P5, PT, R250.reuse, R167, PT ;  /* 0x000000a7fa00720c */ /* 0x040fe20003fa6270 */
[----:B------:R-:W2:Y:S01]  /*76f0*/  MUFU.TANH R99, R99 ;  /* 0x0000006300637308 */ /* 0x000ea20000002400 */
[----:B------:R-:W-:Y:S01]  /*7700*/  ISETP.GE.AND P2, PT, R250, R165, PT ;  /* 0x000000a5fa00720c */ /* 0x000fe20003f46270 */
[----:B-----5:R-:W-:Y:S01]  /*7710*/  FFMA.FTZ R103, R161, UR4, R103 ;  /* 0x00000004a1677c23 */ /* 0x020fe20008010067 */
[----:B------:R-:W-:-:S02]  /*7720*/  IADD3 R250, R172, 0x81, RZ ;  /* 0x00000081acfa7810 */ /* 0x000fc40007ffe0ff */
[----:B------:R-:W-:Y:S02]  /*7730*/  FSEL R199, R199, -INF , !P0 ;  /* 0xff800000c7c77808 */ /* 0x000fe40004000000 */
[----:B------:R-:W-:Y:S01]  /*7740*/  FSEL R189, R102, -INF , !P3 ;  /* 0xff80000066bd7808 */ /* 0x000fe20005800000 */
[----:B------:R-:W5:Y:S01]  /*7750*/  MUFU.TANH R98, R98 ;  /* 0x0000006200627308 */ /* 0x000f620000002400 */
[----:B------:R-:W-:Y:S01]  /*7760*/  IADD3 R91, R172, 0x99, RZ ;  /* 0x00000099ac5b7810 */ /* 0x000fe20007ffe0ff */
[C---:B----4-:R-:W-:Y:S01]  /*7770*/  HMMA.16816.F32 R64, R16.reuse, R52, R64 ;  /* 0x000000341040723c */ /* 0x050fe20000001840 */
[----:B------:R-:W-:Y:S01]  /*7780*/  FSEL R197, R100, -INF , !P5 ;  /* 0xff80000064c57808 */ /* 0x000fe20006800000 */
[----:B-1----:R-:W-:Y:S01]  /*7790*/  FFMA.FTZ R97, R159, UR4, R97 ;  /* 0x000000049f617c23 */ /* 0x002fe20008010061 */
[----:B------:R-:W-:Y:S02]  /*77a0*/  FSEL R183, R183, -INF , !P2 ;  /* 0xff800000b7b77808 */ /* 0x000fe40005000000 */
[C---:B------:R-:W-:Y:S01]  /*77b0*/  IADD3 R232, R172.reuse, 0xa9, RZ ;  /* 0x000000a9ace87810 */ /* 0x040fe20007ffe0ff */
[----:B------:R-:W1:Y:S01]  /*77c0*/  I2F R250, R250 ;  /* 0x000000fa00fa7306 */ /* 0x000e620000201400 */
[----:B--2---:R-:W-:Y:S01]  /*77d0*/  FFMA.FTZ R99, R159, UR4, R99 ;  /* 0x000000049f637c23 */ /* 0x004fe20008010063 */
[----:B------:R-:W-:Y:S01]  /*77e0*/  HMMA.16816.F32 R52, R16, R54, R44 ;  /* 0x000000361034723c */ /* 0x000fe2000000182c */
[----:B------:R-:W2:Y:S01]  /*77f0*/  LDSM.16.M88.4 R44, [R234+0x9800] ;  /* 0x00980000ea2c783b */ /* 0x000ea20000000200 */
[----:B------:R-:W-:-:S02]  /*7800*/  IADD3 R218, R172, 0xb8, RZ ;  /* 0x000000b8acda7810 */ /* 0x000fc40007ffe0ff */
[C---:B------:R-:W-:Y:S02]  /*7810*/  IADD3 R174, R172.reuse, 0xc8, RZ ;  /* 0x000000c8acae7810 */ /* 0x040fe40007ffe0ff */
[----:B------:R4:W-:Y:S01]  /*7820*/  I2F R137, R91 ;  /* 0x0000005b00897306 */ /* 0x0009e20000201400 */
[----:B-----5:R-:W-:Y:S01]  /*7830*/  FFMA.FTZ R98, R155, UR4, R98 ;  /* 0x000000049b627c23 */ /* 0x020fe20008010062 */
[C---:B---3--:R-:W-:Y:S01]  /*7840*/  HMMA.16816.F32 R36, R8.reuse, R40, R32 ;  /* 0x000000280824723c */ /* 0x048fe20000001820 */
[C---:B------:R-:W-:Y:S02]  /*7850*/  IADD3 R184, R172.reuse, 0xc1, RZ ;  /* 0x000000c1acb87810 */ /* 0x040fe40007ffe0ff */
[C---:B------:R-:W-:Y:S02]  /*7860*/  IADD3 R178, R172.reuse, 0xd1, RZ ;  /* 0x000000d1acb27810 */ /* 0x040fe40007ffe0ff */
[----:B------:R-:W-:Y:S01]  /*7870*/  IADD3 R214, R172, 0xc9, RZ ;  /* 0x000000c9acd67810 */ /* 0x000fe20007ffe0ff */
[C---:B-1----:R-:W-:Y:S01]  /*7880*/  FFMA.FTZ R201, R250.reuse, UR4, R104 ;  /* 0x00000004fac97c23 */ /* 0x042fe20008010068 */
[----:B------:R-:W-:Y:S01]  /*7890*/  MUFU.TANH R2, R2 ;  /* 0x0000000200027308 */ /* 0x000fe20000002400 */
[----:B------:R-:W-:Y:S01]  /*78a0*/  HMMA.16816.F32 R32, R8, R42, R28 ;  /* 0x0000002a0820723c */ /* 0x000fe2000000181c */
[----:B------:R-:W1:Y:S01]  /*78b0*/  LDSM.16.M88.4 R28, [R237+0x7800] ;  /* 0x00780000ed1c783b */ /* 0x000e620000000200 */
[----:B------:R-:W-:Y:S01]  /*78c0*/  FFMA.FTZ R187, R250, UR4, R106 ;  /* 0x00000004fabb7c23 */ /* 0x000fe2000801006a */
[----:B------:R-:W-:Y:S01]  /*78d0*/  IADD3 R250, R172, 0x90, RZ ;  /* 0x00000090acfa7810 */ /* 0x000fe20007ffe0ff */
[----:B------:R-:W-:Y:S01]  /*78e0*/  FMUL.FTZ R65, R65, c[0x0][0x2ec] ;  /* 0x0000bb0041417a20 */ /* 0x000fe20000410000 */
[----:B------:R-:W-:Y:S01]  /*78f0*/  FSEL R201, R201, -INF , !P4 ;  /* 0xff800000c9c97808 */ /* 0x000fe20006000000 */
[----:B------:R-:W-:Y:S01]  /*7900*/  FMUL.FTZ R64, R64, c[0x0][0x2ec] ;  /* 0x0000bb0040407a20 */ /* 0x000fe20000410000 */
[----:B------:R-:W-:Y:S01]  /*7910*/  FSEL R187, R187, -INF , !P1 ;  /* 0xff800000bbbb7808 */ /* 0x000fe20004800000 */
[----:B------:R-:W3:Y:S01]  /*7920*/  MUFU.TANH R89, R89 ;  /* 0x0000005900597308 */ /* 0x000ee20000002400 */
[C---:B------:R-:W-:Y:S01]  /*7930*/  ISETP.GE.AND P4, PT, R250.reuse, R167, PT ;  /* 0x000000a7fa00720c */ /* 0x040fe20003f86270 */
[----:B------:R-:W-:Y:S01]  /*7940*/  FMUL.FTZ R67, R67, c[0x0][0x2ec] ;  /* 0x0000bb0043437a20 */ /* 0x000fe20000410000 */
[----:B------:R-:W-:Y:S01]  /*7950*/  ISETP.GE.AND P1, PT, R250, R165, PT ;  /* 0x000000a5fa00720c */ /* 0x000fe20003f26270 */
[----:B------:R-:W-:Y:S01]  /*7960*/  FMUL.FTZ R66, R66, c[0x0][0x2ec] ;  /* 0x0000bb0042427a20 */ /* 0x000fe20000410000 */
[----:B------:R-:W-:Y:S01]  /*7970*/  IADD3 R250, R243, UR28, RZ ;  /* 0x0000001cf3fa7c10 */ /* 0x000fe2000fffe0ff */
[----:B------:R-:W-:Y:S01]  /*7980*/  FMUL.FTZ R52, R52, c[0x0][0x2ec] ;  /* 0x0000bb0034347a20 */ /* 0x000fe20000410000 */
[----:B----4-:R-:W-:Y:S01]  /*7990*/  IADD3 R91, R172, 0xa0, RZ ;  /* 0x000000a0ac5b7810 */ /* 0x010fe20007ffe0ff */
[----:B------:R-:W-:Y:S01]  /*79a0*/  HMMA.16816.F32 R36, R16, R48, R36 ;  /* 0x000000301024723c */ /* 0x000fe20000001824 */
[----:B------:R-:W-:Y:S01]  /*79b0*/  IADD3 R250, R250, 0x91, RZ ;  /* 0x00000091fafa7810 */ /* 0x000fe20007ffe0ff */
[----:B------:R-:W4:Y:S01]  /*79c0*/  MUFU.TANH R93, R93 ;  /* 0x0000005d005d7308 */ /* 0x000f220000002400 */
[----:B------:R-:W-:-:S02]  /*79d0*/  FSEL R181, R96, -INF , !P4 ;  /* 0xff80000060b57808 */ /* 0x000fc40006000000 */
[C---:B------:R-:W-:Y:S02]  /*79e0*/  ISETP.GE.AND P0, PT, R250.reuse, R167, PT ;  /* 0x000000a7fa00720c */ /* 0x040fe40003f06270 */
[----:B------:R-:W-:Y:S01]  /*79f0*/  ISETP.GE.AND P3, PT, R250, R165, PT ;  /* 0x000000a5fa00720c */ /* 0x000fe20003f66270 */
[----:B------:R-:W-:Y:S01]  /*7a00*/  HMMA.16816.F32 R32, R16, R50, R32 ;  /* 0x000000321020723c */ /* 0x000fe20000001820 */
[----:B------:R-:W-:Y:S01]  /*7a10*/  IADD3 R250, R243, UR28, RZ ;  /* 0x0000001cf3fa7c10 */ /* 0x000fe2000fffe0ff */
[----:B------:R-:W5:Y:S01]  /*7a20*/  I2F R151, R91 ;  /* 0x0000005b00977306 */ /* 0x000f620000201400 */
[----:B------:R-:W-:Y:S01]  /*7a30*/  FSEL R163, R103, -INF , !P1 ;  /* 0xff80000067a37808 */ /* 0x000fe20004800000 */
[----:B---3--:R-:W-:Y:S01]  /*7a40*/  FFMA.FTZ R89, R216, UR4, R89 ;  /* 0x00000004d8597c23 */ /* 0x008fe20008010059 */
[----:B------:R-:W-:Y:S01]  /*7a50*/  IADD3 R250, R250, 0x98, RZ ;  /* 0x00000098fafa7810 */ /* 0x000fe20007ffe0ff */
[----:B------:R-:W-:Y:S01]  /*7a60*/  FMUL.FTZ R49, R53, c[0x0][0x2ec] ;  /* 0x0000bb0035317a20 */ /* 0x000fe20000410000 */
[----:B------:R-:W-:Y:S01]  /*7a70*/  FSEL R177, R97, -INF , !P0 ;  /* 0xff80000061b17808 */ /* 0x000fe20004000000 */
[C---:B--2---:R-:W-:Y:S01]  /*7a80*/  HMMA.16816.F32 R40, R12.reuse, R44, R24 ;  /* 0x0000002c0c28723c */ /* 0x044fe20000001818 */
[----:B------:R-:W2:Y:S01]  /*7a90*/  LDSM.16.M88.4 R24, [R164+0x7800] ;  /* 0x00780000a418783b */ /* 0x000ea20000000200 */
[C---:B------:R-:W-:Y:S01]  /*7aa0*/  ISETP.GE.AND P5, PT, R250.reuse, R167, PT ;  /* 0x000000a7fa00720c */ /* 0x040fe20003fa6270 */
[----:B------:R-:W3:Y:S01]  /*7ab0*/  MUFU.TANH R88, R88 ;  /* 0x0000005800587308 */ /* 0x000ee20000002400 */
[----:B------:R-:W-:Y:S01]  /*7ac0*/  ISETP.GE.AND P2, PT, R250, R165, PT ;  /* 0x000000a5fa00720c */ /* 0x000fe20003f46270 */
[----:B----4-:R-:W-:Y:S01]  /*7ad0*/  FFMA.FTZ R93, R137, UR4, R93 ;  /* 0x00000004895d7c23 */ /* 0x010fe2000801005d */
[----:B------:R-:W-:Y:S01]  /*7ae0*/  IADD3 R250, R243, UR28, RZ ;  /* 0x0000001cf3fa7c10 */ /* 0x000fe2000fffe0ff */
[----:B------:R-:W-:Y:S01]  /*7af0*/  FMUL.FTZ R45, R54, c[0x0][0x2ec] ;  /* 0x0000bb00362d7a20 */ /* 0x000fe20000410000 */
[----:B------:R-:W-:Y:S01]  /*7b00*/  HMMA.16816.F32 R20, R12, R46, R20 ;  /* 0x0000002e0c14723c */ /* 0x000fe20000001814 */
[----:B------:R-:W-:Y:S01]  /*7b10*/  FSEL R161, R99, -INF , !P3 ;  /* 0xff80000063a17808 */ /* 0x000fe20005800000 */
[----:B-----5:R-:W-:Y:S01]  /*7b20*/  FFMA.FTZ R2, R151, UR4, R2 ;  /* 0x0000000497027c23 */ /* 0x020fe20008010002 */
[----:B------:R-:W-:Y:S01]  /*7b30*/  IADD3 R250, R250, 0x99, RZ ;  /* 0x00000099fafa7810 */ /* 0x000fe20007ffe0ff */
[----:B------:R4:W-:Y:S01]  /*7b40*/  MUFU.TANH R135, R76 ;  /* 0x0000004c00877308 */ /* 0x0009e20000002400 */
[----:B------:R-:W-:Y:S01]  /*7b50*/  FSEL R175, R98, -INF , !P5 ;  /* 0xff80000062af7808 */ /* 0x000fe20006800000 */
[----:B------:R-:W-:Y:S01]  /*7b60*/  FMUL.FTZ R53, R55, c[0x0][0x2ec] ;  /* 0x0000bb0037357a20 */ /* 0x000fe20000410000 */
[----:B------:R-:W-:Y:S01]  /*7b70*/  ISETP.GE.AND P4, PT, R250, R167, PT ;  /* 0x000000a7fa00720c */ /* 0x000fe20003f86270 */
[----:B------:R-:W-:Y:S01]  /*7b80*/  FMUL.FTZ R15, R32, c[0x0][0x2ec] ;  /* 0x0000bb00200f7a20 */ /* 0x000fe20000410000 */
[----:B------:R-:W-:Y:S01]  /*7b90*/  ISETP.GE.AND P1, PT, R250, R165, PT ;  /* 0x000000a5fa00720c */ /* 0x000fe20003f26270 */
[----:B------:R-:W-:Y:S01]  /*7ba0*/  FMUL.FTZ R33, R33, c[0x0][0x2ec] ;  /* 0x0000bb0021217a20 */ /* 0x000fe20000410000 */
[----:B------:R-:W-:Y:S01]  /*7bb0*/  IADD3 R250, R243, UR28, RZ ;  /* 0x0000001cf3fa7c10 */ /* 0x000fe2000fffe0ff */
[----:B------:R-:W5:Y:S01]  /*7bc0*/  MUFU.TANH R92, R92 ;  /* 0x0000005c005c7308 */ /* 0x000f620000002400 */
[----:B------:R-:W-:Y:S01]  /*7bd0*/  IADD3 R176, R172, 0xd0, RZ ;  /* 0x000000d0acb07810 */ /* 0x000fe20007ffe0ff */
[----:B---3--:R-:W-:Y:S01]  /*7be0*/  FFMA.FTZ R88, R151, UR4, R88 ;  /* 0x0000000497587c23 */ /* 0x008fe20008010058 */
[----:B------:R-:W-:Y:S01]  /*7bf0*/  IADD3 R250, R250, 0xa0, RZ ;  /* 0x000000a0fafa7810 */ /* 0x000fe20007ffe0ff */
[C---:B-1----:R-:W-:Y:S01]  /*7c00*/  HMMA.16816.F32 R40, R8.reuse, R28, R40 ;  /* 0x0000001c0828723c */ /* 0x042fe20000001828 */
[----:B------:R-:W-:Y:S01]  /*7c10*/  IADD3 R124, R172, 0xe0, RZ ;  /* 0x000000e0ac7c7810 */ /* 0x000fe20007ffe0ff */
[----:B------:R-:W-:Y:S01]  /*7c20*/  FMUL.FTZ R13, R39, c[0x0][0x2ec] ;  /* 0x0000bb00270d7a20 */ /* 0x000fe20000410000 */
[----:B------:R-:W-:Y:S01]  /*7c30*/  ISETP.GE.AND P0, PT, R250, R167, PT ;  /* 0x000000a7fa00720c */ /* 0x000fe20003f06270 */
[----:B----4-:R-:W-:Y:S01]  /*7c40*/  FMUL.FTZ R76, R77, c[0x0][0x2ec] ;  /* 0x0000bb004d4c7a20 */ /* 0x010fe20000410000 */
[----:B------:R-:W-:Y:S01]  /*7c50*/  I2F R186, R226 ;  /* 0x000000e200ba7306 */ /* 0x000fe20000201400 */
[----:B------:R-:W-:Y:S01]  /*7c60*/  FMUL.FTZ R77, R78, c[0x0][0x2ec] ;  /* 0x0000bb004e4d7a20 */ /* 0x000fe20000410000 */
[----:B------:R-:W-:Y:S01]  /*7c70*/  ISETP.GE.AND P3, PT, R250, R165, PT ;  /* 0x000000a5fa00720c */ /* 0x000fe20003f66270 */
[----:B------:R-:W-:Y:S01]  /*7c80*/  HMMA.16816.F32 R20, R8, R30, R20 ;  /* 0x0000001e0814723c */ /* 0x000fe20000001814 */
[----:B------:R-:W-:Y:S01]  /*7c90*/  FMUL.FTZ R78, R79, c[0x0][0x2ec] ;  /* 0x0000bb004f4e7a20 */ /* 0x000fe20000410000 */
[----:B------:R-:W-:Y:S01]  /*7ca0*/  IADD3 R250, R243, UR28, RZ ;  /* 0x0000001cf3fa7c10 */ /* 0x000fe2000fffe0ff */
[----:B------:R-:W-:Y:S01]  /*7cb0*/  FMUL.FTZ R37, R37, c[0x0][0x2ec] ;  /* 0x0000bb0025257a20 */ /* 0x000fe20000410000 */
[----:B------:R-:W-:Y:S01]  /*7cc0*/  IADD3 R182, R172, 0xc0, RZ ;  /* 0x000000c0acb67810 */ /* 0x000fe20007ffe0ff */
[----:B------:R-:W-:Y:S01]  /*7cd0*/  MUFU.TANH R212, R80 ;  /* 0x0000005000d47308 */ /* 0x000fe20000002400 */
[----:B------:R-:W-:Y:S01]  /*7ce0*/  IADD3 R250, R250, 0xa1, RZ ;  /* 0x000000a1fafa7810 */ /* 0x000fe20007ffe0ff */
[----:B-----5:R-:W-:Y:S01]  /*7cf0*/  FFMA.FTZ R92, R137, UR4, R92 ;  /* 0x00000004895c7c23 */ /* 0x020fe2000801005c */
[----:B------:R-:W-:Y:S01]  /*7d00*/  IADD3 R196, R172, 0xd9, RZ ;  /* 0x000000d9acc47810 */ /* 0x000fe20007ffe0ff */
[----:B------:R-:W-:Y:S01]  /*7d10*/  FMUL.FTZ R11, R34, c[0x0][0x2ec] ;  /* 0x0000bb00220b7a20 */ /* 0x000fe20000410000 */
[----:B------:R-:W-:Y:S01]  /*7d20*/  ISETP.GE.AND P5, PT, R250, R167, PT ;  /* 0x000000a7fa00720c */ /* 0x000fe20003fa6270 */
[----:B------:R-:W-:Y:S01]  /*7d30*/  FMUL.FTZ R38, R38, c[0x0][0x2ec] ;  /* 0x0000bb0026267a20 */ /* 0x000fe20000410000 */
[----:B------:R-:W-:Y:S01]  /*7d40*/  FSEL R151, R88, -INF , !P0 ;  /* 0xff80000058977808 */ /* 0x000fe20004000000 */
[----:B------:R-:W1:Y:S01]  /*7d50*/  MUFU.TANH R94, R94 ;  /* 0x0000005e005e7308 */ /* 0x000e620000002400 */
[----:B------:R-:W-:Y:S01]  /*7d60*/  FSEL R137, R89, -INF , !P5 ;  /* 0xff80000059897808 */ /* 0x000fe20006800000 */
[----:B------:R-:W-:-:S04]  /*7d70*/  DEPBAR.LE SB0, 0x0 ;  /* 0x000080000000791a */ /* 0x000fc80000000000 */
[C---:B--2---:R-:W-:Y:S01]  /*7d80*/  HMMA.16816.F32 R40, R16.reuse, R24, R40 ;  /* 0x000000181028723c */ /* 0x044fe20000001828 */
[-C--:B------:R-:W-:Y:S01]  /*7d90*/  ISETP.GE.AND P5, PT, R226, R167.reuse, PT ;  /* 0x000000a7e200720c */ /* 0x080fe20003fa6270 */
[----:B------:R-:W-:Y:S01]  /*7da0*/  MUFU.TANH R85, R85 ;  /* 0x0000005500557308 */ /* 0x000fe20000002400 */
[----:B------:R-:W-:Y:S02]  /*7db0*/  ISETP.GE.AND P0, PT, R232, R167, PT ;  /* 0x000000a7e800720c */ /* 0x000fe40003f06270 */
[C---:B------:R-:W-:Y:S02]  /*7dc0*/  IADD3 R126, R172.reuse, 0xe8, RZ ;  /* 0x000000e8ac7e7810 */ /* 0x040fe40007ffe0ff */
[----:B------:R-:W-:Y:S01]  /*7dd0*/  IADD3 R194, R172, 0xe9, RZ ;  /* 0x000000e9acc27810 */ /* 0x000fe20007ffe0ff */
[----:B------:R-:W-:Y:S01]  /*7de0*/  HMMA.16816.F32 R16, R16, R26, R20 ;  /* 0x0000001a1010723c */ /* 0x000fe20000001814 */
[----:B------:R-:W-:Y:S01]  /*7df0*/  FSEL R221, R221, -INF , !P6 ;  /* 0xff800000dddd7808 */ /* 0x000fe20007000000 */
[----:B------:R-:W2:Y:S01]  /*7e00*/  I2F R188, R232 ;  /* 0x000000e800bc7306 */ /* 0x000ea20000201400 */
[----:B-1----:R-:W-:Y:S01]  /*7e10*/  FFMA.FTZ R94, R155, UR4, R94 ;  /* 0x000000049b5e7c23 */ /* 0x002fe2000801005e */
[----:B------:R-:W-:Y:S01]  /*7e20*/  FSEL R155, R93, -INF , !P1 ;  /* 0xff8000005d9b7808 */ /* 0x000fe20004800000 */
[----:B------:R-:W-:Y:S01]  /*7e30*/  FMUL.FTZ R25, R35, c[0x0][0x2ec] ;  /* 0x0000bb0023197a20 */ /* 0x000fe20000410000 */
[----:B------:R-:W-:-:S02]  /*7e40*/  FSEL R171, R92, -INF , !P4 ;  /* 0xff8000005cab7808 */ /* 0x000fc40006000000 */
[----:B------:R-:W-:Y:S02]  /*7e50*/  ISETP.GE.AND P6, PT, R220, R165, PT ;  /* 0x000000a5dc00720c */ /* 0x000fe40003fc6270 */
[----:B------:R-:W-:Y:S01]  /*7e60*/  I2F R81, R222 ;  /* 0x000000de00517306 */ /* 0x000fe20000201400 */
[----:B------:R-:W-:Y:S02]  /*7e70*/  ISETP.GE.AND P4, PT, R230, R167, PT ;  /* 0x000000a7e600720c */ /* 0x000fe40003f86270 */
[C---:B------:R-:W-:Y:S02]  /*7e80*/  IADD3 R134, R172.reuse, 0xd8, RZ ;  /* 0x000000d8ac867810 */ /* 0x040fe40007ffe0ff */
[----:B------:R-:W-:Y:S01]  /*7e90*/  IADD3 R220, R172, 0xf1, RZ ;  /* 0x000000f1acdc7810 */ /* 0x000fe20007ffe0ff */
[----:B------:R-:W-:Y:S01]  /*7ea0*/  FMUL.FTZ R21, R41, c[0x0][0x2ec] ;  /* 0x0000bb0029157a20 */ /* 0x000fe20000410000 */
[----:B------:R-:W-:Y:S01]  /*7eb0*/  FSEL R159, R94, -INF , !P2 ;  /* 0xff8000005e9f7808 */ /* 0x000fe20005000000 */
[----:B------:R-:W1:Y:S01]  /*7ec0*/  MUFU.TANH R76, R76 ;  /* 0x0000004c004c7308 */ /* 0x000e620000002400 */
[----:B--2---:R-:W-:Y:S01]  /*7ed0*/  FFMA.FTZ R79, R188, UR4, R85 ;  /* 0x00000004bc4f7c23 */ /* 0x004fe20008010055 */
[-C--:B------:R-:W-:Y:S01]  /*7ee0*/  ISETP.GE.AND P1, PT, R230, R165.reuse, PT ;  /* 0x000000a5e600720c */ /* 0x080fe20003f26270 */
[----:B------:R-:W-:Y:S01]  /*7ef0*/  FMUL.FTZ R40, R40, c[0x0][0x2ec] ;  /* 0x0000bb0028287a20 */ /* 0x000fe20000410000 */
[----:B------:R-:W-:Y:S01]  /*7f00*/  ISETP.GE.AND P2, PT, R250, R165, PT ;  /* 0x000000a5fa00720c */ /* 0x000fe20003f46270 */
[----:B------:R-:W-:Y:S01]  /*7f10*/  FMUL.FTZ R23, R43, c[0x0][0x2ec] ;  /* 0x0000bb002b177a20 */ /* 0x000fe20000410000 */
[----:B------:R-:W-:Y:S01]  /*7f20*/  FSEL R79, R79, -INF , !P0 ;  /* 0xff8000004f4f7808 */ /* 0x000fe20004000000 */
[----:B------:R-:W-:Y:S01]  /*7f30*/  FMUL.FTZ R8, R18, c[0x0][0x2ec] ;  /* 0x0000bb0012087a20 */ /* 0x000fe20000410000 */
[----:B------:R-:W-:Y:S01]  /*7f40*/  I2F R166, R218 ;  /* 0x000000da00a67306 */ /* 0x000fe20000201400 */
[----:B------:R-:W-:Y:S01]  /*7f50*/  ISETP.GE.AND P0, PT, R218, R167, PT ;  /* 0x000000a7da00720c */ /* 0x000fe20003f06270 */
[----:B------:R-:W-:Y:S01]  /*7f60*/  FMUL.FTZ R19, R19, c[0x0][0x2ec] ;  /* 0x0000bb0013137a20 */ /* 0x000fe20000410000 */
[----:B------:R-:W-:-:S02]  /*7f70*/  IADD3 R192, R172, 0xe1, RZ ;  /* 0x000000e1acc07810 */ /* 0x000fc40007ffe0ff */
[C---:B------:R-:W-:Y:S02]  /*7f80*/  IADD3 R190, R172.reuse, 0xf0, RZ ;  /* 0x000000f0acbe7810 */ /* 0x040fe40007ffe0ff */
[C---:B------:R-:W-:Y:S01]  /*7f90*/  IADD3 R108, R172.reuse, 0xf8, RZ ;  /* 0x000000f8ac6c7810 */ /* 0x040fe20007ffe0ff */
[----:B------:R-:W-:Y:S01]  /*7fa0*/  MUFU.TANH R78, R78 ;  /* 0x0000004e004e7308 */ /* 0x000fe20000002400 */
[----:B-1----:R-:W-:Y:S01]  /*7fb0*/  FFMA.FTZ R76, R81, UR4, R76 ;  /* 0x00000004514c7c23 */ /* 0x002fe2000801004c */
[C---:B------:R-:W-:Y:S02]  /*7fc0*/  IADD3 R104, R172.reuse, 0xf9, RZ ;  /* 0x000000f9ac687810 */ /* 0x040fe40007ffe0ff */
[----:B------:R-:W-:Y:S02]  /*7fd0*/  FSEL R193, R193, -INF , !P6 ;  /* 0xff800000c1c17808 */ /* 0x000fe40007000000 */
[----:B------:R-:W-:Y:S02]  /*7fe0*/  ISETP.GE.AND P6, PT, R172, R167, PT ;  /* 0x000000a7ac00720c */ /* 0x000fe40003fc6270 */
[----:B------:R-:W-:Y:S01]  /*7ff0*/  MUFU.TANH R84, R84 ;  /* 0x0000005400547308 */ /* 0x000fe20000002400 */
[----:B------:R-:W-:-:S07]  /*8000*/  IADD3 R229, R237, 0x4800, RZ ;  /* 0x00004800ede57810 */ /* 0x000fce0007ffe0ff */
[----:B------:R-:W1:Y:S08]  /*8010*/  I2F R210, R230 ;  /* 0x000000e600d27306 */ /* 0x000e700000201400 */
[----:B------:R-:W-:Y:S08]  /*8020*/  I2F R80, R174 ;  /* 0x000000ae00507306 */ /* 0x000ff00000201400 */
[----:B------:R-:W2:Y:S01]  /*8030*/  MUFU.TANH R107, R68 ;  /* 0x00000044006b7308 */ /* 0x000ea20000002400 */
[----:B-1----:R-:W-:Y:S01]  /*8040*/  FFMA.FTZ R84, R210, UR4, R84 ;  /* 0x00000004d2547c23 */ /* 0x002fe20008010054 */
[----:B------:R-:W-:-:S04]  /*8050*/  IADD3 R230, R237, 0x4000, RZ ;  /* 0x00004000ede67810 */ /* 0x000fc80007ffe0ff */
[----:B------:R-:W-:Y:S02]  /*8060*/  FSEL R131, R84, -INF , !P4 ;  /* 0xff80000054837808 */ /* 0x000fe40006000000 */
[----:B------:R-:W1:Y:S01]  /*8070*/  MUFU.TANH R91, R86 ;  /* 0x00000056005b7308 */ /* 0x000e620000002400 */
[----:B------:R-:W-:-:S07]  /*8080*/  ISETP.GE.AND P4, PT, R228, R167, PT ;  /* 0x000000a7e400720c */ /* 0x000fce0003f86270 */
[----:B------:R-:W-:Y:S01]  /*8090*/  I2F R82, R184 ;  /* 0x000000b800527306 */ /* 0x000fe20000201400 */
[----:B--2---:R-:W-:-:S07]  /*80a0*/  FFMA.FTZ R85, R80, UR4, R107 ;  /* 0x0000000450557c23 */ /* 0x004fce000801006b */
[----:B------:R-:W2:Y:S01]  /*80b0*/  MUFU.TANH R73, R73 ;  /* 0x0000004900497308 */ /* 0x000ea20000002400 */
[----:B-1----:R-:W-:-:S05]  /*80c0*/  FFMA.FTZ R5, R210, UR4, R91 ;  /* 0x00000004d2057c23 */ /* 0x002fca000801005b */
[----:B------:R-:W-:Y:S02]  /*80d0*/  FSEL R5, R5, -INF , !P1 ;  /* 0xff80000005057808 */ /* 0x000fe40004800000 */
[----:B------:R1:W-:Y:S01]  /*80e0*/  MUFU.TANH R102, R69 ;  /* 0x0000004500667308 */ /* 0x0003e20000002400 */
[----:B------:R-:W-:-:S07]  /*80f0*/  ISETP.GE.AND P1, PT, R228, R165, PT ;  /* 0x000000a5e400720c */ /* 0x000fce0003f26270 */
[----:B------:R-:W-:Y:S01]  /*8100*/  MUFU.TANH R90, R90 ;  /* 0x0000005a005a7308 */ /* 0x000fe20000002400 */
[----:B--2---:R-:W-:Y:S01]  /*8110*/  FFMA.FTZ R73, R82, UR4, R73 ;  /* 0x0000000452497c23 */ /* 0x004fe20008010049 */
[----:B-1----:R-:W-:Y:S01]  /*8120*/  FSEL R69, R2, -INF , !P3 ;  /* 0xff80000002457808 */ /* 0x002fe20005800000 */
[----:B------:R-:W-:-:S05]  /*8130*/  FMUL.FTZ R2, R36, c[0x0][0x2ec] ;  /* 0x0000bb0024027a20 */ /* 0x000fca0000410000 */
[----:B------:R-:W-:Y:S01]  /*8140*/  I2F R0, R178 ;  /* 0x000000b200007306 */ /* 0x000fe20000201400 */
[----:B------:R-:W-:-:S07]  /*8150*/  ISETP.GE.AND P3, PT, R232, R165, PT ;  /* 0x000000a5e800720c */ /* 0x000fce0003f66270 */
[----:B------:R1:W-:Y:S08]  /*8160*/  MUFU.TANH R225, R72 ;  /* 0x0000004800e17308 */ /* 0x0003f00000002400 */
[----:B------:R-:W2:Y:S08]  /*8170*/  MUFU.TANH R97, R65 ;  /* 0x0000004100617308 */ /* 0x000eb00000002400 */
[----:B------:R-:W3:Y:S01]  /*8180*/  MUFU.TANH R208, R87 ;  /* 0x0000005700d07308 */ /* 0x000ee20000002400 */
[----:B-1----:R-:W-:-:S05]  /*8190*/  FFMA.FTZ R72, R186, UR4, R212 ;  /* 0x00000004ba487c23 */ /* 0x002fca00080100d4 */
[----:B------:R-:W-:Y:S02]  /*81a0*/  FSEL R72, R72, -INF , !P5 ;  /* 0xff80000048487808 */ /* 0x000fe40006800000 */
[----:B------:R-:W1:Y:S01]  /*81b0*/  I2F R83, R214 ;  /* 0x000000d600537306 */ /* 0x000e620000201400 */
[----:B------:R-:W-:Y:S01]  /*81c0*/  ISETP.GE.AND P5, PT, R222, R167, PT ;  /* 0x000000a7de00720c */ /* 0x000fe20003fa6270 */
[----:B--2---:R-:W-:-:S06]  /*81d0*/  FFMA.FTZ R97, R0, UR4, R97 ;  /* 0x0000000400617c23 */ /* 0x004fcc0008010061 */
[----:B------:R-:W-:Y:S01]  /*81e0*/  MUFU.TANH R96, R71 ;  /* 0x0000004700607308 */ /* 0x000fe20000002400 */
[----:B---3--:R-:W-:-:S05]  /*81f0*/  FFMA.FTZ R68, R188, UR4, R208 ;  /* 0x00000004bc447c23 */ /* 0x008fca00080100d0 */
[----:B------:R-:W-:Y:S02]  /*8200*/  FSEL R68, R68, -INF , !P3 ;  /* 0xff80000044447808 */ /* 0x000fe40005800000 */
[----:B------:R2:W-:Y:S01]  /*8210*/  I2F R95, R228 ;  /* 0x000000e4005f7306 */ /* 0x0005e20000201400 */
[----:B-1----:R-:W-:Y:S01]  /*8220*/  FFMA.FTZ R84, R83, UR4, R102 ;  /* 0x0000000453547c23 */ /* 0x002fe20008010066 */
[----:B------:R-:W-:-:S06]  /*8230*/  ISETP.GE.AND P3, PT, R218, R165, PT ;  /* 0x000000a5da00720c */ /* 0x000fcc0003f66270 */
[----:B------:R-:W-:Y:S08]  /*8240*/  MUFU.TANH R246, R246 ;  /* 0x000000f600f67308 */ /* 0x000ff00000002400 */
[----:B------:R-:W-:Y:S01]  /*8250*/  I2F R87, R176 ;  /* 0x000000b000577306 */ /* 0x000fe20000201400 */
[----:B--2---:R-:W-:-:S07]  /*8260*/  IADD3 R228, R237, 0x5000, RZ ;  /* 0x00005000ede47810 */ /* 0x004fce0007ffe0ff */
[----:B------:R1:W-:Y:S08]  /*8270*/  MUFU.TANH R100, R64 ;  /* 0x0000004000647308 */ /* 0x0003f00000002400 */
[----:B------:R-:W2:Y:S08]  /*8280*/  MUFU.TANH R224, R224 ;  /* 0x000000e000e07308 */ /* 0x000eb00000002400 */
[----:B------:R-:W-:Y:S01]  /*8290*/  MUFU.TANH R248, R248 ;  /* 0x000000f800f87308 */ /* 0x000fe20000002400 */
[----:B-1----:R-:W-:-:S05]  /*82a0*/  FFMA.FTZ R64, R216, UR4, R90 ;  /* 0x00000004d8407c23 */ /* 0x002fca000801005a */
[----:B------:R-:W-:Y:S02]  /*82b0*/  FSEL R64, R64, -INF , !P2 ;  /* 0xff80000040407808 */ /* 0x000fe40005000000 */
[----:B------:R1:W3:Y:S01]  /*82c0*/  MUFU.TANH R111, R75 ;  /* 0x0000004b006f7308 */ /* 0x0002e20000002400 */
[----:B--2---:R-:W-:Y:S01]  /*82d0*/  FFMA.FTZ R71, R95, UR4, R224 ;  /* 0x000000045f477c23 */ /* 0x004fe200080100e0 */
[----:B------:R-:W-:Y:S02]  /*82e0*/  ISETP.GE.AND P2, PT, R226, R165, PT ;  /* 0x000000a5e200720c */ /* 0x000fe40003f46270 */
[----:B------:R-:W-:Y:S02]  /*82f0*/  IADD3 R226, R237, 0x6000, RZ ;  /* 0x00006000ede27810 */ /* 0x000fe40007ffe0ff */
[----:B------:R-:W-:Y:S02]  /*8300*/  FSEL R71, R71, -INF , !P4 ;  /* 0xff80000047477808 */ /* 0x000fe40006000000 */
[----:B------:R2:W4:Y:S01]  /*8310*/  MUFU.TANH R101, R70 ;  /* 0x0000004600657308 */ /* 0x0005220000002400 */
[----:B------:R-:W-:-:S02]  /*8320*/  ISETP.GE.AND P4, PT, R182, R167, PT ;  /* 0x000000a7b600720c */ /* 0x000fc40003f86270 */
[----:B------:R-:W-:-:S05]  /*8330*/  IADD3 R224, R237, 0x7000, RZ ;  /* 0x00007000ede07810 */ /* 0x000fca0007ffe0ff */
[----:B------:R5:W5:Y:S01]  /*8340*/  MUFU.TANH R93, R67 ;  /* 0x00000043005d7308 */ /* 0x000b620000002400 */
[----:B-1----:R-:W-:Y:S01]  /*8350*/  FFMA.FTZ R75, R81, UR4, R78 ;  /* 0x00000004514b7c23 */ /* 0x002fe2000801004e */
[----:B------:R-:W-:Y:S01]  /*8360*/  FSEL R78, R76, -INF , !P5 ;  /* 0xff8000004c4e7808 */ /* 0x000fe20006800000 */
[----:B------:R-:W-:Y:S01]  /*8370*/  FFMA.FTZ R81, R83, UR4, R96 ;  /* 0x0000000453517c23 */ /* 0x000fe20008010060 */
[-C--:B------:R-:W-:Y:S01]  /*8380*/  ISETP.GE.AND P5, PT, R174, R167.reuse, PT ;  /* 0x000000a7ae00720c */ /* 0x080fe20003fa6270 */
[----:B------:R-:W-:Y:S02]  /*8390*/  FFMA.FTZ R83, R87, UR4, R100 ;  /* 0x0000000457537c23 */ /* 0x000fe40008010064 */
[----:B---3--:R-:W-:Y:S01]  /*83a0*/  FFMA.FTZ R111, R82, UR4, R111 ;  /* 0x00000004526f7c23 */ /* 0x008fe2000801006f */
[----:B------:R-:W-:Y:S01]  /*83b0*/  I2F R121, R124 ;  /* 0x0000007c00797306 */ /* 0x000fe20000201400 */
[----:B--2---:R-:W-:Y:S01]  /*83c0*/  FFMA.FTZ R70, R166, UR4, R135 ;  /* 0x00000004a6467c23 */ /* 0x004fe20008010087 */
[----:B------:R-:W-:Y:S01]  /*83d0*/  FSEL R85, R85, -INF , !P5 ;  /* 0xff80000055557808 */ /* 0x000fe20006800000 */
[----:B----4-:R-:W-:Y:S01]  /*83e0*/  FFMA.FTZ R82, R80, UR4, R101 ;  /* 0x0000000450527c23 */ /* 0x010fe20008010065 */
[----:B------:R-:W-:-:S02]  /*83f0*/  ISETP.GE.AND P5, PT, R178, R167, PT ;  /* 0x000000a7b200720c */ /* 0x000fc40003fa6270 */
[----:B------:R-:W-:Y:S02]  /*8400*/  FSEL R70, R70, -INF , !P0 ;  /* 0xff80000046467808 */ /* 0x000fe40004000000 */
[----:B------:R-:W1:Y:S01]  /*8410*/  MUFU.TANH R2, R2 ;  /* 0x0000000200027308 */ /* 0x000e620000002400 */
[-C--:B------:R-:W-:Y:S01]  /*8420*/  ISETP.GE.AND P0, PT, R184, R167.reuse, PT ;  /* 0x000000a7b800720c */ /* 0x080fe20003f06270 */
[----:B-----5:R-:W-:Y:S01]  /*8430*/  FFMA.FTZ R67, R186, UR4, R248 ;  /* 0x00000004ba437c23 */ /* 0x020fe200080100f8 */
[----:B------:R-:W-:Y:S01]  /*8440*/  FSEL R101, R97, -INF , !P5 ;  /* 0xff80000061657808 */ /* 0x000fe20006800000 */
[----:B------:R-:W-:Y:S01]  /*8450*/  FFMA.FTZ R93, R0, UR4, R93 ;  /* 0x00000004005d7c23 */ /* 0x000fe2000801005d */
[----:B------:R-:W-:Y:S01]  /*8460*/  FSEL R76, R73, -INF , !P0 ;  /* 0xff800000494c7808 */ /* 0x000fe20004000000 */
[----:B------:R-:W-:Y:S01]  /*8470*/  FMUL.FTZ R0, R42, c[0x0][0x2ec] ;  /* 0x0000bb002a007a20 */ /* 0x000fe20000410000 */
[-C--:B------:R-:W-:Y:S01]  /*8480*/  ISETP.GE.AND P0, PT, R176, R167.reuse, PT ;  /* 0x000000a7b000720c */ /* 0x080fe20003f06270 */
[----:B------:R-:W-:Y:S01]  /*8490*/  I2F R86, R182 ;  /* 0x000000b600567306 */ /* 0x000fe20000201400 */
[----:B------:R-:W-:-:S02]  /*84a0*/  ISETP.GE.AND P5, PT, R124, R167, PT ;  /* 0x000000a77c00720c */ /* 0x000fc40003fa6270 */
[----:B------:R-:W-:Y:S02]  /*84b0*/  FSEL R83, R83, -INF , !P0 ;  /* 0xff80000053537808 */ /* 0x000fe40004000000 */
[----:B------:R-:W-:Y:S02]  /*84c0*/  FSEL R67, R67, -INF , !P2 ;  /* 0xff80000043437808 */ /* 0x000fe40005000000 */
[----:B------:R-:W-:Y:S01]  /*84d0*/  ISETP.GE.AND P0, PT, R196, R167, PT ;  /* 0x000000a7c400720c */ /* 0x000fe20003f06270 */
[----:B------:R-:W-:Y:S01]  /*84e0*/  I2F R122, R196 ;  /* 0x000000c4007a7306 */ /* 0x000fe20000201400 */
[----:B-1----:R-:W-:Y:S01]  /*84f0*/  FFMA.FTZ R2, R121, UR4, R2 ;  /* 0x0000000479027c23 */ /* 0x002fe20008010002 */
[----:B------:R-:W-:-:S04]  /*8500*/  ISETP.GE.AND P2, PT, R222, R165, PT ;  /* 0x000000a5de00720c */ /* 0x000fc80003f46270 */
[----:B------:R-:W-:Y:S01]  /*8510*/  FSEL R98, R2, -INF , !P5 ;  /* 0xff80000002627808 */ /* 0x000fe20006800000 */
[----:B------:R-:W-:Y:S01]  /*8520*/  FMUL.FTZ R2, R16, c[0x0][0x2ec] ;  /* 0x0000bb0010027a20 */ /* 0x000fe20000410000 */
[----:B------:R-:W1:Y:S01]  /*8530*/  MUFU.TANH R77, R77 ;  /* 0x0000004d004d7308 */ /* 0x000e620000002400 */
[----:B------:R-:W-:Y:S02]  /*8540*/  ISETP.GE.AND P5, PT, R194, R167, PT ;  /* 0x000000a7c200720c */ /* 0x000fe40003fa6270 */
[----:B------:R-:W-:Y:S02]  /*8550*/  FSEL R75, R75, -INF , !P2 ;  /* 0xff8000004b4b7808 */ /* 0x000fe40005000000 */
[----:B------:R-:W-:-:S03]  /*8560*/  ISETP.GE.AND P2, PT, R174, R165, PT ;  /* 0x000000a5ae00720c */ /* 0x000fc60003f46270 */
[----:B------:R-:W2:Y:S01]  /*8570*/  MUFU.TANH R227, R74 ;  /* 0x0000004a00e37308 */ /* 0x000ea20000002400 */
[----:B------:R-:W-:Y:S02]  /*8580*/  FSEL R82, R82, -INF , !P2 ;  /* 0xff80000052527808 */ /* 0x000fe40005000000 */
[----:B------:R-:W-:-:S04]  /*8590*/  ISETP.GE.AND P2, PT, R178, R165, PT ;  /* 0x000000a5b200720c */ /* 0x000fc80003f46270 */
[----:B------:R-:W-:Y:S01]  /*85a0*/  FSEL R93, R93, -INF , !P2 ;  /* 0xff8000005d5d7808 */ /* 0x000fe20005000000 */
[----:B------:R-:W3:Y:S01]  /*85b0*/  MUFU.TANH R49, R49 ;  /* 0x0000003100317308 */ /* 0x000ee20000002400 */
[----:B-1----:R-:W-:Y:S01]  /*85c0*/  FFMA.FTZ R65, R166, UR4, R77 ;  /* 0x00000004a6417c23 */ /* 0x002fe2000801004d */
[----:B------:R-:W-:Y:S01]  /*85d0*/  ISETP.GE.AND P2, PT, R124, R165, PT ;  /* 0x000000a57c00720c */ /* 0x000fe20003f46270 */
[C---:B------:R-:W-:Y:S01]  /*85e0*/  FFMA.FTZ R77, R86.reuse, UR4, R225 ;  /* 0x00000004564d7c23 */ /* 0x040fe200080100e1 */
[----:B------:R-:W-:Y:S02]  /*85f0*/  IADD3 R225, R237, 0x6800, RZ ;  /* 0x00006800ede17810 */ /* 0x000fe40007ffe0ff */
[----:B------:R-:W-:Y:S02]  /*8600*/  FSEL R65, R65, -INF , !P3 ;  /* 0xff80000041417808 */ /* 0x000fe40005800000 */
[----:B------:R-:W-:Y:S01]  /*8610*/  I2F R118, R126 ;  /* 0x0000007e00767306 */ /* 0x000fe20000201400 */
[----:B--2---:R-:W-:Y:S01]  /*8620*/  FFMA.FTZ R74, R86, UR4, R227 ;  /* 0x00000004564a7c23 */ /* 0x004fe200080100e3 */
[----:B------:R-:W-:-:S02]  /*8630*/  FSEL R77, R77, -INF , !P4 ;  /* 0xff8000004d4d7808 */ /* 0x000fc40006000000 */
[----:B------:R-:W-:Y:S02]  /*8640*/  ISETP.GE.AND P3, PT, R184, R165, PT ;  /* 0x000000a5b800720c */ /* 0x000fe40003f66270 */
[----:B------:R-:W-:Y:S02]  /*8650*/  ISETP.GE.AND P4, PT, R214, R167, PT ;  /* 0x000000a7d600720c */ /* 0x000fe40003f86270 */
[----:B------:R-:W1:Y:S01]  /*8660*/  MUFU.TANH R11, R11 ;  /* 0x0000000b000b7308 */ /* 0x000e620000002400 */
[----:B---3--:R-:W-:Y:S01]  /*8670*/  FFMA.FTZ R49, R122, UR4, R49 ;  /* 0x000000047a317c23 */ /* 0x008fe20008010031 */
[----:B------:R-:W-:Y:S02]  /*8680*/  FSEL R73, R111, -INF , !P3 ;  /* 0xff8000006f497808 */ /* 0x000fe40005800000 */
[----:B------:R-:W-:Y:S02]  /*8690*/  FSEL R84, R84, -INF , !P4 ;  /* 0xff80000054547808 */ /* 0x000fe40006000000 */
[----:B------:R-:W-:-:S02]  /*86a0*/  FSEL R99, R49, -INF , !P0 ;  /* 0xff80000031637808 */ /* 0x000fc40004000000 */
[----:B------:R-:W-:Y:S01]  /*86b0*/  I2F R112, R194 ;  /* 0x000000c200707306 */ /* 0x000fe20000201400 */
[----:B------:R-:W-:Y:S02]  /*86c0*/  ISETP.GE.AND P0, PT, R126, R167, PT ;  /* 0x000000a77e00720c */ /* 0x000fe40003f06270 */
[----:B------:R-:W-:Y:S02]  /*86d0*/  ISETP.GE.AND P3, PT, R176, R165, PT ;  /* 0x000000a5b000720c */ /* 0x000fe40003f66270 */
[----:B------:R-:W-:Y:S02]  /*86e0*/  ISETP.GE.AND P4, PT, R134, R167, PT ;  /* 0x000000a78600720c */ /* 0x000fe40003f86270 */
[C---:B------:R-:W-:Y:S01]  /*86f0*/  IADD3 R227, R237.reuse, 0x5800, RZ ;  /* 0x00005800ede37810 */ /* 0x040fe20007ffe0ff */
[----:B------:R-:W2:Y:S01]  /*8700*/  MUFU.TANH R9, R33 ;  /* 0x0000002100097308 */ /* 0x000ea20000002400 */
[----:B-1----:R-:W-:Y:S01]  /*8710*/  FFMA.FTZ R88, R118, UR4, R11 ;  /* 0x0000000476587c23 */ /* 0x002fe2000801000b */
[----:B------:R-:W-:Y:S01]  /*8720*/  IADD3 R166, R237, 0x7800, RZ ;  /* 0x00007800eda67810 */ /* 0x000fe20007ffe0ff */
[----:B------:R-:W-:-:S05]  /*8730*/  FMUL.FTZ R11, R17, c[0x0][0x2ec] ;  /* 0x0000bb00110b7a20 */ /* 0x000fca0000410000 */
[----:B------:R-:W1:Y:S08]  /*8740*/  MUFU.TANH R15, R15 ;  /* 0x0000000f000f7308 */ /* 0x000e700000002400 */
[----:B------:R-:W-:Y:S01]  /*8750*/  I2F R120, R134 ;  /* 0x0000008600787306 */ /* 0x000fe20000201400 */
[----:B--2---:R-:W-:-:S07]  /*8760*/  FFMA.FTZ R9, R112, UR4, R9 ;  /* 0x0000000470097c23 */ /* 0x004fce0008010009 */
[----:B------:R-:W-:Y:S01]  /*8770*/  I2F R114, R220 ;  /* 0x000000dc00727306 */ /* 0x000fe20000201400 */
[----:B-1----:R-:W-:-:S05]  /*8780*/  FFMA.FTZ R15, R118, UR4, R15 ;  /* 0x00000004760f7c23 */ /* 0x002fca000801000f */
[----:B------:R-:W-:Y:S02]  /*8790*/  FSEL R96, R15, -INF , !P0 ;  /* 0xff8000000f607808 */ /* 0x000fe40004000000 */
[----:B------:R1:W2:Y:S01]  /*87a0*/  MUFU.TANH R92, R66 ;  /* 0x00000042005c7308 */ /* 0x0002a20000002400 */
[----:B------:R-:W-:-:S07]  /*87b0*/  ISETP.GE.AND P0, PT, R220, R167, PT ;  /* 0x000000a7dc00720c */ /* 0x000fce0003f06270 */
[----:B------:R-:W3:Y:S08]  /*87c0*/  MUFU.TANH R45, R45 ;  /* 0x0000002d002d7308 */ /* 0x000ef00000002400 */
[----:B------:R-:W4:Y:S01]  /*87d0*/  MUFU.TANH R21, R21 ;  /* 0x0000001500157308 */ /* 0x000f220000002400 */
[----:B-1----:R-:W-:Y:S01]  /*87e0*/  FFMA.FTZ R66, R95, UR4, R246 ;  /* 0x000000045f427c23 */ /* 0x002fe200080100f6 */
[----:B------:R-:W-:Y:S01]  /*87f0*/  FSEL R95, R9, -INF , !P5 ;  /* 0xff800000095f7808 */ /* 0x000fe20006800000 */
[----:B--2---:R-:W-:Y:S01]  /*8800*/  FFMA.FTZ R80, R87, UR4, R92 ;  /* 0x0000000457507c23 */ /* 0x004fe2000801005c */
[----:B------:R-:W-:-:S02]  /*8810*/  ISETP.GE.AND P5, PT, R108, R167, PT ;  /* 0x000000a76c00720c */ /* 0x000fc40003fa6270 */
[----:B------:R-:W-:Y:S02]  /*8820*/  FSEL R66, R66, -INF , !P1 ;  /* 0xff80000042427808 */ /* 0x000fe40004800000 */
[----:B------:R-:W1:Y:S01]  /*8830*/  MUFU.TANH R89, R52 ;  /* 0x0000003400597308 */ /* 0x000e620000002400 */
[-C--:B------:R-:W-:Y:S01]  /*8840*/  ISETP.GE.AND P1, PT, R182, R165.reuse, PT ;  /* 0x000000a5b600720c */ /* 0x080fe20003f26270 */
[----:B---3--:R-:W-:Y:S01]  /*8850*/  FFMA.FTZ R45, R120, UR4, R45 ;  /* 0x00000004782d7c23 */ /* 0x008fe2000801002d */
[----:B------:R-:W-:Y:S02]  /*8860*/  FSEL R80, R80, -INF , !P3 ;  /* 0xff80000050507808 */ /* 0x000fe40005800000 */
[----:B------:R-:W-:Y:S02]  /*8870*/  FSEL R74, R74, -INF , !P1 ;  /* 0xff8000004a4a7808 */ /* 0x000fe40004800000 */
[-C--:B------:R-:W-:Y:S01]  /*8880*/  ISETP.GE.AND P1, PT, R214, R165.reuse, PT ;  /* 0x000000a5d600720c */ /* 0x080fe20003f26270 */
[----:B------:R-:W-:Y:S01]  /*8890*/  I2F R116, R192 ;  /* 0x000000c000747306 */ /* 0x000fe20000201400 */
[----:B----4-:R-:W-:Y:S01]  /*88a0*/  FFMA.FTZ R21, R114, UR4, R21 ;  /* 0x0000000472157c23 */ /* 0x010fe20008010015 */
[----:B------:R-:W-:-:S02]  /*88b0*/  ISETP.GE.AND P3, PT, R196, R165, PT ;  /* 0x000000a5c400720c */ /* 0x000fc40003f66270 */
[----:B------:R-:W-:Y:S02]  /*88c0*/  FSEL R81, R81, -INF , !P1 ;  /* 0xff80000051517808 */ /* 0x000fe40004800000 */
[----:B------:R-:W-:Y:S02]  /*88d0*/  ISETP.GE.AND P1, PT, R134, R165, PT ;  /* 0x000000a58600720c */ /* 0x000fe40003f26270 */
[----:B------:R-:W2:Y:S01]  /*88e0*/  MUFU.TANH R13, R13 ;  /* 0x0000000d000d7308 */ /* 0x000ea20000002400 */
[----:B-1----:R-:W-:Y:S01]  /*88f0*/  FFMA.FTZ R89, R120, UR4, R89 ;  /* 0x0000000478597c23 */ /* 0x002fe20008010059 */
[----:B------:R-:W-:Y:S02]  /*8900*/  FSEL R92, R45, -INF , !P1 ;  /* 0xff8000002d5c7808 */ /* 0x000fe40004800000 */
[----:B------:R-:W-:Y:S02]  /*8910*/  FSEL R107, R21, -INF , !P0 ;  /* 0xff800000156b7808 */ /* 0x000fe40004000000 */
[----:B------:R-:W-:-:S02]  /*8920*/  FSEL R100, R89, -INF , !P4 ;  /* 0xff80000059647808 */ /* 0x000fc40006000000 */
[----:B------:R-:W1:Y:S01]  /*8930*/  MUFU.TANH R53, R53 ;  /* 0x0000003500357308 */ /* 0x000e620000002400 */
[C---:B------:R-:W-:Y:S02]  /*8940*/  ISETP.GE.AND P1, PT, R192.reuse, R165, PT ;  /* 0x000000a5c000720c */ /* 0x040fe40003f26270 */
[----:B------:R-:W-:Y:S02]  /*8950*/  PLOP3.LUT P0, PT, PT, PT, UP0, 0x80, 0x0 ;  /* 0x000000000000781c */ /* 0x000fe40003f0f008 */
[----:B------:R-:W-:-:S03]  /*8960*/  ISETP.GE.AND P4, PT, R192, R167, PT ;  /* 0x000000a7c000720c */ /* 0x000fc60003f86270 */
[----:B------:R-:W3:Y:S01]  /*8970*/  MUFU.TANH R29, R37 ;  /* 0x00000025001d7308 */ /* 0x000ee20000002400 */
[----:B--2---:R-:W-:-:S05]  /*8980*/  FFMA.FTZ R13, R116, UR4, R13 ;  /* 0x00000004740d7c23 */ /* 0x004fca000801000d */
[----:B------:R-:W-:Y:S02]  /*8990*/  FSEL R89, R13, -INF , !P1 ;  /* 0xff8000000d597808 */ /* 0x000fe40004800000 */
[----:B------:R-:W2:Y:S01]  /*89a0*/  MUFU.TANH R12, R38 ;  /* 0x00000026000c7308 */ /* 0x000ea20000002400 */
[----:B-1----:R-:W-:Y:S01]  /*89b0*/  FFMA.FTZ R53, R122, UR4, R53 ;  /* 0x000000047a357c23 */ /* 0x002fe20008010035 */
[----:B------:R-:W-:-:S04]  /*89c0*/  ISETP.GE.AND P1, PT, R190, R165, PT ;  /* 0x000000a5be00720c */ /* 0x000fc80003f26270 */
[----:B------:R-:W-:Y:S02]  /*89d0*/  FSEL R91, R53, -INF , !P3 ;  /* 0xff800000355b7808 */ /* 0x000fe40005800000 */
[----:B------:R-:W-:Y:S01]  /*89e0*/  I2F R123, R190 ;  /* 0x000000be007b7306 */ /* 0x000fe20000201400 */
[----:B---3--:R-:W-:Y:S01]  /*89f0*/  FFMA.FTZ R29, R116, UR4, R29 ;  /* 0x00000004741d7c23 */ /* 0x008fe2000801001d */
[----:B------:R-:W-:-:S04]  /*8a00*/  ISETP.GE.AND P3, PT, R126, R165, PT ;  /* 0x000000a57e00720c */ /* 0x000fc80003f66270 */
[----:B------:R-:W-:Y:S02]  /*8a10*/  FSEL R97, R29, -INF , !P4 ;  /* 0xff8000001d617808 */ /* 0x000fe40006000000 */
[----:B------:R-:W1:Y:S01]  /*8a20*/  MUFU.TANH R0, R0 ;  /* 0x0000000000007308 */ /* 0x000e620000002400 */
[----:B--2---:R-:W-:Y:S01]  /*8a30*/  FFMA.FTZ R12, R121, UR4, R12 ;  /* 0x00000004790c7c23 */ /* 0x004fe2000801000c */
[----:B------:R-:W-:Y:S02]  /*8a40*/  ISETP.GE.AND P4, PT, R190, R167, PT ;  /* 0x000000a7be00720c */ /* 0x000fe40003f86270 */
[----:B------:R-:W-:Y:S02]  /*8a50*/  FSEL R88, R88, -INF , !P3 ;  /* 0xff80000058587808 */ /* 0x000fe40005800000 */
[----:B------:R-:W-:Y:S02]  /*8a60*/  FSEL R90, R12, -INF , !P2 ;  /* 0xff8000000c5a7808 */ /* 0x000fe40005000000 */
[----:B------:R-:W2:Y:S01]  /*8a70*/  MUFU.TANH R25, R25 ;  /* 0x0000001900197308 */ /* 0x000ea20000002400 */
[----:B------:R-:W-:-:S02]  /*8a80*/  ISETP.GE.AND P2, PT, R194, R165, PT ;  /* 0x000000a5c200720c */ /* 0x000fc40003f46270 */
[----:B------:R-:W-:-:S05]  /*8a90*/  ISETP.GE.AND P3, PT, R220, R165, PT ;  /* 0x000000a5dc00720c */ /* 0x000fca0003f66270 */
[----:B------:R-:W3:Y:S01]  /*8aa0*/  MUFU.TANH R40, R40 ;  /* 0x0000002800287308 */ /* 0x000ee20000002400 */
[----:B-1----:R-:W-:-:S05]  /*8ab0*/  FFMA.FTZ R0, R123, UR4, R0 ;  /* 0x000000047b007c23 */ /* 0x002fca0008010000 */
[----:B------:R-:W-:Y:S01]  /*8ac0*/  FSEL R86, R0, -INF , !P1 ;  /* 0xff80000000567808 */ /* 0x000fe20004800000 */
[----:B------:R-:W-:Y:S01]  /*8ad0*/  FFMA.FTZ R0, R170, UR4, R191 ;  /* 0x00000004aa007c23 */ /* 0x000fe200080100bf */
[----:B------:R-:W-:Y:S01]  /*8ae0*/  I2F R105, R108 ;  /* 0x0000006c00697306 */ /* 0x000fe20000201400 */
[----:B--2---:R-:W-:Y:S01]  /*8af0*/  FFMA.FTZ R25, R112, UR4, R25 ;  /* 0x0000000470197c23 */ /* 0x004fe20008010019 */
[-C--:B------:R-:W-:Y:S02]  /*8b00*/  ISETP.GE.AND P1, PT, R104, R165.reuse, PT ;  /* 0x000000a56800720c */ /* 0x080fe40003f26270 */
[----:B------:R-:W-:Y:S02]  /*8b10*/  FSEL R0, R0, -INF , !P6 ;  /* 0xff80000000007808 */ /* 0x000fe40007000000 */
[----:B------:R-:W-:Y:S02]  /*8b20*/  FSEL R87, R25, -INF , !P2 ;  /* 0xff80000019577808 */ /* 0x000fe40005000000 */
[----:B------:R-:W-:Y:S01]  /*8b30*/  I2F R106, R104 ;  /* 0x00000068006a7306 */ /* 0x000fe20000201400 */
[----:B---3--:R-:W-:Y:S01]  /*8b40*/  FFMA.FTZ R40, R123, UR4, R40 ;  /* 0x000000047b287c23 */ /* 0x008fe20008010028 */
[----:B------:R-:W-:Y:S01]  /*8b50*/  BAR.SYNC.DEFER_BLOCKING 0x0 ;  /* 0x0000000000007b1d */ /* 0x000fe20000010000 */
[----:B------:R-:W-:-:S03]  /*8b60*/  ISETP.GE.AND P2, PT, R108, R165, PT ;  /* 0x000000a56c00720c */ /* 0x000fc60003f46270 */
[----:B------:R-:W-:Y:S02]  /*8b70*/  FSEL R94, R40, -INF , !P4 ;  /* 0xff800000285e7808 */ /* 0x000fe40006000000 */
[----:B------:R-:W1:Y:S01]  /*8b80*/  MUFU.TANH R23, R23 ;  /* 0x0000001700177308 */ /* 0x000e620000002400 */
[----:B------:R-:W-:-:S07]  /*8b90*/  ISETP.GE.AND P4, PT, R104, R167, PT ;  /* 0x000000a76800720c */ /* 0x000fce0003f86270 */
[----:B------:R-:W2:Y:S08]  /*8ba0*/  MUFU.TANH R2, R2 ;  /* 0x0000000200027308 */ /* 0x000eb00000002400 */
[----:B------:R-:W3:Y:S01]  /*8bb0*/  MUFU.TANH R11, R11 ;  /* 0x0000000b000b7308 */ /* 0x000ee20000002400 */
[----:B-1----:R-:W-:-:S05]  /*8bc0*/  FFMA.FTZ R23, R114, UR4, R23 ;  /* 0x0000000472177c23 */ /* 0x002fca0008010017 */
[----:B------:R-:W-:Y:S02]  /*8bd0*/  FSEL R104, R23, -INF , !P3 ;  /* 0xff80000017687808 */ /* 0x000fe40005800000 */
[----:B------:R-:W1:Y:S01]  /*8be0*/  MUFU.TANH R8, R8 ;  /* 0x0000000800087308 */ /* 0x000e620000002400 */
[----:B--2---:R-:W-:-:S07]  /*8bf0*/  FFMA.FTZ R2, R105, UR4, R2 ;  /* 0x0000000469027c23 */ /* 0x004fce0008010002 */
[----:B------:R-:W2:Y:S01]  /*8c00*/  MUFU.TANH R9, R19 ;  /* 0x0000001300097308 */ /* 0x000ea20000002400 */
[----:B---3--:R-:W-:Y:S02]  /*8c10*/  FFMA.FTZ R11, R106, UR4, R11 ;  /* 0x000000046a0b7c23 */ /* 0x008fe4000801000b */
[----:B-1----:R-:W-:-:S03]  /*8c20*/  FFMA.FTZ R8, R105, UR4, R8 ;  /* 0x0000000469087c23 */ /* 0x002fc60008010008 */
[----:B------:R-:W-:Y:S02]  /*8c30*/  FSEL R105, R11, -INF , !P4 ;  /* 0xff8000000b697808 */ /* 0x000fe40006000000 */
[----:B------:R-:W-:Y:S01]  /*8c40*/  FSEL R103, R8, -INF , !P2 ;  /* 0xff80000008677808 */ /* 0x000fe20005000000 */
[----:B--2---:R-:W-:Y:S01]  /*8c50*/  FFMA.FTZ R102, R106, UR4, R9 ;  /* 0x000000046a667c23 */ /* 0x004fe20008010009 */
[----:B------:R-:W-:-:S04]  /*8c60*/  FSEL R106, R2, -INF , !P5 ;  /* 0xff800000026a7808 */ /* 0x000fc80006800000 */
        /* <DEDUP_REMOVED lines=20> */
[----:B---3--:R-:W-:-:S04]  /*8db0*/  UIMAD.WIDE.U32 UR26, UR27, UR7, URZ ;  /* 0x000000071b1a72a5 */ /* 0x008fc8000f8e003f */
[----:B------:R-:W-:Y:S02]  /*8dc0*/  UIADD3 UR6, -UR27, URZ, URZ ;  /* 0x0000003f1b067290 */ /* 0x000fe4000fffe13f */
[----:B------:R-:W-:Y:S02]  /*8dd0*/  UMOV UR29, UR31 ;  /* 0x0000001f001d7c82 */ /* 0x000fe40008000000 */
[----:B------:R-:W-:Y:S02]  /*8de0*/  UIADD3 UR9, -UR29, URZ, URZ ;  /* 0x0000003f1d097290 */ /* 0x000fe4000fffe13f */
[----:B------:R-:W-:Y:S02]  /*8df0*/  UIMAD UR7, UR22, UR6, UR7 ;  /* 0x00000006160772a4 */ /* 0x000fe4000f8e0207 */
[----:B------:R-:W-:Y:S02]  /*8e00*/  UIMAD UR9, UR22, UR9, UR11 ;  /* 0x00000009160972a4 */ /* 0x000fe4000f8e020b */
[----:B------:R-:W-:-:S02]  /*8e10*/  UISETP.GT.U32.AND UP0, UPT, UR22, UR7, UPT ;  /* 0x000000071600728c */ /* 0x000fc4000bf04070 */
[----:B------:R-:W-:Y:S02]  /*8e20*/  UISETP.GT.U32.AND UP2, UPT, UR22, UR9, UPT ;  /* 0x000000091600728c */ /* 0x000fe4000bf44070 */
[----:B------:R-:W-:Y:S02]  /*8e30*/  ULDC UR6, c[0x0][0x2d0] ;  /* 0x0000b40000067ab9 */ /* 0x000fe40000000800 */
[----:B------:R-:W-:Y:S02]  /*8e40*/  ULOP3.LUT UR28, UR28, UR6, URZ, 0x3c, !UPT ;  /* 0x000000061c1c7292 */ /* 0x000fe4000f8e3c3f */
[----:B------:R-:W-:Y:S02]  /*8e50*/  ULOP3.LUT UR24, UR24, UR6, URZ, 0x3c, !UPT ;  /* 0x0000000618187292 */ /* 0x000fe4000f8e3c3f */
[----:B------:R-:W-:Y:S02]  /*8e60*/  UISETP.GE.AND UP1, UPT, UR28, URZ, UPT ;  /* 0x0000003f1c00728c */ /* 0x000fe4000bf26270 */
[----:B------:R-:W-:-:S02]  /*8e70*/  @!UP0 UIADD3 UR7, UR7, -UR22, URZ ;  /* 0x8000001607078290 */ /* 0x000fc4000fffe03f */
[----:B------:R-:W-:Y:S02]  /*8e80*/  @!UP2 UIADD3 UR9, UR9, -UR22, URZ ;  /* 0x800000160909a290 */ /* 0x000fe4000fffe03f */
[----:B------:R-:W-:Y:S02]  /*8e90*/  UISETP.GE.U32.AND UP3, UPT, UR7, UR22, UPT ;  /* 0x000000160700728c */ /* 0x000fe4000bf66070 */
[----:B------:R-:W-:Y:S02]  /*8ea0*/  UISETP.GE.U32.AND UP4, UPT, UR9, UR22, UPT ;  /* 0x000000160900728c */ /* 0x000fe4000bf86070 */
[----:B------:R-:W-:Y:S02]  /*8eb0*/  @!UP0 UIADD3 UR27, UR27, 0x1, URZ ;  /* 0x000000011b1b8890 */ /* 0x000fe4000fffe03f */
[----:B------:R-:W-:Y:S02]  /*8ec0*/  UISETP.GE.AND UP0, UPT, UR24, URZ, UPT ;  /* 0x0000003f1800728c */ /* 0x000fe4000bf06270 */
[----:B------:R-:W-:-:S02]  /*8ed0*/  @!UP2 UIADD3 UR29, UR29, 0x1, URZ ;  /* 0x000000011d1da890 */ /* 0x000fc4000fffe03f */
[----:B------:R-:W-:Y:S02]  /*8ee0*/  UISETP.NE.AND UP2, UPT, URZ, UR6, UPT ;  /* 0x000000063f00728c */ /* 0x000fe4000bf45270 */
[----:B------:R-:W-:Y:S02]  /*8ef0*/  @UP3 UIADD3 UR27, UR27, 0x1, URZ ;  /* 0x000000011b1b3890 */ /* 0x000fe4000fffe03f */
[----:B------:R-:W-:Y:S02]  /*8f00*/  @UP4 UIADD3 UR29, UR29, 0x1, URZ ;  /* 0x000000011d1d4890 */ /* 0x000fe4000fffe03f */
[----:B------:R-:W-:Y:S02]  /*8f10*/  ULOP3.LUT UR7, URZ, UR6, URZ, 0x33, !UPT ;  /* 0x000000063f077292 */ /* 0x000fe4000f8e333f */
        /* <DEDUP_REMOVED lines=21> */
[----:B--2---:R-:W-:Y:S02]  /*9070*/  IADD3 R2, -R9, R2, RZ ;  /* 0x0000000209027210 */ /* 0x004fe40007ffe1ff */
[----:B------:R-:W-:-:S03]  /*9080*/  MOV R9, UR27 ;  /* 0x0000001b00097c02 */ /* 0x000fc60008000f00 */
[----:B------:R-:W-:Y:S01]  /*9090*/  IMAD.U32 R9, RZ, RZ, UR7 ;  /* 0x00000007ff097e24 */ /* 0x000fe2000f8e00ff */
[----:B------:R-:W-:-:S03]  /*90a0*/  SHF.R.S32.HI R17, RZ, 0x1f, R2 ;  /* 0x0000001fff117819 */ /* 0x000fc60000011402 */
[----:B------:R-:W-:-:S04]  /*90b0*/  IMAD.WIDE.U32 R8, R2, c[0x0][0x180], R8 ;  /* 0x0000600002087a25 */ /* 0x000fc800078e0008 */
[----:B------:R-:W-:Y:S02]  /*90c0*/  IMAD R17, R17, c[0x0][0x180], RZ ;  /* 0x0000600011117a24 */ /* 0x000fe400078e02ff */
[----:B------:R-:W-:Y:S02]  /*90d0*/  IMAD.MOV.U32 R16, RZ, RZ, R8 ;  /* 0x000000ffff107224 */ /* 0x000fe400078e0008 */
[----:B------:R-:W-:-:S05]  /*90e0*/  IMAD R17, R2, c[0x0][0x184], R17 ;  /* 0x0000610002117a24 */ /* 0x000fca00078e0211 */
[----:B------:R-:W-:Y:S01]  /*90f0*/  IADD3 R17, R9, R17, RZ ;  /* 0x0000001109117210 */ /* 0x000fe20007ffe0ff */
[----:B------:R-:W-:Y:S05]  /*9100*/  BRA `(.L_x_2497) ;  /* 0x0000004000007947 */ /* 0x000fea0003800000 */
.L_x_2496:
[----:B------:R-:W-:-:S04]  /*9110*/  ULEA UR6, -UR10, URZ, 0x8 ;  /* 0x0000003f0a067291 */ /* 0x000fc8000f8e413f */
[----:B------:R-:W-:Y:S02]  /*9120*/  USHF.R.S32.HI UR7, URZ, 0x1f, UR6 ;  /* 0x0000001f3f077899 */ /* 0x000fe40008011406 */
[----:B------:R-:W-:-:S04]  /*9130*/  MOV R16, UR6 ;  /* 0x0000000600107c02 */ /* 0x000fc80008000f00 */
[----:B------:R-:W-:Y:S02]  /*9140*/  MOV R17, UR7 ;  /* 0x0000000700117c02 */ /* 0x000fe40008000f00 */
.L_x_2497:
        /* <DEDUP_REMOVED lines=11> */
[-C--:B------:R-:W-:Y:S01]  /*9200*/  @!P1 IADD3 R19, P4, R16, R62.reuse, RZ ;  /* 0x0000003e10139210 */ /* 0x080fe20007f9e0ff */
[----:B------:R-:W-:Y:S01]  /*9210*/  @!P1 IMAD.MOV.U32 R18, RZ, RZ, c[0x0][0x19c] ;  /* 0x00006700ff129624 */ /* 0x000fe200078e00ff */
[-C--:B------:R-:W-:Y:S01]  /*9220*/  @!P1 LEA.HI.X R14, R14, R63.reuse, R2, 0x5, P2 ;  /* 0x0000003f0e0e9211 */ /* 0x080fe200010f2c02 */
[----:B------:R-:W-:Y:S01]  /*9230*/  @!P1 IMAD.WIDE.U32 R22, R22, 0x30, R62 ;  /* 0x0000003016169825 */ /* 0x000fe200078e003e */
[-C--:B------:R-:W-:Y:S01]  /*9240*/  @!P1 LEA R13, P2, R13, R62.reuse, 0x6 ;  /* 0x0000003e0d0d9211 */ /* 0x080fe200078430ff */
[----:B------:R1:W-:Y:S02]  /*9250*/  @P1 STS.128 [R242+0x2000], RZ ;  /* 0x002000fff2001388 */ /* 0x0003e40000000c00 */
[----:B------:R-:W-:Y:S01]  /*9260*/  IMAD.U32 R28, RZ, RZ, UR10 ;  /* 0x0000000aff1c7e24 */ /* 0x000fe2000f8e00ff */
[----:B------:R-:W-:Y:S01]  /*9270*/  @!P1 LEA.HI.X R12, R12, R63, R2, 0x6, P2 ;  /* 0x0000003f0c0c9211 */ /* 0x000fe200010f3402 */
[----:B------:R-:W-:Y:S01]  /*9280*/  IMAD.U32 R8, RZ, RZ, UR10 ;  /* 0x0000000aff087e24 */ /* 0x000fe2000f8e00ff */
[----:B------:R-:W-:Y:S01]  /*9290*/  @!P1 LEA R11, P2, R11, R62, 0x7 ;  /* 0x0000003e0b0b9211 */ /* 0x000fe200078438ff */
[----:B------:R-:W-:-:S02]  /*92a0*/  @!P1 IMAD R18, R18, 0x30, RZ ;  /* 0x0000003012129824 */ /* 0x000fc400078e02ff */
[----:B------:R-:W-:Y:S01]  /*92b0*/  @!P1 IMAD.WIDE.U32 R28, R28, 0x60, R62 ;  /* 0x000000601c1c9825 */ /* 0x000fe200078e003e */
[----:B------:R-:W-:Y:S02]  /*92c0*/  @!P1 LEA.HI.X R10, R10, R63, R2, 0x7, P2 ;  /* 0x0000003f0a0a9211 */ /* 0x000fe400010f3c02 */
[--C-:B------:R-:W-:Y:S01]  /*92d0*/  @!P1 IADD3 R21, P3, P2, R16, UR18, R62.reuse ;  /* 0x0000001210159c10 */ /* 0x100fe2000fa7e03e */
[--C-:B------:R-:W-:Y:S01]  /*92e0*/  @!P1 IMAD.X R2, R17, 0x1, R63.reuse, P4 ;  /* 0x0000000111029824 */ /* 0x100fe200020e063f */
[----:B------:R-:W-:Y:S01]  /*92f0*/  @!P1 LEA R40, P4, R19, c[0x0][0x168], 0x1 ;  /* 0x00005a0013289a11 */ /* 0x000fe200078808ff */
[----:B------:R-:W-:Y:S01]  /*9300*/  @!P1 IMAD.WIDE.U32 R8, R8, 0x70, R62 ;  /* 0x0000007008089825 */ /* 0x000fe200078e003e */
[--C-:B------:R-:W-:Y:S02]  /*9310*/  @!P1 IADD3.X R20, R17, UR15, R63.reuse, P3, P2 ;  /* 0x0000000f11149c10 */ /* 0x100fe40009fe443f */
[----:B------:R-:W-:Y:S01]  /*9320*/  @!P1 LEA R38, P2, R21, c[0x0][0x168], 0x1 ;  /* 0x00005a0015269a11 */ /* 0x000fe200078408ff */
[----:B------:R-:W-:Y:S01]  /*9330*/  @!P1 IMAD.MOV.U32 R24, RZ, RZ, c[0x0][0x19c] ;  /* 0x00006700ff189624 */ /* 0x000fe200078e00ff */
[----:B------:R-:W-:Y:S01]  /*9340*/  @!P1 LEA.HI.X R41, R19, c[0x0][0x16c], R2, 0x1, P4 ;  /* 0x00005b0013299a11 */ /* 0x000fe200020f0c02 */
[----:B------:R-:W-:Y:S01]  /*9350*/  IMAD.U32 R46, RZ, RZ, UR10 ;  /* 0x0000000aff2e7e24 */ /* 0x000fe2000f8e00ff */
[----:B------:R-:W-:Y:S01]  /*9360*/  @!P1 LEA.HI.X R39, R21, c[0x0][0x16c], R20, 0x1, P2 ;  /* 0x00005b0015279a11 */ /* 0x000fe200010f0c14 */
[----:B------:R-:W-:Y:S01]  /*9370*/  IMAD.U32 R44, RZ, RZ, UR10 ;  /* 0x0000000aff2c7e24 */ /* 0x000fe2000f8e00ff */
[----:B------:R-:W-:Y:S01]  /*9380*/  @!P1 IADD3 R19, P2, R16, R22, RZ ;  /* 0x0000001610139210 */ /* 0x000fe20007f5e0ff */
[----:B------:R-:W-:Y:S01]  /*9390*/  @!P1 IMAD.MOV.U32 R22, RZ, RZ, c[0x0][0x19c] ;  /* 0x00006700ff169624 */ /* 0x000fe200078e00ff */
[----:B------:R-:W-:Y:S01]  /*93a0*/  @!PT LDS RZ, [RZ] ;  /* 0x00000000fffff984 */ /* 0x000fe20000000800 */
[----:B------:R-:W-:Y:S01]  /*93b0*/  @!PT LDS RZ, [RZ] ;  /* 0x00000000fffff984 */ /* 0x000fe20000000800 */
[----:B------:R-:W-:Y:S01]  /*93c0*/  @!PT LDS RZ, [RZ] ;  /* 0x00000000fffff984 */ /* 0x000fe20000000800 */
[----:B------:R1:W-:Y:S01]  /*93d0*/  @!P1 LDGSTS.E.BYPASS.LTC128B.128 [R242+0x2000], [R40.64] ;  /* 0x0200000028f29fae */ /* 0x0003e2000b901d54 */
[----:B------:R-:W-:Y:S01]  /*93e0*/  IMAD.U32 R30, RZ, RZ, UR10 ;  /* 0x0000000aff1e7e24 */ /* 0x000fe2000f8e00ff */
[C---:B------:R-:W-:Y:S01]  /*93f0*/  @!P1 IADD3.X R18, R17.reuse, R23, R18, P2, !PT ;  /* 0x0000001711129210 */ /* 0x040fe200017fe412 */
[----:B------:R-:W-:Y:S01]  /*9400*/  @!P1 IMAD R22, R22, 0x60, RZ ;  /* 0x0000006016169824 */ /* 0x000fe200078e02ff */
[----:B------:R-:W-:Y:S01]  /*9410*/  @!P1 IADD3 R23, P3, R16, R28, RZ ;  /* 0x0000001c10179210 */ /* 0x000fe20007f7e0ff */
[----:B------:R-:W-:Y:S01]  /*9420*/  @!P1 IMAD R24, R24, 0x70, RZ ;  /* 0x0000007018189824 */ /* 0x000fe200078e02ff */
[----:B------:R-:W-:Y:S01]  /*9430*/  @!P1 IADD3 R25, P2, R16, R8, RZ ;  /* 0x0000000810199210 */ /* 0x000fe20007f5e0ff */
[----:B------:R-:W-:Y:S01]  /*9440*/  @!P1 IMAD.WIDE.U32 R46, R46, 0x50, R62 ;  /* 0x000000502e2e9825 */ /* 0x000fe200078e003e */
[C---:B------:R-:W-:Y:S01]  /*9450*/  @!P1 IADD3.X R22, R17.reuse, R29, R22, P3, !PT ;  /* 0x0000001d11169210 */ /* 0x040fe20001ffe416 */
[----:B------:R1:W-:Y:S01]  /*9460*/  @P1 STS.128 [R242+0x2800], RZ ;  /* 0x002800fff2001388 */ /* 0x0003e20000000c00 */
[----:B------:R-:W-:Y:S01]  /*9470*/  @!P1 IADD3.X R24, R17, R9, R24, P2, !PT ;  /* 0x0000000911189210 */ /* 0x000fe200017fe418 */
[--C-:B------:R-:W-:Y:S01]  /*9480*/  @!P1 IMAD.WIDE.U32 R44, R44, 0x90, R62.reuse ;  /* 0x000000902c2c9825 */ /* 0x100fe200078e003e */
[----:B------:R-:W-:Y:S01]  /*9490*/  @!P1 IADD3 R21, P4, R16, R46, RZ ;  /* 0x0000002e10159210 */ /* 0x000fe20007f9e0ff */
[----:B------:R-:W-:Y:S01]  /*94a0*/  @!PT LDS RZ, [RZ] ;  /* 0x00000000fffff984 */ /* 0x000fe20000000800 */
[----:B------:R-:W-:Y:S01]  /*94b0*/  @!PT LDS RZ, [RZ] ;  /* 0x00000000fffff984 */ /* 0x000fe20000000800 */
[----:B------:R-:W-:Y:S01]  /*94c0*/  @!PT LDS RZ, [RZ] ;  /* 0x00000000fffff984 */ /* 0x000fe20000000800 */
[----:B------:R1:W-:Y:S02]  /*94d0*/  @!P1 LDGSTS.E.BYPASS.LTC128B.128 [R242+0x2800], [R38.64] ;  /* 0x0280000026f29fae */ /* 0x0003e4000b901d54 */
[----:B------:R-:W-:Y:S01]  /*94e0*/  @!P1 IMAD.WIDE.U32 R30, R30, 0xa0, R62 ;  /* 0x000000a01e1e9825 */ /* 0x000fe200078e003e */
[C---:B------:R-:W-:Y:S01]  /*94f0*/  @!P1 IADD3 R27, P3, R16.reuse, R44, RZ ;  /* 0x0000002c101b9210 */ /* 0x040fe20007f7e0ff */
[----:B------:R1:W-:Y:S02]  /*9500*/  @P1 STS.128 [R242+0x3000], RZ ;  /* 0x003000fff2001388 */ /* 0x0003e40000000c00 */
[----:B------:R-:W-:Y:S01]  /*9510*/  @!P1 IMAD.MOV.U32 R20, RZ, RZ, c[0x0][0x19c] ;  /* 0x00006700ff149624 */ /* 0x000fe200078e00ff */
[----:B------:R-:W-:Y:S01]  /*9520*/  @!P1 IADD3 R29, P2, R16, R30, RZ ;  /* 0x0000001e101d9210 */ /* 0x000fe20007f5e0ff */
[----:B------:R-:W-:-:S02]  /*9530*/  @!P1 IMAD.MOV.U32 R26, RZ, RZ, c[0x0][0x19c] ;  /* 0x00006700ff1a9624 */ /* 0x000fc400078e00ff */
[----:B------:R-:W-:Y:S02]  /*9540*/  @!P1 IMAD.MOV.U32 R28, RZ, RZ, c[0x0][0x19c] ;  /* 0x00006700ff1c9624 */ /* 0x000fe400078e00ff */
[----:B------:R-:W-:Y:S02]  /*9550*/  IMAD.U32 R42, RZ, RZ, UR10 ;  /* 0x0000000aff2a7e24 */ /* 0x000fe4000f8e00ff */
[----:B------:R-:W-:Y:S02]  /*9560*/  IMAD.U32 R36, RZ, RZ, UR10 ;  /* 0x0000000aff247e24 */ /* 0x000fe4000f8e00ff */
[----:B------:R-:W-:Y:S02]  /*9570*/  IMAD.U32 R32, RZ, RZ, UR10 ;  /* 0x0000000aff207e24 */ /* 0x000fe4000f8e00ff */
[----:B------:R-:W-:Y:S02]  /*9580*/  @!P1 IMAD R20, R20, 0x50, RZ ;  /* 0x0000005014149824 */ /* 0x000fe400078e02ff */
[----:B------:R-:W-:-:S02]  /*9590*/  @!P1 IMAD R26, R26, 0x90, RZ ;  /* 0x000000901a1a9824 */ /* 0x000fc400078e02ff */
[----:B------:R-:W-:Y:S01]  /*95a0*/  @!P1 IMAD R28, R28, 0xa0, RZ ;  /* 0x000000a01c1c9824 */ /* 0x000fe200078e02ff */
[C---:B------:R-:W-:Y:S01]  /*95b0*/  @!P1 IADD3.X R20, R17.reuse, R47, R20, P4, !PT ;  /* 0x0000002f11149210 */ /* 0x040fe200027fe414 */
[----:B------:R-:W-:Y:S01]  /*95c0*/  @!P1 IMAD.WIDE.U32 R42, R42, 0xb0, R62 ;  /* 0x000000b02a2a9825 */ /* 0x000fe200078e003e */
[C---:B------:R-:W-:Y:S02]  /*95d0*/  @!P1 IADD3.X R26, R17.reuse, R45, R26, P3, !PT ;  /* 0x0000002d111a9210 */ /* 0x040fe40001ffe41a */
        /* <DEDUP_REMOVED lines=27> */
[----:B------:R-:W-:Y:S02]  /*9790*/  @!P1 IADD3 R2, P2, R16, R34, RZ ;  /* 0x0000002210029210 */ /* 0x000fe40007f5e0ff */
[----:B------:R-:W-:-:S02]  /*97a0*/  @!P1 LEA R46, P5, R15, c[0x0][0x168], 0x1 ;  /* 0x00005a000f2e9a11 */ /* 0x000fc400078a08ff */
[----:B------:R-:W-:Y:S02]  /*97b0*/  @!P1 LEA.HI.X R45, R13, c[0x0][0x16c], R12, 0x1, P4 ;  /* 0x00005b000d2d9a11 */ /* 0x000fe400020f0c0c */
[----:B------:R-:W-:Y:S02]  /*97c0*/  @!P1 LEA.HI.X R43, R11, c[0x0][0x16c], R10, 0x1, P3 ;  /* 0x00005b000b2b9a11 */ /* 0x000fe400018f0c0a */
[----:B------:R-:W-:Y:S02]  /*97d0*/  @!P1 LEA R12, P3, R19, c[0x0][0x168], 0x1 ;  /* 0x00005a00130c9a11 */ /* 0x000fe400078608ff */
[----:B------:R-:W-:Y:S02]  /*97e0*/  @!P1 IADD3.X R35, R17, R35, R8, P2, !PT ;  /* 0x0000002311239210 */ /* 0x000fe400017fe408 */
[----:B------:R-:W-:Y:S02]  /*97f0*/  @!P1 LEA.HI.X R47, R15, c[0x0][0x16c], R14, 0x1, P5 ;  /* 0x00005b000f2f9a11 */ /* 0x000fe400028f0c0e */
        /* <DEDUP_REMOVED lines=88> */
[----:B-1----:R-:W-:-:S05]  /*9d80*/  IMAD.WIDE.U32 R10, R2, 0xf0, R62 ;  /* 0x000000f0020a7825 */ /* 0x002fca00078e003e */
        /* <DEDUP_REMOVED lines=8> */
.L_x_2499:
[----:B------:R-:W-:Y:S05]  /*9e10*/  BSYNC B0 ;  /* 0x0000000000007941 */ /* 0x000fea0003800000 */
.L_x_2498:
[----:B------:R-:W0:Y:S01]  /*9e20*/  LDGDEPBAR ;  /* 0x00000000000079af */ /* 0x000e220000000000 */
[----:B------:R-:W-:-:S04]  /*9e30*/  IADD3 R62, P1, R16, R62, RZ ;  /* 0x0000003e103e7210 */ /* 0x000fc80007f3e0ff */
[----:B------:R-:W-:Y:S02]  /*9e40*/  IADD3.X R63, R17, R63, RZ, P1, !PT ;  /* 0x0000003f113f7210 */ /* 0x000fe40000ffe4ff */
.L_x_2495:
[----:B-1----:R-:W2:Y:S01]  /*9e50*/  LDL.LU R13, [R1] ;  /* 0x00000000010d7983 */ /* 0x002ea20000300800 */
[----:B------:R-:W-:Y:S02]  /*9e60*/  FMNMX.FTZ R2, R0, R109, !PT ;  /* 0x0000006d00027209 */ /* 0x000fe40007810000 */
[----:B------:R-:W-:Y:S02]  /*9e70*/  FMNMX.FTZ R11, R115, R113, !PT ;  /* 0x00000071730b7209 */ /* 0x000fe40007810000 */
[----:B------:R-:W-:Y:S02]  /*9e80*/  FMNMX.FTZ R2, R235, R2, !PT ;  /* 0x00000002eb027209 */ /* 0x000fe40007810000 */
[----:B------:R-:W-:Y:S02]  /*9e90*/  FMNMX.FTZ R11, R206, R11, !PT ;  /* 0x0000000bce0b7209 */ /* 0x000fe40007810000 */
[----:B--2---:R-:W-:-:S04]  /*9ea0*/  FMNMX.FTZ R2, R13, R2, !PT ;  /* 0x000000020d027209 */ /* 0x004fc80007810000 */
        /* <DEDUP_REMOVED lines=135> */
[----:B------:R-:W-:Y:S01]  /*a720*/  SHF.L.U32 R235, R4, 0x1, RZ ;  /* 0x0000000104eb7819 */ /* 0x000fe200000006ff */
[--C-:B------:R-:W-:Y:S01]  /*a730*/  FFMA.FTZ R109, R13, c[0x0][0x23c], -R114.reuse ;  /* 0x00008f000d6d7a23 */ /* 0x100fe20000010872 */
[C---:B------:R-:W-:Y:S01]  /*a740*/  FSETP.NEU.FTZ.AND P1, PT, R0.reuse, -INF , PT ;  /* 0xff8000000000780b */ /* 0x040fe20003f3d000 */
[----:B------:R-:W-:Y:S01]  /*a750*/  FMUL.FTZ R108, R0, c[0x0][0x23c] ;  /* 0x00008f00006c7a20 */ /* 0x000fe20000410000 */
[-C--:B------:R-:W-:Y:S01]  /*a760*/  LEA R232, R3, R235.reuse, 0x1 ;  /* 0x000000eb03e87211 */ /* 0x080fe200078e08ff */
[----:B------:R-:W1:Y:S01]  /*a770*/  LDSM.16.MT88.4 R12, [R235+0xa000] ;  /* 0x00a00000eb0c783b */ /* 0x000e620000004200 */
[----:B------:R-:W-:Y:S01]  /*a780*/  LEA R233, R241, R235, 0x1 ;  /* 0x000000ebf1e97211 */ /* 0x000fe200078e08ff */
[--C-:B------:R-:W-:Y:S01]  /*a790*/  FFMA.FTZ R126, R231, c[0x0][0x23c], -R114.reuse ;  /* 0x00008f00e77e7a23 */ /* 0x100fe20000010872 */
[----:B------:R-:W-:Y:S01]  /*a7a0*/  FSEL R108, R108, RZ, P1 ;  /* 0x000000ff6c6c7208 */ /* 0x000fe20000800000 */
[----:B------:R-:W-:Y:S01]  /*a7b0*/  LDSM.16.MT88.4 R32, [R232+0xa000] ;  /* 0x00a00000e820783b */ /* 0x000fe20000004200 */
[----:B------:R-:W-:Y:S01]  /*a7c0*/  LEA R231, R241, R232, 0x1 ;  /* 0x000000e8f1e77211 */ /* 0x000fe200078e08ff */
[----:B------:R-:W-:Y:S01]  /*a7d0*/  MUFU.EX2 R112, R112 ;  /* 0x0000007000707308 */ /* 0x000fe20000000800 */
[----:B------:R-:W-:Y:S01]  /*a7e0*/  FFMA.FTZ R123, R204, c[0x0][0x23c], -R114 ;  /* 0x00008f00cc7b7a23 */ /* 0x000fe20000010872 */
[----:B------:R-:W2:Y:S01]  /*a7f0*/  LDSM.16.MT88.4 R40, [R233+0xa000] ;  /* 0x00a00000e928783b */ /* 0x000ea20000004200 */
[--C-:B------:R-:W-:Y:S01]  /*a800*/  FFMA.FTZ R116, R115, c[0x0][0x23c], -R108.reuse ;  /* 0x00008f0073747a23 */ /* 0x100fe2000001086c */
[----:B------:R-:W-:Y:S01]  /*a810*/  LEA R248, P1, R62, c[0x0][0x168], 0x1 ;  /* 0x00005a003ef87a11 */ /* 0x000fe200078208ff */
[--C-:B------:R-:W-:Y:S01]  /*a820*/  FFMA.FTZ R115, R113, c[0x0][0x23c], -R108.reuse ;  /* 0x00008f0071737a23 */ /* 0x100fe2000001086c */
[----:B------:R-:W3:Y:S01]  /*a830*/  LDSM.16.MT88.4 R44, [R231+0xa000] ;  /* 0x00a00000e72c783b */ /* 0x000ee20000004200 */
[--C-:B------:R-:W-:Y:S01]  /*a840*/  FFMA.FTZ R113, R206, c[0x0][0x23c], -R108.reuse ;  /* 0x00008f00ce717a23 */ /* 0x100fe2000001086c */
[----:B------:R-:W4:Y:S01]  /*a850*/  MUFU.EX2 R111, R111 ;  /* 0x0000006f006f7308 */ /* 0x000f220000000800 */
[--C-:B------:R-:W-:Y:S01]  /*a860*/  FFMA.FTZ R4, R202, c[0x0][0x23c], -R108.reuse ;  /* 0x00008f00ca047a23 */ /* 0x100fe2000001086c */
[----:B------:R-:W5:Y:S01]  /*a870*/  LDSM.16.MT88.4 R20, [R235+0xa800] ;  /* 0x00a80000eb14783b */ /* 0x000f620000004200 */
[----:B------:R-:W-:-:S02]  /*a880*/  FFMA.FTZ R120, R117, c[0x0][0x23c], -R108 ;  /* 0x00008f0075787a23 */ /* 0x000fc4000001086c */
[--C-:B------:R-:W-:Y:S01]  /*a890*/  FFMA.FTZ R124, R56, c[0x0][0x23c], -R114.reuse ;  /* 0x00008f00387c7a23 */ /* 0x100fe20000010872 */
[----:B------:R-:W-:Y:S01]  /*a8a0*/  LDSM.16.MT88.4 R52, [R232+0xa800] ;  /* 0x00a80000e834783b */ /* 0x000fe20000004200 */
[----:B------:R-:W-:Y:S01]  /*a8b0*/  FFMA.FTZ R121, R58, c[0x0][0x23c], -R114 ;  /* 0x00008f003a797a23 */ /* 0x000fe20000010872 */
[----:B------:R-:W-:Y:S01]  /*a8c0*/  MUFU.EX2 R110, R110 ;  /* 0x0000006e006e7308 */ /* 0x000fe20000000800 */
[--C-:B------:R-:W-:Y:S01]  /*a8d0*/  FFMA.FTZ R117, R57, c[0x0][0x23c], -R108.reuse ;  /* 0x00008f0039757a23 */ /* 0x100fe2000001086c */
[----:B------:R-:W-:Y:S01]  /*a8e0*/  LDSM.16.MT88.4 R48, [R231+0xa800] ;  /* 0x00a80000e730783b */ /* 0x000fe20000004200 */
[--C-:B------:R-:W-:Y:S02]  /*a8f0*/  FFMA.FTZ R118, R59, c[0x0][0x23c], -R108.reuse ;  /* 0x00008f003b767a23 */ /* 0x100fe4000001086c */
[----:B------:R-:W-:Y:S01]  /*a900*/  FFMA.FTZ R3, R200, c[0x0][0x23c], -R108 ;  /* 0x00008f00c8037a23 */ /* 0x000fe2000001086c */
[----:B------:R-:W1:Y:S01]  /*a910*/  LDSM.16.MT88.4 R56, [R233+0xa800] ;  /* 0x00a80000e938783b */ /* 0x000e620000004200 */
[----:B------:R-:W-:Y:S01]  /*a920*/  FFMA.FTZ R122, R130, c[0x0][0x23c], -R114 ;  /* 0x00008f00827a7a23 */ /* 0x000fe20000010872 */
[----:B------:R-:W2:Y:S01]  /*a930*/  MUFU.EX2 R109, R109 ;  /* 0x0000006d006d7308 */ /* 0x000ea20000000800 */
        /* <DEDUP_REMOVED lines=19> */
[----:B------:R-:W2:Y:S01]  /*aa70*/  MUFU.EX2 R4, R4 ;  /* 0x0000000400047308 */ /* 0x000ea20000000800 */
[----:B----4-:R-:W-:Y:S01]  /*aa80*/  F2FP.PACK_AB R25, R115, R116 ;  /* 0x000000747319723e */ /* 0x010fe200000000ff */
        /* <DEDUP_REMOVED lines=8> */
[----:B--2---:R-:W-:Y:S01]  /*ab10*/  F2FP.PACK_AB R27, R4, R113 ;  /* 0x00000071041b723e */ /* 0x004fe200000000ff */
[----:B------:R-:W2:Y:S01]  /*ab20*/  MUFU.EX2 R123, R123 ;  /* 0x0000007b007b7308 */ /* 0x000ea20000000800 */
[----:B------:R-:W-:-:S02]  /*ab30*/  FFMA.FTZ R148, R148, c[0x0][0x23c], -R108 ;  /* 0x00008f0094947a23 */ /* 0x000fc4000001086c */
[----:B------:R-:W-:Y:S02]  /*ab40*/  FFMA.FTZ R149, R149, c[0x0][0x23c], -R108 ;  /* 0x00008f0095957a23 */ /* 0x000fe4000001086c */
[--C-:B------:R-:W-:Y:S01]  /*ab50*/  FFMA.FTZ R153, R153, c[0x0][0x23c], -R114.reuse ;  /* 0x00008f0099997a23 */ /* 0x100fe20000010872 */
[C---:B-1----:R-:W-:Y:S01]  /*ab60*/  HMMA.16816.F32 R16, R24.reuse, R12, RZ ;  /* 0x0000000c1810723c */ /* 0x042fe200000018ff */
        /* <DEDUP_REMOVED lines=9> */
[----:B------:R-:W-:Y:S02]  /*ac00*/  FFMA.FTZ R179, R179, c[0x0][0x23c], -R108 ;  /* 0x00008f00b3b37a23 */ /* 0x000fe4000001086c */
[--C-:B------:R-:W-:Y:S01]  /*ac10*/  FFMA.FTZ R185, R185, c[0x0][0x23c], -R114.reuse ;  /* 0x00008f00b9b97a23 */ /* 0x100fe20000010872 */
[C---:B------:R-:W-:Y:S01]  /*ac20*/  HMMA.16816.F32 R8, R24.reuse, R40, RZ ;  /* 0x000000281808723c */ /* 0x040fe200000018ff */
[--C-:B------:R-:W-:Y:S01]  /*ac30*/  FFMA.FTZ R158, R158, c[0x0][0x23c], -R114.reuse ;  /* 0x00008f009e9e7a23 */ /* 0x100fe20000010872 */
[----:B------:R-:W-:Y:S01]  /*ac40*/  MUFU.EX2 R120, R120 ;  /* 0x0000007800787308 */ /* 0x000fe20000000800 */
[--C-:B------:R-:W-:Y:S02]  /*ac50*/  FFMA.FTZ R160, R251, c[0x0][0x23c], -R114.reuse ;  /* 0x00008f00fba07a23 */ /* 0x100fe40000010872 */
[----:B------:R-:W-:Y:S01]  /*ac60*/  FFMA.FTZ R191, R249, c[0x0][0x23c], -R114 ;  /* 0x00008f00f9bf7a23 */ /* 0x000fe20000010872 */
[----:B------:R-:W-:Y:S01]  /*ac70*/  LEA.HI.X R249, R62, c[0x0][0x16c], R63, 0x1, P1 ;  /* 0x00005b003ef97a11 */ /* 0x000fe200008f0c3f */
[--C-:B------:R-:W-:Y:S01]  /*ac80*/  FFMA.FTZ R162, R247, c[0x0][0x23c], -R108.reuse ;  /* 0x00008f00f7a27a23 */ /* 0x100fe2000001086c */
[----:B------:R-:W-:Y:S01]  /*ac90*/  HMMA.16816.F32 R36, R24, R32, RZ ;  /* 0x000000201824723c */ /* 0x000fe200000018ff */
[--C-:B------:R-:W-:Y:S01]  /*aca0*/  FFMA.FTZ R195, R195, c[0x0][0x23c], -R108.reuse ;  /* 0x00008f00c3c37a23 */ /* 0x100fe2000001086c */
[----:B------:R-:W1:Y:S01]  /*acb0*/  MUFU.EX2 R117, R117 ;  /* 0x0000007500757308 */ /* 0x000e620000000800 */
[----:B------:R-:W-:-:S02]  /*acc0*/  FFMA.FTZ R170, R223, c[0x0][0x23c], -R108 ;  /* 0x00008f00dfaa7a23 */ /* 0x000fc4000001086c */
[----:B------:R-:W-:Y:S02]  /*acd0*/  FFMA.FTZ R203, R203, c[0x0][0x23c], -R108 ;  /* 0x00008f00cbcb7a23 */ /* 0x000fe4000001086c */
        /* <DEDUP_REMOVED lines=9> */
[----:B------:R-:W4:Y:S01]  /*ad70*/  MUFU.EX2 R3, R3 ;  /* 0x0000000300037308 */ /* 0x000f220000000800 */
[----:B------:R-:W-:-:S02]  /*ad80*/  FFMA.FTZ R178, R217, c[0x0][0x23c], -R108 ;  /* 0x00008f00d9b27a23 */ /* 0x000fc4000001086c */
[----:B------:R-:W-:Y:S02]  /*ad90*/  FFMA.FTZ R209, R209, c[0x0][0x23c], -R108 ;  /* 0x00008f00d1d17a23 */ /* 0x000fe4000001086c */
[--C-:B------:R-:W-:Y:S01]  /*ada0*/  FFMA.FTZ R182, R205, c[0x0][0x23c], -R114.reuse ;  /* 0x00008f00cdb67a23 */ /* 0x100fe20000010872 */
[C---:B---3--:R-:W-:Y:S01]  /*adb0*/  HMMA.16816.F32 R28, R24.reuse, R44, RZ ;  /* 0x0000002c181c723c */ /* 0x048fe200000018ff */
[--C-:B------:R-:W-:Y:S01]  /*adc0*/  FFMA.FTZ R201, R201, c[0x0][0x23c], -R114.reuse ;  /* 0x00008f00c9c97a23 */ /* 0x100fe20000010872 */
[----:B------:R-:W-:Y:S01]  /*add0*/  MUFU.EX2 R122, R122 ;  /* 0x0000007a007a7308 */ /* 0x000fe20000000800 */
[--C-:B------:R-:W-:Y:S02]  /*ade0*/  FFMA.FTZ R184, R199, c[0x0][0x23c], -R114.reuse ;  /* 0x00008f00c7b87a23 */ /* 0x100fe40000010872 */
[----:B------:R-:W-:Y:S02]  /*adf0*/  FFMA.FTZ R197, R197, c[0x0][0x23c], -R114 ;  /* 0x00008f00c5c57a23 */ /* 0x000fe40000010872 */
        /* <DEDUP_REMOVED lines=13> */
[----:B-----5:R-:W-:Y:S01]  /*aed0*/  HMMA.16816.F32 R16, R44, R20, R16 ;  /* 0x000000142c10723c */ /* 0x020fe20000001810 */
        /* <DEDUP_REMOVED lines=15> */
[----:B------:R-:W-:Y:S02]  /*afd0*/  FFMA.FTZ R200, R79, c[0x0][0x23c], -R114 ;  /* 0x00008f004fc87a23 */ /* 0x000fe40000010872 */
        /* <DEDUP_REMOVED lines=12> */
[----:B------:R-:W-:Y:S01]  /*b0a0*/  FFMA.FTZ R70, R70, c[0x0][0x23c], -R114 ;  /* 0x00008f0046467a23 */ /* 0x000fe20000010872 */
        /* <DEDUP_REMOVED lines=12> */
[----:B------:R-:W-:Y:S01]  /*b170*/  HMMA.16816.F32 R24, R44, R50, R24 ;  /* 0x000000322c18723c */ /* 0x000fe20000001818 */
[----:B------:R-:W4:Y:S01]  /*b180*/  LDSM.16.MT88.4 R48, [R231+0xb000] ;  /* 0x00b00000e730783b */ /* 0x000f220000004200 */
[----:B------:R-:W-:Y:S01]  /*b190*/  MUFU.EX2 R135, R135 ;  /* 0x0000008700877308 */ /* 0x000fe20000000800 */
[----:B------:R-:W-:Y:S02]  /*b1a0*/  FFMA.FTZ R84, R84, c[0x0][0x23c], -R114 ;  /* 0x00008f0054547a23 */ /* 0x000fe40000010872 */
[--C-:B------:R-:W-:Y:S02]  /*b1b0*/  FFMA.FTZ R74, R74, c[0x0][0x23c], -R108.reuse ;  /* 0x00008f004a4a7a23 */ /* 0x100fe4000001086c */
[----:B-1----:R-:W-:Y:S01]  /*b1c0*/  F2FP.PACK_AB R44, R119, R122 ;  /* 0x0000007a772c723e */ /* 0x002fe200000000ff */
[--C-:B------:R-:W-:Y:S01]  /*b1d0*/  FFMA.FTZ R73, R73, c[0x0][0x23c], -R108.reuse ;  /* 0x00008f0049497a23 */ /* 0x100fe2000001086c */
[----:B---3--:R-:W-:Y:S01]  /*b1e0*/  F2FP.PACK_AB R45, R130, R127 ;  /* 0x0000007f822d723e */ /* 0x008fe200000000ff */
[----:B------:R-:W-:Y:S01]  /*b1f0*/  MUFU.EX2 R136, R136 ;  /* 0x0000008800887308 */ /* 0x000fe20000000800 */
[----:B------:R-:W-:Y:S01]  /*b200*/  F2FP.PACK_AB R46, R128, R125 ;  /* 0x0000007d802e723e */ /* 0x000fe200000000ff */
[--C-:B------:R-:W-:Y:S01]  /*b210*/  FFMA.FTZ R82, R82, c[0x0][0x23c], -R108.reuse ;  /* 0x00008f0052527a23 */ /* 0x100fe2000001086c */
[----:B-----5:R-:W-:Y:S01]  /*b220*/  F2FP.PACK_AB R47, R132, R129 ;  /* 0x00000081842f723e */ /* 0x020fe200000000ff */
[----:B------:R-:W-:-:S02]  /*b230*/  FFMA.FTZ R81, R81, c[0x0][0x23c], -R108 ;  /* 0x00008f0051517a23 */ /* 0x000fc4000001086c */
[----:B------:R-:W-:Y:S02]  /*b240*/  FADD.FTZ R111, R112, R111 ;  /* 0x0000006f706f7221 */ /* 0x000fe40000010000 */
[----:B------:R-:W-:Y:S01]  /*b250*/  MUFU.EX2 R138, R138 ;  /* 0x0000008a008a7308 */ /* 0x000fe20000000800 */
[----:B------:R-:W-:Y:S01]  /*b260*/  FADD.FTZ R116, R116, R115 ;  /* 0x0000007374747221 */ /* 0x000fe20000010000 */
[C---:B--2---:R-:W-:Y:S01]  /*b270*/  HMMA.16816.F32 R16, R44.reuse, R20, R16 ;  /* 0x000000142c10723c */ /* 0x044fe20000001810 */
[----:B------:R-:W-:Y:S02]  /*b280*/  FADD.FTZ R110, R110, R111 ;  /* 0x0000006f6e6e7221 */ /* 0x000fe40000010000 */
[----:B------:R-:W-:Y:S02]  /*b290*/  FADD.FTZ R113, R113, R116 ;  /* 0x0000007471717221 */ /* 0x000fe40000010000 */
[----:B------:R-:W-:Y:S01]  /*b2a0*/  FADD.FTZ R109, R109, R110 ;  /* 0x0000006e6d6d7221 */ /* 0x000fe20000010000 */
[----:B------:R-:W1:Y:S01]  /*b2b0*/  MUFU.EX2 R139, R139 ;  /* 0x0000008b008b7308 */ /* 0x000e620000000800 */
[----:B------:R-:W-:Y:S01]  /*b2c0*/  FADD.FTZ R113, R4, R113 ;  /* 0x0000007104717221 */ /* 0x000fe20000010000 */
[----:B------:R-:W-:Y:S01]  /*b2d0*/  HMMA.16816.F32 R12, R44, R22, R12 ;  /* 0x000000162c0c723c */ /* 0x000fe2000000180c */
[----:B------:R-:W2:Y:S01]  /*b2e0*/  LDSM.16.MT88.4 R20, [R235+0xb800] ;  /* 0x00b80000eb14783b */ /* 0x000ea20000004200 */
[----:B------:R-:W-:-:S02]  /*b2f0*/  FADD.FTZ R126, R126, R109 ;  /* 0x0000006d7e7e7221 */ /* 0x000fc40000010000 */
[----:B------:R-:W-:Y:S02]  /*b300*/  FADD.FTZ R120, R120, R113 ;  /* 0x0000007178787221 */ /* 0x000fe40000010000 */
[----:B------:R-:W-:Y:S01]  /*b310*/  MUFU.EX2 R140, R140 ;  /* 0x0000008c008c7308 */ /* 0x000fe20000000800 */
[----:B------:R-:W-:Y:S01]  /*b320*/  FADD.FTZ R123, R123, R126 ;  /* 0x0000007e7b7b7221 */ /* 0x000fe20000010000 */
[C---:B----4-:R-:W-:Y:S01]  /*b330*/  HMMA.16816.F32 R8, R44.reuse, R56, R8 ;  /* 0x000000382c08723c */ /* 0x050fe20000001808 */
[----:B------:R-:W-:Y:S02]  /*b340*/  FADD.FTZ R117, R117, R120 ;  /* 0x0000007875757221 */ /* 0x000fe40000010000 */
[----:B------:R-:W-:Y:S02]  /*b350*/  FADD.FTZ R124, R124, R123 ;  /* 0x0000007b7c7c7221 */ /* 0x000fe40000010000 */
[----:B------:R-:W-:Y:S01]  /*b360*/  FADD.FTZ R118, R118, R117 ;  /* 0x0000007576767221 */ /* 0x000fe20000010000 */
[----:B------:R-:W3:Y:S01]  /*b370*/  MUFU.EX2 R141, R141 ;  /* 0x0000008d008d7308 */ /* 0x000ee20000000800 */
[--C-:B------:R-:W-:Y:S01]  /*b380*/  FFMA.FTZ R85, R100, c[0x0][0x23c], -R114.reuse ;  /* 0x00008f0064557a23 */ /* 0x100fe20000010872 */
[----:B------:R-:W-:Y:S01]  /*b390*/  HMMA.16816.F32 R40, R44, R58, R40 ;  /* 0x0000003a2c28723c */ /* 0x000fe20000001828 */
[----:B------:R-:W4:Y:S01]  /*b3a0*/  LDSM.16.MT88.4 R56, [R233+0xb800] ;  /* 0x00b80000e938783b */ /* 0x000f220000004200 */
[----:B------:R-:W-:-:S02]  /*b3b0*/  FFMA.FTZ R83, R83, c[0x0][0x23c], -R114 ;  /* 0x00008f0053537a23 */ /* 0x000fc40000010872 */
[--C-:B------:R-:W-:Y:S02]  /*b3c0*/  FFMA.FTZ R202, R101, c[0x0][0x23c], -R114.reuse ;  /* 0x00008f0065ca7a23 */ /* 0x100fe40000010872 */
[----:B------:R-:W-:Y:S01]  /*b3d0*/  MUFU.EX2 R143, R143 ;  /* 0x0000008f008f7308 */ /* 0x000fe20000000800 */
[----:B------:R-:W-:Y:S01]  /*b3e0*/  FFMA.FTZ R100, R99, c[0x0][0x23c], -R114 ;  /* 0x00008f0063647a23 */ /* 0x000fe20000010872 */
[C---:B------:R-:W-:Y:S01]  /*b3f0*/  HMMA.16816.F32 R36, R44.reuse, R52, R36 ;  /* 0x000000342c24723c */ /* 0x040fe20000001824 */
[----:B------:R-:W-:Y:S02]  /*b400*/  FFMA.FTZ R4, R92, c[0x0][0x23c], -R108 ;  /* 0x00008f005c047a23 */ /* 0x000fe4000001086c */
[----:B------:R-:W-:Y:S02]  /*b410*/  FADD.FTZ R121, R121, R124 ;  /* 0x0000007c79797221 */ /* 0x000fe40000010000 */
[----:B------:R-:W-:Y:S01]  /*b420*/  FADD.FTZ R118, R3, R118 ;  /* 0x0000007603767221 */ /* 0x000fe20000010000 */
[----:B------:R-:W5:Y:S01]  /*b430*/  MUFU.EX2 R142, R142 ;  /* 0x0000008e008e7308 */ /* 0x000f620000000800 */
[----:B------:R-:W-:Y:S01]  /*b440*/  FFMA.FTZ R91, R91, c[0x0][0x23c], -R108 ;  /* 0x00008f005b5b7a23 */ /* 0x000fe2000001086c */
        /* <DEDUP_REMOVED lines=15> */
[----:B------:R-:W-:Y:S02]  /*b540*/  FFMA.FTZ R90, R90, c[0x0][0x23c], -R108 ;  /* 0x00008f005a5a7a23 */ /* 0x000fe4000001086c */
[----:B------:R-:W-:Y:S01]  /*b550*/  MUFU.EX2 R146, R146 ;  /* 0x0000009200927308 */ /* 0x000fe20000000800 */
[----:B------:R-:W-:Y:S01]  /*b560*/  F2FP.PACK_AB R44, R133, R134 ;  /* 0x00000086852c723e */ /* 0x000fe200000000ff */
        /* <DEDUP_REMOVED lines=11> */
[----:B------:R-:W-:Y:S01]  /*b620*/  FADD.FTZ R136, R136, R135 ;  /* 0x0000008788887221 */ /* 0x000fe20000010000 */
[----:B------:R-:W-:Y:S01]  /*b630*/  MUFU.EX2 R148, R148 ;  /* 0x0000009400947308 */ /* 0x000fe20000000800 */
[----:B------:R-:W-:Y:S02]  /*b640*/  FADD.FTZ R141, R141, R140 ;  /* 0x0000008c8d8d7221 */ /* 0x000fe40000010000 */
[--C-:B------:R-:W-:Y:S02]  /*b650*/  FFMA.FTZ R89, R89, c[0x0][0x23c], -R108.reuse ;  /* 0x00008f0059597a23 */ /* 0x100fe4000001086c */
[--C-:B------:R-:W-:Y:S01]  /*b660*/  FFMA.FTZ R88, R88, c[0x0][0x23c], -R108.reuse ;  /* 0x00008f0058587a23 */ /* 0x100fe2000001086c */
[----:B------:R-:W-:Y:S01]  /*b670*/  HMMA.16816.F32 R12, R44, R22, R12 ;  /* 0x000000162c0c723c */ /* 0x000fe2000000180c */
[----:B------:R-:W2:Y:S01]  /*b680*/  LDSM.16.MT88.4 R20, [R235+0xc000] ;  /* 0x00c00000eb14783b */ /* 0x000ea20000004200 */
[----:B------:R-:W3:Y:S01]  /*b690*/  MUFU.EX2 R149, R149 ;  /* 0x0000009500957308 */ /* 0x000ee20000000800 */
[----:B------:R-:W-:-:S02]  /*b6a0*/  FFMA.FTZ R87, R87, c[0x0][0x23c], -R108 ;  /* 0x00008f0057577a23 */ /* 0x000fc4000001086c */
[----:B------:R-:W-:Y:S02]  /*b6b0*/  FFMA.FTZ R251, R105, c[0x0][0x23c], -R114 ;  /* 0x00008f0069fb7a23 */ /* 0x000fe40000010872 */
[----:B------:R-:W-:Y:S01]  /*b6c0*/  FFMA.FTZ R86, R86, c[0x0][0x23c], -R108 ;  /* 0x00008f0056567a23 */ /* 0x000fe2000001086c */
        /* <DEDUP_REMOVED lines=15> */
[----:B------:R-:W-:-:S02]  /*b7c0*/  F2FP.PACK_AB R44, R142, R143 ;  /* 0x0000008f8e2c723e */ /* 0x000fc400000000ff */
[----:B-1----:R-:W-:Y:S01]  /*b7d0*/  F2FP.PACK_AB R45, R147, R146 ;  /* 0x00000092932d723e */ /* 0x002fe200000000ff */
[----:B------:R-:W-:Y:S01]  /*b7e0*/  MUFU.EX2 R156, R156 ;  /* 0x0000009c009c7308 */ /* 0x000fe20000000800 */
[----:B------:R-:W-:Y:S01]  /*b7f0*/  F2FP.PACK_AB R46, R145, R144 ;  /* 0x00000090912e723e */ /* 0x000fe200000000ff */
        /* <DEDUP_REMOVED lines=27> */
[----:B------:R-:W-:Y:S01]  /*b9b0*/  F2FP.PACK_AB R45, R173, R154 ;  /* 0x0000009aad2d723e */ /* 0x000fe200000000ff */
[----:B------:R-:W-:Y:S01]  /*b9c0*/  FADD.FTZ R154, R154, R149 ;  /* 0x000000959a9a7221 */ /* 0x000fe20000010000 */
[----:B------:R-:W-:Y:S02]  /*b9d0*/  F2FP.PACK_AB R46, R157, R152 ;  /* 0x000000989d2e723e */ /* 0x000fe400000000ff */
[----:B-1----:R-:W-:Y:S01]  /*b9e0*/  F2FP.PACK_AB R47, R179, R156 ;  /* 0x0000009cb32f723e */ /* 0x002fe200000000ff */
[----:B------:R-:W-:Y:S01]  /*b9f0*/  MUFU.EX2 R211, R211 ;  /* 0x000000d300d37308 */ /* 0x000fe20000000800 */
[----:B------:R-:W-:-:S04]  /*ba00*/  FADD.FTZ R173, R173, R154 ;  /* 0x0000009aadad7221 */ /* 0x000fc80000010000 */
[----:B------:R-:W-:Y:S01]  /*ba10*/  FADD.FTZ R156, R156, R173 ;  /* 0x000000ad9c9c7221 */ /* 0x000fe20000010000 */
[----:B--2---:R-:W-:Y:S02]  /*ba20*/  HMMA.16816.F32 R16, R44, R20, R16 ;  /* 0x000000142c10723c */ /* 0x004fe40000001810 */
        /* <DEDUP_REMOVED lines=47> */
[----:B------:R-:W-:Y:S01]  /*bd20*/  HMMA.16816.F32 R24, R44, R50, R24 ;  /* 0x000000322c18723c */ /* 0x000fe20000001818 */
[----:B------:R-:W1:Y:S05]  /*bd30*/  LDSM.16.MT88.4 R48, [R231+0xd800] ;  /* 0x00d80000e730783b */ /* 0x000e6a0000004200 */
[----:B------:R-:W-:Y:S01]  /*bd40*/  MUFU.EX2 R175, R175 ;  /* 0x000000af00af7308 */ /* 0x000fe20000000800 */
[----:B------:R-:W-:-:S02]  /*bd50*/  F2FP.PACK_AB R44, R172, R211 ;  /* 0x000000d3ac2c723e */ /* 0x000fc400000000ff */
[----:B---3--:R-:W-:Y:S01]  /*bd60*/  F2FP.PACK_AB R45, R207, R176 ;  /* 0x000000b0cf2d723e */ /* 0x008fe200000000ff */
[----:B------:R-:W-:Y:S01]  /*bd70*/  FADD.FTZ R176, R176, R203 ;  /* 0x000000cbb0b07221 */ /* 0x000fe20000010000 */
[----:B------:R-:W-:Y:S02]  /*bd80*/  F2FP.PACK_AB R46, R213, R174 ;  /* 0x000000aed52e723e */ /* 0x000fe400000000ff */
[----:B-----5:R-:W-:Y:S01]  /*bd90*/  F2FP.PACK_AB R47, R209, R178 ;  /* 0x000000b2d12f723e */ /* 0x020fe200000000ff */
[----:B------:R-:W-:Y:S01]  /*bda0*/  MUFU.EX2 R192, R192 ;  /* 0x000000c000c07308 */ /* 0x000fe20000000800 */
[----:B------:R-:W-:-:S04]  /*bdb0*/  FADD.FTZ R207, R207, R176 ;  /* 0x000000b0cfcf7221 */ /* 0x000fc80000010000 */
[----:B------:R-:W-:Y:S01]  /*bdc0*/  FADD.FTZ R178, R178, R207 ;  /* 0x000000cfb2b27221 */ /* 0x000fe20000010000 */
[----:B--2---:R-:W-:Y:S02]  /*bdd0*/  HMMA.16816.F32 R16, R44, R20, R16 ;  /* 0x000000142c10723c */ /* 0x004fe40000001810 */
[----:B------:R-:W-:Y:S01]  /*bde0*/  MUFU.EX2 R163, R163 ;  /* 0x000000a300a37308 */ /* 0x000fe20000000800 */
[----:B------:R-:W-:-:S05]  /*bdf0*/  FADD.FTZ R209, R209, R178 ;  /* 0x000000b2d1d17221 */ /* 0x000fca0000010000 */
[C---:B------:R-:W-:Y:S01]  /*be00*/  HMMA.16816.F32 R12, R44.reuse, R22, R12 ;  /* 0x000000162c0c723c */ /* 0x040fe2000000180c */
[----:B------:R-:W2:Y:S01]  /*be10*/  LDSM.16.MT88.4 R20, [R235+0xe000] ;  /* 0x00e00000eb14783b */ /* 0x000ea20000004200 */
[----:B------:R-:W3:Y:S06]  /*be20*/  MUFU.EX2 R194, R194 ;  /* 0x000000c200c27308 */ /* 0x000eec0000000800 */
[C---:B------:R-:W-:Y:S02]  /*be30*/  HMMA.16816.F32 R8, R44.reuse, R56, R8 ;  /* 0x000000382c08723c */ /* 0x040fe40000001808 */
[----:B------:R-:W-:Y:S06]  /*be40*/  MUFU.EX2 R159, R159 ;  /* 0x0000009f009f7308 */ /* 0x000fec0000000800 */
[C---:B------:R-:W-:Y:S01]  /*be50*/  HMMA.16816.F32 R40, R44.reuse, R58, R40 ;  /* 0x0000003a2c28723c */ /* 0x040fe20000001828 */
[----:B------:R-:W5:Y:S01]  /*be60*/  LDSM.16.MT88.4 R56, [R233+0xe000] ;  /* 0x00e00000e938783b */ /* 0x000f620000004200 */
[----:B------:R-:W2:Y:S06]  /*be70*/  MUFU.EX2 R196, R196 ;  /* 0x000000c400c47308 */ /* 0x000eac0000000800 */
[C---:B-1----:R-:W-:Y:S02]  /*be80*/  HMMA.16816.F32 R36, R44.reuse, R52, R36 ;  /* 0x000000342c24723c */ /* 0x042fe40000001824 */
[----:B------:R-:W-:Y:S06]  /*be90*/  MUFU.EX2 R151, R151 ;  /* 0x0000009700977308 */ /* 0x000fec0000000800 */
[C---:B------:R-:W-:Y:S01]  /*bea0*/  HMMA.16816.F32 R32, R44.reuse, R54, R32 ;  /* 0x000000362c20723c */ /* 0x040fe20000001820 */
[----:B------:R-:W1:Y:S01]  /*beb0*/  LDSM.16.MT88.4 R52, [R232+0xe000] ;  /* 0x00e00000e834783b */ /* 0x000e620000004200 */
[----:B------:R-:W1:Y:S06]  /*bec0*/  MUFU.EX2 R198, R198 ;  /* 0x000000c600c67308 */ /* 0x000e6c0000000800 */
[C---:B------:R-:W-:Y:S02]  /*bed0*/  HMMA.16816.F32 R28, R44.reuse, R48, R28 ;  /* 0x000000302c1c723c */ /* 0x040fe4000000181c */
[----:B------:R-:W-:Y:S06]  /*bee0*/  MUFU.EX2 R131, R131 ;  /* 0x0000008300837308 */ /* 0x000fec0000000800 */
[----:B------:R-:W-:Y:S01]  /*bef0*/  HMMA.16816.F32 R24, R44, R50, R24 ;  /* 0x000000322c18723c */ /* 0x000fe20000001818 */
[----:B------:R-:W1:Y:S01]  /*bf00*/  LDSM.16.MT88.4 R48, [R231+0xe000] ;  /* 0x00e00000e730783b */ /* 0x000e620000004200 */
[----:B------:R-:W-:Y:S05]  /*bf10*/  MUFU.EX2 R200, R200 ;  /* 0x000000c800c87308 */ /* 0x000fea0000000800 */
[----:B------:R-:W-:-:S02]  /*bf20*/  F2FP.PACK_AB R44, R201, R182 ;  /* 0x000000b6c92c723e */ /* 0x000fc400000000ff */
[----:B----4-:R-:W-:Y:S01]  /*bf30*/  F2FP.PACK_AB R45, R187, R186 ;  /* 0x000000babb2d723e */ /* 0x010fe200000000ff */
[----:B------:R-:W-:Y:S01]  /*bf40*/  MUFU.EX2 R69, R69 ;  /* 0x0000004500457308 */ /* 0x000fe20000000800 */
[----:B------:R-:W-:Y:S01]  /*bf50*/  F2FP.PACK_AB R46, R197, R184 ;  /* 0x000000b8c52e723e */ /* 0x000fe200000000ff */
[----:B------:R-:W-:Y:S01]  /*bf60*/  FADD.FTZ R186, R186, R209 ;  /* 0x000000d1baba7221 */ /* 0x000fe20000010000 */
[----:B------:R-:W-:-:S03]  /*bf70*/  F2FP.PACK_AB R47, R183, R188 ;  /* 0x000000bcb72f723e */ /* 0x000fc600000000ff */
[----:B------:R-:W-:Y:S02]  /*bf80*/  FADD.FTZ R187, R187, R186 ;  /* 0x000000babbbb7221 */ /* 0x000fe40000010000 */
[----:B------:R-:W4:Y:S02]  /*bf90*/  MUFU.EX2 R64, R64 ;  /* 0x0000004000407308 */ /* 0x000f240000000800 */
[C---:B--2---:R-:W-:Y:S06]  /*bfa0*/  HMMA.16816.F32 R16, R44.reuse, R20, R16 ;  /* 0x000000142c10723c */ /* 0x044fec0000001810 */
[----:B------:R-:W-:Y:S02]  /*bfb0*/  MUFU.EX2 R5, R5 ;  /* 0x0000000500057308 */ /* 0x000fe40000000800 */
[C---:B------:R-:W-:Y:S01]  /*bfc0*/  HMMA.16816.F32 R12, R44.reuse, R22, R12 ;  /* 0x000000162c0c723c */ /* 0x040fe2000000180c */
[----:B------:R-:W2:Y:S05]  /*bfd0*/  LDSM.16.MT88.4 R20, [R235+0xe800] ;  /* 0x00e80000eb14783b */ /* 0x000eaa0000004200 */
[----:B------:R-:W1:Y:S02]  /*bfe0*/  MUFU.EX2 R68, R68 ;  /* 0x0000004400447308 */ /* 0x000e640000000800 */
[C---:B-----5:R-:W-:Y:S06]  /*bff0*/  HMMA.16816.F32 R8, R44.reuse, R56, R8 ;  /* 0x000000382c08723c */ /* 0x060fec0000001808 */
[----:B------:R-:W-:Y:S02]  /*c000*/  MUFU.EX2 R72, R72 ;  /* 0x0000004800487308 */ /* 0x000fe40000000800 */
[C---:B------:R-:W-:Y:S01]  /*c010*/  HMMA.16816.F32 R40, R44.reuse, R58, R40 ;  /* 0x0000003a2c28723c */ /* 0x040fe20000001828 */
[----:B------:R-:W5:Y:S05]  /*c020*/  LDSM.16.MT88.4 R56, [R233+0xe800] ;  /* 0x00e80000e938783b */ /* 0x000f6a0000004200 */
[----:B------:R-:W2:Y:S02]  /*c030*/  MUFU.EX2 R71, R71 ;  /* 0x0000004700477308 */ /* 0x000ea40000000800 */
[C---:B-1----:R-:W-:Y:S06]  /*c040*/  HMMA.16816.F32 R36, R44.reuse, R52, R36 ;  /* 0x000000342c24723c */ /* 0x042fec0000001824 */
[----:B------:R-:W-:Y:S01]  /*c050*/  MUFU.EX2 R70, R70 ;  /* 0x0000004600467308 */ /* 0x000fe20000000800 */
[----:B------:R-:W-:Y:S01]  /*c060*/  F2FP.PACK_AB R52, R190, R181 ;  /* 0x000000b5be34723e */ /* 0x000fe200000000ff */
[----:B------:R-:W-:Y:S01]  /*c070*/  HMMA.16816.F32 R32, R44, R54, R32 ;  /* 0x000000362c20723c */ /* 0x000fe20000001820 */
[----:B---3--:R-:W-:-:S05]  /*c080*/  F2FP.PACK_AB R53, R194, R163 ;  /* 0x000000a3c235723e */ /* 0x008fca00000000ff */
[----:B------:R-:W-:Y:S01]  /*c090*/  MUFU.EX2 R79, R79 ;  /* 0x0000004f004f7308 */ /* 0x000fe20000000800 */
[----:B------:R-:W-:Y:S01]  /*c0a0*/  F2FP.PACK_AB R54, R192, R175 ;  /* 0x000000afc036723e */ /* 0x000fe200000000ff */
[----:B------:R-:W-:Y:S01]  /*c0b0*/  HMMA.16816.F32 R28, R44, R48, R28 ;  /* 0x000000302c1c723c */ /* 0x000fe2000000181c */
[----:B------:R-:W-:-:S05]  /*c0c0*/  F2FP.PACK_AB R55, R196, R159 ;  /* 0x0000009fc437723e */ /* 0x000fca00000000ff */
[----:B------:R-:W-:Y:S02]  /*c0d0*/  MUFU.EX2 R67, R67 ;  /* 0x0000004300437308 */ /* 0x000fe40000000800 */
[----:B------:R-:W-:Y:S01]  /*c0e0*/  HMMA.16816.F32 R24, R44, R50, R24 ;  /* 0x000000322c18723c */ /* 0x000fe20000001818 */
[----:B------:R-:W1:Y:S04]  /*c0f0*/  LDSM.16.MT88.4 R44, [R231+0xe800] ;  /* 0x00e80000e72c783b */ /* 0x000e680000004200 */
[----:B------:R-:W3:Y:S01]  /*c100*/  LDSM.16.MT88.4 R48, [R232+0xe800] ;  /* 0x00e80000e830783b */ /* 0x000ee20000004200 */
[----:B------:R-:W1:Y:S02]  /*c110*/  MUFU.EX2 R66, R66 ;  /* 0x0000004200427308 */ /* 0x000e640000000800 */
        /* <DEDUP_REMOVED lines=8> */
[----:B------:R-:W-:Y:S05]  /*c1a0*/  LDSM.16.MT88.4 R56, [R233+0xf000] ;  /* 0x00f00000e938783b */ /* 0x000fea0000004200 */
[----:B------:R-:W5:Y:S02]  /*c1b0*/  MUFU.EX2 R76, R76 ;  /* 0x0000004c004c7308 */ /* 0x000f640000000800 */
[C---:B-1----:R-:W-:Y:S06]  /*c1c0*/  HMMA.16816.F32 R28, R52.reuse, R44, R28 ;  /* 0x0000002c341c723c */ /* 0x042fec000000181c */
[----:B------:R-:W-:Y:S02]  /*c1d0*/  MUFU.EX2 R77, R77 ;  /* 0x0000004d004d7308 */ /* 0x000fe40000000800 */
[C---:B------:R-:W-:Y:S01]  /*c1e0*/  HMMA.16816.F32 R24, R52.reuse, R46, R24 ;  /* 0x0000002e3418723c */ /* 0x040fe20000001818 */
[----:B------:R-:W1:Y:S05]  /*c1f0*/  LDSM.16.MT88.4 R44, [R232+0xf000] ;  /* 0x00f00000e82c783b */ /* 0x000e6a0000004200 */
[----:B------:R-:W-:Y:S02]  /*c200*/  MUFU.EX2 R84, R84 ;  /* 0x0000005400547308 */ /* 0x000fe40000000800 */
[C---:B---3--:R-:W-:Y:S06]  /*c210*/  HMMA.16816.F32 R36, R52.reuse, R48, R36 ;  /* 0x000000303424723c */ /* 0x048fec0000001824 */
[----:B------:R-:W-:Y:S01]  /*c220*/  MUFU.EX2 R74, R74 ;  /* 0x0000004a004a7308 */ /* 0x000fe20000000800 */
[----:B------:R-:W-:Y:S01]  /*c230*/  F2FP.PACK_AB R48, R198, R151 ;  /* 0x00000097c630723e */ /* 0x000fe200000000ff */
[----:B------:R-:W-:Y:S01]  /*c240*/  HMMA.16816.F32 R32, R52, R50, R32 ;  /* 0x000000323420723c */ /* 0x000fe20000001820 */
[----:B----4-:R-:W-:Y:S01]  /*c250*/  F2FP.PACK_AB R49, R64, R69 ;  /* 0x000000454031723e */ /* 0x010fe200000000ff */
[----:B------:R-:W3:Y:S04]  /*c260*/  LDSM.16.MT88.4 R52, [R231+0xf000] ;  /* 0x00f00000e734783b */ /* 0x000ee80000004200 */
[----:B------:R-:W4:Y:S01]  /*c270*/  MUFU.EX2 R73, R73 ;  /* 0x0000004900497308 */ /* 0x000f220000000800 */
[----:B------:R-:W-:-:S02]  /*c280*/  F2FP.PACK_AB R50, R200, R131 ;  /* 0x00000083c832723e */ /* 0x000fc400000000ff */
[----:B------:R-:W-:-:S05]  /*c290*/  F2FP.PACK_AB R51, R68, R5 ;  /* 0x000000054433723e */ /* 0x000fca00000000ff */
[----:B------:R-:W-:Y:S02]  /*c2a0*/  MUFU.EX2 R82, R82 ;  /* 0x0000005200527308 */ /* 0x000fe40000000800 */
[C---:B--2---:R-:W-:Y:S06]  /*c2b0*/  HMMA.16816.F32 R16, R48.reuse, R20, R16 ;  /* 0x000000143010723c */ /* 0x044fec0000001810 */
        /* <DEDUP_REMOVED lines=15> */
[----:B------:R3:W1:Y:S02]  /*c3b0*/  MUFU.EX2 R3, R91 ;  /* 0x0000005b00037308 */ /* 0x0006640000000800 */
[----:B------:R-:W-:Y:S01]  /*c3c0*/  HMMA.16816.F32 R24, R48, R54, R24 ;  /* 0x000000363018723c */ /* 0x000fe20000001818 */
[----:B------:R-:W4:Y:S05]  /*c3d0*/  LDSM.16.MT88.4 R52, [R231+0xf800] ;  /* 0x00f80000e734783b */ /* 0x000f2a0000004200 */
[----:B------:R-:W-:Y:S01]  /*c3e0*/  MUFU.EX2 R90, R90 ;  /* 0x0000005a005a7308 */ /* 0x000fe20000000800 */
[----:B------:R-:W-:-:S02]  /*c3f0*/  F2FP.PACK_AB R48, R71, R72 ;  /* 0x000000484730723e */ /* 0x000fc400000000ff */
[----:B------:R-:W-:Y:S02]  /*c400*/  F2FP.PACK_AB R49, R66, R67 ;  /* 0x000000434231723e */ /* 0x000fe400000000ff */
[----:B------:R-:W-:Y:S02]  /*c410*/  F2FP.PACK_AB R50, R79, R70 ;  /* 0x000000464f32723e */ /* 0x000fe400000000ff */
[----:B------:R-:W-:Y:S01]  /*c420*/  F2FP.PACK_AB R51, R78, R65 ;  /* 0x000000414e33723e */ /* 0x000fe200000000ff */
[----:B---3--:R-:W-:Y:S01]  /*c430*/  FFMA.FTZ R91, R95, c[0x0][0x23c], -R114 ;  /* 0x00008f005f5b7a23 */ /* 0x008fe20000010872 */
[----:B------:R-:W-:Y:S05]  /*c440*/  MUFU.EX2 R89, R89 ;  /* 0x0000005900597308 */ /* 0x000fea0000000800 */
[C---:B--2---:R-:W-:Y:S03]  /*c450*/  HMMA.16816.F32 R16, R48.reuse, R20, R16 ;  /* 0x000000143010723c */ /* 0x044fe60000001810 */
[----:B------:R-:W-:Y:S05]  /*c460*/  MUFU.EX2 R91, R91 ;  /* 0x0000005b005b7308 */ /* 0x000fea0000000800 */
[C---:B------:R-:W-:Y:S01]  /*c470*/  HMMA.16816.F32 R12, R48.reuse, R22, R12 ;  /* 0x00000016300c723c */ /* 0x040fe2000000180c */
[----:B------:R-:W2:Y:S02]  /*c480*/  LDSM.16.MT88.4 R20, [R235+0x10000] ;  /* 0x01000000eb14783b */ /* 0x000ea40000004200 */
[----:B------:R-:W-:Y:S05]  /*c490*/  MUFU.EX2 R88, R88 ;  /* 0x0000005800587308 */ /* 0x000fea0000000800 */
[C---:B-1----:R-:W-:Y:S03]  /*c4a0*/  HMMA.16816.F32 R36, R48.reuse, R44, R36 ;  /* 0x0000002c3024723c */ /* 0x042fe60000001824 */
[----:B------:R-:W-:Y:S05]  /*c4b0*/  MUFU.EX2 R87, R87 ;  /* 0x0000005700577308 */ /* 0x000fea0000000800 */
[C---:B------:R-:W-:Y:S01]  /*c4c0*/  HMMA.16816.F32 R32, R48.reuse, R46, R32 ;  /* 0x0000002e3020723c */ /* 0x040fe20000001820 */
[----:B------:R-:W1:Y:S02]  /*c4d0*/  LDSM.16.MT88.4 R44, [R232+0x10000] ;  /* 0x01000000e82c783b */ /* 0x000e640000004200 */
[----:B------:R-:W-:Y:S05]  /*c4e0*/  MUFU.EX2 R251, R251 ;  /* 0x000000fb00fb7308 */ /* 0x000fea0000000800 */
[C---:B------:R-:W-:Y:S03]  /*c4f0*/  HMMA.16816.F32 R8, R48.reuse, R56, R8 ;  /* 0x000000383008723c */ /* 0x040fe60000001808 */
[----:B------:R-:W-:Y:S05]  /*c500*/  MUFU.EX2 R86, R86 ;  /* 0x0000005600567308 */ /* 0x000fea0000000800 */
[C---:B------:R-:W-:Y:S01]  /*c510*/  HMMA.16816.F32 R40, R48.reuse, R58, R40 ;  /* 0x0000003a3028723c */ /* 0x040fe20000001828 */
[----:B------:R-:W3:Y:S07]  /*c520*/  LDSM.16.MT88.4 R56, [R233+0x10000] ;  /* 0x01000000e938783b */ /* 0x000eee0000004200 */
[C---:B----4-:R-:W-:Y:S08]  /*c530*/  HMMA.16816.F32 R28, R48.reuse, R52, R28 ;  /* 0x00000034301c723c */ /* 0x050ff0000000181c */
[----:B------:R-:W-:Y:S01]  /*c540*/  HMMA.16816.F32 R24, R48, R54, R24 ;  /* 0x000000363018723c */ /* 0x000fe20000001818 */
[----:B------:R-:W-:Y:S06]  /*c550*/  LDSM.16.MT88.4 R52, [R235+0x10800] ;  /* 0x01080000eb34783b */ /* 0x000fec0000004200 */
[----:B-----5:R-:W-:-:S02]  /*c560*/  F2FP.PACK_AB R48, R76, R75 ;  /* 0x0000004b4c30723e */ /* 0x020fc400000000ff */
[----:B------:R-:W-:Y:S02]  /*c570*/  F2FP.PACK_AB R49, R73, R74 ;  /* 0x0000004a4931723e */ /* 0x000fe400000000ff */
[----:B------:R-:W-:Y:S02]  /*c580*/  F2FP.PACK_AB R50, R84, R77 ;  /* 0x0000004d5432723e */ /* 0x000fe400000000ff */
[----:B------:R-:W-:-:S07]  /*c590*/  F2FP.PACK_AB R51, R81, R82 ;  /* 0x000000525133723e */ /* 0x000fce00000000ff */
[C---:B--2---:R-:W-:Y:S08]  /*c5a0*/  HMMA.16816.F32 R16, R48.reuse, R20, R16 ;  /* 0x000000143010723c */ /* 0x044ff00000001810 */
[C---:B------:R-:W-:Y:S01]  /*c5b0*/  HMMA.16816.F32 R12, R48.reuse, R22, R12 ;  /* 0x00000016300c723c */ /* 0x040fe2000000180c */
[----:B------:R-:W2:Y:S07]  /*c5c0*/  LDSM.16.MT88.4 R20, [R231+0x10000] ;  /* 0x01000000e714783b */ /* 0x000eae0000004200 */
[C---:B-1----:R-:W-:Y:S08]  /*c5d0*/  HMMA.16816.F32 R36, R48.reuse, R44, R36 ;  /* 0x0000002c3024723c */ /* 0x042ff00000001824 */
[C---:B------:R-:W-:Y:S01]  /*c5e0*/  HMMA.16816.F32 R32, R48.reuse, R46, R32 ;  /* 0x0000002e3020723c */ /* 0x040fe20000001820 */
[----:B------:R-:W1:Y:S07]  /*c5f0*/  LDSM.16.MT88.4 R44, [R233+0x10800] ;  /* 0x01080000e92c783b */ /* 0x000e6e0000004200 */
[C---:B---3--:R-:W-:Y:S07]  /*c600*/  HMMA.16816.F32 R8, R48.reuse, R56, R8 ;  /* 0x000000383008723c */ /* 0x048fee0000001808 */
[--C-:B------:R-:W-:Y:S01]  /*c610*/  FFMA.FTZ R56, R80, c[0x0][0x23c], -R108.reuse ;  /* 0x00008f0050387a23 */ /* 0x100fe2000001086c */
[----:B------:R-:W-:Y:S01]  /*c620*/  HMMA.16816.F32 R40, R48, R58, R40 ;  /* 0x0000003a3028723c */ /* 0x000fe20000001828 */
[----:B------:R-:W-:-:S02]  /*c630*/  FFMA.FTZ R57, R93, c[0x0][0x23c], -R108 ;  /* 0x00008f005d397a23 */ /* 0x000fc4000001086c */
[--C-:B------:R-:W-:Y:S02]  /*c640*/  FFMA.FTZ R80, R96, c[0x0][0x23c], -R114.reuse ;  /* 0x00008f0060507a23 */ /* 0x100fe40000010872 */
[----:B------:R-:W-:Y:S01]  /*c650*/  MUFU.EX2 R56, R56 ;  /* 0x0000003800387308 */ /* 0x000fe20000000800 */
[--C-:B------:R-:W-:Y:S02]  /*c660*/  FFMA.FTZ R93, R107, c[0x0][0x23c], -R114.reuse ;  /* 0x00008f006b5d7a23 */ /* 0x100fe40000010872 */
[--C-:B------:R-:W-:Y:S01]  /*c670*/  FFMA.FTZ R58, R98, c[0x0][0x23c], -R114.reuse ;  /* 0x00008f00623a7a23 */ /* 0x100fe20000010872 */
[----:B--2---:R-:W-:Y:S01]  /*c680*/  HMMA.16816.F32 R28, R48, R20, R28 ;  /* 0x00000014301c723c */ /* 0x004fe2000000181c */
[----:B------:R-:W-:-:S03]  /*c690*/  FFMA.FTZ R59, R97, c[0x0][0x23c], -R114 ;  /* 0x00008f00613b7a23 */ /* 0x000fc60000010872 */
[----:B------:R-:W2:Y:S04]  /*c6a0*/  MUFU.EX2 R57, R57 ;  /* 0x0000003900397308 */ /* 0x000ea80000000800 */
[----:B------:R-:W-:Y:S01]  /*c6b0*/  HMMA.16816.F32 R24, R48, R22, R24 ;  /* 0x000000163018723c */ /* 0x000fe20000001818 */
[----:B------:R-:W3:Y:S03]  /*c6c0*/  LDSM.16.MT88.4 R20, [R232+0x10800] ;  /* 0x01080000e814783b */ /* 0x000ee60000004200 */
[----:B------:R-:W-:Y:S03]  /*c6d0*/  MUFU.EX2 R58, R58 ;  /* 0x0000003a003a7308 */ /* 0x000fe60000000800 */
[----:B------:R-:W-:-:S02]  /*c6e0*/  F2FP.PACK_AB R48, R202, R83 ;  /* 0x00000053ca30723e */ /* 0x000fc400000000ff */
[----:B------:R-:W-:Y:S02]  /*c6f0*/  F2FP.PACK_AB R50, R100, R85 ;  /* 0x000000556432723e */ /* 0x000fe400000000ff */
[----:B------:R-:W-:Y:S01]  /*c700*/  F2FP.PACK_AB R51, R3, R4 ;  /* 0x000000040333723e */ /* 0x000fe200000000ff */
[----:B------:R-:W4:Y:S01]  /*c710*/  MUFU.EX2 R59, R59 ;  /* 0x0000003b003b7308 */ /* 0x000f220000000800 */
[----:B--2---:R-:W-:-:S07]  /*c720*/  F2FP.PACK_AB R49, R57, R56 ;  /* 0x000000383931723e */ /* 0x004fce00000000ff */
[C---:B------:R-:W-:Y:S01]  /*c730*/  HMMA.16816.F32 R16, R48.reuse, R52, R16 ;  /* 0x000000343010723c */ /* 0x040fe20000001810 */
[----:B------:R-:W2:Y:S07]  /*c740*/  MUFU.EX2 R80, R80 ;  /* 0x0000005000507308 */ /* 0x000eae0000000800 */
[C---:B------:R-:W-:Y:S01]  /*c750*/  HMMA.16816.F32 R12, R48.reuse, R54, R12 ;  /* 0x00000036300c723c */ /* 0x040fe2000000180c */
[----:B------:R-:W5:Y:S01]  /*c760*/  LDSM.16.MT88.4 R52, [R231+0x10800] ;  /* 0x01080000e734783b */ /* 0x000f620000004200 */
[----:B------:R-:W-:Y:S06]  /*c770*/  MUFU.EX2 R93, R93 ;  /* 0x0000005d005d7308 */ /* 0x000fec0000000800 */
[C---:B-1----:R-:W-:Y:S07]  /*c780*/  HMMA.16816.F32 R8, R48.reuse, R44, R8 ;  /* 0x0000002c3008723c */ /* 0x042fee0000001808 */
[----:B------:R-:W-:Y:S01]  /*c790*/  FADD.FTZ R45, R143, R136 ;  /* 0x000000888f2d7221 */ /* 0x000fe20000010000 */
[----:B------:R-:W-:Y:S03]  /*c7a0*/  HMMA.16816.F32 R40, R48, R46, R40 ;  /* 0x0000002e3028723c */ /* 0x000fe60000001828 */
[----:B------:R-:W-:-:S02]  /*c7b0*/  FADD.FTZ R45, R142, R45 ;  /* 0x0000002d8e2d7221 */ /* 0x000fc40000010000 */
[----:B------:R-:W-:Y:S02]  /*c7c0*/  LDSM.16.MT88.4 R140, [R232+0x11800] ;  /* 0x01180000e88c783b */ /* 0x000fe40000004200 */
[----:B------:R-:W-:Y:S01]  /*c7d0*/  FADD.FTZ R92, R144, R45 ;  /* 0x0000002d905c7221 */ /* 0x000fe20000010000 */
[----:B---3--:R-:W-:Y:S01]  /*c7e0*/  HMMA.16816.F32 R36, R48, R20, R36 ;  /* 0x000000143024723c */ /* 0x008fe20000001824 */
[----:B------:R-:W1:Y:S02]  /*c7f0*/  LDSM.16.MT88.4 R44, [R235+0x11000] ;  /* 0x01100000eb2c783b */ /* 0x000e640000004200 */
[----:B------:R-:W-:-:S04]  /*c800*/  FADD.FTZ R92, R145, R92 ;  /* 0x0000005c915c7221 */ /* 0x000fc80000010000 */
[----:B------:R-:W-:Y:S01]  /*c810*/  FADD.FTZ R21, R153, R92 ;  /* 0x0000005c99157221 */ /* 0x000fe20000010000 */
[----:B------:R-:W-:Y:S03]  /*c820*/  HMMA.16816.F32 R32, R48, R22, R32 ;  /* 0x000000163020723c */ /* 0x000fe60000001820 */
[----:B------:R-:W-:-:S04]  /*c830*/  FADD.FTZ R21, R150, R21 ;  /* 0x0000001596157221 */ /* 0x000fc80000010000 */
[----:B------:R-:W-:Y:S02]  /*c840*/  FADD.FTZ R92, R152, R21 ;  /* 0x00000015985c7221 */ /* 0x000fe40000010000 */
[----:B------:R-:W3:Y:S01]  /*c850*/  LDSM.16.MT88.4 R20, [R233+0x11000] ;  /* 0x01100000e914783b */ /* 0x000ee20000004200 */
[----:B-----5:R-:W-:Y:S01]  /*c860*/  HMMA.16816.F32 R28, R48, R52, R28 ;  /* 0x00000034301c723c */ /* 0x020fe2000000181c */
[----:B------:R-:W-:-:S06]  /*c870*/  FADD.FTZ R92, R157, R92 ;  /* 0x0000005c9d5c7221 */ /* 0x000fcc0000010000 */
[----:B------:R-:W-:Y:S01]  /*c880*/  FADD.FTZ R53, R185, R92 ;  /* 0x0000005cb9357221 */ /* 0x000fe20000010000 */
[----:B------:R-:W-:Y:S01]  /*c890*/  HMMA.16816.F32 R24, R48, R54, R24 ;  /* 0x000000363018723c */ /* 0x000fe20000001818 */
[----:B----4-:R-:W-:Y:S01]  /*c8a0*/  F2FP.PACK_AB R52, R59, R58 ;  /* 0x0000003a3b34723e */ /* 0x010fe200000000ff */
[----:B------:R-:W-:Y:S01]  /*c8b0*/  FFMA.FTZ R92, R94, c[0x0][0x23c], -R114 ;  /* 0x00008f005e5c7a23 */ /* 0x000fe20000010872 */
[----:B------:R-:W4:Y:S01]  /*c8c0*/  LDSM.16.MT88.4 R48, [R232+0x11000] ;  /* 0x01100000e830783b */ /* 0x000f220000004200 */
[----:B------:R-:W-:-:S03]  /*c8d0*/  FADD.FTZ R53, R158, R53 ;  /* 0x000000359e357221 */ /* 0x000fc60000010000 */
[----:B--2---:R-:W-:Y:S01]  /*c8e0*/  F2FP.PACK_AB R54, R91, R80 ;  /* 0x000000505b36723e */ /* 0x004fe200000000ff */
[----:B------:R-:W-:Y:S01]  /*c8f0*/  FADD.FTZ R160, R160, R53 ;  /* 0x00000035a0a07221 */ /* 0x000fe20000010000 */
[----:B------:R-:W-:Y:S01]  /*c900*/  F2FP.PACK_AB R53, R89, R90 ;  /* 0x0000005a5935723e */ /* 0x000fe200000000ff */
[----:B------:R-:W2:Y:S01]  /*c910*/  MUFU.EX2 R92, R92 ;  /* 0x0000005c005c7308 */ /* 0x000ea20000000800 */
[----:B------:R-:W-:Y:S01]  /*c920*/  F2FP.PACK_AB R55, R87, R88 ;  /* 0x000000585737723e */ /* 0x000fe200000000ff */
[----:B------:R-:W-:-:S06]  /*c930*/  FADD.FTZ R94, R191, R160 ;  /* 0x000000a0bf5e7221 */ /* 0x000fcc0000010000 */
[C---:B-1----:R-:W-:Y:S07]  /*c940*/  HMMA.16816.F32 R16, R52.reuse, R44, R16 ;  /* 0x0000002c3410723c */ /* 0x042fee0000001810 */
[----:B------:R-:W-:Y:S01]  /*c950*/  FADD.FTZ R45, R211, R94 ;  /* 0x0000005ed32d7221 */ /* 0x000fe20000010000 */
[----:B------:R-:W-:Y:S01]  /*c960*/  HMMA.16816.F32 R12, R52, R46, R12 ;  /* 0x0000002e340c723c */ /* 0x000fe2000000180c */
[----:B------:R-:W-:Y:S01]  /*c970*/  FFMA.FTZ R94, R106, c[0x0][0x23c], -R114 ;  /* 0x00008f006a5e7a23 */ /* 0x000fe20000010872 */
[----:B--2---:R-:W-:Y:S01]  /*c980*/  F2FP.PACK_AB R132, R93, R92 ;  /* 0x0000005c5d84723e */ /* 0x004fe200000000ff */
[----:B------:R-:W-:-:S04]  /*c990*/  FADD.FTZ R45, R172, R45 ;  /* 0x0000002dac2d7221 */ /* 0x000fc80000010000 */
[----:B------:R-:W-:Y:S01]  /*c9a0*/  FADD.FTZ R174, R174, R45 ;  /* 0x0000002daeae7221 */ /* 0x000fe20000010000 */
[----:B---3--:R-:W-:Y:S01]  /*c9b0*/  HMMA.16816.F32 R8, R52, R20, R8 ;  /* 0x000000143408723c */ /* 0x008fe20000001808 */
[----:B------:R-:W1:Y:S01]  /*c9c0*/  LDSM.16.MT88.4 R44, [R231+0x11000] ;  /* 0x01100000e72c783b */ /* 0x000e620000004200 */
[----:B------:R-:W2:Y:S01]  /*c9d0*/  MUFU.EX2 R94, R94 ;  /* 0x0000005e005e7308 */ /* 0x000ea20000000800 */
[----:B------:R-:W-:-:S04]  /*c9e0*/  FADD.FTZ R213, R213, R174 ;  /* 0x000000aed5d57221 */ /* 0x000fc80000010000 */
[----:B------:R-:W-:Y:S01]  /*c9f0*/  FADD.FTZ R182, R182, R213 ;  /* 0x000000d5b6b67221 */ /* 0x000fe20000010000 */
[C---:B------:R-:W-:Y:S01]  /*ca00*/  HMMA.16816.F32 R40, R52.reuse, R22, R40 ;  /* 0x000000163428723c */ /* 0x040fe20000001828 */
[----:B------:R-:W-:Y:S02]  /*ca10*/  FADD.FTZ R20, R188, R187 ;  /* 0x000000bbbc147221 */ /* 0x000fe40000010000 */
[----:B------:R-:W-:Y:S02]  /*ca20*/  FADD.FTZ R201, R201, R182 ;  /* 0x000000b6c9c97221 */ /* 0x000fe40000010000 */
[----:B------:R-:W-:Y:S02]  /*ca30*/  FADD.FTZ R20, R183, R20 ;  /* 0x00000014b7147221 */ /* 0x000fe40000010000 */
[----:B------:R-:W-:Y:S01]  /*ca40*/  FADD.FTZ R184, R184, R201 ;  /* 0x000000c9b8b87221 */ /* 0x000fe20000010000 */
[----:B----4-:R-:W-:Y:S01]  /*ca50*/  HMMA.16816.F32 R36, R52, R48, R36 ;  /* 0x000000303424723c */ /* 0x010fe20000001824 */
[----:B------:R-:W-:Y:S01]  /*ca60*/  FADD.FTZ R163, R163, R20 ;  /* 0x00000014a3a37221 */ /* 0x000fe20000010000 */
[----:B--2---:R-:W-:Y:S01]  /*ca70*/  F2FP.PACK_AB R134, R251, R94 ;  /* 0x0000005efb86723e */ /* 0x004fe200000000ff */
[----:B------:R-:W-:Y:S01]  /*ca80*/  FADD.FTZ R184, R197, R184 ;  /* 0x000000b8c5b87221 */ /* 0x000fe20000010000 */
[----:B------:R-:W2:Y:S01]  /*ca90*/  LDSM.16.MT88.4 R20, [R235+0x11800] ;  /* 0x01180000eb14783b */ /* 0x000ea20000004200 */
[----:B------:R-:W-:-:S02]  /*caa0*/  FADD.FTZ R194, R194, R163 ;  /* 0x000000a3c2c27221 */ /* 0x000fc40000010000 */
[----:B------:R-:W-:Y:S01]  /*cab0*/  FADD.FTZ R181, R181, R184 ;  /* 0x000000b8b5b57221 */ /* 0x000fe20000010000 */
[----:B------:R-:W-:Y:S01]  /*cac0*/  HMMA.16816.F32 R32, R52, R50, R32 ;  /* 0x000000323420723c */ /* 0x000fe20000001820 */
[----:B------:R-:W-:Y:S02]  /*cad0*/  FADD.FTZ R159, R159, R194 ;  /* 0x000000c29f9f7221 */ /* 0x000fe40000010000 */
[----:B------:R-:W-:Y:S02]  /*cae0*/  FADD.FTZ R190, R190, R181 ;  /* 0x000000b5bebe7221 */ /* 0x000fe40000010000 */
[----:B------:R-:W-:Y:S02]  /*caf0*/  FFMA.FTZ R49, R104, c[0x0][0x23c], -R108 ;  /* 0x00008f0068317a23 */ /* 0x000fe4000001086c */
[----:B------:R-:W-:Y:S02]  /*cb00*/  FADD.FTZ R175, R175, R190 ;  /* 0x000000beafaf7221 */ /* 0x000fe40000010000 */
[----:B------:R-:W-:-:S02]  /*cb10*/  FFMA.FTZ R48, R103, c[0x0][0x23c], -R108 ;  /* 0x00008f0067307a23 */ /* 0x000fc4000001086c */
[----:B------:R-:W-:Y:S01]  /*cb20*/  FFMA.FTZ R51, R102, c[0x0][0x23c], -R108 ;  /* 0x00008f0066337a23 */ /* 0x000fe2000001086c */
[----:B------:R-:W3:Y:S01]  /*cb30*/  MUFU.EX2 R49, R49 ;  /* 0x0000003100317308 */ /* 0x000ee20000000800 */
[----:B------:R-:W-:Y:S02]  /*cb40*/  FADD.FTZ R192, R192, R175 ;  /* 0x000000afc0c07221 */ /* 0x000fe40000010000 */
[----:B------:R-:W-:Y:S02]  /*cb50*/  FADD.FTZ R196, R196, R159 ;  /* 0x0000009fc4c47221 */ /* 0x000fe40000010000 */
[----:B------:R-:W-:Y:S01]  /*cb60*/  FADD.FTZ R151, R151, R192 ;  /* 0x000000c097977221 */ /* 0x000fe20000010000 */
[----:B-1----:R-:W-:Y:S01]  /*cb70*/  HMMA.16816.F32 R28, R52, R44, R28 ;  /* 0x0000002c341c723c */ /* 0x002fe2000000181c */
[----:B------:R-:W-:Y:S01]  /*cb80*/  FADD.FTZ R69, R69, R196 ;  /* 0x000000c445457221 */ /* 0x000fe20000010000 */
[----:B------:R-:W-:Y:S01]  /*cb90*/  MUFU.EX2 R48, R48 ;  /* 0x0000003000307308 */ /* 0x000fe20000000800 */
[----:B------:R-:W-:-:S02]  /*cba0*/  FADD.FTZ R198, R198, R151 ;  /* 0x00000097c6c67221 */ /* 0x000fc40000010000 */
[----:B------:R-:W-:Y:S01]  /*cbb0*/  FADD.FTZ R64, R64, R69 ;  /* 0x0000004540407221 */ /* 0x000fe20000010000 */
[----:B------:R-:W1:Y:S01]  /*cbc0*/  LDSM.16.MT88.4 R148, [R233+0x11800] ;  /* 0x01180000e994783b */ /* 0x000e620000004200 */
[----:B------:R-:W-:Y:S01]  /*cbd0*/  FADD.FTZ R45, R131, R198 ;  /* 0x000000c6832d7221 */ /* 0x000fe20000010000 */
[----:B------:R-:W-:Y:S01]  /*cbe0*/  HMMA.16816.F32 R24, R52, R46, R24 ;  /* 0x0000002e3418723c */ /* 0x000fe20000001818 */
[----:B------:R-:W-:Y:S01]  /*cbf0*/  FADD.FTZ R5, R5, R64 ;  /* 0x0000004005057221 */ /* 0x000fe20000010000 */
[----:B------:R-:W4:Y:S01]  /*cc00*/  MUFU.EX2 R51, R51 ;  /* 0x0000003300337308 */ /* 0x000f220000000800 */
[----:B------:R-:W-:Y:S01]  /*cc10*/  FADD.FTZ R45, R200, R45 ;  /* 0x0000002dc82d7221 */ /* 0x000fe20000010000 */
[----:B---3--:R-:W-:Y:S01]  /*cc20*/  F2FP.PACK_AB R133, R49, R86 ;  /* 0x000000563185723e */ /* 0x008fe200000000ff */
[----:B------:R-:W-:Y:S02]  /*cc30*/  FADD.FTZ R68, R68, R5 ;  /* 0x0000000544447221 */ /* 0x000fe40000010000 */
[----:B------:R-:W-:-:S02]  /*cc40*/  FADD.FTZ R72, R72, R45 ;  /* 0x0000002d48487221 */ /* 0x000fc40000010000 */
[----:B------:R-:W-:Y:S02]  /*cc50*/  FADD.FTZ R67, R67, R68 ;  /* 0x0000004443437221 */ /* 0x000fe40000010000 */
[----:B------:R-:W-:Y:S02]  /*cc60*/  FADD.FTZ R71, R71, R72 ;  /* 0x0000004847477221 */ /* 0x000fe40000010000 */
[----:B------:R-:W-:-:S04]  /*cc70*/  FADD.FTZ R66, R66, R67 ;  /* 0x0000004342427221 */ /* 0x000fc80000010000 */
[----:B------:R-:W-:Y:S01]  /*cc80*/  FADD.FTZ R5, R65, R66 ;  /* 0x0000004241057221 */ /* 0x000fe20000010000 */
[----:B----4-:R-:W-:-:S03]  /*cc90*/  F2FP.PACK_AB R135, R51, R48 ;  /* 0x000000303387723e */ /* 0x010fc600000000ff */
[----:B------:R-:W-:-:S04]  /*cca0*/  FADD.FTZ R5, R78, R5 ;  /* 0x000000054e057221 */ /* 0x000fc80000010000 */
[----:B--2---:R-:W-:Y:S01]  /*ccb0*/  HMMA.16816.F32 R160, R132, R20, R16 ;  /* 0x0000001484a0723c */ /* 0x004fe20000001810 */
[----:B------:R-:W-:-:S04]  /*ccc0*/  FADD.FTZ R74, R74, R5 ;  /* 0x000000054a4a7221 */ /* 0x000fc80000010000 */
[----:B------:R-:W-:Y:S02]  /*ccd0*/  FADD.FTZ R73, R73, R74 ;  /* 0x0000004a49497221 */ /* 0x000fe40000010000 */
[----:B------:R-:W-:Y:S01]  /*cce0*/  FADD.FTZ R16, R70, R71 ;  /* 0x0000004746107221 */ /* 0x000fe20000010000 */
[C---:B------:R-:W-:Y:S01]  /*ccf0*/  HMMA.16816.F32 R156, R132.reuse, R22, R12 ;  /* 0x00000016849c723c */ /* 0x040fe2000000180c */
[----:B------:R-:W-:Y:S01]  /*cd00*/  FADD.FTZ R82, R82, R73 ;  /* 0x0000004952527221 */ /* 0x000fe20000010000 */
[----:B------:R-:W2:Y:S01]  /*cd10*/  LDSM.16.MT88.4 R12, [R231+0x11800] ;  /* 0x01180000e70c783b */ /* 0x000ea20000004200 */
        /* <DEDUP_REMOVED lines=22> */
[----:B------:R-:W-:Y:S02]  /*ce80*/  FADD.FTZ R58, R58, R5 ;  /* 0x000000053a3a7221 */ /* 0x000fe40000010000 */
[----:B------:R-:W-:Y:S01]  /*ce90*/  FADD.FTZ R86, R86, R87 ;  /* 0x0000005756567221 */ /* 0x000fe20000010000 */
[----:B--2---:R-:W-:Y:S01]  /*cea0*/  HMMA.16816.F32 R136, R132, R12, R28 ;  /* 0x0000000c8488723c */ /* 0x004fe2000000181c */
[----:B------:R-:W-:Y:S02]  /*ceb0*/  FADD.FTZ R59, R59, R58 ;  /* 0x0000003a3b3b7221 */ /* 0x000fe40000010000 */
[----:B------:R-:W-:-:S02]  /*cec0*/  FADD.FTZ R49, R49, R86 ;  /* 0x0000005631317221 */ /* 0x000fc40000010000 */
[----:B------:R-:W-:Y:S02]  /*ced0*/  FADD.FTZ R80, R80, R59 ;  /* 0x0000003b50507221 */ /* 0x000fe40000010000 */
[----:B------:R-:W-:Y:S01]  /*cee0*/  FADD.FTZ R48, R48, R49 ;  /* 0x0000003130307221 */ /* 0x000fe20000010000 */
[----:B------:R-:W-:Y:S01]  /*cef0*/  HMMA.16816.F32 R132, R132, R14, R24 ;  /* 0x0000000e8484723c */ /* 0x000fe20000001818 */
[----:B------:R-:W-:Y:S02]  /*cf00*/  FADD.FTZ R91, R91, R80 ;  /* 0x000000505b5b7221 */ /* 0x000fe40000010000 */
[----:B------:R-:W-:Y:S02]  /*cf10*/  FADD.FTZ R250, R51, R48 ;  /* 0x0000003033fa7221 */ /* 0x000fe40000010000 */
[----:B------:R-:W-:-:S04]  /*cf20*/  FADD.FTZ R92, R92, R91 ;  /* 0x0000005b5c5c7221 */ /* 0x000fc80000010000 */
[----:B------:R-:W-:-:S04]  /*cf30*/  FADD.FTZ R93, R93, R92 ;  /* 0x0000005c5d5d7221 */ /* 0x000fc80000010000 */
[----:B------:R-:W-:-:S04]  /*cf40*/  FADD.FTZ R94, R94, R93 ;  /* 0x0000005d5e5e7221 */ /* 0x000fc80000010000 */
[----:B------:R-:W-:Y:S01]  /*cf50*/  FADD.FTZ R251, R251, R94 ;  /* 0x0000005efbfb7221 */ /* 0x000fe20000010000 */
[----:B------:R-:W-:Y:S05]  /*cf60*/  @!P0 BRA `(.L_x_2500) ;  /* 0x0000985000008947 */ /* 0x000fea0003800000 */
        /* <DEDUP_REMOVED lines=9> */
[----:B------:R-:W-:-:S04]  /*d000*/  MOV R3, UR6 ;  /* 0x0000000600037c02 */ /* 0x000fc80008000f00 */
        /* <DEDUP_REMOVED lines=65> */
.L_x_2501:
[----:B------:R-:W-:-:S04]  /*d420*/  ULEA UR6, -UR8, URZ, 0x8 ;  /* 0x0000003f08067291 */ /* 0x000fc8000f8e413f */
[----:B------:R-:W-:Y:S02]  /*d430*/  USHF.R.S32.HI UR7, URZ, 0x1f, UR6 ;  /* 0x0000001f3f077899 */ /* 0x000fe40008011406 */
[----:B------:R-:W-:-:S04]  /*d440*/  MOV R4, UR6 ;  /* 0x0000000600047c02 */ /* 0x000fc80008000f00 */
[----:B------:R-:W-:Y:S02]  /*d450*/  MOV R3, UR7 ;  /* 0x0000000700037c02 */ /* 0x000fe40008000f00 */
.L_x_2502:
        /* <DEDUP_REMOVED lines=114> */
[----:B------:R-:W-:Y:S02]  /*db80*/  @!P1 LEA R6, P2, R9, c[0x0][0x170], 0x1 ;  /* 0x00005c0009069a11 */ /* 0x000fe400078408ff */
        /* <DEDUP_REMOVED lines=96> */
[----:B------:R-:W5:Y:S04]  /*e190*/  LDSM.16.M88.4 R72, [R239+0x2800] ;  /* 0x00280000ef48783b */ /* 0x000f680000000200 */
[----:B------:R-:W5:Y:S04]  /*e1a0*/  LDSM.16.M88.4 R64, [R239+0x3000] ;  /* 0x00300000ef40783b */ /* 0x000f680000000200 */
[----:B------:R-:W5:Y:S04]  /*e1b0*/  LDSM.16.M88.4 R52, [R239+0x3800] ;  /* 0x00380000ef34783b */ /* 0x000f680000000200 */
[----:B-1----:R-:W1:Y:S04]  /*e1c0*/  LDSM.16.M88.4 R44, [R239+0x4000] ;  /* 0x00400000ef2c783b */ /* 0x002e680000000200 */
[----:B--2---:R-:W2:Y:S04]  /*e1d0*/  LDSM.16.M88.4 R36, [R239+0x4800] ;  /* 0x00480000ef24783b */ /* 0x004ea80000000200 */
[----:B------:R-:W1:Y:S04]  /*e1e0*/  LDSM.16.M88.4 R28, [R239+0x5000] ;  /* 0x00500000ef1c783b */ /* 0x000e680000000200 */
[----:B------:R-:W1:Y:S04]  /*e1f0*/  LDSM.16.M88.4 R20, [R239+0x5800] ;  /* 0x00580000ef14783b */ /* 0x000e680000000200 */
[----:B----4-:R-:W4:Y:S04]  /*e200*/  LDSM.16.M88.4 R12, [R239+0x6000] ;  /* 0x00600000ef0c783b */ /* 0x010f280000000200 */
[----:B------:R-:W2:Y:S04]  /*e210*/  LDSM.16.M88.4 R4, [R239+0x6800] ;  /* 0x00680000ef04783b */ /* 0x000ea80000000200 */
[----:B------:R-:W2:Y:S01]  /*e220*/  LDSM.16.M88.4 R172, [R239+0x7000] ;  /* 0x00700000efac783b */ /* 0x000ea20000000200 */
[C---:B---3--:R-:W-:Y:S03]  /*e230*/  HMMA.16816.F32 R84, R96.reuse, R80, RZ ;  /* 0x000000506054723c */ /* 0x048fe600000018ff */
[----:B------:R-:W3:Y:S04]  /*e240*/  LDSM.16.M88.4 R128, [R239+0x7800] ;  /* 0x00780000ef80783b */ /* 0x000ee80000000200 */
[----:B------:R-:W3:Y:S01]  /*e250*/  LDSM.16.M88.4 R120, [R239+0x8000] ;  /* 0x00800000ef78783b */ /* 0x000ee20000000200 */
[C---:B-----5:R-:W-:Y:S03]  /*e260*/  HMMA.16816.F32 R76, R96.reuse, R72, RZ ;  /* 0x00000048604c723c */ /* 0x060fe600000018ff */
[----:B------:R-:W5:Y:S04]  /*e270*/  LDSM.16.M88.4 R112, [R239+0x8800] ;  /* 0x00880000ef70783b */ /* 0x000f680000000200 */
[----:B------:R-:W3:Y:S01]  /*e280*/  LDSM.16.M88.4 R104, [R239+0x9000] ;  /* 0x00900000ef68783b */ /* 0x000ee20000000200 */
[C---:B------:R-:W-:Y:S03]  /*e290*/  HMMA.16816.F32 R68, R96.reuse, R64, RZ ;  /* 0x000000406044723c */ /* 0x040fe600000018ff */
[----:B------:R-:W3:Y:S04]  /*e2a0*/  LDSM.16.M88.4 R184, [R239+0x9800] ;  /* 0x00980000efb8783b */ /* 0x000ee80000000200 */
[----:B------:R-:W-:Y:S01]  /*e2b0*/  LDSM.16.M88.4 R180, [R180] ;  /* 0x00000000b4b4783b */ /* 0x000fe20000000200 */
[C---:B------:R-:W-:Y:S03]  /*e2c0*/  HMMA.16816.F32 R56, R96.reuse, R52, RZ ;  /* 0x000000346038723c */ /* 0x040fe600000018ff */
[----:B------:R-:W3:Y:S04]  /*e2d0*/  LDSM.16.M88.4 R92, [R234+0x2000] ;  /* 0x00200000ea5c783b */ /* 0x000ee80000000200 */
[----:B------:R-:W3:Y:S01]  /*e2e0*/  LDSM.16.M88.4 R188, [R234+0x2800] ;  /* 0x00280000eabc783b */ /* 0x000ee20000000200 */
[C---:B-1----:R-:W-:Y:S03]  /*e2f0*/  HMMA.16816.F32 R48, R96.reuse, R44, RZ ;  /* 0x0000002c6030723c */ /* 0x042fe600000018ff */
[----:B------:R-:W1:Y:S04]  /*e300*/  LDSM.16.M88.4 R88, [R234+0x3000] ;  /* 0x00300000ea58783b */ /* 0x000e680000000200 */
[----:B------:R-:W-:Y:S01]  /*e310*/  LDSM.16.M88.4 R192, [R234+0x3800] ;  /* 0x00380000eac0783b */ /* 0x000fe20000000200 */
[C---:B--2---:R-:W-:Y:S03]  /*e320*/  HMMA.16816.F32 R40, R96.reuse, R36, RZ ;  /* 0x000000246028723c */ /* 0x044fe600000018ff */
[----:B------:R-:W-:Y:S04]  /*e330*/  LDSM.16.M88.4 R200, [R234+0x6000] ;  /* 0x00600000eac8783b */ /* 0x000fe80000000200 */
[----:B------:R-:W-:Y:S01]  /*e340*/  LDSM.16.M88.4 R196, [R234+0x6800] ;  /* 0x00680000eac4783b */ /* 0x000fe20000000200 */
[C---:B------:R-:W-:Y:S03]  /*e350*/  HMMA.16816.F32 R32, R96.reuse, R28, RZ ;  /* 0x0000001c6020723c */ /* 0x040fe600000018ff */
[----:B------:R-:W-:Y:S04]  /*e360*/  LDSM.16.M88.4 R204, [R238] ;  /* 0x00000000eecc783b */ /* 0x000fe80000000200 */
[----:B------:R-:W-:Y:S01]  /*e370*/  LDSM.16.M88.4 R208, [R229] ;  /* 0x00000000e5d0783b */ /* 0x000fe20000000200 */
[C---:B------:R-:W-:Y:S03]  /*e380*/  HMMA.16816.F32 R24, R96.reuse, R20, RZ ;  /* 0x000000146018723c */ /* 0x040fe600000018ff */
[----:B------:R-:W0:Y:S05]  /*e390*/  LDGDEPBAR ;  /* 0x00000000000079af */ /* 0x000e2a0000000000 */
[C---:B----4-:R-:W-:Y:S08]  /*e3a0*/  HMMA.16816.F32 R16, R96.reuse, R12, RZ ;  /* 0x0000000c6010723c */ /* 0x050ff000000018ff */
[C---:B------:R-:W-:Y:S08]  /*e3b0*/  HMMA.16816.F32 R8, R96.reuse, R4, RZ ;  /* 0x000000046008723c */ /* 0x040ff000000018ff */
        /* <DEDUP_REMOVED lines=52> */
[----:B------:R-:W3:Y:S07]  /*e700*/  LDSM.16.M88.4 R92, [R237] ;  /* 0x00000000ed5c783b */ /* 0x000eee0000000200 */
[C---:B----4-:R-:W-:Y:S07]  /*e710*/  HMMA.16816.F32 R108, R180.reuse, R188, R108 ;  /* 0x000000bcb46c723c */ /* 0x050fee000000186c */
[C---:B------:R-:W-:Y:S01]  /*e720*/  IADD3 R188, R237.reuse, 0x2000, RZ ;  /* 0x00002000edbc7810 */ /* 0x040fe20007ffe0ff */
[C---:B------:R-:W-:Y:S08]  /*e730*/  HMMA.16816.F32 R16, R180.reuse, R200, R16 ;  /* 0x000000c8b410723c */ /* 0x040ff00000001810 */
[C---:B------:R-:W-:Y:S01]  /*e740*/  HMMA.16816.F32 R12, R180.reuse, R202, R12 ;  /* 0x000000cab40c723c */ /* 0x040fe2000000180c */
[----:B------:R-:W-:Y:S07]  /*e750*/  LDSM.16.M88.4 R200, [R228] ;  /* 0x00000000e4c8783b */ /* 0x000fee0000000200 */
[C---:B------:R-:W-:Y:S07]  /*e760*/  HMMA.16816.F32 R8, R180.reuse, R196, R8 ;  /* 0x000000c4b408723c */ /* 0x040fee0000001808 */
[C---:B------:R-:W-:Y:S01]  /*e770*/  IADD3 R196, R237.reuse, 0x1000, RZ ;  /* 0x00001000edc47810 */ /* 0x040fe20007ffe0ff */
[C---:B------:R-:W-:Y:S05]  /*e780*/  HMMA.16816.F32 R4, R180.reuse, R198, R4 ;  /* 0x000000c6b404723c */ /* 0x040fea0000001804 */
[----:B------:R-:W-:Y:S03]  /*e790*/  LDSM.16.M88.4 R196, [R196] ;  /* 0x00000000c4c4783b */ /* 0x000fe60000000200 */
[C---:B-----5:R-:W-:Y:S07]  /*e7a0*/  HMMA.16816.F32 R124, R180.reuse, R192, R124 ;  /* 0x000000c0b47c723c */ /* 0x060fee000000187c */
[C---:B------:R-:W-:Y:S01]  /*e7b0*/  IADD3 R192, R237.reuse, 0x1800, RZ ;  /* 0x00001800edc07810 */ /* 0x040fe20007ffe0ff */
[C---:B------:R-:W-:Y:S05]  /*e7c0*/  HMMA.16816.F32 R120, R180.reuse, R194, R120 ;  /* 0x000000c2b478723c */ /* 0x040fea0000001878 */
[----:B------:R-:W-:Y:S03]  /*e7d0*/  LDSM.16.M88.4 R192, [R192] ;  /* 0x00000000c0c0783b */ /* 0x000fe60000000200 */
[C---:B-1----:R-:W-:Y:S07]  /*e7e0*/  HMMA.16816.F32 R116, R180.reuse, R88, R116 ;  /* 0x00000058b474723c */ /* 0x042fee0000001874 */
[C---:B------:R-:W-:Y:S01]  /*e7f0*/  IADD3 R88, R237.reuse, 0x800, RZ ;  /* 0x00000800ed587810 */ /* 0x040fe20007ffe0ff */
[C---:B------:R-:W-:Y:S05]  /*e800*/  HMMA.16816.F32 R112, R180.reuse, R90, R112 ;  /* 0x0000005ab470723c */ /* 0x040fea0000001870 */
[----:B------:R-:W1:Y:S03]  /*e810*/  LDSM.16.M88.4 R88, [R88] ;  /* 0x000000005858783b */ /* 0x000e660000000200 */
[C---:B------:R-:W-:Y:S01]  /*e820*/  HMMA.16816.F32 R104, R180.reuse, R190, R104 ;  /* 0x000000beb468723c */ /* 0x040fe20000001868 */
[----:B------:R-:W4:Y:S07]  /*e830*/  LDSM.16.M88.4 R188, [R188] ;  /* 0x00000000bcbc783b */ /* 0x000f2e0000000200 */
[C---:B--2---:R-:W-:Y:S07]  /*e840*/  HMMA.16816.F32 R100, R180.reuse, R184, R100 ;  /* 0x000000b8b464723c */ /* 0x044fee0000001864 */
[C---:B------:R-:W-:Y:S01]  /*e850*/  IADD3 R184, R237.reuse, 0x2800, RZ ;  /* 0x00002800edb87810 */ /* 0x040fe20007ffe0ff */
[----:B------:R-:W-:Y:S05]  /*e860*/  HMMA.16816.F32 R96, R180, R186, R96 ;  /* 0x000000bab460723c */ /* 0x000fea0000001860 */
[----:B------:R-:W2:Y:S02]  /*e870*/  LDSM.16.M88.4 R184, [R184] ;  /* 0x00000000b8b8783b */ /* 0x000ea40000000200 */
[C---:B------:R-:W-:Y:S01]  /*e880*/  IADD3 R180, R237.reuse, 0x3000, RZ ;  /* 0x00003000edb47810 */ /* 0x040fe20007ffe0ff */
[C---:B---3--:R-:W-:Y:S05]  /*e890*/  HMMA.16816.F32 R84, R204.reuse, R92, R84 ;  /* 0x0000005ccc54723c */ /* 0x048fea0000001854 */
[----:B------:R-:W3:Y:S02]  /*e8a0*/  LDSM.16.M88.4 R180, [R180] ;  /* 0x00000000b4b4783b */ /* 0x000ee40000000200 */
[----:B------:R-:W-:Y:S01]  /*e8b0*/  IADD3 R92, R237, 0x3800, RZ ;  /* 0x00003800ed5c7810 */ /* 0x000fe20007ffe0ff */
[C---:B------:R-:W-:Y:S05]  /*e8c0*/  HMMA.16816.F32 R80, R204.reuse, R94, R80 ;  /* 0x0000005ecc50723c */ /* 0x040fea0000001850 */
[----:B------:R-:W5:Y:S03]  /*e8d0*/  LDSM.16.M88.4 R92, [R92] ;  /* 0x000000005c5c783b */ /* 0x000f660000000200 */
[C---:B-1----:R-:W-:Y:S08]  /*e8e0*/  HMMA.16816.F32 R76, R204.reuse, R88, R76 ;  /* 0x00000058cc4c723c */ /* 0x042ff0000000184c */
[C---:B----4-:R-:W-:Y:S08]  /*e8f0*/  HMMA.16816.F32 R48, R204.reuse, R188, R48 ;  /* 0x000000bccc30723c */ /* 0x050ff00000001830 */
[C---:B------:R-:W-:Y:S01]  /*e900*/  HMMA.16816.F32 R44, R204.reuse, R190, R44 ;  /* 0x000000becc2c723c */ /* 0x040fe2000000182c */
[----:B------:R-:W1:Y:S07]  /*e910*/  LDSM.16.M88.4 R188, [R225] ;  /* 0x00000000e1bc783b */ /* 0x000e6e0000000200 */
[C---:B------:R-:W-:Y:S01]  /*e920*/  HMMA.16816.F32 R72, R204.reuse, R90, R72 ;  /* 0x0000005acc48723c */ /* 0x040fe20000001848 */
[----:B------:R-:W4:Y:S07]  /*e930*/  LDSM.16.M88.4 R88, [R230] ;  /* 0x00000000e658783b */ /* 0x000f2e0000000200 */
[C---:B--2---:R-:W-:Y:S08]  /*e940*/  HMMA.16816.F32 R40, R204.reuse, R184, R40 ;  /* 0x000000b8cc28723c */ /* 0x044ff00000001828 */
[C---:B------:R-:W-:Y:S01]  /*e950*/  HMMA.16816.F32 R36, R204.reuse, R186, R36 ;  /* 0x000000bacc24723c */ /* 0x040fe20000001824 */
[----:B------:R-:W2:Y:S07]  /*e960*/  LDSM.16.M88.4 R184, [R224] ;  /* 0x00000000e0b8783b */ /* 0x000eae0000000200 */
[C---:B---3--:R-:W-:Y:S08]  /*e970*/  HMMA.16816.F32 R32, R204.reuse, R180, R32 ;  /* 0x000000b4cc20723c */ /* 0x048ff00000001820 */
[C---:B------:R-:W-:Y:S01]  /*e980*/  HMMA.16816.F32 R28, R204.reuse, R182, R28 ;  /* 0x000000b6cc1c723c */ /* 0x040fe2000000181c */
[----:B------:R-:W3:Y:S07]  /*e990*/  LDSM.16.M88.4 R180, [R166] ;  /* 0x00000000a6b4783b */ /* 0x000eee0000000200 */
[C---:B------:R-:W-:Y:S08]  /*e9a0*/  HMMA.16816.F32 R56, R204.reuse, R192, R56 ;  /* 0x000000c0cc38723c */ /* 0x040ff00000001838 */
[C---:B------:R-:W-:Y:S01]  /*e9b0*/  HMMA.16816.F32 R52, R204.reuse, R194, R52 ;  /* 0x000000c2cc34723c */ /* 0x040fe20000001834 */
[----:B------:R-:W2:Y:S07]  /*e9c0*/  LDSM.16.M88.4 R192, [R226] ;  /* 0x00000000e2c0783b */ /* 0x000eae0000000200 */
[C---:B-----5:R-:W-:Y:S08]  /*e9d0*/  HMMA.16816.F32 R24, R204.reuse, R92, R24 ;  /* 0x0000005ccc18723c */ /* 0x060ff00000001818 */
[C---:B------:R-:W-:Y:S01]  /*e9e0*/  HMMA.16816.F32 R20, R204.reuse, R94, R20 ;  /* 0x0000005ecc14723c */ /* 0x040fe20000001814 */
[----:B------:R-:W-:Y:S07]  /*e9f0*/  LDSM.16.M88.4 R92, [R236] ;  /* 0x00000000ec5c783b */ /* 0x000fee0000000200 */
[C---:B-1----:R-:W-:Y:S08]  /*ea00*/  HMMA.16816.F32 R116, R204.reuse, R188, R116 ;  /* 0x000000bccc74723c */ /* 0x042ff00000001874 */
[C---:B------:R-:W-:Y:S01]  /*ea10*/  HMMA.16816.F32 R112, R204.reuse, R190, R112 ;  /* 0x000000becc70723c */ /* 0x040fe20000001870 */
[----:B------:R-:W1:Y:S07]  /*ea20*/  LDSM.16.M88.4 R188, [R164+0x1000] ;  /* 0x00100000a4bc783b */ /* 0x000e6e0000000200 */
[C---:B----4-:R-:W-:Y:S08]  /*ea30*/  HMMA.16816.F32 R16, R204.reuse, R88, R16 ;  /* 0x00000058cc10723c */ /* 0x050ff00000001810 */
[C---:B------:R-:W-:Y:S01]  /*ea40*/  HMMA.16816.F32 R12, R204.reuse, R90, R12 ;  /* 0x0000005acc0c723c */ /* 0x040fe2000000180c */
[----:B------:R-:W4:Y:S07]  /*ea50*/  LDSM.16.M88.4 R88, [R164] ;  /* 0x00000000a458783b */ /* 0x000f2e0000000200 */
        /* <DEDUP_REMOVED lines=9> */
[C---:B------:R-:W-:Y:S08]  /*eaf0*/  HMMA.16816.F32 R124, R204.reuse, R192, R124 ;  /* 0x000000c0cc7c723c */ /* 0x040ff0000000187c */
[----:B------:R-:W-:Y:S01]  /*eb00*/  HMMA.16816.F32 R120, R204, R194, R120 ;  /* 0x000000c2cc78723c */ /* 0x000fe20000001878 */
[----:B------:R-:W3:Y:S07]  /*eb10*/  LDSM.16.M88.4 R192, [R164+0x800] ;  /* 0x00080000a4c0783b */ /* 0x000eee0000000200 */
[C---:B-1----:R-:W-:Y:S08]  /*eb20*/  HMMA.16816.F32 R68, R92.reuse, R188, R68 ;  /* 0x000000bc5c44723c */ /* 0x042ff00000001844 */
[C---:B------:R-:W-:Y:S01]  /*eb30*/  HMMA.16816.F32 R64, R92.reuse, R190, R64 ;  /* 0x000000be5c40723c */ /* 0x040fe20000001840 */
[----:B------:R-:W1:Y:S07]  /*eb40*/  LDSM.16.M88.4 R188, [R164+0x4800] ;  /* 0x00480000a4bc783b */ /* 0x000e6e0000000200 */
[C---:B----4-:R-:W-:Y:S08]  /*eb50*/  HMMA.16816.F32 R84, R92.reuse, R88, R84 ;  /* 0x000000585c54723c */ /* 0x050ff00000001854 */
[----:B------:R-:W-:Y:S01]  /*eb60*/  HMMA.16816.F32 R80, R92, R90, R80 ;  /* 0x0000005a5c50723c */ /* 0x000fe20000001850 */
[----:B------:R-:W4:Y:S01]  /*eb70*/  LDSM.16.M88.4 R88, [R164+0x4000] ;  /* 0x00400000a458783b */ /* 0x000f220000000200 */
[----:B------:R-:W-:-:S02]  /*eb80*/  FMUL.FTZ R68, R68, c[0x0][0x2ec] ;  /* 0x0000bb0044447a20 */ /* 0x000fc40000410000 */
[----:B------:R-:W-:Y:S02]  /*eb90*/  FMUL.FTZ R71, R71, c[0x0][0x2ec] ;  /* 0x0000bb0047477a20 */ /* 0x000fe40000410000 */
[----:B------:R-:W-:Y:S02]  /*eba0*/  FMUL.FTZ R69, R69, c[0x0][0x2ec] ;  /* 0x0000bb0045457a20 */ /* 0x000fe40000410000 */
[C---:B--2---:R-:W-:Y:S01]  /*ebb0*/  HMMA.16816.F32 R56, R92.reuse, R184, R56 ;  /* 0x000000b85c38723c */ /* 0x044fe20000001838 */
[----:B------:R-:W-:Y:S02]  /*ebc0*/  FMUL.FTZ R67, R67, c[0x0][0x2ec] ;  /* 0x0000bb0043437a20 */ /* 0x000fe40000410000 */
[----:B------:R-:W-:Y:S02]  /*ebd0*/  FMUL.FTZ R66, R66, c[0x0][0x2ec] ;  /* 0x0000bb0042427a20 */ /* 0x000fe40000410000 */
[----:B------:R-:W-:Y:S02]  /*ebe0*/  FMUL.FTZ R65, R65, c[0x0][0x2ec] ;  /* 0x0000bb0041417a20 */ /* 0x000fe40000410000 */
[----:B------:R-:W-:Y:S01]  /*ebf0*/  FMUL.FTZ R64, R64, c[0x0][0x2ec] ;  /* 0x0000bb0040407a20 */ /* 0x000fe20000410000 */
[----:B------:R-:W-:Y:S01]  /*ec00*/  HMMA.16816.F32 R52, R92, R186, R52 ;  /* 0x000000ba5c34723c */ /* 0x000fe20000001834 */
[----:B------:R-:W2:Y:S01]  /*ec10*/  LDSM.16.M88.4 R184, [R164+0x5000] ;  /* 0x00500000a4b8783b */ /* 0x000ea20000000200 */
[----:B------:R-:W-:-:S02]  /*ec20*/  FMUL.FTZ R84, R84, c[0x0][0x2ec] ;  /* 0x0000bb0054547a20 */ /* 0x000fc40000410000 */
[----:B------:R-:W-:Y:S02]  /*ec30*/  FMUL.FTZ R87, R87, c[0x0][0x2ec] ;  /* 0x0000bb0057577a20 */ /* 0x000fe40000410000 */
[----:B------:R-:W-:Y:S02]  /*ec40*/  FMUL.FTZ R70, R70, c[0x0][0x2ec] ;  /* 0x0000bb0046467a20 */ /* 0x000fe40000410000 */
[----:B---3--:R-:W-:Y:S01]  /*ec50*/  HMMA.16816.F32 R24, R92, R180, R24 ;  /* 0x000000b45c18723c */ /* 0x008fe20000001818 */
[----:B------:R-:W-:Y:S02]  /*ec60*/  FMUL.FTZ R81, R81, c[0x0][0x2ec] ;  /* 0x0000bb0051517a20 */ /* 0x000fe40000410000 */
[----:B------:R-:W-:Y:S02]  /*ec70*/  FMUL.FTZ R80, R80, c[0x0][0x2ec] ;  /* 0x0000bb0050507a20 */ /* 0x000fe40000410000 */
[----:B------:R-:W-:Y:S01]  /*ec80*/  MUFU.TANH R219, R81 ;  /* 0x0000005100db7308 */ /* 0x000fe20000002400 */
[----:B------:R-:W-:-:S02]  /*ec90*/  FMUL.FTZ R83, R83, c[0x0][0x2ec] ;  /* 0x0000bb0053537a20 */ /* 0x000fc40000410000 */
[----:B------:R-:W-:Y:S01]  /*eca0*/  HMMA.16816.F32 R20, R92, R182, R20 ;  /* 0x000000b65c14723c */ /* 0x000fe20000001814 */
[----:B------:R-:W3:Y:S01]  /*ecb0*/  LDSM.16.M88.4 R180, [R164+0x5800] ;  /* 0x00580000a4b4783b */ /* 0x000ee20000000200 */
[----:B------:R-:W-:Y:S02]  /*ecc0*/  FMUL.FTZ R58, R58, c[0x0][0x2ec] ;  /* 0x0000bb003a3a7a20 */ /* 0x000fe40000410000 */
[----:B------:R-:W-:Y:S01]  /*ecd0*/  FMUL.FTZ R56, R56, c[0x0][0x2ec] ;  /* 0x0000bb0038387a20 */ /* 0x000fe20000410000 */
[----:B------:R-:W-:Y:S01]  /*ece0*/  MUFU.TANH R215, R80 ;  /* 0x0000005000d77308 */ /* 0x000fe20000002400 */
[----:B------:R-:W-:Y:S02]  /*ecf0*/  FMUL.FTZ R82, R82, c[0x0][0x2ec] ;  /* 0x0000bb0052527a20 */ /* 0x000fe40000410000 */
[----:B------:R-:W-:Y:S01]  /*ed00*/  HMMA.16816.F32 R8, R204, R208, R8 ;  /* 0x000000d0cc08723c */ /* 0x000fe20000001808 */
[----:B------:R-:W-:Y:S02]  /*ed10*/  FMUL.FTZ R53, R53, c[0x0][0x2ec] ;  /* 0x0000bb0035357a20 */ /* 0x000fe40000410000 */
[----:B------:R-:W-:-:S02]  /*ed20*/  FMUL.FTZ R85, R85, c[0x0][0x2ec] ;  /* 0x0000bb0055557a20 */ /* 0x000fc40000410000 */
[----:B------:R-:W-:Y:S01]  /*ed30*/  MUFU.TANH R209, R87 ;  /* 0x0000005700d17308 */ /* 0x000fe20000002400 */
[----:B------:R-:W-:Y:S02]  /*ed40*/  FMUL.FTZ R57, R57, c[0x0][0x2ec] ;  /* 0x0000bb0039397a20 */ /* 0x000fe40000410000 */
[C---:B------:R-:W-:Y:S01]  /*ed50*/  HMMA.16816.F32 R4, R204.reuse, R210, R4 ;  /* 0x000000d2cc04723c */ /* 0x040fe20000001804 */
[----:B------:R-:W-:Y:S02]  /*ed60*/  FMUL.FTZ R86, R86, c[0x0][0x2ec] ;  /* 0x0000bb0056567a20 */ /* 0x000fe40000410000 */
[----:B------:R-:W-:Y:S02]  /*ed70*/  FMUL.FTZ R59, R59, c[0x0][0x2ec] ;  /* 0x0000bb003b3b7a20 */ /* 0x000fe40000410000 */
[----:B------:R-:W-:Y:S01]  /*ed80*/  MUFU.TANH R247, R83 ;  /* 0x0000005300f77308 */ /* 0x000fe20000002400 */
[----:B------:R-:W-:Y:S02]  /*ed90*/  FMUL.FTZ R55, R55, c[0x0][0x2ec] ;  /* 0x0000bb0037377a20 */ /* 0x000fe40000410000 */
[----:B-----5:R-:W-:Y:S01]  /*eda0*/  HMMA.16816.F32 R168, R204, R196, R168 ;  /* 0x000000c4cca8723c */ /* 0x020fe200000018a8 */
[----:B------:R-:W-:-:S02]  /*edb0*/  FMUL.FTZ R23, R23, c[0x0][0x2ec] ;  /* 0x0000bb0017177a20 */ /* 0x000fc40000410000 */
[----:B------:R-:W-:Y:S02]  /*edc0*/  FMUL.FTZ R52, R52, c[0x0][0x2ec] ;  /* 0x0000bb0034347a20 */ /* 0x000fe40000410000 */
[----:B------:R5:W-:Y:S01]  /*edd0*/  MUFU.TANH R83, R65 ;  /* 0x0000004100537308 */ /* 0x000be20000002400 */
[----:B------:R-:W-:Y:S02]  /*ede0*/  FMUL.FTZ R24, R24, c[0x0][0x2ec] ;  /* 0x0000bb0018187a20 */ /* 0x000fe40000410000 */
[----:B------:R-:W-:Y:S01]  /*edf0*/  HMMA.16816.F32 R128, R204, R198, R128 ;  /* 0x000000c6cc80723c */ /* 0x000fe20000001880 */
[----:B------:R-:W2:Y:S01]  /*ee00*/  LDSM.16.M88.4 R196, [R164+0x2000] ;  /* 0x00200000a4c4783b */ /* 0x000ea20000000200 */
[----:B------:R-:W-:-:S03]  /*ee10*/  FMUL.FTZ R20, R20, c[0x0][0x2ec] ;  /* 0x0000bb0014147a20 */ /* 0x000fc60000410000 */
[----:B------:R-:W-:Y:S03]  /*ee20*/  MUFU.TANH R217, R82 ;  /* 0x0000005200d97308 */ /* 0x000fe60000002400 */
[C---:B------:R-:W-:Y:S05]  /*ee30*/  HMMA.16816.F32 R176, R204.reuse, R200, R176 ;  /* 0x000000c8ccb0723c */ /* 0x040fea00000018b0 */
[----:B------:R-:W-:Y:S03]  /*ee40*/  MUFU.TANH R221, R86 ;  /* 0x0000005600dd7308 */ /* 0x000fe60000002400 */
[----:B------:R-:W-:Y:S01]  /*ee50*/  HMMA.16816.F32 R172, R204, R202, R172 ;  /* 0x000000caccac723c */ /* 0x000fe200000018ac */
[----:B------:R-:W2:Y:S04]  /*ee60*/  LDSM.16.M88.4 R200, [R164+0x2800] ;  /* 0x00280000a4c8783b */ /* 0x000ea80000000200 */
[----:B------:R-:W-:Y:S02]  /*ee70*/  MUFU.TANH R205, R85 ;  /* 0x0000005500cd7308 */ /* 0x000fe40000002400 */
[----:B------:R-:W-:Y:S01]  /*ee80*/  LOP3.LUT R206, R243, UR6, RZ, 0xfc, !PT ;  /* 0x00000006f3ce7c12 */ /* 0x000fe2000f8efcff */
[C---:B------:R-:W-:Y:S05]  /*ee90*/  HMMA.16816.F32 R76, R92.reuse, R192, R76 ;  /* 0x000000c05c4c723c */ /* 0x040fea000000184c */
[----:B------:R-:W-:Y:S03]  /*eea0*/  MUFU.TANH R85, R57 ;  /* 0x0000003900557308 */ /* 0x000fe60000002400 */
[C---:B------:R-:W-:Y:S01]  /*eeb0*/  HMMA.16816.F32 R72, R92.reuse, R194, R72 ;  /* 0x000000c25c48723c */ /* 0x040fe20000001848 */
[----:B------:R-:W3:Y:S04]  /*eec0*/  LDSM.16.M88.4 R192, [R164+0x3000] ;  /* 0x00300000a4c0783b */ /* 0x000ee80000000200 */
[----:B------:R-:W-:Y:S03]  /*eed0*/  MUFU.TANH R86, R59 ;  /* 0x0000003b00567308 */ /* 0x000fe60000002400 */
[C---:B-1----:R-:W-:Y:S05]  /*eee0*/  HMMA.16816.F32 R8, R92.reuse, R188, R8 ;  /* 0x000000bc5c08723c */ /* 0x042fea0000001808 */
[----:B------:R-:W-:Y:S03]  /*eef0*/  MUFU.TANH R55, R55 ;  /* 0x0000003700377308 */ /* 0x000fe60000002400 */
[----:B------:R-:W-:Y:S01]  /*ef00*/  HMMA.16816.F32 R4, R92, R190, R4 ;  /* 0x000000be5c04723c */ /* 0x000fe20000001804 */
[----:B------:R-:W1:Y:S01]  /*ef10*/  LDSM.16.M88.4 R188, [R164+0x6800] ;  /* 0x00680000a4bc783b */ /* 0x000e620000000200 */
[----:B------:R-:W-:-:S02]  /*ef20*/  FMUL.FTZ R77, R77, c[0x0][0x2ec] ;  /* 0x0000bb004d4d7a20 */ /* 0x000fc40000410000 */
[----:B------:R-:W-:Y:S01]  /*ef30*/  FMUL.FTZ R79, R79, c[0x0][0x2ec] ;  /* 0x0000bb004f4f7a20 */ /* 0x000fe20000410000 */
[----:B------:R-:W-:Y:S01]  /*ef40*/  MUFU.TANH R52, R52 ;  /* 0x0000003400347308 */ /* 0x000fe20000002400 */
[----:B------:R-:W-:Y:S02]  /*ef50*/  FMUL.FTZ R76, R76, c[0x0][0x2ec] ;  /* 0x0000bb004c4c7a20 */ /* 0x000fe40000410000 */
[----:B----4-:R-:W-:Y:S01]  /*ef60*/  HMMA.16816.F32 R16, R92, R88, R16 ;  /* 0x000000585c10723c */ /* 0x010fe20000001810 */
[----:B------:R-:W-:Y:S02]  /*ef70*/  FMUL.FTZ R75, R75, c[0x0][0x2ec] ;  /* 0x0000bb004b4b7a20 */ /* 0x000fe40000410000 */
[----:B------:R-:W-:Y:S02]  /*ef80*/  FMUL.FTZ R73, R73, c[0x0][0x2ec] ;  /* 0x0000bb0049497a20 */ /* 0x000fe40000410000 */
[----:B------:R-:W-:Y:S01]  /*ef90*/  MUFU.TANH R87, R75 ;  /* 0x0000004b00577308 */ /* 0x000fe20000002400 */
[----:B------:R-:W-:-:S02]  /*efa0*/  FMUL.FTZ R74, R74, c[0x0][0x2ec] ;  /* 0x0000bb004a4a7a20 */ /* 0x000fc40000410000 */
[C---:B------:R-:W-:Y:S01]  /*efb0*/  HMMA.16816.F32 R12, R92.reuse, R90, R12 ;  /* 0x0000005a5c0c723c */ /* 0x040fe2000000180c */
[----:B------:R-:W4:Y:S01]  /*efc0*/  LDSM.16.M88.4 R88, [R164+0x6000] ;  /* 0x00600000a458783b */ /* 0x000f220000000200 */
[----:B------:R-:W-:Y:S02]  /*efd0*/  FMUL.FTZ R11, R11, c[0x0][0x2ec] ;  /* 0x0000bb000b0b7a20 */ /* 0x000fe40000410000 */
[----:B------:R-:W-:Y:S01]  /*efe0*/  FMUL.FTZ R72, R72, c[0x0][0x2ec] ;  /* 0x0000bb0048487a20 */ /* 0x000fe20000410000 */
[----:B------:R-:W1:Y:S01]  /*eff0*/  MUFU.TANH R82, R73 ;  /* 0x0000004900527308 */ /* 0x000e620000002400 */
[----:B------:R-:W-:Y:S02]  /*f000*/  FMUL.FTZ R8, R8, c[0x0][0x2ec] ;  /* 0x0000bb0008087a20 */ /* 0x000fe40000410000 */
[----:B--2---:R-:W-:Y:S01]  /*f010*/  HMMA.16816.F32 R176, R92, R184, R176 ;  /* 0x000000b85cb0723c */ /* 0x004fe200000018b0 */
[----:B------:R-:W-:-:S04]  /*f020*/  FMUL.FTZ R4, R4, c[0x0][0x2ec] ;  /* 0x0000bb0004047a20 */ /* 0x000fc80000410000 */
[----:B------:R2:W-:Y:S03]  /*f030*/  MUFU.TANH R218, R76 ;  /* 0x0000004c00da7308 */ /* 0x0005e60000002400 */
[----:B------:R-:W-:Y:S01]  /*f040*/  HMMA.16816.F32 R172, R92, R186, R172 ;  /* 0x000000ba5cac723c */ /* 0x000fe200000018ac */
[----:B------:R-:W4:Y:S01]  /*f050*/  LDSM.16.M88.4 R184, [R164+0x7000] ;  /* 0x00700000a4b8783b */ /* 0x000f220000000200 */
[----:B------:R-:W-:-:S03]  /*f060*/  FMUL.FTZ R16, R16, c[0x0][0x2ec] ;  /* 0x0000bb0010107a20 */ /* 0x000fc60000410000 */
[----:B------:R-:W-:Y:S03]  /*f070*/  MUFU.TANH R24, R24 ;  /* 0x0000001800187308 */ /* 0x000fe60000002400 */
[C---:B---3--:R-:W-:Y:S01]  /*f080*/  HMMA.16816.F32 R168, R92.reuse, R180, R168 ;  /* 0x000000b45ca8723c */ /* 0x048fe200000018a8 */
[----:B------:R-:W-:Y:S02]  /*f090*/  FMUL.FTZ R15, R15, c[0x0][0x2ec] ;  /* 0x0000bb000f0f7a20 */ /* 0x000fe40000410000 */
[----:B------:R-:W-:Y:S02]  /*f0a0*/  FMUL.FTZ R12, R12, c[0x0][0x2ec] ;  /* 0x0000bb000c0c7a20 */ /* 0x000fe40000410000 */
[----:B------:R-:W-:Y:S03]  /*f0b0*/  MUFU.TANH R20, R20 ;  /* 0x0000001400147308 */ /* 0x000fe60000002400 */
[----:B------:R-:W-:Y:S01]  /*f0c0*/  HMMA.16816.F32 R128, R92, R182, R128 ;  /* 0x000000b65c80723c */ /* 0x000fe20000001880 */
[----:B------:R-:W3:Y:S01]  /*f0d0*/  LDSM.16.M88.4 R180, [R164+0x7800] ;  /* 0x00780000a4b4783b */ /* 0x000ee20000000200 */
[----:B-----5:R-:W-:Y:S01]  /*f0e0*/  FMUL.FTZ R65, R177, c[0x0][0x2ec] ;  /* 0x0000bb00b1417a20 */ /* 0x020fe20000410000 */
[----:B------:R-:W-:-:S04]  /*f0f0*/  DEPBAR.LE SB0, 0x0 ;  /* 0x000080000000791a */ /* 0x000fc80000000000 */
[----:B------:R-:W-:Y:S01]  /*f100*/  MUFU.TANH R16, R16 ;  /* 0x0000001000107308 */ /* 0x000fe20000002400 */
[C---:B------:R-:W-:Y:S07]  /*f110*/  HMMA.16816.F32 R48, R92.reuse, R196, R48 ;  /* 0x000000c45c30723c */ /* 0x040fee0000001830 */
[----:B------:R-:W-:Y:S01]  /*f120*/  MUFU.TANH R65, R65 ;  /* 0x0000004100417308 */ /* 0x000fe20000002400 */
[----:B------:R-:W-:Y:S01]  /*f130*/  HMMA.16816.F32 R44, R92, R198, R44 ;  /* 0x000000c65c2c723c */ /* 0x000fe2000000182c */
[----:B--2---:R-:W-:-:S02]  /*f140*/  FMUL.FTZ R76, R171, c[0x0][0x2ec] ;  /* 0x0000bb00ab4c7a20 */ /* 0x004fc40000410000 */
[----:B-1----:R-:W-:Y:S02]  /*f150*/  IMAD.MOV.U32 R171, RZ, RZ, R82 ;  /* 0x000000ffffab7224 */ /* 0x002fe400078e0052 */
[----:B------:R-:W-:Y:S02]  /*f160*/  FMUL.FTZ R170, R170, c[0x0][0x2ec] ;  /* 0x0000bb00aaaa7a20 */ /* 0x000fe40000410000 */
[----:B------:R-:W-:Y:S01]  /*f170*/  LOP3.LUT R198, R243, UR6, RZ, 0xfc, !PT ;  /* 0x00000006f3c67c12 */ /* 0x000fe2000f8efcff */
[C---:B------:R-:W-:Y:S01]  /*f180*/  HMMA.16816.F32 R40, R92.reuse, R200, R40 ;  /* 0x000000c85c28723c */ /* 0x040fe20000001828 */
[----:B------:R-:W-:Y:S01]  /*f190*/  FMUL.FTZ R73, R129, c[0x0][0x2ec] ;  /* 0x0000bb0081497a20 */ /* 0x000fe20000410000 */
[----:B------:R-:W-:Y:S01]  /*f1a0*/  MUFU.TANH R76, R76 ;  /* 0x0000004c004c7308 */ /* 0x000fe20000002400 */
[----:B------:R-:W-:Y:S01]  /*f1b0*/  IADD3 R204, R198, 0x81, RZ ;  /* 0x00000081c6cc7810 */ /* 0x000fe20007ffe0ff */
[----:B------:R-:W-:Y:S01]  /*f1c0*/  FMUL.FTZ R128, R128, c[0x0][0x2ec] ;  /* 0x0000bb0080807a20 */ /* 0x000fe20000410000 */
[----:B------:R-:W-:Y:S01]  /*f1d0*/  IADD3 R208, R198, 0x89, RZ ;  /* 0x00000089c6d07810 */ /* 0x000fe20007ffe0ff */
[----:B------:R-:W-:Y:S01]  /*f1e0*/  FMUL.FTZ R130, R130, c[0x0][0x2ec] ;  /* 0x0000bb0082827a20 */ /* 0x000fe20000410000 */
[C---:B------:R-:W-:Y:S01]  /*f1f0*/  IADD3 R210, R198.reuse, 0x91, RZ ;  /* 0x00000091c6d27810 */ /* 0x040fe20007ffe0ff */
[C---:B------:R-:W-:Y:S01]  /*f200*/  HMMA.16816.F32 R36, R92.reuse, R202, R36 ;  /* 0x000000ca5c24723c */ /* 0x040fe20000001824 */
[C---:B------:R-:W-:Y:S01]  /*f210*/  IADD3 R212, R198.reuse, 0x99, RZ ;  /* 0x00000099c6d47810 */ /* 0x040fe20007ffe0ff */
[----:B------:R-:W-:Y:S01]  /*f220*/  I2F R197, R204 ;  /* 0x000000cc00c57306 */ /* 0x000fe20000201400 */
[C---:B------:R-:W-:Y:S01]  /*f230*/  IADD3 R214, R198.reuse, 0xa1, RZ ;  /* 0x000000a1c6d67810 */ /* 0x040fe20007ffe0ff */
[----:B------:R-:W-:Y:S01]  /*f240*/  FMUL.FTZ R49, R49, c[0x0][0x2ec] ;  /* 0x0000bb0031317a20 */ /* 0x000fe20000410000 */
[----:B------:R-:W-:Y:S01]  /*f250*/  IADD3 R216, R198, 0xb1, RZ ;  /* 0x000000b1c6d87810 */ /* 0x000fe20007ffe0ff */
[----:B------:R-:W-:Y:S01]  /*f260*/  FMUL.FTZ R50, R50, c[0x0][0x2ec] ;  /* 0x0000bb0032327a20 */ /* 0x000fe20000410000 */
[C---:B------:R-:W-:Y:S01]  /*f270*/  IADD3 R202, R198.reuse, 0x79, RZ ;  /* 0x00000079c6ca7810 */ /* 0x040fe20007ffe0ff */
[C---:B------:R-:W-:Y:S01]  /*f280*/  HMMA.16816.F32 R32, R92.reuse, R192, R32 ;  /* 0x000000c05c20723c */ /* 0x040fe20000001820 */
[C---:B------:R-:W-:Y:S01]  /*f290*/  IADD3 R220, R198.reuse, 0xc1, RZ ;  /* 0x000000c1c6dc7810 */ /* 0x040fe20007ffe0ff */
[----:B------:R-:W1:Y:S01]  /*f2a0*/  MUFU.TANH R193, R77 ;  /* 0x0000004d00c17308 */ /* 0x000e620000002400 */
[----:B------:R-:W-:Y:S01]  /*f2b0*/  IADD3 R222, R198, 0xd1, RZ ;  /* 0x000000d1c6de7810 */ /* 0x000fe20007ffe0ff */
[----:B------:R-:W-:Y:S01]  /*f2c0*/  FMUL.FTZ R47, R47, c[0x0][0x2ec] ;  /* 0x0000bb002f2f7a20 */ /* 0x000fe20000410000 */
[----:B------:R-:W-:Y:S01]  /*f2d0*/  ISETP.GE.AND P6, PT, R202, R167, PT ;  /* 0x000000a7ca00720c */ /* 0x000fe20003fc6270 */
[----:B------:R-:W-:Y:S01]  /*f2e0*/  FMUL.FTZ R46, R46, c[0x0][0x2ec] ;  /* 0x0000bb002e2e7a20 */ /* 0x000fe20000410000 */
[----:B------:R-:W-:Y:S01]  /*f2f0*/  ISETP.GE.AND P5, PT, R202, R165, PT ;  /* 0x000000a5ca00720c */ /* 0x000fe20003fa6270 */
[C---:B------:R-:W-:Y:S01]  /*f300*/  HMMA.16816.F32 R116, R92.reuse, R188, R116 ;  /* 0x000000bc5c74723c */ /* 0x040fe20000001874 */
[-C--:B------:R-:W-:Y:S01]  /*f310*/  ISETP.GE.AND P0, PT, R204, R167.reuse, PT ;  /* 0x000000a7cc00720c */ /* 0x080fe20003f06270 */
[----:B------:R1:W-:Y:S01]  /*f320*/  MUFU.TANH R189, R79 ;  /* 0x0000004f00bd7308 */ /* 0x0003e20000002400 */
[----:B------:R-:W-:Y:S01]  /*f330*/  ISETP.GE.AND P3, PT, R208, R167, PT ;  /* 0x000000a7d000720c */ /* 0x000fe20003f66270 */
[----:B------:R-:W-:Y:S01]  /*f340*/  FMUL.FTZ R42, R42, c[0x0][0x2ec] ;  /* 0x0000bb002a2a7a20 */ /* 0x000fe20000410000 */
[-C--:B------:R-:W-:Y:S01]  /*f350*/  ISETP.GE.AND P2, PT, R204, R165.reuse, PT ;  /* 0x000000a5cc00720c */ /* 0x080fe20003f46270 */
[----:B------:R-:W-:Y:S01]  /*f360*/  FMUL.FTZ R44, R44, c[0x0][0x2ec] ;  /* 0x0000bb002c2c7a20 */ /* 0x000fe20000410000 */
[----:B------:R-:W-:Y:S01]  /*f370*/  ISETP.GE.AND P4, PT, R208, R165, PT ;  /* 0x000000a5d000720c */ /* 0x000fe20003f86270 */
[----:B----4-:R-:W-:Y:S01]  /*f380*/  HMMA.16816.F32 R124, R92, R88, R124 ;  /* 0x000000585c7c723c */ /* 0x010fe2000000187c */
[----:B------:R-:W-:Y:S01]  /*f390*/  FMUL.FTZ R37, R37, c[0x0][0x2ec] ;  /* 0x0000bb0025257a20 */ /* 0x000fe20000410000 */
[----:B------:R2:W-:Y:S01]  /*f3a0*/  MUFU.TANH R192, R58 ;  /* 0x0000003a00c07308 */ /* 0x0005e20000002400 */
[----:B------:R-:W-:Y:S01]  /*f3b0*/  IADD3 R246, R198, 0xd9, RZ ;  /* 0x000000d9c6f67810 */ /* 0x000fe20007ffe0ff */
[----:B------:R-:W-:Y:S01]  /*f3c0*/  FMUL.FTZ R38, R38, c[0x0][0x2ec] ;  /* 0x0000bb0026267a20 */ /* 0x000fe20000410000 */
[----:B------:R-:W-:-:S02]  /*f3d0*/  IADD3 R252, R198, 0xe1, RZ ;  /* 0x000000e1c6fc7810 */ /* 0x000fc40007ffe0ff */
[C---:B------:R-:W-:Y:S01]  /*f3e0*/  IADD3 R223, R198.reuse, 0xf1, RZ ;  /* 0x000000f1c6df7810 */ /* 0x040fe20007ffe0ff */
[C---:B------:R-:W-:Y:S01]  /*f3f0*/  HMMA.16816.F32 R120, R92.reuse, R90, R120 ;  /* 0x0000005a5c78723c */ /* 0x040fe20000001878 */
[----:B------:R-:W-:Y:S01]  /*f400*/  IADD3 R211, R198, 0xf9, RZ ;  /* 0x000000f9c6d37810 */ /* 0x000fe20007ffe0ff */
[----:B-1----:R-:W-:Y:S01]  /*f410*/  IMAD.MOV.U32 R79, RZ, RZ, R193 ;  /* 0x000000ffff4f7224 */ /* 0x002fe200078e00c1 */
[----:B------:R-:W-:Y:S01]  /*f420*/  MUFU.TANH R77, R67 ;  /* 0x00000043004d7308 */ /* 0x000fe20000002400 */
[----:B------:R-:W-:Y:S01]  /*f430*/  FMUL.FTZ R193, R54, c[0x0][0x2ec] ;  /* 0x0000bb0036c17a20 */ /* 0x000fe20000410000 */
[----:B------:R-:W-:Y:S01]  /*f440*/  IADD3 R204, R206, 0x29, RZ ;  /* 0x00000029cecc7810 */ /* 0x000fe20007ffe0ff */
[----:B------:R-:W-:Y:S01]  /*f450*/  FMUL.FTZ R54, R48, c[0x0][0x2ec] ;  /* 0x0000bb0030367a20 */ /* 0x000fe20000410000 */
[----:B------:R-:W-:Y:S01]  /*f460*/  IADD3 R90, R198, 0xa9, RZ ;  /* 0x000000a9c65a7810 */ /* 0x000fe20007ffe0ff */
[----:B------:R-:W-:Y:S01]  /*f470*/  FMUL.FTZ R48, R51, c[0x0][0x2ec] ;  /* 0x0000bb0033307a20 */ /* 0x000fe20000410000 */
[----:B------:R-:W-:Y:S01]  /*f480*/  HMMA.16816.F32 R112, R92, R190, R112 ;  /* 0x000000be5c70723c */ /* 0x000fe20000001870 */
[----:B------:R-:W-:Y:S01]  /*f490*/  FMUL.FTZ R51, R45, c[0x0][0x2ec] ;  /* 0x0000bb002d337a20 */ /* 0x000fe20000410000 */
[----:B------:R1:W-:Y:S01]  /*f4a0*/  I2F R3, R202 ;  /* 0x000000ca00037306 */ /* 0x0003e20000201400 */
[----:B------:R-:W-:-:S02]  /*f4b0*/  FMUL.FTZ R45, R40, c[0x0][0x2ec] ;  /* 0x0000bb00282d7a20 */ /* 0x000fc40000410000 */
[----:B------:R-:W-:Y:S02]  /*f4c0*/  FMUL.FTZ R40, R41, c[0x0][0x2ec] ;  /* 0x0000bb0029287a20 */ /* 0x000fe40000410000 */
[----:B------:R-:W-:Y:S01]  /*f4d0*/  FMUL.FTZ R41, R36, c[0x0][0x2ec] ;  /* 0x0000bb0024297a20 */ /* 0x000fe20000410000 */
[C---:B------:R-:W-:Y:S01]  /*f4e0*/  HMMA.16816.F32 R108, R92.reuse, R184, R108 ;  /* 0x000000b85c6c723c */ /* 0x040fe2000000186c */
[----:B------:R-:W-:Y:S01]  /*f4f0*/  FMUL.FTZ R36, R39, c[0x0][0x2ec] ;  /* 0x0000bb0027247a20 */ /* 0x000fe20000410000 */
[----:B------:R4:W-:Y:S01]  /*f500*/  MUFU.TANH R80, R48 ;  /* 0x0000003000507308 */ /* 0x0009e20000002400 */
[----:B------:R-:W-:Y:S01]  /*f510*/  FMUL.FTZ R39, R25, c[0x0][0x2ec] ;  /* 0x0000bb0019277a20 */ /* 0x000fe20000410000 */
[----:B------:R-:W-:Y:S01]  /*f520*/  IADD3 R190, R198, 0xb9, RZ ;  /* 0x000000b9c6be7810 */ /* 0x000fe20007ffe0ff */
[----:B------:R-:W-:Y:S02]  /*f530*/  FMUL.FTZ R25, R26, c[0x0][0x2ec] ;  /* 0x0000bb001a197a20 */ /* 0x000fe40000410000 */
[----:B--2---:R-:W-:Y:S01]  /*f540*/  FMUL.FTZ R58, R13, c[0x0][0x2ec] ;  /* 0x0000bb000d3a7a20 */ /* 0x004fe20000410000 */
[----:B------:R-:W-:Y:S01]  /*f550*/  HMMA.16816.F32 R104, R92, R186, R104 ;  /* 0x000000ba5c68723c */ /* 0x000fe20000001868 */
[----:B------:R-:W-:Y:S01]  /*f560*/  FMUL.FTZ R26, R27, c[0x0][0x2ec] ;  /* 0x0000bb001b1a7a20 */ /* 0x000fe20000410000 */
[----:B------:R2:W5:Y:S01]  /*f570*/  MUFU.TANH R81, R36 ;  /* 0x0000002400517308 */ /* 0x0005620000002400 */
[----:B------:R-:W-:Y:S01]  /*f580*/  FMUL.FTZ R27, R9, c[0x0][0x2ec] ;  /* 0x0000bb00091b7a20 */ /* 0x000fe20000410000 */
[----:B-1----:R-:W-:Y:S01]  /*f590*/  IADD3 R202, R206, 0x31, RZ ;  /* 0x00000031ceca7810 */ /* 0x002fe20007ffe0ff */
[----:B------:R-:W-:-:S02]  /*f5a0*/  FMUL.FTZ R67, R179, c[0x0][0x2ec] ;  /* 0x0000bb00b3437a20 */ /* 0x000fc40000410000 */
[----:B------:R-:W-:Y:S01]  /*f5b0*/  IMAD.MOV.U32 R129, RZ, RZ, R79 ;  /* 0x000000ffff817224 */ /* 0x000fe200078e004f */
[C---:B---3--:R-:W-:Y:S01]  /*f5c0*/  HMMA.16816.F32 R100, R92.reuse, R180, R100 ;  /* 0x000000b45c64723c */ /* 0x048fe20000001864 */
[----:B------:R-:W-:Y:S01]  /*f5d0*/  FMUL.FTZ R79, R131, c[0x0][0x2ec] ;  /* 0x0000bb00834f7a20 */ /* 0x000fe20000410000 */
[----:B------:R1:W-:Y:S01]  /*f5e0*/  I2F R199, R208 ;  /* 0x000000d000c77306 */ /* 0x0003e20000201400 */
[----:B----4-:R-:W-:Y:S01]  /*f5f0*/  FMUL.FTZ R48, R43, c[0x0][0x2ec] ;  /* 0x0000bb002b307a20 */ /* 0x010fe20000410000 */
[----:B------:R-:W-:Y:S01]  /*f600*/  IADD3 R186, R198, 0xc9, RZ ;  /* 0x000000c9c6ba7810 */ /* 0x000fe20007ffe0ff */
[----:B------:R-:W-:Y:S02]  /*f610*/  FMUL.FTZ R82, R113, c[0x0][0x2ec] ;  /* 0x0000bb0071527a20 */ /* 0x000fe40000410000 */
[----:B------:R-:W-:Y:S01]  /*f620*/  FMUL.FTZ R9, R10, c[0x0][0x2ec] ;  /* 0x0000bb000a097a20 */ /* 0x000fe20000410000 */
[----:B------:R-:W-:Y:S01]  /*f630*/  HMMA.16816.F32 R28, R92, R194, R28 ;  /* 0x000000c25c1c723c */ /* 0x000fe2000000181c */
[----:B------:R-:W-:Y:S01]  /*f640*/  FMUL.FTZ R111, R111, c[0x0][0x2ec] ;  /* 0x0000bb006f6f7a20 */ /* 0x000fe20000410000 */
[----:B------:R-:W3:Y:S01]  /*f650*/  MUFU.TANH R75, R48 ;  /* 0x00000030004b7308 */ /* 0x000ee20000002400 */
[----:B--2---:R-:W-:-:S02]  /*f660*/  FMUL.FTZ R36, R21, c[0x0][0x2ec] ;  /* 0x0000bb0015247a20 */ /* 0x004fc40000410000 */
[----:B------:R-:W-:Y:S02]  /*f670*/  FMUL.FTZ R21, R22, c[0x0][0x2ec] ;  /* 0x0000bb0016157a20 */ /* 0x000fe40000410000 */
[----:B------:R-:W-:Y:S01]  /*f680*/  FMUL.FTZ R22, R17, c[0x0][0x2ec] ;  /* 0x0000bb0011167a20 */ /* 0x000fe20000410000 */
[----:B------:R-:W-:Y:S01]  /*f690*/  HMMA.16816.F32 R96, R92, R182, R96 ;  /* 0x000000b65c60723c */ /* 0x000fe20000001860 */
[----:B------:R-:W-:Y:S01]  /*f6a0*/  FMUL.FTZ R17, R18, c[0x0][0x2ec] ;  /* 0x0000bb0012117a20 */ /* 0x000fe20000410000 */
[----:B------:R-:W-:Y:S01]  /*f6b0*/  MUFU.TANH R95, R68 ;  /* 0x00000044005f7308 */ /* 0x000fe20000002400 */
[----:B------:R-:W-:Y:S01]  /*f6c0*/  FMUL.FTZ R18, R19, c[0x0][0x2ec] ;  /* 0x0000bb0013127a20 */ /* 0x000fe20000410000 */
[----:B------:R-:W-:Y:S01]  /*f6d0*/  IADD3 R194, R198, 0xe9, RZ ;  /* 0x000000e9c6c27810 */ /* 0x000fe20007ffe0ff */
[----:B-----5:R-:W-:Y:S01]  /*f6e0*/  IMAD.MOV.U32 R177, RZ, RZ, R81 ;  /* 0x000000ffffb17224 */ /* 0x020fe200078e0051 */
[----:B-1----:R-:W-:Y:S01]  /*f6f0*/  IADD3 R208, R206, 0x21, RZ ;  /* 0x00000021ced07810 */ /* 0x002fe20007ffe0ff */
[----:B------:R-:W-:-:S02]  /*f700*/  FMUL.FTZ R81, R127, c[0x0][0x2ec] ;  /* 0x0000bb007f517a20 */ /* 0x000fc40000410000 */
[----:B------:R-:W-:Y:S01]  /*f710*/  FMUL.FTZ R19, R117, c[0x0][0x2ec] ;  /* 0x0000bb0075137a20 */ /* 0x000fe20000410000 */
[----:B------:R-:W-:Y:S01]  /*f720*/  MUFU.TANH R68, R71 ;  /* 0x0000004700447308 */ /* 0x000fe20000002400 */
[----:B---3--:R-:W-:Y:S02]  /*f730*/  IMAD.MOV.U32 R179, RZ, RZ, R75 ;  /* 0x000000ffffb37224 */ /* 0x008fe400078e004b */
[----:B------:R-:W-:Y:S02]  /*f740*/  FMUL.FTZ R75, R125, c[0x0][0x2ec] ;  /* 0x0000bb007d4b7a20 */ /* 0x000fe40000410000 */
[----:B------:R-:W-:Y:S02]  /*f750*/  FMUL.FTZ R105, R105, c[0x0][0x2ec] ;  /* 0x0000bb0069697a20 */ /* 0x000fe40000410000 */
[----:B------:R-:W-:Y:S01]  /*f760*/  FMUL.FTZ R103, R103, c[0x0][0x2ec] ;  /* 0x0000bb0067677a20 */ /* 0x000fe20000410000 */
[----:B------:R-:W-:Y:S01]  /*f770*/  MUFU.TANH R93, R84 ;  /* 0x00000054005d7308 */ /* 0x000fe20000002400 */
[----:B------:R-:W-:Y:S01]  /*f780*/  IMAD.MOV.U32 R117, RZ, RZ, R86 ;  /* 0x000000ffff757224 */ /* 0x000fe200078e0056 */
[----:B------:R-:W-:Y:S01]  /*f790*/  IADD3 R86, R206, 0x9, RZ ;  /* 0x00000009ce567810 */ /* 0x000fe20007ffe0ff */
[----:B------:R-:W-:-:S02]  /*f7a0*/  FMUL.FTZ R13, R14, c[0x0][0x2ec] ;  /* 0x0000bb000e0d7a20 */ /* 0x000fc40000410000 */
[----:B------:R-:W-:Y:S02]  /*f7b0*/  FMUL.FTZ R29, R29, c[0x0][0x2ec] ;  /* 0x0000bb001d1d7a20 */ /* 0x000fe40000410000 */
[----:B------:R-:W-:Y:S01]  /*f7c0*/  FMUL.FTZ R99, R99, c[0x0][0x2ec] ;  /* 0x0000bb0063637a20 */ /* 0x000fe20000410000 */
[----:B------:R1:W2:Y:S01]  /*f7d0*/  MUFU.TANH R84, R69 ;  /* 0x0000004500547308 */ /* 0x0002a20000002400 */
[----:B------:R-:W-:Y:S02]  /*f7e0*/  FMUL.FTZ R31, R31, c[0x0][0x2ec] ;  /* 0x0000bb001f1f7a20 */ /* 0x000fe40000410000 */
[----:B------:R-:W-:Y:S02]  /*f7f0*/  FMUL.FTZ R34, R34, c[0x0][0x2ec] ;  /* 0x0000bb0022227a20 */ /* 0x000fe40000410000 */
[----:B------:R-:W-:Y:S02]  /*f800*/  FMUL.FTZ R116, R116, c[0x0][0x2ec] ;  /* 0x0000bb0074747a20 */ /* 0x000fe40000410000 */
[----:B------:R-:W-:Y:S01]  /*f810*/  FMUL.FTZ R120, R120, c[0x0][0x2ec] ;  /* 0x0000bb0078787a20 */ /* 0x000fe20000410000 */
[----:B------:R3:W-:Y:S01]  /*f820*/  MUFU.TANH R183, R56 ;  /* 0x0000003800b77308 */ /* 0x0007e20000002400 */
[----:B-1----:R-:W-:-:S07]  /*f830*/  IMAD.MOV.U32 R69, RZ, RZ, R189 ;  /* 0x000000ffff457224 */ /* 0x002fce00078e00bd */
[----:B------:R-:W-:Y:S01]  /*f840*/  MUFU.TANH R36, R36 ;  /* 0x0000002400247308 */ /* 0x000fe20000002400 */
[----:B--2---:R-:W-:Y:S02]  /*f850*/  IMAD.MOV.U32 R113, RZ, RZ, R84 ;  /* 0x000000ffff717224 */ /* 0x004fe400078e0054 */
[----:B------:R-:W-:Y:S02]  /*f860*/  IMAD.MOV.U32 R127, RZ, RZ, R69 ;  /* 0x000000ffff7f7224 */ /* 0x000fe400078e0045 */
[----:B------:R-:W-:Y:S02]  /*f870*/  FMUL.FTZ R84, R109, c[0x0][0x2ec] ;  /* 0x0000bb006d547a20 */ /* 0x000fe40000410000 */
[----:B---3--:R-:W-:Y:S01]  /*f880*/  IMAD.MOV.U32 R56, RZ, RZ, R68 ;  /* 0x000000ffff387224 */ /* 0x008fe200078e0044 */
[----:B------:R1:W-:Y:S01]  /*f890*/  MUFU.TANH R189, R66 ;  /* 0x0000004200bd7308 */ /* 0x0003e20000002400 */
[----:B------:R-:W-:Y:S02]  /*f8a0*/  FMUL.FTZ R68, R7, c[0x0][0x2ec] ;  /* 0x0000bb0007447a20 */ /* 0x000fe40000410000 */
[----:B------:R-:W-:-:S02]  /*f8b0*/  IMAD.MOV.U32 R131, RZ, RZ, R56 ;  /* 0x000000ffff837224 */ /* 0x000fc400078e0038 */
[----:B------:R-:W-:-:S03]  /*f8c0*/  FMUL.FTZ R7, R178, c[0x0][0x2ec] ;  /* 0x0000bb00b2077a20 */ /* 0x000fc60000410000 */
[----:B------:R-:W2:Y:S01]  /*f8d0*/  MUFU.TANH R48, R23 ;  /* 0x0000001700307308 */ /* 0x000ea20000002400 */
[----:B-1----:R-:W-:-:S07]  /*f8e0*/  FMUL.FTZ R66, R5, c[0x0][0x2ec] ;  /* 0x0000bb0005427a20 */ /* 0x002fce0000410000 */
[----:B------:R-:W1:Y:S01]  /*f8f0*/  MUFU.TANH R22, R22 ;  /* 0x0000001600167308 */ /* 0x000e620000002400 */
[----:B------:R-:W-:Y:S02]  /*f900*/  FMUL.FTZ R5, R6, c[0x0][0x2ec] ;  /* 0x0000bb0006057a20 */ /* 0x000fe40000410000 */
[----:B------:R-:W-:Y:S02]  /*f910*/  FMUL.FTZ R6, R176, c[0x0][0x2ec] ;  /* 0x0000bb00b0067a20 */ /* 0x000fe40000410000 */
[----:B--2---:R-:W-:-:S03]  /*f920*/  FFMA.FTZ R48, R3, UR4, R48 ;  /* 0x0000000403307c23 */ /* 0x004fc60008010030 */
[----:B------:R-:W2:Y:S02]  /*f930*/  MUFU.TANH R58, R58 ;  /* 0x0000003a003a7308 */ /* 0x000ea40000002400 */
[----:B------:R-:W-:Y:S02]  /*f940*/  FSEL R176, R48, -INF , !P5 ;  /* 0xff80000030b07808 */ /* 0x000fe40006800000 */
[----:B------:R-:W-:-:S04]  /*f950*/  ISETP.GE.AND P5, PT, R210, R165, PT ;  /* 0x000000a5d200720c */ /* 0x000fc80003fa6270 */
[----:B------:R-:W-:Y:S01]  /*f960*/  MUFU.TANH R181, R64 ;  /* 0x0000004000b57308 */ /* 0x000fe20000002400 */
[----:B-1----:R-:W-:-:S05]  /*f970*/  FFMA.FTZ R56, R197, UR4, R22 ;  /* 0x00000004c5387c23 */ /* 0x002fca0008010016 */
[----:B------:R-:W-:Y:S02]  /*f980*/  FSEL R56, R56, -INF , !P0 ;  /* 0xff80000038387808 */ /* 0x000fe40004000000 */
[----:B------:R-:W1:Y:S01]  /*f990*/  MUFU.TANH R18, R18 ;  /* 0x0000001200127308 */ /* 0x000e620000002400 */
[----:B--2---:R-:W-:Y:S01]  /*f9a0*/  FFMA.FTZ R57, R199, UR4, R58 ;  /* 0x00000004c7397c23 */ /* 0x004fe2000801003a */
[----:B------:R-:W-:-:S06]  /*f9b0*/  ISETP.GE.AND P0, PT, R212, R167, PT ;  /* 0x000000a7d400720c */ /* 0x000fcc0003f06270 */
[----:B------:R-:W-:Y:S08]  /*f9c0*/  I2F R201, R210 ;  /* 0x000000d200c97306 */ /* 0x000ff00000201400 */
[----:B------:R2:W-:Y:S08]  /*f9d0*/  MUFU.TANH R182, R70 ;  /* 0x0000004600b67308 */ /* 0x0005f00000002400 */
[----:B------:R-:W-:Y:S08]  /*f9e0*/  MUFU.TANH R43, R37 ;  /* 0x00000025002b7308 */ /* 0x000ff00000002400 */
[----:B------:R-:W3:Y:S01]  /*f9f0*/  MUFU.TANH R64, R15 ;  /* 0x0000000f00407308 */ /* 0x000ee20000002400 */
[----:B--2---:R-:W-:-:S02]  /*fa00*/  FMUL.FTZ R70, R173, c[0x0][0x2ec] ;  /* 0x0000bb00ad467a20 */ /* 0x004fc40000410000 */
[----:B------:R-:W-:Y:S02]  /*fa10*/  FFMA.FTZ R173, R3, UR4, R36 ;  /* 0x0000000403ad7c23 */ /* 0x000fe40008010024 */
[----:B-1----:R-:W-:Y:S01]  /*fa20*/  FFMA.FTZ R3, R197, UR4, R18 ;  /* 0x00000004c5037c23 */ /* 0x002fe20008010012 */
[----:B------:R-:W-:Y:S02]  /*fa30*/  IADD3 R18, R206, 0x11, RZ ;  /* 0x00000011ce127810 */ /* 0x000fe40007ffe0ff */
[----:B------:R-:W1:Y:S01]  /*fa40*/  MUFU.TANH R27, R27 ;  /* 0x0000001b001b7308 */ /* 0x000e620000002400 */
[----:B------:R-:W-:Y:S02]  /*fa50*/  FSEL R173, R173, -INF , !P6 ;  /* 0xff800000adad7808 */ /* 0x000fe40007000000 */
[----:B------:R-:W-:Y:S02]  /*fa60*/  ISETP.GE.AND P6, PT, R210, R167, PT ;  /* 0x000000a7d200720c */ /* 0x000fe40003fc6270 */
[----:B------:R-:W-:-:S02]  /*fa70*/  FSEL R3, R3, -INF , !P2 ;  /* 0xff80000003037808 */ /* 0x000fc40005000000 */
[----:B------:R-:W-:Y:S01]  /*fa80*/  ISETP.GE.AND P2, PT, R212, R165, PT ;  /* 0x000000a5d400720c */ /* 0x000fe20003f46270 */
[----:B------:R-:W-:Y:S01]  /*fa90*/  I2F R203, R212 ;  /* 0x000000d400cb7306 */ /* 0x000fe20000201400 */
[----:B---3--:R-:W-:Y:S01]  /*faa0*/  FFMA.FTZ R58, R199, UR4, R64 ;  /* 0x00000004c73a7c23 */ /* 0x008fe20008010040 */
[----:B------:R-:W-:Y:S01]  /*fab0*/  FSEL R64, R57, -INF , !P3 ;  /* 0xff80000039407808 */ /* 0x000fe20005800000 */
[----:B------:R-:W-:Y:S01]  /*fac0*/  FMUL.FTZ R15, R115, c[0x0][0x2ec] ;  /* 0x0000bb00730f7a20 */ /* 0x000fe20000410000 */
[----:B------:R-:W-:Y:S01]  /*fad0*/  ISETP.GE.AND P3, PT, R214, R167, PT ;  /* 0x000000a7d600720c */ /* 0x000fe20003f66270 */
[----:B------:R-:W-:Y:S01]  /*fae0*/  IMAD.MOV.U32 R199, RZ, RZ, R117 ;  /* 0x000000ffffc77224 */ /* 0x000fe200078e0075 */
[----:B------:R-:W-:Y:S02]  /*faf0*/  FSEL R58, R58, -INF , !P4 ;  /* 0xff8000003a3a7808 */ /* 0x000fe40006000000 */
[----:B------:R2:W-:Y:S01]  /*fb00*/  MUFU.TANH R94, R74 ;  /* 0x0000004a005e7308 */ /* 0x0005e20000002400 */
[----:B-1----:R-:W-:Y:S01]  /*fb10*/  FFMA.FTZ R27, R201, UR4, R27 ;  /* 0x00000004c91b7c23 */ /* 0x002fe2000801001b */
[----:B------:R-:W-:-:S02]  /*fb20*/  ISETP.GE.AND P4, PT, R214, R165, PT ;  /* 0x000000a5d600720c */ /* 0x000fc40003f86270 */
[----:B------:R-:W-:Y:S02]  /*fb30*/  IADD3 R210, R206, 0x19, RZ ;  /* 0x00000019ced27810 */ /* 0x000fe40007ffe0ff */
[----:B------:R-:W-:Y:S02]  /*fb40*/  FSEL R59, R27, -INF , !P6 ;  /* 0xff8000001b3b7808 */ /* 0x000fe40007000000 */
[----:B------:R1:W3:Y:S01]  /*fb50*/  MUFU.TANH R37, R11 ;  /* 0x0000000b00257308 */ /* 0x0002e20000002400 */
[----:B------:R-:W-:Y:S02]  /*fb60*/  ISETP.GE.AND P6, PT, R90, R167, PT ;  /* 0x000000a75a00720c */ /* 0x000fe40003fc6270 */
[----:B------:R-:W-:-:S05]  /*fb70*/  IADD3 R117, R206, 0x71, RZ ;  /* 0x00000071ce757810 */ /* 0x000fca0007ffe0ff */
[----:B------:R-:W4:Y:S01]  /*fb80*/  MUFU.TANH R66, R66 ;  /* 0x0000004200427308 */ /* 0x000f220000002400 */
[----:B--2---:R-:W-:Y:S02]  /*fb90*/  FMUL.FTZ R74, R175, c[0x0][0x2ec] ;  /* 0x0000bb00af4a7a20 */ /* 0x004fe40000410000 */
[----:B------:R-:W-:Y:S02]  /*fba0*/  IMAD.MOV.U32 R175, RZ, RZ, R80 ;  /* 0x000000ffffaf7224 */ /* 0x000fe400078e0050 */
[----:B------:R-:W-:Y:S02]  /*fbb0*/  FMUL.FTZ R80, R121, c[0x0][0x2ec] ;  /* 0x0000bb0079507a20 */ /* 0x000fe40000410000 */
[----:B------:R-:W-:Y:S01]  /*fbc0*/  IMAD.MOV.U32 R121, RZ, RZ, R77 ;  /* 0x000000ffff797224 */ /* 0x000fe200078e004d */
[----:B------:R2:W-:Y:S01]  /*fbd0*/  MUFU.TANH R92, R72 ;  /* 0x00000048005c7308 */ /* 0x0005e20000002400 */
[----:B------:R-:W-:Y:S01]  /*fbe0*/  FMUL.FTZ R77, R119, c[0x0][0x2ec] ;  /* 0x0000bb00774d7a20 */ /* 0x000fe20000410000 */
[----:B-1----:R-:W-:Y:S01]  /*fbf0*/  IADD3 R11, R206, 0x1, RZ ;  /* 0x00000001ce0b7810 */ /* 0x002fe20007ffe0ff */
[----:B---3--:R-:W-:-:S02]  /*fc00*/  FFMA.FTZ R201, R201, UR4, R37 ;  /* 0x00000004c9c97c23 */ /* 0x008fc40008010025 */
[----:B------:R-:W-:-:S03]  /*fc10*/  IMAD.MOV.U32 R119, RZ, RZ, R85 ;  /* 0x000000ffff777224 */ /* 0x000fc600078e0055 */
[----:B------:R1:W3:Y:S01]  /*fc20*/  MUFU.TANH R71, R53 ;  /* 0x0000003500477308 */ /* 0x0002e20000002400 */
[----:B----4-:R-:W-:Y:S01]  /*fc30*/  FFMA.FTZ R69, R203, UR4, R66 ;  /* 0x00000004cb457c23 */ /* 0x010fe20008010042 */
[----:B------:R-:W-:Y:S01]  /*fc40*/  FSEL R57, R201, -INF , !P5 ;  /* 0xff800000c9397808 */ /* 0x000fe20006800000 */
[----:B------:R-:W-:Y:S01]  /*fc50*/  IMAD.MOV.U32 R201, RZ, RZ, R131 ;  /* 0x000000ffffc97224 */ /* 0x000fe200078e0083 */
[----:B------:R-:W-:-:S04]  /*fc60*/  ISETP.GE.AND P5, PT, R90, R165, PT ;  /* 0x000000a55a00720c */ /* 0x000fc80003fa6270 */
[----:B------:R-:W4:Y:S01]  /*fc70*/  I2F R88, R214 ;  /* 0x000000d600587306 */ /* 0x000f220000201400 */
[----:B--2---:R-:W-:Y:S02]  /*fc80*/  FMUL.FTZ R72, R169, c[0x0][0x2ec] ;  /* 0x0000bb00a9487a20 */ /* 0x004fe40000410000 */
[----:B------:R-:W-:-:S05]  /*fc90*/  IMAD.MOV.U32 R169, RZ, RZ, R83 ;  /* 0x000000ffffa97224 */ /* 0x000fca00078e0053 */
[----:B------:R-:W2:Y:S01]  /*fca0*/  MUFU.TANH R68, R68 ;  /* 0x0000004400447308 */ /* 0x000ea20000002400 */
[----:B-1----:R-:W-:Y:S02]  /*fcb0*/  FMUL.FTZ R53, R123, c[0x0][0x2ec] ;  /* 0x0000bb007b357a20 */ /* 0x002fe40000410000 */
[----:B---3--:R-:W-:Y:S02]  /*fcc0*/  IMAD.MOV.U32 R125, RZ, RZ, R71 ;  /* 0x000000ffff7d7224 */ /* 0x008fe400078e0047 */
[----:B------:R-:W-:Y:S02]  /*fcd0*/  IMAD.MOV.U32 R123, RZ, RZ, R87 ;  /* 0x000000ffff7b7224 */ /* 0x000fe400078e0057 */
[----:B------:R-:W-:Y:S01]  /*fce0*/  FMUL.FTZ R87, R101, c[0x0][0x2ec] ;  /* 0x0000bb0065577a20 */ /* 0x000fe20000410000 */
[----:B------:R-:W1:Y:S01]  /*fcf0*/  MUFU.TANH R67, R67 ;  /* 0x0000004300437308 */ /* 0x000e620000002400 */
[----:B----4-:R-:W-:Y:S01]  /*fd00*/  FFMA.FTZ R71, R88, UR4, R65 ;  /* 0x0000000458477c23 */ /* 0x010fe20008010041 */
[----:B------:R-:W-:Y:S01]  /*fd10*/  IADD3 R214, R206, 0x39, RZ ;  /* 0x00000039ced67810 */ /* 0x000fe20007ffe0ff */
[----:B------:R-:W-:-:S05]  /*fd20*/  IMAD.MOV.U32 R197, RZ, RZ, R125 ;  /* 0x000000ffffc57224 */ /* 0x000fca00078e007d */
[----:B------:R3:W-:Y:S01]  /*fd30*/  I2F R89, R90 ;  /* 0x0000005a00597306 */ /* 0x0007e20000201400 */
[----:B--2---:R-:W-:Y:S01]  /*fd40*/  FFMA.FTZ R66, R203, UR4, R68 ;  /* 0x00000004cb427c23 */ /* 0x004fe20008010044 */
[----:B------:R-:W-:Y:S01]  /*fd50*/  FSEL R68, R69, -INF , !P0 ;  /* 0xff80000045447808 */ /* 0x000fe20004000000 */
[----:B------:R-:W-:Y:S01]  /*fd60*/  IMAD.MOV.U32 R203, RZ, RZ, R119 ;  /* 0x000000ffffcb7224 */ /* 0x000fe200078e0077 */
[----:B------:R-:W-:Y:S02]  /*fd70*/  ISETP.GE.AND P0, PT, R216, R167, PT ;  /* 0x000000a7d800720c */ /* 0x000fe40003f06270 */
[----:B------:R-:W-:Y:S02]  /*fd80*/  FSEL R66, R66, -INF , !P2 ;  /* 0xff80000042427808 */ /* 0x000fe40005000000 */
[----:B------:R-:W2:Y:S01]  /*fd90*/  MUFU.TANH R70, R70 ;  /* 0x0000004600467308 */ /* 0x000ea20000002400 */
[----:B-1----:R-:W-:Y:S01]  /*fda0*/  FFMA.FTZ R65, R88, UR4, R67 ;  /* 0x0000000458417c23 */ /* 0x002fe20008010043 */
[----:B------:R-:W-:-:S02]  /*fdb0*/  FSEL R67, R71, -INF , !P3 ;  /* 0xff80000047437808 */ /* 0x000fc40005800000 */
[----:B------:R-:W-:Y:S02]  /*fdc0*/  ISETP.GE.AND P2, PT, R216, R165, PT ;  /* 0x000000a5d800720c */ /* 0x000fe40003f46270 */
[----:B------:R-:W-:Y:S02]  /*fdd0*/  FSEL R65, R65, -INF , !P4 ;  /* 0xff80000041417808 */ /* 0x000fe40006000000 */
[----:B------:R-:W1:Y:S01]  /*fde0*/  MUFU.TANH R74, R74 ;  /* 0x0000004a004a7308 */ /* 0x000e620000002400 */
[----:B---3--:R-:W-:Y:S01]  /*fdf0*/  FMUL.FTZ R90, R107, c[0x0][0x2ec] ;  /* 0x0000bb006b5a7a20 */ /* 0x008fe20000410000 */
[C---:B------:R-:W-:Y:S02]  /*fe00*/  ISETP.GE.AND P3, PT, R190.reuse, R167, PT ;  /* 0x000000a7be00720c */ /* 0x040fe40003f66270 */
[----:B------:R-:W-:-:S04]  /*fe10*/  ISETP.GE.AND P4, PT, R190, R165, PT ;  /* 0x000000a5be00720c */ /* 0x000fc80003f86270 */
[----:B------:R-:W3:Y:S01]  /*fe20*/  I2F R91, R216 ;  /* 0x000000d8005b7306 */ /* 0x000ee20000201400 */
[----:B--2---:R-:W-:-:S07]  /*fe30*/  FFMA.FTZ R69, R89, UR4, R70 ;  /* 0x0000000459457c23 */ /* 0x004fce0008010046 */
[----:B------:R-:W2:Y:S01]  /*fe40*/  MUFU.TANH R72, R72 ;  /* 0x0000004800487308 */ /* 0x000ea20000002400 */
[----:B-1----:R-:W-:-:S05]  /*fe50*/  FFMA.FTZ R70, R89, UR4, R74 ;  /* 0x0000000459467c23 */ /* 0x002fca000801004a */
[----:B------:R-:W-:Y:S02]  /*fe60*/  FSEL R70, R70, -INF , !P5 ;  /* 0xff80000046467808 */ /* 0x000fe40006800000 */
[----:B------:R-:W-:Y:S01]  /*fe70*/  I2F R188, R190 ;  /* 0x000000be00bc7306 */ /* 0x000fe20000201400 */
[----:B---3--:R-:W-:Y:S01]  /*fe80*/  FFMA.FTZ R76, R91, UR4, R76 ;  /* 0x000000045b4c7c23 */ /* 0x008fe2000801004c */
[----:B------:R-:W-:Y:S02]  /*fe90*/  ISETP.GE.AND P5, PT, R220, R165, PT ;  /* 0x000000a5dc00720c */ /* 0x000fe40003fa6270 */
[----:B------:R-:W-:-:S04]  /*fea0*/  IADD3 R216, R206, 0x49, RZ ;  /* 0x00000049ced87810 */ /* 0x000fc80007ffe0ff */
[----:B------:R-:W1:Y:S01]  /*feb0*/  MUFU.TANH R73, R73 ;  /* 0x0000004900497308 */ /* 0x000e620000002400 */
[----:B--2---:R-:W-:Y:S01]  /*fec0*/  FFMA.FTZ R71, R91, UR4, R72 ;  /* 0x000000045b477c23 */ /* 0x004fe20008010048 */
[----:B------:R-:W-:Y:S02]  /*fed0*/  FSEL R72, R69, -INF , !P6 ;  /* 0xff80000045487808 */ /* 0x000fe40007000000 */
[----:B------:R-:W-:Y:S02]  /*fee0*/  FSEL R69, R76, -INF , !P2 ;  /* 0xff8000004c457808 */ /* 0x000fe40005000000 */
[----:B------:R-:W-:Y:S02]  /*fef0*/  FSEL R71, R71, -INF , !P0 ;  /* 0xff80000047477808 */ /* 0x000fe40004000000 */
[----:B------:R-:W2:Y:S01]  /*ff00*/  MUFU.TANH R79, R79 ;  /* 0x0000004f004f7308 */ /* 0x000ea20000002400 */
[-C--:B------:R-:W-:Y:S02]  /*ff10*/  ISETP.GE.AND P0, PT, R186, R167.reuse, PT ;  /* 0x000000a7ba00720c */ /* 0x080fe40003f06270 */
[----:B------:R-:W-:-:S02]  /*ff20*/  ISETP.GE.AND P6, PT, R220, R167, PT ;  /* 0x000000a7dc00720c */ /* 0x000fc40003fc6270 */
[----:B------:R-:W-:-:S03]  /*ff30*/  ISETP.GE.AND P2, PT, R186, R165, PT ;  /* 0x000000a5ba00720c */ /* 0x000fc60003f46270 */
[----:B------:R3:W-:Y:S01]  /*ff40*/  I2F R184, R220 ;  /* 0x000000dc00b87306 */ /* 0x0007e20000201400 */
[----:B-1----:R-:W-:-:S05]  /*ff50*/  FFMA.FTZ R73, R188, UR4, R73 ;  /* 0x00000004bc497c23 */ /* 0x002fca0008010049 */
[----:B------:R-:W-:Y:S02]  /*ff60*/  FSEL R76, R73, -INF , !P3 ;  /* 0xff800000494c7808 */ /* 0x000fe40005800000 */
[----:B------:R-:W1:Y:S01]  /*ff70*/  MUFU.TANH R81, R81 ;  /* 0x0000005100517308 */ /* 0x000e620000002400 */
[----:B--2---:R-:W-:Y:S01]  /*ff80*/  FFMA.FTZ R74, R188, UR4, R79 ;  /* 0x00000004bc4a7c23 */ /* 0x004fe2000801004f */
[----:B------:R-:W-:Y:S02]  /*ff90*/  ISETP.GE.AND P3, PT, R222, R167, PT ;  /* 0x000000a7de00720c */ /* 0x000fe40003f66270 */
[----:B------:R-:W-:Y:S02]  /*ffa0*/  IADD3 R188, R206, 0x51, RZ ;  /* 0x00000051cebc7810 */ /* 0x000fe40007ffe0ff */
[----:B------:R-:W-:Y:S02]  /*ffb0*/  FSEL R74, R74, -INF , !P4 ;  /* 0xff8000004a4a7808 */ /* 0x000fe40006000000 */
[----:B------:R2:W-:Y:S01]  /*ffc0*/  I2F R185, R186 ;  /* 0x000000ba00b97306 */ /* 0x0005e20000201400 */
[----:B------:R-:W-:-:S02]  /*ffd0*/  ISETP.GE.AND P4, PT, R222, R165, PT ;  /* 0x000000a5de00720c */ /* 0x000fc40003f86270 */
[----:B---3--:R-:W-:-:S05]  /*ffe0*/  IADD3 R220, R206, 0x61, RZ ;  /* 0x00000061cedc7810 */ /* 0x008fca0007ffe0ff */
[----:B------:R-:W3:Y:S01]  /*fff0*/  MUFU.TANH R80, R80 ;  /* 0x0000005000507308 */ /* 0x000ee20000002400 */
[----:B-1----:R-:W-:-:S05]  /*10000*/  FFMA.FTZ R81, R184, UR4, R81 ;  /* 0x00000004b8517c23 */ /* 0x002fca0008010051 */
[----:B------:R-:W-:Y:S02]  /*10010*/  FSEL R73, R81, -INF , !P5 ;  /* 0xff80000051497808 */ /* 0x000fe40006800000 */
[----:B------:R1:W-:Y:S01]  /*10020*/  I2F R180, R222 ;  /* 0x000000de00b47306 */ /* 0x0003e20000201400 */
[----:B------:R-:W-:Y:S02]  /*10030*/  ISETP.GE.AND P5, PT, R246, R165, PT ;  /* 0x000000a5f600720c */ /* 0x000fe40003fa6270 */
[----:B--2---:R-:W-:-:S05]  /*10040*/  IADD3 R186, R206, 0x41, RZ ;  /* 0x00000041ceba7810 */ /* 0x004fca0007ffe0ff */
[----:B------:R-:W2:Y:S01]  /*10050*/  MUFU.TANH R19, R19 ;  /* 0x0000001300137308 */ /* 0x000ea20000002400 */
[----:B---3--:R-:W-:-:S05]  /*10060*/  FFMA.FTZ R80, R185, UR4, R80 ;  /* 0x00000004b9507c23 */ /* 0x008fca0008010050 */
[----:B------:R-:W-:Y:S02]  /*10070*/  FSEL R81, R80, -INF , !P0 ;  /* 0xff80000050517808 */ /* 0x000fe40004000000 */
[----:B------:R-:W3:Y:S01]  /*10080*/  MUFU.TANH R77, R77 ;  /* 0x0000004d004d7308 */ /* 0x000ee20000002400 */
[----:B------:R-:W-:Y:S02]  /*10090*/  ISETP.GE.AND P0, PT, R252, R167, PT ;  /* 0x000000a7fc00720c */ /* 0x000fe40003f06270 */
[----:B-1----:R-:W-:-:S05]  /*100a0*/  IADD3 R222, R206, 0x59, RZ ;  /* 0x00000059cede7810 */ /* 0x002fca0007ffe0ff */
[----:B------:R-:W1:Y:S01]  /*100b0*/  MUFU.TANH R75, R75 ;  /* 0x0000004b004b7308 */ /* 0x000e620000002400 */
[----:B--2---:R-:W-:-:S05]  /*100c0*/  FFMA.FTZ R83, R180, UR4, R19 ;  /* 0x00000004b4537c23 */ /* 0x004fca0008010013 */
[----:B------:R-:W-:Y:S02]  /*100d0*/  FSEL R80, R83, -INF , !P3 ;  /* 0xff80000053507808 */ /* 0x000fe40005800000 */
[----:B------:R-:W2:Y:S01]  /*100e0*/  MUFU.TANH R53, R53 ;  /* 0x0000003500357308 */ /* 0x000ea20000002400 */
[----:B---3--:R-:W-:Y:S01]  /*100f0*/  FFMA.FTZ R77, R180, UR4, R77 ;  /* 0x00000004b44d7c23 */ /* 0x008fe2000801004d */
[----:B------:R-:W-:-:S04]  /*10100*/  ISETP.GE.AND P3, PT, R194, R167, PT ;  /* 0x000000a7c200720c */ /* 0x000fc80003f66270 */
[----:B------:R-:W-:Y:S02]  /*10110*/  FSEL R77, R77, -INF , !P4 ;  /* 0xff8000004d4d7808 */ /* 0x000fe40006000000 */
[----:B------:R3:W-:Y:S01]  /*10120*/  I2F R187, R246 ;  /* 0x000000f600bb7306 */ /* 0x0007e20000201400 */
[----:B-1----:R-:W-:Y:S01]  /*10130*/  FFMA.FTZ R75, R184, UR4, R75 ;  /* 0x00000004b84b7c23 */ /* 0x002fe2000801004b */
[----:B------:R-:W-:-:S04]  /*10140*/  ISETP.GE.AND P4, PT, R194, R165, PT ;  /* 0x000000a5c200720c */ /* 0x000fc80003f86270 */
[----:B------:R-:W-:Y:S02]  /*10150*/  FSEL R75, R75, -INF , !P6 ;  /* 0xff8000004b4b7808 */ /* 0x000fe40007000000 */
[----:B------:R-:W1:Y:S01]  /*10160*/  MUFU.TANH R82, R82 ;  /* 0x0000005200527308 */ /* 0x000e620000002400 */
[----:B--2---:R-:W-:Y:S01]  /*10170*/  FFMA.FTZ R53, R185, UR4, R53 ;  /* 0x00000004b9357c23 */ /* 0x004fe20008010035 */
[----:B------:R-:W-:Y:S01]  /*10180*/  ISETP.GE.AND P6, PT, R246, R167, PT ;  /* 0x000000a7f600720c */ /* 0x000fe20003fc6270 */
[----:B------:R-:W-:-:S03]  /*10190*/  IMAD.MOV.U32 R185, RZ, RZ, R121 ;  /* 0x000000ffffb97224 */ /* 0x000fc600078e0079 */
[----:B------:R-:W-:Y:S01]  /*101a0*/  FSEL R79, R53, -INF , !P2 ;  /* 0xff800000354f7808 */ /* 0x000fe20005000000 */
[----:B------:R-:W-:Y:S01]  /*101b0*/  IMAD.MOV.U32 R53, RZ, RZ, R127 ;  /* 0x000000ffff357224 */ /* 0x000fe200078e007f */
[----:B------:R2:W-:Y:S01]  /*101c0*/  I2F R191, R252 ;  /* 0x000000fc00bf7306 */ /* 0x0005e20000201400 */
[----:B------:R-:W-:Y:S02]  /*101d0*/  ISETP.GE.AND P2, PT, R252, R165, PT ;  /* 0x000000a5fc00720c */ /* 0x000fe40003f46270 */
[----:B---3--:R-:W-:-:S05]  /*101e0*/  IADD3 R246, R206, 0x69, RZ ;  /* 0x00000069cef67810 */ /* 0x008fca0007ffe0ff */
[----:B------:R-:W3:Y:S01]  /*101f0*/  MUFU.TANH R212, R111 ;  /* 0x0000006f00d47308 */ /* 0x000ee20000002400 */
[----:B-1----:R-:W-:-:S05]  /*10200*/  FFMA.FTZ R82, R187, UR4, R82 ;  /* 0x00000004bb527c23 */ /* 0x002fca0008010052 */
[----:B------:R-:W-:Y:S02]  /*10210*/  FSEL R85, R82, -INF , !P6 ;  /* 0xff80000052557808 */ /* 0x000fe40007000000 */
[----:B------:R1:W-:Y:S01]  /*10220*/  I2F R213, R194 ;  /* 0x000000c200d57306 */ /* 0x0003e20000201400 */
[----:B------:R-:W-:Y:S01]  /*10230*/  ISETP.GE.AND P6, PT, R223, R167, PT ;  /* 0x000000a7df00720c */ /* 0x000fe20003fc6270 */
[----:B--2---:R-:W-:-:S05]  /*10240*/  IMAD.U32 R252, RZ, RZ, UR6 ;  /* 0x00000006fffc7e24 */ /* 0x004fca000f8e00ff */
[----:B------:R-:W-:Y:S01]  /*10250*/  LOP3.LUT R252, R252, 0x18, R243, 0xfe, !PT ;  /* 0x00000018fcfc7812 */ /* 0x000fe200078efef3 */
[----:B------:R-:W2:Y:S01]  /*10260*/  MUFU.TANH R88, R105 ;  /* 0x0000006900587308 */ /* 0x000ea20000002400 */
[----:B---3--:R-:W-:-:S05]  /*10270*/  FFMA.FTZ R212, R191, UR4, R212 ;  /* 0x00000004bfd47c23 */ /* 0x008fca00080100d4 */
[----:B------:R-:W-:Y:S02]  /*10280*/  FSEL R82, R212, -INF , !P2 ;  /* 0xff800000d4527808 */ /* 0x000fe40005000000 */
[----:B------:R-:W3:Y:S01]  /*10290*/  MUFU.TANH R90, R90 ;  /* 0x0000005a005a7308 */ /* 0x000ee20000002400 */
[----:B-1----:R-:W-:Y:S01]  /*102a0*/  FMUL.FTZ R194, R97, c[0x0][0x2ec] ;  /* 0x0000bb0061c27a20 */ /* 0x002fe20000410000 */
[----:B------:R-:W-:-:S06]  /*102b0*/  ISETP.GE.AND P2, PT, R211, R165, PT ;  /* 0x000000a5d300720c */ /* 0x000fcc0003f46270 */
[----:B------:R-:W-:Y:S01]  /*102c0*/  I2F R207, R223 ;  /* 0x000000df00cf7306 */ /* 0x000fe20000201400 */
[----:B--2---:R-:W-:-:S05]  /*102d0*/  FFMA.FTZ R91, R213, UR4, R88 ;  /* 0x00000004d55b7c23 */ /* 0x004fca0008010058 */
[----:B------:R-:W-:Y:S02]  /*102e0*/  FSEL R91, R91, -INF , !P3 ;  /* 0xff8000005b5b7808 */ /* 0x000fe40005800000 */
[----:B------:R-:W1:Y:S01]  /*102f0*/  MUFU.TANH R15, R15 ;  /* 0x0000000f000f7308 */ /* 0x000e620000002400 */
[----:B---3--:R-:W-:Y:S01]  /*10300*/  FFMA.FTZ R88, R213, UR4, R90 ;  /* 0x00000004d5587c23 */ /* 0x008fe2000801005a */
[----:B------:R-:W-:-:S04]  /*10310*/  ISETP.GE.AND P3, PT, R11, R167, PT ;  /* 0x000000a70b00720c */ /* 0x000fc80003f66270 */
[----:B------:R-:W-:Y:S02]  /*10320*/  FSEL R88, R88, -INF , !P4 ;  /* 0xff80000058587808 */ /* 0x000fe40006000000 */
[----:B------:R-:W2:Y:S01]  /*10330*/  MUFU.TANH R87, R87 ;  /* 0x0000005700577308 */ /* 0x000ea20000002400 */
[----:B------:R-:W-:-:S07]  /*10340*/  ISETP.GE.AND P4, PT, R11, R165, PT ;  /* 0x000000a50b00720c */ /* 0x000fce0003f86270 */
[----:B------:R-:W-:Y:S01]  /*10350*/  I2F R196, R198 ;  /* 0x000000c600c47306 */ /* 0x000fe20000201400 */
[----:B-1----:R-:W-:Y:S02]  /*10360*/  FFMA.FTZ R15, R187, UR4, R15 ;  /* 0x00000004bb0f7c23 */ /* 0x002fe4000801000f */
[----:B------:R-:W-:-:S03]  /*10370*/  IMAD.MOV.U32 R187, RZ, RZ, R129 ;  /* 0x000000ffffbb7224 */ /* 0x000fc600078e0081 */
[----:B------:R-:W-:Y:S02]  /*10380*/  FSEL R83, R15, -INF , !P5 ;  /* 0xff8000000f537808 */ /* 0x000fe40006800000 */
[----:B------:R-:W1:Y:S01]  /*10390*/  MUFU.TANH R19, R103 ;  /* 0x0000006700137308 */ /* 0x000e620000002400 */
[----:B--2---:R-:W-:Y:S01]  /*103a0*/  FFMA.FTZ R87, R207, UR4, R87 ;  /* 0x00000004cf577c23 */ /* 0x004fe20008010057 */
[----:B------:R-:W-:Y:S01]  /*103b0*/  ISETP.GE.AND P5, PT, R223, R165, PT ;  /* 0x000000a5df00720c */ /* 0x000fe20003fa6270 */
[----:B------:R-:W-:-:S03]  /*103c0*/  IMAD.MOV.U32 R223, RZ, RZ, R113 ;  /* 0x000000ffffdf7224 */ /* 0x000fc600078e0071 */
[----:B------:R-:W-:Y:S02]  /*103d0*/  FSEL R90, R87, -INF , !P6 ;  /* 0xff800000575a7808 */ /* 0x000fe40007000000 */
[----:B------:R-:W2:Y:S01]  /*103e0*/  MUFU.TANH R84, R84 ;  /* 0x0000005400547308 */ /* 0x000ea20000002400 */
[----:B------:R-:W-:-:S07]  /*103f0*/  ISETP.GE.AND P6, PT, R198, R165, PT ;  /* 0x000000a5c600720c */ /* 0x000fce0003fc6270 */
[----:B------:R-:W3:Y:S01]  /*10400*/  I2F R10, R11 ;  /* 0x0000000b000a7306 */ /* 0x000ee20000201400 */
[----:B-1----:R-:W-:-:S05]  /*10410*/  FFMA.FTZ R19, R207, UR4, R19 ;  /* 0x00000004cf137c23 */ /* 0x002fca0008010013 */
[----:B------:R-:W-:Y:S02]  /*10420*/  FSEL R87, R19, -INF , !P5 ;  /* 0xff80000013577808 */ /* 0x000fe40006800000 */
[----:B------:R1:W-:Y:S01]  /*10430*/  I2F R195, R211 ;  /* 0x000000d300c37306 */ /* 0x0003e20000201400 */
[----:B--2---:R-:W-:Y:S01]  /*10440*/  FFMA.FTZ R84, R191, UR4, R84 ;  /* 0x00000004bf547c23 */ /* 0x004fe20008010054 */
[----:B------:R-:W-:Y:S01]  /*10450*/  ISETP.GE.AND P5, PT, R86, R167, PT ;  /* 0x000000a75600720c */ /* 0x000fe20003fa6270 */
[----:B------:R-:W-:-:S03]  /*10460*/  IMAD.MOV.U32 R191, RZ, RZ, R169 ;  /* 0x000000ffffbf7224 */ /* 0x000fc600078e00a9 */
[----:B------:R-:W-:Y:S02]  /*10470*/  FSEL R84, R84, -INF , !P0 ;  /* 0xff80000054547808 */ /* 0x000fe40004000000 */
[----:B------:R-:W2:Y:S01]  /*10480*/  MUFU.TANH R194, R194 ;  /* 0x000000c200c27308 */ /* 0x000ea20000002400 */
[----:B---3--:R-:W-:Y:S01]  /*10490*/  FFMA.FTZ R10, R10, UR4, R205 ;  /* 0x000000040a0a7c23 */ /* 0x008fe200080100cd */
[----:B------:R-:W-:-:S04]  /*104a0*/  ISETP.GE.AND P0, PT, R211, R167, PT ;  /* 0x000000a7d300720c */ /* 0x000fc80003f06270 */
[----:B------:R-:W-:Y:S01]  /*104b0*/  FSEL R19, R10, -INF , !P3 ;  /* 0xff8000000a137808 */ /* 0x000fe20005800000 */
[----:B------:R-:W-:Y:S01]  /*104c0*/  IMAD.U32 R10, RZ, RZ, UR6 ;  /* 0x00000006ff0a7e24 */ /* 0x000fe2000f8e00ff */
[----:B------:R-:W3:Y:S01]  /*104d0*/  MUFU.TANH R212, R99 ;  /* 0x0000006300d47308 */ /* 0x000ee20000002400 */
[----:B-1----:R-:W-:Y:S01]  /*104e0*/  IMAD.MOV.U32 R211, RZ, RZ, R123 ;  /* 0x000000ffffd37224 */ /* 0x002fe200078e007b */
[----:B------:R-:W-:Y:S02]  /*104f0*/  ISETP.GE.AND P3, PT, R210, R167, PT ;  /* 0x000000a7d200720c */ /* 0x000fe40003f66270 */
[C-C-:B------:R-:W-:Y:S02]  /*10500*/  LOP3.LUT R131, R10.reuse, 0x38, R243.reuse, 0xfe, !PT ;  /* 0x000000380a837812 */ /* 0x140fe400078efef3 */
[----:B------:R-:W-:Y:S02]  /*10510*/  LOP3.LUT R129, R10, 0x40, R243, 0xfe, !PT ;  /* 0x000000400a817812 */ /* 0x000fe400078efef3 */
[----:B------:R-:W1:Y:S01]  /*10520*/  I2F R36, R86 ;  /* 0x0000005600247306 */ /* 0x000e620000201400 */
[----:B--2---:R-:W-:-:S05]  /*10530*/  FFMA.FTZ R89, R195, UR4, R194 ;  /* 0x00000004c3597c23 */ /* 0x004fca00080100c2 */
[----:B------:R-:W-:Y:S02]  /*10540*/  FSEL R89, R89, -INF , !P0 ;  /* 0xff80000059597808 */ /* 0x000fe40004000000 */
[----:B------:R-:W2:Y:S01]  /*10550*/  I2F R48, R86 ;  /* 0x0000005600307306 */ /* 0x000ea20000201400 */
[----:B---3--:R-:W-:Y:S01]  /*10560*/  FFMA.FTZ R212, R195, UR4, R212 ;  /* 0x00000004c3d47c23 */ /* 0x008fe200080100d4 */
[----:B------:R-:W-:-:S06]  /*10570*/  ISETP.GE.AND P0, PT, R18, R167, PT ;  /* 0x000000a71200720c */ /* 0x000fcc0003f06270 */
[----:B------:R-:W3:Y:S01]  /*10580*/  I2F R22, R18 ;  /* 0x0000001200167306 */ /* 0x000ee20000201400 */
[----:B-1----:R-:W-:-:S05]  /*10590*/  FFMA.FTZ R15, R36, UR4, R219 ;  /* 0x00000004240f7c23 */ /* 0x002fca00080100db */
[----:B------:R-:W-:Y:S02]  /*105a0*/  FSEL R15, R15, -INF , !P5 ;  /* 0xff8000000f0f7808 */ /* 0x000fe40006800000 */
[----:B------:R1:W4:Y:S01]  /*105b0*/  I2F R14, R11 ;  /* 0x0000000b000e7306 */ /* 0x0003220000201400 */
[----:B--2---:R-:W-:Y:S01]  /*105c0*/  FFMA.FTZ R48, R48, UR4, R247 ;  /* 0x0000000430307c23 */ /* 0x004fe200080100f7 */
[----:B------:R-:W-:-:S06]  /*105d0*/  ISETP.GE.AND P5, PT, R208, R167, PT ;  /* 0x000000a7d000720c */ /* 0x000fcc0003fa6270 */
[----:B------:R-:W2:Y:S01]  /*105e0*/  I2F R23, R18 ;  /* 0x0000001200177306 */ /* 0x000ea20000201400 */
[----:B---3--:R-:W-:Y:S02]  /*105f0*/  FFMA.FTZ R36, R22, UR4, R187 ;  /* 0x0000000416247c23 */ /* 0x008fe400080100bb */
[----:B------:R-:W-:Y:S02]  /*10600*/  FMUL.FTZ R22, R174, c[0x0][0x2ec] ;  /* 0x0000bb00ae167a20 */ /* 0x000fe40000410000 */
[----:B------:R-:W-:Y:S02]  /*10610*/  FMUL.FTZ R174, R33, c[0x0][0x2ec] ;  /* 0x0000bb0021ae7a20 */ /* 0x000fe40000410000 */
[----:B-1----:R-:W-:Y:S01]  /*10620*/  FFMA.FTZ R11, R196, UR4, R221 ;  /* 0x00000004c40b7c23 */ /* 0x002fe200080100dd */
[----:B------:R-:W1:Y:S01]  /*10630*/  I2F R37, R210 ;  /* 0x000000d200257306 */ /* 0x000e620000201400 */
[----:B----4-:R-:W-:Y:S02]  /*10640*/  FFMA.FTZ R14, R14, UR4, R209 ;  /* 0x000000040e0e7c23 */ /* 0x010fe400080100d1 */
[----:B------:R-:W-:Y:S01]  /*10650*/  IMAD.U32 R196, RZ, RZ, UR6 ;  /* 0x00000006ffc47e24 */ /* 0x000fe2000f8e00ff */
[----:B------:R-:W-:-:S02]  /*10660*/  FSEL R11, R11, -INF , !P6 ;  /* 0xff8000000b0b7808 */ /* 0x000fc40007000000 */
[-C--:B------:R-:W-:Y:S01]  /*10670*/  ISETP.GE.AND P6, PT, R86, R165.reuse, PT ;  /* 0x000000a55600720c */ /* 0x080fe20003fc6270 */
[----:B------:R-:W-:Y:S01]  /*10680*/  IMAD.U32 R86, RZ, RZ, UR6 ;  /* 0x00000006ff567e24 */ /* 0x000fe2000f8e00ff */
[----:B------:R-:W3:Y:S01]  /*10690*/  I2F R109, R204 ;  /* 0x000000cc006d7306 */ /* 0x000ee20000201400 */
[----:B--2---:R-:W-:Y:S01]  /*106a0*/  FFMA.FTZ R53, R23, UR4, R53 ;  /* 0x0000000417357c23 */ /* 0x004fe20008010035 */
[----:B------:R-:W-:Y:S01]  /*106b0*/  FSEL R10, R48, -INF , !P6 ;  /* 0xff800000300a7808 */ /* 0x000fe20007000000 */
[----:B------:R-:W-:Y:S01]  /*106c0*/  IMAD.U32 R48, RZ, RZ, UR6 ;  /* 0x00000006ff307e24 */ /* 0x000fe2000f8e00ff */
[----:B------:R-:W-:Y:S02]  /*106d0*/  LOP3.LUT R115, R86, 0x28, R243, 0xfe, !PT ;  /* 0x0000002856737812 */ /* 0x000fe400078efef3 */
[----:B------:R-:W-:Y:S02]  /*106e0*/  FSEL R86, R212, -INF , !P2 ;  /* 0xff800000d4567808 */ /* 0x000fe40005000000 */
[----:B------:R-:W2:Y:S01]  /*106f0*/  I2F R190, R214 ;  /* 0x000000d600be7306 */ /* 0x000ea20000201400 */
[-C--:B------:R-:W-:Y:S01]  /*10700*/  ISETP.GE.AND P2, PT, R18, R165.reuse, PT ;  /* 0x000000a51200720c */ /* 0x080fe20003f46270 */
[----:B-1----:R-:W-:Y:S01]  /*10710*/  FFMA.FTZ R171, R37, UR4, R171 ;  /* 0x0000000425ab7c23 */ /* 0x002fe200080100ab */
[----:B------:R-:W-:Y:S01]  /*10720*/  FSEL R23, R36, -INF , !P0 ;  /* 0xff80000024177808 */ /* 0x000fe20004000000 */
[----:B------:R-:W-:Y:S01]  /*10730*/  FMUL.FTZ R18, R172, c[0x0][0x2ec] ;  /* 0x0000bb00ac127a20 */ /* 0x000fe20000410000 */
[----:B------:R-:W-:Y:S01]  /*10740*/  FSEL R14, R14, -INF , !P4 ;  /* 0xff8000000e0e7808 */ /* 0x000fe20006000000 */
[----:B------:R-:W-:Y:S01]  /*10750*/  IMAD.U32 R172, RZ, RZ, UR6 ;  /* 0x00000006ffac7e24 */ /* 0x000fe2000f8e00ff */
[----:B------:R-:W-:Y:S01]  /*10760*/  FSEL R36, R53, -INF , !P2 ;  /* 0xff80000035247808 */ /* 0x000fe20005000000 */
[----:B------:R-:W-:Y:S01]  /*10770*/  MUFU.TANH R40, R40 ;  /* 0x0000002800287308 */ /* 0x000fe20000002400 */
[----:B------:R-:W-:Y:S01]  /*10780*/  ISETP.GE.AND P4, PT, R210, R165, PT ;  /* 0x000000a5d200720c */ /* 0x000fe20003f86270 */
[----:B------:R-:W-:Y:S01]  /*10790*/  FFMA.FTZ R53, R37, UR4, R211 ;  /* 0x0000000425357c23 */ /* 0x000fe200080100d3 */
[C---:B------:R-:W-:Y:S01]  /*107a0*/  ISETP.GE.AND P0, PT, R204.reuse, R167, PT ;  /* 0x000000a7cc00720c */ /* 0x040fe20003f06270 */
[C---:B---3--:R-:W-:Y:S01]  /*107b0*/  FFMA.FTZ R213, R109.reuse, UR4, R191 ;  /* 0x000000046dd57c23 */ /* 0x048fe200080100bf */
[----:B------:R-:W-:Y:S01]  /*107c0*/  ISETP.GE.AND P2, PT, R204, R165, PT ;  /* 0x000000a5cc00720c */ /* 0x000fe20003f46270 */
[----:B------:R-:W-:Y:S01]  /*107d0*/  FFMA.FTZ R210, R109, UR4, R185 ;  /* 0x000000046dd27c23 */ /* 0x000fe200080100b9 */
[C-C-:B------:R-:W-:Y:S01]  /*107e0*/  LOP3.LUT R187, R48.reuse, 0x48, R243.reuse, 0xfe, !PT ;  /* 0x0000004830bb7812 */ /* 0x140fe200078efef3 */
[----:B------:R-:W1:Y:S01]  /*107f0*/  I2F R101, R188 ;  /* 0x000000bc00657306 */ /* 0x000e620000201400 */
[----:B------:R-:W-:Y:S01]  /*10800*/  LOP3.LUT R195, R48, 0x50, R243, 0xfe, !PT ;  /* 0x0000005030c37812 */ /* 0x000fe200078efef3 */
[C---:B--2---:R-:W-:Y:S01]  /*10810*/  FFMA.FTZ R205, R190.reuse, UR4, R197 ;  /* 0x00000004becd7c23 */ /* 0x044fe200080100c5 */
[----:B------:R-:W-:Y:S01]  /*10820*/  FSEL R48, R53, -INF , !P4 ;  /* 0xff80000035307808 */ /* 0x000fe20006000000 */
[----:B------:R-:W-:Y:S01]  /*10830*/  FFMA.FTZ R55, R190, UR4, R55 ;  /* 0x00000004be377c23 */ /* 0x000fe20008010037 */
[----:B------:R-:W-:-:S02]  /*10840*/  FSEL R213, R213, -INF , !P0 ;  /* 0xff800000d5d57808 */ /* 0x000fc40004000000 */
[----:B------:R-:W-:Y:S01]  /*10850*/  FSEL R210, R210, -INF , !P2 ;  /* 0xff800000d2d27808 */ /* 0x000fe20005000000 */
[----:B------:R-:W2:Y:S01]  /*10860*/  I2F R27, R208 ;  /* 0x000000d0001b7306 */ /* 0x000ea20000201400 */
[C---:B------:R-:W-:Y:S02]  /*10870*/  ISETP.GE.AND P0, PT, R186.reuse, R167, PT ;  /* 0x000000a7ba00720c */ /* 0x040fe40003f06270 */
[-C--:B------:R-:W-:Y:S02]  /*10880*/  ISETP.GE.AND P2, PT, R186, R165.reuse, PT ;  /* 0x000000a5ba00720c */ /* 0x080fe40003f46270 */
[----:B------:R-:W-:Y:S02]  /*10890*/  ISETP.GE.AND P6, PT, R208, R165, PT ;  /* 0x000000a5d000720c */ /* 0x000fe40003fc6270 */
[----:B------:R-:W-:Y:S01]  /*108a0*/  FSEL R37, R171, -INF , !P3 ;  /* 0xff800000ab257808 */ /* 0x000fe20005800000 */
[----:B------:R-:W3:Y:S01]  /*108b0*/  I2F R105, R202 ;  /* 0x000000ca00697306 */ /* 0x000ee20000201400 */
[C---:B-1----:R-:W-:Y:S01]  /*108c0*/  FFMA.FTZ R191, R101.reuse, UR4, R40 ;  /* 0x0000000465bf7c23 */ /* 0x042fe20008010028 */
[C---:B------:R-:W-:Y:S01]  /*108d0*/  ISETP.GE.AND P3, PT, R202.reuse, R167, PT ;  /* 0x000000a7ca00720c */ /* 0x040fe20003f66270 */
[----:B------:R-:W-:Y:S01]  /*108e0*/  FFMA.FTZ R101, R101, UR4, R179 ;  /* 0x0000000465657c23 */ /* 0x000fe200080100b3 */
[----:B------:R-:W-:-:S02]  /*108f0*/  ISETP.GE.AND P4, PT, R202, R165, PT ;  /* 0x000000a5ca00720c */ /* 0x000fc40003f86270 */
[----:B------:R-:W-:Y:S02]  /*10900*/  LOP3.LUT R121, R196, 0x20, R243, 0xfe, !PT ;  /* 0x00000020c4797812 */ /* 0x000fe400078efef3 */
[----:B------:R-:W-:Y:S01]  /*10910*/  MUFU.TANH R51, R51 ;  /* 0x0000003300337308 */ /* 0x000fe20000002400 */
[C---:B--2---:R-:W-:Y:S01]  /*10920*/  FFMA.FTZ R53, R27.reuse, UR4, R223 ;  /* 0x000000041b357c23 */ /* 0x044fe200080100df */
[C---:B------:R-:W-:Y:S01]  /*10930*/  LOP3.LUT R127, R172.reuse, 0x30, R243, 0xfe, !PT ;  /* 0x00000030ac7f7812 */ /* 0x040fe200078efef3 */
[----:B------:R-:W-:Y:S01]  /*10940*/  FFMA.FTZ R212, R27, UR4, R201 ;  /* 0x000000041bd47c23 */ /* 0x000fe200080100c9 */
[----:B------:R-:W-:Y:S02]  /*10950*/  LOP3.LUT R27, R172, 0x80, R243, 0xfe, !PT ;  /* 0x00000080ac1b7812 */ /* 0x000fe400078efef3 */
[----:B------:R-:W-:Y:S02]  /*10960*/  FSEL R53, R53, -INF , !P5 ;  /* 0xff80000035357808 */ /* 0x000fe40006800000 */
[----:B------:R-:W-:Y:S01]  /*10970*/  MUFU.TANH R47, R47 ;  /* 0x0000002f002f7308 */ /* 0x000fe20000002400 */
[----:B------:R-:W-:Y:S01]  /*10980*/  ISETP.GE.AND P5, PT, R214, R167, PT ;  /* 0x000000a7d600720c */ /* 0x000fe20003fa6270 */
[C---:B---3--:R-:W-:Y:S01]  /*10990*/  FFMA.FTZ R207, R105.reuse, UR4, R203 ;  /* 0x0000000469cf7c23 */ /* 0x048fe200080100cb */
[----:B------:R-:W-:Y:S01]  /*109a0*/  FSEL R212, R212, -INF , !P6 ;  /* 0xff800000d4d47808 */ /* 0x000fe20007000000 */
[----:B------:R-:W-:Y:S01]  /*109b0*/  FFMA.FTZ R204, R105, UR4, R199 ;  /* 0x0000000469cc7c23 */ /* 0x000fe200080100c7 */
[----:B------:R-:W-:-:S02]  /*109c0*/  ISETP.GE.AND P6, PT, R214, R165, PT ;  /* 0x000000a5d600720c */ /* 0x000fc40003fc6270 */
[----:B------:R-:W-:Y:S01]  /*109d0*/  FSEL R205, R205, -INF , !P5 ;  /* 0xff800000cdcd7808 */ /* 0x000fe20006800000 */
[----:B------:R-:W1:Y:S01]  /*109e0*/  I2F R184, R216 ;  /* 0x000000d800b87306 */ /* 0x000e620000201400 */
[C---:B------:R-:W-:Y:S02]  /*109f0*/  ISETP.GE.AND P5, PT, R188.reuse, R167, PT ;  /* 0x000000a7bc00720c */ /* 0x040fe40003fa6270 */
[----:B------:R-:W-:Y:S02]  /*10a00*/  FSEL R202, R55, -INF , !P6 ;  /* 0xff80000037ca7808 */ /* 0x000fe40007000000 */
[----:B------:R-:W-:Y:S02]  /*10a10*/  ISETP.GE.AND P6, PT, R188, R165, PT ;  /* 0x000000a5bc00720c */ /* 0x000fe40003fc6270 */
[----:B------:R-:W-:Y:S01]  /*10a20*/  FSEL R207, R207, -INF , !P3 ;  /* 0xff800000cfcf7808 */ /* 0x000fe20005800000 */
[----:B------:R-:W-:Y:S01]  /*10a30*/  I2F R97, R246 ;  /* 0x000000f600617306 */ /* 0x000fe20000201400 */
[----:B------:R-:W-:-:S02]  /*10a40*/  ISETP.GE.AND P3, PT, R216, R167, PT ;  /* 0x000000a7d800720c */ /* 0x000fc40003f66270 */
[C-C-:B------:R-:W-:Y:S02]  /*10a50*/  LOP3.LUT R201, R172.reuse, 0x58, R243.reuse, 0xfe, !PT ;  /* 0x00000058acc97812 */ /* 0x140fe400078efef3 */
[C-C-:B------:R-:W-:Y:S02]  /*10a60*/  LOP3.LUT R219, R172.reuse, 0x60, R243.reuse, 0xfe, !PT ;  /* 0x00000060acdb7812 */ /* 0x140fe400078efef3 */
[----:B------:R-:W-:Y:S01]  /*10a70*/  LOP3.LUT R221, R172, 0x68, R243, 0xfe, !PT ;  /* 0x00000068acdd7812 */ /* 0x000fe200078efef3 */
[----:B------:R-:W2:Y:S01]  /*10a80*/  MUFU.TANH R190, R29 ;  /* 0x0000001d00be7308 */ /* 0x000ea20000002400 */
[----:B-1----:R-:W-:Y:S01]  /*10a90*/  FFMA.FTZ R51, R184, UR4, R51 ;  /* 0x00000004b8337c23 */ /* 0x002fe20008010033 */
[----:B------:R-:W-:Y:S01]  /*10aa0*/  LOP3.LUT R223, R172, 0x70, R243, 0xfe, !PT ;  /* 0x00000070acdf7812 */ /* 0x000fe200078efef3 */
[----:B------:R-:W-:Y:S01]  /*10ab0*/  FFMA.FTZ R196, R184, UR4, R47 ;  /* 0x00000004b8c47c23 */ /* 0x000fe2000801002f */
[----:B------:R-:W-:Y:S02]  /*10ac0*/  LOP3.LUT R247, R172, 0x78, R243, 0xfe, !PT ;  /* 0x00000078acf77812 */ /* 0x000fe400078efef3 */
[----:B------:R-:W-:-:S02]  /*10ad0*/  FSEL R191, R191, -INF , !P5 ;  /* 0xff800000bfbf7808 */ /* 0x000fc40006800000 */
[----:B------:R-:W-:Y:S01]  /*10ae0*/  MUFU.TANH R49, R49 ;  /* 0x0000003100317308 */ /* 0x000fe20000002400 */
[----:B------:R-:W-:Y:S02]  /*10af0*/  ISETP.GE.AND P5, PT, R246, R167, PT ;  /* 0x000000a7f600720c */ /* 0x000fe40003fa6270 */
[----:B------:R-:W-:Y:S02]  /*10b00*/  FSEL R197, R51, -INF , !P3 ;  /* 0xff80000033c57808 */ /* 0x000fe40005800000 */
[----:B------:R-:W-:Y:S02]  /*10b10*/  FSEL R204, R204, -INF , !P4 ;  /* 0xff800000cccc7808 */ /* 0x000fe40006000000 */
[----:B------:R-:W-:Y:S01]  /*10b20*/  ISETP.GE.AND P4, PT, R216, R165, PT ;  /* 0x000000a5d800720c */ /* 0x000fe20003f86270 */
[----:B------:R1:W3:Y:S01]  /*10b30*/  I2F R178, R186 ;  /* 0x000000ba00b27306 */ /* 0x0002e20000201400 */
[----:B--2---:R-:W-:Y:S01]  /*10b40*/  FFMA.FTZ R185, R97, UR4, R190 ;  /* 0x0000000461b97c23 */ /* 0x004fe200080100be */
[----:B------:R-:W-:-:S02]  /*10b50*/  ISETP.GE.AND P3, PT, R220, R167, PT ;  /* 0x000000a7dc00720c */ /* 0x000fc40003f66270 */
[----:B------:R-:W-:Y:S02]  /*10b60*/  FSEL R196, R196, -INF , !P4 ;  /* 0xff800000c4c47808 */ /* 0x000fe40006000000 */
[----:B------:R-:W-:Y:S02]  /*10b70*/  FSEL R185, R185, -INF , !P5 ;  /* 0xff800000b9b97808 */ /* 0x000fe40006800000 */
[----:B------:R-:W2:Y:S01]  /*10b80*/  MUFU.TANH R40, R31 ;  /* 0x0000001f00287308 */ /* 0x000ea20000002400 */
[----:B------:R-:W-:Y:S02]  /*10b90*/  ISETP.GE.AND P5, PT, R206, R167, PT ;  /* 0x000000a7ce00720c */ /* 0x000fe40003fa6270 */
[----:B------:R-:W-:Y:S01]  /*10ba0*/  ISETP.GE.AND P4, PT, R220, R165, PT ;  /* 0x000000a5dc00720c */ /* 0x000fe20003f86270 */
[----:B-1----:R-:W-:-:S04]  /*10bb0*/  FMUL.FTZ R186, R35, c[0x0][0x2ec] ;  /* 0x0000bb0023ba7a20 */ /* 0x002fc80000410000 */
[----:B------:R-:W1:Y:S01]  /*10bc0*/  I2F R200, R206 ;  /* 0x000000ce00c87306 */ /* 0x000e620000201400 */
[C---:B---3--:R-:W-:Y:S02]  /*10bd0*/  FFMA.FTZ R49, R178.reuse, UR4, R49 ;  /* 0x00000004b2317c23 */ /* 0x048fe40008010031 */
[----:B------:R-:W-:-:S03]  /*10be0*/  FFMA.FTZ R198, R178, UR4, R175 ;  /* 0x00000004b2c67c23 */ /* 0x000fc600080100af */
[----:B------:R-:W-:Y:S01]  /*10bf0*/  FSEL R199, R49, -INF , !P0 ;  /* 0xff80000031c77808 */ /* 0x000fe20004000000 */
[----:B--2---:R-:W-:Y:S01]  /*10c00*/  FFMA.FTZ R40, R97, UR4, R40 ;  /* 0x0000000461287c23 */ /* 0x004fe20008010028 */
[----:B------:R-:W-:Y:S01]  /*10c10*/  I2F R103, R220 ;  /* 0x000000dc00677306 */ /* 0x000fe20000201400 */
[----:B------:R-:W-:Y:S01]  /*10c20*/  FSEL R198, R198, -INF , !P2 ;  /* 0xff800000c6c67808 */ /* 0x000fe20005000000 */
[----:B------:R-:W-:Y:S01]  /*10c30*/  FMUL.FTZ R31, R168, c[0x0][0x2ec] ;  /* 0x0000bb00a81f7a20 */ /* 0x000fe20000410000 */
[C---:B------:R-:W-:Y:S01]  /*10c40*/  ISETP.GE.AND P0, PT, R222.reuse, R167, PT ;  /* 0x000000a7de00720c */ /* 0x040fe20003f06270 */
[----:B------:R-:W-:Y:S01]  /*10c50*/  IMAD.U32 R168, RZ, RZ, UR6 ;  /* 0x00000006ffa87e24 */ /* 0x000fe2000f8e00ff */
[----:B------:R-:W-:-:S03]  /*10c60*/  ISETP.GE.AND P2, PT, R222, R165, PT ;  /* 0x000000a5de00720c */ /* 0x000fc60003f46270 */
[----:B------:R-:W-:Y:S01]  /*10c70*/  I2F R99, R252 ;  /* 0x000000fc00637306 */ /* 0x000fe20000201400 */
[----:B-1----:R-:W-:-:S05]  /*10c80*/  FFMA.FTZ R29, R200, UR4, R93 ;  /* 0x00000004c81d7c23 */ /* 0x002fca000801005d */
[----:B------:R-:W-:Y:S02]  /*10c90*/  FSEL R29, R29, -INF , !P5 ;  /* 0xff8000001d1d7808 */ /* 0x000fe40006800000 */
[----:B------:R-:W1:Y:S01]  /*10ca0*/  MUFU.TANH R174, R174 ;  /* 0x000000ae00ae7308 */ /* 0x000e620000002400 */
[----:B------:R-:W-:-:S07]  /*10cb0*/  ISETP.GE.AND P5, PT, R121, R165, PT ;  /* 0x000000a57900720c */ /* 0x000fce0003fa6270 */
[----:B------:R-:W2:Y:S08]  /*10cc0*/  I2F R180, R222 ;  /* 0x000000de00b47306 */ /* 0x000eb00000201400 */
[----:B------:R-:W3:Y:S01]  /*10cd0*/  MUFU.TANH R186, R186 ;  /* 0x000000ba00ba7308 */ /* 0x000ee20000002400 */
[----:B-1----:R-:W-:-:S07]  /*10ce0*/  FFMA.FTZ R174, R103, UR4, R174 ;  /* 0x0000000467ae7c23 */ /* 0x002fce00080100ae */
[----:B------:R-:W-:Y:S01]  /*10cf0*/  MUFU.TANH R39, R39 ;  /* 0x0000002700277308 */ /* 0x000fe20000002400 */
[C---:B--2---:R-:W-:Y:S02]  /*10d00*/  FFMA.FTZ R43, R180.reuse, UR4, R43 ;  /* 0x00000004b42b7c23 */ /* 0x044fe4000801002b */
[----:B------:R-:W-:Y:S01]  /*10d10*/  FFMA.FTZ R178, R180, UR4, R177 ;  /* 0x00000004b4b27c23 */ /* 0x000fe200080100b1 */
[----:B------:R-:W-:Y:S01]  /*10d20*/  FSEL R177, R174, -INF , !P3 ;  /* 0xff800000aeb17808 */ /* 0x000fe20005800000 */
[----:B------:R-:W-:Y:S01]  /*10d30*/  IMAD.U32 R180, RZ, RZ, UR6 ;  /* 0x00000006ffb47e24 */ /* 0x000fe2000f8e00ff */
[----:B------:R-:W-:Y:S02]  /*10d40*/  FSEL R175, R43, -INF , !P0 ;  /* 0xff8000002baf7808 */ /* 0x000fe40004000000 */
[----:B------:R-:W-:Y:S01]  /*10d50*/  MUFU.TANH R26, R26 ;  /* 0x0000001a001a7308 */ /* 0x000fe20000002400 */
[----:B---3--:R-:W-:Y:S01]  /*10d60*/  FFMA.FTZ R186, R103, UR4, R186 ;  /* 0x0000000467ba7c23 */ /* 0x008fe200080100ba */
[----:B------:R-:W-:-:S02]  /*10d70*/  FSEL R178, R178, -INF , !P2 ;  /* 0xff800000b2b27808 */ /* 0x000fc40005000000 */
[C---:B------:R-:W-:Y:S02]  /*10d80*/  ISETP.GE.AND P0, PT, R117.reuse, R167, PT ;  /* 0x000000a77500720c */ /* 0x040fe40003f06270 */
[----:B------:R-:W-:Y:S02]  /*10d90*/  ISETP.GE.AND P2, PT, R117, R165, PT ;  /* 0x000000a57500720c */ /* 0x000fe40003f46270 */
[----:B------:R-:W1:Y:S01]  /*10da0*/  I2F R107, R117 ;  /* 0x00000075006b7306 */ /* 0x000e620000201400 */
[----:B------:R-:W-:Y:S02]  /*10db0*/  FSEL R188, R186, -INF , !P4 ;  /* 0xff800000babc7808 */ /* 0x000fe40006000000 */
[C---:B------:R-:W-:Y:S02]  /*10dc0*/  ISETP.GE.AND P3, PT, R252.reuse, R167, PT ;  /* 0x000000a7fc00720c */ /* 0x040fe40003f66270 */
[----:B------:R-:W-:Y:S02]  /*10dd0*/  ISETP.GE.AND P4, PT, R252, R165, PT ;  /* 0x000000a5fc00720c */ /* 0x000fe40003f86270 */
[--C-:B------:R-:W-:Y:S01]  /*10de0*/  LOP3.LUT R103, R168, 0xa8, R243.reuse, 0xfe, !PT ;  /* 0x000000a8a8677812 */ /* 0x100fe200078efef3 */
[----:B------:R2:W-:Y:S01]  /*10df0*/  I2F R113, R252 ;  /* 0x000000fc00717306 */ /* 0x0005e20000201400 */
[----:B------:R-:W-:-:S07]  /*10e00*/  LOP3.LUT R180, R180, 0x80, R243, 0xfe, !PT ;  /* 0x00000080b4b47812 */ /* 0x000fce00078efef3 */
[----:B------:R3:W-:Y:S01]  /*10e10*/  I2F R47, R27 ;  /* 0x0000001b002f7306 */ /* 0x0007e20000201400 */
[C---:B-1----:R-:W-:Y:S01]  /*10e20*/  FFMA.FTZ R179, R107.reuse, UR4, R39 ;  /* 0x000000046bb37c23 */ /* 0x042fe20008010027 */
[----:B------:R-:W-:Y:S01]  /*10e30*/  LOP3.LUT R117, R168, 0x98, R243, 0xfe, !PT ;  /* 0x00000098a8757812 */ /* 0x000fe200078efef3 */
[----:B------:R-:W-:Y:S02]  /*10e40*/  FFMA.FTZ R174, R107, UR4, R26 ;  /* 0x000000046bae7c23 */ /* 0x000fe4000801001a */
[----:B------:R-:W-:Y:S01]  /*10e50*/  IMAD.U32 R26, RZ, RZ, UR6 ;  /* 0x00000006ff1a7e24 */ /* 0x000fe2000f8e00ff */
[----:B------:R-:W-:Y:S02]  /*10e60*/  FSEL R179, R179, -INF , !P0 ;  /* 0xff800000b3b37808 */ /* 0x000fe40004000000 */
[----:B------:R-:W1:Y:S01]  /*10e70*/  I2F R194, R115 ;  /* 0x0000007300c27306 */ /* 0x000e620000201400 */
[----:B------:R-:W-:Y:S01]  /*10e80*/  FSEL R174, R174, -INF , !P2 ;  /* 0xff800000aeae7808 */ /* 0x000fe20005000000 */
[----:B--2---:R-:W-:Y:S01]  /*10e90*/  IMAD.U32 R252, RZ, RZ, UR6 ;  /* 0x00000006fffc7e24 */ /* 0x004fe2000f8e00ff */
[----:B------:R-:W-:-:S02]  /*10ea0*/  ISETP.GE.AND P0, PT, R115, R167, PT ;  /* 0x000000a77300720c */ /* 0x000fc40003f06270 */
[-C--:B------:R-:W-:Y:S02]  /*10eb0*/  ISETP.GE.AND P2, PT, R115, R165.reuse, PT ;  /* 0x000000a57300720c */ /* 0x080fe40003f46270 */
[--C-:B------:R-:W-:Y:S01]  /*10ec0*/  LOP3.LUT R252, R252, 0xa0, R243.reuse, 0xfe, !PT ;  /* 0x000000a0fcfc7812 */ /* 0x100fe200078efef3 */
[----:B------:R2:W4:Y:S01]  /*10ed0*/  I2F R111, R121 ;  /* 0x00000079006f7306 */ /* 0x0005220000201400 */
[--C-:B---3--:R-:W-:Y:S02]  /*10ee0*/  LOP3.LUT R27, R172, 0x88, R243.reuse, 0xfe, !PT ;  /* 0x00000088ac1b7812 */ /* 0x108fe400078efef3 */
[----:B------:R-:W-:Y:S02]  /*10ef0*/  FSEL R172, R101, -INF , !P6 ;  /* 0xff80000065ac7808 */ /* 0x000fe40007000000 */
[----:B------:R-:W-:Y:S01]  /*10f00*/  ISETP.GE.AND P6, PT, R246, R165, PT ;  /* 0x000000a5f600720c */ /* 0x000fe20003fc6270 */
[----:B------:R-:W-:Y:S01]  /*10f10*/  IMAD.U32 R246, RZ, RZ, UR6 ;  /* 0x00000006fff67e24 */ /* 0x000fe2000f8e00ff */
[----:B------:R-:W-:Y:S01]  /*10f20*/  LOP3.LUT R107, R26, 0xb8, R243, 0xfe, !PT ;  /* 0x000000b81a6b7812 */ /* 0x000fe200078efef3 */
[----:B------:R3:W-:Y:S01]  /*10f30*/  I2F R51, R27 ;  /* 0x0000001b00337306 */ /* 0x0007e20000201400 */
[----:B------:R-:W-:Y:S01]  /*10f40*/  FSEL R190, R40, -INF , !P6 ;  /* 0xff80000028be7808 */ /* 0x000fe20007000000 */
[----:B------:R-:W-:Y:S01]  /*10f50*/  IMAD.U32 R40, RZ, RZ, UR6 ;  /* 0x00000006ff287e24 */ /* 0x000fe2000f8e00ff */
[----:B------:R-:W-:Y:S01]  /*10f60*/  ISETP.GE.AND P6, PT, R121, R167, PT ;  /* 0x000000a77900720c */ /* 0x000fe20003fc6270 */
[----:B-1----:R-:W-:Y:S01]  /*10f70*/  FFMA.FTZ R189, R194, UR4, R189 ;  /* 0x00000004c2bd7c23 */ /* 0x002fe200080100bd */
[----:B------:R-:W-:-:S03]  /*10f80*/  LOP3.LUT R246, R246, 0x90, R243, 0xfe, !PT ;  /* 0x00000090f6f67812 */ /* 0x000fc600078efef3 */
[----:B------:R-:W-:Y:S01]  /*10f90*/  MUFU.TANH R46, R46 ;  /* 0x0000002e002e7308 */ /* 0x000fe20000002400 */
[----:B--2---:R-:W-:Y:S01]  /*10fa0*/  LOP3.LUT R121, R40, 0xb0, R243, 0xfe, !PT ;  /* 0x000000b028797812 */ /* 0x004fe200078efef3 */
[----:B------:R-:W-:Y:S01]  /*10fb0*/  FFMA.FTZ R40, R113, UR4, R94 ;  /* 0x0000000471287c23 */ /* 0x000fe2000801005e */
[----:B------:R-:W-:Y:S01]  /*10fc0*/  FSEL R214, R189, -INF , !P2 ;  /* 0xff800000bdd67808 */ /* 0x000fe20005000000 */
[----:B----4-:R-:W-:Y:S01]  /*10fd0*/  FFMA.FTZ R49, R111, UR4, R95 ;  /* 0x000000046f317c23 */ /* 0x010fe2000801005f */
[-C--:B------:R-:W-:Y:S01]  /*10fe0*/  ISETP.GE.AND P2, PT, R129, R165.reuse, PT ;  /* 0x000000a58100720c */ /* 0x080fe20003f46270 */
[----:B------:R-:W-:Y:S01]  /*10ff0*/  FFMA.FTZ R182, R111, UR4, R182 ;  /* 0x000000046fb67c23 */ /* 0x000fe200080100b6 */
[----:B------:R-:W-:Y:S01]  /*11000*/  FSEL R40, R40, -INF , !P4 ;  /* 0xff80000028287808 */ /* 0x000fe20006000000 */
[----:B---3--:R-:W-:Y:S01]  /*11010*/  FFMA.FTZ R27, R99, UR4, R92 ;  /* 0x00000004631b7c23 */ /* 0x008fe2000801005c */
[----:B------:R-:W-:Y:S01]  /*11020*/  I2F R169, R187 ;  /* 0x000000bb00a97306 */ /* 0x000fe20000201400 */
[----:B------:R-:W-:Y:S01]  /*11030*/  IMAD.U32 R92, RZ, RZ, UR6 ;  /* 0x00000006ff5c7e24 */ /* 0x000fe2000f8e00ff */
[----:B------:R-:W-:-:S02]  /*11040*/  ISETP.GE.AND P4, PT, R127, R165, PT ;  /* 0x000000a57f00720c */ /* 0x000fc40003f86270 */
[----:B------:R-:W-:Y:S02]  /*11050*/  FSEL R27, R27, -INF , !P3 ;  /* 0xff8000001b1b7808 */ /* 0x000fe40005800000 */
[C-C-:B------:R-:W-:Y:S02]  /*11060*/  LOP3.LUT R55, R92.reuse, 0xc0, R243.reuse, 0xfe, !PT ;  /* 0x000000c05c377812 */ /* 0x140fe400078efef3 */
[----:B------:R-:W-:Y:S01]  /*11070*/  MUFU.TANH R113, R128 ;  /* 0x0000008000717308 */ /* 0x000fe20000002400 */
[----:B------:R-:W-:Y:S02]  /*11080*/  LOP3.LUT R93, R92, 0xd0, R243, 0xfe, !PT ;  /* 0x000000d05c5d7812 */ /* 0x000fe400078efef3 */
[-C--:B------:R-:W-:Y:S02]  /*11090*/  ISETP.GE.AND P3, PT, R127, R167.reuse, PT ;  /* 0x000000a77f00720c */ /* 0x080fe40003f66270 */
[----:B------:R-:W-:Y:S02]  /*110a0*/  FSEL R49, R49, -INF , !P6 ;  /* 0xff80000031317808 */ /* 0x000fe40007000000 */
[----:B------:R-:W-:Y:S01]  /*110b0*/  FSEL R216, R182, -INF , !P5 ;  /* 0xff800000b6d87808 */ /* 0x000fe20006800000 */
[----:B------:R1:W-:Y:S01]  /*110c0*/  I2F R128, R55 ;  /* 0x0000003700807306 */ /* 0x0003e20000201400 */
[----:B------:R-:W-:-:S02]  /*110d0*/  ISETP.GE.AND P6, PT, R131, R167, PT ;  /* 0x000000a78300720c */ /* 0x000fc40003fc6270 */
[----:B------:R-:W-:-:S05]  /*110e0*/  ISETP.GE.AND P5, PT, R131, R165, PT ;  /* 0x000000a58300720c */ /* 0x000fca0003fa6270 */
[----:B------:R-:W-:Y:S01]  /*110f0*/  MUFU.TANH R193, R193 ;  /* 0x000000c100c17308 */ /* 0x000fe20000002400 */
[----:B-1----:R-:W-:-:S07]  /*11100*/  FFMA.FTZ R55, R194, UR4, R181 ;  /* 0x00000004c2377c23 */ /* 0x002fce00080100b5 */
[----:B------:R1:W2:Y:S01]  /*11110*/  I2F R125, R131 ;  /* 0x00000083007d7306 */ /* 0x0002a20000201400 */
[----:B------:R-:W-:Y:S02]  /*11120*/  FSEL R55, R55, -INF , !P0 ;  /* 0xff80000037377808 */ /* 0x000fe40004000000 */
[----:B------:R-:W-:-:S05]  /*11130*/  ISETP.GE.AND P0, PT, R129, R167, PT ;  /* 0x000000a78100720c */ /* 0x000fca0003f06270 */
[----:B------:R-:W3:Y:S08]  /*11140*/  I2F R119, R127 ;  /* 0x0000007f00777306 */ /* 0x000ef00000201400 */
[----:B------:R4:W-:Y:S01]  /*11150*/  MUFU.TANH R127, R130 ;  /* 0x00000082007f7308 */ /* 0x0009e20000002400 */
[----:B-1----:R-:W-:Y:S01]  /*11160*/  LOP3.LUT R131, R92, 0xc8, R243, 0xfe, !PT ;  /* 0x000000c85c837812 */ /* 0x002fe200078efef3 */
[----:B------:R-:W-:-:S02]  /*11170*/  FMUL.FTZ R92, R32, c[0x0][0x2ec] ;  /* 0x0000bb00205c7a20 */ /* 0x000fc40000410000 */
[C---:B--2---:R-:W-:Y:S02]  /*11180*/  FFMA.FTZ R209, R125.reuse, UR4, R52 ;  /* 0x000000047dd17c23 */ /* 0x044fe40008010034 */
[----:B------:R-:W-:Y:S02]  /*11190*/  FFMA.FTZ R193, R125, UR4, R193 ;  /* 0x000000047dc17c23 */ /* 0x000fe400080100c1 */
[----:B------:R-:W-:Y:S01]  /*111a0*/  I2F R123, R129 ;  /* 0x00000081007b7306 */ /* 0x000fe20000201400 */
[----:B------:R-:W-:Y:S01]  /*111b0*/  FSEL R209, R209, -INF , !P6 ;  /* 0xff800000d1d17808 */ /* 0x000fe20007000000 */
[----:B---3--:R-:W-:Y:S01]  /*111c0*/  FFMA.FTZ R183, R119, UR4, R183 ;  /* 0x0000000477b77c23 */ /* 0x008fe200080100b7 */
[----:B------:R-:W-:Y:S01]  /*111d0*/  FSEL R206, R193, -INF , !P5 ;  /* 0xff800000c1ce7808 */ /* 0x000fe20006800000 */
[----:B------:R-:W-:Y:S01]  /*111e0*/  FFMA.FTZ R192, R119, UR4, R192 ;  /* 0x0000000477c07c23 */ /* 0x000fe200080100c0 */
[C---:B------:R-:W-:Y:S01]  /*111f0*/  ISETP.GE.AND P6, PT, R195.reuse, R167, PT ;  /* 0x000000a7c300720c */ /* 0x040fe20003fc6270 */
[----:B------:R-:W-:Y:S01]  /*11200*/  IMAD.U32 R32, RZ, RZ, UR6 ;  /* 0x00000006ff207e24 */ /* 0x000fe2000f8e00ff */
[----:B------:R-:W-:Y:S01]  /*11210*/  ISETP.GE.AND P5, PT, R195, R165, PT ;  /* 0x000000a5c300720c */ /* 0x000fe20003fa6270 */
[----:B----4-:R-:W-:Y:S01]  /*11220*/  FMUL.FTZ R130, R30, c[0x0][0x2ec] ;  /* 0x0000bb001e827a20 */ /* 0x010fe20000410000 */
[----:B------:R-:W-:Y:S01]  /*11230*/  MUFU.TANH R45, R45 ;  /* 0x0000002d002d7308 */ /* 0x000fe20000002400 */
[----:B------:R-:W-:Y:S01]  /*11240*/  FSEL R211, R183, -INF , !P3 ;  /* 0xff800000b7d37808 */ /* 0x000fe20005800000 */
[----:B------:R-:W-:Y:S01]  /*11250*/  IMAD.U32 R125, RZ, RZ, UR6 ;  /* 0x00000006ff7d7e24 */ /* 0x000fe2000f8e00ff */
[----:B------:R-:W-:Y:S01]  /*11260*/  FSEL R208, R192, -INF , !P4 ;  /* 0xff800000c0d07808 */ /* 0x000fe20006000000 */
[----:B------:R-:W-:Y:S01]  /*11270*/  IMAD.U32 R30, RZ, RZ, UR6 ;  /* 0x00000006ff1e7e24 */ /* 0x000fe2000f8e00ff */
[C---:B------:R-:W-:Y:S01]  /*11280*/  ISETP.GE.AND P3, PT, R187.reuse, R167, PT ;  /* 0x000000a7bb00720c */ /* 0x040fe20003f66270 */
[----:B------:R-:W-:Y:S01]  /*11290*/  IMAD.U32 R52, RZ, RZ, UR6 ;  /* 0x00000006ff347e24 */ /* 0x000fe2000f8e00ff */
[----:B------:R-:W-:Y:S01]  /*112a0*/  ISETP.GE.AND P4, PT, R187, R165, PT ;  /* 0x000000a5bb00720c */ /* 0x000fe20003f86270 */
[----:B------:R-:W-:Y:S01]  /*112b0*/  MUFU.TANH R42, R42 ;  /* 0x0000002a002a7308 */ /* 0x000fe20000002400 */
[----:B------:R-:W-:-:S02]  /*112c0*/  LOP3.LUT R119, R32, 0xd8, R243, 0xfe, !PT ;  /* 0x000000d820777812 */ /* 0x000fc400078efef3 */
[--C-:B------:R-:W-:Y:S02]  /*112d0*/  LOP3.LUT R125, R125, 0xc0, R243.reuse, 0xfe, !PT ;  /* 0x000000c07d7d7812 */ /* 0x100fe400078efef3 */
[--C-:B------:R-:W-:Y:S02]  /*112e0*/  LOP3.LUT R30, R30, 0xf8, R243.reuse, 0xfe, !PT ;  /* 0x000000f81e1e7812 */ /* 0x100fe400078efef3 */
[----:B------:R-:W-:Y:S01]  /*112f0*/  LOP3.LUT R52, R52, 0xe0, R243, 0xfe, !PT ;  /* 0x000000e034347812 */ /* 0x000fe200078efef3 */
[----:B------:R-:W1:Y:S08]  /*11300*/  I2F R171, R195 ;  /* 0x000000c300ab7306 */ /* 0x000e700000201400 */
[----:B------:R2:W-:Y:S08]  /*11310*/  I2F R129, R93 ;  /* 0x0000005d00817306 */ /* 0x0005f00000201400 */
[----:B------:R3:W-:Y:S01]  /*11320*/  MUFU.TANH R39, R170 ;  /* 0x000000aa00277308 */ /* 0x0007e20000002400 */
[----:B-1----:R-:W-:-:S02]  /*11330*/  FFMA.FTZ R45, R171, UR4, R45 ;  /* 0x00000004ab2d7c23 */ /* 0x002fc4000801002d */
[----:B------:R-:W-:Y:S02]  /*11340*/  FFMA.FTZ R186, R171, UR4, R42 ;  /* 0x00000004abba7c23 */ /* 0x000fe4000801002a */
[----:B------:R-:W-:Y:S01]  /*11350*/  FFMA.FTZ R171, R47, UR4, R16 ;  /* 0x000000042fab7c23 */ /* 0x000fe20008010010 */
[----:B------:R-:W-:Y:S01]  /*11360*/  FSEL R195, R45, -INF , !P6 ;  /* 0xff8000002dc37808 */ /* 0x000fe20007000000 */
[----:B------:R-:W-:Y:S01]  /*11370*/  FMUL.FTZ R45, R126, c[0x0][0x2ec] ;  /* 0x0000bb007e2d7a20 */ /* 0x000fe20000410000 */
[----:B------:R-:W1:Y:S01]  /*11380*/  MUFU.TANH R54, R54 ;  /* 0x0000003600367308 */ /* 0x000e620000002400 */
[----:B--2---:R-:W-:Y:S01]  /*11390*/  FMUL.FTZ R93, R28, c[0x0][0x2ec] ;  /* 0x0000bb001c5d7a20 */ /* 0x004fe20000410000 */
[----:B------:R-:W-:Y:S01]  /*113a0*/  FSEL R186, R186, -INF , !P5 ;  /* 0xff800000baba7808 */ /* 0x000fe20006800000 */
[----:B------:R-:W-:Y:S01]  /*113b0*/  IMAD.U32 R28, RZ, RZ, UR6 ;  /* 0x00000006ff1c7e24 */ /* 0x000fe2000f8e00ff */
[C---:B------:R-:W-:Y:S02]  /*113c0*/  ISETP.GE.AND P6, PT, R221.reuse, R167, PT ;  /* 0x000000a7dd00720c */ /* 0x040fe40003fc6270 */
[----:B------:R-:W-:Y:S01]  /*113d0*/  ISETP.GE.AND P5, PT, R221, R165, PT ;  /* 0x000000a5dd00720c */ /* 0x000fe20003fa6270 */
[----:B---3--:R-:W-:Y:S01]  /*113e0*/  FFMA.FTZ R170, R169, UR4, R46 ;  /* 0x00000004a9aa7c23 */ /* 0x008fe2000801002e */
[----:B------:R-:W2:Y:S01]  /*113f0*/  MUFU.TANH R50, R50 ;  /* 0x0000003200327308 */ /* 0x000ea20000002400 */
[----:B------:R-:W-:-:S03]  /*11400*/  LOP3.LUT R42, R28, 0xf0, R243, 0xfe, !PT ;  /* 0x000000f01c2a7812 */ /* 0x000fc600078efef3 */
[----:B------:R-:W-:Y:S02]  /*11410*/  FSEL R170, R170, -INF , !P4 ;  /* 0xff800000aaaa7808 */ /* 0x000fe40006000000 */
[----:B------:R-:W-:Y:S01]  /*11420*/  ISETP.GE.AND P4, PT, R219, R165, PT ;  /* 0x000000a5db00720c */ /* 0x000fe20003f86270 */
[----:B-1----:R-:W-:Y:S01]  /*11430*/  FFMA.FTZ R203, R123, UR4, R54 ;  /* 0x000000047bcb7c23 */ /* 0x002fe20008010036 */
[----:B------:R-:W-:Y:S04]  /*11440*/  I2F R35, R221 ;  /* 0x000000dd00237306 */ /* 0x000fe80000201400 */
[----:B------:R-:W-:Y:S02]  /*11450*/  FSEL R203, R203, -INF , !P0 ;  /* 0xff800000cbcb7808 */ /* 0x000fe40004000000 */
[----:B------:R-:W-:-:S02]  /*11460*/  ISETP.GE.AND P0, PT, R201, R167, PT ;  /* 0x000000a7c900720c */ /* 0x000fc40003f06270 */
[----:B------:R-:W1:Y:S01]  /*11470*/  MUFU.TANH R46, R93 ;  /* 0x0000005d002e7308 */ /* 0x000e620000002400 */
[----:B--2---:R-:W-:-:S05]  /*11480*/  FFMA.FTZ R200, R123, UR4, R50 ;  /* 0x000000047bc87c23 */ /* 0x004fca0008010032 */
[----:B------:R-:W-:Y:S02]  /*11490*/  FSEL R200, R200, -INF , !P2 ;  /* 0xff800000c8c87808 */ /* 0x000fe40005000000 */
[----:B------:R-:W2:Y:S01]  /*114a0*/  MUFU.TANH R130, R130 ;  /* 0x0000008200827308 */ /* 0x000ea20000002400 */
[----:B------:R-:W-:-:S07]  /*114b0*/  ISETP.GE.AND P2, PT, R201, R165, PT ;  /* 0x000000a5c900720c */ /* 0x000fce0003f46270 */
[----:B------:R-:W3:Y:S01]  /*114c0*/  MUFU.TANH R44, R44 ;  /* 0x0000002c002c7308 */ /* 0x000ee20000002400 */
[----:B-1----:R-:W-:Y:S02]  /*114d0*/  FFMA.FTZ R181, R35, UR4, R46 ;  /* 0x0000000423b57c23 */ /* 0x002fe4000801002e */
[----:B------:R-:W-:-:S03]  /*114e0*/  IMAD.U32 R46, RZ, RZ, UR6 ;  /* 0x00000006ff2e7e24 */ /* 0x000fc6000f8e00ff */
[----:B------:R-:W-:Y:S02]  /*114f0*/  FSEL R181, R181, -INF , !P6 ;  /* 0xff800000b5b57808 */ /* 0x000fe40007000000 */
[----:B------:R-:W-:Y:S01]  /*11500*/  MUFU.TANH R41, R41 ;  /* 0x0000002900297308 */ /* 0x000fe20000002400 */
[----:B--2---:R-:W-:Y:S01]  /*11510*/  FFMA.FTZ R130, R35, UR4, R130 ;  /* 0x0000000423827c23 */ /* 0x004fe20008010082 */
[----:B------:R-:W-:Y:S02]  /*11520*/  ISETP.GE.AND P6, PT, R180, R167, PT ;  /* 0x000000a7b400720c */ /* 0x000fe40003fc6270 */
[----:B------:R-:W-:Y:S02]  /*11530*/  LOP3.LUT R46, R46, 0x10, R243, 0xfe, !PT ;  /* 0x000000102e2e7812 */ /* 0x000fe400078efef3 */
[----:B------:R-:W-:Y:S02]  /*11540*/  FSEL R192, R130, -INF , !P5 ;  /* 0xff80000082c07808 */ /* 0x000fe40006800000 */
[----:B------:R-:W1:Y:S01]  /*11550*/  I2F R33, R201 ;  /* 0x000000c900217306 */ /* 0x000e620000201400 */
[----:B---3--:R-:W-:Y:S01]  /*11560*/  FFMA.FTZ R44, R169, UR4, R44 ;  /* 0x00000004a92c7c23 */ /* 0x008fe2000801002c */
[----:B------:R-:W-:Y:S01]  /*11570*/  ISETP.GE.AND P5, PT, R180, R165, PT ;  /* 0x000000a5b400720c */ /* 0x000fe20003fa6270 */
[----:B------:R-:W-:Y:S01]  /*11580*/  IMAD.U32 R180, RZ, RZ, UR6 ;  /* 0x00000006ffb47e24 */ /* 0x000fe2000f8e00ff */
[----:B------:R-:W-:-:S02]  /*11590*/  FSEL R171, R171, -INF , !P6 ;  /* 0xff800000abab7808 */ /* 0x000fc40007000000 */
[----:B------:R-:W-:Y:S02]  /*115a0*/  ISETP.GE.AND P6, PT, R117, R167, PT ;  /* 0x000000a77500720c */ /* 0x000fe40003fc6270 */
[----:B------:R-:W2:Y:S01]  /*115b0*/  MUFU.TANH R38, R38 ;  /* 0x0000002600267308 */ /* 0x000ea20000002400 */
[----:B------:R-:W-:-:S07]  /*115c0*/  LOP3.LUT R180, R180, 0x88, R243, 0xfe, !PT ;  /* 0x00000088b4b47812 */ /* 0x000fce00078efef3 */
[----:B------:R-:W-:Y:S01]  /*115d0*/  I2F R109, R219 ;  /* 0x000000db006d7306 */ /* 0x000fe20000201400 */
[----:B-1----:R-:W-:Y:S01]  /*115e0*/  FFMA.FTZ R41, R33, UR4, R41 ;  /* 0x0000000421297c23 */ /* 0x002fe20008010029 */
[----:B------:R-:W-:Y:S01]  /*115f0*/  FSEL R201, R44, -INF , !P3 ;  /* 0xff8000002cc97808 */ /* 0x000fe20005800000 */
[----:B------:R-:W-:Y:S01]  /*11600*/  IMAD.U32 R44, RZ, RZ, UR6 ;  /* 0x00000006ff2c7e24 */ /* 0x000fe2000f8e00ff */
[-C--:B------:R-:W-:Y:S02]  /*11610*/  ISETP.GE.AND P3, PT, R219, R167.reuse, PT ;  /* 0x000000a7db00720c */ /* 0x080fe40003f66270 */
[----:B------:R-:W-:Y:S01]  /*11620*/  FSEL R193, R41, -INF , !P0 ;  /* 0xff80000029c17808 */ /* 0x000fe20004000000 */
[----:B------:R-:W-:Y:S01]  /*11630*/  FMUL.FTZ R41, R124, c[0x0][0x2ec] ;  /* 0x0000bb007c297a20 */ /* 0x000fe20000410000 */
[----:B------:R-:W1:Y:S01]  /*11640*/  MUFU.TANH R92, R92 ;  /* 0x0000005c005c7308 */ /* 0x000e620000002400 */
[----:B--2---:R-:W-:Y:S01]  /*11650*/  FFMA.FTZ R38, R33, UR4, R38 ;  /* 0x0000000421267c23 */ /* 0x004fe20008010026 */
[----:B------:R-:W-:Y:S01]  /*11660*/  ISETP.GE.AND P0, PT, R223, R167, PT ;  /* 0x000000a7df00720c */ /* 0x000fe20003f06270 */
[----:B------:R-:W-:Y:S01]  /*11670*/  IMAD.U32 R124, RZ, RZ, UR6 ;  /* 0x00000006ff7c7e24 */ /* 0x000fe2000f8e00ff */
[----:B------:R-:W-:-:S02]  /*11680*/  LOP3.LUT R44, R44, 0x8, R243, 0xfe, !PT ;  /* 0x000000082c2c7812 */ /* 0x000fc400078efef3 */
[----:B------:R-:W-:Y:S02]  /*11690*/  FSEL R184, R38, -INF , !P2 ;  /* 0xff80000026b87808 */ /* 0x000fe40005000000 */
[----:B------:R-:W2:Y:S01]  /*116a0*/  MUFU.TANH R94, R34 ;  /* 0x00000022005e7308 */ /* 0x000ea20000002400 */
[----:B------:R-:W-:Y:S02]  /*116b0*/  ISETP.GE.AND P2, PT, R223, R165, PT ;  /* 0x000000a5df00720c */ /* 0x000fe40003f46270 */
[----:B------:R-:W-:-:S05]  /*116c0*/  LOP3.LUT R124, R124, 0x10, R243, 0xfe, !PT ;  /* 0x000000107c7c7812 */ /* 0x000fca00078efef3 */
[----:B------:R-:W-:Y:S01]  /*116d0*/  MUFU.TANH R25, R25 ;  /* 0x0000001900197308 */ /* 0x000fe20000002400 */
[----:B-1----:R-:W-:-:S05]  /*116e0*/  FFMA.FTZ R92, R109, UR4, R92 ;  /* 0x000000046d5c7c23 */ /* 0x002fca000801005c */
[----:B------:R-:W-:Y:S02]  /*116f0*/  FSEL R187, R92, -INF , !P3 ;  /* 0xff8000005cbb7808 */ /* 0x000fe40005800000 */
[----:B------:R-:W1:Y:S01]  /*11700*/  I2F R105, R223 ;  /* 0x000000df00697306 */ /* 0x000e620000201400 */
[----:B--2---:R-:W-:Y:S01]  /*11710*/  FFMA.FTZ R94, R109, UR4, R94 ;  /* 0x000000046d5e7c23 */ /* 0x004fe2000801005e */
[----:B------:R-:W-:Y:S01]  /*11720*/  ISETP.GE.AND P3, PT, R247, R167, PT ;  /* 0x000000a7f700720c */ /* 0x000fe20003f66270 */
[----:B------:R-:W-:-:S03]  /*11730*/  IMAD.U32 R34, RZ, RZ, UR6 ;  /* 0x00000006ff227e24 */ /* 0x000fc6000f8e00ff */
[----:B------:R-:W-:Y:S02]  /*11740*/  FSEL R194, R94, -INF , !P4 ;  /* 0xff8000005ec27808 */ /* 0x000fe40006000000 */
[----:B------:R-:W-:Y:S01]  /*11750*/  MUFU.TANH R21, R21 ;  /* 0x0000001500157308 */ /* 0x000fe20000002400 */
[----:B------:R-:W-:Y:S02]  /*11760*/  ISETP.GE.AND P4, PT, R247, R165, PT ;  /* 0x000000a5f700720c */ /* 0x000fe40003f86270 */
[----:B------:R-:W-:-:S05]  /*11770*/  LOP3.LUT R50, R34, 0xe8, R243, 0xfe, !PT ;  /* 0x000000e822327812 */ /* 0x000fca00078efef3 */
[----:B------:R-:W2:Y:S01]  /*11780*/  I2F R222, R247 ;  /* 0x000000f700de7306 */ /* 0x000ea20000201400 */
[C---:B-1----:R-:W-:Y:S02]  /*11790*/  FFMA.FTZ R189, R105.reuse, UR4, R24 ;  /* 0x0000000469bd7c23 */ /* 0x042fe40008010018 */
[----:B------:R-:W-:Y:S02]  /*117a0*/  FFMA.FTZ R182, R105, UR4, R25 ;  /* 0x0000000469b67c23 */ /* 0x000fe40008010019 */
[----:B------:R-:W-:Y:S01]  /*117b0*/  IMAD.U32 R24, RZ, RZ, UR6 ;  /* 0x00000006ff187e24 */ /* 0x000fe2000f8e00ff */
[----:B------:R-:W-:Y:S02]  /*117c0*/  FSEL R189, R189, -INF , !P0 ;  /* 0xff800000bdbd7808 */ /* 0x000fe40004000000 */
[----:B------:R-:W1:Y:S01]  /*117d0*/  MUFU.TANH R17, R17 ;  /* 0x0000001100117308 */ /* 0x000e620000002400 */
[----:B------:R-:W-:Y:S02]  /*117e0*/  FSEL R182, R182, -INF , !P2 ;  /* 0xff800000b6b67808 */ /* 0x000fe40005000000 */
[----:B------:R-:W-:-:S02]  /*117f0*/  ISETP.GE.AND P0, PT, R180, R167, PT ;  /* 0x000000a7b400720c */ /* 0x000fc40003f06270 */
[----:B------:R-:W-:Y:S02]  /*11800*/  ISETP.GE.AND P2, PT, R180, R165, PT ;  /* 0x000000a5b400720c */ /* 0x000fe40003f46270 */
[----:B------:R-:W-:Y:S01]  /*11810*/  LOP3.LUT R24, R24, 0x8, R243, 0xfe, !PT ;  /* 0x0000000818187812 */ /* 0x000fe200078efef3 */
[----:B------:R-:W-:Y:S01]  /*11820*/  MUFU.TANH R5, R5 ;  /* 0x0000000500057308 */ /* 0x000fe20000002400 */
[C---:B--2---:R-:W-:Y:S02]  /*11830*/  FFMA.FTZ R20, R222.reuse, UR4, R20 ;  /* 0x00000004de147c23 */ /* 0x044fe40008010014 */
[----:B------:R-:W-:-:S03]  /*11840*/  FFMA.FTZ R21, R222, UR4, R21 ;  /* 0x00000004de157c23 */ /* 0x000fc60008010015 */
[----:B------:R-:W-:Y:S01]  /*11850*/  FSEL R183, R20, -INF , !P3 ;  /* 0xff80000014b77808 */ /* 0x000fe20005800000 */
[----:B------:R-:W-:Y:S01]  /*11860*/  FMUL.FTZ R20, R122, c[0x0][0x2ec] ;  /* 0x0000bb007a147a20 */ /* 0x000fe20000410000 */
[----:B------:R-:W2:Y:S01]  /*11870*/  I2F R101, R117 ;  /* 0x0000007500657306 */ /* 0x000ea20000201400 */
[----:B-1----:R-:W-:Y:S01]  /*11880*/  FFMA.FTZ R17, R47, UR4, R17 ;  /* 0x000000042f117c23 */ /* 0x002fe20008010011 */
[----:B------:R-:W-:Y:S01]  /*11890*/  FSEL R180, R21, -INF , !P4 ;  /* 0xff80000015b47808 */ /* 0x000fe20006000000 */
[----:B------:R-:W-:Y:S01]  /*118a0*/  FMUL.FTZ R21, R106, c[0x0][0x2ec] ;  /* 0x0000bb006a157a20 */ /* 0x000fe20000410000 */
[C---:B------:R-:W-:Y:S02]  /*118b0*/  ISETP.GE.AND P3, PT, R246.reuse, R167, PT ;  /* 0x000000a7f600720c */ /* 0x040fe40003f66270 */
[-C--:B------:R-:W-:Y:S02]  /*118c0*/  ISETP.GE.AND P4, PT, R246, R165.reuse, PT ;  /* 0x000000a5f600720c */ /* 0x080fe40003f86270 */
[----:B------:R-:W-:Y:S01]  /*118d0*/  MUFU.TANH R8, R8 ;  /* 0x0000000800087308 */ /* 0x000fe20000002400 */
[----:B------:R-:W-:Y:S01]  /*118e0*/  FSEL R168, R17, -INF , !P5 ;  /* 0xff80000011a87808 */ /* 0x000fe20006800000 */
[----:B------:R-:W-:Y:S01]  /*118f0*/  FMUL.FTZ R17, R104, c[0x0][0x2ec] ;  /* 0x0000bb0068117a20 */ /* 0x000fe20000410000 */
[----:B------:R-:W-:-:S05]  /*11900*/  ISETP.GE.AND P5, PT, R117, R165, PT ;  /* 0x000000a57500720c */ /* 0x000fca0003fa6270 */
[----:B------:R-:W-:Y:S01]  /*11910*/  MUFU.TANH R9, R9 ;  /* 0x0000000900097308 */ /* 0x000fe20000002400 */
[----:B--2---:R-:W-:Y:S02]  /*11920*/  FFMA.FTZ R94, R101, UR4, R5 ;  /* 0x00000004655e7c23 */ /* 0x004fe40008010005 */
[----:B------:R-:W-:-:S03]  /*11930*/  FMUL.FTZ R5, R112, c[0x0][0x2ec] ;  /* 0x0000bb0070057a20 */ /* 0x000fc60000410000 */
[----:B------:R-:W-:Y:S02]  /*11940*/  FSEL R94, R94, -INF , !P5 ;  /* 0xff8000005e5e7808 */ /* 0x000fe40006800000 */
[----:B------:R-:W1:Y:S01]  /*11950*/  I2F R220, R246 ;  /* 0x000000f600dc7306 */ /* 0x000e620000201400 */
[----:B------:R-:W-:-:S07]  /*11960*/  ISETP.GE.AND P5, PT, R121, R165, PT ;  /* 0x000000a57900720c */ /* 0x000fce0003fa6270 */
[----:B------:R-:W2:Y:S08]  /*11970*/  MUFU.TANH R4, R4 ;  /* 0x0000000400047308 */ /* 0x000eb00000002400 */
[----:B------:R-:W3:Y:S01]  /*11980*/  MUFU.TANH R12, R12 ;  /* 0x0000000c000c7308 */ /* 0x000ee20000002400 */
[C---:B-1----:R-:W-:Y:S02]  /*11990*/  FFMA.FTZ R93, R220.reuse, UR4, R8 ;  /* 0x00000004dc5d7c23 */ /* 0x042fe40008010008 */
[----:B------:R-:W-:-:S03]  /*119a0*/  FFMA.FTZ R9, R220, UR4, R9 ;  /* 0x00000004dc097c23 */ /* 0x000fc60008010009 */
[----:B------:R-:W-:Y:S02]  /*119b0*/  FSEL R93, R93, -INF , !P3 ;  /* 0xff8000005d5d7808 */ /* 0x000fe40005800000 */
[----:B------:R-:W-:Y:S01]  /*119c0*/  MUFU.TANH R18, R18 ;  /* 0x0000001200127308 */ /* 0x000fe20000002400 */
[----:B--2---:R-:W-:Y:S01]  /*119d0*/  FFMA.FTZ R4, R101, UR4, R4 ;  /* 0x0000000465047c23 */ /* 0x004fe20008010004 */
[----:B------:R-:W-:Y:S01]  /*119e0*/  FSEL R92, R9, -INF , !P4 ;  /* 0xff800000095c7808 */ /* 0x000fe20006000000 */
[----:B------:R-:W-:Y:S01]  /*119f0*/  FMUL.FTZ R9, R108, c[0x0][0x2ec] ;  /* 0x0000bb006c097a20 */ /* 0x000fe20000410000 */
[C---:B------:R-:W-:Y:S02]  /*11a00*/  ISETP.GE.AND P3, PT, R103.reuse, R167, PT ;  /* 0x000000a76700720c */ /* 0x040fe40003f66270 */
[----:B------:R-:W-:Y:S02]  /*11a10*/  ISETP.GE.AND P4, PT, R103, R165, PT ;  /* 0x000000a56700720c */ /* 0x000fe40003f86270 */
[----:B------:R-:W-:Y:S01]  /*11a20*/  MUFU.TANH R22, R22 ;  /* 0x0000001600167308 */ /* 0x000fe20000002400 */
[----:B---3--:R-:W-:Y:S01]  /*11a30*/  FFMA.FTZ R12, R51, UR4, R12 ;  /* 0x00000004330c7c23 */ /* 0x008fe2000801000c */
[----:B------:R-:W-:Y:S01]  /*11a40*/  FSEL R95, R4, -INF , !P6 ;  /* 0xff800000045f7808 */ /* 0x000fe20007000000 */
[----:B------:R-:W-:Y:S01]  /*11a50*/  FMUL.FTZ R4, R96, c[0x0][0x2ec] ;  /* 0x0000bb0060047a20 */ /* 0x000fe20000410000 */
[----:B------:R-:W-:-:S02]  /*11a60*/  ISETP.GE.AND P6, PT, R121, R167, PT ;  /* 0x000000a77900720c */ /* 0x000fc40003fc6270 */
[----:B------:R-:W-:Y:S01]  /*11a70*/  FSEL R169, R12, -INF , !P0 ;  /* 0xff8000000ca97808 */ /* 0x000fe20004000000 */
[----:B------:R-:W-:Y:S01]  /*11a80*/  FMUL.FTZ R12, R118, c[0x0][0x2ec] ;  /* 0x0000bb00760c7a20 */ /* 0x000fe20000410000 */
[----:B------:R-:W1:Y:S01]  /*11a90*/  I2F R43, R103 ;  /* 0x00000067002b7306 */ /* 0x000e620000201400 */
[----:B------:R-:W-:-:S07]  /*11aa0*/  ISETP.GE.AND P0, PT, R252, R167, PT ;  /* 0x000000a7fc00720c */ /* 0x000fce0003f06270 */
[----:B------:R-:W2:Y:S08]  /*11ab0*/  MUFU.TANH R13, R13 ;  /* 0x0000000d000d7308 */ /* 0x000eb00000002400 */
[----:B------:R-:W-:Y:S01]  /*11ac0*/  MUFU.TANH R6, R6 ;  /* 0x0000000600067308 */ /* 0x000fe20000002400 */
[C---:B-1----:R-:W-:Y:S02]  /*11ad0*/  FFMA.FTZ R18, R43.reuse, UR4, R18 ;  /* 0x000000042b127c23 */ /* 0x042fe40008010012 */
[----:B------:R-:W-:-:S03]  /*11ae0*/  FFMA.FTZ R22, R43, UR4, R22 ;  /* 0x000000042b167c23 */ /* 0x000fc60008010016 */
[----:B------:R-:W-:Y:S02]  /*11af0*/  FSEL R103, R18, -INF , !P3 ;  /* 0xff80000012677808 */ /* 0x000fe40005800000 */
[----:B------:R-:W1:Y:S01]  /*11b00*/  I2F R97, R252 ;  /* 0x000000fc00617306 */ /* 0x000e620000201400 */
[----:B--2---:R-:W-:Y:S01]  /*11b10*/  FFMA.FTZ R13, R51, UR4, R13 ;  /* 0x00000004330d7c23 */ /* 0x004fe2000801000d */
[----:B------:R-:W-:Y:S02]  /*11b20*/  FSEL R101, R22, -INF , !P4 ;  /* 0xff80000016657808 */ /* 0x000fe40006000000 */
[----:B------:R-:W-:Y:S02]  /*11b30*/  ISETP.GE.AND P3, PT, R125, R167, PT ;  /* 0x000000a77d00720c */ /* 0x000fe40003f66270 */
[----:B------:R-:W-:Y:S01]  /*11b40*/  FSEL R130, R13, -INF , !P2 ;  /* 0xff8000000d827808 */ /* 0x000fe20005000000 */
[----:B------:R-:W-:Y:S01]  /*11b50*/  FMUL.FTZ R13, R110, c[0x0][0x2ec] ;  /* 0x0000bb006e0d7a20 */ /* 0x000fe20000410000 */
[----:B------:R-:W2:Y:S01]  /*11b60*/  MUFU.TANH R7, R7 ;  /* 0x0000000700077308 */ /* 0x000ea20000002400 */
[-C--:B------:R-:W-:Y:S01]  /*11b70*/  ISETP.GE.AND P4, PT, R125, R165.reuse, PT ;  /* 0x000000a57d00720c */ /* 0x080fe20003f86270 */
[----:B------:R-:W-:Y:S01]  /*11b80*/  IMAD.U32 R125, RZ, RZ, UR6 ;  /* 0x00000006ff7d7e24 */ /* 0x000fe2000f8e00ff */
[----:B------:R-:W-:-:S04]  /*11b90*/  ISETP.GE.AND P2, PT, R252, R165, PT ;  /* 0x000000a5fc00720c */ /* 0x000fc80003f46270 */
[----:B------:R-:W-:Y:S01]  /*11ba0*/  LOP3.LUT R125, R125, 0xd0, R243, 0xfe, !PT ;  /* 0x000000d07d7d7812 */ /* 0x000fe200078efef3 */
[----:B------:R-:W-:Y:S01]  /*11bb0*/  MUFU.TANH R31, R31 ;  /* 0x0000001f001f7308 */ /* 0x000fe20000002400 */
[----:B-1----:R-:W-:-:S05]  /*11bc0*/  FFMA.FTZ R6, R97, UR4, R6 ;  /* 0x0000000461067c23 */ /* 0x002fca0008010006 */
[----:B------:R-:W-:Y:S01]  /*11bd0*/  FSEL R99, R6, -INF , !P0 ;  /* 0xff80000006637808 */ /* 0x000fe20004000000 */
[----:B------:R-:W-:Y:S01]  /*11be0*/  FMUL.FTZ R6, R98, c[0x0][0x2ec] ;  /* 0x0000bb0062067a20 */ /* 0x000fe20000410000 */
[----:B------:R-:W1:Y:S01]  /*11bf0*/  I2F R115, R121 ;  /* 0x0000007900737306 */ /* 0x000e620000201400 */
[----:B--2---:R-:W-:Y:S01]  /*11c00*/  FFMA.FTZ R97, R97, UR4, R7 ;  /* 0x0000000461617c23 */ /* 0x004fe20008010007 */
[----:B------:R-:W-:Y:S01]  /*11c10*/  ISETP.GE.AND P0, PT, R107, R167, PT ;  /* 0x000000a76b00720c */ /* 0x000fe20003f06270 */
[----:B------:R-:W-:-:S03]  /*11c20*/  FMUL.FTZ R7, R114, c[0x0][0x2ec] ;  /* 0x0000bb0072077a20 */ /* 0x000fc60000410000 */
[----:B------:R-:W-:Y:S02]  /*11c30*/  FSEL R97, R97, -INF , !P2 ;  /* 0xff80000061617808 */ /* 0x000fe40005000000 */
[----:B------:R-:W2:Y:S01]  /*11c40*/  I2F R26, R107 ;  /* 0x0000006b001a7306 */ /* 0x000ea20000201400 */
[----:B------:R-:W-:-:S07]  /*11c50*/  ISETP.GE.AND P2, PT, R107, R165, PT ;  /* 0x000000a56b00720c */ /* 0x000fce0003f46270 */
[----:B------:R-:W3:Y:S01]  /*11c60*/  MUFU.TANH R41, R41 ;  /* 0x0000002900297308 */ /* 0x000ee20000002400 */
[C---:B-1----:R-:W-:Y:S02]  /*11c70*/  FFMA.FTZ R31, R115.reuse, UR4, R31 ;  /* 0x00000004731f7c23 */ /* 0x042fe4000801001f */
[----:B------:R-:W-:-:S05]  /*11c80*/  FFMA.FTZ R39, R115, UR4, R39 ;  /* 0x0000000473277c23 */ /* 0x000fca0008010027 */
[----:B------:R-:W-:Y:S01]  /*11c90*/  I2F R32, R119 ;  /* 0x0000007700207306 */ /* 0x000fe20000201400 */
[----:B--2---:R-:W-:Y:S01]  /*11ca0*/  FFMA.FTZ R108, R26, UR4, R113 ;  /* 0x000000041a6c7c23 */ /* 0x004fe20008010071 */
[----:B------:R-:W-:Y:S01]  /*11cb0*/  FSEL R107, R31, -INF , !P6 ;  /* 0xff8000001f6b7808 */ /* 0x000fe20007000000 */
[----:B------:R-:W-:Y:S01]  /*11cc0*/  FMUL.FTZ R31, R102, c[0x0][0x2ec] ;  /* 0x0000bb00661f7a20 */ /* 0x000fe20000410000 */
[----:B------:R-:W-:Y:S01]  /*11cd0*/  FSEL R105, R39, -INF , !P5 ;  /* 0xff80000027697808 */ /* 0x000fe20006800000 */
[----:B------:R-:W-:Y:S01]  /*11ce0*/  FMUL.FTZ R39, R100, c[0x0][0x2ec] ;  /* 0x0000bb0064277a20 */ /* 0x000fe20000410000 */
[----:B------:R-:W-:Y:S01]  /*11cf0*/  FSEL R108, R108, -INF , !P0 ;  /* 0xff8000006c6c7808 */ /* 0x000fe20004000000 */
[----:B------:R-:W-:Y:S01]  /*11d00*/  FFMA.FTZ R127, R26, UR4, R127 ;  /* 0x000000041a7f7c23 */ /* 0x000fe2000801007f */
[----:B------:R-:W1:Y:S01]  /*11d10*/  MUFU.TANH R8, R116 ;  /* 0x0000007400087308 */ /* 0x000e620000002400 */
[----:B---3--:R-:W-:Y:S01]  /*11d20*/  FFMA.FTZ R41, R128, UR4, R41 ;  /* 0x0000000480297c23 */ /* 0x008fe20008010029 */
[----:B------:R-:W-:-:S02]  /*11d30*/  ISETP.GE.AND P0, PT, R125, R167, PT ;  /* 0x000000a77d00720c */ /* 0x000fc40003f06270 */
[----:B------:R-:W-:Y:S02]  /*11d40*/  FSEL R104, R127, -INF , !P2 ;  /* 0xff8000007f687808 */ /* 0x000fe40005000000 */
[----:B------:R-:W-:Y:S02]  /*11d50*/  FSEL R109, R41, -INF , !P3 ;  /* 0xff800000296d7808 */ /* 0x000fe40005800000 */
[----:B------:R-:W2:Y:S01]  /*11d60*/  MUFU.TANH R5, R5 ;  /* 0x0000000500057308 */ /* 0x000ea20000002400 */
[-C--:B------:R-:W-:Y:S02]  /*11d70*/  ISETP.GE.AND P3, PT, R119, R167.reuse, PT ;  /* 0x000000a77700720c */ /* 0x080fe40003f66270 */
[C---:B------:R-:W-:Y:S02]  /*11d80*/  ISETP.GE.AND P6, PT, R131.reuse, R167, PT ;  /* 0x000000a78300720c */ /* 0x040fe40003fc6270 */
[-C--:B------:R-:W-:Y:S02]  /*11d90*/  ISETP.GE.AND P5, PT, R131, R165.reuse, PT ;  /* 0x000000a58300720c */ /* 0x080fe40003fa6270 */
[----:B------:R-:W-:Y:S01]  /*11da0*/  ISETP.GE.AND P2, PT, R125, R165, PT ;  /* 0x000000a57d00720c */ /* 0x000fe20003f46270 */
[----:B------:R-:W-:Y:S01]  /*11db0*/  I2F R111, R131 ;  /* 0x00000083006f7306 */ /* 0x000fe20000201400 */
[----:B-1----:R-:W-:-:S07]  /*11dc0*/  FFMA.FTZ R8, R129, UR4, R8 ;  /* 0x0000000481087c23 */ /* 0x002fce0008010008 */
[----:B------:R-:W1:Y:S01]  /*11dd0*/  MUFU.TANH R16, R120 ;  /* 0x0000007800107308 */ /* 0x000e620000002400 */
[----:B--2---:R-:W-:-:S05]  /*11de0*/  FFMA.FTZ R5, R32, UR4, R5 ;  /* 0x0000000420057c23 */ /* 0x004fca0008010005 */
[----:B------:R-:W-:Y:S01]  /*11df0*/  FSEL R113, R5, -INF , !P3 ;  /* 0xff80000005717808 */ /* 0x000fe20005800000 */
[----:B------:R-:W-:Y:S01]  /*11e00*/  FMUL.FTZ R5, R78, c[0x0][0x2ec] ;  /* 0x0000bb004e057a20 */ /* 0x000fe20000410000 */
[----:B------:R-:W2:Y:S01]  /*11e10*/  MUFU.TANH R20, R20 ;  /* 0x0000001400147308 */ /* 0x000ea20000002400 */
[----:B------:R-:W-:-:S07]  /*11e20*/  ISETP.GE.AND P3, PT, R42, R167, PT ;  /* 0x000000a72a00720c */ /* 0x000fce0003f66270 */
[----:B------:R-:W-:Y:S01]  /*11e30*/  I2F R34, R50 ;  /* 0x0000003200227306 */ /* 0x000fe20000201400 */
[----:B-1----:R-:W-:-:S05]  /*11e40*/  FFMA.FTZ R16, R111, UR4, R16 ;  /* 0x000000046f107c23 */ /* 0x002fca0008010010 */
[----:B------:R-:W-:Y:S02]  /*11e50*/  FSEL R110, R16, -INF , !P6 ;  /* 0xff800000106e7808 */ /* 0x000fe40007000000 */
[----:B------:R-:W1:Y:S01]  /*11e60*/  MUFU.TANH R17, R17 ;  /* 0x0000001100117308 */ /* 0x000e620000002400 */
[----:B--2---:R-:W-:Y:S01]  /*11e70*/  FFMA.FTZ R20, R111, UR4, R20 ;  /* 0x000000046f147c23 */ /* 0x004fe20008010014 */
[----:B------:R-:W-:Y:S02]  /*11e80*/  FSEL R111, R8, -INF , !P0 ;  /* 0xff800000086f7808 */ /* 0x000fe40004000000 */
[-C--:B------:R-:W-:Y:S02]  /*11e90*/  ISETP.GE.AND P0, PT, R50, R167.reuse, PT ;  /* 0x000000a73200720c */ /* 0x080fe40003f06270 */
[----:B------:R-:W-:Y:S02]  /*11ea0*/  FSEL R100, R20, -INF , !P5 ;  /* 0xff80000014647808 */ /* 0x000fe40006800000 */
[----:B------:R-:W-:Y:S01]  /*11eb0*/  I2F R33, R30 ;  /* 0x0000001e00217306 */ /* 0x000fe20000201400 */
[----:B------:R-:W-:-:S02]  /*11ec0*/  ISETP.GE.AND P6, PT, R52, R167, PT ;  /* 0x000000a73400720c */ /* 0x000fc40003fc6270 */
[----:B------:R-:W-:-:S05]  /*11ed0*/  ISETP.GE.AND P5, PT, R52, R165, PT ;  /* 0x000000a53400720c */ /* 0x000fca0003fa6270 */
[----:B------:R-:W2:Y:S01]  /*11ee0*/  MUFU.TANH R4, R4 ;  /* 0x0000000400047308 */ /* 0x000ea20000002400 */
[----:B-1----:R-:W-:-:S05]  /*11ef0*/  FFMA.FTZ R17, R34, UR4, R17 ;  /* 0x0000000422117c23 */ /* 0x002fca0008010011 */
[----:B------:R-:W-:Y:S02]  /*11f00*/  FSEL R78, R17, -INF , !P0 ;  /* 0xff800000114e7808 */ /* 0x000fe40004000000 */
[----:B------:R-:W1:Y:S01]  /*11f10*/  MUFU.TANH R45, R45 ;  /* 0x0000002d002d7308 */ /* 0x000e620000002400 */
[----:B------:R-:W-:-:S07]  /*11f20*/  ISETP.GE.AND P0, PT, R30, R167, PT ;  /* 0x000000a71e00720c */ /* 0x000fce0003f06270 */
[----:B------:R-:W3:Y:S01]  /*11f30*/  MUFU.TANH R12, R12 ;  /* 0x0000000c000c7308 */ /* 0x000ee20000002400 */
[----:B--2---:R-:W-:-:S05]  /*11f40*/  FFMA.FTZ R4, R33, UR4, R4 ;  /* 0x0000000421047c23 */ /* 0x004fca0008010004 */
[----:B------:R-:W-:Y:S02]  /*11f50*/  FSEL R117, R4, -INF , !P0 ;  /* 0xff80000004757808 */ /* 0x000fe40004000000 */
[----:B------:R-:W2:Y:S01]  /*11f60*/  MUFU.TANH R7, R7 ;  /* 0x0000000700077308 */ /* 0x000ea20000002400 */
[----:B-1----:R-:W-:Y:S01]  /*11f70*/  FFMA.FTZ R45, R128, UR4, R45 ;  /* 0x00000004802d7c23 */ /* 0x002fe2000801002d */
[----:B------:R-:W-:-:S04]  /*11f80*/  PLOP3.LUT P0, PT, PT, PT, UP0, 0x80, 0x0 ;  /* 0x000000000000781c */ /* 0x000fc80003f0f008 */
[----:B------:R-:W-:Y:S02]  /*11f90*/  FSEL R106, R45, -INF , !P4 ;  /* 0xff8000002d6a7808 */ /* 0x000fe40006000000 */
[----:B------:R-:W-:Y:S01]  /*11fa0*/  I2F R54, R52 ;  /* 0x0000003400367306 */ /* 0x000fe20000201400 */
[----:B---3--:R-:W-:Y:S01]  /*11fb0*/  FFMA.FTZ R12, R129, UR4, R12 ;  /* 0x00000004810c7c23 */ /* 0x008fe2000801000c */
[----:B------:R-:W-:-:S04]  /*11fc0*/  ISETP.GE.AND P4, PT, R119, R165, PT ;  /* 0x000000a57700720c */ /* 0x000fc80003f86270 */
[----:B------:R-:W-:Y:S02]  /*11fd0*/  FSEL R102, R12, -INF , !P2 ;  /* 0xff8000000c667808 */ /* 0x000fe40005000000 */
[----:B------:R-:W-:Y:S01]  /*11fe0*/  I2F R28, R42 ;  /* 0x0000002a001c7306 */ /* 0x000fe20000201400 */
[----:B--2---:R-:W-:Y:S01]  /*11ff0*/  FFMA.FTZ R7, R32, UR4, R7 ;  /* 0x0000000420077c23 */ /* 0x004fe20008010007 */
[----:B------:R-:W-:-:S04]  /*12000*/  ISETP.GE.AND P2, PT, R50, R165, PT ;  /* 0x000000a53200720c */ /* 0x000fc80003f46270 */
        /* <DEDUP_REMOVED lines=8> */
[----:B--2---:R-:W-:Y:S01]  /*12090*/  FFMA.FTZ R13, R54, UR4, R13 ;  /* 0x00000004360d7c23 */ /* 0x004fe2000801000d */
[----:B------:R-:W-:-:S04]  /*120a0*/  ISETP.GE.AND P6, PT, R44, R167, PT ;  /* 0x000000a72c00720c */ /* 0x000fc80003fc6270 */
[----:B------:R-:W-:Y:S02]  /*120b0*/  FSEL R98, R13, -INF , !P5 ;  /* 0xff8000000d627808 */ /* 0x000fe40006800000 */
[----:B------:R-:W2:Y:S01]  /*120c0*/  MUFU.TANH R31, R31 ;  /* 0x0000001f001f7308 */ /* 0x000ea20000002400 */
[----:B---3--:R-:W-:Y:S01]  /*120d0*/  FFMA.FTZ R21, R34, UR4, R21 ;  /* 0x0000000422157c23 */ /* 0x008fe20008010015 */
[----:B------:R-:W-:-:S04]  /*120e0*/  ISETP.GE.AND P5, PT, R124, R167, PT ;  /* 0x000000a77c00720c */ /* 0x000fc80003fa6270 */
[----:B------:R-:W-:Y:S02]  /*120f0*/  FSEL R115, R21, -INF , !P2 ;  /* 0xff80000015737808 */ /* 0x000fe40005000000 */
[----:B------:R-:W3:Y:S01]  /*12100*/  I2F R38, R44 ;  /* 0x0000002c00267306 */ /* 0x000ee20000201400 */
[----:B-1----:R-:W-:Y:S01]  /*12110*/  FFMA.FTZ R39, R28, UR4, R39 ;  /* 0x000000041c277c23 */ /* 0x002fe20008010027 */
[----:B------:R-:W-:-:S04]  /*12120*/  ISETP.GE.AND P2, PT, R30, R165, PT ;  /* 0x000000a51e00720c */ /* 0x000fc80003f46270 */
[----:B------:R-:W-:Y:S02]  /*12130*/  FSEL R116, R39, -INF , !P3 ;  /* 0xff80000027747808 */ /* 0x000fe40005800000 */
[----:B------:R-:W-:Y:S01]  /*12140*/  I2F R35, R124 ;  /* 0x0000007c00237306 */ /* 0x000fe20000201400 */
[----:B--2---:R-:W-:Y:S01]  /*12150*/  FFMA.FTZ R31, R28, UR4, R31 ;  /* 0x000000041c1f7c23 */ /* 0x004fe2000801001f */
[----:B------:R-:W-:Y:S01]  /*12160*/  BAR.SYNC.DEFER_BLOCKING 0x0 ;  /* 0x0000000000007b1d */ /* 0x000fe20000010000 */
[----:B------:R-:W-:-:S03]  /*12170*/  ISETP.GE.AND P3, PT, R46, R165, PT ;  /* 0x000000a52e00720c */ /* 0x000fc60003f66270 */
[----:B------:R-:W-:Y:S02]  /*12180*/  FSEL R114, R31, -INF , !P4 ;  /* 0xff8000001f727808 */ /* 0x000fe40006000000 */
[----:B------:R-:W-:Y:S01]  /*12190*/  I2F R25, R46 ;  /* 0x0000002e00197306 */ /* 0x000fe20000201400 */
[----:B---3--:R-:W-:Y:S01]  /*121a0*/  FFMA.FTZ R7, R38, UR4, R215 ;  /* 0x0000000426077c23 */ /* 0x008fe200080100d7 */
[----:B------:R-:W-:-:S04]  /*121b0*/  ISETP.GE.AND P4, PT, R24, R165, PT ;  /* 0x000000a51800720c */ /* 0x000fc80003f86270 */
[----:B------:R-:W-:Y:S02]  /*121c0*/  FSEL R7, R7, -INF , !P6 ;  /* 0xff80000007077808 */ /* 0x000fe40007000000 */
[----:B------:R-:W1:Y:S08]  /*121d0*/  I2F R126, R24 ;  /* 0x00000018007e7306 */ /* 0x000e700000201400 */
[----:B------:R-:W2:Y:S08]  /*121e0*/  MUFU.TANH R6, R6 ;  /* 0x0000000600067308 */ /* 0x000eb00000002400 */
[----:B------:R3:W4:Y:S01]  /*121f0*/  MUFU.TANH R8, R5 ;  /* 0x0000000500087308 */ /* 0x0007220000002400 */
[----:B-1----:R-:W-:-:S05]  /*12200*/  FFMA.FTZ R126, R126, UR4, R217 ;  /* 0x000000047e7e7c23 */ /* 0x002fca00080100d9 */
[----:B------:R-:W-:Y:S01]  /*12210*/  FSEL R4, R126, -INF , !P4 ;  /* 0xff8000007e047808 */ /* 0x000fe20006000000 */
[----:B--2---:R-:W-:-:S05]  /*12220*/  FFMA.FTZ R6, R33, UR4, R6 ;  /* 0x0000000421067c23 */ /* 0x004fca0008010006 */
[----:B------:R-:W-:Y:S01]  /*12230*/  FSEL R118, R6, -INF , !P2 ;  /* 0xff80000006767808 */ /* 0x000fe20005000000 */
[----:B---3--:R-:W-:Y:S02]  /*12240*/  FFMA.FTZ R5, R35, UR4, R218 ;  /* 0x0000000423057c23 */ /* 0x008fe400080100da */
[----:B----4-:R-:W-:-:S03]  /*12250*/  FFMA.FTZ R8, R25, UR4, R8 ;  /* 0x0000000419087c23 */ /* 0x010fc60008010008 */
        /* <DEDUP_REMOVED lines=12> */
[----:B------:R-:W-:-:S04]  /*12320*/  MOV R6, UR22 ;  /* 0x0000001600067c02 */ /* 0x000fc80008000f00 */
[----:B------:R-:W-:-:S03]  /*12330*/  IABS R6, R6 ;  /* 0x0000000600067213 */ /* 0x000fc60000000000 */
        /* <DEDUP_REMOVED lines=64> */
.L_x_2504:
[----:B------:R-:W-:-:S04]  /*12740*/  LEA R8, -R12, RZ, 0x8 ;  /* 0x000000ff0c087211 */ /* 0x000fc800078e41ff */
[----:B------:R-:W-:Y:S02]  /*12750*/  SHF.R.S32.HI R6, RZ, 0x1f, R8 ;  /* 0x0000001fff067819 */ /* 0x000fe40000011408 */
.L_x_2505:
[--C-:B------:R-:W-:Y:S01]  /*12760*/  @!P1 IMAD.MOV.U32 R20, RZ, RZ, R62.reuse ;  /* 0x000000ffff149224 */ /* 0x100fe200078e003e */
[----:B------:R-:W-:Y:S01]  /*12770*/  @!P1 IADD3 R16, P2, P0, R8, UR18, R62 ;  /* 0x0000001208109c10 */ /* 0x000fe2000f85e03e */
[--C-:B------:R-:W-:Y:S01]  /*12780*/  @!P1 IMAD.MOV.U32 R21, RZ, RZ, R63.reuse ;  /* 0x000000ffff159224 */ /* 0x100fe200078e003f */
[----:B------:R1:W-:Y:S01]  /*12790*/  @P1 STS.128 [R242+0x2000], RZ ;  /* 0x002000fff2001388 */ /* 0x0003e20000000c00 */
[----:B------:R-:W-:Y:S01]  /*127a0*/  @!P1 IMAD.MOV.U32 R17, RZ, RZ, c[0x0][0x19c] ;  /* 0x00006700ff119624 */ /* 0x000fe200078e00ff */
[----:B------:R-:W-:Y:S01]  /*127b0*/  @!P1 IADD3.X R13, R6, UR15, R63, P2, P0 ;  /* 0x0000000f060d9c10 */ /* 0x000fe200097e043f */
[----:B------:R-:W-:Y:S01]  /*127c0*/  @!P1 IMAD.WIDE.U32 R30, R12, 0x30, R20 ;  /* 0x000000300c1e9825 */ /* 0x000fe200078e0014 */
[----:B------:R-:W-:Y:S01]  /*127d0*/  @!P1 LEA R124, P3, R16, c[0x0][0x168], 0x1 ;  /* 0x00005a00107c9a11 */ /* 0x000fe200078608ff */
[----:B------:R-:W-:Y:S02]  /*127e0*/  BSSY B0, `(.L_x_2506) ;  /* 0x00000c2000007945 */ /* 0x000fe40003800000 */
[----:B------:R-:W-:Y:S01]  /*127f0*/  @!P1 IMAD.MOV.U32 R9, RZ, RZ, c[0x0][0x19c] ;  /* 0x00006700ff099624 */ /* 0x000fe200078e00ff */
[----:B------:R-:W-:Y:S01]  /*12800*/  @!P1 IADD3 R18, P2, R8, R30, RZ ;  /* 0x0000001e08129210 */ /* 0x000fe20007f5e0ff */
[----:B------:R-:W-:Y:S01]  /*12810*/  @!P1 IMAD.WIDE.U32 R20, R12, 0x50, R62 ;  /* 0x000000500c149825 */ /* 0x000fe200078e003e */
[----:B------:R-:W-:-:S03]  /*12820*/  @!P1 LEA.HI.X R125, R16, c[0x0][0x16c], R13, 0x1, P3 ;  /* 0x00005b00107d9a11 */ /* 0x000fc600018f0c0d */
[----:B------:R-:W-:Y:S01]  /*12830*/  @!P1 IMAD R17, R17, 0x30, RZ ;  /* 0x0000003011119824 */ /* 0x000fe200078e02ff */
[----:B------:R-:W-:Y:S01]  /*12840*/  @!P1 IADD3 R25, P0, R8, R20, RZ ;  /* 0x0000001408199210 */ /* 0x000fe20007f1e0ff */
[----:B------:R-:W-:Y:S02]  /*12850*/  @!P1 IMAD R9, R9, 0x50, RZ ;  /* 0x0000005009099824 */ /* 0x000fe400078e02ff */
[--C-:B------:R-:W-:Y:S01]  /*12860*/  @!P1 IMAD.MOV.U32 R42, RZ, RZ, R62.reuse ;  /* 0x000000ffff2a9224 */ /* 0x100fe200078e003e */
[C---:B------:R-:W-:Y:S01]  /*12870*/  @!P1 IADD3.X R17, R6.reuse, R17, R31, P2, !PT ;  /* 0x0000001106119210 */ /* 0x040fe200017fe41f */
[----:B------:R-:W-:Y:S01]  /*12880*/  @!P1 IMAD.MOV.U32 R43, RZ, RZ, R63 ;  /* 0x000000ffff2b9224 */ /* 0x000fe200078e003f */
[----:B------:R-:W-:Y:S01]  /*12890*/  @!P1 IADD3.X R22, R6, R9, R21, P0, !PT ;  /* 0x0000000906169210 */ /* 0x000fe200007fe415 */
[----:B------:R-:W-:Y:S02]  /*128a0*/  @!P1 IMAD.MOV.U32 R38, RZ, RZ, R62 ;  /* 0x000000ffff269224 */ /* 0x000fe400078e003e */
[----:B------:R-:W-:-:S02]  /*128b0*/  @!P1 IMAD.MOV.U32 R39, RZ, RZ, R63 ;  /* 0x000000ffff279224 */ /* 0x000fc400078e003f */
[----:B------:R-:W-:Y:S02]  /*128c0*/  @!P1 IMAD.MOV.U32 R30, RZ, RZ, R62 ;  /* 0x000000ffff1e9224 */ /* 0x000fe400078e003e */
[----:B------:R-:W-:Y:S02]  /*128d0*/  @!P1 IMAD.MOV.U32 R31, RZ, RZ, R63 ;  /* 0x000000ffff1f9224 */ /* 0x000fe400078e003f */
[----:B------:R-:W-:Y:S02]  /*128e0*/  @!P1 IMAD.MOV.U32 R21, RZ, RZ, c[0x0][0x19c] ;  /* 0x00006700ff159624 */ /* 0x000fe400078e00ff */
[----:B------:R-:W-:-:S04]  /*128f0*/  @!P1 IMAD.WIDE.U32 R50, R12, 0x60, R42 ;  /* 0x000000600c329825 */ /* 0x000fc800078e002a */
[----:B------:R-:W-:-:S04]  /*12900*/  @!P1 IMAD.WIDE.U32 R46, R12, 0x70, R38 ;  /* 0x000000700c2e9825 */ /* 0x000fc800078e0026 */
[----:B------:R-:W-:Y:S01]  /*12910*/  @!P1 IMAD.MOV.U32 R13, RZ, RZ, c[0x0][0x19c] ;  /* 0x00006700ff0d9624 */ /* 0x000fe200078e00ff */
[----:B------:R-:W-:Y:S01]  /*12920*/  @!P1 IADD3 R33, P3, R8, R46, RZ ;  /* 0x0000002e08219210 */ /* 0x000fe20007f7e0ff */
[----:B------:R-:W-:Y:S02]  /*12930*/  @!P1 IMAD.MOV.U32 R9, RZ, RZ, c[0x0][0x19c] ;  /* 0x00006700ff099624 */ /* 0x000fe400078e00ff */
[----:B------:R-:W-:Y:S01]  /*12940*/  @!P1 IMAD.WIDE.U32 R44, R12, 0x90, R30 ;  /* 0x000000900c2c9825 */ /* 0x000fe200078e001e */
[----:B------:R-:W-:-:S03]  /*12950*/  @!P1 IADD3 R31, P4, R8, R50, RZ ;  /* 0x00000032081f9210 */ /* 0x000fc60007f9e0ff */
[----:B------:R-:W-:Y:S01]  /*12960*/  @!P1 IMAD.WIDE.U32 R42, R12, 0xa0, R62 ;  /* 0x000000a00c2a9825 */ /* 0x000fe200078e003e */
[----:B------:R-:W-:-:S03]  /*12970*/  @!P1 IADD3 R39, P2, R8, R44, RZ ;  /* 0x0000002c08279210 */ /* 0x000fc60007f5e0ff */
[----:B------:R-:W-:Y:S01]  /*12980*/  @!P1 IMAD.MOV.U32 R35, RZ, RZ, c[0x0][0x19c] ;  /* 0x00006700ff239624 */ /* 0x000fe200078e00ff */
[----:B------:R-:W-:Y:S01]  /*12990*/  @!P1 IADD3 R41, P0, R8, R42, RZ ;  /* 0x0000002a08299210 */ /* 0x000fe20007f1e0ff */
[----:B------:R-:W-:Y:S02]  /*129a0*/  @!P1 IMAD R21, R21, 0x70, RZ ;  /* 0x0000007015159824 */ /* 0x000fe400078e02ff */
        /* <DEDUP_REMOVED lines=15> */
[----:B------:R-:W-:Y:S02]  /*12aa0*/  @!P1 IMAD.MOV.U32 R21, RZ, RZ, c[0x0][0x19c] ;  /* 0x00006700ff159624 */ /* 0x000fe400078e00ff */
[----:B------:R-:W-:Y:S02]  /*12ab0*/  @!P1 IMAD.MOV.U32 R13, RZ, RZ, c[0x0][0x19c] ;  /* 0x00006700ff0d9624 */ /* 0x000fe400078e00ff */
[----:B------:R-:W-:Y:S02]  /*12ac0*/  @!P1 IMAD.MOV.U32 R9, RZ, RZ, c[0x0][0x19c] ;  /* 0x00006700ff099624 */ /* 0x000fe400078e00ff */
[----:B------:R-:W-:-:S04]  /*12ad0*/  @!P1 IMAD.WIDE.U32 R126, R12, 0xc0, R44 ;  /* 0x000000c00c7e9825 */ /* 0x000fc800078e002c */
[----:B------:R-:W-:Y:S01]  /*12ae0*/  @!P1 IMAD.WIDE.U32 R122, R12, 0xd0, R42 ;  /* 0x000000d00c7a9825 */ /* 0x000fe200078e002a */
[C---:B------:R-:W-:Y:S02]  /*12af0*/  @!P1 IADD3 R43, P4, R8.reuse, R128, RZ ;  /* 0x00000080082b9210 */ /* 0x040fe40007f9e0ff */
[----:B------:R-:W-:Y:S01]  /*12b00*/  @!P1 IADD3 R45, P3, R8, R126, RZ ;  /* 0x0000007e082d9210 */ /* 0x000fe20007f7e0ff */
        /* <DEDUP_REMOVED lines=17> */
[CC--:B------:R-:W-:Y:S02]  /*12c20*/  @!P1 LEA.HI.X R119, R12.reuse, R63.reuse, R119, 0x6, P3 ;  /* 0x0000003f0c779211 */ /* 0x0c0fe400018f3477 */
[----:B------:R-:W-:Y:S02]  /*12c30*/  @!P1 LEA.HI.X R35, R12, R63, R35, 0x7, P2 ;  /* 0x0000003f0c239211 */ /* 0x000fe400010f3c23 */
[----:B------:R-:W-:Y:S02]  /*12c40*/  LEA R9, P0, R62, c[0x0][0x168], 0x1 ;  /* 0x00005a003e097a11 */ /* 0x000fe400078008ff */
[----:B------:R-:W-:-:S02]  /*12c50*/  @!P1 IADD3 R21, P3, R8, R21, RZ ;  /* 0x0000001508159210 */ /* 0x000fc40007f7e0ff */
[----:B------:R-:W-:Y:S02]  /*12c60*/  @!P1 IADD3 R28, P2, R8, R121, RZ ;  /* 0x00000079081c9210 */ /* 0x000fe40007f5e0ff */
[----:B------:R-:W-:Y:S01]  /*12c70*/  @!P1 LEA.HI.X R13, R12, R63, R13, 0x5, P4 ;  /* 0x0000003f0c0d9211 */ /* 0x000fe200020f2c0d */
[----:B------:R-:W-:Y:S01]  /*12c80*/  @!P1 IMAD.X R20, R6, 0x1, R119, P3 ;  /* 0x0000000106149824 */ /* 0x000fe200018e0677 */
[----:B------:R-:W-:Y:S01]  /*12c90*/  @!P1 IADD3 R16, P4, R8, R123, RZ ;  /* 0x0000007b08109210 */ /* 0x000fe20007f9e0ff */
        /* <DEDUP_REMOVED lines=42> */
[----:B--2---:R-:W-:Y:S01]  /*12f40*/  @!P1 LEA R126, P4, R43, c[0x0][0x168], 0x1 ;  /* 0x00005a002b7e9a11 */ /* 0x004fe200078808ff */
        /* <DEDUP_REMOVED lines=75> */
.L_x_2507:
[----:B------:R-:W-:Y:S05]  /*13400*/  BSYNC B0 ;  /* 0x0000000000007941 */ /* 0x000fea0003800000 */
.L_x_2506:
[----:B------:R-:W0:Y:S01]  /*13410*/  LDGDEPBAR ;  /* 0x00000000000079af */ /* 0x000e220000000000 */
[----:B------:R-:W-:-:S04]  /*13420*/  LEA R248, P0, R8, R9, 0x1 ;  /* 0x0000000908f87211 */ /* 0x000fc800078008ff */
[----:B------:R-:W-:Y:S02]  /*13430*/  LEA.HI.X R249, R8, R249, R6, 0x1, P0 ;  /* 0x000000f908f97211 */ /* 0x000fe400000f0c06 */
.L_x_2503:
        /* <DEDUP_REMOVED lines=124> */
[----:B------:R-:W2:Y:S01]  /*13c00*/  SHFL.BFLY PT, R8, R13, 0x2, 0x1f ;  /* 0x0c401f000d087f89 */ /* 0x000ea200000e0000 */
[----:B------:R-:W-:-:S04]  /*13c10*/  FMNMX.FTZ R6, R114, R9, !PT ;  /* 0x0000000972067209 */ /* 0x000fc80007810000 */
[----:B------:R-:W-:-:S04]  /*13c20*/  FMNMX.FTZ R9, R87, R6, !PT ;  /* 0x0000000657097209 */ /* 0x000fc80007810000 */
[----:B------:R-:W-:-:S04]  /*13c30*/  FMNMX.FTZ R9, R118, R9, !PT ;  /* 0x0000000976097209 */ /* 0x000fc80007810000 */
[----:B------:R-:W-:-:S05]  /*13c40*/  FMNMX.FTZ R9, R86, R9, !PT ;  /* 0x0000000956097209 */ /* 0x000fca0007810000 */
[----:B------:R-:W3:Y:S01]  /*13c50*/  SHFL.BFLY PT, R6, R9, 0x2, 0x1f ;  /* 0x0c401f0009067f89 */ /* 0x000ee200000e0000 */
[----:B--2---:R-:W-:-:S05]  /*13c60*/  FMNMX.FTZ R8, R13, R8, !PT ;  /* 0x000000080d087209 */ /* 0x004fca0007810000 */
[----:B-1----:R-:W1:Y:S01]  /*13c70*/  SHFL.BFLY PT, R127, R8, 0x1, 0x1f ;  /* 0x0c201f00087f7f89 */ /* 0x002e6200000e0000 */
[----:B---3--:R-:W-:-:S05]  /*13c80*/  FMNMX.FTZ R6, R9, R6, !PT ;  /* 0x0000000609067209 */ /* 0x008fca0007810000 */
[----:B------:R-:W2:Y:S01]  /*13c90*/  SHFL.BFLY PT, R125, R6, 0x1, 0x1f ;  /* 0x0c201f00067d7f89 */ /* 0x000ea200000e0000 */
[----:B-1----:R-:W-:-:S04]  /*13ca0*/  FMNMX.FTZ R127, R8, R127, !PT ;  /* 0x0000007f087f7209 */ /* 0x002fc80007810000 */
[C---:B------:R-:W-:Y:S01]  /*13cb0*/  FSETP.NEU.FTZ.AND P1, PT, R127.reuse, -INF , PT ;  /* 0xff8000007f00780b */ /* 0x040fe20003f3d000 */
[----:B------:R-:W-:-:S05]  /*13cc0*/  FMUL.FTZ R126, R127, c[0x0][0x23c] ;  /* 0x00008f007f7e7a20 */ /* 0x000fca0000410000 */
[----:B------:R-:W-:-:S05]  /*13cd0*/  FSEL R126, R126, RZ, P1 ;  /* 0x000000ff7e7e7208 */ /* 0x000fca0000800000 */
[--C-:B------:R-:W-:Y:S01]  /*13ce0*/  FFMA.FTZ R123, R7, c[0x0][0x23c], -R126.reuse ;  /* 0x00008f00077b7a23 */ /* 0x100fe2000001087e */
[----:B------:R-:W-:Y:S01]  /*13cf0*/  FSEL R7, R127, RZ, P1 ;  /* 0x000000ff7f077208 */ /* 0x000fe20000800000 */
[--C-:B------:R-:W-:Y:S01]  /*13d00*/  FFMA.FTZ R122, R19, c[0x0][0x23c], -R126.reuse ;  /* 0x00008f00137a7a23 */ /* 0x100fe2000001087e */
[----:B--2---:R-:W-:Y:S01]  /*13d10*/  FMNMX.FTZ R125, R6, R125, !PT ;  /* 0x0000007d067d7209 */ /* 0x004fe20007810000 */
[----:B------:R-:W1:Y:S01]  /*13d20*/  LDSM.16.MT88.4 R16, [R235+0xa000] ;  /* 0x00a00000eb10783b */ /* 0x000e620000004200 */
[--C-:B------:R-:W-:Y:S01]  /*13d30*/  FFMA.FTZ R124, R29, c[0x0][0x23c], -R126.reuse ;  /* 0x00008f001d7c7a23 */ /* 0x100fe2000001087e */
[----:B------:R-:W-:Y:S01]  /*13d40*/  MUFU.EX2 R123, R123 ;  /* 0x0000007b007b7308 */ /* 0x000fe20000000800 */
[C---:B------:R-:W-:Y:S01]  /*13d50*/  FSETP.NEU.FTZ.AND P0, PT, R125.reuse, -INF , PT ;  /* 0xff8000007d00780b */ /* 0x040fe20003f1d000 */
[C---:B------:R-:W-:Y:S02]  /*13d60*/  FMUL.FTZ R121, R125.reuse, c[0x0][0x23c] ;  /* 0x00008f007d797a20 */ /* 0x040fe40000410000 */
[----:B------:R-:W-:Y:S01]  /*13d70*/  FADD.FTZ R2, R2, -R7 ;  /* 0x8000000702027221 */ /* 0x000fe20000010000 */
[----:B------:R-:W-:Y:S01]  /*13d80*/  FSEL R7, R125, RZ, P0 ;  /* 0x000000ff7d077208 */ /* 0x000fe20000000000 */
[----:B------:R-:W-:Y:S01]  /*13d90*/  FFMA.FTZ R120, R15, c[0x0][0x23c], -R126 ;  /* 0x00008f000f787a23 */ /* 0x000fe2000001087e */
[----:B------:R-:W-:Y:S01]  /*13da0*/  FSEL R121, R121, RZ, P0 ;  /* 0x000000ff79797208 */ /* 0x000fe20000000000 */
[----:B------:R-:W-:Y:S01]  /*13db0*/  FMUL.FTZ R128, R2, c[0x0][0x23c] ;  /* 0x00008f0002807a20 */ /* 0x000fe20000410000 */
[----:B------:R-:W-:Y:S01]  /*13dc0*/  MUFU.EX2 R124, R124 ;  /* 0x0000007c007c7308 */ /* 0x000fe20000000800 */
[----:B------:R-:W-:-:S02]  /*13dd0*/  FADD.FTZ R7, R0, -R7 ;  /* 0x8000000700077221 */ /* 0x000fc40000010000 */
[--C-:B------:R-:W-:Y:S02]  /*13de0*/  FFMA.FTZ R119, R11, c[0x0][0x23c], -R121.reuse ;  /* 0x00008f000b777a23 */ /* 0x100fe40000010879 */
[--C-:B------:R-:W-:Y:S02]  /*13df0*/  FFMA.FTZ R63, R14, c[0x0][0x23c], -R121.reuse ;  /* 0x00008f000e3f7a23 */ /* 0x100fe40000010879 */
[--C-:B------:R-:W-:Y:S01]  /*13e00*/  FFMA.FTZ R62, R4, c[0x0][0x23c], -R121.reuse ;  /* 0x00008f00043e7a23 */ /* 0x100fe20000010879 */
[----:B------:R-:W2:Y:S01]  /*13e10*/  MUFU.EX2 R122, R122 ;  /* 0x0000007a007a7308 */ /* 0x000ea20000000800 */
[----:B------:R-:W-:Y:S02]  /*13e20*/  FFMA.FTZ R129, R10, c[0x0][0x23c], -R121 ;  /* 0x00008f000a817a23 */ /* 0x000fe40000010879 */
[----:B------:R-:W-:Y:S02]  /*13e30*/  FMUL.FTZ R2, R7, c[0x0][0x23c] ;  /* 0x00008f0007027a20 */ /* 0x000fe40000410000 */
[----:B------:R-:W-:-:S02]  /*13e40*/  FFMA.FTZ R0, R5, c[0x0][0x23c], -R126 ;  /* 0x00008f0005007a23 */ /* 0x000fc4000001087e */
[----:B------:R-:W3:Y:S01]  /*13e50*/  LDSM.16.MT88.4 R4, [R233+0xa000] ;  /* 0x00a00000e904783b */ /* 0x000ee20000004200 */
[----:B------:R-:W4:Y:S01]  /*13e60*/  MUFU.EX2 R120, R120 ;  /* 0x0000007800787308 */ /* 0x000f220000000800 */
[--C-:B------:R-:W-:Y:S02]  /*13e70*/  FFMA.FTZ R131, R23, c[0x0][0x23c], -R126.reuse ;  /* 0x00008f0017837a23 */ /* 0x100fe4000001087e */
[----:B------:R-:W5:Y:S01]  /*13e80*/  LDSM.16.MT88.4 R20, [R232+0xa000] ;  /* 0x00a00000e814783b */ /* 0x000f620000004200 */
[--C-:B------:R-:W-:Y:S02]  /*13e90*/  FFMA.FTZ R28, R27, c[0x0][0x23c], -R126.reuse ;  /* 0x00008f001b1c7a23 */ /* 0x100fe4000001087e */
[----:B------:R-:W-:Y:S02]  /*13ea0*/  FFMA.FTZ R50, R40, c[0x0][0x23c], -R121 ;  /* 0x00008f0028327a23 */ /* 0x000fe40000010879 */
[----:B------:R-:W-:Y:S01]  /*13eb0*/  MUFU.EX2 R119, R119 ;  /* 0x0000007700777308 */ /* 0x000fe20000000800 */
[----:B--2---:R-:W-:Y:S01]  /*13ec0*/  F2FP.PACK_AB R8, R122, R124 ;  /* 0x0000007c7a08723e */ /* 0x004fe200000000ff */
[----:B------:R-:W-:Y:S01]  /*13ed0*/  LDSM.16.MT88.4 R40, [R233+0xa800] ;  /* 0x00a80000e928783b */ /* 0x000fe20000004200 */
[----:B------:R-:W-:-:S02]  /*13ee0*/  FFMA.FTZ R165, R193, c[0x0][0x23c], -R126 ;  /* 0x00008f00c1a57a23 */ /* 0x000fc4000001087e */
[--C-:B------:R-:W-:Y:S02]  /*13ef0*/  FFMA.FTZ R167, R186, c[0x0][0x23c], -R121.reuse ;  /* 0x00008f00baa77a23 */ /* 0x100fe40000010879 */
[--C-:B------:R-:W-:Y:S01]  /*13f00*/  FFMA.FTZ R172, R172, c[0x0][0x23c], -R121.reuse ;  /* 0x00008f00acac7a23 */ /* 0x100fe20000010879 */
[----:B------:R-:W2:Y:S01]  /*13f10*/  MUFU.EX2 R63, R63 ;  /* 0x0000003f003f7308 */ /* 0x000ea20000000800 */
[----:B----4-:R-:W-:Y:S01]  /*13f20*/  F2FP.PACK_AB R10, R120, R123 ;  /* 0x0000007b780a723e */ /* 0x010fe200000000ff */
[----:B------:R-:W-:Y:S02]  /*13f30*/  FFMA.FTZ R178, R178, c[0x0][0x23c], -R121 ;  /* 0x00008f00b2b27a23 */ /* 0x000fe40000010879 */
[--C-:B------:R-:W-:Y:S02]  /*13f40*/  FFMA.FTZ R186, R185, c[0x0][0x23c], -R126.reuse ;  /* 0x00008f00b9ba7a23 */ /* 0x100fe4000001087e */
[--C-:B------:R-:W-:Y:S02]  /*13f50*/  FFMA.FTZ R177, R177, c[0x0][0x23c], -R126.reuse ;  /* 0x00008f00b1b17a23 */ /* 0x100fe4000001087e */
[----:B------:R-:W-:Y:S01]  /*13f60*/  MUFU.EX2 R62, R62 ;  /* 0x0000003e003e7308 */ /* 0x000fe20000000800 */
[----:B------:R-:W-:-:S02]  /*13f70*/  FFMA.FTZ R181, R181, c[0x0][0x23c], -R126 ;  /* 0x00008f00b5b57a23 */ /* 0x000fc4000001087e */
[--C-:B------:R-:W-:Y:S02]  /*13f80*/  FFMA.FTZ R185, R194, c[0x0][0x23c], -R121.reuse ;  /* 0x00008f00c2b97a23 */ /* 0x100fe40000010879 */
[--C-:B------:R-:W-:Y:S02]  /*13f90*/  FFMA.FTZ R188, R188, c[0x0][0x23c], -R121.reuse ;  /* 0x00008f00bcbc7a23 */ /* 0x100fe40000010879 */
[--C-:B------:R-:W-:Y:S01]  /*13fa0*/  FFMA.FTZ R190, R190, c[0x0][0x23c], -R121.reuse ;  /* 0x00008f00bebe7a23 */ /* 0x100fe20000010879 */
[----:B------:R-:W4:Y:S01]  /*13fb0*/  MUFU.EX2 R129, R129 ;  /* 0x0000008100817308 */ /* 0x000f220000000800 */
[----:B--2---:R-:W-:Y:S01]  /*13fc0*/  F2FP.PACK_AB R9, R63, R119 ;  /* 0x000000773f09723e */ /* 0x004fe200000000ff */
[--C-:B------:R-:W-:Y:S02]  /*13fd0*/  FFMA.FTZ R194, R173, c[0x0][0x23c], -R126.reuse ;  /* 0x00008f00adc27a23 */ /* 0x100fe4000001087e */
[----:B------:R-:W-:Y:S02]  /*13fe0*/  FFMA.FTZ R189, R189, c[0x0][0x23c], -R126 ;  /* 0x00008f00bdbd7a23 */ /* 0x000fe4000001087e */
[----:B------:R-:W-:-:S02]  /*13ff0*/  FFMA.FTZ R173, R182, c[0x0][0x23c], -R121 ;  /* 0x00008f00b6ad7a23 */ /* 0x000fc40000010879 */
[----:B------:R-:W2:Y:S01]  /*14000*/  MUFU.EX2 R128, R128 ;  /* 0x0000008000807308 */ /* 0x000ea20000000800 */
[--C-:B------:R-:W-:Y:S02]  /*14010*/  FFMA.FTZ R174, R174, c[0x0][0x23c], -R121.reuse ;  /* 0x00008f00aeae7a23 */ /* 0x100fe40000010879 */
[----:B------:R-:W-:Y:S02]  /*14020*/  FFMA.FTZ R180, R180, c[0x0][0x23c], -R121 ;  /* 0x00008f00b4b47a23 */ /* 0x000fe40000010879 */
[--C-:B------:R-:W-:Y:S02]  /*14030*/  FFMA.FTZ R171, R171, c[0x0][0x23c], -R126.reuse ;  /* 0x00008f00abab7a23 */ /* 0x100fe4000001087e */
[--C-:B------:R-:W-:Y:S01]  /*14040*/  FFMA.FTZ R56, R56, c[0x0][0x23c], -R126.reuse ;  /* 0x00008f0038387a23 */ /* 0x100fe2000001087e */
[----:B------:R-:W1:Y:S01]  /*14050*/  MUFU.EX2 R2, R2 ;  /* 0x0000000200027308 */ /* 0x000e620000000800 */
[----:B----4-:R-:W-:Y:S01]  /*14060*/  F2FP.PACK_AB R11, R129, R62 ;  /* 0x0000003e810b723e */ /* 0x010fe200000000ff */
[----:B------:R-:W-:-:S02]  /*14070*/  FFMA.FTZ R169, R169, c[0x0][0x23c], -R126 ;  /* 0x00008f00a9a97a23 */ /* 0x000fc4000001087e */
[----:B------:R-:W-:Y:S02]  /*14080*/  FFMA.FTZ R64, R64, c[0x0][0x23c], -R126 ;  /* 0x00008f0040407a23 */ /* 0x000fe4000001087e */
[----:B------:R-:W-:Y:S02]  /*14090*/  FFMA.FTZ R168, R168, c[0x0][0x23c], -R121 ;  /* 0x00008f00a8a87a23 */ /* 0x000fe40000010879 */
[-C--:B--2---:R-:W-:Y:S01]  /*140a0*/  FMUL.FTZ R12, R160, R128.reuse ;  /* 0x00000080a00c7220 */ /* 0x084fe20000410000 */
[----:B------:R-:W-:Y:S01]  /*140b0*/  MUFU.EX2 R0, R0 ;  /* 0x0000000000007308 */ /* 0x000fe20000000800 */
[-C--:B------:R-:W-:Y:S02]  /*140c0*/  FMUL.FTZ R13, R161, R128.reuse ;  /* 0x00000080a10d7220 */ /* 0x080fe40000410000 */
[-C--:B------:R-:W-:Y:S02]  /*140d0*/  FMUL.FTZ R156, R156, R128.reuse ;  /* 0x000000809c9c7220 */ /* 0x080fe40000410000 */
[----:B------:R-:W-:-:S02]  /*140e0*/  FMUL.FTZ R157, R157, R128 ;  /* 0x000000809d9d7220 */ /* 0x000fc40000410000 */
[-C--:B-1----:R-:W-:Y:S01]  /*140f0*/  FMUL.FTZ R14, R162, R2.reuse ;  /* 0x00000002a20e7220 */ /* 0x082fe20000410000 */
[----:B------:R-:W1:Y:S01]  /*14100*/  MUFU.EX2 R131, R131 ;  /* 0x0000008300837308 */ /* 0x000e620000000800 */
        /* <DEDUP_REMOVED lines=15> */
[----:B------:R-:W-:Y:S01]  /*14200*/  FFMA.FTZ R153, R37, c[0x0][0x23c], -R126 ;  /* 0x00008f0025997a23 */ /* 0x000fe2000001087e */
[----:B---3--:R-:W-:Y:S01]  /*14210*/  HMMA.16816.F32 R24, R8, R4, R24 ;  /* 0x000000040818723c */ /* 0x008fe20000001818 */
[----:B------:R-:W-:Y:S01]  /*14220*/  FFMA.FTZ R37, R32, c[0x0][0x23c], -R121 ;  /* 0x00008f0020257a23 */ /* 0x000fe20000010879 */
[----:B------:R-:W-:Y:S01]  /*14230*/  MUFU.EX2 R167, R167 ;  /* 0x000000a700a77308 */ /* 0x000fe20000000800 */
[----:B------:R-:W-:-:S02]  /*14240*/  FMUL.FTZ R33, R145, R128 ;  /* 0x0000008091217220 */ /* 0x000fc40000410000 */
[----:B------:R-:W-:Y:S02]  /*14250*/  FFMA.FTZ R145, R36, c[0x0][0x23c], -R121 ;  /* 0x00008f0024917a23 */ /* 0x000fe40000010879 */
[----:B------:R-:W-:Y:S01]  /*14260*/  FMUL.FTZ R32, R144, R128 ;  /* 0x0000008090207220 */ /* 0x000fe20000410000 */
[----:B------:R-:W-:Y:S01]  /*14270*/  HMMA.16816.F32 R4, R8, R6, R148 ;  /* 0x000000060804723c */ /* 0x000fe20000001894 */
[-C--:B------:R-:W-:Y:S01]  /*14280*/  FMUL.FTZ R34, R146, R2.reuse ;  /* 0x0000000292227220 */ /* 0x080fe20000410000 */
[----:B--2---:R-:W2:Y:S01]  /*14290*/  LDSM.16.MT88.4 R28, [R231+0xa000] ;  /* 0x00a00000e71c783b */ /* 0x004ea20000004200 */
[----:B------:R3:W-:Y:S01]  /*142a0*/  MUFU.EX2 R148, R37 ;  /* 0x0000002500947308 */ /* 0x0007e20000000800 */
[----:B------:R-:W-:Y:S02]  /*142b0*/  FMUL.FTZ R35, R147, R2 ;  /* 0x0000000293237220 */ /* 0x000fe40000410000 */
[-C--:B------:R-:W-:Y:S02]  /*142c0*/  FMUL.FTZ R140, R140, R128.reuse ;  /* 0x000000808c8c7220 */ /* 0x080fe40000410000 */
[----:B------:R-:W-:-:S02]  /*142d0*/  FMUL.FTZ R141, R141, R128 ;  /* 0x000000808d8d7220 */ /* 0x000fc40000410000 */
[-C--:B------:R-:W-:Y:S01]  /*142e0*/  FMUL.FTZ R142, R142, R2.reuse ;  /* 0x000000028e8e7220 */ /* 0x080fe20000410000 */
[C---:B-----5:R-:W-:Y:S01]  /*142f0*/  HMMA.16816.F32 R32, R8.reuse, R20, R32 ;  /* 0x000000140820723c */ /* 0x060fe20000001820 */
[----:B------:R-:W-:Y:S01]  /*14300*/  FMUL.FTZ R143, R143, R2 ;  /* 0x000000028f8f7220 */ /* 0x000fe20000410000 */
[----:B------:R-:W-:Y:S01]  /*14310*/  MUFU.EX2 R153, R153 ;  /* 0x0000009900997308 */ /* 0x000fe20000000800 */
[----:B------:R-:W-:Y:S02]  /*14320*/  FMUL.FTZ R45, R137, R128 ;  /* 0x00000080892d7220 */ /* 0x000fe40000410000 */
[----:B------:R-:W-:Y:S01]  /*14330*/  FFMA.FTZ R137, R48, c[0x0][0x23c], -R121 ;  /* 0x00008f0030897a23 */ /* 0x000fe20000010879 */
[----:B-1----:R-:W-:Y:S01]  /*14340*/  F2FP.PACK_AB R48, R131, R0 ;  /* 0x000000008330723e */ /* 0x002fe200000000ff */
[----:B------:R-:W-:Y:S01]  /*14350*/  FMUL.FTZ R44, R136, R128 ;  /* 0x00000080882c7220 */ /* 0x000fe20000410000 */
[----:B---3--:R-:W1:Y:S01]  /*14360*/  LDSM.16.MT88.4 R36, [R235+0xa800] ;  /* 0x00a80000eb24783b */ /* 0x008e620000004200 */
[-C--:B------:R-:W-:Y:S01]  /*14370*/  FMUL.FTZ R46, R138, R2.reuse ;  /* 0x000000028a2e7220 */ /* 0x080fe20000410000 */
[----:B------:R-:W-:Y:S01]  /*14380*/  HMMA.16816.F32 R20, R8, R22, R140 ;  /* 0x000000160814723c */ /* 0x000fe2000000188c */
[----:B------:R-:W-:Y:S01]  /*14390*/  FMUL.FTZ R47, R139, R2 ;  /* 0x000000028b2f7220 */ /* 0x000fe20000410000 */
[----:B------:R-:W3:Y:S01]  /*143a0*/  MUFU.EX2 R145, R145 ;  /* 0x0000009100917308 */ /* 0x000ee20000000800 */
[----:B------:R-:W-:-:S02]  /*143b0*/  FMUL.FTZ R132, R132, R128 ;  /* 0x0000008084847220 */ /* 0x000fc40000410000 */
[----:B------:R-:W-:Y:S02]  /*143c0*/  FMUL.FTZ R133, R133, R128 ;  /* 0x0000008085857220 */ /* 0x000fe40000410000 */
[-C--:B------:R-:W-:Y:S02]  /*143d0*/  FMUL.FTZ R134, R134, R2.reuse ;  /* 0x0000000286867220 */ /* 0x080fe40000410000 */
[----:B------:R-:W-:Y:S01]  /*143e0*/  FMUL.FTZ R135, R135, R2 ;  /* 0x0000000287877220 */ /* 0x000fe20000410000 */
[----:B------:R4:W-:Y:S01]  /*143f0*/  MUFU.EX2 R140, R50 ;  /* 0x00000032008c7308 */ /* 0x0009e20000000800 */
[----:B------:R-:W-:Y:S02]  /*14400*/  FFMA.FTZ R136, R49, c[0x0][0x23c], -R126 ;  /* 0x00008f0031887a23 */ /* 0x000fe4000001087e */
[--C-:B------:R-:W-:Y:S02]  /*14410*/  FFMA.FTZ R139, R212, c[0x0][0x23c], -R121.reuse ;  /* 0x00008f00d48b7a23 */ /* 0x100fe40000010879 */
[----:B------:R-:W-:-:S02]  /*14420*/  FFMA.FTZ R138, R214, c[0x0][0x23c], -R121 ;  /* 0x00008f00d68a7a23 */ /* 0x000fc40000010879 */
[----:B------:R-:W-:Y:S01]  /*14430*/  FFMA.FTZ R141, R210, c[0x0][0x23c], -R121 ;  /* 0x00008f00d28d7a23 */ /* 0x000fe20000010879 */
[----:B------:R-:W5:Y:S01]  /*14440*/  MUFU.EX2 R137, R137 ;  /* 0x0000008900897308 */ /* 0x000f620000000800 */
[----:B---3--:R-:W-:Y:S01]  /*14450*/  F2FP.PACK_AB R49, R145, R148 ;  /* 0x000000949131723e */ /* 0x008fe200000000ff */
[--C-:B------:R-:W-:Y:S01]  /*14460*/  FFMA.FTZ R143, R211, c[0x0][0x23c], -R126.reuse ;  /* 0x00008f00d38f7a23 */ /* 0x100fe2000001087e */
[----:B--2---:R-:W-:Y:S01]  /*14470*/  HMMA.16816.F32 R44, R8, R28, R44 ;  /* 0x0000001c082c723c */ /* 0x004fe2000000182c */
[--C-:B------:R-:W-:Y:S02]  /*14480*/  FFMA.FTZ R142, R207, c[0x0][0x23c], -R126.reuse ;  /* 0x00008f00cf8e7a23 */ /* 0x100fe4000001087e */
[--C-:B------:R-:W-:Y:S01]  /*14490*/  FFMA.FTZ R144, R209, c[0x0][0x23c], -R126.reuse ;  /* 0x00008f00d1907a23 */ /* 0x100fe2000001087e */
[----:B----4-:R-:W-:Y:S01]  /*144a0*/  F2FP.PACK_AB R50, R153, R156 ;  /* 0x0000009c9932723e */ /* 0x010fe200000000ff */
[----:B------:R-:W-:Y:S01]  /*144b0*/  MUFU.EX2 R139, R139 ;  /* 0x0000008b008b7308 */ /* 0x000fe20000000800 */
[----:B------:R-:W-:-:S02]  /*144c0*/  FFMA.FTZ R147, R205, c[0x0][0x23c], -R126 ;  /* 0x00008f00cd937a23 */ /* 0x000fc4000001087e */
[----:B------:R-:W-:Y:S01]  /*144d0*/  HMMA.16816.F32 R8, R8, R30, R132 ;  /* 0x0000001e0808723c */ /* 0x000fe20000001884 */
[----:B------:R-:W2:Y:S01]  /*144e0*/  LDSM.16.MT88.4 R28, [R232+0xa800] ;  /* 0x00a80000e81c783b */ /* 0x000ea20000004200 */
[--C-:B------:R-:W-:Y:S02]  /*144f0*/  FFMA.FTZ R146, R208, c[0x0][0x23c], -R121.reuse ;  /* 0x00008f00d0927a23 */ /* 0x100fe40000010879 */
[--C-:B------:R-:W-:Y:S01]  /*14500*/  FFMA.FTZ R149, R204, c[0x0][0x23c], -R121.reuse ;  /* 0x00008f00cc957a23 */ /* 0x100fe20000010879 */
[----:B-----5:R-:W-:Y:S01]  /*14510*/  F2FP.PACK_AB R51, R137, R140 ;  /* 0x0000008c8933723e */ /* 0x020fe200000000ff */
[----:B------:R3:W-:Y:S01]  /*14520*/  MUFU.EX2 R133, R136 ;  /* 0x0000008800857308 */ /* 0x0007e20000000800 */
[--C-:B------:R-:W-:Y:S02]  /*14530*/  FFMA.FTZ R132, R53, c[0x0][0x23c], -R126.reuse ;  /* 0x00008f0035847a23 */ /* 0x100fe4000001087e */
[--C-:B------:R-:W-:Y:S02]  /*14540*/  FFMA.FTZ R134, R55, c[0x0][0x23c], -R126.reuse ;  /* 0x00008f0037867a23 */ /* 0x100fe4000001087e */
[----:B------:R-:W4:Y:S01]  /*14550*/  LDSM.16.MT88.4 R52, [R231+0xa800] ;  /* 0x00a80000e734783b */ /* 0x000f220000004200 */
[----:B-1----:R-:W-:Y:S01]  /*14560*/  HMMA.16816.F32 R12, R48, R36, R12 ;  /* 0x00000024300c723c */ /* 0x002fe2000000180c */
[----:B------:R-:W-:Y:S01]  /*14570*/  FFMA.FTZ R135, R213, c[0x0][0x23c], -R126 ;  /* 0x00008f00d5877a23 */ /* 0x000fe2000001087e */
[----:B------:R-:W1:Y:S01]  /*14580*/  MUFU.EX2 R132, R132 ;  /* 0x0000008400847308 */ /* 0x000e620000000800 */
[----:B------:R-:W-:-:S02]  /*14590*/  FFMA.FTZ R150, R206, c[0x0][0x23c], -R121 ;  /* 0x00008f00ce967a23 */ /* 0x000fc40000010879 */
[--C-:B------:R-:W-:Y:S02]  /*145a0*/  FFMA.FTZ R151, R202, c[0x0][0x23c], -R121.reuse ;  /* 0x00008f00ca977a23 */ /* 0x100fe40000010879 */
[--C-:B------:R-:W-:Y:S01]  /*145b0*/  FFMA.FTZ R155, R203, c[0x0][0x23c], -R126.reuse ;  /* 0x00008f00cb9b7a23 */ /* 0x100fe2000001087e */
[C---:B------:R-:W-:Y:S01]  /*145c0*/  HMMA.16816.F32 R16, R48.reuse, R38, R16 ;  /* 0x000000263010723c */ /* 0x040fe20000001810 */
[----:B------:R-:W5:Y:S01]  /*145d0*/  LDSM.16.MT88.4 R36, [R235+0xb000] ;  /* 0x00b00000eb24783b */ /* 0x000f620000004200 */
[----:B---3--:R-:W-:Y:S01]  /*145e0*/  FFMA.FTZ R136, R216, c[0x0][0x23c], -R121 ;  /* 0x00008f00d8887a23 */ /* 0x008fe20000010879 */
[----:B------:R-:W-:Y:S01]  /*145f0*/  MUFU.EX2 R134, R134 ;  /* 0x0000008600867308 */ /* 0x000fe20000000800 */
[--C-:B------:R-:W-:Y:S02]  /*14600*/  FFMA.FTZ R152, R199, c[0x0][0x23c], -R126.reuse ;  /* 0x00008f00c7987a23 */ /* 0x100fe4000001087e */
[--C-:B------:R-:W-:Y:S02]  /*14610*/  FFMA.FTZ R154, R201, c[0x0][0x23c], -R126.reuse ;  /* 0x00008f00c99a7a23 */ /* 0x100fe4000001087e */
[----:B------:R-:W-:Y:S01]  /*14620*/  HMMA.16816.F32 R24, R48, R40, R24 ;  /* 0x000000283018723c */ /* 0x000fe20000001818 */
[----:B------:R-:W-:-:S02]  /*14630*/  FFMA.FTZ R157, R197, c[0x0][0x23c], -R126 ;  /* 0x00008f00c59d7a23 */ /* 0x000fc4000001087e */
[----:B------:R-:W-:Y:S01]  /*14640*/  MUFU.EX2 R135, R135 ;  /* 0x0000008700877308 */ /* 0x000fe20000000800 */
[--C-:B------:R-:W-:Y:S02]  /*14650*/  FFMA.FTZ R158, R200, c[0x0][0x23c], -R121.reuse ;  /* 0x00008f00c89e7a23 */ /* 0x100fe40000010879 */
[--C-:B------:R-:W-:Y:S02]  /*14660*/  FFMA.FTZ R159, R198, c[0x0][0x23c], -R121.reuse ;  /* 0x00008f00c69f7a23 */ /* 0x100fe40000010879 */
[----:B------:R-:W-:Y:S01]  /*14670*/  HMMA.16816.F32 R4, R48, R42, R4 ;  /* 0x0000002a3004723c */ /* 0x000fe20000001804 */
[----:B------:R-:W3:Y:S01]  /*14680*/  LDSM.16.MT88.4 R40, [R233+0xb000] ;  /* 0x00b00000e928783b */ /* 0x000ee20000004200 */
[--C-:B------:R-:W-:Y:S01]  /*14690*/  FFMA.FTZ R160, R170, c[0x0][0x23c], -R121.reuse ;  /* 0x00008f00aaa07a23 */ /* 0x100fe20000010879 */
[----:B------:R-:W1:Y:S01]  /*146a0*/  MUFU.EX2 R136, R136 ;  /* 0x0000008800887308 */ /* 0x000e620000000800 */
[----:B------:R-:W-:Y:S02]  /*146b0*/  FFMA.FTZ R161, R196, c[0x0][0x23c], -R121 ;  /* 0x00008f00c4a17a23 */ /* 0x000fe40000010879 */
[----:B------:R-:W-:-:S02]  /*146c0*/  FFMA.FTZ R170, R175, c[0x0][0x23c], -R126 ;  /* 0x00008f00afaa7a23 */ /* 0x000fc4000001087e */
[C---:B--2---:R-:W-:Y:S01]  /*146d0*/  HMMA.16816.F32 R32, R48.reuse, R28, R32 ;  /* 0x0000001c3020723c */ /* 0x044fe20000001820 */
[--C-:B------:R-:W-:Y:S02]  /*146e0*/  FFMA.FTZ R163, R195, c[0x0][0x23c], -R126.reuse ;  /* 0x00008f00c3a37a23 */ /* 0x100fe4000001087e */
[----:B------:R-:W-:Y:S01]  /*146f0*/  MUFU.EX2 R138, R138 ;  /* 0x0000008a008a7308 */ /* 0x000fe20000000800 */
[--C-:B------:R-:W-:Y:S02]  /*14700*/  FFMA.FTZ R162, R191, c[0x0][0x23c], -R126.reuse ;  /* 0x00008f00bfa27a23 */ /* 0x100fe4000001087e */
[--C-:B------:R-:W-:Y:S02]  /*14710*/  FFMA.FTZ R175, R184, c[0x0][0x23c], -R121.reuse ;  /* 0x00008f00b8af7a23 */ /* 0x100fe40000010879 */
[----:B------:R-:W-:Y:S01]  /*14720*/  HMMA.16816.F32 R20, R48, R30, R20 ;  /* 0x0000001e3014723c */ /* 0x000fe20000001814 */
[----:B------:R-:W2:Y:S01]  /*14730*/  LDSM.16.MT88.4 R28, [R232+0xb000] ;  /* 0x00b00000e81c783b */ /* 0x000ea20000004200 */
[----:B------:R-:W-:Y:S01]  /*14740*/  FFMA.FTZ R184, R187, c[0x0][0x23c], -R126 ;  /* 0x00008f00bbb87a23 */ /* 0x000fe2000001087e */
[----:B------:R-:W1:Y:S01]  /*14750*/  MUFU.EX2 R141, R141 ;  /* 0x0000008d008d7308 */ /* 0x000e620000000800 */
[----:B------:R-:W-:-:S02]  /*14760*/  FFMA.FTZ R187, R192, c[0x0][0x23c], -R121 ;  /* 0x00008f00c0bb7a23 */ /* 0x000fc40000010879 */
[--C-:B------:R-:W-:Y:S02]  /*14770*/  FFMA.FTZ R192, R179, c[0x0][0x23c], -R126.reuse ;  /* 0x00008f00b3c07a23 */ /* 0x100fe4000001087e */
[C---:B----4-:R-:W-:Y:S01]  /*14780*/  HMMA.16816.F32 R44, R48.reuse, R52, R44 ;  /* 0x00000034302c723c */ /* 0x050fe2000000182c */
[----:B------:R-:W-:Y:S02]  /*14790*/  FFMA.FTZ R179, R183, c[0x0][0x23c], -R126 ;  /* 0x00008f00b7b37a23 */ /* 0x000fe4000001087e */
[----:B------:R-:W-:Y:S01]  /*147a0*/  MUFU.EX2 R143, R143 ;  /* 0x0000008f008f7308 */ /* 0x000fe20000000800 */
[--C-:B------:R-:W-:Y:S02]  /*147b0*/  FFMA.FTZ R183, R176, c[0x0][0x23c], -R121.reuse ;  /* 0x00008f00b0b77a23 */ /* 0x100fe40000010879 */
[--C-:B------:R-:W-:Y:S02]  /*147c0*/  FFMA.FTZ R3, R3, c[0x0][0x23c], -R121.reuse ;  /* 0x00008f0003037a23 */ /* 0x100fe40000010879 */
[----:B------:R-:W-:Y:S01]  /*147d0*/  HMMA.16816.F32 R8, R48, R54, R8 ;  /* 0x000000363008723c */ /* 0x000fe20000001808 */
[----:B------:R-:W4:Y:S01]  /*147e0*/  LDSM.16.MT88.4 R52, [R231+0xb000] ;  /* 0x00b00000e734783b */ /* 0x000f220000004200 */
[--C-:B------:R-:W-:Y:S01]  /*147f0*/  FFMA.FTZ R130, R130, c[0x0][0x23c], -R121.reuse ;  /* 0x00008f0082827a23 */ /* 0x100fe20000010879 */
[----:B------:R-:W2:Y:S01]  /*14800*/  MUFU.EX2 R142, R142 ;  /* 0x0000008e008e7308 */ /* 0x000ea20000000800 */
[----:B------:R-:W-:-:S02]  /*14810*/  FFMA.FTZ R191, R58, c[0x0][0x23c], -R121 ;  /* 0x00008f003abf7a23 */ /* 0x000fc40000010879 */
[--C-:B------:R-:W-:Y:S01]  /*14820*/  FFMA.FTZ R58, R93, c[0x0][0x23c], -R126.reuse ;  /* 0x00008f005d3a7a23 */ /* 0x100fe2000001087e */
[----:B-1----:R-:W-:Y:S01]  /*14830*/  F2FP.PACK_AB R48, R132, R133 ;  /* 0x000000858430723e */ /* 0x002fe200000000ff */
[--C-:B------:R-:W-:Y:S01]  /*14840*/  FFMA.FTZ R93, R95, c[0x0][0x23c], -R126.reuse ;  /* 0x00008f005f5d7a23 */ /* 0x100fe2000001087e */
[----:B------:R-:W-:Y:S01]  /*14850*/  F2FP.PACK_AB R49, R139, R136 ;  /* 0x000000888b31723e */ /* 0x000fe200000000ff */
[--C-:B------:R-:W-:Y:S01]  /*14860*/  FFMA.FTZ R59, R59, c[0x0][0x23c], -R126.reuse ;  /* 0x00008f003b3b7a23 */ /* 0x100fe2000001087e */
[----:B------:R-:W-:Y:S01]  /*14870*/  F2FP.PACK_AB R50, R135, R134 ;  /* 0x000000868732723e */ /* 0x000fe200000000ff */
[----:B------:R-:W-:Y:S01]  /*14880*/  MUFU.EX2 R144, R144 ;  /* 0x0000009000907308 */ /* 0x000fe20000000800 */
[----:B------:R-:W-:Y:S01]  /*14890*/  F2FP.PACK_AB R51, R141, R138 ;  /* 0x0000008a8d33723e */ /* 0x000fe200000000ff */
[----:B------:R-:W-:Y:S02]  /*148a0*/  FFMA.FTZ R68, R68, c[0x0][0x23c], -R126 ;  /* 0x00008f0044447a23 */ /* 0x000fe4000001087e */
[----:B------:R-:W-:-:S02]  /*148b0*/  FFMA.FTZ R92, R92, c[0x0][0x23c], -R121 ;  /* 0x00008f005c5c7a23 */ /* 0x000fc40000010879 */
[--C-:B------:R-:W-:Y:S02]  /*148c0*/  FFMA.FTZ R57, R57, c[0x0][0x23c], -R121.reuse ;  /* 0x00008f0039397a23 */ /* 0x100fe40000010879 */
[C---:B-----5:R-:W-:Y:S01]  /*148d0*/  HMMA.16816.F32 R12, R48.reuse, R36, R12 ;  /* 0x00000024300c723c */ /* 0x060fe2000000180c */
[----:B------:R-:W-:Y:S01]  /*148e0*/  MUFU.EX2 R147, R147 ;  /* 0x0000009300937308 */ /* 0x000fe20000000800 */
[--C-:B------:R-:W-:Y:S02]  /*148f0*/  FFMA.FTZ R94, R94, c[0x0][0x23c], -R121.reuse ;  /* 0x00008f005e5e7a23 */ /* 0x100fe40000010879 */
[--C-:B------:R-:W-:Y:S02]  /*14900*/  FFMA.FTZ R95, R66, c[0x0][0x23c], -R121.reuse ;  /* 0x00008f00425f7a23 */ /* 0x100fe40000010879 */
[----:B------:R-:W-:Y:S02]  /*14910*/  FFMA.FTZ R66, R99, c[0x0][0x23c], -R126 ;  /* 0x00008f0063427a23 */ /* 0x000fe4000001087e */
[----:B------:R-:W-:Y:S01]  /*14920*/  HMMA.16816.F32 R16, R48, R38, R16 ;  /* 0x000000263010723c */ /* 0x000fe20000001810 */
[----:B------:R-:W1:Y:S01]  /*14930*/  LDSM.16.MT88.4 R36, [R235+0xb800] ;  /* 0x00b80000eb24783b */ /* 0x000e620000004200 */
[----:B------:R-:W-:Y:S01]  /*14940*/  MUFU.EX2 R146, R146 ;  /* 0x0000009200927308 */ /* 0x000fe20000000800 */
[----:B------:R-:W-:-:S02]  /*14950*/  FFMA.FTZ R176, R65, c[0x0][0x23c], -R121 ;  /* 0x00008f0041b07a23 */ /* 0x000fc40000010879 */
[--C-:B------:R-:W-:Y:S02]  /*14960*/  FFMA.FTZ R67, R67, c[0x0][0x23c], -R126.reuse ;  /* 0x00008f0043437a23 */ /* 0x100fe4000001087e */
[--C-:B------:R-:W-:Y:S01]  /*14970*/  FFMA.FTZ R99, R103, c[0x0][0x23c], -R126.reuse ;  /* 0x00008f0067637a23 */ /* 0x100fe2000001087e */
[C---:B---3--:R-:W-:Y:S01]  /*14980*/  HMMA.16816.F32 R24, R48.reuse, R40, R24 ;  /* 0x000000283018723c */ /* 0x048fe20000001818 */
[--C-:B------:R-:W-:Y:S01]  /*14990*/  FFMA.FTZ R72, R72, c[0x0][0x23c], -R126.reuse ;  /* 0x00008f0048487a23 */ /* 0x100fe2000001087e */
[----:B------:R-:W3:Y:S01]  /*149a0*/  MUFU.EX2 R149, R149 ;  /* 0x0000009500957308 */ /* 0x000ee20000000800 */
[--C-:B------:R-:W-:Y:S02]  /*149b0*/  FFMA.FTZ R97, R97, c[0x0][0x23c], -R121.reuse ;  /* 0x00008f0061617a23 */ /* 0x100fe40000010879 */
[--C-:B------:R-:W-:Y:S02]  /*149c0*/  FFMA.FTZ R65, R101, c[0x0][0x23c], -R121.reuse ;  /* 0x00008f0065417a23 */ /* 0x100fe40000010879 */
[----:B------:R-:W-:Y:S01]  /*149d0*/  FFMA.FTZ R70, R70, c[0x0][0x23c], -R121 ;  /* 0x00008f0046467a23 */ /* 0x000fe20000010879 */
[----:B------:R-:W-:Y:S01]  /*149e0*/  HMMA.16816.F32 R4, R48, R42, R4 ;  /* 0x0000002a3004723c */ /* 0x000fe20000001804 */
[----:B------:R-:W5:Y:S01]  /*149f0*/  LDSM.16.MT88.4 R40, [R233+0xb800] ;  /* 0x00b80000e928783b */ /* 0x000f620000004200 */
[----:B------:R-:W-:Y:S01]  /*14a00*/  MUFU.EX2 R150, R150 ;  /* 0x0000009600967308 */ /* 0x000fe20000000800 */
[----:B------:R-:W-:-:S02]  /*14a10*/  FFMA.FTZ R182, R71, c[0x0][0x23c], -R126 ;  /* 0x00008f0047b67a23 */ /* 0x000fc4000001087e */
[--C-:B------:R-:W-:Y:S02]  /*14a20*/  FFMA.FTZ R71, R108, c[0x0][0x23c], -R126.reuse ;  /* 0x00008f006c477a23 */ /* 0x100fe4000001087e */
[--C-:B------:R-:W-:Y:S01]  /*14a30*/  FFMA.FTZ R108, R69, c[0x0][0x23c], -R121.reuse ;  /* 0x00008f00456c7a23 */ /* 0x100fe20000010879 */
[C---:B--2---:R-:W-:Y:S01]  /*14a40*/  HMMA.16816.F32 R32, R48.reuse, R28, R32 ;  /* 0x0000001c3020723c */ /* 0x044fe20000001820 */
[--C-:B------:R-:W-:Y:S01]  /*14a50*/  FFMA.FTZ R101, R107, c[0x0][0x23c], -R126.reuse ;  /* 0x00008f006b657a23 */ /* 0x100fe2000001087e */
[----:B------:R-:W2:Y:S01]  /*14a60*/  MUFU.EX2 R151, R151 ;  /* 0x0000009700977308 */ /* 0x000ea20000000800 */
[----:B------:R-:W-:Y:S02]  /*14a70*/  FFMA.FTZ R76, R76, c[0x0][0x23c], -R126 ;  /* 0x00008f004c4c7a23 */ /* 0x000fe4000001087e */
[--C-:B------:R-:W-:Y:S02]  /*14a80*/  FFMA.FTZ R103, R105, c[0x0][0x23c], -R121.reuse ;  /* 0x00008f0069677a23 */ /* 0x100fe40000010879 */
[--C-:B------:R-:W-:Y:S01]  /*14a90*/  FFMA.FTZ R69, R104, c[0x0][0x23c], -R121.reuse ;  /* 0x00008f0068457a23 */ /* 0x100fe20000010879 */
[----:B------:R-:W-:Y:S01]  /*14aa0*/  HMMA.16816.F32 R20, R48, R30, R20 ;  /* 0x0000001e3014723c */ /* 0x000fe20000001814 */
[----:B------:R-:W5:Y:S01]  /*14ab0*/  LDSM.16.MT88.4 R28, [R232+0xb800] ;  /* 0x00b80000e81c783b */ /* 0x000f620000004200 */
[----:B------:R-:W-:Y:S01]  /*14ac0*/  MUFU.EX2 R155, R155 ;  /* 0x0000009b009b7308 */ /* 0x000fe20000000800 */
[----:B------:R-:W-:-:S02]  /*14ad0*/  FFMA.FTZ R74, R74, c[0x0][0x23c], -R121 ;  /* 0x00008f004a4a7a23 */ /* 0x000fc40000010879 */
[--C-:B------:R-:W-:Y:S02]  /*14ae0*/  FFMA.FTZ R105, R110, c[0x0][0x23c], -R126.reuse ;  /* 0x00008f006e697a23 */ /* 0x100fe4000001087e */
[--C-:B------:R-:W-:Y:S01]  /*14af0*/  FFMA.FTZ R110, R81, c[0x0][0x23c], -R126.reuse ;  /* 0x00008f00516e7a23 */ /* 0x100fe2000001087e */
[C---:B----4-:R-:W-:Y:S01]  /*14b00*/  HMMA.16816.F32 R44, R48.reuse, R52, R44 ;  /* 0x00000034302c723c */ /* 0x050fe2000000182c */
[--C-:B------:R-:W-:Y:S01]  /*14b10*/  FFMA.FTZ R81, R106, c[0x0][0x23c], -R121.reuse ;  /* 0x00008f006a517a23 */ /* 0x100fe20000010879 */
[----:B------:R-:W4:Y:S01]  /*14b20*/  MUFU.EX2 R152, R152 ;  /* 0x0000009800987308 */ /* 0x000f220000000800 */
[--C-:B------:R-:W-:Y:S02]  /*14b30*/  FFMA.FTZ R106, R73, c[0x0][0x23c], -R121.reuse ;  /* 0x00008f00496a7a23 */ /* 0x100fe40000010879 */
[----:B------:R-:W-:Y:S02]  /*14b40*/  FFMA.FTZ R73, R100, c[0x0][0x23c], -R121 ;  /* 0x00008f0064497a23 */ /* 0x000fe40000010879 */
[--C-:B------:R-:W-:Y:S01]  /*14b50*/  FFMA.FTZ R104, R109, c[0x0][0x23c], -R126.reuse ;  /* 0x00008f006d687a23 */ /* 0x100fe2000001087e */
[----:B------:R-:W-:Y:S01]  /*14b60*/  HMMA.16816.F32 R8, R48, R54, R8 ;  /* 0x000000363008723c */ /* 0x000fe20000001808 */
[----:B------:R-:W4:Y:S01]  /*14b70*/  LDSM.16.MT88.4 R52, [R231+0xb800] ;  /* 0x00b80000e734783b */ /* 0x000f220000004200 */
[----:B------:R-:W-:Y:S01]  /*14b80*/  MUFU.EX2 R154, R154 ;  /* 0x0000009a009a7308 */ /* 0x000fe20000000800 */
[----:B------:R-:W-:-:S02]  /*14b90*/  FFMA.FTZ R75, R75, c[0x0][0x23c], -R126 ;  /* 0x00008f004b4b7a23 */ /* 0x000fc4000001087e */
[----:B------:R-:W-:Y:S02]  /*14ba0*/  FFMA.FTZ R100, R79, c[0x0][0x23c], -R121 ;  /* 0x00008f004f647a23 */ /* 0x000fe40000010879 */
[----:B------:R-:W-:Y:S01]  /*14bb0*/  F2FP.PACK_AB R48, R142, R143 ;  /* 0x0000008f8e30723e */ /* 0x000fe200000000ff */
[----:B------:R-:W-:Y:S01]  /*14bc0*/  FFMA.FTZ R251, R251, R128, R124 ;  /* 0x00000080fbfb7223 */ /* 0x000fe2000001007c */
[----:B---3--:R-:W-:Y:S01]  /*14bd0*/  F2FP.PACK_AB R49, R149, R146 ;  /* 0x000000929531723e */ /* 0x008fe200000000ff */
[----:B------:R-:W-:Y:S01]  /*14be0*/  MUFU.EX2 R157, R157 ;  /* 0x0000009d009d7308 */ /* 0x000fe20000000800 */
[----:B------:R-:W-:Y:S01]  /*14bf0*/  F2FP.PACK_AB R50, R147, R144 ;  /* 0x000000909332723e */ /* 0x000fe200000000ff */
[----:B------:R-:W-:Y:S01]  /*14c00*/  FFMA.FTZ R2, R250, R2, R119 ;  /* 0x00000002fa027223 */ /* 0x000fe20000010077 */
[----:B--2---:R-:W-:Y:S01]  /*14c10*/  F2FP.PACK_AB R51, R151, R150 ;  /* 0x000000969733723e */ /* 0x004fe200000000ff */
[----:B------:R-:W-:Y:S02]  /*14c20*/  FADD.FTZ R122, R122, R251 ;  /* 0x000000fb7a7a7221 */ /* 0x000fe40000010000 */
[----:B------:R-:W-:-:S02]  /*14c30*/  FADD.FTZ R63, R63, R2 ;  /* 0x000000023f3f7221 */ /* 0x000fc40000010000 */
        /* <DEDUP_REMOVED lines=9> */
[----:B------:R-:W2:Y:S01]  /*14cd0*/  LDSM.16.MT88.4 R36, [R235+0xc000] ;  /* 0x00c00000eb24783b */ /* 0x000ea20000004200 */
[----:B------:R-:W-:-:S02]  /*14ce0*/  FFMA.FTZ R63, R77, c[0x0][0x23c], -R121 ;  /* 0x00008f004d3f7a23 */ /* 0x000fc40000010879 */
[----:B------:R-:W-:Y:S02]  /*14cf0*/  FFMA.FTZ R77, R83, c[0x0][0x23c], -R121 ;  /* 0x00008f00534d7a23 */ /* 0x000fe40000010879 */
[----:B------:R-:W-:Y:S01]  /*14d00*/  MUFU.EX2 R160, R160 ;  /* 0x000000a000a07308 */ /* 0x000fe20000000800 */
[----:B------:R-:W-:Y:S01]  /*14d10*/  FADD.FTZ R148, R148, R129 ;  /* 0x0000008194947221 */ /* 0x000fe20000010000 */
[C---:B-----5:R-:W-:Y:S01]  /*14d20*/  HMMA.16816.F32 R24, R48.reuse, R40, R24 ;  /* 0x000000283018723c */ /* 0x060fe20000001818 */
[--C-:B------:R-:W-:Y:S02]  /*14d30*/  FFMA.FTZ R102, R102, c[0x0][0x23c], -R121.reuse ;  /* 0x00008f0066667a23 */ /* 0x100fe40000010879 */
[----:B------:R-:W-:Y:S02]  /*14d40*/  FFMA.FTZ R96, R96, c[0x0][0x23c], -R121 ;  /* 0x00008f0060607a23 */ /* 0x000fe40000010879 */
        /* <DEDUP_REMOVED lines=21> */
[C---:B----4-:R-:W-:Y:S01]  /*14ea0*/  HMMA.16816.F32 R44, R48.reuse, R52, R44 ;  /* 0x00000034302c723c */ /* 0x050fe2000000182c */
[----:B------:R-:W-:Y:S02]  /*14eb0*/  FADD.FTZ R134, R135, R134 ;  /* 0x0000008687867221 */ /* 0x000fe40000010000 */
[----:B------:R-:W-:Y:S02]  /*14ec0*/  FADD.FTZ R141, R141, R138 ;  /* 0x0000008a8d8d7221 */ /* 0x000fe40000010000 */
[--C-:B------:R-:W-:Y:S01]  /*14ed0*/  FFMA.FTZ R79, R84, c[0x0][0x23c], -R126.reuse ;  /* 0x00008f00544f7a23 */ /* 0x100fe2000001087e */
[----:B------:R-:W4:Y:S01]  /*14ee0*/  MUFU.EX2 R172, R172 ;  /* 0x000000ac00ac7308 */ /* 0x000f220000000800 */
[----:B------:R-:W-:Y:S01]  /*14ef0*/  FADD.FTZ R146, R146, R141 ;  /* 0x0000008d92927221 */ /* 0x000fe20000010000 */
[----:B------:R-:W-:Y:S01]  /*14f00*/  HMMA.16816.F32 R8, R48, R54, R8 ;  /* 0x000000363008723c */ /* 0x000fe20000001808 */
[----:B------:R-:W4:Y:S01]  /*14f10*/  LDSM.16.MT88.4 R52, [R231+0xc000] ;  /* 0x00c00000e734783b */ /* 0x000f220000004200 */
[----:B------:R-:W-:-:S02]  /*14f20*/  FFMA.FTZ R83, R91, c[0x0][0x23c], -R126 ;  /* 0x00008f005b537a23 */ /* 0x000fc4000001087e */
[----:B------:R-:W-:Y:S02]  /*14f30*/  FADD.FTZ R149, R149, R146 ;  /* 0x0000009295957221 */ /* 0x000fe40000010000 */
[----:B------:R-:W-:Y:S01]  /*14f40*/  MUFU.EX2 R175, R175 ;  /* 0x000000af00af7308 */ /* 0x000fe20000000800 */
[----:B------:R-:W-:Y:S01]  /*14f50*/  F2FP.PACK_AB R48, R152, R155 ;  /* 0x0000009b9830723e */ /* 0x000fe200000000ff */
[----:B------:R-:W-:Y:S01]  /*14f60*/  FADD.FTZ R150, R150, R149 ;  /* 0x0000009596967221 */ /* 0x000fe20000010000 */
[----:B-1----:R-:W-:Y:S01]  /*14f70*/  F2FP.PACK_AB R49, R159, R158 ;  /* 0x0000009e9f31723e */ /* 0x002fe200000000ff */
[----:B------:R-:W-:Y:S01]  /*14f80*/  FFMA.FTZ R62, R112, c[0x0][0x23c], -R126 ;  /* 0x00008f00703e7a23 */ /* 0x000fe2000001087e */
[----:B------:R-:W-:Y:S01]  /*14f90*/  F2FP.PACK_AB R50, R157, R154 ;  /* 0x0000009a9d32723e */ /* 0x000fe200000000ff */
[----:B------:R-:W-:Y:S01]  /*14fa0*/  FADD.FTZ R151, R151, R150 ;  /* 0x0000009697977221 */ /* 0x000fe20000010000 */
[----:B---3--:R-:W-:Y:S01]  /*14fb0*/  F2FP.PACK_AB R51, R161, R160 ;  /* 0x000000a0a133723e */ /* 0x008fe200000000ff */
[----:B------:R-:W1:Y:S01]  /*14fc0*/  MUFU.EX2 R178, R178 ;  /* 0x000000b200b27308 */ /* 0x000e620000000800 */
[----:B------:R-:W-:-:S02]  /*14fd0*/  FFMA.FTZ R78, R78, c[0x0][0x23c], -R126 ;  /* 0x00008f004e4e7a23 */ /* 0x000fc4000001087e */
[----:B------:R-:W-:Y:S02]  /*14fe0*/  FADD.FTZ R158, R158, R151 ;  /* 0x000000979e9e7221 */ /* 0x000fe40000010000 */
[----:B------:R-:W-:Y:S01]  /*14ff0*/  FFMA.FTZ R91, R88, c[0x0][0x23c], -R121 ;  /* 0x00008f00585b7a23 */ /* 0x000fe20000010879 */
[C---:B--2---:R-:W-:Y:S01]  /*15000*/  HMMA.16816.F32 R12, R48.reuse, R36, R12 ;  /* 0x00000024300c723c */ /* 0x044fe2000000180c */
[----:B------:R-:W-:Y:S01]  /*15010*/  FADD.FTZ R159, R159, R158 ;  /* 0x0000009e9f9f7221 */ /* 0x000fe20000010000 */
[----:B------:R-:W-:Y:S01]  /*15020*/  MUFU.EX2 R184, R184 ;  /* 0x000000b800b87308 */ /* 0x000fe20000000800 */
[--C-:B------:R-:W-:Y:S01]  /*15030*/  FFMA.FTZ R88, R117, c[0x0][0x23c], -R126.reuse ;  /* 0x00008f0075587a23 */ /* 0x100fe2000001087e */
[----:B------:R-:W-:Y:S01]  /*15040*/  LDSM.16.MT88.4 R148, [R233+0x11800] ;  /* 0x01180000e994783b */ /* 0x000fe20000004200 */
[----:B------:R-:W-:Y:S02]  /*15050*/  FADD.FTZ R84, R160, R159 ;  /* 0x0000009fa0547221 */ /* 0x000fe40000010000 */
[----:B------:R-:W-:Y:S01]  /*15060*/  FFMA.FTZ R251, R89, c[0x0][0x23c], -R126 ;  /* 0x00008f0059fb7a23 */ /* 0x000fe2000001087e */
[----:B------:R-:W-:Y:S01]  /*15070*/  HMMA.16816.F32 R16, R48, R38, R16 ;  /* 0x000000263010723c */ /* 0x000fe20000001810 */
[----:B------:R-:W2:Y:S01]  /*15080*/  LDSM.16.MT88.4 R36, [R235+0xc800] ;  /* 0x00c80000eb24783b */ /* 0x000ea20000004200 */
[----:B------:R-:W3:Y:S01]  /*15090*/  MUFU.EX2 R177, R177 ;  /* 0x000000b100b17308 */ /* 0x000ee20000000800 */
[----:B------:R-:W-:-:S02]  /*150a0*/  FADD.FTZ R84, R161, R84 ;  /* 0x00000054a1547221 */ /* 0x000fc40000010000 */
[--C-:B------:R-:W-:Y:S02]  /*150b0*/  FFMA.FTZ R250, R86, c[0x0][0x23c], -R121.reuse ;  /* 0x00008f0056fa7a23 */ /* 0x100fe40000010879 */
[----:B------:R-:W-:Y:S01]  /*150c0*/  FFMA.FTZ R114, R114, c[0x0][0x23c], -R121 ;  /* 0x00008f0072727a23 */ /* 0x000fe20000010879 */
[C---:B-----5:R-:W-:Y:S02]  /*150d0*/  HMMA.16816.F32 R24, R48.reuse, R40, R24 ;  /* 0x000000283018723c */ /* 0x060fe40000001818 */
[----:B------:R-:W-:Y:S06]  /*150e0*/  MUFU.EX2 R181, R181 ;  /* 0x000000b500b57308 */ /* 0x000fec0000000800 */
[C---:B------:R-:W-:Y:S01]  /*150f0*/  HMMA.16816.F32 R4, R48.reuse, R42, R4 ;  /* 0x0000002a3004723c */ /* 0x040fe20000001804 */
[----:B------:R-:W5:Y:S01]  /*15100*/  LDSM.16.MT88.4 R40, [R233+0xc800] ;  /* 0x00c80000e928783b */ /* 0x000f620000004200 */
[----:B------:R-:W-:Y:S06]  /*15110*/  MUFU.EX2 R186, R186 ;  /* 0x000000ba00ba7308 */ /* 0x000fec0000000800 */
[C---:B------:R-:W-:Y:S02]  /*15120*/  HMMA.16816.F32 R32, R48.reuse, R28, R32 ;  /* 0x0000001c3020723c */ /* 0x040fe40000001820 */
[----:B------:R-:W-:Y:S06]  /*15130*/  MUFU.EX2 R185, R185 ;  /* 0x000000b900b97308 */ /* 0x000fec0000000800 */
[C---:B------:R-:W-:Y:S01]  /*15140*/  HMMA.16816.F32 R20, R48.reuse, R30, R20 ;  /* 0x0000001e3014723c */ /* 0x040fe20000001814 */
[----:B------:R-:W3:Y:S01]  /*15150*/  LDSM.16.MT88.4 R28, [R232+0xc800] ;  /* 0x00c80000e81c783b */ /* 0x000ee20000004200 */
[----:B------:R-:W1:Y:S06]  /*15160*/  MUFU.EX2 R188, R188 ;  /* 0x000000bc00bc7308 */ /* 0x000e6c0000000800 */
[C---:B----4-:R-:W-:Y:S02]  /*15170*/  HMMA.16816.F32 R44, R48.reuse, R52, R44 ;  /* 0x00000034302c723c */ /* 0x050fe4000000182c */
[----:B------:R-:W-:Y:S06]  /*15180*/  MUFU.EX2 R187, R187 ;  /* 0x000000bb00bb7308 */ /* 0x000fec0000000800 */
[----:B------:R-:W-:Y:S01]  /*15190*/  HMMA.16816.F32 R8, R48, R54, R8 ;  /* 0x000000363008723c */ /* 0x000fe20000001808 */
[----:B------:R-:W4:Y:S01]  /*151a0*/  LDSM.16.MT88.4 R52, [R231+0xc800] ;  /* 0x00c80000e734783b */ /* 0x000f220000004200 */
[----:B------:R-:W2:Y:S05]  /*151b0*/  MUFU.EX2 R190, R190 ;  /* 0x000000be00be7308 */ /* 0x000eaa0000000800 */
[----:B------:R-:W-:-:S02]  /*151c0*/  F2FP.PACK_AB R48, R162, R163 ;  /* 0x000000a3a230723e */ /* 0x000fc400000000ff */
[----:B------:R-:W-:Y:S01]  /*151d0*/  F2FP.PACK_AB R49, R172, R167 ;  /* 0x000000a7ac31723e */ /* 0x000fe200000000ff */
[----:B------:R-:W-:Y:S01]  /*151e0*/  MUFU.EX2 R189, R189 ;  /* 0x000000bd00bd7308 */ /* 0x000fe20000000800 */
[----:B------:R-:W-:Y:S01]  /*151f0*/  F2FP.PACK_AB R50, R170, R165 ;  /* 0x000000a5aa32723e */ /* 0x000fe200000000ff */
[----:B------:R-:W-:Y:S01]  /*15200*/  FADD.FTZ R167, R167, R84 ;  /* 0x00000054a7a77221 */ /* 0x000fe20000010000 */
[----:B-1----:R-:W-:Y:S01]  /*15210*/  F2FP.PACK_AB R51, R178, R175 ;  /* 0x000000afb233723e */ /* 0x002fe200000000ff */
[----:B------:R-:W-:Y:S02]  /*15220*/  FFMA.FTZ R84, R116, c[0x0][0x23c], -R126 ;  /* 0x00008f0074547a23 */ /* 0x000fe4000001087e */
        /* <DEDUP_REMOVED lines=8> */
[----:B------:R-:W-:Y:S02]  /*152b0*/  MUFU.EX2 R194, R194 ;  /* 0x000000c200c27308 */ /* 0x000fe40000000800 */
[C---:B-----5:R-:W-:Y:S06]  /*152c0*/  HMMA.16816.F32 R24, R48.reuse, R40, R24 ;  /* 0x000000283018723c */ /* 0x060fec0000001818 */
[----:B------:R-:W-:Y:S02]  /*152d0*/  MUFU.EX2 R173, R173 ;  /* 0x000000ad00ad7308 */ /* 0x000fe40000000800 */
[C---:B------:R-:W-:Y:S01]  /*152e0*/  HMMA.16816.F32 R4, R48.reuse, R42, R4 ;  /* 0x0000002a3004723c */ /* 0x040fe20000001804 */
[----:B------:R-:W5:Y:S05]  /*152f0*/  LDSM.16.MT88.4 R40, [R233+0xd000] ;  /* 0x00d00000e928783b */ /* 0x000f6a0000004200 */
[----:B------:R-:W1:Y:S02]  /*15300*/  MUFU.EX2 R174, R174 ;  /* 0x000000ae00ae7308 */ /* 0x000e640000000800 */
[C---:B---3--:R-:W-:Y:S06]  /*15310*/  HMMA.16816.F32 R32, R48.reuse, R28, R32 ;  /* 0x0000001c3020723c */ /* 0x048fec0000001820 */
[----:B------:R-:W-:Y:S02]  /*15320*/  MUFU.EX2 R180, R180 ;  /* 0x000000b400b47308 */ /* 0x000fe40000000800 */
[C---:B------:R-:W-:Y:S01]  /*15330*/  HMMA.16816.F32 R20, R48.reuse, R30, R20 ;  /* 0x0000001e3014723c */ /* 0x040fe20000001814 */
[----:B------:R-:W3:Y:S05]  /*15340*/  LDSM.16.MT88.4 R28, [R232+0xd000] ;  /* 0x00d00000e81c783b */ /* 0x000eea0000004200 */
[----:B------:R-:W1:Y:S02]  /*15350*/  MUFU.EX2 R183, R183 ;  /* 0x000000b700b77308 */ /* 0x000e640000000800 */
[C---:B----4-:R-:W-:Y:S06]  /*15360*/  HMMA.16816.F32 R44, R48.reuse, R52, R44 ;  /* 0x00000034302c723c */ /* 0x050fec000000182c */
[----:B------:R-:W-:Y:S02]  /*15370*/  MUFU.EX2 R171, R171 ;  /* 0x000000ab00ab7308 */ /* 0x000fe40000000800 */
[----:B------:R-:W-:Y:S01]  /*15380*/  HMMA.16816.F32 R8, R48, R54, R8 ;  /* 0x000000363008723c */ /* 0x000fe20000001808 */
[----:B------:R-:W4:Y:S05]  /*15390*/  LDSM.16.MT88.4 R52, [R231+0xd000] ;  /* 0x00d00000e734783b */ /* 0x000f2a0000004200 */
[----:B------:R-:W1:Y:S01]  /*153a0*/  MUFU.EX2 R56, R56 ;  /* 0x0000003800387308 */ /* 0x000e620000000800 */
[----:B------:R-:W-:-:S02]  /*153b0*/  F2FP.PACK_AB R48, R177, R184 ;  /* 0x000000b8b130723e */ /* 0x000fc400000000ff */
[----:B------:R-:W-:Y:S01]  /*153c0*/  F2FP.PACK_AB R49, R188, R185 ;  /* 0x000000b9bc31723e */ /* 0x000fe200000000ff */
[----:B------:R-:W-:Y:S01]  /*153d0*/  FADD.FTZ R185, R185, R178 ;  /* 0x000000b2b9b97221 */ /* 0x000fe20000010000 */
[----:B------:R-:W-:Y:S02]  /*153e0*/  F2FP.PACK_AB R50, R186, R181 ;  /* 0x000000b5ba32723e */ /* 0x000fe400000000ff */
[----:B------:R-:W-:Y:S01]  /*153f0*/  F2FP.PACK_AB R51, R190, R187 ;  /* 0x000000bbbe33723e */ /* 0x000fe200000000ff */
        /* <DEDUP_REMOVED lines=8> */
[----:B------:R-:W-:Y:S06]  /*15480*/  MUFU.EX2 R168, R168 ;  /* 0x000000a800a87308 */ /* 0x000fec0000000800 */
[C---:B-----5:R-:W-:Y:S02]  /*15490*/  HMMA.16816.F32 R24, R48.reuse, R40, R24 ;  /* 0x000000283018723c */ /* 0x060fe40000001818 */
[----:B------:R-:W5:Y:S06]  /*154a0*/  MUFU.EX2 R3, R3 ;  /* 0x0000000300037308 */ /* 0x000f6c0000000800 */
[C---:B------:R-:W-:Y:S01]  /*154b0*/  HMMA.16816.F32 R4, R48.reuse, R42, R4 ;  /* 0x0000002a3004723c */ /* 0x040fe20000001804 */
[----:B------:R-:W2:Y:S01]  /*154c0*/  LDSM.16.MT88.4 R40, [R233+0xd800] ;  /* 0x00d80000e928783b */ /* 0x000ea20000004200 */
[----:B------:R-:W-:Y:S06]  /*154d0*/  MUFU.EX2 R130, R130 ;  /* 0x0000008200827308 */ /* 0x000fec0000000800 */
[C---:B---3--:R-:W-:Y:S02]  /*154e0*/  HMMA.16816.F32 R32, R48.reuse, R28, R32 ;  /* 0x0000001c3020723c */ /* 0x048fe40000001820 */
[----:B------:R-:W3:Y:S06]  /*154f0*/  MUFU.EX2 R191, R191 ;  /* 0x000000bf00bf7308 */ /* 0x000eec0000000800 */
[C---:B------:R-:W-:Y:S01]  /*15500*/  HMMA.16816.F32 R20, R48.reuse, R30, R20 ;  /* 0x0000001e3014723c */ /* 0x040fe20000001814 */
[----:B------:R-:W3:Y:S01]  /*15510*/  LDSM.16.MT88.4 R28, [R232+0xd800] ;  /* 0x00d80000e81c783b */ /* 0x000ee20000004200 */
[----:B------:R-:W-:Y:S06]  /*15520*/  MUFU.EX2 R58, R58 ;  /* 0x0000003a003a7308 */ /* 0x000fec0000000800 */
[C---:B----4-:R-:W-:Y:S02]  /*15530*/  HMMA.16816.F32 R44, R48.reuse, R52, R44 ;  /* 0x00000034302c723c */ /* 0x050fe4000000182c */
[----:B------:R-:W4:Y:S06]  /*15540*/  MUFU.EX2 R59, R59 ;  /* 0x0000003b003b7308 */ /* 0x000f2c0000000800 */
[----:B------:R-:W-:Y:S01]  /*15550*/  HMMA.16816.F32 R8, R48, R54, R8 ;  /* 0x000000363008723c */ /* 0x000fe20000001808 */
[----:B------:R-:W3:Y:S01]  /*15560*/  LDSM.16.MT88.4 R52, [R231+0xd800] ;  /* 0x00d80000e734783b */ /* 0x000ee20000004200 */
[----:B------:R-:W-:Y:S05]  /*15570*/  MUFU.EX2 R93, R93 ;  /* 0x0000005d005d7308 */ /* 0x000fea0000000800 */
[----:B-1----:R-:W-:-:S02]  /*15580*/  F2FP.PACK_AB R48, R192, R189 ;  /* 0x000000bdc030723e */ /* 0x002fc400000000ff */
[----:B------:R-:W-:Y:S01]  /*15590*/  F2FP.PACK_AB R49, R174, R173 ;  /* 0x000000adae31723e */ /* 0x000fe200000000ff */
[----:B------:R-:W-:Y:S01]  /*155a0*/  MUFU.EX2 R68, R68 ;  /* 0x0000004400447308 */ /* 0x000fe20000000800 */
[----:B------:R-:W-:Y:S02]  /*155b0*/  F2FP.PACK_AB R50, R194, R179 ;  /* 0x000000b3c232723e */ /* 0x000fe400000000ff */
[----:B------:R-:W-:-:S05]  /*155c0*/  F2FP.PACK_AB R51, R183, R180 ;  /* 0x000000b4b733723e */ /* 0x000fca00000000ff */
[----:B------:R-:W-:Y:S02]  /*155d0*/  MUFU.EX2 R92, R92 ;  /* 0x0000005c005c7308 */ /* 0x000fe40000000800 */
[C---:B--2---:R-:W-:Y:S06]  /*155e0*/  HMMA.16816.F32 R12, R48.reuse, R36, R12 ;  /* 0x00000024300c723c */ /* 0x044fec000000180c */
[----:B------:R-:W1:Y:S02]  /*155f0*/  MUFU.EX2 R57, R57 ;  /* 0x0000003900397308 */ /* 0x000e640000000800 */
[C---:B------:R-:W-:Y:S01]  /*15600*/  HMMA.16816.F32 R16, R48.reuse, R38, R16 ;  /* 0x000000263010723c */ /* 0x040fe20000001810 */
[----:B------:R-:W2:Y:S05]  /*15610*/  LDSM.16.MT88.4 R36, [R235+0xe000] ;  /* 0x00e00000eb24783b */ /* 0x000eaa0000004200 */
        /* <DEDUP_REMOVED lines=8> */
[C---:B------:R-:W-:Y:S01]  /*156a0*/  HMMA.16816.F32 R20, R48.reuse, R30, R20 ;  /* 0x0000001e3014723c */ /* 0x040fe20000001814 */
[----:B------:R-:W1:Y:S05]  /*156b0*/  LDSM.16.MT88.4 R28, [R232+0xe000] ;  /* 0x00e00000e81c783b */ /* 0x000e6a0000004200 */
[----:B------:R-:W-:Y:S02]  /*156c0*/  MUFU.EX2 R99, R99 ;  /* 0x0000006300637308 */ /* 0x000fe40000000800 */
[C---:B------:R-:W-:Y:S06]  /*156d0*/  HMMA.16816.F32 R44, R48.reuse, R52, R44 ;  /* 0x00000034302c723c */ /* 0x040fec000000182c */
[----:B------:R-:W-:Y:S02]  /*156e0*/  MUFU.EX2 R72, R72 ;  /* 0x0000004800487308 */ /* 0x000fe40000000800 */
[----:B------:R-:W-:Y:S01]  /*156f0*/  HMMA.16816.F32 R8, R48, R54, R8 ;  /* 0x000000363008723c */ /* 0x000fe20000001808 */
[----:B------:R-:W3:Y:S05]  /*15700*/  LDSM.16.MT88.4 R52, [R231+0xe000] ;  /* 0x00e00000e734783b */ /* 0x000eea0000004200 */
[----:B------:R-:W-:Y:S01]  /*15710*/  MUFU.EX2 R97, R97 ;  /* 0x0000006100617308 */ /* 0x000fe20000000800 */
[----:B------:R-:W-:-:S02]  /*15720*/  F2FP.PACK_AB R48, R56, R171 ;  /* 0x000000ab3830723e */ /* 0x000fc400000000ff */
[----:B-----5:R-:W-:Y:S02]  /*15730*/  F2FP.PACK_AB R49, R3, R168 ;  /* 0x000000a80331723e */ /* 0x020fe400000000ff */
[----:B------:R-:W-:Y:S02]  /*15740*/  F2FP.PACK_AB R50, R64, R169 ;  /* 0x000000a94032723e */ /* 0x000fe400000000ff */
[----:B------:R-:W-:Y:S01]  /*15750*/  F2FP.PACK_AB R51, R191, R130 ;  /* 0x00000082bf33723e */ /* 0x000fe200000000ff */
[----:B------:R-:W5:Y:S06]  /*15760*/  MUFU.EX2 R176, R176 ;  /* 0x000000b000b07308 */ /* 0x000f6c0000000800 */
[C---:B--2---:R-:W-:Y:S02]  /*15770*/  HMMA.16816.F32 R12, R48.reuse, R36, R12 ;  /* 0x00000024300c723c */ /* 0x044fe4000000180c */
        /* <DEDUP_REMOVED lines=18> */
[----:B------:R-:W1:Y:S05]  /*158a0*/  MUFU.EX2 R108, R108 ;  /* 0x0000006c006c7308 */ /* 0x000e6a0000000800 */
[----:B----4-:R-:W-:-:S02]  /*158b0*/  F2FP.PACK_AB R48, R59, R58 ;  /* 0x0000003a3b30723e */ /* 0x010fc400000000ff */
[----:B------:R-:W-:Y:S01]  /*158c0*/  F2FP.PACK_AB R49, R57, R92 ;  /* 0x0000005c3931723e */ /* 0x000fe200000000ff */
[----:B------:R-:W-:Y:S01]  /*158d0*/  MUFU.EX2 R69, R69 ;  /* 0x0000004500457308 */ /* 0x000fe20000000800 */
[----:B------:R-:W-:Y:S02]  /*158e0*/  F2FP.PACK_AB R50, R68, R93 ;  /* 0x0000005d4432723e */ /* 0x000fe400000000ff */
[----:B------:R-:W-:-:S05]  /*158f0*/  F2FP.PACK_AB R51, R95, R94 ;  /* 0x0000005e5f33723e */ /* 0x000fca00000000ff */
[----:B------:R-:W4:Y:S02]  /*15900*/  MUFU.EX2 R74, R74 ;  /* 0x0000004a004a7308 */ /* 0x000f240000000800 */
[C---:B--2---:R-:W-:Y:S06]  /*15910*/  HMMA.16816.F32 R12, R48.reuse, R36, R12 ;  /* 0x00000024300c723c */ /* 0x044fec000000180c */
[----:B------:R-:W-:Y:S02]  /*15920*/  MUFU.EX2 R104, R104 ;  /* 0x0000006800687308 */ /* 0x000fe40000000800 */
[C---:B------:R-:W-:Y:S01]  /*15930*/  HMMA.16816.F32 R16, R48.reuse, R38, R16 ;  /* 0x000000263010723c */ /* 0x040fe20000001810 */
[----:B------:R-:W2:Y:S05]  /*15940*/  LDSM.16.MT88.4 R36, [R235+0xf000] ;  /* 0x00f00000eb24783b */ /* 0x000eaa0000004200 */
[----:B------:R-:W2:Y:S02]  /*15950*/  MUFU.EX2 R75, R75 ;  /* 0x0000004b004b7308 */ /* 0x000ea40000000800 */
        /* <DEDUP_REMOVED lines=9> */
[----:B------:R-:W1:Y:S02]  /*159f0*/  MUFU.EX2 R106, R106 ;  /* 0x0000006a006a7308 */ /* 0x000e640000000800 */
[C---:B---3--:R-:W-:Y:S06]  /*15a00*/  HMMA.16816.F32 R44, R48.reuse, R52, R44 ;  /* 0x00000034302c723c */ /* 0x048fec000000182c */
[----:B------:R-:W-:Y:S02]  /*15a10*/  MUFU.EX2 R73, R73 ;  /* 0x0000004900497308 */ /* 0x000fe40000000800 */
[----:B------:R-:W-:Y:S01]  /*15a20*/  HMMA.16816.F32 R8, R48, R54, R8 ;  /* 0x000000363008723c */ /* 0x000fe20000001808 */
[----:B------:R-:W3:Y:S05]  /*15a30*/  LDSM.16.MT88.4 R52, [R231+0xf000] ;  /* 0x00f00000e734783b */ /* 0x000eea0000004200 */
[----:B------:R-:W1:Y:S01]  /*15a40*/  MUFU.EX2 R100, R100 ;  /* 0x0000006400647308 */ /* 0x000e620000000800 */
[----:B------:R-:W-:-:S02]  /*15a50*/  F2FP.PACK_AB R48, R67, R66 ;  /* 0x000000424330723e */ /* 0x000fc400000000ff */
[----:B-----5:R-:W-:Y:S02]  /*15a60*/  F2FP.PACK_AB R49, R176, R97 ;  /* 0x00000061b031723e */ /* 0x020fe400000000ff */
[----:B------:R-:W-:Y:S02]  /*15a70*/  F2FP.PACK_AB R50, R72, R99 ;  /* 0x000000634832723e */ /* 0x000fe400000000ff */
[----:B------:R-:W-:Y:S01]  /*15a80*/  F2FP.PACK_AB R51, R70, R65 ;  /* 0x000000414633723e */ /* 0x000fe200000000ff */
        /* <DEDUP_REMOVED lines=15> */
[----:B------:R-:W-:Y:S06]  /*15b80*/  MUFU.EX2 R78, R78 ;  /* 0x0000004e004e7308 */ /* 0x000fec0000000800 */
[C---:B---3--:R-:W-:Y:S02]  /*15b90*/  HMMA.16816.F32 R44, R48.reuse, R52, R44 ;  /* 0x00000034302c723c */ /* 0x048fe4000000182c */
[----:B------:R-:W-:Y:S06]  /*15ba0*/  MUFU.EX2 R83, R83 ;  /* 0x0000005300537308 */ /* 0x000fec0000000800 */
[----:B------:R-:W-:Y:S01]  /*15bb0*/  HMMA.16816.F32 R8, R48, R54, R8 ;  /* 0x000000363008723c */ /* 0x000fe20000001808 */
[----:B------:R-:W3:Y:S01]  /*15bc0*/  LDSM.16.MT88.4 R52, [R231+0xf800] ;  /* 0x00f80000e734783b */ /* 0x000ee20000004200 */
[----:B------:R-:W-:Y:S05]  /*15bd0*/  MUFU.EX2 R91, R91 ;  /* 0x0000005b005b7308 */ /* 0x000fea0000000800 */
[----:B------:R-:W-:-:S02]  /*15be0*/  F2FP.PACK_AB R48, R182, R101 ;  /* 0x00000065b630723e */ /* 0x000fc400000000ff */
[----:B------:R-:W-:Y:S01]  /*15bf0*/  F2FP.PACK_AB R49, R108, R103 ;  /* 0x000000676c31723e */ /* 0x000fe200000000ff */
[----:B------:R-:W-:Y:S01]  /*15c00*/  MUFU.EX2 R84, R84 ;  /* 0x0000005400547308 */ /* 0x000fe20000000800 */
[----:B------:R-:W-:Y:S02]  /*15c10*/  F2FP.PACK_AB R50, R76, R71 ;  /* 0x000000474c32723e */ /* 0x000fe400000000ff */
[----:B----4-:R-:W-:-:S05]  /*15c20*/  F2FP.PACK_AB R51, R74, R69 ;  /* 0x000000454a33723e */ /* 0x010fca00000000ff */
[----:B------:R-:W-:Y:S02]  /*15c30*/  MUFU.EX2 R88, R88 ;  /* 0x0000005800587308 */ /* 0x000fe40000000800 */
[C---:B--2---:R-:W-:Y:S06]  /*15c40*/  HMMA.16816.F32 R12, R48.reuse, R36, R12 ;  /* 0x00000024300c723c */ /* 0x044fec000000180c */
[----:B------:R-:W-:Y:S02]  /*15c50*/  MUFU.EX2 R251, R251 ;  /* 0x000000fb00fb7308 */ /* 0x000fe40000000800 */
[C---:B------:R-:W-:Y:S01]  /*15c60*/  HMMA.16816.F32 R16, R48.reuse, R38, R16 ;  /* 0x000000263010723c */ /* 0x040fe20000001810 */
[----:B------:R-:W2:Y:S05]  /*15c70*/  LDSM.16.MT88.4 R36, [R235+0x10000] ;  /* 0x01000000eb24783b */ /* 0x000eaa0000004200 */
[----:B------:R-:W-:Y:S02]  /*15c80*/  MUFU.EX2 R250, R250 ;  /* 0x000000fa00fa7308 */ /* 0x000fe40000000800 */
[C---:B-1----:R-:W-:Y:S08]  /*15c90*/  HMMA.16816.F32 R24, R48.reuse, R40, R24 ;  /* 0x000000283018723c */ /* 0x042ff00000001818 */
[C---:B------:R-:W-:Y:S01]  /*15ca0*/  HMMA.16816.F32 R4, R48.reuse, R42, R4 ;  /* 0x0000002a3004723c */ /* 0x040fe20000001804 */
[----:B------:R-:W1:Y:S07]  /*15cb0*/  LDSM.16.MT88.4 R40, [R233+0x10000] ;  /* 0x01000000e928783b */ /* 0x000e6e0000004200 */
[C---:B-----5:R-:W-:Y:S08]  /*15cc0*/  HMMA.16816.F32 R32, R48.reuse, R28, R32 ;  /* 0x0000001c3020723c */ /* 0x060ff00000001820 */
        /* <DEDUP_REMOVED lines=12> */
[----:B------:R-:W-:Y:S01]  /*15d90*/  FFMA.FTZ R85, R82, c[0x0][0x23c], -R121 ;  /* 0x00008f0052557a23 */ /* 0x000fe20000010879 */
[----:B------:R-:W-:Y:S01]  /*15da0*/  F2FP.PACK_AB R51, R100, R73 ;  /* 0x000000496433723e */ /* 0x000fe200000000ff */
[----:B------:R-:W3:Y:S06]  /*15db0*/  MUFU.EX2 R53, R53 ;  /* 0x0000003500357308 */ /* 0x000eec0000000800 */
        /* <DEDUP_REMOVED lines=8> */
[----:B------:R-:W1:Y:S07]  /*15e40*/  LDSM.16.MT88.4 R40, [R235+0x10800] ;  /* 0x01080000eb28783b */ /* 0x000e6e0000004200 */
[C---:B----4-:R-:W-:Y:S08]  /*15e50*/  HMMA.16816.F32 R32, R48.reuse, R28, R32 ;  /* 0x0000001c3020723c */ /* 0x050ff00000001820 */
[C---:B------:R-:W-:Y:S01]  /*15e60*/  HMMA.16816.F32 R20, R48.reuse, R30, R20 ;  /* 0x0000001e3014723c */ /* 0x040fe20000001814 */
[----:B------:R-:W4:Y:S07]  /*15e70*/  LDSM.16.MT88.4 R28, [R233+0x10800] ;  /* 0x01080000e91c783b */ /* 0x000f2e0000004200 */
[C---:B--2---:R-:W-:Y:S08]  /*15e80*/  HMMA.16816.F32 R44, R48.reuse, R36, R44 ;  /* 0x00000024302c723c */ /* 0x044ff0000000182c */
[----:B------:R-:W-:Y:S01]  /*15e90*/  HMMA.16816.F32 R8, R48, R38, R8 ;  /* 0x000000263008723c */ /* 0x000fe20000001808 */
[----:B------:R-:W2:Y:S06]  /*15ea0*/  LDSM.16.MT88.4 R36, [R232+0x10800] ;  /* 0x01080000e824783b */ /* 0x000eac0000004200 */
[----:B---3--:R-:W-:-:S02]  /*15eb0*/  F2FP.PACK_AB R48, R53, R52 ;  /* 0x000000343530723e */ /* 0x008fc400000000ff */
[----:B------:R-:W-:Y:S02]  /*15ec0*/  F2FP.PACK_AB R49, R63, R2 ;  /* 0x000000023f31723e */ /* 0x000fe400000000ff */
[----:B-----5:R-:W-:Y:S02]  /*15ed0*/  F2FP.PACK_AB R50, R55, R54 ;  /* 0x000000363732723e */ /* 0x020fe400000000ff */
[----:B------:R-:W-:-:S07]  /*15ee0*/  F2FP.PACK_AB R51, R77, R0 ;  /* 0x000000004d33723e */ /* 0x000fce00000000ff */
[C---:B-1----:R-:W-:Y:S07]  /*15ef0*/  HMMA.16816.F32 R12, R48.reuse, R40, R12 ;  /* 0x00000028300c723c */ /* 0x042fee000000180c */
[----:B------:R-:W-:Y:S01]  /*15f00*/  FADD.FTZ R41, R143, R134 ;  /* 0x000000868f297221 */ /* 0x000fe20000010000 */
[----:B------:R-:W-:Y:S01]  /*15f10*/  HMMA.16816.F32 R16, R48, R42, R16 ;  /* 0x0000002a3010723c */ /* 0x000fe20000001810 */
[----:B------:R-:W-:Y:S02]  /*15f20*/  F2FP.PACK_AB R134, R251, R88 ;  /* 0x00000058fb86723e */ /* 0x000fe400000000ff */
[----:B------:R-:W-:-:S02]  /*15f30*/  FADD.FTZ R41, R142, R41 ;  /* 0x000000298e297221 */ /* 0x000fc40000010000 */
[----:B------:R-:W-:Y:S02]  /*15f40*/  LDSM.16.MT88.4 R140, [R232+0x11800] ;  /* 0x01180000e88c783b */ /* 0x000fe40000004200 */
[----:B------:R-:W-:Y:S01]  /*15f50*/  FADD.FTZ R80, R144, R41 ;  /* 0x0000002990507221 */ /* 0x000fe20000010000 */
[----:B----4-:R-:W-:Y:S01]  /*15f60*/  HMMA.16816.F32 R24, R48, R28, R24 ;  /* 0x0000001c3018723c */ /* 0x010fe20000001818 */
[----:B------:R-:W1:Y:S02]  /*15f70*/  LDSM.16.MT88.4 R40, [R231+0x10800] ;  /* 0x01080000e728783b */ /* 0x000e640000004200 */
[----:B------:R-:W-:-:S04]  /*15f80*/  FADD.FTZ R80, R147, R80 ;  /* 0x0000005093507221 */ /* 0x000fc80000010000 */
[----:B------:R-:W-:Y:S01]  /*15f90*/  FADD.FTZ R29, R155, R80 ;  /* 0x000000509b1d7221 */ /* 0x000fe20000010000 */
[----:B------:R-:W-:Y:S01]  /*15fa0*/  HMMA.16816.F32 R4, R48, R30, R4 ;  /* 0x0000001e3004723c */ /* 0x000fe20000001804 */
[----:B------:R-:W-:Y:S02]  /*15fb0*/  FFMA.FTZ R80, R98, c[0x0][0x23c], -R121 ;  /* 0x00008f0062507a23 */ /* 0x000fe40000010879 */
[----:B------:R-:W-:-:S04]  /*15fc0*/  FADD.FTZ R29, R152, R29 ;  /* 0x0000001d981d7221 */ /* 0x000fc80000010000 */
[----:B------:R-:W-:Y:S01]  /*15fd0*/  FADD.FTZ R154, R154, R29 ;  /* 0x0000001d9a9a7221 */ /* 0x000fe20000010000 */
[----:B------:R-:W3:Y:S01]  /*15fe0*/  MUFU.EX2 R80, R80 ;  /* 0x0000005000507308 */ /* 0x000ee20000000800 */
[----:B------:R-:W4:Y:S01]  /*15ff0*/  LDSM.16.MT88.4 R28, [R235+0x11000] ;  /* 0x01100000eb1c783b */ /* 0x000f220000004200 */
[C---:B--2---:R-:W-:Y:S01]  /*16000*/  HMMA.16816.F32 R32, R48.reuse, R36, R32 ;  /* 0x000000243020723c */ /* 0x044fe20000001820 */
[----:B------:R-:W-:Y:S02]  /*16010*/  FADD.FTZ R82, R157, R154 ;  /* 0x0000009a9d527221 */ /* 0x000fe40000010000 */
[----:B------:R-:W-:Y:S02]  /*16020*/  LDSM.16.MT88.4 R156, [R235+0x11800] ;  /* 0x01180000eb9c783b */ /* 0x000fe40000004200 */
[----:B------:R-:W-:Y:S02]  /*16030*/  FADD.FTZ R163, R163, R82 ;  /* 0x00000052a3a37221 */ /* 0x000fe40000010000 */
[----:B------:R-:W-:Y:S01]  /*16040*/  FFMA.FTZ R82, R115, c[0x0][0x23c], -R121 ;  /* 0x00008f0073527a23 */ /* 0x000fe20000010879 */
[----:B------:R-:W-:Y:S01]  /*16050*/  HMMA.16816.F32 R20, R48, R38, R20 ;  /* 0x000000263014723c */ /* 0x000fe20000001814 */
[----:B------:R-:W-:Y:S01]  /*16060*/  FADD.FTZ R162, R162, R163 ;  /* 0x000000a3a2a27221 */ /* 0x000fe20000010000 */
[----:B------:R-:W2:Y:S03]  /*16070*/  LDSM.16.MT88.4 R36, [R233+0x11000] ;  /* 0x01100000e924783b */ /* 0x000ea60000004200 */
[----:B------:R-:W5:Y:S01]  /*16080*/  MUFU.EX2 R82, R82 ;  /* 0x0000005200527308 */ /* 0x000f620000000800 */
[----:B------:R-:W-:-:S04]  /*16090*/  FADD.FTZ R107, R165, R162 ;  /* 0x000000a2a56b7221 */ /* 0x000fc80000010000 */
[----:B------:R-:W-:Y:S01]  /*160a0*/  FADD.FTZ R107, R170, R107 ;  /* 0x0000006baa6b7221 */ /* 0x000fe20000010000 */
[C---:B-1----:R-:W-:Y:S07]  /*160b0*/  HMMA.16816.F32 R44, R48.reuse, R40, R44 ;  /* 0x00000028302c723c */ /* 0x042fee000000182c */
[----:B------:R-:W-:Y:S01]  /*160c0*/  FADD.FTZ R40, R184, R107 ;  /* 0x0000006bb8287221 */ /* 0x000fe20000010000 */
[----:B------:R-:W-:Y:S01]  /*160d0*/  HMMA.16816.F32 R8, R48, R42, R8 ;  /* 0x0000002a3008723c */ /* 0x000fe20000001808 */
[----:B------:R-:W-:-:S02]  /*160e0*/  FFMA.FTZ R107, R90, c[0x0][0x23c], -R126 ;  /* 0x00008f005a6b7a23 */ /* 0x000fc4000001087e */
[----:B------:R-:W-:-:S04]  /*160f0*/  FADD.FTZ R40, R177, R40 ;  /* 0x00000028b1287221 */ /* 0x000fc80000010000 */
[----:B------:R-:W-:Y:S01]  /*16100*/  FADD.FTZ R181, R181, R40 ;  /* 0x00000028b5b57221 */ /* 0x000fe20000010000 */
[----:B------:R-:W-:Y:S01]  /*16110*/  F2FP.PACK_AB R48, R79, R62 ;  /* 0x0000003e4f30723e */ /* 0x000fe200000000ff */
[----:B------:R-:W1:Y:S01]  /*16120*/  MUFU.EX2 R107, R107 ;  /* 0x0000006b006b7308 */ /* 0x000e620000000800 */
[----:B---3--:R-:W-:Y:S01]  /*16130*/  F2FP.PACK_AB R49, R85, R80 ;  /* 0x000000505531723e */ /* 0x008fe200000000ff */
[----:B------:R-:W-:Y:S01]  /*16140*/  FADD.FTZ R186, R186, R181 ;  /* 0x000000b5baba7221 */ /* 0x000fe20000010000 */
[----:B------:R-:W-:Y:S01]  /*16150*/  F2FP.PACK_AB R50, R83, R78 ;  /* 0x0000004e5332723e */ /* 0x000fe200000000ff */
[----:B------:R-:W3:Y:S01]  /*16160*/  LDSM.16.MT88.4 R40, [R232+0x11000] ;  /* 0x01100000e828783b */ /* 0x000ee20000004200 */
[----:B-----5:R-:W-:Y:S01]  /*16170*/  F2FP.PACK_AB R51, R91, R82 ;  /* 0x000000525b33723e */ /* 0x020fe200000000ff */
[----:B------:R-:W-:-:S04]  /*16180*/  FADD.FTZ R189, R189, R186 ;  /* 0x000000babdbd7221 */ /* 0x000fc80000010000 */
[----:B------:R-:W-:Y:S02]  /*16190*/  FADD.FTZ R192, R192, R189 ;  /* 0x000000bdc0c07221 */ /* 0x000fe40000010000 */
[----:B----4-:R-:W-:Y:S02]  /*161a0*/  HMMA.16816.F32 R12, R48, R28, R12 ;  /* 0x0000001c300c723c */ /* 0x010fe4000000180c */
[----:B------:R-:W-:Y:S01]  /*161b0*/  FADD.FTZ R179, R179, R192 ;  /* 0x000000c0b3b37221 */ /* 0x000fe20000010000 */
[----:B-1----:R-:W-:-:S03]  /*161c0*/  F2FP.PACK_AB R132, R107, R84 ;  /* 0x000000546b84723e */ /* 0x002fc600000000ff */
        /* <DEDUP_REMOVED lines=8> */
[----:B------:R-:W-:Y:S01]  /*16250*/  FADD.FTZ R169, R169, R56 ;  /* 0x00000038a9a97221 */ /* 0x000fe20000010000 */
[----:B------:R-:W1:Y:S01]  /*16260*/  LDSM.16.MT88.4 R28, [R231+0x11000] ;  /* 0x01100000e71c783b */ /* 0x000e620000004200 */
        /* <DEDUP_REMOVED lines=14> */
[----:B------:R-:W-:Y:S01]  /*16350*/  HMMA.16816.F32 R20, R48, R42, R20 ;  /* 0x0000002a3014723c */ /* 0x000fe20000001814 */
[----:B------:R-:W-:Y:S02]  /*16360*/  FADD.FTZ R38, R66, R39 ;  /* 0x0000002742267221 */ /* 0x000fe40000010000 */
[----:B------:R-:W-:Y:S02]  /*16370*/  FADD.FTZ R57, R57, R92 ;  /* 0x0000005c39397221 */ /* 0x000fe40000010000 */
[----:B------:R-:W-:Y:S02]  /*16380*/  FFMA.FTZ R36, R87, c[0x0][0x23c], -R121 ;  /* 0x00008f0057247a23 */ /* 0x000fe40000010879 */
[----:B------:R-:W-:-:S02]  /*16390*/  FADD.FTZ R94, R94, R57 ;  /* 0x000000395e5e7221 */ /* 0x000fc40000010000 */
[----:B------:R-:W-:Y:S02]  /*163a0*/  FFMA.FTZ R37, R118, c[0x0][0x23c], -R121 ;  /* 0x00008f0076257a23 */ /* 0x000fe40000010879 */
[----:B------:R-:W-:Y:S01]  /*163b0*/  FADD.FTZ R94, R95, R94 ;  /* 0x0000005e5f5e7221 */ /* 0x000fe20000010000 */
[----:B------:R-:W2:Y:S01]  /*163c0*/  MUFU.EX2 R36, R36 ;  /* 0x0000002400247308 */ /* 0x000ea20000000800 */
[----:B------:R-:W-:Y:S02]  /*163d0*/  FADD.FTZ R38, R67, R38 ;  /* 0x0000002643267221 */ /* 0x000fe40000010000 */
[----:B------:R-:W-:Y:S02]  /*163e0*/  FADD.FTZ R97, R97, R94 ;  /* 0x0000005e61617221 */ /* 0x000fe40000010000 */
[----:B------:R-:W-:Y:S01]  /*163f0*/  FADD.FTZ R99, R99, R38 ;  /* 0x0000002663637221 */ /* 0x000fe20000010000 */
[----:B-1----:R-:W-:Y:S01]  /*16400*/  HMMA.16816.F32 R44, R48, R28, R44 ;  /* 0x0000001c302c723c */ /* 0x002fe2000000182c */
[----:B------:R-:W-:Y:S01]  /*16410*/  FADD.FTZ R176, R176, R97 ;  /* 0x00000061b0b07221 */ /* 0x000fe20000010000 */
[----:B------:R-:W1:Y:S01]  /*16420*/  MUFU.EX2 R37, R37 ;  /* 0x0000002500257308 */ /* 0x000e620000000800 */
[----:B------:R-:W-:-:S02]  /*16430*/  FADD.FTZ R72, R72, R99 ;  /* 0x0000006348487221 */ /* 0x000fc40000010000 */
[----:B------:R-:W-:Y:S02]  /*16440*/  FADD.FTZ R65, R65, R176 ;  /* 0x000000b041417221 */ /* 0x000fe40000010000 */
[----:B------:R-:W-:Y:S01]  /*16450*/  FADD.FTZ R101, R101, R72 ;  /* 0x0000004865657221 */ /* 0x000fe20000010000 */
[----:B------:R-:W-:Y:S01]  /*16460*/  HMMA.16816.F32 R8, R48, R30, R8 ;  /* 0x0000001e3008723c */ /* 0x000fe20000001808 */
[----:B------:R-:W-:Y:S01]  /*16470*/  FADD.FTZ R70, R70, R65 ;  /* 0x0000004146467221 */ /* 0x000fe20000010000 */
[----:B--2---:R-:W-:Y:S01]  /*16480*/  F2FP.PACK_AB R133, R36, R3 ;  /* 0x000000032485723e */ /* 0x004fe200000000ff */
[----:B------:R-:W-:Y:S02]  /*16490*/  FADD.FTZ R182, R182, R101 ;  /* 0x00000065b6b67221 */ /* 0x000fe40000010000 */
[----:B------:R-:W-:Y:S02]  /*164a0*/  FADD.FTZ R103, R103, R70 ;  /* 0x0000004667677221 */ /* 0x000fe40000010000 */
[----:B------:R-:W-:-:S02]  /*164b0*/  FADD.FTZ R29, R71, R182 ;  /* 0x000000b6471d7221 */ /* 0x000fc40000010000 */
[----:B------:R-:W-:Y:S01]  /*164c0*/  FADD.FTZ R108, R108, R103 ;  /* 0x000000676c6c7221 */ /* 0x000fe20000010000 */
[----:B-1----:R-:W-:Y:S01]  /*164d0*/  F2FP.PACK_AB R135, R250, R37 ;  /* 0x00000025fa87723e */ /* 0x002fe200000000ff */
[----:B------:R-:W-:Y:S02]  /*164e0*/  FADD.FTZ R29, R76, R29 ;  /* 0x0000001d4c1d7221 */ /* 0x000fe40000010000 */
[----:B------:R-:W-:-:S04]  /*164f0*/  FADD.FTZ R69, R69, R108 ;  /* 0x0000006c45457221 */ /* 0x000fc80000010000 */
[----:B------:R-:W-:Y:S01]  /*16500*/  FADD.FTZ R74, R74, R69 ;  /* 0x000000454a4a7221 */ /* 0x000fe20000010000 */
[----:B------:R-:W-:Y:S01]  /*16510*/  HMMA.16816.F32 R160, R132, R156, R12 ;  /* 0x0000009c84a0723c */ /* 0x000fe2000000180c */
[----:B------:R-:W1:Y:S02]  /*16520*/  LDSM.16.MT88.4 R12, [R231+0x11800] ;  /* 0x01180000e70c783b */ /* 0x000e640000004200 */
[----:B------:R-:W-:-:S04]  /*16530*/  FADD.FTZ R81, R81, R74 ;  /* 0x0000004a51517221 */ /* 0x000fc80000010000 */
[----:B------:R-:W-:Y:S01]  /*16540*/  FADD.FTZ R106, R106, R81 ;  /* 0x000000516a6a7221 */ /* 0x000fe20000010000 */
[C---:B------:R-:W-:Y:S07]  /*16550*/  HMMA.16816.F32 R156, R132.reuse, R158, R16 ;  /* 0x0000009e849c723c */ /* 0x040fee0000001810 */
[----:B------:R-:W-:Y:S01]  /*16560*/  FADD.FTZ R16, R104, R29 ;  /* 0x0000001d68107221 */ /* 0x000fe20000010000 */
[----:B------:R-:W-:Y:S01]  /*16570*/  HMMA.16816.F32 R152, R132, R148, R24 ;  /* 0x000000948498723c */ /* 0x000fe20000001818 */
[----:B------:R-:W-:-:S02]  /*16580*/  FADD.FTZ R19, R73, R106 ;  /* 0x0000006a49137221 */ /* 0x000fc40000010000 */
[----:B------:R-:W-:Y:S02]  /*16590*/  FADD.FTZ R16, R75, R16 ;  /* 0x000000104b107221 */ /* 0x000fe40000010000 */
[----:B------:R-:W-:Y:S02]  /*165a0*/  FADD.FTZ R19, R100, R19 ;  /* 0x0000001364137221 */ /* 0x000fe40000010000 */
[----:B------:R-:W-:Y:S01]  /*165b0*/  FADD.FTZ R17, R105, R16 ;  /* 0x0000001069117221 */ /* 0x000fe20000010000 */
[C---:B------:R-:W-:Y:S01]  /*165c0*/  HMMA.16816.F32 R144, R132.reuse, R140, R32 ;  /* 0x0000008c8490723c */ /* 0x040fe20000001820 */
[----:B------:R-:W-:Y:S02]  /*165d0*/  FADD.FTZ R2, R2, R19 ;  /* 0x0000001302027221 */ /* 0x000fe40000010000 */
[----:B------:R-:W-:Y:S02]  /*165e0*/  FADD.FTZ R17, R110, R17 ;  /* 0x000000116e117221 */ /* 0x000fe40000010000 */
[----:B------:R-:W-:Y:S01]  /*165f0*/  FADD.FTZ R63, R63, R2 ;  /* 0x000000023f3f7221 */ /* 0x000fe20000010000 */
[----:B------:R-:W-:Y:S01]  /*16600*/  MOV R2, R127 ;  /* 0x0000007f00027202 */ /* 0x000fe20000000f00 */
        /* <DEDUP_REMOVED lines=11> */
[C---:B-1----:R-:W-:Y:S01]  /*166c0*/  HMMA.16816.F32 R136, R132.reuse, R12, R44 ;  /* 0x0000000c8488723c */ /* 0x042fe2000000182c */
        /* <DEDUP_REMOVED lines=9> */
[----:B------:R-:W-:Y:S02]  /*16760*/  FADD.FTZ R84, R84, R83 ;  /* 0x0000005354547221 */ /* 0x000fe40000010000 */
[----:B------:R-:W-:Y:S02]  /*16770*/  FADD.FTZ R37, R37, R36 ;  /* 0x0000002425257221 */ /* 0x000fe40000010000 */
[----:B------:R-:W-:Y:S02]  /*16780*/  FADD.FTZ R107, R107, R84 ;  /* 0x000000546b6b7221 */ /* 0x000fe40000010000 */
[----:B------:R-:W-:Y:S02]  /*16790*/  FADD.FTZ R250, R250, R37 ;  /* 0x00000025fafa7221 */ /* 0x000fe40000010000 */
[----:B------:R-:W-:-:S04]  /*167a0*/  FADD.FTZ R88, R88, R107 ;  /* 0x0000006b58587221 */ /* 0x000fc80000010000 */
[----:B------:R-:W-:Y:S02]  /*167b0*/  FADD.FTZ R251, R251, R88 ;  /* 0x00000058fbfb7221 */ /* 0x000fe40000010000 */
.L_x_2500:
[----:B------:R-:W-:-:S06]  /*167c0*/  UISETP.GE.AND UP0, UPT, UR12, 0x1, UPT ;  /* 0x000000010c00788c */ /* 0x000fcc000bf06270 */
[----:B------:R-:W-:-:S13]  /*167d0*/  PLOP3.LUT P0, PT, PT, PT, UP0, 0x80, 0x0 ;  /* 0x000000000000781c */ /* 0x000fda0003f0f008 */
[----:B------:R-:W-:Y:S05]  /*167e0*/  @!P0 BRA `(.L_x_2508) ;  /* 0x000083b000008947 */ /* 0x000fea0003800000 */
[----:B------:R-:W-:Y:S01]  /*167f0*/  IMAD.MOV.U32 R167, RZ, RZ, R0 ;  /* 0x000000ffffa77224 */ /* 0x000fe200078e0000 */
[----:B------:R-:W-:Y:S01]  /*16800*/  MOV R247, c[0x0][0x1a0] ;  /* 0x0000680000f77a02 */ /* 0x000fe20000000f00 */
[----:B------:R-:W-:Y:S01]  /*16810*/  IMAD.MOV.U32 R165, RZ, RZ, R2 ;  /* 0x000000ffffa57224 */ /* 0x000fe200078e0002 */
[----:B------:R-:W-:Y:S01]  /*16820*/  MOV R246, c[0x0][0x1a4] ;  /* 0x0000690000f67a02 */ /* 0x000fe20000000f00 */
[----:B------:R-:W-:Y:S02]  /*16830*/  ULDC.64 UR8, c[0x0][0x198] ;  /* 0x0000660000087ab9 */ /* 0x000fe40000000a00 */
[----:B------:R-:W-:Y:S02]  /*16840*/  ULDC.64 UR10, c[0x0][0x1a0] ;  /* 0x00006800000a7ab9 */ /* 0x000fe40000000a00 */
[----:B------:R-:W-:Y:S02]  /*16850*/  ULDC.64 UR6, c[0x0][0x1a0] ;  /* 0x0000680000067ab9 */ /* 0x000fe40000000a00 */
.L_x_2512:
[----:B------:R-:W-:Y:S04]  /*16860*/  DEPBAR.LE SB0, 0x0 ;  /* 0x000080000000791a */ /* 0x000fe80000000000 */
[----:B------:R-:W-:Y:S01]  /*16870*/  BAR.SYNC.DEFER_BLOCKING 0x0 ;  /* 0x0000000000007b1d */ /* 0x000fe20000010000 */
[----:B------:R-:W-:Y:S01]  /*16880*/  PLOP3.LUT P0, PT, PT, PT, UP5, 0x80, 0x0 ;  /* 0x000000000000781c */ /* 0x000fe20003f0f058 */
[----:B------:R-:W-:Y:S04]  /*16890*/  IMAD.U32 R2, R247, -0x100, RZ ;  /* 0xffffff00f7027824 */ /* 0x000fe800078e00ff */
[----:B------:R-:W-:Y:S01]  /*168a0*/  UMOV UR22, UR6 ;  /* 0x0000000600167c82 */ /* 0x000fe20008000000 */
[----:B------:R-:W-:Y:S01]  /*168b0*/  SHF.R.S32.HI R3, RZ, 0x1f, R2 ;  /* 0x0000001fff037819 */ /* 0x000fe20000011402 */
        /* <DEDUP_REMOVED lines=71> */
[----:B------:R-:W2:Y:S01]  /*16d30*/  LDG.E R3, [R12.64] ;  /* 0x000000140c037981 */ /* 0x000ea2000c1e1900 */
[----:B------:R-:W-:Y:S01]  /*16d40*/  UIADD3 UR19, UR27, UR19, URZ ;  /* 0x000000131b137290 */ /* 0x000fe2000fffe03f */
[----:B------:R-:W-:Y:S01]  /*16d50*/  IMAD.U32 R2, RZ, RZ, UR26 ;  /* 0x0000001aff027e24 */ /* 0x000fe2000f8e00ff */
[----:B---3--:R-:W-:Y:S01]  /*16d60*/  MOV R10, UR28 ;  /* 0x0000001c000a7c02 */ /* 0x008fe20008000f00 */
[----:B-1----:R-:W-:Y:S05]  /*16d70*/  IMAD.U32 R11, RZ, RZ, UR29 ;  /* 0x0000001dff0b7e24 */ /* 0x002fea000f8e00ff */
[----:B------:R-:W2:Y:S02]  /*16d80*/  LDG.E R0, [R10.64] ;  /* 0x000000140a007981 */ /* 0x000ea4000c1e1900 */
        /* <DEDUP_REMOVED lines=9> */
.L_x_2509:
[----:B------:R-:W-:Y:S01]  /*16e20*/  ISETP.GE.AND P0, PT, R244, c[0x0][0x220], PT ;  /* 0x00008800f4007a0c */ /* 0x000fe20003f06270 */
[----:B------:R-:W-:Y:S01]  /*16e30*/  UISETP.GE.AND UP0, UPT, UR12, 0x2, UPT ;  /* 0x000000020c00788c */ /* 0x000fe2000bf06270 */
[C---:B------:R-:W-:Y:S02]  /*16e40*/  LEA R4, P2, R2.reuse, R60, 0x1 ;  /* 0x0000003c02047211 */ /* 0x040fe400078408ff */
[C---:B------:R-:W-:Y:S02]  /*16e50*/  IADD3 R208, R237.reuse, 0x800, RZ ;  /* 0x00000800edd07810 */ /* 0x040fe40007ffe0ff */
[CCC-:B------:R-:W-:Y:S02]  /*16e60*/  LEA.HI.X R5, R2.reuse, R61.reuse, R3.reuse, 0x1, P2 ;  /* 0x0000003d02057211 */ /* 0x1c0fe400010f0c03 */
[C---:B------:R-:W-:Y:S02]  /*16e70*/  IADD3 R212, R237.reuse, 0x1000, RZ ;  /* 0x00001000edd47810 */ /* 0x040fe40007ffe0ff */
[----:B------:R-:W-:Y:S03]  /*16e80*/  IADD3 R216, R237, 0x1800, RZ ;  /* 0x00001800edd87810 */ /* 0x000fe60007ffe0ff */
[----:B------:R-:W-:Y:S01]  /*16e90*/  @P0 STS.128 [R242+0xa000], RZ ;  /* 0x00a000fff2000388 */ /* 0x000fe20000000c00 */
[----:B------:R-:W-:Y:S01]  /*16ea0*/  @!P0 IADD3 R31, P1, R2, UR25, RZ ;  /* 0x00000019021f8c10 */ /* 0x000fe2000ff3e0ff */
[C-C-:B------:R-:W-:Y:S01]  /*16eb0*/  @!P0 IMAD.WIDE.U32 R34, R247.reuse, 0x30, R2.reuse ;  /* 0x00000030f7228825 */ /* 0x140fe200078e0002 */
[----:B------:R-:W-:Y:S02]  /*16ec0*/  @!P0 LEA R29, P3, R247, R2, 0x5 ;  /* 0x00000002f71d8211 */ /* 0x000fe400078628ff */
[----:B------:R-:W-:Y:S01]  /*16ed0*/  @!P0 IADD3.X R0, R3, UR23, RZ, P1, !PT ;  /* 0x0000001703008c10 */ /* 0x000fe20008ffe4ff */
[----:B------:R-:W-:Y:S01]  /*16ee0*/  @!P0 IMAD R28, R246, 0x30, RZ ;  /* 0x00000030f61c8824 */ /* 0x000fe200078e02ff */
[-C--:B------:R-:W-:Y:S01]  /*16ef0*/  @!P0 LEA R52, P1, R31, R60.reuse, 0x1 ;  /* 0x0000003c1f348211 */ /* 0x080fe200078208ff */
[----:B------:R-:W-:Y:S01]  /*16f00*/  @!PT LDS RZ, [RZ] ;  /* 0x00000000fffff984 */ /* 0x000fe20000000800 */
[----:B------:R-:W-:Y:S01]  /*16f10*/  @!PT LDS RZ, [RZ] ;  /* 0x00000000fffff984 */ /* 0x000fe20000000800 */
[----:B------:R-:W-:Y:S01]  /*16f20*/  @!PT LDS RZ, [RZ] ;  /* 0x00000000fffff984 */ /* 0x000fe20000000800 */
[----:B------:R1:W-:Y:S01]  /*16f30*/  @!P0 LDGSTS.E.BYPASS.LTC128B.128 [R242+0xa000], [R4.64] ;  /* 0x0a00000004f28fae */ /* 0x0003e2000b901d54 */
[-C--:B------:R-:W-:Y:S01]  /*16f40*/  @!P0 LEA R50, P4, R29, R60.reuse, 0x1 ;  /* 0x0000003c1d328211 */ /* 0x080fe200078808ff */
[----:B------:R-:W-:Y:S01]  /*16f50*/  @!P0 IMAD.WIDE.U32 R36, R247, 0x50, R2 ;  /* 0x00000050f7248825 */ /* 0x000fe200078e0002 */
[----:B------:R-:W-:Y:S02]  /*16f60*/  @!P0 LEA.HI.X R53, R31, R61, R0, 0x1, P1 ;  /* 0x0000003d1f358211 */ /* 0x000fe400008f0c00 */
[C---:B------:R-:W-:Y:S01]  /*16f70*/  @!P0 LEA.HI.X R0, R247.reuse, R3, R246, 0x5, P3 ;  /* 0x00000003f7008211 */ /* 0x040fe200018f2cf6 */
[----:B------:R-:W-:Y:S01]  /*16f80*/  @!P0 IMAD.WIDE.U32 R58, R247, 0x70, R2 ;  /* 0x00000070f73a8825 */ /* 0x000fe200078e0002 */
[----:B------:R-:W-:Y:S01]  /*16f90*/  @!P0 LEA R48, P3, R34, R60, 0x1 ;  /* 0x0000003c22308211 */ /* 0x000fe200078608ff */
[----:B------:R-:W-:Y:S01]  /*16fa0*/  @P0 STS.128 [R242+0xa800], RZ ;  /* 0x00a800fff2000388 */ /* 0x000fe20000000c00 */
[----:B------:R-:W-:Y:S01]  /*16fb0*/  @!P0 LEA.HI.X R51, R29, R61, R0, 0x1, P4 ;  /* 0x0000003d1d338211 */ /* 0x000fe200020f0c00 */
[----:B------:R-:W-:Y:S01]  /*16fc0*/  @!P0 IMAD R0, R246, 0x60, RZ ;  /* 0x00000060f6008824 */ /* 0x000fe200078e02ff */
[----:B------:R-:W-:Y:S01]  /*16fd0*/  @!P0 IADD3 R28, R28, R35, RZ ;  /* 0x000000231c1c8210 */ /* 0x000fe20007ffe0ff */
[----:B------:R-:W-:Y:S01]  /*16fe0*/  @!P0 IMAD R29, R246, 0xd0, RZ ;  /* 0x000000d0f61d8824 */ /* 0x000fe200078e02ff */
[C---:B------:R-:W-:Y:S02]  /*16ff0*/  @!P0 LEA R31, P2, R247.reuse, R2, 0x6 ;  /* 0x00000002f71f8211 */ /* 0x040fe400078430ff */
[----:B------:R-:W-:Y:S01]  /*17000*/  @!P0 LEA.HI.X R49, R34, R61, R28, 0x1, P3 ;  /* 0x0000003d22318211 */ /* 0x000fe200018f0c1c */
[----:B------:R-:W-:Y:S01]  /*17010*/  @!PT LDS RZ, [RZ] ;  /* 0x00000000fffff984 */ /* 0x000fe20000000800 */
[----:B------:R-:W-:Y:S01]  /*17020*/  @!PT LDS RZ, [RZ] ;  /* 0x00000000fffff984 */ /* 0x000fe20000000800 */
[----:B------:R-:W-:Y:S01]  /*17030*/  @!PT LDS RZ, [RZ] ;  /* 0x00000000fffff984 */ /* 0x000fe20000000800 */
[----:B------:R2:W-:Y:S01]  /*17040*/  @!P0 LDGSTS.E.BYPASS.LTC128B.128 [R242+0xa800], [R52.64] ;  /* 0x0a80000034f28fae */ /* 0x0005e2000b901d54 */
[----:B------:R-:W-:Y:S01]  /*17050*/  @!P0 LEA.HI.X R30, R247, R3, R246, 0x6, P2 ;  /* 0x00000003f71e8211 */ /* 0x000fe200010f34f6 */
[C---:B------:R-:W-:Y:S01]  /*17060*/  @!P0 IMAD R34, R246.reuse, 0x50, RZ ;  /* 0x00000050f6228824 */ /* 0x040fe200078e02ff */
[----:B------:R-:W-:Y:S01]  /*17070*/  @!P0 LEA R46, P2, R31, R60, 0x1 ;  /* 0x0000003c1f2e8211 */ /* 0x000fe200078408ff */
[C---:B------:R-:W-:Y:S01]  /*17080*/  @!P0 IMAD R28, R246.reuse, 0x70, RZ ;  /* 0x00000070f61c8824 */ /* 0x040fe200078e02ff */
[----:B------:R-:W-:Y:S02]  /*17090*/  @!P0 LEA R33, P1, R247, R2, 0x7 ;  /* 0x00000002f7218211 */ /* 0x000fe400078238ff */
[----:B------:R-:W-:Y:S01]  /*170a0*/  @!P0 LEA.HI.X R47, R31, R61, R30, 0x1, P2 ;  /* 0x0000003d1f2f8211 */ /* 0x000fe200010f0c1e */
[----:B------:R-:W-:Y:S01]  /*170b0*/  @P0 STS.128 [R242+0xb000], RZ ;  /* 0x00b000fff2000388 */ /* 0x000fe20000000c00 */
[----:B------:R-:W-:Y:S01]  /*170c0*/  @!P0 LEA.HI.X R32, R247, R3, R246, 0x7, P1 ;  /* 0x00000003f7208211 */ /* 0x000fe200008f3cf6 */
[C---:B------:R-:W-:Y:S01]  /*170d0*/  @!P0 IMAD R30, R246.reuse, 0x90, RZ ;  /* 0x00000090f61e8824 */ /* 0x040fe200078e02ff */
[CC--:B------:R-:W-:Y:S01]  /*170e0*/  @!P0 LEA R38, P1, R33.reuse, R60.reuse, 0x1 ;  /* 0x0000003c21268211 */ /* 0x0c0fe200078208ff */
[----:B------:R-:W-:Y:S01]  /*170f0*/  @!P0 IMAD R31, R246, 0xb0, RZ ;  /* 0x000000b0f61f8824 */ /* 0x000fe200078e02ff */
[----:B------:R-:W-:Y:S02]  /*17100*/  @!P0 IADD3 R34, R34, R37, RZ ;  /* 0x0000002522228210 */ /* 0x000fe40007ffe0ff */
[-C--:B------:R-:W-:Y:S01]  /*17110*/  @!P0 LEA.HI.X R39, R33, R61.reuse, R32, 0x1, P1 ;  /* 0x0000003d21278211 */ /* 0x080fe200008f0c20 */
[----:B------:R-:W-:Y:S01]  /*17120*/  @!PT LDS RZ, [RZ] ;  /* 0x00000000fffff984 */ /* 0x000fe20000000800 */
[----:B------:R-:W-:Y:S01]  /*17130*/  @!PT LDS RZ, [RZ] ;  /* 0x00000000fffff984 */ /* 0x000fe20000000800 */
[----:B------:R-:W-:Y:S01]  /*17140*/  @!PT LDS RZ, [RZ] ;  /* 0x00000000fffff984 */ /* 0x000fe20000000800 */
[----:B------:R3:W-:Y:S01]  /*17150*/  @!P0 LDGSTS.E.BYPASS.LTC128B.128 [R242+0xb000], [R50.64] ;  /* 0x0b00000032f28fae */ /* 0x0007e2000b901d54 */
[----:B------:R-:W-:Y:S01]  /*17160*/  @!P0 LEA R44, P1, R36, R60, 0x1 ;  /* 0x0000003c242c8211 */ /* 0x000fe200078208ff */
[----:B------:R-:W-:Y:S01]  /*17170*/  @!P0 IMAD R32, R246, 0xa0, RZ ;  /* 0x000000a0f6208824 */ /* 0x000fe200078e02ff */
[----:B------:R-:W-:Y:S02]  /*17180*/  @!P0 MOV R62, R2 ;  /* 0x00000002003e8202 */ /* 0x000fe40000000f00 */
[----:B------:R-:W-:Y:S02]  /*17190*/  @!P0 LEA.HI.X R45, R36, R61, R34, 0x1, P1 ;  /* 0x0000003d242d8211 */ /* 0x000fe400008f0c22 */
[----:B------:R-:W-:Y:S01]  /*171a0*/  @!P0 MOV R63, R3 ;  /* 0x00000003003f8202 */ /* 0x000fe20000000f00 */
[----:B------:R-:W-:Y:S01]  /*171b0*/  @P0 STS.128 [R242+0xb800], RZ ;  /* 0x00b800fff2000388 */ /* 0x000fe20000000c00 */
[----:B------:R-:W-:Y:S02]  /*171c0*/  @!P0 LEA R40, P3, R58, R60, 0x1 ;  /* 0x0000003c3a288211 */ /* 0x000fe400078608ff */
[----:B------:R-:W-:Y:S01]  /*171d0*/  @!P0 IADD3 R28, R28, R59, RZ ;  /* 0x0000003b1c1c8210 */ /* 0x000fe20007ffe0ff */
[C---:B------:R-:W-:Y:S01]  /*171e0*/  @!P0 IMAD.WIDE.U32 R62, R247.reuse, 0x60, R62 ;  /* 0x00000060f73e8825 */ /* 0x040fe200078e003e */
[----:B------:R-:W-:Y:S02]  /*171f0*/  @!P0 MOV R56, R2 ;  /* 0x0000000200388202 */ /* 0x000fe40000000f00 */
[----:B------:R-:W-:Y:S01]  /*17200*/  @!P0 LEA.HI.X R41, R58, R61, R28, 0x1, P3 ;  /* 0x0000003d3a298211 */ /* 0x000fe200018f0c1c */
[----:B------:R-:W-:Y:S01]  /*17210*/  @!PT LDS RZ, [RZ] ;  /* 0x00000000fffff984 */ /* 0x000fe20000000800 */
[----:B------:R-:W-:Y:S01]  /*17220*/  @!PT LDS RZ, [RZ] ;  /* 0x00000000fffff984 */ /* 0x000fe20000000800 */
[----:B------:R-:W-:Y:S01]  /*17230*/  @!PT LDS RZ, [RZ] ;  /* 0x00000000fffff984 */ /* 0x000fe20000000800 */
[----:B------:R3:W-:Y:S01]  /*17240*/  @!P0 LDGSTS.E.BYPASS.LTC128B.128 [R242+0xb800], [R48.64] ;  /* 0x0b80000030f28fae */ /* 0x0007e2000b901d54 */
[----:B------:R-:W-:Y:S01]  /*17250*/  @!P0 LEA R42, P4, R62, R60, 0x1 ;  /* 0x0000003c3e2a8211 */ /* 0x000fe200078808ff */
[----:B------:R-:W-:Y:S01]  /*17260*/  @!P0 IMAD R28, R246, 0xe0, RZ ;  /* 0x000000e0f61c8824 */ /* 0x000fe200078e02ff */
[----:B------:R-:W-:Y:S02]  /*17270*/  @!P0 IADD3 R0, R0, R63, RZ ;  /* 0x0000003f00008210 */ /* 0x000fe40007ffe0ff */
[----:B------:R-:W-:Y:S02]  /*17280*/  @!P0 MOV R57, R3 ;  /* 0x0000000300398202 */ /* 0x000fe40000000f00 */
[----:B------:R-:W-:Y:S01]  /*17290*/  @!P0 LEA.HI.X R43, R62, R61, R0, 0x1, P4 ;  /* 0x0000003d3e2b8211 */ /* 0x000fe200020f0c00 */
[----:B------:R-:W-:Y:S01]  /*172a0*/  @P0 STS.128 [R242+0xc000], RZ ;  /* 0x00c000fff2000388 */ /* 0x000fe20000000c00 */
[----:B------:R-:W-:Y:S01]  /*172b0*/  @!P0 MOV R54, R2 ;  /* 0x0000000200368202 */ /* 0x000fe20000000f00 */
[C---:B------:R-:W-:Y:S01]  /*172c0*/  @!P0 IMAD.WIDE.U32 R56, R247.reuse, 0x90, R56 ;  /* 0x00000090f7388825 */ /* 0x040fe200078e0038 */
[-C--:B------:R-:W-:Y:S02]  /*172d0*/  @!P0 MOV R55, R3.reuse ;  /* 0x0000000300378202 */ /* 0x080fe40000000f00 */
[----:B------:R-:W-:Y:S01]  /*172e0*/  @!P0 MOV R33, R3 ;  /* 0x0000000300218202 */ /* 0x000fe20000000f00 */
[----:B------:R-:W-:Y:S01]  /*172f0*/  @!P0 IMAD R0, R246, 0xf0, RZ ;  /* 0x000000f0f6008824 */ /* 0x000fe200078e02ff */
[----:B------:R-:W-:Y:S01]  /*17300*/  @!P0 LEA R36, P2, R56, R60, 0x1 ;  /* 0x0000003c38248211 */ /* 0x000fe200078408ff */
[----:B------:R-:W-:Y:S01]  /*17310*/  @!PT LDS RZ, [RZ] ;  /* 0x00000000fffff984 */ /* 0x000fe20000000800 */
[----:B------:R-:W-:Y:S01]  /*17320*/  @!PT LDS RZ, [RZ] ;  /* 0x00000000fffff984 */ /* 0x000fe20000000800 */
[----:B------:R-:W-:Y:S01]  /*17330*/  @!PT LDS RZ, [RZ] ;  /* 0x00000000fffff984 */ /* 0x000fe20000000800 */
[----:B------:R4:W-:Y:S01]  /*17340*/  @!P0 LDGSTS.E.BYPASS.LTC128B.128 [R242+0xc000], [R46.64] ;  /* 0x0c0000002ef28fae */ /* 0x0009e2000b901d54 */
[----:B------:R-:W-:Y:S01]  /*17350*/  @!P0 IADD3 R30, R30, R57, RZ ;  /* 0x000000391e1e8210 */ /* 0x000fe20007ffe0ff */
[C---:B------:R-:W-:Y:S01]  /*17360*/  @!P0 IMAD.WIDE.U32 R54, R247.reuse, 0xa0, R54 ;  /* 0x000000a0f7368825 */ /* 0x040fe200078e0036 */
[----:B------:R-:W-:Y:S02]  /*17370*/  @!P0 MOV R58, R2 ;  /* 0x00000002003a8202 */ /* 0x000fe40000000f00 */
[----:B------:R-:W-:Y:S01]  /*17380*/  @!P0 LEA.HI.X R37, R56, R61, R30, 0x1, P2 ;  /* 0x0000003d38258211 */ /* 0x000fe200010f0c1e */
[----:B------:R-:W-:Y:S01]  /*17390*/  @!P0 IMAD R30, R246, 0xc0, RZ ;  /* 0x000000c0f61e8824 */ /* 0x000fe200078e02ff */
[----:B------:R-:W-:Y:S01]  /*173a0*/  @!P0 LEA R34, P1, R54, R60, 0x1 ;  /* 0x0000003c36228211 */ /* 0x000fe200078208ff */
[----:B------:R-:W-:Y:S01]  /*173b0*/  @P0 STS.128 [R242+0xc800], RZ ;  /* 0x00c800fff2000388 */ /* 0x000fe20000000c00 */
[----:B------:R-:W-:Y:S02]  /*173c0*/  @!P0 IADD3 R32, R32, R55, RZ ;  /* 0x0000003720208210 */ /* 0x000fe40007ffe0ff */
[----:B------:R-:W-:Y:S02]  /*173d0*/  @!P0 MOV R59, R3 ;  /* 0x00000003003b8202 */ /* 0x000fe40000000f00 */
[----:B------:R-:W-:Y:S02]  /*173e0*/  @!P0 LEA.HI.X R35, R54, R61, R32, 0x1, P1 ;  /* 0x0000003d36238211 */ /* 0x000fe400008f0c20 */
[-C--:B------:R-:W-:Y:S01]  /*173f0*/  @!P0 MOV R32, R2.reuse ;  /* 0x0000000200208202 */ /* 0x080fe20000000f00 */
[----:B------:R-:W-:Y:S01]  /*17400*/  @!PT LDS RZ, [RZ] ;  /* 0x00000000fffff984 */ /* 0x000fe20000000800 */
[----:B------:R-:W-:Y:S01]  /*17410*/  @!PT LDS RZ, [RZ] ;  /* 0x00000000fffff984 */ /* 0x000fe20000000800 */
[----:B------:R-:W-:Y:S01]  /*17420*/  @!PT LDS RZ, [RZ] ;  /* 0x00000000fffff984 */ /* 0x000fe20000000800 */
[----:B------:R4:W-:Y:S01]  /*17430*/  @!P0 LDGSTS.E.BYPASS.LTC128B.128 [R242+0xc800], [R44.64] ;  /* 0x0c8000002cf28fae */ /* 0x0009e2000b901d54 */
[-C--:B------:R-:W-:Y:S01]  /*17440*/  @!P0 MOV R56, R2.reuse ;  /* 0x0000000200388202 */ /* 0x080fe20000000f00 */
[C---:B------:R-:W-:Y:S01]  /*17450*/  @!P0 IMAD.WIDE.U32 R58, R247.reuse, 0xd0, R58 ;  /* 0x000000d0f73a8825 */ /* 0x040fe200078e003a */
[-C--:B------:R-:W-:Y:S02]  /*17460*/  @!P0 MOV R57, R3.reuse ;  /* 0x0000000300398202 */ /* 0x080fe40000000f00 */
[----:B------:R-:W-:Y:S01]  /*17470*/  @!P0 MOV R54, R2 ;  /* 0x0000000200368202 */ /* 0x000fe20000000f00 */
[C---:B------:R-:W-:Y:S01]  /*17480*/  @!P0 IMAD.WIDE.U32 R32, R247.reuse, 0xc0, R32 ;  /* 0x000000c0f7208825 */ /* 0x040fe200078e0020 */
[----:B------:R-:W-:Y:S01]  /*17490*/  @!P0 MOV R55, R3 ;  /* 0x0000000300378202 */ /* 0x000fe20000000f00 */
[----:B------:R-:W-:Y:S01]  /*174a0*/  @P0 STS.128 [R242+0xd000], RZ ;  /* 0x00d000fff2000388 */ /* 0x000fe20000000c00 */
[-C--:B------:R-:W-:Y:S01]  /*174b0*/  @!P0 LEA R66, P3, R58, R60.reuse, 0x1 ;  /* 0x0000003c3a428211 */ /* 0x080fe200078608ff */
[C---:B------:R-:W-:Y:S01]  /*174c0*/  @!P0 IMAD.WIDE.U32 R2, R247.reuse, 0xb0, R2 ;  /* 0x000000b0f7028825 */ /* 0x040fe200078e0002 */
[-C--:B------:R-:W-:Y:S02]  /*174d0*/  @!P0 LEA R68, P4, R32, R60.reuse, 0x1 ;  /* 0x0000003c20448211 */ /* 0x080fe400078808ff */
[----:B------:R-:W-:Y:S01]  /*174e0*/  @!P0 IADD3 R30, R30, R33, RZ ;  /* 0x000000211e1e8210 */ /* 0x000fe20007ffe0ff */
[----:B------:R-:W-:Y:S01]  /*174f0*/  @!P0 IMAD.WIDE.U32 R56, R247, 0xe0, R56 ;  /* 0x000000e0f7388825 */ /* 0x000fe200078e0038 */
[-C--:B------:R-:W-:Y:S01]  /*17500*/  @!P0 LEA R62, P1, R2, R60.reuse, 0x1 ;  /* 0x0000003c023e8211 */ /* 0x080fe200078208ff */
[----:B------:R-:W-:Y:S01]  /*17510*/  @!PT LDS RZ, [RZ] ;  /* 0x00000000fffff984 */ /* 0x000fe20000000800 */
[----:B------:R-:W-:Y:S01]  /*17520*/  @!PT LDS RZ, [RZ] ;  /* 0x00000000fffff984 */ /* 0x000fe20000000800 */
[----:B------:R-:W-:Y:S01]  /*17530*/  @!PT LDS RZ, [RZ] ;  /* 0x00000000fffff984 */ /* 0x000fe20000000800 */
[----:B------:R5:W-:Y:S01]  /*17540*/  @!P0 LDGSTS.E.BYPASS.LTC128B.128 [R242+0xd000], [R42.64] ;  /* 0x0d0000002af28fae */ /* 0x000be2000b901d54 */
[----:B------:R-:W-:Y:S01]  /*17550*/  @!P0 IADD3 R31, R31, R3, RZ ;  /* 0x000000031f1f8210 */ /* 0x000fe20007ffe0ff */
[----:B------:R-:W-:Y:S01]  /*17560*/  @!P0 IMAD.WIDE.U32 R54, R247, 0xf0, R54 ;  /* 0x000000f0f7368825 */ /* 0x000fe200078e0036 */
[-C--:B------:R-:W-:Y:S02]  /*17570*/  @!P0 LEA.HI.X R69, R32, R61.reuse, R30, 0x1, P4 ;  /* 0x0000003d20458211 */ /* 0x080fe400020f0c1e */
[----:B------:R-:W-:Y:S02]  /*17580*/  @!P0 LEA.HI.X R63, R2, R61, R31, 0x1, P1 ;  /* 0x0000003d023f8211 */ /* 0x000fe400008f0c1f */
[----:B------:R-:W-:Y:S01]  /*17590*/  @!P0 IADD3 R2, R29, R59, RZ ;  /* 0x0000003b1d028210 */ /* 0x000fe20007ffe0ff */
[----:B------:R-:W-:Y:S01]  /*175a0*/  @P0 STS.128 [R242+0xd800], RZ ;  /* 0x00d800fff2000388 */ /* 0x000fe20000000c00 */
[-C--:B------:R-:W-:Y:S02]  /*175b0*/  @!P0 LEA R64, P2, R56, R60.reuse, 0x1 ;  /* 0x0000003c38408211 */ /* 0x080fe400078408ff */
[----:B------:R-:W-:Y:S02]  /*175c0*/  @!P0 LEA.HI.X R67, R58, R61, R2, 0x1, P3 ;  /* 0x0000003d3a438211 */ /* 0x000fe400018f0c02 */
[----:B------:R-:W-:Y:S02]  /*175d0*/  @!P0 IADD3 R28, R28, R57, RZ ;  /* 0x000000391c1c8210 */ /* 0x000fe40007ffe0ff */
[----:B------:R-:W-:Y:S01]  /*175e0*/  @!P0 LEA R60, P1, R54, R60, 0x1 ;  /* 0x0000003c363c8211 */ /* 0x000fe200078208ff */
[----:B------:R-:W-:Y:S01]  /*175f0*/  @!PT LDS RZ, [RZ] ;  /* 0x00000000fffff984 */ /* 0x000fe20000000800 */
[----:B------:R-:W-:Y:S01]  /*17600*/  @!PT LDS RZ, [RZ] ;  /* 0x00000000fffff984 */ /* 0x000fe20000000800 */
[----:B------:R-:W-:Y:S01]  /*17610*/  @!PT LDS RZ, [RZ] ;  /* 0x00000000fffff984 */ /* 0x000fe20000000800 */
[----:B------:R5:W-:Y:S01]  /*17620*/  @!P0 LDGSTS.E.BYPASS.LTC128B.128 [R242+0xd800], [R40.64] ;  /* 0x0d80000028f28fae */ /* 0x000be2000b901d54 */
[----:B------:R-:W-:Y:S02]  /*17630*/  @!P0 LEA.HI.X R65, R56, R61, R28, 0x1, P2 ;  /* 0x0000003d38418211 */ /* 0x000fe400010f0c1c */
[----:B------:R-:W-:Y:S02]  /*17640*/  @!P0 IADD3 R0, R0, R55, RZ ;  /* 0x0000003700008210 */ /* 0x000fe40007ffe0ff */
[----:B------:R-:W-:Y:S02]  /*17650*/  MOV R2, R4 ;  /* 0x0000000400027202 */ /* 0x000fe40000000f00 */
[----:B------:R-:W-:Y:S01]  /*17660*/  @!P0 LEA.HI.X R61, R54, R61, R0, 0x1, P1 ;  /* 0x0000003d363d8211 */ /* 0x000fe200008f0c00 */
[----:B------:R-:W-:Y:S01]  /*17670*/  @P0 STS.128 [R242+0xe000], RZ ;  /* 0x00e000fff2000388 */ /* 0x000fe20000000c00 */
[----:B------:R-:W-:Y:S02]  /*17680*/  MOV R3, R5 ;  /* 0x0000000500037202 */ /* 0x000fe40000000f00 */
        /* <DEDUP_REMOVED lines=41> */
[----:B------:R-:W1:Y:S08]  /*17920*/  LDSM.16.M88.4 R172, [R239+0x2000] ;  /* 0x00200000efac783b */ /* 0x000e700000000200 */
        /* <DEDUP_REMOVED lines=8> */
[----:B------:R-:W0:Y:S08]  /*179b0*/  LDGDEPBAR ;  /* 0x00000000000079af */ /* 0x000e300000000000 */
[----:B------:R-:W-:Y:S08]  /*179c0*/  LDSM.16.M88.4 R96, [R239+0x7800] ;  /* 0x00780000ef60783b */ /* 0x000ff00000000200 */
[----:B------:R-:W-:Y:S08]  /*179d0*/  LDSM.16.M88.4 R104, [R239+0x8000] ;  /* 0x00800000ef68783b */ /* 0x000ff00000000200 */
[----:B------:R-:W-:Y:S08]  /*179e0*/  LDSM.16.M88.4 R112, [R239+0x8800] ;  /* 0x00880000ef70783b */ /* 0x000ff00000000200 */
        /* <DEDUP_REMOVED lines=9> */
[C---:B------:R-:W-:Y:S01]  /*17a80*/  HMMA.16816.F32 R8, R168.reuse, R174, RZ ;  /* 0x000000aea808723c */ /* 0x040fe200000018ff */
[----:B------:R-:W4:Y:S07]  /*17a90*/  LDSM.16.M88.4 R172, [R239+0x4800] ;  /* 0x00480000efac783b */ /* 0x000f2e0000000200 */
[C---:B------:R-:W-:Y:S08]  /*17aa0*/  HMMA.16816.F32 R12, R168.reuse, R176, RZ ;  /* 0x000000b0a80c723c */ /* 0x040ff000000018ff */
[C---:B------:R-:W-:Y:S01]  /*17ab0*/  HMMA.16816.F32 R16, R168.reuse, R178, RZ ;  /* 0x000000b2a810723c */ /* 0x040fe200000018ff */
[----:B------:R-:W1:Y:S07]  /*17ac0*/  LDSM.16.M88.4 R176, [R239+0x6000] ;  /* 0x00600000efb0783b */ /* 0x000e6e0000000200 */
[C---:B------:R-:W-:Y:S08]  /*17ad0*/  HMMA.16816.F32 R20, R168.reuse, R180, RZ ;  /* 0x000000b4a814723c */ /* 0x040ff000000018ff */
[C---:B------:R-:W-:Y:S01]  /*17ae0*/  HMMA.16816.F32 R24, R168.reuse, R182, RZ ;  /* 0x000000b6a818723c */ /* 0x040fe200000018ff */
[----:B------:R-:W-:Y:S07]  /*17af0*/  LDSM.16.M88.4 R180, [R234+0x2800] ;  /* 0x00280000eab4783b */ /* 0x000fee0000000200 */
[C---:B------:R-:W-:Y:S08]  /*17b00*/  HMMA.16816.F32 R28, R168.reuse, R184, RZ ;  /* 0x000000b8a81c723c */ /* 0x040ff000000018ff */
[C---:B------:R-:W-:Y:S01]  /*17b10*/  HMMA.16816.F32 R32, R168.reuse, R186, RZ ;  /* 0x000000baa820723c */ /* 0x040fe200000018ff */
[----:B------:R-:W-:Y:S07]  /*17b20*/  LDSM.16.M88.4 R184, [R234+0x3000] ;  /* 0x00300000eab8783b */ /* 0x000fee0000000200 */
[C---:B------:R-:W-:Y:S08]  /*17b30*/  HMMA.16816.F32 R36, R168.reuse, R188, RZ ;  /* 0x000000bca824723c */ /* 0x040ff000000018ff */
[C---:B-----5:R-:W-:Y:S01]  /*17b40*/  HMMA.16816.F32 R40, R168.reuse, R190, RZ ;  /* 0x000000bea828723c */ /* 0x060fe200000018ff */
[----:B------:R-:W-:Y:S07]  /*17b50*/  LDSM.16.M88.4 R188, [R234+0x3800] ;  /* 0x00380000eabc783b */ /* 0x000fee0000000200 */
[C---:B----4-:R-:W-:Y:S07]  /*17b60*/  HMMA.16816.F32 R44, R168.reuse, R172, RZ ;  /* 0x000000aca82c723c */ /* 0x050fee00000018ff */
[----:B------:R-:W-:Y:S01]  /*17b70*/  LEA R172, R241, R240, 0x1 ;  /* 0x000000f0f1ac7211 */ /* 0x000fe200078e08ff */
[C---:B---3--:R-:W-:Y:S05]  /*17b80*/  HMMA.16816.F32 R48, R168.reuse, R174, RZ ;  /* 0x000000aea830723c */ /* 0x048fea00000018ff */
[----:B------:R-:W-:Y:S03]  /*17b90*/  LDSM.16.M88.4 R172, [R172] ;  /* 0x00000000acac783b */ /* 0x000fe60000000200 */
[C---:B--2---:R-:W-:Y:S08]  /*17ba0*/  HMMA.16816.F32 R52, R168.reuse, R192, RZ ;  /* 0x000000c0a834723c */ /* 0x044ff000000018ff */
[C---:B------:R-:W-:Y:S01]  /*17bb0*/  HMMA.16816.F32 R56, R168.reuse, R194, RZ ;  /* 0x000000c2a838723c */ /* 0x040fe200000018ff */
[----:B------:R-:W-:Y:S07]  /*17bc0*/  LDSM.16.M88.4 R192, [R234+0x4000] ;  /* 0x00400000eac0783b */ /* 0x000fee0000000200 */
[C---:B------:R-:W-:Y:S08]  /*17bd0*/  HMMA.16816.F32 R60, R168.reuse, R196, RZ ;  /* 0x000000c4a83c723c */ /* 0x040ff000000018ff */
[C---:B------:R-:W-:Y:S01]  /*17be0*/  HMMA.16816.F32 R64, R168.reuse, R198, RZ ;  /* 0x000000c6a840723c */ /* 0x040fe200000018ff */
[----:B------:R-:W-:Y:S07]  /*17bf0*/  LDSM.16.M88.4 R196, [R234+0x4800] ;  /* 0x00480000eac4783b */ /* 0x000fee0000000200 */
[C---:B-1----:R-:W-:Y:S08]  /*17c00*/  HMMA.16816.F32 R68, R168.reuse, R176, RZ ;  /* 0x000000b0a844723c */ /* 0x042ff000000018ff */
[C---:B------:R-:W-:Y:S01]  /*17c10*/  HMMA.16816.F32 R72, R168.reuse, R178, RZ ;  /* 0x000000b2a848723c */ /* 0x040fe200000018ff */
[----:B------:R-:W1:Y:S07]  /*17c20*/  LDSM.16.M88.4 R176, [R234+0x2000] ;  /* 0x00200000eab0783b */ /* 0x000e6e0000000200 */
        /* <DEDUP_REMOVED lines=15> */
[C---:B-1----:R-:W-:Y:S08]  /*17d20*/  HMMA.16816.F32 R4, R172.reuse, R176, R4 ;  /* 0x000000b0ac04723c */ /* 0x042ff00000001804 */
[C---:B------:R-:W-:Y:S01]  /*17d30*/  HMMA.16816.F32 R8, R172.reuse, R178, R8 ;  /* 0x000000b2ac08723c */ /* 0x040fe20000001808 */
[----:B------:R-:W1:Y:S07]  /*17d40*/  LDSM.16.M88.4 R176, [R234+0x6800] ;  /* 0x00680000eab0783b */ /* 0x000e6e0000000200 */
        /* <DEDUP_REMOVED lines=23> */
[----:B------:R-:W2:Y:S07]  /*17ec0*/  LDSM.16.M88.4 R168, [R234+0x8800] ;  /* 0x00880000eaa8783b */ /* 0x000eae0000000200 */
[C---:B-1----:R-:W-:Y:S07]  /*17ed0*/  HMMA.16816.F32 R76, R172.reuse, R176, R76 ;  /* 0x000000b0ac4c723c */ /* 0x042fee000000184c */
[C---:B------:R-:W-:Y:S01]  /*17ee0*/  IADD3 R176, R237.reuse, 0x2000, RZ ;  /* 0x00002000edb07810 */ /* 0x040fe20007ffe0ff */
[C---:B------:R-:W-:Y:S05]  /*17ef0*/  HMMA.16816.F32 R80, R172.reuse, R178, R80 ;  /* 0x000000b2ac50723c */ /* 0x040fea0000001850 */
[----:B------:R-:W1:Y:S03]  /*17f00*/  LDSM.16.M88.4 R176, [R176] ;  /* 0x00000000b0b0783b */ /* 0x000e660000000200 */
[C---:B---3--:R-:W-:Y:S07]  /*17f10*/  HMMA.16816.F32 R84, R172.reuse, R180, R84 ;  /* 0x000000b4ac54723c */ /* 0x048fee0000001854 */
[C---:B------:R-:W-:Y:S01]  /*17f20*/  IADD3 R180, R237.reuse, 0x3800, RZ ;  /* 0x00003800edb47810 */ /* 0x040fe20007ffe0ff */
[C---:B------:R-:W-:Y:S05]  /*17f30*/  HMMA.16816.F32 R88, R172.reuse, R182, R88 ;  /* 0x000000b6ac58723c */ /* 0x040fea0000001858 */
[----:B------:R-:W-:Y:S03]  /*17f40*/  LDSM.16.M88.4 R180, [R180] ;  /* 0x00000000b4b4783b */ /* 0x000fe60000000200 */
[C---:B----4-:R-:W-:Y:S08]  /*17f50*/  HMMA.16816.F32 R92, R172.reuse, R184, R92 ;  /* 0x000000b8ac5c723c */ /* 0x050ff0000000185c */
[C---:B------:R-:W-:Y:S01]  /*17f60*/  HMMA.16816.F32 R96, R172.reuse, R186, R96 ;  /* 0x000000baac60723c */ /* 0x040fe20000001860 */
[----:B------:R-:W-:Y:S07]  /*17f70*/  LDSM.16.M88.4 R184, [R230] ;  /* 0x00000000e6b8783b */ /* 0x000fee0000000200 */
[C---:B-----5:R-:W-:Y:S08]  /*17f80*/  HMMA.16816.F32 R100, R172.reuse, R188, R100 ;  /* 0x000000bcac64723c */ /* 0x060ff00000001864 */
[C---:B------:R-:W-:Y:S01]  /*17f90*/  HMMA.16816.F32 R104, R172.reuse, R190, R104 ;  /* 0x000000beac68723c */ /* 0x040fe20000001868 */
[----:B------:R-:W-:Y:S07]  /*17fa0*/  LDSM.16.M88.4 R188, [R229] ;  /* 0x00000000e5bc783b */ /* 0x000fee0000000200 */
[C---:B--2---:R-:W-:Y:S07]  /*17fb0*/  HMMA.16816.F32 R108, R172.reuse, R168, R108 ;  /* 0x000000a8ac6c723c */ /* 0x044fee000000186c */
[C---:B------:R-:W-:Y:S01]  /*17fc0*/  IADD3 R168, R237.reuse, 0x2800, RZ ;  /* 0x00002800eda87810 */ /* 0x040fe20007ffe0ff */
[C---:B------:R-:W-:Y:S05]  /*17fd0*/  HMMA.16816.F32 R112, R172.reuse, R170, R112 ;  /* 0x000000aaac70723c */ /* 0x040fea0000001870 */
[----:B------:R-:W2:Y:S03]  /*17fe0*/  LDSM.16.M88.4 R168, [R168] ;  /* 0x00000000a8a8783b */ /* 0x000ea60000000200 */
[C---:B------:R-:W-:Y:S08]  /*17ff0*/  HMMA.16816.F32 R116, R172.reuse, R192, R116 ;  /* 0x000000c0ac74723c */ /* 0x040ff00000001874 */
[C---:B------:R-:W-:Y:S01]  /*18000*/  HMMA.16816.F32 R120, R172.reuse, R194, R120 ;  /* 0x000000c2ac78723c */ /* 0x040fe20000001878 */
[----:B------:R-:W-:Y:S07]  /*18010*/  LDSM.16.M88.4 R192, [R228] ;  /* 0x00000000e4c0783b */ /* 0x000fee0000000200 */
[C---:B------:R-:W-:Y:S08]  /*18020*/  HMMA.16816.F32 R124, R172.reuse, R196, R124 ;  /* 0x000000c4ac7c723c */ /* 0x040ff0000000187c */
[----:B------:R-:W-:Y:S01]  /*18030*/  HMMA.16816.F32 R128, R172, R198, R128 ;  /* 0x000000c6ac80723c */ /* 0x000fe20000001880 */
[----:B------:R-:W-:Y:S06]  /*18040*/  LDSM.16.M88.4 R196, [R227] ;  /* 0x00000000e3c4783b */ /* 0x000fec0000000200 */
[----:B------:R-:W-:Y:S01]  /*18050*/  IADD3 R172, R237, 0x3000, RZ ;  /* 0x00003000edac7810 */ /* 0x000fe20007ffe0ff */
[C---:B------:R-:W-:Y:S05]  /*18060*/  HMMA.16816.F32 R4, R200.reuse, R204, R4 ;  /* 0x000000ccc804723c */ /* 0x040fea0000001804 */
        /* <DEDUP_REMOVED lines=8> */
[----:B------:R-:W3:Y:S07]  /*180f0*/  LDSM.16.M88.4 R212, [R224] ;  /* 0x00000000e0d4783b */ /* 0x000eee0000000200 */
        /* <DEDUP_REMOVED lines=12> */
[C---:B------:R-:W-:Y:S07]  /*181c0*/  HMMA.16816.F32 R60, R200.reuse, R180, R60 ;  /* 0x000000b4c83c723c */ /* 0x040fee000000183c */
[----:B------:R-:W-:Y:S01]  /*181d0*/  MOV R181, R3 ;  /* 0x0000000300b57202 */ /* 0x000fe20000000f00 */
[C---:B------:R-:W-:Y:S04]  /*181e0*/  HMMA.16816.F32 R64, R200.reuse, R182, R64 ;  /* 0x000000b6c840723c */ /* 0x040fe80000001840 */
[----:B------:R-:W-:Y:S04]  /*181f0*/  MOV R180, R2 ;  /* 0x0000000200b47202 */ /* 0x000fe80000000f00 */
        /* <DEDUP_REMOVED lines=12> */
[C---:B------:R-:W-:Y:S08]  /*182c0*/  HMMA.16816.F32 R116, R200.reuse, R212, R116 ;  /* 0x000000d4c874723c */ /* 0x040ff00000001874 */
[C---:B------:R-:W-:Y:S08]  /*182d0*/  HMMA.16816.F32 R120, R200.reuse, R214, R120 ;  /* 0x000000d6c878723c */ /* 0x040ff00000001878 */
[C---:B-1----:R-:W-:Y:S08]  /*182e0*/  HMMA.16816.F32 R124, R200.reuse, R176, R124 ;  /* 0x000000b0c87c723c */ /* 0x042ff0000000187c */
[----:B------:R-:W-:Y:S08]  /*182f0*/  HMMA.16816.F32 R128, R200, R178, R128 ;  /* 0x000000b2c880723c */ /* 0x000ff00000001880 */
[C---:B------:R-:W-:Y:S08]  /*18300*/  HMMA.16816.F32 R4, R216.reuse, R220, R4 ;  /* 0x000000dcd804723c */ /* 0x040ff00000001804 */
[C---:B------:R-:W-:Y:S08]  /*18310*/  HMMA.16816.F32 R8, R216.reuse, R222, R8 ;  /* 0x000000ded808723c */ /* 0x040ff00000001808 */
[C---:B--2---:R-:W-:Y:S08]  /*18320*/  HMMA.16816.F32 R12, R216.reuse, R168, R12 ;  /* 0x000000a8d80c723c */ /* 0x044ff0000000180c */
[C---:B------:R-:W-:Y:S01]  /*18330*/  HMMA.16816.F32 R16, R216.reuse, R170, R16 ;  /* 0x000000aad810723c */ /* 0x040fe20000001810 */
[----:B------:R-:W1:Y:S03]  /*18340*/  LDSM.16.M88.4 R168, [R164+0x1800] ;  /* 0x00180000a4a8783b */ /* 0x000e660000000200 */
[----:B------:R-:W-:Y:S02]  /*18350*/  FMUL.FTZ R202, R7, c[0x0][0x2ec] ;  /* 0x0000bb0007ca7a20 */ /* 0x000fe40000410000 */
[----:B------:R-:W-:Y:S02]  /*18360*/  FMUL.FTZ R3, R6, c[0x0][0x2ec] ;  /* 0x0000bb0006037a20 */ /* 0x000fe40000410000 */
[----:B------:R2:W-:Y:S01]  /*18370*/  MUFU.TANH R6, R202 ;  /* 0x000000ca00067308 */ /* 0x0005e20000002400 */
[C---:B---3--:R-:W-:Y:S03]  /*18380*/  HMMA.16816.F32 R20, R216.reuse, R172, R20 ;  /* 0x000000acd814723c */ /* 0x048fe60000001814 */
[----:B------:R-:W-:Y:S02]  /*18390*/  FMUL.FTZ R201, R8, c[0x0][0x2ec] ;  /* 0x0000bb0008c97a20 */ /* 0x000fe40000410000 */
[----:B------:R-:W-:Y:S02]  /*183a0*/  FMUL.FTZ R203, R9, c[0x0][0x2ec] ;  /* 0x0000bb0009cb7a20 */ /* 0x000fe40000410000 */
[----:B------:R-:W-:Y:S01]  /*183b0*/  FMUL.FTZ R204, R13, c[0x0][0x2ec] ;  /* 0x0000bb000dcc7a20 */ /* 0x000fe20000410000 */
[C---:B------:R-:W-:Y:S01]  /*183c0*/  HMMA.16816.F32 R24, R216.reuse, R174, R24 ;  /* 0x000000aed818723c */ /* 0x040fe20000001818 */
[----:B------:R3:W-:Y:S01]  /*183d0*/  MUFU.TANH R7, R201 ;  /* 0x000000c900077308 */ /* 0x0007e20000002400 */
[----:B------:R-:W4:Y:S02]  /*183e0*/  LDSM.16.M88.4 R172, [R164+0x2000] ;  /* 0x00200000a4ac783b */ /* 0x000f240000000200 */
[----:B------:R-:W-:Y:S02]  /*183f0*/  FMUL.FTZ R200, R10, c[0x0][0x2ec] ;  /* 0x0000bb000ac87a20 */ /* 0x000fe40000410000 */
[----:B------:R-:W-:Y:S02]  /*18400*/  FMUL.FTZ R2, R5, c[0x0][0x2ec] ;  /* 0x0000bb0005027a20 */ /* 0x000fe40000410000 */
[----:B------:R-:W-:Y:S03]  /*18410*/  FMUL.FTZ R205, R12, c[0x0][0x2ec] ;  /* 0x0000bb000ccd7a20 */ /* 0x000fe60000410000 */
[----:B------:R5:W-:Y:S01]  /*18420*/  MUFU.TANH R5, R3 ;  /* 0x0000000300057308 */ /* 0x000be20000002400 */
[----:B------:R-:W-:Y:S02]  /*18430*/  FMUL.FTZ R0, R4, c[0x0][0x2ec] ;  /* 0x0000bb0004007a20 */ /* 0x000fe40000410000 */
[----:B------:R-:W-:Y:S02]  /*18440*/  FMUL.FTZ R206, R17, c[0x0][0x2ec] ;  /* 0x0000bb0011ce7a20 */ /* 0x000fe40000410000 */
[----:B--2---:R-:W-:Y:S05]  /*18450*/  FMUL.FTZ R202, R15, c[0x0][0x2ec] ;  /* 0x0000bb000fca7a20 */ /* 0x004fea0000410000 */
[----:B------:R2:W-:Y:S01]  /*18460*/  MUFU.TANH R15, R202 ;  /* 0x000000ca000f7308 */ /* 0x0005e20000002400 */
[C---:B-1----:R-:W-:Y:S03]  /*18470*/  HMMA.16816.F32 R28, R216.reuse, R168, R28 ;  /* 0x000000a8d81c723c */ /* 0x042fe6000000181c */
[----:B---3--:R-:W-:Y:S06]  /*18480*/  FMUL.FTZ R201, R16, c[0x0][0x2ec] ;  /* 0x0000bb0010c97a20 */ /* 0x008fec0000410000 */
[----:B------:R1:W-:Y:S01]  /*18490*/  MUFU.TANH R10, R200 ;  /* 0x000000c8000a7308 */ /* 0x0003e20000002400 */
[C---:B------:R-:W-:Y:S03]  /*184a0*/  HMMA.16816.F32 R32, R216.reuse, R170, R32 ;  /* 0x000000aad820723c */ /* 0x040fe60000001820 */
[----:B-----5:R-:W-:Y:S06]  /*184b0*/  FMUL.FTZ R3, R11, c[0x0][0x2ec] ;  /* 0x0000bb000b037a20 */ /* 0x020fec0000410000 */
[----:B------:R3:W-:Y:S01]  /*184c0*/  MUFU.TANH R11, R3 ;  /* 0x00000003000b7308 */ /* 0x0007e20000002400 */
[C---:B----4-:R-:W-:Y:S03]  /*184d0*/  HMMA.16816.F32 R36, R216.reuse, R172, R36 ;  /* 0x000000acd824723c */ /* 0x050fe60000001824 */
[----:B--2---:R-:W-:Y:S05]  /*184e0*/  FMUL.FTZ R202, R23, c[0x0][0x2ec] ;  /* 0x0000bb0017ca7a20 */ /* 0x004fea0000410000 */
[C---:B------:R-:W-:Y:S01]  /*184f0*/  HMMA.16816.F32 R40, R216.reuse, R174, R40 ;  /* 0x000000aed828723c */ /* 0x040fe20000001828 */
[----:B------:R2:W-:Y:S03]  /*18500*/  MUFU.TANH R23, R202 ;  /* 0x000000ca00177308 */ /* 0x0005e60000002400 */
[----:B-1----:R-:W-:Y:S02]  /*18510*/  FMUL.FTZ R200, R18, c[0x0][0x2ec] ;  /* 0x0000bb0012c87a20 */ /* 0x002fe40000410000 */
[----:B------:R-:W-:Y:S02]  /*18520*/  FMUL.FTZ R33, R33, c[0x0][0x2ec] ;  /* 0x0000bb0021217a20 */ /* 0x000fe40000410000 */
[----:B------:R-:W-:Y:S03]  /*18530*/  FMUL.FTZ R34, R34, c[0x0][0x2ec] ;  /* 0x0000bb0022227a20 */ /* 0x000fe60000410000 */
[----:B------:R1:W-:Y:S01]  /*18540*/  MUFU.TANH R8, R201 ;  /* 0x000000c900087308 */ /* 0x0003e20000002400 */
[----:B------:R-:W-:Y:S02]  /*18550*/  FMUL.FTZ R35, R35, c[0x0][0x2ec] ;  /* 0x0000bb0023237a20 */ /* 0x000fe40000410000 */
[----:B---3--:R-:W-:Y:S02]  /*18560*/  FMUL.FTZ R3, R19, c[0x0][0x2ec] ;  /* 0x0000bb0013037a20 */ /* 0x008fe40000410000 */
[----:B------:R-:W-:Y:S02]  /*18570*/  FMUL.FTZ R39, R39, c[0x0][0x2ec] ;  /* 0x0000bb0027277a20 */ /* 0x000fe40000410000 */
[----:B------:R-:W-:Y:S03]  /*18580*/  FMUL.FTZ R222, R36, c[0x0][0x2ec] ;  /* 0x0000bb0024de7a20 */ /* 0x000fe60000410000 */
[----:B------:R3:W-:Y:S01]  /*18590*/  MUFU.TANH R19, R3 ;  /* 0x0000000300137308 */ /* 0x0007e20000002400 */
[----:B------:R-:W-:Y:S02]  /*185a0*/  FMUL.FTZ R220, R37, c[0x0][0x2ec] ;  /* 0x0000bb0025dc7a20 */ /* 0x000fe40000410000 */
[----:B------:R-:W-:Y:S02]  /*185b0*/  FMUL.FTZ R38, R38, c[0x0][0x2ec] ;  /* 0x0000bb0026267a20 */ /* 0x000fe40000410000 */
[----:B--2---:R-:W-:Y:S02]  /*185c0*/  FMUL.FTZ R202, R30, c[0x0][0x2ec] ;  /* 0x0000bb001eca7a20 */ /* 0x004fe40000410000 */
[----:B------:R-:W-:Y:S02]  /*185d0*/  FMUL.FTZ R37, R40, c[0x0][0x2ec] ;  /* 0x0000bb0028257a20 */ /* 0x000fe40000410000 */
[----:B------:R-:W-:Y:S01]  /*185e0*/  FMUL.FTZ R40, R41, c[0x0][0x2ec] ;  /* 0x0000bb0029287a20 */ /* 0x000fe20000410000 */
[----:B------:R2:W-:Y:S01]  /*185f0*/  MUFU.TANH R13, R204 ;  /* 0x000000cc000d7308 */ /* 0x0005e20000002400 */
[----:B------:R-:W-:Y:S02]  /*18600*/  FMUL.FTZ R221, R42, c[0x0][0x2ec] ;  /* 0x0000bb002add7a20 */ /* 0x000fe40000410000 */
[----:B------:R-:W-:Y:S02]  /*18610*/  FMUL.FTZ R41, R43, c[0x0][0x2ec] ;  /* 0x0000bb002b297a20 */ /* 0x000fe40000410000 */
[----:B-1----:R-:W-:Y:S05]  /*18620*/  FMUL.FTZ R201, R24, c[0x0][0x2ec] ;  /* 0x0000bb0018c97a20 */ /* 0x002fea0000410000 */
[----:B------:R1:W-:Y:S01]  /*18630*/  MUFU.TANH R18, R200 ;  /* 0x000000c800127308 */ /* 0x0003e20000002400 */
[----:B---3--:R-:W-:Y:S09]  /*18640*/  FMUL.FTZ R3, R27, c[0x0][0x2ec] ;  /* 0x0000bb001b037a20 */ /* 0x008ff20000410000 */
[----:B------:R-:W-:Y:S01]  /*18650*/  MUFU.TANH R27, R3 ;  /* 0x00000003001b7308 */ /* 0x000fe20000002400 */
[----:B--2---:R-:W-:Y:S09]  /*18660*/  FMUL.FTZ R204, R21, c[0x0][0x2ec] ;  /* 0x0000bb0015cc7a20 */ /* 0x004ff20000410000 */
[----:B------:R-:W2:Y:S01]  /*18670*/  MUFU.TANH R3, R202 ;  /* 0x000000ca00037308 */ /* 0x000ea20000002400 */
[----:B-1----:R-:W-:Y:S09]  /*18680*/  FMUL.FTZ R200, R26, c[0x0][0x2ec] ;  /* 0x0000bb001ac87a20 */ /* 0x002ff20000410000 */
[----:B------:R1:W-:Y:S10]  /*18690*/  MUFU.TANH R9, R203 ;  /* 0x000000cb00097308 */ /* 0x0003f40000002400 */
[----:B------:R3:W-:Y:S01]  /*186a0*/  MUFU.TANH R16, R201 ;  /* 0x000000c900107308 */ /* 0x0007e20000002400 */
[----:B--2---:R2:W-:Y:S09]  /*186b0*/  STL [R1+0xc], R3 ;  /* 0x00000c0301007387 */ /* 0x0045f20000100800 */
[----:B------:R4:W-:Y:S01]  /*186c0*/  MUFU.TANH R21, R204 ;  /* 0x000000cc00157308 */ /* 0x0009e20000002400 */
[----:B-1----:R-:W-:Y:S09]  /*186d0*/  FMUL.FTZ R203, R14, c[0x0][0x2ec] ;  /* 0x0000bb000ecb7a20 */ /* 0x002ff20000410000 */
[----:B------:R1:W-:Y:S01]  /*186e0*/  MUFU.TANH R26, R200 ;  /* 0x000000c8001a7308 */ /* 0x0003e20000002400 */
[----:B---3--:R-:W-:Y:S09]  /*186f0*/  FMUL.FTZ R201, R31, c[0x0][0x2ec] ;  /* 0x0000bb001fc97a20 */ /* 0x008ff20000410000 */
[----:B------:R3:W-:Y:S01]  /*18700*/  MUFU.TANH R14, R203 ;  /* 0x000000cb000e7308 */ /* 0x0007e20000002400 */
[----:B----4-:R-:W-:Y:S09]  /*18710*/  FMUL.FTZ R204, R28, c[0x0][0x2ec] ;  /* 0x0000bb001ccc7a20 */ /* 0x010ff20000410000 */
[----:B------:R-:W4:Y:S01]  /*18720*/  MUFU.TANH R28, R201 ;  /* 0x000000c9001c7308 */ /* 0x000f220000002400 */
[----:B-1----:R-:W-:Y:S09]  /*18730*/  FMUL.FTZ R200, R32, c[0x0][0x2ec] ;  /* 0x0000bb0020c87a20 */ /* 0x002ff20000410000 */
[----:B--2---:R-:W1:Y:S01]  /*18740*/  MUFU.TANH R3, R200 ;  /* 0x000000c800037308 */ /* 0x004e620000002400 */
[----:B---3--:R-:W-:Y:S09]  /*18750*/  FMUL.FTZ R203, R22, c[0x0][0x2ec] ;  /* 0x0000bb0016cb7a20 */ /* 0x008ff20000410000 */
[----:B------:R2:W-:Y:S01]  /*18760*/  MUFU.TANH R22, R203 ;  /* 0x000000cb00167308 */ /* 0x0005e20000002400 */
[----:B----4-:R-:W-:Y:S09]  /*18770*/  STL [R1+0x8], R28 ;  /* 0x0000081c01007387 */ /* 0x010ff20000100800 */
[----:B------:R-:W-:Y:S01]  /*18780*/  MUFU.TANH R252, R33 ;  /* 0x0000002100fc7308 */ /* 0x000fe20000002400 */
[----:B-1----:R1:W-:Y:S09]  /*18790*/  STL [R1+0x4], R3 ;  /* 0x0000040301007387 */ /* 0x0023f20000100800 */
[----:B------:R-:W3:Y:S01]  /*187a0*/  MUFU.TANH R32, R34 ;  /* 0x0000002200207308 */ /* 0x000ee20000002400 */
[----:B--2---:R-:W-:Y:S02]  /*187b0*/  FMUL.FTZ R203, R29, c[0x0][0x2ec] ;  /* 0x0000bb001dcb7a20 */ /* 0x004fe40000410000 */
[----:B------:R-:W2:Y:S07]  /*187c0*/  LDSM.16.M88.4 R28, [R164+0x2800] ;  /* 0x00280000a41c783b */ /* 0x000eae0000000200 */
[----:B------:R4:W-:Y:S10]  /*187d0*/  MUFU.TANH R4, R205 ;  /* 0x000000cd00047308 */ /* 0x0009f40000002400 */
[----:B-1----:R1:W5:Y:S01]  /*187e0*/  MUFU.TANH R3, R35 ;  /* 0x0000002300037308 */ /* 0x0023620000002400 */
[----:B---3--:R-:W-:Y:S09]  /*187f0*/  STL [R1+0x14], R32 ;  /* 0x0000142001007387 */ /* 0x008ff20000100800 */
[----:B------:R3:W3:Y:S01]  /*18800*/  MUFU.TANH R17, R206 ;  /* 0x000000ce00117308 */ /* 0x0006e20000002400 */
[----:B----4-:R-:W-:Y:S09]  /*18810*/  FMUL.FTZ R205, R20, c[0x0][0x2ec] ;  /* 0x0000bb0014cd7a20 */ /* 0x010ff20000410000 */
[----:B------:R-:W4:Y:S01]  /*18820*/  MUFU.TANH R12, R205 ;  /* 0x000000cd000c7308 */ /* 0x000f220000002400 */
[----:B-1----:R-:W1:Y:S01]  /*18830*/  LDSM.16.M88.4 R32, [R164+0x3000] ;  /* 0x00300000a420783b */ /* 0x002e620000000200 */
[C---:B--2---:R-:W-:Y:S08]  /*18840*/  HMMA.16816.F32 R44, R216.reuse, R28, R44 ;  /* 0x0000001cd82c723c */ /* 0x044ff0000000182c */
[----:B------:R-:W2:Y:S01]  /*18850*/  MUFU.TANH R24, R204 ;  /* 0x000000cc00187308 */ /* 0x000ea20000002400 */
[----:B-----5:R-:W-:Y:S01]  /*18860*/  STL [R1+0x10], R3 ;  /* 0x0000100301007387 */ /* 0x020fe20000100800 */
[C---:B------:R-:W-:Y:S03]  /*18870*/  HMMA.16816.F32 R48, R216.reuse, R30, R48 ;  /* 0x0000001ed830723c */ /* 0x040fe60000001830 */
[----:B------:R-:W5:Y:S01]  /*18880*/  LDSM.16.M88.4 R28, [R164+0x3800] ;  /* 0x00380000a41c783b */ /* 0x000f620000000200 */
[----:B---3--:R-:W-:Y:S04]  /*18890*/  FMUL.FTZ R206, R25, c[0x0][0x2ec] ;  /* 0x0000bb0019ce7a20 */ /* 0x008fe80000410000 */
[----:B------:R-:W3:Y:S10]  /*188a0*/  MUFU.TANH R20, R203 ;  /* 0x000000cb00147308 */ /* 0x000ef40000002400 */
[----:B------:R2:W2:Y:S01]  /*188b0*/  MUFU.TANH R25, R206 ;  /* 0x000000ce00197308 */ /* 0x0004a20000002400 */
        /* <DEDUP_REMOVED lines=8> */
[C---:B-1----:R-:W-:Y:S03]  /*18940*/  HMMA.16816.F32 R52, R216.reuse, R32, R52 ;  /* 0x00000020d834723c */ /* 0x042fe60000001834 */
[----:B------:R-:W-:Y:S03]  /*18950*/  FMUL.FTZ R49, R49, c[0x0][0x2ec] ;  /* 0x0000bb0031317a20 */ /* 0x000fe60000410000 */
[----:B------:R-:W1:Y:S02]  /*18960*/  MUFU.TANH R212, R45 ;  /* 0x0000002d00d47308 */ /* 0x000e640000002400 */
[C---:B------:R-:W-:Y:S01]  /*18970*/  HMMA.16816.F32 R56, R216.reuse, R34, R56 ;  /* 0x00000022d838723c */ /* 0x040fe20000001838 */
[----:B------:R-:W1:Y:S07]  /*18980*/  LDSM.16.M88.4 R32, [R164+0x4000] ;  /* 0x00400000a420783b */ /* 0x000e6e0000000200 */
[----:B------:R-:W1:Y:S01]  /*18990*/  MUFU.TANH R215, R47 ;  /* 0x0000002f00d77308 */ /* 0x000e620000002400 */
[C---:B-----5:R-:W-:Y:S07]  /*189a0*/  HMMA.16816.F32 R60, R216.reuse, R28, R60 ;  /* 0x0000001cd83c723c */ /* 0x060fee000000183c */
[----:B------:R-:W-:Y:S01]  /*189b0*/  FMUL.FTZ R53, R53, c[0x0][0x2ec] ;  /* 0x0000bb0035357a20 */ /* 0x000fe20000410000 */
[C---:B------:R-:W-:Y:S01]  /*189c0*/  HMMA.16816.F32 R64, R216.reuse, R30, R64 ;  /* 0x0000001ed840723c */ /* 0x040fe20000001840 */
[----:B------:R-:W2:Y:S03]  /*189d0*/  MUFU.TANH R213, R50 ;  /* 0x0000003200d57308 */ /* 0x000ea60000002400 */
        /* <DEDUP_REMOVED lines=15> */
[C---:B------:R-:W-:Y:S03]  /*18ad0*/  HMMA.16816.F32 R72, R216.reuse, R34, R72 ;  /* 0x00000022d848723c */ /* 0x040fe60000001848 */
[----:B------:R-:W-:Y:S02]  /*18ae0*/  FMUL.FTZ R67, R67, c[0x0][0x2ec] ;  /* 0x0000bb0043437a20 */ /* 0x000fe40000410000 */
[----:B--2---:R-:W-:Y:S02]  /*18af0*/  FMUL.FTZ R206, R52, c[0x0][0x2ec] ;  /* 0x0000bb0034ce7a20 */ /* 0x004fe40000410000 */
[----:B------:R-:W-:Y:S02]  /*18b00*/  FMUL.FTZ R202, R56, c[0x0][0x2ec] ;  /* 0x0000bb0038ca7a20 */ /* 0x000fe40000410000 */
[----:B------:R2:W2:Y:S03]  /*18b10*/  MUFU.TANH R200, R57 ;  /* 0x0000003900c87308 */ /* 0x0004a60000002400 */
[----:B------:R-:W-:Y:S01]  /*18b20*/  MOV R56, R180 ;  /* 0x000000b400387202 */ /* 0x000fe20000000f00 */
[----:B-----5:R-:W5:Y:S01]  /*18b30*/  LDSM.16.M88.4 R28, [R164+0x4800] ;  /* 0x00480000a41c783b */ /* 0x020f620000000200 */
[----:B------:R-:W-:Y:S02]  /*18b40*/  FMUL.FTZ R65, R65, c[0x0][0x2ec] ;  /* 0x0000bb0041417a20 */ /* 0x000fe40000410000 */
[----:B------:R-:W-:Y:S01]  /*18b50*/  FMUL.FTZ R32, R68, c[0x0][0x2ec] ;  /* 0x0000bb0044207a20 */ /* 0x000fe20000410000 */
[----:B------:R-:W-:Y:S01]  /*18b60*/  MOV R60, R56 ;  /* 0x00000038003c7202 */ /* 0x000fe20000000f00 */
[----:B------:R-:W-:Y:S01]  /*18b70*/  FMUL.FTZ R69, R69, c[0x0][0x2ec] ;  /* 0x0000bb0045457a20 */ /* 0x000fe20000410000 */
[----:B------:R-:W3:Y:S01]  /*18b80*/  MUFU.TANH R204, R53 ;  /* 0x0000003500cc7308 */ /* 0x000ee20000002400 */
[----:B------:R-:W-:Y:S02]  /*18b90*/  FMUL.FTZ R70, R70, c[0x0][0x2ec] ;  /* 0x0000bb0046467a20 */ /* 0x000fe40000410000 */
[----:B------:R-:W-:Y:S02]  /*18ba0*/  FMUL.FTZ R71, R71, c[0x0][0x2ec] ;  /* 0x0000bb0047477a20 */ /* 0x000fe40000410000 */
[----:B-1----:R-:W-:Y:S02]  /*18bb0*/  FMUL.FTZ R3, R72, c[0x0][0x2ec] ;  /* 0x0000bb0048037a20 */ /* 0x002fe40000410000 */
[----:B------:R-:W-:Y:S02]  /*18bc0*/  FMUL.FTZ R73, R73, c[0x0][0x2ec] ;  /* 0x0000bb0049497a20 */ /* 0x000fe40000410000 */
[----:B------:R-:W-:Y:S01]  /*18bd0*/  FMUL.FTZ R74, R74, c[0x0][0x2ec] ;  /* 0x0000bb004a4a7a20 */ /* 0x000fe20000410000 */
[----:B------:R1:W1:Y:S01]  /*18be0*/  MUFU.TANH R190, R32 ;  /* 0x0000002000be7308 */ /* 0x0002620000002400 */
[----:B------:R-:W-:Y:S01]  /*18bf0*/  FMUL.FTZ R75, R75, c[0x0][0x2ec] ;  /* 0x0000bb004b4b7a20 */ /* 0x000fe20000410000 */
[----:B--2---:R-:W-:Y:S08]  /*18c00*/  MOV R57, R181 ;  /* 0x000000b500397202 */ /* 0x004ff00000000f00 */
[----:B------:R2:W2:Y:S10]  /*18c10*/  MUFU.TANH R186, R3 ;  /* 0x0000000300ba7308 */ /* 0x0004b40000002400 */
[----:B------:R-:W2:Y:S01]  /*18c20*/  MUFU.TANH R209, R54 ;  /* 0x0000003600d17308 */ /* 0x000ea20000002400 */
[----:B-1----:R-:W1:Y:S01]  /*18c30*/  LDSM.16.M88.4 R32, [R164+0x5000] ;  /* 0x00500000a420783b */ /* 0x002e620000000200 */
[C---:B-----5:R-:W-:Y:S08]  /*18c40*/  HMMA.16816.F32 R76, R216.reuse, R28, R76 ;  /* 0x0000001cd84c723c */ /* 0x060ff0000000184c */
[----:B------:R-:W1:Y:S01]  /*18c50*/  MUFU.TANH R207, R55 ;  /* 0x0000003700cf7308 */ /* 0x000e620000002400 */
[C---:B------:R-:W-:Y:S09]  /*18c60*/  HMMA.16816.F32 R80, R216.reuse, R30, R80 ;  /* 0x0000001ed850723c */ /* 0x040ff20000001850 */
[----:B------:R-:W1:Y:S06]  /*18c70*/  MUFU.TANH R205, R58 ;  /* 0x0000003a00cd7308 */ /* 0x000e6c0000002400 */
[----:B------:R-:W-:Y:S04]  /*18c80*/  FMUL.FTZ R28, R76, c[0x0][0x2ec] ;  /* 0x0000bb004c1c7a20 */ /* 0x000fe80000410000 */
[----:B------:R-:W3:Y:S01]  /*18c90*/  MUFU.TANH R203, R59 ;  /* 0x0000003b00cb7308 */ /* 0x000ee20000002400 */
[----:B------:R-:W-:Y:S02]  /*18ca0*/  FMUL.FTZ R78, R78, c[0x0][0x2ec] ;  /* 0x0000bb004e4e7a20 */ /* 0x000fe40000410000 */
[----:B------:R-:W-:Y:S02]  /*18cb0*/  FMUL.FTZ R77, R77, c[0x0][0x2ec] ;  /* 0x0000bb004d4d7a20 */ /* 0x000fe40000410000 */
[----:B------:R-:W-:Y:S02]  /*18cc0*/  FMUL.FTZ R79, R79, c[0x0][0x2ec] ;  /* 0x0000bb004f4f7a20 */ /* 0x000fe40000410000 */
[----:B--2---:R-:W-:Y:S02]  /*18cd0*/  FMUL.FTZ R3, R80, c[0x0][0x2ec] ;  /* 0x0000bb0050037a20 */ /* 0x004fe40000410000 */
[----:B------:R-:W-:Y:S01]  /*18ce0*/  FMUL.FTZ R82, R82, c[0x0][0x2ec] ;  /* 0x0000bb0052527a20 */ /* 0x000fe20000410000 */
[----:B------:R2:W2:Y:S01]  /*18cf0*/  MUFU.TANH R182, R28 ;  /* 0x0000001c00b67308 */ /* 0x0004a20000002400 */
[----:B------:R-:W-:Y:S02]  /*18d00*/  FMUL.FTZ R83, R83, c[0x0][0x2ec] ;  /* 0x0000bb0053537a20 */ /* 0x000fe40000410000 */
[----:B------:R-:W-:Y:S01]  /*18d10*/  FMUL.FTZ R81, R81, c[0x0][0x2ec] ;  /* 0x0000bb0051517a20 */ /* 0x000fe20000410000 */
[C---:B-1----:R-:W-:Y:S06]  /*18d20*/  HMMA.16816.F32 R84, R216.reuse, R32, R84 ;  /* 0x00000020d854723c */ /* 0x042fec0000001854 */
[----:B------:R1:W1:Y:S02]  /*18d30*/  MUFU.TANH R178, R3 ;  /* 0x0000000300b27308 */ /* 0x0002640000002400 */
[C---:B------:R-:W-:Y:S08]  /*18d40*/  HMMA.16816.F32 R88, R216.reuse, R34, R88 ;  /* 0x00000022d858723c */ /* 0x040ff00000001858 */
[----:B------:R-:W3:Y:S01]  /*18d50*/  MUFU.TANH R201, R62 ;  /* 0x0000003e00c97308 */ /* 0x000ee20000002400 */
[----:B--2---:R-:W2:Y:S07]  /*18d60*/  LDSM.16.M88.4 R28, [R164+0x5800] ;  /* 0x00580000a41c783b */ /* 0x004eae0000000200 */
[----:B------:R-:W-:Y:S02]  /*18d70*/  FMUL.FTZ R32, R84, c[0x0][0x2ec] ;  /* 0x0000bb0054207a20 */ /* 0x000fe40000410000 */
[----:B------:R-:W2:Y:S01]  /*18d80*/  MUFU.TANH R199, R63 ;  /* 0x0000003f00c77308 */ /* 0x000ea20000002400 */
[----:B------:R-:W-:Y:S02]  /*18d90*/  FMUL.FTZ R85, R85, c[0x0][0x2ec] ;  /* 0x0000bb0055557a20 */ /* 0x000fe40000410000 */
[----:B------:R-:W-:Y:S02]  /*18da0*/  FMUL.FTZ R86, R86, c[0x0][0x2ec] ;  /* 0x0000bb0056567a20 */ /* 0x000fe40000410000 */
[----:B------:R-:W-:Y:S02]  /*18db0*/  FMUL.FTZ R87, R87, c[0x0][0x2ec] ;  /* 0x0000bb0057577a20 */ /* 0x000fe40000410000 */
[----:B-1----:R-:W-:Y:S02]  /*18dc0*/  FMUL.FTZ R3, R88, c[0x0][0x2ec] ;  /* 0x0000bb0058037a20 */ /* 0x002fe40000410000 */
[----:B------:R-:W-:Y:S01]  /*18dd0*/  FMUL.FTZ R89, R89, c[0x0][0x2ec] ;  /* 0x0000bb0059597a20 */ /* 0x000fe20000410000 */
[----:B------:R1:W1:Y:S01]  /*18de0*/  MUFU.TANH R174, R32 ;  /* 0x0000002000ae7308 */ /* 0x0002620000002400 */
[----:B------:R-:W-:Y:S02]  /*18df0*/  FMUL.FTZ R91, R91, c[0x0][0x2ec] ;  /* 0x0000bb005b5b7a20 */ /* 0x000fe40000410000 */
[----:B------:R-:W-:Y:S07]  /*18e00*/  FMUL.FTZ R90, R90, c[0x0][0x2ec] ;  /* 0x0000bb005a5a7a20 */ /* 0x000fee0000410000 */
[----:B------:R-:W3:Y:S10]  /*18e10*/  MUFU.TANH R197, R66 ;  /* 0x0000004200c57308 */ /* 0x000ef40000002400 */
[----:B------:R-:W3:Y:S01]  /*18e20*/  MUFU.TANH R195, R67 ;  /* 0x0000004300c37308 */ /* 0x000ee20000002400 */
[----:B-1----:R-:W1:Y:S01]  /*18e30*/  LDSM.16.M88.4 R32, [R164+0x6000] ;  /* 0x00600000a420783b */ /* 0x002e620000000200 */
[C---:B--2---:R-:W-:Y:S08]  /*18e40*/  HMMA.16816.F32 R92, R216.reuse, R28, R92 ;  /* 0x0000001cd85c723c */ /* 0x044ff0000000185c */
[----:B------:R-:W2:Y:S01]  /*18e50*/  MUFU.TANH R188, R69 ;  /* 0x0000004500bc7308 */ /* 0x000ea20000002400 */
[C---:B------:R-:W-:Y:S01]  /*18e60*/  HMMA.16816.F32 R96, R216.reuse, R30, R96 ;  /* 0x0000001ed860723c */ /* 0x040fe20000001860 */
[----:B------:R-:W5:Y:S08]  /*18e70*/  LDSM.16.M88.4 R28, [R164+0x6800] ;  /* 0x00680000a41c783b */ /* 0x000f700000000200 */
        /* <DEDUP_REMOVED lines=11> */
[C---:B-1----:R-:W-:Y:S06]  /*18f30*/  HMMA.16816.F32 R100, R216.reuse, R32, R100 ;  /* 0x00000020d864723c */ /* 0x042fec0000001864 */
[----:B------:R-:W1:Y:S02]  /*18f40*/  MUFU.TANH R189, R74 ;  /* 0x0000004a00bd7308 */ /* 0x000e640000002400 */
[C---:B------:R-:W-:Y:S01]  /*18f50*/  HMMA.16816.F32 R104, R216.reuse, R34, R104 ;  /* 0x00000022d868723c */ /* 0x040fe20000001868 */
[----:B------:R-:W1:Y:S07]  /*18f60*/  LDSM.16.M88.4 R32, [R164+0x7000] ;  /* 0x00700000a420783b */ /* 0x000e6e0000000200 */
[----:B------:R-:W1:Y:S01]  /*18f70*/  MUFU.TANH R187, R75 ;  /* 0x0000004b00bb7308 */ /* 0x000e620000002400 */
[C---:B-----5:R-:W-:Y:S07]  /*18f80*/  HMMA.16816.F32 R108, R216.reuse, R28, R108 ;  /* 0x0000001cd86c723c */ /* 0x060fee000000186c */
[----:B------:R-:W-:Y:S01]  /*18f90*/  FMUL.FTZ R54, R100, c[0x0][0x2ec] ;  /* 0x0000bb0064367a20 */ /* 0x000fe20000410000 */
[C---:B------:R-:W-:Y:S01]  /*18fa0*/  HMMA.16816.F32 R112, R216.reuse, R30, R112 ;  /* 0x0000001ed870723c */ /* 0x040fe20000001870 */
[----:B------:R-:W2:Y:S01]  /*18fb0*/  MUFU.TANH R185, R78 ;  /* 0x0000004e00b97308 */ /* 0x000ea20000002400 */
[----:B------:R-:W5:Y:S01]  /*18fc0*/  LDSM.16.M88.4 R28, [R164+0x7800] ;  /* 0x00780000a41c783b */ /* 0x000f620000000200 */
[----:B------:R-:W-:Y:S04]  /*18fd0*/  DEPBAR.LE SB0, 0x0 ;  /* 0x000080000000791a */ /* 0x000fe80000000000 */
[----:B------:R-:W-:Y:S02]  /*18fe0*/  FMUL.FTZ R53, R101, c[0x0][0x2ec] ;  /* 0x0000bb0065357a20 */ /* 0x000fe40000410000 */
[----:B------:R-:W-:Y:S02]  /*18ff0*/  FMUL.FTZ R58, R102, c[0x0][0x2ec] ;  /* 0x0000bb00663a7a20 */ /* 0x000fe40000410000 */
[----:B------:R2:W2:Y:S01]  /*19000*/  MUFU.TANH R181, R82 ;  /* 0x0000005200b57308 */ /* 0x0004a20000002400 */
[----:B------:R-:W-:Y:S01]  /*19010*/  BAR.SYNC.DEFER_BLOCKING 0x0 ;  /* 0x0000000000007b1d */ /* 0x000fe20000010000 */
[----:B------:R-:W-:Y:S02]  /*19020*/  FMUL.FTZ R55, R103, c[0x0][0x2ec] ;  /* 0x0000bb0067377a20 */ /* 0x000fe40000410000 */
[----:B------:R-:W-:Y:S02]  /*19030*/  FMUL.FTZ R102, R104, c[0x0][0x2ec] ;  /* 0x0000bb0068667a20 */ /* 0x000fe40000410000 */
[----:B------:R-:W-:Y:S02]  /*19040*/  FMUL.FTZ R100, R105, c[0x0][0x2ec] ;  /* 0x0000bb0069647a20 */ /* 0x000fe40000410000 */
[----:B------:R-:W-:Y:S02]  /*19050*/  FMUL.FTZ R59, R106, c[0x0][0x2ec] ;  /* 0x0000bb006a3b7a20 */ /* 0x000fe40000410000 */
[----:B------:R3:W3:Y:S01]  /*19060*/  MUFU.TANH R179, R83 ;  /* 0x0000005300b37308 */ /* 0x0006e20000002400 */
[----:B------:R-:W-:Y:S01]  /*19070*/  FMUL.FTZ R105, R107, c[0x0][0x2ec] ;  /* 0x0000bb006b697a20 */ /* 0x000fe20000410000 */
[C---:B-1----:R-:W-:Y:S05]  /*19080*/  HMMA.16816.F32 R116, R216.reuse, R32, R116 ;  /* 0x00000020d874723c */ /* 0x042fea0000001874 */
[----:B------:R-:W-:Y:S03]  /*19090*/  FMUL.FTZ R84, R108, c[0x0][0x2ec] ;  /* 0x0000bb006c547a20 */ /* 0x000fe60000410000 */
[----:B------:R-:W1:Y:S01]  /*190a0*/  MUFU.TANH R170, R3 ;  /* 0x0000000300aa7308 */ /* 0x000e620000002400 */
[C---:B------:R-:W-:Y:S03]  /*190b0*/  HMMA.16816.F32 R120, R216.reuse, R34, R120 ;  /* 0x00000022d878723c */ /* 0x040fe60000001878 */
[----:B--2---:R-:W-:Y:S02]  /*190c0*/  FMUL.FTZ R82, R109, c[0x0][0x2ec] ;  /* 0x0000bb006d527a20 */ /* 0x004fe40000410000 */
[----:B------:R-:W-:Y:S02]  /*190d0*/  FMUL.FTZ R95, R110, c[0x0][0x2ec] ;  /* 0x0000bb006e5f7a20 */ /* 0x000fe40000410000 */
[----:B------:R-:W-:Y:S02]  /*190e0*/  FMUL.FTZ R80, R112, c[0x0][0x2ec] ;  /* 0x0000bb0070507a20 */ /* 0x000fe40000410000 */
[----:B------:R2:W1:Y:S01]  /*190f0*/  MUFU.TANH R168, R89 ;  /* 0x0000005900a87308 */ /* 0x0004620000002400 */
[C---:B-----5:R-:W-:Y:S03]  /*19100*/  HMMA.16816.F32 R124, R216.reuse, R28, R124 ;  /* 0x0000001cd87c723c */ /* 0x060fe6000000187c */
[----:B------:R-:W-:Y:S02]  /*19110*/  FMUL.FTZ R78, R113, c[0x0][0x2ec] ;  /* 0x0000bb00714e7a20 */ /* 0x000fe40000410000 */
[----:B---3--:R-:W-:Y:S02]  /*19120*/  FMUL.FTZ R83, R115, c[0x0][0x2ec] ;  /* 0x0000bb0073537a20 */ /* 0x008fe40000410000 */
[----:B------:R-:W-:Y:S01]  /*19130*/  FMUL.FTZ R76, R116, c[0x0][0x2ec] ;  /* 0x0000bb00744c7a20 */ /* 0x000fe20000410000 */
[----:B------:R-:W-:Y:S01]  /*19140*/  HMMA.16816.F32 R128, R216, R30, R128 ;  /* 0x0000001ed880723c */ /* 0x000fe20000001880 */
[----:B------:R3:W1:Y:S03]  /*19150*/  MUFU.TANH R171, R91 ;  /* 0x0000005b00ab7308 */ /* 0x0006660000002400 */
[----:B------:R-:W-:Y:S02]  /*19160*/  FMUL.FTZ R74, R117, c[0x0][0x2ec] ;  /* 0x0000bb00754a7a20 */ /* 0x000fe40000410000 */
[----:B------:R-:W-:Y:S02]  /*19170*/  FMUL.FTZ R75, R118, c[0x0][0x2ec] ;  /* 0x0000bb00764b7a20 */ /* 0x000fe40000410000 */
[----:B------:R-:W-:Y:S03]  /*19180*/  FMUL.FTZ R73, R119, c[0x0][0x2ec] ;  /* 0x0000bb0077497a20 */ /* 0x000fe60000410000 */
[----:B------:R5:W1:Y:S01]  /*19190*/  MUFU.TANH R192, R61 ;  /* 0x0000003d00c07308 */ /* 0x000a620000002400 */
[----:B------:R-:W-:Y:S02]  /*191a0*/  FMUL.FTZ R72, R120, c[0x0][0x2ec] ;  /* 0x0000bb0078487a20 */ /* 0x000fe40000410000 */
[----:B------:R-:W-:Y:S02]  /*191b0*/  FMUL.FTZ R70, R121, c[0x0][0x2ec] ;  /* 0x0000bb0079467a20 */ /* 0x000fe40000410000 */
[----:B--2---:R-:W-:Y:S02]  /*191c0*/  FMUL.FTZ R89, R114, c[0x0][0x2ec] ;  /* 0x0000bb0072597a20 */ /* 0x004fe40000410000 */
[----:B------:R-:W-:Y:S02]  /*191d0*/  FMUL.FTZ R71, R122, c[0x0][0x2ec] ;  /* 0x0000bb007a477a20 */ /* 0x000fe40000410000 */
[----:B------:R-:W-:Y:S01]  /*191e0*/  FMUL.FTZ R69, R123, c[0x0][0x2ec] ;  /* 0x0000bb007b457a20 */ /* 0x000fe20000410000 */
[----:B------:R-:W2:Y:S01]  /*191f0*/  MUFU.TANH R0, R0 ;  /* 0x0000000000007308 */ /* 0x000ea20000002400 */
[----:B------:R-:W-:Y:S02]  /*19200*/  FMUL.FTZ R66, R124, c[0x0][0x2ec] ;  /* 0x0000bb007c427a20 */ /* 0x000fe40000410000 */
[----:B------:R-:W-:Y:S02]  /*19210*/  FMUL.FTZ R64, R125, c[0x0][0x2ec] ;  /* 0x0000bb007d407a20 */ /* 0x000fe40000410000 */
[----:B---3--:R-:W-:Y:S02]  /*19220*/  FMUL.FTZ R91, R111, c[0x0][0x2ec] ;  /* 0x0000bb006f5b7a20 */ /* 0x008fe40000410000 */
[----:B------:R-:W-:Y:S02]  /*19230*/  FMUL.FTZ R67, R126, c[0x0][0x2ec] ;  /* 0x0000bb007e437a20 */ /* 0x000fe40000410000 */
[----:B------:R-:W-:Y:S01]  /*19240*/  FMUL.FTZ R39, R127, c[0x0][0x2ec] ;  /* 0x0000bb007f277a20 */ /* 0x000fe20000410000 */
[----:B------:R-:W3:Y:S01]  /*19250*/  MUFU.TANH R2, R2 ;  /* 0x0000000200027308 */ /* 0x000ee20000002400 */
[----:B------:R-:W-:Y:S02]  /*19260*/  FMUL.FTZ R63, R128, c[0x0][0x2ec] ;  /* 0x0000bb00803f7a20 */ /* 0x000fe40000410000 */
[----:B------:R-:W-:Y:S01]  /*19270*/  FMUL.FTZ R62, R129, c[0x0][0x2ec] ;  /* 0x0000bb00813e7a20 */ /* 0x000fe20000410000 */
[----:B-----5:R-:W-:Y:S01]  /*19280*/  MOV R61, R57 ;  /* 0x00000039003d7202 */ /* 0x020fe20000000f00 */
[----:B------:R-:W-:Y:S02]  /*19290*/  FMUL.FTZ R36, R130, c[0x0][0x2ec] ;  /* 0x0000bb0082247a20 */ /* 0x000fe40000410000 */
[----:B------:R-:W-:Y:S03]  /*192a0*/  FMUL.FTZ R3, R131, c[0x0][0x2ec] ;  /* 0x0000bb0083037a20 */ /* 0x000fe60000410000 */
        /* <DEDUP_REMOVED lines=60> */
[----:B------:R-:W1:Y:S01]  /*19670*/  MUFU.TANH R3, R3 ;  /* 0x0000000300037308 */ /* 0x000e620000002400 */
[----:B------:R-:W-:-:S05]  /*19680*/  @!P1 BRA `(.L_x_2510) ;  /* 0x000010e000009947 */ /* 0x000fca0003800000 */
[----:B--234-:R-:W-:Y:S01]  /*19690*/  ULDC.64 UR10, c[0x0][0x198] ;  /* 0x00006600000a7ab9 */ /* 0x01cfe20000000a00 */
        /* <DEDUP_REMOVED lines=10> */
[----:B------:R2:W3:Y:S01]  /*19740*/  R2UR UR10, R30 ;  /* 0x000000001e0a73c2 */ /* 0x0004e200000e0000 */
[----:B------:R-:W-:Y:S04]  /*19750*/  UIADD3 UR28, UR28, -0x200, URZ ;  /* 0xfffffe001c1c7890 */ /* 0x000fe8000fffe03f */
[----:B------:R-:W-:Y:S02]  /*19760*/  IMAD.U32 R33, RZ, RZ, UR30 ;  /* 0x0000001eff217e24 */ /* 0x000fe4000f8e00ff */
[----:B------:R-:W-:Y:S05]  /*19770*/  IMAD.U32 R32, RZ, RZ, UR28 ;  /* 0x0000001cff207e24 */ /* 0x000fea000f8e00ff */
[----:B--2---:R-:W-:Y:S01]  /*19780*/  IABS R30, R32 ;  /* 0x00000020001e7213 */ /* 0x004fe20000000000 */
[----:B---3--:R-:W2:Y:S03]  /*19790*/  I2F.RP R44, UR10 ;  /* 0x0000000a002c7d06 */ /* 0x008ea60008209400 */
[----:B------:R-:W3:Y:S07]  /*197a0*/  R2UR UR24, R30 ;  /* 0x000000001e1873c2 */ /* 0x000eee00000e0000 */
[----:B--2---:R-:W2:Y:S02]  /*197b0*/  MUFU.RCP R31, R44 ;  /* 0x0000002c001f7308 */ /* 0x004ea40000001000 */
[----:B--2---:R-:W-:Y:S02]  /*197c0*/  IADD3 R35, R31, 0xffffffe, RZ ;  /* 0x0ffffffe1f237810 */ /* 0x004fe40007ffe0ff */
[----:B------:R-:W-:Y:S06]  /*197d0*/  IABS R31, R33 ;  /* 0x00000021001f7213 */ /* 0x000fec0000000000 */
[----:B------:R-:W2:Y:S01]  /*197e0*/  F2I.FTZ.U32.TRUNC.NTZ R34, R35 ;  /* 0x0000002300227305 */ /* 0x000ea2000021f000 */
[----:B------:R-:W4:Y:S08]  /*197f0*/  R2UR UR27, R31 ;  /* 0x000000001f1b73c2 */ /* 0x000f3000000e0000 */
[----:B--2---:R-:W2:Y:S02]  /*19800*/  R2UR UR33, R34 ;  /* 0x00000000222173c2 */ /* 0x004ea400000e0000 */
[----:B--2---:R-:W-:Y:S04]  /*19810*/  UIADD3 UR11, URZ, -UR33, URZ ;  /* 0x800000213f0b7290 */ /* 0x004fe8000fffe03f */
[----:B------:R-:W-:Y:S04]  /*19820*/  UIMAD UR11, UR11, UR10, URZ ;  /* 0x0000000a0b0b72a4 */ /* 0x000fe8000f8e023f */
[----:B------:R-:W-:Y:S04]  /*19830*/  UIMAD.WIDE.U32 UR32, UR33, UR11, UR32 ;  /* 0x0000000b212072a5 */ /* 0x000fe8000f8e0020 */
[----:B----4-:R-:W-:Y:S02]  /*19840*/  UIMAD.WIDE.U32 UR34, UR33, UR27, URZ ;  /* 0x0000001b212272a5 */ /* 0x010fe4000f8e003f */
[----:B---3--:R-:W-:Y:S05]  /*19850*/  UIMAD.WIDE.U32 UR32, UR33, UR24, URZ ;  /* 0x00000018212072a5 */ /* 0x008fea000f8e003f */
        /* <DEDUP_REMOVED lines=37> */
[----:B------:R-:W4:Y:S08]  /*19ab0*/  R2UR UR28, R56 ;  /* 0x00000000381c73c2 */ /* 0x000f3000000e0000 */
[----:B------:R-:W5:Y:S01]  /*19ac0*/  R2UR UR29, R57 ;  /* 0x00000000391d73c2 */ /* 0x000f6200000e0000 */
[----:B--2---:R-:W-:Y:S01]  /*19ad0*/  IMAD.U32 R92, RZ, RZ, UR26 ;  /* 0x0000001aff5c7e24 */ /* 0x004fe2000f8e00ff */
[----:B------:R-:W-:Y:S04]  /*19ae0*/  UIADD3 UR26, UR31, -UR10, URZ ;  /* 0x8000000a1f1a7290 */ /* 0x000fe8000fffe03f */
[----:B------:R-:W-:Y:S01]  /*19af0*/  UIMAD UR26, UR26, UR11, -0x100 ;  /* 0xffffff001a1a74a4 */ /* 0x000fe2000f8e020b */
[----:B---3--:R-:W-:Y:S03]  /*19b00*/  IMAD.U32 R93, RZ, RZ, UR27 ;  /* 0x0000001bff5d7e24 */ /* 0x008fe6000f8e00ff */
[----:B------:R-:W-:Y:S02]  /*19b10*/  USHF.R.S32.HI UR11, URZ, 0x1f, UR26 ;  /* 0x0000001f3f0b7899 */ /* 0x000fe4000801141a */
[----:B------:R-:W-:Y:S01]  /*19b20*/  UIMAD UR10, UR9, UR26, URZ ;  /* 0x0000001a090a72a4 */ /* 0x000fe2000f8e023f */
[----:B------:R-:W2:Y:S01]  /*19b30*/  LDG.E R31, [R92.64] ;  /* 0x000000145c1f7981 */ /* 0x000ea2000c1e1900 */
[----:B------:R-:W-:Y:S01]  /*19b40*/  UIMAD.WIDE.U32 UR26, UR8, UR26, URZ ;  /* 0x0000001a081a72a5 */ /* 0x000fe2000f8e003f */
[----:B-1--4-:R-:W-:Y:S01]  /*19b50*/  MOV R86, UR28 ;  /* 0x0000001c00567c02 */ /* 0x012fe20008000f00 */
[----:B------:R-:W-:Y:S04]  /*19b60*/  UIMAD UR10, UR11, UR8, UR10 ;  /* 0x000000080b0a72a4 */ /* 0x000fe8000f8e020a */
[----:B------:R-:W-:Y:S01]  /*19b70*/  IMAD.U32 R30, RZ, RZ, UR26 ;  /* 0x0000001aff1e7e24 */ /* 0x000fe2000f8e00ff */
[----:B------:R-:W-:Y:S02]  /*19b80*/  UIADD3 UR10, UR27, UR10, URZ ;  /* 0x0000000a1b0a7290 */ /* 0x000fe4000fffe03f */
[----:B------:R-:W-:Y:S01]  /*19b90*/  UMOV UR11, UR9 ;  /* 0x00000009000b7c82 */ /* 0x000fe20008000000 */
[----:B-----5:R-:W-:Y:S05]  /*19ba0*/  IMAD.U32 R87, RZ, RZ, UR29 ;  /* 0x0000001dff577e24 */ /* 0x020fea000f8e00ff */
        /* <DEDUP_REMOVED lines=10> */
.L_x_2511:
        /* <DEDUP_REMOVED lines=32> */
[--C-:B-1----:R-:W-:Y:S01]  /*19e50*/  @!P0 IMAD.MOV.U32 R86, RZ, RZ, R30.reuse ;  /* 0x000000ffff568224 */ /* 0x102fe200078e001e */
        /* <DEDUP_REMOVED lines=47> */
[-C--:B------:R-:W-:Y:S01]  /*1a150*/  @!P0 LEA R114, P2, R108, R248.reuse, 0x1 ;  /* 0x000000f86c728211 */ /* 0x080fe200078408ff */
[----:B------:R-:W-:Y:S01]  /*1a160*/  @!P0 IMAD.IADD R29, R29, 0x1, R111 ;  /* 0x000000011d1d8824 */ /* 0x000fe200078e026f */
[----:B------:R-:W-:Y:S01]  /*1a170*/  @!P0 IADD3 R30, R30, R113, RZ ;  /* 0x000000711e1e8210 */ /* 0x000fe20007ffe0ff */
[----:B------:R-:W-:Y:S01]  /*1a180*/  @!PT LDS RZ, [RZ] ;  /* 0x00000000fffff984 */ /* 0x000fe20000000800 */
[----:B------:R-:W-:Y:S01]  /*1a190*/  @!PT LDS RZ, [RZ] ;  /* 0x00000000fffff984 */ /* 0x000fe20000000800 */
[----:B------:R-:W-:Y:S01]  /*1a1a0*/  @!PT LDS RZ, [RZ] ;  /* 0x00000000fffff984 */ /* 0x000fe20000000800 */
[----:B------:R2:W-:Y:S01]  /*1a1b0*/  @!P0 LDGSTS.E.BYPASS.LTC128B.128 [R242+0x3800], [R126.64] ;  /* 0x038000007ef28fae */ /* 0x0005e2000b901d54 */
[C---:B------:R-:W-:Y:S01]  /*1a1c0*/  @!P0 IMAD R35, R28.reuse, 0x90, RZ ;  /* 0x000000901c238824 */ /* 0x040fe200078e02ff */
[----:B------:R-:W-:Y:S01]  /*1a1d0*/  @!P0 IADD3 R33, R33, R107, RZ ;  /* 0x0000006b21218210 */ /* 0x000fe20007ffe0ff */
[----:B------:R-:W-:Y:S01]  /*1a1e0*/  @!P0 IMAD R31, R28, 0xb0, RZ ;  /* 0x000000b01c1f8824 */ /* 0x000fe200078e02ff */
[----:B------:R2:W-:Y:S01]  /*1a1f0*/  @P0 STS.128 [R242+0x4000], RZ ;  /* 0x004000fff2000388 */ /* 0x0005e20000000c00 */
[-C--:B------:R-:W-:Y:S01]  /*1a200*/  @!P0 LEA.HI.X R129, R112, R249.reuse, R30, 0x1, P1 ;  /* 0x000000f970818211 */ /* 0x080fe200008f0c1e */
[----:B------:R-:W-:Y:S01]  /*1a210*/  @!P0 IMAD.IADD R35, R35, 0x1, R109 ;  /* 0x0000000123238824 */ /* 0x000fe200078e026d */
[-C--:B------:R-:W-:Y:S01]  /*1a220*/  @!P0 LEA.HI.X R217, R110, R249.reuse, R29, 0x1, P3 ;  /* 0x000000f96ed98211 */ /* 0x080fe200018f0c1d */
[----:B------:R-:W-:Y:S01]  /*1a230*/  @!PT LDS RZ, [RZ] ;  /* 0x00000000fffff984 */ /* 0x000fe20000000800 */
[----:B------:R-:W-:Y:S01]  /*1a240*/  @!PT LDS RZ, [RZ] ;  /* 0x00000000fffff984 */ /* 0x000fe20000000800 */
[----:B------:R-:W-:Y:S01]  /*1a250*/  @!PT LDS RZ, [RZ] ;  /* 0x00000000fffff984 */ /* 0x000fe20000000800 */
[----:B------:R2:W-:Y:S01]  /*1a260*/  @!P0 LDGSTS.E.BYPASS.LTC128B.128 [R242+0x4000], [R118.64] ;  /* 0x0400000076f28fae */ /* 0x0005e2000b901d54 */
[-C--:B------:R-:W-:Y:S01]  /*1a270*/  @!P0 LEA R112, P1, R106, R248.reuse, 0x1 ;  /* 0x000000f86a708211 */ /* 0x080fe200078208ff */
[----:B------:R-:W-:Y:S01]  /*1a280*/  @!P0 IMAD.IADD R30, R31, 0x1, R99 ;  /* 0x000000011f1e8824 */ /* 0x000fe200078e0263 */
[-C--:B------:R-:W-:Y:S01]  /*1a290*/  @!P0 LEA.HI.X R115, R108, R249.reuse, R35, 0x1, P2 ;  /* 0x000000f96c738211 */ /* 0x080fe200010f0c23 */
[----:B------:R2:W-:Y:S01]  /*1a2a0*/  @P0 STS.128 [R242+0x4800], RZ ;  /* 0x004800fff2000388 */ /* 0x0005e20000000c00 */
[-C--:B------:R-:W-:Y:S01]  /*1a2b0*/  @!P0 LEA.HI.X R113, R106, R249.reuse, R33, 0x1, P1 ;  /* 0x000000f96a718211 */ /* 0x080fe200008f0c21 */
[----:B------:R-:W-:Y:S01]  /*1a2c0*/  @!P0 IMAD R29, R28, 0xc0, RZ ;  /* 0x000000c01c1d8824 */ /* 0x000fe200078e02ff */
[-C--:B------:R-:W-:Y:S01]  /*1a2d0*/  @!P0 LEA R106, P1, R98, R248.reuse, 0x1 ;  /* 0x000000f8626a8211 */ /* 0x080fe200078208ff */
        /* <DEDUP_REMOVED lines=15> */
[----:B------:R-:W-:Y:S01]  /*1a3d0*/  @!P0 LEA.HI.X R99, R96, R249, R29, 0x1, P4 ;  /* 0x000000f960638211 */ /* 0x000fe200020f0c1d */
[C---:B------:R-:W-:Y:S01]  /*1a3e0*/  @!P0 IMAD R31, R28.reuse, 0xe0, RZ ;  /* 0x000000e01c1f8824 */ /* 0x040fe200078e02ff */
[----:B------:R-:W-:Y:S01]  /*1a3f0*/  @!P0 IADD3 R33, R33, R93, RZ ;  /* 0x0000005d21218210 */ /* 0x000fe20007ffe0ff */
[----:B------:R2:W-:Y:S01]  /*1a400*/  @P0 STS.128 [R242+0x5800], RZ ;  /* 0x005800fff2000388 */ /* 0x0005e20000000c00 */
[----:B------:R-:W-:Y:S01]  /*1a410*/  @!P0 IMAD R35, R28, 0xf0, RZ ;  /* 0x000000f01c238824 */ /* 0x000fe200078e02ff */
[----:B------:R-:W-:Y:S01]  /*1a420*/  @!P0 LEA R28, P2, R86, R248, 0x1 ;  /* 0x000000f8561c8211 */ /* 0x000fe200078408ff */
[----:B------:R-:W-:Y:S01]  /*1a430*/  @!P0 IMAD.IADD R31, R31, 0x1, R87 ;  /* 0x000000011f1f8824 */ /* 0x000fe200078e0257 */
[----:B------:R-:W-:Y:S01]  /*1a440*/  @!PT LDS RZ, [RZ] ;  /* 0x00000000fffff984 */ /* 0x000fe20000000800 */
[----:B------:R-:W-:Y:S01]  /*1a450*/  @!PT LDS RZ, [RZ] ;  /* 0x00000000fffff984 */ /* 0x000fe20000000800 */
[----:B------:R-:W-:Y:S01]  /*1a460*/  @!PT LDS RZ, [RZ] ;  /* 0x00000000fffff984 */ /* 0x000fe20000000800 */
[----:B------:R2:W-:Y:S01]  /*1a470*/  @!P0 LDGSTS.E.BYPASS.LTC128B.128 [R242+0x5800], [R216.64] ;  /* 0x05800000d8f28fae */ /* 0x0005e2000b901d54 */
[-C--:B------:R-:W-:Y:S01]  /*1a480*/  @!P0 LEA.HI.X R33, R92, R249.reuse, R33, 0x1, P3 ;  /* 0x000000f95c218211 */ /* 0x080fe200018f0c21 */
[----:B------:R-:W-:Y:S01]  /*1a490*/  @!P0 IMAD.IADD R35, R35, 0x1, R57 ;  /* 0x0000000123238824 */ /* 0x000fe200078e0239 */
[----:B------:R-:W-:Y:S01]  /*1a4a0*/  MOV R248, R116 ;  /* 0x0000007400f87202 */ /* 0x000fe20000000f00 */
[----:B------:R2:W-:Y:S01]  /*1a4b0*/  @P0 STS.128 [R242+0x6000], RZ ;  /* 0x006000fff2000388 */ /* 0x0005e20000000c00 */
[-C--:B------:R-:W-:Y:S02]  /*1a4c0*/  @!P0 LEA.HI.X R29, R86, R249.reuse, R31, 0x1, P2 ;  /* 0x000000f9561d8211 */ /* 0x080fe400010f0c1f */
[----:B------:R-:W-:Y:S01]  /*1a4d0*/  @!P0 LEA.HI.X R31, R56, R249, R35, 0x1, P1 ;  /* 0x000000f9381f8211 */ /* 0x000fe200008f0c23 */
[----:B------:R-:W-:Y:S01]  /*1a4e0*/  @!PT LDS RZ, [RZ] ;  /* 0x00000000fffff984 */ /* 0x000fe20000000800 */
[----:B------:R-:W-:Y:S01]  /*1a4f0*/  @!PT LDS RZ, [RZ] ;  /* 0x00000000fffff984 */ /* 0x000fe20000000800 */
[----:B------:R-:W-:Y:S01]  /*1a500*/  @!PT LDS RZ, [RZ] ;  /* 0x00000000fffff984 */ /* 0x000fe20000000800 */
[----:B------:R2:W-:Y:S01]  /*1a510*/  @!P0 LDGSTS.E.BYPASS.LTC128B.128 [R242+0x6000], [R124.64] ;  /* 0x060000007cf28fae */ /* 0x0005e2000b901d54 */
[----:B------:R-:W-:Y:S03]  /*1a520*/  IMAD.MOV.U32 R249, RZ, RZ, R117 ;  /* 0x000000fffff97224 */ /* 0x000fe600078e0075 */
        /* <DEDUP_REMOVED lines=36> */
.L_x_2510:
[----:B--234-:R-:W2:Y:S01]  /*1a770*/  LDL.LU R112, [R1+0x10] ;  /* 0x0000100001707983 */ /* 0x01cea20000300800 */
[----:B------:R-:W-:Y:S02]  /*1a780*/  UIADD3 UR24, UR12, -0x1, URZ ;  /* 0xffffffff0c187890 */ /* 0x000fe4000fffe03f */
[----:B------:R-:W-:Y:S01]  /*1a790*/  UISETP.GT.AND UP0, UPT, UR12, 0x1, UPT ;  /* 0x000000010c00788c */ /* 0x000fe2000bf04270 */
[----:B------:R-:W3:Y:S01]  /*1a7a0*/  LDL.LU R114, [R1+0x4] ;  /* 0x0000040001727983 */ /* 0x000ee20000300800 */
[----:B------:R-:W-:Y:S02]  /*1a7b0*/  UMOV UR10, UR22 ;  /* 0x00000016000a7c82 */ /* 0x000fe40008000000 */
[----:B------:R-:W-:Y:S01]  /*1a7c0*/  MOV R28, UR24 ;  /* 0x00000018001c7c02 */ /* 0x000fe20008000f00 */
[----:B------:R-:W4:Y:S01]  /*1a7d0*/  LDL.LU R120, [R1+0x14] ;  /* 0x0000140001787983 */ /* 0x000f220000300800 */
[----:B------:R-:W-:Y:S02]  /*1a7e0*/  UMOV UR11, UR19 ;  /* 0x00000013000b7c82 */ /* 0x000fe40008000000 */
[----:B------:R-:W-:Y:S01]  /*1a7f0*/  LEA R68, R28, R243, 0x8 ;  /* 0x000000f31c447211 */ /* 0x000fe200078e40ff */
[----:B------:R-:W5:Y:S01]  /*1a800*/  LDL.LU R121, [R1+0x8] ;  /* 0x0000080001797983 */ /* 0x000f620000300800 */
[----:B------:R-:W-:Y:S02]  /*1a810*/  UMOV UR12, UR24 ;  /* 0x00000018000c7c82 */ /* 0x000fe40008000000 */
[----:B------:R-:W-:Y:S01]  /*1a820*/  I2F R28, R68 ;  /* 0x00000044001c7306 */ /* 0x000fe20000201400 */
[----:B------:R-:W2:Y:S01]  /*1a830*/  LDL.LU R119, [R1+0xc] ;  /* 0x00000c0001777983 */ /* 0x000ea20000300800 */
[C---:B-1----:R-:W-:Y:S02]  /*1a840*/  IADD3 R49, R68.reuse, 0xa0, RZ ;  /* 0x000000a044317810 */ /* 0x042fe40007ffe0ff */
[C---:B------:R-:W-:Y:S02]  /*1a850*/  IADD3 R31, R68.reuse, 0x1, RZ ;  /* 0x00000001441f7810 */ /* 0x040fe40007ffe0ff */
[C---:B------:R-:W-:Y:S02]  /*1a860*/  IADD3 R29, R68.reuse, 0x10, RZ ;  /* 0x00000010441d7810 */ /* 0x040fe40007ffe0ff */
[C---:B------:R-:W-:Y:S02]  /*1a870*/  IADD3 R44, R68.reuse, 0x11, RZ ;  /* 0x00000011442c7810 */ /* 0x040fe40007ffe0ff */
        /* <DEDUP_REMOVED lines=45> */
[----:B------:R-:W-:Y:S05]  /*1ab50*/  IADD3 R79, R68, 0x99, RZ ;  /* 0x00000099444f7810 */ /* 0x000fea0007ffe0ff */
        /* <DEDUP_REMOVED lines=34> */
[----:B------:R-:W-:Y:S01]  /*1ad80*/  FFMA.FTZ R65, R28, UR4, R5 ;  /* 0x000000041c417c23 */ /* 0x000fe20008010005 */
[----:B------:R-:W-:Y:S01]  /*1ad90*/  IADD3 R5, R68, 0xa9, RZ ;  /* 0x000000a944057810 */ /* 0x000fe20007ffe0ff */
[----:B------:R-:W-:Y:S02]  /*1ada0*/  FFMA.FTZ R77, R31, UR4, R6 ;  /* 0x000000041f4d7c23 */ /* 0x000fe40008010006 */
[----:B------:R-:W-:Y:S01]  /*1adb0*/  FFMA.FTZ R28, R28, UR4, R0 ;  /* 0x000000041c1c7c23 */ /* 0x000fe20008010000 */
[----:B------:R-:W-:Y:S01]  /*1adc0*/  FMNMX.FTZ R6, R65, R167, !PT ;  /* 0x000000a741067209 */ /* 0x000fe20007810000 */
[----:B------:R1:W-:Y:S01]  /*1add0*/  I2F R0, R49 ;  /* 0x0000003100007306 */ /* 0x0003e20000201400 */
[C---:B------:R-:W-:Y:S02]  /*1ade0*/  FFMA.FTZ R10, R86.reuse, UR4, R10 ;  /* 0x00000004560a7c23 */ /* 0x040fe4000801000a */
[----:B------:R-:W-:Y:S01]  /*1adf0*/  FFMA.FTZ R86, R86, UR4, R7 ;  /* 0x0000000456567c23 */ /* 0x000fe20008010007 */
[----:B------:R-:W-:Y:S01]  /*1ae00*/  FMNMX.FTZ R7, R77, R6, !PT ;  /* 0x000000064d077209 */ /* 0x000fe20007810000 */
[----:B------:R-:W-:Y:S02]  /*1ae10*/  FFMA.FTZ R11, R34, UR4, R11 ;  /* 0x00000004220b7c23 */ /* 0x000fe4000801000b */
[----:B------:R-:W-:Y:S01]  /*1ae20*/  FFMA.FTZ R30, R31, UR4, R2 ;  /* 0x000000041f1e7c23 */ /* 0x000fe20008010002 */
[----:B------:R-:W-:Y:S01]  /*1ae30*/  FMNMX.FTZ R6, R10, R7, !PT ;  /* 0x000000070a067209 */ /* 0x000fe20007810000 */
[C---:B------:R-:W-:Y:S01]  /*1ae40*/  FFMA.FTZ R31, R29.reuse, UR4, R14 ;  /* 0x000000041d1f7c23 */ /* 0x040fe2000801000e */
[----:B------:R-:W-:Y:S01]  /*1ae50*/  I2F R5, R5 ;  /* 0x0000000500057306 */ /* 0x000fe20000201400 */
[----:B------:R-:W-:Y:S01]  /*1ae60*/  FFMA.FTZ R46, R29, UR4, R4 ;  /* 0x000000041d2e7c23 */ /* 0x000fe20008010004 */
[----:B------:R-:W-:Y:S01]  /*1ae70*/  FMNMX.FTZ R6, R11, R6, !PT ;  /* 0x000000060b067209 */ /* 0x000fe20007810000 */
[----:B------:R-:W-:Y:S01]  /*1ae80*/  FFMA.FTZ R29, R44, UR4, R15 ;  /* 0x000000042c1d7c23 */ /* 0x000fe2000801000f */
[----:B------:R-:W-:Y:S01]  /*1ae90*/  IADD3 R14, R68, 0xc9, RZ ;  /* 0x000000c9440e7810 */ /* 0x000fe20007ffe0ff */
[----:B------:R-:W-:Y:S01]  /*1aea0*/  FFMA.FTZ R44, R44, UR4, R13 ;  /* 0x000000042c2c7c23 */ /* 0x000fe2000801000d */
[----:B------:R-:W-:Y:S01]  /*1aeb0*/  FMNMX.FTZ R13, R28, R165, !PT ;  /* 0x000000a51c0d7209 */ /* 0x000fe20007810000 */
[----:B------:R-:W-:Y:S01]  /*1aec0*/  FFMA.FTZ R18, R35, UR4, R18 ;  /* 0x0000000423127c23 */ /* 0x000fe20008010012 */
[----:B------:R-:W-:Y:S01]  /*1aed0*/  FMNMX.FTZ R6, R31, R6, !PT ;  /* 0x000000061f067209 */ /* 0x000fe20007810000 */
[----:B------:R-:W-:Y:S01]  /*1aee0*/  FFMA.FTZ R9, R34, UR4, R9 ;  /* 0x0000000422097c23 */ /* 0x000fe20008010009 */
[----:B------:R-:W-:Y:S01]  /*1aef0*/  FMNMX.FTZ R13, R30, R13, !PT ;  /* 0x0000000d1e0d7209 */ /* 0x000fe20007810000 */
[----:B------:R-:W-:Y:S01]  /*1af00*/  FFMA.FTZ R34, R35, UR4, R8 ;  /* 0x0000000423227c23 */ /* 0x000fe20008010008 */
[----:B------:R-:W-:Y:S01]  /*1af10*/  IADD3 R2, R68, 0xa1, RZ ;  /* 0x000000a144027810 */ /* 0x000fe20007ffe0ff */
[----:B------:R-:W-:Y:S01]  /*1af20*/  FFMA.FTZ R35, R116, UR4, R23 ;  /* 0x0000000474237c23 */ /* 0x000fe20008010017 */
[----:B------:R-:W-:Y:S01]  /*1af30*/  FMNMX.FTZ R8, R86, R13, !PT ;  /* 0x0000000d56087209 */ /* 0x000fe20007810000 */
[----:B-1----:R-:W-:Y:S01]  /*1af40*/  FFMA.FTZ R49, R33, UR4, R22 ;  /* 0x0000000421317c23 */ /* 0x002fe20008010016 */
[----:B------:R-:W-:Y:S01]  /*1af50*/  FMNMX.FTZ R13, R29, R6, !PT ;  /* 0x000000061d0d7209 */ /* 0x000fe20007810000 */
[----:B------:R-:W-:Y:S01]  /*1af60*/  FFMA.FTZ R56, R33, UR4, R12 ;  /* 0x0000000421387c23 */ /* 0x000fe2000801000c */
[----:B------:R-:W-:Y:S01]  /*1af70*/  I2F R2, R2 ;  /* 0x0000000200027306 */ /* 0x000fe20000201400 */
[----:B------:R-:W-:Y:S01]  /*1af80*/  FFMA.FTZ R19, R32, UR4, R19 ;  /* 0x0000000420137c23 */ /* 0x000fe20008010013 */
[----:B------:R-:W-:Y:S01]  /*1af90*/  FMNMX.FTZ R7, R9, R8, !PT ;  /* 0x0000000809077209 */ /* 0x000fe20007810000 */
[----:B------:R-:W-:Y:S01]  /*1afa0*/  FFMA.FTZ R57, R118, UR4, R27 ;  /* 0x0000000476397c23 */ /* 0x000fe2000801001b */
[----:B------:R-:W-:Y:S01]  /*1afb0*/  FMNMX.FTZ R6, R18, R13, !PT ;  /* 0x0000000d12067209 */ /* 0x000fe20007810000 */
[----:B------:R-:W-:Y:S01]  /*1afc0*/  FFMA.FTZ R116, R116, UR4, R21 ;  /* 0x0000000474747c23 */ /* 0x000fe20008010015 */
[----:B------:R-:W-:Y:S01]  /*1afd0*/  FMNMX.FTZ R7, R46, R7, !PT ;  /* 0x000000072e077209 */ /* 0x000fe20007810000 */
[----:B-----5:R-:W-:Y:S01]  /*1afe0*/  FFMA.FTZ R124, R117, UR4, R121 ;  /* 0x00000004757c7c23 */ /* 0x020fe20008010079 */
[----:B------:R-:W-:Y:S01]  /*1aff0*/  FMNMX.FTZ R6, R19, R6, !PT ;  /* 0x0000000613067209 */ /* 0x000fe20007810000 */
[----:B--2---:R-:W-:Y:S01]  /*1b000*/  FFMA.FTZ R128, R115, UR4, R112 ;  /* 0x0000000473807c23 */ /* 0x004fe20008010070 */
[----:B------:R-:W-:Y:S01]  /*1b010*/  FMNMX.FTZ R7, R44, R7, !PT ;  /* 0x000000072c077209 */ /* 0x000fe20007810000 */
        /* <DEDUP_REMOVED lines=8> */
[----:B------:R-:W-:Y:S02]  /*1b0a0*/  FFMA.FTZ R215, R108, UR4, R215 ;  /* 0x000000046cd77c23 */ /* 0x000fe400080100d7 */
[----:B------:R-:W-:Y:S02]  /*1b0b0*/  FFMA.FTZ R213, R107, UR4, R213 ;  /* 0x000000046bd57c23 */ /* 0x000fe400080100d5 */
[----:B------:R-:W-:Y:S01]  /*1b0c0*/  FFMA.FTZ R214, R109, UR4, R214 ;  /* 0x000000046dd67c23 */ /* 0x000fe200080100d6 */
[----:B------:R-:W-:Y:S01]  /*1b0d0*/  I2F R4, R4 ;  /* 0x0000000400047306 */ /* 0x000fe20000201400 */
[----:B------:R-:W-:Y:S02]  /*1b0e0*/  FFMA.FTZ R32, R32, UR4, R17 ;  /* 0x0000000420207c23 */ /* 0x000fe40008010011 */
[----:B------:R-:W-:Y:S02]  /*1b0f0*/  FFMA.FTZ R33, R113, UR4, R26 ;  /* 0x0000000471217c23 */ /* 0x000fe4000801001a */
[----:B------:R-:W-:Y:S01]  /*1b100*/  FFMA.FTZ R212, R108, UR4, R212 ;  /* 0x000000046cd47c23 */ /* 0x000fe200080100d4 */
        /* <DEDUP_REMOVED lines=11> */
[----:B------:R-:W-:Y:S02]  /*1b1c0*/  FFMA.FTZ R197, R96, UR4, R197 ;  /* 0x0000000460c57c23 */ /* 0x000fe400080100c5 */
[----:B------:R-:W-:Y:S01]  /*1b1d0*/  FFMA.FTZ R198, R98, UR4, R198 ;  /* 0x0000000462c67c23 */ /* 0x000fe200080100c6 */
[----:B------:R-:W1:Y:S01]  /*1b1e0*/  I2F R7, R7 ;  /* 0x0000000700077306 */ /* 0x000e620000201400 */
[----:B------:R-:W-:Y:S02]  /*1b1f0*/  FFMA.FTZ R119, R127, UR4, R119 ;  /* 0x000000047f777c23 */ /* 0x000fe40008010077 */
[----:B------:R-:W-:Y:S02]  /*1b200*/  FFMA.FTZ R113, R113, UR4, R16 ;  /* 0x0000000471717c23 */ /* 0x000fe40008010010 */
[----:B------:R-:W-:Y:S01]  /*1b210*/  FFMA.FTZ R130, R117, UR4, R20 ;  /* 0x0000000475827c23 */ /* 0x000fe20008010014 */
[----:B------:R-:W-:Y:S01]  /*1b220*/  FMNMX.FTZ R13, R119, R6, !PT ;  /* 0x00000006770d7209 */ /* 0x000fe20007810000 */
[----:B------:R-:W-:Y:S01]  /*1b230*/  FFMA.FTZ R118, R118, UR4, R25 ;  /* 0x0000000476767c23 */ /* 0x000fe20008010019 */
[----:B------:R-:W-:Y:S01]  /*1b240*/  FMNMX.FTZ R15, R113, R8, !PT ;  /* 0x00000008710f7209 */ /* 0x000fe20007810000 */
[----:B----4-:R-:W-:Y:S01]  /*1b250*/  FFMA.FTZ R117, R131, UR4, R120 ;  /* 0x0000000483757c23 */ /* 0x010fe20008010078 */
[----:B------:R-:W-:Y:S01]  /*1b260*/  FMNMX.FTZ R6, R124, R13, !PT ;  /* 0x0000000d7c067209 */ /* 0x000fe20007810000 */
[----:B------:R-:W-:Y:S01]  /*1b270*/  FFMA.FTZ R192, R97, UR4, R192 ;  /* 0x0000000461c07c23 */ /* 0x000fe200080100c0 */
[----:B------:R-:W-:Y:S01]  /*1b280*/  IADD3 R20, R68, 0xd9, RZ ;  /* 0x000000d944147810 */ /* 0x000fe20007ffe0ff */
[----:B------:R-:W-:Y:S01]  /*1b290*/  FFMA.FTZ R196, R96, UR4, R196 ;  /* 0x0000000460c47c23 */ /* 0x000fe200080100c4 */
[----:B------:R-:W-:Y:S01]  /*1b2a0*/  IADD3 R120, R68, 0xb8, RZ ;  /* 0x000000b844787810 */ /* 0x000fe20007ffe0ff */
[C---:B------:R-:W-:Y:S01]  /*1b2b0*/  FFMA.FTZ R185, R87.reuse, UR4, R185 ;  /* 0x0000000457b97c23 */ /* 0x040fe200080100b9 */
[----:B------:R-:W-:Y:S01]  /*1b2c0*/  FMNMX.FTZ R8, R118, R15, !PT ;  /* 0x0000000f76087209 */ /* 0x000fe20007810000 */
[----:B------:R-:W-:Y:S01]  /*1b2d0*/  FFMA.FTZ R182, R87, UR4, R182 ;  /* 0x0000000457b67c23 */ /* 0x000fe200080100b6 */
[----:B------:R-:W-:Y:S01]  /*1b2e0*/  FMNMX.FTZ R15, R117, R6, !PT ;  /* 0x00000006750f7209 */ /* 0x000fe20007810000 */
[----:B------:R-:W-:Y:S01]  /*1b2f0*/  FFMA.FTZ R169, R126, UR4, R169 ;  /* 0x000000047ea97c23 */ /* 0x000fe200080100a9 */
[----:B------:R-:W2:Y:S01]  /*1b300*/  I2F R120, R120 ;  /* 0x0000007800787306 */ /* 0x000ea20000201400 */
[----:B------:R-:W-:Y:S01]  /*1b310*/  FFMA.FTZ R127, R127, UR4, R24 ;  /* 0x000000047f7f7c23 */ /* 0x000fe20008010018 */
[----:B------:R-:W-:Y:S01]  /*1b320*/  IADD3 R6, R68, 0xc8, RZ ;  /* 0x000000c844067810 */ /* 0x000fe20007ffe0ff */
[----:B------:R-:W-:Y:S02]  /*1b330*/  FFMA.FTZ R126, R126, UR4, R47 ;  /* 0x000000047e7e7c23 */ /* 0x000fe4000801002f */
[----:B-1----:R-:W-:Y:S01]  /*1b340*/  FFMA.FTZ R111, R7, UR4, R58 ;  /* 0x00000004076f7c23 */ /* 0x002fe2000801003a */
[----:B------:R-:W-:Y:S01]  /*1b350*/  FMNMX.FTZ R13, R127, R8, !PT ;  /* 0x000000087f0d7209 */ /* 0x000fe20007810000 */
[----:B------:R-:W-:Y:S01]  /*1b360*/  FFMA.FTZ R108, R7, UR4, R54 ;  /* 0x00000004076c7c23 */ /* 0x000fe20008010036 */
[----:B------:R-:W-:Y:S01]  /*1b370*/  FMNMX.FTZ R8, R128, R15, !PT ;  /* 0x0000000f80087209 */ /* 0x000fe20007810000 */
[----:B------:R-:W-:Y:S01]  /*1b380*/  FFMA.FTZ R219, R216, UR4, R41 ;  /* 0x00000004d8db7c23 */ /* 0x000fe20008010029 */
[----:B------:R-:W1:Y:S01]  /*1b390*/  I2F R6, R6 ;  /* 0x0000000600067306 */ /* 0x000e620000201400 */
[----:B------:R-:W-:Y:S01]  /*1b3a0*/  FFMA.FTZ R223, R110, UR4, R223 ;  /* 0x000000046edf7c23 */ /* 0x000fe200080100df */
[----:B------:R-:W-:Y:S01]  /*1b3b0*/  FMNMX.FTZ R8, R129, R8, !PT ;  /* 0x0000000881087209 */ /* 0x000fe20007810000 */
[----:B---3--:R-:W-:Y:S01]  /*1b3c0*/  FFMA.FTZ R131, R131, UR4, R114 ;  /* 0x0000000483837c23 */ /* 0x008fe20008010072 */
        /* <DEDUP_REMOVED lines=10> */
[----:B------:R-:W-:Y:S01]  /*1b470*/  IADD3 R15, R68, 0xd0, RZ ;  /* 0x000000d0440f7810 */ /* 0x000fe20007ffe0ff */
[C---:B--2---:R-:W-:Y:S01]  /*1b480*/  FFMA.FTZ R123, R120.reuse, UR4, R52 ;  /* 0x00000004787b7c23 */ /* 0x044fe20008010034 */
        /* <DEDUP_REMOVED lines=8> */
[C---:B-1----:R-:W-:Y:S01]  /*1b510*/  FFMA.FTZ R107, R6.reuse, UR4, R59 ;  /* 0x00000004066b7c23 */ /* 0x042fe2000801003b */
[----:B------:R-:W-:Y:S01]  /*1b520*/  FMNMX.FTZ R12, R215, R12, !PT ;  /* 0x0000000cd70c7209 */ /* 0x000fe20007810000 */
[----:B------:R-:W-:Y:S01]  /*1b530*/  FFMA.FTZ R102, R6, UR4, R102 ;  /* 0x0000000406667c23 */ /* 0x000fe20008010066 */
[----:B------:R-:W-:Y:S01]  /*1b540*/  FMNMX.FTZ R13, R220, R13, !PT ;  /* 0x0000000ddc0d7209 */ /* 0x000fe20007810000 */
[----:B------:R-:W1:Y:S01]  /*1b550*/  I2F R114, R114 ;  /* 0x0000007200727306 */ /* 0x000e620000201400 */
[----:B------:R-:W-:Y:S01]  /*1b560*/  FFMA.FTZ R218, R218, UR4, R37 ;  /* 0x00000004dada7c23 */ /* 0x000fe20008010025 */
[----:B------:R-:W-:Y:S01]  /*1b570*/  FMNMX.FTZ R16, R213, R12, !PT ;  /* 0x0000000cd5107209 */ /* 0x000fe20007810000 */
[----:B------:R-:W-:Y:S02]  /*1b580*/  FFMA.FTZ R189, R90, UR4, R189 ;  /* 0x000000045abd7c23 */ /* 0x000fe400080100bd */
[----:B------:R-:W-:Y:S01]  /*1b590*/  FFMA.FTZ R190, R93, UR4, R190 ;  /* 0x000000045dbe7c23 */ /* 0x000fe200080100be */
[----:B------:R-:W-:Y:S01]  /*1b5a0*/  FMNMX.FTZ R13, R218, R13, !PT ;  /* 0x0000000dda0d7209 */ /* 0x000fe20007810000 */
[----:B------:R-:W-:Y:S02]  /*1b5b0*/  FFMA.FTZ R186, R90, UR4, R186 ;  /* 0x000000045aba7c23 */ /* 0x000fe400080100ba */
[----:B------:R-:W-:Y:S01]  /*1b5c0*/  FFMA.FTZ R177, R0, UR4, R177 ;  /* 0x0000000400b17c23 */ /* 0x000fe200080100b1 */
[----:B------:R-:W3:Y:S01]  /*1b5d0*/  I2F R12, R15 ;  /* 0x0000000f000c7306 */ /* 0x000ee20000201400 */
[----:B------:R-:W-:Y:S01]  /*1b5e0*/  FMNMX.FTZ R13, R216, R13, !PT ;  /* 0x0000000dd80d7209 */ /* 0x000fe20007810000 */
[----:B------:R-:W-:Y:S02]  /*1b5f0*/  FFMA.FTZ R211, R106, UR4, R211 ;  /* 0x000000046ad37c23 */ /* 0x000fe400080100d3 */
[----:B------:R-:W-:Y:S01]  /*1b600*/  FFMA.FTZ R209, R104, UR4, R209 ;  /* 0x0000000468d17c23 */ /* 0x000fe200080100d1 */
[----:B------:R-:W-:Y:S01]  /*1b610*/  FMNMX.FTZ R13, R214, R13, !PT ;  /* 0x0000000dd60d7209 */ /* 0x000fe20007810000 */
[----:B------:R-:W-:Y:S01]  /*1b620*/  FFMA.FTZ R174, R0, UR4, R174 ;  /* 0x0000000400ae7c23 */ /* 0x000fe200080100ae */
[----:B------:R-:W-:Y:S01]  /*1b630*/  FMNMX.FTZ R16, R211, R16, !PT ;  /* 0x00000010d3107209 */ /* 0x000fe20007810000 */
[----:B------:R-:W-:Y:S01]  /*1b640*/  FFMA.FTZ R122, R122, UR4, R43 ;  /* 0x000000047a7a7c23 */ /* 0x000fe2000801002b */
[----:B------:R-:W-:Y:S01]  /*1b650*/  FMNMX.FTZ R13, R212, R13, !PT ;  /* 0x0000000dd40d7209 */ /* 0x000fe20007810000 */
[----:B------:R4:W-:Y:S01]  /*1b660*/  I2F R0, R20 ;  /* 0x0000001400007306 */ /* 0x0009e20000201400 */
[----:B--2---:R-:W-:Y:S01]  /*1b670*/  FMNMX.FTZ R14, R209, R16, !PT ;  /* 0x00000010d10e7209 */ /* 0x004fe20007810000 */
[----:B------:R-:W-:Y:S01]  /*1b680*/  FFMA.FTZ R208, R106, UR4, R208 ;  /* 0x000000046ad07c23 */ /* 0x000fe200080100d0 */
        /* <DEDUP_REMOVED lines=9> */
[----:B------:R-:W-:Y:S01]  /*1b720*/  FFMA.FTZ R200, R99, UR4, R200 ;  /* 0x0000000463c87c23 */ /* 0x000fe200080100c8 */
[----:B------:R-:W-:Y:S01]  /*1b730*/  FMNMX.FTZ R14, R203, R14, !PT ;  /* 0x0000000ecb0e7209 */ /* 0x000fe20007810000 */
[----:B---3--:R-:W-:Y:S01]  /*1b740*/  FFMA.FTZ R95, R12, UR4, R95 ;  /* 0x000000040c5f7c23 */ /* 0x008fe2000801005f */
[----:B------:R-:W-:Y:S01]  /*1b750*/  FMNMX.FTZ R15, R204, R17, !PT ;  /* 0x00000011cc0f7209 */ /* 0x000fe20007810000 */
[----:B------:R-:W-:Y:S01]  /*1b760*/  FFMA.FTZ R84, R12, UR4, R84 ;  /* 0x000000040c547c23 */ /* 0x000fe20008010054 */
[----:B------:R-:W-:Y:S01]  /*1b770*/  FMNMX.FTZ R16, R201, R14, !PT ;  /* 0x0000000ec9107209 */ /* 0x000fe20007810000 */
[----:B------:R-:W-:Y:S01]  /*1b780*/  FFMA.FTZ R191, R92, UR4, R191 ;  /* 0x000000045cbf7c23 */ /* 0x000fe200080100bf */
[----:B------:R-:W-:Y:S01]  /*1b790*/  IADD3 R17, R68, 0xd8, RZ ;  /* 0x000000d844117810 */ /* 0x000fe20007ffe0ff */
[----:B------:R-:W-:Y:S01]  /*1b7a0*/  FFMA.FTZ R194, R94, UR4, R194 ;  /* 0x000000045ec27c23 */ /* 0x000fe200080100c2 */
[----:B------:R-:W-:Y:S01]  /*1b7b0*/  IADD3 R12, R68, 0xf8, RZ ;  /* 0x000000f8440c7810 */ /* 0x000fe20007ffe0ff */
[----:B------:R-:W-:Y:S01]  /*1b7c0*/  FFMA.FTZ R187, R88, UR4, R187 ;  /* 0x0000000458bb7c23 */ /* 0x000fe200080100bb */
[----:B------:R-:W1:Y:S01]  /*1b7d0*/  I2F R14, R17 ;  /* 0x00000011000e7306 */ /* 0x000e620000201400 */
[----:B------:R-:W-:Y:S01]  /*1b7e0*/  FMNMX.FTZ R15, R202, R15, !PT ;  /* 0x0000000fca0f7209 */ /* 0x000fe20007810000 */
[----:B------:R-:W-:Y:S01]  /*1b7f0*/  FFMA.FTZ R188, R92, UR4, R188 ;  /* 0x000000045cbc7c23 */ /* 0x000fe200080100bc */
[----:B------:R-:W-:Y:S01]  /*1b800*/  FMNMX.FTZ R16, R199, R16, !PT ;  /* 0x00000010c7107209 */ /* 0x000fe20007810000 */
[----:B------:R-:W-:Y:S01]  /*1b810*/  FFMA.FTZ R183, R85, UR4, R183 ;  /* 0x0000000455b77c23 */ /* 0x000fe200080100b7 */
[----:B----4-:R-:W-:Y:S01]  /*1b820*/  IADD3 R20, R68, 0xf0, RZ ;  /* 0x000000f044147810 */ /* 0x010fe20007ffe0ff */
[----:B------:R-:W-:Y:S01]  /*1b830*/  FFMA.FTZ R184, R88, UR4, R184 ;  /* 0x0000000458b87c23 */ /* 0x000fe200080100b8 */
[C---:B------:R-:W-:Y:S01]  /*1b840*/  IADD3 R104, R68.reuse, 0xc1, RZ ;  /* 0x000000c144687810 */ /* 0x040fe20007ffe0ff */
[C---:B------:R-:W-:Y:S01]  /*1b850*/  FFMA.FTZ R171, R5.reuse, UR4, R171 ;  /* 0x0000000405ab7c23 */ /* 0x040fe200080100ab */
[----:B------:R-:W-:Y:S01]  /*1b860*/  IADD3 R13, R68, 0xd1, RZ ;  /* 0x000000d1440d7810 */ /* 0x000fe20007ffe0ff */
[----:B------:R2:W3:Y:S01]  /*1b870*/  I2F R6, R20 ;  /* 0x0000001400067306 */ /* 0x0004e20000201400 */
        /* <DEDUP_REMOVED lines=9> */
[----:B------:R-:W4:Y:S01]  /*1b910*/  I2F R104, R104 ;  /* 0x0000006800687306 */ /* 0x000f220000201400 */
        /* <DEDUP_REMOVED lines=9> */
[----:B------:R-:W1:Y:S01]  /*1b9b0*/  I2F R13, R13 ;  /* 0x0000000d000d7306 */ /* 0x000e620000201400 */
[----:B------:R-:W-:Y:S01]  /*1b9c0*/  FMNMX.FTZ R15, R190, R15, !PT ;  /* 0x0000000fbe0f7209 */ /* 0x000fe20007810000 */
[----:B------:R-:W-:Y:S01]  /*1b9d0*/  FFMA.FTZ R173, R4, UR4, R173 ;  /* 0x0000000404ad7c23 */ /* 0x000fe200080100ad */
[----:B------:R-:W-:Y:S01]  /*1b9e0*/  FMNMX.FTZ R16, R187, R16, !PT ;  /* 0x00000010bb107209 */ /* 0x000fe20007810000 */
[----:B--2---:R-:W-:Y:S01]  /*1b9f0*/  LDSM.16.MT88.4 R20, [R233+0xa000] ;  /* 0x00a00000e914783b */ /* 0x004fe20000004200 */
[----:B------:R-:W-:Y:S01]  /*1ba00*/  FMNMX.FTZ R15, R188, R15, !PT ;  /* 0x0000000fbc0f7209 */ /* 0x000fe20007810000 */
[C---:B---3--:R-:W-:Y:S01]  /*1ba10*/  FFMA.FTZ R67, R6.reuse, UR4, R67 ;  /* 0x0000000406437c23 */ /* 0x048fe20008010043 */
[----:B------:R-:W-:Y:S01]  /*1ba20*/  FMNMX.FTZ R16, R185, R16, !PT ;  /* 0x00000010b9107209 */ /* 0x000fe20007810000 */
[----:B------:R-:W-:Y:S01]  /*1ba30*/  FFMA.FTZ R66, R6, UR4, R66 ;  /* 0x0000000406427c23 */ /* 0x000fe20008010042 */
[----:B------:R-:W-:Y:S01]  /*1ba40*/  FMNMX.FTZ R5, R186, R15, !PT ;  /* 0x0000000fba057209 */ /* 0x000fe20007810000 */
[----:B------:R-:W2:Y:S01]  /*1ba50*/  I2F R12, R12 ;  /* 0x0000000c000c7306 */ /* 0x000ea20000201400 */
[----:B------:R-:W-:Y:S01]  /*1ba60*/  FMNMX.FTZ R16, R183, R16, !PT ;  /* 0x00000010b7107209 */ /* 0x000fe20007810000 */
[----:B------:R-:W-:Y:S01]  /*1ba70*/  FFMA.FTZ R105, R8, UR4, R105 ;  /* 0x0000000408697c23 */ /* 0x000fe20008010069 */
[----:B------:R-:W-:Y:S01]  /*1ba80*/  FMNMX.FTZ R5, R184, R5, !PT ;  /* 0x00000005b8057209 */ /* 0x000fe20007810000 */
[C---:B----4-:R-:W-:Y:S01]  /*1ba90*/  FFMA.FTZ R109, R104.reuse, UR4, R55 ;  /* 0x00000004686d7c23 */ /* 0x050fe20008010037 */
[----:B------:R-:W-:Y:S01]  /*1baa0*/  FMNMX.FTZ R16, R181, R16, !PT ;  /* 0x00000010b5107209 */ /* 0x000fe20007810000 */
[----:B------:R-:W-:Y:S01]  /*1bab0*/  FFMA.FTZ R104, R104, UR4, R53 ;  /* 0x0000000468687c23 */ /* 0x000fe20008010035 */
[----:B------:R-:W-:Y:S01]  /*1bac0*/  FMNMX.FTZ R5, R182, R5, !PT ;  /* 0x00000005b6057209 */ /* 0x000fe20007810000 */
[----:B------:R-:W-:Y:S01]  /*1bad0*/  LDSM.16.MT88.4 R52, [R233+0xa800] ;  /* 0x00a80000e934783b */ /* 0x000fe20000004200 */
[----:B------:R-:W-:Y:S01]  /*1bae0*/  FMNMX.FTZ R16, R179, R16, !PT ;  /* 0x00000010b3107209 */ /* 0x000fe20007810000 */
[----:B------:R-:W-:Y:S01]  /*1baf0*/  FFMA.FTZ R100, R8, UR4, R100 ;  /* 0x0000000408647c23 */ /* 0x000fe20008010064 */
[----:B------:R-:W-:Y:S01]  /*1bb00*/  IADD3 R17, R68, 0xe9, RZ ;  /* 0x000000e944117810 */ /* 0x000fe20007ffe0ff */
[----:B------:R-:W-:Y:S01]  /*1bb10*/  FFMA.FTZ R83, R0, UR4, R83 ;  /* 0x0000000400537c23 */ /* 0x000fe20008010053 */
[----:B------:R-:W-:Y:S01]  /*1bb20*/  IADD3 R8, R68, 0xf1, RZ ;  /* 0x000000f144087810 */ /* 0x000fe20007ffe0ff */
[----:B-1----:R-:W-:Y:S01]  /*1bb30*/  FFMA.FTZ R91, R13, UR4, R91 ;  /* 0x000000040d5b7c23 */ /* 0x002fe2000801005b */
[----:B------:R-:W1:Y:S01]  /*1bb40*/  I2F R7, R17 ;  /* 0x0000001100077306 */ /* 0x000e620000201400 */
        /* <DEDUP_REMOVED lines=8> */
[----:B--2---:R-:W-:Y:S01]  /*1bbd0*/  FFMA.FTZ R36, R12, UR4, R36 ;  /* 0x000000040c247c23 */ /* 0x004fe20008010024 */
[----:B------:R-:W2:Y:S01]  /*1bbe0*/  I2F R8, R8 ;  /* 0x0000000800087306 */ /* 0x000ea20000201400 */
[----:B------:R-:W-:Y:S01]  /*1bbf0*/  FMNMX.FTZ R15, R176, R15, !PT ;  /* 0x0000000fb00f7209 */ /* 0x000fe20007810000 */
[----:B------:R-:W-:Y:S01]  /*1bc00*/  FFMA.FTZ R170, R4, UR4, R170 ;  /* 0x0000000404aa7c23 */ /* 0x000fe200080100aa */
[----:B------:R-:W-:Y:S01]  /*1bc10*/  FMNMX.FTZ R16, R173, R16, !PT ;  /* 0x00000010ad107209 */ /* 0x000fe20007810000 */
[----:B------:R-:W-:Y:S01]  /*1bc20*/  FFMA.FTZ R63, R12, UR4, R63 ;  /* 0x000000040c3f7c23 */ /* 0x000fe2000801003f */
[----:B------:R-:W-:Y:S02]  /*1bc30*/  FMNMX.FTZ R15, R174, R15, !PT ;  /* 0x0000000fae0f7209 */ /* 0x000fe40007810000 */
[----:B------:R-:W-:Y:S02]  /*1bc40*/  FMNMX.FTZ R16, R171, R16, !PT ;  /* 0x00000010ab107209 */ /* 0x000fe40007810000 */
[----:B------:R-:W-:Y:S02]  /*1bc50*/  FMNMX.FTZ R15, R172, R15, !PT ;  /* 0x0000000fac0f7209 */ /* 0x000fe40007810000 */
[----:B------:R-:W-:Y:S02]  /*1bc60*/  FMNMX.FTZ R16, R169, R16, !PT ;  /* 0x00000010a9107209 */ /* 0x000fe40007810000 */
[C---:B------:R-:W-:Y:S01]  /*1bc70*/  IADD3 R2, R68.reuse, 0xe0, RZ ;  /* 0x000000e044027810 */ /* 0x040fe20007ffe0ff */
[----:B-1----:R-:W-:Y:S01]  /*1bc80*/  FFMA.FTZ R69, R7, UR4, R69 ;  /* 0x0000000407457c23 */ /* 0x002fe20008010045 */
[----:B------:R-:W-:Y:S01]  /*1bc90*/  FMNMX.FTZ R16, R125, R16, !PT ;  /* 0x000000107d107209 */ /* 0x000fe20007810000 */
[----:B------:R-:W-:Y:S01]  /*1bca0*/  FFMA.FTZ R70, R7, UR4, R70 ;  /* 0x0000000407467c23 */ /* 0x000fe20008010046 */
[----:B------:R-:W-:Y:S02]  /*1bcb0*/  IADD3 R4, R68, 0xe1, RZ ;  /* 0x000000e144047810 */ /* 0x000fe40007ffe0ff */
[----:B------:R-:W1:Y:S01]  /*1bcc0*/  I2F R2, R2 ;  /* 0x0000000200027306 */ /* 0x000e620000201400 */
[----:B------:R-:W-:Y:S02]  /*1bcd0*/  FMNMX.FTZ R15, R170, R15, !PT ;  /* 0x0000000faa0f7209 */ /* 0x000fe40007810000 */
[----:B------:R-:W-:Y:S02]  /*1bce0*/  FMNMX.FTZ R16, R123, R16, !PT ;  /* 0x000000107b107209 */ /* 0x000fe40007810000 */
[----:B------:R-:W-:Y:S01]  /*1bcf0*/  FMNMX.FTZ R15, R168, R15, !PT ;  /* 0x0000000fa80f7209 */ /* 0x000fe20007810000 */
[C---:B--2---:R-:W-:Y:S01]  /*1bd00*/  FFMA.FTZ R39, R8.reuse, UR4, R39 ;  /* 0x0000000408277c23 */ /* 0x044fe20008010027 */
[----:B------:R-:W-:Y:S01]  /*1bd10*/  FMNMX.FTZ R16, R121, R16, !PT ;  /* 0x0000001079107209 */ /* 0x000fe20007810000 */
[----:B------:R-:W-:Y:S01]  /*1bd20*/  FFMA.FTZ R64, R8, UR4, R64 ;  /* 0x0000000408407c23 */ /* 0x000fe20008010040 */
[----:B------:R-:W-:Y:S01]  /*1bd30*/  FMNMX.FTZ R15, R126, R15, !PT ;  /* 0x0000000f7e0f7209 */ /* 0x000fe20007810000 */
[----:B------:R-:W2:Y:S01]  /*1bd40*/  I2F R4, R4 ;  /* 0x0000000400047306 */ /* 0x000ea20000201400 */
[----:B------:R-:W-:Y:S02]  /*1bd50*/  FMNMX.FTZ R16, R111, R16, !PT ;  /* 0x000000106f107209 */ /* 0x000fe40007810000 */
[----:B------:R-:W-:Y:S02]  /*1bd60*/  FMNMX.FTZ R15, R122, R15, !PT ;  /* 0x0000000f7a0f7209 */ /* 0x000fe40007810000 */
[----:B------:R-:W-:Y:S02]  /*1bd70*/  FMNMX.FTZ R16, R109, R16, !PT ;  /* 0x000000106d107209 */ /* 0x000fe40007810000 */
[----:B------:R-:W-:Y:S02]  /*1bd80*/  FMNMX.FTZ R15, R120, R15, !PT ;  /* 0x0000000f780f7209 */ /* 0x000fe40007810000 */
[----:B------:R-:W-:Y:S02]  /*1bd90*/  IADD3 R5, R68, 0xe8, RZ ;  /* 0x000000e844057810 */ /* 0x000fe40007ffe0ff */
[----:B------:R-:W-:Y:S02]  /*1bda0*/  FMNMX.FTZ R15, R114, R15, !PT ;  /* 0x0000000f720f7209 */ /* 0x000fe40007810000 */
[----:B------:R-:W-:Y:S01]  /*1bdb0*/  FMNMX.FTZ R16, R107, R16, !PT ;  /* 0x000000106b107209 */ /* 0x000fe20007810000 */
[----:B-1----:R-:W-:Y:S01]  /*1bdc0*/  FFMA.FTZ R75, R2, UR4, R75 ;  /* 0x00000004024b7c23 */ /* 0x002fe2000801004b */
[----:B------:R-:W1:Y:S01]  /*1bdd0*/  I2F R5, R5 ;  /* 0x0000000500057306 */ /* 0x000e620000201400 */
[----:B------:R-:W-:Y:S01]  /*1bde0*/  FMNMX.FTZ R15, R108, R15, !PT ;  /* 0x0000000f6c0f7209 */ /* 0x000fe20007810000 */
[----:B------:R-:W-:Y:S01]  /*1bdf0*/  FFMA.FTZ R76, R2, UR4, R76 ;  /* 0x00000004024c7c23 */ /* 0x000fe2000801004c */
[----:B------:R-:W-:Y:S02]  /*1be00*/  FMNMX.FTZ R16, R105, R16, !PT ;  /* 0x0000001069107209 */ /* 0x000fe40007810000 */
[----:B------:R-:W-:Y:S02]  /*1be10*/  FMNMX.FTZ R13, R104, R15, !PT ;  /* 0x0000000f680d7209 */ /* 0x000fe40007810000 */
[----:B------:R-:W-:Y:S01]  /*1be20*/  FMNMX.FTZ R16, R95, R16, !PT ;  /* 0x000000105f107209 */ /* 0x000fe20007810000 */
[----:B--2---:R-:W-:Y:S01]  /*1be30*/  FFMA.FTZ R73, R4, UR4, R73 ;  /* 0x0000000404497c23 */ /* 0x004fe20008010049 */
[----:B------:R-:W-:Y:S01]  /*1be40*/  IADD3 R0, R68, 0xf9, RZ ;  /* 0x000000f944007810 */ /* 0x000fe20007ffe0ff */
[----:B------:R-:W-:Y:S01]  /*1be50*/  FFMA.FTZ R74, R4, UR4, R74 ;  /* 0x00000004044a7c23 */ /* 0x000fe2000801004a */
[----:B------:R-:W-:Y:S02]  /*1be60*/  FMNMX.FTZ R13, R102, R13, !PT ;  /* 0x0000000d660d7209 */ /* 0x000fe40007810000 */
[----:B------:R-:W-:Y:S02]  /*1be70*/  FMNMX.FTZ R16, R91, R16, !PT ;  /* 0x000000105b107209 */ /* 0x000fe40007810000 */
[----:B------:R-:W2:Y:S01]  /*1be80*/  I2F R0, R0 ;  /* 0x0000000000007306 */ /* 0x000ea20000201400 */
        /* <DEDUP_REMOVED lines=13> */
[----:B------:R-:W-:Y:S01]  /*1bf60*/  FMNMX.FTZ R16, R69, R16, !PT ;  /* 0x0000001045107209 */ /* 0x000fe20007810000 */
[----:B--2---:R-:W-:Y:S01]  /*1bf70*/  FFMA.FTZ R3, R0, UR4, R3 ;  /* 0x0000000400037c23 */ /* 0x004fe20008010003 */
        /* <DEDUP_REMOVED lines=21> */
[----:B------:R-:W-:Y:S01]  /*1c0d0*/  FADD.FTZ R4, -R0, R167 ;  /* 0x000000a700047221 */ /* 0x000fe20000010100 */
[----:B--2---:R-:W-:Y:S03]  /*1c0e0*/  FMNMX.FTZ R2, R13, R2, !PT ;  /* 0x000000020d027209 */ /* 0x004fe60007810000 */
[----:B------:R-:W-:Y:S01]  /*1c0f0*/  FMUL.FTZ R37, R4, c[0x0][0x23c] ;  /* 0x00008f0004257a20 */ /* 0x000fe20000410000 */
[----:B------:R-:W1:Y:S01]  /*1c100*/  LDSM.16.MT88.4 R12, [R235+0xa000] ;  /* 0x00a00000eb0c783b */ /* 0x000e620000004200 */
[----:B------:R-:W-:Y:S02]  /*1c110*/  FSEL R68, R68, RZ, P0 ;  /* 0x000000ff44447208 */ /* 0x000fe40000000000 */
[C---:B------:R-:W-:Y:S01]  /*1c120*/  FSETP.NEU.FTZ.AND P0, PT, R2.reuse, -INF , PT ;  /* 0xff8000000200780b */ /* 0x040fe20003f1d000 */
[C---:B------:R-:W-:Y:S01]  /*1c130*/  FADD.FTZ R4, -R2.reuse, R165 ;  /* 0x000000a502047221 */ /* 0x040fe20000010100 */
[----:B------:R-:W2:Y:S01]  /*1c140*/  MUFU.EX2 R37, R37 ;  /* 0x0000002500257308 */ /* 0x000ea20000000800 */
[--C-:B------:R-:W-:Y:S02]  /*1c150*/  FFMA.FTZ R101, R49, c[0x0][0x23c], -R68.reuse ;  /* 0x00008f0031657a23 */ /* 0x100fe40000010844 */
[----:B------:R-:W-:Y:S01]  /*1c160*/  LDSM.16.MT88.4 R48, [R235+0xa800] ;  /* 0x00a80000eb30783b */ /* 0x000fe20000004200 */
[--C-:B------:R-:W-:Y:S02]  /*1c170*/  FFMA.FTZ R112, R57, c[0x0][0x23c], -R68.reuse ;  /* 0x00008f0039707a23 */ /* 0x100fe40000010844 */
[--C-:B------:R-:W-:Y:S02]  /*1c180*/  FFMA.FTZ R93, R77, c[0x0][0x23c], -R68.reuse ;  /* 0x00008f004d5d7a23 */ /* 0x100fe40000010844 */
[--C-:B------:R-:W-:Y:S02]  /*1c190*/  FFMA.FTZ R77, R29, c[0x0][0x23c], -R68.reuse ;  /* 0x00008f001d4d7a23 */ /* 0x100fe40000010844 */
[----:B------:R-:W-:Y:S01]  /*1c1a0*/  MUFU.EX2 R101, R101 ;  /* 0x0000006500657308 */ /* 0x000fe20000000800 */
[--C-:B------:R-:W-:Y:S02]  /*1c1b0*/  FFMA.FTZ R94, R65, c[0x0][0x23c], -R68.reuse ;  /* 0x00008f00415e7a23 */ /* 0x100fe40000010844 */
[----:B------:R-:W-:Y:S02]  /*1c1c0*/  FMUL.FTZ R65, R2, c[0x0][0x23c] ;  /* 0x00008f0002417a20 */ /* 0x000fe40000410000 */
[--C-:B------:R-:W-:Y:S02]  /*1c1d0*/  FFMA.FTZ R88, R10, c[0x0][0x23c], -R68.reuse ;  /* 0x00008f000a587a23 */ /* 0x100fe40000010844 */
[--C-:B------:R-:W-:Y:S01]  /*1c1e0*/  FFMA.FTZ R79, R11, c[0x0][0x23c], -R68.reuse ;  /* 0x00008f000b4f7a23 */ /* 0x100fe20000010844 */
[----:B------:R-:W-:Y:S01]  /*1c1f0*/  FSEL R65, R65, RZ, P0 ;  /* 0x000000ff41417208 */ /* 0x000fe20000000000 */
[--C-:B------:R-:W-:Y:S01]  /*1c200*/  FFMA.FTZ R85, R18, c[0x0][0x23c], -R68.reuse ;  /* 0x00008f0012557a23 */ /* 0x100fe20000010844 */
[----:B------:R-:W-:Y:S01]  /*1c210*/  MUFU.EX2 R94, R94 ;  /* 0x0000005e005e7308 */ /* 0x000fe20000000800 */
[--C-:B------:R-:W-:Y:S01]  /*1c220*/  FFMA.FTZ R92, R19, c[0x0][0x23c], -R68.reuse ;  /* 0x00008f00135c7a23 */ /* 0x100fe20000010844 */
[----:B------:R-:W-:Y:S01]  /*1c230*/  PLOP3.LUT P0, PT, PT, PT, UP0, 0x80, 0x0 ;  /* 0x000000000000781c */ /* 0x000fe20003f0f008 */
[--C-:B------:R-:W-:Y:S02]  /*1c240*/  FFMA.FTZ R96, R28, c[0x0][0x23c], -R65.reuse ;  /* 0x00008f001c607a23 */ /* 0x100fe40000010841 */
[--C-:B------:R-:W-:Y:S02]  /*1c250*/  FFMA.FTZ R87, R30, c[0x0][0x23c], -R65.reuse ;  /* 0x00008f001e577a23 */ /* 0x100fe40000010841 */
[--C-:B------:R-:W-:Y:S02]  /*1c260*/  FFMA.FTZ R97, R46, c[0x0][0x23c], -R65.reuse ;  /* 0x00008f002e617a23 */ /* 0x100fe40000010841 */
[--C-:B------:R-:W-:Y:S01]  /*1c270*/  FFMA.FTZ R98, R44, c[0x0][0x23c], -R65.reuse ;  /* 0x00008f002c627a23 */ /* 0x100fe20000010841 */
[----:B------:R-:W3:Y:S01]  /*1c280*/  MUFU.EX2 R93, R93 ;  /* 0x0000005d005d7308 */ /* 0x000ee20000000800 */
[----:B------:R-:W-:Y:S01]  /*1c290*/  LDSM.16.MT88.4 R44, [R231+0xa000] ;  /* 0x00a00000e72c783b */ /* 0x000fe20000004200 */
[--C-:B------:R-:W-:Y:S02]  /*1c2a0*/  FFMA.FTZ R115, R56, c[0x0][0x23c], -R65.reuse ;  /* 0x00008f0038737a23 */ /* 0x100fe40000010841 */
[--C-:B------:R-:W-:Y:S02]  /*1c2b0*/  FFMA.FTZ R90, R86, c[0x0][0x23c], -R65.reuse ;  /* 0x00008f00565a7a23 */ /* 0x100fe40000010841 */
[--C-:B------:R-:W-:Y:S02]  /*1c2c0*/  FFMA.FTZ R86, R31, c[0x0][0x23c], -R68.reuse ;  /* 0x00008f001f567a23 */ /* 0x100fe40000010844 */
[C---:B--2---:R-:W-:Y:S01]  /*1c2d0*/  FMUL.FTZ R6, R37.reuse, R162 ;  /* 0x000000a225067220 */ /* 0x044fe20000410000 */
[----:B------:R-:W2:Y:S01]  /*1c2e0*/  LDSM.16.MT88.4 R28, [R232+0xa000] ;  /* 0x00a00000e81c783b */ /* 0x000ea20000004200 */
[----:B------:R-:W-:Y:S01]  /*1c2f0*/  MUFU.EX2 R88, R88 ;  /* 0x0000005800587308 */ /* 0x000fe20000000800 */
[C---:B------:R-:W-:Y:S02]  /*1c300*/  FMUL.FTZ R7, R37.reuse, R163 ;  /* 0x000000a325077220 */ /* 0x040fe40000410000 */
[----:B------:R-:W-:Y:S02]  /*1c310*/  FMUL.FTZ R10, R37, R158 ;  /* 0x0000009e250a7220 */ /* 0x000fe40000410000 */
[--C-:B------:R-:W-:Y:S02]  /*1c320*/  FFMA.FTZ R158, R199, c[0x0][0x23c], -R68.reuse ;  /* 0x00008f00c79e7a23 */ /* 0x100fe40000010844 */
[----:B------:R-:W-:Y:S01]  /*1c330*/  LDSM.16.MT88.4 R56, [R231+0xa800] ;  /* 0x00a80000e738783b */ /* 0x000fe20000004200 */
[C---:B------:R-:W-:Y:S02]  /*1c340*/  FMUL.FTZ R11, R37.reuse, R159 ;  /* 0x0000009f250b7220 */ /* 0x040fe40000410000 */
[----:B------:R-:W4:Y:S01]  /*1c350*/  MUFU.EX2 R79, R79 ;  /* 0x0000004f004f7308 */ /* 0x000f220000000800 */
[----:B------:R-:W-:Y:S02]  /*1c360*/  FMUL.FTZ R18, R37, R150 ;  /* 0x0000009625127220 */ /* 0x000fe40000410000 */
[--C-:B------:R-:W-:Y:S01]  /*1c370*/  FFMA.FTZ R150, R207, c[0x0][0x23c], -R68.reuse ;  /* 0x00008f00cf967a23 */ /* 0x100fe20000010844 */
[----:B---3--:R-:W-:Y:S01]  /*1c380*/  F2FP.PACK_AB R41, R93, R94 ;  /* 0x0000005e5d29723e */ /* 0x008fe200000000ff */
[C---:B------:R-:W-:Y:S02]  /*1c390*/  FMUL.FTZ R19, R37.reuse, R151 ;  /* 0x0000009725137220 */ /* 0x040fe40000410000 */
[C---:B------:R-:W-:Y:S02]  /*1c3a0*/  FMUL.FTZ R26, R37.reuse, R142 ;  /* 0x0000008e251a7220 */ /* 0x040fe40000410000 */
[C---:B------:R-:W-:Y:S01]  /*1c3b0*/  FMUL.FTZ R27, R37.reuse, R143 ;  /* 0x0000008f251b7220 */ /* 0x040fe20000410000 */
[----:B------:R-:W-:Y:S01]  /*1c3c0*/  MUFU.EX2 R96, R96 ;  /* 0x0000006000607308 */ /* 0x000fe20000000800 */
[--C-:B------:R-:W-:Y:S02]  /*1c3d0*/  FFMA.FTZ R99, R34, c[0x0][0x23c], -R65.reuse ;  /* 0x00008f0022637a23 */ /* 0x100fe40000010841 */
[----:B------:R-:W-:Y:S02]  /*1c3e0*/  FMUL.FTZ R34, R37, R134 ;  /* 0x0000008625227220 */ /* 0x000fe40000410000 */
[--C-:B------:R-:W-:Y:S02]  /*1c3f0*/  FFMA.FTZ R106, R32, c[0x0][0x23c], -R65.reuse ;  /* 0x00008f00206a7a23 */ /* 0x100fe40000010841 */
[--C-:B------:R-:W-:Y:S02]  /*1c400*/  FFMA.FTZ R110, R35, c[0x0][0x23c], -R68.reuse ;  /* 0x00008f00236e7a23 */ /* 0x100fe40000010844 */
[----:B------:R-:W-:Y:S01]  /*1c410*/  FMUL.FTZ R35, R37, R135 ;  /* 0x0000008725237220 */ /* 0x000fe20000410000 */
[----:B------:R-:W3:Y:S01]  /*1c420*/  MUFU.EX2 R87, R87 ;  /* 0x0000005700577308 */ /* 0x000ee20000000800 */
[--C-:B------:R-:W-:Y:S02]  /*1c430*/  FFMA.FTZ R103, R33, c[0x0][0x23c], -R68.reuse ;  /* 0x00008f0021677a23 */ /* 0x100fe40000010844 */
[--C-:B------:R-:W-:Y:S01]  /*1c440*/  FFMA.FTZ R119, R119, c[0x0][0x23c], -R68.reuse ;  /* 0x00008f0077777a23 */ /* 0x100fe20000010844 */
[----:B----4-:R-:W-:Y:S01]  /*1c450*/  F2FP.PACK_AB R43, R79, R88 ;  /* 0x000000584f2b723e */ /* 0x010fe200000000ff */
        /* <DEDUP_REMOVED lines=11> */
[--C-:B------:R-:W-:Y:S01]  /*1c510*/  FFMA.FTZ R163, R193, c[0x0][0x23c], -R68.reuse ;  /* 0x00008f00c1a37a23 */ /* 0x100fe20000010844 */
[----:B---3--:R-:W-:Y:S01]  /*1c520*/  F2FP.PACK_AB R40, R87, R96 ;  /* 0x000000605728723e */ /* 0x008fe200000000ff */
        /* <DEDUP_REMOVED lines=10> */
[----:B------:R-:W-:Y:S02]  /*1c5d0*/  FMUL.FTZ R38, R4, c[0x0][0x23c] ;  /* 0x00008f0004267a20 */ /* 0x000fe40000410000 */
        /* <DEDUP_REMOVED lines=10> */
[----:B------:R-:W4:Y:S01]  /*1c680*/  MUFU.EX2 R81, R81 ;  /* 0x0000005100517308 */ /* 0x000f220000000800 */
[--C-:B------:R-:W-:Y:S02]  /*1c690*/  FFMA.FTZ R67, R67, c[0x0][0x23c], -R68.reuse ;  /* 0x00008f0043437a23 */ /* 0x100fe40000010844 */
[--C-:B------:R-:W-:Y:S02]  /*1c6a0*/  FFMA.FTZ R116, R116, c[0x0][0x23c], -R65.reuse ;  /* 0x00008f0074747a23 */ /* 0x100fe40000010841 */
[--C-:B------:R-:W-:Y:S02]  /*1c6b0*/  FFMA.FTZ R113, R113, c[0x0][0x23c], -R65.reuse ;  /* 0x00008f0071717a23 */ /* 0x100fe40000010841 */
[--C-:B------:R-:W-:Y:S02]  /*1c6c0*/  FFMA.FTZ R118, R118, c[0x0][0x23c], -R65.reuse ;  /* 0x00008f0076767a23 */ /* 0x100fe40000010841 */
[--C-:B------:R-:W-:Y:S01]  /*1c6d0*/  FFMA.FTZ R127, R127, c[0x0][0x23c], -R65.reuse ;  /* 0x00008f007f7f7a23 */ /* 0x100fe20000010841 */
[----:B------:R-:W5:Y:S01]  /*1c6e0*/  MUFU.EX2 R92, R92 ;  /* 0x0000005c005c7308 */ /* 0x000f620000000800 */
[--C-:B------:R-:W-:Y:S02]  /*1c6f0*/  FFMA.FTZ R130, R130, c[0x0][0x23c], -R65.reuse ;  /* 0x00008f0082827a23 */ /* 0x100fe40000010841 */
[--C-:B------:R-:W-:Y:S02]  /*1c700*/  FFMA.FTZ R131, R131, c[0x0][0x23c], -R65.reuse ;  /* 0x00008f0083837a23 */ /* 0x100fe40000010841 */
[C---:B---3--:R-:W-:Y:S02]  /*1c710*/  FMUL.FTZ R4, R38.reuse, R160 ;  /* 0x000000a026047220 */ /* 0x048fe40000410000 */
[C---:B------:R-:W-:Y:S02]  /*1c720*/  FMUL.FTZ R5, R38.reuse, R161 ;  /* 0x000000a126057220 */ /* 0x040fe40000410000 */
[C---:B------:R-:W-:Y:S01]  /*1c730*/  FMUL.FTZ R32, R38.reuse, R132 ;  /* 0x0000008426207220 */ /* 0x040fe20000410000 */
[----:B------:R-:W-:Y:S01]  /*1c740*/  MUFU.EX2 R97, R97 ;  /* 0x0000006100617308 */ /* 0x000fe20000000800 */
[C---:B------:R-:W-:Y:S02]  /*1c750*/  FMUL.FTZ R8, R38.reuse, R156 ;  /* 0x0000009c26087220 */ /* 0x040fe40000410000 */
[C---:B------:R-:W-:Y:S01]  /*1c760*/  FMUL.FTZ R9, R38.reuse, R157 ;  /* 0x0000009d26097220 */ /* 0x040fe20000410000 */
[----:B----4-:R-:W-:Y:S01]  /*1c770*/  F2FP.PACK_AB R42, R81, R90 ;  /* 0x0000005a512a723e */ /* 0x010fe200000000ff */
[C---:B------:R-:W-:Y:S02]  /*1c780*/  FMUL.FTZ R33, R38.reuse, R133 ;  /* 0x0000008526217220 */ /* 0x040fe40000410000 */
[--C-:B------:R-:W-:Y:S02]  /*1c790*/  FFMA.FTZ R157, R195, c[0x0][0x23c], -R68.reuse ;  /* 0x00008f00c39d7a23 */ /* 0x100fe40000010844 */
[C---:B------:R-:W-:Y:S01]  /*1c7a0*/  FMUL.FTZ R16, R38.reuse, R148 ;  /* 0x0000009426107220 */ /* 0x040fe20000410000 */
[----:B------:R-:W3:Y:S01]  /*1c7b0*/  MUFU.EX2 R98, R98 ;  /* 0x0000006200627308 */ /* 0x000ee20000000800 */
[C---:B-1----:R-:W-:Y:S05]  /*1c7c0*/  HMMA.16816.F32 R4, R40.reuse, R12, R4 ;  /* 0x0000000c2804723c */ /* 0x042fea0000001804 */
[C---:B------:R-:W-:Y:S02]  /*1c7d0*/  FMUL.FTZ R17, R38.reuse, R149 ;  /* 0x0000009526117220 */ /* 0x040fe40000410000 */
[--C-:B------:R-:W-:Y:S01]  /*1c7e0*/  FFMA.FTZ R149, R203, c[0x0][0x23c], -R68.reuse ;  /* 0x00008f00cb957a23 */ /* 0x100fe20000010844 */
[C---:B------:R-:W-:Y:S01]  /*1c7f0*/  HMMA.16816.F32 R8, R40.reuse, R14, R8 ;  /* 0x0000000e2808723c */ /* 0x040fe20000001808 */
[----:B------:R-:W-:Y:S03]  /*1c800*/  MUFU.EX2 R99, R99 ;  /* 0x0000006300637308 */ /* 0x000fe60000000800 */
[C---:B------:R-:W-:Y:S02]  /*1c810*/  FMUL.FTZ R12, R38.reuse, R152 ;  /* 0x00000098260c7220 */ /* 0x040fe40000410000 */
[C---:B------:R-:W-:Y:S02]  /*1c820*/  FMUL.FTZ R13, R38.reuse, R153 ;  /* 0x00000099260d7220 */ /* 0x040fe40000410000 */
[C---:B------:R-:W-:Y:S03]  /*1c830*/  FMUL.FTZ R14, R37.reuse, R154 ;  /* 0x0000009a250e7220 */ /* 0x040fe60000410000 */
[----:B------:R-:W1:Y:S01]  /*1c840*/  MUFU.EX2 R106, R106 ;  /* 0x0000006a006a7308 */ /* 0x000e620000000800 */
[----:B------:R-:W-:Y:S02]  /*1c850*/  FMUL.FTZ R15, R37, R155 ;  /* 0x0000009b250f7220 */ /* 0x000fe40000410000 */
[C---:B------:R-:W-:Y:S02]  /*1c860*/  FMUL.FTZ R24, R38.reuse, R140 ;  /* 0x0000008c26187220 */ /* 0x040fe40000410000 */
[C---:B------:R-:W-:Y:S02]  /*1c870*/  FMUL.FTZ R25, R38.reuse, R141 ;  /* 0x0000008d26197220 */ /* 0x040fe40000410000 */
[--C-:B------:R-:W-:Y:S01]  /*1c880*/  FFMA.FTZ R132, R223, c[0x0][0x23c], -R68.reuse ;  /* 0x00008f00df847a23 */ /* 0x100fe20000010844 */
[C---:B------:R-:W-:Y:S02]  /*1c890*/  HMMA.16816.F32 R12, R40.reuse, R20, R12 ;  /* 0x00000014280c723c */ /* 0x040fe4000000180c */
[----:B------:R-:W4:Y:S01]  /*1c8a0*/  MUFU.EX2 R110, R110 ;  /* 0x0000006e006e7308 */ /* 0x000f220000000800 */
[--C-:B------:R-:W-:Y:S02]  /*1c8b0*/  FFMA.FTZ R133, R219, c[0x0][0x23c], -R68.reuse ;  /* 0x00008f00db857a23 */ /* 0x100fe40000010844 */
[--C-:B------:R-:W-:Y:S02]  /*1c8c0*/  FFMA.FTZ R141, R213, c[0x0][0x23c], -R68.reuse ;  /* 0x00008f00d58d7a23 */ /* 0x100fe40000010844 */
[C---:B------:R-:W-:Y:S01]  /*1c8d0*/  FMUL.FTZ R20, R38.reuse, R144 ;  /* 0x0000009026147220 */ /* 0x040fe20000410000 */
[C---:B------:R-:W-:Y:S04]  /*1c8e0*/  HMMA.16816.F32 R16, R40.reuse, R22, R16 ;  /* 0x000000162810723c */ /* 0x040fe80000001810 */
[----:B------:R-:W-:Y:S01]  /*1c8f0*/  MUFU.EX2 R103, R103 ;  /* 0x0000006700677308 */ /* 0x000fe20000000800 */
[----:B------:R-:W-:Y:S02]  /*1c900*/  FMUL.FTZ R21, R38, R145 ;  /* 0x0000009126157220 */ /* 0x000fe40000410000 */
[C---:B------:R-:W-:Y:S02]  /*1c910*/  FMUL.FTZ R22, R37.reuse, R146 ;  /* 0x0000009225167220 */ /* 0x040fe40000410000 */
[----:B------:R-:W-:Y:S03]  /*1c920*/  FMUL.FTZ R23, R37, R147 ;  /* 0x0000009325177220 */ /* 0x000fe60000410000 */
[--C-:B------:R-:W-:Y:S02]  /*1c930*/  FFMA.FTZ R144, R211, c[0x0][0x23c], -R68.reuse ;  /* 0x00008f00d3907a23 */ /* 0x100fe40000010844 */
[----:B------:R-:W1:Y:S01]  /*1c940*/  MUFU.EX2 R112, R112 ;  /* 0x0000007000707308 */ /* 0x000e620000000800 */
[--C-:B------:R-:W-:Y:S01]  /*1c950*/  FFMA.FTZ R146, R212, c[0x0][0x23c], -R65.reuse ;  /* 0x00008f00d4927a23 */ /* 0x100fe20000010841 */
[C---:B--2---:R-:W-:Y:S03]  /*1c960*/  HMMA.16816.F32 R20, R40.reuse, R28, R20 ;  /* 0x0000001c2814723c */ /* 0x044fe60000001814 */
[--C-:B------:R-:W-:Y:S02]  /*1c970*/  FFMA.FTZ R148, R208, c[0x0][0x23c], -R65.reuse ;  /* 0x00008f00d0947a23 */ /* 0x100fe40000010841 */
[--C-:B------:R-:W-:Y:S02]  /*1c980*/  FFMA.FTZ R147, R209, c[0x0][0x23c], -R68.reuse ;  /* 0x00008f00d1937a23 */ /* 0x100fe40000010844 */
[C---:B------:R-:W-:Y:S01]  /*1c990*/  FMUL.FTZ R28, R38.reuse, R136 ;  /* 0x00000088261c7220 */ /* 0x040fe20000410000 */
[----:B------:R-:W-:Y:S01]  /*1c9a0*/  MUFU.EX2 R115, R115 ;  /* 0x0000007300737308 */ /* 0x000fe20000000800 */
[C---:B------:R-:W-:Y:S03]  /*1c9b0*/  HMMA.16816.F32 R24, R40.reuse, R30, R24 ;  /* 0x0000001e2818723c */ /* 0x040fe60000001818 */
[----:B------:R-:W-:Y:S02]  /*1c9c0*/  FMUL.FTZ R29, R38, R137 ;  /* 0x00000089261d7220 */ /* 0x000fe40000410000 */
[--C-:B------:R-:W-:Y:S02]  /*1c9d0*/  FFMA.FTZ R136, R221, c[0x0][0x23c], -R68.reuse ;  /* 0x00008f00dd887a23 */ /* 0x100fe40000010844 */
[C---:B------:R-:W-:Y:S02]  /*1c9e0*/  FMUL.FTZ R30, R37.reuse, R138 ;  /* 0x0000008a251e7220 */ /* 0x040fe40000410000 */
[----:B------:R-:W2:Y:S03]  /*1c9f0*/  MUFU.EX2 R116, R116 ;  /* 0x0000007400747308 */ /* 0x000ea60000000800 */
[----:B------:R-:W-:Y:S02]  /*1ca00*/  FMUL.FTZ R31, R37, R139 ;  /* 0x0000008b251f7220 */ /* 0x000fe40000410000 */
        /* <DEDUP_REMOVED lines=8> */
[----:B------:R-:W-:Y:S01]  /*1ca90*/  HMMA.16816.F32 R32, R40, R46, R32 ;  /* 0x0000002e2820723c */ /* 0x000fe20000001820 */
[----:B------:R-:W2:Y:S01]  /*1caa0*/  MUFU.EX2 R118, R118 ;  /* 0x0000007600767308 */ /* 0x000ea20000000800 */
[----:B------:R-:W2:Y:S02]  /*1cab0*/  LDSM.16.MT88.4 R44, [R232+0xa800] ;  /* 0x00a80000e82c783b */ /* 0x000ea40000004200 */
[--C-:B------:R-:W-:Y:S02]  /*1cac0*/  FFMA.FTZ R160, R197, c[0x0][0x23c], -R68.reuse ;  /* 0x00008f00c5a07a23 */ /* 0x100fe40000010844 */
[--C-:B------:R-:W-:Y:S01]  /*1cad0*/  FFMA.FTZ R161, R198, c[0x0][0x23c], -R65.reuse ;  /* 0x00008f00c6a17a23 */ /* 0x100fe20000010841 */
[----:B------:R-:W-:Y:S01]  /*1cae0*/  F2FP.PACK_AB R41, R77, R86 ;  /* 0x000000564d29723e */ /* 0x000fe200000000ff */
[--C-:B------:R-:W-:Y:S01]  /*1caf0*/  FFMA.FTZ R134, R252, c[0x0][0x23c], -R65.reuse ;  /* 0x00008f00fc867a23 */ /* 0x100fe20000010841 */
[----:B-----5:R-:W-:Y:S02]  /*1cb00*/  F2FP.PACK_AB R43, R92, R85 ;  /* 0x000000555c2b723e */ /* 0x020fe400000000ff */
[----:B------:R-:W-:Y:S01]  /*1cb10*/  MUFU.EX2 R119, R119 ;  /* 0x0000007700777308 */ /* 0x000fe20000000800 */
[----:B---3--:R-:W-:Y:S01]  /*1cb20*/  F2FP.PACK_AB R40, R98, R97 ;  /* 0x000000616228723e */ /* 0x008fe200000000ff */
[--C-:B------:R-:W-:Y:S01]  /*1cb30*/  FFMA.FTZ R135, R222, c[0x0][0x23c], -R65.reuse ;  /* 0x00008f00de877a23 */ /* 0x100fe20000010841 */
[----:B-1----:R-:W-:Y:S01]  /*1cb40*/  F2FP.PACK_AB R42, R106, R99 ;  /* 0x000000636a2a723e */ /* 0x002fe200000000ff */
[--C-:B------:R-:W-:Y:S02]  /*1cb50*/  FFMA.FTZ R138, R220, c[0x0][0x23c], -R65.reuse ;  /* 0x00008f00dc8a7a23 */ /* 0x100fe40000010841 */
[--C-:B------:R-:W-:Y:S02]  /*1cb60*/  FFMA.FTZ R140, R218, c[0x0][0x23c], -R65.reuse ;  /* 0x00008f00da8c7a23 */ /* 0x100fe40000010841 */
[--C-:B------:R-:W-:Y:S02]  /*1cb70*/  FFMA.FTZ R145, R210, c[0x0][0x23c], -R65.reuse ;  /* 0x00008f00d2917a23 */ /* 0x100fe40000010841 */
[----:B------:R-:W1:Y:S01]  /*1cb80*/  MUFU.EX2 R124, R124 ;  /* 0x0000007c007c7308 */ /* 0x000e620000000800 */
[C---:B------:R-:W-:Y:S03]  /*1cb90*/  HMMA.16816.F32 R4, R40.reuse, R48, R4 ;  /* 0x000000302804723c */ /* 0x040fe60000001804 */
[--C-:B------:R-:W-:Y:S02]  /*1cba0*/  FFMA.FTZ R153, R202, c[0x0][0x23c], -R65.reuse ;  /* 0x00008f00ca997a23 */ /* 0x100fe40000010841 */
[--C-:B------:R-:W-:Y:S02]  /*1cbb0*/  FFMA.FTZ R192, R192, c[0x0][0x23c], -R65.reuse ;  /* 0x00008f00c0c07a23 */ /* 0x100fe40000010841 */
[--C-:B------:R-:W-:Y:S01]  /*1cbc0*/  FFMA.FTZ R167, R190, c[0x0][0x23c], -R65.reuse ;  /* 0x00008f00bea77a23 */ /* 0x100fe20000010841 */
[C---:B------:R-:W-:Y:S01]  /*1cbd0*/  HMMA.16816.F32 R8, R40.reuse, R50, R8 ;  /* 0x000000322808723c */ /* 0x040fe20000001808 */
[----:B------:R-:W-:Y:S01]  /*1cbe0*/  MUFU.EX2 R117, R117 ;  /* 0x0000007500757308 */ /* 0x000fe20000000800 */
[----:B------:R-:W3:Y:S02]  /*1cbf0*/  LDSM.16.MT88.4 R48, [R235+0xb000] ;  /* 0x00b00000eb30783b */ /* 0x000ee40000004200 */
[--C-:B------:R-:W-:Y:S02]  /*1cc00*/  FFMA.FTZ R190, R181, c[0x0][0x23c], -R68.reuse ;  /* 0x00008f00b5be7a23 */ /* 0x100fe40000010844 */
[--C-:B------:R-:W-:Y:S02]  /*1cc10*/  FFMA.FTZ R188, R188, c[0x0][0x23c], -R65.reuse ;  /* 0x00008f00bcbc7a23 */ /* 0x100fe40000010841 */
[C---:B------:R-:W-:Y:S03]  /*1cc20*/  HMMA.16816.F32 R12, R40.reuse, R52, R12 ;  /* 0x00000034280c723c */ /* 0x040fe6000000180c */
[----:B------:R-:W5:Y:S01]  /*1cc30*/  MUFU.EX2 R128, R128 ;  /* 0x0000008000807308 */ /* 0x000f620000000800 */
[--C-:B------:R-:W-:Y:S02]  /*1cc40*/  FFMA.FTZ R186, R186, c[0x0][0x23c], -R65.reuse ;  /* 0x00008f00baba7a23 */ /* 0x100fe40000010841 */
[--C-:B------:R-:W-:Y:S02]  /*1cc50*/  FFMA.FTZ R187, R184, c[0x0][0x23c], -R65.reuse ;  /* 0x00008f00b8bb7a23 */ /* 0x100fe40000010841 */
[C---:B------:R-:W-:Y:S01]  /*1cc60*/  HMMA.16816.F32 R16, R40.reuse, R54, R16 ;  /* 0x000000362810723c */ /* 0x040fe20000001810 */
[----:B------:R-:W1:Y:S03]  /*1cc70*/  LDSM.16.MT88.4 R52, [R233+0xb000] ;  /* 0x00b00000e934783b */ /* 0x000e660000004200 */
[--C-:B------:R-:W-:Y:S01]  /*1cc80*/  FFMA.FTZ R184, R185, c[0x0][0x23c], -R68.reuse ;  /* 0x00008f00b9b87a23 */ /* 0x100fe20000010844 */
[----:B------:R-:W-:Y:S01]  /*1cc90*/  MUFU.EX2 R127, R127 ;  /* 0x0000007f007f7308 */ /* 0x000fe20000000800 */
[--C-:B------:R-:W-:Y:S02]  /*1cca0*/  FFMA.FTZ R181, R182, c[0x0][0x23c], -R65.reuse ;  /* 0x00008f00b6b57a23 */ /* 0x100fe40000010841 */
[C---:B--2---:R-:W-:Y:S04]  /*1ccb0*/  HMMA.16816.F32 R20, R40.reuse, R44, R20 ;  /* 0x0000002c2814723c */ /* 0x044fe80000001814 */
[--C-:B------:R-:W-:Y:S02]  /*1ccc0*/  FFMA.FTZ R182, R171, c[0x0][0x23c], -R68.reuse ;  /* 0x00008f00abb67a23 */ /* 0x100fe40000010844 */
[--C-:B------:R-:W-:Y:S01]  /*1ccd0*/  FFMA.FTZ R180, R180, c[0x0][0x23c], -R65.reuse ;  /* 0x00008f00b4b47a23 */ /* 0x100fe20000010841 */
[----:B------:R-:W2:Y:S01]  /*1cce0*/  MUFU.EX2 R130, R130 ;  /* 0x0000008200827308 */ /* 0x000ea20000000800 */
[C---:B------:R-:W-:Y:S01]  /*1ccf0*/  HMMA.16816.F32 R24, R40.reuse, R46, R24 ;  /* 0x0000002e2818723c */ /* 0x040fe20000001818 */
[----:B------:R-:W1:Y:S03]  /*1cd00*/  LDSM.16.MT88.4 R44, [R232+0xb000] ;  /* 0x00b00000e82c783b */ /* 0x000e660000004200 */
[--C-:B------:R-:W-:Y:S02]  /*1cd10*/  FFMA.FTZ R178, R178, c[0x0][0x23c], -R65.reuse ;  /* 0x00008f00b2b27a23 */ /* 0x100fe40000010841 */
[--C-:B------:R-:W-:Y:S02]  /*1cd20*/  FFMA.FTZ R185, R176, c[0x0][0x23c], -R65.reuse ;  /* 0x00008f00b0b97a23 */ /* 0x100fe40000010841 */
[C---:B------:R-:W-:Y:S01]  /*1cd30*/  HMMA.16816.F32 R28, R40.reuse, R56, R28 ;  /* 0x00000038281c723c */ /* 0x040fe2000000181c */
[----:B------:R-:W-:Y:S03]  /*1cd40*/  MUFU.EX2 R131, R131 ;  /* 0x0000008300837308 */ /* 0x000fe60000000800 */
[--C-:B------:R-:W-:Y:S02]  /*1cd50*/  FFMA.FTZ R176, R177, c[0x0][0x23c], -R68.reuse ;  /* 0x00008f00b1b07a23 */ /* 0x100fe40000010844 */
[--C-:B------:R-:W-:Y:S02]  /*1cd60*/  FFMA.FTZ R171, R174, c[0x0][0x23c], -R65.reuse ;  /* 0x00008f00aeab7a23 */ /* 0x100fe40000010841 */
[----:B------:R-:W-:Y:S01]  /*1cd70*/  HMMA.16816.F32 R32, R40, R58, R32 ;  /* 0x0000003a2820723c */ /* 0x000fe20000001820 */
[----:B------:R-:W2:Y:S02]  /*1cd80*/  LDSM.16.MT88.4 R56, [R231+0xb000] ;  /* 0x00b00000e738783b */ /* 0x000ea40000004200 */
[----:B------:R-:W1:Y:S01]  /*1cd90*/  MUFU.EX2 R134, R134 ;  /* 0x0000008600867308 */ /* 0x000e620000000800 */
[--C-:B------:R-:W-:Y:S02]  /*1cda0*/  FFMA.FTZ R174, R123, c[0x0][0x23c], -R68.reuse ;  /* 0x00008f007bae7a23 */ /* 0x100fe40000010844 */
[--C-:B------:R-:W-:Y:S01]  /*1cdb0*/  FFMA.FTZ R172, R172, c[0x0][0x23c], -R65.reuse ;  /* 0x00008f00acac7a23 */ /* 0x100fe20000010841 */
[----:B----4-:R-:W-:Y:S01]  /*1cdc0*/  F2FP.PACK_AB R41, R110, R101 ;  /* 0x000000656e29723e */ /* 0x010fe200000000ff */
[--C-:B------:R-:W-:Y:S01]  /*1cdd0*/  FFMA.FTZ R170, R170, c[0x0][0x23c], -R65.reuse ;  /* 0x00008f00aaaa7a23 */ /* 0x100fe20000010841 */
[----:B------:R-:W-:Y:S03]  /*1cde0*/  F2FP.PACK_AB R43, R112, R103 ;  /* 0x00000067702b723e */ /* 0x000fe600000000ff */
[----:B------:R-:W-:Y:S01]  /*1cdf0*/  F2FP.PACK_AB R40, R116, R115 ;  /* 0x000000737428723e */ /* 0x000fe200000000ff */
[----:B------:R-:W-:Y:S01]  /*1ce00*/  MUFU.EX2 R129, R129 ;  /* 0x0000008100817308 */ /* 0x000fe20000000800 */
[----:B------:R-:W-:Y:S01]  /*1ce10*/  F2FP.PACK_AB R42, R118, R113 ;  /* 0x00000071762a723e */ /* 0x000fe200000000ff */
[--C-:B------:R-:W-:Y:S02]  /*1ce20*/  FFMA.FTZ R177, R168, c[0x0][0x23c], -R65.reuse ;  /* 0x00008f00a8b17a23 */ /* 0x100fe40000010841 */
[--C-:B------:R-:W-:Y:S02]  /*1ce30*/  FFMA.FTZ R168, R169, c[0x0][0x23c], -R68.reuse ;  /* 0x00008f00a9a87a23 */ /* 0x100fe40000010844 */
[--C-:B------:R-:W-:Y:S02]  /*1ce40*/  FFMA.FTZ R123, R126, c[0x0][0x23c], -R65.reuse ;  /* 0x00008f007e7b7a23 */ /* 0x100fe40000010841 */
[C---:B---3--:R-:W-:Y:S02]  /*1ce50*/  HMMA.16816.F32 R4, R40.reuse, R48, R4 ;  /* 0x000000302804723c */ /* 0x048fe40000001804 */
[----:B------:R-:W3:Y:S01]  /*1ce60*/  MUFU.EX2 R132, R132 ;  /* 0x0000008400847308 */ /* 0x000ee20000000800 */
[--C-:B------:R-:W-:Y:S02]  /*1ce70*/  FFMA.FTZ R126, R105, c[0x0][0x23c], -R68.reuse ;  /* 0x00008f00697e7a23 */ /* 0x100fe40000010844 */
[--C-:B------:R-:W-:Y:S02]  /*1ce80*/  FFMA.FTZ R122, R122, c[0x0][0x23c], -R65.reuse ;  /* 0x00008f007a7a7a23 */ /* 0x100fe40000010841 */
[--C-:B------:R-:W-:Y:S01]  /*1ce90*/  FFMA.FTZ R120, R120, c[0x0][0x23c], -R65.reuse ;  /* 0x00008f0078787a23 */ /* 0x100fe20000010841 */
[C---:B------:R-:W-:Y:S01]  /*1cea0*/  HMMA.16816.F32 R8, R40.reuse, R50, R8 ;  /* 0x000000322808723c */ /* 0x040fe20000001808 */
[----:B------:R-:W4:Y:S03]  /*1ceb0*/  LDSM.16.MT88.4 R48, [R235+0xb800] ;  /* 0x00b80000eb30783b */ /* 0x000f260000004200 */
[----:B------:R-:W-:Y:S01]  /*1cec0*/  MUFU.EX2 R136, R136 ;  /* 0x0000008800887308 */ /* 0x000fe20000000800 */
[--C-:B------:R-:W-:Y:S02]  /*1ced0*/  FFMA.FTZ R169, R114, c[0x0][0x23c], -R65.reuse ;  /* 0x00008f0072a97a23 */ /* 0x100fe40000010841 */
[--C-:B------:R-:W-:Y:S01]  /*1cee0*/  FFMA.FTZ R114, R111, c[0x0][0x23c], -R68.reuse ;  /* 0x00008f006f727a23 */ /* 0x100fe20000010844 */
[C---:B-1----:R-:W-:Y:S04]  /*1cef0*/  HMMA.16816.F32 R12, R40.reuse, R52, R12 ;  /* 0x00000034280c723c */ /* 0x042fe8000000180c */
[--C-:B------:R-:W-:Y:S02]  /*1cf00*/  FFMA.FTZ R105, R108, c[0x0][0x23c], -R65.reuse ;  /* 0x00008f006c697a23 */ /* 0x100fe40000010841 */
[----:B------:R-:W1:Y:S01]  /*1cf10*/  MUFU.EX2 R133, R133 ;  /* 0x0000008500857308 */ /* 0x000e620000000800 */
[--C-:B------:R-:W-:Y:S01]  /*1cf20*/  FFMA.FTZ R104, R104, c[0x0][0x23c], -R65.reuse ;  /* 0x00008f0068687a23 */ /* 0x100fe20000010841 */
[C---:B------:R-:W-:Y:S01]  /*1cf30*/  HMMA.16816.F32 R16, R40.reuse, R54, R16 ;  /* 0x000000362810723c */ /* 0x040fe20000001810 */
[----:B------:R-:W1:Y:S03]  /*1cf40*/  LDSM.16.MT88.4 R52, [R233+0xb800] ;  /* 0x00b80000e934783b */ /* 0x000e660000004200 */
[--C-:B------:R-:W-:Y:S02]  /*1cf50*/  FFMA.FTZ R102, R102, c[0x0][0x23c], -R65.reuse ;  /* 0x00008f0066667a23 */ /* 0x100fe40000010841 */
[--C-:B------:R-:W-:Y:S02]  /*1cf60*/  FFMA.FTZ R111, R100, c[0x0][0x23c], -R65.reuse ;  /* 0x00008f00646f7a23 */ /* 0x100fe40000010841 */
[----:B------:R-:W-:Y:S01]  /*1cf70*/  MUFU.EX2 R135, R135 ;  /* 0x0000008700877308 */ /* 0x000fe20000000800 */
[C---:B------:R-:W-:Y:S03]  /*1cf80*/  HMMA.16816.F32 R20, R40.reuse, R44, R20 ;  /* 0x0000002c2814723c */ /* 0x040fe60000001814 */
[----:B------:R-:W-:Y:S02]  /*1cf90*/  FFMA.FTZ R100, R91, c[0x0][0x23c], -R68 ;  /* 0x00008f005b647a23 */ /* 0x000fe40000010844 */
[----:B------:R-:W-:Y:S02]  /*1cfa0*/  FFMA.FTZ R96, R38, R251, R96 ;  /* 0x000000fb26607223 */ /* 0x000fe40000010060 */
[--C-:B------:R-:W-:Y:S01]  /*1cfb0*/  FFMA.FTZ R74, R74, c[0x0][0x23c], -R65.reuse ;  /* 0x00008f004a4a7a23 */ /* 0x100fe20000010841 */
[C---:B------:R-:W-:Y:S01]  /*1cfc0*/  HMMA.16816.F32 R24, R40.reuse, R46, R24 ;  /* 0x0000002e2818723c */ /* 0x040fe20000001818 */
[----:B------:R-:W1:Y:S01]  /*1cfd0*/  MUFU.EX2 R138, R138 ;  /* 0x0000008a008a7308 */ /* 0x000e620000000800 */
[----:B------:R-:W1:Y:S02]  /*1cfe0*/  LDSM.16.MT88.4 R44, [R232+0xb800] ;  /* 0x00b80000e82c783b */ /* 0x000e640000004200 */
[--C-:B------:R-:W-:Y:S02]  /*1cff0*/  FFMA.FTZ R72, R72, c[0x0][0x23c], -R65.reuse ;  /* 0x00008f0048487a23 */ /* 0x100fe40000010841 */
[----:B------:R-:W-:Y:S02]  /*1d000*/  FFMA.FTZ R64, R64, c[0x0][0x23c], -R65 ;  /* 0x00008f0040407a23 */ /* 0x000fe40000010841 */
[C---:B--2---:R-:W-:Y:S03]  /*1d010*/  HMMA.16816.F32 R28, R40.reuse, R56, R28 ;  /* 0x00000038281c723c */ /* 0x044fe6000000181c */
[----:B------:R-:W-:Y:S01]  /*1d020*/  MUFU.EX2 R140, R140 ;  /* 0x0000008c008c7308 */ /* 0x000fe20000000800 */
[----:B------:R-:W-:Y:S02]  /*1d030*/  FFMA.FTZ R94, R37, R250, R94 ;  /* 0x000000fa255e7223 */ /* 0x000fe4000001005e */
[----:B------:R-:W-:Y:S02]  /*1d040*/  FADD.FTZ R87, R87, R96 ;  /* 0x0000006057577221 */ /* 0x000fe40000010000 */
[----:B------:R-:W-:Y:S01]  /*1d050*/  HMMA.16816.F32 R32, R40, R58, R32 ;  /* 0x0000003a2820723c */ /* 0x000fe20000001820 */
[----:B------:R-:W2:Y:S03]  /*1d060*/  LDSM.16.MT88.4 R56, [R231+0xb800] ;  /* 0x00b80000e738783b */ /* 0x000ea60000004200 */
[----:B------:R-:W-:Y:S01]  /*1d070*/  FADD.FTZ R90, R90, R87 ;  /* 0x000000575a5a7221 */ /* 0x000fe20000010000 */
[----:B------:R-:W1:Y:S01]  /*1d080*/  MUFU.EX2 R137, R137 ;  /* 0x0000008900897308 */ /* 0x000e620000000800 */
[----:B------:R-:W-:Y:S01]  /*1d090*/  FADD.FTZ R93, R93, R94 ;  /* 0x0000005e5d5d7221 */ /* 0x000fe20000010000 */
[----:B------:R-:W-:Y:S01]  /*1d0a0*/  F2FP.PACK_AB R41, R124, R119 ;  /* 0x000000777c29723e */ /* 0x000fe200000000ff */
[----:B------:R-:W-:Y:S01]  /*1d0b0*/  FADD.FTZ R90, R81, R90 ;  /* 0x0000005a515a7221 */ /* 0x000fe20000010000 */
[----:B-----5:R-:W-:Y:S03]  /*1d0c0*/  F2FP.PACK_AB R43, R128, R117 ;  /* 0x00000075802b723e */ /* 0x020fe600000000ff */
[----:B------:R-:W-:Y:S01]  /*1d0d0*/  F2FP.PACK_AB R40, R130, R127 ;  /* 0x0000007f8228723e */ /* 0x000fe200000000ff */
[----:B------:R-:W-:Y:S01]  /*1d0e0*/  FADD.FTZ R97, R97, R90 ;  /* 0x0000005a61617221 */ /* 0x000fe20000010000 */
[----:B------:R-:W-:Y:S01]  /*1d0f0*/  F2FP.PACK_AB R42, R134, R131 ;  /* 0x00000083862a723e */ /* 0x000fe200000000ff */
[----:B------:R-:W-:Y:S01]  /*1d100*/  MUFU.EX2 R139, R139 ;  /* 0x0000008b008b7308 */ /* 0x000fe20000000800 */
[----:B------:R-:W-:Y:S02]  /*1d110*/  FADD.FTZ R88, R88, R93 ;  /* 0x0000005d58587221 */ /* 0x000fe40000010000 */
[----:B------:R-:W-:Y:S02]  /*1d120*/  FADD.FTZ R98, R98, R97 ;  /* 0x0000006162627221 */ /* 0x000fe40000010000 */
[----:B------:R-:W-:Y:S01]  /*1d130*/  FADD.FTZ R79, R79, R88 ;  /* 0x000000584f4f7221 */ /* 0x000fe20000010000 */
[C---:B----4-:R-:W-:Y:S03]  /*1d140*/  HMMA.16816.F32 R4, R40.reuse, R48, R4 ;  /* 0x000000302804723c */ /* 0x050fe60000001804 */
[----:B------:R-:W-:Y:S01]  /*1d150*/  FADD.FTZ R99, R99, R98 ;  /* 0x0000006263637221 */ /* 0x000fe20000010000 */
[----:B------:R-:W4:Y:S01]  /*1d160*/  MUFU.EX2 R142, R142 ;  /* 0x0000008e008e7308 */ /* 0x000f220000000800 */
[----:B------:R-:W-:Y:S02]  /*1d170*/  FADD.FTZ R86, R86, R79 ;  /* 0x0000004f56567221 */ /* 0x000fe40000010000 */
[----:B------:R-:W-:Y:S01]  /*1d180*/  FADD.FTZ R106, R106, R99 ;  /* 0x000000636a6a7221 */ /* 0x000fe20000010000 */
[C---:B------:R-:W-:Y:S01]  /*1d190*/  HMMA.16816.F32 R8, R40.reuse, R50, R8 ;  /* 0x000000322808723c */ /* 0x040fe20000001808 */
[----:B------:R-:W5:Y:S03]  /*1d1a0*/  LDSM.16.MT88.4 R48, [R235+0xc000] ;  /* 0x00c00000eb30783b */ /* 0x000f660000004200 */
[----:B------:R-:W-:Y:S02]  /*1d1b0*/  FADD.FTZ R115, R115, R106 ;  /* 0x0000006a73737221 */ /* 0x000fe40000010000 */
[----:B------:R-:W-:Y:S01]  /*1d1c0*/  MUFU.EX2 R141, R141 ;  /* 0x0000008d008d7308 */ /* 0x000fe20000000800 */
[----:B------:R-:W-:Y:S01]  /*1d1d0*/  FADD.FTZ R86, R77, R86 ;  /* 0x000000564d567221 */ /* 0x000fe20000010000 */
[C---:B-1----:R-:W-:Y:S04]  /*1d1e0*/  HMMA.16816.F32 R12, R40.reuse, R52, R12 ;  /* 0x00000034280c723c */ /* 0x042fe8000000180c */
[----:B------:R-:W-:Y:S02]  /*1d1f0*/  FADD.FTZ R116, R116, R115 ;  /* 0x0000007374747221 */ /* 0x000fe40000010000 */
[----:B------:R-:W-:Y:S02]  /*1d200*/  FADD.FTZ R85, R85, R86 ;  /* 0x0000005655557221 */ /* 0x000fe40000010000 */
[----:B------:R-:W1:Y:S01]  /*1d210*/  MUFU.EX2 R144, R144 ;  /* 0x0000009000907308 */ /* 0x000e620000000800 */
[C---:B------:R-:W-:Y:S01]  /*1d220*/  HMMA.16816.F32 R16, R40.reuse, R54, R16 ;  /* 0x000000362810723c */ /* 0x040fe20000001810 */
[----:B------:R-:W1:Y:S02]  /*1d230*/  LDSM.16.MT88.4 R52, [R233+0xc000] ;  /* 0x00c00000e934783b */ /* 0x000e640000004200 */
[----:B------:R-:W-:Y:S02]  /*1d240*/  FADD.FTZ R113, R113, R116 ;  /* 0x0000007471717221 */ /* 0x000fe40000010000 */
[----:B------:R-:W-:Y:S02]  /*1d250*/  FADD.FTZ R92, R92, R85 ;  /* 0x000000555c5c7221 */ /* 0x000fe40000010000 */
[----:B------:R-:W-:Y:S01]  /*1d260*/  FADD.FTZ R118, R118, R113 ;  /* 0x0000007176767221 */ /* 0x000fe20000010000 */
[C---:B------:R-:W-:Y:S01]  /*1d270*/  HMMA.16816.F32 R20, R40.reuse, R44, R20 ;  /* 0x0000002c2814723c */ /* 0x040fe20000001814 */
[----:B------:R-:W-:Y:S03]  /*1d280*/  MUFU.EX2 R143, R143 ;  /* 0x0000008f008f7308 */ /* 0x000fe60000000800 */
[----:B------:R-:W-:Y:S02]  /*1d290*/  FADD.FTZ R127, R127, R118 ;  /* 0x000000767f7f7221 */ /* 0x000fe40000010000 */
[----:B------:R-:W-:Y:S02]  /*1d2a0*/  FADD.FTZ R101, R101, R92 ;  /* 0x0000005c65657221 */ /* 0x000fe40000010000 */
[C---:B------:R-:W-:Y:S01]  /*1d2b0*/  HMMA.16816.F32 R24, R40.reuse, R46, R24 ;  /* 0x0000002e2818723c */ /* 0x040fe20000001818 */
[----:B------:R-:W1:Y:S02]  /*1d2c0*/  LDSM.16.MT88.4 R44, [R232+0xc000] ;  /* 0x00c00000e82c783b */ /* 0x000e640000004200 */
[----:B------:R-:W1:Y:S01]  /*1d2d0*/  MUFU.EX2 R146, R146 ;  /* 0x0000009200927308 */ /* 0x000e620000000800 */
[----:B------:R-:W-:Y:S02]  /*1d2e0*/  FADD.FTZ R130, R130, R127 ;  /* 0x0000007f82827221 */ /* 0x000fe40000010000 */
[----:B------:R-:W-:Y:S02]  /*1d2f0*/  FADD.FTZ R110, R110, R101 ;  /* 0x000000656e6e7221 */ /* 0x000fe40000010000 */
[C---:B--2---:R-:W-:Y:S04]  /*1d300*/  HMMA.16816.F32 R28, R40.reuse, R56, R28 ;  /* 0x00000038281c723c */ /* 0x044fe8000000181c */
[----:B------:R-:W-:Y:S01]  /*1d310*/  FADD.FTZ R131, R131, R130 ;  /* 0x0000008283837221 */ /* 0x000fe20000010000 */
[----:B------:R-:W-:Y:S01]  /*1d320*/  MUFU.EX2 R145, R145 ;  /* 0x0000009100917308 */ /* 0x000fe20000000800 */
[----:B------:R-:W-:Y:S02]  /*1d330*/  FADD.FTZ R103, R103, R110 ;  /* 0x0000006e67677221 */ /* 0x000fe40000010000 */
[----:B------:R-:W-:Y:S01]  /*1d340*/  HMMA.16816.F32 R32, R40, R58, R32 ;  /* 0x0000003a2820723c */ /* 0x000fe20000001820 */
[----:B------:R-:W2:Y:S03]  /*1d350*/  LDSM.16.MT88.4 R56, [R231+0xc000] ;  /* 0x00c00000e738783b */ /* 0x000ea60000004200 */
[----:B------:R-:W-:Y:S02]  /*1d360*/  FADD.FTZ R134, R134, R131 ;  /* 0x0000008386867221 */ /* 0x000fe40000010000 */
[----:B------:R-:W-:Y:S01]  /*1d370*/  FADD.FTZ R112, R112, R103 ;  /* 0x0000006770707221 */ /* 0x000fe20000010000 */
[----:B------:R-:W1:Y:S01]  /*1d380*/  MUFU.EX2 R148, R148 ;  /* 0x0000009400947308 */ /* 0x000e620000000800 */
[----:B---3--:R-:W-:Y:S04]  /*1d390*/  F2FP.PACK_AB R41, R132, R129 ;  /* 0x000000818429723e */ /* 0x008fe800000000ff */
[----:B------:R-:W-:Y:S01]  /*1d3a0*/  F2FP.PACK_AB R43, R133, R136 ;  /* 0x00000088852b723e */ /* 0x000fe200000000ff */
[----:B------:R-:W-:Y:S01]  /*1d3b0*/  FADD.FTZ R119, R119, R112 ;  /* 0x0000007077777221 */ /* 0x000fe20000010000 */
[----:B------:R-:W-:Y:S01]  /*1d3c0*/  F2FP.PACK_AB R40, R138, R135 ;  /* 0x000000878a28723e */ /* 0x000fe200000000ff */
[----:B------:R-:W-:Y:S01]  /*1d3d0*/  FADD.FTZ R135, R135, R134 ;  /* 0x0000008687877221 */ /* 0x000fe20000010000 */
[----:B------:R-:W-:Y:S01]  /*1d3e0*/  F2FP.PACK_AB R42, R137, R140 ;  /* 0x0000008c892a723e */ /* 0x000fe200000000ff */
[----:B------:R-:W-:Y:S01]  /*1d3f0*/  MUFU.EX2 R147, R147 ;  /* 0x0000009300937308 */ /* 0x000fe20000000800 */
[----:B------:R-:W-:Y:S02]  /*1d400*/  FADD.FTZ R124, R124, R119 ;  /* 0x000000777c7c7221 */ /* 0x000fe40000010000 */
[----:B------:R-:W-:Y:S02]  /*1d410*/  FADD.FTZ R135, R138, R135 ;  /* 0x000000878a877221 */ /* 0x000fe40000010000 */
[----:B------:R-:W-:Y:S01]  /*1d420*/  FADD.FTZ R117, R117, R124 ;  /* 0x0000007c75757221 */ /* 0x000fe20000010000 */
[C---:B-----5:R-:W-:Y:S03]  /*1d430*/  HMMA.16816.F32 R4, R40.reuse, R48, R4 ;  /* 0x000000302804723c */ /* 0x060fe60000001804 */
[----:B------:R-:W-:Y:S01]  /*1d440*/  FADD.FTZ R140, R140, R135 ;  /* 0x000000878c8c7221 */ /* 0x000fe20000010000 */
[----:B------:R-:W3:Y:S01]  /*1d450*/  MUFU.EX2 R150, R150 ;  /* 0x0000009600967308 */ /* 0x000ee20000000800 */
[----:B------:R-:W-:Y:S02]  /*1d460*/  FADD.FTZ R128, R128, R117 ;  /* 0x0000007580807221 */ /* 0x000fe40000010000 */
[----:B------:R-:W-:Y:S01]  /*1d470*/  FADD.FTZ R140, R137, R140 ;  /* 0x0000008c898c7221 */ /* 0x000fe20000010000 */
[C---:B------:R-:W-:Y:S01]  /*1d480*/  HMMA.16816.F32 R8, R40.reuse, R50, R8 ;  /* 0x000000322808723c */ /* 0x040fe20000001808 */
[----:B------:R-:W5:Y:S03]  /*1d490*/  LDSM.16.MT88.4 R48, [R235+0xc800] ;  /* 0x00c80000eb30783b */ /* 0x000f660000004200 */
[----:B------:R-:W-:Y:S02]  /*1d4a0*/  FADD.FTZ R37, R129, R128 ;  /* 0x0000008081257221 */ /* 0x000fe40000010000 */
[----:B------:R-:W-:Y:S02]  /*1d4b0*/  MUFU.EX2 R152, R152 ;  /* 0x0000009800987308 */ /* 0x000fe40000000800 */
[C---:B-1----:R-:W-:Y:S04]  /*1d4c0*/  HMMA.16816.F32 R12, R40.reuse, R52, R12 ;  /* 0x00000034280c723c */ /* 0x042fe8000000180c */
[----:B------:R-:W-:Y:S04]  /*1d4d0*/  FADD.FTZ R37, R132, R37 ;  /* 0x0000002584257221 */ /* 0x000fe80000010000 */
[----:B------:R-:W1:Y:S01]  /*1d4e0*/  MUFU.EX2 R149, R149 ;  /* 0x0000009500957308 */ /* 0x000e620000000800 */
[C---:B------:R-:W-:Y:S01]  /*1d4f0*/  HMMA.16816.F32 R16, R40.reuse, R54, R16 ;  /* 0x000000362810723c */ /* 0x040fe20000001810 */
[----:B------:R-:W-:Y:S02]  /*1d500*/  LDSM.16.MT88.4 R52, [R232+0xc800] ;  /* 0x00c80000e834783b */ /* 0x000fe40000004200 */
[----:B------:R-:W-:Y:S04]  /*1d510*/  FADD.FTZ R38, R136, R37 ;  /* 0x0000002588267221 */ /* 0x000fe80000010000 */
[----:B------:R-:W-:Y:S01]  /*1d520*/  FADD.FTZ R38, R133, R38 ;  /* 0x0000002685267221 */ /* 0x000fe20000010000 */
[C---:B------:R-:W-:Y:S01]  /*1d530*/  HMMA.16816.F32 R20, R40.reuse, R44, R20 ;  /* 0x0000002c2814723c */ /* 0x040fe20000001814 */
[----:B------:R-:W-:Y:S07]  /*1d540*/  MUFU.EX2 R151, R151 ;  /* 0x0000009700977308 */ /* 0x000fee0000000800 */
[C---:B------:R-:W-:Y:S01]  /*1d550*/  HMMA.16816.F32 R24, R40.reuse, R46, R24 ;  /* 0x0000002e2818723c */ /* 0x040fe20000001818 */
[----:B------:R-:W1:Y:S02]  /*1d560*/  LDSM.16.MT88.4 R44, [R233+0xc800] ;  /* 0x00c80000e92c783b */ /* 0x000e640000004200 */
[----:B------:R-:W1:Y:S05]  /*1d570*/  MUFU.EX2 R154, R154 ;  /* 0x0000009a009a7308 */ /* 0x000e6a0000000800 */
[C---:B--2---:R-:W-:Y:S05]  /*1d580*/  HMMA.16816.F32 R28, R40.reuse, R56, R28 ;  /* 0x00000038281c723c */ /* 0x044fea000000181c */
[----:B------:R-:W-:Y:S03]  /*1d590*/  MUFU.EX2 R153, R153 ;  /* 0x0000009900997308 */ /* 0x000fe60000000800 */
[----:B------:R-:W-:Y:S01]  /*1d5a0*/  HMMA.16816.F32 R32, R40, R58, R32 ;  /* 0x0000003a2820723c */ /* 0x000fe20000001820 */
[----:B------:R-:W2:Y:S06]  /*1d5b0*/  LDSM.16.MT88.4 R56, [R231+0xc800] ;  /* 0x00c80000e738783b */ /* 0x000eac0000004200 */
[----:B------:R-:W1:Y:S01]  /*1d5c0*/  MUFU.EX2 R156, R156 ;  /* 0x0000009c009c7308 */ /* 0x000e620000000800 */
[----:B----4-:R-:W-:Y:S01]  /*1d5d0*/  F2FP.PACK_AB R41, R142, R139 ;  /* 0x0000008b8e29723e */ /* 0x010fe200000000ff */
[----:B------:R-:W-:Y:S03]  /*1d5e0*/  FADD.FTZ R139, R139, R38 ;  /* 0x000000268b8b7221 */ /* 0x000fe60000010000 */
        /* <DEDUP_REMOVED lines=9> */
[C---:B-----5:R-:W-:Y:S01]  /*1d680*/  HMMA.16816.F32 R4, R40.reuse, R48, R4 ;  /* 0x000000302804723c */ /* 0x060fe20000001804 */
[----:B------:R-:W-:Y:S02]  /*1d690*/  LDSM.16.MT88.4 R140, [R232+0x11800] ;  /* 0x01180000e88c783b */ /* 0x000fe40000004200 */
[----:B------:R-:W-:Y:S01]  /*1d6a0*/  FADD.FTZ R145, R145, R146 ;  /* 0x0000009291917221 */ /* 0x000fe20000010000 */
[----:B------:R-:W4:Y:S03]  /*1d6b0*/  MUFU.EX2 R158, R158 ;  /* 0x0000009e009e7308 */ /* 0x000f260000000800 */
[----:B------:R-:W-:Y:S01]  /*1d6c0*/  FADD.FTZ R148, R148, R145 ;  /* 0x0000009194947221 */ /* 0x000fe20000010000 */
[C---:B------:R-:W-:Y:S01]  /*1d6d0*/  HMMA.16816.F32 R8, R40.reuse, R50, R8 ;  /* 0x000000322808723c */ /* 0x040fe20000001808 */
[----:B------:R-:W-:Y:S05]  /*1d6e0*/  LDSM.16.MT88.4 R48, [R233+0xd000] ;  /* 0x00d00000e930783b */ /* 0x000fea0000004200 */
[----:B------:R-:W-:Y:S02]  /*1d6f0*/  MUFU.EX2 R160, R160 ;  /* 0x000000a000a07308 */ /* 0x000fe40000000800 */
[C---:B-1----:R-:W-:Y:S08]  /*1d700*/  HMMA.16816.F32 R12, R40.reuse, R44, R12 ;  /* 0x0000002c280c723c */ /* 0x042ff0000000180c */
[----:B------:R-:W1:Y:S01]  /*1d710*/  MUFU.EX2 R157, R157 ;  /* 0x0000009d009d7308 */ /* 0x000e620000000800 */
[C---:B------:R-:W-:Y:S01]  /*1d720*/  HMMA.16816.F32 R16, R40.reuse, R46, R16 ;  /* 0x0000002e2810723c */ /* 0x040fe20000001810 */
[----:B------:R-:W5:Y:S07]  /*1d730*/  LDSM.16.MT88.4 R44, [R235+0xd000] ;  /* 0x00d00000eb2c783b */ /* 0x000f6e0000004200 */
        /* <DEDUP_REMOVED lines=10> */
[C---:B---3--:R-:W-:Y:S01]  /*1d7e0*/  F2FP.PACK_AB R41, R150.reuse, R147 ;  /* 0x000000939629723e */ /* 0x048fe200000000ff */
        /* <DEDUP_REMOVED lines=13> */
[----:B------:R-:W-:Y:S03]  /*1d8c0*/  MUFU.EX2 R95, R95 ;  /* 0x0000005f005f7308 */ /* 0x000fe60000000800 */
[----:B------:R-:W-:Y:S01]  /*1d8d0*/  FADD.FTZ R156, R156, R153 ;  /* 0x000000999c9c7221 */ /* 0x000fe20000010000 */
[C---:B------:R-:W-:Y:S01]  /*1d8e0*/  HMMA.16816.F32 R8, R40.reuse, R46, R8 ;  /* 0x0000002e2808723c */ /* 0x040fe20000001808 */
[----:B------:R-:W3:Y:S05]  /*1d8f0*/  LDSM.16.MT88.4 R44, [R235+0xd800] ;  /* 0x00d80000eb2c783b */ /* 0x000eea0000004200 */
[----:B------:R-:W-:Y:S02]  /*1d900*/  MUFU.EX2 R100, R100 ;  /* 0x0000006400647308 */ /* 0x000fe40000000800 */
[C---:B------:R-:W-:Y:S08]  /*1d910*/  HMMA.16816.F32 R12, R40.reuse, R48, R12 ;  /* 0x00000030280c723c */ /* 0x040ff0000000180c */
[C---:B------:R-:W-:Y:S01]  /*1d920*/  HMMA.16816.F32 R16, R40.reuse, R50, R16 ;  /* 0x000000322810723c */ /* 0x040fe20000001810 */
[----:B------:R-:W5:Y:S01]  /*1d930*/  MUFU.EX2 R194, R194 ;  /* 0x000000c200c27308 */ /* 0x000f620000000800 */
[----:B------:R-:W3:Y:S06]  /*1d940*/  LDSM.16.MT88.4 R48, [R233+0xd800] ;  /* 0x00d80000e930783b */ /* 0x000eec0000004200 */
[C---:B-1----:R-:W-:Y:S03]  /*1d950*/  HMMA.16816.F32 R20, R40.reuse, R52, R20 ;  /* 0x000000342814723c */ /* 0x042fe60000001814 */
[----:B------:R-:W-:Y:S05]  /*1d960*/  MUFU.EX2 R165, R165 ;  /* 0x000000a500a57308 */ /* 0x000fea0000000800 */
[C---:B------:R-:W-:Y:S01]  /*1d970*/  HMMA.16816.F32 R24, R40.reuse, R54, R24 ;  /* 0x000000362818723c */ /* 0x040fe20000001818 */
[----:B------:R-:W1:Y:S04]  /*1d980*/  LDSM.16.MT88.4 R52, [R232+0xd800] ;  /* 0x00d80000e834783b */ /* 0x000e680000004200 */
[----:B------:R-:W-:Y:S03]  /*1d990*/  MUFU.EX2 R89, R89 ;  /* 0x0000005900597308 */ /* 0x000fe60000000800 */
[C---:B--2---:R-:W-:Y:S07]  /*1d9a0*/  HMMA.16816.F32 R28, R40.reuse, R56, R28 ;  /* 0x00000038281c723c */ /* 0x044fee000000181c */
[----:B------:R-:W-:Y:S01]  /*1d9b0*/  MUFU.EX2 R78, R78 ;  /* 0x0000004e004e7308 */ /* 0x000fe20000000800 */
[----:B------:R-:W-:Y:S01]  /*1d9c0*/  HMMA.16816.F32 R32, R40, R58, R32 ;  /* 0x0000003a2820723c */ /* 0x000fe20000001820 */
[----:B------:R-:W2:Y:S06]  /*1d9d0*/  LDSM.16.MT88.4 R56, [R231+0xd800] ;  /* 0x00d80000e738783b */ /* 0x000eac0000004200 */
[----:B----4-:R-:W-:Y:S01]  /*1d9e0*/  F2FP.PACK_AB R41, R158, R155 ;  /* 0x0000009b9e29723e */ /* 0x010fe200000000ff */
[----:B------:R-:W-:Y:S01]  /*1d9f0*/  FADD.FTZ R155, R155, R152 ;  /* 0x000000989b9b7221 */ /* 0x000fe20000010000 */
[----:B------:R-:W-:Y:S01]  /*1da00*/  F2FP.PACK_AB R43, R157, R160 ;  /* 0x000000a09d2b723e */ /* 0x000fe200000000ff */
[----:B------:R-:W4:Y:S02]  /*1da10*/  MUFU.EX2 R196, R196 ;  /* 0x000000c400c47308 */ /* 0x000f240000000800 */
[----:B------:R-:W-:Y:S01]  /*1da20*/  F2FP.PACK_AB R40, R192, R161 ;  /* 0x000000a1c028723e */ /* 0x000fe200000000ff */
[----:B------:R-:W-:Y:S01]  /*1da30*/  FADD.FTZ R161, R161, R156 ;  /* 0x0000009ca1a17221 */ /* 0x000fe20000010000 */
[----:B------:R-:W-:Y:S01]  /*1da40*/  F2FP.PACK_AB R42, R162, R159 ;  /* 0x0000009fa22a723e */ /* 0x000fe200000000ff */
        /* <DEDUP_REMOVED lines=9> */
[----:B------:R-:W3:Y:S01]  /*1dae0*/  LDSM.16.MT88.4 R44, [R235+0xe000] ;  /* 0x00e00000eb2c783b */ /* 0x000ee20000004200 */
[----:B------:R-:W2:Y:S06]  /*1daf0*/  MUFU.EX2 R188, R188 ;  /* 0x000000bc00bc7308 */ /* 0x000eac0000000800 */
[C---:B------:R-:W-:Y:S01]  /*1db00*/  HMMA.16816.F32 R12, R40.reuse, R48, R12 ;  /* 0x00000030280c723c */ /* 0x040fe2000000180c */
[----:B------:R-:W-:Y:S03]  /*1db10*/  LDSM.16.MT88.4 R156, [R235+0x11800] ;  /* 0x01180000eb9c783b */ /* 0x000fe60000004200 */
[----:B------:R-:W-:Y:S04]  /*1db20*/  MUFU.EX2 R186, R186 ;  /* 0x000000ba00ba7308 */ /* 0x000fe80000000800 */
[C---:B------:R-:W-:Y:S01]  /*1db30*/  HMMA.16816.F32 R16, R40.reuse, R50, R16 ;  /* 0x000000322810723c */ /* 0x040fe20000001810 */
[----:B------:R-:W3:Y:S05]  /*1db40*/  LDSM.16.MT88.4 R48, [R233+0xe000] ;  /* 0x00e00000e930783b */ /* 0x000eea0000004200 */
[----:B------:R-:W3:Y:S02]  /*1db50*/  MUFU.EX2 R187, R187 ;  /* 0x000000bb00bb7308 */ /* 0x000ee40000000800 */
[C---:B-1----:R-:W-:Y:S08]  /*1db60*/  HMMA.16816.F32 R20, R40.reuse, R52, R20 ;  /* 0x000000342814723c */ /* 0x042ff00000001814 */
[C---:B------:R-:W-:Y:S01]  /*1db70*/  HMMA.16816.F32 R24, R40.reuse, R54, R24 ;  /* 0x000000362818723c */ /* 0x040fe20000001818 */
[----:B------:R-:W1:Y:S01]  /*1db80*/  LDSM.16.MT88.4 R52, [R232+0xe000] ;  /* 0x00e00000e834783b */ /* 0x000e620000004200 */
[----:B------:R-:W-:Y:S06]  /*1db90*/  MUFU.EX2 R184, R184 ;  /* 0x000000b800b87308 */ /* 0x000fec0000000800 */
[C---:B--2---:R-:W-:Y:S04]  /*1dba0*/  HMMA.16816.F32 R28, R40.reuse, R56, R28 ;  /* 0x00000038281c723c */ /* 0x044fe8000000181c */
[----:B------:R-:W2:Y:S04]  /*1dbb0*/  MUFU.EX2 R183, R183 ;  /* 0x000000b700b77308 */ /* 0x000ea80000000800 */
[----:B------:R-:W-:Y:S01]  /*1dbc0*/  HMMA.16816.F32 R32, R40, R58, R32 ;  /* 0x0000003a2820723c */ /* 0x000fe20000001820 */
[----:B------:R-:W1:Y:S05]  /*1dbd0*/  LDSM.16.MT88.4 R56, [R231+0xe000] ;  /* 0x00e00000e738783b */ /* 0x000e6a0000004200 */
[----:B------:R-:W-:Y:S01]  /*1dbe0*/  MUFU.EX2 R190, R190 ;  /* 0x000000be00be7308 */ /* 0x000fe20000000800 */
[----:B-----5:R-:W-:Y:S01]  /*1dbf0*/  F2FP.PACK_AB R41, R194, R163 ;  /* 0x000000a3c229723e */ /* 0x020fe200000000ff */
[----:B------:R-:W-:Y:S01]  /*1dc00*/  FADD.FTZ R163, R163, R160 ;  /* 0x000000a0a3a37221 */ /* 0x000fe20000010000 */
[----:B----4-:R-:W-:Y:S03]  /*1dc10*/  F2FP.PACK_AB R43, R196, R165 ;  /* 0x000000a5c42b723e */ /* 0x010fe600000000ff */
[----:B------:R-:W-:Y:S01]  /*1dc20*/  F2FP.PACK_AB R40, R188, R167 ;  /* 0x000000a7bc28723e */ /* 0x000fe200000000ff */
[----:B------:R-:W-:Y:S01]  /*1dc30*/  FADD.FTZ R194, R194, R163 ;  /* 0x000000a3c2c27221 */ /* 0x000fe20000010000 */
[----:B---3--:R-:W-:Y:S02]  /*1dc40*/  F2FP.PACK_AB R42, R187, R186 ;  /* 0x000000babb2a723e */ /* 0x008fe400000000ff */
[----:B------:R-:W3:Y:S01]  /*1dc50*/  MUFU.EX2 R179, R179 ;  /* 0x000000b300b37308 */ /* 0x000ee20000000800 */
[----:B------:R-:W-:Y:S04]  /*1dc60*/  FADD.FTZ R165, R165, R194 ;  /* 0x000000c2a5a57221 */ /* 0x000fe80000010000 */
[C---:B------:R-:W-:Y:S05]  /*1dc70*/  HMMA.16816.F32 R4, R40.reuse, R44, R4 ;  /* 0x0000002c2804723c */ /* 0x040fea0000001804 */
[----:B------:R-:W-:Y:S03]  /*1dc80*/  MUFU.EX2 R181, R181 ;  /* 0x000000b500b57308 */ /* 0x000fe60000000800 */
[C---:B------:R-:W-:Y:S01]  /*1dc90*/  HMMA.16816.F32 R8, R40.reuse, R46, R8 ;  /* 0x0000002e2808723c */ /* 0x040fe20000001808 */
[----:B------:R-:W4:Y:S06]  /*1dca0*/  LDSM.16.MT88.4 R44, [R235+0xe800] ;  /* 0x00e80000eb2c783b */ /* 0x000f2c0000004200 */
[----:B------:R-:W5:Y:S01]  /*1dcb0*/  MUFU.EX2 R180, R180 ;  /* 0x000000b400b47308 */ /* 0x000f620000000800 */
[C---:B------:R-:W-:Y:S08]  /*1dcc0*/  HMMA.16816.F32 R12, R40.reuse, R48, R12 ;  /* 0x00000030280c723c */ /* 0x040ff0000000180c */
[C---:B------:R-:W-:Y:S01]  /*1dcd0*/  HMMA.16816.F32 R16, R40.reuse, R50, R16 ;  /* 0x000000322810723c */ /* 0x040fe20000001810 */
[----:B------:R-:W3:Y:S01]  /*1dce0*/  LDSM.16.MT88.4 R48, [R233+0xe800] ;  /* 0x00e80000e930783b */ /* 0x000ee20000004200 */
[----:B------:R-:W-:Y:S06]  /*1dcf0*/  MUFU.EX2 R178, R178 ;  /* 0x000000b200b27308 */ /* 0x000fec0000000800 */
[C---:B-1----:R-:W-:Y:S04]  /*1dd00*/  HMMA.16816.F32 R20, R40.reuse, R52, R20 ;  /* 0x000000342814723c */ /* 0x042fe80000001814 */
[----:B------:R-:W1:Y:S04]  /*1dd10*/  MUFU.EX2 R185, R185 ;  /* 0x000000b900b97308 */ /* 0x000e680000000800 */
[C---:B------:R-:W-:Y:S01]  /*1dd20*/  HMMA.16816.F32 R24, R40.reuse, R54, R24 ;  /* 0x000000362818723c */ /* 0x040fe20000001818 */
[----:B------:R-:W4:Y:S05]  /*1dd30*/  LDSM.16.MT88.4 R52, [R232+0xe800] ;  /* 0x00e80000e834783b */ /* 0x000f2a0000004200 */
[----:B------:R-:W-:Y:S02]  /*1dd40*/  MUFU.EX2 R176, R176 ;  /* 0x000000b000b07308 */ /* 0x000fe40000000800 */
[C---:B------:R-:W-:Y:S08]  /*1dd50*/  HMMA.16816.F32 R28, R40.reuse, R56, R28 ;  /* 0x00000038281c723c */ /* 0x040ff0000000181c */
[----:B------:R-:W-:Y:S01]  /*1dd60*/  HMMA.16816.F32 R32, R40, R58, R32 ;  /* 0x0000003a2820723c */ /* 0x000fe20000001820 */
[----:B------:R-:W4:Y:S01]  /*1dd70*/  LDSM.16.MT88.4 R56, [R231+0xe800] ;  /* 0x00e80000e738783b */ /* 0x000f220000004200 */
[----:B------:R-:W4:Y:S05]  /*1dd80*/  MUFU.EX2 R175, R175 ;  /* 0x000000af00af7308 */ /* 0x000f2a0000000800 */
[----:B--2---:R-:W-:Y:S02]  /*1dd90*/  F2FP.PACK_AB R41, R183, R184 ;  /* 0x000000b8b729723e */ /* 0x004fe400000000ff */
[----:B---3--:R-:W-:Y:S03]  /*1dda0*/  F2FP.PACK_AB R43, R179, R190 ;  /* 0x000000beb32b723e */ /* 0x008fe600000000ff */
[----:B-----5:R-:W-:Y:S01]  /*1ddb0*/  F2FP.PACK_AB R40, R180, R181 ;  /* 0x000000b5b428723e */ /* 0x020fe200000000ff */
[----:B------:R-:W-:Y:S01]  /*1ddc0*/  MUFU.EX2 R173, R173 ;  /* 0x000000ad00ad7308 */ /* 0x000fe20000000800 */
[----:B-1----:R-:W-:Y:S07]  /*1ddd0*/  F2FP.PACK_AB R42, R185, R178 ;  /* 0x000000b2b92a723e */ /* 0x002fee00000000ff */
[C---:B----4-:R-:W-:Y:S02]  /*1dde0*/  HMMA.16816.F32 R4, R40.reuse, R44, R4 ;  /* 0x0000002c2804723c */ /* 0x050fe40000001804 */
[----:B------:R-:W1:Y:S06]  /*1ddf0*/  MUFU.EX2 R182, R182 ;  /* 0x000000b600b67308 */ /* 0x000e6c0000000800 */
[C---:B------:R-:W-:Y:S01]  /*1de00*/  HMMA.16816.F32 R8, R40.reuse, R46, R8 ;  /* 0x0000002e2808723c */ /* 0x040fe20000001808 */
[----:B------:R-:W2:Y:S03]  /*1de10*/  LDSM.16.MT88.4 R44, [R235+0xf000] ;  /* 0x00f00000eb2c783b */ /* 0x000ea60000004200 */
[----:B------:R-:W-:Y:S04]  /*1de20*/  MUFU.EX2 R171, R171 ;  /* 0x000000ab00ab7308 */ /* 0x000fe80000000800 */
[C---:B------:R-:W-:Y:S06]  /*1de30*/  HMMA.16816.F32 R12, R40.reuse, R48, R12 ;  /* 0x00000030280c723c */ /* 0x040fec000000180c */
[----:B------:R-:W3:Y:S02]  /*1de40*/  MUFU.EX2 R172, R172 ;  /* 0x000000ac00ac7308 */ /* 0x000ee40000000800 */
[C---:B------:R-:W-:Y:S01]  /*1de50*/  HMMA.16816.F32 R16, R40.reuse, R50, R16 ;  /* 0x000000322810723c */ /* 0x040fe20000001810 */
[----:B------:R-:W4:Y:S07]  /*1de60*/  LDSM.16.MT88.4 R48, [R233+0xf000] ;  /* 0x00f00000e930783b */ /* 0x000f2e0000004200 */
[C---:B------:R-:W-:Y:S01]  /*1de70*/  HMMA.16816.F32 R20, R40.reuse, R52, R20 ;  /* 0x000000342814723c */ /* 0x040fe20000001814 */
[----:B------:R-:W-:Y:S07]  /*1de80*/  MUFU.EX2 R170, R170 ;  /* 0x000000aa00aa7308 */ /* 0x000fee0000000800 */
[C---:B------:R-:W-:Y:S01]  /*1de90*/  HMMA.16816.F32 R24, R40.reuse, R54, R24 ;  /* 0x000000362818723c */ /* 0x040fe20000001818 */
[----:B------:R-:W5:Y:S02]  /*1dea0*/  LDSM.16.MT88.4 R52, [R232+0xf000] ;  /* 0x00f00000e834783b */ /* 0x000f640000004200 */
[----:B------:R-:W2:Y:S05]  /*1deb0*/  MUFU.EX2 R177, R177 ;  /* 0x000000b100b17308 */ /* 0x000eaa0000000800 */
[C---:B------:R-:W-:Y:S05]  /*1dec0*/  HMMA.16816.F32 R28, R40.reuse, R56, R28 ;  /* 0x00000038281c723c */ /* 0x040fea000000181c */
[----:B------:R-:W-:Y:S03]  /*1ded0*/  MUFU.EX2 R168, R168 ;  /* 0x000000a800a87308 */ /* 0x000fe60000000800 */
[----:B------:R-:W-:Y:S01]  /*1dee0*/  HMMA.16816.F32 R32, R40, R58, R32 ;  /* 0x0000003a2820723c */ /* 0x000fe20000001820 */
[----:B------:R-:W5:Y:S06]  /*1def0*/  LDSM.16.MT88.4 R56, [R231+0xf000] ;  /* 0x00f00000e738783b */ /* 0x000f6c0000004200 */
[----:B------:R-:W-:Y:S01]  /*1df00*/  F2FP.PACK_AB R41, R175, R176 ;  /* 0x000000b0af29723e */ /* 0x000fe200000000ff */
[----:B------:R-:W4:Y:S01]  /*1df10*/  MUFU.EX2 R125, R125 ;  /* 0x0000007d007d7308 */ /* 0x000f220000000800 */
[----:B-1----:R-:W-:Y:S03]  /*1df20*/  F2FP.PACK_AB R43, R182, R173 ;  /* 0x000000adb62b723e */ /* 0x002fe600000000ff */
[----:B---3--:R-:W-:Y:S02]  /*1df30*/  F2FP.PACK_AB R40, R172, R171 ;  /* 0x000000abac28723e */ /* 0x008fe400000000ff */
[----:B--2---:R-:W-:Y:S04]  /*1df40*/  F2FP.PACK_AB R42, R177, R170 ;  /* 0x000000aab12a723e */ /* 0x004fe800000000ff */
[----:B------:R-:W-:Y:S03]  /*1df50*/  MUFU.EX2 R174, R174 ;  /* 0x000000ae00ae7308 */ /* 0x000fe60000000800 */
[C---:B------:R-:W-:Y:S07]  /*1df60*/  HMMA.16816.F32 R4, R40.reuse, R44, R4 ;  /* 0x0000002c2804723c */ /* 0x040fee0000001804 */
[----:B------:R-:W1:Y:S01]  /*1df70*/  MUFU.EX2 R121, R121 ;  /* 0x0000007900797308 */ /* 0x000e620000000800 */
[C---:B------:R-:W-:Y:S01]  /*1df80*/  HMMA.16816.F32 R8, R40.reuse, R46, R8 ;  /* 0x0000002e2808723c */ /* 0x040fe20000001808 */
[----:B------:R-:W2:Y:S07]  /*1df90*/  LDSM.16.MT88.4 R44, [R235+0xf800] ;  /* 0x00f80000eb2c783b */ /* 0x000eae0000004200 */
[C---:B----4-:R-:W-:Y:S01]  /*1dfa0*/  HMMA.16816.F32 R12, R40.reuse, R48, R12 ;  /* 0x00000030280c723c */ /* 0x050fe2000000180c */
[----:B------:R-:W-:Y:S07]  /*1dfb0*/  MUFU.EX2 R123, R123 ;  /* 0x0000007b007b7308 */ /* 0x000fee0000000800 */
[C---:B------:R-:W-:Y:S01]  /*1dfc0*/  HMMA.16816.F32 R16, R40.reuse, R50, R16 ;  /* 0x000000322810723c */ /* 0x040fe20000001810 */
[----:B------:R-:W3:Y:S02]  /*1dfd0*/  LDSM.16.MT88.4 R48, [R233+0xf800] ;  /* 0x00f80000e930783b */ /* 0x000ee40000004200 */
[----:B------:R-:W4:Y:S05]  /*1dfe0*/  MUFU.EX2 R122, R122 ;  /* 0x0000007a007a7308 */ /* 0x000f2a0000000800 */
[C---:B-----5:R-:W-:Y:S05]  /*1dff0*/  HMMA.16816.F32 R20, R40.reuse, R52, R20 ;  /* 0x000000342814723c */ /* 0x060fea0000001814 */
[----:B------:R-:W-:Y:S03]  /*1e000*/  MUFU.EX2 R120, R120 ;  /* 0x0000007800787308 */ /* 0x000fe60000000800 */
[C---:B------:R-:W-:Y:S01]  /*1e010*/  HMMA.16816.F32 R24, R40.reuse, R54, R24 ;  /* 0x000000362818723c */ /* 0x040fe20000001818 */
[----:B------:R-:W5:Y:S06]  /*1e020*/  LDSM.16.MT88.4 R52, [R232+0xf800] ;  /* 0x00f80000e834783b */ /* 0x000f6c0000004200 */
[----:B------:R-:W2:Y:S01]  /*1e030*/  MUFU.EX2 R169, R169 ;  /* 0x000000a900a97308 */ /* 0x000ea20000000800 */
[C---:B------:R-:W-:Y:S08]  /*1e040*/  HMMA.16816.F32 R28, R40.reuse, R56, R28 ;  /* 0x00000038281c723c */ /* 0x040ff0000000181c */
[----:B------:R-:W-:Y:S01]  /*1e050*/  HMMA.16816.F32 R32, R40, R58, R32 ;  /* 0x0000003a2820723c */ /* 0x000fe20000001820 */
[----:B------:R-:W5:Y:S01]  /*1e060*/  LDSM.16.MT88.4 R56, [R231+0xf800] ;  /* 0x00f80000e738783b */ /* 0x000f620000004200 */
[----:B------:R-:W-:Y:S05]  /*1e070*/  MUFU.EX2 R114, R114 ;  /* 0x0000007200727308 */ /* 0x000fea0000000800 */
[----:B------:R-:W-:Y:S02]  /*1e080*/  F2FP.PACK_AB R41, R125, R168 ;  /* 0x000000a87d29723e */ /* 0x000fe400000000ff */
[----:B-1----:R-:W-:Y:S03]  /*1e090*/  F2FP.PACK_AB R43, R121, R174 ;  /* 0x000000ae792b723e */ /* 0x002fe600000000ff */
[----:B----4-:R-:W-:Y:S01]  /*1e0a0*/  F2FP.PACK_AB R40, R122, R123 ;  /* 0x0000007b7a28723e */ /* 0x010fe200000000ff */
[----:B------:R-:W1:Y:S01]  /*1e0b0*/  MUFU.EX2 R109, R109 ;  /* 0x0000006d006d7308 */ /* 0x000e620000000800 */
[----:B--2---:R-:W-:Y:S07]  /*1e0c0*/  F2FP.PACK_AB R42, R169, R120 ;  /* 0x00000078a92a723e */ /* 0x004fee00000000ff */
[C---:B------:R-:W-:Y:S02]  /*1e0d0*/  HMMA.16816.F32 R4, R40.reuse, R44, R4 ;  /* 0x0000002c2804723c */ /* 0x040fe40000001804 */
[----:B------:R-:W-:Y:S06]  /*1e0e0*/  MUFU.EX2 R107, R107 ;  /* 0x0000006b006b7308 */ /* 0x000fec0000000800 */
[C---:B------:R-:W-:Y:S01]  /*1e0f0*/  HMMA.16816.F32 R8, R40.reuse, R46, R8 ;  /* 0x0000002e2808723c */ /* 0x040fe20000001808 */
[----:B------:R-:W2:Y:S03]  /*1e100*/  LDSM.16.MT88.4 R44, [R235+0x10000] ;  /* 0x01000000eb2c783b */ /* 0x000ea60000004200 */
[----:B------:R-:W4:Y:S04]  /*1e110*/  MUFU.EX2 R126, R126 ;  /* 0x0000007e007e7308 */ /* 0x000f280000000800 */
[C---:B---3--:R-:W-:Y:S06]  /*1e120*/  HMMA.16816.F32 R12, R40.reuse, R48, R12 ;  /* 0x00000030280c723c */ /* 0x048fec000000180c */
[----:B------:R-:W-:Y:S02]  /*1e130*/  MUFU.EX2 R105, R105 ;  /* 0x0000006900697308 */ /* 0x000fe40000000800 */
[C---:B------:R-:W-:Y:S01]  /*1e140*/  HMMA.16816.F32 R16, R40.reuse, R50, R16 ;  /* 0x000000322810723c */ /* 0x040fe20000001810 */
[----:B------:R-:W3:Y:S07]  /*1e150*/  LDSM.16.MT88.4 R48, [R233+0x10000] ;  /* 0x01000000e930783b */ /* 0x000eee0000004200 */
[----:B------:R-:W1:Y:S01]  /*1e160*/  MUFU.EX2 R104, R104 ;  /* 0x0000006800687308 */ /* 0x000e620000000800 */
[C---:B-----5:R-:W-:Y:S08]  /*1e170*/  HMMA.16816.F32 R20, R40.reuse, R52, R20 ;  /* 0x000000342814723c */ /* 0x060ff00000001814 */
[C---:B------:R-:W-:Y:S01]  /*1e180*/  HMMA.16816.F32 R24, R40.reuse, R54, R24 ;  /* 0x000000362818723c */ /* 0x040fe20000001818 */
[----:B------:R-:W-:Y:S01]  /*1e190*/  MUFU.EX2 R102, R102 ;  /* 0x0000006600667308 */ /* 0x000fe20000000800 */
[----:B------:R-:W5:Y:S06]  /*1e1a0*/  LDSM.16.MT88.4 R52, [R232+0x10000] ;  /* 0x01000000e834783b */ /* 0x000f6c0000004200 */
[C---:B------:R-:W-:Y:S03]  /*1e1b0*/  HMMA.16816.F32 R28, R40.reuse, R56, R28 ;  /* 0x00000038281c723c */ /* 0x040fe6000000181c */
[----:B------:R-:W2:Y:S04]  /*1e1c0*/  MUFU.EX2 R111, R111 ;  /* 0x0000006f006f7308 */ /* 0x000ea80000000800 */
[--C-:B------:R-:W-:Y:S01]  /*1e1d0*/  FFMA.FTZ R56, R83, c[0x0][0x23c], -R68.reuse ;  /* 0x00008f0053387a23 */ /* 0x100fe20000010844 */
[----:B------:R-:W-:Y:S04]  /*1e1e0*/  HMMA.16816.F32 R32, R40, R58, R32 ;  /* 0x0000003a2820723c */ /* 0x000fe80000001820 */
[--C-:B------:R-:W-:Y:S01]  /*1e1f0*/  FFMA.FTZ R57, R84, c[0x0][0x23c], -R65.reuse ;  /* 0x00008f0054397a23 */ /* 0x100fe20000010841 */
[----:B------:R-:W-:Y:S02]  /*1e200*/  MUFU.EX2 R56, R56 ;  /* 0x0000003800387308 */ /* 0x000fe40000000800 */
[----:B-1----:R-:W-:Y:S01]  /*1e210*/  F2FP.PACK_AB R41, R109, R114 ;  /* 0x000000726d29723e */ /* 0x002fe200000000ff */
[--C-:B------:R-:W-:Y:S01]  /*1e220*/  FFMA.FTZ R58, R82, c[0x0][0x23c], -R65.reuse ;  /* 0x00008f00523a7a23 */ /* 0x100fe20000010841 */
[----:B----4-:R-:W-:Y:S03]  /*1e230*/  F2FP.PACK_AB R43, R126, R107 ;  /* 0x0000006b7e2b723e */ /* 0x010fe600000000ff */
[----:B------:R-:W-:Y:S01]  /*1e240*/  F2FP.PACK_AB R40, R104, R105 ;  /* 0x000000696828723e */ /* 0x000fe200000000ff */
[--C-:B------:R-:W-:Y:S02]  /*1e250*/  FFMA.FTZ R59, R80, c[0x0][0x23c], -R65.reuse ;  /* 0x00008f00503b7a23 */ /* 0x100fe40000010841 */
[----:B------:R-:W-:Y:S01]  /*1e260*/  MUFU.EX2 R57, R57 ;  /* 0x0000003900397308 */ /* 0x000fe20000000800 */
[--C-:B------:R-:W-:Y:S02]  /*1e270*/  FFMA.FTZ R80, R73, c[0x0][0x23c], -R68.reuse ;  /* 0x00008f0049507a23 */ /* 0x100fe40000010844 */
[--C-:B------:R-:W-:Y:S01]  /*1e280*/  FFMA.FTZ R82, R69, c[0x0][0x23c], -R68.reuse ;  /* 0x00008f0045527a23 */ /* 0x100fe20000010844 */
[----:B--2---:R-:W-:Y:S01]  /*1e290*/  F2FP.PACK_AB R42, R111, R102 ;  /* 0x000000666f2a723e */ /* 0x004fe200000000ff */
[--C-:B------:R-:W-:Y:S02]  /*1e2a0*/  FFMA.FTZ R69, R76, c[0x0][0x23c], -R65.reuse ;  /* 0x00008f004c457a23 */ /* 0x100fe40000010841 */
[--C-:B------:R-:W-:Y:S02]  /*1e2b0*/  FFMA.FTZ R73, R70, c[0x0][0x23c], -R65.reuse ;  /* 0x00008f0046497a23 */ /* 0x100fe40000010841 */
[--C-:B------:R-:W-:Y:S01]  /*1e2c0*/  FFMA.FTZ R70, R39, c[0x0][0x23c], -R68.reuse ;  /* 0x00008f0027467a23 */ /* 0x100fe20000010844 */
[----:B------:R-:W-:Y:S01]  /*1e2d0*/  MUFU.EX2 R58, R58 ;  /* 0x0000003a003a7308 */ /* 0x000fe20000000800 */
[C---:B------:R-:W-:Y:S08]  /*1e2e0*/  HMMA.16816.F32 R4, R40.reuse, R44, R4 ;  /* 0x0000002c2804723c */ /* 0x040ff00000001804 */
[C---:B------:R-:W-:Y:S01]  /*1e2f0*/  HMMA.16816.F32 R8, R40.reuse, R46, R8 ;  /* 0x0000002e2808723c */ /* 0x040fe20000001808 */
[----:B------:R-:W1:Y:S01]  /*1e300*/  LDSM.16.MT88.4 R44, [R231+0x10000] ;  /* 0x01000000e72c783b */ /* 0x000e620000004200 */
[----:B------:R-:W-:Y:S06]  /*1e310*/  MUFU.EX2 R59, R59 ;  /* 0x0000003b003b7308 */ /* 0x000fec0000000800 */
[C---:B---3--:R-:W-:Y:S04]  /*1e320*/  HMMA.16816.F32 R12, R40.reuse, R48, R12 ;  /* 0x00000030280c723c */ /* 0x048fe8000000180c */
[----:B------:R-:W-:Y:S04]  /*1e330*/  MUFU.EX2 R75, R75 ;  /* 0x0000004b004b7308 */ /* 0x000fe80000000800 */
[C---:B------:R-:W-:Y:S01]  /*1e340*/  HMMA.16816.F32 R16, R40.reuse, R50, R16 ;  /* 0x000000322810723c */ /* 0x040fe20000001810 */
[----:B------:R-:W2:Y:S05]  /*1e350*/  LDSM.16.MT88.4 R48, [R235+0x10800] ;  /* 0x01080000eb30783b */ /* 0x000eaa0000004200 */
[----:B------:R-:W3:Y:S02]  /*1e360*/  MUFU.EX2 R80, R80 ;  /* 0x0000005000507308 */ /* 0x000ee40000000800 */
[C---:B-----5:R-:W-:Y:S08]  /*1e370*/  HMMA.16816.F32 R20, R40.reuse, R52, R20 ;  /* 0x000000342814723c */ /* 0x060ff00000001814 */
        /* <DEDUP_REMOVED lines=9> */
[----:B------:R-:W-:Y:S02]  /*1e410*/  F2FP.PACK_AB R41, R100, R95 ;  /* 0x0000005f6429723e */ /* 0x000fe400000000ff */
[----:B------:R-:W-:Y:S03]  /*1e420*/  F2FP.PACK_AB R43, R56, R89 ;  /* 0x00000059382b723e */ /* 0x000fe600000000ff */
[----:B------:R-:W-:Y:S02]  /*1e430*/  F2FP.PACK_AB R40, R58, R57 ;  /* 0x000000393a28723e */ /* 0x000fe400000000ff */
[----:B------:R-:W-:Y:S02]  /*1e440*/  F2FP.PACK_AB R42, R78, R59 ;  /* 0x0000003b4e2a723e */ /* 0x000fe400000000ff */
[----:B------:R-:W-:Y:S01]  /*1e450*/  MUFU.EX2 R74, R74 ;  /* 0x0000004a004a7308 */ /* 0x000fe20000000800 */
[----:B-1----:R-:W-:Y:S04]  /*1e460*/  F2FP.PACK_AB R39, R82, R71 ;  /* 0x000000475227723e */ /* 0x002fe800000000ff */
[C---:B--2---:R-:W-:Y:S05]  /*1e470*/  HMMA.16816.F32 R4, R40.reuse, R48, R4 ;  /* 0x000000302804723c */ /* 0x044fea0000001804 */
[----:B------:R-:W-:Y:S03]  /*1e480*/  MUFU.EX2 R72, R72 ;  /* 0x0000004800487308 */ /* 0x000fe60000000800 */
[C---:B------:R-:W-:Y:S01]  /*1e490*/  HMMA.16816.F32 R8, R40.reuse, R50, R8 ;  /* 0x000000322808723c */ /* 0x040fe20000001808 */
[----:B------:R-:W1:Y:S06]  /*1e4a0*/  LDSM.16.MT88.4 R48, [R231+0x10800] ;  /* 0x01080000e730783b */ /* 0x000e6c0000004200 */
[----:B------:R-:W2:Y:S01]  /*1e4b0*/  MUFU.EX2 R73, R73 ;  /* 0x0000004900497308 */ /* 0x000ea20000000800 */
[C---:B----4-:R-:W-:Y:S08]  /*1e4c0*/  HMMA.16816.F32 R12, R40.reuse, R52, R12 ;  /* 0x00000034280c723c */ /* 0x050ff0000000180c */
[C---:B------:R-:W-:Y:S01]  /*1e4d0*/  HMMA.16816.F32 R16, R40.reuse, R54, R16 ;  /* 0x000000362810723c */ /* 0x040fe20000001810 */
[----:B------:R-:W4:Y:S01]  /*1e4e0*/  LDSM.16.MT88.4 R52, [R235+0x11000] ;  /* 0x01100000eb34783b */ /* 0x000f220000004200 */
[----:B------:R-:W-:Y:S06]  /*1e4f0*/  MUFU.EX2 R67, R67 ;  /* 0x0000004300437308 */ /* 0x000fec0000000800 */
[C---:B---3--:R-:W-:Y:S04]  /*1e500*/  HMMA.16816.F32 R20, R40.reuse, R44, R20 ;  /* 0x0000002c2814723c */ /* 0x048fe80000001814 */
[----:B------:R-:W3:Y:S01]  /*1e510*/  MUFU.EX2 R70, R70 ;  /* 0x0000004600467308 */ /* 0x000ee20000000800 */
[----:B--2---:R-:W-:Y:S03]  /*1e520*/  F2FP.PACK_AB R38, R73, R72 ;  /* 0x000000484926723e */ /* 0x004fe600000000ff */
[C---:B------:R-:W-:Y:S01]  /*1e530*/  HMMA.16816.F32 R24, R40.reuse, R46, R24 ;  /* 0x0000002e2818723c */ /* 0x040fe20000001818 */
[----:B------:R-:W2:Y:S07]  /*1e540*/  LDSM.16.MT88.4 R44, [R233+0x11000] ;  /* 0x01100000e92c783b */ /* 0x000eae0000004200 */
[C---:B-1----:R-:W-:Y:S07]  /*1e550*/  HMMA.16816.F32 R28, R40.reuse, R48, R28 ;  /* 0x00000030281c723c */ /* 0x042fee000000181c */
[--C-:B------:R-:W-:Y:S01]  /*1e560*/  FFMA.FTZ R48, R36, c[0x0][0x23c], -R68.reuse ;  /* 0x00008f0024307a23 */ /* 0x100fe20000010844 */
[----:B------:R-:W-:Y:S01]  /*1e570*/  HMMA.16816.F32 R32, R40, R50, R32 ;  /* 0x000000322820723c */ /* 0x000fe20000001820 */
[----:B------:R-:W1:Y:S03]  /*1e580*/  LDSM.16.MT88.4 R40, [R232+0x11000] ;  /* 0x01100000e828783b */ /* 0x000e660000004200 */
[----:B------:R-:W-:Y:S01]  /*1e590*/  FFMA.FTZ R68, R3, c[0x0][0x23c], -R68 ;  /* 0x00008f0003447a23 */ /* 0x000fe20000010844 */
[----:B------:R-:W-:Y:S01]  /*1e5a0*/  F2FP.PACK_AB R36, R74, R69 ;  /* 0x000000454a24723e */ /* 0x000fe200000000ff */
[----:B------:R5:W-:Y:S01]  /*1e5b0*/  MUFU.EX2 R3, R48 ;  /* 0x0000003000037308 */ /* 0x000be20000000800 */
[----:B---3--:R-:W-:Y:S05]  /*1e5c0*/  F2FP.PACK_AB R133, R70, R67 ;  /* 0x000000434685723e */ /* 0x008fea00000000ff */
[C---:B----4-:R-:W-:Y:S04]  /*1e5d0*/  HMMA.16816.F32 R4, R36.reuse, R52, R4 ;  /* 0x000000342404723c */ /* 0x050fe80000001804 */
[----:B------:R-:W3:Y:S03]  /*1e5e0*/  MUFU.EX2 R68, R68 ;  /* 0x0000004400447308 */ /* 0x000ee60000000800 */
[----:B------:R-:W-:Y:S01]  /*1e5f0*/  FADD.FTZ R53, R167, R162 ;  /* 0x000000a2a7357221 */ /* 0x000fe20000010000 */
[C---:B------:R-:W-:Y:S04]  /*1e600*/  HMMA.16816.F32 R8, R36.reuse, R54, R8 ;  /* 0x000000362408723c */ /* 0x040fe80000001808 */
[----:B------:R-:W-:Y:S01]  /*1e610*/  FFMA.FTZ R52, R66, c[0x0][0x23c], -R65 ;  /* 0x00008f0042347a23 */ /* 0x000fe20000010841 */
[----:B------:R-:W-:Y:S01]  /*1e620*/  MOV R167, R0 ;  /* 0x0000000000a77202 */ /* 0x000fe20000000f00 */
[----:B------:R-:W-:Y:S02]  /*1e630*/  FADD.FTZ R53, R188, R53 ;  /* 0x00000035bc357221 */ /* 0x000fe40000010000 */
[C---:B--2---:R-:W-:Y:S01]  /*1e640*/  HMMA.16816.F32 R12, R36.reuse, R44, R12 ;  /* 0x0000002c240c723c */ /* 0x044fe2000000180c */
[----:B------:R-:W-:Y:S01]  /*1e650*/  MUFU.EX2 R45, R64 ;  /* 0x00000040002d7308 */ /* 0x000fe20000000800 */
[----:B-----5:R-:W2:Y:S02]  /*1e660*/  LDSM.16.MT88.4 R48, [R231+0x11000] ;  /* 0x01100000e730783b */ /* 0x020ea40000004200 */
[----:B------:R-:W-:Y:S02]  /*1e670*/  FADD.FTZ R54, R186, R53 ;  /* 0x00000035ba367221 */ /* 0x000fe40000010000 */
[----:B------:R-:W-:Y:S01]  /*1e680*/  FADD.FTZ R53, R196, R165 ;  /* 0x000000a5c4357221 */ /* 0x000fe20000010000 */
[----:B------:R-:W-:Y:S01]  /*1e690*/  MOV R165, R2 ;  /* 0x0000000200a57202 */ /* 0x000fe20000000f00 */
[--C-:B------:R-:W-:Y:S01]  /*1e6a0*/  FFMA.FTZ R44, R63, c[0x0][0x23c], -R65.reuse ;  /* 0x00008f003f2c7a23 */ /* 0x100fe20000010841 */
[C---:B------:R-:W-:Y:S02]  /*1e6b0*/  HMMA.16816.F32 R16, R36.reuse, R46, R16 ;  /* 0x0000002e2410723c */ /* 0x040fe40000001810 */
[----:B------:R-:W4:Y:S01]  /*1e6c0*/  MUFU.EX2 R52, R52 ;  /* 0x0000003400347308 */ /* 0x000f220000000800 */
[----:B------:R-:W-:Y:S01]  /*1e6d0*/  FFMA.FTZ R65, R62, c[0x0][0x23c], -R65 ;  /* 0x00008f003e417a23 */ /* 0x000fe20000010841 */
[----:B---3--:R-:W-:Y:S01]  /*1e6e0*/  F2FP.PACK_AB R135, R68, R3 ;  /* 0x000000034487723e */ /* 0x008fe200000000ff */
[----:B------:R-:W-:Y:S02]  /*1e6f0*/  FADD.FTZ R54, R187, R54 ;  /* 0x00000036bb367221 */ /* 0x000fe40000010000 */
[----:B------:R-:W-:Y:S01]  /*1e700*/  FADD.FTZ R184, R184, R53 ;  /* 0x00000035b8b87221 */ /* 0x000fe20000010000 */
[C---:B-1----:R-:W-:Y:S04]  /*1e710*/  HMMA.16816.F32 R20, R36.reuse, R40, R20 ;  /* 0x000000282414723c */ /* 0x042fe80000001814 */
[----:B------:R-:W-:Y:S01]  /*1e720*/  FADD.FTZ R53, R181, R54 ;  /* 0x00000036b5357221 */ /* 0x000fe20000010000 */
[----:B------:R-:W-:Y:S01]  /*1e730*/  MUFU.EX2 R44, R44 ;  /* 0x0000002c002c7308 */ /* 0x000fe20000000800 */
[----:B------:R-:W-:Y:S02]  /*1e740*/  FADD.FTZ R183, R183, R184 ;  /* 0x000000b8b7b77221 */ /* 0x000fe40000010000 */
[----:B------:R-:W-:Y:S01]  /*1e750*/  FADD.FTZ R53, R180, R53 ;  /* 0x00000035b4357221 */ /* 0x000fe20000010000 */
[C---:B------:R-:W-:Y:S03]  /*1e760*/  HMMA.16816.F32 R24, R36.reuse, R42, R24 ;  /* 0x0000002a2418723c */ /* 0x040fe60000001818 */
[----:B------:R-:W-:Y:S02]  /*1e770*/  FADD.FTZ R190, R190, R183 ;  /* 0x000000b7bebe7221 */ /* 0x000fe40000010000 */
[----:B------:R-:W-:Y:S01]  /*1e780*/  FADD.FTZ R178, R178, R53 ;  /* 0x00000035b2b27221 */ /* 0x000fe20000010000 */
[----:B------:R-:W1:Y:S01]  /*1e790*/  MUFU.EX2 R65, R65 ;  /* 0x0000004100417308 */ /* 0x000e620000000800 */
[----:B------:R-:W-:Y:S02]  /*1e7a0*/  FADD.FTZ R179, R179, R190 ;  /* 0x000000beb3b37221 */ /* 0x000fe40000010000 */
[----:B------:R-:W-:Y:S03]  /*1e7b0*/  FADD.FTZ R178, R185, R178 ;  /* 0x000000b2b9b27221 */ /* 0x000fe60000010000 */
[----:B------:R-:W-:Y:S01]  /*1e7c0*/  FADD.FTZ R40, R176, R179 ;  /* 0x000000b3b0287221 */ /* 0x000fe20000010000 */
[----:B----4-:R-:W-:Y:S01]  /*1e7d0*/  F2FP.PACK_AB R132, R45, R52 ;  /* 0x000000342d84723e */ /* 0x010fe200000000ff */
[----:B------:R-:W-:Y:S02]  /*1e7e0*/  FADD.FTZ R171, R171, R178 ;  /* 0x000000b2abab7221 */ /* 0x000fe40000010000 */
[----:B------:R-:W-:Y:S01]  /*1e7f0*/  FADD.FTZ R40, R175, R40 ;  /* 0x00000028af287221 */ /* 0x000fe20000010000 */
[C---:B--2---:R-:W-:Y:S03]  /*1e800*/  HMMA.16816.F32 R28, R36.reuse, R48, R28 ;  /* 0x00000030241c723c */ /* 0x044fe6000000181c */
[----:B------:R-:W-:Y:S02]  /*1e810*/  FADD.FTZ R171, R172, R171 ;  /* 0x000000abacab7221 */ /* 0x000fe40000010000 */
[----:B------:R-:W-:Y:S02]  /*1e820*/  FADD.FTZ R41, R173, R40 ;  /* 0x00000028ad297221 */ /* 0x000fe40000010000 */
[----:B------:R-:W-:Y:S01]  /*1e830*/  FADD.FTZ R170, R170, R171 ;  /* 0x000000abaaaa7221 */ /* 0x000fe20000010000 */
[----:B------:R-:W-:Y:S04]  /*1e840*/  HMMA.16816.F32 R32, R36, R50, R32 ;  /* 0x000000322420723c */ /* 0x000fe80000001820 */
[----:B------:R-:W-:Y:S01]  /*1e850*/  FADD.FTZ R41, R182, R41 ;  /* 0x00000029b6297221 */ /* 0x000fe20000010000 */
[----:B-1----:R-:W-:Y:S01]  /*1e860*/  F2FP.PACK_AB R134, R65, R44 ;  /* 0x0000002c4186723e */ /* 0x002fe200000000ff */
[----:B------:R-:W-:Y:S02]  /*1e870*/  FADD.FTZ R170, R177, R170 ;  /* 0x000000aab1aa7221 */ /* 0x000fe40000010000 */
[----:B------:R-:W-:Y:S04]  /*1e880*/  FADD.FTZ R168, R168, R41 ;  /* 0x00000029a8a87221 */ /* 0x000fe80000010000 */
        /* <DEDUP_REMOVED lines=48> */
[----:B------:R-:W-:-:S05]  /*1eb90*/  @P0 BRA `(.L_x_2512) ;  /* 0xffff7cc000000947 */ /* 0x000fca000383ffff */
.L_x_2508:
        /* <DEDUP_REMOVED lines=10> */
[----:B--2---:R-:W-:Y:S01]  /*1ec40*/  FADD.FTZ R6, R3, R6 ;  /* 0x0000000603067221 */ /* 0x004fe20000010000 */
[----:B-1----:R-:W-:Y:S01]  /*1ec50*/  SHF.R.S32.HI R3, RZ, 0x1f, R4 ;  /* 0x0000001fff037819 */ /* 0x002fe20000011404 */
[----:B---3--:R-:W-:-:S03]  /*1ec60*/  FADD.FTZ R5, R10, R5 ;  /* 0x000000050a057221 */ /* 0x008fc60000010000 */
[----:B------:R-:W-:Y:S02]  /*1ec70*/  LEA.HI R9, R3, R4, RZ, 0x2 ;  /* 0x0000000403097211 */ /* 0x000fe400078f10ff */
[----:B------:R-:W-:Y:S02]  /*1ec80*/  FSETP.NE.FTZ.AND P4, PT, R6, RZ, PT ;  /* 0x000000ff0600720b */ /* 0x000fe40003f95000 */
[--C-:B------:R-:W-:Y:S02]  /*1ec90*/  SHF.R.S32.HI R11, RZ, 0x2, R9.reuse ;  /* 0x00000002ff0b7819 */ /* 0x100fe40000011409 */
[----:B------:R-:W-:Y:S02]  /*1eca0*/  SHF.R.S32.HI R10, RZ, 0x1f, R9 ;  /* 0x0000001fff0a7819 */ /* 0x000fe40000011409 */
[----:B------:R-:W-:Y:S02]  /*1ecb0*/  FSETP.NE.FTZ.AND P3, PT, R5, RZ, PT ;  /* 0x000000ff0500720b */ /* 0x000fe40003f75000 */
[----:B------:R-:W-:-:S02]  /*1ecc0*/  LEA.HI R10, R10, R11, RZ, 0x3 ;  /* 0x0000000b0a0a7211 */ /* 0x000fc400078f18ff */
[----:B------:R-:W-:Y:S02]  /*1ecd0*/  LOP3.LUT R9, R9, 0x3ffffffc, RZ, 0xc0, !PT ;  /* 0x3ffffffc09097812 */ /* 0x000fe400078ec0ff */
[----:B------:R-:W-:Y:S01]  /*1ece0*/  LOP3.LUT R10, R10, 0xfffffff8, RZ, 0xc0, !PT ;  /* 0xfffffff80a0a7812 */ /* 0x000fe200078ec0ff */
[----:B------:R-:W1:Y:S01]  /*1ecf0*/  @P4 MUFU.RCP R7, R6 ;  /* 0x0000000600074308 */ /* 0x000e620000001000 */
[----:B------:R-:W-:Y:S02]  /*1ed00*/  IADD3 R14, -R9, R4, RZ ;  /* 0x00000004090e7210 */ /* 0x000fe40007ffe1ff */
[----:B------:R-:W-:Y:S02]  /*1ed10*/  IADD3 R10, R11, -R10, RZ ;  /* 0x8000000a0b0a7210 */ /* 0x000fe40007ffe0ff */
[----:B------:R-:W-:Y:S02]  /*1ed20*/  LEA.HI R11, R3, R4, RZ, 0x5 ;  /* 0x00000004030b7211 */ /* 0x000fe400078f28ff */
[C---:B------:R-:W-:Y:S01]  /*1ed30*/  LOP3.LUT R9, R10.reuse, 0x1, RZ, 0xc0, !PT ;  /* 0x000000010a097812 */ /* 0x040fe200078ec0ff */
[----:B------:R-:W-:Y:S01]  /*1ed40*/  IMAD.SHL.U32 R12, R10, 0x40, RZ ;  /* 0x000000400a0c7824 */ /* 0x000fe200078e00ff */
[----:B------:R-:W2:Y:S01]  /*1ed50*/  @P3 MUFU.RCP R8, R5 ;  /* 0x0000000500083308 */ /* 0x000ea20000001000 */
[----:B------:R-:W-:-:S02]  /*1ed60*/  SHF.R.S32.HI R13, RZ, 0x5, R11 ;  /* 0x00000005ff0d7819 */ /* 0x000fc4000001140b */
[----:B------:R-:W-:Y:S02]  /*1ed70*/  ISETP.NE.U32.AND P0, PT, R9, 0x1, PT ;  /* 0x000000010900780c */ /* 0x000fe40003f05070 */
[----:B------:R-:W-:Y:S01]  /*1ed80*/  LOP3.LUT R12, R12, 0x1c0, RZ, 0xc0, !PT ;  /* 0x000001c00c0c7812 */ /* 0x000fe200078ec0ff */
[----:B------:R-:W-:Y:S01]  /*1ed90*/  IMAD R14, R13, 0x200, R14 ;  /* 0x000002000d0e7824 */ /* 0x000fe200078e020e */
[----:B------:R-:W-:Y:S01]  /*1eda0*/  R2P PR, R10, 0x6 ;  /* 0x000000060a007804 */ /* 0x000fe20000000000 */
[C---:B-1----:R-:W-:Y:S01]  /*1edb0*/  FMUL.FTZ R160, R7.reuse, R160 ;  /* 0x000000a007a07220 */ /* 0x042fe20000410000 */
[----:B------:R-:W-:Y:S01]  /*1edc0*/  LEA.HI R15, R12, R12, RZ, 0x1d ;  /* 0x0000000c0c0f7211 */ /* 0x000fe200078fe8ff */
[C---:B------:R-:W-:Y:S01]  /*1edd0*/  FMUL.FTZ R161, R7.reuse, R161 ;  /* 0x000000a107a17220 */ /* 0x040fe20000410000 */
[----:B------:R-:W-:Y:S01]  /*1ede0*/  MOV R9, 0xfffffff0 ;  /* 0xfffffff000097802 */ /* 0x000fe20000000f00 */
[----:B------:R-:W-:Y:S01]  /*1edf0*/  FMUL.FTZ R156, R7, R156 ;  /* 0x0000009c079c7220 */ /* 0x000fe20000410000 */
[----:B------:R-:W-:Y:S01]  /*1ee00*/  MOV R10, 0x20 ;  /* 0x00000020000a7802 */ /* 0x000fe20000000f00 */
[----:B------:R-:W-:Y:S01]  /*1ee10*/  IMAD.U32 R14, R14, 0x2, R15 ;  /* 0x000000020e0e7824 */ /* 0x000fe200078e000f */
[----:B------:R-:W-:Y:S01]  /*1ee20*/  SEL R9, R9, 0x10, !P0 ;  /* 0x0000001009097807 */ /* 0x000fe20004000000 */
[C---:B--2---:R-:W-:Y:S01]  /*1ee30*/  FMUL.FTZ R163, R8.reuse, R163 ;  /* 0x000000a308a37220 */ /* 0x044fe20000410000 */
[----:B------:R-:W-:Y:S01]  /*1ee40*/  F2FP.PACK_AB R160, R161, R160 ;  /* 0x000000a0a1a0723e */ /* 0x000fe200000000ff */
[----:B------:R-:W-:Y:S01]  /*1ee50*/  FMUL.FTZ R162, R8, R162 ;  /* 0x000000a208a27220 */ /* 0x000fe20000410000 */
[----:B------:R-:W-:Y:S01]  /*1ee60*/  SEL R10, R10, 0xffffffe0, !P1 ;  /* 0xffffffe00a0a7807 */ /* 0x000fe20004800000 */
[----:B------:R-:W-:Y:S01]  /*1ee70*/  IMAD.SHL.U32 R15, R14, 0x2, RZ ;  /* 0x000000020e0f7824 */ /* 0x000fe200078e00ff */
[----:B------:R-:W1:Y:S01]  /*1ee80*/  @P4 MUFU.LG2 R12, R6 ;  /* 0x00000006000c4308 */ /* 0x000e620000000c00 */
[----:B------:R-:W-:Y:S01]  /*1ee90*/  FMUL.FTZ R157, R7, R157 ;  /* 0x0000009d079d7220 */ /* 0x000fe20000410000 */
[----:B------:R-:W-:Y:S01]  /*1eea0*/  F2FP.PACK_AB R162, R163, R162 ;  /* 0x000000a2a3a2723e */ /* 0x000fe200000000ff */
[C---:B------:R-:W-:Y:S01]  /*1eeb0*/  FMUL.FTZ R159, R8.reuse, R159 ;  /* 0x0000009f089f7220 */ /* 0x040fe20000410000 */
        /* <DEDUP_REMOVED lines=10> */
[----:B------:R-:W-:Y:S01]  /*1ef60*/  STS [R15], R160 ;  /* 0x000000a00f007388 */ /* 0x000fe20000000800 */
[----:B------:R-:W-:Y:S01]  /*1ef70*/  FMUL.FTZ R148, R7, R148 ;  /* 0x0000009407947220 */ /* 0x000fe20000410000 */
[----:B------:R-:W-:Y:S01]  /*1ef80*/  IADD3 R21, R15, R10, RZ ;  /* 0x0000000a0f157210 */ /* 0x000fe20007ffe0ff */
[----:B------:R-:W-:Y:S01]  /*1ef90*/  FMUL.FTZ R149, R7, R149 ;  /* 0x0000009507957220 */ /* 0x000fe20000410000 */
[----:B------:R2:W-:Y:S01]  /*1efa0*/  STS [R15+0x400], R162 ;  /* 0x000400a20f007388 */ /* 0x0005e20000000800 */
[C---:B------:R-:W-:Y:S01]  /*1efb0*/  FMUL.FTZ R151, R8.reuse, R151 ;  /* 0x0000009708977220 */ /* 0x040fe20000410000 */
[----:B------:R-:W-:Y:S01]  /*1efc0*/  F2FP.PACK_AB R152, R153, R152 ;  /* 0x000000989998723e */ /* 0x000fe200000000ff */
[C---:B------:R-:W-:Y:S01]  /*1efd0*/  FMUL.FTZ R150, R8.reuse, R150 ;  /* 0x0000009608967220 */ /* 0x040fe20000410000 */
[----:B------:R-:W-:Y:S01]  /*1efe0*/  F2FP.PACK_AB R154, R155, R154 ;  /* 0x0000009a9b9a723e */ /* 0x000fe200000000ff */
        /* <DEDUP_REMOVED lines=20> */
[----:B------:R-:W-:Y:S01]  /*1f130*/  FMUL.FTZ R132, R7, R132 ;  /* 0x0000008407847220 */ /* 0x000fe20000410000 */
[----:B--2---:R-:W-:Y:S01]  /*1f140*/  IADD3 R15, R9, R19, RZ ;  /* 0x00000013090f7210 */ /* 0x004fe20007ffe0ff */
[C---:B------:R-:W-:Y:S01]  /*1f150*/  FMUL.FTZ R139, R8.reuse, R139 ;  /* 0x0000008b088b7220 */ /* 0x040fe20000410000 */
[----:B------:R-:W-:Y:S01]  /*1f160*/  F2FP.PACK_AB R136, R137, R136 ;  /* 0x000000888988723e */ /* 0x000fe200000000ff */
[C---:B------:R-:W-:Y:S01]  /*1f170*/  FMUL.FTZ R138, R8.reuse, R138 ;  /* 0x0000008a088a7220 */ /* 0x040fe20000410000 */
[----:B------:R-:W-:Y:S01]  /*1f180*/  STS [R21+0x400], R154 ;  /* 0x0004009a15007388 */ /* 0x000fe20000000800 */
[C---:B------:R-:W-:Y:S01]  /*1f190*/  FMUL.FTZ R135, R8.reuse, R135 ;  /* 0x0000008708877220 */ /* 0x040fe20000410000 */
[----:B------:R-:W2:Y:S01]  /*1f1a0*/  @P3 MUFU.LG2 R5, R5 ;  /* 0x0000000500053308 */ /* 0x000ea20000000c00 */
[----:B------:R-:W-:Y:S01]  /*1f1b0*/  FMUL.FTZ R7, R7, R133 ;  /* 0x0000008507077220 */ /* 0x000fe20000410000 */
[----:B------:R-:W-:Y:S01]  /*1f1c0*/  F2FP.PACK_AB R138, R139, R138 ;  /* 0x0000008a8b8a723e */ /* 0x000fe200000000ff */
[----:B------:R-:W-:Y:S01]  /*1f1d0*/  FMUL.FTZ R8, R8, R134 ;  /* 0x0000008608087220 */ /* 0x000fe20000410000 */
[----:B------:R-:W-:Y:S01]  /*1f1e0*/  ISETP.NE.AND P0, PT, RZ, UR4, PT ;  /* 0x00000004ff007c0c */ /* 0x000fe2000bf05270 */
[----:B------:R-:W-:Y:S01]  /*1f1f0*/  IMAD.IADD R23, R17, 0x1, R10 ;  /* 0x0000000111177824 */ /* 0x000fe200078e020a */
[----:B------:R-:W-:Y:S01]  /*1f200*/  F2FP.PACK_AB R7, R7, R132 ;  /* 0x000000840707723e */ /* 0x000fe200000000ff */
[----:B------:R-:W-:Y:S01]  /*1f210*/  IMAD.IADD R10, R10, 0x1, R15 ;  /* 0x000000010a0a7824 */ /* 0x000fe200078e020f */
[----:B------:R-:W-:Y:S01]  /*1f220*/  F2FP.PACK_AB R8, R135, R8 ;  /* 0x000000088708723e */ /* 0x000fe200000000ff */
[----:B-1----:R-:W-:Y:S01]  /*1f230*/  @P4 FMUL.FTZ R17, R12, 0.69314718246459960938 ;  /* 0x3f3172180c114820 */ /* 0x002fe20000410000 */
[----:B------:R-:W-:Y:S01]  /*1f240*/  STS [R23], R148 ;  /* 0x0000009417007388 */ /* 0x000fe20000000800 */
[----:B------:R-:W-:-:S02]  /*1f250*/  MOV R6, 0x7f800000 ;  /* 0x7f80000000067802 */ /* 0x000fc40000000f00 */
[----:B------:R-:W-:Y:S01]  /*1f260*/  MOV R9, 0x7f800000 ;  /* 0x7f80000000097802 */ /* 0x000fe20000000f00 */
[----:B------:R-:W-:Y:S01]  /*1f270*/  STS [R23+0x400], R150 ;  /* 0x0004009617007388 */ /* 0x000fe20000000800 */
[----:B------:R-:W-:-:S03]  /*1f280*/  @P4 FFMA.FTZ R6, R2, c[0x0][0x238], R17 ;  /* 0x00008e0002064a23 */ /* 0x000fc60000010011 */
[----:B------:R-:W-:Y:S04]  /*1f290*/  STS [R19], R144 ;  /* 0x0000009013007388 */ /* 0x000fe80000000800 */
[----:B------:R-:W-:Y:S04]  /*1f2a0*/  STS [R19+0x400], R146 ;  /* 0x0004009213007388 */ /* 0x000fe80000000800 */
[----:B------:R-:W-:Y:S04]  /*1f2b0*/  STS [R15], R140 ;  /* 0x0000008c0f007388 */ /* 0x000fe80000000800 */
[----:B------:R2:W-:Y:S04]  /*1f2c0*/  STS [R15+0x400], R142 ;  /* 0x0004008e0f007388 */ /* 0x0005e80000000800 */
[----:B------:R1:W-:Y:S04]  /*1f2d0*/  STS [R25], R136 ;  /* 0x0000008819007388 */ /* 0x0003e80000000800 */
[----:B------:R1:W-:Y:S04]  /*1f2e0*/  STS [R25+0x400], R138 ;  /* 0x0004008a19007388 */ /* 0x0003e80000000800 */
[----:B------:R1:W-:Y:S04]  /*1f2f0*/  STS [R10], R7 ;  /* 0x000000070a007388 */ /* 0x0003e80000000800 */
[----:B------:R1:W-:Y:S01]  /*1f300*/  STS [R10+0x400], R8 ;  /* 0x000400080a007388 */ /* 0x0003e20000000800 */
[----:B--2---:R-:W-:-:S04]  /*1f310*/  @P3 FMUL.FTZ R15, R5, 0.69314718246459960938 ;  /* 0x3f317218050f3820 */ /* 0x004fc80000410000 */
[----:B------:R-:W-:Y:S01]  /*1f320*/  @P3 FFMA.FTZ R9, R0, c[0x0][0x238], R15 ;  /* 0x00008e0000093a23 */ /* 0x000fe2000001000f */
[----:B------:R-:W-:Y:S05]  /*1f330*/  @!P0 BRA `(.L_x_2513) ;  /* 0x0000009000008947 */ /* 0x000fea0003800000 */
[----:B------:R-:W2:Y:S01]  /*1f340*/  S2UR UR4, SR_CTAID.Y ;  /* 0x00000000000479c3 */ /* 0x000ea20000002600 */
[----:B------:R-:W-:Y:S02]  /*1f350*/  ULDC UR6, c[0x0][0x214] ;  /* 0x0000850000067ab9 */ /* 0x000fe40000000800 */
[----:B------:R-:W-:Y:S02]  /*1f360*/  UISETP.NE.AND UP0, UPT, UR14, -0x1, UPT ;  /* 0xffffffff0e00788c */ /* 0x000fe4000bf05270 */
[----:B------:R-:W-:-:S03]  /*1f370*/  ULDC UR9, c[0x0][0x234] ;  /* 0x00008d0000097ab9 */ /* 0x000fc60000000800 */
[----:B------:R-:W3:Y:S01]  /*1f380*/  S2UR UR8, SR_CTAID.Z ;  /* 0x00000000000879c3 */ /* 0x000ee20000002700 */
[----:B--2---:R-:W-:-:S04]  /*1f390*/  UIMAD UR6, UR4, UR6, URZ ;  /* 0x00000006040672a4 */ /* 0x004fc8000f8e023f */
[----:B------:R-:W-:-:S04]  /*1f3a0*/  USEL UR6, UR6, UR14, !UP0 ;  /* 0x0000000e06067287 */ /* 0x000fc8000c000000 */
[----:B---3--:R-:W-:Y:S01]  /*1f3b0*/  UIMAD UR9, UR8, UR9, UR6 ;  /* 0x00000009080972a4 */ /* 0x008fe2000f8e0206 */
[----:B------:R-:W-:Y:S05]  /*1f3c0*/  BRA `(.L_x_2514) ;  /* 0x0000006000007947 */ /* 0x000fea0003800000 */
.L_x_2513:
[----:B------:R-:W2:Y:S01]  /*1f3d0*/  S2UR UR8, SR_CTAID.Z ;  /* 0x00000000000879c3 */ /* 0x000ea20000002700 */
[----:B------:R-:W-:Y:S02]  /*1f3e0*/  ULDC UR6, c[0x0][0x1c0] ;  /* 0x0000700000067ab9 */ /* 0x000fe40000000800 */
[----:B------:R-:W-:-:S05]  /*1f3f0*/  ULDC UR9, c[0x0][0x214] ;  /* 0x0000850000097ab9 */ /* 0x000fca0000000800 */
[----:B------:R-:W2:Y:S02]  /*1f400*/  S2UR UR4, SR_CTAID.Y ;  /* 0x00000000000479c3 */ /* 0x000ea40000002600 */
[----:B--2---:R-:W-:-:S04]  /*1f410*/  UIMAD UR6, UR4, UR6, UR8 ;  /* 0x00000006040672a4 */ /* 0x004fc8000f8e0208 */
[----:B------:R-:W-:Y:S02]  /*1f420*/  UIMAD UR9, UR6, UR9, URZ ;  /* 0x00000009060972a4 */ /* 0x000fe4000f8e023f */
.L_x_2514:
[----:B------:R-:W-:Y:S01]  /*1f430*/  BAR.SYNC.DEFER_BLOCKING 0x0 ;  /* 0x0000000000007b1d */ /* 0x000fe20000010000 */
[----:B------:R-:W-:Y:S01]  /*1f440*/  LOP3.LUT R5, R11, 0xffffffe0, RZ, 0xc0, !PT ;  /* 0xffffffe00b057812 */ /* 0x000fe200078ec0ff */
[----:B------:R-:W-:Y:S01]  /*1f450*/  USHF.R.S32.HI UR11, URZ, 0x1f, UR4 ;  /* 0x0000001f3f0b7899 */ /* 0x000fe20008011404 */
[----:B------:R-:W-:Y:S01]  /*1f460*/  SHF.R.S32.HI R2, RZ, 0x1f, R13 ;  /* 0x0000001fff027819 */ /* 0x000fe2000001140d */
        /* <DEDUP_REMOVED lines=16> */
[----:B-1----:R1:W2:Y:S01]  /*1f570*/  LDS.128 R24, [R242] ;  /* 0x00000000f2187984 */ /* 0x0022a20000000c00 */
        /* <DEDUP_REMOVED lines=20> */
.L_x_2516:
[----:B------:R-:W-:Y:S05]  /*1f6c0*/  BSYNC B0 ;  /* 0x0000000000007941 */ /* 0x000fea0003800000 */
.L_x_2515:
        /* <DEDUP_REMOVED lines=36> */
.L_x_2518:
[----:B------:R-:W-:Y:S05]  /*1f910*/  BSYNC B0 ;  /* 0x0000000000007941 */ /* 0x000fea0003800000 */
.L_x_2517:
        /* <DEDUP_REMOVED lines=15> */
.L_x_2520:
[----:B------:R-:W-:Y:S05]  /*1fa10*/  BSYNC B0 ;  /* 0x0000000000007941 */ /* 0x000fea0003800000 */
.L_x_2519:
        /* <DEDUP_REMOVED lines=15> */
.L_x_2522:
[----:B------:R-:W-:Y:S05]  /*1fb10*/  BSYNC B0 ;  /* 0x0000000000007941 */ /* 0x000fea0003800000 */
.L_x_2521:
        /* <DEDUP_REMOVED lines=15> */
.L_x_2523:
        /* <DEDUP_REMOVED lines=15> */
.L_x_7769:


//--------------------- .text._ZN5flash24flash_fwd_splitkv_kernelI23Flash_fwd_kernel_traitsILi64ELi64ELi256ELi4ELb0ELb0EN7cutlass6half_tE19Flash_kernel_traitsILi64ELi64ELi256ELi4ES3_EELb1ELb0ELb0ELb0ELb1ELb0ELb0ELb1EEEvNS_16Flash_fwd_paramsE --------------------------
	.section	.text._ZN5flash24flash_fwd_splitkv_kernelI23Flash_fwd_kernel_traitsILi64ELi64ELi256ELi4ELb0ELb0EN7cutlass6half_tE19Flash_kernel_traitsILi64ELi64ELi256ELi4ES3_EELb1ELb0ELb0ELb0ELb1ELb0ELb0ELb1EEEvNS_16Flash_fwd_paramsE,"ax",@progbits
	.sectioninfo	@"SHI_REGISTERS=255"
	.align	128
        .global         _ZN5flash24flash_fwd_splitkv_kernelI23Flash_fwd_kernel_traitsILi64ELi64ELi256ELi4ELb0ELb0EN7cutlass6half_tE19Flash_kernel_traitsILi64ELi64ELi256ELi4ES3_EELb1ELb0ELb0ELb0ELb1ELb0ELb0ELb1EEEvNS_16Flash_fwd_paramsE
        .type           _ZN5flash24flash_fwd_splitkv_kernelI23Flash_fwd_kernel_traitsILi64ELi64ELi256ELi4ELb0ELb0EN7cutlass6half_tE19Flash_kernel_traitsILi64ELi64ELi256ELi4ES3_EELb1ELb0ELb0ELb0ELb1ELb0ELb0ELb1EEEvNS_16Flash_fwd_paramsE,@function
        .size           _ZN5flash24flash_fwd_splitkv_kernelI23Flash_fwd_kernel_traitsILi64ELi64ELi256ELi4ELb0ELb0EN7cutlass6half_tE19Flash_kernel_traitsILi64ELi64ELi256ELi4ES3_EELb1ELb0ELb0ELb0ELb1ELb0ELb0ELb1EEEvNS_16Flash_fwd_paramsE,(.L_x_7770 - _ZN5flash24flash_fwd_splitkv_kernelI23Flash_fwd_kernel_traitsILi64ELi64ELi256ELi4ELb0ELb0EN7cutlass6half_tE19Flash_kernel_traitsILi64ELi64ELi256ELi4ES3_EELb1ELb0ELb0ELb0ELb1ELb0ELb0ELb1EEEvNS_16Flash_fwd_paramsE)
        .other          _ZN5flash24flash_fwd_splitkv_kernelI23Flash_fwd_kernel_traitsILi64ELi64ELi256ELi4ELb0ELb0EN7cutlass6half_tE19Flash_kernel_traitsILi64ELi64ELi256ELi4ES3_EELb1ELb0ELb0ELb0ELb1ELb0ELb0ELb1EEEvNS_16Flash_fwd_paramsE,@"STO_CUDA_ENTRY STV_DEFAULT"
_ZN5flash24flash_fwd_splitkv_kernelI23Flash_fwd_kernel_traitsILi64ELi64ELi256ELi4ELb0ELb0EN7cutlass6half_tE19Flash_kernel_traitsILi64ELi64ELi256ELi4ES3_EELb1ELb0ELb0ELb0ELb1ELb0ELb0ELb1EEEvNS_16Flash_fwd_paramsE:
.text._ZN5flash24flash_fwd_splitkv_kernelI23Flash_fwd_kernel_traitsILi64ELi64ELi256ELi4ELb0ELb0EN7cutlass6half_tE19Flash_kernel_traitsILi64ELi64ELi256ELi4ES3_EELb1ELb0ELb0ELb0ELb1ELb0ELb0ELb1EEEvNS_16Flash_fwd_paramsE:
[----:B------:R-:W-:Y:S02]  /*0000*/  MOV R1, c[0x0][0x28] ;  /* 0x00000a0000017a02 */ /* 0x000fe40000000f00 */
[----:B------:R-:W1:Y:S01]  /*0010*/  LDC.U8 R2, c[0x0][0x312] ;  /* 0x0000c480ff027b82 */ /* 0x000e620000000000 */
[----:B------:R-:W2:Y:S01]  /*0020*/  S2R R0, SR_CTAID.Y ;  /* 0x0000000000007919 */ /* 0x000ea20000002600 */
[----:B------:R-:W-:Y:S01]  /*0030*/  ISETP.NE.U32.AND P0, PT, RZ, c[0x0][0x240], PT ;  /* 0x00009000ff007a0c */ /* 0x000fe20003f05070 */
[----:B------:R-:W-:Y:S01]  /*0040*/  IMAD.MOV.U32 R110, RZ, RZ, 0x4 ;  /* 0x00000004ff6e7424 */ /* 0x000fe200078e00ff */
[----:B------:R-:W-:Y:S01]  /*0050*/  ISETP.NE.U32.AND P2, PT, RZ, c[0x0][0x250], PT ;  /* 0x00009400ff007a0c */ /* 0x000fe20003f45070 */
[----:B------:R-:W-:Y:S01]  /*0060*/  IMAD.MOV.U32 R235, RZ, RZ, -0x1 ;  /* 0xffffffffffeb7424 */ /* 0x000fe200078e00ff */
[----:B------:R-:W-:Y:S01]  /*0070*/  ISETP.NE.AND.EX P0, PT, RZ, c[0x0][0x244], PT, P0 ;  /* 0x00009100ff007a0c */ /* 0x000fe20003f05300 */
[----:B------:R-:W-:Y:S01]  /*0080*/  ULDC.64 UR6, c[0x0][0x118] ;  /* 0x0000460000067ab9 */ /* 0x000fe20000000a00 */
[----:B------:R-:W-:Y:S01]  /*0090*/  ISETP.NE.AND.EX P4, PT, RZ, c[0x0][0x254], PT, P2 ;  /* 0x00009500ff007a0c */ /* 0x000fe20003f85320 */
[----:B------:R-:W-:Y:S01]  /*00a0*/  IMAD.MOV.U32 R10, RZ, RZ, RZ ;  /* 0x000000ffff0a7224 */ /* 0x000fe200078e00ff */
[----:B------:R-:W-:-:S02]  /*00b0*/  ISETP.EQ.U32.AND P3, PT, RZ, c[0x0][0x248], PT ;  /* 0x00009200ff007a0c */ /* 0x000fc40003f62070 */
[----:B------:R-:W-:Y:S02]  /*00c0*/  IADD3 R1, R1, -0x18, RZ ;  /* 0xffffffe801017810 */ /* 0x000fe40007ffe0ff */
[----:B-1----:R-:W-:Y:S01]  /*00d0*/  ISETP.NE.AND P1, PT, R2, RZ, PT ;  /* 0x000000ff0200720c */ /* 0x002fe20003f25270 */
[----:B--2---:R-:W-:-:S03]  /*00e0*/  IMAD.WIDE R2, R0, R110, c[0x0][0x240] ;  /* 0x0000900000027625 */ /* 0x004fc600078e026e */
[----:B------:R-:W-:Y:S01]  /*00f0*/  ISETP.EQ.OR.EX P2, PT, RZ, c[0x0][0x24c], !P1, P3 ;  /* 0x00009300ff007a0c */ /* 0x000fe20004f42730 */
[----:B------:R-:W-:Y:S01]  /*0100*/  IMAD.WIDE R158, R0, R110, c[0x0][0x250] ;  /* 0x00009400009e7625 */ /* 0x000fe200078e026e */
[----:B------:R1:W2:Y:S04]  /*0110*/  @P0 LDG.E R235, [R2.64] ;  /* 0x0000000602eb0981 */ /* 0x0002a8000c1e1900 */
[----:B------:R1:W2:Y:S01]  /*0120*/  @P0 LDG.E R234, [R2.64+0x4] ;  /* 0x0000040602ea0981 */ /* 0x0002a2000c1e1900 */
[----:B------:R-:W-:-:S03]  /*0130*/  IMAD.MOV.U32 R6, RZ, RZ, -0x1 ;  /* 0xffffffffff067424 */ /* 0x000fc600078e00ff */
[----:B------:R3:W5:Y:S04]  /*0140*/  @P4 LDG.E R10, [R158.64] ;  /* 0x000000069e0a4981 */ /* 0x000768000c1e1900 */
[----:B------:R-:W4:Y:S04]  /*0150*/  S2R R15, SR_CTAID.X ;  /* 0x00000000000f7919 */ /* 0x000f280000002500 */
[----:B------:R-:W2:Y:S01]  /*0160*/  S2R R154, SR_CTAID.Z ;  /* 0x00000000009a7919 */ /* 0x000ea20000002700 */
[----:B-1----:R-:W-:-:S05]  /*0170*/  IMAD.WIDE R2, R0, R110, c[0x0][0x248] ;  /* 0x0000920000027625 */ /* 0x002fca00078e026e */
[----:B------:R3:W5:Y:S01]  /*0180*/  @!P2 LDG.E R6, [R2.64] ;  /* 0x000000060206a981 */ /* 0x000762000c1e1900 */
[----:B------:R-:W-:-:S04]  /*0190*/  ISETP.NE.U32.AND P2, PT, RZ, c[0x0][0x248], PT ;  /* 0x00009200ff007a0c */ /* 0x000fc80003f45070 */
[----:B------:R-:W-:Y:S01]  /*01a0*/  ISETP.NE.AND.EX P2, PT, RZ, c[0x0][0x24c], PT, P2 ;  /* 0x00009300ff007a0c */ /* 0x000fe20003f45320 */
[----:B------:R-:W-:-:S04]  /*01b0*/  IMAD.MOV.U32 R12, RZ, RZ, R0 ;  /* 0x000000ffff0c7224 */ /* 0x000fc800078e0000 */
[--C-:B------:R-:W-:Y:S01]  /*01c0*/  IMAD.MOV.U32 R11, RZ, RZ, R12.reuse ;  /* 0x000000ffff0b7224 */ /* 0x100fe200078e000c */
[----:B------:R-:W-:Y:S01]  /*01d0*/  SHF.R.S32.HI R8, RZ, 0x1f, R12 ;  /* 0x0000001fff087819 */ /* 0x000fe2000001140c */
[----:B--2---:R-:W-:Y:S02]  /*01e0*/  @P0 IMAD.IADD R234, R234, 0x1, -R235 ;  /* 0x00000001eaea0824 */ /* 0x004fe400078e0aeb */
[----:B------:R-:W-:-:S04]  /*01f0*/  @!P0 IMAD.MOV.U32 R234, RZ, RZ, c[0x0][0x214] ;  /* 0x00008500ffea8624 */ /* 0x000fc800078e00ff */
[----:B------:R-:W-:Y:S05]  /*0200*/  @!P2 BRA `(.L_x_2524) ;  /* 0x000000400000a947 */ /* 0x000fea0003800000 */
[----:B---34-:R-:W2:Y:S02]  /*0210*/  @P1 LDG.E R45, [R2.64+0x4] ;  /* 0x00000406022d1981 */ /* 0x018ea4000c1e1900 */
[----:B--2--5:R-:W-:-:S06]  /*0220*/  @P1 IADD3 R45, R45, -R6, RZ ;  /* 0x800000062d2d1210 */ /* 0x024fcc0007ffe0ff */
[----:B------:R1:W5:Y:S01]  /*0230*/  @!P1 LDG.E R45, [R2.64] ;  /* 0x00000006022d9981 */ /* 0x000362000c1e1900 */
[----:B------:R-:W-:Y:S05]  /*0240*/  BRA `(.L_x_2525) ;  /* 0x0000001000007947 */ /* 0x000fea0003800000 */
.L_x_2524:
[----:B---34-:R-:W-:Y:S02]  /*0250*/  MOV R45, c[0x0][0x218] ;  /* 0x00008600002d7a02 */ /* 0x018fe40000000f00 */
.L_x_2525:
[----:B------:R-:W-:-:S04]  /*0260*/  ISETP.NE.U32.AND P0, PT, RZ, c[0x0][0x258], PT ;  /* 0x00009600ff007a0c */ /* 0x000fc80003f05070 */
[----:B------:R-:W-:-:S13]  /*0270*/  ISETP.NE.AND.EX P1, PT, RZ, c[0x0][0x25c], PT, P0 ;  /* 0x00009700ff007a0c */ /* 0x000fda0003f25300 */
[----:B-1----:R-:W-:-:S05]  /*0280*/  @P1 IMAD.WIDE R2, R0, R110, c[0x0][0x258] ;  /* 0x0000960000021625 */ /* 0x002fca00078e026e */
[----:B------:R-:W2:Y:S01]  /*0290*/  @P1 LDG.E R41, [R2.64] ;  /* 0x0000000602291981 */ /* 0x000ea2000c1e1900 */
[----:B------:R-:W-:Y:S01]  /*02a0*/  @!P1 ISETP.NE.U32.AND P0, PT, RZ, c[0x0][0x268], PT ;  /* 0x00009a00ff009a0c */ /* 0x000fe20003f05070 */
[----:B------:R-:W-:Y:S02]  /*02b0*/  IMAD.SHL.U32 R40, R15, 0x40, RZ ;  /* 0x000000400f287824 */ /* 0x000fe400078e00ff */
[--C-:B-----5:R-:W-:Y:S01]  /*02c0*/  IMAD.IADD R45, R45, 0x1, -R10.reuse ;  /* 0x000000012d2d7824 */ /* 0x120fe200078e0a0a */
[----:B------:R-:W-:Y:S02]  /*02d0*/  @!P1 ISETP.NE.AND.EX P2, PT, RZ, c[0x0][0x26c], PT, P0 ;  /* 0x00009b00ff009a0c */ /* 0x000fe40003f45300 */
[----:B------:R-:W-:Y:S02]  /*02e0*/  ISETP.GT.AND P0, PT, R234, R40, PT ;  /* 0x00000028ea00720c */ /* 0x000fe40003f04270 */
[----:B------:R-:W-:Y:S01]  /*02f0*/  @!P1 SEL R2, RZ, c[0x0][0x21c], !P2 ;  /* 0x00008700ff029a07 */ /* 0x000fe20005000000 */
[----:B--2---:R-:W-:-:S04]  /*0300*/  @P1 IMAD.IADD R41, R41, 0x1, -R10 ;  /* 0x0000000129291824 */ /* 0x004fc800078e0a0a */
[----:B------:R-:W-:-:S06]  /*0310*/  @!P1 IMAD.IADD R41, R45, 0x1, R2 ;  /* 0x000000012d299824 */ /* 0x000fcc00078e0202 */
        /* <DEDUP_REMOVED lines=23> */
[-C--:B------:R-:W-:Y:S02]  /*0490*/  LEA.HI R2, R2, R37.reuse, RZ, 0x3 ;  /* 0x0000002502027211 */ /* 0x080fe400078f18ff */
[----:B------:R-:W-:Y:S02]  /*04a0*/  SHF.R.S32.HI R0, RZ, 0x1f, R40 ;  /* 0x0000001fff007819 */ /* 0x000fe40000011428 */
[----:B------:R-:W-:Y:S02]  /*04b0*/  LOP3.LUT R4, R2, 0x1ffffff8, RZ, 0xc0, !PT ;  /* 0x1ffffff802047812 */ /* 0x000fe400078ec0ff */
[----:B------:R-:W-:Y:S01]  /*04c0*/  IADD3 R234, -R40, R234, RZ ;  /* 0x000000ea28ea7210 */ /* 0x000fe20007ffe1ff */
[----:B------:R-:W-:Y:S01]  /*04d0*/  IMAD R0, R0, c[0x0][0x1e8], RZ ;  /* 0x00007a0000007a24 */ /* 0x000fe200078e02ff */
[----:B------:R-:W-:-:S02]  /*04e0*/  IADD3 R4, -R4, R37, RZ ;  /* 0x0000002504047210 */ /* 0x000fc40007ffe1ff */
[----:B------:R-:W-:Y:S01]  /*04f0*/  SHF.R.S32.HI R2, RZ, 0x3, R2 ;  /* 0x00000003ff027819 */ /* 0x000fe20000011402 */
[----:B------:R-:W-:Y:S01]  /*0500*/  @P0 IMAD.WIDE.U32 R6, R235, c[0x0][0x1e8], RZ ;  /* 0x00007a00eb060a25 */ /* 0x000fe200078e00ff */
[----:B------:R-:W-:-:S03]  /*0510*/  SHF.L.U32 R4, R4, 0x3, RZ ;  /* 0x0000000304047819 */ /* 0x000fc600000006ff */
[----:B------:R-:W-:Y:S01]  /*0520*/  @P0 IMAD R235, R235, c[0x0][0x1ec], R7 ;  /* 0x00007b00ebeb0a24 */ /* 0x000fe200078e0207 */
[----:B------:R-:W-:Y:S01]  /*0530*/  SHF.R.S32.HI R5, RZ, 0x1f, R4 ;  /* 0x0000001fff057819 */ /* 0x000fe20000011404 */
[----:B------:R-:W-:Y:S02]  /*0540*/  @P0 IMAD.MOV.U32 R3, RZ, RZ, R6 ;  /* 0x000000ffff030224 */ /* 0x000fe400078e0006 */
[----:B------:R-:W-:Y:S02]  /*0550*/  @!P0 IMAD R8, R8, c[0x0][0x1e0], RZ ;  /* 0x0000780008088a24 */ /* 0x000fe400078e02ff */
[----:B------:R-:W-:-:S04]  /*0560*/  @!P0 IMAD.WIDE.U32 R6, R12, c[0x0][0x1e0], RZ ;  /* 0x000078000c068a25 */ /* 0x000fc800078e00ff */
[----:B------:R-:W-:Y:S01]  /*0570*/  @!P0 IMAD R8, R12, c[0x0][0x1e4], R8 ;  /* 0x000079000c088a24 */ /* 0x000fe200078e0208 */
[----:B------:R-:W-:Y:S01]  /*0580*/  @!P0 MOV R3, R6 ;  /* 0x0000000600038202 */ /* 0x000fe20000000f00 */
[----:B------:R-:W-:Y:S01]  /*0590*/  IMAD.WIDE.U32 R4, R40, c[0x0][0x1e8], R4 ;  /* 0x00007a0028047a25 */ /* 0x000fe200078e0004 */
[----:B------:R-:W-:-:S03]  /*05a0*/  SHF.R.S32.HI R6, RZ, 0x1f, R154 ;  /* 0x0000001fff067819 */ /* 0x000fc6000001149a */
[----:B------:R-:W-:Y:S01]  /*05b0*/  @!P0 IMAD.IADD R235, R7, 0x1, R8 ;  /* 0x0000000107eb8824 */ /* 0x000fe200078e0208 */
[----:B------:R-:W-:Y:S01]  /*05c0*/  IADD3 R4, P0, R3, R4, RZ ;  /* 0x0000000403047210 */ /* 0x000fe20007f1e0ff */
[----:B------:R-:W-:Y:S02]  /*05d0*/  IMAD R0, R40, c[0x0][0x1ec], R0 ;  /* 0x00007b0028007a24 */ /* 0x000fe400078e0200 */
[----:B------:R-:W-:Y:S02]  /*05e0*/  IMAD R6, R6, c[0x0][0x1f0], RZ ;  /* 0x00007c0006067a24 */ /* 0x000fe400078e02ff */
[----:B------:R-:W-:Y:S01]  /*05f0*/  IMAD R12, R12, c[0x0][0x1c0], R154 ;  /* 0x000070000c0c7a24 */ /* 0x000fe200078e029a */
[----:B------:R-:W-:Y:S01]  /*0600*/  IADD3.X R5, R235, R5, R0, P0, !PT ;  /* 0x00000005eb057210 */ /* 0x000fe200007fe400 */
[----:B------:R-:W-:Y:S01]  /*0610*/  IMAD R6, R154, c[0x0][0x1f4], R6 ;  /* 0x00007d009a067a24 */ /* 0x000fe200078e0206 */
[----:B------:R-:W-:Y:S01]  /*0620*/  ISETP.GE.AND P0, PT, R2, R234, PT ;  /* 0x000000ea0200720c */ /* 0x000fe20003f06270 */
[----:B------:R-:W-:-:S02]  /*0630*/  IMAD R40, R12, c[0x0][0x214], R40 ;  /* 0x000085000c287a24 */ /* 0x000fc400078e0228 */
[----:B------:R-:W-:Y:S01]  /*0640*/  IMAD.WIDE.U32 R154, R154, c[0x0][0x1f0], R4 ;  /* 0x00007c009a9a7a25 */ /* 0x000fe200078e0004 */
[----:B------:R-:W-:-:S03]  /*0650*/  SHF.R.S32.HI R4, RZ, 0x1f, R2 ;  /* 0x0000001fff047819 */ /* 0x000fc60000011402 */
        /* <DEDUP_REMOVED lines=10> */
.L_x_2528:
[----:B------:R-:W-:Y:S05]  /*0700*/  BSYNC B0 ;  /* 0x0000000000007941 */ /* 0x000fea0003800000 */
.L_x_2527:
        /* <DEDUP_REMOVED lines=15> */
.L_x_2530:
[----:B------:R-:W-:Y:S05]  /*0800*/  BSYNC B0 ;  /* 0x0000000000007941 */ /* 0x000fea0003800000 */
.L_x_2529:
        /* <DEDUP_REMOVED lines=15> */
.L_x_2532:
[----:B------:R-:W-:Y:S05]  /*0900*/  BSYNC B0 ;  /* 0x0000000000007941 */ /* 0x000fea0003800000 */
.L_x_2531:
        /* <DEDUP_REMOVED lines=15> */
.L_x_2534:
[----:B------:R-:W-:Y:S05]  /*0a00*/  BSYNC B0 ;  /* 0x0000000000007941 */ /* 0x000fea0003800000 */
.L_x_2533:
[----:B------:R-:W-:-:S04]  /*0a10*/  LOP3.LUT P4, RZ, R37, 0x7, RZ, 0xc0, !PT ;  /* 0x0000000725ff7812 */ /* 0x000fc8000788c0ff */
[-C--:B------:R-:W-:Y:S02]  /*0a20*/  ISETP.GE.OR P0, PT, R5, R234.reuse, P4 ;  /* 0x000000ea0500720c */ /* 0x080fe40002706670 */
[----:B------:R-:W-:Y:S02]  /*0a30*/  ISETP.GE.OR P2, PT, R2, R234, P4 ;  /* 0x000000ea0200720c */ /* 0x000fe40002746670 */
[----:B------:R-:W-:Y:S02]  /*0a40*/  IADD3 R2, P3, R40, R2, RZ ;  /* 0x0000000228027210 */ /* 0x000fe40007f7e0ff */
[----:B------:R-:W-:Y:S02]  /*0a50*/  ISETP.GE.OR P1, PT, R6, R234, P4 ;  /* 0x000000ea0600720c */ /* 0x000fe40002726670 */
[----:B------:R-:W-:Y:S02]  /*0a60*/  LEA.HI.X.SX32 R40, R40, R4, 0x1, P3 ;  /* 0x0000000428287211 */ /* 0x000fe400018f0eff */
[----:B------:R-:W-:-:S03]  /*0a70*/  LEA R4, P3, R2, c[0x0][0x200], 0x2 ;  /* 0x0000800002047a11 */ /* 0x000fc600078610ff */
[----:B------:R-:W-:Y:S01]  /*0a80*/  @!P0 IMAD.MOV.U32 R0, RZ, RZ, 0x7f800000 ;  /* 0x7f800000ff008424 */ /* 0x000fe200078e00ff */
[----:B------:R-:W-:Y:S01]  /*0a90*/  LEA.HI.X R5, R2, c[0x0][0x204], R40, 0x2, P3 ;  /* 0x0000810002057a11 */ /* 0x000fe200018f1428 */
[----:B------:R-:W-:-:S04]  /*0aa0*/  @!P2 IMAD.MOV.U32 R3, RZ, RZ, 0x7f800000 ;  /* 0x7f800000ff03a424 */ /* 0x000fc800078e00ff */
[----:B------:R2:W-:Y:S01]  /*0ab0*/  @!P0 STG.E [R4.64+0x80], R0 ;  /* 0x0000800004008986 */ /* 0x0005e2000c101906 */
[----:B------:R-:W-:Y:S01]  /*0ac0*/  ISETP.GE.OR P0, PT, R7, R234, P4 ;  /* 0x000000ea0700720c */ /* 0x000fe20002706670 */
[----:B------:R-:W-:Y:S02]  /*0ad0*/  @!P1 IMAD.MOV.U32 R2, RZ, RZ, 0x7f800000 ;  /* 0x7f800000ff029424 */ /* 0x000fe400078e00ff */
[----:B------:R2:W-:Y:S04]  /*0ae0*/  @!P2 STG.E [R4.64], R3 ;  /* 0x000000030400a986 */ /* 0x0005e8000c101906 */
[----:B------:R2:W-:Y:S06]  /*0af0*/  @!P1 STG.E [R4.64+0x40], R2 ;  /* 0x0000400204009986 */ /* 0x0005ec000c101906 */
[----:B------:R-:W-:Y:S05]  /*0b00*/  @P0 EXIT ;  /* 0x000000000000094d */ /* 0x000fea0003800000 */
[----:B--2---:R-:W-:-:S05]  /*0b10*/  MOV R0, 0x7f800000 ;  /* 0x7f80000000007802 */ /* 0x004fca0000000f00 */
[----:B------:R-:W-:Y:S01]  /*0b20*/  STG.E [R4.64+0xc0], R0 ;  /* 0x0000c00004007986 */ /* 0x000fe2000c101906 */
[----:B------:R-:W-:Y:S05]  /*0b30*/  EXIT ;  /* 0x000000000000794d */ /* 0x000fea0003800000 */
.L_x_2526:
[----:B-1----:R-:W-:-:S04]  /*0b40*/  ISETP.NE.U32.AND P0, PT, RZ, c[0x0][0x2b8], PT ;  /* 0x0000ae00ff007a0c */ /* 0x002fc80003f05070 */
[----:B------:R-:W-:-:S13]  /*0b50*/  ISETP.NE.AND.EX P0, PT, RZ, c[0x0][0x2bc], PT, P0 ;  /* 0x0000af00ff007a0c */ /* 0x000fda0003f05300 */
[----:B------:R-:W-:-:S05]  /*0b60*/  @P0 IMAD.WIDE R2, R0, R110, c[0x0][0x2b8] ;  /* 0x0000ae0000020625 */ /* 0x000fca00078e026e */
[----:B------:R1:W5:Y:S01]  /*0b70*/  @P0 LDG.E R12, [R2.64] ;  /* 0x00000006020c0981 */ /* 0x000362000c1e1900 */
[----:B------:R-:W-:Y:S01]  /*0b80*/  ISETP.NE.U32.AND P0, PT, RZ, c[0x0][0x2c0], PT ;  /* 0x0000b000ff007a0c */ /* 0x000fe20003f05070 */
[----:B------:R-:W-:Y:S01]  /*0b90*/  CS2R R242, SRZ ;  /* 0x0000000000f27805 */ /* 0x000fe2000001ff00 */
[----:B------:R-:W-:Y:S02]  /*0ba0*/  PLOP3.LUT P2, PT, PT, PT, PT, 0x8, 0x0 ;  /* 0x000000000000781c */ /* 0x000fe40003f4e170 */
[----:B------:R-:W-:Y:S02]  /*0bb0*/  ISETP.NE.AND.EX P1, PT, RZ, c[0x0][0x2c4], PT, P0 ;  /* 0x0000b100ff007a0c */ /* 0x000fe40003f25300 */
[----:B------:R-:W-:-:S11]  /*0bc0*/  LOP3.LUT R236, R236, 0xfffffbff, RZ, 0xc0, !PT ;  /* 0xfffffbffecec7812 */ /* 0x000fd600078ec0ff */
[----:B------:R-:W-:-:S04]  /*0bd0*/  @P1 IMAD R0, R8, c[0x0][0x2c8], RZ ;  /* 0x0000b20008001a24 */ /* 0x000fc800078e02ff */
        /* <DEDUP_REMOVED lines=8> */
[----:B------:R-:W-:Y:S01]  /*0c60*/  @P2 LOP3.LUT R236, R236, 0x400, RZ, 0xfc, !PT ;  /* 0x00000400ecec2812 */ /* 0x000fe200078efcff */
[----:B------:R-:W-:Y:S05]  /*0c70*/  @!P2 BRA `(.L_x_2535) ;  /* 0x000004b00000a947 */ /* 0x000fea0003800000 */
[----:B------:R-:W-:Y:S02]  /*0c80*/  IABS R3, c[0x0][0x2d0] ;  /* 0x0000b40000037a13 */ /* 0x000fe40000000000 */
[----:B------:R-:W-:Y:S02]  /*0c90*/  LEA R109, R36, 0xffffff00, 0x8 ;  /* 0xffffff00246d7811 */ /* 0x000fe400078e40ff */
[----:B------:R-:W1:Y:S02]  /*0ca0*/  I2F.RP R6, R3 ;  /* 0x0000000300067306 */ /* 0x000e640000209400 */
[----:B------:R-:W-:-:S06]  /*0cb0*/  IABS R2, R109 ;  /* 0x0000006d00027213 */ /* 0x000fcc0000000000 */
[----:B-1----:R-:W1:Y:S02]  /*0cc0*/  MUFU.RCP R6, R6 ;  /* 0x0000000600067308 */ /* 0x002e640000001000 */
[----:B-1----:R-:W-:-:S06]  /*0cd0*/  IADD3 R6, R6, 0xffffffe, RZ ;  /* 0x0ffffffe06067810 */ /* 0x002fcc0007ffe0ff */
[----:B------:R-:W1:Y:S02]  /*0ce0*/  F2I.FTZ.U32.TRUNC.NTZ R7, R6 ;  /* 0x0000000600077305 */ /* 0x000e64000021f000 */
[----:B-1----:R-:W-:Y:S02]  /*0cf0*/  IMAD.MOV R4, RZ, RZ, -R7 ;  /* 0x000000ffff047224 */ /* 0x002fe400078e0a07 */
[----:B------:R-:W-:Y:S02]  /*0d00*/  IMAD.MOV.U32 R6, RZ, RZ, RZ ;  /* 0x000000ffff067224 */ /* 0x000fe400078e00ff */
[----:B------:R-:W-:-:S04]  /*0d10*/  IMAD R4, R4, R3, RZ ;  /* 0x0000000304047224 */ /* 0x000fc800078e02ff */
[----:B------:R-:W-:-:S06]  /*0d20*/  IMAD.HI.U32 R4, R7, R4, R6 ;  /* 0x0000000407047227 */ /* 0x000fcc00078e0006 */
[----:B------:R-:W-:-:S05]  /*0d30*/  IMAD.HI.U32 R4, R4, R2, RZ ;  /* 0x0000000204047227 */ /* 0x000fca00078e00ff */
[----:B------:R-:W-:-:S05]  /*0d40*/  IADD3 R0, -R4, RZ, RZ ;  /* 0x000000ff04007210 */ /* 0x000fca0007ffe1ff */
[----:B------:R-:W-:-:S05]  /*0d50*/  IMAD R0, R3, R0, R2 ;  /* 0x0000000003007224 */ /* 0x000fca00078e0202 */
[----:B------:R-:W-:-:S13]  /*0d60*/  ISETP.GT.U32.AND P0, PT, R3, R0, PT ;  /* 0x000000000300720c */ /* 0x000fda0003f04070 */
[----:B------:R-:W-:Y:S01]  /*0d70*/  @!P0 IMAD.IADD R0, R0, 0x1, -R3 ;  /* 0x0000000100008824 */ /* 0x000fe200078e0a03 */
[----:B------:R-:W-:Y:S02]  /*0d80*/  @!P0 IADD3 R4, R4, 0x1, RZ ;  /* 0x0000000104048810 */ /* 0x000fe40007ffe0ff */
[----:B------:R-:W-:Y:S02]  /*0d90*/  ISETP.NE.AND P0, PT, RZ, c[0x0][0x2d0], PT ;  /* 0x0000b400ff007a0c */ /* 0x000fe40003f05270 */
[----:B------:R-:W-:Y:S02]  /*0da0*/  ISETP.GE.U32.AND P2, PT, R0, R3, PT ;  /* 0x000000030000720c */ /* 0x000fe40003f46070 */
[----:B------:R-:W-:-:S04]  /*0db0*/  LOP3.LUT R0, R109, c[0x0][0x2d0], RZ, 0x3c, !PT ;  /* 0x0000b4006d007a12 */ /* 0x000fc800078e3cff */
[----:B------:R-:W-:-:S07]  /*0dc0*/  ISETP.GE.AND P1, PT, R0, RZ, PT ;  /* 0x000000ff0000720c */ /* 0x000fce0003f26270 */
[----:B------:R-:W-:-:S04]  /*0dd0*/  @P2 IADD3 R4, R4, 0x1, RZ ;  /* 0x0000000104042810 */ /* 0x000fc80007ffe0ff */
[----:B------:R-:W-:-:S05]  /*0de0*/  MOV R2, R4 ;  /* 0x0000000400027202 */ /* 0x000fca0000000f00 */
[----:B------:R-:W-:Y:S01]  /*0df0*/  @!P1 IMAD.MOV R2, RZ, RZ, -R2 ;  /* 0x000000ffff029224 */ /* 0x000fe200078e0a02 */
[----:B------:R-:W-:-:S05]  /*0e00*/  @!P0 LOP3.LUT R2, RZ, c[0x0][0x2d0], RZ, 0x33, !PT ;  /* 0x0000b400ff028a12 */ /* 0x000fca00078e33ff */
[----:B------:R-:W-:-:S05]  /*0e10*/  IMAD.WIDE R4, R2, 0x4, R242 ;  /* 0x0000000402047825 */ /* 0x000fca00078e02f2 */
[----:B------:R1:W2:Y:S01]  /*0e20*/  LDG.E R3, [R4.64] ;  /* 0x0000000604037981 */ /* 0x0002a2000c1e1900 */
[----:B------:R-:W-:Y:S01]  /*0e30*/  IABS R0, c[0x0][0x1c8] ;  /* 0x0000720000007a13 */ /* 0x000fe20000000000 */
[----:B------:R-:W-:-:S03]  /*0e40*/  IMAD.MOV R2, RZ, RZ, -R2 ;  /* 0x000000ffff027224 */ /* 0x000fc600078e0a02 */
[----:B------:R-:W3:Y:S01]  /*0e50*/  I2F.RP R6, R0 ;  /* 0x0000000000067306 */ /* 0x000ee20000209400 */
[----:B------:R-:W-:-:S07]  /*0e60*/  IMAD R2, R2, c[0x0][0x2d0], R109 ;  /* 0x0000b40002027a24 */ /* 0x000fce00078e026d */
        /* <DEDUP_REMOVED lines=17> */
[----:B------:R-:W-:Y:S02]  /*0f80*/  ISETP.GE.AND P0, PT, R0, RZ, PT ;  /* 0x000000ff0000720c */ /* 0x000fe40003f06270 */
[----:B------:R-:W-:-:S05]  /*0f90*/  SHF.R.S32.HI R0, RZ, 0x1f, R2 ;  /* 0x0000001fff007819 */ /* 0x000fca0000011402 */
[----:B------:R-:W-:Y:S01]  /*0fa0*/  @P1 IADD3 R5, R5, 0x1, RZ ;  /* 0x0000000105051810 */ /* 0x000fe20007ffe0ff */
[----:B------:R-:W-:Y:S01]  /*0fb0*/  IMAD R4, R0, c[0x0][0x198], RZ ;  /* 0x0000660000047a24 */ /* 0x000fe200078e02ff */
[----:B------:R-:W-:-:S03]  /*0fc0*/  ISETP.NE.AND P1, PT, RZ, c[0x0][0x1c8], PT ;  /* 0x00007200ff007a0c */ /* 0x000fc60003f25270 */
[----:B------:R-:W-:Y:S01]  /*0fd0*/  IMAD R4, R2, c[0x0][0x19c], R4 ;  /* 0x0000670002047a24 */ /* 0x000fe200078e0204 */
[----:B------:R-:W-:-:S09]  /*0fe0*/  @!P0 IADD3 R5, -R5, RZ, RZ ;  /* 0x000000ff05058210 */ /* 0x000fd20007ffe1ff */
[----:B------:R-:W-:Y:S02]  /*0ff0*/  @!P1 LOP3.LUT R5, RZ, c[0x0][0x1c8], RZ, 0x33, !PT ;  /* 0x00007200ff059a12 */ /* 0x000fe400078e33ff */
[----:B--2---:R-:W-:Y:S01]  /*1000*/  SHF.R.S32.HI R6, RZ, 0x1f, R3 ;  /* 0x0000001fff067819 */ /* 0x004fe20000011403 */
[----:B-----5:R-:W-:-:S04]  /*1010*/  IMAD.WIDE.U32 R12, R3, c[0x0][0x180], RZ ;  /* 0x00006000030c7a25 */ /* 0x020fc800078e00ff */
[C---:B------:R-:W-:Y:S02]  /*1020*/  IMAD R7, R6.reuse, c[0x0][0x180], RZ ;  /* 0x0000600006077a24 */ /* 0x040fe400078e02ff */
[----:B------:R-:W-:Y:S02]  /*1030*/  IMAD R6, R6, c[0x0][0x188], RZ ;  /* 0x0000620006067a24 */ /* 0x000fe400078e02ff */
[C---:B------:R-:W-:Y:S02]  /*1040*/  IMAD R7, R3.reuse, c[0x0][0x184], R7 ;  /* 0x0000610003077a24 */ /* 0x040fe400078e0207 */
[----:B------:R-:W-:Y:S02]  /*1050*/  IMAD R6, R3, c[0x0][0x18c], R6 ;  /* 0x0000630003067a24 */ /* 0x000fe400078e0206 */
[----:B------:R-:W-:Y:S01]  /*1060*/  IMAD.IADD R13, R13, 0x1, R7 ;  /* 0x000000010d0d7824 */ /* 0x000fe200078e0207 */
[----:B------:R-:W-:Y:S01]  /*1070*/  SHF.R.S32.HI R7, RZ, 0x1f, R5 ;  /* 0x0000001fff077819 */ /* 0x000fe20000011405 */
[----:B------:R-:W-:-:S04]  /*1080*/  IMAD.WIDE.U32 R16, R3, c[0x0][0x188], RZ ;  /* 0x0000620003107a25 */ /* 0x000fc800078e00ff */
[----:B------:R-:W-:Y:S01]  /*1090*/  IMAD.WIDE.U32 R12, R2, c[0x0][0x198], R12 ;  /* 0x00006600020c7a25 */ /* 0x000fe200078e000c */
[----:B------:R-:W-:-:S03]  /*10a0*/  IADD3 R6, R17, R6, RZ ;  /* 0x0000000611067210 */ /* 0x000fc60007ffe0ff */
[----:B------:R-:W-:Y:S01]  /*10b0*/  IMAD.MOV.U32 R9, RZ, RZ, R16 ;  /* 0x000000ffff097224 */ /* 0x000fe200078e0010 */
[----:B------:R-:W-:Y:S01]  /*10c0*/  IADD3 R13, R13, R4, RZ ;  /* 0x000000040d0d7210 */ /* 0x000fe20007ffe0ff */
[----:B------:R-:W-:-:S04]  /*10d0*/  IMAD R4, R7, c[0x0][0x1b0], RZ ;  /* 0x00006c0007047a24 */ /* 0x000fc800078e02ff */
[C---:B------:R-:W-:Y:S02]  /*10e0*/  IMAD R4, R5.reuse, c[0x0][0x1b4], R4 ;  /* 0x00006d0005047a24 */ /* 0x040fe400078e0204 */
[----:B------:R-:W-:-:S04]  /*10f0*/  IMAD.WIDE.U32 R12, R5, c[0x0][0x1b0], R12 ;  /* 0x00006c00050c7a25 */ /* 0x000fc800078e000c */
[----:B------:R-:W-:Y:S01]  /*1100*/  IMAD.IADD R3, R13, 0x1, R4 ;  /* 0x000000010d037824 */ /* 0x000fe200078e0204 */
[----:B------:R-:W-:Y:S01]  /*1110*/  MOV R4, R12 ;  /* 0x0000000c00047202 */ /* 0x000fe20000000f00 */
[----:B------:R-:W-:Y:S05]  /*1120*/  BRA `(.L_x_2536) ;  /* 0x0000049000007947 */ /* 0x000fea0003800000 */
.L_x_2535:
        /* <DEDUP_REMOVED lines=12> */
[----:B------:R-:W-:Y:S02]  /*11f0*/  IADD3 R3, R5, R2, RZ ;  /* 0x0000000205037210 */ /* 0x000fe40007ffe0ff */
[----:B------:R-:W-:-:S05]  /*1200*/  MOV R2, R4 ;  /* 0x0000000400027202 */ /* 0x000fca0000000f00 */
[----:B------:R-:W-:-:S05]  /*1210*/  IMAD.WIDE.U32 R2, R12, c[0x0][0x180], R2 ;  /* 0x000060000c027a25 */ /* 0x000fca00078e0002 */
[----:B------:R-:W-:Y:S02]  /*1220*/  IADD3 R3, R3, R0, RZ ;  /* 0x0000000003037210 */ /* 0x000fe40007ffe0ff */
[----:B------:R-:W-:Y:S02]  /*1230*/  MOV R4, R2 ;  /* 0x0000000200047202 */ /* 0x000fe40000000f00 */
.L_x_2537:
[----:B------:R-:W-:Y:S02]  /*1240*/  IABS R5, c[0x0][0x1c8] ;  /* 0x0000720000057a13 */ /* 0x000fe40000000000 */
[----:B------:R-:W-:Y:S02]  /*1250*/  LEA R109, R36, 0xffffff00, 0x8 ;  /* 0xffffff00246d7811 */ /* 0x000fe400078e40ff */
[----:B------:R-:W1:Y:S01]  /*1260*/  I2F.RP R16, R5 ;  /* 0x0000000500107306 */ /* 0x000e620000209400 */
[----:B------:R-:W-:-:S05]  /*1270*/  @P0 IADD3 R6, R10, R6, RZ ;  /* 0x000000060a060210 */ /* 0x000fca0007ffe0ff */
[----:B------:R-:W-:-:S04]  /*1280*/  @P0 IMAD.WIDE.U32 R18, R6, c[0x0][0x1a0], RZ ;  /* 0x0000680006120a25 */ /* 0x000fc800078e00ff */
[----:B------:R-:W-:Y:S01]  /*1290*/  @P0 IMAD R6, R6, c[0x0][0x1a4], R19 ;  /* 0x0000690006060a24 */ /* 0x000fe200078e0213 */
[----:B------:R-:W-:Y:S01]  /*12a0*/  @P0 MOV R9, R18 ;  /* 0x0000001200090202 */ /* 0x000fe20000000f00 */
[----:B-1----:R-:W1:Y:S02]  /*12b0*/  MUFU.RCP R16, R16 ;  /* 0x0000001000107308 */ /* 0x002e640000001000 */
[----:B-1----:R-:W-:-:S06]  /*12c0*/  IADD3 R16, R16, 0xffffffe, RZ ;  /* 0x0ffffffe10107810 */ /* 0x002fcc0007ffe0ff */
[----:B------:R-:W1:Y:S02]  /*12d0*/  F2I.FTZ.U32.TRUNC.NTZ R17, R16 ;  /* 0x0000001000117305 */ /* 0x000e64000021f000 */
[----:B-1----:R-:W-:Y:S01]  /*12e0*/  IMAD.MOV R0, RZ, RZ, -R17 ;  /* 0x000000ffff007224 */ /* 0x002fe200078e0a11 */
[----:B------:R-:W-:-:S03]  /*12f0*/  MOV R16, RZ ;  /* 0x000000ff00107202 */ /* 0x000fc60000000f00 */
[----:B------:R-:W-:Y:S01]  /*1300*/  IMAD R2, R0, R5, RZ ;  /* 0x0000000500027224 */ /* 0x000fe200078e02ff */
[----:B------:R-:W-:-:S03]  /*1310*/  IABS R0, R154 ;  /* 0x0000009a00007213 */ /* 0x000fc60000000000 */
[----:B------:R-:W-:Y:S01]  /*1320*/  IMAD.HI.U32 R2, R17, R2, R16 ;  /* 0x0000000211027227 */ /* 0x000fe200078e0010 */
[----:B------:R-:W-:-:S03]  /*1330*/  MOV R16, R4 ;  /* 0x0000000400107202 */ /* 0x000fc60000000f00 */
[----:B------:R-:W-:Y:S02]  /*1340*/  IMAD.MOV.U32 R7, RZ, RZ, R0 ;  /* 0x000000ffff077224 */ /* 0x000fe400078e0000 */
[----:B------:R-:W-:Y:S02]  /*1350*/  IMAD.MOV.U32 R17, RZ, RZ, R3 ;  /* 0x000000ffff117224 */ /* 0x000fe400078e0003 */
[----:B------:R-:W-:-:S04]  /*1360*/  IMAD.HI.U32 R2, R2, R7, RZ ;  /* 0x0000000702027227 */ /* 0x000fc800078e00ff */
[----:B------:R-:W-:Y:S01]  /*1370*/  IMAD.WIDE.U32 R16, R109, c[0x0][0x198], R16 ;  /* 0x000066006d107a25 */ /* 0x000fe200078e0010 */
        /* <DEDUP_REMOVED lines=8> */
[----:B------:R-:W-:Y:S02]  /*1400*/  ISETP.GE.AND P2, PT, R0, RZ, PT ;  /* 0x000000ff0000720c */ /* 0x000fe40003f46270 */
[----:B------:R-:W-:-:S05]  /*1410*/  SHF.R.S32.HI R0, RZ, 0x1f, R109 ;  /* 0x0000001fff007819 */ /* 0x000fca000001146d */
[----:B------:R-:W-:-:S04]  /*1420*/  @P3 IADD3 R2, R2, 0x1, RZ ;  /* 0x0000000102023810 */ /* 0x000fc80007ffe0ff */
[----:B------:R-:W-:Y:S01]  /*1430*/  MOV R5, R2 ;  /* 0x0000000200057202 */ /* 0x000fe20000000f00 */
[----:B------:R-:W-:-:S04]  /*1440*/  IMAD R2, R0, c[0x0][0x198], RZ ;  /* 0x0000660000027a24 */ /* 0x000fc800078e02ff */
[----:B------:R-:W-:Y:S01]  /*1450*/  @!P2 IMAD.MOV R5, RZ, RZ, -R5 ;  /* 0x000000ffff05a224 */ /* 0x000fe200078e0a05 */
[----:B------:R-:W-:Y:S01]  /*1460*/  @!P1 LOP3.LUT R5, RZ, c[0x0][0x1c8], RZ, 0x33, !PT ;  /* 0x00007200ff059a12 */ /* 0x000fe200078e33ff */
[----:B------:R-:W-:-:S03]  /*1470*/  IMAD R2, R109, c[0x0][0x19c], R2 ;  /* 0x000067006d027a24 */ /* 0x000fc600078e0202 */
[----:B------:R-:W-:Y:S01]  /*1480*/  SHF.R.S32.HI R7, RZ, 0x1f, R5 ;  /* 0x0000001fff077819 */ /* 0x000fe20000011405 */
[----:B------:R-:W-:Y:S02]  /*1490*/  IMAD.IADD R17, R17, 0x1, R2 ;  /* 0x0000000111117824 */ /* 0x000fe400078e0202 */
[----:B------:R-:W-:Y:S02]  /*14a0*/  IMAD.MOV.U32 R2, RZ, RZ, R109 ;  /* 0x000000ffff027224 */ /* 0x000fe400078e006d */
[----:B------:R-:W-:Y:S02]  /*14b0*/  IMAD R3, R7, c[0x0][0x1b0], RZ ;  /* 0x00006c0007037a24 */ /* 0x000fe400078e02ff */
[----:B------:R-:W-:-:S04]  /*14c0*/  IMAD.WIDE.U32 R16, R5, c[0x0][0x1b0], R16 ;  /* 0x00006c0005107a25 */ /* 0x000fc800078e0010 */
[----:B------:R-:W-:Y:S02]  /*14d0*/  IMAD R3, R5, c[0x0][0x1b4], R3 ;  /* 0x00006d0005037a24 */ /* 0x000fe400078e0203 */
[----:B------:R-:W-:-:S03]  /*14e0*/  IMAD.MOV.U32 R4, RZ, RZ, R16 ;  /* 0x000000ffff047224 */ /* 0x000fc600078e0010 */
        /* <DEDUP_REMOVED lines=13> */
.L_x_2536:
[----:B------:R1:W5:Y:S01]  /*15c0*/  @P4 LDG.E R10, [R158.64] ;  /* 0x000000069e0a4981 */ /* 0x000362000c1e1900 */
[----:B------:R-:W-:Y:S01]  /*15d0*/  ISETP.NE.AND P0, PT, R235, -0x1, PT ;  /* 0xffffffffeb00780c */ /* 0x000fe20003f05270 */
[----:B-----5:R-:W-:Y:S01]  /*15e0*/  IMAD.MOV.U32 R12, RZ, RZ, 0x2 ;  /* 0x00000002ff0c7424 */ /* 0x020fe200078e00ff */
[----:B------:R-:W-:Y:S01]  /*15f0*/  SHF.R.S32.HI R38, RZ, 0x1f, R37 ;  /* 0x0000001fff267819 */ /* 0x000fe20000011425 */
[----:B------:R-:W-:Y:S01]  /*1600*/  IMAD.MOV.U32 R55, RZ, RZ, c[0x0][0x230] ;  /* 0x00008c00ff377624 */ /* 0x000fe200078e00ff */
[----:B------:R-:W-:Y:S01]  /*1610*/  SHF.R.S32.HI R44, RZ, 0x1f, R45 ;  /* 0x0000001fff2c7819 */ /* 0x000fe2000001142d */
[----:B------:R-:W-:Y:S01]  /*1620*/  IMAD.MOV.U32 R16, RZ, RZ, RZ ;  /* 0x000000ffff107224 */ /* 0x000fe200078e00ff */
[CC--:B------:R-:W-:Y:S01]  /*1630*/  LEA.HI R42, R38.reuse, R37.reuse, RZ, 0x3 ;  /* 0x00000025262a7211 */ /* 0x0c0fe200078f18ff */
[----:B------:R-:W-:Y:S01]  /*1640*/  IMAD.MOV.U32 R17, RZ, RZ, c[0x0][0x230] ;  /* 0x00008c00ff117624 */ /* 0x000fe200078e00ff */
[----:B------:R-:W-:Y:S01]  /*1650*/  LEA.HI R57, R38, R37, RZ, 0x4 ;  /* 0x0000002526397211 */ /* 0x000fe200078f20ff */
[----:B------:R-:W-:Y:S01]  /*1660*/  IMAD.MOV.U32 R167, RZ, RZ, 0x10 ;  /* 0x00000010ffa77424 */ /* 0x000fe200078e00ff */
[----:B------:R-:W-:Y:S01]  /*1670*/  SHF.R.S32.HI R156, RZ, 0x3, R42 ;  /* 0x00000003ff9c7819 */ /* 0x000fe2000001142a */
[----:B------:R-:W-:Y:S01]  /*1680*/  IMAD.HI.U32 R55, R12, R55, R16 ;  /* 0x000000370c377227 */ /* 0x000fe200078e0010 */
[----:B------:R-:W-:-:S02]  /*1690*/  LOP3.LUT R42, R42, 0xfffffff8, RZ, 0xc0, !PT ;  /* 0xfffffff82a2a7812 */ /* 0x000fc400078ec0ff */
[----:B------:R-:W-:Y:S01]  /*16a0*/  LOP3.LUT R56, R57, 0xfffffff0, RZ, 0xc0, !PT ;  /* 0xfffffff039387812 */ /* 0x000fe200078ec0ff */
[----:B------:R-:W-:Y:S01]  /*16b0*/  @!P0 IMAD R17, R8, c[0x0][0x178], RZ ;  /* 0x00005e0008118a24 */ /* 0x000fe200078e02ff */
[----:B------:R-:W-:Y:S01]  /*16c0*/  SHF.L.U32 R16, R156, 0x6, RZ ;  /* 0x000000069c107819 */ /* 0x000fe200000006ff */
[----:B------:R-:W-:Y:S01]  /*16d0*/  IMAD.IADD R42, R37, 0x1, -R42 ;  /* 0x00000001252a7824 */ /* 0x000fe200078e0a2a */
[----:B------:R-:W-:Y:S01]  /*16e0*/  SHF.R.S32.HI R157, RZ, 0x1f, R156 ;  /* 0x0000001fff9d7819 */ /* 0x000fe2000001149c */
[----:B------:R-:W-:Y:S01]  /*16f0*/  @P0 IMAD.WIDE.U32 R18, R235, c[0x0][0x190], RZ ;  /* 0x00006400eb120a25 */ /* 0x000fe200078e00ff */
[----:B------:R-:W-:Y:S02]  /*1700*/  LOP3.LUT R16, R16, 0x1c0, RZ, 0xc0, !PT ;  /* 0x000001c010107812 */ /* 0x000fe400078ec0ff */
[----:B------:R-:W-:Y:S01]  /*1710*/  SHF.L.U32 R14, R42, 0x3, RZ ;  /* 0x000000032a0e7819 */ /* 0x000fe200000006ff */
[----:B------:R-:W-:Y:S01]  /*1720*/  @!P0 IMAD.WIDE.U32 R20, R11, c[0x0][0x178], RZ ;  /* 0x00005e000b148a25 */ /* 0x000fe200078e00ff */
[----:B------:R-:W-:-:S02]  /*1730*/  IADD3 R2, P1, R156, R2, RZ ;  /* 0x000000029c027210 */ /* 0x000fc40007f3e0ff */
[----:B------:R-:W-:Y:S01]  /*1740*/  LEA.HI R44, R44, R45, RZ, 0x8 ;  /* 0x0000002d2c2c7211 */ /* 0x000fe200078f40ff */
[----:B------:R-:W-:Y:S01]  /*1750*/  @!P0 IMAD R17, R11, c[0x0][0x17c], R17 ;  /* 0x00005f000b118a24 */ /* 0x000fe200078e0211 */
[----:B------:R-:W-:Y:S01]  /*1760*/  SHF.R.S32.HI R54, RZ, 0x1, R55 ;  /* 0x00000001ff367819 */ /* 0x000fe20000011437 */
[----:B------:R-:W-:Y:S01]  /*1770*/  @P0 IMAD R12, R235, c[0x0][0x194], R19 ;  /* 0x00006500eb0c0a24 */ /* 0x000fe200078e0213 */
[----:B------:R-:W-:Y:S01]  /*1780*/  SHF.R.S32.HI R44, RZ, 0x8, R44 ;  /* 0x00000008ff2c7819 */ /* 0x000fe2000001142c */
[----:B------:R-:W-:Y:S01]  /*1790*/  IMAD.IADD R56, R37, 0x1, -R56 ;  /* 0x0000000125387824 */ /* 0x000fe200078e0a38 */
[----:B------:R-:W-:Y:S01]  /*17a0*/  MOV R186, c[0x0][0x198] ;  /* 0x0000660000ba7a02 */ /* 0x000fe20000000f00 */
[----:B------:R-:W-:Y:S01]  /*17b0*/  @!P0 IMAD.IADD R12, R21, 0x1, R17 ;  /* 0x00000001150c8824 */ /* 0x000fe200078e0211 */
[----:B------:R-:W-:Y:S01]  /*17c0*/  LEA.HI R17, R38, R37, RZ, 0x6 ;  /* 0x0000002526117211 */ /* 0x000fe200078f30ff */
[----:B------:R-:W-:Y:S01]  /*17d0*/  @P0 IMAD.MOV.U32 R13, RZ, RZ, R18 ;  /* 0x000000ffff0d0224 */ /* 0x000fe200078e0012 */
[----:B------:R-:W-:Y:S01]  /*17e0*/  LOP3.LUT R18, R16, 0x38, R14, 0xf8, !PT ;  /* 0x0000003810127812 */ /* 0x000fe200078ef80e */
[----:B------:R-:W-:Y:S01]  /*17f0*/  @!P0 IMAD.MOV.U32 R13, RZ, RZ, R20 ;  /* 0x000000ffff0d8224 */ /* 0x000fe200078e0014 */
[----:B------:R-:W-:Y:S01]  /*1800*/  SHF.R.U32.HI R16, RZ, 0x3, R16 ;  /* 0x00000003ff107819 */ /* 0x000fe20000011610 */
[----:B------:R-:W-:Y:S01]  /*1810*/  IMAD.SHL.U32 R17, R17, 0x8, RZ ;  /* 0x0000000811117824 */ /* 0x000fe200078e00ff */
[----:B------:R-:W-:Y:S01]  /*1820*/  SHF.R.S32.HI R43, RZ, 0x1f, R56 ;  /* 0x0000001fff2b7819 */ /* 0x000fe20000011438 */
[----:B------:R-:W-:Y:S01]  /*1830*/  IMAD.WIDE R20, R15, 0x40, R156 ;  /* 0x000000400f147825 */ /* 0x000fe200078e029c */
[----:B------:R-:W-:-:S02]  /*1840*/  LOP3.LUT R18, R18, R16, RZ, 0x3c, !PT ;  /* 0x0000001012127212 */ /* 0x000fc400078e3cff */
[----:B------:R-:W-:Y:S01]  /*1850*/  LEA.HI R43, R43, R56, RZ, 0x3 ;  /* 0x000000382b2b7211 */ /* 0x000fe200078f18ff */
[----:B------:R-:W-:Y:S01]  /*1860*/  IMAD.X R0, R157, 0x1, R0, P1 ;  /* 0x000000019d007824 */ /* 0x000fe200008e0600 */
[----:B------:R-:W-:Y:S01]  /*1870*/  LOP3.LUT R58, R18, 0xfffffe00, R17, 0xf8, !PT ;  /* 0xfffffe00123a7812 */ /* 0x000fe200078ef811 */
[----:B------:R-:W-:Y:S01]  /*1880*/  IMAD.SHL.U32 R52, R42, 0x4, RZ ;  /* 0x000000042a347824 */ /* 0x000fe200078e00ff */
[----:B------:R-:W-:Y:S01]  /*1890*/  LOP3.LUT R16, R43, 0xfffffff8, RZ, 0xc0, !PT ;  /* 0xfffffff82b107812 */ /* 0x000fe200078ec0ff */
[----:B------:R-:W-:Y:S01]  /*18a0*/  IMAD R0, R0, c[0x0][0x1a0], RZ ;  /* 0x0000680000007a24 */ /* 0x000fe200078e02ff */
[----:B------:R-:W-:Y:S01]  /*18b0*/  IADD3 R18, P0, R14, R9, RZ ;  /* 0x000000090e127210 */ /* 0x000fe20007f1e0ff */
[----:B------:R-:W-:Y:S01]  /*18c0*/  IMAD R53, R156, R54, R52 ;  /* 0x000000369c357224 */ /* 0x000fe200078e0234 */
[----:B------:R-:W-:Y:S01]  /*18d0*/  SHF.R.S32.HI R15, RZ, 0x1f, R14 ;  /* 0x0000001fff0f7819 */ /* 0x000fe2000001140e */
[----:B------:R-:W-:Y:S01]  /*18e0*/  IMAD.MOV.U32 R166, RZ, RZ, 0x20 ;  /* 0x00000020ffa67424 */ /* 0x000fe200078e00ff */
[----:B------:R-:W-:Y:S01]  /*18f0*/  IADD3 R56, R56, -R16, RZ ;  /* 0x8000001038387210 */ /* 0x000fe20007ffe0ff */
[----:B------:R-:W-:Y:S01]  /*1900*/  IMAD R16, R7, c[0x0][0x1b8], RZ ;  /* 0x00006e0007107a24 */ /* 0x000fe200078e02ff */
[C---:B------:R-:W-:Y:S01]  /*1910*/  IADD3 R22, P1, R14.reuse, R13, RZ ;  /* 0x0000000d0e167210 */ /* 0x040fe20007f3e0ff */
[----:B------:R-:W-:Y:S01]  /*1920*/  IMAD.X R19, R15, 0x1, R6, P0 ;  /* 0x000000010f137824 */ /* 0x000fe200000e0606 */
[----:B------:R-:W-:Y:S01]  /*1930*/  IADD3 R24, P0, R14, R4, RZ ;  /* 0x000000040e187210 */ /* 0x000fe20007f1e0ff */
[C---:B------:R-:W-:Y:S01]  /*1940*/  IMAD R16, R5.reuse, c[0x0][0x1bc], R16 ;  /* 0x00006f0005107a24 */ /* 0x040fe200078e0210 */
[----:B------:R-:W-:Y:S01]  /*1950*/  IMNMX R44, RZ, R44, !PT ;  /* 0x0000002cff2c7217 */ /* 0x000fe20007800200 */
[----:B------:R-:W-:Y:S01]  /*1960*/  IMAD.WIDE.U32 R18, R5, c[0x0][0x1b8], R18 ;  /* 0x00006e0005127a25 */ /* 0x000fe200078e0012 */
[----:B------:R-:W-:-:S02]  /*1970*/  IADD3.X R25, R15, R3, RZ, P0, !PT ;  /* 0x000000030f197210 */ /* 0x000fc400007fe4ff */
[----:B------:R-:W-:Y:S01]  /*1980*/  SHF.R.S32.HI R9, RZ, 0x1f, R154 ;  /* 0x0000001fff097819 */ /* 0x000fe2000001149a */
[----:B------:R-:W-:Y:S01]  /*1990*/  IMAD.IADD R17, R19, 0x1, R16 ;  /* 0x0000000113117824 */ /* 0x000fe200078e0210 */
[----:B------:R-:W-:Y:S01]  /*19a0*/  LEA.HI R38, R38, R37, RZ, 0x5 ;  /* 0x0000002526267211 */ /* 0x000fe200078f28ff */
[----:B------:R-:W-:Y:S01]  /*19b0*/  IMAD.MOV.U32 R16, RZ, RZ, R18 ;  /* 0x000000ffff107224 */ /* 0x000fe200078e0012 */
[----:B------:R-:W-:Y:S01]  /*19c0*/  SHF.L.U64.HI R46, R186, R110, c[0x0][0x19c] ;  /* 0x00006700ba2e7619 */ /* 0x000fe2000001026e */
[----:B------:R-:W-:Y:S01]  /*19d0*/  IMAD.WIDE.U32 R24, R156, c[0x0][0x198], R24 ;  /* 0x000066009c187a25 */ /* 0x000fe200078e0018 */
[----:B------:R-:W-:Y:S02]  /*19e0*/  LOP3.LUT R39, R38, 0xffffffe0, RZ, 0xc0, !PT ;  /* 0xffffffe026277812 */ /* 0x000fe400078ec0ff */
[----:B------:R-:W-:Y:S01]  /*19f0*/  SHF.R.S32.HI R38, RZ, 0x5, R38 ;  /* 0x00000005ff267819 */ /* 0x000fe20000011426 */
[----:B------:R-:W-:Y:S01]  /*1a00*/  IMAD.WIDE.U32 R16, R2, c[0x0][0x1a0], R16 ;  /* 0x0000680002107a25 */ /* 0x000fe200078e0010 */
[----:B------:R-:W-:-:S03]  /*1a10*/  SHF.R.S32.HI R51, RZ, 0x1f, R53 ;  /* 0x0000001fff337819 */ /* 0x000fc60000011435 */
[----:B------:R-:W-:Y:S02]  /*1a20*/  IMAD R6, R157, c[0x0][0x198], RZ ;  /* 0x000066009d067a24 */ /* 0x000fe400078e02ff */
[----:B------:R-:W-:Y:S02]  /*1a30*/  IMAD.X R23, R15, 0x1, R12, P1 ;  /* 0x000000010f177824 */ /* 0x000fe400008e060c */
[----:B------:R-:W-:Y:S02]  /*1a40*/  IMAD R4, R21, c[0x0][0x190], RZ ;  /* 0x0000640015047a24 */ /* 0x000fe400078e02ff */
[----:B------:R-:W-:Y:S01]  /*1a50*/  IMAD R3, R2, c[0x0][0x1a4], R0 ;  /* 0x0000690002037a24 */ /* 0x000fe200078e0200 */
[----:B------:R-:W-:Y:S01]  /*1a60*/  LEA R0, P3, R24, c[0x0][0x168], 0x1 ;  /* 0x00005a0018007a11 */ /* 0x000fe200078608ff */
[----:B------:R-:W-:Y:S01]  /*1a70*/  IMAD R4, R20, c[0x0][0x194], R4 ;  /* 0x0000650014047a24 */ /* 0x000fe200078e0204 */
[----:B------:R-:W-:Y:S01]  /*1a80*/  LEA R2, P0, R16, c[0x0][0x170], 0x1 ;  /* 0x00005c0010027a11 */ /* 0x000fe200078008ff */
[----:B------:R-:W-:Y:S01]  /*1a90*/  IMAD.WIDE.U32 R22, R20, c[0x0][0x190], R22 ;  /* 0x0000640014167a25 */ /* 0x000fe200078e0016 */
[----:B------:R-:W-:-:S02]  /*1aa0*/  MOV R238, R0 ;  /* 0x0000000000ee7202 */ /* 0x000fc40000000f00 */
[----:B------:R-:W-:Y:S01]  /*1ab0*/  R2P PR, R56, 0x6 ;  /* 0x0000000638007804 */ /* 0x000fe20000000000 */
[----:B------:R-:W-:Y:S01]  /*1ac0*/  IMAD R6, R156, c[0x0][0x19c], R6 ;  /* 0x000067009c067a24 */ /* 0x000fe200078e0206 */
[----:B------:R-:W-:Y:S01]  /*1ad0*/  MOV R241, R2 ;  /* 0x0000000200f17202 */ /* 0x000fe20000000f00 */
[----:B------:R-:W-:Y:S02]  /*1ae0*/  IMAD.IADD R23, R23, 0x1, R4 ;  /* 0x0000000117177824 */ /* 0x000fe400078e0204 */
[----:B------:R-:W-:Y:S01]  /*1af0*/  IMAD.IADD R3, R17, 0x1, R3 ;  /* 0x0000000111037824 */ /* 0x000fe200078e0203 */
[----:B------:R-:W-:Y:S01]  /*1b00*/  IADD3 R4, R25, R6, RZ ;  /* 0x0000000619047210 */ /* 0x000fe20007ffe0ff */
[----:B------:R-:W-:Y:S01]  /*1b10*/  IMAD R9, R9, c[0x0][0x1a8], RZ ;  /* 0x00006a0009097a24 */ /* 0x000fe200078e02ff */
[----:B------:R-:W-:Y:S01]  /*1b20*/  SEL R167, R167, 0xfffffff0, !P1 ;  /* 0xfffffff0a7a77807 */ /* 0x000fe20004800000 */
[----:B------:R-:W-:Y:S01]  /*1b30*/  IMAD.MOV.U32 R6, RZ, RZ, c[0x0][0x1a0] ;  /* 0x00006800ff067624 */ /* 0x000fe200078e00ff */
[----:B------:R-:W-:Y:S01]  /*1b40*/  SHF.L.U64.HI R4, R24, 0x1, R4 ;  /* 0x0000000118047819 */ /* 0x000fe20000010204 */
[----:B------:R-:W-:Y:S01]  /*1b50*/  IMAD R160, R154, c[0x0][0x1ac], R9 ;  /* 0x00006b009aa07a24 */ /* 0x000fe200078e0209 */
[----:B------:R-:W-:Y:S01]  /*1b60*/  SHF.L.U64.HI R3, R16, 0x1, R3 ;  /* 0x0000000110037819 */ /* 0x000fe20000010203 */
[----:B------:R-:W-:Y:S01]  /*1b70*/  IMAD.IADD R52, R52, 0x1, R53 ;  /* 0x0000000134347824 */ /* 0x000fe200078e0235 */
[----:B------:R-:W-:Y:S01]  /*1b80*/  IADD3.X R4, R4, c[0x0][0x16c], RZ, P3, !PT ;  /* 0x00005b0004047a10 */ /* 0x000fe20001ffe4ff */
[----:B------:R-:W-:Y:S01]  /*1b90*/  IMAD.WIDE.U32 R154, R154, c[0x0][0x1a8], R22 ;  /* 0x00006a009a9a7a25 */ /* 0x000fe200078e0016 */
[----:B------:R-:W-:-:S02]  /*1ba0*/  IADD3.X R3, R3, c[0x0][0x174], RZ, P0, !PT ;  /* 0x00005d0003037a10 */ /* 0x000fc400007fe4ff */
[----:B------:R-:W-:Y:S01]  /*1bb0*/  SHF.L.U64.HI R48, R6, R110, c[0x0][0x1a4] ;  /* 0x0000690006307619 */ /* 0x000fe2000001026e */
[----:B------:R-:W-:Y:S01]  /*1bc0*/  IMAD.SHL.U32 R47, R186, 0x10, RZ ;  /* 0x00000010ba2f7824 */ /* 0x000fe200078e00ff */
[----:B------:R-:W-:Y:S01]  /*1bd0*/  SHF.L.U32 R49, R6, 0x4, RZ ;  /* 0x0000000406317819 */ /* 0x000fe200000006ff */
[----:B------:R-:W-:Y:S01]  /*1be0*/  IMAD.IADD R39, R37, 0x1, -R39 ;  /* 0x0000000125277824 */ /* 0x000fe200078e0a27 */
[----:B------:R-:W-:Y:S01]  /*1bf0*/  SHF.R.S32.HI R50, RZ, 0x1f, R52 ;  /* 0x0000001fff327819 */ /* 0x000fe20000011434 */
[----:B------:R-:W-:Y:S01]  /*1c00*/  IMAD.IADD R161, R155, 0x1, R160 ;  /* 0x000000019ba17824 */ /* 0x000fe200078e02a0 */
[----:B------:R-:W-:Y:S01]  /*1c10*/  SEL R166, R166, 0xffffffe0, !P2 ;  /* 0xffffffe0a6a67807 */ /* 0x000fe20005000000 */
[----:B------:R-:W-:Y:S02]  /*1c20*/  IMAD.MOV.U32 R237, RZ, RZ, R4 ;  /* 0x000000ffffed7224 */ /* 0x000fe400078e0004 */
[----:B------:R-:W-:Y:S02]  /*1c30*/  IMAD.MOV.U32 R240, RZ, RZ, R3 ;  /* 0x000000fffff07224 */ /* 0x000fe400078e0003 */
[----:B------:R-:W-:Y:S01]  /*1c40*/  @!P4 IMAD.MOV.U32 R10, RZ, RZ, RZ ;  /* 0x000000ffff0ac224 */ /* 0x000fe200078e00ff */
[----:B------:R-:W-:-:S13]  /*1c50*/  ISETP.GT.AND P4, PT, R36, R44, PT ;  /* 0x0000002c2400720c */ /* 0x000fda0003f84270 */
[----:B------:R-:W-:Y:S05]  /*1c60*/  @!P4 BRA `(.L_x_2538) ;  /* 0x0000dea00000c947 */ /* 0x000fea0003800000 */
[----:B-1----:R-:W-:Y:S01]  /*1c70*/  SHF.R.S32.HI R12, RZ, 0x1f, R109 ;  /* 0x0000001fff0c7819 */ /* 0x002fe2000001146d */
[----:B------:R-:W-:Y:S01]  /*1c80*/  IMAD.WIDE.U32 R16, R11, c[0x0][0x280], R14 ;  /* 0x0000a0000b107a25 */ /* 0x000fe200078e000e */
[--C-:B------:R-:W-:Y:S01]  /*1c90*/  SHF.R.S32.HI R13, RZ, 0x1f, R45.reuse ;  /* 0x0000001fff0d7819 */ /* 0x100fe2000001142d */
[----:B------:R-:W-:Y:S01]  /*1ca0*/  ULDC.64 UR28, c[0x0][0x1a0] ;  /* 0x00006800001c7ab9 */ /* 0x000fe20000000a00 */
[----:B------:R-:W-:Y:S01]  /*1cb0*/  IADD3 R9, P1, P0, R109, R156, -R45 ;  /* 0x0000009c6d097210 */ /* 0x000fe2000783e82d */
[----:B------:R-:W-:Y:S01]  /*1cc0*/  IMAD.IADD R109, R10, 0x1, R109 ;  /* 0x000000010a6d7824 */ /* 0x000fe200078e026d */
[----:B------:R-:W-:Y:S01]  /*1cd0*/  USHF.L.U32 UR17, UR29, 0x6, URZ ;  /* 0x000000061d117899 */ /* 0x000fe2000800063f */
[C---:B------:R-:W-:Y:S01]  /*1ce0*/  IMAD.WIDE.U32 R18, R11.reuse, c[0x0][0x278], R14 ;  /* 0x00009e000b127a25 */ /* 0x040fe200078e000e */
[----:B------:R-:W-:Y:S01]  /*1cf0*/  IADD3.X R10, R12, R157, ~R13, P1, P0 ;  /* 0x0000009d0c0a7210 */ /* 0x000fe20000fe0c0d */
[----:B------:R-:W-:Y:S01]  /*1d00*/  USHF.L.U32 UR19, UR29, 0x5, URZ ;  /* 0x000000051d137899 */ /* 0x000fe2000800063f */
[----:B------:R-:W-:Y:S01]  /*1d10*/  SHF.L.U32 R141, R54, 0x4, RZ ;  /* 0x00000004368d7819 */ /* 0x000fe200000006ff */
[C---:B------:R-:W-:Y:S01]  /*1d20*/  IMAD R12, R8.reuse, c[0x0][0x280], RZ ;  /* 0x0000a000080c7a24 */ /* 0x040fe200078e02ff */
[----:B------:R-:W-:Y:S01]  /*1d30*/  UMOV UR16, 0x60 ;  /* 0x0000006000107882 */ /* 0x000fe20000000000 */
[----:B------:R-:W-:Y:S01]  /*1d40*/  IMAD R8, R8, c[0x0][0x278], RZ ;  /* 0x00009e0008087a24 */ /* 0x000fe200078e02ff */
[----:B------:R-:W-:Y:S01]  /*1d50*/  UMOV UR15, 0xa0 ;  /* 0x000000a0000f7882 */ /* 0x000fe20000000000 */
[C---:B------:R-:W-:Y:S01]  /*1d60*/  IMAD R12, R11.reuse, c[0x0][0x284], R12 ;  /* 0x0000a1000b0c7a24 */ /* 0x040fe200078e020c */
[----:B------:R-:W-:Y:S01]  /*1d70*/  UMOV UR14, 0xc0 ;  /* 0x000000c0000e7882 */ /* 0x000fe20000000000 */
[----:B------:R-:W-:Y:S01]  /*1d80*/  IMAD R8, R11, c[0x0][0x27c], R8 ;  /* 0x00009f000b087a24 */ /* 0x000fe200078e0208 */
[----:B------:R-:W-:Y:S01]  /*1d90*/  UMOV UR13, 0xe0 ;  /* 0x000000e0000d7882 */ /* 0x000fe20000000000 */
[----:B------:R-:W-:Y:S01]  /*1da0*/  IMAD.IADD R17, R17, 0x1, R12 ;  /* 0x0000000111117824 */ /* 0x000fe200078e020c */
[----:B------:R-:W-:Y:S01]  /*1db0*/  MOV R12, R18 ;  /* 0x00000012000c7202 */ /* 0x000fe20000000f00 */
[----:B------:R-:W-:Y:S01]  /*1dc0*/  IMAD.IADD R13, R19, 0x1, R8 ;  /* 0x00000001130d7824 */ /* 0x000fe200078e0208 */
[----:B------:R-:W-:Y:S01]  /*1dd0*/  UMOV UR12, 0x120 ;  /* 0x00000120000c7882 */ /* 0x000fe20000000000 */
[C---:B------:R-:W-:Y:S01]  /*1de0*/  IMAD R8, R10.reuse, c[0x0][0x290], RZ ;  /* 0x0000a4000a087a24 */ /* 0x040fe200078e02ff */
[----:B------:R-:W-:Y:S01]  /*1df0*/  UMOV UR11, 0x140 ;  /* 0x00000140000b7882 */ /* 0x000fe20000000000 */
[----:B------:R-:W-:Y:S01]  /*1e00*/  IMAD R10, R10, c[0x0][0x288], RZ ;  /* 0x0000a2000a0a7a24 */ /* 0x000fe200078e02ff */
[----:B------:R-:W-:Y:S01]  /*1e10*/  UMOV UR10, 0x160 ;  /* 0x00000160000a7882 */ /* 0x000fe20000000000 */
[C---:B------:R-:W-:Y:S01]  /*1e20*/  IMAD R8, R9.reuse, c[0x0][0x294], R8 ;  /* 0x0000a50009087a24 */ /* 0x040fe200078e0208 */
[----:B------:R-:W-:Y:S01]  /*1e30*/  UMOV UR9, 0x180 ;  /* 0x0000018000097882 */ /* 0x000fe20000000000 */
[C---:B------:R-:W-:Y:S01]  /*1e40*/  IMAD.WIDE.U32 R16, R9.reuse, c[0x0][0x290], R16 ;  /* 0x0000a40009107a25 */ /* 0x040fe200078e0010 */
[----:B------:R-:W-:Y:S01]  /*1e50*/  UMOV UR8, 0x1a0 ;  /* 0x000001a000087882 */ /* 0x000fe20000000000 */
[----:B------:R-:W-:Y:S01]  /*1e60*/  MOV R64, R0 ;  /* 0x0000000000407202 */ /* 0x000fe20000000f00 */
[----:B------:R-:W-:Y:S01]  /*1e70*/  UMOV UR5, 0x1c0 ;  /* 0x000001c000057882 */ /* 0x000fe20000000000 */
[C---:B------:R-:W-:Y:S01]  /*1e80*/  IMAD R10, R9.reuse, c[0x0][0x28c], R10 ;  /* 0x0000a300090a7a24 */ /* 0x040fe200078e020a */
[----:B------:R-:W-:Y:S01]  /*1e90*/  UMOV UR4, 0x1e0 ;  /* 0x000001e000047882 */ /* 0x000fe20000000000 */
[----:B------:R-:W-:Y:S01]  /*1ea0*/  IMAD.WIDE.U32 R12, R9, c[0x0][0x288], R12 ;  /* 0x0000a200090c7a25 */ /* 0x000fe200078e000c */
[----:B------:R-:W-:Y:S01]  /*1eb0*/  USHF.L.U32 UR20, UR29, 0x7, URZ ;  /* 0x000000071d147899 */ /* 0x000fe2000800063f */
[----:B------:R-:W-:Y:S01]  /*1ec0*/  IADD3 R61, R156, 0x10, RZ ;  /* 0x000000109c3d7810 */ /* 0x000fe20007ffe0ff */
[----:B------:R-:W-:Y:S01]  /*1ed0*/  UIMAD UR39, UR16, UR29, URZ ;  /* 0x0000001d102772a4 */ /* 0x000fe2000f8e023f */
[----:B------:R-:W-:Y:S01]  /*1ee0*/  IMAD.IADD R9, R17, 0x1, R8 ;  /* 0x0000000111097824 */ /* 0x000fe200078e0208 */
[----:B------:R-:W-:Y:S01]  /*1ef0*/  UIMAD UR38, UR15, UR29, URZ ;  /* 0x0000001d0f2672a4 */ /* 0x000fe2000f8e023f */
[----:B------:R-:W-:Y:S01]  /*1f00*/  IMAD.IADD R11, R13, 0x1, R10 ;  /* 0x000000010d0b7824 */ /* 0x000fe200078e020a */
[----:B------:R-:W-:Y:S01]  /*1f10*/  UIMAD UR37, UR14, UR29, URZ ;  /* 0x0000001d0e2572a4 */ /* 0x000fe2000f8e023f */
[----:B------:R-:W-:Y:S01]  /*1f20*/  IMAD.MOV.U32 R8, RZ, RZ, R16 ;  /* 0x000000ffff087224 */ /* 0x000fe200078e0010 */
[----:B------:R-:W-:Y:S01]  /*1f30*/  UIMAD UR36, UR13, UR29, URZ ;  /* 0x0000001d0d2472a4 */ /* 0x000fe2000f8e023f */
[C---:B------:R-:W-:Y:S01]  /*1f40*/  IMAD R102, R7.reuse, c[0x0][0x2a0], RZ ;  /* 0x0000a80007667a24 */ /* 0x040fe200078e02ff */
[----:B------:R-:W-:Y:S01]  /*1f50*/  UIMAD UR35, UR12, UR29, URZ ;  /* 0x0000001d0c2372a4 */ /* 0x000fe2000f8e023f */
[----:B------:R-:W-:Y:S01]  /*1f60*/  IMAD.MOV.U32 R10, RZ, RZ, R12 ;  /* 0x000000ffff0a7224 */ /* 0x000fe200078e000c */
[----:B------:R-:W-:Y:S01]  /*1f70*/  UIMAD UR34, UR11, UR29, URZ ;  /* 0x0000001d0b2272a4 */ /* 0x000fe2000f8e023f */
[----:B------:R-:W-:Y:S01]  /*1f80*/  IMAD R104, R7, c[0x0][0x298], RZ ;  /* 0x0000a60007687a24 */ /* 0x000fe200078e02ff */
[----:B------:R-:W-:Y:S01]  /*1f90*/  UIMAD UR33, UR10, UR29, URZ ;  /* 0x0000001d0a2172a4 */ /* 0x000fe2000f8e023f */
[----:B------:R-:W-:Y:S01]  /*1fa0*/  IMAD.WIDE.U32 R20, R6, 0x40, RZ ;  /* 0x0000004006147825 */ /* 0x000fe200078e00ff */
[----:B------:R-:W-:Y:S01]  /*1fb0*/  UIMAD UR32, UR9, UR29, URZ ;  /* 0x0000001d092072a4 */ /* 0x000fe2000f8e023f */
[----:B------:R-:W-:Y:S01]  /*1fc0*/  IADD3 R60, R156, 0x20, RZ ;  /* 0x000000209c3c7810 */ /* 0x000fe20007ffe0ff */
[----:B------:R-:W-:Y:S01]  /*1fd0*/  UIMAD UR31, UR8, UR29, URZ ;  /* 0x0000001d081f72a4 */ /* 0x000fe2000f8e023f */
[C---:B------:R-:W-:Y:S01]  /*1fe0*/  IMAD.WIDE.U32 R18, R6.reuse, 0x80, RZ ;  /* 0x0000008006127825 */ /* 0x040fe200078e00ff */
[----:B------:R-:W-:Y:S01]  /*1ff0*/  UIMAD UR30, UR5, UR29, URZ ;  /* 0x0000001d051e72a4 */ /* 0x000fe2000f8e023f */
[----:B------:R-:W-:Y:S01]  /*2000*/  IADD3 R86, R21, UR17, RZ ;  /* 0x0000001115567c10 */ /* 0x000fe2000fffe0ff */
[----:B------:R-:W-:Y:S01]  /*2010*/  ULDC UR18, c[0x0][0x294] ;  /* 0x0000a50000127ab9 */ /* 0x000fe20000000800 */
[----:B------:R-:W-:Y:S01]  /*2020*/  IMAD.WIDE.U32 R12, R6, 0x20, RZ ;  /* 0x00000020060c7825 */ /* 0x000fe200078e00ff */
[----:B------:R-:W-:Y:S01]  /*2030*/  UIMAD.WIDE.U32 UR58, UR16, UR28, URZ ;  /* 0x0000001c103a72a5 */ /* 0x000fe2000f8e003f */
[----:B------:R-:W-:Y:S01]  /*2040*/  IADD3 R93, R19, UR20, RZ ;  /* 0x00000014135d7c10 */ /* 0x000fe2000fffe0ff */
[----:B------:R-:W-:Y:S01]  /*2050*/  UIMAD.WIDE.U32 UR56, UR15, UR28, URZ ;  /* 0x0000001c0f3872a5 */ /* 0x000fe2000f8e003f */
[C---:B------:R-:W-:Y:S01]  /*2060*/  IMAD R102, R5.reuse, c[0x0][0x2a4], R102 ;  /* 0x0000a90005667a24 */ /* 0x040fe200078e0266 */
[----:B------:R-:W-:Y:S01]  /*2070*/  UIMAD.WIDE.U32 UR54, UR14, UR28, URZ ;  /* 0x0000001c0e3672a5 */ /* 0x000fe2000f8e003f */
[----:B------:R-:W-:Y:S01]  /*2080*/  IMAD.WIDE.U32 R8, R5, c[0x0][0x2a0], R8 ;  /* 0x0000a80005087a25 */ /* 0x000fe200078e0008 */
[----:B------:R-:W-:Y:S01]  /*2090*/  UIMAD.WIDE.U32 UR52, UR13, UR28, URZ ;  /* 0x0000001c0d3472a5 */ /* 0x000fe2000f8e003f */
[----:B------:R-:W-:Y:S01]  /*20a0*/  IADD3 R81, R13, UR19, RZ ;  /* 0x000000130d517c10 */ /* 0x000fe2000fffe0ff */
[----:B------:R-:W-:Y:S01]  /*20b0*/  UIMAD.WIDE.U32 UR50, UR12, UR28, URZ ;  /* 0x0000001c0c3272a5 */ /* 0x000fe2000f8e003f */
[C---:B------:R-:W-:Y:S01]  /*20c0*/  IMAD R104, R5.reuse, c[0x0][0x29c], R104 ;  /* 0x0000a70005687a24 */ /* 0x040fe200078e0268 */
[----:B------:R-:W-:Y:S01]  /*20d0*/  LEA R103, P1, R8, c[0x0][0x270], 0x1 ;  /* 0x00009c0008677a11 */ /* 0x000fe200078208ff */
[----:B------:R-:W-:Y:S01]  /*20e0*/  IMAD.WIDE.U32 R6, R5, c[0x0][0x298], R10 ;  /* 0x0000a60005067a25 */ /* 0x000fe200078e000a */
[----:B------:R-:W-:Y:S01]  /*20f0*/  UIMAD.WIDE.U32 UR48, UR11, UR28, URZ ;  /* 0x0000001c0b3072a5 */ /* 0x000fe2000f8e003f */
[----:B------:R-:W-:Y:S01]  /*2100*/  SHF.L.U64.HI R86, R20, 0x1, R86 ;  /* 0x0000000114567819 */ /* 0x000fe20000010256 */
[----:B------:R-:W-:Y:S01]  /*2110*/  UIMAD.WIDE.U32 UR46, UR10, UR28, URZ ;  /* 0x0000001c0a2e72a5 */ /* 0x000fe2000f8e003f */
[----:B------:R-:W-:Y:S01]  /*2120*/  IMAD.IADD R102, R9, 0x1, R102 ;  /* 0x0000000109667824 */ /* 0x000fe200078e0266 */
[----:B------:R-:W-:Y:S01]  /*2130*/  LEA R105, P0, R6, c[0x0][0x268], 0x1 ;  /* 0x00009a0006697a11 */ /* 0x000fe200078008ff */
[----:B------:R-:W-:Y:S01]  /*2140*/  IMAD.IADD R104, R7, 0x1, R104 ;  /* 0x0000000107687824 */ /* 0x000fe200078e0268 */
[----:B------:R-:W-:Y:S01]  /*2150*/  UIMAD.WIDE.U32 UR44, UR9, UR28, URZ ;  /* 0x0000001c092c72a5 */ /* 0x000fe2000f8e003f */
[----:B------:R-:W-:Y:S01]  /*2160*/  IMAD R109, R54, R109, RZ ;  /* 0x0000006d366d7224 */ /* 0x000fe200078e02ff */
[----:B------:R-:W-:Y:S01]  /*2170*/  LEA.HI.X R102, R8, c[0x0][0x274], R102, 0x1, P1 ;  /* 0x00009d0008667a11 */ /* 0x000fe200008f0c66 */
[----:B------:R-:W-:Y:S01]  /*2180*/  IMAD.MOV.U32 R78, RZ, RZ, c[0x0][0x290] ;  /* 0x0000a400ff4e7624 */ /* 0x000fe200078e00ff */
[----:B------:R-:W-:Y:S01]  /*2190*/  LEA.HI.X R104, R6, c[0x0][0x26c], R104, 0x1, P0 ;  /* 0x00009b0006687a11 */ /* 0x000fe200000f0c68 */
[----:B------:R-:W-:Y:S01]  /*21a0*/  IMAD.MOV.U32 R68, RZ, RZ, 0x5 ;  /* 0x00000005ff447424 */ /* 0x000fe200078e00ff */
[----:B------:R-:W-:Y:S01]  /*21b0*/  SHF.R.S32.HI R27, RZ, 0x1f, R109 ;  /* 0x0000001fff1b7819 */ /* 0x000fe2000001146d */
[----:B------:R-:W-:Y:S01]  /*21c0*/  IMAD.MOV.U32 R71, RZ, RZ, 0x6 ;  /* 0x00000006ff477424 */ /* 0x000fe200078e00ff */
[-C--:B------:R-:W-:Y:S01]  /*21d0*/  IADD3 R28, P1, R53, R109.reuse, RZ ;  /* 0x0000006d351c7210 */ /* 0x080fe20007f3e0ff */
[----:B------:R-:W-:Y:S01]  /*21e0*/  IMAD.MOV.U32 R74, RZ, RZ, 0x7 ;  /* 0x00000007ff4a7424 */ /* 0x000fe200078e00ff */
[----:B------:R-:W-:Y:S01]  /*21f0*/  IADD3 R109, P0, R52, R109, RZ ;  /* 0x0000006d346d7210 */ /* 0x000fe20007f1e0ff */
[----:B------:R-:W-:Y:S01]  /*2200*/  UIMAD.WIDE.U32 UR42, UR8, UR28, URZ ;  /* 0x0000001c082a72a5 */ /* 0x000fe2000f8e003f */
[C---:B------:R-:W-:Y:S01]  /*2210*/  IMAD.WIDE.U32 R184, R78.reuse, 0x60, RZ ;  /* 0x000000604eb87825 */ /* 0x040fe200078e00ff */
[----:B------:R-:W-:Y:S01]  /*2220*/  UIMAD.WIDE.U32 UR40, UR5, UR28, URZ ;  /* 0x0000001c052872a5 */ /* 0x000fe2000f8e003f */
[----:B------:R-:W-:Y:S01]  /*2230*/  SHF.L.U64.HI R79, R78, R68, c[0x0][0x294] ;  /* 0x0000a5004e4f7619 */ /* 0x000fe20000010244 */
[----:B------:R-:W-:Y:S01]  /*2240*/  UIMAD.WIDE.U32 UR60, UR4, UR28, URZ ;  /* 0x0000001c043c72a5 */ /* 0x000fe2000f8e003f */
[--C-:B------:R-:W-:Y:S01]  /*2250*/  IMAD.X R108, R50, 0x1, R27.reuse, P0 ;  /* 0x00000001326c7824 */ /* 0x100fe200000e061b */
[----:B------:R-:W-:Y:S01]  /*2260*/  UIMAD UR29, UR4, UR29, URZ ;  /* 0x0000001d041d72a4 */ /* 0x000fe2000f8e023f */
[----:B------:R-:W-:Y:S01]  /*2270*/  IMAD.X R27, R51, 0x1, R27, P1 ;  /* 0x00000001331b7824 */ /* 0x000fe200008e061b */
[----:B------:R-:W-:Y:S01]  /*2280*/  ULDC UR17, c[0x0][0x19c] ;  /* 0x0000670000117ab9 */ /* 0x000fe20000000800 */
[----:B------:R-:W-:Y:S01]  /*2290*/  IMAD.WIDE.U32 R182, R78, 0xa0, RZ ;  /* 0x000000a04eb67825 */ /* 0x000fe200078e00ff */
[C---:B------:R-:W-:Y:S01]  /*22a0*/  SHF.L.U64.HI R108, R109.reuse, 0x1, R108 ;  /* 0x000000016d6c7819 */ /* 0x040fe2000001026c */
[----:B------:R-:W-:Y:S01]  /*22b0*/  UIMAD UR16, UR16, UR18, URZ ;  /* 0x00000012101072a4 */ /* 0x000fe2000f8e023f */
[C---:B------:R-:W-:Y:S01]  /*22c0*/  SHF.L.U64.HI R27, R28.reuse, 0x1, R27 ;  /* 0x000000011c1b7819 */ /* 0x040fe2000001021b */
[----:B------:R-:W-:Y:S01]  /*22d0*/  IMAD.SHL.U32 R109, R109, 0x2, RZ ;  /* 0x000000026d6d7824 */ /* 0x000fe200078e00ff */
[----:B------:R-:W-:Y:S01]  /*22e0*/  SHF.L.U32 R28, R28, 0x1, RZ ;  /* 0x000000011c1c7819 */ /* 0x000fe200000006ff */
[----:B------:R-:W-:Y:S01]  /*22f0*/  UIMAD UR15, UR15, UR18, URZ ;  /* 0x000000120f0f72a4 */ /* 0x000fe2000f8e023f */
[C---:B------:R-:W-:Y:S01]  /*2300*/  IMAD.WIDE.U32 R180, R78.reuse, 0xc0, RZ ;  /* 0x000000c04eb47825 */ /* 0x040fe200078e00ff */
[----:B------:R-:W-:Y:S01]  /*2310*/  UIMAD UR14, UR14, UR18, URZ ;  /* 0x000000120e0e72a4 */ /* 0x000fe2000f8e023f */
[CC--:B------:R-:W-:Y:S01]  /*2320*/  SHF.L.U64.HI R84, R78.reuse, R71.reuse, c[0x0][0x294] ;  /* 0x0000a5004e547619 */ /* 0x0c0fe20000010247 */
[----:B------:R-:W-:Y:S01]  /*2330*/  UIMAD UR13, UR13, UR18, URZ ;  /* 0x000000120d0d72a4 */ /* 0x000fe2000f8e023f */
[C---:B------:R-:W-:Y:S01]  /*2340*/  IMAD.WIDE.U32 R178, R78.reuse, 0xe0, RZ ;  /* 0x000000e04eb27825 */ /* 0x040fe200078e00ff */
[----:B------:R-:W-:Y:S01]  /*2350*/  UIMAD UR12, UR12, UR18, URZ ;  /* 0x000000120c0c72a4 */ /* 0x000fe2000f8e023f */
[C---:B------:R-:W-:Y:S01]  /*2360*/  SHF.L.U64.HI R91, R78.reuse, R74, c[0x0][0x294] ;  /* 0x0000a5004e5b7619 */ /* 0x040fe2000001024a */
[----:B------:R-:W-:Y:S01]  /*2370*/  UIMAD UR11, UR11, UR18, URZ ;  /* 0x000000120b0b72a4 */ /* 0x000fe2000f8e023f */
[C---:B------:R-:W-:Y:S01]  /*2380*/  IMAD.WIDE.U32 R176, R78.reuse, 0x120, RZ ;  /* 0x000001204eb07825 */ /* 0x040fe200078e00ff */
[----:B------:R-:W-:Y:S01]  /*2390*/  UIMAD UR10, UR10, UR18, URZ ;  /* 0x000000120a0a72a4 */ /* 0x000fe2000f8e023f */
[C---:B------:R-:W-:Y:S01]  /*23a0*/  SHF.L.U32 R85, R78.reuse, 0x6, RZ ;  /* 0x000000064e557819 */ /* 0x040fe200000006ff */
[----:B------:R-:W-:Y:S01]  /*23b0*/  UIMAD UR9, UR9, UR18, URZ ;  /* 0x00000012090972a4 */ /* 0x000fe2000f8e023f */
[C---:B------:R-:W-:Y:S01]  /*23c0*/  IMAD.WIDE.U32 R174, R78.reuse, 0x140, RZ ;  /* 0x000001404eae7825 */ /* 0x040fe200078e00ff */
[----:B------:R-:W-:Y:S01]  /*23d0*/  UIMAD UR8, UR8, UR18, URZ ;  /* 0x00000012080872a4 */ /* 0x000fe2000f8e023f */
[C---:B------:R-:W-:Y:S01]  /*23e0*/  SHF.L.U64.HI R77, R78.reuse, R110, c[0x0][0x294] ;  /* 0x0000a5004e4d7619 */ /* 0x040fe2000001026e */
[----:B------:R-:W-:Y:S01]  /*23f0*/  UIMAD UR5, UR5, UR18, URZ ;  /* 0x00000012050572a4 */ /* 0x000fe2000f8e023f */
[C---:B------:R-:W-:Y:S01]  /*2400*/  IMAD.WIDE.U32 R172, R78.reuse, 0x160, RZ ;  /* 0x000001604eac7825 */ /* 0x040fe200078e00ff */
[----:B------:R-:W-:Y:S01]  /*2410*/  UIMAD UR4, UR4, UR18, URZ ;  /* 0x00000012040472a4 */ /* 0x000fe2000f8e023f */
[C---:B------:R-:W-:Y:S01]  /*2420*/  IADD3 R107, P3, R109.reuse, c[0x0][0x2b0], RZ ;  /* 0x0000ac006d6b7a10 */ /* 0x040fe20007f7e0ff */
[----:B------:R-:W-:Y:S01]  /*2430*/  USHF.L.U32 UR19, UR17, 0x6, URZ ;  /* 0x0000000611137899 */ /* 0x000fe2000800063f */
[----:B------:R-:W-:Y:S01]  /*2440*/  IMAD.WIDE.U32 R170, R78, 0x180, RZ ;  /* 0x000001804eaa7825 */ /* 0x000fe200078e00ff */
[----:B------:R-:W-:Y:S01]  /*2450*/  USHF.L.U32 UR18, UR17, 0x7, URZ ;  /* 0x0000000711127899 */ /* 0x000fe2000800063f */
[----:B------:R-:W-:Y:S01]  /*2460*/  IADD3 R10, P1, R28, c[0x0][0x2b0], RZ ;  /* 0x0000ac001c0a7a10 */ /* 0x000fe20007f3e0ff */
[----:B------:R-:W-:Y:S01]  /*2470*/  USHF.L.U32 UR17, UR17, 0x5, URZ ;  /* 0x0000000511117899 */ /* 0x000fe2000800063f */
[----:B------:R-:W-:Y:S01]  /*2480*/  IMAD.WIDE.U32 R168, R78, 0x1a0, RZ ;  /* 0x000001a04ea87825 */ /* 0x000fe200078e00ff */
[----:B------:R-:W-:Y:S01]  /*2490*/  IADD3 R109, P2, R109, c[0x0][0x2a8], RZ ;  /* 0x0000aa006d6d7a10 */ /* 0x000fe20007f5e0ff */
[----:B------:R-:W-:Y:S01]  /*24a0*/  ULDC UR28, c[0x0][0x28c] ;  /* 0x0000a300001c7ab9 */ /* 0x000fe20000000800 */
[----:B------:R-:W-:Y:S01]  /*24b0*/  IADD3 R28, P0, R28, c[0x0][0x2a8], RZ ;  /* 0x0000aa001c1c7a10 */ /* 0x000fe20007f1e0ff */
[----:B------:R-:W-:Y:S01]  /*24c0*/  IMAD.WIDE.U32 R164, R78, 0x1c0, RZ ;  /* 0x000001c04ea47825 */ /* 0x000fe200078e00ff */
[----:B------:R-:W-:Y:S01]  /*24d0*/  SHF.L.U64.HI R84, R85, 0x1, R84 ;  /* 0x0000000155547819 */ /* 0x000fe20000010254 */
[----:B------:R-:W-:Y:S01]  /*24e0*/  ULDC UR27, c[0x0][0x28c] ;  /* 0x0000a300001b7ab9 */ /* 0x000fe20000000800 */
[----:B------:R-:W-:Y:S01]  /*24f0*/  IADD3.X R106, R108, c[0x0][0x2b4], RZ, P3, !PT ;  /* 0x0000ad006c6a7a10 */ /* 0x000fe20001ffe4ff */
[----:B------:R-:W-:Y:S01]  /*2500*/  IMAD.WIDE.U32 R162, R78, 0x1e0, RZ ;  /* 0x000001e04ea27825 */ /* 0x000fe200078e00ff */
[----:B------:R-:W-:Y:S01]  /*2510*/  IADD3.X R9, R27, c[0x0][0x2b4], RZ, P1, !PT ;  /* 0x0000ad001b097a10 */ /* 0x000fe20000ffe4ff */
[----:B------:R-:W-:Y:S01]  /*2520*/  ULDC UR26, c[0x0][0x28c] ;  /* 0x0000a300001a7ab9 */ /* 0x000fe20000000800 */
[----:B------:R-:W-:Y:S01]  /*2530*/  SHF.L.U64.HI R93, R18, 0x1, R93 ;  /* 0x00000001125d7819 */ /* 0x000fe2000001025d */
[----:B------:R-:W-:Y:S01]  /*2540*/  IMAD.SHL.U32 R80, R78, 0x20, RZ ;  /* 0x000000204e507824 */ /* 0x000fe200078e00ff */
[----:B------:R-:W-:Y:S01]  /*2550*/  SHF.L.U32 R82, R12, 0x1, RZ ;  /* 0x000000010c527819 */ /* 0x000fe200000006ff */
[----:B------:R-:W-:Y:S01]  /*2560*/  IMAD.SHL.U32 R92, R78, 0x80, RZ ;  /* 0x000000804e5c7824 */ /* 0x000fe200078e00ff */
[----:B------:R-:W-:Y:S01]  /*2570*/  SHF.L.U64.HI R81, R12, 0x1, R81 ;  /* 0x000000010c517819 */ /* 0x000fe20000010251 */
[----:B------:R-:W-:Y:S01]  /*2580*/  IMAD.WIDE.U32 R190, R186, 0x40, RZ ;  /* 0x00000040babe7825 */ /* 0x000fe200078e00ff */
[----:B------:R-:W-:Y:S01]  /*2590*/  SHF.L.U64.HI R79, R80, 0x1, R79 ;  /* 0x00000001504f7819 */ /* 0x000fe2000001024f */
[----:B------:R-:W-:Y:S01]  /*25a0*/  ULDC UR25, c[0x0][0x28c] ;  /* 0x0000a30000197ab9 */ /* 0x000fe20000000800 */
[----:B------:R-:W-:Y:S01]  /*25b0*/  SHF.L.U64.HI R91, R92, 0x1, R91 ;  /* 0x000000015c5b7819 */ /* 0x000fe2000001025b */
[----:B------:R-:W-:Y:S01]  /*25c0*/  IMAD.WIDE.U32 R188, R186, 0x80, RZ ;  /* 0x00000080babc7825 */ /* 0x000fe200078e00ff */
[----:B------:R-:W-:Y:S01]  /*25d0*/  IADD3 R73, R191, UR19, RZ ;  /* 0x00000013bf497c10 */ /* 0x000fe2000fffe0ff */
[----:B------:R-:W-:Y:S01]  /*25e0*/  ULDC UR24, c[0x0][0x28c] ;  /* 0x0000a30000187ab9 */ /* 0x000fe20000000800 */
[----:B------:R-:W-:Y:S01]  /*25f0*/  IADD3 R83, R185, UR16, RZ ;  /* 0x00000010b9537c10 */ /* 0x000fe2000fffe0ff */
[----:B------:R-:W-:Y:S01]  /*2600*/  IMAD.MOV.U32 R111, RZ, RZ, c[0x0][0x288] ;  /* 0x0000a200ff6f7624 */ /* 0x000fe200078e00ff */
[----:B------:R-:W-:Y:S01]  /*2610*/  IADD3 R76, R189, UR18, RZ ;  /* 0x00000012bd4c7c10 */ /* 0x000fe2000fffe0ff */
[----:B------:R-:W-:Y:S01]  /*2620*/  IMAD.SHL.U32 R78, R78, 0x10, RZ ;  /* 0x000000104e4e7824 */ /* 0x000fe200078e00ff */
[----:B------:R-:W-:Y:S01]  /*2630*/  IADD3 R88, R183, UR15, RZ ;  /* 0x0000000fb7587c10 */ /* 0x000fe2000fffe0ff */
[----:B------:R-:W-:Y:S01]  /*2640*/  IMAD.WIDE.U32 R186, R186, 0x20, RZ ;  /* 0x00000020baba7825 */ /* 0x000fe200078e00ff */
[C---:B------:R-:W-:Y:S01]  /*2650*/  SHF.L.U64.HI R68, R111.reuse, R68, c[0x0][0x28c] ;  /* 0x0000a3006f447619 */ /* 0x040fe20000010244 */
[----:B------:R-:W-:Y:S01]  /*2660*/  ULDC UR23, c[0x0][0x28c] ;  /* 0x0000a30000177ab9 */ /* 0x000fe20000000800 */
[C---:B------:R-:W-:Y:S01]  /*2670*/  SHF.L.U64.HI R71, R111.reuse, R71, c[0x0][0x28c] ;  /* 0x0000a3006f477619 */ /* 0x040fe20000010247 */
[C---:B------:R-:W-:Y:S01]  /*2680*/  IMAD.SHL.U32 R140, R54.reuse, 0x20, RZ ;  /* 0x00000020368c7824 */ /* 0x040fe200078e00ff */
[C---:B------:R-:W-:Y:S01]  /*2690*/  SHF.L.U64.HI R74, R111.reuse, R74, c[0x0][0x28c] ;  /* 0x0000a3006f4a7619 */ /* 0x040fe2000001024a */
[C---:B------:R-:W-:Y:S01]  /*26a0*/  IMAD R139, R54.reuse, 0x30, RZ ;  /* 0x00000030368b7824 */ /* 0x040fe200078e02ff */
[----:B------:R-:W-:Y:S01]  /*26b0*/  SHF.L.U64.HI R110, R111, R110, c[0x0][0x28c] ;  /* 0x0000a3006f6e7619 */ /* 0x000fe2000001026e */
[----:B------:R-:W-:Y:S01]  /*26c0*/  IMAD.SHL.U32 R138, R54, 0x40, RZ ;  /* 0x00000040368a7824 */ /* 0x000fe200078e00ff */
[----:B------:R-:W-:Y:S01]  /*26d0*/  SHF.L.U64.HI R77, R78, 0x1, R77 ;  /* 0x000000014e4d7819 */ /* 0x000fe2000001024d */
[C---:B------:R-:W-:Y:S01]  /*26e0*/  IMAD R137, R54.reuse, 0x50, RZ ;  /* 0x0000005036897824 */ /* 0x040fe200078e02ff */
[----:B------:R-:W-:Y:S01]  /*26f0*/  IADD3 R70, R187, UR17, RZ ;  /* 0x00000011bb467c10 */ /* 0x000fe2000fffe0ff */
[C---:B------:R-:W-:Y:S01]  /*2700*/  IMAD R136, R54.reuse, 0x60, RZ ;  /* 0x0000006036887824 */ /* 0x040fe200078e02ff */
[----:B------:R-:W-:Y:S01]  /*2710*/  IADD3 R89, R181, UR14, RZ ;  /* 0x0000000eb5597c10 */ /* 0x000fe2000fffe0ff */
[C---:B------:R-:W-:Y:S01]  /*2720*/  IMAD R135, R54.reuse, 0x70, RZ ;  /* 0x0000007036877824 */ /* 0x040fe200078e02ff */
[----:B------:R-:W-:Y:S01]  /*2730*/  IADD3 R90, R179, UR13, RZ ;  /* 0x0000000db35a7c10 */ /* 0x000fe2000fffe0ff */
[C---:B------:R-:W-:Y:S01]  /*2740*/  IMAD.SHL.U32 R134, R54.reuse, 0x80, RZ ;  /* 0x0000008036867824 */ /* 0x040fe200078e00ff */
[----:B------:R-:W-:Y:S01]  /*2750*/  IADD3 R95, R177, UR12, RZ ;  /* 0x0000000cb15f7c10 */ /* 0x000fe2000fffe0ff */
[C---:B------:R-:W-:Y:S01]  /*2760*/  IMAD R133, R54.reuse, 0x90, RZ ;  /* 0x0000009036857824 */ /* 0x040fe200078e02ff */
        /* <DEDUP_REMOVED lines=9> */
[----:B------:R-:W-:Y:S01]  /*2800*/  IMAD R128, R54, 0xe0, RZ ;  /* 0x000000e036807824 */ /* 0x000fe200078e02ff */
[----:B------:R-:W-:Y:S01]  /*2810*/  IADD3 R59, R156, 0x30, RZ ;  /* 0x000000309c3b7810 */ /* 0x000fe20007ffe0ff */
[----:B------:R-:W-:Y:S01]  /*2820*/  IMAD R127, R54, 0xf0, RZ ;  /* 0x000000f0367f7824 */ /* 0x000fe200078e02ff */
[C---:B------:R-:W-:Y:S01]  /*2830*/  IADD3 R153, R156.reuse, 0x40, RZ ;  /* 0x000000409c997810 */ /* 0x040fe20007ffe0ff */
[----:B------:R-:W-:Y:S01]  /*2840*/  IMAD.MOV.U32 R62, RZ, RZ, c[0x0][0x290] ;  /* 0x0000a400ff3e7624 */ /* 0x000fe200078e00ff */
[C---:B------:R-:W-:Y:S01]  /*2850*/  IADD3 R152, R156.reuse, 0x50, RZ ;  /* 0x000000509c987810 */ /* 0x040fe20007ffe0ff */
[C---:B------:R-:W-:Y:S01]  /*2860*/  IMAD.SHL.U32 R69, R111.reuse, 0x20, RZ ;  /* 0x000000206f457824 */ /* 0x040fe200078e00ff */
[C---:B------:R-:W-:Y:S01]  /*2870*/  IADD3 R151, R156.reuse, 0x60, RZ ;  /* 0x000000609c977810 */ /* 0x040fe20007ffe0ff */
[C---:B------:R-:W-:Y:S01]  /*2880*/  IMAD.SHL.U32 R72, R111.reuse, 0x40, RZ ;  /* 0x000000406f487824 */ /* 0x040fe200078e00ff */
[C---:B------:R-:W-:Y:S01]  /*2890*/  IADD3 R150, R156.reuse, 0x70, RZ ;  /* 0x000000709c967810 */ /* 0x040fe20007ffe0ff */
[----:B------:R-:W-:Y:S01]  /*28a0*/  IMAD.SHL.U32 R75, R111, 0x80, RZ ;  /* 0x000000806f4b7824 */ /* 0x000fe200078e00ff */
[----:B------:R-:W-:Y:S01]  /*28b0*/  IADD3 R149, R156, 0x80, RZ ;  /* 0x000000809c957810 */ /* 0x000fe20007ffe0ff */
[----:B------:R-:W-:Y:S01]  /*28c0*/  IMAD.SHL.U32 R87, R20, 0x2, RZ ;  /* 0x0000000214577824 */ /* 0x000fe200078e00ff */
[----:B------:R-:W-:Y:S01]  /*28d0*/  IADD3 R148, R156, 0x90, RZ ;  /* 0x000000909c947810 */ /* 0x000fe20007ffe0ff */
[----:B------:R-:W-:Y:S01]  /*28e0*/  IMAD.SHL.U32 R94, R18, 0x2, RZ ;  /* 0x00000002125e7824 */ /* 0x000fe200078e00ff */
[C---:B------:R-:W-:Y:S01]  /*28f0*/  IADD3 R147, R156.reuse, 0xa0, RZ ;  /* 0x000000a09c937810 */ /* 0x040fe20007ffe0ff */
[----:B------:R-:W-:Y:S01]  /*2900*/  IMAD.MOV.U32 R63, RZ, RZ, R4 ;  /* 0x000000ffff3f7224 */ /* 0x000fe200078e0004 */
[C---:B------:R-:W-:Y:S01]  /*2910*/  IADD3 R146, R156.reuse, 0xb0, RZ ;  /* 0x000000b09c927810 */ /* 0x040fe20007ffe0ff */
[----:B------:R-:W-:Y:S01]  /*2920*/  IMAD.MOV.U32 R67, RZ, RZ, R2 ;  /* 0x000000ffff437224 */ /* 0x000fe200078e0002 */
[C---:B------:R-:W-:Y:S01]  /*2930*/  IADD3 R145, R156.reuse, 0xc0, RZ ;  /* 0x000000c09c917810 */ /* 0x040fe20007ffe0ff */
[----:B------:R-:W-:Y:S01]  /*2940*/  IMAD.MOV.U32 R66, RZ, RZ, R3 ;  /* 0x000000ffff427224 */ /* 0x000fe200078e0003 */
[C---:B------:R-:W-:Y:S01]  /*2950*/  IADD3 R144, R156.reuse, 0xd0, RZ ;  /* 0x000000d09c907810 */ /* 0x040fe20007ffe0ff */
[----:B------:R-:W-:Y:S01]  /*2960*/  IMAD.MOV.U32 R11, RZ, RZ, R36 ;  /* 0x000000ffff0b7224 */ /* 0x000fe200078e0024 */
[----:B------:R-:W-:Y:S01]  /*2970*/  IADD3 R143, R156, 0xe0, RZ ;  /* 0x000000e09c8f7810 */ /* 0x000fe20007ffe0ff */
[----:B------:R-:W-:Y:S01]  /*2980*/  IMAD.SHL.U32 R80, R80, 0x2, RZ ;  /* 0x0000000250507824 */ /* 0x000fe200078e00ff */
[----:B------:R-:W-:Y:S01]  /*2990*/  IADD3 R142, R156, 0xf0, RZ ;  /* 0x000000f09c8e7810 */ /* 0x000fe20007ffe0ff */
[----:B------:R-:W-:Y:S01]  /*29a0*/  IMAD.SHL.U32 R85, R85, 0x2, RZ ;  /* 0x0000000255557824 */ /* 0x000fe200078e00ff */
[----:B------:R-:W-:Y:S01]  /*29b0*/  SHF.L.U32 R111, R111, 0x4, RZ ;  /* 0x000000046f6f7819 */ /* 0x000fe200000006ff */
[----:B------:R-:W-:Y:S01]  /*29c0*/  IMAD.SHL.U32 R92, R92, 0x2, RZ ;  /* 0x000000025c5c7824 */ /* 0x000fe200078e00ff */
[----:B------:R-:W-:Y:S01]  /*29d0*/  SHF.R.S32.HI R126, RZ, 0x1f, R141 ;  /* 0x0000001fff7e7819 */ /* 0x000fe2000001148d */
[----:B------:R-:W-:Y:S01]  /*29e0*/  IMAD.SHL.U32 R78, R78, 0x2, RZ ;  /* 0x000000024e4e7824 */ /* 0x000fe200078e00ff */
[----:B------:R-:W-:Y:S01]  /*29f0*/  SHF.R.S32.HI R125, RZ, 0x1f, R140 ;  /* 0x0000001fff7d7819 */ /* 0x000fe2000001148c */
[----:B------:R-:W-:Y:S01]  /*2a00*/  IMAD.U32 R62, R62, -0x100, RZ ;  /* 0xffffff003e3e7824 */ /* 0x000fe200078e00ff */
[----:B------:R-:W-:Y:S01]  /*2a10*/  SHF.R.S32.HI R124, RZ, 0x1f, R139 ;  /* 0x0000001fff7c7819 */ /* 0x000fe2000001148b */
[----:B------:R-:W-:Y:S01]  /*2a20*/  ULDC UR22, c[0x0][0x28c] ;  /* 0x0000a30000167ab9 */ /* 0x000fe20000000800 */
        /* <DEDUP_REMOVED lines=24> */
[----:B------:R-:W-:Y:S01]  /*2bb0*/  IADD3.X R108, R108, c[0x0][0x2ac], RZ, P2, !PT ;  /* 0x0000ab006c6c7a10 */ /* 0x000fe200017fe4ff */
[----:B------:R-:W-:Y:S01]  /*2bc0*/  ULDC UR9, c[0x0][0x28c] ;  /* 0x0000a30000097ab9 */ /* 0x000fe20000000800 */
[----:B------:R-:W-:Y:S01]  /*2bd0*/  IADD3.X R27, R27, c[0x0][0x2ac], RZ, P0, !PT ;  /* 0x0000ab001b1b7a10 */ /* 0x000fe200007fe4ff */
[----:B------:R-:W-:Y:S01]  /*2be0*/  ULDC UR8, c[0x0][0x28c] ;  /* 0x0000a30000087ab9 */ /* 0x000fe20000000800 */
[----:B------:R-:W-:Y:S01]  /*2bf0*/  IMAD.U32 R192, RZ, RZ, UR60 ;  /* 0x0000003cffc07e24 */ /* 0x000fe2000f8e00ff */
[----:B------:R-:W-:Y:S01]  /*2c00*/  ULDC UR5, c[0x0][0x28c] ;  /* 0x0000a30000057ab9 */ /* 0x000fe20000000800 */
[----:B------:R-:W-:Y:S01]  /*2c10*/  IMAD.U32 R193, RZ, RZ, UR61 ;  /* 0x0000003dffc17e24 */ /* 0x000fe2000f8e00ff */
[----:B------:R-:W-:Y:S01]  /*2c20*/  IADD3 R101, R163, UR4, RZ ;  /* 0x00000004a3657c10 */ /* 0x000fe2000fffe0ff */
[----:B------:R-:W-:-:S02]  /*2c30*/  ULDC UR4, c[0x0][0x230] ;  /* 0x00008c0000047ab9 */ /* 0x000fc40000000800 */
[----:B------:R-:W-:Y:S02]  /*2c40*/  UIMAD UR28, UR28, 0x60, URZ ;  /* 0x000000601c1c78a4 */ /* 0x000fe4000f8e023f */
[----:B------:R-:W-:Y:S02]  /*2c50*/  UIMAD UR27, UR27, 0xa0, URZ ;  /* 0x000000a01b1b78a4 */ /* 0x000fe4000f8e023f */
[----:B------:R-:W-:Y:S02]  /*2c60*/  UIMAD UR26, UR26, 0xc0, URZ ;  /* 0x000000c01a1a78a4 */ /* 0x000fe4000f8e023f */
[----:B------:R-:W-:Y:S02]  /*2c70*/  UIMAD UR25, UR25, 0xe0, URZ ;  /* 0x000000e0191978a4 */ /* 0x000fe4000f8e023f */
[----:B------:R-:W-:Y:S02]  /*2c80*/  UIMAD UR24, UR24, 0x120, URZ ;  /* 0x00000120181878a4 */ /* 0x000fe4000f8e023f */
[----:B------:R-:W-:-:S02]  /*2c90*/  UIMAD UR23, UR23, 0x140, URZ ;  /* 0x00000140171778a4 */ /* 0x000fc4000f8e023f */
        /* <DEDUP_REMOVED lines=16> */
[----:B------:R-:W-:Y:S02]  /*2da0*/  UIADD3 UR39, UR59, UR39, URZ ;  /* 0x000000273b277290 */ /* 0x000fe4000fffe03f */
[----:B------:R-:W-:-:S02]  /*2db0*/  UIADD3 UR38, UR57, UR38, URZ ;  /* 0x0000002639267290 */ /* 0x000fc4000fffe03f */
[----:B------:R-:W-:Y:S02]  /*2dc0*/  UIADD3 UR37, UR55, UR37, URZ ;  /* 0x0000002537257290 */ /* 0x000fe4000fffe03f */
[----:B------:R-:W-:Y:S02]  /*2dd0*/  UIADD3 UR36, UR53, UR36, URZ ;  /* 0x0000002435247290 */ /* 0x000fe4000fffe03f */
[----:B------:R-:W-:Y:S02]  /*2de0*/  UIADD3 UR35, UR51, UR35, URZ ;  /* 0x0000002333237290 */ /* 0x000fe4000fffe03f */
[----:B------:R-:W-:Y:S02]  /*2df0*/  UIADD3 UR34, UR49, UR34, URZ ;  /* 0x0000002231227290 */ /* 0x000fe4000fffe03f */
[----:B------:R-:W-:Y:S02]  /*2e00*/  UIADD3 UR33, UR47, UR33, URZ ;  /* 0x000000212f217290 */ /* 0x000fe4000fffe03f */
[----:B------:R-:W-:-:S02]  /*2e10*/  UIADD3 UR32, UR45, UR32, URZ ;  /* 0x000000202d207290 */ /* 0x000fc4000fffe03f */
[----:B------:R-:W-:Y:S02]  /*2e20*/  UIADD3 UR31, UR43, UR31, URZ ;  /* 0x0000001f2b1f7290 */ /* 0x000fe4000fffe03f */
[----:B------:R-:W-:Y:S02]  /*2e30*/  UIADD3 UR30, UR41, UR30, URZ ;  /* 0x0000001e291e7290 */ /* 0x000fe4000fffe03f */
[----:B------:R-:W-:Y:S02]  /*2e40*/  UIADD3 UR61, UR61, UR29, URZ ;  /* 0x0000001d3d3d7290 */ /* 0x000fe4000fffe03f */
[----:B------:R-:W-:Y:S02]  /*2e50*/  ULDC.U8 UR60, c[0x0][0x313] ;  /* 0x0000c4c0003c7ab9 */ /* 0x000fe40000000000 */
.L_x_2640:
[----:B------:R-:W-:Y:S01]  /*2e60*/  LOP3.LUT R236, R236, 0xfffffffe, RZ, 0xc0, !PT ;  /* 0xfffffffeecec7812 */ /* 0x000fe200078ec0ff */
[----:B------:R-:W-:Y:S01]  /*2e70*/  IMAD.SHL.U32 R13, R11, 0x100, RZ ;  /* 0x000001000b0d7824 */ /* 0x000fe200078e00ff */
[----:B-----5:R1:W-:Y:S01]  /*2e80*/  STL.64 [R1+0x10], R14 ;  /* 0x0000100e01007387 */ /* 0x0203e20000100a00 */
[----:B------:R-:W-:Y:S02]  /*2e90*/  IMAD.MOV.U32 R5, RZ, RZ, R102 ;  /* 0x000000ffff057224 */ /* 0x000fe400078e0066 */
[----:B------:R-:W-:Y:S01]  /*2ea0*/  IMAD.U32 R4, RZ, RZ, UR9 ;  /* 0x00000009ff047e24 */ /* 0x000fe2000f8e00ff */
[----:B------:R-:W-:Y:S01]  /*2eb0*/  IADD3 R12, R13, -0x100, RZ ;  /* 0xffffff000d0c7810 */ /* 0x000fe20007ffe0ff */
[----:B------:R-:W-:Y:S01]  /*2ec0*/  IMAD.U32 R3, RZ, RZ, UR8 ;  /* 0x00000008ff037e24 */ /* 0x000fe2000f8e00ff */
[----:B------:R-:W2:Y:S03]  /*2ed0*/  R2UR UR8, R192 ;  /* 0x00000000c00873c2 */ /* 0x000ea600000e0000 */
[--C-:B------:R-:W-:Y:S02]  /*2ee0*/  IMAD.IADD R2, R41, 0x1, -R12.reuse ;  /* 0x0000000129027824 */ /* 0x100fe400078e0a0c */
[----:B------:R-:W-:Y:S03]  /*2ef0*/  IMAD.IADD R0, R45, 0x1, -R12 ;  /* 0x000000012d007824 */ /* 0x000fe600078e0a0c */
[-C--:B------:R-:W-:Y:S01]  /*2f00*/  ISETP.GE.AND P0, PT, R61, R2.reuse, PT ;  /* 0x000000023d00720c */ /* 0x080fe20003f06270 */
[----:B---3--:R3:W4:Y:S01]  /*2f10*/  R2UR UR9, R193 ;  /* 0x00000000c10973c2 */ /* 0x00872200000e0000 */
[----:B------:R-:W-:Y:S02]  /*2f20*/  ISETP.GE.AND P2, PT, R153, R2, PT ;  /* 0x000000029900720c */ /* 0x000fe40003f46270 */
[----:B------:R-:W-:Y:S02]  /*2f30*/  ISETP.GE.AND P4, PT, R61, R0, !P0 ;  /* 0x000000003d00720c */ /* 0x000fe40004786270 */
[C---:B------:R-:W-:Y:S02]  /*2f40*/  ISETP.GE.AND P0, PT, R60.reuse, R2, PT ;  /* 0x000000023c00720c */ /* 0x040fe40003f06270 */
[-C--:B------:R-:W-:Y:S02]  /*2f50*/  ISETP.GE.AND P5, PT, R153, R0.reuse, !P2 ;  /* 0x000000009900720c */ /* 0x080fe400057a6270 */
[----:B------:R-:W-:Y:S02]  /*2f60*/  ISETP.GE.AND P6, PT, R60, R0, !P0 ;  /* 0x000000003c00720c */ /* 0x000fe400047c6270 */
[C---:B------:R-:W-:Y:S04]  /*2f70*/  ISETP.GE.AND P0, PT, R59.reuse, R2, PT ;  /* 0x000000023b00720c */ /* 0x040fe80003f06270 */
[----:B------:R-:W-:Y:S02]  /*2f80*/  ISETP.GE.AND P3, PT, R59, R0, !P0 ;  /* 0x000000003b00720c */ /* 0x000fe40004766270 */
[----:B------:R-:W-:Y:S02]  /*2f90*/  @P4 IADD3 R6, P0, R103, R78, RZ ;  /* 0x0000004e67064210 */ /* 0x000fe40007f1e0ff */
[-C--:B-1----:R-:W-:Y:S02]  /*2fa0*/  @P4 LEA R14, P1, R49, R67.reuse, 0x1 ;  /* 0x00000043310e4211 */ /* 0x082fe400078208ff */
[----:B------:R-:W-:Y:S01]  /*2fb0*/  P2R R21, PR, RZ, 0x8 ;  /* 0x00000008ff157803 */ /* 0x000fe20000000000 */
[----:B------:R-:W-:Y:S01]  /*2fc0*/  @P4 IMAD.X R7, R102, 0x1, R77, P0 ;  /* 0x0000000166074824 */ /* 0x000fe200000e064d */
[----:B------:R-:W-:Y:S01]  /*2fd0*/  @P6 IADD3 R250, P0, R103, R80, RZ ;  /* 0x0000005067fa6210 */ /* 0x000fe20007f1e0ff */
[----:B----4-:R1:W4:Y:S01]  /*2fe0*/  R2UR UR9, R4 ;  /* 0x00000000040973c2 */ /* 0x01032200000e0000 */
[----:B------:R-:W-:Y:S02]  /*2ff0*/  @P4 LEA.HI.X R15, R49, R66, R48, 0x1, P1 ;  /* 0x00000042310f4211 */ /* 0x000fe400008f0c30 */
[----:B------:R-:W-:Y:S01]  /*3000*/  @P6 IADD3 R248, P1, R82, R67, RZ ;  /* 0x0000004352f86210 */ /* 0x000fe20007f3e0ff */
[----:B------:R-:W-:Y:S01]  /*3010*/  @P6 IMAD.X R251, R102, 0x1, R79, P0 ;  /* 0x0000000166fb6824 */ /* 0x000fe200000e064f */
[----:B------:R-:W-:Y:S02]  /*3020*/  @P3 IADD3 R246, P0, R103, R184, RZ ;  /* 0x000000b867f63210 */ /* 0x000fe40007f1e0ff */
[----:B------:R-:W-:Y:S01]  /*3030*/  @P6 LOP3.LUT R236, R236, 0x1, RZ, 0xfc, !PT ;  /* 0x00000001ecec6812 */ /* 0x000fe200078efcff */
[----:B------:R-:W-:Y:S01]  /*3040*/  @P6 IMAD.X R249, R81, 0x1, R66, P1 ;  /* 0x0000000151f96824 */ /* 0x000fe200008e0642 */
[----:B------:R-:W-:Y:S01]  /*3050*/  ISETP.GE.AND P1, PT, R152, R2, PT ;  /* 0x000000029800720c */ /* 0x000fe20003f26270 */
[----:B------:R-:W-:Y:S01]  /*3060*/  @P3 IMAD.X R247, R102, 0x1, R83, P0 ;  /* 0x0000000166f73824 */ /* 0x000fe200000e0653 */
[----:B------:R-:W-:Y:S02]  /*3070*/  @P3 IADD3 R34, P0, R67, UR58, RZ ;  /* 0x0000003a43223c10 */ /* 0x000fe4000ff1e0ff */
[----:B------:R-:W-:Y:S02]  /*3080*/  ISETP.GE.AND P2, PT, R152, R0, !P1 ;  /* 0x000000009800720c */ /* 0x000fe40004f46270 */
[----:B------:R-:W-:Y:S02]  /*3090*/  @P3 IADD3.X R35, R66, UR39, RZ, P0, !PT ;  /* 0x0000002742233c10 */ /* 0x000fe400087fe4ff */
[----:B------:R-:W-:Y:S02]  /*30a0*/  @P5 IADD3 R32, P0, R103, R85, RZ ;  /* 0x0000005567205210 */ /* 0x000fe40007f1e0ff */
[----:B------:R-:W-:Y:S02]  /*30b0*/  LOP3.LUT R236, R236, 0xffffffbf, RZ, 0xc0, !PT ;  /* 0xffffffbfecec7812 */ /* 0x000fe400078ec0ff */
[----:B------:R-:W-:Y:S01]  /*30c0*/  P2R R20, PR, RZ, 0x4 ;  /* 0x00000004ff147803 */ /* 0x000fe20000000000 */
[----:B------:R-:W-:Y:S01]  /*30d0*/  @P5 IMAD.X R33, R102, 0x1, R84, P0 ;  /* 0x0000000166215824 */ /* 0x000fe200000e0654 */
[-C--:B------:R-:W-:Y:S01]  /*30e0*/  @P5 IADD3 R244, P0, R87, R67.reuse, RZ ;  /* 0x0000004357f45210 */ /* 0x080fe20007f1e0ff */
[----:B-1----:R-:W-:Y:S01]  /*30f0*/  IMAD.MOV.U32 R4, RZ, RZ, R103 ;  /* 0x000000ffff047224 */ /* 0x002fe200078e0067 */
[----:B------:R-:W-:Y:S03]  /*3100*/  @P5 LOP3.LUT R236, R236, 0x40, RZ, 0xfc, !PT ;  /* 0x00000040ecec5812 */ /* 0x000fe600078efcff */
[----:B------:R-:W-:Y:S01]  /*3110*/  @P5 IMAD.X R245, R86, 0x1, R66, P0 ;  /* 0x0000000156f55824 */ /* 0x000fe200000e0642 */
[----:B------:R-:W-:Y:S02]  /*3120*/  @P2 IADD3 R22, P0, R103, R182, RZ ;  /* 0x000000b667162210 */ /* 0x000fe40007f1e0ff */
[----:B------:R-:W-:Y:S03]  /*3130*/  LOP3.LUT R236, R236, 0xfffffdff, RZ, 0xc0, !PT ;  /* 0xfffffdffecec7812 */ /* 0x000fe600078ec0ff */
[----:B------:R-:W-:Y:S01]  /*3140*/  @P2 IMAD.X R23, R102, 0x1, R88, P0 ;  /* 0x0000000166172824 */ /* 0x000fe200000e0658 */
[----:B------:R-:W-:Y:S04]  /*3150*/  @P2 IADD3 R232, P0, R67, UR56, RZ ;  /* 0x0000003843e82c10 */ /* 0x000fe8000ff1e0ff */
[----:B------:R-:W-:Y:S02]  /*3160*/  @P2 IADD3.X R233, R66, UR38, RZ, P0, !PT ;  /* 0x0000002642e92c10 */ /* 0x000fe400087fe4ff */
[C---:B------:R-:W-:Y:S04]  /*3170*/  ISETP.GE.AND P0, PT, R151.reuse, R2, PT ;  /* 0x000000029700720c */ /* 0x040fe80003f06270 */
[----:B------:R-:W-:Y:S11]  /*3180*/  ISETP.GE.AND P5, PT, R151, R0, !P0 ;  /* 0x000000009700720c */ /* 0x000ff600047a6270 */
[----:B------:R-:W-:Y:S02]  /*3190*/  @!UPT UIADD3 URZ, URZ, URZ, URZ ;  /* 0x0000003f3f3ff290 */ /* 0x000fe4000fffe03f */
[----:B------:R-:W-:Y:S05]  /*31a0*/  @P5 IADD3 R230, P0, R103, R180, RZ ;  /* 0x000000b467e65210 */ /* 0x000fea0007f1e0ff */
        /* <DEDUP_REMOVED lines=13> */
[----:B------:R-:W-:Y:S02]  /*3280*/  @P1 IADD3 R222, P0, R103, R92, RZ ;  /* 0x0000005c67de1210 */ /* 0x000fe40007f1e0ff */
[----:B------:R-:W-:Y:S03]  /*3290*/  @P1 LOP3.LUT R236, R236, 0x200, RZ, 0xfc, !PT ;  /* 0x00000200ecec1812 */ /* 0x000fe600078efcff */
[----:B------:R-:W-:Y:S01]  /*32a0*/  @P1 IMAD.X R223, R102, 0x1, R91, P0 ;  /* 0x0000000166df1824 */ /* 0x000fe200000e065b */
[----:B------:R-:W-:Y:S02]  /*32b0*/  @P1 IADD3 R220, P0, R94, R67, RZ ;  /* 0x000000435edc1210 */ /* 0x000fe40007f1e0ff */
[----:B------:R-:W-:Y:S03]  /*32c0*/  LOP3.LUT R236, R236, 0xfffffffd, RZ, 0xc0, !PT ;  /* 0xfffffffdecec7812 */ /* 0x000fe600078ec0ff */
[----:B------:R-:W-:Y:S01]  /*32d0*/  @P1 IMAD.X R221, R93, 0x1, R66, P0 ;  /* 0x000000015ddd1824 */ /* 0x000fe200000e0642 */
[C---:B------:R-:W-:Y:S04]  /*32e0*/  ISETP.GE.AND P0, PT, R148.reuse, R2, PT ;  /* 0x000000029400720c */ /* 0x040fe80003f06270 */
[----:B------:R-:W-:Y:S11]  /*32f0*/  ISETP.GE.AND P1, PT, R148, R0, !P0 ;  /* 0x000000009400720c */ /* 0x000ff60004726270 */
[----:B------:R-:W-:Y:S02]  /*3300*/  @!UPT UIADD3 URZ, URZ, URZ, URZ ;  /* 0x0000003f3f3ff290 */ /* 0x000fe4000fffe03f */
[----:B------:R-:W-:Y:S02]  /*3310*/  @P1 IADD3 R218, P0, R103, R176, RZ ;  /* 0x000000b067da1210 */ /* 0x000fe40007f1e0ff */
[----:B------:R-:W-:Y:S03]  /*3320*/  @P1 LOP3.LUT R236, R236, 0x2, RZ, 0xfc, !PT ;  /* 0x00000002ecec1812 */ /* 0x000fe600078efcff */
[----:B------:R-:W-:Y:S01]  /*3330*/  @P1 IMAD.X R219, R102, 0x1, R95, P0 ;  /* 0x0000000166db1824 */ /* 0x000fe200000e065f */
[----:B------:R-:W-:Y:S02]  /*3340*/  @P1 IADD3 R216, P0, R67, UR50, RZ ;  /* 0x0000003243d81c10 */ /* 0x000fe4000ff1e0ff */
[----:B------:R-:W-:Y:S02]  /*3350*/  LOP3.LUT R236, R236, 0xfffffffb, RZ, 0xc0, !PT ;  /* 0xfffffffbecec7812 */ /* 0x000fe400078ec0ff */
[----:B------:R-:W-:Y:S02]  /*3360*/  @P1 IADD3.X R217, R66, UR35, RZ, P0, !PT ;  /* 0x0000002342d91c10 */ /* 0x000fe400087fe4ff */
        /* <DEDUP_REMOVED lines=43> */
[----:B------:R-:W-:Y:S02]  /*3620*/  LOP3.LUT P3, RZ, R236, 0x1, RZ, 0xc0, !PT ;  /* 0x00000001ecff7812 */ /* 0x000fe4000786c0ff */
[----:B------:R-:W-:Y:S02]  /*3630*/  @P1 IADD3.X R197, R66, UR30, RZ, P0, !PT ;  /* 0x0000001e42c51c10 */ /* 0x000fe400087fe4ff */
[----:B------:R-:W-:Y:S02]  /*3640*/  ISETP.GE.AND P0, PT, R142, R2, PT ;  /* 0x000000028e00720c */ /* 0x000fe40003f06270 */
[----:B------:R-:W-:Y:S02]  /*3650*/  LOP3.LUT P2, RZ, R236, 0x40, RZ, 0xc0, !PT ;  /* 0x00000040ecff7812 */ /* 0x000fe4000784c0ff */
[----:B------:R-:W-:Y:S02]  /*3660*/  ISETP.GE.AND P1, PT, R142, R0, !P0 ;  /* 0x000000008e00720c */ /* 0x000fe40004726270 */
[----:B------:R-:W-:Y:S11]  /*3670*/  LOP3.LUT R236, R236, 0xfffffeff, RZ, 0xc0, !PT ;  /* 0xfffffeffecec7812 */ /* 0x000ff600078ec0ff */
[----:B------:R-:W-:Y:S02]  /*3680*/  @P1 IADD3 R194, P0, R103, R162, RZ ;  /* 0x000000a267c21210 */ /* 0x000fe40007f1e0ff */
[----:B------:R-:W-:Y:S03]  /*3690*/  @P1 LOP3.LUT R236, R236, 0x100, RZ, 0xfc, !PT ;  /* 0x00000100ecec1812 */ /* 0x000fe600078efcff */
[----:B------:R-:W-:Y:S01]  /*36a0*/  @P1 IMAD.X R195, R102, 0x1, R101, P0 ;  /* 0x0000000166c31824 */ /* 0x000fe200000e0665 */
[----:B--2---:R-:W-:Y:S01]  /*36b0*/  @P1 IADD3 R30, P0, R67, UR8, RZ ;  /* 0x00000008431e1c10 */ /* 0x004fe2000ff1e0ff */
[----:B------:R1:W2:Y:S03]  /*36c0*/  R2UR UR8, R3 ;  /* 0x00000000030873c2 */ /* 0x0002a600000e0000 */
[----:B------:R-:W-:Y:S02]  /*36d0*/  @P1 IADD3.X R31, R66, UR61, RZ, P0, !PT ;  /* 0x0000003d421f1c10 */ /* 0x000fe400087fe4ff */
[C---:B------:R-:W-:Y:S04]  /*36e0*/  LEA R103, P0, R62.reuse, R4, 0x1 ;  /* 0x000000043e677211 */ /* 0x040fe800078008ff */
[----:B------:R-:W-:Y:S02]  /*36f0*/  LEA.HI.X.SX32 R102, R62, R5, 0x1, P0 ;  /* 0x000000053e667211 */ /* 0x000fe400000f0eff */
[C---:B------:R-:W-:Y:S04]  /*3700*/  ISETP.GE.AND P0, PT, R156.reuse, R2, PT ;  /* 0x000000029c00720c */ /* 0x040fe80003f06270 */
[----:B------:R-:W-:Y:S02]  /*3710*/  ISETP.GE.AND P1, PT, R156, R0, !P0 ;  /* 0x000000009c00720c */ /* 0x000fe40004726270 */
[C---:B------:R-:W-:Y:S04]  /*3720*/  LOP3.LUT P0, RZ, R236.reuse, 0x100, RZ, 0xc0, !PT ;  /* 0x00000100ecff7812 */ /* 0x040fe8000780c0ff */
[----:B------:R-:W-:Y:S02]  /*3730*/  P2R R0, PR, RZ, 0x1 ;  /* 0x00000001ff007803 */ /* 0x000fe40000000000 */
[C---:B------:R-:W-:Y:S04]  /*3740*/  LOP3.LUT P0, RZ, R236.reuse, 0x80, RZ, 0xc0, !PT ;  /* 0x00000080ecff7812 */ /* 0x040fe8000780c0ff */
[----:B------:R-:W-:Y:S01]  /*3750*/  P2R R2, PR, RZ, 0x1 ;  /* 0x00000001ff027803 */ /* 0x000fe20000000000 */
[----:B------:R2:W3:Y:S01]  /*3760*/  @P1 LDG.E.128 R16, [R4.64] ;  /* 0x0000000604101981 */ /* 0x0004e2000c1e1d00 */
[C---:B------:R-:W-:Y:S04]  /*3770*/  LOP3.LUT P0, RZ, R236.reuse, 0x20, RZ, 0xc0, !PT ;  /* 0x00000020ecff7812 */ /* 0x040fe8000780c0ff */
[----:B-1----:R-:W-:Y:S02]  /*3780*/  P2R R3, PR, RZ, 0x1 ;  /* 0x00000001ff037803 */ /* 0x002fe40000000000 */
[C---:B------:R-:W-:Y:S04]  /*3790*/  LOP3.LUT P0, RZ, R236.reuse, 0x10, RZ, 0xc0, !PT ;  /* 0x00000010ecff7812 */ /* 0x040fe8000780c0ff */
[----:B------:R-:W-:Y:S02]  /*37a0*/  P2R R8, PR, RZ, 0x1 ;  /* 0x00000001ff087803 */ /* 0x000fe40000000000 */
[C---:B------:R-:W-:Y:S04]  /*37b0*/  LOP3.LUT P0, RZ, R236.reuse, 0x8, RZ, 0xc0, !PT ;  /* 0x00000008ecff7812 */ /* 0x040fe8000780c0ff */
[----:B------:R-:W-:Y:S02]  /*37c0*/  P2R R24, PR, RZ, 0x1 ;  /* 0x00000001ff187803 */ /* 0x000fe40000000000 */
[C---:B------:R-:W-:Y:S04]  /*37d0*/  LOP3.LUT P0, RZ, R236.reuse, 0x4, RZ, 0xc0, !PT ;  /* 0x00000004ecff7812 */ /* 0x040fe8000780c0ff */
[----:B------:R-:W-:Y:S01]  /*37e0*/  P2R R25, PR, RZ, 0x1 ;  /* 0x00000001ff197803 */ /* 0x000fe20000000000 */
[----:B--2---:R-:W-:Y:S01]  /*37f0*/  @P1 IMAD.MOV.U32 R4, RZ, RZ, R67 ;  /* 0x000000ffff041224 */ /* 0x004fe200078e0043 */
[C---:B------:R-:W-:Y:S01]  /*3800*/  LOP3.LUT P0, RZ, R236.reuse, 0x2, RZ, 0xc0, !PT ;  /* 0x00000002ecff7812 */ /* 0x040fe2000780c0ff */
[----:B------:R-:W-:Y:S03]  /*3810*/  @P1 IMAD.MOV.U32 R5, RZ, RZ, R66 ;  /* 0x000000ffff051224 */ /* 0x000fe600078e0042 */
[----:B------:R-:W-:Y:S02]  /*3820*/  P2R R26, PR, RZ, 0x1 ;  /* 0x00000001ff1a7803 */ /* 0x000fe40000000000 */
[----:B------:R-:W-:Y:S01]  /*3830*/  LOP3.LUT P0, RZ, R236, 0x200, RZ, 0xc0, !PT ;  /* 0x00000200ecff7812 */ /* 0x000fe2000780c0ff */
[----:B---3--:R1:W-:Y:S04]  /*3840*/  @P1 STG.E.128 [R4.64], R16 ;  /* 0x0000001004001986 */ /* 0x0083e8000c101d06 */
[----:B-1----:R-:W2:Y:S01]  /*3850*/  @P4 LDG.E.128 R4, [R6.64] ;  /* 0x0000000606044981 */ /* 0x002ea2000c1e1d00 */
[----:B------:R-:W-:Y:S02]  /*3860*/  IMAD.MOV.U32 R18, RZ, RZ, R14 ;  /* 0x000000ffff127224 */ /* 0x000fe400078e000e */
[----:B------:R-:W-:Y:S02]  /*3870*/  IMAD.MOV.U32 R19, RZ, RZ, R15 ;  /* 0x000000ffff137224 */ /* 0x000fe400078e000f */
[----:B------:R1:W5:Y:S04]  /*3880*/  LDL.LU.64 R14, [R1+0x10] ;  /* 0x00001000010e7983 */ /* 0x0003680000300a00 */
[----:B--2---:R2:W-:Y:S04]  /*3890*/  @P4 STG.E.128 [R18.64], R4 ;  /* 0x0000000412004986 */ /* 0x0045e8000c101d06 */
[----:B--2---:R-:W2:Y:S04]  /*38a0*/  @P3 LDG.E.128 R4, [R250.64] ;  /* 0x00000006fa043981 */ /* 0x004ea8000c1e1d00 */
[----:B--2---:R2:W-:Y:S01]  /*38b0*/  @P3 STG.E.128 [R248.64], R4 ;  /* 0x00000004f8003986 */ /* 0x0045e2000c101d06 */
[----:B------:R-:W-:Y:S11]  /*38c0*/  ISETP.NE.AND P3, PT, R21, RZ, PT ;  /* 0x000000ff1500720c */ /* 0x000ff60003f65270 */
[----:B------:R-:W-:Y:S02]  /*38d0*/  @!UPT UIADD3 URZ, URZ, URZ, URZ ;  /* 0x0000003f3f3ff290 */ /* 0x000fe4000fffe03f */
[----:B--2---:R-:W2:Y:S04]  /*38e0*/  @P3 LDG.E.128 R4, [R246.64] ;  /* 0x00000006f6043981 */ /* 0x004ea8000c1e1d00 */
[----:B--2---:R2:W-:Y:S04]  /*38f0*/  @P3 STG.E.128 [R34.64], R4 ;  /* 0x0000000422003986 */ /* 0x0045e8000c101d06 */
[----:B--2---:R-:W2:Y:S04]  /*3900*/  @P2 LDG.E.128 R32, [R32.64] ;  /* 0x0000000620202981 */ /* 0x004ea8000c1e1d00 */
[----:B--2---:R-:W-:Y:S01]  /*3910*/  @P2 STG.E.128 [R244.64], R32 ;  /* 0x00000020f4002986 */ /* 0x004fe2000c101d06 */
[----:B------:R-:W-:Y:S11]  /*3920*/  ISETP.NE.AND P2, PT, R20, RZ, PT ;  /* 0x000000ff1400720c */ /* 0x000ff60003f45270 */
[----:B------:R-:W-:Y:S02]  /*3930*/  @!UPT UIADD3 URZ, URZ, URZ, URZ ;  /* 0x0000003f3f3ff290 */ /* 0x000fe4000fffe03f */
[----:B------:R-:W2:Y:S04]  /*3940*/  @P2 LDG.E.128 R20, [R22.64] ;  /* 0x0000000616142981 */ /* 0x000ea8000c1e1d00 */
[----:B--2---:R-:W-:Y:S04]  /*3950*/  @P2 STG.E.128 [R232.64], R20 ;  /* 0x00000014e8002986 */ /* 0x004fe8000c101d06 */
[----:B------:R-:W2:Y:S04]  /*3960*/  @P5 LDG.E.128 R16, [R230.64] ;  /* 0x00000006e6105981 */ /* 0x000ea8000c1e1d00 */
[----:B--2---:R-:W-:Y:S04]  /*3970*/  @P5 STG.E.128 [R228.64], R16 ;  /* 0x00000010e4005986 */ /* 0x004fe8000c101d06 */
[----:B------:R-:W2:Y:S04]  /*3980*/  @P6 LDG.E.128 R4, [R226.64] ;  /* 0x00000006e2046981 */ /* 0x000ea8000c1e1d00 */
[----:B--2---:R2:W-:Y:S04]  /*3990*/  @P6 STG.E.128 [R224.64], R4 ;  /* 0x00000004e0006986 */ /* 0x0045e8000c101d06 */
[----:B--2---:R-:W2:Y:S04]  /*39a0*/  @P0 LDG.E.128 R4, [R222.64] ;  /* 0x00000006de040981 */ /* 0x004ea8000c1e1d00 */
[----:B--2---:R2:W-:Y:S01]  /*39b0*/  @P0 STG.E.128 [R220.64], R4 ;  /* 0x00000004dc000986 */ /* 0x0045e2000c101d06 */
[----:B------:R-:W-:Y:S11]  /*39c0*/  ISETP.NE.AND P0, PT, R26, RZ, PT ;  /* 0x000000ff1a00720c */ /* 0x000ff60003f05270 */
[----:B------:R-:W-:Y:S02]  /*39d0*/  @!UPT UIADD3 URZ, URZ, URZ, URZ ;  /* 0x0000003f3f3ff290 */ /* 0x000fe4000fffe03f */
[----:B--2---:R-:W2:Y:S04]  /*39e0*/  @P0 LDG.E.128 R4, [R218.64] ;  /* 0x00000006da040981 */ /* 0x004ea8000c1e1d00 */
[----:B--2---:R2:W-:Y:S01]  /*39f0*/  @P0 STG.E.128 [R216.64], R4 ;  /* 0x00000004d8000986 */ /* 0x0045e2000c101d06 */
[----:B------:R-:W-:Y:S11]  /*3a00*/  ISETP.NE.AND P0, PT, R25, RZ, PT ;  /* 0x000000ff1900720c */ /* 0x000ff60003f05270 */
[----:B------:R-:W-:Y:S02]  /*3a10*/  @!UPT UIADD3 URZ, URZ, URZ, URZ ;  /* 0x0000003f3f3ff290 */ /* 0x000fe4000fffe03f */
[----:B------:R-:W3:Y:S04]  /*3a20*/  @P0 LDG.E.128 R32, [R214.64] ;  /* 0x00000006d6200981 */ /* 0x000ee8000c1e1d00 */
[----:B---3--:R-:W-:Y:S01]  /*3a30*/  @P0 STG.E.128 [R212.64], R32 ;  /* 0x00000020d4000986 */ /* 0x008fe2000c101d06 */
        /* <DEDUP_REMOVED lines=20> */
[----:B------:R-:W-:Y:S11]  /*3b80*/  ISETP.NE.AND P0, PT, RZ, UR4, PT ;  /* 0x00000004ff007c0c */ /* 0x000ff6000bf05270 */
[----:B------:R-:W-:Y:S02]  /*3b90*/  @!UPT UIADD3 URZ, URZ, URZ, URZ ;  /* 0x0000003f3f3ff290 */ /* 0x000fe4000fffe03f */
[----:B----4-:R-:W-:-:S05]  /*3ba0*/  @!P0 BRA `(.L_x_2539) ;  /* 0x0000acd000008947 */ /* 0x010fca0003800000 */
[----:B------:R-:W-:Y:S11]  /*3bb0*/  ISETP.NE.AND P0, PT, RZ, UR60, PT ;  /* 0x0000003cff007c0c */ /* 0x000ff6000bf05270 */
[----:B------:R-:W-:Y:S02]  /*3bc0*/  @!UPT UIADD3 URZ, URZ, URZ, URZ ;  /* 0x0000003f3f3ff290 */ /* 0x000fe4000fffe03f */
[----:B------:R-:W-:-:S05]  /*3bd0*/  @!P0 BRA `(.L_x_2540) ;  /* 0x000043f000008947 */ /* 0x000fca0003800000 */
[----:B------:R-:W-:Y:S01]  /*3be0*/  BSSY B0, `(.L_x_2541) ;  /* 0x0000038000007945 */ /* 0x000fe20003800000 */
[----:B------:R-:W-:-:S05]  /*3bf0*/  @!P1 BRA `(.L_x_2542) ;  /* 0x0000036000009947 */ /* 0x000fca0003800000 */
[----:B------:R-:W-:Y:S02]  /*3c00*/  MOV R2, R105 ;  /* 0x0000006900027202 */ /* 0x000fe40000000f00 */
[----:B------:R-:W-:Y:S02]  /*3c10*/  MOV R3, R104 ;  /* 0x0000006800037202 */ /* 0x000fe40000000f00 */
[----:B-----5:R-:W-:Y:S02]  /*3c20*/  ISETP.GE.AND P0, PT, R14, UR4, PT ;  /* 0x000000040e007c0c */ /* 0x020fe4000bf06270 */
[----:B------:R-:W-:Y:S01]  /*3c30*/  MOV R65, R63 ;  /* 0x0000003f00417202 */ /* 0x000fe20000000f00 */
[----:B------:R2:W3:Y:S10]  /*3c40*/  LDG.E.128 R16, [R2.64] ;  /* 0x0000000602107981 */ /* 0x0004f4000c1e1d00 */
[----:B------:R-:W-:Y:S02]  /*3c50*/  @!P0 MOV R26, R28 ;  /* 0x0000001c001a8202 */ /* 0x000fe40000000f00 */
[----:B------:R-:W-:Y:S03]  /*3c60*/  @!P0 MOV R8, R10 ;  /* 0x0000000a00088202 */ /* 0x000fe60000000f00 */
[----:B-1----:R-:W4:Y:S06]  /*3c70*/  @!P0 LDG.E.64 R6, [R26.64] ;  /* 0x000000061a068981 */ /* 0x002f2c000c1e1b00 */
[----:B--2---:R1:W2:Y:S01]  /*3c80*/  @!P0 LDG.E.64 R2, [R8.64] ;  /* 0x0000000608028981 */ /* 0x0042a2000c1e1b00 */
[--C-:B----4-:R-:W-:Y:S01]  /*3c90*/  @!P0 HADD2.F32 R20, -RZ, R6.reuse.H0_H0 ;  /* 0x20000006ff148230 */ /* 0x110fe20000004100 */
[----:B---3--:R-:W-:Y:S01]  /*3ca0*/  @!P0 MOV R4, R16 ;  /* 0x0000001000048202 */ /* 0x008fe20000000f00 */
[----:B------:R-:W-:Y:S02]  /*3cb0*/  @!P0 HADD2.F32 R21, -RZ, R6.H1_H1 ;  /* 0x30000006ff158230 */ /* 0x000fe40000004100 */
[----:B------:R-:W-:Y:S02]  /*3cc0*/  @!P0 HADD2.F32 R22, -RZ, R7.H0_H0 ;  /* 0x20000007ff168230 */ /* 0x000fe40000004100 */
[--C-:B------:R-:W-:Y:S02]  /*3cd0*/  @!P0 HADD2.F32 R6, -RZ, R4.reuse.H0_H0 ;  /* 0x20000004ff068230 */ /* 0x100fe40000004100 */
[----:B-1----:R-:W-:Y:S02]  /*3ce0*/  @!P0 HADD2.F32 R8, -RZ, R4.H1_H1 ;  /* 0x30000004ff088230 */ /* 0x002fe40000004100 */
[--C-:B--2---:R-:W-:Y:S02]  /*3cf0*/  @!P0 HADD2.F32 R0, -RZ, R2.reuse.H0_H0 ;  /* 0x20000002ff008230 */ /* 0x104fe40000004100 */
[--C-:B------:R-:W-:Y:S02]  /*3d00*/  @!P0 HADD2.F32 R5, -RZ, R3.reuse.H0_H0 ;  /* 0x20000003ff058230 */ /* 0x100fe40000004100 */
[----:B------:R-:W-:Y:S01]  /*3d10*/  @!P0 HADD2.F32 R4, -RZ, R3.H1_H1 ;  /* 0x30000003ff048230 */ /* 0x000fe20000004100 */
[-C--:B------:R-:W-:Y:S01]  /*3d20*/  @!P0 FMUL.FTZ R25, R8, R0.reuse ;  /* 0x0000000008198220 */ /* 0x080fe20000410000 */
[----:B------:R-:W-:Y:S01]  /*3d30*/  @!P0 MOV R3, R17 ;  /* 0x0000001100038202 */ /* 0x000fe20000000f00 */
[C---:B------:R-:W-:Y:S01]  /*3d40*/  @!P0 FMUL.FTZ R0, R6.reuse, R0 ;  /* 0x0000000006008220 */ /* 0x040fe20000410000 */
[----:B------:R-:W-:Y:S01]  /*3d50*/  @!P0 HADD2.F32 R24, -RZ, R7.H1_H1 ;  /* 0x30000007ff188230 */ /* 0x000fe20000004100 */
[----:B------:R-:W-:Y:S01]  /*3d60*/  @!P0 FFMA.FTZ R25, R6, R20, -R25 ;  /* 0x0000001406198223 */ /* 0x000fe20000010819 */
[----:B------:R-:W-:Y:S01]  /*3d70*/  @!P0 MOV R7, R18 ;  /* 0x0000001200078202 */ /* 0x000fe20000000f00 */
[----:B------:R-:W-:Y:S01]  /*3d80*/  @!P0 FFMA.FTZ R0, R8, R20, R0 ;  /* 0x0000001408008223 */ /* 0x000fe20000010000 */
[--C-:B------:R-:W-:Y:S01]  /*3d90*/  @!P0 HADD2.F32 R8, -RZ, R3.reuse.H1_H1 ;  /* 0x30000003ff088230 */ /* 0x100fe20000004100 */
[----:B------:R-:W-:Y:S01]  /*3da0*/  @!P0 MOV R6, R19 ;  /* 0x0000001300068202 */ /* 0x000fe20000000f00 */
[----:B------:R-:W-:Y:S02]  /*3db0*/  @!P0 HADD2.F32 R2, -RZ, R2.H1_H1 ;  /* 0x30000002ff028230 */ /* 0x000fe40000004100 */
[----:B------:R-:W-:Y:S01]  /*3dc0*/  @!P0 HADD2.F32 R3, -RZ, R3.H0_H0 ;  /* 0x20000003ff038230 */ /* 0x000fe20000004100 */
[----:B------:R-:W-:Y:S01]  /*3dd0*/  @!P0 F2FP.PACK_AB R0, R0, R25 ;  /* 0x000000190000823e */ /* 0x000fe200000000ff */
[--C-:B------:R-:W-:Y:S01]  /*3de0*/  @!P0 HADD2.F32 R20, -RZ, R7.reuse.H1_H1 ;  /* 0x30000007ff148230 */ /* 0x100fe20000004100 */
[-C--:B------:R-:W-:Y:S01]  /*3df0*/  @!P0 FMUL.FTZ R26, R8, R2.reuse ;  /* 0x00000002081a8220 */ /* 0x080fe20000410000 */
[----:B------:R-:W-:Y:S01]  /*3e00*/  @!P0 HADD2.F32 R7, -RZ, R7.H0_H0 ;  /* 0x20000007ff078230 */ /* 0x000fe20000004100 */
[C---:B------:R-:W-:Y:S01]  /*3e10*/  @!P0 FMUL.FTZ R2, R3.reuse, R2 ;  /* 0x0000000203028220 */ /* 0x040fe20000410000 */
[--C-:B------:R-:W-:Y:S01]  /*3e20*/  @!P0 HADD2.F32 R23, -RZ, R6.reuse.H1_H1 ;  /* 0x30000006ff178230 */ /* 0x100fe20000004100 */
[----:B------:R-:W-:Y:S01]  /*3e30*/  @!P0 FFMA.FTZ R26, R3, R21, -R26 ;  /* 0x00000015031a8223 */ /* 0x000fe2000001081a */
[----:B------:R-:W-:Y:S01]  /*3e40*/  @!P0 HADD2.F32 R6, -RZ, R6.H0_H0 ;  /* 0x20000006ff068230 */ /* 0x000fe20000004100 */
[-C--:B------:R-:W-:Y:S01]  /*3e50*/  @!P0 FMUL.FTZ R3, R7, R5.reuse ;  /* 0x0000000507038220 */ /* 0x080fe20000410000 */
[----:B------:R-:W-:Y:S01]  /*3e60*/  @!P0 MOV R16, R0 ;  /* 0x0000000000108202 */ /* 0x000fe20000000f00 */
[----:B------:R-:W-:Y:S02]  /*3e70*/  @!P0 FMUL.FTZ R30, R20, R5 ;  /* 0x00000005141e8220 */ /* 0x000fe40000410000 */
[-C--:B------:R-:W-:Y:S02]  /*3e80*/  @!P0 FMUL.FTZ R29, R23, R4.reuse ;  /* 0x00000004171d8220 */ /* 0x080fe40000410000 */
[----:B------:R-:W-:Y:S02]  /*3e90*/  @!P0 FFMA.FTZ R2, R8, R21, R2 ;  /* 0x0000001508028223 */ /* 0x000fe40000010002 */
[----:B------:R-:W-:Y:S02]  /*3ea0*/  @!P0 FMUL.FTZ R4, R6, R4 ;  /* 0x0000000406048220 */ /* 0x000fe40000410000 */
[----:B------:R-:W-:Y:S01]  /*3eb0*/  @!P0 FFMA.FTZ R3, R20, R22, R3 ;  /* 0x0000001614038223 */ /* 0x000fe20000010003 */
[----:B------:R-:W-:Y:S01]  /*3ec0*/  @!P0 F2FP.PACK_AB R2, R2, R26 ;  /* 0x0000001a0202823e */ /* 0x000fe200000000ff */
[----:B------:R-:W-:Y:S02]  /*3ed0*/  @!P0 FFMA.FTZ R7, R7, R22, -R30 ;  /* 0x0000001607078223 */ /* 0x000fe4000001081e */
[----:B------:R-:W-:Y:S01]  /*3ee0*/  @!P0 FFMA.FTZ R29, R6, R24, -R29 ;  /* 0x00000018061d8223 */ /* 0x000fe2000001081d */
[----:B------:R-:W-:Y:S01]  /*3ef0*/  @!P0 MOV R17, R2 ;  /* 0x0000000200118202 */ /* 0x000fe20000000f00 */
[----:B------:R-:W-:Y:S01]  /*3f00*/  @!P0 FFMA.FTZ R4, R23, R24, R4 ;  /* 0x0000001817048223 */ /* 0x000fe20000010004 */
[----:B------:R-:W-:Y:S04]  /*3f10*/  @!P0 F2FP.PACK_AB R3, R3, R7 ;  /* 0x000000070303823e */ /* 0x000fe800000000ff */
[----:B------:R-:W-:Y:S02]  /*3f20*/  @!P0 F2FP.PACK_AB R4, R4, R29 ;  /* 0x0000001d0404823e */ /* 0x000fe400000000ff */
[----:B------:R-:W-:Y:S02]  /*3f30*/  @!P0 MOV R18, R3 ;  /* 0x0000000300128202 */ /* 0x000fe40000000f00 */
[----:B------:R-:W-:Y:S05]  /*3f40*/  @!P0 MOV R19, R4 ;  /* 0x0000000400138202 */ /* 0x000fea0000000f00 */
[----:B------:R1:W-:Y:S02]  /*3f50*/  STG.E.128 [R64.64], R16 ;  /* 0x0000001040007986 */ /* 0x0003e4000c101d06 */
.L_x_2542:
[----:B------:R-:W-:Y:S05]  /*3f60*/  BSYNC B0 ;  /* 0x0000000000007941 */ /* 0x000fea0003800000 */
.L_x_2541:
[----:B------:R-:W-:Y:S01]  /*3f70*/  BSSY B0, `(.L_x_2543) ;  /* 0x000003e000007945 */ /* 0x000fe20003800000 */
[----:B------:R-:W-:-:S05]  /*3f80*/  @!P4 BRA `(.L_x_2544) ;  /* 0x000003c00000c947 */ /* 0x000fca0003800000 */
[C---:B-1----:R-:W-:Y:S04]  /*3f90*/  LEA R16, P0, R111.reuse, R105, 0x1 ;  /* 0x000000696f107211 */ /* 0x042fe800078008ff */
[----:B------:R-:W-:Y:S02]  /*3fa0*/  LEA.HI.X R17, R111, R104, R110, 0x1, P0 ;  /* 0x000000686f117211 */ /* 0x000fe400000f0c6e */
[C---:B------:R-:W-:Y:S04]  /*3fb0*/  LEA R32, P0, R47.reuse, R64, 0x1 ;  /* 0x000000402f207211 */ /* 0x040fe800078008ff */
[----:B------:R-:W-:Y:S01]  /*3fc0*/  LEA.HI.X R33, R47, R63, R46, 0x1, P0 ;  /* 0x0000003f2f217211 */ /* 0x000fe200000f0c2e */
[----:B------:R-:W2:Y:S01]  /*3fd0*/  LDG.E.128 R16, [R16.64] ;  /* 0x0000000610107981 */ /* 0x000ea2000c1e1d00 */
[----:B-----5:R-:W-:Y:S11]  /*3fe0*/  ISETP.GE.AND P0, PT, R14, UR4, PT ;  /* 0x000000040e007c0c */ /* 0x020ff6000bf06270 */
[----:B------:R-:W-:Y:S02]  /*3ff0*/  @!UPT UIADD3 URZ, URZ, URZ, URZ ;  /* 0x0000003f3f3ff290 */ /* 0x000fe4000fffe03f */
[C---:B------:R-:W-:Y:S02]  /*4000*/  @!P0 SHF.L.U32 R2, R141.reuse, 0x1, RZ ;  /* 0x000000018d028819 */ /* 0x040fe400000006ff */
[----:B------:R-:W-:Y:S02]  /*4010*/  @!P0 SHF.L.U64.HI R0, R141, 0x1, R126 ;  /* 0x000000018d008819 */ /* 0x000fe4000001027e */
[----:B------:R-:W-:Y:S04]  /*4020*/  @!P0 IADD3 R6, P1, R2, R28, RZ ;  /* 0x0000001c02068210 */ /* 0x000fe80007f3e0ff */
[----:B------:R-:W-:Y:S02]  /*4030*/  @!P0 IADD3.X R7, R0, R27, RZ, P1, !PT ;  /* 0x0000001b00078210 */ /* 0x000fe40000ffe4ff */
[----:B------:R-:W-:Y:S04]  /*4040*/  @!P0 IADD3 R2, P1, R2, R10, RZ ;  /* 0x0000000a02028210 */ /* 0x000fe80007f3e0ff */
[----:B------:R-:W3:Y:S01]  /*4050*/  @!P0 LDG.E.64 R6, [R6.64] ;  /* 0x0000000606068981 */ /* 0x000ee2000c1e1b00 */
[----:B------:R-:W-:Y:S06]  /*4060*/  @!P0 IMAD.X R3, R0, 0x1, R9, P1 ;  /* 0x0000000100038824 */ /* 0x000fec00008e0609 */
[----:B------:R-:W4:Y:S02]  /*4070*/  @!P0 LDG.E.64 R2, [R2.64] ;  /* 0x0000000602028981 */ /* 0x000f24000c1e1b00 */
[----:B----4-:R-:W-:Y:S01]  /*4080*/  @!P0 HADD2.F32 R0, -RZ, R2.H0_H0 ;  /* 0x20000002ff008230 */ /* 0x010fe20000004100 */
[----:B--2---:R-:W-:Y:S01]  /*4090*/  @!P0 MOV R4, R16 ;  /* 0x0000001000048202 */ /* 0x004fe20000000f00 */
[--C-:B---3--:R-:W-:Y:S02]  /*40a0*/  @!P0 HADD2.F32 R20, -RZ, R6.reuse.H0_H0 ;  /* 0x20000006ff148230 */ /* 0x108fe40000004100 */
[----:B------:R-:W-:Y:S02]  /*40b0*/  @!P0 HADD2.F32 R21, -RZ, R6.H1_H1 ;  /* 0x30000006ff158230 */ /* 0x000fe40000004100 */
[--C-:B------:R-:W-:Y:S02]  /*40c0*/  @!P0 HADD2.F32 R6, -RZ, R4.reuse.H0_H0 ;  /* 0x20000004ff068230 */ /* 0x100fe40000004100 */
[----:B------:R-:W-:Y:S02]  /*40d0*/  @!P0 HADD2.F32 R8, -RZ, R4.H1_H1 ;  /* 0x30000004ff088230 */ /* 0x000fe40000004100 */
[--C-:B------:R-:W-:Y:S02]  /*40e0*/  @!P0 HADD2.F32 R5, -RZ, R3.reuse.H0_H0 ;  /* 0x20000003ff058230 */ /* 0x100fe40000004100 */
[----:B------:R-:W-:Y:S01]  /*40f0*/  @!P0 HADD2.F32 R4, -RZ, R3.H1_H1 ;  /* 0x30000003ff048230 */ /* 0x000fe20000004100 */
[-C--:B------:R-:W-:Y:S01]  /*4100*/  @!P0 FMUL.FTZ R25, R8, R0.reuse ;  /* 0x0000000008198220 */ /* 0x080fe20000410000 */
[----:B------:R-:W-:Y:S01]  /*4110*/  @!P0 MOV R3, R17 ;  /* 0x0000001100038202 */ /* 0x000fe20000000f00 */
[C---:B------:R-:W-:Y:S01]  /*4120*/  @!P0 FMUL.FTZ R0, R6.reuse, R0 ;  /* 0x0000000006008220 */ /* 0x040fe20000410000 */
[--C-:B------:R-:W-:Y:S01]  /*4130*/  @!P0 HADD2.F32 R22, -RZ, R7.reuse.H0_H0 ;  /* 0x20000007ff168230 */ /* 0x100fe20000004100 */
[-C--:B------:R-:W-:Y:S01]  /*4140*/  @!P0 FFMA.FTZ R25, R6, R20.reuse, -R25 ;  /* 0x0000001406198223 */ /* 0x080fe20000010819 */
[----:B------:R-:W-:Y:S01]  /*4150*/  @!P0 HADD2.F32 R24, -RZ, R7.H1_H1 ;  /* 0x30000007ff188230 */ /* 0x000fe20000004100 */
[----:B------:R-:W-:Y:S01]  /*4160*/  @!P0 IMAD.MOV.U32 R7, RZ, RZ, R18 ;  /* 0x000000ffff078224 */ /* 0x000fe200078e0012 */
[----:B------:R-:W-:Y:S01]  /*4170*/  @!P0 MOV R6, R19 ;  /* 0x0000001300068202 */ /* 0x000fe20000000f00 */
[----:B------:R-:W-:Y:S01]  /*4180*/  @!P0 FFMA.FTZ R0, R8, R20, R0 ;  /* 0x0000001408008223 */ /* 0x000fe20000010000 */
[--C-:B------:R-:W-:Y:S02]  /*4190*/  @!P0 HADD2.F32 R8, -RZ, R3.reuse.H1_H1 ;  /* 0x30000003ff088230 */ /* 0x100fe40000004100 */
        /* <DEDUP_REMOVED lines=14> */
[----:B------:R-:W-:Y:S02]  /*4280*/  @!P0 FMUL.FTZ R4, R6, R4 ;  /* 0x0000000406048220 */ /* 0x000fe40000410000 */
[----:B------:R-:W-:Y:S02]  /*4290*/  @!P0 FFMA.FTZ R2, R8, R21, R2 ;  /* 0x0000001508028223 */ /* 0x000fe40000010002 */
[-C--:B------:R-:W-:Y:S02]  /*42a0*/  @!P0 FFMA.FTZ R3, R20, R22.reuse, R3 ;  /* 0x0000001614038223 */ /* 0x080fe40000010003 */
[----:B------:R-:W-:Y:S01]  /*42b0*/  @!P0 FFMA.FTZ R7, R7, R22, -R30 ;  /* 0x0000001607078223 */ /* 0x000fe2000001081e */
[----:B------:R-:W-:Y:S01]  /*42c0*/  @!P0 F2FP.PACK_AB R2, R2, R26 ;  /* 0x0000001a0202823e */ /* 0x000fe200000000ff */
[-C--:B------:R-:W-:Y:S02]  /*42d0*/  @!P0 FFMA.FTZ R29, R6, R24.reuse, -R29 ;  /* 0x00000018061d8223 */ /* 0x080fe4000001081d */
[----:B------:R-:W-:Y:S01]  /*42e0*/  @!P0 FFMA.FTZ R4, R23, R24, R4 ;  /* 0x0000001817048223 */ /* 0x000fe20000010004 */
[----:B------:R-:W-:Y:S01]  /*42f0*/  @!P0 F2FP.PACK_AB R3, R3, R7 ;  /* 0x000000070303823e */ /* 0x000fe200000000ff */
[----:B------:R-:W-:Y:S03]  /*4300*/  @!P0 IMAD.MOV.U32 R17, RZ, RZ, R2 ;  /* 0x000000ffff118224 */ /* 0x000fe600078e0002 */
[----:B------:R-:W-:Y:S02]  /*4310*/  @!P0 F2FP.PACK_AB R4, R4, R29 ;  /* 0x0000001d0404823e */ /* 0x000fe400000000ff */
[----:B------:R-:W-:Y:S02]  /*4320*/  @!P0 MOV R18, R3 ;  /* 0x0000000300128202 */ /* 0x000fe40000000f00 */
[----:B------:R-:W-:Y:S05]  /*4330*/  @!P0 MOV R19, R4 ;  /* 0x0000000400138202 */ /* 0x000fea0000000f00 */
[----:B------:R1:W-:Y:S02]  /*4340*/  STG.E.128 [R32.64], R16 ;  /* 0x0000001020007986 */ /* 0x0003e4000c101d06 */
.L_x_2544:
[----:B------:R-:W-:Y:S05]  /*4350*/  BSYNC B0 ;  /* 0x0000000000007941 */ /* 0x000fea0003800000 */
.L_x_2543:
[----:B------:R-:W-:Y:S01]  /*4360*/  LOP3.LUT P0, RZ, R236, 0x1, RZ, 0xc0, !PT ;  /* 0x00000001ecff7812 */ /* 0x000fe2000780c0ff */
[----:B------:R-:W-:Y:S01]  /*4370*/  @!UPT UIADD3 URZ, URZ, URZ, URZ ;  /* 0x0000003f3f3ff290 */ /* 0x000fe2000fffe03f */
[----:B------:R-:W-:Y:S11]  /*4380*/  BSSY B0, `(.L_x_2545) ;  /* 0x000003e000007945 */ /* 0x000ff60003800000 */
        /* <DEDUP_REMOVED lines=61> */
.L_x_2546:
[----:B------:R-:W-:Y:S05]  /*4760*/  BSYNC B0 ;  /* 0x0000000000007941 */ /* 0x000fea0003800000 */
.L_x_2545:
[----:B------:R-:W-:Y:S01]  /*4770*/  BSSY B0, `(.L_x_2547) ;  /* 0x0000043000007945 */ /* 0x000fe20003800000 */
[----:B------:R-:W-:-:S05]  /*4780*/  @!P3 BRA `(.L_x_2548) ;  /* 0x000004100000b947 */ /* 0x000fca0003800000 */
[----:B-1----:R-:W-:Y:S01]  /*4790*/  IMAD.MOV.U32 R4, RZ, RZ, R105 ;  /* 0x000000ffff047224 */ /* 0x002fe200078e0069 */
[----:B-----5:R-:W-:Y:S02]  /*47a0*/  ISETP.GE.AND P0, PT, R14, UR4, PT ;  /* 0x000000040e007c0c */ /* 0x020fe4000bf06270 */
[----:B------:R-:W-:Y:S02]  /*47b0*/  MOV R5, R104 ;  /* 0x0000006800057202 */ /* 0x000fe40000000f00 */
[----:B------:R-:W-:Y:S09]  /*47c0*/  MOV R65, R63 ;  /* 0x0000003f00417202 */ /* 0x000ff20000000f00 */
[C---:B------:R-:W-:Y:S02]  /*47d0*/  @!P0 SHF.L.U32 R2, R139.reuse, 0x1, RZ ;  /* 0x000000018b028819 */ /* 0x040fe400000006ff */
[----:B------:R-:W-:Y:S02]  /*47e0*/  @!P0 SHF.L.U64.HI R0, R139, 0x1, R124 ;  /* 0x000000018b008819 */ /* 0x000fe4000001027c */
[----:B------:R-:W-:Y:S04]  /*47f0*/  @!P0 IADD3 R6, P1, R2, R28, RZ ;  /* 0x0000001c02068210 */ /* 0x000fe80007f3e0ff */
[----:B------:R-:W-:Y:S02]  /*4800*/  @!P0 IADD3.X R7, R0, R27, RZ, P1, !PT ;  /* 0x0000001b00078210 */ /* 0x000fe40000ffe4ff */
[----:B------:R-:W-:Y:S04]  /*4810*/  @!P0 IADD3 R2, P1, R2, R10, RZ ;  /* 0x0000000a02028210 */ /* 0x000fe80007f3e0ff */
[----:B------:R-:W-:Y:S01]  /*4820*/  @!P0 IADD3.X R3, R0, R9, RZ, P1, !PT ;  /* 0x0000000900038210 */ /* 0x000fe20000ffe4ff */
[----:B------:R-:W2:Y:S01]  /*4830*/  @!P0 LDG.E.64 R6, [R6.64] ;  /* 0x0000000606068981 */ /* 0x000ea2000c1e1b00 */
[----:B------:R-:W-:Y:S05]  /*4840*/  MOV R0, c[0x0][0x288] ;  /* 0x0000a20000007a02 */ /* 0x000fea0000000f00 */
[----:B------:R-:W-:Y:S01]  /*4850*/  IMAD.WIDE.U32 R4, R0, 0x60, R4 ;  /* 0x0000006000047825 */ /* 0x000fe200078e0004 */
[----:B------:R-:W3:Y:S04]  /*4860*/  @!P0 LDG.E.64 R2, [R2.64] ;  /* 0x0000000602028981 */ /* 0x000ee8000c1e1b00 */
[----:B------:R-:W-:Y:S05]  /*4870*/  IADD3 R5, R5, UR28, RZ ;  /* 0x0000001c05057c10 */ /* 0x000fea000fffe0ff */
[----:B------:R-:W4:Y:S02]  /*4880*/  LDG.E.128 R16, [R4.64] ;  /* 0x0000000604107981 */ /* 0x000f24000c1e1d00 */
[----:B----4-:R-:W-:Y:S01]  /*4890*/  @!P0 MOV R4, R16 ;  /* 0x0000001000048202 */ /* 0x010fe20000000f00 */
[--C-:B--2---:R-:W-:Y:S02]  /*48a0*/  @!P0 HADD2.F32 R20, -RZ, R6.reuse.H0_H0 ;  /* 0x20000006ff148230 */ /* 0x104fe40000004100 */
[----:B------:R-:W-:Y:S02]  /*48b0*/  @!P0 HADD2.F32 R21, -RZ, R6.H1_H1 ;  /* 0x30000006ff158230 */ /* 0x000fe40000004100 */
[----:B------:R-:W-:Y:S02]  /*48c0*/  @!P0 HADD2.F32 R6, -RZ, R4.H0_H0 ;  /* 0x20000004ff068230 */ /* 0x000fe40000004100 */
[----:B---3--:R-:W-:Y:S02]  /*48d0*/  @!P0 HADD2.F32 R0, -RZ, R2.H0_H0 ;  /* 0x20000002ff008230 */ /* 0x008fe40000004100 */
        /* <DEDUP_REMOVED lines=20> */
[----:B------:R-:W-:Y:S01]  /*4a20*/  @!P0 MOV R16, R0 ;  /* 0x0000000000108202 */ /* 0x000fe20000000f00 */
[----:B------:R-:W-:Y:S01]  /*4a30*/  @!P0 FMUL.FTZ R30, R20, R5 ;  /* 0x00000005141e8220 */ /* 0x000fe20000410000 */
[----:B------:R-:W-:Y:S01]  /*4a40*/  MOV R0, 0x60 ;  /* 0x0000006000007802 */ /* 0x000fe20000000f00 */
[----:B------:R-:W-:Y:S01]  /*4a50*/  @!P0 FFMA.FTZ R26, R3, R21, -R26 ;  /* 0x00000015031a8223 */ /* 0x000fe2000001081a */
[--C-:B------:R-:W-:Y:S01]  /*4a60*/  @!P0 HADD2.F32 R23, -RZ, R6.reuse.H1_H1 ;  /* 0x30000006ff178230 */ /* 0x100fe20000004100 */
[C---:B------:R-:W-:Y:S01]  /*4a70*/  @!P0 FMUL.FTZ R3, R7.reuse, R5 ;  /* 0x0000000507038220 */ /* 0x040fe20000410000 */
[----:B------:R-:W-:Y:S01]  /*4a80*/  @!P0 HADD2.F32 R6, -RZ, R6.H0_H0 ;  /* 0x20000006ff068230 */ /* 0x000fe20000004100 */
[----:B------:R-:W-:Y:S02]  /*4a90*/  @!P0 FFMA.FTZ R2, R8, R21, R2 ;  /* 0x0000001508028223 */ /* 0x000fe40000010002 */
[-C--:B------:R-:W-:Y:S02]  /*4aa0*/  @!P0 FFMA.FTZ R7, R7, R22.reuse, -R30 ;  /* 0x0000001607078223 */ /* 0x080fe4000001081e */
[----:B------:R-:W-:Y:S01]  /*4ab0*/  @!P0 FFMA.FTZ R3, R20, R22, R3 ;  /* 0x0000001614038223 */ /* 0x000fe20000010003 */
[----:B------:R-:W-:Y:S01]  /*4ac0*/  @!P0 F2FP.PACK_AB R2, R2, R26 ;  /* 0x0000001a0202823e */ /* 0x000fe200000000ff */
[-C--:B------:R-:W-:Y:S02]  /*4ad0*/  @!P0 FMUL.FTZ R29, R23, R4.reuse ;  /* 0x00000004171d8220 */ /* 0x080fe40000410000 */
[C---:B------:R-:W-:Y:S01]  /*4ae0*/  @!P0 FMUL.FTZ R4, R6.reuse, R4 ;  /* 0x0000000406048220 */ /* 0x040fe20000410000 */
[----:B------:R-:W-:Y:S01]  /*4af0*/  @!P0 F2FP.PACK_AB R3, R3, R7 ;  /* 0x000000070303823e */ /* 0x000fe200000000ff */
[----:B------:R-:W-:Y:S01]  /*4b00*/  @!P0 FFMA.FTZ R29, R6, R24, -R29 ;  /* 0x00000018061d8223 */ /* 0x000fe2000001081d */
[----:B------:R-:W-:Y:S01]  /*4b10*/  @!P0 MOV R17, R2 ;  /* 0x0000000200118202 */ /* 0x000fe20000000f00 */
[----:B------:R-:W-:Y:S02]  /*4b20*/  @!P0 FFMA.FTZ R4, R23, R24, R4 ;  /* 0x0000001817048223 */ /* 0x000fe40000010004 */
[----:B------:R-:W-:Y:S02]  /*4b30*/  @!P0 IMAD.MOV.U32 R18, RZ, RZ, R3 ;  /* 0x000000ffff128224 */ /* 0x000fe400078e0003 */
[----:B------:R-:W-:Y:S01]  /*4b40*/  IMAD.WIDE.U32 R2, R0, c[0x0][0x198], R64 ;  /* 0x0000660000027a25 */ /* 0x000fe200078e0040 */
[----:B------:R-:W-:Y:S03]  /*4b50*/  @!P0 F2FP.PACK_AB R4, R4, R29 ;  /* 0x0000001d0404823e */ /* 0x000fe600000000ff */
[----:B------:R-:W-:Y:S01]  /*4b60*/  IMAD R0, R0, c[0x0][0x19c], RZ ;  /* 0x0000670000007a24 */ /* 0x000fe200078e02ff */
[----:B------:R-:W-:Y:S04]  /*4b70*/  @!P0 MOV R19, R4 ;  /* 0x0000000400138202 */ /* 0x000fe80000000f00 */
[----:B------:R-:W-:Y:S05]  /*4b80*/  IADD3 R3, R3, R0, RZ ;  /* 0x0000000003037210 */ /* 0x000fea0007ffe0ff */
[----:B------:R1:W-:Y:S02]  /*4b90*/  STG.E.128 [R2.64], R16 ;  /* 0x0000001002007986 */ /* 0x0003e4000c101d06 */
.L_x_2548:
[----:B------:R-:W-:Y:S05]  /*4ba0*/  BSYNC B0 ;  /* 0x0000000000007941 */ /* 0x000fea0003800000 */
.L_x_2547:
        /* <DEDUP_REMOVED lines=64> */
.L_x_2550:
[----:B------:R-:W-:Y:S05]  /*4fb0*/  BSYNC B0 ;  /* 0x0000000000007941 */ /* 0x000fea0003800000 */
.L_x_2549:
        /* <DEDUP_REMOVED lines=67> */
.L_x_2552:
[----:B------:R-:W-:Y:S05]  /*53f0*/  BSYNC B0 ;  /* 0x0000000000007941 */ /* 0x000fea0003800000 */
.L_x_2551:
        /* <DEDUP_REMOVED lines=67> */
.L_x_2554:
[----:B------:R-:W-:Y:S05]  /*5830*/  BSYNC B0 ;  /* 0x0000000000007941 */ /* 0x000fea0003800000 */
.L_x_2553:
        /* <DEDUP_REMOVED lines=67> */
.L_x_2556:
[----:B------:R-:W-:Y:S05]  /*5c70*/  BSYNC B0 ;  /* 0x0000000000007941 */ /* 0x000fea0003800000 */
.L_x_2555:
        /* <DEDUP_REMOVED lines=64> */
.L_x_2558:
[----:B------:R-:W-:Y:S05]  /*6080*/  BSYNC B0 ;  /* 0x0000000000007941 */ /* 0x000fea0003800000 */
.L_x_2557:
[----:B------:R-:W-:Y:S01]  /*6090*/  LOP3.LUT P0, RZ, R236, 0x2, RZ, 0xc0, !PT ;  /* 0x00000002ecff7812 */ /* 0x000fe2000780c0ff */
[----:B------:R-:W-:Y:S01]  /*60a0*/  @!UPT UIADD3 URZ, URZ, URZ, URZ ;  /* 0x0000003f3f3ff290 */ /* 0x000fe2000fffe03f */
[----:B------:R-:W-:Y:S11]  /*60b0*/  BSSY B0, `(.L_x_2559) ;  /* 0x0000043000007945 */ /* 0x000ff60003800000 */
        /* <DEDUP_REMOVED lines=66> */
.L_x_2560:
[----:B------:R-:W-:Y:S05]  /*64e0*/  BSYNC B0 ;  /* 0x0000000000007941 */ /* 0x000fea0003800000 */
.L_x_2559:
        /* <DEDUP_REMOVED lines=21> */
[----:B---3--:R-:W-:Y:S02]  /*6640*/  @!P0 HADD2.F32 R0, -RZ, R2.H0_H0 ;  /* 0x20000002ff008230 */ /* 0x008fe40000004100 */
[--C-:B--2---:R-:W-:Y:S02]  /*6650*/  @!P0 HADD2.F32 R23, -RZ, R7.reuse.H0_H0 ;  /* 0x20000007ff178230 */ /* 0x104fe40000004100 */
[----:B------:R-:W-:Y:S02]  /*6660*/  @!P0 HADD2.F32 R8, -RZ, R4.H1_H1 ;  /* 0x30000004ff088230 */ /* 0x000fe40000004100 */
[----:B------:R-:W-:Y:S01]  /*6670*/  @!P0 HADD2.F32 R24, -RZ, R7.H1_H1 ;  /* 0x30000007ff188230 */ /* 0x000fe20000004100 */
[----:B------:R-:W-:Y:S01]  /*6680*/  @!P0 MOV R7, R17 ;  /* 0x0000001100078202 */ /* 0x000fe20000000f00 */
[--C-:B------:R-:W-:Y:S01]  /*6690*/  @!P0 HADD2.F32 R20, -RZ, R6.reuse.H0_H0 ;  /* 0x20000006ff148230 */ /* 0x100fe20000004100 */
[-C--:B------:R-:W-:Y:S01]  /*66a0*/  @!P0 FMUL.FTZ R25, R8, R0.reuse ;  /* 0x0000000008198220 */ /* 0x080fe20000410000 */
[----:B------:R-:W-:Y:S02]  /*66b0*/  @!P0 HADD2.F32 R22, -RZ, R6.H1_H1 ;  /* 0x30000006ff168230 */ /* 0x000fe40000004100 */
[----:B------:R-:W-:Y:S02]  /*66c0*/  @!P0 HADD2.F32 R6, -RZ, R4.H0_H0 ;  /* 0x20000004ff068230 */ /* 0x000fe40000004100 */
[----:B------:R-:W-:Y:S02]  /*66d0*/  @!P0 HADD2.F32 R21, -RZ, R7.H1_H1 ;  /* 0x30000007ff158230 */ /* 0x000fe40000004100 */
[----:B------:R-:W-:Y:S01]  /*66e0*/  @!P0 HADD2.F32 R2, -RZ, R2.H1_H1 ;  /* 0x30000002ff028230 */ /* 0x000fe20000004100 */
[C---:B------:R-:W-:Y:S01]  /*66f0*/  @!P0 FMUL.FTZ R0, R6.reuse, R0 ;  /* 0x0000000006008220 */ /* 0x040fe20000410000 */
[--C-:B------:R-:W-:Y:S01]  /*6700*/  @!P0 HADD2.F32 R5, -RZ, R3.reuse.H0_H0 ;  /* 0x20000003ff058230 */ /* 0x100fe20000004100 */
[----:B------:R-:W-:Y:S01]  /*6710*/  @!P0 FFMA.FTZ R25, R6, R20, -R25 ;  /* 0x0000001406198223 */ /* 0x000fe20000010819 */
[----:B------:R-:W-:Y:S01]  /*6720*/  @!P0 HADD2.F32 R4, -RZ, R3.H1_H1 ;  /* 0x30000003ff048230 */ /* 0x000fe20000004100 */
[----:B------:R-:W-:Y:S01]  /*6730*/  @!P0 IMAD.MOV.U32 R6, RZ, RZ, R18 ;  /* 0x000000ffff068224 */ /* 0x000fe200078e0012 */
[----:B------:R-:W-:Y:S01]  /*6740*/  @!P0 MOV R3, R19 ;  /* 0x0000001300038202 */ /* 0x000fe20000000f00 */
[----:B------:R-:W-:Y:S01]  /*6750*/  @!P0 FMUL.FTZ R26, R21, R2 ;  /* 0x00000002151a8220 */ /* 0x000fe20000410000 */
[----:B------:R-:W-:Y:S01]  /*6760*/  @!P0 HADD2.F32 R7, -RZ, R7.H0_H0 ;  /* 0x20000007ff078230 */ /* 0x000fe20000004100 */
[----:B------:R-:W-:Y:S01]  /*6770*/  @!P0 FFMA.FTZ R0, R8, R20, R0 ;  /* 0x0000001408008223 */ /* 0x000fe20000010000 */
[--C-:B------:R-:W-:Y:S02]  /*6780*/  @!P0 HADD2.F32 R8, -RZ, R6.reuse.H1_H1 ;  /* 0x30000006ff088230 */ /* 0x100fe40000004100 */
[----:B------:R-:W-:Y:S01]  /*6790*/  @!P0 HADD2.F32 R6, -RZ, R6.H0_H0 ;  /* 0x20000006ff068230 */ /* 0x000fe20000004100 */
[C---:B------:R-:W-:Y:S01]  /*67a0*/  @!P0 FMUL.FTZ R2, R7.reuse, R2 ;  /* 0x0000000207028220 */ /* 0x040fe20000410000 */
[----:B------:R-:W-:Y:S01]  /*67b0*/  @!P0 F2FP.PACK_AB R0, R0, R25 ;  /* 0x000000190000823e */ /* 0x000fe200000000ff */
[----:B------:R-:W-:Y:S01]  /*67c0*/  @!P0 FFMA.FTZ R26, R7, R22, -R26 ;  /* 0x00000016071a8223 */ /* 0x000fe2000001081a */
[--C-:B------:R-:W-:Y:S01]  /*67d0*/  @!P0 HADD2.F32 R20, -RZ, R3.reuse.H1_H1 ;  /* 0x30000003ff148230 */ /* 0x100fe20000004100 */
[-C--:B------:R-:W-:Y:S01]  /*67e0*/  @!P0 FMUL.FTZ R30, R8, R5.reuse ;  /* 0x00000005081e8220 */ /* 0x080fe20000410000 */
[----:B------:R-:W-:Y:S01]  /*67f0*/  @!P0 HADD2.F32 R7, -RZ, R3.H0_H0 ;  /* 0x20000003ff078230 */ /* 0x000fe20000004100 */
[----:B------:R-:W-:Y:S01]  /*6800*/  @!P0 FMUL.FTZ R3, R6, R5 ;  /* 0x0000000506038220 */ /* 0x000fe20000410000 */
[----:B------:R-:W-:Y:S01]  /*6810*/  @!P0 MOV R16, R0 ;  /* 0x0000000000108202 */ /* 0x000fe20000000f00 */
[-C--:B------:R-:W-:Y:S01]  /*6820*/  @!P0 FMUL.FTZ R29, R20, R4.reuse ;  /* 0x00000004141d8220 */ /* 0x080fe20000410000 */
[----:B------:R-:W-:Y:S01]  /*6830*/  MOV R5, 0x140 ;  /* 0x0000014000057802 */ /* 0x000fe20000000f00 */
        /* <DEDUP_REMOVED lines=8> */
[C---:B------:R-:W-:Y:S01]  /*68c0*/  IMAD.WIDE.U32 R30, R5.reuse, c[0x0][0x198], R64 ;  /* 0x00006600051e7a25 */ /* 0x040fe200078e0040 */
[----:B------:R-:W-:Y:S02]  /*68d0*/  @!P0 MOV R17, R2 ;  /* 0x0000000200118202 */ /* 0x000fe40000000f00 */
[----:B------:R-:W-:Y:S01]  /*68e0*/  @!P0 F2FP.PACK_AB R4, R4, R7 ;  /* 0x000000070404823e */ /* 0x000fe200000000ff */
[----:B------:R-:W-:Y:S01]  /*68f0*/  IMAD R5, R5, c[0x0][0x19c], RZ ;  /* 0x0000670005057a24 */ /* 0x000fe200078e02ff */
[----:B------:R-:W-:Y:S02]  /*6900*/  @!P0 MOV R18, R3 ;  /* 0x0000000300128202 */ /* 0x000fe40000000f00 */
[----:B------:R-:W-:Y:S01]  /*6910*/  @!P0 MOV R19, R4 ;  /* 0x0000000400138202 */ /* 0x000fe20000000f00 */
[----:B------:R-:W-:Y:S05]  /*6920*/  IMAD.IADD R31, R31, 0x1, R5 ;  /* 0x000000011f1f7824 */ /* 0x000fea00078e0205 */
[----:B------:R1:W-:Y:S02]  /*6930*/  STG.E.128 [R30.64], R16 ;  /* 0x000000101e007986 */ /* 0x0003e4000c101d06 */
.L_x_2562:
[----:B------:R-:W-:Y:S05]  /*6940*/  BSYNC B0 ;  /* 0x0000000000007941 */ /* 0x000fea0003800000 */
.L_x_2561:
[----:B------:R-:W-:Y:S01]  /*6950*/  LOP3.LUT P0, RZ, R236, 0x8, RZ, 0xc0, !PT ;  /* 0x00000008ecff7812 */ /* 0x000fe2000780c0ff */
[----:B------:R-:W-:Y:S01]  /*6960*/  @!UPT UIADD3 URZ, URZ, URZ, URZ ;  /* 0x0000003f3f3ff290 */ /* 0x000fe2000fffe03f */
[----:B------:R-:W-:Y:S11]  /*6970*/  BSSY B0, `(.L_x_2563) ;  /* 0x0000043000007945 */ /* 0x000ff60003800000 */
[----:B------:R-:W-:-:S05]  /*6980*/  @!P0 BRA `(.L_x_2564) ;  /* 0x0000041000008947 */ /* 0x000fca0003800000 */
[----:B-----5:R-:W-:Y:S02]  /*6990*/  ISETP.GE.AND P0, PT, R14, UR4, PT ;  /* 0x000000040e007c0c */ /* 0x020fe4000bf06270 */
[----:B------:R-:W-:Y:S02]  /*69a0*/  MOV R0, c[0x0][0x288] ;  /* 0x0000a20000007a02 */ /* 0x000fe40000000f00 */
[----:B-1----:R-:W-:Y:S02]  /*69b0*/  MOV R16, R105 ;  /* 0x0000006900107202 */ /* 0x002fe40000000f00 */
[----:B------:R-:W-:Y:S02]  /*69c0*/  MOV R17, R104 ;  /* 0x0000006800117202 */ /* 0x000fe40000000f00 */
[----:B------:R-:W-:Y:S03]  /*69d0*/  MOV R65, R63 ;  /* 0x0000003f00417202 */ /* 0x000fe60000000f00 */
[----:B------:R-:W-:Y:S02]  /*69e0*/  IMAD.WIDE.U32 R16, R0, 0x160, R16 ;  /* 0x0000016000107825 */ /* 0x000fe400078e0010 */
[C---:B------:R-:W-:Y:S02]  /*69f0*/  @!P0 SHF.L.U32 R2, R131.reuse, 0x1, RZ ;  /* 0x0000000183028819 */ /* 0x040fe400000006ff */
[----:B------:R-:W-:Y:S02]  /*6a00*/  @!P0 SHF.L.U64.HI R0, R131, 0x1, R116 ;  /* 0x0000000183008819 */ /* 0x000fe40000010274 */
[----:B------:R-:W-:Y:S02]  /*6a10*/  @!P0 IADD3 R6, P1, R2, R28, RZ ;  /* 0x0000001c02068210 */ /* 0x000fe40007f3e0ff */
[----:B------:R-:W-:Y:S03]  /*6a20*/  IADD3 R17, R17, UR22, RZ ;  /* 0x0000001611117c10 */ /* 0x000fe6000fffe0ff */
[----:B------:R-:W-:Y:S01]  /*6a30*/  @!P0 IMAD.X R7, R0, 0x1, R27, P1 ;  /* 0x0000000100078824 */ /* 0x000fe200008e061b */
[----:B------:R-:W-:Y:S02]  /*6a40*/  @!P0 IADD3 R2, P1, R2, R10, RZ ;  /* 0x0000000a02028210 */ /* 0x000fe40007f3e0ff */
[----:B------:R-:W2:Y:S02]  /*6a50*/  LDG.E.128 R16, [R16.64] ;  /* 0x0000000610107981 */ /* 0x000ea4000c1e1d00 */
[----:B------:R-:W-:Y:S06]  /*6a60*/  @!P0 IADD3.X R3, R0, R9, RZ, P1, !PT ;  /* 0x0000000900038210 */ /* 0x000fec0000ffe4ff */
[----:B------:R-:W3:Y:S06]  /*6a70*/  @!P0 LDG.E.64 R2, [R2.64] ;  /* 0x0000000602028981 */ /* 0x000eec000c1e1b00 */
[----:B------:R-:W4:Y:S02]  /*6a80*/  @!P0 LDG.E.64 R6, [R6.64] ;  /* 0x0000000606068981 */ /* 0x000f24000c1e1b00 */
[--C-:B----4-:R-:W-:Y:S01]  /*6a90*/  @!P0 HADD2.F32 R23, -RZ, R7.reuse.H0_H0 ;  /* 0x20000007ff178230 */ /* 0x110fe20000004100 */
[----:B--2---:R-:W-:Y:S01]  /*6aa0*/  @!P0 MOV R4, R16 ;  /* 0x0000001000048202 */ /* 0x004fe20000000f00 */
[----:B---3--:R-:W-:Y:S02]  /*6ab0*/  @!P0 HADD2.F32 R0, -RZ, R2.H0_H0 ;  /* 0x20000002ff008230 */ /* 0x008fe40000004100 */
[----:B------:R-:W-:Y:S01]  /*6ac0*/  @!P0 HADD2.F32 R24, -RZ, R7.H1_H1 ;  /* 0x30000007ff188230 */ /* 0x000fe20000004100 */
[----:B------:R-:W-:Y:S01]  /*6ad0*/  @!P0 MOV R7, R17 ;  /* 0x0000001100078202 */ /* 0x000fe20000000f00 */
[----:B------:R-:W-:Y:S02]  /*6ae0*/  @!P0 HADD2.F32 R8, -RZ, R4.H1_H1 ;  /* 0x30000004ff088230 */ /* 0x000fe40000004100 */
[--C-:B------:R-:W-:Y:S02]  /*6af0*/  @!P0 HADD2.F32 R20, -RZ, R6.reuse.H0_H0 ;  /* 0x20000006ff148230 */ /* 0x100fe40000004100 */
[----:B------:R-:W-:Y:S01]  /*6b00*/  @!P0 HADD2.F32 R22, -RZ, R6.H1_H1 ;  /* 0x30000006ff168230 */ /* 0x000fe20000004100 */
[-C--:B------:R-:W-:Y:S01]  /*6b10*/  @!P0 FMUL.FTZ R25, R8, R0.reuse ;  /* 0x0000000008198220 */ /* 0x080fe20000410000 */
        /* <DEDUP_REMOVED lines=40> */
.L_x_2564:
[----:B------:R-:W-:Y:S05]  /*6da0*/  BSYNC B0 ;  /* 0x0000000000007941 */ /* 0x000fea0003800000 */
.L_x_2563:
        /* <DEDUP_REMOVED lines=12> */
[----:B------:R-:W-:Y:S02]  /*6e70*/  IADD3 R17, R17, UR21, RZ ;  /* 0x0000001511117c10 */ /* 0x000fe4000fffe0ff */
[C---:B------:R-:W-:Y:S02]  /*6e80*/  @!P0 IADD3 R6, P2, R2.reuse, R28, RZ ;  /* 0x0000001c02068210 */ /* 0x040fe40007f5e0ff */
[----:B------:R-:W-:Y:S02]  /*6e90*/  @!P0 IADD3 R2, P1, R2, R10, RZ ;  /* 0x0000000a02028210 */ /* 0x000fe40007f3e0ff */
[----:B------:R-:W2:Y:S01]  /*6ea0*/  LDG.E.128 R16, [R16.64] ;  /* 0x0000000610107981 */ /* 0x000ea2000c1e1d00 */
[C---:B------:R-:W-:Y:S01]  /*6eb0*/  @!P0 IMAD.X R7, R0.reuse, 0x1, R27, P2 ;  /* 0x0000000100078824 */ /* 0x040fe200010e061b */
        /* <DEDUP_REMOVED lines=52> */
.L_x_2566:
[----:B------:R-:W-:Y:S05]  /*7200*/  BSYNC B0 ;  /* 0x0000000000007941 */ /* 0x000fea0003800000 */
.L_x_2565:
        /* <DEDUP_REMOVED lines=69> */
.L_x_2568:
[----:B------:R-:W-:Y:S05]  /*7660*/  BSYNC B0 ;  /* 0x0000000000007941 */ /* 0x000fea0003800000 */
.L_x_2567:
        /* <DEDUP_REMOVED lines=69> */
.L_x_2570:
[----:B------:R-:W-:Y:S05]  /*7ac0*/  BSYNC B0 ;  /* 0x0000000000007941 */ /* 0x000fea0003800000 */
.L_x_2569:
        /* <DEDUP_REMOVED lines=69> */
.L_x_2572:
[----:B------:R-:W-:Y:S05]  /*7f20*/  BSYNC B0 ;  /* 0x0000000000007941 */ /* 0x000fea0003800000 */
.L_x_2571:
[----:B------:R-:W-:Y:S01]  /*7f30*/  IMAD.MOV.U32 R0, RZ, RZ, c[0x0][0x230] ;  /* 0x00008c00ff007624 */ /* 0x000fe200078e00ff */
[----:B------:R-:W-:Y:S01]  /*7f40*/  ULDC UR4, c[0x0][0x230] ;  /* 0x00008c0000047ab9 */ /* 0x000fe20000000800 */
[----:B------:R-:W-:Y:S02]  /*7f50*/  IMAD.MOV.U32 R26, RZ, RZ, R28 ;  /* 0x000000ffff1a7224 */ /* 0x000fe400078e001c */
[----:B------:R-:W-:Y:S02]  /*7f60*/  IMAD.U32 R0, R0, -0x80, RZ ;  /* 0xffffff8000007824 */ /* 0x000fe400078e00ff */
[----:B------:R-:W-:Y:S03]  /*7f70*/  IMAD.MOV.U32 R8, RZ, RZ, R10 ;  /* 0x000000ffff087224 */ /* 0x000fe600078e000a */
[C---:B------:R-:W-:Y:S02]  /*7f80*/  LEA R28, P1, R0.reuse, R26, 0x1 ;  /* 0x0000001a001c7211 */ /* 0x040fe400078208ff */
[C---:B------:R-:W-:Y:S02]  /*7f90*/  LEA R10, P0, R0.reuse, R8, 0x1 ;  /* 0x00000008000a7211 */ /* 0x040fe400078008ff */
[C---:B------:R-:W-:Y:S02]  /*7fa0*/  LEA.HI.X.SX32 R27, R0.reuse, R27, 0x1, P1 ;  /* 0x0000001b001b7211 */ /* 0x040fe400008f0eff */
[----:B------:R-:W-:Y:S01]  /*7fb0*/  LEA.HI.X.SX32 R9, R0, R9, 0x1, P0 ;  /* 0x0000000900097211 */ /* 0x000fe200000f0eff */
[----:B------:R-:W-:-:S05]  /*7fc0*/  BRA `(.L_x_2573) ;  /* 0x0000751000007947 */ /* 0x000fca0003800000 */
.L_x_2540:
[----:B------:R-:W-:Y:S01]  /*7fd0*/  ULEA.HI UR29, UR4, UR4, URZ, 0x1 ;  /* 0x00000004041d7291 */ /* 0x000fe2000f8f083f */
[----:B------:R-:W-:Y:S03]  /*7fe0*/  BSSY B1, `(.L_x_2574) ;  /* 0x0000061000017945 */ /* 0x000fe60003800000 */
[----:B------:R-:W-:Y:S06]  /*7ff0*/  USHF.R.S32.HI UR29, URZ, 0x1, UR29 ;  /* 0x000000013f1d7899 */ /* 0x000fec000801141d */
[----:B------:R-:W-:Y:S01]  /*8000*/  MOV R194, UR29 ;  /* 0x0000001d00c27c02 */ /* 0x000fe20008000f00 */
[----:B------:R-:W-:-:S05]  /*8010*/  @!P1 BRA `(.L_x_2575) ;  /* 0x000005d000009947 */ /* 0x000fca0003800000 */
[----:B------:R-:W-:Y:S01]  /*8020*/  IMAD.MOV.U32 R2, RZ, RZ, R105 ;  /* 0x000000ffff027224 */ /* 0x000fe200078e0069 */
[----:B------:R-:W-:Y:S01]  /*8030*/  MOV R3, R104 ;  /* 0x0000006800037202 */ /* 0x000fe20000000f00 */
[----:B------:R-:W-:Y:S01]  /*8040*/  BSSY B0, `(.L_x_2576) ;  /* 0x0000058000007945 */ /* 0x000fe20003800000 */
[----:B-----5:R-:W-:Y:S03]  /*8050*/  ISETP.GE.AND P0, PT, R14, UR4, PT ;  /* 0x000000040e007c0c */ /* 0x020fe6000bf06270 */
[----:B------:R2:W5:Y:S10]  /*8060*/  LDG.E.128 R20, [R2.64] ;  /* 0x0000000602147981 */ /* 0x000574000c1e1d00 */
[----:B------:R-:W-:-:S05]  /*8070*/  @P0 BRA `(.L_x_2577) ;  /* 0x0000054000000947 */ /* 0x000fca0003800000 */
[----:B------:R-:W-:Y:S02]  /*8080*/  ISETP.GE.AND P0, PT, R14, R194, PT ;  /* 0x000000c20e00720c */ /* 0x000fe40003f06270 */
[----:B------:R-:W-:Y:S02]  /*8090*/  MOV R0, RZ ;  /* 0x000000ff00007202 */ /* 0x000fe40000000f00 */
[----:B-1----:R-:W-:Y:S02]  /*80a0*/  MOV R4, R107 ;  /* 0x0000006b00047202 */ /* 0x002fe40000000f00 */
[----:B------:R-:W-:Y:S02]  /*80b0*/  MOV R5, R106 ;  /* 0x0000006a00057202 */ /* 0x000fe40000000f00 */
[----:B-----5:R-:W-:Y:S02]  /*80c0*/  MOV R31, R21 ;  /* 0x00000015001f7202 */ /* 0x020fe40000000f00 */
[----:B------:R-:W-:Y:S02]  /*80d0*/  MOV R30, R22 ;  /* 0x00000016001e7202 */ /* 0x000fe40000000f00 */
[----:B------:R-:W-:Y:S02]  /*80e0*/  MOV R29, R23 ;  /* 0x00000017001d7202 */ /* 0x000fe40000000f00 */
[----:B------:R-:W-:Y:S04]  /*80f0*/  @P0 IADD3 R0, RZ, -UR29, RZ ;  /* 0x8000001dff000c10 */ /* 0x000fe8000fffe0ff */
[C---:B------:R-:W-:Y:S04]  /*8100*/  LEA R32, P1, R0.reuse, R4, 0x1 ;  /* 0x0000000400207211 */ /* 0x040fe800078208ff */
[----:B------:R-:W-:Y:S02]  /*8110*/  LEA.HI.X.SX32 R33, R0, R5, 0x1, P1 ;  /* 0x0000000500217211 */ /* 0x000fe400008f0eff */
[----:B------:R-:W-:Y:S02]  /*8120*/  MOV R0, R194 ;  /* 0x000000c200007202 */ /* 0x000fe40000000f00 */
[----:B------:R-:W-:Y:S02]  /*8130*/  @P0 IADD3 R0, RZ, -UR29, RZ ;  /* 0x8000001dff000c10 */ /* 0x000fe4000fffe0ff */
[----:B------:R-:W3:Y:S02]  /*8140*/  LDG.E.128 R32, [R32.64] ;  /* 0x0000000620207981 */ /* 0x000ee4000c1e1d00 */
[C---:B------:R-:W-:Y:S02]  /*8150*/  LEA R4, P1, R0.reuse, R2, 0x1 ;  /* 0x0000000200047211 */ /* 0x040fe400078208ff */
[----:B--2---:R-:W-:Y:S02]  /*8160*/  MOV R2, R109 ;  /* 0x0000006d00027202 */ /* 0x004fe40000000f00 */
[----:B------:R-:W-:Y:S02]  /*8170*/  LEA.HI.X.SX32 R5, R0, R3, 0x1, P1 ;  /* 0x0000000300057211 */ /* 0x000fe400008f0eff */
[----:B------:R-:W-:Y:S02]  /*8180*/  MOV R0, RZ ;  /* 0x000000ff00007202 */ /* 0x000fe40000000f00 */
[----:B------:R-:W-:Y:S02]  /*8190*/  @P0 IADD3 R0, RZ, -UR29, RZ ;  /* 0x8000001dff000c10 */ /* 0x000fe4000fffe0ff */
[----:B------:R-:W2:Y:S01]  /*81a0*/  LDG.E.128 R4, [R4.64] ;  /* 0x0000000604047981 */ /* 0x000ea2000c1e1d00 */
[----:B------:R-:W-:Y:S02]  /*81b0*/  MOV R3, R108 ;  /* 0x0000006c00037202 */ /* 0x000fe40000000f00 */
[C---:B------:R-:W-:Y:S04]  /*81c0*/  LEA R24, P1, R0.reuse, R2, 0x1 ;  /* 0x0000000200187211 */ /* 0x040fe800078208ff */
[----:B------:R-:W-:Y:S01]  /*81d0*/  LEA.HI.X.SX32 R25, R0, R3, 0x1, P1 ;  /* 0x0000000300197211 */ /* 0x000fe200008f0eff */
[--C-:B---3--:R-:W-:Y:S02]  /*81e0*/  HADD2.F32 R0, -RZ, R32.reuse.H0_H0 ;  /* 0x20000020ff007230 */ /* 0x108fe40000004100 */
[----:B------:R-:W-:Y:S02]  /*81f0*/  HADD2.F32 R2, -RZ, R32.H1_H1 ;  /* 0x30000020ff027230 */ /* 0x000fe40000004100 */
        /* <DEDUP_REMOVED lines=12> */
[--C-:B--2---:R-:W-:Y:S01]  /*82c0*/  HADD2.F32 R21, -RZ, R4.reuse.H0_H0 ;  /* 0x20000004ff157230 */ /* 0x104fe20000004100 */
[----:B------:R1:W2:Y:S01]  /*82d0*/  LDG.E.128 R32, [R24.64] ;  /* 0x0000000618207981 */ /* 0x0002a2000c1e1d00 */
[----:B------:R-:W-:Y:S02]  /*82e0*/  @!P0 FADD.FTZ R16, -R16, -RZ ;  /* 0x800000ff10108221 */ /* 0x000fe40000010100 */
[----:B------:R-:W-:Y:S02]  /*82f0*/  @!P0 FADD.FTZ R8, -R8, -RZ ;  /* 0x800000ff08088221 */ /* 0x000fe40000010100 */
[----:B------:R-:W-:Y:S01]  /*8300*/  FMUL.FTZ R0, R21, R0 ;  /* 0x0000000015007220 */ /* 0x000fe20000410000 */
[----:B------:R-:W-:Y:S01]  /*8310*/  HADD2.F32 R21, -RZ, R7.H0_H0 ;  /* 0x20000007ff157230 */ /* 0x000fe20000004100 */
[----:B-1----:R-:W-:Y:S01]  /*8320*/  MOV R24, R20 ;  /* 0x0000001400187202 */ /* 0x002fe20000000f00 */
[----:B------:R-:W-:Y:S02]  /*8330*/  HADD2.F32 R20, -RZ, R4.H1_H1 ;  /* 0x30000004ff147230 */ /* 0x000fe40000004100 */
[----:B------:R-:W-:Y:S03]  /*8340*/  HADD2.F32 R4, -RZ, R5.H0_H0 ;  /* 0x20000005ff047230 */ /* 0x000fe60000004100 */
[----:B------:R-:W-:Y:S01]  /*8350*/  FMUL.FTZ R2, R20, R2 ;  /* 0x0000000214027220 */ /* 0x000fe20000410000 */
[----:B------:R-:W-:Y:S01]  /*8360*/  HADD2.F32 R20, -RZ, R7.H1_H1 ;  /* 0x30000007ff147230 */ /* 0x000fe20000004100 */
[----:B------:R-:W-:Y:S01]  /*8370*/  FMUL.FTZ R3, R4, R3 ;  /* 0x0000000304037220 */ /* 0x000fe20000410000 */
[----:B------:R-:W-:Y:S01]  /*8380*/  HADD2.F32 R4, -RZ, R5.H1_H1 ;  /* 0x30000005ff047230 */ /* 0x000fe20000004100 */
        /* <DEDUP_REMOVED lines=9> */
[----:B------:R-:W-:Y:S02]  /*8420*/  HADD2.F32 R20, -RZ, R31.H0_H0 ;  /* 0x2000001fff147230 */ /* 0x000fe40000004100 */
[--C-:B--2---:R-:W-:Y:S02]  /*8430*/  HADD2.F32 R17, -RZ, R32.reuse.H0_H0 ;  /* 0x20000020ff117230 */ /* 0x104fe40000004100 */
[----:B------:R-:W-:Y:S02]  /*8440*/  HADD2.F32 R19, -RZ, R32.H1_H1 ;  /* 0x30000020ff137230 */ /* 0x000fe40000004100 */
[--C-:B------:R-:W-:Y:S01]  /*8450*/  HADD2.F32 R21, -RZ, R33.reuse.H0_H0 ;  /* 0x20000021ff157230 */ /* 0x100fe20000004100 */
[----:B------:R-:W-:Y:S01]  /*8460*/  FFMA.FTZ R0, R16, R17, R0 ;  /* 0x0000001110007223 */ /* 0x000fe20000010000 */
[----:B------:R-:W-:Y:S01]  /*8470*/  HADD2.F32 R22, -RZ, R33.H1_H1 ;  /* 0x30000021ff167230 */ /* 0x000fe20000004100 */
[----:B------:R-:W-:Y:S01]  /*8480*/  FFMA.FTZ R2, R18, R19, R2 ;  /* 0x0000001312027223 */ /* 0x000fe20000010002 */
[----:B------:R-:W-:Y:S01]  /*8490*/  HADD2.F32 R16, -RZ, R31.H1_H1 ;  /* 0x3000001fff107230 */ /* 0x000fe20000004100 */
[----:B------:R-:W-:Y:S01]  /*84a0*/  FFMA.FTZ R3, R20, R21, R3 ;  /* 0x0000001514037223 */ /* 0x000fe20000010003 */
[----:B------:R-:W-:Y:S02]  /*84b0*/  HADD2.F32 R23, -RZ, R34.H0_H0 ;  /* 0x20000022ff177230 */ /* 0x000fe40000004100 */
        /* <DEDUP_REMOVED lines=13> */
[----:B------:R-:W-:Y:S01]  /*8590*/  FFMA.FTZ R8, R20, R26, R8 ;  /* 0x0000001a14087223 */ /* 0x000fe20000010008 */
[----:B------:R-:W-:Y:S04]  /*85a0*/  F2FP.PACK_AB R20, R2, R0 ;  /* 0x000000000214723e */ /* 0x000fe800000000ff */
[----:B------:R-:W-:Y:S02]  /*85b0*/  F2FP.PACK_AB R23, R8, R7 ;  /* 0x000000070817723e */ /* 0x000fe400000000ff */
.L_x_2577:
[----:B------:R-:W-:Y:S05]  /*85c0*/  BSYNC B0 ;  /* 0x0000000000007941 */ /* 0x000fea0003800000 */
.L_x_2576:
[----:B------:R-:W-:Y:S05]  /*85d0*/  MOV R65, R63 ;  /* 0x0000003f00417202 */ /* 0x000fea0000000f00 */
[----:B-----5:R3:W-:Y:S02]  /*85e0*/  STG.E.128 [R64.64], R20 ;  /* 0x0000001440007986 */ /* 0x0207e4000c101d06 */
.L_x_2575:
[----:B------:R-:W-:Y:S05]  /*85f0*/  BSYNC B1 ;  /* 0x0000000000017941 */ /* 0x000fea0003800000 */
.L_x_2574:
[----:B------:R-:W-:Y:S01]  /*8600*/  BSSY B1, `(.L_x_2578) ;  /* 0x0000060000017945 */ /* 0x000fe20003800000 */
[----:B------:R-:W-:-:S05]  /*8610*/  @!P4 BRA `(.L_x_2579) ;  /* 0x000005e00000c947 */ /* 0x000fca0003800000 */
[C---:B--2---:R-:W-:Y:S01]  /*8620*/  LEA R2, P0, R111.reuse, R105, 0x1 ;  /* 0x000000696f027211 */ /* 0x044fe200078008ff */
[----:B------:R-:W-:Y:S03]  /*8630*/  BSSY B0, `(.L_x_2580) ;  /* 0x0000059000007945 */ /* 0x000fe60003800000 */
[----:B------:R-:W-:Y:S02]  /*8640*/  LEA.HI.X R3, R111, R104, R110, 0x1, P0 ;  /* 0x000000686f037211 */ /* 0x000fe400000f0c6e */
[----:B-----5:R-:W-:Y:S03]  /*8650*/  ISETP.GE.AND P0, PT, R14, UR4, PT ;  /* 0x000000040e007c0c */ /* 0x020fe6000bf06270 */
[----:B---3--:R2:W5:Y:S10]  /*8660*/  LDG.E.128 R20, [R2.64] ;  /* 0x0000000602147981 */ /* 0x008574000c1e1d00 */
[----:B------:R-:W-:-:S05]  /*8670*/  @P0 BRA `(.L_x_2581) ;  /* 0x0000054000000947 */ /* 0x000fca0003800000 */
[-C--:B------:R-:W-:Y:S02]  /*8680*/  ISETP.GE.AND P0, PT, R14, R194.reuse, PT ;  /* 0x000000c20e00720c */ /* 0x080fe40003f06270 */
[----:B------:R-:W-:Y:S02]  /*8690*/  MOV R0, R194 ;  /* 0x000000c200007202 */ /* 0x000fe40000000f00 */
[----:B-1---5:R-:W-:Y:S02]  /*86a0*/  MOV R31, R21 ;  /* 0x00000015001f7202 */ /* 0x022fe40000000f00 */
[----:B------:R-:W-:Y:S02]  /*86b0*/  MOV R30, R22 ;  /* 0x00000016001e7202 */ /* 0x000fe40000000f00 */
[----:B------:R-:W-:Y:S05]  /*86c0*/  MOV R29, R23 ;  /* 0x00000017001d7202 */ /* 0x000fea0000000f00 */
[----:B------:R-:W-:Y:S04]  /*86d0*/  @P0 IADD3 R0, RZ, -UR29, RZ ;  /* 0x8000001dff000c10 */ /* 0x000fe8000fffe0ff */
[C---:B------:R-:W-:Y:S04]  /*86e0*/  LEA R4, P1, R0.reuse, R2, 0x1 ;  /* 0x0000000200047211 */ /* 0x040fe800078208ff */
[----:B------:R-:W-:Y:S02]  /*86f0*/  LEA.HI.X.SX32 R5, R0, R3, 0x1, P1 ;  /* 0x0000000300057211 */ /* 0x000fe400008f0eff */
[----:B--2---:R-:W-:Y:S02]  /*8700*/  MOV R3, RZ ;  /* 0x000000ff00037202 */ /* 0x004fe40000000f00 */
[----:B------:R-:W-:Y:S02]  /*8710*/  @P0 IADD3 R3, RZ, -UR29, RZ ;  /* 0x8000001dff030c10 */ /* 0x000fe4000fffe0ff */
[----:B------:R-:W-:Y:S02]  /*8720*/  MOV R0, RZ ;  /* 0x000000ff00007202 */ /* 0x000fe40000000f00 */
[----:B------:R-:W-:Y:S02]  /*8730*/  IADD3 R6, P1, R141, R3, RZ ;  /* 0x000000038d067210 */ /* 0x000fe40007f3e0ff */
[----:B------:R-:W-:Y:S02]  /*8740*/  @P0 IADD3 R0, RZ, -UR29, RZ ;  /* 0x8000001dff000c10 */ /* 0x000fe4000fffe0ff */
[----:B------:R-:W-:Y:S02]  /*8750*/  LEA.HI.X.SX32 R3, R3, R126, 0x1, P1 ;  /* 0x0000007e03037211 */ /* 0x000fe400008f0eff */
[----:B------:R-:W-:Y:S04]  /*8760*/  IADD3 R2, P1, R141, R0, RZ ;  /* 0x000000008d027210 */ /* 0x000fe80007f3e0ff */
[----:B------:R-:W-:Y:S02]  /*8770*/  LEA.HI.X.SX32 R0, R0, R126, 0x1, P1 ;  /* 0x0000007e00007211 */ /* 0x000fe400008f0eff */
[C---:B------:R-:W-:Y:S04]  /*8780*/  LEA R32, P1, R6.reuse, R107, 0x1 ;  /* 0x0000006b06207211 */ /* 0x040fe800078208ff */
[----:B------:R-:W-:Y:S02]  /*8790*/  LEA.HI.X R33, R6, R106, R3, 0x1, P1 ;  /* 0x0000006a06217211 */ /* 0x000fe400008f0c03 */
[----:B------:R-:W2:Y:S01]  /*87a0*/  LDG.E.128 R4, [R4.64] ;  /* 0x0000000604047981 */ /* 0x000ea2000c1e1d00 */
[C---:B------:R-:W-:Y:S04]  /*87b0*/  LEA R24, P1, R2.reuse, R109, 0x1 ;  /* 0x0000006d02187211 */ /* 0x040fe800078208ff */
[----:B------:R-:W-:Y:S03]  /*87c0*/  LEA.HI.X R25, R2, R108, R0, 0x1, P1 ;  /* 0x0000006c02197211 */ /* 0x000fe600008f0c00 */
[----:B------:R-:W3:Y:S01]  /*87d0*/  LDG.E.128 R32, [R32.64] ;  /* 0x0000000620207981 */ /* 0x000ee2000c1e1d00 */
[----:B--2---:R-:W-:Y:S02]  /*87e0*/  HADD2.F32 R21, -RZ, R4.H0_H0 ;  /* 0x20000004ff157230 */ /* 0x004fe40000004100 */
        /* <DEDUP_REMOVED lines=13> */
[----:B------:R-:W-:Y:S01]  /*88c0*/  @!P0 FADD.FTZ R17, -R17, -RZ ;  /* 0x800000ff11118221 */ /* 0x000fe20000010100 */
[----:B------:R-:W-:Y:S01]  /*88d0*/  HADD2.F32 R21, -RZ, R7.H0_H0 ;  /* 0x20000007ff157230 */ /* 0x000fe20000004100 */
[----:B------:R1:W2:Y:S01]  /*88e0*/  LDG.E.128 R32, [R24.64] ;  /* 0x0000000618207981 */ /* 0x0002a2000c1e1d00 */
[----:B------:R-:W-:Y:S02]  /*88f0*/  @!P0 FADD.FTZ R16, -R16, -RZ ;  /* 0x800000ff10108221 */ /* 0x000fe40000010100 */
[----:B------:R-:W-:Y:S02]  /*8900*/  @!P0 FADD.FTZ R18, -R18, -RZ ;  /* 0x800000ff12128221 */ /* 0x000fe40000010100 */
[----:B------:R-:W-:Y:S01]  /*8910*/  @!P0 FADD.FTZ R8, -R8, -RZ ;  /* 0x800000ff08088221 */ /* 0x000fe20000010100 */
        /* <DEDUP_REMOVED lines=42> */
.L_x_2581:
[----:B------:R-:W-:Y:S05]  /*8bc0*/  BSYNC B0 ;  /* 0x0000000000007941 */ /* 0x000fea0003800000 */
.L_x_2580:
[C---:B--2---:R-:W-:Y:S04]  /*8bd0*/  LEA R2, P0, R47.reuse, R64, 0x1 ;  /* 0x000000402f027211 */ /* 0x044fe800078008ff */
[----:B------:R-:W-:Y:S05]  /*8be0*/  LEA.HI.X R3, R47, R63, R46, 0x1, P0 ;  /* 0x0000003f2f037211 */ /* 0x000fea00000f0c2e */
[----:B-----5:R2:W-:Y:S04]  /*8bf0*/  STG.E.128 [R2.64], R20 ;  /* 0x0000001402007986 */ /* 0x0205e8000c101d06 */
.L_x_2579:
[----:B------:R-:W-:Y:S05]  /*8c00*/  BSYNC B1 ;  /* 0x0000000000017941 */ /* 0x000fea0003800000 */
.L_x_2578:
[----:B------:R-:W-:Y:S01]  /*8c10*/  LOP3.LUT P0, RZ, R236, 0x1, RZ, 0xc0, !PT ;  /* 0x00000001ecff7812 */ /* 0x000fe2000780c0ff */
[----:B------:R-:W-:Y:S01]  /*8c20*/  @!UPT UIADD3 URZ, URZ, URZ, URZ ;  /* 0x0000003f3f3ff290 */ /* 0x000fe2000fffe03f */
[----:B------:R-:W-:Y:S11]  /*8c30*/  BSSY B1, `(.L_x_2582) ;  /* 0x0000060000017945 */ /* 0x000ff60003800000 */
        /* <DEDUP_REMOVED lines=18> */
[C---:B------:R-:W-:Y:S02]  /*8d60*/  IADD3 R6, P1, R140.reuse, R3, RZ ;  /* 0x000000038c067210 */ /* 0x040fe40007f3e0ff */
[----:B------:R-:W-:Y:S02]  /*8d70*/  @P0 IADD3 R0, RZ, -UR29, RZ ;  /* 0x8000001dff000c10 */ /* 0x000fe4000fffe0ff */
[-C--:B------:R-:W-:Y:S02]  /*8d80*/  LEA.HI.X.SX32 R3, R3, R125.reuse, 0x1, P1 ;  /* 0x0000007d03037211 */ /* 0x080fe400008f0eff */
        /* <DEDUP_REMOVED lines=70> */
.L_x_2585:
[----:B------:R-:W-:Y:S05]  /*91f0*/  BSYNC B0 ;  /* 0x0000000000007941 */ /* 0x000fea0003800000 */
.L_x_2584:
[C---:B--2---:R-:W-:Y:S04]  /*9200*/  LEA R2, P0, R186.reuse, R64, 0x1 ;  /* 0x00000040ba027211 */ /* 0x044fe800078008ff */
[----:B------:R-:W-:Y:S05]  /*9210*/  LEA.HI.X R3, R186, R63, R70, 0x1, P0 ;  /* 0x0000003fba037211 */ /* 0x000fea00000f0c46 */
[----:B-----5:R2:W-:Y:S04]  /*9220*/  STG.E.128 [R2.64], R20 ;  /* 0x0000001402007986 */ /* 0x0205e8000c101d06 */
.L_x_2583:
[----:B------:R-:W-:Y:S05]  /*9230*/  BSYNC B1 ;  /* 0x0000000000017941 */ /* 0x000fea0003800000 */
.L_x_2582:
[----:B------:R-:W-:Y:S01]  /*9240*/  BSSY B1, `(.L_x_2586) ;  /* 0x0000066000017945 */ /* 0x000fe20003800000 */
[----:B------:R-:W-:-:S05]  /*9250*/  @!P3 BRA `(.L_x_2587) ;  /* 0x000006400000b947 */ /* 0x000fca0003800000 */
[----:B------:R-:W-:Y:S01]  /*9260*/  IMAD.MOV.U32 R0, RZ, RZ, c[0x0][0x288] ;  /* 0x0000a200ff007624 */ /* 0x000fe200078e00ff */
[----:B--2---:R-:W-:Y:S01]  /*9270*/  MOV R2, R105 ;  /* 0x0000006900027202 */ /* 0x004fe20000000f00 */
[----:B------:R-:W-:Y:S01]  /*9280*/  IMAD.MOV.U32 R3, RZ, RZ, R104 ;  /* 0x000000ffff037224 */ /* 0x000fe200078e0068 */
[----:B-----5:R-:W-:Y:S01]  /*9290*/  ISETP.GE.AND P0, PT, R14, UR4, PT ;  /* 0x000000040e007c0c */ /* 0x020fe2000bf06270 */
[----:B------:R-:W-:Y:S02]  /*92a0*/  BSSY B0, `(.L_x_2588) ;  /* 0x0000059000007945 */ /* 0x000fe40003800000 */
[----:B------:R-:W-:Y:S05]  /*92b0*/  IMAD.WIDE.U32 R2, R0, 0x60, R2 ;  /* 0x0000006000027825 */ /* 0x000fea00078e0002 */
[----:B------:R-:W-:Y:S05]  /*92c0*/  IADD3 R3, R3, UR17, RZ ;  /* 0x0000001103037c10 */ /* 0x000fea000fffe0ff */
[----:B---3--:R2:W5:Y:S01]  /*92d0*/  LDG.E.128 R20, [R2.64] ;  /* 0x0000000602147981 */ /* 0x008562000c1e1d00 */
        /* <DEDUP_REMOVED lines=85> */
.L_x_2589:
[----:B------:R-:W-:Y:S05]  /*9830*/  BSYNC B0 ;  /* 0x0000000000007941 */ /* 0x000fea0003800000 */
.L_x_2588:
[----:B------:R-:W-:Y:S02]  /*9840*/  MOV R0, 0x60 ;  /* 0x0000006000007802 */ /* 0x000fe40000000f00 */
[----:B------:R-:W-:Y:S05]  /*9850*/  MOV R65, R63 ;  /* 0x0000003f00417202 */ /* 0x000fea0000000f00 */
[C---:B--2---:R-:W-:Y:S04]  /*9860*/  IMAD.WIDE.U32 R2, R0.reuse, c[0x0][0x198], R64 ;  /* 0x0000660000027a25 */ /* 0x044fe800078e0040 */
[----:B------:R-:W-:Y:S05]  /*9870*/  IMAD R0, R0, c[0x0][0x19c], RZ ;  /* 0x0000670000007a24 */ /* 0x000fea00078e02ff */
[----:B------:R-:W-:Y:S05]  /*9880*/  IADD3 R3, R3, R0, RZ ;  /* 0x0000000003037210 */ /* 0x000fea0007ffe0ff */
[----:B-----5:R2:W-:Y:S02]  /*9890*/  STG.E.128 [R2.64], R20 ;  /* 0x0000001402007986 */ /* 0x0205e4000c101d06 */
.L_x_2587:
[----:B------:R-:W-:Y:S05]  /*98a0*/  BSYNC B1 ;  /* 0x0000000000017941 */ /* 0x000fea0003800000 */
.L_x_2586:
        /* <DEDUP_REMOVED lines=94> */
.L_x_2593:
[----:B------:R-:W-:Y:S05]  /*9e90*/  BSYNC B0 ;  /* 0x0000000000007941 */ /* 0x000fea0003800000 */
.L_x_2592:
[C---:B--2---:R-:W-:Y:S04]  /*9ea0*/  LEA R2, P0, R190.reuse, R64, 0x1 ;  /* 0x00000040be027211 */ /* 0x044fe800078008ff */
[----:B------:R-:W-:Y:S05]  /*9eb0*/  LEA.HI.X R3, R190, R63, R73, 0x1, P0 ;  /* 0x0000003fbe037211 */ /* 0x000fea00000f0c49 */
[----:B-----5:R2:W-:Y:S04]  /*9ec0*/  STG.E.128 [R2.64], R20 ;  /* 0x0000001402007986 */ /* 0x0205e8000c101d06 */
.L_x_2591:
[----:B------:R-:W-:Y:S05]  /*9ed0*/  BSYNC B1 ;  /* 0x0000000000017941 */ /* 0x000fea0003800000 */
.L_x_2590:
        /* <DEDUP_REMOVED lines=95> */
.L_x_2597:
[----:B------:R-:W-:Y:S05]  /*a4d0*/  BSYNC B0 ;  /* 0x0000000000007941 */ /* 0x000fea0003800000 */
.L_x_2596:
[----:B------:R-:W-:Y:S02]  /*a4e0*/  MOV R0, 0xa0 ;  /* 0x000000a000007802 */ /* 0x000fe40000000f00 */
[----:B------:R-:W-:Y:S05]  /*a4f0*/  MOV R65, R63 ;  /* 0x0000003f00417202 */ /* 0x000fea0000000f00 */
[C---:B--2---:R-:W-:Y:S04]  /*a500*/  IMAD.WIDE.U32 R2, R0.reuse, c[0x0][0x198], R64 ;  /* 0x0000660000027a25 */ /* 0x044fe800078e0040 */
[----:B------:R-:W-:Y:S05]  /*a510*/  IMAD R0, R0, c[0x0][0x19c], RZ ;  /* 0x0000670000007a24 */ /* 0x000fea00078e02ff */
[----:B------:R-:W-:Y:S05]  /*a520*/  IADD3 R3, R3, R0, RZ ;  /* 0x0000000003037210 */ /* 0x000fea0007ffe0ff */
[----:B-----5:R2:W-:Y:S02]  /*a530*/  STG.E.128 [R2.64], R20 ;  /* 0x0000001402007986 */ /* 0x0205e4000c101d06 */
.L_x_2595:
[----:B------:R-:W-:Y:S05]  /*a540*/  BSYNC B1 ;  /* 0x0000000000017941 */ /* 0x000fea0003800000 */
.L_x_2594:
        /* <DEDUP_REMOVED lines=95> */
.L_x_2601:
[----:B------:R-:W-:Y:S05]  /*ab40*/  BSYNC B0 ;  /* 0x0000000000007941 */ /* 0x000fea0003800000 */
.L_x_2600:
[----:B------:R-:W-:Y:S02]  /*ab50*/  MOV R0, 0xc0 ;  /* 0x000000c000007802 */ /* 0x000fe40000000f00 */
[----:B------:R-:W-:Y:S05]  /*ab60*/  MOV R65, R63 ;  /* 0x0000003f00417202 */ /* 0x000fea0000000f00 */
[C---:B--2---:R-:W-:Y:S04]  /*ab70*/  IMAD.WIDE.U32 R2, R0.reuse, c[0x0][0x198], R64 ;  /* 0x0000660000027a25 */ /* 0x044fe800078e0040 */
[----:B------:R-:W-:Y:S05]  /*ab80*/  IMAD R0, R0, c[0x0][0x19c], RZ ;  /* 0x0000670000007a24 */ /* 0x000fea00078e02ff */
[----:B------:R-:W-:Y:S05]  /*ab90*/  IADD3 R3, R3, R0, RZ ;  /* 0x0000000003037210 */ /* 0x000fea0007ffe0ff */
[----:B-----5:R2:W-:Y:S02]  /*aba0*/  STG.E.128 [R2.64], R20 ;  /* 0x0000001402007986 */ /* 0x0205e4000c101d06 */
.L_x_2599:
[----:B------:R-:W-:Y:S05]  /*abb0*/  BSYNC B1 ;  /* 0x0000000000017941 */ /* 0x000fea0003800000 */
.L_x_2598:
        /* <DEDUP_REMOVED lines=95> */
.L_x_2605:
[----:B------:R-:W-:Y:S05]  /*b1b0*/  BSYNC B0 ;  /* 0x0000000000007941 */ /* 0x000fea0003800000 */
.L_x_2604:
[----:B------:R-:W-:Y:S02]  /*b1c0*/  MOV R0, 0xe0 ;  /* 0x000000e000007802 */ /* 0x000fe40000000f00 */
[----:B------:R-:W-:Y:S05]  /*b1d0*/  MOV R65, R63 ;  /* 0x0000003f00417202 */ /* 0x000fea0000000f00 */
[C---:B--2---:R-:W-:Y:S04]  /*b1e0*/  IMAD.WIDE.U32 R2, R0.reuse, c[0x0][0x198], R64 ;  /* 0x0000660000027a25 */ /* 0x044fe800078e0040 */
[----:B------:R-:W-:Y:S05]  /*b1f0*/  IMAD R0, R0, c[0x0][0x19c], RZ ;  /* 0x0000670000007a24 */ /* 0x000fea00078e02ff */
[----:B------:R-:W-:Y:S05]  /*b200*/  IADD3 R3, R3, R0, RZ ;  /* 0x0000000003037210 */ /* 0x000fea0007ffe0ff */
[----:B-----5:R2:W-:Y:S02]  /*b210*/  STG.E.128 [R2.64], R20 ;  /* 0x0000001402007986 */ /* 0x0205e4000c101d06 */
.L_x_2603:
[----:B------:R-:W-:Y:S05]  /*b220*/  BSYNC B1 ;  /* 0x0000000000017941 */ /* 0x000fea0003800000 */
.L_x_2602:
        /* <DEDUP_REMOVED lines=94> */
.L_x_2609:
[----:B------:R-:W-:Y:S05]  /*b810*/  BSYNC B0 ;  /* 0x0000000000007941 */ /* 0x000fea0003800000 */
.L_x_2608:
[C---:B--2---:R-:W-:Y:S04]  /*b820*/  LEA R2, P0, R188.reuse, R64, 0x1 ;  /* 0x00000040bc027211 */ /* 0x044fe800078008ff */
[----:B------:R-:W-:Y:S05]  /*b830*/  LEA.HI.X R3, R188, R63, R76, 0x1, P0 ;  /* 0x0000003fbc037211 */ /* 0x000fea00000f0c4c */
[----:B-----5:R2:W-:Y:S04]  /*b840*/  STG.E.128 [R2.64], R20 ;  /* 0x0000001402007986 */ /* 0x0205e8000c101d06 */
.L_x_2607:
[----:B------:R-:W-:Y:S05]  /*b850*/  BSYNC B1 ;  /* 0x0000000000017941 */ /* 0x000fea0003800000 */
.L_x_2606:
[----:B------:R-:W-:Y:S01]  /*b860*/  LOP3.LUT P0, RZ, R236, 0x2, RZ, 0xc0, !PT ;  /* 0x00000002ecff7812 */ /* 0x000fe2000780c0ff */
[----:B------:R-:W-:Y:S01]  /*b870*/  @!UPT UIADD3 URZ, URZ, URZ, URZ ;  /* 0x0000003f3f3ff290 */ /* 0x000fe2000fffe03f */
[----:B------:R-:W-:Y:S11]  /*b880*/  BSSY B1, `(.L_x_2610) ;  /* 0x0000066000017945 */ /* 0x000ff60003800000 */
        /* <DEDUP_REMOVED lines=94> */
.L_x_2613:
[----:B------:R-:W-:Y:S05]  /*be70*/  BSYNC B0 ;  /* 0x0000000000007941 */ /* 0x000fea0003800000 */
.L_x_2612:
[----:B------:R-:W-:Y:S02]  /*be80*/  MOV R0, 0x120 ;  /* 0x0000012000007802 */ /* 0x000fe40000000f00 */
[----:B------:R-:W-:Y:S05]  /*be90*/  MOV R65, R63 ;  /* 0x0000003f00417202 */ /* 0x000fea0000000f00 */
[C---:B--2---:R-:W-:Y:S04]  /*bea0*/  IMAD.WIDE.U32 R2, R0.reuse, c[0x0][0x198], R64 ;  /* 0x0000660000027a25 */ /* 0x044fe800078e0040 */
[----:B------:R-:W-:Y:S05]  /*beb0*/  IMAD R0, R0, c[0x0][0x19c], RZ ;  /* 0x0000670000007a24 */ /* 0x000fea00078e02ff */
[----:B------:R-:W-:Y:S05]  /*bec0*/  IADD3 R3, R3, R0, RZ ;  /* 0x0000000003037210 */ /* 0x000fea0007ffe0ff */
[----:B-----5:R2:W-:Y:S02]  /*bed0*/  STG.E.128 [R2.64], R20 ;  /* 0x0000001402007986 */ /* 0x0205e4000c101d06 */
.L_x_2611:
[----:B------:R-:W-:Y:S05]  /*bee0*/  BSYNC B1 ;  /* 0x0000000000017941 */ /* 0x000fea0003800000 */
.L_x_2610:
        /* <DEDUP_REMOVED lines=11> */
[----:B-1----:R1:W5:Y:S01]  /*bfa0*/  LDG.E.128 R4, [R2.64] ;  /* 0x0000000602047981 */ /* 0x002362000c1e1d00 */
[----:B------:R-:W-:-:S05]  /*bfb0*/  @P0 BRA `(.L_x_2617) ;  /* 0x0000058000000947 */ /* 0x000fca0003800000 */
[-C--:B------:R-:W-:Y:S01]  /*bfc0*/  ISETP.GE.AND P0, PT, R14, R194.reuse, PT ;  /* 0x000000c20e00720c */ /* 0x080fe20003f06270 */
[----:B---3-5:R-:W-:Y:S01]  /*bfd0*/  IMAD.MOV.U32 R22, RZ, RZ, R4 ;  /* 0x000000ffff167224 */ /* 0x028fe200078e0004 */
[----:B------:R-:W-:Y:S02]  /*bfe0*/  MOV R0, R194 ;  /* 0x000000c200007202 */ /* 0x000fe40000000f00 */
[----:B------:R-:W-:Y:S02]  /*bff0*/  MOV R16, RZ ;  /* 0x000000ff00107202 */ /* 0x000fe40000000f00 */
[----:B------:R-:W-:Y:S02]  /*c000*/  MOV R29, R7 ;  /* 0x00000007001d7202 */ /* 0x000fe40000000f00 */
[----:B------:R-:W-:Y:S02]  /*c010*/  MOV R31, R5 ;  /* 0x00000005001f7202 */ /* 0x000fe40000000f00 */
[----:B------:R-:W-:Y:S03]  /*c020*/  MOV R30, R6 ;  /* 0x00000006001e7202 */ /* 0x000fe60000000f00 */
[----:B------:R-:W-:Y:S02]  /*c030*/  @P0 IADD3 R0, RZ, -UR29, RZ ;  /* 0x8000001dff000c10 */ /* 0x000fe4000fffe0ff */
[----:B------:R-:W-:Y:S02]  /*c040*/  @P0 IADD3 R16, RZ, -UR29, RZ ;  /* 0x8000001dff100c10 */ /* 0x000fe4000fffe0ff */
[C---:B-1----:R-:W-:Y:S04]  /*c050*/  LEA R2, P1, R0.reuse, R2, 0x1 ;  /* 0x0000000200027211 */ /* 0x042fe800078208ff */
[----:B------:R-:W-:Y:S02]  /*c060*/  LEA.HI.X.SX32 R3, R0, R3, 0x1, P1 ;  /* 0x0000000300037211 */ /* 0x000fe400008f0eff */
[----:B------:R-:W-:Y:S02]  /*c070*/  MOV R0, RZ ;  /* 0x000000ff00007202 */ /* 0x000fe40000000f00 */
[----:B------:R-:W-:Y:S02]  /*c080*/  IADD3 R17, P1, R132, R16, RZ ;  /* 0x0000001084117210 */ /* 0x000fe40007f3e0ff */
        /* <DEDUP_REMOVED lines=9> */
[----:B------:R-:W3:Y:S08]  /*c120*/  LDG.E.128 R196, [R196.64] ;  /* 0x00000006c4c47981 */ /* 0x000ef0000c1e1d00 */
[----:B------:R2:W4:Y:S01]  /*c130*/  LDG.E.128 R32, [R20.64] ;  /* 0x0000000614207981 */ /* 0x000522000c1e1d00 */
[--C-:B---3--:R-:W-:Y:S01]  /*c140*/  HADD2.F32 R4, -RZ, R197.reuse.H1_H1 ;  /* 0x300000c5ff047230 */ /* 0x108fe20000004100 */
[----:B--2---:R-:W-:Y:S01]  /*c150*/  IMAD.MOV.U32 R20, RZ, RZ, R16 ;  /* 0x000000ffff147224 */ /* 0x004fe200078e0010 */
[----:B------:R-:W-:Y:S01]  /*c160*/  HADD2.F32 R3, -RZ, R197.H0_H0 ;  /* 0x200000c5ff037230 */ /* 0x000fe20000004100 */
[----:B------:R-:W-:Y:S01]  /*c170*/  MOV R16, R19 ;  /* 0x0000001300107202 */ /* 0x000fe20000000f00 */
[--C-:B------:R-:W-:Y:S01]  /*c180*/  HADD2.F32 R19, -RZ, R17.reuse.H0_H0 ;  /* 0x20000011ff137230 */ /* 0x100fe20000004100 */
[----:B------:R-:W-:Y:S01]  /*c190*/  @!P0 FADD.FTZ R4, -R4, -RZ ;  /* 0x800000ff04048221 */ /* 0x000fe20000010100 */
[----:B------:R-:W-:Y:S01]  /*c1a0*/  HADD2.F32 R17, -RZ, R17.H1_H1 ;  /* 0x30000011ff117230 */ /* 0x000fe20000004100 */
[----:B------:R-:W-:Y:S01]  /*c1b0*/  @!P0 FADD.FTZ R3, -R3, -RZ ;  /* 0x800000ff03038221 */ /* 0x000fe20000010100 */
[--C-:B------:R-:W-:Y:S02]  /*c1c0*/  HADD2.F32 R7, -RZ, R199.reuse.H0_H0 ;  /* 0x200000c7ff077230 */ /* 0x100fe40000004100 */
[----:B------:R-:W-:Y:S01]  /*c1d0*/  HADD2.F32 R8, -RZ, R199.H1_H1 ;  /* 0x300000c7ff087230 */ /* 0x000fe20000004100 */
        /* <DEDUP_REMOVED lines=14> */
[----:B------:R-:W-:Y:S01]  /*c2c0*/  @!P0 FADD.FTZ R2, -R2, -RZ ;  /* 0x800000ff02028221 */ /* 0x000fe20000010100 */
[--C-:B------:R-:W-:Y:S01]  /*c2d0*/  HADD2.F32 R19, -RZ, R18.reuse.H0_H0 ;  /* 0x20000012ff137230 */ /* 0x100fe20000004100 */
[----:B------:R-:W-:Y:S01]  /*c2e0*/  FMUL.FTZ R7, R17, R7 ;  /* 0x0000000711077220 */ /* 0x000fe20000410000 */
[----:B------:R-:W-:Y:S01]  /*c2f0*/  HADD2.F32 R18, -RZ, R18.H1_H1 ;  /* 0x30000012ff127230 */ /* 0x000fe20000004100 */
[----:B------:R-:W-:Y:S01]  /*c300*/  FMUL.FTZ R8, R16, R8 ;  /* 0x0000000810087220 */ /* 0x000fe20000410000 */
[----:B------:R-:W-:Y:S01]  /*c310*/  HADD2.F32 R20, -RZ, R20.H1_H1 ;  /* 0x30000014ff147230 */ /* 0x000fe20000004100 */
[----:B------:R-:W-:Y:S01]  /*c320*/  FMUL.FTZ R0, R21, R0 ;  /* 0x0000000015007220 */ /* 0x000fe20000410000 */
[----:B------:R-:W-:Y:S01]  /*c330*/  HADD2.F32 R16, -RZ, R22.H0_H0 ;  /* 0x20000016ff107230 */ /* 0x000fe20000004100 */
[----:B------:R-:W-:Y:S01]  /*c340*/  FMUL.FTZ R5, R19, R5 ;  /* 0x0000000513057220 */ /* 0x000fe20000410000 */
[----:B----4-:R-:W-:Y:S01]  /*c350*/  HADD2.F32 R17, -RZ, R32.H0_H0 ;  /* 0x20000020ff117230 */ /* 0x010fe20000004100 */
[----:B------:R-:W-:Y:S01]  /*c360*/  FMUL.FTZ R6, R18, R6 ;  /* 0x0000000612067220 */ /* 0x000fe20000410000 */
[----:B------:R-:W-:Y:S01]  /*c370*/  HADD2.F32 R18, -RZ, R22.H1_H1 ;  /* 0x30000016ff127230 */ /* 0x000fe20000004100 */
[----:B------:R-:W-:Y:S01]  /*c380*/  FMUL.FTZ R2, R20, R2 ;  /* 0x0000000214027220 */ /* 0x000fe20000410000 */
[----:B------:R-:W-:Y:S01]  /*c390*/  HADD2.F32 R19, -RZ, R32.H1_H1 ;  /* 0x30000020ff137230 */ /* 0x000fe20000004100 */
[----:B------:R-:W-:Y:S01]  /*c3a0*/  FFMA.FTZ R0, R16, R17, R0 ;  /* 0x0000001110007223 */ /* 0x000fe20000010000 */
[----:B------:R-:W-:Y:S02]  /*c3b0*/  HADD2.F32 R20, -RZ, R31.H0_H0 ;  /* 0x2000001fff147230 */ /* 0x000fe40000004100 */
        /* <DEDUP_REMOVED lines=12> */
[----:B------:R-:W-:Y:S01]  /*c480*/  F2FP.PACK_AB R4, R4, R3 ;  /* 0x000000030404723e */ /* 0x000fe200000000ff */
[----:B------:R-:W-:Y:S02]  /*c490*/  HADD2.F32 R25, -RZ, R35.H0_H0 ;  /* 0x20000023ff197230 */ /* 0x000fe40000004100 */
[----:B------:R-:W-:Y:S01]  /*c4a0*/  HADD2.F32 R19, -RZ, R29.H0_H0 ;  /* 0x2000001dff137230 */ /* 0x000fe20000004100 */
[----:B------:R-:W-:Y:S01]  /*c4b0*/  FFMA.FTZ R6, R18, R24, R6 ;  /* 0x0000001812067223 */ /* 0x000fe20000010006 */
[----:B------:R-:W-:Y:S02]  /*c4c0*/  HADD2.F32 R26, -RZ, R35.H1_H1 ;  /* 0x30000023ff1a7230 */ /* 0x000fe40000004100 */
[----:B------:R-:W-:Y:S01]  /*c4d0*/  HADD2.F32 R20, -RZ, R29.H1_H1 ;  /* 0x3000001dff147230 */ /* 0x000fe20000004100 */
[----:B------:R-:W-:Y:S01]  /*c4e0*/  FFMA.FTZ R7, R19, R25, R7 ;  /* 0x0000001913077223 */ /* 0x000fe20000010007 */
[----:B------:R-:W-:Y:S02]  /*c4f0*/  F2FP.PACK_AB R6, R6, R5 ;  /* 0x000000050606723e */ /* 0x000fe400000000ff */
[----:B------:R-:W-:Y:S01]  /*c500*/  MOV R5, R4 ;  /* 0x0000000400057202 */ /* 0x000fe20000000f00 */
[----:B------:R-:W-:Y:S01]  /*c510*/  FFMA.FTZ R8, R20, R26, R8 ;  /* 0x0000001a14087223 */ /* 0x000fe20000010008 */
[----:B------:R-:W-:Y:S04]  /*c520*/  MOV R4, R0 ;  /* 0x0000000000047202 */ /* 0x000fe80000000f00 */
[----:B------:R-:W-:Y:S02]  /*c530*/  F2FP.PACK_AB R7, R8, R7 ;  /* 0x000000070807723e */ /* 0x000fe400000000ff */
.L_x_2617:
[----:B------:R-:W-:Y:S05]  /*c540*/  BSYNC B0 ;  /* 0x0000000000007941 */ /* 0x000fea0003800000 */
.L_x_2616:
[----:B------:R-:W-:Y:S02]  /*c550*/  MOV R0, 0x140 ;  /* 0x0000014000007802 */ /* 0x000fe40000000f00 */
[----:B---3--:R-:W-:Y:S05]  /*c560*/  MOV R65, R63 ;  /* 0x0000003f00417202 */ /* 0x008fea0000000f00 */
[C---:B-1----:R-:W-:Y:S04]  /*c570*/  IMAD.WIDE.U32 R2, R0.reuse, c[0x0][0x198], R64 ;  /* 0x0000660000027a25 */ /* 0x042fe800078e0040 */
[----:B------:R-:W-:Y:S05]  /*c580*/  IMAD R0, R0, c[0x0][0x19c], RZ ;  /* 0x0000670000007a24 */ /* 0x000fea00078e02ff */
[----:B------:R-:W-:Y:S05]  /*c590*/  IADD3 R3, R3, R0, RZ ;  /* 0x0000000003037210 */ /* 0x000fea0007ffe0ff */
[----:B-----5:R1:W-:Y:S02]  /*c5a0*/  STG.E.128 [R2.64], R4 ;  /* 0x0000000402007986 */ /* 0x0203e4000c101d06 */
.L_x_2615:
[----:B------:R-:W-:Y:S05]  /*c5b0*/  BSYNC B1 ;  /* 0x0000000000017941 */ /* 0x000fea0003800000 */
.L_x_2614:
[----:B------:R-:W-:Y:S01]  /*c5c0*/  LOP3.LUT P0, RZ, R236, 0x8, RZ, 0xc0, !PT ;  /* 0x00000008ecff7812 */ /* 0x000fe2000780c0ff */
[----:B------:R-:W-:Y:S01]  /*c5d0*/  @!UPT UIADD3 URZ, URZ, URZ, URZ ;  /* 0x0000003f3f3ff290 */ /* 0x000fe2000fffe03f */
[----:B------:R-:W-:Y:S11]  /*c5e0*/  BSSY B1, `(.L_x_2618) ;  /* 0x000006a000017945 */ /* 0x000ff60003800000 */
[----:B------:R-:W-:-:S05]  /*c5f0*/  @!P0 BRA `(.L_x_2619) ;  /* 0x0000068000008947 */ /* 0x000fca0003800000 */
[----:B------:R-:W-:Y:S01]  /*c600*/  IMAD.MOV.U32 R0, RZ, RZ, c[0x0][0x288] ;  /* 0x0000a200ff007624 */ /* 0x000fe200078e00ff */
[----:B------:R-:W-:Y:S01]  /*c610*/  MOV R16, R105 ;  /* 0x0000006900107202 */ /* 0x000fe20000000f00 */
        /* <DEDUP_REMOVED lines=8> */
[----:B--23-5:R-:W-:Y:S01]  /*c6a0*/  IMAD.MOV.U32 R22, RZ, RZ, R4 ;  /* 0x000000ffff167224 */ /* 0x02cfe200078e0004 */
[----:B------:R-:W-:Y:S02]  /*c6b0*/  MOV R3, R194 ;  /* 0x000000c200037202 */ /* 0x000fe40000000f00 */
[----:B------:R-:W-:Y:S02]  /*c6c0*/  MOV R0, RZ ;  /* 0x000000ff00007202 */ /* 0x000fe40000000f00 */
[----:B------:R-:W-:Y:S02]  /*c6d0*/  MOV R29, R7 ;  /* 0x00000007001d7202 */ /* 0x000fe40000000f00 */
[----:B------:R-:W-:Y:S02]  /*c6e0*/  MOV R31, R5 ;  /* 0x00000005001f7202 */ /* 0x000fe40000000f00 */
[----:B------:R-:W-:Y:S03]  /*c6f0*/  MOV R30, R6 ;  /* 0x00000006001e7202 */ /* 0x000fe60000000f00 */
[----:B------:R-:W-:Y:S02]  /*c700*/  @P0 IADD3 R3, RZ, -UR29, RZ ;  /* 0x8000001dff030c10 */ /* 0x000fe4000fffe0ff */
[----:B------:R-:W-:Y:S02]  /*c710*/  @P0 IADD3 R0, RZ, -UR29, RZ ;  /* 0x8000001dff000c10 */ /* 0x000fe4000fffe0ff */
[C---:B------:R-:W-:Y:S04]  /*c720*/  LEA R2, P1, R3.reuse, R16, 0x1 ;  /* 0x0000001003027211 */ /* 0x040fe800078208ff */
[----:B------:R-:W-:Y:S02]  /*c730*/  LEA.HI.X.SX32 R3, R3, R17, 0x1, P1 ;  /* 0x0000001103037211 */ /* 0x000fe400008f0eff */
[C---:B------:R-:W-:Y:S03]  /*c740*/  IADD3 R8, P1, R131.reuse, R0, RZ ;  /* 0x0000000083087210 */ /* 0x040fe60007f3e0ff */
[----:B-1----:R1:W2:Y:S01]  /*c750*/  LDG.E.128 R16, [R2.64] ;  /* 0x0000000602107981 */ /* 0x0022a2000c1e1d00 */
[----:B------:R-:W-:Y:S02]  /*c760*/  LEA.HI.X.SX32 R0, R0, R116, 0x1, P1 ;  /* 0x0000007400007211 */ /* 0x000fe400008f0eff */
[C---:B------:R-:W-:Y:S04]  /*c770*/  LEA R196, P1, R8.reuse, R107, 0x1 ;  /* 0x0000006b08c47211 */ /* 0x040fe800078208ff */
[----:B------:R-:W-:Y:S02]  /*c780*/  LEA.HI.X R197, R8, R106, R0, 0x1, P1 ;  /* 0x0000006a08c57211 */ /* 0x000fe400008f0c00 */
[----:B------:R-:W-:Y:S02]  /*c790*/  MOV R0, RZ ;  /* 0x000000ff00007202 */ /* 0x000fe40000000f00 */
[----:B------:R-:W-:Y:S02]  /*c7a0*/  @P0 IADD3 R0, RZ, -UR29, RZ ;  /* 0x8000001dff000c10 */ /* 0x000fe4000fffe0ff */
[----:B------:R-:W3:Y:S02]  /*c7b0*/  LDG.E.128 R196, [R196.64] ;  /* 0x00000006c4c47981 */ /* 0x000ee4000c1e1d00 */
[----:B-1----:R-:W-:Y:S04]  /*c7c0*/  IADD3 R3, P1, R131, R0, RZ ;  /* 0x0000000083037210 */ /* 0x002fe80007f3e0ff */
[----:B------:R-:W-:Y:S02]  /*c7d0*/  LEA.HI.X.SX32 R0, R0, R116, 0x1, P1 ;  /* 0x0000007400007211 */ /* 0x000fe400008f0eff */
[C---:B------:R-:W-:Y:S04]  /*c7e0*/  LEA R2, P1, R3.reuse, R109, 0x1 ;  /* 0x0000006d03027211 */ /* 0x040fe800078208ff */
[----:B------:R-:W-:Y:S05]  /*c7f0*/  LEA.HI.X R3, R3, R108, R0, 0x1, P1 ;  /* 0x0000006c03037211 */ /* 0x000fea00008f0c00 */
[----:B------:R1:W4:Y:S01]  /*c800*/  LDG.E.128 R32, [R2.64] ;  /* 0x0000000602207981 */ /* 0x000322000c1e1d00 */
[--C-:B---3--:R-:W-:Y:S01]  /*c810*/  HADD2.F32 R4, -RZ, R197.reuse.H1_H1 ;  /* 0x300000c5ff047230 */ /* 0x108fe20000004100 */
[----:B--2---:R-:W-:Y:S01]  /*c820*/  IMAD.MOV.U32 R20, RZ, RZ, R16 ;  /* 0x000000ffff147224 */ /* 0x004fe200078e0010 */
[----:B-1----:R-:W-:Y:S01]  /*c830*/  HADD2.F32 R3, -RZ, R197.H0_H0 ;  /* 0x200000c5ff037230 */ /* 0x002fe20000004100 */
        /* <DEDUP_REMOVED lines=61> */
.L_x_2621:
[----:B------:R-:W-:Y:S05]  /*cc10*/  BSYNC B0 ;  /* 0x0000000000007941 */ /* 0x000fea0003800000 */
.L_x_2620:
[----:B------:R-:W-:Y:S02]  /*cc20*/  MOV R0, 0x160 ;  /* 0x0000016000007802 */ /* 0x000fe40000000f00 */
[----:B---3--:R-:W-:Y:S05]  /*cc30*/  MOV R65, R63 ;  /* 0x0000003f00417202 */ /* 0x008fea0000000f00 */
[C---:B--2---:R-:W-:Y:S04]  /*cc40*/  IMAD.WIDE.U32 R2, R0.reuse, c[0x0][0x198], R64 ;  /* 0x0000660000027a25 */ /* 0x044fe800078e0040 */
[----:B------:R-:W-:Y:S05]  /*cc50*/  IMAD R0, R0, c[0x0][0x19c], RZ ;  /* 0x0000670000007a24 */ /* 0x000fea00078e02ff */
[----:B------:R-:W-:Y:S05]  /*cc60*/  IADD3 R3, R3, R0, RZ ;  /* 0x0000000003037210 */ /* 0x000fea0007ffe0ff */
[----:B-----5:R2:W-:Y:S02]  /*cc70*/  STG.E.128 [R2.64], R4 ;  /* 0x0000000402007986 */ /* 0x0205e4000c101d06 */
.L_x_2619:
[----:B------:R-:W-:Y:S05]  /*cc80*/  BSYNC B1 ;  /* 0x0000000000017941 */ /* 0x000fea0003800000 */
.L_x_2618:
[----:B------:R-:W-:Y:S01]  /*cc90*/  LOP3.LUT P0, RZ, R236, 0x10, RZ, 0xc0, !PT ;  /* 0x00000010ecff7812 */ /* 0x000fe2000780c0ff */
[----:B------:R-:W-:Y:S01]  /*cca0*/  @!UPT UIADD3 URZ, URZ, URZ, URZ ;  /* 0x0000003f3f3ff290 */ /* 0x000fe2000fffe03f */
[----:B------:R-:W-:Y:S11]  /*ccb0*/  BSSY B1, `(.L_x_2622) ;  /* 0x000006a000017945 */ /* 0x000ff60003800000 */
[----:B------:R-:W-:-:S05]  /*ccc0*/  @!P0 BRA `(.L_x_2623) ;  /* 0x0000068000008947 */ /* 0x000fca0003800000 */
[----:B------:R-:W-:Y:S01]  /*ccd0*/  IMAD.MOV.U32 R0, RZ, RZ, c[0x0][0x288] ;  /* 0x0000a200ff007624 */ /* 0x000fe200078e00ff */
[----:B-1----:R-:W-:Y:S01]  /*cce0*/  MOV R16, R105 ;  /* 0x0000006900107202 */ /* 0x002fe20000000f00 */
[----:B------:R-:W-:Y:S01]  /*ccf0*/  IMAD.MOV.U32 R17, RZ, RZ, R104 ;  /* 0x000000ffff117224 */ /* 0x000fe200078e0068 */
[----:B-----5:R-:W-:Y:S01]  /*cd00*/  ISETP.GE.AND P0, PT, R14, UR4, PT ;  /* 0x000000040e007c0c */ /* 0x020fe2000bf06270 */
[----:B------:R-:W-:Y:S02]  /*cd10*/  BSSY B0, `(.L_x_2624) ;  /* 0x000005d000007945 */ /* 0x000fe40003800000 */
[----:B------:R-:W-:Y:S05]  /*cd20*/  IMAD.WIDE.U32 R16, R0, 0x180, R16 ;  /* 0x0000018000107825 */ /* 0x000fea00078e0010 */
[----:B------:R-:W-:Y:S05]  /*cd30*/  IADD3 R17, R17, UR10, RZ ;  /* 0x0000000a11117c10 */ /* 0x000fea000fffe0ff */
[----:B--2---:R1:W5:Y:S01]  /*cd40*/  LDG.E.128 R4, [R16.64] ;  /* 0x0000000610047981 */ /* 0x004362000c1e1d00 */
        /* <DEDUP_REMOVED lines=10> */
[C---:B------:R-:W-:Y:S02]  /*cdf0*/  LEA R2, P1, R3.reuse, R16, 0x1 ;  /* 0x0000001003027211 */ /* 0x040fe400078208ff */
[----:B------:R-:W-:Y:S02]  /*ce00*/  IADD3 R0, P2, R130, R8, RZ ;  /* 0x0000000882007210 */ /* 0x000fe40007f5e0ff */
[----:B------:R-:W-:Y:S02]  /*ce10*/  LEA.HI.X.SX32 R3, R3, R17, 0x1, P1 ;  /* 0x0000001103037211 */ /* 0x000fe400008f0eff */
[----:B------:R-:W-:Y:S02]  /*ce20*/  LEA R196, P1, R0, R107, 0x1 ;  /* 0x0000006b00c47211 */ /* 0x000fe400078208ff */
[-C--:B------:R-:W-:Y:S01]  /*ce30*/  LEA.HI.X.SX32 R8, R8, R115.reuse, 0x1, P2 ;  /* 0x0000007308087211 */ /* 0x080fe200010f0eff */
[----:B-1----:R1:W2:Y:S03]  /*ce40*/  LDG.E.128 R16, [R2.64] ;  /* 0x0000000602107981 */ /* 0x0022a6000c1e1d00 */
        /* <DEDUP_REMOVED lines=73> */
.L_x_2625:
[----:B------:R-:W-:Y:S05]  /*d2e0*/  BSYNC B0 ;  /* 0x0000000000007941 */ /* 0x000fea0003800000 */
.L_x_2624:
[----:B------:R-:W-:Y:S02]  /*d2f0*/  MOV R0, 0x180 ;  /* 0x0000018000007802 */ /* 0x000fe40000000f00 */
[----:B---3--:R-:W-:Y:S05]  /*d300*/  MOV R65, R63 ;  /* 0x0000003f00417202 */ /* 0x008fea0000000f00 */
[C---:B------:R-:W-:Y:S04]  /*d310*/  IMAD.WIDE.U32 R2, R0.reuse, c[0x0][0x198], R64 ;  /* 0x0000660000027a25 */ /* 0x040fe800078e0040 */
[----:B------:R-:W-:Y:S05]  /*d320*/  IMAD R0, R0, c[0x0][0x19c], RZ ;  /* 0x0000670000007a24 */ /* 0x000fea00078e02ff */
[----:B------:R-:W-:Y:S05]  /*d330*/  IADD3 R3, R3, R0, RZ ;  /* 0x0000000003037210 */ /* 0x000fea0007ffe0ff */
[----:B-----5:R2:W-:Y:S02]  /*d340*/  STG.E.128 [R2.64], R4 ;  /* 0x0000000402007986 */ /* 0x0205e4000c101d06 */
.L_x_2623:
[----:B------:R-:W-:Y:S05]  /*d350*/  BSYNC B1 ;  /* 0x0000000000017941 */ /* 0x000fea0003800000 */
.L_x_2622:
        /* <DEDUP_REMOVED lines=22> */
[----:B------:R-:W-:Y:S02]  /*d4c0*/  LEA R2, P1, R3, R16, 0x1 ;  /* 0x0000001003027211 */ /* 0x000fe400078208ff */
[----:B------:R-:W-:Y:S02]  /*d4d0*/  IADD3 R0, P2, R129, R8, RZ ;  /* 0x0000000881007210 */ /* 0x000fe40007f5e0ff */
[----:B------:R-:W-:Y:S02]  /*d4e0*/  LEA.HI.X.SX32 R3, R3, R17, 0x1, P1 ;  /* 0x0000001103037211 */ /* 0x000fe400008f0eff */
[----:B------:R-:W-:Y:S02]  /*d4f0*/  LEA R196, P1, R0, R107, 0x1 ;  /* 0x0000006b00c47211 */ /* 0x000fe400078208ff */
[----:B------:R-:W-:Y:S01]  /*d500*/  LEA.HI.X.SX32 R8, R8, R114, 0x1, P2 ;  /* 0x0000007208087211 */ /* 0x000fe200010f0eff */
        /* <DEDUP_REMOVED lines=74> */
.L_x_2629:
[----:B------:R-:W-:Y:S05]  /*d9b0*/  BSYNC B0 ;  /* 0x0000000000007941 */ /* 0x000fea0003800000 */
.L_x_2628:
[----:B------:R-:W-:Y:S02]  /*d9c0*/  MOV R0, 0x1a0 ;  /* 0x000001a000007802 */ /* 0x000fe40000000f00 */
[----:B---3--:R-:W-:Y:S05]  /*d9d0*/  MOV R65, R63 ;  /* 0x0000003f00417202 */ /* 0x008fea0000000f00 */
[C---:B------:R-:W-:Y:S04]  /*d9e0*/  IMAD.WIDE.U32 R2, R0.reuse, c[0x0][0x198], R64 ;  /* 0x0000660000027a25 */ /* 0x040fe800078e0040 */
[----:B------:R-:W-:Y:S05]  /*d9f0*/  IMAD R0, R0, c[0x0][0x19c], RZ ;  /* 0x0000670000007a24 */ /* 0x000fea00078e02ff */
[----:B------:R-:W-:Y:S05]  /*da00*/  IADD3 R3, R3, R0, RZ ;  /* 0x0000000003037210 */ /* 0x000fea0007ffe0ff */
[----:B-----5:R2:W-:Y:S02]  /*da10*/  STG.E.128 [R2.64], R4 ;  /* 0x0000000402007986 */ /* 0x0205e4000c101d06 */
.L_x_2627:
[----:B------:R-:W-:Y:S05]  /*da20*/  BSYNC B1 ;  /* 0x0000000000017941 */ /* 0x000fea0003800000 */
.L_x_2626:
        /* <DEDUP_REMOVED lines=101> */
.L_x_2633:
[----:B------:R-:W-:Y:S05]  /*e080*/  BSYNC B0 ;  /* 0x0000000000007941 */ /* 0x000fea0003800000 */
.L_x_2632:
[----:B------:R-:W-:Y:S02]  /*e090*/  MOV R0, 0x1c0 ;  /* 0x000001c000007802 */ /* 0x000fe40000000f00 */
[----:B---3--:R-:W-:Y:S05]  /*e0a0*/  MOV R65, R63 ;  /* 0x0000003f00417202 */ /* 0x008fea0000000f00 */
[C---:B------:R-:W-:Y:S04]  /*e0b0*/  IMAD.WIDE.U32 R2, R0.reuse, c[0x0][0x198], R64 ;  /* 0x0000660000027a25 */ /* 0x040fe800078e0040 */
[----:B------:R-:W-:Y:S05]  /*e0c0*/  IMAD R0, R0, c[0x0][0x19c], RZ ;  /* 0x0000670000007a24 */ /* 0x000fea00078e02ff */
[----:B------:R-:W-:Y:S05]  /*e0d0*/  IADD3 R3, R3, R0, RZ ;  /* 0x0000000003037210 */ /* 0x000fea0007ffe0ff */
[----:B-----5:R2:W-:Y:S02]  /*e0e0*/  STG.E.128 [R2.64], R4 ;  /* 0x0000000402007986 */ /* 0x0205e4000c101d06 */
.L_x_2631:
[----:B------:R-:W-:Y:S05]  /*e0f0*/  BSYNC B1 ;  /* 0x0000000000017941 */ /* 0x000fea0003800000 */
.L_x_2630:
[----:B------:R-:W-:Y:S01]  /*e100*/  LOP3.LUT P0, RZ, R236, 0x100, RZ, 0xc0, !PT ;  /* 0x00000100ecff7812 */ /* 0x000fe2000780c0ff */
[----:B------:R-:W-:Y:S01]  /*e110*/  @!UPT UIADD3 URZ, URZ, URZ, URZ ;  /* 0x0000003f3f3ff290 */ /* 0x000fe2000fffe03f */
[----:B------:R-:W-:Y:S11]  /*e120*/  BSSY B1, `(.L_x_2634) ;  /* 0x0000069000017945 */ /* 0x000ff60003800000 */
[----:B------:R-:W-:-:S05]  /*e130*/  @!P0 BRA `(.L_x_2635) ;  /* 0x0000067000008947 */ /* 0x000fca0003800000 */
[----:B------:R-:W-:Y:S01]  /*e140*/  IMAD.MOV.U32 R0, RZ, RZ, c[0x0][0x288] ;  /* 0x0000a200ff007624 */ /* 0x000fe200078e00ff */
[----:B-12---:R-:W-:Y:S01]  /*e150*/  MOV R2, R105 ;  /* 0x0000006900027202 */ /* 0x006fe20000000f00 */
[----:B------:R-:W-:Y:S01]  /*e160*/  IMAD.MOV.U32 R3, RZ, RZ, R104 ;  /* 0x000000ffff037224 */ /* 0x000fe200078e0068 */
[----:B-----5:R-:W-:Y:S01]  /*e170*/  ISETP.GE.AND P0, PT, R14, UR4, PT ;  /* 0x000000040e007c0c */ /* 0x020fe2000bf06270 */
[----:B------:R-:W-:Y:S02]  /*e180*/  BSSY B0, `(.L_x_2636) ;  /* 0x000005c000007945 */ /* 0x000fe40003800000 */
[----:B------:R-:W-:Y:S05]  /*e190*/  IMAD.WIDE.U32 R2, R0, 0x1e0, R2 ;  /* 0x000001e000027825 */ /* 0x000fea00078e0002 */
[----:B------:R-:W-:Y:S05]  /*e1a0*/  IADD3 R3, R3, UR5, RZ ;  /* 0x0000000503037c10 */ /* 0x000fea000fffe0ff */
[----:B------:R1:W5:Y:S01]  /*e1b0*/  LDG.E.128 R4, [R2.64] ;  /* 0x0000000602047981 */ /* 0x000362000c1e1d00 */
[----:B------:R-:W-:-:S05]  /*e1c0*/  @P0 BRA `(.L_x_2637) ;  /* 0x0000057000000947 */ /* 0x000fca0003800000 */
[----:B------:R-:W-:Y:S01]  /*e1d0*/  ISETP.GE.AND P0, PT, R14, R194, PT ;  /* 0x000000c20e00720c */ /* 0x000fe20003f06270 */
[----:B---3-5:R-:W-:Y:S01]  /*e1e0*/  IMAD.MOV.U32 R22, RZ, RZ, R4 ;  /* 0x000000ffff167224 */ /* 0x028fe200078e0004 */
[----:B------:R-:W-:Y:S02]  /*e1f0*/  MOV R8, RZ ;  /* 0x000000ff00087202 */ /* 0x000fe40000000f00 */
[----:B------:R-:W-:Y:S02]  /*e200*/  MOV R29, R7 ;  /* 0x00000007001d7202 */ /* 0x000fe40000000f00 */
[----:B------:R-:W-:Y:S02]  /*e210*/  MOV R31, R5 ;  /* 0x00000005001f7202 */ /* 0x000fe40000000f00 */
[----:B------:R-:W-:Y:S05]  /*e220*/  MOV R30, R6 ;  /* 0x00000006001e7202 */ /* 0x000fea0000000f00 */
[----:B------:R-:W-:Y:S02]  /*e230*/  @P0 IADD3 R194, RZ, -UR29, RZ ;  /* 0x8000001dffc20c10 */ /* 0x000fe4000fffe0ff */
[----:B------:R-:W-:Y:S02]  /*e240*/  @P0 IADD3 R8, RZ, -UR29, RZ ;  /* 0x8000001dff080c10 */ /* 0x000fe4000fffe0ff */
[C---:B-1----:R-:W-:Y:S02]  /*e250*/  LEA R2, P1, R194.reuse, R2, 0x1 ;  /* 0x00000002c2027211 */ /* 0x042fe400078208ff */
[C---:B------:R-:W-:Y:S02]  /*e260*/  IADD3 R0, P2, R127.reuse, R8, RZ ;  /* 0x000000087f007210 */ /* 0x040fe40007f5e0ff */
[----:B------:R-:W-:Y:S02]  /*e270*/  LEA.HI.X.SX32 R3, R194, R3, 0x1, P1 ;  /* 0x00000003c2037211 */ /* 0x000fe400008f0eff */
[----:B------:R-:W-:Y:S02]  /*e280*/  LEA R196, P1, R0, R107, 0x1 ;  /* 0x0000006b00c47211 */ /* 0x000fe400078208ff */
[----:B------:R-:W-:Y:S01]  /*e290*/  LEA.HI.X.SX32 R8, R8, R112, 0x1, P2 ;  /* 0x0000007008087211 */ /* 0x000fe200010f0eff */
[----:B------:R1:W2:Y:S03]  /*e2a0*/  LDG.E.128 R16, [R2.64] ;  /* 0x0000000602107981 */ /* 0x0002a6000c1e1d00 */
        /* <DEDUP_REMOVED lines=73> */
.L_x_2637:
[----:B------:R-:W-:Y:S05]  /*e740*/  BSYNC B0 ;  /* 0x0000000000007941 */ /* 0x000fea0003800000 */
.L_x_2636:
[----:B------:R-:W-:Y:S02]  /*e750*/  MOV R0, 0x1e0 ;  /* 0x000001e000007802 */ /* 0x000fe40000000f00 */
[----:B---3--:R-:W-:Y:S05]  /*e760*/  MOV R65, R63 ;  /* 0x0000003f00417202 */ /* 0x008fea0000000f00 */
[C---:B-1----:R-:W-:Y:S04]  /*e770*/  IMAD.WIDE.U32 R2, R0.reuse, c[0x0][0x198], R64 ;  /* 0x0000660000027a25 */ /* 0x042fe800078e0040 */
[----:B------:R-:W-:Y:S05]  /*e780*/  IMAD R0, R0, c[0x0][0x19c], RZ ;  /* 0x0000670000007a24 */ /* 0x000fea00078e02ff */
[----:B------:R-:W-:Y:S05]  /*e790*/  IADD3 R3, R3, R0, RZ ;  /* 0x0000000003037210 */ /* 0x000fea0007ffe0ff */
[----:B-----5:R1:W-:Y:S02]  /*e7a0*/  STG.E.128 [R2.64], R4 ;  /* 0x0000000402007986 */ /* 0x0203e4000c101d06 */
.L_x_2635:
[----:B------:R-:W-:Y:S05]  /*e7b0*/  BSYNC B1 ;  /* 0x0000000000017941 */ /* 0x000fea0003800000 */
.L_x_2634:
[----:B-12---:R-:W-:Y:S01]  /*e7c0*/  MOV R5, R108 ;  /* 0x0000006c00057202 */ /* 0x006fe20000000f00 */
[----:B------:R-:W-:Y:S01]  /*e7d0*/  IMAD.MOV.U32 R0, RZ, RZ, c[0x0][0x230] ;  /* 0x00008c00ff007624 */ /* 0x000fe200078e00ff */
[----:B------:R-:W-:Y:S01]  /*e7e0*/  MOV R3, R106 ;  /* 0x0000006a00037202 */ /* 0x000fe20000000f00 */
[----:B------:R-:W-:Y:S01]  /*e7f0*/  IMAD.MOV.U32 R4, RZ, RZ, R109 ;  /* 0x000000ffff047224 */ /* 0x000fe200078e006d */
[----:B------:R-:W-:Y:S01]  /*e800*/  ULDC UR4, c[0x0][0x230] ;  /* 0x00008c0000047ab9 */ /* 0x000fe20000000800 */
[----:B------:R-:W-:Y:S02]  /*e810*/  IMAD.U32 R0, R0, -0x80, RZ ;  /* 0xffffff8000007824 */ /* 0x000fe400078e00ff */
[----:B------:R-:W-:Y:S03]  /*e820*/  IMAD.MOV.U32 R2, RZ, RZ, R107 ;  /* 0x000000ffff027224 */ /* 0x000fe600078e006b */
[C---:B------:R-:W-:Y:S02]  /*e830*/  LEA R109, P1, R0.reuse, R4, 0x1 ;  /* 0x00000004006d7211 */ /* 0x040fe400078208ff */
[C---:B------:R-:W-:Y:S02]  /*e840*/  LEA R107, P0, R0.reuse, R2, 0x1 ;  /* 0x00000002006b7211 */ /* 0x040fe400078008ff */
[C---:B------:R-:W-:Y:S02]  /*e850*/  LEA.HI.X.SX32 R108, R0.reuse, R5, 0x1, P1 ;  /* 0x00000005006c7211 */ /* 0x040fe400008f0eff */
[----:B------:R-:W-:Y:S01]  /*e860*/  LEA.HI.X.SX32 R106, R0, R3, 0x1, P0 ;  /* 0x00000003006a7211 */ /* 0x000fe200000f0eff */
[----:B------:R-:W-:-:S05]  /*e870*/  BRA `(.L_x_2573) ;  /* 0x00000c6000007947 */ /* 0x000fca0003800000 */
.L_x_2539:
[----:B------:R-:W-:Y:S01]  /*e880*/  @P1 IMAD.MOV.U32 R3, RZ, RZ, R104 ;  /* 0x000000ffff031224 */ /* 0x000fe200078e0068 */
[----:B------:R-:W-:Y:S01]  /*e890*/  @P1 MOV R2, R105 ;  /* 0x0000006900021202 */ /* 0x000fe20000000f00 */
[----:B------:R-:W-:Y:S01]  /*e8a0*/  UMOV UR4, URZ ;  /* 0x0000003f00047c82 */ /* 0x000fe20008000000 */
[----:B------:R-:W-:Y:S02]  /*e8b0*/  @P1 MOV R65, R63 ;  /* 0x0000003f00411202 */ /* 0x000fe40000000f00 */
[C---:B------:R-:W-:Y:S01]  /*e8c0*/  @P4 LEA R20, P0, R111.reuse, R105, 0x1 ;  /* 0x000000696f144211 */ /* 0x040fe200078008ff */
[----:B-1----:R1:W2:Y:S01]  /*e8d0*/  @P1 LDG.E.128 R4, [R2.64] ;  /* 0x0000000602041981 */ /* 0x0022a2000c1e1d00 */
[----:B------:R-:W-:Y:S02]  /*e8e0*/  P2R R0, PR, RZ, 0x40 ;  /* 0x00000040ff007803 */ /* 0x000fe40000000000 */
[----:B------:R-:W-:Y:S02]  /*e8f0*/  @P4 LEA.HI.X R21, R111, R104, R110, 0x1, P0 ;  /* 0x000000686f154211 */ /* 0x000fe400000f0c6e */
[C---:B------:R-:W-:Y:S02]  /*e900*/  @P4 LEA R18, P0, R47.reuse, R64, 0x1 ;  /* 0x000000402f124211 */ /* 0x040fe400078008ff */
[----:B------:R-:W-:Y:S02]  /*e910*/  LOP3.LUT P6, RZ, R236, 0x1, RZ, 0xc0, !PT ;  /* 0x00000001ecff7812 */ /* 0x000fe400078cc0ff */
[----:B------:R-:W-:Y:S11]  /*e920*/  @P4 LEA.HI.X R19, R47, R63, R46, 0x1, P0 ;  /* 0x0000003f2f134211 */ /* 0x000ff600000f0c2e */
[C---:B------:R-:W-:Y:S04]  /*e930*/  @P6 LEA R16, P0, R69.reuse, R105, 0x1 ;  /* 0x0000006945106211 */ /* 0x040fe800078008ff */
[----:B------:R-:W-:Y:S02]  /*e940*/  @P6 LEA.HI.X R17, R69, R104, R68, 0x1, P0 ;  /* 0x0000006845116211 */ /* 0x000fe400000f0c44 */
[C---:B-1----:R-:W-:Y:S04]  /*e950*/  @P6 LEA R2, P0, R186.reuse, R64, 0x1 ;  /* 0x00000040ba026211 */ /* 0x042fe800078008ff */
[----:B------:R-:W-:Y:S01]  /*e960*/  @P6 LEA.HI.X R3, R186, R63, R70, 0x1, P0 ;  /* 0x0000003fba036211 */ /* 0x000fe200000f0c46 */
[----:B--2---:R1:W-:Y:S01]  /*e970*/  @P1 STG.E.128 [R64.64], R4 ;  /* 0x0000000440001986 */ /* 0x0043e2000c101d06 */
[----:B------:R-:W-:Y:S11]  /*e980*/  LOP3.LUT P1, RZ, R236, 0x40, RZ, 0xc0, !PT ;  /* 0x00000040ecff7812 */ /* 0x000ff6000782c0ff */
[----:B------:R-:W-:Y:S02]  /*e990*/  @!UPT UIADD3 URZ, URZ, URZ, URZ ;  /* 0x0000003f3f3ff290 */ /* 0x000fe4000fffe03f */
[C---:B------:R-:W-:Y:S04]  /*e9a0*/  @P1 LEA R22, P0, R72.reuse, R105, 0x1 ;  /* 0x0000006948161211 */ /* 0x040fe800078008ff */
[----:B------:R-:W-:Y:S01]  /*e9b0*/  @P1 LEA.HI.X R23, R72, R104, R71, 0x1, P0 ;  /* 0x0000006848171211 */ /* 0x000fe200000f0c47 */
[----:B-1----:R-:W-:Y:S01]  /*e9c0*/  @P3 IMAD.MOV.U32 R65, RZ, RZ, R63 ;  /* 0x000000ffff413224 */ /* 0x002fe200078e003f */
[----:B------:R1:W2:Y:S02]  /*e9d0*/  @P4 LDG.E.128 R4, [R20.64] ;  /* 0x0000000614044981 */ /* 0x0002a4000c1e1d00 */
[C---:B-1----:R-:W-:Y:S04]  /*e9e0*/  @P1 LEA R20, P0, R190.reuse, R64, 0x1 ;  /* 0x00000040be141211 */ /* 0x042fe800078008ff */
[----:B------:R-:W-:Y:S01]  /*e9f0*/  @P1 LEA.HI.X R21, R190, R63, R73, 0x1, P0 ;  /* 0x0000003fbe151211 */ /* 0x000fe200000f0c49 */
[----:B--2---:R1:W-:Y:S01]  /*ea00*/  @P4 STG.E.128 [R18.64], R4 ;  /* 0x0000000412004986 */ /* 0x0043e2000c101d06 */
[----:B------:R-:W-:Y:S04]  /*ea10*/  LOP3.LUT P4, RZ, R236, 0x200, RZ, 0xc0, !PT ;  /* 0x00000200ecff7812 */ /* 0x000fe8000788c0ff */
[----:B-1----:R1:W2:Y:S09]  /*ea20*/  @P6 LDG.E.128 R4, [R16.64] ;  /* 0x0000000610046981 */ /* 0x0022b2000c1e1d00 */
[C---:B------:R-:W-:Y:S04]  /*ea30*/  @P4 LEA R18, P0, R75.reuse, R105, 0x1 ;  /* 0x000000694b124211 */ /* 0x040fe800078008ff */
[----:B------:R-:W-:Y:S02]  /*ea40*/  @P4 LEA.HI.X R19, R75, R104, R74, 0x1, P0 ;  /* 0x000000684b134211 */ /* 0x000fe400000f0c4a */
[C---:B-1----:R-:W-:Y:S04]  /*ea50*/  @P4 LEA R16, P0, R188.reuse, R64, 0x1 ;  /* 0x00000040bc104211 */ /* 0x042fe800078008ff */
[----:B------:R-:W-:Y:S02]  /*ea60*/  @P4 LEA.HI.X R17, R188, R63, R76, 0x1, P0 ;  /* 0x0000003fbc114211 */ /* 0x000fe400000f0c4c */
[C---:B------:R-:W-:Y:S02]  /*ea70*/  LOP3.LUT P0, RZ, R236.reuse, 0x200, RZ, 0xc0, !PT ;  /* 0x00000200ecff7812 */ /* 0x040fe4000780c0ff */
[----:B------:R-:W-:Y:S01]  /*ea80*/  LOP3.LUT P4, RZ, R236, 0x4, RZ, 0xc0, !PT ;  /* 0x00000004ecff7812 */ /* 0x000fe2000788c0ff */
[----:B--2---:R1:W-:Y:S01]  /*ea90*/  @P6 STG.E.128 [R2.64], R4 ;  /* 0x0000000402006986 */ /* 0x0043e2000c101d06 */
[----:B------:R-:W-:Y:S02]  /*eaa0*/  ISETP.NE.AND P6, PT, R0, RZ, PT ;  /* 0x000000ff0000720c */ /* 0x000fe40003fc5270 */
[----:B------:R-:W-:Y:S05]  /*eab0*/  @P3 MOV R0, c[0x0][0x28c] ;  /* 0x0000a30000003a02 */ /* 0x000fea0000000f00 */
[----:B------:R-:W-:Y:S02]  /*eac0*/  @P3 IMAD R0, R0, 0x60, RZ ;  /* 0x0000006000003824 */ /* 0x000fe400078e02ff */
[----:B-1----:R-:W-:Y:S01]  /*ead0*/  @P3 IMAD.MOV.U32 R2, RZ, RZ, c[0x0][0x288] ;  /* 0x0000a200ff023624 */ /* 0x002fe200078e00ff */
[----:B------:R-:W-:Y:S01]  /*eae0*/  @P3 MOV R5, R104 ;  /* 0x0000006800053202 */ /* 0x000fe20000000f00 */
[----:B------:R-:W-:Y:S04]  /*eaf0*/  @P3 IMAD.MOV.U32 R4, RZ, RZ, R105 ;  /* 0x000000ffff043224 */ /* 0x000fe800078e0069 */
[----:B------:R-:W-:Y:S04]  /*eb00*/  @P3 IMAD.WIDE.U32 R2, R2, 0x60, R4 ;  /* 0x0000006002023825 */ /* 0x000fe800078e0004 */
[----:B------:R-:W-:Y:S01]  /*eb10*/  @P3 IMAD.IADD R3, R3, 0x1, R0 ;  /* 0x0000000103033824 */ /* 0x000fe200078e0200 */
[----:B------:R-:W-:Y:S04]  /*eb20*/  @P3 MOV R0, 0x60 ;  /* 0x0000006000003802 */ /* 0x000fe80000000f00 */
[----:B------:R1:W2:Y:S02]  /*eb30*/  @P3 LDG.E.128 R4, [R2.64] ;  /* 0x0000000602043981 */ /* 0x0002a4000c1e1d00 */
[C---:B-1----:R-:W-:Y:S04]  /*eb40*/  @P3 IMAD.WIDE.U32 R2, R0.reuse, c[0x0][0x198], R64 ;  /* 0x0000660000023a25 */ /* 0x042fe800078e0040 */
[----:B------:R-:W-:Y:S02]  /*eb50*/  @P3 IMAD R0, R0, c[0x0][0x19c], RZ ;  /* 0x0000670000003a24 */ /* 0x000fe400078e02ff */
[----:B------:R-:W-:Y:S03]  /*eb60*/  @P2 IMAD.MOV.U32 R65, RZ, RZ, R63 ;  /* 0x000000ffff412224 */ /* 0x000fe600078e003f */
[----:B------:R-:W-:Y:S02]  /*eb70*/  @P3 IADD3 R3, R3, R0, RZ ;  /* 0x0000000003033210 */ /* 0x000fe40007ffe0ff */
[----:B------:R-:W-:Y:S05]  /*eb80*/  @P2 MOV R0, c[0x0][0x28c] ;  /* 0x0000a30000002a02 */ /* 0x000fea0000000f00 */
[----:B------:R-:W-:Y:S01]  /*eb90*/  @P2 IMAD R0, R0, 0xa0, RZ ;  /* 0x000000a000002824 */ /* 0x000fe200078e02ff */
[----:B--2---:R1:W-:Y:S01]  /*eba0*/  @P3 STG.E.128 [R2.64], R4 ;  /* 0x0000000402003986 */ /* 0x0043e2000c101d06 */
[C---:B------:R-:W-:Y:S01]  /*ebb0*/  LOP3.LUT P3, RZ, R236.reuse, 0x2, RZ, 0xc0, !PT ;  /* 0x00000002ecff7812 */ /* 0x040fe2000786c0ff */
[----:B-1----:R-:W-:Y:S03]  /*ebc0*/  @P2 IMAD.MOV.U32 R2, RZ, RZ, c[0x0][0x288] ;  /* 0x0000a200ff022624 */ /* 0x002fe600078e00ff */
[----:B------:R-:W2:Y:S05]  /*ebd0*/  @P1 LDG.E.128 R4, [R22.64] ;  /* 0x0000000616041981 */ /* 0x000eaa000c1e1d00 */
[----:B--2---:R1:W-:Y:S01]  /*ebe0*/  @P1 STG.E.128 [R20.64], R4 ;  /* 0x0000000414001986 */ /* 0x0043e2000c101d06 */
[----:B------:R-:W-:Y:S01]  /*ebf0*/  LOP3.LUT P1, RZ, R236, 0x8, RZ, 0xc0, !PT ;  /* 0x00000008ecff7812 */ /* 0x000fe2000782c0ff */
[----:B-1----:R-:W-:Y:S01]  /*ec00*/  @P2 IMAD.MOV.U32 R4, RZ, RZ, R105 ;  /* 0x000000ffff042224 */ /* 0x002fe200078e0069 */
[----:B------:R-:W-:Y:S05]  /*ec10*/  @P2 MOV R5, R104 ;  /* 0x0000006800052202 */ /* 0x000fea0000000f00 */
        /* <DEDUP_REMOVED lines=10> */
[----:B--2---:R1:W-:Y:S02]  /*ecc0*/  @P2 STG.E.128 [R2.64], R4 ;  /* 0x0000000402002986 */ /* 0x0043e4000c101d06 */
        /* <DEDUP_REMOVED lines=28> */
[----:B-1----:R-:W-:Y:S03]  /*ee90*/  @P3 IMAD.MOV.U32 R2, RZ, RZ, c[0x0][0x288] ;  /* 0x0000a200ff023624 */ /* 0x002fe600078e00ff */
[----:B------:R-:W2:Y:S05]  /*eea0*/  @P0 LDG.E.128 R4, [R18.64] ;  /* 0x0000000612040981 */ /* 0x000eaa000c1e1d00 */
[----:B--2---:R1:W-:Y:S01]  /*eeb0*/  @P0 STG.E.128 [R16.64], R4 ;  /* 0x0000000410000986 */ /* 0x0043e2000c101d06 */
[----:B------:R-:W-:Y:S01]  /*eec0*/  LOP3.LUT P0, RZ, R236, 0x10, RZ, 0xc0, !PT ;  /* 0x00000010ecff7812 */ /* 0x000fe2000780c0ff */
[----:B-1----:R-:W-:Y:S01]  /*eed0*/  @P3 IMAD.MOV.U32 R4, RZ, RZ, R105 ;  /* 0x000000ffff043224 */ /* 0x002fe200078e0069 */
[----:B------:R-:W-:Y:S01]  /*eee0*/  @P3 MOV R5, R104 ;  /* 0x0000006800053202 */ /* 0x000fe20000000f00 */
[----:B------:R-:W-:Y:S01]  /*eef0*/  @P1 IMAD.MOV.U32 R17, RZ, RZ, R104 ;  /* 0x000000ffff111224 */ /* 0x000fe200078e0068 */
[----:B------:R-:W-:Y:S03]  /*ef00*/  @P1 MOV R16, R105 ;  /* 0x0000006900101202 */ /* 0x000fe60000000f00 */
[----:B------:R-:W-:Y:S04]  /*ef10*/  @P3 IMAD.WIDE.U32 R2, R2, 0x120, R4 ;  /* 0x0000012002023825 */ /* 0x000fe800078e0004 */
[----:B------:R-:W-:Y:S01]  /*ef20*/  @P3 IMAD.IADD R3, R3, 0x1, R0 ;  /* 0x0000000103033824 */ /* 0x000fe200078e0200 */
[----:B------:R-:W-:Y:S04]  /*ef30*/  @P3 MOV R0, 0x120 ;  /* 0x0000012000003802 */ /* 0x000fe80000000f00 */
[----:B------:R1:W2:Y:S02]  /*ef40*/  @P3 LDG.E.128 R4, [R2.64] ;  /* 0x0000000602043981 */ /* 0x0002a4000c1e1d00 */
[C---:B-1----:R-:W-:Y:S01]  /*ef50*/  @P3 IMAD.WIDE.U32 R2, R0.reuse, c[0x0][0x198], R64 ;  /* 0x0000660000023a25 */ /* 0x042fe200078e0040 */
[----:B------:R-:W-:Y:S03]  /*ef60*/  @P4 MOV R65, R63 ;  /* 0x0000003f00414202 */ /* 0x000fe60000000f00 */
[----:B------:R-:W-:Y:S05]  /*ef70*/  @P3 IMAD R0, R0, c[0x0][0x19c], RZ ;  /* 0x0000670000003a24 */ /* 0x000fea00078e02ff */
[----:B------:R-:W-:Y:S02]  /*ef80*/  @P3 IADD3 R3, R3, R0, RZ ;  /* 0x0000000003033210 */ /* 0x000fe40007ffe0ff */
[----:B------:R-:W-:Y:S05]  /*ef90*/  @P4 MOV R0, c[0x0][0x28c] ;  /* 0x0000a30000004a02 */ /* 0x000fea0000000f00 */
[----:B------:R-:W-:Y:S01]  /*efa0*/  @P4 IMAD R0, R0, 0x140, RZ ;  /* 0x0000014000004824 */ /* 0x000fe200078e02ff */
[----:B--2---:R1:W-:Y:S01]  /*efb0*/  @P3 STG.E.128 [R2.64], R4 ;  /* 0x0000000402003986 */ /* 0x0043e2000c101d06 */
[----:B------:R-:W-:Y:S01]  /*efc0*/  LOP3.LUT P3, RZ, R236, 0x20, RZ, 0xc0, !PT ;  /* 0x00000020ecff7812 */ /* 0x000fe2000786c0ff */
[----:B-1----:R-:W-:Y:S01]  /*efd0*/  @P4 IMAD.MOV.U32 R2, RZ, RZ, c[0x0][0x288] ;  /* 0x0000a200ff024624 */ /* 0x002fe200078e00ff */
[-C--:B------:R-:W-:Y:S01]  /*efe0*/  @P4 MOV R5, R104.reuse ;  /* 0x0000006800054202 */ /* 0x080fe20000000f00 */
[----:B------:R-:W-:Y:S04]  /*eff0*/  @P4 IMAD.MOV.U32 R4, RZ, RZ, R105 ;  /* 0x000000ffff044224 */ /* 0x000fe800078e0069 */
[----:B------:R-:W-:Y:S04]  /*f000*/  @P4 IMAD.WIDE.U32 R2, R2, 0x140, R4 ;  /* 0x0000014002024825 */ /* 0x000fe800078e0004 */
[----:B------:R-:W-:Y:S01]  /*f010*/  @P4 IMAD.IADD R3, R3, 0x1, R0 ;  /* 0x0000000103034824 */ /* 0x000fe200078e0200 */
[----:B------:R-:W-:Y:S04]  /*f020*/  @P1 MOV R0, c[0x0][0x28c] ;  /* 0x0000a30000001a02 */ /* 0x000fe80000000f00 */
[----:B------:R1:W2:Y:S01]  /*f030*/  @P4 LDG.E.128 R4, [R2.64] ;  /* 0x0000000602044981 */ /* 0x0002a2000c1e1d00 */
[----:B------:R-:W-:Y:S02]  /*f040*/  @P1 IMAD R0, R0, 0x160, RZ ;  /* 0x0000016000001824 */ /* 0x000fe400078e02ff */
[----:B-1----:R-:W-:Y:S01]  /*f050*/  @P4 IMAD.MOV.U32 R3, RZ, RZ, 0x140 ;  /* 0x00000140ff034424 */ /* 0x002fe200078e00ff */
[----:B------:R-:W-:Y:S03]  /*f060*/  @P1 MOV R2, c[0x0][0x288] ;  /* 0x0000a20000021a02 */ /* 0x000fe60000000f00 */
[C---:B------:R-:W-:Y:S04]  /*f070*/  @P4 IMAD.WIDE.U32 R18, R3.reuse, c[0x0][0x198], R64 ;  /* 0x0000660003124a25 */ /* 0x040fe800078e0040 */
[----:B------:R-:W-:Y:S02]  /*f080*/  @P4 IMAD R3, R3, c[0x0][0x19c], RZ ;  /* 0x0000670003034a24 */ /* 0x000fe400078e02ff */
[----:B------:R-:W-:Y:S01]  /*f090*/  @P1 IMAD.WIDE.U32 R16, R2, 0x160, R16 ;  /* 0x0000016002101825 */ /* 0x000fe200078e0010 */
[----:B------:R-:W-:Y:S02]  /*f0a0*/  @P0 MOV R2, c[0x0][0x288] ;  /* 0x0000a20000020a02 */ /* 0x000fe40000000f00 */
[----:B------:R-:W-:Y:S01]  /*f0b0*/  @P4 IADD3 R19, R19, R3, RZ ;  /* 0x0000000313134210 */ /* 0x000fe20007ffe0ff */
[----:B------:R-:W-:Y:S01]  /*f0c0*/  @P1 IMAD.IADD R17, R17, 0x1, R0 ;  /* 0x0000000111111824 */ /* 0x000fe200078e0200 */
[----:B------:R-:W-:Y:S01]  /*f0d0*/  @P1 MOV R3, 0x160 ;  /* 0x0000016000031802 */ /* 0x000fe20000000f00 */
[----:B------:R-:W-:Y:S02]  /*f0e0*/  @P1 IMAD.MOV.U32 R65, RZ, RZ, R63 ;  /* 0x000000ffff411224 */ /* 0x000fe400078e003f */
[----:B------:R-:W-:Y:S04]  /*f0f0*/  @P0 IMAD.MOV.U32 R0, RZ, RZ, c[0x0][0x28c] ;  /* 0x0000a300ff000624 */ /* 0x000fe800078e00ff */
[----:B------:R-:W-:Y:S01]  /*f100*/  @P0 IMAD R0, R0, 0x180, RZ ;  /* 0x0000018000000824 */ /* 0x000fe200078e02ff */
[----:B--2---:R1:W-:Y:S01]  /*f110*/  @P4 STG.E.128 [R18.64], R4 ;  /* 0x0000000412004986 */ /* 0x0043e2000c101d06 */
[----:B------:R-:W-:Y:S01]  /*f120*/  LOP3.LUT P4, RZ, R236, 0x80, RZ, 0xc0, !PT ;  /* 0x00000080ecff7812 */ /* 0x000fe2000788c0ff */
[C---:B-1----:R-:W-:Y:S03]  /*f130*/  @P1 IMAD.WIDE.U32 R18, R3.reuse, c[0x0][0x198], R64 ;  /* 0x0000660003121a25 */ /* 0x042fe600078e0040 */
[----:B------:R1:W2:Y:S01]  /*f140*/  @P1 LDG.E.128 R4, [R16.64] ;  /* 0x0000000610041981 */ /* 0x0002a2000c1e1d00 */
[----:B------:R-:W-:Y:S01]  /*f150*/  @P0 MOV R65, R63 ;  /* 0x0000003f00410202 */ /* 0x000fe20000000f00 */
[----:B------:R-:W-:Y:S05]  /*f160*/  @P1 IMAD R3, R3, c[0x0][0x19c], RZ ;  /* 0x0000670003031a24 */ /* 0x000fea00078e02ff */
[----:B------:R-:W-:Y:S02]  /*f170*/  @P1 IADD3 R19, R19, R3, RZ ;  /* 0x0000000313131210 */ /* 0x000fe40007ffe0ff */
[----:B------:R-:W-:Y:S02]  /*f180*/  @P0 MOV R3, 0x180 ;  /* 0x0000018000030802 */ /* 0x000fe40000000f00 */
[----:B-1----:R-:W-:Y:S02]  /*f190*/  @P0 MOV R16, R105 ;  /* 0x0000006900100202 */ /* 0x002fe40000000f00 */
[----:B------:R-:W-:Y:S05]  /*f1a0*/  @P0 MOV R17, R104 ;  /* 0x0000006800110202 */ /* 0x000fea0000000f00 */
[----:B------:R-:W-:Y:S04]  /*f1b0*/  @P0 IMAD.WIDE.U32 R16, R2, 0x180, R16 ;  /* 0x0000018002100825 */ /* 0x000fe800078e0010 */
[----:B------:R-:W-:Y:S01]  /*f1c0*/  @P3 IMAD.MOV.U32 R2, RZ, RZ, c[0x0][0x288] ;  /* 0x0000a200ff023624 */ /* 0x000fe200078e00ff */
[----:B------:R-:W-:Y:S02]  /*f1d0*/  @P0 IADD3 R17, R17, R0, RZ ;  /* 0x0000000011110210 */ /* 0x000fe40007ffe0ff */
[----:B------:R-:W-:Y:S05]  /*f1e0*/  @P3 MOV R0, c[0x0][0x28c] ;  /* 0x0000a30000003a02 */ /* 0x000fea0000000f00 */
[----:B------:R-:W-:Y:S01]  /*f1f0*/  @P3 IMAD R0, R0, 0x1a0, RZ ;  /* 0x000001a000003824 */ /* 0x000fe200078e02ff */
[----:B--2---:R1:W-:Y:S01]  /*f200*/  @P1 STG.E.128 [R18.64], R4 ;  /* 0x0000000412001986 */ /* 0x0043e2000c101d06 */
[----:B------:R-:W-:Y:S01]  /*f210*/  LOP3.LUT P1, RZ, R236, 0x100, RZ, 0xc0, !PT ;  /* 0x00000100ecff7812 */ /* 0x000fe2000782c0ff */
[C---:B-1----:R-:W-:Y:S03]  /*f220*/  @P0 IMAD.WIDE.U32 R18, R3.reuse, c[0x0][0x198], R64 ;  /* 0x0000660003120a25 */ /* 0x042fe600078e0040 */
[----:B------:R1:W2:Y:S01]  /*f230*/  @P0 LDG.E.128 R4, [R16.64] ;  /* 0x0000000610040981 */ /* 0x0002a2000c1e1d00 */
[----:B------:R-:W-:Y:S01]  /*f240*/  @P3 MOV R65, R63 ;  /* 0x0000003f00413202 */ /* 0x000fe20000000f00 */
[----:B------:R-:W-:Y:S04]  /*f250*/  @P0 IMAD R3, R3, c[0x0][0x19c], RZ ;  /* 0x0000670003030a24 */ /* 0x000fe800078e02ff */
[----:B------:R-:W-:Y:S02]  /*f260*/  @P0 IMAD.IADD R19, R19, 0x1, R3 ;  /* 0x0000000113130824 */ /* 0x000fe400078e0203 */
[----:B------:R-:W-:Y:S02]  /*f270*/  @P3 IMAD.MOV.U32 R3, RZ, RZ, 0x1a0 ;  /* 0x000001a0ff033424 */ /* 0x000fe400078e00ff */
[----:B-1----:R-:W-:Y:S01]  /*f280*/  @P3 IMAD.MOV.U32 R16, RZ, RZ, R105 ;  /* 0x000000ffff103224 */ /* 0x002fe200078e0069 */
[----:B------:R-:W-:Y:S05]  /*f290*/  @P3 MOV R17, R104 ;  /* 0x0000006800113202 */ /* 0x000fea0000000f00 */
[----:B------:R-:W-:Y:S01]  /*f2a0*/  @P3 IMAD.WIDE.U32 R16, R2, 0x1a0, R16 ;  /* 0x000001a002103825 */ /* 0x000fe200078e0010 */
[----:B------:R-:W-:Y:S04]  /*f2b0*/  @P4 MOV R2, c[0x0][0x288] ;  /* 0x0000a20000024a02 */ /* 0x000fe80000000f00 */
[----:B------:R-:W-:Y:S02]  /*f2c0*/  @P3 IADD3 R17, R17, R0, RZ ;  /* 0x0000000011113210 */ /* 0x000fe40007ffe0ff */
[----:B------:R-:W-:Y:S05]  /*f2d0*/  @P4 MOV R0, c[0x0][0x28c] ;  /* 0x0000a30000004a02 */ /* 0x000fea0000000f00 */
[----:B------:R-:W-:Y:S01]  /*f2e0*/  @P4 IMAD R0, R0, 0x1c0, RZ ;  /* 0x000001c000004824 */ /* 0x000fe200078e02ff */
[----:B--2---:R1:W-:Y:S02]  /*f2f0*/  @P0 STG.E.128 [R18.64], R4 ;  /* 0x0000000412000986 */ /* 0x0043e4000c101d06 */
[C---:B-1----:R-:W-:Y:S03]  /*f300*/  @P3 IMAD.WIDE.U32 R18, R3.reuse, c[0x0][0x198], R64 ;  /* 0x0000660003123a25 */ /* 0x042fe600078e0040 */
[----:B------:R1:W2:Y:S01]  /*f310*/  @P3 LDG.E.128 R4, [R16.64] ;  /* 0x0000000610043981 */ /* 0x0002a2000c1e1d00 */
[----:B------:R-:W-:Y:S02]  /*f320*/  @P3 IMAD R3, R3, c[0x0][0x19c], RZ ;  /* 0x0000670003033a24 */ /* 0x000fe400078e02ff */
[----:B------:R-:W-:Y:S03]  /*f330*/  @P4 IMAD.MOV.U32 R65, RZ, RZ, R63 ;  /* 0x000000ffff414224 */ /* 0x000fe600078e003f */
[----:B------:R-:W-:Y:S02]  /*f340*/  @P3 IADD3 R19, R19, R3, RZ ;  /* 0x0000000313133210 */ /* 0x000fe40007ffe0ff */
[----:B------:R-:W-:Y:S01]  /*f350*/  @P4 MOV R3, 0x1c0 ;  /* 0x000001c000034802 */ /* 0x000fe20000000f00 */
[----:B-1----:R-:W-:Y:S01]  /*f360*/  @P4 IMAD.MOV.U32 R17, RZ, RZ, R104 ;  /* 0x000000ffff114224 */ /* 0x002fe200078e0068 */
[----:B------:R-:W-:Y:S05]  /*f370*/  @P4 MOV R16, R105 ;  /* 0x0000006900104202 */ /* 0x000fea0000000f00 */
[----:B------:R-:W-:Y:S01]  /*f380*/  @P4 IMAD.WIDE.U32 R16, R2, 0x1c0, R16 ;  /* 0x000001c002104825 */ /* 0x000fe200078e0010 */
[----:B------:R-:W-:Y:S03]  /*f390*/  @P1 MOV R2, c[0x0][0x288] ;  /* 0x0000a20000021a02 */ /* 0x000fe60000000f00 */
[----:B------:R-:W-:Y:S02]  /*f3a0*/  @P4 IMAD.IADD R17, R17, 0x1, R0 ;  /* 0x0000000111114824 */ /* 0x000fe400078e0200 */
[----:B------:R-:W-:Y:S04]  /*f3b0*/  @P1 IMAD.MOV.U32 R0, RZ, RZ, c[0x0][0x28c] ;  /* 0x0000a300ff001624 */ /* 0x000fe800078e00ff */
[----:B------:R-:W-:Y:S01]  /*f3c0*/  @P1 IMAD R0, R0, 0x1e0, RZ ;  /* 0x000001e000001824 */ /* 0x000fe200078e02ff */
[----:B--2---:R1:W-:Y:S05]  /*f3d0*/  @P3 STG.E.128 [R18.64], R4 ;  /* 0x0000000412003986 */ /* 0x0043ea000c101d06 */
[----:B-1----:R1:W2:Y:S01]  /*f3e0*/  @P4 LDG.E.128 R4, [R16.64] ;  /* 0x0000000610044981 */ /* 0x0022a2000c1e1d00 */
[C---:B------:R-:W-:Y:S01]  /*f3f0*/  @P4 IMAD.WIDE.U32 R18, R3.reuse, c[0x0][0x198], R64 ;  /* 0x0000660003124a25 */ /* 0x040fe200078e0040 */
[----:B------:R-:W-:Y:S03]  /*f400*/  @P1 MOV R65, R63 ;  /* 0x0000003f00411202 */ /* 0x000fe60000000f00 */
[----:B------:R-:W-:Y:S05]  /*f410*/  @P4 IMAD R3, R3, c[0x0][0x19c], RZ ;  /* 0x0000670003034a24 */ /* 0x000fea00078e02ff */
[----:B------:R-:W-:Y:S02]  /*f420*/  @P4 IADD3 R19, R19, R3, RZ ;  /* 0x0000000313134210 */ /* 0x000fe40007ffe0ff */
[----:B-1----:R-:W-:Y:S02]  /*f430*/  @P1 MOV R16, R105 ;  /* 0x0000006900101202 */ /* 0x002fe40000000f00 */
[----:B------:R-:W-:Y:S05]  /*f440*/  @P1 MOV R17, R104 ;  /* 0x0000006800111202 */ /* 0x000fea0000000f00 */
[----:B------:R-:W-:Y:S05]  /*f450*/  @P1 IMAD.WIDE.U32 R16, R2, 0x1e0, R16 ;  /* 0x000001e002101825 */ /* 0x000fea00078e0010 */
[----:B------:R-:W-:Y:S01]  /*f460*/  @P1 IADD3 R17, R17, R0, RZ ;  /* 0x0000000011111210 */ /* 0x000fe20007ffe0ff */
[----:B------:R-:W-:Y:S04]  /*f470*/  @P1 IMAD.MOV.U32 R0, RZ, RZ, 0x1e0 ;  /* 0x000001e0ff001424 */ /* 0x000fe800078e00ff */
[C---:B------:R-:W-:Y:S04]  /*f480*/  @P1 IMAD.WIDE.U32 R2, R0.reuse, c[0x0][0x198], R64 ;  /* 0x0000660000021a25 */ /* 0x040fe800078e0040 */
[----:B------:R-:W-:Y:S05]  /*f490*/  @P1 IMAD R0, R0, c[0x0][0x19c], RZ ;  /* 0x0000670000001a24 */ /* 0x000fea00078e02ff */
[----:B------:R-:W-:Y:S01]  /*f4a0*/  @P1 IADD3 R3, R3, R0, RZ ;  /* 0x0000000003031210 */ /* 0x000fe20007ffe0ff */
[----:B--2---:R1:W-:Y:S05]  /*f4b0*/  @P4 STG.E.128 [R18.64], R4 ;  /* 0x0000000412004986 */ /* 0x0043ea000c101d06 */
[----:B-1----:R-:W2:Y:S05]  /*f4c0*/  @P1 LDG.E.128 R4, [R16.64] ;  /* 0x0000000610041981 */ /* 0x002eaa000c1e1d00 */
[----:B--2---:R1:W-:Y:S02]  /*f4d0*/  @P1 STG.E.128 [R2.64], R4 ;  /* 0x0000000402001986 */ /* 0x0043e4000c101d06 */
.L_x_2573:
[----:B------:R-:W-:Y:S01]  /*f4e0*/  LOP3.LUT P1, RZ, R236, 0x400, RZ, 0xc0, !PT ;  /* 0x00000400ecff7812 */ /* 0x000fe2000782c0ff */
[----:B------:R-:W-:Y:S01]  /*f4f0*/  IMAD.MOV.U32 R0, RZ, RZ, c[0x0][0x288] ;  /* 0x0000a200ff007624 */ /* 0x000fe200078e00ff */
[----:B-1----:R-:W-:Y:S01]  /*f500*/  MOV R2, R105 ;  /* 0x0000006900027202 */ /* 0x002fe20000000f00 */
[----:B------:R-:W-:Y:S02]  /*f510*/  IMAD.MOV.U32 R3, RZ, RZ, R104 ;  /* 0x000000ffff037224 */ /* 0x000fe400078e0068 */
[----:B------:R-:W-:Y:S05]  /*f520*/  IMAD.U32 R0, R0, -0x100, RZ ;  /* 0xffffff0000007824 */ /* 0x000fea00078e00ff */
[C---:B------:R-:W-:Y:S04]  /*f530*/  LEA R105, P0, R0.reuse, R2, 0x1 ;  /* 0x0000000200697211 */ /* 0x040fe800078008ff */
[----:B------:R-:W-:Y:S01]  /*f540*/  LEA.HI.X.SX32 R104, R0, R3, 0x1, P0 ;  /* 0x0000000300687211 */ /* 0x000fe200000f0eff */
[----:B------:R-:W-:-:S05]  /*f550*/  @!P1 BRA `(.L_x_2638) ;  /* 0x000004c000009947 */ /* 0x000fca0003800000 */
[----:B------:R-:W-:Y:S04]  /*f560*/  IADD3 R0, R11, -0x1, RZ ;  /* 0xffffffff0b007810 */ /* 0x000fe80007ffe0ff */
[----:B------:R-:W-:Y:S11]  /*f570*/  ISETP.GT.AND P0, PT, R0, R44, PT ;  /* 0x0000002c0000720c */ /* 0x000ff60003f04270 */
[----:B------:R-:W-:Y:S02]  /*f580*/  @!UPT UIADD3 URZ, URZ, URZ, URZ ;  /* 0x0000003f3f3ff290 */ /* 0x000fe4000fffe03f */
[----:B------:R-:W-:-:S05]  /*f590*/  @!P0 BRA `(.L_x_2639) ;  /* 0x0000053000008947 */ /* 0x000fca0003800000 */
[----:B------:R-:W-:Y:S01]  /*f5a0*/  IMAD.MOV.U32 R16, RZ, RZ, RZ ;  /* 0x000000ffff107224 */ /* 0x000fe200078e00ff */
[----:B------:R-:W-:Y:S02]  /*f5b0*/  IABS R2, c[0x0][0x2d0] ;  /* 0x0000b40000027a13 */ /* 0x000fe40000000000 */
[----:B------:R-:W-:Y:S02]  /*f5c0*/  IABS R8, R12 ;  /* 0x0000000c00087213 */ /* 0x000fe40000000000 */
[----:B------:R-:W1:Y:S10]  /*f5d0*/  I2F.RP R0, R2 ;  /* 0x0000000200007306 */ /* 0x000e740000209400 */
[----:B-1----:R-:W1:Y:S02]  /*f5e0*/  MUFU.RCP R0, R0 ;  /* 0x0000000000007308 */ /* 0x002e640000001000 */
[----:B-1----:R-:W-:Y:S08]  /*f5f0*/  IADD3 R0, R0, 0xffffffe, RZ ;  /* 0x0ffffffe00007810 */ /* 0x002ff00007ffe0ff */
[----:B------:R-:W1:Y:S02]  /*f600*/  F2I.FTZ.U32.TRUNC.NTZ R17, R0 ;  /* 0x0000000000117305 */ /* 0x000e64000021f000 */
[--C-:B-1----:R-:W-:Y:S01]  /*f610*/  IMAD.MOV R4, RZ, RZ, -R17.reuse ;  /* 0x000000ffff047224 */ /* 0x102fe200078e0a11 */
[----:B------:R-:W-:Y:S03]  /*f620*/  IADD3 R0, R13, -0x200, RZ ;  /* 0xfffffe000d007810 */ /* 0x000fe60007ffe0ff */
[----:B------:R-:W-:Y:S01]  /*f630*/  IMAD R4, R4, R2, RZ ;  /* 0x0000000204047224 */ /* 0x000fe200078e02ff */
[----:B------:R-:W-:Y:S03]  /*f640*/  IABS R6, R0 ;  /* 0x0000000000067213 */ /* 0x000fe60000000000 */
[----:B------:R-:W-:Y:S06]  /*f650*/  IMAD.HI.U32 R4, R17, R4, R16 ;  /* 0x0000000411047227 */ /* 0x000fec00078e0010 */
[C---:B------:R-:W-:Y:S04]  /*f660*/  IMAD.HI.U32 R3, R4.reuse, R6, RZ ;  /* 0x0000000604037227 */ /* 0x040fe800078e00ff */
[----:B------:R-:W-:Y:S04]  /*f670*/  IMAD.HI.U32 R4, R4, R8, RZ ;  /* 0x0000000804047227 */ /* 0x000fe800078e00ff */
[----:B------:R-:W-:Y:S02]  /*f680*/  IMAD.MOV R5, RZ, RZ, -R3 ;  /* 0x000000ffff057224 */ /* 0x000fe400078e0a03 */
[----:B------:R-:W-:Y:S02]  /*f690*/  IMAD.MOV R7, RZ, RZ, -R4 ;  /* 0x000000ffff077224 */ /* 0x000fe400078e0a04 */
[----:B------:R-:W-:Y:S01]  /*f6a0*/  IMAD R6, R2, R5, R6 ;  /* 0x0000000502067224 */ /* 0x000fe200078e0206 */
[----:B------:R-:W-:Y:S01]  /*f6b0*/  LOP3.LUT R5, R12, c[0x0][0x2d0], RZ, 0x3c, !PT ;  /* 0x0000b4000c057a12 */ /* 0x000fe200078e3cff */
[C---:B------:R-:W-:Y:S03]  /*f6c0*/  IMAD R8, R2.reuse, R7, R8 ;  /* 0x0000000702087224 */ /* 0x040fe600078e0208 */
[C---:B------:R-:W-:Y:S02]  /*f6d0*/  ISETP.GT.U32.AND P0, PT, R2.reuse, R6, PT ;  /* 0x000000060200720c */ /* 0x040fe40003f04070 */
[----:B------:R-:W-:Y:S02]  /*f6e0*/  ISETP.GT.U32.AND P1, PT, R2, R8, PT ;  /* 0x000000080200720c */ /* 0x000fe40003f24070 */
[----:B------:R-:W-:Y:S09]  /*f6f0*/  ISETP.GE.AND P5, PT, R5, RZ, PT ;  /* 0x000000ff0500720c */ /* 0x000ff20003fa6270 */
[----:B------:R-:W-:Y:S01]  /*f700*/  @!P0 IMAD.IADD R6, R6, 0x1, -R2 ;  /* 0x0000000106068824 */ /* 0x000fe200078e0a02 */
[----:B------:R-:W-:Y:S02]  /*f710*/  @!P0 IADD3 R3, R3, 0x1, RZ ;  /* 0x0000000103038810 */ /* 0x000fe40007ffe0ff */
[-C--:B------:R-:W-:Y:S02]  /*f720*/  @!P1 IADD3 R8, R8, -R2.reuse, RZ ;  /* 0x8000000208089210 */ /* 0x080fe40007ffe0ff */
[-C--:B------:R-:W-:Y:S02]  /*f730*/  ISETP.GE.U32.AND P2, PT, R6, R2.reuse, PT ;  /* 0x000000020600720c */ /* 0x080fe40003f46070 */
[----:B------:R-:W-:Y:S02]  /*f740*/  ISETP.GE.U32.AND P3, PT, R8, R2, PT ;  /* 0x000000020800720c */ /* 0x000fe40003f66070 */
[C---:B------:R-:W-:Y:S01]  /*f750*/  LOP3.LUT R2, R0.reuse, c[0x0][0x2d0], RZ, 0x3c, !PT ;  /* 0x0000b40000027a12 */ /* 0x040fe200078e3cff */
[----:B------:R-:W-:Y:S01]  /*f760*/  IMAD.IADD R0, R0, 0x1, -R12 ;  /* 0x0000000100007824 */ /* 0x000fe200078e0a0c */
[----:B------:R-:W-:Y:S02]  /*f770*/  @!P1 IADD3 R4, R4, 0x1, RZ ;  /* 0x0000000104049810 */ /* 0x000fe40007ffe0ff */
[----:B------:R-:W-:Y:S02]  /*f780*/  ISETP.GE.AND P4, PT, R2, RZ, PT ;  /* 0x000000ff0200720c */ /* 0x000fe40003f86270 */
[----:B------:R-:W-:Y:S02]  /*f790*/  ISETP.NE.AND P0, PT, RZ, c[0x0][0x2d0], PT ;  /* 0x0000b400ff007a0c */ /* 0x000fe40003f05270 */
[----:B------:R-:W-:Y:S02]  /*f7a0*/  LOP3.LUT R2, RZ, c[0x0][0x2d0], RZ, 0x33, !PT ;  /* 0x0000b400ff027a12 */ /* 0x000fe400078e33ff */
[----:B------:R-:W-:Y:S02]  /*f7b0*/  @P2 IADD3 R3, R3, 0x1, RZ ;  /* 0x0000000103032810 */ /* 0x000fe40007ffe0ff */
[----:B------:R-:W-:Y:S05]  /*f7c0*/  @P3 IADD3 R4, R4, 0x1, RZ ;  /* 0x0000000104043810 */ /* 0x000fea0007ffe0ff */
[----:B------:R-:W-:Y:S02]  /*f7d0*/  @!P4 IMAD.MOV R3, RZ, RZ, -R3 ;  /* 0x000000ffff03c224 */ /* 0x000fe400078e0a03 */
[----:B------:R-:W-:Y:S03]  /*f7e0*/  @!P5 IMAD.MOV R4, RZ, RZ, -R4 ;  /* 0x000000ffff04d224 */ /* 0x000fe600078e0a04 */
[C---:B------:R-:W-:Y:S02]  /*f7f0*/  SEL R3, R2.reuse, R3, !P0 ;  /* 0x0000000302037207 */ /* 0x040fe40004000000 */
[----:B------:R-:W-:Y:S02]  /*f800*/  SEL R2, R2, R4, !P0 ;  /* 0x0000000402027207 */ /* 0x000fe40004000000 */
[CC--:B------:R-:W-:Y:S02]  /*f810*/  LEA R4, P1, R3.reuse, R242.reuse, 0x2 ;  /* 0x000000f203047211 */ /* 0x0c0fe400078210ff */
[C---:B------:R-:W-:Y:S02]  /*f820*/  LEA R6, P0, R2.reuse, R242, 0x2 ;  /* 0x000000f202067211 */ /* 0x040fe400078010ff */
[-C--:B------:R-:W-:Y:S02]  /*f830*/  LEA.HI.X.SX32 R5, R3, R243.reuse, 0x2, P1 ;  /* 0x000000f303057211 */ /* 0x080fe400008f16ff */
[C---:B------:R-:W-:Y:S02]  /*f840*/  LEA.HI.X.SX32 R7, R2.reuse, R243, 0x2, P0 ;  /* 0x000000f302077211 */ /* 0x040fe400000f16ff */
[----:B------:R-:W-:Y:S01]  /*f850*/  IADD3 R2, R2, -R3, RZ ;  /* 0x8000000302027210 */ /* 0x000fe20007ffe0ff */
[----:B------:R1:W2:Y:S04]  /*f860*/  LDG.E R4, [R4.64] ;  /* 0x0000000604047981 */ /* 0x0002a8000c1e1900 */
[----:B------:R-:W-:Y:S04]  /*f870*/  IMAD R0, R2, c[0x0][0x2d0], R0 ;  /* 0x0000b40002007a24 */ /* 0x000fe800078e0200 */
[----:B------:R-:W-:Y:S01]  /*f880*/  IMAD.WIDE.U32 R12, R0, c[0x0][0x1a0], RZ ;  /* 0x00006800000c7a25 */ /* 0x000fe200078e00ff */
[----:B-1----:R-:W2:Y:S03]  /*f890*/  LDG.E R5, [R6.64] ;  /* 0x0000000606057981 */ /* 0x002ea6000c1e1900 */
[----:B--2---:R-:W-:Y:S01]  /*f8a0*/  IMAD.IADD R6, R4, 0x1, -R5 ;  /* 0x0000000104067824 */ /* 0x004fe200078e0a05 */
[----:B------:R-:W-:Y:S03]  /*f8b0*/  SHF.R.S32.HI R4, RZ, 0x1f, R0 ;  /* 0x0000001fff047819 */ /* 0x000fe60000011400 */
[----:B------:R-:W-:Y:S01]  /*f8c0*/  IMAD.WIDE.U32 R16, R6, c[0x0][0x180], RZ ;  /* 0x0000600006107a25 */ /* 0x000fe200078e00ff */
[----:B------:R-:W-:Y:S03]  /*f8d0*/  SHF.R.S32.HI R5, RZ, 0x1f, R6 ;  /* 0x0000001fff057819 */ /* 0x000fe60000011406 */
[----:B------:R-:W-:Y:S02]  /*f8e0*/  IMAD R3, R4, c[0x0][0x1a0], RZ ;  /* 0x0000680004037a24 */ /* 0x000fe400078e02ff */
[----:B------:R-:W-:Y:S02]  /*f8f0*/  IMAD R2, R5, c[0x0][0x180], RZ ;  /* 0x0000600005027a24 */ /* 0x000fe400078e02ff */
[----:B------:R-:W-:Y:S02]  /*f900*/  IMAD R3, R0, c[0x0][0x1a4], R3 ;  /* 0x0000690000037a24 */ /* 0x000fe400078e0203 */
[----:B------:R-:W-:Y:S02]  /*f910*/  IMAD R2, R6, c[0x0][0x184], R2 ;  /* 0x0000610006027a24 */ /* 0x000fe400078e0202 */
[----:B------:R-:W-:Y:S02]  /*f920*/  IMAD.IADD R13, R13, 0x1, R3 ;  /* 0x000000010d0d7824 */ /* 0x000fe400078e0203 */
[----:B------:R-:W-:Y:S01]  /*f930*/  IMAD.IADD R3, R17, 0x1, R2 ;  /* 0x0000000111037824 */ /* 0x000fe200078e0202 */
[----:B------:R-:W-:Y:S01]  /*f940*/  MOV R2, R16 ;  /* 0x0000001000027202 */ /* 0x000fe20000000f00 */
[----:B------:R-:W-:Y:S02]  /*f950*/  IMAD R5, R5, c[0x0][0x188], RZ ;  /* 0x0000620005057a24 */ /* 0x000fe400078e02ff */
[----:B------:R-:W-:Y:S02]  /*f960*/  IMAD R4, R4, c[0x0][0x198], RZ ;  /* 0x0000660004047a24 */ /* 0x000fe400078e02ff */
[----:B------:R-:W-:Y:S04]  /*f970*/  IMAD.WIDE.U32 R12, R6, c[0x0][0x188], R12 ;  /* 0x00006200060c7a25 */ /* 0x000fe800078e000c */
[----:B------:R-:W-:Y:S01]  /*f980*/  IMAD.WIDE.U32 R2, R0, c[0x0][0x198], R2 ;  /* 0x0000660000027a25 */ /* 0x000fe200078e0002 */
[----:B------:R-:W-:Y:S03]  /*f990*/  LEA R67, P1, R12, R67, 0x1 ;  /* 0x000000430c437211 */ /* 0x000fe600078208ff */
[----:B------:R-:W-:Y:S01]  /*f9a0*/  IMAD R5, R6, c[0x0][0x18c], R5 ;  /* 0x0000630006057a24 */ /* 0x000fe200078e0205 */
[----:B---3--:R-:W-:Y:S01]  /*f9b0*/  LEA R64, P0, R2, R64, 0x1 ;  /* 0x0000004002407211 */ /* 0x008fe200078008ff */
[----:B------:R-:W-:Y:S02]  /*f9c0*/  IMAD R4, R0, c[0x0][0x19c], R4 ;  /* 0x0000670000047a24 */ /* 0x000fe400078e0204 */
[----:B------:R-:W-:Y:S02]  /*f9d0*/  IMAD.IADD R5, R13, 0x1, R5 ;  /* 0x000000010d057824 */ /* 0x000fe400078e0205 */
[----:B------:R-:W-:Y:S03]  /*f9e0*/  IMAD.IADD R4, R3, 0x1, R4 ;  /* 0x0000000103047824 */ /* 0x000fe600078e0204 */
[----:B------:R-:W-:Y:S02]  /*f9f0*/  LEA.HI.X R66, R12, R66, R5, 0x1, P1 ;  /* 0x000000420c427211 */ /* 0x000fe400008f0c05 */
[----:B------:R-:W-:Y:S01]  /*fa00*/  LEA.HI.X R63, R2, R63, R4, 0x1, P0 ;  /* 0x0000003f023f7211 */ /* 0x000fe200000f0c04 */
[----:B------:R-:W-:-:S05]  /*fa10*/  BRA `(.L_x_2639) ;  /* 0x000000b000007947 */ /* 0x000fca0003800000 */
.L_x_2638:
[----:B------:R-:W-:Y:S01]  /*fa20*/  MOV R4, R67 ;  /* 0x0000004300047202 */ /* 0x000fe20000000f00 */
[----:B------:R-:W-:Y:S01]  /*fa30*/  IMAD.MOV.U32 R2, RZ, RZ, c[0x0][0x1a0] ;  /* 0x00006800ff027624 */ /* 0x000fe200078e00ff */
[----:B---3--:R-:W-:Y:S01]  /*fa40*/  MOV R65, R63 ;  /* 0x0000003f00417202 */ /* 0x008fe20000000f00 */
[----:B------:R-:W-:Y:S02]  /*fa50*/  IMAD.MOV.U32 R0, RZ, RZ, c[0x0][0x198] ;  /* 0x00006600ff007624 */ /* 0x000fe400078e00ff */
[----:B------:R-:W-:Y:S01]  /*fa60*/  IMAD.MOV.U32 R5, RZ, RZ, R66 ;  /* 0x000000ffff057224 */ /* 0x000fe200078e0042 */
[----:B------:R-:W-:Y:S01]  /*fa70*/  LEA R2, -R2, RZ, 0x8 ;  /* 0x000000ff02027211 */ /* 0x000fe200078e41ff */
[----:B------:R-:W-:Y:S03]  /*fa80*/  IMAD.U32 R0, R0, -0x100, RZ ;  /* 0xffffff0000007824 */ /* 0x000fe600078e00ff */
[----:B------:R-:W-:Y:S02]  /*fa90*/  LEA R67, P1, R2, R4, 0x1 ;  /* 0x0000000402437211 */ /* 0x000fe400078208ff */
[----:B------:R-:W-:Y:S02]  /*faa0*/  LEA R64, P0, R0, R64, 0x1 ;  /* 0x0000004000407211 */ /* 0x000fe400078008ff */
[----:B------:R-:W-:Y:S02]  /*fab0*/  LEA.HI.X.SX32 R66, R2, R5, 0x1, P1 ;  /* 0x0000000502427211 */ /* 0x000fe400008f0eff */
[----:B------:R-:W-:Y:S02]  /*fac0*/  LEA.HI.X.SX32 R63, R0, R65, 0x1, P0 ;  /* 0x00000041003f7211 */ /* 0x000fe400000f0eff */
.L_x_2639:
[----:B------:R-:W-:Y:S04]  /*fad0*/  IADD3 R11, R11, -0x1, RZ ;  /* 0xffffffff0b0b7810 */ /* 0x000fe80007ffe0ff */
[----:B------:R-:W-:Y:S11]  /*fae0*/  ISETP.GT.AND P0, PT, R11, R44, PT ;  /* 0x0000002c0b00720c */ /* 0x000ff60003f04270 */
[----:B------:R-:W-:Y:S02]  /*faf0*/  @!UPT UIADD3 URZ, URZ, URZ, URZ ;  /* 0x0000003f3f3ff290 */ /* 0x000fe4000fffe03f */
[----:B------:R-:W-:-:S05]  /*fb00*/  @P0 BRA `(.L_x_2640) ;  /* 0xffff335000000947 */ /* 0x000fca000383ffff */
.L_x_2538:
[----:B-1----:R-:W-:Y:S01]  /*fb10*/  BAR.SYNC.DEFER_BLOCKING 0x0 ;  /* 0x0000000000007b1d */ /* 0x002fe20000010000 */
[----:B------:R-:W-:Y:S01]  /*fb20*/  ISETP.NE.AND P0, PT, RZ, c[0x0][0x230], PT ;  /* 0x00008c00ff007a0c */ /* 0x000fe20003f05270 */
[----:B------:R-:W-:Y:S01]  /*fb30*/  IMAD.MOV.U32 R0, RZ, RZ, c[0x0][0x190] ;  /* 0x00006400ff007624 */ /* 0x000fe200078e00ff */
[----:B------:R-:W-:Y:S01]  /*fb40*/  SHF.L.U32 R244, R58, 0x1, RZ ;  /* 0x000000013af47819 */ /* 0x000fe200000006ff */
[----:B------:R-:W-:Y:S02]  /*fb50*/  IMAD.MOV.U32 R2, RZ, RZ, 0x4 ;  /* 0x00000004ff027424 */ /* 0x000fe400078e00ff */
[----:B------:R-:W-:Y:S01]  /*fb60*/  BSSY B2, `(.L_x_2641) ;  /* 0x00002e4000027945 */ /* 0x000fe20003800000 */
[C---:B------:R-:W-:Y:S02]  /*fb70*/  IMAD.SHL.U32 R3, R0.reuse, 0x10, RZ ;  /* 0x0000001000037824 */ /* 0x040fe400078e00ff */
[----:B------:R-:W-:-:S05]  /*fb80*/  SHF.L.U64.HI R2, R0, R2, c[0x0][0x194] ;  /* 0x0000650000027619 */ /* 0x000fca0000010202 */
[----:B------:R-:W-:Y:S05]  /*fb90*/  @!P0 BRA `(.L_x_2642) ;  /* 0x00002be000008947 */ /* 0x000fea0003800000 */
[----:B------:R-:W-:Y:S01]  /*fba0*/  ISETP.NE.U32.AND P0, PT, RZ, c[0x0][0x250], PT ;  /* 0x00009400ff007a0c */ /* 0x000fe20003f05070 */
[----:B------:R-:W-:-:S03]  /*fbb0*/  IMAD.MOV.U32 R4, RZ, RZ, RZ ;  /* 0x000000ffff047224 */ /* 0x000fc600078e00ff */
[----:B------:R-:W-:-:S13]  /*fbc0*/  ISETP.NE.AND.EX P0, PT, RZ, c[0x0][0x254], PT, P0 ;  /* 0x00009500ff007a0c */ /* 0x000fda0003f05300 */
[----:B------:R-:W2:Y:S01]  /*fbd0*/  @P0 LDG.E R4, [R158.64] ;  /* 0x000000069e040981 */ /* 0x000ea2000c1e1900 */
[----:B------:R-:W-:Y:S01]  /*fbe0*/  IADD3 R3, P1, R3, R154, RZ ;  /* 0x0000009a03037210 */ /* 0x000fe20007f3e0ff */
[----:B------:R-:W-:Y:S01]  /*fbf0*/  IMAD.MOV.U32 R6, RZ, RZ, c[0x0][0x194] ;  /* 0x00006500ff067624 */ /* 0x000fe200078e00ff */
[----:B------:R-:W-:Y:S01]  /*fc00*/  ULDC.U8 UR4, c[0x0][0x313] ;  /* 0x0000c4c000047ab9 */ /* 0x000fe20000000000 */
[----:B------:R-:W-:Y:S01]  /*fc10*/  IMAD.MOV.U32 R160, RZ, RZ, R154 ;  /* 0x000000ffffa07224 */ /* 0x000fe200078e009a */
[----:B------:R-:W-:Y:S01]  /*fc20*/  LEA R10, P2, R154, c[0x0][0x160], 0x1 ;  /* 0x000058009a0a7a11 */ /* 0x000fe200078408ff */
[--C-:B------:R-:W-:Y:S01]  /*fc30*/  IMAD.X R2, R2, 0x1, R161.reuse, P1 ;  /* 0x0000000102027824 */ /* 0x100fe200008e06a1 */
[C---:B------:R-:W-:Y:S01]  /*fc40*/  LEA R28, P1, R3.reuse, c[0x0][0x160], 0x1 ;  /* 0x00005800031c7a11 */ /* 0x040fe200078208ff */
[----:B------:R-:W-:Y:S01]  /*fc50*/  IMAD.WIDE.U32 R8, R0, 0x30, R160 ;  /* 0x0000003000087825 */ /* 0x000fe200078e00a0 */
[----:B------:R-:W-:Y:S02]  /*fc60*/  LEA.HI.X R11, R154, c[0x0][0x164], R161, 0x1, P2 ;  /* 0x000059009a0b7a11 */ /* 0x000fe400010f0ca1 */
[----:B------:R-:W-:Y:S01]  /*fc70*/  LEA.HI.X R29, R3, c[0x0][0x164], R2, 0x1, P1 ;  /* 0x00005900031d7a11 */ /* 0x000fe200008f0c02 */
[----:B------:R-:W-:Y:S01]  /*fc80*/  IMAD.SHL.U32 R13, R54, 0x10, RZ ;  /* 0x00000010360d7824 */ /* 0x000fe200078e00ff */
[----:B--2---:R-:W-:-:S02]  /*fc90*/  IADD3 R45, R4, R45, R40 ;  /* 0x0000002d042d7210 */ /* 0x004fc40007ffe028 */
[----:B------:R-:W-:-:S03]  /*fca0*/  LEA R4, P0, R0, R154, 0x5 ;  /* 0x0000009a00047211 */ /* 0x000fc600078028ff */
[----:B------:R-:W-:Y:S01]  /*fcb0*/  IMAD R45, R54, R45, RZ ;  /* 0x0000002d362d7224 */ /* 0x000fe200078e02ff */
[----:B------:R-:W-:Y:S01]  /*fcc0*/  LEA.HI.X R5, R0, R161, R6, 0x5, P0 ;  /* 0x000000a100057211 */ /* 0x000fe200000f2c06 */
[----:B------:R-:W-:Y:S01]  /*fcd0*/  IMAD R0, R6, 0x30, RZ ;  /* 0x0000003006007824 */ /* 0x000fe200078e02ff */
[C---:B------:R-:W-:Y:S02]  /*fce0*/  LEA R26, P0, R4.reuse, c[0x0][0x160], 0x1 ;  /* 0x00005800041a7a11 */ /* 0x040fe400078008ff */
[----:B------:R-:W-:Y:S01]  /*fcf0*/  IADD3 R16, P2, R53, R45, RZ ;  /* 0x0000002d35107210 */ /* 0x000fe20007f5e0ff */
[----:B------:R-:W-:Y:S01]  /*fd00*/  IMAD.IADD R2, R9, 0x1, R0 ;  /* 0x0000000109027824 */ /* 0x000fe200078e0200 */
[----:B------:R-:W-:Y:S02]  /*fd10*/  LEA.HI.X R27, R4, c[0x0][0x164], R5, 0x1, P0 ;  /* 0x00005900041b7a11 */ /* 0x000fe400000f0c05 */
[----:B------:R-:W-:Y:S02]  /*fd20*/  LEA R24, P0, R8, c[0x0][0x160], 0x1 ;  /* 0x0000580008187a11 */ /* 0x000fe400078008ff */
[----:B------:R-:W-:-:S02]  /*fd30*/  SHF.R.S32.HI R3, RZ, 0x1f, R45 ;  /* 0x0000001fff037819 */ /* 0x000fc4000001142d */
[----:B------:R-:W-:Y:S01]  /*fd40*/  LEA.HI.X R25, R8, c[0x0][0x164], R2, 0x1, P0 ;  /* 0x0000590008197a11 */ /* 0x000fe200000f0c02 */
[----:B------:R-:W-:Y:S01]  /*fd50*/  IMAD.IADD R2, R234, 0x1, -R40 ;  /* 0x00000001ea027824 */ /* 0x000fe200078e0a28 */
[----:B------:R-:W-:Y:S01]  /*fd60*/  ISETP.NE.AND P0, PT, RZ, UR4, PT ;  /* 0x00000004ff007c0c */ /* 0x000fe2000bf05270 */
[----:B------:R-:W-:Y:S01]  /*fd70*/  IMAD.X R51, R51, 0x1, R3, P2 ;  /* 0x0000000133337824 */ /* 0x000fe200010e0603 */
[----:B------:R-:W-:-:S05]  /*fd80*/  IADD3 R0, P1, R52, R45, RZ ;  /* 0x0000002d34007210 */ /* 0x000fca0007f3e0ff */
[----:B------:R-:W-:-:S06]  /*fd90*/  IMAD.X R3, R50, 0x1, R3, P1 ;  /* 0x0000000132037824 */ /* 0x000fcc00008e0603 */
[----:B------:R-:W-:Y:S05]  /*fda0*/  @!P0 BRA `(.L_x_2643) ;  /* 0x0000103000008947 */ /* 0x000fea0003800000 */
[----:B------:R-:W-:Y:S01]  /*fdb0*/  ISETP.GE.AND P0, PT, R156, R2, PT ;  /* 0x000000029c00720c */ /* 0x000fe20003f06270 */
[----:B------:R-:W-:Y:S03]  /*fdc0*/  BSSY B1, `(.L_x_2644) ;  /* 0x000003c000017945 */ /* 0x000fe60003800000 */
[----:B------:R-:W-:-:S13]  /*fdd0*/  ISETP.LT.OR P0, PT, R37, -0x7, P0 ;  /* 0xfffffff92500780c */ /* 0x000fda0000701670 */
[----:B------:R-:W-:Y:S05]  /*fde0*/  @P0 BRA `(.L_x_2645) ;  /* 0x0000039000000947 */ /* 0x000fea0003800000 */
[----:B------:R-:W5:Y:S02]  /*fdf0*/  LDG.E.128 R8, [R10.64] ;  /* 0x000000060a087981 */ /* 0x000f64000c1e1d00 */
[----:B-----5:R-:W-:Y:S01]  /*fe00*/  ISETP.GE.AND P0, PT, R14, c[0x0][0x230], PT ;  /* 0x00008c000e007a0c */ /* 0x020fe20003f06270 */
[----:B------:R-:W-:-:S12]  /*fe10*/  BSSY B0, `(.L_x_2646) ;  /* 0x0000035000007945 */ /* 0x000fd80003800000 */
[----:B------:R-:W-:Y:S05]  /*fe20*/  @P0 BRA `(.L_x_2647) ;  /* 0x0000033000000947 */ /* 0x000fea0003800000 */
[C---:B------:R-:W-:Y:S02]  /*fe30*/  SHF.L.U32 R3, R16.reuse, 0x1, RZ ;  /* 0x0000000110037819 */ /* 0x040fe400000006ff */
[----:B------:R-:W-:Y:S02]  /*fe40*/  SHF.L.U64.HI R0, R16, 0x1, R51 ;  /* 0x0000000110007819 */ /* 0x000fe40000010233 */
[C---:B------:R-:W-:Y:S02]  /*fe50*/  IADD3 R4, P0, R3.reuse, c[0x0][0x2b0], RZ ;  /* 0x0000ac0003047a10 */ /* 0x040fe40007f1e0ff */
[----:B------:R-:W-:Y:S02]  /*fe60*/  IADD3 R6, P1, R3, c[0x0][0x2a8], RZ ;  /* 0x0000aa0003067a10 */ /* 0x000fe40007f3e0ff */
[C---:B------:R-:W-:Y:S02]  /*fe70*/  IADD3.X R5, R0.reuse, c[0x0][0x2b4], RZ, P0, !PT ;  /* 0x0000ad0000057a10 */ /* 0x040fe400007fe4ff */
[----:B------:R-:W-:-:S04]  /*fe80*/  IADD3.X R7, R0, c[0x0][0x2ac], RZ, P1, !PT ;  /* 0x0000ab0000077a10 */ /* 0x000fc80000ffe4ff */
[----:B------:R-:W2:Y:S04]  /*fe90*/  LDG.E.64 R4, [R4.64] ;  /* 0x0000000604047981 */ /* 0x000ea8000c1e1b00 */
[----:B------:R-:W4:Y:S01]  /*fea0*/  LDG.E.64 R6, [R6.64] ;  /* 0x0000000606067981 */ /* 0x000f22000c1e1b00 */
[----:B---3--:R-:W-:Y:S02]  /*feb0*/  MOV R20, R9 ;  /* 0x0000000900147202 */ /* 0x008fe40000000f00 */
[----:B------:R-:W-:Y:S02]  /*fec0*/  MOV R17, R11 ;  /* 0x0000000b00117202 */ /* 0x000fe40000000f00 */
[----:B------:R-:W-:Y:S01]  /*fed0*/  MOV R0, R8 ;  /* 0x0000000800007202 */ /* 0x000fe20000000f00 */
[----:B------:R-:W-:Y:S01]  /*fee0*/  HADD2.F32 R21, -RZ, R20.H0_H0 ;  /* 0x20000014ff157230 */ /* 0x000fe20000004100 */
[----:B------:R-:W-:Y:S01]  /*fef0*/  MOV R19, R10 ;  /* 0x0000000a00137202 */ /* 0x000fe20000000f00 */
[----:B------:R-:W-:-:S02]  /*ff00*/  HADD2.F32 R18, -RZ, R17.H0_H0 ;  /* 0x20000011ff127230 */ /* 0x000fc40000004100 */
[----:B------:R-:W-:Y:S02]  /*ff10*/  HADD2.F32 R20, -RZ, R20.H1_H1 ;  /* 0x30000014ff147230 */ /* 0x000fe40000004100 */
[----:B------:R-:W-:Y:S02]  /*ff20*/  HADD2.F32 R17, -RZ, R17.H1_H1 ;  /* 0x30000011ff117230 */ /* 0x000fe40000004100 */
[----:B--2---:R-:W-:Y:S02]  /*ff30*/  HADD2.F32 R9, -RZ, R4.H1_H1 ;  /* 0x30000004ff097230 */ /* 0x004fe40000004100 */
[----:B------:R-:W-:Y:S02]  /*ff40*/  HADD2.F32 R3, -RZ, R5.H1_H1 ;  /* 0x30000005ff037230 */ /* 0x000fe40000004100 */
[----:B----4-:R-:W-:Y:S01]  /*ff50*/  HADD2.F32 R12, -RZ, R6.H1_H1 ;  /* 0x30000006ff0c7230 */ /* 0x010fe20000004100 */
[----:B------:R-:W-:Y:S01]  /*ff60*/  FMUL.FTZ R10, R20, R9 ;  /* 0x00000009140a7220 */ /* 0x000fe20000410000 */
[----:B------:R-:W-:Y:S01]  /*ff70*/  HADD2.F32 R11, -RZ, R7.H1_H1 ;  /* 0x30000007ff0b7230 */ /* 0x000fe20000004100 */
[----:B------:R-:W-:Y:S01]  /*ff80*/  FMUL.FTZ R8, R17, R3 ;  /* 0x0000000311087220 */ /* 0x000fe20000410000 */
[----:B------:R-:W-:Y:S01]  /*ff90*/  HADD2.F32 R4, -RZ, R4.H0_H0 ;  /* 0x20000004ff047230 */ /* 0x000fe20000004100 */
[C---:B------:R-:W-:Y:S01]  /*ffa0*/  FMUL.FTZ R9, R21.reuse, R9 ;  /* 0x0000000915097220 */ /* 0x040fe20000410000 */
[----:B------:R-:W-:Y:S01]  /*ffb0*/  HADD2.F32 R5, -RZ, R5.H0_H0 ;  /* 0x20000005ff057230 */ /* 0x000fe20000004100 */
[----:B------:R-:W-:Y:S01]  /*ffc0*/  FMUL.FTZ R3, R18, R3 ;  /* 0x0000000312037220 */ /* 0x000fe20000410000 */
[----:B------:R-:W-:Y:S01]  /*ffd0*/  HADD2.F32 R6, -RZ, R6.H0_H0 ;  /* 0x20000006ff067230 */ /* 0x000fe20000004100 */
[----:B------:R-:W-:-:S02]  /*ffe0*/  FFMA.FTZ R10, R21, R12, -R10 ;  /* 0x0000000c150a7223 */ /* 0x000fc4000001080a */
[----:B------:R-:W-:Y:S01]  /*fff0*/  FFMA.FTZ R9, R20, R12, R9 ;  /* 0x0000000c14097223 */ /* 0x000fe20000010009 */
[--C-:B------:R-:W-:Y:S01]  /*10000*/  HADD2.F32 R12, -RZ, R0.reuse.H1_H1 ;  /* 0x30000000ff0c7230 */ /* 0x100fe20000004100 */
[-C--:B------:R-:W-:Y:S02]  /*10010*/  FFMA.FTZ R8, R18, R11.reuse, -R8 ;  /* 0x0000000b12087223 */ /* 0x080fe40000010808 */
[----:B------:R-:W-:Y:S01]  /*10020*/  FFMA.FTZ R3, R17, R11, R3 ;  /* 0x0000000b11037223 */ /* 0x000fe20000010003 */
[----:B------:R-:W-:Y:S01]  /*10030*/  HADD2.F32 R11, -RZ, R0.H0_H0 ;  /* 0x20000000ff0b7230 */ /* 0x000fe20000004100 */
[----:B------:R-:W-:Y:S01]  /*10040*/  F2FP.PACK_AB R9, R9, R10 ;  /* 0x0000000a0909723e */ /* 0x000fe200000000ff */
[--C-:B------:R-:W-:Y:S02]  /*10050*/  HADD2.F32 R0, -RZ, R19.reuse.H0_H0 ;  /* 0x20000013ff007230 */ /* 0x100fe40000004100 */
[----:B------:R-:W-:Y:S01]  /*10060*/  HADD2.F32 R19, -RZ, R19.H1_H1 ;  /* 0x30000013ff137230 */ /* 0x000fe20000004100 */
[-C--:B------:R-:W-:Y:S01]  /*10070*/  FMUL.FTZ R18, R11, R4.reuse ;  /* 0x000000040b127220 */ /* 0x080fe20000410000 */
[----:B------:R-:W-:Y:S01]  /*10080*/  HADD2.F32 R17, -RZ, R7.H0_H0 ;  /* 0x20000007ff117230 */ /* 0x000fe20000004100 */
[----:B------:R-:W-:Y:S01]  /*10090*/  FMUL.FTZ R7, R12, R4 ;  /* 0x000000040c077220 */ /* 0x000fe20000410000 */
[----:B------:R-:W-:Y:S01]  /*100a0*/  F2FP.PACK_AB R3, R3, R8 ;  /* 0x000000080303723e */ /* 0x000fe200000000ff */
[----:B------:R-:W-:-:S02]  /*100b0*/  FMUL.FTZ R4, R19, R5 ;  /* 0x0000000513047220 */ /* 0x000fc40000410000 */
[----:B------:R-:W-:Y:S02]  /*100c0*/  FMUL.FTZ R5, R0, R5 ;  /* 0x0000000500057220 */ /* 0x000fe40000410000 */
[-C--:B------:R-:W-:Y:S01]  /*100d0*/  FFMA.FTZ R7, R11, R6.reuse, -R7 ;  /* 0x000000060b077223 */ /* 0x080fe20000010807 */
[----:B------:R-:W-:Y:S01]  /*100e0*/  MOV R11, R3 ;  /* 0x00000003000b7202 */ /* 0x000fe20000000f00 */
[----:B------:R-:W-:Y:S02]  /*100f0*/  FFMA.FTZ R18, R12, R6, R18 ;  /* 0x000000060c127223 */ /* 0x000fe40000010012 */
[-C--:B------:R-:W-:Y:S02]  /*10100*/  FFMA.FTZ R4, R0, R17.reuse, -R4 ;  /* 0x0000001100047223 */ /* 0x080fe40000010804 */
[----:B------:R-:W-:Y:S01]  /*10110*/  FFMA.FTZ R5, R19, R17, R5 ;  /* 0x0000001113057223 */ /* 0x000fe20000010005 */
[----:B------:R-:W-:-:S04]  /*10120*/  F2FP.PACK_AB R7, R18, R7 ;  /* 0x000000071207723e */ /* 0x000fc800000000ff */
[----:B------:R-:W-:Y:S02]  /*10130*/  F2FP.PACK_AB R4, R5, R4 ;  /* 0x000000040504723e */ /* 0x000fe400000000ff */
[----:B------:R-:W-:Y:S02]  /*10140*/  MOV R8, R7 ;  /* 0x0000000700087202 */ /* 0x000fe40000000f00 */
[----:B------:R-:W-:Y:S02]  /*10150*/  MOV R10, R4 ;  /* 0x00000004000a7202 */ /* 0x000fe40000000f00 */
.L_x_2647:
[----:B------:R-:W-:Y:S05]  /*10160*/  BSYNC B0 ;  /* 0x0000000000007941 */ /* 0x000fea0003800000 */
.L_x_2646:
[----:B------:R1:W-:Y:S02]  /*10170*/  STS.128 [R244], R8 ;  /* 0x00000008f4007388 */ /* 0x0003e40000000c00 */
.L_x_2645:
[----:B------:R-:W-:Y:S05]  /*10180*/  BSYNC B1 ;  /* 0x0000000000017941 */ /* 0x000fea0003800000 */
.L_x_2644:
[----:B------:R-:W-:Y:S01]  /*10190*/  IADD3 R12, R156, 0x10, RZ ;  /* 0x000000109c0c7810 */ /* 0x000fe20007ffe0ff */
[----:B------:R-:W-:Y:S03]  /*101a0*/  BSSY B1, `(.L_x_2648) ;  /* 0x000003f000017945 */ /* 0x000fe60003800000 */
[----:B------:R-:W-:-:S04]  /*101b0*/  ISETP.GE.AND P0, PT, R12, R2, PT ;  /* 0x000000020c00720c */ /* 0x000fc80003f06270 */
[----:B------:R-:W-:-:S13]  /*101c0*/  ISETP.LT.OR P0, PT, R37, -0x87, P0 ;  /* 0xffffff792500780c */ /* 0x000fda0000701670 */
[----:B------:R-:W-:Y:S05]  /*101d0*/  @P0 BRA `(.L_x_2649) ;  /* 0x000003b000000947 */ /* 0x000fea0003800000 */
[----:B-1----:R1:W5:Y:S02]  /*101e0*/  LDG.E.128 R8, [R28.64] ;  /* 0x000000061c087981 */ /* 0x002364000c1e1d00 */
[----:B-----5:R-:W-:Y:S01]  /*101f0*/  ISETP.GE.AND P0, PT, R14, c[0x0][0x230], PT ;  /* 0x00008c000e007a0c */ /* 0x020fe20003f06270 */
[----:B------:R-:W-:-:S12]  /*10200*/  BSSY B0, `(.L_x_2650) ;  /* 0x0000037000007945 */ /* 0x000fd80003800000 */
[----:B------:R-:W-:Y:S05]  /*10210*/  @P0 BRA `(.L_x_2651) ;  /* 0x0000035000000947 */ /* 0x000fea0003800000 */
[----:B------:R-:W-:-:S04]  /*10220*/  IADD3 R0, P0, R13, R16, RZ ;  /* 0x000000100d007210 */ /* 0x000fc80007f1e0ff */
[----:B------:R-:W-:Y:S02]  /*10230*/  LEA.HI.X.SX32 R13, R13, R51, 0x1, P0 ;  /* 0x000000330d0d7211 */ /* 0x000fe400000f0eff */
[C---:B------:R-:W-:Y:S02]  /*10240*/  SHF.L.U32 R3, R0.reuse, 0x1, RZ ;  /* 0x0000000100037819 */ /* 0x040fe400000006ff */
[----:B------:R-:W-:Y:S02]  /*10250*/  SHF.L.U64.HI R13, R0, 0x1, R13 ;  /* 0x00000001000d7819 */ /* 0x000fe4000001020d */
[C---:B------:R-:W-:Y:S02]  /*10260*/  IADD3 R4, P0, R3.reuse, c[0x0][0x2b0], RZ ;  /* 0x0000ac0003047a10 */ /* 0x040fe40007f1e0ff */
[----:B------:R-:W-:Y:S02]  /*10270*/  IADD3 R6, P1, R3, c[0x0][0x2a8], RZ ;  /* 0x0000aa0003067a10 */ /* 0x000fe40007f3e0ff */
[----:B------:R-:W-:-:S02]  /*10280*/  IADD3.X R5, R13, c[0x0][0x2b4], RZ, P0, !PT ;  /* 0x0000ad000d057a10 */ /* 0x000fc400007fe4ff */
        /* <DEDUP_REMOVED lines=36> */
[C---:B------:R-:W-:Y:S02]  /*104d0*/  FMUL.FTZ R5, R0.reuse, R5 ;  /* 0x0000000500057220 */ /* 0x040fe40000410000 */
        /* <DEDUP_REMOVED lines=9> */
.L_x_2651:
[----:B------:R-:W-:Y:S05]  /*10570*/  BSYNC B0 ;  /* 0x0000000000007941 */ /* 0x000fea0003800000 */
.L_x_2650:
[----:B------:R2:W-:Y:S02]  /*10580*/  STS.128 [R244+0x800], R8 ;  /* 0x00080008f4007388 */ /* 0x0005e40000000c00 */
.L_x_2649:
[----:B------:R-:W-:Y:S05]  /*10590*/  BSYNC B1 ;  /* 0x0000000000017941 */ /* 0x000fea0003800000 */
.L_x_2648:
[----:B------:R-:W-:Y:S01]  /*105a0*/  IADD3 R13, R156, 0x20, RZ ;  /* 0x000000209c0d7810 */ /* 0x000fe20007ffe0ff */
[----:B------:R-:W-:Y:S03]  /*105b0*/  BSSY B1, `(.L_x_2652) ;  /* 0x0000040000017945 */ /* 0x000fe60003800000 */
[----:B------:R-:W-:-:S04]  /*105c0*/  ISETP.GE.AND P0, PT, R13, R2, PT ;  /* 0x000000020d00720c */ /* 0x000fc80003f06270 */
[----:B------:R-:W-:-:S13]  /*105d0*/  ISETP.LT.OR P0, PT, R37, -0x107, P0 ;  /* 0xfffffef92500780c */ /* 0x000fda0000701670 */
[----:B------:R-:W-:Y:S05]  /*105e0*/  @P0 BRA `(.L_x_2653) ;  /* 0x000003c000000947 */ /* 0x000fea0003800000 */
[----:B-12---:R1:W5:Y:S02]  /*105f0*/  LDG.E.128 R8, [R26.64] ;  /* 0x000000061a087981 */ /* 0x006364000c1e1d00 */
[----:B-----5:R-:W-:Y:S01]  /*10600*/  ISETP.GE.AND P0, PT, R14, c[0x0][0x230], PT ;  /* 0x00008c000e007a0c */ /* 0x020fe20003f06270 */
[----:B------:R-:W-:-:S12]  /*10610*/  BSSY B0, `(.L_x_2654) ;  /* 0x0000038000007945 */ /* 0x000fd80003800000 */
[----:B------:R-:W-:Y:S05]  /*10620*/  @P0 BRA `(.L_x_2655) ;  /* 0x0000036000000947 */ /* 0x000fea0003800000 */
[----:B------:R-:W-:-:S04]  /*10630*/  SHF.L.U32 R0, R54, 0x5, RZ ;  /* 0x0000000536007819 */ /* 0x000fc800000006ff */
[----:B------:R-:W-:-:S04]  /*10640*/  IADD3 R3, P0, R0, R16, RZ ;  /* 0x0000001000037210 */ /* 0x000fc80007f1e0ff */
[----:B------:R-:W-:Y:S02]  /*10650*/  LEA.HI.X.SX32 R0, R0, R51, 0x1, P0 ;  /* 0x0000003300007211 */ /* 0x000fe400000f0eff */
[C---:B------:R-:W-:Y:S02]  /*10660*/  SHF.L.U32 R4, R3.reuse, 0x1, RZ ;  /* 0x0000000103047819 */ /* 0x040fe400000006ff */
[----:B------:R-:W-:Y:S02]  /*10670*/  SHF.L.U64.HI R0, R3, 0x1, R0 ;  /* 0x0000000103007819 */ /* 0x000fe40000010200 */
[C---:B------:R-:W-:Y:S02]  /*10680*/  IADD3 R18, P0, R4.reuse, c[0x0][0x2b0], RZ ;  /* 0x0000ac0004127a10 */ /* 0x040fe40007f1e0ff */
[----:B------:R-:W-:Y:S02]  /*10690*/  IADD3 R6, P1, R4, c[0x0][0x2a8], RZ ;  /* 0x0000aa0004067a10 */ /* 0x000fe40007f3e0ff */
[----:B------:R-:W-:-:S02]  /*106a0*/  IADD3.X R19, R0, c[0x0][0x2b4], RZ, P0, !PT ;  /* 0x0000ad0000137a10 */ /* 0x000fc400007fe4ff */
[----:B------:R-:W-:-:S03]  /*106b0*/  IADD3.X R7, R0, c[0x0][0x2ac], RZ, P1, !PT ;  /* 0x0000ab0000077a10 */ /* 0x000fc60000ffe4ff */
[----:B------:R2:W4:Y:S04]  /*106c0*/  LDG.E.64 R4, [R18.64] ;  /* 0x0000000612047981 */ /* 0x000528000c1e1b00 */
[----:B------:R-:W5:Y:S01]  /*106d0*/  LDG.E.64 R6, [R6.64] ;  /* 0x0000000606067981 */ /* 0x000f62000c1e1b00 */
[----:B---3--:R-:W-:Y:S02]  /*106e0*/  MOV R21, R9 ;  /* 0x0000000900157202 */ /* 0x008fe40000000f00 */
[----:B------:R-:W-:Y:S02]  /*106f0*/  MOV R0, R8 ;  /* 0x0000000800007202 */ /* 0x000fe40000000f00 */
[----:B------:R-:W-:Y:S01]  /*10700*/  MOV R20, R10 ;  /* 0x0000000a00147202 */ /* 0x000fe20000000f00 */
[----:B------:R-:W-:-:S02]  /*10710*/  HADD2.F32 R22, -RZ, R21.H0_H0 ;  /* 0x20000015ff167230 */ /* 0x000fc40000004100 */
[----:B------:R-:W-:Y:S01]  /*10720*/  HADD2.F32 R21, -RZ, R21.H1_H1 ;  /* 0x30000015ff157230 */ /* 0x000fe20000004100 */
[----:B--2---:R-:W-:-:S05]  /*10730*/  IMAD.MOV.U32 R18, RZ, RZ, R11 ;  /* 0x000000ffff127224 */ /* 0x004fca00078e000b */
[--C-:B------:R-:W-:Y:S02]  /*10740*/  HADD2.F32 R19, -RZ, R18.reuse.H0_H0 ;  /* 0x20000012ff137230 */ /* 0x100fe40000004100 */
[----:B------:R-:W-:Y:S02]  /*10750*/  HADD2.F32 R18, -RZ, R18.H1_H1 ;  /* 0x30000012ff127230 */ /* 0x000fe40000004100 */
[----:B----4-:R-:W-:Y:S02]  /*10760*/  HADD2.F32 R9, -RZ, R4.H1_H1 ;  /* 0x30000004ff097230 */ /* 0x010fe40000004100 */
[----:B------:R-:W-:Y:S02]  /*10770*/  HADD2.F32 R3, -RZ, R5.H1_H1 ;  /* 0x30000005ff037230 */ /* 0x000fe40000004100 */
[----:B-----5:R-:W-:Y:S01]  /*10780*/  HADD2.F32 R17, -RZ, R6.H1_H1 ;  /* 0x30000006ff117230 */ /* 0x020fe20000004100 */
        /* <DEDUP_REMOVED lines=29> */
[----:B------:R-:W-:Y:S01]  /*10960*/  F2FP.PACK_AB R4, R5, R4 ;  /* 0x000000040504723e */ /* 0x000fe200000000ff */
[----:B------:R-:W-:-:S03]  /*10970*/  IMAD.MOV.U32 R8, RZ, RZ, R7 ;  /* 0x000000ffff087224 */ /* 0x000fc600078e0007 */
[----:B------:R-:W-:Y:S02]  /*10980*/  MOV R10, R4 ;  /* 0x00000004000a7202 */ /* 0x000fe40000000f00 */
.L_x_2655:
[----:B------:R-:W-:Y:S05]  /*10990*/  BSYNC B0 ;  /* 0x0000000000007941 */ /* 0x000fea0003800000 */
.L_x_2654:
[----:B------:R2:W-:Y:S02]  /*109a0*/  STS.128 [R244+0x1000], R8 ;  /* 0x00100008f4007388 */ /* 0x0005e40000000c00 */
.L_x_2653:
[----:B------:R-:W-:Y:S05]  /*109b0*/  BSYNC B1 ;  /* 0x0000000000017941 */ /* 0x000fea0003800000 */
.L_x_2652:
[----:B-1----:R-:W-:-:S04]  /*109c0*/  IADD3 R28, R156, 0x30, RZ ;  /* 0x000000309c1c7810 */ /* 0x002fc80007ffe0ff */
[----:B------:R-:W-:-:S04]  /*109d0*/  ISETP.GE.AND P0, PT, R28, R2, PT ;  /* 0x000000021c00720c */ /* 0x000fc80003f06270 */
[----:B------:R-:W-:-:S13]  /*109e0*/  ISETP.LT.OR P0, PT, R37, -0x187, P0 ;  /* 0xfffffe792500780c */ /* 0x000fda0000701670 */
[----:B------:R-:W-:Y:S05]  /*109f0*/  @P0 BRA `(.L_x_2656) ;  /* 0x00001fa000000947 */ /* 0x000fea0003800000 */
[----:B------:R-:W5:Y:S02]  /*10a00*/  LDG.E.128 R24, [R24.64] ;  /* 0x0000000618187981 */ /* 0x000f64000c1e1d00 */
[----:B-----5:R-:W-:Y:S01]  /*10a10*/  ISETP.GE.AND P0, PT, R14, c[0x0][0x230], PT ;  /* 0x00008c000e007a0c */ /* 0x020fe20003f06270 */
[----:B------:R-:W-:-:S12]  /*10a20*/  BSSY B0, `(.L_x_2657) ;  /* 0x0000039000007945 */ /* 0x000fd80003800000 */
[----:B------:R-:W-:Y:S05]  /*10a30*/  @P0 BRA `(.L_x_2658) ;  /* 0x0000037000000947 */ /* 0x000fea0003800000 */
[----:B------:R-:W-:-:S05]  /*10a40*/  IMAD R54, R54, 0x30, RZ ;  /* 0x0000003036367824 */ /* 0x000fca00078e02ff */
        /* <DEDUP_REMOVED lines=8> */
[----:B------:R-:W4:Y:S04]  /*10ad0*/  LDG.E.64 R2, [R2.64] ;  /* 0x0000000602027981 */ /* 0x000f28000c1e1b00 */
[----:B------:R-:W5:Y:S01]  /*10ae0*/  LDG.E.64 R4, [R4.64] ;  /* 0x0000000604047981 */ /* 0x000f62000c1e1b00 */
[----:B------:R-:W-:Y:S02]  /*10af0*/  MOV R17, R25 ;  /* 0x0000001900117202 */ /* 0x000fe40000000f00 */
[----:B------:R-:W-:Y:S02]  /*10b00*/  MOV R14, R27 ;  /* 0x0000001b000e7202 */ /* 0x000fe40000000f00 */
[----:B------:R-:W-:Y:S01]  /*10b10*/  MOV R0, R24 ;  /* 0x0000001800007202 */ /* 0x000fe20000000f00 */
[----:B------:R-:W-:Y:S01]  /*10b20*/  HADD2.F32 R18, -RZ, R17.H0_H0 ;  /* 0x20000011ff127230 */ /* 0x000fe20000004100 */
[----:B------:R-:W-:Y:S01]  /*10b30*/  MOV R16, R26 ;  /* 0x0000001a00107202 */ /* 0x000fe20000000f00 */
[----:B------:R-:W-:-:S02]  /*10b40*/  HADD2.F32 R15, -RZ, R14.H0_H0 ;  /* 0x2000000eff0f7230 */ /* 0x000fc40000004100 */
[----:B------:R-:W-:Y:S02]  /*10b50*/  HADD2.F32 R17, -RZ, R17.H1_H1 ;  /* 0x30000011ff117230 */ /* 0x000fe40000004100 */
[----:B------:R-:W-:Y:S02]  /*10b60*/  HADD2.F32 R14, -RZ, R14.H1_H1 ;  /* 0x3000000eff0e7230 */ /* 0x000fe40000004100 */
[----:B--2-4-:R-:W-:Y:S02]  /*10b70*/  HADD2.F32 R8, -RZ, R2.H1_H1 ;  /* 0x30000002ff087230 */ /* 0x014fe40000004100 */
        /* <DEDUP_REMOVED lines=23> */
[-C--:B------:R-:W-:Y:S01]  /*10cf0*/  FMUL.FTZ R2, R16, R3.reuse ;  /* 0x0000000310027220 */ /* 0x080fe20000410000 */
[----:B------:R-:W-:Y:S01]  /*10d00*/  MOV R25, R8 ;  /* 0x0000000800197202 */ /* 0x000fe20000000f00 */
[----:B------:R-:W-:Y:S01]  /*10d10*/  FMUL.FTZ R3, R0, R3 ;  /* 0x0000000300037220 */ /* 0x000fe20000410000 */
[----:B------:R-:W-:Y:S01]  /*10d20*/  MOV R27, R6 ;  /* 0x00000006001b7202 */ /* 0x000fe20000000f00 */
[----:B------:R-:W-:-:S02]  /*10d30*/  FFMA.FTZ R5, R10, R4, -R5 ;  /* 0x000000040a057223 */ /* 0x000fc40000010805 */
[----:B------:R-:W-:Y:S02]  /*10d40*/  FFMA.FTZ R15, R11, R4, R15 ;  /* 0x000000040b0f7223 */ /* 0x000fe4000001000f */
[-C--:B------:R-:W-:Y:S02]  /*10d50*/  FFMA.FTZ R2, R0, R14.reuse, -R2 ;  /* 0x0000000e00027223 */ /* 0x080fe40000010802 */
[----:B------:R-:W-:Y:S01]  /*10d60*/  FFMA.FTZ R3, R16, R14, R3 ;  /* 0x0000000e10037223 */ /* 0x000fe20000010003 */
[----:B------:R-:W-:-:S04]  /*10d70*/  F2FP.PACK_AB R5, R15, R5 ;  /* 0x000000050f05723e */ /* 0x000fc800000000ff */
[----:B------:R-:W-:Y:S02]  /*10d80*/  F2FP.PACK_AB R2, R3, R2 ;  /* 0x000000020302723e */ /* 0x000fe400000000ff */
[----:B------:R-:W-:Y:S02]  /*10d90*/  MOV R24, R5 ;  /* 0x0000000500187202 */ /* 0x000fe40000000f00 */
[----:B------:R-:W-:Y:S02]  /*10da0*/  MOV R26, R2 ;  /* 0x00000002001a7202 */ /* 0x000fe40000000f00 */
.L_x_2658:
[----:B------:R-:W-:Y:S05]  /*10db0*/  BSYNC B0 ;  /* 0x0000000000007941 */ /* 0x000fea0003800000 */
.L_x_2657:
[----:B------:R1:W-:Y:S01]  /*10dc0*/  STS.128 [R244+0x1800], R24 ;  /* 0x00180018f4007388 */ /* 0x0003e20000000c00 */
[----:B------:R-:W-:Y:S05]  /*10dd0*/  BRA `(.L_x_2656) ;  /* 0x00001bc000007947 */ /* 0x000fea0003800000 */
.L_x_2643:
[----:B------:R-:W-:Y:S01]  /*10de0*/  ISETP.GE.AND P0, PT, R156, R2, PT ;  /* 0x000000029c00720c */ /* 0x000fe20003f06270 */
[----:B------:R-:W-:Y:S03]  /*10df0*/  BSSY B1, `(.L_x_2659) ;  /* 0x0000061000017945 */ /* 0x000fe60003800000 */
[----:B------:R-:W-:-:S13]  /*10e00*/  ISETP.LT.OR P0, PT, R37, -0x7, P0 ;  /* 0xfffffff92500780c */ /* 0x000fda0000701670 */
[----:B------:R-:W-:Y:S05]  /*10e10*/  @P0 BRA `(.L_x_2660) ;  /* 0x000005e000000947 */ /* 0x000fea0003800000 */
[----:B---3--:R1:W5:Y:S02]  /*10e20*/  LDG.E.128 R20, [R10.64] ;  /* 0x000000060a147981 */ /* 0x008364000c1e1d00 */
[----:B-----5:R-:W-:Y:S01]  /*10e30*/  ISETP.GE.AND P0, PT, R14, c[0x0][0x230], PT ;  /* 0x00008c000e007a0c */ /* 0x020fe20003f06270 */
[----:B------:R-:W-:-:S12]  /*10e40*/  BSSY B0, `(.L_x_2661) ;  /* 0x000005a000007945 */ /* 0x000fd80003800000 */
[----:B------:R-:W-:Y:S05]  /*10e50*/  @P0 BRA `(.L_x_2662) ;  /* 0x0000058000000947 */ /* 0x000fea0003800000 */
[-C--:B------:R-:W-:Y:S02]  /*10e60*/  ISETP.GE.AND P0, PT, R14, R54.reuse, PT ;  /* 0x000000360e00720c */ /* 0x080fe40003f06270 */
[----:B------:R-:W-:Y:S02]  /*10e70*/  MOV R6, R54 ;  /* 0x0000003600067202 */ /* 0x000fe40000000f00 */
[----:B------:R-:W-:Y:S02]  /*10e80*/  MOV R4, RZ ;  /* 0x000000ff00047202 */ /* 0x000fe40000000f00 */
[----:B------:R-:W-:-:S07]  /*10e90*/  MOV R8, RZ ;  /* 0x000000ff00087202 */ /* 0x000fce0000000f00 */
[----:B------:R-:W-:-:S04]  /*10ea0*/  @P0 SHF.R.S32.HI R54, RZ, 0x1, R55 ;  /* 0x00000001ff360819 */ /* 0x000fc80000011437 */
[C---:B------:R-:W-:Y:S02]  /*10eb0*/  @P0 IADD3 R4, -R54.reuse, RZ, RZ ;  /* 0x000000ff36040210 */ /* 0x040fe40007ffe1ff */
[----:B------:R-:W-:Y:S02]  /*10ec0*/  @P0 IADD3 R6, -R54, RZ, RZ ;  /* 0x000000ff36060210 */ /* 0x000fe40007ffe1ff */
[----:B------:R-:W-:Y:S02]  /*10ed0*/  IADD3 R5, P1, R4, R0, RZ ;  /* 0x0000000004057210 */ /* 0x000fe40007f3e0ff */
[----:B------:R-:W-:Y:S01]  /*10ee0*/  @P0 IADD3 R8, -R54, RZ, RZ ;  /* 0x000000ff36080210 */ /* 0x000fe20007ffe1ff */
[----:B------:R-:W-:Y:S01]  /*10ef0*/  IMAD.WIDE R16, R6, 0x2, R10 ;  /* 0x0000000206107825 */ /* 0x000fe200078e020a */
[----:B------:R-:W-:Y:S02]  /*10f00*/  LEA.HI.X.SX32 R4, R4, R3, 0x1, P1 ;  /* 0x0000000304047211 */ /* 0x000fe400008f0eff */
[----:B------:R-:W-:-:S03]  /*10f10*/  LEA R30, P1, R5, c[0x0][0x2b0], 0x1 ;  /* 0x0000ac00051e7a11 */ /* 0x000fc600078208ff */
[----:B------:R-:W2:Y:S01]  /*10f20*/  LDG.E.128 R16, [R16.64] ;  /* 0x0000000610107981 */ /* 0x000ea2000c1e1d00 */
[----:B------:R-:W-:Y:S02]  /*10f30*/  LEA.HI.X R31, R5, c[0x0][0x2b4], R4, 0x1, P1 ;  /* 0x0000ad00051f7a11 */ /* 0x000fe400008f0c04 */
[----:B------:R-:W-:-:S03]  /*10f40*/  IADD3 R9, P1, R8, R0, RZ ;  /* 0x0000000008097210 */ /* 0x000fc60007f3e0ff */
[----:B------:R-:W3:Y:S01]  /*10f50*/  LDG.E.128 R4, [R30.64] ;  /* 0x000000061e047981 */ /* 0x000ee2000c1e1d00 */
[----:B------:R-:W-:Y:S02]  /*10f60*/  LEA.HI.X.SX32 R8, R8, R3, 0x1, P1 ;  /* 0x0000000308087211 */ /* 0x000fe400008f0eff */
[----:B-1----:R-:W-:-:S04]  /*10f70*/  LEA R10, P1, R9, c[0x0][0x2a8], 0x1 ;  /* 0x0000aa00090a7a11 */ /* 0x002fc800078208ff */
[----:B------:R-:W-:-:S06]  /*10f80*/  LEA.HI.X R11, R9, c[0x0][0x2ac], R8, 0x1, P1 ;  /* 0x0000ab00090b7a11 */ /* 0x000fcc00008f0c08 */
[----:B------:R-:W4:Y:S01]  /*10f90*/  LDG.E.128 R8, [R10.64] ;  /* 0x000000060a087981 */ /* 0x000f22000c1e1d00 */
[----:B------:R-:W-:Y:S02]  /*10fa0*/  MOV R12, R21 ;  /* 0x00000015000c7202 */ /* 0x000fe40000000f00 */
[----:B------:R-:W-:Y:S02]  /*10fb0*/  MOV R21, R20 ;  /* 0x0000001400157202 */ /* 0x000fe40000000f00 */
[----:B------:R-:W-:Y:S02]  /*10fc0*/  MOV R20, R23 ;  /* 0x0000001700147202 */ /* 0x000fe40000000f00 */
[----:B--2---:R-:W-:Y:S02]  /*10fd0*/  MOV R23, R17 ;  /* 0x0000001100177202 */ /* 0x004fe40000000f00 */
[----:B------:R-:W-:Y:S01]  /*10fe0*/  MOV R17, R18 ;  /* 0x0000001200117202 */ /* 0x000fe20000000f00 */
[----:B---3--:R-:W-:-:S02]  /*10ff0*/  HADD2.F32 R18, -RZ, R4.H0_H0 ;  /* 0x20000004ff127230 */ /* 0x008fc40000004100 */
[----:B------:R-:W-:Y:S02]  /*11000*/  HADD2.F32 R30, -RZ, R4.H1_H1 ;  /* 0x30000004ff1e7230 */ /* 0x000fe40000004100 */
[--C-:B------:R-:W-:Y:S02]  /*11010*/  HADD2.F32 R4, -RZ, R5.reuse.H0_H0 ;  /* 0x20000005ff047230 */ /* 0x100fe40000004100 */
[--C-:B------:R-:W-:Y:S02]  /*11020*/  HADD2.F32 R33, -RZ, R16.reuse.H0_H0 ;  /* 0x20000010ff217230 */ /* 0x100fe40000004100 */
[----:B------:R-:W-:Y:S01]  /*11030*/  HADD2.F32 R34, -RZ, R16.H1_H1 ;  /* 0x30000010ff227230 */ /* 0x000fe20000004100 */
[----:B------:R-:W-:Y:S01]  /*11040*/  @!P0 FADD.FTZ R18, -R18, -RZ ;  /* 0x800000ff12128221 */ /* 0x000fe20000010100 */
[----:B------:R-:W-:Y:S01]  /*11050*/  HADD2.F32 R31, -RZ, R5.H1_H1 ;  /* 0x30000005ff1f7230 */ /* 0x000fe20000004100 */
[----:B------:R-:W-:Y:S01]  /*11060*/  @!P0 FADD.FTZ R4, -R4, -RZ ;  /* 0x800000ff04048221 */ /* 0x000fe20000010100 */
[----:B------:R-:W-:-:S02]  /*11070*/  HADD2.F32 R16, -RZ, R23.H0_H0 ;  /* 0x20000017ff107230 */ /* 0x000fc40000004100 */
[--C-:B------:R-:W-:Y:S02]  /*11080*/  HADD2.F32 R5, -RZ, R6.reuse.H0_H0 ;  /* 0x20000006ff057230 */ /* 0x100fe40000004100 */
[----:B------:R-:W-:Y:S02]  /*11090*/  HADD2.F32 R32, -RZ, R6.H1_H1 ;  /* 0x30000006ff207230 */ /* 0x000fe40000004100 */
[--C-:B------:R-:W-:Y:S02]  /*110a0*/  HADD2.F32 R6, -RZ, R7.reuse.H0_H0 ;  /* 0x20000007ff067230 */ /* 0x100fe40000004100 */
[----:B------:R-:W-:Y:S01]  /*110b0*/  HADD2.F32 R7, -RZ, R7.H1_H1 ;  /* 0x30000007ff077230 */ /* 0x000fe20000004100 */
[----:B------:R-:W-:Y:S01]  /*110c0*/  FMUL.FTZ R33, R33, R18 ;  /* 0x0000001221217220 */ /* 0x000fe20000410000 */
[----:B------:R-:W-:Y:S01]  /*110d0*/  HADD2.F32 R18, -RZ, R17.H0_H0 ;  /* 0x20000011ff127230 */ /* 0x000fe20000004100 */
[----:B------:R-:W-:Y:S01]  /*110e0*/  FMUL.FTZ R16, R16, R4 ;  /* 0x0000000410107220 */ /* 0x000fe20000410000 */
[----:B------:R-:W-:Y:S01]  /*110f0*/  HADD2.F32 R4, -RZ, R19.H0_H0 ;  /* 0x20000013ff047230 */ /* 0x000fe20000004100 */
[----:B------:R-:W-:Y:S01]  /*11100*/  @!P0 FADD.FTZ R32, -R32, -RZ ;  /* 0x800000ff20208221 */ /* 0x000fe20000010100 */
[----:B------:R-:W-:Y:S01]  /*11110*/  HADD2.F32 R17, -RZ, R17.H1_H1 ;  /* 0x30000011ff117230 */ /* 0x000fe20000004100 */
[----:B------:R-:W-:Y:S01]  /*11120*/  @!P0 FADD.FTZ R6, -R6, -RZ ;  /* 0x800000ff06068221 */ /* 0x000fe20000010100 */
[----:B------:R-:W-:Y:S01]  /*11130*/  HADD2.F32 R19, -RZ, R19.H1_H1 ;  /* 0x30000013ff137230 */ /* 0x000fe20000004100 */
[----:B------:R-:W-:-:S02]  /*11140*/  @!P0 FADD.FTZ R7, -R7, -RZ ;  /* 0x800000ff07078221 */ /* 0x000fc40000010100 */
[----:B------:R-:W-:Y:S01]  /*11150*/  @!P0 FADD.FTZ R5, -R5, -RZ ;  /* 0x800000ff05058221 */ /* 0x000fe20000010100 */
[----:B------:R-:W-:Y:S01]  /*11160*/  HADD2.F32 R23, -RZ, R23.H1_H1 ;  /* 0x30000017ff177230 */ /* 0x000fe20000004100 */
[----:B------:R-:W-:Y:S02]  /*11170*/  @!P0 FADD.FTZ R30, -R30, -RZ ;  /* 0x800000ff1e1e8221 */ /* 0x000fe40000010100 */
[----:B------:R-:W-:Y:S01]  /*11180*/  FMUL.FTZ R32, R17, R32 ;  /* 0x0000002011207220 */ /* 0x000fe20000410000 */
[--C-:B----4-:R-:W-:Y:S01]  /*11190*/  HADD2.F32 R17, -RZ, R8.reuse.H0_H0 ;  /* 0x20000008ff117230 */ /* 0x110fe20000004100 */
[----:B------:R-:W-:Y:S01]  /*111a0*/  FMUL.FTZ R6, R4, R6 ;  /* 0x0000000604067220 */ /* 0x000fe20000410000 */
[----:B------:R-:W-:Y:S01]  /*111b0*/  HADD2.F32 R4, -RZ, R21.H0_H0 ;  /* 0x20000015ff047230 */ /* 0x000fe20000004100 */
[----:B------:R-:W-:Y:S01]  /*111c0*/  FMUL.FTZ R7, R19, R7 ;  /* 0x0000000713077220 */ /* 0x000fe20000410000 */
        /* <DEDUP_REMOVED lines=9> */
[----:B------:R-:W-:Y:S01]  /*11260*/  FFMA.FTZ R4, R4, R17, R33 ;  /* 0x0000001104047223 */ /* 0x000fe20000010021 */
[----:B------:R-:W-:Y:S01]  /*11270*/  HADD2.F32 R31, -RZ, R10.H1_H1 ;  /* 0x3000000aff1f7230 */ /* 0x000fe20000004100 */
[----:B------:R-:W-:Y:S01]  /*11280*/  FFMA.FTZ R8, R18, R8, R16 ;  /* 0x0000000812087223 */ /* 0x000fe20000010010 */
[----:B------:R-:W-:-:S02]  /*11290*/  HADD2.F32 R10, -RZ, R11.H0_H0 ;  /* 0x2000000bff0a7230 */ /* 0x000fc40000004100 */
[----:B------:R-:W-:Y:S02]  /*112a0*/  HADD2.F32 R17, -RZ, R20.H0_H0 ;  /* 0x20000014ff117230 */ /* 0x000fe40000004100 */
[----:B------:R-:W-:Y:S02]  /*112b0*/  HADD2.F32 R21, -RZ, R21.H1_H1 ;  /* 0x30000015ff157230 */ /* 0x000fe40000004100 */
[----:B------:R-:W-:Y:S02]  /*112c0*/  HADD2.F32 R11, -RZ, R11.H1_H1 ;  /* 0x3000000bff0b7230 */ /* 0x000fe40000004100 */
[----:B------:R-:W-:Y:S02]  /*112d0*/  HADD2.F32 R16, -RZ, R12.H1_H1 ;  /* 0x3000000cff107230 */ /* 0x000fe40000004100 */
[----:B------:R-:W-:Y:S02]  /*112e0*/  HADD2.F32 R20, -RZ, R20.H1_H1 ;  /* 0x30000014ff147230 */ /* 0x000fe40000004100 */
[--C-:B------:R-:W-:Y:S01]  /*112f0*/  HADD2.F32 R12, -RZ, R22.reuse.H0_H0 ;  /* 0x20000016ff0c7230 */ /* 0x100fe20000004100 */
[----:B------:R-:W-:Y:S01]  /*11300*/  FFMA.FTZ R19, R21, R19, R34 ;  /* 0x0000001315137223 */ /* 0x000fe20000010022 */
[----:B------:R-:W-:Y:S01]  /*11310*/  HADD2.F32 R22, -RZ, R22.H1_H1 ;  /* 0x30000016ff167230 */ /* 0x000fe20000004100 */
[----:B------:R-:W-:-:S02]  /*11320*/  FFMA.FTZ R16, R16, R30, R23 ;  /* 0x0000001e10107223 */ /* 0x000fc40000010017 */
[----:B------:R-:W-:Y:S02]  /*11330*/  FFMA.FTZ R6, R17, R10, R6 ;  /* 0x0000000a11067223 */ /* 0x000fe40000010006 */
[----:B------:R-:W-:Y:S01]  /*11340*/  FFMA.FTZ R7, R20, R11, R7 ;  /* 0x0000000b14077223 */ /* 0x000fe20000010007 */
[----:B------:R-:W-:Y:S01]  /*11350*/  F2FP.PACK_AB R4, R19, R4 ;  /* 0x000000041304723e */ /* 0x000fe200000000ff */
[----:B------:R-:W-:Y:S01]  /*11360*/  FFMA.FTZ R5, R12, R9, R5 ;  /* 0x000000090c057223 */ /* 0x000fe20000010005 */
[----:B------:R-:W-:Y:S01]  /*11370*/  F2FP.PACK_AB R8, R16, R8 ;  /* 0x000000081008723e */ /* 0x000fe200000000ff */
[----:B------:R-:W-:Y:S01]  /*11380*/  FFMA.FTZ R22, R22, R31, R32 ;  /* 0x0000001f16167223 */ /* 0x000fe20000010020 */
[----:B------:R-:W-:Y:S02]  /*11390*/  F2FP.PACK_AB R6, R7, R6 ;  /* 0x000000060706723e */ /* 0x000fe400000000ff */
[----:B------:R-:W-:Y:S02]  /*113a0*/  MOV R20, R4 ;  /* 0x0000000400147202 */ /* 0x000fe40000000f00 */
[----:B------:R-:W-:-:S02]  /*113b0*/  F2FP.PACK_AB R22, R22, R5 ;  /* 0x000000051616723e */ /* 0x000fc400000000ff */
[----:B------:R-:W-:Y:S02]  /*113c0*/  MOV R21, R8 ;  /* 0x0000000800157202 */ /* 0x000fe40000000f00 */
[----:B------:R-:W-:Y:S02]  /*113d0*/  MOV R23, R6 ;  /* 0x0000000600177202 */ /* 0x000fe40000000f00 */
.L_x_2662:
[----:B------:R-:W-:Y:S05]  /*113e0*/  BSYNC B0 ;  /* 0x0000000000007941 */ /* 0x000fea0003800000 */
.L_x_2661:
[----:B------:R2:W-:Y:S02]  /*113f0*/  STS.128 [R244], R20 ;  /* 0x00000014f4007388 */ /* 0x0005e40000000c00 */
.L_x_2660:
[----:B------:R-:W-:Y:S05]  /*11400*/  BSYNC B1 ;  /* 0x0000000000017941 */ /* 0x000fea0003800000 */
.L_x_2659:
[----:B------:R-:W-:Y:S01]  /*11410*/  IADD3 R12, R156, 0x10, RZ ;  /* 0x000000109c0c7810 */ /* 0x000fe20007ffe0ff */
[----:B------:R-:W-:Y:S03]  /*11420*/  BSSY B1, `(.L_x_2663) ;  /* 0x0000064000017945 */ /* 0x000fe60003800000 */
[----:B------:R-:W-:-:S04]  /*11430*/  ISETP.GE.AND P0, PT, R12, R2, PT ;  /* 0x000000020c00720c */ /* 0x000fc80003f06270 */
[----:B------:R-:W-:-:S13]  /*11440*/  ISETP.LT.OR P0, PT, R37, -0x87, P0 ;  /* 0xffffff792500780c */ /* 0x000fda0000701670 */
[----:B------:R-:W-:Y:S05]  /*11450*/  @P0 BRA `(.L_x_2664) ;  /* 0x0000060000000947 */ /* 0x000fea0003800000 */
[----:B--23--:R2:W5:Y:S02]  /*11460*/  LDG.E.128 R20, [R28.64] ;  /* 0x000000061c147981 */ /* 0x00c564000c1e1d00 */
[----:B-----5:R-:W-:Y:S01]  /*11470*/  ISETP.GE.AND P0, PT, R14, c[0x0][0x230], PT ;  /* 0x00008c000e007a0c */ /* 0x020fe20003f06270 */
[----:B------:R-:W-:-:S12]  /*11480*/  BSSY B0, `(.L_x_2665) ;  /* 0x000005c000007945 */ /* 0x000fd80003800000 */
[----:B------:R-:W-:Y:S05]  /*11490*/  @P0 BRA `(.L_x_2666) ;  /* 0x000005a000000947 */ /* 0x000fea0003800000 */
[-C--:B------:R-:W-:Y:S02]  /*114a0*/  ISETP.GE.AND P0, PT, R14, R54.reuse, PT ;  /* 0x000000360e00720c */ /* 0x080fe40003f06270 */
[----:B------:R-:W-:Y:S02]  /*114b0*/  MOV R5, R54 ;  /* 0x0000003600057202 */ /* 0x000fe40000000f00 */
[----:B------:R-:W-:Y:S02]  /*114c0*/  MOV R4, RZ ;  /* 0x000000ff00047202 */ /* 0x000fe40000000f00 */
[C---:B------:R-:W-:Y:S02]  /*114d0*/  IADD3 R8, P1, R13.reuse, R0, RZ ;  /* 0x000000000d087210 */ /* 0x040fe40007f3e0ff */
[----:B------:R-:W-:Y:S02]  /*114e0*/  MOV R9, RZ ;  /* 0x000000ff00097202 */ /* 0x000fe40000000f00 */
[----:B------:R-:W-:-:S03]  /*114f0*/  LEA.HI.X.SX32 R13, R13, R3, 0x1, P1 ;  /* 0x000000030d0d7211 */ /* 0x000fc600008f0eff */
[----:B------:R-:W-:-:S04]  /*11500*/  @P0 SHF.R.S32.HI R54, RZ, 0x1, R55 ;  /* 0x00000001ff360819 */ /* 0x000fc80000011437 */
[C---:B------:R-:W-:Y:S02]  /*11510*/  @P0 IADD3 R4, -R54.reuse, RZ, RZ ;  /* 0x000000ff36040210 */ /* 0x040fe40007ffe1ff */
[----:B------:R-:W-:Y:S02]  /*11520*/  @P0 IADD3 R5, -R54, RZ, RZ ;  /* 0x000000ff36050210 */ /* 0x000fe40007ffe1ff */
[----:B------:R-:W-:Y:S02]  /*11530*/  IADD3 R6, P1, R4, R8, RZ ;  /* 0x0000000804067210 */ /* 0x000fe40007f3e0ff */
[----:B------:R-:W-:Y:S01]  /*11540*/  @P0 IADD3 R9, -R54, RZ, RZ ;  /* 0x000000ff36090210 */ /* 0x000fe20007ffe1ff */
[----:B------:R-:W-:Y:S01]  /*11550*/  IMAD.WIDE R16, R5, 0x2, R28 ;  /* 0x0000000205107825 */ /* 0x000fe200078e021c */
[----:B------:R-:W-:Y:S02]  /*11560*/  LEA.HI.X.SX32 R4, R4, R13, 0x1, P1 ;  /* 0x0000000d04047211 */ /* 0x000fe400008f0eff */
[----:B-1----:R-:W-:-:S03]  /*11570*/  LEA R10, P1, R6, c[0x0][0x2b0], 0x1 ;  /* 0x0000ac00060a7a11 */ /* 0x002fc600078208ff */
[----:B------:R-:W3:Y:S01]  /*11580*/  LDG.E.128 R16, [R16.64] ;  /* 0x0000000610107981 */ /* 0x000ee2000c1e1d00 */
[----:B------:R-:W-:Y:S02]  /*11590*/  LEA.HI.X R11, R6, c[0x0][0x2b4], R4, 0x1, P1 ;  /* 0x0000ad00060b7a11 */ /* 0x000fe400008f0c04 */
[----:B------:R-:W-:-:S03]  /*115a0*/  IADD3 R8, P1, R9, R8, RZ ;  /* 0x0000000809087210 */ /* 0x000fc60007f3e0ff */
[----:B------:R1:W4:Y:S01]  /*115b0*/  LDG.E.128 R4, [R10.64] ;  /* 0x000000060a047981 */ /* 0x000322000c1e1d00 */
[----:B------:R-:W-:Y:S02]  /*115c0*/  LEA.HI.X.SX32 R9, R9, R13, 0x1, P1 ;  /* 0x0000000d09097211 */ /* 0x000fe400008f0eff */
[----:B-1----:R-:W-:-:S04]  /*115d0*/  LEA R10, P1, R8, c[0x0][0x2a8], 0x1 ;  /* 0x0000aa00080a7a11 */ /* 0x002fc800078208ff */
[----:B------:R-:W-:-:S06]  /*115e0*/  LEA.HI.X R11, R8, c[0x0][0x2ac], R9, 0x1, P1 ;  /* 0x0000ab00080b7a11 */ /* 0x000fcc00008f0c09 */
[----:B------:R-:W5:Y:S01]  /*115f0*/  LDG.E.128 R8, [R10.64] ;  /* 0x000000060a087981 */ /* 0x000f62000c1e1d00 */
[----:B------:R-:W-:Y:S01]  /*11600*/  IMAD.MOV.U32 R13, RZ, RZ, R21 ;  /* 0x000000ffff0d7224 */ /* 0x000fe200078e0015 */
[----:B------:R-:W-:Y:S02]  /*11610*/  MOV R21, R20 ;  /* 0x0000001400157202 */ /* 0x000fe40000000f00 */
[----:B------:R-:W-:Y:S02]  /*11620*/  MOV R20, R23 ;  /* 0x0000001700147202 */ /* 0x000fe40000000f00 */
[----:B---3--:R-:W-:Y:S01]  /*11630*/  MOV R23, R17 ;  /* 0x0000001100177202 */ /* 0x008fe20000000f00 */
[----:B------:R-:W-:Y:S01]  /*11640*/  IMAD.MOV.U32 R17, RZ, RZ, R18 ;  /* 0x000000ffff117224 */ /* 0x000fe200078e0012 */
[----:B------:R-:W-:Y:S02]  /*11650*/  HADD2.F32 R31, -RZ, R16.H0_H0 ;  /* 0x20000010ff1f7230 */ /* 0x000fe40000004100 */
[----:B----4-:R-:W-:-:S02]  /*11660*/  HADD2.F32 R18, -RZ, R4.H0_H0 ;  /* 0x20000004ff127230 */ /* 0x010fc40000004100 */
[----:B--2---:R-:W-:Y:S02]  /*11670*/  HADD2.F32 R28, -RZ, R4.H1_H1 ;  /* 0x30000004ff1c7230 */ /* 0x004fe40000004100 */
[--C-:B------:R-:W-:Y:S02]  /*11680*/  HADD2.F32 R4, -RZ, R5.reuse.H0_H0 ;  /* 0x20000005ff047230 */ /* 0x100fe40000004100 */
[----:B------:R-:W-:Y:S01]  /*11690*/  HADD2.F32 R32, -RZ, R16.H1_H1 ;  /* 0x30000010ff207230 */ /* 0x000fe20000004100 */
[----:B------:R-:W-:Y:S01]  /*116a0*/  @!P0 FADD.FTZ R18, -R18, -RZ ;  /* 0x800000ff12128221 */ /* 0x000fe20000010100 */
[----:B------:R-:W-:Y:S01]  /*116b0*/  HADD2.F32 R29, -RZ, R5.H1_H1 ;  /* 0x30000005ff1d7230 */ /* 0x000fe20000004100 */
[----:B------:R-:W-:Y:S01]  /*116c0*/  @!P0 FADD.FTZ R4, -R4, -RZ ;  /* 0x800000ff04048221 */ /* 0x000fe20000010100 */
[----:B------:R-:W-:Y:S02]  /*116d0*/  HADD2.F32 R16, -RZ, R23.H0_H0 ;  /* 0x20000017ff107230 */ /* 0x000fe40000004100 */
[----:B------:R-:W-:-:S02]  /*116e0*/  HADD2.F32 R5, -RZ, R6.H0_H0 ;  /* 0x20000006ff057230 */ /* 0x000fc40000004100 */
        /* <DEDUP_REMOVED lines=15> */
[----:B------:R-:W-:Y:S02]  /*117e0*/  FMUL.FTZ R30, R17, R30 ;  /* 0x0000001e111e7220 */ /* 0x000fe40000410000 */
[----:B------:R-:W-:Y:S01]  /*117f0*/  FMUL.FTZ R6, R4, R6 ;  /* 0x0000000604067220 */ /* 0x000fe20000410000 */
[----:B------:R-:W-:Y:S01]  /*11800*/  HADD2.F32 R4, -RZ, R21.H0_H0 ;  /* 0x20000015ff047230 */ /* 0x000fe20000004100 */
[----:B------:R-:W-:Y:S01]  /*11810*/  FMUL.FTZ R7, R19, R7 ;  /* 0x0000000713077220 */ /* 0x000fe20000410000 */
[--C-:B-----5:R-:W-:Y:S01]  /*11820*/  HADD2.F32 R17, -RZ, R8.reuse.H0_H0 ;  /* 0x20000008ff117230 */ /* 0x120fe20000004100 */
[----:B------:R-:W-:Y:S01]  /*11830*/  @!P0 FADD.FTZ R29, -R29, -RZ ;  /* 0x800000ff1d1d8221 */ /* 0x000fe20000010100 */
[----:B------:R-:W-:Y:S01]  /*11840*/  HADD2.F32 R19, -RZ, R8.H1_H1 ;  /* 0x30000008ff137230 */ /* 0x000fe20000004100 */
[----:B------:R-:W-:Y:S01]  /*11850*/  FMUL.FTZ R5, R18, R5 ;  /* 0x0000000512057220 */ /* 0x000fe20000410000 */
[----:B------:R-:W-:-:S02]  /*11860*/  HADD2.F32 R18, -RZ, R13.H0_H0 ;  /* 0x2000000dff127230 */ /* 0x000fc40000004100 */
[--C-:B------:R-:W-:Y:S01]  /*11870*/  HADD2.F32 R8, -RZ, R9.reuse.H0_H0 ;  /* 0x20000009ff087230 */ /* 0x100fe20000004100 */
[----:B------:R-:W-:Y:S01]  /*11880*/  FMUL.FTZ R32, R32, R28 ;  /* 0x0000001c20207220 */ /* 0x000fe20000410000 */
[----:B------:R-:W-:Y:S01]  /*11890*/  HADD2.F32 R28, -RZ, R9.H1_H1 ;  /* 0x30000009ff1c7230 */ /* 0x000fe20000004100 */
[----:B------:R-:W-:Y:S01]  /*118a0*/  FMUL.FTZ R23, R23, R29 ;  /* 0x0000001d17177220 */ /* 0x000fe20000410000 */
[--C-:B------:R-:W-:Y:S01]  /*118b0*/  HADD2.F32 R9, -RZ, R10.reuse.H0_H0 ;  /* 0x2000000aff097230 */ /* 0x100fe20000004100 */
[----:B------:R-:W-:Y:S01]  /*118c0*/  FFMA.FTZ R4, R4, R17, R31 ;  /* 0x0000001104047223 */ /* 0x000fe2000001001f */
[----:B------:R-:W-:Y:S01]  /*118d0*/  HADD2.F32 R29, -RZ, R10.H1_H1 ;  /* 0x3000000aff1d7230 */ /* 0x000fe20000004100 */
[----:B------:R-:W-:Y:S01]  /*118e0*/  FFMA.FTZ R8, R18, R8, R16 ;  /* 0x0000000812087223 */ /* 0x000fe20000010010 */
[----:B------:R-:W-:Y:S02]  /*118f0*/  HADD2.F32 R10, -RZ, R11.H0_H0 ;  /* 0x2000000bff0a7230 */ /* 0x000fe40000004100 */
[----:B------:R-:W-:-:S02]  /*11900*/  HADD2.F32 R17, -RZ, R20.H0_H0 ;  /* 0x20000014ff117230 */ /* 0x000fc40000004100 */
        /* <DEDUP_REMOVED lines=19> */
.L_x_2666:
[----:B------:R-:W-:Y:S05]  /*11a40*/  BSYNC B0 ;  /* 0x0000000000007941 */ /* 0x000fea0003800000 */
.L_x_2665:
[----:B------:R3:W-:Y:S02]  /*11a50*/  STS.128 [R244+0x800], R20 ;  /* 0x00080014f4007388 */ /* 0x0007e40000000c00 */
.L_x_2664:
[----:B------:R-:W-:Y:S05]  /*11a60*/  BSYNC B1 ;  /* 0x0000000000017941 */ /* 0x000fea0003800000 */
.L_x_2663:
        /* <DEDUP_REMOVED lines=9> */
[-C--:B------:R-:W-:Y:S01]  /*11b00*/  ISETP.GE.AND P0, PT, R14, R54.reuse, PT ;  /* 0x000000360e00720c */ /* 0x080fe20003f06270 */
[----:B------:R-:W-:Y:S01]  /*11b10*/  IMAD.MOV.U32 R4, RZ, RZ, RZ ;  /* 0x000000ffff047224 */ /* 0x000fe200078e00ff */
[----:B------:R-:W-:Y:S02]  /*11b20*/  MOV R6, R54 ;  /* 0x0000003600067202 */ /* 0x000fe40000000f00 */
[----:B-1----:R-:W-:-:S09]  /*11b30*/  MOV R10, RZ ;  /* 0x000000ff000a7202 */ /* 0x002fd20000000f00 */
[----:B------:R-:W-:-:S04]  /*11b40*/  @P0 SHF.R.S32.HI R54, RZ, 0x1, R55 ;  /* 0x00000001ff360819 */ /* 0x000fc80000011437 */
[C---:B------:R-:W-:Y:S02]  /*11b50*/  SHF.L.U32 R8, R54.reuse, 0x5, RZ ;  /* 0x0000000536087819 */ /* 0x040fe400000006ff */
[----:B------:R-:W-:Y:S02]  /*11b60*/  @P0 IADD3 R4, -R54, RZ, RZ ;  /* 0x000000ff36040210 */ /* 0x000fe40007ffe1ff */
[----:B------:R-:W-:Y:S02]  /*11b70*/  IADD3 R9, P1, R8, R0, RZ ;  /* 0x0000000008097210 */ /* 0x000fe40007f3e0ff */
[----:B------:R-:W-:Y:S02]  /*11b80*/  @P0 IADD3 R6, -R54, RZ, RZ ;  /* 0x000000ff36060210 */ /* 0x000fe40007ffe1ff */
[----:B------:R-:W-:Y:S02]  /*11b90*/  LEA.HI.X.SX32 R8, R8, R3, 0x1, P1 ;  /* 0x0000000308087211 */ /* 0x000fe400008f0eff */
[----:B------:R-:W-:Y:S01]  /*11ba0*/  IADD3 R5, P1, R4, R9, RZ ;  /* 0x0000000904057210 */ /* 0x000fe20007f3e0ff */
[----:B------:R-:W-:Y:S01]  /*11bb0*/  IMAD.WIDE R16, R6, 0x2, R26 ;  /* 0x0000000206107825 */ /* 0x000fe200078e021a */
[----:B------:R-:W-:-:S02]  /*11bc0*/  @P0 IADD3 R10, -R54, RZ, RZ ;  /* 0x000000ff360a0210 */ /* 0x000fc40007ffe1ff */
[----:B------:R-:W-:Y:S02]  /*11bd0*/  LEA.HI.X.SX32 R4, R4, R8, 0x1, P1 ;  /* 0x0000000804047211 */ /* 0x000fe400008f0eff */
[C---:B------:R-:W-:Y:S01]  /*11be0*/  LEA R28, P1, R5.reuse, c[0x0][0x2b0], 0x1 ;  /* 0x0000ac00051c7a11 */ /* 0x040fe200078208ff */
[----:B------:R-:W3:Y:S03]  /*11bf0*/  LDG.E.128 R16, [R16.64] ;  /* 0x0000000610107981 */ /* 0x000ee6000c1e1d00 */
[----:B------:R-:W-:Y:S02]  /*11c00*/  LEA.HI.X R29, R5, c[0x0][0x2b4], R4, 0x1, P1 ;  /* 0x0000ad00051d7a11 */ /* 0x000fe400008f0c04 */
[----:B------:R-:W-:-:S03]  /*11c10*/  IADD3 R9, P1, R10, R9, RZ ;  /* 0x000000090a097210 */ /* 0x000fc60007f3e0ff */
[----:B------:R-:W4:Y:S01]  /*11c20*/  LDG.E.128 R4, [R28.64] ;  /* 0x000000061c047981 */ /* 0x000f22000c1e1d00 */
[----:B------:R-:W-:Y:S02]  /*11c30*/  LEA.HI.X.SX32 R8, R10, R8, 0x1, P1 ;  /* 0x000000080a087211 */ /* 0x000fe400008f0eff */
[----:B------:R-:W-:-:S04]  /*11c40*/  LEA R10, P1, R9, c[0x0][0x2a8], 0x1 ;  /* 0x0000aa00090a7a11 */ /* 0x000fc800078208ff */
[----:B------:R-:W-:-:S06]  /*11c50*/  LEA.HI.X R11, R9, c[0x0][0x2ac], R8, 0x1, P1 ;  /* 0x0000ab00090b7a11 */ /* 0x000fcc00008f0c08 */
[----:B------:R-:W5:Y:S01]  /*11c60*/  LDG.E.128 R8, [R10.64] ;  /* 0x000000060a087981 */ /* 0x000f62000c1e1d00 */
[----:B--2---:R-:W-:Y:S02]  /*11c70*/  MOV R26, R20 ;  /* 0x00000014001a7202 */ /* 0x004fe40000000f00 */
[----:B------:R-:W-:Y:S01]  /*11c80*/  MOV R20, R23 ;  /* 0x0000001700147202 */ /* 0x000fe20000000f00 */
[----:B---3--:R-:W-:Y:S01]  /*11c90*/  IMAD.MOV.U32 R23, RZ, RZ, R17 ;  /* 0x000000ffff177224 */ /* 0x008fe200078e0011 */
[----:B------:R-:W-:Y:S01]  /*11ca0*/  MOV R17, R18 ;  /* 0x0000001200117202 */ /* 0x000fe20000000f00 */
[--C-:B------:R-:W-:Y:S02]  /*11cb0*/  HADD2.F32 R30, -RZ, R16.reuse.H0_H0 ;  /* 0x20000010ff1e7230 */ /* 0x100fe40000004100 */
[----:B------:R-:W-:Y:S02]  /*11cc0*/  HADD2.F32 R31, -RZ, R16.H1_H1 ;  /* 0x30000010ff1f7230 */ /* 0x000fe40000004100 */
[----:B----4-:R-:W-:-:S02]  /*11cd0*/  HADD2.F32 R18, -RZ, R4.H0_H0 ;  /* 0x20000004ff127230 */ /* 0x010fc40000004100 */
[----:B------:R-:W-:Y:S02]  /*11ce0*/  HADD2.F32 R27, -RZ, R4.H1_H1 ;  /* 0x30000004ff1b7230 */ /* 0x000fe40000004100 */
[--C-:B------:R-:W-:Y:S01]  /*11cf0*/  HADD2.F32 R4, -RZ, R5.reuse.H0_H0 ;  /* 0x20000005ff047230 */ /* 0x100fe20000004100 */
[----:B------:R-:W-:Y:S01]  /*11d00*/  @!P0 FADD.FTZ R18, -R18, -RZ ;  /* 0x800000ff12128221 */ /* 0x000fe20000010100 */
[----:B------:R-:W-:Y:S02]  /*11d10*/  HADD2.F32 R28, -RZ, R5.H1_H1 ;  /* 0x30000005ff1c7230 */ /* 0x000fe40000004100 */
[----:B------:R-:W-:Y:S01]  /*11d20*/  HADD2.F32 R16, -RZ, R23.H0_H0 ;  /* 0x20000017ff107230 */ /* 0x000fe20000004100 */
[----:B------:R-:W-:Y:S01]  /*11d30*/  @!P0 FADD.FTZ R4, -R4, -RZ ;  /* 0x800000ff04048221 */ /* 0x000fe20000010100 */
[--C-:B------:R-:W-:Y:S02]  /*11d40*/  HADD2.F32 R5, -RZ, R6.reuse.H0_H0 ;  /* 0x20000006ff057230 */ /* 0x100fe40000004100 */
[----:B------:R-:W-:-:S02]  /*11d50*/  HADD2.F32 R29, -RZ, R6.H1_H1 ;  /* 0x30000006ff1d7230 */ /* 0x000fc40000004100 */
[--C-:B------:R-:W-:Y:S01]  /*11d60*/  HADD2.F32 R6, -RZ, R7.reuse.H0_H0 ;  /* 0x20000007ff067230 */ /* 0x100fe20000004100 */
[----:B------:R-:W-:Y:S01]  /*11d70*/  FMUL.FTZ R30, R30, R18 ;  /* 0x000000121e1e7220 */ /* 0x000fe20000410000 */
[----:B------:R-:W-:Y:S01]  /*11d80*/  HADD2.F32 R7, -RZ, R7.H1_H1 ;  /* 0x30000007ff077230 */ /* 0x000fe20000004100 */
        /* <DEDUP_REMOVED lines=9> */
[----:B------:R-:W-:Y:S01]  /*11e20*/  HADD2.F32 R23, -RZ, R23.H1_H1 ;  /* 0x30000017ff177230 */ /* 0x000fe20000004100 */
[----:B------:R-:W-:-:S02]  /*11e30*/  @!P0 FADD.FTZ R5, -R5, -RZ ;  /* 0x800000ff05058221 */ /* 0x000fc40000010100 */
[----:B------:R-:W-:Y:S01]  /*11e40*/  FMUL.FTZ R29, R17, R29 ;  /* 0x0000001d111d7220 */ /* 0x000fe20000410000 */
[----:B-----5:R-:W-:Y:S01]  /*11e50*/  HADD2.F32 R17, -RZ, R8.H0_H0 ;  /* 0x20000008ff117230 */ /* 0x020fe20000004100 */
[----:B------:R-:W-:Y:S01]  /*11e60*/  FMUL.FTZ R6, R4, R6 ;  /* 0x0000000604067220 */ /* 0x000fe20000410000 */
[----:B------:R-:W-:Y:S01]  /*11e70*/  HADD2.F32 R4, -RZ, R26.H0_H0 ;  /* 0x2000001aff047230 */ /* 0x000fe20000004100 */
[----:B------:R-:W-:Y:S02]  /*11e80*/  @!P0 FADD.FTZ R28, -R28, -RZ ;  /* 0x800000ff1c1c8221 */ /* 0x000fe40000010100 */
[----:B------:R-:W-:Y:S01]  /*11e90*/  FMUL.FTZ R7, R19, R7 ;  /* 0x0000000713077220 */ /* 0x000fe20000410000 */
[----:B------:R-:W-:Y:S01]  /*11ea0*/  HADD2.F32 R19, -RZ, R8.H1_H1 ;  /* 0x30000008ff137230 */ /* 0x000fe20000004100 */
[----:B------:R-:W-:Y:S01]  /*11eb0*/  FMUL.FTZ R31, R31, R27 ;  /* 0x0000001b1f1f7220 */ /* 0x000fe20000410000 */
[----:B------:R-:W-:Y:S01]  /*11ec0*/  HADD2.F32 R8, -RZ, R9.H0_H0 ;  /* 0x20000009ff087230 */ /* 0x000fe20000004100 */
[----:B------:R-:W-:Y:S01]  /*11ed0*/  FMUL.FTZ R5, R18, R5 ;  /* 0x0000000512057220 */ /* 0x000fe20000410000 */
[----:B------:R-:W-:Y:S01]  /*11ee0*/  HADD2.F32 R18, -RZ, R21.H0_H0 ;  /* 0x20000015ff127230 */ /* 0x000fe20000004100 */
[----:B------:R-:W-:Y:S01]  /*11ef0*/  FMUL.FTZ R23, R23, R28 ;  /* 0x0000001c17177220 */ /* 0x000fe20000410000 */
[----:B------:R-:W-:Y:S01]  /*11f00*/  HADD2.F32 R27, -RZ, R9.H1_H1 ;  /* 0x30000009ff1b7230 */ /* 0x000fe20000004100 */
[----:B------:R-:W-:Y:S01]  /*11f10*/  FFMA.FTZ R4, R4, R17, R30 ;  /* 0x0000001104047223 */ /* 0x000fe2000001001e */
[----:B------:R-:W-:-:S02]  /*11f20*/  HADD2.F32 R9, -RZ, R10.H0_H0 ;  /* 0x2000000aff097230 */ /* 0x000fc40000004100 */
[----:B------:R-:W-:Y:S02]  /*11f30*/  HADD2.F32 R28, -RZ, R10.H1_H1 ;  /* 0x3000000aff1c7230 */ /* 0x000fe40000004100 */
[--C-:B------:R-:W-:Y:S02]  /*11f40*/  HADD2.F32 R10, -RZ, R11.reuse.H0_H0 ;  /* 0x2000000bff0a7230 */ /* 0x100fe40000004100 */
[----:B------:R-:W-:Y:S02]  /*11f50*/  HADD2.F32 R17, -RZ, R20.H0_H0 ;  /* 0x20000014ff117230 */ /* 0x000fe40000004100 */
[----:B------:R-:W-:Y:S02]  /*11f60*/  HADD2.F32 R26, -RZ, R26.H1_H1 ;  /* 0x3000001aff1a7230 */ /* 0x000fe40000004100 */
[----:B------:R-:W-:Y:S02]  /*11f70*/  HADD2.F32 R11, -RZ, R11.H1_H1 ;  /* 0x3000000bff0b7230 */ /* 0x000fe40000004100 */
[----:B------:R-:W-:Y:S01]  /*11f80*/  HADD2.F32 R20, -RZ, R20.H1_H1 ;  /* 0x30000014ff147230 */ /* 0x000fe20000004100 */
[----:B------:R-:W-:Y:S01]  /*11f90*/  FFMA.FTZ R8, R18, R8, R16 ;  /* 0x0000000812087223 */ /* 0x000fe20000010010 */
        /* <DEDUP_REMOVED lines=8> */
[----:B------:R-:W-:Y:S01]  /*12020*/  FFMA.FTZ R5, R16, R9, R5 ;  /* 0x0000000910057223 */ /* 0x000fe20000010005 */
[----:B------:R-:W-:Y:S01]  /*12030*/  F2FP.PACK_AB R6, R7, R6 ;  /* 0x000000060706723e */ /* 0x000fe200000000ff */
[----:B------:R-:W-:Y:S01]  /*12040*/  FFMA.FTZ R22, R22, R28, R29 ;  /* 0x0000001c16167223 */ /* 0x000fe2000001001d */
[----:B------:R-:W-:Y:S02]  /*12050*/  F2FP.PACK_AB R21, R21, R8 ;  /* 0x000000081515723e */ /* 0x000fe400000000ff */
[----:B------:R-:W-:Y:S02]  /*12060*/  MOV R20, R4 ;  /* 0x0000000400147202 */ /* 0x000fe40000000f00 */
[----:B------:R-:W-:Y:S02]  /*12070*/  F2FP.PACK_AB R22, R22, R5 ;  /* 0x000000051616723e */ /* 0x000fe400000000ff */
[----:B------:R-:W-:Y:S02]  /*12080*/  MOV R23, R6 ;  /* 0x0000000600177202 */ /* 0x000fe40000000f00 */
.L_x_2670:
[----:B------:R-:W-:Y:S05]  /*12090*/  BSYNC B0 ;  /* 0x0000000000007941 */ /* 0x000fea0003800000 */
.L_x_2669:
[----:B------:R3:W-:Y:S02]  /*120a0*/  STS.128 [R244+0x1000], R20 ;  /* 0x00100014f4007388 */ /* 0x0007e40000000c00 */
.L_x_2668:
[----:B------:R-:W-:Y:S05]  /*120b0*/  BSYNC B1 ;  /* 0x0000000000017941 */ /* 0x000fea0003800000 */
.L_x_2667:
[----:B--2---:R-:W-:-:S04]  /*120c0*/  IADD3 R28, R156, 0x30, RZ ;  /* 0x000000309c1c7810 */ /* 0x004fc80007ffe0ff */
[----:B------:R-:W-:-:S04]  /*120d0*/  ISETP.GE.AND P0, PT, R28, R2, PT ;  /* 0x000000021c00720c */ /* 0x000fc80003f06270 */
[----:B------:R-:W-:-:S13]  /*120e0*/  ISETP.LT.OR P0, PT, R37, -0x187, P0 ;  /* 0xfffffe792500780c */ /* 0x000fda0000701670 */
[----:B------:R-:W-:Y:S05]  /*120f0*/  @P0 BRA `(.L_x_2656) ;  /* 0x000008a000000947 */ /* 0x000fea0003800000 */
[----:B------:R2:W5:Y:S02]  /*12100*/  LDG.E.128 R16, [R24.64] ;  /* 0x0000000618107981 */ /* 0x000564000c1e1d00 */
[----:B-----5:R-:W-:Y:S01]  /*12110*/  ISETP.GE.AND P0, PT, R14, c[0x0][0x230], PT ;  /* 0x00008c000e007a0c */ /* 0x020fe20003f06270 */
[----:B------:R-:W-:-:S12]  /*12120*/  BSSY B0, `(.L_x_2671) ;  /* 0x0000063000007945 */ /* 0x000fd80003800000 */
[----:B------:R-:W-:Y:S05]  /*12130*/  @P0 BRA `(.L_x_2672) ;  /* 0x0000061000000947 */ /* 0x000fea0003800000 */
[-C--:B------:R-:W-:Y:S02]  /*12140*/  ISETP.GE.AND P0, PT, R14, R54.reuse, PT ;  /* 0x000000360e00720c */ /* 0x080fe40003f06270 */
[----:B------:R-:W-:Y:S02]  /*12150*/  MOV R4, R54 ;  /* 0x0000003600047202 */ /* 0x000fe40000000f00 */
[----:B------:R-:W-:-:S09]  /*12160*/  MOV R2, RZ ;  /* 0x000000ff00027202 */ /* 0x000fd20000000f00 */
[--C-:B------:R-:W-:Y:S02]  /*12170*/  @P0 SHF.R.S32.HI R54, RZ, 0x1, R55.reuse ;  /* 0x00000001ff360819 */ /* 0x100fe40000011437 */
[----:B------:R-:W-:Y:S02]  /*12180*/  @P0 SHF.R.S32.HI R5, RZ, 0x1, R55 ;  /* 0x00000001ff050819 */ /* 0x000fe40000011437 */
[C---:B------:R-:W-:Y:S01]  /*12190*/  @P0 IADD3 R4, -R54.reuse, RZ, RZ ;  /* 0x000000ff36040210 */ /* 0x040fe20007ffe1ff */
[----:B------:R-:W-:Y:S02]  /*121a0*/  IMAD R6, R54, 0x30, RZ ;  /* 0x0000003036067824 */ /* 0x000fe400078e02ff */
[----:B------:R-:W-:Y:S01]  /*121b0*/  @P0 IMAD.MOV R2, RZ, RZ, -R5 ;  /* 0x000000ffff020224 */ /* 0x000fe200078e0a05 */
[----:B------:R-:W-:Y:S01]  /*121c0*/  @P0 SHF.R.S32.HI R55, RZ, 0x1, R55 ;  /* 0x00000001ff370819 */ /* 0x000fe20000011437 */
[----:B---3--:R-:W-:Y:S01]  /*121d0*/  IMAD.WIDE R20, R4, 0x2, R24 ;  /* 0x0000000204147825 */ /* 0x008fe200078e0218 */
[----:B------:R-:W-:-:S04]  /*121e0*/  IADD3 R0, P1, R6, R0, RZ ;  /* 0x0000000006007210 */ /* 0x000fc80007f3e0ff */
[----:B------:R-:W-:Y:S01]  /*121f0*/  LEA.HI.X.SX32 R3, R6, R3, 0x1, P1 ;  /* 0x0000000306037211 */ /* 0x000fe200008f0eff */
[----:B------:R-:W3:Y:S01]  /*12200*/  LDG.E.128 R20, [R20.64] ;  /* 0x0000000614147981 */ /* 0x000ee2000c1e1d00 */
[----:B------:R-:W-:-:S04]  /*12210*/  IADD3 R5, P1, R2, R0, RZ ;  /* 0x0000000002057210 */ /* 0x000fc80007f3e0ff */
[----:B------:R-:W-:Y:S02]  /*12220*/  LEA.HI.X.SX32 R2, R2, R3, 0x1, P1 ;  /* 0x0000000302027211 */ /* 0x000fe400008f0eff */
[----:B------:R-:W-:-:S04]  /*12230*/  LEA R6, P1, R5, c[0x0][0x2b0], 0x1 ;  /* 0x0000ac0005067a11 */ /* 0x000fc800078208ff */
[----:B------:R-:W-:Y:S02]  /*12240*/  LEA.HI.X R7, R5, c[0x0][0x2b4], R2, 0x1, P1 ;  /* 0x0000ad0005077a11 */ /* 0x000fe400008f0c02 */
[----:B------:R-:W-:Y:S01]  /*12250*/  MOV R2, RZ ;  /* 0x000000ff00027202 */ /* 0x000fe20000000f00 */
[----:B------:R-:W-:-:S03]  /*12260*/  @P0 IMAD.MOV R2, RZ, RZ, -R55 ;  /* 0x000000ffff020224 */ /* 0x000fc600078e0a37 */
[----:B------:R-:W4:Y:S02]  /*12270*/  LDG.E.128 R4, [R6.64] ;  /* 0x0000000606047981 */ /* 0x000f24000c1e1d00 */
[----:B------:R-:W-:-:S04]  /*12280*/  IADD3 R0, P1, R2, R0, RZ ;  /* 0x0000000002007210 */ /* 0x000fc80007f3e0ff */
[----:B------:R-:W-:Y:S02]  /*12290*/  LEA.HI.X.SX32 R2, R2, R3, 0x1, P1 ;  /* 0x0000000302027211 */ /* 0x000fe400008f0eff */
[----:B------:R-:W-:-:S04]  /*122a0*/  LEA R8, P1, R0, c[0x0][0x2a8], 0x1 ;  /* 0x0000aa0000087a11 */ /* 0x000fc800078208ff */
[----:B------:R-:W-:-:S06]  /*122b0*/  LEA.HI.X R9, R0, c[0x0][0x2ac], R2, 0x1, P1 ;  /* 0x0000ab0000097a11 */ /* 0x000fcc00008f0c02 */
[----:B-1----:R-:W5:Y:S01]  /*122c0*/  LDG.E.128 R8, [R8.64] ;  /* 0x0000000608087981 */ /* 0x002f62000c1e1d00 */
[----:B------:R-:W-:Y:S02]  /*122d0*/  MOV R0, R17 ;  /* 0x0000001100007202 */ /* 0x000fe40000000f00 */
[----:B------:R-:W-:Y:S01]  /*122e0*/  MOV R15, R18 ;  /* 0x00000012000f7202 */ /* 0x000fe20000000f00 */
[----:B------:R-:W-:Y:S01]  /*122f0*/  IMAD.MOV.U32 R2, RZ, RZ, R19 ;  /* 0x000000ffff027224 */ /* 0x000fe200078e0013 */
[----:B------:R-:W-:Y:S01]  /*12300*/  MOV R3, R16 ;  /* 0x0000001000037202 */ /* 0x000fe20000000f00 */
[----:B---3--:R-:W-:Y:S01]  /*12310*/  IMAD.MOV.U32 R17, RZ, RZ, R21 ;  /* 0x000000ffff117224 */ /* 0x008fe200078e0015 */
[----:B------:R-:W-:Y:S02]  /*12320*/  MOV R19, R23 ;  /* 0x0000001700137202 */ /* 0x000fe40000000f00 */
[----:B------:R-:W-:Y:S02]  /*12330*/  MOV R14, R20 ;  /* 0x00000014000e7202 */ /* 0x000fe40000000f00 */
[--C-:B------:R-:W-:Y:S01]  /*12340*/  HADD2.F32 R23, -RZ, R17.reuse.H0_H0 ;  /* 0x20000011ff177230 */ /* 0x100fe20000004100 */
[----:B------:R-:W-:Y:S01]  /*12350*/  MOV R16, R22 ;  /* 0x0000001600107202 */ /* 0x000fe20000000f00 */
[----:B------:R-:W-:-:S02]  /*12360*/  HADD2.F32 R17, -RZ, R17.H1_H1 ;  /* 0x30000011ff117230 */ /* 0x000fc40000004100 */
[--C-:B----4-:R-:W-:Y:S02]  /*12370*/  HADD2.F32 R18, -RZ, R5.reuse.H0_H0 ;  /* 0x20000005ff127230 */ /* 0x110fe40000004100 */
[----:B------:R-:W-:Y:S02]  /*12380*/  HADD2.F32 R5, -RZ, R5.H1_H1 ;  /* 0x30000005ff057230 */ /* 0x000fe40000004100 */
[--C-:B------:R-:W-:Y:S01]  /*12390*/  HADD2.F32 R20, -RZ, R4.reuse.H0_H0 ;  /* 0x20000004ff147230 */ /* 0x100fe20000004100 */
[----:B------:R-:W-:Y:S01]  /*123a0*/  @!P0 FADD.FTZ R18, -R18, -RZ ;  /* 0x800000ff12128221 */ /* 0x000fe20000010100 */
[----:B------:R-:W-:Y:S01]  /*123b0*/  HADD2.F32 R21, -RZ, R4.H1_H1 ;  /* 0x30000004ff157230 */ /* 0x000fe20000004100 */
[----:B------:R-:W-:Y:S01]  /*123c0*/  @!P0 FADD.FTZ R5, -R5, -RZ ;  /* 0x800000ff05058221 */ /* 0x000fe20000010100 */
[--C-:B------:R-:W-:Y:S02]  /*123d0*/  HADD2.F32 R4, -RZ, R6.reuse.H0_H0 ;  /* 0x20000006ff047230 */ /* 0x100fe40000004100 */
[----:B------:R-:W-:-:S02]  /*123e0*/  HADD2.F32 R22, -RZ, R6.H1_H1 ;  /* 0x30000006ff167230 */ /* 0x000fc40000004100 */
[----:B------:R-:W-:Y:S01]  /*123f0*/  HADD2.F32 R6, -RZ, R7.H0_H0 ;  /* 0x20000007ff067230 */ /* 0x000fe20000004100 */
[----:B------:R-:W-:Y:S01]  /*12400*/  FMUL.FTZ R23, R23, R18 ;  /* 0x0000001217177220 */ /* 0x000fe20000410000 */
[--C-:B------:R-:W-:Y:S01]  /*12410*/  HADD2.F32 R18, -RZ, R16.reuse.H0_H0 ;  /* 0x20000010ff127230 */ /* 0x100fe20000004100 */
[----:B------:R-:W-:Y:S01]  /*12420*/  FMUL.FTZ R17, R17, R5 ;  /* 0x0000000511117220 */ /* 0x000fe20000410000 */
[----:B------:R-:W-:Y:S01]  /*12430*/  HADD2.F32 R16, -RZ, R16.H1_H1 ;  /* 0x30000010ff107230 */ /* 0x000fe20000004100 */
[----:B------:R-:W-:Y:S01]  /*12440*/  @!P0 FADD.FTZ R22, -R22, -RZ ;  /* 0x800000ff16168221 */ /* 0x000fe20000010100 */
[----:B------:R-:W-:Y:S01]  /*12450*/  HADD2.F32 R5, -RZ, R19.H0_H0 ;  /* 0x20000013ff057230 */ /* 0x000fe20000004100 */
[----:B------:R-:W-:Y:S01]  /*12460*/  @!P0 FADD.FTZ R6, -R6, -RZ ;  /* 0x800000ff06068221 */ /* 0x000fe20000010100 */
[----:B------:R-:W-:Y:S01]  /*12470*/  HADD2.F32 R7, -RZ, R7.H1_H1 ;  /* 0x30000007ff077230 */ /* 0x000fe20000004100 */
[----:B------:R-:W-:Y:S01]  /*12480*/  FMUL.FTZ R22, R16, R22 ;  /* 0x0000001610167220 */ /* 0x000fe20000410000 */
[--C-:B------:R-:W-:Y:S01]  /*12490*/  HADD2.F32 R16, -RZ, R0.reuse.H1_H1 ;  /* 0x30000000ff107230 */ /* 0x100fe20000004100 */
[----:B------:R-:W-:Y:S01]  /*124a0*/  FMUL.FTZ R6, R5, R6 ;  /* 0x0000000605067220 */ /* 0x000fe20000410000 */
[----:B------:R-:W-:Y:S01]  /*124b0*/  HADD2.F32 R5, -RZ, R0.H0_H0 ;  /* 0x20000000ff057230 */ /* 0x000fe20000004100 */
[----:B------:R-:W-:Y:S01]  /*124c0*/  @!P0 FADD.FTZ R20, -R20, -RZ ;  /* 0x800000ff14148221 */ /* 0x000fe20000010100 */
[--C-:B--2---:R-:W-:Y:S01]  /*124d0*/  HADD2.F32 R24, -RZ, R14.reuse.H0_H0 ;  /* 0x2000000eff187230 */ /* 0x104fe20000004100 */
[----:B------:R-:W-:Y:S01]  /*124e0*/  @!P0 FADD.FTZ R4, -R4, -RZ ;  /* 0x800000ff04048221 */ /* 0x000fe20000010100 */
[----:B------:R-:W-:Y:S01]  /*124f0*/  HADD2.F32 R19, -RZ, R19.H1_H1 ;  /* 0x30000013ff137230 */ /* 0x000fe20000004100 */
[----:B------:R-:W-:Y:S01]  /*12500*/  @!P0 FADD.FTZ R7, -R7, -RZ ;  /* 0x800000ff07078221 */ /* 0x000fe20000010100 */
[----:B-----5:R-:W-:Y:S01]  /*12510*/  HADD2.F32 R0, -RZ, R9.H0_H0 ;  /* 0x20000009ff007230 */ /* 0x020fe20000004100 */
[----:B------:R-:W-:Y:S01]  /*12520*/  @!P0 FADD.FTZ R21, -R21, -RZ ;  /* 0x800000ff15158221 */ /* 0x000fe20000010100 */
[----:B------:R-:W-:-:S02]  /*12530*/  HADD2.F32 R14, -RZ, R14.H1_H1 ;  /* 0x3000000eff0e7230 */ /* 0x000fc40000004100 */
[----:B------:R-:W-:Y:S01]  /*12540*/  HADD2.F32 R9, -RZ, R9.H1_H1 ;  /* 0x30000009ff097230 */ /* 0x000fe20000004100 */
[----:B------:R-:W-:Y:S01]  /*12550*/  FMUL.FTZ R24, R24, R20 ;  /* 0x0000001418187220 */ /* 0x000fe20000410000 */
[--C-:B------:R-:W-:Y:S01]  /*12560*/  HADD2.F32 R20, -RZ, R8.reuse.H1_H1 ;  /* 0x30000008ff147230 */ /* 0x100fe20000004100 */
[----:B------:R-:W-:Y:S01]  /*12570*/  FMUL.FTZ R4, R18, R4 ;  /* 0x0000000412047220 */ /* 0x000fe20000410000 */
[--C-:B------:R-:W-:Y:S01]  /*12580*/  HADD2.F32 R18, -RZ, R3.reuse.H0_H0 ;  /* 0x20000003ff127230 */ /* 0x100fe20000004100 */
[----:B------:R-:W-:Y:S01]  /*12590*/  FMUL.FTZ R7, R19, R7 ;  /* 0x0000000713077220 */ /* 0x000fe20000410000 */
[----:B------:R-:W-:Y:S01]  /*125a0*/  HADD2.F32 R19, -RZ, R8.H0_H0 ;  /* 0x20000008ff137230 */ /* 0x000fe20000004100 */
[----:B------:R-:W-:Y:S01]  /*125b0*/  FFMA.FTZ R0, R5, R0, R23 ;  /* 0x0000000005007223 */ /* 0x000fe20000010017 */
[----:B------:R-:W-:Y:S01]  /*125c0*/  HADD2.F32 R5, -RZ, R3.H1_H1 ;  /* 0x30000003ff057230 */ /* 0x000fe20000004100 */
[----:B------:R-:W-:Y:S01]  /*125d0*/  FMUL.FTZ R14, R14, R21 ;  /* 0x000000150e0e7220 */ /* 0x000fe20000410000 */
[----:B------:R-:W-:Y:S01]  /*125e0*/  HADD2.F32 R8, -RZ, R11.H0_H0 ;  /* 0x2000000bff087230 */ /* 0x000fe20000004100 */
[----:B------:R-:W-:Y:S01]  /*125f0*/  FFMA.FTZ R9, R16, R9, R17 ;  /* 0x0000000910097223 */ /* 0x000fe20000010011 */
[----:B------:R-:W-:-:S02]  /*12600*/  HADD2.F32 R21, -RZ, R10.H0_H0 ;  /* 0x2000000aff157230 */ /* 0x000fc40000004100 */
[----:B------:R-:W-:Y:S02]  /*12610*/  HADD2.F32 R3, -RZ, R2.H0_H0 ;  /* 0x20000002ff037230 */ /* 0x000fe40000004100 */
[----:B------:R-:W-:Y:S02]  /*12620*/  HADD2.F32 R16, -RZ, R15.H0_H0 ;  /* 0x2000000fff107230 */ /* 0x000fe40000004100 */
[----:B------:R-:W-:Y:S02]  /*12630*/  HADD2.F32 R11, -RZ, R11.H1_H1 ;  /* 0x3000000bff0b7230 */ /* 0x000fe40000004100 */
[----:B------:R-:W-:Y:S02]  /*12640*/  HADD2.F32 R10, -RZ, R10.H1_H1 ;  /* 0x3000000aff0a7230 */ /* 0x000fe40000004100 */
[----:B------:R-:W-:Y:S02]  /*12650*/  HADD2.F32 R2, -RZ, R2.H1_H1 ;  /* 0x30000002ff027230 */ /* 0x000fe40000004100 */
[----:B------:R-:W-:Y:S01]  /*12660*/  HADD2.F32 R15, -RZ, R15.H1_H1 ;  /* 0x3000000fff0f7230 */ /* 0x000fe20000004100 */
[----:B------:R-:W-:-:S02]  /*12670*/  FFMA.FTZ R18, R18, R19, R24 ;  /* 0x0000001312127223 */ /* 0x000fc40000010018 */
[----:B------:R-:W-:Y:S02]  /*12680*/  FFMA.FTZ R5, R5, R20, R14 ;  /* 0x0000001405057223 */ /* 0x000fe4000001000e */
[----:B------:R-:W-:Y:S02]  /*12690*/  FFMA.FTZ R3, R3, R8, R6 ;  /* 0x0000000803037223 */ /* 0x000fe40000010006 */
[----:B------:R-:W-:Y:S02]  /*126a0*/  FFMA.FTZ R2, R2, R11, R7 ;  /* 0x0000000b02027223 */ /* 0x000fe40000010007 */
[----:B------:R-:W-:Y:S02]  /*126b0*/  FFMA.FTZ R4, R16, R21, R4 ;  /* 0x0000001510047223 */ /* 0x000fe40000010004 */
[----:B------:R-:W-:Y:S01]  /*126c0*/  FFMA.FTZ R10, R15, R10, R22 ;  /* 0x0000000a0f0a7223 */ /* 0x000fe20000010016 */
[----:B------:R-:W-:Y:S02]  /*126d0*/  F2FP.PACK_AB R5, R5, R18 ;  /* 0x000000120505723e */ /* 0x000fe400000000ff */
[----:B------:R-:W-:-:S02]  /*126e0*/  F2FP.PACK_AB R0, R9, R0 ;  /* 0x000000000900723e */ /* 0x000fc400000000ff */
[----:B------:R-:W-:Y:S02]  /*126f0*/  F2FP.PACK_AB R2, R2, R3 ;  /* 0x000000030202723e */ /* 0x000fe400000000ff */
[----:B------:R-:W-:Y:S01]  /*12700*/  F2FP.PACK_AB R4, R10, R4 ;  /* 0x000000040a04723e */ /* 0x000fe200000000ff */
[----:B------:R-:W-:Y:S01]  /*12710*/  IMAD.MOV.U32 R16, RZ, RZ, R5 ;  /* 0x000000ffff107224 */ /* 0x000fe200078e0005 */
[----:B------:R-:W-:Y:S02]  /*12720*/  MOV R17, R0 ;  /* 0x0000000000117202 */ /* 0x000fe40000000f00 */
[----:B------:R-:W-:Y:S02]  /*12730*/  MOV R18, R4 ;  /* 0x0000000400127202 */ /* 0x000fe40000000f00 */
[----:B------:R-:W-:Y:S02]  /*12740*/  MOV R19, R2 ;  /* 0x0000000200137202 */ /* 0x000fe40000000f00 */
.L_x_2672:
[----:B------:R-:W-:Y:S05]  /*12750*/  BSYNC B0 ;  /* 0x0000000000007941 */ /* 0x000fea0003800000 */
.L_x_2671:
[----:B------:R4:W-:Y:S01]  /*12760*/  STS.128 [R244+0x1800], R16 ;  /* 0x00180010f4007388 */ /* 0x0009e20000000c00 */
[----:B------:R-:W-:Y:S05]  /*12770*/  BRA `(.L_x_2656) ;  /* 0x0000022000007947 */ /* 0x000fea0003800000 */
.L_x_2642:
[----:B------:R-:W-:Y:S01]  /*12780*/  IMAD.IADD R4, R234, 0x1, -R40 ;  /* 0x00000001ea047824 */ /* 0x000fe200078e0a28 */
[----:B------:R-:W-:-:S02]  /*12790*/  IADD3 R12, R156, 0x10, RZ ;  /* 0x000000109c0c7810 */ /* 0x000fc40007ffe0ff */
[----:B------:R-:W-:Y:S02]  /*127a0*/  IADD3 R28, R156, 0x30, RZ ;  /* 0x000000309c1c7810 */ /* 0x000fe40007ffe0ff */
[-C--:B------:R-:W-:Y:S02]  /*127b0*/  ISETP.GE.AND P2, PT, R12, R4.reuse, PT ;  /* 0x000000040c00720c */ /* 0x080fe40003f46270 */
[CC--:B------:R-:W-:Y:S02]  /*127c0*/  ISETP.GE.AND P3, PT, R156.reuse, R4.reuse, PT ;  /* 0x000000049c00720c */ /* 0x0c0fe40003f66270 */
[----:B------:R-:W-:Y:S02]  /*127d0*/  IADD3 R13, R156, 0x20, RZ ;  /* 0x000000209c0d7810 */ /* 0x000fe40007ffe0ff */
[-C--:B------:R-:W-:Y:S02]  /*127e0*/  ISETP.GE.AND P0, PT, R28, R4.reuse, PT ;  /* 0x000000041c00720c */ /* 0x080fe40003f06270 */
[----:B------:R-:W-:-:S05]  /*127f0*/  ISETP.GE.AND P1, PT, R13, R4, PT ;  /* 0x000000040d00720c */ /* 0x000fca0003f26270 */
[----:B------:R-:W-:Y:S02]  /*12800*/  @!P2 IADD3 R4, P5, R3, R154, RZ ;  /* 0x0000009a0304a210 */ /* 0x000fe40007fbe0ff */
[----:B------:R-:W-:-:S03]  /*12810*/  @!P3 LEA R8, P4, R154, c[0x0][0x160], 0x1 ;  /* 0x000058009a08ba11 */ /* 0x000fc600078808ff */
[--C-:B------:R-:W-:Y:S01]  /*12820*/  @!P2 IMAD.X R2, R2, 0x1, R161.reuse, P5 ;  /* 0x000000010202a824 */ /* 0x100fe200028e06a1 */
[--C-:B------:R-:W-:Y:S01]  /*12830*/  @!P3 LEA.HI.X R9, R154, c[0x0][0x164], R161.reuse, 0x1, P4 ;  /* 0x000059009a09ba11 */ /* 0x100fe200020f0ca1 */
[----:B------:R-:W-:Y:S01]  /*12840*/  @!P0 IMAD.MOV.U32 R10, RZ, RZ, R154 ;  /* 0x000000ffff0a8224 */ /* 0x000fe200078e009a */
[----:B-----5:R-:W-:Y:S01]  /*12850*/  @!P2 LEA R14, P5, R4, c[0x0][0x160], 0x1 ;  /* 0x00005800040eaa11 */ /* 0x020fe200078a08ff */
[----:B------:R-:W-:Y:S01]  /*12860*/  @!P0 IMAD.MOV.U32 R11, RZ, RZ, R161 ;  /* 0x000000ffff0b8224 */ /* 0x000fe200078e00a1 */
[----:B------:R-:W-:Y:S01]  /*12870*/  @!P1 LEA R3, P4, R0, R154, 0x5 ;  /* 0x0000009a00039211 */ /* 0x000fe200078828ff */
[----:B------:R-:W-:Y:S01]  /*12880*/  @!P0 IMAD.MOV.U32 R5, RZ, RZ, c[0x0][0x194] ;  /* 0x00006500ff058624 */ /* 0x000fe200078e00ff */
[----:B------:R-:W-:Y:S01]  /*12890*/  @!P2 LEA.HI.X R15, R4, c[0x0][0x164], R2, 0x1, P5 ;  /* 0x00005900040faa11 */ /* 0x000fe200028f0c02 */
[----:B------:R-:W-:Y:S01]  /*128a0*/  @!P1 IMAD.MOV.U32 R6, RZ, RZ, c[0x0][0x194] ;  /* 0x00006500ff069624 */ /* 0x000fe200078e00ff */
[----:B------:R-:W-:Y:S01]  /*128b0*/  @!P1 LEA R2, P5, R3, c[0x0][0x160], 0x1 ;  /* 0x0000580003029a11 */ /* 0x000fe200078a08ff */
[C---:B------:R-:W-:Y:S01]  /*128c0*/  @!P0 IMAD.WIDE.U32 R10, R0.reuse, 0x30, R10 ;  /* 0x00000030000a8825 */ /* 0x040fe200078e000a */
[----:B------:R-:W-:Y:S01]  /*128d0*/  @!PT LDS RZ, [RZ] ;  /* 0x00000000fffff984 */ /* 0x000fe20000000800 */
[----:B------:R-:W-:Y:S01]  /*128e0*/  @!PT LDS RZ, [RZ] ;  /* 0x00000000fffff984 */ /* 0x000fe20000000800 */
[----:B------:R-:W-:Y:S01]  /*128f0*/  @!PT LDS RZ, [RZ] ;  /* 0x00000000fffff984 */ /* 0x000fe20000000800 */
[----:B------:R1:W-:Y:S02]  /*12900*/  @!P3 LDGSTS.E.BYPASS.LTC128B.128 [R244], [R8.64] ;  /* 0x0000000008f4bfae */ /* 0x0003e4000b901d46 */
[----:B------:R-:W-:Y:S01]  /*12910*/  @!P1 LEA.HI.X R6, R0, R161, R6, 0x5, P4 ;  /* 0x000000a100069211 */ /* 0x000fe200020f2c06 */
[----:B------:R-:W-:Y:S01]  /*12920*/  @!P0 IMAD R5, R5, 0x30, RZ ;  /* 0x0000003005058824 */ /* 0x000fe200078e02ff */
[----:B------:R-:W-:Y:S01]  /*12930*/  @!P0 LEA R4, P4, R10, c[0x0][0x160], 0x1 ;  /* 0x000058000a048a11 */ /* 0x000fe200078808ff */
[----:B------:R1:W-:Y:S01]  /*12940*/  @!P2 LDGSTS.E.BYPASS.LTC128B.128 [R244+0x800], [R14.64] ;  /* 0x008000000ef4afae */ /* 0x0003e2000b901d46 */
[----:B------:R-:W-:Y:S01]  /*12950*/  @!P1 LEA.HI.X R3, R3, c[0x0][0x164], R6, 0x1, P5 ;  /* 0x0000590003039a11 */ /* 0x000fe200028f0c06 */
[----:B------:R-:W-:-:S04]  /*12960*/  @!P0 IMAD.IADD R5, R11, 0x1, R5 ;  /* 0x000000010b058824 */ /* 0x000fc800078e0205 */
[----:B------:R1:W-:Y:S01]  /*12970*/  @!P1 LDGSTS.E.BYPASS.LTC128B.128 [R244+0x1000], [R2.64] ;  /* 0x0100000002f49fae */ /* 0x0003e2000b901d46 */
[----:B------:R-:W-:-:S05]  /*12980*/  @!P0 LEA.HI.X R5, R10, c[0x0][0x164], R5, 0x1, P4 ;  /* 0x000059000a058a11 */ /* 0x000fca00020f0c05 */
[----:B------:R1:W-:Y:S02]  /*12990*/  @!P0 LDGSTS.E.BYPASS.LTC128B.128 [R244+0x1800], [R4.64] ;  /* 0x0180000004f48fae */ /* 0x0003e4000b901d46 */
.L_x_2656:
[----:B------:R-:W-:Y:S05]  /*129a0*/  BSYNC B2 ;  /* 0x0000000000027941 */ /* 0x000fea0003800000 */
.L_x_2641:
[----:B------:R-:W-:Y:S01]  /*129b0*/  IADD3 R245, R36, -0x1, RZ ;  /* 0xffffffff24f57810 */ /* 0x000fe20007ffe0ff */
[----:B------:R-:W-:Y:S01]  /*129c0*/  IMAD.SHL.U32 R193, R43, 0x40, RZ ;  /* 0x000000402bc17824 */ /* 0x000fe200078e00ff */
[----:B----4-:R-:W-:Y:S01]  /*129d0*/  IADD3 R16, R156, 0x40, RZ ;  /* 0x000000409c107810 */ /* 0x010fe20007ffe0ff */
[----:B------:R-:W-:Y:S02]  /*129e0*/  IMAD.SHL.U32 R37, R37, 0x2, RZ ;  /* 0x0000000225257824 */ /* 0x000fe400078e00ff */
[----:B-1----:R-:W-:Y:S01]  /*129f0*/  IMAD.SHL.U32 R2, R245, 0x100, RZ ;  /* 0x00000100f5027824 */ /* 0x002fe200078e00ff */
[----:B------:R-:W-:Y:S02]  /*12a00*/  LOP3.LUT R193, R193, 0xfffffe00, RZ, 0xc0, !PT ;  /* 0xfffffe00c1c17812 */ /* 0x000fe400078ec0ff */
[----:B------:R-:W-:Y:S01]  /*12a10*/  LOP3.LUT R37, R37, 0x6, RZ, 0xc0, !PT ;  /* 0x0000000625257812 */ /* 0x000fe200078ec0ff */
[----:B------:R-:W-:Y:S02]  /*12a20*/  IMAD.IADD R0, R41, 0x1, -R2 ;  /* 0x0000000129007824 */ /* 0x000fe400078e0a02 */
[----:B------:R-:W-:-:S02]  /*12a30*/  IMAD R233, R38, 0x400, R193 ;  /* 0x0000040026e97824 */ /* 0x000fc400078e02c1 */
[----:B------:R-:W-:Y:S01]  /*12a40*/  IMAD R38, R38, 0x10, R40 ;  /* 0x0000001026267824 */ /* 0x000fe200078e0228 */
[-C--:B------:R-:W-:Y:S02]  /*12a50*/  ISETP.GE.AND P1, PT, R156, R0.reuse, PT ;  /* 0x000000009c00720c */ /* 0x080fe40003f26270 */
[-C--:B------:R-:W-:Y:S02]  /*12a60*/  ISETP.GE.AND P3, PT, R13, R0.reuse, PT ;  /* 0x000000000d00720c */ /* 0x080fe40003f66270 */
[-C--:B------:R-:W-:Y:S02]  /*12a70*/  ISETP.GE.AND P0, PT, R28, R0.reuse, PT ;  /* 0x000000001c00720c */ /* 0x080fe40003f06270 */
[-C--:B------:R-:W-:Y:S02]  /*12a80*/  ISETP.GE.AND P5, PT, R12, R0.reuse, PT ;  /* 0x000000000c00720c */ /* 0x080fe40003fa6270 */
[----:B------:R-:W-:-:S05]  /*12a90*/  ISETP.GE.AND P4, PT, R16, R0, PT ;  /* 0x000000001000720c */ /* 0x000fca0003f86270 */
[--C-:B------:R-:W-:Y:S02]  /*12aa0*/  @!P1 IMAD.MOV.U32 R6, RZ, RZ, R238.reuse ;  /* 0x000000ffff069224 */ /* 0x100fe400078e00ee */
[--C-:B------:R-:W-:Y:S02]  /*12ab0*/  @!P1 IMAD.MOV.U32 R7, RZ, RZ, R237.reuse ;  /* 0x000000ffff079224 */ /* 0x100fe400078e00ed */
[----:B--2---:R-:W-:Y:S02]  /*12ac0*/  @!P0 IMAD.MOV.U32 R8, RZ, RZ, c[0x0][0x198] ;  /* 0x00006600ff088624 */ /* 0x004fe400078e00ff */
[----:B-----5:R-:W-:Y:S01]  /*12ad0*/  @!P0 IMAD.MOV.U32 R14, RZ, RZ, R238 ;  /* 0x000000ffff0e8224 */ /* 0x020fe200078e00ee */
[----:B------:R-:W-:Y:S01]  /*12ae0*/  @!PT LDS RZ, [RZ] ;  /* 0x00000000fffff984 */ /* 0x000fe20000000800 */
[----:B------:R-:W-:Y:S01]  /*12af0*/  @!PT LDS RZ, [RZ] ;  /* 0x00000000fffff984 */ /* 0x000fe20000000800 */
[----:B------:R-:W-:Y:S01]  /*12b00*/  @!PT LDS RZ, [RZ] ;  /* 0x00000000fffff984 */ /* 0x000fe20000000800 */
[----:B------:R1:W-:Y:S01]  /*12b10*/  @!P1 LDGSTS.E.BYPASS.LTC128B.128 [R244+0x2000], [R6.64] ;  /* 0x0200000006f49fae */ /* 0x0003e2000b901d46 */
[----:B------:R-:W-:Y:S01]  /*12b20*/  @!P0 IMAD.MOV.U32 R15, RZ, RZ, R237 ;  /* 0x000000ffff0f8224 */ /* 0x000fe200078e00ed */
[----:B------:R-:W-:Y:S01]  /*12b30*/  @!P5 LEA R4, P2, R47, R238, 0x1 ;  /* 0x000000ee2f04d211 */ /* 0x000fe200078408ff */
[----:B------:R-:W-:-:S02]  /*12b40*/  @!P0 IMAD.MOV.U32 R3, RZ, RZ, c[0x0][0x19c] ;  /* 0x00006700ff038624 */ /* 0x000fc400078e00ff */
[----:B------:R-:W-:Y:S01]  /*12b50*/  @!P0 IMAD.WIDE.U32 R8, R8, 0x60, R14 ;  /* 0x0000006008088825 */ /* 0x000fe200078e000e */
[C---:B------:R-:W-:Y:S02]  /*12b60*/  IADD3 R14, R156.reuse, 0x60, RZ ;  /* 0x000000609c0e7810 */ /* 0x040fe40007ffe0ff */
[----:B------:R-:W-:Y:S01]  /*12b70*/  @!P5 LEA.HI.X R5, R47, R237, R46, 0x1, P2 ;  /* 0x000000ed2f05d211 */ /* 0x000fe200010f0c2e */
[----:B------:R-:W-:Y:S01]  /*12b80*/  @!P0 IMAD R3, R3, 0x60, RZ ;  /* 0x0000006003038824 */ /* 0x000fe200078e02ff */
[----:B------:R-:W-:-:S03]  /*12b90*/  IADD3 R15, R156, 0x50, RZ ;  /* 0x000000509c0f7810 */ /* 0x000fc60007ffe0ff */
[----:B------:R2:W-:Y:S01]  /*12ba0*/  @!P5 LDGSTS.E.BYPASS.LTC128B.128 [R244+0x2800], [R4.64] ;  /* 0x0280000004f4dfae */ /* 0x0005e2000b901d46 */
[----:B------:R-:W-:Y:S01]  /*12bb0*/  @!P0 IMAD.IADD R9, R9, 0x1, R3 ;  /* 0x0000000109098824 */ /* 0x000fe200078e0203 */
[----:B------:R-:W-:Y:S01]  /*12bc0*/  ISETP.GE.AND P2, PT, R15, R0, PT ;  /* 0x000000000f00720c */ /* 0x000fe20003f46270 */
[----:B------:R-:W-:Y:S02]  /*12bd0*/  @!P4 IMAD.MOV.U32 R3, RZ, RZ, c[0x0][0x19c] ;  /* 0x00006700ff03c624 */ /* 0x000fe400078e00ff */
[----:B-1----:R-:W-:Y:S02]  /*12be0*/  @!P3 IMAD.MOV.U32 R7, RZ, RZ, c[0x0][0x198] ;  /* 0x00006600ff07b624 */ /* 0x002fe400078e00ff */
[----:B------:R-:W-:-:S08]  /*12bf0*/  @!P3 IMAD.MOV.U32 R6, RZ, RZ, c[0x0][0x19c] ;  /* 0x00006700ff06b624 */ /* 0x000fd000078e00ff */
[----:B---3--:R-:W-:Y:S01]  /*12c00*/  @!P2 IMAD.MOV.U32 R20, RZ, RZ, R238 ;  /* 0x000000ffff14a224 */ /* 0x008fe200078e00ee */
[----:B------:R-:W-:Y:S01]  /*12c10*/  @!P3 LEA R10, P1, R7, R238, 0x6 ;  /* 0x000000ee070ab211 */ /* 0x000fe200078230ff */
[----:B------:R-:W-:-:S03]  /*12c20*/  @!P2 IMAD.MOV.U32 R21, RZ, RZ, R237 ;  /* 0x000000ffff15a224 */ /* 0x000fc600078e00ed */
[-C--:B------:R-:W-:Y:S01]  /*12c30*/  @!P3 LEA.HI.X R11, R7, R237.reuse, R6, 0x6, P1 ;  /* 0x000000ed070bb211 */ /* 0x080fe200008f3406 */
[----:B------:R-:W-:Y:S01]  /*12c40*/  @!P2 IMAD.MOV.U32 R6, RZ, RZ, c[0x0][0x198] ;  /* 0x00006600ff06a624 */ /* 0x000fe200078e00ff */
[----:B------:R-:W-:Y:S01]  /*12c50*/  ISETP.GE.AND P1, PT, R14, R0, PT ;  /* 0x000000000e00720c */ /* 0x000fe20003f26270 */
[----:B--2---:R-:W-:Y:S02]  /*12c60*/  @!P4 IMAD.MOV.U32 R4, RZ, RZ, c[0x0][0x198] ;  /* 0x00006600ff04c624 */ /* 0x004fe400078e00ff */
[----:B------:R1:W-:Y:S01]  /*12c70*/  @!P3 LDGSTS.E.BYPASS.LTC128B.128 [R244+0x3000], [R10.64] ;  /* 0x030000000af4bfae */ /* 0x0003e2000b901d46 */
[----:B------:R-:W-:Y:S02]  /*12c80*/  @!P2 IMAD.WIDE.U32 R6, R6, 0xa0, R20 ;  /* 0x000000a00606a825 */ /* 0x000fe400078e0014 */
[C---:B------:R-:W-:Y:S01]  /*12c90*/  @!P4 LEA R18, P3, R4.reuse, R238, 0x7 ;  /* 0x000000ee0412c211 */ /* 0x040fe200078638ff */
[----:B------:R2:W-:Y:S03]  /*12ca0*/  @!P0 LDGSTS.E.BYPASS.LTC128B.128 [R244+0x3800], [R8.64] ;  /* 0x0380000008f48fae */ /* 0x0005e6000b901d46 */
[----:B------:R-:W-:-:S03]  /*12cb0*/  @!P4 LEA.HI.X R19, R4, R237, R3, 0x7, P3 ;  /* 0x000000ed0413c211 */ /* 0x000fc600018f3c03 */
[----:B------:R-:W-:Y:S02]  /*12cc0*/  @!P1 IMAD.MOV.U32 R26, RZ, RZ, c[0x0][0x198] ;  /* 0x00006600ff1a9624 */ /* 0x000fe400078e00ff */
[----:B------:R-:W-:Y:S01]  /*12cd0*/  @!P1 IMAD.MOV.U32 R4, RZ, RZ, R238 ;  /* 0x000000ffff049224 */ /* 0x000fe200078e00ee */
[----:B------:R3:W-:Y:S01]  /*12ce0*/  @!P4 LDGSTS.E.BYPASS.LTC128B.128 [R244+0x4000], [R18.64] ;  /* 0x0400000012f4cfae */ /* 0x0007e2000b901d46 */
[----:B------:R-:W-:-:S04]  /*12cf0*/  @!P1 IMAD.MOV.U32 R5, RZ, RZ, R237 ;  /* 0x000000ffff059224 */ /* 0x000fc800078e00ed */
[----:B------:R-:W-:-:S04]  /*12d00*/  @!P1 IMAD.WIDE.U32 R26, R26, 0xc0, R4 ;  /* 0x000000c01a1a9825 */ /* 0x000fc800078e0004 */
[----:B------:R-:W-:-:S04]  /*12d10*/  @!P2 IMAD.MOV.U32 R4, RZ, RZ, c[0x0][0x19c] ;  /* 0x00006700ff04a624 */ /* 0x000fc800078e00ff */
[----:B------:R-:W-:Y:S01]  /*12d20*/  @!P2 IMAD R4, R4, 0xa0, RZ ;  /* 0x000000a00404a824 */ /* 0x000fe200078e02ff */
[C---:B-1----:R-:W-:Y:S02]  /*12d30*/  IADD3 R11, R156.reuse, 0x70, RZ ;  /* 0x000000709c0b7810 */ /* 0x042fe40007ffe0ff */
[C---:B------:R-:W-:Y:S01]  /*12d40*/  IADD3 R10, R156.reuse, 0x80, RZ ;  /* 0x000000809c0a7810 */ /* 0x040fe20007ffe0ff */
[----:B------:R-:W-:Y:S01]  /*12d50*/  @!P2 IMAD.IADD R5, R7, 0x1, R4 ;  /* 0x000000010705a824 */ /* 0x000fe200078e0204 */
[-C--:B------:R-:W-:Y:S01]  /*12d60*/  ISETP.GE.AND P0, PT, R11, R0.reuse, PT ;  /* 0x000000000b00720c */ /* 0x080fe20003f06270 */
[----:B------:R-:W-:Y:S01]  /*12d70*/  @!P2 IMAD.MOV.U32 R4, RZ, RZ, R6 ;  /* 0x000000ffff04a224 */ /* 0x000fe200078e0006 */
[C---:B--2---:R-:W-:Y:S01]  /*12d80*/  IADD3 R9, R156.reuse, 0x90, RZ ;  /* 0x000000909c097810 */ /* 0x044fe20007ffe0ff */
[----:B------:R-:W-:Y:S01]  /*12d90*/  @!P1 IMAD.MOV.U32 R7, RZ, RZ, c[0x0][0x19c] ;  /* 0x00006700ff079624 */ /* 0x000fe200078e00ff */
[----:B------:R-:W-:Y:S02]  /*12da0*/  IADD3 R8, R156, 0xa0, RZ ;  /* 0x000000a09c087810 */ /* 0x000fe40007ffe0ff */
[-C--:B------:R-:W-:Y:S01]  /*12db0*/  ISETP.GE.AND P5, PT, R9, R0.reuse, PT ;  /* 0x000000000900720c */ /* 0x080fe20003fa6270 */
[----:B------:R1:W-:Y:S01]  /*12dc0*/  @!P2 LDGSTS.E.BYPASS.LTC128B.128 [R244+0x4800], [R4.64] ;  /* 0x0480000004f4afae */ /* 0x0003e2000b901d46 */
[-C--:B------:R-:W-:Y:S01]  /*12dd0*/  ISETP.GE.AND P6, PT, R8, R0.reuse, PT ;  /* 0x000000000800720c */ /* 0x080fe20003fc6270 */
[----:B------:R-:W-:Y:S01]  /*12de0*/  @!P1 IMAD R7, R7, 0xc0, RZ ;  /* 0x000000c007079824 */ /* 0x000fe200078e02ff */
[----:B------:R-:W-:-:S03]  /*12df0*/  ISETP.GE.AND P3, PT, R10, R0, PT ;  /* 0x000000000a00720c */ /* 0x000fc60003f66270 */
[----:B------:R-:W-:Y:S02]  /*12e00*/  @!P0 IMAD.MOV.U32 R24, RZ, RZ, c[0x0][0x198] ;  /* 0x00006600ff188624 */ /* 0x000fe400078e00ff */
[----:B---3--:R-:W-:Y:S02]  /*12e10*/  @!P0 IMAD.MOV.U32 R18, RZ, RZ, R238 ;  /* 0x000000ffff128224 */ /* 0x008fe400078e00ee */
[----:B------:R-:W-:Y:S02]  /*12e20*/  @!P0 IMAD.MOV.U32 R19, RZ, RZ, R237 ;  /* 0x000000ffff138224 */ /* 0x000fe400078e00ed */
[----:B------:R-:W-:Y:S02]  /*12e30*/  @!P5 IMAD.MOV.U32 R22, RZ, RZ, c[0x0][0x198] ;  /* 0x00006600ff16d624 */ /* 0x000fe400078e00ff */
[----:B------:R-:W-:-:S04]  /*12e40*/  @!P0 IMAD.WIDE.U32 R24, R24, 0xe0, R18 ;  /* 0x000000e018188825 */ /* 0x000fc800078e0012 */
[----:B------:R-:W-:Y:S02]  /*12e50*/  @!P5 IMAD.MOV.U32 R18, RZ, RZ, R238 ;  /* 0x000000ffff12d224 */ /* 0x000fe400078e00ee */
[----:B------:R-:W-:Y:S02]  /*12e60*/  @!P5 IMAD.MOV.U32 R19, RZ, RZ, R237 ;  /* 0x000000ffff13d224 */ /* 0x000fe400078e00ed */
[----:B------:R-:W-:Y:S02]  /*12e70*/  @!P0 IMAD.MOV.U32 R6, RZ, RZ, c[0x0][0x19c] ;  /* 0x00006700ff068624 */ /* 0x000fe400078e00ff */
[----:B------:R-:W-:-:S04]  /*12e80*/  @!P5 IMAD.WIDE.U32 R22, R22, 0x120, R18 ;  /* 0x000001201616d825 */ /* 0x000fc800078e0012 */
[----:B------:R-:W-:Y:S02]  /*12e90*/  @!P6 IMAD.MOV.U32 R20, RZ, RZ, c[0x0][0x198] ;  /* 0x00006600ff14e624 */ /* 0x000fe400078e00ff */
[----:B------:R-:W-:Y:S02]  /*12ea0*/  @!P6 IMAD.MOV.U32 R18, RZ, RZ, R238 ;  /* 0x000000ffff12e224 */ /* 0x000fe400078e00ee */
[----:B------:R-:W-:Y:S02]  /*12eb0*/  @!P6 IMAD.MOV.U32 R19, RZ, RZ, R237 ;  /* 0x000000ffff13e224 */ /* 0x000fe400078e00ed */
[----:B-1----:R-:W-:Y:S02]  /*12ec0*/  @!P3 IMAD.MOV.U32 R4, RZ, RZ, c[0x0][0x198] ;  /* 0x00006600ff04b624 */ /* 0x002fe400078e00ff */
[----:B------:R-:W-:Y:S02]  /*12ed0*/  @!P0 IMAD R6, R6, 0xe0, RZ ;  /* 0x000000e006068824 */ /* 0x000fe400078e02ff */
[----:B------:R-:W-:Y:S01]  /*12ee0*/  @!P1 IMAD.IADD R27, R27, 0x1, R7 ;  /* 0x000000011b1b9824 */ /* 0x000fe200078e0207 */
[----:B------:R-:W-:Y:S01]  /*12ef0*/  IADD3 R7, R156, 0xb0, RZ ;  /* 0x000000b09c077810 */ /* 0x000fe20007ffe0ff */
[----:B------:R-:W-:Y:S01]  /*12f00*/  @!P6 IMAD.WIDE.U32 R20, R20, 0x140, R18 ;  /* 0x000001401414e825 */ /* 0x000fe200078e0012 */
[----:B------:R-:W-:-:S02]  /*12f10*/  @!P3 LEA R18, P2, R4, R238, 0x8 ;  /* 0x000000ee0412b211 */ /* 0x000fc400078440ff */
[----:B------:R1:W-:Y:S01]  /*12f20*/  @!P1 LDGSTS.E.BYPASS.LTC128B.128 [R244+0x5000], [R26.64] ;  /* 0x050000001af49fae */ /* 0x0003e2000b901d46 */
[----:B------:R-:W-:Y:S01]  /*12f30*/  @!P3 IMAD.MOV.U32 R3, RZ, RZ, c[0x0][0x19c] ;  /* 0x00006700ff03b624 */ /* 0x000fe200078e00ff */
[-C--:B------:R-:W-:Y:S01]  /*12f40*/  ISETP.GE.AND P1, PT, R10, R0.reuse, PT ;  /* 0x000000000a00720c */ /* 0x080fe20003f26270 */
[----:B------:R-:W-:Y:S01]  /*12f50*/  @!P0 IMAD.IADD R25, R25, 0x1, R6 ;  /* 0x0000000119198824 */ /* 0x000fe200078e0206 */
[-C--:B------:R-:W-:Y:S01]  /*12f60*/  ISETP.GE.AND P4, PT, R7, R0.reuse, PT ;  /* 0x000000000700720c */ /* 0x080fe20003f86270 */
[----:B------:R-:W-:Y:S01]  /*12f70*/  @!P6 IMAD.MOV.U32 R6, RZ, RZ, c[0x0][0x19c] ;  /* 0x00006700ff06e624 */ /* 0x000fe200078e00ff */
[----:B------:R-:W-:Y:S01]  /*12f80*/  @!P3 LEA.HI.X R19, R4, R237, R3, 0x8, P2 ;  /* 0x000000ed0413b211 */ /* 0x000fe200010f4403 */
[----:B------:R-:W-:Y:S01]  /*12f90*/  @!P5 IMAD.MOV.U32 R5, RZ, RZ, c[0x0][0x19c] ;  /* 0x00006700ff05d624 */ /* 0x000fe200078e00ff */
[----:B------:R2:W-:Y:S01]  /*12fa0*/  @!P0 LDGSTS.E.BYPASS.LTC128B.128 [R244+0x5800], [R24.64] ;  /* 0x0580000018f48fae */ /* 0x0005e2000b901d46 */
[----:B------:R-:W-:Y:S01]  /*12fb0*/  @!P6 IMAD R3, R6, 0x140, RZ ;  /* 0x000001400603e824 */ /* 0x000fe200078e02ff */
[C---:B------:R-:W-:Y:S01]  /*12fc0*/  IADD3 R6, R156.reuse, 0xc0, RZ ;  /* 0x000000c09c067810 */ /* 0x040fe20007ffe0ff */
[----:B------:R-:W-:Y:S01]  /*12fd0*/  @!P5 IMAD R5, R5, 0x120, RZ ;  /* 0x000001200505d824 */ /* 0x000fe200078e02ff */
[----:B------:R-:W-:Y:S01]  /*12fe0*/  IADD3 R4, R156, 0xe0, RZ ;  /* 0x000000e09c047810 */ /* 0x000fe20007ffe0ff */
[----:B------:R-:W-:Y:S01]  /*12ff0*/  @!P6 IMAD.IADD R21, R21, 0x1, R3 ;  /* 0x000000011515e824 */ /* 0x000fe200078e0203 */
[-C--:B------:R-:W-:Y:S01]  /*13000*/  ISETP.GE.AND P3, PT, R6, R0.reuse, PT ;  /* 0x000000000600720c */ /* 0x080fe20003f66270 */
[----:B------:R-:W-:Y:S01]  /*13010*/  @!P5 IMAD.IADD R23, R23, 0x1, R5 ;  /* 0x000000011717d824 */ /* 0x000fe200078e0205 */
[----:B------:R-:W-:Y:S01]  /*13020*/  IADD3 R5, R156, 0xd0, RZ ;  /* 0x000000d09c057810 */ /* 0x000fe20007ffe0ff */
[----:B------:R3:W-:Y:S01]  /*13030*/  @!P1 LDGSTS.E.BYPASS.LTC128B.128 [R244+0x6000], [R18.64] ;  /* 0x0600000012f49fae */ /* 0x0007e2000b901d46 */
[----:B------:R-:W-:Y:S01]  /*13040*/  @!P4 IMAD.MOV.U32 R32, RZ, RZ, c[0x0][0x198] ;  /* 0x00006600ff20c624 */ /* 0x000fe200078e00ff */
[-C--:B------:R-:W-:Y:S01]  /*13050*/  ISETP.GE.AND P1, PT, R4, R0.reuse, PT ;  /* 0x000000000400720c */ /* 0x080fe20003f26270 */
[----:B------:R-:W-:Y:S01]  /*13060*/  @!P4 IMAD.MOV.U32 R30, RZ, RZ, c[0x0][0x19c] ;  /* 0x00006700ff1ec624 */ /* 0x000fe200078e00ff */
[-C--:B------:R-:W-:Y:S01]  /*13070*/  ISETP.GE.AND P2, PT, R5, R0.reuse, PT ;  /* 0x000000000500720c */ /* 0x080fe20003f46270 */
[----:B------:R4:W-:Y:S01]  /*13080*/  @!P5 LDGSTS.E.BYPASS.LTC128B.128 [R244+0x6800], [R22.64] ;  /* 0x0680000016f4dfae */ /* 0x0009e2000b901d46 */
[----:B------:R-:W-:Y:S01]  /*13090*/  IADD3 R3, R156, 0xf0, RZ ;  /* 0x000000f09c037810 */ /* 0x000fe20007ffe0ff */
[----:B------:R-:W-:Y:S01]  /*130a0*/  @!P4 IMAD R30, R30, 0x160, RZ ;  /* 0x000001601e1ec824 */ /* 0x000fe200078e02ff */
[-C--:B------:R-:W-:Y:S01]  /*130b0*/  ISETP.GE.AND P5, PT, R28, R0.reuse, PT ;  /* 0x000000001c00720c */ /* 0x080fe20003fa6270 */
[----:B------:R4:W-:Y:S01]  /*130c0*/  @!P6 LDGSTS.E.BYPASS.LTC128B.128 [R244+0x7000], [R20.64] ;  /* 0x0700000014f4efae */ /* 0x0009e2000b901d46 */
[----:B-1----:R-:W-:Y:S01]  /*130d0*/  @!P3 IMAD.MOV.U32 R26, RZ, RZ, c[0x0][0x198] ;  /* 0x00006600ff1ab624 */ /* 0x002fe200078e00ff */
[----:B------:R-:W-:-:S02]  /*130e0*/  ISETP.GE.AND P0, PT, R3, R0, PT ;  /* 0x000000000300720c */ /* 0x000fc40003f06270 */
[----:B------:R-:W-:Y:S02]  /*130f0*/  ISETP.GE.AND P6, PT, R12, R0, PT ;  /* 0x000000000c00720c */ /* 0x000fe40003fc6270 */
[----:B------:R-:W-:Y:S02]  /*13100*/  @!P1 IMAD.MOV.U32 R17, RZ, RZ, c[0x0][0x19c] ;  /* 0x00006700ff119624 */ /* 0x000fe400078e00ff */
[----:B--2---:R-:W-:Y:S02]  /*13110*/  @!P2 IMAD.MOV.U32 R24, RZ, RZ, c[0x0][0x198] ;  /* 0x00006600ff18a624 */ /* 0x004fe400078e00ff */
[----:B------:R-:W-:-:S05]  /*13120*/  @!P1 IMAD R17, R17, 0x1c0, RZ ;  /* 0x000001c011119824 */ /* 0x000fca00078e02ff */
[----:B------:R-:W-:Y:S02]  /*13130*/  @!P0 IMAD.MOV.U32 R12, RZ, RZ, c[0x0][0x19c] ;  /* 0x00006700ff0c8624 */ /* 0x000fe400078e00ff */
[----:B---3--:R-:W-:Y:S02]  /*13140*/  @!P4 IMAD.MOV.U32 R18, RZ, RZ, R238 ;  /* 0x000000ffff12c224 */ /* 0x008fe400078e00ee */
[----:B------:R-:W-:Y:S02]  /*13150*/  @!P4 IMAD.MOV.U32 R19, RZ, RZ, R237 ;  /* 0x000000ffff13c224 */ /* 0x000fe400078e00ed */
[----:B------:R-:W-:Y:S02]  /*13160*/  @!P0 IMAD R12, R12, 0x1e0, RZ ;  /* 0x000001e00c0c8824 */ /* 0x000fe400078e02ff */
[----:B------:R-:W-:-:S04]  /*13170*/  @!P4 IMAD.WIDE.U32 R32, R32, 0x160, R18 ;  /* 0x000001602020c825 */ /* 0x000fc800078e0012 */
[----:B------:R-:W-:Y:S02]  /*13180*/  @!P3 IMAD.MOV.U32 R18, RZ, RZ, R238 ;  /* 0x000000ffff12b224 */ /* 0x000fe400078e00ee */
[----:B------:R-:W-:Y:S02]  /*13190*/  @!P3 IMAD.MOV.U32 R19, RZ, RZ, R237 ;  /* 0x000000ffff13b224 */ /* 0x000fe400078e00ed */
[----:B----4-:R-:W-:Y:S02]  /*131a0*/  @!P1 IMAD.MOV.U32 R22, RZ, RZ, c[0x0][0x198] ;  /* 0x00006600ff169624 */ /* 0x010fe400078e00ff */
[----:B------:R-:W-:-:S04]  /*131b0*/  @!P3 IMAD.WIDE.U32 R26, R26, 0x180, R18 ;  /* 0x000001801a1ab825 */ /* 0x000fc800078e0012 */
[----:B------:R-:W-:Y:S02]  /*131c0*/  @!P2 IMAD.MOV.U32 R18, RZ, RZ, R238 ;  /* 0x000000ffff12a224 */ /* 0x000fe400078e00ee */
[----:B------:R-:W-:Y:S02]  /*131d0*/  @!P2 IMAD.MOV.U32 R19, RZ, RZ, R237 ;  /* 0x000000ffff13a224 */ /* 0x000fe400078e00ed */
[----:B------:R-:W-:Y:S02]  /*131e0*/  @!P0 IMAD.MOV.U32 R20, RZ, RZ, c[0x0][0x198] ;  /* 0x00006600ff148624 */ /* 0x000fe400078e00ff */
[----:B------:R-:W-:-:S04]  /*131f0*/  @!P2 IMAD.WIDE.U32 R24, R24, 0x1a0, R18 ;  /* 0x000001a01818a825 */ /* 0x000fc800078e0012 */
[----:B------:R-:W-:Y:S02]  /*13200*/  @!P1 IMAD.MOV.U32 R18, RZ, RZ, R238 ;  /* 0x000000ffff129224 */ /* 0x000fe400078e00ee */
[----:B------:R-:W-:Y:S02]  /*13210*/  @!P1 IMAD.MOV.U32 R19, RZ, RZ, R237 ;  /* 0x000000ffff139224 */ /* 0x000fe400078e00ed */
[----:B------:R-:W-:Y:S02]  /*13220*/  @!P4 IMAD.IADD R31, R33, 0x1, R30 ;  /* 0x00000001211fc824 */ /* 0x000fe400078e021e */
[----:B------:R-:W-:-:S04]  /*13230*/  @!P1 IMAD.WIDE.U32 R22, R22, 0x1c0, R18 ;  /* 0x000001c016169825 */ /* 0x000fc800078e0012 */
[----:B------:R-:W-:Y:S02]  /*13240*/  @!P0 IMAD.MOV.U32 R18, RZ, RZ, R238 ;  /* 0x000000ffff128224 */ /* 0x000fe400078e00ee */
[----:B------:R-:W-:Y:S02]  /*13250*/  @!P0 IMAD.MOV.U32 R19, RZ, RZ, R237 ;  /* 0x000000ffff138224 */ /* 0x000fe400078e00ed */
[----:B------:R-:W-:Y:S02]  /*13260*/  @!P4 IMAD.MOV.U32 R30, RZ, RZ, R32 ;  /* 0x000000ffff1ec224 */ /* 0x000fe400078e0020 */
[----:B------:R-:W-:-:S03]  /*13270*/  @!P0 IMAD.WIDE.U32 R20, R20, 0x1e0, R18 ;  /* 0x000001e014148825 */ /* 0x000fc600078e0012 */
[----:B------:R1:W-:Y:S01]  /*13280*/  @!P4 LDGSTS.E.BYPASS.LTC128B.128 [R244+0x7800], [R30.64] ;  /* 0x078000001ef4cfae */ /* 0x0003e2000b901d46 */
[----:B------:R-:W-:Y:S01]  /*13290*/  @!P3 IMAD.MOV.U32 R19, RZ, RZ, c[0x0][0x19c] ;  /* 0x00006700ff13b624 */ /* 0x000fe200078e00ff */
[----:B------:R-:W-:Y:S01]  /*132a0*/  ISETP.GE.AND P4, PT, R13, R0, PT ;  /* 0x000000000d00720c */ /* 0x000fe20003f86270 */
[----:B------:R-:W-:Y:S02]  /*132b0*/  @!P2 IMAD.MOV.U32 R18, RZ, RZ, c[0x0][0x19c] ;  /* 0x00006700ff12a624 */ /* 0x000fe400078e00ff */
[----:B------:R-:W-:Y:S02]  /*132c0*/  @!P3 IMAD R19, R19, 0x180, RZ ;  /* 0x000001801313b824 */ /* 0x000fe400078e02ff */
[----:B------:R-:W-:Y:S02]  /*132d0*/  @!P2 IMAD R18, R18, 0x1a0, RZ ;  /* 0x000001a01212a824 */ /* 0x000fe400078e02ff */
[----:B------:R-:W-:Y:S02]  /*132e0*/  @!P3 IMAD.IADD R27, R27, 0x1, R19 ;  /* 0x000000011b1bb824 */ /* 0x000fe400078e0213 */
[----:B------:R-:W-:-:S02]  /*132f0*/  @!P2 IMAD.IADD R19, R25, 0x1, R18 ;  /* 0x000000011913a824 */ /* 0x000fc400078e0212 */
[----:B------:R-:W-:Y:S01]  /*13300*/  @!P2 IMAD.MOV.U32 R18, RZ, RZ, R24 ;  /* 0x000000ffff12a224 */ /* 0x000fe200078e0018 */
[----:B------:R2:W-:Y:S01]  /*13310*/  @!P3 LDGSTS.E.BYPASS.LTC128B.128 [R244+0x8000], [R26.64] ;  /* 0x080000001af4bfae */ /* 0x0005e2000b901d46 */
[----:B------:R-:W-:Y:S01]  /*13320*/  @!P1 IMAD.IADD R23, R23, 0x1, R17 ;  /* 0x0000000117179824 */ /* 0x000fe200078e0211 */
[-C--:B------:R-:W-:Y:S01]  /*13330*/  ISETP.GE.AND P3, PT, R16, R0.reuse, PT ;  /* 0x000000001000720c */ /* 0x080fe20003f66270 */
[----:B------:R-:W-:Y:S01]  /*13340*/  @!P0 IMAD.IADD R21, R21, 0x1, R12 ;  /* 0x0000000115158824 */ /* 0x000fe200078e020c */
[----:B------:R3:W-:Y:S01]  /*13350*/  @!P2 LDGSTS.E.BYPASS.LTC128B.128 [R244+0x8800], [R18.64] ;  /* 0x0880000012f4afae */ /* 0x0007e2000b901d46 */
[----:B------:R-:W-:Y:S01]  /*13360*/  @!P5 IMAD.MOV.U32 R12, RZ, RZ, c[0x0][0x1a0] ;  /* 0x00006800ff0cd624 */ /* 0x000fe200078e00ff */
[----:B------:R-:W-:Y:S01]  /*13370*/  ISETP.GE.AND P2, PT, R15, R0, PT ;  /* 0x000000000f00720c */ /* 0x000fe20003f46270 */
[----:B------:R-:W-:Y:S01]  /*13380*/  @!P4 IMAD.MOV.U32 R17, RZ, RZ, c[0x0][0x1a0] ;  /* 0x00006800ff11c624 */ /* 0x000fe200078e00ff */
[----:B------:R4:W-:Y:S01]  /*13390*/  @!P1 LDGSTS.E.BYPASS.LTC128B.128 [R244+0x9000], [R22.64] ;  /* 0x0900000016f49fae */ /* 0x0009e2000b901d46 */
[----:B------:R-:W-:-:S03]  /*133a0*/  @!P4 IMAD.MOV.U32 R13, RZ, RZ, c[0x0][0x1a4] ;  /* 0x00006900ff0dc624 */ /* 0x000fc600078e00ff */
[----:B------:R1:W-:Y:S01]  /*133b0*/  @!P0 LDGSTS.E.BYPASS.LTC128B.128 [R244+0x9800], [R20.64] ;  /* 0x0980000014f48fae */ /* 0x0003e2000b901d46 */
[C---:B------:R-:W-:Y:S01]  /*133c0*/  ISETP.GE.AND P0, PT, R156.reuse, R0, PT ;  /* 0x000000009c00720c */ /* 0x040fe20003f06270 */
[----:B------:R-:W-:Y:S02]  /*133d0*/  IMAD.SHL.U32 R156, R156, 0x8, RZ ;  /* 0x000000089c9c7824 */ /* 0x000fe400078e00ff */
[----:B------:R-:W0:Y:S01]  /*133e0*/  LDGDEPBAR ;  /* 0x00000000000079af */ /* 0x000e220000000000 */
[----:B---3--:R-:W-:-:S09]  /*133f0*/  @!P6 LEA R18, P1, R49, R241, 0x1 ;  /* 0x000000f13112e211 */ /* 0x008fd200078208ff */
[--C-:B----4-:R-:W-:Y:S01]  /*13400*/  @!P0 IMAD.MOV.U32 R22, RZ, RZ, R241.reuse ;  /* 0x000000ffff168224 */ /* 0x110fe200078e00f1 */
[----:B------:R-:W-:Y:S01]  /*13410*/  @!P6 LEA.HI.X R19, R49, R240, R48, 0x1, P1 ;  /* 0x000000f03113e211 */ /* 0x000fe200008f0c30 */
[----:B------:R-:W-:Y:S01]  /*13420*/  @!P0 IMAD.MOV.U32 R23, RZ, RZ, R240 ;  /* 0x000000ffff178224 */ /* 0x000fe200078e00f0 */
[----:B------:R-:W-:Y:S01]  /*13430*/  ISETP.GE.AND P1, PT, R14, R0, PT ;  /* 0x000000000e00720c */ /* 0x000fe20003f26270 */
[----:B-1----:R-:W-:Y:S01]  /*13440*/  @!P5 IMAD.MOV.U32 R20, RZ, RZ, R241 ;  /* 0x000000ffff14d224 */ /* 0x002fe200078e00f1 */
[----:B------:R-:W-:-:S04]  /*13450*/  DEPBAR.LE SB0, 0x0 ;  /* 0x000080000000791a */ /* 0x000fc80000000000 */
[----:B------:R-:W-:Y:S01]  /*13460*/  BAR.SYNC.DEFER_BLOCKING 0x0 ;  /* 0x0000000000007b1d */ /* 0x000fe20000010000 */
[----:B------:R-:W-:Y:S02]  /*13470*/  @!P5 IMAD.MOV.U32 R21, RZ, RZ, R240 ;  /* 0x000000ffff15d224 */ /* 0x000fe400078e00f0 */
[----:B------:R-:W-:Y:S02]  /*13480*/  @!P3 IMAD.MOV.U32 R14, RZ, RZ, c[0x0][0x1a0] ;  /* 0x00006800ff0eb624 */ /* 0x000fe400078e00ff */
[----:B------:R-:W-:-:S04]  /*13490*/  @!P5 IMAD.WIDE.U32 R20, R12, 0x60, R20 ;  /* 0x000000600c14d825 */ /* 0x000fc800078e0014 */
[----:B------:R-:W-:-:S04]  /*134a0*/  @!P5 IMAD.MOV.U32 R12, RZ, RZ, c[0x0][0x1a4] ;  /* 0x00006900ff0cd624 */ /* 0x000fc800078e00ff */
[----:B------:R-:W-:Y:S01]  /*134b0*/  @!P5 IMAD R12, R12, 0x60, RZ ;  /* 0x000000600c0cd824 */ /* 0x000fe200078e02ff */
        /* <DEDUP_REMOVED lines=10> */
[----:B------:R-:W-:Y:S01]  /*13560*/  ISETP.GE.AND P6, PT, R9, R0, PT ;  /* 0x000000000900720c */ /* 0x000fe20003fc6270 */
[----:B------:R-:W-:-:S02]  /*13570*/  @!P1 IMAD.MOV.U32 R9, RZ, RZ, c[0x0][0x1a4] ;  /* 0x00006900ff099624 */ /* 0x000fc400078e00ff */
[----:B------:R-:W-:Y:S02]  /*13580*/  @P4 STS.128 [R244+0xb000], RZ ;  /* 0x00b000fff4004388 */ /* 0x000fe40000000c00 */
[----:B------:R-:W-:Y:S01]  /*13590*/  @!P1 IMAD R9, R9, 0xc0, RZ ;  /* 0x000000c009099824 */ /* 0x000fe200078e02ff */
[----:B-1----:R-:W-:-:S04]  /*135a0*/  @!P4 LEA R22, P0, R17, R241, 0x6 ;  /* 0x000000f11116c211 */ /* 0x002fc800078030ff */
[----:B------:R-:W-:Y:S01]  /*135b0*/  @!P4 LEA.HI.X R23, R17, R240, R13, 0x6, P0 ;  /* 0x000000f01117c211 */ /* 0x000fe200000f340d */
[----:B------:R-:W-:Y:S01]  /*135c0*/  @!P5 IMAD.IADD R13, R21, 0x1, R12 ;  /* 0x00000001150dd824 */ /* 0x000fe200078e020c */
[----:B------:R-:W-:Y:S01]  /*135d0*/  ISETP.GE.AND P0, PT, R11, R0, PT ;  /* 0x000000000b00720c */ /* 0x000fe20003f06270 */
[----:B------:R-:W-:Y:S02]  /*135e0*/  @!P5 IMAD.MOV.U32 R12, RZ, RZ, R20 ;  /* 0x000000ffff0cd224 */ /* 0x000fe400078e0014 */
[----:B------:R-:W-:Y:S01]  /*135f0*/  @!PT LDS RZ, [RZ] ;  /* 0x00000000fffff984 */ /* 0x000fe20000000800 */
[----:B------:R-:W-:Y:S01]  /*13600*/  @!PT LDS RZ, [RZ] ;  /* 0x00000000fffff984 */ /* 0x000fe20000000800 */
[----:B------:R-:W-:Y:S01]  /*13610*/  @!PT LDS RZ, [RZ] ;  /* 0x00000000fffff984 */ /* 0x000fe20000000800 */
[----:B------:R1:W-:Y:S01]  /*13620*/  @!P4 LDGSTS.E.BYPASS.LTC128B.128 [R244+0xb000], [R22.64] ;  /* 0x0b00000016f4cfae */ /* 0x0003e2000b901d46 */
[----:B------:R-:W-:Y:S01]  /*13630*/  @!P3 LEA R16, P4, R14, R241, 0x7 ;  /* 0x000000f10e10b211 */ /* 0x000fe200078838ff */
[----:B---3--:R-:W-:Y:S02]  /*13640*/  @!P2 IMAD.MOV.U32 R18, RZ, RZ, R241 ;  /* 0x000000ffff12a224 */ /* 0x008fe400078e00f1 */
[----:B------:R-:W-:Y:S01]  /*13650*/  @P5 STS.128 [R244+0xb800], RZ ;  /* 0x00b800fff4005388 */ /* 0x000fe20000000c00 */
[----:B------:R-:W-:-:S02]  /*13660*/  @!P2 IMAD.MOV.U32 R19, RZ, RZ, R240 ;  /* 0x000000ffff13a224 */ /* 0x000fc400078e00f0 */
[----:B------:R-:W-:Y:S01]  /*13670*/  @!P2 IMAD.MOV.U32 R11, RZ, RZ, c[0x0][0x1a4] ;  /* 0x00006900ff0ba624 */ /* 0x000fe200078e00ff */
[----:B------:R-:W-:Y:S01]  /*13680*/  @!PT LDS RZ, [RZ] ;  /* 0x00000000fffff984 */ /* 0x000fe20000000800 */
[----:B------:R-:W-:Y:S01]  /*13690*/  @!PT LDS RZ, [RZ] ;  /* 0x00000000fffff984 */ /* 0x000fe20000000800 */
[----:B------:R-:W-:Y:S01]  /*136a0*/  @!PT LDS RZ, [RZ] ;  /* 0x00000000fffff984 */ /* 0x000fe20000000800 */
[----:B------:R3:W-:Y:S01]  /*136b0*/  @!P5 LDGSTS.E.BYPASS.LTC128B.128 [R244+0xb800], [R12.64] ;  /* 0x0b8000000cf4dfae */ /* 0x0007e2000b901d46 */
[-C--:B------:R-:W-:Y:S02]  /*136c0*/  ISETP.GE.AND P5, PT, R10, R0.reuse, PT ;  /* 0x000000000a00720c */ /* 0x080fe40003fa6270 */
[----:B------:R-:W-:Y:S01]  /*136d0*/  @!P2 IMAD R11, R11, 0xa0, RZ ;  /* 0x000000a00b0ba824 */ /* 0x000fe200078e02ff */
[----:B------:R-:W-:Y:S01]  /*136e0*/  @P3 STS.128 [R244+0xc000], RZ ;  /* 0x00c000fff4003388 */ /* 0x000fe20000000c00 */
[----:B------:R-:W-:Y:S02]  /*136f0*/  P2R R15, PR, RZ, 0x20 ;  /* 0x00000020ff0f7803 */ /* 0x000fe40000000000 */
[----:B------:R-:W-:Y:S01]  /*13700*/  ISETP.GE.AND P5, PT, R8, R0, PT ;  /* 0x000000000800720c */ /* 0x000fe20003fa6270 */
[----:B------:R-:W-:Y:S02]  /*13710*/  @!P0 IMAD.MOV.U32 R8, RZ, RZ, R241 ;  /* 0x000000ffff088224 */ /* 0x000fe400078e00f1 */
[----:B---3--:R-:W-:-:S02]  /*13720*/  @!P3 IMAD.MOV.U32 R13, RZ, RZ, c[0x0][0x1a4] ;  /* 0x00006900ff0db624 */ /* 0x008fc400078e00ff */
[----:B------:R-:W-:-:S03]  /*13730*/  @!P2 IMAD.MOV.U32 R12, RZ, RZ, c[0x0][0x1a0] ;  /* 0x00006800ff0ca624 */ /* 0x000fc600078e00ff */
[----:B------:R-:W-:Y:S01]  /*13740*/  @!P3 LEA.HI.X R17, R14, R240, R13, 0x7, P4 ;  /* 0x000000f00e11b211 */ /* 0x000fe200020f3c0d */
[----:B------:R-:W-:Y:S01]  /*13750*/  @!P2 IMAD.WIDE.U32 R18, R12, 0xa0, R18 ;  /* 0x000000a00c12a825 */ /* 0x000fe200078e0012 */
[----:B------:R-:W-:-:S03]  /*13760*/  ISETP.GE.AND P4, PT, R7, R0, PT ;  /* 0x000000000700720c */ /* 0x000fc60003f86270 */
[----:B------:R-:W-:Y:S01]  /*13770*/  @!PT LDS RZ, [RZ] ;  /* 0x00000000fffff984 */ /* 0x000fe20000000800 */
[----:B------:R-:W-:Y:S01]  /*13780*/  @!PT LDS RZ, [RZ] ;  /* 0x00000000fffff984 */ /* 0x000fe20000000800 */
[----:B------:R-:W-:Y:S01]  /*13790*/  @!PT LDS RZ, [RZ] ;  /* 0x00000000fffff984 */ /* 0x000fe20000000800 */
[----:B------:R3:W-:Y:S01]  /*137a0*/  @!P3 LDGSTS.E.BYPASS.LTC128B.128 [R244+0xc000], [R16.64] ;  /* 0x0c00000010f4bfae */ /* 0x0007e2000b901d46 */
[----:B------:R-:W-:Y:S01]  /*137b0*/  ISETP.NE.AND P3, PT, R15, RZ, PT ;  /* 0x000000ff0f00720c */ /* 0x000fe20003f65270 */
[----:B------:R-:W-:Y:S02]  /*137c0*/  @!P1 IMAD.MOV.U32 R12, RZ, RZ, c[0x0][0x1a0] ;  /* 0x00006800ff0c9624 */ /* 0x000fe400078e00ff */
[----:B------:R-:W-:Y:S01]  /*137d0*/  @!P1 IMAD.MOV.U32 R14, RZ, RZ, R241 ;  /* 0x000000ffff0e9224 */ /* 0x000fe200078e00f1 */
[----:B------:R-:W-:Y:S01]  /*137e0*/  @P2 STS.128 [R244+0xc800], RZ ;  /* 0x00c800fff4002388 */ /* 0x000fe20000000c00 */
        /* <DEDUP_REMOVED lines=8> */
[----:B------:R-:W-:Y:S01]  /*13870*/  ISETP.GE.AND P2, PT, R5, R0, PT ;  /* 0x000000000500720c */ /* 0x000fe20003f46270 */
[----:B------:R-:W-:Y:S01]  /*13880*/  @!P0 IMAD.MOV.U32 R14, RZ, RZ, c[0x0][0x1a0] ;  /* 0x00006800ff0e8624 */ /* 0x000fe200078e00ff */
[----:B------:R-:W-:Y:S01]  /*13890*/  @P1 STS.128 [R244+0xd000], RZ ;  /* 0x00d000fff4001388 */ /* 0x000fe20000000c00 */
[----:B------:R-:W-:Y:S01]  /*138a0*/  @!P0 IMAD.MOV.U32 R9, RZ, RZ, R240 ;  /* 0x000000ffff098224 */ /* 0x000fe200078e00f0 */
[----:B------:R-:W-:Y:S01]  /*138b0*/  SHF.R.S32.HI R5, RZ, 0x4, R57 ;  /* 0x00000004ff057819 */ /* 0x000fe20000011439 */
[----:B------:R-:W-:Y:S01]  /*138c0*/  @!P3 IMAD.MOV.U32 R11, RZ, RZ, c[0x0][0x1a0] ;  /* 0x00006800ff0bb624 */ /* 0x000fe200078e00ff */
[----:B------:R-:W-:Y:S01]  /*138d0*/  @!PT LDS RZ, [RZ] ;  /* 0x00000000fffff984 */ /* 0x000fe20000000800 */
[----:B------:R-:W-:Y:S01]  /*138e0*/  @!PT LDS RZ, [RZ] ;  /* 0x00000000fffff984 */ /* 0x000fe20000000800 */
[----:B------:R-:W-:Y:S01]  /*138f0*/  @!PT LDS RZ, [RZ] ;  /* 0x00000000fffff984 */ /* 0x000fe20000000800 */
[----:B------:R1:W-:Y:S01]  /*13900*/  @!P1 LDGSTS.E.BYPASS.LTC128B.128 [R244+0xd000], [R12.64] ;  /* 0x0d0000000cf49fae */ /* 0x0003e2000b901d46 */
[----:B------:R-:W-:Y:S01]  /*13910*/  @!P0 IMAD.WIDE.U32 R14, R14, 0xe0, R8 ;  /* 0x000000e00e0e8825 */ /* 0x000fe200078e0008 */
[----:B------:R-:W-:-:S02]  /*13920*/  LEA.HI R57, R57, R5, RZ, 0x1 ;  /* 0x0000000539397211 */ /* 0x000fc400078f08ff */
[----:B------:R-:W-:Y:S01]  /*13930*/  @P0 STS.128 [R244+0xd800], RZ ;  /* 0x00d800fff4000388 */ /* 0x000fe20000000c00 */
[----:B------:R-:W-:Y:S01]  /*13940*/  @!P3 IMAD.MOV.U32 R9, RZ, RZ, c[0x0][0x1a4] ;  /* 0x00006900ff09b624 */ /* 0x000fe200078e00ff */
[----:B------:R-:W-:Y:S01]  /*13950*/  LOP3.LUT R57, R57, 0xfffffffe, RZ, 0xc0, !PT ;  /* 0xfffffffe39397812 */ /* 0x000fe200078ec0ff */
[----:B------:R-:W-:Y:S02]  /*13960*/  @!P0 IMAD.MOV.U32 R7, RZ, RZ, c[0x0][0x1a4] ;  /* 0x00006900ff078624 */ /* 0x000fe400078e00ff */
[----:B------:R-:W-:Y:S02]  /*13970*/  @!P6 IMAD.MOV.U32 R8, RZ, RZ, c[0x0][0x1a0] ;  /* 0x00006800ff08e624 */ /* 0x000fe400078e00ff */
[----:B------:R-:W-:Y:S02]  /*13980*/  @!P0 IMAD R7, R7, 0xe0, RZ ;  /* 0x000000e007078824 */ /* 0x000fe400078e02ff */
[----:B---3--:R-:W-:Y:S02]  /*13990*/  @!P6 IMAD.MOV.U32 R16, RZ, RZ, R241 ;  /* 0x000000ffff10e224 */ /* 0x008fe400078e00f1 */
[----:B------:R-:W-:-:S02]  /*139a0*/  @!P0 IMAD.IADD R15, R15, 0x1, R7 ;  /* 0x000000010f0f8824 */ /* 0x000fc400078e0207 */
[----:B------:R-:W-:Y:S02]  /*139b0*/  @!P6 IMAD.MOV.U32 R7, RZ, RZ, c[0x0][0x1a4] ;  /* 0x00006900ff07e624 */ /* 0x000fe400078e00ff */
        /* <DEDUP_REMOVED lines=8> */
[----:B-1----:R-:W-:-:S03]  /*13a40*/  @!P3 LEA R12, P1, R11, R241, 0x8 ;  /* 0x000000f10b0cb211 */ /* 0x002fc600078240ff */
[----:B------:R-:W-:Y:S02]  /*13a50*/  @!P6 IMAD.IADD R17, R17, 0x1, R7 ;  /* 0x000000011111e824 */ /* 0x000fe400078e0207 */
[----:B------:R-:W-:Y:S01]  /*13a60*/  @!P5 IMAD.MOV.U32 R7, RZ, RZ, R240 ;  /* 0x000000ffff07d224 */ /* 0x000fe200078e00f0 */
[----:B------:R-:W-:Y:S01]  /*13a70*/  @!P3 LEA.HI.X R13, R11, R240, R9, 0x8, P1 ;  /* 0x000000f00b0db211 */ /* 0x000fe200008f4409 */
[----:B------:R-:W-:Y:S01]  /*13a80*/  IMAD.IADD R3, R5, 0x1, -R57 ;  /* 0x0000000105037824 */ /* 0x000fe200078e0a39 */
[-C--:B------:R-:W-:Y:S01]  /*13a90*/  ISETP.GE.AND P1, PT, R10, R0.reuse, PT ;  /* 0x000000000a00720c */ /* 0x080fe20003f26270 */
[----:B------:R-:W-:Y:S01]  /*13aa0*/  @!P4 IMAD.MOV.U32 R20, RZ, RZ, c[0x0][0x1a0] ;  /* 0x00006800ff14c624 */ /* 0x000fe200078e00ff */
[----:B------:R-:W-:Y:S01]  /*13ab0*/  ISETP.GE.AND P3, PT, R6, R0, PT ;  /* 0x000000000600720c */ /* 0x000fe20003f66270 */
[----:B------:R-:W-:Y:S02]  /*13ac0*/  @!P5 IMAD.MOV.U32 R6, RZ, RZ, R241 ;  /* 0x000000ffff06d224 */ /* 0x000fe400078e00f1 */
[----:B------:R-:W-:-:S02]  /*13ad0*/  @!P0 IMAD.MOV.U32 R8, RZ, RZ, c[0x0][0x1a0] ;  /* 0x00006800ff088624 */ /* 0x000fc400078e00ff */
[----:B------:R-:W-:-:S04]  /*13ae0*/  @!P4 IMAD.MOV.U32 R10, RZ, RZ, c[0x0][0x1a4] ;  /* 0x00006900ff0ac624 */ /* 0x000fc800078e00ff */
[----:B------:R-:W-:Y:S02]  /*13af0*/  @!P4 IMAD R10, R10, 0x160, RZ ;  /* 0x000001600a0ac824 */ /* 0x000fe400078e02ff */
[----:B------:R-:W-:Y:S02]  /*13b00*/  @P1 STS.128 [R244+0xe000], RZ ;  /* 0x00e000fff4001388 */ /* 0x000fe40000000c00 */
[----:B----4-:R-:W-:Y:S02]  /*13b10*/  @!P3 IMAD.MOV.U32 R18, RZ, RZ, c[0x0][0x1a0] ;  /* 0x00006800ff12b624 */ /* 0x010fe400078e00ff */
[----:B------:R-:W-:Y:S01]  /*13b20*/  @!PT LDS RZ, [RZ] ;  /* 0x00000000fffff984 */ /* 0x000fe20000000800 */
[----:B------:R-:W-:Y:S01]  /*13b30*/  @!PT LDS RZ, [RZ] ;  /* 0x00000000fffff984 */ /* 0x000fe20000000800 */
[----:B------:R-:W-:Y:S01]  /*13b40*/  @!PT LDS RZ, [RZ] ;  /* 0x00000000fffff984 */ /* 0x000fe20000000800 */
[----:B------:R1:W-:Y:S01]  /*13b50*/  @!P1 LDGSTS.E.BYPASS.LTC128B.128 [R244+0xe000], [R12.64] ;  /* 0x0e0000000cf49fae */ /* 0x0003e2000b901d46 */
[----:B------:R-:W-:Y:S01]  /*13b60*/  ISETP.GE.AND P1, PT, R4, R0, PT ;  /* 0x000000000400720c */ /* 0x000fe20003f26270 */
[----:B------:R-:W-:Y:S02]  /*13b70*/  IMAD.SHL.U32 R4, R42, 0x40, RZ ;  /* 0x000000402a047824 */ /* 0x000fe400078e00ff */
[----:B------:R-:W-:Y:S01]  /*13b80*/  @P6 STS.128 [R244+0xe800], RZ ;  /* 0x00e800fff4006388 */ /* 0x000fe20000000c00 */
[----:B------:R-:W-:-:S02]  /*13b90*/  IMAD.SHL.U32 R0, R56, 0x40, RZ ;  /* 0x0000004038007824 */ /* 0x000fc400078e00ff */
[----:B------:R-:W-:Y:S01]  /*13ba0*/  LOP3.LUT R4, R4, 0x1c0, RZ, 0xc0, !PT ;  /* 0x000001c004047812 */ /* 0x000fe200078ec0ff */
[----:B------:R-:W-:Y:S01]  /*13bb0*/  @!PT LDS RZ, [RZ] ;  /* 0x00000000fffff984 */ /* 0x000fe20000000800 */
[----:B------:R-:W-:Y:S01]  /*13bc0*/  @!PT LDS RZ, [RZ] ;  /* 0x00000000fffff984 */ /* 0x000fe20000000800 */
[----:B------:R-:W-:Y:S01]  /*13bd0*/  @!PT LDS RZ, [RZ] ;  /* 0x00000000fffff984 */ /* 0x000fe20000000800 */
[----:B------:R4:W-:Y:S02]  /*13be0*/  @!P6 LDGSTS.E.BYPASS.LTC128B.128 [R244+0xe800], [R16.64] ;  /* 0x0e80000010f4efae */ /* 0x0009e4000b901d46 */
[----:B------:R-:W-:Y:S02]  /*13bf0*/  LOP3.LUT R0, R0, 0x1c0, RZ, 0xc0, !PT ;  /* 0x000001c000007812 */ /* 0x000fe400078ec0ff */
[----:B------:R-:W-:Y:S01]  /*13c00*/  LOP3.LUT R156, R4, 0x8, R156, 0xf8, !PT ;  /* 0x00000008049c7812 */ /* 0x000fe200078ef89c */
[----:B------:R-:W-:Y:S01]  /*13c10*/  @P5 STS.128 [R244+0xf000], RZ ;  /* 0x00f000fff4005388 */ /* 0x000fe20000000c00 */
[----:B------:R-:W-:Y:S01]  /*13c20*/  SHF.R.U32.HI R232, RZ, 0x3, R4 ;  /* 0x00000003ffe87819 */ /* 0x000fe20000011604 */
[----:B------:R-:W-:Y:S02]  /*13c30*/  @!P5 IMAD.MOV.U32 R4, RZ, RZ, c[0x0][0x1a0] ;  /* 0x00006800ff04d624 */ /* 0x000fe400078e00ff */
[----:B---3--:R-:W-:Y:S01]  /*13c40*/  @!P1 IMAD.MOV.U32 R14, RZ, RZ, c[0x0][0x1a0] ;  /* 0x00006800ff0e9624 */ /* 0x008fe200078e00ff */
[----:B------:R-:W-:Y:S01]  /*13c50*/  LOP3.LUT R232, R156, R232, RZ, 0x3c, !PT ;  /* 0x000000e89ce87212 */ /* 0x000fe200078e3cff */
[----:B------:R-:W-:-:S04]  /*13c60*/  @!P5 IMAD.WIDE.U32 R4, R4, 0x140, R6 ;  /* 0x000001400404d825 */ /* 0x000fc800078e0006 */
[----:B------:R-:W-:Y:S02]  /*13c70*/  @!P4 IMAD.MOV.U32 R6, RZ, RZ, R241 ;  /* 0x000000ffff06c224 */ /* 0x000fe400078e00f1 */
[----:B------:R-:W-:Y:S02]  /*13c80*/  @!P4 IMAD.MOV.U32 R7, RZ, RZ, R240 ;  /* 0x000000ffff07c224 */ /* 0x000fe400078e00f0 */
[----:B-1----:R-:W-:Y:S02]  /*13c90*/  @!P5 IMAD.MOV.U32 R12, RZ, RZ, c[0x0][0x1a4] ;  /* 0x00006900ff0cd624 */ /* 0x002fe400078e00ff */
[----:B------:R-:W-:-:S04]  /*13ca0*/  @!P4 IMAD.WIDE.U32 R20, R20, 0x160, R6 ;  /* 0x000001601414c825 */ /* 0x000fc800078e0006 */
[----:B------:R-:W-:Y:S02]  /*13cb0*/  @!P3 IMAD.MOV.U32 R6, RZ, RZ, R241 ;  /* 0x000000ffff06b224 */ /* 0x000fe400078e00f1 */
[----:B------:R-:W-:Y:S02]  /*13cc0*/  @!P3 IMAD.MOV.U32 R7, RZ, RZ, R240 ;  /* 0x000000ffff07b224 */ /* 0x000fe400078e00f0 */
[----:B----4-:R-:W-:Y:S02]  /*13cd0*/  @!P2 IMAD.MOV.U32 R16, RZ, RZ, c[0x0][0x1a0] ;  /* 0x00006800ff10a624 */ /* 0x010fe400078e00ff */
[----:B------:R-:W-:-:S04]  /*13ce0*/  @!P3 IMAD.WIDE.U32 R18, R18, 0x180, R6 ;  /* 0x000001801212b825 */ /* 0x000fc800078e0006 */
[----:B------:R-:W-:Y:S02]  /*13cf0*/  @!P2 IMAD.MOV.U32 R6, RZ, RZ, R241 ;  /* 0x000000ffff06a224 */ /* 0x000fe400078e00f1 */
[----:B------:R-:W-:Y:S02]  /*13d00*/  @!P2 IMAD.MOV.U32 R7, RZ, RZ, R240 ;  /* 0x000000ffff07a224 */ /* 0x000fe400078e00f0 */
[----:B------:R-:W-:Y:S02]  /*13d10*/  IMAD R232, R3, 0x200, R232 ;  /* 0x0000020003e87824 */ /* 0x000fe400078e02e8 */
[----:B------:R-:W-:-:S04]  /*13d20*/  @!P2 IMAD.WIDE.U32 R16, R16, 0x1a0, R6 ;  /* 0x000001a01010a825 */ /* 0x000fc800078e0006 */
[----:B------:R-:W-:Y:S02]  /*13d30*/  @!P1 IMAD.MOV.U32 R6, RZ, RZ, R241 ;  /* 0x000000ffff069224 */ /* 0x000fe400078e00f1 */
[----:B------:R-:W-:Y:S02]  /*13d40*/  @!P1 IMAD.MOV.U32 R7, RZ, RZ, R240 ;  /* 0x000000ffff079224 */ /* 0x000fe400078e00f0 */
[----:B------:R-:W-:Y:S02]  /*13d50*/  IMAD.SHL.U32 R3, R3, 0x8, RZ ;  /* 0x0000000803037824 */ /* 0x000fe400078e00ff */
[----:B------:R-:W-:-:S03]  /*13d60*/  @!P1 IMAD.WIDE.U32 R14, R14, 0x1c0, R6 ;  /* 0x000001c00e0e9825 */ /* 0x000fc600078e0006 */
[----:B------:R-:W-:Y:S01]  /*13d70*/  LOP3.LUT R3, R0, 0x8, R3, 0xf8, !PT ;  /* 0x0000000800037812 */ /* 0x000fe200078ef803 */
[----:B------:R-:W-:Y:S01]  /*13d80*/  @!P0 IMAD.MOV.U32 R6, RZ, RZ, R241 ;  /* 0x000000ffff068224 */ /* 0x000fe200078e00f1 */
[----:B------:R-:W-:Y:S01]  /*13d90*/  SHF.R.U32.HI R0, RZ, 0x3, R0 ;  /* 0x00000003ff007819 */ /* 0x000fe20000011600 */
[----:B------:R-:W-:Y:S02]  /*13da0*/  @!P0 IMAD.MOV.U32 R7, RZ, RZ, R240 ;  /* 0x000000ffff078224 */ /* 0x000fe400078e00f0 */
[----:B------:R-:W-:Y:S01]  /*13db0*/  @!P5 IMAD R12, R12, 0x140, RZ ;  /* 0x000001400c0cd824 */ /* 0x000fe200078e02ff */
[----:B------:R-:W-:Y:S01]  /*13dc0*/  LOP3.LUT R3, R3, R0, RZ, 0x3c, !PT ;  /* 0x0000000003037212 */ /* 0x000fe200078e3cff */
[----:B------:R-:W-:-:S04]  /*13dd0*/  @!P0 IMAD.WIDE.U32 R8, R8, 0x1e0, R6 ;  /* 0x000001e008088825 */ /* 0x000fc800078e0006 */
[----:B------:R-:W-:Y:S02]  /*13de0*/  @!P3 IMAD.MOV.U32 R6, RZ, RZ, c[0x0][0x1a4] ;  /* 0x00006900ff06b624 */ /* 0x000fe400078e00ff */
[----:B------:R-:W-:Y:S02]  /*13df0*/  @!P5 IMAD.IADD R13, R5, 0x1, R12 ;  /* 0x00000001050dd824 */ /* 0x000fe400078e020c */
[----:B------:R-:W-:Y:S02]  /*13e00*/  @!P5 IMAD.MOV.U32 R12, RZ, RZ, R4 ;  /* 0x000000ffff0cd224 */ /* 0x000fe400078e0004 */
[----:B------:R-:W-:Y:S02]  /*13e10*/  @!P2 IMAD.MOV.U32 R5, RZ, RZ, c[0x0][0x1a4] ;  /* 0x00006900ff05a624 */ /* 0x000fe400078e00ff */
[----:B------:R-:W-:Y:S01]  /*13e20*/  @!P1 IMAD.MOV.U32 R4, RZ, RZ, c[0x0][0x1a4] ;  /* 0x00006900ff049624 */ /* 0x000fe200078e00ff */
[----:B------:R-:W-:Y:S01]  /*13e30*/  @!PT LDS RZ, [RZ] ;  /* 0x00000000fffff984 */ /* 0x000fe20000000800 */
[----:B------:R-:W-:Y:S01]  /*13e40*/  @!PT LDS RZ, [RZ] ;  /* 0x00000000fffff984 */ /* 0x000fe20000000800 */
[----:B------:R-:W-:Y:S01]  /*13e50*/  @!PT LDS RZ, [RZ] ;  /* 0x00000000fffff984 */ /* 0x000fe20000000800 */
[----:B------:R1:W-:Y:S01]  /*13e60*/  @!P5 LDGSTS.E.BYPASS.LTC128B.128 [R244+0xf000], [R12.64] ;  /* 0x0f0000000cf4dfae */ /* 0x0003e2000b901d46 */
[----:B------:R-:W-:-:S02]  /*13e70*/  @!P3 IMAD R6, R6, 0x180, RZ ;  /* 0x000001800606b824 */ /* 0x000fc400078e02ff */
[----:B------:R-:W-:Y:S01]  /*13e80*/  @!P4 IMAD.IADD R11, R21, 0x1, R10 ;  /* 0x00000001150bc824 */ /* 0x000fe200078e020a */
[----:B------:R-:W-:Y:S01]  /*13e90*/  @P4 STS.128 [R244+0xf800], RZ ;  /* 0x00f800fff4004388 */ /* 0x000fe20000000c00 */
[----:B------:R-:W-:Y:S02]  /*13ea0*/  @!P0 IMAD.MOV.U32 R0, RZ, RZ, c[0x0][0x1a4] ;  /* 0x00006900ff008624 */ /* 0x000fe400078e00ff */
[----:B------:R-:W-:Y:S02]  /*13eb0*/  @!P2 IMAD R5, R5, 0x1a0, RZ ;  /* 0x000001a00505a824 */ /* 0x000fe400078e02ff */
[----:B------:R-:W-:Y:S02]  /*13ec0*/  @!P4 IMAD.MOV.U32 R10, RZ, RZ, R20 ;  /* 0x000000ffff0ac224 */ /* 0x000fe400078e0014 */
[----:B------:R-:W-:Y:S02]  /*13ed0*/  @!P1 IMAD R4, R4, 0x1c0, RZ ;  /* 0x000001c004049824 */ /* 0x000fe400078e02ff */
[----:B------:R-:W-:Y:S01]  /*13ee0*/  @!P3 IMAD.IADD R7, R19, 0x1, R6 ;  /* 0x000000011307b824 */ /* 0x000fe200078e0206 */
[----:B------:R-:W-:Y:S01]  /*13ef0*/  @!PT LDS RZ, [RZ] ;  /* 0x00000000fffff984 */ /* 0x000fe20000000800 */
[----:B------:R-:W-:Y:S01]  /*13f00*/  @!PT LDS RZ, [RZ] ;  /* 0x00000000fffff984 */ /* 0x000fe20000000800 */
[----:B------:R-:W-:Y:S01]  /*13f10*/  @!PT LDS RZ, [RZ] ;  /* 0x00000000fffff984 */ /* 0x000fe20000000800 */
[----:B------:R3:W-:Y:S01]  /*13f20*/  @!P4 LDGSTS.E.BYPASS.LTC128B.128 [R244+0xf800], [R10.64] ;  /* 0x0f8000000af4cfae */ /* 0x0007e2000b901d46 */
[----:B------:R-:W-:-:S02]  /*13f30*/  @!P3 IMAD.MOV.U32 R6, RZ, RZ, R18 ;  /* 0x000000ffff06b224 */ /* 0x000fc400078e0012 */
[----:B------:R-:W-:Y:S01]  /*13f40*/  @!P0 IMAD R0, R0, 0x1e0, RZ ;  /* 0x000001e000008824 */ /* 0x000fe200078e02ff */
[----:B------:R-:W-:Y:S01]  /*13f50*/  @P3 STS.128 [R244+0x10000], RZ ;  /* 0x010000fff4003388 */ /* 0x000fe20000000c00 */
[----:B------:R-:W-:Y:S02]  /*13f60*/  @!P2 IMAD.IADD R17, R17, 0x1, R5 ;  /* 0x000000011111a824 */ /* 0x000fe400078e0205 */
[----:B------:R-:W-:Y:S01]  /*13f70*/  @!P1 IMAD.IADD R5, R15, 0x1, R4 ;  /* 0x000000010f059824 */ /* 0x000fe200078e0204 */
[----:B------:R-:W-:Y:S01]  /*13f80*/  @!PT LDS RZ, [RZ] ;  /* 0x00000000fffff984 */ /* 0x000fe20000000800 */
[----:B------:R-:W-:Y:S01]  /*13f90*/  @!PT LDS RZ, [RZ] ;  /* 0x00000000fffff984 */ /* 0x000fe20000000800 */
[----:B------:R-:W-:Y:S01]  /*13fa0*/  @!PT LDS RZ, [RZ] ;  /* 0x00000000fffff984 */ /* 0x000fe20000000800 */
[----:B------:R4:W-:Y:S01]  /*13fb0*/  @!P3 LDGSTS.E.BYPASS.LTC128B.128 [R244+0x10000], [R6.64] ;  /* 0x1000000006f4bfae */ /* 0x0009e2000b901d46 */
[C---:B------:R-:W-:Y:S01]  /*13fc0*/  IMAD.IADD R233, R3.reuse, 0x1, R233 ;  /* 0x0000000103e97824 */ /* 0x040fe200078e02e9 */
[----:B------:R-:W-:Y:S01]  /*13fd0*/  LOP3.LUT R3, R3, R193, RZ, 0xfc, !PT ;  /* 0x000000c103037212 */ /* 0x000fe200078efcff */
[----:B------:R-:W-:Y:S01]  /*13fe0*/  @!P1 IMAD.MOV.U32 R4, RZ, RZ, R14 ;  /* 0x000000ffff049224 */ /* 0x000fe200078e000e */
[----:B------:R-:W-:Y:S01]  /*13ff0*/  @P2 STS.128 [R244+0x10800], RZ ;  /* 0x010800fff4002388 */ /* 0x000fe20000000c00 */
[----:B------:R-:W-:-:S02]  /*14000*/  @!P0 IMAD.IADD R9, R9, 0x1, R0 ;  /* 0x0000000109098824 */ /* 0x000fc400078e0200 */
[----:B------:R-:W-:Y:S01]  /*14010*/  IMAD.SHL.U32 R232, R232, 0x2, RZ ;  /* 0x00000002e8e87824 */ /* 0x000fe200078e00ff */
[----:B------:R-:W-:Y:S01]  /*14020*/  @!PT LDS RZ, [RZ] ;  /* 0x00000000fffff984 */ /* 0x000fe20000000800 */
[----:B------:R-:W-:Y:S01]  /*14030*/  @!PT LDS RZ, [RZ] ;  /* 0x00000000fffff984 */ /* 0x000fe20000000800 */
[----:B------:R-:W-:Y:S01]  /*14040*/  @!PT LDS RZ, [RZ] ;  /* 0x00000000fffff984 */ /* 0x000fe20000000800 */
[----:B------:R1:W-:Y:S01]  /*14050*/  @!P2 LDGSTS.E.BYPASS.LTC128B.128 [R244+0x10800], [R16.64] ;  /* 0x1080000010f4afae */ /* 0x0003e2000b901d46 */
[----:B------:R-:W-:Y:S02]  /*14060*/  IMAD.SHL.U32 R233, R233, 0x2, RZ ;  /* 0x00000002e9e97824 */ /* 0x000fe400078e00ff */
[----:B------:R-:W-:Y:S01]  /*14070*/  IMAD.MOV.U32 R0, RZ, RZ, 0x20 ;  /* 0x00000020ff007424 */ /* 0x000fe200078e00ff */
[----:B------:R-:W-:Y:S01]  /*14080*/  @P1 STS.128 [R244+0x11000], RZ ;  /* 0x011000fff4001388 */ /* 0x000fe20000000c00 */
[----:B------:R-:W-:Y:S01]  /*14090*/  IMAD R192, R167, 0x2, R233 ;  /* 0x00000002a7c07824 */ /* 0x000fe200078e02e9 */
[----:B------:R-:W-:Y:S02]  /*140a0*/  IADD3 R230, R232, 0x2040, RZ ;  /* 0x00002040e8e67810 */ /* 0x000fe40007ffe0ff */
[----:B------:R-:W-:Y:S01]  /*140b0*/  @!PT LDS RZ, [RZ] ;  /* 0x00000000fffff984 */ /* 0x000fe20000000800 */
[----:B------:R-:W-:Y:S01]  /*140c0*/  @!PT LDS RZ, [RZ] ;  /* 0x00000000fffff984 */ /* 0x000fe20000000800 */
[----:B------:R-:W-:Y:S01]  /*140d0*/  @!PT LDS RZ, [RZ] ;  /* 0x00000000fffff984 */ /* 0x000fe20000000800 */
[----:B------:R4:W-:Y:S01]  /*140e0*/  @!P1 LDGSTS.E.BYPASS.LTC128B.128 [R244+0x11000], [R4.64] ;  /* 0x1100000004f49fae */ /* 0x0009e2000b901d46 */
[----:B------:R-:W-:-:S02]  /*140f0*/  R2P PR, R42, 0x6 ;  /* 0x000000062a007804 */ /* 0x000fc40000000000 */
[----:B------:R-:W-:Y:S01]  /*14100*/  IADD3 R42, R232, 0x2000, RZ ;  /* 0x00002000e82a7810 */ /* 0x000fe20007ffe0ff */
[----:B------:R-:W-:Y:S02]  /*14110*/  @P0 STS.128 [R244+0x11800], RZ ;  /* 0x011800fff4000388 */ /* 0x000fe40000000c00 */
[----:B------:R-:W-:Y:S01]  /*14120*/  SEL R231, R0, 0xffffffe0, !P1 ;  /* 0xffffffe000e77807 */ /* 0x000fe20004800000 */
[----:B------:R-:W-:Y:S01]  /*14130*/  IMAD R0, R166, 0x2, R233 ;  /* 0x00000002a6007824 */ /* 0x000fe200078e02e9 */
[----:B------:R-:W-:Y:S01]  /*14140*/  @!PT LDS RZ, [RZ] ;  /* 0x00000000fffff984 */ /* 0x000fe20000000800 */
[----:B------:R-:W-:Y:S01]  /*14150*/  @!PT LDS RZ, [RZ] ;  /* 0x00000000fffff984 */ /* 0x000fe20000000800 */
[----:B------:R-:W-:Y:S01]  /*14160*/  @!PT LDS RZ, [RZ] ;  /* 0x00000000fffff984 */ /* 0x000fe20000000800 */
[----:B------:R3:W-:Y:S03]  /*14170*/  @!P0 LDGSTS.E.BYPASS.LTC128B.128 [R244+0x11800], [R8.64] ;  /* 0x1180000008f48fae */ /* 0x0007e6000b901d46 */
[----:B------:R-:W-:Y:S01]  /*14180*/  IMAD.IADD R164, R232, 0x1, R231 ;  /* 0x00000001e8a47824 */ /* 0x000fe200078e02e7 */
[----:B------:R-:W-:Y:S01]  /*14190*/  LDSM.16.M88.4 R68, [R233] ;  /* 0x00000000e944783b */ /* 0x000fe20000000200 */
[----:B------:R-:W-:Y:S01]  /*141a0*/  IMAD R229, R167, 0x2, R0 ;  /* 0x00000002a7e57824 */ /* 0x000fe200078e0200 */
[----:B------:R-:W-:-:S02]  /*141b0*/  @P2 IADD3 R230, R42, -0x40, RZ ;  /* 0xffffffc02ae62810 */ /* 0x000fc40007ffe0ff */
[----:B------:R-:W2:Y:S03]  /*141c0*/  LDSM.16.M88.4 R60, [R232+0x2000] ;  /* 0x00200000e83c783b */ /* 0x000ea60000000200 */
[----:B------:R-:W-:Y:S01]  /*141d0*/  IMAD.IADD R224, R231, 0x1, R230 ;  /* 0x00000001e7e07824 */ /* 0x000fe200078e02e6 */
[----:B------:R-:W3:Y:S04]  /*141e0*/  LDSM.16.M88.4 R52, [R232+0x2800] ;  /* 0x00280000e834783b */ /* 0x000ee80000000200 */
[----:B------:R-:W-:Y:S04]  /*141f0*/  LDSM.16.M88.4 R44, [R232+0x3000] ;  /* 0x00300000e82c783b */ /* 0x000fe80000000200 */
[----:B----4-:R-:W4:Y:S04]  /*14200*/  LDSM.16.M88.4 R4, [R232+0x5000] ;  /* 0x00500000e804783b */ /* 0x010f280000000200 */
[----:B------:R-:W4:Y:S04]  /*14210*/  LDSM.16.M88.4 R28, [R232+0x3800] ;  /* 0x00380000e81c783b */ /* 0x000f280000000200 */
[----:B------:R-:W4:Y:S04]  /*14220*/  LDSM.16.M88.4 R20, [R232+0x4000] ;  /* 0x00400000e814783b */ /* 0x000f280000000200 */
[----:B-1----:R-:W1:Y:S04]  /*14230*/  LDSM.16.M88.4 R12, [R232+0x4800] ;  /* 0x00480000e80c783b */ /* 0x002e680000000200 */
[----:B------:R-:W1:Y:S04]  /*14240*/  LDSM.16.M88.4 R132, [R232+0x5800] ;  /* 0x00580000e884783b */ /* 0x000e680000000200 */
[----:B------:R-:W1:Y:S04]  /*14250*/  LDSM.16.M88.4 R124, [R232+0x6000] ;  /* 0x00600000e87c783b */ /* 0x000e680000000200 */
[----:B------:R-:W1:Y:S04]  /*14260*/  LDSM.16.M88.4 R116, [R232+0x6800] ;  /* 0x00680000e874783b */ /* 0x000e680000000200 */
[----:B------:R-:W1:Y:S01]  /*14270*/  LDSM.16.M88.4 R108, [R232+0x7000] ;  /* 0x00700000e86c783b */ /* 0x000e620000000200 */
[C---:B--2---:R-:W-:Y:S03]  /*14280*/  HMMA.16816.F32 R64, R68.reuse, R60, RZ ;  /* 0x0000003c4440723c */ /* 0x044fe600000018ff */
[----:B------:R-:W2:Y:S04]  /*14290*/  LDSM.16.M88.4 R100, [R232+0x7800] ;  /* 0x00780000e864783b */ /* 0x000ea80000000200 */
[----:B------:R-:W1:Y:S01]  /*142a0*/  LDSM.16.M88.4 R92, [R232+0x8000] ;  /* 0x00800000e85c783b */ /* 0x000e620000000200 */
[C---:B---3--:R-:W-:Y:S03]  /*142b0*/  HMMA.16816.F32 R56, R68.reuse, R52, RZ ;  /* 0x000000344438723c */ /* 0x048fe600000018ff */
[----:B------:R-:W3:Y:S04]  /*142c0*/  LDSM.16.M88.4 R84, [R232+0x8800] ;  /* 0x00880000e854783b */ /* 0x000ee80000000200 */
[----:B------:R-:W1:Y:S01]  /*142d0*/  LDSM.16.M88.4 R76, [R232+0x9000] ;  /* 0x00900000e84c783b */ /* 0x000e620000000200 */
[C---:B----4-:R-:W-:Y:S03]  /*142e0*/  HMMA.16816.F32 R8, R68.reuse, R4, RZ ;  /* 0x000000044408723c */ /* 0x050fe600000018ff */
[----:B------:R-:W4:Y:S04]  /*142f0*/  LDSM.16.M88.4 R140, [R232+0x9800] ;  /* 0x00980000e88c783b */ /* 0x000f280000000200 */
[----:B------:R-:W-:Y:S01]  /*14300*/  LDSM.16.M88.4 R156, [R192] ;  /* 0x00000000c09c783b */ /* 0x000fe20000000200 */
[C---:B------:R-:W-:Y:S03]  /*14310*/  HMMA.16816.F32 R4, R68.reuse, R6, RZ ;  /* 0x000000064404723c */ /* 0x040fe600000018ff */
[----:B------:R-:W2:Y:S04]  /*14320*/  LDSM.16.M88.4 R144, [R164+0x5000] ;  /* 0x00500000a490783b */ /* 0x000ea80000000200 */
[----:B------:R-:W2:Y:S01]  /*14330*/  LDSM.16.M88.4 R172, [R164+0x2800] ;  /* 0x00280000a4ac783b */ /* 0x000ea20000000200 */
[C---:B------:R-:W-:Y:S03]  /*14340*/  HMMA.16816.F32 R48, R68.reuse, R44, RZ ;  /* 0x0000002c4430723c */ /* 0x040fe600000018ff */
[----:B------:R-:W2:Y:S04]  /*14350*/  LDSM.16.M88.4 R136, [R164+0x2000] ;  /* 0x00200000a488783b */ /* 0x000ea80000000200 */
[----:B------:R-:W-:Y:S01]  /*14360*/  LDSM.16.M88.4 R160, [R164+0x3800] ;  /* 0x00380000a4a0783b */ /* 0x000fe20000000200 */
[C---:B------:R-:W-:Y:S03]  /*14370*/  HMMA.16816.F32 R32, R68.reuse, R28, RZ ;  /* 0x0000001c4420723c */ /* 0x040fe600000018ff */
[----:B------:R-:W-:Y:S04]  /*14380*/  LDSM.16.M88.4 R180, [R164+0x7800] ;  /* 0x00780000a4b4783b */ /* 0x000fe80000000200 */
[----:B------:R-:W-:Y:S01]  /*14390*/  LDSM.16.M88.4 R152, [R164+0x4000] ;  /* 0x00400000a498783b */ /* 0x000fe20000000200 */
[C---:B------:R-:W-:Y:S03]  /*143a0*/  HMMA.16816.F32 R24, R68.reuse, R20, RZ ;  /* 0x000000144418723c */ /* 0x040fe600000018ff */
[----:B------:R-:W-:Y:S04]  /*143b0*/  LDSM.16.M88.4 R148, [R164+0x4800] ;  /* 0x00480000a494783b */ /* 0x000fe80000000200 */
[----:B------:R-:W-:Y:S01]  /*143c0*/  LDSM.16.M88.4 R184, [R164+0x7000] ;  /* 0x00700000a4b8783b */ /* 0x000fe20000000200 */
[C---:B-1----:R-:W-:Y:S03]  /*143d0*/  HMMA.16816.F32 R16, R68.reuse, R12, RZ ;  /* 0x0000000c4410723c */ /* 0x042fe600000018ff */
[----:B------:R-:W-:Y:S04]  /*143e0*/  LDSM.16.M88.4 R168, [R164+0x3000] ;  /* 0x00300000a4a8783b */ /* 0x000fe80000000200 */
[----:B------:R-:W-:Y:S01]  /*143f0*/  LDSM.16.M88.4 R188, [R230+0x3800] ;  /* 0x00380000e6bc783b */ /* 0x000fe20000000200 */
        /* <DEDUP_REMOVED lines=31> */
[----:B------:R3:W-:Y:S07]  /*145f0*/  LDSM.16.M88.4 R172, [R0] ;  /* 0x0000000000ac783b */ /* 0x0007ee0000000200 */
[C---:B------:R-:W-:Y:S08]  /*14600*/  HMMA.16816.F32 R64, R156.reuse, R136, R64 ;  /* 0x000000889c40723c */ /* 0x040ff00000001840 */
[C---:B-1----:R-:W-:Y:S08]  /*14610*/  HMMA.16816.F32 R176, R156.reuse, R140, R176 ;  /* 0x0000008c9cb0723c */ /* 0x042ff000000018b0 */
[----:B------:R-:W-:Y:S01]  /*14620*/  HMMA.16816.F32 R132, R156, R142, R132 ;  /* 0x0000008e9c84723c */ /* 0x000fe20000001884 */
[----:B------:R-:W1:Y:S01]  /*14630*/  LDSM.16.M88.4 R140, [R164+0x9000] ;  /* 0x00900000a48c783b */ /* 0x000e620000000200 */
[----:B---3--:R-:W-:-:S04]  /*14640*/  SHF.R.S32.HI R0, RZ, 0x1f, R39 ;  /* 0x0000001fff007819 */ /* 0x008fc80000011427 */
[----:B------:R-:W-:Y:S02]  /*14650*/  LEA.HI R0, R0, R39, RZ, 0x2 ;  /* 0x0000002700007211 */ /* 0x000fe400078f10ff */
[----:B--2---:R-:W-:Y:S02]  /*14660*/  HMMA.16816.F32 R88, R156, R144, R88 ;  /* 0x000000909c58723c */ /* 0x004fe40000001858 */
[----:B------:R-:W-:-:S04]  /*14670*/  SHF.R.S32.HI R0, RZ, 0x2, R0 ;  /* 0x00000002ff007819 */ /* 0x000fc80000011400 */
[----:B------:R-:W-:Y:S02]  /*14680*/  IADD3 R0, R38, 0x1, R0 ;  /* 0x0000000126007810 */ /* 0x000fe40007ffe000 */
[----:B------:R-:W-:Y:S01]  /*14690*/  HMMA.16816.F32 R84, R156, R146, R84 ;  /* 0x000000929c54723c */ /* 0x000fe20000001854 */
[----:B------:R-:W2:Y:S01]  /*146a0*/  LDSM.16.M88.4 R144, [R230+0x1800] ;  /* 0x00180000e690783b */ /* 0x000ea20000000200 */
[----:B------:R-:W-:-:S04]  /*146b0*/  IADD3 R0, R41, R0, -R234 ;  /* 0x0000000029007210 */ /* 0x000fc80007ffe8ea */
[----:B------:R-:W-:Y:S01]  /*146c0*/  IADD3 R165, R0, c[0x0][0x2e8], RZ ;  /* 0x0000ba0000a57a10 */ /* 0x000fe20007ffe0ff */
[----:B------:R-:W-:Y:S01]  /*146d0*/  IMAD.IADD R0, R2, 0x1, R37 ;  /* 0x0000000102007824 */ /* 0x000fe200078e0225 */
[C---:B------:R-:W-:Y:S01]  /*146e0*/  HMMA.16816.F32 R60, R156.reuse, R138, R60 ;  /* 0x0000008a9c3c723c */ /* 0x040fe2000000183c */
[----:B------:R-:W3:Y:S01]  /*146f0*/  LDSM.16.M88.4 R136, [R164+0x6000] ;  /* 0x00600000a488783b */ /* 0x000ee20000000200 */
[C---:B------:R-:W-:Y:S02]  /*14700*/  IADD3 R239, R165.reuse, 0x8, RZ ;  /* 0x00000008a5ef7810 */ /* 0x040fe40007ffe0ff */
[----:B------:R-:W-:Y:S02]  /*14710*/  IADD3 R38, R0, 0x1, RZ ;  /* 0x0000000100267810 */ /* 0x000fe40007ffe0ff */
[-C--:B------:R-:W-:Y:S02]  /*14720*/  IMNMX R165, R165, R41.reuse, PT ;  /* 0x00000029a5a57217 */ /* 0x080fe40003800200 */
[----:B------:R-:W-:Y:S01]  /*14730*/  HMMA.16816.F32 R32, R156, R160, R32 ;  /* 0x000000a09c20723c */ /* 0x000fe20000001820 */
[----:B------:R-:W-:-:S02]  /*14740*/  IMNMX R239, R239, R41, PT ;  /* 0x00000029efef7217 */ /* 0x000fc40003800200 */
[----:B------:R-:W-:Y:S01]  /*14750*/  LDSM.16.M88.4 R40, [R224+0x1800] ;  /* 0x00180000e028783b */ /* 0x000fe20000000200 */
[C---:B------:R-:W-:Y:S02]  /*14760*/  ISETP.GE.AND P2, PT, R38.reuse, R165, PT ;  /* 0x000000a52600720c */ /* 0x040fe40003f46270 */
[----:B------:R-:W-:Y:S02]  /*14770*/  ISETP.GE.AND P0, PT, R38, R239, PT ;  /* 0x000000ef2600720c */ /* 0x000fe40003f06270 */
[----:B------:R-:W-:Y:S01]  /*14780*/  HMMA.16816.F32 R28, R156, R162, R28 ;  /* 0x000000a29c1c723c */ /* 0x000fe2000000181c */
[----:B------:R-:W-:Y:S01]  /*14790*/  LDSM.16.M88.4 R160, [R164+0x9800] ;  /* 0x00980000a4a0783b */ /* 0x000fe20000000200 */
[C---:B------:R-:W-:Y:S02]  /*147a0*/  IADD3 R37, R0.reuse, 0x8, RZ ;  /* 0x0000000800257810 */ /* 0x040fe40007ffe0ff */
[----:B------:R-:W-:Y:S02]  /*147b0*/  IADD3 R38, R0, 0x9, RZ ;  /* 0x0000000900267810 */ /* 0x000fe40007ffe0ff */
[----:B------:R-:W-:-:S02]  /*147c0*/  ISETP.GE.AND P1, PT, R37, R165, PT ;  /* 0x000000a52500720c */ /* 0x000fc40003f26270 */
[C---:B------:R-:W-:Y:S01]  /*147d0*/  HMMA.16816.F32 R104, R156.reuse, R180, R104 ;  /* 0x000000b49c68723c */ /* 0x040fe20000001868 */
[----:B------:R-:W-:Y:S02]  /*147e0*/  ISETP.GE.AND P3, PT, R37, R239, PT ;  /* 0x000000ef2500720c */ /* 0x000fe40003f66270 */
[C---:B------:R-:W-:Y:S02]  /*147f0*/  ISETP.GE.AND P6, PT, R38.reuse, R165, PT ;  /* 0x000000a52600720c */ /* 0x040fe40003fc6270 */
[-C--:B------:R-:W-:Y:S02]  /*14800*/  ISETP.GE.AND P5, PT, R38, R239.reuse, PT ;  /* 0x000000ef2600720c */ /* 0x080fe40003fa6270 */
[----:B------:R-:W-:Y:S01]  /*14810*/  P2R R213, PR, RZ, 0x1 ;  /* 0x00000001ffd57803 */ /* 0x000fe20000000000 */
[----:B------:R-:W-:Y:S01]  /*14820*/  HMMA.16816.F32 R100, R156, R182, R100 ;  /* 0x000000b69c64723c */ /* 0x000fe20000001864 */
[----:B------:R-:W4:Y:S01]  /*14830*/  LDSM.16.M88.4 R180, [R230+0x2800] ;  /* 0x00280000e6b4783b */ /* 0x000f220000000200 */
[----:B------:R-:W-:-:S02]  /*14840*/  ISETP.GE.AND P0, PT, R0, R239, PT ;  /* 0x000000ef0000720c */ /* 0x000fc40003f06270 */
[C---:B------:R-:W-:Y:S02]  /*14850*/  IADD3 R37, R0.reuse, 0x10, RZ ;  /* 0x0000001000257810 */ /* 0x040fe40007ffe0ff */
[----:B------:R-:W-:Y:S02]  /*14860*/  IADD3 R38, R0, 0x11, RZ ;  /* 0x0000001100267810 */ /* 0x000fe40007ffe0ff */
[----:B-1----:R-:W-:Y:S01]  /*14870*/  HMMA.16816.F32 R80, R156, R140, R80 ;  /* 0x0000008c9c50723c */ /* 0x002fe20000001850 */
[----:B------:R-:W-:-:S07]  /*14880*/  ISETP.GE.AND P4, PT, R37, R165, PT ;  /* 0x000000a52500720c */ /* 0x000fce0003f86270 */
[----:B------:R-:W-:Y:S01]  /*14890*/  HMMA.16816.F32 R76, R156, R142, R76 ;  /* 0x0000008e9c4c723c */ /* 0x000fe2000000184c */
[----:B------:R-:W1:Y:S07]  /*148a0*/  LDSM.16.M88.4 R140, [R230+0x2000] ;  /* 0x00200000e68c783b */ /* 0x000e6e0000000200 */
[C---:B--2---:R-:W-:Y:S08]  /*148b0*/  HMMA.16816.F32 R32, R172.reuse, R144, R32 ;  /* 0x00000090ac20723c */ /* 0x044ff00000001820 */
[----:B------:R-:W-:Y:S01]  /*148c0*/  HMMA.16816.F32 R28, R172, R146, R28 ;  /* 0x00000092ac1c723c */ /* 0x000fe2000000181c */
[----:B------:R-:W2:Y:S07]  /*148d0*/  LDSM.16.M88.4 R144, [R230+0x6800] ;  /* 0x00680000e690783b */ /* 0x000eae0000000200 */
[C---:B------:R-:W-:Y:S08]  /*148e0*/  HMMA.16816.F32 R24, R156.reuse, R152, R24 ;  /* 0x000000989c18723c */ /* 0x040ff00000001818 */
[C---:B------:R-:W-:Y:S01]  /*148f0*/  HMMA.16816.F32 R20, R156.reuse, R154, R20 ;  /* 0x0000009a9c14723c */ /* 0x040fe20000001814 */
[----:B------:R-:W1:Y:S07]  /*14900*/  LDSM.16.M88.4 R152, [R230] ;  /* 0x00000000e698783b */ /* 0x000e6e0000000200 */
        /* <DEDUP_REMOVED lines=8> */
[----:B------:R-:W-:Y:S07]  /*14990*/  LDSM.16.M88.4 R184, [R229] ;  /* 0x00000000e5b8783b */ /* 0x000fee0000000200 */
[C---:B----4-:R-:W-:Y:S08]  /*149a0*/  HMMA.16816.F32 R16, R172.reuse, R180, R16 ;  /* 0x000000b4ac10723c */ /* 0x050ff00000001810 */
[C---:B------:R-:W-:Y:S01]  /*149b0*/  HMMA.16816.F32 R12, R172.reuse, R182, R12 ;  /* 0x000000b6ac0c723c */ /* 0x040fe2000000180c */
[----:B------:R-:W4:Y:S07]  /*149c0*/  LDSM.16.M88.4 R180, [R224] ;  /* 0x00000000e0b4783b */ /* 0x000f2e0000000200 */
[C---:B-1----:R-:W-:Y:S08]  /*149d0*/  HMMA.16816.F32 R24, R172.reuse, R140, R24 ;  /* 0x0000008cac18723c */ /* 0x042ff00000001818 */
[C---:B------:R-:W-:Y:S01]  /*149e0*/  HMMA.16816.F32 R20, R172.reuse, R142, R20 ;  /* 0x0000008eac14723c */ /* 0x040fe20000001814 */
[----:B------:R-:W1:Y:S07]  /*149f0*/  LDSM.16.M88.4 R140, [R230+0x7000] ;  /* 0x00700000e68c783b */ /* 0x000e6e0000000200 */
[C---:B--2---:R-:W-:Y:S08]  /*14a00*/  HMMA.16816.F32 R88, R172.reuse, R144, R88 ;  /* 0x00000090ac58723c */ /* 0x044ff00000001858 */
[C---:B------:R-:W-:Y:S01]  /*14a10*/  HMMA.16816.F32 R84, R172.reuse, R146, R84 ;  /* 0x00000092ac54723c */ /* 0x040fe20000001854 */
[----:B------:R-:W2:Y:S07]  /*14a20*/  LDSM.16.M88.4 R144, [R224+0x800] ;  /* 0x00080000e090783b */ /* 0x000eae0000000200 */
[----:B------:R-:W-:Y:S08]  /*14a30*/  HMMA.16816.F32 R60, R172, R154, R60 ;  /* 0x0000009aac3c723c */ /* 0x000ff0000000183c */
[C---:B------:R-:W-:Y:S08]  /*14a40*/  HMMA.16816.F32 R120, R156.reuse, R148, R120 ;  /* 0x000000949c78723c */ /* 0x040ff00000001878 */
[----:B------:R-:W-:Y:S01]  /*14a50*/  HMMA.16816.F32 R116, R156, R150, R116 ;  /* 0x000000969c74723c */ /* 0x000fe20000001874 */
[----:B------:R-:W1:Y:S07]  /*14a60*/  LDSM.16.M88.4 R148, [R230+0x1000] ;  /* 0x00100000e694783b */ /* 0x000e6e0000000200 */
[C---:B------:R-:W-:Y:S01]  /*14a70*/  HMMA.16816.F32 R64, R172.reuse, R152, R64 ;  /* 0x00000098ac40723c */ /* 0x040fe20000001840 */
[----:B------:R-:W-:Y:S07]  /*14a80*/  LDSM.16.M88.4 R152, [R230+0x5800] ;  /* 0x00580000e698783b */ /* 0x000fee0000000200 */
[C---:B---3--:R-:W-:Y:S08]  /*14a90*/  HMMA.16816.F32 R56, R172.reuse, R136, R56 ;  /* 0x00000088ac38723c */ /* 0x048ff00000001838 */
[----:B------:R-:W-:Y:S01]  /*14aa0*/  HMMA.16816.F32 R52, R172, R138, R52 ;  /* 0x0000008aac34723c */ /* 0x000fe20000001834 */
[----:B------:R-:W3:Y:S07]  /*14ab0*/  LDSM.16.M88.4 R136, [R230+0x3000] ;  /* 0x00300000e688783b */ /* 0x000eee0000000200 */
[----:B------:R-:W-:Y:S08]  /*14ac0*/  HMMA.16816.F32 R48, R156, R168, R48 ;  /* 0x000000a89c30723c */ /* 0x000ff00000001830 */
[----:B----4-:R-:W-:Y:S08]  /*14ad0*/  HMMA.16816.F32 R60, R184, R182, R60 ;  /* 0x000000b6b83c723c */ /* 0x010ff0000000183c */
[----:B------:R-:W-:Y:S01]  /*14ae0*/  HMMA.16816.F32 R44, R156, R170, R44 ;  /* 0x000000aa9c2c723c */ /* 0x000fe2000000182c */
[----:B------:R-:W-:Y:S07]  /*14af0*/  LDSM.16.M88.4 R168, [R164+0x8000] ;  /* 0x00800000a4a8783b */ /* 0x000fee0000000200 */
[C---:B-1----:R-:W-:Y:S08]  /*14b00*/  HMMA.16816.F32 R80, R172.reuse, R140, R80 ;  /* 0x0000008cac50723c */ /* 0x042ff00000001850 */
[----:B------:R-:W-:Y:S01]  /*14b10*/  HMMA.16816.F32 R76, R172, R142, R76 ;  /* 0x0000008eac4c723c */ /* 0x000fe2000000184c */
[----:B------:R-:W1:Y:S01]  /*14b20*/  LDSM.16.M88.4 R140, [R224+0x1000] ;  /* 0x00100000e08c783b */ /* 0x000e620000000200 */
[----:B------:R-:W-:-:S02]  /*14b30*/  FSEL R211, R60, -INF , !P1 ;  /* 0xff8000003cd37808 */ /* 0x000fc40004800000 */
[----:B------:R-:W-:Y:S02]  /*14b40*/  FSEL R207, R62, -INF , !P3 ;  /* 0xff8000003ecf7808 */ /* 0x000fe40005800000 */
[----:B------:R-:W-:Y:S02]  /*14b50*/  FSEL R210, R61, -INF , !P6 ;  /* 0xff8000003dd27808 */ /* 0x000fe40007000000 */
[----:B------:R-:W-:Y:S01]  /*14b60*/  HMMA.16816.F32 R64, R184, R180, R64 ;  /* 0x000000b4b840723c */ /* 0x000fe20000001840 */
[----:B------:R-:W-:Y:S02]  /*14b70*/  FSEL R209, R63, -INF , !P5 ;  /* 0xff8000003fd17808 */ /* 0x000fe40006800000 */
[----:B------:R-:W4:Y:S01]  /*14b80*/  LDSM.16.M88.4 R60, [R224+0x2000] ;  /* 0x00200000e03c783b */ /* 0x000f220000000200 */
[----:B------:R-:W-:-:S04]  /*14b90*/  ISETP.GE.AND P1, PT, R38, R165, PT ;  /* 0x000000a52600720c */ /* 0x000fc80003f26270 */
[----:B--2---:R-:W-:Y:S08]  /*14ba0*/  HMMA.16816.F32 R56, R184, R144, R56 ;  /* 0x00000090b838723c */ /* 0x004ff00000001838 */
[----:B------:R-:W-:Y:S08]  /*14bb0*/  HMMA.16816.F32 R48, R172, R148, R48 ;  /* 0x00000094ac30723c */ /* 0x000ff00000001830 */
[----:B------:R-:W-:Y:S01]  /*14bc0*/  HMMA.16816.F32 R52, R184, R146, R52 ;  /* 0x00000092b834723c */ /* 0x000fe20000001834 */
[----:B------:R-:W-:-:S02]  /*14bd0*/  FSEL R205, R66, -INF , !P0 ;  /* 0xff80000042cd7808 */ /* 0x000fc40004000000 */
[----:B------:R-:W-:Y:S02]  /*14be0*/  FSEL R212, R65, -INF , !P2 ;  /* 0xff80000041d47808 */ /* 0x000fe40005000000 */
[-C--:B------:R-:W-:Y:S02]  /*14bf0*/  ISETP.GE.AND P0, PT, R37, R239.reuse, PT ;  /* 0x000000ef2500720c */ /* 0x080fe40003f06270 */
[----:B------:R-:W-:Y:S01]  /*14c00*/  ISETP.GE.AND P2, PT, R38, R239, PT ;  /* 0x000000ef2600720c */ /* 0x000fe20003f46270 */
[----:B------:R-:W-:Y:S01]  /*14c10*/  HMMA.16816.F32 R44, R172, R150, R44 ;  /* 0x00000096ac2c723c */ /* 0x000fe2000000182c */
[C---:B------:R-:W-:Y:S01]  /*14c20*/  IADD3 R37, R0.reuse, 0x18, RZ ;  /* 0x0000001800257810 */ /* 0x040fe20007ffe0ff */
[----:B------:R-:W-:Y:S01]  /*14c30*/  LDSM.16.M88.4 R148, [R230+0x6000] ;  /* 0x00600000e694783b */ /* 0x000fe20000000200 */
[----:B------:R-:W-:Y:S02]  /*14c40*/  IADD3 R38, R0, 0x19, RZ ;  /* 0x0000001900267810 */ /* 0x000fe40007ffe0ff */
[----:B------:R-:W-:-:S02]  /*14c50*/  FSEL R208, R56, -INF , !P4 ;  /* 0xff80000038d07808 */ /* 0x000fc40006000000 */
[----:B------:R-:W-:Y:S01]  /*14c60*/  FSEL R58, R58, -INF , !P0 ;  /* 0xff8000003a3a7808 */ /* 0x000fe20004000000 */
[C---:B---3--:R-:W-:Y:S01]  /*14c70*/  HMMA.16816.F32 R8, R172.reuse, R136, R8 ;  /* 0x00000088ac08723c */ /* 0x048fe20000001808 */
[C---:B------:R-:W-:Y:S02]  /*14c80*/  ISETP.GE.AND P5, PT, R37.reuse, R165, PT ;  /* 0x000000a52500720c */ /* 0x040fe40003fa6270 */
[----:B------:R-:W-:Y:S02]  /*14c90*/  ISETP.GE.AND P4, PT, R37, R239, PT ;  /* 0x000000ef2500720c */ /* 0x000fe40003f86270 */
[C---:B------:R-:W-:Y:S02]  /*14ca0*/  ISETP.GE.AND P3, PT, R38.reuse, R165, PT ;  /* 0x000000a52600720c */ /* 0x040fe40003f66270 */
[----:B------:R-:W-:Y:S01]  /*14cb0*/  ISETP.GE.AND P0, PT, R38, R239, PT ;  /* 0x000000ef2600720c */ /* 0x000fe20003f06270 */
[----:B------:R-:W-:Y:S01]  /*14cc0*/  HMMA.16816.F32 R4, R172, R138, R4 ;  /* 0x0000008aac04723c */ /* 0x000fe20000001804 */
[----:B------:R-:W2:Y:S01]  /*14cd0*/  LDSM.16.M88.4 R136, [R230+0x7800] ;  /* 0x00780000e688783b */ /* 0x000ea20000000200 */
[----:B------:R-:W-:-:S02]  /*14ce0*/  FSEL R206, R57, -INF , !P1 ;  /* 0xff80000039ce7808 */ /* 0x000fc40004800000 */
[----:B------:R-:W-:Y:S02]  /*14cf0*/  FSEL R204, R52, -INF , !P5 ;  /* 0xff80000034cc7808 */ /* 0x000fe40006800000 */
[----:B------:R-:W-:Y:S02]  /*14d00*/  FSEL R56, R54, -INF , !P4 ;  /* 0xff80000036387808 */ /* 0x000fe40006000000 */
[----:B-1----:R-:W-:Y:S01]  /*14d10*/  HMMA.16816.F32 R48, R184, R140, R48 ;  /* 0x0000008cb830723c */ /* 0x002fe20000001830 */
[----:B------:R-:W-:Y:S02]  /*14d20*/  FSEL R57, R53, -INF , !P3 ;  /* 0xff80000035397808 */ /* 0x000fe40005800000 */
[----:B------:R-:W-:Y:S02]  /*14d30*/  FSEL R203, R55, -INF , !P0 ;  /* 0xff80000037cb7808 */ /* 0x000fe40004000000 */
[----:B------:R-:W1:Y:S01]  /*14d40*/  LDSM.16.M88.4 R52, [R224+0x2800] ;  /* 0x00280000e034783b */ /* 0x000e620000000200 */
[----:B------:R-:W-:-:S02]  /*14d50*/  IADD3 R37, R0, 0x20, RZ ;  /* 0x0000002000257810 */ /* 0x000fc40007ffe0ff */
[----:B------:R-:W-:Y:S01]  /*14d60*/  HMMA.16816.F32 R44, R184, R142, R44 ;  /* 0x0000008eb82c723c */ /* 0x000fe2000000182c */
        /* <DEDUP_REMOVED lines=8> */
[C---:B------:R-:W-:Y:S01]  /*14df0*/  ISETP.GE.AND P3, PT, R37.reuse, R165, PT ;  /* 0x000000a52500720c */ /* 0x040fe20003f66270 */
[C---:B------:R-:W-:Y:S01]  /*14e00*/  HMMA.16816.F32 R32, R184.reuse, R40, R32 ;  /* 0x00000028b820723c */ /* 0x040fe20000001820 */
[----:B------:R-:W-:Y:S02]  /*14e10*/  ISETP.GE.AND P0, PT, R37, R239, PT ;  /* 0x000000ef2500720c */ /* 0x000fe40003f06270 */
[C---:B------:R-:W-:Y:S02]  /*14e20*/  IADD3 R38, R0.reuse, 0x29, RZ ;  /* 0x0000002900267810 */ /* 0x040fe40007ffe0ff */
[----:B------:R-:W-:Y:S02]  /*14e30*/  IADD3 R37, R0, 0x30, RZ ;  /* 0x0000003000257810 */ /* 0x000fe40007ffe0ff */
[----:B------:R-:W-:Y:S01]  /*14e40*/  FSEL R202, R48, -INF , !P1 ;  /* 0xff80000030ca7808 */ /* 0x000fe20004800000 */
[----:B------:R-:W-:Y:S01]  /*14e50*/  HMMA.16816.F32 R28, R184, R42, R28 ;  /* 0x0000002ab81c723c */ /* 0x000fe2000000181c */
[----:B------:R-:W3:Y:S01]  /*14e60*/  LDSM.16.M88.4 R40, [R224+0x3000] ;  /* 0x00300000e028783b */ /* 0x000ee20000000200 */
[----:B------:R-:W-:-:S02]  /*14e70*/  FSEL R200, R50, -INF , !P2 ;  /* 0xff80000032c87808 */ /* 0x000fc40005000000 */
[----:B------:R-:W-:Y:S02]  /*14e80*/  FSEL R49, R49, -INF , !P5 ;  /* 0xff80000031317808 */ /* 0x000fe40006800000 */
[----:B------:R-:W-:Y:S02]  /*14e90*/  FSEL R198, R51, -INF , !P4 ;  /* 0xff80000033c67808 */ /* 0x000fe40006000000 */
[----:B------:R-:W-:Y:S01]  /*14ea0*/  HMMA.16816.F32 R68, R156, R162, R68 ;  /* 0x000000a29c44723c */ /* 0x000fe20000001844 */
[C---:B------:R-:W-:Y:S01]  /*14eb0*/  ISETP.GE.AND P1, PT, R38.reuse, R165, PT ;  /* 0x000000a52600720c */ /* 0x040fe20003f26270 */
[----:B------:R-:W-:Y:S01]  /*14ec0*/  LDSM.16.M88.4 R160, [R230+0x4800] ;  /* 0x00480000e6a0783b */ /* 0x000fe20000000200 */
[----:B------:R-:W-:Y:S02]  /*14ed0*/  ISETP.GE.AND P2, PT, R38, R239, PT ;  /* 0x000000ef2600720c */ /* 0x000fe40003f46270 */
[C---:B------:R-:W-:Y:S02]  /*14ee0*/  ISETP.GE.AND P5, PT, R37.reuse, R165, PT ;  /* 0x000000a52500720c */ /* 0x040fe40003fa6270 */
[----:B------:R-:W-:Y:S01]  /*14ef0*/  ISETP.GE.AND P4, PT, R37, R239, PT ;  /* 0x000000ef2500720c */ /* 0x000fe20003f86270 */
[----:B----4-:R-:W-:Y:S01]  /*14f00*/  HMMA.16816.F32 R24, R184, R60, R24 ;  /* 0x0000003cb818723c */ /* 0x010fe20000001818 */
[----:B------:R-:W-:-:S02]  /*14f10*/  IADD3 R38, R0, 0x31, RZ ;  /* 0x0000003100267810 */ /* 0x000fc40007ffe0ff */
[----:B------:R-:W-:Y:S02]  /*14f20*/  IADD3 R37, R0, 0x38, RZ ;  /* 0x0000003800257810 */ /* 0x000fe40007ffe0ff */
[----:B------:R-:W-:Y:S02]  /*14f30*/  FSEL R48, R44, -INF , !P3 ;  /* 0xff8000002c307808 */ /* 0x000fe40005800000 */
[----:B------:R-:W-:Y:S01]  /*14f40*/  FSEL R199, R46, -INF , !P0 ;  /* 0xff8000002ec77808 */ /* 0x000fe20004000000 */
[----:B------:R-:W-:Y:S01]  /*14f50*/  HMMA.16816.F32 R96, R156, R168, R96 ;  /* 0x000000a89c60723c */ /* 0x000fe20000001860 */
[----:B------:R-:W-:Y:S02]  /*14f60*/  FSEL R201, R45, -INF , !P1 ;  /* 0xff8000002dc97808 */ /* 0x000fe40004800000 */
[C---:B------:R-:W-:Y:S02]  /*14f70*/  ISETP.GE.AND P3, PT, R38.reuse, R165, PT ;  /* 0x000000a52600720c */ /* 0x040fe40003f66270 */
[----:B------:R-:W-:-:S02]  /*14f80*/  ISETP.GE.AND P0, PT, R38, R239, PT ;  /* 0x000000ef2600720c */ /* 0x000fc40003f06270 */
[----:B------:R-:W-:Y:S01]  /*14f90*/  ISETP.GE.AND P1, PT, R37, R165, PT ;  /* 0x000000a52500720c */ /* 0x000fe20003f26270 */
[----:B------:R-:W-:Y:S01]  /*14fa0*/  HMMA.16816.F32 R92, R156, R170, R92 ;  /* 0x000000aa9c5c723c */ /* 0x000fe2000000185c */
[----:B------:R-:W4:Y:S01]  /*14fb0*/  LDSM.16.M88.4 R156, [R230+0x5000] ;  /* 0x00500000e69c783b */ /* 0x000f220000000200 */
[----:B------:R-:W-:Y:S02]  /*14fc0*/  IADD3 R38, R0, 0x39, RZ ;  /* 0x0000003900267810 */ /* 0x000fe40007ffe0ff */
[----:B------:R-:W-:Y:S01]  /*14fd0*/  FSEL R141, R34, -INF , !P4 ;  /* 0xff800000228d7808 */ /* 0x000fe20006000000 */
[----:B------:R-:W3:Y:S01]  /*14fe0*/  LDSM.16.M88.4 R168, [R230+0x4000] ;  /* 0x00400000e6a8783b */ /* 0x000ee20000000200 */
[----:B------:R-:W-:Y:S02]  /*14ff0*/  FSEL R196, R28, -INF , !P1 ;  /* 0xff8000001cc47808 */ /* 0x000fe40004800000 */
[----:B------:R-:W-:Y:S01]  /*15000*/  HMMA.16816.F32 R20, R184, R62, R20 ;  /* 0x0000003eb814723c */ /* 0x000fe20000001814 */
[----:B------:R-:W-:-:S02]  /*15010*/  FSEL R197, R47, -INF , !P2 ;  /* 0xff8000002fc57808 */ /* 0x000fc40005000000 */
[-C--:B------:R-:W-:Y:S02]  /*15020*/  ISETP.GE.AND P4, PT, R38, R239.reuse, PT ;  /* 0x000000ef2600720c */ /* 0x080fe40003f86270 */
[----:B------:R-:W-:Y:S02]  /*15030*/  IADD3 R28, R0, 0x48, RZ ;  /* 0x00000048001c7810 */ /* 0x000fe40007ffe0ff */
[-C--:B------:R-:W-:Y:S01]  /*15040*/  ISETP.GE.AND P2, PT, R37, R239.reuse, PT ;  /* 0x000000ef2500720c */ /* 0x080fe20003f46270 */
[----:B--2---:R-:W-:Y:S01]  /*15050*/  HMMA.16816.F32 R72, R172, R136, R72 ;  /* 0x00000088ac48723c */ /* 0x004fe20000001848 */
[----:B------:R-:W-:Y:S02]  /*15060*/  FSEL R144, R31, -INF , !P4 ;  /* 0xff8000001f907808 */ /* 0x000fe40006000000 */
[----:B------:R-:W-:Y:S02]  /*15070*/  FSEL R143, R30, -INF , !P2 ;  /* 0xff8000001e8f7808 */ /* 0x000fe40005000000 */
[----:B------:R-:W-:-:S02]  /*15080*/  ISETP.GE.AND P4, PT, R28, R239, PT ;  /* 0x000000ef1c00720c */ /* 0x000fc40003f86270 */
[----:B------:R-:W-:Y:S01]  /*15090*/  FSEL R136, R32, -INF , !P5 ;  /* 0xff80000020887808 */ /* 0x000fe20006800000 */
[----:B------:R-:W-:Y:S01]  /*150a0*/  HMMA.16816.F32 R68, R172, R138, R68 ;  /* 0x0000008aac44723c */ /* 0x000fe20000001844 */
[----:B------:R-:W-:Y:S02]  /*150b0*/  ISETP.GE.AND P5, PT, R38, R165, PT ;  /* 0x000000a52600720c */ /* 0x000fe40003fa6270 */
[C---:B------:R-:W-:Y:S02]  /*150c0*/  IADD3 R32, R0.reuse, 0x40, RZ ;  /* 0x0000004000207810 */ /* 0x040fe40007ffe0ff */
[----:B------:R-:W-:Y:S02]  /*150d0*/  FSEL R140, R29, -INF , !P5 ;  /* 0xff8000001d8c7808 */ /* 0x000fe40006800000 */
[----:B------:R-:W-:Y:S01]  /*150e0*/  FSEL R139, R33, -INF , !P3 ;  /* 0xff800000218b7808 */ /* 0x000fe20005800000 */
[----:B-1----:R-:W-:Y:S01]  /*150f0*/  HMMA.16816.F32 R16, R184, R52, R16 ;  /* 0x00000034b810723c */ /* 0x002fe20000001810 */
[----:B------:R-:W-:-:S02]  /*15100*/  IADD3 R33, R0, 0x41, RZ ;  /* 0x0000004100217810 */ /* 0x000fc40007ffe0ff */
[-C--:B------:R-:W-:Y:S02]  /*15110*/  ISETP.GE.AND P5, PT, R28, R165.reuse, PT ;  /* 0x000000a51c00720c */ /* 0x080fe40003fa6270 */
[-C--:B------:R-:W-:Y:S01]  /*15120*/  ISETP.GE.AND P3, PT, R32, R165.reuse, PT ;  /* 0x000000a52000720c */ /* 0x080fe20003f66270 */
[----:B------:R-:W1:Y:S01]  /*15130*/  LDSM.16.M88.4 R28, [R224+0x3800] ;  /* 0x00380000e01c783b */ /* 0x000e620000000200 */
[----:B------:R-:W-:Y:S01]  /*15140*/  ISETP.GE.AND P1, PT, R33, R165, PT ;  /* 0x000000a52100720c */ /* 0x000fe20003f26270 */
[----:B------:R-:W-:Y:S01]  /*15150*/  HMMA.16816.F32 R12, R184, R54, R12 ;  /* 0x00000036b80c723c */ /* 0x000fe2000000180c */
[----:B------:R-:W-:Y:S02]  /*15160*/  FSEL R142, R35, -INF , !P0 ;  /* 0xff800000238e7808 */ /* 0x000fe40004000000 */
[----:B------:R-:W-:Y:S02]  /*15170*/  ISETP.GE.AND P2, PT, R33, R239, PT ;  /* 0x000000ef2100720c */ /* 0x000fe40003f46270 */
[----:B------:R-:W-:-:S02]  /*15180*/  FSEL R146, R24, -INF , !P3 ;  /* 0xff80000018927808 */ /* 0x000fc40005800000 */
[----:B------:R-:W-:Y:S01]  /*15190*/  FSEL R145, R25, -INF , !P1 ;  /* 0xff80000019917808 */ /* 0x000fe20004800000 */
[C---:B------:R-:W-:Y:S01]  /*151a0*/  HMMA.16816.F32 R92, R172.reuse, R150, R92 ;  /* 0x00000096ac5c723c */ /* 0x040fe2000000185c */
[----:B------:R-:W-:Y:S02]  /*151b0*/  ISETP.GE.AND P0, PT, R32, R239, PT ;  /* 0x000000ef2000720c */ /* 0x000fe40003f06270 */
[C---:B------:R-:W-:Y:S02]  /*151c0*/  IADD3 R24, R0.reuse, 0x50, RZ ;  /* 0x0000005000187810 */ /* 0x040fe40007ffe0ff */
[----:B------:R-:W-:Y:S02]  /*151d0*/  IADD3 R25, R0, 0x51, RZ ;  /* 0x0000005100197810 */ /* 0x000fe40007ffe0ff */
[----:B------:R-:W-:Y:S01]  /*151e0*/  FSEL R150, R27, -INF , !P2 ;  /* 0xff8000001b967808 */ /* 0x000fe20005000000 */
[----:B------:R-:W-:Y:S01]  /*151f0*/  HMMA.16816.F32 R96, R172, R148, R96 ;  /* 0x00000094ac60723c */ /* 0x000fe20000001860 */
[----:B------:R-:W-:-:S02]  /*15200*/  FSEL R147, R20, -INF , !P5 ;  /* 0xff80000014937808 */ /* 0x000fc40006800000 */
[----:B------:R-:W-:Y:S02]  /*15210*/  FSEL R151, R22, -INF , !P4 ;  /* 0xff80000016977808 */ /* 0x000fe40006000000 */
[----:B------:R-:W-:Y:S02]  /*15220*/  ISETP.GE.AND P1, PT, R24, R165, PT ;  /* 0x000000a51800720c */ /* 0x000fe40003f26270 */
[----:B------:R-:W-:Y:S01]  /*15230*/  FSEL R149, R26, -INF , !P0 ;  /* 0xff8000001a957808 */ /* 0x000fe20004000000 */
[----:B------:R-:W-:Y:S01]  /*15240*/  HMMA.16816.F32 R176, R172, R188, R176 ;  /* 0x000000bcacb0723c */ /* 0x000fe200000018b0 */
[----:B------:R-:W-:Y:S02]  /*15250*/  ISETP.GE.AND P2, PT, R24, R239, PT ;  /* 0x000000ef1800720c */ /* 0x000fe40003f46270 */
[C---:B------:R-:W-:Y:S02]  /*15260*/  ISETP.GE.AND P5, PT, R25.reuse, R165, PT ;  /* 0x000000a51900720c */ /* 0x040fe40003fa6270 */
[----:B------:R-:W-:-:S02]  /*15270*/  ISETP.GE.AND P4, PT, R25, R239, PT ;  /* 0x000000ef1900720c */ /* 0x000fc40003f86270 */
[C---:B------:R-:W-:Y:S01]  /*15280*/  IADD3 R32, R0.reuse, 0x49, RZ ;  /* 0x0000004900207810 */ /* 0x040fe20007ffe0ff */
[----:B---3--:R-:W-:Y:S01]  /*15290*/  HMMA.16816.F32 R24, R184, R40, R8 ;  /* 0x00000028b818723c */ /* 0x008fe20000001808 */
[----:B------:R-:W2:Y:S01]  /*152a0*/  LDSM.16.M88.4 R8, [R224+0x4000] ;  /* 0x00400000e008783b */ /* 0x000ea20000000200 */
[----:B------:R-:W-:Y:S02]  /*152b0*/  IADD3 R20, R0, 0x58, RZ ;  /* 0x0000005800147810 */ /* 0x000fe40007ffe0ff */
[C---:B------:R-:W-:Y:S02]  /*152c0*/  ISETP.GE.AND P3, PT, R32.reuse, R165, PT ;  /* 0x000000a52000720c */ /* 0x040fe40003f66270 */
[----:B------:R-:W-:Y:S02]  /*152d0*/  ISETP.GE.AND P0, PT, R32, R239, PT ;  /* 0x000000ef2000720c */ /* 0x000fe40003f06270 */
[----:B------:R-:W-:Y:S01]  /*152e0*/  FSEL R148, R21, -INF , !P3 ;  /* 0xff80000015947808 */ /* 0x000fe20005800000 */
[----:B----4-:R-:W-:Y:S01]  /*152f0*/  HMMA.16816.F32 R112, R172, R156, R112 ;  /* 0x0000009cac70723c */ /* 0x010fe20000001870 */
[----:B------:R-:W-:-:S02]  /*15300*/  ISETP.GE.AND P3, PT, R20, R165, PT ;  /* 0x000000a51400720c */ /* 0x000fc40003f66270 */
[----:B------:R-:W-:-:S04]  /*15310*/  IADD3 R21, R0, 0x59, RZ ;  /* 0x0000005900157810 */ /* 0x000fc80007ffe0ff */
[----:B------:R-:W-:Y:S01]  /*15320*/  FSEL R156, R16, -INF , !P1 ;  /* 0xff800000109c7808 */ /* 0x000fe20004800000 */
[----:B------:R-:W-:Y:S01]  /*15330*/  HMMA.16816.F32 R108, R172, R158, R108 ;  /* 0x0000009eac6c723c */ /* 0x000fe2000000186c */
[----:B------:R-:W-:Y:S02]  /*15340*/  FSEL R157, R12, -INF , !P3 ;  /* 0xff8000000c9d7808 */ /* 0x000fe40005800000 */
[C---:B------:R-:W-:Y:S02]  /*15350*/  ISETP.GE.AND P1, PT, R21.reuse, R165, PT ;  /* 0x000000a51500720c */ /* 0x040fe40003f26270 */
[----:B------:R-:W-:Y:S02]  /*15360*/  IADD3 R12, R0, 0x68, RZ ;  /* 0x00000068000c7810 */ /* 0x000fe40007ffe0ff */
[----:B------:R-:W-:Y:S01]  /*15370*/  FSEL R159, R18, -INF , !P2 ;  /* 0xff800000129f7808 */ /* 0x000fe20005000000 */
[----:B------:R-:W-:Y:S01]  /*15380*/  HMMA.16816.F32 R4, R184, R42, R4 ;  /* 0x0000002ab804723c */ /* 0x000fe20000001804 */
[----:B------:R-:W-:-:S02]  /*15390*/  ISETP.GE.AND P2, PT, R21, R239, PT ;  /* 0x000000ef1500720c */ /* 0x000fc40003f46270 */
[----:B------:R-:W-:Y:S02]  /*153a0*/  FSEL R158, R13, -INF , !P1 ;  /* 0xff8000000d9e7808 */ /* 0x000fe40004800000 */
[----:B------:R-:W-:Y:S02]  /*153b0*/  ISETP.GE.AND P1, PT, R12, R165, PT ;  /* 0x000000a50c00720c */ /* 0x000fe40003f26270 */
[C---:B------:R-:W-:Y:S01]  /*153c0*/  IADD3 R16, R0.reuse, 0x60, RZ ;  /* 0x0000006000107810 */ /* 0x040fe20007ffe0ff */
[----:B------:R-:W-:Y:S01]  /*153d0*/  HMMA.16816.F32 R104, R172, R152, R104 ;  /* 0x00000098ac68723c */ /* 0x000fe20000001868 */
[----:B------:R-:W-:-:S06]  /*153e0*/  IADD3 R21, R0, 0x71, RZ ;  /* 0x0000007100157810 */ /* 0x000fcc0007ffe0ff */
[----:B------:R-:W-:Y:S01]  /*153f0*/  FSEL R152, R23, -INF , !P0 ;  /* 0xff80000017987808 */ /* 0x000fe20004000000 */
[----:B------:R-:W-:Y:S01]  /*15400*/  HMMA.16816.F32 R132, R172, R190, R132 ;  /* 0x000000beac84723c */ /* 0x000fe20000001884 */
[----:B------:R-:W-:Y:S02]  /*15410*/  ISETP.GE.AND P0, PT, R20, R239, PT ;  /* 0x000000ef1400720c */ /* 0x000fe40003f06270 */
[----:B------:R-:W-:-:S05]  /*15420*/  IADD3 R20, R0, 0x69, RZ ;  /* 0x0000006900147810 */ /* 0x000fca0007ffe0ff */
[C---:B------:R-:W-:Y:S07]  /*15430*/  HMMA.16816.F32 R128, R172.reuse, R168, R128 ;  /* 0x000000a8ac80723c */ /* 0x040fee0000001880 */
[----:B------:R-:W-:Y:S01]  /*15440*/  FSEL R169, R15, -INF , !P2 ;  /* 0xff8000000fa97808 */ /* 0x000fe20005000000 */
[----:B------:R-:W-:Y:S01]  /*15450*/  HMMA.16816.F32 R100, R172, R154, R100 ;  /* 0x0000009aac64723c */ /* 0x000fe20000001864 */
[----:B------:R-:W-:Y:S02]  /*15460*/  FSEL R168, R14, -INF , !P0 ;  /* 0xff8000000ea87808 */ /* 0x000fe40004000000 */
[----:B------:R-:W-:-:S02]  /*15470*/  ISETP.GE.AND P2, PT, R12, R239, PT ;  /* 0x000000ef0c00720c */ /* 0x000fc40003f46270 */
[----:B------:R-:W3:Y:S02]  /*15480*/  LDSM.16.M88.4 R12, [R224+0x4800] ;  /* 0x00480000e00c783b */ /* 0x000ee40000000200 */
[----:B------:R-:W-:Y:S01]  /*15490*/  FSEL R155, R17, -INF , !P5 ;  /* 0xff800000119b7808 */ /* 0x000fe20006800000 */
[C---:B------:R-:W-:Y:S01]  /*154a0*/  HMMA.16816.F32 R120, R172.reuse, R160, R120 ;  /* 0x000000a0ac78723c */ /* 0x040fe20000001878 */
[----:B------:R-:W-:Y:S02]  /*154b0*/  IADD3 R17, R0, 0x61, RZ ;  /* 0x0000006100117810 */ /* 0x000fe40007ffe0ff */
[CC--:B------:R-:W-:Y:S02]  /*154c0*/  ISETP.GE.AND P5, PT, R16.reuse, R165.reuse, PT ;  /* 0x000000a51000720c */ /* 0x0c0fe40003fa6270 */
[----:B------:R-:W-:Y:S02]  /*154d0*/  ISETP.GE.AND P3, PT, R17, R165, PT ;  /* 0x000000a51100720c */ /* 0x000fe40003f66270 */
[----:B------:R-:W-:Y:S01]  /*154e0*/  FSEL R160, R19, -INF , !P4 ;  /* 0xff80000013a07808 */ /* 0x000fe20006000000 */
[----:B------:R-:W-:Y:S01]  /*154f0*/  HMMA.16816.F32 R124, R172, R170, R124 ;  /* 0x000000aaac7c723c */ /* 0x000fe2000000187c */
[----:B------:R-:W-:-:S02]  /*15500*/  ISETP.GE.AND P4, PT, R16, R239, PT ;  /* 0x000000ef1000720c */ /* 0x000fc40003f86270 */
[-C--:B------:R-:W-:Y:S02]  /*15510*/  ISETP.GE.AND P0, PT, R17, R239.reuse, PT ;  /* 0x000000ef1100720c */ /* 0x080fe40003f06270 */
[----:B------:R-:W-:Y:S02]  /*15520*/  FSEL R183, R6, -INF , !P2 ;  /* 0xff80000006b77808 */ /* 0x000fe40005000000 */
[-C--:B------:R-:W-:Y:S01]  /*15530*/  ISETP.GE.AND P2, PT, R21, R239.reuse, PT ;  /* 0x000000ef1500720c */ /* 0x080fe20003f46270 */
[----:B-1----:R-:W-:Y:S07]  /*15540*/  HMMA.16816.F32 R16, R184, R28, R176 ;  /* 0x0000001cb810723c */ /* 0x002fee00000018b0 */
[----:B------:R-:W-:Y:S01]  /*15550*/  FSEL R178, R26, -INF , !P4 ;  /* 0xff8000001ab27808 */ /* 0x000fe20006000000 */
[----:B------:R-:W-:Y:S01]  /*15560*/  HMMA.16816.F32 R116, R172, R162, R116 ;  /* 0x000000a2ac74723c */ /* 0x000fe20000001874 */
[----:B------:R-:W-:-:S02]  /*15570*/  ISETP.GE.AND P4, PT, R20, R239, PT ;  /* 0x000000ef1400720c */ /* 0x000fc40003f86270 */
[----:B------:R-:W-:Y:S02]  /*15580*/  FSEL R179, R27, -INF , !P0 ;  /* 0xff8000001bb37808 */ /* 0x000fe40004000000 */
[----:B------:R-:W-:Y:S02]  /*15590*/  FSEL R195, R7, -INF , !P4 ;  /* 0xff80000007c37808 */ /* 0x000fe40006000000 */
[----:B------:R-:W-:Y:S01]  /*155a0*/  FSEL R174, R24, -INF , !P5 ;  /* 0xff80000018ae7808 */ /* 0x000fe20006800000 */
[----:B------:R-:W-:Y:S01]  /*155b0*/  HMMA.16816.F32 R132, R184, R30, R132 ;  /* 0x0000001eb884723c */ /* 0x000fe20000001884 */
[----:B------:R-:W-:Y:S02]  /*155c0*/  FSEL R175, R4, -INF , !P1 ;  /* 0xff80000004af7808 */ /* 0x000fe40004800000 */
[----:B------:R-:W-:Y:S02]  /*155d0*/  ISETP.GE.AND P5, PT, R20, R165, PT ;  /* 0x000000a51400720c */ /* 0x000fe40003fa6270 */
[----:B------:R-:W-:-:S02]  /*155e0*/  IADD3 R4, R0, 0x78, RZ ;  /* 0x0000007800047810 */ /* 0x000fc40007ffe0ff */
[----:B------:R-:W-:Y:S01]  /*155f0*/  FSEL R176, R5, -INF , !P5 ;  /* 0xff80000005b07808 */ /* 0x000fe20006800000 */
[C---:B--2---:R-:W-:Y:S01]  /*15600*/  HMMA.16816.F32 R128, R184.reuse, R8, R128 ;  /* 0x00000008b880723c */ /* 0x044fe20000001880 */
[C---:B------:R-:W-:Y:S02]  /*15610*/  ISETP.GE.AND P5, PT, R4.reuse, R165, PT ;  /* 0x000000a50400720c */ /* 0x040fe40003fa6270 */
[----:B------:R-:W-:Y:S02]  /*15620*/  ISETP.GE.AND P4, PT, R4, R239, PT ;  /* 0x000000ef0400720c */ /* 0x000fe40003f86270 */
[----:B------:R-:W1:Y:S01]  /*15630*/  LDSM.16.M88.4 R4, [R224+0x5000] ;  /* 0x00500000e004783b */ /* 0x000e620000000200 */
[----:B------:R-:W-:Y:S02]  /*15640*/  IADD3 R20, R0, 0x70, RZ ;  /* 0x0000007000147810 */ /* 0x000fe40007ffe0ff */
[----:B------:R-:W-:Y:S01]  /*15650*/  FSEL R173, R25, -INF , !P3 ;  /* 0xff80000019ad7808 */ /* 0x000fe20005800000 */
[----:B------:R-:W-:Y:S01]  /*15660*/  HMMA.16816.F32 R124, R184, R10, R124 ;  /* 0x0000000ab87c723c */ /* 0x000fe2000000187c */
[----:B------:R-:W-:-:S02]  /*15670*/  ISETP.GE.AND P3, PT, R20, R165, PT ;  /* 0x000000a51400720c */ /* 0x000fc40003f66270 */
[----:B------:R-:W-:Y:S02]  /*15680*/  ISETP.GE.AND P0, PT, R20, R239, PT ;  /* 0x000000ef1400720c */ /* 0x000fe40003f06270 */
[----:B------:R-:W-:Y:S02]  /*15690*/  IADD3 R8, R0, 0x79, RZ ;  /* 0x0000007900087810 */ /* 0x000fe40007ffe0ff */
[----:B------:R-:W-:Y:S01]  /*156a0*/  FSEL R194, R16, -INF , !P3 ;  /* 0xff80000010c27808 */ /* 0x000fe20005800000 */
[----:B---3--:R-:W-:Y:S01]  /*156b0*/  HMMA.16816.F32 R120, R184, R12, R120 ;  /* 0x0000000cb878723c */ /* 0x008fe20000001878 */
[----:B------:R-:W-:Y:S02]  /*156c0*/  FSEL R188, R18, -INF , !P0 ;  /* 0xff80000012bc7808 */ /* 0x000fe40004000000 */
[-C--:B------:R-:W-:Y:S02]  /*156d0*/  ISETP.GE.AND P1, PT, R21, R165.reuse, PT ;  /* 0x000000a51500720c */ /* 0x080fe40003f26270 */
[----:B------:R-:W-:-:S02]  /*156e0*/  ISETP.GE.AND P3, PT, R8, R165, PT ;  /* 0x000000a50800720c */ /* 0x000fc40003f66270 */
[----:B------:R-:W-:Y:S01]  /*156f0*/  ISETP.GE.AND P0, PT, R8, R239, PT ;  /* 0x000000ef0800720c */ /* 0x000fe20003f06270 */
[----:B------:R-:W-:Y:S01]  /*15700*/  HMMA.16816.F32 R116, R184, R14, R116 ;  /* 0x0000000eb874723c */ /* 0x000fe20000001874 */
[----:B------:R-:W-:Y:S02]  /*15710*/  IADD3 R8, R0, 0x80, RZ ;  /* 0x0000008000087810 */ /* 0x000fe40007ffe0ff */
[----:B------:R-:W-:Y:S02]  /*15720*/  FSEL R191, R17, -INF , !P1 ;  /* 0xff80000011bf7808 */ /* 0x000fe40004800000 */
[----:B------:R-:W-:Y:S02]  /*15730*/  FSEL R182, R19, -INF , !P2 ;  /* 0xff80000013b67808 */ /* 0x000fe40005000000 */
[C---:B------:R-:W-:Y:S02]  /*15740*/  ISETP.GE.AND P1, PT, R8.reuse, R165, PT ;  /* 0x000000a50800720c */ /* 0x040fe40003f26270 */
[----:B------:R-:W-:-:S02]  /*15750*/  ISETP.GE.AND P2, PT, R8, R239, PT ;  /* 0x000000ef0800720c */ /* 0x000fc40003f46270 */
[C---:B------:R-:W-:Y:S02]  /*15760*/  IADD3 R9, R0.reuse, 0x81, RZ ;  /* 0x0000008100097810 */ /* 0x040fe40007ffe0ff */
        /* <DEDUP_REMOVED lines=13> */
[C---:B------:R-:W-:Y:S01]  /*15840*/  ISETP.GE.AND P1, PT, R12.reuse, R165, PT ;  /* 0x000000a50c00720c */ /* 0x040fe20003f26270 */
[----:B------:R-:W1:Y:S01]  /*15850*/  LDSM.16.M88.4 R8, [R224+0x5800] ;  /* 0x00580000e008783b */ /* 0x000e620000000200 */
[----:B------:R-:W-:Y:S02]  /*15860*/  ISETP.GE.AND P2, PT, R12, R239, PT ;  /* 0x000000ef0c00720c */ /* 0x000fe40003f46270 */
[----:B------:R-:W-:Y:S02]  /*15870*/  IADD3 R12, R0, 0x90, RZ ;  /* 0x00000090000c7810 */ /* 0x000fe40007ffe0ff */
[----:B------:R-:W-:Y:S02]  /*15880*/  FSEL R172, R129, -INF , !P5 ;  /* 0xff80000081ac7808 */ /* 0x000fe40006800000 */
[----:B------:R-:W-:-:S02]  /*15890*/  FSEL R162, R131, -INF , !P4 ;  /* 0xff80000083a27808 */ /* 0x000fc40006000000 */
        /* <DEDUP_REMOVED lines=12> */
[----:B------:R-:W2:Y:S01]  /*15960*/  LDSM.16.M88.4 R12, [R224+0x6000] ;  /* 0x00600000e00c783b */ /* 0x000ea20000000200 */
[----:B------:R-:W-:Y:S02]  /*15970*/  IADD3 R4, R0, 0x99, RZ ;  /* 0x0000009900047810 */ /* 0x000fe40007ffe0ff */
[----:B------:R-:W-:Y:S02]  /*15980*/  FSEL R153, R120, -INF , !P5 ;  /* 0xff80000078997808 */ /* 0x000fe40006800000 */
[----:B------:R-:W-:Y:S02]  /*15990*/  FSEL R39, R122, -INF , !P4 ;  /* 0xff8000007a277808 */ /* 0x000fe40006000000 */
[C---:B------:R-:W-:Y:S01]  /*159a0*/  ISETP.GE.AND P5, PT, R4.reuse, R165, PT ;  /* 0x000000a50400720c */ /* 0x040fe20003fa6270 */
[----:B-1----:R-:W-:Y:S01]  /*159b0*/  HMMA.16816.F32 R104, R184, R8, R104 ;  /* 0x00000008b868723c */ /* 0x002fe20000001868 */
[----:B------:R-:W-:Y:S02]  /*159c0*/  ISETP.GE.AND P4, PT, R4, R239, PT ;  /* 0x000000ef0400720c */ /* 0x000fe40003f86270 */
[----:B------:R-:W-:-:S02]  /*159d0*/  IADD3 R16, R0, 0xa0, RZ ;  /* 0x000000a000107810 */ /* 0x000fc40007ffe0ff */
[----:B------:R-:W-:Y:S02]  /*159e0*/  FSEL R138, R121, -INF , !P3 ;  /* 0xff800000798a7808 */ /* 0x000fe40005800000 */
[----:B------:R-:W-:Y:S01]  /*159f0*/  FSEL R38, R123, -INF , !P0 ;  /* 0xff8000007b267808 */ /* 0x000fe20004000000 */
[----:B------:R-:W-:Y:S01]  /*15a00*/  HMMA.16816.F32 R4, R184, R6, R108 ;  /* 0x00000006b804723c */ /* 0x000fe2000000186c */
        /* <DEDUP_REMOVED lines=12> */
[----:B------:R-:W1:Y:S01]  /*15ad0*/  LDSM.16.M88.4 R16, [R224+0x6800] ;  /* 0x00680000e010783b */ /* 0x000e620000000200 */
[----:B------:R-:W-:Y:S02]  /*15ae0*/  IADD3 R8, R0, 0xa9, RZ ;  /* 0x000000a900087810 */ /* 0x000fe40007ffe0ff */
[----:B------:R-:W-:Y:S02]  /*15af0*/  FSEL R63, R112, -INF , !P3 ;  /* 0xff800000703f7808 */ /* 0x000fe40005800000 */
[----:B------:R-:W-:Y:S02]  /*15b00*/  FSEL R60, R114, -INF , !P0 ;  /* 0xff800000723c7808 */ /* 0x000fe40004000000 */
[----:B------:R-:W-:-:S02]  /*15b10*/  ISETP.GE.AND P3, PT, R8, R165, PT ;  /* 0x000000a50800720c */ /* 0x000fc40003f66270 */
[----:B------:R-:W-:Y:S02]  /*15b20*/  ISETP.GE.AND P0, PT, R8, R239, PT ;  /* 0x000000ef0800720c */ /* 0x000fe40003f06270 */
[C---:B------:R-:W-:Y:S01]  /*15b30*/  IADD3 R20, R0.reuse, 0xb0, RZ ;  /* 0x000000b000147810 */ /* 0x040fe20007ffe0ff */
[----:B------:R-:W-:Y:S01]  /*15b40*/  HMMA.16816.F32 R8, R184, R10, R100 ;  /* 0x0000000ab808723c */ /* 0x000fe20000001864 */
[----:B------:R-:W-:Y:S02]  /*15b50*/  IADD3 R21, R0, 0xb1, RZ ;  /* 0x000000b100157810 */ /* 0x000fe40007ffe0ff */
[----:B------:R-:W-:Y:S02]  /*15b60*/  FSEL R62, R113, -INF , !P1 ;  /* 0xff800000713e7808 */ /* 0x000fe40004800000 */
[----:B------:R-:W-:Y:S02]  /*15b70*/  FSEL R66, R115, -INF , !P2 ;  /* 0xff80000073427808 */ /* 0x000fe40005000000 */
[----:B------:R-:W-:-:S02]  /*15b80*/  FSEL R101, R4, -INF , !P5 ;  /* 0xff80000004657808 */ /* 0x000fc40006800000 */
[----:B------:R-:W-:Y:S02]  /*15b90*/  IADD3 R4, R0, 0xb8, RZ ;  /* 0x000000b800047810 */ /* 0x000fe40007ffe0ff */
[----:B------:R-:W-:Y:S02]  /*15ba0*/  FSEL R65, R6, -INF , !P4 ;  /* 0xff80000006417808 */ /* 0x000fe40006000000 */
[C---:B------:R-:W-:Y:S02]  /*15bb0*/  ISETP.GE.AND P1, PT, R20.reuse, R165, PT ;  /* 0x000000a51400720c */ /* 0x040fe40003f26270 */
[----:B------:R-:W-:Y:S02]  /*15bc0*/  ISETP.GE.AND P2, PT, R20, R239, PT ;  /* 0x000000ef1400720c */ /* 0x000fe40003f46270 */
[C---:B------:R-:W-:Y:S02]  /*15bd0*/  ISETP.GE.AND P5, PT, R21.reuse, R165, PT ;  /* 0x000000a51500720c */ /* 0x040fe40003fa6270 */
[----:B------:R-:W-:-:S02]  /*15be0*/  ISETP.GE.AND P4, PT, R21, R239, PT ;  /* 0x000000ef1500720c */ /* 0x000fc40003f86270 */
[----:B--2---:R-:W-:Y:S01]  /*15bf0*/  HMMA.16816.F32 R20, R184, R12, R96 ;  /* 0x0000000cb814723c */ /* 0x004fe20000001860 */
[----:B------:R-:W-:Y:S02]  /*15c00*/  FSEL R100, R5, -INF , !P3 ;  /* 0xff80000005647808 */ /* 0x000fe40005800000 */
[----:B------:R-:W-:Y:S02]  /*15c10*/  ISETP.GE.AND P3, PT, R4, R165, PT ;  /* 0x000000a50400720c */ /* 0x000fe40003f66270 */
[----:B------:R-:W-:Y:S02]  /*15c20*/  IADD3 R24, R0, 0xc0, RZ ;  /* 0x000000c000187810 */ /* 0x000fe40007ffe0ff */
[----:B------:R-:W-:Y:S02]  /*15c30*/  FSEL R97, R7, -INF , !P0 ;  /* 0xff80000007617808 */ /* 0x000fe40004000000 */
[----:B------:R-:W-:Y:S02]  /*15c40*/  ISETP.GE.AND P0, PT, R4, R239, PT ;  /* 0x000000ef0400720c */ /* 0x000fe40003f06270 */
[----:B------:R-:W2:Y:S01]  /*15c50*/  LDSM.16.M88.4 R4, [R224+0x7000] ;  /* 0x00700000e004783b */ /* 0x000ea20000000200 */
[----:B------:R-:W-:-:S02]  /*15c60*/  IADD3 R12, R0, 0xb9, RZ ;  /* 0x000000b9000c7810 */ /* 0x000fc40007ffe0ff */
[----:B------:R-:W-:Y:S02]  /*15c70*/  FSEL R99, R104, -INF , !P1 ;  /* 0xff80000068637808 */ /* 0x000fe40004800000 */
[----:B------:R-:W-:Y:S02]  /*15c80*/  FSEL R96, R106, -INF , !P2 ;  /* 0xff8000006a607808 */ /* 0x000fe40005000000 */
[C---:B------:R-:W-:Y:S02]  /*15c90*/  ISETP.GE.AND P1, PT, R12.reuse, R165, PT ;  /* 0x000000a50c00720c */ /* 0x040fe40003f26270 */
[----:B------:R-:W-:Y:S02]  /*15ca0*/  ISETP.GE.AND P2, PT, R12, R239, PT ;  /* 0x000000ef0c00720c */ /* 0x000fe40003f46270 */
[----:B------:R-:W-:Y:S01]  /*15cb0*/  HMMA.16816.F32 R12, R184, R14, R92 ;  /* 0x0000000eb80c723c */ /* 0x000fe2000000185c */
[----:B------:R-:W-:Y:S02]  /*15cc0*/  IADD3 R25, R0, 0xc1, RZ ;  /* 0x000000c100197810 */ /* 0x000fe40007ffe0ff */
[----:B------:R-:W-:-:S02]  /*15cd0*/  FSEL R98, R105, -INF , !P5 ;  /* 0xff80000069627808 */ /* 0x000fc40006800000 */
[----:B------:R-:W-:Y:S02]  /*15ce0*/  ISETP.GE.AND P5, PT, R24, R165, PT ;  /* 0x000000a51800720c */ /* 0x000fe40003fa6270 */
[----:B------:R-:W-:Y:S02]  /*15cf0*/  FSEL R93, R107, -INF , !P4 ;  /* 0xff8000006b5d7808 */ /* 0x000fe40006000000 */
[----:B------:R-:W-:Y:S02]  /*15d00*/  FSEL R95, R8, -INF , !P3 ;  /* 0xff800000085f7808 */ /* 0x000fe40005800000 */
[----:B------:R-:W-:Y:S02]  /*15d10*/  FSEL R94, R9, -INF , !P1 ;  /* 0xff800000095e7808 */ /* 0x000fe40004800000 */
[----:B------:R-:W-:Y:S02]  /*15d20*/  ISETP.GE.AND P4, PT, R24, R239, PT ;  /* 0x000000ef1800720c */ /* 0x000fe40003f86270 */
[----:B------:R-:W-:-:S02]  /*15d30*/  IADD3 R8, R0, 0xc8, RZ ;  /* 0x000000c800087810 */ /* 0x000fc40007ffe0ff */
[----:B------:R-:W-:Y:S02]  /*15d40*/  IADD3 R9, R0, 0xc9, RZ ;  /* 0x000000c900097810 */ /* 0x000fe40007ffe0ff */
[----:B------:R-:W-:Y:S02]  /*15d50*/  FSEL R92, R10, -INF , !P0 ;  /* 0xff8000000a5c7808 */ /* 0x000fe40004000000 */
[C---:B------:R-:W-:Y:S02]  /*15d60*/  ISETP.GE.AND P3, PT, R25.reuse, R165, PT ;  /* 0x000000a51900720c */ /* 0x040fe40003f66270 */
[----:B------:R-:W-:Y:S02]  /*15d70*/  ISETP.GE.AND P0, PT, R25, R239, PT ;  /* 0x000000ef1900720c */ /* 0x000fe40003f06270 */
[----:B-1----:R-:W-:Y:S01]  /*15d80*/  HMMA.16816.F32 R24, R184, R16, R88 ;  /* 0x00000010b818723c */ /* 0x002fe20000001858 */
[----:B------:R-:W-:-:S06]  /*15d90*/  ISETP.GE.AND P1, PT, R8, R165, PT ;  /* 0x000000a50800720c */ /* 0x000fcc0003f26270 */
[----:B------:R-:W-:Y:S01]  /*15da0*/  FSEL R89, R11, -INF , !P2 ;  /* 0xff8000000b597808 */ /* 0x000fe20005000000 */
[----:B------:R-:W-:Y:S01]  /*15db0*/  HMMA.16816.F32 R16, R184, R18, R84 ;  /* 0x00000012b810723c */ /* 0x000fe20000001854 */
[----:B------:R-:W-:Y:S02]  /*15dc0*/  FSEL R91, R20, -INF , !P5 ;  /* 0xff800000145b7808 */ /* 0x000fe40006800000 */
[----:B------:R-:W-:Y:S02]  /*15dd0*/  FSEL R88, R22, -INF , !P4 ;  /* 0xff80000016587808 */ /* 0x000fe40006000000 */
[----:B------:R-:W-:Y:S02]  /*15de0*/  ISETP.GE.AND P2, PT, R8, R239, PT ;  /* 0x000000ef0800720c */ /* 0x000fe40003f46270 */
[C---:B------:R-:W-:Y:S02]  /*15df0*/  ISETP.GE.AND P5, PT, R9.reuse, R165, PT ;  /* 0x000000a50900720c */ /* 0x040fe40003fa6270 */
[----:B------:R-:W-:-:S02]  /*15e00*/  ISETP.GE.AND P4, PT, R9, R239, PT ;  /* 0x000000ef0900720c */ /* 0x000fc40003f86270 */
[----:B------:R-:W1:Y:S01]  /*15e10*/  LDSM.16.M88.4 R8, [R224+0x7800] ;  /* 0x00780000e008783b */ /* 0x000e620000000200 */
[----:B------:R-:W-:Y:S01]  /*15e20*/  FSEL R90, R21, -INF , !P3 ;  /* 0xff800000155a7808 */ /* 0x000fe20005800000 */
[----:B------:R-:W-:-:S04]  /*15e30*/  DEPBAR.LE SB0, 0x0 ;  /* 0x000080000000791a */ /* 0x000fc80000000000 */
[C---:B------:R-:W-:Y:S02]  /*15e40*/  IADD3 R20, R0.reuse, 0xd0, RZ ;  /* 0x000000d000147810 */ /* 0x040fe40007ffe0ff */
[----:B------:R-:W-:Y:S02]  /*15e50*/  IADD3 R21, R0, 0xd1, RZ ;  /* 0x000000d100157810 */ /* 0x000fe40007ffe0ff */
[----:B------:R-:W-:Y:S02]  /*15e60*/  FSEL R85, R23, -INF , !P0 ;  /* 0xff80000017557808 */ /* 0x000fe40004000000 */
[----:B------:R-:W-:Y:S02]  /*15e70*/  FSEL R87, R12, -INF , !P1 ;  /* 0xff8000000c577808 */ /* 0x000fe40004800000 */
[----:B------:R-:W-:Y:S01]  /*15e80*/  FSEL R84, R14, -INF , !P2 ;  /* 0xff8000000e547808 */ /* 0x000fe20005000000 */
[----:B------:R-:W-:Y:S01]  /*15e90*/  BAR.SYNC.DEFER_BLOCKING 0x0 ;  /* 0x0000000000007b1d */ /* 0x000fe20000010000 */
[----:B------:R-:W-:-:S02]  /*15ea0*/  ISETP.GE.AND P3, PT, R20, R165, PT ;  /* 0x000000a51400720c */ /* 0x000fc40003f66270 */
[----:B------:R-:W-:Y:S02]  /*15eb0*/  ISETP.GE.AND P0, PT, R20, R239, PT ;  /* 0x000000ef1400720c */ /* 0x000fe40003f06270 */
[C---:B------:R-:W-:Y:S02]  /*15ec0*/  ISETP.GE.AND P1, PT, R21.reuse, R165, PT ;  /* 0x000000a51500720c */ /* 0x040fe40003f26270 */
[----:B------:R-:W-:Y:S02]  /*15ed0*/  ISETP.GE.AND P2, PT, R21, R239, PT ;  /* 0x000000ef1500720c */ /* 0x000fe40003f46270 */
[----:B--2---:R-:W-:Y:S01]  /*15ee0*/  HMMA.16816.F32 R20, R184, R4, R80 ;  /* 0x00000004b814723c */ /* 0x004fe20000001850 */
[----:B------:R-:W-:Y:S02]  /*15ef0*/  IADD3 R12, R0, 0xd8, RZ ;  /* 0x000000d8000c7810 */ /* 0x000fe40007ffe0ff */
[----:B------:R-:W-:Y:S02]  /*15f00*/  FSEL R86, R13, -INF , !P5 ;  /* 0xff8000000d567808 */ /* 0x000fe40006800000 */
[----:B------:R-:W-:-:S02]  /*15f10*/  ISETP.GE.AND P5, PT, R12, R165, PT ;  /* 0x000000a50c00720c */ /* 0x000fc40003fa6270 */
[----:B------:R-:W-:Y:S02]  /*15f20*/  IADD3 R4, R0, 0xd9, RZ ;  /* 0x000000d900047810 */ /* 0x000fe40007ffe0ff */
[----:B------:R-:W-:Y:S02]  /*15f30*/  FSEL R83, R24, -INF , !P3 ;  /* 0xff80000018537808 */ /* 0x000fe40005800000 */
[----:B------:R-:W-:Y:S02]  /*15f40*/  FSEL R80, R26, -INF , !P0 ;  /* 0xff8000001a507808 */ /* 0x000fe40004000000 */
[C---:B------:R-:W-:Y:S02]  /*15f50*/  ISETP.GE.AND P3, PT, R4.reuse, R165, PT ;  /* 0x000000a50400720c */ /* 0x040fe40003f66270 */
[-C--:B------:R-:W-:Y:S02]  /*15f60*/  ISETP.GE.AND P0, PT, R4, R239.reuse, PT ;  /* 0x000000ef0400720c */ /* 0x080fe40003f06270 */
[----:B------:R-:W-:Y:S01]  /*15f70*/  FSEL R81, R15, -INF , !P4 ;  /* 0xff8000000f517808 */ /* 0x000fe20006000000 */
[----:B------:R-:W-:Y:S01]  /*15f80*/  HMMA.16816.F32 R4, R184, R6, R76 ;  /* 0x00000006b804723c */ /* 0x000fe2000000184c */
[----:B------:R-:W-:-:S02]  /*15f90*/  ISETP.GE.AND P4, PT, R12, R239, PT ;  /* 0x000000ef0c00720c */ /* 0x000fc40003f86270 */
[----:B------:R-:W-:Y:S02]  /*15fa0*/  IADD3 R12, R0, 0xe0, RZ ;  /* 0x000000e0000c7810 */ /* 0x000fe40007ffe0ff */
[----:B------:R-:W-:Y:S02]  /*15fb0*/  FSEL R82, R25, -INF , !P1 ;  /* 0xff80000019527808 */ /* 0x000fe40004800000 */
[----:B------:R-:W-:Y:S02]  /*15fc0*/  FSEL R78, R27, -INF , !P2 ;  /* 0xff8000001b4e7808 */ /* 0x000fe40005000000 */
        /* <DEDUP_REMOVED lines=12> */
[----:B-1----:R-:W-:Y:S01]  /*16090*/  HMMA.16816.F32 R12, R184, R8, R72 ;  /* 0x00000008b80c723c */ /* 0x002fe20000001848 */
[----:B------:R-:W-:Y:S02]  /*160a0*/  IADD3 R16, R0, 0xe9, RZ ;  /* 0x000000e900107810 */ /* 0x000fe40007ffe0ff */
[----:B------:R-:W-:Y:S02]  /*160b0*/  FSEL R76, R19, -INF , !P0 ;  /* 0xff800000134c7808 */ /* 0x000fe40004000000 */
[----:B------:R-:W-:-:S02]  /*160c0*/  ISETP.GE.AND P0, PT, R16, R239, PT ;  /* 0x000000ef1000720c */ /* 0x000fc40003f06270 */
[----:B------:R-:W-:Y:S02]  /*160d0*/  IADD3 R8, R0, 0xf0, RZ ;  /* 0x000000f000087810 */ /* 0x000fe40007ffe0ff */
[----:B------:R-:W-:Y:S02]  /*160e0*/  FSEL R73, R22, -INF , !P2 ;  /* 0xff80000016497808 */ /* 0x000fe40005000000 */
[----:B------:R-:W-:Y:S02]  /*160f0*/  FSEL R75, R21, -INF , !P5 ;  /* 0xff800000154b7808 */ /* 0x000fe40006800000 */
[-C--:B------:R-:W-:Y:S02]  /*16100*/  ISETP.GE.AND P2, PT, R16, R165.reuse, PT ;  /* 0x000000a51000720c */ /* 0x080fe40003f46270 */
[----:B------:R-:W-:Y:S02]  /*16110*/  ISETP.GE.AND P5, PT, R8, R165, PT ;  /* 0x000000a50800720c */ /* 0x000fe40003fa6270 */
[----:B------:R-:W-:-:S02]  /*16120*/  IADD3 R16, R0, 0xf1, RZ ;  /* 0x000000f100107810 */ /* 0x000fc40007ffe0ff */
[----:B------:R-:W-:Y:S02]  /*16130*/  FSEL R74, R4, -INF , !P3 ;  /* 0xff800000044a7808 */ /* 0x000fe40005800000 */
[----:B------:R-:W-:Y:S02]  /*16140*/  P2R R4, PR, RZ, 0x20 ;  /* 0x00000020ff047803 */ /* 0x000fe40000000000 */
[----:B------:R-:W-:Y:S02]  /*16150*/  ISETP.GE.AND P6, PT, R8, R239, PT ;  /* 0x000000ef0800720c */ /* 0x000fe40003fc6270 */
[----:B------:R-:W-:Y:S01]  /*16160*/  ISETP.GE.AND P3, PT, R16, R165, PT ;  /* 0x000000a51000720c */ /* 0x000fe20003f66270 */
[----:B------:R-:W-:Y:S01]  /*16170*/  HMMA.16816.F32 R8, R184, R10, R68 ;  /* 0x0000000ab808723c */ /* 0x000fe20000001844 */
[----:B------:R-:W-:Y:S02]  /*16180*/  FSEL R72, R23, -INF , !P4 ;  /* 0xff80000017487808 */ /* 0x000fe40006000000 */
[----:B------:R-:W-:-:S02]  /*16190*/  ISETP.NE.AND P4, PT, R213, RZ, PT ;  /* 0x000000ffd500720c */ /* 0x000fc40003f85270 */
[----:B------:R-:W-:Y:S02]  /*161a0*/  ISETP.GE.AND P5, PT, R16, R239, PT ;  /* 0x000000ef1000720c */ /* 0x000fe40003fa6270 */
[----:B------:R-:W-:Y:S02]  /*161b0*/  FSEL R69, R6, -INF , !P1 ;  /* 0xff80000006457808 */ /* 0x000fe40004800000 */
[----:B------:R-:W-:Y:S02]  /*161c0*/  ISETP.NE.AND P1, PT, R4, RZ, PT ;  /* 0x000000ff0400720c */ /* 0x000fe40003f25270 */
[----:B------:R-:W-:Y:S02]  /*161d0*/  P2R R4, PR, RZ, 0x8 ;  /* 0x00000008ff047803 */ /* 0x000fe40000000000 */
[----:B------:R-:W-:Y:S02]  /*161e0*/  FSEL R68, R7, -INF , !P0 ;  /* 0xff80000007447808 */ /* 0x000fe40004000000 */
[----:B------:R-:W-:-:S02]  /*161f0*/  ISETP.NE.AND P0, PT, R4, RZ, PT ;  /* 0x000000ff0400720c */ /* 0x000fc40003f05270 */
[----:B------:R-:W-:Y:S02]  /*16200*/  FSEL R4, R67, -INF , !P4 ;  /* 0xff80000043047808 */ /* 0x000fe40006000000 */
[----:B------:R-:W-:Y:S02]  /*16210*/  FSEL R67, R15, -INF , !P5 ;  /* 0xff8000000f437808 */ /* 0x000fe40006800000 */
[----:B------:R-:W-:Y:S02]  /*16220*/  ISETP.GE.AND P5, PT, R36, 0x2, PT ;  /* 0x000000022400780c */ /* 0x000fe40003fa6270 */
[----:B------:R-:W-:Y:S02]  /*16230*/  FSEL R70, R5, -INF , !P2 ;  /* 0xff80000005467808 */ /* 0x000fe40005000000 */
[C---:B------:R-:W-:Y:S02]  /*16240*/  IADD3 R5, R0.reuse, 0xf8, RZ ;  /* 0x000000f800057810 */ /* 0x040fe40007ffe0ff */
[----:B------:R-:W-:-:S02]  /*16250*/  ISETP.GE.AND P4, PT, R0, R165, PT ;  /* 0x000000a50000720c */ /* 0x000fc40003f86270 */
[----:B------:R-:W-:Y:S02]  /*16260*/  IADD3 R0, R0, 0xf9, RZ ;  /* 0x000000f900007810 */ /* 0x000fe40007ffe0ff */
[----:B------:R-:W-:Y:S02]  /*16270*/  FSEL R105, R12, -INF , !P1 ;  /* 0xff8000000c697808 */ /* 0x000fe40004800000 */
[----:B------:R-:W-:Y:S02]  /*16280*/  FSEL R104, R13, -INF , !P0 ;  /* 0xff8000000d687808 */ /* 0x000fe40004000000 */
[C---:B------:R-:W-:Y:S02]  /*16290*/  ISETP.GE.AND P3, PT, R5.reuse, R165, PT ;  /* 0x000000a50500720c */ /* 0x040fe40003f66270 */
[----:B------:R-:W-:Y:S02]  /*162a0*/  ISETP.GE.AND P1, PT, R5, R239, PT ;  /* 0x000000ef0500720c */ /* 0x000fe40003f26270 */
[----:B------:R-:W-:-:S02]  /*162b0*/  ISETP.GE.AND P2, PT, R0, R165, PT ;  /* 0x000000a50000720c */ /* 0x000fc40003f46270 */
[----:B------:R-:W-:Y:S02]  /*162c0*/  ISETP.GE.AND P0, PT, R0, R239, PT ;  /* 0x000000ef0000720c */ /* 0x000fe40003f06270 */
[----:B------:R-:W-:Y:S02]  /*162d0*/  FSEL R0, R64, -INF , !P4 ;  /* 0xff80000040007808 */ /* 0x000fe40006000000 */
[----:B------:R-:W-:Y:S02]  /*162e0*/  FSEL R71, R14, -INF , !P6 ;  /* 0xff8000000e477808 */ /* 0x000fe40007000000 */
[----:B------:R-:W-:Y:S02]  /*162f0*/  FSEL R109, R8, -INF , !P3 ;  /* 0xff800000086d7808 */ /* 0x000fe40005800000 */
[----:B------:R-:W-:Y:S02]  /*16300*/  FSEL R106, R10, -INF , !P1 ;  /* 0xff8000000a6a7808 */ /* 0x000fe40004800000 */
[----:B------:R-:W-:-:S02]  /*16310*/  FSEL R107, R9, -INF , !P2 ;  /* 0xff800000096b7808 */ /* 0x000fc40005000000 */
[----:B------:R-:W-:Y:S01]  /*16320*/  FSEL R64, R11, -INF , !P0 ;  /* 0xff8000000b407808 */ /* 0x000fe20004000000 */
[----:B------:R-:W-:Y:S05]  /*16330*/  @!P5 BRA `(.L_x_2673) ;  /* 0x000007900000d947 */ /* 0x000fea0003800000 */
[----:B------:R-:W-:-:S13]  /*16340*/  LOP3.LUT P6, RZ, R236, 0x400, RZ, 0xc0, !PT ;  /* 0x00000400ecff7812 */ /* 0x000fda00078cc0ff */
[----:B------:R-:W-:Y:S05]  /*16350*/  @!P6 BRA `(.L_x_2674) ;  /* 0x000003a00000e947 */ /* 0x000fea0003800000 */
[----:B------:R-:W-:Y:S02]  /*16360*/  IABS R5, c[0x0][0x2d0] ;  /* 0x0000b40000057a13 */ /* 0x000fe40000000000 */
[C---:B------:R-:W-:Y:S02]  /*16370*/  IADD3 R11, R2.reuse, -0x100, RZ ;  /* 0xffffff00020b7810 */ /* 0x040fe40007ffe0ff */
[----:B------:R-:W1:Y:S01]  /*16380*/  I2F.RP R12, R5 ;  /* 0x00000005000c7306 */ /* 0x000e620000209400 */
[----:B------:R-:W-:Y:S02]  /*16390*/  IABS R9, R2 ;  /* 0x0000000200097213 */ /* 0x000fe40000000000 */
[----:B------:R-:W-:Y:S02]  /*163a0*/  IABS R7, R11 ;  /* 0x0000000b00077213 */ /* 0x000fe40000000000 */
[----:B------:R-:W-:Y:S02]  /*163b0*/  LOP3.LUT R2, R2, c[0x0][0x2d0], RZ, 0x3c, !PT ;  /* 0x0000b40002027a12 */ /* 0x000fe400078e3cff */
[----:B------:R-:W-:-:S02]  /*163c0*/  LOP3.LUT R11, R11, c[0x0][0x2d0], RZ, 0x3c, !PT ;  /* 0x0000b4000b0b7a12 */ /* 0x000fc400078e3cff */
        /* <DEDUP_REMOVED lines=22> */
[----:B------:R-:W-:Y:S02]  /*16530*/  @!P1 IADD3 R10, R10, 0x1, RZ ;  /* 0x000000010a0a9810 */ /* 0x000fe40007ffe0ff */
[----:B------:R-:W-:-:S02]  /*16540*/  ISETP.NE.AND P1, PT, RZ, c[0x0][0x2d0], PT ;  /* 0x0000b400ff007a0c */ /* 0x000fc40003f25270 */
[----:B------:R-:W-:-:S05]  /*16550*/  LOP3.LUT R6, RZ, c[0x0][0x2d0], RZ, 0x33, !PT ;  /* 0x0000b400ff067a12 */ /* 0x000fca00078e33ff */
        /* <DEDUP_REMOVED lines=26> */
.L_x_2674:
[----:B------:R-:W-:-:S05]  /*16700*/  IMAD.MOV.U32 R8, RZ, RZ, c[0x0][0x198] ;  /* 0x00006600ff087624 */ /* 0x000fca00078e00ff */
[----:B------:R-:W-:-:S04]  /*16710*/  LEA R8, -R8, RZ, 0x8 ;  /* 0x000000ff08087211 */ /* 0x000fc800078e41ff */
[----:B------:R-:W-:Y:S02]  /*16720*/  SHF.R.S32.HI R5, RZ, 0x1f, R8 ;  /* 0x0000001fff057819 */ /* 0x000fe40000011408 */
.L_x_2675:
[----:B------:R-:W-:Y:S01]  /*16730*/  ULDC.64 UR4, c[0x0][0x198] ;  /* 0x0000660000047ab9 */ /* 0x000fe20000000a00 */
[C---:B------:R-:W-:Y:S01]  /*16740*/  LEA R238, P0, R8.reuse, R238, 0x1 ;  /* 0x000000ee08ee7211 */ /* 0x040fe200078008ff */
[----:B------:R-:W-:Y:S02]  /*16750*/  USHF.L.U32 UR9, UR4, 0x5, URZ ;  /* 0x0000000504097899 */ /* 0x000fe4000800063f */
[----:B------:R-:W-:Y:S01]  /*16760*/  UMOV UR8, 0x5 ;  /* 0x0000000500087882 */ /* 0x000fe20000000000 */
[----:B------:R-:W-:Y:S01]  /*16770*/  LEA.HI.X R237, R8, R237, R5, 0x1, P0 ;  /* 0x000000ed08ed7211 */ /* 0x000fe200000f0c05 */
[----:B------:R-:W-:Y:S01]  /*16780*/  USHF.L.U64.HI UR5, UR4, UR8, UR5 ;  /* 0x0000000804057299 */ /* 0x000fe20008010205 */
[----:B------:R-:W-:Y:S01]  /*16790*/  IMAD.MOV.U32 R8, RZ, RZ, R238 ;  /* 0x000000ffff087224 */ /* 0x000fe200078e00ee */
[----:B------:R-:W-:Y:S02]  /*167a0*/  IADD3 R6, P0, R238, UR9, RZ ;  /* 0x00000009ee067c10 */ /* 0x000fe4000ff1e0ff */
[----:B------:R-:W-:-:S02]  /*167b0*/  IMAD.MOV.U32 R9, RZ, RZ, R237 ;  /* 0x000000ffff097224 */ /* 0x000fc400078e00ed */
        /* <DEDUP_REMOVED lines=49> */
.L_x_2673:
        /* <DEDUP_REMOVED lines=127> */
[----:B---3--:R-:W1:Y:S03]  /*172c0*/  SHFL.BFLY PT, R7, R2, 0x2, 0x1f ;  /* 0x0c401f0002077f89 */ /* 0x008e6600000e0000 */
[-C--:B------:R-:W-:Y:S01]  /*172d0*/  LEA R226, R166, R228.reuse, 0x1 ;  /* 0x000000e4a6e27211 */ /* 0x080fe200078e08ff */
[----:B------:R-:W2:Y:S01]  /*172e0*/  SHFL.BFLY PT, R6, R5, 0x2, 0x1f ;  /* 0x0c401f0005067f89 */ /* 0x000ea200000e0000 */
[----:B------:R-:W-:-:S02]  /*172f0*/  LEA R227, R167, R228, 0x1 ;  /* 0x000000e4a7e37211 */ /* 0x000fc400078e08ff */
[----:B------:R-:W-:Y:S01]  /*17300*/  LEA R225, R167, R226, 0x1 ;  /* 0x000000e2a7e17211 */ /* 0x000fe200078e08ff */
[----:B------:R-:W-:Y:S04]  /*17310*/  LDSM.16.MT88.4 R8, [R228+0xa000] ;  /* 0x00a00000e408783b */ /* 0x000fe80000004200 */
[----:B------:R-:W-:Y:S04]  /*17320*/  LDSM.16.MT88.4 R40, [R227+0xa000] ;  /* 0x00a00000e328783b */ /* 0x000fe80000004200 */
[----:B------:R-:W-:Y:S04]  /*17330*/  LDSM.16.MT88.4 R28, [R226+0xa000] ;  /* 0x00a00000e21c783b */ /* 0x000fe80000004200 */
[----:B------:R-:W-:Y:S01]  /*17340*/  LDSM.16.MT88.4 R44, [R225+0xa000] ;  /* 0x00a00000e12c783b */ /* 0x000fe20000004200 */
[----:B-1----:R-:W-:-:S03]  /*17350*/  FMNMX.FTZ R7, R2, R7, !PT ;  /* 0x0000000702077209 */ /* 0x002fc60007810000 */
[----:B------:R-:W-:Y:S01]  /*17360*/  LDSM.16.MT88.4 R16, [R228+0xa800] ;  /* 0x00a80000e410783b */ /* 0x000fe20000004200 */
[----:B--2---:R-:W-:-:S03]  /*17370*/  FMNMX.FTZ R6, R5, R6, !PT ;  /* 0x0000000605067209 */ /* 0x004fc60007810000 */
[----:B------:R-:W1:Y:S04]  /*17380*/  SHFL.BFLY PT, R2, R7, 0x1, 0x1f ;  /* 0x0c201f0007027f89 */ /* 0x000e6800000e0000 */
[----:B------:R-:W2:Y:S04]  /*17390*/  SHFL.BFLY PT, R5, R6, 0x1, 0x1f ;  /* 0x0c201f0006057f89 */ /* 0x000ea800000e0000 */
[----:B------:R-:W-:Y:S01]  /*173a0*/  LDSM.16.MT88.4 R52, [R226+0xa800] ;  /* 0x00a80000e234783b */ /* 0x000fe20000004200 */
        /* <DEDUP_REMOVED lines=15> */
[--C-:B------:R-:W-:Y:S01]  /*174a0*/  FFMA.FTZ R126, R204, c[0x0][0x23c], -R115.reuse ;  /* 0x00008f00cc7e7a23 */ /* 0x100fe20000010873 */
[----:B------:R-:W1:Y:S01]  /*174b0*/  MUFU.EX2 R113, R113 ;  /* 0x0000007100717308 */ /* 0x000e620000000800 */
[--C-:B------:R-:W-:Y:S02]  /*174c0*/  FFMA.FTZ R122, R205, c[0x0][0x23c], -R110.reuse ;  /* 0x00008f00cd7a7a23 */ /* 0x100fe4000001086e */
[--C-:B------:R-:W-:Y:S02]  /*174d0*/  FFMA.FTZ R121, R4, c[0x0][0x23c], -R110.reuse ;  /* 0x00008f0004797a23 */ /* 0x100fe4000001086e */
[--C-:B------:R-:W-:Y:S02]  /*174e0*/  FFMA.FTZ R120, R207, c[0x0][0x23c], -R110.reuse ;  /* 0x00008f00cf787a23 */ /* 0x100fe4000001086e */
[----:B------:R-:W-:Y:S01]  /*174f0*/  FFMA.FTZ R119, R209, c[0x0][0x23c], -R110 ;  /* 0x00008f00d1777a23 */ /* 0x000fe2000001086e */
[----:B------:R-:W-:Y:S01]  /*17500*/  MUFU.EX2 R112, R112 ;  /* 0x0000007000707308 */ /* 0x000fe20000000800 */
[----:B------:R-:W-:-:S02]  /*17510*/  FFMA.FTZ R125, R57, c[0x0][0x23c], -R115 ;  /* 0x00008f00397d7a23 */ /* 0x000fc40000010873 */
[--C-:B------:R-:W-:Y:S02]  /*17520*/  FFMA.FTZ R118, R58, c[0x0][0x23c], -R110.reuse ;  /* 0x00008f003a767a23 */ /* 0x100fe4000001086e */
[--C-:B------:R-:W-:Y:S02]  /*17530*/  FFMA.FTZ R117, R59, c[0x0][0x23c], -R110.reuse ;  /* 0x00008f003b757a23 */ /* 0x100fe4000001086e */
[--C-:B------:R-:W-:Y:S01]  /*17540*/  FFMA.FTZ R116, R56, c[0x0][0x23c], -R110.reuse ;  /* 0x00008f0038747a23 */ /* 0x100fe2000001086e */
[----:B------:R-:W2:Y:S01]  /*17550*/  MUFU.EX2 R111, R111 ;  /* 0x0000006f006f7308 */ /* 0x000ea20000000800 */
[----:B-1----:R-:W-:Y:S01]  /*17560*/  F2FP.PACK_AB R20, R113, R114 ;  /* 0x000000727114723e */ /* 0x002fe200000000ff */
[----:B------:R-:W-:Y:S01]  /*17570*/  FFMA.FTZ R3, R203, c[0x0][0x23c], -R110 ;  /* 0x00008f00cb037a23 */ /* 0x000fe2000001086e */
[----:B------:R-:W1:Y:S01]  /*17580*/  LDSM.16.MT88.4 R56, [R227+0xa800] ;  /* 0x00a80000e338783b */ /* 0x000e620000004200 */
[--C-:B------:R-:W-:Y:S02]  /*17590*/  FFMA.FTZ R123, R49, c[0x0][0x23c], -R115.reuse ;  /* 0x00008f00317b7a23 */ /* 0x100fe40000010873 */
[----:B------:R-:W-:-:S02]  /*175a0*/  FFMA.FTZ R129, R48, c[0x0][0x23c], -R115 ;  /* 0x00008f0030817a23 */ /* 0x000fc40000010873 */
[----:B------:R-:W-:Y:S01]  /*175b0*/  MUFU.EX2 R122, R122 ;  /* 0x0000007a007a7308 */ /* 0x000fe20000000800 */
[----:B------:R-:W3:Y:S01]  /*175c0*/  LDSM.16.MT88.4 R48, [R225+0xa800] ;  /* 0x00a80000e130783b */ /* 0x000ee20000004200 */
[--C-:B------:R-:W-:Y:S02]  /*175d0*/  FFMA.FTZ R124, R202, c[0x0][0x23c], -R115.reuse ;  /* 0x00008f00ca7c7a23 */ /* 0x100fe40000010873 */
[----:B------:R-:W-:Y:S02]  /*175e0*/  FFMA.FTZ R130, R201, c[0x0][0x23c], -R115 ;  /* 0x00008f00c9827a23 */ /* 0x000fe40000010873 */
[--C-:B------:R-:W-:Y:S02]  /*175f0*/  FFMA.FTZ R131, R200, c[0x0][0x23c], -R110.reuse ;  /* 0x00008f00c8837a23 */ /* 0x100fe4000001086e */
[----:B------:R-:W4:Y:S01]  /*17600*/  MUFU.EX2 R121, R121 ;  /* 0x0000007900797308 */ /* 0x000f220000000800 */
        /* <DEDUP_REMOVED lines=65> */
[----:B--2---:R-:W-:Y:S01]  /*17a20*/  F2FP.PACK_AB R44, R127, R128 ;  /* 0x000000807f2c723e */ /* 0x004fe200000000ff */
[----:B------:R-:W-:Y:S01]  /*17a30*/  HMMA.16816.F32 R20, R20, R46, RZ ;  /* 0x0000002e1414723c */ /* 0x000fe200000018ff */
[----:B----4-:R-:W-:Y:S01]  /*17a40*/  F2FP.PACK_AB R45, R117, R118 ;  /* 0x00000076752d723e */ /* 0x010fe200000000ff */
[----:B------:R-:W2:Y:S01]  /*17a50*/  MUFU.EX2 R123, R123 ;  /* 0x0000007b007b7308 */ /* 0x000ea20000000800 */
        /* <DEDUP_REMOVED lines=15> */
[C---:B------:R-:W-:Y:S01]  /*17b50*/  HMMA.16816.F32 R8, R44.reuse, R18, R8 ;  /* 0x000000122c08723c */ /* 0x040fe20000001808 */
[----:B------:R-:W4:Y:S01]  /*17b60*/  LDSM.16.MT88.4 R16, [R228+0xb000] ;  /* 0x00b00000e410783b */ /* 0x000f220000004200 */
[----:B------:R-:W-:Y:S01]  /*17b70*/  MUFU.EX2 R131, R131 ;  /* 0x0000008300837308 */ /* 0x000fe20000000800 */
[----:B------:R-:W-:Y:S02]  /*17b80*/  FFMA.FTZ R108, R108, c[0x0][0x23c], -R115 ;  /* 0x00008f006c6c7a23 */ /* 0x000fe40000010873 */
[--C-:B------:R-:W-:Y:S02]  /*17b90*/  FFMA.FTZ R39, R39, c[0x0][0x23c], -R110.reuse ;  /* 0x00008f0027277a23 */ /* 0x100fe4000001086e */
[--C-:B------:R-:W-:Y:S01]  /*17ba0*/  FFMA.FTZ R38, R38, c[0x0][0x23c], -R110.reuse ;  /* 0x00008f0026267a23 */ /* 0x100fe2000001086e */
[----:B-1----:R-:W-:Y:S01]  /*17bb0*/  HMMA.16816.F32 R4, R44, R56, R4 ;  /* 0x000000382c04723c */ /* 0x002fe20000001804 */
        /* <DEDUP_REMOVED lines=19> */
[----:B------:R-:W1:Y:S01]  /*17cf0*/  MUFU.EX2 R136, R136 ;  /* 0x0000008800887308 */ /* 0x000e620000000800 */
[--C-:B------:R-:W-:Y:S02]  /*17d00*/  FFMA.FTZ R98, R98, c[0x0][0x23c], -R115.reuse ;  /* 0x00008f0062627a23 */ /* 0x100fe40000010873 */
[--C-:B------:R-:W-:Y:S02]  /*17d10*/  FFMA.FTZ R95, R95, c[0x0][0x23c], -R115.reuse ;  /* 0x00008f005f5f7a23 */ /* 0x100fe40000010873 */
[----:B------:R-:W-:Y:S01]  /*17d20*/  FFMA.FTZ R94, R94, c[0x0][0x23c], -R115 ;  /* 0x00008f005e5e7a23 */ /* 0x000fe20000010873 */
[----:B---3--:R-:W-:Y:S01]  /*17d30*/  HMMA.16816.F32 R24, R44, R48, R24 ;  /* 0x000000302c18723c */ /* 0x008fe20000001818 */
[--C-:B------:R-:W-:Y:S01]  /*17d40*/  FFMA.FTZ R96, R96, c[0x0][0x23c], -R110.reuse ;  /* 0x00008f0060607a23 */ /* 0x100fe2000001086e */
[----:B------:R-:W3:Y:S01]  /*17d50*/  MUFU.EX2 R135, R135 ;  /* 0x0000008700877308 */ /* 0x000ee20000000800 */
[----:B------:R-:W-:-:S02]  /*17d60*/  FFMA.FTZ R93, R93, c[0x0][0x23c], -R110 ;  /* 0x00008f005d5d7a23 */ /* 0x000fc4000001086e */
[--C-:B------:R-:W-:Y:S02]  /*17d70*/  FFMA.FTZ R92, R92, c[0x0][0x23c], -R110.reuse ;  /* 0x00008f005c5c7a23 */ /* 0x100fe4000001086e */
[----:B------:R-:W-:Y:S01]  /*17d80*/  FFMA.FTZ R89, R89, c[0x0][0x23c], -R110 ;  /* 0x00008f0059597a23 */ /* 0x000fe2000001086e */
[----:B------:R-:W-:Y:S01]  /*17d90*/  HMMA.16816.F32 R20, R44, R50, R20 ;  /* 0x000000322c14723c */ /* 0x000fe20000001814 */
[----:B------:R-:W3:Y:S01]  /*17da0*/  LDSM.16.MT88.4 R48, [R225+0xb000] ;  /* 0x00b00000e130783b */ /* 0x000ee20000004200 */
[----:B------:R-:W-:Y:S01]  /*17db0*/  MUFU.EX2 R139, R139 ;  /* 0x0000008b008b7308 */ /* 0x000fe20000000800 */
[----:B------:R-:W-:Y:S02]  /*17dc0*/  FADD.FTZ R113, R114, R113 ;  /* 0x0000007172717221 */ /* 0x000fe40000010000 */
[----:B------:R-:W-:Y:S02]  /*17dd0*/  FADD.FTZ R121, R122, R121 ;  /* 0x000000797a797221 */ /* 0x000fe40000010000 */
[----:B--2---:R-:W-:Y:S01]  /*17de0*/  F2FP.PACK_AB R44, R123, R124 ;  /* 0x0000007c7b2c723e */ /* 0x004fe200000000ff */
[----:B------:R-:W-:Y:S01]  /*17df0*/  FADD.FTZ R113, R112, R113 ;  /* 0x0000007170717221 */ /* 0x000fe20000010000 */
[----:B-1----:R-:W-:Y:S01]  /*17e00*/  F2FP.PACK_AB R45, R132, R131 ;  /* 0x00000083842d723e */ /* 0x002fe200000000ff */
        /* <DEDUP_REMOVED lines=12> */
[----:B------:R-:W1:Y:S01]  /*17ed0*/  MUFU.EX2 R142, R142 ;  /* 0x0000008e008e7308 */ /* 0x000e620000000800 */
[--C-:B------:R-:W-:Y:S01]  /*17ee0*/  FFMA.FTZ R91, R91, c[0x0][0x23c], -R115.reuse ;  /* 0x00008f005b5b7a23 */ /* 0x100fe20000010873 */
[----:B------:R-:W-:Y:S01]  /*17ef0*/  HMMA.16816.F32 R8, R44, R18, R8 ;  /* 0x000000122c08723c */ /* 0x000fe20000001808 */
[----:B------:R-:W2:Y:S01]  /*17f00*/  LDSM.16.MT88.4 R16, [R228+0xb800] ;  /* 0x00b80000e410783b */ /* 0x000ea20000004200 */
        /* <DEDUP_REMOVED lines=32> */
[----:B------:R-:W-:Y:S01]  /*18110*/  MUFU.EX2 R148, R148 ;  /* 0x0000009400947308 */ /* 0x000fe20000000800 */
[--C-:B------:R-:W-:Y:S01]  /*18120*/  FFMA.FTZ R83, R83, c[0x0][0x23c], -R115.reuse ;  /* 0x00008f0053537a23 */ /* 0x100fe20000010873 */
[----:B------:R-:W-:Y:S01]  /*18130*/  HMMA.16816.F32 R20, R44, R50, R20 ;  /* 0x000000322c14723c */ /* 0x000fe20000001814 */
[----:B------:R-:W3:Y:S01]  /*18140*/  LDSM.16.MT88.4 R48, [R225+0xb800] ;  /* 0x00b80000e130783b */ /* 0x000ee20000004200 */
        /* <DEDUP_REMOVED lines=14> */
[C---:B--2---:R-:W-:Y:S01]  /*18230*/  HMMA.16816.F32 R12, R44.reuse, R16, R12 ;  /* 0x000000102c0c723c */ /* 0x044fe2000000180c */
[----:B------:R-:W-:Y:S01]  /*18240*/  FFMA.FTZ R102, R102, c[0x0][0x23c], -R115 ;  /* 0x00008f0066667a23 */ /* 0x000fe20000010873 */
[----:B------:R-:W-:Y:S01]  /*18250*/  MUFU.EX2 R151, R151 ;  /* 0x0000009700977308 */ /* 0x000fe20000000800 */
[----:B------:R-:W-:Y:S02]  /*18260*/  FADD.FTZ R143, R144, R143 ;  /* 0x0000008f908f7221 */ /* 0x000fe40000010000 */
[--C-:B------:R-:W-:Y:S02]  /*18270*/  FFMA.FTZ R3, R79, c[0x0][0x23c], -R115.reuse ;  /* 0x00008f004f037a23 */ /* 0x100fe40000010873 */
[--C-:B------:R-:W-:Y:S01]  /*18280*/  FFMA.FTZ R75, R75, c[0x0][0x23c], -R115.reuse ;  /* 0x00008f004b4b7a23 */ /* 0x100fe20000010873 */
[----:B------:R-:W-:Y:S01]  /*18290*/  HMMA.16816.F32 R8, R44, R18, R8 ;  /* 0x000000122c08723c */ /* 0x000fe20000001808 */
[----:B------:R-:W2:Y:S01]  /*182a0*/  LDSM.16.MT88.4 R16, [R228+0xc000] ;  /* 0x00c00000e410783b */ /* 0x000ea20000004200 */
[----:B------:R-:W4:Y:S01]  /*182b0*/  MUFU.EX2 R152, R152 ;  /* 0x0000009800987308 */ /* 0x000f220000000800 */
[----:B------:R-:W-:-:S02]  /*182c0*/  FFMA.FTZ R74, R74, c[0x0][0x23c], -R115 ;  /* 0x00008f004a4a7a23 */ /* 0x000fc40000010873 */
[--C-:B------:R-:W-:Y:S02]  /*182d0*/  FFMA.FTZ R70, R70, c[0x0][0x23c], -R115.reuse ;  /* 0x00008f0046467a23 */ /* 0x100fe40000010873 */
[--C-:B------:R-:W-:Y:S01]  /*182e0*/  FFMA.FTZ R73, R73, c[0x0][0x23c], -R110.reuse ;  /* 0x00008f0049497a23 */ /* 0x100fe2000001086e */
[C---:B-----5:R-:W-:Y:S01]  /*182f0*/  HMMA.16816.F32 R4, R44.reuse, R56, R4 ;  /* 0x000000382c04723c */ /* 0x060fe20000001804 */
[--C-:B------:R-:W-:Y:S01]  /*18300*/  FFMA.FTZ R72, R72, c[0x0][0x23c], -R110.reuse ;  /* 0x00008f0048487a23 */ /* 0x100fe2000001086e */
[----:B------:R-:W-:Y:S01]  /*18310*/  MUFU.EX2 R156, R156 ;  /* 0x0000009c009c7308 */ /* 0x000fe20000000800 */
[--C-:B------:R-:W-:Y:S02]  /*18320*/  FFMA.FTZ R69, R69, c[0x0][0x23c], -R110.reuse ;  /* 0x00008f0045457a23 */ /* 0x100fe4000001086e */
[--C-:B------:R-:W-:Y:S02]  /*18330*/  FFMA.FTZ R68, R68, c[0x0][0x23c], -R110.reuse ;  /* 0x00008f0044447a23 */ /* 0x100fe4000001086e */
[----:B------:R-:W-:Y:S01]  /*18340*/  FFMA.FTZ R249, R107, c[0x0][0x23c], -R115 ;  /* 0x00008f006bf97a23 */ /* 0x000fe20000010873 */
[----:B------:R-:W-:Y:S01]  /*18350*/  HMMA.16816.F32 R40, R44, R58, R40 ;  /* 0x0000003a2c28723c */ /* 0x000fe20000001828 */
[----:B------:R-:W5:Y:S01]  /*18360*/  LDSM.16.MT88.4 R56, [R227+0xc000] ;  /* 0x00c00000e338783b */ /* 0x000f620000004200 */
[----:B------:R-:W1:Y:S01]  /*18370*/  MUFU.EX2 R155, R155 ;  /* 0x0000009b009b7308 */ /* 0x000e620000000800 */
[----:B------:R-:W-:-:S05]  /*18380*/  FFMA.FTZ R248, R64, c[0x0][0x23c], -R110 ;  /* 0x00008f0040f87a23 */ /* 0x000fca000001086e */
        /* <DEDUP_REMOVED lines=9> */
[----:B------:R-:W2:Y:S05]  /*18420*/  MUFU.EX2 R160, R160 ;  /* 0x000000a000a07308 */ /* 0x000eaa0000000800 */
[----:B------:R-:W-:Y:S01]  /*18430*/  F2FP.PACK_AB R44, R145, R146 ;  /* 0x00000092912c723e */ /* 0x000fe200000000ff */
[----:B------:R-:W-:Y:S01]  /*18440*/  FADD.FTZ R146, R146, R135 ;  /* 0x0000008792927221 */ /* 0x000fe20000010000 */
[----:B-1----:R-:W-:Y:S01]  /*18450*/  F2FP.PACK_AB R45, R150, R149 ;  /* 0x00000095962d723e */ /* 0x002fe200000000ff */
[----:B------:R-:W-:Y:S01]  /*18460*/  MUFU.EX2 R168, R168 ;  /* 0x000000a800a87308 */ /* 0x000fe20000000800 */
[----:B------:R-:W-:Y:S01]  /*18470*/  F2FP.PACK_AB R46, R148, R147 ;  /* 0x00000093942e723e */ /* 0x000fe200000000ff */
[----:B------:R-:W-:Y:S01]  /*18480*/  FADD.FTZ R149, R149, R143 ;  /* 0x0000008f95957221 */ /* 0x000fe20000010000 */
[----:B----4-:R-:W-:Y:S01]  /*18490*/  F2FP.PACK_AB R47, R152, R151 ;  /* 0x00000097982f723e */ /* 0x010fe200000000ff */
        /* <DEDUP_REMOVED lines=12> */
[----:B------:R-:W4:Y:S02]  /*18560*/  MUFU.EX2 R173, R173 ;  /* 0x000000ad00ad7308 */ /* 0x000f240000000800 */
[C---:B-----5:R-:W-:Y:S06]  /*18570*/  HMMA.16816.F32 R4, R44.reuse, R56, R4 ;  /* 0x000000382c04723c */ /* 0x060fec0000001804 */
[----:B------:R-:W-:Y:S02]  /*18580*/  MUFU.EX2 R175, R175 ;  /* 0x000000af00af7308 */ /* 0x000fe40000000800 */
[C---:B------:R-:W-:Y:S01]  /*18590*/  HMMA.16816.F32 R40, R44.reuse, R58, R40 ;  /* 0x0000003a2c28723c */ /* 0x040fe20000001828 */
[----:B------:R-:W5:Y:S05]  /*185a0*/  LDSM.16.MT88.4 R56, [R227+0xc800] ;  /* 0x00c80000e338783b */ /* 0x000f6a0000004200 */
[----:B------:R-:W-:Y:S02]  /*185b0*/  MUFU.EX2 R176, R176 ;  /* 0x000000b000b07308 */ /* 0x000fe40000000800 */
[C---:B------:R-:W-:Y:S06]  /*185c0*/  HMMA.16816.F32 R32, R44.reuse, R52, R32 ;  /* 0x000000342c20723c */ /* 0x040fec0000001820 */
[----:B------:R-:W-:Y:S02]  /*185d0*/  MUFU.EX2 R178, R178 ;  /* 0x000000b200b27308 */ /* 0x000fe40000000800 */
[C---:B------:R-:W-:Y:S01]  /*185e0*/  HMMA.16816.F32 R28, R44.reuse, R54, R28 ;  /* 0x000000362c1c723c */ /* 0x040fe2000000181c */
[----:B------:R-:W4:Y:S05]  /*185f0*/  LDSM.16.MT88.4 R52, [R226+0xc800] ;  /* 0x00c80000e234783b */ /* 0x000f2a0000004200 */
[----:B------:R-:W1:Y:S02]  /*18600*/  MUFU.EX2 R179, R179 ;  /* 0x000000b300b37308 */ /* 0x000e640000000800 */
[C---:B---3--:R-:W-:Y:S06]  /*18610*/  HMMA.16816.F32 R24, R44.reuse, R48, R24 ;  /* 0x000000302c18723c */ /* 0x048fec0000001818 */
[----:B------:R-:W-:Y:S02]  /*18620*/  MUFU.EX2 R183, R183 ;  /* 0x000000b700b77308 */ /* 0x000fe40000000800 */
[----:B------:R-:W-:Y:S01]  /*18630*/  HMMA.16816.F32 R20, R44, R50, R20 ;  /* 0x000000322c14723c */ /* 0x000fe20000001814 */
[----:B------:R-:W3:Y:S05]  /*18640*/  LDSM.16.MT88.4 R48, [R225+0xc800] ;  /* 0x00c80000e130783b */ /* 0x000eea0000004200 */
        /* <DEDUP_REMOVED lines=9> */
[----:B------:R-:W-:Y:S01]  /*186e0*/  FADD.FTZ R159, R160, R159 ;  /* 0x0000009fa09f7221 */ /* 0x000fe20000010000 */
[----:B------:R-:W-:Y:S01]  /*186f0*/  LDSM.16.MT88.4 R148, [R227+0x11800] ;  /* 0x01180000e394783b */ /* 0x000fe20000004200 */
[----:B------:R-:W-:-:S02]  /*18700*/  FADD.FTZ R157, R157, R156 ;  /* 0x0000009c9d9d7221 */ /* 0x000fc40000010000 */
        /* <DEDUP_REMOVED lines=8> */
[C---:B-----5:R-:W-:Y:S02]  /*18790*/  HMMA.16816.F32 R4, R44.reuse, R56, R4 ;  /* 0x000000382c04723c */ /* 0x060fe40000001804 */
[----:B------:R-:W-:Y:S06]  /*187a0*/  MUFU.EX2 R189, R189 ;  /* 0x000000bd00bd7308 */ /* 0x000fec0000000800 */
[C---:B------:R-:W-:Y:S01]  /*187b0*/  HMMA.16816.F32 R40, R44.reuse, R58, R40 ;  /* 0x0000003a2c28723c */ /* 0x040fe20000001828 */
[----:B------:R-:W5:Y:S01]  /*187c0*/  LDSM.16.MT88.4 R56, [R227+0xd000] ;  /* 0x00d00000e338783b */ /* 0x000f620000004200 */
        /* <DEDUP_REMOVED lines=31> */
[C---:B-----5:R-:W-:Y:S06]  /*189c0*/  HMMA.16816.F32 R4, R44.reuse, R56, R4 ;  /* 0x000000382c04723c */ /* 0x060fec0000001804 */
[----:B------:R-:W5:Y:S02]  /*189d0*/  MUFU.EX2 R162, R162 ;  /* 0x000000a200a27308 */ /* 0x000f640000000800 */
        /* <DEDUP_REMOVED lines=15> */
[----:B----4-:R-:W-:Y:S01]  /*18ad0*/  F2FP.PACK_AB R45, R182, R188 ;  /* 0x000000bcb62d723e */ /* 0x010fe200000000ff */
[----:B------:R-:W-:Y:S01]  /*18ae0*/  FADD.FTZ R188, R188, R183 ;  /* 0x000000b7bcbc7221 */ /* 0x000fe20000010000 */
[----:B------:R-:W-:Y:S01]  /*18af0*/  F2FP.PACK_AB R46, R189, R187 ;  /* 0x000000bbbd2e723e */ /* 0x000fe200000000ff */
[----:B------:R-:W-:Y:S01]  /*18b00*/  FADD.FTZ R185, R186, R185 ;  /* 0x000000b9bab97221 */ /* 0x000fe20000010000 */
[----:B---3--:R-:W-:Y:S01]  /*18b10*/  F2FP.PACK_AB R47, R180, R181 ;  /* 0x000000b5b42f723e */ /* 0x008fe200000000ff */
        /* <DEDUP_REMOVED lines=11> */
[----:B------:R-:W4:Y:S06]  /*18bd0*/  MUFU.EX2 R38, R38 ;  /* 0x0000002600267308 */ /* 0x000f2c0000000800 */
[C---:B------:R-:W-:Y:S02]  /*18be0*/  HMMA.16816.F32 R4, R44.reuse, R56, R4 ;  /* 0x000000382c04723c */ /* 0x040fe40000001804 */
[----:B------:R-:W-:Y:S06]  /*18bf0*/  MUFU.EX2 R37, R37 ;  /* 0x0000002500257308 */ /* 0x000fec0000000800 */
[C---:B------:R-:W-:Y:S01]  /*18c00*/  HMMA.16816.F32 R40, R44.reuse, R58, R40 ;  /* 0x0000003a2c28723c */ /* 0x040fe20000001828 */
[----:B------:R-:W2:Y:S01]  /*18c10*/  LDSM.16.MT88.4 R56, [R227+0xe000] ;  /* 0x00e00000e338783b */ /* 0x000ea20000004200 */
[----:B------:R-:W2:Y:S06]  /*18c20*/  MUFU.EX2 R61, R61 ;  /* 0x0000003d003d7308 */ /* 0x000eac0000000800 */
[C---:B-1----:R-:W-:Y:S02]  /*18c30*/  HMMA.16816.F32 R32, R44.reuse, R52, R32 ;  /* 0x000000342c20723c */ /* 0x042fe40000001820 */
[----:B------:R-:W-:Y:S05]  /*18c40*/  MUFU.EX2 R63, R63 ;  /* 0x0000003f003f7308 */ /* 0x000fea0000000800 */
[----:B------:R-:W-:Y:S01]  /*18c50*/  F2FP.PACK_AB R52, R172, R177 ;  /* 0x000000b1ac34723e */ /* 0x000fe200000000ff */
[----:B------:R-:W-:Y:S01]  /*18c60*/  HMMA.16816.F32 R28, R44, R54, R28 ;  /* 0x000000362c1c723c */ /* 0x000fe2000000181c */
[----:B-----5:R-:W-:Y:S01]  /*18c70*/  F2FP.PACK_AB R53, R162, R163 ;  /* 0x000000a3a235723e */ /* 0x020fe200000000ff */
[----:B------:R-:W-:Y:S01]  /*18c80*/  MUFU.EX2 R62, R62 ;  /* 0x0000003e003e7308 */ /* 0x000fe20000000800 */
[----:B------:R-:W-:-:S02]  /*18c90*/  FADD.FTZ R163, R163, R181 ;  /* 0x000000b5a3a37221 */ /* 0x000fc40000010000 */
[----:B------:R-:W-:Y:S02]  /*18ca0*/  FADD.FTZ R172, R172, R189 ;  /* 0x000000bdacac7221 */ /* 0x000fe40000010000 */
[----:B------:R-:W-:Y:S01]  /*18cb0*/  F2FP.PACK_AB R54, R170, R171 ;  /* 0x000000abaa36723e */ /* 0x000fe200000000ff */
[C---:B------:R-:W-:Y:S01]  /*18cc0*/  HMMA.16816.F32 R24, R44.reuse, R48, R24 ;  /* 0x000000302c18723c */ /* 0x040fe20000001818 */
[----:B------:R-:W-:Y:S01]  /*18cd0*/  F2FP.PACK_AB R55, R154, R161 ;  /* 0x000000a19a37723e */ /* 0x000fe200000000ff */
[----:B------:R-:W-:Y:S01]  /*18ce0*/  MUFU.EX2 R101, R101 ;  /* 0x0000006500657308 */ /* 0x000fe20000000800 */
[----:B------:R-:W-:Y:S02]  /*18cf0*/  FADD.FTZ R163, R162, R163 ;  /* 0x000000a3a2a37221 */ /* 0x000fe40000010000 */
[----:B------:R-:W-:Y:S02]  /*18d00*/  FADD.FTZ R172, R171, R172 ;  /* 0x000000acabac7221 */ /* 0x000fe40000010000 */
[----:B------:R-:W-:Y:S01]  /*18d10*/  FADD.FTZ R161, R161, R163 ;  /* 0x000000a3a1a17221 */ /* 0x000fe20000010000 */
[----:B------:R-:W-:Y:S01]  /*18d20*/  HMMA.16816.F32 R20, R44, R50, R20 ;  /* 0x000000322c14723c */ /* 0x000fe20000001814 */
[----:B------:R-:W1:Y:S01]  /*18d30*/  LDSM.16.MT88.4 R48, [R226+0xe000] ;  /* 0x00e00000e230783b */ /* 0x000e620000004200 */
[----:B------:R-:W-:Y:S01]  /*18d40*/  MUFU.EX2 R100, R100 ;  /* 0x0000006400647308 */ /* 0x000fe20000000800 */
[----:B------:R-:W-:-:S02]  /*18d50*/  FADD.FTZ R170, R170, R172 ;  /* 0x000000acaaaa7221 */ /* 0x000fc40000010000 */
[----:B------:R-:W5:Y:S01]  /*18d60*/  LDSM.16.MT88.4 R44, [R225+0xe000] ;  /* 0x00e00000e12c783b */ /* 0x000f620000004200 */
[----:B------:R-:W-:Y:S02]  /*18d70*/  FADD.FTZ R161, R154, R161 ;  /* 0x000000a19aa17221 */ /* 0x000fe40000010000 */
[----:B---3--:R-:W-:Y:S01]  /*18d80*/  HMMA.16816.F32 R12, R52, R16, R12 ;  /* 0x00000010340c723c */ /* 0x008fe2000000180c */
[----:B------:R-:W-:Y:S01]  /*18d90*/  FADD.FTZ R170, R153, R170 ;  /* 0x000000aa99aa7221 */ /* 0x000fe20000010000 */
[----:B------:R-:W3:Y:S01]  /*18da0*/  MUFU.EX2 R60, R60 ;  /* 0x0000003c003c7308 */ /* 0x000ee20000000800 */
[----:B--2---:R-:W-:Y:S02]  /*18db0*/  FADD.FTZ R161, R39, R161 ;  /* 0x000000a127a17221 */ /* 0x004fe40000010000 */
[----:B------:R-:W-:-:S03]  /*18dc0*/  FADD.FTZ R170, R138, R170 ;  /* 0x000000aa8aaa7221 */ /* 0x000fc60000010000 */
[C---:B------:R-:W-:Y:S01]  /*18dd0*/  HMMA.16816.F32 R8, R52.reuse, R18, R8 ;  /* 0x000000123408723c */ /* 0x040fe20000001808 */
[----:B------:R-:W2:Y:S01]  /*18de0*/  LDSM.16.MT88.4 R16, [R228+0xe800] ;  /* 0x00e80000e410783b */ /* 0x000ea20000004200 */
[----:B------:R-:W1:Y:S06]  /*18df0*/  MUFU.EX2 R66, R66 ;  /* 0x0000004200427308 */ /* 0x000e6c0000000800 */
        /* <DEDUP_REMOVED lines=9> */
[C---:B----4-:R-:W-:Y:S01]  /*18e90*/  F2FP.PACK_AB R49, R38.reuse, R39 ;  /* 0x000000272631723e */ /* 0x050fe200000000ff */
[----:B------:R-:W1:Y:S01]  /*18ea0*/  MUFU.EX2 R98, R98 ;  /* 0x0000006200627308 */ /* 0x000e620000000800 */
[----:B------:R-:W-:-:S04]  /*18eb0*/  FADD.FTZ R38, R38, R161 ;  /* 0x000000a126267221 */ /* 0x000fc80000010000 */
[C---:B------:R-:W-:Y:S01]  /*18ec0*/  F2FP.PACK_AB R50, R108.reuse, R137 ;  /* 0x000000896c32723e */ /* 0x040fe200000000ff */
[C---:B-----5:R-:W-:Y:S01]  /*18ed0*/  HMMA.16816.F32 R24, R52.reuse, R44, R24 ;  /* 0x0000002c3418723c */ /* 0x060fe20000001818 */
[----:B------:R-:W-:Y:S01]  /*18ee0*/  F2FP.PACK_AB R51, R61, R37 ;  /* 0x000000253d33723e */ /* 0x000fe200000000ff */
[----:B------:R-:W-:Y:S01]  /*18ef0*/  MUFU.EX2 R95, R95 ;  /* 0x0000005f005f7308 */ /* 0x000fe20000000800 */
[----:B------:R-:W-:Y:S02]  /*18f00*/  FADD.FTZ R137, R137, R170 ;  /* 0x000000aa89897221 */ /* 0x000fe40000010000 */
[----:B------:R-:W-:Y:S02]  /*18f10*/  FADD.FTZ R38, R37, R38 ;  /* 0x0000002625267221 */ /* 0x000fe40000010000 */
[----:B------:R-:W-:Y:S01]  /*18f20*/  FADD.FTZ R137, R108, R137 ;  /* 0x000000896c897221 */ /* 0x000fe20000010000 */
[----:B------:R-:W-:Y:S01]  /*18f30*/  HMMA.16816.F32 R20, R52, R46, R20 ;  /* 0x0000002e3414723c */ /* 0x000fe20000001814 */
[----:B------:R-:W4:Y:S01]  /*18f40*/  LDSM.16.MT88.4 R44, [R226+0xe800] ;  /* 0x00e80000e22c783b */ /* 0x000f220000004200 */
[----:B------:R-:W-:Y:S01]  /*18f50*/  MUFU.EX2 R94, R94 ;  /* 0x0000005e005e7308 */ /* 0x000fe20000000800 */
[----:B------:R-:W-:-:S02]  /*18f60*/  FADD.FTZ R61, R61, R38 ;  /* 0x000000263d3d7221 */ /* 0x000fc40000010000 */
[----:B------:R-:W5:Y:S02]  /*18f70*/  LDSM.16.MT88.4 R52, [R225+0xe800] ;  /* 0x00e80000e134783b */ /* 0x000f640000004200 */
[----:B---3--:R-:W-:Y:S01]  /*18f80*/  FADD.FTZ R61, R60, R61 ;  /* 0x0000003d3c3d7221 */ /* 0x008fe20000010000 */
[C---:B--2---:R-:W-:Y:S02]  /*18f90*/  HMMA.16816.F32 R12, R48.reuse, R16, R12 ;  /* 0x00000010300c723c */ /* 0x044fe4000000180c */
[----:B------:R-:W-:Y:S06]  /*18fa0*/  MUFU.EX2 R96, R96 ;  /* 0x0000006000607308 */ /* 0x000fec0000000800 */
[C---:B------:R-:W-:Y:S01]  /*18fb0*/  HMMA.16816.F32 R8, R48.reuse, R18, R8 ;  /* 0x000000123008723c */ /* 0x040fe20000001808 */
[----:B------:R-:W2:Y:S01]  /*18fc0*/  LDSM.16.MT88.4 R16, [R228+0xf000] ;  /* 0x00f00000e410783b */ /* 0x000ea20000004200 */
[----:B------:R-:W3:Y:S06]  /*18fd0*/  MUFU.EX2 R93, R93 ;  /* 0x0000005d005d7308 */ /* 0x000eec0000000800 */
        /* <DEDUP_REMOVED lines=24> */
[----:B------:R-:W1:Y:S01]  /*19160*/  MUFU.EX2 R85, R85 ;  /* 0x0000005500557308 */ /* 0x000e620000000800 */
[----:B------:R-:W-:Y:S01]  /*19170*/  FADD.FTZ R66, R65, R66 ;  /* 0x0000004241427221 */ /* 0x000fe20000010000 */
[----:B--2---:R-:W-:Y:S01]  /*19180*/  HMMA.16816.F32 R12, R48, R16, R12 ;  /* 0x00000010300c723c */ /* 0x004fe2000000180c */
[----:B------:R-:W-:Y:S02]  /*19190*/  FADD.FTZ R101, R100, R101 ;  /* 0x0000006564657221 */ /* 0x000fe40000010000 */
[----:B------:R-:W-:-:S03]  /*191a0*/  FADD.FTZ R66, R97, R66 ;  /* 0x0000004261427221 */ /* 0x000fc60000010000 */
        /* <DEDUP_REMOVED lines=8> */
[----:B------:R-:W1:Y:S02]  /*19230*/  MUFU.EX2 R82, R82 ;  /* 0x0000005200527308 */ /* 0x000e640000000800 */
[C---:B----4-:R-:W-:Y:S06]  /*19240*/  HMMA.16816.F32 R32, R48.reuse, R44, R32 ;  /* 0x0000002c3020723c */ /* 0x050fec0000001820 */
[----:B------:R-:W-:Y:S02]  /*19250*/  MUFU.EX2 R103, R103 ;  /* 0x0000006700677308 */ /* 0x000fe40000000800 */
[C---:B------:R-:W-:Y:S01]  /*19260*/  HMMA.16816.F32 R28, R48.reuse, R46, R28 ;  /* 0x0000002e301c723c */ /* 0x040fe2000000181c */
[----:B------:R-:W4:Y:S05]  /*19270*/  LDSM.16.MT88.4 R44, [R226+0xf800] ;  /* 0x00f80000e22c783b */ /* 0x000f2a0000004200 */
[----:B------:R-:W-:Y:S02]  /*19280*/  MUFU.EX2 R102, R102 ;  /* 0x0000006600667308 */ /* 0x000fe40000000800 */
[C---:B-----5:R-:W-:Y:S06]  /*19290*/  HMMA.16816.F32 R24, R48.reuse, R52, R24 ;  /* 0x000000343018723c */ /* 0x060fec0000001818 */
[----:B------:R-:W-:Y:S02]  /*192a0*/  MUFU.EX2 R3, R3 ;  /* 0x0000000300037308 */ /* 0x000fe40000000800 */
[----:B------:R-:W-:Y:S01]  /*192b0*/  HMMA.16816.F32 R20, R48, R54, R20 ;  /* 0x000000363014723c */ /* 0x000fe20000001814 */
[----:B------:R-:W5:Y:S05]  /*192c0*/  LDSM.16.MT88.4 R52, [R225+0xf800] ;  /* 0x00f80000e134783b */ /* 0x000f6a0000004200 */
[----:B------:R-:W-:Y:S01]  /*192d0*/  MUFU.EX2 R75, R75 ;  /* 0x0000004b004b7308 */ /* 0x000fe20000000800 */
[----:B------:R-:W-:Y:S01]  /*192e0*/  F2FP.PACK_AB R48, R98, R99 ;  /* 0x000000636230723e */ /* 0x000fe200000000ff */
[----:B------:R-:W-:Y:S01]  /*192f0*/  FADD.FTZ R99, R99, R101 ;  /* 0x0000006563637221 */ /* 0x000fe20000010000 */
[----:B---3--:R-:W-:Y:S01]  /*19300*/  F2FP.PACK_AB R49, R93, R96 ;  /* 0x000000605d31723e */ /* 0x008fe200000000ff */
        /* <DEDUP_REMOVED lines=8> */
[----:B--2---:R-:W-:Y:S01]  /*19390*/  HMMA.16816.F32 R12, R48, R16, R12 ;  /* 0x00000010300c723c */ /* 0x004fe2000000180c */
[----:B------:R-:W-:Y:S01]  /*193a0*/  FADD.FTZ R95, R94, R95 ;  /* 0x0000005f5e5f7221 */ /* 0x000fe20000010000 */
[----:B------:R-:W-:Y:S01]  /*193b0*/  MUFU.EX2 R70, R70 ;  /* 0x0000004600467308 */ /* 0x000fe20000000800 */
[----:B------:R-:W-:-:S05]  /*193c0*/  FADD.FTZ R92, R89, R92 ;  /* 0x0000005c595c7221 */ /* 0x000fca0000010000 */
        /* <DEDUP_REMOVED lines=8> */
[C---:B----4-:R-:W-:Y:S02]  /*19450*/  HMMA.16816.F32 R32, R48.reuse, R44, R32 ;  /* 0x0000002c3020723c */ /* 0x050fe40000001820 */
[----:B------:R-:W-:Y:S06]  /*19460*/  MUFU.EX2 R68, R68 ;  /* 0x0000004400447308 */ /* 0x000fec0000000800 */
[C---:B------:R-:W-:Y:S01]  /*19470*/  HMMA.16816.F32 R28, R48.reuse, R46, R28 ;  /* 0x0000002e301c723c */ /* 0x040fe2000000181c */
[----:B------:R-:W3:Y:S01]  /*19480*/  LDSM.16.MT88.4 R44, [R226+0x10000] ;  /* 0x01000000e22c783b */ /* 0x000ee20000004200 */
[----:B------:R-:W-:Y:S06]  /*19490*/  MUFU.EX2 R249, R249 ;  /* 0x000000f900f97308 */ /* 0x000fec0000000800 */
[C---:B-----5:R-:W-:Y:S02]  /*194a0*/  HMMA.16816.F32 R24, R48.reuse, R52, R24 ;  /* 0x000000343018723c */ /* 0x060fe40000001818 */
[----:B------:R-:W-:Y:S06]  /*194b0*/  MUFU.EX2 R248, R248 ;  /* 0x000000f800f87308 */ /* 0x000fec0000000800 */
[----:B------:R-:W-:Y:S01]  /*194c0*/  HMMA.16816.F32 R20, R48, R54, R20 ;  /* 0x000000363014723c */ /* 0x000fe20000001814 */
[----:B------:R-:W-:Y:S06]  /*194d0*/  LDSM.16.MT88.4 R52, [R228+0x10800] ;  /* 0x01080000e434783b */ /* 0x000fec0000004200 */
[----:B------:R-:W-:Y:S01]  /*194e0*/  F2FP.PACK_AB R48, R90, R91 ;  /* 0x0000005b5a30723e */ /* 0x000fe200000000ff */
[----:B------:R-:W-:Y:S01]  /*194f0*/  FADD.FTZ R91, R91, R95 ;  /* 0x0000005f5b5b7221 */ /* 0x000fe20000010000 */
[----:B------:R-:W-:Y:S01]  /*19500*/  F2FP.PACK_AB R49, R85, R88 ;  /* 0x000000585531723e */ /* 0x000fe200000000ff */
        /* <DEDUP_REMOVED lines=12> */
[C---:B-1----:R-:W-:Y:S07]  /*195d0*/  HMMA.16816.F32 R4, R48.reuse, R56, R4 ;  /* 0x000000383004723c */ /* 0x042fee0000001804 */
[--C-:B------:R-:W-:Y:S01]  /*195e0*/  FFMA.FTZ R56, R80, c[0x0][0x23c], -R110.reuse ;  /* 0x00008f0050387a23 */ /* 0x100fe2000001086e */
[----:B------:R-:W-:Y:S01]  /*195f0*/  HMMA.16816.F32 R40, R48, R58, R40 ;  /* 0x0000003a3028723c */ /* 0x000fe20000001828 */
[----:B------:R-:W-:-:S02]  /*19600*/  FFMA.FTZ R57, R78, c[0x0][0x23c], -R110 ;  /* 0x00008f004e397a23 */ /* 0x000fc4000001086e */
[--C-:B------:R-:W-:Y:S02]  /*19610*/  FFMA.FTZ R78, R109, c[0x0][0x23c], -R115.reuse ;  /* 0x00008f006d4e7a23 */ /* 0x100fe40000010873 */
[----:B------:R-:W-:Y:S02]  /*19620*/  MUFU.EX2 R56, R56 ;  /* 0x0000003800387308 */ /* 0x000fe40000000800 */
[--C-:B------:R-:W-:Y:S01]  /*19630*/  FFMA.FTZ R58, R77, c[0x0][0x23c], -R110.reuse ;  /* 0x00008f004d3a7a23 */ /* 0x100fe2000001086e */
[----:B---3--:R-:W-:Y:S01]  /*19640*/  HMMA.16816.F32 R32, R48, R44, R32 ;  /* 0x0000002c3020723c */ /* 0x008fe20000001820 */
[----:B------:R-:W-:Y:S02]  /*19650*/  FFMA.FTZ R59, R76, c[0x0][0x23c], -R110 ;  /* 0x00008f004c3b7a23 */ /* 0x000fe4000001086e */
[--C-:B------:R-:W-:Y:S02]  /*19660*/  FFMA.FTZ R76, R105, c[0x0][0x23c], -R115.reuse ;  /* 0x00008f00694c7a23 */ /* 0x100fe40000010873 */
[----:B------:R-:W1:Y:S01]  /*19670*/  MUFU.EX2 R57, R57 ;  /* 0x0000003900397308 */ /* 0x000e620000000800 */
[----:B------:R-:W-:-:S02]  /*19680*/  FFMA.FTZ R77, R104, c[0x0][0x23c], -R115 ;  /* 0x00008f00684d7a23 */ /* 0x000fc40000010873 */
[C---:B------:R-:W-:Y:S01]  /*19690*/  HMMA.16816.F32 R28, R48.reuse, R46, R28 ;  /* 0x0000002e301c723c */ /* 0x040fe2000000181c */
[----:B------:R-:W3:Y:S04]  /*196a0*/  LDSM.16.MT88.4 R44, [R227+0x10800] ;  /* 0x01080000e32c783b */ /* 0x000ee80000004200 */
[----:B------:R-:W-:Y:S03]  /*196b0*/  MUFU.EX2 R58, R58 ;  /* 0x0000003a003a7308 */ /* 0x000fe60000000800 */
[C---:B--2---:R-:W-:Y:S05]  /*196c0*/  HMMA.16816.F32 R24, R48.reuse, R16, R24 ;  /* 0x000000103018723c */ /* 0x044fea0000001818 */
[----:B------:R-:W2:Y:S03]  /*196d0*/  MUFU.EX2 R59, R59 ;  /* 0x0000003b003b7308 */ /* 0x000ea60000000800 */
[----:B------:R-:W-:Y:S01]  /*196e0*/  HMMA.16816.F32 R20, R48, R18, R20 ;  /* 0x000000123014723c */ /* 0x000fe20000001814 */
[----:B------:R-:W4:Y:S04]  /*196f0*/  LDSM.16.MT88.4 R16, [R226+0x10800] ;  /* 0x01080000e210783b */ /* 0x000f280000004200 */
[----:B------:R-:W-:Y:S02]  /*19700*/  MUFU.EX2 R76, R76 ;  /* 0x0000004c004c7308 */ /* 0x000fe40000000800 */
[----:B------:R-:W-:Y:S01]  /*19710*/  F2FP.PACK_AB R48, R82, R83 ;  /* 0x000000535230723e */ /* 0x000fe200000000ff */
[----:B------:R-:W-:Y:S01]  /*19720*/  FADD.FTZ R83, R83, R87 ;  /* 0x0000005753537221 */ /* 0x000fe20000010000 */
[----:B-1----:R-:W-:Y:S01]  /*19730*/  F2FP.PACK_AB R49, R57, R56 ;  /* 0x000000383931723e */ /* 0x002fe200000000ff */
[----:B------:R-:W-:Y:S01]  /*19740*/  FADD.FTZ R56, R56, R84 ;  /* 0x0000005438387221 */ /* 0x000fe20000010000 */
[----:B------:R-:W-:-:S02]  /*19750*/  F2FP.PACK_AB R50, R102, R103 ;  /* 0x000000676632723e */ /* 0x000fc400000000ff */
[----:B------:R-:W1:Y:S01]  /*19760*/  MUFU.EX2 R77, R77 ;  /* 0x0000004d004d7308 */ /* 0x000e620000000800 */
[----:B--2---:R-:W-:Y:S01]  /*19770*/  F2FP.PACK_AB R51, R59, R58 ;  /* 0x0000003a3b33723e */ /* 0x004fe200000000ff */
[----:B------:R-:W-:Y:S02]  /*19780*/  FADD.FTZ R83, R82, R83 ;  /* 0x0000005352537221 */ /* 0x000fe40000010000 */
[----:B------:R-:W-:Y:S02]  /*19790*/  FADD.FTZ R56, R57, R56 ;  /* 0x0000003839387221 */ /* 0x000fe40000010000 */
[----:B------:R-:W-:Y:S02]  /*197a0*/  FADD.FTZ R103, R103, R83 ;  /* 0x0000005367677221 */ /* 0x000fe40000010000 */
[----:B------:R-:W-:Y:S01]  /*197b0*/  HMMA.16816.F32 R12, R48, R52, R12 ;  /* 0x00000034300c723c */ /* 0x000fe2000000180c */
[----:B------:R-:W2:Y:S01]  /*197c0*/  MUFU.EX2 R78, R78 ;  /* 0x0000004e004e7308 */ /* 0x000ea20000000800 */
[----:B------:R-:W-:-:S02]  /*197d0*/  FADD.FTZ R58, R58, R56 ;  /* 0x000000383a3a7221 */ /* 0x000fc40000010000 */
[----:B------:R-:W-:Y:S02]  /*197e0*/  FADD.FTZ R103, R102, R103 ;  /* 0x0000006766677221 */ /* 0x000fe40000010000 */
[----:B------:R-:W-:Y:S02]  /*197f0*/  FADD.FTZ R58, R59, R58 ;  /* 0x0000003a3b3a7221 */ /* 0x000fe40000010000 */
[----:B------:R-:W-:Y:S01]  /*19800*/  HMMA.16816.F32 R8, R48, R54, R8 ;  /* 0x000000363008723c */ /* 0x000fe20000001808 */
[----:B------:R-:W5:Y:S01]  /*19810*/  LDSM.16.MT88.4 R52, [R225+0x10800] ;  /* 0x01080000e134783b */ /* 0x000f620000004200 */
[----:B-1----:R-:W-:-:S06]  /*19820*/  F2FP.PACK_AB R132, R77, R76 ;  /* 0x0000004c4d84723e */ /* 0x002fcc00000000ff */
[----:B---3--:R-:W-:Y:S01]  /*19830*/  HMMA.16816.F32 R4, R48, R44, R4 ;  /* 0x0000002c3004723c */ /* 0x008fe20000001804 */
[----:B--2---:R-:W-:-:S07]  /*19840*/  F2FP.PACK_AB R134, R249, R78 ;  /* 0x0000004ef986723e */ /* 0x004fce00000000ff */
[C---:B----4-:R-:W-:Y:S08]  /*19850*/  HMMA.16816.F32 R32, R48.reuse, R16, R32 ;  /* 0x000000103020723c */ /* 0x050ff00000001820 */
[C---:B------:R-:W-:Y:S01]  /*19860*/  HMMA.16816.F32 R28, R48.reuse, R18, R28 ;  /* 0x00000012301c723c */ /* 0x040fe2000000181c */
[----:B------:R-:W1:Y:S07]  /*19870*/  LDSM.16.MT88.4 R16, [R227+0x11000] ;  /* 0x01100000e310783b */ /* 0x000e6e0000004200 */
[C---:B------:R-:W-:Y:S01]  /*19880*/  HMMA.16816.F32 R40, R48.reuse, R46, R40 ;  /* 0x0000002e3028723c */ /* 0x040fe20000001828 */
[----:B------:R-:W2:Y:S07]  /*19890*/  LDSM.16.MT88.4 R44, [R228+0x11000] ;  /* 0x01100000e42c783b */ /* 0x000eae0000004200 */
[C---:B-----5:R-:W-:Y:S07]  /*198a0*/  HMMA.16816.F32 R24, R48.reuse, R52, R24 ;  /* 0x000000343018723c */ /* 0x060fee0000001818 */
[----:B------:R-:W-:Y:S01]  /*198b0*/  F2FP.PACK_AB R52, R75, R3 ;  /* 0x000000034b34723e */ /* 0x000fe200000000ff */
[----:B------:R-:W-:Y:S01]  /*198c0*/  HMMA.16816.F32 R20, R48, R54, R20 ;  /* 0x000000363014723c */ /* 0x000fe20000001814 */
[----:B------:R-:W-:Y:S01]  /*198d0*/  F2FP.PACK_AB R53, R72, R73 ;  /* 0x000000494835723e */ /* 0x000fe200000000ff */
[----:B------:R-:W3:Y:S01]  /*198e0*/  LDSM.16.MT88.4 R48, [R226+0x11000] ;  /* 0x01100000e230783b */ /* 0x000ee20000004200 */
        /* <DEDUP_REMOVED lines=8> */
[----:B-1----:R-:W-:Y:S01]  /*19970*/  HMMA.16816.F32 R4, R52, R16, R4 ;  /* 0x000000103404723c */ /* 0x002fe20000001804 */
[----:B------:R-:W-:-:S02]  /*19980*/  FADD.FTZ R74, R70, R74 ;  /* 0x0000004a464a7221 */ /* 0x000fc40000010000 */
[----:B------:R-:W-:Y:S02]  /*19990*/  FADD.FTZ R69, R68, R69 ;  /* 0x0000004544457221 */ /* 0x000fe40000010000 */
[----:B------:R-:W-:Y:S02]  /*199a0*/  FADD.FTZ R74, R76, R74 ;  /* 0x0000004a4c4a7221 */ /* 0x000fe40000010000 */
[--C-:B------:R-:W-:Y:S01]  /*199b0*/  FFMA.FTZ R16, R71, c[0x0][0x23c], -R110.reuse ;  /* 0x00008f0047107a23 */ /* 0x100fe2000001086e */
[C---:B------:R-:W-:Y:S01]  /*199c0*/  HMMA.16816.F32 R40, R52.reuse, R18, R40 ;  /* 0x000000123428723c */ /* 0x040fe20000001828 */
[----:B------:R-:W-:Y:S02]  /*199d0*/  FFMA.FTZ R17, R67, c[0x0][0x23c], -R110 ;  /* 0x00008f0043117a23 */ /* 0x000fe4000001086e */
        /* <DEDUP_REMOVED lines=30> */
[----:B------:R-:W-:Y:S01]  /*19bc0*/  LOP3.LUT P1, RZ, R236, 0x400, RZ, 0xc0, !PT ;  /* 0x00000400ecff7812 */ /* 0x000fe2000782c0ff */
[----:B------:R-:W-:-:S04]  /*19bd0*/  DEPBAR.LE SB0, 0x0 ;  /* 0x000080000000791a */ /* 0x000fc80000000000 */
[----:B------:R-:W-:Y:S01]  /*19be0*/  IADD3 R245, R36, -0x2, RZ ;  /* 0xfffffffe24f57810 */ /* 0x000fe20007ffe0ff */
[----:B------:R-:W-:Y:S07]  /*19bf0*/  BAR.SYNC.DEFER_BLOCKING 0x0 ;  /* 0x0000000000007b1d */ /* 0x000fee0000010000 */
[----:B------:R-:W-:Y:S05]  /*19c00*/  @!P1 BRA `(.L_x_2677) ;  /* 0x000003b000009947 */ /* 0x000fea0003800000 */
[----:B------:R-:W-:Y:S01]  /*19c10*/  IABS R3, c[0x0][0x2d0] ;  /* 0x0000b40000037a13 */ /* 0x000fe20000000000 */
[----:B------:R-:W-:-:S03]  /*19c20*/  IMAD.SHL.U32 R4, R245, 0x100, RZ ;  /* 0x00000100f5047824 */ /* 0x000fc600078e00ff */
[----:B------:R-:W1:Y:S02]  /*19c30*/  I2F.RP R12, R3 ;  /* 0x00000003000c7306 */ /* 0x000e640000209400 */
[C---:B------:R-:W-:Y:S02]  /*19c40*/  IADD3 R11, R4.reuse, 0x100, RZ ;  /* 0x00000100040b7810 */ /* 0x040fe40007ffe0ff */
[----:B------:R-:W-:Y:S02]  /*19c50*/  IABS R6, R4 ;  /* 0x0000000400067213 */ /* 0x000fe40000000000 */
[----:B------:R-:W-:Y:S02]  /*19c60*/  IABS R8, R11 ;  /* 0x0000000b00087213 */ /* 0x000fe40000000000 */
[----:B------:R-:W-:Y:S02]  /*19c70*/  LOP3.LUT R11, R11, c[0x0][0x2d0], RZ, 0x3c, !PT ;  /* 0x0000b4000b0b7a12 */ /* 0x000fe400078e3cff */
[----:B------:R-:W-:-:S02]  /*19c80*/  LOP3.LUT R4, R4, c[0x0][0x2d0], RZ, 0x3c, !PT ;  /* 0x0000b40004047a12 */ /* 0x000fc400078e3cff */
[----:B------:R-:W-:Y:S02]  /*19c90*/  ISETP.GE.AND P3, PT, R11, RZ, PT ;  /* 0x000000ff0b00720c */ /* 0x000fe40003f66270 */
        /* <DEDUP_REMOVED lines=50> */
.L_x_2677:
[----:B------:R-:W-:-:S05]  /*19fc0*/  IMAD.MOV.U32 R6, RZ, RZ, c[0x0][0x1a0] ;  /* 0x00006800ff067624 */ /* 0x000fca00078e00ff */
[----:B------:R-:W-:-:S04]  /*19fd0*/  LEA R6, -R6, RZ, 0x8 ;  /* 0x000000ff06067211 */ /* 0x000fc800078e41ff */
[----:B------:R-:W-:Y:S02]  /*19fe0*/  SHF.R.S32.HI R4, RZ, 0x1f, R6 ;  /* 0x0000001fff047819 */ /* 0x000fe40000011406 */
.L_x_2678:
[----:B------:R-:W-:Y:S01]  /*19ff0*/  ULDC.64 UR4, c[0x0][0x1a0] ;  /* 0x0000680000047ab9 */ /* 0x000fe20000000a00 */
[----:B------:R-:W-:Y:S01]  /*1a000*/  LEA R241, P0, R6, R241, 0x1 ;  /* 0x000000f106f17211 */ /* 0x000fe200078008ff */
[----:B------:R-:W-:Y:S01]  /*1a010*/  USHF.L.U32 UR9, UR4, 0x5, URZ ;  /* 0x0000000504097899 */ /* 0x000fe2000800063f */
[----:B------:R-:W-:Y:S01]  /*1a020*/  IMAD R200, R166, 0x2, R233 ;  /* 0x00000002a6c87824 */ /* 0x000fe200078e02e9 */
[----:B------:R-:W-:Y:S01]  /*1a030*/  UMOV UR8, 0x5 ;  /* 0x0000000500087882 */ /* 0x000fe20000000000 */
[----:B------:R-:W-:Y:S01]  /*1a040*/  LEA.HI.X R240, R6, R240, R4, 0x1, P0 ;  /* 0x000000f006f07211 */ /* 0x000fe200000f0c04 */
[----:B------:R-:W-:Y:S01]  /*1a050*/  USHF.L.U64.HI UR5, UR4, UR8, UR5 ;  /* 0x0000000804057299 */ /* 0x000fe20008010205 */
[----:B------:R-:W-:Y:S01]  /*1a060*/  IMAD.MOV.U32 R6, RZ, RZ, R241 ;  /* 0x000000ffff067224 */ /* 0x000fe200078e00f1 */
[----:B------:R-:W-:Y:S01]  /*1a070*/  IADD3 R4, P0, R241, UR9, RZ ;  /* 0x00000009f1047c10 */ /* 0x000fe2000ff1e0ff */
[----:B------:R-:W1:Y:S01]  /*1a080*/  S2R R3, SR_TID.X ;  /* 0x0000000000037919 */ /* 0x000e620000002100 */
[----:B------:R-:W-:Y:S01]  /*1a090*/  IMAD.MOV.U32 R7, RZ, RZ, R240 ;  /* 0x000000ffff077224 */ /* 0x000fe200078e00f0 */
[----:B------:R-:W-:-:S02]  /*1a0a0*/  IADD3 R184, R230, 0x2800, RZ ;  /* 0x00002800e6b87810 */ /* 0x000fc40007ffe0ff */
[----:B------:R-:W-:Y:S02]  /*1a0b0*/  IADD3.X R5, R240, UR5, RZ, P0, !PT ;  /* 0x00000005f0057c10 */ /* 0x000fe400087fe4ff */
[----:B------:R-:W-:Y:S01]  /*1a0c0*/  IADD3 R18, P0, R4, UR9, RZ ;  /* 0x0000000904127c10 */ /* 0x000fe2000ff1e0ff */
[----:B------:R-:W-:Y:S01]  /*1a0d0*/  @!PT LDS RZ, [RZ] ;  /* 0x00000000fffff984 */ /* 0x000fe20000000800 */
[----:B------:R-:W-:Y:S01]  /*1a0e0*/  @!PT LDS RZ, [RZ] ;  /* 0x00000000fffff984 */ /* 0x000fe20000000800 */
[----:B------:R-:W-:Y:S01]  /*1a0f0*/  @!PT LDS RZ, [RZ] ;  /* 0x00000000fffff984 */ /* 0x000fe20000000800 */
[----:B------:R2:W-:Y:S01]  /*1a100*/  LDGSTS.E.BYPASS.LTC128B.128 [R244+0xa000], [R6.64] ;  /* 0x0a00000006f47fae */ /* 0x0005e2000b901d46 */
[----:B------:R-:W-:Y:S02]  /*1a110*/  IADD3 R196, R230, 0x800, RZ ;  /* 0x00000800e6c47810 */ /* 0x000fe40007ffe0ff */
[----:B------:R-:W-:Y:S01]  /*1a120*/  IADD3.X R19, R5, UR5, RZ, P0, !PT ;  /* 0x0000000505137c10 */ /* 0x000fe200087fe4ff */
[----:B------:R3:W-:Y:S01]  /*1a130*/  LDGSTS.E.BYPASS.LTC128B.128 [R244+0xa800], [R4.64] ;  /* 0x0a80000004f47fae */ /* 0x0007e2000b901d46 */
[----:B------:R-:W-:Y:S02]  /*1a140*/  IADD3 R16, P0, R18, UR9, RZ ;  /* 0x0000000912107c10 */ /* 0x000fe4000ff1e0ff */
[----:B------:R-:W-:Y:S01]  /*1a150*/  IADD3 R188, R230, 0x2000, RZ ;  /* 0x00002000e6bc7810 */ /* 0x000fe20007ffe0ff */
[----:B------:R4:W-:Y:S01]  /*1a160*/  LDGSTS.E.BYPASS.LTC128B.128 [R244+0xb000], [R18.64] ;  /* 0x0b00000012f47fae */ /* 0x0009e2000b901d46 */
[----:B------:R-:W-:-:S02]  /*1a170*/  IADD3.X R17, R19, UR5, RZ, P0, !PT ;  /* 0x0000000513117c10 */ /* 0x000fc400087fe4ff */
[----:B------:R-:W-:Y:S02]  /*1a180*/  IADD3 R14, P0, R16, UR9, RZ ;  /* 0x00000009100e7c10 */ /* 0x000fe4000ff1e0ff */
[----:B------:R-:W-:Y:S01]  /*1a190*/  IADD3 R180, R230, 0x3000, RZ ;  /* 0x00003000e6b47810 */ /* 0x000fe20007ffe0ff */
[----:B------:R5:W-:Y:S01]  /*1a1a0*/  LDGSTS.E.BYPASS.LTC128B.128 [R244+0xb800], [R16.64] ;  /* 0x0b80000010f47fae */ /* 0x000be2000b901d46 */
[----:B------:R-:W-:Y:S02]  /*1a1b0*/  IADD3.X R15, R17, UR5, RZ, P0, !PT ;  /* 0x00000005110f7c10 */ /* 0x000fe400087fe4ff */
[----:B------:R-:W-:Y:S01]  /*1a1c0*/  IADD3 R12, P0, R14, UR9, RZ ;  /* 0x000000090e0c7c10 */ /* 0x000fe2000ff1e0ff */
[----:B-1----:R-:W-:Y:S02]  /*1a1d0*/  IMAD.SHL.U32 R3, R3, 0x2, RZ ;  /* 0x0000000203037824 */ /* 0x002fe400078e00ff */
[----:B------:R1:W-:Y:S01]  /*1a1e0*/  LDGSTS.E.BYPASS.LTC128B.128 [R244+0xc000], [R14.64] ;  /* 0x0c0000000ef47fae */ /* 0x0003e2000b901d46 */
[----:B------:R-:W-:-:S02]  /*1a1f0*/  IADD3.X R13, R15, UR5, RZ, P0, !PT ;  /* 0x000000050f0d7c10 */ /* 0x000fc400087fe4ff */
        /* <DEDUP_REMOVED lines=12> */
[----:B-----5:R-:W-:-:S03]  /*1a2c0*/  IADD3 R16, P0, R4, UR9, RZ ;  /* 0x0000000904107c10 */ /* 0x020fc6000ff1e0ff */
[----:B------:R5:W-:Y:S01]  /*1a2d0*/  LDGSTS.E.BYPASS.LTC128B.128 [R244+0xe800], [R4.64] ;  /* 0x0e80000004f47fae */ /* 0x000be2000b901d46 */
[----:B------:R-:W-:Y:S02]  /*1a2e0*/  IADD3.X R17, R5, UR5, RZ, P0, !PT ;  /* 0x0000000505117c10 */ /* 0x000fe400087fe4ff */
[----:B-1----:R-:W-:-:S03]  /*1a2f0*/  IADD3 R14, P0, R16, UR9, RZ ;  /* 0x00000009100e7c10 */ /* 0x002fc6000ff1e0ff */
[----:B------:R1:W-:Y:S01]  /*1a300*/  LDGSTS.E.BYPASS.LTC128B.128 [R244+0xf000], [R16.64] ;  /* 0x0f00000010f47fae */ /* 0x0003e2000b901d46 */
[----:B------:R-:W-:Y:S02]  /*1a310*/  IADD3.X R15, R17, UR5, RZ, P0, !PT ;  /* 0x00000005110f7c10 */ /* 0x000fe400087fe4ff */
[----:B----4-:R-:W-:-:S03]  /*1a320*/  IADD3 R10, P0, R14, UR9, RZ ;  /* 0x000000090e0a7c10 */ /* 0x010fc6000ff1e0ff */
[----:B------:R4:W-:Y:S01]  /*1a330*/  LDGSTS.E.BYPASS.LTC128B.128 [R244+0xf800], [R14.64] ;  /* 0x0f8000000ef47fae */ /* 0x0009e2000b901d46 */
[----:B------:R-:W-:Y:S02]  /*1a340*/  IADD3.X R11, R15, UR5, RZ, P0, !PT ;  /* 0x000000050f0b7c10 */ /* 0x000fe400087fe4ff */
[----:B--2---:R-:W-:-:S03]  /*1a350*/  IADD3 R8, P0, R10, UR9, RZ ;  /* 0x000000090a087c10 */ /* 0x004fc6000ff1e0ff */
[----:B------:R2:W-:Y:S01]  /*1a360*/  LDGSTS.E.BYPASS.LTC128B.128 [R244+0x10000], [R10.64] ;  /* 0x100000000af47fae */ /* 0x0005e2000b901d46 */
[----:B------:R-:W-:-:S05]  /*1a370*/  IADD3.X R9, R11, UR5, RZ, P0, !PT ;  /* 0x000000050b097c10 */ /* 0x000fca00087fe4ff */
[----:B------:R2:W-:Y:S01]  /*1a380*/  LDGSTS.E.BYPASS.LTC128B.128 [R244+0x10800], [R8.64] ;  /* 0x1080000008f47fae */ /* 0x0005e2000b901d46 */
[----:B-----5:R-:W-:-:S04]  /*1a390*/  IADD3 R4, P0, R8, UR9, RZ ;  /* 0x0000000908047c10 */ /* 0x020fc8000ff1e0ff */
[----:B------:R-:W-:Y:S02]  /*1a3a0*/  IADD3.X R5, R9, UR5, RZ, P0, !PT ;  /* 0x0000000509057c10 */ /* 0x000fe400087fe4ff */
[----:B---3--:R-:W-:-:S03]  /*1a3b0*/  IADD3 R6, P0, R4, UR9, RZ ;  /* 0x0000000904067c10 */ /* 0x008fc6000ff1e0ff */
[----:B------:R3:W-:Y:S01]  /*1a3c0*/  LDGSTS.E.BYPASS.LTC128B.128 [R244+0x11000], [R4.64] ;  /* 0x1100000004f47fae */ /* 0x0007e2000b901d46 */
[----:B------:R-:W-:Y:S02]  /*1a3d0*/  IADD3.X R7, R5, UR5, RZ, P0, !PT ;  /* 0x0000000505077c10 */ /* 0x000fe400087fe4ff */
[----:B------:R-:W-:-:S03]  /*1a3e0*/  ISETP.GE.AND P0, PT, R36, 0x3, PT ;  /* 0x000000032400780c */ /* 0x000fc60003f06270 */
[----:B------:R3:W-:Y:S04]  /*1a3f0*/  LDGSTS.E.BYPASS.LTC128B.128 [R244+0x11800], [R6.64] ;  /* 0x1180000006f47fae */ /* 0x0007e8000b901d46 */
[----:B------:R-:W-:Y:S04]  /*1a400*/  LDSM.16.M88.4 R208, [R233] ;  /* 0x00000000e9d0783b */ /* 0x000fe80000000200 */
[----:B------:R-:W5:Y:S04]  /*1a410*/  LDSM.16.M88.4 R88, [R232+0x2000] ;  /* 0x00200000e858783b */ /* 0x000f680000000200 */
[----:B------:R1:W-:Y:S04]  /*1a420*/  LDSM.16.M88.4 R204, [R192] ;  /* 0x00000000c0cc783b */ /* 0x0003e80000000200 */
[----:B------:R-:W5:Y:S04]  /*1a430*/  LDSM.16.M88.4 R64, [R232+0x3800] ;  /* 0x00380000e840783b */ /* 0x000f680000000200 */
[----:B------:R-:W-:Y:S04]  /*1a440*/  LDSM.16.M88.4 R56, [R232+0x4000] ;  /* 0x00400000e838783b */ /* 0x000fe80000000200 */
[----:B------:R-:W-:Y:S04]  /*1a450*/  LDSM.16.M88.4 R72, [R232+0x3000] ;  /* 0x00300000e848783b */ /* 0x000fe80000000200 */
[----:B---3--:R-:W3:Y:S04]  /*1a460*/  LDSM.16.M88.4 R4, [R164+0x2000] ;  /* 0x00200000a404783b */ /* 0x008ee80000000200 */
[----:B----4-:R-:W4:Y:S01]  /*1a470*/  LDSM.16.M88.4 R12, [R164+0x4000] ;  /* 0x00400000a40c783b */ /* 0x010f220000000200 */
[----:B-1----:R-:W-:-:S03]  /*1a480*/  IADD3 R192, R230, 0x1800, RZ ;  /* 0x00001800e6c07810 */ /* 0x002fc60007ffe0ff */
[----:B------:R-:W-:Y:S04]  /*1a490*/  LDSM.16.M88.4 R40, [R232+0x5000] ;  /* 0x00500000e828783b */ /* 0x000fe80000000200 */
[----:B------:R-:W-:Y:S04]  /*1a4a0*/  LDSM.16.M88.4 R80, [R232+0x2800] ;  /* 0x00280000e850783b */ /* 0x000fe80000000200 */
[----:B--2---:R-:W-:Y:S01]  /*1a4b0*/  LDSM.16.M88.4 R8, [R164+0x3000] ;  /* 0x00300000a408783b */ /* 0x004fe20000000200 */
[C---:B-----5:R-:W-:Y:S03]  /*1a4c0*/  HMMA.16816.F32 R92, R208.reuse, R88, RZ ;  /* 0x00000058d05c723c */ /* 0x060fe600000018ff */
        /* <DEDUP_REMOVED lines=8> */
[C---:B---3--:R-:W-:Y:S03]  /*1a550*/  HMMA.16816.F32 R92, R204.reuse, R4, R92 ;  /* 0x00000004cc5c723c */ /* 0x048fe6000000185c */
[----:B------:R-:W-:Y:S04]  /*1a560*/  LDSM.16.M88.4 R104, [R164+0x6000] ;  /* 0x00600000a468783b */ /* 0x000fe80000000200 */
[----:B------:R-:W-:Y:S01]  /*1a570*/  LDSM.16.M88.4 R100, [R164+0x7000] ;  /* 0x00700000a464783b */ /* 0x000fe20000000200 */
[----:B------:R-:W-:Y:S03]  /*1a580*/  HMMA.16816.F32 R88, R204, R6, R88 ;  /* 0x00000006cc58723c */ /* 0x000fe60000001858 */
[----:B------:R-:W1:Y:S04]  /*1a590*/  LDSM.16.M88.4 R4, [R164+0x3800] ;  /* 0x00380000a404783b */ /* 0x000e680000000200 */
[----:B------:R-:W-:Y:S01]  /*1a5a0*/  LDSM.16.M88.4 R108, [R164+0x5800] ;  /* 0x00580000a46c783b */ /* 0x000fe20000000200 */
[C---:B------:R-:W-:Y:S03]  /*1a5b0*/  HMMA.16816.F32 R64, R208.reuse, R66, RZ ;  /* 0x00000042d040723c */ /* 0x040fe600000018ff */
[----:B------:R-:W-:Y:S04]  /*1a5c0*/  LDSM.16.M88.4 R120, [R232+0x8800] ;  /* 0x00880000e878783b */ /* 0x000fe80000000200 */
[----:B------:R-:W-:Y:S01]  /*1a5d0*/  LDSM.16.M88.4 R112, [R232+0x9000] ;  /* 0x00900000e870783b */ /* 0x000fe20000000200 */
[C---:B------:R-:W-:Y:S03]  /*1a5e0*/  HMMA.16816.F32 R60, R208.reuse, R56, RZ ;  /* 0x00000038d03c723c */ /* 0x040fe600000018ff */
[----:B------:R-:W-:Y:S04]  /*1a5f0*/  LDSM.16.M88.4 R172, [R232+0x7800] ;  /* 0x00780000e8ac783b */ /* 0x000fe80000000200 */
[----:B------:R-:W-:Y:S01]  /*1a600*/  LDSM.16.M88.4 R200, [R200] ;  /* 0x00000000c8c8783b */ /* 0x000fe20000000200 */
[C---:B------:R-:W-:Y:S03]  /*1a610*/  HMMA.16816.F32 R56, R208.reuse, R58, RZ ;  /* 0x0000003ad038723c */ /* 0x040fe600000018ff */
[----:B------:R-:W-:Y:S04]  /*1a620*/  LDSM.16.M88.4 R184, [R184] ;  /* 0x00000000b8b8783b */ /* 0x000fe80000000200 */
[----:B------:R-:W-:Y:S01]  /*1a630*/  LDSM.16.M88.4 R196, [R196] ;  /* 0x00000000c4c4783b */ /* 0x000fe20000000200 */
[----:B------:R-:W-:Y:S03]  /*1a640*/  HMMA.16816.F32 R76, R208, R72, RZ ;  /* 0x00000048d04c723c */ /* 0x000fe600000018ff */
[----:B------:R-:W-:Y:S04]  /*1a650*/  LDSM.16.M88.4 R212, [R230] ;  /* 0x00000000e6d4783b */ /* 0x000fe80000000200 */
[----:B------:R-:W-:Y:S01]  /*1a660*/  LDSM.16.M88.4 R188, [R188] ;  /* 0x00000000bcbc783b */ /* 0x000fe20000000200 */
[C---:B----4-:R-:W-:Y:S03]  /*1a670*/  HMMA.16816.F32 R60, R204.reuse, R12, R60 ;  /* 0x0000000ccc3c723c */ /* 0x050fe6000000183c */
[----:B------:R-:W-:Y:S04]  /*1a680*/  LDSM.16.M88.4 R216, [R232+0x9800] ;  /* 0x00980000e8d8783b */ /* 0x000fe80000000200 */
[----:B------:R-:W-:Y:S01]  /*1a690*/  LDSM.16.M88.4 R180, [R180] ;  /* 0x00000000b4b4783b */ /* 0x000fe20000000200 */
[C---:B-1----:R-:W-:Y:S03]  /*1a6a0*/  HMMA.16816.F32 R68, R204.reuse, R4, R68 ;  /* 0x00000004cc44723c */ /* 0x042fe60000001844 */
[----:B------:R-:W-:Y:S04]  /*1a6b0*/  LDSM.16.M88.4 R192, [R192] ;  /* 0x00000000c0c0783b */ /* 0x000fe80000000200 */
[----:B------:R-:W-:Y:S01]  /*1a6c0*/  LDSM.16.M88.4 R220, [R224+0x2800] ;  /* 0x00280000e0dc783b */ /* 0x000fe20000000200 */
[----:B------:R-:W-:Y:S03]  /*1a6d0*/  HMMA.16816.F32 R64, R204, R6, R64 ;  /* 0x00000006cc40723c */ /* 0x000fe60000001840 */
[----:B------:R-:W1:Y:S04]  /*1a6e0*/  LDSM.16.M88.4 R4, [R164+0x5000] ;  /* 0x00500000a404783b */ /* 0x000e680000000200 */
[----:B------:R-:W0:Y:S01]  /*1a6f0*/  LDGDEPBAR ;  /* 0x00000000000079af */ /* 0x000e220000000000 */
[----:B------:R-:W-:Y:S08]  /*1a700*/  HMMA.16816.F32 R44, R208, R40, RZ ;  /* 0x00000028d02c723c */ /* 0x000ff000000018ff */
[----:B------:R-:W-:Y:S01]  /*1a710*/  HMMA.16816.F32 R56, R204, R14, R56 ;  /* 0x0000000ecc38723c */ /* 0x000fe20000001838 */
[----:B------:R-:W2:Y:S07]  /*1a720*/  LDSM.16.M88.4 R12, [R232+0x6800] ;  /* 0x00680000e80c783b */ /* 0x000eae0000000200 */
[C---:B------:R-:W-:Y:S08]  /*1a730*/  HMMA.16816.F32 R72, R208.reuse, R74, RZ ;  /* 0x0000004ad048723c */ /* 0x040ff000000018ff */
[C---:B------:R-:W-:Y:S08]  /*1a740*/  HMMA.16816.F32 R40, R208.reuse, R42, RZ ;  /* 0x0000002ad028723c */ /* 0x040ff000000018ff */
[C---:B------:R-:W-:Y:S08]  /*1a750*/  HMMA.16816.F32 R84, R208.reuse, R80, RZ ;  /* 0x00000050d054723c */ /* 0x040ff000000018ff */
[----:B------:R-:W-:Y:S08]  /*1a760*/  HMMA.16816.F32 R80, R208, R82, RZ ;  /* 0x00000052d050723c */ /* 0x000ff000000018ff */
[C---:B------:R-:W-:Y:S08]  /*1a770*/  HMMA.16816.F32 R76, R204.reuse, R8, R76 ;  /* 0x00000008cc4c723c */ /* 0x040ff0000000184c */
[C---:B------:R-:W-:Y:S01]  /*1a780*/  HMMA.16816.F32 R72, R204.reuse, R10, R72 ;  /* 0x0000000acc48723c */ /* 0x040fe20000001848 */
[----:B------:R-:W3:Y:S07]  /*1a790*/  LDSM.16.M88.4 R8, [R164+0x4800] ;  /* 0x00480000a408783b */ /* 0x000eee0000000200 */
[C---:B-1----:R-:W-:Y:S08]  /*1a7a0*/  HMMA.16816.F32 R44, R204.reuse, R4, R44 ;  /* 0x00000004cc2c723c */ /* 0x042ff0000000182c */
[C---:B------:R-:W-:Y:S01]  /*1a7b0*/  HMMA.16816.F32 R40, R204.reuse, R6, R40 ;  /* 0x00000006cc28723c */ /* 0x040fe20000001828 */
[----:B------:R-:W1:Y:S07]  /*1a7c0*/  LDSM.16.M88.4 R4, [R164+0x6800] ;  /* 0x00680000a404783b */ /* 0x000e6e0000000200 */
[C---:B------:R-:W-:Y:S08]  /*1a7d0*/  HMMA.16816.F32 R84, R204.reuse, R16, R84 ;  /* 0x00000010cc54723c */ /* 0x040ff00000001854 */
[----:B------:R-:W-:Y:S08]  /*1a7e0*/  HMMA.16816.F32 R80, R204, R18, R80 ;  /* 0x00000012cc50723c */ /* 0x000ff00000001850 */
[C---:B------:R-:W-:Y:S08]  /*1a7f0*/  HMMA.16816.F32 R52, R208.reuse, R48, RZ ;  /* 0x00000030d034723c */ /* 0x040ff000000018ff */
[C---:B--2---:R-:W-:Y:S08]  /*1a800*/  HMMA.16816.F32 R16, R208.reuse, R12, RZ ;  /* 0x0000000cd010723c */ /* 0x044ff000000018ff */
[C---:B------:R-:W-:Y:S08]  /*1a810*/  HMMA.16816.F32 R48, R208.reuse, R50, RZ ;  /* 0x00000032d030723c */ /* 0x040ff000000018ff */
[----:B------:R-:W-:Y:S08]  /*1a820*/  HMMA.16816.F32 R12, R208, R14, RZ ;  /* 0x0000000ed00c723c */ /* 0x000ff000000018ff */
[C---:B---3--:R-:W-:Y:S08]  /*1a830*/  HMMA.16816.F32 R52, R204.reuse, R8, R52 ;  /* 0x00000008cc34723c */ /* 0x048ff00000001834 */
[C---:B------:R-:W-:Y:S08]  /*1a840*/  HMMA.16816.F32 R48, R204.reuse, R10, R48 ;  /* 0x0000000acc30723c */ /* 0x040ff00000001830 */
[C---:B-1----:R-:W-:Y:S08]  /*1a850*/  HMMA.16816.F32 R16, R204.reuse, R4, R16 ;  /* 0x00000004cc10723c */ /* 0x042ff00000001810 */
[----:B------:R-:W-:Y:S08]  /*1a860*/  HMMA.16816.F32 R12, R204, R6, R12 ;  /* 0x00000006cc0c723c */ /* 0x000ff0000000180c */
[C---:B------:R-:W-:Y:S08]  /*1a870*/  HMMA.16816.F32 R8, R208.reuse, R96, RZ ;  /* 0x00000060d008723c */ /* 0x040ff000000018ff */
[C---:B------:R-:W-:Y:S01]  /*1a880*/  HMMA.16816.F32 R4, R208.reuse, R98, RZ ;  /* 0x00000062d004723c */ /* 0x040fe200000018ff */
[----:B------:R-:W1:Y:S07]  /*1a890*/  LDSM.16.M88.4 R96, [R164+0x8000] ;  /* 0x00800000a460783b */ /* 0x000e6e0000000200 */
[C---:B------:R-:W-:Y:S08]  /*1a8a0*/  HMMA.16816.F32 R24, R208.reuse, R20, RZ ;  /* 0x00000014d018723c */ /* 0x040ff000000018ff */
[C---:B------:R-:W-:Y:S08]  /*1a8b0*/  HMMA.16816.F32 R20, R208.reuse, R22, RZ ;  /* 0x00000016d014723c */ /* 0x040ff000000018ff */
[C---:B------:R-:W-:Y:S08]  /*1a8c0*/  HMMA.16816.F32 R168, R208.reuse, R128, RZ ;  /* 0x00000080d0a8723c */ /* 0x040ff000000018ff */
[C---:B------:R-:W-:Y:S08]  /*1a8d0*/  HMMA.16816.F32 R32, R208.reuse, R28, RZ ;  /* 0x0000001cd020723c */ /* 0x040ff000000018ff */
[C---:B------:R-:W-:Y:S08]  /*1a8e0*/  HMMA.16816.F32 R28, R208.reuse, R30, RZ ;  /* 0x0000001ed01c723c */ /* 0x040ff000000018ff */
[----:B------:R-:W-:Y:S08]  /*1a8f0*/  HMMA.16816.F32 R128, R208, R130, RZ ;  /* 0x00000082d080723c */ /* 0x000ff000000018ff */
[C---:B------:R-:W-:Y:S08]  /*1a900*/  HMMA.16816.F32 R24, R204.reuse, R104, R24 ;  /* 0x00000068cc18723c */ /* 0x040ff00000001818 */
[C---:B------:R-:W-:Y:S01]  /*1a910*/  HMMA.16816.F32 R20, R204.reuse, R106, R20 ;  /* 0x0000006acc14723c */ /* 0x040fe20000001814 */
[----:B------:R-:W2:Y:S07]  /*1a920*/  LDSM.16.M88.4 R104, [R164+0x8800] ;  /* 0x00880000a468783b */ /* 0x000eae0000000200 */
[C---:B------:R-:W-:Y:S08]  /*1a930*/  HMMA.16816.F32 R8, R204.reuse, R100, R8 ;  /* 0x00000064cc08723c */ /* 0x040ff00000001808 */
[C---:B------:R-:W-:Y:S01]  /*1a940*/  HMMA.16816.F32 R4, R204.reuse, R102, R4 ;  /* 0x00000066cc04723c */ /* 0x040fe20000001804 */
[----:B------:R-:W3:Y:S07]  /*1a950*/  LDSM.16.M88.4 R100, [R164+0x9000] ;  /* 0x00900000a464783b */ /* 0x000eee0000000200 */
[C---:B-1----:R-:W-:Y:S07]  /*1a960*/  HMMA.16816.F32 R168, R204.reuse, R96, R168 ;  /* 0x00000060cca8723c */ /* 0x042fee00000018a8 */
[C---:B------:R-:W-:Y:S01]  /*1a970*/  IADD3 R96, R230.reuse, 0x1000, RZ ;  /* 0x00001000e6607810 */ /* 0x040fe20007ffe0ff */
[C---:B------:R-:W-:Y:S08]  /*1a980*/  HMMA.16816.F32 R32, R204.reuse, R108, R32 ;  /* 0x0000006ccc20723c */ /* 0x040ff00000001820 */
[C---:B------:R-:W-:Y:S01]  /*1a990*/  HMMA.16816.F32 R28, R204.reuse, R110, R28 ;  /* 0x0000006ecc1c723c */ /* 0x040fe2000000181c */
[----:B------:R-:W1:Y:S07]  /*1a9a0*/  LDSM.16.M88.4 R108, [R164+0x7800] ;  /* 0x00780000a46c783b */ /* 0x000e6e0000000200 */
[----:B------:R-:W-:Y:S01]  /*1a9b0*/  HMMA.16816.F32 R128, R204, R98, R128 ;  /* 0x00000062cc80723c */ /* 0x000fe20000001880 */
[----:B------:R-:W4:Y:S07]  /*1a9c0*/  LDSM.16.M88.4 R96, [R96] ;  /* 0x000000006060783b */ /* 0x000f2e0000000200 */
[C---:B------:R-:W-:Y:S08]  /*1a9d0*/  HMMA.16816.F32 R124, R208.reuse, R120, RZ ;  /* 0x00000078d07c723c */ /* 0x040ff000000018ff */
[C---:B------:R-:W-:Y:S08]  /*1a9e0*/  HMMA.16816.F32 R116, R208.reuse, R112, RZ ;  /* 0x00000070d074723c */ /* 0x040ff000000018ff */
[C---:B------:R-:W-:Y:S08]  /*1a9f0*/  HMMA.16816.F32 R120, R208.reuse, R122, RZ ;  /* 0x0000007ad078723c */ /* 0x040ff000000018ff */
[C---:B------:R-:W-:Y:S08]  /*1aa00*/  HMMA.16816.F32 R112, R208.reuse, R114, RZ ;  /* 0x00000072d070723c */ /* 0x040ff000000018ff */
[C---:B------:R-:W-:Y:S08]  /*1aa10*/  HMMA.16816.F32 R176, R208.reuse, R172, RZ ;  /* 0x000000acd0b0723c */ /* 0x040ff000000018ff */
[----:B------:R-:W-:Y:S08]  /*1aa20*/  HMMA.16816.F32 R172, R208, R174, RZ ;  /* 0x000000aed0ac723c */ /* 0x000ff000000018ff */
[C---:B--2---:R-:W-:Y:S07]  /*1aa30*/  HMMA.16816.F32 R124, R204.reuse, R104, R124 ;  /* 0x00000068cc7c723c */ /* 0x044fee000000187c */
[C---:B------:R-:W-:Y:S01]  /*1aa40*/  IADD3 R104, R230.reuse, 0x4000, RZ ;  /* 0x00004000e6687810 */ /* 0x040fe20007ffe0ff */
[C---:B---3--:R-:W-:Y:S07]  /*1aa50*/  HMMA.16816.F32 R116, R204.reuse, R100, R116 ;  /* 0x00000064cc74723c */ /* 0x048fee0000001874 */
[C---:B------:R-:W-:Y:S01]  /*1aa60*/  IADD3 R100, R230.reuse, 0x4800, RZ ;  /* 0x00004800e6647810 */ /* 0x040fe20007ffe0ff */
[C---:B------:R-:W-:Y:S01]  /*1aa70*/  HMMA.16816.F32 R120, R204.reuse, R106, R120 ;  /* 0x0000006acc78723c */ /* 0x040fe20000001878 */
[----:B------:R-:W2:Y:S07]  /*1aa80*/  LDSM.16.M88.4 R104, [R104] ;  /* 0x000000006868783b */ /* 0x000eae0000000200 */
[C---:B------:R-:W-:Y:S01]  /*1aa90*/  HMMA.16816.F32 R112, R204.reuse, R102, R112 ;  /* 0x00000066cc70723c */ /* 0x040fe20000001870 */
[----:B------:R-:W3:Y:S07]  /*1aaa0*/  LDSM.16.M88.4 R100, [R100] ;  /* 0x000000006464783b */ /* 0x000eee0000000200 */
[----:B-1----:R-:W-:Y:S07]  /*1aab0*/  HMMA.16816.F32 R176, R204, R108, R176 ;  /* 0x0000006cccb0723c */ /* 0x002fee00000018b0 */
[C---:B------:R-:W-:Y:S01]  /*1aac0*/  IADD3 R108, R230.reuse, 0x3800, RZ ;  /* 0x00003800e66c7810 */ /* 0x040fe20007ffe0ff */
[----:B----4-:R-:W-:Y:S07]  /*1aad0*/  HMMA.16816.F32 R76, R200, R96, R76 ;  /* 0x00000060c84c723c */ /* 0x010fee000000184c */
[C---:B------:R-:W-:Y:S01]  /*1aae0*/  IADD3 R96, R230.reuse, 0x5000, RZ ;  /* 0x00005000e6607810 */ /* 0x040fe20007ffe0ff */
[----:B------:R-:W-:Y:S01]  /*1aaf0*/  HMMA.16816.F32 R172, R204, R110, R172 ;  /* 0x0000006eccac723c */ /* 0x000fe200000018ac */
[----:B------:R-:W1:Y:S07]  /*1ab00*/  LDSM.16.M88.4 R108, [R108] ;  /* 0x000000006c6c783b */ /* 0x000e6e0000000200 */
[C---:B------:R-:W-:Y:S01]  /*1ab10*/  HMMA.16816.F32 R72, R200.reuse, R98, R72 ;  /* 0x00000062c848723c */ /* 0x040fe20000001848 */
[----:B------:R-:W4:Y:S07]  /*1ab20*/  LDSM.16.M88.4 R96, [R96] ;  /* 0x000000006060783b */ /* 0x000f2e0000000200 */
[C---:B------:R-:W-:Y:S07]  /*1ab30*/  HMMA.16816.F32 R52, R200.reuse, R184, R52 ;  /* 0x000000b8c834723c */ /* 0x040fee0000001834 */
[C---:B------:R-:W-:Y:S01]  /*1ab40*/  IADD3 R184, R230.reuse, 0x7000, RZ ;  /* 0x00007000e6b87810 */ /* 0x040fe20007ffe0ff */
[C---:B------:R-:W-:Y:S07]  /*1ab50*/  HMMA.16816.F32 R84, R200.reuse, R196, R84 ;  /* 0x000000c4c854723c */ /* 0x040fee0000001854 */
[C---:B------:R-:W-:Y:S01]  /*1ab60*/  IADD3 R196, R230.reuse, 0x5800, RZ ;  /* 0x00005800e6c47810 */ /* 0x040fe20007ffe0ff */
[C---:B------:R-:W-:Y:S01]  /*1ab70*/  HMMA.16816.F32 R48, R200.reuse, R186, R48 ;  /* 0x000000bac830723c */ /* 0x040fe20000001830 */
[----:B------:R-:W5:Y:S07]  /*1ab80*/  LDSM.16.M88.4 R184, [R184] ;  /* 0x00000000b8b8783b */ /* 0x000f6e0000000200 */
[C---:B------:R-:W-:Y:S01]  /*1ab90*/  HMMA.16816.F32 R80, R200.reuse, R198, R80 ;  /* 0x000000c6c850723c */ /* 0x040fe20000001850 */
[----:B------:R-:W1:Y:S07]  /*1aba0*/  LDSM.16.M88.4 R196, [R196] ;  /* 0x00000000c4c4783b */ /* 0x000e6e0000000200 */
[C---:B------:R-:W-:Y:S08]  /*1abb0*/  HMMA.16816.F32 R92, R200.reuse, R212, R92 ;  /* 0x000000d4c85c723c */ /* 0x040ff0000000185c */
        /* <DEDUP_REMOVED lines=8> */
[C---:B------:R-:W-:Y:S07]  /*1ac40*/  HMMA.16816.F32 R60, R200.reuse, R188, R60 ;  /* 0x000000bcc83c723c */ /* 0x040fee000000183c */
[C---:B------:R-:W-:Y:S01]  /*1ac50*/  IADD3 R188, R230.reuse, 0x6800, RZ ;  /* 0x00006800e6bc7810 */ /* 0x040fe20007ffe0ff */
[C---:B------:R-:W-:Y:S05]  /*1ac60*/  HMMA.16816.F32 R56, R200.reuse, R190, R56 ;  /* 0x000000bec838723c */ /* 0x040fea0000001838 */
[----:B------:R-:W3:Y:S03]  /*1ac70*/  LDSM.16.M88.4 R188, [R188] ;  /* 0x00000000bcbc783b */ /* 0x000ee60000000200 */
[C---:B-1----:R-:W-:Y:S08]  /*1ac80*/  HMMA.16816.F32 R32, R200.reuse, R108, R32 ;  /* 0x0000006cc820723c */ /* 0x042ff00000001820 */
[----:B------:R-:W-:Y:S08]  /*1ac90*/  HMMA.16816.F32 R28, R200, R110, R28 ;  /* 0x0000006ec81c723c */ /* 0x000ff0000000181c */
[----:B------:R-:W-:Y:S08]  /*1aca0*/  HMMA.16816.F32 R108, R208, R216, RZ ;  /* 0x000000d8d06c723c */ /* 0x000ff000000018ff */
[C---:B----4-:R-:W-:Y:S08]  /*1acb0*/  HMMA.16816.F32 R8, R200.reuse, R96, R8 ;  /* 0x00000060c808723c */ /* 0x050ff00000001808 */
[C---:B------:R-:W-:Y:S01]  /*1acc0*/  HMMA.16816.F32 R4, R200.reuse, R98, R4 ;  /* 0x00000062c804723c */ /* 0x040fe20000001804 */
[----:B------:R-:W1:Y:S07]  /*1acd0*/  LDSM.16.M88.4 R96, [R224+0x1000] ;  /* 0x00100000e060783b */ /* 0x000e6e0000000200 */
[C---:B------:R-:W-:Y:S07]  /*1ace0*/  HMMA.16816.F32 R44, R200.reuse, R180, R44 ;  /* 0x000000b4c82c723c */ /* 0x040fee000000182c */
[C---:B------:R-:W-:Y:S01]  /*1acf0*/  IADD3 R180, R230.reuse, 0x7800, RZ ;  /* 0x00007800e6b47810 */ /* 0x040fe20007ffe0ff */
[C---:B------:R-:W-:Y:S07]  /*1ad00*/  HMMA.16816.F32 R68, R200.reuse, R192, R68 ;  /* 0x000000c0c844723c */ /* 0x040fee0000001844 */
[----:B------:R-:W-:Y:S01]  /*1ad10*/  IADD3 R192, R230, 0x6000, RZ ;  /* 0x00006000e6c07810 */ /* 0x000fe20007ffe0ff */
[C---:B------:R-:W-:Y:S01]  /*1ad20*/  HMMA.16816.F32 R40, R200.reuse, R182, R40 ;  /* 0x000000b6c828723c */ /* 0x040fe20000001828 */
[----:B------:R-:W4:Y:S07]  /*1ad30*/  LDSM.16.M88.4 R180, [R180] ;  /* 0x00000000b4b4783b */ /* 0x000f2e0000000200 */
[C---:B------:R-:W-:Y:S01]  /*1ad40*/  HMMA.16816.F32 R64, R200.reuse, R194, R64 ;  /* 0x000000c2c840723c */ /* 0x040fe20000001840 */
[----:B------:R-:W1:Y:S07]  /*1ad50*/  LDSM.16.M88.4 R192, [R192] ;  /* 0x00000000c0c0783b */ /* 0x000e6e0000000200 */
[C---:B-----5:R-:W-:Y:S08]  /*1ad60*/  HMMA.16816.F32 R116, R200.reuse, R184, R116 ;  /* 0x000000b8c874723c */ /* 0x060ff00000001874 */
[C---:B------:R-:W-:Y:S01]  /*1ad70*/  HMMA.16816.F32 R112, R200.reuse, R186, R112 ;  /* 0x000000bac870723c */ /* 0x040fe20000001870 */
[----:B------:R-:W5:Y:S07]  /*1ad80*/  LDSM.16.M88.4 R184, [R224] ;  /* 0x00000000e0b8783b */ /* 0x000f6e0000000200 */
[C---:B------:R-:W-:Y:S08]  /*1ad90*/  HMMA.16816.F32 R176, R200.reuse, R196, R176 ;  /* 0x000000c4c8b0723c */ /* 0x040ff000000018b0 */
[----:B------:R-:W-:Y:S01]  /*1ada0*/  HMMA.16816.F32 R172, R200, R198, R172 ;  /* 0x000000c6c8ac723c */ /* 0x000fe200000018ac */
[----:B------:R-:W1:Y:S07]  /*1adb0*/  LDSM.16.M88.4 R196, [R224+0x1800] ;  /* 0x00180000e0c4783b */ /* 0x000e6e0000000200 */
[----:B------:R-:W-:Y:S08]  /*1adc0*/  HMMA.16816.F32 R108, R204, R212, R108 ;  /* 0x000000d4cc6c723c */ /* 0x000ff0000000186c */
[C---:B--2---:R-:W-:Y:S08]  /*1add0*/  HMMA.16816.F32 R84, R104.reuse, R100, R84 ;  /* 0x000000646854723c */ /* 0x044ff00000001854 */
[----:B------:R-:W-:Y:S01]  /*1ade0*/  HMMA.16816.F32 R80, R104, R102, R80 ;  /* 0x000000666850723c */ /* 0x000fe20000001850 */
[----:B------:R-:W2:Y:S07]  /*1adf0*/  LDSM.16.M88.4 R100, [R224+0x2000] ;  /* 0x00200000e064783b */ /* 0x000eae0000000200 */
[C---:B---3--:R-:W-:Y:S08]  /*1ae00*/  HMMA.16816.F32 R124, R200.reuse, R188, R124 ;  /* 0x000000bcc87c723c */ /* 0x048ff0000000187c */
[----:B------:R-:W-:Y:S01]  /*1ae10*/  HMMA.16816.F32 R120, R200, R190, R120 ;  /* 0x000000bec878723c */ /* 0x000fe20000001878 */
[----:B------:R-:W3:Y:S07]  /*1ae20*/  LDSM.16.M88.4 R188, [R224+0x3800] ;  /* 0x00380000e0bc783b */ /* 0x000eee0000000200 */
[C---:B-1----:R-:W-:Y:S08]  /*1ae30*/  HMMA.16816.F32 R76, R104.reuse, R96, R76 ;  /* 0x00000060684c723c */ /* 0x042ff0000000184c */
[----:B------:R-:W-:Y:S01]  /*1ae40*/  HMMA.16816.F32 R72, R104, R98, R72 ;  /* 0x000000626848723c */ /* 0x000fe20000001848 */
[----:B------:R-:W1:Y:S07]  /*1ae50*/  LDSM.16.M88.4 R96, [R224+0x4000] ;  /* 0x00400000e060783b */ /* 0x000e6e0000000200 */
[C---:B----4-:R-:W-:Y:S07]  /*1ae60*/  HMMA.16816.F32 R108, R200.reuse, R180, R108 ;  /* 0x000000b4c86c723c */ /* 0x050fee000000186c */
[----:B------:R-:W-:Y:S01]  /*1ae70*/  IMAD.SHL.U32 R180, R245, 0x100, RZ ;  /* 0x00000100f5b47824 */ /* 0x000fe200078e00ff */
[----:B------:R-:W-:Y:S01]  /*1ae80*/  HMMA.16816.F32 R168, R200, R192, R168 ;  /* 0x000000c0c8a8723c */ /* 0x000fe200000018a8 */
[----:B------:R-:W-:-:S04]  /*1ae90*/  LOP3.LUT R181, R3, 0x6, RZ, 0xc0, !PT ;  /* 0x0000000603b57812 */ /* 0x000fc800078ec0ff */
[C-C-:B------:R-:W-:Y:S02]  /*1aea0*/  LOP3.LUT R37, R180.reuse, 0x10, R181.reuse, 0xfe, !PT ;  /* 0x00000010b4257812 */ /* 0x140fe400078efeb5 */
[----:B------:R-:W-:Y:S01]  /*1aeb0*/  LOP3.LUT R36, R180, 0x18, R181, 0xfe, !PT ;  /* 0x00000018b4247812 */ /* 0x000fe200078efeb5 */
[----:B------:R-:W-:Y:S01]  /*1aec0*/  HMMA.16816.F32 R128, R200, R194, R128 ;  /* 0x000000c2c880723c */ /* 0x000fe20000001880 */
[----:B------:R-:W4:Y:S01]  /*1aed0*/  LDSM.16.M88.4 R192, [R224+0x3000] ;  /* 0x00300000e0c0783b */ /* 0x000f220000000200 */
[C---:B------:R-:W-:Y:S02]  /*1aee0*/  ISETP.GE.AND P1, PT, R37.reuse, R165, PT ;  /* 0x000000a52500720c */ /* 0x040fe40003f26270 */
[----:B------:R-:W-:Y:S02]  /*1aef0*/  ISETP.GE.AND P3, PT, R37, R239, PT ;  /* 0x000000ef2500720c */ /* 0x000fe40003f66270 */
[C---:B------:R-:W-:Y:S02]  /*1af00*/  ISETP.GE.AND P6, PT, R36.reuse, R165, PT ;  /* 0x000000a52400720c */ /* 0x040fe40003fc6270 */
[----:B-----5:R-:W-:Y:S01]  /*1af10*/  HMMA.16816.F32 R88, R104, R186, R88 ;  /* 0x000000ba6858723c */ /* 0x020fe20000001858 */
[----:B------:R-:W-:-:S02]  /*1af20*/  ISETP.GE.AND P5, PT, R36, R239, PT ;  /* 0x000000ef2400720c */ /* 0x000fc40003fa6270 */
[----:B------:R-:W-:Y:S01]  /*1af30*/  LDSM.16.M88.4 R36, [R224+0x5800] ;  /* 0x00580000e024783b */ /* 0x000fe20000000200 */
[----:B------:R-:W-:Y:S02]  /*1af40*/  LOP3.LUT R3, R180, 0x8, R181, 0xfe, !PT ;  /* 0x00000008b4037812 */ /* 0x000fe400078efeb5 */
[----:B------:R-:W-:Y:S02]  /*1af50*/  FSEL R84, R84, -INF , !P1 ;  /* 0xff80000054547808 */ /* 0x000fe40004800000 */
[----:B------:R-:W-:Y:S01]  /*1af60*/  HMMA.16816.F32 R68, R104, R196, R68 ;  /* 0x000000c46844723c */ /* 0x000fe20000001844 */
[----:B------:R-:W-:Y:S02]  /*1af70*/  ISETP.GE.AND P2, PT, R3, R165, PT ;  /* 0x000000a50300720c */ /* 0x000fe40003f46270 */
[----:B------:R-:W-:Y:S02]  /*1af80*/  FSEL R246, R82, -INF , !P5 ;  /* 0xff80000052f67808 */ /* 0x000fe40006800000 */
[----:B------:R-:W-:-:S02]  /*1af90*/  FSEL R251, R86, -INF , !P3 ;  /* 0xff80000056fb7808 */ /* 0x000fc40005800000 */
[----:B------:R-:W-:Y:S01]  /*1afa0*/  FSEL R80, R80, -INF , !P6 ;  /* 0xff80000050507808 */ /* 0x000fe20007000000 */
[C---:B------:R-:W-:Y:S01]  /*1afb0*/  HMMA.16816.F32 R64, R104.reuse, R198, R64 ;  /* 0x000000c66840723c */ /* 0x040fe20000001840 */
[----:B------:R-:W5:Y:S07]  /*1afc0*/  LDSM.16.M88.4 R196, [R224+0x4800] ;  /* 0x00480000e0c4783b */ /* 0x000f6e0000000200 */
[----:B--2---:R-:W-:Y:S01]  /*1afd0*/  HMMA.16816.F32 R60, R104, R100, R60 ;  /* 0x00000064683c723c */ /* 0x004fe2000000183c */
[----:B------:R-:W-:-:S05]  /*1afe0*/  FSEL R88, R88, -INF , !P2 ;  /* 0xff80000058587808 */ /* 0x000fca0005000000 */
[----:B------:R2:W-:Y:S02]  /*1aff0*/  STL [R1+0xc], R88 ;  /* 0x00000c5801007387 */ /* 0x0005e40000100800 */
[C---:B------:R-:W-:Y:S02]  /*1b000*/  HMMA.16816.F32 R56, R104.reuse, R102, R56 ;  /* 0x000000666838723c */ /* 0x040fe40000001838 */
[----:B------:R-:W4:Y:S06]  /*1b010*/  LDSM.16.M88.4 R100, [R224+0x5000] ;  /* 0x00500000e064783b */ /* 0x000f2c0000000200 */
[C---:B---3--:R-:W-:Y:S07]  /*1b020*/  HMMA.16816.F32 R32, R104.reuse, R188, R32 ;  /* 0x000000bc6820723c */ /* 0x048fee0000001820 */
[----:B------:R-:W-:Y:S01]  /*1b030*/  P2R R189, PR, RZ, 0x1 ;  /* 0x00000001ffbd7803 */ /* 0x000fe20000000000 */
[----:B-1----:R-:W-:Y:S01]  /*1b040*/  HMMA.16816.F32 R24, R104, R96, R24 ;  /* 0x000000606818723c */ /* 0x002fe20000001818 */
[----:B------:R-:W-:-:S02]  /*1b050*/  ISETP.GE.AND P0, PT, R3, R239, PT ;  /* 0x000000ef0300720c */ /* 0x000fc40003f06270 */
[----:B------:R-:W-:Y:S02]  /*1b060*/  LOP3.LUT R3, R180, 0x20, R181, 0xfe, !PT ;  /* 0x00000020b4037812 */ /* 0x000fe400078efeb5 */
[----:B--2---:R-:W-:-:S03]  /*1b070*/  FSEL R88, R90, -INF , !P0 ;  /* 0xff8000005a587808 */ /* 0x004fc60004000000 */
[C---:B------:R-:W-:Y:S01]  /*1b080*/  HMMA.16816.F32 R20, R104.reuse, R98, R20 ;  /* 0x000000626814723c */ /* 0x040fe20000001814 */
[----:B------:R-:W1:Y:S01]  /*1b090*/  LDSM.16.M88.4 R96, [R224+0x6000] ;  /* 0x00600000e060783b */ /* 0x000e620000000200 */
[C---:B------:R-:W-:Y:S02]  /*1b0a0*/  ISETP.GE.AND P4, PT, R3.reuse, R165, PT ;  /* 0x000000a50300720c */ /* 0x040fe40003f86270 */
[----:B------:R-:W-:Y:S01]  /*1b0b0*/  ISETP.GE.AND P0, PT, R3, R239, PT ;  /* 0x000000ef0300720c */ /* 0x000fe20003f06270 */
[----:B------:R-:W-:Y:S01]  /*1b0c0*/  STL [R1+0x8], R88 ;  /* 0x0000085801007387 */ /* 0x000fe20000100800 */
[----:B------:R-:W-:Y:S02]  /*1b0d0*/  LOP3.LUT R3, R180, 0x28, R181, 0xfe, !PT ;  /* 0x00000028b4037812 */ /* 0x000fe400078efeb5 */
[----:B------:R-:W-:Y:S01]  /*1b0e0*/  HMMA.16816.F32 R52, R104, R220, R52 ;  /* 0x000000dc6834723c */ /* 0x000fe20000001834 */
[----:B------:R2:W-:Y:S01]  /*1b0f0*/  STL [R1+0x4], R84 ;  /* 0x0000045401007387 */ /* 0x0005e20000100800 */
[----:B------:R-:W-:-:S02]  /*1b100*/  ISETP.GE.AND P1, PT, R3, R165, PT ;  /* 0x000000a50300720c */ /* 0x000fc40003f26270 */
[----:B------:R-:W-:Y:S01]  /*1b110*/  ISETP.GE.AND P2, PT, R3, R239, PT ;  /* 0x000000ef0300720c */ /* 0x000fe20003f46270 */
[----:B------:R-:W-:Y:S01]  /*1b120*/  STL [R1], R80 ;  /* 0x0000005001007387 */ /* 0x000fe20000100800 */
[----:B------:R-:W-:Y:S02]  /*1b130*/  LOP3.LUT R3, R180, 0x40, R181, 0xfe, !PT ;  /* 0x00000040b4037812 */ /* 0x000fe400078efeb5 */
[C---:B------:R-:W-:Y:S01]  /*1b140*/  HMMA.16816.F32 R48, R104.reuse, R222, R48 ;  /* 0x000000de6830723c */ /* 0x040fe20000001830 */
[----:B------:R-:W-:Y:S02]  /*1b150*/  FSEL R220, R72, -INF , !P1 ;  /* 0xff80000048dc7808 */ /* 0x000fe40004800000 */
[----:B------:R-:W-:Y:S02]  /*1b160*/  FSEL R212, R74, -INF , !P2 ;  /* 0xff8000004ad47808 */ /* 0x000fe40005000000 */
[C---:B------:R-:W-:Y:S02]  /*1b170*/  ISETP.GE.AND P1, PT, R3.reuse, R165, PT ;  /* 0x000000a50300720c */ /* 0x040fe40003f26270 */
[----:B------:R-:W-:Y:S01]  /*1b180*/  FSEL R222, R76, -INF , !P4 ;  /* 0xff8000004cde7808 */ /* 0x000fe20006000000 */
[----:B----4-:R-:W-:Y:S01]  /*1b190*/  HMMA.16816.F32 R44, R104, R192, R44 ;  /* 0x000000c0682c723c */ /* 0x010fe2000000182c */
[----:B------:R-:W-:-:S02]  /*1b1a0*/  ISETP.GE.AND P2, PT, R3, R239, PT ;  /* 0x000000ef0300720c */ /* 0x000fc40003f46270 */
[C-C-:B------:R-:W-:Y:S02]  /*1b1b0*/  LOP3.LUT R76, R180.reuse, 0x38, R181.reuse, 0xfe, !PT ;  /* 0x00000038b44c7812 */ /* 0x140fe400078efeb5 */
[--C-:B------:R-:W-:Y:S02]  /*1b1c0*/  LOP3.LUT R3, R180, 0x48, R181.reuse, 0xfe, !PT ;  /* 0x00000048b4037812 */ /* 0x100fe400078efeb5 */
[----:B------:R-:W-:Y:S01]  /*1b1d0*/  FSEL R216, R78, -INF , !P0 ;  /* 0xff8000004ed87808 */ /* 0x000fe20004000000 */
[----:B------:R-:W-:Y:S01]  /*1b1e0*/  HMMA.16816.F32 R40, R104, R194, R40 ;  /* 0x000000c26828723c */ /* 0x000fe20000001828 */
[----:B------:R-:W-:Y:S02]  /*1b1f0*/  ISETP.GE.AND P3, PT, R76, R165, PT ;  /* 0x000000a54c00720c */ /* 0x000fe40003f66270 */
[----:B--2---:R-:W-:Y:S02]  /*1b200*/  LOP3.LUT R84, R180, 0x30, R181, 0xfe, !PT ;  /* 0x00000030b4547812 */ /* 0x004fe400078efeb5 */
[----:B------:R-:W-:-:S02]  /*1b210*/  ISETP.GE.AND P0, PT, R76, R239, PT ;  /* 0x000000ef4c00720c */ /* 0x000fc40003f06270 */
[C---:B------:R-:W-:Y:S01]  /*1b220*/  ISETP.GE.AND P5, PT, R84.reuse, R165, PT ;  /* 0x000000a55400720c */ /* 0x040fe20003fa6270 */
[C---:B-----5:R-:W-:Y:S01]  /*1b230*/  HMMA.16816.F32 R12, R104.reuse, R198, R12 ;  /* 0x000000c6680c723c */ /* 0x060fe2000000180c */
[----:B------:R-:W-:Y:S02]  /*1b240*/  ISETP.GE.AND P4, PT, R84, R239, PT ;  /* 0x000000ef5400720c */ /* 0x000fe40003f86270 */
[----:B------:R-:W-:Y:S02]  /*1b250*/  FSEL R192, R66, -INF , !P0 ;  /* 0xff80000042c07808 */ /* 0x000fe40004000000 */
[----:B------:R-:W-:Y:S02]  /*1b260*/  FSEL R194, R70, -INF , !P4 ;  /* 0xff80000046c27808 */ /* 0x000fe40006000000 */
[----:B------:R-:W-:Y:S01]  /*1b270*/  FSEL R198, R68, -INF , !P5 ;  /* 0xff80000044c67808 */ /* 0x000fe20006800000 */
[----:B------:R-:W-:Y:S01]  /*1b280*/  HMMA.16816.F32 R176, R104, R36, R176 ;  /* 0x0000002468b0723c */ /* 0x000fe200000018b0 */
[----:B------:R-:W-:-:S02]  /*1b290*/  ISETP.GE.AND P5, PT, R3, R165, PT ;  /* 0x000000a50300720c */ /* 0x000fc40003fa6270 */
[----:B------:R-:W-:Y:S02]  /*1b2a0*/  ISETP.GE.AND P4, PT, R3, R239, PT ;  /* 0x000000ef0300720c */ /* 0x000fe40003f86270 */
[C-C-:B------:R-:W-:Y:S02]  /*1b2b0*/  LOP3.LUT R68, R180.reuse, 0x50, R181.reuse, 0xfe, !PT ;  /* 0x00000050b4447812 */ /* 0x140fe400078efeb5 */
[C-C-:B------:R-:W-:Y:S01]  /*1b2c0*/  LOP3.LUT R36, R180.reuse, 0x60, R181.reuse, 0xfe, !PT ;  /* 0x00000060b4247812 */ /* 0x140fe200078efeb5 */
[----:B------:R-:W-:Y:S01]  /*1b2d0*/  HMMA.16816.F32 R16, R104, R196, R16 ;  /* 0x000000c46810723c */ /* 0x000fe20000001810 */
[----:B------:R-:W-:Y:S02]  /*1b2e0*/  LOP3.LUT R3, R180, 0x58, R181, 0xfe, !PT ;  /* 0x00000058b4037812 */ /* 0x000fe400078efeb5 */
[----:B------:R-:W-:Y:S02]  /*1b2f0*/  FSEL R188, R56, -INF , !P5 ;  /* 0xff80000038bc7808 */ /* 0x000fe40006800000 */
[----:B------:R-:W-:-:S02]  /*1b300*/  FSEL R186, R58, -INF , !P4 ;  /* 0xff8000003aba7808 */ /* 0x000fc40006000000 */
[----:B------:R-:W-:Y:S01]  /*1b310*/  FSEL R196, R64, -INF , !P3 ;  /* 0xff80000040c47808 */ /* 0x000fe20005800000 */
[C---:B------:R-:W-:Y:S01]  /*1b320*/  HMMA.16816.F32 R28, R104.reuse, R190, R28 ;  /* 0x000000be681c723c */ /* 0x040fe2000000181c */
[C---:B------:R-:W-:Y:S02]  /*1b330*/  ISETP.GE.AND P3, PT, R68.reuse, R165, PT ;  /* 0x000000a54400720c */ /* 0x040fe40003f66270 */
[----:B------:R-:W-:Y:S02]  /*1b340*/  ISETP.GE.AND P0, PT, R68, R239, PT ;  /* 0x000000ef4400720c */ /* 0x000fe40003f06270 */
[C---:B------:R-:W-:Y:S02]  /*1b350*/  ISETP.GE.AND P5, PT, R36.reuse, R165, PT ;  /* 0x000000a52400720c */ /* 0x040fe40003fa6270 */
[----:B------:R-:W-:Y:S01]  /*1b360*/  ISETP.GE.AND P4, PT, R36, R239, PT ;  /* 0x000000ef2400720c */ /* 0x000fe20003f86270 */
[----:B------:R-:W-:Y:S01]  /*1b370*/  HMMA.16816.F32 R8, R104, R100, R8 ;  /* 0x000000646808723c */ /* 0x000fe20000001808 */
[----:B------:R-:W-:-:S02]  /*1b380*/  LOP3.LUT R36, R180, 0x68, R181, 0xfe, !PT ;  /* 0x00000068b4247812 */ /* 0x000fc400078efeb5 */
[----:B------:R-:W-:Y:S02]  /*1b390*/  FSEL R190, R60, -INF , !P1 ;  /* 0xff8000003cbe7808 */ /* 0x000fe40004800000 */
[----:B------:R-:W-:Y:S02]  /*1b3a0*/  FSEL R187, R62, -INF , !P2 ;  /* 0xff8000003ebb7808 */ /* 0x000fe40005000000 */
[C---:B------:R-:W-:Y:S01]  /*1b3b0*/  ISETP.GE.AND P1, PT, R3.reuse, R165, PT ;  /* 0x000000a50300720c */ /* 0x040fe20003f26270 */
[----:B------:R-:W-:Y:S01]  /*1b3c0*/  HMMA.16816.F32 R4, R104, R102, R4 ;  /* 0x000000666804723c */ /* 0x000fe20000001804 */
[----:B------:R-:W-:Y:S01]  /*1b3d0*/  ISETP.GE.AND P2, PT, R3, R239, PT ;  /* 0x000000ef0300720c */ /* 0x000fe20003f46270 */
[----:B------:R-:W2:Y:S01]  /*1b3e0*/  LDSM.16.M88.4 R100, [R224+0x6800] ;  /* 0x00680000e064783b */ /* 0x000ea20000000200 */
[----:B------:R-:W-:Y:S02]  /*1b3f0*/  FSEL R3, R52, -INF , !P3 ;  /* 0xff80000034037808 */ /* 0x000fe40005800000 */
[----:B------:R-:W-:-:S02]  /*1b400*/  FSEL R54, R54, -INF , !P0 ;  /* 0xff80000036367808 */ /* 0x000fc40004000000 */
[C---:B------:R-:W-:Y:S01]  /*1b410*/  ISETP.GE.AND P3, PT, R36.reuse, R165, PT ;  /* 0x000000a52400720c */ /* 0x040fe20003f66270 */
[C---:B------:R-:W-:Y:S01]  /*1b420*/  HMMA.16816.F32 R172, R104.reuse, R38, R172 ;  /* 0x0000002668ac723c */ /* 0x040fe200000018ac */
[----:B------:R-:W-:Y:S02]  /*1b430*/  ISETP.GE.AND P0, PT, R36, R239, PT ;  /* 0x000000ef2400720c */ /* 0x000fe40003f06270 */
[C-C-:B------:R-:W-:Y:S02]  /*1b440*/  LOP3.LUT R37, R180.reuse, 0x70, R181.reuse, 0xfe, !PT ;  /* 0x00000070b4257812 */ /* 0x140fe400078efeb5 */
[----:B------:R-:W-:Y:S02]  /*1b450*/  LOP3.LUT R36, R180, 0x78, R181, 0xfe, !PT ;  /* 0x00000078b4247812 */ /* 0x000fe400078efeb5 */
        /* <DEDUP_REMOVED lines=11> */
[----:B------:R-:W3:Y:S01]  /*1b510*/  LDSM.16.M88.4 R36, [R224+0x7000] ;  /* 0x00700000e024783b */ /* 0x000ee20000000200 */
[----:B------:R-:W-:Y:S01]  /*1b520*/  LOP3.LUT R44, R180, 0x80, R181, 0xfe, !PT ;  /* 0x00000080b42c7812 */ /* 0x000fe200078efeb5 */
[----:B------:R-:W-:Y:S01]  /*1b530*/  HMMA.16816.F32 R92, R104, R184, R92 ;  /* 0x000000b8685c723c */ /* 0x000fe2000000185c */
[----:B------:R-:W-:Y:S01]  /*1b540*/  FSEL R66, R40, -INF , !P3 ;  /* 0xff80000028427808 */ /* 0x000fe20005800000 */
[----:B------:R-:W-:-:S04]  /*1b550*/  DEPBAR.LE SB0, 0x0 ;  /* 0x000080000000791a */ /* 0x000fc80000000000 */
[--C-:B------:R-:W-:Y:S02]  /*1b560*/  LOP3.LUT R40, R180, 0x90, R181.reuse, 0xfe, !PT ;  /* 0x00000090b4287812 */ /* 0x100fe400078efeb5 */
[-C--:B------:R-:W-:Y:S01]  /*1b570*/  ISETP.GE.AND P3, PT, R44, R165.reuse, PT ;  /* 0x000000a52c00720c */ /* 0x080fe20003f66270 */
[C---:B--2---:R-:W-:Y:S01]  /*1b580*/  HMMA.16816.F32 R124, R104.reuse, R100, R124 ;  /* 0x00000064687c723c */ /* 0x044fe2000000187c */
[----:B------:R-:W-:Y:S02]  /*1b590*/  FSEL R70, R32, -INF , !P1 ;  /* 0xff80000020467808 */ /* 0x000fe40004800000 */
[----:B------:R-:W-:Y:S02]  /*1b5a0*/  FSEL R74, R28, -INF , !P5 ;  /* 0xff8000001c4a7808 */ /* 0x000fe40006800000 */
[----:B------:R-:W-:Y:S02]  /*1b5b0*/  LOP3.LUT R32, R180, 0x88, R181, 0xfe, !PT ;  /* 0x00000088b4207812 */ /* 0x000fe400078efeb5 */
[----:B------:R-:W-:Y:S01]  /*1b5c0*/  ISETP.GE.AND P5, PT, R40, R165, PT ;  /* 0x000000a52800720c */ /* 0x000fe20003fa6270 */
[----:B------:R-:W-:Y:S01]  /*1b5d0*/  HMMA.16816.F32 R120, R104, R102, R120 ;  /* 0x000000666878723c */ /* 0x000fe20000001878 */
[----:B------:R-:W-:-:S02]  /*1b5e0*/  FSEL R68, R42, -INF , !P0 ;  /* 0xff8000002a447808 */ /* 0x000fc40004000000 */
[----:B------:R-:W-:Y:S02]  /*1b5f0*/  ISETP.GE.AND P0, PT, R44, R239, PT ;  /* 0x000000ef2c00720c */ /* 0x000fe40003f06270 */
[----:B------:R-:W-:Y:S02]  /*1b600*/  FSEL R78, R24, -INF , !P3 ;  /* 0xff800000184e7808 */ /* 0x000fe40005800000 */
[----:B------:R-:W-:Y:S01]  /*1b610*/  ISETP.GE.AND P1, PT, R32, R165, PT ;  /* 0x000000a52000720c */ /* 0x000fe20003f26270 */
[----:B------:R-:W-:Y:S01]  /*1b620*/  HMMA.16816.F32 R208, R208, R218, RZ ;  /* 0x000000dad0d0723c */ /* 0x000fe200000018ff */
[--C-:B------:R-:W-:Y:S02]  /*1b630*/  LOP3.LUT R24, R180, 0x98, R181.reuse, 0xfe, !PT ;  /* 0x00000098b4187812 */ /* 0x100fe400078efeb5 */
[----:B------:R-:W-:Y:S02]  /*1b640*/  FSEL R86, R16, -INF , !P5 ;  /* 0xff80000010567808 */ /* 0x000fe40006800000 */
[----:B------:R-:W-:-:S02]  /*1b650*/  LOP3.LUT R28, R180, 0xa0, R181, 0xfe, !PT ;  /* 0x000000a0b41c7812 */ /* 0x000fc400078efeb5 */
[----:B------:R-:W-:Y:S01]  /*1b660*/  LOP3.LUT R16, R180, 0xa8, R181, 0xfe, !PT ;  /* 0x000000a8b4107812 */ /* 0x000fe200078efeb5 */
[C---:B-1----:R-:W-:Y:S01]  /*1b670*/  HMMA.16816.F32 R108, R104.reuse, R96, R108 ;  /* 0x00000060686c723c */ /* 0x042fe2000000186c */
[----:B------:R-:W-:Y:S02]  /*1b680*/  FSEL R72, R34, -INF , !P2 ;  /* 0xff80000022487808 */ /* 0x000fe40005000000 */
[----:B------:R-:W-:Y:S02]  /*1b690*/  FSEL R80, R26, -INF , !P0 ;  /* 0xff8000001a507808 */ /* 0x000fe40004000000 */
[----:B------:R-:W-:Y:S02]  /*1b6a0*/  ISETP.GE.AND P2, PT, R32, R239, PT ;  /* 0x000000ef2000720c */ /* 0x000fe40003f46270 */
[----:B------:R-:W-:Y:S01]  /*1b6b0*/  FSEL R76, R30, -INF , !P4 ;  /* 0xff8000001e4c7808 */ /* 0x000fe20006000000 */
[----:B---3--:R-:W-:Y:S01]  /*1b6c0*/  HMMA.16816.F32 R116, R104, R36, R116 ;  /* 0x000000246874723c */ /* 0x008fe20000001874 */
[----:B------:R-:W-:-:S02]  /*1b6d0*/  ISETP.GE.AND P3, PT, R24, R165, PT ;  /* 0x000000a51800720c */ /* 0x000fc40003f66270 */
[----:B------:R-:W-:Y:S02]  /*1b6e0*/  FSEL R82, R20, -INF , !P1 ;  /* 0xff80000014527808 */ /* 0x000fe40004800000 */
[-C--:B------:R-:W-:Y:S02]  /*1b6f0*/  ISETP.GE.AND P0, PT, R24, R239.reuse, PT ;  /* 0x000000ef1800720c */ /* 0x080fe40003f06270 */
[----:B------:R-:W-:Y:S01]  /*1b700*/  ISETP.GE.AND P4, PT, R40, R239, PT ;  /* 0x000000ef2800720c */ /* 0x000fe20003f86270 */
[----:B------:R-:W-:Y:S01]  /*1b710*/  HMMA.16816.F32 R112, R104, R38, R112 ;  /* 0x000000266870723c */ /* 0x000fe20000001870 */
[-C--:B------:R-:W-:Y:S02]  /*1b720*/  ISETP.GE.AND P1, PT, R28, R165.reuse, PT ;  /* 0x000000a51c00720c */ /* 0x080fe40003f26270 */
[----:B------:R-:W-:Y:S01]  /*1b730*/  LOP3.LUT R20, R180, 0xb0, R181, 0xfe, !PT ;  /* 0x000000b0b4147812 */ /* 0x000fe200078efeb5 */
[----:B------:R-:W-:Y:S01]  /*1b740*/  BAR.SYNC.DEFER_BLOCKING 0x0 ;  /* 0x0000000000007b1d */ /* 0x000fe20000010000 */
[----:B------:R-:W-:-:S02]  /*1b750*/  ISETP.GE.AND P5, PT, R16, R165, PT ;  /* 0x000000a51000720c */ /* 0x000fc40003fa6270 */
[----:B------:R-:W-:Y:S01]  /*1b760*/  FSEL R84, R22, -INF , !P2 ;  /* 0xff80000016547808 */ /* 0x000fe20005000000 */
[----:B------:R-:W-:Y:S01]  /*1b770*/  HMMA.16816.F32 R208, R204, R214, R208 ;  /* 0x000000d6ccd0723c */ /* 0x000fe200000018d0 */
[----:B------:R-:W-:Y:S02]  /*1b780*/  FSEL R90, R12, -INF , !P3 ;  /* 0xff8000000c5a7808 */ /* 0x000fe40005800000 */
[----:B------:R-:W-:Y:S02]  /*1b790*/  FSEL R100, R14, -INF , !P0 ;  /* 0xff8000000e647808 */ /* 0x000fe40004000000 */
[----:B------:R-:W-:Y:S02]  /*1b7a0*/  ISETP.GE.AND P2, PT, R28, R239, PT ;  /* 0x000000ef1c00720c */ /* 0x000fe40003f46270 */
[----:B------:R-:W-:Y:S02]  /*1b7b0*/  FSEL R88, R18, -INF , !P4 ;  /* 0xff80000012587808 */ /* 0x000fe40006000000 */
[----:B------:R-:W-:-:S02]  /*1b7c0*/  ISETP.GE.AND P3, PT, R20, R165, PT ;  /* 0x000000a51400720c */ /* 0x000fc40003f66270 */
[----:B------:R-:W-:Y:S02]  /*1b7d0*/  FSEL R101, R8, -INF , !P1 ;  /* 0xff80000008657808 */ /* 0x000fe40004800000 */
[-C--:B------:R-:W-:Y:S02]  /*1b7e0*/  ISETP.GE.AND P0, PT, R20, R239.reuse, PT ;  /* 0x000000ef1400720c */ /* 0x080fe40003f06270 */
[----:B------:R-:W-:Y:S02]  /*1b7f0*/  FSEL R103, R4, -INF , !P5 ;  /* 0xff80000004677808 */ /* 0x000fe40006800000 */
[----:B------:R-:W-:Y:S02]  /*1b800*/  ISETP.GE.AND P4, PT, R16, R239, PT ;  /* 0x000000ef1000720c */ /* 0x000fe40003f86270 */
[C-C-:B------:R-:W-:Y:S02]  /*1b810*/  LOP3.LUT R8, R180.reuse, 0xb8, R181.reuse, 0xfe, !PT ;  /* 0x000000b8b4087812 */ /* 0x140fe400078efeb5 */
[----:B------:R-:W-:-:S02]  /*1b820*/  LOP3.LUT R12, R180, 0xc0, R181, 0xfe, !PT ;  /* 0x000000c0b40c7812 */ /* 0x000fc400078efeb5 */
[----:B------:R-:W-:Y:S01]  /*1b830*/  LOP3.LUT R4, R180, 0xc8, R181, 0xfe, !PT ;  /* 0x000000c8b4047812 */ /* 0x000fe200078efeb5 */
[----:B------:R-:W-:Y:S01]  /*1b840*/  HMMA.16816.F32 R208, R200, R182, R208 ;  /* 0x000000b6c8d0723c */ /* 0x000fe200000018d0 */
[----:B------:R-:W-:Y:S02]  /*1b850*/  FSEL R102, R10, -INF , !P2 ;  /* 0xff8000000a667808 */ /* 0x000fe40005000000 */
[----:B------:R-:W-:Y:S02]  /*1b860*/  FSEL R176, R176, -INF , !P3 ;  /* 0xff800000b0b07808 */ /* 0x000fe40005800000 */
[----:B------:R-:W-:Y:S02]  /*1b870*/  FSEL R178, R178, -INF , !P0 ;  /* 0xff800000b2b27808 */ /* 0x000fe40004000000 */
[C---:B------:R-:W-:Y:S02]  /*1b880*/  ISETP.GE.AND P1, PT, R8.reuse, R165, PT ;  /* 0x000000a50800720c */ /* 0x040fe40003f26270 */
[----:B------:R-:W-:-:S02]  /*1b890*/  ISETP.GE.AND P2, PT, R8, R239, PT ;  /* 0x000000ef0800720c */ /* 0x000fc40003f46270 */
[----:B------:R-:W-:Y:S02]  /*1b8a0*/  FSEL R164, R6, -INF , !P4 ;  /* 0xff80000006a47808 */ /* 0x000fe40006000000 */
[-C--:B------:R-:W-:Y:S02]  /*1b8b0*/  ISETP.GE.AND P5, PT, R12, R165.reuse, PT ;  /* 0x000000a50c00720c */ /* 0x080fe40003fa6270 */
[C---:B------:R-:W-:Y:S02]  /*1b8c0*/  ISETP.GE.AND P3, PT, R4.reuse, R165, PT ;  /* 0x000000a50400720c */ /* 0x040fe40003f66270 */
[----:B------:R-:W-:Y:S02]  /*1b8d0*/  ISETP.GE.AND P0, PT, R4, R239, PT ;  /* 0x000000ef0400720c */ /* 0x000fe40003f06270 */
[C-C-:B------:R-:W-:Y:S02]  /*1b8e0*/  LOP3.LUT R6, R180.reuse, 0xd0, R181.reuse, 0xfe, !PT ;  /* 0x000000d0b4067812 */ /* 0x140fe400078efeb5 */
[----:B------:R-:W-:-:S02]  /*1b8f0*/  LOP3.LUT R4, R180, 0xd8, R181, 0xfe, !PT ;  /* 0x000000d8b4047812 */ /* 0x000fc400078efeb5 */
[----:B------:R-:W-:Y:S01]  /*1b900*/  FSEL R172, R172, -INF , !P1 ;  /* 0xff800000acac7808 */ /* 0x000fe20004800000 */
[----:B------:R-:W-:Y:S01]  /*1b910*/  HMMA.16816.F32 R208, R104, R98, R208 ;  /* 0x0000006268d0723c */ /* 0x000fe200000018d0 */
[----:B------:R-:W-:Y:S02]  /*1b920*/  FSEL R174, R174, -INF , !P2 ;  /* 0xff800000aeae7808 */ /* 0x000fe40005000000 */
[----:B------:R-:W-:Y:S02]  /*1b930*/  FSEL R168, R168, -INF , !P5 ;  /* 0xff800000a8a87808 */ /* 0x000fe40006800000 */
[----:B------:R-:W-:Y:S02]  /*1b940*/  FSEL R97, R128, -INF , !P3 ;  /* 0xff80000080617808 */ /* 0x000fe40005800000 */
[----:B------:R-:W-:Y:S02]  /*1b950*/  ISETP.GE.AND P4, PT, R12, R239, PT ;  /* 0x000000ef0c00720c */ /* 0x000fe40003f86270 */
        /* <DEDUP_REMOVED lines=13> */
[----:B------:R-:W-:Y:S02]  /*1ba30*/  LOP3.LUT R10, R180, R181, RZ, 0xfc, !PT ;  /* 0x000000b5b40a7212 */ /* 0x000fe400078efcff */
        /* <DEDUP_REMOVED lines=10> */
[----:B------:R-:W-:-:S02]  /*1bae0*/  ISETP.GE.AND P1, PT, R4, R165, PT ;  /* 0x000000a50400720c */ /* 0x000fc40003f26270 */
[----:B------:R-:W-:Y:S02]  /*1baf0*/  ISETP.GE.AND P0, PT, R4, R239, PT ;  /* 0x000000ef0400720c */ /* 0x000fe40003f06270 */
[----:B------:R-:W-:Y:S02]  /*1bb00*/  FSEL R112, R112, -INF , !P2 ;  /* 0xff80000070707808 */ /* 0x000fe40005000000 */
[----:B------:R-:W-:Y:S02]  /*1bb10*/  FSEL R108, R108, -INF , !P3 ;  /* 0xff8000006c6c7808 */ /* 0x000fe40005800000 */
[----:B------:R-:W-:Y:S02]  /*1bb20*/  IADD3 R4, R10, 0x11, RZ ;  /* 0x000000110a047810 */ /* 0x000fe40007ffe0ff */
[C---:B------:R-:W-:Y:S02]  /*1bb30*/  ISETP.GE.AND P3, PT, R6.reuse, R165, PT ;  /* 0x000000a50600720c */ /* 0x040fe40003f66270 */
[----:B------:R-:W-:-:S02]  /*1bb40*/  ISETP.GE.AND P2, PT, R6, R239, PT ;  /* 0x000000ef0600720c */ /* 0x000fc40003f46270 */
[----:B------:R-:W-:Y:S02]  /*1bb50*/  IADD3 R14, R10, 0x19, RZ ;  /* 0x000000190a0e7810 */ /* 0x000fe40007ffe0ff */
[----:B------:R-:W-:Y:S02]  /*1bb60*/  FSEL R12, R93, -INF , !P1 ;  /* 0xff8000005d0c7808 */ /* 0x000fe40004800000 */
[----:B------:R-:W-:Y:S02]  /*1bb70*/  FSEL R6, R95, -INF , !P0 ;  /* 0xff8000005f067808 */ /* 0x000fe40004000000 */
[C---:B------:R-:W-:Y:S02]  /*1bb80*/  ISETP.GE.AND P1, PT, R4.reuse, R165, PT ;  /* 0x000000a50400720c */ /* 0x040fe40003f26270 */
[----:B------:R-:W-:Y:S02]  /*1bb90*/  ISETP.GE.AND P0, PT, R4, R239, PT ;  /* 0x000000ef0400720c */ /* 0x000fe40003f06270 */
[----:B------:R-:W-:-:S02]  /*1bba0*/  FSEL R8, R89, -INF , !P3 ;  /* 0xff80000059087808 */ /* 0x000fc40005800000 */
[----:B------:R-:W-:Y:S02]  /*1bbb0*/  FSEL R4, R91, -INF , !P2 ;  /* 0xff8000005b047808 */ /* 0x000fe40005000000 */
        /* <DEDUP_REMOVED lines=64> */
[----:B------:R-:W-:-:S02]  /*1bfc0*/  ISETP.NE.AND P4, PT, R189, RZ, PT ;  /* 0x000000ffbd00720c */ /* 0x000fc40003f85270 */
        /* <DEDUP_REMOVED lines=28> */
[----:B------:R-:W-:Y:S02]  /*1c190*/  FSEL R75, R13, -INF , !P3 ;  /* 0xff8000000d4b7808 */ /* 0x000fe40005800000 */
[----:B------:R-:W-:-:S02]  /*1c1a0*/  ISETP.GE.AND P0, PT, R16, R239, PT ;  /* 0x000000ef1000720c */ /* 0x000fc40003f06270 */
[----:B------:R-:W-:Y:S02]  /*1c1b0*/  IADD3 R13, R10, 0xb1, RZ ;  /* 0x000000b10a0d7810 */ /* 0x000fe40007ffe0ff */
[C---:B------:R-:W-:Y:S02]  /*1c1c0*/  ISETP.GE.AND P3, PT, R14.reuse, R165, PT ;  /* 0x000000a50e00720c */ /* 0x040fe40003f66270 */
[----:B------:R-:W-:Y:S02]  /*1c1d0*/  FSEL R77, R15, -INF , !P2 ;  /* 0xff8000000f4d7808 */ /* 0x000fe40005000000 */
[----:B------:R-:W-:Y:S02]  /*1c1e0*/  FSEL R79, R9, -INF , !P1 ;  /* 0xff800000094f7808 */ /* 0x000fe40004800000 */
[----:B------:R-:W-:Y:S02]  /*1c1f0*/  FSEL R81, R11, -INF , !P0 ;  /* 0xff8000000b517808 */ /* 0x000fe40004000000 */
[----:B------:R-:W-:-:S02]  /*1c200*/  ISETP.GE.AND P2, PT, R14, R239, PT ;  /* 0x000000ef0e00720c */ /* 0x000fc40003f46270 */
[----:B------:R-:W-:Y:S02]  /*1c210*/  ISETP.GE.AND P1, PT, R13, R165, PT ;  /* 0x000000a50d00720c */ /* 0x000fe40003f26270 */
[----:B------:R-:W-:Y:S02]  /*1c220*/  FSEL R83, R5, -INF , !P3 ;  /* 0xff80000005537808 */ /* 0x000fe40005800000 */
        /* <DEDUP_REMOVED lines=34> */
[----:B------:R-:W-:Y:S02]  /*1c450*/  ISETP.GE.AND P3, PT, R5, R165, PT ;  /* 0x000000a50500720c */ /* 0x000fe40003f66270 */
[----:B------:R-:W-:Y:S02]  /*1c460*/  FSEL R99, R117, -INF , !P1 ;  /* 0xff80000075637808 */ /* 0x000fe40004800000 */
[----:B------:R-:W-:Y:S02]  /*1c470*/  ISETP.GE.AND P2, PT, R5, R239, PT ;  /* 0x000000ef0500720c */ /* 0x000fe40003f46270 */
[----:B------:R-:W-:Y:S02]  /*1c480*/  FSEL R104, R119, -INF , !P0 ;  /* 0xff80000077687808 */ /* 0x000fe40004000000 */
[C---:B------:R-:W-:Y:S02]  /*1c490*/  ISETP.GE.AND P1, PT, R7.reuse, R165, PT ;  /* 0x000000a50700720c */ /* 0x040fe40003f26270 */
[----:B------:R-:W-:-:S02]  /*1c4a0*/  ISETP.GE.AND P0, PT, R7, R239, PT ;  /* 0x000000ef0700720c */ /* 0x000fc40003f06270 */
[C---:B------:R-:W-:Y:S02]  /*1c4b0*/  IADD3 R5, R10.reuse, 0xf9, RZ ;  /* 0x000000f90a057810 */ /* 0x040fe40007ffe0ff */
[----:B------:R-:W-:Y:S02]  /*1c4c0*/  FSEL R105, R113, -INF , !P3 ;  /* 0xff80000071697808 */ /* 0x000fe40005800000 */
[----:B------:R-:W-:Y:S02]  /*1c4d0*/  FSEL R106, R115, -INF , !P2 ;  /* 0xff800000736a7808 */ /* 0x000fe40005000000 */
[C---:B------:R-:W-:Y:S02]  /*1c4e0*/  ISETP.GE.AND P3, PT, R10.reuse, R165, PT ;  /* 0x000000a50a00720c */ /* 0x040fe40003f66270 */
[----:B------:R-:W-:Y:S02]  /*1c4f0*/  FSEL R107, R109, -INF , !P1 ;  /* 0xff8000006d6b7808 */ /* 0x000fe40004800000 */
[----:B------:R-:W-:-:S02]  /*1c500*/  ISETP.GE.AND P2, PT, R10, R239, PT ;  /* 0x000000ef0a00720c */ /* 0x000fc40003f46270 */
[----:B------:R-:W-:Y:S02]  /*1c510*/  FSEL R111, R111, -INF , !P0 ;  /* 0xff8000006f6f7808 */ /* 0x000fe40004000000 */
[C---:B------:R-:W-:Y:S02]  /*1c520*/  ISETP.GE.AND P1, PT, R5.reuse, R165, PT ;  /* 0x000000a50500720c */ /* 0x040fe40003f26270 */
[----:B------:R-:W-:Y:S02]  /*1c530*/  ISETP.GE.AND P0, PT, R5, R239, PT ;  /* 0x000000ef0500720c */ /* 0x000fe40003f06270 */
[----:B------:R-:W-:Y:S02]  /*1c540*/  FSEL R7, R92, -INF , !P3 ;  /* 0xff8000005c077808 */ /* 0x000fe40005800000 */
[----:B------:R-:W-:Y:S02]  /*1c550*/  FSEL R5, R94, -INF , !P2 ;  /* 0xff8000005e057808 */ /* 0x000fe40005000000 */
[----:B------:R-:W-:-:S02]  /*1c560*/  FSEL R92, R208, -INF , !P6 ;  /* 0xff800000d05c7808 */ /* 0x000fc40007000000 */
[----:B------:R-:W-:Y:S02]  /*1c570*/  FSEL R94, R210, -INF , !P5 ;  /* 0xff800000d25e7808 */ /* 0x000fe40006800000 */
[----:B------:R-:W-:Y:S02]  /*1c580*/  FSEL R109, R209, -INF , !P1 ;  /* 0xff800000d16d7808 */ /* 0x000fe40004800000 */
[----:B------:R-:W-:Y:S01]  /*1c590*/  FSEL R113, R211, -INF , !P0 ;  /* 0xff800000d3717808 */ /* 0x000fe20004000000 */
[----:B------:R-:W-:Y:S05]  /*1c5a0*/  @!P4 BRA `(.L_x_2679) ;  /* 0x000007a00000c947 */ /* 0x000fea0003800000 */
[----:B------:R-:W-:Y:S01]  /*1c5b0*/  LOP3.LUT P4, RZ, R236, 0x400, RZ, 0xc0, !PT ;  /* 0x00000400ecff7812 */ /* 0x000fe2000788c0ff */
[----:B------:R-:W-:-:S12]  /*1c5c0*/  ULDC.64 UR8, c[0x0][0x118] ;  /* 0x0000460000087ab9 */ /* 0x000fd80000000a00 */
        /* <DEDUP_REMOVED lines=32> */
[----:B------:R-:W-:-:S09]  /*1c7d0*/  ISETP.NE.AND P0, PT, RZ, c[0x0][0x2d0], PT ;  /* 0x0000b400ff007a0c */ /* 0x000fd20003f05270 */
        /* <DEDUP_REMOVED lines=26> */
.L_x_2680:
[----:B------:R-:W-:-:S05]  /*1c980*/  IMAD.MOV.U32 R14, RZ, RZ, c[0x0][0x198] ;  /* 0x00006600ff0e7624 */ /* 0x000fca00078e00ff */
[----:B------:R-:W-:-:S04]  /*1c990*/  LEA R14, -R14, RZ, 0x8 ;  /* 0x000000ff0e0e7211 */ /* 0x000fc800078e41ff */
[----:B------:R-:W-:Y:S02]  /*1c9a0*/  SHF.R.S32.HI R10, RZ, 0x1f, R14 ;  /* 0x0000001fff0a7819 */ /* 0x000fe4000001140e */
.L_x_2681:
        /* <DEDUP_REMOVED lines=58> */
.L_x_2679:
[----:B---3--:R-:W2:Y:S04]  /*1cd50*/  LDL.LU R16, [R1+0xc] ;  /* 0x00000c0001107983 */ /* 0x008ea80000300800 */
[----:B------:R-:W3:Y:S04]  /*1cd60*/  LDL.LU R15, [R1+0x8] ;  /* 0x00000800010f7983 */ /* 0x000ee80000300800 */
[----:B------:R-:W4:Y:S04]  /*1cd70*/  LDL.LU R14, [R1+0x4] ;  /* 0x00000400010e7983 */ /* 0x000f280000300800 */
[----:B------:R-:W5:Y:S01]  /*1cd80*/  LDL.LU R24, [R1] ;  /* 0x0000000001187983 */ /* 0x000f620000300800 */
[----:B------:R-:W-:-:S02]  /*1cd90*/  FMNMX.FTZ R11, R0, R5, !PT ;  /* 0x00000005000b7209 */ /* 0x000fc40007810000 */
[----:B------:R-:W-:Y:S02]  /*1cda0*/  FMNMX.FTZ R13, R2, R7, !PT ;  /* 0x00000007020d7209 */ /* 0x000fe40007810000 */
[----:B------:R-:W-:Y:S02]  /*1cdb0*/  FMNMX.FTZ R11, R6, R11, !PT ;  /* 0x0000000b060b7209 */ /* 0x000fe40007810000 */
[----:B------:R-:W-:Y:S02]  /*1cdc0*/  FMNMX.FTZ R13, R12, R13, !PT ;  /* 0x0000000d0c0d7209 */ /* 0x000fe40007810000 */
[----:B------:R-:W-:Y:S02]  /*1cdd0*/  MOV R200, R46 ;  /* 0x0000002e00c87202 */ /* 0x000fe40000000f00 */
[----:B------:R-:W-:Y:S02]  /*1cde0*/  MOV R183, R58 ;  /* 0x0000003a00b77202 */ /* 0x000fe40000000f00 */
[----:B------:R-:W-:-:S02]  /*1cdf0*/  MOV R201, R42 ;  /* 0x0000002a00c97202 */ /* 0x000fc40000000f00 */
[----:B------:R-:W-:Y:S01]  /*1ce00*/  MOV R182, R62 ;  /* 0x0000003e00b67202 */ /* 0x000fe20000000f00 */
[----:B------:R-:W-:Y:S01]  /*1ce10*/  LDSM.16.MT88.4 R40, [R227+0xa800] ;  /* 0x00a80000e328783b */ /* 0x000fe20000004200 */
[----:B--2---:R-:W-:Y:S02]  /*1ce20*/  FMNMX.FTZ R13, R16, R13, !PT ;  /* 0x0000000d100d7209 */ /* 0x004fe40007810000 */
[----:B---3--:R-:W-:Y:S02]  /*1ce30*/  FMNMX.FTZ R11, R15, R11, !PT ;  /* 0x0000000b0f0b7209 */ /* 0x008fe40007810000 */
[----:B------:R-:W-:Y:S02]  /*1ce40*/  FMNMX.FTZ R13, R8, R13, !PT ;  /* 0x0000000d080d7209 */ /* 0x000fe40007810000 */
[----:B------:R-:W-:Y:S02]  /*1ce50*/  FMNMX.FTZ R11, R4, R11, !PT ;  /* 0x0000000b040b7209 */ /* 0x000fe40007810000 */
[----:B----4-:R-:W-:-:S02]  /*1ce60*/  FMNMX.FTZ R13, R14, R13, !PT ;  /* 0x0000000d0e0d7209 */ /* 0x010fc40007810000 */
[----:B------:R-:W-:Y:S02]  /*1ce70*/  FMNMX.FTZ R11, R251, R11, !PT ;  /* 0x0000000bfb0b7209 */ /* 0x000fe40007810000 */
[----:B------:R-:W-:Y:S02]  /*1ce80*/  FMNMX.FTZ R13, R20, R13, !PT ;  /* 0x0000000d140d7209 */ /* 0x000fe40007810000 */
[----:B------:R-:W-:Y:S02]  /*1ce90*/  FMNMX.FTZ R11, R36, R11, !PT ;  /* 0x0000000b240b7209 */ /* 0x000fe40007810000 */
[----:B-----5:R-:W-:Y:S02]  /*1cea0*/  FMNMX.FTZ R13, R24, R13, !PT ;  /* 0x0000000d180d7209 */ /* 0x020fe40007810000 */
        /* <DEDUP_REMOVED lines=114> */
[----:B------:R-:W-:-:S03]  /*1d5d0*/  FMNMX.FTZ R11, R113, R11, !PT ;  /* 0x0000000b710b7209 */ /* 0x000fc60007810000 */
[----:B------:R-:W1:Y:S04]  /*1d5e0*/  SHFL.BFLY PT, R10, R13, 0x2, 0x1f ;  /* 0x0c401f000d0a7f89 */ /* 0x000e6800000e0000 */
[----:B------:R-:W2:Y:S01]  /*1d5f0*/  SHFL.BFLY PT, R9, R11, 0x2, 0x1f ;  /* 0x0c401f000b097f89 */ /* 0x000ea200000e0000 */
[----:B-1----:R-:W-:Y:S02]  /*1d600*/  FMNMX.FTZ R10, R13, R10, !PT ;  /* 0x0000000a0d0a7209 */ /* 0x002fe40007810000 */
[----:B--2---:R-:W-:-:S03]  /*1d610*/  FMNMX.FTZ R9, R11, R9, !PT ;  /* 0x000000090b097209 */ /* 0x004fc60007810000 */
[----:B------:R-:W1:Y:S04]  /*1d620*/  SHFL.BFLY PT, R177, R10, 0x1, 0x1f ;  /* 0x0c201f000ab17f89 */ /* 0x000e6800000e0000 */
[----:B------:R-:W2:Y:S01]  /*1d630*/  SHFL.BFLY PT, R175, R9, 0x1, 0x1f ;  /* 0x0c201f0009af7f89 */ /* 0x000ea200000e0000 */
[----:B-1----:R-:W-:Y:S02]  /*1d640*/  FMNMX.FTZ R177, R10, R177, !PT ;  /* 0x000000b10ab17209 */ /* 0x002fe40007810000 */
[----:B--2---:R-:W-:-:S03]  /*1d650*/  FMNMX.FTZ R175, R9, R175, !PT ;  /* 0x000000af09af7209 */ /* 0x004fc60007810000 */
[C---:B------:R-:W-:Y:S01]  /*1d660*/  FMUL.FTZ R173, R177.reuse, c[0x0][0x23c] ;  /* 0x00008f00b1ad7a20 */ /* 0x040fe20000410000 */
[----:B------:R-:W-:Y:S02]  /*1d670*/  FSETP.NEU.FTZ.AND P1, PT, R177, -INF , PT ;  /* 0xff800000b100780b */ /* 0x000fe40003f3d000 */
[C---:B------:R-:W-:Y:S01]  /*1d680*/  FSETP.NEU.FTZ.AND P0, PT, R175.reuse, -INF , PT ;  /* 0xff800000af00780b */ /* 0x040fe20003f1d000 */
[----:B------:R-:W-:Y:S01]  /*1d690*/  FMUL.FTZ R123, R175, c[0x0][0x23c] ;  /* 0x00008f00af7b7a20 */ /* 0x000fe20000410000 */
[----:B------:R-:W-:-:S04]  /*1d6a0*/  FSEL R173, R173, RZ, P1 ;  /* 0x000000ffadad7208 */ /* 0x000fc80000800000 */
[----:B------:R-:W-:Y:S01]  /*1d6b0*/  FSEL R123, R123, RZ, P0 ;  /* 0x000000ff7b7b7208 */ /* 0x000fe20000000000 */
[--C-:B------:R-:W-:Y:S02]  /*1d6c0*/  FFMA.FTZ R169, R16, c[0x0][0x23c], -R173.reuse ;  /* 0x00008f0010a97a23 */ /* 0x100fe400000108ad */
[----:B------:R-:W1:Y:S01]  /*1d6d0*/  LDSM.16.MT88.4 R16, [R228+0xa000] ;  /* 0x00a00000e410783b */ /* 0x000e620000004200 */
[----:B------:R-:W-:Y:S02]  /*1d6e0*/  FFMA.FTZ R171, R7, c[0x0][0x23c], -R173 ;  /* 0x00008f0007ab7a23 */ /* 0x000fe400000108ad */
[----:B------:R-:W-:Y:S01]  /*1d6f0*/  FFMA.FTZ R119, R5, c[0x0][0x23c], -R123 ;  /* 0x00008f0005777a23 */ /* 0x000fe2000001087b */
[----:B------:R-:W-:Y:S01]  /*1d700*/  FSEL R5, R177, RZ, P1 ;  /* 0x000000ffb1057208 */ /* 0x000fe20000800000 */
[--C-:B------:R-:W-:Y:S01]  /*1d710*/  FFMA.FTZ R170, R12, c[0x0][0x23c], -R173.reuse ;  /* 0x00008f000caa7a23 */ /* 0x100fe200000108ad */
[----:B------:R-:W-:Y:S01]  /*1d720*/  MUFU.EX2 R169, R169 ;  /* 0x000000a900a97308 */ /* 0x000fe20000000800 */
[----:B------:R-:W-:-:S02]  /*1d730*/  FFMA.FTZ R165, R8, c[0x0][0x23c], -R173 ;  /* 0x00008f0008a57a23 */ /* 0x000fc400000108ad */
[----:B------:R-:W-:Y:S02]  /*1d740*/  FADD.FTZ R5, R2, -R5 ;  /* 0x8000000502057221 */ /* 0x000fe40000010000 */
[--C-:B------:R-:W-:Y:S01]  /*1d750*/  FFMA.FTZ R2, R4, c[0x0][0x23c], -R123.reuse ;  /* 0x00008f0004027a23 */ /* 0x100fe2000001087b */
[----:B------:R-:W-:Y:S01]  /*1d760*/  FSEL R4, R175, RZ, P0 ;  /* 0x000000ffaf047208 */ /* 0x000fe20000000000 */
[----:B------:R-:W-:Y:S01]  /*1d770*/  FMUL.FTZ R5, R5, c[0x0][0x23c] ;  /* 0x00008f0005057a20 */ /* 0x000fe20000410000 */
[----:B------:R-:W-:Y:S01]  /*1d780*/  MUFU.EX2 R171, R171 ;  /* 0x000000ab00ab7308 */ /* 0x000fe20000000800 */
[--C-:B------:R-:W-:Y:S02]  /*1d790*/  FFMA.FTZ R117, R6, c[0x0][0x23c], -R123.reuse ;  /* 0x00008f0006757a23 */ /* 0x100fe4000001087b */
[----:B------:R-:W-:Y:S02]  /*1d7a0*/  FADD.FTZ R4, R0, -R4 ;  /* 0x8000000400047221 */ /* 0x000fe40000010000 */
[----:B------:R-:W-:-:S02]  /*1d7b0*/  FFMA.FTZ R115, R15, c[0x0][0x23c], -R123 ;  /* 0x00008f000f737a23 */ /* 0x000fc4000001087b */
[----:B------:R-:W-:Y:S01]  /*1d7c0*/  FMUL.FTZ R4, R4, c[0x0][0x23c] ;  /* 0x00008f0004047a20 */ /* 0x000fe20000410000 */
[----:B------:R-:W2:Y:S01]  /*1d7d0*/  MUFU.EX2 R180, R5 ;  /* 0x0000000500b47308 */ /* 0x000ea20000000800 */
[--C-:B------:R-:W-:Y:S02]  /*1d7e0*/  FFMA.FTZ R0, R14, c[0x0][0x23c], -R173.reuse ;  /* 0x00008f000e007a23 */ /* 0x100fe400000108ad */
[----:B------:R-:W-:Y:S02]  /*1d7f0*/  FFMA.FTZ R24, R24, c[0x0][0x23c], -R173 ;  /* 0x00008f0018187a23 */ /* 0x000fe400000108ad */
[--C-:B------:R-:W-:Y:S02]  /*1d800*/  FFMA.FTZ R251, R251, c[0x0][0x23c], -R123.reuse ;  /* 0x00008f00fbfb7a23 */ /* 0x100fe4000001087b */
[----:B------:R-:W-:Y:S01]  /*1d810*/  FFMA.FTZ R246, R246, c[0x0][0x23c], -R123 ;  /* 0x00008f00f6f67a23 */ /* 0x000fe2000001087b */
[----:B------:R-:W3:Y:S01]  /*1d820*/  MUFU.EX2 R170, R170 ;  /* 0x000000aa00aa7308 */ /* 0x000ee20000000800 */
[----:B------:R-:W-:-:S02]  /*1d830*/  FFMA.FTZ R222, R222, c[0x0][0x23c], -R173 ;  /* 0x00008f00dede7a23 */ /* 0x000fc400000108ad */
[--C-:B------:R-:W-:Y:S02]  /*1d840*/  FFMA.FTZ R191, R191, c[0x0][0x23c], -R173.reuse ;  /* 0x00008f00bfbf7a23 */ /* 0x100fe400000108ad */
[--C-:B------:R-:W-:Y:S02]  /*1d850*/  FFMA.FTZ R66, R66, c[0x0][0x23c], -R173.reuse ;  /* 0x00008f0042427a23 */ /* 0x100fe400000108ad */
[--C-:B------:R-:W-:Y:S01]  /*1d860*/  FFMA.FTZ R189, R189, c[0x0][0x23c], -R173.reuse ;  /* 0x00008f00bdbd7a23 */ /* 0x100fe200000108ad */
[----:B------:R-:W4:Y:S01]  /*1d870*/  MUFU.EX2 R165, R165 ;  /* 0x000000a500a57308 */ /* 0x000f220000000800 */
[-C--:B--2---:R-:W-:Y:S02]  /*1d880*/  FMUL.FTZ R12, R160, R180.reuse ;  /* 0x000000b4a00c7220 */ /* 0x084fe40000410000 */
[----:B------:R-:W-:Y:S02]  /*1d890*/  FFMA.FTZ R160, R20, c[0x0][0x23c], -R173 ;  /* 0x00008f0014a07a23 */ /* 0x000fe400000108ad */
[----:B------:R-:W2:Y:S01]  /*1d8a0*/  LDSM.16.MT88.4 R20, [R226+0xa000] ;  /* 0x00a00000e214783b */ /* 0x000ea20000004200 */
[----:B------:R-:W-:-:S02]  /*1d8b0*/  FMUL.FTZ R13, R161, R180 ;  /* 0x000000b4a10d7220 */ /* 0x000fc40000410000 */
[----:B------:R-:W-:Y:S01]  /*1d8c0*/  MUFU.EX2 R119, R119 ;  /* 0x0000007700777308 */ /* 0x000fe20000000800 */
[----:B---3--:R-:W-:Y:S01]  /*1d8d0*/  F2FP.PACK_AB R8, R170, R171 ;  /* 0x000000abaa08723e */ /* 0x008fe200000000ff */
[-C--:B------:R-:W-:Y:S02]  /*1d8e0*/  FMUL.FTZ R156, R156, R180.reuse ;  /* 0x000000b49c9c7220 */ /* 0x080fe40000410000 */
[-C--:B------:R-:W-:Y:S02]  /*1d8f0*/  FMUL.FTZ R157, R157, R180.reuse ;  /* 0x000000b49d9d7220 */ /* 0x080fe40000410000 */
[----:B------:R-:W-:Y:S02]  /*1d900*/  FMUL.FTZ R32, R144, R180 ;  /* 0x000000b490207220 */ /* 0x000fe40000410000 */
[----:B------:R-:W3:Y:S01]  /*1d910*/  MUFU.EX2 R117, R117 ;  /* 0x0000007500757308 */ /* 0x000ee20000000800 */
[----:B----4-:R-:W-:Y:S01]  /*1d920*/  F2FP.PACK_AB R10, R165, R169 ;  /* 0x000000a9a50a723e */ /* 0x010fe200000000ff */
[----:B------:R-:W-:-:S02]  /*1d930*/  FFMA.FTZ R144, R36, c[0x0][0x23c], -R123 ;  /* 0x00008f0024907a23 */ /* 0x000fc4000001087b */
[----:B------:R-:W-:Y:S01]  /*1d940*/  LDSM.16.MT88.4 R36, [R228+0xa800] ;  /* 0x00a80000e424783b */ /* 0x000fe20000004200 */
[-C--:B------:R-:W-:Y:S02]  /*1d950*/  FMUL.FTZ R25, R153, R180.reuse ;  /* 0x000000b499197220 */ /* 0x080fe40000410000 */
[-C--:B------:R-:W-:Y:S01]  /*1d960*/  FMUL.FTZ R33, R145, R180.reuse ;  /* 0x000000b491217220 */ /* 0x080fe20000410000 */
[----:B------:R-:W-:Y:S01]  /*1d970*/  MUFU.EX2 R115, R115 ;  /* 0x0000007300737308 */ /* 0x000fe20000000800 */
[-C--:B------:R-:W-:Y:S02]  /*1d980*/  FMUL.FTZ R148, R148, R180.reuse ;  /* 0x000000b494947220 */ /* 0x080fe40000410000 */
[-C--:B------:R-:W-:Y:S02]  /*1d990*/  FMUL.FTZ R149, R149, R180.reuse ;  /* 0x000000b495957220 */ /* 0x080fe40000410000 */
[-C--:B------:R-:W-:Y:S02]  /*1d9a0*/  FMUL.FTZ R140, R140, R180.reuse ;  /* 0x000000b48c8c7220 */ /* 0x080fe40000410000 */
[-C--:B------:R-:W-:Y:S01]  /*1d9b0*/  FMUL.FTZ R141, R141, R180.reuse ;  /* 0x000000b48d8d7220 */ /* 0x080fe20000410000 */
[----:B------:R-:W4:Y:S01]  /*1d9c0*/  MUFU.EX2 R2, R2 ;  /* 0x0000000200027308 */ /* 0x000f220000000800 */
[----:B---3--:R-:W-:Y:S01]  /*1d9d0*/  F2FP.PACK_AB R9, R117, R119 ;  /* 0x000000777509723e */ /* 0x008fe200000000ff */
[----:B------:R-:W-:-:S02]  /*1d9e0*/  FMUL.FTZ R44, R136, R180 ;  /* 0x000000b4882c7220 */ /* 0x000fc40000410000 */
[--C-:B------:R-:W-:Y:S02]  /*1d9f0*/  FFMA.FTZ R136, R56, c[0x0][0x23c], -R123.reuse ;  /* 0x00008f0038887a23 */ /* 0x100fe4000001087b */
[-C--:B------:R-:W-:Y:S02]  /*1da00*/  FMUL.FTZ R45, R137, R180.reuse ;  /* 0x000000b4892d7220 */ /* 0x080fe40000410000 */
[----:B------:R3:W5:Y:S01]  /*1da10*/  MUFU.EX2 R179, R4 ;  /* 0x0000000400b37308 */ /* 0x0007620000000800 */
[-C--:B------:R-:W-:Y:S02]  /*1da20*/  FMUL.FTZ R132, R132, R180.reuse ;  /* 0x000000b484847220 */ /* 0x080fe40000410000 */
[----:B------:R-:W-:Y:S02]  /*1da30*/  FMUL.FTZ R133, R133, R180 ;  /* 0x000000b485857220 */ /* 0x000fe40000410000 */
[----:B------:R-:W-:Y:S02]  /*1da40*/  FFMA.FTZ R137, R216, c[0x0][0x23c], -R123 ;  /* 0x00008f00d8897a23 */ /* 0x000fe4000001087b */
[--C-:B------:R-:W-:Y:S01]  /*1da50*/  FFMA.FTZ R145, R196, c[0x0][0x23c], -R173.reuse ;  /* 0x00008f00c4917a23 */ /* 0x100fe200000108ad */
[----:B----4-:R-:W-:Y:S01]  /*1da60*/  F2FP.PACK_AB R11, R2, R115 ;  /* 0x00000073020b723e */ /* 0x010fe200000000ff */
[----:B------:R-:W-:Y:S01]  /*1da70*/  MUFU.EX2 R0, R0 ;  /* 0x0000000000007308 */ /* 0x000fe20000000800 */
[----:B------:R-:W-:-:S02]  /*1da80*/  FFMA.FTZ R153, R223, c[0x0][0x23c], -R173 ;  /* 0x00008f00df997a23 */ /* 0x000fc400000108ad */
[--C-:B------:R-:W-:Y:S02]  /*1da90*/  FFMA.FTZ R161, R186, c[0x0][0x23c], -R123.reuse ;  /* 0x00008f00baa17a23 */ /* 0x100fe4000001087b */
[----:B------:R-:W-:Y:S01]  /*1daa0*/  FFMA.FTZ R186, R54, c[0x0][0x23c], -R123 ;  /* 0x00008f0036ba7a23 */ /* 0x000fe2000001087b */
[----:B---3--:R-:W3:Y:S01]  /*1dab0*/  LDSM.16.MT88.4 R4, [R227+0xa000] ;  /* 0x00a00000e304783b */ /* 0x008ee20000004200 */
[-C--:B-----5:R-:W-:Y:S01]  /*1dac0*/  FMUL.FTZ R14, R162, R179.reuse ;  /* 0x000000b3a20e7220 */ /* 0x0a0fe20000410000 */
[----:B------:R-:W4:Y:S01]  /*1dad0*/  MUFU.EX2 R160, R160 ;  /* 0x000000a000a07308 */ /* 0x000f220000000800 */
[-C--:B------:R-:W-:Y:S02]  /*1dae0*/  FMUL.FTZ R15, R163, R179.reuse ;  /* 0x000000b3a30f7220 */ /* 0x080fe40000410000 */
[-C--:B------:R-:W-:Y:S02]  /*1daf0*/  FMUL.FTZ R158, R158, R179.reuse ;  /* 0x000000b39e9e7220 */ /* 0x080fe40000410000 */
        /* <DEDUP_REMOVED lines=9> */
[-C--:B------:R-:W-:Y:S01]  /*1db90*/  FMUL.FTZ R151, R151, R179.reuse ;  /* 0x000000b397977220 */ /* 0x080fe20000410000 */
[----:B------:R1:W-:Y:S01]  /*1dba0*/  MUFU.EX2 R156, R24 ;  /* 0x00000018009c7308 */ /* 0x0003e20000000800 */
[-C--:B------:R-:W-:Y:S01]  /*1dbb0*/  FMUL.FTZ R142, R142, R179.reuse ;  /* 0x000000b38e8e7220 */ /* 0x080fe20000410000 */
[----:B----4-:R-:W-:Y:S01]  /*1dbc0*/  F2FP.PACK_AB R56, R160, R0 ;  /* 0x00000000a038723e */ /* 0x010fe200000000ff */
[----:B------:R-:W-:-:S02]  /*1dbd0*/  FMUL.FTZ R143, R143, R179 ;  /* 0x000000b38f8f7220 */ /* 0x000fc40000410000 */
[-C--:B------:R-:W-:Y:S01]  /*1dbe0*/  FMUL.FTZ R46, R138, R179.reuse ;  /* 0x000000b38a2e7220 */ /* 0x080fe20000410000 */
[C---:B--2---:R-:W-:Y:S01]  /*1dbf0*/  HMMA.16816.F32 R32, R8.reuse, R20, R32 ;  /* 0x000000140820723c */ /* 0x044fe20000001820 */
[-C--:B------:R-:W-:Y:S01]  /*1dc00*/  FMUL.FTZ R47, R139, R179.reuse ;  /* 0x000000b38b2f7220 */ /* 0x080fe20000410000 */
[----:B------:R-:W-:Y:S01]  /*1dc10*/  MUFU.EX2 R136, R136 ;  /* 0x0000008800887308 */ /* 0x000fe20000000800 */
[-C--:B------:R-:W-:Y:S02]  /*1dc20*/  FMUL.FTZ R134, R134, R179.reuse ;  /* 0x000000b386867220 */ /* 0x080fe40000410000 */
[----:B------:R-:W-:Y:S02]  /*1dc30*/  FMUL.FTZ R135, R135, R179 ;  /* 0x000000b387877220 */ /* 0x000fe40000410000 */
[--C-:B------:R-:W-:Y:S01]  /*1dc40*/  FFMA.FTZ R138, R200, c[0x0][0x23c], -R123.reuse ;  /* 0x00008f00c88a7a23 */ /* 0x100fe2000001087b */
[----:B------:R-:W-:Y:S01]  /*1dc50*/  HMMA.16816.F32 R20, R8, R22, R140 ;  /* 0x000000160814723c */ /* 0x000fe2000000188c */
[----:B------:R-:W-:Y:S01]  /*1dc60*/  FFMA.FTZ R139, R212, c[0x0][0x23c], -R123 ;  /* 0x00008f00d48b7a23 */ /* 0x000fe2000001087b */
[----:B------:R-:W2:Y:S01]  /*1dc70*/  MUFU.EX2 R140, R246 ;  /* 0x000000f6008c7308 */ /* 0x000ea20000000800 */
[----:B-1----:R-:W-:-:S02]  /*1dc80*/  FMUL.FTZ R24, R152, R180 ;  /* 0x000000b498187220 */ /* 0x002fc40000410000 */
[----:B------:R-:W-:Y:S02]  /*1dc90*/  FFMA.FTZ R152, R28, c[0x0][0x23c], -R173 ;  /* 0x00008f001c987a23 */ /* 0x000fe400000108ad */
[----:B------:R-:W1:Y:S01]  /*1dca0*/  LDSM.16.MT88.4 R28, [R225+0xa000] ;  /* 0x00a00000e11c783b */ /* 0x000e620000004200 */
[----:B------:R-:W-:Y:S02]  /*1dcb0*/  FFMA.FTZ R141, R183, c[0x0][0x23c], -R123 ;  /* 0x00008f00b78d7a23 */ /* 0x000fe4000001087b */
[----:B---3--:R-:W-:Y:S01]  /*1dcc0*/  HMMA.16816.F32 R24, R8, R4, R24 ;  /* 0x000000040818723c */ /* 0x008fe20000001818 */
[----:B------:R-:W3:Y:S01]  /*1dcd0*/  MUFU.EX2 R152, R152 ;  /* 0x0000009800987308 */ /* 0x000ee20000000800 */
[--C-:B------:R-:W-:Y:S02]  /*1dce0*/  FFMA.FTZ R143, R198, c[0x0][0x23c], -R173.reuse ;  /* 0x00008f00c68f7a23 */ /* 0x100fe400000108ad */
[--C-:B------:R-:W-:Y:S02]  /*1dcf0*/  FFMA.FTZ R142, R182, c[0x0][0x23c], -R173.reuse ;  /* 0x00008f00b68e7a23 */ /* 0x100fe400000108ad */
[----:B------:R-:W-:-:S02]  /*1dd00*/  FFMA.FTZ R146, R252, c[0x0][0x23c], -R173 ;  /* 0x00008f00fc927a23 */ /* 0x000fc400000108ad */
[----:B------:R-:W-:Y:S01]  /*1dd10*/  HMMA.16816.F32 R4, R8, R6, R148 ;  /* 0x000000060804723c */ /* 0x000fe20000001894 */
[----:B------:R-:W4:Y:S01]  /*1dd20*/  MUFU.EX2 R148, R251 ;  /* 0x000000fb00947308 */ /* 0x000f220000000800 */
[----:B--2---:R-:W-:Y:S01]  /*1dd30*/  F2FP.PACK_AB R59, R136, R140 ;  /* 0x0000008c883b723e */ /* 0x004fe200000000ff */
[----:B------:R-:W-:Y:S02]  /*1dd40*/  FFMA.FTZ R147, R194, c[0x0][0x23c], -R123 ;  /* 0x00008f00c2937a23 */ /* 0x000fe4000001087b */
[----:B------:R-:W-:Y:S02]  /*1dd50*/  FFMA.FTZ R154, R190, c[0x0][0x23c], -R173 ;  /* 0x00008f00be9a7a23 */ /* 0x000fe400000108ad */
[--C-:B------:R-:W-:Y:S01]  /*1dd60*/  FFMA.FTZ R149, R250, c[0x0][0x23c], -R123.reuse ;  /* 0x00008f00fa957a23 */ /* 0x100fe2000001087b */
[----:B---3--:R-:W-:Y:S01]  /*1dd70*/  F2FP.PACK_AB R58, R152, R156 ;  /* 0x0000009c983a723e */ /* 0x008fe200000000ff */
[----:B------:R-:W-:Y:S01]  /*1dd80*/  MUFU.EX2 R137, R137 ;  /* 0x0000008900897308 */ /* 0x000fe20000000800 */
[----:B------:R-:W-:-:S02]  /*1dd90*/  FFMA.FTZ R150, R192, c[0x0][0x23c], -R123 ;  /* 0x00008f00c0967a23 */ /* 0x000fc4000001087b */
[----:B------:R-:W-:Y:S02]  /*1dda0*/  FFMA.FTZ R151, R247, c[0x0][0x23c], -R123 ;  /* 0x00008f00f7977a23 */ /* 0x000fe4000001087b */
[--C-:B------:R-:W-:Y:S01]  /*1ddb0*/  FFMA.FTZ R155, R188, c[0x0][0x23c], -R173.reuse ;  /* 0x00008f00bc9b7a23 */ /* 0x100fe200000108ad */
[----:B----4-:R-:W-:Y:S02]  /*1ddc0*/  F2FP.PACK_AB R57, R144, R148 ;  /* 0x000000949039723e */ /* 0x010fe400000000ff */
[----:B------:R-:W-:Y:S01]  /*1ddd0*/  MUFU.EX2 R138, R138 ;  /* 0x0000008a008a7308 */ /* 0x000fe20000000800 */
[----:B------:R-:W-:Y:S02]  /*1dde0*/  FFMA.FTZ R157, R221, c[0x0][0x23c], -R173 ;  /* 0x00008f00dd9d7a23 */ /* 0x000fe400000108ad */
        /* <DEDUP_REMOVED lines=8> */
[C---:B-1----:R-:W-:Y:S01]  /*1de70*/  HMMA.16816.F32 R44, R8.reuse, R28, R44 ;  /* 0x0000001c082c723c */ /* 0x042fe2000000182c */
[----:B------:R-:W-:Y:S01]  /*1de80*/  FFMA.FTZ R183, R197, c[0x0][0x23c], -R173 ;  /* 0x00008f00c5b77a23 */ /* 0x000fe200000108ad */
[----:B------:R-:W-:Y:S01]  /*1de90*/  MUFU.EX2 R141, R141 ;  /* 0x0000008d008d7308 */ /* 0x000fe20000000800 */
[--C-:B------:R-:W-:Y:S02]  /*1dea0*/  FFMA.FTZ R187, R195, c[0x0][0x23c], -R123.reuse ;  /* 0x00008f00c3bb7a23 */ /* 0x100fe4000001087b */
[--C-:B------:R-:W-:Y:S02]  /*1deb0*/  FFMA.FTZ R188, R50, c[0x0][0x23c], -R123.reuse ;  /* 0x00008f0032bc7a23 */ /* 0x100fe4000001087b */
[----:B------:R-:W-:Y:S01]  /*1dec0*/  FFMA.FTZ R190, R193, c[0x0][0x23c], -R123 ;  /* 0x00008f00c1be7a23 */ /* 0x000fe2000001087b */
[----:B------:R-:W-:Y:S01]  /*1ded0*/  HMMA.16816.F32 R8, R8, R30, R132 ;  /* 0x0000001e0808723c */ /* 0x000fe20000001884 */
[----:B------:R-:W1:Y:S01]  /*1dee0*/  LDSM.16.MT88.4 R28, [R226+0xa800] ;  /* 0x00a80000e21c783b */ /* 0x000e620000004200 */
[----:B------:R-:W-:Y:S01]  /*1def0*/  MUFU.EX2 R133, R222 ;  /* 0x000000de00857308 */ /* 0x000fe20000000800 */
[----:B------:R-:W-:-:S02]  /*1df00*/  FFMA.FTZ R192, R52, c[0x0][0x23c], -R173 ;  /* 0x00008f0034c07a23 */ /* 0x000fc400000108ad */
[----:B------:R-:W-:Y:S02]  /*1df10*/  FFMA.FTZ R64, R64, c[0x0][0x23c], -R123 ;  /* 0x00008f0040407a23 */ /* 0x000fe4000001087b */
[--C-:B------:R-:W-:Y:S01]  /*1df20*/  FFMA.FTZ R132, R60, c[0x0][0x23c], -R173.reuse ;  /* 0x00008f003c847a23 */ /* 0x100fe200000108ad */
[C---:B------:R-:W-:Y:S01]  /*1df30*/  HMMA.16816.F32 R16, R56.reuse, R38, R16 ;  /* 0x000000263810723c */ /* 0x040fe20000001810 */
[----:B------:R-:W2:Y:S01]  /*1df40*/  LDSM.16.MT88.4 R60, [R225+0xa800] ;  /* 0x00a80000e13c783b */ /* 0x000ea20000004200 */
[--C-:B------:R-:W-:Y:S01]  /*1df50*/  FFMA.FTZ R134, R220, c[0x0][0x23c], -R173.reuse ;  /* 0x00008f00dc867a23 */ /* 0x100fe200000108ad */
[----:B------:R-:W-:Y:S01]  /*1df60*/  MUFU.EX2 R143, R143 ;  /* 0x0000008f008f7308 */ /* 0x000fe20000000800 */
[----:B------:R-:W-:Y:S01]  /*1df70*/  FFMA.FTZ R135, R201, c[0x0][0x23c], -R173 ;  /* 0x00008f00c9877a23 */ /* 0x000fe200000108ad */
[----:B------:R-:W3:Y:S01]  /*1df80*/  LDSM.16.MT88.4 R36, [R228+0xb000] ;  /* 0x00b00000e424783b */ /* 0x000ee20000004200 */
[--C-:B------:R-:W-:Y:S02]  /*1df90*/  FFMA.FTZ R185, R185, c[0x0][0x23c], -R123.reuse ;  /* 0x00008f00b9b97a23 */ /* 0x100fe4000001087b */
[----:B------:R-:W-:Y:S01]  /*1dfa0*/  HMMA.16816.F32 R24, R56, R40, R24 ;  /* 0x000000283818723c */ /* 0x000fe20000001818 */
[----:B------:R-:W-:-:S02]  /*1dfb0*/  FFMA.FTZ R68, R68, c[0x0][0x23c], -R123 ;  /* 0x00008f0044447a23 */ /* 0x000fc4000001087b */
[----:B------:R-:W4:Y:S01]  /*1dfc0*/  MUFU.EX2 R132, R132 ;  /* 0x0000008400847308 */ /* 0x000f220000000800 */
[----:B------:R-:W-:Y:S02]  /*1dfd0*/  FFMA.FTZ R184, R184, c[0x0][0x23c], -R123 ;  /* 0x00008f00b8b87a23 */ /* 0x000fe4000001087b */
[--C-:B------:R-:W-:Y:S02]  /*1dfe0*/  FFMA.FTZ R70, R70, c[0x0][0x23c], -R173.reuse ;  /* 0x00008f0046467a23 */ /* 0x100fe400000108ad */
[----:B------:R-:W-:Y:S01]  /*1dff0*/  HMMA.16816.F32 R4, R56, R42, R4 ;  /* 0x0000002a3804723c */ /* 0x000fe20000001804 */
[----:B------:R-:W5:Y:S01]  /*1e000*/  LDSM.16.MT88.4 R40, [R227+0xb000] ;  /* 0x00b00000e328783b */ /* 0x000f620000004200 */
[--C-:B------:R-:W-:Y:S01]  /*1e010*/  FFMA.FTZ R181, R181, c[0x0][0x23c], -R173.reuse ;  /* 0x00008f00b5b57a23 */ /* 0x100fe200000108ad */
[----:B------:R-:W-:Y:S01]  /*1e020*/  MUFU.EX2 R134, R134 ;  /* 0x0000008600867308 */ /* 0x000fe20000000800 */
[--C-:B------:R-:W-:Y:S02]  /*1e030*/  FFMA.FTZ R74, R74, c[0x0][0x23c], -R173.reuse ;  /* 0x00008f004a4a7a23 */ /* 0x100fe400000108ad */
[----:B------:R-:W-:-:S02]  /*1e040*/  FFMA.FTZ R193, R51, c[0x0][0x23c], -R173 ;  /* 0x00008f0033c17a23 */ /* 0x000fc400000108ad */
[--C-:B------:R-:W-:Y:S02]  /*1e050*/  FFMA.FTZ R72, R72, c[0x0][0x23c], -R123.reuse ;  /* 0x00008f0048487a23 */ /* 0x100fe4000001087b */
[--C-:B------:R-:W-:Y:S01]  /*1e060*/  FFMA.FTZ R194, R49, c[0x0][0x23c], -R123.reuse ;  /* 0x00008f0031c27a23 */ /* 0x100fe2000001087b */
[----:B------:R-:W2:Y:S01]  /*1e070*/  MUFU.EX2 R135, R135 ;  /* 0x0000008700877308 */ /* 0x000ea20000000800 */
[--C-:B------:R-:W-:Y:S02]  /*1e080*/  FFMA.FTZ R76, R76, c[0x0][0x23c], -R123.reuse ;  /* 0x00008f004c4c7a23 */ /* 0x100fe4000001087b */
[----:B------:R-:W-:Y:S02]  /*1e090*/  FFMA.FTZ R195, R53, c[0x0][0x23c], -R123 ;  /* 0x00008f0035c37a23 */ /* 0x000fe4000001087b */
[----:B------:R-:W-:Y:S01]  /*1e0a0*/  FFMA.FTZ R78, R78, c[0x0][0x23c], -R173 ;  /* 0x00008f004e4e7a23 */ /* 0x000fe200000108ad */
[----:B-1----:R-:W-:Y:S01]  /*1e0b0*/  HMMA.16816.F32 R32, R56, R28, R32 ;  /* 0x0000001c3820723c */ /* 0x002fe20000001820 */
[--C-:B------:R-:W-:Y:S01]  /*1e0c0*/  FFMA.FTZ R73, R73, c[0x0][0x23c], -R123.reuse ;  /* 0x00008f0049497a23 */ /* 0x100fe2000001087b */
[----:B------:R-:W-:Y:S01]  /*1e0d0*/  MUFU.EX2 R142, R142 ;  /* 0x0000008e008e7308 */ /* 0x000fe20000000800 */
[----:B------:R-:W-:-:S02]  /*1e0e0*/  FFMA.FTZ R77, R77, c[0x0][0x23c], -R123 ;  /* 0x00008f004d4d7a23 */ /* 0x000fc4000001087b */
[--C-:B------:R-:W-:Y:S02]  /*1e0f0*/  FFMA.FTZ R79, R79, c[0x0][0x23c], -R173.reuse ;  /* 0x00008f004f4f7a23 */ /* 0x100fe400000108ad */
[----:B------:R-:W-:Y:S01]  /*1e100*/  FFMA.FTZ R83, R83, c[0x0][0x23c], -R173 ;  /* 0x00008f0053537a23 */ /* 0x000fe200000108ad */
[C---:B------:R-:W-:Y:S01]  /*1e110*/  HMMA.16816.F32 R20, R56.reuse, R30, R20 ;  /* 0x0000001e3814723c */ /* 0x040fe20000001814 */
[----:B------:R-:W1:Y:S01]  /*1e120*/  LDSM.16.MT88.4 R28, [R226+0xb000] ;  /* 0x00b00000e21c783b */ /* 0x000e620000004200 */
[----:B------:R-:W-:Y:S01]  /*1e130*/  MUFU.EX2 R145, R145 ;  /* 0x0000009100917308 */ /* 0x000fe20000000800 */
[--C-:B------:R-:W-:Y:S02]  /*1e140*/  FFMA.FTZ R81, R81, c[0x0][0x23c], -R123.reuse ;  /* 0x00008f0051517a23 */ /* 0x100fe4000001087b */
[----:B------:R-:W-:Y:S02]  /*1e150*/  FFMA.FTZ R85, R85, c[0x0][0x23c], -R123 ;  /* 0x00008f0055557a23 */ /* 0x000fe4000001087b */
[--C-:B------:R-:W-:Y:S01]  /*1e160*/  FFMA.FTZ R87, R87, c[0x0][0x23c], -R173.reuse ;  /* 0x00008f0057577a23 */ /* 0x100fe200000108ad */
[----:B--2---:R-:W-:Y:S01]  /*1e170*/  HMMA.16816.F32 R44, R56, R60, R44 ;  /* 0x0000003c382c723c */ /* 0x004fe2000000182c */
[----:B------:R-:W-:Y:S01]  /*1e180*/  FFMA.FTZ R91, R91, c[0x0][0x23c], -R173 ;  /* 0x00008f005b5b7a23 */ /* 0x000fe200000108ad */
[----:B------:R-:W-:Y:S01]  /*1e190*/  MUFU.EX2 R146, R146 ;  /* 0x0000009200927308 */ /* 0x000fe20000000800 */
[----:B------:R-:W-:-:S02]  /*1e1a0*/  FFMA.FTZ R89, R89, c[0x0][0x23c], -R123 ;  /* 0x00008f0059597a23 */ /* 0x000fc4000001087b */
[----:B------:R-:W-:Y:S02]  /*1e1b0*/  FFMA.FTZ R93, R93, c[0x0][0x23c], -R123 ;  /* 0x00008f005d5d7a23 */ /* 0x000fe4000001087b */
[--C-:B------:R-:W-:Y:S01]  /*1e1c0*/  FFMA.FTZ R95, R95, c[0x0][0x23c], -R173.reuse ;  /* 0x00008f005f5f7a23 */ /* 0x100fe200000108ad */
[----:B------:R-:W-:Y:S01]  /*1e1d0*/  HMMA.16816.F32 R8, R56, R62, R8 ;  /* 0x0000003e3808723c */ /* 0x000fe20000001808 */
[----:B------:R-:W2:Y:S01]  /*1e1e0*/  LDSM.16.MT88.4 R60, [R225+0xb000] ;  /* 0x00b00000e13c783b */ /* 0x000ea20000004200 */
[----:B------:R-:W1:Y:S01]  /*1e1f0*/  MUFU.EX2 R147, R147 ;  /* 0x0000009300937308 */ /* 0x000e620000000800 */
[----:B------:R-:W-:Y:S02]  /*1e200*/  FFMA.FTZ R97, R97, c[0x0][0x23c], -R173 ;  /* 0x00008f0061617a23 */ /* 0x000fe400000108ad */
[--C-:B------:R-:W-:Y:S02]  /*1e210*/  FFMA.FTZ R96, R96, c[0x0][0x23c], -R123.reuse ;  /* 0x00008f0060607a23 */ /* 0x100fe4000001087b */
[----:B----4-:R-:W-:Y:S01]  /*1e220*/  F2FP.PACK_AB R56, R132, R133 ;  /* 0x000000858438723e */ /* 0x010fe200000000ff */
[----:B------:R-:W-:Y:S01]  /*1e230*/  FFMA.FTZ R128, R128, c[0x0][0x23c], -R123 ;  /* 0x00008f0080807a23 */ /* 0x000fe2000001087b */
[----:B------:R-:W-:Y:S01]  /*1e240*/  F2FP.PACK_AB R57, R138, R137 ;  /* 0x000000898a39723e */ /* 0x000fe200000000ff */
[----:B------:R-:W4:Y:S01]  /*1e250*/  MUFU.EX2 R149, R149 ;  /* 0x0000009500957308 */ /* 0x000f220000000800 */
[----:B------:R-:W-:Y:S01]  /*1e260*/  F2FP.PACK_AB R58, R135, R134 ;  /* 0x00000086873a723e */ /* 0x000fe200000000ff */
[----:B------:R-:W-:Y:S01]  /*1e270*/  FFMA.FTZ R171, R249, R180, R171 ;  /* 0x000000b4f9ab7223 */ /* 0x000fe200000100ab */
[----:B------:R-:W-:Y:S01]  /*1e280*/  F2FP.PACK_AB R59, R141, R139 ;  /* 0x0000008b8d3b723e */ /* 0x000fe200000000ff */
[----:B------:R-:W-:-:S02]  /*1e290*/  FFMA.FTZ R119, R248, R179, R119 ;  /* 0x000000b3f8777223 */ /* 0x000fc40000010077 */
[----:B------:R-:W-:Y:S02]  /*1e2a0*/  FADD.FTZ R171, R170, R171 ;  /* 0x000000abaaab7221 */ /* 0x000fe40000010000 */
[----:B------:R-:W-:Y:S01]  /*1e2b0*/  MUFU.EX2 R150, R150 ;  /* 0x0000009600967308 */ /* 0x000fe20000000800 */
[----:B------:R-:W-:Y:S01]  /*1e2c0*/  FADD.FTZ R119, R117, R119 ;  /* 0x0000007775777221 */ /* 0x000fe20000010000 */
[C---:B---3--:R-:W-:Y:S01]  /*1e2d0*/  HMMA.16816.F32 R12, R56.reuse, R36, R12 ;  /* 0x00000024380c723c */ /* 0x048fe2000000180c */
[----:B------:R-:W-:Y:S02]  /*1e2e0*/  FADD.FTZ R169, R169, R171 ;  /* 0x000000aba9a97221 */ /* 0x000fe40000010000 */
[----:B------:R-:W-:Y:S02]  /*1e2f0*/  FADD.FTZ R115, R115, R119 ;  /* 0x0000007773737221 */ /* 0x000fe40000010000 */
[----:B------:R-:W-:Y:S01]  /*1e300*/  FADD.FTZ R169, R165, R169 ;  /* 0x000000a9a5a97221 */ /* 0x000fe20000010000 */
[----:B------:R-:W3:Y:S01]  /*1e310*/  MUFU.EX2 R151, R151 ;  /* 0x0000009700977308 */ /* 0x000ee20000000800 */
[----:B------:R-:W-:Y:S01]  /*1e320*/  FADD.FTZ R115, R2, R115 ;  /* 0x0000007302737221 */ /* 0x000fe20000010000 */
[----:B------:R-:W-:Y:S01]  /*1e330*/  HMMA.16816.F32 R16, R56, R38, R16 ;  /* 0x000000263810723c */ /* 0x000fe20000001810 */
[----:B------:R-:W3:Y:S01]  /*1e340*/  LDSM.16.MT88.4 R36, [R228+0xb800] ;  /* 0x00b80000e424783b */ /* 0x000ee20000004200 */
        /* <DEDUP_REMOVED lines=26> */
[----:B------:R-:W3:Y:S01]  /*1e4f0*/  MUFU.EX2 R158, R158 ;  /* 0x0000009e009e7308 */ /* 0x000ee20000000800 */
[----:B------:R-:W-:Y:S01]  /*1e500*/  FADD.FTZ R134, R143, R134 ;  /* 0x000000868f867221 */ /* 0x000fe20000010000 */
[C---:B--2---:R-:W-:Y:S01]  /*1e510*/  HMMA.16816.F32 R44, R56.reuse, R60, R44 ;  /* 0x0000003c382c723c */ /* 0x044fe2000000182c */
[----:B------:R-:W-:Y:S02]  /*1e520*/  FADD.FTZ R139, R147, R139 ;  /* 0x0000008b938b7221 */ /* 0x000fe40000010000 */
[--C-:B------:R-:W-:Y:S02]  /*1e530*/  FFMA.FTZ R98, R98, c[0x0][0x23c], -R123.reuse ;  /* 0x00008f0062627a23 */ /* 0x100fe4000001087b */
[--C-:B------:R-:W-:Y:S01]  /*1e540*/  FFMA.FTZ R126, R126, c[0x0][0x23c], -R123.reuse ;  /* 0x00008f007e7e7a23 */ /* 0x100fe2000001087b */
[----:B------:R-:W2:Y:S01]  /*1e550*/  MUFU.EX2 R159, R159 ;  /* 0x0000009f009f7308 */ /* 0x000ea20000000800 */
[--C-:B------:R-:W-:Y:S01]  /*1e560*/  FFMA.FTZ R127, R127, c[0x0][0x23c], -R123.reuse ;  /* 0x00008f007f7f7a23 */ /* 0x100fe2000001087b */
[----:B------:R-:W-:Y:S01]  /*1e570*/  HMMA.16816.F32 R8, R56, R62, R8 ;  /* 0x0000003e3808723c */ /* 0x000fe20000001808 */
[----:B------:R-:W1:Y:S01]  /*1e580*/  LDSM.16.MT88.4 R60, [R225+0xb800] ;  /* 0x00b80000e13c783b */ /* 0x000e620000004200 */
[----:B------:R-:W-:-:S02]  /*1e590*/  FFMA.FTZ R122, R122, c[0x0][0x23c], -R123 ;  /* 0x00008f007a7a7a23 */ /* 0x000fc4000001087b */
[----:B------:R-:W-:Y:S02]  /*1e5a0*/  FFMA.FTZ R115, R116, c[0x0][0x23c], -R173 ;  /* 0x00008f0074737a23 */ /* 0x000fe400000108ad */
[----:B------:R-:W-:Y:S01]  /*1e5b0*/  MUFU.EX2 R161, R161 ;  /* 0x000000a100a17308 */ /* 0x000fe20000000800 */
[C---:B------:R-:W-:Y:S01]  /*1e5c0*/  F2FP.PACK_AB R56, R142.reuse, R143 ;  /* 0x0000008f8e38723e */ /* 0x040fe200000000ff */
[----:B------:R-:W-:Y:S01]  /*1e5d0*/  FADD.FTZ R142, R142, R134 ;  /* 0x000000868e8e7221 */ /* 0x000fe20000010000 */
[C---:B----4-:R-:W-:Y:S01]  /*1e5e0*/  F2FP.PACK_AB R57, R149.reuse, R147 ;  /* 0x000000939539723e */ /* 0x050fe200000000ff */
[----:B------:R-:W-:Y:S01]  /*1e5f0*/  FADD.FTZ R149, R149, R139 ;  /* 0x0000008b95957221 */ /* 0x000fe20000010000 */
[----:B------:R-:W-:Y:S01]  /*1e600*/  F2FP.PACK_AB R58, R146, R145 ;  /* 0x00000091923a723e */ /* 0x000fe200000000ff */
[----:B------:R-:W-:Y:S01]  /*1e610*/  FADD.FTZ R142, R145, R142 ;  /* 0x0000008e918e7221 */ /* 0x000fe20000010000 */
[----:B---3--:R-:W-:Y:S01]  /*1e620*/  F2FP.PACK_AB R59, R151, R150 ;  /* 0x00000096973b723e */ /* 0x008fe200000000ff */
[----:B------:R-:W3:Y:S01]  /*1e630*/  MUFU.EX2 R162, R162 ;  /* 0x000000a200a27308 */ /* 0x000ee20000000800 */
[----:B------:R-:W-:-:S02]  /*1e640*/  FADD.FTZ R149, R150, R149 ;  /* 0x0000009596957221 */ /* 0x000fc40000010000 */
[----:B------:R-:W-:Y:S02]  /*1e650*/  FADD.FTZ R146, R146, R142 ;  /* 0x0000008e92927221 */ /* 0x000fe40000010000 */
[----:B------:R-:W-:Y:S01]  /*1e660*/  FADD.FTZ R151, R151, R149 ;  /* 0x0000009597977221 */ /* 0x000fe20000010000 */
[C---:B------:R-:W-:Y:S01]  /*1e670*/  HMMA.16816.F32 R12, R56.reuse, R36, R12 ;  /* 0x00000024380c723c */ /* 0x040fe2000000180c */
[----:B------:R-:W-:Y:S01]  /*1e680*/  FADD.FTZ R146, R154, R146 ;  /* 0x000000929a927221 */ /* 0x000fe20000010000 */
[----:B------:R-:W-:Y:S01]  /*1e690*/  MUFU.EX2 R163, R163 ;  /* 0x000000a300a37308 */ /* 0x000fe20000000800 */
[----:B------:R-:W-:Y:S01]  /*1e6a0*/  FADD.FTZ R151, R158, R151 ;  /* 0x000000979e977221 */ /* 0x000fe20000010000 */
[----:B------:R-:W-:Y:S01]  /*1e6b0*/  LDSM.16.MT88.4 R140, [R226+0x11800] ;  /* 0x01180000e28c783b */ /* 0x000fe20000004200 */
        /* <DEDUP_REMOVED lines=8> */
[C---:B-----5:R-:W-:Y:S01]  /*1e740*/  HMMA.16816.F32 R24, R56.reuse, R40, R24 ;  /* 0x000000283818723c */ /* 0x060fe20000001818 */
[--C-:B------:R-:W-:Y:S01]  /*1e750*/  FFMA.FTZ R106, R106, c[0x0][0x23c], -R123.reuse ;  /* 0x00008f006a6a7a23 */ /* 0x100fe2000001087b */
[----:B------:R-:W-:Y:S01]  /*1e760*/  MUFU.EX2 R182, R182 ;  /* 0x000000b600b67308 */ /* 0x000fe20000000800 */
[----:B------:R-:W-:Y:S02]  /*1e770*/  FFMA.FTZ R114, R114, c[0x0][0x23c], -R123 ;  /* 0x00008f0072727a23 */ /* 0x000fe4000001087b */
[----:B------:R-:W-:Y:S02]  /*1e780*/  FFMA.FTZ R249, R109, c[0x0][0x23c], -R173 ;  /* 0x00008f006df97a23 */ /* 0x000fe400000108ad */
[----:B------:R-:W-:Y:S01]  /*1e790*/  FFMA.FTZ R248, R113, c[0x0][0x23c], -R123 ;  /* 0x00008f0071f87a23 */ /* 0x000fe2000001087b */
[C---:B------:R-:W-:Y:S01]  /*1e7a0*/  HMMA.16816.F32 R4, R56.reuse, R42, R4 ;  /* 0x0000002a3804723c */ /* 0x040fe20000001804 */
[----:B------:R-:W5:Y:S01]  /*1e7b0*/  LDSM.16.MT88.4 R40, [R227+0xc000] ;  /* 0x00c00000e328783b */ /* 0x000f620000004200 */
[----:B------:R-:W-:Y:S06]  /*1e7c0*/  MUFU.EX2 R183, R183 ;  /* 0x000000b700b77308 */ /* 0x000fec0000000800 */
[C---:B-1----:R-:W-:Y:S02]  /*1e7d0*/  HMMA.16816.F32 R32, R56.reuse, R28, R32 ;  /* 0x0000001c3820723c */ /* 0x042fe40000001820 */
[----:B------:R-:W1:Y:S06]  /*1e7e0*/  MUFU.EX2 R186, R186 ;  /* 0x000000ba00ba7308 */ /* 0x000e6c0000000800 */
[C---:B------:R-:W-:Y:S01]  /*1e7f0*/  HMMA.16816.F32 R20, R56.reuse, R30, R20 ;  /* 0x0000001e3814723c */ /* 0x040fe20000001814 */
[----:B------:R-:W1:Y:S01]  /*1e800*/  LDSM.16.MT88.4 R28, [R226+0xc000] ;  /* 0x00c00000e21c783b */ /* 0x000e620000004200 */
[----:B------:R-:W1:Y:S06]  /*1e810*/  MUFU.EX2 R187, R187 ;  /* 0x000000bb00bb7308 */ /* 0x000e6c0000000800 */
[C---:B------:R-:W-:Y:S02]  /*1e820*/  HMMA.16816.F32 R44, R56.reuse, R60, R44 ;  /* 0x0000003c382c723c */ /* 0x040fe4000000182c */
[----:B------:R-:W-:Y:S06]  /*1e830*/  MUFU.EX2 R188, R188 ;  /* 0x000000bc00bc7308 */ /* 0x000fec0000000800 */
[----:B------:R-:W-:Y:S01]  /*1e840*/  HMMA.16816.F32 R8, R56, R62, R8 ;  /* 0x0000003e3808723c */ /* 0x000fe20000001808 */
[----:B------:R-:W5:Y:S01]  /*1e850*/  LDSM.16.MT88.4 R60, [R225+0xc000] ;  /* 0x00c00000e13c783b */ /* 0x000f620000004200 */
[----:B------:R-:W1:Y:S05]  /*1e860*/  MUFU.EX2 R190, R190 ;  /* 0x000000be00be7308 */ /* 0x000e6a0000000800 */
[C---:B------:R-:W-:Y:S01]  /*1e870*/  F2FP.PACK_AB R56, R153.reuse, R154 ;  /* 0x0000009a9938723e */ /* 0x040fe200000000ff */
[----:B------:R-:W-:Y:S01]  /*1e880*/  FADD.FTZ R153, R153, R146 ;  /* 0x0000009299997221 */ /* 0x000fe20000010000 */
[----:B--2---:R-:W-:Y:S01]  /*1e890*/  F2FP.PACK_AB R57, R159, R158 ;  /* 0x0000009e9f39723e */ /* 0x004fe200000000ff */
[----:B------:R-:W-:Y:S01]  /*1e8a0*/  MUFU.EX2 R192, R192 ;  /* 0x000000c000c07308 */ /* 0x000fe20000000800 */
[----:B------:R-:W-:Y:S01]  /*1e8b0*/  F2FP.PACK_AB R58, R157, R155 ;  /* 0x0000009b9d3a723e */ /* 0x000fe200000000ff */
[----:B------:R-:W-:Y:S01]  /*1e8c0*/  FADD.FTZ R159, R159, R151 ;  /* 0x000000979f9f7221 */ /* 0x000fe20000010000 */
[----:B---3--:R-:W-:Y:S01]  /*1e8d0*/  F2FP.PACK_AB R59, R162, R161 ;  /* 0x000000a1a23b723e */ /* 0x008fe200000000ff */
[----:B------:R-:W-:Y:S01]  /*1e8e0*/  FADD.FTZ R153, R155, R153 ;  /* 0x000000999b997221 */ /* 0x000fe20000010000 */
[----:B------:R-:W-:Y:S01]  /*1e8f0*/  LDSM.16.MT88.4 R148, [R227+0x11800] ;  /* 0x01180000e394783b */ /* 0x000fe20000004200 */
[----:B------:R-:W-:-:S02]  /*1e900*/  FADD.FTZ R159, R161, R159 ;  /* 0x0000009fa19f7221 */ /* 0x000fc40000010000 */
[----:B------:R-:W-:Y:S01]  /*1e910*/  MUFU.EX2 R191, R191 ;  /* 0x000000bf00bf7308 */ /* 0x000fe20000000800 */
[----:B------:R-:W-:Y:S01]  /*1e920*/  FADD.FTZ R157, R157, R153 ;  /* 0x000000999d9d7221 */ /* 0x000fe20000010000 */
[----:B----4-:R-:W-:Y:S01]  /*1e930*/  HMMA.16816.F32 R12, R56, R36, R12 ;  /* 0x00000024380c723c */ /* 0x010fe2000000180c */
[----:B------:R-:W-:-:S04]  /*1e940*/  FADD.FTZ R162, R162, R159 ;  /* 0x0000009fa2a27221 */ /* 0x000fc80000010000 */
[----:B-1----:R-:W-:Y:S01]  /*1e950*/  FADD.FTZ R162, R186, R162 ;  /* 0x000000a2baa27221 */ /* 0x002fe20000010000 */
[----:B------:R-:W-:Y:S02]  /*1e960*/  MUFU.EX2 R66, R66 ;  /* 0x0000004200427308 */ /* 0x000fe40000000800 */
[C---:B------:R-:W-:Y:S01]  /*1e970*/  HMMA.16816.F32 R16, R56.reuse, R38, R16 ;  /* 0x000000263810723c */ /* 0x040fe20000001810 */
[----:B------:R-:W1:Y:S05]  /*1e980*/  LDSM.16.MT88.4 R36, [R228+0xc800] ;  /* 0x00c80000e424783b */ /* 0x000e6a0000004200 */
[----:B------:R-:W-:Y:S02]  /*1e990*/  MUFU.EX2 R189, R189 ;  /* 0x000000bd00bd7308 */ /* 0x000fe40000000800 */
[C---:B-----5:R-:W-:Y:S06]  /*1e9a0*/  HMMA.16816.F32 R24, R56.reuse, R40, R24 ;  /* 0x000000283818723c */ /* 0x060fec0000001818 */
[----:B------:R-:W-:Y:S02]  /*1e9b0*/  MUFU.EX2 R64, R64 ;  /* 0x0000004000407308 */ /* 0x000fe40000000800 */
[C---:B------:R-:W-:Y:S01]  /*1e9c0*/  HMMA.16816.F32 R4, R56.reuse, R42, R4 ;  /* 0x0000002a3804723c */ /* 0x040fe20000001804 */
[----:B------:R-:W2:Y:S05]  /*1e9d0*/  LDSM.16.MT88.4 R40, [R227+0xc800] ;  /* 0x00c80000e328783b */ /* 0x000eaa0000004200 */
[----:B------:R-:W-:Y:S02]  /*1e9e0*/  MUFU.EX2 R185, R185 ;  /* 0x000000b900b97308 */ /* 0x000fe40000000800 */
[C---:B------:R-:W-:Y:S06]  /*1e9f0*/  HMMA.16816.F32 R32, R56.reuse, R28, R32 ;  /* 0x0000001c3820723c */ /* 0x040fec0000001820 */
        /* <DEDUP_REMOVED lines=8> */
[----:B------:R-:W5:Y:S01]  /*1ea80*/  MUFU.EX2 R181, R181 ;  /* 0x000000b500b57308 */ /* 0x000f620000000800 */
[----:B------:R-:W-:-:S02]  /*1ea90*/  F2FP.PACK_AB R56, R3, R163 ;  /* 0x000000a30338723e */ /* 0x000fc400000000ff */
[C---:B------:R-:W-:Y:S01]  /*1eaa0*/  F2FP.PACK_AB R57, R187.reuse, R186 ;  /* 0x000000babb39723e */ /* 0x040fe200000000ff */
        /* <DEDUP_REMOVED lines=8> */
[----:B-----5:R-:W-:Y:S01]  /*1eb30*/  F2FP.PACK_AB R48, R181, R70 ;  /* 0x00000046b530723e */ /* 0x020fe200000000ff */
[----:B------:R-:W-:-:S04]  /*1eb40*/  FADD.FTZ R190, R64, R190 ;  /* 0x000000be40be7221 */ /* 0x000fc80000010000 */
[C---:B------:R-:W-:Y:S01]  /*1eb50*/  HMMA.16816.F32 R16, R56.reuse, R38, R16 ;  /* 0x000000263810723c */ /* 0x040fe20000001810 */
[----:B------:R-:W5:Y:S01]  /*1eb60*/  LDSM.16.MT88.4 R36, [R228+0xd000] ;  /* 0x00d00000e424783b */ /* 0x000f620000004200 */
[----:B------:R-:W-:Y:S06]  /*1eb70*/  MUFU.EX2 R72, R72 ;  /* 0x0000004800487308 */ /* 0x000fec0000000800 */
[----:B--2---:R-:W-:Y:S02]  /*1eb80*/  HMMA.16816.F32 R24, R56, R40, R24 ;  /* 0x000000283818723c */ /* 0x004fe40000001818 */
[----:B------:R-:W2:Y:S01]  /*1eb90*/  MUFU.EX2 R194, R194 ;  /* 0x000000c200c27308 */ /* 0x000ea20000000800 */
[----:B-1----:R-:W-:-:S05]  /*1eba0*/  F2FP.PACK_AB R50, R193, R74 ;  /* 0x0000004ac132723e */ /* 0x002fca00000000ff */
[C---:B------:R-:W-:Y:S01]  /*1ebb0*/  HMMA.16816.F32 R4, R56.reuse, R42, R4 ;  /* 0x0000002a3804723c */ /* 0x040fe20000001804 */
[----:B------:R-:W1:Y:S01]  /*1ebc0*/  LDSM.16.MT88.4 R40, [R227+0xd000] ;  /* 0x00d00000e328783b */ /* 0x000e620000004200 */
[----:B------:R-:W-:Y:S06]  /*1ebd0*/  MUFU.EX2 R76, R76 ;  /* 0x0000004c004c7308 */ /* 0x000fec0000000800 */
[----:B---3--:R-:W-:Y:S02]  /*1ebe0*/  HMMA.16816.F32 R32, R56, R28, R32 ;  /* 0x0000001c3820723c */ /* 0x008fe40000001820 */
[----:B------:R-:W3:Y:S01]  /*1ebf0*/  MUFU.EX2 R195, R195 ;  /* 0x000000c300c37308 */ /* 0x000ee20000000800 */
[----:B--2---:R-:W-:-:S05]  /*1ec00*/  F2FP.PACK_AB R49, R194, R72 ;  /* 0x00000048c231723e */ /* 0x004fca00000000ff */
[C---:B------:R-:W-:Y:S01]  /*1ec10*/  HMMA.16816.F32 R20, R56.reuse, R30, R20 ;  /* 0x0000001e3814723c */ /* 0x040fe20000001814 */
[----:B------:R-:W2:Y:S01]  /*1ec20*/  LDSM.16.MT88.4 R28, [R226+0xd000] ;  /* 0x00d00000e21c783b */ /* 0x000ea20000004200 */
[----:B------:R-:W-:Y:S06]  /*1ec30*/  MUFU.EX2 R73, R73 ;  /* 0x0000004900497308 */ /* 0x000fec0000000800 */
[C---:B----4-:R-:W-:Y:S01]  /*1ec40*/  HMMA.16816.F32 R44, R56.reuse, R60, R44 ;  /* 0x0000003c382c723c */ /* 0x050fe2000000182c */
[----:B---3--:R-:W-:Y:S01]  /*1ec50*/  F2FP.PACK_AB R51, R195, R76 ;  /* 0x0000004cc333723e */ /* 0x008fe200000000ff */
[----:B------:R-:W-:Y:S06]  /*1ec60*/  MUFU.EX2 R77, R77 ;  /* 0x0000004d004d7308 */ /* 0x000fec0000000800 */
[----:B------:R-:W-:Y:S01]  /*1ec70*/  HMMA.16816.F32 R8, R56, R62, R8 ;  /* 0x0000003e3808723c */ /* 0x000fe20000001808 */
[----:B------:R-:W3:Y:S01]  /*1ec80*/  LDSM.16.MT88.4 R60, [R225+0xd000] ;  /* 0x00d00000e13c783b */ /* 0x000ee20000004200 */
[----:B------:R-:W-:Y:S05]  /*1ec90*/  MUFU.EX2 R79, R79 ;  /* 0x0000004f004f7308 */ /* 0x000fea0000000800 */
[----:B------:R-:W-:-:S02]  /*1eca0*/  F2FP.PACK_AB R56, R191, R192 ;  /* 0x000000c0bf38723e */ /* 0x000fc400000000ff */
[C---:B------:R-:W-:Y:S01]  /*1ecb0*/  F2FP.PACK_AB R57, R185.reuse, R64 ;  /* 0x00000040b939723e */ /* 0x040fe200000000ff */
[----:B------:R-:W-:Y:S01]  /*1ecc0*/  FADD.FTZ R185, R185, R190 ;  /* 0x000000beb9b97221 */ /* 0x000fe20000010000 */
[----:B------:R-:W-:Y:S01]  /*1ecd0*/  F2FP.PACK_AB R58, R189, R66 ;  /* 0x00000042bd3a723e */ /* 0x000fe200000000ff */
[----:B------:R-:W-:Y:S01]  /*1ece0*/  MUFU.EX2 R83, R83 ;  /* 0x0000005300537308 */ /* 0x000fe20000000800 */
[----:B------:R-:W-:Y:S01]  /*1ecf0*/  F2FP.PACK_AB R59, R184, R68 ;  /* 0x00000044b83b723e */ /* 0x000fe200000000ff */
[----:B------:R-:W-:Y:S02]  /*1ed00*/  FADD.FTZ R185, R68, R185 ;  /* 0x000000b944b97221 */ /* 0x000fe40000010000 */
[----:B------:R-:W-:Y:S02]  /*1ed10*/  FFMA.FTZ R64, R108, c[0x0][0x23c], -R173 ;  /* 0x00008f006c407a23 */ /* 0x000fe400000108ad */
[----:B------:R-:W-:Y:S02]  /*1ed20*/  FADD.FTZ R184, R184, R185 ;  /* 0x000000b9b8b87221 */ /* 0x000fe40000010000 */
[----:B-----5:R-:W-:Y:S01]  /*1ed30*/  HMMA.16816.F32 R12, R56, R36, R12 ;  /* 0x00000024380c723c */ /* 0x020fe2000000180c */
[----:B------:R-:W-:Y:S01]  /*1ed40*/  MUFU.EX2 R81, R81 ;  /* 0x0000005100517308 */ /* 0x000fe20000000800 */
[----:B------:R-:W-:-:S02]  /*1ed50*/  FADD.FTZ R184, R72, R184 ;  /* 0x000000b848b87221 */ /* 0x000fc40000010000 */
[----:B------:R-:W-:Y:S02]  /*1ed60*/  FFMA.FTZ R68, R92, c[0x0][0x23c], -R173 ;  /* 0x00008f005c447a23 */ /* 0x000fe400000108ad */
[----:B------:R-:W-:Y:S02]  /*1ed70*/  FADD.FTZ R194, R194, R184 ;  /* 0x000000b8c2c27221 */ /* 0x000fe40000010000 */
[----:B------:R-:W-:Y:S01]  /*1ed80*/  HMMA.16816.F32 R16, R56, R38, R16 ;  /* 0x000000263810723c */ /* 0x000fe20000001810 */
[----:B------:R-:W4:Y:S01]  /*1ed90*/  LDSM.16.MT88.4 R36, [R228+0xd800] ;  /* 0x00d80000e424783b */ /* 0x000f220000004200 */
[----:B------:R-:W-:Y:S01]  /*1eda0*/  MUFU.EX2 R85, R85 ;  /* 0x0000005500557308 */ /* 0x000fe20000000800 */
[----:B------:R-:W-:-:S04]  /*1edb0*/  FADD.FTZ R194, R76, R194 ;  /* 0x000000c24cc27221 */ /* 0x000fc80000010000 */
[----:B------:R-:W-:Y:S01]  /*1edc0*/  FADD.FTZ R195, R195, R194 ;  /* 0x000000c2c3c37221 */ /* 0x000fe20000010000 */
[C---:B-1----:R-:W-:Y:S02]  /*1edd0*/  HMMA.16816.F32 R24, R56.reuse, R40, R24 ;  /* 0x000000283818723c */ /* 0x042fe40000001818 */
[----:B------:R-:W-:Y:S06]  /*1ede0*/  MUFU.EX2 R87, R87 ;  /* 0x0000005700577308 */ /* 0x000fec0000000800 */
        /* <DEDUP_REMOVED lines=8> */
[C---:B---3--:R-:W-:Y:S02]  /*1ee70*/  HMMA.16816.F32 R44, R56.reuse, R60, R44 ;  /* 0x0000003c382c723c */ /* 0x048fe4000000182c */
[----:B------:R-:W-:Y:S05]  /*1ee80*/  MUFU.EX2 R95, R95 ;  /* 0x0000005f005f7308 */ /* 0x000fea0000000800 */
[--C-:B------:R-:W-:Y:S01]  /*1ee90*/  FFMA.FTZ R60, R80, c[0x0][0x23c], -R123.reuse ;  /* 0x00008f00503c7a23 */ /* 0x100fe2000001087b */
[----:B------:R-:W-:Y:S01]  /*1eea0*/  HMMA.16816.F32 R8, R56, R62, R8 ;  /* 0x0000003e3808723c */ /* 0x000fe20000001808 */
[----:B------:R-:W-:Y:S01]  /*1eeb0*/  FFMA.FTZ R61, R65, c[0x0][0x23c], -R123 ;  /* 0x00008f00413d7a23 */ /* 0x000fe2000001087b */
[----:B------:R3:W-:Y:S01]  /*1eec0*/  MUFU.EX2 R56, R78 ;  /* 0x0000004e00387308 */ /* 0x0007e20000000800 */
[----:B------:R-:W-:-:S02]  /*1eed0*/  FFMA.FTZ R65, R86, c[0x0][0x23c], -R173 ;  /* 0x00008f0056417a23 */ /* 0x000fc400000108ad */
[--C-:B------:R-:W-:Y:S02]  /*1eee0*/  FFMA.FTZ R80, R101, c[0x0][0x23c], -R173.reuse ;  /* 0x00008f0065507a23 */ /* 0x100fe400000108ad */
[--C-:B------:R-:W-:Y:S01]  /*1eef0*/  FFMA.FTZ R57, R55, c[0x0][0x23c], -R173.reuse ;  /* 0x00008f0037397a23 */ /* 0x100fe200000108ad */
[C---:B----4-:R-:W-:Y:S01]  /*1ef00*/  HMMA.16816.F32 R12, R48.reuse, R36, R12 ;  /* 0x00000024300c723c */ /* 0x050fe2000000180c */
[----:B------:R-:W4:Y:S01]  /*1ef10*/  LDSM.16.MT88.4 R52, [R225+0xd800] ;  /* 0x00d80000e134783b */ /* 0x000f220000004200 */
[--C-:B------:R-:W-:Y:S01]  /*1ef20*/  FFMA.FTZ R58, R82, c[0x0][0x23c], -R173.reuse ;  /* 0x00008f00523a7a23 */ /* 0x100fe200000108ad */
[----:B------:R-:W5:Y:S01]  /*1ef30*/  MUFU.EX2 R60, R60 ;  /* 0x0000003c003c7308 */ /* 0x000f620000000800 */
[----:B------:R-:W-:Y:S02]  /*1ef40*/  FFMA.FTZ R59, R67, c[0x0][0x23c], -R173 ;  /* 0x00008f00433b7a23 */ /* 0x000fe400000108ad */
[--C-:B------:R-:W-:Y:S02]  /*1ef50*/  FFMA.FTZ R62, R84, c[0x0][0x23c], -R123.reuse ;  /* 0x00008f00543e7a23 */ /* 0x100fe4000001087b */
[----:B------:R-:W-:Y:S01]  /*1ef60*/  HMMA.16816.F32 R16, R48, R38, R16 ;  /* 0x000000263010723c */ /* 0x000fe20000001810 */
[----:B------:R-:W5:Y:S01]  /*1ef70*/  LDSM.16.MT88.4 R36, [R228+0xe000] ;  /* 0x00e00000e424783b */ /* 0x000f620000004200 */
[----:B------:R-:W-:Y:S01]  /*1ef80*/  FFMA.FTZ R63, R69, c[0x0][0x23c], -R123 ;  /* 0x00008f00453f7a23 */ /* 0x000fe2000001087b */
[----:B------:R-:W2:Y:S01]  /*1ef90*/  MUFU.EX2 R57, R57 ;  /* 0x0000003900397308 */ /* 0x000ea20000000800 */
[----:B------:R-:W-:-:S02]  /*1efa0*/  FFMA.FTZ R67, R71, c[0x0][0x23c], -R173 ;  /* 0x00008f0047437a23 */ /* 0x000fc400000108ad */
[--C-:B------:R-:W-:Y:S02]  /*1efb0*/  FFMA.FTZ R71, R75, c[0x0][0x23c], -R173.reuse ;  /* 0x00008f004b477a23 */ /* 0x100fe400000108ad */
[C---:B-1----:R-:W-:Y:S01]  /*1efc0*/  HMMA.16816.F32 R24, R48.reuse, R40, R24 ;  /* 0x000000283018723c */ /* 0x042fe20000001818 */
[----:B------:R-:W-:Y:S02]  /*1efd0*/  FFMA.FTZ R69, R90, c[0x0][0x23c], -R173 ;  /* 0x00008f005a457a23 */ /* 0x000fe400000108ad */
[----:B------:R-:W-:Y:S01]  /*1efe0*/  MUFU.EX2 R58, R58 ;  /* 0x0000003a003a7308 */ /* 0x000fe20000000800 */
[--C-:B------:R-:W-:Y:S02]  /*1eff0*/  FFMA.FTZ R75, R88, c[0x0][0x23c], -R123.reuse ;  /* 0x00008f00584b7a23 */ /* 0x100fe4000001087b */
[----:B---3--:R-:W-:Y:S02]  /*1f000*/  FFMA.FTZ R78, R100, c[0x0][0x23c], -R123 ;  /* 0x00008f00644e7a23 */ /* 0x008fe4000001087b */
[----:B------:R-:W-:Y:S01]  /*1f010*/  HMMA.16816.F32 R4, R48, R42, R4 ;  /* 0x0000002a3004723c */ /* 0x000fe20000001804 */
[----:B------:R-:W1:Y:S01]  /*1f020*/  LDSM.16.MT88.4 R40, [R227+0xe000] ;  /* 0x00e00000e328783b */ /* 0x000e620000004200 */
[----:B------:R-:W-:Y:S01]  /*1f030*/  FFMA.FTZ R82, R103, c[0x0][0x23c], -R173 ;  /* 0x00008f0067527a23 */ /* 0x000fe200000108ad */
[----:B------:R-:W-:Y:S01]  /*1f040*/  MUFU.EX2 R59, R59 ;  /* 0x0000003b003b7308 */ /* 0x000fe20000000800 */
[----:B------:R-:W-:-:S02]  /*1f050*/  FFMA.FTZ R84, R102, c[0x0][0x23c], -R123 ;  /* 0x00008f0066547a23 */ /* 0x000fc4000001087b */
[----:B------:R-:W-:Y:S02]  /*1f060*/  FFMA.FTZ R86, R164, c[0x0][0x23c], -R123 ;  /* 0x00008f00a4567a23 */ /* 0x000fe4000001087b */
[C---:B--2---:R-:W-:Y:S01]  /*1f070*/  HMMA.16816.F32 R32, R48.reuse, R28, R32 ;  /* 0x0000001c3020723c */ /* 0x044fe20000001820 */
[--C-:B------:R-:W-:Y:S02]  /*1f080*/  FFMA.FTZ R88, R176, c[0x0][0x23c], -R173.reuse ;  /* 0x00008f00b0587a23 */ /* 0x100fe400000108ad */
[----:B------:R-:W2:Y:S01]  /*1f090*/  MUFU.EX2 R61, R61 ;  /* 0x0000003d003d7308 */ /* 0x000ea20000000800 */
[----:B------:R-:W-:Y:S02]  /*1f0a0*/  FFMA.FTZ R90, R172, c[0x0][0x23c], -R173 ;  /* 0x00008f00ac5a7a23 */ /* 0x000fe400000108ad */
[--C-:B------:R-:W-:Y:S02]  /*1f0b0*/  FFMA.FTZ R100, R178, c[0x0][0x23c], -R123.reuse ;  /* 0x00008f00b2647a23 */ /* 0x100fe4000001087b */
[----:B------:R-:W-:Y:S01]  /*1f0c0*/  HMMA.16816.F32 R20, R48, R30, R20 ;  /* 0x0000001e3014723c */ /* 0x000fe20000001814 */
[----:B------:R-:W3:Y:S01]  /*1f0d0*/  LDSM.16.MT88.4 R28, [R226+0xe000] ;  /* 0x00e00000e21c783b */ /* 0x000ee20000004200 */
[----:B------:R-:W-:Y:S01]  /*1f0e0*/  FFMA.FTZ R101, R174, c[0x0][0x23c], -R123 ;  /* 0x00008f00ae657a23 */ /* 0x000fe2000001087b */
[----:B------:R-:W-:Y:S01]  /*1f0f0*/  MUFU.EX2 R62, R62 ;  /* 0x0000003e003e7308 */ /* 0x000fe20000000800 */
[----:B------:R-:W-:-:S02]  /*1f100*/  FFMA.FTZ R103, R129, c[0x0][0x23c], -R173 ;  /* 0x00008f0081677a23 */ /* 0x000fc400000108ad */
[----:B------:R-:W-:Y:S02]  /*1f110*/  FFMA.FTZ R129, R130, c[0x0][0x23c], -R123 ;  /* 0x00008f0082817a23 */ /* 0x000fe4000001087b */
[C---:B----4-:R-:W-:Y:S01]  /*1f120*/  HMMA.16816.F32 R44, R48.reuse, R52, R44 ;  /* 0x00000034302c723c */ /* 0x050fe2000000182c */
[----:B------:R-:W-:Y:S02]  /*1f130*/  FFMA.FTZ R102, R168, c[0x0][0x23c], -R173 ;  /* 0x00008f00a8667a23 */ /* 0x000fe400000108ad */
[----:B------:R-:W4:Y:S01]  /*1f140*/  MUFU.EX2 R63, R63 ;  /* 0x0000003f003f7308 */ /* 0x000f220000000800 */
[----:B------:R-:W-:Y:S02]  /*1f150*/  FFMA.FTZ R130, R131, c[0x0][0x23c], -R123 ;  /* 0x00008f0083827a23 */ /* 0x000fe4000001087b */
[----:B-----5:R-:W-:Y:S02]  /*1f160*/  FADD.FTZ R195, R60, R195 ;  /* 0x000000c33cc37221 */ /* 0x020fe40000010000 */
[----:B------:R-:W-:Y:S01]  /*1f170*/  HMMA.16816.F32 R8, R48, R54, R8 ;  /* 0x000000363008723c */ /* 0x000fe20000001808 */
[----:B------:R-:W5:Y:S02]  /*1f180*/  LDSM.16.MT88.4 R52, [R225+0xe000] ;  /* 0x00e00000e134783b */ /* 0x000f640000004200 */
[----:B------:R-:W-:Y:S04]  /*1f190*/  MUFU.EX2 R65, R65 ;  /* 0x0000004100417308 */ /* 0x000fe80000000800 */
[----:B------:R-:W-:-:S02]  /*1f1a0*/  F2FP.PACK_AB R48, R57, R56 ;  /* 0x000000383930723e */ /* 0x000fc400000000ff */
[C---:B--2---:R-:W-:Y:S01]  /*1f1b0*/  F2FP.PACK_AB R49, R61.reuse, R60 ;  /* 0x0000003c3d31723e */ /* 0x044fe200000000ff */
[----:B------:R-:W-:Y:S01]  /*1f1c0*/  FADD.FTZ R61, R61, R195 ;  /* 0x000000c33d3d7221 */ /* 0x000fe20000010000 */
[----:B------:R-:W-:Y:S01]  /*1f1d0*/  F2FP.PACK_AB R50, R59, R58 ;  /* 0x0000003a3b32723e */ /* 0x000fe200000000ff */
[----:B------:R-:W-:Y:S01]  /*1f1e0*/  MUFU.EX2 R67, R67 ;  /* 0x0000004300437308 */ /* 0x000fe20000000800 */
[----:B----4-:R-:W-:Y:S01]  /*1f1f0*/  F2FP.PACK_AB R51, R63, R62 ;  /* 0x0000003e3f33723e */ /* 0x010fe200000000ff */
[----:B------:R-:W-:-:S04]  /*1f200*/  FADD.FTZ R61, R62, R61 ;  /* 0x0000003d3e3d7221 */ /* 0x000fc80000010000 */
[----:B------:R-:W-:Y:S02]  /*1f210*/  FADD.FTZ R63, R63, R61 ;  /* 0x0000003d3f3f7221 */ /* 0x000fe40000010000 */
[C---:B------:R-:W-:Y:S01]  /*1f220*/  HMMA.16816.F32 R12, R48.reuse, R36, R12 ;  /* 0x00000024300c723c */ /* 0x040fe2000000180c */
[----:B------:R-:W-:Y:S07]  /*1f230*/  MUFU.EX2 R69, R69 ;  /* 0x0000004500457308 */ /* 0x000fee0000000800 */
[C---:B------:R-:W-:Y:S01]  /*1f240*/  HMMA.16816.F32 R16, R48.reuse, R38, R16 ;  /* 0x000000263010723c */ /* 0x040fe20000001810 */
[----:B------:R-:W2:Y:S01]  /*1f250*/  LDSM.16.MT88.4 R36, [R228+0xe800] ;  /* 0x00e80000e424783b */ /* 0x000ea20000004200 */
[----:B------:R-:W-:Y:S06]  /*1f260*/  MUFU.EX2 R71, R71 ;  /* 0x0000004700477308 */ /* 0x000fec0000000800 */
[C---:B-1----:R-:W-:Y:S02]  /*1f270*/  HMMA.16816.F32 R24, R48.reuse, R40, R24 ;  /* 0x000000283018723c */ /* 0x042fe40000001818 */
[----:B------:R-:W1:Y:S06]  /*1f280*/  MUFU.EX2 R75, R75 ;  /* 0x0000004b004b7308 */ /* 0x000e6c0000000800 */
[C---:B------:R-:W-:Y:S01]  /*1f290*/  HMMA.16816.F32 R4, R48.reuse, R42, R4 ;  /* 0x0000002a3004723c */ /* 0x040fe20000001804 */
[----:B------:R-:W4:Y:S01]  /*1f2a0*/  LDSM.16.MT88.4 R40, [R227+0xe800] ;  /* 0x00e80000e328783b */ /* 0x000f220000004200 */
[----:B------:R-:W2:Y:S06]  /*1f2b0*/  MUFU.EX2 R78, R78 ;  /* 0x0000004e004e7308 */ /* 0x000eac0000000800 */
[----:B---3--:R-:W-:Y:S02]  /*1f2c0*/  HMMA.16816.F32 R32, R48, R28, R32 ;  /* 0x0000001c3020723c */ /* 0x008fe40000001820 */
[----:B------:R-:W3:Y:S01]  /*1f2d0*/  MUFU.EX2 R80, R80 ;  /* 0x0000005000507308 */ /* 0x000ee20000000800 */
[----:B-1----:R-:W-:-:S04]  /*1f2e0*/  FADD.FTZ R63, R75, R63 ;  /* 0x0000003f4b3f7221 */ /* 0x002fc80000010000 */
[----:B------:R-:W-:Y:S01]  /*1f2f0*/  FADD.FTZ R63, R73, R63 ;  /* 0x0000003f493f7221 */ /* 0x000fe20000010000 */
        /* <DEDUP_REMOVED lines=8> */
[----:B------:R-:W-:-:S02]  /*1f380*/  F2FP.PACK_AB R48, R67, R65 ;  /* 0x000000414330723e */ /* 0x000fc400000000ff */
[----:B------:R-:W-:Y:S01]  /*1f390*/  F2FP.PACK_AB R49, R73, R75 ;  /* 0x0000004b4931723e */ /* 0x000fe200000000ff */
[----:B------:R-:W-:Y:S01]  /*1f3a0*/  MUFU.EX2 R88, R88 ;  /* 0x0000005800587308 */ /* 0x000fe20000000800 */
[----:B------:R-:W-:Y:S02]  /*1f3b0*/  F2FP.PACK_AB R50, R71, R69 ;  /* 0x000000454732723e */ /* 0x000fe400000000ff */
[----:B--2---:R-:W-:Y:S01]  /*1f3c0*/  F2FP.PACK_AB R51, R77, R78 ;  /* 0x0000004e4d33723e */ /* 0x004fe200000000ff */
[----:B------:R-:W-:-:S04]  /*1f3d0*/  FADD.FTZ R78, R78, R63 ;  /* 0x0000003f4e4e7221 */ /* 0x000fc80000010000 */
[----:B------:R-:W-:Y:S01]  /*1f3e0*/  MUFU.EX2 R90, R90 ;  /* 0x0000005a005a7308 */ /* 0x000fe20000000800 */
[----:B------:R-:W-:Y:S01]  /*1f3f0*/  FADD.FTZ R78, R77, R78 ;  /* 0x0000004e4d4e7221 */ /* 0x000fe20000010000 */
[C---:B------:R-:W-:Y:S06]  /*1f400*/  HMMA.16816.F32 R12, R48.reuse, R36, R12 ;  /* 0x00000024300c723c */ /* 0x040fec000000180c */
[----:B------:R-:W2:Y:S02]  /*1f410*/  MUFU.EX2 R100, R100 ;  /* 0x0000006400647308 */ /* 0x000ea40000000800 */
[C---:B------:R-:W-:Y:S01]  /*1f420*/  HMMA.16816.F32 R16, R48.reuse, R38, R16 ;  /* 0x000000263010723c */ /* 0x040fe20000001810 */
[----:B------:R-:W2:Y:S05]  /*1f430*/  LDSM.16.MT88.4 R36, [R228+0xf000] ;  /* 0x00f00000e424783b */ /* 0x000eaa0000004200 */
[----:B------:R-:W1:Y:S02]  /*1f440*/  MUFU.EX2 R101, R101 ;  /* 0x0000006500657308 */ /* 0x000e640000000800 */
[C---:B----4-:R-:W-:Y:S06]  /*1f450*/  HMMA.16816.F32 R24, R48.reuse, R40, R24 ;  /* 0x000000283018723c */ /* 0x050fec0000001818 */
[----:B------:R-:W-:Y:S02]  /*1f460*/  MUFU.EX2 R102, R102 ;  /* 0x0000006600667308 */ /* 0x000fe40000000800 */
[C---:B------:R-:W-:Y:S01]  /*1f470*/  HMMA.16816.F32 R4, R48.reuse, R42, R4 ;  /* 0x0000002a3004723c */ /* 0x040fe20000001804 */
[----:B------:R-:W4:Y:S05]  /*1f480*/  LDSM.16.MT88.4 R40, [R227+0xf000] ;  /* 0x00f00000e328783b */ /* 0x000f2a0000004200 */
[----:B------:R-:W-:Y:S02]  /*1f490*/  MUFU.EX2 R97, R97 ;  /* 0x0000006100617308 */ /* 0x000fe40000000800 */
[C---:B-1----:R-:W-:Y:S06]  /*1f4a0*/  HMMA.16816.F32 R32, R48.reuse, R28, R32 ;  /* 0x0000001c3020723c */ /* 0x042fec0000001820 */
[----:B------:R-:W-:Y:S02]  /*1f4b0*/  MUFU.EX2 R103, R103 ;  /* 0x0000006700677308 */ /* 0x000fe40000000800 */
        /* <DEDUP_REMOVED lines=8> */
[----:B---3--:R-:W-:-:S02]  /*1f540*/  F2FP.PACK_AB R48, R79, R80 ;  /* 0x000000504f30723e */ /* 0x008fc400000000ff */
[----:B-----5:R-:W-:Y:S01]  /*1f550*/  F2FP.PACK_AB R49, R81, R84 ;  /* 0x000000545131723e */ /* 0x020fe200000000ff */
        /* <DEDUP_REMOVED lines=8> */
[----:B------:R-:W-:-:S04]  /*1f5e0*/  FADD.FTZ R86, R85, R86 ;  /* 0x0000005655567221 */ /* 0x000fc80000010000 */
[----:B------:R-:W-:Y:S01]  /*1f5f0*/  FADD.FTZ R86, R100, R86 ;  /* 0x0000005664567221 */ /* 0x000fe20000010000 */
[C---:B------:R-:W-:Y:S01]  /*1f600*/  HMMA.16816.F32 R16, R48.reuse, R38, R16 ;  /* 0x000000263010723c */ /* 0x040fe20000001810 */
[----:B------:R-:W2:Y:S01]  /*1f610*/  LDSM.16.MT88.4 R36, [R228+0xf800] ;  /* 0x00f80000e424783b */ /* 0x000ea20000004200 */
[----:B------:R-:W-:Y:S06]  /*1f620*/  MUFU.EX2 R2, R127 ;  /* 0x0000007f00027308 */ /* 0x000fec0000000800 */
[C---:B----4-:R-:W-:Y:S02]  /*1f630*/  HMMA.16816.F32 R24, R48.reuse, R40, R24 ;  /* 0x000000283018723c */ /* 0x050fe40000001818 */
[----:B------:R-:W-:Y:S06]  /*1f640*/  MUFU.EX2 R0, R122 ;  /* 0x0000007a00007308 */ /* 0x000fec0000000800 */
[C---:B------:R-:W-:Y:S01]  /*1f650*/  HMMA.16816.F32 R4, R48.reuse, R42, R4 ;  /* 0x0000002a3004723c */ /* 0x040fe20000001804 */
[----:B------:R-:W3:Y:S01]  /*1f660*/  LDSM.16.MT88.4 R40, [R227+0xf800] ;  /* 0x00f80000e328783b */ /* 0x000ee20000004200 */
        /* <DEDUP_REMOVED lines=8> */
[----:B------:R-:W-:Y:S01]  /*1f6f0*/  HMMA.16816.F32 R8, R48, R54, R8 ;  /* 0x000000363008723c */ /* 0x000fe20000001808 */
[----:B------:R-:W4:Y:S01]  /*1f700*/  LDSM.16.MT88.4 R52, [R225+0xf800] ;  /* 0x00f80000e134783b */ /* 0x000f220000004200 */
[----:B------:R-:W-:Y:S05]  /*1f710*/  MUFU.EX2 R105, R105 ;  /* 0x0000006900697308 */ /* 0x000fea0000000800 */
[----:B------:R-:W-:-:S02]  /*1f720*/  F2FP.PACK_AB R48, R87, R88 ;  /* 0x000000585730723e */ /* 0x000fc400000000ff */
[----:B------:R-:W-:Y:S01]  /*1f730*/  F2FP.PACK_AB R49, R89, R100 ;  /* 0x000000645931723e */ /* 0x000fe200000000ff */
[----:B------:R-:W-:Y:S01]  /*1f740*/  MUFU.EX2 R116, R116 ;  /* 0x0000007400747308 */ /* 0x000fe20000000800 */
        /* <DEDUP_REMOVED lines=12> */
[C---:B---3--:R-:W-:Y:S06]  /*1f810*/  HMMA.16816.F32 R24, R48.reuse, R40, R24 ;  /* 0x000000283018723c */ /* 0x048fec0000001818 */
[----:B------:R-:W-:Y:S02]  /*1f820*/  MUFU.EX2 R68, R68 ;  /* 0x0000004400447308 */ /* 0x000fe40000000800 */
[C---:B------:R-:W-:Y:S01]  /*1f830*/  HMMA.16816.F32 R4, R48.reuse, R42, R4 ;  /* 0x0000002a3004723c */ /* 0x040fe20000001804 */
[----:B------:R-:W-:Y:S05]  /*1f840*/  LDSM.16.MT88.4 R40, [R227+0x10000] ;  /* 0x01000000e328783b */ /* 0x000fea0000004200 */
[----:B------:R-:W3:Y:S02]  /*1f850*/  MUFU.EX2 R249, R249 ;  /* 0x000000f900f97308 */ /* 0x000ee40000000800 */
[C---:B-1----:R-:W-:Y:S06]  /*1f860*/  HMMA.16816.F32 R32, R48.reuse, R28, R32 ;  /* 0x0000001c3020723c */ /* 0x042fec0000001820 */
[----:B------:R-:W-:Y:S02]  /*1f870*/  MUFU.EX2 R248, R248 ;  /* 0x000000f800f87308 */ /* 0x000fe40000000800 */
[----:B------:R-:W-:Y:S01]  /*1f880*/  HMMA.16816.F32 R20, R48, R30, R20 ;  /* 0x0000001e3014723c */ /* 0x000fe20000001814 */
[----:B------:R-:W1:Y:S01]  /*1f890*/  LDSM.16.MT88.4 R28, [R226+0x10000] ;  /* 0x01000000e21c783b */ /* 0x000e620000004200 */
[----:B---3--:R-:W-:-:S06]  /*1f8a0*/  F2FP.PACK_AB R134, R249, R68 ;  /* 0x00000044f986723e */ /* 0x008fcc00000000ff */
[C---:B----4-:R-:W-:Y:S07]  /*1f8b0*/  HMMA.16816.F32 R44, R48.reuse, R52, R44 ;  /* 0x00000034302c723c */ /* 0x050fee000000182c */
[--C-:B------:R-:W-:Y:S01]  /*1f8c0*/  FFMA.FTZ R52, R124, c[0x0][0x23c], -R173.reuse ;  /* 0x00008f007c347a23 */ /* 0x100fe200000108ad */
[----:B------:R-:W-:Y:S01]  /*1f8d0*/  HMMA.16816.F32 R8, R48, R54, R8 ;  /* 0x000000363008723c */ /* 0x000fe20000001808 */
[----:B------:R-:W-:-:S04]  /*1f8e0*/  FFMA.FTZ R53, R125, c[0x0][0x23c], -R173 ;  /* 0x00008f007d357a23 */ /* 0x000fc800000108ad */
[----:B------:R-:W-:Y:S02]  /*1f8f0*/  MUFU.EX2 R52, R52 ;  /* 0x0000003400347308 */ /* 0x000fe40000000800 */
[----:B------:R-:W-:Y:S01]  /*1f900*/  F2FP.PACK_AB R48, R95, R102 ;  /* 0x000000665f30723e */ /* 0x000fe200000000ff */
[--C-:B------:R-:W-:Y:S01]  /*1f910*/  FFMA.FTZ R54, R120, c[0x0][0x23c], -R173.reuse ;  /* 0x00008f0078367a23 */ /* 0x100fe200000108ad */
[C---:B------:R-:W-:Y:S01]  /*1f920*/  F2FP.PACK_AB R49, R128.reuse, R96 ;  /* 0x000000608031723e */ /* 0x040fe200000000ff */
[----:B------:R-:W-:Y:S01]  /*1f930*/  FFMA.FTZ R55, R121, c[0x0][0x23c], -R173 ;  /* 0x00008f0079377a23 */ /* 0x000fe200000108ad */
[----:B------:R-:W-:Y:S01]  /*1f940*/  F2FP.PACK_AB R50, R103, R97 ;  /* 0x000000616732723e */ /* 0x000fe200000000ff */
[----:B------:R-:W-:Y:S01]  /*1f950*/  FADD.FTZ R128, R128, R93 ;  /* 0x0000005d80807221 */ /* 0x000fe20000010000 */
[----:B------:R-:W-:Y:S01]  /*1f960*/  F2FP.PACK_AB R51, R130, R129 ;  /* 0x000000818233723e */ /* 0x000fe200000000ff */
[----:B------:R-:W3:Y:S02]  /*1f970*/  MUFU.EX2 R53, R53 ;  /* 0x0000003500357308 */ /* 0x000ee40000000800 */
[----:B------:R-:W-:-:S04]  /*1f980*/  FADD.FTZ R128, R129, R128 ;  /* 0x0000008081807221 */ /* 0x000fc80000010000 */
[----:B--2---:R-:W-:Y:S01]  /*1f990*/  HMMA.16816.F32 R12, R48, R36, R12 ;  /* 0x00000024300c723c */ /* 0x004fe2000000180c */
[----:B------:R-:W-:Y:S01]  /*1f9a0*/  FADD.FTZ R130, R130, R128 ;  /* 0x0000008082827221 */ /* 0x000fe20000010000 */
[----:B------:R-:W-:Y:S03]  /*1f9b0*/  MUFU.EX2 R54, R54 ;  /* 0x0000003600367308 */ /* 0x000fe60000000800 */
[----:B------:R-:W-:-:S03]  /*1f9c0*/  FADD.FTZ R130, R117, R130 ;  /* 0x0000008275827221 */ /* 0x000fc60000010000 */
[C---:B------:R-:W-:Y:S01]  /*1f9d0*/  HMMA.16816.F32 R16, R48.reuse, R38, R16 ;  /* 0x000000263010723c */ /* 0x040fe20000001810 */
[----:B------:R-:W2:Y:S01]  /*1f9e0*/  LDSM.16.MT88.4 R36, [R225+0x10000] ;  /* 0x01000000e124783b */ /* 0x000ea20000004200 */
[----:B------:R-:W4:Y:S06]  /*1f9f0*/  MUFU.EX2 R55, R55 ;  /* 0x0000003700377308 */ /* 0x000f2c0000000800 */
[C---:B-1----:R-:W-:Y:S08]  /*1fa00*/  HMMA.16816.F32 R32, R48.reuse, R28, R32 ;  /* 0x0000001c3020723c */ /* 0x042ff00000001820 */
[C---:B------:R-:W-:Y:S08]  /*1fa10*/  HMMA.16816.F32 R24, R48.reuse, R40, R24 ;  /* 0x000000283018723c */ /* 0x040ff00000001818 */
[C---:B------:R-:W-:Y:S01]  /*1fa20*/  HMMA.16816.F32 R4, R48.reuse, R42, R4 ;  /* 0x0000002a3004723c */ /* 0x040fe20000001804 */
[----:B------:R-:W1:Y:S07]  /*1fa30*/  LDSM.16.MT88.4 R40, [R228+0x10800] ;  /* 0x01080000e428783b */ /* 0x000e6e0000004200 */
[C---:B------:R-:W-:Y:S01]  /*1fa40*/  HMMA.16816.F32 R20, R48.reuse, R30, R20 ;  /* 0x0000001e3014723c */ /* 0x040fe20000001814 */
[----:B------:R-:W5:Y:S07]  /*1fa50*/  LDSM.16.MT88.4 R28, [R227+0x10800] ;  /* 0x01080000e31c783b */ /* 0x000f6e0000004200 */
[C---:B--2---:R-:W-:Y:S08]  /*1fa60*/  HMMA.16816.F32 R44, R48.reuse, R36, R44 ;  /* 0x00000024302c723c */ /* 0x044ff0000000182c */
[----:B------:R-:W-:Y:S01]  /*1fa70*/  HMMA.16816.F32 R8, R48, R38, R8 ;  /* 0x000000263008723c */ /* 0x000fe20000001808 */
[----:B------:R-:W2:Y:S06]  /*1fa80*/  LDSM.16.MT88.4 R36, [R226+0x10800] ;  /* 0x01080000e224783b */ /* 0x000eac0000004200 */
[----:B---3--:R-:W-:-:S02]  /*1fa90*/  F2FP.PACK_AB R48, R53, R52 ;  /* 0x000000343530723e */ /* 0x008fc400000000ff */
[C---:B------:R-:W-:Y:S01]  /*1faa0*/  F2FP.PACK_AB R49, R2.reuse, R117 ;  /* 0x000000750231723e */ /* 0x040fe200000000ff */
[----:B------:R-:W-:Y:S01]  /*1fab0*/  FADD.FTZ R2, R2, R130 ;  /* 0x0000008202027221 */ /* 0x000fe20000010000 */
[----:B----4-:R-:W-:Y:S02]  /*1fac0*/  F2FP.PACK_AB R50, R55, R54 ;  /* 0x000000363732723e */ /* 0x010fe400000000ff */
[----:B------:R-:W-:Y:S01]  /*1fad0*/  F2FP.PACK_AB R51, R98, R0 ;  /* 0x000000006233723e */ /* 0x000fe200000000ff */
[----:B------:R-:W-:Y:S01]  /*1fae0*/  FADD.FTZ R2, R0, R2 ;  /* 0x0000000200027221 */ /* 0x000fe20000010000 */
[----:B------:R-:W-:-:S03]  /*1faf0*/  MOV R0, R175 ;  /* 0x000000af00007202 */ /* 0x000fc60000000f00 */
[----:B------:R-:W-:Y:S01]  /*1fb00*/  FADD.FTZ R98, R98, R2 ;  /* 0x0000000262627221 */ /* 0x000fe20000010000 */
[----:B------:R-:W-:Y:S01]  /*1fb10*/  MOV R2, R177 ;  /* 0x000000b100027202 */ /* 0x000fe20000000f00 */
[----:B-1----:R-:W-:Y:S02]  /*1fb20*/  HMMA.16816.F32 R12, R48, R40, R12 ;  /* 0x00000028300c723c */ /* 0x002fe4000000180c */
[----:B------:R-:W-:-:S06]  /*1fb30*/  FADD.FTZ R98, R116, R98 ;  /* 0x0000006274627221 */ /* 0x000fcc0000010000 */
[C---:B------:R-:W-:Y:S01]  /*1fb40*/  HMMA.16816.F32 R16, R48.reuse, R42, R16 ;  /* 0x0000002a3010723c */ /* 0x040fe20000001810 */
[----:B------:R-:W1:Y:S07]  /*1fb50*/  LDSM.16.MT88.4 R40, [R225+0x10800] ;  /* 0x01080000e128783b */ /* 0x000e6e0000004200 */
[C---:B-----5:R-:W-:Y:S08]  /*1fb60*/  HMMA.16816.F32 R24, R48.reuse, R28, R24 ;  /* 0x0000001c3018723c */ /* 0x060ff00000001818 */
[C---:B--2---:R-:W-:Y:S07]  /*1fb70*/  HMMA.16816.F32 R32, R48.reuse, R36, R32 ;  /* 0x000000243020723c */ /* 0x044fee0000001820 */
[----:B------:R-:W-:Y:S01]  /*1fb80*/  FADD.FTZ R36, R163, R157 ;  /* 0x0000009da3247221 */ /* 0x000fe20000010000 */
[----:B------:R-:W-:Y:S01]  /*1fb90*/  HMMA.16816.F32 R20, R48, R38, R20 ;  /* 0x000000263014723c */ /* 0x000fe20000001814 */
[----:B------:R-:W-:Y:S02]  /*1fba0*/  LDSM.16.MT88.4 R156, [R228+0x11800] ;  /* 0x01180000e49c783b */ /* 0x000fe40000004200 */
[----:B------:R-:W-:-:S02]  /*1fbb0*/  FADD.FTZ R36, R3, R36 ;  /* 0x0000002403247221 */ /* 0x000fc40000010000 */
[----:B------:R-:W2:Y:S02]  /*1fbc0*/  MUFU.EX2 R3, R114 ;  /* 0x0000007200037308 */ /* 0x000ea40000000800 */
[----:B------:R-:W-:Y:S01]  /*1fbd0*/  FADD.FTZ R36, R182, R36 ;  /* 0x00000024b6247221 */ /* 0x000fe20000010000 */
[C---:B------:R-:W-:Y:S01]  /*1fbe0*/  HMMA.16816.F32 R4, R48.reuse, R30, R4 ;  /* 0x0000001e3004723c */ /* 0x040fe20000001804 */
[----:B------:R-:W3:Y:S02]  /*1fbf0*/  LDSM.16.MT88.4 R28, [R228+0x11000] ;  /* 0x01100000e41c783b */ /* 0x000ee40000004200 */
[----:B------:R-:W-:Y:S02]  /*1fc00*/  FADD.FTZ R183, R183, R36 ;  /* 0x00000024b7b77221 */ /* 0x000fe40000010000 */
[----:B------:R-:W4:Y:S02]  /*1fc10*/  LDSM.16.MT88.4 R36, [R227+0x11000] ;  /* 0x01100000e324783b */ /* 0x000f240000004200 */
[----:B------:R-:W-:Y:S01]  /*1fc20*/  FADD.FTZ R183, R192, R183 ;  /* 0x000000b7c0b77221 */ /* 0x000fe20000010000 */
[----:B-1----:R-:W-:Y:S03]  /*1fc30*/  HMMA.16816.F32 R44, R48, R40, R44 ;  /* 0x00000028302c723c */ /* 0x002fe6000000182c */
[----:B------:R-:W-:-:S04]  /*1fc40*/  FADD.FTZ R191, R191, R183 ;  /* 0x000000b7bfbf7221 */ /* 0x000fc80000010000 */
[----:B------:R-:W-:Y:S01]  /*1fc50*/  FADD.FTZ R191, R66, R191 ;  /* 0x000000bf42bf7221 */ /* 0x000fe20000010000 */
[----:B------:R-:W-:Y:S01]  /*1fc60*/  HMMA.16816.F32 R8, R48, R42, R8 ;  /* 0x0000002a3008723c */ /* 0x000fe20000001808 */
[----:B------:R-:W-:Y:S01]  /*1fc70*/  FFMA.FTZ R66, R107, c[0x0][0x23c], -R173 ;  /* 0x00008f006b427a23 */ /* 0x000fe200000108ad */
[----:B------:R-:W1:Y:S01]  /*1fc80*/  LDSM.16.MT88.4 R40, [R226+0x11000] ;  /* 0x01100000e228783b */ /* 0x000e620000004200 */
[----:B------:R-:W-:-:S04]  /*1fc90*/  FADD.FTZ R189, R189, R191 ;  /* 0x000000bfbdbd7221 */ /* 0x000fc80000010000 */
[----:B------:R-:W-:Y:S01]  /*1fca0*/  FADD.FTZ R189, R70, R189 ;  /* 0x000000bd46bd7221 */ /* 0x000fe20000010000 */
[----:B------:R-:W-:Y:S01]  /*1fcb0*/  F2FP.PACK_AB R48, R99, R115 ;  /* 0x000000736330723e */ /* 0x000fe200000000ff */
[----:B------:R-:W5:Y:S01]  /*1fcc0*/  MUFU.EX2 R66, R66 ;  /* 0x0000004200427308 */ /* 0x000f620000000800 */
[C---:B------:R-:W-:Y:S01]  /*1fcd0*/  F2FP.PACK_AB R49, R104.reuse, R116 ;  /* 0x000000746831723e */ /* 0x040fe200000000ff */
[----:B------:R-:W-:Y:S01]  /*1fce0*/  FADD.FTZ R181, R181, R189 ;  /* 0x000000bdb5b57221 */ /* 0x000fe20000010000 */
[----:B------:R-:W-:Y:S01]  /*1fcf0*/  F2FP.PACK_AB R50, R105, R112 ;  /* 0x000000706932723e */ /* 0x000fe200000000ff */
[----:B------:R-:W-:Y:S01]  /*1fd00*/  FADD.FTZ R104, R104, R98 ;  /* 0x0000006268687221 */ /* 0x000fe20000010000 */
[----:B--2---:R-:W-:Y:S01]  /*1fd10*/  F2FP.PACK_AB R51, R106, R3 ;  /* 0x000000036a33723e */ /* 0x004fe200000000ff */
[----:B------:R-:W-:Y:S02]  /*1fd20*/  FADD.FTZ R181, R74, R181 ;  /* 0x000000b54ab57221 */ /* 0x000fe40000010000 */
[----:B------:R-:W-:-:S02]  /*1fd30*/  FADD.FTZ R104, R3, R104 ;  /* 0x0000006803687221 */ /* 0x000fc40000010000 */
[----:B------:R-:W-:Y:S02]  /*1fd40*/  FADD.FTZ R193, R193, R181 ;  /* 0x000000b5c1c17221 */ /* 0x000fe40000010000 */
[----:B------:R-:W-:Y:S02]  /*1fd50*/  FADD.FTZ R106, R106, R104 ;  /* 0x000000686a6a7221 */ /* 0x000fe40000010000 */
[----:B------:R-:W-:Y:S01]  /*1fd60*/  FADD.FTZ R56, R56, R193 ;  /* 0x000000c138387221 */ /* 0x000fe20000010000 */
[----:B---3--:R-:W-:Y:S01]  /*1fd70*/  HMMA.16816.F32 R12, R48, R28, R12 ;  /* 0x0000001c300c723c */ /* 0x008fe2000000180c */
[----:B-----5:R-:W-:Y:S02]  /*1fd80*/  F2FP.PACK_AB R132, R66, R64 ;  /* 0x000000404284723e */ /* 0x020fe400000000ff */
[----:B------:R-:W-:-:S04]  /*1fd90*/  FADD.FTZ R56, R57, R56 ;  /* 0x0000003839387221 */ /* 0x000fc80000010000 */
[----:B------:R-:W-:Y:S01]  /*1fda0*/  FADD.FTZ R58, R58, R56 ;  /* 0x000000383a3a7221 */ /* 0x000fe20000010000 */
[----:B----4-:R-:W-:Y:S03]  /*1fdb0*/  HMMA.16816.F32 R24, R48, R36, R24 ;  /* 0x000000243018723c */ /* 0x010fe60000001818 */
[----:B------:R-:W-:-:S04]  /*1fdc0*/  FADD.FTZ R58, R59, R58 ;  /* 0x0000003a3b3a7221 */ /* 0x000fc80000010000 */
[----:B------:R-:W-:Y:S01]  /*1fdd0*/  FADD.FTZ R65, R65, R58 ;  /* 0x0000003a41417221 */ /* 0x000fe20000010000 */
[C---:B------:R-:W-:Y:S01]  /*1fde0*/  HMMA.16816.F32 R4, R48.reuse, R38, R4 ;  /* 0x000000263004723c */ /* 0x040fe20000001804 */
[----:B------:R-:W-:Y:S02]  /*1fdf0*/  FFMA.FTZ R36, R110, c[0x0][0x23c], -R123 ;  /* 0x00008f006e247a23 */ /* 0x000fe4000001087b */
[----:B------:R-:W-:Y:S02]  /*1fe00*/  FADD.FTZ R65, R67, R65 ;  /* 0x0000004143417221 */ /* 0x000fe40000010000 */
[----:B------:R-:W-:Y:S02]  /*1fe10*/  FFMA.FTZ R37, R111, c[0x0][0x23c], -R123 ;  /* 0x00008f006f257a23 */ /* 0x000fe4000001087b */
[----:B------:R-:W-:Y:S01]  /*1fe20*/  FADD.FTZ R65, R69, R65 ;  /* 0x0000004145417221 */ /* 0x000fe20000010000 */
[C---:B------:R-:W-:Y:S01]  /*1fe30*/  HMMA.16816.F32 R16, R48.reuse, R30, R16 ;  /* 0x0000001e3010723c */ /* 0x040fe20000001810 */
[----:B------:R-:W-:Y:S01]  /*1fe40*/  FFMA.FTZ R38, R94, c[0x0][0x23c], -R123 ;  /* 0x00008f005e267a23 */ /* 0x000fe2000001087b */
[----:B------:R-:W2:Y:S01]  /*1fe50*/  LDSM.16.MT88.4 R28, [R225+0x11000] ;  /* 0x01100000e11c783b */ /* 0x000ea20000004200 */
[----:B------:R-:W-:Y:S01]  /*1fe60*/  FADD.FTZ R71, R71, R65 ;  /* 0x0000004147477221 */ /* 0x000fe20000010000 */
[----:B------:R-:W3:Y:S03]  /*1fe70*/  MUFU.EX2 R36, R36 ;  /* 0x0000002400247308 */ /* 0x000ee60000000800 */
[----:B------:R-:W-:Y:S01]  /*1fe80*/  FADD.FTZ R71, R80, R71 ;  /* 0x0000004750477221 */ /* 0x000fe20000010000 */
[C---:B-1----:R-:W-:Y:S03]  /*1fe90*/  HMMA.16816.F32 R32, R48.reuse, R40, R32 ;  /* 0x000000283020723c */ /* 0x042fe60000001820 */
[----:B------:R-:W-:Y:S01]  /*1fea0*/  FADD.FTZ R79, R79, R71 ;  /* 0x000000474f4f7221 */ /* 0x000fe20000010000 */
[----:B------:R-:W1:Y:S03]  /*1feb0*/  MUFU.EX2 R37, R37 ;  /* 0x0000002500257308 */ /* 0x000e660000000800 */
[----:B------:R-:W-:Y:S01]  /*1fec0*/  FADD.FTZ R79, R82, R79 ;  /* 0x0000004f524f7221 */ /* 0x000fe20000010000 */
[----:B------:R-:W-:Y:S03]  /*1fed0*/  HMMA.16816.F32 R20, R48, R42, R20 ;  /* 0x0000002a3014723c */ /* 0x000fe60000001814 */
[----:B------:R-:W-:Y:S01]  /*1fee0*/  FADD.FTZ R83, R83, R79 ;  /* 0x0000004f53537221 */ /* 0x000fe20000010000 */
[----:B------:R-:W4:Y:S01]  /*1fef0*/  MUFU.EX2 R38, R38 ;  /* 0x0000002600267308 */ /* 0x000f220000000800 */
[----:B---3--:R-:W-:-:S02]  /*1ff00*/  FADD.FTZ R106, R36, R106 ;  /* 0x0000006a246a7221 */ /* 0x008fc40000010000 */
[----:B------:R-:W-:-:S04]  /*1ff10*/  FADD.FTZ R83, R88, R83 ;  /* 0x0000005358537221 */ /* 0x000fc80000010000 */
[----:B------:R-:W-:Y:S01]  /*1ff20*/  FADD.FTZ R87, R87, R83 ;  /* 0x0000005357577221 */ /* 0x000fe20000010000 */
[C---:B-1----:R-:W-:Y:S01]  /*1ff30*/  F2FP.PACK_AB R133, R37.reuse, R36 ;  /* 0x000000242585723e */ /* 0x042fe200000000ff */
[----:B------:R-:W-:Y:S02]  /*1ff40*/  FADD.FTZ R106, R37, R106 ;  /* 0x0000006a256a7221 */ /* 0x000fe40000010000 */
[----:B------:R-:W-:-:S04]  /*1ff50*/  FADD.FTZ R87, R90, R87 ;  /* 0x000000575a577221 */ /* 0x000fc80000010000 */
[----:B------:R-:W-:Y:S01]  /*1ff60*/  FADD.FTZ R91, R91, R87 ;  /* 0x000000575b5b7221 */ /* 0x000fe20000010000 */
[----:B----4-:R-:W-:Y:S01]  /*1ff70*/  F2FP.PACK_AB R135, R248, R38 ;  /* 0x00000026f887723e */ /* 0x010fe200000000ff */
[----:B------:R-:W-:Y:S02]  /*1ff80*/  FADD.FTZ R106, R38, R106 ;  /* 0x0000006a266a7221 */ /* 0x000fe40000010000 */
[----:B------:R-:W-:Y:S02]  /*1ff90*/  FADD.FTZ R91, R102, R91 ;  /* 0x0000005b665b7221 */ /* 0x000fe40000010000 */
[----:B------:R-:W-:Y:S01]  /*1ffa0*/  FADD.FTZ R248, R248, R106 ;  /* 0x0000006af8f87221 */ /* 0x000fe20000010000 */
[----:B--2---:R-:W-:Y:S01]  /*1ffb0*/  HMMA.16816.F32 R44, R48, R28, R44 ;  /* 0x0000001c302c723c */ /* 0x004fe2000000182c */
[----:B------:R-:W-:-:S04]  /*1ffc0*/  FADD.FTZ R95, R95, R91 ;  /* 0x0000005b5f5f7221 */ /* 0x000fc80000010000 */
[----:B------:R-:W-:-:S03]  /*1ffd0*/  FADD.FTZ R95, R97, R95 ;  /* 0x0000005f615f7221 */ /* 0x000fc60000010000 */
[----:B------:R-:W-:Y:S01]  /*1ffe0*/  HMMA.16816.F32 R160, R132, R156, R12 ;  /* 0x0000009c84a0723c */ /* 0x000fe2000000180c */
[----:B------:R-:W1:Y:S01]  /*1fff0*/  LDSM.16.MT88.4 R12, [R225+0x11800] ;  /* 0x01180000e10c783b */ /* 0x000e620000004200 */
[----:B------:R-:W-:-:S04]  /*20000*/  FADD.FTZ R103, R103, R95 ;  /* 0x0000005f67677221 */ /* 0x000fc80000010000 */
[----:B------:R-:W-:Y:S02]  /*20010*/  FADD.FTZ R103, R52, R103 ;  /* 0x0000006734677221 */ /* 0x000fe40000010000 */
[----:B------:R-:W-:Y:S02]  /*20020*/  HMMA.16816.F32 R8, R48, R30, R8 ;  /* 0x0000001e3008723c */ /* 0x000fe40000001808 */
        /* <DEDUP_REMOVED lines=15> */
[----:B------:R-:W-:-:S06]  /*20120*/  FADD.FTZ R249, R249, R105 ;  /* 0x00000069f9f97221 */ /* 0x000fcc0000010000 */
[C---:B-1----:R-:W-:Y:S08]  /*20130*/  HMMA.16816.F32 R136, R132.reuse, R12, R44 ;  /* 0x0000000c8488723c */ /* 0x042ff0000000182c */
[----:B------:R-:W-:Y:S08]  /*20140*/  HMMA.16816.F32 R132, R132, R14, R8 ;  /* 0x0000000e8484723c */ /* 0x000ff00000001808 */
.L_x_2676:
[----:B------:R-:W-:-:S13]  /*20150*/  ISETP.GE.AND P0, PT, R245, 0x1, PT ;  /* 0x00000001f500780c */ /* 0x000fda0003f06270 */
[----:B------:R-:W-:Y:S05]  /*20160*/  @!P0 BRA `(.L_x_2682) ;  /* 0x0000512000008947 */ /* 0x000fea0003800000 */
[----:B------:R-:W-:Y:S01]  /*20170*/  ULDC UR9, c[0x0][0x1a0] ;  /* 0x0000680000097ab9 */ /* 0x000fe20000000800 */
[----:B------:R-:W-:Y:S01]  /*20180*/  IMAD.MOV.U32 R3, RZ, RZ, R0 ;  /* 0x000000ffff037224 */ /* 0x000fe200078e0000 */
[----:B------:R-:W-:Y:S01]  /*20190*/  ULEA UR6, -UR9, URZ, 0x8 ;  /* 0x0000003f09067291 */ /* 0x000fe2000f8e413f */
[----:B------:R-:W-:Y:S01]  /*201a0*/  IMAD.MOV.U32 R164, RZ, RZ, R2 ;  /* 0x000000ffffa47224 */ /* 0x000fe200078e0002 */
[----:B------:R-:W-:Y:S02]  /*201b0*/  UMOV UR4, 0x5 ;  /* 0x0000000500047882 */ /* 0x000fe40000000000 */
[----:B------:R-:W-:Y:S02]  /*201c0*/  ULDC UR10, c[0x0][0x1a4] ;  /* 0x00006900000a7ab9 */ /* 0x000fe40000000800 */
[----:B------:R-:W-:Y:S01]  /*201d0*/  USHF.L.U64.HI UR10, UR9, UR4, UR10 ;  /* 0x00000004090a7299 */ /* 0x000fe2000801020a */
[----:B------:R-:W-:Y:S01]  /*201e0*/  MOV R247, UR6 ;  /* 0x0000000600f77c02 */ /* 0x000fe20008000f00 */
[----:B------:R-:W-:-:S02]  /*201f0*/  USHF.R.S32.HI UR4, URZ, 0x1f, UR6 ;  /* 0x0000001f3f047899 */ /* 0x000fc40008011406 */
[----:B------:R-:W-:Y:S02]  /*20200*/  USHF.L.U32 UR9, UR9, 0x5, URZ ;  /* 0x0000000509097899 */ /* 0x000fe4000800063f */
[----:B------:R-:W-:Y:S02]  /*20210*/  ULDC.64 UR12, c[0x0][0x118] ;  /* 0x00004600000c7ab9 */ /* 0x000fe40000000a00 */
[----:B------:R-:W-:Y:S01]  /*20220*/  MOV R246, UR4 ;  /* 0x0000000400f67c02 */ /* 0x000fe20008000f00 */
[----:B------:R-:W-:Y:S02]  /*20230*/  UMOV UR5, 0x5 ;  /* 0x0000000500057882 */ /* 0x000fe40000000000 */
[----:B------:R-:W-:Y:S02]  /*20240*/  ULDC UR4, c[0x0][0x19c] ;  /* 0x0000670000047ab9 */ /* 0x000fe40000000800 */
.L_x_2686:
[----:B------:R-:W-:Y:S04]  /*20250*/  DEPBAR.LE SB0, 0x0 ;  /* 0x000080000000791a */ /* 0x000fe80000000000 */
[----:B------:R-:W-:Y:S01]  /*20260*/  BAR.SYNC.DEFER_BLOCKING 0x0 ;  /* 0x0000000000007b1d */ /* 0x000fe20000010000 */
[----:B------:R-:W-:Y:S01]  /*20270*/  LOP3.LUT P6, RZ, R236, 0x400, RZ, 0xc0, !PT ;  /* 0x00000400ecff7812 */ /* 0x000fe200078cc0ff */
[----:B------:R-:W-:Y:S01]  /*20280*/  IMAD.MOV.U32 R6, RZ, RZ, R247 ;  /* 0x000000ffff067224 */ /* 0x000fe200078e00f7 */
[----:B------:R-:W-:Y:S11]  /*20290*/  MOV R2, R246 ;  /* 0x000000f600027202 */ /* 0x000ff60000000f00 */
[----:B------:R-:W-:-:S05]  /*202a0*/  @!P6 BRA `(.L_x_2683) ;  /* 0x000003b00000e947 */ /* 0x000fca0003800000 */
        /* <DEDUP_REMOVED lines=19> */
[----:B------:R-:W-:Y:S02]  /*203e0*/  IMAD.MOV R4, RZ, RZ, -R8 ;  /* 0x000000ffff047224 */ /* 0x000fe400078e0a08 */
[----:B------:R-:W-:Y:S04]  /*203f0*/  IMAD.HI.U32 R9, R9, R7, RZ ;  /* 0x0000000709097227 */ /* 0x000fe800078e00ff */
[C---:B------:R-:W-:Y:S02]  /*20400*/  IMAD R5, R0.reuse, R4, R5 ;  /* 0x0000000400057224 */ /* 0x040fe400078e0205 */
[----:B------:R-:W-:Y:S03]  /*20410*/  IMAD.MOV R6, RZ, RZ, -R9 ;  /* 0x000000ffff067224 */ /* 0x000fe600078e0a09 */
[C---:B------:R-:W-:Y:S01]  /*20420*/  ISETP.GT.U32.AND P0, PT, R0.reuse, R5, PT ;  /* 0x000000050000720c */ /* 0x040fe20003f04070 */
[C---:B------:R-:W-:Y:S05]  /*20430*/  IMAD R7, R0.reuse, R6, R7 ;  /* 0x0000000600077224 */ /* 0x040fea00078e0207 */
[----:B------:R-:W-:Y:S07]  /*20440*/  ISETP.GT.U32.AND P1, PT, R0, R7, PT ;  /* 0x000000070000720c */ /* 0x000fee0003f24070 */
[--C-:B------:R-:W-:Y:S01]  /*20450*/  @!P0 IMAD.IADD R5, R5, 0x1, -R0.reuse ;  /* 0x0000000105058824 */ /* 0x100fe200078e0a00 */
[----:B------:R-:W-:Y:S02]  /*20460*/  @!P0 IADD3 R8, R8, 0x1, RZ ;  /* 0x0000000108088810 */ /* 0x000fe40007ffe0ff */
[----:B------:R-:W-:Y:S02]  /*20470*/  ISETP.NE.AND P0, PT, RZ, c[0x0][0x2d0], PT ;  /* 0x0000b400ff007a0c */ /* 0x000fe40003f05270 */
[-C--:B------:R-:W-:Y:S01]  /*20480*/  ISETP.GE.U32.AND P4, PT, R5, R0.reuse, PT ;  /* 0x000000000500720c */ /* 0x080fe20003f86070 */
[----:B------:R-:W-:Y:S01]  /*20490*/  @!P1 IMAD.IADD R7, R7, 0x1, -R0 ;  /* 0x0000000107079824 */ /* 0x000fe200078e0a00 */
[----:B------:R-:W-:Y:S04]  /*204a0*/  @!P1 IADD3 R9, R9, 0x1, RZ ;  /* 0x0000000109099810 */ /* 0x000fe80007ffe0ff */
[----:B------:R-:W-:Y:S02]  /*204b0*/  ISETP.GE.U32.AND P5, PT, R7, R0, PT ;  /* 0x000000000700720c */ /* 0x000fe40003fa6070 */
[----:B------:R-:W-:Y:S05]  /*204c0*/  LOP3.LUT R0, RZ, c[0x0][0x2d0], RZ, 0x33, !PT ;  /* 0x0000b400ff007a12 */ /* 0x000fea00078e33ff */
[----:B------:R-:W-:Y:S05]  /*204d0*/  @P4 IADD3 R8, R8, 0x1, RZ ;  /* 0x0000000108084810 */ /* 0x000fea0007ffe0ff */
[----:B------:R-:W-:Y:S01]  /*204e0*/  @!P2 IMAD.MOV R8, RZ, RZ, -R8 ;  /* 0x000000ffff08a224 */ /* 0x000fe200078e0a08 */
[----:B------:R-:W-:Y:S04]  /*204f0*/  @P5 IADD3 R9, R9, 0x1, RZ ;  /* 0x0000000109095810 */ /* 0x000fe80007ffe0ff */
[----:B------:R-:W-:Y:S01]  /*20500*/  SEL R8, R0, R8, !P0 ;  /* 0x0000000800087207 */ /* 0x000fe20004000000 */
[----:B------:R-:W-:Y:S03]  /*20510*/  @!P3 IMAD.MOV R9, RZ, RZ, -R9 ;  /* 0x000000ffff09b224 */ /* 0x000fe600078e0a09 */
[-C--:B------:R-:W-:Y:S02]  /*20520*/  LEA R4, P1, R8, R242.reuse, 0x2 ;  /* 0x000000f208047211 */ /* 0x080fe400078210ff */
[----:B------:R-:W-:Y:S02]  /*20530*/  SEL R0, R0, R9, !P0 ;  /* 0x0000000900007207 */ /* 0x000fe40004000000 */
[-C--:B------:R-:W-:Y:S02]  /*20540*/  LEA.HI.X.SX32 R5, R8, R243.reuse, 0x2, P1 ;  /* 0x000000f308057211 */ /* 0x080fe400008f16ff */
[C---:B------:R-:W-:Y:S03]  /*20550*/  LEA R6, P0, R0.reuse, R242, 0x2 ;  /* 0x000000f200067211 */ /* 0x040fe600078010ff */
[----:B------:R1:W2:Y:S01]  /*20560*/  LDG.E R4, [R4.64] ;  /* 0x0000000c04047981 */ /* 0x0002a2000c1e1900 */
[C---:B------:R-:W-:Y:S01]  /*20570*/  LEA.HI.X.SX32 R7, R0.reuse, R243, 0x2, P0 ;  /* 0x000000f300077211 */ /* 0x040fe200000f16ff */
[----:B------:R-:W-:Y:S04]  /*20580*/  IMAD.IADD R0, R0, 0x1, -R8 ;  /* 0x0000000100007824 */ /* 0x000fe800078e0a08 */
        /* <DEDUP_REMOVED lines=13> */
.L_x_2683:
[----:B------:R-:W-:Y:S01]  /*20660*/  LEA R241, P0, R6, R241, 0x1 ;  /* 0x000000f106f17211 */ /* 0x000fe200078008ff */
[----:B------:R-:W-:Y:S01]  /*20670*/  IMAD R172, R167, 0x2, R233 ;  /* 0x00000002a7ac7824 */ /* 0x000fe200078e02e9 */
[----:B------:R-:W-:Y:S01]  /*20680*/  IADD3 R208, R230, 0x7800, RZ ;  /* 0x00007800e6d07810 */ /* 0x000fe20007ffe0ff */
[----:B------:R-:W-:Y:S01]  /*20690*/  IMAD.IADD R0, R232, 0x1, R231 ;  /* 0x00000001e8007824 */ /* 0x000fe200078e02e7 */
        /* <DEDUP_REMOVED lines=93> */
[----:B------:R-:W-:Y:S05]  /*20c70*/  LDSM.16.M88.4 R208, [R208] ;  /* 0x00000000d0d0783b */ /* 0x000fea0000000200 */
[----:B------:R-:W-:Y:S02]  /*20c80*/  LDSM.16.M88.4 R212, [R229] ;  /* 0x00000000e5d4783b */ /* 0x000fe40000000200 */
[C---:B------:R-:W-:Y:S03]  /*20c90*/  HMMA.16816.F32 R56, R128.reuse, R58, RZ ;  /* 0x0000003a8038723c */ /* 0x040fe600000018ff */
[----:B------:R-:W-:Y:S05]  /*20ca0*/  LDSM.16.M88.4 R216, [R224] ;  /* 0x00000000e0d8783b */ /* 0x000fea0000000200 */
[C---:B--2---:R-:W-:Y:S01]  /*20cb0*/  HMMA.16816.F32 R60, R128.reuse, R64, RZ ;  /* 0x00000040803c723c */ /* 0x044fe200000018ff */
[----:B------:R-:W-:Y:S07]  /*20cc0*/  LDSM.16.M88.4 R220, [R224+0x7000] ;  /* 0x00700000e0dc783b */ /* 0x000fee0000000200 */
        /* <DEDUP_REMOVED lines=33> */
[C---:B------:R-:W-:Y:S07]  /*20ee0*/  HMMA.16816.F32 R44, R172.reuse, R188, R44 ;  /* 0x000000bcac2c723c */ /* 0x040fee000000182c */
[----:B------:R-:W-:Y:S01]  /*20ef0*/  IMAD R188, R166, 0x2, R233 ;  /* 0x00000002a6bc7824 */ /* 0x000fe200078e02e9 */
[C---:B------:R-:W-:Y:S05]  /*20f00*/  HMMA.16816.F32 R48, R172.reuse, R190, R48 ;  /* 0x000000beac30723c */ /* 0x040fea0000001830 */
[----:B------:R-:W-:Y:S03]  /*20f10*/  LDSM.16.M88.4 R188, [R188] ;  /* 0x00000000bcbc783b */ /* 0x000fe60000000200 */
        /* <DEDUP_REMOVED lines=14> */
[C---:B------:R-:W-:Y:S07]  /*21000*/  HMMA.16816.F32 R84, R172.reuse, R204, R84 ;  /* 0x000000ccac54723c */ /* 0x040fee0000001854 */
[C---:B------:R-:W-:Y:S01]  /*21010*/  IADD3 R204, R230.reuse, 0x7000, RZ ;  /* 0x00007000e6cc7810 */ /* 0x040fe20007ffe0ff */
[C---:B------:R-:W-:Y:S05]  /*21020*/  HMMA.16816.F32 R88, R172.reuse, R206, R88 ;  /* 0x000000ceac58723c */ /* 0x040fea0000001858 */
[----:B------:R-:W-:Y:S03]  /*21030*/  LDSM.16.M88.4 R204, [R204] ;  /* 0x00000000cccc783b */ /* 0x000fe60000000200 */
[C---:B----4-:R-:W-:Y:S08]  /*21040*/  HMMA.16816.F32 R92, R172.reuse, R184, R92 ;  /* 0x000000b8ac5c723c */ /* 0x050ff0000000185c */
[C---:B------:R-:W-:Y:S01]  /*21050*/  HMMA.16816.F32 R96, R172.reuse, R186, R96 ;  /* 0x000000baac60723c */ /* 0x040fe20000001860 */
[----:B------:R-:W4:Y:S07]  /*21060*/  LDSM.16.M88.4 R184, [R0+0x9800] ;  /* 0x0098000000b8783b */ /* 0x000f2e0000000200 */
        /* <DEDUP_REMOVED lines=8> */
[C---:B---3--:R-:W-:Y:S07]  /*210f0*/  HMMA.16816.F32 R116, R172.reuse, R180, R116 ;  /* 0x000000b4ac74723c */ /* 0x048fee0000001874 */
[C---:B------:R-:W-:Y:S01]  /*21100*/  IADD3 R180, R230.reuse, 0x3800, RZ ;  /* 0x00003800e6b47810 */ /* 0x040fe20007ffe0ff */
[C---:B------:R-:W-:Y:S05]  /*21110*/  HMMA.16816.F32 R120, R172.reuse, R182, R120 ;  /* 0x000000b6ac78723c */ /* 0x040fea0000001878 */
[----:B------:R-:W-:Y:S03]  /*21120*/  LDSM.16.M88.4 R180, [R180] ;  /* 0x00000000b4b4783b */ /* 0x000fe60000000200 */
[C---:B----4-:R-:W-:Y:S07]  /*21130*/  HMMA.16816.F32 R124, R172.reuse, R184, R124 ;  /* 0x000000b8ac7c723c */ /* 0x050fee000000187c */
[C---:B------:R-:W-:Y:S01]  /*21140*/  IADD3 R184, R230.reuse, 0x4000, RZ ;  /* 0x00004000e6b87810 */ /* 0x040fe20007ffe0ff */
[----:B------:R-:W-:Y:S05]  /*21150*/  HMMA.16816.F32 R128, R172, R186, R128 ;  /* 0x000000baac80723c */ /* 0x000fea0000001880 */
[----:B------:R-:W-:Y:S02]  /*21160*/  LDSM.16.M88.4 R184, [R184] ;  /* 0x00000000b8b8783b */ /* 0x000fe40000000200 */
[C---:B------:R-:W-:Y:S01]  /*21170*/  IADD3 R172, R230.reuse, 0x2800, RZ ;  /* 0x00002800e6ac7810 */ /* 0x040fe20007ffe0ff */
[C---:B------:R-:W-:Y:S05]  /*21180*/  HMMA.16816.F32 R4, R188.reuse, R192, R4 ;  /* 0x000000c0bc04723c */ /* 0x040fea0000001804 */
[----:B------:R-:W3:Y:S02]  /*21190*/  LDSM.16.M88.4 R172, [R172] ;  /* 0x00000000acac783b */ /* 0x000ee40000000200 */
        /* <DEDUP_REMOVED lines=19> */
[C---:B---3--:R-:W-:Y:S07]  /*212d0*/  HMMA.16816.F32 R44, R188.reuse, R172, R44 ;  /* 0x000000acbc2c723c */ /* 0x048fee000000182c */
[----:B------:R-:W-:Y:S01]  /*212e0*/  IADD3 R172, R230, 0x6000, RZ ;  /* 0x00006000e6ac7810 */ /* 0x000fe20007ffe0ff */
[C---:B------:R-:W-:Y:S05]  /*212f0*/  HMMA.16816.F32 R48, R188.reuse, R174, R48 ;  /* 0x000000aebc30723c */ /* 0x040fea0000001830 */
[----:B------:R-:W3:Y:S03]  /*21300*/  LDSM.16.M88.4 R172, [R172] ;  /* 0x00000000acac783b */ /* 0x000ee60000000200 */
[C---:B-1----:R-:W-:Y:S08]  /*21310*/  HMMA.16816.F32 R52, R188.reuse, R168, R52 ;  /* 0x000000a8bc34723c */ /* 0x042ff00000001834 */
[C---:B------:R-:W-:Y:S01]  /*21320*/  HMMA.16816.F32 R56, R188.reuse, R170, R56 ;  /* 0x000000aabc38723c */ /* 0x040fe20000001838 */
[----:B------:R-:W1:Y:S07]  /*21330*/  LDSM.16.M88.4 R168, [R224+0x800] ;  /* 0x00080000e0a8783b */ /* 0x000e6e0000000200 */
        /* <DEDUP_REMOVED lines=8> */
[----:B------:R-:W2:Y:S07]  /*213c0*/  LDSM.16.M88.4 R176, [R224+0x1000] ;  /* 0x00100000e0b0783b */ /* 0x000eae0000000200 */
        /* <DEDUP_REMOVED lines=15> */
[C---:B------:R-:W-:Y:S08]  /*214c0*/  HMMA.16816.F32 R124, R188.reuse, R208, R124 ;  /* 0x000000d0bc7c723c */ /* 0x040ff0000000187c */
[----:B------:R-:W-:Y:S01]  /*214d0*/  HMMA.16816.F32 R128, R188, R210, R128 ;  /* 0x000000d2bc80723c */ /* 0x000fe20000001880 */
[----:B------:R-:W4:Y:S05]  /*214e0*/  LDSM.16.M88.4 R188, [R224+0x3000] ;  /* 0x00300000e0bc783b */ /* 0x000f2a0000000200 */
[----:B------:R-:W-:Y:S02]  /*214f0*/  LDSM.16.M88.4 R208, [R224+0x6000] ;  /* 0x00600000e0d0783b */ /* 0x000fe40000000200 */
        /* <DEDUP_REMOVED lines=8> */
[----:B------:R-:W2:Y:S01]  /*21580*/  LDSM.16.M88.4 R176, [R224+0x7800] ;  /* 0x00780000e0b0783b */ /* 0x000ea20000000200 */
[----:B------:R-:W-:Y:S04]  /*21590*/  DEPBAR.LE SB0, 0x0 ;  /* 0x000080000000791a */ /* 0x000fe80000000000 */
[----:B------:R-:W-:Y:S02]  /*215a0*/  BAR.SYNC.DEFER_BLOCKING 0x0 ;  /* 0x0000000000007b1d */ /* 0x000fe40000010000 */
        /* <DEDUP_REMOVED lines=93> */
.L_x_2685:
        /* <DEDUP_REMOVED lines=55> */
.L_x_2684:
[----:B----4-:R-:W-:Y:S02]  /*21ef0*/  FMNMX.FTZ R168, R4, R164, !PT ;  /* 0x000000a404a87209 */ /* 0x010fe40007810000 */
        /* <DEDUP_REMOVED lines=137> */
[----:B------:R-:W-:Y:S01]  /*22790*/  LDSM.16.MT88.4 R168, [R227+0xa000] ;  /* 0x00a00000e3a8783b */ /* 0x000fe20000004200 */
[----:B------:R-:W-:Y:S01]  /*227a0*/  FMUL.FTZ R3, R3, c[0x0][0x23c] ;  /* 0x00008f0003037a20 */ /* 0x000fe20000410000 */
[C---:B------:R-:W-:Y:S01]  /*227b0*/  FSETP.NEU.FTZ.AND P0, PT, R2.reuse, -INF , PT ;  /* 0xff8000000200780b */ /* 0x040fe20003f1d000 */
[C---:B------:R-:W-:Y:S02]  /*227c0*/  FMUL.FTZ R172, R2.reuse, c[0x0][0x23c] ;  /* 0x00008f0002ac7a20 */ /* 0x040fe40000410000 */
[----:B------:R-:W-:Y:S02]  /*227d0*/  FADD.FTZ R164, -R2, R164 ;  /* 0x000000a402a47221 */ /* 0x000fe40000010100 */
[----:B------:R-:W1:Y:S01]  /*227e0*/  MUFU.EX2 R3, R3 ;  /* 0x0000000300037308 */ /* 0x000e620000000800 */
[----:B------:R-:W-:Y:S01]  /*227f0*/  FSEL R172, R172, RZ, P0 ;  /* 0x000000ffacac7208 */ /* 0x000fe20000000000 */
[----:B------:R-:W-:Y:S01]  /*22800*/  FMUL.FTZ R164, R164, c[0x0][0x23c] ;  /* 0x00008f00a4a47a20 */ /* 0x000fe20000410000 */
[----:B------:R-:W-:Y:S03]  /*22810*/  FSETP.NEU.FTZ.AND P0, PT, R0, -INF , PT ;  /* 0xff8000000000780b */ /* 0x000fe60003f1d000 */
[--C-:B------:R-:W-:Y:S01]  /*22820*/  FFMA.FTZ R188, R12, c[0x0][0x23c], -R172.reuse ;  /* 0x00008f000cbc7a23 */ /* 0x100fe200000108ac */
[----:B------:R-:W-:Y:S01]  /*22830*/  FSEL R165, R165, RZ, P0 ;  /* 0x000000ffa5a57208 */ /* 0x000fe20000000000 */
[--C-:B------:R-:W-:Y:S01]  /*22840*/  FFMA.FTZ R175, R13, c[0x0][0x23c], -R172.reuse ;  /* 0x00008f000daf7a23 */ /* 0x100fe200000108ac */
[----:B------:R-:W-:Y:S01]  /*22850*/  ISETP.GT.AND P0, PT, R245, 0x1, PT ;  /* 0x00000001f500780c */ /* 0x000fe20003f04270 */
[----:B------:R-:W2:Y:S01]  /*22860*/  MUFU.EX2 R164, R164 ;  /* 0x000000a400a47308 */ /* 0x000ea20000000800 */
[--C-:B------:R-:W-:Y:S02]  /*22870*/  FFMA.FTZ R189, R8, c[0x0][0x23c], -R172.reuse ;  /* 0x00008f0008bd7a23 */ /* 0x100fe400000108ac */
[--C-:B------:R-:W-:Y:S02]  /*22880*/  FFMA.FTZ R185, R14, c[0x0][0x23c], -R165.reuse ;  /* 0x00008f000eb97a23 */ /* 0x100fe400000108a5 */
[--C-:B------:R-:W-:Y:S02]  /*22890*/  FFMA.FTZ R178, R15, c[0x0][0x23c], -R165.reuse ;  /* 0x00008f000fb27a23 */ /* 0x100fe400000108a5 */
[----:B------:R-:W3:Y:S01]  /*228a0*/  LDSM.16.MT88.4 R12, [R228+0xa000] ;  /* 0x00a00000e40c783b */ /* 0x000ee20000004200 */
[--C-:B------:R-:W-:Y:S02]  /*228b0*/  FFMA.FTZ R38, R38, c[0x0][0x23c], -R165.reuse ;  /* 0x00008f0026267a23 */ /* 0x100fe400000108a5 */
[----:B------:R-:W-:Y:S01]  /*228c0*/  MUFU.EX2 R189, R189 ;  /* 0x000000bd00bd7308 */ /* 0x000fe20000000800 */
[--C-:B------:R-:W-:Y:S02]  /*228d0*/  FFMA.FTZ R181, R9, c[0x0][0x23c], -R172.reuse ;  /* 0x00008f0009b57a23 */ /* 0x100fe400000108ac */
[--C-:B------:R-:W-:Y:S02]  /*228e0*/  FFMA.FTZ R190, R10, c[0x0][0x23c], -R165.reuse ;  /* 0x00008f000abe7a23 */ /* 0x100fe400000108a5 */
[----:B-1----:R-:W-:Y:S02]  /*228f0*/  FMUL.FTZ R10, R3, R158 ;  /* 0x0000009e030a7220 */ /* 0x002fe40000410000 */
[--C-:B------:R-:W-:Y:S02]  /*22900*/  FFMA.FTZ R186, R11, c[0x0][0x23c], -R165.reuse ;  /* 0x00008f000bba7a23 */ /* 0x100fe400000108a5 */
[----:B------:R-:W-:Y:S01]  /*22910*/  FMUL.FTZ R11, R3, R159 ;  /* 0x0000009f030b7220 */ /* 0x000fe20000410000 */
[----:B------:R-:W1:Y:S01]  /*22920*/  MUFU.EX2 R181, R181 ;  /* 0x000000b500b57308 */ /* 0x000e620000000800 */
[--C-:B------:R-:W-:Y:S02]  /*22930*/  FFMA.FTZ R27, R27, c[0x0][0x23c], -R165.reuse ;  /* 0x00008f001b1b7a23 */ /* 0x100fe400000108a5 */
[--C-:B------:R-:W-:Y:S02]  /*22940*/  FFMA.FTZ R180, R16, c[0x0][0x23c], -R172.reuse ;  /* 0x00008f0010b47a23 */ /* 0x100fe400000108ac */
[C---:B--2---:R-:W-:Y:S02]  /*22950*/  FMUL.FTZ R8, R164.reuse, R156 ;  /* 0x0000009ca4087220 */ /* 0x044fe40000410000 */
[C---:B------:R-:W-:Y:S02]  /*22960*/  FMUL.FTZ R9, R164.reuse, R157 ;  /* 0x0000009da4097220 */ /* 0x040fe40000410000 */
[----:B------:R-:W2:Y:S01]  /*22970*/  LDSM.16.MT88.4 R156, [R226+0xa000] ;  /* 0x00a00000e29c783b */ /* 0x000ea20000004200 */
[----:B------:R-:W-:Y:S01]  /*22980*/  MUFU.EX2 R190, R190 ;  /* 0x000000be00be7308 */ /* 0x000fe20000000800 */
[C---:B------:R-:W-:Y:S02]  /*22990*/  FMUL.FTZ R16, R164.reuse, R148 ;  /* 0x00000094a4107220 */ /* 0x040fe40000410000 */
[--C-:B------:R-:W-:Y:S02]  /*229a0*/  FFMA.FTZ R174, R17, c[0x0][0x23c], -R172.reuse ;  /* 0x00008f0011ae7a23 */ /* 0x100fe400000108ac */
[----:B------:R-:W-:Y:S02]  /*229b0*/  FMUL.FTZ R17, R164, R149 ;  /* 0x00000095a4117220 */ /* 0x000fe40000410000 */
[--C-:B------:R-:W-:Y:S02]  /*229c0*/  FFMA.FTZ R184, R18, c[0x0][0x23c], -R165.reuse ;  /* 0x00008f0012b87a23 */ /* 0x100fe400000108a5 */
[----:B------:R-:W-:Y:S01]  /*229d0*/  FMUL.FTZ R18, R3, R150 ;  /* 0x0000009603127220 */ /* 0x000fe20000410000 */
[----:B------:R-:W4:Y:S01]  /*229e0*/  MUFU.EX2 R186, R186 ;  /* 0x000000ba00ba7308 */ /* 0x000f220000000800 */
[--C-:B------:R-:W-:Y:S02]  /*229f0*/  FFMA.FTZ R177, R19, c[0x0][0x23c], -R165.reuse ;  /* 0x00008f0013b17a23 */ /* 0x100fe400000108a5 */
[----:B------:R-:W-:Y:S02]  /*22a00*/  FMUL.FTZ R19, R3, R151 ;  /* 0x0000009703137220 */ /* 0x000fe40000410000 */
[----:B------:R-:W5:Y:S01]  /*22a10*/  LDSM.16.MT88.4 R148, [R225+0xa000] ;  /* 0x00a00000e194783b */ /* 0x000f620000004200 */
[--C-:B------:R-:W-:Y:S02]  /*22a20*/  FFMA.FTZ R191, R24, c[0x0][0x23c], -R172.reuse ;  /* 0x00008f0018bf7a23 */ /* 0x100fe400000108ac */
[C---:B------:R-:W-:Y:S02]  /*22a30*/  FMUL.FTZ R24, R164.reuse, R140 ;  /* 0x0000008ca4187220 */ /* 0x040fe40000410000 */
[----:B------:R-:W-:Y:S01]  /*22a40*/  MUFU.EX2 R188, R188 ;  /* 0x000000bc00bc7308 */ /* 0x000fe20000000800 */
[--C-:B------:R-:W-:Y:S02]  /*22a50*/  FFMA.FTZ R192, R25, c[0x0][0x23c], -R172.reuse ;  /* 0x00008f0019c07a23 */ /* 0x100fe400000108ac */
[----:B------:R-:W-:Y:S02]  /*22a60*/  FMUL.FTZ R25, R164, R141 ;  /* 0x0000008da4197220 */ /* 0x000fe40000410000 */
[--C-:B------:R-:W-:Y:S02]  /*22a70*/  FFMA.FTZ R195, R26, c[0x0][0x23c], -R165.reuse ;  /* 0x00008f001ac37a23 */ /* 0x100fe400000108a5 */
[----:B------:R-:W-:Y:S02]  /*22a80*/  FMUL.FTZ R26, R3, R142 ;  /* 0x0000008e031a7220 */ /* 0x000fe40000410000 */
[--C-:B------:R-:W-:Y:S01]  /*22a90*/  FFMA.FTZ R179, R20, c[0x0][0x23c], -R172.reuse ;  /* 0x00008f0014b37a23 */ /* 0x100fe200000108ac */
[----:B------:R-:W-:Y:S01]  /*22aa0*/  MUFU.EX2 R175, R175 ;  /* 0x000000af00af7308 */ /* 0x000fe20000000800 */
[C---:B------:R-:W-:Y:S02]  /*22ab0*/  FMUL.FTZ R20, R164.reuse, R144 ;  /* 0x00000090a4147220 */ /* 0x040fe40000410000 */
[--C-:B------:R-:W-:Y:S02]  /*22ac0*/  FFMA.FTZ R173, R21, c[0x0][0x23c], -R172.reuse ;  /* 0x00008f0015ad7a23 */ /* 0x100fe400000108ac */
[----:B------:R-:W-:Y:S02]  /*22ad0*/  FMUL.FTZ R21, R164, R145 ;  /* 0x00000091a4157220 */ /* 0x000fe40000410000 */
[--C-:B------:R-:W-:Y:S02]  /*22ae0*/  FFMA.FTZ R183, R22, c[0x0][0x23c], -R165.reuse ;  /* 0x00008f0016b77a23 */ /* 0x100fe400000108a5 */
[----:B------:R-:W-:Y:S01]  /*22af0*/  FMUL.FTZ R22, R3, R146 ;  /* 0x0000009203167220 */ /* 0x000fe20000410000 */
[----:B------:R-:W-:Y:S01]  /*22b00*/  MUFU.EX2 R185, R185 ;  /* 0x000000b900b97308 */ /* 0x000fe20000000800 */
[--C-:B------:R-:W-:Y:S02]  /*22b10*/  FFMA.FTZ R176, R23, c[0x0][0x23c], -R165.reuse ;  /* 0x00008f0017b07a23 */ /* 0x100fe400000108a5 */
[C---:B------:R-:W-:Y:S02]  /*22b20*/  FMUL.FTZ R23, R3.reuse, R147 ;  /* 0x0000009303177220 */ /* 0x040fe40000410000 */
[----:B------:R-:W-:Y:S01]  /*22b30*/  LDSM.16.MT88.4 R144, [R227+0xa800] ;  /* 0x00a80000e390783b */ /* 0x000fe20000004200 */
[C---:B------:R-:W-:Y:S02]  /*22b40*/  FMUL.FTZ R132, R164.reuse, R132 ;  /* 0x00000084a4847220 */ /* 0x040fe40000410000 */
[----:B------:R-:W-:Y:S02]  /*22b50*/  FMUL.FTZ R133, R164, R133 ;  /* 0x00000085a4857220 */ /* 0x000fe40000410000 */
[----:B------:R-:W-:Y:S01]  /*22b60*/  MUFU.EX2 R178, R178 ;  /* 0x000000b200b27308 */ /* 0x000fe20000000800 */
[C---:B------:R-:W-:Y:S02]  /*22b70*/  FMUL.FTZ R134, R3.reuse, R134 ;  /* 0x0000008603867220 */ /* 0x040fe40000410000 */
[----:B------:R-:W-:Y:S02]  /*22b80*/  FMUL.FTZ R135, R3, R135 ;  /* 0x0000008703877220 */ /* 0x000fe40000410000 */
[--C-:B------:R-:W-:Y:S02]  /*22b90*/  FFMA.FTZ R33, R33, c[0x0][0x23c], -R172.reuse ;  /* 0x00008f0021217a23 */ /* 0x100fe400000108ac */
[--C-:B------:R-:W-:Y:S02]  /*22ba0*/  FFMA.FTZ R54, R54, c[0x0][0x23c], -R165.reuse ;  /* 0x00008f0036367a23 */ /* 0x100fe400000108a5 */
[--C-:B------:R-:W-:Y:S01]  /*22bb0*/  FFMA.FTZ R55, R55, c[0x0][0x23c], -R165.reuse ;  /* 0x00008f0037377a23 */ /* 0x100fe200000108a5 */
[----:B------:R-:W-:Y:S01]  /*22bc0*/  MUFU.EX2 R180, R180 ;  /* 0x000000b400b47308 */ /* 0x000fe20000000800 */
[--C-:B------:R-:W-:Y:S02]  /*22bd0*/  FFMA.FTZ R70, R70, c[0x0][0x23c], -R165.reuse ;  /* 0x00008f0046467a23 */ /* 0x100fe400000108a5 */
[--C-:B------:R-:W-:Y:S02]  /*22be0*/  FFMA.FTZ R193, R4, c[0x0][0x23c], -R172.reuse ;  /* 0x00008f0004c17a23 */ /* 0x100fe400000108ac */
[C---:B------:R-:W-:Y:S02]  /*22bf0*/  FMUL.FTZ R4, R164.reuse, R160 ;  /* 0x000000a0a4047220 */ /* 0x040fe40000410000 */
[--C-:B------:R-:W-:Y:S02]  /*22c00*/  FFMA.FTZ R182, R5, c[0x0][0x23c], -R172.reuse ;  /* 0x00008f0005b67a23 */ /* 0x100fe400000108ac */
[----:B------:R-:W-:Y:S01]  /*22c10*/  FMUL.FTZ R5, R164, R161 ;  /* 0x000000a1a4057220 */ /* 0x000fe20000410000 */
[----:B------:R-:W-:Y:S01]  /*22c20*/  MUFU.EX2 R193, R193 ;  /* 0x000000c100c17308 */ /* 0x000fe20000000800 */
[--C-:B------:R-:W-:Y:S02]  /*22c30*/  FFMA.FTZ R194, R6, c[0x0][0x23c], -R165.reuse ;  /* 0x00008f0006c27a23 */ /* 0x100fe400000108a5 */
[----:B------:R-:W-:Y:S01]  /*22c40*/  FMUL.FTZ R6, R3, R162 ;  /* 0x000000a203067220 */ /* 0x000fe20000410000 */
[----:B-1----:R-:W-:Y:S01]  /*22c50*/  F2FP.PACK_AB R162, R181, R189 ;  /* 0x000000bdb5a2723e */ /* 0x002fe200000000ff */
[--C-:B------:R-:W-:Y:S02]  /*22c60*/  FFMA.FTZ R187, R7, c[0x0][0x23c], -R165.reuse ;  /* 0x00008f0007bb7a23 */ /* 0x100fe400000108a5 */
[----:B------:R-:W-:Y:S01]  /*22c70*/  FMUL.FTZ R7, R3, R163 ;  /* 0x000000a303077220 */ /* 0x000fe20000410000 */
[----:B----4-:R-:W-:Y:S01]  /*22c80*/  F2FP.PACK_AB R163, R186, R190 ;  /* 0x000000bebaa3723e */ /* 0x010fe200000000ff */
[--C-:B------:R-:W-:Y:S01]  /*22c90*/  FFMA.FTZ R52, R52, c[0x0][0x23c], -R172.reuse ;  /* 0x00008f0034347a23 */ /* 0x100fe200000108ac */
[----:B------:R-:W1:Y:S01]  /*22ca0*/  MUFU.EX2 R182, R182 ;  /* 0x000000b600b67308 */ /* 0x000e620000000800 */
        /* <DEDUP_REMOVED lines=13> */
[--C-:B------:R-:W-:Y:S01]  /*22d80*/  FFMA.FTZ R111, R111, c[0x0][0x23c], -R165.reuse ;  /* 0x00008f006f6f7a23 */ /* 0x100fe200000108a5 */
[----:B-1----:R-:W-:Y:S01]  /*22d90*/  F2FP.PACK_AB R160, R182, R193 ;  /* 0x000000c1b6a0723e */ /* 0x002fe200000000ff */
[----:B------:R-:W-:Y:S02]  /*22da0*/  FFMA.FTZ R118, R118, c[0x0][0x23c], -R165 ;  /* 0x00008f0076767a23 */ /* 0x000fe400000108a5 */
[----:B------:R-:W-:Y:S02]  /*22db0*/  FFMA.FTZ R124, R124, c[0x0][0x23c], -R172 ;  /* 0x00008f007c7c7a23 */ /* 0x000fe400000108ac */
[----:B------:R-:W-:Y:S01]  /*22dc0*/  FFMA.FTZ R193, R164, R249, R193 ;  /* 0x000000f9a4c17223 */ /* 0x000fe200000100c1 */
[----:B------:R-:W-:Y:S03]  /*22dd0*/  MUFU.EX2 R174, R174 ;  /* 0x000000ae00ae7308 */ /* 0x000fe60000000800 */
[----:B------:R-:W-:Y:S04]  /*22de0*/  FADD.FTZ R193, R182, R193 ;  /* 0x000000c1b6c17221 */ /* 0x000fe80000010000 */
[----:B------:R-:W-:Y:S03]  /*22df0*/  FADD.FTZ R189, R189, R193 ;  /* 0x000000c1bdbd7221 */ /* 0x000fe60000010000 */
[----:B------:R-:W-:Y:S01]  /*22e00*/  MUFU.EX2 R184, R184 ;  /* 0x000000b800b87308 */ /* 0x000fe20000000800 */
[----:B------:R-:W-:Y:S01]  /*22e10*/  FADD.FTZ R189, R181, R189 ;  /* 0x000000bdb5bd7221 */ /* 0x000fe20000010000 */
[----:B----4-:R-:W-:Y:S01]  /*22e20*/  F2FP.PACK_AB R161, R187, R194 ;  /* 0x000000c2bba1723e */ /* 0x010fe200000000ff */
[----:B------:R-:W-:Y:S04]  /*22e30*/  FFMA.FTZ R194, R3, R248, R194 ;  /* 0x000000f803c27223 */ /* 0x000fe800000100c2 */
[----:B------:R-:W-:Y:S03]  /*22e40*/  FADD.FTZ R194, R187, R194 ;  /* 0x000000c2bbc27221 */ /* 0x000fe60000010000 */
[----:B------:R-:W1:Y:S01]  /*22e50*/  MUFU.EX2 R177, R177 ;  /* 0x000000b100b17308 */ /* 0x000e620000000800 */
[C---:B---3--:R-:W-:Y:S05]  /*22e60*/  HMMA.16816.F32 R4, R160.reuse, R12, R4 ;  /* 0x0000000ca004723c */ /* 0x048fea0000001804 */
[----:B------:R-:W-:Y:S02]  /*22e70*/  FADD.FTZ R190, R190, R194 ;  /* 0x000000c2bebe7221 */ /* 0x000fe40000010000 */
[C---:B------:R-:W-:Y:S01]  /*22e80*/  FMUL.FTZ R12, R164.reuse, R152 ;  /* 0x00000098a40c7220 */ /* 0x040fe20000410000 */
[C---:B------:R-:W-:Y:S01]  /*22e90*/  HMMA.16816.F32 R8, R160.reuse, R14, R8 ;  /* 0x0000000ea008723c */ /* 0x040fe20000001808 */
[----:B------:R-:W-:Y:S03]  /*22ea0*/  MUFU.EX2 R179, R179 ;  /* 0x000000b300b37308 */ /* 0x000fe60000000800 */
[----:B------:R-:W-:Y:S02]  /*22eb0*/  FMUL.FTZ R13, R164, R153 ;  /* 0x00000099a40d7220 */ /* 0x000fe40000410000 */
[----:B------:R-:W-:Y:S02]  /*22ec0*/  FADD.FTZ R190, R186, R190 ;  /* 0x000000bebabe7221 */ /* 0x000fe40000010000 */
[C---:B------:R-:W-:Y:S03]  /*22ed0*/  FMUL.FTZ R14, R3.reuse, R154 ;  /* 0x0000009a030e7220 */ /* 0x040fe60000410000 */
[----:B------:R-:W3:Y:S01]  /*22ee0*/  MUFU.EX2 R173, R173 ;  /* 0x000000ad00ad7308 */ /* 0x000ee20000000800 */
[----:B------:R-:W-:Y:S02]  /*22ef0*/  FMUL.FTZ R15, R3, R155 ;  /* 0x0000009b030f7220 */ /* 0x000fe40000410000 */
[----:B------:R-:W-:Y:S05]  /*22f00*/  LDSM.16.MT88.4 R152, [R226+0xa800] ;  /* 0x00a80000e298783b */ /* 0x000fea0000004200 */
[C---:B------:R-:W-:Y:S02]  /*22f10*/  HMMA.16816.F32 R12, R160.reuse, R168, R12 ;  /* 0x000000a8a00c723c */ /* 0x040fe4000000180c */
[----:B------:R4:W-:Y:S05]  /*22f20*/  MUFU.EX2 R168, R27 ;  /* 0x0000001b00a87308 */ /* 0x0009ea0000000800 */
[--C-:B------:R-:W-:Y:S01]  /*22f30*/  FFMA.FTZ R169, R28, c[0x0][0x23c], -R172.reuse ;  /* 0x00008f001ca97a23 */ /* 0x100fe200000108ac */
[C---:B------:R-:W-:Y:S04]  /*22f40*/  HMMA.16816.F32 R16, R160.reuse, R170, R16 ;  /* 0x000000aaa010723c */ /* 0x040fe80000001810 */
[----:B------:R-:W-:Y:S01]  /*22f50*/  MUFU.EX2 R183, R183 ;  /* 0x000000b700b77308 */ /* 0x000fe20000000800 */
[C---:B------:R-:W-:Y:S01]  /*22f60*/  FMUL.FTZ R28, R164.reuse, R136 ;  /* 0x00000088a41c7220 */ /* 0x040fe20000410000 */
[----:B------:R-:W-:Y:S01]  /*22f70*/  F2FP.PACK_AB R136, R175, R188 ;  /* 0x000000bcaf88723e */ /* 0x000fe200000000ff */
[----:B------:R-:W-:Y:S01]  /*22f80*/  FFMA.FTZ R170, R29, c[0x0][0x23c], -R172 ;  /* 0x00008f001daa7a23 */ /* 0x000fe200000108ac */
[C---:B--2---:R-:W-:Y:S04]  /*22f90*/  HMMA.16816.F32 R20, R160.reuse, R156, R20 ;  /* 0x0000009ca014723c */ /* 0x044fe80000001814 */
[----:B------:R-:W-:Y:S01]  /*22fa0*/  FMUL.FTZ R29, R164, R137 ;  /* 0x00000089a41d7220 */ /* 0x000fe20000410000 */
[----:B------:R-:W-:Y:S01]  /*22fb0*/  F2FP.PACK_AB R137, R178, R185 ;  /* 0x000000b9b289723e */ /* 0x000fe200000000ff */
[----:B------:R-:W-:Y:S01]  /*22fc0*/  MUFU.EX2 R176, R176 ;  /* 0x000000b000b07308 */ /* 0x000fe20000000800 */
[--C-:B------:R-:W-:Y:S01]  /*22fd0*/  FFMA.FTZ R157, R31, c[0x0][0x23c], -R165.reuse ;  /* 0x00008f001f9d7a23 */ /* 0x100fe200000108a5 */
[----:B------:R-:W-:Y:S01]  /*22fe0*/  MOV R164, R2 ;  /* 0x0000000200a47202 */ /* 0x000fe20000000f00 */
[C---:B------:R-:W-:Y:S03]  /*22ff0*/  FMUL.FTZ R31, R3.reuse, R139 ;  /* 0x0000008b031f7220 */ /* 0x040fe60000410000 */
[----:B----4-:R-:W-:Y:S01]  /*23000*/  FMUL.FTZ R27, R3, R143 ;  /* 0x0000008f031b7220 */ /* 0x010fe20000410000 */
[----:B-1----:R-:W-:Y:S01]  /*23010*/  F2FP.PACK_AB R139, R177, R184 ;  /* 0x000000b8b18b723e */ /* 0x002fe200000000ff */
[----:B------:R-:W1:Y:S01]  /*23020*/  LDSM.16.MT88.4 R140, [R228+0xa800] ;  /* 0x00a80000e48c783b */ /* 0x000e620000004200 */
[----:B------:R-:W-:Y:S01]  /*23030*/  FFMA.FTZ R156, R30, c[0x0][0x23c], -R165 ;  /* 0x00008f001e9c7a23 */ /* 0x000fe200000108a5 */
[----:B------:R-:W-:Y:S01]  /*23040*/  MUFU.EX2 R191, R191 ;  /* 0x000000bf00bf7308 */ /* 0x000fe20000000800 */
[----:B------:R-:W-:Y:S01]  /*23050*/  FMUL.FTZ R30, R3, R138 ;  /* 0x0000008a031e7220 */ /* 0x000fe20000410000 */
[----:B------:R-:W-:Y:S01]  /*23060*/  F2FP.PACK_AB R138, R174, R180 ;  /* 0x000000b4ae8a723e */ /* 0x000fe200000000ff */
[C---:B------:R-:W-:Y:S03]  /*23070*/  HMMA.16816.F32 R24, R160.reuse, R158, R24 ;  /* 0x0000009ea018723c */ /* 0x040fe60000001818 */
[----:B------:R-:W-:Y:S02]  /*23080*/  FADD.FTZ R185, R185, R190 ;  /* 0x000000beb9b97221 */ /* 0x000fe40000010000 */
[----:B------:R-:W-:Y:S02]  /*23090*/  FADD.FTZ R188, R188, R189 ;  /* 0x000000bdbcbc7221 */ /* 0x000fe40000010000 */
[----:B------:R-:W2:Y:S01]  /*230a0*/  MUFU.EX2 R192, R192 ;  /* 0x000000c000c07308 */ /* 0x000ea20000000800 */
[C---:B-----5:R-:W-:Y:S04]  /*230b0*/  HMMA.16816.F32 R28, R160.reuse, R148, R28 ;  /* 0x00000094a01c723c */ /* 0x060fe8000000181c */
[----:B------:R-:W-:Y:S01]  /*230c0*/  FFMA.FTZ R158, R32, c[0x0][0x23c], -R172 ;  /* 0x00008f00209e7a23 */ /* 0x000fe200000108ac */
[----:B---3--:R-:W-:Y:S01]  /*230d0*/  F2FP.PACK_AB R32, R173, R179 ;  /* 0x000000b3ad20723e */ /* 0x008fe200000000ff */
[----:B------:R-:W-:Y:S02]  /*230e0*/  FFMA.FTZ R159, R35, c[0x0][0x23c], -R165 ;  /* 0x00008f00239f7a23 */ /* 0x000fe400000108a5 */
[----:B------:R-:W-:Y:S01]  /*230f0*/  HMMA.16816.F32 R132, R160, R150, R132 ;  /* 0x00000096a084723c */ /* 0x000fe20000001884 */
[----:B------:R-:W3:Y:S01]  /*23100*/  MUFU.EX2 R195, R195 ;  /* 0x000000c300c37308 */ /* 0x000ee20000000800 */
[----:B------:R-:W4:Y:S02]  /*23110*/  LDSM.16.MT88.4 R148, [R225+0xa800] ;  /* 0x00a80000e194783b */ /* 0x000f240000004200 */
[----:B------:R-:W-:Y:S02]  /*23120*/  FADD.FTZ R185, R178, R185 ;  /* 0x000000b9b2b97221 */ /* 0x000fe40000010000 */
[----:B------:R-:W-:Y:S02]  /*23130*/  FADD.FTZ R188, R175, R188 ;  /* 0x000000bcafbc7221 */ /* 0x000fe40000010000 */
[--C-:B------:R-:W-:Y:S03]  /*23140*/  FFMA.FTZ R162, R36, c[0x0][0x23c], -R172.reuse ;  /* 0x00008f0024a27a23 */ /* 0x100fe600000108ac */
[----:B------:R5:W-:Y:S01]  /*23150*/  MUFU.EX2 R160, R33 ;  /* 0x0000002100a07308 */ /* 0x000be20000000800 */
[----:B------:R-:W-:Y:S02]  /*23160*/  FFMA.FTZ R163, R37, c[0x0][0x23c], -R172 ;  /* 0x00008f0025a37a23 */ /* 0x000fe400000108ac */
[----:B------:R-:W-:Y:S01]  /*23170*/  FFMA.FTZ R161, R34, c[0x0][0x23c], -R165 ;  /* 0x00008f0022a17a23 */ /* 0x000fe200000108a5 */
[----:B--2---:R-:W-:Y:S01]  /*23180*/  F2FP.PACK_AB R34, R192, R191 ;  /* 0x000000bfc022723e */ /* 0x004fe200000000ff */
[----:B------:R-:W-:Y:S02]  /*23190*/  FADD.FTZ R184, R184, R185 ;  /* 0x000000b9b8b87221 */ /* 0x000fe40000010000 */
[----:B------:R-:W-:Y:S01]  /*231a0*/  FADD.FTZ R180, R180, R188 ;  /* 0x000000bcb4b47221 */ /* 0x000fe20000010000 */
[C---:B-1----:R-:W-:Y:S02]  /*231b0*/  HMMA.16816.F32 R4, R136.reuse, R140, R4 ;  /* 0x0000008c8804723c */ /* 0x042fe40000001804 */
[----:B------:R-:W1:Y:S03]  /*231c0*/  MUFU.EX2 R169, R169 ;  /* 0x000000a900a97308 */ /* 0x000e660000000800 */
[----:B------:R-:W-:Y:S01]  /*231d0*/  FADD.FTZ R184, R177, R184 ;  /* 0x000000b8b1b87221 */ /* 0x000fe20000010000 */
[----:B---3--:R-:W-:Y:S01]  /*231e0*/  F2FP.PACK_AB R35, R168, R195 ;  /* 0x000000c3a823723e */ /* 0x008fe200000000ff */
[----:B------:R-:W-:Y:S01]  /*231f0*/  FADD.FTZ R180, R174, R180 ;  /* 0x000000b4aeb47221 */ /* 0x000fe20000010000 */
[C---:B------:R-:W-:Y:S01]  /*23200*/  HMMA.16816.F32 R8, R136.reuse, R142, R8 ;  /* 0x0000008e8808723c */ /* 0x040fe20000001808 */
[----:B------:R-:W2:Y:S03]  /*23210*/  LDSM.16.MT88.4 R140, [R228+0xb000] ;  /* 0x00b00000e48c783b */ /* 0x000ea60000004200 */
[----:B------:R-:W-:Y:S01]  /*23220*/  MUFU.EX2 R170, R170 ;  /* 0x000000aa00aa7308 */ /* 0x000fe20000000800 */
[----:B------:R-:W-:Y:S03]  /*23230*/  FADD.FTZ R179, R179, R180 ;  /* 0x000000b4b3b37221 */ /* 0x000fe60000010000 */
[C---:B------:R-:W-:Y:S04]  /*23240*/  HMMA.16816.F32 R12, R136.reuse, R144, R12 ;  /* 0x00000090880c723c */ /* 0x040fe8000000180c */
[C---:B-----5:R-:W-:Y:S01]  /*23250*/  F2FP.PACK_AB R33, R176.reuse, R183 ;  /* 0x000000b7b021723e */ /* 0x060fe200000000ff */
[----:B------:R-:W-:Y:S01]  /*23260*/  FADD.FTZ R183, R183, R184 ;  /* 0x000000b8b7b77221 */ /* 0x000fe20000010000 */
[----:B------:R-:W-:Y:S01]  /*23270*/  MUFU.EX2 R156, R156 ;  /* 0x0000009c009c7308 */ /* 0x000fe20000000800 */
[----:B------:R-:W-:Y:S01]  /*23280*/  FADD.FTZ R179, R173, R179 ;  /* 0x000000b3adb37221 */ /* 0x000fe20000010000 */
[C---:B------:R-:W-:Y:S01]  /*23290*/  HMMA.16816.F32 R16, R136.reuse, R146, R16 ;  /* 0x000000928810723c */ /* 0x040fe20000001810 */
[----:B------:R-:W3:Y:S03]  /*232a0*/  LDSM.16.MT88.4 R144, [R227+0xb000] ;  /* 0x00b00000e390783b */ /* 0x000ee60000004200 */
[----:B------:R-:W-:Y:S02]  /*232b0*/  FADD.FTZ R183, R176, R183 ;  /* 0x000000b7b0b77221 */ /* 0x000fe40000010000 */
[----:B------:R-:W-:Y:S02]  /*232c0*/  FADD.FTZ R191, R191, R179 ;  /* 0x000000b3bfbf7221 */ /* 0x000fe40000010000 */
[----:B------:R-:W5:Y:S01]  /*232d0*/  MUFU.EX2 R157, R157 ;  /* 0x0000009d009d7308 */ /* 0x000f620000000800 */
[C---:B------:R-:W-:Y:S03]  /*232e0*/  HMMA.16816.F32 R20, R136.reuse, R152, R20 ;  /* 0x000000988814723c */ /* 0x040fe60000001814 */
[----:B------:R-:W-:Y:S02]  /*232f0*/  FADD.FTZ R183, R195, R183 ;  /* 0x000000b7c3b77221 */ /* 0x000fe40000010000 */
[----:B------:R-:W-:Y:S02]  /*23300*/  FADD.FTZ R191, R192, R191 ;  /* 0x000000bfc0bf7221 */ /* 0x000fe40000010000 */
[----:B------:R-:W-:Y:S01]  /*23310*/  FFMA.FTZ R153, R39, c[0x0][0x23c], -R165 ;  /* 0x00008f0027997a23 */ /* 0x000fe200000108a5 */
[C---:B------:R-:W-:Y:S01]  /*23320*/  HMMA.16816.F32 R24, R136.reuse, R154, R24 ;  /* 0x0000009a8818723c */ /* 0x040fe20000001818 */
[----:B------:R3:W-:Y:S03]  /*23330*/  MUFU.EX2 R152, R38 ;  /* 0x0000002600987308 */ /* 0x0007e60000000800 */
[----:B------:R-:W-:Y:S02]  /*23340*/  FADD.FTZ R168, R168, R183 ;  /* 0x000000b7a8a87221 */ /* 0x000fe40000010000 */
[----:B-1----:R-:W-:Y:S02]  /*23350*/  FADD.FTZ R191, R169, R191 ;  /* 0x000000bfa9bf7221 */ /* 0x002fe40000010000 */
[C---:B----4-:R-:W-:Y:S03]  /*23360*/  HMMA.16816.F32 R28, R136.reuse, R148, R28 ;  /* 0x00000094881c723c */ /* 0x050fe6000000181c */
[----:B------:R-:W1:Y:S04]  /*23370*/  MUFU.EX2 R158, R158 ;  /* 0x0000009e009e7308 */ /* 0x000e680000000800 */
[--C-:B------:R-:W-:Y:S01]  /*23380*/  FFMA.FTZ R149, R40, c[0x0][0x23c], -R172.reuse ;  /* 0x00008f0028957a23 */ /* 0x100fe200000108ac */
[----:B------:R-:W-:Y:S01]  /*23390*/  HMMA.16816.F32 R132, R136, R150, R132 ;  /* 0x000000968884723c */ /* 0x000fe20000001884 */
[----:B------:R-:W-:Y:S03]  /*233a0*/  LDSM.16.MT88.4 R136, [R225+0xb000] ;  /* 0x00b00000e188783b */ /* 0x000fe60000004200 */
[--C-:B------:R-:W-:Y:S01]  /*233b0*/  FFMA.FTZ R148, R41, c[0x0][0x23c], -R172.reuse ;  /* 0x00008f0029947a23 */ /* 0x100fe200000108ac */
[----:B------:R-:W-:Y:S02]  /*233c0*/  MUFU.EX2 R161, R161 ;  /* 0x000000a100a17308 */ /* 0x000fe40000000800 */
[--C-:B------:R-:W-:Y:S01]  /*233d0*/  FFMA.FTZ R151, R42, c[0x0][0x23c], -R165.reuse ;  /* 0x00008f002a977a23 */ /* 0x100fe200000108a5 */
[C---:B--2---:R-:W-:Y:S01]  /*233e0*/  HMMA.16816.F32 R4, R32.reuse, R140, R4 ;  /* 0x0000008c2004723c */ /* 0x044fe20000001804 */
[----:B---3--:R-:W2:Y:S04]  /*233f0*/  LDSM.16.MT88.4 R36, [R226+0xb000] ;  /* 0x00b00000e224783b */ /* 0x008ea80000004200 */
[--C-:B------:R-:W-:Y:S02]  /*23400*/  FFMA.FTZ R150, R43, c[0x0][0x23c], -R165.reuse ;  /* 0x00008f002b967a23 */ /* 0x100fe400000108a5 */
[----:B------:R-:W3:Y:S01]  /*23410*/  MUFU.EX2 R159, R159 ;  /* 0x0000009f009f7308 */ /* 0x000ee20000000800 */
[C---:B------:R-:W-:Y:S01]  /*23420*/  HMMA.16816.F32 R8, R32.reuse, R142, R8 ;  /* 0x0000008e2008723c */ /* 0x040fe20000001808 */
[----:B------:R-:W4:Y:S07]  /*23430*/  LDSM.16.MT88.4 R40, [R228+0xb800] ;  /* 0x00b80000e428783b */ /* 0x000f2e0000004200 */
[C---:B------:R-:W-:Y:S01]  /*23440*/  HMMA.16816.F32 R12, R32.reuse, R144, R12 ;  /* 0x00000090200c723c */ /* 0x040fe2000000180c */
[----:B------:R-:W1:Y:S01]  /*23450*/  MUFU.EX2 R162, R162 ;  /* 0x000000a200a27308 */ /* 0x000e620000000800 */
[----:B------:R-:W1:Y:S05]  /*23460*/  LDSM.16.MT88.4 R140, [R227+0xb800] ;  /* 0x00b80000e38c783b */ /* 0x000e6a0000004200 */
[--C-:B------:R-:W-:Y:S01]  /*23470*/  FFMA.FTZ R144, R44, c[0x0][0x23c], -R172.reuse ;  /* 0x00008f002c907a23 */ /* 0x100fe200000108ac */
[C---:B------:R-:W-:Y:S03]  /*23480*/  HMMA.16816.F32 R16, R32.reuse, R146, R16 ;  /* 0x000000922010723c */ /* 0x040fe60000001810 */
[----:B------:R-:W1:Y:S01]  /*23490*/  MUFU.EX2 R163, R163 ;  /* 0x000000a300a37308 */ /* 0x000e620000000800 */
[--C-:B------:R-:W-:Y:S03]  /*234a0*/  FFMA.FTZ R145, R45, c[0x0][0x23c], -R172.reuse ;  /* 0x00008f002d917a23 */ /* 0x100fe600000108ac */
[--C-:B------:R-:W-:Y:S06]  /*234b0*/  FFMA.FTZ R146, R46, c[0x0][0x23c], -R165.reuse ;  /* 0x00008f002e927a23 */ /* 0x100fec00000108a5 */
[----:B------:R-:W-:Y:S01]  /*234c0*/  MUFU.EX2 R153, R153 ;  /* 0x0000009900997308 */ /* 0x000fe20000000800 */
[C---:B--2---:R-:W-:Y:S09]  /*234d0*/  HMMA.16816.F32 R20, R32.reuse, R36, R20 ;  /* 0x000000242014723c */ /* 0x044ff20000001814 */
[----:B------:R-:W-:Y:S01]  /*234e0*/  MUFU.EX2 R149, R149 ;  /* 0x0000009500957308 */ /* 0x000fe20000000800 */
[C---:B------:R-:W-:Y:S01]  /*234f0*/  HMMA.16816.F32 R24, R32.reuse, R38, R24 ;  /* 0x000000262018723c */ /* 0x040fe20000001818 */
[----:B------:R-:W2:Y:S08]  /*23500*/  LDSM.16.MT88.4 R36, [R226+0xb800] ;  /* 0x00b80000e224783b */ /* 0x000eb00000004200 */
[----:B------:R-:W2:Y:S01]  /*23510*/  MUFU.EX2 R148, R148 ;  /* 0x0000009400947308 */ /* 0x000ea20000000800 */
[C---:B------:R-:W-:Y:S07]  /*23520*/  HMMA.16816.F32 R28, R32.reuse, R136, R28 ;  /* 0x00000088201c723c */ /* 0x040fee000000181c */
[--C-:B------:R-:W-:Y:S01]  /*23530*/  FFMA.FTZ R136, R47, c[0x0][0x23c], -R165.reuse ;  /* 0x00008f002f887a23 */ /* 0x100fe200000108a5 */
[----:B------:R-:W-:Y:S01]  /*23540*/  HMMA.16816.F32 R132, R32, R138, R132 ;  /* 0x0000008a2084723c */ /* 0x000fe20000001884 */
[----:B------:R-:W-:Y:S01]  /*23550*/  MUFU.EX2 R151, R151 ;  /* 0x0000009700977308 */ /* 0x000fe20000000800 */
[----:B------:R-:W2:Y:S02]  /*23560*/  LDSM.16.MT88.4 R44, [R225+0xb800] ;  /* 0x00b80000e12c783b */ /* 0x000ea40000004200 */
[--C-:B------:R-:W-:Y:S03]  /*23570*/  FFMA.FTZ R137, R48, c[0x0][0x23c], -R172.reuse ;  /* 0x00008f0030897a23 */ /* 0x100fe600000108ac */
[----:B-----5:R-:W-:Y:S01]  /*23580*/  F2FP.PACK_AB R33, R157, R156 ;  /* 0x0000009c9d21723e */ /* 0x020fe200000000ff */
[----:B------:R-:W-:Y:S01]  /*23590*/  FFMA.FTZ R138, R49, c[0x0][0x23c], -R172 ;  /* 0x00008f00318a7a23 */ /* 0x000fe200000108ac */
[----:B-1----:R-:W-:Y:S02]  /*235a0*/  F2FP.PACK_AB R34, R160, R158 ;  /* 0x0000009ea022723e */ /* 0x002fe400000000ff */
[----:B------:R-:W1:Y:S01]  /*235b0*/  MUFU.EX2 R150, R150 ;  /* 0x0000009600967308 */ /* 0x000e620000000800 */
[----:B---3--:R-:W-:Y:S01]  /*235c0*/  F2FP.PACK_AB R35, R159, R161 ;  /* 0x000000a19f23723e */ /* 0x008fe200000000ff */
[----:B------:R-:W-:Y:S01]  /*235d0*/  FFMA.FTZ R139, R50, c[0x0][0x23c], -R165 ;  /* 0x00008f00328b7a23 */ /* 0x000fe200000108a5 */
[----:B------:R-:W-:Y:S01]  /*235e0*/  F2FP.PACK_AB R32, R170, R169 ;  /* 0x000000a9aa20723e */ /* 0x000fe200000000ff */
[----:B------:R-:W-:Y:S02]  /*235f0*/  FADD.FTZ R156, R156, R168 ;  /* 0x000000a89c9c7221 */ /* 0x000fe40000010000 */
[----:B------:R-:W-:Y:S02]  /*23600*/  FADD.FTZ R170, R170, R191 ;  /* 0x000000bfaaaa7221 */ /* 0x000fe40000010000 */
[----:B------:R-:W-:Y:S02]  /*23610*/  FADD.FTZ R156, R157, R156 ;  /* 0x0000009c9d9c7221 */ /* 0x000fe40000010000 */
[----:B------:R-:W-:Y:S01]  /*23620*/  MUFU.EX2 R144, R144 ;  /* 0x0000009000907308 */ /* 0x000fe20000000800 */
[C---:B----4-:R-:W-:Y:S03]  /*23630*/  HMMA.16816.F32 R4, R32.reuse, R40, R4 ;  /* 0x000000282004723c */ /* 0x050fe60000001804 */
[----:B------:R-:W-:Y:S02]  /*23640*/  FADD.FTZ R170, R158, R170 ;  /* 0x000000aa9eaa7221 */ /* 0x000fe40000010000 */
[----:B------:R-:W-:Y:S02]  /*23650*/  FADD.FTZ R161, R161, R156 ;  /* 0x0000009ca1a17221 */ /* 0x000fe40000010000 */
[----:B------:R-:W-:Y:S01]  /*23660*/  FADD.FTZ R160, R160, R170 ;  /* 0x000000aaa0a07221 */ /* 0x000fe20000010000 */
[C---:B------:R-:W-:Y:S01]  /*23670*/  HMMA.16816.F32 R8, R32.reuse, R42, R8 ;  /* 0x0000002a2008723c */ /* 0x040fe20000001808 */
[----:B------:R-:W3:Y:S01]  /*23680*/  MUFU.EX2 R145, R145 ;  /* 0x0000009100917308 */ /* 0x000ee20000000800 */
[----:B------:R-:W4:Y:S02]  /*23690*/  LDSM.16.MT88.4 R40, [R228+0xc000] ;  /* 0x00c00000e428783b */ /* 0x000f240000004200 */
[----:B------:R-:W-:Y:S02]  /*236a0*/  FADD.FTZ R161, R159, R161 ;  /* 0x000000a19fa17221 */ /* 0x000fe40000010000 */
[----:B------:R-:W-:Y:S02]  /*236b0*/  FADD.FTZ R160, R162, R160 ;  /* 0x000000a0a2a07221 */ /* 0x000fe40000010000 */
[C---:B------:R-:W-:Y:S02]  /*236c0*/  HMMA.16816.F32 R12, R32.reuse, R140, R12 ;  /* 0x0000008c200c723c */ /* 0x040fe4000000180c */
[----:B------:R-:W-:Y:S01]  /*236d0*/  LDSM.16.MT88.4 R156, [R228+0x11800] ;  /* 0x01180000e49c783b */ /* 0x000fe20000004200 */
[----:B------:R-:W-:Y:S01]  /*236e0*/  MUFU.EX2 R146, R146 ;  /* 0x0000009200927308 */ /* 0x000fe20000000800 */
[----:B------:R-:W-:Y:S03]  /*236f0*/  FADD.FTZ R160, R163, R160 ;  /* 0x000000a0a3a07221 */ /* 0x000fe60000010000 */
[--C-:B------:R-:W-:Y:S01]  /*23700*/  FFMA.FTZ R140, R51, c[0x0][0x23c], -R165.reuse ;  /* 0x00008f00338c7a23 */ /* 0x100fe200000108a5 */
[C---:B------:R-:W-:Y:S02]  /*23710*/  HMMA.16816.F32 R16, R32.reuse, R142, R16 ;  /* 0x0000008e2010723c */ /* 0x040fe40000001810 */
[----:B------:R-:W5:Y:S02]  /*23720*/  LDSM.16.MT88.4 R48, [R227+0xc000] ;  /* 0x00c00000e330783b */ /* 0x000f640000004200 */
[--C-:B------:R-:W-:Y:S01]  /*23730*/  FFMA.FTZ R141, R63, c[0x0][0x23c], -R165.reuse ;  /* 0x00008f003f8d7a23 */ /* 0x100fe200000108a5 */
[----:B------:R-:W1:Y:S01]  /*23740*/  MUFU.EX2 R136, R136 ;  /* 0x0000008800887308 */ /* 0x000e620000000800 */
[--C-:B------:R-:W-:Y:S02]  /*23750*/  FFMA.FTZ R63, R64, c[0x0][0x23c], -R172.reuse ;  /* 0x00008f00403f7a23 */ /* 0x100fe400000108ac */
[C---:B--2---:R-:W-:Y:S04]  /*23760*/  HMMA.16816.F32 R20, R32.reuse, R36, R20 ;  /* 0x000000242014723c */ /* 0x044fe80000001814 */
[--C-:B------:R-:W-:Y:S02]  /*23770*/  FFMA.FTZ R64, R65, c[0x0][0x23c], -R172.reuse ;  /* 0x00008f0041407a23 */ /* 0x100fe400000108ac */
[--C-:B------:R-:W-:Y:S01]  /*23780*/  FFMA.FTZ R65, R66, c[0x0][0x23c], -R165.reuse ;  /* 0x00008f0042417a23 */ /* 0x100fe200000108a5 */
[----:B------:R-:W-:Y:S01]  /*23790*/  MUFU.EX2 R137, R137 ;  /* 0x0000008900897308 */ /* 0x000fe20000000800 */
[C---:B------:R-:W-:Y:S01]  /*237a0*/  HMMA.16816.F32 R24, R32.reuse, R38, R24 ;  /* 0x000000262018723c */ /* 0x040fe20000001818 */
[----:B------:R-:W2:Y:S03]  /*237b0*/  LDSM.16.MT88.4 R36, [R226+0xc000] ;  /* 0x00c00000e224783b */ /* 0x000ea60000004200 */
[--C-:B------:R-:W-:Y:S02]  /*237c0*/  FFMA.FTZ R66, R67, c[0x0][0x23c], -R165.reuse ;  /* 0x00008f0043427a23 */ /* 0x100fe400000108a5 */
[--C-:B------:R-:W-:Y:S02]  /*237d0*/  FFMA.FTZ R67, R68, c[0x0][0x23c], -R172.reuse ;  /* 0x00008f0044437a23 */ /* 0x100fe400000108ac */
[C---:B------:R-:W-:Y:S01]  /*237e0*/  HMMA.16816.F32 R28, R32.reuse, R44, R28 ;  /* 0x0000002c201c723c */ /* 0x040fe2000000181c */
[----:B------:R-:W2:Y:S03]  /*237f0*/  MUFU.EX2 R138, R138 ;  /* 0x0000008a008a7308 */ /* 0x000ea60000000800 */
[--C-:B------:R-:W-:Y:S02]  /*23800*/  FFMA.FTZ R68, R69, c[0x0][0x23c], -R172.reuse ;  /* 0x00008f0045447a23 */ /* 0x100fe400000108ac */
[----:B------:R-:W-:Y:S02]  /*23810*/  FFMA.FTZ R69, R71, c[0x0][0x23c], -R165 ;  /* 0x00008f0047457a23 */ /* 0x000fe400000108a5 */
[----:B------:R-:W-:Y:S01]  /*23820*/  HMMA.16816.F32 R132, R32, R46, R132 ;  /* 0x0000002e2084723c */ /* 0x000fe20000001884 */
[----:B------:R-:W2:Y:S02]  /*23830*/  LDSM.16.MT88.4 R44, [R225+0xc000] ;  /* 0x00c00000e12c783b */ /* 0x000ea40000004200 */
[----:B------:R-:W-:Y:S01]  /*23840*/  MUFU.EX2 R139, R139 ;  /* 0x0000008b008b7308 */ /* 0x000fe20000000800 */
[--C-:B------:R-:W-:Y:S02]  /*23850*/  FFMA.FTZ R71, R72, c[0x0][0x23c], -R172.reuse ;  /* 0x00008f0048477a23 */ /* 0x100fe400000108ac */
[----:B------:R-:W-:Y:S01]  /*23860*/  FFMA.FTZ R72, R73, c[0x0][0x23c], -R172 ;  /* 0x00008f0049487a23 */ /* 0x000fe200000108ac */
[----:B------:R-:W-:Y:S01]  /*23870*/  F2FP.PACK_AB R34, R148, R149 ;  /* 0x000000959422723e */ /* 0x000fe200000000ff */
[----:B------:R-:W-:Y:S01]  /*23880*/  FADD.FTZ R149, R149, R160 ;  /* 0x000000a095957221 */ /* 0x000fe20000010000 */
[----:B-1----:R-:W-:Y:S03]  /*23890*/  F2FP.PACK_AB R35, R150, R151 ;  /* 0x000000979623723e */ /* 0x002fe600000000ff */
[----:B------:R-:W-:Y:S01]  /*238a0*/  F2FP.PACK_AB R32, R163, R162 ;  /* 0x000000a2a320723e */ /* 0x000fe200000000ff */
[----:B------:R-:W1:Y:S01]  /*238b0*/  MUFU.EX2 R140, R140 ;  /* 0x0000008c008c7308 */ /* 0x000e620000000800 */
[C---:B------:R-:W-:Y:S01]  /*238c0*/  F2FP.PACK_AB R33, R153.reuse, R152 ;  /* 0x000000989921723e */ /* 0x040fe200000000ff */
[----:B------:R-:W-:Y:S02]  /*238d0*/  FADD.FTZ R149, R148, R149 ;  /* 0x0000009594957221 */ /* 0x000fe40000010000 */
[----:B------:R-:W-:Y:S02]  /*238e0*/  FADD.FTZ R152, R152, R161 ;  /* 0x000000a198987221 */ /* 0x000fe40000010000 */
[--C-:B------:R-:W-:Y:S02]  /*238f0*/  FFMA.FTZ R73, R74, c[0x0][0x23c], -R165.reuse ;  /* 0x00008f004a497a23 */ /* 0x100fe400000108a5 */
[C---:B----4-:R-:W-:Y:S02]  /*23900*/  HMMA.16816.F32 R4, R32.reuse, R40, R4 ;  /* 0x000000282004723c */ /* 0x050fe40000001804 */
[----:B------:R-:W-:Y:S01]  /*23910*/  MUFU.EX2 R52, R52 ;  /* 0x0000003400347308 */ /* 0x000fe20000000800 */
[----:B------:R-:W-:Y:S02]  /*23920*/  FADD.FTZ R152, R153, R152 ;  /* 0x0000009899987221 */ /* 0x000fe40000010000 */
[----:B------:R-:W-:Y:S02]  /*23930*/  FFMA.FTZ R74, R75, c[0x0][0x23c], -R165 ;  /* 0x00008f004b4a7a23 */ /* 0x000fe400000108a5 */
[----:B------:R-:W-:Y:S01]  /*23940*/  FADD.FTZ R151, R151, R152 ;  /* 0x0000009897977221 */ /* 0x000fe20000010000 */
[C---:B------:R-:W-:Y:S01]  /*23950*/  HMMA.16816.F32 R8, R32.reuse, R42, R8 ;  /* 0x0000002a2008723c */ /* 0x040fe20000001808 */
[----:B------:R-:W4:Y:S03]  /*23960*/  LDSM.16.MT88.4 R40, [R228+0xc800] ;  /* 0x00c80000e428783b */ /* 0x000f260000004200 */
[----:B------:R-:W1:Y:S01]  /*23970*/  MUFU.EX2 R53, R53 ;  /* 0x0000003500357308 */ /* 0x000e620000000800 */
[----:B------:R-:W-:Y:S02]  /*23980*/  FADD.FTZ R151, R150, R151 ;  /* 0x0000009796977221 */ /* 0x000fe40000010000 */
[--C-:B------:R-:W-:Y:S01]  /*23990*/  FFMA.FTZ R75, R76, c[0x0][0x23c], -R172.reuse ;  /* 0x00008f004c4b7a23 */ /* 0x100fe200000108ac */
[C---:B-----5:R-:W-:Y:S04]  /*239a0*/  HMMA.16816.F32 R12, R32.reuse, R48, R12 ;  /* 0x00000030200c723c */ /* 0x060fe8000000180c */
[--C-:B------:R-:W-:Y:S02]  /*239b0*/  FFMA.FTZ R76, R77, c[0x0][0x23c], -R172.reuse ;  /* 0x00008f004d4c7a23 */ /* 0x100fe400000108ac */
[----:B------:R-:W-:Y:S01]  /*239c0*/  MUFU.EX2 R54, R54 ;  /* 0x0000003600367308 */ /* 0x000fe20000000800 */
[--C-:B------:R-:W-:Y:S01]  /*239d0*/  FFMA.FTZ R77, R78, c[0x0][0x23c], -R165.reuse ;  /* 0x00008f004e4d7a23 */ /* 0x100fe200000108a5 */
[C---:B------:R-:W-:Y:S01]  /*239e0*/  HMMA.16816.F32 R16, R32.reuse, R50, R16 ;  /* 0x000000322010723c */ /* 0x040fe20000001810 */
[----:B------:R-:W5:Y:S03]  /*239f0*/  LDSM.16.MT88.4 R48, [R227+0xc800] ;  /* 0x00c80000e330783b */ /* 0x000f660000004200 */
[--C-:B------:R-:W-:Y:S02]  /*23a00*/  FFMA.FTZ R78, R79, c[0x0][0x23c], -R165.reuse ;  /* 0x00008f004f4e7a23 */ /* 0x100fe400000108a5 */
[--C-:B------:R-:W-:Y:S02]  /*23a10*/  FFMA.FTZ R79, R80, c[0x0][0x23c], -R172.reuse ;  /* 0x00008f00504f7a23 */ /* 0x100fe400000108ac */
[----:B------:R-:W1:Y:S01]  /*23a20*/  MUFU.EX2 R55, R55 ;  /* 0x0000003700377308 */ /* 0x000e620000000800 */
[C---:B--2---:R-:W-:Y:S03]  /*23a30*/  HMMA.16816.F32 R20, R32.reuse, R36, R20 ;  /* 0x000000242014723c */ /* 0x044fe60000001814 */
[--C-:B------:R-:W-:Y:S02]  /*23a40*/  FFMA.FTZ R80, R81, c[0x0][0x23c], -R172.reuse ;  /* 0x00008f0051507a23 */ /* 0x100fe400000108ac */
[--C-:B------:R-:W-:Y:S02]  /*23a50*/  FFMA.FTZ R81, R83, c[0x0][0x23c], -R165.reuse ;  /* 0x00008f0053517a23 */ /* 0x100fe400000108a5 */
[--C-:B------:R-:W-:Y:S01]  /*23a60*/  FFMA.FTZ R83, R84, c[0x0][0x23c], -R172.reuse ;  /* 0x00008f0054537a23 */ /* 0x100fe200000108ac */
[C---:B------:R-:W-:Y:S01]  /*23a70*/  HMMA.16816.F32 R24, R32.reuse, R38, R24 ;  /* 0x000000262018723c */ /* 0x040fe20000001818 */
[----:B------:R-:W-:Y:S01]  /*23a80*/  MUFU.EX2 R56, R56 ;  /* 0x0000003800387308 */ /* 0x000fe20000000800 */
[----:B------:R-:W2:Y:S02]  /*23a90*/  LDSM.16.MT88.4 R36, [R226+0xc800] ;  /* 0x00c80000e224783b */ /* 0x000ea40000004200 */
[--C-:B------:R-:W-:Y:S02]  /*23aa0*/  FFMA.FTZ R84, R85, c[0x0][0x23c], -R172.reuse ;  /* 0x00008f0055547a23 */ /* 0x100fe400000108ac */
[--C-:B------:R-:W-:Y:S02]  /*23ab0*/  FFMA.FTZ R85, R86, c[0x0][0x23c], -R165.reuse ;  /* 0x00008f0056557a23 */ /* 0x100fe400000108a5 */
[C---:B------:R-:W-:Y:S03]  /*23ac0*/  HMMA.16816.F32 R28, R32.reuse, R44, R28 ;  /* 0x0000002c201c723c */ /* 0x040fe6000000181c */
[----:B------:R-:W2:Y:S01]  /*23ad0*/  MUFU.EX2 R57, R57 ;  /* 0x0000003900397308 */ /* 0x000ea20000000800 */
[--C-:B------:R-:W-:Y:S02]  /*23ae0*/  FFMA.FTZ R86, R87, c[0x0][0x23c], -R165.reuse ;  /* 0x00008f0057567a23 */ /* 0x100fe400000108a5 */
[--C-:B------:R-:W-:Y:S02]  /*23af0*/  FFMA.FTZ R87, R88, c[0x0][0x23c], -R172.reuse ;  /* 0x00008f0058577a23 */ /* 0x100fe400000108ac */
[----:B------:R-:W-:Y:S01]  /*23b00*/  HMMA.16816.F32 R132, R32, R46, R132 ;  /* 0x0000002e2084723c */ /* 0x000fe20000001884 */
[----:B------:R-:W2:Y:S03]  /*23b10*/  LDSM.16.MT88.4 R44, [R225+0xc800] ;  /* 0x00c80000e12c783b */ /* 0x000ea60000004200 */
[--C-:B------:R-:W-:Y:S01]  /*23b20*/  FFMA.FTZ R88, R89, c[0x0][0x23c], -R172.reuse ;  /* 0x00008f0059587a23 */ /* 0x100fe200000108ac */
[----:B------:R-:W-:Y:S01]  /*23b30*/  MUFU.EX2 R58, R58 ;  /* 0x0000003a003a7308 */ /* 0x000fe20000000800 */
[----:B------:R-:W-:Y:S01]  /*23b40*/  FFMA.FTZ R89, R90, c[0x0][0x23c], -R165 ;  /* 0x00008f005a597a23 */ /* 0x000fe200000108a5 */
[----:B---3--:R-:W-:Y:S01]  /*23b50*/  F2FP.PACK_AB R32, R145, R144 ;  /* 0x000000909120723e */ /* 0x008fe200000000ff */
[----:B------:R-:W-:Y:S01]  /*23b60*/  FADD.FTZ R144, R144, R149 ;  /* 0x0000009590907221 */ /* 0x000fe20000010000 */
[----:B------:R-:W-:Y:S03]  /*23b70*/  F2FP.PACK_AB R33, R136, R146 ;  /* 0x000000928821723e */ /* 0x000fe600000000ff */
[----:B------:R-:W-:Y:S01]  /*23b80*/  F2FP.PACK_AB R34, R138, R137 ;  /* 0x000000898a22723e */ /* 0x000fe200000000ff */
[----:B------:R-:W-:Y:S01]  /*23b90*/  FADD.FTZ R146, R146, R151 ;  /* 0x0000009792927221 */ /* 0x000fe20000010000 */
[----:B-1----:R-:W-:Y:S01]  /*23ba0*/  F2FP.PACK_AB R35, R140, R139 ;  /* 0x0000008b8c23723e */ /* 0x002fe200000000ff */
[----:B------:R-:W1:Y:S01]  /*23bb0*/  MUFU.EX2 R59, R59 ;  /* 0x0000003b003b7308 */ /* 0x000e620000000800 */
[----:B------:R-:W-:Y:S01]  /*23bc0*/  LDSM.16.MT88.4 R148, [R227+0x11800] ;  /* 0x01180000e394783b */ /* 0x000fe20000004200 */
[--C-:B------:R-:W-:Y:S02]  /*23bd0*/  FFMA.FTZ R90, R91, c[0x0][0x23c], -R165.reuse ;  /* 0x00008f005b5a7a23 */ /* 0x100fe400000108a5 */
[--C-:B------:R-:W-:Y:S02]  /*23be0*/  FFMA.FTZ R91, R93, c[0x0][0x23c], -R172.reuse ;  /* 0x00008f005d5b7a23 */ /* 0x100fe400000108ac */
[C---:B----4-:R-:W-:Y:S03]  /*23bf0*/  HMMA.16816.F32 R4, R32.reuse, R40, R4 ;  /* 0x000000282004723c */ /* 0x050fe60000001804 */
[--C-:B------:R-:W-:Y:S01]  /*23c00*/  FFMA.FTZ R93, R94, c[0x0][0x23c], -R165.reuse ;  /* 0x00008f005e5d7a23 */ /* 0x100fe200000108a5 */
[----:B------:R-:W-:Y:S01]  /*23c10*/  MUFU.EX2 R60, R60 ;  /* 0x0000003c003c7308 */ /* 0x000fe20000000800 */
[--C-:B------:R-:W-:Y:S02]  /*23c20*/  FFMA.FTZ R94, R95, c[0x0][0x23c], -R165.reuse ;  /* 0x00008f005f5e7a23 */ /* 0x100fe400000108a5 */
[--C-:B------:R-:W-:Y:S01]  /*23c30*/  FFMA.FTZ R95, R96, c[0x0][0x23c], -R172.reuse ;  /* 0x00008f00605f7a23 */ /* 0x100fe200000108ac */
[C---:B------:R-:W-:Y:S01]  /*23c40*/  HMMA.16816.F32 R8, R32.reuse, R42, R8 ;  /* 0x0000002a2008723c */ /* 0x040fe20000001808 */
[----:B------:R-:W3:Y:S03]  /*23c50*/  LDSM.16.MT88.4 R40, [R228+0xd000] ;  /* 0x00d00000e428783b */ /* 0x000ee60000004200 */
[--C-:B------:R-:W-:Y:S02]  /*23c60*/  FFMA.FTZ R96, R97, c[0x0][0x23c], -R172.reuse ;  /* 0x00008f0061607a23 */ /* 0x100fe400000108ac */
[----:B------:R-:W-:Y:S01]  /*23c70*/  MUFU.EX2 R61, R61 ;  /* 0x0000003d003d7308 */ /* 0x000fe20000000800 */
[--C-:B------:R-:W-:Y:S01]  /*23c80*/  FFMA.FTZ R97, R98, c[0x0][0x23c], -R165.reuse ;  /* 0x00008f0062617a23 */ /* 0x100fe200000108a5 */
[C---:B-----5:R-:W-:Y:S04]  /*23c90*/  HMMA.16816.F32 R12, R32.reuse, R48, R12 ;  /* 0x00000030200c723c */ /* 0x060fe8000000180c */
[--C-:B------:R-:W-:Y:S02]  /*23ca0*/  FFMA.FTZ R98, R99, c[0x0][0x23c], -R165.reuse ;  /* 0x00008f0063627a23 */ /* 0x100fe400000108a5 */
[--C-:B------:R-:W-:Y:S02]  /*23cb0*/  FFMA.FTZ R99, R100, c[0x0][0x23c], -R172.reuse ;  /* 0x00008f0064637a23 */ /* 0x100fe400000108ac */
[----:B------:R-:W4:Y:S01]  /*23cc0*/  MUFU.EX2 R62, R62 ;  /* 0x0000003e003e7308 */ /* 0x000f220000000800 */
[C---:B------:R-:W-:Y:S01]  /*23cd0*/  HMMA.16816.F32 R16, R32.reuse, R50, R16 ;  /* 0x000000322010723c */ /* 0x040fe20000001810 */
[----:B------:R-:W5:Y:S02]  /*23ce0*/  LDSM.16.MT88.4 R48, [R227+0xd000] ;  /* 0x00d00000e330783b */ /* 0x000f640000004200 */
[--C-:B------:R-:W-:Y:S02]  /*23cf0*/  FFMA.FTZ R100, R101, c[0x0][0x23c], -R172.reuse ;  /* 0x00008f0065647a23 */ /* 0x100fe400000108ac */
[--C-:B------:R-:W-:Y:S02]  /*23d00*/  FFMA.FTZ R101, R102, c[0x0][0x23c], -R165.reuse ;  /* 0x00008f0066657a23 */ /* 0x100fe400000108a5 */
[--C-:B------:R-:W-:Y:S01]  /*23d10*/  FFMA.FTZ R102, R103, c[0x0][0x23c], -R165.reuse ;  /* 0x00008f0067667a23 */ /* 0x100fe200000108a5 */
[C---:B--2---:R-:W-:Y:S01]  /*23d20*/  HMMA.16816.F32 R20, R32.reuse, R36, R20 ;  /* 0x000000242014723c */ /* 0x044fe20000001814 */
[----:B------:R-:W2:Y:S03]  /*23d30*/  MUFU.EX2 R141, R141 ;  /* 0x0000008d008d7308 */ /* 0x000ea60000000800 */
        /* <DEDUP_REMOVED lines=15> */
[----:B------:R-:W-:Y:S01]  /*23e30*/  MUFU.EX2 R65, R65 ;  /* 0x0000004100417308 */ /* 0x000fe20000000800 */
[----:B------:R-:W-:Y:S01]  /*23e40*/  F2FP.PACK_AB R32, R53, R52 ;  /* 0x000000343520723e */ /* 0x000fe200000000ff */
[----:B------:R-:W-:Y:S03]  /*23e50*/  FFMA.FTZ R114, R116, c[0x0][0x23c], -R172 ;  /* 0x00008f0074727a23 */ /* 0x000fe600000108ac */
[----:B------:R-:W-:Y:S01]  /*23e60*/  F2FP.PACK_AB R33, R55, R54 ;  /* 0x000000363721723e */ /* 0x000fe200000000ff */
[----:B------:R-:W-:Y:S01]  /*23e70*/  FFMA.FTZ R116, R122, c[0x0][0x23c], -R165 ;  /* 0x00008f007a747a23 */ /* 0x000fe200000108a5 */
[----:B------:R-:W-:Y:S01]  /*23e80*/  F2FP.PACK_AB R34, R57, R56 ;  /* 0x000000383922723e */ /* 0x000fe200000000ff */
[----:B------:R-:W-:Y:S01]  /*23e90*/  FADD.FTZ R146, R136, R146 ;  /* 0x0000009288927221 */ /* 0x000fe20000010000 */
[----:B-1----:R-:W-:Y:S01]  /*23ea0*/  F2FP.PACK_AB R35, R59, R58 ;  /* 0x0000003a3b23723e */ /* 0x002fe200000000ff */
[----:B------:R-:W1:Y:S01]  /*23eb0*/  MUFU.EX2 R66, R66 ;  /* 0x0000004200427308 */ /* 0x000e620000000800 */
[----:B------:R-:W-:Y:S02]  /*23ec0*/  FADD.FTZ R144, R145, R144 ;  /* 0x0000009091907221 */ /* 0x000fe40000010000 */
[----:B------:R-:W-:Y:S02]  /*23ed0*/  FADD.FTZ R146, R139, R146 ;  /* 0x000000928b927221 */ /* 0x000fe40000010000 */
[----:B------:R-:W-:Y:S01]  /*23ee0*/  FADD.FTZ R137, R137, R144 ;  /* 0x0000009089897221 */ /* 0x000fe20000010000 */
[C---:B---3--:R-:W-:Y:S03]  /*23ef0*/  HMMA.16816.F32 R4, R32.reuse, R40, R4 ;  /* 0x000000282004723c */ /* 0x048fe60000001804 */
[----:B------:R-:W-:Y:S01]  /*23f00*/  FADD.FTZ R140, R140, R146 ;  /* 0x000000928c8c7221 */ /* 0x000fe20000010000 */
[----:B------:R-:W3:Y:S01]  /*23f10*/  MUFU.EX2 R67, R67 ;  /* 0x0000004300437308 */ /* 0x000ee20000000800 */
[----:B------:R-:W-:Y:S02]  /*23f20*/  FADD.FTZ R137, R138, R137 ;  /* 0x000000898a897221 */ /* 0x000fe40000010000 */
[----:B------:R-:W-:Y:S01]  /*23f30*/  FADD.FTZ R140, R54, R140 ;  /* 0x0000008c368c7221 */ /* 0x000fe20000010000 */
[C---:B------:R-:W-:Y:S01]  /*23f40*/  HMMA.16816.F32 R8, R32.reuse, R42, R8 ;  /* 0x0000002a2008723c */ /* 0x040fe20000001808 */
[----:B------:R-:W1:Y:S03]  /*23f50*/  LDSM.16.MT88.4 R40, [R228+0xd800] ;  /* 0x00d80000e428783b */ /* 0x000e660000004200 */
[----:B------:R-:W-:Y:S02]  /*23f60*/  FADD.FTZ R55, R55, R140 ;  /* 0x0000008c37377221 */ /* 0x000fe40000010000 */
[----:B------:R-:W1:Y:S01]  /*23f70*/  MUFU.EX2 R68, R68 ;  /* 0x0000004400447308 */ /* 0x000e620000000800 */
[----:B------:R-:W-:Y:S01]  /*23f80*/  FADD.FTZ R52, R52, R137 ;  /* 0x0000008934347221 */ /* 0x000fe20000010000 */
[C---:B-----5:R-:W-:Y:S04]  /*23f90*/  HMMA.16816.F32 R12, R32.reuse, R48, R12 ;  /* 0x00000030200c723c */ /* 0x060fe8000000180c */
[----:B------:R-:W-:Y:S02]  /*23fa0*/  FADD.FTZ R53, R53, R52 ;  /* 0x0000003435357221 */ /* 0x000fe40000010000 */
[----:B------:R-:W-:Y:S02]  /*23fb0*/  FFMA.FTZ R54, R126, c[0x0][0x23c], -R165 ;  /* 0x00008f007e367a23 */ /* 0x000fe400000108a5 */
[----:B------:R-:W-:Y:S01]  /*23fc0*/  MUFU.EX2 R70, R70 ;  /* 0x0000004600467308 */ /* 0x000fe20000000800 */
[C---:B------:R-:W-:Y:S01]  /*23fd0*/  HMMA.16816.F32 R16, R32.reuse, R50, R16 ;  /* 0x000000322010723c */ /* 0x040fe20000001810 */
[----:B------:R-:W5:Y:S02]  /*23fe0*/  LDSM.16.MT88.4 R48, [R227+0xd800] ;  /* 0x00d80000e330783b */ /* 0x000f640000004200 */
[----:B------:R-:W-:Y:S02]  /*23ff0*/  FADD.FTZ R56, R56, R53 ;  /* 0x0000003538387221 */ /* 0x000fe40000010000 */
[----:B------:R-:W-:Y:S02]  /*24000*/  FFMA.FTZ R53, R125, c[0x0][0x23c], -R172 ;  /* 0x00008f007d357a23 */ /* 0x000fe400000108ac */
[----:B------:R-:W-:Y:S01]  /*24010*/  FADD.FTZ R55, R58, R55 ;  /* 0x000000373a377221 */ /* 0x000fe20000010000 */
[C---:B--2---:R-:W-:Y:S01]  /*24020*/  HMMA.16816.F32 R20, R32.reuse, R36, R20 ;  /* 0x000000242014723c */ /* 0x044fe20000001814 */
[----:B------:R-:W2:Y:S03]  /*24030*/  MUFU.EX2 R69, R69 ;  /* 0x0000004500457308 */ /* 0x000ea60000000800 */
[----:B------:R-:W-:Y:S02]  /*24040*/  FADD.FTZ R59, R59, R55 ;  /* 0x000000373b3b7221 */ /* 0x000fe40000010000 */
[----:B------:R-:W-:Y:S02]  /*24050*/  FFMA.FTZ R55, R127, c[0x0][0x23c], -R165 ;  /* 0x00008f007f377a23 */ /* 0x000fe400000108a5 */
[C---:B------:R-:W-:Y:S01]  /*24060*/  HMMA.16816.F32 R24, R32.reuse, R38, R24 ;  /* 0x000000262018723c */ /* 0x040fe20000001818 */
[----:B------:R-:W2:Y:S02]  /*24070*/  LDSM.16.MT88.4 R36, [R226+0xd800] ;  /* 0x00d80000e224783b */ /* 0x000ea40000004200 */
[----:B------:R-:W-:Y:S01]  /*24080*/  MUFU.EX2 R71, R71 ;  /* 0x0000004700477308 */ /* 0x000fe20000000800 */
[----:B----4-:R-:W-:Y:S02]  /*24090*/  FADD.FTZ R59, R62, R59 ;  /* 0x0000003b3e3b7221 */ /* 0x010fe40000010000 */
[----:B------:R-:W-:Y:S02]  /*240a0*/  FADD.FTZ R56, R57, R56 ;  /* 0x0000003839387221 */ /* 0x000fe40000010000 */
[C---:B------:R-:W-:Y:S04]  /*240b0*/  HMMA.16816.F32 R28, R32.reuse, R44, R28 ;  /* 0x0000002c201c723c */ /* 0x040fe8000000181c */
[----:B------:R-:W-:Y:S01]  /*240c0*/  FADD.FTZ R56, R60, R56 ;  /* 0x000000383c387221 */ /* 0x000fe20000010000 */
[----:B------:R-:W4:Y:S03]  /*240d0*/  MUFU.EX2 R72, R72 ;  /* 0x0000004800487308 */ /* 0x000f260000000800 */
[----:B------:R-:W-:Y:S01]  /*240e0*/  HMMA.16816.F32 R132, R32, R46, R132 ;  /* 0x0000002e2084723c */ /* 0x000fe20000001884 */
[----:B------:R-:W2:Y:S06]  /*240f0*/  LDSM.16.MT88.4 R44, [R225+0xd800] ;  /* 0x00d80000e12c783b */ /* 0x000eac0000004200 */
[----:B------:R-:W-:Y:S01]  /*24100*/  MUFU.EX2 R73, R73 ;  /* 0x0000004900497308 */ /* 0x000fe20000000800 */
[C---:B------:R-:W-:Y:S01]  /*24110*/  F2FP.PACK_AB R32, R61.reuse, R60 ;  /* 0x0000003c3d20723e */ /* 0x040fe200000000ff */
[----:B------:R-:W-:Y:S03]  /*24120*/  FADD.FTZ R61, R61, R56 ;  /* 0x000000383d3d7221 */ /* 0x000fe60000010000 */
[C---:B------:R-:W-:Y:S01]  /*24130*/  F2FP.PACK_AB R33, R141.reuse, R62 ;  /* 0x0000003e8d21723e */ /* 0x040fe200000000ff */
[----:B------:R-:W-:Y:S01]  /*24140*/  FADD.FTZ R141, R141, R59 ;  /* 0x0000003b8d8d7221 */ /* 0x000fe20000010000 */
[----:B------:R-:W-:Y:S01]  /*24150*/  F2FP.PACK_AB R34, R64, R63 ;  /* 0x0000003f4022723e */ /* 0x000fe200000000ff */
[----:B------:R-:W-:Y:S01]  /*24160*/  FFMA.FTZ R56, R128, c[0x0][0x23c], -R172 ;  /* 0x00008f0080387a23 */ /* 0x000fe200000108ac */
[C---:B-1----:R-:W-:Y:S01]  /*24170*/  F2FP.PACK_AB R35, R66.reuse, R65 ;  /* 0x000000414223723e */ /* 0x042fe200000000ff */
[----:B------:R-:W-:Y:S01]  /*24180*/  FADD.FTZ R141, R65, R141 ;  /* 0x0000008d418d7221 */ /* 0x000fe20000010000 */
[----:B------:R-:W1:Y:S01]  /*24190*/  MUFU.EX2 R74, R74 ;  /* 0x0000004a004a7308 */ /* 0x000e620000000800 */
[----:B------:R-:W-:Y:S02]  /*241a0*/  FADD.FTZ R61, R63, R61 ;  /* 0x0000003d3f3d7221 */ /* 0x000fe40000010000 */
[----:B------:R-:W-:Y:S02]  /*241b0*/  FADD.FTZ R141, R66, R141 ;  /* 0x0000008d428d7221 */ /* 0x000fe40000010000 */
[C---:B------:R-:W-:Y:S03]  /*241c0*/  HMMA.16816.F32 R4, R32.reuse, R40, R4 ;  /* 0x000000282004723c */ /* 0x040fe60000001804 */
[----:B------:R-:W-:Y:S02]  /*241d0*/  FADD.FTZ R64, R64, R61 ;  /* 0x0000003d40407221 */ /* 0x000fe40000010000 */
[----:B------:R-:W1:Y:S02]  /*241e0*/  MUFU.EX2 R75, R75 ;  /* 0x0000004b004b7308 */ /* 0x000e640000000800 */
[----:B---3--:R-:W-:Y:S01]  /*241f0*/  FADD.FTZ R64, R67, R64 ;  /* 0x0000004043407221 */ /* 0x008fe20000010000 */
[C---:B------:R-:W-:Y:S01]  /*24200*/  HMMA.16816.F32 R8, R32.reuse, R42, R8 ;  /* 0x0000002a2008723c */ /* 0x040fe20000001808 */
[----:B------:R-:W3:Y:S06]  /*24210*/  LDSM.16.MT88.4 R40, [R228+0xe000] ;  /* 0x00e00000e428783b */ /* 0x000eec0000004200 */
[----:B------:R-:W1:Y:S01]  /*24220*/  MUFU.EX2 R76, R76 ;  /* 0x0000004c004c7308 */ /* 0x000e620000000800 */
[C---:B-----5:R-:W-:Y:S08]  /*24230*/  HMMA.16816.F32 R12, R32.reuse, R48, R12 ;  /* 0x00000030200c723c */ /* 0x060ff0000000180c */
[C---:B------:R-:W-:Y:S01]  /*24240*/  HMMA.16816.F32 R16, R32.reuse, R50, R16 ;  /* 0x000000322010723c */ /* 0x040fe20000001810 */
[----:B------:R-:W5:Y:S01]  /*24250*/  LDSM.16.MT88.4 R48, [R227+0xe000] ;  /* 0x00e00000e330783b */ /* 0x000f620000004200 */
[----:B------:R-:W-:Y:S06]  /*24260*/  MUFU.EX2 R77, R77 ;  /* 0x0000004d004d7308 */ /* 0x000fec0000000800 */
[C---:B--2---:R-:W-:Y:S04]  /*24270*/  HMMA.16816.F32 R20, R32.reuse, R36, R20 ;  /* 0x000000242014723c */ /* 0x044fe80000001814 */
[----:B------:R-:W2:Y:S04]  /*24280*/  MUFU.EX2 R78, R78 ;  /* 0x0000004e004e7308 */ /* 0x000ea80000000800 */
[C---:B------:R-:W-:Y:S01]  /*24290*/  HMMA.16816.F32 R24, R32.reuse, R38, R24 ;  /* 0x000000262018723c */ /* 0x040fe20000001818 */
[----:B------:R-:W2:Y:S05]  /*242a0*/  LDSM.16.MT88.4 R36, [R226+0xe000] ;  /* 0x00e00000e224783b */ /* 0x000eaa0000004200 */
[----:B------:R-:W-:Y:S02]  /*242b0*/  MUFU.EX2 R79, R79 ;  /* 0x0000004f004f7308 */ /* 0x000fe40000000800 */
[C---:B------:R-:W-:Y:S08]  /*242c0*/  HMMA.16816.F32 R28, R32.reuse, R44, R28 ;  /* 0x0000002c201c723c */ /* 0x040ff0000000181c */
[----:B------:R-:W-:Y:S01]  /*242d0*/  HMMA.16816.F32 R132, R32, R46, R132 ;  /* 0x0000002e2084723c */ /* 0x000fe20000001884 */
[----:B------:R-:W2:Y:S01]  /*242e0*/  LDSM.16.MT88.4 R44, [R225+0xe000] ;  /* 0x00e00000e12c783b */ /* 0x000ea20000004200 */
[----:B------:R-:W2:Y:S05]  /*242f0*/  MUFU.EX2 R80, R80 ;  /* 0x0000005000507308 */ /* 0x000eaa0000000800 */
[C---:B------:R-:W-:Y:S01]  /*24300*/  F2FP.PACK_AB R32, R68.reuse, R67 ;  /* 0x000000434420723e */ /* 0x040fe200000000ff */
[----:B------:R-:W-:Y:S01]  /*24310*/  FADD.FTZ R68, R68, R64 ;  /* 0x0000004044447221 */ /* 0x000fe20000010000 */
[----:B------:R-:W-:Y:S03]  /*24320*/  F2FP.PACK_AB R33, R69, R70 ;  /* 0x000000464521723e */ /* 0x000fe600000000ff */
[----:B----4-:R-:W-:Y:S01]  /*24330*/  F2FP.PACK_AB R34, R72, R71 ;  /* 0x000000474822723e */ /* 0x010fe200000000ff */
[----:B------:R-:W-:Y:S01]  /*24340*/  MUFU.EX2 R82, R82 ;  /* 0x0000005200527308 */ /* 0x000fe20000000800 */
[----:B-1----:R-:W-:Y:S01]  /*24350*/  F2FP.PACK_AB R35, R74, R73 ;  /* 0x000000494a23723e */ /* 0x002fe200000000ff */
[----:B------:R-:W-:Y:S02]  /*24360*/  FADD.FTZ R70, R70, R141 ;  /* 0x0000008d46467221 */ /* 0x000fe40000010000 */
[----:B------:R-:W-:Y:S01]  /*24370*/  LDSM.16.MT88.4 R140, [R226+0x11800] ;  /* 0x01180000e28c783b */ /* 0x000fe20000004200 */
[----:B------:R-:W-:Y:S02]  /*24380*/  FADD.FTZ R68, R71, R68 ;  /* 0x0000004447447221 */ /* 0x000fe40000010000 */
[----:B------:R-:W-:Y:S01]  /*24390*/  FADD.FTZ R70, R69, R70 ;  /* 0x0000004645467221 */ /* 0x000fe20000010000 */
[C---:B---3--:R-:W-:Y:S02]  /*243a0*/  HMMA.16816.F32 R4, R32.reuse, R40, R4 ;  /* 0x000000282004723c */ /* 0x048fe40000001804 */
        /* <DEDUP_REMOVED lines=8> */
[C---:B-----5:R-:W-:Y:S06]  /*24430*/  HMMA.16816.F32 R12, R32.reuse, R48, R12 ;  /* 0x00000030200c723c */ /* 0x060fec000000180c */
[----:B------:R-:W4:Y:S02]  /*24440*/  MUFU.EX2 R84, R84 ;  /* 0x0000005400547308 */ /* 0x000f240000000800 */
[C---:B------:R-:W-:Y:S01]  /*24450*/  HMMA.16816.F32 R16, R32.reuse, R50, R16 ;  /* 0x000000322010723c */ /* 0x040fe20000001810 */
[----:B------:R-:W5:Y:S07]  /*24460*/  LDSM.16.MT88.4 R48, [R227+0xe800] ;  /* 0x00e80000e330783b */ /* 0x000f6e0000004200 */
[C---:B--2---:R-:W-:Y:S01]  /*24470*/  HMMA.16816.F32 R20, R32.reuse, R36, R20 ;  /* 0x000000242014723c */ /* 0x044fe20000001814 */
[----:B------:R-:W-:Y:S07]  /*24480*/  MUFU.EX2 R85, R85 ;  /* 0x0000005500557308 */ /* 0x000fee0000000800 */
[C---:B------:R-:W-:Y:S01]  /*24490*/  HMMA.16816.F32 R24, R32.reuse, R38, R24 ;  /* 0x000000262018723c */ /* 0x040fe20000001818 */
[----:B------:R-:W2:Y:S02]  /*244a0*/  LDSM.16.MT88.4 R36, [R226+0xe800] ;  /* 0x00e80000e224783b */ /* 0x000ea40000004200 */
[----:B------:R-:W1:Y:S05]  /*244b0*/  MUFU.EX2 R86, R86 ;  /* 0x0000005600567308 */ /* 0x000e6a0000000800 */
[C---:B------:R-:W-:Y:S05]  /*244c0*/  HMMA.16816.F32 R28, R32.reuse, R44, R28 ;  /* 0x0000002c201c723c */ /* 0x040fea000000181c */
[----:B------:R-:W-:Y:S03]  /*244d0*/  MUFU.EX2 R87, R87 ;  /* 0x0000005700577308 */ /* 0x000fe60000000800 */
[----:B------:R-:W-:Y:S01]  /*244e0*/  HMMA.16816.F32 R132, R32, R46, R132 ;  /* 0x0000002e2084723c */ /* 0x000fe20000001884 */
[----:B------:R-:W2:Y:S06]  /*244f0*/  LDSM.16.MT88.4 R44, [R225+0xe800] ;  /* 0x00e80000e12c783b */ /* 0x000eac0000004200 */
[----:B------:R-:W-:Y:S01]  /*24500*/  F2FP.PACK_AB R32, R76, R75 ;  /* 0x0000004b4c20723e */ /* 0x000fe200000000ff */
[----:B------:R-:W2:Y:S01]  /*24510*/  MUFU.EX2 R88, R88 ;  /* 0x0000005800587308 */ /* 0x000ea20000000800 */
[----:B------:R-:W-:Y:S03]  /*24520*/  F2FP.PACK_AB R33, R78, R77 ;  /* 0x0000004d4e21723e */ /* 0x000fe600000000ff */
[----:B------:R-:W-:Y:S01]  /*24530*/  F2FP.PACK_AB R34, R80, R79 ;  /* 0x0000004f5022723e */ /* 0x000fe200000000ff */
[----:B------:R-:W-:Y:S01]  /*24540*/  FADD.FTZ R77, R77, R73 ;  /* 0x000000494d4d7221 */ /* 0x000fe20000010000 */
[----:B-1----:R-:W-:Y:S01]  /*24550*/  F2FP.PACK_AB R35, R81, R82 ;  /* 0x000000525123723e */ /* 0x002fe200000000ff */
[----:B------:R-:W-:Y:S02]  /*24560*/  FADD.FTZ R76, R76, R72 ;  /* 0x000000484c4c7221 */ /* 0x000fe40000010000 */
[----:B------:R-:W-:Y:S01]  /*24570*/  FADD.FTZ R77, R78, R77 ;  /* 0x0000004d4e4d7221 */ /* 0x000fe20000010000 */
[----:B------:R-:W-:Y:S01]  /*24580*/  MUFU.EX2 R89, R89 ;  /* 0x0000005900597308 */ /* 0x000fe20000000800 */
[----:B------:R-:W-:Y:S02]  /*24590*/  FADD.FTZ R76, R79, R76 ;  /* 0x0000004c4f4c7221 */ /* 0x000fe40000010000 */
[C---:B---3--:R-:W-:Y:S03]  /*245a0*/  HMMA.16816.F32 R4, R32.reuse, R40, R4 ;  /* 0x000000282004723c */ /* 0x048fe60000001804 */
[----:B------:R-:W-:Y:S02]  /*245b0*/  FADD.FTZ R82, R82, R77 ;  /* 0x0000004d52527221 */ /* 0x000fe40000010000 */
[----:B------:R-:W-:Y:S02]  /*245c0*/  FADD.FTZ R76, R80, R76 ;  /* 0x0000004c504c7221 */ /* 0x000fe40000010000 */
[----:B------:R-:W1:Y:S01]  /*245d0*/  MUFU.EX2 R90, R90 ;  /* 0x0000005a005a7308 */ /* 0x000e620000000800 */
[C---:B------:R-:W-:Y:S01]  /*245e0*/  HMMA.16816.F32 R8, R32.reuse, R42, R8 ;  /* 0x0000002a2008723c */ /* 0x040fe20000001808 */
[----:B------:R-:W3:Y:S03]  /*245f0*/  LDSM.16.MT88.4 R40, [R228+0xf000] ;  /* 0x00f00000e428783b */ /* 0x000ee60000004200 */
[----:B------:R-:W-:Y:S04]  /*24600*/  FADD.FTZ R82, R81, R82 ;  /* 0x0000005251527221 */ /* 0x000fe80000010000 */
[C---:B-----5:R-:W-:Y:S01]  /*24610*/  HMMA.16816.F32 R12, R32.reuse, R48, R12 ;  /* 0x00000030200c723c */ /* 0x060fe2000000180c */
[----:B------:R-:W-:Y:S07]  /*24620*/  MUFU.EX2 R92, R92 ;  /* 0x0000005c005c7308 */ /* 0x000fee0000000800 */
[C---:B------:R-:W-:Y:S01]  /*24630*/  HMMA.16816.F32 R16, R32.reuse, R50, R16 ;  /* 0x000000322010723c */ /* 0x040fe20000001810 */
[----:B------:R-:W-:Y:S02]  /*24640*/  LDSM.16.MT88.4 R48, [R225+0xf000] ;  /* 0x00f00000e130783b */ /* 0x000fe40000004200 */
[----:B------:R-:W5:Y:S05]  /*24650*/  MUFU.EX2 R91, R91 ;  /* 0x0000005b005b7308 */ /* 0x000f6a0000000800 */
[C---:B--2---:R-:W-:Y:S05]  /*24660*/  HMMA.16816.F32 R20, R32.reuse, R36, R20 ;  /* 0x000000242014723c */ /* 0x044fea0000001814 */
[----:B------:R-:W-:Y:S03]  /*24670*/  MUFU.EX2 R93, R93 ;  /* 0x0000005d005d7308 */ /* 0x000fe60000000800 */
[C---:B------:R-:W-:Y:S01]  /*24680*/  HMMA.16816.F32 R24, R32.reuse, R38, R24 ;  /* 0x000000262018723c */ /* 0x040fe20000001818 */
[----:B------:R-:W2:Y:S06]  /*24690*/  LDSM.16.MT88.4 R36, [R227+0xf000] ;  /* 0x00f00000e324783b */ /* 0x000eac0000004200 */
[----:B------:R-:W2:Y:S01]  /*246a0*/  MUFU.EX2 R94, R94 ;  /* 0x0000005e005e7308 */ /* 0x000ea20000000800 */
[C---:B------:R-:W-:Y:S08]  /*246b0*/  HMMA.16816.F32 R28, R32.reuse, R44, R28 ;  /* 0x0000002c201c723c */ /* 0x040ff0000000181c */
[----:B------:R-:W-:Y:S01]  /*246c0*/  HMMA.16816.F32 R132, R32, R46, R132 ;  /* 0x0000002e2084723c */ /* 0x000fe20000001884 */
[----:B------:R-:W5:Y:S01]  /*246d0*/  LDSM.16.MT88.4 R44, [R226+0xf000] ;  /* 0x00f00000e22c783b */ /* 0x000f620000004200 */
[----:B------:R-:W-:Y:S05]  /*246e0*/  MUFU.EX2 R95, R95 ;  /* 0x0000005f005f7308 */ /* 0x000fea0000000800 */
[----:B----4-:R-:W-:Y:S01]  /*246f0*/  F2FP.PACK_AB R32, R84, R83 ;  /* 0x000000535420723e */ /* 0x010fe200000000ff */
[----:B------:R-:W-:Y:S01]  /*24700*/  FADD.FTZ R83, R83, R76 ;  /* 0x0000004c53537221 */ /* 0x000fe20000010000 */
[----:B------:R-:W-:Y:S03]  /*24710*/  F2FP.PACK_AB R33, R86, R85 ;  /* 0x000000555621723e */ /* 0x000fe600000000ff */
[----:B------:R-:W-:Y:S01]  /*24720*/  F2FP.PACK_AB R34, R88, R87 ;  /* 0x000000575822723e */ /* 0x000fe200000000ff */
[----:B------:R-:W4:Y:S01]  /*24730*/  MUFU.EX2 R96, R96 ;  /* 0x0000006000607308 */ /* 0x000f220000000800 */
[----:B-1----:R-:W-:Y:S01]  /*24740*/  F2FP.PACK_AB R35, R90, R89 ;  /* 0x000000595a23723e */ /* 0x002fe200000000ff */
[----:B------:R-:W-:Y:S02]  /*24750*/  FADD.FTZ R85, R85, R82 ;  /* 0x0000005255557221 */ /* 0x000fe40000010000 */
[----:B------:R-:W-:Y:S02]  /*24760*/  FADD.FTZ R83, R84, R83 ;  /* 0x0000005354537221 */ /* 0x000fe40000010000 */
[----:B------:R-:W-:Y:S02]  /*24770*/  FADD.FTZ R85, R86, R85 ;  /* 0x0000005556557221 */ /* 0x000fe40000010000 */
[C---:B---3--:R-:W-:Y:S02]  /*24780*/  HMMA.16816.F32 R4, R32.reuse, R40, R4 ;  /* 0x000000282004723c */ /* 0x048fe40000001804 */
[----:B------:R-:W-:Y:S01]  /*24790*/  MUFU.EX2 R97, R97 ;  /* 0x0000006100617308 */ /* 0x000fe20000000800 */
[----:B------:R-:W-:Y:S02]  /*247a0*/  FADD.FTZ R87, R87, R83 ;  /* 0x0000005357577221 */ /* 0x000fe40000010000 */
[----:B------:R-:W-:Y:S02]  /*247b0*/  FADD.FTZ R89, R89, R85 ;  /* 0x0000005559597221 */ /* 0x000fe40000010000 */
[----:B------:R-:W-:Y:S01]  /*247c0*/  FADD.FTZ R87, R88, R87 ;  /* 0x0000005758577221 */ /* 0x000fe20000010000 */
[C---:B------:R-:W-:Y:S01]  /*247d0*/  HMMA.16816.F32 R8, R32.reuse, R42, R8 ;  /* 0x0000002a2008723c */ /* 0x040fe20000001808 */
[----:B------:R-:W-:Y:S03]  /*247e0*/  LDSM.16.MT88.4 R40, [R227+0xf800] ;  /* 0x00f80000e328783b */ /* 0x000fe60000004200 */
[----:B------:R-:W1:Y:S01]  /*247f0*/  MUFU.EX2 R98, R98 ;  /* 0x0000006200627308 */ /* 0x000e620000000800 */
[----:B------:R-:W-:Y:S03]  /*24800*/  FADD.FTZ R89, R90, R89 ;  /* 0x000000595a597221 */ /* 0x000fe60000010000 */
[C---:B--2---:R-:W-:Y:S06]  /*24810*/  HMMA.16816.F32 R12, R32.reuse, R36, R12 ;  /* 0x00000024200c723c */ /* 0x044fec000000180c */
[----:B------:R-:W-:Y:S02]  /*24820*/  MUFU.EX2 R99, R99 ;  /* 0x0000006300637308 */ /* 0x000fe40000000800 */
[C---:B------:R-:W-:Y:S01]  /*24830*/  HMMA.16816.F32 R16, R32.reuse, R38, R16 ;  /* 0x000000262010723c */ /* 0x040fe20000001810 */
[----:B------:R-:W2:Y:S07]  /*24840*/  LDSM.16.MT88.4 R36, [R228+0xf800] ;  /* 0x00f80000e424783b */ /* 0x000eae0000004200 */
[C---:B-----5:R-:W-:Y:S01]  /*24850*/  HMMA.16816.F32 R20, R32.reuse, R44, R20 ;  /* 0x0000002c2014723c */ /* 0x060fe20000001814 */
[----:B------:R-:W-:Y:S07]  /*24860*/  MUFU.EX2 R100, R100 ;  /* 0x0000006400647308 */ /* 0x000fee0000000800 */
[C---:B------:R-:W-:Y:S01]  /*24870*/  HMMA.16816.F32 R24, R32.reuse, R46, R24 ;  /* 0x0000002e2018723c */ /* 0x040fe20000001818 */
[----:B------:R-:W3:Y:S02]  /*24880*/  LDSM.16.MT88.4 R44, [R226+0xf800] ;  /* 0x00f80000e22c783b */ /* 0x000ee40000004200 */
[----:B------:R-:W5:Y:S05]  /*24890*/  MUFU.EX2 R101, R101 ;  /* 0x0000006500657308 */ /* 0x000f6a0000000800 */
[C---:B------:R-:W-:Y:S05]  /*248a0*/  HMMA.16816.F32 R28, R32.reuse, R48, R28 ;  /* 0x00000030201c723c */ /* 0x040fea000000181c */
[----:B------:R-:W2:Y:S03]  /*248b0*/  MUFU.EX2 R102, R102 ;  /* 0x0000006600667308 */ /* 0x000ea60000000800 */
[----:B------:R-:W-:Y:S01]  /*248c0*/  HMMA.16816.F32 R132, R32, R50, R132 ;  /* 0x000000322084723c */ /* 0x000fe20000001884 */
[----:B------:R-:W3:Y:S06]  /*248d0*/  LDSM.16.MT88.4 R48, [R225+0xf800] ;  /* 0x00f80000e130783b */ /* 0x000eec0000004200 */
[----:B------:R-:W-:Y:S01]  /*248e0*/  F2FP.PACK_AB R32, R91, R92 ;  /* 0x0000005c5b20723e */ /* 0x000fe200000000ff */
[----:B------:R-:W-:Y:S01]  /*248f0*/  MUFU.EX2 R104, R104 ;  /* 0x0000006800687308 */ /* 0x000fe20000000800 */
[----:B------:R-:W-:Y:S03]  /*24900*/  F2FP.PACK_AB R33, R94, R93 ;  /* 0x0000005d5e21723e */ /* 0x000fe600000000ff */
[----:B----4-:R-:W-:Y:S01]  /*24910*/  F2FP.PACK_AB R34, R96, R95 ;  /* 0x0000005f6022723e */ /* 0x010fe200000000ff */
[----:B------:R-:W-:Y:S01]  /*24920*/  FADD.FTZ R92, R92, R87 ;  /* 0x000000575c5c7221 */ /* 0x000fe20000010000 */
[----:B-1----:R-:W-:Y:S01]  /*24930*/  F2FP.PACK_AB R35, R98, R97 ;  /* 0x000000616223723e */ /* 0x002fe200000000ff */
[----:B------:R-:W-:Y:S02]  /*24940*/  FADD.FTZ R93, R93, R89 ;  /* 0x000000595d5d7221 */ /* 0x000fe40000010000 */
[----:B------:R-:W-:Y:S01]  /*24950*/  FADD.FTZ R92, R91, R92 ;  /* 0x0000005c5b5c7221 */ /* 0x000fe20000010000 */
        /* <DEDUP_REMOVED lines=8> */
[----:B------:R-:W-:Y:S02]  /*249e0*/  FADD.FTZ R95, R96, R95 ;  /* 0x0000005f605f7221 */ /* 0x000fe40000010000 */
[----:B------:R-:W-:Y:S02]  /*249f0*/  FADD.FTZ R98, R98, R93 ;  /* 0x0000005d62627221 */ /* 0x000fe40000010000 */
[C---:B------:R-:W-:Y:S01]  /*24a00*/  HMMA.16816.F32 R12, R32.reuse, R40, R12 ;  /* 0x00000028200c723c */ /* 0x040fe2000000180c */
[----:B------:R-:W4:Y:S03]  /*24a10*/  MUFU.EX2 R106, R106 ;  /* 0x0000006a006a7308 */ /* 0x000f260000000800 */
[----:B-----5:R-:W-:Y:S04]  /*24a20*/  FADD.FTZ R98, R101, R98 ;  /* 0x0000006265627221 */ /* 0x020fe80000010000 */
[C---:B------:R-:W-:Y:S01]  /*24a30*/  HMMA.16816.F32 R16, R32.reuse, R42, R16 ;  /* 0x0000002a2010723c */ /* 0x040fe20000001810 */
[----:B------:R-:W5:Y:S02]  /*24a40*/  LDSM.16.MT88.4 R40, [R227+0x10000] ;  /* 0x01000000e328783b */ /* 0x000f640000004200 */
[----:B------:R1:W-:Y:S05]  /*24a50*/  MUFU.EX2 R3, R111 ;  /* 0x0000006f00037308 */ /* 0x0003ea0000000800 */
[C---:B---3--:R-:W-:Y:S05]  /*24a60*/  HMMA.16816.F32 R20, R32.reuse, R44, R20 ;  /* 0x0000002c2014723c */ /* 0x048fea0000001814 */
[----:B------:R-:W-:Y:S03]  /*24a70*/  MUFU.EX2 R107, R107 ;  /* 0x0000006b006b7308 */ /* 0x000fe60000000800 */
[C---:B------:R-:W-:Y:S01]  /*24a80*/  HMMA.16816.F32 R24, R32.reuse, R46, R24 ;  /* 0x0000002e2018723c */ /* 0x040fe20000001818 */
[----:B------:R-:W3:Y:S06]  /*24a90*/  LDSM.16.MT88.4 R44, [R226+0x10000] ;  /* 0x01000000e22c783b */ /* 0x000eec0000004200 */
[----:B------:R-:W-:Y:S01]  /*24aa0*/  MUFU.EX2 R108, R108 ;  /* 0x0000006c006c7308 */ /* 0x000fe20000000800 */
[C---:B------:R-:W-:Y:S04]  /*24ab0*/  HMMA.16816.F32 R28, R32.reuse, R48, R28 ;  /* 0x00000030201c723c */ /* 0x040fe8000000181c */
[--C-:B-1----:R-:W-:Y:S02]  /*24ac0*/  FFMA.FTZ R111, R113, c[0x0][0x23c], -R172.reuse ;  /* 0x00008f00716f7a23 */ /* 0x102fe400000108ac */
[--C-:B------:R-:W-:Y:S02]  /*24ad0*/  FFMA.FTZ R113, R115, c[0x0][0x23c], -R165.reuse ;  /* 0x00008f0073717a23 */ /* 0x100fe400000108a5 */
[----:B------:R-:W-:Y:S01]  /*24ae0*/  HMMA.16816.F32 R132, R32, R50, R132 ;  /* 0x000000322084723c */ /* 0x000fe20000001884 */
[----:B------:R-:W1:Y:S01]  /*24af0*/  LDSM.16.MT88.4 R48, [R225+0x10000] ;  /* 0x01000000e130783b */ /* 0x000e620000004200 */
[----:B------:R-:W3:Y:S02]  /*24b00*/  MUFU.EX2 R109, R109 ;  /* 0x0000006d006d7308 */ /* 0x000ee40000000800 */
[----:B------:R-:W-:Y:S02]  /*24b10*/  FFMA.FTZ R115, R117, c[0x0][0x23c], -R172 ;  /* 0x00008f0075737a23 */ /* 0x000fe400000108ac */
[----:B------:R-:W-:Y:S01]  /*24b20*/  FFMA.FTZ R117, R123, c[0x0][0x23c], -R165 ;  /* 0x00008f007b757a23 */ /* 0x000fe200000108a5 */
[----:B------:R-:W-:Y:S01]  /*24b30*/  F2FP.PACK_AB R32, R100, R99 ;  /* 0x000000636420723e */ /* 0x000fe200000000ff */
[----:B------:R-:W-:Y:S01]  /*24b40*/  FADD.FTZ R99, R99, R95 ;  /* 0x0000005f63637221 */ /* 0x000fe20000010000 */
[----:B------:R-:W-:Y:S03]  /*24b50*/  F2FP.PACK_AB R33, R102, R101 ;  /* 0x000000656621723e */ /* 0x000fe600000000ff */
[----:B------:R-:W-:Y:S01]  /*24b60*/  F2FP.PACK_AB R34, R103, R104 ;  /* 0x000000686722723e */ /* 0x000fe200000000ff */
[----:B------:R-:W-:Y:S01]  /*24b70*/  MUFU.EX2 R110, R110 ;  /* 0x0000006e006e7308 */ /* 0x000fe20000000800 */
[----:B----4-:R-:W-:Y:S01]  /*24b80*/  F2FP.PACK_AB R35, R106, R105 ;  /* 0x000000696a23723e */ /* 0x010fe200000000ff */
[----:B------:R-:W-:Y:S02]  /*24b90*/  FADD.FTZ R99, R100, R99 ;  /* 0x0000006364637221 */ /* 0x000fe40000010000 */
[----:B------:R-:W-:Y:S02]  /*24ba0*/  FADD.FTZ R102, R102, R98 ;  /* 0x0000006266667221 */ /* 0x000fe40000010000 */
[----:B------:R-:W-:Y:S02]  /*24bb0*/  FADD.FTZ R104, R104, R99 ;  /* 0x0000006368687221 */ /* 0x000fe40000010000 */
[C---:B--2---:R-:W-:Y:S02]  /*24bc0*/  HMMA.16816.F32 R4, R32.reuse, R36, R4 ;  /* 0x000000242004723c */ /* 0x044fe40000001804 */
[----:B------:R-:W2:Y:S01]  /*24bd0*/  MUFU.EX2 R111, R111 ;  /* 0x0000006f006f7308 */ /* 0x000ea20000000800 */
[----:B------:R-:W-:Y:S02]  /*24be0*/  FADD.FTZ R102, R105, R102 ;  /* 0x0000006669667221 */ /* 0x000fe40000010000 */
[----:B------:R-:W-:Y:S02]  /*24bf0*/  FADD.FTZ R104, R103, R104 ;  /* 0x0000006867687221 */ /* 0x000fe40000010000 */
[----:B------:R-:W-:Y:S01]  /*24c00*/  FADD.FTZ R106, R106, R102 ;  /* 0x000000666a6a7221 */ /* 0x000fe20000010000 */
[C---:B------:R-:W-:Y:S01]  /*24c10*/  HMMA.16816.F32 R8, R32.reuse, R38, R8 ;  /* 0x000000262008723c */ /* 0x040fe20000001808 */
[----:B------:R-:W4:Y:S03]  /*24c20*/  LDSM.16.MT88.4 R36, [R228+0x10800] ;  /* 0x01080000e424783b */ /* 0x000f260000004200 */
[----:B------:R-:W-:Y:S01]  /*24c30*/  MUFU.EX2 R112, R112 ;  /* 0x0000007000707308 */ /* 0x000fe20000000800 */
[----:B---3--:R-:W-:Y:S03]  /*24c40*/  FADD.FTZ R106, R109, R106 ;  /* 0x0000006a6d6a7221 */ /* 0x008fe60000010000 */
[C---:B-----5:R-:W-:Y:S06]  /*24c50*/  HMMA.16816.F32 R12, R32.reuse, R40, R12 ;  /* 0x00000028200c723c */ /* 0x060fec000000180c */
[----:B------:R-:W3:Y:S02]  /*24c60*/  MUFU.EX2 R113, R113 ;  /* 0x0000007100717308 */ /* 0x000ee40000000800 */
[C---:B------:R-:W-:Y:S01]  /*24c70*/  HMMA.16816.F32 R16, R32.reuse, R42, R16 ;  /* 0x0000002a2010723c */ /* 0x040fe20000001810 */
[----:B------:R-:W5:Y:S07]  /*24c80*/  LDSM.16.MT88.4 R40, [R227+0x10800] ;  /* 0x01080000e328783b */ /* 0x000f6e0000004200 */
[C---:B------:R-:W-:Y:S01]  /*24c90*/  HMMA.16816.F32 R20, R32.reuse, R44, R20 ;  /* 0x0000002c2014723c */ /* 0x040fe20000001814 */
[----:B------:R-:W-:Y:S07]  /*24ca0*/  MUFU.EX2 R114, R114 ;  /* 0x0000007200727308 */ /* 0x000fee0000000800 */
[C---:B------:R-:W-:Y:S01]  /*24cb0*/  HMMA.16816.F32 R24, R32.reuse, R46, R24 ;  /* 0x0000002e2018723c */ /* 0x040fe20000001818 */
[----:B------:R-:W5:Y:S02]  /*24cc0*/  LDSM.16.MT88.4 R44, [R226+0x10800] ;  /* 0x01080000e22c783b */ /* 0x000f640000004200 */
[----:B------:R-:W-:Y:S05]  /*24cd0*/  MUFU.EX2 R115, R115 ;  /* 0x0000007300737308 */ /* 0x000fea0000000800 */
[C---:B-1----:R-:W-:Y:S05]  /*24ce0*/  HMMA.16816.F32 R28, R32.reuse, R48, R28 ;  /* 0x00000030201c723c */ /* 0x042fea000000181c */
[----:B------:R-:W1:Y:S02]  /*24cf0*/  MUFU.EX2 R48, R118 ;  /* 0x0000007600307308 */ /* 0x000e640000000800 */
[----:B------:R-:W-:Y:S01]  /*24d00*/  FFMA.FTZ R49, R119, c[0x0][0x23c], -R165 ;  /* 0x00008f0077317a23 */ /* 0x000fe200000108a5 */
[----:B------:R-:W-:Y:S07]  /*24d10*/  HMMA.16816.F32 R132, R32, R50, R132 ;  /* 0x000000322084723c */ /* 0x000fee0000001884 */
[----:B------:R-:W-:Y:S01]  /*24d20*/  F2FP.PACK_AB R32, R108, R107 ;  /* 0x0000006b6c20723e */ /* 0x000fe200000000ff */
[----:B------:R-:W1:Y:S01]  /*24d30*/  MUFU.EX2 R49, R49 ;  /* 0x0000003100317308 */ /* 0x000e620000000800 */
[----:B------:R-:W-:Y:S03]  /*24d40*/  F2FP.PACK_AB R33, R3, R109 ;  /* 0x0000006d0321723e */ /* 0x000fe600000000ff */
[----:B--2---:R-:W-:Y:S01]  /*24d50*/  F2FP.PACK_AB R34, R111, R110 ;  /* 0x0000006e6f22723e */ /* 0x004fe200000000ff */
[--C-:B------:R-:W-:Y:S01]  /*24d60*/  FFMA.FTZ R50, R120, c[0x0][0x23c], -R172.reuse ;  /* 0x00008f0078327a23 */ /* 0x100fe200000108ac */
[----:B---3--:R-:W-:Y:S01]  /*24d70*/  F2FP.PACK_AB R35, R113, R112 ;  /* 0x000000707123723e */ /* 0x008fe200000000ff */
[--C-:B------:R-:W-:Y:S02]  /*24d80*/  FFMA.FTZ R51, R121, c[0x0][0x23c], -R172.reuse ;  /* 0x00008f0079337a23 */ /* 0x100fe400000108ac */
[----:B------:R-:W-:Y:S01]  /*24d90*/  FFMA.FTZ R172, R129, c[0x0][0x23c], -R172 ;  /* 0x00008f0081ac7a23 */ /* 0x000fe200000108ac */
[----:B------:R-:W-:Y:S01]  /*24da0*/  MUFU.EX2 R116, R116 ;  /* 0x0000007400747308 */ /* 0x000fe20000000800 */
[----:B------:R-:W-:Y:S02]  /*24db0*/  FADD.FTZ R107, R107, R104 ;  /* 0x000000686b6b7221 */ /* 0x000fe40000010000 */
[C---:B----4-:R-:W-:Y:S03]  /*24dc0*/  HMMA.16816.F32 R4, R32.reuse, R36, R4 ;  /* 0x000000242004723c */ /* 0x050fe60000001804 */
[----:B------:R-:W-:Y:S02]  /*24dd0*/  FADD.FTZ R107, R108, R107 ;  /* 0x0000006b6c6b7221 */ /* 0x000fe40000010000 */
[----:B------:R-:W-:Y:S02]  /*24de0*/  FADD.FTZ R3, R3, R106 ;  /* 0x0000006a03037221 */ /* 0x000fe40000010000 */
[----:B------:R-:W-:Y:S01]  /*24df0*/  MUFU.EX2 R50, R50 ;  /* 0x0000003200327308 */ /* 0x000fe20000000800 */
[C---:B------:R-:W-:Y:S01]  /*24e00*/  HMMA.16816.F32 R8, R32.reuse, R38, R8 ;  /* 0x000000262008723c */ /* 0x040fe20000001808 */
[----:B------:R-:W2:Y:S03]  /*24e10*/  LDSM.16.MT88.4 R36, [R225+0x10800] ;  /* 0x01080000e124783b */ /* 0x000ea60000004200 */
[----:B------:R-:W-:Y:S02]  /*24e20*/  FADD.FTZ R110, R110, R107 ;  /* 0x0000006b6e6e7221 */ /* 0x000fe40000010000 */
[----:B------:R-:W-:Y:S02]  /*24e30*/  FADD.FTZ R3, R112, R3 ;  /* 0x0000000370037221 */ /* 0x000fe40000010000 */
[C---:B-----5:R-:W-:Y:S01]  /*24e40*/  HMMA.16816.F32 R12, R32.reuse, R40, R12 ;  /* 0x00000028200c723c */ /* 0x060fe2000000180c */
[----:B------:R-:W3:Y:S03]  /*24e50*/  MUFU.EX2 R51, R51 ;  /* 0x0000003300337308 */ /* 0x000ee60000000800 */
[----:B------:R-:W-:Y:S02]  /*24e60*/  FADD.FTZ R110, R111, R110 ;  /* 0x0000006e6f6e7221 */ /* 0x000fe40000010000 */
[----:B------:R-:W-:Y:S01]  /*24e70*/  FADD.FTZ R113, R113, R3 ;  /* 0x0000000371717221 */ /* 0x000fe20000010000 */
[----:B------:R-:W-:Y:S01]  /*24e80*/  IADD3 R3, R245, -0x1, RZ ;  /* 0xfffffffff5037810 */ /* 0x000fe20007ffe0ff */
[C---:B------:R-:W-:Y:S01]  /*24e90*/  HMMA.16816.F32 R16, R32.reuse, R42, R16 ;  /* 0x0000002a2010723c */ /* 0x040fe20000001810 */
[----:B------:R-:W4:Y:S02]  /*24ea0*/  LDSM.16.MT88.4 R40, [R228+0x11000] ;  /* 0x01100000e428783b */ /* 0x000f240000004200 */
[----:B------:R-:W5:Y:S01]  /*24eb0*/  MUFU.EX2 R117, R117 ;  /* 0x0000007500757308 */ /* 0x000f620000000800 */
[----:B-1----:R-:W-:Y:S01]  /*24ec0*/  FADD.FTZ R113, R48, R113 ;  /* 0x0000007130717221 */ /* 0x002fe20000010000 */
[----:B------:R-:W-:Y:S02]  /*24ed0*/  MOV R245, R3 ;  /* 0x0000000300f57202 */ /* 0x000fe40000000f00 */
[----:B------:R-:W-:Y:S01]  /*24ee0*/  MOV R3, R0 ;  /* 0x0000000000037202 */ /* 0x000fe20000000f00 */
[C---:B------:R-:W-:Y:S05]  /*24ef0*/  HMMA.16816.F32 R20, R32.reuse, R44, R20 ;  /* 0x0000002c2014723c */ /* 0x040fea0000001814 */
[----:B------:R-:W-:Y:S03]  /*24f00*/  MUFU.EX2 R52, R124 ;  /* 0x0000007c00347308 */ /* 0x000fe60000000800 */
[C---:B------:R-:W-:Y:S01]  /*24f10*/  HMMA.16816.F32 R24, R32.reuse, R46, R24 ;  /* 0x0000002e2018723c */ /* 0x040fe20000001818 */
[----:B------:R-:W1:Y:S06]  /*24f20*/  LDSM.16.MT88.4 R44, [R227+0x11000] ;  /* 0x01100000e32c783b */ /* 0x000e6c0000004200 */
[----:B------:R-:W-:Y:S01]  /*24f30*/  MUFU.EX2 R53, R53 ;  /* 0x0000003500357308 */ /* 0x000fe20000000800 */
[C---:B--2---:R-:W-:Y:S08]  /*24f40*/  HMMA.16816.F32 R28, R32.reuse, R36, R28 ;  /* 0x00000024201c723c */ /* 0x044ff0000000181c */
[----:B------:R-:W-:Y:S01]  /*24f50*/  HMMA.16816.F32 R132, R32, R38, R132 ;  /* 0x000000262084723c */ /* 0x000fe20000001884 */
[----:B------:R-:W2:Y:S01]  /*24f60*/  LDSM.16.MT88.4 R36, [R226+0x11000] ;  /* 0x01100000e224783b */ /* 0x000ea20000004200 */
[----:B------:R-:W1:Y:S05]  /*24f70*/  MUFU.EX2 R54, R54 ;  /* 0x0000003600367308 */ /* 0x000e6a0000000800 */
[----:B------:R-:W-:Y:S01]  /*24f80*/  F2FP.PACK_AB R32, R115, R114 ;  /* 0x000000727320723e */ /* 0x000fe200000000ff */
[----:B------:R-:W-:Y:S01]  /*24f90*/  FADD.FTZ R114, R114, R110 ;  /* 0x0000006e72727221 */ /* 0x000fe20000010000 */
[----:B------:R-:W-:Y:S03]  /*24fa0*/  F2FP.PACK_AB R33, R49, R48 ;  /* 0x000000303121723e */ /* 0x000fe600000000ff */
[----:B---3--:R-:W-:Y:S01]  /*24fb0*/  F2FP.PACK_AB R34, R51, R50 ;  /* 0x000000323322723e */ /* 0x008fe200000000ff */
[----:B------:R-:W3:Y:S01]  /*24fc0*/  MUFU.EX2 R55, R55 ;  /* 0x0000003700377308 */ /* 0x000ee20000000800 */
[----:B-----5:R-:W-:Y:S01]  /*24fd0*/  F2FP.PACK_AB R35, R117, R116 ;  /* 0x000000747523723e */ /* 0x020fe200000000ff */
[----:B------:R-:W-:Y:S02]  /*24fe0*/  FADD.FTZ R114, R115, R114 ;  /* 0x0000007273727221 */ /* 0x000fe40000010000 */
[----:B------:R-:W-:Y:S02]  /*24ff0*/  FADD.FTZ R49, R49, R113 ;  /* 0x0000007131317221 */ /* 0x000fe40000010000 */
[----:B------:R-:W-:Y:S02]  /*25000*/  FADD.FTZ R50, R50, R114 ;  /* 0x0000007232327221 */ /* 0x000fe40000010000 */
[C---:B----4-:R-:W-:Y:S02]  /*25010*/  HMMA.16816.F32 R4, R32.reuse, R40, R4 ;  /* 0x000000282004723c */ /* 0x050fe40000001804 */
[----:B------:R-:W-:Y:S01]  /*25020*/  MUFU.EX2 R56, R56 ;  /* 0x0000003800387308 */ /* 0x000fe20000000800 */
[----:B------:R-:W-:Y:S02]  /*25030*/  FADD.FTZ R49, R116, R49 ;  /* 0x0000003174317221 */ /* 0x000fe40000010000 */
[----:B------:R-:W-:Y:S02]  /*25040*/  FADD.FTZ R50, R51, R50 ;  /* 0x0000003233327221 */ /* 0x000fe40000010000 */
[----:B------:R-:W-:Y:S01]  /*25050*/  FADD.FTZ R117, R117, R49 ;  /* 0x0000003175757221 */ /* 0x000fe20000010000 */
[C---:B------:R-:W-:Y:S01]  /*25060*/  HMMA.16816.F32 R8, R32.reuse, R42, R8 ;  /* 0x0000002a2008723c */ /* 0x040fe20000001808 */
[----:B------:R-:W4:Y:S03]  /*25070*/  LDSM.16.MT88.4 R40, [R225+0x11000] ;  /* 0x01100000e128783b */ /* 0x000f260000004200 */
[----:B------:R-:W-:Y:S01]  /*25080*/  MUFU.EX2 R172, R172 ;  /* 0x000000ac00ac7308 */ /* 0x000fe20000000800 */
[----:B-1----:R-:W-:Y:S03]  /*25090*/  FADD.FTZ R117, R54, R117 ;  /* 0x0000007536757221 */ /* 0x002fe60000010000 */
[C---:B------:R-:W-:Y:S04]  /*250a0*/  HMMA.16816.F32 R12, R32.reuse, R44, R12 ;  /* 0x0000002c200c723c */ /* 0x040fe8000000180c */
[----:B---3--:R-:W-:Y:S03]  /*250b0*/  FADD.FTZ R117, R55, R117 ;  /* 0x0000007537757221 */ /* 0x008fe60000010000 */
[--C-:B------:R-:W-:Y:S01]  /*250c0*/  FFMA.FTZ R44, R130, c[0x0][0x23c], -R165.reuse ;  /* 0x00008f00822c7a23 */ /* 0x100fe200000108a5 */
[C---:B------:R-:W-:Y:S04]  /*250d0*/  HMMA.16816.F32 R16, R32.reuse, R46, R16 ;  /* 0x0000002e2010723c */ /* 0x040fe80000001810 */
[----:B------:R-:W-:Y:S01]  /*250e0*/  FFMA.FTZ R165, R131, c[0x0][0x23c], -R165 ;  /* 0x00008f0083a57a23 */ /* 0x000fe200000108a5 */
[----:B------:R-:W1:Y:S03]  /*250f0*/  MUFU.EX2 R44, R44 ;  /* 0x0000002c002c7308 */ /* 0x000e660000000800 */
[C---:B--2---:R-:W-:Y:S07]  /*25100*/  HMMA.16816.F32 R20, R32.reuse, R36, R20 ;  /* 0x000000242014723c */ /* 0x044fee0000001814 */
[----:B------:R-:W2:Y:S01]  /*25110*/  MUFU.EX2 R165, R165 ;  /* 0x000000a500a57308 */ /* 0x000ea20000000800 */
[C---:B------:R-:W-:Y:S08]  /*25120*/  HMMA.16816.F32 R24, R32.reuse, R38, R24 ;  /* 0x000000262018723c */ /* 0x040ff00000001818 */
[C---:B----4-:R-:W-:Y:S04]  /*25130*/  HMMA.16816.F32 R28, R32.reuse, R40, R28 ;  /* 0x00000028201c723c */ /* 0x050fe8000000181c */
[----:B-1----:R-:W-:Y:S04]  /*25140*/  FADD.FTZ R117, R44, R117 ;  /* 0x000000752c757221 */ /* 0x002fe80000010000 */
[----:B------:R-:W-:Y:S04]  /*25150*/  HMMA.16816.F32 R132, R32, R42, R132 ;  /* 0x0000002a2084723c */ /* 0x000fe80000001884 */
[----:B--2---:R-:W-:Y:S03]  /*25160*/  FADD.FTZ R248, R165, R117 ;  /* 0x00000075a5f87221 */ /* 0x004fe60000010000 */
[----:B------:R-:W-:Y:S01]  /*25170*/  F2FP.PACK_AB R32, R53, R52 ;  /* 0x000000343520723e */ /* 0x000fe200000000ff */
[----:B------:R-:W-:Y:S01]  /*25180*/  FADD.FTZ R52, R52, R50 ;  /* 0x0000003234347221 */ /* 0x000fe20000010000 */
[----:B------:R-:W-:Y:S03]  /*25190*/  F2FP.PACK_AB R33, R55, R54 ;  /* 0x000000363721723e */ /* 0x000fe600000000ff */
[----:B------:R-:W-:Y:S01]  /*251a0*/  F2FP.PACK_AB R34, R172, R56 ;  /* 0x00000038ac22723e */ /* 0x000fe200000000ff */
[----:B------:R-:W-:Y:S01]  /*251b0*/  FADD.FTZ R52, R53, R52 ;  /* 0x0000003435347221 */ /* 0x000fe20000010000 */
[----:B------:R-:W-:Y:S03]  /*251c0*/  F2FP.PACK_AB R35, R165, R44 ;  /* 0x0000002ca523723e */ /* 0x000fe600000000ff */
[----:B------:R-:W-:Y:S04]  /*251d0*/  FADD.FTZ R52, R56, R52 ;  /* 0x0000003438347221 */ /* 0x000fe80000010000 */
[C---:B------:R-:W-:Y:S01]  /*251e0*/  HMMA.16816.F32 R160, R32.reuse, R156, R4 ;  /* 0x0000009c20a0723c */ /* 0x040fe20000001804 */
[----:B------:R-:W1:Y:S02]  /*251f0*/  LDSM.16.MT88.4 R4, [R225+0x11800] ;  /* 0x01180000e104783b */ /* 0x000e640000004200 */
[----:B------:R-:W-:Y:S05]  /*25200*/  FADD.FTZ R249, R172, R52 ;  /* 0x00000034acf97221 */ /* 0x000fea0000010000 */
[C---:B------:R-:W-:Y:S08]  /*25210*/  HMMA.16816.F32 R156, R32.reuse, R158, R8 ;  /* 0x0000009e209c723c */ /* 0x040ff00000001808 */
[C---:B------:R-:W-:Y:S08]  /*25220*/  HMMA.16816.F32 R152, R32.reuse, R148, R12 ;  /* 0x000000942098723c */ /* 0x040ff0000000180c */
[C---:B------:R-:W-:Y:S08]  /*25230*/  HMMA.16816.F32 R148, R32.reuse, R150, R16 ;  /* 0x000000962094723c */ /* 0x040ff00000001810 */
[C---:B------:R-:W-:Y:S08]  /*25240*/  HMMA.16816.F32 R144, R32.reuse, R140, R20 ;  /* 0x0000008c2090723c */ /* 0x040ff00000001814 */
[C---:B------:R-:W-:Y:S08]  /*25250*/  HMMA.16816.F32 R140, R32.reuse, R142, R24 ;  /* 0x0000008e208c723c */ /* 0x040ff00000001818 */
[C---:B-1----:R-:W-:Y:S08]  /*25260*/  HMMA.16816.F32 R136, R32.reuse, R4, R28 ;  /* 0x000000042088723c */ /* 0x042ff0000000181c */
[----:B------:R-:W-:Y:S01]  /*25270*/  HMMA.16816.F32 R132, R32, R6, R132 ;  /* 0x000000062084723c */ /* 0x000fe20000001884 */
[----:B------:R-:W-:-:S07]  /*25280*/  @P0 BRA `(.L_x_2686) ;  /* 0xffffafc000000947 */ /* 0x000fce000383ffff */
.L_x_2682:
        /* <DEDUP_REMOVED lines=122> */
[----:B------:R-:W1:Y:S01]  /*25a30*/  S2R R2, SR_CTAID.Y ;  /* 0x0000000000027919 */ /* 0x000e620000002600 */
[----:B------:R-:W-:-:S03]  /*25a40*/  ISETP.NE.AND P0, PT, R235, -0x1, PT ;  /* 0xffffffffeb00780c */ /* 0x000fc60003f05270 */
[----:B--2---:R-:W2:Y:S01]  /*25a50*/  S2R R7, SR_CTAID.Z ;  /* 0x0000000000077919 */ /* 0x004ea20000002700 */
[----:B-1----:R-:W-:-:S05]  /*25a60*/  IMAD R8, R2, c[0x0][0x214], RZ ;  /* 0x0000850002087a24 */ /* 0x002fca00078e02ff */
[----:B------:R-:W-:-:S05]  /*25a70*/  SEL R8, R8, R235, !P0 ;  /* 0x000000eb08087207 */ /* 0x000fca0004000000 */
[----:B--2---:R-:W-:Y:S01]  /*25a80*/  IMAD R8, R7, c[0x0][0x234], R8 ;  /* 0x00008d0007087a24 */ /* 0x004fe200078e0208 */
[----:B------:R-:W-:Y:S05]  /*25a90*/  BRA `(.L_x_2688) ;  /* 0x0000004000007947 */ /* 0x000fea0003800000 */
.L_x_2687:
[----:B--2---:R-:W1:Y:S04]  /*25aa0*/  S2R R7, SR_CTAID.Z ;  /* 0x0000000000077919 */ /* 0x004e680000002700 */
[----:B------:R-:W1:Y:S02]  /*25ab0*/  S2R R2, SR_CTAID.Y ;  /* 0x0000000000027919 */ /* 0x000e640000002600 */
[----:B-1----:R-:W-:-:S04]  /*25ac0*/  IMAD R8, R2, c[0x0][0x1c0], R7 ;  /* 0x0000700002087a24 */ /* 0x002fc800078e0207 */
[----:B------:R-:W-:Y:S02]  /*25ad0*/  IMAD R8, R8, c[0x0][0x214], RZ ;  /* 0x0000850008087a24 */ /* 0x000fe400078e02ff */
.L_x_2688:
[----:B------:R-:W-:Y:S01]  /*25ae0*/  BAR.SYNC.DEFER_BLOCKING 0x0 ;  /* 0x0000000000007b1d */ /* 0x000fe20000010000 */
[----:B------:R-:W-:Y:S01]  /*25af0*/  LOP3.LUT R12, R11, 0xffffffe0, RZ, 0xc0, !PT ;  /* 0xffffffe00b0c7812 */ /* 0x000fe200078ec0ff */
[C---:B------:R-:W-:Y:S01]  /*25b00*/  IMAD.WIDE.U32 R28, R235.reuse, c[0x0][0x1e8], RZ ;  /* 0x00007a00eb1c7a25 */ /* 0x040fe200078e00ff */
[----:B------:R-:W-:Y:S02]  /*25b10*/  SHF.R.S32.HI R14, RZ, 0x1f, R13 ;  /* 0x0000001fff0e7819 */ /* 0x000fe4000001140d */
[C---:B------:R-:W-:Y:S01]  /*25b20*/  ISETP.NE.AND P0, PT, R235.reuse, -0x1, PT ;  /* 0xffffffffeb00780c */ /* 0x040fe20003f05270 */
[----:B------:R-:W1:Y:S01]  /*25b30*/  S2R R0, SR_TID.X ;  /* 0x0000000000007919 */ /* 0x000e620000002100 */
[----:B------:R-:W-:Y:S01]  /*25b40*/  LEA.HI R14, R14, R13, RZ, 0x2 ;  /* 0x0000000d0e0e7211 */ /* 0x000fe200078f10ff */
[----:B------:R-:W-:Y:S01]  /*25b50*/  IMAD.WIDE.U32 R30, R2, c[0x0][0x1e0], RZ ;  /* 0x00007800021e7a25 */ /* 0x000fe200078e00ff */
[----:B------:R-:W-:Y:S01]  /*25b60*/  ULDC.64 UR4, c[0x0][0x118] ;  /* 0x0000460000047ab9 */ /* 0x000fe20000000a00 */
[----:B------:R-:W-:Y:S01]  /*25b70*/  BSSY B0, `(.L_x_2689) ;  /* 0x0000025000007945 */ /* 0x000fe20003800000 */
[----:B------:R-:W-:Y:S01]  /*25b80*/  LOP3.LUT R14, R14, 0xffffffc, RZ, 0xc0, !PT ;  /* 0x0ffffffc0e0e7812 */ /* 0x000fe200078ec0ff */
[----:B------:R-:W-:-:S04]  /*25b90*/  IMAD R235, R235, c[0x0][0x1ec], R29 ;  /* 0x00007b00ebeb7a24 */ /* 0x000fc800078e021d */
[----:B------:R-:W-:Y:S01]  /*25ba0*/  IMAD.IADD R14, R13, 0x1, -R14 ;  /* 0x000000010d0e7824 */ /* 0x000fe200078e0a0e */
[----:B------:R2:W3:Y:S04]  /*25bb0*/  LDS.128 R24, [R244] ;  /* 0x00000000f4187984 */ /* 0x0004e80000000c00 */
[----:B------:R2:W4:Y:S01]  /*25bc0*/  LDS.128 R20, [R244+0x800] ;  /* 0x00080000f4147984 */ /* 0x0005220000000c00 */
[----:B-1----:R-:W-:-:S03]  /*25bd0*/  SHF.R.S32.HI R9, RZ, 0x1f, R0 ;  /* 0x0000001fff097819 */ /* 0x002fc60000011400 */
[----:B------:R2:W1:Y:S01]  /*25be0*/  LDS.128 R16, [R244+0x1000] ;  /* 0x00100000f4107984 */ /* 0x0004620000000c00 */
[----:B------:R-:W-:-:S03]  /*25bf0*/  LEA.HI R10, R9, R0, RZ, 0x5 ;  /* 0x00000000090a7211 */ /* 0x000fc600078f28ff */
[----:B------:R-:W1:Y:S01]  /*25c00*/  LDS.128 R244, [R244+0x1800] ;  /* 0x00180000f4f47984 */ /* 0x000e620000000c00 */
[----:B------:R-:W-:Y:S01]  /*25c10*/  LOP3.LUT R11, R10, 0xffffffe0, RZ, 0xc0, !PT ;  /* 0xffffffe00a0b7812 */ /* 0x000fe200078ec0ff */
[----:B------:R-:W-:Y:S01]  /*25c20*/  IMAD.IADD R10, R4, 0x1, -R12 ;  /* 0x00000001040a7824 */ /* 0x000fe200078e0a0c */
[----:B------:R-:W-:-:S03]  /*25c30*/  SHF.R.S32.HI R12, RZ, 0x1f, R2 ;  /* 0x0000001fff0c7819 */ /* 0x000fc60000011402 */
[----:B------:R-:W-:Y:S01]  /*25c40*/  IMAD.IADD R11, R0, 0x1, -R11 ;  /* 0x00000001000b7824 */ /* 0x000fe200078e0a0b */
[----:B------:R-:W-:Y:S01]  /*25c50*/  LOP3.LUT P1, RZ, R10, 0x3, RZ, 0xc0, !PT ;  /* 0x000000030aff7812 */ /* 0x000fe2000782c0ff */
[----:B------:R-:W-:-:S03]  /*25c60*/  IMAD R12, R12, c[0x0][0x1e0], RZ ;  /* 0x000078000c0c7a24 */ /* 0x000fc600078e02ff */
[----:B------:R-:W-:Y:S01]  /*25c70*/  SHF.R.S32.HI R10, RZ, 0x1f, R11 ;  /* 0x0000001fff0a7819 */ /* 0x000fe2000001140b */
[----:B------:R-:W-:Y:S01]  /*25c80*/  IMAD R12, R2, c[0x0][0x1e4], R12 ;  /* 0x00007900020c7a24 */ /* 0x000fe200078e020c */
[----:B------:R-:W-:Y:S02]  /*25c90*/  SEL R2, R30, R28, !P0 ;  /* 0x0000001c1e027207 */ /* 0x000fe40004000000 */
[----:B------:R-:W-:Y:S01]  /*25ca0*/  LEA.HI R10, R10, R11, RZ, 0x2 ;  /* 0x0000000b0a0a7211 */ /* 0x000fe200078f10ff */
[----:B------:R-:W-:-:S03]  /*25cb0*/  @!P0 IMAD.IADD R235, R31, 0x1, R12 ;  /* 0x000000011feb8824 */ /* 0x000fc600078e020c */
[----:B------:R-:W-:-:S05]  /*25cc0*/  SHF.R.S32.HI R10, RZ, 0x2, R10 ;  /* 0x00000002ff0a7819 */ /* 0x000fca000001140a */
[----:B------:R-:W-:Y:S01]  /*25cd0*/  IMAD R10, R14, 0x10, R10 ;  /* 0x000000100e0a7824 */ /* 0x000fe200078e020a */
[----:B------:R-:W-:Y:S05]  /*25ce0*/  @P1 BRA `(.L_x_2690) ;  /* 0x000000d000001947 */ /* 0x000fea0003800000 */
[----:B--2---:R-:W2:Y:S01]  /*25cf0*/  S2R R12, SR_CTAID.X ;  /* 0x00000000000c7919 */ /* 0x004ea20000002500 */
[----:B------:R-:W-:Y:S01]  /*25d00*/  IADD3 R13, R10, 0x8, RZ ;  /* 0x000000080a0d7810 */ /* 0x000fe20007ffe0ff */
[C---:B--2---:R-:W-:Y:S02]  /*25d10*/  IMAD R11, R12.reuse, 0x40, R8 ;  /* 0x000000400c0b7824 */ /* 0x044fe400078e0208 */
[----:B------:R-:W-:-:S03]  /*25d20*/  IMAD R8, R12, -0x40, R234 ;  /* 0xffffffc00c087824 */ /* 0x000fc600078e02ea */
[----:B------:R-:W-:Y:S02]  /*25d30*/  SHF.R.S32.HI R12, RZ, 0x1f, R11 ;  /* 0x0000001fff0c7819 */ /* 0x000fe4000001140b */
[C---:B------:R-:W-:Y:S02]  /*25d40*/  IADD3 R11, P0, R10.reuse, R11, RZ ;  /* 0x0000000b0a0b7210 */ /* 0x040fe40007f1e0ff */
[CC--:B------:R-:W-:Y:S02]  /*25d50*/  ISETP.GE.AND P2, PT, R10.reuse, R8.reuse, PT ;  /* 0x000000080a00720c */ /* 0x0c0fe40003f46270 */
[----:B------:R-:W-:Y:S02]  /*25d60*/  ISETP.GE.AND P1, PT, R13, R8, PT ;  /* 0x000000080d00720c */ /* 0x000fe40003f26270 */
[----:B------:R-:W-:Y:S02]  /*25d70*/  LEA.HI.X.SX32 R12, R10, R12, 0x1, P0 ;  /* 0x0000000c0a0c7211 */ /* 0x000fe400000f0eff */
[----:B------:R-:W-:-:S04]  /*25d80*/  LEA R10, P0, R11, c[0x0][0x200], 0x2 ;  /* 0x000080000b0a7a11 */ /* 0x000fc800078010ff */
[----:B------:R-:W-:-:S05]  /*25d90*/  LEA.HI.X R11, R11, c[0x0][0x204], R12, 0x2, P0 ;  /* 0x000081000b0b7a11 */ /* 0x000fca00000f140c */
[----:B------:R2:W-:Y:S04]  /*25da0*/  @!P2 STG.E [R10.64], R5 ;  /* 0x000000050a00a986 */ /* 0x0005e8000c101904 */
[----:B------:R2:W-:Y:S02]  /*25db0*/  @!P1 STG.E [R10.64+0x20], R6 ;  /* 0x000020060a009986 */ /* 0x0005e4000c101904 */
.L_x_2690:
[----:B--2---:R-:W-:Y:S05]  /*25dc0*/  BSYNC B0 ;  /* 0x0000000000007941 */ /* 0x004fea0003800000 */
.L_x_2689:
[----:B------:R-:W2:Y:S01]  /*25dd0*/  S2R R5, SR_CTAID.X ;  /* 0x0000000000057919 */ /* 0x000ea20000002500 */
[----:B------:R-:W-:Y:S01]  /*25de0*/  LEA.HI R3, R3, R4, RZ, 0x3 ;  /* 0x0000000403037211 */ /* 0x000fe200078f18ff */
[----:B------:R-:W-:Y:S01]  /*25df0*/  BSSY B0, `(.L_x_2691) ;  /* 0x000001f000007945 */ /* 0x000fe20003800000 */
[----:B------:R-:W-:Y:S02]  /*25e00*/  LEA.HI R0, R9, R0, RZ, 0x3 ;  /* 0x0000000009007211 */ /* 0x000fe400078f18ff */
[----:B------:R-:W-:Y:S02]  /*25e10*/  LOP3.LUT R3, R3, 0xfffffff8, RZ, 0xc0, !PT ;  /* 0xfffffff803037812 */ /* 0x000fe400078ec0ff */
[----:B------:R-:W-:-:S03]  /*25e20*/  SHF.R.S32.HI R0, RZ, 0x3, R0 ;  /* 0x00000003ff007819 */ /* 0x000fc60000011400 */
[----:B------:R-:W-:-:S04]  /*25e30*/  IMAD.IADD R3, R4, 0x1, -R3 ;  /* 0x0000000104037824 */ /* 0x000fc800078e0a03 */
[----:B------:R-:W-:-:S05]  /*25e40*/  IMAD.SHL.U32 R10, R3, 0x8, RZ ;  /* 0x00000008030a7824 */ /* 0x000fca00078e00ff */
[----:B------:R-:W-:Y:S01]  /*25e50*/  SHF.R.S32.HI R11, RZ, 0x1f, R10 ;  /* 0x0000001fff0b7819 */ /* 0x000fe2000001140a */
[----:B--2---:R-:W-:Y:S01]  /*25e60*/  IMAD.SHL.U32 R4, R5, 0x40, RZ ;  /* 0x0000004005047824 */ /* 0x004fe200078e00ff */
[----:B------:R-:W-:-:S03]  /*25e70*/  SHF.R.S32.HI R5, RZ, 0x1f, R7 ;  /* 0x0000001fff057819 */ /* 0x000fc60000011407 */
[----:B------:R-:W-:Y:S01]  /*25e80*/  IMAD.WIDE.U32 R10, R4, c[0x0][0x1e8], R10 ;  /* 0x00007a00040a7a25 */ /* 0x000fe200078e000a */
[----:B------:R-:W-:-:S03]  /*25e90*/  SHF.R.S32.HI R3, RZ, 0x1f, R4 ;  /* 0x0000001fff037819 */ /* 0x000fc60000011404 */
[----:B------:R-:W-:Y:S01]  /*25ea0*/  IMAD R5, R5, c[0x0][0x1f0], RZ ;  /* 0x00007c0005057a24 */ /* 0x000fe200078e02ff */
[----:B------:R-:W-:Y:S01]  /*25eb0*/  IADD3 R2, P0, R2, R10, RZ ;  /* 0x0000000a02027210 */ /* 0x000fe20007f1e0ff */
[----:B------:R-:W-:Y:S02]  /*25ec0*/  IMAD R3, R3, c[0x0][0x1e8], RZ ;  /* 0x00007a0003037a24 */ /* 0x000fe400078e02ff */
[----:B------:R-:W-:Y:S02]  /*25ed0*/  IMAD R5, R7, c[0x0][0x1f4], R5 ;  /* 0x00007d0007057a24 */ /* 0x000fe400078e0205 */
[----:B------:R-:W-:Y:S02]  /*25ee0*/  IMAD R3, R4, c[0x0][0x1ec], R3 ;  /* 0x00007b0004037a24 */ /* 0x000fe400078e0203 */
[----:B------:R-:W-:-:S03]  /*25ef0*/  IMAD.IADD R4, R234, 0x1, -R4 ;  /* 0x00000001ea047824 */ /* 0x000fc600078e0a04 */
[----:B------:R-:W-:Y:S02]  /*25f00*/  IADD3.X R3, R235, R3, R11, P0, !PT ;  /* 0x00000003eb037210 */ /* 0x000fe400007fe40b */
[----:B------:R-:W-:-:S03]  /*25f10*/  ISETP.GE.AND P0, PT, R0, R4, PT ;  /* 0x000000040000720c */ /* 0x000fc60003f06270 */
        /* <DEDUP_REMOVED lines=11> */
[----:B---3--:R2:W-:Y:S02]  /*25fd0*/  STG.E.128 [R12.64], R24 ;  /* 0x000000180c007986 */ /* 0x0085e4000c101d04 */
.L_x_2692:
[----:B------:R-:W-:Y:S05]  /*25fe0*/  BSYNC B0 ;  /* 0x0000000000007941 */ /* 0x000fea0003800000 */
.L_x_2691:
        /* <DEDUP_REMOVED lines=14> */
[----:B----4-:R2:W-:Y:S02]  /*260d0*/  STG.E.128 [R12.64], R20 ;  /* 0x000000140c007986 */ /* 0x0105e4000c101d04 */
.L_x_2694:
[----:B------:R-:W-:Y:S05]  /*260e0*/  BSYNC B0 ;  /* 0x0000000000007941 */ /* 0x000fea0003800000 */
.L_x_2693:
        /* <DEDUP_REMOVED lines=14> */
[----:B-1----:R1:W-:Y:S02]  /*261d0*/  STG.E.128 [R12.64], R16 ;  /* 0x000000100c007986 */ /* 0x0023e4000c101d04 */
.L_x_2696:
[----:B------:R-:W-:Y:S05]  /*261e0*/  BSYNC B0 ;  /* 0x0000000000007941 */ /* 0x000fea0003800000 */
.L_x_2695:
        /* <DEDUP_REMOVED lines=15> */
.L_x_2697:
        /* <DEDUP_REMOVED lines=10> */
.L_x_7770:


//--------------------- .text._ZN5flash24flash_fwd_splitkv_kernelI23Flash_fwd_kernel_traitsILi64ELi64ELi256ELi4ELb0ELb0EN7cutlass6half_tE19Flash_kernel_traitsILi64ELi64ELi256ELi4ES3_EELb1ELb0ELb0ELb0ELb1ELb1ELb0ELb1EEEvNS_16Flash_fwd_paramsE --------------------------
	.section	.text._ZN5flash24flash_fwd_splitkv_kernelI23Flash_fwd_kernel_traitsILi64ELi64ELi256ELi4ELb0ELb0EN7cutlass6half_tE19Flash_kernel_traitsILi64ELi64ELi256ELi4ES3_EELb1ELb0ELb0ELb0ELb1ELb1ELb0ELb1EEEvNS_16Flash_fwd_paramsE,"ax",@progbits
	.sectioninfo	@"SHI_REGISTERS=255"
	.align	128
        .global         _ZN5flash24flash_fwd_splitkv_kernelI23Flash_fwd_kernel_traitsILi64ELi64ELi256ELi4ELb0ELb0EN7cutlass6half_tE19Flash_kernel_traitsILi64ELi64ELi256ELi4ES3_EELb1ELb0ELb0ELb0ELb1ELb1ELb0ELb1EEEvNS_16Flash_fwd_paramsE
        .type           _ZN5flash24flash_fwd_splitkv_kernelI23Flash_fwd_kernel_traitsILi64ELi64ELi256ELi4ELb0ELb0EN7cutlass6half_tE19Flash_kernel_traitsILi64ELi64ELi256ELi4ES3_EELb1ELb0ELb0ELb0ELb1ELb1ELb0ELb1EEEvNS_16Flash_fwd_paramsE,@function
        .size           _ZN5flash24flash_fwd_splitkv_kernelI23Flash_fwd_kernel_traitsILi64ELi64ELi256ELi4ELb0ELb0EN7cutlass6half_tE19Flash_kernel_traitsILi64ELi64ELi256ELi4ES3_EELb1ELb0ELb0ELb0ELb1ELb1ELb0ELb1EEEvNS_16Flash_fwd_paramsE,(.L_x_7771 - _ZN5flash24flash_fwd_splitkv_kernelI23Flash_fwd_kernel_traitsILi64ELi64ELi256ELi4ELb0ELb0EN7cutlass6half_tE19Flash_kernel_traitsILi64ELi64ELi256ELi4ES3_EELb1ELb0ELb0ELb0ELb1ELb1ELb0ELb1EEEvNS_16Flash_fwd_paramsE)
        .other          _ZN5flash24flash_fwd_splitkv_kernelI23Flash_fwd_kernel_traitsILi64ELi64ELi256ELi4ELb0ELb0EN7cutlass6half_tE19Flash_kernel_traitsILi64ELi64ELi256ELi4ES3_EELb1ELb0ELb0ELb0ELb1ELb1ELb0ELb1EEEvNS_16Flash_fwd_paramsE,@"STO_CUDA_ENTRY STV_DEFAULT"
_ZN5flash24flash_fwd_splitkv_kernelI23Flash_fwd_kernel_traitsILi64ELi64ELi256ELi4ELb0ELb0EN7cutlass6half_tE19Flash_kernel_traitsILi64ELi64ELi256ELi4ES3_EELb1ELb0ELb0ELb0ELb1ELb1ELb0ELb1EEEvNS_16Flash_fwd_paramsE:
.text._ZN5flash24flash_fwd_splitkv_kernelI23Flash_fwd_kernel_traitsILi64ELi64ELi256ELi4ELb0ELb0EN7cutlass6half_tE19Flash_kernel_traitsILi64ELi64ELi256ELi4ES3_EELb1ELb0ELb0ELb0ELb1ELb1ELb0ELb1EEEvNS_16Flash_fwd_paramsE:
        /* <DEDUP_REMOVED lines=8> */
[----:B------:R-:W-:Y:S02]  /*0080*/  ISETP.NE.U32.AND P2, PT, RZ, c[0x0][0x250], PT ;  /* 0x00009400ff007a0c */ /* 0x000fe40003f45070 */
[----:B------:R-:W-:-:S02]  /*0090*/  ISETP.EQ.U32.AND P3, PT, RZ, c[0x0][0x248], PT ;  /* 0x00009200ff007a0c */ /* 0x000fc40003f62070 */
[----:B------:R-:W-:Y:S02]  /*00a0*/  ISETP.NE.AND.EX P4, PT, RZ, c[0x0][0x254], PT, P2 ;  /* 0x00009500ff007a0c */ /* 0x000fe40003f85320 */
[----:B------:R-:W-:Y:S01]  /*00b0*/  IADD3 R1, R1, -0x38, RZ ;  /* 0xffffffc801017810 */ /* 0x000fe20007ffe0ff */
[----:B-1----:R-:W-:Y:S01]  /*00c0*/  IMAD.WIDE R2, R5, R26, c[0x0][0x240] ;  /* 0x0000900005027625 */ /* 0x002fe200078e021a */
[----:B--2---:R-:W-:-:S04]  /*00d0*/  ISETP.NE.AND P1, PT, R0, RZ, PT ;  /* 0x000000ff0000720c */ /* 0x004fc80003f25270 */
[----:B------:R1:W2:Y:S01]  /*00e0*/  @P0 LDG.E R16, [R2.64] ;  /* 0x0000000602100981 */ /* 0x0002a2000c1e1900 */
[----:B------:R-:W-:Y:S01]  /*00f0*/  IMAD.MOV.U32 R8, RZ, RZ, RZ ;  /* 0x000000ffff087224 */ /* 0x000fe200078e00ff */
[----:B------:R-:W-:Y:S02]  /*0100*/  ISETP.EQ.OR.EX P2, PT, RZ, c[0x0][0x24c], !P1, P3 ;  /* 0x00009300ff007a0c */ /* 0x000fe40004f42730 */
[----:B------:R1:W2:Y:S01]  /*0110*/  @P0 LDG.E R0, [R2.64+0x4] ;  /* 0x0000040602000981 */ /* 0x0002a2000c1e1900 */
[----:B------:R-:W-:-:S05]  /*0120*/  IMAD.WIDE R218, R5, R26, c[0x0][0x250] ;  /* 0x0000940005da7625 */ /* 0x000fca00078e021a */
[----:B------:R3:W5:Y:S01]  /*0130*/  @P4 LDG.E R8, [R218.64] ;  /* 0x00000006da084981 */ /* 0x000762000c1e1900 */
[----:B------:R-:W-:-:S03]  /*0140*/  IMAD.MOV.U32 R7, RZ, RZ, -0x1 ;  /* 0xffffffffff077424 */ /* 0x000fc600078e00ff */
        /* <DEDUP_REMOVED lines=10> */
[----:B------:R-:W-:Y:S01]  /*01f0*/  @!P0 IMAD.MOV.U32 R12, RZ, RZ, c[0x0][0x214] ;  /* 0x00008500ff0c8624 */ /* 0x000fe200078e00ff */
[----:B------:R3:W-:Y:S04]  /*0200*/  STL [R1+0x2c], R16 ;  /* 0x00002c1001007387 */ /* 0x0007e80000100800 */
[----:B------:R3:W-:Y:S01]  /*0210*/  STL [R1+0x30], R12 ;  /* 0x0000300c01007387 */ /* 0x0007e20000100800 */
[----:B------:R-:W-:Y:S05]  /*0220*/  @!P2 BRA `(.L_x_2698) ;  /* 0x000000400000a947 */ /* 0x000fea0003800000 */
[----:B----4-:R-:W2:Y:S02]  /*0230*/  @P1 LDG.E R0, [R2.64+0x4] ;  /* 0x0000040602001981 */ /* 0x010ea4000c1e1900 */
[----:B--2--5:R-:W-:-:S06]  /*0240*/  @P1 IADD3 R0, R0, -R7, RZ ;  /* 0x8000000700001210 */ /* 0x024fcc0007ffe0ff */
[----:B------:R1:W5:Y:S01]  /*0250*/  @!P1 LDG.E R0, [R2.64] ;  /* 0x0000000602009981 */ /* 0x000362000c1e1900 */
[----:B------:R-:W-:Y:S05]  /*0260*/  BRA `(.L_x_2699) ;  /* 0x0000001000007947 */ /* 0x000fea0003800000 */
.L_x_2698:
[----:B----4-:R-:W-:Y:S02]  /*0270*/  MOV R0, c[0x0][0x218] ;  /* 0x0000860000007a02 */ /* 0x010fe40000000f00 */
.L_x_2699:
[----:B------:R-:W-:-:S04]  /*0280*/  ISETP.NE.U32.AND P0, PT, RZ, c[0x0][0x258], PT ;  /* 0x00009600ff007a0c */ /* 0x000fc80003f05070 */
[----:B------:R-:W-:-:S13]  /*0290*/  ISETP.NE.AND.EX P1, PT, RZ, c[0x0][0x25c], PT, P0 ;  /* 0x00009700ff007a0c */ /* 0x000fda0003f25300 */
[----:B-1-3--:R-:W-:-:S06]  /*02a0*/  @P1 IMAD.WIDE R2, R5, R26, c[0x0][0x258] ;  /* 0x0000960005021625 */ /* 0x00afcc00078e021a */
        /* <DEDUP_REMOVED lines=27> */
[----:B------:R-:W-:Y:S01]  /*0460*/  ISETP.GT.AND P0, PT, R27, RZ, PT ;  /* 0x000000ff1b00720c */ /* 0x000fe20003f04270 */
[----:B------:R2:W-:-:S12]  /*0470*/  STL [R1+0x28], R27 ;  /* 0x0000281b01007387 */ /* 0x0005d80000100800 */
[----:B------:R-:W-:Y:S05]  /*0480*/  @P0 BRA `(.L_x_2700) ;  /* 0x000006d000000947 */ /* 0x000fea0003800000 */
[----:B-1----:R-:W-:Y:S01]  /*0490*/  SHF.R.S32.HI R11, RZ, 0x1f, R217 ;  /* 0x0000001fff0b7819 */ /* 0x002fe200000114d9 */
[----:B------:R-:W-:Y:S01]  /*04a0*/  BSSY B0, `(.L_x_2701) ;  /* 0x0000029000007945 */ /* 0x000fe20003800000 */
[----:B------:R-:W-:Y:S02]  /*04b0*/  ISETP.NE.AND P0, PT, R16, -0x1, PT ;  /* 0xffffffff1000780c */ /* 0x000fe40003f05270 */
[----:B------:R-:W-:Y:S02]  /*04c0*/  LEA.HI R11, R11, R217, RZ, 0x3 ;  /* 0x000000d90b0b7211 */ /* 0x000fe400078f18ff */
[----:B------:R-:W-:Y:S02]  /*04d0*/  SHF.R.S32.HI R10, RZ, 0x1f, R248 ;  /* 0x0000001fff0a7819 */ /* 0x000fe400000114f8 */
[----:B------:R-:W-:-:S04]  /*04e0*/  LOP3.LUT R0, R11, 0x1ffffff8, RZ, 0xc0, !PT ;  /* 0x1ffffff80b007812 */ /* 0x000fc800078ec0ff */
[----:B------:R-:W-:-:S03]  /*04f0*/  IADD3 R0, -R0, R217, RZ ;  /* 0x000000d900007210 */ /* 0x000fc60007ffe1ff */
[----:B------:R-:W-:Y:S01]  /*0500*/  @P0 IMAD.WIDE.U32 R4, R16, c[0x0][0x1e8], RZ ;  /* 0x00007a0010040a25 */ /* 0x000fe200078e00ff */
[----:B------:R-:W-:-:S03]  /*0510*/  SHF.L.U32 R2, R0, 0x3, RZ ;  /* 0x0000000300027819 */ /* 0x000fc600000006ff */
[----:B------:R-:W-:Y:S01]  /*0520*/  @!P0 IMAD R6, R24, c[0x0][0x1e0], RZ ;  /* 0x0000780018068a24 */ /* 0x000fe200078e02ff */
[----:B------:R-:W-:Y:S01]  /*0530*/  SHF.R.S32.HI R3, RZ, 0x1f, R2 ;  /* 0x0000001fff037819 */ /* 0x000fe20000011402 */
[----:B------:R-:W-:Y:S02]  /*0540*/  @P0 IMAD R8, R16, c[0x0][0x1ec], R5 ;  /* 0x00007b0010080a24 */ /* 0x000fe400078e0205 */
[----:B------:R-:W-:Y:S02]  /*0550*/  @P0 IMAD.MOV.U32 R0, RZ, RZ, R4 ;  /* 0x000000ffff000224 */ /* 0x000fe400078e0004 */
[----:B------:R-:W-:-:S04]  /*0560*/  @!P0 IMAD.WIDE.U32 R4, R9, c[0x0][0x1e0], RZ ;  /* 0x0000780009048a25 */ /* 0x000fc800078e00ff */
[----:B------:R-:W-:Y:S01]  /*0570*/  @!P0 IMAD R7, R9, c[0x0][0x1e4], R6 ;  /* 0x0000790009078a24 */ /* 0x000fe200078e0206 */
[----:B------:R-:W-:Y:S01]  /*0580*/  @!P0 MOV R0, R4 ;  /* 0x0000000400008202 */ /* 0x000fe20000000f00 */
[----:B------:R-:W-:Y:S01]  /*0590*/  IMAD R6, R10, c[0x0][0x1e8], RZ ;  /* 0x00007a000a067a24 */ /* 0x000fe200078e02ff */
[C---:B------:R-:W-:Y:S01]  /*05a0*/  IADD3 R10, -R248.reuse, R12, RZ ;  /* 0x0000000cf80a7210 */ /* 0x040fe20007ffe1ff */
[----:B------:R-:W-:-:S04]  /*05b0*/  IMAD.WIDE.U32 R2, R248, c[0x0][0x1e8], R2 ;  /* 0x00007a00f8027a25 */ /* 0x000fc800078e0002 */
[----:B------:R-:W-:Y:S01]  /*05c0*/  @!P0 IMAD.IADD R8, R5, 0x1, R7 ;  /* 0x0000000105088824 */ /* 0x000fe200078e0207 */
[----:B------:R-:W-:Y:S01]  /*05d0*/  IADD3 R4, P0, R0, R2, RZ ;  /* 0x0000000200047210 */ /* 0x000fe20007f1e0ff */
[----:B------:R-:W-:Y:S01]  /*05e0*/  IMAD R5, R248, c[0x0][0x1ec], R6 ;  /* 0x00007b00f8057a24 */ /* 0x000fe200078e0206 */
[----:B------:R-:W-:Y:S02]  /*05f0*/  SHF.R.S32.HI R0, RZ, 0x3, R11 ;  /* 0x00000003ff007819 */ /* 0x000fe4000001140b */
[--C-:B------:R-:W-:Y:S02]  /*0600*/  SHF.R.S32.HI R7, RZ, 0x1f, R180.reuse ;  /* 0x0000001fff077819 */ /* 0x100fe400000114b4 */
[----:B------:R-:W-:Y:S01]  /*0610*/  IADD3.X R5, R8, R3, R5, P0, !PT ;  /* 0x0000000308057210 */ /* 0x000fe200007fe405 */
[----:B------:R-:W-:Y:S01]  /*0620*/  IMAD R3, R9, c[0x0][0x1c0], R180 ;  /* 0x0000700009037a24 */ /* 0x000fe200078e02b4 */
[----:B------:R-:W-:Y:S01]  /*0630*/  ISETP.GE.AND P0, PT, R0, R10, PT ;  /* 0x0000000a0000720c */ /* 0x000fe20003f06270 */
[----:B------:R-:W-:Y:S01]  /*0640*/  IMAD R2, R7, c[0x0][0x1f0], RZ ;  /* 0x00007c0007027a24 */ /* 0x000fe200078e02ff */
[----:B------:R-:W-:Y:S01]  /*0650*/  SHF.R.S32.HI R13, RZ, 0x1f, R0 ;  /* 0x0000001fff0d7819 */ /* 0x000fe20000011400 */
[----:B------:R-:W-:-:S04]  /*0660*/  IMAD.WIDE.U32 R4, R180, c[0x0][0x1f0], R4 ;  /* 0x00007c00b4047a25 */ /* 0x000fc800078e0004 */
[----:B------:R-:W-:Y:S02]  /*0670*/  IMAD R2, R180, c[0x0][0x1f4], R2 ;  /* 0x00007d00b4027a24 */ /* 0x000fe400078e0202 */
[----:B------:R-:W-:Y:S02]  /*0680*/  IMAD R11, R3, c[0x0][0x214], R248 ;  /* 0x00008500030b7a24 */ /* 0x000fe400078e02f8 */
[----:B------:R-:W-:Y:S02]  /*0690*/  IMAD.IADD R3, R5, 0x1, R2 ;  /* 0x0000000105037824 */ /* 0x000fe400078e0202 */
        /* <DEDUP_REMOVED lines=9> */
.L_x_2702:
[----:B------:R-:W-:Y:S05]  /*0730*/  BSYNC B0 ;  /* 0x0000000000007941 */ /* 0x000fea0003800000 */
.L_x_2701:
        /* <DEDUP_REMOVED lines=15> */
.L_x_2704:
[----:B------:R-:W-:Y:S05]  /*0830*/  BSYNC B0 ;  /* 0x0000000000007941 */ /* 0x000fea0003800000 */
.L_x_2703:
        /* <DEDUP_REMOVED lines=15> */
.L_x_2706:
[----:B------:R-:W-:Y:S05]  /*0930*/  BSYNC B0 ;  /* 0x0000000000007941 */ /* 0x000fea0003800000 */
.L_x_2705:
        /* <DEDUP_REMOVED lines=14> */
.L_x_2708:
[----:B------:R-:W-:Y:S05]  /*0a20*/  BSYNC B0 ;  /* 0x0000000000007941 */ /* 0x000fea0003800000 */
.L_x_2707:
[----:B------:R-:W-:-:S04]  /*0a30*/  LOP3.LUT P4, RZ, R217, 0x7, RZ, 0xc0, !PT ;  /* 0x00000007d9ff7812 */ /* 0x000fc8000788c0ff */
[-C--:B------:R-:W-:Y:S02]  /*0a40*/  ISETP.GE.OR P0, PT, R12, R10.reuse, P4 ;  /* 0x0000000a0c00720c */ /* 0x080fe40002706670 */
[----:B------:R-:W-:Y:S02]  /*0a50*/  ISETP.GE.OR P2, PT, R0, R10, P4 ;  /* 0x0000000a0000720c */ /* 0x000fe40002746670 */
[C---:B------:R-:W-:Y:S02]  /*0a60*/  IADD3 R0, P3, R11.reuse, R0, RZ ;  /* 0x000000000b007210 */ /* 0x040fe40007f7e0ff */
[----:B------:R-:W-:Y:S02]  /*0a70*/  ISETP.GE.OR P1, PT, R14, R10, P4 ;  /* 0x0000000a0e00720c */ /* 0x000fe40002726670 */
[----:B-1----:R-:W-:Y:S02]  /*0a80*/  LEA.HI.X.SX32 R3, R11, R13, 0x1, P3 ;  /* 0x0000000d0b037211 */ /* 0x002fe400018f0eff */
[----:B------:R-:W-:-:S04]  /*0a90*/  LEA R2, P3, R0, c[0x0][0x200], 0x2 ;  /* 0x0000800000027a11 */ /* 0x000fc800078610ff */
[----:B------:R-:W-:Y:S01]  /*0aa0*/  LEA.HI.X R3, R0, c[0x0][0x204], R3, 0x2, P3 ;  /* 0x0000810000037a11 */ /* 0x000fe200018f1403 */
[----:B------:R-:W-:Y:S02]  /*0ab0*/  @!P0 IMAD.MOV.U32 R0, RZ, RZ, 0x7f800000 ;  /* 0x7f800000ff008424 */ /* 0x000fe400078e00ff */
[----:B------:R-:W-:Y:S02]  /*0ac0*/  @!P2 IMAD.MOV.U32 R5, RZ, RZ, 0x7f800000 ;  /* 0x7f800000ff05a424 */ /* 0x000fe400078e00ff */
[----:B------:R-:W-:Y:S01]  /*0ad0*/  @!P1 IMAD.MOV.U32 R4, RZ, RZ, 0x7f800000 ;  /* 0x7f800000ff049424 */ /* 0x000fe200078e00ff */
[----:B------:R1:W-:Y:S01]  /*0ae0*/  @!P0 STG.E [R2.64+0x80], R0 ;  /* 0x0000800002008986 */ /* 0x0003e2000c101906 */
[----:B------:R-:W-:-:S03]  /*0af0*/  ISETP.GE.OR P0, PT, R9, R10, P4 ;  /* 0x0000000a0900720c */ /* 0x000fc60002706670 */
[----:B------:R1:W-:Y:S04]  /*0b00*/  @!P2 STG.E [R2.64], R5 ;  /* 0x000000050200a986 */ /* 0x0003e8000c101906 */
[----:B------:R1:W-:Y:S06]  /*0b10*/  @!P1 STG.E [R2.64+0x40], R4 ;  /* 0x0000400402009986 */ /* 0x0003ec000c101906 */
[----:B------:R-:W-:Y:S05]  /*0b20*/  @P0 EXIT ;  /* 0x000000000000094d */ /* 0x000fea0003800000 */
[----:B-1----:R-:W-:-:S05]  /*0b30*/  MOV R0, 0x7f800000 ;  /* 0x7f80000000007802 */ /* 0x002fca0000000f00 */
[----:B------:R-:W-:Y:S01]  /*0b40*/  STG.E [R2.64+0xc0], R0 ;  /* 0x0000c00002007986 */ /* 0x000fe2000c101906 */
[----:B------:R-:W-:Y:S05]  /*0b50*/  EXIT ;  /* 0x000000000000794d */ /* 0x000fea0003800000 */
.L_x_2700:
[----:B-1----:R-:W-:-:S04]  /*0b60*/  ISETP.NE.U32.AND P0, PT, RZ, c[0x0][0x2b8], PT ;  /* 0x0000ae00ff007a0c */ /* 0x002fc80003f05070 */
[----:B------:R-:W-:-:S13]  /*0b70*/  ISETP.NE.AND.EX P0, PT, RZ, c[0x0][0x2bc], PT, P0 ;  /* 0x0000af00ff007a0c */ /* 0x000fda0003f05300 */
[----:B------:R-:W-:-:S05]  /*0b80*/  @P0 IMAD.WIDE R2, R5, R26, c[0x0][0x2b8] ;  /* 0x0000ae0005020625 */ /* 0x000fca00078e021a */
[----:B------:R1:W5:Y:S01]  /*0b90*/  @P0 LDG.E R9, [R2.64] ;  /* 0x0000000602090981 */ /* 0x000362000c1e1900 */
[----:B------:R-:W-:Y:S01]  /*0ba0*/  ISETP.NE.U32.AND P0, PT, RZ, c[0x0][0x2c0], PT ;  /* 0x0000b000ff007a0c */ /* 0x000fe20003f05070 */
[----:B------:R-:W-:Y:S01]  /*0bb0*/  IMAD.MOV.U32 R4, RZ, RZ, RZ ;  /* 0x000000ffff047224 */ /* 0x000fe200078e00ff */
        /* <DEDUP_REMOVED lines=8> */
[----:B------:R-:W-:Y:S01]  /*0c40*/  @P1 SHF.L.U64.HI R2, R2, 0x2, R0 ;  /* 0x0000000202021819 */ /* 0x000fe20000010200 */
[----:B------:R-:W-:Y:S02]  /*0c50*/  IMAD.MOV.U32 R0, RZ, RZ, RZ ;  /* 0x000000ffff007224 */ /* 0x000fe400078e00ff */
[----:B------:R-:W-:Y:S01]  /*0c60*/  IMAD.MOV.U32 R244, RZ, RZ, R4 ;  /* 0x000000fffff47224 */ /* 0x000fe200078e0004 */
[----:B------:R-:W-:Y:S02]  /*0c70*/  @P1 IADD3.X R0, R2, c[0x0][0x2c4], RZ, P0, !PT ;  /* 0x0000b10002001a10 */ /* 0x000fe400007fe4ff */
[----:B------:R-:W-:-:S03]  /*0c80*/  @P1 ISETP.NE.U32.AND P0, PT, R4, RZ, PT ;  /* 0x000000ff0400120c */ /* 0x000fc60003f05070 */
[----:B------:R-:W-:Y:S01]  /*0c90*/  IMAD.MOV.U32 R245, RZ, RZ, R0 ;  /* 0x000000fffff57224 */ /* 0x000fe200078e0000 */
        /* <DEDUP_REMOVED lines=30> */
[----:B------:R1:W3:Y:S01]  /*0e80*/  LDG.E R5, [R2.64] ;  /* 0x0000000602057981 */ /* 0x0002e2000c1e1900 */
[----:B------:R-:W-:Y:S02]  /*0e90*/  IABS R6, c[0x0][0x1c8] ;  /* 0x0000720000067a13 */ /* 0x000fe40000000000 */
[----:B------:R-:W-:Y:S02]  /*0ea0*/  IABS R7, R180 ;  /* 0x000000b400077213 */ /* 0x000fe40000000000 */
[----:B-1----:R-:W1:Y:S08]  /*0eb0*/  I2F.RP R2, R6 ;  /* 0x0000000600027306 */ /* 0x002e700000209400 */
[----:B-1----:R-:W1:Y:S02]  /*0ec0*/  MUFU.RCP R2, R2 ;  /* 0x0000000200027308 */ /* 0x002e640000001000 */
[----:B-1----:R-:W-:-:S06]  /*0ed0*/  IADD3 R2, R2, 0xffffffe, RZ ;  /* 0x0ffffffe02027810 */ /* 0x002fcc0007ffe0ff */
[----:B------:R-:W1:Y:S02]  /*0ee0*/  F2I.FTZ.U32.TRUNC.NTZ R3, R2 ;  /* 0x0000000200037305 */ /* 0x000e64000021f000 */
[----:B-1----:R-:W-:Y:S01]  /*0ef0*/  IADD3 R0, RZ, -R3, RZ ;  /* 0x80000003ff007210 */ /* 0x002fe20007ffe0ff */
[----:B------:R-:W-:-:S04]  /*0f00*/  IMAD.MOV.U32 R2, RZ, RZ, RZ ;  /* 0x000000ffff027224 */ /* 0x000fc800078e00ff */
[----:B------:R-:W-:-:S04]  /*0f10*/  IMAD R0, R0, R6, RZ ;  /* 0x0000000600007224 */ /* 0x000fc800078e02ff */
[----:B------:R-:W-:Y:S01]  /*0f20*/  IMAD.HI.U32 R0, R3, R0, R2 ;  /* 0x0000000003007227 */ /* 0x000fe200078e0002 */
[----:B------:R-:W-:-:S05]  /*0f30*/  MOV R3, R7 ;  /* 0x0000000700037202 */ /* 0x000fca0000000f00 */
[----:B------:R-:W-:-:S04]  /*0f40*/  IMAD.HI.U32 R0, R0, R3, RZ ;  /* 0x0000000300007227 */ /* 0x000fc800078e00ff */
[----:B------:R-:W-:-:S04]  /*0f50*/  IMAD.MOV R2, RZ, RZ, -R0 ;  /* 0x000000ffff027224 */ /* 0x000fc800078e0a00 */
[----:B------:R-:W-:Y:S01]  /*0f60*/  IMAD R2, R6, R2, R3 ;  /* 0x0000000206027224 */ /* 0x000fe200078e0203 */
[----:B------:R-:W-:-:S04]  /*0f70*/  LOP3.LUT R3, R180, c[0x0][0x1c8], RZ, 0x3c, !PT ;  /* 0x00007200b4037a12 */ /* 0x000fc800078e3cff */
[----:B------:R-:W-:-:S13]  /*0f80*/  ISETP.GT.U32.AND P0, PT, R6, R2, PT ;  /* 0x000000020600720c */ /* 0x000fda0003f04070 */
[-C--:B------:R-:W-:Y:S02]  /*0f90*/  @!P0 IADD3 R2, R2, -R6.reuse, RZ ;  /* 0x8000000602028210 */ /* 0x080fe40007ffe0ff */
[----:B------:R-:W-:Y:S02]  /*0fa0*/  @!P0 IADD3 R0, R0, 0x1, RZ ;  /* 0x0000000100008810 */ /* 0x000fe40007ffe0ff */
[----:B------:R-:W-:Y:S01]  /*0fb0*/  ISETP.GE.U32.AND P1, PT, R2, R6, PT ;  /* 0x000000060200720c */ /* 0x000fe20003f26070 */
[----:B------:R-:W-:Y:S01]  /*0fc0*/  IMAD.MOV R2, RZ, RZ, -R4 ;  /* 0x000000ffff027224 */ /* 0x000fe200078e0a04 */
[----:B------:R-:W-:-:S03]  /*0fd0*/  ISETP.GE.AND P0, PT, R3, RZ, PT ;  /* 0x000000ff0300720c */ /* 0x000fc60003f06270 */
[----:B------:R-:W-:-:S05]  /*0fe0*/  IMAD R11, R2, c[0x0][0x2d0], R14 ;  /* 0x0000b400020b7a24 */ /* 0x000fca00078e020e */
[----:B------:R-:W-:-:S03]  /*0ff0*/  SHF.R.S32.HI R15, RZ, 0x1f, R11 ;  /* 0x0000001fff0f7819 */ /* 0x000fc6000001140b */
[----:B------:R-:W-:Y:S02]  /*1000*/  @P1 IADD3 R0, R0, 0x1, RZ ;  /* 0x0000000100001810 */ /* 0x000fe40007ffe0ff */
[----:B------:R-:W-:Y:S01]  /*1010*/  ISETP.NE.AND P1, PT, RZ, c[0x0][0x1c8], PT ;  /* 0x00007200ff007a0c */ /* 0x000fe20003f25270 */
[----:B------:R-:W-:Y:S01]  /*1020*/  IMAD R4, R15, c[0x0][0x198], RZ ;  /* 0x000066000f047a24 */ /* 0x000fe200078e02ff */
[----:B------:R-:W-:-:S03]  /*1030*/  @!P0 IADD3 R0, -R0, RZ, RZ ;  /* 0x000000ff00008210 */ /* 0x000fc60007ffe1ff */
[----:B------:R-:W-:-:S08]  /*1040*/  IMAD R4, R11, c[0x0][0x19c], R4 ;  /* 0x000067000b047a24 */ /* 0x000fd000078e0204 */
[----:B------:R-:W-:-:S04]  /*1050*/  @!P1 LOP3.LUT R0, RZ, c[0x0][0x1c8], RZ, 0x33, !PT ;  /* 0x00007200ff009a12 */ /* 0x000fc800078e33ff */
[----:B------:R-:W-:Y:S02]  /*1060*/  SHF.R.S32.HI R20, RZ, 0x1f, R0 ;  /* 0x0000001fff147819 */ /* 0x000fe40000011400 */
[----:B------:R-:W-:Y:S02]  /*1070*/  MOV R18, R0 ;  /* 0x0000000000127202 */ /* 0x000fe40000000f00 */
[----:B---3--:R-:W-:Y:S01]  /*1080*/  SHF.R.S32.HI R8, RZ, 0x1f, R5 ;  /* 0x0000001fff087819 */ /* 0x008fe20000011405 */
[----:B------:R-:W-:-:S04]  /*1090*/  IMAD.WIDE.U32 R6, R5, c[0x0][0x180], RZ ;  /* 0x0000600005067a25 */ /* 0x000fc800078e00ff */
[----:B------:R-:W-:-:S04]  /*10a0*/  IMAD R2, R8, c[0x0][0x180], RZ ;  /* 0x0000600008027a24 */ /* 0x000fc800078e02ff */
[----:B------:R-:W-:-:S04]  /*10b0*/  IMAD R2, R5, c[0x0][0x184], R2 ;  /* 0x0000610005027a24 */ /* 0x000fc800078e0202 */
[----:B------:R-:W-:Y:S01]  /*10c0*/  IMAD.IADD R3, R7, 0x1, R2 ;  /* 0x0000000107037824 */ /* 0x000fe200078e0202 */
[----:B------:R-:W-:Y:S01]  /*10d0*/  MOV R2, R6 ;  /* 0x0000000600027202 */ /* 0x000fe20000000f00 */
[----:B------:R-:W-:-:S04]  /*10e0*/  IMAD R6, R8, c[0x0][0x188], RZ ;  /* 0x0000620008067a24 */ /* 0x000fc800078e02ff */
[----:B------:R-:W-:-:S04]  /*10f0*/  IMAD.WIDE.U32 R2, R11, c[0x0][0x198], R2 ;  /* 0x000066000b027a25 */ /* 0x000fc800078e0002 */
[----:B------:R-:W-:Y:S02]  /*1100*/  IMAD.IADD R3, R3, 0x1, R4 ;  /* 0x0000000103037824 */ /* 0x000fe400078e0204 */
[----:B------:R-:W-:Y:S02]  /*1110*/  IMAD R4, R20, c[0x0][0x1b0], RZ ;  /* 0x00006c0014047a24 */ /* 0x000fe400078e02ff */
[C---:B------:R-:W-:Y:S02]  /*1120*/  IMAD R13, R5.reuse, c[0x0][0x18c], R6 ;  /* 0x00006300050d7a24 */ /* 0x040fe400078e0206 */
[----:B------:R-:W-:-:S04]  /*1130*/  IMAD.WIDE.U32 R6, R5, c[0x0][0x188], RZ ;  /* 0x0000620005067a25 */ /* 0x000fc800078e00ff */
[C---:B------:R-:W-:Y:S01]  /*1140*/  IMAD R4, R0.reuse, c[0x0][0x1b4], R4 ;  /* 0x00006d0000047a24 */ /* 0x040fe200078e0204 */
[----:B------:R-:W-:Y:S01]  /*1150*/  MOV R10, R6 ;  /* 0x00000006000a7202 */ /* 0x000fe20000000f00 */
[----:B------:R-:W-:-:S04]  /*1160*/  IMAD.WIDE.U32 R2, R0, c[0x0][0x1b0], R2 ;  /* 0x00006c0000027a25 */ /* 0x000fc800078e0002 */
[----:B------:R-:W-:Y:S01]  /*1170*/  IMAD.IADD R13, R7, 0x1, R13 ;  /* 0x00000001070d7824 */ /* 0x000fe200078e020d */
[----:B------:R-:W-:Y:S01]  /*1180*/  IADD3 R21, R3, R4, RZ ;  /* 0x0000000403157210 */ /* 0x000fe20007ffe0ff */
[----:B------:R-:W-:Y:S01]  /*1190*/  IMAD.MOV.U32 R19, RZ, RZ, R2 ;  /* 0x000000ffff137224 */ /* 0x000fe200078e0002 */
[----:B------:R-:W-:Y:S05]  /*11a0*/  BRA `(.L_x_2710) ;  /* 0x0000049000007947 */ /* 0x000fea0003800000 */
.L_x_2709:
        /* <DEDUP_REMOVED lines=17> */
.L_x_2711:
[----:B------:R-:W-:Y:S01]  /*12c0*/  IABS R4, c[0x0][0x1c8] ;  /* 0x0000720000047a13 */ /* 0x000fe20000000000 */
[----:B------:R-:W-:Y:S01]  /*12d0*/  @P0 IMAD.IADD R7, R8, 0x1, R7 ;  /* 0x0000000108070824 */ /* 0x000fe200078e0207 */
[----:B------:R-:W-:Y:S02]  /*12e0*/  IABS R10, R180 ;  /* 0x000000b4000a7213 */ /* 0x000fe40000000000 */
[----:B------:R-:W1:Y:S01]  /*12f0*/  I2F.RP R2, R4 ;  /* 0x0000000400027306 */ /* 0x000e620000209400 */
[----:B------:R-:W-:-:S04]  /*1300*/  LEA R14, R27, 0xffffff00, 0x8 ;  /* 0xffffff001b0e7811 */ /* 0x000fc800078e40ff */
[----:B------:R-:W-:Y:S02]  /*1310*/  SHF.R.S32.HI R15, RZ, 0x1f, R14 ;  /* 0x0000001fff0f7819 */ /* 0x000fe4000001140e */
[----:B------:R-:W-:Y:S01]  /*1320*/  MOV R11, R14 ;  /* 0x0000000e000b7202 */ /* 0x000fe20000000f00 */
        /* <DEDUP_REMOVED lines=11> */
[----:B------:R-:W-:-:S04]  /*13e0*/  MOV R3, R6 ;  /* 0x0000000600037202 */ /* 0x000fc80000000f00 */
[----:B------:R-:W-:-:S13]  /*13f0*/  ISETP.GT.U32.AND P1, PT, R4, R2, PT ;  /* 0x000000020400720c */ /* 0x000fda0003f24070 */
[----:B------:R-:W-:Y:S01]  /*1400*/  @!P1 IMAD.IADD R2, R2, 0x1, -R4 ;  /* 0x0000000102029824 */ /* 0x000fe200078e0a04 */
[----:B------:R-:W-:Y:S02]  /*1410*/  @!P1 IADD3 R0, R0, 0x1, RZ ;  /* 0x0000000100009810 */ /* 0x000fe40007ffe0ff */
[----:B------:R-:W-:Y:S02]  /*1420*/  ISETP.NE.AND P1, PT, RZ, c[0x0][0x1c8], PT ;  /* 0x00007200ff007a0c */ /* 0x000fe40003f25270 */
[----:B------:R-:W-:Y:S01]  /*1430*/  ISETP.GE.U32.AND P3, PT, R2, R4, PT ;  /* 0x000000040200720c */ /* 0x000fe20003f66070 */
[----:B------:R-:W-:Y:S01]  /*1440*/  IMAD R4, R15, c[0x0][0x198], RZ ;  /* 0x000066000f047a24 */ /* 0x000fe200078e02ff */
[----:B------:R-:W-:-:S03]  /*1450*/  LOP3.LUT R2, R180, c[0x0][0x1c8], RZ, 0x3c, !PT ;  /* 0x00007200b4027a12 */ /* 0x000fc600078e3cff */
[----:B------:R-:W-:Y:S01]  /*1460*/  IMAD R4, R14, c[0x0][0x19c], R4 ;  /* 0x000067000e047a24 */ /* 0x000fe200078e0204 */
[----:B------:R-:W-:Y:S01]  /*1470*/  ISETP.GE.AND P2, PT, R2, RZ, PT ;  /* 0x000000ff0200720c */ /* 0x000fe20003f46270 */
[----:B------:R-:W-:-:S04]  /*1480*/  IMAD.MOV.U32 R2, RZ, RZ, R5 ;  /* 0x000000ffff027224 */ /* 0x000fc800078e0005 */
[----:B------:R-:W-:Y:S02]  /*1490*/  IMAD.WIDE.U32 R2, R14, c[0x0][0x198], R2 ;  /* 0x000066000e027a25 */ /* 0x000fe400078e0002 */
[----:B------:R-:W-:-:S03]  /*14a0*/  @P3 IADD3 R0, R0, 0x1, RZ ;  /* 0x0000000100003810 */ /* 0x000fc60007ffe0ff */
[----:B------:R-:W-:Y:S01]  /*14b0*/  IADD3 R3, R3, R4, RZ ;  /* 0x0000000403037210 */ /* 0x000fe20007ffe0ff */
[C---:B------:R-:W-:Y:S02]  /*14c0*/  @P0 IMAD.WIDE.U32 R4, R7.reuse, c[0x0][0x1a0], RZ ;  /* 0x0000680007040a25 */ /* 0x040fe400078e00ff */
[----:B------:R-:W-:Y:S02]  /*14d0*/  @!P2 IADD3 R0, -R0, RZ, RZ ;  /* 0x000000ff0000a210 */ /* 0x000fe40007ffe1ff */
[----:B------:R-:W-:Y:S01]  /*14e0*/  @!P1 LOP3.LUT R0, RZ, c[0x0][0x1c8], RZ, 0x33, !PT ;  /* 0x00007200ff009a12 */ /* 0x000fe200078e33ff */
[----:B------:R-:W-:Y:S02]  /*14f0*/  @P0 IMAD R13, R7, c[0x0][0x1a4], R5 ;  /* 0x00006900070d0a24 */ /* 0x000fe400078e0205 */
[----:B------:R-:W-:Y:S01]  /*1500*/  @P0 IMAD.MOV.U32 R10, RZ, RZ, R4 ;  /* 0x000000ffff0a0224 */ /* 0x000fe200078e0004 */
[----:B------:R-:W-:Y:S01]  /*1510*/  SHF.R.S32.HI R20, RZ, 0x1f, R0 ;  /* 0x0000001fff147819 */ /* 0x000fe20000011400 */
[----:B------:R-:W-:-:S04]  /*1520*/  IMAD.WIDE.U32 R2, R0, c[0x0][0x1b0], R2 ;  /* 0x00006c0000027a25 */ /* 0x000fc800078e0002 */
[----:B------:R-:W-:Y:S01]  /*1530*/  IMAD R6, R20, c[0x0][0x1b0], RZ ;  /* 0x00006c0014067a24 */ /* 0x000fe200078e02ff */
[----:B------:R-:W-:Y:S01]  /*1540*/  MOV R19, R2 ;  /* 0x0000000200137202 */ /* 0x000fe20000000f00 */
[----:B------:R-:W-:Y:S02]  /*1550*/  IMAD.MOV.U32 R18, RZ, RZ, R0 ;  /* 0x000000ffff127224 */ /* 0x000fe400078e0000 */
        /* <DEDUP_REMOVED lines=14> */
.L_x_2710:
[----:B------:R1:W5:Y:S01]  /*1640*/  @P4 LDG.E R23, [R218.64] ;  /* 0x00000006da174981 */ /* 0x000362000c1e1900 */
[----:B------:R-:W-:Y:S01]  /*1650*/  ISETP.NE.AND P0, PT, R16, -0x1, PT ;  /* 0xffffffff1000780c */ /* 0x000fe20003f05270 */
[----:B------:R-:W-:Y:S01]  /*1660*/  IMAD.MOV.U32 R0, RZ, RZ, 0x2 ;  /* 0x00000002ff007424 */ /* 0x000fe200078e00ff */
[----:B------:R-:W-:Y:S01]  /*1670*/  SHF.R.S32.HI R25, RZ, 0x1f, R217 ;  /* 0x0000001fff197819 */ /* 0x000fe200000114d9 */
[----:B------:R-:W-:Y:S02]  /*1680*/  IMAD.MOV.U32 R179, RZ, RZ, c[0x0][0x230] ;  /* 0x00008c00ffb37624 */ /* 0x000fe400078e00ff */
[----:B------:R-:W-:Y:S01]  /*1690*/  IMAD.MOV.U32 R2, RZ, RZ, RZ ;  /* 0x000000ffff027224 */ /* 0x000fe200078e00ff */
[CC--:B------:R-:W-:Y:S01]  /*16a0*/  LEA.HI R6, R25.reuse, R217.reuse, RZ, 0x3 ;  /* 0x000000d919067211 */ /* 0x0c0fe200078f18ff */
[----:B------:R-:W-:Y:S01]  /*16b0*/  IMAD.MOV.U32 R3, RZ, RZ, c[0x0][0x230] ;  /* 0x00008c00ff037624 */ /* 0x000fe200078e00ff */
[----:B------:R-:W-:Y:S01]  /*16c0*/  LEA.HI R216, R25, R217, RZ, 0x4 ;  /* 0x000000d919d87211 */ /* 0x000fe200078f20ff */
[----:B------:R-:W-:Y:S01]  /*16d0*/  IMAD.MOV.U32 R156, RZ, RZ, c[0x0][0x198] ;  /* 0x00006600ff9c7624 */ /* 0x000fe200078e00ff */
[----:B------:R-:W-:Y:S01]  /*16e0*/  SHF.R.S32.HI R102, RZ, 0x3, R6 ;  /* 0x00000003ff667819 */ /* 0x000fe20000011406 */
[----:B------:R-:W-:Y:S01]  /*16f0*/  IMAD.HI.U32 R179, R0, R179, R2 ;  /* 0x000000b300b37227 */ /* 0x000fe200078e0002 */
[----:B------:R-:W-:-:S02]  /*1700*/  LOP3.LUT R6, R6, 0xfffffff8, RZ, 0xc0, !PT ;  /* 0xfffffff806067812 */ /* 0x000fc400078ec0ff */
[----:B------:R-:W-:Y:S01]  /*1710*/  SHF.R.S32.HI R103, RZ, 0x1f, R102 ;  /* 0x0000001fff677819 */ /* 0x000fe20000011466 */
[----:B------:R-:W-:Y:S01]  /*1720*/  @!P0 IMAD R0, R24, c[0x0][0x178], RZ ;  /* 0x00005e0018008a24 */ /* 0x000fe200078e02ff */
[----:B------:R-:W-:Y:S01]  /*1730*/  IADD3 R198, -R6, R217, RZ ;  /* 0x000000d906c67210 */ /* 0x000fe20007ffe1ff */
[----:B------:R-:W-:Y:S01]  /*1740*/  @P0 IMAD.WIDE.U32 R2, R16, c[0x0][0x190], RZ ;  /* 0x0000640010020a25 */ /* 0x000fe200078e00ff */
[----:B------:R-:W-:Y:S02]  /*1750*/  IADD3 R11, P1, R102, R11, RZ ;  /* 0x0000000b660b7210 */ /* 0x000fe40007f3e0ff */
[----:B------:R-:W-:Y:S01]  /*1760*/  SHF.R.S32.HI R134, RZ, 0x1, R179 ;  /* 0x00000001ff867819 */ /* 0x000fe200000114b3 */
[----:B------:R-:W-:Y:S01]  /*1770*/  @!P0 IMAD R7, R22, c[0x0][0x17c], R0 ;  /* 0x00005f0016078a24 */ /* 0x000fe200078e0200 */
[----:B------:R-:W-:Y:S01]  /*1780*/  LOP3.LUT R0, R216, 0xfffffff0, RZ, 0xc0, !PT ;  /* 0xfffffff0d8007812 */ /* 0x000fe200078ec0ff */
[----:B------:R-:W-:Y:S01]  /*1790*/  @P0 IMAD R12, R16, c[0x0][0x194], R3 ;  /* 0x00006500100c0a24 */ /* 0x000fe200078e0203 */
[----:B------:R-:W-:Y:S01]  /*17a0*/  SHF.L.U64.HI R197, R156, R26, c[0x0][0x19c] ;  /* 0x000067009cc57619 */ /* 0x000fe2000001021a */
[----:B------:R-:W-:-:S02]  /*17b0*/  IMAD.SHL.U32 R3, R102, 0x40, RZ ;  /* 0x0000004066037824 */ /* 0x000fc400078e00ff */
[----:B------:R-:W-:-:S03]  /*17c0*/  @!P0 IMAD.WIDE.U32 R4, R22, c[0x0][0x178], RZ ;  /* 0x00005e0016048a25 */ /* 0x000fc600078e00ff */
[----:B------:R-:W-:Y:S01]  /*17d0*/  LOP3.LUT R3, R3, 0x1c0, RZ, 0xc0, !PT ;  /* 0x000001c003037812 */ /* 0x000fe200078ec0ff */
[----:B------:R-:W-:Y:S02]  /*17e0*/  IMAD.IADD R0, R217, 0x1, -R0 ;  /* 0x00000001d9007824 */ /* 0x000fe400078e0a00 */
[----:B------:R-:W-:Y:S02]  /*17f0*/  IMAD.SHL.U32 R16, R198, 0x8, RZ ;  /* 0x00000008c6107824 */ /* 0x000fe400078e00ff */
[----:B------:R-:W-:Y:S01]  /*1800*/  @!P0 IMAD.IADD R12, R5, 0x1, R7 ;  /* 0x00000001050c8824 */ /* 0x000fe200078e0207 */
[----:B------:R-:W-:Y:S01]  /*1810*/  SHF.R.S32.HI R5, RZ, 0x1f, R0 ;  /* 0x0000001fff057819 */ /* 0x000fe20000011400 */
[----:B------:R-:W-:Y:S01]  /*1820*/  @P0 IMAD.MOV.U32 R6, RZ, RZ, R2 ;  /* 0x000000ffff060224 */ /* 0x000fe200078e0002 */
[----:B------:R-:W-:Y:S01]  /*1830*/  LOP3.LUT R2, R3, 0x38, R16, 0xf8, !PT ;  /* 0x0000003803027812 */ /* 0x000fe200078ef810 */
[----:B-----5:R-:W-:Y:S01]  /*1840*/  IMAD.WIDE R8, R17, 0x40, R102 ;  /* 0x0000004011087825 */ /* 0x020fe200078e0266 */
[----:B------:R-:W-:-:S02]  /*1850*/  SHF.R.U32.HI R3, RZ, 0x3, R3 ;  /* 0x00000003ff037819 */ /* 0x000fc40000011603 */
[----:B------:R-:W-:Y:S01]  /*1860*/  LEA.HI R206, R5, R0, RZ, 0x3 ;  /* 0x0000000005ce7211 */ /* 0x000fe200078f18ff */
[----:B------:R-:W-:Y:S01]  /*1870*/  IMAD.X R15, R103, 0x1, R15, P1 ;  /* 0x00000001670f7824 */ /* 0x000fe200008e060f */
[----:B------:R-:W-:Y:S01]  /*1880*/  LOP3.LUT R3, R2, R3, RZ, 0x3c, !PT ;  /* 0x0000000302037212 */ /* 0x000fe200078e3cff */
[----:B------:R-:W-:Y:S01]  /*1890*/  IMAD R9, R9, c[0x0][0x190], RZ ;  /* 0x0000640009097a24 */ /* 0x000fe200078e02ff */
[----:B------:R-:W-:Y:S01]  /*18a0*/  LEA.HI R7, R25, R217, RZ, 0x6 ;  /* 0x000000d919077211 */ /* 0x000fe200078f30ff */
[----:B------:R-:W-:Y:S01]  /*18b0*/  IMAD R15, R15, c[0x0][0x1a0], RZ ;  /* 0x000068000f0f7a24 */ /* 0x000fe200078e02ff */
[----:B------:R-:W-:Y:S01]  /*18c0*/  LOP3.LUT R2, R206, 0xfffffff8, RZ, 0xc0, !PT ;  /* 0xfffffff8ce027812 */ /* 0x000fe200078ec0ff */
[----:B------:R-:W-:Y:S01]  /*18d0*/  IMAD R9, R8, c[0x0][0x194], R9 ;  /* 0x0000650008097a24 */ /* 0x000fe200078e0209 */
[----:B------:R-:W-:Y:S01]  /*18e0*/  @!P0 MOV R6, R4 ;  /* 0x0000000400068202 */ /* 0x000fe20000000f00 */
[----:B------:R-:W-:Y:S01]  /*18f0*/  IMAD.SHL.U32 R4, R7, 0x8, RZ ;  /* 0x0000000807047824 */ /* 0x000fe200078e00ff */
[----:B------:R-:W-:Y:S01]  /*1900*/  SHF.R.S32.HI R17, RZ, 0x1f, R16 ;  /* 0x0000001fff117819 */ /* 0x000fe20000011410 */
[----:B------:R-:W-:Y:S01]  /*1910*/  IMAD.IADD R205, R0, 0x1, -R2 ;  /* 0x0000000100cd7824 */ /* 0x000fe200078e0a02 */
[----:B------:R-:W-:Y:S01]  /*1920*/  IADD3 R2, P0, R16, R10, RZ ;  /* 0x0000000a10027210 */ /* 0x000fe20007f1e0ff */
[----:B------:R-:W-:Y:S01]  /*1930*/  IMAD R0, R20, c[0x0][0x1b8], RZ ;  /* 0x00006e0014007a24 */ /* 0x000fe200078e02ff */
[----:B------:R-:W-:Y:S01]  /*1940*/  LOP3.LUT R239, R3, 0xfffffe00, R4, 0xf8, !PT ;  /* 0xfffffe0003ef7812 */ /* 0x000fe200078ef804 */
[----:B------:R-:W-:Y:S01]  /*1950*/  IMAD R10, R103, c[0x0][0x198], RZ ;  /* 0x00006600670a7a24 */ /* 0x000fe200078e02ff */
[C---:B------:R-:W-:Y:S01]  /*1960*/  IADD3 R4, P1, R16.reuse, R6, RZ ;  /* 0x0000000610047210 */ /* 0x040fe20007f3e0ff */
[C---:B------:R-:W-:Y:S01]  /*1970*/  IMAD.X R3, R17.reuse, 0x1, R13, P0 ;  /* 0x0000000111037824 */ /* 0x040fe200000e060d */
[----:B------:R-:W-:Y:S01]  /*1980*/  IADD3 R6, P0, R16, R19, RZ ;  /* 0x0000001310067210 */ /* 0x000fe20007f1e0ff */
[C---:B------:R-:W-:Y:S01]  /*1990*/  IMAD R0, R18.reuse, c[0x0][0x1bc], R0 ;  /* 0x00006f0012007a24 */ /* 0x040fe200078e0200 */
[----:B------:R-:W-:Y:S01]  /*19a0*/  IADD3.X R5, R17, R12, RZ, P1, !PT ;  /* 0x0000000c11057210 */ /* 0x000fe20000ffe4ff */
[----:B------:R-:W-:-:S04]  /*19b0*/  IMAD.WIDE.U32 R2, R18, c[0x0][0x1b8], R2 ;  /* 0x00006e0012027a25 */ /* 0x000fc800078e0002 */
[----:B------:R-:W-:Y:S02]  /*19c0*/  IMAD.X R7, R17, 0x1, R21, P0 ;  /* 0x0000000111077824 */ /* 0x000fe400000e0615 */
[----:B------:R-:W-:Y:S02]  /*19d0*/  IMAD.IADD R3, R3, 0x1, R0 ;  /* 0x0000000103037824 */ /* 0x000fe400078e0200 */
[C---:B------:R-:W-:Y:S02]  /*19e0*/  IMAD R0, R102.reuse, c[0x0][0x19c], R10 ;  /* 0x0000670066007a24 */ /* 0x040fe400078e020a */
[----:B------:R-:W-:-:S04]  /*19f0*/  IMAD.WIDE.U32 R6, R102, c[0x0][0x198], R6 ;  /* 0x0000660066067a25 */ /* 0x000fc800078e0006 */
[----:B------:R-:W-:Y:S01]  /*1a00*/  IMAD.WIDE.U32 R4, R8, c[0x0][0x190], R4 ;  /* 0x0000640008047a25 */ /* 0x000fe200078e0004 */
[----:B------:R-:W-:Y:S02]  /*1a10*/  SHF.R.S32.HI R8, RZ, 0x1f, R180 ;  /* 0x0000001fff087819 */ /* 0x000fe400000114b4 */
[----:B------:R-:W-:Y:S01]  /*1a20*/  LEA R13, P3, R6, c[0x0][0x168], 0x1 ;  /* 0x00005a00060d7a11 */ /* 0x000fe200078608ff */
[----:B------:R-:W-:Y:S02]  /*1a30*/  IMAD.IADD R0, R7, 0x1, R0 ;  /* 0x0000000107007824 */ /* 0x000fe400078e0200 */
[C---:B------:R-:W-:Y:S02]  /*1a40*/  IMAD R10, R11.reuse, c[0x0][0x1a4], R15 ;  /* 0x000069000b0a7a24 */ /* 0x040fe400078e020f */
[----:B------:R-:W-:Y:S01]  /*1a50*/  IMAD.WIDE.U32 R2, R11, c[0x0][0x1a0], R2 ;  /* 0x000068000b027a25 */ /* 0x000fe200078e0002 */
[----:B------:R1:W-:Y:S03]  /*1a60*/  STL [R1+0x10], R13 ;  /* 0x0000100d01007387 */ /* 0x0003e60000100800 */
[----:B------:R-:W-:Y:S01]  /*1a70*/  IMAD R7, R8, c[0x0][0x1a8], RZ ;  /* 0x00006a0008077a24 */ /* 0x000fe200078e02ff */
[----:B------:R-:W-:Y:S01]  /*1a80*/  SHF.L.U64.HI R8, R6, 0x1, R0 ;  /* 0x0000000106087819 */ /* 0x000fe20000010200 */
[----:B------:R-:W-:Y:S01]  /*1a90*/  IMAD.IADD R5, R5, 0x1, R9 ;  /* 0x0000000105057824 */ /* 0x000fe200078e0209 */
[----:B------:R-:W-:Y:S01]  /*1aa0*/  IADD3 R0, R3, R10, RZ ;  /* 0x0000000a03007210 */ /* 0x000fe20007ffe0ff */
[C---:B------:R-:W-:Y:S01]  /*1ab0*/  IMAD R7, R180.reuse, c[0x0][0x1ac], R7 ;  /* 0x00006b00b4077a24 */ /* 0x040fe200078e0207 */
[----:B------:R-:W-:Y:S01]  /*1ac0*/  SHF.R.S32.HI R3, RZ, 0x1f, R151 ;  /* 0x0000001fff037819 */ /* 0x000fe20000011497 */
[----:B------:R-:W-:Y:S01]  /*1ad0*/  IMAD.WIDE.U32 R180, R180, c[0x0][0x1a8], R4 ;  /* 0x00006a00b4b47a25 */ /* 0x000fe200078e0004 */
[----:B------:R-:W-:-:S02]  /*1ae0*/  LEA R12, P0, R2, c[0x0][0x170], 0x1 ;  /* 0x00005c00020c7a11 */ /* 0x000fc400078008ff */
[----:B------:R-:W-:Y:S01]  /*1af0*/  SHF.L.U64.HI R6, R2, 0x1, R0 ;  /* 0x0000000102067819 */ /* 0x000fe20000010200 */
[----:B------:R-:W-:Y:S01]  /*1b00*/  IMAD.MOV.U32 R2, RZ, RZ, 0x10 ;  /* 0x00000010ff027424 */ /* 0x000fe200078e00ff */
[----:B------:R-:W-:Y:S01]  /*1b10*/  LEA.HI R4, R3, R151, RZ, 0x8 ;  /* 0x0000009703047211 */ /* 0x000fe200078f40ff */
[----:B------:R-:W-:Y:S01]  /*1b20*/  IMAD.MOV.U32 R0, RZ, RZ, 0x20 ;  /* 0x00000020ff007424 */ /* 0x000fe200078e00ff */
[----:B------:R-:W-:Y:S01]  /*1b30*/  IADD3.X R10, R8, c[0x0][0x16c], RZ, P3, !PT ;  /* 0x00005b00080a7a10 */ /* 0x000fe20001ffe4ff */
[----:B------:R-:W-:Y:S01]  /*1b40*/  IMAD.MOV.U32 R19, RZ, RZ, c[0x0][0x1a0] ;  /* 0x00006800ff137624 */ /* 0x000fe200078e00ff */
[----:B------:R-:W-:Y:S01]  /*1b50*/  IADD3.X R11, R6, c[0x0][0x174], RZ, P0, !PT ;  /* 0x00005d00060b7a10 */ /* 0x000fe200007fe4ff */
[----:B------:R-:W-:Y:S01]  /*1b60*/  IMAD.SHL.U32 R195, R156, 0x10, RZ ;  /* 0x000000109cc37824 */ /* 0x000fe200078e00ff */
[----:B------:R-:W-:Y:S01]  /*1b70*/  SHF.R.S32.HI R4, RZ, 0x8, R4 ;  /* 0x00000008ff047819 */ /* 0x000fe20000011404 */
[----:B------:R1:W-:Y:S01]  /*1b80*/  STL [R1+0xc], R10 ;  /* 0x00000c0a01007387 */ /* 0x0003e20000100800 */
[----:B------:R-:W-:Y:S01]  /*1b90*/  R2P PR, R205, 0x6 ;  /* 0x00000006cd007804 */ /* 0x000fe20000000000 */
[----:B------:R-:W-:Y:S01]  /*1ba0*/  IMAD.SHL.U32 R211, R19, 0x10, RZ ;  /* 0x0000001013d37824 */ /* 0x000fe200078e00ff */
[----:B------:R-:W-:Y:S01]  /*1bb0*/  IMNMX R135, RZ, R4, !PT ;  /* 0x00000004ff877217 */ /* 0x000fe20007800200 */
[----:B------:R1:W-:Y:S01]  /*1bc0*/  STL [R1+0x18], R12 ;  /* 0x0000180c01007387 */ /* 0x0003e20000100800 */
[----:B------:R-:W-:Y:S01]  /*1bd0*/  SHF.L.U32 R3, R198, 0x2, RZ ;  /* 0x00000002c6037819 */ /* 0x000fe200000006ff */
[----:B------:R-:W-:Y:S01]  /*1be0*/  IMAD.IADD R183, R181, 0x1, R7 ;  /* 0x00000001b5b77824 */ /* 0x000fe200078e0207 */
[----:B------:R-:W-:Y:S01]  /*1bf0*/  LEA.HI R9, R25, R217, RZ, 0x5 ;  /* 0x000000d919097211 */ /* 0x000fe200078f28ff */
[----:B------:R1:W-:Y:S01]  /*1c00*/  STL [R1+0x14], R11 ;  /* 0x0000140b01007387 */ /* 0x0003e20000100800 */
[----:B------:R-:W-:Y:S01]  /*1c10*/  SHF.L.U64.HI R210, R19, R26, c[0x0][0x1a4] ;  /* 0x0000690013d27619 */ /* 0x000fe2000001021a */
[----:B------:R-:W-:Y:S01]  /*1c20*/  IMAD R196, R102, R134, R3 ;  /* 0x0000008666c47224 */ /* 0x000fe200078e0203 */
[----:B------:R-:W-:-:S02]  /*1c30*/  LOP3.LUT R5, R9, 0xffffffe0, RZ, 0xc0, !PT ;  /* 0xffffffe009057812 */ /* 0x000fc400078ec0ff */
[----:B------:R-:W-:Y:S02]  /*1c40*/  SHF.R.S32.HI R209, RZ, 0x5, R9 ;  /* 0x00000005ffd17819 */ /* 0x000fe40000011409 */
[----:B------:R-:W-:Y:S01]  /*1c50*/  IADD3 R199, R3, R196, RZ ;  /* 0x000000c403c77210 */ /* 0x000fe20007ffe0ff */
[----:B------:R-:W-:Y:S01]  /*1c60*/  IMAD.IADD R208, R217, 0x1, -R5 ;  /* 0x00000001d9d07824 */ /* 0x000fe200078e0a05 */
[----:B------:R-:W-:Y:S02]  /*1c70*/  SHF.R.S32.HI R200, RZ, 0x1f, R196 ;  /* 0x0000001fffc87819 */ /* 0x000fe400000114c4 */
[----:B------:R-:W-:Y:S02]  /*1c80*/  SHF.R.S32.HI R201, RZ, 0x1f, R199 ;  /* 0x0000001fffc97819 */ /* 0x000fe400000114c7 */
[----:B------:R-:W-:Y:S02]  /*1c90*/  SEL R236, R2, 0xfffffff0, !P1 ;  /* 0xfffffff002ec7807 */ /* 0x000fe40004800000 */
[----:B------:R-:W-:Y:S01]  /*1ca0*/  SEL R237, R0, 0xffffffe0, !P2 ;  /* 0xffffffe000ed7807 */ /* 0x000fe20005000000 */
[----:B------:R-:W-:Y:S01]  /*1cb0*/  @!P4 IMAD.MOV.U32 R23, RZ, RZ, RZ ;  /* 0x000000ffff17c224 */ /* 0x000fe200078e00ff */
[----:B------:R-:W-:-:S13]  /*1cc0*/  ISETP.GT.AND P4, PT, R27, R135, PT ;  /* 0x000000871b00720c */ /* 0x000fda0003f84270 */
[----:B------:R-:W-:Y:S05]  /*1cd0*/  @!P4 BRA `(.L_x_2712) ;  /* 0x0000dea00000c947 */ /* 0x000fea0003800000 */
[--C-:B-1----:R-:W-:Y:S01]  /*1ce0*/  SHF.R.S32.HI R0, RZ, 0x1f, R14.reuse ;  /* 0x0000001fff007819 */ /* 0x102fe2000001140e */
[----:B------:R-:W-:Y:S01]  /*1cf0*/  ULDC.64 UR28, c[0x0][0x1a0] ;  /* 0x00006800001c7ab9 */ /* 0x000fe20000000a00 */
[--C-:B------:R-:W-:Y:S01]  /*1d00*/  SHF.R.S32.HI R2, RZ, 0x1f, R151.reuse ;  /* 0x0000001fff027819 */ /* 0x100fe20000011497 */
[----:B------:R-:W-:Y:S01]  /*1d10*/  USHF.L.U32 UR17, UR29, 0x6, URZ ;  /* 0x000000061d117899 */ /* 0x000fe2000800063f */
[----:B------:R-:W-:Y:S01]  /*1d20*/  IADD3 R6, P1, P0, R14, R102, -R151 ;  /* 0x000000660e067210 */ /* 0x000fe2000783e897 */
[----:B------:R-:W-:Y:S01]  /*1d30*/  IMAD.IADD R23, R23, 0x1, R14 ;  /* 0x0000000117177824 */ /* 0x000fe200078e020e */
[----:B------:R-:W-:Y:S01]  /*1d40*/  USHF.L.U32 UR20, UR29, 0x7, URZ ;  /* 0x000000071d147899 */ /* 0x000fe2000800063f */
[----:B------:R-:W-:Y:S01]  /*1d50*/  IMAD.WIDE.U32 R14, R19, 0x40, RZ ;  /* 0x00000040130e7825 */ /* 0x000fe200078e00ff */
[----:B------:R-:W-:Y:S01]  /*1d60*/  IADD3.X R7, R0, R103, ~R2, P1, P0 ;  /* 0x0000006700077210 */ /* 0x000fe20000fe0c02 */
[----:B------:R-:W-:Y:S01]  /*1d70*/  USHF.L.U32 UR19, UR29, 0x5, URZ ;  /* 0x000000051d137899 */ /* 0x000fe2000800063f */
[----:B------:R-:W-:Y:S01]  /*1d80*/  SHF.L.U32 R111, R134, 0x7, RZ ;  /* 0x00000007866f7819 */ /* 0x000fe200000006ff */
[C---:B------:R-:W-:Y:S01]  /*1d90*/  IMAD R0, R24.reuse, c[0x0][0x280], RZ ;  /* 0x0000a00018007a24 */ /* 0x040fe200078e02ff */
[----:B------:R-:W-:Y:S01]  /*1da0*/  IADD3 R9, R15, UR17, RZ ;  /* 0x000000110f097c10 */ /* 0x000fe2000fffe0ff */
[----:B------:R-:W-:Y:S01]  /*1db0*/  IMAD R8, R24, c[0x0][0x278], RZ ;  /* 0x00009e0018087a24 */ /* 0x000fe200078e02ff */
[----:B------:R-:W-:Y:S01]  /*1dc0*/  UMOV UR16, 0x60 ;  /* 0x0000006000107882 */ /* 0x000fe20000000000 */
[----:B------:R-:W-:Y:S01]  /*1dd0*/  IMAD R0, R22, c[0x0][0x284], R0 ;  /* 0x0000a10016007a24 */ /* 0x000fe200078e0200 */
[----:B------:R-:W-:Y:S01]  /*1de0*/  SHF.L.U64.HI R178, R14, 0x1, R9 ;  /* 0x000000010eb27819 */ /* 0x000fe20000010209 */
[--C-:B------:R-:W-:Y:S01]  /*1df0*/  IMAD.WIDE.U32 R4, R22, c[0x0][0x280], R16.reuse ;  /* 0x0000a00016047a25 */ /* 0x100fe200078e0010 */
[----:B------:R-:W-:Y:S01]  /*1e00*/  UMOV UR15, 0xa0 ;  /* 0x000000a0000f7882 */ /* 0x000fe20000000000 */
[----:B------:R-:W-:Y:S01]  /*1e10*/  IADD3 R138, R102, 0x10, RZ ;  /* 0x00000010668a7810 */ /* 0x000fe20007ffe0ff */
[----:B------:R-:W-:Y:S01]  /*1e20*/  UMOV UR14, 0xc0 ;  /* 0x000000c0000e7882 */ /* 0x000fe20000000000 */
[----:B------:R-:W-:Y:S01]  /*1e30*/  IMAD.WIDE.U32 R2, R22, c[0x0][0x278], R16 ;  /* 0x00009e0016027a25 */ /* 0x000fe200078e0010 */
[----:B------:R-:W-:Y:S01]  /*1e40*/  UMOV UR13, 0xe0 ;  /* 0x000000e0000d7882 */ /* 0x000fe20000000000 */
[----:B------:R-:W-:Y:S01]  /*1e50*/  IADD3 R137, R102, 0x20, RZ ;  /* 0x0000002066897810 */ /* 0x000fe20007ffe0ff */
[----:B------:R-:W-:Y:S01]  /*1e60*/  UMOV UR12, 0x120 ;  /* 0x00000120000c7882 */ /* 0x000fe20000000000 */
[----:B------:R-:W-:Y:S01]  /*1e70*/  IMAD R8, R22, c[0x0][0x27c], R8 ;  /* 0x00009f0016087a24 */ /* 0x000fe200078e0208 */
[----:B------:R-:W-:Y:S01]  /*1e80*/  UMOV UR11, 0x140 ;  /* 0x00000140000b7882 */ /* 0x000fe20000000000 */
[----:B------:R-:W-:Y:S01]  /*1e90*/  IMAD.IADD R5, R5, 0x1, R0 ;  /* 0x0000000105057824 */ /* 0x000fe200078e0200 */
[----:B------:R-:W-:Y:S01]  /*1ea0*/  UMOV UR10, 0x160 ;  /* 0x00000160000a7882 */ /* 0x000fe20000000000 */
[----:B------:R-:W-:Y:S01]  /*1eb0*/  IMAD.SHL.U32 R204, R14, 0x2, RZ ;  /* 0x000000020ecc7824 */ /* 0x000fe200078e00ff */
[----:B------:R-:W-:Y:S01]  /*1ec0*/  UMOV UR9, 0x180 ;  /* 0x0000018000097882 */ /* 0x000fe20000000000 */
[----:B------:R-:W-:Y:S01]  /*1ed0*/  IMAD R0, R7, c[0x0][0x290], RZ ;  /* 0x0000a40007007a24 */ /* 0x000fe200078e02ff */
[----:B------:R-:W-:Y:S01]  /*1ee0*/  UMOV UR8, 0x1a0 ;  /* 0x000001a000087882 */ /* 0x000fe20000000000 */
[----:B------:R-:W-:Y:S01]  /*1ef0*/  IMAD.WIDE.U32 R14, R19, 0x80, RZ ;  /* 0x00000080130e7825 */ /* 0x000fe200078e00ff */
[----:B------:R-:W-:Y:S01]  /*1f00*/  UMOV UR5, 0x1c0 ;  /* 0x000001c000057882 */ /* 0x000fe20000000000 */
[----:B------:R-:W-:Y:S01]  /*1f10*/  IADD3 R136, R102, 0x30, RZ ;  /* 0x0000003066887810 */ /* 0x000fe20007ffe0ff */
[----:B------:R-:W-:Y:S01]  /*1f20*/  UMOV UR4, 0x1e0 ;  /* 0x000001e000047882 */ /* 0x000fe20000000000 */
[----:B------:R-:W-:Y:S01]  /*1f30*/  IMAD.IADD R3, R3, 0x1, R8 ;  /* 0x0000000103037824 */ /* 0x000fe200078e0208 */
[----:B------:R-:W-:Y:S01]  /*1f40*/  UIMAD UR39, UR16, UR29, URZ ;  /* 0x0000001d102772a4 */ /* 0x000fe2000f8e023f */
[----:B------:R-:W-:Y:S01]  /*1f50*/  IMAD R7, R7, c[0x0][0x288], RZ ;  /* 0x0000a20007077a24 */ /* 0x000fe200078e02ff */
[----:B------:R-:W-:Y:S01]  /*1f60*/  UIMAD UR38, UR15, UR29, URZ ;  /* 0x0000001d0f2672a4 */ /* 0x000fe2000f8e023f */
[C---:B------:R-:W-:Y:S01]  /*1f70*/  IMAD R8, R6.reuse, c[0x0][0x294], R0 ;  /* 0x0000a50006087a24 */ /* 0x040fe200078e0200 */
[----:B------:R-:W-:Y:S01]  /*1f80*/  IADD3 R0, R15, UR20, RZ ;  /* 0x000000140f007c10 */ /* 0x000fe2000fffe0ff */
[----:B------:R-:W-:Y:S01]  /*1f90*/  IMAD.WIDE.U32 R4, R6, c[0x0][0x290], R4 ;  /* 0x0000a40006047a25 */ /* 0x000fe200078e0004 */
[----:B------:R-:W-:Y:S01]  /*1fa0*/  UIMAD UR37, UR14, UR29, URZ ;  /* 0x0000001d0e2572a4 */ /* 0x000fe2000f8e023f */
[----:B------:R-:W-:Y:S01]  /*1fb0*/  IADD3 R150, R102, 0x40, RZ ;  /* 0x0000004066967810 */ /* 0x000fe20007ffe0ff */
[----:B------:R-:W-:Y:S01]  /*1fc0*/  UIMAD UR36, UR13, UR29, URZ ;  /* 0x0000001d0d2472a4 */ /* 0x000fe2000f8e023f */
[----:B------:R-:W-:Y:S01]  /*1fd0*/  IMAD R7, R6, c[0x0][0x28c], R7 ;  /* 0x0000a30006077a24 */ /* 0x000fe200078e0207 */
[----:B------:R-:W-:Y:S01]  /*1fe0*/  SHF.L.U64.HI R177, R14, 0x1, R0 ;  /* 0x000000010eb17819 */ /* 0x000fe20000010200 */
[----:B------:R-:W-:Y:S01]  /*1ff0*/  IMAD.WIDE.U32 R2, R6, c[0x0][0x288], R2 ;  /* 0x0000a20006027a25 */ /* 0x000fe200078e0002 */
[----:B------:R-:W-:Y:S01]  /*2000*/  UIMAD UR35, UR12, UR29, URZ ;  /* 0x0000001d0c2372a4 */ /* 0x000fe2000f8e023f */
[----:B------:R-:W-:Y:S01]  /*2010*/  IADD3 R149, R102, 0x50, RZ ;  /* 0x0000005066957810 */ /* 0x000fe20007ffe0ff */
[----:B------:R-:W-:Y:S01]  /*2020*/  UIMAD UR34, UR11, UR29, URZ ;  /* 0x0000001d0b2272a4 */ /* 0x000fe2000f8e023f */
[----:B------:R-:W-:Y:S01]  /*2030*/  IMAD.IADD R5, R5, 0x1, R8 ;  /* 0x0000000105057824 */ /* 0x000fe200078e0208 */
[----:B------:R-:W-:Y:S01]  /*2040*/  IADD3 R3, R3, R7, RZ ;  /* 0x0000000703037210 */ /* 0x000fe20007ffe0ff */
[----:B------:R-:W-:Y:S01]  /*2050*/  IMAD R0, R20, c[0x0][0x298], RZ ;  /* 0x0000a60014007a24 */ /* 0x000fe200078e02ff */
[----:B------:R-:W-:Y:S01]  /*2060*/  UIMAD UR33, UR10, UR29, URZ ;  /* 0x0000001d0a2172a4 */ /* 0x000fe2000f8e023f */
[----:B------:R-:W-:Y:S01]  /*2070*/  IMAD.WIDE.U32 R8, R19, 0x20, RZ ;  /* 0x0000002013087825 */ /* 0x000fe200078e00ff */
[----:B------:R-:W-:Y:S01]  /*2080*/  UIMAD UR32, UR9, UR29, URZ ;  /* 0x0000001d092072a4 */ /* 0x000fe2000f8e023f */
[----:B------:R-:W-:Y:S01]  /*2090*/  IADD3 R148, R102, 0x60, RZ ;  /* 0x0000006066947810 */ /* 0x000fe20007ffe0ff */
[----:B------:R-:W-:Y:S01]  /*20a0*/  UIMAD UR31, UR8, UR29, URZ ;  /* 0x0000001d081f72a4 */ /* 0x000fe2000f8e023f */
[----:B------:R-:W-:Y:S01]  /*20b0*/  IMAD R6, R20, c[0x0][0x2a0], RZ ;  /* 0x0000a80014067a24 */ /* 0x000fe200078e02ff */
[----:B------:R-:W-:Y:S01]  /*20c0*/  UIMAD UR30, UR5, UR29, URZ ;  /* 0x0000001d051e72a4 */ /* 0x000fe2000f8e023f */
[C---:B------:R-:W-:Y:S01]  /*20d0*/  IMAD R86, R18.reuse, c[0x0][0x29c], R0 ;  /* 0x0000a70012567a24 */ /* 0x040fe200078e0200 */
[----:B------:R-:W-:Y:S01]  /*20e0*/  IADD3 R0, R9, UR19, RZ ;  /* 0x0000001309007c10 */ /* 0x000fe2000fffe0ff */
[----:B------:R-:W-:Y:S01]  /*20f0*/  IMAD.WIDE.U32 R2, R18, c[0x0][0x298], R2 ;  /* 0x0000a60012027a25 */ /* 0x000fe200078e0002 */
[----:B------:R-:W-:Y:S01]  /*2100*/  ULDC UR18, c[0x0][0x294] ;  /* 0x0000a50000127ab9 */ /* 0x000fe20000000800 */
[----:B------:R-:W-:Y:S01]  /*2110*/  IADD3 R147, R102, 0x70, RZ ;  /* 0x0000007066937810 */ /* 0x000fe20007ffe0ff */
[----:B------:R-:W-:Y:S01]  /*2120*/  UIMAD.WIDE.U32 UR58, UR16, UR28, URZ ;  /* 0x0000001c103a72a5 */ /* 0x000fe2000f8e003f */
[----:B------:R-:W-:Y:S01]  /*2130*/  IMAD R6, R18, c[0x0][0x2a4], R6 ;  /* 0x0000a90012067a24 */ /* 0x000fe200078e0206 */
[----:B------:R-:W-:Y:S01]  /*2140*/  SHF.L.U64.HI R176, R8, 0x1, R0 ;  /* 0x0000000108b07819 */ /* 0x000fe20000010200 */
[----:B------:R-:W-:Y:S01]  /*2150*/  IMAD.WIDE.U32 R4, R18, c[0x0][0x2a0], R4 ;  /* 0x0000a80012047a25 */ /* 0x000fe200078e0004 */
[----:B------:R-:W-:Y:S01]  /*2160*/  LEA R87, P0, R2, c[0x0][0x268], 0x1 ;  /* 0x00009a0002577a11 */ /* 0x000fe200078008ff */
[----:B------:R-:W-:Y:S01]  /*2170*/  UIMAD.WIDE.U32 UR56, UR15, UR28, URZ ;  /* 0x0000001c0f3872a5 */ /* 0x000fe2000f8e003f */
[----:B------:R-:W-:Y:S01]  /*2180*/  IADD3 R146, R102, 0x80, RZ ;  /* 0x0000008066927810 */ /* 0x000fe20007ffe0ff */
[----:B------:R-:W-:Y:S01]  /*2190*/  IMAD.IADD R86, R3, 0x1, R86 ;  /* 0x0000000103567824 */ /* 0x000fe200078e0256 */
[----:B------:R-:W-:Y:S01]  /*21a0*/  LEA R101, P1, R4, c[0x0][0x270], 0x1 ;  /* 0x00009c0004657a11 */ /* 0x000fe200078208ff */
[----:B------:R-:W-:Y:S01]  /*21b0*/  IMAD.IADD R0, R5, 0x1, R6 ;  /* 0x0000000105007824 */ /* 0x000fe200078e0206 */
[----:B------:R-:W-:Y:S01]  /*21c0*/  UIMAD.WIDE.U32 UR54, UR14, UR28, URZ ;  /* 0x0000001c0e3672a5 */ /* 0x000fe2000f8e003f */
[----:B------:R-:W-:Y:S01]  /*21d0*/  IMAD.MOV.U32 R189, RZ, RZ, 0x5 ;  /* 0x00000005ffbd7424 */ /* 0x000fe200078e00ff */
[----:B------:R-:W-:Y:S01]  /*21e0*/  LEA.HI.X R86, R2, c[0x0][0x26c], R86, 0x1, P0 ;  /* 0x00009b0002567a11 */ /* 0x000fe200000f0c56 */
[----:B------:R-:W-:Y:S01]  /*21f0*/  IMAD.MOV.U32 R190, RZ, RZ, 0x6 ;  /* 0x00000006ffbe7424 */ /* 0x000fe200078e00ff */
[----:B------:R-:W-:Y:S01]  /*2200*/  LEA.HI.X R100, R4, c[0x0][0x274], R0, 0x1, P1 ;  /* 0x00009d0004647a11 */ /* 0x000fe200008f0c00 */
[----:B------:R-:W-:Y:S01]  /*2210*/  IMAD.MOV.U32 R191, RZ, RZ, 0x7 ;  /* 0x00000007ffbf7424 */ /* 0x000fe200078e00ff */
[----:B------:R-:W-:Y:S01]  /*2220*/  MOV R2, c[0x0][0x290] ;  /* 0x0000a40000027a02 */ /* 0x000fe20000000f00 */
[----:B------:R-:W-:Y:S01]  /*2230*/  IMAD.MOV.U32 R3, RZ, RZ, c[0x0][0x288] ;  /* 0x0000a200ff037624 */ /* 0x000fe200078e00ff */
[----:B------:R-:W-:Y:S01]  /*2240*/  UIMAD.WIDE.U32 UR52, UR13, UR28, URZ ;  /* 0x0000001c0d3472a5 */ /* 0x000fe2000f8e003f */
[----:B------:R-:W-:Y:S01]  /*2250*/  IMAD R0, R134, R23, RZ ;  /* 0x0000001786007224 */ /* 0x000fe200078e02ff */
[----:B------:R-:W-:Y:S01]  /*2260*/  SHF.L.U64.HI R4, R2, R189, c[0x0][0x294] ;  /* 0x0000a50002047619 */ /* 0x000fe200000102bd */
[----:B------:R-:W-:Y:S01]  /*2270*/  IMAD.SHL.U32 R202, R8, 0x2, RZ ;  /* 0x0000000208ca7824 */ /* 0x000fe200078e00ff */
[CC--:B------:R-:W-:Y:S01]  /*2280*/  SHF.L.U64.HI R5, R2.reuse, R190.reuse, c[0x0][0x294] ;  /* 0x0000a50002057619 */ /* 0x0c0fe200000102be */
[----:B------:R-:W-:Y:S01]  /*2290*/  IMAD.MOV.U32 R85, RZ, RZ, R10 ;  /* 0x000000ffff557224 */ /* 0x000fe200078e000a */
[C---:B------:R-:W-:Y:S01]  /*22a0*/  SHF.L.U64.HI R6, R2.reuse, R191, c[0x0][0x294] ;  /* 0x0000a50002067619 */ /* 0x040fe200000102bf */
[----:B------:R-:W-:Y:S01]  /*22b0*/  IMAD.MOV.U32 R94, RZ, RZ, R11 ;  /* 0x000000ffff5e7224 */ /* 0x000fe200078e000b */
[C---:B------:R-:W-:Y:S01]  /*22c0*/  SHF.L.U64.HI R189, R3.reuse, R189, c[0x0][0x28c] ;  /* 0x0000a30003bd7619 */ /* 0x040fe200000102bd */
[C---:B------:R-:W-:Y:S01]  /*22d0*/  IMAD.WIDE.U32 R246, R2.reuse, 0x60, RZ ;  /* 0x0000006002f67825 */ /* 0x040fe200078e00ff */
[C---:B------:R-:W-:Y:S01]  /*22e0*/  SHF.L.U64.HI R190, R3.reuse, R190, c[0x0][0x28c] ;  /* 0x0000a30003be7619 */ /* 0x040fe200000102be */
[----:B------:R-:W-:Y:S01]  /*22f0*/  UIMAD.WIDE.U32 UR50, UR12, UR28, URZ ;  /* 0x0000001c0c3272a5 */ /* 0x000fe2000f8e003f */
[C---:B------:R-:W-:Y:S01]  /*2300*/  SHF.L.U64.HI R191, R3.reuse, R191, c[0x0][0x28c] ;  /* 0x0000a30003bf7619 */ /* 0x040fe200000102bf */
[C---:B------:R-:W-:Y:S01]  /*2310*/  IMAD.WIDE.U32 R242, R2.reuse, 0xa0, RZ ;  /* 0x000000a002f27825 */ /* 0x040fe200078e00ff */
[CC--:B------:R-:W-:Y:S01]  /*2320*/  SHF.L.U64.HI R7, R2.reuse, R26.reuse, c[0x0][0x294] ;  /* 0x0000a50002077619 */ /* 0x0c0fe2000001021a */
[----:B------:R-:W-:Y:S01]  /*2330*/  UIMAD.WIDE.U32 UR48, UR11, UR28, URZ ;  /* 0x0000001c0b3072a5 */ /* 0x000fe2000f8e003f */
[C---:B------:R-:W-:Y:S01]  /*2340*/  SHF.L.U64.HI R188, R3.reuse, R26, c[0x0][0x28c] ;  /* 0x0000a30003bc7619 */ /* 0x040fe2000001021a */
[----:B------:R-:W-:Y:S01]  /*2350*/  IMAD.WIDE.U32 R240, R2, 0xc0, RZ ;  /* 0x000000c002f07825 */ /* 0x000fe200078e00ff */
[----:B------:R-:W-:Y:S01]  /*2360*/  SHF.L.U32 R186, R3, 0x6, RZ ;  /* 0x0000000603ba7819 */ /* 0x000fe200000006ff */
[----:B------:R-:W-:Y:S01]  /*2370*/  UIMAD.WIDE.U32 UR46, UR10, UR28, URZ ;  /* 0x0000001c0a2e72a5 */ /* 0x000fe2000f8e003f */
[----:B------:R-:W-:Y:S01]  /*2380*/  IADD3 R145, R102, 0x90, RZ ;  /* 0x0000009066917810 */ /* 0x000fe20007ffe0ff */
[----:B------:R-:W-:Y:S01]  /*2390*/  IMAD.WIDE.U32 R234, R2, 0xe0, RZ ;  /* 0x000000e002ea7825 */ /* 0x000fe200078e00ff */
[----:B------:R-:W-:Y:S01]  /*23a0*/  UIMAD.WIDE.U32 UR44, UR9, UR28, URZ ;  /* 0x0000001c092c72a5 */ /* 0x000fe2000f8e003f */
[----:B------:R-:W-:Y:S01]  /*23b0*/  IADD3 R144, R102, 0xa0, RZ ;  /* 0x000000a066907810 */ /* 0x000fe20007ffe0ff */
[----:B------:R-:W-:Y:S01]  /*23c0*/  UIMAD.WIDE.U32 UR42, UR8, UR28, URZ ;  /* 0x0000001c082a72a5 */ /* 0x000fe2000f8e003f */
[----:B------:R-:W-:Y:S01]  /*23d0*/  IMAD.WIDE.U32 R232, R2, 0x120, RZ ;  /* 0x0000012002e87825 */ /* 0x000fe200078e00ff */
[----:B------:R-:W-:Y:S01]  /*23e0*/  UIMAD.WIDE.U32 UR40, UR5, UR28, URZ ;  /* 0x0000001c052872a5 */ /* 0x000fe2000f8e003f */
[----:B------:R-:W-:Y:S01]  /*23f0*/  IADD3 R143, R102, 0xb0, RZ ;  /* 0x000000b0668f7810 */ /* 0x000fe20007ffe0ff */
[----:B------:R-:W-:Y:S01]  /*2400*/  UIMAD.WIDE.U32 UR60, UR4, UR28, URZ ;  /* 0x0000001c043c72a5 */ /* 0x000fe2000f8e003f */
[----:B------:R-:W-:Y:S01]  /*2410*/  IMAD.WIDE.U32 R230, R2, 0x140, RZ ;  /* 0x0000014002e67825 */ /* 0x000fe200078e00ff */
[----:B------:R-:W-:Y:S01]  /*2420*/  UIMAD UR29, UR4, UR29, URZ ;  /* 0x0000001d041d72a4 */ /* 0x000fe2000f8e023f */
[----:B------:R-:W-:Y:S01]  /*2430*/  IADD3 R142, R102, 0xc0, RZ ;  /* 0x000000c0668e7810 */ /* 0x000fe20007ffe0ff */
[----:B------:R-:W-:Y:S01]  /*2440*/  ULDC UR17, c[0x0][0x19c] ;  /* 0x0000670000117ab9 */ /* 0x000fe20000000800 */
[----:B------:R-:W-:Y:S01]  /*2450*/  IMAD.WIDE.U32 R228, R2, 0x160, RZ ;  /* 0x0000016002e47825 */ /* 0x000fe200078e00ff */
[----:B------:R-:W-:Y:S01]  /*2460*/  UIMAD UR16, UR16, UR18, URZ ;  /* 0x00000012101072a4 */ /* 0x000fe2000f8e023f */
[----:B------:R-:W-:Y:S01]  /*2470*/  IADD3 R141, R102, 0xd0, RZ ;  /* 0x000000d0668d7810 */ /* 0x000fe20007ffe0ff */
        /* <DEDUP_REMOVED lines=17> */
[C---:B------:R-:W-:Y:S01]  /*2590*/  IMAD.SHL.U32 R8, R2.reuse, 0x20, RZ ;  /* 0x0000002002087824 */ /* 0x040fe200078e00ff */
[----:B------:R-:W-:Y:S01]  /*25a0*/  UIMAD UR4, UR4, UR18, URZ ;  /* 0x00000012040472a4 */ /* 0x000fe2000f8e023f */
[C---:B------:R-:W-:Y:S01]  /*25b0*/  IMAD.SHL.U32 R9, R2.reuse, 0x40, RZ ;  /* 0x0000004002097824 */ /* 0x040fe200078e00ff */
[----:B------:R-:W-:Y:S01]  /*25c0*/  USHF.L.U32 UR19, UR17, 0x6, URZ ;  /* 0x0000000611137899 */ /* 0x000fe2000800063f */
[----:B------:R-:W-:Y:S01]  /*25d0*/  IMAD.SHL.U32 R10, R2, 0x80, RZ ;  /* 0x00000080020a7824 */ /* 0x000fe200078e00ff */
[----:B------:R-:W-:Y:S01]  /*25e0*/  SHF.L.U64.HI R164, R8, 0x1, R4 ;  /* 0x0000000108a47819 */ /* 0x000fe20000010204 */
[----:B------:R-:W-:Y:S01]  /*25f0*/  IMAD.SHL.U32 R11, R2, 0x10, RZ ;  /* 0x00000010020b7824 */ /* 0x000fe200078e00ff */
[-C--:B------:R-:W-:Y:S01]  /*2600*/  IADD3 R2, P1, R196, R0.reuse, RZ ;  /* 0x00000000c4027210 */ /* 0x080fe20007f3e0ff */
[C---:B------:R-:W-:Y:S01]  /*2610*/  IMAD.SHL.U32 R185, R3.reuse, 0x20, RZ ;  /* 0x0000002003b97824 */ /* 0x040fe200078e00ff */
[----:B------:R-:W-:Y:S01]  /*2620*/  USHF.L.U32 UR18, UR17, 0x7, URZ ;  /* 0x0000000711127899 */ /* 0x000fe2000800063f */
[C---:B------:R-:W-:Y:S01]  /*2630*/  IMAD.SHL.U32 R187, R3.reuse, 0x80, RZ ;  /* 0x0000008003bb7824 */ /* 0x040fe200078e00ff */
[----:B------:R-:W-:Y:S01]  /*2640*/  USHF.L.U32 UR17, UR17, 0x5, URZ ;  /* 0x0000000511117899 */ /* 0x000fe2000800063f */
[----:B------:R-:W-:Y:S01]  /*2650*/  IMAD.SHL.U32 R184, R3, 0x10, RZ ;  /* 0x0000001003b87824 */ /* 0x000fe200078e00ff */
[----:B------:R-:W-:Y:S01]  /*2660*/  SHF.R.S32.HI R3, RZ, 0x1f, R0 ;  /* 0x0000001fff037819 */ /* 0x000fe20000011400 */
[C---:B------:R-:W-:Y:S01]  /*2670*/  IMAD.WIDE.U32 R160, R156.reuse, 0x40, RZ ;  /* 0x000000409ca07825 */ /* 0x040fe200078e00ff */
[----:B------:R-:W-:Y:S01]  /*2680*/  IADD3 R0, P0, R199, R0, RZ ;  /* 0x00000000c7007210 */ /* 0x000fe20007f1e0ff */
[----:B------:R-:W-:Y:S01]  /*2690*/  ULDC UR28, c[0x0][0x28c] ;  /* 0x0000a300001c7ab9 */ /* 0x000fe20000000800 */
[----:B------:R-:W-:Y:S01]  /*26a0*/  IADD3 R168, R235, UR13, RZ ;  /* 0x0000000deba87c10 */ /* 0x000fe2000fffe0ff */
[----:B------:R-:W-:Y:S01]  /*26b0*/  IMAD.WIDE.U32 R158, R156, 0x80, RZ ;  /* 0x000000809c9e7825 */ /* 0x000fe200078e00ff */
[----:B------:R-:W-:Y:S01]  /*26c0*/  IADD3 R193, R161, UR19, RZ ;  /* 0x00000013a1c17c10 */ /* 0x000fe2000fffe0ff */
[----:B------:R-:W-:Y:S01]  /*26d0*/  ULDC UR27, c[0x0][0x28c] ;  /* 0x0000a300001b7ab9 */ /* 0x000fe20000000800 */
[----:B------:R-:W-:Y:S01]  /*26e0*/  IADD3 R169, R233, UR12, RZ ;  /* 0x0000000ce9a97c10 */ /* 0x000fe2000fffe0ff */
[--C-:B------:R-:W-:Y:S01]  /*26f0*/  IMAD.X R4, R201, 0x1, R3.reuse, P0 ;  /* 0x00000001c9047824 */ /* 0x100fe200000e0603 */
[----:B------:R-:W-:Y:S01]  /*2700*/  IADD3 R194, R159, UR18, RZ ;  /* 0x000000129fc27c10 */ /* 0x000fe2000fffe0ff */
[----:B------:R-:W-:Y:S01]  /*2710*/  IMAD.X R3, R200, 0x1, R3, P1 ;  /* 0x00000001c8037824 */ /* 0x000fe200008e0603 */
[----:B------:R-:W-:Y:S01]  /*2720*/  IADD3 R170, R231, UR11, RZ ;  /* 0x0000000be7aa7c10 */ /* 0x000fe2000fffe0ff */
[----:B------:R-:W-:Y:S01]  /*2730*/  IMAD.WIDE.U32 R156, R156, 0x20, RZ ;  /* 0x000000209c9c7825 */ /* 0x000fe200078e00ff */
[----:B------:R-:W-:Y:S01]  /*2740*/  SHF.L.U64.HI R4, R0, 0x1, R4 ;  /* 0x0000000100047819 */ /* 0x000fe20000010204 */
[----:B------:R-:W-:Y:S01]  /*2750*/  ULDC UR26, c[0x0][0x28c] ;  /* 0x0000a300001a7ab9 */ /* 0x000fe20000000800 */
[C---:B------:R-:W-:Y:S01]  /*2760*/  SHF.L.U64.HI R3, R2.reuse, 0x1, R3 ;  /* 0x0000000102037819 */ /* 0x040fe20000010203 */
[----:B------:R-:W-:Y:S01]  /*2770*/  IMAD.SHL.U32 R2, R2, 0x2, RZ ;  /* 0x0000000202027824 */ /* 0x000fe200078e00ff */
[----:B------:R-:W-:Y:S01]  /*2780*/  SHF.L.U32 R0, R0, 0x1, RZ ;  /* 0x0000000100007819 */ /* 0x000fe200000006ff */
[C---:B------:R-:W-:Y:S01]  /*2790*/  IMAD.SHL.U32 R118, R134.reuse, 0x10, RZ ;  /* 0x0000001086767824 */ /* 0x040fe200078e00ff */
[----:B------:R-:W-:Y:S01]  /*27a0*/  IADD3 R192, R157, UR17, RZ ;  /* 0x000000119dc07c10 */ /* 0x000fe2000fffe0ff */
[----:B------:R-:W-:Y:S01]  /*27b0*/  IMAD.SHL.U32 R117, R134, 0x20, RZ ;  /* 0x0000002086757824 */ /* 0x000fe200078e00ff */
[----:B------:R-:W-:Y:S01]  /*27c0*/  IADD3 R98, P3, R0, c[0x0][0x2b0], RZ ;  /* 0x0000ac0000627a10 */ /* 0x000fe20007f7e0ff */
[----:B------:R-:W-:Y:S01]  /*27d0*/  IMAD R116, R134, 0x30, RZ ;  /* 0x0000003086747824 */ /* 0x000fe200078e02ff */
[----:B------:R-:W-:Y:S01]  /*27e0*/  IADD3 R99, P2, R0, c[0x0][0x2a8], RZ ;  /* 0x0000aa0000637a10 */ /* 0x000fe20007f5e0ff */
[----:B------:R-:W-:Y:S01]  /*27f0*/  IMAD.SHL.U32 R115, R134, 0x40, RZ ;  /* 0x0000004086737824 */ /* 0x000fe200078e00ff */
[----:B------:R-:W-:Y:S01]  /*2800*/  IADD3 R18, P1, R2, c[0x0][0x2b0], RZ ;  /* 0x0000ac0002127a10 */ /* 0x000fe20007f3e0ff */
[----:B------:R-:W-:Y:S01]  /*2810*/  IMAD R114, R134, 0x50, RZ ;  /* 0x0000005086727824 */ /* 0x000fe200078e02ff */
[----:B------:R-:W-:Y:S01]  /*2820*/  IADD3 R35, P0, R2, c[0x0][0x2a8], RZ ;  /* 0x0000aa0002237a10 */ /* 0x000fe20007f1e0ff */
        /* <DEDUP_REMOVED lines=18> */
[----:B------:R-:W-:Y:S01]  /*2950*/  IMAD.MOV.U32 R207, RZ, RZ, c[0x0][0x290] ;  /* 0x0000a400ffcf7624 */ /* 0x000fe200078e00ff */
[----:B------:R-:W-:Y:S01]  /*2960*/  SHF.R.S32.HI R129, RZ, 0x1f, R114 ;  /* 0x0000001fff817819 */ /* 0x000fe20000011472 */
[----:B------:R-:W-:Y:S01]  /*2970*/  IMAD.SHL.U32 R203, R14, 0x2, RZ ;  /* 0x000000020ecb7824 */ /* 0x000fe200078e00ff */
[----:B------:R-:W-:Y:S01]  /*2980*/  SHF.R.S32.HI R128, RZ, 0x1f, R113 ;  /* 0x0000001fff807819 */ /* 0x000fe20000011471 */
[----:B------:R-:W-:Y:S01]  /*2990*/  IMAD.MOV.U32 R95, RZ, RZ, R12 ;  /* 0x000000ffff5f7224 */ /* 0x000fe200078e000c */
[----:B------:R-:W-:Y:S01]  /*29a0*/  SHF.R.S32.HI R127, RZ, 0x1f, R112 ;  /* 0x0000001fff7f7819 */ /* 0x000fe20000011470 */
[----:B------:R-:W-:Y:S01]  /*29b0*/  IMAD.MOV.U32 R84, RZ, RZ, R13 ;  /* 0x000000ffff547224 */ /* 0x000fe200078e000d */
[----:B------:R-:W-:Y:S01]  /*29c0*/  SHF.R.S32.HI R126, RZ, 0x1f, R111 ;  /* 0x0000001fff7e7819 */ /* 0x000fe2000001146f */
[----:B------:R-:W-:Y:S01]  /*29d0*/  IMAD.MOV.U32 R20, RZ, RZ, R27 ;  /* 0x000000ffff147224 */ /* 0x000fe200078e001b */
[----:B------:R-:W-:Y:S01]  /*29e0*/  SHF.R.S32.HI R125, RZ, 0x1f, R110 ;  /* 0x0000001fff7d7819 */ /* 0x000fe2000001146e */
[----:B------:R-:W-:Y:S01]  /*29f0*/  IMAD.SHL.U32 R215, R8, 0x2, RZ ;  /* 0x0000000208d77824 */ /* 0x000fe200078e00ff */
[----:B------:R-:W-:Y:S01]  /*2a00*/  SHF.R.S32.HI R124, RZ, 0x1f, R109 ;  /* 0x0000001fff7c7819 */ /* 0x000fe2000001146d */
[----:B------:R-:W-:Y:S01]  /*2a10*/  IMAD.SHL.U32 R214, R9, 0x2, RZ ;  /* 0x0000000209d67824 */ /* 0x000fe200078e00ff */
[----:B------:R-:W-:Y:S01]  /*2a20*/  SHF.R.S32.HI R123, RZ, 0x1f, R108 ;  /* 0x0000001fff7b7819 */ /* 0x000fe2000001146c */
[C---:B------:R-:W-:Y:S01]  /*2a30*/  IMAD.SHL.U32 R213, R10.reuse, 0x2, RZ ;  /* 0x000000020ad57824 */ /* 0x040fe200078e00ff */
        /* <DEDUP_REMOVED lines=8> */
[----:B------:R-:W-:Y:S01]  /*2ac0*/  SHF.L.U64.HI R163, R9, 0x1, R5 ;  /* 0x0000000109a37819 */ /* 0x000fe20000010205 */
[----:B------:R-:W-:Y:S01]  /*2ad0*/  ULDC UR23, c[0x0][0x28c] ;  /* 0x0000a30000177ab9 */ /* 0x000fe20000000800 */
[----:B------:R-:W-:Y:S01]  /*2ae0*/  SHF.L.U64.HI R162, R10, 0x1, R6 ;  /* 0x000000010aa27819 */ /* 0x000fe20000010206 */
[----:B------:R-:W-:Y:S01]  /*2af0*/  ULDC UR22, c[0x0][0x28c] ;  /* 0x0000a30000167ab9 */ /* 0x000fe20000000800 */
[----:B------:R-:W-:Y:S01]  /*2b00*/  SHF.L.U64.HI R155, R11, 0x1, R7 ;  /* 0x000000010b9b7819 */ /* 0x000fe20000010207 */
[----:B------:R-:W-:Y:S01]  /*2b10*/  ULDC UR21, c[0x0][0x28c] ;  /* 0x0000a30000157ab9 */ /* 0x000fe20000000800 */
[C---:B------:R-:W-:Y:S01]  /*2b20*/  IADD3.X R96, R4.reuse, c[0x0][0x2b4], RZ, P3, !PT ;  /* 0x0000ad0004607a10 */ /* 0x040fe20001ffe4ff */
[----:B------:R-:W-:Y:S01]  /*2b30*/  ULDC UR20, c[0x0][0x28c] ;  /* 0x0000a30000147ab9 */ /* 0x000fe20000000800 */
[----:B------:R-:W-:Y:S01]  /*2b40*/  IADD3.X R97, R4, c[0x0][0x2ac], RZ, P2, !PT ;  /* 0x0000ab0004617a10 */ /* 0x000fe200017fe4ff */
[----:B------:R-:W-:Y:S01]  /*2b50*/  ULDC UR19, c[0x0][0x28c] ;  /* 0x0000a30000137ab9 */ /* 0x000fe20000000800 */
[C---:B------:R-:W-:Y:S01]  /*2b60*/  IADD3.X R15, R3.reuse, c[0x0][0x2b4], RZ, P1, !PT ;  /* 0x0000ad00030f7a10 */ /* 0x040fe20000ffe4ff */
[----:B------:R-:W-:Y:S01]  /*2b70*/  ULDC UR18, c[0x0][0x28c] ;  /* 0x0000a30000127ab9 */ /* 0x000fe20000000800 */
[----:B------:R-:W-:Y:S01]  /*2b80*/  IADD3.X R34, R3, c[0x0][0x2ac], RZ, P0, !PT ;  /* 0x0000ab0003227a10 */ /* 0x000fe200007fe4ff */
[----:B------:R-:W-:Y:S01]  /*2b90*/  ULDC UR17, c[0x0][0x28c] ;  /* 0x0000a30000117ab9 */ /* 0x000fe20000000800 */
[----:B------:R-:W-:Y:S01]  /*2ba0*/  IMAD.U32 R152, RZ, RZ, UR60 ;  /* 0x0000003cff987e24 */ /* 0x000fe2000f8e00ff */
[----:B------:R-:W-:Y:S01]  /*2bb0*/  ULDC UR16, c[0x0][0x28c] ;  /* 0x0000a30000107ab9 */ /* 0x000fe20000000800 */
[----:B------:R-:W-:Y:S01]  /*2bc0*/  IMAD.U32 R153, RZ, RZ, UR61 ;  /* 0x0000003dff997e24 */ /* 0x000fe2000f8e00ff */
[----:B------:R-:W-:Y:S01]  /*2bd0*/  ULDC UR15, c[0x0][0x28c] ;  /* 0x0000a300000f7ab9 */ /* 0x000fe20000000800 */
[----:B------:R-:W-:Y:S01]  /*2be0*/  IADD3 R175, R221, UR4, RZ ;  /* 0x00000004ddaf7c10 */ /* 0x000fe2000fffe0ff */
[----:B------:R-:W-:-:S02]  /*2bf0*/  ULDC UR14, c[0x0][0x28c] ;  /* 0x0000a300000e7ab9 */ /* 0x000fc40000000800 */
[----:B------:R-:W-:Y:S02]  /*2c00*/  ULDC UR13, c[0x0][0x28c] ;  /* 0x0000a300000d7ab9 */ /* 0x000fe40000000800 */
[----:B------:R-:W-:Y:S02]  /*2c10*/  ULDC UR12, c[0x0][0x28c] ;  /* 0x0000a300000c7ab9 */ /* 0x000fe40000000800 */
[----:B------:R-:W-:Y:S02]  /*2c20*/  ULDC UR11, c[0x0][0x28c] ;  /* 0x0000a300000b7ab9 */ /* 0x000fe40000000800 */
[----:B------:R-:W-:Y:S02]  /*2c30*/  ULDC UR10, c[0x0][0x28c] ;  /* 0x0000a300000a7ab9 */ /* 0x000fe40000000800 */
[----:B------:R-:W-:Y:S02]  /*2c40*/  ULDC UR9, c[0x0][0x28c] ;  /* 0x0000a30000097ab9 */ /* 0x000fe40000000800 */
[----:B------:R-:W-:-:S02]  /*2c50*/  ULDC UR8, c[0x0][0x28c] ;  /* 0x0000a30000087ab9 */ /* 0x000fc40000000800 */
[----:B------:R-:W-:Y:S02]  /*2c60*/  ULDC UR5, c[0x0][0x28c] ;  /* 0x0000a30000057ab9 */ /* 0x000fe40000000800 */
[----:B------:R-:W-:Y:S02]  /*2c70*/  ULDC UR4, c[0x0][0x230] ;  /* 0x00008c0000047ab9 */ /* 0x000fe40000000800 */
        /* <DEDUP_REMOVED lines=31> */
[----:B------:R-:W-:Y:S02]  /*2e70*/  UIADD3 UR30, UR41, UR30, URZ ;  /* 0x0000001e291e7290 */ /* 0x000fe4000fffe03f */
[----:B------:R-:W-:Y:S02]  /*2e80*/  UIADD3 UR61, UR61, UR29, URZ ;  /* 0x0000001d3d3d7290 */ /* 0x000fe4000fffe03f */
[----:B------:R-:W-:-:S02]  /*2e90*/  ULDC.U8 UR60, c[0x0][0x313] ;  /* 0x0000c4c0003c7ab9 */ /* 0x000fc40000000000 */
.L_x_2814:
[----:B------:R-:W-:Y:S01]  /*2ea0*/  LOP3.LUT R238, R238, 0xfffffffe, RZ, 0xc0, !PT ;  /* 0xfffffffeeeee7812 */ /* 0x000fe200078ec0ff */
[----:B------:R-:W-:Y:S02]  /*2eb0*/  IMAD.SHL.U32 R21, R20, 0x100, RZ ;  /* 0x0000010014157824 */ /* 0x000fe400078e00ff */
[----:B------:R-:W-:Y:S01]  /*2ec0*/  IMAD.U32 R2, RZ, RZ, UR8 ;  /* 0x00000008ff027e24 */ /* 0x000fe2000f8e00ff */
[----:B------:R-:W1:Y:S01]  /*2ed0*/  R2UR UR8, R152 ;  /* 0x00000000980873c2 */ /* 0x000e6200000e0000 */
[----:B------:R-:W-:Y:S01]  /*2ee0*/  IMAD.U32 R3, RZ, RZ, UR9 ;  /* 0x00000009ff037e24 */ /* 0x000fe2000f8e00ff */
[----:B------:R-:W-:Y:S05]  /*2ef0*/  IADD3 R19, R21, -0x100, RZ ;  /* 0xffffff0015137810 */ /* 0x000fea0007ffe0ff */
[--C-:B------:R-:W-:Y:S01]  /*2f00*/  IMAD.IADD R4, R154, 0x1, -R19.reuse ;  /* 0x000000019a047824 */ /* 0x100fe200078e0a13 */
[----:B------:R3:W4:Y:S01]  /*2f10*/  R2UR UR9, R153 ;  /* 0x00000000990973c2 */ /* 0x00072200000e0000 */
[----:B------:R-:W-:Y:S03]  /*2f20*/  IMAD.IADD R0, R151, 0x1, -R19 ;  /* 0x0000000197007824 */ /* 0x000fe600078e0a13 */
[-C--:B------:R-:W-:Y:S02]  /*2f30*/  ISETP.GE.AND P0, PT, R138, R4.reuse, PT ;  /* 0x000000048a00720c */ /* 0x080fe40003f06270 */
        /* <DEDUP_REMOVED lines=8> */
[----:B------:R-:W-:Y:S01]  /*2fc0*/  @P4 LEA R12, P1, R211, R95, 0x1 ;  /* 0x0000005fd30c4211 */ /* 0x000fe200078208ff */
[----:B----4-:R4:W2:Y:S01]  /*2fd0*/  R2UR UR9, R3 ;  /* 0x00000000030973c2 */ /* 0x0108a200000e0000 */
[----:B------:R-:W-:Y:S01]  /*2fe0*/  P2R R5, PR, RZ, 0x8 ;  /* 0x00000008ff057803 */ /* 0x000fe20000000000 */
[----:B------:R-:W-:Y:S01]  /*2ff0*/  @P4 IMAD.X R23, R100, 0x1, R155, P0 ;  /* 0x0000000164174824 */ /* 0x000fe200000e069b */
[----:B------:R-:W-:Y:S02]  /*3000*/  @P6 IADD3 R10, P0, R101, R215, RZ ;  /* 0x000000d7650a6210 */ /* 0x000fe40007f1e0ff */
[----:B------:R-:W-:Y:S02]  /*3010*/  @P4 LEA.HI.X R13, R211, R94, R210, 0x1, P1 ;  /* 0x0000005ed30d4211 */ /* 0x000fe400008f0cd2 */
[-C--:B------:R-:W-:Y:S01]  /*3020*/  @P6 IADD3 R8, P1, R202, R95.reuse, RZ ;  /* 0x0000005fca086210 */ /* 0x080fe20007f3e0ff */
        /* <DEDUP_REMOVED lines=8> */
[----:B--2---:R-:W-:Y:S02]  /*30b0*/  @P3 IADD3.X R27, R94, UR39, RZ, P0, !PT ;  /* 0x000000275e1b3c10 */ /* 0x004fe400087fe4ff */
[C---:B------:R-:W-:Y:S02]  /*30c0*/  @P5 IADD3 R24, P0, R101.reuse, R214, RZ ;  /* 0x000000d665185210 */ /* 0x040fe40007f1e0ff */
[----:B------:R-:W-:Y:S01]  /*30d0*/  LOP3.LUT R238, R238, 0xffffffbf, RZ, 0xc0, !PT ;  /* 0xffffffbfeeee7812 */ /* 0x000fe200078ec0ff */
[----:B----4-:R-:W-:Y:S01]  /*30e0*/  IMAD.MOV.U32 R3, RZ, RZ, R100 ;  /* 0x000000ffff037224 */ /* 0x010fe200078e0064 */
[----:B------:R-:W-:Y:S01]  /*30f0*/  P2R R14, PR, RZ, 0x4 ;  /* 0x00000004ff0e7803 */ /* 0x000fe20000000000 */
[----:B------:R-:W-:Y:S01]  /*3100*/  @P5 IMAD.X R25, R100, 0x1, R163, P0 ;  /* 0x0000000164195824 */ /* 0x000fe200000e06a3 */
[----:B------:R-:W-:Y:S02]  /*3110*/  @P5 IADD3 R36, P0, R204, R95, RZ ;  /* 0x0000005fcc245210 */ /* 0x000fe40007f1e0ff */
        /* <DEDUP_REMOVED lines=84> */
[C---:B------:R-:W-:Y:S02]  /*3660*/  ISETP.GE.AND P0, PT, R139.reuse, R4, PT ;  /* 0x000000048b00720c */ /* 0x040fe40003f06270 */
[C---:B------:R-:W-:Y:S02]  /*3670*/  LOP3.LUT P2, RZ, R238.reuse, 0x40, RZ, 0xc0, !PT ;  /* 0x00000040eeff7812 */ /* 0x040fe4000784c0ff */
[----:B------:R-:W-:Y:S02]  /*3680*/  ISETP.GE.AND P1, PT, R139, R0, !P0 ;  /* 0x000000008b00720c */ /* 0x000fe40004726270 */
[----:B------:R-:W-:Y:S11]  /*3690*/  LOP3.LUT R238, R238, 0xfffffeff, RZ, 0xc0, !PT ;  /* 0xfffffeffeeee7812 */ /* 0x000ff600078ec0ff */
[----:B------:R-:W-:Y:S02]  /*36a0*/  @P1 IADD3 R78, P0, R101, R220, RZ ;  /* 0x000000dc654e1210 */ /* 0x000fe40007f1e0ff */
[----:B------:R-:W-:Y:S03]  /*36b0*/  @P1 LOP3.LUT R238, R238, 0x100, RZ, 0xfc, !PT ;  /* 0x00000100eeee1812 */ /* 0x000fe600078efcff */
[----:B------:R-:W-:Y:S01]  /*36c0*/  @P1 IMAD.X R79, R100, 0x1, R175, P0 ;  /* 0x00000001644f1824 */ /* 0x000fe200000e06af */
[----:B-1----:R-:W-:Y:S01]  /*36d0*/  @P1 IADD3 R82, P0, R95, UR8, RZ ;  /* 0x000000085f521c10 */ /* 0x002fe2000ff1e0ff */
[----:B------:R1:W2:Y:S03]  /*36e0*/  R2UR UR8, R2 ;  /* 0x00000000020873c2 */ /* 0x0002a600000e0000 */
[----:B------:R-:W-:Y:S01]  /*36f0*/  @P1 IADD3.X R83, R94, UR61, RZ, P0, !PT ;  /* 0x0000003d5e531c10 */ /* 0x000fe200087fe4ff */
[----:B-1----:R-:W-:Y:S05]  /*3700*/  IMAD.MOV.U32 R2, RZ, RZ, R101 ;  /* 0x000000ffff027224 */ /* 0x002fea00078e0065 */
        /* <DEDUP_REMOVED lines=8> */
[----:B------:R1:W4:Y:S01]  /*3790*/  @P1 LDG.E.128 R40, [R2.64] ;  /* 0x0000000602281981 */ /* 0x000322000c1e1d00 */
[C---:B------:R-:W-:Y:S04]  /*37a0*/  LOP3.LUT P0, RZ, R238.reuse, 0x20, RZ, 0xc0, !PT ;  /* 0x00000020eeff7812 */ /* 0x040fe8000780c0ff */
[----:B------:R-:W-:Y:S02]  /*37b0*/  P2R R91, PR, RZ, 0x1 ;  /* 0x00000001ff5b7803 */ /* 0x000fe40000000000 */
[C---:B------:R-:W-:Y:S04]  /*37c0*/  LOP3.LUT P0, RZ, R238.reuse, 0x10, RZ, 0xc0, !PT ;  /* 0x00000010eeff7812 */ /* 0x040fe8000780c0ff */
[----:B------:R-:W-:Y:S02]  /*37d0*/  P2R R90, PR, RZ, 0x1 ;  /* 0x00000001ff5a7803 */ /* 0x000fe40000000000 */
[C---:B------:R-:W-:Y:S04]  /*37e0*/  LOP3.LUT P0, RZ, R238.reuse, 0x8, RZ, 0xc0, !PT ;  /* 0x00000008eeff7812 */ /* 0x040fe8000780c0ff */
[----:B------:R-:W-:Y:S02]  /*37f0*/  P2R R89, PR, RZ, 0x1 ;  /* 0x00000001ff597803 */ /* 0x000fe40000000000 */
[C---:B------:R-:W-:Y:S04]  /*3800*/  LOP3.LUT P0, RZ, R238.reuse, 0x4, RZ, 0xc0, !PT ;  /* 0x00000004eeff7812 */ /* 0x040fe8000780c0ff */
[----:B------:R-:W-:Y:S01]  /*3810*/  P2R R88, PR, RZ, 0x1 ;  /* 0x00000001ff587803 */ /* 0x000fe20000000000 */
[----:B-1----:R-:W-:Y:S01]  /*3820*/  @P1 IMAD.MOV.U32 R2, RZ, RZ, R95 ;  /* 0x000000ffff021224 */ /* 0x002fe200078e005f */
[C---:B------:R-:W-:Y:S01]  /*3830*/  LOP3.LUT P0, RZ, R238.reuse, 0x2, RZ, 0xc0, !PT ;  /* 0x00000002eeff7812 */ /* 0x040fe2000780c0ff */
[----:B------:R-:W-:Y:S03]  /*3840*/  @P1 IMAD.MOV.U32 R3, RZ, RZ, R94 ;  /* 0x000000ffff031224 */ /* 0x000fe600078e005e */
[----:B------:R-:W-:Y:S02]  /*3850*/  P2R R0, PR, RZ, 0x1 ;  /* 0x00000001ff007803 */ /* 0x000fe40000000000 */
[----:B------:R-:W-:Y:S01]  /*3860*/  LOP3.LUT P0, RZ, R238, 0x200, RZ, 0xc0, !PT ;  /* 0x00000200eeff7812 */ /* 0x000fe2000780c0ff */
[----:B----4-:R-:W-:Y:S04]  /*3870*/  @P1 STG.E.128 [R2.64], R40 ;  /* 0x0000002802001986 */ /* 0x010fe8000c101d06 */
[----:B------:R-:W4:Y:S04]  /*3880*/  @P4 LDG.E.128 R28, [R22.64] ;  /* 0x00000006161c4981 */ /* 0x000f28000c1e1d00 */
[----:B----4-:R1:W-:Y:S04]  /*3890*/  @P4 STG.E.128 [R12.64], R28 ;  /* 0x0000001c0c004986 */ /* 0x0103e8000c101d06 */
[----:B-1----:R-:W4:Y:S04]  /*38a0*/  @P3 LDG.E.128 R28, [R10.64] ;  /* 0x000000060a1c3981 */ /* 0x002f28000c1e1d00 */
[----:B----4-:R-:W-:Y:S01]  /*38b0*/  @P3 STG.E.128 [R8.64], R28 ;  /* 0x0000001c08003986 */ /* 0x010fe2000c101d06 */
[----:B------:R-:W-:Y:S11]  /*38c0*/  ISETP.NE.AND P3, PT, R5, RZ, PT ;  /* 0x000000ff0500720c */ /* 0x000ff60003f65270 */
[----:B------:R-:W-:Y:S02]  /*38d0*/  @!UPT UIADD3 URZ, URZ, URZ, URZ ;  /* 0x0000003f3f3ff290 */ /* 0x000fe4000fffe03f */
[----:B------:R-:W4:Y:S04]  /*38e0*/  @P3 LDG.E.128 R4, [R6.64] ;  /* 0x0000000606043981 */ /* 0x000f28000c1e1d00 */
[----:B----4-:R1:W-:Y:S04]  /*38f0*/  @P3 STG.E.128 [R26.64], R4 ;  /* 0x000000041a003986 */ /* 0x0103e8000c101d06 */
[----:B-1----:R-:W4:Y:S04]  /*3900*/  @P2 LDG.E.128 R4, [R24.64] ;  /* 0x0000000618042981 */ /* 0x002f28000c1e1d00 */
[----:B----4-:R1:W-:Y:S01]  /*3910*/  @P2 STG.E.128 [R36.64], R4 ;  /* 0x0000000424002986 */ /* 0x0103e2000c101d06 */
[----:B------:R-:W-:Y:S11]  /*3920*/  ISETP.NE.AND P2, PT, R14, RZ, PT ;  /* 0x000000ff0e00720c */ /* 0x000ff60003f45270 */
[----:B------:R-:W-:Y:S02]  /*3930*/  @!UPT UIADD3 URZ, URZ, URZ, URZ ;  /* 0x0000003f3f3ff290 */ /* 0x000fe4000fffe03f */
[----:B------:R-:W4:Y:S04]  /*3940*/  @P2 LDG.E.128 R24, [R32.64] ;  /* 0x0000000620182981 */ /* 0x000f28000c1e1d00 */
[----:B----4-:R-:W-:Y:S04]  /*3950*/  @P2 STG.E.128 [R44.64], R24 ;  /* 0x000000182c002986 */ /* 0x010fe8000c101d06 */
[----:B------:R-:W4:Y:S04]  /*3960*/  @P5 LDG.E.128 R40, [R38.64] ;  /* 0x0000000626285981 */ /* 0x000f28000c1e1d00 */
[----:B----4-:R-:W-:Y:S04]  /*3970*/  @P5 STG.E.128 [R48.64], R40 ;  /* 0x0000002830005986 */ /* 0x010fe8000c101d06 */
[----:B-1----:R-:W4:Y:S04]  /*3980*/  @P6 LDG.E.128 R36, [R46.64] ;  /* 0x000000062e246981 */ /* 0x002f28000c1e1d00 */
[----:B----4-:R-:W-:Y:S04]  /*3990*/  @P6 STG.E.128 [R52.64], R36 ;  /* 0x0000002434006986 */ /* 0x010fe8000c101d06 */
[----:B------:R-:W4:Y:S04]  /*39a0*/  @P0 LDG.E.128 R4, [R50.64] ;  /* 0x0000000632040981 */ /* 0x000f28000c1e1d00 */
[----:B----4-:R1:W-:Y:S01]  /*39b0*/  @P0 STG.E.128 [R56.64], R4 ;  /* 0x0000000438000986 */ /* 0x0103e2000c101d06 */
[----:B------:R-:W-:Y:S11]  /*39c0*/  ISETP.NE.AND P0, PT, R0, RZ, PT ;  /* 0x000000ff0000720c */ /* 0x000ff60003f05270 */
[----:B------:R-:W-:Y:S02]  /*39d0*/  @!UPT UIADD3 URZ, URZ, URZ, URZ ;  /* 0x0000003f3f3ff290 */ /* 0x000fe4000fffe03f */
[----:B-1----:R-:W4:Y:S04]  /*39e0*/  @P0 LDG.E.128 R4, [R54.64] ;  /* 0x0000000636040981 */ /* 0x002f28000c1e1d00 */
[----:B----4-:R1:W-:Y:S01]  /*39f0*/  @P0 STG.E.128 [R60.64], R4 ;  /* 0x000000043c000986 */ /* 0x0103e2000c101d06 */
[----:B------:R-:W-:Y:S11]  /*3a00*/  ISETP.NE.AND P0, PT, R88, RZ, PT ;  /* 0x000000ff5800720c */ /* 0x000ff60003f05270 */
[----:B------:R-:W-:Y:S02]  /*3a10*/  @!UPT UIADD3 URZ, URZ, URZ, URZ ;  /* 0x0000003f3f3ff290 */ /* 0x000fe4000fffe03f */
[----:B------:R-:W4:Y:S04]  /*3a20*/  @P0 LDG.E.128 R28, [R58.64] ;  /* 0x000000063a1c0981 */ /* 0x000f28000c1e1d00 */
[----:B----4-:R-:W-:Y:S01]  /*3a30*/  @P0 STG.E.128 [R64.64], R28 ;  /* 0x0000001c40000986 */ /* 0x010fe2000c101d06 */
        /* <DEDUP_REMOVED lines=10> */
[----:B-1----:R-:W4:Y:S04]  /*3ae0*/  @P0 LDG.E.128 R4, [R70.64] ;  /* 0x0000000646040981 */ /* 0x002f28000c1e1d00 */
[----:B----4-:R1:W-:Y:S01]  /*3af0*/  @P0 STG.E.128 [R76.64], R4 ;  /* 0x000000044c000986 */ /* 0x0103e2000c101d06 */
        /* <DEDUP_REMOVED lines=8> */
[----:B------:R-:W-:Y:S11]  /*3b80*/  ISETP.NE.AND P0, PT, RZ, UR4, PT ;  /* 0x00000004ff007c0c */ /* 0x000ff6000bf05270 */
[----:B------:R-:W-:Y:S02]  /*3b90*/  @!UPT UIADD3 URZ, URZ, URZ, URZ ;  /* 0x0000003f3f3ff290 */ /* 0x000fe4000fffe03f */
[----:B--23--:R-:W-:-:S05]  /*3ba0*/  @!P0 BRA `(.L_x_2713) ;  /* 0x0000ac8000008947 */ /* 0x00cfca0003800000 */
[----:B------:R-:W-:Y:S11]  /*3bb0*/  ISETP.NE.AND P0, PT, RZ, UR60, PT ;  /* 0x0000003cff007c0c */ /* 0x000ff6000bf05270 */
[----:B------:R-:W-:Y:S02]  /*3bc0*/  @!UPT UIADD3 URZ, URZ, URZ, URZ ;  /* 0x0000003f3f3ff290 */ /* 0x000fe4000fffe03f */
[----:B------:R-:W-:-:S05]  /*3bd0*/  @!P0 BRA `(.L_x_2714) ;  /* 0x0000454000008947 */ /* 0x000fca0003800000 */
[----:B------:R-:W-:Y:S01]  /*3be0*/  BSSY B0, `(.L_x_2715) ;  /* 0x000003b000007945 */ /* 0x000fe20003800000 */
[----:B------:R-:W-:-:S05]  /*3bf0*/  @!P1 BRA `(.L_x_2716) ;  /* 0x0000039000009947 */ /* 0x000fca0003800000 */
[----:B------:R-:W-:Y:S02]  /*3c00*/  MOV R2, R87 ;  /* 0x0000005700027202 */ /* 0x000fe40000000f00 */
[----:B------:R-:W-:Y:S02]  /*3c10*/  MOV R3, R86 ;  /* 0x0000005600037202 */ /* 0x000fe40000000f00 */
[----:B------:R-:W-:Y:S03]  /*3c20*/  ISETP.GE.AND P0, PT, R16, UR4, PT ;  /* 0x0000000410007c0c */ /* 0x000fe6000bf06270 */
[----:B------:R1:W2:Y:S10]  /*3c30*/  LDG.E.128 R8, [R2.64] ;  /* 0x0000000602087981 */ /* 0x0002b4000c1e1d00 */
[----:B-1----:R-:W-:Y:S02]  /*3c40*/  @!P0 MOV R2, R35 ;  /* 0x0000002300028202 */ /* 0x002fe40000000f00 */
[----:B------:R-:W-:Y:S05]  /*3c50*/  @!P0 MOV R3, R34 ;  /* 0x0000002200038202 */ /* 0x000fea0000000f00 */
[----:B------:R1:W3:Y:S02]  /*3c60*/  @!P0 LDG.E.64 R22, [R2.64] ;  /* 0x0000000602168981 */ /* 0x0002e4000c1e1b00 */
[----:B-1----:R-:W-:Y:S02]  /*3c70*/  @!P0 MOV R2, R18 ;  /* 0x0000001200028202 */ /* 0x002fe40000000f00 */
[----:B------:R-:W-:Y:S05]  /*3c80*/  @!P0 MOV R3, R15 ;  /* 0x0000000f00038202 */ /* 0x000fea0000000f00 */
[----:B------:R-:W4:Y:S02]  /*3c90*/  @!P0 LDG.E.64 R4, [R2.64] ;  /* 0x0000000602048981 */ /* 0x000f24000c1e1b00 */
[--C-:B----4-:R-:W-:Y:S01]  /*3ca0*/  @!P0 HADD2.F32 R3, -RZ, R4.reuse.H0_H0 ;  /* 0x20000004ff038230 */ /* 0x110fe20000004100 */
[----:B--2---:R-:W-:Y:S01]  /*3cb0*/  @!P0 MOV R0, R8 ;  /* 0x0000000800008202 */ /* 0x004fe20000000f00 */
[----:B------:R-:W-:Y:S01]  /*3cc0*/  @!P0 HADD2.F32 R7, -RZ, R4.H1_H1 ;  /* 0x30000004ff078230 */ /* 0x000fe20000004100 */
[----:B------:R-:W-:Y:S01]  /*3cd0*/  @!P0 IMAD.MOV.U32 R4, RZ, RZ, R9 ;  /* 0x000000ffff048224 */ /* 0x000fe200078e0009 */
[----:B---3--:R-:W-:Y:S02]  /*3ce0*/  @!P0 HADD2.F32 R14, -RZ, R22.H0_H0 ;  /* 0x20000016ff0e8230 */ /* 0x008fe40000004100 */
[--C-:B------:R-:W-:Y:S02]  /*3cf0*/  @!P0 HADD2.F32 R2, -RZ, R0.reuse.H0_H0 ;  /* 0x20000000ff028230 */ /* 0x100fe40000004100 */
[----:B------:R-:W-:Y:S02]  /*3d00*/  @!P0 HADD2.F32 R6, -RZ, R0.H1_H1 ;  /* 0x30000000ff068230 */ /* 0x000fe40000004100 */
[--C-:B------:R-:W-:Y:S01]  /*3d10*/  @!P0 HADD2.F32 R24, -RZ, R23.reuse.H0_H0 ;  /* 0x20000017ff188230 */ /* 0x100fe20000004100 */
[-C--:B------:R-:W-:Y:S01]  /*3d20*/  @!P0 FMUL.FTZ R0, R2, R3.reuse ;  /* 0x0000000302008220 */ /* 0x080fe20000410000 */
[----:B------:R-:W-:Y:S01]  /*3d30*/  @!P0 HADD2.F32 R26, -RZ, R23.H1_H1 ;  /* 0x30000017ff1a8230 */ /* 0x000fe20000004100 */
[C---:B------:R-:W-:Y:S01]  /*3d40*/  @!P0 FMUL.FTZ R23, R6.reuse, R3 ;  /* 0x0000000306178220 */ /* 0x040fe20000410000 */
[----:B------:R-:W-:Y:S01]  /*3d50*/  @!P0 MOV R3, R10 ;  /* 0x0000000a00038202 */ /* 0x000fe20000000f00 */
[-C--:B------:R-:W-:Y:S01]  /*3d60*/  @!P0 FFMA.FTZ R0, R6, R14.reuse, R0 ;  /* 0x0000000e06008223 */ /* 0x080fe20000010000 */
[--C-:B------:R-:W-:Y:S01]  /*3d70*/  @!P0 HADD2.F32 R6, -RZ, R4.reuse.H0_H0 ;  /* 0x20000004ff068230 */ /* 0x100fe20000004100 */
[----:B------:R-:W-:Y:S01]  /*3d80*/  @!P0 FFMA.FTZ R28, R2, R14, -R23 ;  /* 0x0000000e021c8223 */ /* 0x000fe20000010817 */
[----:B------:R-:W-:Y:S01]  /*3d90*/  @!P0 HADD2.F32 R14, -RZ, R4.H1_H1 ;  /* 0x30000004ff0e8230 */ /* 0x000fe20000004100 */
[----:B------:R-:W-:Y:S01]  /*3da0*/  @!P0 MOV R2, R11 ;  /* 0x0000000b00028202 */ /* 0x000fe20000000f00 */
[----:B------:R-:W-:Y:S02]  /*3db0*/  @!P0 HADD2.F32 R23, -RZ, R3.H1_H1 ;  /* 0x30000003ff178230 */ /* 0x000fe40000004100 */
[----:B------:R-:W-:Y:S01]  /*3dc0*/  @!P0 HADD2.F32 R13, -RZ, R5.H0_H0 ;  /* 0x20000005ff0d8230 */ /* 0x000fe20000004100 */
[----:B------:R-:W-:Y:S01]  /*3dd0*/  @!P0 F2FP.PACK_AB R0, R0, R28 ;  /* 0x0000001c0000823e */ /* 0x000fe200000000ff */
[----:B------:R-:W-:Y:S02]  /*3de0*/  @!P0 HADD2.F32 R22, -RZ, R22.H1_H1 ;  /* 0x30000016ff168230 */ /* 0x000fe40000004100 */
[----:B------:R-:W-:Y:S01]  /*3df0*/  @!P0 HADD2.F32 R4, -RZ, R3.H0_H0 ;  /* 0x20000003ff048230 */ /* 0x000fe20000004100 */
[-C--:B------:R-:W-:Y:S01]  /*3e00*/  @!P0 FMUL.FTZ R3, R14, R7.reuse ;  /* 0x000000070e038220 */ /* 0x080fe20000410000 */
[--C-:B------:R-:W-:Y:S01]  /*3e10*/  @!P0 HADD2.F32 R25, -RZ, R2.reuse.H1_H1 ;  /* 0x30000002ff198230 */ /* 0x100fe20000004100 */
[----:B------:R-:W-:Y:S01]  /*3e20*/  @!P0 MOV R8, R0 ;  /* 0x0000000000088202 */ /* 0x000fe20000000f00 */
[----:B------:R-:W-:Y:S01]  /*3e30*/  @!P0 HADD2.F32 R12, -RZ, R5.H1_H1 ;  /* 0x30000005ff0c8230 */ /* 0x000fe20000004100 */
[C---:B------:R-:W-:Y:S01]  /*3e40*/  @!P0 FFMA.FTZ R27, R6.reuse, R22, -R3 ;  /* 0x00000016061b8223 */ /* 0x040fe20000010803 */
[----:B------:R-:W-:Y:S01]  /*3e50*/  @!P0 HADD2.F32 R5, -RZ, R2.H0_H0 ;  /* 0x20000002ff058230 */ /* 0x000fe20000004100 */
[----:B------:R-:W-:Y:S02]  /*3e60*/  @!P0 FMUL.FTZ R2, R6, R7 ;  /* 0x0000000706028220 */ /* 0x000fe40000410000 */
[-C--:B------:R-:W-:Y:S02]  /*3e70*/  @!P0 FMUL.FTZ R7, R23, R13.reuse ;  /* 0x0000000d17078220 */ /* 0x080fe40000410000 */
[C---:B------:R-:W-:Y:S02]  /*3e80*/  @!P0 FMUL.FTZ R3, R4.reuse, R13 ;  /* 0x0000000d04038220 */ /* 0x040fe40000410000 */
[----:B------:R-:W-:Y:S02]  /*3e90*/  @!P0 FMUL.FTZ R6, R25, R12 ;  /* 0x0000000c19068220 */ /* 0x000fe40000410000 */
[----:B------:R-:W-:Y:S02]  /*3ea0*/  @!P0 FFMA.FTZ R7, R4, R24, -R7 ;  /* 0x0000001804078223 */ /* 0x000fe40000010807 */
[----:B------:R-:W-:Y:S02]  /*3eb0*/  @!P0 FFMA.FTZ R2, R14, R22, R2 ;  /* 0x000000160e028223 */ /* 0x000fe40000010002 */
[----:B------:R-:W-:Y:S02]  /*3ec0*/  @!P0 FMUL.FTZ R4, R5, R12 ;  /* 0x0000000c05048220 */ /* 0x000fe40000410000 */
[----:B------:R-:W-:Y:S01]  /*3ed0*/  @!P0 FFMA.FTZ R3, R23, R24, R3 ;  /* 0x0000001817038223 */ /* 0x000fe20000010003 */
[----:B------:R-:W-:Y:S01]  /*3ee0*/  @!P0 F2FP.PACK_AB R2, R2, R27 ;  /* 0x0000001b0202823e */ /* 0x000fe200000000ff */
[-C--:B------:R-:W-:Y:S02]  /*3ef0*/  @!P0 FFMA.FTZ R6, R5, R26.reuse, -R6 ;  /* 0x0000001a05068223 */ /* 0x080fe40000010806 */
[----:B------:R-:W-:Y:S01]  /*3f00*/  @!P0 FFMA.FTZ R4, R25, R26, R4 ;  /* 0x0000001a19048223 */ /* 0x000fe20000010004 */
[----:B------:R-:W-:Y:S01]  /*3f10*/  @!P0 F2FP.PACK_AB R3, R3, R7 ;  /* 0x000000070303823e */ /* 0x000fe200000000ff */
[----:B------:R-:W-:Y:S01]  /*3f20*/  @!P0 IMAD.MOV.U32 R9, RZ, RZ, R2 ;  /* 0x000000ffff098224 */ /* 0x000fe200078e0002 */
[----:B------:R-:W-:Y:S02]  /*3f30*/  MOV R2, R84 ;  /* 0x0000005400027202 */ /* 0x000fe40000000f00 */
[----:B------:R-:W-:Y:S02]  /*3f40*/  @!P0 F2FP.PACK_AB R4, R4, R6 ;  /* 0x000000060404823e */ /* 0x000fe400000000ff */
[----:B------:R-:W-:Y:S02]  /*3f50*/  @!P0 MOV R10, R3 ;  /* 0x00000003000a8202 */ /* 0x000fe40000000f00 */
[----:B------:R-:W-:Y:S02]  /*3f60*/  @!P0 MOV R11, R4 ;  /* 0x00000004000b8202 */ /* 0x000fe40000000f00 */
[----:B------:R-:W-:Y:S05]  /*3f70*/  MOV R3, R85 ;  /* 0x0000005500037202 */ /* 0x000fea0000000f00 */
[----:B------:R1:W-:Y:S02]  /*3f80*/  STG.E.128 [R2.64], R8 ;  /* 0x0000000802007986 */ /* 0x0003e4000c101d06 */
.L_x_2716:
[----:B------:R-:W-:Y:S05]  /*3f90*/  BSYNC B0 ;  /* 0x0000000000007941 */ /* 0x000fea0003800000 */
.L_x_2715:
[----:B------:R-:W-:Y:S01]  /*3fa0*/  BSSY B0, `(.L_x_2717) ;  /* 0x000003e000007945 */ /* 0x000fe20003800000 */
[----:B------:R-:W-:-:S05]  /*3fb0*/  @!P4 BRA `(.L_x_2718) ;  /* 0x000003c00000c947 */ /* 0x000fca0003800000 */
[C---:B-1----:R-:W-:Y:S04]  /*3fc0*/  LEA R8, P0, R184.reuse, R87, 0x1 ;  /* 0x00000057b8087211 */ /* 0x042fe800078008ff */
[----:B------:R-:W-:Y:S02]  /*3fd0*/  LEA.HI.X R9, R184, R86, R188, 0x1, P0 ;  /* 0x00000056b8097211 */ /* 0x000fe400000f0cbc */
[C---:B------:R-:W-:Y:S04]  /*3fe0*/  LEA R28, P0, R195.reuse, R84, 0x1 ;  /* 0x00000054c31c7211 */ /* 0x040fe800078008ff */
[----:B------:R-:W-:Y:S01]  /*3ff0*/  LEA.HI.X R29, R195, R85, R197, 0x1, P0 ;  /* 0x00000055c31d7211 */ /* 0x000fe200000f0cc5 */
[----:B------:R-:W2:Y:S01]  /*4000*/  LDG.E.128 R8, [R8.64] ;  /* 0x0000000608087981 */ /* 0x000ea2000c1e1d00 */
[----:B------:R-:W-:Y:S11]  /*4010*/  ISETP.GE.AND P0, PT, R16, UR4, PT ;  /* 0x0000000410007c0c */ /* 0x000ff6000bf06270 */
[----:B------:R-:W-:Y:S02]  /*4020*/  @!UPT UIADD3 URZ, URZ, URZ, URZ ;  /* 0x0000003f3f3ff290 */ /* 0x000fe4000fffe03f */
[C---:B------:R-:W-:Y:S02]  /*4030*/  @!P0 SHF.L.U32 R2, R118.reuse, 0x1, RZ ;  /* 0x0000000176028819 */ /* 0x040fe400000006ff */
[----:B------:R-:W-:Y:S02]  /*4040*/  @!P0 SHF.L.U64.HI R0, R118, 0x1, R133 ;  /* 0x0000000176008819 */ /* 0x000fe40000010285 */
[----:B------:R-:W-:Y:S04]  /*4050*/  @!P0 IADD3 R4, P1, R2, R35, RZ ;  /* 0x0000002302048210 */ /* 0x000fe80007f3e0ff */
[----:B------:R-:W-:Y:S02]  /*4060*/  @!P0 IADD3.X R5, R0, R34, RZ, P1, !PT ;  /* 0x0000002200058210 */ /* 0x000fe40000ffe4ff */
[----:B------:R-:W-:Y:S03]  /*4070*/  @!P0 IADD3 R2, P1, R2, R18, RZ ;  /* 0x0000001202028210 */ /* 0x000fe60007f3e0ff */
[----:B------:R1:W3:Y:S02]  /*4080*/  @!P0 LDG.E.64 R22, [R4.64] ;  /* 0x0000000604168981 */ /* 0x0002e4000c1e1b00 */
[----:B------:R-:W-:Y:S05]  /*4090*/  @!P0 IMAD.X R3, R0, 0x1, R15, P1 ;  /* 0x0000000100038824 */ /* 0x000fea00008e060f */
[----:B-1----:R-:W4:Y:S02]  /*40a0*/  @!P0 LDG.E.64 R4, [R2.64] ;  /* 0x0000000602048981 */ /* 0x002f24000c1e1b00 */
[--C-:B----4-:R-:W-:Y:S01]  /*40b0*/  @!P0 HADD2.F32 R3, -RZ, R4.reuse.H0_H0 ;  /* 0x20000004ff038230 */ /* 0x110fe20000004100 */
[----:B--2---:R-:W-:Y:S01]  /*40c0*/  @!P0 MOV R0, R8 ;  /* 0x0000000800008202 */ /* 0x004fe20000000f00 */
[----:B------:R-:W-:Y:S01]  /*40d0*/  @!P0 HADD2.F32 R7, -RZ, R4.H1_H1 ;  /* 0x30000004ff078230 */ /* 0x000fe20000004100 */
[----:B------:R-:W-:Y:S01]  /*40e0*/  @!P0 MOV R4, R9 ;  /* 0x0000000900048202 */ /* 0x000fe20000000f00 */
[----:B---3--:R-:W-:Y:S02]  /*40f0*/  @!P0 HADD2.F32 R14, -RZ, R22.H0_H0 ;  /* 0x20000016ff0e8230 */ /* 0x008fe40000004100 */
[--C-:B------:R-:W-:Y:S02]  /*4100*/  @!P0 HADD2.F32 R2, -RZ, R0.reuse.H0_H0 ;  /* 0x20000000ff028230 */ /* 0x100fe40000004100 */
[----:B------:R-:W-:Y:S02]  /*4110*/  @!P0 HADD2.F32 R6, -RZ, R0.H1_H1 ;  /* 0x30000000ff068230 */ /* 0x000fe40000004100 */
[--C-:B------:R-:W-:Y:S01]  /*4120*/  @!P0 HADD2.F32 R24, -RZ, R23.reuse.H0_H0 ;  /* 0x20000017ff188230 */ /* 0x100fe20000004100 */
[-C--:B------:R-:W-:Y:S01]  /*4130*/  @!P0 FMUL.FTZ R0, R2, R3.reuse ;  /* 0x0000000302008220 */ /* 0x080fe20000410000 */
[----:B------:R-:W-:Y:S01]  /*4140*/  @!P0 HADD2.F32 R26, -RZ, R23.H1_H1 ;  /* 0x30000017ff1a8230 */ /* 0x000fe20000004100 */
[----:B------:R-:W-:Y:S01]  /*4150*/  @!P0 FMUL.FTZ R23, R6, R3 ;  /* 0x0000000306178220 */ /* 0x000fe20000410000 */
[----:B------:R-:W-:Y:S01]  /*4160*/  @!P0 HADD2.F32 R22, -RZ, R22.H1_H1 ;  /* 0x30000016ff168230 */ /* 0x000fe20000004100 */
[----:B------:R-:W-:Y:S01]  /*4170*/  @!P0 IMAD.MOV.U32 R3, RZ, RZ, R10 ;  /* 0x000000ffff038224 */ /* 0x000fe200078e000a */
[----:B------:R-:W-:Y:S01]  /*4180*/  @!P0 HADD2.F32 R13, -RZ, R5.H0_H0 ;  /* 0x20000005ff0d8230 */ /* 0x000fe20000004100 */
[-C--:B------:R-:W-:Y:S01]  /*4190*/  @!P0 FFMA.FTZ R30, R2, R14.reuse, -R23 ;  /* 0x0000000e021e8223 */ /* 0x080fe20000010817 */
[----:B------:R-:W-:Y:S01]  /*41a0*/  @!P0 MOV R2, R11 ;  /* 0x0000000b00028202 */ /* 0x000fe20000000f00 */
[----:B------:R-:W-:Y:S01]  /*41b0*/  @!P0 FFMA.FTZ R0, R6, R14, R0 ;  /* 0x0000000e06008223 */ /* 0x000fe20000010000 */
[--C-:B------:R-:W-:Y:S02]  /*41c0*/  @!P0 HADD2.F32 R14, -RZ, R4.reuse.H1_H1 ;  /* 0x30000004ff0e8230 */ /* 0x100fe40000004100 */
[----:B------:R-:W-:Y:S02]  /*41d0*/  @!P0 HADD2.F32 R6, -RZ, R4.H0_H0 ;  /* 0x20000004ff068230 */ /* 0x000fe40000004100 */
[--C-:B------:R-:W-:Y:S01]  /*41e0*/  @!P0 HADD2.F32 R23, -RZ, R3.reuse.H1_H1 ;  /* 0x30000003ff178230 */ /* 0x100fe20000004100 */
[----:B------:R-:W-:Y:S01]  /*41f0*/  @!P0 F2FP.PACK_AB R0, R0, R30 ;  /* 0x0000001e0000823e */ /* 0x000fe200000000ff */
        /* <DEDUP_REMOVED lines=12> */
[----:B------:R-:W-:Y:S02]  /*42c0*/  @!P0 FMUL.FTZ R4, R5, R12 ;  /* 0x0000000c05048220 */ /* 0x000fe40000410000 */
[----:B------:R-:W-:Y:S02]  /*42d0*/  @!P0 FFMA.FTZ R2, R14, R22, R2 ;  /* 0x000000160e028223 */ /* 0x000fe40000010002 */
[----:B------:R-:W-:Y:S02]  /*42e0*/  @!P0 FFMA.FTZ R3, R23, R24, R3 ;  /* 0x0000001817038223 */ /* 0x000fe40000010003 */
[-C--:B------:R-:W-:Y:S01]  /*42f0*/  @!P0 FFMA.FTZ R6, R5, R26.reuse, -R6 ;  /* 0x0000001a05068223 */ /* 0x080fe20000010806 */
[----:B------:R-:W-:Y:S01]  /*4300*/  @!P0 F2FP.PACK_AB R2, R2, R27 ;  /* 0x0000001b0202823e */ /* 0x000fe200000000ff */
[----:B------:R-:W-:Y:S01]  /*4310*/  @!P0 FFMA.FTZ R4, R25, R26, R4 ;  /* 0x0000001a19048223 */ /* 0x000fe20000010004 */
[----:B------:R-:W-:Y:S03]  /*4320*/  @!P0 F2FP.PACK_AB R3, R3, R7 ;  /* 0x000000070303823e */ /* 0x000fe600000000ff */
[----:B------:R-:W-:Y:S01]  /*4330*/  @!P0 IMAD.MOV.U32 R9, RZ, RZ, R2 ;  /* 0x000000ffff098224 */ /* 0x000fe200078e0002 */
[----:B------:R-:W-:Y:S02]  /*4340*/  @!P0 F2FP.PACK_AB R4, R4, R6 ;  /* 0x000000060404823e */ /* 0x000fe400000000ff */
[----:B------:R-:W-:Y:S02]  /*4350*/  @!P0 MOV R10, R3 ;  /* 0x00000003000a8202 */ /* 0x000fe40000000f00 */
[----:B------:R-:W-:Y:S05]  /*4360*/  @!P0 MOV R11, R4 ;  /* 0x00000004000b8202 */ /* 0x000fea0000000f00 */
[----:B------:R1:W-:Y:S02]  /*4370*/  STG.E.128 [R28.64], R8 ;  /* 0x000000081c007986 */ /* 0x0003e4000c101d06 */
.L_x_2718:
[----:B------:R-:W-:Y:S05]  /*4380*/  BSYNC B0 ;  /* 0x0000000000007941 */ /* 0x000fea0003800000 */
.L_x_2717:
        /* <DEDUP_REMOVED lines=64> */
.L_x_2720:
[----:B------:R-:W-:Y:S05]  /*4790*/  BSYNC B0 ;  /* 0x0000000000007941 */ /* 0x000fea0003800000 */
.L_x_2719:
[----:B------:R-:W-:Y:S01]  /*47a0*/  BSSY B0, `(.L_x_2721) ;  /* 0x0000044000007945 */ /* 0x000fe20003800000 */
[----:B------:R-:W-:-:S05]  /*47b0*/  @!P3 BRA `(.L_x_2722) ;  /* 0x000004200000b947 */ /* 0x000fca0003800000 */
[----:B------:R-:W-:Y:S02]  /*47c0*/  ISETP.GE.AND P0, PT, R16, UR4, PT ;  /* 0x0000000410007c0c */ /* 0x000fe4000bf06270 */
[----:B-1----:R-:W-:Y:S02]  /*47d0*/  MOV R8, R87 ;  /* 0x0000005700087202 */ /* 0x002fe40000000f00 */
[----:B------:R-:W-:Y:S09]  /*47e0*/  MOV R9, R86 ;  /* 0x0000005600097202 */ /* 0x000ff20000000f00 */
[C---:B------:R-:W-:Y:S02]  /*47f0*/  @!P0 SHF.L.U32 R2, R116.reuse, 0x1, RZ ;  /* 0x0000000174028819 */ /* 0x040fe400000006ff */
[----:B------:R-:W-:Y:S02]  /*4800*/  @!P0 SHF.L.U64.HI R0, R116, 0x1, R131 ;  /* 0x0000000174008819 */ /* 0x000fe40000010283 */
[----:B------:R-:W-:Y:S04]  /*4810*/  @!P0 IADD3 R4, P1, R2, R35, RZ ;  /* 0x0000002302048210 */ /* 0x000fe80007f3e0ff */
[----:B------:R-:W-:Y:S02]  /*4820*/  @!P0 IADD3.X R5, R0, R34, RZ, P1, !PT ;  /* 0x0000002200058210 */ /* 0x000fe40000ffe4ff */
[----:B------:R-:W-:Y:S03]  /*4830*/  @!P0 IADD3 R2, P1, R2, R18, RZ ;  /* 0x0000001202028210 */ /* 0x000fe60007f3e0ff */
[----:B------:R1:W2:Y:S01]  /*4840*/  @!P0 LDG.E.64 R22, [R4.64] ;  /* 0x0000000604168981 */ /* 0x0002a2000c1e1b00 */
[----:B------:R-:W-:Y:S01]  /*4850*/  @!P0 IADD3.X R3, R0, R15, RZ, P1, !PT ;  /* 0x0000000f00038210 */ /* 0x000fe20000ffe4ff */
[----:B------:R-:W-:Y:S04]  /*4860*/  IMAD.MOV.U32 R0, RZ, RZ, c[0x0][0x288] ;  /* 0x0000a200ff007624 */ /* 0x000fe800078e00ff */
[----:B------:R-:W-:Y:S05]  /*4870*/  IMAD.WIDE.U32 R8, R0, 0x60, R8 ;  /* 0x0000006000087825 */ /* 0x000fea00078e0008 */
[----:B------:R-:W-:Y:S06]  /*4880*/  IADD3 R9, R9, UR28, RZ ;  /* 0x0000001c09097c10 */ /* 0x000fec000fffe0ff */
[----:B------:R-:W3:Y:S08]  /*4890*/  LDG.E.128 R8, [R8.64] ;  /* 0x0000000608087981 */ /* 0x000ef0000c1e1d00 */
[----:B-1----:R1:W4:Y:S01]  /*48a0*/  @!P0 LDG.E.64 R4, [R2.64] ;  /* 0x0000000602048981 */ /* 0x002322000c1e1b00 */
[----:B---3--:R-:W-:Y:S01]  /*48b0*/  @!P0 IMAD.MOV.U32 R0, RZ, RZ, R8 ;  /* 0x000000ffff008224 */ /* 0x008fe200078e0008 */
[----:B--2---:R-:W-:Y:S02]  /*48c0*/  @!P0 HADD2.F32 R14, -RZ, R22.H0_H0 ;  /* 0x20000016ff0e8230 */ /* 0x004fe40000004100 */
[--C-:B------:R-:W-:Y:S02]  /*48d0*/  @!P0 HADD2.F32 R24, -RZ, R23.reuse.H0_H0 ;  /* 0x20000017ff188230 */ /* 0x100fe40000004100 */
[--C-:B-1----:R-:W-:Y:S02]  /*48e0*/  @!P0 HADD2.F32 R2, -RZ, R0.reuse.H0_H0 ;  /* 0x20000000ff028230 */ /* 0x102fe40000004100 */
[----:B------:R-:W-:Y:S02]  /*48f0*/  @!P0 HADD2.F32 R6, -RZ, R0.H1_H1 ;  /* 0x30000000ff068230 */ /* 0x000fe40000004100 */
[--C-:B----4-:R-:W-:Y:S02]  /*4900*/  @!P0 HADD2.F32 R3, -RZ, R4.reuse.H0_H0 ;  /* 0x20000004ff038230 */ /* 0x110fe40000004100 */
[----:B------:R-:W-:Y:S01]  /*4910*/  @!P0 HADD2.F32 R7, -RZ, R4.H1_H1 ;  /* 0x30000004ff078230 */ /* 0x000fe20000004100 */
[----:B------:R-:W-:Y:S01]  /*4920*/  @!P0 MOV R4, R9 ;  /* 0x0000000900048202 */ /* 0x000fe20000000f00 */
[----:B------:R-:W-:Y:S01]  /*4930*/  @!P0 HADD2.F32 R26, -RZ, R23.H1_H1 ;  /* 0x30000017ff1a8230 */ /* 0x000fe20000004100 */
[-C--:B------:R-:W-:Y:S01]  /*4940*/  @!P0 FMUL.FTZ R23, R6, R3.reuse ;  /* 0x0000000306178220 */ /* 0x080fe20000410000 */
[----:B------:R-:W-:Y:S01]  /*4950*/  @!P0 HADD2.F32 R22, -RZ, R22.H1_H1 ;  /* 0x30000016ff168230 */ /* 0x000fe20000004100 */
[C---:B------:R-:W-:Y:S01]  /*4960*/  @!P0 FMUL.FTZ R0, R2.reuse, R3 ;  /* 0x0000000302008220 */ /* 0x040fe20000410000 */
[----:B------:R-:W-:Y:S01]  /*4970*/  @!P0 MOV R3, R10 ;  /* 0x0000000a00038202 */ /* 0x000fe20000000f00 */
        /* <DEDUP_REMOVED lines=8> */
[----:B------:R-:W-:Y:S01]  /*4a00*/  @!P0 FMUL.FTZ R3, R14, R7 ;  /* 0x000000070e038220 */ /* 0x000fe20000410000 */
[--C-:B------:R-:W-:Y:S02]  /*4a10*/  @!P0 HADD2.F32 R13, -RZ, R5.reuse.H0_H0 ;  /* 0x20000005ff0d8230 */ /* 0x100fe40000004100 */
[----:B------:R-:W-:Y:S01]  /*4a20*/  @!P0 IMAD.MOV.U32 R8, RZ, RZ, R0 ;  /* 0x000000ffff088224 */ /* 0x000fe200078e0000 */
[--C-:B------:R-:W-:Y:S01]  /*4a30*/  @!P0 HADD2.F32 R25, -RZ, R2.reuse.H1_H1 ;  /* 0x30000002ff198230 */ /* 0x100fe20000004100 */
[-C--:B------:R-:W-:Y:S01]  /*4a40*/  @!P0 FFMA.FTZ R27, R6, R22.reuse, -R3 ;  /* 0x00000016061b8223 */ /* 0x080fe20000010803 */
[----:B------:R-:W-:Y:S01]  /*4a50*/  @!P0 HADD2.F32 R12, -RZ, R5.H1_H1 ;  /* 0x30000005ff0c8230 */ /* 0x000fe20000004100 */
[----:B------:R-:W-:Y:S01]  /*4a60*/  @!P0 FMUL.FTZ R3, R4, R13 ;  /* 0x0000000d04038220 */ /* 0x000fe20000410000 */
[----:B------:R-:W-:Y:S01]  /*4a70*/  @!P0 HADD2.F32 R5, -RZ, R2.H0_H0 ;  /* 0x20000002ff058230 */ /* 0x000fe20000004100 */
[----:B------:R-:W-:Y:S02]  /*4a80*/  @!P0 FMUL.FTZ R2, R6, R7 ;  /* 0x0000000706028220 */ /* 0x000fe40000410000 */
[C---:B------:R-:W-:Y:S02]  /*4a90*/  @!P0 FMUL.FTZ R7, R23.reuse, R13 ;  /* 0x0000000d17078220 */ /* 0x040fe40000410000 */
[----:B------:R-:W-:Y:S02]  /*4aa0*/  @!P0 FFMA.FTZ R2, R14, R22, R2 ;  /* 0x000000160e028223 */ /* 0x000fe40000010002 */
[-C--:B------:R-:W-:Y:S02]  /*4ab0*/  @!P0 FFMA.FTZ R7, R4, R24.reuse, -R7 ;  /* 0x0000001804078223 */ /* 0x080fe40000010807 */
[----:B------:R-:W-:Y:S01]  /*4ac0*/  @!P0 FFMA.FTZ R3, R23, R24, R3 ;  /* 0x0000001817038223 */ /* 0x000fe20000010003 */
[----:B------:R-:W-:Y:S01]  /*4ad0*/  @!P0 F2FP.PACK_AB R2, R2, R27 ;  /* 0x0000001b0202823e */ /* 0x000fe200000000ff */
[----:B------:R-:W-:Y:S02]  /*4ae0*/  IMAD.MOV.U32 R0, RZ, RZ, 0x60 ;  /* 0x00000060ff007424 */ /* 0x000fe400078e00ff */
[-C--:B------:R-:W-:Y:S01]  /*4af0*/  @!P0 FMUL.FTZ R6, R25, R12.reuse ;  /* 0x0000000c19068220 */ /* 0x080fe20000410000 */
[----:B------:R-:W-:Y:S01]  /*4b00*/  @!P0 F2FP.PACK_AB R3, R3, R7 ;  /* 0x000000070303823e */ /* 0x000fe200000000ff */
[C---:B------:R-:W-:Y:S01]  /*4b10*/  @!P0 FMUL.FTZ R4, R5.reuse, R12 ;  /* 0x0000000c05048220 */ /* 0x040fe20000410000 */
[----:B------:R-:W-:Y:S01]  /*4b20*/  @!P0 MOV R9, R2 ;  /* 0x0000000200098202 */ /* 0x000fe20000000f00 */
[-C--:B------:R-:W-:Y:S01]  /*4b30*/  @!P0 FFMA.FTZ R6, R5, R26.reuse, -R6 ;  /* 0x0000001a05068223 */ /* 0x080fe20000010806 */
[----:B------:R-:W-:Y:S01]  /*4b40*/  @!P0 MOV R10, R3 ;  /* 0x00000003000a8202 */ /* 0x000fe20000000f00 */
[----:B------:R-:W-:Y:S01]  /*4b50*/  @!P0 FFMA.FTZ R4, R25, R26, R4 ;  /* 0x0000001a19048223 */ /* 0x000fe20000010004 */
[----:B------:R-:W-:Y:S02]  /*4b60*/  MOV R2, R84 ;  /* 0x0000005400027202 */ /* 0x000fe40000000f00 */
[----:B------:R-:W-:Y:S02]  /*4b70*/  MOV R3, R85 ;  /* 0x0000005500037202 */ /* 0x000fe40000000f00 */
[----:B------:R-:W-:Y:S03]  /*4b80*/  @!P0 F2FP.PACK_AB R4, R4, R6 ;  /* 0x000000060404823e */ /* 0x000fe600000000ff */
[C---:B------:R-:W-:Y:S01]  /*4b90*/  IMAD.WIDE.U32 R2, R0.reuse, c[0x0][0x198], R2 ;  /* 0x0000660000027a25 */ /* 0x040fe200078e0002 */
[----:B------:R-:W-:Y:S03]  /*4ba0*/  @!P0 MOV R11, R4 ;  /* 0x00000004000b8202 */ /* 0x000fe60000000f00 */
[----:B------:R-:W-:Y:S05]  /*4bb0*/  IMAD R0, R0, c[0x0][0x19c], RZ ;  /* 0x0000670000007a24 */ /* 0x000fea00078e02ff */
[----:B------:R-:W-:Y:S05]  /*4bc0*/  IADD3 R3, R3, R0, RZ ;  /* 0x0000000003037210 */ /* 0x000fea0007ffe0ff */
[----:B------:R1:W-:Y:S02]  /*4bd0*/  STG.E.128 [R2.64], R8 ;  /* 0x0000000802007986 */ /* 0x0003e4000c101d06 */
.L_x_2722:
[----:B------:R-:W-:Y:S05]  /*4be0*/  BSYNC B0 ;  /* 0x0000000000007941 */ /* 0x000fea0003800000 */
.L_x_2721:
        /* <DEDUP_REMOVED lines=64> */
.L_x_2724:
[----:B------:R-:W-:Y:S05]  /*4ff0*/  BSYNC B0 ;  /* 0x0000000000007941 */ /* 0x000fea0003800000 */
.L_x_2723:
        /* <DEDUP_REMOVED lines=68> */
.L_x_2726:
[----:B------:R-:W-:Y:S05]  /*5440*/  BSYNC B0 ;  /* 0x0000000000007941 */ /* 0x000fea0003800000 */
.L_x_2725:
        /* <DEDUP_REMOVED lines=68> */
.L_x_2728:
[----:B------:R-:W-:Y:S05]  /*5890*/  BSYNC B0 ;  /* 0x0000000000007941 */ /* 0x000fea0003800000 */
.L_x_2727:
        /* <DEDUP_REMOVED lines=68> */
.L_x_2730:
[----:B------:R-:W-:Y:S05]  /*5ce0*/  BSYNC B0 ;  /* 0x0000000000007941 */ /* 0x000fea0003800000 */
.L_x_2729:
        /* <DEDUP_REMOVED lines=64> */
.L_x_2732:
[----:B------:R-:W-:Y:S05]  /*60f0*/  BSYNC B0 ;  /* 0x0000000000007941 */ /* 0x000fea0003800000 */
.L_x_2731:
[----:B------:R-:W-:Y:S01]  /*6100*/  LOP3.LUT P0, RZ, R238, 0x2, RZ, 0xc0, !PT ;  /* 0x00000002eeff7812 */ /* 0x000fe2000780c0ff */
[----:B------:R-:W-:Y:S01]  /*6110*/  @!UPT UIADD3 URZ, URZ, URZ, URZ ;  /* 0x0000003f3f3ff290 */ /* 0x000fe2000fffe03f */
[----:B------:R-:W-:Y:S11]  /*6120*/  BSSY B0, `(.L_x_2733) ;  /* 0x0000044000007945 */ /* 0x000ff60003800000 */
        /* <DEDUP_REMOVED lines=67> */
.L_x_2734:
[----:B------:R-:W-:Y:S05]  /*6560*/  BSYNC B0 ;  /* 0x0000000000007941 */ /* 0x000fea0003800000 */
.L_x_2733:
        /* <DEDUP_REMOVED lines=18> */
[----:B-1----:R-:W4:Y:S02]  /*6690*/  @!P0 LDG.E.64 R4, [R2.64] ;  /* 0x0000000602048981 */ /* 0x002f24000c1e1b00 */
[----:B----4-:R-:W-:Y:S01]  /*66a0*/  @!P0 HADD2.F32 R3, -RZ, R4.H0_H0 ;  /* 0x20000004ff038230 */ /* 0x010fe20000004100 */
[----:B---3--:R-:W-:Y:S01]  /*66b0*/  @!P0 MOV R0, R8 ;  /* 0x0000000800008202 */ /* 0x008fe20000000f00 */
[--C-:B--2---:R-:W-:Y:S02]  /*66c0*/  @!P0 HADD2.F32 R22, -RZ, R6.reuse.H0_H0 ;  /* 0x20000006ff168230 */ /* 0x104fe40000004100 */
[----:B------:R-:W-:Y:S01]  /*66d0*/  @!P0 HADD2.F32 R24, -RZ, R6.H1_H1 ;  /* 0x30000006ff188230 */ /* 0x000fe20000004100 */
[----:B------:R-:W-:Y:S01]  /*66e0*/  @!P0 IMAD.MOV.U32 R6, RZ, RZ, R9 ;  /* 0x000000ffff068224 */ /* 0x000fe200078e0009 */
[--C-:B------:R-:W-:Y:S02]  /*66f0*/  @!P0 HADD2.F32 R14, -RZ, R0.reuse.H1_H1 ;  /* 0x30000000ff0e8230 */ /* 0x100fe40000004100 */
[----:B------:R-:W-:Y:S02]  /*6700*/  @!P0 HADD2.F32 R2, -RZ, R0.H0_H0 ;  /* 0x20000000ff028230 */ /* 0x000fe40000004100 */
[--C-:B------:R-:W-:Y:S02]  /*6710*/  @!P0 HADD2.F32 R26, -RZ, R7.reuse.H1_H1 ;  /* 0x30000007ff1a8230 */ /* 0x100fe40000004100 */
[----:B------:R-:W-:Y:S01]  /*6720*/  @!P0 HADD2.F32 R25, -RZ, R7.H0_H0 ;  /* 0x20000007ff198230 */ /* 0x000fe20000004100 */
[-C--:B------:R-:W-:Y:S01]  /*6730*/  @!P0 FMUL.FTZ R0, R2, R3.reuse ;  /* 0x0000000302008220 */ /* 0x080fe20000410000 */
[----:B------:R-:W-:Y:S01]  /*6740*/  @!P0 HADD2.F32 R7, -RZ, R4.H1_H1 ;  /* 0x30000004ff078230 */ /* 0x000fe20000004100 */
[C---:B------:R-:W-:Y:S01]  /*6750*/  @!P0 FMUL.FTZ R4, R14.reuse, R3 ;  /* 0x000000030e048220 */ /* 0x040fe20000410000 */
[----:B------:R-:W-:Y:S01]  /*6760*/  @!P0 MOV R3, R11 ;  /* 0x0000000b00038202 */ /* 0x000fe20000000f00 */
[-C--:B------:R-:W-:Y:S01]  /*6770*/  @!P0 FFMA.FTZ R0, R14, R22.reuse, R0 ;  /* 0x000000160e008223 */ /* 0x080fe20000010000 */
[--C-:B------:R-:W-:Y:S01]  /*6780*/  @!P0 HADD2.F32 R23, -RZ, R6.reuse.H1_H1 ;  /* 0x30000006ff178230 */ /* 0x100fe20000004100 */
[----:B------:R-:W-:Y:S01]  /*6790*/  @!P0 FFMA.FTZ R29, R2, R22, -R4 ;  /* 0x00000016021d8223 */ /* 0x000fe20000010804 */
[----:B------:R-:W-:Y:S01]  /*67a0*/  @!P0 MOV R2, R10 ;  /* 0x0000000a00028202 */ /* 0x000fe20000000f00 */
[----:B------:R-:W-:Y:S02]  /*67b0*/  @!P0 HADD2.F32 R4, -RZ, R6.H0_H0 ;  /* 0x20000006ff048230 */ /* 0x000fe40000004100 */
[--C-:B------:R-:W-:Y:S02]  /*67c0*/  @!P0 HADD2.F32 R13, -RZ, R5.reuse.H0_H0 ;  /* 0x20000005ff0d8230 */ /* 0x100fe40000004100 */
[----:B------:R-:W-:Y:S01]  /*67d0*/  @!P0 HADD2.F32 R12, -RZ, R5.H1_H1 ;  /* 0x30000005ff0c8230 */ /* 0x000fe20000004100 */
[-C--:B------:R-:W-:Y:S01]  /*67e0*/  @!P0 FMUL.FTZ R5, R23, R7.reuse ;  /* 0x0000000717058220 */ /* 0x080fe20000410000 */
[--C-:B------:R-:W-:Y:S02]  /*67f0*/  @!P0 HADD2.F32 R14, -RZ, R2.reuse.H1_H1 ;  /* 0x30000002ff0e8230 */ /* 0x100fe40000004100 */
[----:B------:R-:W-:Y:S01]  /*6800*/  @!P0 HADD2.F32 R6, -RZ, R2.H0_H0 ;  /* 0x20000002ff068230 */ /* 0x000fe20000004100 */
[C---:B------:R-:W-:Y:S01]  /*6810*/  @!P0 FFMA.FTZ R28, R4.reuse, R24, -R5 ;  /* 0x00000018041c8223 */ /* 0x040fe20000010805 */
[--C-:B------:R-:W-:Y:S01]  /*6820*/  @!P0 HADD2.F32 R22, -RZ, R3.reuse.H1_H1 ;  /* 0x30000003ff168230 */ /* 0x100fe20000004100 */
[----:B------:R-:W-:Y:S01]  /*6830*/  @!P0 FMUL.FTZ R2, R4, R7 ;  /* 0x0000000704028220 */ /* 0x000fe20000410000 */
[----:B------:R-:W-:Y:S01]  /*6840*/  @!P0 HADD2.F32 R5, -RZ, R3.H0_H0 ;  /* 0x20000003ff058230 */ /* 0x000fe20000004100 */
[-C--:B------:R-:W-:Y:S02]  /*6850*/  @!P0 FMUL.FTZ R4, R14, R13.reuse ;  /* 0x0000000d0e048220 */ /* 0x080fe40000410000 */
[----:B------:R-:W-:Y:S01]  /*6860*/  @!P0 FMUL.FTZ R3, R6, R13 ;  /* 0x0000000d06038220 */ /* 0x000fe20000410000 */
[----:B------:R-:W-:Y:S01]  /*6870*/  MOV R13, R85 ;  /* 0x00000055000d7202 */ /* 0x000fe20000000f00 */
[-C--:B------:R-:W-:Y:S02]  /*6880*/  @!P0 FMUL.FTZ R7, R22, R12.reuse ;  /* 0x0000000c16078220 */ /* 0x080fe40000410000 */
[-C--:B------:R-:W-:Y:S01]  /*6890*/  @!P0 FFMA.FTZ R27, R6, R25.reuse, -R4 ;  /* 0x00000019061b8223 */ /* 0x080fe20000010804 */
[----:B------:R-:W-:Y:S01]  /*68a0*/  MOV R6, 0x140 ;  /* 0x0000014000067802 */ /* 0x000fe20000000f00 */
[----:B------:R-:W-:Y:S02]  /*68b0*/  @!P0 FMUL.FTZ R4, R5, R12 ;  /* 0x0000000c05048220 */ /* 0x000fe40000410000 */
[----:B------:R-:W-:Y:S02]  /*68c0*/  @!P0 FFMA.FTZ R2, R23, R24, R2 ;  /* 0x0000001817028223 */ /* 0x000fe40000010002 */
[----:B------:R-:W-:Y:S02]  /*68d0*/  @!P0 FFMA.FTZ R3, R14, R25, R3 ;  /* 0x000000190e038223 */ /* 0x000fe40000010003 */
[----:B------:R-:W-:Y:S01]  /*68e0*/  @!P0 FFMA.FTZ R4, R22, R26, R4 ;  /* 0x0000001a16048223 */ /* 0x000fe20000010004 */
[----:B------:R-:W-:Y:S01]  /*68f0*/  @!P0 F2FP.PACK_AB R2, R2, R28 ;  /* 0x0000001c0202823e */ /* 0x000fe200000000ff */
[----:B------:R-:W-:Y:S01]  /*6900*/  @!P0 FFMA.FTZ R7, R5, R26, -R7 ;  /* 0x0000001a05078223 */ /* 0x000fe20000010807 */
[----:B------:R-:W-:Y:S01]  /*6910*/  @!P0 F2FP.PACK_AB R3, R3, R27 ;  /* 0x0000001b0303823e */ /* 0x000fe200000000ff */
[----:B------:R-:W-:Y:S01]  /*6920*/  IMAD.MOV.U32 R12, RZ, RZ, R84 ;  /* 0x000000ffff0c7224 */ /* 0x000fe200078e0054 */
[----:B------:R-:W-:Y:S01]  /*6930*/  @!P0 MOV R9, R2 ;  /* 0x0000000200098202 */ /* 0x000fe20000000f00 */
[C---:B------:R-:W-:Y:S01]  /*6940*/  IMAD R5, R6.reuse, c[0x0][0x19c], RZ ;  /* 0x0000670006057a24 */ /* 0x040fe200078e02ff */
[----:B------:R-:W-:Y:S01]  /*6950*/  @!P0 MOV R10, R3 ;  /* 0x00000003000a8202 */ /* 0x000fe20000000f00 */
[----:B------:R-:W-:Y:S01]  /*6960*/  IMAD.WIDE.U32 R12, R6, c[0x0][0x198], R12 ;  /* 0x00006600060c7a25 */ /* 0x000fe200078e000c */
[----:B------:R-:W-:Y:S02]  /*6970*/  @!P0 F2FP.PACK_AB R6, R0, R29 ;  /* 0x0000001d0006823e */ /* 0x000fe400000000ff */
[----:B------:R-:W-:Y:S02]  /*6980*/  @!P0 F2FP.PACK_AB R0, R4, R7 ;  /* 0x000000070400823e */ /* 0x000fe400000000ff */
[----:B------:R-:W-:Y:S01]  /*6990*/  IADD3 R5, R13, R5, RZ ;  /* 0x000000050d057210 */ /* 0x000fe20007ffe0ff */
[----:B------:R-:W-:Y:S01]  /*69a0*/  @!P0 IMAD.MOV.U32 R8, RZ, RZ, R6 ;  /* 0x000000ffff088224 */ /* 0x000fe200078e0006 */
[----:B------:R-:W-:Y:S02]  /*69b0*/  MOV R4, R12 ;  /* 0x0000000c00047202 */ /* 0x000fe40000000f00 */
[----:B------:R-:W-:Y:S05]  /*69c0*/  @!P0 MOV R11, R0 ;  /* 0x00000000000b8202 */ /* 0x000fea0000000f00 */
[----:B------:R1:W-:Y:S02]  /*69d0*/  STG.E.128 [R4.64], R8 ;  /* 0x0000000804007986 */ /* 0x0003e4000c101d06 */
.L_x_2736:
[----:B------:R-:W-:Y:S05]  /*69e0*/  BSYNC B0 ;  /* 0x0000000000007941 */ /* 0x000fea0003800000 */
.L_x_2735:
[----:B------:R-:W-:Y:S01]  /*69f0*/  LOP3.LUT P0, RZ, R238, 0x8, RZ, 0xc0, !PT ;  /* 0x00000008eeff7812 */ /* 0x000fe2000780c0ff */
[----:B------:R-:W-:Y:S01]  /*6a00*/  @!UPT UIADD3 URZ, URZ, URZ, URZ ;  /* 0x0000003f3f3ff290 */ /* 0x000fe2000fffe03f */
[----:B------:R-:W-:Y:S11]  /*6a10*/  BSSY B0, `(.L_x_2737) ;  /* 0x0000045000007945 */ /* 0x000ff60003800000 */
[----:B------:R-:W-:-:S05]  /*6a20*/  @!P0 BRA `(.L_x_2738) ;  /* 0x0000043000008947 */ /* 0x000fca0003800000 */
[----:B-1----:R-:W-:Y:S01]  /*6a30*/  IMAD.MOV.U32 R9, RZ, RZ, R86 ;  /* 0x000000ffff097224 */ /* 0x002fe200078e0056 */
[----:B------:R-:W-:Y:S02]  /*6a40*/  ISETP.GE.AND P0, PT, R16, UR4, PT ;  /* 0x0000000410007c0c */ /* 0x000fe4000bf06270 */
[----:B------:R-:W-:Y:S02]  /*6a50*/  MOV R0, c[0x0][0x288] ;  /* 0x0000a20000007a02 */ /* 0x000fe40000000f00 */
[----:B------:R-:W-:Y:S05]  /*6a60*/  MOV R8, R87 ;  /* 0x0000005700087202 */ /* 0x000fea0000000f00 */
[----:B------:R-:W-:Y:S04]  /*6a70*/  IMAD.WIDE.U32 R8, R0, 0x160, R8 ;  /* 0x0000016000087825 */ /* 0x000fe800078e0008 */
[C---:B------:R-:W-:Y:S02]  /*6a80*/  @!P0 SHF.L.U32 R2, R108.reuse, 0x1, RZ ;  /* 0x000000016c028819 */ /* 0x040fe400000006ff */
[----:B------:R-:W-:Y:S02]  /*6a90*/  @!P0 SHF.L.U64.HI R0, R108, 0x1, R123 ;  /* 0x000000016c008819 */ /* 0x000fe4000001027b */
[----:B------:R-:W-:Y:S02]  /*6aa0*/  @!P0 IADD3 R4, P1, R2, R35, RZ ;  /* 0x0000002302048210 */ /* 0x000fe40007f3e0ff */
[----:B------:R-:W-:Y:S02]  /*6ab0*/  IADD3 R9, R9, UR22, RZ ;  /* 0x0000001609097c10 */ /* 0x000fe4000fffe0ff */
[----:B------:R-:W-:Y:S02]  /*6ac0*/  @!P0 IADD3.X R5, R0, R34, RZ, P1, !PT ;  /* 0x0000002200058210 */ /* 0x000fe40000ffe4ff */
[----:B------:R-:W-:Y:S02]  /*6ad0*/  @!P0 IADD3 R2, P1, R2, R18, RZ ;  /* 0x0000001202028210 */ /* 0x000fe40007f3e0ff */
[----:B------:R-:W2:Y:S02]  /*6ae0*/  LDG.E.128 R8, [R8.64] ;  /* 0x0000000608087981 */ /* 0x000ea4000c1e1d00 */
[----:B------:R-:W-:Y:S06]  /*6af0*/  @!P0 IADD3.X R3, R0, R15, RZ, P1, !PT ;  /* 0x0000000f00038210 */ /* 0x000fec0000ffe4ff */
[----:B------:R1:W3:Y:S06]  /*6b00*/  @!P0 LDG.E.64 R6, [R4.64] ;  /* 0x0000000604068981 */ /* 0x0002ec000c1e1b00 */
[----:B-1----:R-:W4:Y:S02]  /*6b10*/  @!P0 LDG.E.64 R4, [R2.64] ;  /* 0x0000000602048981 */ /* 0x002f24000c1e1b00 */
[----:B----4-:R-:W-:Y:S01]  /*6b20*/  @!P0 HADD2.F32 R3, -RZ, R4.H0_H0 ;  /* 0x20000004ff038230 */ /* 0x010fe20000004100 */
[----:B--2---:R-:W-:Y:S01]  /*6b30*/  @!P0 MOV R0, R8 ;  /* 0x0000000800008202 */ /* 0x004fe20000000f00 */
[--C-:B---3--:R-:W-:Y:S02]  /*6b40*/  @!P0 HADD2.F32 R22, -RZ, R6.reuse.H0_H0 ;  /* 0x20000006ff168230 */ /* 0x108fe40000004100 */
        /* <DEDUP_REMOVED lines=49> */
.L_x_2738:
[----:B------:R-:W-:Y:S05]  /*6e60*/  BSYNC B0 ;  /* 0x0000000000007941 */ /* 0x000fea0003800000 */
.L_x_2737:
[----:B------:R-:W-:Y:S01]  /*6e70*/  LOP3.LUT P0, RZ, R238, 0x10, RZ, 0xc0, !PT ;  /* 0x00000010eeff7812 */ /* 0x000fe2000780c0ff */
[----:B------:R-:W-:Y:S01]  /*6e80*/  @!UPT UIADD3 URZ, URZ, URZ, URZ ;  /* 0x0000003f3f3ff290 */ /* 0x000fe2000fffe03f */
[----:B------:R-:W-:Y:S11]  /*6e90*/  BSSY B0, `(.L_x_2739) ;  /* 0x0000045000007945 */ /* 0x000ff60003800000 */
[----:B------:R-:W-:-:S05]  /*6ea0*/  @!P0 BRA `(.L_x_2740) ;  /* 0x0000043000008947 */ /* 0x000fca0003800000 */
[----:B------:R-:W-:Y:S02]  /*6eb0*/  ISETP.GE.AND P0, PT, R16, UR4, PT ;  /* 0x0000000410007c0c */ /* 0x000fe4000bf06270 */
[----:B------:R-:W-:Y:S02]  /*6ec0*/  MOV R0, c[0x0][0x288] ;  /* 0x0000a20000007a02 */ /* 0x000fe40000000f00 */
[----:B-1----:R-:W-:Y:S02]  /*6ed0*/  MOV R8, R87 ;  /* 0x0000005700087202 */ /* 0x002fe40000000f00 */
[----:B------:R-:W-:Y:S05]  /*6ee0*/  MOV R9, R86 ;  /* 0x0000005600097202 */ /* 0x000fea0000000f00 */
[----:B------:R-:W-:Y:S02]  /*6ef0*/  IMAD.WIDE.U32 R8, R0, 0x180, R8 ;  /* 0x0000018000087825 */ /* 0x000fe400078e0008 */
[C---:B------:R-:W-:Y:S02]  /*6f00*/  @!P0 SHF.L.U64.HI R0, R107.reuse, 0x1, R122 ;  /* 0x000000016b008819 */ /* 0x040fe4000001027a */
[----:B------:R-:W-:Y:S01]  /*6f10*/  @!P0 IMAD.SHL.U32 R2, R107, 0x2, RZ ;  /* 0x000000026b028824 */ /* 0x000fe200078e00ff */
[----:B------:R-:W-:Y:S04]  /*6f20*/  IADD3 R9, R9, UR21, RZ ;  /* 0x0000001509097c10 */ /* 0x000fe8000fffe0ff */
[C---:B------:R-:W-:Y:S02]  /*6f30*/  @!P0 IADD3 R4, P2, R2.reuse, R35, RZ ;  /* 0x0000002302048210 */ /* 0x040fe40007f5e0ff */
[----:B------:R-:W-:Y:S01]  /*6f40*/  @!P0 IADD3 R2, P1, R2, R18, RZ ;  /* 0x0000001202028210 */ /* 0x000fe20007f3e0ff */
[----:B------:R-:W2:Y:S01]  /*6f50*/  LDG.E.128 R8, [R8.64] ;  /* 0x0000000608087981 */ /* 0x000ea2000c1e1d00 */
[C---:B------:R-:W-:Y:S02]  /*6f60*/  @!P0 IADD3.X R5, R0.reuse, R34, RZ, P2, !PT ;  /* 0x0000002200058210 */ /* 0x040fe400017fe4ff */
[----:B------:R-:W-:Y:S05]  /*6f70*/  @!P0 IADD3.X R3, R0, R15, RZ, P1, !PT ;  /* 0x0000000f00038210 */ /* 0x000fea0000ffe4ff */
        /* <DEDUP_REMOVED lines=54> */
.L_x_2740:
[----:B------:R-:W-:Y:S05]  /*72e0*/  BSYNC B0 ;  /* 0x0000000000007941 */ /* 0x000fea0003800000 */
.L_x_2739:
        /* <DEDUP_REMOVED lines=71> */
.L_x_2742:
[----:B------:R-:W-:Y:S05]  /*7760*/  BSYNC B0 ;  /* 0x0000000000007941 */ /* 0x000fea0003800000 */
.L_x_2741:
        /* <DEDUP_REMOVED lines=71> */
.L_x_2744:
[----:B------:R-:W-:Y:S05]  /*7be0*/  BSYNC B0 ;  /* 0x0000000000007941 */ /* 0x000fea0003800000 */
.L_x_2743:
        /* <DEDUP_REMOVED lines=71> */
.L_x_2746:
[----:B------:R-:W-:Y:S05]  /*8060*/  BSYNC B0 ;  /* 0x0000000000007941 */ /* 0x000fea0003800000 */
.L_x_2745:
[----:B-1----:R-:W-:Y:S01]  /*8070*/  MOV R2, R35 ;  /* 0x0000002300027202 */ /* 0x002fe20000000f00 */
[----:B------:R-:W-:Y:S01]  /*8080*/  IMAD.MOV.U32 R0, RZ, RZ, c[0x0][0x230] ;  /* 0x00008c00ff007624 */ /* 0x000fe200078e00ff */
[----:B------:R-:W-:Y:S01]  /*8090*/  MOV R14, R18 ;  /* 0x00000012000e7202 */ /* 0x000fe20000000f00 */
[----:B------:R-:W-:Y:S01]  /*80a0*/  IMAD.MOV.U32 R3, RZ, RZ, R34 ;  /* 0x000000ffff037224 */ /* 0x000fe200078e0022 */
[----:B------:R-:W-:Y:S01]  /*80b0*/  ULDC UR4, c[0x0][0x230] ;  /* 0x00008c0000047ab9 */ /* 0x000fe20000000800 */
[----:B------:R-:W-:Y:S05]  /*80c0*/  IMAD.U32 R0, R0, -0x80, RZ ;  /* 0xffffff8000007824 */ /* 0x000fea00078e00ff */
[C---:B------:R-:W-:Y:S02]  /*80d0*/  LEA R35, P1, R0.reuse, R2, 0x1 ;  /* 0x0000000200237211 */ /* 0x040fe400078208ff */
[C---:B------:R-:W-:Y:S02]  /*80e0*/  LEA R18, P0, R0.reuse, R14, 0x1 ;  /* 0x0000000e00127211 */ /* 0x040fe400078008ff */
[C---:B------:R-:W-:Y:S02]  /*80f0*/  LEA.HI.X.SX32 R34, R0.reuse, R3, 0x1, P1 ;  /* 0x0000000300227211 */ /* 0x040fe400008f0eff */
[----:B------:R-:W-:Y:S01]  /*8100*/  LEA.HI.X.SX32 R15, R0, R15, 0x1, P0 ;  /* 0x0000000f000f7211 */ /* 0x000fe200000f0eff */
[----:B------:R-:W-:-:S05]  /*8110*/  BRA `(.L_x_2747) ;  /* 0x0000742000007947 */ /* 0x000fca0003800000 */
.L_x_2714:
        /* <DEDUP_REMOVED lines=8> */
[----:B------:R-:W-:Y:S03]  /*81a0*/  ISETP.GE.AND P0, PT, R16, UR4, PT ;  /* 0x0000000410007c0c */ /* 0x000fe6000bf06270 */
[----:B------:R1:W5:Y:S10]  /*81b0*/  LDG.E.128 R24, [R2.64] ;  /* 0x0000000602187981 */ /* 0x000374000c1e1d00 */
[----:B------:R-:W-:-:S05]  /*81c0*/  @P0 BRA `(.L_x_2751) ;  /* 0x0000052000000947 */ /* 0x000fca0003800000 */
[----:B------:R-:W-:Y:S02]  /*81d0*/  ISETP.GE.AND P0, PT, R16, R41, PT ;  /* 0x000000291000720c */ /* 0x000fe40003f06270 */
[----:B------:R-:W-:Y:S02]  /*81e0*/  MOV R0, RZ ;  /* 0x000000ff00007202 */ /* 0x000fe40000000f00 */
[----:B------:R-:W-:Y:S02]  /*81f0*/  MOV R4, R98 ;  /* 0x0000006200047202 */ /* 0x000fe40000000f00 */
[----:B------:R-:W-:Y:S02]  /*8200*/  MOV R5, R96 ;  /* 0x0000006000057202 */ /* 0x000fe40000000f00 */
[----:B-----5:R-:W-:Y:S02]  /*8210*/  MOV R33, R25 ;  /* 0x0000001900217202 */ /* 0x020fe40000000f00 */
[----:B------:R-:W-:Y:S03]  /*8220*/  MOV R32, R26 ;  /* 0x0000001a00207202 */ /* 0x000fe60000000f00 */
[----:B------:R-:W-:Y:S04]  /*8230*/  @P0 IADD3 R0, RZ, -UR29, RZ ;  /* 0x8000001dff000c10 */ /* 0x000fe8000fffe0ff */
[C---:B------:R-:W-:Y:S02]  /*8240*/  LEA R6, P1, R0.reuse, R4, 0x1 ;  /* 0x0000000400067211 */ /* 0x040fe400078208ff */
[----:B------:R-:W-:Y:S02]  /*8250*/  MOV R4, R99 ;  /* 0x0000006300047202 */ /* 0x000fe40000000f00 */
[----:B------:R-:W-:Y:S02]  /*8260*/  LEA.HI.X.SX32 R7, R0, R5, 0x1, P1 ;  /* 0x0000000500077211 */ /* 0x000fe400008f0eff */
[----:B------:R-:W-:Y:S02]  /*8270*/  MOV R0, R41 ;  /* 0x0000002900007202 */ /* 0x000fe40000000f00 */
[----:B------:R-:W-:Y:S02]  /*8280*/  @P0 IADD3 R0, RZ, -UR29, RZ ;  /* 0x8000001dff000c10 */ /* 0x000fe4000fffe0ff */
[----:B------:R-:W-:Y:S02]  /*8290*/  MOV R5, R97 ;  /* 0x0000006100057202 */ /* 0x000fe40000000f00 */
[C---:B-1----:R-:W-:Y:S04]  /*82a0*/  LEA R2, P1, R0.reuse, R2, 0x1 ;  /* 0x0000000200027211 */ /* 0x042fe800078208ff */
[----:B------:R-:W-:Y:S02]  /*82b0*/  LEA.HI.X.SX32 R3, R0, R3, 0x1, P1 ;  /* 0x0000000300037211 */ /* 0x000fe400008f0eff */
[----:B------:R-:W-:Y:S02]  /*82c0*/  MOV R0, RZ ;  /* 0x000000ff00007202 */ /* 0x000fe40000000f00 */
[----:B------:R-:W-:Y:S04]  /*82d0*/  @P0 IADD3 R0, RZ, -UR29, RZ ;  /* 0x8000001dff000c10 */ /* 0x000fe8000fffe0ff */
[C---:B------:R-:W-:Y:S04]  /*82e0*/  LEA R22, P1, R0.reuse, R4, 0x1 ;  /* 0x0000000400167211 */ /* 0x040fe800078208ff */
[----:B------:R-:W-:Y:S02]  /*82f0*/  LEA.HI.X.SX32 R23, R0, R5, 0x1, P1 ;  /* 0x0000000500177211 */ /* 0x000fe400008f0eff */
[----:B------:R-:W2:Y:S08]  /*8300*/  LDG.E.128 R4, [R6.64] ;  /* 0x0000000606047981 */ /* 0x000eb0000c1e1d00 */
[----:B------:R-:W3:Y:S01]  /*8310*/  LDG.E.128 R28, [R22.64] ;  /* 0x00000006161c7981 */ /* 0x000ee2000c1e1d00 */
[--C-:B--2---:R-:W-:Y:S02]  /*8320*/  HADD2.F32 R0, -RZ, R4.reuse.H0_H0 ;  /* 0x20000004ff007230 */ /* 0x104fe40000004100 */
        /* <DEDUP_REMOVED lines=13> */
[----:B---3--:R-:W-:Y:S01]  /*8400*/  HADD2.F32 R22, -RZ, R29.H1_H1 ;  /* 0x3000001dff167230 */ /* 0x008fe20000004100 */
[----:B------:R-:W2:Y:S01]  /*8410*/  LDG.E.128 R4, [R2.64] ;  /* 0x0000000602047981 */ /* 0x000ea2000c1e1d00 */
[----:B------:R-:W-:Y:S01]  /*8420*/  HADD2.F32 R23, -RZ, R30.H0_H0 ;  /* 0x2000001eff177230 */ /* 0x000fe20000004100 */
[----:B------:R-:W-:Y:S01]  /*8430*/  @!P0 FADD.FTZ R13, -R13, -RZ ;  /* 0x800000ff0d0d8221 */ /* 0x000fe20000010100 */
[--C-:B------:R-:W-:Y:S01]  /*8440*/  HADD2.F32 R25, -RZ, R31.reuse.H0_H0 ;  /* 0x2000001fff197230 */ /* 0x100fe20000004100 */
[----:B------:R-:W-:Y:S01]  /*8450*/  @!P0 FADD.FTZ R14, -R14, -RZ ;  /* 0x800000ff0e0e8221 */ /* 0x000fe20000010100 */
[----:B------:R-:W-:Y:S02]  /*8460*/  HADD2.F32 R26, -RZ, R31.H1_H1 ;  /* 0x3000001fff1a7230 */ /* 0x000fe40000004100 */
[--C-:B--2---:R-:W-:Y:S02]  /*8470*/  HADD2.F32 R2, -RZ, R4.reuse.H0_H0 ;  /* 0x20000004ff027230 */ /* 0x104fe40000004100 */
[----:B------:R-:W-:Y:S02]  /*8480*/  HADD2.F32 R3, -RZ, R4.H1_H1 ;  /* 0x30000004ff037230 */ /* 0x000fe40000004100 */
[----:B------:R-:W-:Y:S01]  /*8490*/  HADD2.F32 R4, -RZ, R5.H0_H0 ;  /* 0x20000005ff047230 */ /* 0x000fe20000004100 */
[----:B------:R-:W-:Y:S02]  /*84a0*/  FMUL.FTZ R0, R2, R0 ;  /* 0x0000000002007220 */ /* 0x000fe40000410000 */
[----:B------:R-:W-:Y:S01]  /*84b0*/  FMUL.FTZ R2, R3, R8 ;  /* 0x0000000803027220 */ /* 0x000fe20000410000 */
[----:B------:R-:W-:Y:S01]  /*84c0*/  HADD2.F32 R8, -RZ, R7.H0_H0 ;  /* 0x20000007ff087230 */ /* 0x000fe20000004100 */
[----:B------:R-:W-:Y:S01]  /*84d0*/  FMUL.FTZ R3, R4, R9 ;  /* 0x0000000904037220 */ /* 0x000fe20000410000 */
[----:B------:R-:W-:Y:S02]  /*84e0*/  HADD2.F32 R4, -RZ, R5.H1_H1 ;  /* 0x30000005ff047230 */ /* 0x000fe40000004100 */
[----:B------:R-:W-:Y:S01]  /*84f0*/  HADD2.F32 R9, -RZ, R7.H1_H1 ;  /* 0x30000007ff097230 */ /* 0x000fe20000004100 */
[----:B------:R-:W-:Y:S01]  /*8500*/  FMUL.FTZ R7, R8, R13 ;  /* 0x0000000d08077220 */ /* 0x000fe20000410000 */
[--C-:B------:R-:W-:Y:S01]  /*8510*/  HADD2.F32 R5, -RZ, R6.reuse.H0_H0 ;  /* 0x20000006ff057230 */ /* 0x100fe20000004100 */
[----:B------:R-:W-:Y:S01]  /*8520*/  FMUL.FTZ R4, R4, R10 ;  /* 0x0000000a04047220 */ /* 0x000fe20000410000 */
[----:B------:R-:W-:Y:S01]  /*8530*/  HADD2.F32 R6, -RZ, R6.H1_H1 ;  /* 0x30000006ff067230 */ /* 0x000fe20000004100 */
[----:B------:R-:W-:Y:S01]  /*8540*/  FMUL.FTZ R8, R9, R14 ;  /* 0x0000000e09087220 */ /* 0x000fe20000410000 */
[----:B------:R-:W-:Y:S01]  /*8550*/  HADD2.F32 R9, -RZ, R24.H0_H0 ;  /* 0x20000018ff097230 */ /* 0x000fe20000004100 */
[----:B------:R-:W-:Y:S01]  /*8560*/  FMUL.FTZ R5, R5, R11 ;  /* 0x0000000b05057220 */ /* 0x000fe20000410000 */
[----:B------:R-:W-:Y:S01]  /*8570*/  HADD2.F32 R10, -RZ, R28.H0_H0 ;  /* 0x2000001cff0a7230 */ /* 0x000fe20000004100 */
[----:B------:R-:W-:Y:S01]  /*8580*/  FMUL.FTZ R6, R6, R12 ;  /* 0x0000000c06067220 */ /* 0x000fe20000410000 */
[----:B------:R-:W-:Y:S02]  /*8590*/  HADD2.F32 R11, -RZ, R24.H1_H1 ;  /* 0x30000018ff0b7230 */ /* 0x000fe40000004100 */
[----:B------:R-:W-:Y:S01]  /*85a0*/  HADD2.F32 R12, -RZ, R28.H1_H1 ;  /* 0x3000001cff0c7230 */ /* 0x000fe20000004100 */
[----:B------:R-:W-:Y:S01]  /*85b0*/  FFMA.FTZ R0, R9, R10, R0 ;  /* 0x0000000a09007223 */ /* 0x000fe20000010000 */
[----:B------:R-:W-:Y:S02]  /*85c0*/  HADD2.F32 R13, -RZ, R33.H0_H0 ;  /* 0x20000021ff0d7230 */ /* 0x000fe40000004100 */
[----:B------:R-:W-:Y:S01]  /*85d0*/  HADD2.F32 R14, -RZ, R29.H0_H0 ;  /* 0x2000001dff0e7230 */ /* 0x000fe20000004100 */
[----:B------:R-:W-:Y:S01]  /*85e0*/  FFMA.FTZ R2, R11, R12, R2 ;  /* 0x0000000c0b027223 */ /* 0x000fe20000010002 */
[----:B------:R-:W-:Y:S02]  /*85f0*/  HADD2.F32 R9, -RZ, R33.H1_H1 ;  /* 0x30000021ff097230 */ /* 0x000fe40000004100 */
[----:B------:R-:W-:Y:S01]  /*8600*/  HADD2.F32 R10, -RZ, R32.H0_H0 ;  /* 0x20000020ff0a7230 */ /* 0x000fe20000004100 */
[----:B------:R-:W-:Y:S01]  /*8610*/  FFMA.FTZ R3, R13, R14, R3 ;  /* 0x0000000e0d037223 */ /* 0x000fe20000010003 */
[----:B------:R-:W-:Y:S01]  /*8620*/  HADD2.F32 R24, -RZ, R30.H1_H1 ;  /* 0x3000001eff187230 */ /* 0x000fe20000004100 */
[----:B------:R-:W-:Y:S01]  /*8630*/  FFMA.FTZ R4, R9, R22, R4 ;  /* 0x0000001609047223 */ /* 0x000fe20000010004 */
[----:B------:R-:W-:Y:S01]  /*8640*/  HADD2.F32 R11, -RZ, R32.H1_H1 ;  /* 0x30000020ff0b7230 */ /* 0x000fe20000004100 */
[----:B------:R-:W-:Y:S01]  /*8650*/  FFMA.FTZ R5, R10, R23, R5 ;  /* 0x000000170a057223 */ /* 0x000fe20000010005 */
[--C-:B------:R-:W-:Y:S02]  /*8660*/  HADD2.F32 R12, -RZ, R27.reuse.H0_H0 ;  /* 0x2000001bff0c7230 */ /* 0x100fe40000004100 */
[----:B------:R-:W-:Y:S01]  /*8670*/  HADD2.F32 R13, -RZ, R27.H1_H1 ;  /* 0x3000001bff0d7230 */ /* 0x000fe20000004100 */
[----:B------:R-:W-:Y:S01]  /*8680*/  FFMA.FTZ R6, R11, R24, R6 ;  /* 0x000000180b067223 */ /* 0x000fe20000010006 */
[----:B------:R-:W-:Y:S01]  /*8690*/  F2FP.PACK_AB R24, R2, R0 ;  /* 0x000000000218723e */ /* 0x000fe200000000ff */
[----:B------:R-:W-:Y:S01]  /*86a0*/  FFMA.FTZ R7, R12, R25, R7 ;  /* 0x000000190c077223 */ /* 0x000fe20000010007 */
[----:B------:R-:W-:Y:S01]  /*86b0*/  F2FP.PACK_AB R25, R4, R3 ;  /* 0x000000030419723e */ /* 0x000fe200000000ff */
[----:B------:R-:W-:Y:S01]  /*86c0*/  FFMA.FTZ R8, R13, R26, R8 ;  /* 0x0000001a0d087223 */ /* 0x000fe20000010008 */
[----:B------:R-:W-:Y:S04]  /*86d0*/  F2FP.PACK_AB R26, R6, R5 ;  /* 0x00000005061a723e */ /* 0x000fe800000000ff */
[----:B------:R-:W-:Y:S02]  /*86e0*/  F2FP.PACK_AB R27, R8, R7 ;  /* 0x00000007081b723e */ /* 0x000fe400000000ff */
.L_x_2751:
[----:B------:R-:W-:Y:S05]  /*86f0*/  BSYNC B0 ;  /* 0x0000000000007941 */ /* 0x000fea0003800000 */
.L_x_2750:
[----:B-1----:R-:W-:Y:S02]  /*8700*/  MOV R2, R84 ;  /* 0x0000005400027202 */ /* 0x002fe40000000f00 */
[----:B------:R-:W-:Y:S05]  /*8710*/  MOV R3, R85 ;  /* 0x0000005500037202 */ /* 0x000fea0000000f00 */
[----:B-----5:R1:W-:Y:S02]  /*8720*/  STG.E.128 [R2.64], R24 ;  /* 0x0000001802007986 */ /* 0x0203e4000c101d06 */
.L_x_2749:
[----:B------:R-:W-:Y:S05]  /*8730*/  BSYNC B1 ;  /* 0x0000000000017941 */ /* 0x000fea0003800000 */
.L_x_2748:
[----:B------:R-:W-:Y:S01]  /*8740*/  BSSY B1, `(.L_x_2752) ;  /* 0x000005e000017945 */ /* 0x000fe20003800000 */
[----:B------:R-:W-:-:S05]  /*8750*/  @!P4 BRA `(.L_x_2753) ;  /* 0x000005c00000c947 */ /* 0x000fca0003800000 */
[C---:B-1----:R-:W-:Y:S01]  /*8760*/  LEA R2, P0, R184.reuse, R87, 0x1 ;  /* 0x00000057b8027211 */ /* 0x042fe200078008ff */
[----:B------:R-:W-:Y:S03]  /*8770*/  BSSY B0, `(.L_x_2754) ;  /* 0x0000057000007945 */ /* 0x000fe60003800000 */
[----:B------:R-:W-:Y:S02]  /*8780*/  LEA.HI.X R3, R184, R86, R188, 0x1, P0 ;  /* 0x00000056b8037211 */ /* 0x000fe400000f0cbc */
[----:B------:R-:W-:Y:S03]  /*8790*/  ISETP.GE.AND P0, PT, R16, UR4, PT ;  /* 0x0000000410007c0c */ /* 0x000fe6000bf06270 */
[----:B------:R1:W5:Y:S10]  /*87a0*/  LDG.E.128 R24, [R2.64] ;  /* 0x0000000602187981 */ /* 0x000374000c1e1d00 */
[----:B------:R-:W-:-:S05]  /*87b0*/  @P0 BRA `(.L_x_2755) ;  /* 0x0000052000000947 */ /* 0x000fca0003800000 */
[-C--:B------:R-:W-:Y:S02]  /*87c0*/  ISETP.GE.AND P0, PT, R16, R41.reuse, PT ;  /* 0x000000291000720c */ /* 0x080fe40003f06270 */
[----:B------:R-:W-:Y:S02]  /*87d0*/  MOV R0, R41 ;  /* 0x0000002900007202 */ /* 0x000fe40000000f00 */
[----:B-----5:R-:W-:Y:S02]  /*87e0*/  MOV R33, R25 ;  /* 0x0000001900217202 */ /* 0x020fe40000000f00 */
[----:B------:R-:W-:Y:S07]  /*87f0*/  MOV R32, R26 ;  /* 0x0000001a00207202 */ /* 0x000fee0000000f00 */
[----:B------:R-:W-:Y:S04]  /*8800*/  @P0 IADD3 R0, RZ, -UR29, RZ ;  /* 0x8000001dff000c10 */ /* 0x000fe8000fffe0ff */
[C---:B-1----:R-:W-:Y:S04]  /*8810*/  LEA R2, P1, R0.reuse, R2, 0x1 ;  /* 0x0000000200027211 */ /* 0x042fe800078208ff */
[----:B------:R-:W-:Y:S02]  /*8820*/  LEA.HI.X.SX32 R3, R0, R3, 0x1, P1 ;  /* 0x0000000300037211 */ /* 0x000fe400008f0eff */
[----:B------:R-:W-:Y:S02]  /*8830*/  MOV R0, RZ ;  /* 0x000000ff00007202 */ /* 0x000fe40000000f00 */
[----:B------:R-:W-:Y:S04]  /*8840*/  @P0 IADD3 R0, RZ, -UR29, RZ ;  /* 0x8000001dff000c10 */ /* 0x000fe8000fffe0ff */
[----:B------:R-:W-:Y:S04]  /*8850*/  IADD3 R5, P1, R118, R0, RZ ;  /* 0x0000000076057210 */ /* 0x000fe80007f3e0ff */
[-C--:B------:R-:W-:Y:S02]  /*8860*/  LEA.HI.X.SX32 R7, R0, R133.reuse, 0x1, P1 ;  /* 0x0000008500077211 */ /* 0x080fe400008f0eff */
[----:B------:R-:W-:Y:S02]  /*8870*/  MOV R0, RZ ;  /* 0x000000ff00007202 */ /* 0x000fe40000000f00 */
[----:B------:R-:W-:Y:S04]  /*8880*/  @P0 IADD3 R0, RZ, -UR29, RZ ;  /* 0x8000001dff000c10 */ /* 0x000fe8000fffe0ff */
[----:B------:R-:W-:Y:S04]  /*8890*/  IADD3 R6, P1, R118, R0, RZ ;  /* 0x0000000076067210 */ /* 0x000fe80007f3e0ff */
[----:B------:R-:W-:Y:S02]  /*88a0*/  LEA.HI.X.SX32 R0, R0, R133, 0x1, P1 ;  /* 0x0000008500007211 */ /* 0x000fe400008f0eff */
[C---:B------:R-:W-:Y:S04]  /*88b0*/  LEA R4, P1, R5.reuse, R98, 0x1 ;  /* 0x0000006205047211 */ /* 0x040fe800078208ff */
[----:B------:R-:W-:Y:S02]  /*88c0*/  LEA.HI.X R5, R5, R96, R7, 0x1, P1 ;  /* 0x0000006005057211 */ /* 0x000fe400008f0c07 */
[C---:B------:R-:W-:Y:S04]  /*88d0*/  LEA R22, P1, R6.reuse, R99, 0x1 ;  /* 0x0000006306167211 */ /* 0x040fe800078208ff */
[----:B------:R-:W-:Y:S02]  /*88e0*/  LEA.HI.X R23, R6, R97, R0, 0x1, P1 ;  /* 0x0000006106177211 */ /* 0x000fe400008f0c00 */
        /* <DEDUP_REMOVED lines=63> */
.L_x_2755:
[----:B------:R-:W-:Y:S05]  /*8ce0*/  BSYNC B0 ;  /* 0x0000000000007941 */ /* 0x000fea0003800000 */
.L_x_2754:
[C---:B-1----:R-:W-:Y:S04]  /*8cf0*/  LEA R2, P0, R195.reuse, R84, 0x1 ;  /* 0x00000054c3027211 */ /* 0x042fe800078008ff */
[----:B------:R-:W-:Y:S05]  /*8d00*/  LEA.HI.X R3, R195, R85, R197, 0x1, P0 ;  /* 0x00000055c3037211 */ /* 0x000fea00000f0cc5 */
[----:B-----5:R1:W-:Y:S04]  /*8d10*/  STG.E.128 [R2.64], R24 ;  /* 0x0000001802007986 */ /* 0x0203e8000c101d06 */
.L_x_2753:
[----:B------:R-:W-:Y:S05]  /*8d20*/  BSYNC B1 ;  /* 0x0000000000017941 */ /* 0x000fea0003800000 */
.L_x_2752:
[----:B------:R-:W-:Y:S01]  /*8d30*/  LOP3.LUT P0, RZ, R238, 0x1, RZ, 0xc0, !PT ;  /* 0x00000001eeff7812 */ /* 0x000fe2000780c0ff */
[----:B------:R-:W-:Y:S01]  /*8d40*/  @!UPT UIADD3 URZ, URZ, URZ, URZ ;  /* 0x0000003f3f3ff290 */ /* 0x000fe2000fffe03f */
[----:B------:R-:W-:Y:S11]  /*8d50*/  BSSY B1, `(.L_x_2756) ;  /* 0x000005e000017945 */ /* 0x000ff60003800000 */
        /* <DEDUP_REMOVED lines=16> */
[C---:B------:R-:W-:Y:S04]  /*8e60*/  IADD3 R5, P1, R117.reuse, R0, RZ ;  /* 0x0000000075057210 */ /* 0x040fe80007f3e0ff */
[----:B------:R-:W-:Y:S02]  /*8e70*/  LEA.HI.X.SX32 R7, R0, R132, 0x1, P1 ;  /* 0x0000008400077211 */ /* 0x000fe400008f0eff */
        /* <DEDUP_REMOVED lines=71> */
.L_x_2759:
[----:B------:R-:W-:Y:S05]  /*92f0*/  BSYNC B0 ;  /* 0x0000000000007941 */ /* 0x000fea0003800000 */
.L_x_2758:
[C---:B-1----:R-:W-:Y:S04]  /*9300*/  LEA R2, P0, R156.reuse, R84, 0x1 ;  /* 0x000000549c027211 */ /* 0x042fe800078008ff */
[----:B------:R-:W-:Y:S05]  /*9310*/  LEA.HI.X R3, R156, R85, R192, 0x1, P0 ;  /* 0x000000559c037211 */ /* 0x000fea00000f0cc0 */
[----:B-----5:R1:W-:Y:S04]  /*9320*/  STG.E.128 [R2.64], R24 ;  /* 0x0000001802007986 */ /* 0x0203e8000c101d06 */
.L_x_2757:
[----:B------:R-:W-:Y:S05]  /*9330*/  BSYNC B1 ;  /* 0x0000000000017941 */ /* 0x000fea0003800000 */
.L_x_2756:
[----:B------:R-:W-:Y:S01]  /*9340*/  BSSY B1, `(.L_x_2760) ;  /* 0x0000065000017945 */ /* 0x000fe20003800000 */
[----:B------:R-:W-:-:S05]  /*9350*/  @!P3 BRA `(.L_x_2761) ;  /* 0x000006300000b947 */ /* 0x000fca0003800000 */
[----:B------:R-:W-:Y:S01]  /*9360*/  IMAD.MOV.U32 R0, RZ, RZ, c[0x0][0x288] ;  /* 0x0000a200ff007624 */ /* 0x000fe200078e00ff */
[----:B-1----:R-:W-:Y:S01]  /*9370*/  MOV R2, R87 ;  /* 0x0000005700027202 */ /* 0x002fe20000000f00 */
[----:B------:R-:W-:Y:S01]  /*9380*/  IMAD.MOV.U32 R3, RZ, RZ, R86 ;  /* 0x000000ffff037224 */ /* 0x000fe200078e0056 */
[----:B------:R-:W-:Y:S01]  /*9390*/  ISETP.GE.AND P0, PT, R16, UR4, PT ;  /* 0x0000000410007c0c */ /* 0x000fe2000bf06270 */
[----:B------:R-:W-:Y:S02]  /*93a0*/  BSSY B0, `(.L_x_2762) ;  /* 0x0000057000007945 */ /* 0x000fe40003800000 */
[----:B------:R-:W-:Y:S05]  /*93b0*/  IMAD.WIDE.U32 R2, R0, 0x60, R2 ;  /* 0x0000006000027825 */ /* 0x000fea00078e0002 */
[----:B------:R-:W-:Y:S05]  /*93c0*/  IADD3 R3, R3, UR17, RZ ;  /* 0x0000001103037c10 */ /* 0x000fea000fffe0ff */
[----:B------:R1:W5:Y:S01]  /*93d0*/  LDG.E.128 R24, [R2.64] ;  /* 0x0000000602187981 */ /* 0x000362000c1e1d00 */
        /* <DEDUP_REMOVED lines=83> */
.L_x_2763:
[----:B------:R-:W-:Y:S05]  /*9910*/  BSYNC B0 ;  /* 0x0000000000007941 */ /* 0x000fea0003800000 */
.L_x_2762:
[----:B------:R-:W-:Y:S02]  /*9920*/  MOV R0, 0x60 ;  /* 0x0000006000007802 */ /* 0x000fe40000000f00 */
[----:B-1----:R-:W-:Y:S02]  /*9930*/  MOV R2, R84 ;  /* 0x0000005400027202 */ /* 0x002fe40000000f00 */
[----:B------:R-:W-:Y:S05]  /*9940*/  MOV R3, R85 ;  /* 0x0000005500037202 */ /* 0x000fea0000000f00 */
[C---:B------:R-:W-:Y:S04]  /*9950*/  IMAD.WIDE.U32 R2, R0.reuse, c[0x0][0x198], R2 ;  /* 0x0000660000027a25 */ /* 0x040fe800078e0002 */
[----:B------:R-:W-:Y:S05]  /*9960*/  IMAD R0, R0, c[0x0][0x19c], RZ ;  /* 0x0000670000007a24 */ /* 0x000fea00078e02ff */
[----:B------:R-:W-:Y:S05]  /*9970*/  IADD3 R3, R3, R0, RZ ;  /* 0x0000000003037210 */ /* 0x000fea0007ffe0ff */
[----:B-----5:R1:W-:Y:S02]  /*9980*/  STG.E.128 [R2.64], R24 ;  /* 0x0000001802007986 */ /* 0x0203e4000c101d06 */
.L_x_2761:
[----:B------:R-:W-:Y:S05]  /*9990*/  BSYNC B1 ;  /* 0x0000000000017941 */ /* 0x000fea0003800000 */
.L_x_2760:
        /* <DEDUP_REMOVED lines=92> */
.L_x_2767:
[----:B------:R-:W-:Y:S05]  /*9f60*/  BSYNC B0 ;  /* 0x0000000000007941 */ /* 0x000fea0003800000 */
.L_x_2766:
[C---:B-1----:R-:W-:Y:S04]  /*9f70*/  LEA R2, P0, R160.reuse, R84, 0x1 ;  /* 0x00000054a0027211 */ /* 0x042fe800078008ff */
[----:B------:R-:W-:Y:S05]  /*9f80*/  LEA.HI.X R3, R160, R85, R193, 0x1, P0 ;  /* 0x00000055a0037211 */ /* 0x000fea00000f0cc1 */
[----:B-----5:R1:W-:Y:S04]  /*9f90*/  STG.E.128 [R2.64], R24 ;  /* 0x0000001802007986 */ /* 0x0203e8000c101d06 */
.L_x_2765:
[----:B------:R-:W-:Y:S05]  /*9fa0*/  BSYNC B1 ;  /* 0x0000000000017941 */ /* 0x000fea0003800000 */
.L_x_2764:
        /* <DEDUP_REMOVED lines=93> */
.L_x_2771:
[----:B------:R-:W-:Y:S05]  /*a580*/  BSYNC B0 ;  /* 0x0000000000007941 */ /* 0x000fea0003800000 */
.L_x_2770:
[----:B------:R-:W-:Y:S02]  /*a590*/  MOV R0, 0xa0 ;  /* 0x000000a000007802 */ /* 0x000fe40000000f00 */
[----:B-1----:R-:W-:Y:S02]  /*a5a0*/  MOV R2, R84 ;  /* 0x0000005400027202 */ /* 0x002fe40000000f00 */
[----:B------:R-:W-:Y:S05]  /*a5b0*/  MOV R3, R85 ;  /* 0x0000005500037202 */ /* 0x000fea0000000f00 */
[C---:B------:R-:W-:Y:S04]  /*a5c0*/  IMAD.WIDE.U32 R2, R0.reuse, c[0x0][0x198], R2 ;  /* 0x0000660000027a25 */ /* 0x040fe800078e0002 */
[----:B------:R-:W-:Y:S05]  /*a5d0*/  IMAD R0, R0, c[0x0][0x19c], RZ ;  /* 0x0000670000007a24 */ /* 0x000fea00078e02ff */
[----:B------:R-:W-:Y:S05]  /*a5e0*/  IADD3 R3, R3, R0, RZ ;  /* 0x0000000003037210 */ /* 0x000fea0007ffe0ff */
[----:B-----5:R1:W-:Y:S02]  /*a5f0*/  STG.E.128 [R2.64], R24 ;  /* 0x0000001802007986 */ /* 0x0203e4000c101d06 */
.L_x_2769:
[----:B------:R-:W-:Y:S05]  /*a600*/  BSYNC B1 ;  /* 0x0000000000017941 */ /* 0x000fea0003800000 */
.L_x_2768:
        /* <DEDUP_REMOVED lines=93> */
.L_x_2775:
[----:B------:R-:W-:Y:S05]  /*abe0*/  BSYNC B0 ;  /* 0x0000000000007941 */ /* 0x000fea0003800000 */
.L_x_2774:
[----:B------:R-:W-:Y:S02]  /*abf0*/  MOV R0, 0xc0 ;  /* 0x000000c000007802 */ /* 0x000fe40000000f00 */
[----:B-1----:R-:W-:Y:S02]  /*ac00*/  MOV R2, R84 ;  /* 0x0000005400027202 */ /* 0x002fe40000000f00 */
[----:B------:R-:W-:Y:S05]  /*ac10*/  MOV R3, R85 ;  /* 0x0000005500037202 */ /* 0x000fea0000000f00 */
[C---:B------:R-:W-:Y:S04]  /*ac20*/  IMAD.WIDE.U32 R2, R0.reuse, c[0x0][0x198], R2 ;  /* 0x0000660000027a25 */ /* 0x040fe800078e0002 */
[----:B------:R-:W-:Y:S05]  /*ac30*/  IMAD R0, R0, c[0x0][0x19c], RZ ;  /* 0x0000670000007a24 */ /* 0x000fea00078e02ff */
[----:B------:R-:W-:Y:S05]  /*ac40*/  IADD3 R3, R3, R0, RZ ;  /* 0x0000000003037210 */ /* 0x000fea0007ffe0ff */
[----:B-----5:R1:W-:Y:S02]  /*ac50*/  STG.E.128 [R2.64], R24 ;  /* 0x0000001802007986 */ /* 0x0203e4000c101d06 */
.L_x_2773:
[----:B------:R-:W-:Y:S05]  /*ac60*/  BSYNC B1 ;  /* 0x0000000000017941 */ /* 0x000fea0003800000 */
.L_x_2772:
        /* <DEDUP_REMOVED lines=93> */
.L_x_2779:
[----:B------:R-:W-:Y:S05]  /*b240*/  BSYNC B0 ;  /* 0x0000000000007941 */ /* 0x000fea0003800000 */
.L_x_2778:
[----:B------:R-:W-:Y:S02]  /*b250*/  MOV R0, 0xe0 ;  /* 0x000000e000007802 */ /* 0x000fe40000000f00 */
[----:B-1----:R-:W-:Y:S02]  /*b260*/  MOV R2, R84 ;  /* 0x0000005400027202 */ /* 0x002fe40000000f00 */
[----:B------:R-:W-:Y:S05]  /*b270*/  MOV R3, R85 ;  /* 0x0000005500037202 */ /* 0x000fea0000000f00 */
[C---:B------:R-:W-:Y:S04]  /*b280*/  IMAD.WIDE.U32 R2, R0.reuse, c[0x0][0x198], R2 ;  /* 0x0000660000027a25 */ /* 0x040fe800078e0002 */
[----:B------:R-:W-:Y:S05]  /*b290*/  IMAD R0, R0, c[0x0][0x19c], RZ ;  /* 0x0000670000007a24 */ /* 0x000fea00078e02ff */
[----:B------:R-:W-:Y:S05]  /*b2a0*/  IADD3 R3, R3, R0, RZ ;  /* 0x0000000003037210 */ /* 0x000fea0007ffe0ff */
[----:B-----5:R1:W-:Y:S02]  /*b2b0*/  STG.E.128 [R2.64], R24 ;  /* 0x0000001802007986 */ /* 0x0203e4000c101d06 */
.L_x_2777:
[----:B------:R-:W-:Y:S05]  /*b2c0*/  BSYNC B1 ;  /* 0x0000000000017941 */ /* 0x000fea0003800000 */
.L_x_2776:
        /* <DEDUP_REMOVED lines=92> */
.L_x_2783:
[----:B------:R-:W-:Y:S05]  /*b890*/  BSYNC B0 ;  /* 0x0000000000007941 */ /* 0x000fea0003800000 */
.L_x_2782:
[C---:B-1----:R-:W-:Y:S04]  /*b8a0*/  LEA R2, P0, R158.reuse, R84, 0x1 ;  /* 0x000000549e027211 */ /* 0x042fe800078008ff */
[----:B------:R-:W-:Y:S05]  /*b8b0*/  LEA.HI.X R3, R158, R85, R194, 0x1, P0 ;  /* 0x000000559e037211 */ /* 0x000fea00000f0cc2 */
[----:B-----5:R1:W-:Y:S04]  /*b8c0*/  STG.E.128 [R2.64], R24 ;  /* 0x0000001802007986 */ /* 0x0203e8000c101d06 */
.L_x_2781:
[----:B------:R-:W-:Y:S05]  /*b8d0*/  BSYNC B1 ;  /* 0x0000000000017941 */ /* 0x000fea0003800000 */
.L_x_2780:
[----:B------:R-:W-:Y:S01]  /*b8e0*/  LOP3.LUT P0, RZ, R238, 0x2, RZ, 0xc0, !PT ;  /* 0x00000002eeff7812 */ /* 0x000fe2000780c0ff */
[----:B------:R-:W-:Y:S01]  /*b8f0*/  @!UPT UIADD3 URZ, URZ, URZ, URZ ;  /* 0x0000003f3f3ff290 */ /* 0x000fe2000fffe03f */
[----:B------:R-:W-:Y:S11]  /*b900*/  BSSY B1, `(.L_x_2784) ;  /* 0x0000065000017945 */ /* 0x000ff60003800000 */
        /* <DEDUP_REMOVED lines=92> */
.L_x_2787:
[----:B------:R-:W-:Y:S05]  /*bed0*/  BSYNC B0 ;  /* 0x0000000000007941 */ /* 0x000fea0003800000 */
.L_x_2786:
[----:B------:R-:W-:Y:S02]  /*bee0*/  MOV R0, 0x120 ;  /* 0x0000012000007802 */ /* 0x000fe40000000f00 */
[----:B-1----:R-:W-:Y:S02]  /*bef0*/  MOV R2, R84 ;  /* 0x0000005400027202 */ /* 0x002fe40000000f00 */
[----:B------:R-:W-:Y:S05]  /*bf00*/  MOV R3, R85 ;  /* 0x0000005500037202 */ /* 0x000fea0000000f00 */
[C---:B------:R-:W-:Y:S04]  /*bf10*/  IMAD.WIDE.U32 R2, R0.reuse, c[0x0][0x198], R2 ;  /* 0x0000660000027a25 */ /* 0x040fe800078e0002 */
[----:B------:R-:W-:Y:S05]  /*bf20*/  IMAD R0, R0, c[0x0][0x19c], RZ ;  /* 0x0000670000007a24 */ /* 0x000fea00078e02ff */
[----:B------:R-:W-:Y:S05]  /*bf30*/  IADD3 R3, R3, R0, RZ ;  /* 0x0000000003037210 */ /* 0x000fea0007ffe0ff */
[----:B-----5:R1:W-:Y:S02]  /*bf40*/  STG.E.128 [R2.64], R24 ;  /* 0x0000001802007986 */ /* 0x0203e4000c101d06 */
.L_x_2785:
[----:B------:R-:W-:Y:S05]  /*bf50*/  BSYNC B1 ;  /* 0x0000000000017941 */ /* 0x000fea0003800000 */
.L_x_2784:
        /* <DEDUP_REMOVED lines=16> */
[----:B------:R-:W-:Y:S02]  /*c060*/  MOV R30, R10 ;  /* 0x0000000a001e7202 */ /* 0x000fe40000000f00 */
[----:B------:R-:W-:Y:S05]  /*c070*/  MOV R29, R11 ;  /* 0x0000000b001d7202 */ /* 0x000fea0000000f00 */
        /* <DEDUP_REMOVED lines=13> */
[C---:B------:R-:W-:Y:S03]  /*c150*/  LEA R12, P1, R5.reuse, R99, 0x1 ;  /* 0x00000063050c7211 */ /* 0x040fe600078208ff */
[----:B------:R1:W2:Y:S01]  /*c160*/  LDG.E.128 R36, [R22.64] ;  /* 0x0000000616247981 */ /* 0x0002a2000c1e1d00 */
[----:B------:R-:W-:Y:S07]  /*c170*/  LEA.HI.X R13, R5, R97, R0, 0x1, P1 ;  /* 0x00000061050d7211 */ /* 0x000fee00008f0c00 */
[----:B------:R2:W3:Y:S08]  /*c180*/  LDG.E.128 R4, [R2.64] ;  /* 0x0000000602047981 */ /* 0x0004f0000c1e1d00 */
[----:B------:R3:W4:Y:S01]  /*c190*/  LDG.E.128 R24, [R12.64] ;  /* 0x000000060c187981 */ /* 0x000722000c1e1d00 */
[----:B-1----:R-:W-:Y:S01]  /*c1a0*/  MOV R22, R8 ;  /* 0x0000000800167202 */ /* 0x002fe20000000f00 */
[--C-:B--2---:R-:W-:Y:S02]  /*c1b0*/  HADD2.F32 R2, -RZ, R36.reuse.H1_H1 ;  /* 0x30000024ff027230 */ /* 0x104fe40000004100 */
[----:B------:R-:W-:Y:S02]  /*c1c0*/  HADD2.F32 R8, -RZ, R37.H1_H1 ;  /* 0x30000025ff087230 */ /* 0x000fe40000004100 */
[----:B------:R-:W-:Y:S01]  /*c1d0*/  HADD2.F32 R0, -RZ, R36.H0_H0 ;  /* 0x20000024ff007230 */ /* 0x000fe20000004100 */
[----:B------:R-:W-:Y:S01]  /*c1e0*/  @!P0 FADD.FTZ R2, -R2, -RZ ;  /* 0x800000ff02028221 */ /* 0x000fe20000010100 */
[----:B------:R-:W-:Y:S01]  /*c1f0*/  HADD2.F32 R9, -RZ, R38.H0_H0 ;  /* 0x20000026ff097230 */ /* 0x000fe20000004100 */
[----:B------:R-:W-:Y:S01]  /*c200*/  @!P0 FADD.FTZ R8, -R8, -RZ ;  /* 0x800000ff08088221 */ /* 0x000fe20000010100 */
[--C-:B---3--:R-:W-:Y:S01]  /*c210*/  HADD2.F32 R13, -RZ, R4.reuse.H0_H0 ;  /* 0x20000004ff0d7230 */ /* 0x108fe20000004100 */
[----:B------:R-:W-:Y:S01]  /*c220*/  @!P0 FADD.FTZ R0, -R0, -RZ ;  /* 0x800000ff00008221 */ /* 0x000fe20000010100 */
[----:B------:R-:W-:Y:S01]  /*c230*/  HADD2.F32 R4, -RZ, R4.H1_H1 ;  /* 0x30000004ff047230 */ /* 0x000fe20000004100 */
[----:B------:R-:W-:Y:S01]  /*c240*/  @!P0 FADD.FTZ R9, -R9, -RZ ;  /* 0x800000ff09098221 */ /* 0x000fe20000010100 */
[--C-:B------:R-:W-:Y:S01]  /*c250*/  HADD2.F32 R14, -RZ, R5.reuse.H0_H0 ;  /* 0x20000005ff0e7230 */ /* 0x100fe20000004100 */
[----:B------:R-:W-:Y:S01]  /*c260*/  FMUL.FTZ R0, R13, R0 ;  /* 0x000000000d007220 */ /* 0x000fe20000410000 */
[----:B------:R-:W-:Y:S01]  /*c270*/  HADD2.F32 R5, -RZ, R5.H1_H1 ;  /* 0x30000005ff057230 */ /* 0x000fe20000004100 */
[----:B------:R-:W-:Y:S01]  /*c280*/  FMUL.FTZ R2, R4, R2 ;  /* 0x0000000204027220 */ /* 0x000fe20000410000 */
[----:B------:R-:W-:Y:S02]  /*c290*/  HADD2.F32 R10, -RZ, R38.H1_H1 ;  /* 0x30000026ff0a7230 */ /* 0x000fe40000004100 */
[--C-:B------:R-:W-:Y:S01]  /*c2a0*/  HADD2.F32 R11, -RZ, R39.reuse.H0_H0 ;  /* 0x20000027ff0b7230 */ /* 0x100fe20000004100 */
[----:B------:R-:W-:Y:S01]  /*c2b0*/  FMUL.FTZ R4, R5, R8 ;  /* 0x0000000805047220 */ /* 0x000fe20000410000 */
[----:B------:R-:W-:Y:S01]  /*c2c0*/  HADD2.F32 R12, -RZ, R39.H1_H1 ;  /* 0x30000027ff0c7230 */ /* 0x000fe20000004100 */
[----:B------:R-:W-:Y:S01]  /*c2d0*/  @!P0 FADD.FTZ R10, -R10, -RZ ;  /* 0x800000ff0a0a8221 */ /* 0x000fe20000010100 */
        /* <DEDUP_REMOVED lines=42> */
.L_x_2791:
[----:B------:R-:W-:Y:S05]  /*c580*/  BSYNC B0 ;  /* 0x0000000000007941 */ /* 0x000fea0003800000 */
.L_x_2790:
[----:B------:R-:W-:Y:S02]  /*c590*/  MOV R0, 0x140 ;  /* 0x0000014000007802 */ /* 0x000fe40000000f00 */
[----:B-1----:R-:W-:Y:S02]  /*c5a0*/  MOV R2, R84 ;  /* 0x0000005400027202 */ /* 0x002fe40000000f00 */
[----:B------:R-:W-:Y:S05]  /*c5b0*/  MOV R3, R85 ;  /* 0x0000005500037202 */ /* 0x000fea0000000f00 */
[C---:B------:R-:W-:Y:S04]  /*c5c0*/  IMAD.WIDE.U32 R2, R0.reuse, c[0x0][0x198], R2 ;  /* 0x0000660000027a25 */ /* 0x040fe800078e0002 */
[----:B------:R-:W-:Y:S05]  /*c5d0*/  IMAD R0, R0, c[0x0][0x19c], RZ ;  /* 0x0000670000007a24 */ /* 0x000fea00078e02ff */
[----:B------:R-:W-:Y:S05]  /*c5e0*/  IADD3 R3, R3, R0, RZ ;  /* 0x0000000003037210 */ /* 0x000fea0007ffe0ff */
[----:B-----5:R1:W-:Y:S02]  /*c5f0*/  STG.E.128 [R2.64], R8 ;  /* 0x0000000802007986 */ /* 0x0203e4000c101d06 */
.L_x_2789:
[----:B------:R-:W-:Y:S05]  /*c600*/  BSYNC B1 ;  /* 0x0000000000017941 */ /* 0x000fea0003800000 */
.L_x_2788:
        /* <DEDUP_REMOVED lines=20> */
[----:B------:R-:W-:Y:S02]  /*c750*/  @P0 IADD3 R4, RZ, -UR29, RZ ;  /* 0x8000001dff040c10 */ /* 0x000fe4000fffe0ff */
[----:B------:R-:W-:Y:S02]  /*c760*/  @P0 IADD3 R0, RZ, -UR29, RZ ;  /* 0x8000001dff000c10 */ /* 0x000fe4000fffe0ff */
[C---:B-1----:R-:W-:Y:S04]  /*c770*/  LEA R2, P1, R4.reuse, R2, 0x1 ;  /* 0x0000000204027211 */ /* 0x042fe800078208ff */
[----:B------:R-:W-:Y:S02]  /*c780*/  LEA.HI.X.SX32 R3, R4, R3, 0x1, P1 ;  /* 0x0000000304037211 */ /* 0x000fe400008f0eff */
[----:B------:R-:W-:Y:S04]  /*c790*/  IADD3 R4, P1, R108, R0, RZ ;  /* 0x000000006c047210 */ /* 0x000fe80007f3e0ff */
[-C--:B------:R-:W-:Y:S02]  /*c7a0*/  LEA.HI.X.SX32 R0, R0, R123.reuse, 0x1, P1 ;  /* 0x0000007b00007211 */ /* 0x080fe400008f0eff */
[C---:B------:R-:W-:Y:S04]  /*c7b0*/  LEA R12, P1, R4.reuse, R98, 0x1 ;  /* 0x00000062040c7211 */ /* 0x040fe800078208ff */
[----:B------:R-:W-:Y:S02]  /*c7c0*/  LEA.HI.X R13, R4, R96, R0, 0x1, P1 ;  /* 0x00000060040d7211 */ /* 0x000fe400008f0c00 */
[----:B------:R1:W2:Y:S01]  /*c7d0*/  LDG.E.128 R4, [R2.64] ;  /* 0x0000000602047981 */ /* 0x0002a2000c1e1d00 */
[----:B------:R-:W-:Y:S02]  /*c7e0*/  MOV R0, RZ ;  /* 0x000000ff00007202 */ /* 0x000fe40000000f00 */
[----:B------:R-:W-:Y:S05]  /*c7f0*/  @P0 IADD3 R0, RZ, -UR29, RZ ;  /* 0x8000001dff000c10 */ /* 0x000fea000fffe0ff */
[----:B------:R2:W3:Y:S01]  /*c800*/  LDG.E.128 R36, [R12.64] ;  /* 0x000000060c247981 */ /* 0x0004e2000c1e1d00 */
[----:B-1----:R-:W-:Y:S04]  /*c810*/  IADD3 R3, P1, R108, R0, RZ ;  /* 0x000000006c037210 */ /* 0x002fe80007f3e0ff */
[----:B------:R-:W-:Y:S02]  /*c820*/  LEA.HI.X.SX32 R0, R0, R123, 0x1, P1 ;  /* 0x0000007b00007211 */ /* 0x000fe400008f0eff */
[C---:B------:R-:W-:Y:S04]  /*c830*/  LEA R2, P1, R3.reuse, R99, 0x1 ;  /* 0x0000006303027211 */ /* 0x040fe800078208ff */
[----:B------:R-:W-:Y:S05]  /*c840*/  LEA.HI.X R3, R3, R97, R0, 0x1, P1 ;  /* 0x0000006103037211 */ /* 0x000fea00008f0c00 */
[----:B------:R3:W4:Y:S01]  /*c850*/  LDG.E.128 R24, [R2.64] ;  /* 0x0000000602187981 */ /* 0x000722000c1e1d00 */
        /* <DEDUP_REMOVED lines=28> */
[----:B------:R-:W-:Y:S01]  /*ca20*/  HADD2.F32 R9, -RZ, R22.H0_H0 ;  /* 0x20000016ff097230 */ /* 0x000fe20000004100 */
[----:B------:R-:W-:Y:S02]  /*ca30*/  FMUL.FTZ R6, R6, R10 ;  /* 0x0000000a06067220 */ /* 0x000fe40000410000 */
        /* <DEDUP_REMOVED lines=31> */
.L_x_2795:
[----:B------:R-:W-:Y:S05]  /*cc30*/  BSYNC B0 ;  /* 0x0000000000007941 */ /* 0x000fea0003800000 */
.L_x_2794:
[----:B------:R-:W-:Y:S02]  /*cc40*/  MOV R0, 0x160 ;  /* 0x0000016000007802 */ /* 0x000fe40000000f00 */
[----:B-1----:R-:W-:Y:S02]  /*cc50*/  MOV R2, R84 ;  /* 0x0000005400027202 */ /* 0x002fe40000000f00 */
[----:B------:R-:W-:Y:S05]  /*cc60*/  MOV R3, R85 ;  /* 0x0000005500037202 */ /* 0x000fea0000000f00 */
[C---:B------:R-:W-:Y:S04]  /*cc70*/  IMAD.WIDE.U32 R2, R0.reuse, c[0x0][0x198], R2 ;  /* 0x0000660000027a25 */ /* 0x040fe800078e0002 */
[----:B------:R-:W-:Y:S05]  /*cc80*/  IMAD R0, R0, c[0x0][0x19c], RZ ;  /* 0x0000670000007a24 */ /* 0x000fea00078e02ff */
[----:B------:R-:W-:Y:S05]  /*cc90*/  IADD3 R3, R3, R0, RZ ;  /* 0x0000000003037210 */ /* 0x000fea0007ffe0ff */
[----:B-----5:R1:W-:Y:S02]  /*cca0*/  STG.E.128 [R2.64], R8 ;  /* 0x0000000802007986 */ /* 0x0203e4000c101d06 */
.L_x_2793:
[----:B------:R-:W-:Y:S05]  /*ccb0*/  BSYNC B1 ;  /* 0x0000000000017941 */ /* 0x000fea0003800000 */
.L_x_2792:
        /* <DEDUP_REMOVED lines=22> */
[C---:B-1----:R-:W-:Y:S02]  /*ce20*/  LEA R2, P1, R4.reuse, R2, 0x1 ;  /* 0x0000000204027211 */ /* 0x042fe400078208ff */
[----:B------:R-:W-:Y:S02]  /*ce30*/  IADD3 R5, P2, R107, R0, RZ ;  /* 0x000000006b057210 */ /* 0x000fe40007f5e0ff */
[----:B------:R-:W-:Y:S02]  /*ce40*/  LEA.HI.X.SX32 R3, R4, R3, 0x1, P1 ;  /* 0x0000000304037211 */ /* 0x000fe400008f0eff */
[C---:B------:R-:W-:Y:S02]  /*ce50*/  LEA R12, P1, R5.reuse, R98, 0x1 ;  /* 0x00000062050c7211 */ /* 0x040fe400078208ff */
[----:B------:R-:W-:Y:S04]  /*ce60*/  LEA.HI.X.SX32 R0, R0, R122, 0x1, P2 ;  /* 0x0000007a00007211 */ /* 0x000fe800010f0eff */
        /* <DEDUP_REMOVED lines=71> */
.L_x_2799:
[----:B------:R-:W-:Y:S05]  /*d2e0*/  BSYNC B0 ;  /* 0x0000000000007941 */ /* 0x000fea0003800000 */
.L_x_2798:
[----:B------:R-:W-:Y:S02]  /*d2f0*/  MOV R0, 0x180 ;  /* 0x0000018000007802 */ /* 0x000fe40000000f00 */
[----:B-1----:R-:W-:Y:S02]  /*d300*/  MOV R2, R84 ;  /* 0x0000005400027202 */ /* 0x002fe40000000f00 */
[----:B------:R-:W-:Y:S05]  /*d310*/  MOV R3, R85 ;  /* 0x0000005500037202 */ /* 0x000fea0000000f00 */
[C---:B------:R-:W-:Y:S04]  /*d320*/  IMAD.WIDE.U32 R2, R0.reuse, c[0x0][0x198], R2 ;  /* 0x0000660000027a25 */ /* 0x040fe800078e0002 */
[----:B------:R-:W-:Y:S05]  /*d330*/  IMAD R0, R0, c[0x0][0x19c], RZ ;  /* 0x0000670000007a24 */ /* 0x000fea00078e02ff */
[----:B------:R-:W-:Y:S05]  /*d340*/  IADD3 R3, R3, R0, RZ ;  /* 0x0000000003037210 */ /* 0x000fea0007ffe0ff */
[----:B-----5:R1:W-:Y:S02]  /*d350*/  STG.E.128 [R2.64], R8 ;  /* 0x0000000802007986 */ /* 0x0203e4000c101d06 */
.L_x_2797:
[----:B------:R-:W-:Y:S05]  /*d360*/  BSYNC B1 ;  /* 0x0000000000017941 */ /* 0x000fea0003800000 */
.L_x_2796:
        /* <DEDUP_REMOVED lines=22> */
[----:B-1----:R-:W-:Y:S02]  /*d4d0*/  LEA R2, P1, R4, R2, 0x1 ;  /* 0x0000000204027211 */ /* 0x002fe400078208ff */
[----:B------:R-:W-:Y:S02]  /*d4e0*/  IADD3 R5, P2, R106, R0, RZ ;  /* 0x000000006a057210 */ /* 0x000fe40007f5e0ff */
[----:B------:R-:W-:Y:S02]  /*d4f0*/  LEA.HI.X.SX32 R3, R4, R3, 0x1, P1 ;  /* 0x0000000304037211 */ /* 0x000fe400008f0eff */
[C---:B------:R-:W-:Y:S02]  /*d500*/  LEA R12, P1, R5.reuse, R98, 0x1 ;  /* 0x00000062050c7211 */ /* 0x040fe400078208ff */
[-C--:B------:R-:W-:Y:S04]  /*d510*/  LEA.HI.X.SX32 R0, R0, R121.reuse, 0x1, P2 ;  /* 0x0000007900007211 */ /* 0x080fe800010f0eff */
        /* <DEDUP_REMOVED lines=71> */
.L_x_2803:
[----:B------:R-:W-:Y:S05]  /*d990*/  BSYNC B0 ;  /* 0x0000000000007941 */ /* 0x000fea0003800000 */
.L_x_2802:
[----:B------:R-:W-:Y:S02]  /*d9a0*/  MOV R0, 0x1a0 ;  /* 0x000001a000007802 */ /* 0x000fe40000000f00 */
[----:B-1----:R-:W-:Y:S02]  /*d9b0*/  MOV R2, R84 ;  /* 0x0000005400027202 */ /* 0x002fe40000000f00 */
[----:B------:R-:W-:Y:S05]  /*d9c0*/  MOV R3, R85 ;  /* 0x0000005500037202 */ /* 0x000fea0000000f00 */
[C---:B------:R-:W-:Y:S04]  /*d9d0*/  IMAD.WIDE.U32 R2, R0.reuse, c[0x0][0x198], R2 ;  /* 0x0000660000027a25 */ /* 0x040fe800078e0002 */
[----:B------:R-:W-:Y:S05]  /*d9e0*/  IMAD R0, R0, c[0x0][0x19c], RZ ;  /* 0x0000670000007a24 */ /* 0x000fea00078e02ff */
[----:B------:R-:W-:Y:S05]  /*d9f0*/  IADD3 R3, R3, R0, RZ ;  /* 0x0000000003037210 */ /* 0x000fea0007ffe0ff */
[----:B-----5:R1:W-:Y:S02]  /*da00*/  STG.E.128 [R2.64], R8 ;  /* 0x0000000802007986 */ /* 0x0203e4000c101d06 */
.L_x_2801:
[----:B------:R-:W-:Y:S05]  /*da10*/  BSYNC B1 ;  /* 0x0000000000017941 */ /* 0x000fea0003800000 */
.L_x_2800:
        /* <DEDUP_REMOVED lines=98> */
.L_x_2807:
[----:B------:R-:W-:Y:S05]  /*e040*/  BSYNC B0 ;  /* 0x0000000000007941 */ /* 0x000fea0003800000 */
.L_x_2806:
[----:B------:R-:W-:Y:S02]  /*e050*/  MOV R0, 0x1c0 ;  /* 0x000001c000007802 */ /* 0x000fe40000000f00 */
[----:B-1----:R-:W-:Y:S02]  /*e060*/  MOV R2, R84 ;  /* 0x0000005400027202 */ /* 0x002fe40000000f00 */
[----:B------:R-:W-:Y:S05]  /*e070*/  MOV R3, R85 ;  /* 0x0000005500037202 */ /* 0x000fea0000000f00 */
[C---:B------:R-:W-:Y:S04]  /*e080*/  IMAD.WIDE.U32 R2, R0.reuse, c[0x0][0x198], R2 ;  /* 0x0000660000027a25 */ /* 0x040fe800078e0002 */
[----:B------:R-:W-:Y:S05]  /*e090*/  IMAD R0, R0, c[0x0][0x19c], RZ ;  /* 0x0000670000007a24 */ /* 0x000fea00078e02ff */
[----:B------:R-:W-:Y:S05]  /*e0a0*/  IADD3 R3, R3, R0, RZ ;  /* 0x0000000003037210 */ /* 0x000fea0007ffe0ff */
[----:B-----5:R1:W-:Y:S02]  /*e0b0*/  STG.E.128 [R2.64], R8 ;  /* 0x0000000802007986 */ /* 0x0203e4000c101d06 */
.L_x_2805:
[----:B------:R-:W-:Y:S05]  /*e0c0*/  BSYNC B1 ;  /* 0x0000000000017941 */ /* 0x000fea0003800000 */
.L_x_2804:
        /* <DEDUP_REMOVED lines=13> */
[----:B------:R-:W-:Y:S02]  /*e1a0*/  ISETP.GE.AND P0, PT, R16, R41, PT ;  /* 0x000000291000720c */ /* 0x000fe40003f06270 */
[----:B------:R-:W-:Y:S02]  /*e1b0*/  MOV R0, RZ ;  /* 0x000000ff00007202 */ /* 0x000fe40000000f00 */
[----:B-----5:R-:W-:Y:S02]  /*e1c0*/  MOV R22, R8 ;  /* 0x0000000800167202 */ /* 0x020fe40000000f00 */
[----:B------:R-:W-:Y:S02]  /*e1d0*/  MOV R28, R9 ;  /* 0x00000009001c7202 */ /* 0x000fe40000000f00 */
[----:B------:R-:W-:Y:S02]  /*e1e0*/  MOV R30, R10 ;  /* 0x0000000a001e7202 */ /* 0x000fe40000000f00 */
[----:B------:R-:W-:Y:S03]  /*e1f0*/  MOV R29, R11 ;  /* 0x0000000b001d7202 */ /* 0x000fe60000000f00 */
[----:B------:R-:W-:Y:S02]  /*e200*/  @P0 IADD3 R41, RZ, -UR29, RZ ;  /* 0x8000001dff290c10 */ /* 0x000fe4000fffe0ff */
[----:B------:R-:W-:Y:S02]  /*e210*/  @P0 IADD3 R0, RZ, -UR29, RZ ;  /* 0x8000001dff000c10 */ /* 0x000fe4000fffe0ff */
[C---:B-1----:R-:W-:Y:S02]  /*e220*/  LEA R2, P1, R41.reuse, R2, 0x1 ;  /* 0x0000000229027211 */ /* 0x042fe400078208ff */
[----:B------:R-:W-:Y:S02]  /*e230*/  IADD3 R4, P2, R104, R0, RZ ;  /* 0x0000000068047210 */ /* 0x000fe40007f5e0ff */
[----:B------:R-:W-:Y:S02]  /*e240*/  LEA.HI.X.SX32 R3, R41, R3, 0x1, P1 ;  /* 0x0000000329037211 */ /* 0x000fe400008f0eff */
[----:B------:R-:W-:Y:S02]  /*e250*/  LEA R12, P1, R4, R98, 0x1 ;  /* 0x00000062040c7211 */ /* 0x000fe400078208ff */
        /* <DEDUP_REMOVED lines=72> */
.L_x_2811:
[----:B------:R-:W-:Y:S05]  /*e6e0*/  BSYNC B0 ;  /* 0x0000000000007941 */ /* 0x000fea0003800000 */
.L_x_2810:
[----:B------:R-:W-:Y:S02]  /*e6f0*/  MOV R0, 0x1e0 ;  /* 0x000001e000007802 */ /* 0x000fe40000000f00 */
[----:B-1----:R-:W-:Y:S02]  /*e700*/  MOV R2, R84 ;  /* 0x0000005400027202 */ /* 0x002fe40000000f00 */
[----:B------:R-:W-:Y:S05]  /*e710*/  MOV R3, R85 ;  /* 0x0000005500037202 */ /* 0x000fea0000000f00 */
[C---:B------:R-:W-:Y:S04]  /*e720*/  IMAD.WIDE.U32 R2, R0.reuse, c[0x0][0x198], R2 ;  /* 0x0000660000027a25 */ /* 0x040fe800078e0002 */
[----:B------:R-:W-:Y:S05]  /*e730*/  IMAD R0, R0, c[0x0][0x19c], RZ ;  /* 0x0000670000007a24 */ /* 0x000fea00078e02ff */
[----:B------:R-:W-:Y:S05]  /*e740*/  IADD3 R3, R3, R0, RZ ;  /* 0x0000000003037210 */ /* 0x000fea0007ffe0ff */
[----:B-----5:R1:W-:Y:S02]  /*e750*/  STG.E.128 [R2.64], R8 ;  /* 0x0000000802007986 */ /* 0x0203e4000c101d06 */
.L_x_2809:
[----:B------:R-:W-:Y:S05]  /*e760*/  BSYNC B1 ;  /* 0x0000000000017941 */ /* 0x000fea0003800000 */
.L_x_2808:
[----:B------:R-:W-:Y:S01]  /*e770*/  MOV R5, R97 ;  /* 0x0000006100057202 */ /* 0x000fe20000000f00 */
[----:B------:R-:W-:Y:S01]  /*e780*/  IMAD.MOV.U32 R0, RZ, RZ, c[0x0][0x230] ;  /* 0x00008c00ff007624 */ /* 0x000fe200078e00ff */
[----:B-1----:R-:W-:Y:S01]  /*e790*/  MOV R3, R96 ;  /* 0x0000006000037202 */ /* 0x002fe20000000f00 */
        /* <DEDUP_REMOVED lines=9> */
.L_x_2713:
[----:B------:R-:W-:Y:S01]  /*e830*/  @P1 IMAD.MOV.U32 R3, RZ, RZ, R86 ;  /* 0x000000ffff031224 */ /* 0x000fe200078e0056 */
[-C--:B------:R-:W-:Y:S01]  /*e840*/  @P1 MOV R2, R87.reuse ;  /* 0x0000005700021202 */ /* 0x080fe20000000f00 */
[----:B------:R-:W-:Y:S01]  /*e850*/  UMOV UR4, URZ ;  /* 0x0000003f00047c82 */ /* 0x000fe20008000000 */
[C---:B------:R-:W-:Y:S02]  /*e860*/  @P4 LEA R8, P0, R184.reuse, R87, 0x1 ;  /* 0x00000057b8084211 */ /* 0x040fe400078008ff */
[----:B------:R-:W-:Y:S01]  /*e870*/  P2R R0, PR, RZ, 0x40 ;  /* 0x00000040ff007803 */ /* 0x000fe20000000000 */
[----:B------:R1:W2:Y:S01]  /*e880*/  @P1 LDG.E.128 R24, [R2.64] ;  /* 0x0000000602181981 */ /* 0x0002a2000c1e1d00 */
[----:B------:R-:W-:Y:S02]  /*e890*/  @P4 LEA.HI.X R9, R184, R86, R188, 0x1, P0 ;  /* 0x00000056b8094211 */ /* 0x000fe400000f0cbc */
[C---:B------:R-:W-:Y:S02]  /*e8a0*/  @P4 LEA R6, P0, R195.reuse, R84, 0x1 ;  /* 0x00000054c3064211 */ /* 0x040fe400078008ff */
[C---:B------:R-:W-:Y:S02]  /*e8b0*/  LOP3.LUT P6, RZ, R238.reuse, 0x1, RZ, 0xc0, !PT ;  /* 0x00000001eeff7812 */ /* 0x040fe400078cc0ff */
[----:B------:R-:W-:Y:S11]  /*e8c0*/  @P4 LEA.HI.X R7, R195, R85, R197, 0x1, P0 ;  /* 0x00000055c3074211 */ /* 0x000ff600000f0cc5 */
[C---:B------:R-:W-:Y:S04]  /*e8d0*/  @P6 LEA R4, P0, R185.reuse, R87, 0x1 ;  /* 0x00000057b9046211 */ /* 0x040fe800078008ff */
[----:B------:R-:W-:Y:S01]  /*e8e0*/  @P6 LEA.HI.X R5, R185, R86, R189, 0x1, P0 ;  /* 0x00000056b9056211 */ /* 0x000fe200000f0cbd */
[----:B-1----:R-:W-:Y:S01]  /*e8f0*/  @P1 IMAD.MOV.U32 R3, RZ, RZ, R85 ;  /* 0x000000ffff031224 */ /* 0x002fe200078e0055 */
[-C--:B------:R-:W-:Y:S05]  /*e900*/  @P1 MOV R2, R84.reuse ;  /* 0x0000005400021202 */ /* 0x080fea0000000f00 */
[----:B--2---:R1:W-:Y:S01]  /*e910*/  @P1 STG.E.128 [R2.64], R24 ;  /* 0x0000001802001986 */ /* 0x0043e2000c101d06 */
[----:B------:R-:W-:Y:S04]  /*e920*/  LOP3.LUT P1, RZ, R238, 0x40, RZ, 0xc0, !PT ;  /* 0x00000040eeff7812 */ /* 0x000fe8000782c0ff */
[----:B------:R-:W2:Y:S01]  /*e930*/  @P4 LDG.E.128 R8, [R8.64] ;  /* 0x0000000608084981 */ /* 0x000ea2000c1e1d00 */
[C---:B-1----:R-:W-:Y:S04]  /*e940*/  @P6 LEA R2, P0, R156.reuse, R84, 0x1 ;  /* 0x000000549c026211 */ /* 0x042fe800078008ff */
[----:B------:R-:W-:Y:S01]  /*e950*/  @P6 LEA.HI.X R3, R156, R85, R192, 0x1, P0 ;  /* 0x000000559c036211 */ /* 0x000fe200000f0cc0 */
[----:B--2---:R1:W-:Y:S01]  /*e960*/  @P4 STG.E.128 [R6.64], R8 ;  /* 0x0000000806004986 */ /* 0x0043e2000c101d06 */
[----:B------:R-:W-:Y:S04]  /*e970*/  LOP3.LUT P4, RZ, R238, 0x200, RZ, 0xc0, !PT ;  /* 0x00000200eeff7812 */ /* 0x000fe8000788c0ff */
[----:B-1----:R-:W2:Y:S01]  /*e980*/  @P6 LDG.E.128 R4, [R4.64] ;  /* 0x0000000604046981 */ /* 0x002ea2000c1e1d00 */
[C---:B------:R-:W-:Y:S04]  /*e990*/  @P1 LEA R8, P0, R186.reuse, R87, 0x1 ;  /* 0x00000057ba081211 */ /* 0x040fe800078008ff */
[----:B------:R-:W-:Y:S02]  /*e9a0*/  @P1 LEA.HI.X R9, R186, R86, R190, 0x1, P0 ;  /* 0x00000056ba091211 */ /* 0x000fe400000f0cbe */
[C---:B------:R-:W-:Y:S04]  /*e9b0*/  @P1 LEA R10, P0, R160.reuse, R84, 0x1 ;  /* 0x00000054a00a1211 */ /* 0x040fe800078008ff */
[----:B------:R-:W-:Y:S02]  /*e9c0*/  @P1 LEA.HI.X R11, R160, R85, R193, 0x1, P0 ;  /* 0x00000055a00b1211 */ /* 0x000fe400000f0cc1 */
[C---:B------:R-:W-:Y:S04]  /*e9d0*/  @P4 LEA R12, P0, R187.reuse, R87, 0x1 ;  /* 0x00000057bb0c4211 */ /* 0x040fe800078008ff */
[----:B------:R-:W-:Y:S02]  /*e9e0*/  @P4 LEA.HI.X R13, R187, R86, R191, 0x1, P0 ;  /* 0x00000056bb0d4211 */ /* 0x000fe400000f0cbf */
[C---:B------:R-:W-:Y:S04]  /*e9f0*/  @P4 LEA R22, P0, R158.reuse, R84, 0x1 ;  /* 0x000000549e164211 */ /* 0x040fe800078008ff */
[----:B------:R-:W-:Y:S02]  /*ea00*/  @P4 LEA.HI.X R23, R158, R85, R194, 0x1, P0 ;  /* 0x000000559e174211 */ /* 0x000fe400000f0cc2 */
[C---:B------:R-:W-:Y:S02]  /*ea10*/  LOP3.LUT P0, RZ, R238.reuse, 0x200, RZ, 0xc0, !PT ;  /* 0x00000200eeff7812 */ /* 0x040fe4000780c0ff */
[----:B------:R-:W-:Y:S01]  /*ea20*/  LOP3.LUT P4, RZ, R238, 0x4, RZ, 0xc0, !PT ;  /* 0x00000004eeff7812 */ /* 0x000fe2000788c0ff */
[----:B--2---:R1:W-:Y:S01]  /*ea30*/  @P6 STG.E.128 [R2.64], R4 ;  /* 0x0000000402006986 */ /* 0x0043e2000c101d06 */
[----:B------:R-:W-:Y:S02]  /*ea40*/  ISETP.NE.AND P6, PT, R0, RZ, PT ;  /* 0x000000ff0000720c */ /* 0x000fe40003fc5270 */
[----:B------:R-:W-:Y:S01]  /*ea50*/  @P3 MOV R0, c[0x0][0x288] ;  /* 0x0000a20000003a02 */ /* 0x000fe20000000f00 */
[----:B-1----:R-:W-:Y:S01]  /*ea60*/  @P3 IMAD.MOV.U32 R4, RZ, RZ, c[0x0][0x28c] ;  /* 0x0000a300ff043624 */ /* 0x002fe200078e00ff */
[----:B------:R-:W-:Y:S01]  /*ea70*/  @P3 MOV R2, R87 ;  /* 0x0000005700023202 */ /* 0x000fe20000000f00 */
[----:B------:R-:W-:Y:S04]  /*ea80*/  @P3 IMAD.MOV.U32 R3, RZ, RZ, R86 ;  /* 0x000000ffff033224 */ /* 0x000fe800078e0056 */
[----:B------:R-:W-:Y:S04]  /*ea90*/  @P3 IMAD.WIDE.U32 R2, R0, 0x60, R2 ;  /* 0x0000006000023825 */ /* 0x000fe800078e0002 */
[----:B------:R-:W-:Y:S05]  /*eaa0*/  @P3 IMAD R0, R4, 0x60, RZ ;  /* 0x0000006004003824 */ /* 0x000fea00078e02ff */
[----:B------:R-:W-:Y:S01]  /*eab0*/  @P3 IADD3 R3, R3, R0, RZ ;  /* 0x0000000003033210 */ /* 0x000fe20007ffe0ff */
[----:B------:R-:W-:Y:S04]  /*eac0*/  @P3 IMAD.MOV.U32 R0, RZ, RZ, 0x60 ;  /* 0x00000060ff003424 */ /* 0x000fe800078e00ff */
[----:B------:R1:W2:Y:S02]  /*ead0*/  @P3 LDG.E.128 R4, [R2.64] ;  /* 0x0000000602043981 */ /* 0x0002a4000c1e1d00 */
[----:B-1----:R-:W-:Y:S01]  /*eae0*/  @P3 IMAD.MOV.U32 R3, RZ, RZ, R85 ;  /* 0x000000ffff033224 */ /* 0x002fe200078e0055 */
[----:B------:R-:W-:Y:S05]  /*eaf0*/  @P3 MOV R2, R84 ;  /* 0x0000005400023202 */ /* 0x000fea0000000f00 */
[C---:B------:R-:W-:Y:S04]  /*eb00*/  @P3 IMAD.WIDE.U32 R2, R0.reuse, c[0x0][0x198], R2 ;  /* 0x0000660000023a25 */ /* 0x040fe800078e0002 */
[----:B------:R-:W-:Y:S05]  /*eb10*/  @P3 IMAD R0, R0, c[0x0][0x19c], RZ ;  /* 0x0000670000003a24 */ /* 0x000fea00078e02ff */
[----:B------:R-:W-:Y:S01]  /*eb20*/  @P3 IADD3 R3, R3, R0, RZ ;  /* 0x0000000003033210 */ /* 0x000fe20007ffe0ff */
[----:B------:R-:W-:Y:S04]  /*eb30*/  @P2 IMAD.MOV.U32 R0, RZ, RZ, c[0x0][0x288] ;  /* 0x0000a200ff002624 */ /* 0x000fe800078e00ff */
[----:B--2---:R1:W-:Y:S01]  /*eb40*/  @P3 STG.E.128 [R2.64], R4 ;  /* 0x0000000402003986 */ /* 0x0043e2000c101d06 */
[----:B------:R-:W-:Y:S01]  /*eb50*/  LOP3.LUT P3, RZ, R238, 0x2, RZ, 0xc0, !PT ;  /* 0x00000002eeff7812 */ /* 0x000fe2000786c0ff */
[----:B-1----:R-:W-:Y:S03]  /*eb60*/  @P2 IMAD.MOV.U32 R2, RZ, RZ, R87 ;  /* 0x000000ffff022224 */ /* 0x002fe600078e0057 */
[----:B------:R-:W2:Y:S01]  /*eb70*/  @P1 LDG.E.128 R4, [R8.64] ;  /* 0x0000000608041981 */ /* 0x000ea2000c1e1d00 */
[----:B------:R-:W-:Y:S05]  /*eb80*/  @P2 MOV R3, R86 ;  /* 0x0000005600032202 */ /* 0x000fea0000000f00 */
[----:B------:R-:W-:Y:S01]  /*eb90*/  @P2 IMAD.WIDE.U32 R2, R0, 0xa0, R2 ;  /* 0x000000a000022825 */ /* 0x000fe200078e0002 */
[----:B--2---:R1:W-:Y:S01]  /*eba0*/  @P1 STG.E.128 [R10.64], R4 ;  /* 0x000000040a001986 */ /* 0x0043e2000c101d06 */
[----:B------:R-:W-:Y:S02]  /*ebb0*/  LOP3.LUT P1, RZ, R238, 0x8, RZ, 0xc0, !PT ;  /* 0x00000008eeff7812 */ /* 0x000fe4000782c0ff */
[----:B-1----:R-:W-:Y:S05]  /*ebc0*/  @P2 MOV R4, c[0x0][0x28c] ;  /* 0x0000a30000042a02 */ /* 0x002fea0000000f00 */
[----:B------:R-:W-:Y:S04]  /*ebd0*/  @P2 IMAD R0, R4, 0xa0, RZ ;  /* 0x000000a004002824 */ /* 0x000fe800078e02ff */
[----:B------:R-:W-:Y:S01]  /*ebe0*/  @P2 IMAD.IADD R3, R3, 0x1, R0 ;  /* 0x0000000103032824 */ /* 0x000fe200078e0200 */
[----:B------:R-:W-:Y:S04]  /*ebf0*/  @P2 MOV R0, 0xa0 ;  /* 0x000000a000002802 */ /* 0x000fe80000000f00 */
[----:B------:R1:W2:Y:S02]  /*ec00*/  @P2 LDG.E.128 R4, [R2.64] ;  /* 0x0000000602042981 */ /* 0x0002a4000c1e1d00 */
[----:B-1----:R-:W-:Y:S01]  /*ec10*/  @P2 IMAD.MOV.U32 R2, RZ, RZ, R84 ;  /* 0x000000ffff022224 */ /* 0x002fe200078e0054 */
[----:B------:R-:W-:Y:S05]  /*ec20*/  @P2 MOV R3, R85 ;  /* 0x0000005500032202 */ /* 0x000fea0000000f00 */
[C---:B------:R-:W-:Y:S04]  /*ec30*/  @P2 IMAD.WIDE.U32 R2, R0.reuse, c[0x0][0x198], R2 ;  /* 0x0000660000022a25 */ /* 0x040fe800078e0002 */
[----:B------:R-:W-:Y:S04]  /*ec40*/  @P2 IMAD R0, R0, c[0x0][0x19c], RZ ;  /* 0x0000670000002a24 */ /* 0x000fe800078e02ff */
[----:B------:R-:W-:Y:S01]  /*ec50*/  @P2 IMAD.IADD R3, R3, 0x1, R0 ;  /* 0x0000000103032824 */ /* 0x000fe200078e0200 */
[----:B------:R-:W-:Y:S04]  /*ec60*/  @P5 MOV R0, c[0x0][0x288] ;  /* 0x0000a20000005a02 */ /* 0x000fe80000000f00 */
[----:B--2---:R1:W-:Y:S02]  /*ec70*/  @P2 STG.E.128 [R2.64], R4 ;  /* 0x0000000402002986 */ /* 0x0043e4000c101d06 */
        /* <DEDUP_REMOVED lines=14> */
[----:B--2---:R1:W-:Y:S02]  /*ed60*/  @P5 STG.E.128 [R2.64], R4 ;  /* 0x0000000402005986 */ /* 0x0043e4000c101d06 */
[----:B-1----:R-:W-:Y:S01]  /*ed70*/  @P6 IMAD.MOV.U32 R2, RZ, RZ, R87 ;  /* 0x000000ffff026224 */ /* 0x002fe200078e0057 */
[----:B------:R-:W-:Y:S02]  /*ed80*/  @P6 MOV R4, c[0x0][0x28c] ;  /* 0x0000a30000046a02 */ /* 0x000fe40000000f00 */
[----:B------:R-:W-:Y:S05]  /*ed90*/  @P6 MOV R3, R86 ;  /* 0x0000005600036202 */ /* 0x000fea0000000f00 */
[----:B------:R-:W-:Y:S04]  /*eda0*/  @P6 IMAD.WIDE.U32 R2, R0, 0xe0, R2 ;  /* 0x000000e000026825 */ /* 0x000fe800078e0002 */
        /* <DEDUP_REMOVED lines=11> */
[----:B-1----:R-:W-:Y:S03]  /*ee60*/  @P3 IMAD.MOV.U32 R3, RZ, RZ, R86 ;  /* 0x000000ffff033224 */ /* 0x002fe600078e0056 */
[----:B------:R-:W2:Y:S01]  /*ee70*/  @P0 LDG.E.128 R4, [R12.64] ;  /* 0x000000060c040981 */ /* 0x000ea2000c1e1d00 */
[----:B------:R-:W-:Y:S05]  /*ee80*/  @P3 MOV R2, R87 ;  /* 0x0000005700023202 */ /* 0x000fea0000000f00 */
[----:B------:R-:W-:Y:S01]  /*ee90*/  @P3 IMAD.WIDE.U32 R2, R0, 0x120, R2 ;  /* 0x0000012000023825 */ /* 0x000fe200078e0002 */
[----:B--2---:R1:W-:Y:S01]  /*eea0*/  @P0 STG.E.128 [R22.64], R4 ;  /* 0x0000000416000986 */ /* 0x0043e2000c101d06 */
[----:B------:R-:W-:Y:S02]  /*eeb0*/  LOP3.LUT P0, RZ, R238, 0x10, RZ, 0xc0, !PT ;  /* 0x00000010eeff7812 */ /* 0x000fe4000780c0ff */
[----:B-1----:R-:W-:Y:S04]  /*eec0*/  @P3 IMAD.MOV.U32 R4, RZ, RZ, c[0x0][0x28c] ;  /* 0x0000a300ff043624 */ /* 0x002fe800078e00ff */
        /* <DEDUP_REMOVED lines=12> */
[----:B-1----:R-:W-:Y:S01]  /*ef90*/  @P4 IMAD.MOV.U32 R2, RZ, RZ, R87 ;  /* 0x000000ffff024224 */ /* 0x002fe200078e0057 */
[----:B------:R-:W-:Y:S02]  /*efa0*/  @P4 MOV R4, c[0x0][0x28c] ;  /* 0x0000a30000044a02 */ /* 0x000fe40000000f00 */
[-C--:B------:R-:W-:Y:S02]  /*efb0*/  @P4 MOV R3, R86.reuse ;  /* 0x0000005600034202 */ /* 0x080fe40000000f00 */
[-C--:B------:R-:W-:Y:S02]  /*efc0*/  @P4 MOV R5, R85.reuse ;  /* 0x0000005500054202 */ /* 0x080fe40000000f00 */
[----:B------:R-:W-:Y:S01]  /*efd0*/  @P1 MOV R6, c[0x0][0x28c] ;  /* 0x0000a30000061a02 */ /* 0x000fe20000000f00 */
[----:B------:R-:W-:Y:S04]  /*efe0*/  @P4 IMAD.WIDE.U32 R2, R0, 0x140, R2 ;  /* 0x0000014000024825 */ /* 0x000fe800078e0002 */
[----:B------:R-:W-:Y:S01]  /*eff0*/  @P4 IMAD R0, R4, 0x140, RZ ;  /* 0x0000014004004824 */ /* 0x000fe200078e02ff */
[----:B------:R-:W-:Y:S01]  /*f000*/  @P1 MOV R4, c[0x0][0x288] ;  /* 0x0000a20000041a02 */ /* 0x000fe20000000f00 */
[----:B------:R-:W-:Y:S02]  /*f010*/  @P1 IMAD R6, R6, 0x160, RZ ;  /* 0x0000016006061824 */ /* 0x000fe400078e02ff */
[----:B------:R-:W-:Y:S02]  /*f020*/  @P4 IMAD.IADD R3, R3, 0x1, R0 ;  /* 0x0000000103034824 */ /* 0x000fe400078e0200 */
[----:B------:R-:W-:Y:S03]  /*f030*/  @P4 IMAD.MOV.U32 R0, RZ, RZ, 0x140 ;  /* 0x00000140ff004424 */ /* 0x000fe600078e00ff */
[----:B------:R1:W2:Y:S02]  /*f040*/  @P4 LDG.E.128 R8, [R2.64] ;  /* 0x0000000602084981 */ /* 0x0002a4000c1e1d00 */
[----:B-1----:R-:W-:Y:S01]  /*f050*/  @P1 IMAD.MOV.U32 R2, RZ, RZ, R87 ;  /* 0x000000ffff021224 */ /* 0x002fe200078e0057 */
[----:B------:R-:W-:Y:S05]  /*f060*/  @P1 MOV R3, R86 ;  /* 0x0000005600031202 */ /* 0x000fea0000000f00 */
[----:B------:R-:W-:Y:S04]  /*f070*/  @P1 IMAD.WIDE.U32 R2, R4, 0x160, R2 ;  /* 0x0000016004021825 */ /* 0x000fe800078e0002 */
[----:B------:R-:W-:Y:S01]  /*f080*/  @P4 IMAD.MOV.U32 R4, RZ, RZ, R84 ;  /* 0x000000ffff044224 */ /* 0x000fe200078e0054 */
[----:B------:R-:W-:Y:S02]  /*f090*/  @P1 IADD3 R3, R3, R6, RZ ;  /* 0x0000000603031210 */ /* 0x000fe40007ffe0ff */
[----:B------:R-:W-:Y:S01]  /*f0a0*/  @P0 MOV R6, c[0x0][0x28c] ;  /* 0x0000a30000060a02 */ /* 0x000fe20000000f00 */
[C---:B------:R-:W-:Y:S04]  /*f0b0*/  @P4 IMAD.WIDE.U32 R4, R0.reuse, c[0x0][0x198], R4 ;  /* 0x0000660000044a25 */ /* 0x040fe800078e0004 */
[----:B------:R-:W-:Y:S02]  /*f0c0*/  @P4 IMAD R0, R0, c[0x0][0x19c], RZ ;  /* 0x0000670000004a24 */ /* 0x000fe400078e02ff */
[----:B------:R-:W-:Y:S02]  /*f0d0*/  @P0 IMAD R6, R6, 0x180, RZ ;  /* 0x0000018006060824 */ /* 0x000fe400078e02ff */
[----:B------:R-:W-:Y:S02]  /*f0e0*/  @P4 IMAD.IADD R5, R5, 0x1, R0 ;  /* 0x0000000105054824 */ /* 0x000fe400078e0200 */
[----:B------:R-:W-:Y:S03]  /*f0f0*/  @P1 IMAD.MOV.U32 R0, RZ, RZ, 0x160 ;  /* 0x00000160ff001424 */ /* 0x000fe600078e00ff */
[----:B--2---:R1:W-:Y:S01]  /*f100*/  @P4 STG.E.128 [R4.64], R8 ;  /* 0x0000000804004986 */ /* 0x0043e2000c101d06 */
[----:B------:R-:W-:Y:S04]  /*f110*/  LOP3.LUT P4, RZ, R238, 0x80, RZ, 0xc0, !PT ;  /* 0x00000080eeff7812 */ /* 0x000fe8000788c0ff */
[----:B-1----:R1:W2:Y:S01]  /*f120*/  @P1 LDG.E.128 R8, [R2.64] ;  /* 0x0000000602081981 */ /* 0x0022a2000c1e1d00 */
[----:B------:R-:W-:Y:S02]  /*f130*/  @P0 MOV R4, c[0x0][0x288] ;  /* 0x0000a20000040a02 */ /* 0x000fe40000000f00 */
[----:B------:R-:W-:Y:S01]  /*f140*/  @P1 MOV R5, R85 ;  /* 0x0000005500051202 */ /* 0x000fe20000000f00 */
[----:B-1----:R-:W-:Y:S01]  /*f150*/  @P0 IMAD.MOV.U32 R3, RZ, RZ, R86 ;  /* 0x000000ffff030224 */ /* 0x002fe200078e0056 */
[----:B------:R-:W-:Y:S05]  /*f160*/  @P0 MOV R2, R87 ;  /* 0x0000005700020202 */ /* 0x000fea0000000f00 */
[----:B------:R-:W-:Y:S01]  /*f170*/  @P0 IMAD.WIDE.U32 R2, R4, 0x180, R2 ;  /* 0x0000018004020825 */ /* 0x000fe200078e0002 */
[----:B------:R-:W-:Y:S04]  /*f180*/  @P1 MOV R4, R84 ;  /* 0x0000005400041202 */ /* 0x000fe80000000f00 */
[----:B------:R-:W-:Y:S01]  /*f190*/  @P0 IADD3 R3, R3, R6, RZ ;  /* 0x0000000603030210 */ /* 0x000fe20007ffe0ff */
[C---:B------:R-:W-:Y:S01]  /*f1a0*/  @P1 IMAD.WIDE.U32 R4, R0.reuse, c[0x0][0x198], R4 ;  /* 0x0000660000041a25 */ /* 0x040fe200078e0004 */
[----:B------:R-:W-:Y:S03]  /*f1b0*/  @P3 MOV R6, c[0x0][0x28c] ;  /* 0x0000a30000063a02 */ /* 0x000fe60000000f00 */
        /* <DEDUP_REMOVED lines=20> */
[----:B--2---:R1:W-:Y:S05]  /*f300*/  @P0 STG.E.128 [R4.64], R8 ;  /* 0x0000000804000986 */ /* 0x0043ea000c101d06 */
        /* <DEDUP_REMOVED lines=23> */
[C---:B------:R-:W-:Y:S04]  /*f480*/  @P4 IMAD.WIDE.U32 R4, R0.reuse, c[0x0][0x198], R4 ;  /* 0x0000660000044a25 */ /* 0x040fe800078e0004 */
[----:B------:R-:W-:Y:S04]  /*f490*/  @P4 IMAD R0, R0, c[0x0][0x19c], RZ ;  /* 0x0000670000004a24 */ /* 0x000fe800078e02ff */
[----:B------:R-:W-:Y:S01]  /*f4a0*/  @P4 IMAD.IADD R5, R5, 0x1, R0 ;  /* 0x0000000105054824 */ /* 0x000fe200078e0200 */
[----:B------:R-:W-:Y:S04]  /*f4b0*/  @P1 MOV R0, 0x1e0 ;  /* 0x000001e000001802 */ /* 0x000fe80000000f00 */
[----:B--2---:R1:W-:Y:S05]  /*f4c0*/  @P4 STG.E.128 [R4.64], R8 ;  /* 0x0000000804004986 */ /* 0x0043ea000c101d06 */
[----:B-1----:R1:W2:Y:S02]  /*f4d0*/  @P1 LDG.E.128 R4, [R2.64] ;  /* 0x0000000602041981 */ /* 0x0022a4000c1e1d00 */
[----:B-1----:R-:W-:Y:S01]  /*f4e0*/  @P1 IMAD.MOV.U32 R2, RZ, RZ, R84 ;  /* 0x000000ffff021224 */ /* 0x002fe200078e0054 */
[----:B------:R-:W-:Y:S05]  /*f4f0*/  @P1 MOV R3, R85 ;  /* 0x0000005500031202 */ /* 0x000fea0000000f00 */
[C---:B------:R-:W-:Y:S04]  /*f500*/  @P1 IMAD.WIDE.U32 R2, R0.reuse, c[0x0][0x198], R2 ;  /* 0x0000660000021a25 */ /* 0x040fe800078e0002 */
[----:B------:R-:W-:Y:S05]  /*f510*/  @P1 IMAD R0, R0, c[0x0][0x19c], RZ ;  /* 0x0000670000001a24 */ /* 0x000fea00078e02ff */
[----:B------:R-:W-:Y:S05]  /*f520*/  @P1 IADD3 R3, R3, R0, RZ ;  /* 0x0000000003031210 */ /* 0x000fea0007ffe0ff */
[----:B--2---:R1:W-:Y:S02]  /*f530*/  @P1 STG.E.128 [R2.64], R4 ;  /* 0x0000000402001986 */ /* 0x0043e4000c101d06 */
.L_x_2747:
        /* <DEDUP_REMOVED lines=12> */
[----:B------:R-:W-:Y:S02]  /*f600*/  IABS R8, c[0x0][0x2d0] ;  /* 0x0000b40000087a13 */ /* 0x000fe40000000000 */
[----:B------:R-:W-:Y:S02]  /*f610*/  IABS R5, R19 ;  /* 0x0000001300057213 */ /* 0x000fe40000000000 */
[----:B------:R-:W1:Y:S10]  /*f620*/  I2F.RP R2, R8 ;  /* 0x0000000800027306 */ /* 0x000e740000209400 */
        /* <DEDUP_REMOVED lines=24> */
[----:B------:R-:W-:Y:S02]  /*f7b0*/  LOP3.LUT R4, R19, c[0x0][0x2d0], RZ, 0x3c, !PT ;  /* 0x0000b40013047a12 */ /* 0x000fe400078e3cff */
[----:B------:R-:W-:Y:S02]  /*f7c0*/  LOP3.LUT R5, R0, c[0x0][0x2d0], RZ, 0x3c, !PT ;  /* 0x0000b40000057a12 */ /* 0x000fe400078e3cff */
[----:B------:R-:W-:Y:S02]  /*f7d0*/  ISETP.GE.AND P5, PT, R4, RZ, PT ;  /* 0x000000ff0400720c */ /* 0x000fe40003fa6270 */
[----:B------:R-:W-:Y:S02]  /*f7e0*/  ISETP.GE.AND P4, PT, R5, RZ, PT ;  /* 0x000000ff0500720c */ /* 0x000fe40003f86270 */
[----:B------:R-:W-:Y:S02]  /*f7f0*/  ISETP.NE.AND P0, PT, RZ, c[0x0][0x2d0], PT ;  /* 0x0000b400ff007a0c */ /* 0x000fe40003f05270 */
[----:B------:R-:W-:Y:S02]  /*f800*/  @P2 IADD3 R2, R2, 0x1, RZ ;  /* 0x0000000102022810 */ /* 0x000fe40007ffe0ff */
[----:B------:R-:W-:Y:S02]  /*f810*/  @P3 IADD3 R3, R3, 0x1, RZ ;  /* 0x0000000103033810 */ /* 0x000fe40007ffe0ff */
[----:B------:R-:W-:Y:S02]  /*f820*/  LOP3.LUT R5, RZ, c[0x0][0x2d0], RZ, 0x33, !PT ;  /* 0x0000b400ff057a12 */ /* 0x000fe400078e33ff */
[----:B------:R-:W-:Y:S01]  /*f830*/  IADD3 R0, -R19, R0, RZ ;  /* 0x0000000013007210 */ /* 0x000fe20007ffe1ff */
[----:B------:R-:W-:Y:S02]  /*f840*/  @!P5 IMAD.MOV R3, RZ, RZ, -R3 ;  /* 0x000000ffff03d224 */ /* 0x000fe400078e0a03 */
[----:B------:R-:W-:Y:S05]  /*f850*/  @!P4 IMAD.MOV R2, RZ, RZ, -R2 ;  /* 0x000000ffff02c224 */ /* 0x000fea00078e0a02 */
        /* <DEDUP_REMOVED lines=8> */
[----:B------:R-:W-:Y:S02]  /*f8e0*/  IMAD R0, R2, c[0x0][0x2d0], R0 ;  /* 0x0000b40002007a24 */ /* 0x000fe400078e0200 */
[----:B------:R-:W2:Y:S02]  /*f8f0*/  LDG.E R6, [R6.64] ;  /* 0x0000000606067981 */ /* 0x000ea4000c1e1900 */
[----:B------:R-:W-:Y:S04]  /*f900*/  IMAD.WIDE.U32 R4, R0, c[0x0][0x1a0], RZ ;  /* 0x0000680000047a25 */ /* 0x000fe800078e00ff */
[----:B--2---:R-:W-:Y:S01]  /*f910*/  IMAD.IADD R9, R8, 0x1, -R6 ;  /* 0x0000000108097824 */ /* 0x004fe200078e0a06 */
[----:B------:R-:W-:Y:S03]  /*f920*/  SHF.R.S32.HI R6, RZ, 0x1f, R0 ;  /* 0x0000001fff067819 */ /* 0x000fe60000011400 */
[C---:B------:R-:W-:Y:S01]  /*f930*/  IMAD.WIDE.U32 R2, R9.reuse, c[0x0][0x180], RZ ;  /* 0x0000600009027a25 */ /* 0x040fe200078e00ff */
[----:B------:R-:W-:Y:S03]  /*f940*/  SHF.R.S32.HI R10, RZ, 0x1f, R9 ;  /* 0x0000001fff0a7819 */ /* 0x000fe60000011409 */
[----:B------:R-:W-:Y:S02]  /*f950*/  IMAD R7, R6, c[0x0][0x1a0], RZ ;  /* 0x0000680006077a24 */ /* 0x000fe400078e02ff */
[----:B------:R-:W-:Y:S02]  /*f960*/  IMAD R8, R10, c[0x0][0x180], RZ ;  /* 0x000060000a087a24 */ /* 0x000fe400078e02ff */
[----:B------:R-:W-:Y:S02]  /*f970*/  IMAD R7, R0, c[0x0][0x1a4], R7 ;  /* 0x0000690000077a24 */ /* 0x000fe400078e0207 */
[----:B------:R-:W-:Y:S02]  /*f980*/  IMAD R8, R9, c[0x0][0x184], R8 ;  /* 0x0000610009087a24 */ /* 0x000fe400078e0208 */
[----:B------:R-:W-:Y:S02]  /*f990*/  IMAD.IADD R5, R5, 0x1, R7 ;  /* 0x0000000105057824 */ /* 0x000fe400078e0207 */
[----:B------:R-:W-:Y:S01]  /*f9a0*/  IMAD R7, R10, c[0x0][0x188], RZ ;  /* 0x000062000a077a24 */ /* 0x000fe200078e02ff */
[----:B------:R-:W-:Y:S01]  /*f9b0*/  IADD3 R3, R3, R8, RZ ;  /* 0x0000000803037210 */ /* 0x000fe20007ffe0ff */
[----:B------:R-:W-:Y:S02]  /*f9c0*/  IMAD R6, R6, c[0x0][0x198], RZ ;  /* 0x0000660006067a24 */ /* 0x000fe400078e02ff */
[C---:B------:R-:W-:Y:S04]  /*f9d0*/  IMAD.WIDE.U32 R4, R9.reuse, c[0x0][0x188], R4 ;  /* 0x0000620009047a25 */ /* 0x040fe800078e0004 */
[----:B------:R-:W-:Y:S01]  /*f9e0*/  IMAD.WIDE.U32 R2, R0, c[0x0][0x198], R2 ;  /* 0x0000660000027a25 */ /* 0x000fe200078e0002 */
[----:B------:R-:W-:Y:S03]  /*f9f0*/  LEA R95, P1, R4, R95, 0x1 ;  /* 0x0000005f045f7211 */ /* 0x000fe600078208ff */
[----:B------:R-:W-:Y:S01]  /*fa00*/  IMAD R7, R9, c[0x0][0x18c], R7 ;  /* 0x0000630009077a24 */ /* 0x000fe200078e0207 */
[----:B------:R-:W-:Y:S01]  /*fa10*/  LEA R84, P0, R2, R84, 0x1 ;  /* 0x0000005402547211 */ /* 0x000fe200078008ff */
[----:B------:R-:W-:Y:S02]  /*fa20*/  IMAD R0, R0, c[0x0][0x19c], R6 ;  /* 0x0000670000007a24 */ /* 0x000fe400078e0206 */
[----:B------:R-:W-:Y:S02]  /*fa30*/  IMAD.IADD R5, R5, 0x1, R7 ;  /* 0x0000000105057824 */ /* 0x000fe400078e0207 */
[----:B------:R-:W-:Y:S03]  /*fa40*/  IMAD.IADD R0, R3, 0x1, R0 ;  /* 0x0000000103007824 */ /* 0x000fe600078e0200 */
[----:B------:R-:W-:Y:S02]  /*fa50*/  LEA.HI.X R94, R4, R94, R5, 0x1, P1 ;  /* 0x0000005e045e7211 */ /* 0x000fe400008f0c05 */
[----:B------:R-:W-:Y:S01]  /*fa60*/  LEA.HI.X R85, R2, R85, R0, 0x1, P0 ;  /* 0x0000005502557211 */ /* 0x000fe200000f0c00 */
[----:B------:R-:W-:-:S05]  /*fa70*/  BRA `(.L_x_2813) ;  /* 0x000000c000007947 */ /* 0x000fca0003800000 */
.L_x_2812:
[----:B------:R-:W-:Y:S01]  /*fa80*/  MOV R5, R94 ;  /* 0x0000005e00057202 */ /* 0x000fe20000000f00 */
[----:B------:R-:W-:Y:S01]  /*fa90*/  IMAD.MOV.U32 R6, RZ, RZ, c[0x0][0x1a0] ;  /* 0x00006800ff067624 */ /* 0x000fe200078e00ff */
[----:B------:R-:W-:Y:S01]  /*faa0*/  MOV R3, R85 ;  /* 0x0000005500037202 */ /* 0x000fe20000000f00 */
[----:B------:R-:W-:Y:S02]  /*fab0*/  IMAD.MOV.U32 R0, RZ, RZ, c[0x0][0x198] ;  /* 0x00006600ff007624 */ /* 0x000fe400078e00ff */
[----:B------:R-:W-:Y:S01]  /*fac0*/  IMAD.MOV.U32 R4, RZ, RZ, R95 ;  /* 0x000000ffff047224 */ /* 0x000fe200078e005f */
[----:B------:R-:W-:Y:S01]  /*fad0*/  LEA R6, -R6, RZ, 0x8 ;  /* 0x000000ff06067211 */ /* 0x000fe200078e41ff */
[----:B------:R-:W-:Y:S02]  /*fae0*/  IMAD.U32 R0, R0, -0x100, RZ ;  /* 0xffffff0000007824 */ /* 0x000fe400078e00ff */
[----:B------:R-:W-:Y:S01]  /*faf0*/  IMAD.MOV.U32 R2, RZ, RZ, R84 ;  /* 0x000000ffff027224 */ /* 0x000fe200078e0054 */
[----:B------:R-:W-:Y:S04]  /*fb00*/  LEA R95, P1, R6, R4, 0x1 ;  /* 0x00000004065f7211 */ /* 0x000fe800078208ff */
[----:B------:R-:W-:Y:S02]  /*fb10*/  LEA R84, P0, R0, R2, 0x1 ;  /* 0x0000000200547211 */ /* 0x000fe400078008ff */
[----:B------:R-:W-:Y:S02]  /*fb20*/  LEA.HI.X.SX32 R94, R6, R5, 0x1, P1 ;  /* 0x00000005065e7211 */ /* 0x000fe400008f0eff */
[----:B------:R-:W-:Y:S02]  /*fb30*/  LEA.HI.X.SX32 R85, R0, R3, 0x1, P0 ;  /* 0x0000000300557211 */ /* 0x000fe400000f0eff */
.L_x_2813:
[----:B------:R-:W-:Y:S04]  /*fb40*/  IADD3 R20, R20, -0x1, RZ ;  /* 0xffffffff14147810 */ /* 0x000fe80007ffe0ff */
[----:B------:R-:W-:Y:S11]  /*fb50*/  ISETP.GT.AND P0, PT, R20, R135, PT ;  /* 0x000000871400720c */ /* 0x000ff60003f04270 */
[----:B------:R-:W-:Y:S02]  /*fb60*/  @!UPT UIADD3 URZ, URZ, URZ, URZ ;  /* 0x0000003f3f3ff290 */ /* 0x000fe4000fffe03f */
[----:B------:R-:W-:-:S05]  /*fb70*/  @P0 BRA `(.L_x_2814) ;  /* 0xffff332000000947 */ /* 0x000fca000383ffff */
.L_x_2712:
[----:B-1----:R1:W5:Y:S04]  /*fb80*/  LDL R249, [R1+0x30] ;  /* 0x0000300001f97983 */ /* 0x0023680000100800 */
[----:B------:R-:W-:Y:S01]  /*fb90*/  BAR.SYNC.DEFER_BLOCKING 0x0 ;  /* 0x0000000000007b1d */ /* 0x000fe20000010000 */
[----:B------:R-:W-:Y:S01]  /*fba0*/  ISETP.NE.AND P0, PT, RZ, c[0x0][0x230], PT ;  /* 0x00008c00ff007a0c */ /* 0x000fe20003f05270 */
[----:B------:R-:W-:Y:S01]  /*fbb0*/  IMAD.MOV.U32 R9, RZ, RZ, c[0x0][0x190] ;  /* 0x00006400ff097624 */ /* 0x000fe200078e00ff */
[----:B------:R-:W-:Y:S01]  /*fbc0*/  SHF.L.U32 R239, R239, 0x1, RZ ;  /* 0x00000001efef7819 */ /* 0x000fe200000006ff */
[----:B------:R-:W-:Y:S02]  /*fbd0*/  IMAD.MOV.U32 R8, RZ, RZ, 0x4 ;  /* 0x00000004ff087424 */ /* 0x000fe400078e00ff */
[----:B------:R-:W-:Y:S01]  /*fbe0*/  BSSY B2, `(.L_x_2815) ;  /* 0x00002da000027945 */ /* 0x000fe20003800000 */
[----:B------:R-:W-:-:S02]  /*fbf0*/  IMAD.SHL.U32 R7, R9, 0x10, RZ ;  /* 0x0000001009077824 */ /* 0x000fc400078e00ff */
[----:B------:R-:W-:-:S05]  /*fc00*/  SHF.L.U64.HI R8, R9, R8, c[0x0][0x194] ;  /* 0x0000650009087619 */ /* 0x000fca0000010208 */
[----:B------:R-:W-:Y:S05]  /*fc10*/  @!P0 BRA `(.L_x_2816) ;  /* 0x00002b4000008947 */ /* 0x000fea0003800000 */
[----:B------:R-:W-:Y:S01]  /*fc20*/  ISETP.NE.U32.AND P0, PT, RZ, c[0x0][0x250], PT ;  /* 0x00009400ff007a0c */ /* 0x000fe20003f05070 */
[----:B------:R-:W-:-:S03]  /*fc30*/  IMAD.MOV.U32 R0, RZ, RZ, RZ ;  /* 0x000000ffff007224 */ /* 0x000fc600078e00ff */
[----:B------:R-:W-:-:S13]  /*fc40*/  ISETP.NE.AND.EX P0, PT, RZ, c[0x0][0x254], PT, P0 ;  /* 0x00009500ff007a0c */ /* 0x000fda0003f05300 */
[----:B------:R-:W3:Y:S01]  /*fc50*/  @P0 LDG.E R0, [R218.64] ;  /* 0x00000006da000981 */ /* 0x000ee2000c1e1900 */
[----:B------:R-:W-:Y:S01]  /*fc60*/  IMAD.MOV.U32 R3, RZ, RZ, c[0x0][0x194] ;  /* 0x00006500ff037624 */ /* 0x000fe200078e00ff */
[----:B------:R-:W-:Y:S01]  /*fc70*/  IADD3 R7, P1, R7, R180, RZ ;  /* 0x000000b407077210 */ /* 0x000fe20007f3e0ff */
[----:B------:R-:W-:Y:S01]  /*fc80*/  IMAD.MOV.U32 R182, RZ, RZ, R180 ;  /* 0x000000ffffb67224 */ /* 0x000fe200078e00b4 */
[----:B------:R-:W-:Y:S01]  /*fc90*/  ULDC.U8 UR4, c[0x0][0x313] ;  /* 0x0000c4c000047ab9 */ /* 0x000fe20000000000 */
[----:B------:R-:W-:Y:S01]  /*fca0*/  IMAD R10, R3, 0x30, RZ ;  /* 0x00000030030a7824 */ /* 0x000fe200078e02ff */
[----:B------:R-:W-:Y:S01]  /*fcb0*/  LEA R2, P2, R180, c[0x0][0x160], 0x1 ;  /* 0x00005800b4027a11 */ /* 0x000fe200078408ff */
[----:B------:R-:W-:-:S04]  /*fcc0*/  IMAD.WIDE.U32 R4, R9, 0x30, R182 ;  /* 0x0000003009047825 */ /* 0x000fc800078e00b6 */
[----:B------:R-:W-:Y:S01]  /*fcd0*/  IMAD.X R8, R8, 0x1, R183, P1 ;  /* 0x0000000108087824 */ /* 0x000fe200008e06b7 */
[----:B------:R-:W-:Y:S01]  /*fce0*/  LEA R28, P1, R7, c[0x0][0x160], 0x1 ;  /* 0x00005800071c7a11 */ /* 0x000fe200078208ff */
[----:B------:R-:W-:Y:S02]  /*fcf0*/  IMAD.SHL.U32 R30, R134, 0x10, RZ ;  /* 0x00000010861e7824 */ /* 0x000fe400078e00ff */
[----:B-----5:R-:W-:Y:S01]  /*fd00*/  IMAD.IADD R33, R249, 0x1, -R248 ;  /* 0x00000001f9217824 */ /* 0x020fe200078e0af8 */
[----:B------:R-:W-:Y:S02]  /*fd10*/  LEA.HI.X R29, R7, c[0x0][0x164], R8, 0x1, P1 ;  /* 0x00005900071d7a11 */ /* 0x000fe400008f0c08 */
[----:B---3--:R-:W-:Y:S02]  /*fd20*/  IADD3 R6, R0, R151, R248 ;  /* 0x0000009700067210 */ /* 0x008fe40007ffe0f8 */
[----:B------:R-:W-:-:S03]  /*fd30*/  LEA R0, P0, R9, R180, 0x5 ;  /* 0x000000b409007211 */ /* 0x000fc600078028ff */
[----:B------:R-:W-:Y:S01]  /*fd40*/  IMAD R6, R134, R6, RZ ;  /* 0x0000000686067224 */ /* 0x000fe200078e02ff */
[----:B------:R-:W-:Y:S02]  /*fd50*/  LEA.HI.X R9, R9, R183, R3, 0x5, P0 ;  /* 0x000000b709097211 */ /* 0x000fe400000f2c03 */
[----:B------:R-:W-:Y:S02]  /*fd60*/  LEA R36, P0, R0, c[0x0][0x160], 0x1 ;  /* 0x0000580000247a11 */ /* 0x000fe400078008ff */
[----:B------:R-:W-:Y:S02]  /*fd70*/  LEA.HI.X R3, R180, c[0x0][0x164], R183, 0x1, P2 ;  /* 0x00005900b4037a11 */ /* 0x000fe400010f0cb7 */
[----:B------:R-:W-:Y:S01]  /*fd80*/  LEA.HI.X R37, R0, c[0x0][0x164], R9, 0x1, P0 ;  /* 0x0000590000257a11 */ /* 0x000fe200000f0c09 */
[----:B------:R-:W-:Y:S01]  /*fd90*/  IMAD.IADD R0, R5, 0x1, R10 ;  /* 0x0000000105007824 */ /* 0x000fe200078e020a */
[----:B------:R-:W-:Y:S02]  /*fda0*/  LEA R38, P0, R4, c[0x0][0x160], 0x1 ;  /* 0x0000580004267a11 */ /* 0x000fe400078008ff */
[----:B------:R-:W-:-:S02]  /*fdb0*/  IADD3 R21, P2, R196, R6, RZ ;  /* 0x00000006c4157210 */ /* 0x000fc40007f5e0ff */
[----:B------:R-:W-:Y:S02]  /*fdc0*/  LEA.HI.X R39, R4, c[0x0][0x164], R0, 0x1, P0 ;  /* 0x0000590004277a11 */ /* 0x000fe400000f0c00 */
[----:B------:R-:W-:Y:S02]  /*fdd0*/  ISETP.NE.AND P0, PT, RZ, UR4, PT ;  /* 0x00000004ff007c0c */ /* 0x000fe4000bf05270 */
[----:B------:R-:W-:Y:S02]  /*fde0*/  IADD3 R35, P1, R199, R6, RZ ;  /* 0x00000006c7237210 */ /* 0x000fe40007f3e0ff */
[----:B------:R-:W-:-:S05]  /*fdf0*/  SHF.R.S32.HI R6, RZ, 0x1f, R6 ;  /* 0x0000001fff067819 */ /* 0x000fca0000011406 */
[--C-:B------:R-:W-:Y:S02]  /*fe00*/  IMAD.X R22, R200, 0x1, R6.reuse, P2 ;  /* 0x00000001c8167824 */ /* 0x100fe400010e0606 */
[----:B------:R-:W-:Y:S02]  /*fe10*/  IMAD.X R34, R201, 0x1, R6, P1 ;  /* 0x00000001c9227824 */ /* 0x000fe400008e0606 */
[----:B------:R-:W-:Y:S05]  /*fe20*/  @!P0 BRA `(.L_x_2817) ;  /* 0x00000f8000008947 */ /* 0x000fea0003800000 */
[----:B------:R-:W-:Y:S01]  /*fe30*/  ISETP.GE.AND P0, PT, R102, R33, PT ;  /* 0x000000216600720c */ /* 0x000fe20003f06270 */
[----:B------:R-:W-:Y:S03]  /*fe40*/  BSSY B1, `(.L_x_2818) ;  /* 0x0000039000017945 */ /* 0x000fe60003800000 */
[----:B------:R-:W-:-:S13]  /*fe50*/  ISETP.LT.OR P0, PT, R217, -0x7, P0 ;  /* 0xfffffff9d900780c */ /* 0x000fda0000701670 */
[----:B------:R-:W-:Y:S05]  /*fe60*/  @P0 BRA `(.L_x_2819) ;  /* 0x0000036000000947 */ /* 0x000fea0003800000 */
[----:B------:R3:W5:Y:S01]  /*fe70*/  LDG.E.128 R4, [R2.64] ;  /* 0x0000000602047981 */ /* 0x000762000c1e1d00 */
[----:B------:R-:W-:Y:S01]  /*fe80*/  ISETP.GE.AND P0, PT, R16, c[0x0][0x230], PT ;  /* 0x00008c0010007a0c */ /* 0x000fe20003f06270 */
[----:B------:R-:W-:-:S12]  /*fe90*/  BSSY B0, `(.L_x_2820) ;  /* 0x0000032000007945 */ /* 0x000fd80003800000 */
[----:B------:R-:W-:Y:S05]  /*fea0*/  @P0 BRA `(.L_x_2821) ;  /* 0x0000030000000947 */ /* 0x000fea0003800000 */
[C---:B------:R-:W-:Y:S02]  /*feb0*/  SHF.L.U32 R8, R21.reuse, 0x1, RZ ;  /* 0x0000000115087819 */ /* 0x040fe400000006ff */
[----:B------:R-:W-:Y:S02]  /*fec0*/  SHF.L.U64.HI R0, R21, 0x1, R22 ;  /* 0x0000000115007819 */ /* 0x000fe40000010216 */
[C---:B---3--:R-:W-:Y:S02]  /*fed0*/  IADD3 R2, P0, R8.reuse, c[0x0][0x2b0], RZ ;  /* 0x0000ac0008027a10 */ /* 0x048fe40007f1e0ff */
[----:B------:R-:W-:Y:S02]  /*fee0*/  IADD3 R8, P1, R8, c[0x0][0x2a8], RZ ;  /* 0x0000aa0008087a10 */ /* 0x000fe40007f3e0ff */
[C---:B------:R-:W-:Y:S02]  /*fef0*/  IADD3.X R3, R0.reuse, c[0x0][0x2b4], RZ, P0, !PT ;  /* 0x0000ad0000037a10 */ /* 0x040fe400007fe4ff */
[----:B------:R-:W-:-:S03]  /*ff00*/  IADD3.X R9, R0, c[0x0][0x2ac], RZ, P1, !PT ;  /* 0x0000ab0000097a10 */ /* 0x000fc60000ffe4ff */
[----:B------:R3:W4:Y:S04]  /*ff10*/  LDG.E.64 R10, [R2.64] ;  /* 0x00000006020a7981 */ /* 0x000728000c1e1b00 */
[----:B--2---:R4:W2:Y:S01]  /*ff20*/  LDG.E.64 R14, [R8.64] ;  /* 0x00000006080e7981 */ /* 0x0048a2000c1e1b00 */
[----:B-----5:R-:W-:Y:S02]  /*ff30*/  MOV R0, R7 ;  /* 0x0000000700007202 */ /* 0x020fe40000000f00 */
[----:B------:R-:W-:Y:S02]  /*ff40*/  MOV R7, R4 ;  /* 0x0000000400077202 */ /* 0x000fe40000000f00 */
[----:B---3--:R-:W-:Y:S01]  /*ff50*/  MOV R3, R5 ;  /* 0x0000000500037202 */ /* 0x008fe20000000f00 */
[--C-:B------:R-:W-:Y:S01]  /*ff60*/  HADD2.F32 R2, -RZ, R0.reuse.H0_H0 ;  /* 0x20000000ff027230 */ /* 0x100fe20000004100 */
[----:B------:R-:W-:Y:S01]  /*ff70*/  MOV R5, R6 ;  /* 0x0000000600057202 */ /* 0x000fe20000000f00 */
[----:B------:R-:W-:-:S02]  /*ff80*/  HADD2.F32 R0, -RZ, R0.H1_H1 ;  /* 0x30000000ff007230 */ /* 0x000fc40000004100 */
[--C-:B------:R-:W-:Y:S02]  /*ff90*/  HADD2.F32 R4, -RZ, R3.reuse.H0_H0 ;  /* 0x20000003ff047230 */ /* 0x100fe40000004100 */
[----:B------:R-:W-:Y:S02]  /*ffa0*/  HADD2.F32 R3, -RZ, R3.H1_H1 ;  /* 0x30000003ff037230 */ /* 0x000fe40000004100 */
[----:B----4-:R-:W-:Y:S02]  /*ffb0*/  HADD2.F32 R9, -RZ, R10.H1_H1 ;  /* 0x3000000aff097230 */ /* 0x010fe40000004100 */
[----:B------:R-:W-:Y:S02]  /*ffc0*/  HADD2.F32 R6, -RZ, R11.H1_H1 ;  /* 0x3000000bff067230 */ /* 0x000fe40000004100 */
[--C-:B--2---:R-:W-:Y:S01]  /*ffd0*/  HADD2.F32 R18, -RZ, R14.reuse.H1_H1 ;  /* 0x3000000eff127230 */ /* 0x104fe20000004100 */
[-C--:B------:R-:W-:Y:S01]  /*ffe0*/  FMUL.FTZ R12, R3, R9.reuse ;  /* 0x00000009030c7220 */ /* 0x080fe20000410000 */
[--C-:B------:R-:W-:Y:S01]  /*fff0*/  HADD2.F32 R20, -RZ, R15.reuse.H1_H1 ;  /* 0x3000000fff147230 */ /* 0x100fe20000004100 */
[-C--:B------:R-:W-:Y:S01]  /*10000*/  FMUL.FTZ R8, R0, R6.reuse ;  /* 0x0000000600087220 */ /* 0x080fe20000410000 */
[----:B------:R-:W-:Y:S01]  /*10010*/  HADD2.F32 R14, -RZ, R14.H0_H0 ;  /* 0x2000000eff0e7230 */ /* 0x000fe20000004100 */
[----:B------:R-:W-:Y:S01]  /*10020*/  FMUL.FTZ R9, R4, R9 ;  /* 0x0000000904097220 */ /* 0x000fe20000410000 */
[----:B------:R-:W-:Y:S01]  /*10030*/  HADD2.F32 R15, -RZ, R15.H0_H0 ;  /* 0x2000000fff0f7230 */ /* 0x000fe20000004100 */
[----:B------:R-:W-:-:S02]  /*10040*/  FMUL.FTZ R6, R2, R6 ;  /* 0x0000000602067220 */ /* 0x000fc40000410000 */
[-C--:B------:R-:W-:Y:S01]  /*10050*/  FFMA.FTZ R19, R4, R18.reuse, -R12 ;  /* 0x0000001204137223 */ /* 0x080fe2000001080c */
[--C-:B------:R-:W-:Y:S01]  /*10060*/  HADD2.F32 R4, -RZ, R7.reuse.H0_H0 ;  /* 0x20000007ff047230 */ /* 0x100fe20000004100 */
[----:B------:R-:W-:Y:S01]  /*10070*/  FFMA.FTZ R18, R3, R18, R9 ;  /* 0x0000001203127223 */ /* 0x000fe20000010009 */
[----:B------:R-:W-:Y:S01]  /*10080*/  HADD2.F32 R3, -RZ, R7.H1_H1 ;  /* 0x30000007ff037230 */ /* 0x000fe20000004100 */
[-C--:B------:R-:W-:Y:S01]  /*10090*/  FFMA.FTZ R12, R0, R20.reuse, R6 ;  /* 0x00000014000c7223 */ /* 0x080fe20000010006 */
[----:B------:R-:W-:Y:S01]  /*100a0*/  HADD2.F32 R6, -RZ, R10.H0_H0 ;  /* 0x2000000aff067230 */ /* 0x000fe20000004100 */
[----:B------:R-:W-:Y:S01]  /*100b0*/  FFMA.FTZ R13, R2, R20, -R8 ;  /* 0x00000014020d7223 */ /* 0x000fe20000010808 */
[----:B------:R-:W-:Y:S02]  /*100c0*/  HADD2.F32 R8, -RZ, R11.H0_H0 ;  /* 0x2000000bff087230 */ /* 0x000fe40000004100 */
[--C-:B------:R-:W-:Y:S01]  /*100d0*/  HADD2.F32 R0, -RZ, R5.reuse.H1_H1 ;  /* 0x30000005ff007230 */ /* 0x100fe20000004100 */
[-C--:B------:R-:W-:Y:S01]  /*100e0*/  FMUL.FTZ R7, R3, R6.reuse ;  /* 0x0000000603077220 */ /* 0x080fe20000410000 */
[----:B------:R-:W-:Y:S01]  /*100f0*/  HADD2.F32 R2, -RZ, R5.H0_H0 ;  /* 0x20000005ff027230 */ /* 0x000fe20000004100 */
[----:B------:R-:W-:-:S02]  /*10100*/  FMUL.FTZ R6, R4, R6 ;  /* 0x0000000604067220 */ /* 0x000fc40000410000 */
[-C--:B------:R-:W-:Y:S02]  /*10110*/  FMUL.FTZ R5, R0, R8.reuse ;  /* 0x0000000800057220 */ /* 0x080fe40000410000 */
[----:B------:R-:W-:Y:S02]  /*10120*/  FMUL.FTZ R8, R2, R8 ;  /* 0x0000000802087220 */ /* 0x000fe40000410000 */
[-C--:B------:R-:W-:Y:S01]  /*10130*/  FFMA.FTZ R9, R4, R14.reuse, -R7 ;  /* 0x0000000e04097223 */ /* 0x080fe20000010807 */
[----:B------:R-:W-:Y:S01]  /*10140*/  F2FP.PACK_AB R7, R12, R13 ;  /* 0x0000000d0c07723e */ /* 0x000fe200000000ff */
[----:B------:R-:W-:Y:S02]  /*10150*/  FFMA.FTZ R4, R3, R14, R6 ;  /* 0x0000000e03047223 */ /* 0x000fe40000010006 */
[----:B------:R-:W-:Y:S01]  /*10160*/  FFMA.FTZ R2, R2, R15, -R5 ;  /* 0x0000000f02027223 */ /* 0x000fe20000010805 */
[----:B------:R-:W-:Y:S01]  /*10170*/  F2FP.PACK_AB R5, R18, R19 ;  /* 0x000000131205723e */ /* 0x000fe200000000ff */
[----:B------:R-:W-:Y:S01]  /*10180*/  FFMA.FTZ R6, R0, R15, R8 ;  /* 0x0000000f00067223 */ /* 0x000fe20000010008 */
[----:B------:R-:W-:-:S04]  /*10190*/  F2FP.PACK_AB R4, R4, R9 ;  /* 0x000000090404723e */ /* 0x000fc800000000ff */
[----:B------:R-:W-:Y:S02]  /*101a0*/  F2FP.PACK_AB R6, R6, R2 ;  /* 0x000000020606723e */ /* 0x000fe400000000ff */
.L_x_2821:
[----:B------:R-:W-:Y:S05]  /*101b0*/  BSYNC B0 ;  /* 0x0000000000007941 */ /* 0x000fea0003800000 */
.L_x_2820:
[----:B-----5:R4:W-:Y:S02]  /*101c0*/  STS.128 [R239], R4 ;  /* 0x00000004ef007388 */ /* 0x0209e40000000c00 */
.L_x_2819:
[----:B------:R-:W-:Y:S05]  /*101d0*/  BSYNC B1 ;  /* 0x0000000000017941 */ /* 0x000fea0003800000 */
.L_x_2818:
[----:B------:R-:W-:Y:S01]  /*101e0*/  IADD3 R31, R102, 0x10, RZ ;  /* 0x00000010661f7810 */ /* 0x000fe20007ffe0ff */
[----:B------:R-:W-:Y:S03]  /*101f0*/  BSSY B1, `(.L_x_2822) ;  /* 0x000003c000017945 */ /* 0x000fe60003800000 */
[----:B------:R-:W-:-:S04]  /*10200*/  ISETP.GE.AND P0, PT, R31, R33, PT ;  /* 0x000000211f00720c */ /* 0x000fc80003f06270 */
[----:B------:R-:W-:-:S13]  /*10210*/  ISETP.LT.OR P0, PT, R217, -0x87, P0 ;  /* 0xffffff79d900780c */ /* 0x000fda0000701670 */
[----:B------:R-:W-:Y:S05]  /*10220*/  @P0 BRA `(.L_x_2823) ;  /* 0x0000038000000947 */ /* 0x000fea0003800000 */
[----:B----4-:R4:W5:Y:S01]  /*10230*/  LDG.E.128 R4, [R28.64] ;  /* 0x000000061c047981 */ /* 0x010962000c1e1d00 */
[----:B------:R-:W-:Y:S01]  /*10240*/  ISETP.GE.AND P0, PT, R16, c[0x0][0x230], PT ;  /* 0x00008c0010007a0c */ /* 0x000fe20003f06270 */
[----:B------:R-:W-:-:S12]  /*10250*/  BSSY B0, `(.L_x_2824) ;  /* 0x0000034000007945 */ /* 0x000fd80003800000 */
[----:B------:R-:W-:Y:S05]  /*10260*/  @P0 BRA `(.L_x_2825) ;  /* 0x0000032000000947 */ /* 0x000fea0003800000 */
[----:B------:R-:W-:-:S04]  /*10270*/  IADD3 R0, P0, R30, R21, RZ ;  /* 0x000000151e007210 */ /* 0x000fc80007f1e0ff */
[----:B---3--:R-:W-:Y:S02]  /*10280*/  LEA.HI.X.SX32 R2, R30, R22, 0x1, P0 ;  /* 0x000000161e027211 */ /* 0x008fe400000f0eff */
[C---:B------:R-:W-:Y:S02]  /*10290*/  SHF.L.U32 R8, R0.reuse, 0x1, RZ ;  /* 0x0000000100087819 */ /* 0x040fe400000006ff */
[----:B------:R-:W-:Y:S02]  /*102a0*/  SHF.L.U64.HI R0, R0, 0x1, R2 ;  /* 0x0000000100007819 */ /* 0x000fe40000010202 */
[C---:B------:R-:W-:Y:S02]  /*102b0*/  IADD3 R2, P0, R8.reuse, c[0x0][0x2b0], RZ ;  /* 0x0000ac0008027a10 */ /* 0x040fe40007f1e0ff */
[----:B------:R-:W-:Y:S02]  /*102c0*/  IADD3 R8, P1, R8, c[0x0][0x2a8], RZ ;  /* 0x0000aa0008087a10 */ /* 0x000fe40007f3e0ff */
[----:B------:R-:W-:-:S02]  /*102d0*/  IADD3.X R3, R0, c[0x0][0x2b4], RZ, P0, !PT ;  /* 0x0000ad0000037a10 */ /* 0x000fc400007fe4ff */
[----:B------:R-:W-:-:S03]  /*102e0*/  IADD3.X R9, R0, c[0x0][0x2ac], RZ, P1, !PT ;  /* 0x0000ab0000097a10 */ /* 0x000fc60000ffe4ff */
[----:B--2---:R3:W2:Y:S04]  /*102f0*/  LDG.E.64 R10, [R2.64] ;  /* 0x00000006020a7981 */ /* 0x0046a8000c1e1b00 */
[----:B----4-:R2:W4:Y:S01]  /*10300*/  LDG.E.64 R14, [R8.64] ;  /* 0x00000006080e7981 */ /* 0x010522000c1e1b00 */
        /* <DEDUP_REMOVED lines=8> */
[----:B--2---:R-:W-:Y:S02]  /*10390*/  HADD2.F32 R9, -RZ, R10.H1_H1 ;  /* 0x3000000aff097230 */ /* 0x004fe40000004100 */
[----:B------:R-:W-:Y:S02]  /*103a0*/  HADD2.F32 R6, -RZ, R11.H1_H1 ;  /* 0x3000000bff067230 */ /* 0x000fe40000004100 */
[--C-:B----4-:R-:W-:Y:S01]  /*103b0*/  HADD2.F32 R18, -RZ, R14.reuse.H1_H1 ;  /* 0x3000000eff127230 */ /* 0x110fe20000004100 */
        /* <DEDUP_REMOVED lines=29> */
.L_x_2825:
[----:B------:R-:W-:Y:S05]  /*10590*/  BSYNC B0 ;  /* 0x0000000000007941 */ /* 0x000fea0003800000 */
.L_x_2824:
[----:B-----5:R1:W-:Y:S02]  /*105a0*/  STS.128 [R239+0x800], R4 ;  /* 0x00080004ef007388 */ /* 0x0203e40000000c00 */
.L_x_2823:
[----:B------:R-:W-:Y:S05]  /*105b0*/  BSYNC B1 ;  /* 0x0000000000017941 */ /* 0x000fea0003800000 */
.L_x_2822:
[----:B------:R-:W-:Y:S01]  /*105c0*/  IADD3 R30, R102, 0x20, RZ ;  /* 0x00000020661e7810 */ /* 0x000fe20007ffe0ff */
[----:B------:R-:W-:Y:S03]  /*105d0*/  BSSY B1, `(.L_x_2826) ;  /* 0x000003d000017945 */ /* 0x000fe60003800000 */
[----:B------:R-:W-:-:S04]  /*105e0*/  ISETP.GE.AND P0, PT, R30, R33, PT ;  /* 0x000000211e00720c */ /* 0x000fc80003f06270 */
[----:B------:R-:W-:-:S13]  /*105f0*/  ISETP.LT.OR P0, PT, R217, -0x107, P0 ;  /* 0xfffffef9d900780c */ /* 0x000fda0000701670 */
[----:B------:R-:W-:Y:S05]  /*10600*/  @P0 BRA `(.L_x_2827) ;  /* 0x0000039000000947 */ /* 0x000fea0003800000 */
[----:B-1--4-:R1:W5:Y:S01]  /*10610*/  LDG.E.128 R4, [R36.64] ;  /* 0x0000000624047981 */ /* 0x012362000c1e1d00 */
[----:B------:R-:W-:Y:S01]  /*10620*/  ISETP.GE.AND P0, PT, R16, c[0x0][0x230], PT ;  /* 0x00008c0010007a0c */ /* 0x000fe20003f06270 */
[----:B------:R-:W-:-:S12]  /*10630*/  BSSY B0, `(.L_x_2828) ;  /* 0x0000035000007945 */ /* 0x000fd80003800000 */
[----:B------:R-:W-:Y:S05]  /*10640*/  @P0 BRA `(.L_x_2829) ;  /* 0x0000033000000947 */ /* 0x000fea0003800000 */
[----:B------:R-:W-:-:S04]  /*10650*/  SHF.L.U32 R0, R134, 0x5, RZ ;  /* 0x0000000586007819 */ /* 0x000fc800000006ff */
[----:B---3--:R-:W-:-:S04]  /*10660*/  IADD3 R2, P0, R0, R21, RZ ;  /* 0x0000001500027210 */ /* 0x008fc80007f1e0ff */
        /* <DEDUP_REMOVED lines=49> */
.L_x_2829:
[----:B------:R-:W-:Y:S05]  /*10980*/  BSYNC B0 ;  /* 0x0000000000007941 */ /* 0x000fea0003800000 */
.L_x_2828:
[----:B-----5:R4:W-:Y:S02]  /*10990*/  STS.128 [R239+0x1000], R4 ;  /* 0x00100004ef007388 */ /* 0x0209e40000000c00 */
.L_x_2827:
[----:B------:R-:W-:Y:S05]  /*109a0*/  BSYNC B1 ;  /* 0x0000000000017941 */ /* 0x000fea0003800000 */
.L_x_2826:
[----:B----4-:R-:W-:-:S04]  /*109b0*/  IADD3 R28, R102, 0x30, RZ ;  /* 0x00000030661c7810 */ /* 0x010fc80007ffe0ff */
[----:B------:R-:W-:-:S04]  /*109c0*/  ISETP.GE.AND P0, PT, R28, R33, PT ;  /* 0x000000211c00720c */ /* 0x000fc80003f06270 */
[----:B------:R-:W-:-:S13]  /*109d0*/  ISETP.LT.OR P0, PT, R217, -0x187, P0 ;  /* 0xfffffe79d900780c */ /* 0x000fda0000701670 */
[----:B------:R-:W-:Y:S05]  /*109e0*/  @P0 BRA `(.L_x_2830) ;  /* 0x00001f9000000947 */ /* 0x000fea0003800000 */
[----:B-1----:R1:W5:Y:S01]  /*109f0*/  LDG.E.128 R4, [R38.64] ;  /* 0x0000000626047981 */ /* 0x002362000c1e1d00 */
[----:B------:R-:W-:Y:S01]  /*10a00*/  ISETP.GE.AND P0, PT, R16, c[0x0][0x230], PT ;  /* 0x00008c0010007a0c */ /* 0x000fe20003f06270 */
[----:B------:R-:W-:-:S12]  /*10a10*/  BSSY B0, `(.L_x_2831) ;  /* 0x0000037000007945 */ /* 0x000fd80003800000 */
[----:B------:R-:W-:Y:S05]  /*10a20*/  @P0 BRA `(.L_x_2832) ;  /* 0x0000035000000947 */ /* 0x000fea0003800000 */
[----:B------:R-:W-:-:S05]  /*10a30*/  IMAD R0, R134, 0x30, RZ ;  /* 0x0000003086007824 */ /* 0x000fca00078e02ff */
        /* <DEDUP_REMOVED lines=44> */
[----:B------:R-:W-:Y:S01]  /*10d00*/  FFMA.FTZ R3, R3, R14, R6 ;  /* 0x0000000e03037223 */ /* 0x000fe20000010006 */
[----:B------:R-:W-:Y:S01]  /*10d10*/  F2FP.PACK_AB R7, R10, R11 ;  /* 0x0000000b0a07723e */ /* 0x000fe200000000ff */
[-C--:B------:R-:W-:Y:S02]  /*10d20*/  FFMA.FTZ R5, R2, R15.reuse, -R5 ;  /* 0x0000000f02057223 */ /* 0x080fe40000010805 */
[----:B------:R-:W-:Y:S01]  /*10d30*/  FFMA.FTZ R6, R0, R15, R8 ;  /* 0x0000000f00067223 */ /* 0x000fe20000010008 */
[----:B------:R-:W-:-:S04]  /*10d40*/  F2FP.PACK_AB R0, R3, R9 ;  /* 0x000000090300723e */ /* 0x000fc800000000ff */
[----:B------:R-:W-:Y:S02]  /*10d50*/  F2FP.PACK_AB R6, R6, R5 ;  /* 0x000000050606723e */ /* 0x000fe400000000ff */
[----:B------:R-:W-:Y:S02]  /*10d60*/  MOV R5, R4 ;  /* 0x0000000400057202 */ /* 0x000fe40000000f00 */
[----:B------:R-:W-:Y:S02]  /*10d70*/  MOV R4, R0 ;  /* 0x0000000000047202 */ /* 0x000fe40000000f00 */
.L_x_2832:
[----:B------:R-:W-:Y:S05]  /*10d80*/  BSYNC B0 ;  /* 0x0000000000007941 */ /* 0x000fea0003800000 */
.L_x_2831:
[----:B-----5:R4:W-:Y:S01]  /*10d90*/  STS.128 [R239+0x1800], R4 ;  /* 0x00180004ef007388 */ /* 0x0209e20000000c00 */
[----:B------:R-:W-:Y:S05]  /*10da0*/  BRA `(.L_x_2830) ;  /* 0x00001bd000007947 */ /* 0x000fea0003800000 */
.L_x_2817:
        /* <DEDUP_REMOVED lines=19> */
[----:B------:R-:W-:-:S04]  /*10ee0*/  LEA R12, P1, R10, c[0x0][0x2b0], 0x1 ;  /* 0x0000ac000a0c7a11 */ /* 0x000fc800078208ff */
[----:B------:R-:W-:Y:S02]  /*10ef0*/  LEA.HI.X R13, R10, c[0x0][0x2b4], R0, 0x1, P1 ;  /* 0x0000ad000a0d7a11 */ /* 0x000fe400008f0c00 */
[----:B------:R-:W4:Y:S01]  /*10f00*/  LDG.E.128 R8, [R8.64] ;  /* 0x0000000608087981 */ /* 0x000f22000c1e1d00 */
[----:B------:R-:W-:-:S03]  /*10f10*/  IADD3 R0, P1, R14, R35, RZ ;  /* 0x000000230e007210 */ /* 0x000fc60007f3e0ff */
[----:B--2---:R1:W2:Y:S01]  /*10f20*/  LDG.E.128 R20, [R12.64] ;  /* 0x000000060c147981 */ /* 0x0042a2000c1e1d00 */
[----:B------:R-:W-:Y:S02]  /*10f30*/  LEA.HI.X.SX32 R14, R14, R34, 0x1, P1 ;  /* 0x000000220e0e7211 */ /* 0x000fe400008f0eff */
[----:B---3--:R-:W-:-:S04]  /*10f40*/  LEA R2, P1, R0, c[0x0][0x2a8], 0x1 ;  /* 0x0000aa0000027a11 */ /* 0x008fc800078208ff */
[----:B------:R-:W-:-:S05]  /*10f50*/  LEA.HI.X R3, R0, c[0x0][0x2ac], R14, 0x1, P1 ;  /* 0x0000ab0000037a11 */ /* 0x000fca00008f0c0e */
[----:B------:R3:W3:Y:S01]  /*10f60*/  LDG.E.128 R24, [R2.64] ;  /* 0x0000000602187981 */ /* 0x0006e2000c1e1d00 */
[----:B-----5:R-:W-:Y:S02]  /*10f70*/  MOV R14, R5 ;  /* 0x00000005000e7202 */ /* 0x020fe40000000f00 */
[----:B------:R-:W-:Y:S02]  /*10f80*/  MOV R15, R7 ;  /* 0x00000007000f7202 */ /* 0x000fe40000000f00 */
[----:B-1----:R-:W-:Y:S02]  /*10f90*/  MOV R13, R6 ;  /* 0x00000006000d7202 */ /* 0x002fe40000000f00 */
[----:B------:R-:W-:Y:S02]  /*10fa0*/  MOV R12, R4 ;  /* 0x00000004000c7202 */ /* 0x000fe40000000f00 */
[----:B----4-:R-:W-:Y:S02]  /*10fb0*/  MOV R18, R9 ;  /* 0x0000000900127202 */ /* 0x010fe40000000f00 */
[----:B------:R-:W-:Y:S01]  /*10fc0*/  MOV R19, R8 ;  /* 0x0000000800137202 */ /* 0x000fe20000000f00 */
[----:B--2---:R-:W-:Y:S01]  /*10fd0*/  HADD2.F32 R7, -RZ, R20.H1_H1 ;  /* 0x30000014ff077230 */ /* 0x004fe20000004100 */
[----:B------:R-:W-:Y:S01]  /*10fe0*/  MOV R31, R11 ;  /* 0x0000000b001f7202 */ /* 0x000fe20000000f00 */
[--C-:B------:R-:W-:Y:S01]  /*10ff0*/  HADD2.F32 R5, -RZ, R21.reuse.H1_H1 ;  /* 0x30000015ff057230 */ /* 0x100fe20000004100 */
[----:B------:R-:W-:Y:S01]  /*11000*/  MOV R32, R10 ;  /* 0x0000000a00207202 */ /* 0x000fe20000000f00 */
[----:B------:R-:W-:Y:S01]  /*11010*/  HADD2.F32 R6, -RZ, R21.H0_H0 ;  /* 0x20000015ff067230 */ /* 0x000fe20000004100 */
[----:B------:R-:W-:Y:S01]  /*11020*/  @!P0 FADD.FTZ R7, -R7, -RZ ;  /* 0x800000ff07078221 */ /* 0x000fe20000010100 */
[--C-:B------:R-:W-:Y:S01]  /*11030*/  HADD2.F32 R11, -RZ, R18.reuse.H0_H0 ;  /* 0x20000012ff0b7230 */ /* 0x100fe20000004100 */
[----:B------:R-:W-:Y:S01]  /*11040*/  @!P0 FADD.FTZ R5, -R5, -RZ ;  /* 0x800000ff05058221 */ /* 0x000fe20000010100 */
[----:B------:R-:W-:Y:S01]  /*11050*/  HADD2.F32 R10, -RZ, R19.H1_H1 ;  /* 0x30000013ff0a7230 */ /* 0x000fe20000004100 */
[----:B------:R-:W-:Y:S01]  /*11060*/  @!P0 FADD.FTZ R6, -R6, -RZ ;  /* 0x800000ff06068221 */ /* 0x000fe20000010100 */
[----:B------:R-:W-:-:S02]  /*11070*/  HADD2.F32 R18, -RZ, R18.H1_H1 ;  /* 0x30000012ff127230 */ /* 0x000fc40000004100 */
[----:B------:R-:W-:Y:S01]  /*11080*/  HADD2.F32 R8, -RZ, R20.H0_H0 ;  /* 0x20000014ff087230 */ /* 0x000fe20000004100 */
[----:B------:R-:W-:Y:S01]  /*11090*/  FMUL.FTZ R7, R10, R7 ;  /* 0x000000070a077220 */ /* 0x000fe20000410000 */
[--C-:B------:R-:W-:Y:S01]  /*110a0*/  HADD2.F32 R4, -RZ, R22.reuse.H0_H0 ;  /* 0x20000016ff047230 */ /* 0x100fe20000004100 */
[----:B------:R-:W-:Y:S01]  /*110b0*/  FMUL.FTZ R5, R18, R5 ;  /* 0x0000000512057220 */ /* 0x000fe20000410000 */
[----:B---3--:R-:W-:Y:S01]  /*110c0*/  HADD2.F32 R3, -RZ, R22.H1_H1 ;  /* 0x30000016ff037230 */ /* 0x008fe20000004100 */
[----:B------:R-:W-:Y:S01]  /*110d0*/  FMUL.FTZ R6, R11, R6 ;  /* 0x000000060b067220 */ /* 0x000fe20000410000 */
[--C-:B------:R-:W-:Y:S01]  /*110e0*/  HADD2.F32 R0, -RZ, R23.reuse.H1_H1 ;  /* 0x30000017ff007230 */ /* 0x100fe20000004100 */
[----:B------:R-:W-:Y:S01]  /*110f0*/  @!P0 FADD.FTZ R8, -R8, -RZ ;  /* 0x800000ff08088221 */ /* 0x000fe20000010100 */
[----:B------:R-:W-:Y:S01]  /*11100*/  HADD2.F32 R2, -RZ, R23.H0_H0 ;  /* 0x20000017ff027230 */ /* 0x000fe20000004100 */
[----:B------:R-:W-:Y:S01]  /*11110*/  @!P0 FADD.FTZ R4, -R4, -RZ ;  /* 0x800000ff04048221 */ /* 0x000fe20000010100 */
[----:B------:R-:W-:Y:S01]  /*11120*/  HADD2.F32 R9, -RZ, R19.H0_H0 ;  /* 0x20000013ff097230 */ /* 0x000fe20000004100 */
[----:B------:R-:W-:Y:S01]  /*11130*/  @!P0 FADD.FTZ R3, -R3, -RZ ;  /* 0x800000ff03038221 */ /* 0x000fe20000010100 */
[--C-:B------:R-:W-:Y:S01]  /*11140*/  HADD2.F32 R19, -RZ, R32.reuse.H0_H0 ;  /* 0x20000020ff137230 */ /* 0x100fe20000004100 */
[----:B------:R-:W-:Y:S01]  /*11150*/  @!P0 FADD.FTZ R0, -R0, -RZ ;  /* 0x800000ff00008221 */ /* 0x000fe20000010100 */
[----:B------:R-:W-:Y:S01]  /*11160*/  HADD2.F32 R18, -RZ, R32.H1_H1 ;  /* 0x30000020ff127230 */ /* 0x000fe20000004100 */
[----:B------:R-:W-:Y:S01]  /*11170*/  @!P0 FADD.FTZ R2, -R2, -RZ ;  /* 0x800000ff02028221 */ /* 0x000fe20000010100 */
[--C-:B------:R-:W-:Y:S01]  /*11180*/  HADD2.F32 R10, -RZ, R31.reuse.H1_H1 ;  /* 0x3000001fff0a7230 */ /* 0x100fe20000004100 */
[----:B------:R-:W-:Y:S01]  /*11190*/  FMUL.FTZ R8, R9, R8 ;  /* 0x0000000809087220 */ /* 0x000fe20000410000 */
[----:B------:R-:W-:Y:S01]  /*111a0*/  HADD2.F32 R11, -RZ, R31.H0_H0 ;  /* 0x2000001fff0b7230 */ /* 0x000fe20000004100 */
        /* <DEDUP_REMOVED lines=8> */
[----:B------:R-:W-:Y:S01]  /*11230*/  FFMA.FTZ R9, R3, R9, R8 ;  /* 0x0000000903097223 */ /* 0x000fe20000010008 */
[----:B------:R-:W-:-:S02]  /*11240*/  HADD2.F32 R2, -RZ, R12.H1_H1 ;  /* 0x3000000cff027230 */ /* 0x000fc40000004100 */
[----:B------:R-:W-:Y:S01]  /*11250*/  HADD2.F32 R24, -RZ, R24.H1_H1 ;  /* 0x30000018ff187230 */ /* 0x000fe20000004100 */
[----:B------:R-:W-:Y:S01]  /*11260*/  FFMA.FTZ R6, R0, R4, R6 ;  /* 0x0000000400067223 */ /* 0x000fe20000010006 */
[----:B------:R-:W-:Y:S02]  /*11270*/  HADD2.F32 R25, -RZ, R25.H1_H1 ;  /* 0x30000019ff197230 */ /* 0x000fe40000004100 */
[----:B------:R-:W-:Y:S01]  /*11280*/  HADD2.F32 R12, -RZ, R26.H0_H0 ;  /* 0x2000001aff0c7230 */ /* 0x000fe20000004100 */
[----:B------:R-:W-:Y:S01]  /*11290*/  FFMA.FTZ R8, R2, R24, R7 ;  /* 0x0000001802087223 */ /* 0x000fe20000010007 */
[----:B------:R-:W-:Y:S02]  /*112a0*/  HADD2.F32 R20, -RZ, R27.H0_H0 ;  /* 0x2000001bff147230 */ /* 0x000fe40000004100 */
[----:B------:R-:W-:Y:S02]  /*112b0*/  HADD2.F32 R4, -RZ, R14.H1_H1 ;  /* 0x3000000eff047230 */ /* 0x000fe40000004100 */
[----:B------:R-:W-:-:S02]  /*112c0*/  HADD2.F32 R26, -RZ, R26.H1_H1 ;  /* 0x3000001aff1a7230 */ /* 0x000fc40000004100 */
        /* <DEDUP_REMOVED lines=14> */
.L_x_2836:
[----:B------:R-:W-:Y:S05]  /*113b0*/  BSYNC B0 ;  /* 0x0000000000007941 */ /* 0x000fea0003800000 */
.L_x_2835:
[----:B-----5:R4:W-:Y:S02]  /*113c0*/  STS.128 [R239], R4 ;  /* 0x00000004ef007388 */ /* 0x0209e40000000c00 */
.L_x_2834:
[----:B------:R-:W-:Y:S05]  /*113d0*/  BSYNC B1 ;  /* 0x0000000000017941 */ /* 0x000fea0003800000 */
.L_x_2833:
        /* <DEDUP_REMOVED lines=9> */
[-C--:B------:R-:W-:Y:S02]  /*11470*/  ISETP.GE.AND P0, PT, R16, R134.reuse, PT ;  /* 0x000000861000720c */ /* 0x080fe40003f06270 */
[----:B---3--:R-:W-:Y:S02]  /*11480*/  MOV R3, R134 ;  /* 0x0000008600037202 */ /* 0x008fe40000000f00 */
        /* <DEDUP_REMOVED lines=13> */
[----:B------:R-:W3:Y:S01]  /*11560*/  LDG.E.128 R8, [R8.64] ;  /* 0x0000000608087981 */ /* 0x000ee2000c1e1d00 */
[----:B------:R-:W-:-:S03]  /*11570*/  IADD3 R0, P1, R12, R13, RZ ;  /* 0x0000000d0c007210 */ /* 0x000fc60007f3e0ff */
[----:B--2---:R1:W2:Y:S01]  /*11580*/  LDG.E.128 R20, [R2.64] ;  /* 0x0000000602147981 */ /* 0x0042a2000c1e1d00 */
[----:B------:R-:W-:Y:S02]  /*11590*/  LEA.HI.X.SX32 R12, R12, R14, 0x1, P1 ;  /* 0x0000000e0c0c7211 */ /* 0x000fe400008f0eff */
[----:B-1----:R-:W-:-:S04]  /*115a0*/  LEA R2, P1, R0, c[0x0][0x2a8], 0x1 ;  /* 0x0000aa0000027a11 */ /* 0x002fc800078208ff */
[----:B------:R-:W-:-:S05]  /*115b0*/  LEA.HI.X R3, R0, c[0x0][0x2ac], R12, 0x1, P1 ;  /* 0x0000ab0000037a11 */ /* 0x000fca00008f0c0c */
[----:B----4-:R1:W4:Y:S01]  /*115c0*/  LDG.E.128 R24, [R2.64] ;  /* 0x0000000602187981 */ /* 0x010322000c1e1d00 */
[----:B-----5:R-:W-:Y:S01]  /*115d0*/  IMAD.MOV.U32 R14, RZ, RZ, R5 ;  /* 0x000000ffff0e7224 */ /* 0x020fe200078e0005 */
[----:B------:R-:W-:Y:S02]  /*115e0*/  MOV R15, R7 ;  /* 0x00000007000f7202 */ /* 0x000fe40000000f00 */
[----:B------:R-:W-:Y:S02]  /*115f0*/  MOV R13, R6 ;  /* 0x00000006000d7202 */ /* 0x000fe40000000f00 */
[----:B------:R-:W-:Y:S02]  /*11600*/  MOV R12, R4 ;  /* 0x00000004000c7202 */ /* 0x000fe40000000f00 */
[----:B---3--:R-:W-:Y:S01]  /*11610*/  MOV R18, R9 ;  /* 0x0000000900127202 */ /* 0x008fe20000000f00 */
[----:B------:R-:W-:Y:S01]  /*11620*/  IMAD.MOV.U32 R19, RZ, RZ, R8 ;  /* 0x000000ffff137224 */ /* 0x000fe200078e0008 */
[----:B------:R-:W-:Y:S01]  /*11630*/  MOV R28, R11 ;  /* 0x0000000b001c7202 */ /* 0x000fe20000000f00 */
[----:B--2---:R-:W-:Y:S01]  /*11640*/  HADD2.F32 R7, -RZ, R20.H1_H1 ;  /* 0x30000014ff077230 */ /* 0x004fe20000004100 */
[----:B------:R-:W-:Y:S01]  /*11650*/  MOV R29, R10 ;  /* 0x0000000a001d7202 */ /* 0x000fe20000000f00 */
[----:B------:R-:W-:-:S02]  /*11660*/  HADD2.F32 R5, -RZ, R21.H1_H1 ;  /* 0x30000015ff057230 */ /* 0x000fc40000004100 */
[----:B------:R-:W-:Y:S01]  /*11670*/  HADD2.F32 R6, -RZ, R21.H0_H0 ;  /* 0x20000015ff067230 */ /* 0x000fe20000004100 */
[----:B------:R-:W-:Y:S01]  /*11680*/  @!P0 FADD.FTZ R7, -R7, -RZ ;  /* 0x800000ff07078221 */ /* 0x000fe20000010100 */
[--C-:B------:R-:W-:Y:S01]  /*11690*/  HADD2.F32 R11, -RZ, R18.reuse.H0_H0 ;  /* 0x20000012ff0b7230 */ /* 0x100fe20000004100 */
[----:B------:R-:W-:Y:S01]  /*116a0*/  @!P0 FADD.FTZ R5, -R5, -RZ ;  /* 0x800000ff05058221 */ /* 0x000fe20000010100 */
[----:B------:R-:W-:Y:S01]  /*116b0*/  HADD2.F32 R10, -RZ, R19.H1_H1 ;  /* 0x30000013ff0a7230 */ /* 0x000fe20000004100 */
[----:B------:R-:W-:Y:S01]  /*116c0*/  @!P0 FADD.FTZ R6, -R6, -RZ ;  /* 0x800000ff06068221 */ /* 0x000fe20000010100 */
[----:B------:R-:W-:Y:S02]  /*116d0*/  HADD2.F32 R18, -RZ, R18.H1_H1 ;  /* 0x30000012ff127230 */ /* 0x000fe40000004100 */
[----:B------:R-:W-:Y:S01]  /*116e0*/  HADD2.F32 R8, -RZ, R20.H0_H0 ;  /* 0x20000014ff087230 */ /* 0x000fe20000004100 */
[----:B------:R-:W-:Y:S01]  /*116f0*/  FMUL.FTZ R7, R10, R7 ;  /* 0x000000070a077220 */ /* 0x000fe20000410000 */
[--C-:B------:R-:W-:Y:S01]  /*11700*/  HADD2.F32 R4, -RZ, R22.reuse.H0_H0 ;  /* 0x20000016ff047230 */ /* 0x100fe20000004100 */
[----:B------:R-:W-:Y:S01]  /*11710*/  FMUL.FTZ R5, R18, R5 ;  /* 0x0000000512057220 */ /* 0x000fe20000410000 */
[----:B-1----:R-:W-:Y:S01]  /*11720*/  HADD2.F32 R3, -RZ, R22.H1_H1 ;  /* 0x30000016ff037230 */ /* 0x002fe20000004100 */
        /* <DEDUP_REMOVED lines=14> */
[----:B------:R-:W-:-:S02]  /*11810*/  FMUL.FTZ R19, R19, R4 ;  /* 0x0000000413137220 */ /* 0x000fc40000410000 */
[----:B------:R-:W-:Y:S01]  /*11820*/  FMUL.FTZ R18, R18, R3 ;  /* 0x0000000312127220 */ /* 0x000fe20000410000 */
[----:B------:R-:W-:Y:S01]  /*11830*/  HADD2.F32 R3, -RZ, R12.H0_H0 ;  /* 0x2000000cff037230 */ /* 0x000fe20000004100 */
[----:B------:R-:W-:Y:S01]  /*11840*/  FMUL.FTZ R10, R10, R0 ;  /* 0x000000000a0a7220 */ /* 0x000fe20000410000 */
[----:B------:R-:W-:Y:S01]  /*11850*/  HADD2.F32 R0, -RZ, R14.H0_H0 ;  /* 0x2000000eff007230 */ /* 0x000fe20000004100 */
[----:B------:R-:W-:Y:S01]  /*11860*/  FMUL.FTZ R11, R11, R2 ;  /* 0x000000020b0b7220 */ /* 0x000fe20000410000 */
[----:B----4-:R-:W-:Y:S02]  /*11870*/  HADD2.F32 R9, -RZ, R24.H0_H0 ;  /* 0x20000018ff097230 */ /* 0x010fe40000004100 */
[--C-:B------:R-:W-:Y:S02]  /*11880*/  HADD2.F32 R4, -RZ, R25.reuse.H0_H0 ;  /* 0x20000019ff047230 */ /* 0x100fe40000004100 */
[----:B------:R-:W-:Y:S01]  /*11890*/  HADD2.F32 R2, -RZ, R12.H1_H1 ;  /* 0x3000000cff027230 */ /* 0x000fe20000004100 */
[----:B------:R-:W-:Y:S01]  /*118a0*/  FFMA.FTZ R9, R3, R9, R8 ;  /* 0x0000000903097223 */ /* 0x000fe20000010008 */
[----:B------:R-:W-:Y:S01]  /*118b0*/  HADD2.F32 R24, -RZ, R24.H1_H1 ;  /* 0x30000018ff187230 */ /* 0x000fe20000004100 */
[----:B------:R-:W-:Y:S01]  /*118c0*/  FFMA.FTZ R6, R0, R4, R6 ;  /* 0x0000000400067223 */ /* 0x000fe20000010006 */
[----:B------:R-:W-:-:S02]  /*118d0*/  HADD2.F32 R25, -RZ, R25.H1_H1 ;  /* 0x30000019ff197230 */ /* 0x000fc40000004100 */
[----:B------:R-:W-:Y:S01]  /*118e0*/  HADD2.F32 R12, -RZ, R26.H0_H0 ;  /* 0x2000001aff0c7230 */ /* 0x000fe20000004100 */
[----:B------:R-:W-:Y:S01]  /*118f0*/  FFMA.FTZ R8, R2, R24, R7 ;  /* 0x0000001802087223 */ /* 0x000fe20000010007 */
[--C-:B------:R-:W-:Y:S02]  /*11900*/  HADD2.F32 R20, -RZ, R27.reuse.H0_H0 ;  /* 0x2000001bff147230 */ /* 0x100fe40000004100 */
[----:B------:R-:W-:Y:S02]  /*11910*/  HADD2.F32 R4, -RZ, R14.H1_H1 ;  /* 0x3000000eff047230 */ /* 0x000fe40000004100 */
[----:B------:R-:W-:Y:S02]  /*11920*/  HADD2.F32 R26, -RZ, R26.H1_H1 ;  /* 0x3000001aff1a7230 */ /* 0x000fe40000004100 */
[----:B------:R-:W-:Y:S01]  /*11930*/  HADD2.F32 R27, -RZ, R27.H1_H1 ;  /* 0x3000001bff1b7230 */ /* 0x000fe20000004100 */
[----:B------:R-:W-:Y:S01]  /*11940*/  FFMA.FTZ R5, R4, R25, R5 ;  /* 0x0000001904057223 */ /* 0x000fe20000010005 */
[--C-:B------:R-:W-:Y:S01]  /*11950*/  HADD2.F32 R3, -RZ, R13.reuse.H0_H0 ;  /* 0x2000000dff037230 */ /* 0x100fe20000004100 */
[----:B------:R-:W-:Y:S01]  /*11960*/  F2FP.PACK_AB R4, R8, R9 ;  /* 0x000000090804723e */ /* 0x000fe200000000ff */
[----:B------:R-:W-:-:S02]  /*11970*/  HADD2.F32 R2, -RZ, R13.H1_H1 ;  /* 0x3000000dff027230 */ /* 0x000fc40000004100 */
[--C-:B------:R-:W-:Y:S01]  /*11980*/  HADD2.F32 R0, -RZ, R15.reuse.H0_H0 ;  /* 0x2000000fff007230 */ /* 0x100fe20000004100 */
[----:B------:R-:W-:Y:S01]  /*11990*/  FFMA.FTZ R3, R3, R12, R19 ;  /* 0x0000000c03037223 */ /* 0x000fe20000010013 */
[----:B------:R-:W-:Y:S01]  /*119a0*/  HADD2.F32 R7, -RZ, R15.H1_H1 ;  /* 0x3000000fff077230 */ /* 0x000fe20000004100 */
[----:B------:R-:W-:Y:S01]  /*119b0*/  FFMA.FTZ R2, R2, R26, R18 ;  /* 0x0000001a02027223 */ /* 0x000fe20000010012 */
[----:B------:R-:W-:Y:S01]  /*119c0*/  F2FP.PACK_AB R5, R5, R6 ;  /* 0x000000060505723e */ /* 0x000fe200000000ff */
[----:B------:R-:W-:Y:S02]  /*119d0*/  FFMA.FTZ R0, R0, R20, R11 ;  /* 0x0000001400007223 */ /* 0x000fe4000001000b */
[----:B------:R-:W-:Y:S01]  /*119e0*/  FFMA.FTZ R7, R7, R27, R10 ;  /* 0x0000001b07077223 */ /* 0x000fe2000001000a */
[----:B------:R-:W-:-:S04]  /*119f0*/  F2FP.PACK_AB R6, R2, R3 ;  /* 0x000000030206723e */ /* 0x000fc800000000ff */
[----:B------:R-:W-:Y:S02]  /*11a00*/  F2FP.PACK_AB R7, R7, R0 ;  /* 0x000000000707723e */ /* 0x000fe400000000ff */
.L_x_2840:
[----:B------:R-:W-:Y:S05]  /*11a10*/  BSYNC B0 ;  /* 0x0000000000007941 */ /* 0x000fea0003800000 */
.L_x_2839:
[----:B-----5:R1:W-:Y:S02]  /*11a20*/  STS.128 [R239+0x800], R4 ;  /* 0x00080004ef007388 */ /* 0x0203e40000000c00 */
.L_x_2838:
[----:B------:R-:W-:Y:S05]  /*11a30*/  BSYNC B1 ;  /* 0x0000000000017941 */ /* 0x000fea0003800000 */
.L_x_2837:
        /* <DEDUP_REMOVED lines=9> */
[-C--:B------:R-:W-:Y:S02]  /*11ad0*/  ISETP.GE.AND P0, PT, R16, R134.reuse, PT ;  /* 0x000000861000720c */ /* 0x080fe40003f06270 */
[----:B---3--:R-:W-:Y:S02]  /*11ae0*/  MOV R3, R134 ;  /* 0x0000008600037202 */ /* 0x008fe40000000f00 */
[----:B------:R-:W-:Y:S02]  /*11af0*/  MOV R0, RZ ;  /* 0x000000ff00007202 */ /* 0x000fe40000000f00 */
[----:B------:R-:W-:-:S07]  /*11b00*/  MOV R12, RZ ;  /* 0x000000ff000c7202 */ /* 0x000fce0000000f00 */
[----:B------:R-:W-:-:S04]  /*11b10*/  @P0 SHF.R.S32.HI R134, RZ, 0x1, R179 ;  /* 0x00000001ff860819 */ /* 0x000fc800000114b3 */
[C---:B------:R-:W-:Y:S01]  /*11b20*/  @P0 IADD3 R0, -R134.reuse, RZ, RZ ;  /* 0x000000ff86000210 */ /* 0x040fe20007ffe1ff */
[C---:B------:R-:W-:Y:S01]  /*11b30*/  IMAD.SHL.U32 R2, R134.reuse, 0x20, RZ ;  /* 0x0000002086027824 */ /* 0x040fe200078e00ff */
[C---:B------:R-:W-:Y:S02]  /*11b40*/  @P0 IADD3 R3, -R134.reuse, RZ, RZ ;  /* 0x000000ff86030210 */ /* 0x040fe40007ffe1ff */
[----:B------:R-:W-:Y:S02]  /*11b50*/  @P0 IADD3 R12, -R134, RZ, RZ ;  /* 0x000000ff860c0210 */ /* 0x000fe40007ffe1ff */
[----:B------:R-:W-:Y:S01]  /*11b60*/  IADD3 R14, P1, R2, R35, RZ ;  /* 0x00000023020e7210 */ /* 0x000fe20007f3e0ff */
[----:B------:R-:W-:-:S03]  /*11b70*/  IMAD.WIDE R8, R3, 0x2, R36 ;  /* 0x0000000203087825 */ /* 0x000fc600078e0224 */
[----:B------:R-:W-:Y:S02]  /*11b80*/  LEA.HI.X.SX32 R13, R2, R34, 0x1, P1 ;  /* 0x00000022020d7211 */ /* 0x000fe400008f0eff */
[----:B------:R-:W-:-:S04]  /*11b90*/  IADD3 R10, P1, R0, R14, RZ ;  /* 0x0000000e000a7210 */ /* 0x000fc80007f3e0ff */
[----:B------:R-:W-:Y:S02]  /*11ba0*/  LEA.HI.X.SX32 R0, R0, R13, 0x1, P1 ;  /* 0x0000000d00007211 */ /* 0x000fe400008f0eff */
[----:B------:R-:W-:-:S04]  /*11bb0*/  LEA R2, P1, R10, c[0x0][0x2b0], 0x1 ;  /* 0x0000ac000a027a11 */ /* 0x000fc800078208ff */
[----:B------:R-:W-:Y:S02]  /*11bc0*/  LEA.HI.X R3, R10, c[0x0][0x2b4], R0, 0x1, P1 ;  /* 0x0000ad000a037a11 */ /* 0x000fe400008f0c00 */
[----:B------:R-:W3:Y:S01]  /*11bd0*/  LDG.E.128 R8, [R8.64] ;  /* 0x0000000608087981 */ /* 0x000ee2000c1e1d00 */
[----:B------:R-:W-:-:S03]  /*11be0*/  IADD3 R0, P1, R12, R14, RZ ;  /* 0x0000000e0c007210 */ /* 0x000fc60007f3e0ff */
[----:B--2---:R4:W2:Y:S01]  /*11bf0*/  LDG.E.128 R20, [R2.64] ;  /* 0x0000000602147981 */ /* 0x0048a2000c1e1d00 */
[----:B------:R-:W-:Y:S02]  /*11c00*/  LEA.HI.X.SX32 R12, R12, R13, 0x1, P1 ;  /* 0x0000000d0c0c7211 */ /* 0x000fe400008f0eff */
[----:B----4-:R-:W-:-:S04]  /*11c10*/  LEA R2, P1, R0, c[0x0][0x2a8], 0x1 ;  /* 0x0000aa0000027a11 */ /* 0x010fc800078208ff */
[----:B------:R-:W-:-:S05]  /*11c20*/  LEA.HI.X R3, R0, c[0x0][0x2ac], R12, 0x1, P1 ;  /* 0x0000ab0000037a11 */ /* 0x000fca00008f0c0c */
[----:B------:R4:W4:Y:S01]  /*11c30*/  LDG.E.128 R24, [R2.64] ;  /* 0x0000000602187981 */ /* 0x000922000c1e1d00 */
        /* <DEDUP_REMOVED lines=21> */
[----:B----4-:R-:W-:Y:S01]  /*11d90*/  HADD2.F32 R3, -RZ, R22.H1_H1 ;  /* 0x30000016ff037230 */ /* 0x010fe20000004100 */
        /* <DEDUP_REMOVED lines=20> */
[----:B------:R-:W-:Y:S02]  /*11ee0*/  HADD2.F32 R9, -RZ, R24.H0_H0 ;  /* 0x20000018ff097230 */ /* 0x000fe40000004100 */
        /* <DEDUP_REMOVED lines=25> */
.L_x_2844:
[----:B------:R-:W-:Y:S05]  /*12080*/  BSYNC B0 ;  /* 0x0000000000007941 */ /* 0x000fea0003800000 */
.L_x_2843:
[----:B-----5:R4:W-:Y:S02]  /*12090*/  STS.128 [R239+0x1000], R4 ;  /* 0x00100004ef007388 */ /* 0x0209e40000000c00 */
.L_x_2842:
[----:B------:R-:W-:Y:S05]  /*120a0*/  BSYNC B1 ;  /* 0x0000000000017941 */ /* 0x000fea0003800000 */
.L_x_2841:
        /* <DEDUP_REMOVED lines=8> */
[-C--:B------:R-:W-:Y:S02]  /*12130*/  ISETP.GE.AND P0, PT, R16, R134.reuse, PT ;  /* 0x000000861000720c */ /* 0x080fe40003f06270 */
[----:B------:R-:W-:Y:S02]  /*12140*/  MOV R8, R134 ;  /* 0x0000008600087202 */ /* 0x000fe40000000f00 */
[----:B------:R-:W-:-:S09]  /*12150*/  MOV R0, RZ ;  /* 0x000000ff00007202 */ /* 0x000fd20000000f00 */
[--C-:B------:R-:W-:Y:S02]  /*12160*/  @P0 SHF.R.S32.HI R134, RZ, 0x1, R179.reuse ;  /* 0x00000001ff860819 */ /* 0x100fe400000114b3 */
[----:B---3--:R-:W-:-:S03]  /*12170*/  @P0 SHF.R.S32.HI R3, RZ, 0x1, R179 ;  /* 0x00000001ff030819 */ /* 0x008fc600000114b3 */
[----:B------:R-:W-:Y:S01]  /*12180*/  IMAD R2, R134, 0x30, RZ ;  /* 0x0000003086027824 */ /* 0x000fe200078e02ff */
[----:B------:R-:W-:Y:S01]  /*12190*/  @P0 IADD3 R0, -R3, RZ, RZ ;  /* 0x000000ff03000210 */ /* 0x000fe20007ffe1ff */
[----:B------:R-:W-:-:S03]  /*121a0*/  @P0 IMAD.MOV R8, RZ, RZ, -R134 ;  /* 0x000000ffff080224 */ /* 0x000fc600078e0a86 */
[----:B------:R-:W-:Y:S01]  /*121b0*/  IADD3 R17, P1, R2, R35, RZ ;  /* 0x0000002302117210 */ /* 0x000fe20007f3e0ff */
[----:B------:R-:W-:-:S03]  /*121c0*/  IMAD.WIDE R8, R8, 0x2, R38 ;  /* 0x0000000208087825 */ /* 0x000fc600078e0226 */
[----:B------:R-:W-:Y:S02]  /*121d0*/  LEA.HI.X.SX32 R16, R2, R34, 0x1, P1 ;  /* 0x0000002202107211 */ /* 0x000fe400008f0eff */
[C---:B------:R-:W-:Y:S01]  /*121e0*/  IADD3 R3, P1, R0.reuse, R17, RZ ;  /* 0x0000001100037210 */ /* 0x040fe20007f3e0ff */
[----:B------:R-:W3:Y:S03]  /*121f0*/  LDG.E.128 R8, [R8.64] ;  /* 0x0000000608087981 */ /* 0x000ee6000c1e1d00 */
[----:B------:R-:W-:Y:S02]  /*12200*/  LEA.HI.X.SX32 R0, R0, R16, 0x1, P1 ;  /* 0x0000001000007211 */ /* 0x000fe400008f0eff */
[----:B------:R-:W-:-:S04]  /*12210*/  LEA R2, P1, R3, c[0x0][0x2b0], 0x1 ;  /* 0x0000ac0003027a11 */ /* 0x000fc800078208ff */
[----:B------:R-:W-:-:S05]  /*12220*/  LEA.HI.X R3, R3, c[0x0][0x2b4], R0, 0x1, P1 ;  /* 0x0000ad0003037a11 */ /* 0x000fca00008f0c00 */
[----:B--2---:R4:W2:Y:S01]  /*12230*/  LDG.E.128 R12, [R2.64] ;  /* 0x00000006020c7981 */ /* 0x0048a2000c1e1d00 */
[----:B------:R-:W-:Y:S02]  /*12240*/  MOV R0, RZ ;  /* 0x000000ff00007202 */ /* 0x000fe40000000f00 */
[----:B----4-:R-:W-:-:S04]  /*12250*/  @P0 SHF.R.S32.HI R2, RZ, 0x1, R179 ;  /* 0x00000001ff020819 */ /* 0x010fc800000114b3 */
[----:B------:R-:W-:-:S04]  /*12260*/  @P0 IADD3 R0, -R2, RZ, RZ ;  /* 0x000000ff02000210 */ /* 0x000fc80007ffe1ff */
[----:B------:R-:W-:-:S04]  /*12270*/  IADD3 R3, P1, R0, R17, RZ ;  /* 0x0000001100037210 */ /* 0x000fc80007f3e0ff */
[----:B------:R-:W-:Y:S02]  /*12280*/  LEA.HI.X.SX32 R0, R0, R16, 0x1, P1 ;  /* 0x0000001000007211 */ /* 0x000fe400008f0eff */
[----:B------:R-:W-:-:S04]  /*12290*/  LEA R2, P1, R3, c[0x0][0x2a8], 0x1 ;  /* 0x0000aa0003027a11 */ /* 0x000fc800078208ff */
[----:B------:R-:W-:-:S05]  /*122a0*/  LEA.HI.X R3, R3, c[0x0][0x2ac], R0, 0x1, P1 ;  /* 0x0000ab0003037a11 */ /* 0x000fca00008f0c00 */
[----:B------:R4:W4:Y:S01]  /*122b0*/  LDG.E.128 R20, [R2.64] ;  /* 0x0000000602147981 */ /* 0x000922000c1e1d00 */
[----:B-----5:R-:W-:Y:S01]  /*122c0*/  IMAD.MOV.U32 R19, RZ, RZ, R6 ;  /* 0x000000ffff137224 */ /* 0x020fe200078e0006 */
[----:B------:R-:W-:Y:S01]  /*122d0*/  MOV R18, R7 ;  /* 0x0000000700127202 */ /* 0x000fe20000000f00 */
[----:B------:R-:W-:Y:S01]  /*122e0*/  IMAD.MOV.U32 R16, RZ, RZ, R5 ;  /* 0x000000ffff107224 */ /* 0x000fe200078e0005 */
[----:B------:R-:W-:Y:S02]  /*122f0*/  MOV R17, R4 ;  /* 0x0000000400117202 */ /* 0x000fe40000000f00 */
[----:B---3--:R-:W-:Y:S02]  /*12300*/  MOV R24, R9 ;  /* 0x0000000900187202 */ /* 0x008fe40000000f00 */
[----:B------:R-:W-:Y:S01]  /*12310*/  MOV R25, R8 ;  /* 0x0000000800197202 */ /* 0x000fe20000000f00 */
[----:B------:R-:W-:Y:S01]  /*12320*/  IMAD.MOV.U32 R26, RZ, RZ, R11 ;  /* 0x000000ffff1a7224 */ /* 0x000fe200078e000b */
[----:B------:R-:W-:Y:S01]  /*12330*/  MOV R27, R10 ;  /* 0x0000000a001b7202 */ /* 0x000fe20000000f00 */
[----:B------:R-:W-:-:S02]  /*12340*/  HADD2.F32 R9, -RZ, R24.H0_H0 ;  /* 0x20000018ff097230 */ /* 0x000fc40000004100 */
[----:B------:R-:W-:Y:S02]  /*12350*/  HADD2.F32 R10, -RZ, R24.H1_H1 ;  /* 0x30000018ff0a7230 */ /* 0x000fe40000004100 */
[--C-:B--2---:R-:W-:Y:S02]  /*12360*/  HADD2.F32 R6, -RZ, R13.reuse.H0_H0 ;  /* 0x2000000dff067230 */ /* 0x104fe40000004100 */
[----:B------:R-:W-:Y:S02]  /*12370*/  HADD2.F32 R5, -RZ, R13.H1_H1 ;  /* 0x3000000dff057230 */ /* 0x000fe40000004100 */
[--C-:B------:R-:W-:Y:S02]  /*12380*/  HADD2.F32 R8, -RZ, R12.reuse.H0_H0 ;  /* 0x2000000cff087230 */ /* 0x100fe40000004100 */
        /* <DEDUP_REMOVED lines=8> */
[----:B----4-:R-:W-:Y:S01]  /*12410*/  HADD2.F32 R3, -RZ, R14.H1_H1 ;  /* 0x3000000eff037230 */ /* 0x010fe20000004100 */
        /* <DEDUP_REMOVED lines=8> */
[----:B------:R-:W-:Y:S01]  /*124a0*/  @!P0 FADD.FTZ R4, -R4, -RZ ;  /* 0x800000ff04048221 */ /* 0x000fe20000010100 */
[--C-:B------:R-:W-:Y:S01]  /*124b0*/  HADD2.F32 R12, -RZ, R26.reuse.H0_H0 ;  /* 0x2000001aff0c7230 */ /* 0x100fe20000004100 */
[----:B------:R-:W-:Y:S01]  /*124c0*/  @!P0 FADD.FTZ R3, -R3, -RZ ;  /* 0x800000ff03038221 */ /* 0x000fe20000010100 */
[----:B------:R-:W-:Y:S01]  /*124d0*/  HADD2.F32 R11, -RZ, R26.H1_H1 ;  /* 0x3000001aff0b7230 */ /* 0x000fe20000004100 */
[----:B------:R-:W-:-:S02]  /*124e0*/  @!P0 FADD.FTZ R2, -R2, -RZ ;  /* 0x800000ff02028221 */ /* 0x000fc40000010100 */
[----:B------:R-:W-:Y:S02]  /*124f0*/  @!P0 FADD.FTZ R0, -R0, -RZ ;  /* 0x800000ff00008221 */ /* 0x000fe40000010100 */
[----:B------:R-:W-:Y:S02]  /*12500*/  FMUL.FTZ R14, R8, R4 ;  /* 0x00000004080e7220 */ /* 0x000fe40000410000 */
[----:B------:R-:W-:Y:S01]  /*12510*/  FMUL.FTZ R13, R13, R3 ;  /* 0x000000030d0d7220 */ /* 0x000fe20000410000 */
[----:B------:R-:W-:Y:S01]  /*12520*/  HADD2.F32 R3, -RZ, R17.H0_H0 ;  /* 0x20000011ff037230 */ /* 0x000fe20000004100 */
[----:B------:R-:W-:Y:S01]  /*12530*/  FMUL.FTZ R12, R12, R2 ;  /* 0x000000020c0c7220 */ /* 0x000fe20000410000 */
[--C-:B------:R-:W-:Y:S01]  /*12540*/  HADD2.F32 R2, -RZ, R16.reuse.H0_H0 ;  /* 0x20000010ff027230 */ /* 0x100fe20000004100 */
[----:B------:R-:W-:Y:S01]  /*12550*/  FMUL.FTZ R11, R11, R0 ;  /* 0x000000000b0b7220 */ /* 0x000fe20000410000 */
[----:B------:R-:W-:Y:S02]  /*12560*/  HADD2.F32 R0, -RZ, R16.H1_H1 ;  /* 0x30000010ff007230 */ /* 0x000fe40000004100 */
[----:B------:R-:W-:-:S02]  /*12570*/  HADD2.F32 R10, -RZ, R21.H0_H0 ;  /* 0x20000015ff0a7230 */ /* 0x000fc40000004100 */
[--C-:B------:R-:W-:Y:S02]  /*12580*/  HADD2.F32 R8, -RZ, R20.reuse.H0_H0 ;  /* 0x20000014ff087230 */ /* 0x100fe40000004100 */
[----:B------:R-:W-:Y:S01]  /*12590*/  HADD2.F32 R21, -RZ, R21.H1_H1 ;  /* 0x30000015ff157230 */ /* 0x000fe20000004100 */
[----:B------:R-:W-:Y:S01]  /*125a0*/  FFMA.FTZ R10, R2, R10, R9 ;  /* 0x0000000a020a7223 */ /* 0x000fe20000010009 */
[----:B------:R-:W-:Y:S01]  /*125b0*/  HADD2.F32 R20, -RZ, R20.H1_H1 ;  /* 0x30000014ff147230 */ /* 0x000fe20000004100 */
[----:B------:R-:W-:Y:S01]  /*125c0*/  FFMA.FTZ R8, R3, R8, R5 ;  /* 0x0000000803087223 */ /* 0x000fe20000010005 */
[----:B------:R-:W-:Y:S01]  /*125d0*/  HADD2.F32 R15, -RZ, R23.H0_H0 ;  /* 0x20000017ff0f7230 */ /* 0x000fe20000004100 */
[----:B------:R-:W-:Y:S01]  /*125e0*/  FFMA.FTZ R9, R0, R21, R6 ;  /* 0x0000001500097223 */ /* 0x000fe20000010006 */
[----:B------:R-:W-:Y:S02]  /*125f0*/  HADD2.F32 R3, -RZ, R17.H1_H1 ;  /* 0x30000011ff037230 */ /* 0x000fe40000004100 */
[----:B------:R-:W-:-:S02]  /*12600*/  HADD2.F32 R23, -RZ, R23.H1_H1 ;  /* 0x30000017ff177230 */ /* 0x000fc40000004100 */
[--C-:B------:R-:W-:Y:S02]  /*12610*/  HADD2.F32 R2, -RZ, R18.reuse.H0_H0 ;  /* 0x20000012ff027230 */ /* 0x100fe40000004100 */
[----:B------:R-:W-:Y:S02]  /*12620*/  HADD2.F32 R0, -RZ, R18.H1_H1 ;  /* 0x30000012ff007230 */ /* 0x000fe40000004100 */
[--C-:B------:R-:W-:Y:S01]  /*12630*/  HADD2.F32 R16, -RZ, R22.reuse.H0_H0 ;  /* 0x20000016ff107230 */ /* 0x100fe20000004100 */
[----:B------:R-:W-:Y:S01]  /*12640*/  FFMA.FTZ R7, R3, R20, R7 ;  /* 0x0000001403077223 */ /* 0x000fe20000010007 */
[----:B------:R-:W-:Y:S02]  /*12650*/  HADD2.F32 R22, -RZ, R22.H1_H1 ;  /* 0x30000016ff167230 */ /* 0x000fe40000004100 */
[--C-:B------:R-:W-:Y:S02]  /*12660*/  HADD2.F32 R4, -RZ, R19.reuse.H0_H0 ;  /* 0x20000013ff047230 */ /* 0x100fe40000004100 */
[----:B------:R-:W-:Y:S01]  /*12670*/  HADD2.F32 R6, -RZ, R19.H1_H1 ;  /* 0x30000013ff067230 */ /* 0x000fe20000004100 */
[----:B------:R-:W-:-:S02]  /*12680*/  FFMA.FTZ R5, R2, R15, R12 ;  /* 0x0000000f02057223 */ /* 0x000fc4000001000c */
[----:B------:R-:W-:Y:S02]  /*12690*/  FFMA.FTZ R3, R0, R23, R11 ;  /* 0x0000001700037223 */ /* 0x000fe4000001000b */
[----:B------:R-:W-:Y:S02]  /*126a0*/  FFMA.FTZ R4, R4, R16, R14 ;  /* 0x0000001004047223 */ /* 0x000fe4000001000e */
[----:B------:R-:W-:Y:S01]  /*126b0*/  FFMA.FTZ R6, R6, R22, R13 ;  /* 0x0000001606067223 */ /* 0x000fe2000001000d */
[----:B------:R-:W-:Y:S02]  /*126c0*/  F2FP.PACK_AB R2, R9, R10 ;  /* 0x0000000a0902723e */ /* 0x000fe400000000ff */
[----:B------:R-:W-:Y:S02]  /*126d0*/  F2FP.PACK_AB R0, R7, R8 ;  /* 0x000000080700723e */ /* 0x000fe400000000ff */
[----:B------:R-:W-:Y:S02]  /*126e0*/  F2FP.PACK_AB R3, R3, R5 ;  /* 0x000000050303723e */ /* 0x000fe400000000ff */
[----:B------:R-:W-:-:S02]  /*126f0*/  F2FP.PACK_AB R6, R6, R4 ;  /* 0x000000040606723e */ /* 0x000fc400000000ff */
[----:B------:R-:W-:Y:S02]  /*12700*/  MOV R4, R0 ;  /* 0x0000000000047202 */ /* 0x000fe40000000f00 */
[----:B------:R-:W-:Y:S02]  /*12710*/  MOV R5, R2 ;  /* 0x0000000200057202 */ /* 0x000fe40000000f00 */
[----:B------:R-:W-:Y:S02]  /*12720*/  MOV R7, R3 ;  /* 0x0000000300077202 */ /* 0x000fe40000000f00 */
.L_x_2846:
[----:B------:R-:W-:Y:S05]  /*12730*/  BSYNC B0 ;  /* 0x0000000000007941 */ /* 0x000fea0003800000 */
.L_x_2845:
[----:B-----5:R4:W-:Y:S01]  /*12740*/  STS.128 [R239+0x1800], R4 ;  /* 0x00180004ef007388 */ /* 0x0209e20000000c00 */
[----:B------:R-:W-:Y:S05]  /*12750*/  BRA `(.L_x_2830) ;  /* 0x0000022000007947 */ /* 0x000fea0003800000 */
.L_x_2816:
[----:B-----5:R-:W-:Y:S01]  /*12760*/  IMAD.IADD R0, R249, 0x1, -R248 ;  /* 0x00000001f9007824 */ /* 0x020fe200078e0af8 */
[C---:B------:R-:W-:Y:S02]  /*12770*/  IADD3 R31, R102.reuse, 0x10, RZ ;  /* 0x00000010661f7810 */ /* 0x040fe40007ffe0ff */
[C---:B------:R-:W-:Y:S02]  /*12780*/  IADD3 R28, R102.reuse, 0x30, RZ ;  /* 0x00000030661c7810 */ /* 0x040fe40007ffe0ff */
[----:B------:R-:W-:-:S02]  /*12790*/  ISETP.GE.AND P3, PT, R102, R0, PT ;  /* 0x000000006600720c */ /* 0x000fc40003f66270 */
[----:B------:R-:W-:Y:S02]  /*127a0*/  IADD3 R30, R102, 0x20, RZ ;  /* 0x00000020661e7810 */ /* 0x000fe40007ffe0ff */
[-C--:B------:R-:W-:Y:S02]  /*127b0*/  ISETP.GE.AND P2, PT, R31, R0.reuse, PT ;  /* 0x000000001f00720c */ /* 0x080fe40003f46270 */
[-C--:B------:R-:W-:Y:S02]  /*127c0*/  ISETP.GE.AND P0, PT, R28, R0.reuse, PT ;  /* 0x000000001c00720c */ /* 0x080fe40003f06270 */
[----:B------:R-:W-:-:S05]  /*127d0*/  ISETP.GE.AND P1, PT, R30, R0, PT ;  /* 0x000000001e00720c */ /* 0x000fca0003f26270 */
[----:B------:R-:W-:-:S04]  /*127e0*/  @!P3 LEA R10, P4, R180, c[0x0][0x160], 0x1 ;  /* 0x00005800b40aba11 */ /* 0x000fc800078808ff */
[-C--:B------:R-:W-:Y:S02]  /*127f0*/  @!P2 IADD3 R0, P5, R7, R180.reuse, RZ ;  /* 0x000000b40700a210 */ /* 0x080fe40007fbe0ff */
[----:B------:R-:W-:Y:S01]  /*12800*/  @!P0 IMAD.MOV.U32 R2, RZ, RZ, R180 ;  /* 0x000000ffff028224 */ /* 0x000fe200078e00b4 */
[--C-:B------:R-:W-:Y:S01]  /*12810*/  @!P3 LEA.HI.X R11, R180, c[0x0][0x164], R183.reuse, 0x1, P4 ;  /* 0x00005900b40bba11 */ /* 0x100fe200020f0cb7 */
[--C-:B------:R-:W-:Y:S01]  /*12820*/  @!P0 IMAD.MOV.U32 R3, RZ, RZ, R183.reuse ;  /* 0x000000ffff038224 */ /* 0x100fe200078e00b7 */
[C---:B------:R-:W-:Y:S01]  /*12830*/  @!P1 LEA R5, P4, R9.reuse, R180, 0x5 ;  /* 0x000000b409059211 */ /* 0x040fe200078828ff */
[----:B------:R-:W-:Y:S02]  /*12840*/  @!P0 IMAD.MOV.U32 R4, RZ, RZ, c[0x0][0x194] ;  /* 0x00006500ff048624 */ /* 0x000fe400078e00ff */
[----:B------:R-:W-:Y:S01]  /*12850*/  @!P1 IMAD.MOV.U32 R7, RZ, RZ, c[0x0][0x194] ;  /* 0x00006500ff079624 */ /* 0x000fe200078e00ff */
[----:B------:R-:W-:Y:S01]  /*12860*/  @!PT LDS RZ, [RZ] ;  /* 0x00000000fffff984 */ /* 0x000fe20000000800 */
[----:B------:R-:W-:Y:S01]  /*12870*/  @!PT LDS RZ, [RZ] ;  /* 0x00000000fffff984 */ /* 0x000fe20000000800 */
[----:B------:R-:W-:Y:S01]  /*12880*/  @!PT LDS RZ, [RZ] ;  /* 0x00000000fffff984 */ /* 0x000fe20000000800 */
[----:B------:R3:W-:Y:S01]  /*12890*/  @!P3 LDGSTS.E.BYPASS.LTC128B.128 [R239], [R10.64] ;  /* 0x000000000aefbfae */ /* 0x0007e2000b901d46 */
[----:B------:R-:W-:Y:S01]  /*128a0*/  @!P2 IMAD.X R6, R8, 0x1, R183, P5 ;  /* 0x000000010806a824 */ /* 0x000fe200028e06b7 */
[----:B------:R-:W-:Y:S01]  /*128b0*/  @!P2 LEA R8, P5, R0, c[0x0][0x160], 0x1 ;  /* 0x000058000008aa11 */ /* 0x000fe200078a08ff */
[C---:B------:R-:W-:Y:S01]  /*128c0*/  @!P0 IMAD.WIDE.U32 R2, R9.reuse, 0x30, R2 ;  /* 0x0000003009028825 */ /* 0x040fe200078e0002 */
[----:B------:R-:W-:-:S02]  /*128d0*/  @!P1 LEA.HI.X R7, R9, R183, R7, 0x5, P4 ;  /* 0x000000b709079211 */ /* 0x000fc400020f2c07 */
[----:B------:R-:W-:Y:S01]  /*128e0*/  @!P2 LEA.HI.X R9, R0, c[0x0][0x164], R6, 0x1, P5 ;  /* 0x000059000009aa11 */ /* 0x000fe200028f0c06 */
[----:B------:R-:W-:Y:S01]  /*128f0*/  @!P0 IMAD R4, R4, 0x30, RZ ;  /* 0x0000003004048824 */ /* 0x000fe200078e02ff */
[----:B------:R-:W-:-:S03]  /*12900*/  @!P1 LEA R6, P5, R5, c[0x0][0x160], 0x1 ;  /* 0x0000580005069a11 */ /* 0x000fc600078a08ff */
[----:B------:R-:W-:Y:S01]  /*12910*/  @!P0 IMAD.IADD R0, R3, 0x1, R4 ;  /* 0x0000000103008824 */ /* 0x000fe200078e0204 */
[C---:B------:R-:W-:Y:S01]  /*12920*/  @!P0 LEA R4, P4, R2.reuse, c[0x0][0x160], 0x1 ;  /* 0x0000580002048a11 */ /* 0x040fe200078808ff */
[----:B------:R3:W-:Y:S01]  /*12930*/  @!P2 LDGSTS.E.BYPASS.LTC128B.128 [R239+0x800], [R8.64] ;  /* 0x0080000008efafae */ /* 0x0007e2000b901d46 */
[----:B------:R-:W-:Y:S02]  /*12940*/  @!P1 LEA.HI.X R7, R5, c[0x0][0x164], R7, 0x1, P5 ;  /* 0x0000590005079a11 */ /* 0x000fe400028f0c07 */
[----:B------:R-:W-:-:S03]  /*12950*/  @!P0 LEA.HI.X R5, R2, c[0x0][0x164], R0, 0x1, P4 ;  /* 0x0000590002058a11 */ /* 0x000fc600020f0c00 */
[----:B------:R3:W-:Y:S04]  /*12960*/  @!P1 LDGSTS.E.BYPASS.LTC128B.128 [R239+0x1000], [R6.64] ;  /* 0x0100000006ef9fae */ /* 0x0007e8000b901d46 */
[----:B------:R3:W-:Y:S02]  /*12970*/  @!P0 LDGSTS.E.BYPASS.LTC128B.128 [R239+0x1800], [R4.64] ;  /* 0x0180000004ef8fae */ /* 0x0007e4000b901d46 */
.L_x_2830:
[----:B------:R-:W-:Y:S05]  /*12980*/  BSYNC B2 ;  /* 0x0000000000027941 */ /* 0x000fea0003800000 */
.L_x_2815:
[----:B------:R-:W5:Y:S04]  /*12990*/  LDL R214, [R1+0x28] ;  /* 0x0000280001d67983 */ /* 0x000f680000100800 */
[----:B--2---:R-:W2:Y:S04]  /*129a0*/  LDL R213, [R1+0xc] ;  /* 0x00000c0001d57983 */ /* 0x004ea80000100800 */
[----:B---3--:R-:W3:Y:S01]  /*129b0*/  LDL R212, [R1+0x10] ;  /* 0x0000100001d47983 */ /* 0x008ee20000100800 */
        /* <DEDUP_REMOVED lines=9> */
[C---:B------:R-:W-:Y:S02]  /*12a50*/  IADD3 R18, R102.reuse, 0xe0, RZ ;  /* 0x000000e066127810 */ /* 0x040fe40007ffe0ff */
[----:B------:R-:W-:Y:S02]  /*12a60*/  IADD3 R22, R102, 0xf0, RZ ;  /* 0x000000f066167810 */ /* 0x000fe40007ffe0ff */
[----:B-----5:R-:W-:-:S05]  /*12a70*/  IADD3 R0, R214, -0x1, RZ ;  /* 0xffffffffd6007810 */ /* 0x020fca0007ffe0ff */
[----:B------:R5:W-:Y:S01]  /*12a80*/  STL [R1], R0 ;  /* 0x0000000001007387 */ /* 0x000be20000100800 */
[----:B------:R-:W-:-:S03]  /*12a90*/  IMAD.SHL.U32 R207, R0, 0x100, RZ ;  /* 0x0000010000cf7824 */ /* 0x000fc600078e00ff */
[----:B----4-:R-:W4:Y:S04]  /*12aa0*/  LDL R33, [R1+0x14] ;  /* 0x0000140001217983 */ /* 0x010f280000100800 */
[----:B------:R-:W4:Y:S01]  /*12ab0*/  LDL R32, [R1+0x18] ;  /* 0x0000180001207983 */ /* 0x000f220000100800 */
[----:B------:R-:W-:-:S05]  /*12ac0*/  IMAD.IADD R16, R154, 0x1, -R207 ;  /* 0x000000019a107824 */ /* 0x000fca00078e0acf */
[-C--:B------:R-:W-:Y:S02]  /*12ad0*/  ISETP.GE.AND P1, PT, R102, R16.reuse, PT ;  /* 0x000000106600720c */ /* 0x080fe40003f26270 */
[-C--:B------:R-:W-:Y:S02]  /*12ae0*/  ISETP.GE.AND P5, PT, R31, R16.reuse, PT ;  /* 0x000000101f00720c */ /* 0x080fe40003fa6270 */
[-C--:B------:R-:W-:Y:S02]  /*12af0*/  ISETP.GE.AND P3, PT, R30, R16.reuse, PT ;  /* 0x000000101e00720c */ /* 0x080fe40003f66270 */
[-C--:B------:R-:W-:Y:S02]  /*12b00*/  ISETP.GE.AND P0, PT, R28, R16.reuse, PT ;  /* 0x000000101c00720c */ /* 0x080fe40003f06270 */
[-C--:B------:R-:W-:Y:S02]  /*12b10*/  ISETP.GE.AND P4, PT, R25, R16.reuse, PT ;  /* 0x000000101900720c */ /* 0x080fe40003f86270 */
[----:B------:R-:W-:-:S03]  /*12b20*/  ISETP.GE.AND P6, PT, R27, R16, PT ;  /* 0x000000101b00720c */ /* 0x000fc60003fc6270 */
[----:B---3--:R-:W-:Y:S02]  /*12b30*/  @!P1 IMAD.MOV.U32 R2, RZ, RZ, R212 ;  /* 0x000000ffff029224 */ /* 0x008fe400078e00d4 */
[----:B--2---:R-:W-:Y:S01]  /*12b40*/  @!P1 IMAD.MOV.U32 R3, RZ, RZ, R213 ;  /* 0x000000ffff039224 */ /* 0x004fe200078e00d5 */
[CC--:B-1----:R-:W-:Y:S01]  /*12b50*/  @!P5 LEA R6, P2, R195.reuse, R212.reuse, 0x1 ;  /* 0x000000d4c306d211 */ /* 0x0c2fe200078408ff */
[----:B-----5:R-:W-:Y:S02]  /*12b60*/  @!P3 IMAD.MOV.U32 R0, RZ, RZ, c[0x0][0x198] ;  /* 0x00006600ff00b624 */ /* 0x020fe400078e00ff */
[----:B------:R-:W-:Y:S01]  /*12b70*/  @!P0 IMAD.MOV.U32 R5, RZ, RZ, c[0x0][0x198] ;  /* 0x00006600ff058624 */ /* 0x000fe200078e00ff */
[----:B------:R-:W-:Y:S01]  /*12b80*/  @!PT LDS RZ, [RZ] ;  /* 0x00000000fffff984 */ /* 0x000fe20000000800 */
[----:B------:R-:W-:Y:S01]  /*12b90*/  @!PT LDS RZ, [RZ] ;  /* 0x00000000fffff984 */ /* 0x000fe20000000800 */
[----:B------:R-:W-:Y:S01]  /*12ba0*/  @!PT LDS RZ, [RZ] ;  /* 0x00000000fffff984 */ /* 0x000fe20000000800 */
[----:B------:R1:W-:Y:S01]  /*12bb0*/  @!P1 LDGSTS.E.BYPASS.LTC128B.128 [R239+0x2000], [R2.64] ;  /* 0x0200000002ef9fae */ /* 0x0003e2000b901d46 */
[----:B------:R-:W-:Y:S01]  /*12bc0*/  @!P0 IMAD.MOV.U32 R8, RZ, RZ, c[0x0][0x19c] ;  /* 0x00006700ff088624 */ /* 0x000fe200078e00ff */
[----:B------:R-:W-:Y:S01]  /*12bd0*/  @!P5 LEA.HI.X R7, R195, R213, R197, 0x1, P2 ;  /* 0x000000d5c307d211 */ /* 0x000fe200010f0cc5 */
[----:B------:R-:W-:Y:S01]  /*12be0*/  @!P3 IMAD.MOV.U32 R9, RZ, RZ, c[0x0][0x19c] ;  /* 0x00006700ff09b624 */ /* 0x000fe200078e00ff */
[----:B------:R-:W-:Y:S01]  /*12bf0*/  @!P3 LEA R4, P1, R0, R212, 0x6 ;  /* 0x000000d40004b211 */ /* 0x000fe200078230ff */
[----:B------:R-:W-:Y:S01]  /*12c00*/  @!P0 IMAD R8, R8, 0x60, RZ ;  /* 0x0000006008088824 */ /* 0x000fe200078e02ff */
[-C--:B------:R-:W-:Y:S01]  /*12c10*/  ISETP.GE.AND P2, PT, R24, R16.reuse, PT ;  /* 0x000000101800720c */ /* 0x080fe20003f46270 */
[----:B------:R2:W-:Y:S01]  /*12c20*/  @!P5 LDGSTS.E.BYPASS.LTC128B.128 [R239+0x2800], [R6.64] ;  /* 0x0280000006efdfae */ /* 0x0005e2000b901d46 */
[----:B------:R-:W-:-:S13]  /*12c30*/  ISETP.GE.AND P5, PT, R23, R16, PT ;  /* 0x000000101700720c */ /* 0x000fda0003fa6270 */
[----:B------:R-:W-:Y:S02]  /*12c40*/  @!P5 IMAD.MOV.U32 R10, RZ, RZ, c[0x0][0x198] ;  /* 0x00006600ff0ad624 */ /* 0x000fe400078e00ff */
[----:B-1----:R-:W-:Y:S02]  /*12c50*/  @!P0 IMAD.MOV.U32 R2, RZ, RZ, R212 ;  /* 0x000000ffff028224 */ /* 0x002fe400078e00d4 */
[----:B------:R-:W-:-:S04]  /*12c60*/  @!P0 IMAD.MOV.U32 R3, RZ, RZ, R213 ;  /* 0x000000ffff038224 */ /* 0x000fc800078e00d5 */
[----:B------:R-:W-:Y:S01]  /*12c70*/  @!P0 IMAD.WIDE.U32 R2, R5, 0x60, R2 ;  /* 0x0000006005028825 */ /* 0x000fe200078e0002 */
[----:B------:R-:W-:Y:S02]  /*12c80*/  @!P3 LEA.HI.X R5, R0, R213, R9, 0x6, P1 ;  /* 0x000000d50005b211 */ /* 0x000fe400008f3409 */
[-C--:B------:R-:W-:Y:S01]  /*12c90*/  ISETP.GE.AND P1, PT, R26, R16.reuse, PT ;  /* 0x000000101a00720c */ /* 0x080fe20003f26270 */
[----:B------:R-:W-:Y:S02]  /*12ca0*/  @!P0 IMAD.IADD R3, R3, 0x1, R8 ;  /* 0x0000000103038824 */ /* 0x000fe400078e0208 */
[----:B------:R1:W-:Y:S01]  /*12cb0*/  @!P3 LDGSTS.E.BYPASS.LTC128B.128 [R239+0x3000], [R4.64] ;  /* 0x0300000004efbfae */ /* 0x0003e2000b901d46 */
[----:B------:R-:W-:Y:S02]  /*12cc0*/  @!P4 IMAD.MOV.U32 R0, RZ, RZ, c[0x0][0x198] ;  /* 0x00006600ff00c624 */ /* 0x000fe400078e00ff */
[----:B--2---:R-:W-:Y:S01]  /*12cd0*/  @!P4 IMAD.MOV.U32 R6, RZ, RZ, c[0x0][0x19c] ;  /* 0x00006700ff06c624 */ /* 0x004fe200078e00ff */
[----:B------:R2:W-:Y:S01]  /*12ce0*/  @!P0 LDGSTS.E.BYPASS.LTC128B.128 [R239+0x3800], [R2.64] ;  /* 0x0380000002ef8fae */ /* 0x0005e2000b901d46 */
[----:B------:R-:W-:Y:S01]  /*12cf0*/  ISETP.GE.AND P0, PT, R21, R16, PT ;  /* 0x000000101500720c */ /* 0x000fe20003f06270 */
[----:B------:R-:W-:-:S04]  /*12d00*/  @!P6 IMAD.MOV.U32 R8, RZ, RZ, c[0x0][0x198] ;  /* 0x00006600ff08e624 */ /* 0x000fc800078e00ff */
[----:B------:R-:W-:Y:S02]  /*12d10*/  @!P1 IMAD.MOV.U32 R14, RZ, RZ, c[0x0][0x198] ;  /* 0x00006600ff0e9624 */ /* 0x000fe400078e00ff */
[----:B-1----:R-:W-:Y:S02]  /*12d20*/  @!P2 IMAD.MOV.U32 R4, RZ, RZ, R212 ;  /* 0x000000ffff04a224 */ /* 0x002fe400078e00d4 */
[----:B------:R-:W-:Y:S02]  /*12d30*/  @!P2 IMAD.MOV.U32 R5, RZ, RZ, R213 ;  /* 0x000000ffff05a224 */ /* 0x000fe400078e00d5 */
[----:B--2---:R-:W-:Y:S01]  /*12d40*/  @!P2 IMAD.MOV.U32 R3, RZ, RZ, c[0x0][0x198] ;  /* 0x00006600ff03a624 */ /* 0x004fe200078e00ff */
[----:B------:R-:W-:-:S03]  /*12d50*/  @!P4 LEA R2, P3, R0, R212, 0x7 ;  /* 0x000000d40002c211 */ /* 0x000fc600078638ff */
[----:B------:R-:W-:Y:S01]  /*12d60*/  @!P2 IMAD.WIDE.U32 R12, R3, 0xa0, R4 ;  /* 0x000000a0030ca825 */ /* 0x000fe200078e0004 */
[----:B------:R-:W-:Y:S02]  /*12d70*/  @!P4 LEA.HI.X R3, R0, R213, R6, 0x7, P3 ;  /* 0x000000d50003c211 */ /* 0x000fe400018f3c06 */
[----:B------:R-:W-:Y:S01]  /*12d80*/  ISETP.GE.AND P3, PT, R29, R16, PT ;  /* 0x000000101d00720c */ /* 0x000fe20003f66270 */
[----:B------:R-:W-:Y:S02]  /*12d90*/  @!P1 IMAD.MOV.U32 R4, RZ, RZ, R212 ;  /* 0x000000ffff049224 */ /* 0x000fe400078e00d4 */
[----:B------:R-:W-:Y:S01]  /*12da0*/  @!P1 IMAD.MOV.U32 R5, RZ, RZ, R213 ;  /* 0x000000ffff059224 */ /* 0x000fe200078e00d5 */
[----:B------:R1:W-:Y:S01]  /*12db0*/  @!P4 LDGSTS.E.BYPASS.LTC128B.128 [R239+0x4000], [R2.64] ;  /* 0x0400000002efcfae */ /* 0x0003e2000b901d46 */
[----:B------:R-:W-:Y:S02]  /*12dc0*/  @!P2 IMAD.MOV.U32 R0, RZ, RZ, c[0x0][0x19c] ;  /* 0x00006700ff00a624 */ /* 0x000fe400078e00ff */
[----:B------:R-:W-:-:S04]  /*12dd0*/  @!P1 IMAD.WIDE.U32 R14, R14, 0xc0, R4 ;  /* 0x000000c00e0e9825 */ /* 0x000fc800078e0004 */
[----:B------:R-:W-:Y:S02]  /*12de0*/  @!P0 IMAD.MOV.U32 R6, RZ, RZ, c[0x0][0x198] ;  /* 0x00006600ff068624 */ /* 0x000fe400078e00ff */
[----:B------:R-:W-:Y:S02]  /*12df0*/  @!P5 IMAD.MOV.U32 R4, RZ, RZ, R212 ;  /* 0x000000ffff04d224 */ /* 0x000fe400078e00d4 */
[----:B------:R-:W-:Y:S02]  /*12e00*/  @!P5 IMAD.MOV.U32 R5, RZ, RZ, R213 ;  /* 0x000000ffff05d224 */ /* 0x000fe400078e00d5 */
[----:B------:R-:W-:Y:S02]  /*12e10*/  @!P2 IMAD R0, R0, 0xa0, RZ ;  /* 0x000000a00000a824 */ /* 0x000fe400078e02ff */
[----:B------:R-:W-:-:S04]  /*12e20*/  @!P5 IMAD.WIDE.U32 R10, R10, 0x120, R4 ;  /* 0x000001200a0ad825 */ /* 0x000fc800078e0004 */
[----:B------:R-:W-:Y:S02]  /*12e30*/  @!P6 IMAD.MOV.U32 R4, RZ, RZ, R212 ;  /* 0x000000ffff04e224 */ /* 0x000fe400078e00d4 */
[----:B------:R-:W-:Y:S02]  /*12e40*/  @!P6 IMAD.MOV.U32 R5, RZ, RZ, R213 ;  /* 0x000000ffff05e224 */ /* 0x000fe400078e00d5 */
[----:B------:R-:W-:Y:S02]  /*12e50*/  @!P3 IMAD.MOV.U32 R17, RZ, RZ, c[0x0][0x19c] ;  /* 0x00006700ff11b624 */ /* 0x000fe400078e00ff */
[----:B------:R-:W-:-:S04]  /*12e60*/  @!P6 IMAD.WIDE.U32 R8, R8, 0x140, R4 ;  /* 0x000001400808e825 */ /* 0x000fc800078e0004 */
[----:B-1----:R-:W-:Y:S02]  /*12e70*/  @!P0 IMAD.MOV.U32 R2, RZ, RZ, R212 ;  /* 0x000000ffff028224 */ /* 0x002fe400078e00d4 */
[----:B------:R-:W-:Y:S02]  /*12e80*/  @!P0 IMAD.MOV.U32 R3, RZ, RZ, R213 ;  /* 0x000000ffff038224 */ /* 0x000fe400078e00d5 */
[----:B------:R-:W-:Y:S02]  /*12e90*/  @!P0 IMAD.MOV.U32 R5, RZ, RZ, c[0x0][0x19c] ;  /* 0x00006700ff058624 */ /* 0x000fe400078e00ff */
[----:B------:R-:W-:-:S04]  /*12ea0*/  @!P0 IMAD.WIDE.U32 R6, R6, 0xe0, R2 ;  /* 0x000000e006068825 */ /* 0x000fc800078e0002 */
[----:B------:R-:W-:Y:S02]  /*12eb0*/  @!P2 IMAD.IADD R3, R13, 0x1, R0 ;  /* 0x000000010d03a824 */ /* 0x000fe400078e0200 */
[----:B------:R-:W-:Y:S02]  /*12ec0*/  @!P2 IMAD.MOV.U32 R2, RZ, RZ, R12 ;  /* 0x000000ffff02a224 */ /* 0x000fe400078e000c */
[----:B------:R-:W-:Y:S02]  /*12ed0*/  @!P5 IMAD.MOV.U32 R0, RZ, RZ, c[0x0][0x19c] ;  /* 0x00006700ff00d624 */ /* 0x000fe400078e00ff */
[----:B------:R-:W-:Y:S01]  /*12ee0*/  @!P1 IMAD.MOV.U32 R4, RZ, RZ, c[0x0][0x19c] ;  /* 0x00006700ff049624 */ /* 0x000fe200078e00ff */
[----:B------:R1:W-:Y:S01]  /*12ef0*/  @!P2 LDGSTS.E.BYPASS.LTC128B.128 [R239+0x4800], [R2.64] ;  /* 0x0480000002efafae */ /* 0x0003e2000b901d46 */
[----:B------:R-:W-:Y:S02]  /*12f00*/  @!P0 IMAD R5, R5, 0xe0, RZ ;  /* 0x000000e005058824 */ /* 0x000fe400078e02ff */
[----:B------:R-:W-:-:S02]  /*12f10*/  @!P5 IMAD R13, R0, 0x120, RZ ;  /* 0x00000120000dd824 */ /* 0x000fc400078e02ff */
[----:B------:R-:W-:Y:S02]  /*12f20*/  @!P1 IMAD R4, R4, 0xc0, RZ ;  /* 0x000000c004049824 */ /* 0x000fe400078e02ff */
[----:B------:R-:W-:Y:S02]  /*12f30*/  @!P0 IMAD.IADD R7, R7, 0x1, R5 ;  /* 0x0000000107078824 */ /* 0x000fe400078e0205 */
[----:B------:R-:W-:Y:S02]  /*12f40*/  @!P5 IMAD.IADD R5, R11, 0x1, R13 ;  /* 0x000000010b05d824 */ /* 0x000fe400078e020d */
[----:B------:R-:W-:-:S04]  /*12f50*/  @!P6 IMAD.MOV.U32 R0, RZ, RZ, c[0x0][0x19c] ;  /* 0x00006700ff00e624 */ /* 0x000fc800078e00ff */
[----:B------:R-:W-:Y:S02]  /*12f60*/  @!P6 IMAD R0, R0, 0x140, RZ ;  /* 0x000001400000e824 */ /* 0x000fe400078e02ff */
[----:B-1----:R-:W-:Y:S02]  /*12f70*/  @!P3 IMAD.MOV.U32 R2, RZ, RZ, c[0x0][0x198] ;  /* 0x00006600ff02b624 */ /* 0x002fe400078e00ff */
[----:B------:R-:W-:Y:S02]  /*12f80*/  @!P1 IMAD.IADD R3, R15, 0x1, R4 ;  /* 0x000000010f039824 */ /* 0x000fe400078e0204 */
[----:B------:R-:W-:Y:S01]  /*12f90*/  @!P5 IMAD.MOV.U32 R4, RZ, RZ, R10 ;  /* 0x000000ffff04d224 */ /* 0x000fe200078e000a */
[----:B------:R-:W-:-:S04]  /*12fa0*/  @!P3 LEA R12, P2, R2, R212, 0x8 ;  /* 0x000000d4020cb211 */ /* 0x000fc800078440ff */
[----:B------:R-:W-:Y:S01]  /*12fb0*/  @!P3 LEA.HI.X R13, R2, R213, R17, 0x8, P2 ;  /* 0x000000d5020db211 */ /* 0x000fe200010f4411 */
[----:B------:R-:W-:Y:S01]  /*12fc0*/  @!P1 IMAD.MOV.U32 R2, RZ, RZ, R14 ;  /* 0x000000ffff029224 */ /* 0x000fe200078e000e */
[----:B------:R-:W-:Y:S02]  /*12fd0*/  IADD3 R17, R102, 0xb0, RZ ;  /* 0x000000b066117810 */ /* 0x000fe40007ffe0ff */
[-C--:B------:R-:W-:Y:S02]  /*12fe0*/  ISETP.GE.AND P3, PT, R20, R16.reuse, PT ;  /* 0x000000101400720c */ /* 0x080fe40003f66270 */
[----:B------:R1:W-:Y:S01]  /*12ff0*/  @!P1 LDGSTS.E.BYPASS.LTC128B.128 [R239+0x5000], [R2.64] ;  /* 0x0500000002ef9fae */ /* 0x0003e2000b901d46 */
[-C--:B------:R-:W-:Y:S02]  /*13000*/  ISETP.GE.AND P1, PT, R29, R16.reuse, PT ;  /* 0x000000101d00720c */ /* 0x080fe40003f26270 */
[-C--:B------:R-:W-:Y:S01]  /*13010*/  ISETP.GE.AND P4, PT, R17, R16.reuse, PT ;  /* 0x000000101100720c */ /* 0x080fe20003f86270 */
[----:B------:R2:W-:Y:S01]  /*13020*/  @!P0 LDGSTS.E.BYPASS.LTC128B.128 [R239+0x5800], [R6.64] ;  /* 0x0580000006ef8fae */ /* 0x0005e2000b901d46 */
[----:B------:R-:W-:-:S02]  /*13030*/  ISETP.GE.AND P2, PT, R19, R16, PT ;  /* 0x000000101300720c */ /* 0x000fc40003f46270 */
[----:B------:R-:W-:-:S07]  /*13040*/  ISETP.GE.AND P0, PT, R22, R16, PT ;  /* 0x000000101600720c */ /* 0x000fce0003f06270 */
[----:B------:R3:W-:Y:S01]  /*13050*/  @!P1 LDGSTS.E.BYPASS.LTC128B.128 [R239+0x6000], [R12.64] ;  /* 0x060000000cef9fae */ /* 0x0007e2000b901d46 */
[----:B------:R-:W-:-:S03]  /*13060*/  ISETP.GE.AND P1, PT, R18, R16, PT ;  /* 0x000000101200720c */ /* 0x000fc60003f26270 */
[----:B------:R5:W-:Y:S01]  /*13070*/  @!P5 LDGSTS.E.BYPASS.LTC128B.128 [R239+0x6800], [R4.64] ;  /* 0x0680000004efdfae */ /* 0x000be2000b901d46 */
[----:B------:R-:W-:Y:S01]  /*13080*/  ISETP.GE.AND P5, PT, R28, R16, PT ;  /* 0x000000101c00720c */ /* 0x000fe20003fa6270 */
[----:B------:R-:W-:Y:S02]  /*13090*/  @!P0 IMAD.MOV.U32 R10, RZ, RZ, c[0x0][0x198] ;  /* 0x00006600ff0a8624 */ /* 0x000fe400078e00ff */
[----:B------:R-:W-:-:S04]  /*130a0*/  @!P0 IMAD.MOV.U32 R15, RZ, RZ, c[0x0][0x19c] ;  /* 0x00006700ff0f8624 */ /* 0x000fc800078e00ff */
[----:B------:R-:W-:Y:S02]  /*130b0*/  @!P0 IMAD R15, R15, 0x1e0, RZ ;  /* 0x000001e00f0f8824 */ /* 0x000fe400078e02ff */
[----:B-1----:R-:W-:Y:S02]  /*130c0*/  @!P6 IMAD.IADD R3, R9, 0x1, R0 ;  /* 0x000000010903e824 */ /* 0x002fe400078e0200 */
[----:B------:R-:W-:Y:S02]  /*130d0*/  @!P6 IMAD.MOV.U32 R2, RZ, RZ, R8 ;  /* 0x000000ffff02e224 */ /* 0x000fe400078e0008 */
[----:B------:R-:W-:Y:S02]  /*130e0*/  @!P4 IMAD.MOV.U32 R0, RZ, RZ, c[0x0][0x198] ;  /* 0x00006600ff00c624 */ /* 0x000fe400078e00ff */
[----:B------:R-:W-:Y:S01]  /*130f0*/  @!P3 IMAD.MOV.U32 R8, RZ, RZ, c[0x0][0x198] ;  /* 0x00006600ff08b624 */ /* 0x000fe200078e00ff */
[----:B------:R1:W-:Y:S01]  /*13100*/  @!P6 LDGSTS.E.BYPASS.LTC128B.128 [R239+0x7000], [R2.64] ;  /* 0x0700000002efefae */ /* 0x0003e2000b901d46 */
[----:B--2---:R-:W-:Y:S01]  /*13110*/  @!P2 IMAD.MOV.U32 R6, RZ, RZ, c[0x0][0x198] ;  /* 0x00006600ff06a624 */ /* 0x004fe200078e00ff */
[----:B------:R-:W-:Y:S01]  /*13120*/  ISETP.GE.AND P6, PT, R31, R16, PT ;  /* 0x000000101f00720c */ /* 0x000fe20003fc6270 */
[----:B------:R-:W-:-:S04]  /*13130*/  @!P1 IMAD.MOV.U32 R14, RZ, RZ, c[0x0][0x19c] ;  /* 0x00006700ff0e9624 */ /* 0x000fc800078e00ff */
[----:B------:R-:W-:Y:S02]  /*13140*/  @!P1 IMAD R14, R14, 0x1c0, RZ ;  /* 0x000001c00e0e9824 */ /* 0x000fe400078e02ff */
[----:B-----5:R-:W-:Y:S02]  /*13150*/  @!P1 IMAD.MOV.U32 R4, RZ, RZ, c[0x0][0x198] ;  /* 0x00006600ff049624 */ /* 0x020fe400078e00ff */
[----:B-1----:R-:W-:Y:S02]  /*13160*/  @!P4 IMAD.MOV.U32 R2, RZ, RZ, R212 ;  /* 0x000000ffff02c224 */ /* 0x002fe400078e00d4 */
[----:B------:R-:W-:-:S04]  /*13170*/  @!P4 IMAD.MOV.U32 R3, RZ, RZ, R213 ;  /* 0x000000ffff03c224 */ /* 0x000fc800078e00d5 */
[----:B---3--:R-:W-:-:S04]  /*13180*/  @!P4 IMAD.WIDE.U32 R12, R0, 0x160, R2 ;  /* 0x00000160000cc825 */ /* 0x008fc800078e0002 */
[----:B------:R-:W-:Y:S02]  /*13190*/  @!P3 IMAD.MOV.U32 R2, RZ, RZ, R212 ;  /* 0x000000ffff02b224 */ /* 0x000fe400078e00d4 */
[----:B------:R-:W-:Y:S02]  /*131a0*/  @!P3 IMAD.MOV.U32 R3, RZ, RZ, R213 ;  /* 0x000000ffff03b224 */ /* 0x000fe400078e00d5 */
[----:B------:R-:W-:Y:S02]  /*131b0*/  @!P4 IMAD.MOV.U32 R0, RZ, RZ, c[0x0][0x19c] ;  /* 0x00006700ff00c624 */ /* 0x000fe400078e00ff */
[----:B------:R-:W-:-:S04]  /*131c0*/  @!P3 IMAD.WIDE.U32 R8, R8, 0x180, R2 ;  /* 0x000001800808b825 */ /* 0x000fc800078e0002 */
[----:B------:R-:W-:Y:S02]  /*131d0*/  @!P2 IMAD.MOV.U32 R2, RZ, RZ, R212 ;  /* 0x000000ffff02a224 */ /* 0x000fe400078e00d4 */
[----:B------:R-:W-:Y:S02]  /*131e0*/  @!P2 IMAD.MOV.U32 R3, RZ, RZ, R213 ;  /* 0x000000ffff03a224 */ /* 0x000fe400078e00d5 */
[----:B------:R-:W-:Y:S02]  /*131f0*/  @!P4 IMAD R0, R0, 0x160, RZ ;  /* 0x000001600000c824 */ /* 0x000fe400078e02ff */
[----:B------:R-:W-:-:S04]  /*13200*/  @!P2 IMAD.WIDE.U32 R6, R6, 0x1a0, R2 ;  /* 0x000001a00606a825 */ /* 0x000fc800078e0002 */
[----:B------:R-:W-:Y:S02]  /*13210*/  @!P1 IMAD.MOV.U32 R2, RZ, RZ, R212 ;  /* 0x000000ffff029224 */ /* 0x000fe400078e00d4 */
[----:B------:R-:W-:-:S04]  /*13220*/  @!P1 IMAD.MOV.U32 R3, RZ, RZ, R213 ;  /* 0x000000ffff039224 */ /* 0x000fc800078e00d5 */
[----:B------:R-:W-:-:S04]  /*13230*/  @!P1 IMAD.WIDE.U32 R4, R4, 0x1c0, R2 ;  /* 0x000001c004049825 */ /* 0x000fc800078e0002 */
[----:B------:R-:W-:Y:S02]  /*13240*/  @!P0 IMAD.MOV.U32 R2, RZ, RZ, R212 ;  /* 0x000000ffff028224 */ /* 0x000fe400078e00d4 */
[----:B------:R-:W-:Y:S02]  /*13250*/  @!P0 IMAD.MOV.U32 R3, RZ, RZ, R213 ;  /* 0x000000ffff038224 */ /* 0x000fe400078e00d5 */
[----:B------:R-:W-:Y:S02]  /*13260*/  @!P1 IMAD.IADD R5, R5, 0x1, R14 ;  /* 0x0000000105059824 */ /* 0x000fe400078e020e */
[----:B------:R-:W-:-:S04]  /*13270*/  @!P0 IMAD.WIDE.U32 R10, R10, 0x1e0, R2 ;  /* 0x000001e00a0a8825 */ /* 0x000fc800078e0002 */
[----:B------:R-:W-:Y:S02]  /*13280*/  @!P4 IMAD.IADD R3, R13, 0x1, R0 ;  /* 0x000000010d03c824 */ /* 0x000fe400078e0200 */
[----:B------:R-:W-:Y:S02]  /*13290*/  @!P3 IMAD.MOV.U32 R0, RZ, RZ, c[0x0][0x19c] ;  /* 0x00006700ff00b624 */ /* 0x000fe400078e00ff */
[----:B------:R-:W-:Y:S02]  /*132a0*/  @!P2 IMAD.MOV.U32 R13, RZ, RZ, c[0x0][0x19c] ;  /* 0x00006700ff0da624 */ /* 0x000fe400078e00ff */
[----:B------:R-:W-:Y:S02]  /*132b0*/  @!P4 IMAD.MOV.U32 R2, RZ, RZ, R12 ;  /* 0x000000ffff02c224 */ /* 0x000fe400078e000c */
[----:B------:R-:W-:Y:S02]  /*132c0*/  @!P3 IMAD R0, R0, 0x180, RZ ;  /* 0x000001800000b824 */ /* 0x000fe400078e02ff */
[----:B------:R-:W-:Y:S01]  /*132d0*/  @!P2 IMAD R12, R13, 0x1a0, RZ ;  /* 0x000001a00d0ca824 */ /* 0x000fe200078e02ff */
[----:B------:R1:W-:Y:S01]  /*132e0*/  @!P4 LDGSTS.E.BYPASS.LTC128B.128 [R239+0x7800], [R2.64] ;  /* 0x0780000002efcfae */ /* 0x0003e2000b901d46 */
[----:B------:R-:W-:Y:S01]  /*132f0*/  @!P3 IMAD.IADD R9, R9, 0x1, R0 ;  /* 0x000000010909b824 */ /* 0x000fe200078e0200 */
[----:B------:R-:W-:Y:S01]  /*13300*/  ISETP.GE.AND P4, PT, R30, R16, PT ;  /* 0x000000101e00720c */ /* 0x000fe20003f86270 */
[----:B------:R-:W-:-:S02]  /*13310*/  @!P2 IMAD.IADD R7, R7, 0x1, R12 ;  /* 0x000000010707a824 */ /* 0x000fc400078e020c */
[----:B------:R-:W-:Y:S01]  /*13320*/  @!P5 IMAD.MOV.U32 R0, RZ, RZ, c[0x0][0x1a0] ;  /* 0x00006800ff00d624 */ /* 0x000fe200078e00ff */
[----:B------:R2:W-:Y:S01]  /*13330*/  @!P3 LDGSTS.E.BYPASS.LTC128B.128 [R239+0x8000], [R8.64] ;  /* 0x0800000008efbfae */ /* 0x0005e2000b901d46 */
[-C--:B------:R-:W-:Y:S01]  /*13340*/  ISETP.GE.AND P3, PT, R25, R16.reuse, PT ;  /* 0x000000101900720c */ /* 0x080fe20003f66270 */
[----:B------:R-:W-:Y:S02]  /*13350*/  IMAD.SHL.U32 R14, R205, 0x40, RZ ;  /* 0x00000040cd0e7824 */ /* 0x000fe400078e00ff */
[----:B------:R4:W-:Y:S01]  /*13360*/  @!P2 LDGSTS.E.BYPASS.LTC128B.128 [R239+0x8800], [R6.64] ;  /* 0x0880000006efafae */ /* 0x0009e2000b901d46 */
[----:B------:R-:W-:Y:S02]  /*13370*/  ISETP.GE.AND P2, PT, R24, R16, PT ;  /* 0x000000101800720c */ /* 0x000fe40003f46270 */
[----:B------:R-:W-:Y:S01]  /*13380*/  LOP3.LUT R14, R14, 0x1c0, RZ, 0xc0, !PT ;  /* 0x000001c00e0e7812 */ /* 0x000fe200078ec0ff */
[----:B------:R3:W-:Y:S01]  /*13390*/  @!P1 LDGSTS.E.BYPASS.LTC128B.128 [R239+0x9000], [R4.64] ;  /* 0x0900000004ef9fae */ /* 0x0007e2000b901d46 */
[----:B-1----:R-:W-:Y:S01]  /*133a0*/  @!P0 IMAD.IADD R3, R11, 0x1, R15 ;  /* 0x000000010b038824 */ /* 0x002fe200078e020f */
[----:B------:R-:W-:Y:S01]  /*133b0*/  SHF.R.S32.HI R11, RZ, 0x4, R216 ;  /* 0x00000004ff0b7819 */ /* 0x000fe200000114d8 */
[----:B------:R-:W-:-:S02]  /*133c0*/  @!P0 IMAD.MOV.U32 R2, RZ, RZ, R10 ;  /* 0x000000ffff028224 */ /* 0x000fc400078e000a */
[----:B--2---:R-:W-:-:S03]  /*133d0*/  @!P5 IMAD.MOV.U32 R8, RZ, RZ, c[0x0][0x1a4] ;  /* 0x00006900ff08d624 */ /* 0x004fc600078e00ff */
[----:B------:R1:W-:Y:S01]  /*133e0*/  @!P0 LDGSTS.E.BYPASS.LTC128B.128 [R239+0x9800], [R2.64] ;  /* 0x0980000002ef8fae */ /* 0x0003e2000b901d46 */
[----:B------:R-:W-:Y:S02]  /*133f0*/  ISETP.GE.AND P0, PT, R102, R16, PT ;  /* 0x000000106600720c */ /* 0x000fe40003f06270 */
[C---:B----4-:R-:W-:Y:S01]  /*13400*/  @!P6 LEA R6, P1, R211.reuse, R32, 0x1 ;  /* 0x00000020d306e211 */ /* 0x050fe200078208ff */
[----:B------:R-:W0:Y:S01]  /*13410*/  LDGDEPBAR ;  /* 0x00000000000079af */ /* 0x000e220000000000 */
[----:B------:R-:W-:Y:S02]  /*13420*/  @!P5 IMAD R8, R8, 0x60, RZ ;  /* 0x000000600808d824 */ /* 0x000fe400078e02ff */
[----:B------:R-:W-:Y:S02]  /*13430*/  @!P6 LEA.HI.X R7, R211, R33, R210, 0x1, P1 ;  /* 0x00000021d307e211 */ /* 0x000fe400008f0cd2 */
[----:B------:R-:W-:-:S05]  /*13440*/  ISETP.GE.AND P1, PT, R26, R16, PT ;  /* 0x000000101a00720c */ /* 0x000fca0003f26270 */
[--C-:B---3--:R-:W-:Y:S02]  /*13450*/  @!P0 IMAD.MOV.U32 R4, RZ, RZ, R32.reuse ;  /* 0x000000ffff048224 */ /* 0x108fe400078e0020 */
[----:B------:R-:W-:Y:S02]  /*13460*/  @!P0 IMAD.MOV.U32 R5, RZ, RZ, R33 ;  /* 0x000000ffff058224 */ /* 0x000fe400078e0021 */
[----:B-1----:R-:W-:Y:S01]  /*13470*/  @!P5 IMAD.MOV.U32 R2, RZ, RZ, R32 ;  /* 0x000000ffff02d224 */ /* 0x002fe200078e0020 */
[----:B------:R-:W-:-:S04]  /*13480*/  DEPBAR.LE SB0, 0x0 ;  /* 0x000080000000791a */ /* 0x000fc80000000000 */
[----:B------:R-:W-:Y:S01]  /*13490*/  BAR.SYNC.DEFER_BLOCKING 0x0 ;  /* 0x0000000000007b1d */ /* 0x000fe20000010000 */
[----:B------:R-:W-:-:S04]  /*134a0*/  @!P5 IMAD.MOV.U32 R3, RZ, RZ, R33 ;  /* 0x000000ffff03d224 */ /* 0x000fc800078e0021 */
[----:B------:R-:W-:-:S04]  /*134b0*/  @!P5 IMAD.WIDE.U32 R2, R0, 0x60, R2 ;  /* 0x000000600002d825 */ /* 0x000fc800078e0002 */
[----:B------:R-:W-:Y:S02]  /*134c0*/  @!P4 IMAD.MOV.U32 R0, RZ, RZ, c[0x0][0x1a0] ;  /* 0x00006800ff00c624 */ /* 0x000fe400078e00ff */
[----:B------:R-:W-:Y:S02]  /*134d0*/  @!P5 IMAD.IADD R3, R3, 0x1, R8 ;  /* 0x000000010303d824 */ /* 0x000fe400078e0208 */
[----:B------:R-:W-:Y:S01]  /*134e0*/  @!P2 IMAD.MOV.U32 R8, RZ, RZ, c[0x0][0x1a4] ;  /* 0x00006900ff08a624 */ /* 0x000fe200078e00ff */
        /* <DEDUP_REMOVED lines=10> */
[----:B------:R-:W-:-:S03]  /*13590*/  ISETP.GE.AND P6, PT, R23, R16, PT ;  /* 0x000000101700720c */ /* 0x000fc60003fc6270 */
[----:B------:R-:W-:Y:S01]  /*135a0*/  @P4 STS.128 [R239+0xb000], RZ ;  /* 0x00b000ffef004388 */ /* 0x000fe20000000c00 */
[----:B-1----:R-:W-:Y:S01]  /*135b0*/  @!P4 IMAD.MOV.U32 R5, RZ, RZ, c[0x0][0x1a4] ;  /* 0x00006900ff05c624 */ /* 0x002fe200078e00ff */
[----:B------:R-:W-:-:S04]  /*135c0*/  @!P4 LEA R4, P0, R0, R32, 0x6 ;  /* 0x000000200004c211 */ /* 0x000fc800078030ff */
[----:B------:R-:W-:Y:S01]  /*135d0*/  @!P4 LEA.HI.X R5, R0, R33, R5, 0x6, P0 ;  /* 0x000000210005c211 */ /* 0x000fe200000f3405 */
[----:B------:R-:W-:Y:S01]  /*135e0*/  @!P3 IMAD.MOV.U32 R0, RZ, RZ, c[0x0][0x1a0] ;  /* 0x00006800ff00b624 */ /* 0x000fe200078e00ff */
[-C--:B------:R-:W-:Y:S01]  /*135f0*/  ISETP.GE.AND P0, PT, R21, R16.reuse, PT ;  /* 0x000000101500720c */ /* 0x080fe20003f06270 */
[----:B--2---:R-:W-:Y:S02]  /*13600*/  @!P2 IMAD.MOV.U32 R6, RZ, RZ, c[0x0][0x1a0] ;  /* 0x00006800ff06a624 */ /* 0x004fe400078e00ff */
        /* <DEDUP_REMOVED lines=11> */
[----:B------:R-:W-:Y:S02]  /*136c0*/  P2R R9, PR, RZ, 0x20 ;  /* 0x00000020ff097803 */ /* 0x000fe40000000000 */
[----:B------:R-:W-:Y:S01]  /*136d0*/  ISETP.GE.AND P5, PT, R27, R16, PT ;  /* 0x000000101b00720c */ /* 0x000fe20003fa6270 */
[----:B-1----:R-:W-:Y:S02]  /*136e0*/  @!P2 IMAD.MOV.U32 R4, RZ, RZ, R32 ;  /* 0x000000ffff04a224 */ /* 0x002fe400078e0020 */
[----:B------:R-:W-:-:S10]  /*136f0*/  @!P2 IMAD.MOV.U32 R5, RZ, RZ, R33 ;  /* 0x000000ffff05a224 */ /* 0x000fd400078e0021 */
[----:B------:R-:W-:Y:S02]  /*13700*/  @!P5 IMAD.MOV.U32 R15, RZ, RZ, c[0x0][0x1a4] ;  /* 0x00006900ff0fd624 */ /* 0x000fe400078e00ff */
[----:B------:R-:W-:Y:S01]  /*13710*/  @!P2 IMAD.WIDE.U32 R6, R6, 0xa0, R4 ;  /* 0x000000a00606a825 */ /* 0x000fe200078e0004 */
[----:B--2---:R-:W-:-:S03]  /*13720*/  @!P3 LEA R2, P4, R0, R32, 0x7 ;  /* 0x000000200002b211 */ /* 0x004fc600078838ff */
[----:B------:R-:W-:Y:S02]  /*13730*/  @!P3 IMAD.MOV.U32 R3, RZ, RZ, c[0x0][0x1a4] ;  /* 0x00006900ff03b624 */ /* 0x000fe400078e00ff */
[----:B------:R-:W-:Y:S02]  /*13740*/  @!P1 IMAD.MOV.U32 R4, RZ, RZ, R32 ;  /* 0x000000ffff049224 */ /* 0x000fe400078e0020 */
[----:B------:R-:W-:Y:S01]  /*13750*/  @!P1 IMAD.MOV.U32 R5, RZ, RZ, R33 ;  /* 0x000000ffff059224 */ /* 0x000fe200078e0021 */
[----:B------:R-:W-:Y:S01]  /*13760*/  @!P3 LEA.HI.X R3, R0, R33, R3, 0x7, P4 ;  /* 0x000000210003b211 */ /* 0x000fe200020f3c03 */
[----:B------:R-:W-:Y:S01]  /*13770*/  @!P2 IMAD R0, R8, 0xa0, RZ ;  /* 0x000000a00800a824 */ /* 0x000fe200078e02ff */
[----:B------:R-:W-:Y:S01]  /*13780*/  ISETP.GE.AND P4, PT, R17, R16, PT ;  /* 0x000000101100720c */ /* 0x000fe20003f86270 */
[----:B------:R-:W-:Y:S01]  /*13790*/  @!P1 IMAD.MOV.U32 R8, RZ, RZ, c[0x0][0x1a4] ;  /* 0x00006900ff089624 */ /* 0x000fe200078e00ff */
[----:B------:R-:W-:Y:S01]  /*137a0*/  SHF.R.U32.HI R17, RZ, 0x3, R14 ;  /* 0x00000003ff117819 */ /* 0x000fe2000001160e */
[----:B------:R-:W-:Y:S01]  /*137b0*/  @!PT LDS RZ, [RZ] ;  /* 0x00000000fffff984 */ /* 0x000fe20000000800 */
[----:B------:R-:W-:Y:S01]  /*137c0*/  @!PT LDS RZ, [RZ] ;  /* 0x00000000fffff984 */ /* 0x000fe20000000800 */
[----:B------:R-:W-:Y:S01]  /*137d0*/  @!PT LDS RZ, [RZ] ;  /* 0x00000000fffff984 */ /* 0x000fe20000000800 */
[----:B------:R1:W-:Y:S01]  /*137e0*/  @!P3 LDGSTS.E.BYPASS.LTC128B.128 [R239+0xc000], [R2.64] ;  /* 0x0c00000002efbfae */ /* 0x0003e2000b901d46 */
[----:B------:R-:W-:-:S03]  /*137f0*/  ISETP.NE.AND P3, PT, R9, RZ, PT ;  /* 0x000000ff0900720c */ /* 0x000fc60003f65270 */
[----:B------:R-:W-:Y:S01]  /*13800*/  @P2 STS.128 [R239+0xc800], RZ ;  /* 0x00c800ffef002388 */ /* 0x000fe20000000c00 */
[----:B-1----:R-:W-:Y:S02]  /*13810*/  @!P1 IMAD.MOV.U32 R2, RZ, RZ, c[0x0][0x1a0] ;  /* 0x00006800ff029624 */ /* 0x002fe400078e00ff */
[----:B------:R-:W-:Y:S02]  /*13820*/  @!P2 IMAD.IADD R3, R7, 0x1, R0 ;  /* 0x000000010703a824 */ /* 0x000fe400078e0200 */
[----:B------:R-:W-:-:S04]  /*13830*/  @!P1 IMAD.WIDE.U32 R4, R2, 0xc0, R4 ;  /* 0x000000c002049825 */ /* 0x000fc800078e0004 */
[----:B------:R-:W-:Y:S02]  /*13840*/  @!P2 IMAD.MOV.U32 R2, RZ, RZ, R6 ;  /* 0x000000ffff02a224 */ /* 0x000fe400078e0006 */
[----:B------:R-:W-:Y:S02]  /*13850*/  @!P1 IMAD R0, R8, 0xc0, RZ ;  /* 0x000000c008009824 */ /* 0x000fe400078e02ff */
[----:B------:R-:W-:Y:S01]  /*13860*/  @!P0 IMAD.MOV.U32 R8, RZ, RZ, c[0x0][0x1a0] ;  /* 0x00006800ff088624 */ /* 0x000fe200078e00ff */
[----:B------:R-:W-:Y:S01]  /*13870*/  @!PT LDS RZ, [RZ] ;  /* 0x00000000fffff984 */ /* 0x000fe20000000800 */
[----:B------:R-:W-:Y:S01]  /*13880*/  @!PT LDS RZ, [RZ] ;  /* 0x00000000fffff984 */ /* 0x000fe20000000800 */
[----:B------:R-:W-:Y:S01]  /*13890*/  @!PT LDS RZ, [RZ] ;  /* 0x00000000fffff984 */ /* 0x000fe20000000800 */
[----:B------:R1:W-:Y:S01]  /*138a0*/  @!P2 LDGSTS.E.BYPASS.LTC128B.128 [R239+0xc800], [R2.64] ;  /* 0x0c80000002efafae */ /* 0x0003e2000b901d46 */
[----:B------:R-:W-:Y:S01]  /*138b0*/  @!P0 IMAD.MOV.U32 R6, RZ, RZ, R32 ;  /* 0x000000ffff068224 */ /* 0x000fe200078e0020 */
[----:B------:R-:W-:Y:S01]  /*138c0*/  ISETP.GE.AND P2, PT, R19, R16, PT ;  /* 0x000000101300720c */ /* 0x000fe20003f46270 */
[----:B------:R-:W-:Y:S01]  /*138d0*/  @!P0 IMAD.MOV.U32 R7, RZ, RZ, R33 ;  /* 0x000000ffff078224 */ /* 0x000fe200078e0021 */
[----:B------:R-:W-:Y:S03]  /*138e0*/  @P1 STS.128 [R239+0xd000], RZ ;  /* 0x00d000ffef001388 */ /* 0x000fe60000000c00 */
[----:B------:R-:W-:-:S04]  /*138f0*/  @!P0 IMAD.WIDE.U32 R8, R8, 0xe0, R6 ;  /* 0x000000e008088825 */ /* 0x000fc800078e0006 */
[----:B------:R-:W-:Y:S02]  /*13900*/  @!P3 IMAD.MOV.U32 R7, RZ, RZ, c[0x0][0x1a4] ;  /* 0x00006900ff07b624 */ /* 0x000fe400078e00ff */
[----:B-1----:R-:W-:Y:S02]  /*13910*/  @!P1 IMAD.IADD R3, R5, 0x1, R0 ;  /* 0x0000000105039824 */ /* 0x002fe400078e0200 */
[----:B------:R-:W-:Y:S02]  /*13920*/  @!P0 IMAD.MOV.U32 R5, RZ, RZ, c[0x0][0x1a4] ;  /* 0x00006900ff058624 */ /* 0x000fe400078e00ff */
[----:B------:R-:W-:Y:S02]  /*13930*/  @!P1 IMAD.MOV.U32 R2, RZ, RZ, R4 ;  /* 0x000000ffff029224 */ /* 0x000fe400078e0004 */
[----:B------:R-:W-:Y:S02]  /*13940*/  @!P3 IMAD.MOV.U32 R0, RZ, RZ, c[0x0][0x1a0] ;  /* 0x00006800ff00b624 */ /* 0x000fe400078e00ff */
[----:B------:R-:W-:Y:S01]  /*13950*/  @!P0 IMAD R4, R5, 0xe0, RZ ;  /* 0x000000e005048824 */ /* 0x000fe200078e02ff */
[----:B------:R-:W-:Y:S01]  /*13960*/  @!PT LDS RZ, [RZ] ;  /* 0x00000000fffff984 */ /* 0x000fe20000000800 */
[----:B------:R-:W-:Y:S01]  /*13970*/  @!PT LDS RZ, [RZ] ;  /* 0x00000000fffff984 */ /* 0x000fe20000000800 */
[----:B------:R-:W-:Y:S01]  /*13980*/  @!PT LDS RZ, [RZ] ;  /* 0x00000000fffff984 */ /* 0x000fe20000000800 */
[----:B------:R1:W-:Y:S01]  /*13990*/  @!P1 LDGSTS.E.BYPASS.LTC128B.128 [R239+0xd000], [R2.64] ;  /* 0x0d00000002ef9fae */ /* 0x0003e2000b901d46 */
[----:B------:R-:W-:Y:S01]  /*139a0*/  @!P6 IMAD.MOV.U32 R5, RZ, RZ, R33 ;  /* 0x000000ffff05e224 */ /* 0x000fe200078e0021 */
[----:B------:R-:W-:-:S02]  /*139b0*/  @!P3 LEA R6, P1, R0, R32, 0x8 ;  /* 0x000000200006b211 */ /* 0x000fc400078240ff */
[----:B------:R-:W-:Y:S02]  /*139c0*/  @P0 STS.128 [R239+0xd800], RZ ;  /* 0x00d800ffef000388 */ /* 0x000fe40000000c00 */
[----:B------:R-:W-:Y:S02]  /*139d0*/  @!P3 LEA.HI.X R7, R0, R33, R7, 0x8, P1 ;  /* 0x000000210007b211 */ /* 0x000fe400008f4407 */
[-C--:B------:R-:W-:Y:S02]  /*139e0*/  ISETP.GE.AND P1, PT, R29, R16.reuse, PT ;  /* 0x000000101d00720c */ /* 0x080fe40003f26270 */
[----:B------:R-:W-:Y:S01]  /*139f0*/  ISETP.GE.AND P3, PT, R20, R16, PT ;  /* 0x000000101400720c */ /* 0x000fe20003f66270 */
[----:B-1----:R-:W-:Y:S02]  /*13a00*/  @!P0 IMAD.IADD R3, R9, 0x1, R4 ;  /* 0x0000000109038824 */ /* 0x002fe400078e0204 */
[----:B------:R-:W-:Y:S02]  /*13a10*/  @!P6 IMAD.MOV.U32 R2, RZ, RZ, c[0x0][0x1a0] ;  /* 0x00006800ff02e624 */ /* 0x000fe400078e00ff */
[----:B------:R-:W-:-:S02]  /*13a20*/  @!P6 IMAD.MOV.U32 R4, RZ, RZ, R32 ;  /* 0x000000ffff04e224 */ /* 0x000fc400078e0020 */
[----:B------:R-:W-:Y:S02]  /*13a30*/  @!P6 IMAD.MOV.U32 R9, RZ, RZ, c[0x0][0x1a4] ;  /* 0x00006900ff09e624 */ /* 0x000fe400078e00ff */
        /* <DEDUP_REMOVED lines=14> */
[----:B------:R-:W-:-:S03]  /*13b20*/  ISETP.GE.AND P1, PT, R18, R16, PT ;  /* 0x000000101200720c */ /* 0x000fc60003f26270 */
[----:B------:R-:W-:Y:S10]  /*13b30*/  @P6 STS.128 [R239+0xe800], RZ ;  /* 0x00e800ffef006388 */ /* 0x000ff40000000c00 */
[----:B------:R-:W-:-:S02]  /*13b40*/  @!P1 IMAD.MOV.U32 R10, RZ, RZ, c[0x0][0x1a0] ;  /* 0x00006800ff0a9624 */ /* 0x000fc400078e00ff */
[----:B-1----:R-:W-:Y:S01]  /*13b50*/  @!P6 IMAD.IADD R3, R5, 0x1, R0 ;  /* 0x000000010503e824 */ /* 0x002fe200078e0200 */
[----:B------:R-:W-:Y:S01]  /*13b60*/  LEA.HI R5, R216, R11, RZ, 0x1 ;  /* 0x0000000bd8057211 */ /* 0x000fe200078f08ff */
[----:B------:R-:W-:Y:S02]  /*13b70*/  IMAD.SHL.U32 R0, R198, 0x40, RZ ;  /* 0x00000040c6007824 */ /* 0x000fe400078e00ff */
[----:B------:R-:W-:Y:S02]  /*13b80*/  @!P6 IMAD.MOV.U32 R2, RZ, RZ, R4 ;  /* 0x000000ffff02e224 */ /* 0x000fe400078e0004 */
[----:B------:R-:W-:Y:S01]  /*13b90*/  IMAD.SHL.U32 R4, R102, 0x8, RZ ;  /* 0x0000000866047824 */ /* 0x000fe200078e00ff */
[----:B------:R-:W-:Y:S01]  /*13ba0*/  LOP3.LUT R0, R0, 0x1c0, RZ, 0xc0, !PT ;  /* 0x000001c000007812 */ /* 0x000fe200078ec0ff */
[----:B--2---:R-:W-:Y:S01]  /*13bb0*/  @!P2 IMAD.MOV.U32 R6, RZ, RZ, c[0x0][0x1a0] ;  /* 0x00006800ff06a624 */ /* 0x004fe200078e00ff */
[----:B------:R-:W-:Y:S01]  /*13bc0*/  @!PT LDS RZ, [RZ] ;  /* 0x00000000fffff984 */ /* 0x000fe20000000800 */
[----:B------:R-:W-:Y:S01]  /*13bd0*/  @!PT LDS RZ, [RZ] ;  /* 0x00000000fffff984 */ /* 0x000fe20000000800 */
[----:B------:R-:W-:Y:S01]  /*13be0*/  @!PT LDS RZ, [RZ] ;  /* 0x00000000fffff984 */ /* 0x000fe20000000800 */
[----:B------:R1:W-:Y:S04]  /*13bf0*/  @!P6 LDGSTS.E.BYPASS.LTC128B.128 [R239+0xe800], [R2.64] ;  /* 0x0e80000002efefae */ /* 0x0003e8000b901d46 */
[----:B------:R-:W-:Y:S01]  /*13c00*/  @P5 STS.128 [R239+0xf000], RZ ;  /* 0x00f000ffef005388 */ /* 0x000fe20000000c00 */
[----:B-1----:R-:W-:Y:S01]  /*13c10*/  LOP3.LUT R2, R5, 0xfffffffe, RZ, 0xc0, !PT ;  /* 0xfffffffe05027812 */ /* 0x002fe200078ec0ff */
[----:B------:R-:W-:Y:S01]  /*13c20*/  @!P4 IMAD.MOV.U32 R5, RZ, RZ, c[0x0][0x1a0] ;  /* 0x00006800ff05c624 */ /* 0x000fe200078e00ff */
[----:B------:R-:W-:Y:S01]  /*13c30*/  LOP3.LUT R3, R0, 0x8, R4, 0xf8, !PT ;  /* 0x0000000800037812 */ /* 0x000fe200078ef804 */
[----:B------:R-:W-:Y:S01]  /*13c40*/  @!P5 IMAD.MOV.U32 R4, RZ, RZ, c[0x0][0x1a0] ;  /* 0x00006800ff04d624 */ /* 0x000fe200078e00ff */
[----:B------:R-:W-:Y:S01]  /*13c50*/  SHF.R.U32.HI R0, RZ, 0x3, R0 ;  /* 0x00000003ff007819 */ /* 0x000fe20000011600 */
[----:B------:R-:W-:-:S02]  /*13c60*/  IMAD.IADD R11, R11, 0x1, -R2 ;  /* 0x000000010b0b7824 */ /* 0x000fc400078e0a02 */
[----:B------:R-:W-:Y:S01]  /*13c70*/  @!P5 IMAD.MOV.U32 R2, RZ, RZ, R32 ;  /* 0x000000ffff02d224 */ /* 0x000fe200078e0020 */
[----:B------:R-:W-:Y:S01]  /*13c80*/  LOP3.LUT R0, R3, R0, RZ, 0x3c, !PT ;  /* 0x0000000003007212 */ /* 0x000fe200078e3cff */
[----:B------:R-:W-:Y:S02]  /*13c90*/  @!P5 IMAD.MOV.U32 R3, RZ, RZ, R33 ;  /* 0x000000ffff03d224 */ /* 0x000fe400078e0021 */
[----:B------:R-:W-:Y:S02]  /*13ca0*/  IMAD.SHL.U32 R16, R11, 0x8, RZ ;  /* 0x000000080b107824 */ /* 0x000fe400078e00ff */
[----:B------:R-:W-:-:S03]  /*13cb0*/  @!P5 IMAD.WIDE.U32 R12, R4, 0x140, R2 ;  /* 0x00000140040cd825 */ /* 0x000fc600078e0002 */
[----:B------:R-:W-:Y:S01]  /*13cc0*/  LOP3.LUT R18, R14, 0x8, R16, 0xf8, !PT ;  /* 0x000000080e127812 */ /* 0x000fe200078ef810 */
[----:B------:R-:W-:Y:S02]  /*13cd0*/  @!P4 IMAD.MOV.U32 R2, RZ, RZ, R32 ;  /* 0x000000ffff02c224 */ /* 0x000fe400078e0020 */
[----:B------:R-:W-:Y:S01]  /*13ce0*/  @!P4 IMAD.MOV.U32 R3, RZ, RZ, R33 ;  /* 0x000000ffff03c224 */ /* 0x000fe200078e0021 */
[----:B------:R-:W-:Y:S01]  /*13cf0*/  LOP3.LUT R196, R18, R17, RZ, 0x3c, !PT ;  /* 0x0000001112c47212 */ /* 0x000fe200078e3cff */
[----:B------:R-:W-:Y:S02]  /*13d00*/  IMAD R0, R11, 0x200, R0 ;  /* 0x000002000b007824 */ /* 0x000fe400078e0200 */
[----:B------:R-:W-:-:S04]  /*13d10*/  @!P4 IMAD.WIDE.U32 R4, R5, 0x160, R2 ;  /* 0x000001600504c825 */ /* 0x000fc800078e0002 */
[----:B------:R-:W-:Y:S02]  /*13d20*/  @!P3 IMAD.MOV.U32 R2, RZ, RZ, R32 ;  /* 0x000000ffff02b224 */ /* 0x000fe400078e0020 */
[----:B------:R-:W-:Y:S02]  /*13d30*/  @!P3 IMAD.MOV.U32 R3, RZ, RZ, R33 ;  /* 0x000000ffff03b224 */ /* 0x000fe400078e0021 */
[----:B------:R-:W-:Y:S02]  /*13d40*/  @!P4 IMAD.MOV.U32 R16, RZ, RZ, c[0x0][0x1a4] ;  /* 0x00006900ff10c624 */ /* 0x000fe400078e00ff */
[----:B------:R-:W-:-:S04]  /*13d50*/  @!P3 IMAD.WIDE.U32 R8, R8, 0x180, R2 ;  /* 0x000001800808b825 */ /* 0x000fc800078e0002 */
        /* <DEDUP_REMOVED lines=8> */
[----:B------:R-:W-:Y:S02]  /*13de0*/  @!P5 IMAD R2, R15, 0x140, RZ ;  /* 0x000001400f02d824 */ /* 0x000fe400078e02ff */
[----:B------:R-:W-:Y:S02]  /*13df0*/  @!P0 IMAD.MOV.U32 R15, RZ, RZ, c[0x0][0x1a0] ;  /* 0x00006800ff0f8624 */ /* 0x000fe400078e00ff */
[----:B------:R-:W-:Y:S02]  /*13e00*/  @!P5 IMAD.IADD R13, R13, 0x1, R2 ;  /* 0x000000010d0dd824 */ /* 0x000fe400078e0202 */
[----:B------:R-:W-:Y:S02]  /*13e10*/  @!P0 IMAD.MOV.U32 R2, RZ, RZ, R32 ;  /* 0x000000ffff028224 */ /* 0x000fe400078e0020 */
[----:B------:R-:W-:Y:S01]  /*13e20*/  @!P0 IMAD.MOV.U32 R3, RZ, RZ, R33 ;  /* 0x000000ffff038224 */ /* 0x000fe200078e0021 */
[----:B------:R-:W-:Y:S01]  /*13e30*/  @!PT LDS RZ, [RZ] ;  /* 0x00000000fffff984 */ /* 0x000fe20000000800 */
[----:B------:R-:W-:Y:S01]  /*13e40*/  @!PT LDS RZ, [RZ] ;  /* 0x00000000fffff984 */ /* 0x000fe20000000800 */
[----:B------:R-:W-:Y:S01]  /*13e50*/  @!PT LDS RZ, [RZ] ;  /* 0x00000000fffff984 */ /* 0x000fe20000000800 */
[----:B------:R1:W-:Y:S01]  /*13e60*/  @!P5 LDGSTS.E.BYPASS.LTC128B.128 [R239+0xf000], [R12.64] ;  /* 0x0f0000000cefdfae */ /* 0x0003e2000b901d46 */
[----:B------:R-:W-:-:S02]  /*13e70*/  @!P2 IMAD.IADD R7, R7, 0x1, R17 ;  /* 0x000000010707a824 */ /* 0x000fc400078e0211 */
[----:B------:R-:W-:Y:S01]  /*13e80*/  @!P0 IMAD.WIDE.U32 R14, R15, 0x1e0, R2 ;  /* 0x000001e00f0e8825 */ /* 0x000fe200078e0002 */
[----:B------:R-:W-:Y:S03]  /*13e90*/  @P4 STS.128 [R239+0xf800], RZ ;  /* 0x00f800ffef004388 */ /* 0x000fe60000000c00 */
[----:B------:R-:W-:Y:S02]  /*13ea0*/  @!P4 IMAD R2, R16, 0x160, RZ ;  /* 0x000001601002c824 */ /* 0x000fe400078e02ff */
[----:B------:R-:W-:Y:S02]  /*13eb0*/  @!P1 IMAD.MOV.U32 R16, RZ, RZ, c[0x0][0x1a4] ;  /* 0x00006900ff109624 */ /* 0x000fe400078e00ff */
[----:B------:R-:W-:Y:S02]  /*13ec0*/  @!P3 IMAD.MOV.U32 R3, RZ, RZ, c[0x0][0x1a4] ;  /* 0x00006900ff03b624 */ /* 0x000fe400078e00ff */
[----:B------:R-:W-:-:S02]  /*13ed0*/  @!P1 IMAD R16, R16, 0x1c0, RZ ;  /* 0x000001c010109824 */ /* 0x000fc400078e02ff */
[----:B------:R-:W-:Y:S02]  /*13ee0*/  @!P4 IMAD.IADD R5, R5, 0x1, R2 ;  /* 0x000000010505c824 */ /* 0x000fe400078e0202 */
[----:B------:R-:W-:Y:S02]  /*13ef0*/  @!P0 IMAD.MOV.U32 R2, RZ, RZ, c[0x0][0x1a4] ;  /* 0x00006900ff028624 */ /* 0x000fe400078e00ff */
[----:B------:R-:W-:Y:S01]  /*13f00*/  @!P1 IMAD.IADD R11, R11, 0x1, R16 ;  /* 0x000000010b0b9824 */ /* 0x000fe200078e0210 */
[----:B------:R-:W-:Y:S01]  /*13f10*/  @!PT LDS RZ, [RZ] ;  /* 0x00000000fffff984 */ /* 0x000fe20000000800 */
[----:B------:R-:W-:Y:S01]  /*13f20*/  @!PT LDS RZ, [RZ] ;  /* 0x00000000fffff984 */ /* 0x000fe20000000800 */
[----:B------:R-:W-:Y:S01]  /*13f30*/  @!PT LDS RZ, [RZ] ;  /* 0x00000000fffff984 */ /* 0x000fe20000000800 */
[----:B------:R2:W-:Y:S01]  /*13f40*/  @!P4 LDGSTS.E.BYPASS.LTC128B.128 [R239+0xf800], [R4.64] ;  /* 0x0f80000004efcfae */ /* 0x0005e2000b901d46 */
[----:B------:R-:W-:Y:S02]  /*13f50*/  IMAD.SHL.U32 R16, R206, 0x40, RZ ;  /* 0x00000040ce107824 */ /* 0x000fe400078e00ff */
[----:B------:R-:W-:Y:S01]  /*13f60*/  @!P3 IMAD R3, R3, 0x180, RZ ;  /* 0x000001800303b824 */ /* 0x000fe200078e02ff */
[----:B------:R-:W-:Y:S01]  /*13f70*/  @P3 STS.128 [R239+0x10000], RZ ;  /* 0x010000ffef003388 */ /* 0x000fe20000000c00 */
[----:B------:R-:W-:Y:S01]  /*13f80*/  @!P0 IMAD R2, R2, 0x1e0, RZ ;  /* 0x000001e002028824 */ /* 0x000fe200078e02ff */
[----:B------:R-:W-:Y:S01]  /*13f90*/  LOP3.LUT R193, R16, 0xfffffe00, RZ, 0xc0, !PT ;  /* 0xfffffe0010c17812 */ /* 0x000fe200078ec0ff */
[----:B------:R-:W-:-:S02]  /*13fa0*/  @!P3 IMAD.IADD R3, R9, 0x1, R3 ;  /* 0x000000010903b824 */ /* 0x000fc400078e0203 */
[----:B------:R-:W-:Y:S02]  /*13fb0*/  @!P0 IMAD.IADD R9, R15, 0x1, R2 ;  /* 0x000000010f098824 */ /* 0x000fe400078e0202 */
[----:B------:R-:W-:Y:S02]  /*13fc0*/  @!P3 IMAD.MOV.U32 R2, RZ, RZ, R8 ;  /* 0x000000ffff02b224 */ /* 0x000fe400078e0008 */
[----:B-1----:R-:W-:Y:S02]  /*13fd0*/  IMAD R12, R209, 0x400, R193 ;  /* 0x00000400d10c7824 */ /* 0x002fe400078e02c1 */
[----:B------:R-:W-:Y:S01]  /*13fe0*/  @!P0 IMAD.MOV.U32 R8, RZ, RZ, R14 ;  /* 0x000000ffff088224 */ /* 0x000fe200078e000e */
[----:B------:R-:W-:Y:S01]  /*13ff0*/  @!PT LDS RZ, [RZ] ;  /* 0x00000000fffff984 */ /* 0x000fe20000000800 */
[----:B------:R-:W-:Y:S01]  /*14000*/  @!PT LDS RZ, [RZ] ;  /* 0x00000000fffff984 */ /* 0x000fe20000000800 */
[----:B------:R-:W-:Y:S01]  /*14010*/  @!PT LDS RZ, [RZ] ;  /* 0x00000000fffff984 */ /* 0x000fe20000000800 */
[----:B------:R1:W-:Y:S01]  /*14020*/  @!P3 LDGSTS.E.BYPASS.LTC128B.128 [R239+0x10000], [R2.64] ;  /* 0x1000000002efbfae */ /* 0x0003e2000b901d46 */
[----:B------:R-:W-:Y:S02]  /*14030*/  IMAD.SHL.U32 R134, R0, 0x2, RZ ;  /* 0x0000000200867824 */ /* 0x000fe400078e00ff */
[----:B------:R-:W-:Y:S01]  /*14040*/  IMAD.MOV.U32 R0, RZ, RZ, 0x20 ;  /* 0x00000020ff007424 */ /* 0x000fe200078e00ff */
[----:B------:R-:W-:Y:S02]  /*14050*/  @P2 STS.128 [R239+0x10800], RZ ;  /* 0x010800ffef002388 */ /* 0x000fe40000000c00 */
[----:B------:R-:W-:-:S02]  /*14060*/  IADD3 R135, R134, 0x2040, RZ ;  /* 0x0000204086877810 */ /* 0x000fc40007ffe0ff */
        /* <DEDUP_REMOVED lines=9> */
[----:B------:R-:W-:-:S03]  /*14100*/  R2P PR, R198, 0x6 ;  /* 0x00000006c6007804 */ /* 0x000fc60000000000 */
[----:B------:R-:W-:Y:S02]  /*14110*/  @P0 STS.128 [R239+0x11800], RZ ;  /* 0x011800ffef000388 */ /* 0x000fe40000000c00 */
[----:B------:R-:W-:Y:S02]  /*14120*/  SEL R234, R0, 0xffffffe0, !P1 ;  /* 0xffffffe000ea7807 */ /* 0x000fe40004800000 */
[----:B------:R-:W-:Y:S01]  /*14130*/  @!PT LDS RZ, [RZ] ;  /* 0x00000000fffff984 */ /* 0x000fe20000000800 */
[----:B------:R-:W-:Y:S01]  /*14140*/  @!PT LDS RZ, [RZ] ;  /* 0x00000000fffff984 */ /* 0x000fe20000000800 */
[----:B------:R-:W-:Y:S01]  /*14150*/  @!PT LDS RZ, [RZ] ;  /* 0x00000000fffff984 */ /* 0x000fe20000000800 */
[----:B------:R3:W-:Y:S01]  /*14160*/  @!P0 LDGSTS.E.BYPASS.LTC128B.128 [R239+0x11800], [R8.64] ;  /* 0x1180000008ef8fae */ /* 0x0007e2000b901d46 */
[----:B-1----:R-:W-:-:S03]  /*14170*/  IMAD.IADD R2, R196, 0x1, R12 ;  /* 0x00000001c4027824 */ /* 0x002fc600078e020c */
[----:B------:R-:W-:Y:S01]  /*14180*/  LDSM.16.M88.4 R24, [R134+0x3800] ;  /* 0x003800008618783b */ /* 0x000fe20000000200 */
[----:B------:R-:W-:Y:S02]  /*14190*/  IMAD.IADD R92, R134, 0x1, R234 ;  /* 0x00000001865c7824 */ /* 0x000fe400078e02ea */
[----:B------:R-:W-:Y:S01]  /*141a0*/  IMAD.SHL.U32 R233, R2, 0x2, RZ ;  /* 0x0000000202e97824 */ /* 0x000fe200078e00ff */
[----:B------:R-:W-:Y:S01]  /*141b0*/  LDSM.16.M88.4 R12, [R134+0x2000] ;  /* 0x00200000860c783b */ /* 0x000fe20000000200 */
[----:B------:R-:W-:Y:S01]  /*141c0*/  IADD3 R2, R134, 0x2000, RZ ;  /* 0x0000200086027810 */ /* 0x000fe20007ffe0ff */
[----:B------:R-:W-:Y:S02]  /*141d0*/  IMAD R3, R209, 0x10, R248 ;  /* 0x00000010d1037824 */ /* 0x000fe400078e02f8 */
[----:B------:R-:W1:Y:S01]  /*141e0*/  LDSM.16.M88.4 R20, [R233] ;  /* 0x00000000e914783b */ /* 0x000e620000000200 */
[--C-:B------:R-:W-:Y:S01]  /*141f0*/  IMAD R19, R236, 0x2, R233.reuse ;  /* 0x00000002ec137824 */ /* 0x100fe200078e02e9 */
[----:B------:R-:W-:Y:S01]  /*14200*/  @P2 IADD3 R135, R2, -0x40, RZ ;  /* 0xffffffc002872810 */ /* 0x000fe20007ffe0ff */
[----:B------:R-:W-:Y:S01]  /*14210*/  IMAD R0, R237, 0x2, R233 ;  /* 0x00000002ed007824 */ /* 0x000fe200078e02e9 */
[----:B--2---:R-:W-:Y:S01]  /*14220*/  LDSM.16.M88.4 R4, [R134+0x3000] ;  /* 0x003000008604783b */ /* 0x004fe20000000200 */
[----:B------:R-:W-:-:S02]  /*14230*/  SHF.R.S32.HI R2, RZ, 0x1f, R208 ;  /* 0x0000001fff027819 */ /* 0x000fc400000114d0 */
[----:B------:R-:W-:Y:S01]  /*14240*/  IMAD R235, R236, 0x2, R0 ;  /* 0x00000002eceb7824 */ /* 0x000fe200078e0200 */
[----:B------:R-:W-:Y:S01]  /*14250*/  STL [R1+0x24], R19 ;  /* 0x0000241301007387 */ /* 0x000fe20000100800 */
[----:B------:R-:W-:-:S03]  /*14260*/  IMAD.IADD R232, R234, 0x1, R135 ;  /* 0x00000001eae87824 */ /* 0x000fc600078e0287 */
[----:B------:R-:W-:Y:S04]  /*14270*/  LDSM.16.M88.4 R16, [R19] ;  /* 0x000000001310783b */ /* 0x000fe80000000200 */
[----:B---3--:R-:W2:Y:S04]  /*14280*/  LDSM.16.M88.4 R8, [R134+0x2800] ;  /* 0x002800008608783b */ /* 0x008ea80000000200 */
[----:B------:R-:W3:Y:S04]  /*14290*/  LDSM.16.M88.4 R56, [R92+0x2000] ;  /* 0x002000005c38783b */ /* 0x000ee80000000200 */
[----:B------:R-:W4:Y:S04]  /*142a0*/  LDSM.16.M88.4 R48, [R92+0x3000] ;  /* 0x003000005c30783b */ /* 0x000f280000000200 */
[----:B------:R-:W5:Y:S04]  /*142b0*/  LDSM.16.M88.4 R60, [R92+0x3800] ;  /* 0x003800005c3c783b */ /* 0x000f680000000200 */
[----:B------:R-:W3:Y:S04]  /*142c0*/  LDSM.16.M88.4 R64, [R134+0x4000] ;  /* 0x004000008640783b */ /* 0x000ee80000000200 */
[----:B------:R-:W3:Y:S01]  /*142d0*/  LDSM.16.M88.4 R52, [R92+0x2800] ;  /* 0x002800005c34783b */ /* 0x000ee20000000200 */
[C---:B-1----:R-:W-:Y:S03]  /*142e0*/  HMMA.16816.F32 R40, R20.reuse, R14, RZ ;  /* 0x0000000e1428723c */ /* 0x042fe600000018ff */
[----:B------:R-:W-:Y:S04]  /*142f0*/  LDSM.16.M88.4 R84, [R135] ;  /* 0x000000008754783b */ /* 0x000fe80000000200 */
[----:B------:R-:W-:Y:S01]  /*14300*/  LDSM.16.M88.4 R76, [R134+0x4800] ;  /* 0x00480000864c783b */ /* 0x000fe20000000200 */
[C---:B------:R-:W-:Y:S03]  /*14310*/  HMMA.16816.F32 R44, R20.reuse, R12, RZ ;  /* 0x0000000c142c723c */ /* 0x040fe600000018ff */
[----:B------:R-:W1:Y:S04]  /*14320*/  LDSM.16.M88.4 R12, [R0] ;  /* 0x00000000000c783b */ /* 0x000e680000000200 */
[----:B------:R-:W0:Y:S01]  /*14330*/  LDGDEPBAR ;  /* 0x00000000000079af */ /* 0x000e220000000000 */
[C---:B--2---:R-:W-:Y:S08]  /*14340*/  HMMA.16816.F32 R36, R20.reuse, R8, RZ ;  /* 0x000000081424723c */ /* 0x044ff000000018ff */
[C---:B------:R-:W-:Y:S08]  /*14350*/  HMMA.16816.F32 R32, R20.reuse, R10, RZ ;  /* 0x0000000a1420723c */ /* 0x040ff000000018ff */
[C---:B------:R-:W-:Y:S08]  /*14360*/  HMMA.16816.F32 R28, R20.reuse, R4, RZ ;  /* 0x00000004141c723c */ /* 0x040ff000000018ff */
[C---:B------:R-:W-:Y:S08]  /*14370*/  HMMA.16816.F32 R8, R20.reuse, R6, RZ ;  /* 0x000000061408723c */ /* 0x040ff000000018ff */
[C---:B------:R-:W-:Y:S08]  /*14380*/  HMMA.16816.F32 R4, R20.reuse, R24, RZ ;  /* 0x000000181404723c */ /* 0x040ff000000018ff */
[----:B------:R-:W-:Y:S08]  /*14390*/  HMMA.16816.F32 R24, R20, R26, RZ ;  /* 0x0000001a1418723c */ /* 0x000ff000000018ff */
[C---:B---3--:R-:W-:Y:S01]  /*143a0*/  HMMA.16816.F32 R72, R16.reuse, R58, R40 ;  /* 0x0000003a1048723c */ /* 0x048fe20000001828 */
[----:B------:R-:W2:Y:S07]  /*143b0*/  LDSM.16.M88.4 R40, [R92+0x4000] ;  /* 0x004000005c28783b */ /* 0x000eae0000000200 */
[C---:B------:R-:W-:Y:S01]  /*143c0*/  HMMA.16816.F32 R68, R16.reuse, R56, R44 ;  /* 0x000000381044723c */ /* 0x040fe2000000182c */
[----:B------:R-:W-:Y:S04]  /*143d0*/  LDSM.16.M88.4 R44, [R92+0x4800] ;  /* 0x004800005c2c783b */ /* 0x000fe80000000200 */
[----:B------:R-:W-:Y:S03]  /*143e0*/  LDSM.16.M88.4 R56, [R135+0x800] ;  /* 0x000800008738783b */ /* 0x000fe60000000200 */
[C---:B----4-:R-:W-:Y:S08]  /*143f0*/  HMMA.16816.F32 R96, R16.reuse, R48, R28 ;  /* 0x000000301060723c */ /* 0x050ff0000000181c */
[C---:B------:R-:W-:Y:S01]  /*14400*/  HMMA.16816.F32 R100, R16.reuse, R50, R8 ;  /* 0x000000321064723c */ /* 0x040fe20000001808 */
[----:B------:R-:W-:Y:S04]  /*14410*/  LDSM.16.M88.4 R8, [R235] ;  /* 0x00000000eb08783b */ /* 0x000fe80000000200 */
[----:B------:R-:W3:Y:S03]  /*14420*/  LDSM.16.M88.4 R48, [R232] ;  /* 0x00000000e830783b */ /* 0x000ee60000000200 */
[----:B-----5:R-:W-:Y:S08]  /*14430*/  HMMA.16816.F32 R108, R16, R62, R24 ;  /* 0x0000003e106c723c */ /* 0x020ff00000001818 */
[----:B------:R-:W-:Y:S08]  /*14440*/  HMMA.16816.F32 R24, R20, R66, RZ ;  /* 0x000000421418723c */ /* 0x000ff000000018ff */
[----:B------:R-:W-:Y:S08]  /*14450*/  HMMA.16816.F32 R88, R16, R54, R32 ;  /* 0x000000361058723c */ /* 0x000ff00000001820 */
[----:B-1----:R-:W-:Y:S08]  /*14460*/  HMMA.16816.F32 R32, R12, R84, R68 ;  /* 0x000000540c20723c */ /* 0x002ff00000001844 */
[C---:B------:R-:W-:Y:S01]  /*14470*/  HMMA.16816.F32 R80, R16.reuse, R52, R36 ;  /* 0x000000341050723c */ /* 0x040fe20000001824 */
[----:B------:R-:W-:Y:S07]  /*14480*/  LDSM.16.M88.4 R52, [R232+0x800] ;  /* 0x00080000e834783b */ /* 0x000fee0000000200 */
[----:B------:R-:W-:Y:S01]  /*14490*/  HMMA.16816.F32 R104, R16, R60, R4 ;  /* 0x0000003c1068723c */ /* 0x000fe20000001804 */
[----:B------:R-:W1:Y:S07]  /*144a0*/  LDSM.16.M88.4 R60, [R134+0x5000] ;  /* 0x00500000863c783b */ /* 0x000e6e0000000200 */
[C---:B------:R-:W-:Y:S08]  /*144b0*/  HMMA.16816.F32 R4, R20.reuse, R76, RZ ;  /* 0x0000004c1404723c */ /* 0x040ff000000018ff */
[----:B------:R-:W-:Y:S08]  /*144c0*/  HMMA.16816.F32 R36, R20, R78, RZ ;  /* 0x0000004e1424723c */ /* 0x000ff000000018ff */
[----:B--2---:R-:W-:Y:S08]  /*144d0*/  HMMA.16816.F32 R76, R16, R42, R24 ;  /* 0x0000002a104c723c */ /* 0x004ff00000001818 */
[----:B------:R-:W-:Y:S08]  /*144e0*/  HMMA.16816.F32 R24, R12, R86, R72 ;  /* 0x000000560c18723c */ /* 0x000ff00000001848 */
[----:B---3--:R-:W-:Y:S08]  /*144f0*/  HMMA.16816.F32 R120, R8, R48, R32 ;  /* 0x000000300878723c */ /* 0x008ff00000001820 */
[----:B------:R-:W-:Y:S01]  /*14500*/  HMMA.16816.F32 R28, R20, R64, RZ ;  /* 0x00000040141c723c */ /* 0x000fe200000018ff */
[----:B------:R-:W2:Y:S07]  /*14510*/  LDSM.16.M88.4 R64, [R135+0x1000] ;  /* 0x001000008740783b */ /* 0x000eae0000000200 */
[----:B------:R-:W-:Y:S08]  /*14520*/  HMMA.16816.F32 R124, R16, R44, R4 ;  /* 0x0000002c107c723c */ /* 0x000ff00000001804 */
[----:B------:R-:W-:Y:S01]  /*14530*/  HMMA.16816.F32 R4, R12, R56, R80 ;  /* 0x000000380c04723c */ /* 0x000fe20000001850 */
[----:B------:R-:W-:-:S04]  /*14540*/  FMUL.FTZ R0, R122, c[0x0][0x2ec] ;  /* 0x0000bb007a007a20 */ /* 0x000fc80000410000 */
[----:B------:R3:W4:Y:S03]  /*14550*/  MUFU.TANH R95, R0 ;  /* 0x00000000005f7308 */ /* 0x0007260000002400 */
[----:B------:R-:W-:Y:S08]  /*14560*/  HMMA.16816.F32 R32, R8, R50, R24 ;  /* 0x000000320820723c */ /* 0x000ff00000001818 */
[----:B------:R-:W-:Y:S01]  /*14570*/  HMMA.16816.F32 R68, R16, R40, R28 ;  /* 0x000000281044723c */ /* 0x000fe2000000181c */
[----:B------:R-:W5:Y:S01]  /*14580*/  LDSM.16.M88.4 R40, [R92+0x5000] ;  /* 0x005000005c28783b */ /* 0x000f620000000200 */
[----:B---3--:R-:W-:-:S06]  /*14590*/  FMUL.FTZ R0, R121, c[0x0][0x2ec] ;  /* 0x0000bb0079007a20 */ /* 0x008fcc0000410000 */
[----:B------:R-:W-:Y:S01]  /*145a0*/  HMMA.16816.F32 R128, R16, R46, R36 ;  /* 0x0000002e1080723c */ /* 0x000fe20000001824 */
[----:B------:R3:W-:Y:S07]  /*145b0*/  MUFU.TANH R180, R0 ;  /* 0x0000000000b47308 */ /* 0x0007ee0000002400 */
[----:B------:R-:W-:Y:S01]  /*145c0*/  HMMA.16816.F32 R36, R12, R58, R88 ;  /* 0x0000003a0c24723c */ /* 0x000fe20000001858 */
[----:B------:R-:W4:Y:S07]  /*145d0*/  LDSM.16.M88.4 R56, [R134+0x5800] ;  /* 0x005800008638783b */ /* 0x000f2e0000000200 */
[----:B-1----:R-:W-:Y:S01]  /*145e0*/  HMMA.16816.F32 R28, R20, R60, RZ ;  /* 0x0000003c141c723c */ /* 0x002fe200000018ff */
[----:B---3--:R-:W-:-:S04]  /*145f0*/  FMUL.FTZ R0, R123, c[0x0][0x2ec] ;  /* 0x0000bb007b007a20 */ /* 0x008fc80000410000 */
[----:B------:R1:W-:Y:S03]  /*14600*/  MUFU.TANH R94, R0 ;  /* 0x00000000005e7308 */ /* 0x0003e60000002400 */
[----:B------:R-:W-:Y:S01]  /*14610*/  HMMA.16816.F32 R24, R20, R62, RZ ;  /* 0x0000003e1418723c */ /* 0x000fe200000018ff */
[----:B------:R-:W3:Y:S07]  /*14620*/  LDSM.16.M88.4 R60, [R232+0x1000] ;  /* 0x00100000e83c783b */ /* 0x000eee0000000200 */
[----:B------:R-:W-:Y:S01]  /*14630*/  HMMA.16816.F32 R48, R8, R52, R4 ;  /* 0x000000340830723c */ /* 0x000fe20000001804 */
[----:B-1----:R-:W-:-:S07]  /*14640*/  FMUL.FTZ R0, R32, c[0x0][0x2ec] ;  /* 0x0000bb0020007a20 */ /* 0x002fce0000410000 */
[----:B------:R-:W-:Y:S01]  /*14650*/  HMMA.16816.F32 R44, R8, R54, R36 ;  /* 0x00000036082c723c */ /* 0x000fe20000001824 */
[----:B------:R1:W-:Y:S01]  /*14660*/  MUFU.TANH R201, R0 ;  /* 0x0000000000c97308 */ /* 0x0003e20000002400 */
[----:B------:R-:W3:Y:S06]  /*14670*/  LDSM.16.M88.4 R52, [R92+0x5800] ;  /* 0x005800005c34783b */ /* 0x000eec0000000200 */
[----:B--2---:R-:W-:Y:S08]  /*14680*/  HMMA.16816.F32 R4, R12, R64, R96 ;  /* 0x000000400c04723c */ /* 0x004ff00000001860 */
[----:B-----5:R-:W-:Y:S01]  /*14690*/  HMMA.16816.F32 R116, R16, R42, R24 ;  /* 0x0000002a1074723c */ /* 0x020fe20000001818 */
[----:B-1----:R-:W-:-:S04]  /*146a0*/  FMUL.FTZ R0, R33, c[0x0][0x2ec] ;  /* 0x0000bb0021007a20 */ /* 0x002fc80000410000 */
[----:B------:R1:W-:Y:S03]  /*146b0*/  MUFU.TANH R202, R0 ;  /* 0x0000000000ca7308 */ /* 0x0003e60000002400 */
[----:B----4-:R-:W-:Y:S08]  /*146c0*/  HMMA.16816.F32 R24, R20, R56, RZ ;  /* 0x000000381418723c */ /* 0x010ff000000018ff */
[----:B------:R-:W-:Y:S01]  /*146d0*/  HMMA.16816.F32 R36, R12, R66, R100 ;  /* 0x000000420c24723c */ /* 0x000fe20000001864 */
[----:B------:R-:W-:Y:S01]  /*146e0*/  LDSM.16.M88.4 R64, [R135+0x3800] ;  /* 0x003800008740783b */ /* 0x000fe20000000200 */
[----:B-1----:R-:W-:-:S06]  /*146f0*/  FMUL.FTZ R0, R34, c[0x0][0x2ec] ;  /* 0x0000bb0022007a20 */ /* 0x002fcc0000410000 */
[----:B------:R-:W-:Y:S01]  /*14700*/  HMMA.16816.F32 R112, R16, R40, R28 ;  /* 0x000000281070723c */ /* 0x000fe2000000181c */
[----:B------:R1:W2:Y:S01]  /*14710*/  MUFU.TANH R172, R0 ;  /* 0x0000000000ac7308 */ /* 0x0002a20000002400 */
[----:B------:R-:W-:Y:S06]  /*14720*/  LDSM.16.M88.4 R40, [R135+0x2000] ;  /* 0x002000008728783b */ /* 0x000fec0000000200 */
[----:B------:R-:W-:Y:S01]  /*14730*/  HMMA.16816.F32 R28, R20, R58, RZ ;  /* 0x0000003a141c723c */ /* 0x000fe200000018ff */
[----:B------:R-:W-:Y:S07]  /*14740*/  LDSM.16.M88.4 R56, [R232+0x1800] ;  /* 0x00180000e838783b */ /* 0x000fee0000000200 */
[----:B---3--:R-:W-:Y:S01]  /*14750*/  HMMA.16816.F32 R4, R8, R60, R4 ;  /* 0x0000003c0804723c */ /* 0x008fe20000001804 */
[----:B-1----:R-:W-:-:S02]  /*14760*/  FMUL.FTZ R0, R35, c[0x0][0x2ec] ;  /* 0x0000bb0023007a20 */ /* 0x002fc40000410000 */
[----:B------:R-:W1:Y:S02]  /*14770*/  LDSM.16.M88.4 R32, [R135+0x1800] ;  /* 0x001800008720783b */ /* 0x000e640000000200 */
[----:B------:R3:W4:Y:S03]  /*14780*/  MUFU.TANH R176, R0 ;  /* 0x0000000000b07308 */ /* 0x0007260000002400 */
[C---:B------:R-:W-:Y:S08]  /*14790*/  HMMA.16816.F32 R84, R16.reuse, R52, R24 ;  /* 0x000000341054723c */ /* 0x040ff00000001818 */
[----:B------:R-:W-:Y:S01]  /*147a0*/  HMMA.16816.F32 R100, R16, R54, R28 ;  /* 0x000000361064723c */ /* 0x000fe2000000181c */
[----:B------:R-:W-:Y:S01]  /*147b0*/  LDSM.16.M88.4 R52, [R232+0x2000] ;  /* 0x00200000e834783b */ /* 0x000fe20000000200 */
[----:B---3--:R-:W-:-:S04]  /*147c0*/  FMUL.FTZ R0, R48, c[0x0][0x2ec] ;  /* 0x0000bb0030007a20 */ /* 0x008fc80000410000 */
[----:B------:R3:W-:Y:S02]  /*147d0*/  MUFU.TANH R197, R0 ;  /* 0x0000000000c57308 */ /* 0x0007e40000002400 */
[----:B---3--:R-:W-:Y:S01]  /*147e0*/  FMUL.FTZ R0, R49, c[0x0][0x2ec] ;  /* 0x0000bb0031007a20 */ /* 0x008fe20000410000 */
[----:B-1----:R-:W-:Y:S05]  /*147f0*/  HMMA.16816.F32 R24, R12, R32, R104 ;  /* 0x000000200c18723c */ /* 0x002fea0000001868 */
[----:B------:R1:W-:Y:S02]  /*14800*/  MUFU.TANH R200, R0 ;  /* 0x0000000000c87308 */ /* 0x0003e40000002400 */
[----:B-1----:R-:W-:-:S06]  /*14810*/  FMUL.FTZ R0, R50, c[0x0][0x2ec] ;  /* 0x0000bb0032007a20 */ /* 0x002fcc0000410000 */
[----:B------:R1:W-:Y:S02]  /*14820*/  MUFU.TANH R93, R0 ;  /* 0x00000000005d7308 */ /* 0x0003e40000002400 */
[----:B-1----:R-:W-:Y:S02]  /*14830*/  FMUL.FTZ R0, R51, c[0x0][0x2ec] ;  /* 0x0000bb0033007a20 */ /* 0x002fe40000410000 */
[----:B------:R-:W1:Y:S04]  /*14840*/  LDSM.16.M88.4 R48, [R134+0x6000] ;  /* 0x006000008630783b */ /* 0x000e680000000200 */
[----:B------:R3:W5:Y:S02]  /*14850*/  MUFU.TANH R153, R0 ;  /* 0x0000000000997308 */ /* 0x0007640000002400 */
[----:B---3--:R-:W-:-:S06]  /*14860*/  FMUL.FTZ R0, R44, c[0x0][0x2ec] ;  /* 0x0000bb002c007a20 */ /* 0x008fcc0000410000 */
[----:B------:R3:W-:Y:S02]  /*14870*/  MUFU.TANH R199, R0 ;  /* 0x0000000000c77308 */ /* 0x0007e40000002400 */
[----:B---3--:R-:W-:Y:S01]  /*14880*/  FMUL.FTZ R0, R45, c[0x0][0x2ec] ;  /* 0x0000bb002d007a20 */ /* 0x008fe20000410000 */
[----:B-1----:R-:W-:Y:S05]  /*14890*/  HMMA.16816.F32 R28, R20, R48, RZ ;  /* 0x00000030141c723c */ /* 0x002fea00000018ff */
[----:B------:R1:W-:Y:S02]  /*148a0*/  MUFU.TANH R198, R0 ;  /* 0x0000000000c67308 */ /* 0x0003e40000002400 */
[----:B-1----:R-:W-:-:S06]  /*148b0*/  FMUL.FTZ R0, R46, c[0x0][0x2ec] ;  /* 0x0000bb002e007a20 */ /* 0x002fcc0000410000 */
[----:B------:R1:W3:Y:S02]  /*148c0*/  MUFU.TANH R163, R0 ;  /* 0x0000000000a37308 */ /* 0x0002e40000002400 */
[----:B-1----:R-:W-:Y:S02]  /*148d0*/  FMUL.FTZ R0, R47, c[0x0][0x2ec] ;  /* 0x0000bb002f007a20 */ /* 0x002fe40000410000 */
[----:B------:R-:W-:Y:S01]  /*148e0*/  HMMA.16816.F32 R44, R8, R62, R36 ;  /* 0x0000003e082c723c */ /* 0x000fe20000001824 */
[----:B------:R-:W-:Y:S03]  /*148f0*/  LDSM.16.M88.4 R60, [R134+0x7000] ;  /* 0x00700000863c783b */ /* 0x000fe60000000200 */
[----:B------:R1:W1:Y:S04]  /*14900*/  MUFU.TANH R151, R0 ;  /* 0x0000000000977308 */ /* 0x0002680000002400 */
[----:B------:R-:W-:Y:S01]  /*14910*/  HMMA.16816.F32 R36, R12, R34, R108 ;  /* 0x000000220c24723c */ /* 0x000fe2000000186c */
[----:B------:R-:W2:Y:S01]  /*14920*/  LDSM.16.M88.4 R32, [R92+0x6000] ;  /* 0x006000005c20783b */ /* 0x000ea20000000200 */
[----:B-1----:R-:W-:-:S04]  /*14930*/  FMUL.FTZ R0, R4, c[0x0][0x2ec] ;  /* 0x0000bb0004007a20 */ /* 0x002fc80000410000 */
[----:B------:R1:W-:Y:S02]  /*14940*/  MUFU.TANH R195, R0 ;  /* 0x0000000000c37308 */ /* 0x0003e40000002400 */
[----:B-1----:R-:W-:-:S06]  /*14950*/  FMUL.FTZ R0, R5, c[0x0][0x2ec] ;  /* 0x0000bb0005007a20 */ /* 0x002fcc0000410000 */
[----:B------:R1:W-:Y:S01]  /*14960*/  MUFU.TANH R194, R0 ;  /* 0x0000000000c27308 */ /* 0x0003e20000002400 */
[----:B--2---:R-:W-:Y:S01]  /*14970*/  HMMA.16816.F32 R72, R16, R32, R28 ;  /* 0x000000201048723c */ /* 0x004fe2000000181c */
[----:B-1----:R-:W-:-:S06]  /*14980*/  FMUL.FTZ R0, R6, c[0x0][0x2ec] ;  /* 0x0000bb0006007a20 */ /* 0x002fcc0000410000 */
[----:B------:R1:W2:Y:S02]  /*14990*/  MUFU.TANH R143, R0 ;  /* 0x00000000008f7308 */ /* 0x0002a40000002400 */
[----:B-1----:R-:W-:Y:S02]  /*149a0*/  FMUL.FTZ R0, R7, c[0x0][0x2ec] ;  /* 0x0000bb0007007a20 */ /* 0x002fe40000410000 */
[----:B------:R-:W-:Y:S04]  /*149b0*/  HMMA.16816.F32 R4, R8, R56, R24 ;  /* 0x000000380804723c */ /* 0x000fe80000001818 */
[----:B------:R1:W1:Y:S04]  /*149c0*/  MUFU.TANH R142, R0 ;  /* 0x00000000008e7308 */ /* 0x0002680000002400 */
[----:B------:R-:W-:Y:S01]  /*149d0*/  HMMA.16816.F32 R24, R20, R50, RZ ;  /* 0x000000321418723c */ /* 0x000fe200000018ff */
[----:B------:R-:W2:Y:S01]  /*149e0*/  LDSM.16.M88.4 R48, [R134+0x6800] ;  /* 0x006800008630783b */ /* 0x000ea20000000200 */
[----:B-1----:R-:W-:-:S04]  /*149f0*/  FMUL.FTZ R0, R44, c[0x0][0x2ec] ;  /* 0x0000bb002c007a20 */ /* 0x002fc80000410000 */
[----:B------:R1:W1:Y:S11]  /*14a00*/  MUFU.TANH R192, R0 ;  /* 0x0000000000c07308 */ /* 0x0002760000002400 */
[----:B------:R-:W-:Y:S07]  /*14a10*/  @!UPT UIADD3 URZ, URZ, URZ, URZ ;  /* 0x0000003f3f3ff290 */ /* 0x000fee000fffe03f */
[----:B------:R-:W-:Y:S01]  /*14a20*/  HMMA.16816.F32 R80, R16, R34, R24 ;  /* 0x000000221050723c */ /* 0x000fe20000001818 */
[----:B------:R-:W-:Y:S01]  /*14a30*/  LDSM.16.M88.4 R24, [R135+0x2800] ;  /* 0x002800008718783b */ /* 0x000fe20000000200 */
[----:B-1----:R-:W-:-:S04]  /*14a40*/  FMUL.FTZ R0, R45, c[0x0][0x2ec] ;  /* 0x0000bb002d007a20 */ /* 0x002fc80000410000 */
[----:B------:R1:W-:Y:S02]  /*14a50*/  MUFU.TANH R191, R0 ;  /* 0x0000000000bf7308 */ /* 0x0003e40000002400 */
[----:B--2---:R-:W-:Y:S01]  /*14a60*/  HMMA.16816.F32 R32, R20, R50, RZ ;  /* 0x000000321420723c */ /* 0x004fe200000018ff */
[----:B-1----:R-:W-:-:S05]  /*14a70*/  FMUL.FTZ R0, R46, c[0x0][0x2ec] ;  /* 0x0000bb002e007a20 */ /* 0x002fca0000410000 */
[----:B------:R1:W2:Y:S02]  /*14a80*/  MUFU.TANH R189, R0 ;  /* 0x0000000000bd7308 */ /* 0x0002a40000002400 */
[----:B-1----:R-:W-:Y:S02]  /*14a90*/  FMUL.FTZ R0, R47, c[0x0][0x2ec] ;  /* 0x0000bb002f007a20 */ /* 0x002fe40000410000 */
[----:B------:R-:W-:Y:S01]  /*14aa0*/  HMMA.16816.F32 R44, R8, R58, R36 ;  /* 0x0000003a082c723c */ /* 0x000fe20000001824 */
[----:B------:R-:W-:Y:S03]  /*14ab0*/  LDSM.16.M88.4 R56, [R232+0x2800] ;  /* 0x00280000e838783b */ /* 0x000fe60000000200 */
[----:B------:R1:W-:Y:S04]  /*14ac0*/  MUFU.TANH R187, R0 ;  /* 0x0000000000bb7308 */ /* 0x0003e80000002400 */
[----:B------:R-:W-:Y:S01]  /*14ad0*/  HMMA.16816.F32 R36, R12, R40, R68 ;  /* 0x000000280c24723c */ /* 0x000fe20000001844 */
[----:B------:R-:W-:Y:S01]  /*14ae0*/  LDSM.16.M88.4 R68, [R135+0x3000] ;  /* 0x003000008744783b */ /* 0x000fe20000000200 */
[----:B-1----:R-:W-:-:S04]  /*14af0*/  FMUL.FTZ R0, R4, c[0x0][0x2ec] ;  /* 0x0000bb0004007a20 */ /* 0x002fc80000410000 */
[----:B------:R1:W1:Y:S11]  /*14b00*/  MUFU.TANH R190, R0 ;  /* 0x0000000000be7308 */ /* 0x0002760000002400 */
[----:B------:R-:W-:Y:S07]  /*14b10*/  @!UPT UIADD3 URZ, URZ, URZ, URZ ;  /* 0x0000003f3f3ff290 */ /* 0x000fee000fffe03f */
[----:B------:R-:W-:Y:S01]  /*14b20*/  HMMA.16816.F32 R28, R8, R52, R36 ;  /* 0x00000034081c723c */ /* 0x000fe20000001824 */
[----:B-1----:R-:W-:-:S07]  /*14b30*/  FMUL.FTZ R0, R5, c[0x0][0x2ec] ;  /* 0x0000bb0005007a20 */ /* 0x002fce0000410000 */
[----:B------:R-:W-:Y:S01]  /*14b40*/  HMMA.16816.F32 R36, R20, R48, RZ ;  /* 0x000000301424723c */ /* 0x000fe200000018ff */
[----:B------:R-:W-:Y:S01]  /*14b50*/  LDSM.16.M88.4 R48, [R92+0x7000] ;  /* 0x007000005c30783b */ /* 0x000fe20000000200 */
[----:B------:R1:W-:Y:S02]  /*14b60*/  MUFU.TANH R188, R0 ;  /* 0x0000000000bc7308 */ /* 0x0003e40000002400 */
[----:B-1----:R-:W-:-:S06]  /*14b70*/  FMUL.FTZ R0, R6, c[0x0][0x2ec] ;  /* 0x0000bb0006007a20 */ /* 0x002fcc0000410000 */
[----:B------:R1:W1:Y:S02]  /*14b80*/  MUFU.TANH R122, R0 ;  /* 0x00000000007a7308 */ /* 0x0002640000002400 */
[----:B-1----:R-:W-:Y:S02]  /*14b90*/  FMUL.FTZ R0, R7, c[0x0][0x2ec] ;  /* 0x0000bb0007007a20 */ /* 0x002fe40000410000 */
[----:B------:R-:W-:Y:S01]  /*14ba0*/  HMMA.16816.F32 R4, R12, R42, R76 ;  /* 0x0000002a0c04723c */ /* 0x000fe2000000184c */
[----:B------:R-:W1:Y:S03]  /*14bb0*/  LDSM.16.M88.4 R40, [R92+0x6800] ;  /* 0x006800005c28783b */ /* 0x000e660000000200 */
[----:B------:R2:W1:Y:S02]  /*14bc0*/  MUFU.TANH R123, R0 ;  /* 0x00000000007b7308 */ /* 0x0004640000002400 */
[----:B--2---:R-:W-:-:S06]  /*14bd0*/  FMUL.FTZ R0, R44, c[0x0][0x2ec] ;  /* 0x0000bb002c007a20 */ /* 0x004fcc0000410000 */
[----:B------:R2:W1:Y:S02]  /*14be0*/  MUFU.TANH R186, R0 ;  /* 0x0000000000ba7308 */ /* 0x0004640000002400 */
[----:B--2---:R-:W-:Y:S01]  /*14bf0*/  FMUL.FTZ R0, R45, c[0x0][0x2ec] ;  /* 0x0000bb002d007a20 */ /* 0x004fe20000410000 */
[C---:B-1----:R-:W-:Y:S05]  /*14c00*/  HMMA.16816.F32 R88, R16.reuse, R40, R36 ;  /* 0x000000281058723c */ /* 0x042fea0000001824 */
[----:B------:R1:W-:Y:S03]  /*14c10*/  MUFU.TANH R185, R0 ;  /* 0x0000000000b97308 */ /* 0x0003e60000002400 */
[----:B------:R-:W-:Y:S08]  /*14c20*/  HMMA.16816.F32 R96, R16, R42, R32 ;  /* 0x0000002a1060723c */ /* 0x000ff00000001820 */
[----:B------:R-:W-:Y:S01]  /*14c30*/  HMMA.16816.F32 R32, R20, R60, RZ ;  /* 0x0000003c1420723c */ /* 0x000fe200000018ff */
[----:B-1----:R-:W-:-:S04]  /*14c40*/  FMUL.FTZ R0, R46, c[0x0][0x2ec] ;  /* 0x0000bb002e007a20 */ /* 0x002fc80000410000 */
[----:B------:R1:W2:Y:S03]  /*14c50*/  MUFU.TANH R121, R0 ;  /* 0x0000000000797308 */ /* 0x0002a60000002400 */
[----:B------:R-:W-:Y:S01]  /*14c60*/  HMMA.16816.F32 R40, R12, R68, R112 ;  /* 0x000000440c28723c */ /* 0x000fe20000001870 */
[----:B-1----:R-:W-:-:S07]  /*14c70*/  FMUL.FTZ R0, R47, c[0x0][0x2ec] ;  /* 0x0000bb002f007a20 */ /* 0x002fce0000410000 */
[----:B------:R-:W-:Y:S01]  /*14c80*/  HMMA.16816.F32 R44, R8, R54, R4 ;  /* 0x00000036082c723c */ /* 0x000fe20000001804 */
[----:B------:R-:W-:Y:S01]  /*14c90*/  LDSM.16.M88.4 R52, [R232+0x3000] ;  /* 0x00300000e834783b */ /* 0x000fe20000000200 */
[----:B------:R1:W-:Y:S06]  /*14ca0*/  MUFU.TANH R183, R0 ;  /* 0x0000000000b77308 */ /* 0x0003ec0000002400 */
[C---:B------:R-:W-:Y:S08]  /*14cb0*/  HMMA.16816.F32 R4, R12.reuse, R24, R124 ;  /* 0x000000180c04723c */ /* 0x040ff0000000187c */
[----:B------:R-:W-:Y:S01]  /*14cc0*/  HMMA.16816.F32 R24, R12, R26, R128 ;  /* 0x0000001a0c18723c */ /* 0x000fe20000001880 */
[----:B-1----:R-:W-:-:S04]  /*14cd0*/  FMUL.FTZ R0, R28, c[0x0][0x2ec] ;  /* 0x0000bb001c007a20 */ /* 0x002fc80000410000 */
[----:B------:R1:W1:Y:S03]  /*14ce0*/  MUFU.TANH R184, R0 ;  /* 0x0000000000b87308 */ /* 0x0002660000002400 */
[----:B------:R-:W-:Y:S08]  /*14cf0*/  HMMA.16816.F32 R76, R16, R48, R32 ;  /* 0x00000030104c723c */ /* 0x000ff00000001820 */
[----:B------:R-:W-:Y:S01]  /*14d00*/  HMMA.16816.F32 R4, R8, R56, R4 ;  /* 0x000000380804723c */ /* 0x000fe20000001804 */
[----:B-1----:R-:W-:-:S07]  /*14d10*/  FMUL.FTZ R0, R29, c[0x0][0x2ec] ;  /* 0x0000bb001d007a20 */ /* 0x002fce0000410000 */
[----:B------:R-:W-:Y:S01]  /*14d20*/  HMMA.16816.F32 R36, R8, R58, R24 ;  /* 0x0000003a0824723c */ /* 0x000fe20000001818 */
[----:B------:R-:W1:Y:S01]  /*14d30*/  LDSM.16.M88.4 R56, [R134+0x7800] ;  /* 0x007800008638783b */ /* 0x000e620000000200 */
[----:B------:R2:W-:Y:S06]  /*14d40*/  MUFU.TANH R181, R0 ;  /* 0x0000000000b57308 */ /* 0x0005ec0000002400 */
[----:B------:R-:W-:Y:S01]  /*14d50*/  HMMA.16816.F32 R24, R12, R70, R116 ;  /* 0x000000460c18723c */ /* 0x000fe20000001874 */
[----:B--2---:R-:W-:-:S04]  /*14d60*/  FMUL.FTZ R0, R30, c[0x0][0x2ec] ;  /* 0x0000bb001e007a20 */ /* 0x004fc80000410000 */
[----:B------:R2:W1:Y:S02]  /*14d70*/  MUFU.TANH R133, R0 ;  /* 0x0000000000857308 */ /* 0x0004640000002400 */
[----:B--2---:R-:W-:Y:S02]  /*14d80*/  FMUL.FTZ R0, R31, c[0x0][0x2ec] ;  /* 0x0000bb001f007a20 */ /* 0x004fe40000410000 */
[C---:B------:R-:W-:Y:S01]  /*14d90*/  HMMA.16816.F32 R28, R20.reuse, R62, RZ ;  /* 0x0000003e141c723c */ /* 0x040fe200000018ff */
[----:B------:R-:W2:Y:S03]  /*14da0*/  LDSM.16.M88.4 R60, [R92+0x7800] ;  /* 0x007800005c3c783b */ /* 0x000ea60000000200 */
[----:B------:R3:W2:Y:S04]  /*14db0*/  MUFU.TANH R138, R0 ;  /* 0x00000000008a7308 */ /* 0x0006a80000002400 */
[----:B-1----:R-:W-:Y:S01]  /*14dc0*/  HMMA.16816.F32 R32, R20, R56, RZ ;  /* 0x000000381420723c */ /* 0x002fe200000018ff */
[----:B---3--:R-:W-:-:S04]  /*14dd0*/  FMUL.FTZ R0, R44, c[0x0][0x2ec] ;  /* 0x0000bb002c007a20 */ /* 0x008fc80000410000 */
[----:B------:R1:W3:Y:S11]  /*14de0*/  MUFU.TANH R127, R0 ;  /* 0x00000000007f7308 */ /* 0x0002f60000002400 */
[----:B------:R-:W-:Y:S01]  /*14df0*/  HMMA.16816.F32 R104, R16, R50, R28 ;  /* 0x000000321068723c */ /* 0x000fe2000000181c */
[----:B------:R-:W3:Y:S07]  /*14e00*/  LDSM.16.M88.4 R48, [R232+0x3800] ;  /* 0x00380000e830783b */ /* 0x000eee0000000200 */
[----:B------:R-:W-:Y:S01]  /*14e10*/  HMMA.16816.F32 R28, R20, R58, RZ ;  /* 0x0000003a141c723c */ /* 0x000fe200000018ff */
[----:B------:R-:W-:Y:S01]  /*14e20*/  LDSM.16.M88.4 R56, [R92+0x8000] ;  /* 0x008000005c38783b */ /* 0x000fe20000000200 */
[----:B-1----:R-:W-:-:S06]  /*14e30*/  FMUL.FTZ R0, R45, c[0x0][0x2ec] ;  /* 0x0000bb002d007a20 */ /* 0x002fcc0000410000 */
[----:B--2---:R-:W-:Y:S01]  /*14e40*/  HMMA.16816.F32 R108, R16, R60, R32 ;  /* 0x0000003c106c723c */ /* 0x004fe20000001820 */
[----:B------:R1:W-:Y:S01]  /*14e50*/  MUFU.TANH R129, R0 ;  /* 0x0000000000817308 */ /* 0x0003e20000002400 */
[----:B------:R-:W2:Y:S01]  /*14e60*/  LDSM.16.M88.4 R32, [R134+0x8000] ;  /* 0x008000008620783b */ /* 0x000ea20000000200 */
[----:B-1----:R-:W-:-:S06]  /*14e70*/  FMUL.FTZ R0, R46, c[0x0][0x2ec] ;  /* 0x0000bb002e007a20 */ /* 0x002fcc0000410000 */
[----:B------:R1:W1:Y:S02]  /*14e80*/  MUFU.TANH R132, R0 ;  /* 0x0000000000847308 */ /* 0x0002640000002400 */
[----:B-1----:R-:W-:Y:S02]  /*14e90*/  FMUL.FTZ R0, R47, c[0x0][0x2ec] ;  /* 0x0000bb002f007a20 */ /* 0x002fe40000410000 */
[----:B------:R-:W-:Y:S04]  /*14ea0*/  HMMA.16816.F32 R44, R8, R52, R40 ;  /* 0x00000034082c723c */ /* 0x000fe80000001828 */
[----:B------:R1:W1:Y:S04]  /*14eb0*/  MUFU.TANH R136, R0 ;  /* 0x0000000000887308 */ /* 0x0002680000002400 */
[----:B------:R-:W-:Y:S01]  /*14ec0*/  HMMA.16816.F32 R40, R12, R64, R84 ;  /* 0x000000400c28723c */ /* 0x000fe20000001854 */
[----:B-1----:R-:W-:-:S04]  /*14ed0*/  FMUL.FTZ R0, R4, c[0x0][0x2ec] ;  /* 0x0000bb0004007a20 */ /* 0x002fc80000410000 */
[----:B------:R1:W1:Y:S11]  /*14ee0*/  MUFU.TANH R137, R0 ;  /* 0x0000000000897308 */ /* 0x0002760000002400 */
[----:B------:R-:W-:Y:S08]  /*14ef0*/  @!UPT UIADD3 URZ, URZ, URZ, URZ ;  /* 0x0000003f3f3ff290 */ /* 0x000ff0000fffe03f */
[----:B---3--:R-:W-:Y:S01]  /*14f00*/  HMMA.16816.F32 R40, R8, R48, R40 ;  /* 0x000000300828723c */ /* 0x008fe20000001828 */
[----:B-1----:R-:W-:-:S04]  /*14f10*/  FMUL.FTZ R0, R5, c[0x0][0x2ec] ;  /* 0x0000bb0005007a20 */ /* 0x002fc80000410000 */
[----:B------:R1:W-:Y:S02]  /*14f20*/  MUFU.TANH R140, R0 ;  /* 0x00000000008c7308 */ /* 0x0003e40000002400 */
[----:B-1----:R-:W-:-:S06]  /*14f30*/  FMUL.FTZ R0, R6, c[0x0][0x2ec] ;  /* 0x0000bb0006007a20 */ /* 0x002fcc0000410000 */
[----:B------:R1:W3:Y:S02]  /*14f40*/  MUFU.TANH R145, R0 ;  /* 0x0000000000917308 */ /* 0x0002e40000002400 */
[----:B-1----:R-:W-:Y:S02]  /*14f50*/  FMUL.FTZ R0, R7, c[0x0][0x2ec] ;  /* 0x0000bb0007007a20 */ /* 0x002fe40000410000 */
[----:B------:R-:W-:Y:S01]  /*14f60*/  HMMA.16816.F32 R4, R8, R54, R24 ;  /* 0x000000360804723c */ /* 0x000fe20000001818 */
[----:B------:R-:W-:Y:S03]  /*14f70*/  LDSM.16.M88.4 R52, [R135+0x4000] ;  /* 0x004000008734783b */ /* 0x000fe60000000200 */
[----:B------:R1:W-:Y:S04]  /*14f80*/  MUFU.TANH R148, R0 ;  /* 0x0000000000947308 */ /* 0x0003e80000002400 */
[----:B------:R-:W-:Y:S01]  /*14f90*/  HMMA.16816.F32 R24, R12, R66, R100 ;  /* 0x000000420c18723c */ /* 0x000fe20000001864 */
[----:B------:R-:W-:Y:S07]  /*14fa0*/  LDSM.16.M88.4 R64, [R134+0x9000] ;  /* 0x009000008640783b */ /* 0x000fee0000000200 */
[----:B------:R-:W-:Y:S01]  /*14fb0*/  HMMA.16816.F32 R100, R16, R62, R28 ;  /* 0x0000003e1064723c */ /* 0x000fe2000000181c */
[----:B------:R-:W-:Y:S01]  /*14fc0*/  LDSM.16.M88.4 R60, [R232+0x4000] ;  /* 0x00400000e83c783b */ /* 0x000fe20000000200 */
[----:B-1----:R-:W-:-:S04]  /*14fd0*/  FMUL.FTZ R0, R36, c[0x0][0x2ec] ;  /* 0x0000bb0024007a20 */ /* 0x002fc80000410000 */
[----:B------:R1:W1:Y:S10]  /*14fe0*/  MUFU.TANH R139, R0 ;  /* 0x00000000008b7308 */ /* 0x0002740000002400 */
[----:B------:R-:W-:Y:S01]  /*14ff0*/  HMMA.16816.F32 R28, R8, R50, R24 ;  /* 0x00000032081c723c */ /* 0x000fe20000001818 */
[----:B------:R-:W3:Y:S01]  /*15000*/  LDSM.16.M88.4 R48, [R135+0x4800] ;  /* 0x004800008730783b */ /* 0x000ee20000000200 */
[----:B-1----:R-:W-:-:S06]  /*15010*/  FMUL.FTZ R0, R37, c[0x0][0x2ec] ;  /* 0x0000bb0025007a20 */ /* 0x002fcc0000410000 */
[----:B--2---:R-:W-:Y:S01]  /*15020*/  HMMA.16816.F32 R24, R20, R32, RZ ;  /* 0x000000201418723c */ /* 0x004fe200000018ff */
[----:B------:R1:W-:Y:S02]  /*15030*/  MUFU.TANH R141, R0 ;  /* 0x00000000008d7308 */ /* 0x0003e40000002400 */
[----:B-1----:R-:W-:-:S06]  /*15040*/  FMUL.FTZ R0, R38, c[0x0][0x2ec] ;  /* 0x0000bb0026007a20 */ /* 0x002fcc0000410000 */
[----:B------:R1:W2:Y:S11]  /*15050*/  MUFU.TANH R144, R0 ;  /* 0x0000000000907308 */ /* 0x0002b60000002400 */
[----:B------:R-:W-:Y:S04]  /*15060*/  @!UPT UIADD3 URZ, URZ, URZ, URZ ;  /* 0x0000003f3f3ff290 */ /* 0x000fe8000fffe03f */
[----:B------:R-:W-:Y:S08]  /*15070*/  HMMA.16816.F32 R68, R16, R56, R24 ;  /* 0x000000381044723c */ /* 0x000ff00000001818 */
[----:B---3--:R-:W-:Y:S01]  /*15080*/  HMMA.16816.F32 R24, R12, R48, R88 ;  /* 0x000000300c18723c */ /* 0x008fe20000001858 */
[----:B-1----:R-:W-:-:S07]  /*15090*/  FMUL.FTZ R0, R39, c[0x0][0x2ec] ;  /* 0x0000bb0027007a20 */ /* 0x002fce0000410000 */
[----:B------:R-:W-:Y:S01]  /*150a0*/  HMMA.16816.F32 R36, R12, R52, R72 ;  /* 0x000000340c24723c */ /* 0x000fe20000001848 */
[----:B------:R1:W-:Y:S01]  /*150b0*/  MUFU.TANH R146, R0 ;  /* 0x0000000000927308 */ /* 0x0003e20000002400 */
[----:B------:R-:W-:Y:S01]  /*150c0*/  LDSM.16.M88.4 R72, [R92+0x9000] ;  /* 0x009000005c48783b */ /* 0x000fe20000000200 */
[----:B-1----:R-:W-:-:S06]  /*150d0*/  FMUL.FTZ R0, R44, c[0x0][0x2ec] ;  /* 0x0000bb002c007a20 */ /* 0x002fcc0000410000 */
[----:B------:R1:W3:Y:S11]  /*150e0*/  MUFU.TANH R147, R0 ;  /* 0x0000000000937308 */ /* 0x0002f60000002400 */
[----:B------:R-:W-:Y:S04]  /*150f0*/  @!UPT UIADD3 URZ, URZ, URZ, URZ ;  /* 0x0000003f3f3ff290 */ /* 0x000fe8000fffe03f */
[----:B------:R-:W-:Y:S01]  /*15100*/  HMMA.16816.F32 R36, R8, R60, R36 ;  /* 0x0000003c0824723c */ /* 0x000fe20000001824 */
[----:B-1----:R-:W-:-:S04]  /*15110*/  FMUL.FTZ R0, R45, c[0x0][0x2ec] ;  /* 0x0000bb002d007a20 */ /* 0x002fc80000410000 */
[----:B------:R1:W-:Y:S02]  /*15120*/  MUFU.TANH R152, R0 ;  /* 0x0000000000987308 */ /* 0x0003e40000002400 */
[----:B-1----:R-:W-:-:S06]  /*15130*/  FMUL.FTZ R0, R46, c[0x0][0x2ec] ;  /* 0x0000bb002e007a20 */ /* 0x002fcc0000410000 */
[----:B------:R1:W1:Y:S02]  /*15140*/  MUFU.TANH R157, R0 ;  /* 0x00000000009d7308 */ /* 0x0002640000002400 */
[----:B-1----:R-:W-:Y:S02]  /*15150*/  FMUL.FTZ R0, R47, c[0x0][0x2ec] ;  /* 0x0000bb002f007a20 */ /* 0x002fe40000410000 */
[----:B------:R-:W1:Y:S04]  /*15160*/  LDSM.16.M88.4 R44, [R134+0x8800] ;  /* 0x00880000862c783b */ /* 0x000e680000000200 */
[----:B------:R2:W1:Y:S02]  /*15170*/  MUFU.TANH R159, R0 ;  /* 0x00000000009f7308 */ /* 0x0004640000002400 */
[----:B--2---:R-:W-:-:S06]  /*15180*/  FMUL.FTZ R0, R4, c[0x0][0x2ec] ;  /* 0x0000bb0004007a20 */ /* 0x004fcc0000410000 */
[----:B------:R2:W1:Y:S02]  /*15190*/  MUFU.TANH R150, R0 ;  /* 0x0000000000967308 */ /* 0x0004640000002400 */
[----:B--2---:R-:W-:-:S06]  /*151a0*/  FMUL.FTZ R0, R5, c[0x0][0x2ec] ;  /* 0x0000bb0005007a20 */ /* 0x004fcc0000410000 */
[----:B------:R2:W-:Y:S02]  /*151b0*/  MUFU.TANH R149, R0 ;  /* 0x0000000000957308 */ /* 0x0005e40000002400 */
[----:B--2---:R-:W-:-:S06]  /*151c0*/  FMUL.FTZ R0, R6, c[0x0][0x2ec] ;  /* 0x0000bb0006007a20 */ /* 0x004fcc0000410000 */
[----:B------:R2:W1:Y:S02]  /*151d0*/  MUFU.TANH R156, R0 ;  /* 0x00000000009c7308 */ /* 0x0004640000002400 */
[----:B--2---:R-:W-:Y:S02]  /*151e0*/  FMUL.FTZ R0, R7, c[0x0][0x2ec] ;  /* 0x0000bb0007007a20 */ /* 0x004fe40000410000 */
[----:B------:R-:W-:Y:S04]  /*151f0*/  HMMA.16816.F32 R4, R20, R34, RZ ;  /* 0x000000221404723c */ /* 0x000fe800000018ff */
[----:B------:R2:W1:Y:S04]  /*15200*/  MUFU.TANH R155, R0 ;  /* 0x00000000009b7308 */ /* 0x0004680000002400 */
[----:B------:R-:W-:Y:S01]  /*15210*/  HMMA.16816.F32 R32, R12, R54, R80 ;  /* 0x000000360c20723c */ /* 0x000fe20000001850 */
[----:B------:R-:W-:Y:S01]  /*15220*/  LDSM.16.M88.4 R52, [R135+0x5000] ;  /* 0x005000008734783b */ /* 0x000fe20000000200 */
[----:B--2---:R-:W-:-:S04]  /*15230*/  FMUL.FTZ R0, R40, c[0x0][0x2ec] ;  /* 0x0000bb0028007a20 */ /* 0x004fc80000410000 */
[----:B------:R2:W2:Y:S10]  /*15240*/  MUFU.TANH R158, R0 ;  /* 0x00000000009e7308 */ /* 0x0004b40000002400 */
[----:B------:R-:W-:Y:S01]  /*15250*/  HMMA.16816.F32 R84, R16, R58, R4 ;  /* 0x0000003a1054723c */ /* 0x000fe20000001804 */
[----:B------:R-:W3:Y:S07]  /*15260*/  LDSM.16.M88.4 R56, [R232+0x4800] ;  /* 0x00480000e838783b */ /* 0x000eee0000000200 */
[----:B-1----:R-:W-:Y:S01]  /*15270*/  HMMA.16816.F32 R4, R20, R44, RZ ;  /* 0x0000002c1404723c */ /* 0x002fe200000018ff */
[----:B--2---:R-:W-:-:S04]  /*15280*/  FMUL.FTZ R0, R41, c[0x0][0x2ec] ;  /* 0x0000bb0029007a20 */ /* 0x004fc80000410000 */
[----:B------:R1:W-:Y:S02]  /*15290*/  MUFU.TANH R162, R0 ;  /* 0x0000000000a27308 */ /* 0x0003e40000002400 */
[----:B-1----:R-:W-:-:S06]  /*152a0*/  FMUL.FTZ R0, R42, c[0x0][0x2ec] ;  /* 0x0000bb002a007a20 */ /* 0x002fcc0000410000 */
[----:B------:R1:W2:Y:S01]  /*152b0*/  MUFU.TANH R167, R0 ;  /* 0x0000000000a77308 */ /* 0x0002a20000002400 */
[----:B---3--:R-:W-:Y:S01]  /*152c0*/  HMMA.16816.F32 R24, R8, R56, R24 ;  /* 0x000000380818723c */ /* 0x008fe20000001818 */
[----:B-1----:R-:W-:Y:S02]  /*152d0*/  FMUL.FTZ R0, R43, c[0x0][0x2ec] ;  /* 0x0000bb002b007a20 */ /* 0x002fe40000410000 */
[----:B------:R-:W1:Y:S04]  /*152e0*/  LDSM.16.M88.4 R40, [R92+0x8800] ;  /* 0x008800005c28783b */ /* 0x000e680000000200 */
[----:B------:R3:W1:Y:S02]  /*152f0*/  MUFU.TANH R170, R0 ;  /* 0x0000000000aa7308 */ /* 0x0006640000002400 */
[----:B---3--:R-:W-:-:S06]  /*15300*/  FMUL.FTZ R0, R28, c[0x0][0x2ec] ;  /* 0x0000bb001c007a20 */ /* 0x008fcc0000410000 */
[----:B------:R3:W1:Y:S02]  /*15310*/  MUFU.TANH R161, R0 ;  /* 0x0000000000a17308 */ /* 0x0006640000002400 */
[----:B---3--:R-:W-:Y:S01]  /*15320*/  FMUL.FTZ R0, R29, c[0x0][0x2ec] ;  /* 0x0000bb001d007a20 */ /* 0x008fe20000410000 */
[----:B-1----:R-:W-:Y:S05]  /*15330*/  HMMA.16816.F32 R80, R16, R40, R4 ;  /* 0x000000281050723c */ /* 0x002fea0000001804 */
[----:B------:R1:W-:Y:S02]  /*15340*/  MUFU.TANH R160, R0 ;  /* 0x0000000000a07308 */ /* 0x0003e40000002400 */
[----:B------:R-:W-:-:S05]  /*15350*/  IMAD.SHL.U32 R4, R217, 0x2, RZ ;  /* 0x00000002d9047824 */ /* 0x000fca00078e00ff */
[----:B------:R-:W-:Y:S01]  /*15360*/  LOP3.LUT R4, R4, 0x6, RZ, 0xc0, !PT ;  /* 0x0000000604047812 */ /* 0x000fe200078ec0ff */
[----:B-1----:R-:W-:-:S04]  /*15370*/  FMUL.FTZ R0, R30, c[0x0][0x2ec] ;  /* 0x0000bb001e007a20 */ /* 0x002fc80000410000 */
[----:B------:R1:W3:Y:S02]  /*15380*/  MUFU.TANH R165, R0 ;  /* 0x0000000000a57308 */ /* 0x0002e40000002400 */
        /* <DEDUP_REMOVED lines=9> */
[----:B-1----:R-:W-:-:S07]  /*15420*/  FMUL.FTZ R0, R37, c[0x0][0x2ec] ;  /* 0x0000bb0025007a20 */ /* 0x002fce0000410000 */
[----:B------:R-:W-:Y:S01]  /*15430*/  HMMA.16816.F32 R40, R12, R52, R76 ;  /* 0x000000340c28723c */ /* 0x000fe2000000184c */
[----:B------:R1:W-:Y:S02]  /*15440*/  MUFU.TANH R171, R0 ;  /* 0x0000000000ab7308 */ /* 0x0003e40000002400 */
[----:B-1----:R-:W-:-:S06]  /*15450*/  FMUL.FTZ R0, R38, c[0x0][0x2ec] ;  /* 0x0000bb0026007a20 */ /* 0x002fcc0000410000 */
[----:B------:R1:W1:Y:S02]  /*15460*/  MUFU.TANH R175, R0 ;  /* 0x0000000000af7308 */ /* 0x0002640000002400 */
[----:B-1----:R-:W-:Y:S02]  /*15470*/  FMUL.FTZ R0, R39, c[0x0][0x2ec] ;  /* 0x0000bb0027007a20 */ /* 0x002fe40000410000 */
[----:B------:R-:W-:Y:S01]  /*15480*/  HMMA.16816.F32 R36, R12, R50, R96 ;  /* 0x000000320c24723c */ /* 0x000fe20000001860 */
[----:B------:R-:W-:Y:S03]  /*15490*/  LDSM.16.M88.4 R48, [R135+0x6000] ;  /* 0x006000008730783b */ /* 0x000fe60000000200 */
[----:B------:R1:W1:Y:S02]  /*154a0*/  MUFU.TANH R177, R0 ;  /* 0x0000000000b17308 */ /* 0x0002640000002400 */
[----:B-1----:R-:W-:-:S06]  /*154b0*/  FMUL.FTZ R0, R28, c[0x0][0x2ec] ;  /* 0x0000bb001c007a20 */ /* 0x002fcc0000410000 */
[----:B------:R1:W1:Y:S11]  /*154c0*/  MUFU.TANH R169, R0 ;  /* 0x0000000000a97308 */ /* 0x0002760000002400 */
[----:B------:R-:W-:Y:S01]  /*154d0*/  @!UPT UIADD3 URZ, URZ, URZ, URZ ;  /* 0x0000003f3f3ff290 */ /* 0x000fe2000fffe03f */
[C---:B------:R-:W-:Y:S01]  /*154e0*/  HMMA.16816.F32 R32, R8.reuse, R58, R36 ;  /* 0x0000003a0820723c */ /* 0x040fe20000001824 */
[----:B------:R-:W-:Y:S07]  /*154f0*/  LDSM.16.M88.4 R56, [R232+0x6800] ;  /* 0x00680000e838783b */ /* 0x000fee0000000200 */
[----:B--2---:R-:W-:Y:S01]  /*15500*/  HMMA.16816.F32 R36, R8, R44, R40 ;  /* 0x0000002c0824723c */ /* 0x004fe20000001828 */
[----:B------:R-:W-:Y:S01]  /*15510*/  LDSM.16.M88.4 R40, [R232+0x5800] ;  /* 0x00580000e828783b */ /* 0x000fe20000000200 */
[----:B-1----:R-:W-:Y:S01]  /*15520*/  LEA.HI R0, R2, R208, RZ, 0x2 ;  /* 0x000000d002007211 */ /* 0x002fe200078f10ff */
[----:B------:R-:W-:-:S03]  /*15530*/  FMUL.FTZ R2, R29, c[0x0][0x2ec] ;  /* 0x0000bb001d027a20 */ /* 0x000fc60000410000 */
[----:B------:R-:W-:Y:S01]  /*15540*/  SHF.R.S32.HI R0, RZ, 0x2, R0 ;  /* 0x00000002ff007819 */ /* 0x000fe20000011400 */
[----:B------:R1:W-:Y:S03]  /*15550*/  MUFU.TANH R168, R2 ;  /* 0x0000000200a87308 */ /* 0x0003e60000002400 */
[----:B------:R-:W-:-:S04]  /*15560*/  IADD3 R0, R3, 0x1, R0 ;  /* 0x0000000103007810 */ /* 0x000fc80007ffe000 */
[----:B------:R-:W-:-:S04]  /*15570*/  IADD3 R0, R154, R0, -R249 ;  /* 0x000000009a007210 */ /* 0x000fc80007ffe8f9 */
[----:B------:R-:W-:Y:S01]  /*15580*/  IADD3 R3, R0, c[0x0][0x2e8], RZ ;  /* 0x0000ba0000037a10 */ /* 0x000fe20007ffe0ff */
[----:B------:R-:W-:Y:S02]  /*15590*/  IMAD.IADD R0, R207, 0x1, R4 ;  /* 0x00000001cf007824 */ /* 0x000fe400078e0204 */
[----:B------:R-:W-:Y:S01]  /*155a0*/  FMUL.FTZ R4, R25, c[0x0][0x2ec] ;  /* 0x0000bb0019047a20 */ /* 0x000fe20000410000 */
[C---:B------:R-:W-:Y:S01]  /*155b0*/  IADD3 R5, R3.reuse, 0x8, RZ ;  /* 0x0000000803057810 */ /* 0x040fe20007ffe0ff */
[----:B-1----:R-:W-:Y:S01]  /*155c0*/  FMUL.FTZ R2, R30, c[0x0][0x2ec] ;  /* 0x0000bb001e027a20 */ /* 0x002fe20000410000 */
[-C--:B------:R-:W-:Y:S01]  /*155d0*/  IMNMX R6, R3, R154.reuse, PT ;  /* 0x0000009a03067217 */ /* 0x080fe20003800200 */
[----:B------:R1:W-:Y:S01]  /*155e0*/  MUFU.TANH R182, R4 ;  /* 0x0000000400b67308 */ /* 0x0003e20000002400 */
[----:B------:R-:W-:Y:S01]  /*155f0*/  FMUL.FTZ R3, R24, c[0x0][0x2ec] ;  /* 0x0000bb0018037a20 */ /* 0x000fe20000410000 */
[----:B------:R-:W-:-:S04]  /*15600*/  IMNMX R5, R5, R154, PT ;  /* 0x0000009a05057217 */ /* 0x000fc80003800200 */
[----:B------:R-:W-:Y:S02]  /*15610*/  ISETP.GE.AND P1, PT, R0, R5, PT ;  /* 0x000000050000720c */ /* 0x000fe40003f26270 */
[----:B------:R2:W2:Y:S02]  /*15620*/  MUFU.TANH R174, R2 ;  /* 0x0000000200ae7308 */ /* 0x0004a40000002400 */
[----:B------:R-:W-:Y:S01]  /*15630*/  FSEL R95, R95, -INF , !P1 ;  /* 0xff8000005f5f7808 */ /* 0x000fe20004800000 */
[----:B-1----:R-:W-:-:S05]  /*15640*/  FMUL.FTZ R4, R26, c[0x0][0x2ec] ;  /* 0x0000bb001a047a20 */ /* 0x002fca0000410000 */
[----:B------:R1:W1:Y:S01]  /*15650*/  MUFU.TANH R178, R3 ;  /* 0x0000000300b27308 */ /* 0x0002620000002400 */
[----:B--2---:R-:W-:-:S07]  /*15660*/  FMUL.FTZ R2, R31, c[0x0][0x2ec] ;  /* 0x0000bb001f027a20 */ /* 0x004fce0000410000 */
[----:B------:R2:W2:Y:S01]  /*15670*/  MUFU.TANH R179, R4 ;  /* 0x0000000400b37308 */ /* 0x0004a20000002400 */
[----:B------:R-:W-:Y:S07]  /*15680*/  HMMA.16816.F32 R28, R20, R64, RZ ;  /* 0x00000040141c723c */ /* 0x000fee00000018ff */
[----:B------:R3:W3:Y:S01]  /*15690*/  MUFU.TANH R173, R2 ;  /* 0x0000000200ad7308 */ /* 0x0006e20000002400 */
[----:B-1----:R-:W-:-:S04]  /*156a0*/  IADD3 R3, R0, 0x8, RZ ;  /* 0x0000000800037810 */ /* 0x002fc80007ffe0ff */
[C---:B------:R-:W-:Y:S02]  /*156b0*/  ISETP.GE.AND P3, PT, R3.reuse, R6, PT ;  /* 0x000000060300720c */ /* 0x040fe40003f66270 */
[----:B------:R-:W-:Y:S01]  /*156c0*/  ISETP.GE.AND P5, PT, R3, R5, PT ;  /* 0x000000050300720c */ /* 0x000fe20003fa6270 */
[----:B--2---:R-:W-:Y:S02]  /*156d0*/  FMUL.FTZ R4, R27, c[0x0][0x2ec] ;  /* 0x0000bb001b047a20 */ /* 0x004fe40000410000 */
[----:B------:R-:W-:Y:S01]  /*156e0*/  HMMA.16816.F32 R24, R12, R54, R104 ;  /* 0x000000360c18723c */ /* 0x000fe20000001868 */
[----:B------:R-:W1:Y:S01]  /*156f0*/  LDSM.16.M88.4 R52, [R135+0x5800] ;  /* 0x005800008734783b */ /* 0x000e620000000200 */
[----:B------:R-:W-:Y:S02]  /*15700*/  FSEL R99, R172, -INF , !P5 ;  /* 0xff800000ac637808 */ /* 0x000fe40006800000 */
[----:B---3--:R-:W-:-:S04]  /*15710*/  IADD3 R2, R0, 0x1, RZ ;  /* 0x0000000100027810 */ /* 0x008fc80007ffe0ff */
[----:B------:R-:W-:Y:S01]  /*15720*/  HMMA.16816.F32 R76, R16, R72, R28 ;  /* 0x00000048104c723c */ /* 0x000fe2000000181c */
[CC--:B------:R-:W-:Y:S02]  /*15730*/  ISETP.GE.AND P2, PT, R2.reuse, R6.reuse, PT ;  /* 0x000000060200720c */ /* 0x0c0fe40003f46270 */
[----:B------:R-:W-:Y:S02]  /*15740*/  ISETP.GE.AND P0, PT, R2, R5, PT ;  /* 0x000000050200720c */ /* 0x000fe40003f06270 */
[----:B------:R-:W-:Y:S02]  /*15750*/  IADD3 R2, R0, 0x9, RZ ;  /* 0x0000000900027810 */ /* 0x000fe40007ffe0ff */
[----:B------:R-:W-:Y:S02]  /*15760*/  FSEL R90, R94, -INF , !P0 ;  /* 0xff8000005e5a7808 */ /* 0x000fe40004000000 */
[----:B------:R-:W-:Y:S02]  /*15770*/  ISETP.GE.AND P4, PT, R2, R6, PT ;  /* 0x000000060200720c */ /* 0x000fe40003f86270 */
[----:B------:R-:W-:-:S02]  /*15780*/  FSEL R94, R201, -INF , !P3 ;  /* 0xff800000c95e7808 */ /* 0x000fc40005800000 */
[----:B------:R-:W-:Y:S02]  /*15790*/  P2R R3, PR, RZ, 0x10 ;  /* 0x00000010ff037803 */ /* 0x000fe40000000000 */
[----:B------:R-:W-:Y:S01]  /*157a0*/  FSEL R89, R180, -INF , !P2 ;  /* 0xff800000b4597808 */ /* 0x000fe20005000000 */
[----:B------:R-:W-:Y:S01]  /*157b0*/  HMMA.16816.F32 R28, R8, R46, R24 ;  /* 0x0000002e081c723c */ /* 0x000fe20000001818 */
[----:B------:R-:W-:Y:S01]  /*157c0*/  ISETP.NE.AND P3, PT, R3, RZ, PT ;  /* 0x000000ff0300720c */ /* 0x000fe20003f65270 */
[----:B------:R2:W3:Y:S01]  /*157d0*/  MUFU.TANH R180, R4 ;  /* 0x0000000400b47308 */ /* 0x0004e20000002400 */
[----:B------:R-:W-:Y:S01]  /*157e0*/  ISETP.GE.AND P4, PT, R2, R5, PT ;  /* 0x000000050200720c */ /* 0x000fe20003f86270 */
[----:B------:R-:W-:Y:S01]  /*157f0*/  FMUL.FTZ R3, R32, c[0x0][0x2ec] ;  /* 0x0000bb0020037a20 */ /* 0x000fe20000410000 */
[----:B------:R-:W-:Y:S01]  /*15800*/  IADD3 R2, R0, 0x10, RZ ;  /* 0x0000001000027810 */ /* 0x000fe20007ffe0ff */
[----:B------:R-:W-:Y:S01]  /*15810*/  LDSM.16.M88.4 R44, [R135+0x6800] ;  /* 0x00680000872c783b */ /* 0x000fe20000000200 */
[----:B----4-:R-:W-:-:S02]  /*15820*/  FSEL R97, R176, -INF , !P4 ;  /* 0xff800000b0617808 */ /* 0x010fc40006000000 */
[CC--:B------:R-:W-:Y:S01]  /*15830*/  ISETP.GE.AND P6, PT, R2.reuse, R6.reuse, PT ;  /* 0x000000060200720c */ /* 0x0c0fe20003fc6270 */
[----:B------:R4:W-:Y:S01]  /*15840*/  MUFU.TANH R172, R3 ;  /* 0x0000000300ac7308 */ /* 0x0009e20000002400 */
[-C--:B------:R-:W-:Y:S02]  /*15850*/  ISETP.GE.AND P1, PT, R2, R5.reuse, PT ;  /* 0x000000050200720c */ /* 0x080fe40003f26270 */
[----:B------:R-:W-:Y:S02]  /*15860*/  IADD3 R2, R0, 0x11, RZ ;  /* 0x0000001100027810 */ /* 0x000fe40007ffe0ff */
[----:B------:R-:W-:Y:S01]  /*15870*/  FSEL R88, R202, -INF , !P3 ;  /* 0xff800000ca587808 */ /* 0x000fe20005800000 */
[----:B-1----:R-:W-:Y:S01]  /*15880*/  HMMA.16816.F32 R24, R12, R52, R108 ;  /* 0x000000340c18723c */ /* 0x002fe2000000186c */
[C---:B------:R-:W-:Y:S01]  /*15890*/  ISETP.GE.AND P0, PT, R2.reuse, R5, PT ;  /* 0x000000050200720c */ /* 0x040fe20003f06270 */
[----:B--2---:R-:W-:Y:S01]  /*158a0*/  FMUL.FTZ R4, R33, c[0x0][0x2ec] ;  /* 0x0000bb0021047a20 */ /* 0x004fe20000410000 */
[----:B------:R-:W-:-:S02]  /*158b0*/  ISETP.GE.AND P2, PT, R2, R6, PT ;  /* 0x000000060200720c */ /* 0x000fc40003f46270 */
[----:B-----5:R-:W-:Y:S01]  /*158c0*/  FSEL R105, R153, -INF , !P0 ;  /* 0xff80000099697808 */ /* 0x020fe20004000000 */
[----:B------:R1:W2:Y:S01]  /*158d0*/  MUFU.TANH R176, R4 ;  /* 0x0000000400b07308 */ /* 0x0002a20000002400 */
[C---:B------:R-:W-:Y:S02]  /*158e0*/  IADD3 R2, R0.reuse, 0x19, RZ ;  /* 0x0000001900027810 */ /* 0x040fe40007ffe0ff */
[----:B------:R-:W-:Y:S02]  /*158f0*/  FSEL R107, R93, -INF , !P1 ;  /* 0xff8000005d6b7808 */ /* 0x000fe40004800000 */
[----:B----4-:R-:W-:Y:S02]  /*15900*/  IADD3 R3, R0, 0x18, RZ ;  /* 0x0000001800037810 */ /* 0x010fe40007ffe0ff */
[----:B------:R-:W-:Y:S02]  /*15910*/  FSEL R98, R197, -INF , !P6 ;  /* 0xff800000c5627808 */ /* 0x000fe40007000000 */
[----:B------:R-:W-:-:S02]  /*15920*/  ISETP.GE.AND P3, PT, R3, R6, PT ;  /* 0x000000060300720c */ /* 0x000fc40003f66270 */
[----:B------:R-:W-:Y:S02]  /*15930*/  ISETP.GE.AND P4, PT, R3, R5, PT ;  /* 0x000000050300720c */ /* 0x000fe40003f86270 */
[----:B------:R-:W-:Y:S02]  /*15940*/  P2R R3, PR, RZ, 0x8 ;  /* 0x00000008ff037803 */ /* 0x000fe40000000000 */
[----:B------:R-:W-:Y:S01]  /*15950*/  FSEL R104, R163, -INF , !P4 ;  /* 0xff800000a3687808 */ /* 0x000fe20006000000 */
[----:B-1----:R-:W-:Y:S01]  /*15960*/  FMUL.FTZ R4, R34, c[0x0][0x2ec] ;  /* 0x0000bb0022047a20 */ /* 0x002fe20000410000 */
[----:B------:R-:W-:Y:S01]  /*15970*/  ISETP.NE.AND P1, PT, R3, RZ, PT ;  /* 0x000000ff0300720c */ /* 0x000fe20003f25270 */
[----:B------:R-:W-:Y:S01]  /*15980*/  HMMA.16816.F32 R24, R8, R40, R24 ;  /* 0x000000280818723c */ /* 0x000fe20000001818 */
[----:B------:R-:W-:Y:S01]  /*15990*/  IADD3 R3, R0, 0x21, RZ ;  /* 0x0000002100037810 */ /* 0x000fe20007ffe0ff */
[----:B------:R1:W-:Y:S01]  /*159a0*/  MUFU.TANH R154, R4 ;  /* 0x00000004009a7308 */ /* 0x0003e20000002400 */
[----:B------:R-:W-:-:S02]  /*159b0*/  ISETP.GE.AND P6, PT, R2, R6, PT ;  /* 0x000000060200720c */ /* 0x000fc40003fc6270 */
[----:B------:R-:W-:Y:S02]  /*159c0*/  ISETP.GE.AND P3, PT, R2, R5, PT ;  /* 0x000000050200720c */ /* 0x000fe40003f66270 */
[----:B------:R-:W-:Y:S02]  /*159d0*/  IADD3 R2, R0, 0x20, RZ ;  /* 0x0000002000027810 */ /* 0x000fe40007ffe0ff */
[----:B------:R-:W-:Y:S02]  /*159e0*/  FSEL R91, R200, -INF , !P2 ;  /* 0xff800000c85b7808 */ /* 0x000fe40005000000 */
[----:B------:R-:W-:Y:S02]  /*159f0*/  ISETP.GE.AND P2, PT, R3, R6, PT ;  /* 0x000000060300720c */ /* 0x000fe40003f46270 */
[----:B------:R-:W-:Y:S02]  /*15a00*/  FSEL R93, R199, -INF , !P1 ;  /* 0xff800000c75d7808 */ /* 0x000fe40004800000 */
[----:B------:R-:W-:-:S02]  /*15a10*/  FSEL R106, R151, -INF , !P3 ;  /* 0xff800000976a7808 */ /* 0x000fc40005800000 */
[-C--:B------:R-:W-:Y:S01]  /*15a20*/  ISETP.GE.AND P0, PT, R2, R5.reuse, PT ;  /* 0x000000050200720c */ /* 0x080fe20003f06270 */
[----:B-1----:R-:W-:Y:S01]  /*15a30*/  FMUL.FTZ R4, R35, c[0x0][0x2ec] ;  /* 0x0000bb0023047a20 */ /* 0x002fe20000410000 */
[----:B------:R-:W-:Y:S01]  /*15a40*/  ISETP.GE.AND P1, PT, R3, R5, PT ;  /* 0x000000050300720c */ /* 0x000fe20003f26270 */
[----:B------:R-:W-:Y:S01]  /*15a50*/  HMMA.16816.F32 R32, R12, R54, R100 ;  /* 0x000000360c20723c */ /* 0x000fe20000001864 */
[----:B------:R-:W-:Y:S01]  /*15a60*/  P2R R3, PR, RZ, 0x4 ;  /* 0x00000004ff037803 */ /* 0x000fe20000000000 */
[----:B------:R1:W4:Y:S01]  /*15a70*/  MUFU.TANH R153, R4 ;  /* 0x0000000400997308 */ /* 0x0003220000002400 */
[----:B------:R-:W-:Y:S01]  /*15a80*/  FSEL R96, R198, -INF , !P6 ;  /* 0xff800000c6607808 */ /* 0x000fe20007000000 */
[----:B------:R-:W5:Y:S01]  /*15a90*/  LDSM.16.M88.4 R52, [R232+0x6000] ;  /* 0x00600000e834783b */ /* 0x000f620000000200 */
[----:B------:R-:W-:Y:S02]  /*15aa0*/  FSEL R111, R143, -INF , !P0 ;  /* 0xff8000008f6f7808 */ /* 0x000fe40004000000 */
[----:B------:R-:W-:-:S02]  /*15ab0*/  ISETP.GE.AND P5, PT, R2, R6, PT ;  /* 0x000000060200720c */ /* 0x000fc40003fa6270 */
[----:B------:R-:W-:Y:S02]  /*15ac0*/  ISETP.NE.AND P6, PT, R3, RZ, PT ;  /* 0x000000ff0300720c */ /* 0x000fe40003fc5270 */
[C---:B------:R-:W-:Y:S02]  /*15ad0*/  IADD3 R2, R0.reuse, 0x28, RZ ;  /* 0x0000002800027810 */ /* 0x040fe40007ffe0ff */
[----:B------:R-:W-:Y:S02]  /*15ae0*/  IADD3 R3, R0, 0x29, RZ ;  /* 0x0000002900037810 */ /* 0x000fe40007ffe0ff */
[CC--:B------:R-:W-:Y:S02]  /*15af0*/  ISETP.GE.AND P4, PT, R2.reuse, R6.reuse, PT ;  /* 0x000000060200720c */ /* 0x0c0fe40003f86270 */
[----:B------:R-:W-:Y:S01]  /*15b00*/  ISETP.GE.AND P2, PT, R2, R5, PT ;  /* 0x000000050200720c */ /* 0x000fe20003f46270 */
[----:B-1----:R-:W-:Y:S01]  /*15b10*/  FMUL.FTZ R4, R36, c[0x0][0x2ec] ;  /* 0x0000bb0024047a20 */ /* 0x002fe20000410000 */
[----:B------:R-:W-:-:S02]  /*15b20*/  ISETP.GE.AND P3, PT, R3, R6, PT ;  /* 0x000000060300720c */ /* 0x000fc40003f66270 */
[----:B------:R-:W-:Y:S01]  /*15b30*/  ISETP.GE.AND P0, PT, R3, R5, PT ;  /* 0x000000050300720c */ /* 0x000fe20003f06270 */
[----:B------:R1:W-:Y:S01]  /*15b40*/  MUFU.TANH R163, R4 ;  /* 0x0000000400a37308 */ /* 0x0003e20000002400 */
[C---:B------:R-:W-:Y:S01]  /*15b50*/  IADD3 R2, R0.reuse, 0x30, RZ ;  /* 0x0000003000027810 */ /* 0x040fe20007ffe0ff */
[----:B------:R-:W-:Y:S01]  /*15b60*/  HMMA.16816.F32 R32, R8, R42, R32 ;  /* 0x0000002a0820723c */ /* 0x000fe20000001820 */
[----:B------:R-:W-:Y:S02]  /*15b70*/  IADD3 R3, R0, 0x31, RZ ;  /* 0x0000003100037810 */ /* 0x000fe40007ffe0ff */
[----:B------:R-:W-:Y:S02]  /*15b80*/  FSEL R108, R195, -INF , !P5 ;  /* 0xff800000c36c7808 */ /* 0x000fe40006800000 */
[----:B------:R-:W-:Y:S02]  /*15b90*/  FSEL R114, R142, -INF , !P1 ;  /* 0xff8000008e727808 */ /* 0x000fe40004800000 */
[----:B------:R-:W-:-:S02]  /*15ba0*/  FSEL R101, R192, -INF , !P4 ;  /* 0xff800000c0657808 */ /* 0x000fc40006000000 */
[----:B------:R-:W-:Y:S02]  /*15bb0*/  FSEL R110, R189, -INF , !P2 ;  /* 0xff800000bd6e7808 */ /* 0x000fe40005000000 */
[CC--:B------:R-:W-:Y:S02]  /*15bc0*/  ISETP.GE.AND P5, PT, R2.reuse, R6.reuse, PT ;  /* 0x000000060200720c */ /* 0x0c0fe40003fa6270 */
[-C--:B------:R-:W-:Y:S01]  /*15bd0*/  ISETP.GE.AND P1, PT, R2, R5.reuse, PT ;  /* 0x000000050200720c */ /* 0x080fe20003f26270 */
[----:B-1----:R-:W-:Y:S01]  /*15be0*/  FMUL.FTZ R4, R37, c[0x0][0x2ec] ;  /* 0x0000bb0025047a20 */ /* 0x002fe20000410000 */
[C---:B------:R-:W-:Y:S02]  /*15bf0*/  ISETP.GE.AND P4, PT, R3.reuse, R6, PT ;  /* 0x000000060300720c */ /* 0x040fe40003f86270 */
[----:B------:R-:W-:Y:S01]  /*15c00*/  ISETP.GE.AND P2, PT, R3, R5, PT ;  /* 0x000000050300720c */ /* 0x000fe20003f46270 */
[----:B------:R1:W1:Y:S01]  /*15c10*/  MUFU.TANH R151, R4 ;  /* 0x0000000400977308 */ /* 0x0002620000002400 */
[----:B------:R-:W-:-:S02]  /*15c20*/  IADD3 R3, R0, 0x39, RZ ;  /* 0x0000003900037810 */ /* 0x000fc40007ffe0ff */
[----:B------:R-:W-:Y:S02]  /*15c30*/  FSEL R113, R190, -INF , !P5 ;  /* 0xff800000be717808 */ /* 0x000fe40006800000 */
[----:B------:R-:W-:Y:S02]  /*15c40*/  FSEL R122, R122, -INF , !P1 ;  /* 0xff8000007a7a7808 */ /* 0x000fe40004800000 */
[C---:B------:R-:W-:Y:S02]  /*15c50*/  ISETP.GE.AND P5, PT, R3.reuse, R6, PT ;  /* 0x000000060300720c */ /* 0x040fe40003fa6270 */
[----:B------:R-:W-:Y:S01]  /*15c60*/  ISETP.GE.AND P1, PT, R3, R5, PT ;  /* 0x000000050300720c */ /* 0x000fe20003f26270 */
[----:B------:R-:W-:Y:S01]  /*15c70*/  FMUL.FTZ R3, R30, c[0x0][0x2ec] ;  /* 0x0000bb001e037a20 */ /* 0x000fe20000410000 */
[----:B------:R-:W-:Y:S02]  /*15c80*/  IADD3 R2, R0, 0x38, RZ ;  /* 0x0000003800027810 */ /* 0x000fe40007ffe0ff */
[----:B------:R-:W-:-:S02]  /*15c90*/  FSEL R102, R191, -INF , !P3 ;  /* 0xff800000bf667808 */ /* 0x000fc40005800000 */
[----:B------:R-:W-:Y:S01]  /*15ca0*/  FSEL R112, R187, -INF , !P0 ;  /* 0xff800000bb707808 */ /* 0x000fe20004000000 */
[----:B-1----:R-:W-:Y:S01]  /*15cb0*/  FMUL.FTZ R4, R38, c[0x0][0x2ec] ;  /* 0x0000bb0026047a20 */ /* 0x002fe20000410000 */
[----:B------:R-:W-:Y:S02]  /*15cc0*/  FSEL R126, R123, -INF , !P2 ;  /* 0xff8000007b7e7808 */ /* 0x000fe40005000000 */
[C---:B------:R-:W-:Y:S01]  /*15cd0*/  ISETP.GE.AND P3, PT, R2.reuse, R6, PT ;  /* 0x000000060200720c */ /* 0x040fe20003f66270 */
[----:B------:R1:W-:Y:S01]  /*15ce0*/  MUFU.TANH R143, R4 ;  /* 0x00000004008f7308 */ /* 0x0003e20000002400 */
[----:B------:R-:W-:Y:S02]  /*15cf0*/  ISETP.GE.AND P0, PT, R2, R5, PT ;  /* 0x000000050200720c */ /* 0x000fe40003f06270 */
[----:B------:R-:W-:Y:S02]  /*15d00*/  FSEL R116, R186, -INF , !P3 ;  /* 0xff800000ba747808 */ /* 0x000fe40005800000 */
[----:B------:R-:W-:-:S02]  /*15d10*/  FSEL R121, R121, -INF , !P0 ;  /* 0xff80000079797808 */ /* 0x000fc40004000000 */
[----:B------:R-:W-:Y:S01]  /*15d20*/  IADD3 R2, R0, 0x40, RZ ;  /* 0x0000004000027810 */ /* 0x000fe20007ffe0ff */
[----:B------:R2:W-:Y:S01]  /*15d30*/  MUFU.TANH R123, R3 ;  /* 0x00000003007b7308 */ /* 0x0005e20000002400 */
[----:B------:R-:W-:Y:S02]  /*15d40*/  FSEL R117, R188, -INF , !P4 ;  /* 0xff800000bc757808 */ /* 0x000fe40006000000 */
[C---:B------:R-:W-:Y:S02]  /*15d50*/  ISETP.GE.AND P4, PT, R2.reuse, R6, PT ;  /* 0x000000060200720c */ /* 0x040fe40003f86270 */
[----:B------:R-:W-:Y:S02]  /*15d60*/  ISETP.GE.AND P2, PT, R2, R5, PT ;  /* 0x000000050200720c */ /* 0x000fe40003f46270 */
[----:B------:R-:W-:Y:S01]  /*15d70*/  FSEL R125, R184, -INF , !P4 ;  /* 0xff800000b87d7808 */ /* 0x000fe20006000000 */
[----:B-1----:R-:W-:Y:S01]  /*15d80*/  FMUL.FTZ R4, R39, c[0x0][0x2ec] ;  /* 0x0000bb0027047a20 */ /* 0x002fe20000410000 */
[----:B------:R-:W-:Y:S01]  /*15d90*/  FSEL R133, R133, -INF , !P2 ;  /* 0xff80000085857808 */ /* 0x000fe20005000000 */
[----:B------:R-:W-:Y:S01]  /*15da0*/  HMMA.16816.F32 R36, R12, R48, R68 ;  /* 0x000000300c24723c */ /* 0x000fe20000001844 */
[----:B------:R-:W-:Y:S01]  /*15db0*/  IADD3 R2, R0, 0x48, RZ ;  /* 0x0000004800027810 */ /* 0x000fe20007ffe0ff */
[----:B------:R1:W1:Y:S01]  /*15dc0*/  MUFU.TANH R131, R4 ;  /* 0x0000000400837308 */ /* 0x0002620000002400 */
[----:B------:R-:W-:-:S02]  /*15dd0*/  FSEL R118, R185, -INF , !P5 ;  /* 0xff800000b9767808 */ /* 0x000fc40006800000 */
[----:B------:R-:W-:Y:S02]  /*15de0*/  FSEL R124, R183, -INF , !P1 ;  /* 0xff800000b77c7808 */ /* 0x000fe40004800000 */
[----:B--2---:R-:W-:Y:S02]  /*15df0*/  IADD3 R3, R0, 0x41, RZ ;  /* 0x0000004100037810 */ /* 0x004fe40007ffe0ff */
[-C--:B------:R-:W-:Y:S02]  /*15e00*/  ISETP.GE.AND P5, PT, R2, R6.reuse, PT ;  /* 0x000000060200720c */ /* 0x080fe40003fa6270 */
[C---:B------:R-:W-:Y:S02]  /*15e10*/  ISETP.GE.AND P3, PT, R3.reuse, R6, PT ;  /* 0x000000060300720c */ /* 0x040fe40003f66270 */
[-C--:B------:R-:W-:Y:S01]  /*15e20*/  ISETP.GE.AND P0, PT, R3, R5.reuse, PT ;  /* 0x000000050300720c */ /* 0x080fe20003f06270 */
[----:B------:R-:W-:Y:S01]  /*15e30*/  FMUL.FTZ R3, R24, c[0x0][0x2ec] ;  /* 0x0000bb0018037a20 */ /* 0x000fe20000410000 */
[----:B------:R-:W-:-:S02]  /*15e40*/  ISETP.GE.AND P1, PT, R2, R5, PT ;  /* 0x000000050200720c */ /* 0x000fc40003f26270 */
[----:B------:R-:W-:Y:S01]  /*15e50*/  IADD3 R2, R0, 0x50, RZ ;  /* 0x0000005000027810 */ /* 0x000fe20007ffe0ff */
[----:B-1----:R-:W-:Y:S01]  /*15e60*/  FMUL.FTZ R4, R28, c[0x0][0x2ec] ;  /* 0x0000bb001c047a20 */ /* 0x002fe20000410000 */
[----:B------:R1:W-:Y:S01]  /*15e70*/  MUFU.TANH R119, R3 ;  /* 0x0000000300777308 */ /* 0x0003e20000002400 */
[----:B------:R-:W-:Y:S02]  /*15e80*/  FSEL R128, R181, -INF , !P3 ;  /* 0xff800000b5807808 */ /* 0x000fe40005800000 */
[----:B------:R-:W-:Y:S02]  /*15e90*/  FSEL R138, R138, -INF , !P0 ;  /* 0xff8000008a8a7808 */ /* 0x000fe40004000000 */
[----:B-----5:R-:W-:Y:S01]  /*15ea0*/  HMMA.16816.F32 R40, R8, R52, R36 ;  /* 0x000000340828723c */ /* 0x020fe20000001824 */
[----:B------:R-:W-:Y:S02]  /*15eb0*/  FSEL R127, R127, -INF , !P5 ;  /* 0xff8000007f7f7808 */ /* 0x000fe40006800000 */
[----:B------:R2:W5:Y:S01]  /*15ec0*/  MUFU.TANH R142, R4 ;  /* 0x00000004008e7308 */ /* 0x0005620000002400 */
[----:B------:R-:W-:-:S02]  /*15ed0*/  FSEL R132, R132, -INF , !P1 ;  /* 0xff80000084847808 */ /* 0x000fc40004800000 */
[CC--:B------:R-:W-:Y:S02]  /*15ee0*/  ISETP.GE.AND P3, PT, R2.reuse, R6.reuse, PT ;  /* 0x000000060200720c */ /* 0x0c0fe40003f66270 */
[C---:B------:R-:W-:Y:S01]  /*15ef0*/  HMMA.16816.F32 R36, R12.reuse, R44, R80 ;  /* 0x0000002c0c24723c */ /* 0x040fe20000001850 */
[-C--:B------:R-:W-:Y:S02]  /*15f00*/  ISETP.GE.AND P0, PT, R2, R5.reuse, PT ;  /* 0x000000050200720c */ /* 0x080fe40003f06270 */
[C---:B-1----:R-:W-:Y:S02]  /*15f10*/  IADD3 R3, R0.reuse, 0x49, RZ ;  /* 0x0000004900037810 */ /* 0x042fe40007ffe0ff */
[----:B------:R-:W-:Y:S02]  /*15f20*/  IADD3 R2, R0, 0x58, RZ ;  /* 0x0000005800027810 */ /* 0x000fe40007ffe0ff */
[C---:B------:R-:W-:Y:S01]  /*15f30*/  ISETP.GE.AND P4, PT, R3.reuse, R6, PT ;  /* 0x000000060300720c */ /* 0x040fe20003f86270 */
[----:B------:R-:W-:Y:S01]  /*15f40*/  HMMA.16816.F32 R44, R12, R46, R60 ;  /* 0x0000002e0c2c723c */ /* 0x000fe2000000183c */
[----:B------:R-:W-:Y:S01]  /*15f50*/  ISETP.GE.AND P2, PT, R3, R5, PT ;  /* 0x000000050300720c */ /* 0x000fe20003f46270 */
[----:B------:R-:W-:Y:S01]  /*15f60*/  FMUL.FTZ R3, R26, c[0x0][0x2ec] ;  /* 0x0000bb001a037a20 */ /* 0x000fe20000410000 */
[----:B------:R-:W-:Y:S01]  /*15f70*/  LDSM.16.M88.4 R60, [R135+0x7000] ;  /* 0x00700000873c783b */ /* 0x000fe20000000200 */
[----:B--2---:R-:W-:Y:S01]  /*15f80*/  FMUL.FTZ R4, R29, c[0x0][0x2ec] ;  /* 0x0000bb001d047a20 */ /* 0x004fe20000410000 */
[----:B------:R-:W-:Y:S01]  /*15f90*/  FSEL R129, R129, -INF , !P4 ;  /* 0xff80000081817808 */ /* 0x000fe20006000000 */
[----:B------:R1:W2:Y:S01]  /*15fa0*/  MUFU.TANH R100, R3 ;  /* 0x0000000300647308 */ /* 0x0002a20000002400 */
[----:B------:R-:W-:-:S02]  /*15fb0*/  FSEL R136, R136, -INF , !P2 ;  /* 0xff80000088887808 */ /* 0x000fc40005000000 */
        /* <DEDUP_REMOVED lines=10> */
[CC--:B------:R-:W-:Y:S02]  /*16060*/  ISETP.GE.AND P5, PT, R3.reuse, R6.reuse, PT ;  /* 0x000000060300720c */ /* 0x0c0fe40003fa6270 */
[----:B------:R-:W-:Y:S01]  /*16070*/  ISETP.GE.AND P1, PT, R3, R5, PT ;  /* 0x000000050300720c */ /* 0x000fe20003f26270 */
[----:B--2---:R-:W-:Y:S01]  /*16080*/  FMUL.FTZ R4, R31, c[0x0][0x2ec] ;  /* 0x0000bb001f047a20 */ /* 0x004fe20000410000 */
[----:B------:R-:W-:Y:S01]  /*16090*/  IADD3 R3, R0, 0x59, RZ ;  /* 0x0000005900037810 */ /* 0x000fe20007ffe0ff */
[----:B------:R-:W-:Y:S01]  /*160a0*/  HMMA.16816.F32 R28, R12, R50, R84 ;  /* 0x000000320c1c723c */ /* 0x000fe20000001854 */
[----:B------:R-:W-:Y:S01]  /*160b0*/  FSEL R140, R140, -INF , !P5 ;  /* 0xff8000008c8c7808 */ /* 0x000fe20006800000 */
[----:B------:R1:W2:Y:S01]  /*160c0*/  MUFU.TANH R115, R4 ;  /* 0x0000000400737308 */ /* 0x0002a20000002400 */
[----:B------:R-:W-:-:S02]  /*160d0*/  ISETP.GE.AND P3, PT, R3, R6, PT ;  /* 0x000000060300720c */ /* 0x000fc40003f66270 */
[-C--:B------:R-:W-:Y:S02]  /*160e0*/  ISETP.GE.AND P0, PT, R3, R5.reuse, PT ;  /* 0x000000050300720c */ /* 0x080fe40003f06270 */
[----:B------:R-:W-:Y:S01]  /*160f0*/  IADD3 R3, R0, 0x61, RZ ;  /* 0x0000006100037810 */ /* 0x000fe20007ffe0ff */
[----:B------:R-:W-:Y:S01]  /*16100*/  HMMA.16816.F32 R48, R8, R56, R36 ;  /* 0x000000380830723c */ /* 0x000fe20000001824 */
[----:B------:R-:W-:Y:S02]  /*16110*/  FSEL R148, R148, -INF , !P1 ;  /* 0xff80000094947808 */ /* 0x000fe40004800000 */
[CC--:B------:R-:W-:Y:S02]  /*16120*/  ISETP.GE.AND P5, PT, R2.reuse, R6.reuse, PT ;  /* 0x000000060200720c */ /* 0x0c0fe40003fa6270 */
[-C--:B------:R-:W-:Y:S01]  /*16130*/  ISETP.GE.AND P1, PT, R2, R5.reuse, PT ;  /* 0x000000050200720c */ /* 0x080fe20003f26270 */
[----:B------:R-:W-:Y:S01]  /*16140*/  FMUL.FTZ R2, R34, c[0x0][0x2ec] ;  /* 0x0000bb0022027a20 */ /* 0x000fe20000410000 */
[----:B------:R-:W-:Y:S01]  /*16150*/  ISETP.GE.AND P4, PT, R3, R6, PT ;  /* 0x000000060300720c */ /* 0x000fe20003f86270 */
[----:B------:R-:W-:Y:S01]  /*16160*/  HMMA.16816.F32 R36, R20, R66, RZ ;  /* 0x000000421424723c */ /* 0x000fe200000018ff */
[----:B------:R-:W-:Y:S01]  /*16170*/  LDSM.16.M88.4 R64, [R92+0x9800] ;  /* 0x009800005c40783b */ /* 0x000fe20000000200 */
[----:B-1----:R-:W-:Y:S01]  /*16180*/  FMUL.FTZ R4, R25, c[0x0][0x2ec] ;  /* 0x0000bb0019047a20 */ /* 0x002fe20000410000 */
[----:B------:R-:W-:Y:S01]  /*16190*/  ISETP.GE.AND P2, PT, R3, R5, PT ;  /* 0x000000050300720c */ /* 0x000fe20003f46270 */
[----:B------:R1:W-:Y:S01]  /*161a0*/  MUFU.TANH R7, R2 ;  /* 0x0000000200077308 */ /* 0x0003e20000002400 */
[----:B------:R-:W-:-:S02]  /*161b0*/  IADD3 R3, R0, 0x69, RZ ;  /* 0x0000006900037810 */ /* 0x000fc40007ffe0ff */
[----:B------:R-:W-:Y:S02]  /*161c0*/  FSEL R147, R147, -INF , !P5 ;  /* 0xff80000093937808 */ /* 0x000fe40006800000 */
[----:B------:R-:W-:Y:S02]  /*161d0*/  FSEL R157, R157, -INF , !P1 ;  /* 0xff8000009d9d7808 */ /* 0x000fe40004800000 */
[C---:B------:R-:W-:Y:S01]  /*161e0*/  ISETP.GE.AND P5, PT, R3.reuse, R6, PT ;  /* 0x000000060300720c */ /* 0x040fe20003fa6270 */
[----:B------:R2:W2:Y:S01]  /*161f0*/  MUFU.TANH R103, R4 ;  /* 0x0000000400677308 */ /* 0x0004a20000002400 */
[----:B------:R-:W-:Y:S01]  /*16200*/  ISETP.GE.AND P1, PT, R3, R5, PT ;  /* 0x000000050300720c */ /* 0x000fe20003f26270 */
[----:B------:R-:W-:Y:S01]  /*16210*/  FMUL.FTZ R3, R42, c[0x0][0x2ec] ;  /* 0x0000bb002a037a20 */ /* 0x000fe20000410000 */
[----:B------:R-:W-:Y:S02]  /*16220*/  FSEL R141, R141, -INF , !P3 ;  /* 0xff8000008d8d7808 */ /* 0x000fe40005800000 */
[----:B------:R-:W-:-:S02]  /*16230*/  FSEL R146, R146, -INF , !P0 ;  /* 0xff80000092927808 */ /* 0x000fc40004000000 */
[----:B------:R-:W-:Y:S01]  /*16240*/  FSEL R152, R152, -INF , !P4 ;  /* 0xff80000098987808 */ /* 0x000fe20006000000 */
[----:B------:R3:W-:Y:S01]  /*16250*/  MUFU.TANH R81, R3 ;  /* 0x0000000300517308 */ /* 0x0007e20000002400 */
[----:B-1----:R-:W-:Y:S02]  /*16260*/  IADD3 R2, R0, 0x68, RZ ;  /* 0x0000006800027810 */ /* 0x002fe40007ffe0ff */
[----:B------:R-:W-:Y:S02]  /*16270*/  FSEL R159, R159, -INF , !P2 ;  /* 0xff8000009f9f7808 */ /* 0x000fe40005000000 */
[CC--:B------:R-:W-:Y:S02]  /*16280*/  ISETP.GE.AND P3, PT, R2.reuse, R6.reuse, PT ;  /* 0x000000060200720c */ /* 0x0c0fe40003f66270 */
[----:B------:R-:W-:Y:S01]  /*16290*/  ISETP.GE.AND P0, PT, R2, R5, PT ;  /* 0x000000050200720c */ /* 0x000fe20003f06270 */
[----:B--2---:R-:W-:Y:S01]  /*162a0*/  FMUL.FTZ R4, R27, c[0x0][0x2ec] ;  /* 0x0000bb001b047a20 */ /* 0x004fe20000410000 */
[----:B------:R-:W-:Y:S01]  /*162b0*/  IADD3 R2, R0, 0x70, RZ ;  /* 0x0000007000027810 */ /* 0x000fe20007ffe0ff */
[----:B------:R-:W-:Y:S01]  /*162c0*/  HMMA.16816.F32 R24, R8, R54, R28 ;  /* 0x000000360818723c */ /* 0x000fe2000000181c */
[----:B------:R-:W1:Y:S01]  /*162d0*/  LDSM.16.M88.4 R28, [R134+0x9800] ;  /* 0x00980000861c783b */ /* 0x000e620000000200 */
[----:B------:R2:W1:Y:S01]  /*162e0*/  MUFU.TANH R86, R4 ;  /* 0x0000000400567308 */ /* 0x0004620000002400 */
[----:B------:R-:W-:-:S02]  /*162f0*/  ISETP.GE.AND P4, PT, R2, R6, PT ;  /* 0x000000060200720c */ /* 0x000fc40003f86270 */
[----:B------:R-:W4:Y:S01]  /*16300*/  LDSM.16.M88.4 R52, [R232+0x7000] ;  /* 0x00700000e834783b */ /* 0x000f220000000200 */
[----:B---3--:R-:W-:Y:S01]  /*16310*/  FMUL.FTZ R3, R43, c[0x0][0x2ec] ;  /* 0x0000bb002b037a20 */ /* 0x008fe20000410000 */
[----:B------:R-:W-:Y:S02]  /*16320*/  ISETP.GE.AND P2, PT, R2, R5, PT ;  /* 0x000000050200720c */ /* 0x000fe40003f46270 */
[----:B------:R-:W-:Y:S01]  /*16330*/  IADD3 R2, R0, 0x71, RZ ;  /* 0x0000007100027810 */ /* 0x000fe20007ffe0ff */
[----:B------:R3:W-:Y:S01]  /*16340*/  MUFU.TANH R80, R3 ;  /* 0x0000000300507308 */ /* 0x0007e20000002400 */
[----:B------:R-:W-:Y:S02]  /*16350*/  FSEL R150, R150, -INF , !P3 ;  /* 0xff80000096967808 */ /* 0x000fe40005800000 */
[----:B------:R-:W-:Y:S02]  /*16360*/  FSEL R156, R156, -INF , !P0 ;  /* 0xff8000009c9c7808 */ /* 0x000fe40004000000 */
[----:B------:R-:W-:-:S02]  /*16370*/  ISETP.GE.AND P3, PT, R2, R6, PT ;  /* 0x000000060200720c */ /* 0x000fc40003f66270 */
[-C--:B------:R-:W-:Y:S01]  /*16380*/  ISETP.GE.AND P0, PT, R2, R5.reuse, PT ;  /* 0x000000050200720c */ /* 0x080fe20003f06270 */
[----:B--2---:R-:W-:Y:S01]  /*16390*/  FMUL.FTZ R4, R32, c[0x0][0x2ec] ;  /* 0x0000bb0020047a20 */ /* 0x004fe20000410000 */
[----:B------:R-:W-:Y:S02]  /*163a0*/  IADD3 R2, R0, 0x78, RZ ;  /* 0x0000007800027810 */ /* 0x000fe40007ffe0ff */
[----:B------:R-:W-:Y:S01]  /*163b0*/  FSEL R149, R149, -INF , !P5 ;  /* 0xff80000095957808 */ /* 0x000fe20006800000 */
[----:B------:R2:W1:Y:S01]  /*163c0*/  MUFU.TANH R85, R4 ;  /* 0x0000000400557308 */ /* 0x0004620000002400 */
[----:B------:R-:W-:Y:S02]  /*163d0*/  FSEL R155, R155, -INF , !P1 ;  /* 0xff8000009b9b7808 */ /* 0x000fe40004800000 */
[----:B------:R-:W-:Y:S01]  /*163e0*/  ISETP.GE.AND P5, PT, R2, R6, PT ;  /* 0x000000060200720c */ /* 0x000fe20003fa6270 */
[----:B---3--:R-:W-:Y:S01]  /*163f0*/  FMUL.FTZ R3, R24, c[0x0][0x2ec] ;  /* 0x0000bb0018037a20 */ /* 0x008fe20000410000 */
[----:B------:R-:W-:-:S02]  /*16400*/  ISETP.GE.AND P1, PT, R2, R5, PT ;  /* 0x000000050200720c */ /* 0x000fc40003f26270 */
[----:B------:R-:W-:Y:S01]  /*16410*/  IADD3 R2, R0, 0x79, RZ ;  /* 0x0000007900027810 */ /* 0x000fe20007ffe0ff */
[----:B------:R3:W-:Y:S01]  /*16420*/  MUFU.TANH R72, R3 ;  /* 0x0000000300487308 */ /* 0x0007e20000002400 */
[----:B------:R-:W-:Y:S02]  /*16430*/  FSEL R158, R158, -INF , !P4 ;  /* 0xff8000009e9e7808 */ /* 0x000fe40006000000 */
[----:B------:R-:W-:Y:S02]  /*16440*/  FSEL R167, R167, -INF , !P2 ;  /* 0xff800000a7a77808 */ /* 0x000fe40005000000 */
[C---:B------:R-:W-:Y:S02]  /*16450*/  ISETP.GE.AND P4, PT, R2.reuse, R6, PT ;  /* 0x000000060200720c */ /* 0x040fe40003f86270 */
[----:B------:R-:W-:Y:S01]  /*16460*/  ISETP.GE.AND P2, PT, R2, R5, PT ;  /* 0x000000050200720c */ /* 0x000fe20003f46270 */
[----:B--2---:R-:W-:Y:S01]  /*16470*/  FMUL.FTZ R4, R33, c[0x0][0x2ec] ;  /* 0x0000bb0021047a20 */ /* 0x004fe20000410000 */
[----:B------:R-:W-:Y:S01]  /*16480*/  IADD3 R2, R0, 0x80, RZ ;  /* 0x0000008000027810 */ /* 0x000fe20007ffe0ff */
[----:B-1----:R-:W-:Y:S02]  /*16490*/  HMMA.16816.F32 R68, R20, R30, RZ ;  /* 0x0000001e1444723c */ /* 0x002fe400000018ff */
[----:B------:R1:W2:Y:S01]  /*164a0*/  MUFU.TANH R87, R4 ;  /* 0x0000000400577308 */ /* 0x0002a20000002400 */
[----:B------:R-:W-:-:S02]  /*164b0*/  FSEL R162, R162, -INF , !P3 ;  /* 0xff800000a2a27808 */ /* 0x000fc40005800000 */
[----:B------:R-:W-:Y:S01]  /*164c0*/  FSEL R170, R170, -INF , !P0 ;  /* 0xff800000aaaa7808 */ /* 0x000fe20004000000 */
[----:B---3--:R-:W-:Y:S01]  /*164d0*/  FMUL.FTZ R3, R25, c[0x0][0x2ec] ;  /* 0x0000bb0019037a20 */ /* 0x008fe20000410000 */
[C---:B------:R-:W-:Y:S02]  /*164e0*/  ISETP.GE.AND P3, PT, R2.reuse, R6, PT ;  /* 0x000000060200720c */ /* 0x040fe40003f66270 */
[----:B------:R-:W-:Y:S01]  /*164f0*/  ISETP.GE.AND P0, PT, R2, R5, PT ;  /* 0x000000050200720c */ /* 0x000fe20003f06270 */
[----:B------:R3:W-:Y:S01]  /*16500*/  MUFU.TANH R73, R3 ;  /* 0x0000000300497308 */ /* 0x0007e20000002400 */
[----:B------:R-:W-:Y:S02]  /*16510*/  IADD3 R2, R0, 0x81, RZ ;  /* 0x0000008100027810 */ /* 0x000fe40007ffe0ff */
[----:B------:R-:W-:Y:S02]  /*16520*/  FSEL R161, R161, -INF , !P5 ;  /* 0xff800000a1a17808 */ /* 0x000fe40006800000 */
[----:B------:R-:W-:-:S02]  /*16530*/  FSEL R165, R165, -INF , !P1 ;  /* 0xff800000a5a57808 */ /* 0x000fc40004800000 */
[C---:B------:R-:W-:Y:S01]  /*16540*/  ISETP.GE.AND P5, PT, R2.reuse, R6, PT ;  /* 0x000000060200720c */ /* 0x040fe20003fa6270 */
[----:B-1----:R-:W-:Y:S01]  /*16550*/  FMUL.FTZ R4, R35, c[0x0][0x2ec] ;  /* 0x0000bb0023047a20 */ /* 0x002fe20000410000 */
[----:B------:R-:W-:Y:S01]  /*16560*/  ISETP.GE.AND P1, PT, R2, R5, PT ;  /* 0x000000050200720c */ /* 0x000fe20003f26270 */
[----:B------:R-:W-:Y:S01]  /*16570*/  HMMA.16816.F32 R32, R20, R28, RZ ;  /* 0x0000001c1420723c */ /* 0x000fe200000018ff */
[----:B------:R-:W-:Y:S01]  /*16580*/  IADD3 R2, R0, 0x88, RZ ;  /* 0x0000008800027810 */ /* 0x000fe20007ffe0ff */
[----:B------:R1:W1:Y:S01]  /*16590*/  MUFU.TANH R84, R4 ;  /* 0x0000000400547308 */ /* 0x0002620000002400 */
[----:B------:R-:W-:Y:S02]  /*165a0*/  FSEL R160, R160, -INF , !P4 ;  /* 0xff800000a0a07808 */ /* 0x000fe40006000000 */
[----:B------:R-:W-:Y:S01]  /*165b0*/  FSEL R164, R164, -INF , !P2 ;  /* 0xff800000a4a47808 */ /* 0x000fe20005000000 */
[----:B---3--:R-:W-:Y:S01]  /*165c0*/  FMUL.FTZ R3, R26, c[0x0][0x2ec] ;  /* 0x0000bb001a037a20 */ /* 0x008fe20000410000 */
[----:B------:R-:W-:Y:S01]  /*165d0*/  FSEL R166, R166, -INF , !P3 ;  /* 0xff800000a6a67808 */ /* 0x000fe20005800000 */
[----:B------:R-:W-:Y:S01]  /*165e0*/  HMMA.16816.F32 R20, R16, R74, R36 ;  /* 0x0000004a1014723c */ /* 0x000fe20000001824 */
[----:B------:R-:W3:Y:S01]  /*165f0*/  LDSM.16.M88.4 R36, [R135+0x7800] ;  /* 0x007800008724783b */ /* 0x000ee20000000200 */
[----:B------:R2:W-:Y:S01]  /*16600*/  MUFU.TANH R57, R3 ;  /* 0x0000000300397308 */ /* 0x0005e20000002400 */
[----:B------:R-:W-:-:S02]  /*16610*/  FSEL R175, R175, -INF , !P0 ;  /* 0xff800000afaf7808 */ /* 0x000fc40004000000 */
[CC--:B------:R-:W-:Y:S02]  /*16620*/  ISETP.GE.AND P4, PT, R2.reuse, R6.reuse, PT ;  /* 0x000000060200720c */ /* 0x0c0fe40003f86270 */
[-C--:B------:R-:W-:Y:S02]  /*16630*/  ISETP.GE.AND P2, PT, R2, R5.reuse, PT ;  /* 0x000000050200720c */ /* 0x080fe40003f46270 */
[----:B------:R-:W-:Y:S01]  /*16640*/  IADD3 R2, R0, 0x90, RZ ;  /* 0x0000009000027810 */ /* 0x000fe20007ffe0ff */
[----:B-1----:R-:W-:Y:S01]  /*16650*/  FMUL.FTZ R4, R40, c[0x0][0x2ec] ;  /* 0x0000bb0028047a20 */ /* 0x002fe20000410000 */
[----:B------:R-:W-:Y:S02]  /*16660*/  FSEL R171, R171, -INF , !P5 ;  /* 0xff800000abab7808 */ /* 0x000fe40006800000 */
[----:B------:R-:W-:Y:S01]  /*16670*/  FSEL R177, R177, -INF , !P1 ;  /* 0xff800000b1b17808 */ /* 0x000fe20004800000 */
[----:B------:R1:W1:Y:S01]  /*16680*/  MUFU.TANH R83, R4 ;  /* 0x0000000400537308 */ /* 0x0002620000002400 */
[C---:B------:R-:W-:Y:S01]  /*16690*/  ISETP.GE.AND P5, PT, R2.reuse, R6, PT ;  /* 0x000000060200720c */ /* 0x040fe20003fa6270 */
[----:B------:R-:W-:Y:S01]  /*166a0*/  HMMA.16816.F32 R28, R16, R64, R32 ;  /* 0x00000040101c723c */ /* 0x000fe20000001820 */
[----:B------:R-:W-:Y:S01]  /*166b0*/  ISETP.GE.AND P1, PT, R2, R5, PT ;  /* 0x000000050200720c */ /* 0x000fe20003f26270 */
[----:B--2---:R-:W-:Y:S01]  /*166c0*/  FMUL.FTZ R3, R27, c[0x0][0x2ec] ;  /* 0x0000bb001b037a20 */ /* 0x004fe20000410000 */
[----:B------:R-:W-:-:S02]  /*166d0*/  IADD3 R2, R0, 0x91, RZ ;  /* 0x0000009100027810 */ /* 0x000fc40007ffe0ff */
[----:B------:R-:W-:Y:S01]  /*166e0*/  FSEL R169, R169, -INF , !P4 ;  /* 0xff800000a9a97808 */ /* 0x000fe20006000000 */
[----:B------:R2:W-:Y:S01]  /*166f0*/  MUFU.TANH R56, R3 ;  /* 0x0000000300387308 */ /* 0x0005e20000002400 */
[----:B------:R-:W-:Y:S01]  /*16700*/  FSEL R174, R174, -INF , !P2 ;  /* 0xff800000aeae7808 */ /* 0x000fe20005000000 */
[----:B------:R-:W-:Y:S01]  /*16710*/  HMMA.16816.F32 R24, R12, R60, R76 ;  /* 0x0000003c0c18723c */ /* 0x000fe2000000184c */
[CC--:B------:R-:W-:Y:S02]  /*16720*/  ISETP.GE.AND P4, PT, R2.reuse, R6.reuse, PT ;  /* 0x000000060200720c */ /* 0x0c0fe40003f86270 */
[----:B------:R-:W-:Y:S02]  /*16730*/  ISETP.GE.AND P2, PT, R2, R5, PT ;  /* 0x000000050200720c */ /* 0x000fe40003f46270 */
[----:B------:R-:W-:Y:S01]  /*16740*/  IADD3 R2, R0, 0x99, RZ ;  /* 0x0000009900027810 */ /* 0x000fe20007ffe0ff */
[----:B-1----:R-:W-:Y:S01]  /*16750*/  FMUL.FTZ R4, R41, c[0x0][0x2ec] ;  /* 0x0000bb0029047a20 */ /* 0x002fe20000410000 */
[----:B------:R-:W-:Y:S01]  /*16760*/  FSEL R178, R178, -INF , !P5 ;  /* 0xff800000b2b27808 */ /* 0x000fe20006800000 */
[----:B------:R-:W-:Y:S01]  /*16770*/  HMMA.16816.F32 R40, R8, R58, R44 ;  /* 0x0000003a0828723c */ /* 0x000fe2000000182c */
[----:B------:R-:W-:Y:S01]  /*16780*/  FSEL R181, R179, -INF , !P1 ;  /* 0xff800000b3b57808 */ /* 0x000fe20004800000 */
[----:B------:R1:W1:Y:S01]  /*16790*/  MUFU.TANH R82, R4 ;  /* 0x0000000400527308 */ /* 0x0002620000002400 */
[----:B------:R-:W-:-:S02]  /*167a0*/  ISETP.GE.AND P5, PT, R2, R6, PT ;  /* 0x000000060200720c */ /* 0x000fc40003fa6270 */
[-C--:B------:R-:W-:Y:S02]  /*167b0*/  ISETP.GE.AND P1, PT, R2, R5.reuse, PT ;  /* 0x000000050200720c */ /* 0x080fe40003f26270 */
[C---:B--2---:R-:W-:Y:S01]  /*167c0*/  IADD3 R3, R0.reuse, 0x89, RZ ;  /* 0x0000008900037810 */ /* 0x044fe20007ffe0ff */
[----:B------:R-:W-:Y:S01]  /*167d0*/  HMMA.16816.F32 R20, R12, R62, R20 ;  /* 0x0000003e0c14723c */ /* 0x000fe20000001814 */
[----:B------:R-:W-:Y:S02]  /*167e0*/  IADD3 R2, R0, 0xa1, RZ ;  /* 0x000000a100027810 */ /* 0x000fe40007ffe0ff */
[C---:B------:R-:W-:Y:S02]  /*167f0*/  ISETP.GE.AND P3, PT, R3.reuse, R6, PT ;  /* 0x000000060300720c */ /* 0x040fe40003f66270 */
[----:B------:R-:W-:Y:S01]  /*16800*/  ISETP.GE.AND P0, PT, R3, R5, PT ;  /* 0x000000050300720c */ /* 0x000fe20003f06270 */
[----:B------:R-:W-:Y:S01]  /*16810*/  FMUL.FTZ R3, R50, c[0x0][0x2ec] ;  /* 0x0000bb0032037a20 */ /* 0x000fe20000410000 */
[----:B------:R-:W-:Y:S01]  /*16820*/  FSEL R168, R168, -INF , !P3 ;  /* 0xff800000a8a87808 */ /* 0x000fe20005800000 */
[----:B----4-:R-:W-:Y:S01]  /*16830*/  HMMA.16816.F32 R32, R8, R52, R24 ;  /* 0x000000340820723c */ /* 0x010fe20000001818 */
[----:B------:R-:W-:Y:S01]  /*16840*/  FSEL R173, R173, -INF , !P0 ;  /* 0xff800000adad7808 */ /* 0x000fe20004000000 */
[----:B------:R2:W-:Y:S01]  /*16850*/  MUFU.TANH R47, R3 ;  /* 0x00000003002f7308 */ /* 0x0005e20000002400 */
[----:B-1----:R-:W-:Y:S01]  /*16860*/  FMUL.FTZ R4, R48, c[0x0][0x2ec] ;  /* 0x0000bb0030047a20 */ /* 0x002fe20000410000 */
[----:B------:R-:W-:-:S02]  /*16870*/  FSEL R179, R182, -INF , !P4 ;  /* 0xff800000b6b37808 */ /* 0x000fc40006000000 */
[----:B------:R-:W-:Y:S02]  /*16880*/  FSEL R180, R180, -INF , !P2 ;  /* 0xff800000b4b47808 */ /* 0x000fe40005000000 */
[----:B---3--:R-:W-:Y:S01]  /*16890*/  HMMA.16816.F32 R24, R12, R36, R28 ;  /* 0x000000240c18723c */ /* 0x008fe2000000181c */
[----:B------:R-:W1:Y:S01]  /*168a0*/  LDSM.16.M88.4 R28, [R232+0x7800] ;  /* 0x00780000e81c783b */ /* 0x000e620000000200 */
[----:B------:R3:W-:Y:S01]  /*168b0*/  MUFU.TANH R48, R4 ;  /* 0x0000000400307308 */ /* 0x0007e20000002400 */
[----:B------:R-:W-:Y:S01]  /*168c0*/  FSEL R176, R176, -INF , !P5 ;  /* 0xff800000b0b07808 */ /* 0x000fe20006800000 */
[----:B------:R-:W-:-:S04]  /*168d0*/  DEPBAR.LE SB0, 0x0 ;  /* 0x000080000000791a */ /* 0x000fc80000000000 */
[----:B------:R-:W-:Y:S01]  /*168e0*/  HMMA.16816.F32 R16, R16, R66, R68 ;  /* 0x000000421010723c */ /* 0x000fe20000001844 */
[----:B------:R-:W-:Y:S02]  /*168f0*/  FSEL R153, R153, -INF , !P1 ;  /* 0xff80000099997808 */ /* 0x000fe40004800000 */
[----:B--2---:R-:W-:Y:S01]  /*16900*/  IADD3 R3, R0, 0x98, RZ ;  /* 0x0000009800037810 */ /* 0x004fe20007ffe0ff */
[----:B------:R-:W-:Y:S03]  /*16910*/  BAR.SYNC.DEFER_BLOCKING 0x0 ;  /* 0x0000000000007b1d */ /* 0x000fe60000010000 */
[CC--:B------:R-:W-:Y:S01]  /*16920*/  ISETP.GE.AND P3, PT, R3.reuse, R6.reuse, PT ;  /* 0x000000060300720c */ /* 0x0c0fe20003f66270 */
[----:B------:R-:W-:Y:S01]  /*16930*/  HMMA.16816.F32 R20, R8, R54, R20 ;  /* 0x000000360814723c */ /* 0x000fe20000001814 */
[----:B------:R-:W-:Y:S01]  /*16940*/  ISETP.GE.AND P0, PT, R3, R5, PT ;  /* 0x000000050300720c */ /* 0x000fe20003f06270 */
[----:B------:R-:W-:Y:S01]  /*16950*/  FMUL.FTZ R3, R40, c[0x0][0x2ec] ;  /* 0x0000bb0028037a20 */ /* 0x000fe20000410000 */
[----:B------:R-:W-:Y:S01]  /*16960*/  FSEL R172, R172, -INF , !P3 ;  /* 0xff800000acac7808 */ /* 0x000fe20005800000 */
[----:B---3--:R-:W-:Y:S01]  /*16970*/  FMUL.FTZ R4, R49, c[0x0][0x2ec] ;  /* 0x0000bb0031047a20 */ /* 0x008fe20000410000 */
[----:B------:R-:W-:Y:S01]  /*16980*/  FSEL R154, R154, -INF , !P0 ;  /* 0xff8000009a9a7808 */ /* 0x000fe20004000000 */
[----:B------:R2:W-:Y:S01]  /*16990*/  MUFU.TANH R45, R3 ;  /* 0x00000003002d7308 */ /* 0x0005e20000002400 */
[----:B------:R-:W-:-:S02]  /*169a0*/  ISETP.GE.AND P3, PT, R2, R6, PT ;  /* 0x000000060200720c */ /* 0x000fc40003f66270 */
[-C--:B------:R-:W-:Y:S02]  /*169b0*/  ISETP.GE.AND P0, PT, R2, R5.reuse, PT ;  /* 0x000000050200720c */ /* 0x080fe40003f06270 */
[----:B------:R-:W-:Y:S02]  /*169c0*/  IADD3 R2, R0, 0xa8, RZ ;  /* 0x000000a800027810 */ /* 0x000fe40007ffe0ff */
[----:B------:R-:W-:Y:S01]  /*169d0*/  FSEL R151, R151, -INF , !P3 ;  /* 0xff80000097977808 */ /* 0x000fe20005800000 */
[----:B------:R3:W4:Y:S01]  /*169e0*/  MUFU.TANH R49, R4 ;  /* 0x0000000400317308 */ /* 0x0007220000002400 */
[C---:B------:R-:W-:Y:S01]  /*169f0*/  ISETP.GE.AND P5, PT, R2.reuse, R6, PT ;  /* 0x000000060200720c */ /* 0x040fe20003fa6270 */
[----:B------:R-:W-:Y:S01]  /*16a00*/  HMMA.16816.F32 R12, R12, R38, R16 ;  /* 0x000000260c0c723c */ /* 0x000fe20000001810 */
[----:B------:R-:W-:Y:S02]  /*16a10*/  ISETP.GE.AND P1, PT, R2, R5, PT ;  /* 0x000000050200720c */ /* 0x000fe40003f26270 */
[----:B------:R-:W-:-:S02]  /*16a20*/  IADD3 R2, R0, 0xb0, RZ ;  /* 0x000000b000027810 */ /* 0x000fc40007ffe0ff */
[----:B------:R-:W-:Y:S02]  /*16a30*/  FSEL R131, R131, -INF , !P0 ;  /* 0xff80000083837808 */ /* 0x000fe40004000000 */
[----:B--2---:R-:W-:Y:S02]  /*16a40*/  IADD3 R3, R0, 0xa0, RZ ;  /* 0x000000a000037810 */ /* 0x004fe40007ffe0ff */
[-C--:B------:R-:W-:Y:S01]  /*16a50*/  ISETP.GE.AND P3, PT, R2, R6.reuse, PT ;  /* 0x000000060200720c */ /* 0x080fe20003f66270 */
[----:B-1----:R-:W-:Y:S01]  /*16a60*/  HMMA.16816.F32 R24, R8, R28, R24 ;  /* 0x0000001c0818723c */ /* 0x002fe20000001818 */
[C---:B------:R-:W-:Y:S02]  /*16a70*/  ISETP.GE.AND P4, PT, R3.reuse, R6, PT ;  /* 0x000000060300720c */ /* 0x040fe40003f86270 */
[-C--:B------:R-:W-:Y:S01]  /*16a80*/  ISETP.GE.AND P2, PT, R3, R5.reuse, PT ;  /* 0x000000050300720c */ /* 0x080fe20003f46270 */
[----:B---3--:R-:W-:Y:S01]  /*16a90*/  FMUL.FTZ R4, R51, c[0x0][0x2ec] ;  /* 0x0000bb0033047a20 */ /* 0x008fe20000410000 */
[----:B------:R-:W-:Y:S01]  /*16aa0*/  FSEL R163, R163, -INF , !P4 ;  /* 0xff800000a3a37808 */ /* 0x000fe20006000000 */
[----:B------:R-:W-:Y:S01]  /*16ab0*/  FMUL.FTZ R3, R42, c[0x0][0x2ec] ;  /* 0x0000bb002a037a20 */ /* 0x000fe20000410000 */
[----:B------:R-:W-:Y:S01]  /*16ac0*/  FSEL R143, R143, -INF , !P2 ;  /* 0xff8000008f8f7808 */ /* 0x000fe20005000000 */
[----:B------:R1:W2:Y:S01]  /*16ad0*/  MUFU.TANH R46, R4 ;  /* 0x00000004002e7308 */ /* 0x0002a20000002400 */
[----:B------:R-:W-:-:S02]  /*16ae0*/  ISETP.GE.AND P0, PT, R2, R5, PT ;  /* 0x000000050200720c */ /* 0x000fc40003f06270 */
[----:B------:R-:W-:Y:S02]  /*16af0*/  IADD3 R2, R0, 0xb8, RZ ;  /* 0x000000b800027810 */ /* 0x000fe40007ffe0ff */
[----:B-----5:R-:W-:Y:S01]  /*16b00*/  FSEL R142, R142, -INF , !P5 ;  /* 0xff8000008e8e7808 */ /* 0x020fe20006800000 */
[----:B------:R-:W-:Y:S01]  /*16b10*/  HMMA.16816.F32 R8, R8, R30, R12 ;  /* 0x0000001e0808723c */ /* 0x000fe2000000180c */
[----:B------:R-:W-:Y:S02]  /*16b20*/  FSEL R123, R123, -INF , !P1 ;  /* 0xff8000007b7b7808 */ /* 0x000fe40004800000 */
[----:B------:R-:W-:Y:S02]  /*16b30*/  FSEL R119, R119, -INF , !P3 ;  /* 0xff80000077777808 */ /* 0x000fe40005800000 */
[----:B------:R-:W-:Y:S01]  /*16b40*/  FSEL R100, R100, -INF , !P0 ;  /* 0xff80000064647808 */ /* 0x000fe20004000000 */
[----:B-1----:R-:W-:Y:S02]  /*16b50*/  FMUL.FTZ R4, R41, c[0x0][0x2ec] ;  /* 0x0000bb0029047a20 */ /* 0x002fe40000410000 */
[----:B------:R1:W-:Y:S08]  /*16b60*/  MUFU.TANH R41, R3 ;  /* 0x0000000300297308 */ /* 0x0003f00000002400 */
[----:B------:R3:W-:Y:S01]  /*16b70*/  MUFU.TANH R44, R4 ;  /* 0x00000004002c7308 */ /* 0x0007e20000002400 */
[----:B-1----:R-:W-:-:S04]  /*16b80*/  IADD3 R3, R0, 0xa9, RZ ;  /* 0x000000a900037810 */ /* 0x002fc80007ffe0ff */
[CC--:B------:R-:W-:Y:S02]  /*16b90*/  ISETP.GE.AND P4, PT, R3.reuse, R6.reuse, PT ;  /* 0x000000060300720c */ /* 0x0c0fe40003f86270 */
[----:B------:R-:W-:Y:S02]  /*16ba0*/  ISETP.GE.AND P2, PT, R3, R5, PT ;  /* 0x000000050300720c */ /* 0x000fe40003f46270 */
[----:B------:R-:W-:Y:S01]  /*16bb0*/  IADD3 R3, R0, 0xb1, RZ ;  /* 0x000000b100037810 */ /* 0x000fe20007ffe0ff */
[----:B---3--:R-:W-:Y:S01]  /*16bc0*/  FMUL.FTZ R4, R43, c[0x0][0x2ec] ;  /* 0x0000bb002b047a20 */ /* 0x008fe20000410000 */
[----:B------:R-:W-:Y:S02]  /*16bd0*/  FSEL R130, R130, -INF , !P4 ;  /* 0xff80000082827808 */ /* 0x000fe40006000000 */
[----:B------:R-:W-:Y:S01]  /*16be0*/  FSEL R115, R115, -INF , !P2 ;  /* 0xff80000073737808 */ /* 0x000fe20005000000 */
[----:B------:R1:W3:Y:S01]  /*16bf0*/  MUFU.TANH R40, R4 ;  /* 0x0000000400287308 */ /* 0x0002e20000002400 */
[----:B------:R-:W-:-:S02]  /*16c00*/  ISETP.GE.AND P5, PT, R3, R6, PT ;  /* 0x000000060300720c */ /* 0x000fc40003fa6270 */
[-C--:B------:R-:W-:Y:S02]  /*16c10*/  ISETP.GE.AND P1, PT, R3, R5.reuse, PT ;  /* 0x000000050300720c */ /* 0x080fe40003f26270 */
[C---:B------:R-:W-:Y:S02]  /*16c20*/  ISETP.GE.AND P4, PT, R2.reuse, R6, PT ;  /* 0x000000060200720c */ /* 0x040fe40003f86270 */
[----:B------:R-:W-:Y:S02]  /*16c30*/  ISETP.GE.AND P2, PT, R2, R5, PT ;  /* 0x000000050200720c */ /* 0x000fe40003f46270 */
[C---:B------:R-:W-:Y:S02]  /*16c40*/  IADD3 R3, R0.reuse, 0xb9, RZ ;  /* 0x000000b900037810 */ /* 0x040fe40007ffe0ff */
[----:B------:R-:W-:Y:S02]  /*16c50*/  IADD3 R2, R0, 0xc0, RZ ;  /* 0x000000c000027810 */ /* 0x000fe40007ffe0ff */
[----:B------:R-:W-:-:S02]  /*16c60*/  FSEL R103, R103, -INF , !P5 ;  /* 0xff80000067677808 */ /* 0x000fc40006800000 */
[----:B------:R-:W-:Y:S01]  /*16c70*/  FSEL R182, R86, -INF , !P1 ;  /* 0xff80000056b67808 */ /* 0x000fe20004800000 */
[----:B-1----:R-:W-:Y:S01]  /*16c80*/  FMUL.FTZ R4, R32, c[0x0][0x2ec] ;  /* 0x0000bb0020047a20 */ /* 0x002fe20000410000 */
[CC--:B------:R-:W-:Y:S02]  /*16c90*/  ISETP.GE.AND P3, PT, R3.reuse, R6.reuse, PT ;  /* 0x000000060300720c */ /* 0x0c0fe40003f66270 */
[-C--:B------:R-:W-:Y:S01]  /*16ca0*/  ISETP.GE.AND P0, PT, R3, R5.reuse, PT ;  /* 0x000000050300720c */ /* 0x080fe20003f06270 */
[----:B------:R-:W-:Y:S01]  /*16cb0*/  FMUL.FTZ R3, R20, c[0x0][0x2ec] ;  /* 0x0000bb0014037a20 */ /* 0x000fe20000410000 */
[C---:B------:R-:W-:Y:S01]  /*16cc0*/  ISETP.GE.AND P5, PT, R2.reuse, R6, PT ;  /* 0x000000060200720c */ /* 0x040fe20003fa6270 */
[----:B------:R1:W-:Y:S01]  /*16cd0*/  MUFU.TANH R37, R4 ;  /* 0x0000000400257308 */ /* 0x0003e20000002400 */
[----:B------:R-:W-:Y:S02]  /*16ce0*/  ISETP.GE.AND P1, PT, R2, R5, PT ;  /* 0x000000050200720c */ /* 0x000fe40003f26270 */
[----:B------:R-:W-:-:S02]  /*16cf0*/  IADD3 R2, R0, 0xc1, RZ ;  /* 0x000000c100027810 */ /* 0x000fc40007ffe0ff */
[----:B------:R-:W-:Y:S02]  /*16d00*/  FSEL R85, R85, -INF , !P4 ;  /* 0xff80000055557808 */ /* 0x000fe40006000000 */
[----:B------:R-:W-:Y:S01]  /*16d10*/  FSEL R86, R7, -INF , !P2 ;  /* 0xff80000007567808 */ /* 0x000fe20005000000 */
[----:B------:R5:W-:Y:S01]  /*16d20*/  MUFU.TANH R32, R3 ;  /* 0x0000000300207308 */ /* 0x000be20000002400 */
[C---:B------:R-:W-:Y:S02]  /*16d30*/  ISETP.GE.AND P4, PT, R2.reuse, R6, PT ;  /* 0x000000060200720c */ /* 0x040fe40003f86270 */
[----:B------:R-:W-:Y:S02]  /*16d40*/  ISETP.GE.AND P2, PT, R2, R5, PT ;  /* 0x000000050200720c */ /* 0x000fe40003f46270 */
[----:B------:R-:W-:Y:S02]  /*16d50*/  IADD3 R2, R0, 0xc8, RZ ;  /* 0x000000c800027810 */ /* 0x000fe40007ffe0ff */
[----:B------:R-:W-:Y:S01]  /*16d60*/  FSEL R87, R87, -INF , !P3 ;  /* 0xff80000057577808 */ /* 0x000fe20005800000 */
[----:B-1----:R-:W-:Y:S01]  /*16d70*/  FMUL.FTZ R4, R33, c[0x0][0x2ec] ;  /* 0x0000bb0021047a20 */ /* 0x002fe20000410000 */
[----:B------:R-:W-:-:S02]  /*16d80*/  FSEL R84, R84, -INF , !P0 ;  /* 0xff80000054547808 */ /* 0x000fc40004000000 */
[CC--:B------:R-:W-:Y:S01]  /*16d90*/  ISETP.GE.AND P3, PT, R2.reuse, R6.reuse, PT ;  /* 0x000000060200720c */ /* 0x0c0fe20003f66270 */
[----:B------:R1:W-:Y:S01]  /*16da0*/  MUFU.TANH R36, R4 ;  /* 0x0000000400247308 */ /* 0x0003e20000002400 */
[-C--:B------:R-:W-:Y:S02]  /*16db0*/  ISETP.GE.AND P0, PT, R2, R5.reuse, PT ;  /* 0x000000050200720c */ /* 0x080fe40003f06270 */
[----:B------:R-:W-:Y:S01]  /*16dc0*/  IADD3 R2, R0, 0xc9, RZ ;  /* 0x000000c900027810 */ /* 0x000fe20007ffe0ff */
[----:B-----5:R-:W-:Y:S01]  /*16dd0*/  FMUL.FTZ R3, R21, c[0x0][0x2ec] ;  /* 0x0000bb0015037a20 */ /* 0x020fe20000410000 */
[----:B------:R-:W-:Y:S02]  /*16de0*/  FSEL R81, R81, -INF , !P1 ;  /* 0xff80000051517808 */ /* 0x000fe40004800000 */
[C---:B------:R-:W-:Y:S01]  /*16df0*/  ISETP.GE.AND P6, PT, R2.reuse, R6, PT ;  /* 0x000000060200720c */ /* 0x040fe20003fc6270 */
[----:B------:R5:W-:Y:S01]  /*16e00*/  MUFU.TANH R20, R3 ;  /* 0x0000000300147308 */ /* 0x000be20000002400 */
[----:B------:R-:W-:-:S02]  /*16e10*/  ISETP.GE.AND P1, PT, R2, R5, PT ;  /* 0x000000050200720c */ /* 0x000fc40003f26270 */
[----:B------:R-:W-:Y:S02]  /*16e20*/  IADD3 R2, R0, 0xd1, RZ ;  /* 0x000000d100027810 */ /* 0x000fe40007ffe0ff */
[----:B------:R-:W-:Y:S02]  /*16e30*/  FSEL R83, R83, -INF , !P5 ;  /* 0xff80000053537808 */ /* 0x000fe40006800000 */
[----:B------:R-:W-:Y:S01]  /*16e40*/  FSEL R82, R82, -INF , !P4 ;  /* 0xff80000052527808 */ /* 0x000fe20006000000 */
[----:B-1----:R-:W-:Y:S01]  /*16e50*/  FMUL.FTZ R4, R34, c[0x0][0x2ec] ;  /* 0x0000bb0022047a20 */ /* 0x002fe20000410000 */
[----:B------:R-:W-:Y:S02]  /*16e60*/  FSEL R185, R57, -INF , !P0 ;  /* 0xff80000039b97808 */ /* 0x000fe40004000000 */
[C---:B------:R-:W-:Y:S01]  /*16e70*/  ISETP.GE.AND P4, PT, R2.reuse, R6, PT ;  /* 0x000000060200720c */ /* 0x040fe20003f86270 */
[----:B------:R1:W1:Y:S01]  /*16e80*/  MUFU.TANH R34, R4 ;  /* 0x0000000400227308 */ /* 0x0002620000002400 */
[----:B------:R-:W-:-:S02]  /*16e90*/  ISETP.GE.AND P0, PT, R2, R5, PT ;  /* 0x000000050200720c */ /* 0x000fc40003f06270 */
[----:B------:R-:W-:Y:S01]  /*16ea0*/  IADD3 R2, R0, 0xd9, RZ ;  /* 0x000000d900027810 */ /* 0x000fe20007ffe0ff */
[----:B-----5:R-:W-:Y:S01]  /*16eb0*/  FMUL.FTZ R3, R22, c[0x0][0x2ec] ;  /* 0x0000bb0016037a20 */ /* 0x020fe20000410000 */
[----:B------:R-:W-:Y:S02]  /*16ec0*/  FSEL R183, R80, -INF , !P2 ;  /* 0xff80000050b77808 */ /* 0x000fe40005000000 */
[----:B------:R-:W-:Y:S01]  /*16ed0*/  FSEL R39, R72, -INF , !P3 ;  /* 0xff80000048277808 */ /* 0x000fe20005800000 */
[----:B------:R5:W-:Y:S01]  /*16ee0*/  MUFU.TANH R7, R3 ;  /* 0x0000000300077308 */ /* 0x000be20000002400 */
[----:B------:R-:W-:Y:S02]  /*16ef0*/  ISETP.GE.AND P3, PT, R2, R5, PT ;  /* 0x000000050200720c */ /* 0x000fe40003f66270 */
[----:B------:R-:W-:Y:S02]  /*16f00*/  FSEL R38, R73, -INF , !P6 ;  /* 0xff80000049267808 */ /* 0x000fe40007000000 */
[----:B------:R-:W-:-:S02]  /*16f10*/  FSEL R80, R56, -INF , !P1 ;  /* 0xff80000038507808 */ /* 0x000fc40004800000 */
[----:B----4-:R-:W-:Y:S01]  /*16f20*/  FSEL R186, R49, -INF , !P4 ;  /* 0xff80000031ba7808 */ /* 0x010fe20006000000 */
[----:B-1----:R-:W-:Y:S01]  /*16f30*/  FMUL.FTZ R4, R35, c[0x0][0x2ec] ;  /* 0x0000bb0023047a20 */ /* 0x002fe20000410000 */
[----:B--2---:R-:W-:Y:S02]  /*16f40*/  FSEL R190, R46, -INF , !P0 ;  /* 0xff8000002ebe7808 */ /* 0x004fe40004000000 */
[----:B---3--:R-:W-:Y:S01]  /*16f50*/  FSEL R192, R40, -INF , !P3 ;  /* 0xff80000028c07808 */ /* 0x008fe20005800000 */
[----:B------:R1:W2:Y:S01]  /*16f60*/  MUFU.TANH R33, R4 ;  /* 0x0000000400217308 */ /* 0x0002a20000002400 */
[----:B-----5:R-:W-:-:S04]  /*16f70*/  IADD3 R3, R0, 0xd0, RZ ;  /* 0x000000d000037810 */ /* 0x020fc80007ffe0ff */
[CC--:B------:R-:W-:Y:S02]  /*16f80*/  ISETP.GE.AND P5, PT, R3.reuse, R6.reuse, PT ;  /* 0x000000060300720c */ /* 0x0c0fe40003fa6270 */
[----:B------:R-:W-:Y:S02]  /*16f90*/  ISETP.GE.AND P2, PT, R3, R5, PT ;  /* 0x000000050300720c */ /* 0x000fe40003f46270 */
[----:B------:R-:W-:Y:S02]  /*16fa0*/  IADD3 R3, R0, 0xd8, RZ ;  /* 0x000000d800037810 */ /* 0x000fe40007ffe0ff */
[----:B------:R-:W-:Y:S01]  /*16fb0*/  FSEL R184, R48, -INF , !P5 ;  /* 0xff80000030b87808 */ /* 0x000fe20006800000 */
[----:B-1----:R-:W-:Y:S01]  /*16fc0*/  FMUL.FTZ R4, R23, c[0x0][0x2ec] ;  /* 0x0000bb0017047a20 */ /* 0x002fe20000410000 */
[-C--:B------:R-:W-:Y:S02]  /*16fd0*/  ISETP.GE.AND P5, PT, R2, R6.reuse, PT ;  /* 0x000000060200720c */ /* 0x080fe40003fa6270 */
[----:B------:R-:W-:Y:S01]  /*16fe0*/  IADD3 R2, R0, 0xe0, RZ ;  /* 0x000000e000027810 */ /* 0x000fe20007ffe0ff */
[----:B------:R1:W3:Y:S01]  /*16ff0*/  MUFU.TANH R17, R4 ;  /* 0x0000000400117308 */ /* 0x0002e20000002400 */
[----:B------:R-:W-:-:S02]  /*17000*/  ISETP.GE.AND P6, PT, R3, R6, PT ;  /* 0x000000060300720c */ /* 0x000fc40003fc6270 */
[-C--:B------:R-:W-:Y:S01]  /*17010*/  ISETP.GE.AND P1, PT, R3, R5.reuse, PT ;  /* 0x000000050300720c */ /* 0x080fe20003f26270 */
[----:B------:R-:W-:Y:S01]  /*17020*/  FMUL.FTZ R3, R26, c[0x0][0x2ec] ;  /* 0x0000bb001a037a20 */ /* 0x000fe20000410000 */
[CC--:B------:R-:W-:Y:S02]  /*17030*/  ISETP.GE.AND P4, PT, R2.reuse, R6.reuse, PT ;  /* 0x000000060200720c */ /* 0x0c0fe40003f86270 */
[----:B------:R-:W-:Y:S01]  /*17040*/  ISETP.GE.AND P0, PT, R2, R5, PT ;  /* 0x000000050200720c */ /* 0x000fe20003f06270 */
[----:B------:R4:W-:Y:S01]  /*17050*/  MUFU.TANH R14, R3 ;  /* 0x00000003000e7308 */ /* 0x0009e20000002400 */
[----:B------:R-:W-:Y:S02]  /*17060*/  IADD3 R2, R0, 0xe8, RZ ;  /* 0x000000e800027810 */ /* 0x000fe40007ffe0ff */
[----:B------:R-:W-:Y:S02]  /*17070*/  FSEL R188, R44, -INF , !P5 ;  /* 0xff8000002cbc7808 */ /* 0x000fe40006800000 */
[----:B------:R-:W-:-:S02]  /*17080*/  ISETP.GE.AND P5, PT, R2, R6, PT ;  /* 0x000000060200720c */ /* 0x000fc40003fa6270 */
[----:B------:R-:W-:Y:S01]  /*17090*/  ISETP.GE.AND P3, PT, R2, R5, PT ;  /* 0x000000050200720c */ /* 0x000fe20003f66270 */
[----:B-1----:R-:W-:Y:S01]  /*170a0*/  FMUL.FTZ R4, R24, c[0x0][0x2ec] ;  /* 0x0000bb0018047a20 */ /* 0x002fe20000410000 */
[----:B------:R-:W-:Y:S02]  /*170b0*/  IADD3 R2, R0, 0xf0, RZ ;  /* 0x000000f000027810 */ /* 0x000fe40007ffe0ff */
[----:B------:R-:W-:Y:S01]  /*170c0*/  FSEL R189, R47, -INF , !P2 ;  /* 0xff8000002fbd7808 */ /* 0x000fe20005000000 */
[----:B------:R1:W5:Y:S01]  /*170d0*/  MUFU.TANH R16, R4 ;  /* 0x0000000400107308 */ /* 0x0003620000002400 */
[----:B------:R-:W-:Y:S02]  /*170e0*/  FSEL R187, R45, -INF , !P6 ;  /* 0xff8000002dbb7808 */ /* 0x000fe40007000000 */
[----:B------:R-:W-:Y:S02]  /*170f0*/  FSEL R197, R34, -INF , !P0 ;  /* 0xff80000022c57808 */ /* 0x000fe40004000000 */
[----:B----4-:R-:W-:-:S02]  /*17100*/  IADD3 R3, R0, 0xe1, RZ ;  /* 0x000000e100037810 */ /* 0x010fc40007ffe0ff */
[-C--:B------:R-:W-:Y:S02]  /*17110*/  ISETP.GE.AND P0, PT, R2, R6.reuse, PT ;  /* 0x000000060200720c */ /* 0x080fe40003f06270 */
[C---:B------:R-:W-:Y:S02]  /*17120*/  ISETP.GE.AND P6, PT, R3.reuse, R6, PT ;  /* 0x000000060300720c */ /* 0x040fe40003fc6270 */
[----:B------:R-:W-:Y:S02]  /*17130*/  ISETP.GE.AND P2, PT, R3, R5, PT ;  /* 0x000000050300720c */ /* 0x000fe40003f46270 */
[----:B------:R-:W-:Y:S02]  /*17140*/  IADD3 R3, R0, 0xe9, RZ ;  /* 0x000000e900037810 */ /* 0x000fe40007ffe0ff */
[----:B------:R-:W-:Y:S01]  /*17150*/  FSEL R191, R41, -INF , !P1 ;  /* 0xff80000029bf7808 */ /* 0x000fe20004800000 */
[----:B-1----:R-:W-:Y:S01]  /*17160*/  FMUL.FTZ R4, R25, c[0x0][0x2ec] ;  /* 0x0000bb0019047a20 */ /* 0x002fe20000410000 */
[----:B------:R-:W-:-:S02]  /*17170*/  FSEL R37, R37, -INF , !P4 ;  /* 0xff80000025257808 */ /* 0x000fc40006000000 */
[C---:B------:R-:W-:Y:S01]  /*17180*/  ISETP.GE.AND P4, PT, R3.reuse, R6, PT ;  /* 0x000000060300720c */ /* 0x040fe20003f86270 */
[----:B------:R1:W-:Y:S01]  /*17190*/  MUFU.TANH R15, R4 ;  /* 0x00000004000f7308 */ /* 0x0003e20000002400 */
[-C--:B------:R-:W-:Y:S02]  /*171a0*/  ISETP.GE.AND P1, PT, R3, R5.reuse, PT ;  /* 0x000000050300720c */ /* 0x080fe40003f26270 */
[----:B------:R-:W-:Y:S02]  /*171b0*/  P2R R3, PR, RZ, 0x1 ;  /* 0x00000001ff037803 */ /* 0x000fe40000000000 */
[----:B------:R-:W-:Y:S02]  /*171c0*/  ISETP.GE.AND P0, PT, R2, R5, PT ;  /* 0x000000050200720c */ /* 0x000fe40003f06270 */
[----:B--2---:R-:W-:Y:S02]  /*171d0*/  FSEL R198, R33, -INF , !P2 ;  /* 0xff80000021c67808 */ /* 0x004fe40005000000 */
[----:B------:R-:W-:-:S02]  /*171e0*/  IADD3 R2, R0, 0xf1, RZ ;  /* 0x000000f100027810 */ /* 0x000fc40007ffe0ff */
[----:B------:R-:W-:Y:S01]  /*171f0*/  ISETP.NE.AND P2, PT, R3, RZ, PT ;  /* 0x000000ff0300720c */ /* 0x000fe20003f45270 */
[----:B------:R-:W-:Y:S01]  /*17200*/  FMUL.FTZ R3, R11, c[0x0][0x2ec] ;  /* 0x0000bb000b037a20 */ /* 0x000fe20000410000 */
[----:B------:R-:W-:Y:S02]  /*17210*/  FSEL R195, R32, -INF , !P5 ;  /* 0xff80000020c37808 */ /* 0x000fe40006800000 */
[----:B------:R-:W-:Y:S01]  /*17220*/  FSEL R199, R7, -INF , !P3 ;  /* 0xff80000007c77808 */ /* 0x000fe20005800000 */
[----:B-1----:R-:W-:Y:S01]  /*17230*/  FMUL.FTZ R4, R27, c[0x0][0x2ec] ;  /* 0x0000bb001b047a20 */ /* 0x002fe20000410000 */
[----:B------:R-:W-:Y:S01]  /*17240*/  ISETP.GE.AND P5, PT, R2, R5, PT ;  /* 0x000000050200720c */ /* 0x000fe20003fa6270 */
[----:B------:R-:W-:Y:S01]  /*17250*/  FMUL.FTZ R7, R120, c[0x0][0x2ec] ;  /* 0x0000bb0078077a20 */ /* 0x000fe20000410000 */
[----:B------:R-:W-:Y:S01]  /*17260*/  FSEL R194, R36, -INF , !P6 ;  /* 0xff80000024c27808 */ /* 0x000fe20007000000 */
[----:B------:R1:W2:Y:S01]  /*17270*/  MUFU.TANH R13, R4 ;  /* 0x00000004000d7308 */ /* 0x0002a20000002400 */
[----:B------:R-:W-:-:S02]  /*17280*/  ISETP.GE.AND P6, PT, R2, R6, PT ;  /* 0x000000060200720c */ /* 0x000fc40003fc6270 */
[----:B------:R-:W-:Y:S02]  /*17290*/  FSEL R120, R20, -INF , !P4 ;  /* 0xff80000014787808 */ /* 0x000fe40006000000 */
[C---:B------:R-:W-:Y:S02]  /*172a0*/  IADD3 R2, R0.reuse, 0xf8, RZ ;  /* 0x000000f800027810 */ /* 0x040fe40007ffe0ff */
[C---:B------:R-:W-:Y:S02]  /*172b0*/  ISETP.GE.AND P4, PT, R0.reuse, R6, PT ;  /* 0x000000060000720c */ /* 0x040fe40003f86270 */
[----:B------:R-:W-:Y:S02]  /*172c0*/  IADD3 R0, R0, 0xf9, RZ ;  /* 0x000000f900007810 */ /* 0x000fe40007ffe0ff */
[----:B---3--:R-:W-:Y:S02]  /*172d0*/  FSEL R200, R17, -INF , !P1 ;  /* 0xff80000011c87808 */ /* 0x008fe40004800000 */
[----:B-----5:R-:W-:-:S02]  /*172e0*/  FSEL R201, R16, -INF , !P2 ;  /* 0xff80000010c97808 */ /* 0x020fc40005000000 */
[----:B------:R-:W-:Y:S01]  /*172f0*/  FSEL R203, R14, -INF , !P0 ;  /* 0xff8000000ecb7808 */ /* 0x000fe20004000000 */
[----:B-1----:R-:W-:Y:S01]  /*17300*/  FMUL.FTZ R4, R8, c[0x0][0x2ec] ;  /* 0x0000bb0008047a20 */ /* 0x002fe20000410000 */
[----:B--2---:R-:W-:Y:S02]  /*17310*/  FSEL R204, R13, -INF , !P5 ;  /* 0xff8000000dcc7808 */ /* 0x004fe40006800000 */
[----:B------:R-:W-:Y:S01]  /*17320*/  ISETP.GE.AND P5, PT, R214, 0x2, PT ;  /* 0x00000002d600780c */ /* 0x000fe20003fa6270 */
[----:B------:R1:W2:Y:S01]  /*17330*/  MUFU.TANH R12, R4 ;  /* 0x00000004000c7308 */ /* 0x0002a20000002400 */
[CC--:B------:R-:W-:Y:S02]  /*17340*/  ISETP.GE.AND P3, PT, R2.reuse, R6.reuse, PT ;  /* 0x000000060200720c */ /* 0x0c0fe40003f66270 */
[----:B------:R-:W-:Y:S02]  /*17350*/  ISETP.GE.AND P2, PT, R2, R5, PT ;  /* 0x000000050200720c */ /* 0x000fe40003f46270 */
[----:B------:R-:W-:-:S02]  /*17360*/  ISETP.GE.AND P1, PT, R0, R6, PT ;  /* 0x000000060000720c */ /* 0x000fc40003f26270 */
[----:B------:R-:W-:Y:S02]  /*17370*/  ISETP.GE.AND P0, PT, R0, R5, PT ;  /* 0x000000050000720c */ /* 0x000fe40003f06270 */
[----:B------:R-:W-:Y:S02]  /*17380*/  LOP3.LUT R0, R196, R193, RZ, 0xfc, !PT ;  /* 0x000000c1c4007212 */ /* 0x000fe400078efcff */
[----:B------:R-:W-:Y:S01]  /*17390*/  FSEL R202, R15, -INF , !P6 ;  /* 0xff8000000fca7808 */ /* 0x000fe20007000000 */
[----:B-1----:R-:W-:Y:S01]  /*173a0*/  FMUL.FTZ R4, R9, c[0x0][0x2ec] ;  /* 0x0000bb0009047a20 */ /* 0x002fe20000410000 */
[----:B--2---:R-:W-:-:S03]  /*173b0*/  FSEL R193, R12, -INF , !P3 ;  /* 0xff8000000cc17808 */ /* 0x004fc60005800000 */
[----:B------:R1:W2:Y:S02]  /*173c0*/  MUFU.TANH R9, R4 ;  /* 0x0000000400097308 */ /* 0x0002a40000002400 */
[----:B-1----:R-:W-:Y:S01]  /*173d0*/  FMUL.FTZ R4, R10, c[0x0][0x2ec] ;  /* 0x0000bb000a047a20 */ /* 0x002fe20000410000 */
[----:B--2---:R-:W-:-:S05]  /*173e0*/  FSEL R196, R9, -INF , !P1 ;  /* 0xff80000009c47808 */ /* 0x004fca0004800000 */
[----:B------:R-:W1:Y:S08]  /*173f0*/  MUFU.TANH R8, R4 ;  /* 0x0000000400087308 */ /* 0x000e700000002400 */
[----:B------:R-:W2:Y:S08]  /*17400*/  MUFU.TANH R4, R3 ;  /* 0x0000000300047308 */ /* 0x000eb00000002400 */
[----:B------:R-:W3:Y:S01]  /*17410*/  MUFU.TANH R3, R7 ;  /* 0x0000000700037308 */ /* 0x000ee20000002400 */
[----:B-1----:R-:W-:-:S02]  /*17420*/  FSEL R205, R8, -INF , !P2 ;  /* 0xff80000008cd7808 */ /* 0x002fc40005000000 */
[----:B--2---:R-:W-:Y:S02]  /*17430*/  FSEL R206, R4, -INF , !P0 ;  /* 0xff80000004ce7808 */ /* 0x004fe40004000000 */
[----:B---3--:R-:W-:Y:S01]  /*17440*/  FSEL R26, R3, -INF , !P4 ;  /* 0xff800000031a7808 */ /* 0x008fe20006000000 */
[----:B------:R-:W-:Y:S05]  /*17450*/  @!P5 BRA `(.L_x_2847) ;  /* 0x000007b00000d947 */ /* 0x000fea0003800000 */
[----:B------:R-:W-:-:S13]  /*17460*/  LOP3.LUT P6, RZ, R238, 0x400, RZ, 0xc0, !PT ;  /* 0x00000400eeff7812 */ /* 0x000fda00078cc0ff */
[----:B------:R-:W-:Y:S05]  /*17470*/  @!P6 BRA `(.L_x_2848) ;  /* 0x000003a00000e947 */ /* 0x000fea0003800000 */
[----:B------:R-:W-:Y:S02]  /*17480*/  IABS R11, c[0x0][0x2d0] ;  /* 0x0000b400000b7a13 */ /* 0x000fe40000000000 */
[----:B------:R-:W-:Y:S02]  /*17490*/  IADD3 R10, R207, -0x100, RZ ;  /* 0xffffff00cf0a7810 */ /* 0x000fe40007ffe0ff */
[----:B------:R-:W1:Y:S01]  /*174a0*/  I2F.RP R2, R11 ;  /* 0x0000000b00027306 */ /* 0x000e620000209400 */
[----:B------:R-:W-:Y:S02]  /*174b0*/  IABS R9, R207 ;  /* 0x000000cf00097213 */ /* 0x000fe40000000000 */
[----:B------:R-:W-:-:S05]  /*174c0*/  IABS R8, R10 ;  /* 0x0000000a00087213 */ /* 0x000fca0000000000 */
[----:B-1----:R-:W1:Y:S02]  /*174d0*/  MUFU.RCP R2, R2 ;  /* 0x0000000200027308 */ /* 0x002e640000001000 */
[----:B-1----:R-:W-:-:S06]  /*174e0*/  IADD3 R2, R2, 0xffffffe, RZ ;  /* 0x0ffffffe02027810 */ /* 0x002fcc0007ffe0ff */
[----:B------:R-:W1:Y:S02]  /*174f0*/  F2I.FTZ.U32.TRUNC.NTZ R3, R2 ;  /* 0x0000000200037305 */ /* 0x000e64000021f000 */
[----:B-1----:R-:W-:-:S04]  /*17500*/  IMAD.MOV R2, RZ, RZ, -R3 ;  /* 0x000000ffff027224 */ /* 0x002fc800078e0a03 */
[----:B------:R-:W-:Y:S02]  /*17510*/  IMAD R4, R2, R11, RZ ;  /* 0x0000000b02047224 */ /* 0x000fe400078e02ff */
[----:B------:R-:W-:-:S04]  /*17520*/  IMAD.MOV.U32 R2, RZ, RZ, RZ ;  /* 0x000000ffff027224 */ /* 0x000fc800078e00ff */
        /* <DEDUP_REMOVED lines=16> */
[----:B------:R-:W-:-:S02]  /*17630*/  LOP3.LUT R7, R207, c[0x0][0x2d0], RZ, 0x3c, !PT ;  /* 0x0000b400cf077a12 */ /* 0x000fc400078e3cff */
[----:B------:R-:W-:Y:S02]  /*17640*/  ISETP.GE.AND P0, PT, R4, RZ, PT ;  /* 0x000000ff0400720c */ /* 0x000fe40003f06270 */
[----:B------:R-:W-:Y:S02]  /*17650*/  ISETP.GE.AND P2, PT, R7, RZ, PT ;  /* 0x000000ff0700720c */ /* 0x000fe40003f46270 */
[----:B------:R-:W-:Y:S02]  /*17660*/  ISETP.NE.AND P1, PT, RZ, c[0x0][0x2d0], PT ;  /* 0x0000b400ff007a0c */ /* 0x000fe40003f25270 */
[----:B------:R-:W-:Y:S02]  /*17670*/  @P4 IADD3 R3, R3, 0x1, RZ ;  /* 0x0000000103034810 */ /* 0x000fe40007ffe0ff */
[----:B------:R-:W-:Y:S02]  /*17680*/  @P3 IADD3 R2, R2, 0x1, RZ ;  /* 0x0000000102023810 */ /* 0x000fe40007ffe0ff */
[----:B------:R-:W-:-:S03]  /*17690*/  LOP3.LUT R4, RZ, c[0x0][0x2d0], RZ, 0x33, !PT ;  /* 0x0000b400ff047a12 */ /* 0x000fc600078e33ff */
[----:B------:R-:W-:Y:S02]  /*176a0*/  @!P0 IMAD.MOV R2, RZ, RZ, -R2 ;  /* 0x000000ffff028224 */ /* 0x000fe400078e0a02 */
[----:B------:R-:W-:-:S03]  /*176b0*/  @!P2 IADD3 R3, -R3, RZ, RZ ;  /* 0x000000ff0303a210 */ /* 0x000fc60007ffe1ff */
[C---:B------:R-:W-:Y:S02]  /*176c0*/  SEL R2, R4.reuse, R2, !P1 ;  /* 0x0000000204027207 */ /* 0x040fe40004800000 */
[----:B------:R-:W-:-:S03]  /*176d0*/  SEL R3, R4, R3, !P1 ;  /* 0x0000000304037207 */ /* 0x000fc60004800000 */
[----:B------:R-:W-:-:S04]  /*176e0*/  IMAD.WIDE R10, R2, 0x4, R244 ;  /* 0x00000004020a7825 */ /* 0x000fc800078e02f4 */
[C---:B------:R-:W-:Y:S02]  /*176f0*/  IMAD.WIDE R8, R3.reuse, 0x4, R244 ;  /* 0x0000000403087825 */ /* 0x040fe400078e02f4 */
        /* <DEDUP_REMOVED lines=11> */
[----:B------:R-:W-:Y:S01]  /*177b0*/  IMAD.IADD R3, R9, 0x1, R2 ;  /* 0x0000000109037824 */ /* 0x000fe200078e0202 */
[----:B------:R-:W-:Y:S01]  /*177c0*/  MOV R2, R8 ;  /* 0x0000000800027202 */ /* 0x000fe20000000f00 */
[----:B------:R-:W-:-:S04]  /*177d0*/  IMAD R4, R4, c[0x0][0x180], RZ ;  /* 0x0000600004047a24 */ /* 0x000fc800078e02ff */
[C---:B------:R-:W-:Y:S02]  /*177e0*/  IMAD R4, R10.reuse, c[0x0][0x184], R4 ;  /* 0x000061000a047a24 */ /* 0x040fe400078e0204 */
[----:B------:R-:W-:-:S04]  /*177f0*/  IMAD.WIDE.U32 R2, R10, c[0x0][0x180], R2 ;  /* 0x000060000a027a25 */ /* 0x000fc800078e0002 */
[----:B------:R-:W-:Y:S01]  /*17800*/  IMAD.IADD R3, R3, 0x1, R4 ;  /* 0x0000000103037824 */ /* 0x000fe200078e0204 */
[----:B------:R-:W-:Y:S05]  /*17810*/  BRA `(.L_x_2849) ;  /* 0x0000003000007947 */ /* 0x000fea0003800000 */
.L_x_2848:
[----:B------:R-:W-:-:S05]  /*17820*/  IMAD.MOV.U32 R2, RZ, RZ, c[0x0][0x198] ;  /* 0x00006600ff027624 */ /* 0x000fca00078e00ff */
[----:B------:R-:W-:-:S04]  /*17830*/  LEA R2, -R2, RZ, 0x8 ;  /* 0x000000ff02027211 */ /* 0x000fc800078e41ff */
[----:B------:R-:W-:Y:S02]  /*17840*/  SHF.R.S32.HI R3, RZ, 0x1f, R2 ;  /* 0x0000001fff037819 */ /* 0x000fe40000011402 */
.L_x_2849:
[----:B------:R-:W-:Y:S01]  /*17850*/  ULDC.64 UR4, c[0x0][0x198] ;  /* 0x0000660000047ab9 */ /* 0x000fe20000000a00 */
[C---:B------:R-:W-:Y:S01]  /*17860*/  LEA R212, P0, R2.reuse, R212, 0x1 ;  /* 0x000000d402d47211 */ /* 0x040fe200078008ff */
[----:B------:R-:W-:Y:S02]  /*17870*/  USHF.L.U32 UR9, UR4, 0x5, URZ ;  /* 0x0000000504097899 */ /* 0x000fe4000800063f */
[----:B------:R-:W-:Y:S01]  /*17880*/  UMOV UR8, 0x5 ;  /* 0x0000000500087882 */ /* 0x000fe20000000000 */
[----:B------:R-:W-:Y:S01]  /*17890*/  LEA.HI.X R213, R2, R213, R3, 0x1, P0 ;  /* 0x000000d502d57211 */ /* 0x000fe200000f0c03 */
[----:B------:R-:W-:Y:S01]  /*178a0*/  USHF.L.U64.HI UR5, UR4, UR8, UR5 ;  /* 0x0000000804057299 */ /* 0x000fe20008010205 */
[----:B------:R-:W-:Y:S01]  /*178b0*/  IMAD.MOV.U32 R14, RZ, RZ, R212 ;  /* 0x000000ffff0e7224 */ /* 0x000fe200078e00d4 */
[----:B------:R-:W-:Y:S01]  /*178c0*/  IADD3 R12, P0, R212, UR9, RZ ;  /* 0x00000009d40c7c10 */ /* 0x000fe2000ff1e0ff */
[----:B------:R1:W-:Y:S01]  /*178d0*/  STL [R1+0x10], R212 ;  /* 0x000010d401007387 */ /* 0x0003e20000100800 */
[----:B------:R-:W-:-:S02]  /*178e0*/  IMAD.MOV.U32 R15, RZ, RZ, R213 ;  /* 0x000000ffff0f7224 */ /* 0x000fc400078e00d5 */
        /* <DEDUP_REMOVED lines=50> */
.L_x_2847:
[----:B--2---:R-:W-:Y:S02]  /*17c10*/  FMNMX.FTZ R2, R26, R89, !PT ;  /* 0x000000591a027209 */ /* 0x004fe40007810000 */
[----:B------:R-:W-:Y:S02]  /*17c20*/  SHF.L.U32 R228, R0, 0x1, RZ ;  /* 0x0000000100e47819 */ /* 0x000fe400000006ff */
[----:B------:R-:W-:Y:S02]  /*17c30*/  FMNMX.FTZ R2, R94, R2, !PT ;  /* 0x000000025e027209 */ /* 0x000fe40007810000 */
[----:B------:R-:W-:-:S02]  /*17c40*/  LEA R229, R237, R228, 0x1 ;  /* 0x000000e4ede57211 */ /* 0x000fc400078e08ff */
[----:B------:R-:W-:Y:S02]  /*17c50*/  FMNMX.FTZ R2, R88, R2, !PT ;  /* 0x0000000258027209 */ /* 0x000fe40007810000 */
[----:B------:R-:W-:Y:S01]  /*17c60*/  LEA R231, R236, R228, 0x1 ;  /* 0x000000e4ece77211 */ /* 0x000fe200078e08ff */
[----:B------:R-:W-:Y:S01]  /*17c70*/  LDSM.16.MT88.4 R16, [R229+0xa000] ;  /* 0x00a00000e510783b */ /* 0x000fe20000004200 */
[----:B------:R-:W-:Y:S02]  /*17c80*/  FMNMX.FTZ R2, R98, R2, !PT ;  /* 0x0000000262027209 */ /* 0x000fe40007810000 */
[----:B------:R-:W-:Y:S01]  /*17c90*/  LEA R230, R236, R229, 0x1 ;  /* 0x000000e5ece67211 */ /* 0x000fe200078e08ff */
[----:B------:R-:W-:Y:S01]  /*17ca0*/  LDSM.16.MT88.4 R20, [R231+0xa000] ;  /* 0x00a00000e714783b */ /* 0x000fe20000004200 */
        /* <DEDUP_REMOVED lines=134> */
[----:B------:R-:W1:Y:S02]  /*18510*/  LDSM.16.MT88.4 R24, [R228+0xa000] ;  /* 0x00a00000e418783b */ /* 0x000e640000004200 */
[----:B------:R2:W-:Y:S02]  /*18520*/  MUFU.EX2 R10, R3 ;  /* 0x00000003000a7308 */ /* 0x0005e40000000800 */
[----:B--2---:R-:W-:Y:S01]  /*18530*/  FMNMX.FTZ R3, R2, R7, !PT ;  /* 0x0000000702037209 */ /* 0x004fe20007810000 */
[--C-:B------:R-:W-:Y:S02]  /*18540*/  FFMA.FTZ R2, R89, c[0x0][0x23c], -R4.reuse ;  /* 0x00008f0059027a23 */ /* 0x100fe40000010804 */
[----:B------:R-:W-:Y:S01]  /*18550*/  FFMA.FTZ R7, R94, c[0x0][0x23c], -R4 ;  /* 0x00008f005e077a23 */ /* 0x000fe20000010804 */
[----:B------:R-:W-:-:S02]  /*18560*/  FSETP.NEU.FTZ.AND P0, PT, R3, -INF , PT ;  /* 0xff8000000300780b */ /* 0x000fc40003f1d000 */
[----:B------:R2:W3:Y:S08]  /*18570*/  MUFU.EX2 R8, R2 ;  /* 0x0000000200087308 */ /* 0x0004f00000000800 */
[----:B------:R4:W-:Y:S01]  /*18580*/  MUFU.EX2 R9, R7 ;  /* 0x0000000700097308 */ /* 0x0009e20000000800 */
[----:B--2---:R-:W-:Y:S01]  /*18590*/  FMUL.FTZ R2, R3, c[0x0][0x23c] ;  /* 0x00008f0003027a20 */ /* 0x004fe20000410000 */
[----:B---3--:R-:W-:-:S04]  /*185a0*/  MOV R94, R8 ;  /* 0x00000008005e7202 */ /* 0x008fc80000000f00 */
[----:B------:R-:W-:Y:S01]  /*185b0*/  FSEL R2, R2, RZ, P0 ;  /* 0x000000ff02027208 */ /* 0x000fe20000000000 */
[----:B----4-:R-:W-:-:S04]  /*185c0*/  FFMA.FTZ R7, R88, c[0x0][0x23c], -R4 ;  /* 0x00008f0058077a23 */ /* 0x010fc80000010804 */
[--C-:B------:R-:W-:Y:S01]  /*185d0*/  FFMA.FTZ R0, R90, c[0x0][0x23c], -R2.reuse ;  /* 0x00008f005a007a23 */ /* 0x100fe20000010802 */
[----:B------:R2:W-:Y:S08]  /*185e0*/  MUFU.EX2 R69, R7 ;  /* 0x0000000700457308 */ /* 0x0005f00000000800 */
[----:B------:R3:W-:Y:S01]  /*185f0*/  MUFU.EX2 R90, R0 ;  /* 0x00000000005a7308 */ /* 0x0007e20000000800 */
[----:B--2---:R-:W-:-:S07]  /*18600*/  FFMA.FTZ R7, R95, c[0x0][0x23c], -R2 ;  /* 0x00008f005f077a23 */ /* 0x004fce0000010802 */
[----:B------:R-:W2:Y:S01]  /*18610*/  MUFU.EX2 R8, R7 ;  /* 0x0000000700087308 */ /* 0x000ea20000000800 */
[----:B---3--:R-:W-:Y:S01]  /*18620*/  FFMA.FTZ R0, R99, c[0x0][0x23c], -R2 ;  /* 0x00008f0063007a23 */ /* 0x008fe20000010802 */
[----:B--2---:R-:W-:-:S06]  /*18630*/  MOV R99, R8 ;  /* 0x0000000800637202 */ /* 0x004fcc0000000f00 */
[----:B------:R2:W3:Y:S01]  /*18640*/  MUFU.EX2 R8, R0 ;  /* 0x0000000000087308 */ /* 0x0004e20000000800 */
[----:B------:R-:W-:Y:S01]  /*18650*/  MOV R7, R10 ;  /* 0x0000000a00077202 */ /* 0x000fe20000000f00 */
[----:B--2---:R-:W-:-:S06]  /*18660*/  FFMA.FTZ R0, R97, c[0x0][0x23c], -R2 ;  /* 0x00008f0061007a23 */ /* 0x004fcc0000010802 */
[----:B------:R2:W4:Y:S02]  /*18670*/  MUFU.EX2 R70, R0 ;  /* 0x0000000000467308 */ /* 0x0005240000000800 */
[----:B--2---:R-:W-:Y:S01]  /*18680*/  FFMA.FTZ R0, R98, c[0x0][0x23c], -R4 ;  /* 0x00008f0062007a23 */ /* 0x004fe20000010804 */
[----:B------:R-:W-:Y:S02]  /*18690*/  MOV R98, R9 ;  /* 0x0000000900627202 */ /* 0x000fe40000000f00 */
[----:B------:R-:W-:-:S03]  /*186a0*/  F2FP.PACK_AB R9, R90, R99 ;  /* 0x000000635a09723e */ /* 0x000fc600000000ff */
[----:B------:R2:W5:Y:S01]  /*186b0*/  MUFU.EX2 R53, R0 ;  /* 0x0000000000357308 */ /* 0x0005620000000800 */
[----:B------:R-:W-:Y:S01]  /*186c0*/  F2FP.PACK_AB R10, R69, R98 ;  /* 0x00000062450a723e */ /* 0x000fe200000000ff */
[----:B--2---:R-:W-:Y:S01]  /*186d0*/  FFMA.FTZ R0, R91, c[0x0][0x23c], -R4 ;  /* 0x00008f005b007a23 */ /* 0x004fe20000010804 */
[----:B---3--:R-:W-:Y:S02]  /*186e0*/  MOV R91, R8 ;  /* 0x00000008005b7202 */ /* 0x008fe40000000f00 */
[----:B------:R-:W-:-:S03]  /*186f0*/  F2FP.PACK_AB R8, R94, R7 ;  /* 0x000000075e08723e */ /* 0x000fc600000000ff */
[----:B------:R2:W-:Y:S01]  /*18700*/  MUFU.EX2 R72, R0 ;  /* 0x0000000000487308 */ /* 0x0005e20000000800 */
[----:B----4-:R-:W-:-:S07]  /*18710*/  F2FP.PACK_AB R11, R70, R91 ;  /* 0x0000005b460b723e */ /* 0x010fce00000000ff */
[----:B-1----:R-:W-:Y:S01]  /*18720*/  HMMA.16816.F32 R32, R8, R24, RZ ;  /* 0x000000180820723c */ /* 0x002fe200000018ff */
[----:B--2---:R-:W-:-:S07]  /*18730*/  FFMA.FTZ R0, R93, c[0x0][0x23c], -R4 ;  /* 0x00008f005d007a23 */ /* 0x004fce0000010804 */
[C---:B------:R-:W-:Y:S01]  /*18740*/  HMMA.16816.F32 R48, R8.reuse, R26, RZ ;  /* 0x0000001a0830723c */ /* 0x040fe200000018ff */
[----:B------:R-:W1:Y:S01]  /*18750*/  LDSM.16.MT88.4 R24, [R228+0xa800] ;  /* 0x00a80000e418783b */ /* 0x000e620000004200 */
[----:B------:R-:W-:Y:S01]  /*18760*/  MOV R93, R69 ;  /* 0x00000045005d7202 */ /* 0x000fe20000000f00 */
[----:B------:R2:W-:Y:S05]  /*18770*/  MUFU.EX2 R71, R0 ;  /* 0x0000000000477308 */ /* 0x0005ea0000000800 */
[C---:B------:R-:W-:Y:S08]  /*18780*/  HMMA.16816.F32 R28, R8.reuse, R20, RZ ;  /* 0x00000014081c723c */ /* 0x040ff000000018ff */
[----:B------:R-:W-:Y:S01]  /*18790*/  HMMA.16816.F32 R44, R8, R22, RZ ;  /* 0x00000016082c723c */ /* 0x000fe200000018ff */
[----:B------:R-:W-:Y:S01]  /*187a0*/  LDSM.16.MT88.4 R20, [R231+0xa800] ;  /* 0x00a80000e714783b */ /* 0x000fe20000004200 */
[----:B--2---:R-:W-:Y:S01]  /*187b0*/  FFMA.FTZ R0, R96, c[0x0][0x23c], -R4 ;  /* 0x00008f0060007a23 */ /* 0x004fe20000010804 */
[----:B------:R-:W-:-:S03]  /*187c0*/  MOV R96, R70 ;  /* 0x0000004600607202 */ /* 0x000fc60000000f00 */
[----:B------:R2:W-:Y:S02]  /*187d0*/  MUFU.EX2 R77, R0 ;  /* 0x00000000004d7308 */ /* 0x0005e40000000800 */
[C---:B------:R-:W-:Y:S08]  /*187e0*/  HMMA.16816.F32 R40, R8.reuse, R16, RZ ;  /* 0x000000100828723c */ /* 0x040ff000000018ff */
[----:B------:R-:W-:Y:S01]  /*187f0*/  HMMA.16816.F32 R60, R8, R18, RZ ;  /* 0x00000012083c723c */ /* 0x000fe200000018ff */
[----:B------:R-:W3:Y:S01]  /*18800*/  LDSM.16.MT88.4 R16, [R229+0xa800] ;  /* 0x00a80000e510783b */ /* 0x000ee20000004200 */
[----:B--2---:R-:W-:-:S06]  /*18810*/  FFMA.FTZ R0, R107, c[0x0][0x23c], -R2 ;  /* 0x00008f006b007a23 */ /* 0x004fcc0000010802 */
[----:B------:R-:W-:Y:S01]  /*18820*/  HMMA.16816.F32 R56, R8, R12, RZ ;  /* 0x0000000c0838723c */ /* 0x000fe200000018ff */
[----:B------:R2:W4:Y:S02]  /*18830*/  MUFU.EX2 R52, R0 ;  /* 0x0000000000347308 */ /* 0x0005240000000800 */
[----:B--2---:R-:W-:-:S06]  /*18840*/  FFMA.FTZ R0, R105, c[0x0][0x23c], -R2 ;  /* 0x00008f0069007a23 */ /* 0x004fcc0000010802 */
[----:B------:R2:W1:Y:S02]  /*18850*/  MUFU.EX2 R89, R0 ;  /* 0x0000000000597308 */ /* 0x0004640000000800 */
[----:B--2---:R-:W-:-:S06]  /*18860*/  FFMA.FTZ R0, R104, c[0x0][0x23c], -R2 ;  /* 0x00008f0068007a23 */ /* 0x004fcc0000010802 */
[----:B------:R2:W-:Y:S02]  /*18870*/  MUFU.EX2 R68, R0 ;  /* 0x0000000000447308 */ /* 0x0005e40000000800 */
[----:B--2---:R-:W-:Y:S01]  /*18880*/  FFMA.FTZ R0, R106, c[0x0][0x23c], -R2 ;  /* 0x00008f006a007a23 */ /* 0x004fe20000010802 */
[----:B-----5:R-:W-:-:S05]  /*18890*/  MOV R106, R53 ;  /* 0x00000035006a7202 */ /* 0x020fca0000000f00 */
[----:B------:R2:W5:Y:S02]  /*188a0*/  MUFU.EX2 R76, R0 ;  /* 0x00000000004c7308 */ /* 0x0005640000000800 */
[----:B--2---:R-:W-:Y:S01]  /*188b0*/  FFMA.FTZ R0, R108, c[0x0][0x23c], -R4 ;  /* 0x00008f006c007a23 */ /* 0x004fe20000010804 */
[----:B----4-:R-:W-:Y:S02]  /*188c0*/  MOV R108, R52 ;  /* 0x00000034006c7202 */ /* 0x010fe40000000f00 */
[----:B------:R-:W-:Y:S03]  /*188d0*/  HMMA.16816.F32 R52, R8, R14, RZ ;  /* 0x0000000e0834723c */ /* 0x000fe600000018ff */
[----:B------:R2:W-:Y:S01]  /*188e0*/  MUFU.EX2 R95, R0 ;  /* 0x00000000005f7308 */ /* 0x0005e20000000800 */
[----:B------:R-:W4:Y:S03]  /*188f0*/  LDSM.16.MT88.4 R12, [R230+0xa800] ;  /* 0x00a80000e60c783b */ /* 0x000f260000004200 */
[----:B------:R-:W-:-:S02]  /*18900*/  F2FP.PACK_AB R8, R72, R106 ;  /* 0x0000006a4808723e */ /* 0x000fc400000000ff */
[----:B-1----:R-:W-:Y:S02]  /*18910*/  F2FP.PACK_AB R9, R89, R108 ;  /* 0x0000006c5909723e */ /* 0x002fe400000000ff */
[----:B------:R-:W-:Y:S02]  /*18920*/  F2FP.PACK_AB R10, R77, R71 ;  /* 0x000000474d0a723e */ /* 0x000fe400000000ff */
[----:B-----5:R-:W-:Y:S01]  /*18930*/  F2FP.PACK_AB R11, R76, R68 ;  /* 0x000000444c0b723e */ /* 0x020fe200000000ff */
[----:B--2---:R-:W-:-:S06]  /*18940*/  FFMA.FTZ R0, R109, c[0x0][0x23c], -R4 ;  /* 0x00008f006d007a23 */ /* 0x004fcc0000010804 */
[C---:B------:R-:W-:Y:S01]  /*18950*/  HMMA.16816.F32 R64, R8.reuse, R24, R32 ;  /* 0x000000180840723c */ /* 0x040fe20000001820 */
[----:B------:R1:W2:Y:S07]  /*18960*/  MUFU.EX2 R97, R0 ;  /* 0x0000000000617308 */ /* 0x0002ae0000000800 */
[----:B---3--:R-:W-:Y:S01]  /*18970*/  HMMA.16816.F32 R40, R8, R16, R40 ;  /* 0x000000100828723c */ /* 0x008fe20000001828 */
[----:B-1----:R-:W-:Y:S01]  /*18980*/  FFMA.FTZ R0, R101, c[0x0][0x23c], -R4 ;  /* 0x00008f0065007a23 */ /* 0x002fe20000010804 */
[----:B------:R-:W-:-:S06]  /*18990*/  MOV R101, R72 ;  /* 0x0000004800657202 */ /* 0x000fcc0000000f00 */
[C---:B------:R-:W-:Y:S01]  /*189a0*/  HMMA.16816.F32 R72, R8.reuse, R26, R48 ;  /* 0x0000001a0848723c */ /* 0x040fe20000001830 */
[----:B------:R1:W-:Y:S01]  /*189b0*/  MUFU.EX2 R105, R0 ;  /* 0x0000000000697308 */ /* 0x0003e20000000800 */
[----:B------:R-:W-:Y:S06]  /*189c0*/  LDSM.16.MT88.4 R24, [R231+0xb000] ;  /* 0x00b00000e718783b */ /* 0x000fec0000004200 */
[C---:B------:R-:W-:Y:S01]  /*189d0*/  HMMA.16816.F32 R48, R8.reuse, R20, R28 ;  /* 0x000000140830723c */ /* 0x040fe2000000181c */
[----:B------:R-:W3:Y:S07]  /*189e0*/  LDSM.16.MT88.4 R28, [R228+0xb000] ;  /* 0x00b00000e41c783b */ /* 0x000eee0000004200 */
[----:B----4-:R-:W-:Y:S01]  /*189f0*/  HMMA.16816.F32 R32, R8, R12, R56 ;  /* 0x0000000c0820723c */ /* 0x010fe20000001838 */
[----:B-1----:R-:W-:Y:S01]  /*18a00*/  FFMA.FTZ R0, R102, c[0x0][0x23c], -R4 ;  /* 0x00008f0066007a23 */ /* 0x002fe20000010804 */
[----:B------:R-:W-:-:S03]  /*18a10*/  MOV R102, R71 ;  /* 0x0000004700667202 */ /* 0x000fc60000000f00 */
[----:B------:R1:W-:Y:S02]  /*18a20*/  MUFU.EX2 R107, R0 ;  /* 0x00000000006b7308 */ /* 0x0003e40000000800 */
[--C-:B-1----:R-:W-:Y:S01]  /*18a30*/  FFMA.FTZ R0, R111, c[0x0][0x23c], -R2.reuse ;  /* 0x00008f006f007a23 */ /* 0x102fe20000010802 */
[----:B------:R-:W-:Y:S02]  /*18a40*/  MOV R111, R68 ;  /* 0x00000044006f7202 */ /* 0x000fe40000000f00 */
[C---:B------:R-:W-:Y:S03]  /*18a50*/  HMMA.16816.F32 R68, R8.reuse, R22, R44 ;  /* 0x000000160844723c */ /* 0x040fe6000000182c */
[----:B------:R1:W-:Y:S05]  /*18a60*/  MUFU.EX2 R252, R0 ;  /* 0x0000000000fc7308 */ /* 0x0003ea0000000800 */
[----:B------:R-:W-:Y:S01]  /*18a70*/  HMMA.16816.F32 R20, R8, R14, R52 ;  /* 0x0000000e0814723c */ /* 0x000fe20000001834 */
[----:B------:R-:W-:Y:S01]  /*18a80*/  LDSM.16.MT88.4 R12, [R230+0xb000] ;  /* 0x00b00000e60c783b */ /* 0x000fe20000004200 */
[----:B-1----:R-:W-:Y:S01]  /*18a90*/  FFMA.FTZ R0, R114, c[0x0][0x23c], -R2 ;  /* 0x00008f0072007a23 */ /* 0x002fe20000010802 */
[----:B------:R-:W-:-:S03]  /*18aa0*/  MOV R114, R77 ;  /* 0x0000004d00727202 */ /* 0x000fc60000000f00 */
[----:B------:R1:W4:Y:S02]  /*18ab0*/  MUFU.EX2 R88, R0 ;  /* 0x0000000000587308 */ /* 0x0003240000000800 */
[----:B-1----:R-:W-:Y:S01]  /*18ac0*/  FFMA.FTZ R0, R110, c[0x0][0x23c], -R2 ;  /* 0x00008f006e007a23 */ /* 0x002fe20000010802 */
[----:B------:R-:W-:Y:S02]  /*18ad0*/  MOV R110, R76 ;  /* 0x0000004c006e7202 */ /* 0x000fe40000000f00 */
[----:B------:R-:W-:Y:S03]  /*18ae0*/  HMMA.16816.F32 R76, R8, R18, R60 ;  /* 0x00000012084c723c */ /* 0x000fe6000000183c */
[----:B------:R1:W-:Y:S01]  /*18af0*/  MUFU.EX2 R104, R0 ;  /* 0x0000000000687308 */ /* 0x0003e20000000800 */
[----:B------:R-:W5:Y:S03]  /*18b00*/  LDSM.16.MT88.4 R16, [R229+0xb000] ;  /* 0x00b00000e510783b */ /* 0x000f660000004200 */
[----:B--2---:R-:W-:-:S02]  /*18b10*/  F2FP.PACK_AB R8, R97, R95 ;  /* 0x0000005f6108723e */ /* 0x004fc400000000ff */
[----:B----4-:R-:W-:Y:S02]  /*18b20*/  F2FP.PACK_AB R9, R88, R252 ;  /* 0x000000fc5809723e */ /* 0x010fe400000000ff */
[----:B------:R-:W-:Y:S01]  /*18b30*/  F2FP.PACK_AB R10, R107, R105 ;  /* 0x000000696b0a723e */ /* 0x000fe200000000ff */
[----:B-1----:R-:W-:-:S04]  /*18b40*/  FFMA.FTZ R0, R112, c[0x0][0x23c], -R2 ;  /* 0x00008f0070007a23 */ /* 0x002fc80000010802 */
[----:B------:R1:W2:Y:S02]  /*18b50*/  MUFU.EX2 R109, R0 ;  /* 0x00000000006d7308 */ /* 0x0002a40000000800 */
[----:B-1----:R-:W-:Y:S01]  /*18b60*/  FFMA.FTZ R0, R113, c[0x0][0x23c], -R4 ;  /* 0x00008f0071007a23 */ /* 0x002fe20000010804 */
[----:B--2---:R-:W-:-:S05]  /*18b70*/  F2FP.PACK_AB R11, R109, R104 ;  /* 0x000000686d0b723e */ /* 0x004fca00000000ff */
[----:B------:R1:W-:Y:S02]  /*18b80*/  MUFU.EX2 R248, R0 ;  /* 0x0000000000f87308 */ /* 0x0003e40000000800 */
[C---:B---3--:R-:W-:Y:S08]  /*18b90*/  HMMA.16816.F32 R44, R8.reuse, R28, R64 ;  /* 0x0000001c082c723c */ /* 0x048ff00000001840 */
[----:B------:R-:W-:Y:S01]  /*18ba0*/  HMMA.16816.F32 R60, R8, R30, R72 ;  /* 0x0000001e083c723c */ /* 0x000fe20000001848 */
[----:B------:R-:W-:Y:S01]  /*18bb0*/  LDSM.16.MT88.4 R28, [R228+0xb800] ;  /* 0x00b80000e41c783b */ /* 0x000fe20000004200 */
[----:B-1----:R-:W-:-:S04]  /*18bc0*/  FFMA.FTZ R0, R117, c[0x0][0x23c], -R4 ;  /* 0x00008f0075007a23 */ /* 0x002fc80000010804 */
[----:B------:R1:W2:Y:S02]  /*18bd0*/  MUFU.EX2 R249, R0 ;  /* 0x0000000000f97308 */ /* 0x0002a40000000800 */
[C---:B------:R-:W-:Y:S08]  /*18be0*/  HMMA.16816.F32 R48, R8.reuse, R24, R48 ;  /* 0x000000180830723c */ /* 0x040ff00000001830 */
[----:B------:R-:W-:Y:S01]  /*18bf0*/  HMMA.16816.F32 R64, R8, R26, R68 ;  /* 0x0000001a0840723c */ /* 0x000fe20000001844 */
[----:B------:R-:W3:Y:S01]  /*18c00*/  LDSM.16.MT88.4 R24, [R231+0xb800] ;  /* 0x00b80000e718783b */ /* 0x000ee20000004200 */
[----:B-1----:R-:W-:-:S06]  /*18c10*/  FFMA.FTZ R0, R116, c[0x0][0x23c], -R4 ;  /* 0x00008f0074007a23 */ /* 0x002fcc0000010804 */
[C---:B-----5:R-:W-:Y:S01]  /*18c20*/  HMMA.16816.F32 R40, R8.reuse, R16, R40 ;  /* 0x000000100828723c */ /* 0x060fe20000001828 */
[----:B------:R1:W-:Y:S07]  /*18c30*/  MUFU.EX2 R251, R0 ;  /* 0x0000000000fb7308 */ /* 0x0003ee0000000800 */
[C---:B------:R-:W-:Y:S01]  /*18c40*/  HMMA.16816.F32 R72, R8.reuse, R18, R76 ;  /* 0x000000120848723c */ /* 0x040fe2000000184c */
[----:B------:R-:W4:Y:S06]  /*18c50*/  LDSM.16.MT88.4 R16, [R229+0xb800] ;  /* 0x00b80000e510783b */ /* 0x000f2c0000004200 */
[----:B------:R-:W-:Y:S01]  /*18c60*/  MOV R78, R99 ;  /* 0x00000063004e7202 */ /* 0x000fe20000000f00 */
[----:B------:R-:W-:Y:S01]  /*18c70*/  HMMA.16816.F32 R32, R8, R12, R32 ;  /* 0x0000000c0820723c */ /* 0x000fe20000001820 */
[----:B------:R-:W-:Y:S01]  /*18c80*/  MOV R79, R97 ;  /* 0x00000061004f7202 */ /* 0x000fe20000000f00 */
[----:B-1----:R-:W-:Y:S01]  /*18c90*/  FFMA.FTZ R0, R118, c[0x0][0x23c], -R4 ;  /* 0x00008f0076007a23 */ /* 0x002fe20000010804 */
[----:B------:R-:W-:-:S02]  /*18ca0*/  MOV R77, R95 ;  /* 0x0000005f004d7202 */ /* 0x000fc40000000f00 */
[----:B------:R-:W-:Y:S01]  /*18cb0*/  MOV R76, R94 ;  /* 0x0000005e004c7202 */ /* 0x000fe20000000f00 */
[----:B------:R1:W5:Y:S02]  /*18cc0*/  MUFU.EX2 R250, R0 ;  /* 0x0000000000fa7308 */ /* 0x0003640000000800 */
[----:B------:R-:W-:Y:S01]  /*18cd0*/  HMMA.16816.F32 R20, R8, R14, R20 ;  /* 0x0000000e0814723c */ /* 0x000fe20000001814 */
[----:B------:R-:W3:Y:S01]  /*18ce0*/  LDSM.16.MT88.4 R12, [R230+0xb800] ;  /* 0x00b80000e60c783b */ /* 0x000ee20000004200 */
[----:B------:R-:W-:-:S05]  /*18cf0*/  FADD.FTZ R7, R7, R76 ;  /* 0x0000004c07077221 */ /* 0x000fca0000010000 */
        /* <DEDUP_REMOVED lines=154> */
[----:B-1----:R-:W-:Y:S01]  /*196a0*/  FFMA.FTZ R0, R171, c[0x0][0x23c], -R4 ;  /* 0x00008f00ab007a23 */ /* 0x002fe20000010804 */
[----:B------:R-:W-:-:S03]  /*196b0*/  MOV R171, R102 ;  /* 0x0000006600ab7202 */ /* 0x000fc60000000f00 */
[----:B------:R1:W2:Y:S03]  /*196c0*/  MUFU.EX2 R146, R0 ;  /* 0x0000000000927308 */ /* 0x0002a60000000800 */
[C---:B----4-:R-:W-:Y:S08]  /*196d0*/  HMMA.16816.F32 R52, R8.reuse, R16, R52 ;  /* 0x000000100834723c */ /* 0x050ff00000001834 */
[----:B------:R-:W-:Y:S01]  /*196e0*/  HMMA.16816.F32 R72, R8, R18, R72 ;  /* 0x000000120848723c */ /* 0x000fe20000001848 */
[----:B------:R-:W3:Y:S01]  /*196f0*/  LDSM.16.MT88.4 R16, [R229+0xe000] ;  /* 0x00e00000e510783b */ /* 0x000ee20000004200 */
[----:B-1----:R-:W-:-:S06]  /*19700*/  FFMA.FTZ R0, R169, c[0x0][0x23c], -R4 ;  /* 0x00008f00a9007a23 */ /* 0x002fcc0000010804 */
[C---:B-----5:R-:W-:Y:S01]  /*19710*/  HMMA.16816.F32 R24, R8.reuse, R12, R40 ;  /* 0x0000000c0818723c */ /* 0x060fe20000001828 */
[----:B------:R-:W-:Y:S01]  /*19720*/  MOV R169, R101 ;  /* 0x0000006500a97202 */ /* 0x000fe20000000f00 */
        /* <DEDUP_REMOVED lines=11> */
[----:B-----5:R-:W-:-:S02]  /*197e0*/  F2FP.PACK_AB R10, R141, R144 ;  /* 0x000000908d0a723e */ /* 0x020fc400000000ff */
[----:B------:R-:W-:Y:S01]  /*197f0*/  MOV R175, R106 ;  /* 0x0000006a00af7202 */ /* 0x000fe20000000f00 */
[----:B------:R1:W-:Y:S02]  /*19800*/  MUFU.EX2 R140, R0 ;  /* 0x00000000008c7308 */ /* 0x0003e40000000800 */
[----:B-1----:R-:W-:Y:S01]  /*19810*/  FFMA.FTZ R0, R177, c[0x0][0x23c], -R2 ;  /* 0x00008f00b1007a23 */ /* 0x002fe20000010802 */
[----:B------:R-:W-:-:S05]  /*19820*/  MOV R177, R96 ;  /* 0x0000006000b17202 */ /* 0x000fca0000000f00 */
[----:B------:R1:W2:Y:S02]  /*19830*/  MUFU.EX2 R139, R0 ;  /* 0x00000000008b7308 */ /* 0x0002a40000000800 */
[----:B-1----:R-:W-:Y:S01]  /*19840*/  FFMA.FTZ R0, R174, c[0x0][0x23c], -R2 ;  /* 0x00008f00ae007a23 */ /* 0x002fe20000010802 */
[----:B--2---:R-:W-:Y:S02]  /*19850*/  F2FP.PACK_AB R9, R139, R140 ;  /* 0x0000008c8b09723e */ /* 0x004fe400000000ff */
[----:B------:R-:W-:-:S03]  /*19860*/  MOV R174, R93 ;  /* 0x0000005d00ae7202 */ /* 0x000fc60000000f00 */
[----:B------:R1:W-:Y:S02]  /*19870*/  MUFU.EX2 R138, R0 ;  /* 0x00000000008a7308 */ /* 0x0003e40000000800 */
[----:B-1----:R-:W-:Y:S01]  /*19880*/  FFMA.FTZ R0, R173, c[0x0][0x23c], -R2 ;  /* 0x00008f00ad007a23 */ /* 0x002fe20000010802 */
[----:B------:R-:W-:-:S05]  /*19890*/  MOV R173, R98 ;  /* 0x0000006200ad7202 */ /* 0x000fca0000000f00 */
[----:B------:R1:W2:Y:S01]  /*198a0*/  MUFU.EX2 R137, R0 ;  /* 0x0000000000897308 */ /* 0x0002a20000000800 */
[----:B------:R-:W-:-:S04]  /*198b0*/  FADD.FTZ R7, R173, R7 ;  /* 0x00000007ad077221 */ /* 0x000fc80000010000 */
[----:B------:R-:W-:-:S04]  /*198c0*/  FADD.FTZ R7, R174, R7 ;  /* 0x00000007ae077221 */ /* 0x000fc80000010000 */
[----:B------:R-:W-:-:S04]  /*198d0*/  FADD.FTZ R7, R175, R7 ;  /* 0x00000007af077221 */ /* 0x000fc80000010000 */
[----:B------:R-:W-:Y:S02]  /*198e0*/  FADD.FTZ R7, R169, R7 ;  /* 0x00000007a9077221 */ /* 0x000fe40000010000 */
[--C-:B-1----:R-:W-:Y:S01]  /*198f0*/  FFMA.FTZ R0, R178, c[0x0][0x23c], -R4.reuse ;  /* 0x00008f00b2007a23 */ /* 0x102fe20000010804 */
[----:B--2---:R-:W-:Y:S01]  /*19900*/  F2FP.PACK_AB R11, R137, R138 ;  /* 0x0000008a890b723e */ /* 0x004fe200000000ff */
[----:B------:R-:W-:Y:S02]  /*19910*/  FADD.FTZ R7, R171, R7 ;  /* 0x00000007ab077221 */ /* 0x000fe40000010000 */
[----:B------:R1:W-:Y:S02]  /*19920*/  MUFU.EX2 R133, R0 ;  /* 0x0000000000857308 */ /* 0x0003e40000000800 */
[----:B------:R-:W-:Y:S02]  /*19930*/  FADD.FTZ R7, R164, R7 ;  /* 0x00000007a4077221 */ /* 0x000fe40000010000 */
[C---:B------:R-:W-:Y:S01]  /*19940*/  HMMA.16816.F32 R40, R8.reuse, R32, R44 ;  /* 0x000000200828723c */ /* 0x040fe2000000182c */
[----:B------:R-:W-:Y:S07]  /*19950*/  LDSM.16.MT88.4 R44, [R231+0xe800] ;  /* 0x00e80000e72c783b */ /* 0x000fee0000004200 */
[----:B------:R-:W-:Y:S01]  /*19960*/  HMMA.16816.F32 R60, R8, R34, R60 ;  /* 0x00000022083c723c */ /* 0x000fe2000000183c */
[----:B------:R-:W2:Y:S01]  /*19970*/  LDSM.16.MT88.4 R32, [R228+0xe800] ;  /* 0x00e80000e420783b */ /* 0x000ea20000004200 */
[----:B-1----:R-:W-:-:S04]  /*19980*/  FFMA.FTZ R0, R179, c[0x0][0x23c], -R4 ;  /* 0x00008f00b3007a23 */ /* 0x002fc80000010804 */
[----:B------:R1:W5:Y:S02]  /*19990*/  MUFU.EX2 R136, R0 ;  /* 0x0000000000887308 */ /* 0x0003640000000800 */
[C---:B---3--:R-:W-:Y:S08]  /*199a0*/  HMMA.16816.F32 R56, R8.reuse, R16, R52 ;  /* 0x000000100838723c */ /* 0x048ff00000001834 */
[----:B------:R-:W-:Y:S01]  /*199b0*/  HMMA.16816.F32 R72, R8, R18, R72 ;  /* 0x000000120848723c */ /* 0x000fe20000001848 */
[----:B------:R-:W3:Y:S01]  /*199c0*/  LDSM.16.MT88.4 R16, [R229+0xe800] ;  /* 0x00e80000e510783b */ /* 0x000ee20000004200 */
        /* <DEDUP_REMOVED lines=8> */
[----:B------:R-:W-:Y:S07]  /*19a50*/  HMMA.16816.F32 R64, R8, R30, R64 ;  /* 0x0000001e0840723c */ /* 0x000fee0000001840 */
[----:B-----5:R-:W-:Y:S01]  /*19a60*/  F2FP.PACK_AB R8, R136, R133 ;  /* 0x000000858808723e */ /* 0x020fe200000000ff */
[----:B-1----:R-:W-:Y:S01]  /*19a70*/  FFMA.FTZ R0, R181, c[0x0][0x23c], -R2 ;  /* 0x00008f00b5007a23 */ /* 0x002fe20000010802 */
[----:B------:R-:W-:-:S03]  /*19a80*/  F2FP.PACK_AB R10, R129, R132 ;  /* 0x00000084810a723e */ /* 0x000fc600000000ff */
        /* <DEDUP_REMOVED lines=11> */
[C---:B--2---:R-:W-:Y:S01]  /*19b40*/  HMMA.16816.F32 R28, R8.reuse, R32, R40 ;  /* 0x00000020081c723c */ /* 0x044fe20000001828 */
[----:B------:R-:W-:Y:S07]  /*19b50*/  LDSM.16.MT88.4 R40, [R228+0xf000] ;  /* 0x00f00000e428783b */ /* 0x000fee0000004200 */
[----:B------:R-:W-:Y:S01]  /*19b60*/  HMMA.16816.F32 R52, R8, R34, R60 ;  /* 0x000000220834723c */ /* 0x000fe2000000183c */
[----:B------:R-:W2:Y:S01]  /*19b70*/  LDSM.16.MT88.4 R32, [R231+0xf000] ;  /* 0x00f00000e720783b */ /* 0x000ea20000004200 */
[----:B-1----:R-:W-:-:S04]  /*19b80*/  FFMA.FTZ R0, R151, c[0x0][0x23c], -R4 ;  /* 0x00008f0097007a23 */ /* 0x002fc80000010804 */
[----:B------:R1:W5:Y:S02]  /*19b90*/  MUFU.EX2 R124, R0 ;  /* 0x00000000007c7308 */ /* 0x0003640000000800 */
[C---:B---3--:R-:W-:Y:S08]  /*19ba0*/  HMMA.16816.F32 R60, R8.reuse, R16, R56 ;  /* 0x00000010083c723c */ /* 0x048ff00000001838 */
        /* <DEDUP_REMOVED lines=8> */
[----:B---3--:R-:W-:-:S04]  /*19c30*/  FFMA.FTZ R0, R130, c[0x0][0x23c], -R4 ;  /* 0x00008f0082007a23 */ /* 0x008fc80000010804 */
[----:B------:R3:W4:Y:S03]  /*19c40*/  MUFU.EX2 R121, R0 ;  /* 0x0000000000797308 */ /* 0x0007260000000800 */
[----:B------:R-:W-:Y:S01]  /*19c50*/  HMMA.16816.F32 R72, R8, R18, R72 ;  /* 0x000000120848723c */ /* 0x000fe20000001848 */
[----:B------:R-:W1:Y:S06]  /*19c60*/  LDSM.16.MT88.4 R16, [R229+0xf000] ;  /* 0x00f00000e510783b */ /* 0x000e6c0000004200 */
[----:B-----5:R-:W-:Y:S01]  /*19c70*/  F2FP.PACK_AB R8, R124, R118 ;  /* 0x000000767c08723e */ /* 0x020fe200000000ff */
[----:B---3--:R-:W-:Y:S01]  /*19c80*/  FFMA.FTZ R0, R143, c[0x0][0x23c], -R2 ;  /* 0x00008f008f007a23 */ /* 0x008fe20000010802 */
[----:B----4-:R-:W-:-:S03]  /*19c90*/  F2FP.PACK_AB R10, R121, R122 ;  /* 0x0000007a790a723e */ /* 0x010fc600000000ff */
        /* <DEDUP_REMOVED lines=28> */
[----:B------:R-:W1:Y:S06]  /*19e60*/  LDSM.16.MT88.4 R16, [R228+0x10000] ;  /* 0x01000000e410783b */ /* 0x000e6c0000004200 */
        /* <DEDUP_REMOVED lines=18> */
[----:B--2---:R-:W-:-:S04]  /*19f90*/  FFMA.FTZ R0, R82, c[0x0][0x23c], -R4 ;  /* 0x00008f0052007a23 */ /* 0x004fc80000010804 */
[----:B------:R2:W1:Y:S02]  /*19fa0*/  MUFU.EX2 R105, R0 ;  /* 0x0000000000697308 */ /* 0x0004640000000800 */
        /* <DEDUP_REMOVED lines=10> */
[----:B------:R-:W-:Y:S03]  /*1a050*/  HMMA.16816.F32 R52, R8, R14, R52 ;  /* 0x0000000e0834723c */ /* 0x000fe60000001834 */
[----:B------:R-:W-:-:S04]  /*1a060*/  FADD.FTZ R12, R91, R12 ;  /* 0x0000000c5b0c7221 */ /* 0x000fc80000010000 */
[----:B------:R-:W-:Y:S01]  /*1a070*/  FADD.FTZ R12, R177, R12 ;  /* 0x0000000cb10c7221 */ /* 0x000fe20000010000 */
[----:B------:R-:W-:-:S03]  /*1a080*/  F2FP.PACK_AB R8, R105, R104 ;  /* 0x000000686908723e */ /* 0x000fc600000000ff */
        /* <DEDUP_REMOVED lines=18> */
[----:B------:R-:W-:Y:S01]  /*1a1b0*/  LDSM.16.MT88.4 R20, [R229+0x10800] ;  /* 0x01080000e514783b */ /* 0x000fe20000004200 */
        /* <DEDUP_REMOVED lines=9> */
[----:B--2---:R-:W-:Y:S01]  /*1a250*/  HMMA.16816.F32 R80, R8, R16, R56 ;  /* 0x000000100850723c */ /* 0x004fe20000001838 */
[----:B-1----:R-:W-:-:S04]  /*1a260*/  FFMA.FTZ R0, R188, c[0x0][0x23c], -R4 ;  /* 0x00008f00bc007a23 */ /* 0x002fc80000010804 */
[----:B------:R1:W2:Y:S03]  /*1a270*/  MUFU.EX2 R94, R0 ;  /* 0x00000000005e7308 */ /* 0x0002a60000000800 */
[----:B------:R-:W-:Y:S01]  /*1a280*/  HMMA.16816.F32 R32, R8, R18, R52 ;  /* 0x000000120820723c */ /* 0x000fe20000001834 */
[----:B------:R-:W3:Y:S06]  /*1a290*/  LDSM.16.MT88.4 R16, [R230+0x10800] ;  /* 0x01080000e610783b */ /* 0x000eec0000004200 */
[----:B-----5:R-:W-:Y:S01]  /*1a2a0*/  F2FP.PACK_AB R8, R97, R96 ;  /* 0x000000606108723e */ /* 0x020fe200000000ff */
        /* <DEDUP_REMOVED lines=8> */
[----:B-1----:R-:W-:Y:S02]  /*1a330*/  FADD.FTZ R0, R89, R12 ;  /* 0x0000000c59007221 */ /* 0x002fe40000010000 */
[----:B------:R-:W-:Y:S02]  /*1a340*/  FFMA.FTZ R12, R192, c[0x0][0x23c], -R2 ;  /* 0x00008f00c00c7a23 */ /* 0x000fe40000010802 */
[----:B------:R-:W-:Y:S02]  /*1a350*/  FADD.FTZ R0, R166, R0 ;  /* 0x00000000a6007221 */ /* 0x000fe40000010000 */
[----:B------:R1:W2:Y:S02]  /*1a360*/  MUFU.EX2 R89, R12 ;  /* 0x0000000c00597308 */ /* 0x0002a40000000800 */
[----:B------:R-:W-:-:S04]  /*1a370*/  FADD.FTZ R0, R165, R0 ;  /* 0x00000000a5007221 */ /* 0x000fc80000010000 */
[----:B------:R-:W-:-:S04]  /*1a380*/  FADD.FTZ R0, R252, R0 ;  /* 0x00000000fc007221 */ /* 0x000fc80000010000 */
[----:B------:R-:W-:-:S04]  /*1a390*/  FADD.FTZ R0, R88, R0 ;  /* 0x0000000058007221 */ /* 0x000fc80000010000 */
[----:B------:R-:W-:Y:S02]  /*1a3a0*/  FADD.FTZ R0, R161, R0 ;  /* 0x00000000a1007221 */ /* 0x000fe40000010000 */
[----:B-1----:R-:W-:Y:S01]  /*1a3b0*/  FADD.FTZ R12, R170, R7 ;  /* 0x00000007aa0c7221 */ /* 0x002fe20000010000 */
[----:B--2---:R-:W-:Y:S01]  /*1a3c0*/  F2FP.PACK_AB R11, R89, R90 ;  /* 0x0000005a590b723e */ /* 0x004fe200000000ff */
[----:B------:R-:W-:Y:S02]  /*1a3d0*/  FFMA.FTZ R7, R37, c[0x0][0x23c], -R4 ;  /* 0x00008f0025077a23 */ /* 0x000fe40000010804 */
[----:B------:R-:W-:Y:S02]  /*1a3e0*/  FADD.FTZ R12, R167, R12 ;  /* 0x0000000ca70c7221 */ /* 0x000fe40000010000 */
[----:B------:R1:W-:Y:S01]  /*1a3f0*/  MUFU.EX2 R88, R7 ;  /* 0x0000000700587308 */ /* 0x0003e20000000800 */
[----:B------:R-:W-:Y:S01]  /*1a400*/  FADD.FTZ R0, R158, R0 ;  /* 0x000000009e007221 */ /* 0x000fe20000010000 */
[----:B---3--:R-:W-:Y:S03]  /*1a410*/  HMMA.16816.F32 R48, R8, R28, R64 ;  /* 0x0000001c0830723c */ /* 0x008fe60000001840 */
[----:B------:R-:W-:-:S04]  /*1a420*/  FADD.FTZ R0, R247, R0 ;  /* 0x00000000f7007221 */ /* 0x000fc80000010000 */
[----:B------:R-:W-:Y:S01]  /*1a430*/  FADD.FTZ R0, R246, R0 ;  /* 0x00000000f6007221 */ /* 0x000fe20000010000 */
[C---:B------:R-:W-:Y:S03]  /*1a440*/  HMMA.16816.F32 R40, R8.reuse, R30, R60 ;  /* 0x0000001e0828723c */ /* 0x040fe6000000183c */
[----:B------:R-:W-:Y:S02]  /*1a450*/  FADD.FTZ R0, R243, R0 ;  /* 0x00000000f3007221 */ /* 0x000fe40000010000 */
[----:B-1----:R-:W-:Y:S02]  /*1a460*/  FADD.FTZ R7, R160, R12 ;  /* 0x0000000ca0077221 */ /* 0x002fe40000010000 */
        /* <DEDUP_REMOVED lines=8> */
[----:B------:R-:W1:Y:S01]  /*1a4f0*/  LDSM.16.MT88.4 R24, [R228+0x11000] ;  /* 0x01100000e418783b */ /* 0x000e620000004200 */
[----:B------:R-:W-:Y:S02]  /*1a500*/  FADD.FTZ R0, R222, R0 ;  /* 0x00000000de007221 */ /* 0x000fe40000010000 */
[----:B------:R-:W-:-:S02]  /*1a510*/  FADD.FTZ R7, R251, R7 ;  /* 0x00000007fb077221 */ /* 0x000fc40000010000 */
[----:B------:R-:W-:Y:S01]  /*1a520*/  FADD.FTZ R0, R223, R0 ;  /* 0x00000000df007221 */ /* 0x000fe20000010000 */
[C---:B------:R-:W-:Y:S01]  /*1a530*/  HMMA.16816.F32 R28, R8.reuse, R20, R84 ;  /* 0x00000014081c723c */ /* 0x040fe20000001854 */
[----:B------:R-:W-:Y:S02]  /*1a540*/  FADD.FTZ R7, R250, R7 ;  /* 0x00000007fa077221 */ /* 0x000fe40000010000 */
[----:B------:R-:W-:Y:S02]  /*1a550*/  FFMA.FTZ R12, R194, c[0x0][0x23c], -R4 ;  /* 0x00008f00c20c7a23 */ /* 0x000fe40000010804 */
[----:B------:R-:W-:Y:S02]  /*1a560*/  FADD.FTZ R7, R227, R7 ;  /* 0x00000007e3077221 */ /* 0x000fe40000010000 */
[----:B------:R-:W-:Y:S01]  /*1a570*/  FADD.FTZ R0, R217, R0 ;  /* 0x00000000d9007221 */ /* 0x000fe20000010000 */
[----:B------:R2:W3:Y:S01]  /*1a580*/  MUFU.EX2 R66, R12 ;  /* 0x0000000c00427308 */ /* 0x0004e20000000800 */
[----:B------:R-:W-:Y:S01]  /*1a590*/  FADD.FTZ R7, R241, R7 ;  /* 0x00000007f1077221 */ /* 0x000fe20000010000 */
[----:B------:R-:W-:Y:S01]  /*1a5a0*/  HMMA.16816.F32 R56, R8, R22, R72 ;  /* 0x000000160838723c */ /* 0x000fe20000001848 */
[----:B------:R-:W-:Y:S01]  /*1a5b0*/  FADD.FTZ R0, R216, R0 ;  /* 0x00000000d8007221 */ /* 0x000fe20000010000 */
[----:B------:R-:W-:Y:S01]  /*1a5c0*/  LDSM.16.MT88.4 R20, [R231+0x11000] ;  /* 0x01100000e714783b */ /* 0x000fe20000004200 */
[----:B------:R-:W-:-:S02]  /*1a5d0*/  FADD.FTZ R7, R226, R7 ;  /* 0x00000007e2077221 */ /* 0x000fc40000010000 */
[----:B------:R-:W-:Y:S02]  /*1a5e0*/  FADD.FTZ R0, R214, R0 ;  /* 0x00000000d6007221 */ /* 0x000fe40000010000 */
[----:B------:R-:W-:Y:S01]  /*1a5f0*/  FADD.FTZ R7, R240, R7 ;  /* 0x00000007f0077221 */ /* 0x000fe20000010000 */
[C---:B------:R-:W-:Y:S01]  /*1a600*/  HMMA.16816.F32 R80, R8.reuse, R16, R80 ;  /* 0x000000100850723c */ /* 0x040fe20000001850 */
[----:B------:R-:W-:Y:S02]  /*1a610*/  FADD.FTZ R0, R215, R0 ;  /* 0x00000000d7007221 */ /* 0x000fe40000010000 */
[----:B------:R-:W-:Y:S02]  /*1a620*/  FADD.FTZ R7, R219, R7 ;  /* 0x00000007db077221 */ /* 0x000fe40000010000 */
[----:B------:R-:W-:Y:S02]  /*1a630*/  FADD.FTZ R0, R208, R0 ;  /* 0x00000000d0007221 */ /* 0x000fe40000010000 */
[----:B--2---:R-:W-:Y:S01]  /*1a640*/  FFMA.FTZ R12, R195, c[0x0][0x23c], -R4 ;  /* 0x00008f00c30c7a23 */ /* 0x004fe20000010804 */
[----:B------:R-:W-:Y:S01]  /*1a650*/  HMMA.16816.F32 R32, R8, R18, R32 ;  /* 0x000000120820723c */ /* 0x000fe20000001820 */
[----:B------:R-:W-:Y:S01]  /*1a660*/  FADD.FTZ R7, R221, R7 ;  /* 0x00000007dd077221 */ /* 0x000fe20000010000 */
[----:B------:R-:W2:Y:S01]  /*1a670*/  LDSM.16.MT88.4 R16, [R229+0x11000] ;  /* 0x01100000e510783b */ /* 0x000ea20000004200 */
[----:B------:R4:W-:Y:S01]  /*1a680*/  MUFU.EX2 R65, R12 ;  /* 0x0000000c00417308 */ /* 0x0009e20000000800 */
        /* <DEDUP_REMOVED lines=9> */
[----:B----4-:R-:W-:Y:S02]  /*1a720*/  FFMA.FTZ R12, R120, c[0x0][0x23c], -R4 ;  /* 0x00008f00780c7a23 */ /* 0x010fe40000010804 */
[----:B------:R-:W-:Y:S02]  /*1a730*/  FADD.FTZ R7, R213, R7 ;  /* 0x00000007d5077221 */ /* 0x000fe40000010000 */
[----:B------:R-:W3:Y:S01]  /*1a740*/  MUFU.EX2 R64, R12 ;  /* 0x0000000c00407308 */ /* 0x000ee20000000800 */
        /* <DEDUP_REMOVED lines=8> */
[----:B------:R-:W-:Y:S01]  /*1a7d0*/  FADD.FTZ R7, R155, R7 ;  /* 0x000000079b077221 */ /* 0x000fe20000010000 */
[----:B---3--:R-:W-:Y:S01]  /*1a7e0*/  F2FP.PACK_AB R10, R64, R65 ;  /* 0x00000041400a723e */ /* 0x008fe200000000ff */
[----:B------:R-:W-:Y:S01]  /*1a7f0*/  FFMA.FTZ R12, R197, c[0x0][0x23c], -R2 ;  /* 0x00008f00c50c7a23 */ /* 0x000fe20000010802 */
[----:B------:R-:W-:Y:S01]  /*1a800*/  LDSM.16.MT88.4 R156, [R229+0x11800] ;  /* 0x01180000e59c783b */ /* 0x000fe20000004200 */
[----:B------:R-:W-:-:S02]  /*1a810*/  FADD.FTZ R7, R152, R7 ;  /* 0x0000000798077221 */ /* 0x000fc40000010000 */
[----:B------:R3:W-:Y:S01]  /*1a820*/  MUFU.EX2 R62, R12 ;  /* 0x0000000c003e7308 */ /* 0x0007e20000000800 */
[----:B------:R-:W-:-:S04]  /*1a830*/  FADD.FTZ R0, R139, R0 ;  /* 0x000000008b007221 */ /* 0x000fc80000010000 */
[----:B------:R-:W-:-:S04]  /*1a840*/  FADD.FTZ R0, R138, R0 ;  /* 0x000000008a007221 */ /* 0x000fc80000010000 */
[----:B------:R-:W-:-:S04]  /*1a850*/  FADD.FTZ R0, R137, R0 ;  /* 0x0000000089007221 */ /* 0x000fc80000010000 */
[----:B------:R-:W-:Y:S02]  /*1a860*/  FADD.FTZ R0, R128, R0 ;  /* 0x0000000080007221 */ /* 0x000fe40000010000 */
[----:B---3--:R-:W-:Y:S02]  /*1a870*/  FFMA.FTZ R12, R198, c[0x0][0x23c], -R2 ;  /* 0x00008f00c60c7a23 */ /* 0x008fe40000010802 */
[----:B------:R-:W-:Y:S02]  /*1a880*/  FADD.FTZ R0, R127, R0 ;  /* 0x000000007f007221 */ /* 0x000fe40000010000 */
[----:B------:R3:W4:Y:S02]  /*1a890*/  MUFU.EX2 R63, R12 ;  /* 0x0000000c003f7308 */ /* 0x0007240000000800 */
[----:B------:R-:W-:-:S04]  /*1a8a0*/  FADD.FTZ R0, R126, R0 ;  /* 0x000000007e007221 */ /* 0x000fc80000010000 */
[----:B------:R-:W-:-:S04]  /*1a8b0*/  FADD.FTZ R0, R125, R0 ;  /* 0x000000007d007221 */ /* 0x000fc80000010000 */
[----:B------:R-:W-:-:S04]  /*1a8c0*/  FADD.FTZ R0, R117, R0 ;  /* 0x0000000075007221 */ /* 0x000fc80000010000 */
[----:B------:R-:W-:Y:S02]  /*1a8d0*/  FADD.FTZ R0, R116, R0 ;  /* 0x0000000074007221 */ /* 0x000fe40000010000 */
[----:B---3--:R-:W-:Y:S01]  /*1a8e0*/  FFMA.FTZ R12, R199, c[0x0][0x23c], -R2 ;  /* 0x00008f00c70c7a23 */ /* 0x008fe20000010802 */
[----:B----4-:R-:W-:Y:S01]  /*1a8f0*/  F2FP.PACK_AB R9, R63, R62 ;  /* 0x0000003e3f09723e */ /* 0x010fe200000000ff */
[----:B------:R-:W-:Y:S02]  /*1a900*/  FADD.FTZ R0, R114, R0 ;  /* 0x0000000072007221 */ /* 0x000fe40000010000 */
[----:B------:R3:W-:Y:S02]  /*1a910*/  MUFU.EX2 R61, R12 ;  /* 0x0000000c003d7308 */ /* 0x0007e40000000800 */
        /* <DEDUP_REMOVED lines=15> */
[----:B------:R-:W-:Y:S02]  /*1aa10*/  FADD.FTZ R0, R91, R0 ;  /* 0x000000005b007221 */ /* 0x000fe40000010000 */
[----:B-1----:R-:W-:Y:S02]  /*1aa20*/  HMMA.16816.F32 R48, R8, R24, R48 ;  /* 0x000000180830723c */ /* 0x002fe40000001830 */
[----:B------:R-:W-:-:S04]  /*1aa30*/  FADD.FTZ R0, R90, R0 ;  /* 0x000000005a007221 */ /* 0x000fc80000010000 */
[----:B------:R-:W-:Y:S02]  /*1aa40*/  FADD.FTZ R0, R89, R0 ;  /* 0x0000000059007221 */ /* 0x000fe40000010000 */
[C---:B------:R-:W-:Y:S01]  /*1aa50*/  HMMA.16816.F32 R40, R8.reuse, R26, R40 ;  /* 0x0000001a0828723c */ /* 0x040fe20000001828 */
[----:B------:R-:W1:Y:S01]  /*1aa60*/  LDSM.16.MT88.4 R24, [R230+0x11000] ;  /* 0x01100000e618783b */ /* 0x000e620000004200 */
[----:B------:R-:W-:Y:S02]  /*1aa70*/  FADD.FTZ R0, R62, R0 ;  /* 0x000000003e007221 */ /* 0x000fe40000010000 */
[----:B---3--:R-:W-:Y:S02]  /*1aa80*/  FFMA.FTZ R12, R202, c[0x0][0x23c], -R4 ;  /* 0x00008f00ca0c7a23 */ /* 0x008fe40000010804 */
[----:B------:R-:W-:Y:S02]  /*1aa90*/  FADD.FTZ R0, R63, R0 ;  /* 0x000000003f007221 */ /* 0x000fe40000010000 */
[----:B------:R3:W4:Y:S01]  /*1aaa0*/  MUFU.EX2 R38, R12 ;  /* 0x0000000c00267308 */ /* 0x0007220000000800 */
[----:B--2---:R-:W-:Y:S01]  /*1aab0*/  HMMA.16816.F32 R28, R8, R16, R28 ;  /* 0x00000010081c723c */ /* 0x004fe2000000181c */
[----:B------:R-:W-:-:S04]  /*1aac0*/  FADD.FTZ R0, R61, R0 ;  /* 0x000000003d007221 */ /* 0x000fc80000010000 */
[----:B------:R-:W-:-:S03]  /*1aad0*/  FADD.FTZ R0, R60, R0 ;  /* 0x000000003c007221 */ /* 0x000fc60000010000 */
[----:B------:R-:W-:Y:S01]  /*1aae0*/  HMMA.16816.F32 R52, R8, R20, R52 ;  /* 0x000000140834723c */ /* 0x000fe20000001834 */
[----:B---3--:R-:W-:-:S07]  /*1aaf0*/  FFMA.FTZ R12, R193, c[0x0][0x23c], -R4 ;  /* 0x00008f00c10c7a23 */ /* 0x008fce0000010804 */
[C---:B------:R-:W-:Y:S01]  /*1ab00*/  HMMA.16816.F32 R44, R8.reuse, R22, R44 ;  /* 0x00000016082c723c */ /* 0x040fe2000000182c */
[----:B----4-:R-:W-:Y:S01]  /*1ab10*/  F2FP.PACK_AB R164, R38, R39 ;  /* 0x0000002726a4723e */ /* 0x010fe200000000ff */
[----:B------:R2:W-:Y:S06]  /*1ab20*/  MUFU.EX2 R37, R12 ;  /* 0x0000000c00257308 */ /* 0x0005ec0000000800 */
[C---:B------:R-:W-:Y:S08]  /*1ab30*/  HMMA.16816.F32 R16, R8.reuse, R18, R56 ;  /* 0x000000120810723c */ /* 0x040ff00000001838 */
[----:B-1----:R-:W-:Y:S01]  /*1ab40*/  HMMA.16816.F32 R160, R8, R24, R80 ;  /* 0x0000001808a0723c */ /* 0x002fe20000001850 */
[----:B--2---:R-:W-:-:S02]  /*1ab50*/  FFMA.FTZ R12, R196, c[0x0][0x23c], -R4 ;  /* 0x00008f00c40c7a23 */ /* 0x004fc40000010804 */
[----:B------:R-:W-:Y:S02]  /*1ab60*/  FADD.FTZ R4, R145, R7 ;  /* 0x0000000791047221 */ /* 0x000fe40000010000 */
[----:B------:R-:W-:Y:S01]  /*1ab70*/  FFMA.FTZ R7, R203, c[0x0][0x23c], -R2 ;  /* 0x00008f00cb077a23 */ /* 0x000fe20000010802 */
[----:B------:R-:W1:Y:S01]  /*1ab80*/  MUFU.EX2 R15, R12 ;  /* 0x0000000c000f7308 */ /* 0x000e620000000800 */
[----:B------:R-:W-:Y:S01]  /*1ab90*/  FADD.FTZ R4, R146, R4 ;  /* 0x0000000492047221 */ /* 0x000fe20000010000 */
[----:B------:R-:W-:Y:S01]  /*1aba0*/  HMMA.16816.F32 R24, R8, R26, R32 ;  /* 0x0000001a0818723c */ /* 0x000fe20000001820 */
[----:B------:R-:W-:Y:S02]  /*1abb0*/  LDSM.16.MT88.4 R8, [R230+0x11800] ;  /* 0x01180000e608783b */ /* 0x000fe40000004200 */
[----:B------:R-:W-:-:S03]  /*1abc0*/  FADD.FTZ R4, R144, R4 ;  /* 0x0000000490047221 */ /* 0x000fc60000010000 */
[----:B------:R2:W3:Y:S01]  /*1abd0*/  MUFU.EX2 R14, R7 ;  /* 0x00000007000e7308 */ /* 0x0004e20000000800 */
[----:B------:R-:W-:Y:S02]  /*1abe0*/  FADD.FTZ R4, R141, R4 ;  /* 0x000000048d047221 */ /* 0x000fe40000010000 */
[----:B------:R-:W4:Y:S02]  /*1abf0*/  LDSM.16.MT88.4 R140, [R228+0x11800] ;  /* 0x01180000e48c783b */ /* 0x000f240000004200 */
[----:B------:R-:W-:Y:S01]  /*1ac00*/  FADD.FTZ R4, R133, R4 ;  /* 0x0000000485047221 */ /* 0x000fe20000010000 */
[----:B-1----:R-:W-:-:S03]  /*1ac10*/  F2FP.PACK_AB R166, R15, R37 ;  /* 0x000000250fa6723e */ /* 0x002fc600000000ff */
[----:B------:R-:W-:-:S04]  /*1ac20*/  FADD.FTZ R4, R136, R4 ;  /* 0x0000000488047221 */ /* 0x000fc80000010000 */
[----:B------:R-:W-:Y:S02]  /*1ac30*/  FADD.FTZ R4, R132, R4 ;  /* 0x0000000484047221 */ /* 0x000fe40000010000 */
[----:B--2---:R-:W-:Y:S02]  /*1ac40*/  FFMA.FTZ R7, R204, c[0x0][0x23c], -R2 ;  /* 0x00008f00cc077a23 */ /* 0x004fe40000010802 */
[----:B------:R-:W-:Y:S02]  /*1ac50*/  FADD.FTZ R4, R129, R4 ;  /* 0x0000000481047221 */ /* 0x000fe40000010000 */
[----:B------:R1:W2:Y:S01]  /*1ac60*/  MUFU.EX2 R13, R7 ;  /* 0x00000007000d7308 */ /* 0x0002a20000000800 */
[----:B---3--:R-:W-:Y:S02]  /*1ac70*/  FADD.FTZ R0, R14, R0 ;  /* 0x000000000e007221 */ /* 0x008fe40000010000 */
[----:B-1----:R-:W-:Y:S01]  /*1ac80*/  FFMA.FTZ R7, R205, c[0x0][0x23c], -R2 ;  /* 0x00008f00cd077a23 */ /* 0x002fe20000010802 */
[C---:B--2---:R-:W-:Y:S01]  /*1ac90*/  F2FP.PACK_AB R165, R13.reuse, R14 ;  /* 0x0000000e0da5723e */ /* 0x044fe200000000ff */
[----:B------:R-:W-:-:S03]  /*1aca0*/  FADD.FTZ R0, R13, R0 ;  /* 0x000000000d007221 */ /* 0x000fc60000010000 */
[----:B------:R1:W2:Y:S02]  /*1acb0*/  MUFU.EX2 R12, R7 ;  /* 0x00000007000c7308 */ /* 0x0002a40000000800 */
[----:B-1----:R-:W-:Y:S02]  /*1acc0*/  FFMA.FTZ R7, R206, c[0x0][0x23c], -R2 ;  /* 0x00008f00ce077a23 */ /* 0x002fe40000010802 */
[----:B------:R-:W-:Y:S02]  /*1acd0*/  FADD.FTZ R2, R118, R4 ;  /* 0x0000000476027221 */ /* 0x000fe40000010000 */
[----:B--2---:R-:W-:Y:S02]  /*1ace0*/  FADD.FTZ R0, R12, R0 ;  /* 0x000000000c007221 */ /* 0x004fe40000010000 */
[----:B------:R-:W-:Y:S01]  /*1acf0*/  FADD.FTZ R2, R124, R2 ;  /* 0x000000027c027221 */ /* 0x000fe20000010000 */
[----:B------:R-:W1:Y:S03]  /*1ad00*/  MUFU.EX2 R7, R7 ;  /* 0x0000000700077308 */ /* 0x000e660000000800 */
[----:B------:R-:W-:-:S04]  /*1ad10*/  FADD.FTZ R2, R122, R2 ;  /* 0x000000027a027221 */ /* 0x000fc80000010000 */
[----:B------:R-:W-:-:S04]  /*1ad20*/  FADD.FTZ R2, R121, R2 ;  /* 0x0000000279027221 */ /* 0x000fc80000010000 */
[----:B------:R-:W-:-:S04]  /*1ad30*/  FADD.FTZ R2, R112, R2 ;  /* 0x0000000270027221 */ /* 0x000fc80000010000 */
[----:B------:R-:W-:Y:S01]  /*1ad40*/  FADD.FTZ R2, R113, R2 ;  /* 0x0000000271027221 */ /* 0x000fe20000010000 */
[C---:B-1----:R-:W-:Y:S01]  /*1ad50*/  F2FP.PACK_AB R167, R7.reuse, R12 ;  /* 0x0000000c07a7723e */ /* 0x042fe200000000ff */
[----:B------:R-:W-:Y:S02]  /*1ad60*/  FADD.FTZ R0, R7, R0 ;  /* 0x0000000007007221 */ /* 0x000fe40000010000 */
[----:B------:R-:W-:-:S03]  /*1ad70*/  FADD.FTZ R2, R110, R2 ;  /* 0x000000026e027221 */ /* 0x000fc60000010000 */
[----:B------:R1:W-:Y:S01]  /*1ad80*/  STL [R1+0x8], R0 ;  /* 0x0000080001007387 */ /* 0x0003e20000100800 */
        /* <DEDUP_REMOVED lines=24> */
[----:B------:R-:W-:-:S05]  /*1af10*/  FADD.FTZ R2, R15, R2 ;  /* 0x000000020f027221 */ /* 0x000fca0000010000 */
[----:B------:R1:W-:Y:S01]  /*1af20*/  STL [R1+0x4], R2 ;  /* 0x0000040201007387 */ /* 0x0003e20000100800 */
[----:B------:R-:W-:Y:S05]  /*1af30*/  @!P5 BRA `(.L_x_2850) ;  /* 0x00007d100000d947 */ /* 0x000fea0003800000 */
[----:B------:R-:W2:Y:S01]  /*1af40*/  LDL R133, [R1+0x28] ;  /* 0x0000280001857983 */ /* 0x000ea20000100800 */
[----:B------:R-:W-:Y:S01]  /*1af50*/  LOP3.LUT P1, RZ, R238, 0x400, RZ, 0xc0, !PT ;  /* 0x00000400eeff7812 */ /* 0x000fe2000782c0ff */
[----:B------:R-:W-:-:S04]  /*1af60*/  DEPBAR.LE SB0, 0x0 ;  /* 0x000080000000791a */ /* 0x000fc80000000000 */
[----:B------:R-:W-:Y:S01]  /*1af70*/  BAR.SYNC.DEFER_BLOCKING 0x0 ;  /* 0x0000000000007b1d */ /* 0x000fe20000010000 */
[----:B--2---:R-:W-:-:S05]  /*1af80*/  IADD3 R37, R133, -0x2, RZ ;  /* 0xfffffffe85257810 */ /* 0x004fca0007ffe0ff */
[----:B------:R2:W-:Y:S02]  /*1af90*/  STL [R1], R37 ;  /* 0x0000002501007387 */ /* 0x0005e40000100800 */
[----:B------:R-:W-:Y:S05]  /*1afa0*/  @!P1 BRA `(.L_x_2851) ;  /* 0x000003b000009947 */ /* 0x000fea0003800000 */
        /* <DEDUP_REMOVED lines=13> */
[----:B-1-3--:R-:W-:Y:S02]  /*1b080*/  IMAD.MOV R0, RZ, RZ, -R9 ;  /* 0x000000ffff007224 */ /* 0x00afe400078e0a09 */
        /* <DEDUP_REMOVED lines=25> */
[----:B------:R-:W-:-:S04]  /*1b220*/  IMAD.WIDE R8, R2, 0x4, R244 ;  /* 0x0000000402087825 */ /* 0x000fc800078e02f4 */
[----:B------:R-:W-:Y:S02]  /*1b230*/  IMAD.WIDE R10, R0, 0x4, R244 ;  /* 0x00000004000a7825 */ /* 0x000fe400078e02f4 */
[----:B------:R-:W3:Y:S04]  /*1b240*/  LDG.E R8, [R8.64] ;  /* 0x0000000608087981 */ /* 0x000ee8000c1e1900 */
[----:B------:R-:W3:Y:S01]  /*1b250*/  LDG.E R10, [R10.64] ;  /* 0x000000060a0a7981 */ /* 0x000ee2000c1e1900 */
[----:B------:R-:W-:Y:S01]  /*1b260*/  IADD3 R0, R2, -R0, RZ ;  /* 0x8000000002007210 */ /* 0x000fe20007ffe0ff */
[----:B------:R-:W-:-:S04]  /*1b270*/  IMAD.MOV.U32 R2, RZ, RZ, c[0x0][0x2d0] ;  /* 0x0000b400ff027624 */ /* 0x000fc800078e00ff */
[----:B------:R-:W-:-:S05]  /*1b280*/  IMAD R0, R0, R2, -0x100 ;  /* 0xffffff0000007424 */ /* 0x000fca00078e0202 */
[----:B------:R-:W-:-:S05]  /*1b290*/  SHF.R.S32.HI R2, RZ, 0x1f, R0 ;  /* 0x0000001fff027819 */ /* 0x000fca0000011400 */
[----:B------:R-:W-:Y:S02]  /*1b2a0*/  IMAD R2, R2, c[0x0][0x1a0], RZ ;  /* 0x0000680002027a24 */ /* 0x000fe400078e02ff */
[----:B---3--:R-:W-:Y:S02]  /*1b2b0*/  IMAD.IADD R10, R10, 0x1, -R8 ;  /* 0x000000010a0a7824 */ /* 0x008fe400078e0a08 */
        /* <DEDUP_REMOVED lines=10> */
.L_x_2851:
[----:B-1----:R-:W-:-:S05]  /*1b360*/  IMAD.MOV.U32 R0, RZ, RZ, c[0x0][0x1a0] ;  /* 0x00006800ff007624 */ /* 0x002fca00078e00ff */
[----:B------:R-:W-:-:S04]  /*1b370*/  LEA R0, -R0, RZ, 0x8 ;  /* 0x000000ff00007211 */ /* 0x000fc800078e41ff */
[----:B------:R-:W-:Y:S02]  /*1b380*/  SHF.R.S32.HI R2, RZ, 0x1f, R0 ;  /* 0x0000001fff027819 */ /* 0x000fe40000011400 */
.L_x_2852:
[----:B------:R-:W3:Y:S01]  /*1b390*/  LDL.LU R16, [R1+0x14] ;  /* 0x0000140001107983 */ /* 0x000ee20000300800 */
[----:B------:R-:W-:-:S03]  /*1b3a0*/  ULDC.64 UR4, c[0x0][0x1a0] ;  /* 0x0000680000047ab9 */ /* 0x000fc60000000a00 */
[----:B------:R-:W4:Y:S04]  /*1b3b0*/  LDL.LU R7, [R1+0x18] ;  /* 0x0000180001077983 */ /* 0x000f280000300800 */
[----:B------:R-:W5:Y:S01]  /*1b3c0*/  LDL.LU R4, [R1+0x24] ;  /* 0x0000240001047983 */ /* 0x000f620000300800 */
[----:B------:R-:W-:Y:S02]  /*1b3d0*/  USHF.L.U32 UR9, UR4, 0x5, URZ ;  /* 0x0000000504097899 */ /* 0x000fe4000800063f */
[----:B------:R-:W-:Y:S02]  /*1b3e0*/  UMOV UR8, 0x5 ;  /* 0x0000000500087882 */ /* 0x000fe40000000000 */
[----:B------:R-:W-:Y:S01]  /*1b3f0*/  USHF.L.U64.HI UR5, UR4, UR8, UR5 ;  /* 0x0000000804057299 */ /* 0x000fe20008010205 */
[----:B----4-:R-:W-:-:S04]  /*1b400*/  LEA R7, P0, R0, R7, 0x1 ;  /* 0x0000000700077211 */ /* 0x010fc800078008ff */
[----:B---3--:R-:W-:Y:S01]  /*1b410*/  LEA.HI.X R16, R0, R16, R2, 0x1, P0 ;  /* 0x0000001000107211 */ /* 0x008fe200000f0c02 */
[----:B------:R-:W-:Y:S01]  /*1b420*/  STL [R1+0x18], R7 ;  /* 0x0000180701007387 */ /* 0x000fe20000100800 */
[----:B------:R-:W-:Y:S01]  /*1b430*/  IADD3 R14, P0, R7, UR9, RZ ;  /* 0x00000009070e7c10 */ /* 0x000fe2000ff1e0ff */
[----:B------:R-:W-:Y:S02]  /*1b440*/  IMAD R0, R237, 0x2, R233 ;  /* 0x00000002ed007824 */ /* 0x000fe400078e02e9 */
        /* <DEDUP_REMOVED lines=34> */
[----:B---3--:R-:W-:-:S03]  /*1b670*/  IADD3 R14, P0, R16, UR9, RZ ;  /* 0x00000009100e7c10 */ /* 0x008fc6000ff1e0ff */
[----:B------:R5:W-:Y:S01]  /*1b680*/  LDGSTS.E.BYPASS.LTC128B.128 [R239+0xe800], [R22.64] ;  /* 0x0e80000016ef7fae */ /* 0x000be2000b901d46 */
[----:B------:R-:W-:Y:S02]  /*1b690*/  IADD3.X R15, R17, UR5, RZ, P0, !PT ;  /* 0x00000005110f7c10 */ /* 0x000fe400087fe4ff */
[----:B----4-:R-:W-:Y:S01]  /*1b6a0*/  IADD3 R12, P0, R14, UR9, RZ ;  /* 0x000000090e0c7c10 */ /* 0x010fe2000ff1e0ff */
[----:B------:R3:W-:Y:S03]  /*1b6b0*/  LDGSTS.E.BYPASS.LTC128B.128 [R239+0xf000], [R16.64] ;  /* 0x0f00000010ef7fae */ /* 0x0007e6000b901d46 */
[----:B------:R-:W-:Y:S01]  /*1b6c0*/  IADD3.X R13, R15, UR5, RZ, P0, !PT ;  /* 0x000000050f0d7c10 */ /* 0x000fe200087fe4ff */
[----:B------:R4:W-:Y:S01]  /*1b6d0*/  LDGSTS.E.BYPASS.LTC128B.128 [R239+0xf800], [R14.64] ;  /* 0x0f8000000eef7fae */ /* 0x0009e2000b901d46 */
[----:B--2---:R-:W-:-:S03]  /*1b6e0*/  IADD3 R10, P0, R12, UR9, RZ ;  /* 0x000000090c0a7c10 */ /* 0x004fc6000ff1e0ff */
[----:B------:R4:W-:Y:S01]  /*1b6f0*/  LDGSTS.E.BYPASS.LTC128B.128 [R239+0x10000], [R12.64] ;  /* 0x100000000cef7fae */ /* 0x0009e2000b901d46 */
[----:B------:R-:W-:Y:S02]  /*1b700*/  IADD3.X R11, R13, UR5, RZ, P0, !PT ;  /* 0x000000050d0b7c10 */ /* 0x000fe400087fe4ff */
[----:B------:R-:W-:-:S03]  /*1b710*/  IADD3 R8, P0, R10, UR9, RZ ;  /* 0x000000090a087c10 */ /* 0x000fc6000ff1e0ff */
[----:B------:R2:W-:Y:S01]  /*1b720*/  LDGSTS.E.BYPASS.LTC128B.128 [R239+0x10800], [R10.64] ;  /* 0x108000000aef7fae */ /* 0x0005e2000b901d46 */
[----:B------:R-:W-:-:S05]  /*1b730*/  IADD3.X R9, R11, UR5, RZ, P0, !PT ;  /* 0x000000050b097c10 */ /* 0x000fca00087fe4ff */
[----:B------:R2:W-:Y:S01]  /*1b740*/  LDGSTS.E.BYPASS.LTC128B.128 [R239+0x11000], [R8.64] ;  /* 0x1100000008ef7fae */ /* 0x0005e2000b901d46 */
[----:B---3--:R-:W-:-:S04]  /*1b750*/  IADD3 R16, P0, R8, UR9, RZ ;  /* 0x0000000908107c10 */ /* 0x008fc8000ff1e0ff */
[----:B------:R-:W-:-:S05]  /*1b760*/  IADD3.X R17, R9, UR5, RZ, P0, !PT ;  /* 0x0000000509117c10 */ /* 0x000fca00087fe4ff */
[----:B------:R3:W-:Y:S04]  /*1b770*/  LDGSTS.E.BYPASS.LTC128B.128 [R239+0x11800], [R16.64] ;  /* 0x1180000010ef7fae */ /* 0x0007e8000b901d46 */
[----:B----4-:R-:W-:Y:S04]  /*1b780*/  LDSM.16.M88.4 R12, [R134+0x2000] ;  /* 0x00200000860c783b */ /* 0x010fe80000000200 */
[----:B------:R-:W-:Y:S04]  /*1b790*/  LDSM.16.M88.4 R32, [R134+0x3800] ;  /* 0x003800008620783b */ /* 0x000fe80000000200 */
[----:B--2---:R-:W2:Y:S04]  /*1b7a0*/  LDSM.16.M88.4 R8, [R233] ;  /* 0x00000000e908783b */ /* 0x004ea80000000200 */
[----:B------:R-:W4:Y:S04]  /*1b7b0*/  LDSM.16.M88.4 R28, [R134+0x4000] ;  /* 0x00400000861c783b */ /* 0x000f280000000200 */
[----:B-----5:R-:W5:Y:S04]  /*1b7c0*/  LDSM.16.M88.4 R20, [R134+0x2800] ;  /* 0x002800008614783b */ /* 0x020f680000000200 */
[----:B-1----:R-:W-:Y:S04]  /*1b7d0*/  LDSM.16.M88.4 R24, [R134+0x3000] ;  /* 0x003000008618783b */ /* 0x002fe80000000200 */
[----:B---3--:R-:W1:Y:S04]  /*1b7e0*/  LDSM.16.M88.4 R16, [R134+0x4800] ;  /* 0x004800008610783b */ /* 0x008e680000000200 */
[----:B------:R-:W-:Y:S04]  /*1b7f0*/  LDSM.16.M88.4 R60, [R134+0x5800] ;  /* 0x00580000863c783b */ /* 0x000fe80000000200 */
[----:B------:R-:W-:Y:S04]  /*1b800*/  LDSM.16.M88.4 R52, [R134+0x6000] ;  /* 0x006000008634783b */ /* 0x000fe80000000200 */
[----:B------:R-:W-:Y:S04]  /*1b810*/  LDSM.16.M88.4 R56, [R92+0x2000] ;  /* 0x002000005c38783b */ /* 0x000fe80000000200 */
[----:B------:R-:W-:Y:S04]  /*1b820*/  LDSM.16.M88.4 R48, [R134+0x6800] ;  /* 0x006800008630783b */ /* 0x000fe80000000200 */
[----:B------:R-:W-:Y:S01]  /*1b830*/  LDSM.16.M88.4 R44, [R134+0x7000] ;  /* 0x00700000862c783b */ /* 0x000fe20000000200 */
[C---:B--2---:R-:W-:Y:S03]  /*1b840*/  HMMA.16816.F32 R64, R8.reuse, R12, RZ ;  /* 0x0000000c0840723c */ /* 0x044fe600000018ff */
[----:B------:R-:W-:Y:S04]  /*1b850*/  LDSM.16.M88.4 R40, [R134+0x8000] ;  /* 0x008000008628783b */ /* 0x000fe80000000200 */
[----:B------:R-:W0:Y:S01]  /*1b860*/  LDGDEPBAR ;  /* 0x00000000000079af */ /* 0x000e220000000000 */
[C---:B------:R-:W-:Y:S03]  /*1b870*/  HMMA.16816.F32 R68, R8.reuse, R14, RZ ;  /* 0x0000000e0844723c */ /* 0x040fe600000018ff */
[----:B------:R-:W2:Y:S05]  /*1b880*/  LDSM.16.M88.4 R12, [R134+0x5000] ;  /* 0x00500000860c783b */ /* 0x000eaa0000000200 */
[C---:B------:R-:W-:Y:S08]  /*1b890*/  HMMA.16816.F32 R88, R8.reuse, R32, RZ ;  /* 0x000000200858723c */ /* 0x040ff000000018ff */
[C---:B------:R-:W-:Y:S01]  /*1b8a0*/  HMMA.16816.F32 R96, R8.reuse, R34, RZ ;  /* 0x000000220860723c */ /* 0x040fe200000018ff */
[----:B------:R-:W3:Y:S07]  /*1b8b0*/  LDSM.16.M88.4 R32, [R134+0x7800] ;  /* 0x007800008620783b */ /* 0x000eee0000000200 */
[C---:B----4-:R-:W-:Y:S08]  /*1b8c0*/  HMMA.16816.F32 R100, R8.reuse, R28, RZ ;  /* 0x0000001c0864723c */ /* 0x050ff000000018ff */
[C---:B------:R-:W-:Y:S01]  /*1b8d0*/  HMMA.16816.F32 R104, R8.reuse, R30, RZ ;  /* 0x0000001e0868723c */ /* 0x040fe200000018ff */
[----:B------:R-:W4:Y:S07]  /*1b8e0*/  LDSM.16.M88.4 R28, [R134+0x8800] ;  /* 0x00880000861c783b */ /* 0x000f2e0000000200 */
[C---:B-----5:R-:W-:Y:S08]  /*1b8f0*/  HMMA.16816.F32 R72, R8.reuse, R20, RZ ;  /* 0x000000140848723c */ /* 0x060ff000000018ff */
[C---:B------:R-:W-:Y:S01]  /*1b900*/  HMMA.16816.F32 R76, R8.reuse, R22, RZ ;  /* 0x00000016084c723c */ /* 0x040fe200000018ff */
[----:B------:R-:W5:Y:S07]  /*1b910*/  LDSM.16.M88.4 R20, [R134+0x9800] ;  /* 0x009800008614783b */ /* 0x000f6e0000000200 */
[C---:B-1----:R-:W-:Y:S08]  /*1b920*/  HMMA.16816.F32 R108, R8.reuse, R16, RZ ;  /* 0x00000010086c723c */ /* 0x042ff000000018ff */
[C---:B------:R-:W-:Y:S01]  /*1b930*/  HMMA.16816.F32 R112, R8.reuse, R18, RZ ;  /* 0x000000120870723c */ /* 0x040fe200000018ff */
[----:B------:R-:W1:Y:S07]  /*1b940*/  LDSM.16.M88.4 R16, [R4] ;  /* 0x000000000410783b */ /* 0x000e6e0000000200 */
[C---:B------:R-:W-:Y:S08]  /*1b950*/  HMMA.16816.F32 R80, R8.reuse, R24, RZ ;  /* 0x000000180850723c */ /* 0x040ff000000018ff */
[C---:B------:R-:W-:Y:S01]  /*1b960*/  HMMA.16816.F32 R84, R8.reuse, R26, RZ ;  /* 0x0000001a0854723c */ /* 0x040fe200000018ff */
[----:B------:R-:W1:Y:S07]  /*1b970*/  LDSM.16.M88.4 R24, [R134+0x9000] ;  /* 0x009000008618783b */ /* 0x000e6e0000000200 */
[C---:B--2---:R-:W-:Y:S08]  /*1b980*/  HMMA.16816.F32 R116, R8.reuse, R12, RZ ;  /* 0x0000000c0874723c */ /* 0x044ff000000018ff */
[C---:B------:R-:W-:Y:S01]  /*1b990*/  HMMA.16816.F32 R120, R8.reuse, R14, RZ ;  /* 0x0000000e0878723c */ /* 0x040fe200000018ff */
[----:B------:R2:W-:Y:S07]  /*1b9a0*/  LDSM.16.M88.4 R12, [R0] ;  /* 0x00000000000c783b */ /* 0x0005ee0000000200 */
[C---:B------:R-:W-:Y:S08]  /*1b9b0*/  HMMA.16816.F32 R128, R8.reuse, R60, RZ ;  /* 0x0000003c0880723c */ /* 0x040ff000000018ff */
[C---:B------:R-:W-:Y:S01]  /*1b9c0*/  HMMA.16816.F32 R124, R8.reuse, R62, RZ ;  /* 0x0000003e087c723c */ /* 0x040fe200000018ff */
[----:B------:R-:W1:Y:S07]  /*1b9d0*/  LDSM.16.M88.4 R60, [R135] ;  /* 0x00000000873c783b */ /* 0x000e6e0000000200 */
[----:B------:R-:W-:Y:S01]  /*1b9e0*/  HMMA.16816.F32 R168, R8, R52, RZ ;  /* 0x0000003408a8723c */ /* 0x000fe200000018ff */
[----:B--2---:R-:W-:-:S07]  /*1b9f0*/  IADD3 R0, R135, 0x800, RZ ;  /* 0x0000080087007810 */ /* 0x004fce0007ffe0ff */
[C---:B------:R-:W-:Y:S01]  /*1ba00*/  HMMA.16816.F32 R172, R8.reuse, R54, RZ ;  /* 0x0000003608ac723c */ /* 0x040fe200000018ff */
[----:B------:R-:W2:Y:S07]  /*1ba10*/  LDSM.16.M88.4 R52, [R92+0x2800] ;  /* 0x002800005c34783b */ /* 0x000eae0000000200 */
[C---:B---3--:R-:W-:Y:S08]  /*1ba20*/  HMMA.16816.F32 R196, R8.reuse, R32, RZ ;  /* 0x0000002008c4723c */ /* 0x048ff000000018ff */
[C---:B------:R-:W-:Y:S01]  /*1ba30*/  HMMA.16816.F32 R200, R8.reuse, R34, RZ ;  /* 0x0000002208c8723c */ /* 0x040fe200000018ff */
[----:B------:R-:W3:Y:S07]  /*1ba40*/  LDSM.16.M88.4 R32, [R92+0x3000] ;  /* 0x003000005c20783b */ /* 0x000eee0000000200 */
[C---:B----4-:R-:W-:Y:S08]  /*1ba50*/  HMMA.16816.F32 R212, R8.reuse, R28, RZ ;  /* 0x0000001c08d4723c */ /* 0x050ff000000018ff */
[C---:B------:R-:W-:Y:S01]  /*1ba60*/  HMMA.16816.F32 R216, R8.reuse, R30, RZ ;  /* 0x0000001e08d8723c */ /* 0x040fe200000018ff */
[----:B------:R-:W4:Y:S07]  /*1ba70*/  LDSM.16.M88.4 R28, [R92+0x3800] ;  /* 0x003800005c1c783b */ /* 0x000f2e0000000200 */
[C---:B-----5:R-:W-:Y:S08]  /*1ba80*/  HMMA.16816.F32 R240, R8.reuse, R20, RZ ;  /* 0x0000001408f0723c */ /* 0x060ff000000018ff */
[----:B------:R-:W-:Y:S08]  /*1ba90*/  HMMA.16816.F32 R248, R8, R22, RZ ;  /* 0x0000001608f8723c */ /* 0x000ff000000018ff */
[----:B-1----:R-:W-:Y:S08]  /*1baa0*/  HMMA.16816.F32 R20, R16, R56, R64 ;  /* 0x000000381014723c */ /* 0x002ff00000001840 */
[C---:B------:R-:W-:Y:S08]  /*1bab0*/  HMMA.16816.F32 R176, R8.reuse, R48, RZ ;  /* 0x0000003008b0723c */ /* 0x040ff000000018ff */
[C---:B------:R-:W-:Y:S08]  /*1bac0*/  HMMA.16816.F32 R184, R8.reuse, R50, RZ ;  /* 0x0000003208b8723c */ /* 0x040ff000000018ff */
[C---:B------:R-:W-:Y:S08]  /*1bad0*/  HMMA.16816.F32 R188, R8.reuse, R44, RZ ;  /* 0x0000002c08bc723c */ /* 0x040ff000000018ff */
[C---:B------:R-:W-:Y:S01]  /*1bae0*/  HMMA.16816.F32 R192, R8.reuse, R46, RZ ;  /* 0x0000002e08c0723c */ /* 0x040fe200000018ff */
[----:B------:R-:W-:Y:S07]  /*1baf0*/  LDSM.16.M88.4 R44, [R232] ;  /* 0x00000000e82c783b */ /* 0x000fee0000000200 */
[C---:B------:R-:W-:Y:S08]  /*1bb00*/  HMMA.16816.F32 R204, R8.reuse, R40, RZ ;  /* 0x0000002808cc723c */ /* 0x040ff000000018ff */
[C---:B------:R-:W-:Y:S01]  /*1bb10*/  HMMA.16816.F32 R208, R8.reuse, R42, RZ ;  /* 0x0000002a08d0723c */ /* 0x040fe200000018ff */
[----:B------:R-:W-:Y:S07]  /*1bb20*/  LDSM.16.M88.4 R40, [R92+0x4000] ;  /* 0x004000005c28783b */ /* 0x000fee0000000200 */
[C---:B------:R-:W-:Y:S08]  /*1bb30*/  HMMA.16816.F32 R220, R8.reuse, R24, RZ ;  /* 0x0000001808dc723c */ /* 0x040ff000000018ff */
[----:B------:R-:W-:Y:S01]  /*1bb40*/  HMMA.16816.F32 R224, R8, R26, RZ ;  /* 0x0000001a08e0723c */ /* 0x000fe200000018ff */
[----:B------:R-:W1:Y:S07]  /*1bb50*/  LDSM.16.M88.4 R8, [R235] ;  /* 0x00000000eb08783b */ /* 0x000e6e0000000200 */
[----:B------:R-:W-:Y:S01]  /*1bb60*/  HMMA.16816.F32 R24, R16, R58, R68 ;  /* 0x0000003a1018723c */ /* 0x000fe20000001844 */
[----:B------:R5:W1:Y:S04]  /*1bb70*/  LDSM.16.M88.4 R56, [R0] ;  /* 0x000000000038783b */ /* 0x000a680000000200 */
[----:B------:R-:W-:Y:S03]  /*1bb80*/  LDSM.16.M88.4 R68, [R232+0x800] ;  /* 0x00080000e844783b */ /* 0x000fe60000000200 */
[----:B------:R-:W-:Y:S08]  /*1bb90*/  HMMA.16816.F32 R20, R12, R60, R20 ;  /* 0x0000003c0c14723c */ /* 0x000ff00000001814 */
[C---:B--2---:R-:W-:Y:S08]  /*1bba0*/  HMMA.16816.F32 R48, R16.reuse, R52, R72 ;  /* 0x000000341030723c */ /* 0x044ff00000001848 */
[----:B---3--:R-:W-:Y:S01]  /*1bbb0*/  HMMA.16816.F32 R72, R16, R32, R80 ;  /* 0x000000201048723c */ /* 0x008fe20000001850 */
[----:B-----5:R-:W-:-:S07]  /*1bbc0*/  IADD3 R0, R135, 0x1000, RZ ;  /* 0x0000100087007810 */ /* 0x020fce0007ffe0ff */
[C---:B----4-:R-:W-:Y:S08]  /*1bbd0*/  HMMA.16816.F32 R80, R16.reuse, R28, R88 ;  /* 0x0000001c1050723c */ /* 0x050ff00000001858 */
[----:B------:R-:W-:Y:S08]  /*1bbe0*/  HMMA.16816.F32 R96, R16, R30, R96 ;  /* 0x0000001e1060723c */ /* 0x000ff00000001860 */
[----:B------:R-:W-:Y:S01]  /*1bbf0*/  HMMA.16816.F32 R28, R12, R62, R24 ;  /* 0x0000003e0c1c723c */ /* 0x000fe20000001818 */
[----:B------:R-:W-:Y:S07]  /*1bc00*/  LDSM.16.M88.4 R60, [R92+0x6000] ;  /* 0x006000005c3c783b */ /* 0x000fee0000000200 */
[C---:B------:R-:W-:Y:S01]  /*1bc10*/  HMMA.16816.F32 R64, R16.reuse, R54, R76 ;  /* 0x000000361040723c */ /* 0x040fe2000000184c */
[----:B------:R-:W-:Y:S07]  /*1bc20*/  LDSM.16.M88.4 R52, [R92+0x5800] ;  /* 0x005800005c34783b */ /* 0x000fee0000000200 */
[----:B------:R-:W-:Y:S01]  /*1bc30*/  HMMA.16816.F32 R76, R16, R34, R84 ;  /* 0x00000022104c723c */ /* 0x000fe20000001854 */
[----:B------:R-:W2:Y:S07]  /*1bc40*/  LDSM.16.M88.4 R32, [R92+0x4800] ;  /* 0x004800005c20783b */ /* 0x000eae0000000200 */
[C---:B-1----:R-:W-:Y:S08]  /*1bc50*/  HMMA.16816.F32 R20, R8.reuse, R44, R20 ;  /* 0x0000002c0814723c */ /* 0x042ff00000001814 */
[----:B------:R-:W-:Y:S08]  /*1bc60*/  HMMA.16816.F32 R28, R8, R46, R28 ;  /* 0x0000002e081c723c */ /* 0x000ff0000000181c */
[----:B------:R-:W-:Y:S01]  /*1bc70*/  HMMA.16816.F32 R24, R12, R56, R48 ;  /* 0x000000380c18723c */ /* 0x000fe20000001830 */
[----:B------:R1:W-:Y:S07]  /*1bc80*/  LDSM.16.M88.4 R48, [R0] ;  /* 0x000000000030783b */ /* 0x0003ee0000000200 */
[----:B------:R-:W-:Y:S01]  /*1bc90*/  HMMA.16816.F32 R100, R16, R40, R100 ;  /* 0x000000281064723c */ /* 0x000fe20000001864 */
[----:B------:R-:W-:-:S04]  /*1bca0*/  FMUL.FTZ R2, R20, c[0x0][0x2ec] ;  /* 0x0000bb0014027a20 */ /* 0x000fc80000410000 */
[----:B------:R3:W-:Y:S03]  /*1bcb0*/  MUFU.TANH R132, R2 ;  /* 0x0000000200847308 */ /* 0x0007e60000002400 */
[----:B------:R-:W-:Y:S01]  /*1bcc0*/  HMMA.16816.F32 R104, R16, R42, R104 ;  /* 0x0000002a1068723c */ /* 0x000fe20000001868 */
[----:B------:R-:W4:Y:S01]  /*1bcd0*/  LDSM.16.M88.4 R40, [R92+0x5000] ;  /* 0x005000005c28783b */ /* 0x000f220000000200 */
[----:B-1----:R-:W-:-:S06]  /*1bce0*/  FMUL.FTZ R0, R21, c[0x0][0x2ec] ;  /* 0x0000bb0015007a20 */ /* 0x002fcc0000410000 */
[----:B--2---:R-:W-:Y:S01]  /*1bcf0*/  HMMA.16816.F32 R84, R16, R32, R108 ;  /* 0x000000201054723c */ /* 0x004fe2000000186c */
[----:B------:R1:W-:Y:S01]  /*1bd00*/  MUFU.TANH R38, R0 ;  /* 0x0000000000267308 */ /* 0x0003e20000002400 */
[----:B---3--:R-:W-:-:S06]  /*1bd10*/  FMUL.FTZ R2, R31, c[0x0][0x2ec] ;  /* 0x0000bb001f027a20 */ /* 0x008fcc0000410000 */
[----:B------:R-:W-:Y:S08]  /*1bd20*/  HMMA.16816.F32 R112, R16, R34, R112 ;  /* 0x000000221070723c */ /* 0x000ff00000001870 */
[----:B------:R-:W-:Y:S01]  /*1bd30*/  HMMA.16816.F32 R32, R12, R58, R64 ;  /* 0x0000003a0c20723c */ /* 0x000fe20000001840 */
[----:B------:R-:W-:Y:S01]  /*1bd40*/  LDSM.16.M88.4 R64, [R232+0x1000] ;  /* 0x00100000e840783b */ /* 0x000fe20000000200 */
[----:B-1----:R-:W-:-:S03]  /*1bd50*/  FMUL.FTZ R0, R22, c[0x0][0x2ec] ;  /* 0x0000bb0016007a20 */ /* 0x002fc60000410000 */
[----:B------:R-:W-:Y:S01]  /*1bd60*/  LDSM.16.M88.4 R56, [R232+0x1800] ;  /* 0x00180000e838783b */ /* 0x000fe20000000200 */
[----:B------:R1:W-:Y:S02]  /*1bd70*/  MUFU.TANH R246, R0 ;  /* 0x0000000000f67308 */ /* 0x0003e40000002400 */
[C---:B------:R-:W-:Y:S08]  /*1bd80*/  HMMA.16816.F32 R128, R16.reuse, R52, R128 ;  /* 0x000000341080723c */ /* 0x040ff00000001880 */
[----:B------:R-:W-:Y:S01]  /*1bd90*/  HMMA.16816.F32 R180, R16, R54, R124 ;  /* 0x0000003610b4723c */ /* 0x000fe2000000187c */
[----:B------:R-:W2:Y:S01]  /*1bda0*/  LDSM.16.M88.4 R52, [R92+0x6800] ;  /* 0x006800005c34783b */ /* 0x000ea20000000200 */
[----:B-1----:R-:W-:-:S06]  /*1bdb0*/  FMUL.FTZ R0, R23, c[0x0][0x2ec] ;  /* 0x0000bb0017007a20 */ /* 0x002fcc0000410000 */
[----:B----4-:R-:W-:Y:S01]  /*1bdc0*/  HMMA.16816.F32 R88, R16, R40, R116 ;  /* 0x000000281058723c */ /* 0x010fe20000001874 */
[----:B------:R1:W-:Y:S07]  /*1bdd0*/  MUFU.TANH R93, R0 ;  /* 0x00000000005d7308 */ /* 0x0003ee0000002400 */
[----:B------:R-:W-:Y:S08]  /*1bde0*/  HMMA.16816.F32 R20, R8, R68, R24 ;  /* 0x000000440814723c */ /* 0x000ff00000001818 */
[----:B------:R-:W-:Y:S01]  /*1bdf0*/  HMMA.16816.F32 R24, R12, R48, R72 ;  /* 0x000000300c18723c */ /* 0x000fe20000001848 */
[----:B-1----:R-:W-:-:S04]  /*1be00*/  FMUL.FTZ R0, R28, c[0x0][0x2ec] ;  /* 0x0000bb001c007a20 */ /* 0x002fc80000410000 */
[----:B------:R1:W3:Y:S03]  /*1be10*/  MUFU.TANH R7, R0 ;  /* 0x0000000000077308 */ /* 0x0002e60000002400 */
[----:B------:R-:W-:Y:S08]  /*1be20*/  HMMA.16816.F32 R120, R16, R42, R120 ;  /* 0x0000002a1078723c */ /* 0x000ff00000001878 */
[----:B------:R-:W-:Y:S01]  /*1be30*/  HMMA.16816.F32 R40, R12, R50, R76 ;  /* 0x000000320c28723c */ /* 0x000fe2000000184c */
[----:B-1----:R-:W-:-:S07]  /*1be40*/  FMUL.FTZ R0, R29, c[0x0][0x2ec] ;  /* 0x0000bb001d007a20 */ /* 0x002fce0000410000 */
[----:B--2---:R-:W-:Y:S01]  /*1be50*/  HMMA.16816.F32 R124, R16, R54, R184 ;  /* 0x00000036107c723c */ /* 0x004fe200000018b8 */
[----:B---3--:R-:W-:Y:S01]  /*1be60*/  IMAD.MOV.U32 R75, RZ, RZ, R7 ;  /* 0x000000ffff4b7224 */ /* 0x008fe200078e0007 */
[----:B------:R1:W-:Y:S01]  /*1be70*/  MUFU.TANH R95, R0 ;  /* 0x00000000005f7308 */ /* 0x0003e20000002400 */
[----:B------:R-:W-:-:S05]  /*1be80*/  IMAD.MOV.U32 R76, RZ, RZ, R38 ;  /* 0x000000ffff4c7224 */ /* 0x000fca00078e0026 */
[C---:B------:R-:W-:Y:S02]  /*1be90*/  HMMA.16816.F32 R168, R16.reuse, R60, R168 ;  /* 0x0000003c10a8723c */ /* 0x040fe400000018a8 */
[----:B------:R2:W3:Y:S06]  /*1bea0*/  MUFU.TANH R7, R2 ;  /* 0x0000000200077308 */ /* 0x0004ec0000002400 */
[----:B------:R-:W-:Y:S01]  /*1beb0*/  HMMA.16816.F32 R172, R16, R62, R172 ;  /* 0x0000003e10ac723c */ /* 0x000fe200000018ac */
[----:B------:R-:W-:Y:S01]  /*1bec0*/  LDSM.16.M88.4 R60, [R92+0x7800] ;  /* 0x007800005c3c783b */ /* 0x000fe20000000200 */
[----:B-1----:R-:W-:-:S04]  /*1bed0*/  FMUL.FTZ R0, R30, c[0x0][0x2ec] ;  /* 0x0000bb001e007a20 */ /* 0x002fc80000410000 */
[----:B------:R1:W-:Y:S02]  /*1bee0*/  MUFU.TANH R4, R0 ;  /* 0x0000000000047308 */ /* 0x0003e40000002400 */
[----:B------:R-:W-:Y:S01]  /*1bef0*/  HMMA.16816.F32 R28, R8, R70, R32 ;  /* 0x00000046081c723c */ /* 0x000fe20000001820 */
[----:B------:R-:W4:Y:S01]  /*1bf00*/  LDSM.16.M88.4 R68, [R92+0x7000] ;  /* 0x007000005c44783b */ /* 0x000f220000000200 */
[----:B--2---:R-:W-:Y:S02]  /*1bf10*/  FMUL.FTZ R2, R20, c[0x0][0x2ec] ;  /* 0x0000bb0014027a20 */ /* 0x004fe40000410000 */
[----:B---3--:R-:W-:Y:S02]  /*1bf20*/  IMAD.MOV.U32 R78, RZ, RZ, R7 ;  /* 0x000000ffff4e7224 */ /* 0x008fe400078e0007 */
[----:B------:R2:W-:Y:S01]  /*1bf30*/  MUFU.TANH R48, R2 ;  /* 0x0000000200307308 */ /* 0x0005e20000002400 */
[----:B-1----:R-:W-:-:S05]  /*1bf40*/  IADD3 R0, R135, 0x1800, RZ ;  /* 0x0000180087007810 */ /* 0x002fca0007ffe0ff */
[----:B------:R1:W3:Y:S11]  /*1bf50*/  LDSM.16.M88.4 R44, [R0] ;  /* 0x00000000002c783b */ /* 0x0002f60000000200 */
[----:B------:R-:W-:Y:S01]  /*1bf60*/  @!UPT UIADD3 URZ, URZ, URZ, URZ ;  /* 0x0000003f3f3ff290 */ /* 0x000fe2000fffe03f */
[----:B--2---:R-:W-:-:S04]  /*1bf70*/  FMUL.FTZ R2, R31, c[0x0][0x2ec] ;  /* 0x0000bb001f027a20 */ /* 0x004fc80000410000 */
[----:B------:R-:W2:Y:S01]  /*1bf80*/  MUFU.TANH R77, R2 ;  /* 0x00000002004d7308 */ /* 0x000ea20000002400 */
[----:B----4-:R-:W-:Y:S01]  /*1bf90*/  HMMA.16816.F32 R108, R16, R70, R192 ;  /* 0x00000046106c723c */ /* 0x010fe200000018c0 */
[----:B-1----:R-:W-:-:S06]  /*1bfa0*/  FMUL.FTZ R0, R21, c[0x0][0x2ec] ;  /* 0x0000bb0015007a20 */ /* 0x002fcc0000410000 */
[----:B------:R1:W4:Y:S01]  /*1bfb0*/  MUFU.TANH R72, R0 ;  /* 0x0000000000487308 */ /* 0x0003220000002400 */
[----:B--2---:R-:W-:Y:S01]  /*1bfc0*/  IMAD.MOV.U32 R195, RZ, RZ, R77 ;  /* 0x000000ffffc37224 */ /* 0x004fe200078e004d */
[----:B------:R-:W-:Y:S01]  /*1bfd0*/  HMMA.16816.F32 R116, R16, R68, R188 ;  /* 0x000000441074723c */ /* 0x000fe200000018bc */
[----:B------:R-:W-:-:S07]  /*1bfe0*/  IMAD.MOV.U32 R192, RZ, RZ, R78 ;  /* 0x000000ffffc07224 */ /* 0x000fce00078e004e */
[----:B------:R-:W-:Y:S01]  /*1bff0*/  HMMA.16816.F32 R68, R16, R60, R196 ;  /* 0x0000003c1044723c */ /* 0x000fe200000018c4 */
[----:B-1----:R-:W-:-:S07]  /*1c000*/  FMUL.FTZ R0, R22, c[0x0][0x2ec] ;  /* 0x0000bb0016007a20 */ /* 0x002fce0000410000 */
[----:B---3--:R-:W-:Y:S01]  /*1c010*/  HMMA.16816.F32 R32, R12, R44, R80 ;  /* 0x0000002c0c20723c */ /* 0x008fe20000001850 */
[----:B------:R-:W-:Y:S01]  /*1c020*/  IMAD.MOV.U32 R197, RZ, RZ, R75 ;  /* 0x000000ffffc57224 */ /* 0x000fe200078e004b */
[----:B------:R1:W2:Y:S05]  /*1c030*/  MUFU.TANH R49, R0 ;  /* 0x0000000000317308 */ /* 0x0002aa0000002400 */
[----:B------:R-:W-:Y:S02]  /*1c040*/  IMAD.MOV.U32 R80, RZ, RZ, R48 ;  /* 0x000000ffff507224 */ /* 0x000fe400078e0030 */
[----:B------:R-:W-:Y:S02]  /*1c050*/  IMAD.MOV.U32 R82, RZ, RZ, R132 ;  /* 0x000000ffff527224 */ /* 0x000fe400078e0084 */
[----:B------:R-:W-:-:S02]  /*1c060*/  IMAD.MOV.U32 R83, RZ, RZ, R95 ;  /* 0x000000ffff537224 */ /* 0x000fc400078e005f */
[----:B------:R-:W-:Y:S02]  /*1c070*/  IMAD.MOV.U32 R185, RZ, RZ, R80 ;  /* 0x000000ffffb97224 */ /* 0x000fe400078e0050 */
[----:B----4-:R-:W-:Y:S02]  /*1c080*/  IMAD.MOV.U32 R80, RZ, RZ, R72 ;  /* 0x000000ffff507224 */ /* 0x010fe400078e0048 */
[----:B-1----:R-:W-:Y:S02]  /*1c090*/  FMUL.FTZ R0, R23, c[0x0][0x2ec] ;  /* 0x0000bb0017007a20 */ /* 0x002fe40000410000 */
[----:B------:R-:W-:Y:S01]  /*1c0a0*/  HMMA.16816.F32 R20, R8, R64, R24 ;  /* 0x000000400814723c */ /* 0x000fe20000001818 */
[----:B--2---:R-:W-:Y:S01]  /*1c0b0*/  IMAD.MOV.U32 R81, RZ, RZ, R49 ;  /* 0x000000ffff517224 */ /* 0x004fe200078e0031 */
[----:B------:R1:W-:Y:S03]  /*1c0c0*/  MUFU.TANH R39, R0 ;  /* 0x0000000000277308 */ /* 0x0003e60000002400 */
[----:B------:R-:W-:-:S02]  /*1c0d0*/  IMAD.MOV.U32 R186, RZ, RZ, R81 ;  /* 0x000000ffffba7224 */ /* 0x000fc400078e0051 */
[----:B------:R-:W-:Y:S01]  /*1c0e0*/  IMAD.MOV.U32 R81, RZ, RZ, R246 ;  /* 0x000000ffff517224 */ /* 0x000fe200078e00f6 */
[----:B------:R-:W-:Y:S03]  /*1c0f0*/  HMMA.16816.F32 R24, R12, R46, R96 ;  /* 0x0000002e0c18723c */ /* 0x000fe60000001860 */
[----:B------:R-:W-:Y:S02]  /*1c100*/  IMAD.MOV.U32 R198, RZ, RZ, R81 ;  /* 0x000000ffffc67224 */ /* 0x000fe400078e0051 */
[----:B-1----:R-:W-:-:S04]  /*1c110*/  FMUL.FTZ R0, R28, c[0x0][0x2ec] ;  /* 0x0000bb001c007a20 */ /* 0x002fc80000410000 */
[----:B------:R1:W-:Y:S11]  /*1c120*/  MUFU.TANH R74, R0 ;  /* 0x00000000004a7308 */ /* 0x0003f60000002400 */
[----:B------:R-:W-:Y:S04]  /*1c130*/  @!UPT UIADD3 URZ, URZ, URZ, URZ ;  /* 0x0000003f3f3ff290 */ /* 0x000fe8000fffe03f */
[----:B------:R-:W-:Y:S01]  /*1c140*/  HMMA.16816.F32 R24, R8, R58, R24 ;  /* 0x0000003a0818723c */ /* 0x000fe20000001818 */
[----:B-1----:R-:W-:-:S04]  /*1c150*/  FMUL.FTZ R0, R29, c[0x0][0x2ec] ;  /* 0x0000bb001d007a20 */ /* 0x002fc80000410000 */
[----:B------:R1:W-:Y:S02]  /*1c160*/  MUFU.TANH R94, R0 ;  /* 0x00000000005e7308 */ /* 0x0003e40000002400 */
[----:B-1----:R-:W-:Y:S02]  /*1c170*/  FMUL.FTZ R0, R30, c[0x0][0x2ec] ;  /* 0x0000bb001e007a20 */ /* 0x002fe40000410000 */
[----:B------:R-:W-:Y:S04]  /*1c180*/  HMMA.16816.F32 R28, R8, R66, R40 ;  /* 0x00000042081c723c */ /* 0x000fe80000001828 */
[----:B------:R1:W2:Y:S04]  /*1c190*/  MUFU.TANH R73, R0 ;  /* 0x0000000000497308 */ /* 0x0002a80000002400 */
[----:B------:R-:W-:Y:S01]  /*1c1a0*/  HMMA.16816.F32 R64, R16, R52, R176 ;  /* 0x000000341040723c */ /* 0x000fe200000018b0 */
[----:B------:R-:W-:Y:S06]  /*1c1b0*/  LDSM.16.M88.4 R52, [R232+0x2000] ;  /* 0x00200000e834783b */ /* 0x000fec0000000200 */
[----:B------:R-:W-:Y:S01]  /*1c1c0*/  IMAD.MOV.U32 R176, RZ, RZ, R82 ;  /* 0x000000ffffb07224 */ /* 0x000fe200078e0052 */
[----:B------:R-:W-:Y:S01]  /*1c1d0*/  HMMA.16816.F32 R40, R8, R56, R32 ;  /* 0x000000380828723c */ /* 0x000fe20000001820 */
[----:B------:R-:W-:Y:S01]  /*1c1e0*/  LDSM.16.M88.4 R56, [R232+0x2800] ;  /* 0x00280000e838783b */ /* 0x000fe20000000200 */
[----:B-1----:R-:W-:Y:S01]  /*1c1f0*/  IADD3 R0, R135, 0x2000, RZ ;  /* 0x0000200087007810 */ /* 0x002fe20007ffe0ff */
[----:B--2---:R-:W-:-:S04]  /*1c200*/  IMAD.MOV.U32 R82, RZ, RZ, R73 ;  /* 0x000000ffff527224 */ /* 0x004fc800078e0049 */
[----:B------:R1:W2:Y:S01]  /*1c210*/  LDSM.16.M88.4 R48, [R0] ;  /* 0x000000000030783b */ /* 0x0002a20000000200 */
[----:B------:R-:W-:-:S04]  /*1c220*/  FMUL.FTZ R2, R31, c[0x0][0x2ec] ;  /* 0x0000bb001f027a20 */ /* 0x000fc80000410000 */
[----:B------:R-:W-:Y:S01]  /*1c230*/  MUFU.TANH R7, R2 ;  /* 0x0000000200077308 */ /* 0x000fe20000002400 */
[----:B-1----:R-:W-:-:S07]  /*1c240*/  FMUL.FTZ R0, R20, c[0x0][0x2ec] ;  /* 0x0000bb0014007a20 */ /* 0x002fce0000410000 */
[----:B------:R1:W3:Y:S01]  /*1c250*/  MUFU.TANH R79, R0 ;  /* 0x00000000004f7308 */ /* 0x0002e20000002400 */
[----:B--2---:R-:W-:Y:S01]  /*1c260*/  HMMA.16816.F32 R32, R12, R48, R100 ;  /* 0x000000300c20723c */ /* 0x004fe20000001864 */
[----:B-1----:R-:W-:Y:S02]  /*1c270*/  FMUL.FTZ R0, R21, c[0x0][0x2ec] ;  /* 0x0000bb0015007a20 */ /* 0x002fe40000410000 */
[----:B---3--:R-:W-:-:S04]  /*1c280*/  IMAD.MOV.U32 R199, RZ, RZ, R79 ;  /* 0x000000ffffc77224 */ /* 0x008fc800078e004f */
[----:B------:R1:W-:Y:S01]  /*1c290*/  MUFU.TANH R177, R0 ;  /* 0x0000000000b17308 */ /* 0x0003e20000002400 */
[----:B------:R-:W-:Y:S02]  /*1c2a0*/  IMAD.MOV.U32 R103, RZ, RZ, R176 ;  /* 0x000000ffff677224 */ /* 0x000fe400078e00b0 */
[----:B------:R-:W-:Y:S02]  /*1c2b0*/  IMAD.MOV.U32 R100, RZ, RZ, R80 ;  /* 0x000000ffff647224 */ /* 0x000fe400078e0050 */
[----:B------:R-:W-:Y:S02]  /*1c2c0*/  IMAD.MOV.U32 R176, RZ, RZ, R83 ;  /* 0x000000ffffb07224 */ /* 0x000fe400078e0053 */
[----:B-1----:R-:W-:-:S04]  /*1c2d0*/  FMUL.FTZ R0, R22, c[0x0][0x2ec] ;  /* 0x0000bb0016007a20 */ /* 0x002fc80000410000 */
[----:B------:R1:W2:Y:S02]  /*1c2e0*/  MUFU.TANH R179, R0 ;  /* 0x0000000000b37308 */ /* 0x0002a40000002400 */
[----:B-1----:R-:W-:Y:S02]  /*1c2f0*/  FMUL.FTZ R0, R23, c[0x0][0x2ec] ;  /* 0x0000bb0017007a20 */ /* 0x002fe40000410000 */
[----:B------:R-:W-:Y:S01]  /*1c300*/  HMMA.16816.F32 R20, R12, R50, R104 ;  /* 0x000000320c14723c */ /* 0x000fe20000001868 */
[----:B--2---:R-:W-:-:S03]  /*1c310*/  IMAD.MOV.U32 R101, RZ, RZ, R179 ;  /* 0x000000ffff657224 */ /* 0x004fc600078e00b3 */
[----:B------:R1:W2:Y:S03]  /*1c320*/  MUFU.TANH R178, R0 ;  /* 0x0000000000b27308 */ /* 0x0002a60000002400 */
[----:B------:R-:W-:Y:S02]  /*1c330*/  IMAD.MOV.U32 R106, RZ, RZ, R177 ;  /* 0x000000ffff6a7224 */ /* 0x000fe400078e00b1 */
[----:B-1----:R-:W-:Y:S02]  /*1c340*/  FMUL.FTZ R0, R28, c[0x0][0x2ec] ;  /* 0x0000bb001c007a20 */ /* 0x002fe40000410000 */
[----:B--2---:R-:W-:Y:S02]  /*1c350*/  IMAD.MOV.U32 R105, RZ, RZ, R178 ;  /* 0x000000ffff697224 */ /* 0x004fe400078e00b2 */
[----:B------:R1:W-:Y:S01]  /*1c360*/  MUFU.TANH R38, R0 ;  /* 0x0000000000267308 */ /* 0x0003e20000002400 */
[----:B------:R-:W-:-:S02]  /*1c370*/  IMAD.MOV.U32 R178, RZ, RZ, R74 ;  /* 0x000000ffffb27224 */ /* 0x000fc400078e004a */
[----:B------:R-:W-:Y:S01]  /*1c380*/  HMMA.16816.F32 R72, R16, R62, R200 ;  /* 0x0000003e1048723c */ /* 0x000fe200000018c8 */
[----:B------:R-:W2:Y:S01]  /*1c390*/  LDSM.16.M88.4 R60, [R92+0x9000] ;  /* 0x009000005c3c783b */ /* 0x000ea20000000200 */
[----:B------:R-:W-:-:S05]  /*1c3a0*/  IMAD.MOV.U32 R102, RZ, RZ, R178 ;  /* 0x000000ffff667224 */ /* 0x000fca00078e00b2 */
[----:B------:R-:W-:Y:S02]  /*1c3b0*/  IMAD.MOV.U32 R200, RZ, RZ, R186 ;  /* 0x000000ffffc87224 */ /* 0x000fe400078e00ba */
[----:B------:R-:W-:Y:S02]  /*1c3c0*/  IMAD.MOV.U32 R203, RZ, RZ, R82 ;  /* 0x000000ffffcb7224 */ /* 0x000fe400078e0052 */
[----:B------:R-:W-:Y:S02]  /*1c3d0*/  IMAD.MOV.U32 R202, RZ, RZ, R185 ;  /* 0x000000ffffca7224 */ /* 0x000fe400078e00b9 */
[----:B-1----:R-:W-:Y:S02]  /*1c3e0*/  FMUL.FTZ R0, R29, c[0x0][0x2ec] ;  /* 0x0000bb001d007a20 */ /* 0x002fe40000410000 */
[----:B------:R-:W-:Y:S02]  /*1c3f0*/  IMAD.MOV.U32 R185, RZ, RZ, R76 ;  /* 0x000000ffffb97224 */ /* 0x000fe400078e004c */
[----:B------:R1:W-:Y:S01]  /*1c400*/  MUFU.TANH R132, R0 ;  /* 0x0000000000847308 */ /* 0x0003e20000002400 */
[----:B------:R-:W-:-:S02]  /*1c410*/  IMAD.MOV.U32 R201, RZ, RZ, R103 ;  /* 0x000000ffffc97224 */ /* 0x000fc400078e0067 */
[----:B-1----:R-:W-:Y:S02]  /*1c420*/  FMUL.FTZ R0, R30, c[0x0][0x2ec] ;  /* 0x0000bb001e007a20 */ /* 0x002fe40000410000 */
[----:B------:R-:W-:Y:S03]  /*1c430*/  HMMA.16816.F32 R28, R8, R52, R32 ;  /* 0x00000034081c723c */ /* 0x000fe60000001820 */
[----:B------:R1:W-:Y:S05]  /*1c440*/  MUFU.TANH R252, R0 ;  /* 0x0000000000fc7308 */ /* 0x0003ea0000002400 */
[----:B--2---:R-:W-:Y:S07]  /*1c450*/  HMMA.16816.F32 R76, R16, R60, R220 ;  /* 0x0000003c104c723c */ /* 0x004fee00000018dc */
[----:B------:R-:W-:-:S02]  /*1c460*/  IMAD.MOV.U32 R220, RZ, RZ, R199 ;  /* 0x000000ffffdc7224 */ /* 0x000fc400078e00c7 */
[----:B------:R-:W-:Y:S01]  /*1c470*/  IMAD.MOV.U32 R199, RZ, RZ, R185 ;  /* 0x000000ffffc77224 */ /* 0x000fe200078e00b9 */
[----:B-1----:R-:W-:Y:S01]  /*1c480*/  IADD3 R0, R135, 0x2800, RZ ;  /* 0x0000280087007810 */ /* 0x002fe20007ffe0ff */
[----:B------:R-:W-:Y:S02]  /*1c490*/  IMAD.MOV.U32 R185, RZ, RZ, R176 ;  /* 0x000000ffffb97224 */ /* 0x000fe400078e00b0 */
[----:B------:R-:W-:Y:S02]  /*1c4a0*/  IMAD.MOV.U32 R221, RZ, RZ, R105 ;  /* 0x000000ffffdd7224 */ /* 0x000fe400078e0069 */
[----:B------:R1:W2:Y:S01]  /*1c4b0*/  LDSM.16.M88.4 R44, [R0] ;  /* 0x00000000002c783b */ /* 0x0002a20000000200 */
[----:B------:R-:W-:Y:S02]  /*1c4c0*/  FMUL.FTZ R2, R28, c[0x0][0x2ec] ;  /* 0x0000bb001c027a20 */ /* 0x000fe40000410000 */
[----:B------:R-:W-:Y:S02]  /*1c4d0*/  IMAD.MOV.U32 R223, RZ, RZ, R106 ;  /* 0x000000ffffdf7224 */ /* 0x000fe400078e006a */
[----:B------:R-:W-:Y:S01]  /*1c4e0*/  MUFU.TANH R191, R2 ;  /* 0x0000000200bf7308 */ /* 0x000fe20000002400 */
[----:B-1----:R-:W-:-:S07]  /*1c4f0*/  FMUL.FTZ R0, R40, c[0x0][0x2ec] ;  /* 0x0000bb0028007a20 */ /* 0x002fce0000410000 */
[----:B------:R1:W-:Y:S01]  /*1c500*/  MUFU.TANH R247, R0 ;  /* 0x0000000000f77308 */ /* 0x0003e20000002400 */
[----:B--2---:R-:W-:Y:S01]  /*1c510*/  HMMA.16816.F32 R32, R12, R44, R84 ;  /* 0x0000002c0c20723c */ /* 0x004fe20000001854 */
[----:B-1----:R-:W-:-:S06]  /*1c520*/  FMUL.FTZ R0, R41, c[0x0][0x2ec] ;  /* 0x0000bb0029007a20 */ /* 0x002fcc0000410000 */
[----:B------:R1:W-:Y:S02]  /*1c530*/  MUFU.TANH R95, R0 ;  /* 0x00000000005f7308 */ /* 0x0003e40000002400 */
[----:B-1----:R-:W-:-:S06]  /*1c540*/  FMUL.FTZ R0, R42, c[0x0][0x2ec] ;  /* 0x0000bb002a007a20 */ /* 0x002fcc0000410000 */
[----:B------:R1:W-:Y:S02]  /*1c550*/  MUFU.TANH R246, R0 ;  /* 0x0000000000f67308 */ /* 0x0003e40000002400 */
[----:B-1----:R-:W-:Y:S02]  /*1c560*/  FMUL.FTZ R0, R43, c[0x0][0x2ec] ;  /* 0x0000bb002b007a20 */ /* 0x002fe40000410000 */
[----:B------:R-:W1:Y:S04]  /*1c570*/  LDSM.16.M88.4 R40, [R92+0x8000] ;  /* 0x008000005c28783b */ /* 0x000e680000000200 */
[----:B------:R2:W-:Y:S02]  /*1c580*/  MUFU.TANH R187, R0 ;  /* 0x0000000000bb7308 */ /* 0x0005e40000002400 */
[----:B--2---:R-:W-:-:S06]  /*1c590*/  FMUL.FTZ R0, R24, c[0x0][0x2ec] ;  /* 0x0000bb0018007a20 */ /* 0x004fcc0000410000 */
[----:B------:R2:W-:Y:S02]  /*1c5a0*/  MUFU.TANH R194, R0 ;  /* 0x0000000000c27308 */ /* 0x0005e40000002400 */
[----:B--2---:R-:W-:Y:S01]  /*1c5b0*/  FMUL.FTZ R0, R25, c[0x0][0x2ec] ;  /* 0x0000bb0019007a20 */ /* 0x004fe20000410000 */
[C---:B-1----:R-:W-:Y:S05]  /*1c5c0*/  HMMA.16816.F32 R84, R16.reuse, R40, R204 ;  /* 0x000000281054723c */ /* 0x042fea00000018cc */
[----:B------:R1:W-:Y:S02]  /*1c5d0*/  MUFU.TANH R177, R0 ;  /* 0x0000000000b17308 */ /* 0x0003e40000002400 */
[----:B------:R-:W-:Y:S01]  /*1c5e0*/  IMAD.MOV.U32 R205, RZ, RZ, R198 ;  /* 0x000000ffffcd7224 */ /* 0x000fe200078e00c6 */
[----:B------:R-:W-:Y:S01]  /*1c5f0*/  HMMA.16816.F32 R80, R16, R42, R208 ;  /* 0x0000002a1050723c */ /* 0x000fe200000018d0 */
[----:B------:R-:W-:-:S06]  /*1c600*/  IMAD.MOV.U32 R198, RZ, RZ, R100 ;  /* 0x000000ffffc67224 */ /* 0x000fcc00078e0064 */
[----:B------:R-:W-:Y:S02]  /*1c610*/  IMAD.MOV.U32 R209, RZ, RZ, R7 ;  /* 0x000000ffffd17224 */ /* 0x000fe400078e0007 */
[----:B------:R-:W-:Y:S02]  /*1c620*/  IMAD.MOV.U32 R7, RZ, RZ, R37 ;  /* 0x000000ffff077224 */ /* 0x000fe400078e0025 */
[----:B-1----:R-:W-:Y:S02]  /*1c630*/  FMUL.FTZ R0, R26, c[0x0][0x2ec] ;  /* 0x0000bb001a007a20 */ /* 0x002fe40000410000 */
[----:B------:R-:W-:Y:S02]  /*1c640*/  IMAD.SHL.U32 R7, R7, 0x100, RZ ;  /* 0x0000010007077824 */ /* 0x000fe400078e00ff */
[----:B------:R1:W-:Y:S02]  /*1c650*/  MUFU.TANH R193, R0 ;  /* 0x0000000000c17308 */ /* 0x0003e40000002400 */
[----:B-1----:R-:W-:-:S02]  /*1c660*/  FMUL.FTZ R0, R27, c[0x0][0x2ec] ;  /* 0x0000bb001b007a20 */ /* 0x002fc40000410000 */
[----:B------:R-:W-:Y:S01]  /*1c670*/  HMMA.16816.F32 R24, R8, R54, R20 ;  /* 0x000000360818723c */ /* 0x000fe20000001814 */
[----:B------:R-:W-:Y:S03]  /*1c680*/  LDSM.16.M88.4 R52, [R232+0x3000] ;  /* 0x00300000e834783b */ /* 0x000fe60000000200 */
[----:B------:R1:W2:Y:S04]  /*1c690*/  MUFU.TANH R190, R0 ;  /* 0x0000000000be7308 */ /* 0x0002a80000002400 */
[----:B------:R-:W-:Y:S01]  /*1c6a0*/  HMMA.16816.F32 R20, R12, R46, R112 ;  /* 0x0000002e0c14723c */ /* 0x000fe20000001870 */
[----:B------:R-:W3:Y:S01]  /*1c6b0*/  LDSM.16.M88.4 R44, [R92+0x8800] ;  /* 0x008800005c2c783b */ /* 0x000ee20000000200 */
[----:B-1----:R-:W-:-:S05]  /*1c6c0*/  IADD3 R0, R135, 0x3000, RZ ;  /* 0x0000300087007810 */ /* 0x002fca0007ffe0ff */
[----:B------:R1:W4:Y:S11]  /*1c6d0*/  LDSM.16.M88.4 R48, [R0] ;  /* 0x000000000030783b */ /* 0x0003360000000200 */
[----:B------:R-:W-:Y:S06]  /*1c6e0*/  @!UPT UIADD3 URZ, URZ, URZ, URZ ;  /* 0x0000003f3f3ff290 */ /* 0x000fec000fffe03f */
[----:B------:R-:W-:Y:S01]  /*1c6f0*/  HMMA.16816.F32 R20, R8, R58, R20 ;  /* 0x0000003a0814723c */ /* 0x000fe20000001814 */
[----:B-1----:R-:W-:-:S07]  /*1c700*/  FMUL.FTZ R0, R29, c[0x0][0x2ec] ;  /* 0x0000bb001d007a20 */ /* 0x002fce0000410000 */
[----:B---3--:R-:W-:Y:S01]  /*1c710*/  HMMA.16816.F32 R96, R16, R46, R216 ;  /* 0x0000002e1060723c */ /* 0x008fe200000018d8 */
[----:B------:R1:W3:Y:S06]  /*1c720*/  MUFU.TANH R104, R0 ;  /* 0x0000000000687308 */ /* 0x0002ec0000002400 */
[----:B--2---:R-:W-:Y:S02]  /*1c730*/  IMAD.MOV.U32 R216, RZ, RZ, R190 ;  /* 0x000000ffffd87224 */ /* 0x004fe400078e00be */
[----:B------:R-:W-:Y:S02]  /*1c740*/  IMAD.MOV.U32 R217, RZ, RZ, R185 ;  /* 0x000000ffffd97224 */ /* 0x000fe400078e00b9 */
[----:B------:R-:W-:-:S02]  /*1c750*/  IMAD.MOV.U32 R218, RZ, RZ, R187 ;  /* 0x000000ffffda7224 */ /* 0x000fc400078e00bb */
[----:B------:R-:W-:Y:S02]  /*1c760*/  IMAD.MOV.U32 R219, RZ, RZ, R177 ;  /* 0x000000ffffdb7224 */ /* 0x000fe400078e00b1 */
[----:B-1----:R-:W-:Y:S02]  /*1c770*/  FMUL.FTZ R0, R30, c[0x0][0x2ec] ;  /* 0x0000bb001e007a20 */ /* 0x002fe40000410000 */
[----:B---3--:R-:W-:Y:S02]  /*1c780*/  IMAD.MOV.U32 R222, RZ, RZ, R104 ;  /* 0x000000ffffde7224 */ /* 0x008fe400078e0068 */
[----:B------:R1:W-:Y:S02]  /*1c790*/  MUFU.TANH R189, R0 ;  /* 0x0000000000bd7308 */ /* 0x0003e40000002400 */
[----:B-1----:R-:W-:Y:S02]  /*1c7a0*/  FMUL.FTZ R0, R31, c[0x0][0x2ec] ;  /* 0x0000bb001f007a20 */ /* 0x002fe40000410000 */
[----:B------:R-:W-:Y:S01]  /*1c7b0*/  HMMA.16816.F32 R28, R8, R56, R32 ;  /* 0x00000038081c723c */ /* 0x000fe20000001820 */
[----:B------:R-:W-:Y:S03]  /*1c7c0*/  LDSM.16.M88.4 R56, [R232+0x3800] ;  /* 0x00380000e838783b */ /* 0x000fe60000000200 */
[----:B------:R1:W2:Y:S04]  /*1c7d0*/  MUFU.TANH R107, R0 ;  /* 0x00000000006b7308 */ /* 0x0002a80000002400 */
[----:B----4-:R-:W-:Y:S08]  /*1c7e0*/  HMMA.16816.F32 R32, R12, R48, R88 ;  /* 0x000000300c20723c */ /* 0x010ff00000001858 */
[----:B------:R-:W-:Y:S01]  /*1c7f0*/  HMMA.16816.F32 R88, R16, R44, R212 ;  /* 0x0000002c1058723c */ /* 0x000fe200000018d4 */
[----:B------:R-:W3:Y:S01]  /*1c800*/  LDSM.16.M88.4 R44, [R92+0x9800] ;  /* 0x009800005c2c783b */ /* 0x000ee20000000200 */
[----:B-1----:R-:W-:-:S04]  /*1c810*/  FMUL.FTZ R0, R24, c[0x0][0x2ec] ;  /* 0x0000bb0018007a20 */ /* 0x002fc80000410000 */
[----:B------:R1:W-:Y:S01]  /*1c820*/  MUFU.TANH R188, R0 ;  /* 0x0000000000bc7308 */ /* 0x0003e20000002400 */
[----:B------:R-:W-:Y:S02]  /*1c830*/  IMAD.MOV.U32 R215, RZ, RZ, R39 ;  /* 0x000000ffffd77224 */ /* 0x000fe400078e0027 */
[----:B------:R-:W-:Y:S02]  /*1c840*/  FMUL.FTZ R2, R28, c[0x0][0x2ec] ;  /* 0x0000bb001c027a20 */ /* 0x000fe40000410000 */
[----:B------:R-:W-:Y:S02]  /*1c850*/  IMAD.MOV.U32 R212, RZ, RZ, R95 ;  /* 0x000000ffffd47224 */ /* 0x000fe400078e005f */
[----:B------:R-:W-:Y:S01]  /*1c860*/  IMAD.MOV.U32 R213, RZ, RZ, R94 ;  /* 0x000000ffffd57224 */ /* 0x000fe200078e005e */
[----:B------:R4:W-:Y:S01]  /*1c870*/  MUFU.TANH R184, R2 ;  /* 0x0000000200b87308 */ /* 0x0009e20000002400 */
[----:B------:R-:W-:Y:S01]  /*1c880*/  IMAD.MOV.U32 R214, RZ, RZ, R93 ;  /* 0x000000ffffd67224 */ /* 0x000fe200078e005d */
[----:B------:R-:W-:Y:S01]  /*1c890*/  HMMA.16816.F32 R32, R8, R52, R32 ;  /* 0x000000340820723c */ /* 0x000fe20000001820 */
[----:B-1----:R-:W-:-:S05]  /*1c8a0*/  FMUL.FTZ R0, R25, c[0x0][0x2ec] ;  /* 0x0000bb0019007a20 */ /* 0x002fca0000410000 */
[----:B------:R1:W5:Y:S01]  /*1c8b0*/  MUFU.TANH R207, R0 ;  /* 0x0000000000cf7308 */ /* 0x0003620000002400 */
[----:B----4-:R-:W-:-:S07]  /*1c8c0*/  FMUL.FTZ R2, R23, c[0x0][0x2ec] ;  /* 0x0000bb0017027a20 */ /* 0x010fce0000410000 */
[----:B------:R4:W-:Y:S01]  /*1c8d0*/  MUFU.TANH R206, R2 ;  /* 0x0000000200ce7308 */ /* 0x0009e20000002400 */
[----:B---3--:R-:W-:Y:S01]  /*1c8e0*/  HMMA.16816.F32 R112, R16, R46, R248 ;  /* 0x0000002e1070723c */ /* 0x008fe200000018f8 */
[----:B-1----:R-:W-:-:S06]  /*1c8f0*/  FMUL.FTZ R0, R26, c[0x0][0x2ec] ;  /* 0x0000bb001a007a20 */ /* 0x002fcc0000410000 */
[----:B------:R1:W-:Y:S01]  /*1c900*/  MUFU.TANH R186, R0 ;  /* 0x0000000000ba7308 */ /* 0x0003e20000002400 */
[----:B------:R-:W-:Y:S02]  /*1c910*/  IMAD.MOV.U32 R249, RZ, RZ, R198 ;  /* 0x000000fffff97224 */ /* 0x000fe400078e00c6 */
[----:B----4-:R-:W-:Y:S02]  /*1c920*/  FMUL.FTZ R2, R32, c[0x0][0x2ec] ;  /* 0x0000bb0020027a20 */ /* 0x010fe40000410000 */
[----:B------:R-:W-:Y:S02]  /*1c930*/  IMAD.MOV.U32 R251, RZ, RZ, R213 ;  /* 0x000000fffffb7224 */ /* 0x000fe400078e00d5 */
[----:B------:R-:W-:Y:S02]  /*1c940*/  IMAD.MOV.U32 R250, RZ, RZ, R215 ;  /* 0x000000fffffa7224 */ /* 0x000fe400078e00d7 */
[----:B-1----:R-:W-:Y:S02]  /*1c950*/  FMUL.FTZ R0, R27, c[0x0][0x2ec] ;  /* 0x0000bb001b007a20 */ /* 0x002fe40000410000 */
[----:B------:R-:W-:Y:S01]  /*1c960*/  HMMA.16816.F32 R24, R12, R50, R120 ;  /* 0x000000320c18723c */ /* 0x000fe20000001878 */
[----:B------:R-:W-:Y:S01]  /*1c970*/  LDSM.16.M88.4 R48, [R232+0x4000] ;  /* 0x00400000e830783b */ /* 0x000fe20000000200 */
[----:B------:R1:W-:Y:S05]  /*1c980*/  MUFU.TANH R211, R0 ;  /* 0x0000000000d37308 */ /* 0x0003ea0000002400 */
[----:B--2---:R-:W-:-:S02]  /*1c990*/  IMAD.MOV.U32 R120, RZ, RZ, R107 ;  /* 0x000000ffff787224 */ /* 0x004fc400078e006b */
[----:B------:R-:W-:Y:S01]  /*1c9a0*/  HMMA.16816.F32 R104, R16, R44, R240 ;  /* 0x0000002c1068723c */ /* 0x000fe200000018f0 */
[----:B------:R-:W-:Y:S02]  /*1c9b0*/  IMAD.MOV.U32 R123, RZ, RZ, R195 ;  /* 0x000000ffff7b7224 */ /* 0x000fe400078e00c3 */
[----:B------:R-:W-:-:S04]  /*1c9c0*/  IMAD.MOV.U32 R121, RZ, RZ, R192 ;  /* 0x000000ffff797224 */ /* 0x000fc800078e00c0 */
[----:B------:R-:W-:Y:S01]  /*1c9d0*/  IMAD.MOV.U32 R243, RZ, RZ, R133 ;  /* 0x000000fffff37224 */ /* 0x000fe200078e0085 */
[----:B-1----:R-:W-:Y:S01]  /*1c9e0*/  IADD3 R0, R135, 0x3800, RZ ;  /* 0x0000380087007810 */ /* 0x002fe20007ffe0ff */
[----:B------:R-:W-:-:S03]  /*1c9f0*/  IMAD.MOV.U32 R242, RZ, RZ, R221 ;  /* 0x000000fffff27224 */ /* 0x000fc600078e00dd */
[----:B------:R-:W-:Y:S01]  /*1ca00*/  ISETP.GE.AND P0, PT, R243, 0x3, PT ;  /* 0x00000003f300780c */ /* 0x000fe20003f06270 */
[----:B------:R-:W-:Y:S01]  /*1ca10*/  IMAD.MOV.U32 R221, RZ, RZ, R222 ;  /* 0x000000ffffdd7224 */ /* 0x000fe200078e00de */
[----:B------:R1:W2:Y:S01]  /*1ca20*/  LDSM.16.M88.4 R40, [R0] ;  /* 0x000000000028783b */ /* 0x0002a20000000200 */
[----:B------:R-:W-:Y:S02]  /*1ca30*/  IMAD.MOV.U32 R222, RZ, RZ, R120 ;  /* 0x000000ffffde7224 */ /* 0x000fe400078e0078 */
[----:B------:R-:W-:Y:S02]  /*1ca40*/  IMAD.MOV.U32 R240, RZ, RZ, R123 ;  /* 0x000000fffff07224 */ /* 0x000fe400078e007b */
[----:B------:R-:W-:Y:S02]  /*1ca50*/  IMAD.MOV.U32 R248, RZ, RZ, R121 ;  /* 0x000000fffff87224 */ /* 0x000fe400078e0079 */
[----:B------:R-:W-:Y:S02]  /*1ca60*/  IMAD.MOV.U32 R241, RZ, RZ, R223 ;  /* 0x000000fffff17224 */ /* 0x000fe400078e00df */
[----:B-----5:R-:W-:-:S02]  /*1ca70*/  IMAD.MOV.U32 R223, RZ, RZ, R207 ;  /* 0x000000ffffdf7224 */ /* 0x020fc400078e00cf */
[----:B-1----:R-:W-:-:S04]  /*1ca80*/  FMUL.FTZ R0, R29, c[0x0][0x2ec] ;  /* 0x0000bb001d007a20 */ /* 0x002fc80000410000 */
[----:B------:R1:W3:Y:S02]  /*1ca90*/  MUFU.TANH R196, R0 ;  /* 0x0000000000c47308 */ /* 0x0002e40000002400 */
[----:B-1----:R-:W-:-:S06]  /*1caa0*/  FMUL.FTZ R0, R30, c[0x0][0x2ec] ;  /* 0x0000bb001e007a20 */ /* 0x002fcc0000410000 */
[----:B------:R1:W4:Y:S02]  /*1cab0*/  MUFU.TANH R179, R0 ;  /* 0x0000000000b37308 */ /* 0x0003240000002400 */
[----:B-1----:R-:W-:Y:S02]  /*1cac0*/  FMUL.FTZ R0, R31, c[0x0][0x2ec] ;  /* 0x0000bb001f007a20 */ /* 0x002fe40000410000 */
[C---:B--2---:R-:W-:Y:S04]  /*1cad0*/  HMMA.16816.F32 R28, R12.reuse, R40, R128 ;  /* 0x000000280c1c723c */ /* 0x044fe80000001880 */
[----:B------:R1:W-:Y:S03]  /*1cae0*/  MUFU.TANH R210, R0 ;  /* 0x0000000000d27308 */ /* 0x0003e60000002400 */
[----:B------:R-:W-:Y:S01]  /*1caf0*/  IMAD.MOV.U32 R129, RZ, RZ, R203 ;  /* 0x000000ffff817224 */ /* 0x000fe200078e00cb */
[----:B------:R-:W-:Y:S01]  /*1cb00*/  HMMA.16816.F32 R40, R12, R42, R180 ;  /* 0x0000002a0c28723c */ /* 0x000fe200000018b4 */
[----:B------:R-:W-:-:S03]  /*1cb10*/  IMAD.MOV.U32 R203, RZ, RZ, R132 ;  /* 0x000000ffffcb7224 */ /* 0x000fc600078e0084 */
[----:B------:R2:W-:Y:S01]  /*1cb20*/  MUFU.TANH R132, R2 ;  /* 0x0000000200847308 */ /* 0x0005e20000002400 */
[----:B------:R-:W-:Y:S02]  /*1cb30*/  IMAD.MOV.U32 R131, RZ, RZ, R101 ;  /* 0x000000ffff837224 */ /* 0x000fe400078e0065 */
[----:B------:R-:W-:Y:S02]  /*1cb40*/  IMAD.MOV.U32 R128, RZ, RZ, R102 ;  /* 0x000000ffff807224 */ /* 0x000fe400078e0066 */
[----:B------:R-:W-:Y:S01]  /*1cb50*/  HMMA.16816.F32 R100, R16, R62, R224 ;  /* 0x0000003e1064723c */ /* 0x000fe200000018e0 */
[----:B-1----:R-:W-:-:S04]  /*1cb60*/  FMUL.FTZ R0, R20, c[0x0][0x2ec] ;  /* 0x0000bb0014007a20 */ /* 0x002fc80000410000 */
[----:B------:R1:W-:Y:S02]  /*1cb70*/  MUFU.TANH R178, R0 ;  /* 0x0000000000b27308 */ /* 0x0003e40000002400 */
[----:B------:R-:W-:Y:S02]  /*1cb80*/  IMAD.MOV.U32 R227, RZ, RZ, R200 ;  /* 0x000000ffffe37224 */ /* 0x000fe400078e00c8 */
[----:B------:R-:W-:Y:S02]  /*1cb90*/  IMAD.MOV.U32 R225, RZ, RZ, R197 ;  /* 0x000000ffffe17224 */ /* 0x000fe400078e00c5 */
[----:B--2---:R-:W-:Y:S02]  /*1cba0*/  FMUL.FTZ R2, R35, c[0x0][0x2ec] ;  /* 0x0000bb0023027a20 */ /* 0x004fe40000410000 */
[----:B------:R-:W-:Y:S02]  /*1cbb0*/  IMAD.MOV.U32 R226, RZ, RZ, R202 ;  /* 0x000000ffffe27224 */ /* 0x000fe400078e00ca */
[----:B------:R-:W-:Y:S01]  /*1cbc0*/  MUFU.TANH R202, R2 ;  /* 0x0000000200ca7308 */ /* 0x000fe20000002400 */
[----:B------:R-:W-:-:S02]  /*1cbd0*/  IMAD.MOV.U32 R224, RZ, RZ, R4 ;  /* 0x000000ffffe07224 */ /* 0x000fc400078e0004 */
[----:B------:R-:W2:Y:S01]  /*1cbe0*/  S2R R4, SR_TID.X ;  /* 0x0000000000047919 */ /* 0x000ea20000002100 */
[----:B------:R-:W-:Y:S02]  /*1cbf0*/  IMAD.MOV.U32 R243, RZ, RZ, R225 ;  /* 0x000000fffff37224 */ /* 0x000fe400078e00e1 */
[----:B------:R-:W-:Y:S02]  /*1cc00*/  IMAD.MOV.U32 R225, RZ, RZ, R226 ;  /* 0x000000ffffe17224 */ /* 0x000fe400078e00e2 */
[----:B-1----:R-:W-:Y:S02]  /*1cc10*/  FMUL.FTZ R0, R21, c[0x0][0x2ec] ;  /* 0x0000bb0015007a20 */ /* 0x002fe40000410000 */
[----:B------:R-:W-:Y:S02]  /*1cc20*/  IMAD.MOV.U32 R226, RZ, RZ, R227 ;  /* 0x000000ffffe27224 */ /* 0x000fe400078e00e3 */
[----:B------:R1:W-:Y:S01]  /*1cc30*/  MUFU.TANH R208, R0 ;  /* 0x0000000000d07308 */ /* 0x0003e20000002400 */
[----:B------:R-:W-:-:S02]  /*1cc40*/  IMAD.MOV.U32 R227, RZ, RZ, R128 ;  /* 0x000000ffffe37224 */ /* 0x000fc400078e0080 */
[----:B------:R-:W-:Y:S02]  /*1cc50*/  IMAD.MOV.U32 R128, RZ, RZ, R129 ;  /* 0x000000ffff807224 */ /* 0x000fe400078e0081 */
[----:B------:R-:W-:Y:S02]  /*1cc60*/  IMAD.MOV.U32 R129, RZ, RZ, R220 ;  /* 0x000000ffff817224 */ /* 0x000fe400078e00dc */
[----:B------:R-:W-:Y:S01]  /*1cc70*/  IMAD.MOV.U32 R220, RZ, RZ, R38 ;  /* 0x000000ffffdc7224 */ /* 0x000fe200078e0026 */
[----:B------:R-:W-:Y:S01]  /*1cc80*/  P2R R38, PR, RZ, 0x1 ;  /* 0x00000001ff267803 */ /* 0x000fe20000000000 */
[----:B-1----:R-:W-:Y:S02]  /*1cc90*/  FMUL.FTZ R0, R22, c[0x0][0x2ec] ;  /* 0x0000bb0016007a20 */ /* 0x002fe40000410000 */
[----:B------:R-:W-:Y:S02]  /*1cca0*/  HMMA.16816.F32 R20, R8, R54, R24 ;  /* 0x000000360814723c */ /* 0x000fe40000001818 */
[----:B------:R1:W5:Y:S02]  /*1ccb0*/  MUFU.TANH R176, R0 ;  /* 0x0000000000b07308 */ /* 0x0003640000002400 */
[----:B-1----:R-:W-:-:S05]  /*1ccc0*/  IADD3 R0, R135, 0x4000, RZ ;  /* 0x0000400087007810 */ /* 0x002fca0007ffe0ff */
[----:B------:R1:W2:Y:S11]  /*1ccd0*/  LDSM.16.M88.4 R24, [R0] ;  /* 0x000000000018783b */ /* 0x0002b60000000200 */
[----:B------:R-:W-:Y:S04]  /*1cce0*/  @!UPT UIADD3 URZ, URZ, URZ, URZ ;  /* 0x0000003f3f3ff290 */ /* 0x000fe8000fffe03f */
[----:B------:R-:W-:Y:S02]  /*1ccf0*/  FMUL.FTZ R2, R22, c[0x0][0x2ec] ;  /* 0x0000bb0016027a20 */ /* 0x000fe40000410000 */
[----:B-1----:R-:W-:-:S04]  /*1cd00*/  FMUL.FTZ R0, R33, c[0x0][0x2ec] ;  /* 0x0000bb0021007a20 */ /* 0x002fc80000410000 */
[----:B------:R1:W-:Y:S01]  /*1cd10*/  MUFU.TANH R204, R0 ;  /* 0x0000000000cc7308 */ /* 0x0003e20000002400 */
[----:B--2---:R-:W-:Y:S07]  /*1cd20*/  HMMA.16816.F32 R16, R12, R24, R168 ;  /* 0x000000180c10723c */ /* 0x004fee00000018a8 */
[----:B------:R-:W-:Y:S01]  /*1cd30*/  MUFU.TANH R170, R2 ;  /* 0x0000000200aa7308 */ /* 0x000fe20000002400 */
[----:B-1----:R-:W-:Y:S02]  /*1cd40*/  FMUL.FTZ R0, R34, c[0x0][0x2ec] ;  /* 0x0000bb0022007a20 */ /* 0x002fe40000410000 */
[C---:B------:R-:W-:Y:S05]  /*1cd50*/  HMMA.16816.F32 R32, R8.reuse, R56, R28 ;  /* 0x000000380820723c */ /* 0x040fea000000181c */
[----:B------:R1:W2:Y:S03]  /*1cd60*/  MUFU.TANH R39, R0 ;  /* 0x0000000000277308 */ /* 0x0002a60000002400 */
[----:B------:R-:W-:Y:S01]  /*1cd70*/  HMMA.16816.F32 R28, R8, R58, R40 ;  /* 0x0000003a081c723c */ /* 0x000fe20000001828 */
[----:B------:R-:W-:Y:S07]  /*1cd80*/  LDSM.16.M88.4 R40, [R232+0x4800] ;  /* 0x00480000e828783b */ /* 0x000fee0000000200 */
[----:B------:R-:W-:Y:S01]  /*1cd90*/  HMMA.16816.F32 R60, R12, R26, R172 ;  /* 0x0000001a0c3c723c */ /* 0x000fe200000018ac */
[----:B-1----:R-:W-:-:S05]  /*1cda0*/  IADD3 R0, R135, 0x4800, RZ ;  /* 0x0000480087007810 */ /* 0x002fca0007ffe0ff */
[----:B------:R1:W2:Y:S02]  /*1cdb0*/  LDSM.16.M88.4 R52, [R0] ;  /* 0x000000000034783b */ /* 0x0002a40000000200 */
[----:B------:R-:W-:Y:S01]  /*1cdc0*/  HMMA.16816.F32 R24, R8, R48, R16 ;  /* 0x000000300818723c */ /* 0x000fe20000001810 */
[----:B------:R-:W-:-:S04]  /*1cdd0*/  FMUL.FTZ R2, R32, c[0x0][0x2ec] ;  /* 0x0000bb0020027a20 */ /* 0x000fc80000410000 */
[----:B------:R1:W-:Y:S02]  /*1cde0*/  MUFU.TANH R171, R2 ;  /* 0x0000000200ab7308 */ /* 0x0003e40000002400 */
[----:B-1----:R-:W-:Y:S02]  /*1cdf0*/  FMUL.FTZ R0, R20, c[0x0][0x2ec] ;  /* 0x0000bb0014007a20 */ /* 0x002fe40000410000 */
[----:B------:R-:W-:-:S04]  /*1ce00*/  FMUL.FTZ R2, R35, c[0x0][0x2ec] ;  /* 0x0000bb0023027a20 */ /* 0x000fc80000410000 */
[----:B------:R1:W-:Y:S08]  /*1ce10*/  MUFU.TANH R133, R0 ;  /* 0x0000000000857308 */ /* 0x0003f00000002400 */
[----:B------:R3:W-:Y:S01]  /*1ce20*/  MUFU.TANH R192, R2 ;  /* 0x0000000200c07308 */ /* 0x0007e20000002400 */
[----:B--2---:R-:W-:Y:S01]  /*1ce30*/  HMMA.16816.F32 R56, R12, R52, R64 ;  /* 0x000000340c38723c */ /* 0x004fe20000001840 */
[----:B-1----:R-:W-:-:S06]  /*1ce40*/  FMUL.FTZ R0, R21, c[0x0][0x2ec] ;  /* 0x0000bb0015007a20 */ /* 0x002fcc0000410000 */
[----:B------:R1:W-:Y:S01]  /*1ce50*/  MUFU.TANH R200, R0 ;  /* 0x0000000000c87308 */ /* 0x0003e20000002400 */
[----:B------:R-:W-:Y:S01]  /*1ce60*/  HMMA.16816.F32 R64, R12, R54, R124 ;  /* 0x000000360c40723c */ /* 0x000fe2000000187c */
[----:B---3--:R-:W-:-:S06]  /*1ce70*/  FMUL.FTZ R2, R30, c[0x0][0x2ec] ;  /* 0x0000bb001e027a20 */ /* 0x008fcc0000410000 */
[----:B------:R2:W-:Y:S01]  /*1ce80*/  MUFU.TANH R130, R2 ;  /* 0x0000000200827308 */ /* 0x0005e20000002400 */
[----:B-1----:R-:W-:-:S05]  /*1ce90*/  IADD3 R0, R135, 0x5000, RZ ;  /* 0x0000500087007810 */ /* 0x002fca0007ffe0ff */
[----:B------:R1:W3:Y:S01]  /*1cea0*/  LDSM.16.M88.4 R44, [R0] ;  /* 0x00000000002c783b */ /* 0x0002e20000000200 */
[----:B--2---:R-:W-:-:S04]  /*1ceb0*/  FMUL.FTZ R2, R31, c[0x0][0x2ec] ;  /* 0x0000bb001f027a20 */ /* 0x004fc80000410000 */
[----:B------:R2:W-:Y:S01]  /*1cec0*/  MUFU.TANH R187, R2 ;  /* 0x0000000200bb7308 */ /* 0x0005e20000002400 */
[----:B-1----:R-:W-:Y:S02]  /*1ced0*/  FMUL.FTZ R0, R23, c[0x0][0x2ec] ;  /* 0x0000bb0017007a20 */ /* 0x002fe40000410000 */
[----:B--2---:R-:W-:-:S05]  /*1cee0*/  FMUL.FTZ R2, R26, c[0x0][0x2ec] ;  /* 0x0000bb001a027a20 */ /* 0x004fca0000410000 */
[----:B------:R1:W-:Y:S08]  /*1cef0*/  MUFU.TANH R197, R0 ;  /* 0x0000000000c57308 */ /* 0x0003f00000002400 */
[----:B------:R-:W-:Y:S01]  /*1cf00*/  MUFU.TANH R126, R2 ;  /* 0x00000002007e7308 */ /* 0x000fe20000002400 */
[----:B---3--:R-:W-:Y:S01]  /*1cf10*/  HMMA.16816.F32 R52, R12, R44, R116 ;  /* 0x0000002c0c34723c */ /* 0x008fe20000001874 */
[----:B-1----:R-:W-:-:S05]  /*1cf20*/  IADD3 R0, R135, 0x5800, RZ ;  /* 0x0000580087007810 */ /* 0x002fca0007ffe0ff */
[----:B------:R1:W2:Y:S02]  /*1cf30*/  LDSM.16.M88.4 R20, [R0] ;  /* 0x000000000014783b */ /* 0x0002a40000000200 */
[----:B------:R-:W-:Y:S01]  /*1cf40*/  HMMA.16816.F32 R44, R12, R46, R108 ;  /* 0x0000002e0c2c723c */ /* 0x000fe2000000186c */
[----:B-1----:R-:W-:-:S04]  /*1cf50*/  FMUL.FTZ R0, R33, c[0x0][0x2ec] ;  /* 0x0000bb0021007a20 */ /* 0x002fc80000410000 */
[----:B------:R1:W-:Y:S03]  /*1cf60*/  MUFU.TANH R195, R0 ;  /* 0x0000000000c37308 */ /* 0x0003e60000002400 */
[----:B--2---:R-:W-:Y:S01]  /*1cf70*/  HMMA.16816.F32 R68, R12, R20, R68 ;  /* 0x000000140c44723c */ /* 0x004fe20000001844 */
[----:B-1----:R-:W-:-:S04]  /*1cf80*/  FMUL.FTZ R0, R34, c[0x0][0x2ec] ;  /* 0x0000bb0022007a20 */ /* 0x002fc80000410000 */
[----:B------:R1:W2:Y:S03]  /*1cf90*/  MUFU.TANH R37, R0 ;  /* 0x0000000000257308 */ /* 0x0002a60000002400 */
[----:B------:R-:W-:Y:S01]  /*1cfa0*/  HMMA.16816.F32 R72, R12, R22, R72 ;  /* 0x000000160c48723c */ /* 0x000fe20000001848 */
[----:B-1----:R-:W-:-:S05]  /*1cfb0*/  IADD3 R0, R135, 0x6000, RZ ;  /* 0x0000600087007810 */ /* 0x002fca0007ffe0ff */
[----:B------:R1:W3:Y:S02]  /*1cfc0*/  LDSM.16.M88.4 R16, [R0] ;  /* 0x000000000010783b */ /* 0x0002e40000000200 */
[----:B-1----:R-:W-:-:S04]  /*1cfd0*/  FMUL.FTZ R0, R28, c[0x0][0x2ec] ;  /* 0x0000bb001c007a20 */ /* 0x002fc80000410000 */
[----:B------:R1:W1:Y:S01]  /*1cfe0*/  MUFU.TANH R168, R0 ;  /* 0x0000000000a87308 */ /* 0x0002620000002400 */
[----:B---3--:R-:W-:Y:S01]  /*1cff0*/  HMMA.16816.F32 R92, R12, R18, R80 ;  /* 0x000000120c5c723c */ /* 0x008fe20000001850 */
[----:B-1----:R-:W-:-:S06]  /*1d000*/  FMUL.FTZ R0, R29, c[0x0][0x2ec] ;  /* 0x0000bb001d007a20 */ /* 0x002fcc0000410000 */
[----:B------:R1:W-:Y:S01]  /*1d010*/  MUFU.TANH R190, R0 ;  /* 0x0000000000be7308 */ /* 0x0003e20000002400 */
[----:B------:R-:W-:Y:S08]  /*1d020*/  HMMA.16816.F32 R28, R8, R50, R60 ;  /* 0x00000032081c723c */ /* 0x000ff0000000183c */
[----:B------:R-:W-:Y:S01]  /*1d030*/  HMMA.16816.F32 R48, R12, R16, R84 ;  /* 0x000000100c30723c */ /* 0x000fe20000001854 */
[----:B-1----:R-:W-:-:S07]  /*1d040*/  IADD3 R0, R135, 0x6800, RZ ;  /* 0x0000680087007810 */ /* 0x002fce0007ffe0ff */
[C---:B------:R-:W-:Y:S01]  /*1d050*/  HMMA.16816.F32 R16, R8.reuse, R40, R56 ;  /* 0x000000280810723c */ /* 0x040fe20000001838 */
[----:B------:R1:W3:Y:S07]  /*1d060*/  LDSM.16.M88.4 R32, [R0] ;  /* 0x000000000020783b */ /* 0x0002ee0000000200 */
[----:B------:R-:W-:Y:S01]  /*1d070*/  FMUL.FTZ R2, R31, c[0x0][0x2ec] ;  /* 0x0000bb001f027a20 */ /* 0x000fe20000410000 */
[----:B------:R-:W-:Y:S03]  /*1d080*/  HMMA.16816.F32 R84, R8, R42, R64 ;  /* 0x0000002a0854723c */ /* 0x000fe60000001840 */
[----:B------:R2:W-:Y:S01]  /*1d090*/  MUFU.TANH R177, R2 ;  /* 0x0000000200b17308 */ /* 0x0005e20000002400 */
[----:B-1----:R-:W-:-:S11]  /*1d0a0*/  FMUL.FTZ R0, R24, c[0x0][0x2ec] ;  /* 0x0000bb0018007a20 */ /* 0x002fd60000410000 */
[----:B--2---:R-:W-:Y:S01]  /*1d0b0*/  FMUL.FTZ R2, R19, c[0x0][0x2ec] ;  /* 0x0000bb0013027a20 */ /* 0x004fe20000410000 */
[----:B------:R1:W2:Y:S08]  /*1d0c0*/  MUFU.TANH R127, R0 ;  /* 0x00000000007f7308 */ /* 0x0002b00000002400 */
[----:B------:R-:W-:Y:S01]  /*1d0d0*/  MUFU.TANH R173, R2 ;  /* 0x0000000200ad7308 */ /* 0x000fe20000002400 */
[----:B---3--:R-:W-:Y:S01]  /*1d0e0*/  HMMA.16816.F32 R88, R12, R32, R88 ;  /* 0x000000200c58723c */ /* 0x008fe20000001858 */
[----:B-1----:R-:W-:-:S06]  /*1d0f0*/  FMUL.FTZ R0, R25, c[0x0][0x2ec] ;  /* 0x0000bb0019007a20 */ /* 0x002fcc0000410000 */
[----:B------:R1:W-:Y:S01]  /*1d100*/  MUFU.TANH R185, R0 ;  /* 0x0000000000b97308 */ /* 0x0003e20000002400 */
[----:B------:R-:W-:Y:S01]  /*1d110*/  HMMA.16816.F32 R96, R12, R34, R96 ;  /* 0x000000220c60723c */ /* 0x000fe20000001860 */
[----:B-1----:R-:W-:-:S05]  /*1d120*/  IADD3 R0, R135, 0x7000, RZ ;  /* 0x0000700087007810 */ /* 0x002fca0007ffe0ff */
[----:B------:R1:W3:Y:S02]  /*1d130*/  LDSM.16.M88.4 R20, [R0] ;  /* 0x000000000014783b */ /* 0x0002e40000000200 */
[----:B-1----:R-:W-:Y:S02]  /*1d140*/  FMUL.FTZ R0, R27, c[0x0][0x2ec] ;  /* 0x0000bb001b007a20 */ /* 0x002fe40000410000 */
[----:B------:R-:W1:Y:S02]  /*1d150*/  LDSM.16.M88.4 R24, [R232+0x5000] ;  /* 0x00500000e818783b */ /* 0x000e640000000200 */
[----:B------:R2:W-:Y:S01]  /*1d160*/  MUFU.TANH R181, R0 ;  /* 0x0000000000b57308 */ /* 0x0005e20000002400 */
[----:B---3--:R-:W-:Y:S01]  /*1d170*/  HMMA.16816.F32 R64, R12, R20, R76 ;  /* 0x000000140c40723c */ /* 0x008fe2000000184c */
[----:B--2---:R-:W-:-:S06]  /*1d180*/  FMUL.FTZ R0, R28, c[0x0][0x2ec] ;  /* 0x0000bb001c007a20 */ /* 0x004fcc0000410000 */
[----:B------:R2:W3:Y:S01]  /*1d190*/  MUFU.TANH R122, R0 ;  /* 0x00000000007a7308 */ /* 0x0004e20000002400 */
[----:B------:R-:W-:Y:S01]  /*1d1a0*/  HMMA.16816.F32 R100, R12, R22, R100 ;  /* 0x000000160c64723c */ /* 0x000fe20000001864 */
[----:B------:R-:W3:Y:S01]  /*1d1b0*/  LDSM.16.M88.4 R20, [R232+0x6000] ;  /* 0x00600000e814783b */ /* 0x000ee20000000200 */
[----:B--2---:R-:W-:-:S06]  /*1d1c0*/  FMUL.FTZ R0, R29, c[0x0][0x2ec] ;  /* 0x0000bb001d007a20 */ /* 0x004fcc0000410000 */
[C---:B-1----:R-:W-:Y:S01]  /*1d1d0*/  HMMA.16816.F32 R76, R8.reuse, R24, R52 ;  /* 0x00000018084c723c */ /* 0x042fe20000001834 */
[----:B------:R1:W-:Y:S07]  /*1d1e0*/  MUFU.TANH R180, R0 ;  /* 0x0000000000b47308 */ /* 0x0003ee0000002400 */
[C---:B------:R-:W-:Y:S01]  /*1d1f0*/  HMMA.16816.F32 R60, R8.reuse, R26, R44 ;  /* 0x0000001a083c723c */ /* 0x040fe2000000182c */
[----:B-1----:R-:W-:Y:S02]  /*1d200*/  FMUL.FTZ R0, R30, c[0x0][0x2ec] ;  /* 0x0000bb001e007a20 */ /* 0x002fe40000410000 */
[----:B------:R-:W1:Y:S02]  /*1d210*/  LDSM.16.M88.4 R28, [R232+0x5800] ;  /* 0x00580000e81c783b */ /* 0x000e640000000200 */
[----:B------:R2:W1:Y:S03]  /*1d220*/  MUFU.TANH R117, R0 ;  /* 0x0000000000757308 */ /* 0x0004660000002400 */
[C---:B---3--:R-:W-:Y:S11]  /*1d230*/  HMMA.16816.F32 R44, R8.reuse, R20, R48 ;  /* 0x00000014082c723c */ /* 0x048ff60000001830 */
[----:B------:R-:W-:Y:S05]  /*1d240*/  @!UPT UIADD3 URZ, URZ, URZ, URZ ;  /* 0x0000003f3f3ff290 */ /* 0x000fea000fffe03f */
[----:B------:R-:W-:Y:S01]  /*1d250*/  FMUL.FTZ R24, R62, c[0x0][0x2ec] ;  /* 0x0000bb003e187a20 */ /* 0x000fe20000410000 */
[----:B------:R-:W-:Y:S01]  /*1d260*/  HMMA.16816.F32 R56, R8, R22, R92 ;  /* 0x000000160838723c */ /* 0x000fe2000000185c */
[----:B------:R-:W-:Y:S02]  /*1d270*/  FMUL.FTZ R61, R61, c[0x0][0x2ec] ;  /* 0x0000bb003d3d7a20 */ /* 0x000fe40000410000 */
[----:B------:R-:W-:Y:S01]  /*1d280*/  FMUL.FTZ R63, R63, c[0x0][0x2ec] ;  /* 0x0000bb003f3f7a20 */ /* 0x000fe20000410000 */
[----:B--2---:R-:W-:-:S03]  /*1d290*/  IADD3 R0, R135, 0x7800, RZ ;  /* 0x0000780087007810 */ /* 0x004fc60007ffe0ff */
[----:B------:R-:W-:Y:S02]  /*1d2a0*/  MUFU.TANH R61, R61 ;  /* 0x0000003d003d7308 */ /* 0x000fe40000002400 */
[----:B------:R2:W3:Y:S06]  /*1d2b0*/  LDSM.16.M88.4 R32, [R0] ;  /* 0x000000000020783b */ /* 0x0004ec0000000200 */
[----:B------:R-:W-:Y:S01]  /*1d2c0*/  MUFU.TANH R63, R63 ;  /* 0x0000003f003f7308 */ /* 0x000fe20000002400 */
[----:B-1----:R-:W-:Y:S07]  /*1d2d0*/  HMMA.16816.F32 R52, R8, R28, R68 ;  /* 0x0000001c0834723c */ /* 0x002fee0000001844 */
[----:B------:R-:W-:Y:S01]  /*1d2e0*/  MUFU.TANH R68, R24 ;  /* 0x0000001800447308 */ /* 0x000fe20000002400 */
[----:B--2---:R-:W-:-:S02]  /*1d2f0*/  FMUL.FTZ R0, R16, c[0x0][0x2ec] ;  /* 0x0000bb0010007a20 */ /* 0x004fc40000410000 */
[----:B------:R-:W-:Y:S01]  /*1d300*/  FMUL.FTZ R16, R84, c[0x0][0x2ec] ;  /* 0x0000bb0054107a20 */ /* 0x000fe20000410000 */
[----:B------:R-:W-:Y:S04]  /*1d310*/  HMMA.16816.F32 R40, R8, R30, R72 ;  /* 0x0000001e0828723c */ /* 0x000fe80000001848 */
[----:B------:R1:W2:Y:S01]  /*1d320*/  MUFU.TANH R110, R0 ;  /* 0x00000000006e7308 */ /* 0x0002a20000002400 */
[----:B------:R-:W-:Y:S02]  /*1d330*/  IMAD.MOV.U32 R71, RZ, RZ, R217 ;  /* 0x000000ffff477224 */ /* 0x000fe400078e00d9 */
[----:B------:R-:W-:Y:S02]  /*1d340*/  IMAD.MOV.U32 R217, RZ, RZ, R196 ;  /* 0x000000ffffd97224 */ /* 0x000fe400078e00c4 */
[----:B------:R-:W-:-:S03]  /*1d350*/  IMAD.MOV.U32 R74, RZ, RZ, R199 ;  /* 0x000000ffff4a7224 */ /* 0x000fc600078e00c7 */
[----:B------:R2:W-:Y:S01]  /*1d360*/  MUFU.TANH R108, R16 ;  /* 0x00000010006c7308 */ /* 0x0005e20000002400 */
[----:B------:R-:W-:Y:S01]  /*1d370*/  IMAD.MOV.U32 R75, RZ, RZ, R214 ;  /* 0x000000ffff4b7224 */ /* 0x000fe200078e00d6 */
[----:B---3--:R-:W-:Y:S01]  /*1d380*/  HMMA.16816.F32 R80, R12, R32, R104 ;  /* 0x000000200c50723c */ /* 0x008fe20000001868 */
[----:B------:R-:W-:Y:S02]  /*1d390*/  FMUL.FTZ R20, R54, c[0x0][0x2ec] ;  /* 0x0000bb0036147a20 */ /* 0x000fe40000410000 */
[----:B-1----:R-:W-:-:S03]  /*1d3a0*/  FMUL.FTZ R0, R17, c[0x0][0x2ec] ;  /* 0x0000bb0011007a20 */ /* 0x002fc60000410000 */
[----:B------:R1:W-:Y:S01]  /*1d3b0*/  MUFU.TANH R62, R20 ;  /* 0x00000014003e7308 */ /* 0x0003e20000002400 */
[----:B------:R-:W-:Y:S01]  /*1d3c0*/  FMUL.FTZ R53, R53, c[0x0][0x2ec] ;  /* 0x0000bb0035357a20 */ /* 0x000fe20000410000 */
[----:B------:R-:W-:Y:S01]  /*1d3d0*/  HMMA.16816.F32 R12, R12, R34, R112 ;  /* 0x000000220c0c723c */ /* 0x000fe20000001870 */
[----:B------:R-:W-:Y:S02]  /*1d3e0*/  FMUL.FTZ R55, R55, c[0x0][0x2ec] ;  /* 0x0000bb0037377a20 */ /* 0x000fe40000410000 */
[----:B--2---:R-:W-:-:S03]  /*1d3f0*/  FMUL.FTZ R16, R86, c[0x0][0x2ec] ;  /* 0x0000bb0056107a20 */ /* 0x004fc60000410000 */
[----:B------:R2:W-:Y:S01]  /*1d400*/  MUFU.TANH R174, R0 ;  /* 0x0000000000ae7308 */ /* 0x0005e20000002400 */
[----:B------:R-:W-:Y:S02]  /*1d410*/  FMUL.FTZ R24, R42, c[0x0][0x2ec] ;  /* 0x0000bb002a187a20 */ /* 0x000fe40000410000 */
[----:B------:R-:W-:Y:S02]  /*1d420*/  FMUL.FTZ R41, R41, c[0x0][0x2ec] ;  /* 0x0000bb0029297a20 */ /* 0x000fe40000410000 */
[----:B------:R-:W-:-:S03]  /*1d430*/  FMUL.FTZ R43, R43, c[0x0][0x2ec] ;  /* 0x0000bb002b2b7a20 */ /* 0x000fc60000410000 */
[----:B------:R3:W-:Y:S01]  /*1d440*/  MUFU.TANH R84, R16 ;  /* 0x0000001000547308 */ /* 0x0007e20000002400 */
[----:B-1----:R-:W-:Y:S02]  /*1d450*/  FMUL.FTZ R20, R40, c[0x0][0x2ec] ;  /* 0x0000bb0028147a20 */ /* 0x002fe40000410000 */
[----:B--2---:R-:W-:-:S05]  /*1d460*/  FMUL.FTZ R0, R18, c[0x0][0x2ec] ;  /* 0x0000bb0012007a20 */ /* 0x004fca0000410000 */
[----:B------:R1:W-:Y:S01]  /*1d470*/  MUFU.TANH R54, R20 ;  /* 0x0000001400367308 */ /* 0x0003e20000002400 */
[----:B---3--:R-:W-:-:S07]  /*1d480*/  FMUL.FTZ R16, R76, c[0x0][0x2ec] ;  /* 0x0000bb004c107a20 */ /* 0x008fce0000410000 */
[----:B------:R2:W3:Y:S08]  /*1d490*/  MUFU.TANH R109, R0 ;  /* 0x00000000006d7308 */ /* 0x0004f00000002400 */
[----:B------:R3:W3:Y:S01]  /*1d4a0*/  MUFU.TANH R76, R16 ;  /* 0x00000010004c7308 */ /* 0x0006e20000002400 */
[----:B-1----:R-:W1:Y:S01]  /*1d4b0*/  LDSM.16.M88.4 R20, [R232+0x7000] ;  /* 0x00700000e814783b */ /* 0x002e620000000200 */
[----:B--2---:R-:W-:-:S06]  /*1d4c0*/  IMAD.SHL.U32 R0, R4, 0x2, RZ ;  /* 0x0000000204007824 */ /* 0x004fcc00078e00ff */
[----:B------:R-:W-:Y:S01]  /*1d4d0*/  MUFU.TANH R53, R53 ;  /* 0x0000003500357308 */ /* 0x000fe20000002400 */
[----:B------:R-:W-:Y:S01]  /*1d4e0*/  LOP3.LUT R0, R0, 0x6, RZ, 0xc0, !PT ;  /* 0x0000000600007812 */ /* 0x000fe200078ec0ff */
[----:B---3--:R-:W-:-:S03]  /*1d4f0*/  FMUL.FTZ R16, R78, c[0x0][0x2ec] ;  /* 0x0000bb004e107a20 */ /* 0x008fc60000410000 */
[----:B------:R-:W-:-:S03]  /*1d500*/  LOP3.LUT R4, R7, 0x8, R0, 0xfe, !PT ;  /* 0x0000000807047812 */ /* 0x000fc600078efe00 */
[----:B------:R-:W-:Y:S01]  /*1d510*/  MUFU.TANH R55, R55 ;  /* 0x0000003700377308 */ /* 0x000fe20000002400 */
[C-C-:B------:R-:W-:Y:S02]  /*1d520*/  LOP3.LUT R2, R7.reuse, 0x10, R0.reuse, 0xfe, !PT ;  /* 0x0000001007027812 */ /* 0x140fe400078efe00 */
[CC--:B------:R-:W-:Y:S02]  /*1d530*/  ISETP.GE.AND P2, PT, R4.reuse, R6.reuse, PT ;  /* 0x000000060400720c */ /* 0x0c0fe40003f46270 */
[----:B------:R-:W-:Y:S02]  /*1d540*/  ISETP.GE.AND P0, PT, R4, R5, PT ;  /* 0x000000050400720c */ /* 0x000fe40003f06270 */
[----:B------:R-:W-:Y:S01]  /*1d550*/  LOP3.LUT R4, R7, 0x18, R0, 0xfe, !PT ;  /* 0x0000001807047812 */ /* 0x000fe200078efe00 */
[----:B------:R2:W3:Y:S01]  /*1d560*/  MUFU.TANH R70, R16 ;  /* 0x0000001000467308 */ /* 0x0004e20000002400 */
[-C--:B------:R-:W-:Y:S02]  /*1d570*/  ISETP.GE.AND P1, PT, R2, R6.reuse, PT ;  /* 0x000000060200720c */ /* 0x080fe40003f26270 */
[----:B------:R-:W-:-:S02]  /*1d580*/  ISETP.GE.AND P6, PT, R4, R6, PT ;  /* 0x000000060400720c */ /* 0x000fc40003fc6270 */
[-C--:B------:R-:W-:Y:S02]  /*1d590*/  ISETP.GE.AND P5, PT, R4, R5.reuse, PT ;  /* 0x000000050400720c */ /* 0x080fe40003fa6270 */
[----:B------:R-:W-:Y:S01]  /*1d5a0*/  LOP3.LUT R4, R7, 0x28, R0, 0xfe, !PT ;  /* 0x0000002807047812 */ /* 0x000fe200078efe00 */
[----:B------:R-:W-:Y:S01]  /*1d5b0*/  MUFU.TANH R41, R41 ;  /* 0x0000002900297308 */ /* 0x000fe20000002400 */
[----:B------:R-:W-:Y:S01]  /*1d5c0*/  FSEL R86, R243, -INF , !P2 ;  /* 0xff800000f3567808 */ /* 0x000fe20005000000 */
[----:B------:R-:W-:Y:S01]  /*1d5d0*/  IMAD.MOV.U32 R243, RZ, RZ, R203 ;  /* 0x000000fffff37224 */ /* 0x000fe200078e00cb */
[----:B------:R-:W-:Y:S01]  /*1d5e0*/  FSEL R105, R225, -INF , !P1 ;  /* 0xff800000e1697808 */ /* 0x000fe20004800000 */
[----:B------:R-:W-:Y:S01]  /*1d5f0*/  IMAD.MOV.U32 R225, RZ, RZ, R212 ;  /* 0x000000ffffe17224 */ /* 0x000fe200078e00d4 */
[-C--:B------:R-:W-:Y:S02]  /*1d600*/  ISETP.GE.AND P3, PT, R2, R5.reuse, PT ;  /* 0x000000050200720c */ /* 0x080fe40003f66270 */
[CC--:B------:R-:W-:Y:S01]  /*1d610*/  ISETP.GE.AND P1, PT, R4.reuse, R6.reuse, PT ;  /* 0x000000060400720c */ /* 0x0c0fe20003f26270 */
[----:B--2---:R-:W2:Y:S01]  /*1d620*/  LDSM.16.M88.4 R16, [R232+0x6800] ;  /* 0x00680000e810783b */ /* 0x004ea20000000200 */
[-C--:B------:R-:W-:Y:S01]  /*1d630*/  ISETP.GE.AND P2, PT, R4, R5.reuse, PT ;  /* 0x000000050400720c */ /* 0x080fe20003f46270 */
[----:B------:R-:W-:Y:S01]  /*1d640*/  FMUL.FTZ R4, R60, c[0x0][0x2ec] ;  /* 0x0000bb003c047a20 */ /* 0x000fe20000410000 */
[----:B------:R-:W-:Y:S01]  /*1d650*/  LOP3.LUT R2, R7, 0x20, R0, 0xfe, !PT ;  /* 0x0000002007027812 */ /* 0x000fe200078efe00 */
[----:B-1----:R-:W-:Y:S01]  /*1d660*/  HMMA.16816.F32 R64, R8, R20, R64 ;  /* 0x000000140840723c */ /* 0x002fe20000001840 */
[----:B------:R-:W-:Y:S01]  /*1d670*/  FSEL R104, R224, -INF , !P0 ;  /* 0xff800000e0687808 */ /* 0x000fe20004000000 */
[----:B------:R1:W1:Y:S01]  /*1d680*/  MUFU.TANH R69, R4 ;  /* 0x0000000400457308 */ /* 0x0002620000002400 */
[C---:B------:R-:W-:Y:S01]  /*1d690*/  ISETP.GE.AND P0, PT, R2.reuse, R5, PT ;  /* 0x000000050200720c */ /* 0x040fe20003f06270 */
[----:B------:R-:W-:Y:S01]  /*1d6a0*/  IMAD.MOV.U32 R224, RZ, RZ, R209 ;  /* 0x000000ffffe07224 */ /* 0x000fe200078e00d1 */
[----:B------:R-:W-:-:S02]  /*1d6b0*/  ISETP.GE.AND P4, PT, R2, R6, PT ;  /* 0x000000060200720c */ /* 0x000fc40003f86270 */
[----:B------:R-:W-:Y:S02]  /*1d6c0*/  LOP3.LUT R2, R7, 0x30, R0, 0xfe, !PT ;  /* 0x0000003007027812 */ /* 0x000fe400078efe00 */
[----:B------:R-:W-:Y:S01]  /*1d6d0*/  FSEL R106, R226, -INF , !P3 ;  /* 0xff800000e26a7808 */ /* 0x000fe20005800000 */
[----:B------:R-:W-:Y:S01]  /*1d6e0*/  IMAD.MOV.U32 R226, RZ, RZ, R218 ;  /* 0x000000ffffe27224 */ /* 0x000fe200078e00da */
[----:B------:R-:W-:Y:S01]  /*1d6f0*/  FSEL R118, R131, -INF , !P0 ;  /* 0xff80000083767808 */ /* 0x000fe20004000000 */
[----:B------:R-:W-:Y:S01]  /*1d700*/  IMAD.MOV.U32 R218, RZ, RZ, R201 ;  /* 0x000000ffffda7224 */ /* 0x000fe200078e00c9 */
[----:B------:R-:W-:Y:S01]  /*1d710*/  FSEL R107, R128, -INF , !P5 ;  /* 0xff800000806b7808 */ /* 0x000fe20006800000 */
[----:B------:R-:W-:Y:S01]  /*1d720*/  MUFU.TANH R43, R43 ;  /* 0x0000002b002b7308 */ /* 0x000fe20000002400 */
[----:B------:R-:W-:Y:S02]  /*1d730*/  FSEL R111, R129, -INF , !P4 ;  /* 0xff800000816f7808 */ /* 0x000fe40006000000 */
[----:B------:R-:W-:-:S02]  /*1d740*/  ISETP.GE.AND P5, PT, R2, R6, PT ;  /* 0x000000060200720c */ /* 0x000fc40003fa6270 */
[C-C-:B-1----:R-:W-:Y:S02]  /*1d750*/  LOP3.LUT R4, R7.reuse, 0x38, R0.reuse, 0xfe, !PT ;  /* 0x0000003807047812 */ /* 0x142fe400078efe00 */
[-C--:B------:R-:W-:Y:S02]  /*1d760*/  ISETP.GE.AND P4, PT, R2, R5.reuse, PT ;  /* 0x000000050200720c */ /* 0x080fe40003f86270 */
[-C--:B------:R-:W-:Y:S01]  /*1d770*/  ISETP.GE.AND P3, PT, R4, R6.reuse, PT ;  /* 0x000000060400720c */ /* 0x080fe20003f66270 */
[----:B------:R-:W-:Y:S01]  /*1d780*/  FMUL.FTZ R66, R66, c[0x0][0x2ec] ;  /* 0x0000bb0042427a20 */ /* 0x000fe20000410000 */
[----:B------:R-:W-:Y:S01]  /*1d790*/  ISETP.GE.AND P0, PT, R4, R5, PT ;  /* 0x000000050400720c */ /* 0x000fe20003f06270 */
[----:B------:R-:W-:Y:S01]  /*1d7a0*/  FMUL.FTZ R4, R52, c[0x0][0x2ec] ;  /* 0x0000bb0034047a20 */ /* 0x000fe20000410000 */
[----:B------:R-:W-:Y:S01]  /*1d7b0*/  LOP3.LUT R2, R7, 0x40, R0, 0xfe, !PT ;  /* 0x0000004007027812 */ /* 0x000fe200078efe00 */
[----:B------:R1:W1:Y:S01]  /*1d7c0*/  MUFU.TANH R52, R24 ;  /* 0x0000001800347308 */ /* 0x0002620000002400 */
[----:B------:R-:W-:Y:S01]  /*1d7d0*/  FSEL R116, R220, -INF , !P1 ;  /* 0xff800000dc747808 */ /* 0x000fe20004800000 */
[----:B------:R-:W-:Y:S01]  /*1d7e0*/  IMAD.MOV.U32 R220, RZ, RZ, R216 ;  /* 0x000000ffffdc7224 */ /* 0x000fe200078e00d8 */
[----:B------:R-:W-:Y:S01]  /*1d7f0*/  FSEL R119, R252, -INF , !P2 ;  /* 0xff800000fc777808 */ /* 0x000fe20005000000 */
[----:B------:R-:W-:Y:S01]  /*1d800*/  IMAD.MOV.U32 R216, RZ, RZ, R211 ;  /* 0x000000ffffd87224 */ /* 0x000fe200078e00d3 */
[----:B------:R-:W-:-:S02]  /*1d810*/  ISETP.GE.AND P1, PT, R2, R6, PT ;  /* 0x000000060200720c */ /* 0x000fc40003f26270 */
[----:B------:R-:W-:Y:S01]  /*1d820*/  ISETP.GE.AND P2, PT, R2, R5, PT ;  /* 0x000000050200720c */ /* 0x000fe20003f46270 */
[C---:B--2---:R-:W-:Y:S01]  /*1d830*/  HMMA.16816.F32 R28, R8.reuse, R16, R88 ;  /* 0x00000010081c723c */ /* 0x044fe20000001858 */
[----:B------:R2:W2:Y:S01]  /*1d840*/  MUFU.TANH R60, R4 ;  /* 0x00000004003c7308 */ /* 0x0004a20000002400 */
[----:B------:R-:W-:Y:S02]  /*1d850*/  LOP3.LUT R2, R7, 0x50, R0, 0xfe, !PT ;  /* 0x0000005007027812 */ /* 0x000fe400078efe00 */
[----:B------:R-:W-:Y:S02]  /*1d860*/  FSEL R120, R247, -INF , !P5 ;  /* 0xff800000f7787808 */ /* 0x000fe40006800000 */
[----:B------:R-:W-:Y:S01]  /*1d870*/  FSEL R123, R246, -INF , !P4 ;  /* 0xff800000f67b7808 */ /* 0x000fe20006000000 */
[----:B------:R-:W-:Y:S01]  /*1d880*/  FMUL.FTZ R16, R46, c[0x0][0x2ec] ;  /* 0x0000bb002e107a20 */ /* 0x000fe20000410000 */
[----:B------:R-:W-:Y:S01]  /*1d890*/  HMMA.16816.F32 R48, R8, R18, R96 ;  /* 0x000000120830723c */ /* 0x000fe20000001860 */
[----:B------:R-:W-:Y:S01]  /*1d8a0*/  FSEL R121, R194, -INF , !P3 ;  /* 0xff800000c2797808 */ /* 0x000fe20005800000 */
[----:B-1----:R-:W-:Y:S01]  /*1d8b0*/  FMUL.FTZ R24, R44, c[0x0][0x2ec] ;  /* 0x0000bb002c187a20 */ /* 0x002fe20000410000 */
[----:B------:R1:W-:Y:S01]  /*1d8c0*/  MUFU.TANH R42, R16 ;  /* 0x00000010002a7308 */ /* 0x0003e20000002400 */
[----:B------:R-:W-:-:S02]  /*1d8d0*/  FSEL R124, R193, -INF , !P0 ;  /* 0xff800000c17c7808 */ /* 0x000fc40004000000 */
[CC--:B------:R-:W-:Y:S02]  /*1d8e0*/  ISETP.GE.AND P3, PT, R2.reuse, R6.reuse, PT ;  /* 0x000000060200720c */ /* 0x0c0fe40003f66270 */
[-C--:B------:R-:W-:Y:S02]  /*1d8f0*/  ISETP.GE.AND P0, PT, R2, R5.reuse, PT ;  /* 0x000000050200720c */ /* 0x080fe40003f06270 */
[C-C-:B--2---:R-:W-:Y:S01]  /*1d900*/  LOP3.LUT R4, R7.reuse, 0x48, R0.reuse, 0xfe, !PT ;  /* 0x0000004807047812 */ /* 0x144fe200078efe00 */
[----:B------:R2:W2:Y:S01]  /*1d910*/  MUFU.TANH R44, R24 ;  /* 0x00000018002c7308 */ /* 0x0004a20000002400 */
[C-C-:B------:R-:W-:Y:S02]  /*1d920*/  LOP3.LUT R2, R7.reuse, 0x60, R0.reuse, 0xfe, !PT ;  /* 0x0000006007027812 */ /* 0x140fe400078efe00 */
[CC--:B------:R-:W-:Y:S02]  /*1d930*/  ISETP.GE.AND P5, PT, R4.reuse, R6.reuse, PT ;  /* 0x000000060400720c */ /* 0x0c0fe40003fa6270 */
[-C--:B------:R-:W-:Y:S01]  /*1d940*/  ISETP.GE.AND P4, PT, R4, R5.reuse, PT ;  /* 0x000000050400720c */ /* 0x080fe20003f86270 */
[----:B------:R-:W-:Y:S01]  /*1d950*/  FMUL.FTZ R20, R28, c[0x0][0x2ec] ;  /* 0x0000bb001c147a20 */ /* 0x000fe20000410000 */
[----:B------:R-:W-:Y:S01]  /*1d960*/  LOP3.LUT R4, R7, 0x58, R0, 0xfe, !PT ;  /* 0x0000005807047812 */ /* 0x000fe200078efe00 */
[----:B-1----:R-:W-:Y:S01]  /*1d970*/  FMUL.FTZ R16, R56, c[0x0][0x2ec] ;  /* 0x0000bb0038107a20 */ /* 0x002fe20000410000 */
[----:B------:R-:W-:Y:S01]  /*1d980*/  FSEL R125, R191, -INF , !P1 ;  /* 0xff800000bf7d7808 */ /* 0x000fe20004800000 */
[----:B------:R-:W-:Y:S01]  /*1d990*/  MUFU.TANH R66, R66 ;  /* 0x0000004200427308 */ /* 0x000fe20000002400 */
[----:B------:R-:W-:Y:S01]  /*1d9a0*/  FSEL R93, R189, -INF , !P2 ;  /* 0xff800000bd5d7808 */ /* 0x000fe20005000000 */
[----:B------:R-:W-:Y:S01]  /*1d9b0*/  FMUL.FTZ R29, R29, c[0x0][0x2ec] ;  /* 0x0000bb001d1d7a20 */ /* 0x000fe20000410000 */
[C---:B------:R-:W-:Y:S01]  /*1d9c0*/  ISETP.GE.AND P1, PT, R4.reuse, R6, PT ;  /* 0x000000060400720c */ /* 0x040fe20003f26270 */
[----:B------:R-:W-:Y:S01]  /*1d9d0*/  FMUL.FTZ R31, R31, c[0x0][0x2ec] ;  /* 0x0000bb001f1f7a20 */ /* 0x000fe20000410000 */
[----:B------:R-:W-:Y:S01]  /*1d9e0*/  ISETP.GE.AND P2, PT, R4, R5, PT ;  /* 0x000000050400720c */ /* 0x000fe20003f46270 */
[----:B--2---:R-:W-:Y:S01]  /*1d9f0*/  HMMA.16816.F32 R24, R8, R22, R100 ;  /* 0x000000160818723c */ /* 0x004fe20000001864 */
[----:B------:R-:W-:Y:S01]  /*1da00*/  FSEL R92, R188, -INF , !P5 ;  /* 0xff800000bc5c7808 */ /* 0x000fe20006800000 */
[----:B------:R1:W-:Y:S01]  /*1da10*/  MUFU.TANH R40, R16 ;  /* 0x0000001000287308 */ /* 0x0003e20000002400 */
[----:B------:R-:W-:-:S02]  /*1da20*/  FSEL R94, R186, -INF , !P4 ;  /* 0xff800000ba5e7808 */ /* 0x000fc40006000000 */
[C-C-:B------:R-:W-:Y:S02]  /*1da30*/  LOP3.LUT R4, R7.reuse, 0x68, R0.reuse, 0xfe, !PT ;  /* 0x0000006807047812 */ /* 0x140fe400078efe00 */
[C---:B------:R-:W-:Y:S02]  /*1da40*/  ISETP.GE.AND P5, PT, R2.reuse, R6, PT ;  /* 0x000000060200720c */ /* 0x040fe40003fa6270 */
[----:B------:R-:W-:Y:S01]  /*1da50*/  ISETP.GE.AND P4, PT, R2, R5, PT ;  /* 0x000000050200720c */ /* 0x000fe20003f86270 */
[----:B------:R-:W-:Y:S01]  /*1da60*/  MUFU.TANH R29, R29 ;  /* 0x0000001d001d7308 */ /* 0x000fe20000002400 */
[----:B------:R-:W-:Y:S02]  /*1da70*/  LOP3.LUT R2, R7, 0x70, R0, 0xfe, !PT ;  /* 0x0000007007027812 */ /* 0x000fe400078efe00 */
[----:B------:R-:W-:Y:S02]  /*1da80*/  FSEL R95, R184, -INF , !P3 ;  /* 0xff800000b85f7808 */ /* 0x000fe40005800000 */
[----:B----4-:R-:W-:-:S02]  /*1da90*/  FSEL R129, R179, -INF , !P0 ;  /* 0xff800000b3817808 */ /* 0x010fc40004000000 */
[C---:B------:R-:W-:Y:S01]  /*1daa0*/  ISETP.GE.AND P3, PT, R4.reuse, R6, PT ;  /* 0x000000060400720c */ /* 0x040fe20003f66270 */
[----:B-1----:R-:W1:Y:S01]  /*1dab0*/  LDSM.16.M88.4 R16, [R232+0x7800] ;  /* 0x00780000e810783b */ /* 0x002e620000000200 */
[----:B------:R-:W-:Y:S01]  /*1dac0*/  ISETP.GE.AND P0, PT, R4, R5, PT ;  /* 0x000000050400720c */ /* 0x000fe20003f06270 */
[----:B------:R-:W-:Y:S01]  /*1dad0*/  MUFU.TANH R31, R31 ;  /* 0x0000001f001f7308 */ /* 0x000fe20000002400 */
[----:B-----5:R-:W-:Y:S01]  /*1dae0*/  FSEL R131, R176, -INF , !P2 ;  /* 0xff800000b0837808 */ /* 0x020fe20005000000 */
[----:B------:R-:W-:-:S04]  /*1daf0*/  DEPBAR.LE SB0, 0x0 ;  /* 0x000080000000791a */ /* 0x000fc80000000000 */
[----:B------:R-:W-:Y:S01]  /*1db00*/  LOP3.LUT R4, R7, 0x78, R0, 0xfe, !PT ;  /* 0x0000007807047812 */ /* 0x000fe200078efe00 */
[----:B------:R-:W-:Y:S01]  /*1db10*/  FMUL.FTZ R24, R24, c[0x0][0x2ec] ;  /* 0x0000bb0018187a20 */ /* 0x000fe20000410000 */
[-C--:B------:R-:W-:Y:S01]  /*1db20*/  ISETP.GE.AND P2, PT, R2, R5.reuse, PT ;  /* 0x000000050200720c */ /* 0x080fe20003f46270 */
[----:B------:R-:W-:Y:S01]  /*1db30*/  FMUL.FTZ R26, R26, c[0x0][0x2ec] ;  /* 0x0000bb001a1a7a20 */ /* 0x000fe20000410000 */
[----:B------:R-:W-:Y:S01]  /*1db40*/  FSEL R132, R132, -INF , !P5 ;  /* 0xff80000084847808 */ /* 0x000fe20006800000 */
[----:B------:R-:W-:Y:S01]  /*1db50*/  FMUL.FTZ R25, R25, c[0x0][0x2ec] ;  /* 0x0000bb0019197a20 */ /* 0x000fe20000410000 */
[----:B------:R-:W-:Y:S01]  /*1db60*/  FSEL R169, R39, -INF , !P4 ;  /* 0xff80000027a97808 */ /* 0x000fe20006000000 */
[----:B------:R-:W-:Y:S01]  /*1db70*/  MUFU.TANH R24, R24 ;  /* 0x0000001800187308 */ /* 0x000fe20000002400 */
[C---:B------:R-:W-:Y:S01]  /*1db80*/  ISETP.GE.AND P5, PT, R4.reuse, R6, PT ;  /* 0x000000060400720c */ /* 0x040fe20003fa6270 */
[----:B------:R-:W-:Y:S01]  /*1db90*/  FMUL.FTZ R27, R27, c[0x0][0x2ec] ;  /* 0x0000bb001b1b7a20 */ /* 0x000fe20000410000 */
[----:B------:R-:W-:Y:S01]  /*1dba0*/  ISETP.GE.AND P4, PT, R4, R5, PT ;  /* 0x000000050400720c */ /* 0x000fe20003f86270 */
[----:B------:R-:W-:Y:S01]  /*1dbb0*/  FMUL.FTZ R4, R58, c[0x0][0x2ec] ;  /* 0x0000bb003a047a20 */ /* 0x000fe20000410000 */
[----:B------:R-:W-:-:S02]  /*1dbc0*/  FSEL R172, R37, -INF , !P2 ;  /* 0xff80000025ac7808 */ /* 0x000fc40005000000 */
[----:B------:R-:W-:Y:S01]  /*1dbd0*/  FSEL R128, R178, -INF , !P1 ;  /* 0xff800000b2807808 */ /* 0x000fe20004800000 */
[----:B------:R2:W4:Y:S01]  /*1dbe0*/  MUFU.TANH R37, R20 ;  /* 0x0000001400257308 */ /* 0x0005220000002400 */
[----:B------:R-:W-:Y:S02]  /*1dbf0*/  ISETP.GE.AND P1, PT, R2, R6, PT ;  /* 0x000000060200720c */ /* 0x000fe40003f26270 */
[----:B------:R-:W-:Y:S02]  /*1dc00*/  LOP3.LUT R2, R7, 0x80, R0, 0xfe, !PT ;  /* 0x0000008007027812 */ /* 0x000fe400078efe00 */
[----:B------:R-:W-:Y:S02]  /*1dc10*/  FSEL R171, R171, -INF , !P1 ;  /* 0xff800000abab7808 */ /* 0x000fe40004800000 */
[----:B------:R-:W-:Y:S01]  /*1dc20*/  FSEL R133, R133, -INF , !P3 ;  /* 0xff80000085857808 */ /* 0x000fe20005800000 */
[----:B------:R5:W3:Y:S01]  /*1dc30*/  MUFU.TANH R39, R4 ;  /* 0x0000000400277308 */ /* 0x000ae20000002400 */
[----:B------:R-:W-:-:S02]  /*1dc40*/  FSEL R170, R170, -INF , !P0 ;  /* 0xff800000aaaa7808 */ /* 0x000fc40004000000 */
[CC--:B------:R-:W-:Y:S02]  /*1dc50*/  ISETP.GE.AND P3, PT, R2.reuse, R6.reuse, PT ;  /* 0x000000060200720c */ /* 0x0c0fe40003f66270 */
[----:B------:R-:W-:Y:S02]  /*1dc60*/  ISETP.GE.AND P0, PT, R2, R5, PT ;  /* 0x000000050200720c */ /* 0x000fe40003f06270 */
[----:B------:R-:W-:Y:S01]  /*1dc70*/  LOP3.LUT R2, R7, 0x90, R0, 0xfe, !PT ;  /* 0x0000009007027812 */ /* 0x000fe200078efe00 */
[----:B--2---:R-:W-:Y:S01]  /*1dc80*/  FMUL.FTZ R20, R48, c[0x0][0x2ec] ;  /* 0x0000bb0030147a20 */ /* 0x004fe20000410000 */
[----:B-1----:R-:W-:Y:S01]  /*1dc90*/  HMMA.16816.F32 R12, R8, R18, R12 ;  /* 0x00000012080c723c */ /* 0x002fe2000000180c */
[----:B------:R-:W-:Y:S01]  /*1dca0*/  FSEL R168, R168, -INF , !P5 ;  /* 0xff800000a8a87808 */ /* 0x000fe20006800000 */
[----:B------:R-:W-:Y:S01]  /*1dcb0*/  MUFU.TANH R26, R26 ;  /* 0x0000001a001a7308 */ /* 0x000fe20000002400 */
[----:B------:R-:W-:Y:S02]  /*1dcc0*/  FSEL R130, R130, -INF , !P4 ;  /* 0xff80000082827808 */ /* 0x000fe40006000000 */
[----:B------:R-:W-:-:S02]  /*1dcd0*/  ISETP.GE.AND P5, PT, R2, R6, PT ;  /* 0x000000060200720c */ /* 0x000fc40003fa6270 */
[C-C-:B-----5:R-:W-:Y:S02]  /*1dce0*/  LOP3.LUT R4, R7.reuse, 0x88, R0.reuse, 0xfe, !PT ;  /* 0x0000008807047812 */ /* 0x160fe400078efe00 */
[-C--:B------:R-:W-:Y:S01]  /*1dcf0*/  ISETP.GE.AND P4, PT, R2, R5.reuse, PT ;  /* 0x000000050200720c */ /* 0x080fe20003f86270 */
[----:B------:R1:W-:Y:S01]  /*1dd00*/  MUFU.TANH R32, R20 ;  /* 0x0000001400207308 */ /* 0x0003e20000002400 */
[C---:B------:R-:W-:Y:S02]  /*1dd10*/  ISETP.GE.AND P1, PT, R4.reuse, R6, PT ;  /* 0x000000060400720c */ /* 0x040fe40003f26270 */
[----:B------:R-:W-:Y:S01]  /*1dd20*/  ISETP.GE.AND P2, PT, R4, R5, PT ;  /* 0x000000050400720c */ /* 0x000fe20003f46270 */
[----:B------:R-:W-:Y:S01]  /*1dd30*/  FMUL.FTZ R4, R30, c[0x0][0x2ec] ;  /* 0x0000bb001e047a20 */ /* 0x000fe20000410000 */
[----:B------:R-:W-:Y:S02]  /*1dd40*/  LOP3.LUT R2, R7, 0xa0, R0, 0xfe, !PT ;  /* 0x000000a007027812 */ /* 0x000fe400078efe00 */
[----:B------:R-:W-:Y:S01]  /*1dd50*/  FSEL R127, R127, -INF , !P3 ;  /* 0xff8000007f7f7808 */ /* 0x000fe20005800000 */
[----:B------:R2:W5:Y:S01]  /*1dd60*/  MUFU.TANH R33, R4 ;  /* 0x0000000400217308 */ /* 0x0005620000002400 */
[----:B------:R-:W-:-:S02]  /*1dd70*/  FSEL R126, R126, -INF , !P0 ;  /* 0xff8000007e7e7808 */ /* 0x000fc40004000000 */
[----:B------:R-:W-:Y:S02]  /*1dd80*/  FSEL R122, R122, -INF , !P1 ;  /* 0xff8000007a7a7808 */ /* 0x000fe40004800000 */
[----:B------:R-:W-:Y:S01]  /*1dd90*/  FSEL R117, R117, -INF , !P2 ;  /* 0xff80000075757808 */ /* 0x000fe20005000000 */
[----:B------:R-:W-:Y:S01]  /*1dda0*/  FMUL.FTZ R12, R12, c[0x0][0x2ec] ;  /* 0x0000bb000c0c7a20 */ /* 0x000fe20000410000 */
[----:B------:R-:W-:Y:S01]  /*1ddb0*/  ISETP.GE.AND P1, PT, R2, R6, PT ;  /* 0x000000060200720c */ /* 0x000fe20003f26270 */
[----:B-1----:R-:W-:Y:S01]  /*1ddc0*/  FMUL.FTZ R20, R50, c[0x0][0x2ec] ;  /* 0x0000bb0032147a20 */ /* 0x002fe20000410000 */
[----:B------:R-:W-:Y:S01]  /*1ddd0*/  ISETP.GE.AND P2, PT, R2, R5, PT ;  /* 0x000000050200720c */ /* 0x000fe20003f46270 */
[----:B------:R-:W-:Y:S01]  /*1dde0*/  MUFU.TANH R25, R25 ;  /* 0x0000001900197308 */ /* 0x000fe20000002400 */
[----:B------:R-:W-:Y:S02]  /*1ddf0*/  LOP3.LUT R2, R7, 0xb0, R0, 0xfe, !PT ;  /* 0x000000b007027812 */ /* 0x000fe400078efe00 */
[----:B------:R-:W-:-:S02]  /*1de00*/  FSEL R113, R110, -INF , !P5 ;  /* 0xff8000006e717808 */ /* 0x000fc40006800000 */
[----:B------:R-:W-:Y:S02]  /*1de10*/  FSEL R175, R109, -INF , !P4 ;  /* 0xff8000006daf7808 */ /* 0x000fe40006000000 */
[C-C-:B--2---:R-:W-:Y:S01]  /*1de20*/  LOP3.LUT R4, R7.reuse, 0x98, R0.reuse, 0xfe, !PT ;  /* 0x0000009807047812 */ /* 0x144fe200078efe00 */
[----:B------:R1:W2:Y:S01]  /*1de30*/  MUFU.TANH R30, R20 ;  /* 0x00000014001e7308 */ /* 0x0002a20000002400 */
[----:B------:R-:W-:Y:S02]  /*1de40*/  FSEL R178, R76, -INF , !P1 ;  /* 0xff8000004cb27808 */ /* 0x000fe40004800000 */
[C---:B------:R-:W-:Y:S02]  /*1de50*/  ISETP.GE.AND P3, PT, R4.reuse, R6, PT ;  /* 0x000000060400720c */ /* 0x040fe40003f66270 */
[----:B------:R-:W-:Y:S02]  /*1de60*/  ISETP.GE.AND P0, PT, R4, R5, PT ;  /* 0x000000050400720c */ /* 0x000fe40003f06270 */
[----:B------:R-:W-:Y:S01]  /*1de70*/  LOP3.LUT R4, R7, 0xa8, R0, 0xfe, !PT ;  /* 0x000000a807047812 */ /* 0x000fe200078efe00 */
[----:B------:R-:W-:Y:S01]  /*1de80*/  MUFU.TANH R12, R12 ;  /* 0x0000000c000c7308 */ /* 0x000fe20000002400 */
[----:B------:R-:W-:-:S02]  /*1de90*/  FSEL R115, R108, -INF , !P3 ;  /* 0xff8000006c737808 */ /* 0x000fc40005800000 */
[CC--:B------:R-:W-:Y:S02]  /*1dea0*/  ISETP.GE.AND P5, PT, R4.reuse, R6.reuse, PT ;  /* 0x000000060400720c */ /* 0x0c0fe40003fa6270 */
[-C--:B------:R-:W-:Y:S02]  /*1deb0*/  ISETP.GE.AND P4, PT, R4, R5.reuse, PT ;  /* 0x000000050400720c */ /* 0x080fe40003f86270 */
[----:B------:R-:W-:Y:S01]  /*1dec0*/  ISETP.GE.AND P3, PT, R2, R6, PT ;  /* 0x000000060200720c */ /* 0x000fe20003f66270 */
[----:B-1----:R-:W-:Y:S01]  /*1ded0*/  FMUL.FTZ R20, R64, c[0x0][0x2ec] ;  /* 0x0000bb0040147a20 */ /* 0x002fe20000410000 */
[----:B------:R-:W-:Y:S01]  /*1dee0*/  ISETP.GE.AND P1, PT, R2, R5, PT ;  /* 0x000000050200720c */ /* 0x000fe20003f26270 */
[----:B------:R-:W-:Y:S01]  /*1def0*/  MUFU.TANH R27, R27 ;  /* 0x0000001b001b7308 */ /* 0x000fe20000002400 */
[C-C-:B------:R-:W-:Y:S02]  /*1df00*/  LOP3.LUT R4, R7.reuse, 0xb8, R0.reuse, 0xfe, !PT ;  /* 0x000000b807047812 */ /* 0x140fe400078efe00 */
[----:B------:R-:W-:-:S02]  /*1df10*/  LOP3.LUT R2, R7, 0xc0, R0, 0xfe, !PT ;  /* 0x000000c007027812 */ /* 0x000fc400078efe00 */
[----:B------:R-:W-:Y:S02]  /*1df20*/  FSEL R176, R84, -INF , !P0 ;  /* 0xff80000054b07808 */ /* 0x000fe40004000000 */
[----:B---3--:R-:W-:Y:S01]  /*1df30*/  FSEL R182, R70, -INF , !P2 ;  /* 0xff80000046b67808 */ /* 0x008fe20005000000 */
[----:B------:R1:W3:Y:S01]  /*1df40*/  MUFU.TANH R28, R20 ;  /* 0x00000014001c7308 */ /* 0x0002e20000002400 */
[----:B------:R-:W-:Y:S02]  /*1df50*/  FSEL R179, R69, -INF , !P5 ;  /* 0xff80000045b37808 */ /* 0x000fe40006800000 */
[----:B------:R-:W-:Y:S02]  /*1df60*/  FSEL R183, R68, -INF , !P4 ;  /* 0xff80000044b77808 */ /* 0x000fe40006000000 */
[C---:B------:R-:W-:Y:S02]  /*1df70*/  ISETP.GE.AND P2, PT, R4.reuse, R6, PT ;  /* 0x000000060400720c */ /* 0x040fe40003f46270 */
[----:B------:R-:W-:-:S02]  /*1df80*/  ISETP.GE.AND P0, PT, R4, R5, PT ;  /* 0x000000050400720c */ /* 0x000fc40003f06270 */
[CC--:B------:R-:W-:Y:S02]  /*1df90*/  ISETP.GE.AND P5, PT, R2.reuse, R6.reuse, PT ;  /* 0x000000060200720c */ /* 0x0c0fe40003fa6270 */
[----:B------:R-:W-:Y:S02]  /*1dfa0*/  ISETP.GE.AND P4, PT, R2, R5, PT ;  /* 0x000000050200720c */ /* 0x000fe40003f86270 */
[----:B------:R-:W-:Y:S02]  /*1dfb0*/  LOP3.LUT R2, R7, 0xd0, R0, 0xfe, !PT ;  /* 0x000000d007027812 */ /* 0x000fe400078efe00 */
[----:B------:R-:W-:Y:S01]  /*1dfc0*/  FSEL R186, R54, -INF , !P2 ;  /* 0xff80000036ba7808 */ /* 0x000fe20005000000 */
[----:B-1----:R-:W-:Y:S01]  /*1dfd0*/  HMMA.16816.F32 R20, R8, R16, R80 ;  /* 0x000000100814723c */ /* 0x002fe20000001850 */
[----:B------:R-:W-:Y:S02]  /*1dfe0*/  FSEL R189, R52, -INF , !P0 ;  /* 0xff80000034bd7808 */ /* 0x000fe40004000000 */
[----:B------:R-:W-:-:S02]  /*1dff0*/  ISETP.GE.AND P0, PT, R2, R6, PT ;  /* 0x000000060200720c */ /* 0x000fc40003f06270 */
[----:B------:R-:W-:Y:S02]  /*1e000*/  ISETP.GE.AND P2, PT, R2, R5, PT ;  /* 0x000000050200720c */ /* 0x000fe40003f46270 */
[C-C-:B------:R-:W-:Y:S01]  /*1e010*/  LOP3.LUT R4, R7.reuse, 0xc8, R0.reuse, 0xfe, !PT ;  /* 0x000000c807047812 */ /* 0x140fe200078efe00 */
[----:B------:R-:W-:Y:S01]  /*1e020*/  FMUL.FTZ R8, R14, c[0x0][0x2ec] ;  /* 0x0000bb000e087a20 */ /* 0x000fe20000410000 */
[----:B------:R-:W-:Y:S01]  /*1e030*/  LOP3.LUT R2, R7, 0xe0, R0, 0xfe, !PT ;  /* 0x000000e007027812 */ /* 0x000fe200078efe00 */
[----:B------:R-:W-:Y:S01]  /*1e040*/  FMUL.FTZ R9, R87, c[0x0][0x2ec] ;  /* 0x0000bb0057097a20 */ /* 0x000fe20000410000 */
[----:B------:R-:W-:Y:S02]  /*1e050*/  FSEL R184, R60, -INF , !P3 ;  /* 0xff8000003cb87808 */ /* 0x000fe40005800000 */
[----:B------:R-:W-:Y:S01]  /*1e060*/  FSEL R188, R62, -INF , !P1 ;  /* 0xff8000003ebc7808 */ /* 0x000fe20004800000 */
[----:B------:R-:W-:Y:S01]  /*1e070*/  MUFU.TANH R8, R8 ;  /* 0x0000000800087308 */ /* 0x000fe20000002400 */
[----:B------:R-:W-:-:S02]  /*1e080*/  FSEL R191, R44, -INF , !P5 ;  /* 0xff8000002cbf7808 */ /* 0x000fc40006800000 */
[----:B----4-:R-:W-:Y:S02]  /*1e090*/  FSEL R198, R37, -INF , !P0 ;  /* 0xff80000025c67808 */ /* 0x010fe40004000000 */
[CC--:B------:R-:W-:Y:S02]  /*1e0a0*/  ISETP.GE.AND P1, PT, R4.reuse, R6.reuse, PT ;  /* 0x000000060400720c */ /* 0x0c0fe40003f26270 */
[-C--:B------:R-:W-:Y:S01]  /*1e0b0*/  ISETP.GE.AND P3, PT, R4, R5.reuse, PT ;  /* 0x000000050400720c */ /* 0x080fe20003f66270 */
[----:B------:R1:W-:Y:S01]  /*1e0c0*/  MUFU.TANH R10, R9 ;  /* 0x00000009000a7308 */ /* 0x0003e20000002400 */
[-C--:B------:R-:W-:Y:S01]  /*1e0d0*/  ISETP.GE.AND P5, PT, R2, R6.reuse, PT ;  /* 0x000000060200720c */ /* 0x080fe20003fa6270 */
[----:B------:R-:W-:Y:S01]  /*1e0e0*/  FMUL.FTZ R20, R20, c[0x0][0x2ec] ;  /* 0x0000bb0014147a20 */ /* 0x000fe20000410000 */
[-C--:B------:R-:W-:Y:S01]  /*1e0f0*/  ISETP.GE.AND P0, PT, R2, R5.reuse, PT ;  /* 0x000000050200720c */ /* 0x080fe20003f06270 */
[----:B------:R-:W-:Y:S01]  /*1e100*/  FMUL.FTZ R22, R22, c[0x0][0x2ec] ;  /* 0x0000bb0016167a20 */ /* 0x000fe20000410000 */
[--C-:B------:R-:W-:Y:S01]  /*1e110*/  LOP3.LUT R4, R7, 0xd8, R0.reuse, 0xfe, !PT ;  /* 0x000000d807047812 */ /* 0x100fe200078efe00 */
[----:B------:R-:W-:Y:S01]  /*1e120*/  FMUL.FTZ R21, R21, c[0x0][0x2ec] ;  /* 0x0000bb0015157a20 */ /* 0x000fe20000410000 */
[----:B------:R-:W-:Y:S01]  /*1e130*/  LOP3.LUT R2, R7, 0xf0, R0, 0xfe, !PT ;  /* 0x000000f007027812 */ /* 0x000fe200078efe00 */
[----:B------:R-:W4:Y:S01]  /*1e140*/  MUFU.TANH R20, R20 ;  /* 0x0000001400147308 */ /* 0x000f220000002400 */
[----:B------:R-:W-:Y:S01]  /*1e150*/  FSEL R78, R227, -INF , !P6 ;  /* 0xff800000e34e7808 */ /* 0x000fe20007000000 */
[----:B------:R-:W-:Y:S01]  /*1e160*/  IMAD.MOV.U32 R227, RZ, RZ, R219 ;  /* 0x000000ffffe37224 */ /* 0x000fe200078e00db */
[----:B------:R-:W-:Y:S01]  /*1e170*/  FSEL R193, R40, -INF , !P1 ;  /* 0xff80000028c17808 */ /* 0x000fe20004800000 */
[----:B------:R-:W-:Y:S01]  /*1e180*/  IMAD.MOV.U32 R219, RZ, RZ, R205 ;  /* 0x000000ffffdb7224 */ /* 0x000fe200078e00cd */
[----:B------:R-:W-:Y:S01]  /*1e190*/  FSEL R196, R39, -INF , !P3 ;  /* 0xff80000027c47808 */ /* 0x000fe20005800000 */
[----:B------:R-:W-:Y:S01]  /*1e1a0*/  FMUL.FTZ R23, R23, c[0x0][0x2ec] ;  /* 0x0000bb0017177a20 */ /* 0x000fe20000410000 */
[----:B-----5:R-:W-:Y:S01]  /*1e1b0*/  FSEL R201, R33, -INF , !P2 ;  /* 0xff80000021c97808 */ /* 0x020fe20005000000 */
[----:B------:R-:W5:Y:S01]  /*1e1c0*/  MUFU.TANH R22, R22 ;  /* 0x0000001600167308 */ /* 0x000f620000002400 */
[C---:B------:R-:W-:Y:S01]  /*1e1d0*/  ISETP.GE.AND P6, PT, R4.reuse, R6, PT ;  /* 0x000000060400720c */ /* 0x040fe20003fc6270 */
[----:B-1----:R-:W-:Y:S01]  /*1e1e0*/  FMUL.FTZ R9, R77, c[0x0][0x2ec] ;  /* 0x0000bb004d097a20 */ /* 0x002fe20000410000 */
[----:B------:R-:W-:-:S02]  /*1e1f0*/  ISETP.GE.AND P1, PT, R4, R5, PT ;  /* 0x000000050400720c */ /* 0x000fc40003f26270 */
[C---:B------:R-:W-:Y:S02]  /*1e200*/  ISETP.GE.AND P3, PT, R2.reuse, R6, PT ;  /* 0x000000060200720c */ /* 0x040fe40003f66270 */
[----:B------:R-:W-:Y:S01]  /*1e210*/  ISETP.GE.AND P2, PT, R2, R5, PT ;  /* 0x000000050200720c */ /* 0x000fe20003f46270 */
[----:B------:R-:W-:Y:S01]  /*1e220*/  MUFU.TANH R19, R9 ;  /* 0x0000000900137308 */ /* 0x000fe20000002400 */
[C-C-:B------:R-:W-:Y:S02]  /*1e230*/  LOP3.LUT R4, R7.reuse, 0xe8, R0.reuse, 0xfe, !PT ;  /* 0x000000e807047812 */ /* 0x140fe400078efe00 */
[C---:B------:R-:W-:Y:S02]  /*1e240*/  LOP3.LUT R2, R7.reuse, 0xf8, R0, 0xfe, !PT ;  /* 0x000000f807027812 */ /* 0x040fe400078efe00 */
[----:B------:R-:W-:Y:S02]  /*1e250*/  LOP3.LUT R0, R7, R0, RZ, 0xfc, !PT ;  /* 0x0000000007007212 */ /* 0x000fe400078efcff */
[----:B------:R-:W-:Y:S01]  /*1e260*/  FSEL R194, R42, -INF , !P4 ;  /* 0xff8000002ac27808 */ /* 0x000fe20006000000 */
[----:B------:R-:W-:Y:S01]  /*1e270*/  MUFU.TANH R21, R21 ;  /* 0x0000001500157308 */ /* 0x000fe20000002400 */
[----:B------:R-:W-:-:S02]  /*1e280*/  FSEL R199, R32, -INF , !P6 ;  /* 0xff80000020c77808 */ /* 0x000fc40007000000 */
[----:B--2---:R-:W-:Y:S02]  /*1e290*/  FSEL R203, R30, -INF , !P1 ;  /* 0xff8000001ecb7808 */ /* 0x004fe40004800000 */
[----:B------:R-:W-:Y:S02]  /*1e2a0*/  FSEL R209, R66, -INF , !P0 ;  /* 0xff80000042d17808 */ /* 0x000fe40004000000 */
[CC--:B------:R-:W-:Y:S01]  /*1e2b0*/  ISETP.GE.AND P4, PT, R4.reuse, R6.reuse, PT ;  /* 0x000000060400720c */ /* 0x0c0fe20003f86270 */
[----:B------:R-:W-:Y:S01]  /*1e2c0*/  MUFU.TANH R23, R23 ;  /* 0x0000001700177308 */ /* 0x000fe20000002400 */
[----:B------:R-:W-:Y:S01]  /*1e2d0*/  BAR.SYNC.DEFER_BLOCKING 0x0 ;  /* 0x0000000000007b1d */ /* 0x000fe20000010000 */
[-C--:B------:R-:W-:Y:S01]  /*1e2e0*/  ISETP.GE.AND P6, PT, R4, R5.reuse, PT ;  /* 0x000000050400720c */ /* 0x080fe20003fc6270 */
[----:B------:R-:W-:Y:S01]  /*1e2f0*/  FMUL.FTZ R4, R85, c[0x0][0x2ec] ;  /* 0x0000bb0055047a20 */ /* 0x000fe20000410000 */
[C---:B------:R-:W-:Y:S02]  /*1e300*/  ISETP.GE.AND P1, PT, R2.reuse, R6, PT ;  /* 0x000000060200720c */ /* 0x040fe40003f26270 */
[----:B------:R-:W-:-:S02]  /*1e310*/  ISETP.GE.AND P0, PT, R2, R5, PT ;  /* 0x000000050200720c */ /* 0x000fc40003f06270 */
[----:B------:R-:W-:Y:S02]  /*1e320*/  IADD3 R2, R0, 0x1, RZ ;  /* 0x0000000100027810 */ /* 0x000fe40007ffe0ff */
[----:B---3--:R-:W-:Y:S02]  /*1e330*/  FSEL R205, R28, -INF , !P5 ;  /* 0xff8000001ccd7808 */ /* 0x008fe40006800000 */
[----:B------:R-:W-:Y:S02]  /*1e340*/  FSEL R207, R24, -INF , !P4 ;  /* 0xff80000018cf7808 */ /* 0x000fe40006000000 */
[----:B------:R1:W2:Y:S01]  /*1e350*/  MUFU.TANH R24, R4 ;  /* 0x0000000400187308 */ /* 0x0002a20000002400 */
[C---:B------:R-:W-:Y:S02]  /*1e360*/  ISETP.GE.AND P5, PT, R2.reuse, R6, PT ;  /* 0x000000060200720c */ /* 0x040fe40003fa6270 */
[----:B------:R-:W-:Y:S02]  /*1e370*/  ISETP.GE.AND P4, PT, R2, R5, PT ;  /* 0x000000050200720c */ /* 0x000fe40003f86270 */
[----:B------:R-:W-:-:S02]  /*1e380*/  IADD3 R2, R0, 0x11, RZ ;  /* 0x0000001100027810 */ /* 0x000fc40007ffe0ff */
[----:B----4-:R-:W-:Y:S02]  /*1e390*/  FSEL R212, R20, -INF , !P3 ;  /* 0xff80000014d47808 */ /* 0x010fe40005800000 */
[----:B-----5:R-:W-:Y:S02]  /*1e3a0*/  FSEL R214, R22, -INF , !P2 ;  /* 0xff80000016d67808 */ /* 0x020fe40005000000 */
[----:B------:R-:W-:Y:S02]  /*1e3b0*/  FSEL R213, R12, -INF , !P1 ;  /* 0xff8000000cd57808 */ /* 0x000fe40004800000 */
[----:B------:R-:W-:Y:S01]  /*1e3c0*/  FSEL R215, R8, -INF , !P0 ;  /* 0xff80000008d77808 */ /* 0x000fe20004000000 */
[----:B------:R-:W-:Y:S01]  /*1e3d0*/  FMUL.FTZ R8, R79, c[0x0][0x2ec] ;  /* 0x0000bb004f087a20 */ /* 0x000fe20000410000 */
[----:B------:R-:W-:Y:S02]  /*1e3e0*/  ISETP.GE.AND P1, PT, R2, R6, PT ;  /* 0x000000060200720c */ /* 0x000fe40003f26270 */
[----:B-1----:R-:W-:Y:S01]  /*1e3f0*/  IADD3 R4, R0, 0x9, RZ ;  /* 0x0000000900047810 */ /* 0x002fe20007ffe0ff */
[----:B------:R1:W3:Y:S01]  /*1e400*/  MUFU.TANH R9, R8 ;  /* 0x0000000800097308 */ /* 0x0002e20000002400 */
[----:B------:R-:W-:-:S02]  /*1e410*/  ISETP.GE.AND P0, PT, R2, R5, PT ;  /* 0x000000050200720c */ /* 0x000fc40003f06270 */
[CC--:B------:R-:W-:Y:S02]  /*1e420*/  ISETP.GE.AND P3, PT, R4.reuse, R6.reuse, PT ;  /* 0x000000060400720c */ /* 0x0c0fe40003f66270 */
[----:B------:R-:W-:Y:S02]  /*1e430*/  ISETP.GE.AND P2, PT, R4, R5, PT ;  /* 0x000000050400720c */ /* 0x000fe40003f46270 */
[----:B------:R-:W-:Y:S02]  /*1e440*/  IADD3 R2, R0, 0x21, RZ ;  /* 0x0000002100027810 */ /* 0x000fe40007ffe0ff */
[----:B------:R-:W-:Y:S02]  /*1e450*/  FSEL R28, R71, -INF , !P3 ;  /* 0xff800000471c7808 */ /* 0x000fe40005800000 */
[----:B------:R-:W-:Y:S02]  /*1e460*/  FSEL R32, R248, -INF , !P2 ;  /* 0xff800000f8207808 */ /* 0x000fe40005000000 */
[----:B------:R-:W-:-:S02]  /*1e470*/  ISETP.GE.AND P3, PT, R2, R6, PT ;  /* 0x000000060200720c */ /* 0x000fc40003f66270 */
[----:B------:R-:W-:Y:S01]  /*1e480*/  ISETP.GE.AND P2, PT, R2, R5, PT ;  /* 0x000000050200720c */ /* 0x000fe20003f46270 */
[----:B-1----:R-:W-:Y:S01]  /*1e490*/  FMUL.FTZ R8, R45, c[0x0][0x2ec] ;  /* 0x0000bb002d087a20 */ /* 0x002fe20000410000 */
[C---:B------:R-:W-:Y:S02]  /*1e4a0*/  IADD3 R4, R0.reuse, 0x19, RZ ;  /* 0x0000001900047810 */ /* 0x040fe40007ffe0ff */
[----:B------:R-:W-:Y:S01]  /*1e4b0*/  IADD3 R2, R0, 0x29, RZ ;  /* 0x0000002900027810 */ /* 0x000fe20007ffe0ff */
[----:B------:R1:W-:Y:S01]  /*1e4c0*/  MUFU.TANH R18, R8 ;  /* 0x0000000800127308 */ /* 0x0003e20000002400 */
[----:B------:R-:W-:Y:S02]  /*1e4d0*/  FSEL R211, R26, -INF , !P6 ;  /* 0xff8000001ad37808 */ /* 0x000fe40007000000 */
[----:B------:R-:W-:Y:S02]  /*1e4e0*/  FSEL R26, R74, -INF , !P5 ;  /* 0xff8000004a1a7808 */ /* 0x000fe40006800000 */
[----:B------:R-:W-:-:S02]  /*1e4f0*/  FSEL R30, R75, -INF , !P4 ;  /* 0xff8000004b1e7808 */ /* 0x000fc40006000000 */
[----:B------:R-:W-:Y:S02]  /*1e500*/  FSEL R33, R249, -INF , !P1 ;  /* 0xff800000f9217808 */ /* 0x000fe40004800000 */
[----:B------:R-:W-:Y:S02]  /*1e510*/  FSEL R40, R250, -INF , !P0 ;  /* 0xff800000fa287808 */ /* 0x000fe40004000000 */
[CC--:B------:R-:W-:Y:S02]  /*1e520*/  ISETP.GE.AND P5, PT, R4.reuse, R6.reuse, PT ;  /* 0x000000060400720c */ /* 0x0c0fe40003fa6270 */
[-C--:B------:R-:W-:Y:S02]  /*1e530*/  ISETP.GE.AND P4, PT, R4, R5.reuse, PT ;  /* 0x000000050400720c */ /* 0x080fe40003f86270 */
[C---:B------:R-:W-:Y:S01]  /*1e540*/  ISETP.GE.AND P1, PT, R2.reuse, R6, PT ;  /* 0x000000060200720c */ /* 0x040fe20003f26270 */
[----:B-1----:R-:W-:Y:S01]  /*1e550*/  FMUL.FTZ R8, R47, c[0x0][0x2ec] ;  /* 0x0000bb002f087a20 */ /* 0x002fe20000410000 */
[----:B------:R-:W-:-:S02]  /*1e560*/  ISETP.GE.AND P0, PT, R2, R5, PT ;  /* 0x000000050200720c */ /* 0x000fc40003f06270 */
[C---:B------:R-:W-:Y:S01]  /*1e570*/  IADD3 R4, R0.reuse, 0x31, RZ ;  /* 0x0000003100047810 */ /* 0x040fe20007ffe0ff */
[----:B------:R1:W-:Y:S01]  /*1e580*/  MUFU.TANH R17, R8 ;  /* 0x0000000800117308 */ /* 0x0003e20000002400 */
[----:B------:R-:W-:Y:S02]  /*1e590*/  IADD3 R2, R0, 0x39, RZ ;  /* 0x0000003900027810 */ /* 0x000fe40007ffe0ff */
[----:B------:R-:W-:Y:S02]  /*1e5a0*/  FSEL R34, R251, -INF , !P5 ;  /* 0xff800000fb227808 */ /* 0x000fe40006800000 */
[----:B------:R-:W-:Y:S02]  /*1e5b0*/  FSEL R42, R240, -INF , !P4 ;  /* 0xff800000f02a7808 */ /* 0x000fe40006000000 */
[----:B------:R-:W-:Y:S02]  /*1e5c0*/  FSEL R48, R241, -INF , !P3 ;  /* 0xff800000f1307808 */ /* 0x000fe40005800000 */
[----:B------:R-:W-:-:S02]  /*1e5d0*/  FSEL R56, R242, -INF , !P2 ;  /* 0xff800000f2387808 */ /* 0x000fc40005000000 */
[CC--:B------:R-:W-:Y:S02]  /*1e5e0*/  ISETP.GE.AND P5, PT, R4.reuse, R6.reuse, PT ;  /* 0x000000060400720c */ /* 0x0c0fe40003fa6270 */
[-C--:B------:R-:W-:Y:S02]  /*1e5f0*/  ISETP.GE.AND P4, PT, R4, R5.reuse, PT ;  /* 0x000000050400720c */ /* 0x080fe40003f86270 */
[C---:B------:R-:W-:Y:S01]  /*1e600*/  ISETP.GE.AND P3, PT, R2.reuse, R6, PT ;  /* 0x000000060200720c */ /* 0x040fe20003f66270 */
[----:B-1----:R-:W-:Y:S01]  /*1e610*/  FMUL.FTZ R8, R59, c[0x0][0x2ec] ;  /* 0x0000bb003b087a20 */ /* 0x002fe20000410000 */
[----:B------:R-:W-:Y:S02]  /*1e620*/  ISETP.GE.AND P2, PT, R2, R5, PT ;  /* 0x000000050200720c */ /* 0x000fe40003f46270 */
[----:B------:R-:W-:Y:S01]  /*1e630*/  IADD3 R2, R0, 0x49, RZ ;  /* 0x0000004900027810 */ /* 0x000fe20007ffe0ff */
[----:B------:R1:W-:Y:S01]  /*1e640*/  MUFU.TANH R14, R8 ;  /* 0x00000008000e7308 */ /* 0x0003e20000002400 */
[----:B------:R-:W-:-:S02]  /*1e650*/  FSEL R60, R225, -INF , !P5 ;  /* 0xff800000e13c7808 */ /* 0x000fc40006800000 */
[----:B------:R-:W-:Y:S02]  /*1e660*/  FSEL R70, R226, -INF , !P4 ;  /* 0xff800000e2467808 */ /* 0x000fe40006000000 */
[C---:B------:R-:W-:Y:S02]  /*1e670*/  ISETP.GE.AND P5, PT, R2.reuse, R6, PT ;  /* 0x000000060200720c */ /* 0x040fe40003fa6270 */
[----:B------:R-:W-:Y:S02]  /*1e680*/  ISETP.GE.AND P4, PT, R2, R5, PT ;  /* 0x000000050200720c */ /* 0x000fe40003f86270 */
[C---:B------:R-:W-:Y:S02]  /*1e690*/  IADD3 R4, R0.reuse, 0x41, RZ ;  /* 0x0000004100047810 */ /* 0x040fe40007ffe0ff */
[----:B------:R-:W-:Y:S02]  /*1e6a0*/  IADD3 R2, R0, 0x51, RZ ;  /* 0x0000005100027810 */ /* 0x000fe40007ffe0ff */
[----:B------:R-:W-:-:S02]  /*1e6b0*/  FSEL R50, R243, -INF , !P1 ;  /* 0xff800000f3327808 */ /* 0x000fc40004800000 */
[----:B------:R-:W-:Y:S01]  /*1e6c0*/  FSEL R58, R224, -INF , !P0 ;  /* 0xff800000e03a7808 */ /* 0x000fe20004000000 */
[----:B-1----:R-:W-:Y:S01]  /*1e6d0*/  FMUL.FTZ R8, R51, c[0x0][0x2ec] ;  /* 0x0000bb0033087a20 */ /* 0x002fe20000410000 */
[----:B------:R-:W-:Y:S02]  /*1e6e0*/  FSEL R62, R227, -INF , !P3 ;  /* 0xff800000e33e7808 */ /* 0x000fe40005800000 */
[----:B------:R-:W-:Y:S01]  /*1e6f0*/  FSEL R71, R220, -INF , !P2 ;  /* 0xff800000dc477808 */ /* 0x000fe20005000000 */
[----:B------:R1:W-:Y:S01]  /*1e700*/  MUFU.TANH R11, R8 ;  /* 0x00000008000b7308 */ /* 0x0003e20000002400 */
        /* <DEDUP_REMOVED lines=8> */
[----:B-1----:R-:W-:Y:S01]  /*1e790*/  FMUL.FTZ R8, R65, c[0x0][0x2ec] ;  /* 0x0000bb0041087a20 */ /* 0x002fe20000410000 */
        /* <DEDUP_REMOVED lines=13> */
[-C--:B------:R-:W-:Y:S01]  /*1e870*/  ISETP.GE.AND P2, PT, R4, R5.reuse, PT ;  /* 0x000000050400720c */ /* 0x080fe20003f46270 */
[----:B------:R-:W-:Y:S01]  /*1e880*/  FMUL.FTZ R4, R57, c[0x0][0x2ec] ;  /* 0x0000bb0039047a20 */ /* 0x000fe20000410000 */
[C---:B------:R-:W-:Y:S02]  /*1e890*/  ISETP.GE.AND P1, PT, R2.reuse, R6, PT ;  /* 0x000000060200720c */ /* 0x040fe40003f26270 */
[----:B------:R-:W-:Y:S01]  /*1e8a0*/  ISETP.GE.AND P0, PT, R2, R5, PT ;  /* 0x000000050200720c */ /* 0x000fe20003f06270 */
[----:B------:R1:W4:Y:S01]  /*1e8b0*/  MUFU.TANH R16, R4 ;  /* 0x0000000400107308 */ /* 0x0003220000002400 */
[----:B------:R-:W-:Y:S02]  /*1e8c0*/  IADD3 R2, R0, 0x79, RZ ;  /* 0x0000007900027810 */ /* 0x000fe40007ffe0ff */
[----:B------:R-:W-:Y:S02]  /*1e8d0*/  FSEL R83, R204, -INF , !P5 ;  /* 0xff800000cc537808 */ /* 0x000fe40006800000 */
[----:B------:R-:W-:-:S02]  /*1e8e0*/  FSEL R85, R202, -INF , !P4 ;  /* 0xff800000ca557808 */ /* 0x000fc40006000000 */
[C---:B------:R-:W-:Y:S02]  /*1e8f0*/  ISETP.GE.AND P5, PT, R2.reuse, R6, PT ;  /* 0x000000060200720c */ /* 0x040fe40003fa6270 */
[----:B------:R-:W-:Y:S02]  /*1e900*/  ISETP.GE.AND P4, PT, R2, R5, PT ;  /* 0x000000050200720c */ /* 0x000fe40003f86270 */
[----:B------:R-:W-:Y:S02]  /*1e910*/  IADD3 R2, R0, 0x89, RZ ;  /* 0x0000008900027810 */ /* 0x000fe40007ffe0ff */
[----:B------:R-:W-:Y:S02]  /*1e920*/  FSEL R84, R200, -INF , !P3 ;  /* 0xff800000c8547808 */ /* 0x000fe40005800000 */
[----:B------:R-:W-:Y:S02]  /*1e930*/  FSEL R87, R197, -INF , !P2 ;  /* 0xff800000c5577808 */ /* 0x000fe40005000000 */
[----:B-1----:R-:W-:-:S02]  /*1e940*/  IADD3 R4, R0, 0x81, RZ ;  /* 0x0000008100047810 */ /* 0x002fc40007ffe0ff */
        /* <DEDUP_REMOVED lines=13> */
[-C--:B------:R-:W-:Y:S01]  /*1ea20*/  ISETP.GE.AND P4, PT, R4, R5.reuse, PT ;  /* 0x000000050400720c */ /* 0x080fe20003f86270 */
[----:B------:R-:W-:Y:S01]  /*1ea30*/  FMUL.FTZ R4, R49, c[0x0][0x2ec] ;  /* 0x0000bb0031047a20 */ /* 0x000fe20000410000 */
[C---:B------:R-:W-:Y:S02]  /*1ea40*/  ISETP.GE.AND P3, PT, R2.reuse, R6, PT ;  /* 0x000000060200720c */ /* 0x040fe40003f66270 */
[----:B------:R-:W-:Y:S01]  /*1ea50*/  ISETP.GE.AND P2, PT, R2, R5, PT ;  /* 0x000000050200720c */ /* 0x000fe20003f46270 */
[----:B------:R1:W5:Y:S01]  /*1ea60*/  MUFU.TANH R12, R4 ;  /* 0x00000004000c7308 */ /* 0x0003620000002400 */
[----:B------:R-:W-:Y:S02]  /*1ea70*/  IADD3 R2, R0, 0xa1, RZ ;  /* 0x000000a100027810 */ /* 0x000fe40007ffe0ff */
[----:B------:R-:W-:-:S02]  /*1ea80*/  FSEL R97, R180, -INF , !P1 ;  /* 0xff800000b4617808 */ /* 0x000fc40004800000 */
[----:B------:R-:W-:Y:S02]  /*1ea90*/  FSEL R99, R177, -INF , !P0 ;  /* 0xff800000b1637808 */ /* 0x000fe40004000000 */
[C---:B------:R-:W-:Y:S02]  /*1eaa0*/  ISETP.GE.AND P1, PT, R2.reuse, R6, PT ;  /* 0x000000060200720c */ /* 0x040fe40003f26270 */
[----:B------:R-:W-:Y:S02]  /*1eab0*/  ISETP.GE.AND P0, PT, R2, R5, PT ;  /* 0x000000050200720c */ /* 0x000fe40003f06270 */
[----:B------:R-:W-:Y:S02]  /*1eac0*/  IADD3 R2, R0, 0xb1, RZ ;  /* 0x000000b100027810 */ /* 0x000fe40007ffe0ff */
[----:B------:R-:W-:Y:S02]  /*1ead0*/  FSEL R100, R174, -INF , !P5 ;  /* 0xff800000ae647808 */ /* 0x000fe40006800000 */
[----:B------:R-:W-:-:S02]  /*1eae0*/  FSEL R102, R173, -INF , !P4 ;  /* 0xff800000ad667808 */ /* 0x000fc40006000000 */
[----:B-1----:R-:W-:Y:S02]  /*1eaf0*/  IADD3 R4, R0, 0xa9, RZ ;  /* 0x000000a900047810 */ /* 0x002fe40007ffe0ff */
[----:B--2---:R-:W-:Y:S02]  /*1eb00*/  FSEL R101, R24, -INF , !P3 ;  /* 0xff80000018657808 */ /* 0x004fe40005800000 */
[----:B------:R-:W-:Y:S02]  /*1eb10*/  FSEL R103, R10, -INF , !P2 ;  /* 0xff8000000a677808 */ /* 0x000fe40005000000 */
[CC--:B------:R-:W-:Y:S01]  /*1eb20*/  ISETP.GE.AND P5, PT, R4.reuse, R6.reuse, PT ;  /* 0x000000060400720c */ /* 0x0c0fe20003fa6270 */
[----:B------:R1:W2:Y:S01]  /*1eb30*/  MUFU.TANH R10, R8 ;  /* 0x00000008000a7308 */ /* 0x0002a20000002400 */
[----:B------:R-:W-:Y:S02]  /*1eb40*/  ISETP.GE.AND P4, PT, R4, R5, PT ;  /* 0x000000050400720c */ /* 0x000fe40003f86270 */
[----:B------:R-:W-:-:S02]  /*1eb50*/  ISETP.GE.AND P3, PT, R2, R6, PT ;  /* 0x000000060200720c */ /* 0x000fc40003f66270 */
[----:B------:R-:W-:Y:S02]  /*1eb60*/  ISETP.GE.AND P2, PT, R2, R5, PT ;  /* 0x000000050200720c */ /* 0x000fe40003f46270 */
[C---:B------:R-:W-:Y:S02]  /*1eb70*/  IADD3 R4, R0.reuse, 0xb9, RZ ;  /* 0x000000b900047810 */ /* 0x040fe40007ffe0ff */
[----:B------:R-:W-:Y:S02]  /*1eb80*/  IADD3 R2, R0, 0xc1, RZ ;  /* 0x000000c100027810 */ /* 0x000fe40007ffe0ff */
[----:B------:R-:W-:Y:S02]  /*1eb90*/  FSEL R108, R19, -INF , !P1 ;  /* 0xff800000136c7808 */ /* 0x000fe40004800000 */
[----:B---3--:R-:W-:Y:S02]  /*1eba0*/  FSEL R109, R9, -INF , !P0 ;  /* 0xff800000096d7808 */ /* 0x008fe40004000000 */
[----:B------:R-:W-:Y:S01]  /*1ebb0*/  FSEL R61, R61, -INF , !P5 ;  /* 0xff8000003d3d7808 */ /* 0x000fe20006800000 */
[----:B-1----:R-:W-:Y:S01]  /*1ebc0*/  FMUL.FTZ R8, R67, c[0x0][0x2ec] ;  /* 0x0000bb0043087a20 */ /* 0x002fe20000410000 */
[----:B------:R-:W-:-:S02]  /*1ebd0*/  FSEL R63, R63, -INF , !P4 ;  /* 0xff8000003f3f7808 */ /* 0x000fc40006000000 */
[CC--:B------:R-:W-:Y:S01]  /*1ebe0*/  ISETP.GE.AND P1, PT, R4.reuse, R6.reuse, PT ;  /* 0x000000060400720c */ /* 0x0c0fe20003f26270 */
[----:B------:R1:W3:Y:S01]  /*1ebf0*/  MUFU.TANH R9, R8 ;  /* 0x0000000800097308 */ /* 0x0002e20000002400 */
[-C--:B------:R-:W-:Y:S02]  /*1ec00*/  ISETP.GE.AND P0, PT, R4, R5.reuse, PT ;  /* 0x000000050400720c */ /* 0x080fe40003f06270 */
[C---:B------:R-:W-:Y:S02]  /*1ec10*/  ISETP.GE.AND P5, PT, R2.reuse, R6, PT ;  /* 0x000000060200720c */ /* 0x040fe40003fa6270 */
[----:B------:R-:W-:Y:S02]  /*1ec20*/  ISETP.GE.AND P4, PT, R2, R5, PT ;  /* 0x000000050200720c */ /* 0x000fe40003f86270 */
[C---:B------:R-:W-:Y:S02]  /*1ec30*/  IADD3 R2, R0.reuse, 0xc9, RZ ;  /* 0x000000c900027810 */ /* 0x040fe40007ffe0ff */
[----:B------:R-:W-:-:S02]  /*1ec40*/  IADD3 R4, R0, 0xd1, RZ ;  /* 0x000000d100047810 */ /* 0x000fc40007ffe0ff */
[----:B------:R-:W-:Y:S02]  /*1ec50*/  FSEL R110, R53, -INF , !P3 ;  /* 0xff800000356e7808 */ /* 0x000fe40005800000 */
[----:B------:R-:W-:Y:S02]  /*1ec60*/  FSEL R114, R55, -INF , !P2 ;  /* 0xff80000037727808 */ /* 0x000fe40005000000 */
[----:B------:R-:W-:Y:S01]  /*1ec70*/  FSEL R112, R41, -INF , !P1 ;  /* 0xff80000029707808 */ /* 0x000fe20004800000 */
[----:B-1----:R-:W-:Y:S01]  /*1ec80*/  FMUL.FTZ R8, R13, c[0x0][0x2ec] ;  /* 0x0000bb000d087a20 */ /* 0x002fe20000410000 */
[----:B------:R-:W-:Y:S02]  /*1ec90*/  FSEL R173, R43, -INF , !P0 ;  /* 0xff8000002bad7808 */ /* 0x000fe40004000000 */
[CC--:B------:R-:W-:Y:S02]  /*1eca0*/  ISETP.GE.AND P3, PT, R2.reuse, R6.reuse, PT ;  /* 0x000000060200720c */ /* 0x0c0fe40003f66270 */
[----:B------:R-:W-:Y:S01]  /*1ecb0*/  ISETP.GE.AND P2, PT, R2, R5, PT ;  /* 0x000000050200720c */ /* 0x000fe20003f46270 */
[----:B------:R-:W1:Y:S01]  /*1ecc0*/  MUFU.TANH R8, R8 ;  /* 0x0000000800087308 */ /* 0x000e620000002400 */
[----:B------:R-:W-:-:S02]  /*1ecd0*/  ISETP.GE.AND P1, PT, R4, R6, PT ;  /* 0x000000060400720c */ /* 0x000fc40003f26270 */
[-C--:B------:R-:W-:Y:S02]  /*1ece0*/  ISETP.GE.AND P0, PT, R4, R5.reuse, PT ;  /* 0x000000050400720c */ /* 0x080fe40003f06270 */
[----:B------:R-:W-:Y:S02]  /*1ecf0*/  IADD3 R4, R0, 0xe1, RZ ;  /* 0x000000e100047810 */ /* 0x000fe40007ffe0ff */
[----:B----4-:R-:W-:Y:S02]  /*1ed00*/  FSEL R177, R16, -INF , !P3 ;  /* 0xff80000010b17808 */ /* 0x010fe40005800000 */
[----:B------:R-:W-:Y:S02]  /*1ed10*/  FSEL R181, R14, -INF , !P2 ;  /* 0xff8000000eb57808 */ /* 0x000fe40005000000 */
[C---:B------:R-:W-:Y:S02]  /*1ed20*/  ISETP.GE.AND P3, PT, R4.reuse, R6, PT ;  /* 0x000000060400720c */ /* 0x040fe40003f66270 */
[----:B------:R-:W-:Y:S01]  /*1ed30*/  ISETP.GE.AND P2, PT, R4, R5, PT ;  /* 0x000000050400720c */ /* 0x000fe20003f46270 */
[----:B------:R-:W-:Y:S01]  /*1ed40*/  FMUL.FTZ R4, R15, c[0x0][0x2ec] ;  /* 0x0000bb000f047a20 */ /* 0x000fe20000410000 */
[----:B------:R-:W-:-:S02]  /*1ed50*/  IADD3 R2, R0, 0xd9, RZ ;  /* 0x000000d900027810 */ /* 0x000fc40007ffe0ff */
[----:B------:R-:W-:Y:S02]  /*1ed60*/  FSEL R174, R18, -INF , !P5 ;  /* 0xff80000012ae7808 */ /* 0x000fe40006800000 */
[----:B------:R-:W-:Y:S01]  /*1ed70*/  FSEL R180, R17, -INF , !P4 ;  /* 0xff80000011b47808 */ /* 0x000fe20006000000 */
[----:B------:R-:W4:Y:S01]  /*1ed80*/  MUFU.TANH R4, R4 ;  /* 0x0000000400047308 */ /* 0x000f220000002400 */
[----:B------:R-:W-:Y:S02]  /*1ed90*/  ISETP.NE.AND P6, PT, R38, RZ, PT ;  /* 0x000000ff2600720c */ /* 0x000fe40003fc5270 */
[C---:B------:R-:W-:Y:S02]  /*1eda0*/  ISETP.GE.AND P5, PT, R2.reuse, R6, PT ;  /* 0x000000060200720c */ /* 0x040fe40003fa6270 */
[----:B------:R-:W-:Y:S02]  /*1edb0*/  ISETP.GE.AND P4, PT, R2, R5, PT ;  /* 0x000000050200720c */ /* 0x000fe40003f86270 */
[----:B------:R-:W-:-:S02]  /*1edc0*/  IADD3 R2, R0, 0xe9, RZ ;  /* 0x000000e900027810 */ /* 0x000fc40007ffe0ff */
[----:B------:R-:W-:Y:S02]  /*1edd0*/  FSEL R185, R29, -INF , !P1 ;  /* 0xff8000001db97808 */ /* 0x000fe40004800000 */
[----:B------:R-:W-:Y:S02]  /*1ede0*/  FSEL R190, R31, -INF , !P0 ;  /* 0xff8000001fbe7808 */ /* 0x000fe40004000000 */
[----:B------:R-:W-:Y:S02]  /*1edf0*/  ISETP.GE.AND P1, PT, R2, R6, PT ;  /* 0x000000060200720c */ /* 0x000fe40003f26270 */
[----:B-----5:R-:W-:Y:S02]  /*1ee00*/  FSEL R187, R12, -INF , !P5 ;  /* 0xff8000000cbb7808 */ /* 0x020fe40006800000 */
[----:B------:R-:W-:Y:S02]  /*1ee10*/  ISETP.GE.AND P0, PT, R2, R5, PT ;  /* 0x000000050200720c */ /* 0x000fe40003f06270 */
[----:B------:R-:W-:-:S02]  /*1ee20*/  FSEL R192, R11, -INF , !P4 ;  /* 0xff8000000bc07808 */ /* 0x000fc40006000000 */
[C---:B------:R-:W-:Y:S02]  /*1ee30*/  ISETP.GE.AND P5, PT, R0.reuse, R6, PT ;  /* 0x000000060000720c */ /* 0x040fe40003fa6270 */
[C---:B------:R-:W-:Y:S02]  /*1ee40*/  IADD3 R2, R0.reuse, 0xf1, RZ ;  /* 0x000000f100027810 */ /* 0x040fe40007ffe0ff */
[C---:B------:R-:W-:Y:S02]  /*1ee50*/  ISETP.GE.AND P4, PT, R0.reuse, R5, PT ;  /* 0x000000050000720c */ /* 0x040fe40003f86270 */
[----:B------:R-:W-:Y:S02]  /*1ee60*/  IADD3 R0, R0, 0xf9, RZ ;  /* 0x000000f900007810 */ /* 0x000fe40007ffe0ff */
[----:B--2---:R-:W-:Y:S02]  /*1ee70*/  FSEL R195, R10, -INF , !P3 ;  /* 0xff8000000ac37808 */ /* 0x004fe40005800000 */
[----:B---3--:R-:W-:-:S02]  /*1ee80*/  FSEL R200, R9, -INF , !P2 ;  /* 0xff80000009c87808 */ /* 0x008fc40005000000 */
[----:B------:R-:W-:Y:S02]  /*1ee90*/  FSEL R197, R25, -INF , !P1 ;  /* 0xff80000019c57808 */ /* 0x000fe40004800000 */
[----:B------:R-:W-:Y:S02]  /*1eea0*/  FSEL R202, R27, -INF , !P0 ;  /* 0xff8000001bca7808 */ /* 0x000fe40004000000 */
[CC--:B------:R-:W-:Y:S02]  /*1eeb0*/  ISETP.GE.AND P3, PT, R2.reuse, R6.reuse, PT ;  /* 0x000000060200720c */ /* 0x0c0fe40003f66270 */
[-C--:B------:R-:W-:Y:S02]  /*1eec0*/  ISETP.GE.AND P2, PT, R2, R5.reuse, PT ;  /* 0x000000050200720c */ /* 0x080fe40003f46270 */
[C---:B------:R-:W-:Y:S02]  /*1eed0*/  ISETP.GE.AND P1, PT, R0.reuse, R6, PT ;  /* 0x000000060000720c */ /* 0x040fe40003f26270 */
[----:B------:R-:W-:-:S02]  /*1eee0*/  ISETP.GE.AND P0, PT, R0, R5, PT ;  /* 0x000000050000720c */ /* 0x000fc40003f06270 */
[----:B------:R-:W-:Y:S02]  /*1eef0*/  FSEL R204, R21, -INF , !P3 ;  /* 0xff80000015cc7808 */ /* 0x000fe40005800000 */
[----:B------:R-:W-:Y:S02]  /*1ef00*/  FSEL R208, R23, -INF , !P2 ;  /* 0xff80000017d07808 */ /* 0x000fe40005000000 */
[----:B------:R-:W-:Y:S02]  /*1ef10*/  FSEL R24, R218, -INF , !P5 ;  /* 0xff800000da187808 */ /* 0x000fe40006800000 */
[----:B-1----:R-:W-:Y:S02]  /*1ef20*/  FSEL R206, R8, -INF , !P1 ;  /* 0xff80000008ce7808 */ /* 0x002fe40004800000 */
[----:B------:R-:W-:Y:S02]  /*1ef30*/  FSEL R25, R219, -INF , !P4 ;  /* 0xff800000db197808 */ /* 0x000fe40006000000 */
[----:B----4-:R-:W-:Y:S01]  /*1ef40*/  FSEL R210, R4, -INF , !P0 ;  /* 0xff80000004d27808 */ /* 0x010fe20004000000 */
        /* <DEDUP_REMOVED lines=58> */
[----:B------:R-:W-:-:S04]  /*1f2f0*/  IMAD.WIDE.U32 R4, R6, c[0x0][0x180], R4 ;  /* 0x0000600006047a25 */ /* 0x000fc800078e0004 */
[----:B------:R-:W-:Y:S01]  /*1f300*/  IMAD.MOV.U32 R0, RZ, RZ, R4 ;  /* 0x000000ffff007224 */ /* 0x000fe200078e0004 */
[----:B------:R-:W-:Y:S01]  /*1f310*/  IADD3 R2, R5, R2, RZ ;  /* 0x0000000205027210 */ /* 0x000fe20007ffe0ff */
[----:B------:R-:W-:Y:S05]  /*1f320*/  BRA `(.L_x_2855) ;  /* 0x0000003000007947 */ /* 0x000fea0003800000 */
.L_x_2854:
[----:B------:R-:W-:-:S05]  /*1f330*/  IMAD.MOV.U32 R0, RZ, RZ, c[0x0][0x198] ;  /* 0x00006600ff007624 */ /* 0x000fca00078e00ff */
[----:B------:R-:W-:-:S04]  /*1f340*/  LEA R0, -R0, RZ, 0x8 ;  /* 0x000000ff00007211 */ /* 0x000fc800078e41ff */
[----:B------:R-:W-:Y:S02]  /*1f350*/  SHF.R.S32.HI R2, RZ, 0x1f, R0 ;  /* 0x0000001fff027819 */ /* 0x000fe40000011400 */
.L_x_2855:
        /* <DEDUP_REMOVED lines=42> */
[----:B--2---:R-:W-:Y:S02]  /*1f600*/  IADD3.X R13, R19, UR5, RZ, P0, !PT ;  /* 0x00000005130d7c10 */ /* 0x004fe400087fe4ff */
        /* <DEDUP_REMOVED lines=13> */
[----:B--2---:R-:W-:-:S04]  /*1f6e0*/  IADD3 R12, P0, R4, UR7, RZ ;  /* 0x00000007040c7c10 */ /* 0x004fc8000ff1e0ff */
[----:B------:R-:W-:-:S05]  /*1f6f0*/  IADD3.X R13, R5, UR5, RZ, P0, !PT ;  /* 0x00000005050d7c10 */ /* 0x000fca00087fe4ff */
[----:B------:R1:W-:Y:S04]  /*1f700*/  LDGSTS.E.BYPASS.LTC128B.128 [R239+0x9800], [R12.64] ;  /* 0x098000000cef7fae */ /* 0x0003e8000b901d48 */
[----:B------:R-:W0:Y:S02]  /*1f710*/  LDGDEPBAR ;  /* 0x00000000000079af */ /* 0x000e240000000000 */
.L_x_2853:
        /* <DEDUP_REMOVED lines=147> */
[----:B------:R1:W2:Y:S01]  /*20050*/  MUFU.EX2 R9, R0 ;  /* 0x0000000000097308 */ /* 0x0002a20000000800 */
        /* <DEDUP_REMOVED lines=9> */
[----:B--2---:R-:W-:Y:S01]  /*200f0*/  MOV R86, R9 ;  /* 0x0000000900567202 */ /* 0x004fe20000000f00 */
[----:B------:R-:W-:Y:S01]  /*20100*/  FMUL.FTZ R3, R3, c[0x0][0x23c] ;  /* 0x00008f0003037a20 */ /* 0x000fe20000410000 */
[----:B------:R-:W1:Y:S01]  /*20110*/  LDSM.16.MT88.4 R8, [R228+0xa000] ;  /* 0x00a00000e408783b */ /* 0x000e620000004200 */
[----:B------:R2:W-:Y:S01]  /*20120*/  MUFU.EX2 R49, R0 ;  /* 0x0000000000317308 */ /* 0x0005e20000000800 */
[----:B---3--:R-:W-:-:S07]  /*20130*/  FFMA.FTZ R4, R28, c[0x0][0x23c], -R2 ;  /* 0x00008f001c047a23 */ /* 0x008fce0000010802 */
[----:B------:R3:W4:Y:S01]  /*20140*/  MUFU.EX2 R19, R4 ;  /* 0x0000000400137308 */ /* 0x0007220000000800 */
[----:B--2---:R-:W-:-:S07]  /*20150*/  FMUL.FTZ R0, R79, c[0x0][0x23c] ;  /* 0x00008f004f007a20 */ /* 0x004fce0000410000 */
[----:B------:R4:W2:Y:S01]  /*20160*/  MUFU.EX2 R69, R6 ;  /* 0x0000000600457308 */ /* 0x0008a20000000800 */
[----:B------:R-:W-:-:S07]  /*20170*/  FSEL R0, R0, RZ, P0 ;  /* 0x000000ff00007208 */ /* 0x000fce0000000000 */
[----:B------:R5:W1:Y:S01]  /*20180*/  MUFU.EX2 R68, R3 ;  /* 0x0000000300447308 */ /* 0x000a620000000800 */
[----:B---3--:R-:W-:-:S07]  /*20190*/  FFMA.FTZ R4, R25, c[0x0][0x23c], -R0 ;  /* 0x00008f0019047a23 */ /* 0x008fce0000010800 */
[----:B------:R3:W-:Y:S01]  /*201a0*/  MUFU.EX2 R252, R4 ;  /* 0x0000000400fc7308 */ /* 0x0007e20000000800 */
[----:B----4-:R-:W-:Y:S01]  /*201b0*/  F2FP.PACK_AB R6, R19, R57 ;  /* 0x000000391306723e */ /* 0x010fe200000000ff */
[-C--:B--2---:R-:W-:Y:S02]  /*201c0*/  FMUL.FTZ R140, R140, R69.reuse ;  /* 0x000000458c8c7220 */ /* 0x084fe40000410000 */
[-C--:B------:R-:W-:Y:S02]  /*201d0*/  FMUL.FTZ R141, R141, R69.reuse ;  /* 0x000000458d8d7220 */ /* 0x080fe40000410000 */
[----:B------:R-:W-:Y:S02]  /*201e0*/  FMUL.FTZ R144, R144, R69 ;  /* 0x0000004590907220 */ /* 0x000fe40000410000 */
[----:B-----5:R-:W-:Y:S02]  /*201f0*/  FFMA.FTZ R3, R105, c[0x0][0x23c], -R2 ;  /* 0x00008f0069037a23 */ /* 0x020fe40000010802 */
[----:B-1----:R-:W-:-:S02]  /*20200*/  FMUL.FTZ R142, R142, R68 ;  /* 0x000000448e8e7220 */ /* 0x002fc40000410000 */
[----:B------:R1:W-:Y:S01]  /*20210*/  MUFU.EX2 R41, R3 ;  /* 0x0000000300297308 */ /* 0x0003e20000000800 */
[-C--:B------:R-:W-:Y:S02]  /*20220*/  FMUL.FTZ R143, R143, R68.reuse ;  /* 0x000000448f8f7220 */ /* 0x080fe40000410000 */
[----:B------:R-:W-:Y:S02]  /*20230*/  FMUL.FTZ R145, R145, R69 ;  /* 0x0000004591917220 */ /* 0x000fe40000410000 */
[----:B---3--:R-:W-:Y:S02]  /*20240*/  FFMA.FTZ R4, R30, c[0x0][0x23c], -R0 ;  /* 0x00008f001e047a23 */ /* 0x008fe40000010800 */
[-C--:B------:R-:W-:Y:S01]  /*20250*/  FMUL.FTZ R146, R146, R68.reuse ;  /* 0x0000004492927220 */ /* 0x080fe20000410000 */
[----:B------:R-:W-:Y:S01]  /*20260*/  LDSM.16.MT88.4 R28, [R231+0xa800] ;  /* 0x00a80000e71c783b */ /* 0x000fe20000004200 */
[----:B------:R2:W3:Y:S01]  /*20270*/  MUFU.EX2 R51, R4 ;  /* 0x0000000400337308 */ /* 0x0004e20000000800 */
[----:B------:R-:W-:-:S02]  /*20280*/  FMUL.FTZ R147, R147, R68 ;  /* 0x0000004493937220 */ /* 0x000fc40000410000 */
[-C--:B------:R-:W-:Y:S02]  /*20290*/  FMUL.FTZ R148, R148, R69.reuse ;  /* 0x0000004594947220 */ /* 0x080fe40000410000 */
[-C--:B------:R-:W-:Y:S02]  /*202a0*/  FMUL.FTZ R149, R149, R69.reuse ;  /* 0x0000004595957220 */ /* 0x080fe40000410000 */
[----:B-1----:R-:W-:Y:S02]  /*202b0*/  FFMA.FTZ R3, R33, c[0x0][0x23c], -R2 ;  /* 0x00008f0021037a23 */ /* 0x002fe40000010802 */
[-C--:B------:R-:W-:Y:S02]  /*202c0*/  FMUL.FTZ R150, R150, R68.reuse ;  /* 0x0000004496967220 */ /* 0x080fe40000410000 */
[----:B------:R1:W-:Y:S01]  /*202d0*/  MUFU.EX2 R105, R3 ;  /* 0x0000000300697308 */ /* 0x0003e20000000800 */
[----:B------:R-:W-:Y:S02]  /*202e0*/  FMUL.FTZ R151, R151, R68 ;  /* 0x0000004497977220 */ /* 0x000fe40000410000 */
[----:B------:R-:W-:-:S02]  /*202f0*/  FMUL.FTZ R152, R152, R69 ;  /* 0x0000004598987220 */ /* 0x000fc40000410000 */
[----:B--2---:R-:W-:Y:S01]  /*20300*/  FFMA.FTZ R4, R104, c[0x0][0x23c], -R0 ;  /* 0x00008f0068047a23 */ /* 0x004fe20000010800 */
[----:B---3--:R-:W-:Y:S01]  /*20310*/  F2FP.PACK_AB R5, R51, R252 ;  /* 0x000000fc3305723e */ /* 0x008fe200000000ff */
[-C--:B------:R-:W-:Y:S01]  /*20320*/  FMUL.FTZ R153, R153, R69.reuse ;  /* 0x0000004599997220 */ /* 0x080fe20000410000 */
[----:B------:R-:W-:Y:S01]  /*20330*/  MOV R104, R16 ;  /* 0x0000001000687202 */ /* 0x000fe20000000f00 */
[----:B------:R2:W-:Y:S01]  /*20340*/  MUFU.EX2 R59, R4 ;  /* 0x00000004003b7308 */ /* 0x0005e20000000800 */
[-C--:B------:R-:W-:Y:S02]  /*20350*/  FMUL.FTZ R154, R154, R68.reuse ;  /* 0x000000449a9a7220 */ /* 0x080fe40000410000 */
[----:B------:R-:W-:Y:S02]  /*20360*/  FMUL.FTZ R155, R155, R68 ;  /* 0x000000449b9b7220 */ /* 0x000fe40000410000 */
[----:B------:R-:W-:Y:S02]  /*20370*/  FMUL.FTZ R156, R156, R69 ;  /* 0x000000459c9c7220 */ /* 0x000fe40000410000 */
[----:B-1----:R-:W-:Y:S01]  /*20380*/  FFMA.FTZ R3, R78, c[0x0][0x23c], -R2 ;  /* 0x00008f004e037a23 */ /* 0x002fe20000010802 */
[----:B------:R-:W-:Y:S01]  /*20390*/  MOV R78, R19 ;  /* 0x00000013004e7202 */ /* 0x000fe20000000f00 */
[----:B------:R-:W-:-:S02]  /*203a0*/  FMUL.FTZ R157, R157, R69 ;  /* 0x000000459d9d7220 */ /* 0x000fc40000410000 */
[----:B------:R1:W-:Y:S01]  /*203b0*/  MUFU.EX2 R251, R3 ;  /* 0x0000000300fb7308 */ /* 0x0003e20000000800 */
[-C--:B------:R-:W-:Y:S02]  /*203c0*/  FMUL.FTZ R158, R158, R68.reuse ;  /* 0x000000449e9e7220 */ /* 0x080fe40000410000 */
[----:B------:R-:W-:Y:S02]  /*203d0*/  FMUL.FTZ R159, R159, R68 ;  /* 0x000000449f9f7220 */ /* 0x000fe40000410000 */
[----:B--2---:R-:W-:Y:S02]  /*203e0*/  FFMA.FTZ R4, R32, c[0x0][0x23c], -R0 ;  /* 0x00008f0020047a23 */ /* 0x004fe40000010800 */
[-C--:B------:R-:W-:Y:S02]  /*203f0*/  FMUL.FTZ R136, R136, R69.reuse ;  /* 0x0000004588887220 */ /* 0x080fe40000410000 */
        /* <DEDUP_REMOVED lines=8> */
[----:B------:R-:W-:Y:S01]  /*20480*/  FMUL.FTZ R162, R162, R68 ;  /* 0x00000044a2a27220 */ /* 0x000fe20000410000 */
[----:B--2---:R-:W-:Y:S01]  /*20490*/  F2FP.PACK_AB R4, R49, R86 ;  /* 0x000000563104723e */ /* 0x004fe200000000ff */
[----:B------:R-:W-:Y:S01]  /*204a0*/  FMUL.FTZ R163, R163, R68 ;  /* 0x00000044a3a37220 */ /* 0x000fe20000410000 */
[----:B---3--:R-:W-:Y:S01]  /*204b0*/  F2FP.PACK_AB R7, R18, R59 ;  /* 0x0000003b1207723e */ /* 0x008fe200000000ff */
[----:B------:R-:W-:-:S02]  /*204c0*/  FMUL.FTZ R164, R164, R69 ;  /* 0x00000045a4a47220 */ /* 0x000fc40000410000 */
[----:B------:R-:W-:Y:S02]  /*204d0*/  FMUL.FTZ R165, R165, R69 ;  /* 0x00000045a5a57220 */ /* 0x000fe40000410000 */
[-C--:B------:R-:W-:Y:S02]  /*204e0*/  FMUL.FTZ R166, R166, R68.reuse ;  /* 0x00000044a6a67220 */ /* 0x080fe40000410000 */
[----:B------:R-:W-:Y:S01]  /*204f0*/  HMMA.16816.F32 R36, R4, R10, R140 ;  /* 0x0000000a0424723c */ /* 0x000fe2000000188c */
[----:B------:R-:W-:Y:S02]  /*20500*/  FMUL.FTZ R167, R167, R68 ;  /* 0x00000044a7a77220 */ /* 0x000fe40000410000 */
[----:B-1----:R-:W-:-:S04]  /*20510*/  FFMA.FTZ R3, R106, c[0x0][0x23c], -R0 ;  /* 0x00008f006a037a23 */ /* 0x002fc80000010800 */
[----:B------:R-:W-:Y:S01]  /*20520*/  MOV R143, R18 ;  /* 0x00000012008f7202 */ /* 0x000fe20000000f00 */
[----:B------:R1:W-:Y:S01]  /*20530*/  MUFU.EX2 R249, R3 ;  /* 0x0000000300f97308 */ /* 0x0003e20000000800 */
[----:B------:R-:W2:Y:S01]  /*20540*/  LDSM.16.MT88.4 R16, [R230+0xa000] ;  /* 0x00a00000e610783b */ /* 0x000ea20000004200 */
[C---:B------:R-:W-:Y:S08]  /*20550*/  HMMA.16816.F32 R32, R4.reuse, R20, R144 ;  /* 0x000000140420723c */ /* 0x040ff00000001890 */
[----:B------:R-:W-:Y:S01]  /*20560*/  HMMA.16816.F32 R44, R4, R22, R148 ;  /* 0x00000016042c723c */ /* 0x000fe20000001894 */
[----:B------:R-:W3:Y:S01]  /*20570*/  LDSM.16.MT88.4 R20, [R228+0xa800] ;  /* 0x00a80000e414783b */ /* 0x000ee20000004200 */
[----:B-1----:R-:W-:-:S06]  /*20580*/  FFMA.FTZ R3, R40, c[0x0][0x23c], -R0 ;  /* 0x00008f0028037a23 */ /* 0x002fcc0000010800 */
[C---:B------:R-:W-:Y:S01]  /*20590*/  HMMA.16816.F32 R52, R4.reuse, R12, R152 ;  /* 0x0000000c0434723c */ /* 0x040fe20000001898 */
[----:B------:R1:W4:Y:S07]  /*205a0*/  MUFU.EX2 R248, R3 ;  /* 0x0000000300f87308 */ /* 0x00032e0000000800 */
[C---:B------:R-:W-:Y:S01]  /*205b0*/  HMMA.16816.F32 R156, R4.reuse, R14, R156 ;  /* 0x0000000e049c723c */ /* 0x040fe2000000189c */
[----:B------:R-:W5:Y:S07]  /*205c0*/  LDSM.16.MT88.4 R12, [R229+0xa800] ;  /* 0x00a80000e50c783b */ /* 0x000f6e0000004200 */
[----:B------:R-:W-:Y:S01]  /*205d0*/  HMMA.16816.F32 R24, R4, R8, R136 ;  /* 0x000000080418723c */ /* 0x000fe20000001888 */
[----:B------:R-:W3:Y:S01]  /*205e0*/  LDSM.16.MT88.4 R8, [R230+0xa800] ;  /* 0x00a80000e608783b */ /* 0x000ee20000004200 */
[----:B-1----:R-:W-:-:S04]  /*205f0*/  FFMA.FTZ R3, R107, c[0x0][0x23c], -R0 ;  /* 0x00008f006b037a23 */ /* 0x002fc80000010800 */
[----:B------:R1:W-:Y:S01]  /*20600*/  MUFU.EX2 R247, R3 ;  /* 0x0000000300f77308 */ /* 0x0003e20000000800 */
[----:B------:R-:W-:Y:S01]  /*20610*/  MOV R136, R59 ;  /* 0x0000003b00887202 */ /* 0x000fe20000000f00 */
[----:B--2---:R-:W-:Y:S01]  /*20620*/  HMMA.16816.F32 R160, R4, R16, R160 ;  /* 0x0000001004a0723c */ /* 0x004fe200000018a0 */
[----:B------:R-:W-:Y:S02]  /*20630*/  MOV R137, R57 ;  /* 0x0000003900897202 */ /* 0x000fe40000000f00 */
[----:B------:R-:W-:Y:S02]  /*20640*/  MOV R138, R51 ;  /* 0x00000033008a7202 */ /* 0x000fe40000000f00 */
[----:B------:R-:W-:-:S03]  /*20650*/  MOV R139, R49 ;  /* 0x00000031008b7202 */ /* 0x000fc60000000f00 */
[----:B------:R-:W-:Y:S01]  /*20660*/  HMMA.16816.F32 R16, R4, R18, R164 ;  /* 0x000000120410723c */ /* 0x000fe200000018a4 */
[----:B-1----:R-:W-:-:S06]  /*20670*/  FFMA.FTZ R3, R42, c[0x0][0x23c], -R0 ;  /* 0x00008f002a037a23 */ /* 0x002fcc0000010800 */
[----:B------:R-:W-:Y:S02]  /*20680*/  F2FP.PACK_AB R4, R105, R41 ;  /* 0x000000296904723e */ /* 0x000fe400000000ff */
[----:B----4-:R-:W-:Y:S01]  /*20690*/  F2FP.PACK_AB R5, R248, R249 ;  /* 0x000000f9f805723e */ /* 0x010fe200000000ff */
[----:B------:R1:W2:Y:S01]  /*206a0*/  MUFU.EX2 R246, R3 ;  /* 0x0000000300f67308 */ /* 0x0002a20000000800 */
[----:B------:R-:W-:Y:S01]  /*206b0*/  F2FP.PACK_AB R6, R250, R251 ;  /* 0x000000fbfa06723e */ /* 0x000fe200000000ff */
        /* <DEDUP_REMOVED lines=72> */
[----:B-1----:R-:W-:Y:S01]  /*20b40*/  FFMA.FTZ R3, R72, c[0x0][0x23c], -R2 ;  /* 0x00008f0048037a23 */ /* 0x002fe20000010802 */
[----:B------:R-:W-:-:S02]  /*20b50*/  MOV R72, R105 ;  /* 0x0000006900487202 */ /* 0x000fc40000000f00 */
[----:B------:R-:W-:Y:S01]  /*20b60*/  MOV R105, R43 ;  /* 0x0000002b00697202 */ /* 0x000fe20000000f00 */
[----:B------:R1:W1:Y:S02]  /*20b70*/  MUFU.EX2 R167, R3 ;  /* 0x0000000300a77308 */ /* 0x0002640000000800 */
[----:B----4-:R-:W-:Y:S01]  /*20b80*/  HMMA.16816.F32 R36, R4, R30, R44 ;  /* 0x0000001e0424723c */ /* 0x010fe2000000182c */
[----:B------:R-:W-:-:S07]  /*20b90*/  MOV R70, R105 ;  /* 0x0000006900467202 */ /* 0x000fce0000000f00 */
[----:B-----5:R-:W-:Y:S01]  /*20ba0*/  HMMA.16816.F32 R64, R4, R14, R64 ;  /* 0x0000000e0440723c */ /* 0x020fe20000001840 */
[----:B-1----:R-:W-:-:S07]  /*20bb0*/  FFMA.FTZ R3, R92, c[0x0][0x23c], -R2 ;  /* 0x00008f005c037a23 */ /* 0x002fce0000010802 */
[----:B------:R-:W-:Y:S01]  /*20bc0*/  HMMA.16816.F32 R16, R4, R10, R16 ;  /* 0x0000000a0410723c */ /* 0x000fe20000001810 */
[----:B------:R1:W-:Y:S02]  /*20bd0*/  MUFU.EX2 R165, R3 ;  /* 0x0000000300a57308 */ /* 0x0003e40000000800 */
[----:B-1----:R-:W-:Y:S01]  /*20be0*/  FFMA.FTZ R3, R73, c[0x0][0x23c], -R2 ;  /* 0x00008f0049037a23 */ /* 0x002fe20000010802 */
[----:B------:R-:W-:-:S04]  /*20bf0*/  MOV R73, R41 ;  /* 0x0000002900497202 */ /* 0x000fc80000000f00 */
[C---:B------:R-:W-:Y:S01]  /*20c00*/  HMMA.16816.F32 R40, R4.reuse, R28, R32 ;  /* 0x0000001c0428723c */ /* 0x040fe20000001820 */
[----:B------:R1:W4:Y:S07]  /*20c10*/  MUFU.EX2 R164, R3 ;  /* 0x0000000300a47308 */ /* 0x00032e0000000800 */
[C---:B------:R-:W-:Y:S01]  /*20c20*/  HMMA.16816.F32 R32, R4.reuse, R12, R52 ;  /* 0x0000000c0420723c */ /* 0x040fe20000001834 */
[----:B------:R-:W5:Y:S07]  /*20c30*/  LDSM.16.MT88.4 R12, [R229+0xc000] ;  /* 0x00c00000e50c783b */ /* 0x000f6e0000004200 */
[----:B------:R-:W-:Y:S01]  /*20c40*/  HMMA.16816.F32 R28, R4, R8, R160 ;  /* 0x00000008041c723c */ /* 0x000fe200000018a0 */
[----:B-1----:R-:W-:Y:S01]  /*20c50*/  FFMA.FTZ R3, R93, c[0x0][0x23c], -R0 ;  /* 0x00008f005d037a23 */ /* 0x002fe20000010800 */
[----:B------:R-:W1:Y:S03]  /*20c60*/  LDSM.16.MT88.4 R8, [R230+0xc000] ;  /* 0x00c00000e608783b */ /* 0x000e660000004200 */
[----:B------:R2:W-:Y:S02]  /*20c70*/  MUFU.EX2 R159, R3 ;  /* 0x00000003009f7308 */ /* 0x0005e40000000800 */
[----:B------:R-:W-:-:S02]  /*20c80*/  F2FP.PACK_AB R4, R167, R166 ;  /* 0x000000a6a704723e */ /* 0x000fc400000000ff */
[----:B----4-:R-:W-:Y:S02]  /*20c90*/  F2FP.PACK_AB R6, R164, R165 ;  /* 0x000000a5a406723e */ /* 0x010fe400000000ff */
[----:B------:R-:W-:Y:S02]  /*20ca0*/  MOV R161, R139 ;  /* 0x0000008b00a17202 */ /* 0x000fe40000000f00 */
[----:B------:R-:W-:Y:S02]  /*20cb0*/  MOV R162, R137 ;  /* 0x0000008900a27202 */ /* 0x000fe40000000f00 */
[----:B------:R-:W-:Y:S02]  /*20cc0*/  MOV R163, R136 ;  /* 0x0000008800a37202 */ /* 0x000fe40000000f00 */
[----:B------:R-:W-:Y:S01]  /*20cd0*/  MOV R160, R86 ;  /* 0x0000005600a07202 */ /* 0x000fe20000000f00 */
[----:B--2---:R-:W-:Y:S01]  /*20ce0*/  FFMA.FTZ R3, R74, c[0x0][0x23c], -R0 ;  /* 0x00008f004a037a23 */ /* 0x004fe20000010800 */
[----:B------:R-:W-:-:S03]  /*20cf0*/  MOV R74, R143 ;  /* 0x0000008f004a7202 */ /* 0x000fc60000000f00 */
[----:B------:R2:W4:Y:S02]  /*20d00*/  MUFU.EX2 R158, R3 ;  /* 0x00000003009e7308 */ /* 0x0005240000000800 */
[----:B--2---:R-:W-:Y:S01]  /*20d10*/  FFMA.FTZ R3, R94, c[0x0][0x23c], -R0 ;  /* 0x00008f005e037a23 */ /* 0x004fe20000010800 */
[----:B----4-:R-:W-:-:S05]  /*20d20*/  F2FP.PACK_AB R5, R158, R159 ;  /* 0x0000009f9e05723e */ /* 0x010fca00000000ff */
[----:B------:R2:W-:Y:S02]  /*20d30*/  MUFU.EX2 R157, R3 ;  /* 0x00000003009d7308 */ /* 0x0005e40000000800 */
[----:B--2---:R-:W-:Y:S01]  /*20d40*/  FFMA.FTZ R3, R75, c[0x0][0x23c], -R0 ;  /* 0x00008f004b037a23 */ /* 0x004fe20000010800 */
[----:B------:R-:W-:Y:S02]  /*20d50*/  MOV R75, R78 ;  /* 0x0000004e004b7202 */ /* 0x000fe40000000f00 */
[----:B------:R-:W-:-:S03]  /*20d60*/  MOV R78, R138 ;  /* 0x0000008a004e7202 */ /* 0x000fc60000000f00 */
        /* <DEDUP_REMOVED lines=8> */
[C---:B------:R-:W-:Y:S01]  /*20df0*/  HMMA.16816.F32 R48, R4.reuse, R22, R36 ;  /* 0x000000160430723c */ /* 0x040fe20000001824 */
[----:B------:R-:W4:Y:S07]  /*20e00*/  LDSM.16.MT88.4 R20, [R231+0xc800] ;  /* 0x00c80000e714783b */ /* 0x000f2e0000004200 */
[----:B-----5:R-:W-:Y:S01]  /*20e10*/  HMMA.16816.F32 R32, R4, R12, R32 ;  /* 0x0000000c0420723c */ /* 0x020fe20000001820 */
[----:B--2---:R-:W-:-:S07]  /*20e20*/  FFMA.FTZ R3, R128, c[0x0][0x23c], -R2 ;  /* 0x00008f0080037a23 */ /* 0x004fce0000010802 */
[C---:B------:R-:W-:Y:S01]  /*20e30*/  HMMA.16816.F32 R64, R4.reuse, R14, R64 ;  /* 0x0000000e0440723c */ /* 0x040fe20000001840 */
[----:B------:R-:W2:Y:S01]  /*20e40*/  LDSM.16.MT88.4 R12, [R229+0xc800] ;  /* 0x00c80000e50c783b */ /* 0x000ea20000004200 */
[----:B------:R5:W-:Y:S06]  /*20e50*/  MUFU.EX2 R153, R3 ;  /* 0x0000000300997308 */ /* 0x000bec0000000800 */
[C---:B-1----:R-:W-:Y:S08]  /*20e60*/  HMMA.16816.F32 R28, R4.reuse, R8, R28 ;  /* 0x00000008041c723c */ /* 0x042ff0000000181c */
[----:B------:R-:W-:Y:S01]  /*20e70*/  HMMA.16816.F32 R16, R4, R10, R16 ;  /* 0x0000000a0410723c */ /* 0x000fe20000001810 */
[----:B------:R-:W1:Y:S01]  /*20e80*/  LDSM.16.MT88.4 R8, [R230+0xc800] ;  /* 0x00c80000e608783b */ /* 0x000e620000004200 */
[----:B-----5:R-:W-:-:S04]  /*20e90*/  FFMA.FTZ R3, R77, c[0x0][0x23c], -R2 ;  /* 0x00008f004d037a23 */ /* 0x020fc80000010802 */
[----:B------:R5:W4:Y:S02]  /*20ea0*/  MUFU.EX2 R152, R3 ;  /* 0x0000000300987308 */ /* 0x000b240000000800 */
[----:B------:R-:W-:Y:S01]  /*20eb0*/  HMMA.16816.F32 R56, R4, R26, R56 ;  /* 0x0000001a0438723c */ /* 0x000fe20000001838 */
[----:B------:R-:W1:Y:S06]  /*20ec0*/  LDSM.16.MT88.4 R24, [R228+0xc800] ;  /* 0x00c80000e418783b */ /* 0x000e6c0000004200 */
[----:B---3--:R-:W-:Y:S01]  /*20ed0*/  F2FP.PACK_AB R4, R155, R154 ;  /* 0x0000009a9b04723e */ /* 0x008fe200000000ff */
[----:B-----5:R-:W-:Y:S01]  /*20ee0*/  FFMA.FTZ R3, R129, c[0x0][0x23c], -R0 ;  /* 0x00008f0081037a23 */ /* 0x020fe20000010800 */
        /* <DEDUP_REMOVED lines=12> */
[C---:B------:R-:W-:Y:S08]  /*20fb0*/  HMMA.16816.F32 R40, R4.reuse, R20, R40 ;  /* 0x000000140428723c */ /* 0x040ff00000001828 */
[----:B------:R-:W-:Y:S01]  /*20fc0*/  HMMA.16816.F32 R48, R4, R22, R48 ;  /* 0x000000160430723c */ /* 0x000fe20000001830 */
[----:B------:R-:W4:Y:S01]  /*20fd0*/  LDSM.16.MT88.4 R20, [R231+0xd000] ;  /* 0x00d00000e714783b */ /* 0x000f220000004200 */
[----:B---3--:R-:W-:-:S04]  /*20fe0*/  FFMA.FTZ R3, R83, c[0x0][0x23c], -R2 ;  /* 0x00008f0053037a23 */ /* 0x008fc80000010802 */
[----:B------:R3:W5:Y:S02]  /*20ff0*/  MUFU.EX2 R145, R3 ;  /* 0x0000000300917308 */ /* 0x0007640000000800 */
[C---:B--2---:R-:W-:Y:S08]  /*21000*/  HMMA.16816.F32 R32, R4.reuse, R12, R32 ;  /* 0x0000000c0420723c */ /* 0x044ff00000001820 */
[----:B------:R-:W-:Y:S01]  /*21010*/  HMMA.16816.F32 R64, R4, R14, R64 ;  /* 0x0000000e0440723c */ /* 0x000fe20000001840 */
[----:B------:R-:W2:Y:S01]  /*21020*/  LDSM.16.MT88.4 R12, [R229+0xd000] ;  /* 0x00d00000e50c783b */ /* 0x000ea20000004200 */
[----:B---3--:R-:W-:-:S06]  /*21030*/  FFMA.FTZ R3, R133, c[0x0][0x23c], -R2 ;  /* 0x00008f0085037a23 */ /* 0x008fcc0000010802 */
[C---:B-1----:R-:W-:Y:S01]  /*21040*/  HMMA.16816.F32 R28, R4.reuse, R8, R28 ;  /* 0x00000008041c723c */ /* 0x042fe2000000181c */
[----:B------:R1:W-:Y:S07]  /*21050*/  MUFU.EX2 R144, R3 ;  /* 0x0000000300907308 */ /* 0x0003ee0000000800 */
[C---:B------:R-:W-:Y:S01]  /*21060*/  HMMA.16816.F32 R16, R4.reuse, R10, R16 ;  /* 0x0000000a0410723c */ /* 0x040fe20000001810 */
[----:B------:R-:W3:Y:S07]  /*21070*/  LDSM.16.MT88.4 R8, [R230+0xd000] ;  /* 0x00d00000e608783b */ /* 0x000eee0000004200 */
[----:B------:R-:W-:Y:S01]  /*21080*/  HMMA.16816.F32 R36, R4, R24, R44 ;  /* 0x000000180424723c */ /* 0x000fe2000000182c */
[----:B-1----:R-:W-:-:S04]  /*21090*/  FFMA.FTZ R3, R84, c[0x0][0x23c], -R2 ;  /* 0x00008f0054037a23 */ /* 0x002fc80000010802 */
[----:B------:R1:W1:Y:S03]  /*210a0*/  MUFU.EX2 R147, R3 ;  /* 0x0000000300937308 */ /* 0x0002660000000800 */
[----:B------:R-:W-:Y:S01]  /*210b0*/  HMMA.16816.F32 R56, R4, R26, R56 ;  /* 0x0000001a0438723c */ /* 0x000fe20000001838 */
[----:B------:R-:W2:Y:S06]  /*210c0*/  LDSM.16.MT88.4 R24, [R228+0xd000] ;  /* 0x00d00000e418783b */ /* 0x000eac0000004200 */
        /* <DEDUP_REMOVED lines=14> */
[C---:B----4-:R-:W-:Y:S08]  /*211b0*/  HMMA.16816.F32 R40, R4.reuse, R20, R40 ;  /* 0x000000140428723c */ /* 0x050ff00000001828 */
[----:B------:R-:W-:Y:S01]  /*211c0*/  HMMA.16816.F32 R48, R4, R22, R48 ;  /* 0x000000160430723c */ /* 0x000fe20000001830 */
[----:B------:R-:W4:Y:S01]  /*211d0*/  LDSM.16.MT88.4 R20, [R231+0xd800] ;  /* 0x00d80000e714783b */ /* 0x000f220000004200 */
[----:B-1----:R-:W-:-:S04]  /*211e0*/  FFMA.FTZ R3, R88, c[0x0][0x23c], -R2 ;  /* 0x00008f0058037a23 */ /* 0x002fc80000010802 */
[----:B------:R1:W5:Y:S02]  /*211f0*/  MUFU.EX2 R139, R3 ;  /* 0x00000003008b7308 */ /* 0x0003640000000800 */
[C---:B--2---:R-:W-:Y:S08]  /*21200*/  HMMA.16816.F32 R44, R4.reuse, R12, R32 ;  /* 0x0000000c042c723c */ /* 0x044ff00000001820 */
[----:B---3--:R-:W-:Y:S01]  /*21210*/  HMMA.16816.F32 R32, R4, R8, R28 ;  /* 0x000000080420723c */ /* 0x008fe2000000181c */
[----:B------:R-:W-:Y:S01]  /*21220*/  LDSM.16.MT88.4 R28, [R228+0xe000] ;  /* 0x00e00000e41c783b */ /* 0x000fe20000004200 */
[----:B-1----:R-:W-:-:S06]  /*21230*/  FFMA.FTZ R3, R168, c[0x0][0x23c], -R2 ;  /* 0x00008f00a8037a23 */ /* 0x002fcc0000010802 */
[C---:B------:R-:W-:Y:S01]  /*21240*/  HMMA.16816.F32 R16, R4.reuse, R10, R16 ;  /* 0x0000000a0410723c */ /* 0x040fe20000001810 */
[----:B------:R-:W1:Y:S01]  /*21250*/  LDSM.16.MT88.4 R8, [R230+0xd800] ;  /* 0x00d80000e608783b */ /* 0x000e620000004200 */
[----:B------:R2:W-:Y:S06]  /*21260*/  MUFU.EX2 R137, R3 ;  /* 0x0000000300897308 */ /* 0x0005ec0000000800 */
[C---:B------:R-:W-:Y:S08]  /*21270*/  HMMA.16816.F32 R36, R4.reuse, R24, R36 ;  /* 0x000000180424723c */ /* 0x040ff00000001824 */
[----:B------:R-:W-:Y:S01]  /*21280*/  HMMA.16816.F32 R56, R4, R26, R56 ;  /* 0x0000001a0438723c */ /* 0x000fe20000001838 */
[----:B------:R-:W3:Y:S01]  /*21290*/  LDSM.16.MT88.4 R24, [R228+0xd800] ;  /* 0x00d80000e418783b */ /* 0x000ee20000004200 */
        /* <DEDUP_REMOVED lines=18> */
[C---:B----4-:R-:W-:Y:S08]  /*213c0*/  HMMA.16816.F32 R40, R4.reuse, R20, R40 ;  /* 0x000000140428723c */ /* 0x050ff00000001828 */
[----:B------:R-:W-:Y:S01]  /*213d0*/  HMMA.16816.F32 R48, R4, R22, R48 ;  /* 0x000000160430723c */ /* 0x000fe20000001830 */
[----:B--2---:R-:W-:-:S04]  /*213e0*/  FFMA.FTZ R3, R96, c[0x0][0x23c], -R2 ;  /* 0x00008f0060037a23 */ /* 0x004fc80000010802 */
[----:B------:R2:W4:Y:S03]  /*213f0*/  MUFU.EX2 R129, R3 ;  /* 0x0000000300817308 */ /* 0x0005260000000800 */
[C---:B-1----:R-:W-:Y:S01]  /*21400*/  HMMA.16816.F32 R20, R4.reuse, R8, R32 ;  /* 0x000000080414723c */ /* 0x042fe20000001820 */
[----:B------:R-:W-:Y:S07]  /*21410*/  LDSM.16.MT88.4 R32, [R231+0xe800] ;  /* 0x00e80000e720783b */ /* 0x000fee0000004200 */
[----:B------:R-:W-:Y:S01]  /*21420*/  HMMA.16816.F32 R16, R4, R10, R16 ;  /* 0x0000000a0410723c */ /* 0x000fe20000001810 */
[----:B------:R-:W1:Y:S01]  /*21430*/  LDSM.16.MT88.4 R8, [R230+0xe000] ;  /* 0x00e00000e608783b */ /* 0x000e620000004200 */
[----:B--2---:R-:W-:-:S06]  /*21440*/  FFMA.FTZ R3, R122, c[0x0][0x23c], -R2 ;  /* 0x00008f007a037a23 */ /* 0x004fcc0000010802 */
[C---:B---3--:R-:W-:Y:S01]  /*21450*/  HMMA.16816.F32 R36, R4.reuse, R24, R36 ;  /* 0x000000180424723c */ /* 0x048fe20000001824 */
[----:B------:R2:W-:Y:S07]  /*21460*/  MUFU.EX2 R127, R3 ;  /* 0x00000003007f7308 */ /* 0x0005ee0000000800 */
[C---:B------:R-:W-:Y:S01]  /*21470*/  HMMA.16816.F32 R56, R4.reuse, R26, R56 ;  /* 0x0000001a0438723c */ /* 0x040fe20000001838 */
[----:B------:R-:W3:Y:S07]  /*21480*/  LDSM.16.MT88.4 R24, [R231+0xe000] ;  /* 0x00e00000e718783b */ /* 0x000eee0000004200 */
[----:B------:R-:W-:Y:S01]  /*21490*/  HMMA.16816.F32 R44, R4, R12, R44 ;  /* 0x0000000c042c723c */ /* 0x000fe2000000182c */
[----:B--2---:R-:W-:-:S04]  /*214a0*/  FFMA.FTZ R3, R97, c[0x0][0x23c], -R2 ;  /* 0x00008f0061037a23 */ /* 0x004fc80000010802 */
[----:B------:R2:W5:Y:S03]  /*214b0*/  MUFU.EX2 R125, R3 ;  /* 0x00000003007d7308 */ /* 0x0005660000000800 */
[----:B------:R-:W-:Y:S01]  /*214c0*/  HMMA.16816.F32 R64, R4, R14, R64 ;  /* 0x0000000e0440723c */ /* 0x000fe20000001840 */
[----:B------:R-:W1:Y:S06]  /*214d0*/  LDSM.16.MT88.4 R12, [R229+0xe000] ;  /* 0x00e00000e50c783b */ /* 0x000e6c0000004200 */
[----:B----4-:R-:W-:Y:S01]  /*214e0*/  F2FP.PACK_AB R4, R129, R128 ;  /* 0x000000808104723e */ /* 0x010fe200000000ff */
[----:B--2---:R-:W-:Y:S01]  /*214f0*/  FFMA.FTZ R3, R126, c[0x0][0x23c], -R0 ;  /* 0x00008f007e037a23 */ /* 0x004fe20000010800 */
        /* <DEDUP_REMOVED lines=13> */
[----:B------:R-:W-:Y:S01]  /*215d0*/  HMMA.16816.F32 R56, R4, R30, R56 ;  /* 0x0000001e0438723c */ /* 0x000fe20000001838 */
[----:B------:R-:W4:Y:S01]  /*215e0*/  LDSM.16.MT88.4 R28, [R228+0xe800] ;  /* 0x00e80000e41c783b */ /* 0x000f220000004200 */
[----:B--2---:R-:W-:-:S04]  /*215f0*/  FFMA.FTZ R3, R100, c[0x0][0x23c], -R2 ;  /* 0x00008f0064037a23 */ /* 0x004fc80000010802 */
[----:B------:R2:W5:Y:S02]  /*21600*/  MUFU.EX2 R120, R3 ;  /* 0x0000000300787308 */ /* 0x0005640000000800 */
[C---:B-1----:R-:W-:Y:S08]  /*21610*/  HMMA.16816.F32 R20, R4.reuse, R8, R20 ;  /* 0x000000080414723c */ /* 0x042ff00000001814 */
[----:B------:R-:W-:Y:S01]  /*21620*/  HMMA.16816.F32 R16, R4, R10, R16 ;  /* 0x0000000a0410723c */ /* 0x000fe20000001810 */
[----:B------:R-:W1:Y:S01]  /*21630*/  LDSM.16.MT88.4 R8, [R230+0xe800] ;  /* 0x00e80000e608783b */ /* 0x000e620000004200 */
[----:B--2---:R-:W-:-:S06]  /*21640*/  FFMA.FTZ R3, R115, c[0x0][0x23c], -R2 ;  /* 0x00008f0073037a23 */ /* 0x004fcc0000010802 */
[C---:B---3--:R-:W-:Y:S01]  /*21650*/  HMMA.16816.F32 R40, R4.reuse, R24, R40 ;  /* 0x000000180428723c */ /* 0x048fe20000001828 */
[----:B------:R2:W-:Y:S07]  /*21660*/  MUFU.EX2 R119, R3 ;  /* 0x0000000300777308 */ /* 0x0005ee0000000800 */
[C---:B------:R-:W-:Y:S08]  /*21670*/  HMMA.16816.F32 R48, R4.reuse, R26, R48 ;  /* 0x0000001a0430723c */ /* 0x040ff00000001830 */
[----:B------:R-:W-:Y:S01]  /*21680*/  HMMA.16816.F32 R44, R4, R12, R44 ;  /* 0x0000000c042c723c */ /* 0x000fe2000000182c */
[----:B--2---:R-:W-:-:S04]  /*21690*/  FFMA.FTZ R3, R101, c[0x0][0x23c], -R2 ;  /* 0x00008f0065037a23 */ /* 0x004fc80000010802 */
[----:B------:R2:W3:Y:S03]  /*216a0*/  MUFU.EX2 R117, R3 ;  /* 0x0000000300757308 */ /* 0x0004e60000000800 */
[----:B------:R-:W-:Y:S01]  /*216b0*/  HMMA.16816.F32 R64, R4, R14, R64 ;  /* 0x0000000e0440723c */ /* 0x000fe20000001840 */
[----:B------:R-:W1:Y:S06]  /*216c0*/  LDSM.16.MT88.4 R12, [R229+0xe800] ;  /* 0x00e80000e50c783b */ /* 0x000e6c0000004200 */
[----:B-----5:R-:W-:Y:S01]  /*216d0*/  F2FP.PACK_AB R4, R120, R118 ;  /* 0x000000767804723e */ /* 0x020fe200000000ff */
[----:B--2---:R-:W-:Y:S01]  /*216e0*/  FFMA.FTZ R3, R175, c[0x0][0x23c], -R0 ;  /* 0x00008f00af037a23 */ /* 0x004fe20000010800 */
        /* <DEDUP_REMOVED lines=14> */
[----:B--2---:R-:W-:-:S04]  /*217d0*/  FFMA.FTZ R3, R108, c[0x0][0x23c], -R2 ;  /* 0x00008f006c037a23 */ /* 0x004fc80000010802 */
        /* <DEDUP_REMOVED lines=8> */
[----:B------:R2:W-:Y:S06]  /*21860*/  MUFU.EX2 R108, R3 ;  /* 0x00000003006c7308 */ /* 0x0005ec0000000800 */
[C---:B------:R-:W-:Y:S01]  /*21870*/  HMMA.16816.F32 R56, R4.reuse, R30, R56 ;  /* 0x0000001e0438723c */ /* 0x040fe20000001838 */
[----:B------:R-:W5:Y:S07]  /*21880*/  LDSM.16.MT88.4 R28, [R228+0xf000] ;  /* 0x00f00000e41c783b */ /* 0x000f6e0000004200 */
[----:B------:R-:W-:Y:S01]  /*21890*/  HMMA.16816.F32 R48, R4, R12, R44 ;  /* 0x0000000c0430723c */ /* 0x000fe2000000182c */
[----:B--2---:R-:W-:-:S04]  /*218a0*/  FFMA.FTZ R3, R61, c[0x0][0x23c], -R2 ;  /* 0x00008f003d037a23 */ /* 0x004fc80000010802 */
        /* <DEDUP_REMOVED lines=56> */
[----:B------:R-:W-:-:S02]  /*21c30*/  FFMA.FTZ R9, R201, c[0x0][0x23c], -R0 ;  /* 0x00008f00c9097a23 */ /* 0x000fc40000010800 */
[----:B------:R-:W-:Y:S02]  /*21c40*/  FADD.FTZ R8, R161, R8 ;  /* 0x00000008a1087221 */ /* 0x000fe40000010000 */
[----:B-1----:R-:W-:-:S03]  /*21c50*/  FFMA.FTZ R3, R193, c[0x0][0x23c], -R2 ;  /* 0x00008f00c1037a23 */ /* 0x002fc60000010802 */
[----:B------:R-:W-:Y:S01]  /*21c60*/  HMMA.16816.F32 R52, R4, R20, R24 ;  /* 0x000000140434723c */ /* 0x000fe20000001818 */
[----:B------:R-:W-:Y:S01]  /*21c70*/  FADD.FTZ R8, R162, R8 ;  /* 0x00000008a2087221 */ /* 0x000fe20000010000 */
[----:B------:R-:W1:Y:S01]  /*21c80*/  LDSM.16.MT88.4 R20, [R231+0x10000] ;  /* 0x01000000e714783b */ /* 0x000e620000004200 */
[----:B------:R3:W-:Y:S02]  /*21c90*/  MUFU.EX2 R90, R3 ;  /* 0x00000003005a7308 */ /* 0x0007e40000000800 */
[----:B------:R-:W-:-:S03]  /*21ca0*/  FADD.FTZ R8, R75, R8 ;  /* 0x000000084b087221 */ /* 0x000fc60000010000 */
[C---:B------:R-:W-:Y:S01]  /*21cb0*/  HMMA.16816.F32 R24, R4.reuse, R32, R36 ;  /* 0x000000200418723c */ /* 0x040fe20000001824 */
[----:B------:R-:W4:Y:S07]  /*21cc0*/  LDSM.16.MT88.4 R32, [R229+0x10000] ;  /* 0x01000000e520783b */ /* 0x000f2e0000004200 */
[----:B-----5:R-:W-:Y:S01]  /*21cd0*/  HMMA.16816.F32 R36, R4, R48, R56 ;  /* 0x000000300424723c */ /* 0x020fe20000001838 */
[----:B---3--:R-:W-:-:S04]  /*21ce0*/  FFMA.FTZ R3, R177, c[0x0][0x23c], -R2 ;  /* 0x00008f00b1037a23 */ /* 0x008fc80000010802 */
[----:B------:R3:W5:Y:S03]  /*21cf0*/  MUFU.EX2 R89, R3 ;  /* 0x0000000300597308 */ /* 0x0007660000000800 */
[----:B------:R-:W-:Y:S07]  /*21d00*/  HMMA.16816.F32 R48, R4, R50, R64 ;  /* 0x000000320430723c */ /* 0x000fee0000001840 */
[----:B--2---:R-:W-:Y:S01]  /*21d10*/  F2FP.PACK_AB R4, R92, R91 ;  /* 0x0000005b5c04723e */ /* 0x004fe200000000ff */
[----:B---3--:R-:W-:Y:S01]  /*21d20*/  FFMA.FTZ R3, R194, c[0x0][0x23c], -R0 ;  /* 0x00008f00c2037a23 */ /* 0x008fe20000010800 */
        /* <DEDUP_REMOVED lines=15> */
[----:B------:R-:W5:Y:S01]  /*21e20*/  LDSM.16.MT88.4 R12, [R228+0x10800] ;  /* 0x01080000e40c783b */ /* 0x000f620000004200 */
[----:B--2---:R-:W-:-:S04]  /*21e30*/  FFMA.FTZ R3, R185, c[0x0][0x23c], -R2 ;  /* 0x00008f00b9037a23 */ /* 0x004fc80000010802 */
[----:B------:R2:W2:Y:S02]  /*21e40*/  MUFU.EX2 R84, R3 ;  /* 0x0000000300547308 */ /* 0x0004a40000000800 */
[C---:B-1----:R-:W-:Y:S08]  /*21e50*/  HMMA.16816.F32 R28, R4.reuse, R22, R28 ;  /* 0x00000016041c723c */ /* 0x042ff0000000181c */
[----:B----4-:R-:W-:Y:S01]  /*21e60*/  HMMA.16816.F32 R60, R4, R34, R48 ;  /* 0x00000022043c723c */ /* 0x010fe20000001830 */
[----:B--2---:R-:W-:-:S07]  /*21e70*/  FFMA.FTZ R3, R199, c[0x0][0x23c], -R2 ;  /* 0x00008f00c7037a23 */ /* 0x004fce0000010802 */
[C---:B------:R-:W-:Y:S01]  /*21e80*/  HMMA.16816.F32 R64, R4.reuse, R32, R36 ;  /* 0x000000200440723c */ /* 0x040fe20000001824 */
[----:B------:R1:W-:Y:S07]  /*21e90*/  MUFU.EX2 R82, R3 ;  /* 0x0000000300527308 */ /* 0x0003ee0000000800 */
[----:B---3--:R-:W-:Y:S01]  /*21ea0*/  HMMA.16816.F32 R48, R4, R16, R44 ;  /* 0x000000100430723c */ /* 0x008fe2000000182c */
[----:B-1----:R-:W-:-:S04]  /*21eb0*/  FFMA.FTZ R3, R187, c[0x0][0x23c], -R2 ;  /* 0x00008f00bb037a23 */ /* 0x002fc80000010802 */
[----:B------:R1:W2:Y:S02]  /*21ec0*/  MUFU.EX2 R80, R3 ;  /* 0x0000000300507308 */ /* 0x0002a40000000800 */
[----:B-1----:R-:W-:Y:S02]  /*21ed0*/  FFMA.FTZ R3, R70, R68, R252 ;  /* 0x0000004446037223 */ /* 0x002fe400000100fc */
[----:B------:R-:W-:Y:S01]  /*21ee0*/  HMMA.16816.F32 R68, R4, R20, R24 ;  /* 0x000000140444723c */ /* 0x000fe20000001818 */
[----:B------:R-:W1:Y:S01]  /*21ef0*/  LDSM.16.MT88.4 R20, [R231+0x10800] ;  /* 0x01080000e714783b */ /* 0x000e620000004200 */
[----:B------:R-:W-:Y:S02]  /*21f00*/  FADD.FTZ R3, R78, R3 ;  /* 0x000000034e037221 */ /* 0x000fe40000010000 */
[----:B------:R3:W-:Y:S02]  /*21f10*/  MUFU.EX2 R78, R9 ;  /* 0x00000009004e7308 */ /* 0x0007e40000000800 */
[----:B------:R-:W-:-:S02]  /*21f20*/  FADD.FTZ R10, R163, R3 ;  /* 0x00000003a30a7221 */ /* 0x000fc40000010000 */
[----:B------:R-:W-:Y:S01]  /*21f30*/  FFMA.FTZ R3, R190, c[0x0][0x23c], -R0 ;  /* 0x00008f00be037a23 */ /* 0x000fe20000010800 */
[----:B------:R-:W-:Y:S01]  /*21f40*/  HMMA.16816.F32 R24, R4, R18, R40 ;  /* 0x000000120418723c */ /* 0x000fe20000001828 */
[----:B------:R-:W-:Y:S01]  /*21f50*/  FADD.FTZ R10, R74, R10 ;  /* 0x0000000a4a0a7221 */ /* 0x000fe20000010000 */
[----:B------:R-:W4:Y:S01]  /*21f60*/  LDSM.16.MT88.4 R16, [R229+0x10800] ;  /* 0x01080000e510783b */ /* 0x000f220000004200 */
[----:B------:R5:W5:Y:S02]  /*21f70*/  MUFU.EX2 R77, R3 ;  /* 0x00000003004d7308 */ /* 0x000b640000000800 */
[----:B------:R-:W-:Y:S02]  /*21f80*/  FADD.FTZ R10, R249, R10 ;  /* 0x0000000af90a7221 */ /* 0x000fe40000010000 */
[----:B------:R-:W-:Y:S02]  /*21f90*/  F2FP.PACK_AB R4, R84, R83 ;  /* 0x000000535404723e */ /* 0x000fe400000000ff */
[----:B--2---:R-:W-:Y:S01]  /*21fa0*/  F2FP.PACK_AB R6, R80, R82 ;  /* 0x000000525006723e */ /* 0x004fe200000000ff */
[----:B---3--:R-:W-:-:S04]  /*21fb0*/  FFMA.FTZ R9, R203, c[0x0][0x23c], -R0 ;  /* 0x00008f00cb097a23 */ /* 0x008fc80000010800 */
[----:B------:R2:W-:Y:S01]  /*21fc0*/  MUFU.EX2 R76, R9 ;  /* 0x00000009004c7308 */ /* 0x0005e20000000800 */
[----:B-----5:R-:W-:Y:S01]  /*21fd0*/  FADD.FTZ R3, R73, R8 ;  /* 0x0000000849037221 */ /* 0x020fe20000010000 */
[----:B------:R-:W-:-:S03]  /*21fe0*/  F2FP.PACK_AB R5, R77, R78 ;  /* 0x0000004e4d05723e */ /* 0x000fc600000000ff */
        /* <DEDUP_REMOVED lines=12> */
[----:B------:R-:W-:Y:S02]  /*220b0*/  FFMA.FTZ R3, R205, c[0x0][0x23c], -R2 ;  /* 0x00008f00cd037a23 */ /* 0x000fe40000010802 */
[----:B------:R-:W-:Y:S02]  /*220c0*/  FADD.FTZ R8, R243, R8 ;  /* 0x00000008f3087221 */ /* 0x000fe40000010000 */
[----:B------:R3:W-:Y:S01]  /*220d0*/  MUFU.EX2 R74, R3 ;  /* 0x00000003004a7308 */ /* 0x0007e20000000800 */
[----:B--2---:R-:W-:Y:S02]  /*220e0*/  FFMA.FTZ R9, R192, c[0x0][0x23c], -R0 ;  /* 0x00008f00c0097a23 */ /* 0x004fe40000010800 */
[----:B------:R-:W-:-:S04]  /*220f0*/  FADD.FTZ R8, R222, R8 ;  /* 0x00000008de087221 */ /* 0x000fc80000010000 */
[----:B------:R-:W-:Y:S01]  /*22100*/  FADD.FTZ R8, R223, R8 ;  /* 0x00000008df087221 */ /* 0x000fe20000010000 */
[----:B------:R-:W2:Y:S03]  /*22110*/  MUFU.EX2 R75, R9 ;  /* 0x00000009004b7308 */ /* 0x000ea60000000800 */
[----:B------:R-:W-:-:S04]  /*22120*/  FADD.FTZ R8, R221, R8 ;  /* 0x00000008dd087221 */ /* 0x000fc80000010000 */
[----:B------:R-:W-:Y:S02]  /*22130*/  FADD.FTZ R8, R220, R8 ;  /* 0x00000008dc087221 */ /* 0x000fe40000010000 */
[----:B---3--:R-:W-:Y:S02]  /*22140*/  FADD.FTZ R3, R227, R10 ;  /* 0x0000000ae3037221 */ /* 0x008fe40000010000 */
        /* <DEDUP_REMOVED lines=8> */
[----:B------:R-:W-:Y:S01]  /*221d0*/  HMMA.16816.F32 R32, R4, R14, R56 ;  /* 0x0000000e0420723c */ /* 0x000fe20000001838 */
        /* <DEDUP_REMOVED lines=8> */
[----:B------:R-:W5:Y:S01]  /*22260*/  LDSM.16.MT88.4 R12, [R230+0x10800] ;  /* 0x01080000e60c783b */ /* 0x000f620000004200 */
        /* <DEDUP_REMOVED lines=9> */
[C---:B----4-:R-:W-:Y:S01]  /*22300*/  HMMA.16816.F32 R28, R4.reuse, R16, R64 ;  /* 0x00000010041c723c */ /* 0x050fe20000001840 */
        /* <DEDUP_REMOVED lines=14> */
[----:B------:R-:W4:Y:S01]  /*223f0*/  LDSM.16.MT88.4 R20, [R228+0x11000] ;  /* 0x01100000e414783b */ /* 0x000f220000004200 */
[----:B-1----:R-:W-:Y:S02]  /*22400*/  FFMA.FTZ R9, R197, c[0x0][0x23c], -R2 ;  /* 0x00008f00c5097a23 */ /* 0x002fe40000010802 */
[----:B------:R-:W-:Y:S02]  /*22410*/  FADD.FTZ R3, R140, R3 ;  /* 0x000000038c037221 */ /* 0x000fe40000010000 */
[----:B------:R1:W1:Y:S01]  /*22420*/  MUFU.EX2 R59, R9 ;  /* 0x00000009003b7308 */ /* 0x0002620000000800 */
[----:B------:R-:W-:Y:S01]  /*22430*/  FADD.FTZ R8, R139, R8 ;  /* 0x000000088b087221 */ /* 0x000fe20000010000 */
[----:B-----5:R-:W-:Y:S01]  /*22440*/  HMMA.16816.F32 R48, R4, R12, R48 ;  /* 0x0000000c0430723c */ /* 0x020fe20000001830 */
[----:B------:R-:W-:-:S02]  /*22450*/  FADD.FTZ R3, R142, R3 ;  /* 0x000000038e037221 */ /* 0x000fc40000010000 */
[----:B------:R-:W-:Y:S01]  /*22460*/  FADD.FTZ R8, R137, R8 ;  /* 0x0000000889087221 */ /* 0x000fe20000010000 */
[----:B------:R-:W-:Y:S01]  /*22470*/  LDSM.16.MT88.4 R140, [R228+0x11800] ;  /* 0x01180000e48c783b */ /* 0x000fe20000004200 */
[----:B------:R-:W-:Y:S02]  /*22480*/  FADD.FTZ R3, R133, R3 ;  /* 0x0000000385037221 */ /* 0x000fe40000010000 */
[----:B------:R-:W-:Y:S01]  /*22490*/  FADD.FTZ R8, R136, R8 ;  /* 0x0000000888087221 */ /* 0x000fe20000010000 */
[----:B------:R-:W-:Y:S01]  /*224a0*/  HMMA.16816.F32 R24, R4, R14, R24 ;  /* 0x0000000e0418723c */ /* 0x000fe20000001818 */
[----:B------:R-:W-:Y:S01]  /*224b0*/  FADD.FTZ R3, R132, R3 ;  /* 0x0000000384037221 */ /* 0x000fe20000010000 */
[----:B------:R-:W5:Y:S01]  /*224c0*/  LDSM.16.MT88.4 R12, [R229+0x11000] ;  /* 0x01100000e50c783b */ /* 0x000f620000004200 */
[----:B------:R-:W-:Y:S02]  /*224d0*/  FADD.FTZ R8, R128, R8 ;  /* 0x0000000880087221 */ /* 0x000fe40000010000 */
[----:B------:R-:W-:-:S02]  /*224e0*/  FADD.FTZ R3, R131, R3 ;  /* 0x0000000383037221 */ /* 0x000fc40000010000 */
        /* <DEDUP_REMOVED lines=118> */
.L_x_2850:
[----:B-1----:R-:W2:Y:S02]  /*22c50*/  LDL R0, [R1] ;  /* 0x0000000001007983 */ /* 0x002ea40000100800 */
[----:B--2---:R-:W-:-:S13]  /*22c60*/  ISETP.GE.AND P0, PT, R0, 0x1, PT ;  /* 0x000000010000780c */ /* 0x004fda0003f06270 */
        /* <DEDUP_REMOVED lines=11> */
[----:B------:R1:W-:Y:S01]  /*22d20*/  STL [R1+0x20], R2 ;  /* 0x0000200201007387 */ /* 0x0003e20000100800 */
[----:B------:R-:W-:Y:S01]  /*22d30*/  ULDC.64 UR12, c[0x0][0x118] ;  /* 0x00004600000c7ab9 */ /* 0x000fe20000000a00 */
[----:B------:R-:W-:Y:S01]  /*22d40*/  MOV R0, UR4 ;  /* 0x0000000400007c02 */ /* 0x000fe20008000f00 */
[----:B------:R-:W-:Y:S02]  /*22d50*/  UMOV UR5, 0x5 ;  /* 0x0000000500057882 */ /* 0x000fe40000000000 */
[----:B------:R-:W-:Y:S02]  /*22d60*/  ULDC UR4, c[0x0][0x19c] ;  /* 0x0000670000047ab9 */ /* 0x000fe40000000800 */
[----:B------:R1:W-:Y:S03]  /*22d70*/  STL [R1+0x1c], R0 ;  /* 0x00001c0001007387 */ /* 0x0003e60000100800 */
.L_x_2860:
[----:B------:R2:W5:Y:S01]  /*22d80*/  LDL R243, [R1] ;  /* 0x0000000001f37983 */ /* 0x0005620000100800 */
[----:B------:R-:W-:Y:S04]  /*22d90*/  DEPBAR.LE SB0, 0x0 ;  /* 0x000080000000791a */ /* 0x000fe80000000000 */
[----:B-1----:R2:W5:Y:S04]  /*22da0*/  LDL R2, [R1+0x20] ;  /* 0x0000200001027983 */ /* 0x0025680000100800 */
[----:B------:R-:W-:Y:S01]  /*22db0*/  BAR.SYNC.DEFER_BLOCKING 0x0 ;  /* 0x0000000000007b1d */ /* 0x000fe20000010000 */
[----:B------:R-:W-:Y:S05]  /*22dc0*/  LOP3.LUT P6, RZ, R238, 0x400, RZ, 0xc0, !PT ;  /* 0x00000400eeff7812 */ /* 0x000fea00078cc0ff */
[----:B------:R2:W5:Y:S08]  /*22dd0*/  LDL R0, [R1+0x1c] ;  /* 0x00001c0001007983 */ /* 0x0005700000100800 */
[----:B------:R-:W-:-:S05]  /*22de0*/  @!P6 BRA `(.L_x_2857) ;  /* 0x000003b00000e947 */ /* 0x000fca0003800000 */
[----:B-----5:R-:W-:Y:S01]  /*22df0*/  IMAD.SHL.U32 R6, R243, 0x100, RZ ;  /* 0x00000100f3067824 */ /* 0x020fe200078e00ff */
[----:B------:R-:W-:Y:S04]  /*22e00*/  IABS R9, c[0x0][0x2d0] ;  /* 0x0000b40000097a13 */ /* 0x000fe80000000000 */
[----:B------:R-:W1:Y:S01]  /*22e10*/  I2F.RP R2, R9 ;  /* 0x0000000900027306 */ /* 0x000e620000209400 */
[C---:B------:R-:W-:Y:S02]  /*22e20*/  IADD3 R7, R6.reuse, -0x100, RZ ;  /* 0xffffff0006077810 */ /* 0x040fe40007ffe0ff */
        /* <DEDUP_REMOVED lines=24> */
[----:B------:R-:W-:Y:S02]  /*22fb0*/  ISETP.NE.AND P0, PT, RZ, c[0x0][0x2d0], PT ;  /* 0x0000b400ff007a0c */ /* 0x000fe40003f05270 */
[-C--:B------:R-:W-:Y:S02]  /*22fc0*/  ISETP.GE.U32.AND P4, PT, R3, R9.reuse, PT ;  /* 0x000000090300720c */ /* 0x080fe40003f86070 */
[----:B------:R-:W-:Y:S02]  /*22fd0*/  LOP3.LUT R3, RZ, c[0x0][0x2d0], RZ, 0x33, !PT ;  /* 0x0000b400ff037a12 */ /* 0x000fe400078e33ff */
[----:B------:R-:W-:Y:S02]  /*22fe0*/  ISETP.GE.U32.AND P5, PT, R4, R9, PT ;  /* 0x000000090400720c */ /* 0x000fe40003fa6070 */
[----:B------:R-:W-:Y:S07]  /*22ff0*/  @!P1 IADD3 R2, R2, 0x1, RZ ;  /* 0x0000000102029810 */ /* 0x000fee0007ffe0ff */
[----:B------:R-:W-:Y:S04]  /*23000*/  @P4 IADD3 R0, R0, 0x1, RZ ;  /* 0x0000000100004810 */ /* 0x000fe80007ffe0ff */
[----:B------:R-:W-:Y:S01]  /*23010*/  @P5 IADD3 R2, R2, 0x1, RZ ;  /* 0x0000000102025810 */ /* 0x000fe20007ffe0ff */
[----:B------:R-:W-:Y:S04]  /*23020*/  @!P2 IMAD.MOV R0, RZ, RZ, -R0 ;  /* 0x000000ffff00a224 */ /* 0x000fe800078e0a00 */
[----:B------:R-:W-:Y:S01]  /*23030*/  @!P3 IMAD.MOV R2, RZ, RZ, -R2 ;  /* 0x000000ffff02b224 */ /* 0x000fe200078e0a02 */
[C---:B------:R-:W-:Y:S04]  /*23040*/  SEL R6, R3.reuse, R0, !P0 ;  /* 0x0000000003067207 */ /* 0x040fe80004000000 */
[C---:B------:R-:W-:Y:S02]  /*23050*/  LEA R4, P1, R6.reuse, R244, 0x2 ;  /* 0x000000f406047211 */ /* 0x040fe400078210ff */
[----:B------:R-:W-:Y:S02]  /*23060*/  SEL R0, R3, R2, !P0 ;  /* 0x0000000203007207 */ /* 0x000fe40004000000 */
[-C--:B------:R-:W-:Y:S02]  /*23070*/  LEA.HI.X.SX32 R5, R6, R245.reuse, 0x2, P1 ;  /* 0x000000f506057211 */ /* 0x080fe400008f16ff */
[C---:B------:R-:W-:Y:S03]  /*23080*/  LEA R2, P0, R0.reuse, R244, 0x2 ;  /* 0x000000f400027211 */ /* 0x040fe600078010ff */
[----:B------:R1:W3:Y:S01]  /*23090*/  LDG.E R7, [R4.64] ;  /* 0x0000000c04077981 */ /* 0x0002e2000c1e1900 */
[C---:B------:R-:W-:Y:S01]  /*230a0*/  LEA.HI.X.SX32 R3, R0.reuse, R245, 0x2, P0 ;  /* 0x000000f500037211 */ /* 0x040fe200000f16ff */
[----:B------:R-:W-:Y:S04]  /*230b0*/  IMAD.IADD R0, R0, 0x1, -R6 ;  /* 0x0000000100007824 */ /* 0x000fe800078e0a06 */
[----:B-1----:R1:W3:Y:S02]  /*230c0*/  LDG.E R5, [R2.64] ;  /* 0x0000000c02057981 */ /* 0x0022e4000c1e1900 */
[----:B-1----:R-:W-:Y:S04]  /*230d0*/  IMAD.MOV.U32 R2, RZ, RZ, c[0x0][0x2d0] ;  /* 0x0000b400ff027624 */ /* 0x002fe800078e00ff */
        /* <DEDUP_REMOVED lines=12> */
.L_x_2857:
[----:B------:R-:W3:Y:S01]  /*231a0*/  LDL.LU R11, [R1+0x14] ;  /* 0x00001400010b7983 */ /* 0x000ee20000300800 */
[-C--:B------:R-:W-:Y:S02]  /*231b0*/  LEA R172, R236, R233.reuse, 0x1 ;  /* 0x000000e9ecac7211 */ /* 0x080fe400078e08ff */
[----:B------:R-:W-:Y:S01]  /*231c0*/  IADD3 R208, R134, R234, RZ ;  /* 0x000000ea86d07210 */ /* 0x000fe20007ffe0ff */
[----:B------:R-:W4:Y:S01]  /*231d0*/  LDL.LU R10, [R1+0x18] ;  /* 0x00001800010a7983 */ /* 0x000f220000300800 */
[----:B------:R-:W-:Y:S02]  /*231e0*/  LEA R212, R237, R233, 0x1 ;  /* 0x000000e9edd47211 */ /* 0x000fe400078e08ff */
[C---:B------:R-:W-:Y:S02]  /*231f0*/  IADD3 R220, R135.reuse, 0x800, RZ ;  /* 0x0000080087dc7810 */ /* 0x040fe40007ffe0ff */
[----:B------:R-:W-:Y:S02]  /*23200*/  IADD3 R224, R135, 0x1000, RZ ;  /* 0x0000100087e07810 */ /* 0x000fe40007ffe0ff */
[C---:B----45:R-:W-:Y:S04]  /*23210*/  LEA R10, P0, R2.reuse, R10, 0x1 ;  /* 0x0000000a020a7211 */ /* 0x070fe800078008ff */
        /* <DEDUP_REMOVED lines=30> */
[----:B-1----:R-:W-:Y:S05]  /*23400*/  IADD3 R10, P0, R16, UR9, RZ ;  /* 0x00000009100a7c10 */ /* 0x002fea000ff1e0ff */
[----:B------:R1:W-:Y:S04]  /*23410*/  STL [R1+0x14], R11 ;  /* 0x0000140b01007387 */ /* 0x0003e80000100800 */
[----:B------:R2:W-:Y:S08]  /*23420*/  LDGSTS.E.BYPASS.LTC128B.128 [R239+0xd800], [R18.64] ;  /* 0x0d80000012ef7fae */ /* 0x0005f0000b901d4c */
[----:B------:R2:W-:Y:S08]  /*23430*/  LDGSTS.E.BYPASS.LTC128B.128 [R239+0xe000], [R20.64] ;  /* 0x0e00000014ef7fae */ /* 0x0005f0000b901d4c */
[----:B------:R2:W-:Y:S01]  /*23440*/  LDGSTS.E.BYPASS.LTC128B.128 [R239+0xe800], [R16.64] ;  /* 0x0e80000010ef7fae */ /* 0x0005e2000b901d4c */
[----:B-1----:R-:W-:Y:S02]  /*23450*/  IADD3.X R11, R17, UR10, RZ, P0, !PT ;  /* 0x0000000a110b7c10 */ /* 0x002fe400087fe4ff */
[----:B---3--:R-:W-:Y:S05]  /*23460*/  IADD3 R8, P0, R10, UR9, RZ ;  /* 0x000000090a087c10 */ /* 0x008fea000ff1e0ff */
[----:B------:R1:W-:Y:S01]  /*23470*/  LDGSTS.E.BYPASS.LTC128B.128 [R239+0xf000], [R10.64] ;  /* 0x0f0000000aef7fae */ /* 0x0003e2000b901d4c */
[----:B------:R-:W-:Y:S02]  /*23480*/  IADD3.X R9, R11, UR10, RZ, P0, !PT ;  /* 0x0000000a0b097c10 */ /* 0x000fe400087fe4ff */
[----:B----4-:R-:W-:Y:S04]  /*23490*/  IADD3 R6, P0, R8, UR9, RZ ;  /* 0x0000000908067c10 */ /* 0x010fe8000ff1e0ff */
        /* <DEDUP_REMOVED lines=8> */
[----:B-1----:R-:W-:Y:S04]  /*23520*/  IADD3 R10, P0, R2, UR9, RZ ;  /* 0x00000009020a7c10 */ /* 0x002fe8000ff1e0ff */
[----:B------:R-:W-:Y:S03]  /*23530*/  IADD3.X R11, R3, UR10, RZ, P0, !PT ;  /* 0x0000000a030b7c10 */ /* 0x000fe600087fe4ff */
[----:B------:R1:W-:Y:S08]  /*23540*/  LDGSTS.E.BYPASS.LTC128B.128 [R239+0x11000], [R2.64] ;  /* 0x1100000002ef7fae */ /* 0x0003f0000b901d4c */
[----:B------:R3:W-:Y:S08]  /*23550*/  LDGSTS.E.BYPASS.LTC128B.128 [R239+0x11800], [R10.64] ;  /* 0x118000000aef7fae */ /* 0x0007f0000b901d4c */
[----:B------:R-:W-:Y:S08]  /*23560*/  LDSM.16.M88.4 R128, [R233] ;  /* 0x00000000e980783b */ /* 0x000ff00000000200 */
[----:B------:R-:W0:Y:S08]  /*23570*/  LDGDEPBAR ;  /* 0x00000000000079af */ /* 0x000e300000000000 */
[----:B------:R-:W-:Y:S08]  /*23580*/  LDSM.16.M88.4 R16, [R134+0x2800] ;  /* 0x002800008610783b */ /* 0x000ff00000000200 */
[----:B---3--:R-:W2:Y:S08]  /*23590*/  LDSM.16.M88.4 R8, [R134+0x2000] ;  /* 0x002000008608783b */ /* 0x008eb00000000200 */
[----:B------:R-:W3:Y:S08]  /*235a0*/  LDSM.16.M88.4 R24, [R134+0x3000] ;  /* 0x003000008618783b */ /* 0x000ef00000000200 */
[----:B------:R-:W4:Y:S08]  /*235b0*/  LDSM.16.M88.4 R32, [R134+0x3800] ;  /* 0x003800008620783b */ /* 0x000f300000000200 */
[----:B------:R-:W1:Y:S08]  /*235c0*/  LDSM.16.M88.4 R40, [R134+0x4000] ;  /* 0x004000008628783b */ /* 0x000e700000000200 */
[----:B------:R-:W1:Y:S08]  /*235d0*/  LDSM.16.M88.4 R48, [R134+0x4800] ;  /* 0x004800008630783b */ /* 0x000e700000000200 */
[----:B------:R-:W1:Y:S01]  /*235e0*/  LDSM.16.M88.4 R56, [R134+0x5000] ;  /* 0x005000008638783b */ /* 0x000e620000000200 */
[C---:B--2---:R-:W-:Y:S07]  /*235f0*/  HMMA.16816.F32 R4, R128.reuse, R8, RZ ;  /* 0x000000088004723c */ /* 0x044fee00000018ff */
[----:B------:R-:W2:Y:S01]  /*23600*/  LDSM.16.M88.4 R64, [R134+0x5800] ;  /* 0x005800008640783b */ /* 0x000ea20000000200 */
[C---:B------:R-:W-:Y:S07]  /*23610*/  HMMA.16816.F32 R8, R128.reuse, R10, RZ ;  /* 0x0000000a8008723c */ /* 0x040fee00000018ff */
[----:B------:R-:W1:Y:S01]  /*23620*/  LDSM.16.M88.4 R72, [R134+0x6000] ;  /* 0x006000008648783b */ /* 0x000e620000000200 */
[C---:B------:R-:W-:Y:S07]  /*23630*/  HMMA.16816.F32 R12, R128.reuse, R16, RZ ;  /* 0x00000010800c723c */ /* 0x040fee00000018ff */
[----:B------:R-:W1:Y:S01]  /*23640*/  LDSM.16.M88.4 R80, [R134+0x6800] ;  /* 0x006800008650783b */ /* 0x000e620000000200 */
[C---:B------:R-:W-:Y:S07]  /*23650*/  HMMA.16816.F32 R16, R128.reuse, R18, RZ ;  /* 0x000000128010723c */ /* 0x040fee00000018ff */
[----:B------:R-:W2:Y:S01]  /*23660*/  LDSM.16.M88.4 R88, [R134+0x7000] ;  /* 0x007000008658783b */ /* 0x000ea20000000200 */
[C---:B---3--:R-:W-:Y:S07]  /*23670*/  HMMA.16816.F32 R20, R128.reuse, R24, RZ ;  /* 0x000000188014723c */ /* 0x048fee00000018ff */
[----:B------:R-:W3:Y:S01]  /*23680*/  LDSM.16.M88.4 R96, [R134+0x7800] ;  /* 0x007800008660783b */ /* 0x000ee20000000200 */
[C---:B------:R-:W-:Y:S07]  /*23690*/  HMMA.16816.F32 R24, R128.reuse, R26, RZ ;  /* 0x0000001a8018723c */ /* 0x040fee00000018ff */
[----:B------:R-:W2:Y:S01]  /*236a0*/  LDSM.16.M88.4 R104, [R134+0x8000] ;  /* 0x008000008668783b */ /* 0x000ea20000000200 */
[C---:B----4-:R-:W-:Y:S07]  /*236b0*/  HMMA.16816.F32 R28, R128.reuse, R32, RZ ;  /* 0x00000020801c723c */ /* 0x050fee00000018ff */
[----:B------:R-:W4:Y:S01]  /*236c0*/  LDSM.16.M88.4 R112, [R134+0x8800] ;  /* 0x008800008670783b */ /* 0x000f220000000200 */
[C---:B------:R-:W-:Y:S07]  /*236d0*/  HMMA.16816.F32 R32, R128.reuse, R34, RZ ;  /* 0x000000228020723c */ /* 0x040fee00000018ff */
[----:B------:R-:W2:Y:S01]  /*236e0*/  LDSM.16.M88.4 R120, [R134+0x9000] ;  /* 0x009000008678783b */ /* 0x000ea20000000200 */
[C---:B-1----:R-:W-:Y:S07]  /*236f0*/  HMMA.16816.F32 R36, R128.reuse, R40, RZ ;  /* 0x000000288024723c */ /* 0x042fee00000018ff */
[----:B------:R-:W1:Y:S01]  /*23700*/  LDSM.16.M88.4 R168, [R134+0x9800] ;  /* 0x0098000086a8783b */ /* 0x000e620000000200 */
[C---:B------:R-:W-:Y:S07]  /*23710*/  HMMA.16816.F32 R40, R128.reuse, R42, RZ ;  /* 0x0000002a8028723c */ /* 0x040fee00000018ff */
[----:B------:R-:W-:Y:S01]  /*23720*/  LDSM.16.M88.4 R172, [R172] ;  /* 0x00000000acac783b */ /* 0x000fe20000000200 */
[C---:B------:R-:W-:Y:S07]  /*23730*/  HMMA.16816.F32 R44, R128.reuse, R48, RZ ;  /* 0x00000030802c723c */ /* 0x040fee00000018ff */
        /* <DEDUP_REMOVED lines=14> */
[----:B------:R-:W-:Y:S01]  /*23820*/  LDSM.16.M88.4 R204, [R208+0x9000] ;  /* 0x00900000d0cc783b */ /* 0x000fe20000000200 */
[C---:B------:R-:W-:Y:S07]  /*23830*/  HMMA.16816.F32 R76, R128.reuse, R80, RZ ;  /* 0x00000050804c723c */ /* 0x040fee00000018ff */
[----:B------:R-:W-:Y:S01]  /*23840*/  LDSM.16.M88.4 R212, [R212] ;  /* 0x00000000d4d4783b */ /* 0x000fe20000000200 */
[C---:B------:R-:W-:Y:S07]  /*23850*/  HMMA.16816.F32 R80, R128.reuse, R82, RZ ;  /* 0x000000528050723c */ /* 0x040fee00000018ff */
[----:B------:R-:W-:Y:S01]  /*23860*/  LDSM.16.M88.4 R216, [R135] ;  /* 0x0000000087d8783b */ /* 0x000fe20000000200 */
[C---:B------:R-:W-:Y:S07]  /*23870*/  HMMA.16816.F32 R84, R128.reuse, R88, RZ ;  /* 0x000000588054723c */ /* 0x040fee00000018ff */
[----:B------:R-:W-:Y:S01]  /*23880*/  LDSM.16.M88.4 R220, [R220] ;  /* 0x00000000dcdc783b */ /* 0x000fe20000000200 */
[C---:B------:R-:W-:Y:S07]  /*23890*/  HMMA.16816.F32 R88, R128.reuse, R90, RZ ;  /* 0x0000005a8058723c */ /* 0x040fee00000018ff */
[----:B------:R-:W-:Y:S01]  /*238a0*/  LDSM.16.M88.4 R224, [R224] ;  /* 0x00000000e0e0783b */ /* 0x000fe20000000200 */
        /* <DEDUP_REMOVED lines=26> */
[C---:B------:R-:W-:Y:S08]  /*23a50*/  HMMA.16816.F32 R44, R172.reuse, R196, R44 ;  /* 0x000000c4ac2c723c */ /* 0x040ff0000000182c */
[C---:B------:R-:W-:Y:S01]  /*23a60*/  HMMA.16816.F32 R48, R172.reuse, R198, R48 ;  /* 0x000000c6ac30723c */ /* 0x040fe20000001830 */
[----:B------:R-:W2:Y:S07]  /*23a70*/  LDSM.16.M88.4 R196, [R208+0x8800] ;  /* 0x00880000d0c4783b */ /* 0x000eae0000000200 */
[C---:B------:R-:W-:Y:S01]  /*23a80*/  HMMA.16816.F32 R52, R172.reuse, R200, R52 ;  /* 0x000000c8ac34723c */ /* 0x040fe20000001834 */
[----:B------:R-:W2:Y:S06]  /*23a90*/  LDSM.16.M88.4 R208, [R208+0x9800] ;  /* 0x00980000d0d0783b */ /* 0x000eac0000000200 */
[C---:B------:R-:W-:Y:S01]  /*23aa0*/  IADD3 R200, R135.reuse, 0x1800, RZ ;  /* 0x0000180087c87810 */ /* 0x040fe20007ffe0ff */
[C---:B------:R-:W-:Y:S05]  /*23ab0*/  HMMA.16816.F32 R56, R172.reuse, R202, R56 ;  /* 0x000000caac38723c */ /* 0x040fea0000001838 */
[----:B------:R-:W2:Y:S03]  /*23ac0*/  LDSM.16.M88.4 R200, [R200] ;  /* 0x00000000c8c8783b */ /* 0x000ea60000000200 */
        /* <DEDUP_REMOVED lines=8> */
[C---:B----4-:R-:W-:Y:S07]  /*23b50*/  HMMA.16816.F32 R76, R172.reuse, R180, R76 ;  /* 0x000000b4ac4c723c */ /* 0x050fee000000184c */
        /* <DEDUP_REMOVED lines=25> */
[----:B------:R-:W-:Y:S05]  /*23cf0*/  HMMA.16816.F32 R128, R172, R210, R128 ;  /* 0x000000d2ac80723c */ /* 0x000fea0000001880 */
[----:B------:R-:W-:Y:S02]  /*23d00*/  LDSM.16.M88.4 R208, [R208] ;  /* 0x00000000d0d0783b */ /* 0x000fe40000000200 */
[C---:B------:R-:W-:Y:S01]  /*23d10*/  IADD3 R172, R135.reuse, 0x2800, RZ ;  /* 0x0000280087ac7810 */ /* 0x040fe20007ffe0ff */
[C---:B------:R-:W-:Y:S05]  /*23d20*/  HMMA.16816.F32 R4, R212.reuse, R216, R4 ;  /* 0x000000d8d404723c */ /* 0x040fea0000001804 */
[----:B------:R-:W2:Y:S02]  /*23d30*/  LDSM.16.M88.4 R172, [R172] ;  /* 0x00000000acac783b */ /* 0x000ea40000000200 */
[C---:B------:R-:W-:Y:S01]  /*23d40*/  IADD3 R216, R135.reuse, 0x7000, RZ ;  /* 0x0000700087d87810 */ /* 0x040fe20007ffe0ff */
[C---:B------:R-:W-:Y:S05]  /*23d50*/  HMMA.16816.F32 R8, R212.reuse, R218, R8 ;  /* 0x000000dad408723c */ /* 0x040fea0000001808 */
[----:B------:R-:W3:Y:S03]  /*23d60*/  LDSM.16.M88.4 R216, [R216] ;  /* 0x00000000d8d8783b */ /* 0x000ee60000000200 */
[C---:B------:R-:W-:Y:S08]  /*23d70*/  HMMA.16816.F32 R12, R212.reuse, R220, R12 ;  /* 0x000000dcd40c723c */ /* 0x040ff0000000180c */
[C---:B------:R-:W-:Y:S01]  /*23d80*/  HMMA.16816.F32 R16, R212.reuse, R222, R16 ;  /* 0x000000ded410723c */ /* 0x040fe20000001810 */
[----:B------:R-:W-:Y:S07]  /*23d90*/  LDSM.16.M88.4 R220, [R235] ;  /* 0x00000000ebdc783b */ /* 0x000fee0000000200 */
[C---:B------:R-:W-:Y:S08]  /*23da0*/  HMMA.16816.F32 R20, R212.reuse, R224, R20 ;  /* 0x000000e0d414723c */ /* 0x040ff00000001814 */
[C---:B------:R-:W-:Y:S01]  /*23db0*/  HMMA.16816.F32 R24, R212.reuse, R226, R24 ;  /* 0x000000e2d418723c */ /* 0x040fe20000001818 */
[----:B------:R-:W-:Y:S07]  /*23dc0*/  LDSM.16.M88.4 R224, [R232] ;  /* 0x00000000e8e0783b */ /* 0x000fee0000000200 */
[C---:B------:R-:W-:Y:S07]  /*23dd0*/  HMMA.16816.F32 R28, R212.reuse, R200, R28 ;  /* 0x000000c8d41c723c */ /* 0x040fee000000181c */
[----:B------:R-:W-:Y:S01]  /*23de0*/  IADD3 R200, R135, 0x7800, RZ ;  /* 0x0000780087c87810 */ /* 0x000fe20007ffe0ff */
[C---:B------:R-:W-:Y:S05]  /*23df0*/  HMMA.16816.F32 R32, R212.reuse, R202, R32 ;  /* 0x000000cad420723c */ /* 0x040fea0000001820 */
[----:B------:R-:W4:Y:S03]  /*23e00*/  LDSM.16.M88.4 R200, [R200] ;  /* 0x00000000c8c8783b */ /* 0x000f260000000200 */
[C---:B-1----:R-:W-:Y:S08]  /*23e10*/  HMMA.16816.F32 R36, R212.reuse, R168, R36 ;  /* 0x000000a8d424723c */ /* 0x042ff00000001824 */
[C---:B------:R-:W-:Y:S01]  /*23e20*/  HMMA.16816.F32 R40, R212.reuse, R170, R40 ;  /* 0x000000aad428723c */ /* 0x040fe20000001828 */
[----:B------:R-:W1:Y:S07]  /*23e30*/  LDSM.16.M88.4 R168, [R232+0x800] ;  /* 0x00080000e8a8783b */ /* 0x000e6e0000000200 */
        /* <DEDUP_REMOVED lines=20> */
[C---:B----4-:R-:W-:Y:S08]  /*23f80*/  HMMA.16816.F32 R124, R212.reuse, R200, R124 ;  /* 0x000000c8d47c723c */ /* 0x050ff0000000187c */
        /* <DEDUP_REMOVED lines=94> */
[----:B------:R-:W3:Y:S01]  /*24570*/  MUFU.TANH R26, R26 ;  /* 0x0000001a001a7308 */ /* 0x000ee20000002400 */
        /* <DEDUP_REMOVED lines=126> */
[----:B---3--:R-:W-:Y:S01]  /*24d60*/  FMUL.FTZ R37, R130, c[0x0][0x2ec] ;  /* 0x0000bb0082257a20 */ /* 0x008fe20000410000 */
[----:B------:R-:W-:Y:S01]  /*24d70*/  MOV R130, R243 ;  /* 0x000000f300827202 */ /* 0x000fe20000000f00 */
[----:B------:R-:W-:Y:S01]  /*24d80*/  FMUL.FTZ R128, R128, c[0x0][0x2ec] ;  /* 0x0000bb0080807a20 */ /* 0x000fe20000410000 */
[----:B------:R3:W1:Y:S01]  /*24d90*/  MUFU.TANH R211, R51 ;  /* 0x0000003300d37308 */ /* 0x0006620000002400 */
[----:B------:R-:W-:Y:S01]  /*24da0*/  FMUL.FTZ R0, R131, c[0x0][0x2ec] ;  /* 0x0000bb0083007a20 */ /* 0x000fe20000410000 */
[----:B------:R-:W-:Y:S08]  /*24db0*/  ISETP.GE.AND P0, PT, R130, 0x2, PT ;  /* 0x000000028200780c */ /* 0x000ff00003f06270 */
        /* <DEDUP_REMOVED lines=66> */
[----:B------:R3:W1:Y:S10]  /*251e0*/  MUFU.TANH R227, R118 ;  /* 0x0000007600e37308 */ /* 0x0006740000002400 */
[----:B------:R3:W1:Y:S10]  /*251f0*/  MUFU.TANH R240, R119 ;  /* 0x0000007700f07308 */ /* 0x0006740000002400 */
[----:B------:R-:W1:Y:S10]  /*25200*/  MUFU.TANH R120, R120 ;  /* 0x0000007800787308 */ /* 0x000e740000002400 */
[----:B------:R3:W1:Y:S10]  /*25210*/  MUFU.TANH R241, R121 ;  /* 0x0000007900f17308 */ /* 0x0006740000002400 */
[----:B------:R-:W1:Y:S10]  /*25220*/  MUFU.TANH R122, R122 ;  /* 0x0000007a007a7308 */ /* 0x000e740000002400 */
[----:B------:R3:W1:Y:S10]  /*25230*/  MUFU.TANH R242, R123 ;  /* 0x0000007b00f27308 */ /* 0x0006740000002400 */
[----:B------:R-:W1:Y:S10]  /*25240*/  MUFU.TANH R124, R124 ;  /* 0x0000007c007c7308 */ /* 0x000e740000002400 */
[----:B------:R-:W1:Y:S10]  /*25250*/  MUFU.TANH R125, R125 ;  /* 0x0000007d007d7308 */ /* 0x000e740000002400 */
[----:B------:R-:W1:Y:S10]  /*25260*/  MUFU.TANH R126, R126 ;  /* 0x0000007e007e7308 */ /* 0x000e740000002400 */
[----:B------:R3:W1:Y:S10]  /*25270*/  MUFU.TANH R220, R127 ;  /* 0x0000007f00dc7308 */ /* 0x0006740000002400 */
[----:B------:R3:W1:Y:S10]  /*25280*/  MUFU.TANH R221, R128 ;  /* 0x0000008000dd7308 */ /* 0x0006740000002400 */
[----:B------:R-:W1:Y:S10]  /*25290*/  MUFU.TANH R129, R129 ;  /* 0x0000008100817308 */ /* 0x000e740000002400 */
        /* <DEDUP_REMOVED lines=8> */
[----:B------:R-:W-:-:S05]  /*25320*/  @!P6 BRA `(.L_x_2859) ;  /* 0x000003c00000e947 */ /* 0x000fca0003800000 */
[----:B------:R-:W-:Y:S01]  /*25330*/  IMAD.SHL.U32 R0, R130, 0x100, RZ ;  /* 0x0000010082007824 */ /* 0x000fe200078e00ff */
[----:B------:R-:W-:Y:S04]  /*25340*/  IABS R9, c[0x0][0x2d0] ;  /* 0x0000b40000097a13 */ /* 0x000fe80000000000 */
[----:B------:R-:W2:Y:S01]  /*25350*/  I2F.RP R2, R9 ;  /* 0x0000000900027306 */ /* 0x000ea20000209400 */
        /* <DEDUP_REMOVED lines=8> */
[----:B--2---:R-:W2:Y:S02]  /*253e0*/  MUFU.RCP R2, R2 ;  /* 0x0000000200027308 */ /* 0x004ea40000001000 */
[----:B--2---:R-:W-:Y:S08]  /*253f0*/  IADD3 R2, R2, 0xffffffe, RZ ;  /* 0x0ffffffe02027810 */ /* 0x004ff00007ffe0ff */
[----:B------:R-:W2:Y:S02]  /*25400*/  F2I.FTZ.U32.TRUNC.NTZ R3, R2 ;  /* 0x0000000200037305 */ /* 0x000ea4000021f000 */
[--C-:B--2---:R-:W-:Y:S04]  /*25410*/  IMAD.MOV R2, RZ, RZ, -R3.reuse ;  /* 0x000000ffff027224 */ /* 0x104fe800078e0a03 */
        /* <DEDUP_REMOVED lines=45> */
.L_x_2859:
        /* <DEDUP_REMOVED lines=58> */
.L_x_2858:
[----:B--234-:R-:W-:Y:S01]  /*25a90*/  FMNMX.FTZ R0, R181, R132, !PT ;  /* 0x00000084b5007209 */ /* 0x01cfe20007810000 */
        /* <DEDUP_REMOVED lines=19> */
[----:B-1----:R-:W-:Y:S01]  /*25bd0*/  LDSM.16.MT88.4 R48, [R228+0xa800] ;  /* 0x00a80000e430783b */ /* 0x002fe20000004200 */
        /* <DEDUP_REMOVED lines=135> */
[--C-:B------:R-:W-:Y:S01]  /*26450*/  FFMA.FTZ R10, R174, c[0x0][0x23c], -R60.reuse ;  /* 0x00008f00ae0a7a23 */ /* 0x100fe2000001083c */
[----:B------:R3:W-:Y:S01]  /*26460*/  MUFU.EX2 R243, R4 ;  /* 0x0000000400f37308 */ /* 0x0007e20000000800 */
[--C-:B------:R-:W-:Y:S02]  /*26470*/  FFMA.FTZ R16, R25, c[0x0][0x23c], -R39.reuse ;  /* 0x00008f0019107a23 */ /* 0x100fe40000010827 */
[--C-:B------:R-:W-:Y:S01]  /*26480*/  FFMA.FTZ R32, R190, c[0x0][0x23c], -R60.reuse ;  /* 0x00008f00be207a23 */ /* 0x100fe2000001083c */
[----:B------:R-:W-:Y:S01]  /*26490*/  MOV R190, R130 ;  /* 0x0000008200be7202 */ /* 0x000fe20000000f00 */
[--C-:B------:R-:W-:Y:S02]  /*264a0*/  FFMA.FTZ R34, R191, c[0x0][0x23c], -R60.reuse ;  /* 0x00008f00bf227a23 */ /* 0x100fe4000001083c */
[----:B------:R-:W-:Y:S01]  /*264b0*/  FFMA.FTZ R7, R186, c[0x0][0x23c], -R39 ;  /* 0x00008f00ba077a23 */ /* 0x000fe20000010827 */
[----:B------:R-:W-:Y:S01]  /*264c0*/  ISETP.GT.AND P0, PT, R190, 0x1, PT ;  /* 0x00000001be00780c */ /* 0x000fe20003f04270 */
[--C-:B------:R-:W-:Y:S01]  /*264d0*/  FFMA.FTZ R37, R37, c[0x0][0x23c], -R60.reuse ;  /* 0x00008f0025257a23 */ /* 0x100fe2000001083c */
[----:B------:R4:W-:Y:S01]  /*264e0*/  MUFU.EX2 R132, R6 ;  /* 0x0000000600847308 */ /* 0x0009e20000000800 */
[----:B-1----:R-:W-:Y:S02]  /*264f0*/  FADD.FTZ R0, -R3, R133 ;  /* 0x0000008503007221 */ /* 0x002fe40000010100 */
[----:B--2---:R-:W-:Y:S02]  /*26500*/  FMUL.FTZ R9, R2, R141 ;  /* 0x0000008d02097220 */ /* 0x004fe40000410000 */
[----:B------:R-:W-:Y:S05]  /*26510*/  FMUL.FTZ R0, R0, c[0x0][0x23c] ;  /* 0x00008f0000007a20 */ /* 0x000fea0000410000 */
[----:B------:R-:W-:Y:S01]  /*26520*/  MUFU.EX2 R252, R7 ;  /* 0x0000000700fc7308 */ /* 0x000fe20000000800 */
[C---:B------:R-:W-:Y:S02]  /*26530*/  FMUL.FTZ R17, R2.reuse, R149 ;  /* 0x0000009502117220 */ /* 0x040fe40000410000 */
[----:B------:R-:W-:Y:S02]  /*26540*/  FMUL.FTZ R25, R2, R157 ;  /* 0x0000009d02197220 */ /* 0x000fe40000410000 */
[--C-:B---3--:R-:W-:Y:S05]  /*26550*/  FFMA.FTZ R4, R188, c[0x0][0x23c], -R39.reuse ;  /* 0x00008f00bc047a23 */ /* 0x108fea0000010827 */
[----:B------:R1:W2:Y:S01]  /*26560*/  MUFU.EX2 R128, R4 ;  /* 0x0000000400807308 */ /* 0x0002a20000000800 */
[--C-:B----4-:R-:W-:Y:S09]  /*26570*/  FFMA.FTZ R6, R173, c[0x0][0x23c], -R60.reuse ;  /* 0x00008f00ad067a23 */ /* 0x110ff2000001083c */
[----:B------:R-:W3:Y:S10]  /*26580*/  MUFU.EX2 R0, R0 ;  /* 0x0000000000007308 */ /* 0x000ef40000000800 */
[----:B------:R4:W-:Y:S01]  /*26590*/  MUFU.EX2 R116, R5 ;  /* 0x0000000500747308 */ /* 0x0009e20000000800 */
[--C-:B-1----:R-:W-:Y:S01]  /*265a0*/  FFMA.FTZ R4, R180, c[0x0][0x23c], -R60.reuse ;  /* 0x00008f00b4047a23 */ /* 0x102fe2000001083c */
[----:B--2---:R-:W-:Y:S08]  /*265b0*/  F2FP.PACK_AB R40, R128, R243 ;  /* 0x000000f38028723e */ /* 0x004ff000000000ff */
[----:B------:R1:W-:Y:S01]  /*265c0*/  MUFU.EX2 R247, R4 ;  /* 0x0000000400f77308 */ /* 0x0003e20000000800 */
[C---:B---3--:R-:W-:Y:S02]  /*265d0*/  FMUL.FTZ R11, R0.reuse, R143 ;  /* 0x0000008f000b7220 */ /* 0x048fe40000410000 */
[C---:B------:R-:W-:Y:S02]  /*265e0*/  FMUL.FTZ R18, R0.reuse, R150 ;  /* 0x0000009600127220 */ /* 0x040fe40000410000 */
[C---:B------:R-:W-:Y:S05]  /*265f0*/  FMUL.FTZ R19, R0.reuse, R151 ;  /* 0x0000009700137220 */ /* 0x040fea0000410000 */
[----:B------:R2:W-:Y:S01]  /*26600*/  MUFU.EX2 R127, R6 ;  /* 0x00000006007f7308 */ /* 0x0005e20000000800 */
[C---:B------:R-:W-:Y:S02]  /*26610*/  FMUL.FTZ R35, R0.reuse, R167 ;  /* 0x000000a700237220 */ /* 0x040fe40000410000 */
[----:B------:R-:W-:Y:S02]  /*26620*/  FMUL.FTZ R7, R0, R139 ;  /* 0x0000008b00077220 */ /* 0x000fe40000410000 */
[----:B----4-:R-:W-:Y:S05]  /*26630*/  FMUL.FTZ R5, R2, R137 ;  /* 0x0000008902057220 */ /* 0x010fea0000410000 */
[----:B------:R3:W-:Y:S01]  /*26640*/  MUFU.EX2 R181, R8 ;  /* 0x0000000800b57308 */ /* 0x0007e20000000800 */
[--C-:B-1----:R-:W-:Y:S09]  /*26650*/  FFMA.FTZ R4, R187, c[0x0][0x23c], -R60.reuse ;  /* 0x00008f00bb047a23 */ /* 0x102ff2000001083c */
[----:B------:R1:W4:Y:S01]  /*26660*/  MUFU.EX2 R249, R4 ;  /* 0x0000000400f97308 */ /* 0x0003220000000800 */
[----:B--2---:R-:W-:Y:S09]  /*26670*/  FMUL.FTZ R6, R0, R138 ;  /* 0x0000008a00067220 */ /* 0x004ff20000410000 */
[----:B------:R2:W5:Y:S01]  /*26680*/  MUFU.EX2 R33, R10 ;  /* 0x0000000a00217308 */ /* 0x0005620000000800 */
[--C-:B---3--:R-:W-:Y:S09]  /*26690*/  FFMA.FTZ R8, R170, c[0x0][0x23c], -R60.reuse ;  /* 0x00008f00aa087a23 */ /* 0x108ff2000001083c */
[----:B------:R3:W-:Y:S01]  /*266a0*/  MUFU.EX2 R180, R8 ;  /* 0x0000000800b47308 */ /* 0x0007e20000000800 */
[--C-:B-1----:R-:W-:Y:S01]  /*266b0*/  FFMA.FTZ R4, R184, c[0x0][0x23c], -R39.reuse ;  /* 0x00008f00b8047a23 */ /* 0x102fe20000010827 */
[----:B----4-:R-:W-:Y:S08]  /*266c0*/  F2FP.PACK_AB R41, R249, R247 ;  /* 0x000000f7f929723e */ /* 0x010ff000000000ff */
[----:B------:R1:W4:Y:S01]  /*266d0*/  MUFU.EX2 R131, R4 ;  /* 0x0000000400837308 */ /* 0x0003220000000800 */
[----:B--2---:R-:W-:Y:S01]  /*266e0*/  FMUL.FTZ R10, R0, R142 ;  /* 0x0000008e000a7220 */ /* 0x004fe20000410000 */
[----:B-----5:R-:W-:Y:S01]  /*266f0*/  MOV R191, R33 ;  /* 0x0000002100bf7202 */ /* 0x020fe20000000f00 */
[C---:B------:R-:W-:Y:S07]  /*26700*/  FMUL.FTZ R33, R2.reuse, R165 ;  /* 0x000000a502217220 */ /* 0x040fee0000410000 */
[----:B------:R2:W-:Y:S01]  /*26710*/  MUFU.EX2 R246, R16 ;  /* 0x0000001000f67308 */ /* 0x0005e20000000800 */
[C---:B---3--:R-:W-:Y:S09]  /*26720*/  FMUL.FTZ R8, R2.reuse, R140 ;  /* 0x0000008c02087220 */ /* 0x048ff20000410000 */
[----:B------:R3:W-:Y:S01]  /*26730*/  MUFU.EX2 R187, R32 ;  /* 0x0000002000bb7308 */ /* 0x0007e20000000800 */
[--C-:B-1----:R-:W-:Y:S01]  /*26740*/  FFMA.FTZ R4, R183, c[0x0][0x23c], -R60.reuse ;  /* 0x00008f00b7047a23 */ /* 0x102fe2000001083c */
[----:B----4-:R-:W-:Y:S08]  /*26750*/  F2FP.PACK_AB R42, R131, R252 ;  /* 0x000000fc832a723e */ /* 0x010ff000000000ff */
[----:B------:R1:W-:Y:S01]  /*26760*/  MUFU.EX2 R250, R4 ;  /* 0x0000000400fa7308 */ /* 0x0003e20000000800 */
[C---:B--2---:R-:W-:Y:S02]  /*26770*/  FMUL.FTZ R16, R2.reuse, R148 ;  /* 0x0000009402107220 */ /* 0x044fe40000410000 */
[----:B---3--:R-:W-:Y:S02]  /*26780*/  FMUL.FTZ R32, R2, R164 ;  /* 0x000000a402207220 */ /* 0x008fe40000410000 */
[--C-:B-1----:R-:W-:Y:S05]  /*26790*/  FFMA.FTZ R4, R182, c[0x0][0x23c], -R60.reuse ;  /* 0x00008f00b6047a23 */ /* 0x102fea000001083c */
[----:B------:R1:W2:Y:S02]  /*267a0*/  MUFU.EX2 R251, R4 ;  /* 0x0000000400fb7308 */ /* 0x0002a40000000800 */
[--C-:B-1----:R-:W-:Y:S01]  /*267b0*/  FFMA.FTZ R4, R177, c[0x0][0x23c], -R60.reuse ;  /* 0x00008f00b1047a23 */ /* 0x102fe2000001083c */
[----:B--2---:R-:W-:Y:S07]  /*267c0*/  F2FP.PACK_AB R43, R251, R250 ;  /* 0x000000fafb2b723e */ /* 0x004fee00000000ff */
[----:B------:R1:W-:Y:S02]  /*267d0*/  MUFU.EX2 R133, R4 ;  /* 0x0000000400857308 */ /* 0x0003e40000000800 */
[--C-:B-1----:R-:W-:Y:S08]  /*267e0*/  FFMA.FTZ R4, R176, c[0x0][0x23c], -R60.reuse ;  /* 0x00008f00b0047a23 */ /* 0x102ff0000001083c */
        /* <DEDUP_REMOVED lines=8> */
[----:B------:R1:W2:Y:S02]  /*26870*/  MUFU.EX2 R61, R4 ;  /* 0x00000004003d7308 */ /* 0x0002a40000000800 */
[----:B-1----:R-:W-:Y:S07]  /*26880*/  FMUL.FTZ R4, R2, R136 ;  /* 0x0000008802047220 */ /* 0x002fee0000410000 */
[C---:B------:R-:W-:Y:S07]  /*26890*/  HMMA.16816.F32 R4, R40.reuse, R12, R4 ;  /* 0x0000000c2804723c */ /* 0x040fee0000001804 */
[--C-:B------:R-:W-:Y:S01]  /*268a0*/  FFMA.FTZ R12, R24, c[0x0][0x23c], -R39.reuse ;  /* 0x00008f00180c7a23 */ /* 0x100fe20000010827 */
[C---:B------:R-:W-:Y:S03]  /*268b0*/  HMMA.16816.F32 R8, R40.reuse, R14, R8 ;  /* 0x0000000e2808723c */ /* 0x040fe60000001808 */
[----:B------:R1:W3:Y:S01]  /*268c0*/  MUFU.EX2 R248, R12 ;  /* 0x0000000c00f87308 */ /* 0x0002e20000000800 */
[----:B------:R-:W-:Y:S02]  /*268d0*/  FMUL.FTZ R13, R2, R145 ;  /* 0x00000091020d7220 */ /* 0x000fe40000410000 */
[--C-:B------:R-:W-:Y:S02]  /*268e0*/  FFMA.FTZ R24, R27, c[0x0][0x23c], -R60.reuse ;  /* 0x00008f001b187a23 */ /* 0x100fe4000001083c */
[C---:B------:R-:W-:Y:S04]  /*268f0*/  FMUL.FTZ R14, R0.reuse, R146 ;  /* 0x00000092000e7220 */ /* 0x040fe80000410000 */
[C---:B------:R-:W-:Y:S01]  /*26900*/  FMUL.FTZ R15, R0.reuse, R147 ;  /* 0x00000093000f7220 */ /* 0x040fe20000410000 */
[----:B------:R4:W-:Y:S01]  /*26910*/  MUFU.EX2 R222, R24 ;  /* 0x0000001800de7308 */ /* 0x0009e20000000800 */
[----:B------:R-:W-:Y:S02]  /*26920*/  FMUL.FTZ R27, R0, R159 ;  /* 0x0000009f001b7220 */ /* 0x000fe40000410000 */
[----:B-1----:R-:W-:Y:S07]  /*26930*/  FMUL.FTZ R12, R2, R144 ;  /* 0x00000090020c7220 */ /* 0x002fee0000410000 */
[C---:B------:R-:W-:Y:S03]  /*26940*/  HMMA.16816.F32 R12, R40.reuse, R20, R12 ;  /* 0x00000014280c723c */ /* 0x040fe6000000180c */
[--C-:B----4-:R-:W-:Y:S02]  /*26950*/  FFMA.FTZ R24, R185, c[0x0][0x23c], -R39.reuse ;  /* 0x00008f00b9187a23 */ /* 0x110fe40000010827 */
[----:B------:R1:W-:Y:S02]  /*26960*/  MUFU.EX2 R185, R34 ;  /* 0x0000002200b97308 */ /* 0x0003e40000000800 */
[--C-:B------:R-:W-:Y:S01]  /*26970*/  FFMA.FTZ R20, R26, c[0x0][0x23c], -R60.reuse ;  /* 0x00008f001a147a23 */ /* 0x100fe2000001083c */
[C---:B------:R-:W-:Y:S04]  /*26980*/  HMMA.16816.F32 R16, R40.reuse, R22, R16 ;  /* 0x000000162810723c */ /* 0x040fe80000001810 */
[----:B------:R-:W-:Y:S02]  /*26990*/  FMUL.FTZ R21, R2, R153 ;  /* 0x0000009902157220 */ /* 0x000fe40000410000 */
[C---:B------:R-:W-:Y:S01]  /*269a0*/  FMUL.FTZ R26, R0.reuse, R158 ;  /* 0x0000009e001a7220 */ /* 0x040fe20000410000 */
[----:B------:R4:W5:Y:S01]  /*269b0*/  MUFU.EX2 R223, R20 ;  /* 0x0000001400df7308 */ /* 0x0009620000000800 */
[C---:B------:R-:W-:Y:S04]  /*269c0*/  FMUL.FTZ R22, R0.reuse, R154 ;  /* 0x0000009a00167220 */ /* 0x040fe80000410000 */
[C---:B------:R-:W-:Y:S05]  /*269d0*/  FMUL.FTZ R23, R0.reuse, R155 ;  /* 0x0000009b00177220 */ /* 0x040fea0000410000 */
[----:B------:R2:W-:Y:S01]  /*269e0*/  MUFU.EX2 R188, R24 ;  /* 0x0000001800bc7308 */ /* 0x0005e20000000800 */
[----:B-1----:R-:W-:Y:S02]  /*269f0*/  FMUL.FTZ R34, R0, R166 ;  /* 0x000000a600227220 */ /* 0x002fe40000410000 */
[C---:B----4-:R-:W-:Y:S07]  /*26a00*/  FMUL.FTZ R20, R2.reuse, R152 ;  /* 0x0000009802147220 */ /* 0x050fee0000410000 */
[C---:B------:R-:W-:Y:S03]  /*26a10*/  HMMA.16816.F32 R20, R40.reuse, R28, R20 ;  /* 0x0000001c2814723c */ /* 0x040fe60000001814 */
[C---:B--2---:R-:W-:Y:S04]  /*26a20*/  FMUL.FTZ R24, R2.reuse, R156 ;  /* 0x0000009c02187220 */ /* 0x044fe80000410000 */
[--C-:B------:R-:W-:Y:S02]  /*26a30*/  FFMA.FTZ R28, R189, c[0x0][0x23c], -R39.reuse ;  /* 0x00008f00bd1c7a23 */ /* 0x100fe40000010827 */
[----:B------:R-:W-:Y:S01]  /*26a40*/  FMUL.FTZ R29, R2, R161 ;  /* 0x000000a1021d7220 */ /* 0x000fe20000410000 */
[C---:B------:R-:W-:Y:S01]  /*26a50*/  HMMA.16816.F32 R24, R40.reuse, R30, R24 ;  /* 0x0000001e2818723c */ /* 0x040fe20000001818 */
[----:B------:R1:W2:Y:S06]  /*26a60*/  MUFU.EX2 R189, R28 ;  /* 0x0000001c00bd7308 */ /* 0x0002ac0000000800 */
[C---:B------:R-:W-:Y:S02]  /*26a70*/  FMUL.FTZ R30, R0.reuse, R162 ;  /* 0x000000a2001e7220 */ /* 0x040fe40000410000 */
[----:B------:R-:W-:Y:S03]  /*26a80*/  FMUL.FTZ R31, R0, R163 ;  /* 0x000000a3001f7220 */ /* 0x000fe60000410000 */
[----:B-1----:R-:W-:Y:S07]  /*26a90*/  FMUL.FTZ R28, R2, R160 ;  /* 0x000000a0021c7220 */ /* 0x002fee0000410000 */
[C---:B------:R-:W-:Y:S07]  /*26aa0*/  HMMA.16816.F32 R28, R40.reuse, R44, R28 ;  /* 0x0000002c281c723c */ /* 0x040fee000000181c */
[--C-:B------:R-:W-:Y:S01]  /*26ab0*/  FFMA.FTZ R44, R192, c[0x0][0x23c], -R39.reuse ;  /* 0x00008f00c02c7a23 */ /* 0x100fe20000010827 */
[----:B------:R-:W-:Y:S03]  /*26ac0*/  HMMA.16816.F32 R32, R40, R46, R32 ;  /* 0x0000002e2820723c */ /* 0x000fe60000001820 */
[----:B------:R1:W-:Y:S01]  /*26ad0*/  MUFU.EX2 R184, R44 ;  /* 0x0000002c00b87308 */ /* 0x0003e20000000800 */
[----:B------:R-:W-:Y:S01]  /*26ae0*/  MOV R192, R61 ;  /* 0x0000003d00c07202 */ /* 0x000fe20000000f00 */
[--C-:B------:R-:W-:Y:S01]  /*26af0*/  FFMA.FTZ R61, R193, c[0x0][0x23c], -R39.reuse ;  /* 0x00008f00c13d7a23 */ /* 0x100fe20000010827 */
[----:B------:R-:W-:Y:S02]  /*26b00*/  MOV R193, R180 ;  /* 0x000000b400c17202 */ /* 0x000fe40000000f00 */
[----:B------:R-:W-:Y:S04]  /*26b10*/  F2FP.PACK_AB R40, R116, R132 ;  /* 0x000000847428723e */ /* 0x000fe800000000ff */
[----:B------:R-:W-:Y:S01]  /*26b20*/  F2FP.PACK_AB R41, R118, R133 ;  /* 0x000000857629723e */ /* 0x000fe200000000ff */
[----:B------:R4:W2:Y:S01]  /*26b30*/  MUFU.EX2 R186, R61 ;  /* 0x0000003d00ba7308 */ /* 0x0008a20000000800 */
[----:B------:R-:W-:Y:S02]  /*26b40*/  F2FP.PACK_AB R42, R121, R123 ;  /* 0x0000007b792a723e */ /* 0x000fe400000000ff */
[----:B------:R-:W-:Y:S07]  /*26b50*/  F2FP.PACK_AB R43, R119, R127 ;  /* 0x0000007f772b723e */ /* 0x000fee00000000ff */
[C---:B------:R-:W-:Y:S01]  /*26b60*/  HMMA.16816.F32 R4, R40.reuse, R48, R4 ;  /* 0x000000302804723c */ /* 0x040fe20000001804 */
[----:B-1----:R-:W1:Y:S06]  /*26b70*/  LDSM.16.MT88.4 R44, [R230+0xa800] ;  /* 0x00a80000e62c783b */ /* 0x002e6c0000004200 */
[--C-:B------:R-:W-:Y:S01]  /*26b80*/  FFMA.FTZ R48, R194, c[0x0][0x23c], -R60.reuse ;  /* 0x00008f00c2307a23 */ /* 0x100fe2000001083c */
[C---:B------:R-:W-:Y:S04]  /*26b90*/  HMMA.16816.F32 R8, R40.reuse, R50, R8 ;  /* 0x000000322808723c */ /* 0x040fe80000001808 */
[----:B------:R-:W-:Y:S02]  /*26ba0*/  MOV R194, R181 ;  /* 0x000000b500c27202 */ /* 0x000fe40000000f00 */
[----:B------:R2:W-:Y:S01]  /*26bb0*/  MUFU.EX2 R181, R48 ;  /* 0x0000003000b57308 */ /* 0x0005e20000000800 */
[--C-:B----4-:R-:W-:Y:S01]  /*26bc0*/  FFMA.FTZ R61, R202, c[0x0][0x23c], -R39.reuse ;  /* 0x00008f00ca3d7a23 */ /* 0x110fe20000010827 */
[C---:B------:R-:W-:Y:S04]  /*26bd0*/  HMMA.16816.F32 R12, R40.reuse, R52, R12 ;  /* 0x00000034280c723c */ /* 0x040fe8000000180c */
[----:B------:R-:W-:Y:S03]  /*26be0*/  MOV R202, R116 ;  /* 0x0000007400ca7202 */ /* 0x000fe60000000f00 */
[--C-:B------:R-:W-:Y:S01]  /*26bf0*/  FFMA.FTZ R52, R196, c[0x0][0x23c], -R39.reuse ;  /* 0x00008f00c4347a23 */ /* 0x100fe20000010827 */
[----:B------:R4:W-:Y:S01]  /*26c00*/  MUFU.EX2 R176, R61 ;  /* 0x0000003d00b07308 */ /* 0x0009e20000000800 */
[C---:B------:R-:W-:Y:S03]  /*26c10*/  HMMA.16816.F32 R16, R40.reuse, R54, R16 ;  /* 0x000000362810723c */ /* 0x040fe60000001810 */
[----:B------:R-:W-:Y:S05]  /*26c20*/  MOV R196, R121 ;  /* 0x0000007900c47202 */ /* 0x000fea0000000f00 */
[C---:B------:R-:W-:Y:S01]  /*26c30*/  HMMA.16816.F32 R20, R40.reuse, R56, R20 ;  /* 0x000000382814723c */ /* 0x040fe20000001814 */
[----:B------:R3:W-:Y:S03]  /*26c40*/  MUFU.EX2 R182, R52 ;  /* 0x0000003400b67308 */ /* 0x0007e60000000800 */
[--C-:B--2---:R-:W-:Y:S01]  /*26c50*/  FFMA.FTZ R48, R195, c[0x0][0x23c], -R60.reuse ;  /* 0x00008f00c3307a23 */ /* 0x104fe2000001083c */
[----:B------:R-:W-:Y:S02]  /*26c60*/  MOV R195, R119 ;  /* 0x0000007700c37202 */ /* 0x000fe40000000f00 */
[--C-:B------:R-:W-:Y:S01]  /*26c70*/  FFMA.FTZ R56, R198, c[0x0][0x23c], -R60.reuse ;  /* 0x00008f00c6387a23 */ /* 0x100fe2000001083c */
[C---:B------:R-:W-:Y:S03]  /*26c80*/  HMMA.16816.F32 R24, R40.reuse, R58, R24 ;  /* 0x0000003a2818723c */ /* 0x040fe60000001818 */
[----:B------:R2:W2:Y:S01]  /*26c90*/  MUFU.EX2 R183, R48 ;  /* 0x0000003000b77308 */ /* 0x0004a20000000800 */
[----:B------:R-:W-:Y:S01]  /*26ca0*/  MOV R198, R123 ;  /* 0x0000007b00c67202 */ /* 0x000fe20000000f00 */
[--C-:B----4-:R-:W-:Y:S03]  /*26cb0*/  FFMA.FTZ R61, R208, c[0x0][0x23c], -R60.reuse ;  /* 0x00008f00d03d7a23 */ /* 0x110fe6000001083c */
[C---:B-1----:R-:W-:Y:S05]  /*26cc0*/  HMMA.16816.F32 R28, R40.reuse, R44, R28 ;  /* 0x0000002c281c723c */ /* 0x042fea000000181c */
[----:B------:R1:W-:Y:S02]  /*26cd0*/  MUFU.EX2 R179, R56 ;  /* 0x0000003800b37308 */ /* 0x0003e40000000800 */
[--C-:B------:R-:W-:Y:S01]  /*26ce0*/  FFMA.FTZ R44, R199, c[0x0][0x23c], -R60.reuse ;  /* 0x00008f00c72c7a23 */ /* 0x100fe2000001083c */
[----:B------:R-:W-:Y:S04]  /*26cf0*/  HMMA.16816.F32 R32, R40, R46, R32 ;  /* 0x0000002e2820723c */ /* 0x000fe80000001820 */
[--C-:B---3--:R-:W-:Y:S01]  /*26d00*/  FFMA.FTZ R52, R197, c[0x0][0x23c], -R39.reuse ;  /* 0x00008f00c5347a23 */ /* 0x108fe20000010827 */
[----:B------:R-:W-:Y:S02]  /*26d10*/  MOV R197, R127 ;  /* 0x0000007f00c57202 */ /* 0x000fe40000000f00 */
[----:B------:R3:W-:Y:S01]  /*26d20*/  MUFU.EX2 R177, R44 ;  /* 0x0000002c00b17308 */ /* 0x0007e20000000800 */
[----:B------:R-:W-:Y:S01]  /*26d30*/  F2FP.PACK_AB R40, R192, R194 ;  /* 0x000000c2c028723e */ /* 0x000fe200000000ff */
[----:B--2---:R-:W2:Y:S03]  /*26d40*/  LDSM.16.MT88.4 R48, [R228+0xb000] ;  /* 0x00b00000e430783b */ /* 0x004ea60000004200 */
[----:B------:R-:W-:Y:S02]  /*26d50*/  F2FP.PACK_AB R41, R191, R193 ;  /* 0x000000c1bf29723e */ /* 0x000fe400000000ff */
[----:B------:R-:W-:Y:S02]  /*26d60*/  F2FP.PACK_AB R42, R246, R248 ;  /* 0x000000f8f62a723e */ /* 0x000fe400000000ff */
[----:B-----5:R-:W-:Y:S01]  /*26d70*/  F2FP.PACK_AB R43, R222, R223 ;  /* 0x000000dfde2b723e */ /* 0x020fe200000000ff */
[----:B------:R4:W5:Y:S01]  /*26d80*/  MUFU.EX2 R180, R52 ;  /* 0x0000003400b47308 */ /* 0x0009620000000800 */
[----:B------:R-:W-:Y:S01]  /*26d90*/  MOV R199, R118 ;  /* 0x0000007600c77202 */ /* 0x000fe20000000f00 */
[----:B-1----:R-:W-:Y:S08]  /*26da0*/  LDSM.16.MT88.4 R56, [R229+0xb000] ;  /* 0x00b00000e538783b */ /* 0x002ff00000004200 */
[----:B------:R1:W-:Y:S01]  /*26db0*/  MUFU.EX2 R171, R61 ;  /* 0x0000003d00ab7308 */ /* 0x0003e20000000800 */
[----:B---3--:R-:W-:Y:S08]  /*26dc0*/  LDSM.16.MT88.4 R44, [R230+0xb000] ;  /* 0x00b00000e62c783b */ /* 0x008ff00000004200 */
[----:B----4-:R-:W3:Y:S01]  /*26dd0*/  LDSM.16.MT88.4 R52, [R231+0xb000] ;  /* 0x00b00000e734783b */ /* 0x010ee20000004200 */
[C---:B--2---:R-:W-:Y:S03]  /*26de0*/  HMMA.16816.F32 R4, R40.reuse, R48, R4 ;  /* 0x000000302804723c */ /* 0x044fe60000001804 */
[--C-:B-1----:R-:W-:Y:S04]  /*26df0*/  FFMA.FTZ R61, R214, c[0x0][0x23c], -R60.reuse ;  /* 0x00008f00d63d7a23 */ /* 0x102fe8000001083c */
[----:B------:R1:W-:Y:S01]  /*26e00*/  MUFU.EX2 R163, R61 ;  /* 0x0000003d00a37308 */ /* 0x0003e20000000800 */
[--C-:B------:R-:W-:Y:S01]  /*26e10*/  FFMA.FTZ R48, R200, c[0x0][0x23c], -R39.reuse ;  /* 0x00008f00c8307a23 */ /* 0x100fe20000010827 */
[C---:B------:R-:W-:Y:S03]  /*26e20*/  HMMA.16816.F32 R8, R40.reuse, R50, R8 ;  /* 0x000000322808723c */ /* 0x040fe60000001808 */
[----:B------:R-:W-:Y:S05]  /*26e30*/  MOV R200, R133 ;  /* 0x0000008500c87202 */ /* 0x000fea0000000f00 */
[----:B------:R2:W4:Y:S01]  /*26e40*/  MUFU.EX2 R178, R48 ;  /* 0x0000003000b27308 */ /* 0x0005220000000800 */
[C---:B---3--:R-:W-:Y:S03]  /*26e50*/  HMMA.16816.F32 R12, R40.reuse, R52, R12 ;  /* 0x00000034280c723c */ /* 0x048fe6000000180c */
[--C-:B-1----:R-:W-:Y:S06]  /*26e60*/  FFMA.FTZ R61, R225, c[0x0][0x23c], -R39.reuse ;  /* 0x00008f00e13d7a23 */ /* 0x102fec0000010827 */
[----:B------:R1:W-:Y:S01]  /*26e70*/  MUFU.EX2 R157, R61 ;  /* 0x0000003d009d7308 */ /* 0x0003e20000000800 */
[C---:B------:R-:W-:Y:S03]  /*26e80*/  HMMA.16816.F32 R16, R40.reuse, R54, R16 ;  /* 0x000000362810723c */ /* 0x040fe60000001810 */
[--C-:B------:R-:W-:Y:S01]  /*26e90*/  FFMA.FTZ R52, R204, c[0x0][0x23c], -R60.reuse ;  /* 0x00008f00cc347a23 */ /* 0x100fe2000001083c */
[----:B------:R-:W-:Y:S01]  /*26ea0*/  MOV R204, R131 ;  /* 0x0000008300cc7202 */ /* 0x000fe20000000f00 */
[--C-:B--2---:R-:W-:Y:S01]  /*26eb0*/  FFMA.FTZ R48, R201, c[0x0][0x23c], -R60.reuse ;  /* 0x00008f00c9307a23 */ /* 0x104fe2000001083c */
[----:B------:R-:W-:Y:S02]  /*26ec0*/  MOV R201, R132 ;  /* 0x0000008400c97202 */ /* 0x000fe40000000f00 */
[C---:B------:R-:W-:Y:S01]  /*26ed0*/  HMMA.16816.F32 R20, R40.reuse, R56, R20 ;  /* 0x000000382814723c */ /* 0x040fe20000001814 */
[----:B------:R2:W-:Y:S06]  /*26ee0*/  MUFU.EX2 R174, R52 ;  /* 0x0000003400ae7308 */ /* 0x0005ec0000000800 */
[--C-:B------:R-:W-:Y:S01]  /*26ef0*/  FFMA.FTZ R56, R205, c[0x0][0x23c], -R39.reuse ;  /* 0x00008f00cd387a23 */ /* 0x100fe20000010827 */
[C---:B------:R-:W-:Y:S01]  /*26f00*/  HMMA.16816.F32 R24, R40.reuse, R58, R24 ;  /* 0x0000003a2818723c */ /* 0x040fe20000001818 */
[----:B------:R-:W3:Y:S02]  /*26f10*/  LDL.LU R205, [R1+0x8] ;  /* 0x0000080001cd7983 */ /* 0x000ee40000300800 */
[----:B------:R4:W4:Y:S01]  /*26f20*/  MUFU.EX2 R175, R48 ;  /* 0x0000003000af7308 */ /* 0x0009220000000800 */
[--C-:B-1----:R-:W-:Y:S04]  /*26f30*/  FFMA.FTZ R61, R68, c[0x0][0x23c], -R39.reuse ;  /* 0x00008f00443d7a23 */ /* 0x102fe80000010827 */
[C---:B------:R-:W-:Y:S05]  /*26f40*/  HMMA.16816.F32 R28, R40.reuse, R44, R28 ;  /* 0x0000002c281c723c */ /* 0x040fea000000181c */
[----:B------:R1:W-:Y:S02]  /*26f50*/  MUFU.EX2 R172, R56 ;  /* 0x0000003800ac7308 */ /* 0x0003e40000000800 */
[--C-:B------:R-:W-:Y:S01]  /*26f60*/  FFMA.FTZ R44, R206, c[0x0][0x23c], -R60.reuse ;  /* 0x00008f00ce2c7a23 */ /* 0x100fe2000001083c */
[----:B------:R-:W-:Y:S01]  /*26f70*/  HMMA.16816.F32 R32, R40, R46, R32 ;  /* 0x0000002e2820723c */ /* 0x000fe20000001820 */
[----:B------:R-:W3:Y:S03]  /*26f80*/  LDL.LU R206, [R1+0x4] ;  /* 0x0000040001ce7983 */ /* 0x000ee60000300800 */
[--C-:B--2---:R-:W-:Y:S01]  /*26f90*/  FFMA.FTZ R52, R203, c[0x0][0x23c], -R39.reuse ;  /* 0x00008f00cb347a23 */ /* 0x104fe20000010827 */
[----:B------:R-:W-:Y:S02]  /*26fa0*/  MOV R203, R128 ;  /* 0x0000008000cb7202 */ /* 0x000fe40000000f00 */
[----:B------:R2:W-:Y:S01]  /*26fb0*/  MUFU.EX2 R170, R44 ;  /* 0x0000002c00aa7308 */ /* 0x0005e20000000800 */
[----:B------:R-:W-:Y:S01]  /*26fc0*/  F2FP.PACK_AB R40, R189, R188 ;  /* 0x000000bcbd28723e */ /* 0x000fe200000000ff */
[----:B----4-:R-:W4:Y:S03]  /*26fd0*/  LDSM.16.MT88.4 R48, [R228+0xb800] ;  /* 0x00b80000e430783b */ /* 0x010f260000004200 */
[----:B------:R-:W-:Y:S02]  /*26fe0*/  F2FP.PACK_AB R41, R185, R187 ;  /* 0x000000bbb929723e */ /* 0x000fe400000000ff */
[----:B------:R-:W-:Y:S02]  /*26ff0*/  F2FP.PACK_AB R42, R186, R184 ;  /* 0x000000b8ba2a723e */ /* 0x000fe400000000ff */
[----:B------:R-:W-:Y:S01]  /*27000*/  F2FP.PACK_AB R43, R183, R181 ;  /* 0x000000b5b72b723e */ /* 0x000fe200000000ff */
[----:B------:R5:W4:Y:S01]  /*27010*/  MUFU.EX2 R173, R52 ;  /* 0x0000003400ad7308 */ /* 0x000b220000000800 */
[----:B-1----:R-:W-:Y:S09]  /*27020*/  LDSM.16.MT88.4 R56, [R229+0xb800] ;  /* 0x00b80000e538783b */ /* 0x002ff20000004200 */
[----:B------:R1:W-:Y:S01]  /*27030*/  MUFU.EX2 R149, R61 ;  /* 0x0000003d00957308 */ /* 0x0003e20000000800 */
[----:B--2---:R-:W-:Y:S08]  /*27040*/  LDSM.16.MT88.4 R44, [R230+0xb800] ;  /* 0x00b80000e62c783b */ /* 0x004ff00000004200 */
[----:B-----5:R-:W2:Y:S01]  /*27050*/  LDSM.16.MT88.4 R52, [R231+0xb800] ;  /* 0x00b80000e734783b */ /* 0x020ea20000004200 */
[C---:B----4-:R-:W-:Y:S03]  /*27060*/  HMMA.16816.F32 R4, R40.reuse, R48, R4 ;  /* 0x000000302804723c */ /* 0x050fe60000001804 */
[--C-:B-1----:R-:W-:Y:S04]  /*27070*/  FFMA.FTZ R61, R75, c[0x0][0x23c], -R60.reuse ;  /* 0x00008f004b3d7a23 */ /* 0x102fe8000001083c */
[--C-:B------:R-:W-:Y:S01]  /*27080*/  FFMA.FTZ R48, R209, c[0x0][0x23c], -R39.reuse ;  /* 0x00008f00d1307a23 */ /* 0x100fe20000010827 */
[C---:B------:R-:W-:Y:S01]  /*27090*/  HMMA.16816.F32 R8, R40.reuse, R50, R8 ;  /* 0x000000322808723c */ /* 0x040fe20000001808 */
[----:B------:R1:W-:Y:S10]  /*270a0*/  MUFU.EX2 R143, R61 ;  /* 0x0000003d008f7308 */ /* 0x0003f40000000800 */
[----:B------:R4:W-:Y:S01]  /*270b0*/  MUFU.EX2 R169, R48 ;  /* 0x0000003000a97308 */ /* 0x0009e20000000800 */
[C---:B--2---:R-:W-:Y:S03]  /*270c0*/  HMMA.16816.F32 R12, R40.reuse, R52, R12 ;  /* 0x00000034280c723c */ /* 0x044fe6000000180c */
[--C-:B-1----:R-:W-:Y:S04]  /*270d0*/  FFMA.FTZ R61, R82, c[0x0][0x23c], -R60.reuse ;  /* 0x00008f00523d7a23 */ /* 0x102fe8000001083c */
[--C-:B------:R-:W-:Y:S01]  /*270e0*/  FFMA.FTZ R52, R210, c[0x0][0x23c], -R60.reuse ;  /* 0x00008f00d2347a23 */ /* 0x100fe2000001083c */
[C---:B------:R-:W-:Y:S01]  /*270f0*/  HMMA.16816.F32 R16, R40.reuse, R54, R16 ;  /* 0x000000362810723c */ /* 0x040fe20000001810 */
[----:B------:R1:W-:Y:S03]  /*27100*/  MUFU.EX2 R133, R61 ;  /* 0x0000003d00857308 */ /* 0x0003e60000000800 */
[--C-:B----4-:R-:W-:Y:S04]  /*27110*/  FFMA.FTZ R48, R207, c[0x0][0x23c], -R39.reuse ;  /* 0x00008f00cf307a23 */ /* 0x110fe80000010827 */
[C---:B------:R-:W-:Y:S03]  /*27120*/  HMMA.16816.F32 R20, R40.reuse, R56, R20 ;  /* 0x000000382814723c */ /* 0x040fe60000001814 */
[----:B------:R2:W-:Y:S04]  /*27130*/  MUFU.EX2 R167, R52 ;  /* 0x0000003400a77308 */ /* 0x0005e80000000800 */
[--C-:B------:R-:W-:Y:S01]  /*27140*/  FFMA.FTZ R56, R212, c[0x0][0x23c], -R39.reuse ;  /* 0x00008f00d4387a23 */ /* 0x100fe20000010827 */
[C---:B------:R-:W-:Y:S05]  /*27150*/  HMMA.16816.F32 R24, R40.reuse, R58, R24 ;  /* 0x0000003a2818723c */ /* 0x040fea0000001818 */
[----:B------:R4:W5:Y:S03]  /*27160*/  MUFU.EX2 R168, R48 ;  /* 0x0000003000a87308 */ /* 0x0009660000000800 */
[C---:B------:R-:W-:Y:S04]  /*27170*/  HMMA.16816.F32 R28, R40.reuse, R44, R28 ;  /* 0x0000002c281c723c */ /* 0x040fe8000000181c */
[--C-:B-1----:R-:W-:Y:S03]  /*27180*/  FFMA.FTZ R61, R89, c[0x0][0x23c], -R39.reuse ;  /* 0x00008f00593d7a23 */ /* 0x102fe60000010827 */
[----:B------:R1:W-:Y:S01]  /*27190*/  MUFU.EX2 R165, R56 ;  /* 0x0000003800a57308 */ /* 0x0003e20000000800 */
[----:B------:R-:W-:Y:S04]  /*271a0*/  HMMA.16816.F32 R32, R40, R46, R32 ;  /* 0x0000002e2820723c */ /* 0x000fe80000001820 */
[--C-:B--2---:R-:W-:Y:S02]  /*271b0*/  FFMA.FTZ R52, R211, c[0x0][0x23c], -R60.reuse ;  /* 0x00008f00d3347a23 */ /* 0x104fe4000001083c */
[--C-:B------:R-:W-:Y:S01]  /*271c0*/  FFMA.FTZ R44, R213, c[0x0][0x23c], -R39.reuse ;  /* 0x00008f00d52c7a23 */ /* 0x100fe20000010827 */
[----:B------:R-:W-:Y:S02]  /*271d0*/  F2FP.PACK_AB R40, R180, R182 ;  /* 0x000000b6b428723e */ /* 0x000fe400000000ff */
[----:B------:R2:W2:Y:S03]  /*271e0*/  MUFU.EX2 R166, R52 ;  /* 0x0000003400a67308 */ /* 0x0004a60000000800 */
[----:B------:R-:W-:Y:S01]  /*271f0*/  F2FP.PACK_AB R41, R177, R179 ;  /* 0x000000b3b129723e */ /* 0x000fe200000000ff */
[----:B----4-:R-:W4:Y:S01]  /*27200*/  LDSM.16.MT88.4 R48, [R228+0xc000] ;  /* 0x00c00000e430783b */ /* 0x010f220000004200 */
[----:B------:R-:W-:Y:S02]  /*27210*/  F2FP.PACK_AB R42, R178, R176 ;  /* 0x000000b0b22a723e */ /* 0x000fe400000000ff */
[----:B------:R-:W-:Y:S03]  /*27220*/  F2FP.PACK_AB R43, R174, R175 ;  /* 0x000000afae2b723e */ /* 0x000fe600000000ff */
[----:B------:R5:W-:Y:S02]  /*27230*/  MUFU.EX2 R164, R44 ;  /* 0x0000002c00a47308 */ /* 0x000be40000000800 */
[----:B-1----:R-:W-:Y:S08]  /*27240*/  LDSM.16.MT88.4 R56, [R229+0xc000] ;  /* 0x00c00000e538783b */ /* 0x002ff00000004200 */
[----:B------:R-:W-:Y:S01]  /*27250*/  MUFU.EX2 R123, R61 ;  /* 0x0000003d007b7308 */ /* 0x000fe20000000800 */
[----:B--2---:R-:W1:Y:S08]  /*27260*/  LDSM.16.MT88.4 R52, [R231+0xc000] ;  /* 0x00c00000e734783b */ /* 0x004e700000004200 */
[----:B-----5:R-:W2:Y:S01]  /*27270*/  LDSM.16.MT88.4 R44, [R230+0xc000] ;  /* 0x00c00000e62c783b */ /* 0x020ea20000004200 */
[C---:B----4-:R-:W-:Y:S07]  /*27280*/  HMMA.16816.F32 R4, R40.reuse, R48, R4 ;  /* 0x000000302804723c */ /* 0x050fee0000001804 */
[--C-:B------:R-:W-:Y:S01]  /*27290*/  FFMA.FTZ R48, R215, c[0x0][0x23c], -R60.reuse ;  /* 0x00008f00d7307a23 */ /* 0x100fe2000001083c */
[C---:B------:R-:W-:Y:S03]  /*272a0*/  HMMA.16816.F32 R8, R40.reuse, R50, R8 ;  /* 0x000000322808723c */ /* 0x040fe60000001808 */
[----:B------:R4:W-:Y:S05]  /*272b0*/  MUFU.EX2 R162, R48 ;  /* 0x0000003000a27308 */ /* 0x0009ea0000000800 */
[C---:B-1----:R-:W-:Y:S07]  /*272c0*/  HMMA.16816.F32 R12, R40.reuse, R52, R12 ;  /* 0x00000034280c723c */ /* 0x042fee000000180c */
[--C-:B------:R-:W-:Y:S01]  /*272d0*/  FFMA.FTZ R52, R217, c[0x0][0x23c], -R39.reuse ;  /* 0x00008f00d9347a23 */ /* 0x100fe20000010827 */
[C---:B------:R-:W-:Y:S03]  /*272e0*/  HMMA.16816.F32 R16, R40.reuse, R54, R16 ;  /* 0x000000362810723c */ /* 0x040fe60000001810 */
[----:B------:R1:W-:Y:S01]  /*272f0*/  MUFU.EX2 R160, R52 ;  /* 0x0000003400a07308 */ /* 0x0003e20000000800 */
[--C-:B----4-:R-:W-:Y:S04]  /*27300*/  FFMA.FTZ R48, R216, c[0x0][0x23c], -R39.reuse ;  /* 0x00008f00d8307a23 */ /* 0x110fe80000010827 */
[C---:B------:R-:W-:Y:S05]  /*27310*/  HMMA.16816.F32 R20, R40.reuse, R56, R20 ;  /* 0x000000382814723c */ /* 0x040fea0000001814 */
[----:B------:R4:W-:Y:S02]  /*27320*/  MUFU.EX2 R161, R48 ;  /* 0x0000003000a17308 */ /* 0x0009e40000000800 */
[--C-:B------:R-:W-:Y:S01]  /*27330*/  FFMA.FTZ R56, R219, c[0x0][0x23c], -R60.reuse ;  /* 0x00008f00db387a23 */ /* 0x100fe2000001083c */
[C---:B------:R-:W-:Y:S07]  /*27340*/  HMMA.16816.F32 R24, R40.reuse, R58, R24 ;  /* 0x0000003a2818723c */ /* 0x040fee0000001818 */
[----:B------:R5:W-:Y:S01]  /*27350*/  MUFU.EX2 R158, R56 ;  /* 0x00000038009e7308 */ /* 0x000be20000000800 */
[C---:B--2---:R-:W-:Y:S04]  /*27360*/  HMMA.16816.F32 R28, R40.reuse, R44, R28 ;  /* 0x0000002c281c723c */ /* 0x044fe8000000181c */
[--C-:B-1----:R-:W-:Y:S03]  /*27370*/  FFMA.FTZ R52, R218, c[0x0][0x23c], -R60.reuse ;  /* 0x00008f00da347a23 */ /* 0x102fe6000001083c */
[----:B------:R-:W-:Y:S01]  /*27380*/  FFMA.FTZ R44, R224, c[0x0][0x23c], -R39 ;  /* 0x00008f00e02c7a23 */ /* 0x000fe20000010827 */
[----:B------:R-:W-:Y:S01]  /*27390*/  HMMA.16816.F32 R32, R40, R46, R32 ;  /* 0x0000002e2820723c */ /* 0x000fe20000001820 */
[----:B------:R1:W2:Y:S01]  /*273a0*/  MUFU.EX2 R159, R52 ;  /* 0x00000034009f7308 */ /* 0x0002a20000000800 */
[----:B----4-:R-:W4:Y:S05]  /*273b0*/  LDSM.16.MT88.4 R48, [R228+0xc800] ;  /* 0x00c80000e430783b */ /* 0x010f2a0000004200 */
[----:B------:R-:W-:Y:S02]  /*273c0*/  F2FP.PACK_AB R40, R172, R173 ;  /* 0x000000adac28723e */ /* 0x000fe400000000ff */
[----:B------:R-:W-:Y:S02]  /*273d0*/  F2FP.PACK_AB R41, R171, R170 ;  /* 0x000000aaab29723e */ /* 0x000fe400000000ff */
[----:B------:R2:W2:Y:S01]  /*273e0*/  MUFU.EX2 R156, R44 ;  /* 0x0000002c009c7308 */ /* 0x0004a20000000800 */
[----:B------:R-:W-:Y:S02]  /*273f0*/  F2FP.PACK_AB R42, R168, R169 ;  /* 0x000000a9a82a723e */ /* 0x000fe400000000ff */
[----:B------:R-:W-:Y:S01]  /*27400*/  F2FP.PACK_AB R43, R166, R167 ;  /* 0x000000a7a62b723e */ /* 0x000fe200000000ff */
[----:B-----5:R-:W-:Y:S08]  /*27410*/  LDSM.16.MT88.4 R56, [R229+0xc800] ;  /* 0x00c80000e538783b */ /* 0x020ff00000004200 */
[----:B-1----:R-:W1:Y:S08]  /*27420*/  LDSM.16.MT88.4 R52, [R231+0xc800] ;  /* 0x00c80000e734783b */ /* 0x002e700000004200 */
[----:B--2---:R-:W2:Y:S01]  /*27430*/  LDSM.16.MT88.4 R44, [R230+0xc800] ;  /* 0x00c80000e62c783b */ /* 0x004ea20000004200 */
[C---:B----4-:R-:W-:Y:S03]  /*27440*/  HMMA.16816.F32 R4, R40.reuse, R48, R4 ;  /* 0x000000302804723c */ /* 0x050fe60000001804 */
[----:B---3--:R-:W-:Y:S05]  /*27450*/  FFMA.FTZ R0, R0, R205, R247 ;  /* 0x000000cd00007223 */ /* 0x008fea00000100f7 */
[C---:B------:R-:W-:Y:S04]  /*27460*/  HMMA.16816.F32 R8, R40.reuse, R50, R8 ;  /* 0x000000322808723c */ /* 0x040fe80000001808 */
[----:B------:R-:W-:Y:S02]  /*27470*/  FFMA.FTZ R48, R62, c[0x0][0x23c], -R60 ;  /* 0x00008f003e307a23 */ /* 0x000fe4000001083c */
[----:B------:R-:W-:Y:S02]  /*27480*/  FADD.FTZ R0, R249, R0 ;  /* 0x00000000f9007221 */ /* 0x000fe40000010000 */
[----:B------:R3:W-:Y:S01]  /*27490*/  MUFU.EX2 R154, R48 ;  /* 0x00000030009a7308 */ /* 0x0007e20000000800 */
[C---:B-1----:R-:W-:Y:S03]  /*274a0*/  HMMA.16816.F32 R12, R40.reuse, R52, R12 ;  /* 0x00000034280c723c */ /* 0x042fe6000000180c */
[----:B------:R-:W-:Y:S04]  /*274b0*/  FADD.FTZ R0, R250, R0 ;  /* 0x00000000fa007221 */ /* 0x000fe80000010000 */
[--C-:B------:R-:W-:Y:S01]  /*274c0*/  FFMA.FTZ R52, R64, c[0x0][0x23c], -R39.reuse ;  /* 0x00008f0040347a23 */ /* 0x100fe20000010827 */
[C---:B------:R-:W-:Y:S03]  /*274d0*/  HMMA.16816.F32 R16, R40.reuse, R54, R16 ;  /* 0x000000362810723c */ /* 0x040fe60000001810 */
[----:B------:R1:W-:Y:S01]  /*274e0*/  MUFU.EX2 R155, R52 ;  /* 0x00000034009b7308 */ /* 0x0003e20000000800 */
[----:B------:R-:W-:Y:S04]  /*274f0*/  FADD.FTZ R0, R251, R0 ;  /* 0x00000000fb007221 */ /* 0x000fe80000010000 */
[C---:B------:R-:W-:Y:S04]  /*27500*/  HMMA.16816.F32 R20, R40.reuse, R56, R20 ;  /* 0x000000382814723c */ /* 0x040fe80000001814 */
[----:B---3--:R-:W-:Y:S02]  /*27510*/  FFMA.FTZ R48, R63, c[0x0][0x23c], -R60 ;  /* 0x00008f003f307a23 */ /* 0x008fe4000001083c */
[----:B------:R-:W-:Y:S02]  /*27520*/  FADD.FTZ R0, R200, R0 ;  /* 0x00000000c8007221 */ /* 0x000fe40000010000 */
[C---:B------:R-:W-:Y:S01]  /*27530*/  HMMA.16816.F32 R24, R40.reuse, R58, R24 ;  /* 0x0000003a2818723c */ /* 0x040fe20000001818 */
[----:B------:R3:W-:Y:S03]  /*27540*/  MUFU.EX2 R153, R48 ;  /* 0x0000003000997308 */ /* 0x0007e60000000800 */
[--C-:B------:R-:W-:Y:S04]  /*27550*/  FFMA.FTZ R56, R66, c[0x0][0x23c], -R60.reuse ;  /* 0x00008f0042387a23 */ /* 0x100fe8000001083c */
[C---:B--2---:R-:W-:Y:S03]  /*27560*/  HMMA.16816.F32 R28, R40.reuse, R44, R28 ;  /* 0x0000002c281c723c */ /* 0x044fe6000000181c */
[----:B------:R2:W-:Y:S01]  /*27570*/  MUFU.EX2 R151, R56 ;  /* 0x0000003800977308 */ /* 0x0005e20000000800 */
[--C-:B-1----:R-:W-:Y:S03]  /*27580*/  FFMA.FTZ R52, R65, c[0x0][0x23c], -R39.reuse ;  /* 0x00008f0041347a23 */ /* 0x102fe60000010827 */
[--C-:B------:R-:W-:Y:S01]  /*27590*/  FFMA.FTZ R44, R67, c[0x0][0x23c], -R60.reuse ;  /* 0x00008f00432c7a23 */ /* 0x100fe2000001083c */
[----:B------:R-:W-:Y:S05]  /*275a0*/  HMMA.16816.F32 R32, R40, R46, R32 ;  /* 0x0000002e2820723c */ /* 0x000fea0000001820 */
[----:B------:R1:W-:Y:S02]  /*275b0*/  MUFU.EX2 R152, R52 ;  /* 0x0000003400987308 */ /* 0x0003e40000000800 */
[----:B------:R-:W-:Y:S01]  /*275c0*/  F2FP.PACK_AB R43, R158, R159 ;  /* 0x0000009f9e2b723e */ /* 0x000fe200000000ff */
[----:B---3--:R-:W3:Y:S01]  /*275d0*/  LDSM.16.MT88.4 R48, [R228+0xd000] ;  /* 0x00d00000e430783b */ /* 0x008ee20000004200 */
[----:B------:R-:W-:Y:S03]  /*275e0*/  F2FP.PACK_AB R40, R164, R165 ;  /* 0x000000a5a428723e */ /* 0x000fe600000000ff */
[----:B------:R-:W-:Y:S03]  /*275f0*/  F2FP.PACK_AB R41, R162, R163 ;  /* 0x000000a3a229723e */ /* 0x000fe600000000ff */
[----:B------:R4:W5:Y:S01]  /*27600*/  MUFU.EX2 R150, R44 ;  /* 0x0000002c00967308 */ /* 0x0009620000000800 */
[----:B------:R-:W-:Y:S01]  /*27610*/  F2FP.PACK_AB R42, R160, R161 ;  /* 0x000000a1a02a723e */ /* 0x000fe200000000ff */
[----:B--2---:R-:W-:Y:S08]  /*27620*/  LDSM.16.MT88.4 R56, [R229+0xd000] ;  /* 0x00d00000e538783b */ /* 0x004ff00000004200 */
[----:B-1----:R-:W1:Y:S08]  /*27630*/  LDSM.16.MT88.4 R52, [R231+0xd000] ;  /* 0x00d00000e734783b */ /* 0x002e700000004200 */
[----:B----4-:R-:W2:Y:S01]  /*27640*/  LDSM.16.MT88.4 R44, [R230+0xd000] ;  /* 0x00d00000e62c783b */ /* 0x010ea20000004200 */
[C---:B---3--:R-:W-:Y:S07]  /*27650*/  HMMA.16816.F32 R4, R40.reuse, R48, R4 ;  /* 0x000000302804723c */ /* 0x048fee0000001804 */
[--C-:B------:R-:W-:Y:S01]  /*27660*/  FFMA.FTZ R48, R69, c[0x0][0x23c], -R39.reuse ;  /* 0x00008f0045307a23 */ /* 0x100fe20000010827 */
[C---:B------:R-:W-:Y:S03]  /*27670*/  HMMA.16816.F32 R8, R40.reuse, R50, R8 ;  /* 0x000000322808723c */ /* 0x040fe60000001808 */
[----:B------:R3:W4:Y:S05]  /*27680*/  MUFU.EX2 R148, R48 ;  /* 0x0000003000947308 */ /* 0x00072a0000000800 */
[C---:B-1----:R-:W-:Y:S07]  /*27690*/  HMMA.16816.F32 R12, R40.reuse, R52, R12 ;  /* 0x00000034280c723c */ /* 0x042fee000000180c */
[--C-:B------:R-:W-:Y:S01]  /*276a0*/  FFMA.FTZ R52, R71, c[0x0][0x23c], -R60.reuse ;  /* 0x00008f0047347a23 */ /* 0x100fe2000001083c */
[C---:B------:R-:W-:Y:S03]  /*276b0*/  HMMA.16816.F32 R16, R40.reuse, R54, R16 ;  /* 0x000000362810723c */ /* 0x040fe60000001810 */
[----:B------:R1:W-:Y:S01]  /*276c0*/  MUFU.EX2 R147, R52 ;  /* 0x0000003400937308 */ /* 0x0003e20000000800 */
[--C-:B---3--:R-:W-:Y:S04]  /*276d0*/  FFMA.FTZ R48, R70, c[0x0][0x23c], -R60.reuse ;  /* 0x00008f0046307a23 */ /* 0x108fe8000001083c */
[C---:B------:R-:W-:Y:S05]  /*276e0*/  HMMA.16816.F32 R20, R40.reuse, R56, R20 ;  /* 0x000000382814723c */ /* 0x040fea0000001814 */
[----:B------:R3:W-:Y:S02]  /*276f0*/  MUFU.EX2 R146, R48 ;  /* 0x0000003000927308 */ /* 0x0007e40000000800 */
        /* <DEDUP_REMOVED lines=8> */
[----:B---3--:R-:W2:Y:S05]  /*27780*/  LDSM.16.MT88.4 R48, [R228+0xd800] ;  /* 0x00d80000e430783b */ /* 0x008eaa0000004200 */
[----:B------:R-:W-:Y:S02]  /*27790*/  F2FP.PACK_AB R40, R157, R156 ;  /* 0x0000009c9d28723e */ /* 0x000fe400000000ff */
[----:B-----5:R-:W-:Y:S02]  /*277a0*/  F2FP.PACK_AB R43, R150, R151 ;  /* 0x00000097962b723e */ /* 0x020fe400000000ff */
[----:B------:R3:W5:Y:S01]  /*277b0*/  MUFU.EX2 R142, R44 ;  /* 0x0000002c008e7308 */ /* 0x0007620000000800 */
[----:B------:R-:W-:Y:S02]  /*277c0*/  F2FP.PACK_AB R41, R153, R154 ;  /* 0x0000009a9929723e */ /* 0x000fe400000000ff */
[----:B------:R-:W-:Y:S01]  /*277d0*/  F2FP.PACK_AB R42, R152, R155 ;  /* 0x0000009b982a723e */ /* 0x000fe200000000ff */
[----:B----4-:R-:W-:Y:S08]  /*277e0*/  LDSM.16.MT88.4 R56, [R229+0xd800] ;  /* 0x00d80000e538783b */ /* 0x010ff00000004200 */
[----:B-1----:R-:W1:Y:S08]  /*277f0*/  LDSM.16.MT88.4 R52, [R231+0xd800] ;  /* 0x00d80000e734783b */ /* 0x002e700000004200 */
[----:B---3--:R-:W3:Y:S01]  /*27800*/  LDSM.16.MT88.4 R44, [R230+0xd800] ;  /* 0x00d80000e62c783b */ /* 0x008ee20000004200 */
[C---:B--2---:R-:W-:Y:S07]  /*27810*/  HMMA.16816.F32 R4, R40.reuse, R48, R4 ;  /* 0x000000302804723c */ /* 0x044fee0000001804 */
[--C-:B------:R-:W-:Y:S01]  /*27820*/  FFMA.FTZ R48, R76, c[0x0][0x23c], -R39.reuse ;  /* 0x00008f004c307a23 */ /* 0x100fe20000010827 */
[C---:B------:R-:W-:Y:S03]  /*27830*/  HMMA.16816.F32 R8, R40.reuse, R50, R8 ;  /* 0x000000322808723c */ /* 0x040fe60000001808 */
[----:B------:R2:W-:Y:S05]  /*27840*/  MUFU.EX2 R141, R48 ;  /* 0x00000030008d7308 */ /* 0x0005ea0000000800 */
[C---:B-1----:R-:W-:Y:S07]  /*27850*/  HMMA.16816.F32 R12, R40.reuse, R52, R12 ;  /* 0x00000034280c723c */ /* 0x042fee000000180c */
[--C-:B------:R-:W-:Y:S01]  /*27860*/  FFMA.FTZ R52, R78, c[0x0][0x23c], -R60.reuse ;  /* 0x00008f004e347a23 */ /* 0x100fe2000001083c */
[C---:B------:R-:W-:Y:S03]  /*27870*/  HMMA.16816.F32 R16, R40.reuse, R54, R16 ;  /* 0x000000362810723c */ /* 0x040fe60000001810 */
[----:B------:R1:W-:Y:S01]  /*27880*/  MUFU.EX2 R139, R52 ;  /* 0x00000034008b7308 */ /* 0x0003e20000000800 */
[--C-:B--2---:R-:W-:Y:S04]  /*27890*/  FFMA.FTZ R48, R77, c[0x0][0x23c], -R39.reuse ;  /* 0x00008f004d307a23 */ /* 0x104fe80000010827 */
[C---:B------:R-:W-:Y:S05]  /*278a0*/  HMMA.16816.F32 R20, R40.reuse, R56, R20 ;  /* 0x000000382814723c */ /* 0x040fea0000001814 */
[----:B------:R2:W4:Y:S02]  /*278b0*/  MUFU.EX2 R140, R48 ;  /* 0x00000030008c7308 */ /* 0x0005240000000800 */
        /* <DEDUP_REMOVED lines=11> */
[----:B------:R5:W2:Y:S01]  /*27970*/  MUFU.EX2 R136, R44 ;  /* 0x0000002c00887308 */ /* 0x000aa20000000800 */
[----:B------:R-:W-:Y:S02]  /*27980*/  F2FP.PACK_AB R41, R147, R146 ;  /* 0x000000929329723e */ /* 0x000fe400000000ff */
[----:B------:R-:W-:Y:S01]  /*27990*/  F2FP.PACK_AB R42, R144, R145 ;  /* 0x00000091902a723e */ /* 0x000fe200000000ff */
[----:B----4-:R-:W-:Y:S08]  /*279a0*/  LDSM.16.MT88.4 R56, [R229+0xe000] ;  /* 0x00e00000e538783b */ /* 0x010ff00000004200 */
[----:B-1----:R-:W1:Y:S08]  /*279b0*/  LDSM.16.MT88.4 R52, [R231+0xe000] ;  /* 0x00e00000e734783b */ /* 0x002e700000004200 */
[----:B-----5:R-:W4:Y:S01]  /*279c0*/  LDSM.16.MT88.4 R44, [R230+0xe000] ;  /* 0x00e00000e62c783b */ /* 0x020f220000004200 */
[C---:B--2---:R-:W-:Y:S07]  /*279d0*/  HMMA.16816.F32 R4, R40.reuse, R48, R4 ;  /* 0x000000302804723c */ /* 0x044fee0000001804 */
[--C-:B------:R-:W-:Y:S01]  /*279e0*/  FFMA.FTZ R48, R83, c[0x0][0x23c], -R60.reuse ;  /* 0x00008f0053307a23 */ /* 0x100fe2000001083c */
[C---:B------:R-:W-:Y:S03]  /*279f0*/  HMMA.16816.F32 R8, R40.reuse, R50, R8 ;  /* 0x000000322808723c */ /* 0x040fe60000001808 */
[----:B------:R2:W5:Y:S05]  /*27a00*/  MUFU.EX2 R132, R48 ;  /* 0x0000003000847308 */ /* 0x00056a0000000800 */
        /* <DEDUP_REMOVED lines=10> */
[C---:B----4-:R-:W-:Y:S04]  /*27ab0*/  HMMA.16816.F32 R28, R40.reuse, R44, R28 ;  /* 0x0000002c281c723c */ /* 0x050fe8000000181c */
[--C-:B-1----:R-:W-:Y:S03]  /*27ac0*/  FFMA.FTZ R52, R86, c[0x0][0x23c], -R60.reuse ;  /* 0x00008f0056347a23 */ /* 0x102fe6000001083c */
[--C-:B------:R-:W-:Y:S01]  /*27ad0*/  FFMA.FTZ R44, R88, c[0x0][0x23c], -R39.reuse ;  /* 0x00008f00582c7a23 */ /* 0x100fe20000010827 */
[----:B------:R-:W-:Y:S01]  /*27ae0*/  HMMA.16816.F32 R32, R40, R46, R32 ;  /* 0x0000002e2820723c */ /* 0x000fe20000001820 */
[----:B------:R1:W4:Y:S01]  /*27af0*/  MUFU.EX2 R128, R52 ;  /* 0x0000003400807308 */ /* 0x0003220000000800 */
[----:B--2---:R-:W2:Y:S05]  /*27b00*/  LDSM.16.MT88.4 R48, [R228+0xe800] ;  /* 0x00e80000e430783b */ /* 0x004eaa0000004200 */
[----:B------:R-:W-:Y:S02]  /*27b10*/  F2FP.PACK_AB R40, R140, R141 ;  /* 0x0000008d8c28723e */ /* 0x000fe400000000ff */
[----:B---3--:R-:W-:Y:S02]  /*27b20*/  F2FP.PACK_AB R41, R138, R139 ;  /* 0x0000008b8a29723e */ /* 0x008fe400000000ff */
[----:B------:R3:W2:Y:S01]  /*27b30*/  MUFU.EX2 R121, R44 ;  /* 0x0000002c00797308 */ /* 0x0006a20000000800 */
[----:B------:R-:W-:Y:S02]  /*27b40*/  F2FP.PACK_AB R42, R136, R137 ;  /* 0x00000089882a723e */ /* 0x000fe400000000ff */
[----:B-----5:R-:W-:Y:S01]  /*27b50*/  F2FP.PACK_AB R43, R132, R133 ;  /* 0x00000085842b723e */ /* 0x020fe200000000ff */
[----:B------:R-:W-:Y:S08]  /*27b60*/  LDSM.16.MT88.4 R56, [R229+0xe800] ;  /* 0x00e80000e538783b */ /* 0x000ff00000004200 */
        /* <DEDUP_REMOVED lines=12> */
[----:B------:R2:W5:Y:S02]  /*27c30*/  MUFU.EX2 R118, R48 ;  /* 0x0000003000767308 */ /* 0x0005640000000800 */
        /* <DEDUP_REMOVED lines=10> */
[----:B----4-:R-:W-:Y:S02]  /*27ce0*/  F2FP.PACK_AB R41, R127, R128 ;  /* 0x000000807f29723e */ /* 0x010fe400000000ff */
[----:B------:R4:W2:Y:S01]  /*27cf0*/  MUFU.EX2 R91, R44 ;  /* 0x0000002c005b7308 */ /* 0x0008a20000000800 */
[----:B------:R-:W-:Y:S02]  /*27d00*/  F2FP.PACK_AB R42, R123, R121 ;  /* 0x000000797b2a723e */ /* 0x000fe400000000ff */
[----:B-----5:R-:W-:Y:S01]  /*27d10*/  F2FP.PACK_AB R43, R118, R119 ;  /* 0x00000077762b723e */ /* 0x020fe200000000ff */
[----:B------:R-:W-:Y:S08]  /*27d20*/  LDSM.16.MT88.4 R56, [R229+0xf000] ;  /* 0x00f00000e538783b */ /* 0x000ff00000004200 */
[----:B-1----:R-:W1:Y:S01]  /*27d30*/  LDSM.16.MT88.4 R52, [R231+0xf000] ;  /* 0x00f00000e734783b */ /* 0x002e620000004200 */
[--C-:B----4-:R-:W-:Y:S04]  /*27d40*/  FFMA.FTZ R44, R96, c[0x0][0x23c], -R39.reuse ;  /* 0x00008f00602c7a23 */ /* 0x110fe80000010827 */
[----:B------:R4:W-:Y:S01]  /*27d50*/  MUFU.EX2 R89, R44 ;  /* 0x0000002c00597308 */ /* 0x0009e20000000800 */
[C---:B--2---:R-:W-:Y:S07]  /*27d60*/  HMMA.16816.F32 R4, R40.reuse, R48, R4 ;  /* 0x000000302804723c */ /* 0x044fee0000001804 */
[--C-:B------:R-:W-:Y:S01]  /*27d70*/  FFMA.FTZ R48, R97, c[0x0][0x23c], -R39.reuse ;  /* 0x00008f0061307a23 */ /* 0x100fe20000010827 */
[C---:B------:R-:W-:Y:S03]  /*27d80*/  HMMA.16816.F32 R8, R40.reuse, R50, R8 ;  /* 0x000000322808723c */ /* 0x040fe60000001808 */
[----:B------:R2:W5:Y:S01]  /*27d90*/  MUFU.EX2 R88, R48 ;  /* 0x0000003000587308 */ /* 0x0005620000000800 */
[----:B----4-:R-:W4:Y:S04]  /*27da0*/  LDSM.16.MT88.4 R44, [R230+0xf000] ;  /* 0x00f00000e62c783b */ /* 0x010f280000004200 */
        /* <DEDUP_REMOVED lines=10> */
[--C-:B-1----:R-:W-:Y:S01]  /*27e50*/  FFMA.FTZ R52, R100, c[0x0][0x23c], -R39.reuse ;  /* 0x00008f0064347a23 */ /* 0x102fe20000010827 */
[C---:B----4-:R-:W-:Y:S08]  /*27e60*/  HMMA.16816.F32 R28, R40.reuse, R44, R28 ;  /* 0x0000002c281c723c */ /* 0x050ff0000000181c */
[----:B------:R1:W4:Y:S01]  /*27e70*/  MUFU.EX2 R84, R52 ;  /* 0x0000003400547308 */ /* 0x0003220000000800 */
[----:B--2---:R-:W2:Y:S01]  /*27e80*/  LDSM.16.MT88.4 R48, [R228+0xf800] ;  /* 0x00f80000e430783b */ /* 0x004ea20000004200 */
[----:B------:R-:W-:Y:S03]  /*27e90*/  HMMA.16816.F32 R32, R40, R46, R32 ;  /* 0x0000002e2820723c */ /* 0x000fe60000001820 */
[--C-:B------:R-:W-:Y:S04]  /*27ea0*/  FFMA.FTZ R44, R102, c[0x0][0x23c], -R60.reuse ;  /* 0x00008f00662c7a23 */ /* 0x100fe8000001083c */
[----:B---3--:R-:W-:Y:S01]  /*27eb0*/  F2FP.PACK_AB R40, R92, R116 ;  /* 0x000000745c28723e */ /* 0x008fe200000000ff */
[----:B------:R3:W-:Y:S01]  /*27ec0*/  MUFU.EX2 R82, R44 ;  /* 0x0000002c00527308 */ /* 0x0007e20000000800 */
[----:B------:R-:W-:Y:S01]  /*27ed0*/  F2FP.PACK_AB R41, R91, R90 ;  /* 0x0000005a5b29723e */ /* 0x000fe200000000ff */
[----:B-----5:R-:W-:Y:S02]  /*27ee0*/  LDSM.16.MT88.4 R56, [R229+0xf800] ;  /* 0x00f80000e538783b */ /* 0x020fe40000004200 */
[----:B------:R-:W-:Y:S02]  /*27ef0*/  F2FP.PACK_AB R42, R88, R89 ;  /* 0x00000059582a723e */ /* 0x000fe400000000ff */
[----:B------:R-:W-:Y:S04]  /*27f00*/  F2FP.PACK_AB R43, R86, R87 ;  /* 0x00000057562b723e */ /* 0x000fe800000000ff */
[----:B-1----:R-:W1:Y:S01]  /*27f10*/  LDSM.16.MT88.4 R52, [R231+0xf800] ;  /* 0x00f80000e734783b */ /* 0x002e620000004200 */
[--C-:B---3--:R-:W-:Y:S04]  /*27f20*/  FFMA.FTZ R44, R103, c[0x0][0x23c], -R60.reuse ;  /* 0x00008f00672c7a23 */ /* 0x108fe8000001083c */
[----:B------:R3:W5:Y:S01]  /*27f30*/  MUFU.EX2 R83, R44 ;  /* 0x0000002c00537308 */ /* 0x0007620000000800 */
[C---:B--2---:R-:W-:Y:S07]  /*27f40*/  HMMA.16816.F32 R4, R40.reuse, R48, R4 ;  /* 0x000000302804723c */ /* 0x044fee0000001804 */
[--C-:B------:R-:W-:Y:S01]  /*27f50*/  FFMA.FTZ R48, R104, c[0x0][0x23c], -R39.reuse ;  /* 0x00008f0068307a23 */ /* 0x100fe20000010827 */
[C---:B------:R-:W-:Y:S03]  /*27f60*/  HMMA.16816.F32 R8, R40.reuse, R50, R8 ;  /* 0x000000322808723c */ /* 0x040fe60000001808 */
[----:B------:R2:W-:Y:S05]  /*27f70*/  MUFU.EX2 R81, R48 ;  /* 0x0000003000517308 */ /* 0x0005ea0000000800 */
[C---:B-1----:R-:W-:Y:S01]  /*27f80*/  HMMA.16816.F32 R12, R40.reuse, R52, R12 ;  /* 0x00000034280c723c */ /* 0x042fe2000000180c */
[----:B---3--:R-:W1:Y:S06]  /*27f90*/  LDSM.16.MT88.4 R44, [R230+0xf800] ;  /* 0x00f80000e62c783b */ /* 0x008e6c0000004200 */
[--C-:B------:R-:W-:Y:S01]  /*27fa0*/  FFMA.FTZ R52, R107, c[0x0][0x23c], -R60.reuse ;  /* 0x00008f006b347a23 */ /* 0x100fe2000001083c */
[C---:B------:R-:W-:Y:S03]  /*27fb0*/  HMMA.16816.F32 R16, R40.reuse, R54, R16 ;  /* 0x000000362810723c */ /* 0x040fe60000001810 */
[----:B------:R3:W-:Y:S01]  /*27fc0*/  MUFU.EX2 R78, R52 ;  /* 0x00000034004e7308 */ /* 0x0007e20000000800 */
[----:B--2---:R-:W-:Y:S04]  /*27fd0*/  FFMA.FTZ R48, R105, c[0x0][0x23c], -R39 ;  /* 0x00008f0069307a23 */ /* 0x004fe80000010827 */
[C---:B------:R-:W-:Y:S05]  /*27fe0*/  HMMA.16816.F32 R20, R40.reuse, R56, R20 ;  /* 0x000000382814723c */ /* 0x040fea0000001814 */
[----:B------:R2:W2:Y:S02]  /*27ff0*/  MUFU.EX2 R80, R48 ;  /* 0x0000003000507308 */ /* 0x0004a40000000800 */
[----:B------:R-:W-:Y:S01]  /*28000*/  FFMA.FTZ R57, R2, R206, R243 ;  /* 0x000000ce02397223 */ /* 0x000fe200000100f3 */
[C---:B------:R-:W-:Y:S04]  /*28010*/  HMMA.16816.F32 R24, R40.reuse, R58, R24 ;  /* 0x0000003a2818723c */ /* 0x040fe80000001818 */
[--C-:B------:R-:W-:Y:S02]  /*28020*/  FFMA.FTZ R2, R112, c[0x0][0x23c], -R39.reuse ;  /* 0x00008f0070027a23 */ /* 0x100fe40000010827 */
[--C-:B------:R-:W-:Y:S02]  /*28030*/  FFMA.FTZ R56, R111, c[0x0][0x23c], -R60.reuse ;  /* 0x00008f006f387a23 */ /* 0x100fe4000001083c */
[----:B------:R4:W-:Y:S01]  /*28040*/  MUFU.EX2 R73, R2 ;  /* 0x0000000200497308 */ /* 0x0009e20000000800 */
[--C-:B---3--:R-:W-:Y:S01]  /*28050*/  FFMA.FTZ R52, R108, c[0x0][0x23c], -R39.reuse ;  /* 0x00008f006c347a23 */ /* 0x108fe20000010827 */
[C---:B-1----:R-:W-:Y:S08]  /*28060*/  HMMA.16816.F32 R28, R40.reuse, R44, R28 ;  /* 0x0000002c281c723c */ /* 0x042ff0000000181c */
[----:B------:R1:W-:Y:S01]  /*28070*/  MUFU.EX2 R77, R52 ;  /* 0x00000034004d7308 */ /* 0x0003e20000000800 */
[--C-:B--2---:R-:W-:Y:S03]  /*28080*/  FFMA.FTZ R48, R106, c[0x0][0x23c], -R60.reuse ;  /* 0x00008f006a307a23 */ /* 0x104fe6000001083c */
[--C-:B------:R-:W-:Y:S01]  /*28090*/  FFMA.FTZ R44, R110, c[0x0][0x23c], -R60.reuse ;  /* 0x00008f006e2c7a23 */ /* 0x100fe2000001083c */
[----:B------:R-:W-:Y:S05]  /*280a0*/  HMMA.16816.F32 R32, R40, R46, R32 ;  /* 0x0000002e2820723c */ /* 0x000fea0000001820 */
[----:B------:R2:W3:Y:S01]  /*280b0*/  MUFU.EX2 R79, R48 ;  /* 0x00000030004f7308 */ /* 0x0004e20000000800 */
[--C-:B----4-:R-:W-:Y:S01]  /*280c0*/  FFMA.FTZ R2, R113, c[0x0][0x23c], -R39.reuse ;  /* 0x00008f0071027a23 */ /* 0x110fe20000010827 */
[----:B------:R-:W-:Y:S02]  /*280d0*/  F2FP.PACK_AB R40, R85, R84 ;  /* 0x000000545528723e */ /* 0x000fe400000000ff */
[----:B-----5:R-:W-:Y:S06]  /*280e0*/  F2FP.PACK_AB R41, R83, R82 ;  /* 0x000000525329723e */ /* 0x020fec00000000ff */
[----:B------:R4:W-:Y:S01]  /*280f0*/  MUFU.EX2 R75, R44 ;  /* 0x0000002c004b7308 */ /* 0x0009e20000000800 */
[----:B------:R-:W-:Y:S01]  /*28100*/  F2FP.PACK_AB R42, R80, R81 ;  /* 0x00000051502a723e */ /* 0x000fe200000000ff */
[----:B-1----:R-:W-:Y:S08]  /*28110*/  FFMA.FTZ R52, R109, c[0x0][0x23c], -R39 ;  /* 0x00008f006d347a23 */ /* 0x002ff00000010827 */
[----:B------:R1:W5:Y:S01]  /*28120*/  MUFU.EX2 R76, R52 ;  /* 0x00000034004c7308 */ /* 0x0003620000000800 */
[----:B--2---:R-:W2:Y:S01]  /*28130*/  LDSM.16.MT88.4 R48, [R228+0x10000] ;  /* 0x01000000e430783b */ /* 0x004ea20000004200 */
[----:B---3--:R-:W-:Y:S08]  /*28140*/  F2FP.PACK_AB R43, R78, R79 ;  /* 0x0000004f4e2b723e */ /* 0x008ff000000000ff */
[----:B------:R3:W2:Y:S01]  /*28150*/  MUFU.EX2 R74, R56 ;  /* 0x00000038004a7308 */ /* 0x0006a20000000800 */
[----:B----4-:R-:W-:Y:S09]  /*28160*/  LDSM.16.MT88.4 R44, [R229+0x10000] ;  /* 0x01000000e52c783b */ /* 0x010ff20000004200 */
[----:B------:R4:W2:Y:S01]  /*28170*/  MUFU.EX2 R72, R2 ;  /* 0x0000000200487308 */ /* 0x0008a20000000800 */
[----:B-1----:R-:W1:Y:S01]  /*28180*/  LDSM.16.MT88.4 R52, [R231+0x10000] ;  /* 0x01000000e734783b */ /* 0x002e620000004200 */
[----:B---3--:R-:W-:Y:S02]  /*28190*/  FADD.FTZ R56, R203, R57 ;  /* 0x00000039cb387221 */ /* 0x008fe40000010000 */
[----:B------:R-:W-:Y:S02]  /*281a0*/  FFMA.FTZ R57, R114, c[0x0][0x23c], -R60 ;  /* 0x00008f0072397a23 */ /* 0x000fe4000001083c */
[----:B------:R-:W-:Y:S04]  /*281b0*/  FADD.FTZ R56, R252, R56 ;  /* 0x00000038fc387221 */ /* 0x000fe80000010000 */
[----:B------:R-:W-:Y:S01]  /*281c0*/  MUFU.EX2 R71, R57 ;  /* 0x0000003900477308 */ /* 0x000fe20000000800 */
[----:B------:R-:W-:Y:S01]  /*281d0*/  FADD.FTZ R56, R204, R56 ;  /* 0x00000038cc387221 */ /* 0x000fe20000010000 */
[C---:B--2---:R-:W-:Y:S03]  /*281e0*/  HMMA.16816.F32 R4, R40.reuse, R48, R4 ;  /* 0x000000302804723c */ /* 0x044fe60000001804 */
[----:B----4-:R-:W-:Y:S04]  /*281f0*/  FADD.FTZ R2, R201, R56 ;  /* 0x00000038c9027221 */ /* 0x010fe80000010000 */
[----:B------:R-:W-:Y:S01]  /*28200*/  FADD.FTZ R56, R202, R2 ;  /* 0x00000002ca387221 */ /* 0x000fe20000010000 */
[C---:B------:R-:W-:Y:S01]  /*28210*/  HMMA.16816.F32 R8, R40.reuse, R50, R8 ;  /* 0x000000322808723c */ /* 0x040fe20000001808 */
[----:B------:R-:W2:Y:S03]  /*28220*/  LDSM.16.MT88.4 R48, [R230+0x10000] ;  /* 0x01000000e630783b */ /* 0x000ea60000004200 */
[----:B------:R-:W-:Y:S02]  /*28230*/  FADD.FTZ R2, R199, R0 ;  /* 0x00000000c7027221 */ /* 0x000fe40000010000 */
[----:B------:R-:W-:Y:S02]  /*28240*/  FADD.FTZ R0, R198, R56 ;  /* 0x00000038c6007221 */ /* 0x000fe40000010000 */
[----:B------:R-:W-:Y:S01]  /*28250*/  FADD.FTZ R2, R197, R2 ;  /* 0x00000002c5027221 */ /* 0x000fe20000010000 */
[C---:B-1----:R-:W-:Y:S07]  /*28260*/  HMMA.16816.F32 R12, R40.reuse, R52, R12 ;  /* 0x00000034280c723c */ /* 0x042fee000000180c */
        /* <DEDUP_REMOVED lines=14> */
[C---:B--2---:R-:W-:Y:S01]  /*28350*/  HMMA.16816.F32 R28, R40.reuse, R48, R28 ;  /* 0x00000030281c723c */ /* 0x044fe2000000181c */
[----:B-1----:R-:W1:Y:S03]  /*28360*/  LDSM.16.MT88.4 R52, [R228+0x10800] ;  /* 0x01080000e434783b */ /* 0x002e660000004200 */
[----:B------:R-:W-:Y:S03]  /*28370*/  FADD.FTZ R0, R223, R0 ;  /* 0x00000000df007221 */ /* 0x000fe60000010000 */
[----:B------:R-:W-:Y:S01]  /*28380*/  FFMA.FTZ R48, R227, c[0x0][0x23c], -R60 ;  /* 0x00008f00e3307a23 */ /* 0x000fe2000001083c */
[----:B------:R-:W-:Y:S03]  /*28390*/  HMMA.16816.F32 R32, R40, R50, R32 ;  /* 0x000000322820723c */ /* 0x000fe60000001820 */
[----:B------:R2:W-:Y:S01]  /*283a0*/  MUFU.EX2 R67, R48 ;  /* 0x0000003000437308 */ /* 0x0005e20000000800 */
[----:B------:R-:W-:Y:S03]  /*283b0*/  FADD.FTZ R0, R222, R0 ;  /* 0x00000000de007221 */ /* 0x000fe60000010000 */
[----:B-----5:R-:W-:Y:S01]  /*283c0*/  F2FP.PACK_AB R40, R76, R77 ;  /* 0x0000004d4c28723e */ /* 0x020fe200000000ff */
[----:B------:R-:W-:Y:S01]  /*283d0*/  FADD.FTZ R0, R187, R0 ;  /* 0x00000000bb007221 */ /* 0x000fe20000010000 */
[----:B------:R-:W-:Y:S03]  /*283e0*/  F2FP.PACK_AB R41, R74, R75 ;  /* 0x0000004b4a29723e */ /* 0x000fe600000000ff */
[----:B----4-:R-:W-:Y:S01]  /*283f0*/  FADD.FTZ R44, R246, R2 ;  /* 0x00000002f62c7221 */ /* 0x010fe20000010000 */
[----:B------:R-:W-:Y:S01]  /*28400*/  F2FP.PACK_AB R42, R72, R73 ;  /* 0x00000049482a723e */ /* 0x000fe200000000ff */
[--C-:B------:R-:W-:Y:S01]  /*28410*/  FFMA.FTZ R2, R117, c[0x0][0x23c], -R39.reuse ;  /* 0x00008f0075027a23 */ /* 0x100fe20000010827 */
[----:B---3--:R-:W-:Y:S01]  /*28420*/  F2FP.PACK_AB R43, R70, R71 ;  /* 0x00000047462b723e */ /* 0x008fe200000000ff */
[----:B------:R-:W-:Y:S02]  /*28430*/  FADD.FTZ R56, R188, R44 ;  /* 0x0000002cbc387221 */ /* 0x000fe40000010000 */
[----:B------:R-:W-:Y:S01]  /*28440*/  FADD.FTZ R0, R185, R0 ;  /* 0x00000000b9007221 */ /* 0x000fe20000010000 */
[----:B------:R3:W4:Y:S01]  /*28450*/  MUFU.EX2 R68, R2 ;  /* 0x0000000200447308 */ /* 0x0007220000000800 */
[----:B------:R-:W5:Y:S08]  /*28460*/  LDSM.16.MT88.4 R44, [R231+0x10800] ;  /* 0x01080000e72c783b */ /* 0x000f700000004200 */
[----:B--2---:R-:W2:Y:S01]  /*28470*/  LDSM.16.MT88.4 R48, [R229+0x10800] ;  /* 0x01080000e530783b */ /* 0x004ea20000004200 */
        /* <DEDUP_REMOVED lines=9> */
[----:B------:R3:W3:Y:S01]  /*28510*/  MUFU.EX2 R66, R2 ;  /* 0x0000000200427308 */ /* 0x0006e20000000800 */
        /* <DEDUP_REMOVED lines=29> */
[----:B----4-:R-:W-:Y:S01]  /*286f0*/  F2FP.PACK_AB R40, R68, R69 ;  /* 0x000000454428723e */ /* 0x010fe200000000ff */
[----:B--2---:R-:W-:Y:S01]  /*28700*/  FADD.FTZ R56, R169, R2 ;  /* 0x00000002a9387221 */ /* 0x004fe20000010000 */
[----:B------:R-:W-:Y:S03]  /*28710*/  F2FP.PACK_AB R41, R66, R67 ;  /* 0x000000434229723e */ /* 0x000fe600000000ff */
        /* <DEDUP_REMOVED lines=9> */
[----:B------:R-:W-:Y:S02]  /*287b0*/  FADD.FTZ R2, R164, R2 ;  /* 0x00000002a4027221 */ /* 0x000fe40000010000 */
[----:B------:R-:W-:Y:S02]  /*287c0*/  FADD.FTZ R0, R162, R0 ;  /* 0x00000000a2007221 */ /* 0x000fe40000010000 */
[----:B------:R-:W-:Y:S01]  /*287d0*/  FADD.FTZ R48, R161, R2 ;  /* 0x00000002a1307221 */ /* 0x000fe20000010000 */
[----:B--2---:R-:W-:Y:S01]  /*287e0*/  LDSM.16.MT88.4 R52, [R229+0x11000] ;  /* 0x01100000e534783b */ /* 0x004fe20000004200 */
[--C-:B------:R-:W-:Y:S02]  /*287f0*/  FFMA.FTZ R2, R125, c[0x0][0x23c], -R39.reuse ;  /* 0x00008f007d027a23 */ /* 0x100fe40000010827 */
[----:B------:R-:W-:Y:S02]  /*28800*/  FADD.FTZ R0, R159, R0 ;  /* 0x000000009f007221 */ /* 0x000fe40000010000 */
[----:B------:R-:W-:Y:S01]  /*28810*/  FADD.FTZ R56, R160, R48 ;  /* 0x00000030a0387221 */ /* 0x000fe20000010000 */
[----:B------:R-:W1:Y:S01]  /*28820*/  MUFU.EX2 R59, R2 ;  /* 0x00000002003b7308 */ /* 0x000e620000000800 */
[----:B------:R-:W-:Y:S01]  /*28830*/  FADD.FTZ R0, R158, R0 ;  /* 0x000000009e007221 */ /* 0x000fe20000010000 */
[----:B------:R-:W2:Y:S03]  /*28840*/  LDSM.16.MT88.4 R48, [R231+0x11000] ;  /* 0x01100000e730783b */ /* 0x000ea60000004200 */
[----:B------:R-:W-:Y:S01]  /*28850*/  FADD.FTZ R0, R154, R0 ;  /* 0x000000009a007221 */ /* 0x000fe20000010000 */
        /* <DEDUP_REMOVED lines=8> */
[----:B------:R-:W-:Y:S01]  /*288e0*/  FFMA.FTZ R2, R220, c[0x0][0x23c], -R60 ;  /* 0x00008f00dc027a23 */ /* 0x000fe2000001083c */
[----:B------:R-:W-:Y:S01]  /*288f0*/  LDSM.16.MT88.4 R156, [R229+0x11800] ;  /* 0x01180000e59c783b */ /* 0x000fe20000004200 */
[----:B------:R-:W-:Y:S02]  /*28900*/  FADD.FTZ R0, R155, R57 ;  /* 0x000000399b007221 */ /* 0x000fe40000010000 */
[----:B------:R-:W-:Y:S01]  /*28910*/  FADD.FTZ R56, R151, R56 ;  /* 0x0000003897387221 */ /* 0x000fe20000010000 */
[----:B------:R1:W3:Y:S01]  /*28920*/  MUFU.EX2 R57, R2 ;  /* 0x0000000200397308 */ /* 0x0002e20000000800 */
[----:B------:R-:W-:Y:S01]  /*28930*/  FFMA.FTZ R60, R38, c[0x0][0x23c], -R60 ;  /* 0x00008f00263c7a23 */ /* 0x000fe2000001083c */
[C---:B--2---:R-:W-:Y:S08]  /*28940*/  HMMA.16816.F32 R12, R40.reuse, R48, R12 ;  /* 0x00000030280c723c */ /* 0x044ff0000000180c */
[----:B------:R-:W-:Y:S01]  /*28950*/  MUFU.EX2 R48, R39 ;  /* 0x0000002700307308 */ /* 0x000fe20000000800 */
[C---:B------:R-:W-:Y:S09]  /*28960*/  HMMA.16816.F32 R16, R40.reuse, R50, R16 ;  /* 0x000000322810723c */ /* 0x040ff20000001810 */
[----:B------:R-:W-:Y:S01]  /*28970*/  MUFU.EX2 R60, R60 ;  /* 0x0000003c003c7308 */ /* 0x000fe20000000800 */
[C---:B------:R-:W-:Y:S03]  /*28980*/  HMMA.16816.F32 R20, R40.reuse, R52, R20 ;  /* 0x000000342814723c */ /* 0x040fe60000001814 */
[----:B-1----:R-:W-:Y:S01]  /*28990*/  FADD.FTZ R2, R152, R0 ;  /* 0x0000000098027221 */ /* 0x002fe20000010000 */
[----:B---3--:R-:W-:Y:S01]  /*289a0*/  F2FP.PACK_AB R165, R57, R58 ;  /* 0x0000003a39a5723e */ /* 0x008fe200000000ff */
[----:B------:R-:W-:Y:S02]  /*289b0*/  FADD.FTZ R0, R150, R56 ;  /* 0x0000003896007221 */ /* 0x000fe40000010000 */
[----:B------:R-:W-:Y:S01]  /*289c0*/  FADD.FTZ R2, R149, R2 ;  /* 0x0000000295027221 */ /* 0x000fe20000010000 */
[C---:B------:R-:W-:Y:S01]  /*289d0*/  HMMA.16816.F32 R24, R40.reuse, R54, R24 ;  /* 0x000000362818723c */ /* 0x040fe20000001818 */
[----:B------:R1:W2:Y:S03]  /*289e0*/  MUFU.EX2 R56, R44 ;  /* 0x0000002c00387308 */ /* 0x0002a60000000800 */
[----:B------:R-:W-:Y:S02]  /*289f0*/  FADD.FTZ R0, R146, R0 ;  /* 0x0000000092007221 */ /* 0x000fe40000010000 */
[----:B------:R-:W-:Y:S02]  /*28a00*/  FADD.FTZ R2, R148, R2 ;  /* 0x0000000294027221 */ /* 0x000fe40000010000 */
[----:B------:R-:W-:Y:S01]  /*28a10*/  FADD.FTZ R0, R147, R0 ;  /* 0x0000000093007221 */ /* 0x000fe20000010000 */
[----:B------:R-:W-:Y:S02]  /*28a20*/  LDSM.16.MT88.4 R148, [R231+0x11800] ;  /* 0x01180000e794783b */ /* 0x000fe40000004200 */
[----:B------:R-:W3:Y:S01]  /*28a30*/  MUFU.EX2 R39, R37 ;  /* 0x0000002500277308 */ /* 0x000ee20000000800 */
[----:B------:R-:W-:Y:S02]  /*28a40*/  FADD.FTZ R2, R145, R2 ;  /* 0x0000000291027221 */ /* 0x000fe40000010000 */
        /* <DEDUP_REMOVED lines=81> */
.L_x_2856:
[----:B------:R-:W2:Y:S04]  /*28f60*/  LDL.LU R5, [R1+0x4] ;  /* 0x0000040001057983 */ /* 0x000ea80000300800 */
[----:B-1----:R-:W3:Y:S04]  /*28f70*/  LDL.LU R4, [R1+0x8] ;  /* 0x0000080001047983 */ /* 0x002ee80000300800 */
[----:B------:R1:W5:Y:S04]  /*28f80*/  LDL R38, [R1+0x2c] ;  /* 0x00002c0001267983 */ /* 0x0003680000100800 */
[----:B------:R-:W4:Y:S02]  /*28f90*/  S2R R27, SR_TID.X ;  /* 0x00000000001b7919 */ /* 0x000f240000002100 */
[----:B----4-:R-:W-:-:S04]  /*28fa0*/  SHF.R.S32.HI R37, RZ, 0x1f, R27 ;  /* 0x0000001fff257819 */ /* 0x010fc8000001141b */
[----:B------:R-:W-:-:S04]  /*28fb0*/  LEA.HI R26, R37, R27, RZ, 0x5 ;  /* 0x0000001b251a7211 */ /* 0x000fc800078f28ff */
[----:B------:R-:W-:Y:S02]  /*28fc0*/  SHF.R.S32.HI R25, RZ, 0x5, R26 ;  /* 0x00000005ff197819 */ /* 0x000fe4000001141a */
[----:B------:R-:W-:Y:S02]  /*28fd0*/  MOV R7, 0xfffffff0 ;  /* 0xfffffff000077802 */ /* 0x000fe40000000f00 */
[----:B------:R-:W-:Y:S01]  /*28fe0*/  MOV R8, 0x20 ;  /* 0x0000002000087802 */ /* 0x000fe20000000f00 */
[----:B------:R-:W-:Y:S01]  /*28ff0*/  ULDC.U8 UR4, c[0x0][0x328] ;  /* 0x0000ca0000047ab9 */ /* 0x000fe20000000000 */
        /* <DEDUP_REMOVED lines=9> */
[----:B------:R-:W-:-:S04]  /*29090*/  MOV R0, 0x3f800000 ;  /* 0x3f80000000007802 */ /* 0x000fc80000000f00 */
[----:B------:R-:W-:Y:S01]  /*290a0*/  FSETP.NE.FTZ.AND P0, PT, R24, RZ, PT ;  /* 0x000000ff1800720b */ /* 0x000fe20003f15000 */
[----:B------:R-:W-:-:S06]  /*290b0*/  IMAD.MOV.U32 R2, RZ, RZ, 0x3f800000 ;  /* 0x3f800000ff027424 */ /* 0x000fcc00078e00ff */
[----:B------:R-:W2:Y:S01]  /*290c0*/  @P3 MUFU.RCP R0, R23 ;  /* 0x0000001700003308 */ /* 0x000ea20000001000 */
[----:B------:R-:W-:-:S07]  /*290d0*/  LEA.HI R4, R37, R27, RZ, 0x2 ;  /* 0x0000001b25047211 */ /* 0x000fce00078f10ff */
[----:B------:R-:W3:Y:S01]  /*290e0*/  @P0 MUFU.RCP R2, R24 ;  /* 0x0000001800020308 */ /* 0x000ee20000001000 */
[----:B------:R-:W-:Y:S01]  /*290f0*/  SHF.R.S32.HI R5, RZ, 0x2, R4 ;  /* 0x00000002ff057819 */ /* 0x000fe20000011404 */
        /* <DEDUP_REMOVED lines=16> */
[----:B------:R-:W-:-:S04]  /*29200*/  SHF.R.S32.HI R0, RZ, 0x1f, R4 ;  /* 0x0000001fff007819 */ /* 0x000fc80000011404 */
[----:B------:R-:W-:Y:S01]  /*29210*/  LEA.HI R0, R0, R5, RZ, 0x3 ;  /* 0x0000000500007211 */ /* 0x000fe200078f18ff */
[----:B---3--:R-:W-:-:S03]  /*29220*/  FMUL.FTZ R139, R2, R139 ;  /* 0x0000008b028b7220 */ /* 0x008fc60000410000 */
        /* <DEDUP_REMOVED lines=16> */
[----:B------:R-:W-:Y:S02]  /*29330*/  IADD3 R2, R5, -R0, RZ ;  /* 0x8000000005027210 */ /* 0x000fe40007ffe0ff */
[----:B------:R-:W-:-:S03]  /*29340*/  LOP3.LUT R0, R4, 0x3ffffffc, RZ, 0xc0, !PT ;  /* 0x3ffffffc04007812 */ /* 0x000fc600078ec0ff */
[----:B------:R-:W-:Y:S01]  /*29350*/  IMAD.SHL.U32 R4, R2, 0x40, RZ ;  /* 0x0000004002047824 */ /* 0x000fe200078e00ff */
[----:B------:R-:W-:Y:S02]  /*29360*/  IADD3 R0, -R0, R27, RZ ;  /* 0x0000001b00007210 */ /* 0x000fe40007ffe1ff */
[----:B------:R-:W-:Y:S02]  /*29370*/  LOP3.LUT R5, R2, 0x1, RZ, 0xc0, !PT ;  /* 0x0000000102057812 */ /* 0x000fe400078ec0ff */
[----:B------:R-:W-:Y:S01]  /*29380*/  LOP3.LUT R4, R4, 0x1c0, RZ, 0xc0, !PT ;  /* 0x000001c004047812 */ /* 0x000fe200078ec0ff */
[----:B------:R-:W-:Y:S01]  /*29390*/  IMAD R0, R25, 0x200, R0 ;  /* 0x0000020019007824 */ /* 0x000fe200078e0200 */
[----:B------:R-:W-:Y:S02]  /*293a0*/  ISETP.NE.U32.AND P4, PT, R5, 0x1, PT ;  /* 0x000000010500780c */ /* 0x000fe40003f85070 */
[----:B------:R-:W-:Y:S02]  /*293b0*/  LEA.HI R4, R4, R4, RZ, 0x1d ;  /* 0x0000000404047211 */ /* 0x000fe400078fe8ff */
[----:B------:R-:W-:-:S03]  /*293c0*/  R2P PR, R2, 0x6 ;  /* 0x0000000602007804 */ /* 0x000fc60000000000 */
[----:B------:R-:W-:Y:S01]  /*293d0*/  IMAD.U32 R0, R0, 0x2, R4 ;  /* 0x0000000200007824 */ /* 0x000fe200078e0004 */
[----:B------:R-:W-:-:S03]  /*293e0*/  SEL R7, R7, 0x10, !P4 ;  /* 0x0000001007077807 */ /* 0x000fc60006000000 */
[----:B------:R-:W-:Y:S01]  /*293f0*/  IMAD.SHL.U32 R0, R0, 0x2, RZ ;  /* 0x0000000200007824 */ /* 0x000fe200078e00ff */
[----:B------:R-:W-:Y:S02]  /*29400*/  F2FP.PACK_AB R6, R139, R6 ;  /* 0x000000068b06723e */ /* 0x000fe400000000ff */
[----:B------:R-:W-:Y:S02]  /*29410*/  F2FP.PACK_AB R11, R11, R136 ;  /* 0x000000880b0b723e */ /* 0x000fe400000000ff */
[----:B------:R-:W-:Y:S02]  /*29420*/  SEL R8, R8, 0xffffffe0, !P1 ;  /* 0xffffffe008087807 */ /* 0x000fe40004800000 */
[----:B------:R-:W-:Y:S02]  /*29430*/  IADD3 R4, R0, R7, RZ ;  /* 0x0000000700047210 */ /* 0x000fe40007ffe0ff */
[----:B------:R-:W-:Y:S02]  /*29440*/  F2FP.PACK_AB R12, R12, R140 ;  /* 0x0000008c0c0c723e */ /* 0x000fe400000000ff */
[----:B------:R-:W-:Y:S01]  /*29450*/  F2FP.PACK_AB R21, R143, R21 ;  /* 0x000000158f15723e */ /* 0x000fe200000000ff */
[----:B------:R2:W-:Y:S01]  /*29460*/  STS [R0+0x400], R6 ;  /* 0x0004000600007388 */ /* 0x0005e20000000800 */
[----:B------:R-:W-:-:S02]  /*29470*/  IADD3 R2, R0, 0x40, RZ ;  /* 0x0000004000027810 */ /* 0x000fc40007ffe0ff */
[----:B------:R-:W-:Y:S01]  /*29480*/  @P2 IADD3 R2, R0, -0x40, RZ ;  /* 0xffffffc000022810 */ /* 0x000fe20007ffe0ff */
[----:B------:R-:W-:Y:S01]  /*29490*/  STS [R0], R11 ;  /* 0x0000000b00007388 */ /* 0x000fe20000000800 */
[----:B------:R-:W-:Y:S01]  /*294a0*/  F2FP.PACK_AB R20, R20, R144 ;  /* 0x000000901414723e */ /* 0x000fe200000000ff */
[----:B------:R-:W-:Y:S01]  /*294b0*/  IMAD.IADD R5, R4, 0x1, R8 ;  /* 0x0000000104057824 */ /* 0x000fe200078e0208 */
[----:B------:R-:W-:Y:S01]  /*294c0*/  F2FP.PACK_AB R15, R147, R15 ;  /* 0x0000000f930f723e */ /* 0x000fe200000000ff */
[----:B------:R-:W-:Y:S01]  /*294d0*/  STS [R4], R12 ;  /* 0x0000000c04007388 */ /* 0x000fe20000000800 */
[----:B------:R-:W-:Y:S02]  /*294e0*/  F2FP.PACK_AB R14, R14, R148 ;  /* 0x000000940e0e723e */ /* 0x000fe400000000ff */
[----:B------:R-:W-:Y:S01]  /*294f0*/  F2FP.PACK_AB R13, R151, R13 ;  /* 0x0000000d970d723e */ /* 0x000fe200000000ff */
[----:B------:R3:W-:Y:S01]  /*29500*/  STS [R4+0x400], R21 ;  /* 0x0004001504007388 */ /* 0x0007e20000000800 */
[----:B------:R-:W-:-:S02]  /*29510*/  F2FP.PACK_AB R19, R19, R152 ;  /* 0x000000981313723e */ /* 0x000fc400000000ff */
[----:B------:R-:W-:Y:S02]  /*29520*/  F2FP.PACK_AB R154, R155, R154 ;  /* 0x0000009a9b9a723e */ /* 0x000fe400000000ff */
[----:B------:R-:W-:Y:S02]  /*29530*/  F2FP.PACK_AB R18, R18, R156 ;  /* 0x0000009c1212723e */ /* 0x000fe400000000ff */
[----:B------:R-:W-:Y:S02]  /*29540*/  F2FP.PACK_AB R22, R159, R22 ;  /* 0x000000169f16723e */ /* 0x000fe400000000ff */
[----:B--2---:R-:W-:-:S05]  /*29550*/  IADD3 R6, R0, R8, RZ ;  /* 0x0000000800067210 */ /* 0x004fca0007ffe0ff */
[----:B------:R-:W-:Y:S04]  /*29560*/  STS [R6], R20 ;  /* 0x0000001406007388 */ /* 0x000fe80000000800 */
[----:B------:R2:W-:Y:S01]  /*29570*/  STS [R6+0x400], R15 ;  /* 0x0004000f06007388 */ /* 0x0005e20000000800 */
[----:B---3--:R-:W-:-:S03]  /*29580*/  IADD3 R4, R7, R2, RZ ;  /* 0x0000000207047210 */ /* 0x008fc60007ffe0ff */
[----:B------:R-:W-:Y:S04]  /*29590*/  STS [R5], R14 ;  /* 0x0000000e05007388 */ /* 0x000fe80000000800 */
[----:B------:R3:W-:Y:S01]  /*295a0*/  STS [R5+0x400], R13 ;  /* 0x0004000d05007388 */ /* 0x0007e20000000800 */
[----:B------:R-:W-:-:S03]  /*295b0*/  IMAD.IADD R0, R8, 0x1, R4 ;  /* 0x0000000108007824 */ /* 0x000fc600078e0204 */
[----:B------:R-:W-:Y:S04]  /*295c0*/  STS [R2], R19 ;  /* 0x0000001302007388 */ /* 0x000fe80000000800 */
[----:B------:R-:W-:Y:S04]  /*295d0*/  STS [R2+0x400], R154 ;  /* 0x0004009a02007388 */ /* 0x000fe80000000800 */
[----:B------:R-:W-:Y:S04]  /*295e0*/  STS [R4], R18 ;  /* 0x0000001204007388 */ /* 0x000fe80000000800 */
[----:B------:R4:W-:Y:S01]  /*295f0*/  STS [R4+0x400], R22 ;  /* 0x0004001604007388 */ /* 0x0009e20000000800 */
[----:B--2---:R-:W2:Y:S01]  /*29600*/  @P3 MUFU.LG2 R6, R23 ;  /* 0x0000001700063308 */ /* 0x004ea20000000c00 */
[----:B------:R-:W-:-:S02]  /*29610*/  ISETP.NE.AND P1, PT, RZ, UR4, PT ;  /* 0x00000004ff007c0c */ /* 0x000fc4000bf25270 */
[----:B------:R-:W-:Y:S02]  /*29620*/  F2FP.PACK_AB R17, R17, R160 ;  /* 0x000000a01111723e */ /* 0x000fe400000000ff */
[----:B------:R-:W-:Y:S02]  /*29630*/  F2FP.PACK_AB R16, R163, R16 ;  /* 0x00000010a310723e */ /* 0x000fe400000000ff */
[----:B------:R-:W-:Y:S02]  /*29640*/  F2FP.PACK_AB R10, R10, R164 ;  /* 0x000000a40a0a723e */ /* 0x000fe400000000ff */
[----:B---3--:R-:W-:Y:S02]  /*29650*/  IADD3 R5, R8, R2, RZ ;  /* 0x0000000208057210 */ /* 0x008fe40007ffe0ff */
[----:B------:R-:W-:Y:S01]  /*29660*/  F2FP.PACK_AB R9, R167, R9 ;  /* 0x00000009a709723e */ /* 0x000fe200000000ff */
[----:B----4-:R-:W3:Y:S02]  /*29670*/  @P0 MUFU.LG2 R4, R24 ;  /* 0x0000001800040308 */ /* 0x010ee40000000c00 */
[----:B------:R-:W-:Y:S01]  /*29680*/  STS [R5], R17 ;  /* 0x0000001105007388 */ /* 0x000fe20000000800 */
[----:B--2---:R-:W-:-:S03]  /*29690*/  @P3 FMUL.FTZ R2, R6, 0.69314718246459960938 ;  /* 0x3f31721806023820 */ /* 0x004fc60000410000 */
[----:B------:R-:W-:Y:S04]  /*296a0*/  STS [R5+0x400], R16 ;  /* 0x0004001005007388 */ /* 0x000fe80000000800 */
[----:B------:R2:W-:Y:S04]  /*296b0*/  STS [R0], R10 ;  /* 0x0000000a00007388 */ /* 0x0005e80000000800 */
[----:B------:R3:W-:Y:S01]  /*296c0*/  STS [R0+0x400], R9 ;  /* 0x0004000900007388 */ /* 0x0007e20000000800 */
[----:B------:R-:W-:Y:S02]  /*296d0*/  MOV R12, 0x7f800000 ;  /* 0x7f800000000c7802 */ /* 0x000fe40000000f00 */
[----:B--2---:R-:W-:Y:S01]  /*296e0*/  MOV R10, 0x7f800000 ;  /* 0x7f800000000a7802 */ /* 0x004fe20000000f00 */
[----:B---3--:R-:W-:-:S02]  /*296f0*/  @P0 FMUL.FTZ R0, R4, 0.69314718246459960938 ;  /* 0x3f31721804000820 */ /* 0x008fc40000410000 */
[----:B------:R-:W-:Y:S02]  /*29700*/  @P3 FFMA.FTZ R10, R36, c[0x0][0x238], R2 ;  /* 0x00008e00240a3a23 */ /* 0x000fe40000010002 */
[----:B------:R-:W-:Y:S01]  /*29710*/  @P0 FFMA.FTZ R12, R3, c[0x0][0x238], R0 ;  /* 0x00008e00030c0a23 */ /* 0x000fe20000010000 */
[----:B------:R-:W-:Y:S05]  /*29720*/  @!P1 BRA `(.L_x_2861) ;  /* 0x0000007000009947 */ /* 0x000fea0003800000 */
[----:B-1----:R-:W1:Y:S01]  /*29730*/  S2R R4, SR_CTAID.Y ;  /* 0x0000000000047919 */ /* 0x002e620000002600 */
[----:B-----5:R-:W-:-:S03]  /*29740*/  ISETP.NE.AND P0, PT, R38, -0x1, PT ;  /* 0xffffffff2600780c */ /* 0x020fc60003f05270 */
[----:B------:R-:W2:Y:S01]  /*29750*/  S2R R8, SR_CTAID.Z ;  /* 0x0000000000087919 */ /* 0x000ea20000002700 */
[----:B-1----:R-:W-:-:S05]  /*29760*/  IMAD R0, R4, c[0x0][0x214], RZ ;  /* 0x0000850004007a24 */ /* 0x002fca00078e02ff */
[----:B------:R-:W-:-:S05]  /*29770*/  SEL R0, R0, R38, !P0 ;  /* 0x0000002600007207 */ /* 0x000fca0004000000 */
[----:B--2---:R-:W-:Y:S01]  /*29780*/  IMAD R9, R8, c[0x0][0x234], R0 ;  /* 0x00008d0008097a24 */ /* 0x004fe200078e0200 */
[----:B------:R-:W-:Y:S05]  /*29790*/  BRA `(.L_x_2862) ;  /* 0x0000004000007947 */ /* 0x000fea0003800000 */
.L_x_2861:
[----:B-1----:R-:W1:Y:S04]  /*297a0*/  S2R R8, SR_CTAID.Z ;  /* 0x0000000000087919 */ /* 0x002e680000002700 */
[----:B------:R-:W1:Y:S02]  /*297b0*/  S2R R4, SR_CTAID.Y ;  /* 0x0000000000047919 */ /* 0x000e640000002600 */
[----:B-1----:R-:W-:-:S04]  /*297c0*/  IMAD R0, R4, c[0x0][0x1c0], R8 ;  /* 0x0000700004007a24 */ /* 0x002fc800078e0208 */
[----:B------:R-:W-:Y:S02]  /*297d0*/  IMAD R9, R0, c[0x0][0x214], RZ ;  /* 0x0000850000097a24 */ /* 0x000fe400078e02ff */
.L_x_2862:
[----:B------:R1:W5:Y:S01]  /*297e0*/  LDL R15, [R1+0x30] ;  /* 0x00003000010f7983 */ /* 0x0003620000100800 */
[----:B------:R-:W-:Y:S01]  /*297f0*/  LOP3.LUT R3, R26, 0xffffffe0, RZ, 0xc0, !PT ;  /* 0xffffffe01a037812 */ /* 0x000fe200078ec0ff */
[----:B------:R-:W-:Y:S01]  /*29800*/  ULDC.64 UR4, c[0x0][0x118] ;  /* 0x0000460000047ab9 */ /* 0x000fe20000000a00 */
[----:B------:R-:W-:Y:S01]  /*29810*/  SHF.R.S32.HI R6, RZ, 0x1f, R25 ;  /* 0x0000001fff067819 */ /* 0x000fe20000011419 */
[----:B------:R-:W-:Y:S01]  /*29820*/  BAR.SYNC.DEFER_BLOCKING 0x0 ;  /* 0x0000000000007b1d */ /* 0x000fe20000010000 */
[----:B------:R-:W-:Y:S01]  /*29830*/  SHF.R.S32.HI R2, RZ, 0x1f, R4 ;  /* 0x0000001fff027819 */ /* 0x000fe20000011404 */
[----:B------:R-:W-:Y:S01]  /*29840*/  IMAD.IADD R3, R27, 0x1, -R3 ;  /* 0x000000011b037824 */ /* 0x000fe200078e0a03 */
[----:B------:R-:W-:Y:S02]  /*29850*/  LEA.HI R6, R6, R25, RZ, 0x2 ;  /* 0x0000001906067211 */ /* 0x000fe400078f10ff */
[----:B-----5:R-:W-:Y:S01]  /*29860*/  ISETP.NE.AND P0, PT, R38, -0x1, PT ;  /* 0xffffffff2600780c */ /* 0x020fe20003f05270 */
[----:B------:R-:W2:Y:S01]  /*29870*/  S2R R13, SR_TID.X ;  /* 0x00000000000d7919 */ /* 0x000ea20000002100 */
[----:B------:R-:W-:Y:S01]  /*29880*/  LOP3.LUT P1, RZ, R3, 0x3, RZ, 0xc0, !PT ;  /* 0x0000000303ff7812 */ /* 0x000fe2000782c0ff */
[----:B------:R-:W-:Y:S01]  /*29890*/  IMAD R5, R2, c[0x0][0x1e0], RZ ;  /* 0x0000780002057a24 */ /* 0x000fe200078e02ff */
[----:B------:R-:W-:Y:S01]  /*298a0*/  BSSY B0, `(.L_x_2863) ;  /* 0x0000023000007945 */ /* 0x000fe20003800000 */
[----:B------:R1:W3:Y:S04]  /*298b0*/  LDS.128 R16, [R239] ;  /* 0x00000000ef107984 */ /* 0x0002e80000000c00 */
[----:B------:R1:W4:Y:S01]  /*298c0*/  LDS.128 R20, [R239+0x800] ;  /* 0x00080000ef147984 */ /* 0x0003220000000c00 */
[----:B--2---:R-:W-:-:S03]  /*298d0*/  SHF.R.S32.HI R14, RZ, 0x1f, R13 ;  /* 0x0000001fff0e7819 */ /* 0x004fc6000001140d */
[----:B------:R1:W2:Y:S01]  /*298e0*/  LDS.128 R28, [R239+0x1000] ;  /* 0x00100000ef1c7984 */ /* 0x0002a20000000c00 */
[----:B------:R-:W-:-:S03]  /*298f0*/  LEA.HI R0, R14, R13, RZ, 0x5 ;  /* 0x0000000d0e007211 */ /* 0x000fc600078f28ff */
[----:B------:R1:W1:Y:S01]  /*29900*/  LDS.128 R32, [R239+0x1800] ;  /* 0x00180000ef207984 */ /* 0x0002620000000c00 */
[----:B------:R-:W-:-:S05]  /*29910*/  LOP3.LUT R0, R0, 0xffffffe0, RZ, 0xc0, !PT ;  /* 0xffffffe000007812 */ /* 0x000fca00078ec0ff */
[----:B------:R-:W-:-:S05]  /*29920*/  IMAD.IADD R0, R13, 0x1, -R0 ;  /* 0x000000010d007824 */ /* 0x000fca00078e0a00 */
[----:B------:R-:W-:-:S04]  /*29930*/  SHF.R.S32.HI R3, RZ, 0x1f, R0 ;  /* 0x0000001fff037819 */ /* 0x000fc80000011400 */
[----:B------:R-:W-:Y:S01]  /*29940*/  LEA.HI R7, R3, R0, RZ, 0x2 ;  /* 0x0000000003077211 */ /* 0x000fe200078f10ff */
[----:B------:R-:W-:Y:S01]  /*29950*/  IMAD.WIDE.U32 R2, R38, c[0x0][0x1e8], RZ ;  /* 0x00007a0026027a25 */ /* 0x000fe200078e00ff */
[----:B------:R-:W-:-:S03]  /*29960*/  LOP3.LUT R0, R6, 0xffffffc, RZ, 0xc0, !PT ;  /* 0x0ffffffc06007812 */ /* 0x000fc600078ec0ff */
[----:B------:R-:W-:Y:S02]  /*29970*/  IMAD R11, R38, c[0x0][0x1ec], R3 ;  /* 0x00007b00260b7a24 */ /* 0x000fe400078e0203 */
[C---:B------:R-:W-:Y:S02]  /*29980*/  IMAD R6, R4.reuse, c[0x0][0x1e4], R5 ;  /* 0x0000790004067a24 */ /* 0x040fe400078e0205 */
[----:B------:R-:W-:Y:S01]  /*29990*/  IMAD.IADD R3, R25, 0x1, -R0 ;  /* 0x0000000119037824 */ /* 0x000fe200078e0a00 */
[----:B------:R-:W-:Y:S01]  /*299a0*/  SHF.R.S32.HI R0, RZ, 0x2, R7 ;  /* 0x00000002ff007819 */ /* 0x000fe20000011407 */
[----:B------:R-:W-:-:S04]  /*299b0*/  IMAD.WIDE.U32 R4, R4, c[0x0][0x1e0], RZ ;  /* 0x0000780004047a25 */ /* 0x000fc800078e00ff */
[----:B------:R-:W-:Y:S01]  /*299c0*/  @!P0 IMAD.IADD R11, R5, 0x1, R6 ;  /* 0x00000001050b8824 */ /* 0x000fe200078e0206 */
[----:B------:R-:W-:Y:S01]  /*299d0*/  SEL R7, R4, R2, !P0 ;  /* 0x0000000204077207 */ /* 0x000fe20004000000 */
[----:B------:R-:W-:Y:S01]  /*299e0*/  IMAD R0, R3, 0x10, R0 ;  /* 0x0000001003007824 */ /* 0x000fe200078e0200 */
[----:B------:R-:W-:Y:S05]  /*299f0*/  @P1 BRA `(.L_x_2864) ;  /* 0x000000d000001947 */ /* 0x000fea0003800000 */
[----:B---34-:R-:W3:Y:S01]  /*29a00*/  S2R R2, SR_CTAID.X ;  /* 0x0000000000027919 */ /* 0x018ee20000002500 */
[----:B------:R-:W-:Y:S01]  /*29a10*/  IADD3 R4, R0, 0x8, RZ ;  /* 0x0000000800047810 */ /* 0x000fe20007ffe0ff */
[C---:B---3--:R-:W-:Y:S02]  /*29a20*/  IMAD R3, R2.reuse, 0x40, R9 ;  /* 0x0000004002037824 */ /* 0x048fe400078e0209 */
[----:B------:R-:W-:-:S03]  /*29a30*/  IMAD R2, R2, -0x40, R15 ;  /* 0xffffffc002027824 */ /* 0x000fc600078e020f */
        /* <DEDUP_REMOVED lines=9> */
.L_x_2864:
[----:B---34-:R-:W-:Y:S05]  /*29ad0*/  BSYNC B0 ;  /* 0x0000000000007941 */ /* 0x018fea0003800000 */
.L_x_2863:
[----:B------:R-:W3:Y:S01]  /*29ae0*/  S2R R10, SR_CTAID.X ;  /* 0x00000000000a7919 */ /* 0x000ee20000002500 */
[----:B------:R-:W-:Y:S01]  /*29af0*/  LEA.HI R2, R37, R27, RZ, 0x3 ;  /* 0x0000001b25027211 */ /* 0x000fe200078f18ff */
[----:B------:R-:W-:Y:S01]  /*29b00*/  BSSY B0, `(.L_x_2865) ;  /* 0x000001f000007945 */ /* 0x000fe20003800000 */
[----:B------:R-:W-:Y:S02]  /*29b10*/  LEA.HI R5, R14, R13, RZ, 0x3 ;  /* 0x0000000d0e057211 */ /* 0x000fe400078f18ff */
[----:B------:R-:W-:Y:S02]  /*29b20*/  LOP3.LUT R2, R2, 0xfffffff8, RZ, 0xc0, !PT ;  /* 0xfffffff802027812 */ /* 0x000fe400078ec0ff */
[----:B------:R-:W-:-:S03]  /*29b30*/  SHF.R.S32.HI R4, RZ, 0x1f, R8 ;  /* 0x0000001fff047819 */ /* 0x000fc60000011408 */
[----:B------:R-:W-:Y:S02]  /*29b40*/  IMAD.IADD R2, R27, 0x1, -R2 ;  /* 0x000000011b027824 */ /* 0x000fe400078e0a02 */
[----:B------:R-:W-:Y:S02]  /*29b50*/  IMAD R4, R4, c[0x0][0x1f0], RZ ;  /* 0x00007c0004047a24 */ /* 0x000fe400078e02ff */
[----:B------:R-:W-:Y:S02]  /*29b60*/  IMAD.SHL.U32 R2, R2, 0x8, RZ ;  /* 0x0000000802027824 */ /* 0x000fe400078e00ff */
[----:B------:R-:W-:-:S03]  /*29b70*/  IMAD R6, R8, c[0x0][0x1f4], R4 ;  /* 0x00007d0008067a24 */ /* 0x000fc600078e0204 */
[----:B------:R-:W-:Y:S01]  /*29b80*/  SHF.R.S32.HI R3, RZ, 0x1f, R2 ;  /* 0x0000001fff037819 */ /* 0x000fe20000011402 */
[----:B---3--:R-:W-:-:S04]  /*29b90*/  IMAD.SHL.U32 R10, R10, 0x40, RZ ;  /* 0x000000400a0a7824 */ /* 0x008fc800078e00ff */
[----:B------:R-:W-:Y:S01]  /*29ba0*/  IMAD.WIDE.U32 R2, R10, c[0x0][0x1e8], R2 ;  /* 0x00007a000a027a25 */ /* 0x000fe200078e0002 */
[----:B------:R-:W-:-:S04]  /*29bb0*/  SHF.R.S32.HI R0, RZ, 0x1f, R10 ;  /* 0x0000001fff007819 */ /* 0x000fc8000001140a */
[----:B------:R-:W-:Y:S01]  /*29bc0*/  IADD3 R2, P0, R7, R2, RZ ;  /* 0x0000000207027210 */ /* 0x000fe20007f1e0ff */
[----:B------:R-:W-:-:S04]  /*29bd0*/  IMAD R0, R0, c[0x0][0x1e8], RZ ;  /* 0x00007a0000007a24 */ /* 0x000fc800078e02ff */
[----:B------:R-:W-:Y:S02]  /*29be0*/  IMAD R0, R10, c[0x0][0x1ec], R0 ;  /* 0x00007b000a007a24 */ /* 0x000fe400078e0200 */
[----:B------:R-:W-:-:S03]  /*29bf0*/  IMAD.IADD R10, R15, 0x1, -R10 ;  /* 0x000000010f0a7824 */ /* 0x000fc600078e0a0a */
[----:B------:R-:W-:Y:S02]  /*29c00*/  IADD3.X R3, R11, R0, R3, P0, !PT ;  /* 0x000000000b037210 */ /* 0x000fe400007fe403 */
[----:B------:R-:W-:-:S03]  /*29c10*/  SHF.R.S32.HI R0, RZ, 0x3, R5 ;  /* 0x00000003ff007819 */ /* 0x000fc60000011405 */
[----:B------:R-:W-:Y:S01]  /*29c20*/  IMAD.WIDE.U32 R4, R8, c[0x0][0x1f0], R2 ;  /* 0x00007c0008047a25 */ /* 0x000fe200078e0002 */
[----:B------:R-:W-:Y:S02]  /*29c30*/  ISETP.GE.AND P0, PT, R0, R10, PT ;  /* 0x0000000a0000720c */ /* 0x000fe40003f06270 */
[----:B------:R-:W-:Y:S01]  /*29c40*/  SHF.R.S32.HI R11, RZ, 0x1f, R0 ;  /* 0x0000001fff0b7819 */ /* 0x000fe20000011400 */
[----:B------:R-:W-:-:S10]  /*29c50*/  IMAD.IADD R3, R6, 0x1, R5 ;  /* 0x0000000106037824 */ /* 0x000fd400078e0205 */
        /* <DEDUP_REMOVED lines=9> */
.L_x_2866:
[----:B------:R-:W-:Y:S05]  /*29cf0*/  BSYNC B0 ;  /* 0x0000000000007941 */ /* 0x000fea0003800000 */
.L_x_2865:
[----:B------:R-:W-:Y:S01]  /*29d00*/  IADD3 R6, R0, 0x10, RZ ;  /* 0x0000001000067810 */ /* 0x000fe20007ffe0ff */
[----:B------:R-:W-:Y:S03]  /*29d10*/  BSSY B0, `(.L_x_2867) ;  /* 0x000000e000007945 */ /* 0x000fe60003800000 */
[----:B------:R-:W-:-:S13]  /*29d20*/  ISETP.GE.AND P0, PT, R6, R10, PT ;  /* 0x0000000a0600720c */ /* 0x000fda0003f06270 */
[----:B------:R-:W-:Y:S05]  /*29d30*/  @P0 BRA `(.L_x_2868) ;  /* 0x000000b000000947 */ /* 0x000fea0003800000 */
[----:B---3--:R-:W-:Y:S02]  /*29d40*/  IADD3 R8, P0, R0, 0x10, RZ ;  /* 0x0000001000087810 */ /* 0x008fe40007f1e0ff */
        /* <DEDUP_REMOVED lines=10> */
.L_x_2868:
[----:B------:R-:W-:Y:S05]  /*29df0*/  BSYNC B0 ;  /* 0x0000000000007941 */ /* 0x000fea0003800000 */
.L_x_2867:
        /* <DEDUP_REMOVED lines=14> */
[----:B--2---:R2:W-:Y:S02]  /*29ee0*/  STG.E.128 [R8.64], R28 ;  /* 0x0000001c08007986 */ /* 0x0045e4000c101d04 */
.L_x_2870:
[----:B------:R-:W-:Y:S05]  /*29ef0*/  BSYNC B0 ;  /* 0x0000000000007941 */ /* 0x000fea0003800000 */
.L_x_2869:
[----:B------:R-:W-:-:S04]  /*29f00*/  IADD3 R6, R0, 0x30, RZ ;  /* 0x0000003000067810 */ /* 0x000fc80007ffe0ff */
[----:B------:R-:W-:-:S13]  /*29f10*/  ISETP.GE.AND P0, PT, R6, R10, PT ;  /* 0x0000000a0600720c */ /* 0x000fda0003f06270 */
[----:B------:R-:W-:Y:S05]  /*29f20*/  @P0 EXIT ;  /* 0x000000000000094d */ /* 0x000fea0003800000 */
        /* <DEDUP_REMOVED lines=11> */
.L_x_2871:
        /* <DEDUP_REMOVED lines=10> */
.L_x_7771:


//--------------------- .text._ZN5flash24flash_fwd_splitkv_kernelI23Flash_fwd_kernel_traitsILi64ELi64ELi256ELi4ELb0ELb0EN7cutlass6half_tE19Flash_kernel_traitsILi64ELi64ELi256ELi4ES3_EELb1ELb0ELb1ELb0ELb0ELb0ELb0ELb1EEEvNS_16Flash_fwd_paramsE --------------------------
	.section	.text._ZN5flash24flash_fwd_splitkv_kernelI23Flash_fwd_kernel_traitsILi64ELi64ELi256ELi4ELb0ELb0EN7cutlass6half_tE19Flash_kernel_traitsILi64ELi64ELi256ELi4ES3_EELb1ELb0ELb1ELb0ELb0ELb0ELb0ELb1EEEvNS_16Flash_fwd_paramsE,"ax",@progbits
	.sectioninfo	@"SHI_REGISTERS=255"
	.align	128
        .global         _ZN5flash24flash_fwd_splitkv_kernelI23Flash_fwd_kernel_traitsILi64ELi64ELi256ELi4ELb0ELb0EN7cutlass6half_tE19Flash_kernel_traitsILi64ELi64ELi256ELi4ES3_EELb1ELb0ELb1ELb0ELb0ELb0ELb0ELb1EEEvNS_16Flash_fwd_paramsE
        .type           _ZN5flash24flash_fwd_splitkv_kernelI23Flash_fwd_kernel_traitsILi64ELi64ELi256ELi4ELb0ELb0EN7cutlass6half_tE19Flash_kernel_traitsILi64ELi64ELi256ELi4ES3_EELb1ELb0ELb1ELb0ELb0ELb0ELb0ELb1EEEvNS_16Flash_fwd_paramsE,@function
        .size           _ZN5flash24flash_fwd_splitkv_kernelI23Flash_fwd_kernel_traitsILi64ELi64ELi256ELi4ELb0ELb0EN7cutlass6half_tE19Flash_kernel_traitsILi64ELi64ELi256ELi4ES3_EELb1ELb0ELb1ELb0ELb0ELb0ELb0ELb1EEEvNS_16Flash_fwd_paramsE,(.L_x_7719 - _ZN5flash24flash_fwd_splitkv_kernelI23Flash_fwd_kernel_traitsILi64ELi64ELi256ELi4ELb0ELb0EN7cutlass6half_tE19Flash_kernel_traitsILi64ELi64ELi256ELi4ES3_EELb1ELb0ELb1ELb0ELb0ELb0ELb0ELb1EEEvNS_16Flash_fwd_paramsE)
        .other          _ZN5flash24flash_fwd_splitkv_kernelI23Flash_fwd_kernel_traitsILi64ELi64ELi256ELi4ELb0ELb0EN7cutlass6half_tE19Flash_kernel_traitsILi64ELi64ELi256ELi4ES3_EELb1ELb0ELb1ELb0ELb0ELb0ELb0ELb1EEEvNS_16Flash_fwd_paramsE,@"STO_CUDA_ENTRY STV_DEFAULT"
_ZN5flash24flash_fwd_splitkv_kernelI23Flash_fwd_kernel_traitsILi64ELi64ELi256ELi4ELb0ELb0EN7cutlass6half_tE19Flash_kernel_traitsILi64ELi64ELi256ELi4ES3_EELb1ELb0ELb1ELb0ELb0ELb0ELb0ELb1EEEvNS_16Flash_fwd_paramsE:
.text._ZN5flash24flash_fwd_splitkv_kernelI23Flash_fwd_kernel_traitsILi64ELi64ELi256ELi4ELb0ELb0EN7cutlass6half_tE19Flash_kernel_traitsILi64ELi64ELi256ELi4ES3_EELb1ELb0ELb1ELb0ELb0ELb0ELb0ELb1EEEvNS_16Flash_fwd_paramsE:
[----:B------:R-:W-:Y:S02]  /*0000*/  MOV R1, c[0x0][0x28] ;  /* 0x00000a0000017a02 */ /* 0x000fe40000000f00 */
[----:B------:R-:W-:Y:S01]  /*0010*/  ULDC.64 UR4, c[0x0][0x40] ;  /* 0x0000100000047ab9 */ /* 0x000fe20000000a00 */
[----:B------:R-:W-:Y:S01]  /*0020*/  BSSY B3, `(.L_x_2872) ;  /* 0x0000005000037945 */ /* 0x000fe20003800000 */
[----:B------:R-:W-:Y:S01]  /*0030*/  UIADD3 UR4, UP0, UR4, 0x160, URZ ;  /* 0x0000016004047890 */ /* 0x000fe2000ff1e03f */
[----:B------:R-:W-:-:S03]  /*0040*/  IADD3 R1, R1, -0x198, RZ ;  /* 0xfffffe6801017810 */ /* 0x000fc60007ffe0ff */
[----:B------:R-:W-:-:S07]  /*0050*/  UIADD3.X UR5, URZ, UR5, URZ, UP0, !UPT ;  /* 0x000000053f057290 */ /* 0x000fce00087fe43f */
[----:B------:R-:W-:Y:S05]  /*0060*/  CALL.REL.NOINC `($_ZN5flash24flash_fwd_splitkv_kernelI23Flash_fwd_kernel_traitsILi64ELi64ELi256ELi4ELb0ELb0EN7cutlass6half_tE19Flash_kernel_traitsILi64ELi64ELi256ELi4ES3_EELb1ELb0ELb1ELb0ELb0ELb0ELb0ELb1EEEvNS_16Flash_fwd_paramsE$_ZN5flash30compute_attn_1rowblock_splitkvI23Flash_fwd_kernel_traitsILi64ELi64ELi256ELi4ELb0ELb0EN7cutlass6half_tE19Flash_kernel_traitsILi64ELi64ELi256ELi4ES3_EELb1ELb0ELb1ELb0ELb0ELb0ELb0ELb1ENS_16Flash_fwd_paramsEEEvRKT8_iiiii) ;  /* 0x0000002000007944 */ /* 0x000fea0003c00000 */
[----:B------:R-:W-:Y:S05]  /*0070*/  BSYNC B3 ;  /* 0x0000000000037941 */ /* 0x000fea0003800000 */
.L_x_2872:
[----:B------:R-:W-:Y:S05]  /*0080*/  EXIT ;  /* 0x000000000000794d */ /* 0x000fea0003800000 */
        .type           $_ZN5flash24flash_fwd_splitkv_kernelI23Flash_fwd_kernel_traitsILi64ELi64ELi256ELi4ELb0ELb0EN7cutlass6half_tE19Flash_kernel_traitsILi64ELi64ELi256ELi4ES3_EELb1ELb0ELb1ELb0ELb0ELb0ELb0ELb1EEEvNS_16Flash_fwd_paramsE$_ZN5flash30compute_attn_1rowblock_splitkvI23Flash_fwd_kernel_traitsILi64ELi64ELi256ELi4ELb0ELb0EN7cutlass6half_tE19Flash_kernel_traitsILi64ELi64ELi256ELi4ES3_EELb1ELb0ELb1ELb0ELb0ELb0ELb0ELb1ENS_16Flash_fwd_paramsEEEvRKT8_iiiii,@function
        .size           $_ZN5flash24flash_fwd_splitkv_kernelI23Flash_fwd_kernel_traitsILi64ELi64ELi256ELi4ELb0ELb0EN7cutlass6half_tE19Flash_kernel_traitsILi64ELi64ELi256ELi4ES3_EELb1ELb0ELb1ELb0ELb0ELb0ELb0ELb1EEEvNS_16Flash_fwd_paramsE$_ZN5flash30compute_attn_1rowblock_splitkvI23Flash_fwd_kernel_traitsILi64ELi64ELi256ELi4ELb0ELb0EN7cutlass6half_tE19Flash_kernel_traitsILi64ELi64ELi256ELi4ES3_EELb1ELb0ELb1ELb0ELb0ELb0ELb0ELb1ENS_16Flash_fwd_paramsEEEvRKT8_iiiii,($__internal_18_$__cuda_sm70_shflsync_bfly_p - $_ZN5flash24flash_fwd_splitkv_kernelI23Flash_fwd_kernel_traitsILi64ELi64ELi256ELi4ELb0ELb0EN7cutlass6half_tE19Flash_kernel_traitsILi64ELi64ELi256ELi4ES3_EELb1ELb0ELb1ELb0ELb0ELb0ELb0ELb1EEEvNS_16Flash_fwd_paramsE$_ZN5flash30compute_attn_1rowblock_splitkvI23Flash_fwd_kernel_traitsILi64ELi64ELi256ELi4ELb0ELb0EN7cutlass6half_tE19Flash_kernel_traitsILi64ELi64ELi256ELi4ES3_EELb1ELb0ELb1ELb0ELb0ELb0ELb0ELb1ENS_16Flash_fwd_paramsEEEvRKT8_iiiii)
$_ZN5flash24flash_fwd_splitkv_kernelI23Flash_fwd_kernel_traitsILi64ELi64ELi256ELi4ELb0ELb0EN7cutlass6half_tE19Flash_kernel_traitsILi64ELi64ELi256ELi4ES3_EELb1ELb0ELb1ELb0ELb0ELb0ELb0ELb1EEEvNS_16Flash_fwd_paramsE$_ZN5flash30compute_attn_1rowblock_splitkvI23Flash_fwd_kernel_traitsILi64ELi64ELi256ELi4ELb0ELb0EN7cutlass6half_tE19Flash_kernel_traitsILi64ELi64ELi256ELi4ES3_EELb1ELb0ELb1ELb0ELb0ELb0ELb0ELb1ENS_16Flash_fwd_paramsEEEvRKT8_iiiii:
        /* <DEDUP_REMOVED lines=22> */
.L_x_2874:
[----:B------:R-:W-:Y:S05]  /*01f0*/  BSYNC B0 ;  /* 0x0000000000007941 */ /* 0x000fea0003800000 */
.L_x_2873:
        /* <DEDUP_REMOVED lines=18> */
.L_x_2876:
[----:B------:R3:W5:Y:S02]  /*0320*/  LD.E R0, [R16.64+0xb8] ;  /* 0x0000b80610007980 */ /* 0x000764000c101900 */
.L_x_2877:
[----:B------:R-:W-:Y:S05]  /*0330*/  BSYNC B0 ;  /* 0x0000000000007941 */ /* 0x000fea0003800000 */
.L_x_2875:
        /* <DEDUP_REMOVED lines=10> */
.L_x_2879:
[----:B------:R-:W2:Y:S01]  /*03e0*/  LD.E.64 R2, [R16.64+0x108] ;  /* 0x0001080610027980 */ /* 0x000ea2000c101b00 */
[----:B------:R-:W-:Y:S01]  /*03f0*/  BSSY B0, `(.L_x_2881) ;  /* 0x0000006000007945 */ /* 0x000fe20003800000 */
[----:B------:R-:W-:Y:S01]  /*0400*/  IMAD.MOV.U32 R0, RZ, RZ, RZ ;  /* 0x000000ffff007224 */ /* 0x000fe200078e00ff */
[----:B--2---:R-:W-:-:S04]  /*0410*/  ISETP.NE.U32.AND P0, PT, R2, RZ, PT ;  /* 0x000000ff0200720c */ /* 0x004fc80003f05070 */
[----:B------:R-:W-:-:S13]  /*0420*/  ISETP.NE.AND.EX P0, PT, R3, RZ, PT, P0 ;  /* 0x000000ff0300720c */ /* 0x000fda0003f05300 */
[----:B------:R-:W-:Y:S05]  /*0430*/  @!P0 BRA `(.L_x_2882) ;  /* 0x0000001000008947 */ /* 0x000fea0003800000 */
[----:B------:R2:W5:Y:S02]  /*0440*/  LD.E R0, [R16.64+0xbc] ;  /* 0x0000bc0610007980 */ /* 0x000564000c101900 */
.L_x_2882:
[----:B------:R-:W-:Y:S05]  /*0450*/  BSYNC B0 ;  /* 0x0000000000007941 */ /* 0x000fea0003800000 */
.L_x_2881:
[----:B-----5:R-:W-:Y:S02]  /*0460*/  IADD3 R216, R153, R0, RZ ;  /* 0x0000000099d87210 */ /* 0x020fe40007ffe0ff */
.L_x_2880:
[----:B------:R-:W-:Y:S05]  /*0470*/  BSYNC B1 ;  /* 0x0000000000017941 */ /* 0x000fea0003800000 */
.L_x_2878:
[----:B------:R-:W5:Y:S01]  /*0480*/  S2R R38, SR_CTAID.X ;  /* 0x0000000000267919 */ /* 0x000f620000002500 */
[----:B------:R-:W-:Y:S01]  /*0490*/  MOV R25, 0x70 ;  /* 0x0000007000197802 */ /* 0x000fe20000000f00 */
[----:B------:R-:W-:-:S03]  /*04a0*/  IMAD.MOV.U32 R3, RZ, RZ, 0x0 ;  /* 0x00000000ff037424 */ /* 0x000fc600078e00ff */
[----:B------:R-:W-:Y:S01]  /*04b0*/  MOV R2, R25 ;  /* 0x0000001900027202 */ /* 0x000fe20000000f00 */
[----:B-----5:R-:W-:-:S05]  /*04c0*/  IMAD.SHL.U32 R26, R38, 0x40, RZ ;  /* 0x00000040261a7824 */ /* 0x020fca00078e00ff */
[----:B------:R-:W-:-:S13]  /*04d0*/  ISETP.GT.AND P0, PT, R28, R26, PT ;  /* 0x0000001a1c00720c */ /* 0x000fda0003f04270 */
[----:B------:R-:W-:Y:S05]  /*04e0*/  @!P0 RET.REL.NODEC R2 `(_ZN5flash24flash_fwd_splitkv_kernelI23Flash_fwd_kernel_traitsILi64ELi64ELi256ELi4ELb0ELb0EN7cutlass6half_tE19Flash_kernel_traitsILi64ELi64ELi256ELi4ES3_EELb1ELb0ELb1ELb0ELb0ELb0ELb0ELb1EEEvNS_16Flash_fwd_paramsE) ;  /* 0xfffffb1002008950 */ /* 0x000fea0003c3ffff */
        /* <DEDUP_REMOVED lines=75> */
.L_x_2885:
[----:B------:R-:W-:Y:S05]  /*09a0*/  BSYNC B0 ;  /* 0x0000000000007941 */ /* 0x000fea0003800000 */
.L_x_2884:
        /* <DEDUP_REMOVED lines=16> */
.L_x_2887:
[----:B------:R-:W-:Y:S05]  /*0ab0*/  BSYNC B0 ;  /* 0x0000000000007941 */ /* 0x000fea0003800000 */
.L_x_2886:
        /* <DEDUP_REMOVED lines=16> */
.L_x_2889:
[----:B------:R-:W-:Y:S05]  /*0bc0*/  BSYNC B0 ;  /* 0x0000000000007941 */ /* 0x000fea0003800000 */
.L_x_2888:
        /* <DEDUP_REMOVED lines=15> */
.L_x_2891:
[----:B------:R-:W-:Y:S05]  /*0cc0*/  BSYNC B0 ;  /* 0x0000000000007941 */ /* 0x000fea0003800000 */
.L_x_2890:
        /* <DEDUP_REMOVED lines=17> */
[----:B----4-:R-:W-:Y:S05]  /*0de0*/  @P0 RET.REL.NODEC R4 `(_ZN5flash24flash_fwd_splitkv_kernelI23Flash_fwd_kernel_traitsILi64ELi64ELi256ELi4ELb0ELb0EN7cutlass6half_tE19Flash_kernel_traitsILi64ELi64ELi256ELi4ES3_EELb1ELb0ELb1ELb0ELb0ELb0ELb0ELb1EEEvNS_16Flash_fwd_paramsE) ;  /* 0xfffff21004000950 */ /* 0x010fea0003c3ffff */
[----:B------:R-:W-:-:S05]  /*0df0*/  MOV R0, 0x7f800000 ;  /* 0x7f80000000007802 */ /* 0x000fca0000000f00 */
[----:B------:R2:W-:Y:S02]  /*0e00*/  ST.E [R2.64+0xc0], R0 ;  /* 0x0000c00002007985 */ /* 0x0005e4000c101906 */
[----:B--2---:R-:W-:Y:S02]  /*0e10*/  MOV R2, R25 ;  /* 0x0000001900027202 */ /* 0x004fe40000000f00 */
[----:B------:R-:W-:-:S04]  /*0e20*/  MOV R3, 0x0 ;  /* 0x0000000000037802 */ /* 0x000fc80000000f00 */
[----:B------:R-:W-:Y:S05]  /*0e30*/  RET.REL.NODEC R2 `(_ZN5flash24flash_fwd_splitkv_kernelI23Flash_fwd_kernel_traitsILi64ELi64ELi256ELi4ELb0ELb0EN7cutlass6half_tE19Flash_kernel_traitsILi64ELi64ELi256ELi4ES3_EELb1ELb0ELb1ELb0ELb0ELb0ELb0ELb1EEEvNS_16Flash_fwd_paramsE) ;  /* 0xfffff1c002007950 */ /* 0x000fea0003c3ffff */
.L_x_2883:
        /* <DEDUP_REMOVED lines=87> */
[----:B------:R-:W-:Y:S01]  /*13b0*/  @P2 IADD3 R2, R2, 0x1, RZ ;  /* 0x0000000102022810 */ /* 0x000fe20007ffe0ff */
[----:B----4-:R1:W-:Y:S03]  /*13c0*/  STL.64 [R1+0x8], R20 ;  /* 0x0000081401007387 */ /* 0x0103e60000100a00 */
[----:B------:R-:W-:-:S04]  /*13d0*/  MOV R0, R2 ;  /* 0x0000000200007202 */ /* 0x000fc80000000f00 */
[----:B------:R-:W-:Y:S02]  /*13e0*/  @!P0 IADD3 R0, -R0, RZ, RZ ;  /* 0x000000ff00008210 */ /* 0x000fe40007ffe1ff */
[----:B------:R-:W-:-:S04]  /*13f0*/  @!P1 LOP3.LUT R0, RZ, R14, RZ, 0x33, !PT ;  /* 0x0000000eff009212 */ /* 0x000fc800078e33ff */
[----:B------:R-:W-:Y:S02]  /*1400*/  SHF.R.S32.HI R28, RZ, 0x1f, R0 ;  /* 0x0000001fff1c7819 */ /* 0x000fe40000011400 */
[----:B--2---:R-:W-:Y:S01]  /*1410*/  SHF.R.S32.HI R18, RZ, 0x1f, R12 ;  /* 0x0000001fff127819 */ /* 0x004fe2000001140c */
[----:B------:R-:W-:Y:S02]  /*1420*/  IMAD R3, R7, R12, RZ ;  /* 0x0000000c07037224 */ /* 0x000fe400078e02ff */
        /* <DEDUP_REMOVED lines=22> */
.L_x_2893:
        /* <DEDUP_REMOVED lines=53> */
[----:B------:R-:W-:-:S02]  /*18e0*/  MOV R3, R5 ;  /* 0x0000000500037202 */ /* 0x000fc40000000f00 */
[----:B------:R-:W-:Y:S02]  /*18f0*/  ISETP.GE.AND P1, PT, R6, RZ, PT ;  /* 0x000000ff0600720c */ /* 0x000fe40003f26270 */
[----:B------:R-:W-:Y:S02]  /*1900*/  @!P0 IADD3 R9, R9, 0x1, RZ ;  /* 0x0000000109098810 */ /* 0x000fe40007ffe0ff */
[----:B------:R-:W-:Y:S01]  /*1910*/  ISETP.NE.AND P0, PT, R11, RZ, PT ;  /* 0x000000ff0b00720c */ /* 0x000fe20003f05270 */
[----:B------:R-:W-:Y:S01]  /*1920*/  IMAD.WIDE.U32 R2, R194, R22, R2 ;  /* 0x00000016c2027225 */ /* 0x000fe200078e0002 */
[----:B------:R-:W-:-:S03]  /*1930*/  @P2 IADD3 R9, R9, 0x1, RZ ;  /* 0x0000000109092810 */ /* 0x000fc60007ffe0ff */
[----:B------:R-:W-:Y:S01]  /*1940*/  IMAD.IADD R5, R3, 0x1, R0 ;  /* 0x0000000103057824 */ /* 0x000fe200078e0200 */
[----:B------:R-:W-:Y:S01]  /*1950*/  MOV R0, R9 ;  /* 0x0000000900007202 */ /* 0x000fe20000000f00 */
[----:B------:R-:W-:Y:S01]  /*1960*/  @!P3 IMAD.WIDE.U32 R6, R24, R10, RZ ;  /* 0x0000000a1806b225 */ /* 0x000fe200078e00ff */
[----:B------:R-:W-:Y:S02]  /*1970*/  MOV R4, R2 ;  /* 0x0000000200047202 */ /* 0x000fe40000000f00 */
[----:B------:R-:W-:Y:S01]  /*1980*/  @!P1 IADD3 R0, -R0, RZ, RZ ;  /* 0x000000ff00009210 */ /* 0x000fe20007ffe1ff */
[----:B------:R-:W-:Y:S01]  /*1990*/  @!P3 IMAD.MOV.U32 R2, RZ, RZ, R6 ;  /* 0x000000ffff02b224 */ /* 0x000fe200078e0006 */
[----:B------:R-:W-:Y:S01]  /*19a0*/  @!P3 IADD3 R3, R7, R8, RZ ;  /* 0x000000080703b210 */ /* 0x000fe20007ffe0ff */
[----:B------:R-:W-:Y:S01]  /*19b0*/  @P3 IMAD.IADD R8, R10, 0x1, R23 ;  /* 0x000000010a083824 */ /* 0x000fe200078e0217 */
        /* <DEDUP_REMOVED lines=10> */
[----:B------:R-:W-:Y:S01]  /*1a60*/  IMAD.WIDE.U32 R2, R20, R0, R4 ;  /* 0x0000000014027225 */ /* 0x000fe200078e0004 */
[----:B------:R-:W-:-:S03]  /*1a70*/  @P3 MOV R10, R8 ;  /* 0x00000008000a3202 */ /* 0x000fc60000000f00 */
[----:B------:R-:W-:Y:S01]  /*1a80*/  IMAD R4, R20, R28, R11 ;  /* 0x0000001c14047224 */ /* 0x000fe200078e020b */
[----:B------:R-:W-:Y:S01]  /*1a90*/  @!P3 MOV R10, R6 ;  /* 0x00000006000ab202 */ /* 0x000fe20000000f00 */
[----:B------:R-:W-:Y:S01]  /*1aa0*/  @!P3 IMAD.IADD R14, R7, 0x1, R13 ;  /* 0x00000001070eb824 */ /* 0x000fe200078e020d */
[----:B------:R-:W-:Y:S01]  /*1ab0*/  MOV R19, R2 ;  /* 0x0000000200137202 */ /* 0x000fe20000000f00 */
[----:B------:R-:W-:Y:S01]  /*1ac0*/  IMAD.IADD R23, R3, 0x1, R4 ;  /* 0x0000000103177824 */ /* 0x000fe200078e0204 */
[----:B------:R-:W-:Y:S02]  /*1ad0*/  MOV R7, R22 ;  /* 0x0000001600077202 */ /* 0x000fe40000000f00 */
[----:B------:R-:W-:Y:S02]  /*1ae0*/  MOV R18, R0 ;  /* 0x0000000000127202 */ /* 0x000fe40000000f00 */
.L_x_2894:
[----:B-1----:R-:W-:Y:S05]  /*1af0*/  BSYNC B0 ;  /* 0x0000000000007941 */ /* 0x002fea0003800000 */
.L_x_2892:
[----:B------:R-:W2:Y:S01]  /*1b00*/  LDL R33, [R1+0x8] ;  /* 0x0000080001217983 */ /* 0x000ea20000100800 */
        /* <DEDUP_REMOVED lines=21> */
[----:B------:R-:W-:Y:S02]  /*1c60*/  SHF.R.S32.HI R32, RZ, 0x1f, R36 ;  /* 0x0000001fff207819 */ /* 0x000fe40000011424 */
[----:B------:R-:W-:-:S02]  /*1c70*/  LEA.HI R232, R30, R37, RZ, 0x4 ;  /* 0x000000251ee87211 */ /* 0x000fc400078f20ff */
[----:B------:R-:W-:Y:S02]  /*1c80*/  SHF.R.S32.HI R227, RZ, 0x1f, R39 ;  /* 0x0000001fffe37819 */ /* 0x000fe40000011427 */
[----:B------:R-:W-:Y:S01]  /*1c90*/  SHF.R.S32.HI R81, RZ, 0x1f, R80 ;  /* 0x0000001fff517819 */ /* 0x000fe20000011450 */
[----:B------:R-:W-:Y:S01]  /*1ca0*/  IMAD.MOV.U32 R191, RZ, RZ, 0x20 ;  /* 0x00000020ffbf7424 */ /* 0x000fe200078e00ff */
[C---:B------:R-:W-:Y:S01]  /*1cb0*/  SHF.L.U64.HI R152, R194.reuse, 0x4, R195 ;  /* 0x00000004c2987819 */ /* 0x040fe200000102c3 */
[----:B------:R-:W-:Y:S02]  /*1cc0*/  IMAD.SHL.U32 R118, R194, 0x10, RZ ;  /* 0x00000010c2767824 */ /* 0x000fe400078e00ff */
[-C--:B--2---:R-:W-:Y:S02]  /*1cd0*/  IMAD R0, R15, R33.reuse, RZ ;  /* 0x000000210f007224 */ /* 0x084fe400078e02ff */
[----:B------:R-:W-:-:S04]  /*1ce0*/  IMAD.WIDE.U32 R2, R7, R33, R2 ;  /* 0x0000002107027225 */ /* 0x000fc800078e0002 */
[----:B---3--:R-:W-:Y:S01]  /*1cf0*/  IMAD R10, R7, R35, R0 ;  /* 0x00000023070a7224 */ /* 0x008fe200078e0200 */
[----:B------:R-:W-:Y:S02]  /*1d00*/  LOP3.LUT R0, R6, 0x38, R154, 0xf8, !PT ;  /* 0x0000003806007812 */ /* 0x000fe400078ef89a */
[----:B------:R-:W-:Y:S02]  /*1d10*/  SHF.R.U32.HI R6, RZ, 0x3, R6 ;  /* 0x00000003ff067819 */ /* 0x000fe40000011606 */
[----:B------:R-:W-:Y:S01]  /*1d20*/  LEA.HI R7, R30, R37, RZ, 0x6 ;  /* 0x000000251e077211 */ /* 0x000fe200078f30ff */
[----:B------:R-:W-:Y:S01]  /*1d30*/  IMAD.IADD R3, R3, 0x1, R10 ;  /* 0x0000000103037824 */ /* 0x000fe200078e020a */
[----:B------:R-:W-:Y:S01]  /*1d40*/  LOP3.LUT R6, R0, R6, RZ, 0x3c, !PT ;  /* 0x0000000600067212 */ /* 0x000fe200078e3cff */
[----:B------:R-:W-:Y:S02]  /*1d50*/  IMAD R10, R27, R18, RZ ;  /* 0x000000121b0a7224 */ /* 0x000fe400078e02ff */
[----:B------:R-:W-:-:S02]  /*1d60*/  IMAD.SHL.U32 R0, R7, 0x8, RZ ;  /* 0x0000000807007824 */ /* 0x000fc400078e00ff */
[-C--:B------:R-:W-:Y:S02]  /*1d70*/  IMAD R10, R28, R26.reuse, R10 ;  /* 0x0000001a1c0a7224 */ /* 0x080fe400078e020a */
[----:B------:R-:W-:Y:S01]  /*1d80*/  IMAD.WIDE.U32 R2, R18, R26, R2 ;  /* 0x0000001a12027225 */ /* 0x000fe200078e0002 */
[----:B------:R-:W-:-:S03]  /*1d90*/  LOP3.LUT R220, R6, 0xfffffe00, R0, 0xf8, !PT ;  /* 0xfffffe0006dc7812 */ /* 0x000fc600078ef800 */
[----:B----4-:R-:W-:Y:S02]  /*1da0*/  @!P0 IMAD R0, R9, R36, RZ ;  /* 0x0000002409008224 */ /* 0x010fe400078e02ff */
[----:B------:R-:W-:Y:S02]  /*1db0*/  IMAD.IADD R11, R3, 0x1, R10 ;  /* 0x00000001030b7824 */ /* 0x000fe400078e020a */
[----:B------:R-:W-:Y:S02]  /*1dc0*/  IMAD.MOV.U32 R10, RZ, RZ, R2 ;  /* 0x000000ffff0a7224 */ /* 0x000fe400078e0002 */
[----:B------:R-:W-:Y:S01]  /*1dd0*/  @P0 IMAD.WIDE.U32 R6, R4, R40, RZ ;  /* 0x0000002804060225 */ /* 0x000fe200078e00ff */
[----:B------:R-:W-:-:S03]  /*1de0*/  @P0 MOV R170, R4 ;  /* 0x0000000400aa0202 */ /* 0x000fc60000000f00 */
[C---:B------:R-:W-:Y:S02]  /*1df0*/  @!P0 IMAD R2, R8.reuse, R32, R0 ;  /* 0x0000002008028224 */ /* 0x040fe400078e0200 */
[----:B------:R-:W-:-:S04]  /*1e00*/  @!P0 IMAD.WIDE.U32 R8, R8, R36, RZ ;  /* 0x0000002408088225 */ /* 0x000fc800078e00ff */
[----:B------:R-:W-:Y:S02]  /*1e10*/  @!P0 IMAD.MOV.U32 R170, RZ, RZ, R4 ;  /* 0x000000ffffaa8224 */ /* 0x000fe400078e0004 */
[----:B------:R-:W-:Y:S02]  /*1e20*/  @P0 IMAD.MOV.U32 R4, RZ, RZ, R6 ;  /* 0x000000ffff040224 */ /* 0x000fe400078e0006 */
[----:B------:R-:W-:Y:S02]  /*1e30*/  @P0 IMAD R3, R5, R40, RZ ;  /* 0x0000002805030224 */ /* 0x000fe400078e02ff */
[----:B------:R-:W-:Y:S02]  /*1e40*/  @!P0 IMAD.MOV.U32 R4, RZ, RZ, R8 ;  /* 0x000000ffff048224 */ /* 0x000fe400078e0008 */
[----:B------:R-:W-:Y:S01]  /*1e50*/  @P0 IMAD.IADD R3, R7, 0x1, R3 ;  /* 0x0000000107030824 */ /* 0x000fe200078e0203 */
[----:B------:R-:W-:Y:S01]  /*1e60*/  @!P0 IADD3 R3, R9, R2, RZ ;  /* 0x0000000209038210 */ /* 0x000fe20007ffe0ff */
[----:B------:R-:W-:Y:S01]  /*1e70*/  @P0 IMAD.MOV.U32 R171, RZ, RZ, R5 ;  /* 0x000000ffffab0224 */ /* 0x000fe200078e0005 */
[----:B------:R-:W-:-:S02]  /*1e80*/  IADD3 R4, P1, R154, R4, RZ ;  /* 0x000000049a047210 */ /* 0x000fc40007f3e0ff */
[----:B------:R-:W-:Y:S02]  /*1e90*/  @!P0 MOV R171, R5 ;  /* 0x0000000500ab8202 */ /* 0x000fe40000000f00 */
[----:B------:R-:W-:Y:S01]  /*1ea0*/  IADD3 R2, P0, R154, R19, RZ ;  /* 0x000000139a027210 */ /* 0x000fe20007f1e0ff */
[----:B------:R-:W-:Y:S01]  /*1eb0*/  IMAD.X R5, R155, 0x1, R3, P1 ;  /* 0x000000019b057824 */ /* 0x000fe200008e0603 */
[----:B------:R-:W-:Y:S01]  /*1ec0*/  LOP3.LUT R0, R232, 0xfffffff0, RZ, 0xc0, !PT ;  /* 0xfffffff0e8007812 */ /* 0x000fe200078ec0ff */
[----:B------:R-:W-:Y:S01]  /*1ed0*/  IMAD R14, R13, R39, RZ ;  /* 0x000000270d0e7224 */ /* 0x000fe200078e02ff */
[----:B------:R-:W-:Y:S01]  /*1ee0*/  IADD3.X R3, R155, R23, RZ, P0, !PT ;  /* 0x000000179b037210 */ /* 0x000fe200007fe4ff */
[-C--:B------:R-:W-:Y:S02]  /*1ef0*/  IMAD R9, R195, R80.reuse, RZ ;  /* 0x00000050c3097224 */ /* 0x080fe400078e02ff */
[----:B------:R-:W-:Y:S02]  /*1f00*/  IMAD R8, R35, R80, RZ ;  /* 0x0000005023087224 */ /* 0x000fe400078e02ff */
[----:B------:R-:W-:-:S02]  /*1f10*/  IMAD R14, R12, R227, R14 ;  /* 0x000000e30c0e7224 */ /* 0x000fc400078e020e */
[----:B------:R-:W-:Y:S02]  /*1f20*/  IMAD.IADD R0, R37, 0x1, -R0 ;  /* 0x0000000125007824 */ /* 0x000fe400078e0a00 */
[----:B------:R-:W-:-:S04]  /*1f30*/  IMAD.WIDE.U32 R6, R39, R12, R4 ;  /* 0x0000000c27067225 */ /* 0x000fc800078e0004 */
[-C--:B------:R-:W-:Y:S02]  /*1f40*/  IMAD R12, R81, R194.reuse, R9 ;  /* 0x000000c2510c7224 */ /* 0x080fe400078e0209 */
[----:B------:R-:W-:Y:S01]  /*1f50*/  IMAD.WIDE.U32 R2, R80, R194, R2 ;  /* 0x000000c250027225 */ /* 0x000fe200078e0002 */
[----:B------:R-:W-:-:S03]  /*1f60*/  SHF.R.S32.HI R15, RZ, 0x1f, R0 ;  /* 0x0000001fff0f7819 */ /* 0x000fc60000011400 */
[-C--:B------:R-:W-:Y:S02]  /*1f70*/  IMAD R13, R81, R33.reuse, R8 ;  /* 0x00000021510d7224 */ /* 0x080fe400078e0208 */
[----:B------:R-:W-:Y:S01]  /*1f80*/  IMAD.WIDE.U32 R4, R80, R33, R10 ;  /* 0x0000002150047225 */ /* 0x000fe200078e000a */
[----:B------:R-:W-:-:S03]  /*1f90*/  LEA R224, P1, R2, R20, 0x1 ;  /* 0x0000001402e07211 */ /* 0x000fc600078208ff */
[----:B------:R-:W-:Y:S01]  /*1fa0*/  IMAD.IADD R10, R3, 0x1, R12 ;  /* 0x00000001030a7824 */ /* 0x000fe200078e020c */
[----:B------:R-:W-:Y:S02]  /*1fb0*/  IADD3 R5, R5, R13, RZ ;  /* 0x0000000d05057210 */ /* 0x000fe40007ffe0ff */
[----:B------:R-:W-:Y:S01]  /*1fc0*/  LEA R218, P0, R4, R24, 0x1 ;  /* 0x0000001804da7211 */ /* 0x000fe200078008ff */
[----:B------:R-:W-:Y:S01]  /*1fd0*/  IMAD.WIDE R8, R38, 0x40, R80 ;  /* 0x0000004026087825 */ /* 0x000fe200078e0250 */
[----:B------:R-:W-:Y:S02]  /*1fe0*/  LEA.HI R15, R15, R0, RZ, 0x3 ;  /* 0x000000000f0f7211 */ /* 0x000fe400078f18ff */
[----:B------:R-:W-:Y:S01]  /*1ff0*/  LEA.HI.X R225, R2, R21, R10, 0x1, P1 ;  /* 0x0000001502e17211 */ /* 0x000fe200008f0c0a */
[----:B------:R-:W-:Y:S01]  /*2000*/  IMAD.IADD R3, R7, 0x1, R14 ;  /* 0x0000000107037824 */ /* 0x000fe200078e020e */
[----:B------:R-:W-:Y:S01]  /*2010*/  LEA.HI.X R219, R4, R25, R5, 0x1, P0 ;  /* 0x0000001904db7211 */ /* 0x000fe200000f0c05 */
[----:B------:R-:W-:Y:S01]  /*2020*/  IMAD.MOV.U32 R2, RZ, RZ, R6 ;  /* 0x000000ffff027224 */ /* 0x000fe200078e0006 */
[----:B------:R-:W-:-:S02]  /*2030*/  SHF.R.S32.HI R4, RZ, 0x1f, R153 ;  /* 0x0000001fff047819 */ /* 0x000fc40000011499 */
[----:B------:R-:W-:Y:S01]  /*2040*/  LOP3.LUT R11, R15, 0xfffffff8, RZ, 0xc0, !PT ;  /* 0xfffffff80f0b7812 */ /* 0x000fe200078ec0ff */
[----:B------:R-:W-:Y:S01]  /*2050*/  IMAD.WIDE.U32 R214, R8, R170, R2 ;  /* 0x000000aa08d67225 */ /* 0x000fe200078e0002 */
[----:B------:R-:W-:Y:S01]  /*2060*/  LEA.HI R2, R4, R153, RZ, 0x8 ;  /* 0x0000009904027211 */ /* 0x000fe200078f40ff */
[----:B------:R1:W-:Y:S03]  /*2070*/  STL [R1+0x10], R15 ;  /* 0x0000100f01007387 */ /* 0x0003e60000100800 */
[----:B------:R-:W-:-:S04]  /*2080*/  SHF.R.S32.HI R2, RZ, 0x8, R2 ;  /* 0x00000008ff027819 */ /* 0x000fc80000011402 */
[----:B------:R-:W-:Y:S02]  /*2090*/  IMNMX R119, RZ, R2, !PT ;  /* 0x00000002ff777217 */ /* 0x000fe40007800200 */
[----:B------:R-:W-:Y:S01]  /*20a0*/  LEA.HI R3, R30, R37, RZ, 0x5 ;  /* 0x000000251e037211 */ /* 0x000fe200078f28ff */
[----:B-1----:R-:W-:-:S05]  /*20b0*/  IMAD.IADD R15, R0, 0x1, -R11 ;  /* 0x00000001000f7824 */ /* 0x002fca00078e0a0b */
[----:B------:R1:W-:Y:S01]  /*20c0*/  STL [R1+0x4], R15 ;  /* 0x0000040f01007387 */ /* 0x0003e20000100800 */
[----:B------:R-:W-:Y:S02]  /*20d0*/  R2P PR, R15, 0x6 ;  /* 0x000000060f007804 */ /* 0x000fe40000000000 */
[----:B------:R-:W-:Y:S01]  /*20e0*/  ISETP.GT.AND P0, PT, R34, R119, PT ;  /* 0x000000772200720c */ /* 0x000fe20003f04270 */
[----:B------:R-:W-:Y:S01]  /*20f0*/  IMAD R0, R9, R170, RZ ;  /* 0x000000aa09007224 */ /* 0x000fe200078e02ff */
[----:B------:R-:W-:-:S03]  /*2100*/  LOP3.LUT R2, R3, 0xffffffe0, RZ, 0xc0, !PT ;  /* 0xffffffe003027812 */ /* 0x000fc600078ec0ff */
[----:B------:R-:W-:Y:S01]  /*2110*/  IMAD R5, R8, R171, R0 ;  /* 0x000000ab08057224 */ /* 0x000fe200078e0200 */
[----:B------:R-:W-:Y:S01]  /*2120*/  MOV R0, 0x10 ;  /* 0x0000001000007802 */ /* 0x000fe20000000f00 */
[----:B------:R-:W-:Y:S01]  /*2130*/  @!P4 IMAD.MOV.U32 R29, RZ, RZ, RZ ;  /* 0x000000ffff1dc224 */ /* 0x000fe200078e00ff */
[----:B------:R-:W-:Y:S01]  /*2140*/  SHF.L.U64.HI R217, R33, 0x4, R35 ;  /* 0x0000000421d97819 */ /* 0x000fe20000010223 */
[----:B------:R-:W-:Y:S01]  /*2150*/  IMAD.IADD R2, R37, 0x1, -R2 ;  /* 0x0000000125027824 */ /* 0x000fe200078e0a02 */
[----:B------:R-:W-:Y:S01]  /*2160*/  SHF.L.U32 R193, R33, 0x4, RZ ;  /* 0x0000000421c17819 */ /* 0x000fe200000006ff */
[----:B------:R-:W-:Y:S01]  /*2170*/  IMAD.IADD R221, R215, 0x1, R5 ;  /* 0x00000001d7dd7824 */ /* 0x000fe200078e0205 */
[----:B------:R-:W-:Y:S02]  /*2180*/  SHF.R.S32.HI R3, RZ, 0x5, R3 ;  /* 0x00000005ff037819 */ /* 0x000fe40000011403 */
[----:B------:R-:W-:Y:S02]  /*2190*/  SHF.L.U32 R30, R213, 0x2, RZ ;  /* 0x00000002d51e7819 */ /* 0x000fe400000006ff */
[----:B------:R-:W-:-:S02]  /*21a0*/  SEL R190, R0, 0xfffffff0, !P1 ;  /* 0xfffffff000be7807 */ /* 0x000fc40004800000 */
        /* <DEDUP_REMOVED lines=11> */
[----:B-1----:R-:W4:Y:S04]  /*2260*/  LD.E.64 R14, [R16.64+0x150] ;  /* 0x00015006100e7980 */ /* 0x002f28000c101b00 */
        /* <DEDUP_REMOVED lines=224> */
.L_x_2999:
[----:B------:R-:W-:Y:S01]  /*3070*/  ISETP.GE.AND P0, PT, R154, R250, PT ;  /* 0x000000fa9a00720c */ /* 0x000fe20003f06270 */
[----:B------:R-:W-:Y:S01]  /*3080*/  IMAD.SHL.U32 R22, R21, 0x100, RZ ;  /* 0x0000010015167824 */ /* 0x000fe200078e00ff */
[----:B------:R-:W-:Y:S01]  /*3090*/  LOP3.LUT R33, R33, 0xfffffeff, RZ, 0xc0, !PT ;  /* 0xfffffeff21217812 */ /* 0x000fe200078ec0ff */
[----:B------:R-:W-:Y:S03]  /*30a0*/  BSSY B2, `(.L_x_2896) ;  /* 0x0000cb0000027945 */ /* 0x000fe60003800000 */
[----:B------:R-:W-:Y:S05]  /*30b0*/  IADD3 R20, R22, -0x100, RZ ;  /* 0xffffff0016147810 */ /* 0x000fea0007ffe0ff */
[--C-:B------:R-:W-:Y:S02]  /*30c0*/  IMAD.IADD R68, R216, 0x1, -R20.reuse ;  /* 0x00000001d8447824 */ /* 0x100fe400078e0a14 */
[----:B------:R-:W-:Y:S03]  /*30d0*/  IMAD.IADD R69, R153, 0x1, -R20 ;  /* 0x0000000199457824 */ /* 0x000fe600078e0a14 */
[-C--:B------:R-:W-:Y:S02]  /*30e0*/  ISETP.GE.OR P1, PT, R84, R68.reuse, P0 ;  /* 0x000000445400720c */ /* 0x080fe40000726670 */
[-C--:B------:R-:W-:Y:S02]  /*30f0*/  ISETP.GE.OR P2, PT, R82, R68.reuse, P0 ;  /* 0x000000445200720c */ /* 0x080fe40000746670 */
[-C--:B------:R-:W-:Y:S02]  /*3100*/  ISETP.LT.OR P4, PT, R84, R69.reuse, P1 ;  /* 0x000000455400720c */ /* 0x080fe40000f81670 */
[CC--:B------:R-:W-:Y:S02]  /*3110*/  ISETP.GE.OR P1, PT, R83.reuse, R68.reuse, P0 ;  /* 0x000000445300720c */ /* 0x0c0fe40000726670 */
[-C--:B------:R-:W-:Y:S02]  /*3120*/  ISETP.LT.OR P5, PT, R82, R69.reuse, P2 ;  /* 0x000000455200720c */ /* 0x080fe400017a1670 */
[----:B------:R-:W-:Y:S02]  /*3130*/  ISETP.LT.OR P6, PT, R83, R69, P1 ;  /* 0x000000455300720c */ /* 0x000fe40000fc1670 */
[----:B------:R-:W-:Y:S05]  /*3140*/  ISETP.GE.OR P3, PT, R95, R68, P0 ;  /* 0x000000445f00720c */ /* 0x000fea0000766670 */
[----:B------:R-:W-:Y:S02]  /*3150*/  @P4 LOP3.LUT R33, R33, 0x100, RZ, 0xfc, !PT ;  /* 0x0000010021214812 */ /* 0x000fe400078efcff */
[C---:B------:R-:W-:Y:S02]  /*3160*/  @!P4 IADD3 R12, P1, R48.reuse, R189, RZ ;  /* 0x000000bd300cc210 */ /* 0x040fe40007f3e0ff */
[----:B------:R-:W-:Y:S02]  /*3170*/  LOP3.LUT R33, R33, 0xffffff7f, RZ, 0xc0, !PT ;  /* 0xffffff7f21217812 */ /* 0x000fe400078ec0ff */
[----:B------:R-:W-:Y:S01]  /*3180*/  @!P4 LEA R10, P2, R193, R75, 0x1 ;  /* 0x0000004bc10ac211 */ /* 0x000fe200078408ff */
[----:B------:R-:W-:Y:S01]  /*3190*/  @!P4 IMAD.X R13, R49, 0x1, R192, P1 ;  /* 0x00000001310dc824 */ /* 0x000fe200008e06c0 */
[----:B------:R-:W-:Y:S02]  /*31a0*/  @P6 LOP3.LUT R33, R33, 0x80, RZ, 0xfc, !PT ;  /* 0x0000008021216812 */ /* 0x000fe400078efcff */
[----:B------:R-:W-:Y:S02]  /*31b0*/  ISETP.LT.OR P4, PT, R95, R69, P3 ;  /* 0x000000455f00720c */ /* 0x000fe40001f81670 */
[----:B------:R-:W-:Y:S02]  /*31c0*/  LOP3.LUT R33, R33, 0xffffffbf, RZ, 0xc0, !PT ;  /* 0xffffffbf21217812 */ /* 0x000fe400078ec0ff */
[----:B------:R-:W-:Y:S02]  /*31d0*/  @!P6 IADD3 R8, P1, R48, R187, RZ ;  /* 0x000000bb3008e210 */ /* 0x000fe40007f3e0ff */
[----:B------:R-:W-:Y:S03]  /*31e0*/  @P5 LOP3.LUT R33, R33, 0x40, RZ, 0xfc, !PT ;  /* 0x0000004021215812 */ /* 0x000fe600078efcff */
[----:B------:R-:W-:Y:S01]  /*31f0*/  @!P6 IMAD.X R9, R49, 0x1, R188, P1 ;  /* 0x000000013109e824 */ /* 0x000fe200008e06bc */
[----:B------:R-:W-:Y:S02]  /*3200*/  LOP3.LUT P3, RZ, R33, 0x100, RZ, 0xc0, !PT ;  /* 0x0000010021ff7812 */ /* 0x000fe4000786c0ff */
[----:B------:R-:W-:Y:S02]  /*3210*/  @!P6 IADD3 R6, P1, R75, R211, RZ ;  /* 0x000000d34b06e210 */ /* 0x000fe40007f3e0ff */
[----:B------:R-:W-:Y:S03]  /*3220*/  LOP3.LUT R33, R33, 0xffffffdf, RZ, 0xc0, !PT ;  /* 0xffffffdf21217812 */ /* 0x000fe600078ec0ff */
[----:B------:R-:W-:Y:S01]  /*3230*/  @!P6 IMAD.X R7, R74, 0x1, R212, P1 ;  /* 0x000000014a07e824 */ /* 0x000fe200008e06d4 */
[----:B------:R-:W-:Y:S02]  /*3240*/  @!P5 IADD3 R4, P1, R48, R140, RZ ;  /* 0x0000008c3004d210 */ /* 0x000fe40007f3e0ff */
[----:B------:R-:W-:Y:S02]  /*3250*/  @P4 LOP3.LUT R33, R33, 0x20, RZ, 0xfc, !PT ;  /* 0x0000002021214812 */ /* 0x000fe400078efcff */
[----:B------:R-:W-:Y:S01]  /*3260*/  ISETP.GE.OR P6, PT, R89, R68, P0 ;  /* 0x000000445900720c */ /* 0x000fe200007c6670 */
[----:B------:R-:W-:Y:S01]  /*3270*/  @!P5 IMAD.X R5, R49, 0x1, R182, P1 ;  /* 0x000000013105d824 */ /* 0x000fe200008e06b6 */
[----:B------:R-:W-:Y:S02]  /*3280*/  @!P3 LEA.HI.X R11, R193, R74, R217, 0x1, P2 ;  /* 0x0000004ac10bb211 */ /* 0x000fe400010f0cd9 */
[-C--:B------:R-:W-:Y:S02]  /*3290*/  ISETP.GE.OR P2, PT, R94, R68.reuse, P0 ;  /* 0x000000445e00720c */ /* 0x080fe40000746670 */
[----:B------:R-:W-:Y:S02]  /*32a0*/  @!P4 IADD3 R28, P1, R48, R185, RZ ;  /* 0x000000b9301cc210 */ /* 0x000fe40007f3e0ff */
[-C--:B------:R-:W-:Y:S02]  /*32b0*/  ISETP.LT.OR P3, PT, R94, R69.reuse, P2 ;  /* 0x000000455e00720c */ /* 0x080fe40001761670 */
[----:B------:R-:W-:Y:S01]  /*32c0*/  LOP3.LUT R33, R33, 0xffffffef, RZ, 0xc0, !PT ;  /* 0xffffffef21217812 */ /* 0x000fe200078ec0ff */
[----:B------:R-:W-:Y:S01]  /*32d0*/  @!P4 IMAD.X R29, R49, 0x1, R186, P1 ;  /* 0x00000001311dc824 */ /* 0x000fe200008e06ba */
        /* <DEDUP_REMOVED lines=8> */
[-C--:B------:R-:W-:Y:S02]  /*3360*/  ISETP.GE.OR P1, PT, R93, R68.reuse, P0 ;  /* 0x000000445d00720c */ /* 0x080fe40000726670 */
[----:B------:R-:W-:Y:S02]  /*3370*/  LOP3.LUT R33, R33, 0xfffffff7, RZ, 0xc0, !PT ;  /* 0xfffffff721217812 */ /* 0x000fe400078ec0ff */
[-C--:B------:R-:W-:Y:S02]  /*3380*/  ISETP.LT.OR P2, PT, R93, R69.reuse, P1 ;  /* 0x000000455d00720c */ /* 0x080fe40000f41670 */
[C---:B------:R-:W-:Y:S04]  /*3390*/  ISETP.GE.OR P3, PT, R86.reuse, R68, P0 ;  /* 0x000000445600720c */ /* 0x040fe80000766670 */
[-C--:B------:R-:W-:Y:S07]  /*33a0*/  ISETP.LT.OR P3, PT, R86, R69.reuse, P3 ;  /* 0x000000455600720c */ /* 0x080fee0001f61670 */
        /* <DEDUP_REMOVED lines=63> */
[C---:B------:R-:W-:Y:S02]  /*37a0*/  LOP3.LUT P5, RZ, R33.reuse, 0x40, RZ, 0xc0, !PT ;  /* 0x0000004021ff7812 */ /* 0x040fe400078ac0ff */
[----:B------:R-:W-:Y:S02]  /*37b0*/  ISETP.NE.AND P6, PT, R0, RZ, PT ;  /* 0x000000ff0000720c */ /* 0x000fe40003fc5270 */
[----:B------:R-:W-:Y:S04]  /*37c0*/  LOP3.LUT R33, R33, 0xffffefff, RZ, 0xc0, !PT ;  /* 0xffffefff21217812 */ /* 0x000fe800078ec0ff */
[----:B------:R-:W-:Y:S04]  /*37d0*/  @P1 LOP3.LUT R33, R33, 0x1000, RZ, 0xfc, !PT ;  /* 0x0000100021211812 */ /* 0x000fe800078efcff */
[C---:B------:R-:W-:Y:S02]  /*37e0*/  LOP3.LUT P1, RZ, R33.reuse, 0x20, RZ, 0xc0, !PT ;  /* 0x0000002021ff7812 */ /* 0x040fe4000782c0ff */
[----:B------:R-:W-:Y:S04]  /*37f0*/  LOP3.LUT R33, R33, 0xfffffdff, RZ, 0xc0, !PT ;  /* 0xfffffdff21217812 */ /* 0x000fe800078ec0ff */
[----:B------:R-:W-:Y:S01]  /*3800*/  @P0 LOP3.LUT R33, R33, 0x200, RZ, 0xfc, !PT ;  /* 0x0000020021210812 */ /* 0x000fe200078efcff */
        /* <DEDUP_REMOVED lines=23> */
[----:B------:R-:W-:Y:S05]  /*3980*/  @!P6 IADD3 R42, P0, R75, R207, RZ ;  /* 0x000000cf4b2ae210 */ /* 0x000fea0007f1e0ff */
[C---:B------:R-:W-:Y:S01]  /*3990*/  @!P6 IMAD.X R43, R74.reuse, 0x1, R208, P0 ;  /* 0x000000014a2be824 */ /* 0x040fe200000e06d0 */
[C---:B------:R-:W-:Y:S01]  /*39a0*/  LOP3.LUT P6, RZ, R33.reuse, 0x8000, RZ, 0xc0, !PT ;  /* 0x0000800021ff7812 */ /* 0x040fe200078cc0ff */
[----:B-1----:R-:W2:Y:S04]  /*39b0*/  @!P5 LD.E.128 R4, [R4.64] ;  /* 0x000000060404d980 */ /* 0x002ea8000c101d00 */
[----:B--2---:R1:W-:Y:S01]  /*39c0*/  @!P5 ST.E.128 [R2.64], R4 ;  /* 0x000000040200d985 */ /* 0x0043e2000c101d06 */
[----:B------:R-:W-:Y:S03]  /*39d0*/  LOP3.LUT P5, RZ, R33, 0x4000, RZ, 0xc0, !PT ;  /* 0x0000400021ff7812 */ /* 0x000fe600078ac0ff */
[----:B-1----:R1:W2:Y:S04]  /*39e0*/  @!P1 LD.E.128 R4, [R28.64] ;  /* 0x000000061c049980 */ /* 0x0022a8000c101d00 */
[----:B------:R-:W-:Y:S05]  /*39f0*/  @!P6 IADD3 R2, P0, R75, R158, RZ ;  /* 0x0000009e4b02e210 */ /* 0x000fea0007f1e0ff */
[C---:B------:R-:W-:Y:S01]  /*3a00*/  @!P6 IMAD.X R3, R74.reuse, 0x1, R202, P0 ;  /* 0x000000014a03e824 */ /* 0x040fe200000e06ca */
[C---:B------:R-:W-:Y:S02]  /*3a10*/  LOP3.LUT P6, RZ, R33.reuse, 0x2000, RZ, 0xc0, !PT ;  /* 0x0000200021ff7812 */ /* 0x040fe400078cc0ff */
[----:B------:R-:W-:Y:S11]  /*3a20*/  LOP3.LUT R33, R33, 0xfffffbff, RZ, 0xc0, !PT ;  /* 0xfffffbff21217812 */ /* 0x000ff600078ec0ff */
[----:B------:R-:W-:Y:S02]  /*3a30*/  @!P6 IADD3 R40, P0, R75, R156, RZ ;  /* 0x0000009c4b28e210 */ /* 0x000fe40007f1e0ff */
[----:B------:R-:W-:Y:S03]  /*3a40*/  @P6 LOP3.LUT R33, R33, 0x400, RZ, 0xfc, !PT ;  /* 0x0000040021216812 */ /* 0x000fe600078efcff */
[C---:B------:R-:W-:Y:S01]  /*3a50*/  @!P6 IMAD.X R41, R74.reuse, 0x1, R201, P0 ;  /* 0x000000014a29e824 */ /* 0x040fe200000e06c9 */
[----:B-1----:R-:W-:Y:S02]  /*3a60*/  @!P5 IADD3 R28, P0, R75, R150, RZ ;  /* 0x000000964b1cd210 */ /* 0x002fe40007f1e0ff */
[C---:B------:R-:W-:Y:S02]  /*3a70*/  LOP3.LUT P6, RZ, R33.reuse, 0x2, RZ, 0xc0, !PT ;  /* 0x0000000221ff7812 */ /* 0x040fe400078cc0ff */
[----:B------:R-:W-:Y:S01]  /*3a80*/  LOP3.LUT R33, R33, 0xfffff7ff, RZ, 0xc0, !PT ;  /* 0xfffff7ff21217812 */ /* 0x000fe200078ec0ff */
[C---:B------:R-:W-:Y:S01]  /*3a90*/  @!P5 IMAD.X R29, R74.reuse, 0x1, R200, P0 ;  /* 0x000000014a1dd824 */ /* 0x040fe200000e06c8 */
[----:B------:R-:W-:Y:S05]  /*3aa0*/  @!P4 IADD3 R38, P0, R75, R148, RZ ;  /* 0x000000944b26c210 */ /* 0x000fea0007f1e0ff */
[C---:B------:R-:W-:Y:S04]  /*3ab0*/  @!P4 IMAD.X R39, R74.reuse, 0x1, R199, P0 ;  /* 0x000000014a27c824 */ /* 0x040fe800000e06c7 */
[----:B------:R-:W-:Y:S04]  /*3ac0*/  @P6 LOP3.LUT R33, R33, 0x800, RZ, 0xfc, !PT ;  /* 0x0000080021216812 */ /* 0x000fe800078efcff */
[C---:B------:R-:W-:Y:S02]  /*3ad0*/  LOP3.LUT P0, RZ, R33.reuse, 0x10, RZ, 0xc0, !PT ;  /* 0x0000001021ff7812 */ /* 0x040fe4000780c0ff */
[C---:B------:R-:W-:Y:S01]  /*3ae0*/  LOP3.LUT P6, RZ, R33.reuse, 0x4, RZ, 0xc0, !PT ;  /* 0x0000000421ff7812 */ /* 0x040fe200078cc0ff */
[----:B--2---:R1:W-:Y:S01]  /*3af0*/  @!P1 ST.E.128 [R24.64], R4 ;  /* 0x0000000418009985 */ /* 0x0043e2000c101d06 */
[----:B------:R-:W-:Y:S09]  /*3b00*/  LOP3.LUT P1, RZ, R33, 0x1000, RZ, 0xc0, !PT ;  /* 0x0000100021ff7812 */ /* 0x000ff2000782c0ff */
[----:B-1----:R-:W2:Y:S04]  /*3b10*/  @!P0 LD.E.128 R4, [R34.64] ;  /* 0x0000000622048980 */ /* 0x002ea8000c101d00 */
[----:B--2---:R1:W-:Y:S01]  /*3b20*/  @!P0 ST.E.128 [R14.64], R4 ;  /* 0x000000040e008985 */ /* 0x0043e2000c101d06 */
[C---:B------:R-:W-:Y:S05]  /*3b30*/  @!P3 IADD3 R34, P0, R75.reuse, R146, RZ ;  /* 0x000000924b22b210 */ /* 0x040fea0007f1e0ff */
[C---:B------:R-:W-:Y:S01]  /*3b40*/  @!P3 IMAD.X R35, R74.reuse, 0x1, R198, P0 ;  /* 0x000000014a23b824 */ /* 0x040fe200000e06c6 */
[----:B------:R-:W-:Y:S05]  /*3b50*/  @!P2 IADD3 R44, P0, R75, R144, RZ ;  /* 0x000000904b2ca210 */ /* 0x000fea0007f1e0ff */
[C---:B------:R-:W-:Y:S01]  /*3b60*/  @!P2 IMAD.X R45, R74.reuse, 0x1, R197, P0 ;  /* 0x000000014a2da824 */ /* 0x040fe200000e06c5 */
[----:B------:R-:W-:Y:S11]  /*3b70*/  LOP3.LUT P0, RZ, R33, 0x8, RZ, 0xc0, !PT ;  /* 0x0000000821ff7812 */ /* 0x000ff6000780c0ff */
[----:B------:R-:W-:Y:S02]  /*3b80*/  @!UPT UIADD3 URZ, URZ, URZ, URZ ;  /* 0x0000003f3f3ff290 */ /* 0x000fe4000fffe03f */
[----:B------:R-:W2:Y:S04]  /*3b90*/  @!P0 LD.E.128 R8, [R36.64] ;  /* 0x0000000624088980 */ /* 0x000ea8000c101d00 */
[----:B--2---:R-:W-:Y:S01]  /*3ba0*/  @!P0 ST.E.128 [R26.64], R8 ;  /* 0x000000081a008985 */ /* 0x004fe2000c101d06 */
[----:B------:R-:W-:Y:S03]  /*3bb0*/  @!P1 IADD3 R36, P0, R75, R142, RZ ;  /* 0x0000008e4b249210 */ /* 0x000fe60007f1e0ff */
[----:B-1----:R-:W2:Y:S02]  /*3bc0*/  @!P6 LD.E.128 R4, [R46.64] ;  /* 0x000000062e04e980 */ /* 0x002ea4000c101d00 */
[----:B------:R-:W-:Y:S01]  /*3bd0*/  @!P1 IMAD.X R37, R74, 0x1, R196, P0 ;  /* 0x000000014a259824 */ /* 0x000fe200000e06c4 */
[C---:B------:R-:W-:Y:S01]  /*3be0*/  LOP3.LUT P0, RZ, R33.reuse, 0x1, RZ, 0xc0, !PT ;  /* 0x0000000121ff7812 */ /* 0x040fe2000780c0ff */
        /* <DEDUP_REMOVED lines=8> */
[----:B------:R-:W2:Y:S04]  /*3c70*/  @!P6 LD.E.128 R24, [R54.64] ;  /* 0x000000063618e980 */ /* 0x000ea8000c101d00 */
[----:B--2---:R-:W-:Y:S04]  /*3c80*/  @!P6 ST.E.128 [R40.64], R24 ;  /* 0x000000182800e985 */ /* 0x004fe8000c101d06 */
[----:B------:R-:W2:Y:S04]  /*3c90*/  @!P5 LD.E.128 R12, [R56.64] ;  /* 0x00000006380cd980 */ /* 0x000ea8000c101d00 */
[----:B--2---:R-:W-:Y:S04]  /*3ca0*/  @!P5 ST.E.128 [R28.64], R12 ;  /* 0x0000000c1c00d985 */ /* 0x004fe8000c101d06 */
[----:B------:R-:W2:Y:S04]  /*3cb0*/  @!P4 LD.E.128 R8, [R58.64] ;  /* 0x000000063a08c980 */ /* 0x000ea8000c101d00 */
[----:B--2---:R-:W-:Y:S04]  /*3cc0*/  @!P4 ST.E.128 [R38.64], R8 ;  /* 0x000000082600c985 */ /* 0x004fe8000c101d06 */
[----:B-1----:R-:W2:Y:S04]  /*3cd0*/  @!P3 LD.E.128 R4, [R60.64] ;  /* 0x000000063c04b980 */ /* 0x002ea8000c101d00 */
        /* <DEDUP_REMOVED lines=81> */
.L_x_2900:
[----:B------:R-:W-:Y:S05]  /*41f0*/  BSYNC B0 ;  /* 0x0000000000007941 */ /* 0x000fea0003800000 */
.L_x_2899:
        /* <DEDUP_REMOVED lines=65> */
.L_x_2902:
[----:B------:R-:W-:Y:S05]  /*4610*/  BSYNC B0 ;  /* 0x0000000000007941 */ /* 0x000fea0003800000 */
.L_x_2901:
        /* <DEDUP_REMOVED lines=65> */
.L_x_2904:
[----:B------:R-:W-:Y:S05]  /*4a30*/  BSYNC B0 ;  /* 0x0000000000007941 */ /* 0x000fea0003800000 */
.L_x_2903:
        /* <DEDUP_REMOVED lines=72> */
.L_x_2906:
[----:B------:R-:W-:Y:S05]  /*4ec0*/  BSYNC B0 ;  /* 0x0000000000007941 */ /* 0x000fea0003800000 */
.L_x_2905:
        /* <DEDUP_REMOVED lines=65> */
.L_x_2908:
[----:B------:R-:W-:Y:S05]  /*52e0*/  BSYNC B0 ;  /* 0x0000000000007941 */ /* 0x000fea0003800000 */
.L_x_2907:
        /* <DEDUP_REMOVED lines=72> */
.L_x_2910:
[----:B------:R-:W-:Y:S05]  /*5770*/  BSYNC B0 ;  /* 0x0000000000007941 */ /* 0x000fea0003800000 */
.L_x_2909:
        /* <DEDUP_REMOVED lines=72> */
.L_x_2912:
[----:B------:R-:W-:Y:S05]  /*5c00*/  BSYNC B0 ;  /* 0x0000000000007941 */ /* 0x000fea0003800000 */
.L_x_2911:
        /* <DEDUP_REMOVED lines=72> */
.L_x_2914:
[----:B------:R-:W-:Y:S05]  /*6090*/  BSYNC B0 ;  /* 0x0000000000007941 */ /* 0x000fea0003800000 */
.L_x_2913:
        /* <DEDUP_REMOVED lines=65> */
.L_x_2916:
[----:B------:R-:W-:Y:S05]  /*64b0*/  BSYNC B0 ;  /* 0x0000000000007941 */ /* 0x000fea0003800000 */
.L_x_2915:
        /* <DEDUP_REMOVED lines=72> */
.L_x_2918:
[----:B------:R-:W-:Y:S05]  /*6940*/  BSYNC B0 ;  /* 0x0000000000007941 */ /* 0x000fea0003800000 */
.L_x_2917:
        /* <DEDUP_REMOVED lines=72> */
.L_x_2920:
[----:B------:R-:W-:Y:S05]  /*6dd0*/  BSYNC B0 ;  /* 0x0000000000007941 */ /* 0x000fea0003800000 */
.L_x_2919:
        /* <DEDUP_REMOVED lines=72> */
.L_x_2922:
[----:B------:R-:W-:Y:S05]  /*7260*/  BSYNC B0 ;  /* 0x0000000000007941 */ /* 0x000fea0003800000 */
.L_x_2921:
        /* <DEDUP_REMOVED lines=72> */
.L_x_2924:
[----:B------:R-:W-:Y:S05]  /*76f0*/  BSYNC B0 ;  /* 0x0000000000007941 */ /* 0x000fea0003800000 */
.L_x_2923:
        /* <DEDUP_REMOVED lines=72> */
.L_x_2926:
[----:B------:R-:W-:Y:S05]  /*7b80*/  BSYNC B0 ;  /* 0x0000000000007941 */ /* 0x000fea0003800000 */
.L_x_2925:
        /* <DEDUP_REMOVED lines=72> */
.L_x_2928:
[----:B------:R-:W-:Y:S05]  /*8010*/  BSYNC B0 ;  /* 0x0000000000007941 */ /* 0x000fea0003800000 */
.L_x_2927:
        /* <DEDUP_REMOVED lines=72> */
.L_x_2930:
[----:B------:R-:W-:Y:S05]  /*84a0*/  BSYNC B0 ;  /* 0x0000000000007941 */ /* 0x000fea0003800000 */
.L_x_2929:
        /* <DEDUP_REMOVED lines=10> */
.L_x_2898:
        /* <DEDUP_REMOVED lines=98> */
.L_x_2935:
[----:B------:R-:W-:Y:S05]  /*8b70*/  BSYNC B0 ;  /* 0x0000000000007941 */ /* 0x000fea0003800000 */
.L_x_2934:
[----:B-1----:R-:W-:Y:S02]  /*8b80*/  MOV R2, R70 ;  /* 0x0000004600027202 */ /* 0x002fe40000000f00 */
[----:B------:R-:W-:Y:S05]  /*8b90*/  MOV R3, R71 ;  /* 0x0000004700037202 */ /* 0x000fea0000000f00 */
[----:B-----5:R1:W-:Y:S02]  /*8ba0*/  ST.E.128 [R2.64], R8 ;  /* 0x0000000802007985 */ /* 0x0203e4000c101d06 */
.L_x_2933:
[----:B------:R-:W-:Y:S05]  /*8bb0*/  BSYNC B1 ;  /* 0x0000000000017941 */ /* 0x000fea0003800000 */
.L_x_2932:
        /* <DEDUP_REMOVED lines=97> */
.L_x_2939:
[----:B------:R-:W-:Y:S05]  /*91d0*/  BSYNC B0 ;  /* 0x0000000000007941 */ /* 0x000fea0003800000 */
.L_x_2938:
[C---:B-1----:R-:W-:Y:S04]  /*91e0*/  LEA R2, P0, R118.reuse, R70, 0x1 ;  /* 0x0000004676027211 */ /* 0x042fe800078008ff */
[----:B------:R-:W-:Y:S05]  /*91f0*/  LEA.HI.X R3, R118, R71, R152, 0x1, P0 ;  /* 0x0000004776037211 */ /* 0x000fea00000f0c98 */
[----:B-----5:R1:W-:Y:S04]  /*9200*/  ST.E.128 [R2.64], R8 ;  /* 0x0000000802007985 */ /* 0x0203e8000c101d06 */
.L_x_2937:
[----:B------:R-:W-:Y:S05]  /*9210*/  BSYNC B1 ;  /* 0x0000000000017941 */ /* 0x000fea0003800000 */
.L_x_2936:
        /* <DEDUP_REMOVED lines=97> */
.L_x_2943:
[----:B------:R-:W-:Y:S05]  /*9830*/  BSYNC B0 ;  /* 0x0000000000007941 */ /* 0x000fea0003800000 */
.L_x_2942:
[C---:B-1----:R-:W-:Y:S04]  /*9840*/  LEA R2, P0, R99.reuse, R70, 0x1 ;  /* 0x0000004663027211 */ /* 0x042fe800078008ff */
[----:B------:R-:W-:Y:S05]  /*9850*/  LEA.HI.X R3, R99, R71, R117, 0x1, P0 ;  /* 0x0000004763037211 */ /* 0x000fea00000f0c75 */
[----:B-----5:R1:W-:Y:S04]  /*9860*/  ST.E.128 [R2.64], R8 ;  /* 0x0000000802007985 */ /* 0x0203e8000c101d06 */
.L_x_2941:
[----:B------:R-:W-:Y:S05]  /*9870*/  BSYNC B1 ;  /* 0x0000000000017941 */ /* 0x000fea0003800000 */
.L_x_2940:
        /* <DEDUP_REMOVED lines=100> */
.L_x_2947:
[----:B------:R-:W-:Y:S05]  /*9ec0*/  BSYNC B0 ;  /* 0x0000000000007941 */ /* 0x000fea0003800000 */
.L_x_2946:
[----:B-1----:R-:W-:Y:S01]  /*9ed0*/  MOV R2, R70 ;  /* 0x0000004600027202 */ /* 0x002fe20000000f00 */
[----:B------:R-:W-:Y:S01]  /*9ee0*/  IMAD R0, R195, 0x60, RZ ;  /* 0x00000060c3007824 */ /* 0x000fe200078e02ff */
[----:B------:R-:W-:Y:S05]  /*9ef0*/  MOV R3, R71 ;  /* 0x0000004700037202 */ /* 0x000fea0000000f00 */
[----:B------:R-:W-:Y:S05]  /*9f00*/  IMAD.WIDE.U32 R2, R194, 0x60, R2 ;  /* 0x00000060c2027825 */ /* 0x000fea00078e0002 */
[----:B------:R-:W-:Y:S05]  /*9f10*/  IADD3 R3, R3, R0, RZ ;  /* 0x0000000003037210 */ /* 0x000fea0007ffe0ff */
[----:B-----5:R1:W-:Y:S02]  /*9f20*/  ST.E.128 [R2.64], R8 ;  /* 0x0000000802007985 */ /* 0x0203e4000c101d06 */
.L_x_2945:
[----:B------:R-:W-:Y:S05]  /*9f30*/  BSYNC B1 ;  /* 0x0000000000017941 */ /* 0x000fea0003800000 */
.L_x_2944:
        /* <DEDUP_REMOVED lines=97> */
.L_x_2951:
[----:B------:R-:W-:Y:S05]  /*a550*/  BSYNC B0 ;  /* 0x0000000000007941 */ /* 0x000fea0003800000 */
.L_x_2950:
[C---:B-1----:R-:W-:Y:S04]  /*a560*/  LEA R2, P0, R98.reuse, R70, 0x1 ;  /* 0x0000004662027211 */ /* 0x042fe800078008ff */
[----:B------:R-:W-:Y:S05]  /*a570*/  LEA.HI.X R3, R98, R71, R116, 0x1, P0 ;  /* 0x0000004762037211 */ /* 0x000fea00000f0c74 */
[----:B-----5:R1:W-:Y:S04]  /*a580*/  ST.E.128 [R2.64], R8 ;  /* 0x0000000802007985 */ /* 0x0203e8000c101d06 */
.L_x_2949:
[----:B------:R-:W-:Y:S05]  /*a590*/  BSYNC B1 ;  /* 0x0000000000017941 */ /* 0x000fea0003800000 */
.L_x_2948:
        /* <DEDUP_REMOVED lines=100> */
.L_x_2955:
[----:B------:R-:W-:Y:S05]  /*abe0*/  BSYNC B0 ;  /* 0x0000000000007941 */ /* 0x000fea0003800000 */
.L_x_2954:
[----:B-1----:R-:W-:Y:S01]  /*abf0*/  MOV R2, R70 ;  /* 0x0000004600027202 */ /* 0x002fe20000000f00 */
[----:B------:R-:W-:Y:S01]  /*ac00*/  IMAD R0, R195, 0xa0, RZ ;  /* 0x000000a0c3007824 */ /* 0x000fe200078e02ff */
[----:B------:R-:W-:Y:S05]  /*ac10*/  MOV R3, R71 ;  /* 0x0000004700037202 */ /* 0x000fea0000000f00 */
[----:B------:R-:W-:Y:S05]  /*ac20*/  IMAD.WIDE.U32 R2, R194, 0xa0, R2 ;  /* 0x000000a0c2027825 */ /* 0x000fea00078e0002 */
[----:B------:R-:W-:Y:S05]  /*ac30*/  IADD3 R3, R3, R0, RZ ;  /* 0x0000000003037210 */ /* 0x000fea0007ffe0ff */
[----:B-----5:R1:W-:Y:S02]  /*ac40*/  ST.E.128 [R2.64], R8 ;  /* 0x0000000802007985 */ /* 0x0203e4000c101d06 */
.L_x_2953:
[----:B------:R-:W-:Y:S05]  /*ac50*/  BSYNC B1 ;  /* 0x0000000000017941 */ /* 0x000fea0003800000 */
.L_x_2952:
        /* <DEDUP_REMOVED lines=100> */
.L_x_2959:
[----:B------:R-:W-:Y:S05]  /*b2a0*/  BSYNC B0 ;  /* 0x0000000000007941 */ /* 0x000fea0003800000 */
.L_x_2958:
[----:B-1----:R-:W-:Y:S01]  /*b2b0*/  MOV R2, R70 ;  /* 0x0000004600027202 */ /* 0x002fe20000000f00 */
[----:B------:R-:W-:Y:S01]  /*b2c0*/  IMAD R0, R195, 0xc0, RZ ;  /* 0x000000c0c3007824 */ /* 0x000fe200078e02ff */
[----:B------:R-:W-:Y:S05]  /*b2d0*/  MOV R3, R71 ;  /* 0x0000004700037202 */ /* 0x000fea0000000f00 */
[----:B------:R-:W-:Y:S05]  /*b2e0*/  IMAD.WIDE.U32 R2, R194, 0xc0, R2 ;  /* 0x000000c0c2027825 */ /* 0x000fea00078e0002 */
[----:B------:R-:W-:Y:S05]  /*b2f0*/  IADD3 R3, R3, R0, RZ ;  /* 0x0000000003037210 */ /* 0x000fea0007ffe0ff */
[----:B-----5:R1:W-:Y:S02]  /*b300*/  ST.E.128 [R2.64], R8 ;  /* 0x0000000802007985 */ /* 0x0203e4000c101d06 */
.L_x_2957:
[----:B------:R-:W-:Y:S05]  /*b310*/  BSYNC B1 ;  /* 0x0000000000017941 */ /* 0x000fea0003800000 */
.L_x_2956:
        /* <DEDUP_REMOVED lines=100> */
.L_x_2963:
[----:B------:R-:W-:Y:S05]  /*b960*/  BSYNC B0 ;  /* 0x0000000000007941 */ /* 0x000fea0003800000 */
.L_x_2962:
[----:B-1----:R-:W-:Y:S01]  /*b970*/  MOV R2, R70 ;  /* 0x0000004600027202 */ /* 0x002fe20000000f00 */
[----:B------:R-:W-:Y:S01]  /*b980*/  IMAD R0, R195, 0xe0, RZ ;  /* 0x000000e0c3007824 */ /* 0x000fe200078e02ff */
[----:B------:R-:W-:Y:S05]  /*b990*/  MOV R3, R71 ;  /* 0x0000004700037202 */ /* 0x000fea0000000f00 */
[----:B------:R-:W-:Y:S05]  /*b9a0*/  IMAD.WIDE.U32 R2, R194, 0xe0, R2 ;  /* 0x000000e0c2027825 */ /* 0x000fea00078e0002 */
[----:B------:R-:W-:Y:S05]  /*b9b0*/  IADD3 R3, R3, R0, RZ ;  /* 0x0000000003037210 */ /* 0x000fea0007ffe0ff */
[----:B-----5:R1:W-:Y:S02]  /*b9c0*/  ST.E.128 [R2.64], R8 ;  /* 0x0000000802007985 */ /* 0x0203e4000c101d06 */
.L_x_2961:
[----:B------:R-:W-:Y:S05]  /*b9d0*/  BSYNC B1 ;  /* 0x0000000000017941 */ /* 0x000fea0003800000 */
.L_x_2960:
        /* <DEDUP_REMOVED lines=97> */
.L_x_2967:
[----:B------:R-:W-:Y:S05]  /*bff0*/  BSYNC B0 ;  /* 0x0000000000007941 */ /* 0x000fea0003800000 */
.L_x_2966:
[C---:B-1----:R-:W-:Y:S04]  /*c000*/  LEA R2, P0, R97.reuse, R70, 0x1 ;  /* 0x0000004661027211 */ /* 0x042fe800078008ff */
[----:B------:R-:W-:Y:S05]  /*c010*/  LEA.HI.X R3, R97, R71, R115, 0x1, P0 ;  /* 0x0000004761037211 */ /* 0x000fea00000f0c73 */
[----:B-----5:R1:W-:Y:S04]  /*c020*/  ST.E.128 [R2.64], R8 ;  /* 0x0000000802007985 */ /* 0x0203e8000c101d06 */
.L_x_2965:
[----:B------:R-:W-:Y:S05]  /*c030*/  BSYNC B1 ;  /* 0x0000000000017941 */ /* 0x000fea0003800000 */
.L_x_2964:
        /* <DEDUP_REMOVED lines=100> */
.L_x_2971:
[----:B------:R-:W-:Y:S05]  /*c680*/  BSYNC B0 ;  /* 0x0000000000007941 */ /* 0x000fea0003800000 */
.L_x_2970:
[----:B-1----:R-:W-:Y:S01]  /*c690*/  MOV R2, R70 ;  /* 0x0000004600027202 */ /* 0x002fe20000000f00 */
[----:B------:R-:W-:Y:S01]  /*c6a0*/  IMAD R0, R195, 0x120, RZ ;  /* 0x00000120c3007824 */ /* 0x000fe200078e02ff */
[----:B------:R-:W-:Y:S05]  /*c6b0*/  MOV R3, R71 ;  /* 0x0000004700037202 */ /* 0x000fea0000000f00 */
[----:B------:R-:W-:Y:S05]  /*c6c0*/  IMAD.WIDE.U32 R2, R194, 0x120, R2 ;  /* 0x00000120c2027825 */ /* 0x000fea00078e0002 */
[----:B------:R-:W-:Y:S05]  /*c6d0*/  IADD3 R3, R3, R0, RZ ;  /* 0x0000000003037210 */ /* 0x000fea0007ffe0ff */
[----:B-----5:R1:W-:Y:S02]  /*c6e0*/  ST.E.128 [R2.64], R8 ;  /* 0x0000000802007985 */ /* 0x0203e4000c101d06 */
.L_x_2969:
[----:B------:R-:W-:Y:S05]  /*c6f0*/  BSYNC B1 ;  /* 0x0000000000017941 */ /* 0x000fea0003800000 */
.L_x_2968:
        /* <DEDUP_REMOVED lines=100> */
.L_x_2975:
[----:B------:R-:W-:Y:S05]  /*cd40*/  BSYNC B0 ;  /* 0x0000000000007941 */ /* 0x000fea0003800000 */
.L_x_2974:
[----:B-1----:R-:W-:Y:S01]  /*cd50*/  MOV R2, R70 ;  /* 0x0000004600027202 */ /* 0x002fe20000000f00 */
[----:B------:R-:W-:Y:S01]  /*cd60*/  IMAD R0, R195, 0x140, RZ ;  /* 0x00000140c3007824 */ /* 0x000fe200078e02ff */
[----:B------:R-:W-:Y:S05]  /*cd70*/  MOV R3, R71 ;  /* 0x0000004700037202 */ /* 0x000fea0000000f00 */
[----:B------:R-:W-:Y:S05]  /*cd80*/  IMAD.WIDE.U32 R2, R194, 0x140, R2 ;  /* 0x00000140c2027825 */ /* 0x000fea00078e0002 */
[----:B------:R-:W-:Y:S05]  /*cd90*/  IADD3 R3, R3, R0, RZ ;  /* 0x0000000003037210 */ /* 0x000fea0007ffe0ff */
[----:B-----5:R1:W-:Y:S02]  /*cda0*/  ST.E.128 [R2.64], R8 ;  /* 0x0000000802007985 */ /* 0x0203e4000c101d06 */
.L_x_2973:
[----:B------:R-:W-:Y:S05]  /*cdb0*/  BSYNC B1 ;  /* 0x0000000000017941 */ /* 0x000fea0003800000 */
.L_x_2972:
        /* <DEDUP_REMOVED lines=100> */
.L_x_2979:
[----:B------:R-:W-:Y:S05]  /*d400*/  BSYNC B0 ;  /* 0x0000000000007941 */ /* 0x000fea0003800000 */
.L_x_2978:
[----:B-1----:R-:W-:Y:S01]  /*d410*/  MOV R2, R70 ;  /* 0x0000004600027202 */ /* 0x002fe20000000f00 */
[----:B------:R-:W-:Y:S01]  /*d420*/  IMAD R0, R195, 0x160, RZ ;  /* 0x00000160c3007824 */ /* 0x000fe200078e02ff */
[----:B------:R-:W-:Y:S05]  /*d430*/  MOV R3, R71 ;  /* 0x0000004700037202 */ /* 0x000fea0000000f00 */
[----:B------:R-:W-:Y:S05]  /*d440*/  IMAD.WIDE.U32 R2, R194, 0x160, R2 ;  /* 0x00000160c2027825 */ /* 0x000fea00078e0002 */
[----:B------:R-:W-:Y:S05]  /*d450*/  IADD3 R3, R3, R0, RZ ;  /* 0x0000000003037210 */ /* 0x000fea0007ffe0ff */
[----:B-----5:R1:W-:Y:S02]  /*d460*/  ST.E.128 [R2.64], R8 ;  /* 0x0000000802007985 */ /* 0x0203e4000c101d06 */
.L_x_2977:
[----:B------:R-:W-:Y:S05]  /*d470*/  BSYNC B1 ;  /* 0x0000000000017941 */ /* 0x000fea0003800000 */
.L_x_2976:
        /* <DEDUP_REMOVED lines=100> */
.L_x_2983:
[----:B------:R-:W-:Y:S05]  /*dac0*/  BSYNC B0 ;  /* 0x0000000000007941 */ /* 0x000fea0003800000 */
.L_x_2982:
[----:B-1----:R-:W-:Y:S01]  /*dad0*/  MOV R2, R70 ;  /* 0x0000004600027202 */ /* 0x002fe20000000f00 */
[----:B------:R-:W-:Y:S01]  /*dae0*/  IMAD R0, R195, 0x180, RZ ;  /* 0x00000180c3007824 */ /* 0x000fe200078e02ff */
[----:B------:R-:W-:Y:S05]  /*daf0*/  MOV R3, R71 ;  /* 0x0000004700037202 */ /* 0x000fea0000000f00 */
[----:B------:R-:W-:Y:S05]  /*db00*/  IMAD.WIDE.U32 R2, R194, 0x180, R2 ;  /* 0x00000180c2027825 */ /* 0x000fea00078e0002 */
[----:B------:R-:W-:Y:S05]  /*db10*/  IADD3 R3, R3, R0, RZ ;  /* 0x0000000003037210 */ /* 0x000fea0007ffe0ff */
[----:B-----5:R1:W-:Y:S02]  /*db20*/  ST.E.128 [R2.64], R8 ;  /* 0x0000000802007985 */ /* 0x0203e4000c101d06 */
.L_x_2981:
[----:B------:R-:W-:Y:S05]  /*db30*/  BSYNC B1 ;  /* 0x0000000000017941 */ /* 0x000fea0003800000 */
.L_x_2980:
        /* <DEDUP_REMOVED lines=100> */
.L_x_2987:
[----:B------:R-:W-:Y:S05]  /*e180*/  BSYNC B0 ;  /* 0x0000000000007941 */ /* 0x000fea0003800000 */
.L_x_2986:
[----:B-1----:R-:W-:Y:S01]  /*e190*/  MOV R2, R70 ;  /* 0x0000004600027202 */ /* 0x002fe20000000f00 */
[----:B------:R-:W-:Y:S01]  /*e1a0*/  IMAD R0, R195, 0x1a0, RZ ;  /* 0x000001a0c3007824 */ /* 0x000fe200078e02ff */
[----:B------:R-:W-:Y:S05]  /*e1b0*/  MOV R3, R71 ;  /* 0x0000004700037202 */ /* 0x000fea0000000f00 */
[----:B------:R-:W-:Y:S05]  /*e1c0*/  IMAD.WIDE.U32 R2, R194, 0x1a0, R2 ;  /* 0x000001a0c2027825 */ /* 0x000fea00078e0002 */
[----:B------:R-:W-:Y:S05]  /*e1d0*/  IADD3 R3, R3, R0, RZ ;  /* 0x0000000003037210 */ /* 0x000fea0007ffe0ff */
[----:B-----5:R1:W-:Y:S02]  /*e1e0*/  ST.E.128 [R2.64], R8 ;  /* 0x0000000802007985 */ /* 0x0203e4000c101d06 */
.L_x_2985:
[----:B------:R-:W-:Y:S05]  /*e1f0*/  BSYNC B1 ;  /* 0x0000000000017941 */ /* 0x000fea0003800000 */
.L_x_2984:
        /* <DEDUP_REMOVED lines=100> */
.L_x_2991:
[----:B------:R-:W-:Y:S05]  /*e840*/  BSYNC B0 ;  /* 0x0000000000007941 */ /* 0x000fea0003800000 */
.L_x_2990:
[----:B-1----:R-:W-:Y:S01]  /*e850*/  MOV R2, R70 ;  /* 0x0000004600027202 */ /* 0x002fe20000000f00 */
[----:B------:R-:W-:Y:S01]  /*e860*/  IMAD R0, R195, 0x1c0, RZ ;  /* 0x000001c0c3007824 */ /* 0x000fe200078e02ff */
[----:B------:R-:W-:Y:S05]  /*e870*/  MOV R3, R71 ;  /* 0x0000004700037202 */ /* 0x000fea0000000f00 */
[----:B------:R-:W-:Y:S05]  /*e880*/  IMAD.WIDE.U32 R2, R194, 0x1c0, R2 ;  /* 0x000001c0c2027825 */ /* 0x000fea00078e0002 */
[----:B------:R-:W-:Y:S05]  /*e890*/  IADD3 R3, R3, R0, RZ ;  /* 0x0000000003037210 */ /* 0x000fea0007ffe0ff */
[----:B-----5:R1:W-:Y:S02]  /*e8a0*/  ST.E.128 [R2.64], R8 ;  /* 0x0000000802007985 */ /* 0x0203e4000c101d06 */
.L_x_2989:
[----:B------:R-:W-:Y:S05]  /*e8b0*/  BSYNC B1 ;  /* 0x0000000000017941 */ /* 0x000fea0003800000 */
.L_x_2988:
        /* <DEDUP_REMOVED lines=99> */
.L_x_2995:
[----:B------:R-:W-:Y:S05]  /*eef0*/  BSYNC B0 ;  /* 0x0000000000007941 */ /* 0x000fea0003800000 */
.L_x_2994:
[----:B-1----:R-:W-:Y:S01]  /*ef00*/  MOV R2, R70 ;  /* 0x0000004600027202 */ /* 0x002fe20000000f00 */
[----:B------:R-:W-:Y:S01]  /*ef10*/  IMAD R0, R195, 0x1e0, RZ ;  /* 0x000001e0c3007824 */ /* 0x000fe200078e02ff */
[----:B------:R-:W-:Y:S05]  /*ef20*/  MOV R3, R71 ;  /* 0x0000004700037202 */ /* 0x000fea0000000f00 */
[----:B------:R-:W-:Y:S05]  /*ef30*/  IMAD.WIDE.U32 R2, R194, 0x1e0, R2 ;  /* 0x000001e0c2027825 */ /* 0x000fea00078e0002 */
[----:B------:R-:W-:Y:S05]  /*ef40*/  IADD3 R3, R3, R0, RZ ;  /* 0x0000000003037210 */ /* 0x000fea0007ffe0ff */
[----:B-----5:R1:W-:Y:S02]  /*ef50*/  ST.E.128 [R2.64], R8 ;  /* 0x0000000802007985 */ /* 0x0203e4000c101d06 */
.L_x_2993:
[----:B------:R-:W-:Y:S05]  /*ef60*/  BSYNC B1 ;  /* 0x0000000000017941 */ /* 0x000fea0003800000 */
.L_x_2992:
        /* <DEDUP_REMOVED lines=11> */
.L_x_2897:
        /* <DEDUP_REMOVED lines=184> */
.L_x_2931:
[----:B------:R-:W-:Y:S05]  /*fba0*/  BSYNC B2 ;  /* 0x0000000000027941 */ /* 0x000fea0003800000 */
.L_x_2896:
        /* <DEDUP_REMOVED lines=92> */
.L_x_2997:
        /* <DEDUP_REMOVED lines=12> */
.L_x_2998:
[----:B------:R-:W-:Y:S05]  /*10230*/  BSYNC B0 ;  /* 0x0000000000007941 */ /* 0x000fea0003800000 */
.L_x_2996:
[----:B------:R-:W-:Y:S04]  /*10240*/  IADD3 R21, R21, -0x1, RZ ;  /* 0xffffffff15157810 */ /* 0x000fe80007ffe0ff */
[----:B------:R-:W-:Y:S11]  /*10250*/  ISETP.GT.AND P0, PT, R21, R119, PT ;  /* 0x000000771500720c */ /* 0x000ff60003f04270 */
[----:B------:R-:W-:Y:S02]  /*10260*/  @!UPT UIADD3 URZ, URZ, URZ, URZ ;  /* 0x0000003f3f3ff290 */ /* 0x000fe4000fffe03f */
[----:B------:R-:W-:-:S05]  /*10270*/  @P0 BRA `(.L_x_2999) ;  /* 0xffff2df000000947 */ /* 0x000fca000383ffff */
.L_x_2895:
[----:B------:R-:W-:Y:S01]  /*10280*/  WARPSYNC 0xffffffff ;  /* 0xffffffff00007948 */ /* 0x000fe20003800000 */
[----:B------:R-:W-:Y:S06]  /*10290*/  BAR.SYNC.DEFER_BLOCKING 0x0 ;  /* 0x0000000000007b1d */ /* 0x000fec0000010000 */
[----:B------:R2:W5:Y:S04]  /*102a0*/  LDL R252, [R1+0x148] ;  /* 0x0001480001fc7983 */ /* 0x0005680000100800 */
[----:B------:R-:W3:Y:S01]  /*102b0*/  LD.E R35, [R16.64+0xd0] ;  /* 0x0000d00610237980 */ /* 0x000ee2000c101900 */
[----:B------:R-:W-:Y:S01]  /*102c0*/  BSSY B2, `(.L_x_3000) ;  /* 0x0000315000027945 */ /* 0x000fe20003800000 */
[----:B------:R-:W-:Y:S01]  /*102d0*/  IMAD.SHL.U32 R192, R220, 0x2, RZ ;  /* 0x00000002dcc07824 */ /* 0x000fe200078e00ff */
[C---:B------:R-:W-:Y:S01]  /*102e0*/  SHF.L.U64.HI R6, R170.reuse, 0x4, R171 ;  /* 0x00000004aa067819 */ /* 0x040fe200000102ab */
[----:B------:R-:W4:Y:S01]  /*102f0*/  S2R R0, SR_CTAID.X ;  /* 0x0000000000007919 */ /* 0x000f220000002500 */
[----:B------:R-:W-:-:S03]  /*10300*/  IMAD.SHL.U32 R4, R170, 0x10, RZ ;  /* 0x00000010aa047824 */ /* 0x000fc600078e00ff */
[----:B------:R-:W1:Y:S04]  /*10310*/  S2R R51, SR_CTAID.Y ;  /* 0x0000000000337919 */ /* 0x000e680000002600 */
[----:B------:R-:W2:Y:S01]  /*10320*/  S2R R47, SR_TID.X ;  /* 0x00000000002f7919 */ /* 0x000ea20000002100 */
[----:B----4-:R-:W-:Y:S01]  /*10330*/  IMAD.SHL.U32 R184, R0, 0x40, RZ ;  /* 0x0000004000b87824 */ /* 0x010fe200078e00ff */
[----:B-1----:R-:W-:Y:S02]  /*10340*/  SHF.R.S32.HI R50, RZ, 0x1f, R51 ;  /* 0x0000001fff327819 */ /* 0x002fe40000011433 */
[----:B---3--:R-:W-:-:S13]  /*10350*/  ISETP.NE.AND P0, PT, R35, RZ, PT ;  /* 0x000000ff2300720c */ /* 0x008fda0003f05270 */
[----:B------:R-:W-:Y:S05]  /*10360*/  @!P0 BRA `(.L_x_3001) ;  /* 0x00002cb000008947 */ /* 0x000fea0003800000 */
[----:B--2---:R-:W2:Y:S01]  /*10370*/  LD.E.64 R2, [R16.64+0xf0] ;  /* 0x0000f00610027980 */ /* 0x004ea2000c101b00 */
[----:B------:R-:W-:-:S03]  /*10380*/  IMAD.MOV.U32 R0, RZ, RZ, RZ ;  /* 0x000000ffff007224 */ /* 0x000fc600078e00ff */
[----:B------:R-:W3:Y:S04]  /*10390*/  LD.E.U8 R12, [R16.64+0x1b3] ;  /* 0x0001b306100c7980 */ /* 0x000ee8000c101100 */
[----:B------:R1:W5:Y:S04]  /*103a0*/  LD.E R39, [R16.64+0xc0] ;  /* 0x0000c00610277980 */ /* 0x000368000c101900 */
[----:B------:R1:W5:Y:S04]  /*103b0*/  LD.E.64 R30, [R16.64+0x148] ;  /* 0x00014806101e7980 */ /* 0x000368000c101b00 */
[----:B-----5:R1:W5:Y:S01]  /*103c0*/  LD.E.64 R28, [R16.64+0x150] ;  /* 0x00015006101c7980 */ /* 0x020362000c101b00 */
[----:B--2---:R-:W-:-:S04]  /*103d0*/  ISETP.NE.U32.AND P1, PT, R2, RZ, PT ;  /* 0x000000ff0200720c */ /* 0x004fc80003f25070 */
[----:B------:R-:W-:-:S13]  /*103e0*/  ISETP.NE.AND.EX P1, PT, R3, RZ, PT, P1 ;  /* 0x000000ff0300720c */ /* 0x000fda0003f25310 */
[----:B------:R-:W-:-:S04]  /*103f0*/  @P1 LEA R2, P0, R51, R2, 0x2 ;  /* 0x0000000233021211 */ /* 0x000fc800078010ff */
[----:B------:R-:W-:-:S05]  /*10400*/  @P1 LEA.HI.X R3, R51, R3, R50, 0x2, P0 ;  /* 0x0000000333031211 */ /* 0x000fca00000f1432 */
[----:B------:R2:W4:Y:S01]  /*10410*/  @P1 LD.E R0, [R2.64] ;  /* 0x0000000602001980 */ /* 0x000522000c101900 */
        /* <DEDUP_REMOVED lines=16> */
[----:B---3--:R-:W-:Y:S02]  /*10520*/  ISETP.NE.AND P0, PT, R12, RZ, PT ;  /* 0x000000ff0c00720c */ /* 0x008fe40003f05270 */
[----:B------:R-:W-:Y:S02]  /*10530*/  LEA.HI.X R33, R4, R169, R6, 0x1, P1 ;  /* 0x000000a904217211 */ /* 0x000fe400008f0c06 */
[----:B------:R-:W-:-:S04]  /*10540*/  LEA R8, P2, R214, R168, 0x1 ;  /* 0x000000a8d6087211 */ /* 0x000fc800078408ff */
[----:B------:R-:W-:Y:S01]  /*10550*/  LEA.HI.X R9, R214, R169, R221, 0x1, P2 ;  /* 0x000000a9d6097211 */ /* 0x000fe200010f0cdd */
[--C-:B------:R-:W-:Y:S02]  /*10560*/  IMAD.IADD R38, R252, 0x1, -R184.reuse ;  /* 0x00000001fc267824 */ /* 0x100fe400078e0ab8 */
[----:B------:R-:W-:Y:S01]  /*10570*/  IMAD.SHL.U32 R46, R19, 0x10, RZ ;  /* 0x00000010132e7824 */ /* 0x000fe200078e00ff */
[----:B----4-:R-:W-:Y:S01]  /*10580*/  IADD3 R11, R0, R153, R184 ;  /* 0x00000099000b7210 */ /* 0x010fe20007ffe0b8 */
        /* <DEDUP_REMOVED lines=23> */
[----:B-----5:R-:W-:Y:S02]  /*10700*/  IADD3 R2, P0, R28, R2, RZ ;  /* 0x000000021c027210 */ /* 0x020fe40007f1e0ff */
        /* <DEDUP_REMOVED lines=44> */
.L_x_3006:
[----:B------:R-:W-:Y:S05]  /*109d0*/  BSYNC B0 ;  /* 0x0000000000007941 */ /* 0x000fea0003800000 */
.L_x_3005:
[----:B-----5:R3:W-:Y:S02]  /*109e0*/  STS.128 [R192], R4 ;  /* 0x00000004c0007388 */ /* 0x0207e40000000c00 */
.L_x_3004:
[----:B------:R-:W-:Y:S05]  /*109f0*/  BSYNC B1 ;  /* 0x0000000000017941 */ /* 0x000fea0003800000 */
.L_x_3003:
        /* <DEDUP_REMOVED lines=17> */
[----:B-----5:R-:W-:Y:S02]  /*10b10*/  IADD3 R2, P0, R28, R3, RZ ;  /* 0x000000031c027210 */ /* 0x020fe40007f1e0ff */
        /* <DEDUP_REMOVED lines=44> */
.L_x_3010:
[----:B------:R-:W-:Y:S05]  /*10de0*/  BSYNC B0 ;  /* 0x0000000000007941 */ /* 0x000fea0003800000 */
.L_x_3009:
[----:B-----5:R1:W-:Y:S02]  /*10df0*/  STS.128 [R192+0x800], R4 ;  /* 0x00080004c0007388 */ /* 0x0203e40000000c00 */
.L_x_3008:
[----:B------:R-:W-:Y:S05]  /*10e00*/  BSYNC B1 ;  /* 0x0000000000017941 */ /* 0x000fea0003800000 */
.L_x_3007:
        /* <DEDUP_REMOVED lines=63> */
.L_x_3014:
[----:B------:R-:W-:Y:S05]  /*11200*/  BSYNC B0 ;  /* 0x0000000000007941 */ /* 0x000fea0003800000 */
.L_x_3013:
[----:B-----5:R3:W-:Y:S02]  /*11210*/  STS.128 [R192+0x1000], R4 ;  /* 0x00100004c0007388 */ /* 0x0207e40000000c00 */
.L_x_3012:
[----:B------:R-:W-:Y:S05]  /*11220*/  BSYNC B1 ;  /* 0x0000000000017941 */ /* 0x000fea0003800000 */
.L_x_3011:
        /* <DEDUP_REMOVED lines=62> */
.L_x_3017:
[----:B------:R-:W-:Y:S05]  /*11610*/  BSYNC B0 ;  /* 0x0000000000007941 */ /* 0x000fea0003800000 */
.L_x_3016:
[----:B-----5:R1:W-:Y:S01]  /*11620*/  STS.128 [R192+0x1800], R4 ;  /* 0x00180004c0007388 */ /* 0x0203e20000000c00 */
[----:B------:R-:W-:Y:S05]  /*11630*/  BRA `(.L_x_3015) ;  /* 0x00001dd000007947 */ /* 0x000fea0003800000 */
.L_x_3002:
        /* <DEDUP_REMOVED lines=98> */
.L_x_3021:
[----:B------:R-:W-:Y:S05]  /*11c60*/  BSYNC B0 ;  /* 0x0000000000007941 */ /* 0x000fea0003800000 */
.L_x_3020:
[----:B-----5:R3:W-:Y:S02]  /*11c70*/  STS.128 [R192], R4 ;  /* 0x00000004c0007388 */ /* 0x0207e40000000c00 */
.L_x_3019:
[----:B------:R-:W-:Y:S05]  /*11c80*/  BSYNC B1 ;  /* 0x0000000000017941 */ /* 0x000fea0003800000 */
.L_x_3018:
        /* <DEDUP_REMOVED lines=101> */
.L_x_3025:
[----:B------:R-:W-:Y:S05]  /*122e0*/  BSYNC B0 ;  /* 0x0000000000007941 */ /* 0x000fea0003800000 */
.L_x_3024:
[----:B-----5:R1:W-:Y:S02]  /*122f0*/  STS.128 [R192+0x800], R4 ;  /* 0x00080004c0007388 */ /* 0x0203e40000000c00 */
.L_x_3023:
[----:B------:R-:W-:Y:S05]  /*12300*/  BSYNC B1 ;  /* 0x0000000000017941 */ /* 0x000fea0003800000 */
.L_x_3022:
        /* <DEDUP_REMOVED lines=102> */
.L_x_3029:
[----:B------:R-:W-:Y:S05]  /*12970*/  BSYNC B0 ;  /* 0x0000000000007941 */ /* 0x000fea0003800000 */
.L_x_3028:
[----:B-----5:R3:W-:Y:S02]  /*12980*/  STS.128 [R192+0x1000], R4 ;  /* 0x00100004c0007388 */ /* 0x0207e40000000c00 */
.L_x_3027:
[----:B------:R-:W-:Y:S05]  /*12990*/  BSYNC B1 ;  /* 0x0000000000017941 */ /* 0x000fea0003800000 */
.L_x_3026:
        /* <DEDUP_REMOVED lines=101> */
.L_x_3031:
[----:B------:R-:W-:Y:S05]  /*12ff0*/  BSYNC B0 ;  /* 0x0000000000007941 */ /* 0x000fea0003800000 */
.L_x_3030:
[----:B-----5:R1:W-:Y:S01]  /*13000*/  STS.128 [R192+0x1800], R4 ;  /* 0x00180004c0007388 */ /* 0x0203e20000000c00 */
[----:B------:R-:W-:Y:S05]  /*13010*/  BRA `(.L_x_3015) ;  /* 0x000003f000007947 */ /* 0x000fea0003800000 */
.L_x_3001:
[----:B--2--5:R-:W-:Y:S01]  /*13020*/  IADD3 R0, -R184, R252, RZ ;  /* 0x000000fcb8007210 */ /* 0x024fe20007ffe1ff */
[----:B------:R-:W-:Y:S03]  /*13030*/  BSSY B0, `(.L_x_3032) ;  /* 0x000000c000007945 */ /* 0x000fe60003800000 */
        /* <DEDUP_REMOVED lines=11> */
.L_x_3033:
[----:B------:R-:W-:Y:S05]  /*130f0*/  BSYNC B0 ;  /* 0x0000000000007941 */ /* 0x000fea0003800000 */
.L_x_3032:
        /* <DEDUP_REMOVED lines=15> */
.L_x_3035:
[----:B------:R-:W-:Y:S05]  /*131f0*/  BSYNC B0 ;  /* 0x0000000000007941 */ /* 0x000fea0003800000 */
.L_x_3034:
        /* <DEDUP_REMOVED lines=15> */
.L_x_3037:
[----:B------:R-:W-:Y:S05]  /*132f0*/  BSYNC B0 ;  /* 0x0000000000007941 */ /* 0x000fea0003800000 */
.L_x_3036:
        /* <DEDUP_REMOVED lines=17> */
.L_x_3015:
[----:B------:R-:W-:Y:S05]  /*13410*/  BSYNC B2 ;  /* 0x0000000000027941 */ /* 0x000fea0003800000 */
.L_x_3000:
[----:B--2---:R-:W2:Y:S01]  /*13420*/  LDL R185, [R1+0x100] ;  /* 0x0001000001b97983 */ /* 0x004ea20000100800 */
[----:B------:R-:W-:Y:S01]  /*13430*/  BSSY B0, `(.L_x_3038) ;  /* 0x000000f000007945 */ /* 0x000fe20003800000 */
[----:B--2---:R-:W-:-:S05]  /*13440*/  IADD3 R251, R185, -0x1, RZ ;  /* 0xffffffffb9fb7810 */ /* 0x004fca0007ffe0ff */
[----:B------:R-:W-:-:S04]  /*13450*/  IMAD.SHL.U32 R82, R251, 0x100, RZ ;  /* 0x00000100fb527824 */ /* 0x000fc800078e00ff */
[----:B------:R-:W-:-:S05]  /*13460*/  IMAD.IADD R0, R216, 0x1, -R82 ;  /* 0x00000001d8007824 */ /* 0x000fca00078e0a52 */
        /* <DEDUP_REMOVED lines=11> */
.L_x_3039:
[----:B------:R-:W-:Y:S05]  /*13520*/  BSYNC B0 ;  /* 0x0000000000007941 */ /* 0x000fea0003800000 */
.L_x_3038:
[----:B------:R-:W-:Y:S01]  /*13530*/  ISETP.GE.AND P0, PT, R37, R0, PT ;  /* 0x000000002500720c */ /* 0x000fe20003f06270 */
[----:B------:R-:W-:-:S12]  /*13540*/  BSSY B0, `(.L_x_3040) ;  /* 0x000000b000007945 */ /* 0x000fd80003800000 */
[----:B------:R-:W-:Y:S05]  /*13550*/  @P0 BRA `(.L_x_3041) ;  /* 0x0000009000000947 */ /* 0x000fea0003800000 */
[----:B------:R-:W-:-:S13]  /*13560*/  ISETP.GE.AND P0, PT, R154, R250, PT ;  /* 0x000000fa9a00720c */ /* 0x000fda0003f06270 */
        /* <DEDUP_REMOVED lines=8> */
.L_x_3041:
[----:B------:R-:W-:Y:S05]  /*135f0*/  BSYNC B0 ;  /* 0x0000000000007941 */ /* 0x000fea0003800000 */
.L_x_3040:
        /* <DEDUP_REMOVED lines=12> */
.L_x_3043:
[----:B------:R-:W-:Y:S05]  /*136c0*/  BSYNC B0 ;  /* 0x0000000000007941 */ /* 0x000fea0003800000 */
.L_x_3042:
[----:B------:R-:W-:Y:S01]  /*136d0*/  ISETP.GE.AND P0, PT, R32, R0, PT ;  /* 0x000000002000720c */ /* 0x000fe20003f06270 */
[----:B------:R-:W-:-:S12]  /*136e0*/  BSSY B0, `(.L_x_3044) ;  /* 0x000000e000007945 */ /* 0x000fd80003800000 */
[----:B------:R-:W-:Y:S05]  /*136f0*/  @P0 BRA `(.L_x_3045) ;  /* 0x000000c000000947 */ /* 0x000fea0003800000 */
[----:B------:R-:W-:-:S13]  /*13700*/  ISETP.GE.AND P0, PT, R154, R250, PT ;  /* 0x000000fa9a00720c */ /* 0x000fda0003f06270 */
[----:B------:R1:W-:Y:S01]  /*13710*/  @P0 STS.128 [R192+0x3800], RZ ;  /* 0x003800ffc0000388 */ /* 0x0003e20000000c00 */
[----:B------:R-:W-:Y:S05]  /*13720*/  @P0 BRA `(.L_x_3045) ;  /* 0x0000009000000947 */ /* 0x000fea0003800000 */
[----:B-1----:R-:W-:Y:S01]  /*13730*/  MOV R2, R224 ;  /* 0x000000e000027202 */ /* 0x002fe20000000f00 */
        /* <DEDUP_REMOVED lines=8> */
.L_x_3045:
[----:B------:R-:W-:Y:S05]  /*137c0*/  BSYNC B0 ;  /* 0x0000000000007941 */ /* 0x000fea0003800000 */
.L_x_3044:
[----:B------:R-:W-:Y:S01]  /*137d0*/  IADD3 R21, R80, 0x40, RZ ;  /* 0x0000004050157810 */ /* 0x000fe20007ffe0ff */
[----:B------:R-:W-:Y:S03]  /*137e0*/  BSSY B0, `(.L_x_3046) ;  /* 0x000000c000007945 */ /* 0x000fe60003800000 */
[----:B------:R-:W-:-:S13]  /*137f0*/  ISETP.GE.AND P0, PT, R21, R0, PT ;  /* 0x000000001500720c */ /* 0x000fda0003f06270 */
        /* <DEDUP_REMOVED lines=10> */
.L_x_3047:
[----:B------:R-:W-:Y:S05]  /*138a0*/  BSYNC B0 ;  /* 0x0000000000007941 */ /* 0x000fea0003800000 */
.L_x_3046:
[----:B------:R-:W-:Y:S01]  /*138b0*/  IADD3 R20, R80, 0x50, RZ ;  /* 0x0000005050147810 */ /* 0x000fe20007ffe0ff */
[----:B------:R-:W-:Y:S03]  /*138c0*/  BSSY B0, `(.L_x_3048) ;  /* 0x000000f000007945 */ /* 0x000fe60003800000 */
[----:B------:R-:W-:-:S13]  /*138d0*/  ISETP.GE.AND P0, PT, R20, R0, PT ;  /* 0x000000001400720c */ /* 0x000fda0003f06270 */
        /* <DEDUP_REMOVED lines=13> */
.L_x_3049:
[----:B------:R-:W-:Y:S05]  /*139b0*/  BSYNC B0 ;  /* 0x0000000000007941 */ /* 0x000fea0003800000 */
.L_x_3048:
        /* <DEDUP_REMOVED lines=16> */
.L_x_3051:
[----:B------:R-:W-:Y:S05]  /*13ac0*/  BSYNC B0 ;  /* 0x0000000000007941 */ /* 0x000fea0003800000 */
.L_x_3050:
        /* <DEDUP_REMOVED lines=16> */
.L_x_3053:
[----:B------:R-:W-:Y:S05]  /*13bd0*/  BSYNC B0 ;  /* 0x0000000000007941 */ /* 0x000fea0003800000 */
.L_x_3052:
        /* <DEDUP_REMOVED lines=13> */
.L_x_3055:
[----:B------:R-:W-:Y:S05]  /*13cb0*/  BSYNC B0 ;  /* 0x0000000000007941 */ /* 0x000fea0003800000 */
.L_x_3054:
        /* <DEDUP_REMOVED lines=16> */
.L_x_3057:
[----:B------:R-:W-:Y:S05]  /*13dc0*/  BSYNC B0 ;  /* 0x0000000000007941 */ /* 0x000fea0003800000 */
.L_x_3056:
        /* <DEDUP_REMOVED lines=16> */
.L_x_3059:
[----:B------:R-:W-:Y:S05]  /*13ed0*/  BSYNC B0 ;  /* 0x0000000000007941 */ /* 0x000fea0003800000 */
.L_x_3058:
        /* <DEDUP_REMOVED lines=16> */
.L_x_3061:
[----:B------:R-:W-:Y:S05]  /*13fe0*/  BSYNC B0 ;  /* 0x0000000000007941 */ /* 0x000fea0003800000 */
.L_x_3060:
        /* <DEDUP_REMOVED lines=16> */
.L_x_3063:
[----:B------:R-:W-:Y:S05]  /*140f0*/  BSYNC B0 ;  /* 0x0000000000007941 */ /* 0x000fea0003800000 */
.L_x_3062:
        /* <DEDUP_REMOVED lines=16> */
.L_x_3065:
[----:B------:R-:W-:Y:S05]  /*14200*/  BSYNC B0 ;  /* 0x0000000000007941 */ /* 0x000fea0003800000 */
.L_x_3064:
        /* <DEDUP_REMOVED lines=16> */
.L_x_3067:
[----:B------:R-:W-:Y:S05]  /*14310*/  BSYNC B0 ;  /* 0x0000000000007941 */ /* 0x000fea0003800000 */
.L_x_3066:
        /* <DEDUP_REMOVED lines=16> */
.L_x_3069:
[----:B------:R-:W-:Y:S05]  /*14420*/  BSYNC B0 ;  /* 0x0000000000007941 */ /* 0x000fea0003800000 */
.L_x_3068:
[----:B-12---:R-:W2:Y:S04]  /*14430*/  LD.E.64 R2, [R16.64+0x1c0] ;  /* 0x0001c00610027980 */ /* 0x006ea8000c101b00 */
[----:B---3--:R-:W3:Y:S04]  /*14440*/  LD.E.64 R4, [R16.64+0x1b8] ;  /* 0x0001b80610047980 */ /* 0x008ee8000c101b00 */
[----:B------:R-:W1:Y:S04]  /*14450*/  S2R R6, SR_CTAID.Z ;  /* 0x0000000000067919 */ /* 0x000e680000002700 */
[----:B----4-:R-:W4:Y:S04]  /*14460*/  LD.E R153, [R16.64+0xd8] ;  /* 0x0000d80610997980 */ /* 0x010f28000c101900 */
[----:B------:R-:W0:Y:S04]  /*14470*/  LDGDEPBAR ;  /* 0x00000000000079af */ /* 0x000e280000000000 */
[----:B------:R2:W5:Y:S01]  /*14480*/  LD.E R116, [R16.64+0x188] ;  /* 0x0001880610747980 */ /* 0x000562000c101900 */
[----:B-1----:R-:W-:-:S02]  /*14490*/  IMAD.MOV.U32 R226, RZ, RZ, R6 ;  /* 0x000000ffffe27224 */ /* 0x002fc400078e0006 */
[----:B--2---:R-:W-:Y:S02]  /*144a0*/  IMAD R3, R3, R51, RZ ;  /* 0x0000003303037224 */ /* 0x004fe400078e02ff */
[----:B------:R-:W-:-:S04]  /*144b0*/  IMAD.WIDE.U32 R6, R51, R2, R226 ;  /* 0x0000000233067225 */ /* 0x000fc800078e00e2 */
[----:B------:R-:W-:Y:S01]  /*144c0*/  IMAD R3, R2, R50, R3 ;  /* 0x0000003202037224 */ /* 0x000fe200078e0203 */
[----:B---3--:R-:W-:-:S03]  /*144d0*/  LEA R2, P0, R6, R4, 0x2 ;  /* 0x0000000406027211 */ /* 0x008fc600078010ff */
[----:B------:R-:W-:-:S05]  /*144e0*/  IMAD.IADD R3, R7, 0x1, R3 ;  /* 0x0000000107037824 */ /* 0x000fca00078e0203 */
[----:B------:R-:W-:-:S05]  /*144f0*/  LEA.HI.X R3, R6, R5, R3, 0x2, P0 ;  /* 0x0000000506037211 */ /* 0x000fca00000f1403 */
[----:B------:R1:W2:Y:S01]  /*14500*/  LD.E R2, [R2.64] ;  /* 0x0000000602027980 */ /* 0x0002a2000c101900 */
[----:B------:R-:W-:-:S04]  /*14510*/  DEPBAR.LE SB0, 0x0 ;  /* 0x000080000000791a */ /* 0x000fc80000000000 */
[----:B------:R-:W3:Y:S04]  /*14520*/  S2R R23, SR_TID.X ;  /* 0x0000000000177919 */ /* 0x000ee80000002100 */
[----:B------:R-:W-:Y:S01]  /*14530*/  BAR.SYNC.DEFER_BLOCKING 0x0 ;  /* 0x0000000000007b1d */ /* 0x000fe20000010000 */
[----:B------:R-:W-:-:S05]  /*14540*/  ISETP.GE.AND P0, PT, R80, R0, PT ;  /* 0x000000005000720c */ /* 0x000fca0003f06270 */
[----:B----4-:R-:W2:Y:S01]  /*14550*/  MUFU.RCP R153, R153 ;  /* 0x0000009900997308 */ /* 0x010ea20000001000 */
[----:B---3--:R-:W-:-:S04]  /*14560*/  SHF.R.S32.HI R22, RZ, 0x1f, R23 ;  /* 0x0000001fff167819 */ /* 0x008fc80000011417 */
[----:B------:R-:W-:-:S03]  /*14570*/  LEA.HI R22, R22, R23, RZ, 0x5 ;  /* 0x0000001716167211 */ /* 0x000fc600078f28ff */
[----:B------:R3:W-:Y:S01]  /*14580*/  @P0 STS.128 [R192+0xa000], RZ ;  /* 0x00a000ffc0000388 */ /* 0x0007e20000000c00 */
[----:B------:R-:W-:-:S05]  /*14590*/  LOP3.LUT R22, R22, 0xffffffe0, RZ, 0xc0, !PT ;  /* 0xffffffe016167812 */ /* 0x000fca00078ec0ff */
[----:B------:R-:W-:Y:S02]  /*145a0*/  IMAD.IADD R22, R23, 0x1, -R22 ;  /* 0x0000000117167824 */ /* 0x000fe400078e0a16 */
[----:B------:R-:W-:-:S03]  /*145b0*/  IMAD.SHL.U32 R4, R47, 0x2, RZ ;  /* 0x000000022f047824 */ /* 0x000fc600078e00ff */
[----:B-1----:R-:W-:Y:S01]  /*145c0*/  SHF.R.S32.HI R3, RZ, 0x1f, R22 ;  /* 0x0000001fff037819 */ /* 0x002fe20000011416 */
[----:B------:R-:W-:Y:S03]  /*145d0*/  BSSY B0, `(.L_x_3070) ;  /* 0x000000f000007945 */ /* 0x000fe60003800000 */
[----:B------:R-:W-:Y:S02]  /*145e0*/  LEA.HI R3, R3, R22, RZ, 0x2 ;  /* 0x0000001603037211 */ /* 0x000fe400078f10ff */
[----:B------:R-:W-:Y:S02]  /*145f0*/  LOP3.LUT R227, R4, 0x6, RZ, 0xc0, !PT ;  /* 0x0000000604e37812 */ /* 0x000fe400078ec0ff */
[----:B------:R-:W-:Y:S01]  /*14600*/  SHF.R.S32.HI R83, RZ, 0x2, R3 ;  /* 0x00000002ff537819 */ /* 0x000fe20000011403 */
[----:B--2---:R-:W-:Y:S01]  /*14610*/  FMUL.FTZ R153, R2, R153 ;  /* 0x0000009902997220 */ /* 0x004fe20000410000 */
[----:B------:R-:W-:Y:S05]  /*14620*/  @P0 BRA `(.L_x_3071) ;  /* 0x0000009000000947 */ /* 0x000fea0003800000 */
        /* <DEDUP_REMOVED lines=9> */
.L_x_3071:
[----:B---3--:R-:W-:Y:S05]  /*146c0*/  BSYNC B0 ;  /* 0x0000000000007941 */ /* 0x008fea0003800000 */
.L_x_3070:
[----:B------:R-:W-:Y:S01]  /*146d0*/  ISETP.GE.AND P0, PT, R37, R0, PT ;  /* 0x000000002500720c */ /* 0x000fe20003f06270 */
[----:B------:R-:W-:-:S12]  /*146e0*/  BSSY B0, `(.L_x_3072) ;  /* 0x000000c000007945 */ /* 0x000fd80003800000 */
[----:B------:R3:W-:Y:S01]  /*146f0*/  @P0 STS.128 [R192+0xa800], RZ ;  /* 0x00a800ffc0000388 */ /* 0x0007e20000000c00 */
        /* <DEDUP_REMOVED lines=10> */
.L_x_3073:
[----:B------:R-:W-:Y:S05]  /*147a0*/  BSYNC B0 ;  /* 0x0000000000007941 */ /* 0x000fea0003800000 */
.L_x_3072:
[----:B------:R-:W-:Y:S01]  /*147b0*/  ISETP.GE.AND P0, PT, R36, R0, PT ;  /* 0x000000002400720c */ /* 0x000fe20003f06270 */
[----:B------:R-:W-:-:S12]  /*147c0*/  BSSY B0, `(.L_x_3074) ;  /* 0x000000e000007945 */ /* 0x000fd80003800000 */
[----:B------:R1:W-:Y:S01]  /*147d0*/  @P0 STS.128 [R192+0xb000], RZ ;  /* 0x00b000ffc0000388 */ /* 0x0003e20000000c00 */
[----:B------:R-:W-:Y:S05]  /*147e0*/  @P0 BRA `(.L_x_3075) ;  /* 0x000000b000000947 */ /* 0x000fea0003800000 */
[----:B------:R-:W-:-:S13]  /*147f0*/  ISETP.GE.AND P0, PT, R154, R250, PT ;  /* 0x000000fa9a00720c */ /* 0x000fda0003f06270 */
        /* <DEDUP_REMOVED lines=10> */
.L_x_3075:
[----:B------:R-:W-:Y:S05]  /*148a0*/  BSYNC B0 ;  /* 0x0000000000007941 */ /* 0x000fea0003800000 */
.L_x_3074:
        /* <DEDUP_REMOVED lines=9> */
[----:B--2---:R-:W-:Y:S02]  /*14940*/  MOV R5, R3 ;  /* 0x0000000300057202 */ /* 0x004fe40000000f00 */
[----:B------:R-:W-:Y:S01]  /*14950*/  MOV R3, R219 ;  /* 0x000000db00037202 */ /* 0x000fe20000000f00 */
[----:B---3--:R-:W-:Y:S01]  /*14960*/  IMAD R4, R2, 0x60, RZ ;  /* 0x0000006002047824 */ /* 0x008fe200078e02ff */
[----:B------:R-:W-:-:S05]  /*14970*/  MOV R2, R218 ;  /* 0x000000da00027202 */ /* 0x000fca0000000f00 */
[----:B------:R-:W-:-:S05]  /*14980*/  IMAD.WIDE.U32 R2, R5, 0x60, R2 ;  /* 0x0000006005027825 */ /* 0x000fca00078e0002 */
[----:B------:R-:W-:-:S05]  /*14990*/  IADD3 R3, R4, R3, RZ ;  /* 0x0000000304037210 */ /* 0x000fca0007ffe0ff */
[----:B------:R-:W-:Y:S01]  /*149a0*/  @!PT LDS RZ, [RZ] ;  /* 0x00000000fffff984 */ /* 0x000fe20000000800 */
[----:B------:R-:W-:Y:S01]  /*149b0*/  @!PT LDS RZ, [RZ] ;  /* 0x00000000fffff984 */ /* 0x000fe20000000800 */
[----:B------:R-:W-:Y:S01]  /*149c0*/  @!PT LDS RZ, [RZ] ;  /* 0x00000000fffff984 */ /* 0x000fe20000000800 */
[----:B------:R2:W-:Y:S02]  /*149d0*/  LDGSTS.E.BYPASS.LTC128B.128 [R192+0xb800], [R2.64] ;  /* 0x0b80000002c07fae */ /* 0x0005e4000b901d46 */
.L_x_3077:
[----:B------:R-:W-:Y:S05]  /*149e0*/  BSYNC B0 ;  /* 0x0000000000007941 */ /* 0x000fea0003800000 */
.L_x_3076:
        /* <DEDUP_REMOVED lines=15> */
.L_x_3079:
[----:B------:R-:W-:Y:S05]  /*14ae0*/  BSYNC B0 ;  /* 0x0000000000007941 */ /* 0x000fea0003800000 */
.L_x_3078:
        /* <DEDUP_REMOVED lines=19> */
.L_x_3081:
[----:B------:R-:W-:Y:S05]  /*14c20*/  BSYNC B0 ;  /* 0x0000000000007941 */ /* 0x000fea0003800000 */
.L_x_3080:
        /* <DEDUP_REMOVED lines=19> */
.L_x_3083:
[----:B------:R-:W-:Y:S05]  /*14d60*/  BSYNC B0 ;  /* 0x0000000000007941 */ /* 0x000fea0003800000 */
.L_x_3082:
        /* <DEDUP_REMOVED lines=19> */
.L_x_3085:
[----:B------:R-:W-:Y:S05]  /*14ea0*/  BSYNC B0 ;  /* 0x0000000000007941 */ /* 0x000fea0003800000 */
.L_x_3084:
        /* <DEDUP_REMOVED lines=15> */
.L_x_3087:
[----:B------:R-:W-:Y:S05]  /*14fa0*/  BSYNC B0 ;  /* 0x0000000000007941 */ /* 0x000fea0003800000 */
.L_x_3086:
        /* <DEDUP_REMOVED lines=19> */
.L_x_3089:
[----:B------:R-:W-:Y:S05]  /*150e0*/  BSYNC B0 ;  /* 0x0000000000007941 */ /* 0x000fea0003800000 */
.L_x_3088:
        /* <DEDUP_REMOVED lines=19> */
.L_x_3091:
[----:B------:R-:W-:Y:S05]  /*15220*/  BSYNC B0 ;  /* 0x0000000000007941 */ /* 0x000fea0003800000 */
.L_x_3090:
        /* <DEDUP_REMOVED lines=19> */
.L_x_3093:
[----:B------:R-:W-:Y:S05]  /*15360*/  BSYNC B0 ;  /* 0x0000000000007941 */ /* 0x000fea0003800000 */
.L_x_3092:
        /* <DEDUP_REMOVED lines=19> */
.L_x_3095:
[----:B------:R-:W-:Y:S05]  /*154a0*/  BSYNC B0 ;  /* 0x0000000000007941 */ /* 0x000fea0003800000 */
.L_x_3094:
        /* <DEDUP_REMOVED lines=19> */
.L_x_3097:
[----:B------:R-:W-:Y:S05]  /*155e0*/  BSYNC B0 ;  /* 0x0000000000007941 */ /* 0x000fea0003800000 */
.L_x_3096:
        /* <DEDUP_REMOVED lines=19> */
.L_x_3099:
[----:B------:R-:W-:Y:S05]  /*15720*/  BSYNC B0 ;  /* 0x0000000000007941 */ /* 0x000fea0003800000 */
.L_x_3098:
        /* <DEDUP_REMOVED lines=19> */
.L_x_3101:
[----:B------:R-:W-:Y:S05]  /*15860*/  BSYNC B0 ;  /* 0x0000000000007941 */ /* 0x000fea0003800000 */
.L_x_3100:
[----:B--2---:R-:W2:Y:S04]  /*15870*/  LDL.LU R2, [R1+0x4] ;  /* 0x0000040001027983 */ /* 0x004ea80000300800 */
[----:B---3--:R-:W3:Y:S01]  /*15880*/  LDL.LU R4, [R1+0x10] ;  /* 0x0000100001047983 */ /* 0x008ee20000300800 */
[----:B------:R-:W-:Y:S01]  /*15890*/  SHF.R.S32.HI R0, RZ, 0x4, R232 ;  /* 0x00000004ff007819 */ /* 0x000fe200000114e8 */
[----:B------:R-:W-:Y:S01]  /*158a0*/  IMAD.SHL.U32 R5, R213, 0x40, RZ ;  /* 0x00000040d5057824 */ /* 0x000fe200078e00ff */
[----:B------:R-:W-:Y:S01]  /*158b0*/  SHF.R.S32.HI R248, RZ, 0x1f, R47 ;  /* 0x0000001ffff87819 */ /* 0x000fe2000001142f */
[----:B------:R-:W0:Y:S01]  /*158c0*/  LDGDEPBAR ;  /* 0x00000000000079af */ /* 0x000e220000000000 */
[----:B------:R-:W-:Y:S01]  /*158d0*/  LEA.HI R3, R232, R0, RZ, 0x1 ;  /* 0x00000000e8037211 */ /* 0x000fe200078f08ff */
[----:B------:R-:W-:Y:S01]  /*158e0*/  BSSY B1, `(.L_x_3102) ;  /* 0x000041a000017945 */ /* 0x000fe20003800000 */
[----:B------:R-:W-:-:S02]  /*158f0*/  LEA.HI R248, R248, R47, RZ, 0x5 ;  /* 0x0000002ff8f87211 */ /* 0x000fc400078f28ff */
[----:B------:R-:W-:Y:S02]  /*15900*/  LOP3.LUT R3, R3, 0xfffffffe, RZ, 0xc0, !PT ;  /* 0xfffffffe03037812 */ /* 0x000fe400078ec0ff */
[----:B------:R-:W-:Y:S02]  /*15910*/  SHF.R.S32.HI R248, RZ, 0x5, R248 ;  /* 0x00000005fff87819 */ /* 0x000fe400000114f8 */
[----:B------:R-:W-:Y:S01]  /*15920*/  R2P PR, R213, 0x6 ;  /* 0x00000006d5007804 */ /* 0x000fe20000000000 */
[----:B------:R-:W-:Y:S01]  /*15930*/  IMAD.IADD R3, R0, 0x1, -R3 ;  /* 0x0000000100037824 */ /* 0x000fe200078e0a03 */
[----:B------:R-:W-:-:S03]  /*15940*/  LOP3.LUT R0, R5, 0x1c0, RZ, 0xc0, !PT ;  /* 0x000001c005007812 */ /* 0x000fc600078ec0ff */
[----:B------:R-:W-:Y:S02]  /*15950*/  IMAD.SHL.U32 R5, R3, 0x8, RZ ;  /* 0x0000000803057824 */ /* 0x000fe400078e00ff */
[----:B--2---:R-:W-:Y:S02]  /*15960*/  IMAD.SHL.U32 R2, R2, 0x40, RZ ;  /* 0x0000004002027824 */ /* 0x004fe400078e00ff */
[----:B---3--:R-:W-:-:S03]  /*15970*/  IMAD.SHL.U32 R6, R4, 0x40, RZ ;  /* 0x0000004004067824 */ /* 0x008fc600078e00ff */
[----:B------:R-:W-:Y:S01]  /*15980*/  LOP3.LUT R2, R2, 0x1c0, RZ, 0xc0, !PT ;  /* 0x000001c002027812 */ /* 0x000fe200078ec0ff */
[----:B------:R-:W-:Y:S01]  /*15990*/  IMAD.SHL.U32 R4, R80, 0x8, RZ ;  /* 0x0000000850047824 */ /* 0x000fe200078e00ff */
[----:B------:R-:W-:-:S04]  /*159a0*/  LOP3.LUT R183, R6, 0xfffffe00, RZ, 0xc0, !PT ;  /* 0xfffffe0006b77812 */ /* 0x000fc800078ec0ff */
        /* <DEDUP_REMOVED lines=16> */
[----:B------:R-:W2:Y:S01]  /*15ab0*/  LDSM.16.M88.4 R4, [R187] ;  /* 0x00000000bb04783b */ /* 0x000ea20000000200 */
[----:B------:R-:W-:Y:S01]  /*15ac0*/  SEL R188, R0, 0xffffffe0, !P1 ;  /* 0xffffffe000bc7807 */ /* 0x000fe20004800000 */
[----:B------:R-:W-:Y:S01]  /*15ad0*/  IMAD R2, R248, 0x10, R83 ;  /* 0x00000010f8027824 */ /* 0x000fe200078e0253 */
[----:B------:R-:W-:Y:S01]  /*15ae0*/  IADD3 R0, R180, 0x2000, RZ ;  /* 0x00002000b4007810 */ /* 0x000fe20007ffe0ff */
[----:B------:R-:W3:Y:S01]  /*15af0*/  LDSM.16.M88.4 R24, [R180+0x3800] ;  /* 0x00380000b418783b */ /* 0x000ee20000000200 */
[----:B------:R-:W-:-:S02]  /*15b00*/  IMAD R189, R190, 0x2, R3 ;  /* 0x00000002bebd7824 */ /* 0x000fc400078e0203 */
[----:B------:R-:W-:Y:S01]  /*15b10*/  IMAD.IADD R80, R180, 0x1, R188 ;  /* 0x00000001b4507824 */ /* 0x000fe200078e02bc */
[----:B------:R-:W1:Y:S01]  /*15b20*/  LDSM.16.M88.4 R32, [R180+0x2800] ;  /* 0x00280000b420783b */ /* 0x000e620000000200 */
[----:B------:R-:W-:Y:S01]  /*15b30*/  @P2 IADD3 R181, R0, -0x40, RZ ;  /* 0xffffffc000b52810 */ /* 0x000fe20007ffe0ff */
[----:B------:R-:W-:Y:S01]  /*15b40*/  IMAD.IADD R0, R82, 0x1, R227 ;  /* 0x0000000152007824 */ /* 0x000fe200078e02e3 */
[----:B------:R-:W-:Y:S01]  /*15b50*/  IADD3 R2, R2, 0x1, R184 ;  /* 0x0000000102027810 */ /* 0x000fe20007ffe0b8 */
[----:B-----5:R-:W4:Y:S02]  /*15b60*/  LDSM.16.M88.4 R28, [R180+0x3000] ;  /* 0x00300000b41c783b */ /* 0x020f240000000200 */
[----:B------:R-:W-:Y:S01]  /*15b70*/  IMAD.IADD R186, R188, 0x1, R181 ;  /* 0x00000001bcba7824 */ /* 0x000fe200078e02b5 */
[----:B------:R-:W-:Y:S01]  /*15b80*/  IADD3 R2, R216, R2, -R252 ;  /* 0x00000002d8027210 */ /* 0x000fe20007ffe8fc */
[----:B------:R-:W1:Y:S01]  /*15b90*/  LDSM.16.M88.4 R20, [R180+0x4000] ;  /* 0x00400000b414783b */ /* 0x000e620000000200 */
[----:B------:R-:W1:Y:S03]  /*15ba0*/  I2F R184, R0 ;  /* 0x0000000000b87306 */ /* 0x000e660000201400 */
[----:B------:R-:W1:Y:S01]  /*15bb0*/  LDSM.16.M88.4 R12, [R180+0x4800] ;  /* 0x00480000b40c783b */ /* 0x000e620000000200 */
[----:B------:R-:W-:-:S03]  /*15bc0*/  IMAD.IADD R2, R116, 0x1, R2 ;  /* 0x0000000174027824 */ /* 0x000fc600078e0202 */
[----:B------:R-:W1:Y:S04]  /*15bd0*/  LDSM.16.M88.4 R8, [R180+0x5000] ;  /* 0x00500000b408783b */ /* 0x000e680000000200 */
[----:B------:R-:W1:Y:S04]  /*15be0*/  LDSM.16.M88.4 R44, [R180+0x6800] ;  /* 0x00680000b42c783b */ /* 0x000e680000000200 */
[----:B------:R-:W1:Y:S04]  /*15bf0*/  LDSM.16.M88.4 R48, [R180+0x6000] ;  /* 0x00600000b430783b */ /* 0x000e680000000200 */
[----:B------:R-:W4:Y:S01]  /*15c00*/  LDSM.16.M88.4 R40, [R180+0x5800] ;  /* 0x00580000b428783b */ /* 0x000f220000000200 */
[C---:B--2---:R-:W-:Y:S03]  /*15c10*/  HMMA.16816.F32 R88, R4.reuse, R36, RZ ;  /* 0x000000240458723c */ /* 0x044fe600000018ff */
[----:B------:R-:W-:Y:S04]  /*15c20*/  LDSM.16.M88.4 R52, [R80+0x2000] ;  /* 0x002000005034783b */ /* 0x000fe80000000200 */
[----:B------:R-:W-:Y:S01]  /*15c30*/  STL [R1+0x60], R18 ;  /* 0x0000601201007387 */ /* 0x000fe20000100800 */
[C---:B------:R-:W-:Y:S03]  /*15c40*/  HMMA.16816.F32 R96, R4.reuse, R38, RZ ;  /* 0x000000260460723c */ /* 0x040fe600000018ff */
[----:B------:R-:W2:Y:S05]  /*15c50*/  LDSM.16.M88.4 R36, [R180+0x7000] ;  /* 0x00700000b424783b */ /* 0x000eaa0000000200 */
[C---:B---3--:R-:W-:Y:S08]  /*15c60*/  HMMA.16816.F32 R124, R4.reuse, R24, RZ ;  /* 0x00000018047c723c */ /* 0x048ff000000018ff */
[C---:B------:R-:W-:Y:S01]  /*15c70*/  HMMA.16816.F32 R112, R4.reuse, R26, RZ ;  /* 0x0000001a0470723c */ /* 0x040fe200000018ff */
[----:B------:R-:W3:Y:S07]  /*15c80*/  LDSM.16.M88.4 R24, [R180+0x8800] ;  /* 0x00880000b418783b */ /* 0x000eee0000000200 */
[C---:B-1----:R-:W-:Y:S08]  /*15c90*/  HMMA.16816.F32 R84, R4.reuse, R32, RZ ;  /* 0x000000200454723c */ /* 0x042ff000000018ff */
[C---:B------:R-:W-:Y:S01]  /*15ca0*/  HMMA.16816.F32 R120, R4.reuse, R34, RZ ;  /* 0x000000220478723c */ /* 0x040fe200000018ff */
[----:B------:R-:W1:Y:S07]  /*15cb0*/  LDSM.16.M88.4 R32, [R180+0x7800] ;  /* 0x00780000b420783b */ /* 0x000e6e0000000200 */
[C---:B----4-:R-:W-:Y:S08]  /*15cc0*/  HMMA.16816.F32 R128, R4.reuse, R28, RZ ;  /* 0x0000001c0480723c */ /* 0x050ff000000018ff */
[C---:B------:R-:W-:Y:S01]  /*15cd0*/  HMMA.16816.F32 R136, R4.reuse, R30, RZ ;  /* 0x0000001e0488723c */ /* 0x040fe200000018ff */
[----:B------:R-:W4:Y:S07]  /*15ce0*/  LDSM.16.M88.4 R28, [R180+0x8000] ;  /* 0x00800000b41c783b */ /* 0x000f2e0000000200 */
        /* <DEDUP_REMOVED lines=8> */
[----:B------:R-:W-:Y:S07]  /*15d70*/  LDSM.16.M88.4 R8, [R18] ;  /* 0x000000001208783b */ /* 0x000fee0000000200 */
        /* <DEDUP_REMOVED lines=8> */
[----:B------:R-:W4:Y:S07]  /*15e00*/  LDSM.16.M88.4 R40, [R80+0x3800] ;  /* 0x003800005028783b */ /* 0x000f2e0000000200 */
[C---:B--2---:R-:W-:Y:S08]  /*15e10*/  HMMA.16816.F32 R68, R4.reuse, R36, RZ ;  /* 0x000000240444723c */ /* 0x044ff000000018ff */
[C---:B------:R-:W-:Y:S01]  /*15e20*/  HMMA.16816.F32 R56, R4.reuse, R38, RZ ;  /* 0x000000260438723c */ /* 0x040fe200000018ff */
[----:B------:R-:W2:Y:S07]  /*15e30*/  LDSM.16.M88.4 R36, [R80+0x4000] ;  /* 0x004000005024783b */ /* 0x000eae0000000200 */
[C---:B---3--:R-:W-:Y:S08]  /*15e40*/  HMMA.16816.F32 R212, R4.reuse, R24, RZ ;  /* 0x0000001804d4723c */ /* 0x048ff000000018ff */
[C---:B------:R-:W-:Y:S01]  /*15e50*/  HMMA.16816.F32 R228, R4.reuse, R26, RZ ;  /* 0x0000001a04e4723c */ /* 0x040fe200000018ff */
[----:B------:R-:W3:Y:S07]  /*15e60*/  LDSM.16.M88.4 R24, [R80+0x5800] ;  /* 0x005800005018783b */ /* 0x000eee0000000200 */
[C---:B-1----:R-:W-:Y:S08]  /*15e70*/  HMMA.16816.F32 R64, R4.reuse, R32, RZ ;  /* 0x000000200440723c */ /* 0x042ff000000018ff */
[C---:B------:R-:W-:Y:S01]  /*15e80*/  HMMA.16816.F32 R60, R4.reuse, R34, RZ ;  /* 0x00000022043c723c */ /* 0x040fe200000018ff */
[----:B------:R-:W-:Y:S07]  /*15e90*/  LDSM.16.M88.4 R32, [R80+0x4800] ;  /* 0x004800005020783b */ /* 0x000fee0000000200 */
[C---:B----4-:R-:W-:Y:S08]  /*15ea0*/  HMMA.16816.F32 R164, R4.reuse, R28, RZ ;  /* 0x0000001c04a4723c */ /* 0x050ff000000018ff */
[C---:B------:R-:W-:Y:S01]  /*15eb0*/  HMMA.16816.F32 R204, R4.reuse, R30, RZ ;  /* 0x0000001e04cc723c */ /* 0x040fe200000018ff */
[----:B------:R-:W-:Y:S07]  /*15ec0*/  LDSM.16.M88.4 R28, [R80+0x5000] ;  /* 0x00500000501c783b */ /* 0x000fee0000000200 */
[C---:B------:R-:W-:Y:S08]  /*15ed0*/  HMMA.16816.F32 R240, R4.reuse, R20, RZ ;  /* 0x0000001404f0723c */ /* 0x040ff000000018ff */
[C---:B------:R-:W-:Y:S01]  /*15ee0*/  HMMA.16816.F32 R236, R4.reuse, R22, RZ ;  /* 0x0000001604ec723c */ /* 0x040fe200000018ff */
[----:B------:R-:W-:Y:S07]  /*15ef0*/  LDSM.16.M88.4 R20, [R80+0x6000] ;  /* 0x006000005014783b */ /* 0x000fee0000000200 */
[C---:B------:R-:W-:Y:S08]  /*15f00*/  HMMA.16816.F32 R232, R4.reuse, R12, RZ ;  /* 0x0000000c04e8723c */ /* 0x040ff000000018ff */
[----:B------:R-:W-:Y:S01]  /*15f10*/  HMMA.16816.F32 R208, R4, R14, RZ ;  /* 0x0000000e04d0723c */ /* 0x000fe200000018ff */
[----:B------:R-:W1:Y:S04]  /*15f20*/  LDSM.16.M88.4 R12, [R80+0x6800] ;  /* 0x00680000500c783b */ /* 0x000e680000000200 */
[----:B------:R-:W4:Y:S03]  /*15f30*/  LDSM.16.M88.4 R4, [R80+0x7000] ;  /* 0x007000005004783b */ /* 0x000f260000000200 */
[C---:B------:R-:W-:Y:S08]  /*15f40*/  HMMA.16816.F32 R176, R8.reuse, R44, R84 ;  /* 0x0000002c08b0723c */ /* 0x040ff00000001854 */
[C---:B------:R-:W-:Y:S01]  /*15f50*/  HMMA.16816.F32 R172, R8.reuse, R46, R120 ;  /* 0x0000002e08ac723c */ /* 0x040fe20000001878 */
[----:B------:R-:W1:Y:S07]  /*15f60*/  LDSM.16.M88.4 R44, [R80+0x7800] ;  /* 0x00780000502c783b */ /* 0x000e6e0000000200 */
[C---:B------:R-:W-:Y:S08]  /*15f70*/  HMMA.16816.F32 R168, R8.reuse, R48, R128 ;  /* 0x0000003008a8723c */ /* 0x040ff00000001880 */
        /* <DEDUP_REMOVED lines=8> */
[----:B------:R-:W-:Y:S07]  /*16000*/  LDSM.16.M88.4 R24, [R80+0x9800] ;  /* 0x009800005018783b */ /* 0x000fee0000000200 */
[C---:B------:R-:W-:Y:S08]  /*16010*/  HMMA.16816.F32 R196, R8.reuse, R54, R96 ;  /* 0x0000003608c4723c */ /* 0x040ff00000001860 */
[C---:B-1----:R-:W-:Y:S08]  /*16020*/  HMMA.16816.F32 R140, R8.reuse, R12, R140 ;  /* 0x0000000c088c723c */ /* 0x042ff0000000188c */
[C---:B------:R-:W-:Y:S08]  /*16030*/  HMMA.16816.F32 R144, R8.reuse, R14, R72 ;  /* 0x0000000e0890723c */ /* 0x040ff00000001848 */
[C---:B----4-:R-:W-:Y:S08]  /*16040*/  HMMA.16816.F32 R156, R8.reuse, R4, R68 ;  /* 0x00000004089c723c */ /* 0x050ff00000001844 */
[C---:B------:R-:W-:Y:S01]  /*16050*/  HMMA.16816.F32 R244, R8.reuse, R6, R56 ;  /* 0x0000000608f4723c */ /* 0x040fe20000001838 */
[----:B------:R-:W1:Y:S04]  /*16060*/  LDSM.16.M88.4 R4, [R80+0x8800] ;  /* 0x008800005004783b */ /* 0x000e680000000200 */
[----:B------:R-:W-:Y:S03]  /*16070*/  LDSM.16.M88.4 R56, [R181+0x800] ;  /* 0x00080000b538783b */ /* 0x000fe60000000200 */
[C---:B------:R-:W-:Y:S08]  /*16080*/  HMMA.16816.F32 R100, R8.reuse, R32, R100 ;  /* 0x000000200864723c */ /* 0x040ff00000001864 */
[C---:B------:R-:W-:Y:S01]  /*16090*/  HMMA.16816.F32 R96, R8.reuse, R34, R92 ;  /* 0x000000220860723c */ /* 0x040fe2000000185c */
[----:B------:R-:W-:Y:S07]  /*160a0*/  LDSM.16.M88.4 R32, [R181] ;  /* 0x00000000b520783b */ /* 0x000fee0000000200 */
[C---:B------:R-:W-:Y:S08]  /*160b0*/  HMMA.16816.F32 R160, R8.reuse, R20, R160 ;  /* 0x0000001408a0723c */ /* 0x040ff000000018a0 */
[C---:B------:R-:W-:Y:S01]  /*160c0*/  HMMA.16816.F32 R148, R8.reuse, R22, R148 ;  /* 0x000000160894723c */ /* 0x040fe20000001894 */
[----:B------:R-:W3:Y:S07]  /*160d0*/  LDSM.16.M88.4 R20, [R3] ;  /* 0x000000000314783b */ /* 0x000eee0000000200 */
[C---:B------:R-:W-:Y:S01]  /*160e0*/  HMMA.16816.F32 R12, R8.reuse, R46, R60 ;  /* 0x0000002e080c723c */ /* 0x040fe2000000183c */
[----:B------:R-:W-:Y:S07]  /*160f0*/  LDSM.16.M88.4 R60, [R186] ;  /* 0x00000000ba3c783b */ /* 0x000fee0000000200 */
[C---:B------:R-:W-:Y:S01]  /*16100*/  HMMA.16816.F32 R200, R8.reuse, R52, R88 ;  /* 0x0000003408c8723c */ /* 0x040fe20000001858 */
[----:B------:R-:W-:Y:S07]  /*16110*/  LDSM.16.M88.4 R52, [R181+0x1000] ;  /* 0x00100000b534783b */ /* 0x000fee0000000200 */
[C---:B------:R-:W-:Y:S08]  /*16120*/  HMMA.16816.F32 R88, R8.reuse, R28, R76 ;  /* 0x0000001c0858723c */ /* 0x040ff0000000184c */
[----:B------:R-:W-:Y:S01]  /*16130*/  HMMA.16816.F32 R76, R8, R30, R132 ;  /* 0x0000001e084c723c */ /* 0x000fe20000001884 */
[----:B------:R-:W4:Y:S01]  /*16140*/  LDSM.16.M88.4 R28, [R80+0x9000] ;  /* 0x00900000501c783b */ /* 0x000f220000000200 */
[----:B------:R-:W-:-:S02]  /*16150*/  IMAD.MOV.U32 R226, RZ, RZ, R12 ;  /* 0x000000ffffe27224 */ /* 0x000fc400078e000c */
[----:B------:R-:W-:Y:S02]  /*16160*/  IMAD.MOV.U32 R221, RZ, RZ, R13 ;  /* 0x000000ffffdd7224 */ /* 0x000fe400078e000d */
[----:B------:R-:W-:Y:S02]  /*16170*/  IMAD.MOV.U32 R220, RZ, RZ, R14 ;  /* 0x000000ffffdc7224 */ /* 0x000fe400078e000e */
[----:B------:R-:W-:Y:S01]  /*16180*/  HMMA.16816.F32 R136, R8, R50, R136 ;  /* 0x000000320888723c */ /* 0x000fe20000001888 */
[----:B------:R-:W4:Y:S01]  /*16190*/  LDSM.16.M88.4 R48, [R181+0x1800] ;  /* 0x00180000b530783b */ /* 0x000f220000000200 */
[----:B------:R-:W-:-:S03]  /*161a0*/  IMAD.MOV.U32 R119, RZ, RZ, R15 ;  /* 0x000000ffff777224 */ /* 0x000fc600078e000f */
[----:B------:R-:W-:Y:S03]  /*161b0*/  LDSM.16.M88.4 R12, [R189] ;  /* 0x00000000bd0c783b */ /* 0x000fe60000000200 */
[C---:B--2---:R-:W-:Y:S08]  /*161c0*/  HMMA.16816.F32 R164, R8.reuse, R36, R164 ;  /* 0x0000002408a4723c */ /* 0x044ff000000018a4 */
[C---:B------:R-:W-:Y:S01]  /*161d0*/  HMMA.16816.F32 R204, R8.reuse, R38, R204 ;  /* 0x0000002608cc723c */ /* 0x040fe200000018cc */
[----:B------:R-:W2:Y:S07]  /*161e0*/  LDSM.16.M88.4 R36, [R181+0x3000] ;  /* 0x00300000b524783b */ /* 0x000eae0000000200 */
[C---:B-1----:R-:W-:Y:S08]  /*161f0*/  HMMA.16816.F32 R212, R8.reuse, R4, R212 ;  /* 0x0000000408d4723c */ /* 0x042ff000000018d4 */
[----:B------:R-:W-:Y:S08]  /*16200*/  HMMA.16816.F32 R228, R8, R6, R228 ;  /* 0x0000000608e4723c */ /* 0x000ff000000018e4 */
[----:B---3--:R-:W-:Y:S07]  /*16210*/  HMMA.16816.F32 R4, R20, R32, R200 ;  /* 0x000000201404723c */ /* 0x008fee00000018c8 */
[----:B------:R-:W-:Y:S01]  /*16220*/  IMAD.MOV.U32 R203, RZ, RZ, R119 ;  /* 0x000000ffffcb7224 */ /* 0x000fe200078e0077 */
[----:B----4-:R-:W-:Y:S01]  /*16230*/  HMMA.16816.F32 R240, R8, R28, R240 ;  /* 0x0000001c08f0723c */ /* 0x010fe200000018f0 */
[----:B------:R-:W-:-:S02]  /*16240*/  IMAD.MOV.U32 R200, RZ, RZ, R226 ;  /* 0x000000ffffc87224 */ /* 0x000fc400078e00e2 */
[----:B------:R-:W-:Y:S02]  /*16250*/  IMAD.MOV.U32 R201, RZ, RZ, R221 ;  /* 0x000000ffffc97224 */ /* 0x000fe400078e00dd */
[----:B------:R-:W-:-:S03]  /*16260*/  IMAD.MOV.U32 R202, RZ, RZ, R220 ;  /* 0x000000ffffca7224 */ /* 0x000fc600078e00dc */
[C---:B------:R-:W-:Y:S01]  /*16270*/  HMMA.16816.F32 R236, R8.reuse, R30, R236 ;  /* 0x0000001e08ec723c */ /* 0x040fe200000018ec */
[----:B------:R-:W1:Y:S07]  /*16280*/  LDSM.16.M88.4 R28, [R186+0x800] ;  /* 0x00080000ba1c783b */ /* 0x000e6e0000000200 */
[C---:B------:R-:W-:Y:S01]  /*16290*/  HMMA.16816.F32 R64, R8.reuse, R44, R64 ;  /* 0x0000002c0840723c */ /* 0x040fe20000001840 */
[----:B------:R-:W-:Y:S07]  /*162a0*/  LDSM.16.M88.4 R44, [R181+0x2000] ;  /* 0x00200000b52c783b */ /* 0x000fee0000000200 */
[C---:B------:R-:W-:Y:S08]  /*162b0*/  HMMA.16816.F32 R232, R8.reuse, R24, R232 ;  /* 0x0000001808e8723c */ /* 0x040ff000000018e8 */
[----:B------:R-:W-:Y:S08]  /*162c0*/  HMMA.16816.F32 R208, R8, R26, R208 ;  /* 0x0000001a08d0723c */ /* 0x000ff000000018d0 */
[----:B------:R-:W-:Y:S01]  /*162d0*/  HMMA.16816.F32 R8, R20, R34, R196 ;  /* 0x000000221408723c */ /* 0x000fe200000018c4 */
[----:B------:R-:W-:-:S02]  /*162e0*/  IMAD.MOV.U32 R117, RZ, RZ, R64 ;  /* 0x000000ffff757224 */ /* 0x000fc400078e0040 */
[----:B------:R-:W-:Y:S02]  /*162f0*/  IMAD.MOV.U32 R81, RZ, RZ, R65 ;  /* 0x000000ffff517224 */ /* 0x000fe400078e0041 */
[----:B------:R-:W-:Y:S02]  /*16300*/  IMAD.MOV.U32 R19, RZ, RZ, R66 ;  /* 0x000000ffff137224 */ /* 0x000fe400078e0042 */
[----:B------:R-:W-:Y:S01]  /*16310*/  IMAD.MOV.U32 R18, RZ, RZ, R67 ;  /* 0x000000ffff127224 */ /* 0x000fe200078e0043 */
[----:B------:R-:W-:Y:S01]  /*16320*/  HMMA.16816.F32 R108, R20, R50, R124 ;  /* 0x00000032146c723c */ /* 0x000fe2000000187c */
[----:B------:R-:W-:Y:S01]  /*16330*/  LDSM.16.M88.4 R64, [R181+0x3800] ;  /* 0x00380000b540783b */ /* 0x000fe20000000200 */
[----:B------:R-:W-:Y:S02]  /*16340*/  IMAD.MOV.U32 R198, RZ, RZ, R19 ;  /* 0x000000ffffc67224 */ /* 0x000fe400078e0013 */
[----:B------:R-:W-:Y:S02]  /*16350*/  IMAD.MOV.U32 R196, RZ, RZ, R117 ;  /* 0x000000ffffc47224 */ /* 0x000fe400078e0075 */
[----:B------:R-:W-:-:S02]  /*16360*/  IMAD.MOV.U32 R199, RZ, RZ, R18 ;  /* 0x000000ffffc77224 */ /* 0x000fc400078e0012 */
[----:B--2---:R-:W-:Y:S01]  /*16370*/  HMMA.16816.F32 R124, R20, R36, R88 ;  /* 0x00000024147c723c */ /* 0x004fe20000001858 */
[----:B------:R-:W-:-:S07]  /*16380*/  IMAD.MOV.U32 R197, RZ, RZ, R81 ;  /* 0x000000ffffc57224 */ /* 0x000fce00078e0051 */
[C---:B------:R-:W-:Y:S01]  /*16390*/  HMMA.16816.F32 R76, R20.reuse, R38, R76 ;  /* 0x00000026144c723c */ /* 0x040fe2000000184c */
[----:B------:R-:W2:Y:S07]  /*163a0*/  LDSM.16.M88.4 R36, [R181+0x4000] ;  /* 0x00400000b524783b */ /* 0x000eae0000000200 */
[----:B------:R-:W-:Y:S08]  /*163b0*/  HMMA.16816.F32 R32, R20, R56, R176 ;  /* 0x000000381420723c */ /* 0x000ff000000018b0 */
[----:B------:R-:W-:Y:S07]  /*163c0*/  HMMA.16816.F32 R88, R12, R60, R4 ;  /* 0x0000003c0c58723c */ /* 0x000fee0000001804 */
[C---:B------:R-:W-:Y:S01]  /*163d0*/  IADD3 R5, R0.reuse, 0x1, RZ ;  /* 0x0000000100057810 */ /* 0x040fe20007ffe0ff */
[----:B------:R-:W-:Y:S01]  /*163e0*/  HMMA.16816.F32 R100, R20, R40, R100 ;  /* 0x000000281464723c */ /* 0x000fe20000001864 */
[----:B------:R-:W-:-:S02]  /*163f0*/  IADD3 R4, R0, 0x8, RZ ;  /* 0x0000000800047810 */ /* 0x000fc40007ffe0ff */
[----:B------:R-:W-:-:S04]  /*16400*/  IADD3 R6, R2, 0x8, RZ ;  /* 0x0000000802067810 */ /* 0x000fc80007ffe0ff */
[----:B------:R-:W-:Y:S01]  /*16410*/  IMNMX R6, R6, R216, PT ;  /* 0x000000d806067217 */ /* 0x000fe20003800200 */
[----:B------:R-:W-:Y:S01]  /*16420*/  HMMA.16816.F32 R96, R20, R42, R96 ;  /* 0x0000002a1460723c */ /* 0x000fe20000001860 */
[----:B------:R-:W3:Y:S02]  /*16430*/  LDSM.16.M88.4 R40, [R186+0x1000] ;  /* 0x00100000ba28783b */ /* 0x000ee40000000200 */
[-C--:B------:R-:W-:Y:S02]  /*16440*/  ISETP.GE.AND P0, PT, R5, R6.reuse, PT ;  /* 0x000000060500720c */ /* 0x080fe40003f06270 */
[-C--:B------:R-:W-:Y:S02]  /*16450*/  ISETP.GE.AND P6, PT, R4, R6.reuse, PT ;  /* 0x000000060400720c */ /* 0x080fe40003fc6270 */
[----:B------:R-:W-:Y:S01]  /*16460*/  ISETP.GE.AND P4, PT, R0, R6, PT ;  /* 0x000000060000720c */ /* 0x000fe20003f86270 */
[----:B------:R-:W-:Y:S01]  /*16470*/  HMMA.16816.F32 R24, R12, R62, R8 ;  /* 0x0000003e0c18723c */ /* 0x000fe20000001808 */
[----:B------:R4:W2:Y:S06]  /*16480*/  I2F R9, R5 ;  /* 0x0000000500097306 */ /* 0x0008ac0000201400 */
[----:B------:R-:W-:Y:S01]  /*16490*/  IMNMX R8, R2, R216, PT ;  /* 0x000000d802087217 */ /* 0x000fe20003800200 */
[----:B------:R-:W-:Y:S01]  /*164a0*/  HMMA.16816.F32 R56, R20, R58, R172 ;  /* 0x0000003a1438723c */ /* 0x000fe200000018ac */
[----:B------:R2:W-:Y:S01]  /*164b0*/  I2F R11, R4 ;  /* 0x00000004000b7306 */ /* 0x0005e20000201400 */
[----:B------:R-:W-:-:S02]  /*164c0*/  IADD3 R2, R0, 0x9, RZ ;  /* 0x0000000900027810 */ /* 0x000fc40007ffe0ff */
[-C--:B------:R-:W-:Y:S02]  /*164d0*/  ISETP.GE.AND P2, PT, R5, R8.reuse, PT ;  /* 0x000000080500720c */ /* 0x080fe40003f46270 */
[----:B------:R-:W-:Y:S02]  /*164e0*/  ISETP.GE.AND P1, PT, R4, R8, PT ;  /* 0x000000080400720c */ /* 0x000fe40003f26270 */
[----:B-1----:R-:W-:Y:S01]  /*164f0*/  HMMA.16816.F32 R32, R12, R28, R32 ;  /* 0x0000001c0c20723c */ /* 0x002fe20000001820 */
[----:B------:R1:W1:Y:S01]  /*16500*/  I2F R10, R2 ;  /* 0x00000002000a7306 */ /* 0x0002620000201400 */
[C---:B----4-:R-:W-:Y:S01]  /*16510*/  FFMA.FTZ R5, R153.reuse, R184, R90 ;  /* 0x000000b899057223 */ /* 0x050fe2000001005a */
[C---:B------:R-:W-:Y:S01]  /*16520*/  ISETP.GE.AND P5, PT, R2.reuse, R8, PT ;  /* 0x000000080200720c */ /* 0x040fe20003fa6270 */
[CC--:B--2---:R-:W-:Y:S01]  /*16530*/  FFMA.FTZ R7, R153.reuse, R9.reuse, R89 ;  /* 0x0000000999077223 */ /* 0x0c4fe20000010059 */
[----:B------:R-:W-:Y:S01]  /*16540*/  ISETP.GE.AND P3, PT, R2, R6, PT ;  /* 0x000000060200720c */ /* 0x000fe20003f66270 */
[----:B------:R-:W-:Y:S01]  /*16550*/  FFMA.FTZ R9, R153, R9, R91 ;  /* 0x0000000999097223 */ /* 0x000fe2000001005b */
[----:B------:R-:W-:Y:S01]  /*16560*/  FSEL R116, R5, -INF , !P4 ;  /* 0xff80000005747808 */ /* 0x000fe20006000000 */
[----:B------:R-:W-:Y:S01]  /*16570*/  HMMA.16816.F32 R68, R20, R52, R168 ;  /* 0x000000341444723c */ /* 0x000fe200000018a8 */
[----:B------:R-:W-:-:S02]  /*16580*/  IADD3 R4, R0, 0x10, RZ ;  /* 0x0000001000047810 */ /* 0x000fc40007ffe0ff */
[----:B------:R-:W-:Y:S02]  /*16590*/  FSEL R91, R9, -INF , !P0 ;  /* 0xff800000095b7808 */ /* 0x000fe40004000000 */
[----:B------:R2:W4:Y:S01]  /*165a0*/  I2F R19, R4 ;  /* 0x0000000400137306 */ /* 0x0005220000201400 */
[----:B------:R-:W-:Y:S02]  /*165b0*/  ISETP.GE.AND P4, PT, R4, R8, PT ;  /* 0x000000080400720c */ /* 0x000fe40003f86270 */
[----:B------:R-:W-:Y:S01]  /*165c0*/  HMMA.16816.F32 R72, R20, R54, R136 ;  /* 0x000000361448723c */ /* 0x000fe20000001888 */
[----:B-1----:R-:W-:Y:S01]  /*165d0*/  IADD3 R2, R0, 0x11, RZ ;  /* 0x0000001100027810 */ /* 0x002fe20007ffe0ff */
[----:B------:R-:W-:Y:S01]  /*165e0*/  FFMA.FTZ R5, R153, R10, R25 ;  /* 0x0000000a99057223 */ /* 0x000fe20000010019 */
[----:B------:R-:W1:Y:S02]  /*165f0*/  LDSM.16.M88.4 R52, [R186+0x1800] ;  /* 0x00180000ba34783b */ /* 0x000e640000000200 */
[----:B------:R-:W-:-:S02]  /*16600*/  ISETP.GE.AND P0, PT, R2, R8, PT ;  /* 0x000000080200720c */ /* 0x000fc40003f06270 */
[----:B------:R-:W-:Y:S01]  /*16610*/  FSEL R136, R7, -INF , !P2 ;  /* 0xff80000007887808 */ /* 0x000fe20005000000 */
[----:B------:R-:W-:Y:S01]  /*16620*/  HMMA.16816.F32 R160, R20, R36, R160 ;  /* 0x0000002414a0723c */ /* 0x000fe200000018a0 */
[-C--:B------:R-:W-:Y:S01]  /*16630*/  ISETP.GE.AND P2, PT, R4, R6.reuse, PT ;  /* 0x000000060400720c */ /* 0x080fe20003f46270 */
[----:B------:R3:W-:Y:S01]  /*16640*/  I2F R36, R2 ;  /* 0x0000000200247306 */ /* 0x0007e20000201400 */
[----:B------:R-:W-:Y:S01]  /*16650*/  FSEL R138, R5, -INF , !P5 ;  /* 0xff800000058a7808 */ /* 0x000fe20006800000 */
[C---:B--2---:R-:W-:Y:S01]  /*16660*/  FFMA.FTZ R4, R153.reuse, R11, R24 ;  /* 0x0000000b99047223 */ /* 0x044fe20000010018 */
[----:B------:R-:W-:Y:S01]  /*16670*/  IADD3 R5, R0, 0x20, RZ ;  /* 0x0000002000057810 */ /* 0x000fe20007ffe0ff */
[C---:B----4-:R-:W-:Y:S02]  /*16680*/  FFMA.FTZ R7, R153.reuse, R19, R32 ;  /* 0x0000001399077223 */ /* 0x050fe40000010020 */
[----:B------:R-:W-:Y:S01]  /*16690*/  HMMA.16816.F32 R28, R12, R30, R56 ;  /* 0x0000001e0c1c723c */ /* 0x000fe20000001838 */
[----:B------:R-:W-:Y:S01]  /*166a0*/  FSEL R168, R4, -INF , !P1 ;  /* 0xff80000004a87808 */ /* 0x000fe20004800000 */
[----:B------:R-:W-:Y:S01]  /*166b0*/  FFMA.FTZ R4, R153, R11, R26 ;  /* 0x0000000b99047223 */ /* 0x000fe2000001001a */
[----:B------:R-:W-:-:S04]  /*166c0*/  ISETP.GE.AND P1, PT, R2, R6, PT ;  /* 0x000000060200720c */ /* 0x000fc80003f26270 */
[----:B------:R-:W-:Y:S01]  /*166d0*/  FSEL R117, R4, -INF , !P6 ;  /* 0xff80000004757808 */ /* 0x000fe20007000000 */
[----:B------:R-:W-:Y:S01]  /*166e0*/  FFMA.FTZ R4, R153, R10, R27 ;  /* 0x0000000a99047223 */ /* 0x000fe2000001001b */
[----:B---3--:R-:W-:Y:S01]  /*166f0*/  IADD3 R2, R0, 0x18, RZ ;  /* 0x0000001800027810 */ /* 0x008fe20007ffe0ff */
[C---:B------:R-:W-:Y:S01]  /*16700*/  HMMA.16816.F32 R120, R20.reuse, R44, R120 ;  /* 0x0000002c1478723c */ /* 0x040fe20000001878 */
[----:B------:R-:W-:Y:S02]  /*16710*/  I2F R10, R5 ;  /* 0x00000005000a7306 */ /* 0x000fe40000201400 */
[C---:B------:R-:W-:Y:S02]  /*16720*/  ISETP.GE.AND P6, PT, R2.reuse, R8, PT ;  /* 0x000000080200720c */ /* 0x040fe40003fc6270 */
[----:B------:R-:W-:Y:S02]  /*16730*/  ISETP.GE.AND P5, PT, R2, R6, PT ;  /* 0x000000060200720c */ /* 0x000fe40003fa6270 */
[----:B------:R-:W-:Y:S01]  /*16740*/  FSEL R90, R4, -INF , !P3 ;  /* 0xff800000045a7808 */ /* 0x000fe20005800000 */
[----:B------:R-:W-:Y:S01]  /*16750*/  HMMA.16816.F32 R112, R20, R46, R112 ;  /* 0x0000002e1470723c */ /* 0x000fe20000001870 */
[----:B------:R2:W3:Y:S01]  /*16760*/  I2F R11, R2 ;  /* 0x00000002000b7306 */ /* 0x0004e20000201400 */
[----:B------:R-:W4:Y:S01]  /*16770*/  LDSM.16.M88.4 R44, [R181+0x4800] ;  /* 0x00480000b52c783b */ /* 0x000f220000000200 */
[----:B------:R-:W-:-:S05]  /*16780*/  IADD3 R4, R0, 0x21, RZ ;  /* 0x0000002100047810 */ /* 0x000fca0007ffe0ff */
[C---:B------:R-:W-:Y:S08]  /*16790*/  HMMA.16816.F32 R92, R20.reuse, R48, R128 ;  /* 0x00000030145c723c */ /* 0x040ff00000001880 */
[----:B------:R-:W-:Y:S01]  /*167a0*/  HMMA.16816.F32 R128, R20, R66, R104 ;  /* 0x000000421480723c */ /* 0x000fe20000001868 */
[----:B--2---:R-:W-:Y:S01]  /*167b0*/  IADD3 R2, R0, 0x19, RZ ;  /* 0x0000001900027810 */ /* 0x004fe20007ffe0ff */
[----:B---3--:R-:W-:-:S03]  /*167c0*/  FFMA.FTZ R9, R153, R11, R28 ;  /* 0x0000000b99097223 */ /* 0x008fc6000001001c */
[----:B------:R2:W3:Y:S01]  /*167d0*/  I2F R18, R2 ;  /* 0x0000000200127306 */ /* 0x0004e20000201400 */
[----:B------:R-:W-:Y:S02]  /*167e0*/  ISETP.GE.AND P3, PT, R2, R8, PT ;  /* 0x000000080200720c */ /* 0x000fe40003f66270 */
[----:B------:R-:W-:Y:S01]  /*167f0*/  HMMA.16816.F32 R104, R20, R38, R148 ;  /* 0x000000261468723c */ /* 0x000fe20000001894 */
[----:B------:R-:W-:Y:S02]  /*16800*/  FSEL R119, R9, -INF , !P6 ;  /* 0xff80000009777808 */ /* 0x000fe40007000000 */
[----:B------:R-:W-:-:S04]  /*16810*/  ISETP.GE.AND P6, PT, R4, R6, PT ;  /* 0x000000060400720c */ /* 0x000fc80003fc6270 */
[----:B------:R-:W-:Y:S01]  /*16820*/  FSEL R148, R7, -INF , !P4 ;  /* 0xff80000007947808 */ /* 0x000fe20006000000 */
[----:B------:R-:W-:Y:S01]  /*16830*/  HMMA.16816.F32 R24, R12, R40, R68 ;  /* 0x000000280c18723c */ /* 0x000fe20000001844 */
[----:B------:R-:W-:Y:S01]  /*16840*/  ISETP.GE.AND P4, PT, R2, R6, PT ;  /* 0x000000060200720c */ /* 0x000fe20003f86270 */
[C---:B------:R-:W-:Y:S02]  /*16850*/  FFMA.FTZ R7, R153.reuse, R36, R33 ;  /* 0x0000002499077223 */ /* 0x040fe40000010021 */
[----:B--2---:R-:W-:-:S03]  /*16860*/  FFMA.FTZ R2, R153, R19, R34 ;  /* 0x0000001399027223 */ /* 0x004fc60000010022 */
[----:B------:R-:W-:Y:S01]  /*16870*/  FSEL R139, R7, -INF , !P0 ;  /* 0xff800000078b7808 */ /* 0x000fe20004000000 */
[C---:B------:R-:W-:Y:S01]  /*16880*/  HMMA.16816.F32 R40, R12.reuse, R42, R72 ;  /* 0x0000002a0c28723c */ /* 0x040fe20000001848 */
[----:B------:R-:W-:Y:S01]  /*16890*/  ISETP.GE.AND P0, PT, R5, R6, PT ;  /* 0x000000060500720c */ /* 0x000fe20003f06270 */
[----:B------:R2:W2:Y:S01]  /*168a0*/  I2F R19, R4 ;  /* 0x0000000400137306 */ /* 0x0004a20000201400 */
[----:B------:R-:W-:Y:S01]  /*168b0*/  FSEL R83, R2, -INF , !P2 ;  /* 0xff80000002537808 */ /* 0x000fe20005000000 */
[----:B------:R-:W-:Y:S01]  /*168c0*/  FFMA.FTZ R7, R153, R11, R30 ;  /* 0x0000000b99077223 */ /* 0x000fe2000001001e */
[----:B------:R-:W-:Y:S01]  /*168d0*/  ISETP.GE.AND P2, PT, R5, R8, PT ;  /* 0x000000080500720c */ /* 0x000fe20003f46270 */
[----:B------:R-:W-:Y:S01]  /*168e0*/  FFMA.FTZ R5, R153, R36, R35 ;  /* 0x0000002499057223 */ /* 0x000fe20000010023 */
[----:B------:R-:W-:Y:S01]  /*168f0*/  IADD3 R2, R0, 0x28, RZ ;  /* 0x0000002800027810 */ /* 0x000fe20007ffe0ff */
[----:B------:R-:W4:Y:S01]  /*16900*/  LDSM.16.M88.4 R36, [R186+0x2000] ;  /* 0x00200000ba24783b */ /* 0x000f220000000200 */
[----:B------:R-:W-:Y:S01]  /*16910*/  FSEL R81, R7, -INF , !P5 ;  /* 0xff80000007517808 */ /* 0x000fe20006800000 */
[----:B-1----:R-:W-:Y:S01]  /*16920*/  HMMA.16816.F32 R48, R12, R52, R92 ;  /* 0x000000340c30723c */ /* 0x002fe2000000185c */
[----:B------:R-:W-:Y:S01]  /*16930*/  FSEL R89, R5, -INF , !P1 ;  /* 0xff80000005597808 */ /* 0x000fe20004800000 */
[----:B---3--:R-:W-:Y:S01]  /*16940*/  FFMA.FTZ R5, R153, R18, R29 ;  /* 0x0000001299057223 */ /* 0x008fe2000001001d */
[----:B------:R-:W1:Y:S01]  /*16950*/  I2F R11, R2 ;  /* 0x00000002000b7306 */ /* 0x000e620000201400 */
[----:B------:R-:W-:-:S02]  /*16960*/  ISETP.GE.AND P1, PT, R4, R8, PT ;  /* 0x000000080400720c */ /* 0x000fc40003f26270 */
[----:B------:R-:W-:Y:S01]  /*16970*/  FFMA.FTZ R9, R153, R10, R24 ;  /* 0x0000000a99097223 */ /* 0x000fe20000010018 */
[----:B------:R-:W-:Y:S01]  /*16980*/  FSEL R149, R5, -INF , !P3 ;  /* 0xff80000005957808 */ /* 0x000fe20005800000 */
[C---:B------:R-:W-:Y:S01]  /*16990*/  FFMA.FTZ R5, R153.reuse, R18, R31 ;  /* 0x0000001299057223 */ /* 0x040fe2000001001f */
[----:B--2---:R-:W-:Y:S01]  /*169a0*/  IADD3 R4, R0, 0x29, RZ ;  /* 0x0000002900047810 */ /* 0x004fe20007ffe0ff */
[----:B------:R-:W-:Y:S01]  /*169b0*/  FFMA.FTZ R7, R153, R10, R26 ;  /* 0x0000000a99077223 */ /* 0x000fe2000001001a */
[----:B------:R-:W-:Y:S01]  /*169c0*/  FSEL R169, R9, -INF , !P2 ;  /* 0xff80000009a97808 */ /* 0x000fe20005000000 */
[----:B----4-:R-:W-:Y:S01]  /*169d0*/  HMMA.16816.F32 R56, R20, R44, R140 ;  /* 0x0000002c1438723c */ /* 0x010fe2000000188c */
[----:B------:R-:W2:Y:S01]  /*169e0*/  I2F R10, R4 ;  /* 0x00000004000a7306 */ /* 0x000ea20000201400 */
[----:B------:R-:W-:Y:S01]  /*169f0*/  FSEL R137, R5, -INF , !P4 ;  /* 0xff80000005897808 */ /* 0x000fe20006000000 */
[----:B------:R-:W-:Y:S01]  /*16a00*/  FFMA.FTZ R5, R153, R19, R25 ;  /* 0x0000001399057223 */ /* 0x000fe20000010019 */
[----:B------:R-:W-:-:S02]  /*16a10*/  FSEL R150, R7, -INF , !P0 ;  /* 0xff80000007967808 */ /* 0x000fc40004000000 */
[-C--:B------:R-:W-:Y:S01]  /*16a20*/  ISETP.GE.AND P5, PT, R2, R8.reuse, PT ;  /* 0x000000080200720c */ /* 0x080fe20003fa6270 */
[----:B-1----:R-:W-:Y:S01]  /*16a30*/  FFMA.FTZ R7, R153, R11, R40 ;  /* 0x0000000b99077223 */ /* 0x002fe20000010028 */
[----:B------:R-:W-:Y:S01]  /*16a40*/  FSEL R151, R5, -INF , !P1 ;  /* 0xff80000005977808 */ /* 0x000fe20004800000 */
[C---:B------:R-:W-:Y:S01]  /*16a50*/  FFMA.FTZ R5, R153.reuse, R19, R27 ;  /* 0x0000001399057223 */ /* 0x040fe2000001001b */
[C---:B------:R-:W-:Y:S01]  /*16a60*/  ISETP.GE.AND P4, PT, R4.reuse, R8, PT ;  /* 0x000000080400720c */ /* 0x040fe20003f86270 */
[----:B------:R-:W-:Y:S01]  /*16a70*/  FFMA.FTZ R9, R153, R11, R42 ;  /* 0x0000000b99097223 */ /* 0x000fe2000001002a */
[----:B------:R-:W-:Y:S01]  /*16a80*/  ISETP.GE.AND P2, PT, R4, R6, PT ;  /* 0x000000060400720c */ /* 0x000fe20003f46270 */
[----:B------:R-:W-:Y:S01]  /*16a90*/  HMMA.16816.F32 R28, R12, R54, R108 ;  /* 0x000000360c1c723c */ /* 0x000fe2000000186c */
[----:B------:R-:W-:Y:S01]  /*16aa0*/  FSEL R140, R5, -INF , !P6 ;  /* 0xff800000058c7808 */ /* 0x000fe20007000000 */
[----:B------:R-:W1:Y:S01]  /*16ab0*/  LDSM.16.M88.4 R52, [R181+0x5000] ;  /* 0x00500000b534783b */ /* 0x000e620000000200 */
[----:B------:R-:W-:Y:S01]  /*16ac0*/  FSEL R141, R7, -INF , !P5 ;  /* 0xff800000078d7808 */ /* 0x000fe20006800000 */
[----:B--2---:R-:W-:Y:S01]  /*16ad0*/  FFMA.FTZ R5, R153, R10, R43 ;  /* 0x0000000a99057223 */ /* 0x004fe2000001002b */
[----:B------:R-:W-:-:S02]  /*16ae0*/  IADD3 R4, R0, 0x31, RZ ;  /* 0x0000003100047810 */ /* 0x000fc40007ffe0ff */
[----:B------:R-:W-:Y:S01]  /*16af0*/  ISETP.GE.AND P3, PT, R2, R6, PT ;  /* 0x000000060200720c */ /* 0x000fe20003f66270 */
[----:B------:R-:W-:Y:S01]  /*16b00*/  HMMA.16816.F32 R92, R20, R46, R144 ;  /* 0x0000002e145c723c */ /* 0x000fe20000001890 */
[----:B------:R2:W3:Y:S01]  /*16b10*/  I2F R18, R4 ;  /* 0x0000000400127306 */ /* 0x0004e20000201400 */
[C---:B------:R-:W-:Y:S01]  /*16b20*/  ISETP.GE.AND P6, PT, R4.reuse, R8, PT ;  /* 0x000000080400720c */ /* 0x040fe20003fc6270 */
[----:B------:R-:W4:Y:S01]  /*16b30*/  LDSM.16.M88.4 R44, [R181+0x5800] ;  /* 0x00580000b52c783b */ /* 0x000f220000000200 */
[----:B------:R-:W-:Y:S02]  /*16b40*/  ISETP.GE.AND P5, PT, R4, R6, PT ;  /* 0x000000060400720c */ /* 0x000fe40003fa6270 */
[----:B------:R-:W-:Y:S02]  /*16b50*/  IADD3 R2, R0, 0x30, RZ ;  /* 0x0000003000027810 */ /* 0x000fe40007ffe0ff */
[----:B------:R-:W-:Y:S01]  /*16b60*/  FSEL R108, R9, -INF , !P3 ;  /* 0xff800000096c7808 */ /* 0x000fe20005800000 */
[----:B------:R-:W-:Y:S01]  /*16b70*/  HMMA.16816.F32 R24, R12, R36, R120 ;  /* 0x000000240c18723c */ /* 0x000fe20000001878 */
[----:B------:R3:W3:Y:S01]  /*16b80*/  I2F R32, R2 ;  /* 0x0000000200207306 */ /* 0x0006e20000201400 */
[----:B------:R-:W-:-:S02]  /*16b90*/  ISETP.GE.AND P0, PT, R2, R8, PT ;  /* 0x000000080200720c */ /* 0x000fc40003f06270 */
[----:B------:R-:W-:Y:S02]  /*16ba0*/  ISETP.GE.AND P1, PT, R2, R6, PT ;  /* 0x000000060200720c */ /* 0x000fe40003f26270 */
[----:B------:R-:W-:Y:S01]  /*16bb0*/  FSEL R110, R5, -INF , !P2 ;  /* 0xff800000056e7808 */ /* 0x000fe20005000000 */
[C---:B--2---:R-:W-:Y:S01]  /*16bc0*/  FFMA.FTZ R4, R153.reuse, R10, R41 ;  /* 0x0000000a99047223 */ /* 0x044fe20000010029 */
[----:B------:R-:W-:Y:S01]  /*16bd0*/  HMMA.16816.F32 R132, R20, R64, R84 ;  /* 0x000000401484723c */ /* 0x000fe20000001854 */
[----:B------:R-:W2:Y:S01]  /*16be0*/  LDSM.16.M88.4 R40, [R186+0x2800] ;  /* 0x00280000ba28783b */ /* 0x000ea20000000200 */
[----:B---3--:R-:W-:Y:S02]  /*16bf0*/  FFMA.FTZ R9, R153, R18, R49 ;  /* 0x0000001299097223 */ /* 0x008fe40000010031 */
[----:B------:R-:W-:Y:S02]  /*16c00*/  FSEL R109, R4, -INF , !P4 ;  /* 0xff800000046d7808 */ /* 0x000fe40006000000 */
[----:B------:R-:W-:-:S02]  /*16c10*/  IADD3 R4, R0, 0x40, RZ ;  /* 0x0000004000047810 */ /* 0x000fc40007ffe0ff */
[----:B------:R-:W-:Y:S01]  /*16c20*/  IADD3 R2, R0, 0x38, RZ ;  /* 0x0000003800027810 */ /* 0x000fe20007ffe0ff */
[CC--:B------:R-:W-:Y:S01]  /*16c30*/  FFMA.FTZ R7, R153.reuse, R32.reuse, R48 ;  /* 0x0000002099077223 */ /* 0x0c0fe20000010030 */
[----:B------:R3:W-:Y:S01]  /*16c40*/  I2F R36, R4 ;  /* 0x0000000400247306 */ /* 0x0007e20000201400 */
[----:B------:R-:W-:Y:S01]  /*16c50*/  FFMA.FTZ R5, R153, R32, R50 ;  /* 0x0000002099057223 */ /* 0x000fe20000010032 */
[C---:B------:R-:W-:Y:S01]  /*16c60*/  ISETP.GE.AND P3, PT, R2.reuse, R8, PT ;  /* 0x000000080200720c */ /* 0x040fe20003f66270 */
[----:B------:R-:W-:Y:S01]  /*16c70*/  HMMA.16816.F32 R32, R12, R38, R112 ;  /* 0x000000260c20723c */ /* 0x000fe20000001870 */
[----:B------:R-:W-:Y:S02]  /*16c80*/  ISETP.GE.AND P4, PT, R2, R6, PT ;  /* 0x000000060200720c */ /* 0x000fe40003f86270 */
[----:B------:R-:W-:Y:S01]  /*16c90*/  FSEL R142, R7, -INF , !P0 ;  /* 0xff800000078e7808 */ /* 0x000fe20004000000 */
[----:B------:R-:W-:Y:S01]  /*16ca0*/  FFMA.FTZ R7, R153, R18, R51 ;  /* 0x0000001299077223 */ /* 0x000fe20000010033 */
[----:B------:R4:W4:Y:S01]  /*16cb0*/  I2F R19, R2 ;  /* 0x0000000200137306 */ /* 0x0009220000201400 */
[----:B------:R-:W-:Y:S01]  /*16cc0*/  FSEL R121, R5, -INF , !P1 ;  /* 0xff80000005797808 */ /* 0x000fe20004800000 */
[----:B------:R-:W2:Y:S01]  /*16cd0*/  LDSM.16.M88.4 R48, [R186+0x3000] ;  /* 0x00300000ba30783b */ /* 0x000ea20000000200 */
[----:B------:R-:W-:Y:S01]  /*16ce0*/  FSEL R122, R9, -INF , !P6 ;  /* 0xff800000097a7808 */ /* 0x000fe20007000000 */
[----:B-1----:R-:W-:Y:S01]  /*16cf0*/  HMMA.16816.F32 R68, R20, R52, R156 ;  /* 0x000000341444723c */ /* 0x002fe2000000189c */
[----:B------:R-:W-:-:S02]  /*16d00*/  ISETP.GE.AND P1, PT, R4, R8, PT ;  /* 0x000000080400720c */ /* 0x000fc40003f26270 */
[----:B------:R-:W-:Y:S02]  /*16d10*/  ISETP.GE.AND P6, PT, R4, R6, PT ;  /* 0x000000060400720c */ /* 0x000fe40003fc6270 */
[----:B------:R-:W-:Y:S02]  /*16d20*/  FSEL R120, R7, -INF , !P5 ;  /* 0xff80000007787808 */ /* 0x000fe40006800000 */
[C---:B---3--:R-:W-:Y:S01]  /*16d30*/  IADD3 R4, R0.reuse, 0x48, RZ ;  /* 0x0000004800047810 */ /* 0x048fe20007ffe0ff */
[----:B------:R-:W-:Y:S01]  /*16d40*/  HMMA.16816.F32 R64, R20, R54, R244 ;  /* 0x000000361440723c */ /* 0x000fe200000018f4 */
[----:B------:R-:W1:Y:S01]  /*16d50*/  LDSM.16.M88.4 R52, [R186+0x4000] ;  /* 0x00400000ba34783b */ /* 0x000e620000000200 */
[----:B----4-:R-:W-:Y:S01]  /*16d60*/  IADD3 R2, R0, 0x39, RZ ;  /* 0x0000003900027810 */ /* 0x010fe20007ffe0ff */
[----:B------:R-:W-:-:S03]  /*16d70*/  FFMA.FTZ R5, R153, R19, R28 ;  /* 0x0000001399057223 */ /* 0x000fc6000001001c */
[----:B------:R3:W4:Y:S01]  /*16d80*/  I2F R11, R2 ;  /* 0x00000002000b7306 */ /* 0x0007220000201400 */
[C---:B------:R-:W-:Y:S01]  /*16d90*/  ISETP.GE.AND P2, PT, R2.reuse, R8, PT ;  /* 0x000000080200720c */ /* 0x040fe20003f46270 */
[C---:B------:R-:W-:Y:S01]  /*16da0*/  HMMA.16816.F32 R60, R20.reuse, R44, R196 ;  /* 0x0000002c143c723c */ /* 0x040fe200000018c4 */
[----:B------:R-:W-:Y:S02]  /*16db0*/  ISETP.GE.AND P0, PT, R2, R6, PT ;  /* 0x000000060200720c */ /* 0x000fe40003f06270 */
[----:B------:R-:W-:Y:S01]  /*16dc0*/  FSEL R123, R5, -INF , !P3 ;  /* 0xff800000057b7808 */ /* 0x000fe20005800000 */
[----:B------:R-:W-:Y:S02]  /*16dd0*/  FFMA.FTZ R5, R153, R19, R30 ;  /* 0x0000001399057223 */ /* 0x000fe4000001001e */
[----:B------:R2:W2:Y:S02]  /*16de0*/  I2F R19, R4 ;  /* 0x0000000400137306 */ /* 0x0004a40000201400 */
[----:B------:R-:W-:Y:S01]  /*16df0*/  HMMA.16816.F32 R84, R20, R46, R200 ;  /* 0x0000002e1454723c */ /* 0x000fe200000018c8 */
[----:B------:R-:W-:Y:S01]  /*16e00*/  FSEL R111, R5, -INF , !P4 ;  /* 0xff800000056f7808 */ /* 0x000fe20006000000 */
[----:B------:R-:W-:Y:S01]  /*16e10*/  FFMA.FTZ R5, R153, R36, R26 ;  /* 0x0000002499057223 */ /* 0x000fe2000001001a */
[----:B------:R-:W-:-:S02]  /*16e20*/  ISETP.GE.AND P4, PT, R4, R8, PT ;  /* 0x000000080400720c */ /* 0x000fc40003f86270 */
[----:B---3--:R-:W-:Y:S01]  /*16e30*/  IADD3 R2, R0, 0x41, RZ ;  /* 0x0000004100027810 */ /* 0x008fe20007ffe0ff */
[CC--:B----4-:R-:W-:Y:S02]  /*16e40*/  FFMA.FTZ R7, R153.reuse, R11.reuse, R29 ;  /* 0x0000000b99077223 */ /* 0x0d0fe4000001001d */
[----:B------:R-:W-:Y:S01]  /*16e50*/  FFMA.FTZ R9, R153, R11, R31 ;  /* 0x0000000b99097223 */ /* 0x000fe2000001001f */
[----:B------:R-:W3:Y:S01]  /*16e60*/  I2F R10, R2 ;  /* 0x00000002000a7306 */ /* 0x000ee20000201400 */
[C---:B------:R-:W-:Y:S01]  /*16e70*/  ISETP.GE.AND P5, PT, R2.reuse, R8, PT ;  /* 0x000000080200720c */ /* 0x040fe20003fa6270 */
[C---:B--2---:R-:W-:Y:S01]  /*16e80*/  HMMA.16816.F32 R28, R12.reuse, R40, R100 ;  /* 0x000000280c1c723c */ /* 0x044fe20000001864 */
[-C--:B------:R-:W-:Y:S02]  /*16e90*/  ISETP.GE.AND P3, PT, R2, R6.reuse, PT ;  /* 0x000000060200720c */ /* 0x080fe40003f66270 */
[----:B------:R-:W-:Y:S02]  /*16ea0*/  FSEL R112, R7, -INF , !P2 ;  /* 0xff80000007707808 */ /* 0x000fe40005000000 */
[----:B------:R-:W-:Y:S01]  /*16eb0*/  ISETP.GE.AND P2, PT, R4, R6, PT ;  /* 0x000000060400720c */ /* 0x000fe20003f46270 */
[----:B------:R-:W-:Y:S01]  /*16ec0*/  FFMA.FTZ R4, R153, R36, R24 ;  /* 0x0000002499047223 */ /* 0x000fe20000010018 */
[----:B------:R-:W-:Y:S01]  /*16ed0*/  FSEL R113, R9, -INF , !P0 ;  /* 0xff80000009717808 */ /* 0x000fe20004000000 */
[----:B------:R-:W-:Y:S01]  /*16ee0*/  HMMA.16816.F32 R36, R12, R48, R124 ;  /* 0x000000300c24723c */ /* 0x000fe2000000187c */
[----:B------:R-:W-:Y:S01]  /*16ef0*/  FSEL R101, R5, -INF , !P6 ;  /* 0xff80000005657808 */ /* 0x000fe20007000000 */
[----:B------:R-:W-:Y:S01]  /*16f00*/  FFMA.FTZ R5, R153, R19, R32 ;  /* 0x0000001399057223 */ /* 0x000fe20000010020 */
[----:B------:R-:W-:-:S02]  /*16f10*/  FSEL R143, R4, -INF , !P1 ;  /* 0xff800000048f7808 */ /* 0x000fc40004800000 */
[C---:B------:R-:W-:Y:S01]  /*16f20*/  IADD3 R4, R0.reuse, 0x50, RZ ;  /* 0x0000005000047810 */ /* 0x040fe20007ffe0ff */
[CC--:B---3--:R-:W-:Y:S01]  /*16f30*/  FFMA.FTZ R9, R153.reuse, R10.reuse, R25 ;  /* 0x0000000a99097223 */ /* 0x0c8fe20000010019 */
[----:B------:R-:W-:Y:S01]  /*16f40*/  IADD3 R2, R0, 0x49, RZ ;  /* 0x0000004900027810 */ /* 0x000fe20007ffe0ff */
[----:B------:R-:W-:Y:S01]  /*16f50*/  FFMA.FTZ R7, R153, R10, R27 ;  /* 0x0000000a99077223 */ /* 0x000fe2000001001b */
[----:B------:R2:W3:Y:S01]  /*16f60*/  I2F R18, R4 ;  /* 0x0000000400127306 */ /* 0x0004e20000201400 */
[----:B------:R-:W-:Y:S01]  /*16f70*/  HMMA.16816.F32 R24, R12, R42, R96 ;  /* 0x0000002a0c18723c */ /* 0x000fe20000001860 */
[C---:B------:R-:W-:Y:S01]  /*16f80*/  ISETP.GE.AND P0, PT, R2.reuse, R8, PT ;  /* 0x000000080200720c */ /* 0x040fe20003f06270 */
[----:B------:R-:W4:Y:S01]  /*16f90*/  LDSM.16.M88.4 R40, [R186+0x3800] ;  /* 0x00380000ba28783b */ /* 0x000f220000000200 */
[----:B------:R-:W-:Y:S02]  /*16fa0*/  ISETP.GE.AND P1, PT, R2, R6, PT ;  /* 0x000000060200720c */ /* 0x000fe40003f26270 */
[----:B------:R-:W-:-:S02]  /*16fb0*/  FSEL R102, R9, -INF , !P5 ;  /* 0xff80000009667808 */ /* 0x000fc40006800000 */
[----:B------:R-:W3:Y:S01]  /*16fc0*/  I2F R11, R2 ;  /* 0x00000002000b7306 */ /* 0x000ee20000201400 */
[C---:B------:R-:W-:Y:S01]  /*16fd0*/  ISETP.GE.AND P6, PT, R4.reuse, R8, PT ;  /* 0x000000080400720c */ /* 0x040fe20003fc6270 */
[----:B-1----:R-:W-:Y:S01]  /*16fe0*/  HMMA.16816.F32 R44, R12, R52, R160 ;  /* 0x000000340c2c723c */ /* 0x002fe200000018a0 */
[----:B------:R-:W-:Y:S02]  /*16ff0*/  ISETP.GE.AND P5, PT, R4, R6, PT ;  /* 0x000000060400720c */ /* 0x000fe40003fa6270 */
[----:B------:R-:W-:Y:S02]  /*17000*/  FSEL R100, R7, -INF , !P3 ;  /* 0xff80000007647808 */ /* 0x000fe40005800000 */
[----:B------:R-:W-:Y:S01]  /*17010*/  FSEL R103, R5, -INF , !P4 ;  /* 0xff80000005677808 */ /* 0x000fe20006000000 */
[----:B------:R-:W-:Y:S01]  /*17020*/  FFMA.FTZ R5, R153, R19, R34 ;  /* 0x0000001399057223 */ /* 0x000fe20000010022 */
[----:B--2---:R-:W-:-:S04]  /*17030*/  IADD3 R4, R0, 0x58, RZ ;  /* 0x0000005800047810 */ /* 0x004fc80007ffe0ff */
[----:B------:R-:W-:Y:S01]  /*17040*/  FSEL R96, R5, -INF , !P2 ;  /* 0xff80000005607808 */ /* 0x000fe20005000000 */
[C---:B---3--:R-:W-:Y:S01]  /*17050*/  FFMA.FTZ R5, R153.reuse, R18, R30 ;  /* 0x0000001299057223 */ /* 0x048fe2000001001e */
[-C--:B------:R-:W-:Y:S01]  /*17060*/  ISETP.GE.AND P2, PT, R4, R8.reuse, PT ;  /* 0x000000080400720c */ /* 0x080fe20003f46270 */
[CC--:B------:R-:W-:Y:S01]  /*17070*/  FFMA.FTZ R7, R153.reuse, R11.reuse, R33 ;  /* 0x0000000b99077223 */ /* 0x0c0fe20000010021 */
[----:B------:R-:W-:Y:S01]  /*17080*/  IADD3 R2, R0, 0x51, RZ ;  /* 0x0000005100027810 */ /* 0x000fe20007ffe0ff */
[----:B------:R-:W-:Y:S01]  /*17090*/  FFMA.FTZ R9, R153, R11, R35 ;  /* 0x0000000b99097223 */ /* 0x000fe20000010023 */
[----:B------:R-:W-:Y:S01]  /*170a0*/  FSEL R127, R5, -INF , !P5 ;  /* 0xff800000057f7808 */ /* 0x000fe20006800000 */
[----:B------:R1:W-:Y:S01]  /*170b0*/  I2F R11, R4 ;  /* 0x00000004000b7306 */ /* 0x0003e20000201400 */
[C---:B------:R-:W-:Y:S02]  /*170c0*/  ISETP.GE.AND P3, PT, R2.reuse, R8, PT ;  /* 0x000000080200720c */ /* 0x040fe40003f66270 */
[----:B------:R-:W-:-:S02]  /*170d0*/  ISETP.GE.AND P4, PT, R2, R6, PT ;  /* 0x000000060200720c */ /* 0x000fc40003f86270 */
[----:B------:R-:W-:Y:S02]  /*170e0*/  FSEL R97, R7, -INF , !P0 ;  /* 0xff80000007617808 */ /* 0x000fe40004000000 */
[----:B------:R-:W-:Y:S01]  /*170f0*/  ISETP.GE.AND P0, PT, R4, R6, PT ;  /* 0x000000060400720c */ /* 0x000fe20003f06270 */
[----:B------:R-:W2:Y:S01]  /*17100*/  I2F R10, R2 ;  /* 0x00000002000a7306 */ /* 0x000ea20000201400 */
[----:B------:R-:W-:Y:S01]  /*17110*/  FSEL R99, R9, -INF , !P1 ;  /* 0xff80000009637808 */ /* 0x000fe20004800000 */
[----:B-1----:R-:W-:-:S05]  /*17120*/  FFMA.FTZ R4, R153, R18, R28 ;  /* 0x0000001299047223 */ /* 0x002fca000001001c */
[----:B------:R-:W-:Y:S02]  /*17130*/  FSEL R145, R4, -INF , !P6 ;  /* 0xff80000004917808 */ /* 0x000fe40007000000 */
[C---:B------:R-:W-:Y:S01]  /*17140*/  IADD3 R4, R0.reuse, 0x60, RZ ;  /* 0x0000006000047810 */ /* 0x040fe20007ffe0ff */
[CC--:B--2---:R-:W-:Y:S01]  /*17150*/  FFMA.FTZ R7, R153.reuse, R10.reuse, R29 ;  /* 0x0000000a99077223 */ /* 0x0c4fe2000001001d */
[----:B------:R-:W-:Y:S01]  /*17160*/  IADD3 R2, R0, 0x59, RZ ;  /* 0x0000005900027810 */ /* 0x000fe20007ffe0ff */
[----:B------:R-:W-:Y:S01]  /*17170*/  FFMA.FTZ R9, R153, R10, R31 ;  /* 0x0000000a99097223 */ /* 0x000fe2000001001f */
[-C--:B------:R-:W-:Y:S01]  /*17180*/  ISETP.GE.AND P5, PT, R4, R8.reuse, PT ;  /* 0x000000080400720c */ /* 0x080fe20003fa6270 */
[----:B------:R1:W2:Y:S01]  /*17190*/  I2F R10, R4 ;  /* 0x00000004000a7306 */ /* 0x0002a20000201400 */
[----:B------:R-:W-:Y:S01]  /*171a0*/  FSEL R144, R7, -INF , !P3 ;  /* 0xff80000007907808 */ /* 0x000fe20005800000 */
[----:B------:R-:W-:Y:S01]  /*171b0*/  HMMA.16816.F32 R28, R12, R50, R76 ;  /* 0x000000320c1c723c */ /* 0x000fe2000000184c */
[C---:B------:R-:W-:Y:S01]  /*171c0*/  ISETP.GE.AND P1, PT, R2.reuse, R8, PT ;  /* 0x000000080200720c */ /* 0x040fe20003f26270 */
[----:B------:R-:W3:Y:S01]  /*171d0*/  LDSM.16.M88.4 R48, [R181+0x6000] ;  /* 0x00600000b530783b */ /* 0x000ee20000000200 */
[----:B------:R-:W-:-:S02]  /*171e0*/  ISETP.GE.AND P6, PT, R2, R6, PT ;  /* 0x000000060200720c */ /* 0x000fc40003fc6270 */
[----:B------:R-:W-:Y:S01]  /*171f0*/  ISETP.GE.AND P3, PT, R4, R6, PT ;  /* 0x000000060400720c */ /* 0x000fe20003f66270 */
[----:B------:R-:W4:Y:S01]  /*17200*/  I2F R32, R2 ;  /* 0x0000000200207306 */ /* 0x000f220000201400 */
[----:B------:R-:W-:Y:S01]  /*17210*/  FSEL R114, R9, -INF , !P4 ;  /* 0xff80000009727808 */ /* 0x000fe20006000000 */
[C---:B-1----:R-:W-:Y:S02]  /*17220*/  FFMA.FTZ R4, R153.reuse, R11, R24 ;  /* 0x0000000b99047223 */ /* 0x042fe40000010018 */
[----:B--2---:R-:W-:-:S03]  /*17230*/  FFMA.FTZ R7, R153, R10, R36 ;  /* 0x0000000a99077223 */ /* 0x004fc60000010024 */
[----:B------:R-:W-:Y:S01]  /*17240*/  FSEL R126, R4, -INF , !P2 ;  /* 0xff800000047e7808 */ /* 0x000fe20005000000 */
[----:B------:R-:W-:Y:S01]  /*17250*/  FFMA.FTZ R4, R153, R11, R26 ;  /* 0x0000000b99047223 */ /* 0x000fe2000001001a */
[----:B------:R-:W-:Y:S01]  /*17260*/  FSEL R146, R7, -INF , !P5 ;  /* 0xff80000007927808 */ /* 0x000fe20006800000 */
[CC--:B----4-:R-:W-:Y:S01]  /*17270*/  FFMA.FTZ R5, R153.reuse, R32.reuse, R25 ;  /* 0x0000002099057223 */ /* 0x0d0fe20000010019 */
[----:B------:R-:W-:Y:S02]  /*17280*/  IADD3 R2, R0, 0x61, RZ ;  /* 0x0000006100027810 */ /* 0x000fe40007ffe0ff */
[----:B------:R-:W-:Y:S01]  /*17290*/  FSEL R98, R4, -INF , !P0 ;  /* 0xff80000004627808 */ /* 0x000fe20004000000 */
[----:B------:R-:W-:Y:S01]  /*172a0*/  FFMA.FTZ R4, R153, R32, R27 ;  /* 0x0000002099047223 */ /* 0x000fe2000001001b */
[----:B------:R1:W2:Y:S01]  /*172b0*/  I2F R19, R2 ;  /* 0x0000000200137306 */ /* 0x0002a20000201400 */
[C---:B------:R-:W-:Y:S01]  /*172c0*/  ISETP.GE.AND P4, PT, R2.reuse, R8, PT ;  /* 0x000000080200720c */ /* 0x040fe20003f86270 */
[----:B------:R-:W-:Y:S01]  /*172d0*/  HMMA.16816.F32 R24, R12, R40, R132 ;  /* 0x000000280c18723c */ /* 0x000fe20000001884 */
[----:B------:R-:W-:Y:S01]  /*172e0*/  ISETP.GE.AND P2, PT, R2, R6, PT ;  /* 0x000000060200720c */ /* 0x000fe20003f46270 */
[----:B------:R-:W4:Y:S01]  /*172f0*/  LDSM.16.M88.4 R32, [R186+0x4800] ;  /* 0x00480000ba20783b */ /* 0x000f220000000200 */
[----:B------:R-:W-:-:S02]  /*17300*/  FSEL R115, R5, -INF , !P1 ;  /* 0xff80000005737808 */ /* 0x000fc40004800000 */
[----:B------:R-:W-:Y:S02]  /*17310*/  FSEL R124, R4, -INF , !P6 ;  /* 0xff800000047c7808 */ /* 0x000fe40007000000 */
[C---:B------:R-:W-:Y:S01]  /*17320*/  IADD3 R5, R0.reuse, 0x70, RZ ;  /* 0x0000007000057810 */ /* 0x040fe20007ffe0ff */
[----:B------:R-:W-:Y:S01]  /*17330*/  HMMA.16816.F32 R40, R12, R42, R128 ;  /* 0x0000002a0c28723c */ /* 0x000fe20000001880 */
[C---:B------:R-:W-:Y:S02]  /*17340*/  IADD3 R4, R0.reuse, 0x71, RZ ;  /* 0x0000007100047810 */ /* 0x040fe40007ffe0ff */
[----:B-1----:R-:W-:Y:S01]  /*17350*/  IADD3 R2, R0, 0x68, RZ ;  /* 0x0000006800027810 */ /* 0x002fe20007ffe0ff */
[----:B--2---:R-:W-:-:S04]  /*17360*/  FFMA.FTZ R7, R153, R19, R37 ;  /* 0x0000001399077223 */ /* 0x004fc80000010025 */
[C---:B---3--:R-:W-:Y:S01]  /*17370*/  HMMA.16816.F32 R76, R20.reuse, R48, R164 ;  /* 0x00000030144c723c */ /* 0x048fe200000018a4 */
[----:B------:R1:W2:Y:S01]  /*17380*/  I2F R11, R2 ;  /* 0x00000002000b7306 */ /* 0x0002a20000201400 */
[C---:B------:R-:W-:Y:S02]  /*17390*/  ISETP.GE.AND P0, PT, R2.reuse, R8, PT ;  /* 0x000000080200720c */ /* 0x040fe40003f06270 */
[-C--:B------:R-:W-:Y:S02]  /*173a0*/  ISETP.GE.AND P1, PT, R2, R6.reuse, PT ;  /* 0x000000060200720c */ /* 0x080fe40003f26270 */
[----:B------:R-:W-:Y:S02]  /*173b0*/  FSEL R133, R7, -INF , !P4 ;  /* 0xff80000007857808 */ /* 0x000fe40006000000 */
[----:B------:R-:W-:Y:S01]  /*173c0*/  HMMA.16816.F32 R72, R20, R50, R204 ;  /* 0x000000321448723c */ /* 0x000fe200000018cc */
[----:B------:R-:W-:Y:S01]  /*173d0*/  ISETP.GE.AND P4, PT, R5, R6, PT ;  /* 0x000000060500720c */ /* 0x000fe20003f86270 */
[----:B------:R-:W-:Y:S01]  /*173e0*/  LDSM.16.M88.4 R48, [R186+0x5800] ;  /* 0x00580000ba30783b */ /* 0x000fe20000000200 */
[----:B-1----:R-:W-:Y:S01]  /*173f0*/  IADD3 R2, R0, 0x69, RZ ;  /* 0x0000006900027810 */ /* 0x002fe20007ffe0ff */
[----:B--2---:R-:W-:-:S02]  /*17400*/  FFMA.FTZ R9, R153, R11, R28 ;  /* 0x0000000b99097223 */ /* 0x004fc4000001001c */
[----:B------:R-:W-:Y:S01]  /*17410*/  FFMA.FTZ R7, R153, R11, R30 ;  /* 0x0000000b99077223 */ /* 0x000fe2000001001e */
[----:B------:R1:W-:Y:S01]  /*17420*/  I2F R18, R2 ;  /* 0x0000000200127306 */ /* 0x0003e20000201400 */
[C---:B------:R-:W-:Y:S02]  /*17430*/  ISETP.GE.AND P6, PT, R2.reuse, R8, PT ;  /* 0x000000080200720c */ /* 0x040fe40003fc6270 */
[-C--:B------:R-:W-:Y:S02]  /*17440*/  ISETP.GE.AND P5, PT, R2, R6.reuse, PT ;  /* 0x000000060200720c */ /* 0x080fe40003fa6270 */
[----:B------:R-:W-:Y:S02]  /*17450*/  FSEL R129, R9, -INF , !P0 ;  /* 0xff80000009817808 */ /* 0x000fe40004000000 */
[----:B------:R-:W-:Y:S02]  /*17460*/  ISETP.GE.AND P0, PT, R4, R6, PT ;  /* 0x000000060400720c */ /* 0x000fe40003f06270 */
[----:B------:R-:W-:Y:S01]  /*17470*/  FSEL R125, R7, -INF , !P1 ;  /* 0xff800000077d7808 */ /* 0x000fe20004800000 */
[----:B-1----:R-:W-:-:S02]  /*17480*/  FFMA.FTZ R2, R153, R10, R38 ;  /* 0x0000000a99027223 */ /* 0x002fc40000010026 */
[----:B------:R1:W2:Y:S03]  /*17490*/  I2F R10, R5 ;  /* 0x00000005000a7306 */ /* 0x0002a60000201400 */
[----:B------:R-:W-:Y:S02]  /*174a0*/  FSEL R132, R2, -INF , !P3 ;  /* 0xff80000002847808 */ /* 0x000fe40005800000 */
[----:B------:R-:W-:Y:S02]  /*174b0*/  ISETP.GE.AND P3, PT, R5, R8, PT ;  /* 0x000000080500720c */ /* 0x000fe40003f66270 */
[----:B------:R-:W-:-:S04]  /*174c0*/  IADD3 R2, R0, 0x78, RZ ;  /* 0x0000007800027810 */ /* 0x000fc80007ffe0ff */
[----:B------:R3:W3:Y:S01]  /*174d0*/  I2F R11, R2 ;  /* 0x00000002000b7306 */ /* 0x0006e20000201400 */
[----:B------:R-:W-:Y:S01]  /*174e0*/  ISETP.GE.AND P1, PT, R2, R8, PT ;  /* 0x000000080200720c */ /* 0x000fe20003f26270 */
[C---:B-1----:R-:W-:Y:S02]  /*174f0*/  FFMA.FTZ R5, R153.reuse, R19, R39 ;  /* 0x0000001399057223 */ /* 0x042fe40000010027 */
[----:B--2---:R-:W-:-:S04]  /*17500*/  FFMA.FTZ R9, R153, R10, R24 ;  /* 0x0000000a99097223 */ /* 0x004fc80000010018 */
[----:B------:R1:W2:Y:S01]  /*17510*/  I2F R19, R4 ;  /* 0x0000000400137306 */ /* 0x0002a20000201400 */
[----:B------:R-:W-:Y:S01]  /*17520*/  FFMA.FTZ R7, R153, R10, R26 ;  /* 0x0000000a99077223 */ /* 0x000fe2000001001a */
[----:B------:R-:W-:Y:S01]  /*17530*/  FSEL R128, R5, -INF , !P2 ;  /* 0xff80000005807808 */ /* 0x000fe20005000000 */
[----:B------:R-:W-:Y:S01]  /*17540*/  FFMA.FTZ R5, R153, R18, R29 ;  /* 0x0000001299057223 */ /* 0x000fe2000001001d */
[----:B------:R-:W-:Y:S02]  /*17550*/  ISETP.GE.AND P2, PT, R4, R8, PT ;  /* 0x000000080400720c */ /* 0x000fe40003f46270 */
[----:B------:R-:W-:Y:S02]  /*17560*/  FSEL R157, R9, -INF , !P3 ;  /* 0xff800000099d7808 */ /* 0x000fe40005800000 */
[----:B------:R-:W-:Y:S01]  /*17570*/  FSEL R131, R5, -INF , !P6 ;  /* 0xff80000005837808 */ /* 0x000fe20007000000 */
[C---:B------:R-:W-:Y:S01]  /*17580*/  FFMA.FTZ R5, R153.reuse, R18, R31 ;  /* 0x0000001299057223 */ /* 0x040fe2000001001f */
[----:B------:R-:W-:Y:S01]  /*17590*/  ISETP.GE.AND P6, PT, R2, R6, PT ;  /* 0x000000060200720c */ /* 0x000fe20003fc6270 */
[----:B------:R-:W-:Y:S01]  /*175a0*/  HMMA.16816.F32 R28, R12, R54, R104 ;  /* 0x000000360c1c723c */ /* 0x000fe20000001868 */
[C---:B---3--:R-:W-:Y:S01]  /*175b0*/  IADD3 R2, R0.reuse, 0x80, RZ ;  /* 0x0000008000027810 */ /* 0x048fe20007ffe0ff */
[----:B------:R-:W-:Y:S01]  /*175c0*/  FFMA.FTZ R9, R153, R11, R42 ;  /* 0x0000000b99097223 */ /* 0x000fe2000001002a */
[----:B------:R-:W-:Y:S01]  /*175d0*/  FSEL R130, R5, -INF , !P5 ;  /* 0xff80000005827808 */ /* 0x000fe20006800000 */
[----:B------:R-:W3:Y:S01]  /*175e0*/  LDSM.16.M88.4 R52, [R186+0x5000] ;  /* 0x00500000ba34783b */ /* 0x000ee20000000200 */
[----:B-1----:R-:W-:Y:S01]  /*175f0*/  IADD3 R4, R0, 0x79, RZ ;  /* 0x0000007900047810 */ /* 0x002fe20007ffe0ff */
[----:B--2---:R-:W-:Y:S01]  /*17600*/  FFMA.FTZ R5, R153, R19, R25 ;  /* 0x0000001399057223 */ /* 0x004fe20000010019 */
[----:B------:R-:W1:Y:S01]  /*17610*/  I2F R18, R2 ;  /* 0x0000000200127306 */ /* 0x000e620000201400 */
[----:B------:R-:W-:Y:S01]  /*17620*/  FSEL R147, R7, -INF , !P4 ;  /* 0xff80000007937808 */ /* 0x000fe20006000000 */
[----:B------:R-:W-:Y:S01]  /*17630*/  FFMA.FTZ R7, R153, R11, R40 ;  /* 0x0000000b99077223 */ /* 0x000fe20000010028 */
[----:B------:R-:W-:-:S02]  /*17640*/  ISETP.GE.AND P5, PT, R4, R8, PT ;  /* 0x000000080400720c */ /* 0x000fc40003fa6270 */
[----:B------:R-:W-:Y:S01]  /*17650*/  FSEL R156, R5, -INF , !P2 ;  /* 0xff800000059c7808 */ /* 0x000fe20005000000 */
[----:B------:R-:W-:Y:S01]  /*17660*/  FFMA.FTZ R5, R153, R19, R27 ;  /* 0x0000001399057223 */ /* 0x000fe2000001001b */
[----:B------:R-:W-:Y:S01]  /*17670*/  ISETP.GE.AND P3, PT, R4, R6, PT ;  /* 0x000000060400720c */ /* 0x000fe20003f66270 */
[----:B------:R2:W2:Y:S01]  /*17680*/  I2F R10, R4 ;  /* 0x00000004000a7306 */ /* 0x0004a20000201400 */
[C---:B------:R-:W-:Y:S01]  /*17690*/  ISETP.GE.AND P4, PT, R2.reuse, R8, PT ;  /* 0x000000080200720c */ /* 0x040fe20003f86270 */
[C---:B----4-:R-:W-:Y:S01]  /*176a0*/  HMMA.16816.F32 R24, R12.reuse, R32, R56 ;  /* 0x000000200c18723c */ /* 0x050fe20000001838 */
[----:B------:R-:W-:Y:S01]  /*176b0*/  ISETP.GE.AND P2, PT, R2, R6, PT ;  /* 0x000000060200720c */ /* 0x000fe20003f46270 */
[----:B------:R-:W4:Y:S01]  /*176c0*/  LDSM.16.M88.4 R56, [R181+0x6800] ;  /* 0x00680000b538783b */ /* 0x000f220000000200 */
[----:B------:R-:W-:Y:S02]  /*176d0*/  FSEL R134, R5, -INF , !P0 ;  /* 0xff80000005867808 */ /* 0x000fe40004000000 */
[----:B------:R-:W-:Y:S01]  /*176e0*/  FSEL R135, R7, -INF , !P1 ;  /* 0xff80000007877808 */ /* 0x000fe20004800000 */
[----:B-1----:R-:W-:Y:S01]  /*176f0*/  FFMA.FTZ R7, R153, R18, R44 ;  /* 0x0000001299077223 */ /* 0x002fe2000001002c */
[----:B------:R-:W-:Y:S01]  /*17700*/  IADD3 R2, R0, 0x88, RZ ;  /* 0x0000008800027810 */ /* 0x000fe20007ffe0ff */
[----:B------:R-:W-:Y:S01]  /*17710*/  HMMA.16816.F32 R32, R12, R34, R92 ;  /* 0x000000220c20723c */ /* 0x000fe2000000185c */
[----:B------:R-:W-:-:S02]  /*17720*/  FSEL R104, R9, -INF , !P6 ;  /* 0xff80000009687808 */ /* 0x000fc40007000000 */
[----:B------:R-:W1:Y:S01]  /*17730*/  I2F R36, R2 ;  /* 0x0000000200247306 */ /* 0x000e620000201400 */
[----:B------:R-:W-:Y:S02]  /*17740*/  ISETP.GE.AND P6, PT, R2, R8, PT ;  /* 0x000000080200720c */ /* 0x000fe40003fc6270 */
[----:B--2---:R-:W-:Y:S01]  /*17750*/  IADD3 R4, R0, 0x81, RZ ;  /* 0x0000008100047810 */ /* 0x004fe20007ffe0ff */
[----:B------:R-:W-:Y:S01]  /*17760*/  FFMA.FTZ R5, R153, R10, R43 ;  /* 0x0000000a99057223 */ /* 0x000fe2000001002b */
[----:B------:R-:W-:Y:S02]  /*17770*/  FSEL R164, R7, -INF , !P4 ;  /* 0xff80000007a47808 */ /* 0x000fe40006000000 */
[C---:B------:R-:W-:Y:S01]  /*17780*/  ISETP.GE.AND P0, PT, R4.reuse, R8, PT ;  /* 0x000000080400720c */ /* 0x040fe20003f06270 */
[----:B------:R2:W2:Y:S01]  /*17790*/  I2F R11, R4 ;  /* 0x00000004000b7306 */ /* 0x0004a20000201400 */
[----:B------:R-:W-:Y:S02]  /*177a0*/  ISETP.GE.AND P1, PT, R4, R6, PT ;  /* 0x000000060400720c */ /* 0x000fe40003f26270 */
[----:B------:R-:W-:Y:S01]  /*177b0*/  FSEL R106, R5, -INF , !P3 ;  /* 0xff800000056a7808 */ /* 0x000fe20005800000 */
[----:B------:R-:W-:-:S05]  /*177c0*/  FFMA.FTZ R5, R153, R18, R46 ;  /* 0x0000001299057223 */ /* 0x000fca000001002e */
[----:B------:R-:W-:Y:S01]  /*177d0*/  FSEL R158, R5, -INF , !P2 ;  /* 0xff800000059e7808 */ /* 0x000fe20005000000 */
[----:B-1----:R-:W-:-:S05]  /*177e0*/  FFMA.FTZ R5, R153, R36, R28 ;  /* 0x0000002499057223 */ /* 0x002fca000001001c */
[----:B------:R-:W-:Y:S01]  /*177f0*/  FSEL R160, R5, -INF , !P6 ;  /* 0xff80000005a07808 */ /* 0x000fe20007000000 */
[C---:B--2---:R-:W-:Y:S02]  /*17800*/  FFMA.FTZ R4, R153.reuse, R10, R41 ;  /* 0x0000000a99047223 */ /* 0x044fe40000010029 */
[CC--:B------:R-:W-:Y:S01]  /*17810*/  FFMA.FTZ R7, R153.reuse, R11.reuse, R47 ;  /* 0x0000000b99077223 */ /* 0x0c0fe2000001002f */
[----:B------:R-:W1:Y:S01]  /*17820*/  LDSM.16.M88.4 R40, [R186+0x6000] ;  /* 0x00600000ba28783b */ /* 0x000e620000000200 */
[C---:B------:R-:W-:Y:S01]  /*17830*/  FFMA.FTZ R9, R153.reuse, R11, R45 ;  /* 0x0000000b99097223 */ /* 0x040fe2000001002d */
[----:B------:R-:W-:Y:S01]  /*17840*/  FSEL R105, R4, -INF , !P5 ;  /* 0xff80000004697808 */ /* 0x000fe20006800000 */
[----:B------:R-:W-:Y:S01]  /*17850*/  FFMA.FTZ R5, R153, R36, R30 ;  /* 0x0000002499057223 */ /* 0x000fe2000001001e */
[----:B------:R-:W-:Y:S01]  /*17860*/  ISETP.GE.AND P5, PT, R2, R6, PT ;  /* 0x000000060200720c */ /* 0x000fe20003fa6270 */
[----:B---3--:R-:W-:Y:S01]  /*17870*/  HMMA.16816.F32 R36, R12, R52, R68 ;  /* 0x000000340c24723c */ /* 0x008fe20000001844 */
[----:B------:R-:W-:-:S02]  /*17880*/  IADD3 R2, R0, 0x89, RZ ;  /* 0x0000008900027810 */ /* 0x000fc40007ffe0ff */
[----:B------:R-:W-:Y:S02]  /*17890*/  IADD3 R4, R0, 0x90, RZ ;  /* 0x0000009000047810 */ /* 0x000fe40007ffe0ff */
[----:B------:R2:W3:Y:S01]  /*178a0*/  I2F R19, R2 ;  /* 0x0000000200137306 */ /* 0x0004e20000201400 */
[C---:B------:R-:W-:Y:S02]  /*178b0*/  ISETP.GE.AND P3, PT, R2.reuse, R8, PT ;  /* 0x000000080200720c */ /* 0x040fe40003f66270 */
[----:B------:R-:W-:Y:S01]  /*178c0*/  ISETP.GE.AND P4, PT, R2, R6, PT ;  /* 0x000000060200720c */ /* 0x000fe20003f86270 */
[----:B------:R-:W-:Y:S01]  /*178d0*/  HMMA.16816.F32 R44, R12, R48, R60 ;  /* 0x000000300c2c723c */ /* 0x000fe2000000183c */
[----:B------:R-:W-:Y:S02]  /*178e0*/  FSEL R107, R7, -INF , !P1 ;  /* 0xff800000076b7808 */ /* 0x000fe40004800000 */
[----:B------:R-:W-:Y:S01]  /*178f0*/  FSEL R159, R9, -INF , !P0 ;  /* 0xff800000099f7808 */ /* 0x000fe20004000000 */
[----:B------:R-:W1:Y:S01]  /*17900*/  I2F R18, R4 ;  /* 0x0000000400127306 */ /* 0x000e620000201400 */
[----:B------:R-:W-:-:S02]  /*17910*/  ISETP.GE.AND P2, PT, R4, R8, PT ;  /* 0x000000080400720c */ /* 0x000fc40003f46270 */
[----:B------:R-:W-:Y:S01]  /*17920*/  ISETP.GE.AND P0, PT, R4, R6, PT ;  /* 0x000000060400720c */ /* 0x000fe20003f06270 */
[----:B----4-:R-:W-:Y:S01]  /*17930*/  HMMA.16816.F32 R68, R20, R56, R212 ;  /* 0x000000381444723c */ /* 0x010fe200000018d4 */
[----:B------:R-:W-:Y:S02]  /*17940*/  FSEL R92, R5, -INF , !P5 ;  /* 0xff800000055c7808 */ /* 0x000fe40006800000 */
[----:B--2---:R-:W-:Y:S01]  /*17950*/  IADD3 R2, R0, 0x91, RZ ;  /* 0x0000009100027810 */ /* 0x004fe20007ffe0ff */
[CC--:B---3--:R-:W-:Y:S02]  /*17960*/  FFMA.FTZ R7, R153.reuse, R19.reuse, R29 ;  /* 0x0000001399077223 */ /* 0x0c8fe4000001001d */
[C---:B------:R-:W-:Y:S01]  /*17970*/  FFMA.FTZ R5, R153.reuse, R19, R31 ;  /* 0x0000001399057223 */ /* 0x040fe2000001001f */
[----:B------:R2:W3:Y:S01]  /*17980*/  I2F R11, R2 ;  /* 0x00000002000b7306 */ /* 0x0004e20000201400 */
[C---:B------:R-:W-:Y:S01]  /*17990*/  ISETP.GE.AND P1, PT, R2.reuse, R8, PT ;  /* 0x000000080200720c */ /* 0x040fe20003f26270 */
[----:B------:R-:W-:Y:S01]  /*179a0*/  HMMA.16816.F32 R28, R12, R50, R84 ;  /* 0x000000320c1c723c */ /* 0x000fe20000001854 */
[----:B------:R-:W-:Y:S01]  /*179b0*/  ISETP.GE.AND P6, PT, R2, R6, PT ;  /* 0x000000060200720c */ /* 0x000fe20003fc6270 */
[-C--:B-1----:R-:W-:Y:S01]  /*179c0*/  FFMA.FTZ R9, R153, R18.reuse, R24 ;  /* 0x0000001299097223 */ /* 0x082fe20000010018 */
[----:B------:R-:W-:Y:S01]  /*179d0*/  IADD3 R4, R0, 0x99, RZ ;  /* 0x0000009900047810 */ /* 0x000fe20007ffe0ff */
[----:B------:R-:W-:Y:S01]  /*179e0*/  LDSM.16.M88.4 R48, [R186+0x6800] ;  /* 0x00680000ba30783b */ /* 0x000fe20000000200 */
[----:B------:R-:W-:Y:S01]  /*179f0*/  FSEL R94, R7, -INF , !P3 ;  /* 0xff800000075e7808 */ /* 0x000fe20005800000 */
[----:B------:R-:W-:Y:S01]  /*17a00*/  FFMA.FTZ R7, R153, R18, R26 ;  /* 0x0000001299077223 */ /* 0x000fe2000001001a */
[----:B------:R1:W4:Y:S01]  /*17a10*/  I2F R19, R4 ;  /* 0x0000000400137306 */ /* 0x0003220000201400 */
[----:B------:R-:W-:Y:S01]  /*17a20*/  FSEL R93, R5, -INF , !P4 ;  /* 0xff800000055d7808 */ /* 0x000fe20006000000 */
[----:B------:R-:W-:Y:S01]  /*17a30*/  HMMA.16816.F32 R60, R20, R58, R228 ;  /* 0x0000003a143c723c */ /* 0x000fe200000018e4 */
[----:B------:R-:W-:-:S02]  /*17a40*/  FSEL R170, R9, -INF , !P2 ;  /* 0xff80000009aa7808 */ /* 0x000fc40005000000 */
[----:B------:R-:W-:Y:S02]  /*17a50*/  ISETP.GE.AND P4, PT, R4, R8, PT ;  /* 0x000000080400720c */ /* 0x000fe40003f86270 */
[----:B--2---:R-:W-:Y:S01]  /*17a60*/  IADD3 R2, R0, 0x98, RZ ;  /* 0x0000009800027810 */ /* 0x004fe20007ffe0ff */
[----:B---3--:R-:W-:Y:S01]  /*17a70*/  FFMA.FTZ R5, R153, R11, R25 ;  /* 0x0000000b99057223 */ /* 0x008fe20000010019 */
[----:B------:R-:W-:Y:S02]  /*17a80*/  ISETP.GE.AND P2, PT, R4, R6, PT ;  /* 0x000000060400720c */ /* 0x000fe40003f46270 */
[----:B------:R2:W3:Y:S01]  /*17a90*/  I2F R10, R2 ;  /* 0x00000002000a7306 */ /* 0x0004e20000201400 */
[C---:B------:R-:W-:Y:S02]  /*17aa0*/  ISETP.GE.AND P5, PT, R2.reuse, R8, PT ;  /* 0x000000080200720c */ /* 0x040fe40003fa6270 */
[----:B------:R-:W-:Y:S02]  /*17ab0*/  ISETP.GE.AND P3, PT, R2, R6, PT ;  /* 0x000000060200720c */ /* 0x000fe40003f66270 */
[----:B------:R-:W-:-:S02]  /*17ac0*/  FSEL R166, R7, -INF , !P0 ;  /* 0xff80000007a67808 */ /* 0x000fc40004000000 */
[----:B------:R-:W-:Y:S01]  /*17ad0*/  FSEL R167, R5, -INF , !P1 ;  /* 0xff80000005a77808 */ /* 0x000fe20004800000 */
[----:B------:R-:W-:Y:S01]  /*17ae0*/  FFMA.FTZ R5, R153, R11, R27 ;  /* 0x0000000b99057223 */ /* 0x000fe2000001001b */
[C---:B-1----:R-:W-:Y:S01]  /*17af0*/  IADD3 R4, R0.reuse, 0xa1, RZ ;  /* 0x000000a100047810 */ /* 0x042fe20007ffe0ff */
[----:B------:R-:W-:Y:S01]  /*17b00*/  HMMA.16816.F32 R24, R12, R54, R64 ;  /* 0x000000360c18723c */ /* 0x000fe20000001840 */
[----:B------:R-:W1:Y:S02]  /*17b10*/  LDSM.16.M88.4 R52, [R181+0x7000] ;  /* 0x00700000b534783b */ /* 0x000e640000000200 */
[----:B------:R3:W3:Y:S01]  /*17b20*/  I2F R11, R4 ;  /* 0x00000004000b7306 */ /* 0x0006e20000201400 */
[----:B------:R-:W-:Y:S01]  /*17b30*/  FSEL R161, R5, -INF , !P6 ;  /* 0xff80000005a17808 */ /* 0x000fe20007000000 */
[C---:B----4-:R-:W-:Y:S01]  /*17b40*/  FFMA.FTZ R5, R153.reuse, R19, R35 ;  /* 0x0000001399057223 */ /* 0x050fe20000010023 */
[----:B--2---:R-:W-:Y:S01]  /*17b50*/  IADD3 R2, R0, 0xa0, RZ ;  /* 0x000000a000027810 */ /* 0x004fe20007ffe0ff */
[C---:B---3--:R-:W-:Y:S01]  /*17b60*/  FFMA.FTZ R7, R153.reuse, R10, R32 ;  /* 0x0000000a99077223 */ /* 0x048fe20000010020 */
[----:B------:R-:W-:Y:S01]  /*17b70*/  ISETP.GE.AND P6, PT, R4, R8, PT ;  /* 0x000000080400720c */ /* 0x000fe20003fc6270 */
[----:B------:R-:W-:Y:S01]  /*17b80*/  FFMA.FTZ R9, R153, R10, R34 ;  /* 0x0000000a99097223 */ /* 0x000fe20000010022 */
[C---:B------:R-:W-:Y:S01]  /*17b90*/  ISETP.GE.AND P0, PT, R2.reuse, R8, PT ;  /* 0x000000080200720c */ /* 0x040fe20003f06270 */
[----:B------:R-:W2:Y:S01]  /*17ba0*/  I2F R18, R2 ;  /* 0x0000000200127306 */ /* 0x000ea20000201400 */
[----:B------:R-:W-:-:S02]  /*17bb0*/  ISETP.GE.AND P1, PT, R2, R6, PT ;  /* 0x000000060200720c */ /* 0x000fc40003f26270 */
[----:B------:R-:W-:Y:S02]  /*17bc0*/  FSEL R165, R7, -INF , !P5 ;  /* 0xff80000007a57808 */ /* 0x000fe40006800000 */
[----:B------:R-:W-:Y:S02]  /*17bd0*/  ISETP.GE.AND P5, PT, R4, R6, PT ;  /* 0x000000060400720c */ /* 0x000fe40003fa6270 */
[----:B------:R-:W-:Y:S01]  /*17be0*/  FSEL R162, R5, -INF , !P2 ;  /* 0xff80000005a27808 */ /* 0x000fe20005000000 */
[----:B------:R-:W-:Y:S01]  /*17bf0*/  FFMA.FTZ R4, R153, R19, R33 ;  /* 0x0000001399047223 */ /* 0x000fe20000010021 */
[----:B------:R-:W-:Y:S01]  /*17c00*/  FSEL R95, R9, -INF , !P3 ;  /* 0xff800000095f7808 */ /* 0x000fe20005800000 */
[----:B------:R-:W-:Y:S01]  /*17c10*/  FFMA.FTZ R5, R153, R11, R37 ;  /* 0x0000000b99057223 */ /* 0x000fe20000010025 */
[----:B------:R-:W-:Y:S02]  /*17c20*/  HMMA.16816.F32 R32, R12, R40, R76 ;  /* 0x000000280c20723c */ /* 0x000fe4000000184c */
[----:B------:R-:W-:-:S02]  /*17c30*/  FSEL R163, R4, -INF , !P4 ;  /* 0xff80000004a37808 */ /* 0x000fc40006000000 */
[C---:B------:R-:W-:Y:S01]  /*17c40*/  IADD3 R4, R0.reuse, 0xa9, RZ ;  /* 0x000000a900047810 */ /* 0x040fe20007ffe0ff */
[CC--:B--2---:R-:W-:Y:S01]  /*17c50*/  FFMA.FTZ R7, R153.reuse, R18.reuse, R38 ;  /* 0x0000001299077223 */ /* 0x0c4fe20000010026 */
[----:B------:R-:W-:Y:S01]  /*17c60*/  IADD3 R2, R0, 0xa8, RZ ;  /* 0x000000a800027810 */ /* 0x000fe20007ffe0ff */
[----:B------:R-:W-:Y:S01]  /*17c70*/  FFMA.FTZ R9, R153, R18, R36 ;  /* 0x0000001299097223 */ /* 0x000fe20000010024 */
[----:B------:R-:W2:Y:S01]  /*17c80*/  I2F R19, R4 ;  /* 0x0000000400137306 */ /* 0x000ea20000201400 */
[----:B------:R-:W-:Y:S01]  /*17c90*/  FSEL R174, R5, -INF , !P6 ;  /* 0xff80000005ae7808 */ /* 0x000fe20007000000 */
[----:B------:R-:W-:Y:S01]  /*17ca0*/  FFMA.FTZ R5, R153, R11, R39 ;  /* 0x0000000b99057223 */ /* 0x000fe20000010027 */
[C---:B------:R-:W-:Y:S02]  /*17cb0*/  ISETP.GE.AND P3, PT, R2.reuse, R8, PT ;  /* 0x000000080200720c */ /* 0x040fe40003f66270 */
[----:B------:R-:W-:Y:S02]  /*17cc0*/  ISETP.GE.AND P4, PT, R2, R6, PT ;  /* 0x000000060200720c */ /* 0x000fe40003f86270 */
[----:B------:R-:W-:Y:S01]  /*17cd0*/  FSEL R173, R7, -INF , !P1 ;  /* 0xff80000007ad7808 */ /* 0x000fe20004800000 */
[----:B------:R3:W4:Y:S01]  /*17ce0*/  I2F R10, R2 ;  /* 0x00000002000a7306 */ /* 0x0007220000201400 */
[----:B------:R-:W-:-:S02]  /*17cf0*/  FSEL R175, R9, -INF , !P0 ;  /* 0xff80000009af7808 */ /* 0x000fc40004000000 */
[C---:B------:R-:W-:Y:S01]  /*17d00*/  ISETP.GE.AND P2, PT, R4.reuse, R8, PT ;  /* 0x000000080400720c */ /* 0x040fe20003f46270 */
[----:B-1----:R-:W-:Y:S01]  /*17d10*/  HMMA.16816.F32 R64, R20, R52, R240 ;  /* 0x000000341440723c */ /* 0x002fe200000018f0 */
[----:B------:R-:W-:Y:S02]  /*17d20*/  ISETP.GE.AND P0, PT, R4, R6, PT ;  /* 0x000000060400720c */ /* 0x000fe40003f06270 */
[----:B------:R-:W-:Y:S01]  /*17d30*/  FSEL R171, R5, -INF , !P5 ;  /* 0xff80000005ab7808 */ /* 0x000fe20006800000 */
[----:B--2---:R-:W-:Y:S01]  /*17d40*/  FFMA.FTZ R5, R153, R19, R27 ;  /* 0x0000001399057223 */ /* 0x004fe2000001001b */
[----:B------:R-:W-:-:S03]  /*17d50*/  IADD3 R4, R0, 0xb1, RZ ;  /* 0x000000b100047810 */ /* 0x000fc60007ffe0ff */
[----:B------:R-:W-:Y:S01]  /*17d60*/  HMMA.16816.F32 R56, R20, R54, R236 ;  /* 0x000000361438723c */ /* 0x000fe200000018ec */
[----:B------:R1:W2:Y:S01]  /*17d70*/  I2F R18, R4 ;  /* 0x0000000400127306 */ /* 0x0002a20000201400 */
[----:B------:R-:W-:Y:S01]  /*17d80*/  ISETP.GE.AND P5, PT, R4, R8, PT ;  /* 0x000000080400720c */ /* 0x000fe20003fa6270 */
[----:B------:R-:W-:Y:S01]  /*17d90*/  LDSM.16.M88.4 R52, [R186+0x7000] ;  /* 0x00700000ba34783b */ /* 0x000fe20000000200 */
[----:B---3--:R-:W-:Y:S01]  /*17da0*/  IADD3 R2, R0, 0xb0, RZ ;  /* 0x000000b000027810 */ /* 0x008fe20007ffe0ff */
[-C--:B----4-:R-:W-:Y:S01]  /*17db0*/  FFMA.FTZ R7, R153, R10.reuse, R24 ;  /* 0x0000000a99077223 */ /* 0x090fe20000010018 */
[----:B------:R-:W-:Y:S01]  /*17dc0*/  FSEL R86, R5, -INF , !P0 ;  /* 0xff80000005567808 */ /* 0x000fe20004000000 */
[----:B------:R-:W-:Y:S01]  /*17dd0*/  FFMA.FTZ R9, R153, R10, R26 ;  /* 0x0000000a99097223 */ /* 0x000fe2000001001a */
[C---:B------:R-:W-:Y:S01]  /*17de0*/  ISETP.GE.AND P1, PT, R2.reuse, R8, PT ;  /* 0x000000080200720c */ /* 0x040fe20003f26270 */
[----:B------:R-:W3:Y:S01]  /*17df0*/  I2F R36, R2 ;  /* 0x0000000200247306 */ /* 0x000ee20000201400 */
[----:B------:R-:W-:-:S02]  /*17e00*/  ISETP.GE.AND P6, PT, R2, R6, PT ;  /* 0x000000060200720c */ /* 0x000fc40003fc6270 */
[----:B------:R-:W-:Y:S02]  /*17e10*/  FSEL R172, R7, -INF , !P3 ;  /* 0xff80000007ac7808 */ /* 0x000fe40005800000 */
[----:B------:R-:W-:Y:S02]  /*17e20*/  ISETP.GE.AND P3, PT, R4, R6, PT ;  /* 0x000000060400720c */ /* 0x000fe40003f66270 */
[----:B------:R-:W-:Y:S01]  /*17e30*/  FSEL R84, R9, -INF , !P4 ;  /* 0xff80000009547808 */ /* 0x000fe20006000000 */
[C---:B-1----:R-:W-:Y:S02]  /*17e40*/  FFMA.FTZ R4, R153.reuse, R19, R25 ;  /* 0x0000001399047223 */ /* 0x042fe40000010019 */
[----:B--2---:R-:W-:Y:S01]  /*17e50*/  FFMA.FTZ R9, R153, R18, R45 ;  /* 0x0000001299097223 */ /* 0x004fe2000001002d */
[----:B------:R-:W-:Y:S02]  /*17e60*/  HMMA.16816.F32 R24, R12, R48, R68 ;  /* 0x000000300c18723c */ /* 0x000fe40000001844 */
[----:B------:R-:W-:-:S02]  /*17e70*/  FSEL R85, R4, -INF , !P2 ;  /* 0xff80000004557808 */ /* 0x000fc40005000000 */
[C---:B------:R-:W-:Y:S01]  /*17e80*/  IADD3 R4, R0.reuse, 0xc0, RZ ;  /* 0x000000c000047810 */ /* 0x040fe20007ffe0ff */
[CC--:B---3--:R-:W-:Y:S01]  /*17e90*/  FFMA.FTZ R7, R153.reuse, R36.reuse, R44 ;  /* 0x0000002499077223 */ /* 0x0c8fe2000001002c */
[----:B------:R-:W-:Y:S01]  /*17ea0*/  IADD3 R2, R0, 0xb8, RZ ;  /* 0x000000b800027810 */ /* 0x000fe20007ffe0ff */
[----:B------:R-:W-:Y:S01]  /*17eb0*/  FFMA.FTZ R5, R153, R36, R46 ;  /* 0x0000002499057223 */ /* 0x000fe2000001002e */
[----:B------:R1:W-:Y:S01]  /*17ec0*/  I2F R19, R4 ;  /* 0x0000000400137306 */ /* 0x0003e20000201400 */
[C---:B------:R-:W-:Y:S01]  /*17ed0*/  HMMA.16816.F32 R36, R12.reuse, R42, R72 ;  /* 0x0000002a0c24723c */ /* 0x040fe20000001848 */
[C---:B------:R-:W-:Y:S01]  /*17ee0*/  ISETP.GE.AND P4, PT, R2.reuse, R8, PT ;  /* 0x000000080200720c */ /* 0x040fe20003f86270 */
[----:B------:R-:W2:Y:S01]  /*17ef0*/  LDSM.16.M88.4 R40, [R181+0x7800] ;  /* 0x00780000b528783b */ /* 0x000ea20000000200 */
[----:B------:R-:W-:Y:S02]  /*17f00*/  ISETP.GE.AND P2, PT, R2, R6, PT ;  /* 0x000000060200720c */ /* 0x000fe40003f46270 */
[----:B------:R-:W-:Y:S01]  /*17f10*/  FSEL R201, R7, -INF , !P1 ;  /* 0xff80000007c97808 */ /* 0x000fe20004800000 */
[----:B------:R-:W-:Y:S01]  /*17f20*/  FFMA.FTZ R7, R153, R18, R47 ;  /* 0x0000001299077223 */ /* 0x000fe2000001002f */
[----:B------:R3:W4:Y:S01]  /*17f30*/  I2F R11, R2 ;  /* 0x00000002000b7306 */ /* 0x0007220000201400 */
[----:B------:R-:W-:Y:S01]  /*17f40*/  FSEL R176, R5, -INF , !P6 ;  /* 0xff80000005b07808 */ /* 0x000fe20007000000 */
[----:B------:R-:W-:Y:S01]  /*17f50*/  HMMA.16816.F32 R48, R12, R50, R60 ;  /* 0x000000320c30723c */ /* 0x000fe2000000183c */
[----:B------:R-:W-:-:S02]  /*17f60*/  FSEL R199, R9, -INF , !P5 ;  /* 0xff80000009c77808 */ /* 0x000fc40006800000 */
[----:B------:R-:W-:Y:S02]  /*17f70*/  FSEL R178, R7, -INF , !P3 ;  /* 0xff80000007b27808 */ /* 0x000fe40005800000 */
[C---:B------:R-:W-:Y:S02]  /*17f80*/  ISETP.GE.AND P6, PT, R4.reuse, R8, PT ;  /* 0x000000080400720c */ /* 0x040fe40003fc6270 */
[----:B------:R-:W-:Y:S02]  /*17f90*/  ISETP.GE.AND P5, PT, R4, R6, PT ;  /* 0x000000060400720c */ /* 0x000fe40003fa6270 */
[----:B-1----:R-:W-:-:S04]  /*17fa0*/  IADD3 R4, R0, 0xc8, RZ ;  /* 0x000000c800047810 */ /* 0x002fc80007ffe0ff */
[----:B------:R-:W-:Y:S01]  /*17fb0*/  I2F R18, R4 ;  /* 0x0000000400127306 */ /* 0x000fe20000201400 */
[----:B---3--:R-:W-:Y:S01]  /*17fc0*/  IADD3 R2, R0, 0xb9, RZ ;  /* 0x000000b900027810 */ /* 0x008fe20007ffe0ff */
[----:B----4-:R-:W-:-:S03]  /*17fd0*/  FFMA.FTZ R5, R153, R11, R28 ;  /* 0x0000000b99057223 */ /* 0x010fc6000001001c */
[C---:B------:R-:W-:Y:S02]  /*17fe0*/  ISETP.GE.AND P0, PT, R2.reuse, R8, PT ;  /* 0x000000080200720c */ /* 0x040fe40003f06270 */
[----:B------:R-:W-:Y:S01]  /*17ff0*/  ISETP.GE.AND P1, PT, R2, R6, PT ;  /* 0x000000060200720c */ /* 0x000fe20003f26270 */
[----:B------:R1:W3:Y:S01]  /*18000*/  I2F R10, R2 ;  /* 0x00000002000a7306 */ /* 0x0002e20000201400 */
[----:B------:R-:W-:Y:S01]  /*18010*/  FSEL R197, R5, -INF , !P4 ;  /* 0xff80000005c57808 */ /* 0x000fe20006000000 */
[----:B------:R-:W-:-:S05]  /*18020*/  FFMA.FTZ R5, R153, R11, R30 ;  /* 0x0000000b99057223 */ /* 0x000fca000001001e */
[----:B------:R-:W-:Y:S01]  /*18030*/  FSEL R87, R5, -INF , !P2 ;  /* 0xff80000005577808 */ /* 0x000fe20005000000 */
[----:B------:R-:W-:Y:S01]  /*18040*/  FFMA.FTZ R5, R153, R19, R34 ;  /* 0x0000001399057223 */ /* 0x000fe20000010022 */
[----:B------:R-:W-:Y:S01]  /*18050*/  ISETP.GE.AND P2, PT, R4, R8, PT ;  /* 0x000000080400720c */ /* 0x000fe20003f46270 */
[C---:B--2---:R-:W-:Y:S03]  /*18060*/  HMMA.16816.F32 R44, R20.reuse, R40, R232 ;  /* 0x00000028142c723c */ /* 0x044fe600000018e8 */
[----:B------:R-:W-:Y:S02]  /*18070*/  FSEL R200, R5, -INF , !P5 ;  /* 0xff80000005c87808 */ /* 0x000fe40006800000 */
[----:B-1----:R-:W-:Y:S01]  /*18080*/  IADD3 R2, R0, 0xc1, RZ ;  /* 0x000000c100027810 */ /* 0x002fe20007ffe0ff */
[CC--:B---3--:R-:W-:Y:S02]  /*18090*/  FFMA.FTZ R7, R153.reuse, R10.reuse, R29 ;  /* 0x0000000a99077223 */ /* 0x0c8fe4000001001d */
[----:B------:R-:W-:Y:S01]  /*180a0*/  FFMA.FTZ R9, R153, R10, R31 ;  /* 0x0000000a99097223 */ /* 0x000fe2000001001f */
[----:B------:R-:W1:Y:S01]  /*180b0*/  I2F R28, R2 ;  /* 0x00000002001c7306 */ /* 0x000e620000201400 */
[C---:B------:R-:W-:Y:S01]  /*180c0*/  ISETP.GE.AND P3, PT, R2.reuse, R8, PT ;  /* 0x000000080200720c */ /* 0x040fe20003f66270 */
[----:B------:R-:W-:Y:S01]  /*180d0*/  HMMA.16816.F32 R20, R20, R42, R208 ;  /* 0x0000002a1414723c */ /* 0x000fe200000018d0 */
[----:B------:R-:W-:-:S02]  /*180e0*/  ISETP.GE.AND P4, PT, R2, R6, PT ;  /* 0x000000060200720c */ /* 0x000fc40003f86270 */
[----:B------:R-:W-:Y:S02]  /*180f0*/  FSEL R179, R7, -INF , !P0 ;  /* 0xff80000007b37808 */ /* 0x000fe40004000000 */
[----:B------:R-:W-:Y:S01]  /*18100*/  ISETP.GE.AND P0, PT, R4, R6, PT ;  /* 0x000000060400720c */ /* 0x000fe20003f06270 */
[----:B------:R-:W-:Y:S01]  /*18110*/  FFMA.FTZ R4, R153, R19, R32 ;  /* 0x0000001399047223 */ /* 0x000fe20000010020 */
[----:B------:R-:W-:Y:S01]  /*18120*/  FSEL R177, R9, -INF , !P1 ;  /* 0xff80000009b17808 */ /* 0x000fe20004800000 */
[----:B------:R-:W-:-:S03]  /*18130*/  FFMA.FTZ R9, R153, R18, R36 ;  /* 0x0000001299097223 */ /* 0x000fc60000010024 */
[----:B------:R-:W-:Y:S02]  /*18140*/  FSEL R213, R4, -INF , !P6 ;  /* 0xff80000004d57808 */ /* 0x000fe40007000000 */
[C---:B------:R-:W-:Y:S01]  /*18150*/  IADD3 R4, R0.reuse, 0xd1, RZ ;  /* 0x000000d100047810 */ /* 0x040fe20007ffe0ff */
[CC--:B-1----:R-:W-:Y:S01]  /*18160*/  FFMA.FTZ R5, R153.reuse, R28.reuse, R35 ;  /* 0x0000001c99057223 */ /* 0x0c2fe20000010023 */
[----:B------:R-:W-:Y:S01]  /*18170*/  IADD3 R2, R0, 0xc9, RZ ;  /* 0x000000c900027810 */ /* 0x000fe20007ffe0ff */
[----:B------:R-:W-:Y:S01]  /*18180*/  FFMA.FTZ R7, R153, R28, R33 ;  /* 0x0000001c99077223 */ /* 0x000fe20000010021 */
[----:B------:R1:W-:Y:S01]  /*18190*/  I2F R19, R4 ;  /* 0x0000000400137306 */ /* 0x0003e20000201400 */
[----:B------:R-:W-:Y:S01]  /*181a0*/  FSEL R202, R9, -INF , !P2 ;  /* 0xff80000009ca7808 */ /* 0x000fe20005000000 */
[----:B------:R-:W-:Y:S01]  /*181b0*/  HMMA.16816.F32 R28, R12, R52, R64 ;  /* 0x000000340c1c723c */ /* 0x000fe20000001840 */
[C---:B------:R-:W-:Y:S02]  /*181c0*/  ISETP.GE.AND P1, PT, R2.reuse, R8, PT ;  /* 0x000000080200720c */ /* 0x040fe40003f26270 */
[----:B------:R-:W-:-:S02]  /*181d0*/  ISETP.GE.AND P6, PT, R2, R6, PT ;  /* 0x000000060200720c */ /* 0x000fc40003fc6270 */
[----:B------:R-:W-:Y:S01]  /*181e0*/  FSEL R196, R5, -INF , !P4 ;  /* 0xff80000005c47808 */ /* 0x000fe20006000000 */
[----:B------:R2:W3:Y:S01]  /*181f0*/  I2F R11, R2 ;  /* 0x00000002000b7306 */ /* 0x0004e20000201400 */
[----:B------:R-:W-:Y:S01]  /*18200*/  FSEL R212, R7, -INF , !P3 ;  /* 0xff80000007d47808 */ /* 0x000fe20005800000 */
[----:B------:R-:W-:Y:S01]  /*18210*/  FFMA.FTZ R7, R153, R18, R38 ;  /* 0x0000001299077223 */ /* 0x000fe20000010026 */
[C---:B------:R-:W-:Y:S01]  /*18220*/  ISETP.GE.AND P4, PT, R4.reuse, R8, PT ;  /* 0x000000080400720c */ /* 0x040fe20003f86270 */
[----:B------:R-:W-:Y:S01]  /*18230*/  HMMA.16816.F32 R32, R12, R54, R56 ;  /* 0x000000360c20723c */ /* 0x000fe20000001838 */
[----:B------:R-:W-:Y:S02]  /*18240*/  ISETP.GE.AND P2, PT, R4, R6, PT ;  /* 0x000000060400720c */ /* 0x000fe40003f46270 */
[----:B------:R-:W-:Y:S02]  /*18250*/  FSEL R198, R7, -INF , !P0 ;  /* 0xff80000007c67808 */ /* 0x000fe40004000000 */
[----:B-1----:R-:W-:-:S02]  /*18260*/  IADD3 R4, R0, 0xd9, RZ ;  /* 0x000000d900047810 */ /* 0x002fc40007ffe0ff */
[----:B--2---:R-:W-:Y:S01]  /*18270*/  IADD3 R2, R0, 0xd0, RZ ;  /* 0x000000d000027810 */ /* 0x004fe20007ffe0ff */
[----:B---3--:R-:W-:-:S03]  /*18280*/  FFMA.FTZ R5, R153, R11, R37 ;  /* 0x0000000b99057223 */ /* 0x008fc60000010025 */
[----:B------:R1:W2:Y:S01]  /*18290*/  I2F R10, R2 ;  /* 0x00000002000a7306 */ /* 0x0002a20000201400 */
[C---:B------:R-:W-:Y:S02]  /*182a0*/  ISETP.GE.AND P5, PT, R2.reuse, R8, PT ;  /* 0x000000080200720c */ /* 0x040fe40003fa6270 */
[----:B------:R-:W-:Y:S01]  /*182b0*/  FSEL R207, R5, -INF , !P1 ;  /* 0xff80000005cf7808 */ /* 0x000fe20004800000 */
[----:B------:R-:W-:Y:S01]  /*182c0*/  FFMA.FTZ R5, R153, R11, R39 ;  /* 0x0000000b99057223 */ /* 0x000fe20000010027 */
[----:B------:R-:W-:Y:S01]  /*182d0*/  ISETP.GE.AND P3, PT, R2, R6, PT ;  /* 0x000000060200720c */ /* 0x000fe20003f66270 */
[----:B------:R-:W3:Y:S01]  /*182e0*/  LDSM.16.M88.4 R36, [R186+0x7800] ;  /* 0x00780000ba24783b */ /* 0x000ee20000000200 */
[----:B------:R-:W-:-:S04]  /*182f0*/  DEPBAR.LE SB0, 0x0 ;  /* 0x000080000000791a */ /* 0x000fc80000000000 */
[----:B------:R-:W-:Y:S01]  /*18300*/  FSEL R204, R5, -INF , !P6 ;  /* 0xff80000005cc7808 */ /* 0x000fe20007000000 */
[----:B------:R4:W4:Y:S01]  /*18310*/  I2F R11, R4 ;  /* 0x00000004000b7306 */ /* 0x0009220000201400 */
[----:B------:R-:W-:Y:S01]  /*18320*/  BAR.SYNC.DEFER_BLOCKING 0x0 ;  /* 0x0000000000007b1d */ /* 0x000fe20000010000 */
[----:B------:R-:W-:Y:S02]  /*18330*/  ISETP.GE.AND P6, PT, R4, R8, PT ;  /* 0x000000080400720c */ /* 0x000fe40003fc6270 */
[C---:B-1----:R-:W-:Y:S01]  /*18340*/  IADD3 R2, R0.reuse, 0xd8, RZ ;  /* 0x000000d800027810 */ /* 0x042fe20007ffe0ff */
[CC--:B--2---:R-:W-:Y:S01]  /*18350*/  FFMA.FTZ R7, R153.reuse, R10.reuse, R24 ;  /* 0x0000000a99077223 */ /* 0x0c4fe20000010018 */
[----:B------:R-:W-:Y:S01]  /*18360*/  IADD3 R5, R0, 0xe1, RZ ;  /* 0x000000e100057810 */ /* 0x000fe20007ffe0ff */
[----:B------:R-:W-:Y:S01]  /*18370*/  FFMA.FTZ R9, R153, R10, R26 ;  /* 0x0000000a99097223 */ /* 0x000fe2000001001a */
[----:B------:R1:W2:Y:S01]  /*18380*/  I2F R18, R2 ;  /* 0x0000000200127306 */ /* 0x0002a20000201400 */
[----:B------:R-:W-:-:S02]  /*18390*/  ISETP.GE.AND P0, PT, R2, R8, PT ;  /* 0x000000080200720c */ /* 0x000fc40003f06270 */
[----:B------:R-:W-:Y:S01]  /*183a0*/  FSEL R216, R7, -INF , !P5 ;  /* 0xff80000007d87808 */ /* 0x000fe20006800000 */
[CC--:B------:R-:W-:Y:S01]  /*183b0*/  FFMA.FTZ R7, R153.reuse, R19.reuse, R27 ;  /* 0x0000001399077223 */ /* 0x0c0fe2000001001b */
[-C--:B------:R-:W-:Y:S02]  /*183c0*/  ISETP.GE.AND P1, PT, R2, R6.reuse, PT ;  /* 0x000000060200720c */ /* 0x080fe40003f26270 */
[----:B------:R-:W-:Y:S01]  /*183d0*/  ISETP.GE.AND P5, PT, R4, R6, PT ;  /* 0x000000060400720c */ /* 0x000fe20003fa6270 */
[----:B----4-:R-:W-:Y:S01]  /*183e0*/  FFMA.FTZ R4, R153, R19, R25 ;  /* 0x0000001399047223 */ /* 0x010fe20000010019 */
[----:B------:R-:W-:Y:S01]  /*183f0*/  FSEL R206, R9, -INF , !P3 ;  /* 0xff80000009ce7808 */ /* 0x000fe20005800000 */
[----:B------:R-:W-:Y:S01]  /*18400*/  I2F R19, R5 ;  /* 0x0000000500137306 */ /* 0x000fe20000201400 */
[----:B------:R-:W-:Y:S01]  /*18410*/  FSEL R205, R7, -INF , !P2 ;  /* 0xff80000007cd7808 */ /* 0x000fe20005000000 */
[CC--:B------:R-:W-:Y:S01]  /*18420*/  FFMA.FTZ R9, R153.reuse, R11.reuse, R49 ;  /* 0x0000000b99097223 */ /* 0x0c0fe20000010031 */
[----:B------:R-:W-:Y:S01]  /*18430*/  FSEL R215, R4, -INF , !P4 ;  /* 0xff80000004d77808 */ /* 0x000fe20006000000 */
[----:B------:R-:W-:Y:S01]  /*18440*/  FFMA.FTZ R7, R153, R11, R51 ;  /* 0x0000000b99077223 */ /* 0x000fe20000010033 */
[----:B------:R-:W-:-:S02]  /*18450*/  IADD3 R4, R0, 0xe8, RZ ;  /* 0x000000e800047810 */ /* 0x000fc40007ffe0ff */
[----:B-1----:R-:W-:Y:S02]  /*18460*/  IADD3 R2, R0, 0xe0, RZ ;  /* 0x000000e000027810 */ /* 0x002fe40007ffe0ff */
[-C--:B------:R-:W-:Y:S02]  /*18470*/  ISETP.GE.AND P2, PT, R5, R8.reuse, PT ;  /* 0x000000080500720c */ /* 0x080fe40003f46270 */
[----:B------:R2:W1:Y:S01]  /*18480*/  I2F R10, R2 ;  /* 0x00000002000a7306 */ /* 0x0004620000201400 */
[C---:B------:R-:W-:Y:S02]  /*18490*/  ISETP.GE.AND P3, PT, R2.reuse, R8, PT ;  /* 0x000000080200720c */ /* 0x040fe40003f66270 */
[-C--:B------:R-:W-:Y:S02]  /*184a0*/  ISETP.GE.AND P4, PT, R2, R6.reuse, PT ;  /* 0x000000060200720c */ /* 0x080fe40003f86270 */
[----:B------:R-:W-:Y:S01]  /*184b0*/  FSEL R208, R9, -INF , !P6 ;  /* 0xff80000009d07808 */ /* 0x000fe20007000000 */
[----:B---3--:R-:W-:Y:S01]  /*184c0*/  HMMA.16816.F32 R24, R12, R36, R44 ;  /* 0x000000240c18723c */ /* 0x008fe2000000182c */
[----:B------:R-:W-:-:S02]  /*184d0*/  ISETP.GE.AND P6, PT, R4, R6, PT ;  /* 0x000000060400720c */ /* 0x000fc40003fc6270 */
[----:B------:R-:W-:Y:S02]  /*184e0*/  FSEL R209, R7, -INF , !P5 ;  /* 0xff80000007d17808 */ /* 0x000fe40006800000 */
[C---:B------:R-:W-:Y:S02]  /*184f0*/  IADD3 R7, R0.reuse, 0xf1, RZ ;  /* 0x000000f100077810 */ /* 0x040fe40007ffe0ff */
[----:B------:R-:W-:Y:S01]  /*18500*/  IADD3 R9, R0, 0xf8, RZ ;  /* 0x000000f800097810 */ /* 0x000fe20007ffe0ff */
[----:B------:R-:W-:Y:S01]  /*18510*/  HMMA.16816.F32 R20, R12, R38, R20 ;  /* 0x000000260c14723c */ /* 0x000fe20000001814 */
[----:B------:R-:W-:Y:S01]  /*18520*/  I2F R13, R7 ;  /* 0x00000007000d7306 */ /* 0x000fe20000201400 */
[----:B--2---:R-:W-:-:S05]  /*18530*/  FFMA.FTZ R2, R153, R18, R48 ;  /* 0x0000001299027223 */ /* 0x004fca0000010030 */
[----:B------:R-:W-:Y:S02]  /*18540*/  FSEL R211, R2, -INF , !P0 ;  /* 0xff80000002d37808 */ /* 0x000fe40004000000 */
[----:B------:R-:W-:Y:S01]  /*18550*/  ISETP.GE.AND P0, PT, R5, R6, PT ;  /* 0x000000060500720c */ /* 0x000fe20003f06270 */
[----:B------:R-:W-:Y:S01]  /*18560*/  FFMA.FTZ R5, R153, R18, R50 ;  /* 0x0000001299057223 */ /* 0x000fe20000010032 */
[----:B------:R-:W-:Y:S01]  /*18570*/  IADD3 R2, R0, 0xe9, RZ ;  /* 0x000000e900027810 */ /* 0x000fe20007ffe0ff */
[----:B------:R2:W3:Y:S03]  /*18580*/  I2F R18, R4 ;  /* 0x0000000400127306 */ /* 0x0004e60000201400 */
[----:B------:R-:W-:Y:S01]  /*18590*/  FSEL R203, R5, -INF , !P1 ;  /* 0xff80000005cb7808 */ /* 0x000fe20004800000 */
[----:B-1----:R-:W-:Y:S01]  /*185a0*/  FFMA.FTZ R5, R153, R10, R28 ;  /* 0x0000000a99057223 */ /* 0x002fe2000001001c */
[----:B------:R-:W-:-:S02]  /*185b0*/  ISETP.GE.AND P1, PT, R4, R8, PT ;  /* 0x000000080400720c */ /* 0x000fc40003f26270 */
[C---:B------:R-:W-:Y:S01]  /*185c0*/  ISETP.GE.AND P5, PT, R2.reuse, R8, PT ;  /* 0x000000080200720c */ /* 0x040fe20003fa6270 */
[----:B------:R1:W4:Y:S01]  /*185d0*/  I2F R11, R2 ;  /* 0x00000002000b7306 */ /* 0x0003220000201400 */
[----:B------:R-:W-:Y:S01]  /*185e0*/  FSEL R228, R5, -INF , !P3 ;  /* 0xff80000005e47808 */ /* 0x000fe20005800000 */
[----:B------:R-:W-:Y:S01]  /*185f0*/  FFMA.FTZ R5, R153, R19, R29 ;  /* 0x0000001399057223 */ /* 0x000fe2000001001d */
[----:B------:R-:W-:-:S04]  /*18600*/  ISETP.GE.AND P3, PT, R2, R6, PT ;  /* 0x000000060200720c */ /* 0x000fc80003f66270 */
[----:B------:R-:W-:Y:S01]  /*18610*/  FSEL R227, R5, -INF , !P2 ;  /* 0xff80000005e37808 */ /* 0x000fe20005000000 */
[C---:B--2---:R-:W-:Y:S01]  /*18620*/  FFMA.FTZ R4, R153.reuse, R10, R30 ;  /* 0x0000000a99047223 */ /* 0x044fe2000001001e */
[----:B------:R-:W-:Y:S01]  /*18630*/  I2F R12, R9 ;  /* 0x00000009000c7306 */ /* 0x000fe20000201400 */
[----:B---3--:R-:W-:-:S03]  /*18640*/  FFMA.FTZ R5, R153, R18, R32 ;  /* 0x0000001299057223 */ /* 0x008fc60000010020 */
[----:B------:R-:W-:Y:S01]  /*18650*/  FSEL R220, R4, -INF , !P4 ;  /* 0xff80000004dc7808 */ /* 0x000fe20006000000 */
[----:B------:R-:W-:Y:S01]  /*18660*/  FFMA.FTZ R4, R153, R19, R31 ;  /* 0x0000001399047223 */ /* 0x000fe2000001001f */
[----:B------:R-:W-:Y:S02]  /*18670*/  FSEL R221, R5, -INF , !P1 ;  /* 0xff80000005dd7808 */ /* 0x000fe40004800000 */
[----:B-1----:R-:W-:Y:S02]  /*18680*/  IADD3 R2, R0, 0xf0, RZ ;  /* 0x000000f000027810 */ /* 0x002fe40007ffe0ff */
[----:B------:R-:W-:Y:S01]  /*18690*/  FSEL R214, R4, -INF , !P0 ;  /* 0xff80000004d67808 */ /* 0x000fe20004000000 */
[----:B----4-:R-:W-:Y:S01]  /*186a0*/  FFMA.FTZ R4, R153, R11, R35 ;  /* 0x0000000b99047223 */ /* 0x010fe20000010023 */
[----:B------:R1:W2:Y:S01]  /*186b0*/  I2F R10, R2 ;  /* 0x00000002000a7306 */ /* 0x0002a20000201400 */
[C---:B------:R-:W-:Y:S02]  /*186c0*/  ISETP.GE.AND P4, PT, R2.reuse, R8, PT ;  /* 0x000000080200720c */ /* 0x040fe40003f86270 */
[----:B------:R-:W-:-:S02]  /*186d0*/  ISETP.GE.AND P2, PT, R2, R6, PT ;  /* 0x000000060200720c */ /* 0x000fc40003f46270 */
[C---:B------:R-:W-:Y:S02]  /*186e0*/  ISETP.GE.AND P0, PT, R7.reuse, R8, PT ;  /* 0x000000080700720c */ /* 0x040fe40003f06270 */
[-C--:B------:R-:W-:Y:S01]  /*186f0*/  ISETP.GE.AND P1, PT, R7, R6.reuse, PT ;  /* 0x000000060700720c */ /* 0x080fe20003f26270 */
[----:B------:R-:W-:Y:S01]  /*18700*/  FFMA.FTZ R7, R153, R11, R33 ;  /* 0x0000000b99077223 */ /* 0x000fe20000010021 */
[----:B------:R-:W-:Y:S02]  /*18710*/  FSEL R229, R4, -INF , !P3 ;  /* 0xff80000004e57808 */ /* 0x000fe40005800000 */
[----:B------:R-:W-:Y:S02]  /*18720*/  ISETP.GE.AND P3, PT, R9, R6, PT ;  /* 0x000000060900720c */ /* 0x000fe40003f66270 */
[----:B------:R-:W-:Y:S01]  /*18730*/  FSEL R226, R7, -INF , !P5 ;  /* 0xff80000007e27808 */ /* 0x000fe20006800000 */
[----:B------:R-:W-:Y:S01]  /*18740*/  FFMA.FTZ R7, R153, R13, R27 ;  /* 0x0000000d99077223 */ /* 0x000fe2000001001b */
[----:B------:R-:W-:Y:S01]  /*18750*/  ISETP.GE.AND P5, PT, R9, R8, PT ;  /* 0x000000080900720c */ /* 0x000fe20003fa6270 */
[----:B-1----:R-:W-:-:S02]  /*18760*/  FFMA.FTZ R2, R153, R18, R34 ;  /* 0x0000001299027223 */ /* 0x002fc40000010022 */
[----:B--2---:R-:W-:Y:S01]  /*18770*/  FFMA.FTZ R5, R153, R10, R24 ;  /* 0x0000000a99057223 */ /* 0x004fe20000010018 */
[----:B------:R-:W-:Y:S01]  /*18780*/  FSEL R230, R7, -INF , !P1 ;  /* 0xff80000007e67808 */ /* 0x000fe20004800000 */
[C---:B------:R-:W-:Y:S01]  /*18790*/  FFMA.FTZ R9, R153.reuse, R12, R20 ;  /* 0x0000000c99097223 */ /* 0x040fe20000010014 */
[----:B------:R-:W-:Y:S01]  /*187a0*/  FSEL R210, R2, -INF , !P6 ;  /* 0xff80000002d27808 */ /* 0x000fe20007000000 */
[C---:B------:R-:W-:Y:S01]  /*187b0*/  FFMA.FTZ R2, R153.reuse, R10, R26 ;  /* 0x0000000a99027223 */ /* 0x040fe2000001001a */
[C---:B------:R-:W-:Y:S01]  /*187c0*/  ISETP.GE.AND P6, PT, R0.reuse, R8, PT ;  /* 0x000000080000720c */ /* 0x040fe20003fc6270 */
[C---:B------:R-:W-:Y:S01]  /*187d0*/  FFMA.FTZ R10, R153.reuse, R184, R88 ;  /* 0x000000b8990a7223 */ /* 0x040fe20000010058 */
[----:B------:R-:W-:Y:S02]  /*187e0*/  IADD3 R0, R0, 0xf9, RZ ;  /* 0x000000f900007810 */ /* 0x000fe40007ffe0ff */
[----:B------:R-:W-:Y:S01]  /*187f0*/  FSEL R231, R2, -INF , !P2 ;  /* 0xff80000002e77808 */ /* 0x000fe20005000000 */
[----:B------:R-:W-:Y:S01]  /*18800*/  FFMA.FTZ R2, R153, R13, R25 ;  /* 0x0000000d99027223 */ /* 0x000fe20000010019 */
[----:B------:R-:W1:Y:S01]  /*18810*/  I2F R11, R0 ;  /* 0x00000000000b7306 */ /* 0x000e620000201400 */
[----:B------:R-:W-:Y:S01]  /*18820*/  FSEL R234, R5, -INF , !P4 ;  /* 0xff80000005ea7808 */ /* 0x000fe20006000000 */
[----:B------:R-:W-:Y:S01]  /*18830*/  FFMA.FTZ R5, R153, R12, R22 ;  /* 0x0000000c99057223 */ /* 0x000fe20000010016 */
[----:B------:R-:W-:-:S02]  /*18840*/  IADD3 R12, R181, 0x800, RZ ;  /* 0x00000800b50c7810 */ /* 0x000fc40007ffe0ff */
[----:B------:R-:W-:Y:S02]  /*18850*/  FSEL R233, R2, -INF , !P0 ;  /* 0xff80000002e97808 */ /* 0x000fe40004000000 */
[----:B------:R-:W-:Y:S01]  /*18860*/  IADD3 R7, R181, 0x1800, RZ ;  /* 0x00001800b5077810 */ /* 0x000fe20007ffe0ff */
[----:B------:R2:W-:Y:S01]  /*18870*/  STL [R1+0xd0], R12 ;  /* 0x0000d00c01007387 */ /* 0x0005e20000100800 */
[----:B------:R-:W-:Y:S02]  /*18880*/  ISETP.GE.AND P1, PT, R185, 0x2, PT ;  /* 0x00000002b900780c */ /* 0x000fe40003f26270 */
[C---:B------:R-:W-:Y:S02]  /*18890*/  ISETP.GE.AND P4, PT, R0.reuse, R8, PT ;  /* 0x000000080000720c */ /* 0x040fe40003f86270 */
[----:B------:R-:W-:Y:S02]  /*188a0*/  ISETP.GE.AND P2, PT, R0, R6, PT ;  /* 0x000000060000720c */ /* 0x000fe40003f46270 */
[----:B------:R-:W-:Y:S01]  /*188b0*/  ISETP.NE.U32.AND P0, PT, R222, RZ, PT ;  /* 0x000000ffde00720c */ /* 0x000fe20003f05070 */
[C---:B-1----:R-:W-:Y:S01]  /*188c0*/  FFMA.FTZ R4, R153.reuse, R11, R21 ;  /* 0x0000000b99047223 */ /* 0x042fe20000010015 */
[----:B------:R-:W-:Y:S01]  /*188d0*/  LOP3.LUT R0, R182, R183, RZ, 0xfc, !PT ;  /* 0x000000b7b6007212 */ /* 0x000fe200078efcff */
[----:B------:R-:W-:Y:S01]  /*188e0*/  FFMA.FTZ R2, R153, R11, R23 ;  /* 0x0000000b99027223 */ /* 0x000fe20000010017 */
[----:B------:R-:W-:-:S02]  /*188f0*/  IADD3 R11, R181, 0x1000, RZ ;  /* 0x00001000b50b7810 */ /* 0x000fc40007ffe0ff */
[----:B------:R-:W-:Y:S02]  /*18900*/  ISETP.NE.AND.EX P0, PT, R223, RZ, PT, P0 ;  /* 0x000000ffdf00720c */ /* 0x000fe40003f05300 */
[----:B------:R-:W-:Y:S01]  /*18910*/  FSEL R235, R9, -INF , !P5 ;  /* 0xff80000009eb7808 */ /* 0x000fe20006800000 */
[----:B------:R1:W-:Y:S01]  /*18920*/  STL [R1+0xd4], R11 ;  /* 0x0000d40b01007387 */ /* 0x0003e20000100800 */
[----:B------:R-:W-:Y:S02]  /*18930*/  FSEL R232, R5, -INF , !P3 ;  /* 0xff80000005e87808 */ /* 0x000fe40005800000 */
[----:B------:R-:W-:Y:S01]  /*18940*/  FSEL R236, R4, -INF , !P4 ;  /* 0xff80000004ec7808 */ /* 0x000fe20006000000 */
[----:B------:R3:W-:Y:S01]  /*18950*/  STL [R1+0xd8], R7 ;  /* 0x0000d80701007387 */ /* 0x0007e20000100800 */
[----:B------:R-:W-:Y:S02]  /*18960*/  FSEL R237, R2, -INF , !P2 ;  /* 0xff80000002ed7808 */ /* 0x000fe40005000000 */
[----:B------:R-:W-:-:S02]  /*18970*/  FSEL R48, R10, -INF , !P6 ;  /* 0xff8000000a307808 */ /* 0x000fc40007000000 */
[----:B--2---:R-:W-:-:S05]  /*18980*/  IADD3 R12, R181, 0x2000, RZ ;  /* 0x00002000b50c7810 */ /* 0x004fca0007ffe0ff */
[----:B------:R2:W-:Y:S01]  /*18990*/  STL [R1+0xdc], R12 ;  /* 0x0000dc0c01007387 */ /* 0x0005e20000100800 */
[C---:B-1----:R-:W-:Y:S02]  /*189a0*/  IADD3 R11, R181.reuse, 0x2800, RZ ;  /* 0x00002800b50b7810 */ /* 0x042fe40007ffe0ff */
[----:B---3--:R-:W-:-:S03]  /*189b0*/  IADD3 R7, R181, 0x3000, RZ ;  /* 0x00003000b5077810 */ /* 0x008fc60007ffe0ff */
[----:B------:R1:W-:Y:S04]  /*189c0*/  STL [R1+0xe0], R11 ;  /* 0x0000e00b01007387 */ /* 0x0003e80000100800 */
[----:B------:R3:W-:Y:S01]  /*189d0*/  STL [R1+0xe4], R7 ;  /* 0x0000e40701007387 */ /* 0x0007e20000100800 */
        /* <DEDUP_REMOVED lines=82> */
.L_x_3105:
[----:B------:R-:W3:Y:S02]  /*18f00*/  LD.E R2, [R16.64+0x38] ;  /* 0x0000380610027980 */ /* 0x000ee4000c101900 */
[----:B---3--:R-:W-:-:S04]  /*18f10*/  LEA R2, -R2, RZ, 0x8 ;  /* 0x000000ff02027211 */ /* 0x008fc800078e41ff */
[----:B------:R-:W-:Y:S02]  /*18f20*/  SHF.R.S32.HI R4, RZ, 0x1f, R2 ;  /* 0x0000001fff047819 */ /* 0x000fe40000011402 */
.L_x_3106:
[----:B------:R-:W-:Y:S05]  /*18f30*/  BSYNC B0 ;  /* 0x0000000000007941 */ /* 0x000fea0003800000 */
.L_x_3104:
[----:B------:R-:W-:Y:S01]  /*18f40*/  ISETP.GE.AND P2, PT, R154, R250, PT ;  /* 0x000000fa9a00720c */ /* 0x000fe20003f46270 */
[----:B------:R-:W-:-:S12]  /*18f50*/  BSSY B0, `(.L_x_3107) ;  /* 0x00000af000007945 */ /* 0x000fd80003800000 */
[----:B------:R-:W-:Y:S01]  /*18f60*/  @!P2 IADD3 R5, P4, R2, R118, RZ ;  /* 0x000000760205a210 */ /* 0x000fe20007f9e0ff */
[----:B--2---:R-:W-:Y:S01]  /*18f70*/  @!P2 IMAD.MOV.U32 R11, RZ, RZ, R4 ;  /* 0x000000ffff0ba224 */ /* 0x004fe200078e0004 */
[----:B------:R-:W-:Y:S01]  /*18f80*/  @!P2 LEA R7, P3, R194, R2, 0x5 ;  /* 0x00000002c207a211 */ /* 0x000fe200078628ff */
[----:B------:R-:W-:Y:S01]  /*18f90*/  @!P2 IMAD.MOV.U32 R14, RZ, RZ, R2 ;  /* 0x000000ffff0ea224 */ /* 0x000fe200078e0002 */
[----:B------:R-:W-:Y:S01]  /*18fa0*/  @!P2 MOV R15, R4 ;  /* 0x00000004000fa202 */ /* 0x000fe20000000f00 */
[----:B------:R-:W-:Y:S01]  /*18fb0*/  @!P2 IMAD.X R9, R4, 0x1, R152, P4 ;  /* 0x000000010409a824 */ /* 0x000fe200020e0698 */
[----:B------:R-:W-:Y:S01]  /*18fc0*/  @!P2 LEA R46, P4, R5, R224, 0x1 ;  /* 0x000000e0052ea211 */ /* 0x000fe200078808ff */
        /* <DEDUP_REMOVED lines=17> */
[-C--:B------:R-:W-:Y:S01]  /*190e0*/  @!P2 LEA.HI.X R43, R5, R225.reuse, R9, 0x1, P4 ;  /* 0x000000e1052ba211 */ /* 0x080fe200020f0c09 */
[----:B------:R-:W-:Y:S01]  /*190f0*/  @!P2 IMAD.IADD R9, R11, 0x1, R18 ;  /* 0x000000010b09a824 */ /* 0x000fe200078e0212 */
[----:B------:R-:W-:Y:S01]  /*19100*/  @!P2 LEA R38, P4, R10, R224, 0x1 ;  /* 0x000000e00a26a211 */ /* 0x000fe200078808ff */
[----:B------:R-:W-:Y:S01]  /*19110*/  @!P2 IMAD.IADD R5, R13, 0x1, R19 ;  /* 0x000000010d05a824 */ /* 0x000fe200078e0213 */
[----:B------:R-:W-:Y:S01]  /*19120*/  @!P2 LEA.HI.X R14, R194, R4, R195, 0x7, P3 ;  /* 0x00000004c20ea211 */ /* 0x000fe200018f3cc3 */
[----:B------:R-:W-:Y:S01]  /*19130*/  @!P2 IMAD.MOV.U32 R13, RZ, RZ, R4 ;  /* 0x000000ffff0da224 */ /* 0x000fe200078e0004 */
[----:B------:R-:W-:Y:S01]  /*19140*/  @!P2 LEA R36, P3, R7, R224, 0x1 ;  /* 0x000000e00724a211 */ /* 0x000fe200078608ff */
[C---:B------:R-:W-:Y:S01]  /*19150*/  @!P2 IMAD R26, R195.reuse, 0xd0, RZ ;  /* 0x000000d0c31aa824 */ /* 0x040fe200078e02ff */
[-C--:B------:R-:W-:Y:S01]  /*19160*/  @!P2 LEA.HI.X R39, R10, R225.reuse, R9, 0x1, P4 ;  /* 0x000000e10a27a211 */ /* 0x080fe200020f0c09 */
[--C-:B------:R-:W-:Y:S01]  /*19170*/  @!P2 IMAD.MOV.U32 R10, RZ, RZ, R2.reuse ;  /* 0x000000ffff0aa224 */ /* 0x100fe200078e0002 */
[-C--:B------:R-:W-:Y:S01]  /*19180*/  @!P2 MOV R11, R4.reuse ;  /* 0x00000004000ba202 */ /* 0x080fe20000000f00 */
[C---:B------:R-:W-:Y:S01]  /*19190*/  @!P2 IMAD R9, R195.reuse, 0x90, RZ ;  /* 0x00000090c309a824 */ /* 0x040fe200078e02ff */
[-C--:B------:R-:W-:Y:S01]  /*191a0*/  @!P2 LEA.HI.X R41, R12, R225.reuse, R5, 0x1, P5 ;  /* 0x000000e10c29a211 */ /* 0x080fe200028f0c05 */
        /* <DEDUP_REMOVED lines=23> */
[----:B------:R-:W-:Y:S01]  /*19320*/  @!P2 IMAD.MOV.U32 R11, RZ, RZ, R4 ;  /* 0x000000ffff0ba224 */ /* 0x000fe200078e0004 */
        /* <DEDUP_REMOVED lines=113> */
.L_x_3108:
[----:B------:R-:W-:Y:S05]  /*19a40*/  BSYNC B0 ;  /* 0x0000000000007941 */ /* 0x000fea0003800000 */
.L_x_3107:
[----:B------:R-:W0:Y:S01]  /*19a50*/  LDGDEPBAR ;  /* 0x00000000000079af */ /* 0x000e220000000000 */
[----:B------:R-:W-:-:S04]  /*19a60*/  LEA R224, P2, R2, R224, 0x1 ;  /* 0x000000e002e07211 */ /* 0x000fc800078408ff */
[----:B------:R-:W-:-:S04]  /*19a70*/  LEA.HI.X R225, R2, R225, R4, 0x1, P2 ;  /* 0x000000e102e17211 */ /* 0x000fc800010f0c04 */
.L_x_3103:
[----:B------:R-:W-:Y:S05]  /*19a80*/  BSYNC B1 ;  /* 0x0000000000017941 */ /* 0x000fea0003800000 */
.L_x_3102:
[----:B------:R-:W-:Y:S01]  /*19a90*/  FMNMX.FTZ R2, R116, R91, !PT ;  /* 0x0000005b74027209 */ /* 0x000fe20007810000 */
        /* <DEDUP_REMOVED lines=121> */
[----:B------:R-:W4:Y:S01]  /*1a230*/  SHFL.BFLY PT, R5, R2, 0x2, 0x1f ;  /* 0x0c401f0002057f89 */ /* 0x000f2200000e0000 */
[----:B------:R-:W-:-:S04]  /*1a240*/  FMNMX.FTZ R18, R226, R18, !PT ;  /* 0x00000012e2127209 */ /* 0x000fc80007810000 */
[----:B------:R-:W-:-:S04]  /*1a250*/  FMNMX.FTZ R18, R234, R18, !PT ;  /* 0x00000012ea127209 */ /* 0x000fc80007810000 */
[----:B------:R-:W-:-:S04]  /*1a260*/  FMNMX.FTZ R18, R233, R18, !PT ;  /* 0x00000012e9127209 */ /* 0x000fc80007810000 */
[----:B------:R-:W-:-:S04]  /*1a270*/  FMNMX.FTZ R18, R235, R18, !PT ;  /* 0x00000012eb127209 */ /* 0x000fc80007810000 */
[----:B------:R-:W-:Y:S02]  /*1a280*/  FMNMX.FTZ R18, R236, R18, !PT ;  /* 0x00000012ec127209 */ /* 0x000fe40007810000 */
[----:B----4-:R-:W-:-:S03]  /*1a290*/  FMNMX.FTZ R2, R2, R5, !PT ;  /* 0x0000000502027209 */ /* 0x010fc60007810000 */
[----:B------:R-:W4:Y:S04]  /*1a2a0*/  SHFL.BFLY PT, R5, R18, 0x2, 0x1f ;  /* 0x0c401f0012057f89 */ /* 0x000f2800000e0000 */
[----:B--2---:R-:W2:Y:S01]  /*1a2b0*/  SHFL.BFLY PT, R7, R2, 0x1, 0x1f ;  /* 0x0c201f0002077f89 */ /* 0x004ea200000e0000 */
[----:B----4-:R-:W-:Y:S02]  /*1a2c0*/  FMNMX.FTZ R18, R18, R5, !PT ;  /* 0x0000000512127209 */ /* 0x010fe40007810000 */
[----:B--2---:R-:W-:-:S03]  /*1a2d0*/  FMNMX.FTZ R2, R2, R7, !PT ;  /* 0x0000000702027209 */ /* 0x004fc60007810000 */
[----:B------:R-:W2:Y:S01]  /*1a2e0*/  SHFL.BFLY PT, R9, R18, 0x1, 0x1f ;  /* 0x0c201f0012097f89 */ /* 0x000ea200000e0000 */
[----:B------:R-:W-:Y:S01]  /*1a2f0*/  FSETP.NEU.FTZ.AND P2, PT, R2, -INF , PT ;  /* 0xff8000000200780b */ /* 0x000fe20003f5d000 */
[----:B---3--:R-:W-:-:S05]  /*1a300*/  FMUL.FTZ R5, R4, R2 ;  /* 0x0000000204057220 */ /* 0x008fca0000410000 */
[----:B------:R-:W-:-:S05]  /*1a310*/  FSEL R5, R5, RZ, P2 ;  /* 0x000000ff05057208 */ /* 0x000fca0001000000 */
[----:B------:R-:W-:-:S04]  /*1a320*/  FFMA.FTZ R7, R116, R4, -R5 ;  /* 0x0000000474077223 */ /* 0x000fc80000010805 */
[----:B------:R3:W-:Y:S01]  /*1a330*/  MUFU.EX2 R252, R7 ;  /* 0x0000000700fc7308 */ /* 0x0007e20000000800 */
[----:B--2---:R-:W-:Y:S01]  /*1a340*/  FMNMX.FTZ R18, R18, R9, !PT ;  /* 0x0000000912127209 */ /* 0x004fe20007810000 */
[----:B---3--:R-:W-:-:S06]  /*1a350*/  FFMA.FTZ R7, R91, R4, -R5 ;  /* 0x000000045b077223 */ /* 0x008fcc0000010805 */
[----:B------:R2:W3:Y:S01]  /*1a360*/  MUFU.EX2 R88, R7 ;  /* 0x0000000700587308 */ /* 0x0004e20000000800 */
[----:B------:R-:W-:Y:S01]  /*1a370*/  FMUL.FTZ R10, R4, R18 ;  /* 0x00000012040a7220 */ /* 0x000fe20000410000 */
[----:B------:R-:W-:Y:S01]  /*1a380*/  FSETP.NEU.FTZ.AND P2, PT, R18, -INF , PT ;  /* 0xff8000001200780b */ /* 0x000fe20003f5d000 */
[----:B--2---:R-:W-:-:S05]  /*1a390*/  FFMA.FTZ R7, R117, R4, -R5 ;  /* 0x0000000475077223 */ /* 0x004fca0000010805 */
[----:B------:R2:W-:Y:S01]  /*1a3a0*/  MUFU.EX2 R91, R7 ;  /* 0x00000007005b7308 */ /* 0x0005e20000000800 */
[----:B------:R-:W-:Y:S01]  /*1a3b0*/  SHF.L.U32 R182, R0, 0x1, RZ ;  /* 0x0000000100b67819 */ /* 0x000fe200000006ff */
[----:B--2---:R-:W-:-:S03]  /*1a3c0*/  FFMA.FTZ R7, R90, R4, -R5 ;  /* 0x000000045a077223 */ /* 0x004fc60000010805 */
[-C--:B------:R-:W-:Y:S01]  /*1a3d0*/  LEA R185, R190, R182.reuse, 0x1 ;  /* 0x000000b6beb97211 */ /* 0x080fe200078e08ff */
[----:B-1----:R-:W1:Y:S02]  /*1a3e0*/  LDSM.16.MT88.4 R24, [R182+0xa000] ;  /* 0x00a00000b618783b */ /* 0x002e640000004200 */
[----:B------:R2:W4:Y:S01]  /*1a3f0*/  MUFU.EX2 R76, R7 ;  /* 0x00000007004c7308 */ /* 0x0005220000000800 */
[----:B------:R-:W-:Y:S01]  /*1a400*/  LEA R183, R191, R182, 0x1 ;  /* 0x000000b6bfb77211 */ /* 0x000fe200078e08ff */
[----:B------:R-:W5:Y:S04]  /*1a410*/  LDSM.16.MT88.4 R20, [R185+0xa000] ;  /* 0x00a00000b914783b */ /* 0x000f680000004200 */
[----:B------:R-:W1:Y:S01]  /*1a420*/  LDSM.16.MT88.4 R28, [R183+0xa000] ;  /* 0x00a00000b71c783b */ /* 0x000e620000004200 */
[----:B------:R-:W-:-:S03]  /*1a430*/  FFMA.FTZ R9, R83, R4, -R5 ;  /* 0x0000000453097223 */ /* 0x000fc60000010805 */
[----:B------:R-:W-:Y:S01]  /*1a440*/  LDSM.16.MT88.4 R44, [R182+0xa800] ;  /* 0x00a80000b62c783b */ /* 0x000fe20000004200 */
[----:B---3--:R-:W-:-:S03]  /*1a450*/  F2FP.PACK_AB R13, R88, R252 ;  /* 0x000000fc580d723e */ /* 0x008fc600000000ff */
[----:B------:R-:W-:Y:S01]  /*1a460*/  LDSM.16.MT88.4 R40, [R185+0xa800] ;  /* 0x00a80000b928783b */ /* 0x000fe20000004200 */
[----:B--2---:R-:W-:-:S03]  /*1a470*/  FSEL R7, R10, RZ, P2 ;  /* 0x000000ff0a077208 */ /* 0x004fc60001000000 */
[----:B------:R-:W-:Y:S02]  /*1a480*/  LDSM.16.MT88.4 R60, [R183+0xa800] ;  /* 0x00a80000b73c783b */ /* 0x000fe40000004200 */
[----:B------:R-:W-:-:S04]  /*1a490*/  FFMA.FTZ R0, R48, R4, -R7 ;  /* 0x0000000430007223 */ /* 0x000fc80000010807 */
[----:B------:R2:W-:Y:S02]  /*1a4a0*/  MUFU.EX2 R82, R0 ;  /* 0x0000000000527308 */ /* 0x0005e40000000800 */
[----:B--2---:R-:W-:-:S06]  /*1a4b0*/  FFMA.FTZ R0, R136, R4, -R7 ;  /* 0x0000000488007223 */ /* 0x004fcc0000010807 */
[----:B------:R2:W3:Y:S01]  /*1a4c0*/  MUFU.EX2 R10, R0 ;  /* 0x00000000000a7308 */ /* 0x0004e20000000800 */
[----:B------:R-:W-:-:S05]  /*1a4d0*/  LEA R184, R190, R183, 0x1 ;  /* 0x000000b7beb87211 */ /* 0x000fca00078e08ff */
[----:B------:R-:W1:Y:S01]  /*1a4e0*/  LDSM.16.MT88.4 R48, [R184+0xa000] ;  /* 0x00a00000b830783b */ /* 0x000e620000004200 */
[----:B--2---:R-:W-:-:S04]  /*1a4f0*/  FFMA.FTZ R0, R168, R4, -R7 ;  /* 0x00000004a8007223 */ /* 0x004fc80000010807 */
[----:B------:R2:W-:Y:S02]  /*1a500*/  MUFU.EX2 R11, R0 ;  /* 0x00000000000b7308 */ /* 0x0005e40000000800 */
[----:B--2---:R-:W-:-:S06]  /*1a510*/  FFMA.FTZ R0, R138, R4, -R7 ;  /* 0x000000048a007223 */ /* 0x004fcc0000010807 */
[----:B------:R2:W1:Y:S02]  /*1a520*/  MUFU.EX2 R83, R0 ;  /* 0x0000000000537308 */ /* 0x0004640000000800 */
[----:B--2---:R-:W-:-:S06]  /*1a530*/  FFMA.FTZ R0, R89, R4, -R5 ;  /* 0x0000000459007223 */ /* 0x004fcc0000010805 */
[----:B------:R2:W-:Y:S02]  /*1a540*/  MUFU.EX2 R138, R0 ;  /* 0x00000000008a7308 */ /* 0x0005e40000000800 */
[----:B--2---:R-:W-:-:S06]  /*1a550*/  FFMA.FTZ R0, R81, R4, -R5 ;  /* 0x0000000451007223 */ /* 0x004fcc0000010805 */
[----:B------:R2:W-:Y:S01]  /*1a560*/  MUFU.EX2 R238, R0 ;  /* 0x0000000000ee7308 */ /* 0x0005e20000000800 */
[----:B----4-:R-:W-:Y:S01]  /*1a570*/  F2FP.PACK_AB R15, R76, R91 ;  /* 0x0000005b4c0f723e */ /* 0x010fe200000000ff */
[----:B--2---:R-:W-:-:S06]  /*1a580*/  FFMA.FTZ R0, R148, R4, -R7 ;  /* 0x0000000494007223 */ /* 0x004fcc0000010807 */
[----:B------:R2:W-:Y:S01]  /*1a590*/  MUFU.EX2 R81, R0 ;  /* 0x0000000000517308 */ /* 0x0005e20000000800 */
[----:B---3--:R-:W-:Y:S02]  /*1a5a0*/  F2FP.PACK_AB R12, R10, R82 ;  /* 0x000000520a0c723e */ /* 0x008fe400000000ff */
[----:B-1----:R-:W-:Y:S01]  /*1a5b0*/  F2FP.PACK_AB R14, R83, R11 ;  /* 0x0000000b530e723e */ /* 0x002fe200000000ff */
[----:B--2---:R-:W-:-:S04]  /*1a5c0*/  FFMA.FTZ R0, R139, R4, -R7 ;  /* 0x000000048b007223 */ /* 0x004fc80000010807 */
[----:B------:R1:W2:Y:S02]  /*1a5d0*/  MUFU.EX2 R240, R0 ;  /* 0x0000000000f07308 */ /* 0x0002a40000000800 */
[----:B------:R-:W-:Y:S01]  /*1a5e0*/  HMMA.16816.F32 R52, R12, R24, RZ ;  /* 0x000000180c34723c */ /* 0x000fe200000018ff */
[----:B-1----:R-:W-:-:S05]  /*1a5f0*/  FFMA.FTZ R0, R119, R4, -R7 ;  /* 0x0000000477007223 */ /* 0x002fca0000010807 */
[----:B------:R1:W-:Y:S02]  /*1a600*/  MUFU.EX2 R239, R0 ;  /* 0x0000000000ef7308 */ /* 0x0003e40000000800 */
[----:B------:R-:W-:Y:S01]  /*1a610*/  HMMA.16816.F32 R36, R12, R26, RZ ;  /* 0x0000001a0c24723c */ /* 0x000fe200000018ff */
[----:B-1----:R-:W-:-:S05]  /*1a620*/  FFMA.FTZ R0, R149, R4, -R7 ;  /* 0x0000000495007223 */ /* 0x002fca0000010807 */
[----:B------:R1:W-:Y:S02]  /*1a630*/  MUFU.EX2 R136, R0 ;  /* 0x0000000000887308 */ /* 0x0003e40000000800 */
[C---:B-----5:R-:W-:Y:S06]  /*1a640*/  HMMA.16816.F32 R32, R12.reuse, R20, RZ ;  /* 0x000000140c20723c */ /* 0x060fec00000018ff */
[----:B------:R-:W3:Y:S02]  /*1a650*/  MUFU.EX2 R77, R9 ;  /* 0x00000009004d7308 */ /* 0x000ee40000000800 */
[----:B------:R-:W-:Y:S01]  /*1a660*/  HMMA.16816.F32 R24, R12, R22, RZ ;  /* 0x000000160c18723c */ /* 0x000fe200000018ff */
[----:B-1----:R-:W-:-:S07]  /*1a670*/  FFMA.FTZ R0, R137, R4, -R5 ;  /* 0x0000000489007223 */ /* 0x002fce0000010805 */
[C---:B------:R-:W-:Y:S01]  /*1a680*/  HMMA.16816.F32 R20, R12.reuse, R28, RZ ;  /* 0x0000001c0c14723c */ /* 0x040fe200000018ff */
[----:B------:R-:W1:Y:S07]  /*1a690*/  MUFU.EX2 R241, R0 ;  /* 0x0000000000f17308 */ /* 0x000e6e0000000800 */
[C---:B------:R-:W-:Y:S08]  /*1a6a0*/  HMMA.16816.F32 R28, R12.reuse, R30, RZ ;  /* 0x0000001e0c1c723c */ /* 0x040ff000000018ff */
[C---:B------:R-:W-:Y:S08]  /*1a6b0*/  HMMA.16816.F32 R64, R12.reuse, R48, RZ ;  /* 0x000000300c40723c */ /* 0x040ff000000018ff */
[----:B------:R-:W-:Y:S07]  /*1a6c0*/  HMMA.16816.F32 R56, R12, R50, RZ ;  /* 0x000000320c38723c */ /* 0x000fee00000018ff */
[----:B--2---:R-:W-:-:S02]  /*1a6d0*/  F2FP.PACK_AB R12, R240, R81 ;  /* 0x00000051f00c723e */ /* 0x004fc400000000ff */
[----:B---3--:R-:W-:Y:S02]  /*1a6e0*/  F2FP.PACK_AB R13, R138, R77 ;  /* 0x0000004d8a0d723e */ /* 0x008fe400000000ff */
[----:B------:R-:W-:Y:S02]  /*1a6f0*/  F2FP.PACK_AB R14, R136, R239 ;  /* 0x000000ef880e723e */ /* 0x000fe400000000ff */
[----:B-1----:R-:W-:-:S07]  /*1a700*/  F2FP.PACK_AB R15, R241, R238 ;  /* 0x000000eef10f723e */ /* 0x002fce00000000ff */
[C---:B------:R-:W-:Y:S08]  /*1a710*/  HMMA.16816.F32 R72, R12.reuse, R44, R52 ;  /* 0x0000002c0c48723c */ /* 0x040ff00000001834 */
[C---:B------:R-:W-:Y:S08]  /*1a720*/  HMMA.16816.F32 R68, R12.reuse, R46, R36 ;  /* 0x0000002e0c44723c */ /* 0x040ff00000001824 */
        /* <DEDUP_REMOVED lines=8> */
[----:B------:R2:W3:Y:S01]  /*1a7b0*/  MUFU.EX2 R78, R0 ;  /* 0x00000000004e7308 */ /* 0x0004e20000000800 */
[C---:B-1----:R-:W-:Y:S08]  /*1a7c0*/  HMMA.16816.F32 R36, R12.reuse, R20, R64 ;  /* 0x000000140c24723c */ /* 0x042ff00000001840 */
[----:B------:R-:W-:Y:S01]  /*1a7d0*/  HMMA.16816.F32 R32, R12, R22, R56 ;  /* 0x000000160c20723c */ /* 0x000fe20000001838 */
[----:B------:R-:W1:Y:S01]  /*1a7e0*/  LDSM.16.MT88.4 R20, [R185+0xb000] ;  /* 0x00b00000b914783b */ /* 0x000e620000004200 */
[----:B--2---:R-:W-:-:S04]  /*1a7f0*/  FFMA.FTZ R0, R169, R4, -R7 ;  /* 0x00000004a9007223 */ /* 0x004fc80000010807 */
[----:B------:R2:W-:Y:S02]  /*1a800*/  MUFU.EX2 R90, R0 ;  /* 0x00000000005a7308 */ /* 0x0005e40000000800 */
[----:B--2---:R-:W-:-:S06]  /*1a810*/  FFMA.FTZ R0, R151, R4, -R7 ;  /* 0x0000000497007223 */ /* 0x004fcc0000010807 */
[----:B------:R2:W4:Y:S01]  /*1a820*/  MUFU.EX2 R116, R0 ;  /* 0x0000000000747308 */ /* 0x0005220000000800 */
[----:B------:R-:W-:Y:S01]  /*1a830*/  HMMA.16816.F32 R48, R12, R42, R24 ;  /* 0x0000002a0c30723c */ /* 0x000fe20000001818 */
[----:B------:R-:W5:Y:S01]  /*1a840*/  LDSM.16.MT88.4 R24, [R182+0xb000] ;  /* 0x00b00000b618783b */ /* 0x000f620000004200 */
[----:B--2---:R-:W-:-:S05]  /*1a850*/  FFMA.FTZ R0, R141, R4, -R7 ;  /* 0x000000048d007223 */ /* 0x004fca0000010807 */
[----:B------:R2:W-:Y:S02]  /*1a860*/  MUFU.EX2 R19, R0 ;  /* 0x0000000000137308 */ /* 0x0005e40000000800 */
[----:B--2---:R-:W-:-:S06]  /*1a870*/  FFMA.FTZ R0, R109, R4, -R7 ;  /* 0x000000046d007223 */ /* 0x004fcc0000010807 */
[----:B------:R2:W1:Y:S02]  /*1a880*/  MUFU.EX2 R168, R0 ;  /* 0x0000000000a87308 */ /* 0x0004640000000800 */
[----:B--2---:R-:W-:-:S06]  /*1a890*/  FFMA.FTZ R0, R110, R4, -R5 ;  /* 0x000000046e007223 */ /* 0x004fcc0000010805 */
[----:B------:R-:W2:Y:S01]  /*1a8a0*/  MUFU.EX2 R117, R0 ;  /* 0x0000000000757308 */ /* 0x000ea20000000800 */
[----:B---3--:R-:W-:Y:S01]  /*1a8b0*/  MOV R110, R78 ;  /* 0x0000004e006e7202 */ /* 0x008fe20000000f00 */
[----:B------:R-:W-:Y:S01]  /*1a8c0*/  HMMA.16816.F32 R40, R12, R62, R28 ;  /* 0x0000003e0c28723c */ /* 0x000fe2000000181c */
[----:B------:R-:W-:Y:S06]  /*1a8d0*/  LDSM.16.MT88.4 R28, [R183+0xb000] ;  /* 0x00b00000b71c783b */ /* 0x000fec0000004200 */
[----:B----4-:R-:W-:Y:S02]  /*1a8e0*/  F2FP.PACK_AB R12, R116, R90 ;  /* 0x0000005a740c723e */ /* 0x010fe400000000ff */
[----:B------:R-:W-:-:S02]  /*1a8f0*/  F2FP.PACK_AB R13, R79, R89 ;  /* 0x000000594f0d723e */ /* 0x000fc400000000ff */
[----:B-1----:R-:W-:Y:S02]  /*1a900*/  F2FP.PACK_AB R14, R168, R19 ;  /* 0x00000013a80e723e */ /* 0x002fe400000000ff */
[----:B--2---:R-:W-:-:S07]  /*1a910*/  F2FP.PACK_AB R15, R117, R110 ;  /* 0x0000006e750f723e */ /* 0x004fce00000000ff */
[C---:B------:R-:W-:Y:S08]  /*1a920*/  HMMA.16816.F32 R56, R12.reuse, R20, R52 ;  /* 0x000000140c38723c */ /* 0x040ff00000001834 */
[----:B------:R-:W-:Y:S01]  /*1a930*/  HMMA.16816.F32 R52, R12, R22, R48 ;  /* 0x000000160c34723c */ /* 0x000fe20000001830 */
[----:B------:R-:W1:Y:S01]  /*1a940*/  LDSM.16.MT88.4 R20, [R184+0xb000] ;  /* 0x00b00000b814783b */ /* 0x000e620000004200 */
[----:B------:R-:W-:-:S06]  /*1a950*/  FFMA.FTZ R0, R121, R4, -R5 ;  /* 0x0000000479007223 */ /* 0x000fcc0000010805 */
[C---:B-----5:R-:W-:Y:S01]  /*1a960*/  HMMA.16816.F32 R64, R12.reuse, R24, R72 ;  /* 0x000000180c40723c */ /* 0x060fe20000001848 */
[----:B------:R2:W-:Y:S07]  /*1a970*/  MUFU.EX2 R73, R0 ;  /* 0x0000000000497308 */ /* 0x0005ee0000000800 */
[----:B------:R-:W-:Y:S01]  /*1a980*/  HMMA.16816.F32 R60, R12, R26, R68 ;  /* 0x0000001a0c3c723c */ /* 0x000fe20000001844 */
[----:B------:R-:W-:Y:S01]  /*1a990*/  LDSM.16.MT88.4 R24, [R182+0xb800] ;  /* 0x00b80000b618783b */ /* 0x000fe20000004200 */
[----:B--2---:R-:W-:-:S04]  /*1a9a0*/  FFMA.FTZ R0, R120, R4, -R5 ;  /* 0x0000000478007223 */ /* 0x004fc80000010805 */
[----:B------:R2:W-:Y:S02]  /*1a9b0*/  MUFU.EX2 R71, R0 ;  /* 0x0000000000477308 */ /* 0x0005e40000000800 */
[----:B--2---:R-:W-:-:S06]  /*1a9c0*/  FFMA.FTZ R0, R111, R4, -R5 ;  /* 0x000000046f007223 */ /* 0x004fcc0000010805 */
[----:B------:R2:W-:Y:S01]  /*1a9d0*/  MUFU.EX2 R9, R0 ;  /* 0x0000000000097308 */ /* 0x0005e20000000800 */
[C---:B-1----:R-:W-:Y:S08]  /*1a9e0*/  HMMA.16816.F32 R36, R12.reuse, R20, R36 ;  /* 0x000000140c24723c */ /* 0x042ff00000001824 */
[----:B------:R-:W-:Y:S01]  /*1a9f0*/  HMMA.16816.F32 R32, R12, R22, R32 ;  /* 0x000000160c20723c */ /* 0x000fe20000001820 */
[----:B------:R-:W1:Y:S01]  /*1aa00*/  LDSM.16.MT88.4 R20, [R185+0xb800] ;  /* 0x00b80000b914783b */ /* 0x000e620000004200 */
[----:B--2---:R-:W-:-:S04]  /*1aa10*/  FFMA.FTZ R0, R142, R4, -R7 ;  /* 0x000000048e007223 */ /* 0x004fc80000010807 */
[----:B------:R2:W-:Y:S02]  /*1aa20*/  MUFU.EX2 R72, R0 ;  /* 0x0000000000487308 */ /* 0x0005e40000000800 */
[----:B--2---:R-:W-:-:S06]  /*1aa30*/  FFMA.FTZ R0, R122, R4, -R7 ;  /* 0x000000047a007223 */ /* 0x004fcc0000010807 */
[----:B------:R2:W3:Y:S02]  /*1aa40*/  MUFU.EX2 R78, R0 ;  /* 0x00000000004e7308 */ /* 0x0004e40000000800 */
[----:B--2---:R-:W-:-:S06]  /*1aa50*/  FFMA.FTZ R0, R123, R4, -R7 ;  /* 0x000000047b007223 */ /* 0x004fcc0000010807 */
[----:B------:R2:W-:Y:S02]  /*1aa60*/  MUFU.EX2 R119, R0 ;  /* 0x0000000000777308 */ /* 0x0005e40000000800 */
[----:B--2---:R-:W-:-:S06]  /*1aa70*/  FFMA.FTZ R0, R112, R4, -R7 ;  /* 0x0000000470007223 */ /* 0x004fcc0000010807 */
[----:B------:R2:W4:Y:S02]  /*1aa80*/  MUFU.EX2 R108, R0 ;  /* 0x00000000006c7308 */ /* 0x0005240000000800 */
[----:B--2---:R-:W-:-:S06]  /*1aa90*/  FFMA.FTZ R0, R113, R4, -R5 ;  /* 0x0000000471007223 */ /* 0x004fcc0000010805 */
[----:B------:R-:W2:Y:S01]  /*1aaa0*/  MUFU.EX2 R109, R0 ;  /* 0x00000000006d7308 */ /* 0x000ea20000000800 */
[C---:B------:R-:W-:Y:S08]  /*1aab0*/  HMMA.16816.F32 R44, R12.reuse, R28, R44 ;  /* 0x0000001c0c2c723c */ /* 0x040ff0000000182c */
[----:B------:R-:W-:Y:S01]  /*1aac0*/  HMMA.16816.F32 R48, R12, R30, R40 ;  /* 0x0000001e0c30723c */ /* 0x000fe20000001828 */
[----:B------:R-:W-:Y:S06]  /*1aad0*/  LDSM.16.MT88.4 R28, [R183+0xb800] ;  /* 0x00b80000b71c783b */ /* 0x000fec0000004200 */
[----:B---3--:R-:W-:-:S02]  /*1aae0*/  F2FP.PACK_AB R12, R78, R72 ;  /* 0x000000484e0c723e */ /* 0x008fc400000000ff */
[----:B------:R-:W-:Y:S02]  /*1aaf0*/  F2FP.PACK_AB R13, R71, R73 ;  /* 0x00000049470d723e */ /* 0x000fe400000000ff */
[----:B----4-:R-:W-:Y:S02]  /*1ab00*/  F2FP.PACK_AB R14, R108, R119 ;  /* 0x000000776c0e723e */ /* 0x010fe400000000ff */
[----:B--2---:R-:W-:-:S07]  /*1ab10*/  F2FP.PACK_AB R15, R109, R9 ;  /* 0x000000096d0f723e */ /* 0x004fce00000000ff */
[C---:B-1----:R-:W-:Y:S08]  /*1ab20*/  HMMA.16816.F32 R56, R12.reuse, R20, R56 ;  /* 0x000000140c38723c */ /* 0x042ff00000001838 */
[----:B------:R-:W-:Y:S01]  /*1ab30*/  HMMA.16816.F32 R52, R12, R22, R52 ;  /* 0x000000160c34723c */ /* 0x000fe20000001834 */
[----:B------:R-:W1:Y:S01]  /*1ab40*/  LDSM.16.MT88.4 R20, [R184+0xb800] ;  /* 0x00b80000b814783b */ /* 0x000e620000004200 */
[----:B------:R-:W-:-:S04]  /*1ab50*/  FFMA.FTZ R0, R101, R4, -R5 ;  /* 0x0000000465007223 */ /* 0x000fc80000010805 */
[----:B------:R2:W-:Y:S02]  /*1ab60*/  MUFU.EX2 R246, R0 ;  /* 0x0000000000f67308 */ /* 0x0005e40000000800 */
[----:B--2---:R-:W-:-:S06]  /*1ab70*/  FFMA.FTZ R0, R100, R4, -R5 ;  /* 0x0000000464007223 */ /* 0x004fcc0000010805 */
        /* <DEDUP_REMOVED lines=15> */
[----:B------:R2:W5:Y:S01]  /*1ac70*/  MUFU.EX2 R242, R0 ;  /* 0x0000000000f27308 */ /* 0x0005620000000800 */
[C---:B------:R-:W-:Y:S08]  /*1ac80*/  HMMA.16816.F32 R64, R12.reuse, R24, R64 ;  /* 0x000000180c40723c */ /* 0x040ff00000001840 */
[C---:B------:R-:W-:Y:S08]  /*1ac90*/  HMMA.16816.F32 R60, R12.reuse, R26, R60 ;  /* 0x0000001a0c3c723c */ /* 0x040ff0000000183c */
[C---:B------:R-:W-:Y:S08]  /*1aca0*/  HMMA.16816.F32 R40, R12.reuse, R28, R44 ;  /* 0x0000001c0c28723c */ /* 0x040ff0000000182c */
[----:B------:R-:W-:Y:S01]  /*1acb0*/  HMMA.16816.F32 R48, R12, R30, R48 ;  /* 0x0000001e0c30723c */ /* 0x000fe20000001830 */
[----:B--2---:R-:W-:Y:S01]  /*1acc0*/  FFMA.FTZ R0, R127, R4, -R5 ;  /* 0x000000047f007223 */ /* 0x004fe20000010805 */
[----:B------:R-:W-:Y:S01]  /*1acd0*/  MOV R97, R238 ;  /* 0x000000ee00617202 */ /* 0x000fe20000000f00 */
[----:B------:R-:W-:Y:S04]  /*1ace0*/  LDSM.16.MT88.4 R24, [R182+0xc000] ;  /* 0x00c00000b618783b */ /* 0x000fe80000004200 */
[----:B---3--:R-:W-:-:S02]  /*1acf0*/  F2FP.PACK_AB R12, R247, R245 ;  /* 0x000000f5f70c723e */ /* 0x008fc400000000ff */
[----:B------:R-:W-:Y:S02]  /*1ad00*/  F2FP.PACK_AB R13, R248, R246 ;  /* 0x000000f6f80d723e */ /* 0x000fe400000000ff */
[----:B----4-:R-:W-:Y:S02]  /*1ad10*/  F2FP.PACK_AB R14, R243, R244 ;  /* 0x000000f4f30e723e */ /* 0x010fe400000000ff */
[----:B-----5:R-:W-:Y:S01]  /*1ad20*/  F2FP.PACK_AB R15, R242, R249 ;  /* 0x000000f9f20f723e */ /* 0x020fe200000000ff */
[----:B------:R-:W-:Y:S06]  /*1ad30*/  LDSM.16.MT88.4 R28, [R183+0xc000] ;  /* 0x00c00000b71c783b */ /* 0x000fec0000004200 */
[C---:B-1----:R-:W-:Y:S08]  /*1ad40*/  HMMA.16816.F32 R56, R12.reuse, R20, R56 ;  /* 0x000000140c38723c */ /* 0x042ff00000001838 */
[----:B------:R-:W-:Y:S01]  /*1ad50*/  HMMA.16816.F32 R52, R12, R22, R52 ;  /* 0x000000160c34723c */ /* 0x000fe20000001834 */
[----:B------:R-:W1:Y:S01]  /*1ad60*/  LDSM.16.MT88.4 R20, [R184+0xc000] ;  /* 0x00c00000b814783b */ /* 0x000e620000004200 */
[----:B------:R2:W-:Y:S01]  /*1ad70*/  MUFU.EX2 R238, R0 ;  /* 0x0000000000ee7308 */ /* 0x0005e20000000800 */
[----:B------:R-:W-:-:S02]  /*1ad80*/  MOV R96, R240 ;  /* 0x000000f000607202 */ /* 0x000fc40000000f00 */
[----:B------:R-:W-:Y:S01]  /*1ad90*/  MOV R69, R241 ;  /* 0x000000f100457202 */ /* 0x000fe20000000f00 */
[----:B--2---:R-:W-:-:S04]  /*1ada0*/  FFMA.FTZ R0, R114, R4, -R5 ;  /* 0x0000000472007223 */ /* 0x004fc80000010805 */
[----:B------:R2:W-:Y:S01]  /*1adb0*/  MUFU.EX2 R240, R0 ;  /* 0x0000000000f07308 */ /* 0x0005e20000000800 */
[----:B------:R-:W-:Y:S01]  /*1adc0*/  MOV R75, R239 ;  /* 0x000000ef004b7202 */ /* 0x000fe20000000f00 */
[----:B--2---:R-:W-:-:S06]  /*1add0*/  FFMA.FTZ R0, R98, R4, -R5 ;  /* 0x0000000462007223 */ /* 0x004fcc0000010805 */
[----:B------:R2:W-:Y:S01]  /*1ade0*/  MUFU.EX2 R241, R0 ;  /* 0x0000000000f17308 */ /* 0x0005e20000000800 */
[----:B-1----:R-:W-:Y:S01]  /*1adf0*/  HMMA.16816.F32 R36, R12, R20, R36 ;  /* 0x000000140c24723c */ /* 0x002fe20000001824 */
[----:B------:R-:W-:-:S07]  /*1ae00*/  MOV R74, R168 ;  /* 0x000000a8004a7202 */ /* 0x000fce0000000f00 */
        /* <DEDUP_REMOVED lines=13> */
[C---:B------:R-:W-:Y:S01]  /*1aee0*/  HMMA.16816.F32 R60, R12.reuse, R26, R60 ;  /* 0x0000001a0c3c723c */ /* 0x040fe2000000183c */
[----:B------:R-:W-:Y:S07]  /*1aef0*/  LDSM.16.MT88.4 R24, [R182+0xc800] ;  /* 0x00c80000b618783b */ /* 0x000fee0000004200 */
[C---:B------:R-:W-:Y:S08]  /*1af00*/  HMMA.16816.F32 R40, R12.reuse, R28, R40 ;  /* 0x0000001c0c28723c */ /* 0x040ff00000001828 */
[----:B------:R-:W-:Y:S01]  /*1af10*/  HMMA.16816.F32 R48, R12, R30, R48 ;  /* 0x0000001e0c30723c */ /* 0x000fe20000001830 */
[----:B--2---:R-:W-:Y:S01]  /*1af20*/  FFMA.FTZ R0, R132, R4, -R5 ;  /* 0x0000000484007223 */ /* 0x004fe20000010805 */
[----:B------:R-:W-:Y:S05]  /*1af30*/  LDSM.16.MT88.4 R28, [R183+0xc800] ;  /* 0x00c80000b71c783b */ /* 0x000fea0000004200 */
[----:B---3--:R-:W-:-:S02]  /*1af40*/  F2FP.PACK_AB R12, R239, R169 ;  /* 0x000000a9ef0c723e */ /* 0x008fc400000000ff */
[----:B------:R-:W-:Y:S02]  /*1af50*/  F2FP.PACK_AB R13, R240, R238 ;  /* 0x000000eef00d723e */ /* 0x000fe400000000ff */
[----:B----4-:R-:W-:Y:S02]  /*1af60*/  F2FP.PACK_AB R14, R151, R168 ;  /* 0x000000a8970e723e */ /* 0x010fe400000000ff */
[----:B-----5:R-:W-:-:S07]  /*1af70*/  F2FP.PACK_AB R15, R150, R241 ;  /* 0x000000f1960f723e */ /* 0x020fce00000000ff */
[C---:B-1----:R-:W-:Y:S08]  /*1af80*/  HMMA.16816.F32 R56, R12.reuse, R20, R56 ;  /* 0x000000140c38723c */ /* 0x042ff00000001838 */
[----:B------:R-:W-:Y:S01]  /*1af90*/  HMMA.16816.F32 R52, R12, R22, R52 ;  /* 0x000000160c34723c */ /* 0x000fe20000001834 */
[----:B------:R-:W1:Y:S01]  /*1afa0*/  LDSM.16.MT88.4 R20, [R184+0xc800] ;  /* 0x00c80000b814783b */ /* 0x000e620000004200 */
        /* <DEDUP_REMOVED lines=20> */
[----:B------:R-:W-:Y:S01]  /*1b0f0*/  MOV R98, R138 ;  /* 0x0000008a00627202 */ /* 0x000fe20000000f00 */
[----:B------:R-:W-:Y:S06]  /*1b100*/  LDSM.16.MT88.4 R24, [R182+0xd000] ;  /* 0x00d00000b618783b */ /* 0x000fec0000004200 */
        /* <DEDUP_REMOVED lines=20> */
[----:B------:R2:W-:Y:S01]  /*1b250*/  MUFU.EX2 R133, R0 ;  /* 0x0000000000857308 */ /* 0x0005e20000000800 */
[----:B------:R-:W-:Y:S01]  /*1b260*/  MOV R70, R136 ;  /* 0x0000008800467202 */ /* 0x000fe20000000f00 */
        /* <DEDUP_REMOVED lines=25> */
[----:B--2---:R-:W-:Y:S01]  /*1b400*/  FFMA.FTZ R0, R92, R4, -R5 ;  /* 0x000000045c007223 */ /* 0x004fe20000010805 */
[----:B------:R-:W-:-:S05]  /*1b410*/  MOV R92, R75 ;  /* 0x0000004b005c7202 */ /* 0x000fca0000000f00 */
[----:B------:R2:W-:Y:S01]  /*1b420*/  MUFU.EX2 R130, R0 ;  /* 0x0000000000827308 */ /* 0x0005e20000000800 */
[----:B------:R-:W-:Y:S01]  /*1b430*/  MOV R75, R19 ;  /* 0x00000013004b7202 */ /* 0x000fe20000000f00 */
        /* <DEDUP_REMOVED lines=18> */
[----:B--2---:R-:W-:-:S06]  /*1b560*/  FFMA.FTZ R0, R166, R4, -R5 ;  /* 0x00000004a6007223 */ /* 0x004fcc0000010805 */
[----:B---3--:R-:W-:Y:S01]  /*1b570*/  F2FP.PACK_AB R12, R129, R19 ;  /* 0x00000013810c723e */ /* 0x008fe200000000ff */
[----:B------:R-:W-:Y:S01]  /*1b580*/  LDSM.16.MT88.4 R28, [R183+0xe000] ;  /* 0x00e00000b71c783b */ /* 0x000fe20000004200 */
[----:B------:R-:W-:Y:S02]  /*1b590*/  F2FP.PACK_AB R13, R128, R127 ;  /* 0x0000007f800d723e */ /* 0x000fe400000000ff */
[----:B----4-:R-:W-:Y:S02]  /*1b5a0*/  F2FP.PACK_AB R14, R125, R126 ;  /* 0x0000007e7d0e723e */ /* 0x010fe400000000ff */
[----:B-----5:R-:W-:-:S07]  /*1b5b0*/  F2FP.PACK_AB R15, R124, R130 ;  /* 0x000000827c0f723e */ /* 0x020fce00000000ff */
[C---:B-1----:R-:W-:Y:S08]  /*1b5c0*/  HMMA.16816.F32 R56, R12.reuse, R20, R56 ;  /* 0x000000140c38723c */ /* 0x042ff00000001838 */
[----:B------:R-:W-:Y:S01]  /*1b5d0*/  HMMA.16816.F32 R52, R12, R22, R52 ;  /* 0x000000160c34723c */ /* 0x000fe20000001834 */
[----:B------:R-:W1:Y:S01]  /*1b5e0*/  LDSM.16.MT88.4 R20, [R184+0xe000] ;  /* 0x00e00000b814783b */ /* 0x000e620000004200 */
[----:B------:R-:W-:-:S02]  /*1b5f0*/  MOV R166, R117 ;  /* 0x0000007500a67202 */ /* 0x000fc40000000f00 */
[----:B------:R2:W-:Y:S02]  /*1b600*/  MUFU.EX2 R117, R0 ;  /* 0x0000000000757308 */ /* 0x0005e40000000800 */
[----:B--2---:R-:W-:-:S06]  /*1b610*/  FFMA.FTZ R0, R161, R4, -R5 ;  /* 0x00000004a1007223 */ /* 0x004fcc0000010805 */
[----:B------:R2:W-:Y:S02]  /*1b620*/  MUFU.EX2 R122, R0 ;  /* 0x00000000007a7308 */ /* 0x0005e40000000800 */
[----:B--2---:R-:W-:-:S06]  /*1b630*/  FFMA.FTZ R0, R95, R4, -R5 ;  /* 0x000000045f007223 */ /* 0x004fcc0000010805 */
[----:B------:R2:W-:Y:S01]  /*1b640*/  MUFU.EX2 R123, R0 ;  /* 0x00000000007b7308 */ /* 0x0005e20000000800 */
[----:B-1----:R-:W-:Y:S01]  /*1b650*/  HMMA.16816.F32 R44, R12, R20, R36 ;  /* 0x000000140c2c723c */ /* 0x002fe20000001824 */
[----:B------:R-:W-:-:S07]  /*1b660*/  MOV R157, R119 ;  /* 0x00000077009d7202 */ /* 0x000fce0000000f00 */
        /* <DEDUP_REMOVED lines=15> */
[----:B------:R-:W1:Y:S07]  /*1b760*/  LDSM.16.MT88.4 R24, [R182+0xe800] ;  /* 0x00e80000b618783b */ /* 0x000e6e0000004200 */
        /* <DEDUP_REMOVED lines=17> */
[----:B------:R-:W-:Y:S01]  /*1b880*/  MOV R95, R110 ;  /* 0x0000006e005f7202 */ /* 0x000fe20000000f00 */
[----:B--2---:R-:W-:-:S06]  /*1b890*/  FFMA.FTZ R0, R175, R4, -R7 ;  /* 0x00000004af007223 */ /* 0x004fcc0000010807 */
[----:B------:R2:W-:Y:S01]  /*1b8a0*/  MUFU.EX2 R112, R0 ;  /* 0x0000000000707308 */ /* 0x0005e20000000800 */
[----:B------:R-:W-:Y:S01]  /*1b8b0*/  HMMA.16816.F32 R64, R12, R24, R64 ;  /* 0x000000180c40723c */ /* 0x000fe20000001840 */
[----:B------:R-:W-:Y:S01]  /*1b8c0*/  MOV R147, R109 ;  /* 0x0000006d00937202 */ /* 0x000fe20000000f00 */
[----:B--2---:R-:W-:-:S05]  /*1b8d0*/  FFMA.FTZ R0, R174, R4, -R7 ;  /* 0x00000004ae007223 */ /* 0x004fca0000010807 */
[----:B------:R2:W3:Y:S01]  /*1b8e0*/  MUFU.EX2 R111, R0 ;  /* 0x00000000006f7308 */ /* 0x0004e20000000800 */
[C---:B------:R-:W-:Y:S01]  /*1b8f0*/  HMMA.16816.F32 R60, R12.reuse, R26, R60 ;  /* 0x0000001a0c3c723c */ /* 0x040fe2000000183c */
[----:B------:R-:W4:Y:S07]  /*1b900*/  LDSM.16.MT88.4 R24, [R185+0xf000] ;  /* 0x00f00000b918783b */ /* 0x000f2e0000004200 */
[----:B-1----:R-:W-:Y:S01]  /*1b910*/  HMMA.16816.F32 R44, R12, R20, R44 ;  /* 0x000000140c2c723c */ /* 0x002fe2000000182c */
[----:B--2---:R-:W-:-:S07]  /*1b920*/  FFMA.FTZ R0, R172, R4, -R7 ;  /* 0x00000004ac007223 */ /* 0x004fce0000010807 */
[----:B------:R-:W-:Y:S01]  /*1b930*/  HMMA.16816.F32 R32, R12, R22, R32 ;  /* 0x000000160c20723c */ /* 0x000fe20000001820 */
[----:B------:R-:W1:Y:S01]  /*1b940*/  LDSM.16.MT88.4 R20, [R183+0xf000] ;  /* 0x00f00000b714783b */ /* 0x000e620000004200 */
[----:B------:R2:W-:Y:S02]  /*1b950*/  MUFU.EX2 R110, R0 ;  /* 0x00000000006e7308 */ /* 0x0005e40000000800 */
[----:B--2---:R-:W-:-:S06]  /*1b960*/  FFMA.FTZ R0, R85, R4, -R7 ;  /* 0x0000000455007223 */ /* 0x004fcc0000010807 */
[----:B------:R2:W5:Y:S01]  /*1b970*/  MUFU.EX2 R109, R0 ;  /* 0x00000000006d7308 */ /* 0x0005620000000800 */
[----:B------:R-:W-:Y:S01]  /*1b980*/  HMMA.16816.F32 R40, R12, R28, R40 ;  /* 0x0000001c0c28723c */ /* 0x000fe20000001828 */
[----:B--2---:R-:W-:-:S06]  /*1b990*/  FFMA.FTZ R0, R86, R4, -R5 ;  /* 0x0000000456007223 */ /* 0x004fcc0000010805 */
[----:B------:R2:W1:Y:S01]  /*1b9a0*/  MUFU.EX2 R107, R0 ;  /* 0x00000000006b7308 */ /* 0x0004620000000800 */
[----:B------:R-:W-:Y:S01]  /*1b9b0*/  HMMA.16816.F32 R36, R12, R30, R48 ;  /* 0x0000001e0c24723c */ /* 0x000fe20000001830 */
[----:B------:R-:W1:Y:S01]  /*1b9c0*/  LDSM.16.MT88.4 R28, [R182+0xf000] ;  /* 0x00f00000b61c783b */ /* 0x000e620000004200 */
[----:B--2---:R-:W-:-:S05]  /*1b9d0*/  FFMA.FTZ R0, R176, R4, -R5 ;  /* 0x00000004b0007223 */ /* 0x004fca0000010805 */
[----:B------:R2:W-:Y:S02]  /*1b9e0*/  MUFU.EX2 R105, R0 ;  /* 0x0000000000697308 */ /* 0x0005e40000000800 */
[----:B--2---:R-:W-:-:S06]  /*1b9f0*/  FFMA.FTZ R0, R178, R4, -R5 ;  /* 0x00000004b2007223 */ /* 0x004fcc0000010805 */
[----:B------:R2:W-:Y:S01]  /*1ba00*/  MUFU.EX2 R103, R0 ;  /* 0x0000000000677308 */ /* 0x0005e20000000800 */
[----:B---3--:R-:W-:Y:S01]  /*1ba10*/  F2FP.PACK_AB R12, R111, R112 ;  /* 0x000000706f0c723e */ /* 0x008fe200000000ff */
[----:B--2---:R-:W-:-:S06]  /*1ba20*/  FFMA.FTZ R0, R87, R4, -R5 ;  /* 0x0000000457007223 */ /* 0x004fcc0000010805 */
[----:B------:R2:W-:Y:S01]  /*1ba30*/  MUFU.EX2 R104, R0 ;  /* 0x0000000000687308 */ /* 0x0005e20000000800 */
[----:B------:R-:W-:Y:S02]  /*1ba40*/  F2FP.PACK_AB R13, R114, R108 ;  /* 0x0000006c720d723e */ /* 0x000fe400000000ff */
[----:B-----5:R-:W-:Y:S02]  /*1ba50*/  F2FP.PACK_AB R14, R109, R110 ;  /* 0x0000006e6d0e723e */ /* 0x020fe400000000ff */
[----:B-1----:R-:W-:Y:S01]  /*1ba60*/  F2FP.PACK_AB R15, R107, R113 ;  /* 0x000000716b0f723e */ /* 0x002fe200000000ff */
[----:B--2---:R-:W-:-:S04]  /*1ba70*/  FFMA.FTZ R0, R201, R4, -R7 ;  /* 0x00000004c9007223 */ /* 0x004fc80000010807 */
[----:B------:R1:W-:Y:S01]  /*1ba80*/  MUFU.EX2 R99, R0 ;  /* 0x0000000000637308 */ /* 0x0003e20000000800 */
[----:B------:R-:W-:Y:S02]  /*1ba90*/  MOV R94, R69 ;  /* 0x00000045005e7202 */ /* 0x000fe40000000f00 */
[----:B------:R-:W-:Y:S02]  /*1baa0*/  MOV R93, R70 ;  /* 0x00000046005d7202 */ /* 0x000fe40000000f00 */
[----:B------:R-:W-:Y:S01]  /*1bab0*/  MOV R158, R71 ;  /* 0x00000047009e7202 */ /* 0x000fe20000000f00 */
[----:B-1----:R-:W-:-:S04]  /*1bac0*/  FFMA.FTZ R0, R199, R4, -R7 ;  /* 0x00000004c7007223 */ /* 0x002fc80000010807 */
[----:B------:R1:W2:Y:S01]  /*1bad0*/  MUFU.EX2 R101, R0 ;  /* 0x0000000000657308 */ /* 0x0002a20000000800 */
[----:B------:R-:W-:Y:S01]  /*1bae0*/  MOV R156, R9 ;  /* 0x00000009009c7202 */ /* 0x000fe20000000f00 */
[C---:B----4-:R-:W-:Y:S01]  /*1baf0*/  HMMA.16816.F32 R68, R12.reuse, R26, R52 ;  /* 0x0000001a0c44723c */ /* 0x050fe20000001834 */
[----:B------:R-:W-:Y:S01]  /*1bb00*/  MOV R167, R79 ;  /* 0x0000004f00a77202 */ /* 0x000fe20000000f00 */
[----:B------:R-:W-:Y:S01]  /*1bb10*/  FADD.FTZ R9, R252, R88 ;  /* 0x00000058fc097221 */ /* 0x000fe20000010000 */
[----:B------:R-:W-:Y:S02]  /*1bb20*/  MOV R135, R78 ;  /* 0x0000004e00877202 */ /* 0x000fe40000000f00 */
[----:B------:R-:W-:Y:S02]  /*1bb30*/  MOV R165, R77 ;  /* 0x0000004d00a57202 */ /* 0x000fe40000000f00 */
[----:B------:R-:W-:Y:S01]  /*1bb40*/  MOV R163, R76 ;  /* 0x0000004c00a37202 */ /* 0x000fe20000000f00 */
[----:B-1----:R-:W-:Y:S01]  /*1bb50*/  FFMA.FTZ R0, R197, R4, -R7 ;  /* 0x00000004c5007223 */ /* 0x002fe20000010807 */
[----:B------:R-:W-:Y:S03]  /*1bb60*/  HMMA.16816.F32 R76, R12, R20, R40 ;  /* 0x000000140c4c723c */ /* 0x000fe60000001828 */
[----:B------:R1:W-:Y:S01]  /*1bb70*/  MUFU.EX2 R102, R0 ;  /* 0x0000000000667308 */ /* 0x0003e20000000800 */
[----:B------:R-:W-:-:S04]  /*1bb80*/  FADD.FTZ R10, R82, R10 ;  /* 0x0000000a520a7221 */ /* 0x000fc80000010000 */
[----:B------:R-:W-:Y:S01]  /*1bb90*/  HMMA.16816.F32 R52, R12, R22, R36 ;  /* 0x000000160c34723c */ /* 0x000fe20000001824 */
[----:B------:R-:W3:Y:S01]  /*1bba0*/  LDSM.16.MT88.4 R20, [R184+0xf000] ;  /* 0x00f00000b814783b */ /* 0x000ee20000004200 */
[----:B------:R-:W-:Y:S02]  /*1bbb0*/  FADD.FTZ R9, R91, R9 ;  /* 0x000000095b097221 */ /* 0x000fe40000010000 */
[----:B-1----:R-:W-:Y:S01]  /*1bbc0*/  FFMA.FTZ R0, R179, R4, -R7 ;  /* 0x00000004b3007223 */ /* 0x002fe20000010807 */
[----:B------:R-:W-:Y:S01]  /*1bbd0*/  MOV R164, R72 ;  /* 0x0000004800a47202 */ /* 0x000fe20000000f00 */
[----:B------:R-:W-:Y:S01]  /*1bbe0*/  FADD.FTZ R10, R11, R10 ;  /* 0x0000000a0b0a7221 */ /* 0x000fe20000010000 */
[----:B------:R-:W-:Y:S01]  /*1bbf0*/  MOV R159, R73 ;  /* 0x00000049009f7202 */ /* 0x000fe20000000f00 */
[----:B------:R1:W4:Y:S01]  /*1bc00*/  MUFU.EX2 R106, R0 ;  /* 0x00000000006a7308 */ /* 0x0003220000000800 */
[----:B------:R-:W-:Y:S02]  /*1bc10*/  MOV R160, R74 ;  /* 0x0000004a00a07202 */ /* 0x000fe40000000f00 */
[----:B------:R-:W-:-:S02]  /*1bc20*/  MOV R161, R75 ;  /* 0x0000004b00a17202 */ /* 0x000fc40000000f00 */
[----:B------:R-:W-:Y:S02]  /*1bc30*/  MOV R175, R98 ;  /* 0x0000006200af7202 */ /* 0x000fe40000000f00 */
[----:B------:R-:W-:Y:S02]  /*1bc40*/  MOV R171, R97 ;  /* 0x0000006100ab7202 */ /* 0x000fe40000000f00 */
[----:B------:R-:W-:Y:S01]  /*1bc50*/  MOV R84, R96 ;  /* 0x0000006000547202 */ /* 0x000fe20000000f00 */
[----:B------:R-:W-:Y:S01]  /*1bc60*/  HMMA.16816.F32 R64, R12, R28, R64 ;  /* 0x0000001c0c40723c */ /* 0x000fe20000001840 */
[----:B------:R-:W-:Y:S01]  /*1bc70*/  MOV R162, R94 ;  /* 0x0000005e00a27202 */ /* 0x000fe20000000f00 */
[----:B------:R-:W-:Y:S01]  /*1bc80*/  LDSM.16.MT88.4 R36, [R182+0x10000] ;  /* 0x01000000b624783b */ /* 0x000fe20000004200 */
[----:B-1----:R-:W-:-:S04]  /*1bc90*/  FFMA.FTZ R0, R177, R4, -R5 ;  /* 0x00000004b1007223 */ /* 0x002fc80000010805 */
[----:B------:R1:W5:Y:S01]  /*1bca0*/  MUFU.EX2 R100, R0 ;  /* 0x0000000000647308 */ /* 0x0003620000000800 */
[----:B------:R-:W-:Y:S01]  /*1bcb0*/  HMMA.16816.F32 R72, R12, R24, R56 ;  /* 0x000000180c48723c */ /* 0x000fe20000001838 */
[----:B------:R-:W2:Y:S01]  /*1bcc0*/  LDSM.16.MT88.4 R24, [R182+0xf800] ;  /* 0x00f80000b618783b */ /* 0x000ea20000004200 */
[----:B-1----:R-:W-:Y:S02]  /*1bcd0*/  FADD.FTZ R0, R163, R9 ;  /* 0x00000009a3007221 */ /* 0x002fe40000010000 */
[----:B------:R-:W-:Y:S02]  /*1bce0*/  FADD.FTZ R9, R83, R10 ;  /* 0x0000000a53097221 */ /* 0x000fe40000010000 */
[----:B------:R-:W-:Y:S02]  /*1bcf0*/  FADD.FTZ R10, R165, R0 ;  /* 0x00000000a50a7221 */ /* 0x000fe40000010000 */
[----:B------:R-:W-:-:S04]  /*1bd00*/  FFMA.FTZ R0, R200, R4, -R5 ;  /* 0x00000004c8007223 */ /* 0x000fc80000010805 */
[----:B------:R1:W-:Y:S01]  /*1bd10*/  MUFU.EX2 R98, R0 ;  /* 0x0000000000627308 */ /* 0x0003e20000000800 */
[----:B------:R-:W-:Y:S02]  /*1bd20*/  MOV R165, R167 ;  /* 0x000000a700a57202 */ /* 0x000fe40000000f00 */
[----:B------:R-:W-:Y:S01]  /*1bd30*/  MOV R167, R170 ;  /* 0x000000aa00a77202 */ /* 0x000fe20000000f00 */
[----:B-1----:R-:W-:-:S04]  /*1bd40*/  FFMA.FTZ R0, R196, R4, -R5 ;  /* 0x00000004c4007223 */ /* 0x002fc80000010805 */
[----:B------:R1:W-:Y:S01]  /*1bd50*/  MUFU.EX2 R97, R0 ;  /* 0x0000000000617308 */ /* 0x0003e20000000800 */
[----:B------:R-:W-:Y:S01]  /*1bd60*/  MOV R170, R95 ;  /* 0x0000005f00aa7202 */ /* 0x000fe20000000f00 */
[----:B------:R-:W-:Y:S01]  /*1bd70*/  HMMA.16816.F32 R60, R12, R30, R60 ;  /* 0x0000001e0c3c723c */ /* 0x000fe2000000183c */
[----:B------:R-:W2:Y:S01]  /*1bd80*/  LDSM.16.MT88.4 R28, [R185+0xf800] ;  /* 0x00f80000b91c783b */ /* 0x000ea20000004200 */
[----:B-1----:R-:W-:-:S04]  /*1bd90*/  FFMA.FTZ R0, R198, R4, -R5 ;  /* 0x00000004c6007223 */ /* 0x002fc80000010805 */
[----:B------:R1:W-:Y:S02]  /*1bda0*/  MUFU.EX2 R96, R0 ;  /* 0x0000000000607308 */ /* 0x0003e40000000800 */
[----:B---3--:R-:W-:Y:S01]  /*1bdb0*/  HMMA.16816.F32 R48, R12, R20, R44 ;  /* 0x000000140c30723c */ /* 0x008fe2000000182c */
[----:B------:R-:W-:Y:S01]  /*1bdc0*/  MOV R163, R93 ;  /* 0x0000005d00a37202 */ /* 0x000fe20000000f00 */
[----:B-1----:R-:W-:-:S04]  /*1bdd0*/  FFMA.FTZ R0, R213, R4, -R7 ;  /* 0x00000004d5007223 */ /* 0x002fc80000010807 */
[----:B------:R1:W-:Y:S02]  /*1bde0*/  MUFU.EX2 R95, R0 ;  /* 0x00000000005f7308 */ /* 0x0003e40000000800 */
[----:B------:R-:W-:Y:S01]  /*1bdf0*/  HMMA.16816.F32 R40, R12, R22, R32 ;  /* 0x000000160c28723c */ /* 0x000fe20000001820 */
[----:B------:R-:W3:Y:S01]  /*1be00*/  LDSM.16.MT88.4 R20, [R183+0xf800] ;  /* 0x00f80000b714783b */ /* 0x000ee20000004200 */
[----:B------:R-:W-:Y:S01]  /*1be10*/  MOV R173, R92 ;  /* 0x0000005c00ad7202 */ /* 0x000fe20000000f00 */
[----:B------:R-:W-:Y:S02]  /*1be20*/  FADD.FTZ R9, R81, R9 ;  /* 0x0000000951097221 */ /* 0x000fe40000010000 */
[----:B------:R-:W-:Y:S01]  /*1be30*/  LDSM.16.MT88.4 R32, [R185+0x10000] ;  /* 0x01000000b920783b */ /* 0x000fe20000004200 */
[----:B-1----:R-:W-:-:S04]  /*1be40*/  FFMA.FTZ R0, R212, R4, -R7 ;  /* 0x00000004d4007223 */ /* 0x002fc80000010807 */
[----:B------:R1:W1:Y:S01]  /*1be50*/  MUFU.EX2 R94, R0 ;  /* 0x00000000005e7308 */ /* 0x0002620000000800 */
[----:B--2---:R-:W-:Y:S02]  /*1be60*/  F2FP.PACK_AB R12, R101, R99 ;  /* 0x00000063650c723e */ /* 0x004fe400000000ff */
[----:B------:R-:W-:Y:S01]  /*1be70*/  F2FP.PACK_AB R13, R103, R105 ;  /* 0x00000069670d723e */ /* 0x000fe200000000ff */
[----:B-1----:R-:W-:-:S04]  /*1be80*/  FFMA.FTZ R0, R202, R4, -R7 ;  /* 0x00000004ca007223 */ /* 0x002fc80000010807 */
[----:B------:R1:W-:Y:S01]  /*1be90*/  MUFU.EX2 R93, R0 ;  /* 0x00000000005d7308 */ /* 0x0003e20000000800 */
[----:B----4-:R-:W-:Y:S02]  /*1bea0*/  F2FP.PACK_AB R14, R106, R102 ;  /* 0x000000666a0e723e */ /* 0x010fe400000000ff */
[----:B-----5:R-:W-:Y:S01]  /*1beb0*/  F2FP.PACK_AB R15, R100, R104 ;  /* 0x00000068640f723e */ /* 0x020fe200000000ff */
[----:B-1----:R-:W-:-:S04]  /*1bec0*/  FFMA.FTZ R0, R207, R4, -R7 ;  /* 0x00000004cf007223 */ /* 0x002fc80000010807 */
[----:B------:R1:W2:Y:S02]  /*1bed0*/  MUFU.EX2 R92, R0 ;  /* 0x00000000005c7308 */ /* 0x0002a40000000800 */
[----:B------:R-:W-:Y:S01]  /*1bee0*/  HMMA.16816.F32 R44, R12, R24, R64 ;  /* 0x000000180c2c723c */ /* 0x000fe20000001840 */
[----:B------:R-:W-:Y:S02]  /*1bef0*/  FADD.FTZ R9, R84, R9 ;  /* 0x0000000954097221 */ /* 0x000fe40000010000 */
[----:B-1----:R-:W-:-:S04]  /*1bf00*/  FADD.FTZ R0, R175, R10 ;  /* 0x0000000aaf007221 */ /* 0x002fc80000010000 */
[----:B------:R-:W-:Y:S02]  /*1bf10*/  FADD.FTZ R0, R171, R0 ;  /* 0x00000000ab007221 */ /* 0x000fe40000010000 */
[----:B------:R-:W-:Y:S01]  /*1bf20*/  FFMA.FTZ R10, R204, R4, -R5 ;  /* 0x00000004cc0a7223 */ /* 0x000fe20000010805 */
[----:B------:R-:W-:Y:S01]  /*1bf30*/  HMMA.16816.F32 R56, R12, R26, R60 ;  /* 0x0000001a0c38723c */ /* 0x000fe2000000183c */
[----:B------:R-:W-:Y:S01]  /*1bf40*/  FADD.FTZ R0, R162, R0 ;  /* 0x00000000a2007221 */ /* 0x000fe20000010000 */
[----:B------:R-:W1:Y:S01]  /*1bf50*/  LDSM.16.MT88.4 R24, [R184+0xf800] ;  /* 0x00f80000b818783b */ /* 0x000e620000004200 */
[----:B------:R4:W5:Y:S01]  /*1bf60*/  MUFU.EX2 R91, R10 ;  /* 0x0000000a005b7308 */ /* 0x0009620000000800 */
[----:B------:R-:W-:-:S04]  /*1bf70*/  FADD.FTZ R9, R173, R9 ;  /* 0x00000009ad097221 */ /* 0x000fc80000010000 */
[----:B------:R-:W-:Y:S02]  /*1bf80*/  FADD.FTZ R9, R163, R9 ;  /* 0x00000009a3097221 */ /* 0x000fe40000010000 */
[----:B----4-:R-:W-:Y:S02]  /*1bf90*/  FADD.FTZ R10, R89, R0 ;  /* 0x00000000590a7221 */ /* 0x010fe40000010000 */
[----:B------:R-:W-:-:S04]  /*1bfa0*/  FFMA.FTZ R0, R206, R4, -R5 ;  /* 0x00000004ce007223 */ /* 0x000fc80000010805 */
[----:B------:R4:W-:Y:S01]  /*1bfb0*/  MUFU.EX2 R89, R0 ;  /* 0x0000000000597308 */ /* 0x0009e20000000800 */
[----:B------:R-:W-:Y:S01]  /*1bfc0*/  FADD.FTZ R11, R90, R9 ;  /* 0x000000095a0b7221 */ /* 0x000fe20000010000 */
[----:B------:R-:W-:Y:S01]  /*1bfd0*/  HMMA.16816.F32 R60, R12, R28, R72 ;  /* 0x0000001c0c3c723c */ /* 0x000fe20000001848 */
[----:B----4-:R-:W-:-:S05]  /*1bfe0*/  FFMA.FTZ R0, R205, R4, -R5 ;  /* 0x00000004cd007223 */ /* 0x010fca0000010805 */
[----:B------:R4:W-:Y:S02]  /*1bff0*/  MUFU.EX2 R90, R0 ;  /* 0x00000000005a7308 */ /* 0x0009e40000000800 */
[----:B------:R-:W-:Y:S01]  /*1c000*/  HMMA.16816.F32 R64, R12, R30, R68 ;  /* 0x0000001e0c40723c */ /* 0x000fe20000001844 */
[----:B------:R-:W1:Y:S01]  /*1c010*/  LDSM.16.MT88.4 R28, [R183+0x10000] ;  /* 0x01000000b71c783b */ /* 0x000e620000004200 */
[----:B----4-:R-:W-:-:S04]  /*1c020*/  FFMA.FTZ R0, R203, R4, -R5 ;  /* 0x00000004cb007223 */ /* 0x010fc80000010805 */
[----:B------:R4:W-:Y:S02]  /*1c030*/  MUFU.EX2 R88, R0 ;  /* 0x0000000000587308 */ /* 0x0009e40000000800 */
[C---:B---3--:R-:W-:Y:S08]  /*1c040*/  HMMA.16816.F32 R72, R12.reuse, R20, R76 ;  /* 0x000000140c48723c */ /* 0x048ff0000000184c */
[----:B------:R-:W-:Y:S01]  /*1c050*/  HMMA.16816.F32 R68, R12, R22, R52 ;  /* 0x000000160c44723c */ /* 0x000fe20000001834 */
[----:B------:R-:W3:Y:S01]  /*1c060*/  LDSM.16.MT88.4 R20, [R184+0x10000] ;  /* 0x01000000b814783b */ /* 0x000ee20000004200 */
[----:B----4-:R-:W-:-:S04]  /*1c070*/  FFMA.FTZ R0, R216, R4, -R7 ;  /* 0x00000004d8007223 */ /* 0x010fc80000010807 */
[----:B------:R4:W-:Y:S02]  /*1c080*/  MUFU.EX2 R87, R0 ;  /* 0x0000000000577308 */ /* 0x0009e40000000800 */
[----:B----4-:R-:W-:-:S06]  /*1c090*/  FFMA.FTZ R0, R215, R4, -R7 ;  /* 0x00000004d7007223 */ /* 0x010fcc0000010807 */
[----:B------:R4:W2:Y:S01]  /*1c0a0*/  MUFU.EX2 R86, R0 ;  /* 0x0000000000567308 */ /* 0x0008a20000000800 */
[----:B-1----:R-:W-:Y:S01]  /*1c0b0*/  HMMA.16816.F32 R48, R12, R24, R48 ;  /* 0x000000180c30723c */ /* 0x002fe20000001830 */
[----:B----4-:R-:W-:-:S06]  /*1c0c0*/  FFMA.FTZ R0, R211, R4, -R7 ;  /* 0x00000004d3007223 */ /* 0x010fcc0000010807 */
[----:B------:R1:W-:Y:S01]  /*1c0d0*/  MUFU.EX2 R85, R0 ;  /* 0x0000000000557308 */ /* 0x0003e20000000800 */
[----:B------:R-:W-:Y:S01]  /*1c0e0*/  HMMA.16816.F32 R24, R12, R26, R40 ;  /* 0x0000001a0c18723c */ /* 0x000fe20000001828 */
[-C--:B------:R-:W-:Y:S02]  /*1c0f0*/  FFMA.FTZ R9, R209, R4.reuse, -R5 ;  /* 0x00000004d1097223 */ /* 0x080fe40000010805 */
[----:B-1----:R-:W-:-:S04]  /*1c100*/  FFMA.FTZ R0, R208, R4, -R7 ;  /* 0x00000004d0007223 */ /* 0x002fc80000010807 */
[----:B------:R1:W4:Y:S01]  /*1c110*/  MUFU.EX2 R84, R0 ;  /* 0x0000000000547308 */ /* 0x0003220000000800 */
[----:B------:R-:W-:Y:S02]  /*1c120*/  F2FP.PACK_AB R12, R94, R95 ;  /* 0x0000005f5e0c723e */ /* 0x000fe400000000ff */
[----:B------:R-:W-:Y:S02]  /*1c130*/  F2FP.PACK_AB R13, R97, R98 ;  /* 0x00000062610d723e */ /* 0x000fe400000000ff */
[----:B--2---:R-:W-:Y:S02]  /*1c140*/  F2FP.PACK_AB R14, R92, R93 ;  /* 0x0000005d5c0e723e */ /* 0x004fe400000000ff */
[----:B-----5:R-:W-:Y:S01]  /*1c150*/  F2FP.PACK_AB R15, R91, R96 ;  /* 0x000000605b0f723e */ /* 0x020fe200000000ff */
[----:B-1----:R-:W-:Y:S02]  /*1c160*/  FADD.FTZ R0, R165, R10 ;  /* 0x0000000aa5007221 */ /* 0x002fe40000010000 */
[----:B------:R-:W-:-:S02]  /*1c170*/  FADD.FTZ R10, R167, R11 ;  /* 0x0000000ba70a7221 */ /* 0x000fc40000010000 */
[----:B------:R-:W-:Y:S01]  /*1c180*/  FADD.FTZ R0, R170, R0 ;  /* 0x00000000aa007221 */ /* 0x000fe20000010000 */
[----:B------:R1:W2:Y:S03]  /*1c190*/  MUFU.EX2 R83, R9 ;  /* 0x0000000900537308 */ /* 0x0002a60000000800 */
[----:B------:R-:W-:Y:S01]  /*1c1a0*/  FADD.FTZ R0, R166, R0 ;  /* 0x00000000a6007221 */ /* 0x000fe20000010000 */
[C---:B------:R-:W-:Y:S08]  /*1c1b0*/  HMMA.16816.F32 R40, R12.reuse, R36, R44 ;  /* 0x000000240c28723c */ /* 0x040ff0000000182c */
[----:B------:R-:W-:Y:S01]  /*1c1c0*/  HMMA.16816.F32 R36, R12, R38, R56 ;  /* 0x000000260c24723c */ /* 0x000fe20000001838 */
[----:B-1----:R-:W-:-:S02]  /*1c1d0*/  FADD.FTZ R9, R161, R10 ;  /* 0x0000000aa1097221 */ /* 0x002fc40000010000 */
[----:B------:R-:W-:Y:S02]  /*1c1e0*/  FADD.FTZ R10, R159, R0 ;  /* 0x000000009f0a7221 */ /* 0x000fe40000010000 */
[----:B------:R-:W-:-:S03]  /*1c1f0*/  FFMA.FTZ R0, R220, R4, -R5 ;  /* 0x00000004dc007223 */ /* 0x000fc60000010805 */
[----:B------:R-:W-:Y:S01]  /*1c200*/  HMMA.16816.F32 R52, R12, R32, R60 ;  /* 0x000000200c34723c */ /* 0x000fe2000000183c */
[----:B------:R-:W-:Y:S01]  /*1c210*/  FADD.FTZ R9, R160, R9 ;  /* 0x00000009a0097221 */ /* 0x000fe20000010000 */
[----:B------:R1:W-:Y:S03]  /*1c220*/  MUFU.EX2 R82, R0 ;  /* 0x0000000000527308 */ /* 0x0003e60000000800 */
[----:B------:R-:W-:-:S03]  /*1c230*/  FADD.FTZ R11, R164, R9 ;  /* 0x00000009a40b7221 */ /* 0x000fc60000010000 */
[----:B------:R-:W-:Y:S01]  /*1c240*/  HMMA.16816.F32 R56, R12, R34, R64 ;  /* 0x000000220c38723c */ /* 0x000fe20000001840 */
[----:B------:R-:W5:Y:S01]  /*1c250*/  LDSM.16.MT88.4 R32, [R182+0x10800] ;  /* 0x01080000b620783b */ /* 0x000f620000004200 */
[----:B------:R-:W-:-:S03]  /*1c260*/  FFMA.FTZ R9, R210, R4, -R5 ;  /* 0x00000004d2097223 */ /* 0x000fc60000010805 */
[----:B------:R-:W-:Y:S01]  /*1c270*/  LDSM.16.MT88.4 R164, [R182+0x11800] ;  /* 0x01180000b6a4783b */ /* 0x000fe20000004200 */
[----:B------:R2:W-:Y:S01]  /*1c280*/  MUFU.EX2 R79, R9 ;  /* 0x00000009004f7308 */ /* 0x0005e20000000800 */
[----:B-1----:R-:W-:Y:S01]  /*1c290*/  FFMA.FTZ R0, R214, R4, -R5 ;  /* 0x00000004d6007223 */ /* 0x002fe20000010805 */
[C---:B------:R-:W-:Y:S06]  /*1c2a0*/  HMMA.16816.F32 R60, R12.reuse, R28, R72 ;  /* 0x0000001c0c3c723c */ /* 0x040fec0000001848 */
[----:B------:R1:W-:Y:S02]  /*1c2b0*/  MUFU.EX2 R81, R0 ;  /* 0x0000000000517308 */ /* 0x0003e40000000800 */
[----:B------:R-:W-:Y:S01]  /*1c2c0*/  HMMA.16816.F32 R68, R12, R30, R68 ;  /* 0x0000001e0c44723c */ /* 0x000fe20000001844 */
[----:B------:R-:W4:Y:S01]  /*1c2d0*/  LDSM.16.MT88.4 R28, [R185+0x10800] ;  /* 0x01080000b91c783b */ /* 0x000f220000004200 */
[----:B--2---:R-:W-:-:S04]  /*1c2e0*/  FADD.FTZ R9, R135, R11 ;  /* 0x0000000b87097221 */ /* 0x004fc80000010000 */
[----:B------:R-:W-:Y:S02]  /*1c2f0*/  FADD.FTZ R9, R157, R9 ;  /* 0x000000099d097221 */ /* 0x000fe40000010000 */
[----:B-1----:R-:W-:Y:S01]  /*1c300*/  FADD.FTZ R0, R158, R10 ;  /* 0x0000000a9e007221 */ /* 0x002fe20000010000 */
[----:B---3--:R-:W-:Y:S03]  /*1c310*/  HMMA.16816.F32 R72, R12, R20, R48 ;  /* 0x000000140c48723c */ /* 0x008fe60000001830 */
[----:B------:R-:W-:-:S05]  /*1c320*/  FADD.FTZ R0, R156, R0 ;  /* 0x000000009c007221 */ /* 0x000fca0000010000 */
[----:B------:R-:W-:Y:S01]  /*1c330*/  HMMA.16816.F32 R44, R12, R22, R24 ;  /* 0x000000160c2c723c */ /* 0x000fe20000001818 */
[----:B------:R-:W1:Y:S01]  /*1c340*/  LDSM.16.MT88.4 R20, [R183+0x10800] ;  /* 0x01080000b714783b */ /* 0x000e620000004200 */
[----:B------:R-:W-:Y:S02]  /*1c350*/  FADD.FTZ R0, R147, R0 ;  /* 0x0000000093007221 */ /* 0x000fe40000010000 */
[----:B------:R-:W-:Y:S01]  /*1c360*/  FADD.FTZ R9, R146, R9 ;  /* 0x0000000992097221 */ /* 0x000fe20000010000 */
[----:B------:R-:W2:Y:S01]  /*1c370*/  LDSM.16.MT88.4 R24, [R184+0x10800] ;  /* 0x01080000b818783b */ /* 0x000ea20000004200 */
[----:B------:R-:W-:Y:S02]  /*1c380*/  FADD.FTZ R0, R246, R0 ;  /* 0x00000000f6007221 */ /* 0x000fe40000010000 */
[----:B------:R-:W-:Y:S02]  /*1c390*/  FADD.FTZ R9, R245, R9 ;  /* 0x00000009f5097221 */ /* 0x000fe40000010000 */
[----:B------:R-:W-:-:S02]  /*1c3a0*/  FADD.FTZ R0, R248, R0 ;  /* 0x00000000f8007221 */ /* 0x000fc40000010000 */
[----:B------:R-:W-:Y:S02]  /*1c3b0*/  FADD.FTZ R9, R247, R9 ;  /* 0x00000009f7097221 */ /* 0x000fe40000010000 */
[----:B------:R-:W-:Y:S02]  /*1c3c0*/  FADD.FTZ R0, R249, R0 ;  /* 0x00000000f9007221 */ /* 0x000fe40000010000 */
[----:B------:R-:W-:Y:S02]  /*1c3d0*/  FADD.FTZ R9, R244, R9 ;  /* 0x00000009f4097221 */ /* 0x000fe40000010000 */
[----:B------:R-:W-:Y:S01]  /*1c3e0*/  FADD.FTZ R0, R242, R0 ;  /* 0x00000000f2007221 */ /* 0x000fe20000010000 */
[----:B------:R-:W-:Y:S01]  /*1c3f0*/  F2FP.PACK_AB R12, R86, R87 ;  /* 0x00000057560c723e */ /* 0x000fe200000000ff */
[----:B------:R-:W-:Y:S01]  /*1c400*/  FADD.FTZ R9, R243, R9 ;  /* 0x00000009f3097221 */ /* 0x000fe20000010000 */
[----:B------:R-:W-:Y:S01]  /*1c410*/  F2FP.PACK_AB R13, R90, R89 ;  /* 0x000000595a0d723e */ /* 0x000fe200000000ff */
[----:B------:R-:W-:Y:S01]  /*1c420*/  FFMA.FTZ R10, R228, R4, -R7 ;  /* 0x00000004e40a7223 */ /* 0x000fe20000010807 */
[----:B----4-:R-:W-:-:S02]  /*1c430*/  F2FP.PACK_AB R14, R84, R85 ;  /* 0x00000055540e723e */ /* 0x010fc400000000ff */
[----:B------:R-:W-:Y:S01]  /*1c440*/  F2FP.PACK_AB R15, R83, R88 ;  /* 0x00000058530f723e */ /* 0x000fe200000000ff */
[----:B------:R-:W-:Y:S02]  /*1c450*/  FADD.FTZ R0, R238, R0 ;  /* 0x00000000ee007221 */ /* 0x000fe40000010000 */
[----:B------:R-:W-:Y:S01]  /*1c460*/  FADD.FTZ R9, R169, R9 ;  /* 0x00000009a9097221 */ /* 0x000fe20000010000 */
[----:B------:R3:W-:Y:S01]  /*1c470*/  MUFU.EX2 R78, R10 ;  /* 0x0000000a004e7308 */ /* 0x0007e20000000800 */
[----:B------:R-:W-:Y:S02]  /*1c480*/  FADD.FTZ R0, R240, R0 ;  /* 0x00000000f0007221 */ /* 0x000fe40000010000 */
[----:B-----5:R-:W-:Y:S01]  /*1c490*/  HMMA.16816.F32 R64, R12, R32, R40 ;  /* 0x000000200c40723c */ /* 0x020fe20000001828 */
[----:B------:R-:W-:Y:S02]  /*1c4a0*/  FADD.FTZ R9, R239, R9 ;  /* 0x00000009ef097221 */ /* 0x000fe40000010000 */
[----:B------:R-:W-:-:S05]  /*1c4b0*/  FADD.FTZ R0, R241, R0 ;  /* 0x00000000f1007221 */ /* 0x000fca0000010000 */
[C---:B------:R-:W-:Y:S01]  /*1c4c0*/  HMMA.16816.F32 R48, R12.reuse, R34, R36 ;  /* 0x000000220c30723c */ /* 0x040fe20000001824 */
[----:B------:R-:W4:Y:S01]  /*1c4d0*/  LDSM.16.MT88.4 R32, [R182+0x11000] ;  /* 0x01100000b620783b */ /* 0x000f220000004200 */
[----:B---3--:R-:W-:Y:S02]  /*1c4e0*/  FFMA.FTZ R10, R227, R4, -R7 ;  /* 0x00000004e30a7223 */ /* 0x008fe40000010807 */
[----:B------:R-:W-:Y:S02]  /*1c4f0*/  FADD.FTZ R9, R168, R9 ;  /* 0x00000009a8097221 */ /* 0x000fe40000010000 */
[----:B------:R3:W5:Y:S01]  /*1c500*/  MUFU.EX2 R77, R10 ;  /* 0x0000000a004d7308 */ /* 0x0007620000000800 */
[----:B------:R-:W-:Y:S02]  /*1c510*/  FADD.FTZ R0, R150, R0 ;  /* 0x0000000096007221 */ /* 0x000fe40000010000 */
[----:B------:R-:W-:Y:S01]  /*1c520*/  FADD.FTZ R9, R151, R9 ;  /* 0x0000000997097221 */ /* 0x000fe20000010000 */
[----:B------:R-:W-:Y:S01]  /*1c530*/  HMMA.16816.F32 R52, R12, R28, R52 ;  /* 0x0000001c0c34723c */ /* 0x000fe20000001834 */
[----:B------:R-:W-:-:S02]  /*1c540*/  FADD.FTZ R0, R144, R0 ;  /* 0x0000000090007221 */ /* 0x000fc40000010000 */
[----:B------:R-:W-:Y:S02]  /*1c550*/  FADD.FTZ R9, R141, R9 ;  /* 0x000000098d097221 */ /* 0x000fe40000010000 */
[----:B---3--:R-:W-:-:S03]  /*1c560*/  FFMA.FTZ R10, R221, R4, -R7 ;  /* 0x00000004dd0a7223 */ /* 0x008fc60000010807 */
[----:B------:R-:W-:Y:S01]  /*1c570*/  HMMA.16816.F32 R56, R12, R30, R56 ;  /* 0x0000001e0c38723c */ /* 0x000fe20000001838 */
[----:B------:R-:W3:Y:S01]  /*1c580*/  LDSM.16.MT88.4 R28, [R185+0x11000] ;  /* 0x01100000b91c783b */ /* 0x000ee20000004200 */
[----:B------:R2:W-:Y:S01]  /*1c590*/  MUFU.EX2 R76, R10 ;  /* 0x0000000a004c7308 */ /* 0x0005e20000000800 */
[----:B------:R-:W-:-:S05]  /*1c5a0*/  FADD.FTZ R0, R148, R0 ;  /* 0x0000000094007221 */ /* 0x000fca0000010000 */
[----:B-1----:R-:W-:Y:S01]  /*1c5b0*/  HMMA.16816.F32 R36, R12, R20, R60 ;  /* 0x000000140c24723c */ /* 0x002fe2000000183c */
[----:B------:R-:W-:Y:S02]  /*1c5c0*/  FADD.FTZ R9, R143, R9 ;  /* 0x000000098f097221 */ /* 0x000fe40000010000 */
[----:B--2---:R-:W-:-:S04]  /*1c5d0*/  FFMA.FTZ R10, R226, R4, -R7 ;  /* 0x00000004e20a7223 */ /* 0x004fc80000010807 */
[----:B------:R1:W2:Y:S01]  /*1c5e0*/  MUFU.EX2 R62, R10 ;  /* 0x0000000a003e7308 */ /* 0x0002a20000000800 */
[----:B------:R-:W-:Y:S02]  /*1c5f0*/  FADD.FTZ R0, R149, R0 ;  /* 0x0000000095007221 */ /* 0x000fe40000010000 */
[----:B------:R-:W-:Y:S02]  /*1c600*/  FADD.FTZ R9, R145, R9 ;  /* 0x0000000991097221 */ /* 0x000fe40000010000 */
[----:B------:R-:W-:Y:S01]  /*1c610*/  FADD.FTZ R0, R140, R0 ;  /* 0x000000008c007221 */ /* 0x000fe20000010000 */
[----:B------:R-:W-:Y:S01]  /*1c620*/  HMMA.16816.F32 R40, R12, R22, R68 ;  /* 0x000000160c28723c */ /* 0x000fe20000001844 */
[----:B-1----:R-:W-:-:S07]  /*1c630*/  FFMA.FTZ R10, R229, R4, -R5 ;  /* 0x00000004e50a7223 */ /* 0x002fce0000010805 */
[C---:B------:R-:W-:Y:S01]  /*1c640*/  HMMA.16816.F32 R72, R12.reuse, R24, R72 ;  /* 0x000000180c48723c */ /* 0x040fe20000001848 */
[----:B------:R-:W-:Y:S01]  /*1c650*/  FADD.FTZ R9, R142, R9 ;  /* 0x000000098e097221 */ /* 0x000fe20000010000 */
[----:B------:R-:W1:Y:S01]  /*1c660*/  LDSM.16.MT88.4 R20, [R183+0x11000] ;  /* 0x01100000b714783b */ /* 0x000e620000004200 */
[----:B------:R2:W2:Y:S01]  /*1c670*/  MUFU.EX2 R61, R10 ;  /* 0x0000000a003d7308 */ /* 0x0004a20000000800 */
[----:B------:R-:W-:Y:S02]  /*1c680*/  FADD.FTZ R0, R137, R0 ;  /* 0x0000000089007221 */ /* 0x000fe40000010000 */
[----:B------:R-:W-:Y:S01]  /*1c690*/  FADD.FTZ R9, R133, R9 ;  /* 0x0000000985097221 */ /* 0x000fe20000010000 */
[----:B------:R-:W-:Y:S01]  /*1c6a0*/  LDSM.16.MT88.4 R144, [R183+0x11800] ;  /* 0x01180000b790783b */ /* 0x000fe20000004200 */
[----:B------:R-:W-:Y:S01]  /*1c6b0*/  FADD.FTZ R0, R138, R0 ;  /* 0x000000008a007221 */ /* 0x000fe20000010000 */
[----:B------:R-:W-:Y:S01]  /*1c6c0*/  HMMA.16816.F32 R44, R12, R26, R44 ;  /* 0x0000001a0c2c723c */ /* 0x000fe2000000182c */
[----:B------:R-:W-:Y:S01]  /*1c6d0*/  FADD.FTZ R9, R134, R9 ;  /* 0x0000000986097221 */ /* 0x000fe20000010000 */
[----:B------:R-:W1:Y:S01]  /*1c6e0*/  LDSM.16.MT88.4 R24, [R184+0x11000] ;  /* 0x01100000b818783b */ /* 0x000e620000004200 */
[----:B------:R-:W-:-:S02]  /*1c6f0*/  FADD.FTZ R0, R139, R0 ;  /* 0x000000008b007221 */ /* 0x000fc40000010000 */
[----:B------:R-:W-:Y:S02]  /*1c700*/  FADD.FTZ R9, R132, R9 ;  /* 0x0000000984097221 */ /* 0x000fe40000010000 */
[----:B-----5:R-:W-:Y:S02]  /*1c710*/  F2FP.PACK_AB R12, R77, R78 ;  /* 0x0000004e4d0c723e */ /* 0x020fe400000000ff */
[----:B------:R-:W-:Y:S01]  /*1c720*/  F2FP.PACK_AB R13, R81, R82 ;  /* 0x00000052510d723e */ /* 0x000fe200000000ff */
[----:B--2---:R-:W-:Y:S01]  /*1c730*/  FFMA.FTZ R10, R231, R4, -R5 ;  /* 0x00000004e70a7223 */ /* 0x004fe20000010805 */
[----:B------:R-:W-:Y:S02]  /*1c740*/  F2FP.PACK_AB R14, R62, R76 ;  /* 0x0000004c3e0e723e */ /* 0x000fe400000000ff */
[----:B------:R-:W-:Y:S01]  /*1c750*/  F2FP.PACK_AB R15, R61, R79 ;  /* 0x0000004f3d0f723e */ /* 0x000fe200000000ff */
[----:B------:R2:W5:Y:S01]  /*1c760*/  MUFU.EX2 R60, R10 ;  /* 0x0000000a003c7308 */ /* 0x0005620000000800 */
[----:B------:R-:W-:-:S02]  /*1c770*/  FADD.FTZ R0, R131, R0 ;  /* 0x0000000083007221 */ /* 0x000fc40000010000 */
[----:B------:R-:W-:-:S03]  /*1c780*/  FADD.FTZ R9, R136, R9 ;  /* 0x0000000988097221 */ /* 0x000fc60000010000 */
[----:B----4-:R-:W-:Y:S01]  /*1c790*/  HMMA.16816.F32 R64, R12, R32, R64 ;  /* 0x000000200c40723c */ /* 0x010fe20000001840 */
[----:B------:R-:W-:Y:S01]  /*1c7a0*/  FADD.FTZ R0, R127, R0 ;  /* 0x000000007f007221 */ /* 0x000fe20000010000 */
[----:B------:R-:W4:Y:S01]  /*1c7b0*/  LDSM.16.MT88.4 R136, [R185+0x11800] ;  /* 0x01180000b988783b */ /* 0x000f220000004200 */
[----:B------:R-:W-:Y:S02]  /*1c7c0*/  FADD.FTZ R9, R19, R9 ;  /* 0x0000000913097221 */ /* 0x000fe40000010000 */
[----:B--2---:R-:W-:-:S04]  /*1c7d0*/  FFMA.FTZ R10, R230, R4, -R5 ;  /* 0x00000004e60a7223 */ /* 0x004fc80000010805 */
[----:B------:R2:W-:Y:S01]  /*1c7e0*/  MUFU.EX2 R33, R10 ;  /* 0x0000000a00217308 */ /* 0x0005e20000000800 */
[----:B------:R-:W-:Y:S02]  /*1c7f0*/  FADD.FTZ R0, R128, R0 ;  /* 0x0000000080007221 */ /* 0x000fe40000010000 */
[----:B------:R-:W-:Y:S01]  /*1c800*/  FADD.FTZ R9, R129, R9 ;  /* 0x0000000981097221 */ /* 0x000fe20000010000 */
[----:B---3--:R-:W-:Y:S01]  /*1c810*/  HMMA.16816.F32 R132, R12, R28, R52 ;  /* 0x0000001c0c84723c */ /* 0x008fe20000001834 */
[----:B------:R-:W-:Y:S02]  /*1c820*/  FADD.FTZ R0, R130, R0 ;  /* 0x0000000082007221 */ /* 0x000fe40000010000 */
[----:B------:R-:W-:Y:S02]  /*1c830*/  FADD.FTZ R9, R126, R9 ;  /* 0x000000097e097221 */ /* 0x000fe40000010000 */
[----:B--2---:R-:W-:-:S04]  /*1c840*/  FFMA.FTZ R10, R232, R4, -R5 ;  /* 0x00000004e80a7223 */ /* 0x004fc80000010805 */
[----:B------:R2:W-:Y:S01]  /*1c850*/  MUFU.EX2 R32, R10 ;  /* 0x0000000a00207308 */ /* 0x0005e20000000800 */
[----:B------:R-:W-:Y:S02]  /*1c860*/  FADD.FTZ R0, R124, R0 ;  /* 0x000000007c007221 */ /* 0x000fe40000010000 */
[----:B------:R-:W-:Y:S02]  /*1c870*/  FADD.FTZ R9, R125, R9 ;  /* 0x000000097d097221 */ /* 0x000fe40000010000 */
[----:B------:R-:W-:Y:S02]  /*1c880*/  FADD.FTZ R0, R117, R0 ;  /* 0x0000000075007221 */ /* 0x000fe40000010000 */
[----:B--2---:R-:W-:-:S04]  /*1c890*/  FFMA.FTZ R10, R234, R4, -R7 ;  /* 0x00000004ea0a7223 */ /* 0x004fc80000010807 */
[----:B------:R2:W3:Y:S01]  /*1c8a0*/  MUFU.EX2 R28, R10 ;  /* 0x0000000a001c7308 */ /* 0x0004e20000000800 */
[----:B------:R-:W-:Y:S02]  /*1c8b0*/  FADD.FTZ R9, R120, R9 ;  /* 0x0000000978097221 */ /* 0x000fe40000010000 */
[----:B------:R-:W-:Y:S02]  /*1c8c0*/  FADD.FTZ R0, R122, R0 ;  /* 0x000000007a007221 */ /* 0x000fe40000010000 */
[----:B--2---:R-:W-:-:S04]  /*1c8d0*/  FFMA.FTZ R10, R233, R4, -R7 ;  /* 0x00000004e90a7223 */ /* 0x004fc80000010807 */
[----:B------:R2:W1:Y:S01]  /*1c8e0*/  MUFU.EX2 R19, R10 ;  /* 0x0000000a00137308 */ /* 0x0004620000000800 */
[----:B------:R-:W-:Y:S02]  /*1c8f0*/  FADD.FTZ R0, R123, R0 ;  /* 0x000000007b007221 */ /* 0x000fe40000010000 */
[----:B--2---:R-:W-:-:S05]  /*1c900*/  FFMA.FTZ R10, R235, R4, -R7 ;  /* 0x00000004eb0a7223 */ /* 0x004fca0000010807 */
[----:B------:R2:W1:Y:S02]  /*1c910*/  MUFU.EX2 R11, R10 ;  /* 0x0000000a000b7308 */ /* 0x0004640000000800 */
[----:B--2---:R-:W-:Y:S02]  /*1c920*/  FFMA.FTZ R10, R236, R4, -R7 ;  /* 0x00000004ec0a7223 */ /* 0x004fe40000010807 */
[----:B------:R-:W-:-:S04]  /*1c930*/  FADD.FTZ R7, R121, R9 ;  /* 0x0000000979077221 */ /* 0x000fc80000010000 */
[----:B------:R-:W-:Y:S02]  /*1c940*/  FADD.FTZ R9, R119, R7 ;  /* 0x0000000777097221 */ /* 0x000fe40000010000 */
[----:B------:R-:W-:Y:S02]  /*1c950*/  FADD.FTZ R7, R115, R0 ;  /* 0x0000000073077221 */ /* 0x000fe40000010000 */
[----:B------:R-:W-:Y:S02]  /*1c960*/  FFMA.FTZ R4, R237, R4, -R5 ;  /* 0x00000004ed047223 */ /* 0x000fe40000010805 */
[----:B------:R-:W-:Y:S02]  /*1c970*/  FADD.FTZ R0, R116, R9 ;  /* 0x0000000974007221 */ /* 0x000fe40000010000 */
[----:B------:R-:W-:Y:S01]  /*1c980*/  FADD.FTZ R5, R108, R7 ;  /* 0x000000076c057221 */ /* 0x000fe20000010000 */
[----:B------:R2:W1:Y:S02]  /*1c990*/  MUFU.EX2 R252, R4 ;  /* 0x0000000400fc7308 */ /* 0x0004640000000800 */
        /* <DEDUP_REMOVED lines=37> */
[----:B------:R-:W-:Y:S01]  /*1cbf0*/  FADD.FTZ R4, R76, R4 ;  /* 0x000000044c047221 */ /* 0x000fe20000010000 */
[----:B------:R-:W2:Y:S01]  /*1cc00*/  MUFU.EX2 R10, R10 ;  /* 0x0000000a000a7308 */ /* 0x000ea20000000800 */
[----:B------:R-:W-:-:S03]  /*1cc10*/  FADD.FTZ R0, R61, R0 ;  /* 0x000000003d007221 */ /* 0x000fc60000010000 */
[----:B------:R-:W-:Y:S01]  /*1cc20*/  HMMA.16816.F32 R56, R12, R30, R56 ;  /* 0x0000001e0c38723c */ /* 0x000fe20000001838 */
[----:B------:R-:W-:-:S07]  /*1cc30*/  FADD.FTZ R4, R62, R4 ;  /* 0x000000043e047221 */ /* 0x000fce0000010000 */
[----:B-1----:R-:W-:Y:S01]  /*1cc40*/  HMMA.16816.F32 R36, R12, R20, R36 ;  /* 0x000000140c24723c */ /* 0x002fe20000001824 */
[----:B-----5:R-:W-:-:S07]  /*1cc50*/  FADD.FTZ R0, R60, R0 ;  /* 0x000000003c007221 */ /* 0x020fce0000010000 */
[C---:B------:R-:W-:Y:S08]  /*1cc60*/  HMMA.16816.F32 R40, R12.reuse, R22, R40 ;  /* 0x000000160c28723c */ /* 0x040ff00000001828 */
[C---:B------:R-:W-:Y:S08]  /*1cc70*/  HMMA.16816.F32 R148, R12.reuse, R24, R72 ;  /* 0x000000180c94723c */ /* 0x040ff00000001848 */
[----:B------:R-:W-:Y:S01]  /*1cc80*/  HMMA.16816.F32 R44, R12, R26, R44 ;  /* 0x0000001a0c2c723c */ /* 0x000fe2000000182c */
[----:B------:R-:W1:Y:S01]  /*1cc90*/  LDSM.16.MT88.4 R12, [R184+0x11800] ;  /* 0x01180000b80c783b */ /* 0x000e620000004200 */
[----:B---3--:R-:W-:-:S02]  /*1cca0*/  FADD.FTZ R4, R28, R4 ;  /* 0x000000041c047221 */ /* 0x008fc40000010000 */
[----:B------:R-:W-:Y:S02]  /*1ccb0*/  FADD.FTZ R0, R33, R0 ;  /* 0x0000000021007221 */ /* 0x000fe40000010000 */
[----:B------:R-:W-:Y:S02]  /*1ccc0*/  FADD.FTZ R4, R19, R4 ;  /* 0x0000000413047221 */ /* 0x000fe40000010000 */
[----:B------:R-:W-:Y:S02]  /*1ccd0*/  FADD.FTZ R0, R32, R0 ;  /* 0x0000000020007221 */ /* 0x000fe40000010000 */
[----:B------:R-:W-:Y:S01]  /*1cce0*/  FADD.FTZ R4, R11, R4 ;  /* 0x000000040b047221 */ /* 0x000fe20000010000 */
[C---:B------:R-:W-:Y:S01]  /*1ccf0*/  F2FP.PACK_AB R163, R252.reuse, R32 ;  /* 0x00000020fca3723e */ /* 0x040fe200000000ff */
[----:B------:R-:W-:Y:S02]  /*1cd00*/  FADD.FTZ R252, R252, R0 ;  /* 0x00000000fcfc7221 */ /* 0x000fe40000010000 */
[----:B--2---:R-:W-:-:S05]  /*1cd10*/  FADD.FTZ R0, R10, R4 ;  /* 0x000000040a007221 */ /* 0x004fca0000010000 */
[----:B------:R2:W-:Y:S01]  /*1cd20*/  STL [R1], R0 ;  /* 0x0000000001007387 */ /* 0x0005e20000100800 */
[----:B------:R-:W-:Y:S02]  /*1cd30*/  F2FP.PACK_AB R160, R19, R28 ;  /* 0x0000001c13a0723e */ /* 0x000fe400000000ff */
[----:B------:R-:W-:Y:S02]  /*1cd40*/  F2FP.PACK_AB R161, R33, R60 ;  /* 0x0000003c21a1723e */ /* 0x000fe400000000ff */
[----:B------:R-:W-:-:S07]  /*1cd50*/  F2FP.PACK_AB R162, R10, R11 ;  /* 0x0000000b0aa2723e */ /* 0x000fce00000000ff */
[C---:B------:R-:W-:Y:S08]  /*1cd60*/  HMMA.16816.F32 R168, R160.reuse, R164, R64 ;  /* 0x000000a4a0a8723c */ /* 0x040ff00000001840 */
[C---:B----4-:R-:W-:Y:S08]  /*1cd70*/  HMMA.16816.F32 R132, R160.reuse, R136, R132 ;  /* 0x00000088a084723c */ /* 0x050ff00000001884 */
[C---:B------:R-:W-:Y:S08]  /*1cd80*/  HMMA.16816.F32 R140, R160.reuse, R144, R36 ;  /* 0x00000090a08c723c */ /* 0x040ff00000001824 */
[C---:B------:R-:W-:Y:S08]  /*1cd90*/  HMMA.16816.F32 R164, R160.reuse, R166, R48 ;  /* 0x000000a6a0a4723c */ /* 0x040ff00000001830 */
[C---:B------:R-:W-:Y:S08]  /*1cda0*/  HMMA.16816.F32 R136, R160.reuse, R138, R56 ;  /* 0x0000008aa088723c */ /* 0x040ff00000001838 */
[C---:B------:R-:W-:Y:S08]  /*1cdb0*/  HMMA.16816.F32 R144, R160.reuse, R146, R40 ;  /* 0x00000092a090723c */ /* 0x040ff00000001828 */
[C---:B-1----:R-:W-:Y:S08]  /*1cdc0*/  HMMA.16816.F32 R148, R160.reuse, R12, R148 ;  /* 0x0000000ca094723c */ /* 0x042ff00000001894 */
[----:B------:R-:W-:Y:S01]  /*1cdd0*/  HMMA.16816.F32 R160, R160, R14, R44 ;  /* 0x0000000ea0a0723c */ /* 0x000fe2000000182c */
[----:B------:R-:W-:Y:S07]  /*1cde0*/  @!P1 BRA `(.L_x_3109) ;  /* 0x000098e000009947 */ /* 0x000fee0003800000 */
[----:B--2---:R-:W2:Y:S01]  /*1cdf0*/  LDL R248, [R1+0x100] ;  /* 0x0001000001f87983 */ /* 0x004ea20000100800 */
        /* <DEDUP_REMOVED lines=68> */
.L_x_3111:
[----:B------:R-:W2:Y:S02]  /*1d240*/  LD.E R0, [R16.64+0x40] ;  /* 0x0000400610007980 */ /* 0x000ea4000c101900 */
[----:B--2---:R-:W-:-:S04]  /*1d250*/  LEA R0, -R0, RZ, 0x8 ;  /* 0x000000ff00007211 */ /* 0x004fc800078e41ff */
[----:B------:R-:W-:Y:S02]  /*1d260*/  SHF.R.S32.HI R4, RZ, 0x1f, R0 ;  /* 0x0000001fff047819 */ /* 0x000fe40000011400 */
.L_x_3112:
[----:B------:R-:W-:Y:S05]  /*1d270*/  BSYNC B0 ;  /* 0x0000000000007941 */ /* 0x000fea0003800000 */
.L_x_3110:
        /* <DEDUP_REMOVED lines=16> */
[----:B------:R-:W4:Y:S04]  /*1d380*/  LDL R29, [R1+0xc] ;  /* 0x00000c00011d7983 */ /* 0x000f280000100800 */
[----:B------:R-:W-:Y:S04]  /*1d390*/  STL [R1+0x194], R144 ;  /* 0x0001949001007387 */ /* 0x000fe80000100800 */
        /* <DEDUP_REMOVED lines=13> */
[----:B------:R-:W-:Y:S04]  /*1d470*/  STL.64 [R1+0x158], R134 ;  /* 0x0001588601007387 */ /* 0x000fe80000100a00 */
[----:B------:R-:W-:Y:S04]  /*1d480*/  STL.64 [R1+0x150], R132 ;  /* 0x0001508401007387 */ /* 0x000fe80000100a00 */
[----:B------:R-:W4:Y:S01]  /*1d490*/  LDL.LU R207, [R1+0x60] ;  /* 0x0000600001cf7983 */ /* 0x000f220000300800 */
[----:B------:R-:W-:-:S02]  /*1d4a0*/  ISETP.GE.AND P1, PT, R154, R250, PT ;  /* 0x000000fa9a00720c */ /* 0x000fc40003f26270 */
[----:B------:R-:W-:-:S04]  /*1d4b0*/  LEA R116, P3, R0, R218, 0x1 ;  /* 0x000000da00747211 */ /* 0x000fc800078608ff */
[----:B------:R-:W-:-:S07]  /*1d4c0*/  LEA.HI.X R117, R0, R219, R4, 0x1, P3 ;  /* 0x000000db00757211 */ /* 0x000fce00018f0c04 */
[----:B------:R-:W-:Y:S01]  /*1d4d0*/  @!P1 MOV R27, R4 ;  /* 0x00000004001b9202 */ /* 0x000fe20000000f00 */
[--C-:B------:R-:W-:Y:S02]  /*1d4e0*/  @!P1 IMAD.MOV.U32 R26, RZ, RZ, R0.reuse ;  /* 0x000000ffff1a9224 */ /* 0x100fe400078e0000 */
[----:B------:R-:W-:Y:S02]  /*1d4f0*/  @!P1 IMAD.MOV.U32 R24, RZ, RZ, R0 ;  /* 0x000000ffff189224 */ /* 0x000fe400078e0000 */
[----:B------:R-:W-:Y:S01]  /*1d500*/  @!P1 IMAD.MOV.U32 R25, RZ, RZ, R4 ;  /* 0x000000ffff199224 */ /* 0x000fe200078e0004 */
[----:B------:R-:W-:Y:S04]  /*1d510*/  @P1 STS.128 [R192+0xa000], RZ ;  /* 0x00a000ffc0001388 */ /* 0x000fe80000000c00 */
[----:B------:R-:W-:Y:S01]  /*1d520*/  @!PT LDS RZ, [RZ] ;  /* 0x00000000fffff984 */ /* 0x000fe20000000800 */
[----:B------:R-:W-:Y:S01]  /*1d530*/  @!PT LDS RZ, [RZ] ;  /* 0x00000000fffff984 */ /* 0x000fe20000000800 */
[----:B------:R-:W-:Y:S01]  /*1d540*/  @!PT LDS RZ, [RZ] ;  /* 0x00000000fffff984 */ /* 0x000fe20000000800 */
[----:B------:R1:W-:Y:S04]  /*1d550*/  @!P1 LDGSTS.E.BYPASS.LTC128B.128 [R192+0xa000], [R116.64] ;  /* 0x0a00000074c09fae */ /* 0x0003e8000b901d46 */
[----:B------:R-:W-:Y:S01]  /*1d560*/  @P1 STS.128 [R192+0xa800], RZ ;  /* 0x00a800ffc0001388 */ /* 0x000fe20000000c00 */
[----:B--2---:R-:W-:-:S02]  /*1d570*/  IMAD.MOV.U32 R59, RZ, RZ, R12 ;  /* 0x000000ffff3b7224 */ /* 0x004fc400078e000c */
[----:B---3--:R-:W-:Y:S02]  /*1d580*/  IMAD.MOV.U32 R60, RZ, RZ, R11 ;  /* 0x000000ffff3c7224 */ /* 0x008fe400078e000b */
[----:B------:R-:W-:Y:S02]  /*1d590*/  @!P1 IMAD.MOV.U32 R11, RZ, RZ, R4 ;  /* 0x000000ffff0b9224 */ /* 0x000fe400078e0004 */
[----:B----4-:R-:W-:Y:S02]  /*1d5a0*/  IMAD.MOV.U32 R61, RZ, RZ, R10 ;  /* 0x000000ffff3d7224 */ /* 0x010fe400078e000a */
[----:B------:R-:W-:Y:S02]  /*1d5b0*/  @!P1 IMAD.MOV.U32 R10, RZ, RZ, R0 ;  /* 0x000000ffff0a9224 */ /* 0x000fe400078e0000 */
[----:B------:R-:W-:Y:S01]  /*1d5c0*/  IMAD.MOV.U32 R62, RZ, RZ, R9 ;  /* 0x000000ffff3e7224 */ /* 0x000fe200078e0009 */
[----:B------:R-:W-:Y:S02]  /*1d5d0*/  MOV R64, R5 ;  /* 0x0000000500407202 */ /* 0x000fe40000000f00 */
[----:B------:R-:W-:Y:S01]  /*1d5e0*/  @!P1 IADD3 R5, P2, R0, R193, RZ ;  /* 0x000000c100059210 */ /* 0x000fe20007f5e0ff */
[----:B------:R-:W-:-:S04]  /*1d5f0*/  IMAD.MOV.U32 R63, RZ, RZ, R7 ;  /* 0x000000ffff3f7224 */ /* 0x000fc800078e0007 */
[----:B------:R-:W-:Y:S01]  /*1d600*/  @!P1 IMAD.X R7, R4, 0x1, R217, P2 ;  /* 0x0000000104079824 */ /* 0x000fe200010e06d9 */
[----:B------:R-:W-:-:S04]  /*1d610*/  @!P1 LEA R48, P2, R5, R218, 0x1 ;  /* 0x000000da05309211 */ /* 0x000fc800078408ff */
[----:B------:R-:W-:-:S05]  /*1d620*/  @!P1 LEA.HI.X R49, R5, R219, R7, 0x1, P2 ;  /* 0x000000db05319211 */ /* 0x000fca00010f0c07 */
[----:B------:R-:W-:Y:S01]  /*1d630*/  @!PT LDS RZ, [RZ] ;  /* 0x00000000fffff984 */ /* 0x000fe20000000800 */
[----:B------:R-:W-:Y:S01]  /*1d640*/  @!PT LDS RZ, [RZ] ;  /* 0x00000000fffff984 */ /* 0x000fe20000000800 */
[----:B------:R-:W-:Y:S01]  /*1d650*/  @!PT LDS RZ, [RZ] ;  /* 0x00000000fffff984 */ /* 0x000fe20000000800 */
[----:B------:R2:W-:Y:S01]  /*1d660*/  @!P1 LDGSTS.E.BYPASS.LTC128B.128 [R192+0xa800], [R48.64] ;  /* 0x0a80000030c09fae */ /* 0x0005e2000b901d46 */
[C---:B------:R-:W-:Y:S01]  /*1d670*/  @!P1 LEA R9, P4, R65.reuse, R0, 0x5 ;  /* 0x0000000041099211 */ /* 0x040fe200078828ff */
[----:B------:R-:W-:-:S04]  /*1d680*/  @!P1 IMAD.WIDE.U32 R10, R65, 0x30, R10 ;  /* 0x00000030410a9825 */ /* 0x000fc800078e000a */
[----:B------:R-:W-:Y:S01]  /*1d690*/  @!P1 IMAD R12, R29, 0x30, RZ ;  /* 0x000000301d0c9824 */ /* 0x000fe200078e02ff */
[C---:B------:R-:W-:Y:S02]  /*1d6a0*/  @!P1 LEA R5, P3, R65.reuse, R0, 0x6 ;  /* 0x0000000041059211 */ /* 0x040fe400078630ff */
[--C-:B------:R-:W-:Y:S01]  /*1d6b0*/  @!P1 LEA.HI.X R13, R65, R4, R29.reuse, 0x5, P4 ;  /* 0x00000004410d9211 */ /* 0x100fe200020f2c1d */
[----:B------:R-:W-:Y:S01]  /*1d6c0*/  @!P1 IMAD.IADD R12, R11, 0x1, R12 ;  /* 0x000000010b0c9824 */ /* 0x000fe200078e020c */
[----:B------:R-:W-:Y:S02]  /*1d6d0*/  @!P1 LEA R44, P4, R10, R218, 0x1 ;  /* 0x000000da0a2c9211 */ /* 0x000fe400078808ff */
[C---:B------:R-:W-:Y:S02]  /*1d6e0*/  @!P1 LEA.HI.X R14, R65.reuse, R4, R29, 0x6, P3 ;  /* 0x00000004410e9211 */ /* 0x040fe400018f341d */
[----:B------:R-:W-:Y:S02]  /*1d6f0*/  @!P1 LEA R7, P2, R65, R0, 0x7 ;  /* 0x0000000041079211 */ /* 0x000fe400078438ff */
[----:B------:R-:W-:-:S02]  /*1d700*/  @!P1 LEA R42, P3, R5, R218, 0x1 ;  /* 0x000000da052a9211 */ /* 0x000fc400078608ff */
[-C--:B------:R-:W-:Y:S01]  /*1d710*/  @!P1 LEA.HI.X R45, R10, R219.reuse, R12, 0x1, P4 ;  /* 0x000000db0a2d9211 */ /* 0x080fe200020f0c0c */
[----:B------:R-:W-:Y:S01]  /*1d720*/  @!P1 IMAD.MOV.U32 R10, RZ, RZ, R0 ;  /* 0x000000ffff0a9224 */ /* 0x000fe200078e0000 */
[----:B------:R-:W-:Y:S02]  /*1d730*/  @!P1 MOV R11, R4 ;  /* 0x00000004000b9202 */ /* 0x000fe40000000f00 */
[----:B------:R-:W-:Y:S02]  /*1d740*/  @!P1 LEA R46, P5, R9, R218, 0x1 ;  /* 0x000000da092e9211 */ /* 0x000fe400078a08ff */
        /* <DEDUP_REMOVED lines=8> */
[-C--:B------:R-:W-:Y:S01]  /*1d7d0*/  @!P1 LEA.HI.X R41, R7, R219.reuse, R15, 0x1, P2 ;  /* 0x000000db07299211 */ /* 0x080fe200010f0c0f */
[----:B------:R-:W-:Y:S01]  /*1d7e0*/  @!P1 IMAD.IADD R5, R23, 0x1, R5 ;  /* 0x0000000117059824 */ /* 0x000fe200078e0205 */
[C---:B------:R-:W-:Y:S01]  /*1d7f0*/  @!P1 LEA R38, P2, R22.reuse, R218, 0x1 ;  /* 0x000000da16269211 */ /* 0x040fe200078408ff */
        /* <DEDUP_REMOVED lines=9> */
[----:B------:R-:W-:-:S04]  /*1d890*/  @!P1 IMAD.WIDE.U32 R12, R65, 0x90, R24 ;  /* 0x00000090410c9825 */ /* 0x000fc800078e0018 */
[----:B------:R-:W-:Y:S01]  /*1d8a0*/  @!P1 IMAD.IADD R5, R7, 0x1, R21 ;  /* 0x0000000107059824 */ /* 0x000fe200078e0215 */
[-C--:B------:R-:W-:Y:S01]  /*1d8b0*/  @!P1 LEA R30, P2, R10, R218.reuse, 0x1 ;  /* 0x000000da0a1e9211 */ /* 0x080fe200078408ff */
[----:B------:R-:W-:Y:S02]  /*1d8c0*/  @!P1 IMAD.IADD R7, R15, 0x1, R9 ;  /* 0x000000010f079824 */ /* 0x000fe400078e0209 */
[----:B------:R-:W-:Y:S01]  /*1d8d0*/  @!P1 IMAD.IADD R11, R28, 0x1, R11 ;  /* 0x000000011c0b9824 */ /* 0x000fe200078e020b */
[-C--:B------:R-:W-:Y:S01]  /*1d8e0*/  @!P1 LEA R34, P4, R14, R218.reuse, 0x1 ;  /* 0x000000da0e229211 */ /* 0x080fe200078808ff */
[----:B------:R-:W-:Y:S01]  /*1d8f0*/  @!P1 IMAD.IADD R9, R13, 0x1, R19 ;  /* 0x000000010d099824 */ /* 0x000fe200078e0213 */
[----:B------:R-:W-:Y:S02]  /*1d900*/  @!P1 LEA R32, P3, R12, R218, 0x1 ;  /* 0x000000da0c209211 */ /* 0x000fe400078608ff */
[-C--:B------:R-:W-:Y:S01]  /*1d910*/  @!P1 LEA.HI.X R37, R20, R219.reuse, R5, 0x1, P5 ;  /* 0x000000db14259211 */ /* 0x080fe200028f0c05 */
[--C-:B------:R-:W-:Y:S01]  /*1d920*/  @!P1 IMAD.MOV.U32 R21, RZ, RZ, R4.reuse ;  /* 0x000000ffff159224 */ /* 0x100fe200078e0004 */
[-C--:B------:R-:W-:Y:S01]  /*1d930*/  @!P1 MOV R20, R0.reuse ;  /* 0x0000000000149202 */ /* 0x080fe20000000f00 */
[--C-:B------:R-:W-:Y:S01]  /*1d940*/  @!P1 IMAD.MOV.U32 R15, RZ, RZ, R4.reuse ;  /* 0x000000ffff0f9224 */ /* 0x100fe200078e0004 */
[-C--:B------:R-:W-:Y:S01]  /*1d950*/  @!P1 LEA.HI.X R31, R10, R219.reuse, R11, 0x1, P2 ;  /* 0x000000db0a1f9211 */ /* 0x080fe200010f0c0b */
[--C-:B------:R-:W-:Y:S01]  /*1d960*/  @!P1 IMAD.MOV.U32 R13, RZ, RZ, R4.reuse ;  /* 0x000000ffff0d9224 */ /* 0x100fe200078e0004 */
[-C--:B------:R-:W-:Y:S01]  /*1d970*/  @!P1 LEA.HI.X R35, R14, R219.reuse, R7, 0x1, P4 ;  /* 0x000000db0e239211 */ /* 0x080fe200020f0c07 */
[--C-:B------:R-:W-:Y:S01]  /*1d980*/  @!P1 IMAD.MOV.U32 R11, RZ, RZ, R4.reuse ;  /* 0x000000ffff0b9224 */ /* 0x100fe200078e0004 */
[----:B------:R-:W-:Y:S01]  /*1d990*/  @!P1 LEA.HI.X R33, R12, R219, R9, 0x1, P3 ;  /* 0x000000db0c219211 */ /* 0x000fe200018f0c09 */
[----:B------:R-:W-:Y:S01]  /*1d9a0*/  @!P1 IMAD.MOV.U32 R5, RZ, RZ, R4 ;  /* 0x000000ffff059224 */ /* 0x000fe200078e0004 */
[----:B------:R-:W-:Y:S01]  /*1d9b0*/  @!P1 MOV R10, R0 ;  /* 0x00000000000a9202 */ /* 0x000fe20000000f00 */
[--C-:B------:R-:W-:Y:S01]  /*1d9c0*/  @!P1 IMAD.MOV.U32 R14, RZ, RZ, R0.reuse ;  /* 0x000000ffff0e9224 */ /* 0x100fe200078e0000 */
[----:B------:R-:W-:Y:S01]  /*1d9d0*/  @P1 STS.128 [R192+0xb000], RZ ;  /* 0x00b000ffc0001388 */ /* 0x000fe20000000c00 */
[----:B------:R-:W-:-:S02]  /*1d9e0*/  @!P1 IMAD.MOV.U32 R12, RZ, RZ, R0 ;  /* 0x000000ffff0c9224 */ /* 0x000fc400078e0000 */
        /* <DEDUP_REMOVED lines=27> */
[C---:B------:R-:W-:Y:S02]  /*1dba0*/  @!P1 IMAD R9, R29.reuse, 0xe0, RZ ;  /* 0x000000e01d099824 */ /* 0x040fe400078e02ff */
[----:B------:R-:W-:Y:S01]  /*1dbb0*/  @!P1 IMAD R22, R29, 0xf0, RZ ;  /* 0x000000f01d169824 */ /* 0x000fe200078e02ff */
[----:B------:R-:W-:Y:S01]  /*1dbc0*/  @P1 STS.128 [R192+0xd000], RZ ;  /* 0x00d000ffc0001388 */ /* 0x000fe20000000c00 */
[C---:B------:R-:W-:Y:S01]  /*1dbd0*/  @!P1 IMAD.WIDE.U32 R12, R65.reuse, 0xd0, R12 ;  /* 0x000000d0410c9825 */ /* 0x040fe200078e000c */
[----:B------:R-:W-:Y:S02]  /*1dbe0*/  @!P1 LEA.HI.X R29, R20, R219, R0, 0x1, P2 ;  /* 0x000000db141d9211 */ /* 0x000fe400010f0c00 */
[----:B------:R-:W-:Y:S01]  /*1dbf0*/  @!PT LDS RZ, [RZ] ;  /* 0x00000000fffff984 */ /* 0x000fe20000000800 */
[----:B------:R-:W-:Y:S01]  /*1dc00*/  @!PT LDS RZ, [RZ] ;  /* 0x00000000fffff984 */ /* 0x000fe20000000800 */
[----:B------:R-:W-:Y:S01]  /*1dc10*/  @!PT LDS RZ, [RZ] ;  /* 0x00000000fffff984 */ /* 0x000fe20000000800 */
[----:B------:R1:W-:Y:S01]  /*1dc20*/  @!P1 LDGSTS.E.BYPASS.LTC128B.128 [R192+0xd000], [R36.64] ;  /* 0x0d00000024c09fae */ /* 0x0003e2000b901d46 */
[----:B------:R-:W-:Y:S01]  /*1dc30*/  @!P1 IMAD.WIDE.U32 R10, R65, 0xe0, R10 ;  /* 0x000000e0410a9825 */ /* 0x000fe200078e000a */
[----:B------:R-:W-:-:S02]  /*1dc40*/  @!P1 LEA R26, P5, R14, R218, 0x1 ;  /* 0x000000da0e1a9211 */ /* 0x000fc400078a08ff */
[----:B------:R-:W-:Y:S01]  /*1dc50*/  @P1 STS.128 [R192+0xd800], RZ ;  /* 0x00d800ffc0001388 */ /* 0x000fe20000000c00 */
[----:B------:R-:W-:-:S03]  /*1dc60*/  @!P1 IMAD.WIDE.U32 R4, R65, 0xf0, R4 ;  /* 0x000000f041049825 */ /* 0x000fc600078e0004 */
        /* <DEDUP_REMOVED lines=8> */
[----:B------:R-:W-:-:S03]  /*1dcf0*/  @!P1 IMAD.IADD R9, R9, 0x1, R11 ;  /* 0x0000000109099824 */ /* 0x000fc600078e020b */
[----:B------:R-:W-:Y:S01]  /*1dd00*/  @!PT LDS RZ, [RZ] ;  /* 0x00000000fffff984 */ /* 0x000fe20000000800 */
[----:B------:R-:W-:Y:S01]  /*1dd10*/  @!PT LDS RZ, [RZ] ;  /* 0x00000000fffff984 */ /* 0x000fe20000000800 */
[----:B------:R-:W-:Y:S01]  /*1dd20*/  @!PT LDS RZ, [RZ] ;  /* 0x00000000fffff984 */ /* 0x000fe20000000800 */
[----:B------:R4:W-:Y:S01]  /*1dd30*/  @!P1 LDGSTS.E.BYPASS.LTC128B.128 [R192+0xe000], [R40.64] ;  /* 0x0e00000028c09fae */ /* 0x0009e2000b901d46 */
[----:B------:R-:W-:Y:S01]  /*1dd40*/  @!P1 IMAD.IADD R5, R5, 0x1, R22 ;  /* 0x0000000105059824 */ /* 0x000fe200078e0216 */
[----:B------:R-:W-:Y:S02]  /*1dd50*/  @!P1 LEA R22, P3, R10, R218, 0x1 ;  /* 0x000000da0a169211 */ /* 0x000fe400078608ff */
[----:B------:R-:W-:Y:S01]  /*1dd60*/  @P1 STS.128 [R192+0xe800], RZ ;  /* 0x00e800ffc0001388 */ /* 0x000fe20000000c00 */
[----:B------:R-:W-:-:S03]  /*1dd70*/  @!P1 LEA.HI.X R27, R14, R219, R0, 0x1, P5 ;  /* 0x000000db0e1b9211 */ /* 0x000fc600028f0c00 */
        /* <DEDUP_REMOVED lines=39> */
[----:B-1----:R-:W-:Y:S01]  /*1dff0*/  LDSM.16.M88.4 R28, [R180+0x9000] ;  /* 0x00900000b41c783b */ /* 0x002fe20000000200 */
[----:B------:R-:W-:Y:S01]  /*1e000*/  IMAD.MOV.U32 R201, RZ, RZ, R55 ;  /* 0x000000ffffc97224 */ /* 0x000fe200078e0037 */
[----:B------:R-:W-:Y:S01]  /*1e010*/  MOV R205, R51 ;  /* 0x0000003300cd7202 */ /* 0x000fe20000000f00 */
[----:B------:R-:W-:Y:S01]  /*1e020*/  IMAD.MOV.U32 R202, RZ, RZ, R54 ;  /* 0x000000ffffca7224 */ /* 0x000fe200078e0036 */
[----:B--2---:R-:W-:Y:S01]  /*1e030*/  LDSM.16.M88.4 R24, [R180+0x2000] ;  /* 0x00200000b418783b */ /* 0x004fe20000000200 */
[----:B------:R-:W-:-:S02]  /*1e040*/  IMAD.MOV.U32 R203, RZ, RZ, R53 ;  /* 0x000000ffffcb7224 */ /* 0x000fc400078e0035 */
[----:B------:R-:W-:Y:S01]  /*1e050*/  IMAD.MOV.U32 R204, RZ, RZ, R52 ;  /* 0x000000ffffcc7224 */ /* 0x000fe200078e0034 */
[----:B------:R-:W-:Y:S01]  /*1e060*/  LDSM.16.M88.4 R68, [R180+0x3800] ;  /* 0x00380000b444783b */ /* 0x000fe20000000200 */
[----:B------:R-:W-:Y:S01]  /*1e070*/  IMAD.MOV.U32 R83, RZ, RZ, R64 ;  /* 0x000000ffff537224 */ /* 0x000fe200078e0040 */
[----:B------:R-:W-:Y:S01]  /*1e080*/  MOV R82, R63 ;  /* 0x0000003f00527202 */ /* 0x000fe20000000f00 */
[----:B------:R-:W-:Y:S01]  /*1e090*/  IMAD.MOV.U32 R206, RZ, RZ, R50 ;  /* 0x000000ffffce7224 */ /* 0x000fe200078e0032 */
[----:B------:R-:W-:Y:S01]  /*1e0a0*/  LDSM.16.M88.4 R52, [R180+0x5800] ;  /* 0x00580000b434783b */ /* 0x000fe20000000200 */
[----:B------:R-:W-:Y:S01]  /*1e0b0*/  IMAD.MOV.U32 R81, RZ, RZ, R62 ;  /* 0x000000ffff517224 */ /* 0x000fe200078e003e */
[----:B------:R-:W-:Y:S01]  /*1e0c0*/  MOV R199, R57 ;  /* 0x0000003900c77202 */ /* 0x000fe20000000f00 */
[----:B------:R-:W-:Y:S01]  /*1e0d0*/  IMAD.MOV.U32 R196, RZ, RZ, R61 ;  /* 0x000000ffffc47224 */ /* 0x000fe200078e003d */
[----:B------:R-:W-:Y:S04]  /*1e0e0*/  LDSM.16.M88.4 R64, [R180+0x4000] ;  /* 0x00400000b440783b */ /* 0x000fe80000000200 */
[----:B---3--:R-:W1:Y:S01]  /*1e0f0*/  LDSM.16.M88.4 R20, [R180+0x2800] ;  /* 0x00280000b414783b */ /* 0x008e620000000200 */
[----:B------:R-:W-:-:S02]  /*1e100*/  IMAD.MOV.U32 R119, RZ, RZ, R60 ;  /* 0x000000ffff777224 */ /* 0x000fc400078e003c */
[----:B------:R-:W-:Y:S01]  /*1e110*/  IMAD.MOV.U32 R197, RZ, RZ, R59 ;  /* 0x000000ffffc57224 */ /* 0x000fe200078e003b */
[----:B------:R-:W2:Y:S01]  /*1e120*/  LDSM.16.M88.4 R48, [R180+0x6000] ;  /* 0x00600000b430783b */ /* 0x000ea20000000200 */
[----:B------:R-:W-:Y:S02]  /*1e130*/  IMAD.MOV.U32 R198, RZ, RZ, R58 ;  /* 0x000000ffffc67224 */ /* 0x000fe400078e003a */
[----:B------:R-:W-:Y:S01]  /*1e140*/  IMAD.MOV.U32 R200, RZ, RZ, R56 ;  /* 0x000000ffffc87224 */ /* 0x000fe200078e0038 */
[----:B------:R-:W3:Y:S04]  /*1e150*/  LDSM.16.M88.4 R36, [R180+0x8000] ;  /* 0x00800000b424783b */ /* 0x000ee80000000200 */
[----:B------:R-:W2:Y:S04]  /*1e160*/  LDSM.16.M88.4 R60, [R180+0x4800] ;  /* 0x00480000b43c783b */ /* 0x000ea80000000200 */
[----:B------:R-:W2:Y:S04]  /*1e170*/  LDSM.16.M88.4 R56, [R180+0x5000] ;  /* 0x00500000b438783b */ /* 0x000ea80000000200 */
[----:B------:R-:W2:Y:S04]  /*1e180*/  LDSM.16.M88.4 R76, [R180+0x6800] ;  /* 0x00680000b44c783b */ /* 0x000ea80000000200 */
[----:B------:R-:W2:Y:S04]  /*1e190*/  LDSM.16.M88.4 R72, [R180+0x7000] ;  /* 0x00700000b448783b */ /* 0x000ea80000000200 */
[----:B----4-:R-:W4:Y:S04]  /*1e1a0*/  LDSM.16.M88.4 R40, [R180+0x7800] ;  /* 0x00780000b428783b */ /* 0x010f280000000200 */
[----:B------:R-:W2:Y:S04]  /*1e1b0*/  LDSM.16.M88.4 R44, [R180+0x3000] ;  /* 0x00300000b42c783b */ /* 0x000ea80000000200 */
[----:B------:R-:W2:Y:S01]  /*1e1c0*/  LDSM.16.M88.4 R32, [R180+0x8800] ;  /* 0x00880000b420783b */ /* 0x000ea20000000200 */
[C---:B-1----:R-:W-:Y:S03]  /*1e1d0*/  HMMA.16816.F32 R128, R12.reuse, R20, RZ ;  /* 0x000000140c80723c */ /* 0x042fe600000018ff */
[----:B------:R-:W0:Y:S05]  /*1e1e0*/  LDGDEPBAR ;  /* 0x00000000000079af */ /* 0x000e2a0000000000 */
[C---:B------:R-:W-:Y:S01]  /*1e1f0*/  HMMA.16816.F32 R96, R12.reuse, R22, RZ ;  /* 0x000000160c60723c */ /* 0x040fe200000018ff */
[----:B------:R-:W1:Y:S07]  /*1e200*/  LDSM.16.M88.4 R20, [R180+0x9800] ;  /* 0x00980000b414783b */ /* 0x000e6e0000000200 */
[----:B------:R-:W-:Y:S01]  /*1e210*/  HMMA.16816.F32 R16, R12, R30, RZ ;  /* 0x0000001e0c10723c */ /* 0x000fe200000018ff */
[----:B------:R-:W-:Y:S01]  /*1e220*/  IMAD.MOV.U32 R227, RZ, RZ, R203 ;  /* 0x000000ffffe37224 */ /* 0x000fe200078e00cb */
[----:B------:R-:W-:Y:S01]  /*1e230*/  MOV R228, R206 ;  /* 0x000000ce00e47202 */ /* 0x000fe20000000f00 */
[----:B------:R-:W-:Y:S01]  /*1e240*/  IMAD.MOV.U32 R221, RZ, RZ, R205 ;  /* 0x000000ffffdd7224 */ /* 0x000fe200078e00cd */
[----:B------:R-:W-:Y:S01]  /*1e250*/  MOV R203, R200 ;  /* 0x000000c800cb7202 */ /* 0x000fe20000000f00 */
[----:B------:R-:W-:-:S02]  /*1e260*/  IMAD.MOV.U32 R226, RZ, RZ, R204 ;  /* 0x000000ffffe27224 */ /* 0x000fc400078e00cc */
[----:B------:R-:W-:Y:S01]  /*1e270*/  IMAD.MOV.U32 R230, RZ, RZ, R202 ;  /* 0x000000ffffe67224 */ /* 0x000fe200078e00ca */
[----:B------:R-:W-:Y:S01]  /*1e280*/  HMMA.16816.F32 R156, R12, R24, RZ ;  /* 0x000000180c9c723c */ /* 0x000fe200000018ff */
[----:B------:R-:W-:Y:S02]  /*1e290*/  IMAD.MOV.U32 R229, RZ, RZ, R201 ;  /* 0x000000ffffe57224 */ /* 0x000fe400078e00c9 */
[----:B------:R-:W-:Y:S02]  /*1e2a0*/  IMAD.MOV.U32 R200, RZ, RZ, R199 ;  /* 0x000000ffffc87224 */ /* 0x000fe400078e00c7 */
[----:B------:R-:W-:-:S03]  /*1e2b0*/  IMAD.MOV.U32 R202, RZ, RZ, R198 ;  /* 0x000000ffffca7224 */ /* 0x000fc600078e00c6 */
[----:B------:R-:W-:Y:S01]  /*1e2c0*/  HMMA.16816.F32 R100, R12, R26, RZ ;  /* 0x0000001a0c64723c */ /* 0x000fe200000018ff */
[----:B------:R3:W-:Y:S01]  /*1e2d0*/  LDSM.16.M88.4 R24, [R207] ;  /* 0x00000000cf18783b */ /* 0x0007e20000000200 */
[----:B------:R-:W-:Y:S02]  /*1e2e0*/  IMAD.MOV.U32 R201, RZ, RZ, R197 ;  /* 0x000000ffffc97224 */ /* 0x000fe400078e00c5 */
[----:B------:R-:W-:-:S04]  /*1e2f0*/  IMAD.MOV.U32 R220, RZ, RZ, R196 ;  /* 0x000000ffffdc7224 */ /* 0x000fc800078e00c4 */
        /* <DEDUP_REMOVED lines=8> */
[C---:B---3--:R-:W-:Y:S07]  /*1e380*/  HMMA.16816.F32 R204, R12.reuse, R36, RZ ;  /* 0x000000240ccc723c */ /* 0x048fee00000018ff */
[----:B------:R-:W-:Y:S01]  /*1e390*/  IMAD.MOV.U32 R37, RZ, RZ, R19 ;  /* 0x000000ffff257224 */ /* 0x000fe200078e0013 */
[----:B------:R-:W-:Y:S01]  /*1e3a0*/  HMMA.16816.F32 R208, R12, R38, RZ ;  /* 0x000000260cd0723c */ /* 0x000fe200000018ff */
[----:B------:R-:W-:-:S06]  /*1e3b0*/  IMAD.MOV.U32 R36, RZ, RZ, R16 ;  /* 0x000000ffff247224 */ /* 0x000fcc00078e0010 */
[----:B------:R-:W-:Y:S01]  /*1e3c0*/  IMAD.MOV.U32 R39, RZ, RZ, R17 ;  /* 0x000000ffff277224 */ /* 0x000fe200078e0011 */
[----:B------:R-:W-:Y:S01]  /*1e3d0*/  HMMA.16816.F32 R64, R12, R60, RZ ;  /* 0x0000003c0c40723c */ /* 0x000fe200000018ff */
[----:B------:R-:W-:-:S07]  /*1e3e0*/  MOV R38, R18 ;  /* 0x0000001200267202 */ /* 0x000fce0000000f00 */
[C---:B------:R-:W-:Y:S08]  /*1e3f0*/  HMMA.16816.F32 R112, R12.reuse, R56, RZ ;  /* 0x000000380c70723c */ /* 0x040ff000000018ff */
[C---:B------:R-:W-:Y:S08]  /*1e400*/  HMMA.16816.F32 R104, R12.reuse, R76, RZ ;  /* 0x0000004c0c68723c */ /* 0x040ff000000018ff */
[C---:B------:R-:W-:Y:S08]  /*1e410*/  HMMA.16816.F32 R48, R12.reuse, R72, RZ ;  /* 0x000000480c30723c */ /* 0x040ff000000018ff */
[C---:B----4-:R-:W-:Y:S08]  /*1e420*/  HMMA.16816.F32 R196, R12.reuse, R40, RZ ;  /* 0x000000280cc4723c */ /* 0x050ff000000018ff */
[C---:B------:R-:W-:Y:S08]  /*1e430*/  HMMA.16816.F32 R88, R12.reuse, R44, RZ ;  /* 0x0000002c0c58723c */ /* 0x040ff000000018ff */
[C---:B------:R-:W-:Y:S01]  /*1e440*/  HMMA.16816.F32 R84, R12.reuse, R46, RZ ;  /* 0x0000002e0c54723c */ /* 0x040fe200000018ff */
[----:B------:R-:W-:Y:S07]  /*1e450*/  LDSM.16.M88.4 R44, [R80+0x2000] ;  /* 0x00200000502c783b */ /* 0x000fee0000000200 */
[C---:B------:R-:W-:Y:S08]  /*1e460*/  HMMA.16816.F32 R60, R12.reuse, R62, RZ ;  /* 0x0000003e0c3c723c */ /* 0x040ff000000018ff */
[C---:B------:R-:W-:Y:S08]  /*1e470*/  HMMA.16816.F32 R56, R12.reuse, R58, RZ ;  /* 0x0000003a0c38723c */ /* 0x040ff000000018ff */
[C---:B------:R-:W-:Y:S08]  /*1e480*/  HMMA.16816.F32 R76, R12.reuse, R78, RZ ;  /* 0x0000004e0c4c723c */ /* 0x040ff000000018ff */
[C---:B------:R-:W-:Y:S08]  /*1e490*/  HMMA.16816.F32 R72, R12.reuse, R74, RZ ;  /* 0x0000004a0c48723c */ /* 0x040ff000000018ff */
[C---:B------:R-:W-:Y:S08]  /*1e4a0*/  HMMA.16816.F32 R40, R12.reuse, R42, RZ ;  /* 0x0000002a0c28723c */ /* 0x040ff000000018ff */
[C---:B------:R-:W-:Y:S08]  /*1e4b0*/  HMMA.16816.F32 R212, R12.reuse, R32, RZ ;  /* 0x000000200cd4723c */ /* 0x040ff000000018ff */
[C---:B------:R-:W-:Y:S08]  /*1e4c0*/  HMMA.16816.F32 R216, R12.reuse, R34, RZ ;  /* 0x000000220cd8723c */ /* 0x040ff000000018ff */
[C---:B------:R-:W-:Y:S01]  /*1e4d0*/  HMMA.16816.F32 R240, R12.reuse, R28, RZ ;  /* 0x0000001c0cf0723c */ /* 0x040fe200000018ff */
[----:B------:R-:W-:Y:S07]  /*1e4e0*/  LDSM.16.M88.4 R28, [R80+0x3800] ;  /* 0x00380000501c783b */ /* 0x000fee0000000200 */
[C---:B-1----:R-:W-:Y:S08]  /*1e4f0*/  HMMA.16816.F32 R16, R12.reuse, R20, RZ ;  /* 0x000000140c10723c */ /* 0x042ff000000018ff */
[----:B------:R-:W-:Y:S01]  /*1e500*/  HMMA.16816.F32 R12, R12, R22, RZ ;  /* 0x000000160c0c723c */ /* 0x000fe200000018ff */
[----:B------:R-:W1:Y:S11]  /*1e510*/  LDSM.16.M88.4 R20, [R80+0x2800] ;  /* 0x002800005014783b */ /* 0x000e760000000200 */
[----:B------:R-:W-:Y:S11]  /*1e520*/  @!UPT UIADD3 URZ, URZ, URZ, URZ ;  /* 0x0000003f3f3ff290 */ /* 0x000ff6000fffe03f */
[----:B------:R-:W-:Y:S01]  /*1e530*/  @!UPT UIADD3 URZ, URZ, URZ, URZ ;  /* 0x0000003f3f3ff290 */ /* 0x000fe2000fffe03f */
[----:B------:R-:W-:Y:S02]  /*1e540*/  IMAD.MOV.U32 R139, RZ, RZ, R13 ;  /* 0x000000ffff8b7224 */ /* 0x000fe400078e000d */
[----:B------:R-:W-:Y:S02]  /*1e550*/  IMAD.MOV.U32 R138, RZ, RZ, R14 ;  /* 0x000000ffff8a7224 */ /* 0x000fe400078e000e */
[----:B------:R-:W-:Y:S02]  /*1e560*/  IMAD.MOV.U32 R137, RZ, RZ, R15 ;  /* 0x000000ffff897224 */ /* 0x000fe400078e000f */
[----:B------:R-:W-:Y:S02]  /*1e570*/  IMAD.MOV.U32 R136, RZ, RZ, R12 ;  /* 0x000000ffff887224 */ /* 0x000fe400078e000c */
[----:B------:R-:W2:Y:S01]  /*1e580*/  LDSM.16.M88.4 R12, [R80+0x3000] ;  /* 0x00300000500c783b */ /* 0x000ea20000000200 */
[C---:B-1----:R-:W-:Y:S08]  /*1e590*/  HMMA.16816.F32 R128, R24.reuse, R20, R128 ;  /* 0x000000141880723c */ /* 0x042ff00000001880 */
[----:B------:R-:W-:Y:S01]  /*1e5a0*/  HMMA.16816.F32 R96, R24, R22, R96 ;  /* 0x000000161860723c */ /* 0x000fe20000001860 */
[----:B------:R-:W1:Y:S01]  /*1e5b0*/  LDSM.16.M88.4 R20, [R80+0x4000] ;  /* 0x004000005014783b */ /* 0x000e620000000200 */
[----:B------:R-:W-:Y:S01]  /*1e5c0*/  IMAD.MOV.U32 R35, RZ, RZ, R17 ;  /* 0x000000ffff237224 */ /* 0x000fe200078e0011 */
[----:B------:R-:W-:Y:S01]  /*1e5d0*/  MOV R32, R16 ;  /* 0x0000001000207202 */ /* 0x000fe20000000f00 */
[----:B------:R-:W-:-:S02]  /*1e5e0*/  IMAD.MOV.U32 R34, RZ, RZ, R18 ;  /* 0x000000ffff227224 */ /* 0x000fc400078e0012 */
[----:B------:R-:W-:Y:S02]  /*1e5f0*/  IMAD.MOV.U32 R33, RZ, RZ, R19 ;  /* 0x000000ffff217224 */ /* 0x000fe400078e0013 */
[C---:B------:R-:W-:Y:S11]  /*1e600*/  HMMA.16816.F32 R16, R24.reuse, R46, R100 ;  /* 0x0000002e1810723c */ /* 0x040ff60000001864 */
[----:B------:R-:W-:Y:S11]  /*1e610*/  @!UPT UIADD3 URZ, URZ, URZ, URZ ;  /* 0x0000003f3f3ff290 */ /* 0x000ff6000fffe03f */
[----:B------:R-:W-:Y:S02]  /*1e620*/  @!UPT UIADD3 URZ, URZ, URZ, URZ ;  /* 0x0000003f3f3ff290 */ /* 0x000fe4000fffe03f */
[----:B------:R-:W-:Y:S01]  /*1e630*/  IMAD.MOV.U32 R9, RZ, RZ, R16 ;  /* 0x000000ffff097224 */ /* 0x000fe200078e0010 */
[----:B------:R-:W-:Y:S01]  /*1e640*/  MOV R7, R17 ;  /* 0x0000001100077202 */ /* 0x000fe20000000f00 */
[----:B------:R-:W-:Y:S02]  /*1e650*/  IMAD.MOV.U32 R2, RZ, RZ, R18 ;  /* 0x000000ffff027224 */ /* 0x000fe400078e0012 */
[----:B------:R-:W-:Y:S02]  /*1e660*/  IMAD.MOV.U32 R0, RZ, RZ, R19 ;  /* 0x000000ffff007224 */ /* 0x000fe400078e0013 */
[C---:B--2---:R-:W-:Y:S08]  /*1e670*/  HMMA.16816.F32 R16, R24.reuse, R12, R88 ;  /* 0x0000000c1810723c */ /* 0x044ff00000001858 */
[C---:B------:R-:W-:Y:S08]  /*1e680*/  HMMA.16816.F32 R12, R24.reuse, R14, R84 ;  /* 0x0000000e180c723c */ /* 0x040ff00000001854 */
[C---:B-1----:R-:W-:Y:S08]  /*1e690*/  HMMA.16816.F32 R84, R24.reuse, R20, R120 ;  /* 0x000000141854723c */ /* 0x042ff00000001878 */
[----:B------:R-:W-:Y:S01]  /*1e6a0*/  HMMA.16816.F32 R20, R24, R22, R68 ;  /* 0x000000161814723c */ /* 0x000fe20000001844 */
[----:B------:R-:W-:Y:S01]  /*1e6b0*/  IMAD.MOV.U32 R88, RZ, RZ, R16 ;  /* 0x000000ffff587224 */ /* 0x000fe200078e0010 */
[----:B------:R-:W-:Y:S01]  /*1e6c0*/  MOV R89, R18 ;  /* 0x0000001200597202 */ /* 0x000fe20000000f00 */
[----:B------:R-:W-:-:S02]  /*1e6d0*/  IMAD.MOV.U32 R90, RZ, RZ, R17 ;  /* 0x000000ffff5a7224 */ /* 0x000fc400078e0011 */
[----:B------:R-:W-:-:S03]  /*1e6e0*/  IMAD.MOV.U32 R144, RZ, RZ, R19 ;  /* 0x000000ffff907224 */ /* 0x000fc600078e0013 */
[----:B------:R-:W-:Y:S01]  /*1e6f0*/  MOV R16, R15 ;  /* 0x0000000f00107202 */ /* 0x000fe20000000f00 */
[----:B------:R-:W-:Y:S02]  /*1e700*/  IMAD.MOV.U32 R18, RZ, RZ, R13 ;  /* 0x000000ffff127224 */ /* 0x000fe400078e000d */
[----:B------:R-:W-:Y:S01]  /*1e710*/  IMAD.MOV.U32 R17, RZ, RZ, R14 ;  /* 0x000000ffff117224 */ /* 0x000fe200078e000e */
[----:B------:R-:W-:Y:S01]  /*1e720*/  HMMA.16816.F32 R132, R24, R44, R156 ;  /* 0x0000002c1884723c */ /* 0x000fe2000000189c */
[----:B------:R-:W-:Y:S02]  /*1e730*/  IMAD.MOV.U32 R19, RZ, RZ, R12 ;  /* 0x000000ffff137224 */ /* 0x000fe400078e000c */
[----:B------:R-:W1:Y:S01]  /*1e740*/  LDSM.16.M88.4 R12, [R80+0x4800] ;  /* 0x00480000500c783b */ /* 0x000e620000000200 */
[----:B------:R-:W-:Y:S02]  /*1e750*/  IMAD.MOV.U32 R122, RZ, RZ, R18 ;  /* 0x000000ffff7a7224 */ /* 0x000fe400078e0012 */
[----:B------:R-:W-:-:S02]  /*1e760*/  IMAD.MOV.U32 R123, RZ, RZ, R17 ;  /* 0x000000ffff7b7224 */ /* 0x000fc400078e0011 */
[C---:B------:R-:W-:Y:S04]  /*1e770*/  HMMA.16816.F32 R44, R24.reuse, R30, R92 ;  /* 0x0000001e182c723c */ /* 0x040fe8000000185c */
[----:B------:R-:W-:Y:S01]  /*1e780*/  IMAD.MOV.U32 R18, RZ, RZ, R20 ;  /* 0x000000ffff127224 */ /* 0x000fe200078e0014 */
[----:B------:R-:W-:Y:S01]  /*1e790*/  MOV R17, R21 ;  /* 0x0000001500117202 */ /* 0x000fe20000000f00 */
[----:B------:R-:W-:Y:S02]  /*1e7a0*/  IMAD.MOV.U32 R120, RZ, RZ, R23 ;  /* 0x000000ffff787224 */ /* 0x000fe400078e0017 */
[----:B------:R-:W-:Y:S01]  /*1e7b0*/  IMAD.MOV.U32 R92, RZ, RZ, R16 ;  /* 0x000000ffff5c7224 */ /* 0x000fe200078e0010 */
[----:B------:R-:W-:Y:S01]  /*1e7c0*/  HMMA.16816.F32 R236, R24, R28, R124 ;  /* 0x0000001c18ec723c */ /* 0x000fe2000000187c */
[----:B------:R-:W-:Y:S01]  /*1e7d0*/  IMAD.MOV.U32 R16, RZ, RZ, R22 ;  /* 0x000000ffff107224 */ /* 0x000fe200078e0016 */
[----:B------:R-:W2:Y:S04]  /*1e7e0*/  LDSM.16.M88.4 R28, [R80+0x5000] ;  /* 0x00500000501c783b */ /* 0x000ea80000000200 */
[----:B------:R-:W3:Y:S01]  /*1e7f0*/  LDSM.16.M88.4 R20, [R80+0x5800] ;  /* 0x005800005014783b */ /* 0x000ee20000000200 */
[----:B------:R-:W-:Y:S01]  /*1e800*/  IMAD.MOV.U32 R249, RZ, RZ, R230 ;  /* 0x000000fffff97224 */ /* 0x000fe200078e00e6 */
[----:B------:R-:W-:Y:S01]  /*1e810*/  MOV R118, R228 ;  /* 0x000000e400767202 */ /* 0x000fe20000000f00 */
[----:B------:R-:W-:Y:S01]  /*1e820*/  IMAD.MOV.U32 R143, RZ, RZ, R229 ;  /* 0x000000ffff8f7224 */ /* 0x000fe200078e00e5 */
[----:B------:R-:W-:Y:S01]  /*1e830*/  MOV R93, R136 ;  /* 0x00000088005d7202 */ /* 0x000fe20000000f00 */
        /* <DEDUP_REMOVED lines=8> */
[----:B------:R-:W-:Y:S01]  /*1e8c0*/  IMAD.MOV.U32 R140, RZ, RZ, R202 ;  /* 0x000000ffff8c7224 */ /* 0x000fe200078e00ca */
[----:B-1----:R-:W-:Y:S01]  /*1e8d0*/  HMMA.16816.F32 R232, R24, R12, R64 ;  /* 0x0000000c18e8723c */ /* 0x002fe20000001840 */
[----:B------:R-:W-:-:S02]  /*1e8e0*/  IMAD.MOV.U32 R141, RZ, RZ, R201 ;  /* 0x000000ffff8d7224 */ /* 0x000fc400078e00c9 */
[----:B------:R-:W-:-:S04]  /*1e8f0*/  IMAD.MOV.U32 R142, RZ, RZ, R200 ;  /* 0x000000ffff8e7224 */ /* 0x000fc800078e00c8 */
[----:B------:R-:W-:Y:S01]  /*1e900*/  IMAD.MOV.U32 R65, RZ, RZ, R18 ;  /* 0x000000ffff417224 */ /* 0x000fe200078e0012 */
[----:B------:R-:W-:Y:S01]  /*1e910*/  MOV R67, R16 ;  /* 0x0000001000437202 */ /* 0x000fe20000000f00 */
[----:B------:R-:W-:Y:S01]  /*1e920*/  IMAD.MOV.U32 R66, RZ, RZ, R17 ;  /* 0x000000ffff427224 */ /* 0x000fe200078e0011 */
[----:B------:R-:W-:Y:S01]  /*1e930*/  HMMA.16816.F32 R228, R24, R14, R60 ;  /* 0x0000000e18e4723c */ /* 0x000fe2000000183c */
[----:B------:R-:W1:Y:S01]  /*1e940*/  LDSM.16.M88.4 R12, [R80+0x6000] ;  /* 0x00600000500c783b */ /* 0x000e620000000200 */
[----:B------:R-:W-:-:S06]  /*1e950*/  IMAD.MOV.U32 R11, RZ, RZ, R44 ;  /* 0x000000ffff0b7224 */ /* 0x000fcc00078e002c */
[----:B--2---:R-:W-:Y:S01]  /*1e960*/  HMMA.16816.F32 R200, R24, R28, R112 ;  /* 0x0000001c18c8723c */ /* 0x004fe20000001870 */
[----:B------:R-:W-:-:S07]  /*1e970*/  IMAD.MOV.U32 R10, RZ, RZ, R45 ;  /* 0x000000ffff0a7224 */ /* 0x000fce00078e002d */
[----:B------:R-:W-:Y:S01]  /*1e980*/  HMMA.16816.F32 R244, R24, R30, R56 ;  /* 0x0000001e18f4723c */ /* 0x000fe20000001838 */
[----:B------:R-:W2:Y:S01]  /*1e990*/  LDSM.16.M88.4 R28, [R80+0x7800] ;  /* 0x00780000501c783b */ /* 0x000ea20000000200 */
[----:B------:R-:W-:-:S06]  /*1e9a0*/  IMAD.MOV.U32 R5, RZ, RZ, R46 ;  /* 0x000000ffff057224 */ /* 0x000fcc00078e002e */
[----:B---3--:R-:W-:Y:S01]  /*1e9b0*/  HMMA.16816.F32 R136, R24, R20, R176 ;  /* 0x000000141888723c */ /* 0x008fe200000018b0 */
[----:B------:R-:W-:-:S07]  /*1e9c0*/  MOV R46, R85 ;  /* 0x00000055002e7202 */ /* 0x000fce0000000f00 */
[----:B------:R-:W-:Y:S01]  /*1e9d0*/  HMMA.16816.F32 R16, R24, R22, R172 ;  /* 0x000000161810723c */ /* 0x000fe200000018ac */
[----:B------:R-:W3:Y:S01]  /*1e9e0*/  LDSM.16.M88.4 R20, [R80+0x8000] ;  /* 0x008000005014783b */ /* 0x000ee20000000200 */
[----:B------:R-:W-:Y:S02]  /*1e9f0*/  IMAD.MOV.U32 R45, RZ, RZ, R86 ;  /* 0x000000ffff2d7224 */ /* 0x000fe400078e0056 */
[----:B------:R-:W-:Y:S02]  /*1ea00*/  IMAD.MOV.U32 R44, RZ, RZ, R87 ;  /* 0x000000ffff2c7224 */ /* 0x000fe400078e0057 */
[----:B------:R-:W-:Y:S01]  /*1ea10*/  IMAD.MOV.U32 R86, RZ, RZ, R90 ;  /* 0x000000ffff567224 */ /* 0x000fe200078e005a */
[----:B------:R-:W-:Y:S01]  /*1ea20*/  MOV R90, R34 ;  /* 0x00000022005a7202 */ /* 0x000fe20000000f00 */
[----:B------:R-:W-:Y:S02]  /*1ea30*/  IMAD.MOV.U32 R87, RZ, RZ, R89 ;  /* 0x000000ffff577224 */ /* 0x000fe400078e0059 */
[----:B------:R-:W-:-:S02]  /*1ea40*/  IMAD.MOV.U32 R85, RZ, RZ, R88 ;  /* 0x000000ffff557224 */ /* 0x000fc400078e0058 */
[----:B------:R-:W-:Y:S02]  /*1ea50*/  IMAD.MOV.U32 R101, RZ, RZ, R39 ;  /* 0x000000ffff657224 */ /* 0x000fe400078e0027 */
[----:B------:R-:W-:Y:S02]  /*1ea60*/  IMAD.MOV.U32 R102, RZ, RZ, R38 ;  /* 0x000000ffff667224 */ /* 0x000fe400078e0026 */
[----:B------:R-:W-:Y:S02]  /*1ea70*/  IMAD.MOV.U32 R103, RZ, RZ, R37 ;  /* 0x000000ffff677224 */ /* 0x000fe400078e0025 */
[----:B------:R-:W-:Y:S02]  /*1ea80*/  IMAD.MOV.U32 R100, RZ, RZ, R36 ;  /* 0x000000ffff647224 */ /* 0x000fe400078e0024 */
[----:B------:R-:W-:Y:S01]  /*1ea90*/  IMAD.MOV.U32 R89, RZ, RZ, R35 ;  /* 0x000000ffff597224 */ /* 0x000fe200078e0023 */
[----:B------:R-:W4:Y:S01]  /*1eaa0*/  LDSM.16.M88.4 R36, [R80+0x6800] ;  /* 0x006800005024783b */ /* 0x000f220000000200 */
[----:B------:R-:W-:-:S02]  /*1eab0*/  IMAD.MOV.U32 R91, RZ, RZ, R33 ;  /* 0x000000ffff5b7224 */ /* 0x000fc400078e0021 */
[----:B------:R-:W-:Y:S02]  /*1eac0*/  IMAD.MOV.U32 R88, RZ, RZ, R32 ;  /* 0x000000ffff587224 */ /* 0x000fe400078e0020 */
[----:B------:R-:W4:Y:S01]  /*1ead0*/  LDSM.16.M88.4 R32, [R80+0x7000] ;  /* 0x007000005020783b */ /* 0x000f220000000200 */
[C---:B-1----:R-:W-:Y:S08]  /*1eae0*/  HMMA.16816.F32 R172, R24.reuse, R14, R52 ;  /* 0x0000000e18ac723c */ /* 0x042ff00000001834 */
[C---:B--2---:R-:W-:Y:S01]  /*1eaf0*/  HMMA.16816.F32 R60, R24.reuse, R30, R40 ;  /* 0x0000001e183c723c */ /* 0x044fe20000001828 */
[----:B------:R-:W-:Y:S07]  /*1eb00*/  LDSM.16.M88.4 R40, [R141] ;  /* 0x000000008d28783b */ /* 0x000fee0000000200 */
[C---:B---3--:R-:W-:Y:S08]  /*1eb10*/  HMMA.16816.F32 R52, R24.reuse, R20, R204 ;  /* 0x000000141834723c */ /* 0x048ff000000018cc */
[C---:B------:R-:W-:Y:S01]  /*1eb20*/  HMMA.16816.F32 R56, R24.reuse, R22, R208 ;  /* 0x000000161838723c */ /* 0x040fe200000018d0 */
[----:B------:R-:W1:Y:S07]  /*1eb30*/  LDSM.16.M88.4 R20, [R3] ;  /* 0x000000000314783b */ /* 0x000e6e0000000200 */
[C---:B------:R-:W-:Y:S01]  /*1eb40*/  HMMA.16816.F32 R68, R24.reuse, R28, R196 ;  /* 0x0000001c1844723c */ /* 0x040fe200000018c4 */
[----:B------:R-:W2:Y:S07]  /*1eb50*/  LDSM.16.M88.4 R28, [R83] ;  /* 0x00000000531c783b */ /* 0x000eae0000000200 */
[C---:B----4-:R-:W-:Y:S08]  /*1eb60*/  HMMA.16816.F32 R156, R24.reuse, R36, R104 ;  /* 0x00000024189c723c */ /* 0x050ff00000001868 */
[C---:B------:R-:W-:Y:S01]  /*1eb70*/  HMMA.16816.F32 R124, R24.reuse, R38, R76 ;  /* 0x00000026187c723c */ /* 0x040fe2000000184c */
[----:B------:R-:W-:Y:S07]  /*1eb80*/  LDSM.16.M88.4 R36, [R82] ;  /* 0x000000005224783b */ /* 0x000fee0000000200 */
[C---:B------:R-:W-:Y:S01]  /*1eb90*/  HMMA.16816.F32 R104, R24.reuse, R32, R48 ;  /* 0x000000201868723c */ /* 0x040fe20000001830 */
[----:B------:R-:W-:Y:S07]  /*1eba0*/  LDSM.16.M88.4 R48, [R142] ;  /* 0x000000008e30783b */ /* 0x000fee0000000200 */
[C---:B------:R-:W-:Y:S01]  /*1ebb0*/  HMMA.16816.F32 R72, R24.reuse, R34, R72 ;  /* 0x000000221848723c */ /* 0x040fe20000001848 */
[----:B------:R-:W3:Y:S07]  /*1ebc0*/  LDSM.16.M88.4 R32, [R80+0x9000] ;  /* 0x009000005020783b */ /* 0x000eee0000000200 */
[----:B------:R-:W-:Y:S01]  /*1ebd0*/  HMMA.16816.F32 R176, R24, R12, R108 ;  /* 0x0000000c18b0723c */ /* 0x000fe2000000186c */
[----:B------:R-:W4:Y:S01]  /*1ebe0*/  LDSM.16.M88.4 R12, [R80+0x8800] ;  /* 0x00880000500c783b */ /* 0x000f220000000200 */
[----:B------:R-:W-:Y:S01]  /*1ebf0*/  IMAD.MOV.U32 R199, RZ, RZ, R120 ;  /* 0x000000ffffc77224 */ /* 0x000fe200078e0078 */
[----:B------:R-:W-:Y:S01]  /*1ec00*/  MOV R120, R121 ;  /* 0x0000007900787202 */ /* 0x000fe20000000f00 */
[----:B------:R-:W-:-:S02]  /*1ec10*/  IMAD.MOV.U32 R121, RZ, RZ, R122 ;  /* 0x000000ffff797224 */ /* 0x000fc400078e007a */
[----:B------:R-:W-:Y:S01]  /*1ec20*/  IMAD.MOV.U32 R196, RZ, RZ, R65 ;  /* 0x000000ffffc47224 */ /* 0x000fe200078e0041 */
[----:B------:R-:W-:Y:S01]  /*1ec30*/  MOV R65, R94 ;  /* 0x0000005e00417202 */ /* 0x000fe20000000f00 */
[----:B------:R-:W-:Y:S01]  /*1ec40*/  IMAD.MOV.U32 R197, RZ, RZ, R66 ;  /* 0x000000ffffc57224 */ /* 0x000fe200078e0042 */
[----:B-1----:R-:W-:Y:S01]  /*1ec50*/  HMMA.16816.F32 R16, R20, R42, R16 ;  /* 0x0000002a1410723c */ /* 0x002fe20000001810 */
[----:B------:R-:W-:Y:S01]  /*1ec60*/  IMAD.MOV.U32 R122, RZ, RZ, R123 ;  /* 0x000000ffff7a7224 */ /* 0x000fe200078e007b */
[----:B------:R-:W-:Y:S01]  /*1ec70*/  MOV R94, R87 ;  /* 0x00000057005e7202 */ /* 0x000fe20000000f00 */
[----:B------:R-:W-:Y:S02]  /*1ec80*/  IMAD.MOV.U32 R123, RZ, RZ, R92 ;  /* 0x000000ffff7b7224 */ /* 0x000fe400078e005c */
[----:B------:R-:W-:Y:S02]  /*1ec90*/  IMAD.MOV.U32 R64, RZ, RZ, R93 ;  /* 0x000000ffff407224 */ /* 0x000fe400078e005d */
[----:B------:R-:W-:-:S02]  /*1eca0*/  IMAD.MOV.U32 R66, RZ, RZ, R95 ;  /* 0x000000ffff427224 */ /* 0x000fc400078e005f */
[----:B------:R-:W-:Y:S02]  /*1ecb0*/  IMAD.MOV.U32 R92, RZ, RZ, R85 ;  /* 0x000000ffff5c7224 */ /* 0x000fe400078e0055 */
[----:B------:R-:W-:Y:S02]  /*1ecc0*/  IMAD.MOV.U32 R93, RZ, RZ, R86 ;  /* 0x000000ffff5d7224 */ /* 0x000fe400078e0056 */
[----:B------:R-:W-:Y:S01]  /*1ecd0*/  IMAD.MOV.U32 R95, RZ, RZ, R144 ;  /* 0x000000ffff5f7224 */ /* 0x000fe200078e0090 */
[----:B------:R-:W-:Y:S01]  /*1ece0*/  MOV R207, R44 ;  /* 0x0000002c00cf7202 */ /* 0x000fe20000000f00 */
[----:B------:R-:W-:Y:S01]  /*1ecf0*/  IMAD.MOV.U32 R204, RZ, RZ, R47 ;  /* 0x000000ffffcc7224 */ /* 0x000fe200078e002f */
[----:B--2---:R-:W-:Y:S01]  /*1ed00*/  HMMA.16816.F32 R76, R20, R30, R96 ;  /* 0x0000001e144c723c */ /* 0x004fe20000001860 */
[----:B------:R-:W-:Y:S01]  /*1ed10*/  IMAD.MOV.U32 R205, RZ, RZ, R46 ;  /* 0x000000ffffcd7224 */ /* 0x000fe200078e002e */
[----:B------:R1:W5:Y:S01]  /*1ed20*/  LDL.LU R144, [R1+0x194] ;  /* 0x0001940001907983 */ /* 0x0003620000300800 */
[----:B------:R-:W-:-:S03]  /*1ed30*/  IMAD.MOV.U32 R206, RZ, RZ, R45 ;  /* 0x000000ffffce7224 */ /* 0x000fc600078e002d */
[----:B------:R-:W2:Y:S02]  /*1ed40*/  LDSM.16.M88.4 R44, [R81] ;  /* 0x00000000512c783b */ /* 0x000ea40000000200 */
[----:B---3--:R-:W-:Y:S01]  /*1ed50*/  HMMA.16816.F32 R108, R24, R32, R240 ;  /* 0x00000020186c723c */ /* 0x008fe200000018f0 */
[----:B------:R-:W-:-:S07]  /*1ed60*/  IMAD.MOV.U32 R198, RZ, RZ, R67 ;  /* 0x000000ffffc67224 */ /* 0x000fce00078e0043 */
[----:B------:R-:W-:Y:S01]  /*1ed70*/  HMMA.16816.F32 R100, R24, R34, R100 ;  /* 0x000000221864723c */ /* 0x000fe20000001864 */
[----:B------:R-:W3:Y:S01]  /*1ed80*/  LDSM.16.M88.4 R32, [R140] ;  /* 0x000000008c20783b */ /* 0x000ee20000000200 */
[----:B------:R-:W-:-:S06]  /*1ed90*/  IMAD.MOV.U32 R67, RZ, RZ, R84 ;  /* 0x000000ffff437224 */ /* 0x000fcc00078e0054 */
[C---:B------:R-:W-:Y:S08]  /*1eda0*/  HMMA.16816.F32 R92, R20.reuse, R36, R92 ;  /* 0x00000024145c723c */ /* 0x040ff0000000185c */
[----:B------:R-:W-:Y:S01]  /*1edb0*/  HMMA.16816.F32 R96, R20, R38, R120 ;  /* 0x000000261460723c */ /* 0x000fe20000001878 */
[----:B------:R-:W1:Y:S07]  /*1edc0*/  LDSM.16.M88.4 R36, [R143] ;  /* 0x000000008f24783b */ /* 0x000e6e0000000200 */
[----:B----4-:R-:W-:Y:S01]  /*1edd0*/  HMMA.16816.F32 R84, R24, R12, R212 ;  /* 0x0000000c1854723c */ /* 0x010fe200000018d4 */
[----:B------:R-:W-:-:S07]  /*1ede0*/  IMAD.MOV.U32 R208, RZ, RZ, R11 ;  /* 0x000000ffffd07224 */ /* 0x000fce00078e000b */
[----:B------:R-:W-:Y:S01]  /*1edf0*/  HMMA.16816.F32 R112, R24, R14, R216 ;  /* 0x0000000e1870723c */ /* 0x000fe200000018d8 */
[----:B------:R4:W1:Y:S01]  /*1ee00*/  LDSM.16.M88.4 R12, [R80+0x9800] ;  /* 0x00980000500c783b */ /* 0x0008620000000200 */
[----:B------:R-:W-:Y:S01]  /*1ee10*/  IMAD.MOV.U32 R209, RZ, RZ, R10 ;  /* 0x000000ffffd17224 */ /* 0x000fe200078e000a */
[----:B------:R-:W-:Y:S01]  /*1ee20*/  MOV R11, R16 ;  /* 0x00000010000b7202 */ /* 0x000fe20000000f00 */
[----:B------:R-:W-:Y:S01]  /*1ee30*/  IMAD.MOV.U32 R210, RZ, RZ, R5 ;  /* 0x000000ffffd27224 */ /* 0x000fe200078e0005 */
[----:B------:R-:W-:Y:S01]  /*1ee40*/  LDSM.16.M88.4 R212, [R186] ;  /* 0x00000000bad4783b */ /* 0x000fe20000000200 */
[----:B------:R-:W-:Y:S02]  /*1ee50*/  IMAD.MOV.U32 R211, RZ, RZ, R4 ;  /* 0x000000ffffd37224 */ /* 0x000fe400078e0004 */
[----:B------:R-:W-:Y:S02]  /*1ee60*/  IMAD.MOV.U32 R10, RZ, RZ, R17 ;  /* 0x000000ffff0a7224 */ /* 0x000fe400078e0011 */
[----:B------:R-:W-:-:S02]  /*1ee70*/  IMAD.MOV.U32 R5, RZ, RZ, R18 ;  /* 0x000000ffff057224 */ /* 0x000fc400078e0012 */
[----:B------:R-:W-:Y:S02]  /*1ee80*/  IMAD.MOV.U32 R4, RZ, RZ, R19 ;  /* 0x000000ffff047224 */ /* 0x000fe400078e0013 */
[C---:B------:R-:W-:Y:S08]  /*1ee90*/  HMMA.16816.F32 R16, R20.reuse, R48, R176 ;  /* 0x000000301410723c */ /* 0x040ff000000018b0 */
[C---:B----4-:R-:W-:Y:S01]  /*1eea0*/  HMMA.16816.F32 R80, R20.reuse, R28, R128 ;  /* 0x0000001c1450723c */ /* 0x050fe20000001880 */
[----:B------:R-:W4:Y:S07]  /*1eeb0*/  LDSM.16.M88.4 R28, [R249] ;  /* 0x00000000f91c783b */ /* 0x000f2e0000000200 */
[C---:B--2---:R-:W-:Y:S08]  /*1eec0*/  HMMA.16816.F32 R120, R20.reuse, R44, R236 ;  /* 0x0000002c1478723c */ /* 0x044ff000000018ec */
[----:B------:R-:W-:Y:S01]  /*1eed0*/  IMAD.MOV.U32 R179, RZ, RZ, R17 ;  /* 0x000000ffffb37224 */ /* 0x000fe200078e0011 */
[----:B------:R-:W-:Y:S01]  /*1eee0*/  MOV R178, R18 ;  /* 0x0000001200b27202 */ /* 0x000fe20000000f00 */
[----:B------:R-:W-:Y:S01]  /*1eef0*/  IMAD.MOV.U32 R177, RZ, RZ, R19 ;  /* 0x000000ffffb17224 */ /* 0x000fe200078e0013 */
[----:B---3--:R-:W-:Y:S01]  /*1ef00*/  HMMA.16816.F32 R236, R20, R32, R200 ;  /* 0x0000002014ec723c */ /* 0x008fe200000018c8 */
[----:B------:R-:W-:-:S07]  /*1ef10*/  IMAD.MOV.U32 R176, RZ, RZ, R16 ;  /* 0x000000ffffb07224 */ /* 0x000fce00078e0010 */
[C---:B------:R-:W-:Y:S08]  /*1ef20*/  HMMA.16816.F32 R244, R20.reuse, R34, R244 ;  /* 0x0000002214f4723c */ /* 0x040ff000000018f4 */
[C---:B-1----:R-:W-:Y:S08]  /*1ef30*/  HMMA.16816.F32 R16, R20.reuse, R36, R156 ;  /* 0x000000241410723c */ /* 0x042ff0000000189c */
[----:B------:R-:W-:Y:S01]  /*1ef40*/  HMMA.16816.F32 R32, R20, R38, R124 ;  /* 0x000000261420723c */ /* 0x000fe2000000187c */
[----:B------:R-:W-:Y:S07]  /*1ef50*/  LDSM.16.M88.4 R36, [R186+0x800] ;  /* 0x00080000ba24783b */ /* 0x000fee0000000200 */
[C---:B------:R-:W-:Y:S08]  /*1ef60*/  HMMA.16816.F32 R88, R24.reuse, R12, R88 ;  /* 0x0000000c1858723c */ /* 0x040ff00000001858 */
[----:B------:R-:W-:Y:S01]  /*1ef70*/  HMMA.16816.F32 R64, R24, R14, R64 ;  /* 0x0000000e1840723c */ /* 0x000fe20000001840 */
[----:B------:R-:W1:Y:S01]  /*1ef80*/  LDSM.16.M88.4 R24, [R193] ;  /* 0x00000000c118783b */ /* 0x000e620000000200 */
[----:B------:R-:W-:-:S03]  /*1ef90*/  IMAD.MOV.U32 R141, RZ, RZ, R19 ;  /* 0x000000ffff8d7224 */ /* 0x000fc600078e0013 */
[----:B------:R-:W2:Y:S03]  /*1efa0*/  LDSM.16.M88.4 R12, [R118] ;  /* 0x00000000760c783b */ /* 0x000ea60000000200 */
[----:B------:R-:W-:Y:S01]  /*1efb0*/  HMMA.16816.F32 R240, R20, R40, R136 ;  /* 0x0000002814f0723c */ /* 0x000fe20000001888 */
[----:B------:R3:W-:Y:S01]  /*1efc0*/  LDSM.16.M88.4 R40, [R221] ;  /* 0x00000000dd28783b */ /* 0x0007e20000000200 */
[----:B------:R-:W-:Y:S01]  /*1efd0*/  IMAD.MOV.U32 R124, RZ, RZ, R34 ;  /* 0x000000ffff7c7224 */ /* 0x000fe200078e0022 */
[----:B------:R-:W-:Y:S01]  /*1efe0*/  MOV R19, R33 ;  /* 0x0000002100137202 */ /* 0x000fe20000000f00 */
[----:B------:R-:W-:Y:S02]  /*1eff0*/  IMAD.MOV.U32 R140, RZ, RZ, R35 ;  /* 0x000000ffff8c7224 */ /* 0x000fe400078e0023 */
[----:B---3--:R-:W-:Y:S02]  /*1f000*/  IMAD.MOV.U32 R221, RZ, RZ, R119 ;  /* 0x000000ffffdd7224 */ /* 0x008fe400078e0077 */
[----:B------:R-:W-:-:S02]  /*1f010*/  IMAD.MOV.U32 R119, RZ, RZ, R32 ;  /* 0x000000ffff777224 */ /* 0x000fc400078e0020 */
[C---:B----4-:R-:W-:Y:S08]  /*1f020*/  HMMA.16816.F32 R32, R20.reuse, R28, R104 ;  /* 0x0000001c1420723c */ /* 0x050ff00000001868 */
[C---:B------:R-:W-:Y:S01]  /*1f030*/  HMMA.16816.F32 R128, R20.reuse, R46, R208 ;  /* 0x0000002e1480723c */ /* 0x040fe200000018d0 */
[----:B------:R-:W-:Y:S07]  /*1f040*/  LDSM.16.M88.4 R44, [R181] ;  /* 0x00000000b52c783b */ /* 0x000fee0000000200 */
[C---:B-1----:R-:W-:Y:S08]  /*1f050*/  HMMA.16816.F32 R208, R20.reuse, R24, R204 ;  /* 0x0000001814d0723c */ /* 0x042ff000000018cc */
[----:B------:R-:W-:Y:S01]  /*1f060*/  HMMA.16816.F32 R216, R20, R26, R196 ;  /* 0x0000001a14d8723c */ /* 0x000fe200000018c4 */
[----:B------:R-:W1:Y:S01]  /*1f070*/  LDSM.16.M88.4 R24, [R227] ;  /* 0x00000000e318783b */ /* 0x000e620000000200 */
[----:B------:R-:W-:-:S02]  /*1f080*/  IMAD.MOV.U32 R156, RZ, RZ, R34 ;  /* 0x000000ffff9c7224 */ /* 0x000fc400078e0022 */
[----:B------:R-:W-:Y:S02]  /*1f090*/  IMAD.MOV.U32 R127, RZ, RZ, R35 ;  /* 0x000000ffff7f7224 */ /* 0x000fe400078e0023 */
[----:B------:R-:W-:Y:S02]  /*1f0a0*/  IMAD.MOV.U32 R126, RZ, RZ, R32 ;  /* 0x000000ffff7e7224 */ /* 0x000fe400078e0020 */
[----:B------:R-:W-:Y:S02]  /*1f0b0*/  IMAD.MOV.U32 R125, RZ, RZ, R33 ;  /* 0x000000ffff7d7224 */ /* 0x000fe400078e0021 */
[----:B------:R-:W3:Y:S01]  /*1f0c0*/  LDSM.16.M88.4 R32, [R220] ;  /* 0x00000000dc20783b */ /* 0x000ee20000000200 */
[C---:B------:R-:W-:Y:S08]  /*1f0d0*/  HMMA.16816.F32 R28, R20.reuse, R30, R72 ;  /* 0x0000001e141c723c */ /* 0x040ff00000001848 */
[C---:B--2---:R-:W-:Y:S08]  /*1f0e0*/  HMMA.16816.F32 R232, R20.reuse, R12, R232 ;  /* 0x0000000c14e8723c */ /* 0x044ff000000018e8 */
[----:B------:R-:W-:Y:S01]  /*1f0f0*/  HMMA.16816.F32 R228, R20, R14, R228 ;  /* 0x0000000e14e4723c */ /* 0x000fe200000018e4 */
[----:B------:R-:W2:Y:S07]  /*1f100*/  LDSM.16.M88.4 R12, [R226] ;  /* 0x00000000e20c783b */ /* 0x000eae0000000200 */
[----:B------:R-:W-:Y:S01]  /*1f110*/  MOV R107, R30 ;  /* 0x0000001e006b7202 */ /* 0x000fe20000000f00 */
[----:B------:R-:W-:-:S02]  /*1f120*/  IMAD.MOV.U32 R106, RZ, RZ, R31 ;  /* 0x000000ffff6a7224 */ /* 0x000fc400078e001f */
[----:B------:R-:W-:Y:S02]  /*1f130*/  IMAD.MOV.U32 R105, RZ, RZ, R28 ;  /* 0x000000ffff697224 */ /* 0x000fe400078e001c */
[----:B------:R-:W-:Y:S01]  /*1f140*/  IMAD.MOV.U32 R104, RZ, RZ, R29 ;  /* 0x000000ffff687224 */ /* 0x000fe200078e001d */
[C---:B-1----:R-:W-:Y:S08]  /*1f150*/  HMMA.16816.F32 R60, R20.reuse, R26, R60 ;  /* 0x0000001a143c723c */ /* 0x042ff0000000183c */
[C---:B------:R-:W-:Y:S08]  /*1f160*/  HMMA.16816.F32 R28, R20.reuse, R24, R68 ;  /* 0x00000018141c723c */ /* 0x040ff00000001844 */
[C---:B------:R-:W-:Y:S08]  /*1f170*/  HMMA.16816.F32 R24, R20.reuse, R40, R84 ;  /* 0x000000281418723c */ /* 0x040ff00000001854 */
[----:B---3--:R-:W-:Y:S01]  /*1f180*/  HMMA.16816.F32 R84, R20, R32, R108 ;  /* 0x000000201454723c */ /* 0x008fe2000000186c */
[----:B------:R-:W-:-:S02]  /*1f190*/  IMAD.MOV.U32 R157, RZ, RZ, R16 ;  /* 0x000000ffff9d7224 */ /* 0x000fc400078e0010 */
[----:B------:R-:W-:-:S05]  /*1f1a0*/  IMAD.MOV.U32 R198, RZ, RZ, R2 ;  /* 0x000000ffffc67224 */ /* 0x000fca00078e0002 */
[----:B------:R-:W-:Y:S01]  /*1f1b0*/  IMAD.MOV.U32 R75, RZ, RZ, R30 ;  /* 0x000000ffff4b7224 */ /* 0x000fe200078e001e */
[----:B------:R-:W-:Y:S01]  /*1f1c0*/  MOV R74, R31 ;  /* 0x0000001f004a7202 */ /* 0x000fe20000000f00 */
[----:B------:R-:W-:Y:S02]  /*1f1d0*/  IMAD.MOV.U32 R73, RZ, RZ, R28 ;  /* 0x000000ffff497224 */ /* 0x000fe400078e001c */
[----:B------:R-:W-:Y:S02]  /*1f1e0*/  IMAD.MOV.U32 R72, RZ, RZ, R29 ;  /* 0x000000ffff487224 */ /* 0x000fe400078e001d */
[----:B------:R-:W1:Y:S10]  /*1f1f0*/  LDSM.16.M88.4 R28, [R221] ;  /* 0x00000000dd1c783b */ /* 0x000e740000000200 */
[----:B------:R-:W-:-:S02]  /*1f200*/  IMAD.MOV.U32 R33, RZ, RZ, R85 ;  /* 0x000000ffff217224 */ /* 0x000fc400078e0055 */
[----:B------:R-:W-:Y:S02]  /*1f210*/  IMAD.MOV.U32 R32, RZ, RZ, R86 ;  /* 0x000000ffff207224 */ /* 0x000fe400078e0056 */
[----:B------:R-:W-:Y:S02]  /*1f220*/  IMAD.MOV.U32 R16, RZ, RZ, R87 ;  /* 0x000000ffff107224 */ /* 0x000fe400078e0057 */
[----:B------:R-:W-:Y:S02]  /*1f230*/  IMAD.MOV.U32 R2, RZ, RZ, R84 ;  /* 0x000000ffff027224 */ /* 0x000fe400078e0054 */
[C---:B------:R-:W-:Y:S08]  /*1f240*/  HMMA.16816.F32 R84, R20.reuse, R34, R100 ;  /* 0x000000221454723c */ /* 0x040ff00000001864 */
[C---:B--2---:R-:W-:Y:S08]  /*1f250*/  HMMA.16816.F32 R52, R20.reuse, R12, R52 ;  /* 0x0000000c1434723c */ /* 0x044ff00000001834 */
[----:B------:R-:W-:Y:S01]  /*1f260*/  HMMA.16816.F32 R12, R20, R14, R56 ;  /* 0x0000000e140c723c */ /* 0x000fe20000001838 */
[----:B------:R-:W-:Y:S01]  /*1f270*/  IMAD.MOV.U32 R143, RZ, RZ, R17 ;  /* 0x000000ffff8f7224 */ /* 0x000fe200078e0011 */
[----:B------:R-:W-:-:S06]  /*1f280*/  MOV R142, R18 ;  /* 0x00000012008e7202 */ /* 0x000fcc0000000f00 */
[----:B------:R-:W-:Y:S01]  /*1f290*/  MOV R136, R85 ;  /* 0x0000005500887202 */ /* 0x000fe20000000f00 */
[----:B------:R-:W-:Y:S02]  /*1f2a0*/  IMAD.MOV.U32 R118, RZ, RZ, R86 ;  /* 0x000000ffff767224 */ /* 0x000fe400078e0056 */
[----:B------:R-:W-:Y:S02]  /*1f2b0*/  IMAD.MOV.U32 R18, RZ, RZ, R87 ;  /* 0x000000ffff127224 */ /* 0x000fe400078e0057 */
[----:B------:R-:W-:Y:S02]  /*1f2c0*/  IMAD.MOV.U32 R17, RZ, RZ, R84 ;  /* 0x000000ffff117224 */ /* 0x000fe400078e0054 */
[----:B------:R-:W-:Y:S01]  /*1f2d0*/  HMMA.16816.F32 R84, R20, R44, R132 ;  /* 0x0000002c1454723c */ /* 0x000fe20000001884 */
[----:B------:R-:W-:Y:S01]  /*1f2e0*/  IMAD.MOV.U32 R196, RZ, RZ, R9 ;  /* 0x000000ffffc47224 */ /* 0x000fe200078e0009 */
[----:B------:R-:W-:Y:S01]  /*1f2f0*/  MOV R199, R0 ;  /* 0x0000000000c77202 */ /* 0x000fe20000000f00 */
[----:B------:R-:W-:-:S06]  /*1f300*/  IMAD.MOV.U32 R197, RZ, RZ, R7 ;  /* 0x000000ffffc57224 */ /* 0x000fcc00078e0007 */
[----:B------:R-:W-:Y:S01]  /*1f310*/  IMAD.MOV.U32 R139, RZ, RZ, R14 ;  /* 0x000000ffff8b7224 */ /* 0x000fe200078e000e */
[----:B------:R-:W-:Y:S01]  /*1f320*/  MOV R137, R13 ;  /* 0x0000000d00897202 */ /* 0x000fe20000000f00 */
[----:B------:R-:W-:Y:S02]  /*1f330*/  IMAD.MOV.U32 R138, RZ, RZ, R12 ;  /* 0x000000ffff8a7224 */ /* 0x000fe400078e000c */
[----:B------:R-:W-:Y:S02]  /*1f340*/  IMAD.MOV.U32 R220, RZ, RZ, R15 ;  /* 0x000000ffffdc7224 */ /* 0x000fe400078e000f */
[----:B------:R-:W2:Y:S01]  /*1f350*/  LDSM.16.M88.4 R12, [R189] ;  /* 0x00000000bd0c783b */ /* 0x000ea20000000200 */
[----:B------:R-:W-:Y:S01]  /*1f360*/  IMAD.MOV.U32 R59, RZ, RZ, R27 ;  /* 0x000000ffff3b7224 */ /* 0x000fe200078e001b */
[----:B------:R-:W-:Y:S01]  /*1f370*/  MOV R56, R24 ;  /* 0x0000001800387202 */ /* 0x000fe20000000f00 */
[----:B------:R-:W-:Y:S02]  /*1f380*/  IMAD.MOV.U32 R58, RZ, RZ, R25 ;  /* 0x000000ffff3a7224 */ /* 0x000fe400078e0019 */
[----:B------:R-:W-:-:S02]  /*1f390*/  IMAD.MOV.U32 R57, RZ, RZ, R26 ;  /* 0x000000ffff397224 */ /* 0x000fc400078e001a */
[----:B------:R-:W-:Y:S02]  /*1f3a0*/  HMMA.16816.F32 R24, R20, R46, R196 ;  /* 0x0000002e1418723c */ /* 0x000fe400000018c4 */
[----:B------:R-:W-:Y:S02]  /*1f3b0*/  IMAD.MOV.U32 R249, RZ, RZ, R84 ;  /* 0x000000fffff97224 */ /* 0x000fe400078e0054 */
[----:B------:R-:W-:-:S03]  /*1f3c0*/  IMAD.MOV.U32 R45, RZ, RZ, R87 ;  /* 0x000000ffff2d7224 */ /* 0x000fc600078e0057 */
[----:B------:R-:W-:Y:S01]  /*1f3d0*/  MOV R47, R85 ;  /* 0x00000055002f7202 */ /* 0x000fe20000000f00 */
[----:B------:R-:W-:Y:S02]  /*1f3e0*/  IMAD.MOV.U32 R46, RZ, RZ, R86 ;  /* 0x000000ffff2e7224 */ /* 0x000fe400078e0056 */
[C---:B-1----:R-:W-:Y:S08]  /*1f3f0*/  HMMA.16816.F32 R84, R20.reuse, R28, R88 ;  /* 0x0000001c1454723c */ /* 0x042ff00000001858 */
[----:B------:R-:W-:Y:S01]  /*1f400*/  HMMA.16816.F32 R40, R20, R42, R112 ;  /* 0x0000002a1428723c */ /* 0x000fe20000001870 */
[----:B------:R-:W-:-:S02]  /*1f410*/  MOV R193, R248 ;  /* 0x000000f800c17202 */ /* 0x000fc40000000f00 */
[----:B------:R-:W1:Y:S01]  /*1f420*/  S2R R248, SR_TID.X ;  /* 0x0000000000f87919 */ /* 0x000e620000002100 */
[----:B------:R-:W-:-:S04]  /*1f430*/  IMAD.MOV.U32 R100, RZ, RZ, R32 ;  /* 0x000000ffff647224 */ /* 0x000fc800078e0020 */
[C---:B------:R-:W-:Y:S08]  /*1f440*/  HMMA.16816.F32 R48, R20.reuse, R50, R172 ;  /* 0x000000321430723c */ /* 0x040ff000000018ac */
[----:B------:R-:W-:Y:S02]  /*1f450*/  IMAD.MOV.U32 R35, RZ, RZ, R84 ;  /* 0x000000ffff237224 */ /* 0x000fe400078e0054 */
[----:B------:R-:W-:Y:S01]  /*1f460*/  IMAD.MOV.U32 R34, RZ, RZ, R85 ;  /* 0x000000ffff227224 */ /* 0x000fe200078e0055 */
[----:B------:R-:W-:Y:S01]  /*1f470*/  HMMA.16816.F32 R132, R20, R30, R64 ;  /* 0x0000001e1484723c */ /* 0x000fe20000001840 */
[----:B------:R-:W3:Y:S04]  /*1f480*/  LDSM.16.M88.4 R20, [R186+0x1800] ;  /* 0x00180000ba14783b */ /* 0x000ee80000000200 */
[----:B------:R-:W-:-:S03]  /*1f490*/  IMAD.MOV.U32 R68, RZ, RZ, R41 ;  /* 0x000000ffff447224 */ /* 0x000fc600078e0029 */
[C---:B--2---:R-:W-:Y:S01]  /*1f4a0*/  HMMA.16816.F32 R172, R12.reuse, R214, R24 ;  /* 0x000000d60cac723c */ /* 0x044fe20000001818 */
[----:B------:R-:W-:Y:S01]  /*1f4b0*/  IMAD.MOV.U32 R221, RZ, RZ, R40 ;  /* 0x000000ffffdd7224 */ /* 0x000fe200078e0028 */
[----:B------:R-:W-:Y:S01]  /*1f4c0*/  LDSM.16.M88.4 R24, [R186+0x2000] ;  /* 0x00200000ba18783b */ /* 0x000fe20000000200 */
[----:B------:R-:W-:Y:S02]  /*1f4d0*/  IMAD.MOV.U32 R227, RZ, RZ, R42 ;  /* 0x000000ffffe37224 */ /* 0x000fe400078e002a */
[----:B------:R-:W-:Y:S02]  /*1f4e0*/  IMAD.MOV.U32 R226, RZ, RZ, R43 ;  /* 0x000000ffffe27224 */ /* 0x000fe400078e002b */
[----:B------:R-:W-:Y:S01]  /*1f4f0*/  IMAD.MOV.U32 R214, RZ, RZ, R34 ;  /* 0x000000ffffd67224 */ /* 0x000fe200078e0022 */
[----:B------:R-:W-:Y:S01]  /*1f500*/  HMMA.16816.F32 R200, R12, R36, R80 ;  /* 0x000000240cc8723c */ /* 0x000fe20000001850 */
[----:B------:R-:W-:Y:S01]  /*1f510*/  IMAD.MOV.U32 R215, RZ, RZ, R33 ;  /* 0x000000ffffd77224 */ /* 0x000fe200078e0021 */
[----:B------:R-:W2:Y:S05]  /*1f520*/  LDSM.16.M88.4 R40, [R186+0x1000] ;  /* 0x00100000ba28783b */ /* 0x000eaa0000000200 */
[----:B------:R-:W-:-:S02]  /*1f530*/  IMAD.MOV.U32 R37, RZ, RZ, R35 ;  /* 0x000000ffff257224 */ /* 0x000fc400078e0023 */
[----:B------:R-:W4:Y:S01]  /*1f540*/  LDSM.16.M88.4 R32, [R186+0x2800] ;  /* 0x00280000ba20783b */ /* 0x000f220000000200 */
[----:B-1----:R-:W-:Y:S02]  /*1f550*/  IMAD.SHL.U32 R248, R248, 0x2, RZ ;  /* 0x00000002f8f87824 */ /* 0x002fe400078e00ff */
[----:B------:R-:W-:-:S03]  /*1f560*/  IMAD.SHL.U32 R44, R251, 0x100, RZ ;  /* 0x00000100fb2c7824 */ /* 0x000fc600078e00ff */
[----:B------:R-:W-:-:S04]  /*1f570*/  LOP3.LUT R248, R248, 0x6, RZ, 0xc0, !PT ;  /* 0x00000006f8f87812 */ /* 0x000fc800078ec0ff */
[----:B------:R-:W-:-:S04]  /*1f580*/  LOP3.LUT R3, R44, 0x8, R248, 0xfe, !PT ;  /* 0x000000082c037812 */ /* 0x000fc800078efef8 */
[----:B------:R-:W1:Y:S01]  /*1f590*/  I2F R7, R3 ;  /* 0x0000000300077306 */ /* 0x000e620000201400 */
[C---:B------:R-:W-:Y:S01]  /*1f5a0*/  LOP3.LUT R0, R44.reuse, 0x10, R248, 0xfe, !PT ;  /* 0x000000102c007812 */ /* 0x040fe200078efef8 */
[C---:B------:R-:W-:Y:S01]  /*1f5b0*/  HMMA.16816.F32 R196, R12.reuse, R38, R76 ;  /* 0x000000260cc4723c */ /* 0x040fe2000000184c */
[----:B------:R-:W-:Y:S01]  /*1f5c0*/  MOV R29, R86 ;  /* 0x00000056001d7202 */ /* 0x000fe20000000f00 */
[----:B------:R-:W-:Y:S02]  /*1f5d0*/  IMAD.MOV.U32 R28, RZ, RZ, R87 ;  /* 0x000000ffff1c7224 */ /* 0x000fe400078e0057 */
[----:B------:R-:W-:Y:S02]  /*1f5e0*/  IMAD.MOV.U32 R90, RZ, RZ, R75 ;  /* 0x000000ffff5a7224 */ /* 0x000fe400078e004b */
[----:B------:R1:W1:Y:S01]  /*1f5f0*/  I2F R9, R0 ;  /* 0x0000000000097306 */ /* 0x0002620000201400 */
[----:B------:R-:W-:Y:S01]  /*1f600*/  MOV R79, R68 ;  /* 0x00000044004f7202 */ /* 0x000fe20000000f00 */
[----:B------:R-:W-:Y:S01]  /*1f610*/  IMAD.MOV.U32 R103, RZ, RZ, R59 ;  /* 0x000000ffff677224 */ /* 0x000fe200078e003b */
[----:B---3--:R-:W-:Y:S01]  /*1f620*/  HMMA.16816.F32 R108, R12, R22, R128 ;  /* 0x000000160c6c723c */ /* 0x008fe20000001880 */
[----:B------:R-:W-:Y:S01]  /*1f630*/  IMAD.MOV.U32 R75, RZ, RZ, R4 ;  /* 0x000000ffff4b7224 */ /* 0x000fe200078e0004 */
[----:B------:R-:W-:Y:S01]  /*1f640*/  LOP3.LUT R4, R44, 0x18, R248, 0xfe, !PT ;  /* 0x000000182c047812 */ /* 0x000fe200078efef8 */
[----:B------:R-:W-:-:S02]  /*1f650*/  IMAD.MOV.U32 R71, RZ, RZ, R127 ;  /* 0x000000ffff477224 */ /* 0x000fc400078e007f */
[----:B------:R-:W-:Y:S02]  /*1f660*/  IMAD.MOV.U32 R68, RZ, RZ, R126 ;  /* 0x000000ffff447224 */ /* 0x000fe400078e007e */
[----:B------:R-:W-:Y:S02]  /*1f670*/  IMAD.MOV.U32 R69, RZ, RZ, R125 ;  /* 0x000000ffff457224 */ /* 0x000fe400078e007d */
[----:B------:R-:W-:Y:S01]  /*1f680*/  IMAD.MOV.U32 R59, RZ, RZ, R124 ;  /* 0x000000ffff3b7224 */ /* 0x000fe200078e007c */
[C---:B--2---:R-:W-:Y:S01]  /*1f690*/  HMMA.16816.F32 R204, R12.reuse, R40, R92 ;  /* 0x000000280ccc723c */ /* 0x044fe2000000185c */
[----:B------:R-:W-:Y:S02]  /*1f6a0*/  IMAD.MOV.U32 R77, RZ, RZ, R29 ;  /* 0x000000ffff4d7224 */ /* 0x000fe400078e001d */
[----:B------:R-:W-:Y:S02]  /*1f6b0*/  IMAD.MOV.U32 R36, RZ, RZ, R28 ;  /* 0x000000ffff247224 */ /* 0x000fe400078e001c */
[----:B------:R-:W-:Y:S01]  /*1f6c0*/  IMAD.MOV.U32 R89, RZ, RZ, R72 ;  /* 0x000000ffff597224 */ /* 0x000fe200078e0048 */
[----:B------:R-:W-:Y:S02]  /*1f6d0*/  LDSM.16.M88.4 R28, [R186+0x3000] ;  /* 0x00300000ba1c783b */ /* 0x000fe40000000200 */
[----:B----4-:R-:W-:Y:S01]  /*1f6e0*/  HMMA.16816.F32 R128, R12, R32, R232 ;  /* 0x000000200c80723c */ /* 0x010fe200000018e8 */
[----:B------:R-:W-:Y:S01]  /*1f6f0*/  IMAD.MOV.U32 R72, RZ, RZ, R11 ;  /* 0x000000ffff487224 */ /* 0x000fe200078e000b */
[----:B------:R-:W-:Y:S01]  /*1f700*/  ISETP.GE.AND P6, PT, R3, R8, PT ;  /* 0x000000080300720c */ /* 0x000fe20003fc6270 */
[----:B------:R2:W3:Y:S01]  /*1f710*/  I2F R11, R4 ;  /* 0x00000004000b7306 */ /* 0x0004e20000201400 */
[----:B------:R-:W-:-:S04]  /*1f720*/  IMAD.MOV.U32 R91, RZ, RZ, R74 ;  /* 0x000000ffff5b7224 */ /* 0x000fc800078e004a */
[----:B------:R-:W-:Y:S01]  /*1f730*/  HMMA.16816.F32 R124, R12, R34, R228 ;  /* 0x000000220c7c723c */ /* 0x000fe200000018e4 */
[----:B------:R-:W4:Y:S01]  /*1f740*/  LDSM.16.M88.4 R32, [R186+0x4000] ;  /* 0x00400000ba20783b */ /* 0x000f220000000200 */
[----:B------:R-:W-:Y:S01]  /*1f750*/  ISETP.GE.AND P4, PT, R3, R6, PT ;  /* 0x000000060300720c */ /* 0x000fe20003f86270 */
[----:B------:R-:W-:Y:S01]  /*1f760*/  IMAD.MOV.U32 R74, RZ, RZ, R5 ;  /* 0x000000ffff4a7224 */ /* 0x000fe200078e0005 */
[C---:B------:R-:W-:Y:S01]  /*1f770*/  ISETP.GE.AND P5, PT, R0.reuse, R8, PT ;  /* 0x000000080000720c */ /* 0x040fe20003fa6270 */
[----:B-1----:R-:W-:Y:S01]  /*1f780*/  FFMA.FTZ R3, R153, R7, R174 ;  /* 0x0000000799037223 */ /* 0x002fe200000100ae */
[----:B------:R-:W-:Y:S01]  /*1f790*/  ISETP.GE.AND P3, PT, R0, R6, PT ;  /* 0x000000060000720c */ /* 0x000fe20003f66270 */
[----:B------:R-:W-:Y:S01]  /*1f7a0*/  IMAD.MOV.U32 R113, RZ, RZ, R179 ;  /* 0x000000ffff717224 */ /* 0x000fe200078e00b3 */
[----:B------:R-:W-:Y:S01]  /*1f7b0*/  LOP3.LUT R0, R44, 0x20, R248, 0xfe, !PT ;  /* 0x000000202c007812 */ /* 0x000fe200078efef8 */
[----:B------:R-:W-:Y:S01]  /*1f7c0*/  IMAD.MOV.U32 R114, RZ, RZ, R178 ;  /* 0x000000ffff727224 */ /* 0x000fe200078e00b2 */
[----:B------:R-:W-:Y:S01]  /*1f7d0*/  MOV R112, R176 ;  /* 0x000000b000707202 */ /* 0x000fe20000000f00 */
[----:B------:R-:W-:-:S02]  /*1f7e0*/  IMAD.MOV.U32 R115, RZ, RZ, R177 ;  /* 0x000000ffff737224 */ /* 0x000fc400078e00b1 */
[----:B------:R-:W-:Y:S01]  /*1f7f0*/  FFMA.FTZ R5, R153, R7, R172 ;  /* 0x0000000799057223 */ /* 0x000fe200000100ac */
[----:B------:R-:W-:Y:S01]  /*1f800*/  HMMA.16816.F32 R176, R12, R42, R96 ;  /* 0x0000002a0cb0723c */ /* 0x000fe20000001860 */
[----:B------:R-:W-:Y:S01]  /*1f810*/  IMAD.MOV.U32 R101, RZ, RZ, R58 ;  /* 0x000000ffff657224 */ /* 0x000fe200078e003a */
[----:B------:R-:W-:Y:S01]  /*1f820*/  MOV R102, R57 ;  /* 0x0000003900667202 */ /* 0x000fe20000000f00 */
[----:B------:R-:W-:Y:S02]  /*1f830*/  IMAD.MOV.U32 R58, RZ, RZ, R19 ;  /* 0x000000ffff3a7224 */ /* 0x000fe400078e0013 */
[----:B------:R-:W-:Y:S01]  /*1f840*/  IMAD.MOV.U32 R57, RZ, RZ, R119 ;  /* 0x000000ffff397224 */ /* 0x000fe200078e0077 */
[----:B------:R1:W1:Y:S01]  /*1f850*/  I2F R19, R0 ;  /* 0x0000000000137306 */ /* 0x0002620000201400 */
[----:B------:R-:W-:Y:S02]  /*1f860*/  FSEL R119, R3, -INF , !P4 ;  /* 0xff80000003777808 */ /* 0x000fe40006000000 */
[----:B------:R-:W-:-:S02]  /*1f870*/  FSEL R174, R5, -INF , !P6 ;  /* 0xff80000005ae7808 */ /* 0x000fc40007000000 */
[----:B------:R-:W-:Y:S01]  /*1f880*/  LOP3.LUT R3, R44, 0x28, R248, 0xfe, !PT ;  /* 0x000000282c037812 */ /* 0x000fe200078efef8 */
[CC--:B------:R-:W-:Y:S01]  /*1f890*/  FFMA.FTZ R5, R153.reuse, R9.reuse, R200 ;  /* 0x0000000999057223 */ /* 0x0c0fe200000100c8 */
[C---:B------:R-:W-:Y:S02]  /*1f8a0*/  ISETP.GE.AND P6, PT, R4.reuse, R8, PT ;  /* 0x000000080400720c */ /* 0x040fe40003fc6270 */
[----:B------:R-:W-:Y:S01]  /*1f8b0*/  ISETP.GE.AND P4, PT, R4, R6, PT ;  /* 0x000000060400720c */ /* 0x000fe20003f86270 */
[----:B--2---:R-:W-:Y:S01]  /*1f8c0*/  FFMA.FTZ R4, R153, R9, R202 ;  /* 0x0000000999047223 */ /* 0x004fe200000100ca */
[----:B------:R-:W-:Y:S01]  /*1f8d0*/  MOV R88, R73 ;  /* 0x0000004900587202 */ /* 0x000fe20000000f00 */
[----:B------:R-:W-:Y:S01]  /*1f8e0*/  IMAD.MOV.U32 R78, RZ, RZ, R157 ;  /* 0x000000ffff4e7224 */ /* 0x000fe200078e009d */
[----:B------:R-:W-:Y:S02]  /*1f8f0*/  MOV R73, R10 ;  /* 0x0000000a00497202 */ /* 0x000fe40000000f00 */
[----:B------:R-:W-:Y:S01]  /*1f900*/  MOV R70, R156 ;  /* 0x0000009c00467202 */ /* 0x000fe20000000f00 */
[----:B------:R2:W2:Y:S01]  /*1f910*/  I2F R10, R3 ;  /* 0x00000003000a7306 */ /* 0x0004a20000201400 */
[----:B------:R-:W-:Y:S01]  /*1f920*/  HMMA.16816.F32 R156, R12, R20, R120 ;  /* 0x000000140c9c723c */ /* 0x000fe20000001878 */
[----:B------:R-:W-:Y:S01]  /*1f930*/  FSEL R200, R5, -INF , !P5 ;  /* 0xff80000005c87808 */ /* 0x000fe20006800000 */
[CC--:B---3--:R-:W-:Y:S01]  /*1f940*/  FFMA.FTZ R5, R153.reuse, R11.reuse, R196 ;  /* 0x0000000b99057223 */ /* 0x0c8fe200000100c4 */
[----:B------:R-:W-:Y:S01]  /*1f950*/  FSEL R172, R4, -INF , !P3 ;  /* 0xff80000004ac7808 */ /* 0x000fe20005800000 */
[----:B------:R-:W-:Y:S01]  /*1f960*/  FFMA.FTZ R4, R153, R11, R198 ;  /* 0x0000000b99047223 */ /* 0x000fe200000100c6 */
[----:B------:R-:W-:-:S02]  /*1f970*/  ISETP.GE.AND P5, PT, R0, R8, PT ;  /* 0x000000080000720c */ /* 0x000fc40003fa6270 */
[----:B------:R-:W-:Y:S01]  /*1f980*/  ISETP.GE.AND P2, PT, R193, 0x3, PT ;  /* 0x00000003c100780c */ /* 0x000fe20003f46270 */
[----:B------:R-:W-:Y:S01]  /*1f990*/  IMAD.MOV.U32 R66, RZ, RZ, R107 ;  /* 0x000000ffff427224 */ /* 0x000fe200078e006b */
[----:B------:R-:W-:Y:S01]  /*1f9a0*/  ISETP.GE.AND P3, PT, R0, R6, PT ;  /* 0x000000060000720c */ /* 0x000fe20003f66270 */
[----:B------:R-:W-:Y:S01]  /*1f9b0*/  IMAD.MOV.U32 R64, RZ, RZ, R105 ;  /* 0x000000ffff407224 */ /* 0x000fe200078e0069 */
[----:B-1----:R-:W-:Y:S01]  /*1f9c0*/  LOP3.LUT R0, R44, 0x30, R248, 0xfe, !PT ;  /* 0x000000302c007812 */ /* 0x002fe200078efef8 */
[----:B------:R-:W-:Y:S01]  /*1f9d0*/  IMAD.MOV.U32 R65, RZ, RZ, R104 ;  /* 0x000000ffff417224 */ /* 0x000fe200078e0068 */
[----:B------:R-:W-:Y:S01]  /*1f9e0*/  FSEL R196, R5, -INF , !P6 ;  /* 0xff80000005c47808 */ /* 0x000fe20007000000 */
[----:B------:R-:W-:Y:S01]  /*1f9f0*/  FFMA.FTZ R5, R153, R19, R204 ;  /* 0x0000001399057223 */ /* 0x000fe200000100cc */
[----:B------:R1:W3:Y:S01]  /*1fa00*/  I2F R7, R0 ;  /* 0x0000000000077306 */ /* 0x0002e20000201400 */
[----:B------:R-:W-:Y:S01]  /*1fa10*/  FSEL R193, R4, -INF , !P4 ;  /* 0xff80000004c17808 */ /* 0x000fe20006000000 */
[----:B------:R-:W4:Y:S01]  /*1fa20*/  LDSM.16.M88.4 R20, [R186+0x3800] ;  /* 0x00380000ba14783b */ /* 0x000f220000000200 */
[----:B------:R-:W-:-:S02]  /*1fa30*/  ISETP.GE.AND P6, PT, R3, R8, PT ;  /* 0x000000080300720c */ /* 0x000fc40003fc6270 */
[----:B------:R-:W-:Y:S01]  /*1fa40*/  ISETP.GE.AND P4, PT, R3, R6, PT ;  /* 0x000000060300720c */ /* 0x000fe20003f86270 */
[----:B------:R-:W-:Y:S01]  /*1fa50*/  FFMA.FTZ R4, R153, R19, R206 ;  /* 0x0000001399047223 */ /* 0x000fe200000100ce */
[----:B--2---:R-:W-:Y:S02]  /*1fa60*/  LOP3.LUT R3, R44, 0x38, R248, 0xfe, !PT ;  /* 0x000000382c037812 */ /* 0x004fe400078efef8 */
[----:B------:R-:W-:Y:S02]  /*1fa70*/  MOV R67, R106 ;  /* 0x0000006a00437202 */ /* 0x000fe40000000f00 */
[----:B------:R-:W-:Y:S01]  /*1fa80*/  HMMA.16816.F32 R104, R12, R24, R208 ;  /* 0x000000180c68723c */ /* 0x000fe200000018d0 */
[----:B------:R-:W-:Y:S01]  /*1fa90*/  FSEL R198, R5, -INF , !P5 ;  /* 0xff80000005c67808 */ /* 0x000fe20006800000 */
[----:B------:R2:W2:Y:S01]  /*1faa0*/  I2F R9, R3 ;  /* 0x0000000300097306 */ /* 0x0004a20000201400 */
[----:B------:R-:W-:Y:S01]  /*1fab0*/  FFMA.FTZ R5, R153, R10, R176 ;  /* 0x0000000a99057223 */ /* 0x000fe200000100b0 */
[----:B------:R-:W-:-:S02]  /*1fac0*/  FSEL R176, R4, -INF , !P3 ;  /* 0xff80000004b07808 */ /* 0x000fc40005800000 */
[C---:B------:R-:W-:Y:S02]  /*1fad0*/  ISETP.GE.AND P5, PT, R0.reuse, R8, PT ;  /* 0x000000080000720c */ /* 0x040fe40003fa6270 */
[----:B------:R-:W-:Y:S01]  /*1fae0*/  ISETP.GE.AND P3, PT, R0, R6, PT ;  /* 0x000000060000720c */ /* 0x000fe20003f66270 */
[C---:B------:R-:W-:Y:S01]  /*1faf0*/  HMMA.16816.F32 R92, R12.reuse, R26, R216 ;  /* 0x0000001a0c5c723c */ /* 0x040fe200000018d8 */
[----:B-1----:R-:W-:Y:S01]  /*1fb00*/  LOP3.LUT R0, R44, 0x40, R248, 0xfe, !PT ;  /* 0x000000402c007812 */ /* 0x002fe200078efef8 */
[----:B------:R-:W-:Y:S01]  /*1fb10*/  FFMA.FTZ R4, R153, R10, R178 ;  /* 0x0000000a99047223 */ /* 0x000fe200000100b2 */
[----:B------:R-:W1:Y:S01]  /*1fb20*/  LDSM.16.M88.4 R24, [R186+0x4800] ;  /* 0x00480000ba18783b */ /* 0x000e620000000200 */
[----:B------:R-:W-:Y:S01]  /*1fb30*/  FSEL R178, R5, -INF , !P6 ;  /* 0xff80000005b27808 */ /* 0x000fe20007000000 */
[----:B------:R2:W1:Y:S01]  /*1fb40*/  I2F R10, R0 ;  /* 0x00000000000a7306 */ /* 0x0004620000201400 */
[----:B------:R-:W-:Y:S01]  /*1fb50*/  IMAD.MOV.U32 R41, RZ, RZ, R215 ;  /* 0x000000ffff297224 */ /* 0x000fe200078e00d7 */
[----:B------:R-:W-:Y:S01]  /*1fb60*/  MOV R43, R102 ;  /* 0x00000066002b7202 */ /* 0x000fe20000000f00 */
[----:B---3--:R-:W-:Y:S01]  /*1fb70*/  FFMA.FTZ R5, R153, R7, R156 ;  /* 0x0000000799057223 */ /* 0x008fe2000001009c */
[----:B------:R-:W-:Y:S01]  /*1fb80*/  FSEL R156, R4, -INF , !P4 ;  /* 0xff800000049c7808 */ /* 0x000fe20006000000 */
[----:B------:R-:W-:Y:S01]  /*1fb90*/  IMAD.MOV.U32 R215, RZ, RZ, R100 ;  /* 0x000000ffffd77224 */ /* 0x000fe200078e0064 */
[----:B----4-:R-:W-:Y:S01]  /*1fba0*/  HMMA.16816.F32 R112, R12, R32, R112 ;  /* 0x000000200c70723c */ /* 0x010fe20000001870 */
[----:B------:R-:W-:-:S02]  /*1fbb0*/  IMAD.MOV.U32 R42, RZ, RZ, R101 ;  /* 0x000000ffff2a7224 */ /* 0x000fc400078e0065 */
[----:B------:R-:W-:Y:S01]  /*1fbc0*/  IMAD.MOV.U32 R40, RZ, RZ, R103 ;  /* 0x000000ffff287224 */ /* 0x000fe200078e0067 */
[----:B------:R-:W-:Y:S01]  /*1fbd0*/  ISETP.GE.AND P6, PT, R3, R8, PT ;  /* 0x000000080300720c */ /* 0x000fe20003fc6270 */
[----:B------:R-:W-:Y:S01]  /*1fbe0*/  FFMA.FTZ R4, R153, R7, R158 ;  /* 0x0000000799047223 */ /* 0x000fe2000001009e */
[----:B------:R-:W-:Y:S02]  /*1fbf0*/  ISETP.GE.AND P4, PT, R3, R6, PT ;  /* 0x000000060300720c */ /* 0x000fe40003f86270 */
[----:B------:R-:W-:Y:S01]  /*1fc00*/  HMMA.16816.F32 R100, R12, R34, R48 ;  /* 0x000000220c64723c */ /* 0x000fe20000001830 */
[----:B------:R-:W3:Y:S01]  /*1fc10*/  LDSM.16.M88.4 R32, [R186+0x5800] ;  /* 0x00580000ba20783b */ /* 0x000ee20000000200 */
[----:B--2---:R-:W-:Y:S01]  /*1fc20*/  LOP3.LUT R3, R44, 0x48, R248, 0xfe, !PT ;  /* 0x000000482c037812 */ /* 0x004fe200078efef8 */
[----:B------:R-:W-:Y:S01]  /*1fc30*/  IMAD.MOV.U32 R38, RZ, RZ, R78 ;  /* 0x000000ffff267224 */ /* 0x000fe200078e004e */
[----:B------:R-:W-:-:S04]  /*1fc40*/  FSEL R158, R5, -INF , !P5 ;  /* 0xff800000059e7808 */ /* 0x000fc80006800000 */
[----:B------:R-:W-:Y:S01]  /*1fc50*/  HMMA.16816.F32 R120, R12, R28, R236 ;  /* 0x0000001c0c78723c */ /* 0x000fe200000018ec */
[----:B------:R-:W-:Y:S01]  /*1fc60*/  FFMA.FTZ R5, R153, R9, R108 ;  /* 0x0000000999057223 */ /* 0x000fe2000001006c */
[----:B------:R2:W4:Y:S01]  /*1fc70*/  I2F R7, R3 ;  /* 0x0000000300077306 */ /* 0x0005220000201400 */
[----:B------:R-:W-:-:S05]  /*1fc80*/  FSEL R108, R4, -INF , !P3 ;  /* 0xff800000046c7808 */ /* 0x000fca0005800000 */
[----:B------:R-:W-:Y:S01]  /*1fc90*/  HMMA.16816.F32 R84, R12, R30, R244 ;  /* 0x0000001e0c54723c */ /* 0x000fe200000018f4 */
[----:B------:R-:W3:Y:S01]  /*1fca0*/  LDSM.16.M88.4 R28, [R186+0x6000] ;  /* 0x00600000ba1c783b */ /* 0x000ee20000000200 */
[----:B------:R-:W-:Y:S01]  /*1fcb0*/  IMAD.MOV.U32 R96, RZ, RZ, R38 ;  /* 0x000000ffff607224 */ /* 0x000fe200078e0026 */
[C---:B------:R-:W-:Y:S01]  /*1fcc0*/  ISETP.GE.AND P5, PT, R0.reuse, R8, PT ;  /* 0x000000080000720c */ /* 0x040fe20003fa6270 */
[----:B------:R-:W-:Y:S01]  /*1fcd0*/  FFMA.FTZ R4, R153, R9, R110 ;  /* 0x0000000999047223 */ /* 0x000fe2000001006e */
[----:B------:R-:W-:Y:S01]  /*1fce0*/  ISETP.GE.AND P3, PT, R0, R6, PT ;  /* 0x000000060000720c */ /* 0x000fe20003f66270 */
[----:B------:R-:W-:Y:S01]  /*1fcf0*/  IMAD.MOV.U32 R38, RZ, RZ, R56 ;  /* 0x000000ffff267224 */ /* 0x000fe200078e0038 */
[----:B------:R-:W-:Y:S01]  /*1fd00*/  LOP3.LUT R0, R44, 0x50, R248, 0xfe, !PT ;  /* 0x000000502c007812 */ /* 0x000fe200078efef8 */
[----:B------:R-:W-:Y:S01]  /*1fd10*/  IMAD.MOV.U32 R39, RZ, RZ, R77 ;  /* 0x000000ffff277224 */ /* 0x000fe200078e004d */
[----:B------:R-:W-:Y:S01]  /*1fd20*/  FSEL R202, R5, -INF , !P6 ;  /* 0xff80000005ca7808 */ /* 0x000fe20007000000 */
[CC--:B-1----:R-:W-:Y:S01]  /*1fd30*/  FFMA.FTZ R5, R153.reuse, R10.reuse, R104 ;  /* 0x0000000a99057223 */ /* 0x0c2fe20000010068 */
[----:B------:R1:W1:Y:S01]  /*1fd40*/  I2F R9, R0 ;  /* 0x0000000000097306 */ /* 0x0002620000201400 */
[----:B------:R-:W-:Y:S01]  /*1fd50*/  FSEL R110, R4, -INF , !P4 ;  /* 0xff800000046e7808 */ /* 0x000fe20006000000 */
[----:B------:R-:W-:Y:S01]  /*1fd60*/  FFMA.FTZ R4, R153, R10, R106 ;  /* 0x0000000a99047223 */ /* 0x000fe2000001006a */
[----:B------:R-:W-:-:S02]  /*1fd70*/  MOV R76, R143 ;  /* 0x0000008f004c7202 */ /* 0x000fc40000000f00 */
[----:B------:R-:W-:Y:S01]  /*1fd80*/  MOV R217, R38 ;  /* 0x0000002600d97202 */ /* 0x000fe20000000f00 */
[----:B------:R-:W-:Y:S01]  /*1fd90*/  IMAD.MOV.U32 R77, RZ, RZ, R142 ;  /* 0x000000ffff4d7224 */ /* 0x000fe200078e008e */
[C---:B------:R-:W-:Y:S02]  /*1fda0*/  ISETP.GE.AND P6, PT, R3.reuse, R8, PT ;  /* 0x000000080300720c */ /* 0x040fe40003fc6270 */
[----:B------:R-:W-:Y:S01]  /*1fdb0*/  ISETP.GE.AND P4, PT, R3, R6, PT ;  /* 0x000000060300720c */ /* 0x000fe20003f86270 */
[----:B------:R-:W-:Y:S01]  /*1fdc0*/  IMAD.MOV.U32 R78, RZ, RZ, R141 ;  /* 0x000000ffff4e7224 */ /* 0x000fe200078e008d */
[----:B--2---:R-:W-:Y:S01]  /*1fdd0*/  LOP3.LUT R3, R44, 0x58, R248, 0xfe, !PT ;  /* 0x000000582c037812 */ /* 0x004fe200078efef8 */
[----:B------:R-:W-:Y:S01]  /*1fde0*/  IMAD.MOV.U32 R97, RZ, RZ, R76 ;  /* 0x000000ffff617224 */ /* 0x000fe200078e004c */
[----:B------:R-:W-:Y:S01]  /*1fdf0*/  MOV R235, R42 ;  /* 0x0000002a00eb7202 */ /* 0x000fe20000000f00 */
[----:B------:R-:W-:Y:S01]  /*1fe00*/  IMAD.MOV.U32 R234, RZ, RZ, R217 ;  /* 0x000000ffffea7224 */ /* 0x000fe200078e00d9 */
[----:B------:R-:W-:Y:S01]  /*1fe10*/  FSEL R204, R5, -INF , !P5 ;  /* 0xff80000005cc7808 */ /* 0x000fe20006800000 */
[----:B------:R2:W2:Y:S01]  /*1fe20*/  I2F R10, R3 ;  /* 0x00000003000a7306 */ /* 0x0004a20000201400 */
[----:B------:R-:W-:Y:S01]  /*1fe30*/  FSEL R106, R4, -INF , !P3 ;  /* 0xff800000046a7808 */ /* 0x000fe20005800000 */
[----:B------:R-:W-:Y:S01]  /*1fe40*/  IMAD.MOV.U32 R76, RZ, RZ, R138 ;  /* 0x000000ffff4c7224 */ /* 0x000fe200078e008a */
[C---:B------:R-:W-:Y:S01]  /*1fe50*/  ISETP.GE.AND P5, PT, R0.reuse, R8, PT ;  /* 0x000000080000720c */ /* 0x040fe20003fa6270 */
[----:B------:R-:W-:Y:S01]  /*1fe60*/  IMAD.MOV.U32 R217, RZ, RZ, R40 ;  /* 0x000000ffffd97224 */ /* 0x000fe200078e0028 */
[----:B------:R-:W-:Y:S01]  /*1fe70*/  ISETP.GE.AND P3, PT, R0, R6, PT ;  /* 0x000000060000720c */ /* 0x000fe20003f66270 */
[----:B------:R-:W-:Y:S01]  /*1fe80*/  IMAD.MOV.U32 R99, RZ, RZ, R78 ;  /* 0x000000ffff637224 */ /* 0x000fe200078e004e */
[----:B------:R-:W-:Y:S01]  /*1fe90*/  MOV R98, R77 ;  /* 0x0000004d00627202 */ /* 0x000fe20000000f00 */
[----:B------:R-:W-:Y:S01]  /*1fea0*/  IMAD.MOV.U32 R77, RZ, RZ, R137 ;  /* 0x000000ffff4d7224 */ /* 0x000fe200078e0089 */
[----:B-1----:R-:W-:Y:S01]  /*1feb0*/  LOP3.LUT R0, R44, 0x60, R248, 0xfe, !PT ;  /* 0x000000602c007812 */ /* 0x002fe200078efef8 */
[----:B------:R-:W-:Y:S01]  /*1fec0*/  IMAD.MOV.U32 R78, RZ, RZ, R139 ;  /* 0x000000ffff4e7224 */ /* 0x000fe200078e008b */
[----:B------:R-:W-:Y:S01]  /*1fed0*/  HMMA.16816.F32 R80, R12, R20, R240 ;  /* 0x000000140c50723c */ /* 0x000fe200000018f0 */
[----:B------:R-:W-:Y:S01]  /*1fee0*/  IMAD.MOV.U32 R233, RZ, RZ, R235 ;  /* 0x000000ffffe97224 */ /* 0x000fe200078e00eb */
[----:B------:R1:W5:Y:S01]  /*1fef0*/  LDL.LU R143, [R1+0x190] ;  /* 0x00019000018f7983 */ /* 0x0003620000300800 */
[----:B----4-:R-:W-:-:S02]  /*1ff00*/  FFMA.FTZ R5, R153, R7, R92 ;  /* 0x0000000799057223 */ /* 0x010fc4000001005c */
[----:B------:R-:W-:Y:S01]  /*1ff10*/  IMAD.MOV.U32 R235, RZ, RZ, R217 ;  /* 0x000000ffffeb7224 */ /* 0x000fe200078e00d9 */
[----:B------:R-:W-:Y:S01]  /*1ff20*/  MOV R217, R76 ;  /* 0x0000004c00d97202 */ /* 0x000fe20000000f00 */
[----:B------:R-:W-:Y:S02]  /*1ff30*/  FFMA.FTZ R4, R153, R7, R94 ;  /* 0x0000000799047223 */ /* 0x000fe4000001005e */
[----:B------:R-:W-:Y:S01]  /*1ff40*/  IMAD.MOV.U32 R216, RZ, RZ, R43 ;  /* 0x000000ffffd87224 */ /* 0x000fe200078e002b */
[----:B------:R4:W1:Y:S01]  /*1ff50*/  I2F R7, R0 ;  /* 0x0000000000077306 */ /* 0x0008620000201400 */
[----:B------:R-:W-:Y:S02]  /*1ff60*/  IMAD.MOV.U32 R76, RZ, RZ, R77 ;  /* 0x000000ffff4c7224 */ /* 0x000fe400078e004d */
[----:B------:R-:W-:Y:S01]  /*1ff70*/  IMAD.MOV.U32 R56, RZ, RZ, R57 ;  /* 0x000000ffff387224 */ /* 0x000fe200078e0039 */
[----:B------:R-:W-:Y:S01]  /*1ff80*/  MOV R231, R233 ;  /* 0x000000e900e77202 */ /* 0x000fe20000000f00 */
[----:B------:R-:W-:Y:S01]  /*1ff90*/  IMAD.MOV.U32 R77, RZ, RZ, R78 ;  /* 0x000000ffff4d7224 */ /* 0x000fe200078e004e */
[----:B------:R-:W-:Y:S01]  /*1ffa0*/  FSEL R206, R5, -INF , !P6 ;  /* 0xff80000005ce7808 */ /* 0x000fe20007000000 */
[----:B------:R-:W-:Y:S01]  /*1ffb0*/  IMAD.MOV.U32 R57, RZ, RZ, R58 ;  /* 0x000000ffff397224 */ /* 0x000fe200078e003a */
[----:B------:R-:W-:Y:S01]  /*1ffc0*/  MOV R58, R59 ;  /* 0x0000003b003a7202 */ /* 0x000fe20000000f00 */
[----:B------:R-:W-:Y:S01]  /*1ffd0*/  IMAD.MOV.U32 R232, RZ, RZ, R234 ;  /* 0x000000ffffe87224 */ /* 0x000fe200078e00ea */
[----:B------:R-:W-:Y:S01]  /*1ffe0*/  HMMA.16816.F32 R72, R12, R22, R72 ;  /* 0x000000160c48723c */ /* 0x000fe20000001848 */
[----:B------:R-:W-:Y:S01]  /*1fff0*/  IMAD.MOV.U32 R234, RZ, RZ, R216 ;  /* 0x000000ffffea7224 */ /* 0x000fe200078e00d8 */
[----:B------:R1:W5:Y:S01]  /*20000*/  LDL.LU R142, [R1+0x18c] ;  /* 0x00018c00018e7983 */ /* 0x0003620000300800 */
[----:B------:R-:W-:-:S02]  /*20010*/  IMAD.MOV.U32 R78, RZ, RZ, R220 ;  /* 0x000000ffff4e7224 */ /* 0x000fc400078e00dc */
[-C--:B------:R-:W-:Y:S01]  /*20020*/  FFMA.FTZ R5, R153, R9.reuse, R128 ;  /* 0x0000000999057223 */ /* 0x080fe20000010080 */
[----:B------:R-:W-:Y:S01]  /*20030*/  FSEL R128, R4, -INF , !P4 ;  /* 0xff80000004807808 */ /* 0x000fe20006000000 */
[----:B------:R-:W-:Y:S02]  /*20040*/  IMAD.MOV.U32 R59, RZ, RZ, R140 ;  /* 0x000000ffff3b7224 */ /* 0x000fe400078e008c */
[----:B------:R-:W-:Y:S01]  /*20050*/  IMAD.MOV.U32 R233, RZ, RZ, R235 ;  /* 0x000000ffffe97224 */ /* 0x000fe200078e00eb */
[C---:B------:R-:W-:Y:S01]  /*20060*/  ISETP.GE.AND P6, PT, R3.reuse, R8, PT ;  /* 0x000000080300720c */ /* 0x040fe20003fc6270 */
[----:B------:R-:W-:Y:S01]  /*20070*/  IMAD.MOV.U32 R235, RZ, RZ, R76 ;  /* 0x000000ffffeb7224 */ /* 0x000fe200078e004c */
[----:B------:R-:W-:Y:S01]  /*20080*/  ISETP.GE.AND P4, PT, R3, R6, PT ;  /* 0x000000060300720c */ /* 0x000fe20003f86270 */
[----:B------:R-:W-:Y:S01]  /*20090*/  FFMA.FTZ R4, R153, R9, R130 ;  /* 0x0000000999047223 */ /* 0x000fe20000010082 */
[----:B------:R-:W-:Y:S01]  /*200a0*/  MOV R76, R77 ;  /* 0x0000004d004c7202 */ /* 0x000fe20000000f00 */
[----:B------:R-:W-:Y:S01]  /*200b0*/  IMAD.MOV.U32 R230, RZ, RZ, R232 ;  /* 0x000000ffffe67224 */ /* 0x000fe200078e00e8 */
[----:B--2---:R-:W-:Y:S01]  /*200c0*/  LOP3.LUT R3, R44, 0x68, R248, 0xfe, !PT ;  /* 0x000000682c037812 */ /* 0x004fe200078efef8 */
[----:B------:R-:W-:Y:S01]  /*200d0*/  IMAD.MOV.U32 R232, RZ, RZ, R234 ;  /* 0x000000ffffe87224 */ /* 0x000fe200078e00ea */
[----:B------:R-:W2:Y:S01]  /*200e0*/  LDSM.16.M88.4 R20, [R186+0x5000] ;  /* 0x00500000ba14783b */ /* 0x000ea20000000200 */
[----:B------:R-:W-:Y:S01]  /*200f0*/  IMAD.MOV.U32 R77, RZ, RZ, R78 ;  /* 0x000000ffff4d7224 */ /* 0x000fe200078e004e */
[----:B------:R-:W-:Y:S01]  /*20100*/  FSEL R130, R5, -INF , !P5 ;  /* 0xff80000005827808 */ /* 0x000fe20006800000 */
[----:B------:R-:W-:Y:S01]  /*20110*/  IMAD.MOV.U32 R234, RZ, RZ, R217 ;  /* 0x000000ffffea7224 */ /* 0x000fe200078e00d9 */
[----:B------:R1:W1:Y:S01]  /*20120*/  I2F R9, R3 ;  /* 0x0000000300097306 */ /* 0x0002620000201400 */
[C---:B------:R-:W-:Y:S01]  /*20130*/  FFMA.FTZ R5, R153.reuse, R10, R124 ;  /* 0x0000000a99057223 */ /* 0x040fe2000001007c */
[----:B------:R-:W-:Y:S01]  /*20140*/  FSEL R124, R4, -INF , !P3 ;  /* 0xff800000047c7808 */ /* 0x000fe20005800000 */
[C---:B------:R-:W-:Y:S01]  /*20150*/  HMMA.16816.F32 R96, R12.reuse, R24, R96 ;  /* 0x000000180c60723c */ /* 0x040fe20000001860 */
[C---:B------:R-:W-:Y:S01]  /*20160*/  ISETP.GE.AND P5, PT, R0.reuse, R8, PT ;  /* 0x000000080000720c */ /* 0x040fe20003fa6270 */
[----:B------:R-:W-:Y:S01]  /*20170*/  FFMA.FTZ R4, R153, R10, R126 ;  /* 0x0000000a99047223 */ /* 0x000fe2000001007e */
[----:B------:R-:W-:Y:S01]  /*20180*/  ISETP.GE.AND P3, PT, R0, R6, PT ;  /* 0x000000060000720c */ /* 0x000fe20003f66270 */
[----:B------:R-:W-:Y:S01]  /*20190*/  IMAD.MOV.U32 R78, RZ, RZ, R221 ;  /* 0x000000ffff4e7224 */ /* 0x000fe200078e00dd */
[----:B------:R-:W-:Y:S01]  /*201a0*/  MOV R247, R77 ;  /* 0x0000004d00f77202 */ /* 0x000fe20000000f00 */
[----:B------:R-:W-:Y:S01]  /*201b0*/  IMAD.MOV.U32 R244, RZ, RZ, R234 ;  /* 0x000000fffff47224 */ /* 0x000fe200078e00ea */
[----:B------:R2:W5:Y:S01]  /*201c0*/  LDL.LU R141, [R1+0x188] ;  /* 0x00018800018d7983 */ /* 0x0005620000300800 */
[----:B------:R-:W-:Y:S01]  /*201d0*/  HMMA.16816.F32 R56, R12, R26, R56 ;  /* 0x0000001a0c38723c */ /* 0x000fe20000001838 */
[----:B------:R-:W-:Y:S01]  /*201e0*/  IMAD.MOV.U32 R245, RZ, RZ, R235 ;  /* 0x000000fffff57224 */ /* 0x000fe200078e00eb */
[----:B----4-:R-:W-:Y:S01]  /*201f0*/  LOP3.LUT R0, R44, 0x70, R248, 0xfe, !PT ;  /* 0x000000702c007812 */ /* 0x010fe200078efef8 */
[----:B------:R-:W4:Y:S01]  /*20200*/  LDSM.16.M88.4 R24, [R186+0x6800] ;  /* 0x00680000ba18783b */ /* 0x000f220000000200 */
[----:B------:R-:W-:Y:S01]  /*20210*/  IMAD.MOV.U32 R246, RZ, RZ, R76 ;  /* 0x000000fffff67224 */ /* 0x000fe200078e004c */
[----:B------:R-:W-:Y:S01]  /*20220*/  FSEL R126, R5, -INF , !P6 ;  /* 0xff800000057e7808 */ /* 0x000fe20007000000 */
[----:B------:R-:W-:-:S02]  /*20230*/  IMAD.MOV.U32 R237, RZ, RZ, R231 ;  /* 0x000000ffffed7224 */ /* 0x000fc400078e00e7 */
[----:B------:R-:W-:Y:S01]  /*20240*/  IMAD.MOV.U32 R239, RZ, RZ, R233 ;  /* 0x000000ffffef7224 */ /* 0x000fe200078e00e9 */
[----:B------:R2:W2:Y:S01]  /*20250*/  I2F R10, R0 ;  /* 0x00000000000a7306 */ /* 0x0004a20000201400 */
[-C--:B-1----:R-:W-:Y:S01]  /*20260*/  FFMA.FTZ R5, R153, R7.reuse, R120 ;  /* 0x0000000799057223 */ /* 0x082fe20000010078 */
[----:B------:R-:W-:Y:S01]  /*20270*/  FSEL R120, R4, -INF , !P4 ;  /* 0xff80000004787808 */ /* 0x000fe20006000000 */
[----:B------:R-:W-:Y:S02]  /*20280*/  IMAD.MOV.U32 R231, RZ, RZ, R78 ;  /* 0x000000ffffe77224 */ /* 0x000fe400078e004e */
[----:B------:R-:W-:Y:S02]  /*20290*/  IMAD.MOV.U32 R219, RZ, RZ, R214 ;  /* 0x000000ffffdb7224 */ /* 0x000fe400078e00d6 */
[----:B------:R-:W-:Y:S02]  /*202a0*/  IMAD.MOV.U32 R11, RZ, RZ, R36 ;  /* 0x000000ffff0b7224 */ /* 0x000fe400078e0024 */
[----:B------:R-:W-:Y:S01]  /*202b0*/  IMAD.MOV.U32 R218, RZ, RZ, R37 ;  /* 0x000000ffffda7224 */ /* 0x000fe200078e0025 */
[C---:B---3--:R-:W-:Y:S01]  /*202c0*/  HMMA.16816.F32 R88, R12.reuse, R32, R88 ;  /* 0x000000200c58723c */ /* 0x048fe20000001858 */
[----:B------:R-:W-:Y:S01]  /*202d0*/  IMAD.MOV.U32 R233, RZ, RZ, R79 ;  /* 0x000000ffffe97224 */ /* 0x000fe200078e004f */
[----:B------:R-:W-:Y:S01]  /*202e0*/  ISETP.GE.AND P6, PT, R3, R8, PT ;  /* 0x000000080300720c */ /* 0x000fe20003fc6270 */
[----:B------:R-:W-:Y:S01]  /*202f0*/  FFMA.FTZ R4, R153, R7, R122 ;  /* 0x0000000799047223 */ /* 0x000fe2000001007a */
[----:B------:R-:W-:Y:S01]  /*20300*/  ISETP.GE.AND P4, PT, R3, R6, PT ;  /* 0x000000060300720c */ /* 0x000fe20003f86270 */
[----:B------:R-:W-:Y:S01]  /*20310*/  IMAD.MOV.U32 R234, RZ, RZ, R227 ;  /* 0x000000ffffea7224 */ /* 0x000fe200078e00e3 */
[----:B------:R-:W-:Y:S01]  /*20320*/  LOP3.LUT R3, R44, 0x78, R248, 0xfe, !PT ;  /* 0x000000782c037812 */ /* 0x000fe200078efef8 */
[----:B------:R-:W-:Y:S01]  /*20330*/  IMAD.MOV.U32 R42, RZ, RZ, R215 ;  /* 0x000000ffff2a7224 */ /* 0x000fe200078e00d7 */
[C---:B------:R-:W-:Y:S01]  /*20340*/  HMMA.16816.F32 R76, R12.reuse, R34, R60 ;  /* 0x000000220c4c723c */ /* 0x040fe2000000183c */
[----:B------:R-:W-:Y:S01]  /*20350*/  FSEL R209, R5, -INF , !P5 ;  /* 0xff80000005d17808 */ /* 0x000fe20006800000 */
[----:B------:R1:W3:Y:S01]  /*20360*/  I2F R7, R3 ;  /* 0x0000000300077306 */ /* 0x0002e20000201400 */
[----:B------:R-:W-:Y:S01]  /*20370*/  FSEL R122, R4, -INF , !P3 ;  /* 0xff800000047a7808 */ /* 0x000fe20005800000 */
[----:B------:R-:W-:Y:S01]  /*20380*/  IMAD.MOV.U32 R19, RZ, RZ, R39 ;  /* 0x000000ffff137224 */ /* 0x000fe200078e0027 */
[----:B------:R1:W5:Y:S03]  /*20390*/  LDL.LU R140, [R1+0x184] ;  /* 0x00018400018c7983 */ /* 0x0003660000300800 */
[----:B------:R-:W-:Y:S01]  /*203a0*/  HMMA.16816.F32 R60, R12, R28, R52 ;  /* 0x0000001c0c3c723c */ /* 0x000fe20000001834 */
[----:B------:R-:W-:-:S02]  /*203b0*/  ISETP.GE.AND P5, PT, R0, R8, PT ;  /* 0x000000080000720c */ /* 0x000fc40003fa6270 */
[----:B------:R-:W-:Y:S01]  /*203c0*/  ISETP.GE.AND P3, PT, R0, R6, PT ;  /* 0x000000060000720c */ /* 0x000fe20003f66270 */
[CC--:B------:R-:W-:Y:S01]  /*203d0*/  FFMA.FTZ R5, R153.reuse, R9.reuse, R84 ;  /* 0x0000000999057223 */ /* 0x0c0fe20000010054 */
[----:B------:R-:W-:Y:S01]  /*203e0*/  MOV R238, R232 ;  /* 0x000000e800ee7202 */ /* 0x000fe20000000f00 */
[----:B------:R-:W-:Y:S01]  /*203f0*/  FFMA.FTZ R4, R153, R9, R86 ;  /* 0x0000000999047223 */ /* 0x000fe20000010056 */
[----:B------:R4:W5:Y:S01]  /*20400*/  LDL.LU R139, [R1+0x180] ;  /* 0x00018000018b7983 */ /* 0x0009620000300800 */
[C---:B------:R-:W-:Y:S03]  /*20410*/  HMMA.16816.F32 R52, R12.reuse, R30, R244 ;  /* 0x0000001e0c34723c */ /* 0x040fe600000018f4 */
[----:B------:R-:W4:Y:S01]  /*20420*/  LDSM.16.M88.4 R28, [R186+0x7800] ;  /* 0x00780000ba1c783b */ /* 0x000f220000000200 */
[----:B--2---:R-:W-:Y:S02]  /*20430*/  LOP3.LUT R0, R44, 0x80, R248, 0xfe, !PT ;  /* 0x000000802c007812 */ /* 0x004fe400078efef8 */
[----:B------:R-:W-:Y:S01]  /*20440*/  FSEL R210, R5, -INF , !P6 ;  /* 0xff80000005d27808 */ /* 0x000fe20007000000 */
[----:B------:R-:W-:Y:S01]  /*20450*/  IMAD.MOV.U32 R235, RZ, RZ, R226 ;  /* 0x000000ffffeb7224 */ /* 0x000fe200078e00e2 */
[----:B------:R2:W2:Y:S01]  /*20460*/  I2F R9, R0 ;  /* 0x0000000000097306 */ /* 0x0004a20000201400 */
[CC--:B------:R-:W-:Y:S01]  /*20470*/  FFMA.FTZ R5, R153.reuse, R10.reuse, R80 ;  /* 0x0000000a99057223 */ /* 0x0c0fe20000010050 */
[----:B------:R-:W-:Y:S01]  /*20480*/  FSEL R208, R4, -INF , !P4 ;  /* 0xff80000004d07808 */ /* 0x000fe20006000000 */
[----:B------:R-:W-:Y:S01]  /*20490*/  FFMA.FTZ R4, R153, R10, R82 ;  /* 0x0000000a99047223 */ /* 0x000fe20000010052 */
[C---:B------:R-:W-:Y:S01]  /*204a0*/  ISETP.GE.AND P6, PT, R3.reuse, R8, PT ;  /* 0x000000080300720c */ /* 0x040fe20003fc6270 */
[----:B------:R-:W-:Y:S01]  /*204b0*/  HMMA.16816.F32 R68, R12, R20, R68 ;  /* 0x000000140c44723c */ /* 0x000fe20000001844 */
[----:B------:R-:W-:Y:S01]  /*204c0*/  ISETP.GE.AND P4, PT, R3, R6, PT ;  /* 0x000000060300720c */ /* 0x000fe20003f86270 */
[----:B------:R-:W-:Y:S01]  /*204d0*/  IMAD.MOV.U32 R236, RZ, RZ, R230 ;  /* 0x000000ffffec7224 */ /* 0x000fe200078e00e6 */
[----:B-1----:R-:W-:Y:S01]  /*204e0*/  LOP3.LUT R3, R44, 0x88, R248, 0xfe, !PT ;  /* 0x000000882c037812 */ /* 0x002fe200078efef8 */
[----:B------:R1:W5:Y:S01]  /*204f0*/  LDL.LU R138, [R1+0x17c] ;  /* 0x00017c00018a7983 */ /* 0x0003620000300800 */
[----:B------:R-:W-:Y:S01]  /*20500*/  FSEL R214, R5, -INF , !P5 ;  /* 0xff80000005d67808 */ /* 0x000fe20006800000 */
[CC--:B---3--:R-:W-:Y:S01]  /*20510*/  FFMA.FTZ R5, R153.reuse, R7.reuse, R72 ;  /* 0x0000000799057223 */ /* 0x0c8fe20000010048 */
[----:B------:R3:W1:Y:S01]  /*20520*/  I2F R10, R3 ;  /* 0x00000003000a7306 */ /* 0x0006620000201400 */
[----:B------:R-:W-:Y:S01]  /*20530*/  FSEL R211, R4, -INF , !P3 ;  /* 0xff80000004d37808 */ /* 0x000fe20005800000 */
[----:B------:R-:W-:Y:S01]  /*20540*/  FFMA.FTZ R4, R153, R7, R74 ;  /* 0x0000000799047223 */ /* 0x000fe2000001004a */
[C---:B------:R-:W-:Y:S01]  /*20550*/  ISETP.GE.AND P5, PT, R0.reuse, R8, PT ;  /* 0x000000080000720c */ /* 0x040fe20003fa6270 */
[----:B------:R-:W-:Y:S01]  /*20560*/  IMAD.MOV.U32 R245, RZ, RZ, R233 ;  /* 0x000000fffff57224 */ /* 0x000fe200078e00e9 */
[----:B------:R-:W-:Y:S01]  /*20570*/  ISETP.GE.AND P3, PT, R0, R6, PT ;  /* 0x000000060000720c */ /* 0x000fe20003f66270 */
[----:B------:R-:W-:Y:S01]  /*20580*/  IMAD.MOV.U32 R246, RZ, RZ, R234 ;  /* 0x000000fffff67224 */ /* 0x000fe200078e00ea */
[----:B--2---:R-:W-:Y:S01]  /*20590*/  LOP3.LUT R0, R44, 0x90, R248, 0xfe, !PT ;  /* 0x000000902c007812 */ /* 0x004fe200078efef8 */
[----:B------:R-:W-:Y:S01]  /*205a0*/  IMAD.MOV.U32 R247, RZ, RZ, R235 ;  /* 0x000000fffff77224 */ /* 0x000fe200078e00eb */
[----:B------:R-:W-:Y:S01]  /*205b0*/  FSEL R215, R5, -INF , !P6 ;  /* 0xff80000005d77808 */ /* 0x000fe20007000000 */
[C---:B------:R-:W-:Y:S01]  /*205c0*/  FFMA.FTZ R5, R153.reuse, R9, R112 ;  /* 0x0000000999057223 */ /* 0x040fe20000010070 */
[----:B------:R-:W-:Y:S01]  /*205d0*/  MOV R244, R231 ;  /* 0x000000e700f47202 */ /* 0x000fe20000000f00 */
[----:B------:R2:W2:Y:S01]  /*205e0*/  I2F R7, R0 ;  /* 0x0000000000077306 */ /* 0x0004a20000201400 */
[----:B------:R-:W-:Y:S01]  /*205f0*/  FSEL R112, R4, -INF , !P4 ;  /* 0xff80000004707808 */ /* 0x000fe20006000000 */
[----:B------:R-:W-:Y:S01]  /*20600*/  FFMA.FTZ R4, R153, R9, R114 ;  /* 0x0000000999047223 */ /* 0x000fe20000010072 */
[C---:B------:R-:W-:Y:S01]  /*20610*/  ISETP.GE.AND P6, PT, R3.reuse, R8, PT ;  /* 0x000000080300720c */ /* 0x040fe20003fc6270 */
[----:B------:R2:W5:Y:S01]  /*20620*/  LDL.LU R137, [R1+0x178] ;  /* 0x0001780001897983 */ /* 0x0005620000300800 */
[----:B------:R-:W-:-:S02]  /*20630*/  ISETP.GE.AND P4, PT, R3, R6, PT ;  /* 0x000000060300720c */ /* 0x000fc40003f86270 */
[----:B---3--:R-:W-:Y:S01]  /*20640*/  LOP3.LUT R3, R44, 0x98, R248, 0xfe, !PT ;  /* 0x000000982c037812 */ /* 0x008fe200078efef8 */
[C---:B----4-:R-:W-:Y:S01]  /*20650*/  HMMA.16816.F32 R32, R12.reuse, R26, R244 ;  /* 0x0000001a0c20723c */ /* 0x050fe200000018f4 */
[----:B------:R-:W-:Y:S02]  /*20660*/  FSEL R220, R5, -INF , !P5 ;  /* 0xff80000005dc7808 */ /* 0x000fe40006800000 */
[----:B------:R3:W4:Y:S01]  /*20670*/  I2F R9, R3 ;  /* 0x0000000300097306 */ /* 0x0007220000201400 */
[----:B------:R-:W-:Y:S01]  /*20680*/  FSEL R216, R4, -INF , !P3 ;  /* 0xff80000004d87808 */ /* 0x000fe20005800000 */
[C---:B-1----:R-:W-:Y:S01]  /*20690*/  FFMA.FTZ R5, R153.reuse, R10, R100 ;  /* 0x0000000a99057223 */ /* 0x042fe20000010064 */
[C---:B------:R-:W-:Y:S01]  /*206a0*/  ISETP.GE.AND P5, PT, R0.reuse, R8, PT ;  /* 0x000000080000720c */ /* 0x040fe20003fa6270 */
[----:B------:R-:W-:Y:S01]  /*206b0*/  IMAD.MOV.U32 R244, RZ, RZ, R218 ;  /* 0x000000fffff47224 */ /* 0x000fe200078e00da */
[----:B------:R-:W-:Y:S01]  /*206c0*/  MOV R245, R219 ;  /* 0x000000db00f57202 */ /* 0x000fe20000000f00 */
[----:B------:R-:W-:Y:S01]  /*206d0*/  IMAD.MOV.U32 R246, RZ, RZ, R19 ;  /* 0x000000fffff67224 */ /* 0x000fe200078e0013 */
[----:B------:R-:W-:Y:S01]  /*206e0*/  ISETP.GE.AND P3, PT, R0, R6, PT ;  /* 0x000000060000720c */ /* 0x000fe20003f66270 */
[----:B------:R-:W-:Y:S01]  /*206f0*/  IMAD.MOV.U32 R247, RZ, RZ, R11 ;  /* 0x000000fffff77224 */ /* 0x000fe200078e000b */
[----:B------:R-:W-:Y:S01]  /*20700*/  MOV R37, R136 ;  /* 0x0000008800257202 */ /* 0x000fe20000000f00 */
[----:B------:R-:W-:Y:S01]  /*20710*/  FFMA.FTZ R4, R153, R10, R102 ;  /* 0x0000000a99047223 */ /* 0x000fe20000010066 */
[----:B--2---:R-:W-:Y:S01]  /*20720*/  LOP3.LUT R0, R44, 0xa0, R248, 0xfe, !PT ;  /* 0x000000a02c007812 */ /* 0x004fe200078efef8 */
[----:B------:R1:W5:Y:S01]  /*20730*/  LDL.LU R136, [R1+0x174] ;  /* 0x0001740001887983 */ /* 0x0003620000300800 */
[----:B------:R-:W-:Y:S01]  /*20740*/  IMAD.MOV.U32 R38, RZ, RZ, R118 ;  /* 0x000000ffff267224 */ /* 0x000fe200078e0076 */
[C---:B------:R-:W-:Y:S01]  /*20750*/  HMMA.16816.F32 R64, R12.reuse, R22, R64 ;  /* 0x000000160c40723c */ /* 0x040fe20000001840 */
[----:B------:R-:W-:Y:S01]  /*20760*/  IMAD.MOV.U32 R39, RZ, RZ, R18 ;  /* 0x000000ffff277224 */ /* 0x000fe200078e0012 */
[----:B------:R1:W5:Y:S01]  /*20770*/  LDL.LU R118, [R1+0x170] ;  /* 0x0001700001767983 */ /* 0x0003620000300800 */
[----:B------:R-:W-:Y:S01]  /*20780*/  IMAD.MOV.U32 R36, RZ, RZ, R17 ;  /* 0x000000ffff247224 */ /* 0x000fe200078e0011 */
[----:B------:R2:W1:Y:S01]  /*20790*/  I2F R10, R0 ;  /* 0x00000000000a7306 */ /* 0x0004620000201400 */
[----:B------:R-:W-:Y:S01]  /*207a0*/  IMAD.MOV.U32 R43, RZ, RZ, R16 ;  /* 0x000000ffff2b7224 */ /* 0x000fe200078e0010 */
[----:B------:R1:W5:Y:S01]  /*207b0*/  LDL.LU R18, [R1+0x16c] ;  /* 0x00016c0001127983 */ /* 0x0003620000300800 */
[----:B------:R-:W-:Y:S01]  /*207c0*/  MOV R40, R2 ;  /* 0x0000000200287202 */ /* 0x000fe20000000f00 */
[C---:B------:R-:W-:Y:S01]  /*207d0*/  HMMA.16816.F32 R48, R12.reuse, R24, R236 ;  /* 0x000000180c30723c */ /* 0x040fe200000018ec */
[----:B------:R-:W-:Y:S01]  /*207e0*/  FSEL R221, R5, -INF , !P6 ;  /* 0xff80000005dd7808 */ /* 0x000fe20007000000 */
[----:B------:R1:W5:Y:S01]  /*207f0*/  LDL.LU R17, [R1+0x168] ;  /* 0x0001680001117983 */ /* 0x0003620000300800 */
[----:B------:R-:W-:Y:S01]  /*20800*/  FSEL R217, R4, -INF , !P4 ;  /* 0xff80000004d97808 */ /* 0x000fe20006000000 */
[-C--:B------:R-:W-:Y:S01]  /*20810*/  FFMA.FTZ R5, R153, R7.reuse, R96 ;  /* 0x0000000799057223 */ /* 0x080fe20000010060 */
[C---:B------:R-:W-:Y:S01]  /*20820*/  ISETP.GE.AND P6, PT, R3.reuse, R8, PT ;  /* 0x000000080300720c */ /* 0x040fe20003fc6270 */
[----:B------:R1:W5:Y:S01]  /*20830*/  LDL.LU R16, [R1+0x164] ;  /* 0x0001640001107983 */ /* 0x0003620000300800 */
[----:B------:R-:W-:Y:S01]  /*20840*/  ISETP.GE.AND P4, PT, R3, R6, PT ;  /* 0x000000060300720c */ /* 0x000fe20003f86270 */
[----:B------:R-:W-:Y:S01]  /*20850*/  HMMA.16816.F32 R24, R12, R28, R244 ;  /* 0x0000001c0c18723c */ /* 0x000fe200000018f4 */
[----:B---3--:R-:W-:Y:S01]  /*20860*/  LOP3.LUT R3, R44, 0xa8, R248, 0xfe, !PT ;  /* 0x000000a82c037812 */ /* 0x008fe200078efef8 */
[----:B------:R3:W5:Y:S01]  /*20870*/  LDL.LU R2, [R1+0x160] ;  /* 0x0001600001027983 */ /* 0x0007620000300800 */
[----:B------:R-:W-:-:S03]  /*20880*/  FFMA.FTZ R4, R153, R7, R98 ;  /* 0x0000000799047223 */ /* 0x000fc60000010062 */
[----:B------:R-:W3:Y:S02]  /*20890*/  LDSM.16.M88.4 R20, [R186+0x7000] ;  /* 0x00700000ba14783b */ /* 0x000ee40000000200 */
[----:B------:R-:W-:Y:S01]  /*208a0*/  HMMA.16816.F32 R28, R12, R30, R132 ;  /* 0x0000001e0c1c723c */ /* 0x000fe20000001884 */
[----:B------:R1:W1:Y:S01]  /*208b0*/  I2F R7, R3 ;  /* 0x0000000300077306 */ /* 0x0002620000201400 */
[----:B------:R3:W5:Y:S01]  /*208c0*/  LDL.LU.64 R134, [R1+0x158] ;  /* 0x0001580001867983 */ /* 0x0007620000300a00 */
[----:B------:R-:W-:Y:S01]  /*208d0*/  FSEL R228, R5, -INF , !P5 ;  /* 0xff80000005e47808 */ /* 0x000fe20006800000 */
[----:B------:R-:W-:-:S04]  /*208e0*/  DEPBAR.LE SB0, 0x0 ;  /* 0x000080000000791a */ /* 0x000fc80000000000 */
[----:B------:R3:W5:Y:S01]  /*208f0*/  LDL.LU.64 R132, [R1+0x150] ;  /* 0x0001500001847983 */ /* 0x0007620000300a00 */
[----:B------:R-:W-:Y:S01]  /*20900*/  FSEL R226, R4, -INF , !P3 ;  /* 0xff80000004e27808 */ /* 0x000fe20005800000 */
[CC--:B----4-:R-:W-:Y:S01]  /*20910*/  FFMA.FTZ R5, R153.reuse, R9.reuse, R56 ;  /* 0x0000000999057223 */ /* 0x0d0fe20000010038 */
[C---:B------:R-:W-:Y:S01]  /*20920*/  ISETP.GE.AND P5, PT, R0.reuse, R8, PT ;  /* 0x000000080000720c */ /* 0x040fe20003fa6270 */
[----:B------:R-:W-:Y:S01]  /*20930*/  FFMA.FTZ R4, R153, R9, R58 ;  /* 0x0000000999047223 */ /* 0x000fe2000001003a */
[----:B------:R-:W-:Y:S02]  /*20940*/  ISETP.GE.AND P3, PT, R0, R6, PT ;  /* 0x000000060000720c */ /* 0x000fe40003f66270 */
[----:B--2---:R-:W-:Y:S02]  /*20950*/  LOP3.LUT R0, R44, 0xb0, R248, 0xfe, !PT ;  /* 0x000000b02c007812 */ /* 0x004fe400078efef8 */
[----:B------:R-:W-:Y:S02]  /*20960*/  FSEL R229, R5, -INF , !P6 ;  /* 0xff80000005e57808 */ /* 0x000fe40007000000 */
[----:B------:R2:W4:Y:S01]  /*20970*/  I2F R9, R0 ;  /* 0x0000000000097306 */ /* 0x0005220000201400 */
[----:B------:R-:W-:Y:S01]  /*20980*/  FSEL R227, R4, -INF , !P4 ;  /* 0xff80000004e37808 */ /* 0x000fe20006000000 */
[----:B-1----:R-:W-:Y:S01]  /*20990*/  FFMA.FTZ R5, R153, R10, R68 ;  /* 0x0000000a99057223 */ /* 0x002fe20000010044 */
[----:B------:R-:W-:Y:S01]  /*209a0*/  ISETP.GE.AND P6, PT, R3, R8, PT ;  /* 0x000000080300720c */ /* 0x000fe20003fc6270 */
[----:B------:R-:W-:Y:S01]  /*209b0*/  FFMA.FTZ R4, R153, R10, R70 ;  /* 0x0000000a99047223 */ /* 0x000fe20000010046 */
[----:B------:R-:W-:-:S02]  /*209c0*/  ISETP.GE.AND P4, PT, R3, R6, PT ;  /* 0x000000060300720c */ /* 0x000fc40003f86270 */
[----:B------:R-:W-:Y:S02]  /*209d0*/  LOP3.LUT R3, R44, 0xb8, R248, 0xfe, !PT ;  /* 0x000000b82c037812 */ /* 0x000fe400078efef8 */
[----:B------:R-:W-:Y:S02]  /*209e0*/  FSEL R232, R5, -INF , !P5 ;  /* 0xff80000005e87808 */ /* 0x000fe40006800000 */
[----:B------:R1:W1:Y:S01]  /*209f0*/  I2F R10, R3 ;  /* 0x00000003000a7306 */ /* 0x0002620000201400 */
[----:B------:R-:W-:Y:S01]  /*20a00*/  FSEL R230, R4, -INF , !P3 ;  /* 0xff80000004e67808 */ /* 0x000fe20005800000 */
[CC--:B------:R-:W-:Y:S01]  /*20a10*/  FFMA.FTZ R5, R153.reuse, R7.reuse, R64 ;  /* 0x0000000799057223 */ /* 0x0c0fe20000010040 */
[C---:B------:R-:W-:Y:S01]  /*20a20*/  ISETP.GE.AND P5, PT, R0.reuse, R8, PT ;  /* 0x000000080000720c */ /* 0x040fe20003fa6270 */
[----:B------:R-:W-:Y:S01]  /*20a30*/  FFMA.FTZ R4, R153, R7, R66 ;  /* 0x0000000799047223 */ /* 0x000fe20000010042 */
[----:B------:R-:W-:Y:S02]  /*20a40*/  ISETP.GE.AND P3, PT, R0, R6, PT ;  /* 0x000000060000720c */ /* 0x000fe40003f66270 */
[----:B--2---:R-:W-:-:S02]  /*20a50*/  LOP3.LUT R0, R44, 0xc0, R248, 0xfe, !PT ;  /* 0x000000c02c007812 */ /* 0x004fc400078efef8 */
[----:B------:R-:W-:Y:S02]  /*20a60*/  FSEL R233, R5, -INF , !P6 ;  /* 0xff80000005e97808 */ /* 0x000fe40007000000 */
[----:B------:R2:W2:Y:S01]  /*20a70*/  I2F R7, R0 ;  /* 0x0000000000077306 */ /* 0x0004a20000201400 */
[----:B------:R-:W-:Y:S01]  /*20a80*/  FSEL R231, R4, -INF , !P4 ;  /* 0xff80000004e77808 */ /* 0x000fe20006000000 */
[-C--:B----4-:R-:W-:Y:S01]  /*20a90*/  FFMA.FTZ R5, R153, R9.reuse, R88 ;  /* 0x0000000999057223 */ /* 0x090fe20000010058 */
[----:B------:R-:W-:Y:S01]  /*20aa0*/  ISETP.GE.AND P6, PT, R3, R8, PT ;  /* 0x000000080300720c */ /* 0x000fe20003fc6270 */
[----:B------:R-:W-:Y:S01]  /*20ab0*/  FFMA.FTZ R4, R153, R9, R90 ;  /* 0x0000000999047223 */ /* 0x000fe2000001005a */
[----:B------:R-:W-:Y:S02]  /*20ac0*/  ISETP.GE.AND P4, PT, R3, R6, PT ;  /* 0x000000060300720c */ /* 0x000fe40003f86270 */
[----:B-1----:R-:W-:Y:S02]  /*20ad0*/  LOP3.LUT R3, R44, 0xc8, R248, 0xfe, !PT ;  /* 0x000000c82c037812 */ /* 0x002fe400078efef8 */
[----:B------:R-:W-:-:S02]  /*20ae0*/  FSEL R236, R5, -INF , !P5 ;  /* 0xff80000005ec7808 */ /* 0x000fc40006800000 */
[----:B------:R1:W4:Y:S01]  /*20af0*/  I2F R9, R3 ;  /* 0x0000000300097306 */ /* 0x0003220000201400 */
[----:B------:R-:W-:Y:S01]  /*20b00*/  FSEL R234, R4, -INF , !P3 ;  /* 0xff80000004ea7808 */ /* 0x000fe20005800000 */
[C---:B------:R-:W-:Y:S01]  /*20b10*/  FFMA.FTZ R5, R153.reuse, R10, R76 ;  /* 0x0000000a99057223 */ /* 0x040fe2000001004c */
[C---:B------:R-:W-:Y:S01]  /*20b20*/  ISETP.GE.AND P5, PT, R0.reuse, R8, PT ;  /* 0x000000080000720c */ /* 0x040fe20003fa6270 */
[----:B------:R-:W-:Y:S01]  /*20b30*/  FFMA.FTZ R4, R153, R10, R78 ;  /* 0x0000000a99047223 */ /* 0x000fe2000001004e */
[----:B------:R-:W-:Y:S02]  /*20b40*/  ISETP.GE.AND P3, PT, R0, R6, PT ;  /* 0x000000060000720c */ /* 0x000fe40003f66270 */
[----:B--2---:R-:W-:Y:S02]  /*20b50*/  LOP3.LUT R0, R44, 0xd0, R248, 0xfe, !PT ;  /* 0x000000d02c007812 */ /* 0x004fe400078efef8 */
[----:B------:R-:W-:Y:S02]  /*20b60*/  FSEL R237, R5, -INF , !P6 ;  /* 0xff80000005ed7808 */ /* 0x000fe40007000000 */
[----:B------:R2:W2:Y:S01]  /*20b70*/  I2F R10, R0 ;  /* 0x00000000000a7306 */ /* 0x0004a20000201400 */
[----:B------:R-:W-:Y:S01]  /*20b80*/  FSEL R235, R4, -INF , !P4 ;  /* 0xff80000004eb7808 */ /* 0x000fe20006000000 */
[----:B------:R-:W-:Y:S01]  /*20b90*/  FFMA.FTZ R5, R153, R7, R60 ;  /* 0x0000000799057223 */ /* 0x000fe2000001003c */
[----:B------:R-:W-:-:S02]  /*20ba0*/  ISETP.GE.AND P6, PT, R3, R8, PT ;  /* 0x000000080300720c */ /* 0x000fc40003fc6270 */
[----:B------:R-:W-:Y:S01]  /*20bb0*/  ISETP.GE.AND P4, PT, R3, R6, PT ;  /* 0x000000060300720c */ /* 0x000fe20003f86270 */
[----:B-1----:R-:W-:Y:S01]  /*20bc0*/  FFMA.FTZ R3, R153, R7, R62 ;  /* 0x0000000799037223 */ /* 0x002fe2000001003e */
[----:B------:R-:W-:Y:S01]  /*20bd0*/  LOP3.LUT R4, R44, 0xd8, R248, 0xfe, !PT ;  /* 0x000000d82c047812 */ /* 0x000fe200078efef8 */
[C---:B---3--:R-:W-:Y:S01]  /*20be0*/  HMMA.16816.F32 R40, R12.reuse, R20, R40 ;  /* 0x000000140c28723c */ /* 0x048fe20000001828 */
[----:B------:R-:W-:Y:S02]  /*20bf0*/  FSEL R240, R5, -INF , !P5 ;  /* 0xff80000005f07808 */ /* 0x000fe40006800000 */
[----:B------:R1:W3:Y:S01]  /*20c00*/  I2F R7, R4 ;  /* 0x0000000400077306 */ /* 0x0002e20000201400 */
[----:B------:R-:W-:Y:S01]  /*20c10*/  FSEL R238, R3, -INF , !P3 ;  /* 0xff80000003ee7808 */ /* 0x000fe20005800000 */
[CC--:B----4-:R-:W-:Y:S01]  /*20c20*/  FFMA.FTZ R5, R153.reuse, R9.reuse, R52 ;  /* 0x0000000999057223 */ /* 0x0d0fe20000010034 */
[C---:B------:R-:W-:Y:S02]  /*20c30*/  ISETP.GE.AND P5, PT, R0.reuse, R8, PT ;  /* 0x000000080000720c */ /* 0x040fe40003fa6270 */
[----:B------:R-:W-:Y:S01]  /*20c40*/  ISETP.GE.AND P3, PT, R0, R6, PT ;  /* 0x000000060000720c */ /* 0x000fe20003f66270 */
[----:B--2---:R-:W-:Y:S01]  /*20c50*/  FFMA.FTZ R0, R153, R9, R54 ;  /* 0x0000000999007223 */ /* 0x004fe20000010036 */
[----:B------:R-:W-:Y:S01]  /*20c60*/  LOP3.LUT R3, R44, 0xe0, R248, 0xfe, !PT ;  /* 0x000000e02c037812 */ /* 0x000fe200078efef8 */
[----:B------:R-:W-:Y:S01]  /*20c70*/  HMMA.16816.F32 R36, R12, R22, R36 ;  /* 0x000000160c24723c */ /* 0x000fe20000001824 */
[----:B------:R-:W-:-:S02]  /*20c80*/  FSEL R241, R5, -INF , !P6 ;  /* 0xff80000005f17808 */ /* 0x000fc40007000000 */
[----:B------:R2:W4:Y:S01]  /*20c90*/  I2F R9, R3 ;  /* 0x0000000300097306 */ /* 0x0005220000201400 */
[----:B------:R-:W-:Y:S01]  /*20ca0*/  FSEL R239, R0, -INF , !P4 ;  /* 0xff80000000ef7808 */ /* 0x000fe20006000000 */
[C---:B------:R-:W-:Y:S01]  /*20cb0*/  FFMA.FTZ R5, R153.reuse, R10, R48 ;  /* 0x0000000a99057223 */ /* 0x040fe20000010030 */
[C---:B------:R-:W-:Y:S02]  /*20cc0*/  ISETP.GE.AND P6, PT, R4.reuse, R8, PT ;  /* 0x000000080400720c */ /* 0x040fe40003fc6270 */
[----:B------:R-:W-:Y:S01]  /*20cd0*/  ISETP.GE.AND P4, PT, R4, R6, PT ;  /* 0x000000060400720c */ /* 0x000fe20003f86270 */
[----:B-1----:R-:W-:Y:S01]  /*20ce0*/  FFMA.FTZ R4, R153, R10, R50 ;  /* 0x0000000a99047223 */ /* 0x002fe20000010032 */
[----:B------:R-:W-:Y:S02]  /*20cf0*/  LOP3.LUT R0, R44, 0xe8, R248, 0xfe, !PT ;  /* 0x000000e82c007812 */ /* 0x000fe400078efef8 */
[----:B------:R-:W-:Y:S02]  /*20d00*/  FSEL R244, R5, -INF , !P5 ;  /* 0xff80000005f47808 */ /* 0x000fe40006800000 */
[----:B------:R1:W1:Y:S01]  /*20d10*/  I2F R10, R0 ;  /* 0x00000000000a7306 */ /* 0x0002620000201400 */
[----:B------:R-:W-:Y:S01]  /*20d20*/  FSEL R242, R4, -INF , !P3 ;  /* 0xff80000004f27808 */ /* 0x000fe20005800000 */
[----:B---3--:R-:W-:Y:S01]  /*20d30*/  FFMA.FTZ R5, R153, R7, R32 ;  /* 0x0000000799057223 */ /* 0x008fe20000010020 */
[----:B------:R-:W-:-:S02]  /*20d40*/  ISETP.GE.AND P5, PT, R3, R8, PT ;  /* 0x000000080300720c */ /* 0x000fc40003fa6270 */
[----:B------:R-:W-:Y:S01]  /*20d50*/  ISETP.GE.AND P3, PT, R3, R6, PT ;  /* 0x000000060300720c */ /* 0x000fe20003f66270 */
[----:B--2---:R-:W-:Y:S01]  /*20d60*/  FFMA.FTZ R3, R153, R7, R34 ;  /* 0x0000000799037223 */ /* 0x004fe20000010022 */
[C---:B------:R-:W-:Y:S01]  /*20d70*/  LOP3.LUT R4, R44.reuse, 0xf0, R248, 0xfe, !PT ;  /* 0x000000f02c047812 */ /* 0x040fe200078efef8 */
[----:B------:R-:W-:Y:S01]  /*20d80*/  IMAD.MOV.U32 R20, RZ, RZ, R249 ;  /* 0x000000ffff147224 */ /* 0x000fe200078e00f9 */
[----:B------:R-:W-:Y:S01]  /*20d90*/  MOV R22, R46 ;  /* 0x0000002e00167202 */ /* 0x000fe20000000f00 */
[----:B------:R-:W-:Y:S02]  /*20da0*/  IMAD.MOV.U32 R21, RZ, RZ, R47 ;  /* 0x000000ffff157224 */ /* 0x000fe400078e002f */
[----:B------:R-:W-:Y:S01]  /*20db0*/  IMAD.MOV.U32 R23, RZ, RZ, R45 ;  /* 0x000000ffff177224 */ /* 0x000fe200078e002d */
[----:B------:R2:W3:Y:S01]  /*20dc0*/  I2F R11, R4 ;  /* 0x00000004000b7306 */ /* 0x0004e20000201400 */
[----:B------:R-:W-:Y:S02]  /*20dd0*/  FSEL R245, R5, -INF , !P6 ;  /* 0xff80000005f57808 */ /* 0x000fe40007000000 */
[----:B------:R-:W-:Y:S01]  /*20de0*/  FSEL R243, R3, -INF , !P4 ;  /* 0xff80000003f37808 */ /* 0x000fe20006000000 */
[CC--:B----4-:R-:W-:Y:S01]  /*20df0*/  FFMA.FTZ R3, R153.reuse, R9.reuse, R40 ;  /* 0x0000000999037223 */ /* 0x0d0fe20000010028 */
[----:B------:R-:W-:Y:S01]  /*20e00*/  LOP3.LUT R5, R44, 0xf8, R248, 0xfe, !PT ;  /* 0x000000f82c057812 */ /* 0x000fe200078efef8 */
[----:B------:R-:W-:Y:S01]  /*20e10*/  HMMA.16816.F32 R20, R12, R212, R20 ;  /* 0x000000d40c14723c */ /* 0x000fe20000001814 */
[C---:B------:R-:W-:Y:S01]  /*20e20*/  ISETP.GE.AND P6, PT, R0.reuse, R8, PT ;  /* 0x000000080000720c */ /* 0x040fe20003fc6270 */
[----:B------:R-:W-:Y:S01]  /*20e30*/  BAR.SYNC.DEFER_BLOCKING 0x0 ;  /* 0x0000000000007b1d */ /* 0x000fe20000010000 */
[----:B------:R-:W-:Y:S01]  /*20e40*/  ISETP.GE.AND P4, PT, R0, R6, PT ;  /* 0x000000060000720c */ /* 0x000fe20003f86270 */
[----:B------:R-:W-:Y:S01]  /*20e50*/  FFMA.FTZ R7, R153, R9, R42 ;  /* 0x0000000999077223 */ /* 0x000fe2000001002a */
[----:B-1----:R-:W-:-:S02]  /*20e60*/  LOP3.LUT R0, R44, R248, RZ, 0xfc, !PT ;  /* 0x000000f82c007212 */ /* 0x002fc400078efcff */
[----:B------:R-:W-:Y:S01]  /*20e70*/  FSEL R246, R3, -INF , !P5 ;  /* 0xff80000003f67808 */ /* 0x000fe20006800000 */
[----:B------:R1:W4:Y:S01]  /*20e80*/  I2F R12, R5 ;  /* 0x00000005000c7306 */ /* 0x0003220000201400 */
[----:B------:R-:W-:Y:S01]  /*20e90*/  IADD3 R3, R0, 0x1, RZ ;  /* 0x0000000100037810 */ /* 0x000fe20007ffe0ff */
[-C--:B------:R-:W-:Y:S01]  /*20ea0*/  FFMA.FTZ R9, R153, R10.reuse, R36 ;  /* 0x0000000a99097223 */ /* 0x080fe20000010024 */
[----:B------:R-:W-:Y:S01]  /*20eb0*/  FSEL R212, R7, -INF , !P3 ;  /* 0xff80000007d47808 */ /* 0x000fe20005800000 */
[----:B------:R-:W-:Y:S01]  /*20ec0*/  FFMA.FTZ R7, R153, R10, R38 ;  /* 0x0000000a99077223 */ /* 0x000fe20000010026 */
[C---:B------:R-:W-:Y:S02]  /*20ed0*/  ISETP.GE.AND P5, PT, R4.reuse, R8, PT ;  /* 0x000000080400720c */ /* 0x040fe40003fa6270 */
[----:B------:R-:W-:Y:S01]  /*20ee0*/  ISETP.GE.AND P3, PT, R4, R6, PT ;  /* 0x000000060400720c */ /* 0x000fe20003f66270 */
[----:B------:R4:W4:Y:S01]  /*20ef0*/  I2F R10, R3 ;  /* 0x00000003000a7306 */ /* 0x0009220000201400 */
[----:B--2---:R-:W-:-:S02]  /*20f00*/  IADD3 R4, R0, 0x9, RZ ;  /* 0x0000000900047810 */ /* 0x004fc40007ffe0ff */
[----:B------:R-:W-:Y:S01]  /*20f10*/  FSEL R247, R9, -INF , !P6 ;  /* 0xff80000009f77808 */ /* 0x000fe20007000000 */
[-C--:B---3--:R-:W-:Y:S01]  /*20f20*/  FFMA.FTZ R9, R153, R11.reuse, R24 ;  /* 0x0000000b99097223 */ /* 0x088fe20000010018 */
[----:B------:R-:W-:Y:S01]  /*20f30*/  FSEL R213, R7, -INF , !P4 ;  /* 0xff80000007d57808 */ /* 0x000fe20006000000 */
[----:B------:R-:W-:Y:S01]  /*20f40*/  FFMA.FTZ R7, R153, R11, R26 ;  /* 0x0000000b99077223 */ /* 0x000fe2000001001a */
[C---:B------:R-:W-:Y:S01]  /*20f50*/  ISETP.GE.AND P6, PT, R5.reuse, R8, PT ;  /* 0x000000080500720c */ /* 0x040fe20003fc6270 */
[----:B------:R2:W3:Y:S01]  /*20f60*/  I2F R11, R4 ;  /* 0x00000004000b7306 */ /* 0x0004e20000201400 */
[----:B------:R-:W-:Y:S02]  /*20f70*/  ISETP.GE.AND P4, PT, R5, R6, PT ;  /* 0x000000060500720c */ /* 0x000fe40003f86270 */
[----:B-1----:R-:W-:Y:S02]  /*20f80*/  IADD3 R5, R0, 0x11, RZ ;  /* 0x0000001100057810 */ /* 0x002fe40007ffe0ff */
[----:B------:R-:W-:Y:S01]  /*20f90*/  FSEL R58, R9, -INF , !P5 ;  /* 0xff800000093a7808 */ /* 0x000fe20006800000 */
[-C--:B----4-:R-:W-:Y:S01]  /*20fa0*/  FFMA.FTZ R9, R153, R12.reuse, R28 ;  /* 0x0000000c99097223 */ /* 0x090fe2000001001c */
[----:B------:R-:W-:Y:S01]  /*20fb0*/  FSEL R248, R7, -INF , !P3 ;  /* 0xff80000007f87808 */ /* 0x000fe20005800000 */
[----:B------:R-:W-:Y:S01]  /*20fc0*/  FFMA.FTZ R7, R153, R12, R30 ;  /* 0x0000000c99077223 */ /* 0x000fe2000001001e */
[C---:B------:R-:W-:Y:S01]  /*20fd0*/  ISETP.GE.AND P5, PT, R3.reuse, R8, PT ;  /* 0x000000080300720c */ /* 0x040fe20003fa6270 */
[----:B------:R1:W4:Y:S01]  /*20fe0*/  I2F R12, R5 ;  /* 0x00000005000c7306 */ /* 0x0003220000201400 */
[----:B------:R-:W-:-:S02]  /*20ff0*/  ISETP.GE.AND P3, PT, R3, R6, PT ;  /* 0x000000060300720c */ /* 0x000fc40003f66270 */
[----:B------:R-:W-:Y:S02]  /*21000*/  IADD3 R3, R0, 0x19, RZ ;  /* 0x0000001900037810 */ /* 0x000fe40007ffe0ff */
[----:B------:R-:W-:Y:S01]  /*21010*/  FSEL R56, R9, -INF , !P6 ;  /* 0xff80000009387808 */ /* 0x000fe20007000000 */
[-C--:B------:R-:W-:Y:S01]  /*21020*/  FFMA.FTZ R9, R153, R10.reuse, R21 ;  /* 0x0000000a99097223 */ /* 0x080fe20000010015 */
[----:B------:R-:W-:Y:S01]  /*21030*/  FSEL R249, R7, -INF , !P4 ;  /* 0xff80000007f97808 */ /* 0x000fe20006000000 */
[----:B------:R-:W-:Y:S01]  /*21040*/  FFMA.FTZ R7, R153, R10, R23 ;  /* 0x0000000a99077223 */ /* 0x000fe20000010017 */
[C---:B------:R-:W-:Y:S01]  /*21050*/  ISETP.GE.AND P6, PT, R4.reuse, R8, PT ;  /* 0x000000080400720c */ /* 0x040fe20003fc6270 */
[----:B------:R4:W4:Y:S01]  /*21060*/  I2F R10, R3 ;  /* 0x00000003000a7306 */ /* 0x0009220000201400 */
[----:B------:R-:W-:Y:S02]  /*21070*/  ISETP.GE.AND P4, PT, R4, R6, PT ;  /* 0x000000060400720c */ /* 0x000fe40003f86270 */
        /* <DEDUP_REMOVED lines=92> */
[----:B------:R-:W-:Y:S02]  /*21640*/  FFMA.FTZ R7, R153, R10, R123 ;  /* 0x0000000a99077223 */ /* 0x000fe4000001007b */
[----:B------:R4:W4:Y:S01]  /*21650*/  I2F R10, R3 ;  /* 0x00000003000a7306 */ /* 0x0009220000201400 */
[C---:B------:R-:W-:Y:S02]  /*21660*/  ISETP.GE.AND P6, PT, R4.reuse, R8, PT ;  /* 0x000000080400720c */ /* 0x040fe40003fc6270 */
[----:B------:R-:W-:-:S02]  /*21670*/  ISETP.GE.AND P4, PT, R4, R6, PT ;  /* 0x000000060400720c */ /* 0x000fc40003f86270 */
[C---:B--2---:R-:W-:Y:S02]  /*21680*/  IADD3 R4, R0.reuse, 0x81, RZ ;  /* 0x0000008100047810 */ /* 0x044fe40007ffe0ff */
[----:B------:R-:W-:Y:S01]  /*21690*/  FSEL R95, R9, -INF , !P5 ;  /* 0xff800000095f7808 */ /* 0x000fe20006800000 */
[-C--:B---3--:R-:W-:Y:S01]  /*216a0*/  FFMA.FTZ R9, R153, R11.reuse, R85 ;  /* 0x0000000b99097223 */ /* 0x088fe20000010055 */
[----:B------:R-:W-:Y:S01]  /*216b0*/  FSEL R85, R7, -INF , !P3 ;  /* 0xff80000007557808 */ /* 0x000fe20005800000 */
[----:B------:R-:W-:Y:S01]  /*216c0*/  FFMA.FTZ R7, R153, R11, R87 ;  /* 0x0000000b99077223 */ /* 0x000fe20000010057 */
[C---:B------:R-:W-:Y:S01]  /*216d0*/  ISETP.GE.AND P5, PT, R5.reuse, R8, PT ;  /* 0x000000080500720c */ /* 0x040fe20003fa6270 */
[----:B------:R-:W2:Y:S01]  /*216e0*/  I2F R11, R4 ;  /* 0x00000004000b7306 */ /* 0x000ea20000201400 */
[----:B------:R-:W-:Y:S02]  /*216f0*/  ISETP.GE.AND P3, PT, R5, R6, PT ;  /* 0x000000060500720c */ /* 0x000fe40003f66270 */
[----:B-1----:R-:W-:-:S02]  /*21700*/  IADD3 R5, R0, 0x89, RZ ;  /* 0x0000008900057810 */ /* 0x002fc40007ffe0ff */
[----:B------:R-:W-:Y:S01]  /*21710*/  FSEL R87, R9, -INF , !P6 ;  /* 0xff80000009577808 */ /* 0x000fe20007000000 */
[-C--:B----4-:R-:W-:Y:S01]  /*21720*/  FFMA.FTZ R9, R153, R12.reuse, R81 ;  /* 0x0000000c99097223 */ /* 0x090fe20000010051 */
[----:B------:R-:W-:Y:S01]  /*21730*/  FSEL R81, R7, -INF , !P4 ;  /* 0xff80000007517808 */ /* 0x000fe20006000000 */
[----:B------:R-:W-:Y:S01]  /*21740*/  FFMA.FTZ R7, R153, R12, R83 ;  /* 0x0000000c99077223 */ /* 0x000fe20000010053 */
[C---:B------:R-:W-:Y:S01]  /*21750*/  ISETP.GE.AND P6, PT, R3.reuse, R8, PT ;  /* 0x000000080300720c */ /* 0x040fe20003fc6270 */
[----:B------:R1:W3:Y:S01]  /*21760*/  I2F R12, R5 ;  /* 0x00000005000c7306 */ /* 0x0002e20000201400 */
[----:B------:R-:W-:Y:S02]  /*21770*/  ISETP.GE.AND P4, PT, R3, R6, PT ;  /* 0x000000060300720c */ /* 0x000fe40003f86270 */
[----:B------:R-:W-:Y:S02]  /*21780*/  IADD3 R3, R0, 0x91, RZ ;  /* 0x0000009100037810 */ /* 0x000fe40007ffe0ff */
[----:B------:R-:W-:Y:S01]  /*21790*/  FSEL R83, R9, -INF , !P5 ;  /* 0xff80000009537808 */ /* 0x000fe20006800000 */
[-C--:B------:R-:W-:Y:S01]  /*217a0*/  FFMA.FTZ R9, R153, R10.reuse, R73 ;  /* 0x0000000a99097223 */ /* 0x080fe20000010049 */
[----:B------:R-:W-:Y:S01]  /*217b0*/  FSEL R73, R7, -INF , !P3 ;  /* 0xff80000007497808 */ /* 0x000fe20005800000 */
[----:B------:R-:W-:-:S02]  /*217c0*/  FFMA.FTZ R7, R153, R10, R75 ;  /* 0x0000000a99077223 */ /* 0x000fc4000001004b */
[----:B------:R-:W4:Y:S01]  /*217d0*/  I2F R10, R3 ;  /* 0x00000003000a7306 */ /* 0x000f220000201400 */
[C---:B------:R-:W-:Y:S02]  /*217e0*/  ISETP.GE.AND P5, PT, R4.reuse, R8, PT ;  /* 0x000000080400720c */ /* 0x040fe40003fa6270 */
[----:B------:R-:W-:Y:S02]  /*217f0*/  ISETP.GE.AND P3, PT, R4, R6, PT ;  /* 0x000000060400720c */ /* 0x000fe40003f66270 */
[----:B------:R-:W-:Y:S01]  /*21800*/  FSEL R75, R9, -INF , !P6 ;  /* 0xff800000094b7808 */ /* 0x000fe20007000000 */
[----:B--2---:R-:W-:Y:S01]  /*21810*/  FFMA.FTZ R9, R153, R11, R113 ;  /* 0x0000000b99097223 */ /* 0x004fe20000010071 */
[----:B------:R-:W-:Y:S02]  /*21820*/  IADD3 R4, R0, 0x99, RZ ;  /* 0x0000009900047810 */ /* 0x000fe40007ffe0ff */
[----:B------:R-:W-:Y:S02]  /*21830*/  FSEL R96, R7, -INF , !P4 ;  /* 0xff80000007607808 */ /* 0x000fe40006000000 */
[----:B------:R-:W-:-:S02]  /*21840*/  ISETP.GE.AND P6, PT, R5, R8, PT ;  /* 0x000000080500720c */ /* 0x000fc40003fc6270 */
[----:B------:R-:W-:Y:S01]  /*21850*/  ISETP.GE.AND P4, PT, R5, R6, PT ;  /* 0x000000060500720c */ /* 0x000fe20003f86270 */
[----:B-1----:R-:W-:Y:S01]  /*21860*/  FFMA.FTZ R5, R153, R11, R115 ;  /* 0x0000000b99057223 */ /* 0x002fe20000010073 */
[----:B------:R-:W-:Y:S01]  /*21870*/  FSEL R100, R9, -INF , !P5 ;  /* 0xff80000009647808 */ /* 0x000fe20006800000 */
[----:B------:R1:W2:Y:S01]  /*21880*/  I2F R11, R4 ;  /* 0x00000004000b7306 */ /* 0x0002a20000201400 */
[C---:B------:R-:W-:Y:S01]  /*21890*/  IADD3 R7, R0.reuse, 0xa1, RZ ;  /* 0x000000a100077810 */ /* 0x040fe20007ffe0ff */
[-C--:B---3--:R-:W-:Y:S01]  /*218a0*/  FFMA.FTZ R9, R153, R12.reuse, R101 ;  /* 0x0000000c99097223 */ /* 0x088fe20000010065 */
[----:B------:R-:W-:Y:S01]  /*218b0*/  FSEL R98, R5, -INF , !P3 ;  /* 0xff80000005627808 */ /* 0x000fe20005800000 */
[----:B------:R-:W-:Y:S01]  /*218c0*/  FFMA.FTZ R5, R153, R12, R103 ;  /* 0x0000000c99057223 */ /* 0x000fe20000010067 */
[C---:B------:R-:W-:Y:S02]  /*218d0*/  ISETP.GE.AND P5, PT, R3.reuse, R8, PT ;  /* 0x000000080300720c */ /* 0x040fe40003fa6270 */
[----:B------:R-:W-:Y:S01]  /*218e0*/  ISETP.GE.AND P3, PT, R3, R6, PT ;  /* 0x000000060300720c */ /* 0x000fe20003f66270 */
[----:B------:R-:W3:Y:S01]  /*218f0*/  I2F R12, R7 ;  /* 0x00000007000c7306 */ /* 0x000ee20000201400 */
[----:B------:R-:W-:Y:S01]  /*21900*/  FSEL R101, R9, -INF , !P6 ;  /* 0xff80000009657808 */ /* 0x000fe20007000000 */
[----:B----4-:R-:W-:Y:S01]  /*21910*/  FFMA.FTZ R9, R153, R10, R97 ;  /* 0x0000000a99097223 */ /* 0x010fe20000010061 */
[----:B------:R-:W-:-:S02]  /*21920*/  IADD3 R3, R0, 0xa9, RZ ;  /* 0x000000a900037810 */ /* 0x000fc40007ffe0ff */
[----:B------:R-:W-:Y:S02]  /*21930*/  FSEL R97, R5, -INF , !P4 ;  /* 0xff80000005617808 */ /* 0x000fe40006000000 */
[C---:B------:R-:W-:Y:S02]  /*21940*/  ISETP.GE.AND P6, PT, R4.reuse, R8, PT ;  /* 0x000000080400720c */ /* 0x040fe40003fc6270 */
[----:B------:R-:W-:Y:S01]  /*21950*/  ISETP.GE.AND P4, PT, R4, R6, PT ;  /* 0x000000060400720c */ /* 0x000fe20003f86270 */
[----:B-1----:R-:W-:Y:S02]  /*21960*/  FFMA.FTZ R4, R153, R10, R99 ;  /* 0x0000000a99047223 */ /* 0x002fe40000010063 */
[----:B------:R1:W4:Y:S01]  /*21970*/  I2F R10, R3 ;  /* 0x00000003000a7306 */ /* 0x0003220000201400 */
[----:B------:R-:W-:Y:S02]  /*21980*/  IADD3 R5, R0, 0xb1, RZ ;  /* 0x000000b100057810 */ /* 0x000fe40007ffe0ff */
[----:B------:R-:W-:Y:S01]  /*21990*/  FSEL R102, R9, -INF , !P5 ;  /* 0xff80000009667808 */ /* 0x000fe20006800000 */
[CC--:B--2---:R-:W-:Y:S01]  /*219a0*/  FFMA.FTZ R9, R153.reuse, R11.reuse, R57 ;  /* 0x0000000b99097223 */ /* 0x0c4fe20000010039 */
[----:B------:R-:W-:Y:S01]  /*219b0*/  FSEL R99, R4, -INF , !P3 ;  /* 0xff80000004637808 */ /* 0x000fe20005800000 */
[----:B------:R-:W-:-:S02]  /*219c0*/  FFMA.FTZ R4, R153, R11, R59 ;  /* 0x0000000b99047223 */ /* 0x000fc4000001003b */
[----:B------:R2:W2:Y:S01]  /*219d0*/  I2F R11, R5 ;  /* 0x00000005000b7306 */ /* 0x0004a20000201400 */
[----:B------:R-:W-:Y:S01]  /*219e0*/  FSEL R103, R9, -INF , !P6 ;  /* 0xff80000009677808 */ /* 0x000fe20007000000 */
[----:B---3--:R-:W-:Y:S01]  /*219f0*/  FFMA.FTZ R9, R153, R12, R69 ;  /* 0x0000000c99097223 */ /* 0x008fe20000010045 */
[----:B------:R-:W-:Y:S02]  /*21a00*/  FSEL R104, R4, -INF , !P4 ;  /* 0xff80000004687808 */ /* 0x000fe40006000000 */
[C---:B------:R-:W-:Y:S02]  /*21a10*/  ISETP.GE.AND P5, PT, R7.reuse, R8, PT ;  /* 0x000000080700720c */ /* 0x040fe40003fa6270 */
[----:B------:R-:W-:Y:S02]  /*21a20*/  ISETP.GE.AND P3, PT, R7, R6, PT ;  /* 0x000000060700720c */ /* 0x000fe40003f66270 */
[C---:B------:R-:W-:Y:S02]  /*21a30*/  ISETP.GE.AND P6, PT, R3.reuse, R8, PT ;  /* 0x000000080300720c */ /* 0x040fe40003fc6270 */
[----:B------:R-:W-:Y:S01]  /*21a40*/  ISETP.GE.AND P4, PT, R3, R6, PT ;  /* 0x000000060300720c */ /* 0x000fe20003f86270 */
[----:B-1----:R-:W-:Y:S01]  /*21a50*/  FFMA.FTZ R3, R153, R12, R71 ;  /* 0x0000000c99037223 */ /* 0x002fe20000010047 */
[----:B------:R-:W-:-:S02]  /*21a60*/  IADD3 R7, R0, 0xb9, RZ ;  /* 0x000000b900077810 */ /* 0x000fc40007ffe0ff */
[----:B------:R-:W-:Y:S01]  /*21a70*/  FSEL R105, R9, -INF , !P5 ;  /* 0xff80000009697808 */ /* 0x000fe20006800000 */
[----:B----4-:R-:W-:Y:S01]  /*21a80*/  FFMA.FTZ R9, R153, R10, R65 ;  /* 0x0000000a99097223 */ /* 0x010fe20000010041 */
[----:B------:R-:W1:Y:S01]  /*21a90*/  I2F R12, R7 ;  /* 0x00000007000c7306 */ /* 0x000e620000201400 */
[----:B------:R-:W-:Y:S02]  /*21aa0*/  FSEL R65, R3, -INF , !P3 ;  /* 0xff80000003417808 */ /* 0x000fe40005800000 */
[C---:B------:R-:W-:Y:S02]  /*21ab0*/  ISETP.GE.AND P5, PT, R5.reuse, R8, PT ;  /* 0x000000080500720c */ /* 0x040fe40003fa6270 */
[----:B------:R-:W-:Y:S01]  /*21ac0*/  ISETP.GE.AND P3, PT, R5, R6, PT ;  /* 0x000000060500720c */ /* 0x000fe20003f66270 */
[C---:B--2---:R-:W-:Y:S01]  /*21ad0*/  FFMA.FTZ R5, R153.reuse, R10, R67 ;  /* 0x0000000a99057223 */ /* 0x044fe20000010043 */
[C---:B------:R-:W-:Y:S01]  /*21ae0*/  IADD3 R4, R0.reuse, 0xc1, RZ ;  /* 0x000000c100047810 */ /* 0x040fe20007ffe0ff */
[----:B------:R-:W-:Y:S01]  /*21af0*/  FFMA.FTZ R10, R153, R11, R89 ;  /* 0x0000000b990a7223 */ /* 0x000fe20000010059 */
[----:B------:R-:W-:-:S02]  /*21b00*/  IADD3 R3, R0, 0xc9, RZ ;  /* 0x000000c900037810 */ /* 0x000fc40007ffe0ff */
[----:B------:R2:W3:Y:S01]  /*21b10*/  I2F R13, R4 ;  /* 0x00000004000d7306 */ /* 0x0004e20000201400 */
[----:B------:R-:W-:Y:S01]  /*21b20*/  FSEL R89, R5, -INF , !P4 ;  /* 0xff80000005597808 */ /* 0x000fe20006000000 */
[----:B------:R-:W-:Y:S01]  /*21b30*/  FFMA.FTZ R5, R153, R11, R91 ;  /* 0x0000000b99057223 */ /* 0x000fe2000001005b */
[----:B------:R-:W-:Y:S02]  /*21b40*/  FSEL R107, R10, -INF , !P5 ;  /* 0xff8000000a6b7808 */ /* 0x000fe40006800000 */
[----:B------:R-:W-:Y:S02]  /*21b50*/  FSEL R67, R9, -INF , !P6 ;  /* 0xff80000009437808 */ /* 0x000fe40007000000 */
[----:B------:R-:W-:Y:S01]  /*21b60*/  FSEL R91, R5, -INF , !P3 ;  /* 0xff800000055b7808 */ /* 0x000fe20005800000 */
[----:B------:R4:W4:Y:S01]  /*21b70*/  I2F R11, R3 ;  /* 0x00000003000b7306 */ /* 0x0009220000201400 */
[C---:B------:R-:W-:Y:S01]  /*21b80*/  ISETP.GE.AND P5, PT, R4.reuse, R8, PT ;  /* 0x000000080400720c */ /* 0x040fe20003fa6270 */
[----:B-1----:R-:W-:Y:S01]  /*21b90*/  FFMA.FTZ R10, R153, R12, R77 ;  /* 0x0000000c990a7223 */ /* 0x002fe2000001004d */
[----:B------:R-:W-:-:S02]  /*21ba0*/  ISETP.GE.AND P3, PT, R4, R6, PT ;  /* 0x000000060400720c */ /* 0x000fc40003f66270 */
[----:B------:R-:W-:Y:S02]  /*21bb0*/  IADD3 R9, R0, 0xd1, RZ ;  /* 0x000000d100097810 */ /* 0x000fe40007ffe0ff */
[----:B------:R-:W-:Y:S01]  /*21bc0*/  ISETP.GE.AND P6, PT, R7, R8, PT ;  /* 0x000000080700720c */ /* 0x000fe20003fc6270 */
[----:B--2---:R-:W-:Y:S01]  /*21bd0*/  FFMA.FTZ R4, R153, R12, R79 ;  /* 0x0000000c99047223 */ /* 0x004fe2000001004f */
[----:B------:R-:W-:Y:S01]  /*21be0*/  ISETP.GE.AND P4, PT, R7, R6, PT ;  /* 0x000000060700720c */ /* 0x000fe20003f86270 */
[----:B------:R-:W1:Y:S01]  /*21bf0*/  I2F R12, R9 ;  /* 0x00000009000c7306 */ /* 0x000e620000201400 */
[----:B------:R-:W-:Y:S02]  /*21c00*/  FSEL R79, R10, -INF , !P6 ;  /* 0xff8000000a4f7808 */ /* 0x000fe40007000000 */
[----:B------:R-:W-:Y:S01]  /*21c10*/  FSEL R109, R4, -INF , !P4 ;  /* 0xff800000046d7808 */ /* 0x000fe20006000000 */
[----:B---3--:R-:W-:Y:S01]  /*21c20*/  FFMA.FTZ R10, R153, R13, R61 ;  /* 0x0000000d990a7223 */ /* 0x008fe2000001003d */
[----:B------:R-:W-:-:S02]  /*21c30*/  ISETP.GE.AND P6, PT, R3, R8, PT ;  /* 0x000000080300720c */ /* 0x000fc40003fc6270 */
[----:B------:R-:W-:Y:S01]  /*21c40*/  ISETP.GE.AND P4, PT, R3, R6, PT ;  /* 0x000000060300720c */ /* 0x000fe20003f86270 */
[C---:B----4-:R-:W-:Y:S01]  /*21c50*/  FFMA.FTZ R3, R153.reuse, R13, R63 ;  /* 0x0000000d99037223 */ /* 0x050fe2000001003f */
[C---:B------:R-:W-:Y:S02]  /*21c60*/  IADD3 R5, R0.reuse, 0xe1, RZ ;  /* 0x000000e100057810 */ /* 0x040fe40007ffe0ff */
[----:B------:R-:W-:Y:S02]  /*21c70*/  IADD3 R7, R0, 0xd9, RZ ;  /* 0x000000d900077810 */ /* 0x000fe40007ffe0ff */
[----:B------:R-:W2:Y:S01]  /*21c80*/  I2F R13, R5 ;  /* 0x00000005000d7306 */ /* 0x000ea20000201400 */
[----:B------:R-:W-:Y:S01]  /*21c90*/  FSEL R113, R10, -INF , !P5 ;  /* 0xff8000000a717808 */ /* 0x000fe20006800000 */
[-C--:B------:R-:W-:Y:S01]  /*21ca0*/  FFMA.FTZ R10, R153, R11.reuse, R53 ;  /* 0x0000000b990a7223 */ /* 0x080fe20000010035 */
[----:B------:R-:W-:Y:S01]  /*21cb0*/  FSEL R111, R3, -INF , !P3 ;  /* 0xff800000036f7808 */ /* 0x000fe20005800000 */
[----:B------:R-:W-:Y:S01]  /*21cc0*/  FFMA.FTZ R3, R153, R11, R55 ;  /* 0x0000000b99037223 */ /* 0x000fe20000010037 */
[----:B------:R-:W-:-:S03]  /*21cd0*/  ISETP.GE.AND P5, PT, R9, R8, PT ;  /* 0x000000080900720c */ /* 0x000fc60003fa6270 */
[----:B------:R3:W4:Y:S01]  /*21ce0*/  I2F R14, R7 ;  /* 0x00000007000e7306 */ /* 0x0007220000201400 */
[----:B------:R-:W-:Y:S02]  /*21cf0*/  FSEL R115, R10, -INF , !P6 ;  /* 0xff8000000a737808 */ /* 0x000fe40007000000 */
[----:B------:R-:W-:Y:S02]  /*21d00*/  FSEL R114, R3, -INF , !P4 ;  /* 0xff80000003727808 */ /* 0x000fe40006000000 */
[----:B------:R-:W-:Y:S01]  /*21d10*/  ISETP.GE.AND P3, PT, R9, R6, PT ;  /* 0x000000060900720c */ /* 0x000fe20003f66270 */
[----:B-1----:R-:W-:Y:S01]  /*21d20*/  FFMA.FTZ R9, R153, R12, R49 ;  /* 0x0000000c99097223 */ /* 0x002fe20000010031 */
[C---:B------:R-:W-:Y:S02]  /*21d30*/  ISETP.GE.AND P6, PT, R7.reuse, R8, PT ;  /* 0x000000080700720c */ /* 0x040fe40003fc6270 */
[----:B------:R-:W-:Y:S02]  /*21d40*/  ISETP.GE.AND P4, PT, R7, R6, PT ;  /* 0x000000060700720c */ /* 0x000fe40003f86270 */
[----:B------:R-:W-:Y:S01]  /*21d50*/  FSEL R123, R9, -INF , !P5 ;  /* 0xff800000097b7808 */ /* 0x000fe20006800000 */
[----:B---3--:R-:W-:Y:S01]  /*21d60*/  FFMA.FTZ R7, R153, R12, R51 ;  /* 0x0000000c99077223 */ /* 0x008fe20000010033 */
[----:B------:R-:W-:Y:S01]  /*21d70*/  ISETP.GE.AND P5, PT, R5, R8, PT ;  /* 0x000000080500720c */ /* 0x000fe20003fa6270 */
[----:B--2---:R-:W-:Y:S01]  /*21d80*/  FFMA.FTZ R9, R153, R13, R41 ;  /* 0x0000000d99097223 */ /* 0x004fe20000010029 */
[----:B------:R-:W-:-:S02]  /*21d90*/  IADD3 R4, R0, 0xe9, RZ ;  /* 0x000000e900047810 */ /* 0x000fc40007ffe0ff */
[----:B------:R-:W-:Y:S02]  /*21da0*/  FSEL R121, R7, -INF , !P3 ;  /* 0xff80000007797808 */ /* 0x000fe40005800000 */
[----:B------:R-:W-:Y:S01]  /*21db0*/  ISETP.GE.AND P3, PT, R5, R6, PT ;  /* 0x000000060500720c */ /* 0x000fe20003f66270 */
[C---:B------:R-:W-:Y:S01]  /*21dc0*/  FFMA.FTZ R5, R153.reuse, R13, R43 ;  /* 0x0000000d99057223 */ /* 0x040fe2000001002b */
[----:B------:R-:W-:Y:S01]  /*21dd0*/  IADD3 R3, R0, 0xf1, RZ ;  /* 0x000000f100037810 */ /* 0x000fe20007ffe0ff */
[----:B------:R-:W1:Y:S01]  /*21de0*/  I2F R12, R4 ;  /* 0x00000004000c7306 */ /* 0x000e620000201400 */
[----:B----4-:R-:W-:Y:S01]  /*21df0*/  FFMA.FTZ R10, R153, R14, R33 ;  /* 0x0000000e990a7223 */ /* 0x010fe20000010021 */
[----:B------:R-:W-:Y:S02]  /*21e00*/  FSEL R131, R9, -INF , !P5 ;  /* 0xff80000009837808 */ /* 0x000fe40006800000 */
[----:B------:R-:W-:Y:S02]  /*21e10*/  FSEL R129, R5, -INF , !P3 ;  /* 0xff80000005817808 */ /* 0x000fe40005800000 */
[----:B------:R-:W-:-:S02]  /*21e20*/  ISETP.GE.AND P5, PT, R3, R8, PT ;  /* 0x000000080300720c */ /* 0x000fc40003fa6270 */
[----:B------:R2:W3:Y:S01]  /*21e30*/  I2F R11, R3 ;  /* 0x00000003000b7306 */ /* 0x0004e20000201400 */
[----:B------:R-:W-:Y:S02]  /*21e40*/  ISETP.GE.AND P3, PT, R3, R6, PT ;  /* 0x000000060300720c */ /* 0x000fe40003f66270 */
[----:B------:R-:W-:Y:S01]  /*21e50*/  FSEL R125, R10, -INF , !P6 ;  /* 0xff8000000a7d7808 */ /* 0x000fe20007000000 */
[----:B------:R-:W-:-:S04]  /*21e60*/  FFMA.FTZ R7, R153, R14, R35 ;  /* 0x0000000e99077223 */ /* 0x000fc80000010023 */
[----:B------:R-:W4:Y:S01]  /*21e70*/  I2F R13, R0 ;  /* 0x00000000000d7306 */ /* 0x000f220000201400 */
[----:B--2---:R-:W-:-:S07]  /*21e80*/  IADD3 R3, R0, 0xf9, RZ ;  /* 0x000000f900037810 */ /* 0x004fce0007ffe0ff */
[----:B------:R-:W2:Y:S01]  /*21e90*/  I2F R10, R3 ;  /* 0x00000003000a7306 */ /* 0x000ea20000201400 */
[----:B------:R-:W-:Y:S01]  /*21ea0*/  FSEL R127, R7, -INF , !P4 ;  /* 0xff800000077f7808 */ /* 0x000fe20006000000 */
[C---:B-1----:R-:W-:Y:S01]  /*21eb0*/  FFMA.FTZ R9, R153.reuse, R12, R37 ;  /* 0x0000000c99097223 */ /* 0x042fe20000010025 */
[C---:B------:R-:W-:Y:S01]  /*21ec0*/  ISETP.GE.AND P6, PT, R4.reuse, R8, PT ;  /* 0x000000080400720c */ /* 0x040fe20003fc6270 */
[C---:B------:R-:W-:Y:S01]  /*21ed0*/  FFMA.FTZ R5, R153.reuse, R12, R39 ;  /* 0x0000000c99057223 */ /* 0x040fe20000010027 */
[----:B------:R-:W-:Y:S01]  /*21ee0*/  ISETP.GE.AND P4, PT, R4, R6, PT ;  /* 0x000000060400720c */ /* 0x000fe20003f86270 */
[CC--:B---3--:R-:W-:Y:S02]  /*21ef0*/  FFMA.FTZ R7, R153.reuse, R11.reuse, R25 ;  /* 0x0000000b99077223 */ /* 0x0c8fe40000010019 */
[----:B------:R-:W-:Y:S01]  /*21f00*/  FFMA.FTZ R4, R153, R11, R27 ;  /* 0x0000000b99047223 */ /* 0x000fe2000001001b */
[----:B------:R-:W-:Y:S02]  /*21f10*/  FSEL R157, R9, -INF , !P6 ;  /* 0xff800000099d7808 */ /* 0x000fe40007000000 */
[----:B------:R-:W-:-:S02]  /*21f20*/  FSEL R159, R5, -INF , !P4 ;  /* 0xff800000059f7808 */ /* 0x000fc40006000000 */
[----:B------:R-:W-:Y:S02]  /*21f30*/  FSEL R175, R7, -INF , !P5 ;  /* 0xff80000007af7808 */ /* 0x000fe40006800000 */
[----:B------:R-:W-:Y:S01]  /*21f40*/  FSEL R173, R4, -INF , !P3 ;  /* 0xff80000004ad7808 */ /* 0x000fe20005800000 */
[CC--:B----4-:R-:W-:Y:S01]  /*21f50*/  FFMA.FTZ R5, R153.reuse, R13.reuse, R20 ;  /* 0x0000000d99057223 */ /* 0x0d0fe20000010014 */
[C---:B------:R-:W-:Y:S01]  /*21f60*/  ISETP.GE.AND P6, PT, R0.reuse, R8, PT ;  /* 0x000000080000720c */ /* 0x040fe20003fc6270 */
[C---:B--2---:R-:W-:Y:S01]  /*21f70*/  FFMA.FTZ R4, R153.reuse, R10, R29 ;  /* 0x0000000a99047223 */ /* 0x044fe2000001001d */
[----:B------:R-:W-:Y:S01]  /*21f80*/  ISETP.GE.AND P4, PT, R0, R6, PT ;  /* 0x000000060000720c */ /* 0x000fe20003f86270 */
[----:B------:R-:W-:Y:S01]  /*21f90*/  FFMA.FTZ R0, R153, R10, R31 ;  /* 0x0000000a99007223 */ /* 0x000fe2000001001f */
[C---:B------:R-:W-:Y:S02]  /*21fa0*/  ISETP.GE.AND P5, PT, R3.reuse, R8, PT ;  /* 0x000000080300720c */ /* 0x040fe40003fa6270 */
[----:B------:R-:W-:Y:S01]  /*21fb0*/  ISETP.GE.AND P3, PT, R3, R6, PT ;  /* 0x000000060300720c */ /* 0x000fe20003f66270 */
[----:B------:R-:W-:Y:S01]  /*21fc0*/  FFMA.FTZ R3, R153, R13, R22 ;  /* 0x0000000d99037223 */ /* 0x000fe20000010016 */
[----:B------:R-:W-:Y:S01]  /*21fd0*/  BSSY B1, `(.L_x_3113) ;  /* 0x00000fe000017945 */ /* 0x000fe20003800000 */
        /* <DEDUP_REMOVED lines=9> */
[----:B-----5:R-:W2:Y:S01]  /*22070*/  LD.E R3, [R16.64+0x170] ;  /* 0x0001700610037980 */ /* 0x020ea2000c101900 */
[----:B------:R-:W-:Y:S02]  /*22080*/  IADD3 R9, R44, -0x100, RZ ;  /* 0xffffff002c097810 */ /* 0x000fe40007ffe0ff */
[----:B------:R-:W-:Y:S02]  /*22090*/  IABS R7, R44 ;  /* 0x0000002c00077213 */ /* 0x000fe40000000000 */
[----:B------:R-:W-:Y:S02]  /*220a0*/  IABS R8, R9 ;  /* 0x0000000900087213 */ /* 0x000fe40000000000 */
[----:B--2---:R-:W-:-:S02]  /*220b0*/  IABS R0, R3 ;  /* 0x0000000300007213 */ /* 0x004fc40000000000 */
[----:B------:R-:W-:Y:S02]  /*220c0*/  IABS R10, R3 ;  /* 0x00000003000a7213 */ /* 0x000fe40000000000 */
[----:B------:R-:W1:Y:S08]  /*220d0*/  I2F.RP R4, R0 ;  /* 0x0000000000047306 */ /* 0x000e700000209400 */
        /* <DEDUP_REMOVED lines=19> */
[-C--:B------:R-:W-:Y:S02]  /*22210*/  LOP3.LUT R6, R44, R3.reuse, RZ, 0x3c, !PT ;  /* 0x000000032c067212 */ /* 0x080fe400078e3cff */
[----:B------:R-:W-:-:S02]  /*22220*/  LOP3.LUT R0, R9, R3, RZ, 0x3c, !PT ;  /* 0x0000000309007212 */ /* 0x000fc400078e3cff */
[----:B------:R-:W-:Y:S02]  /*22230*/  ISETP.GE.AND P3, PT, R6, RZ, PT ;  /* 0x000000ff0600720c */ /* 0x000fe40003f66270 */
[----:B------:R-:W-:Y:S02]  /*22240*/  ISETP.GE.AND P0, PT, R0, RZ, PT ;  /* 0x000000ff0000720c */ /* 0x000fe40003f06270 */
[----:B------:R-:W-:Y:S02]  /*22250*/  @!P2 IADD3 R4, R4, 0x1, RZ ;  /* 0x000000010404a810 */ /* 0x000fe40007ffe0ff */
[----:B------:R-:W-:Y:S02]  /*22260*/  @P6 IADD3 R5, R5, 0x1, RZ ;  /* 0x0000000105056810 */ /* 0x000fe40007ffe0ff */
[----:B------:R-:W-:Y:S02]  /*22270*/  @P5 IADD3 R4, R4, 0x1, RZ ;  /* 0x0000000104045810 */ /* 0x000fe40007ffe0ff */
[----:B------:R-:W-:-:S02]  /*22280*/  ISETP.NE.AND P2, PT, R3, RZ, PT ;  /* 0x000000ff0300720c */ /* 0x000fc40003f45270 */
[----:B------:R-:W-:Y:S01]  /*22290*/  LOP3.LUT R0, RZ, R3, RZ, 0x33, !PT ;  /* 0x00000003ff007212 */ /* 0x000fe200078e33ff */
        /* <DEDUP_REMOVED lines=13> */
[----:B--2---:R-:W-:Y:S01]  /*22370*/  IMAD R0, R5, R3, RZ ;  /* 0x0000000305007224 */ /* 0x004fe200078e02ff */
        /* <DEDUP_REMOVED lines=12> */
.L_x_3116:
[----:B-----5:R-:W2:Y:S02]  /*22440*/  LD.E R0, [R16.64+0x38] ;  /* 0x0000380610007980 */ /* 0x020ea4000c101900 */
[----:B--2---:R-:W-:-:S04]  /*22450*/  LEA R0, -R0, RZ, 0x8 ;  /* 0x000000ff00007211 */ /* 0x004fc800078e41ff */
[----:B------:R-:W-:Y:S02]  /*22460*/  SHF.R.S32.HI R3, RZ, 0x1f, R0 ;  /* 0x0000001fff037819 */ /* 0x000fe40000011400 */
.L_x_3117:
[----:B------:R-:W-:Y:S05]  /*22470*/  BSYNC B0 ;  /* 0x0000000000007941 */ /* 0x000fea0003800000 */
.L_x_3115:
[----:B------:R-:W-:Y:S01]  /*22480*/  @!P1 IADD3 R4, P2, R0, R118, RZ ;  /* 0x0000007600049210 */ /* 0x000fe20007f5e0ff */
[----:B------:R-:W-:Y:S01]  /*22490*/  @!P1 IMAD.MOV.U32 R12, RZ, RZ, R0 ;  /* 0x000000ffff0c9224 */ /* 0x000fe200078e0000 */
[CC--:B------:R-:W-:Y:S01]  /*224a0*/  @!P1 LEA R5, P0, R194.reuse, R0.reuse, 0x5 ;  /* 0x00000000c2059211 */ /* 0x0c0fe200078028ff */
[----:B------:R-:W-:Y:S01]  /*224b0*/  @!P1 IMAD.MOV.U32 R13, RZ, RZ, R3 ;  /* 0x000000ffff0d9224 */ /* 0x000fe200078e0003 */
[----:B------:R-:W-:Y:S01]  /*224c0*/  @!P1 MOV R20, R0 ;  /* 0x0000000000149202 */ /* 0x000fe20000000f00 */
[----:B------:R-:W-:Y:S01]  /*224d0*/  @!P1 IMAD.X R6, R3, 0x1, R152, P2 ;  /* 0x0000000103069824 */ /* 0x000fe200010e0698 */
[----:B------:R-:W-:Y:S01]  /*224e0*/  @!P1 LEA.HI.X R7, R194, R3, R195, 0x5, P0 ;  /* 0x00000003c2079211 */ /* 0x000fe200000f2cc3 */
[C---:B------:R-:W-:Y:S01]  /*224f0*/  @!P1 IMAD R19, R195.reuse, 0x60, RZ ;  /* 0x00000060c3139824 */ /* 0x040fe200078e02ff */
[CC--:B------:R-:W-:Y:S01]  /*22500*/  @!P1 LEA R38, P2, R4.reuse, R224.reuse, 0x1 ;  /* 0x000000e004269211 */ /* 0x0c0fe200078408ff */
[----:B------:R-:W-:Y:S01]  /*22510*/  @!P1 IMAD R15, R195, 0x30, RZ ;  /* 0x00000030c30f9824 */ /* 0x000fe200078e02ff */
[-C--:B------:R-:W-:Y:S01]  /*22520*/  @!P1 LEA R36, P0, R5, R224.reuse, 0x1 ;  /* 0x000000e005249211 */ /* 0x080fe200078008ff */
[----:B------:R-:W-:Y:S01]  /*22530*/  @!P1 IMAD R14, R195, 0x50, RZ ;  /* 0x00000050c30e9824 */ /* 0x000fe200078e02ff */
[-C--:B------:R-:W-:Y:S01]  /*22540*/  @!P1 LEA.HI.X R39, R4, R225.reuse, R6, 0x1, P2 ;  /* 0x000000e104279211 */ /* 0x080fe200010f0c06 */
[--C-:B------:R-:W-:Y:S01]  /*22550*/  @!P1 IMAD.MOV.U32 R4, RZ, RZ, R0.reuse ;  /* 0x000000ffff049224 */ /* 0x100fe200078e0000 */
[----:B------:R-:W-:Y:S01]  /*22560*/  @!P1 LEA.HI.X R37, R5, R225, R7, 0x1, P0 ;  /* 0x000000e105259211 */ /* 0x000fe200000f0c07 */
[----:B------:R-:W-:Y:S01]  /*22570*/  @!P1 IMAD.MOV.U32 R5, RZ, RZ, R3 ;  /* 0x000000ffff059224 */ /* 0x000fe200078e0003 */
[----:B------:R-:W-:Y:S01]  /*22580*/  @!P1 MOV R7, R3 ;  /* 0x0000000300079202 */ /* 0x000fe20000000f00 */
[----:B------:R-:W-:Y:S01]  /*22590*/  @!P1 IMAD.MOV.U32 R6, RZ, RZ, R0 ;  /* 0x000000ffff069224 */ /* 0x000fe200078e0000 */
[-C--:B------:R-:W-:Y:S01]  /*225a0*/  @!P1 LEA R10, P2, R0, R224.reuse, 0x1 ;  /* 0x000000e0000a9211 */ /* 0x080fe200078408ff */
[----:B------:R-:W-:Y:S01]  /*225b0*/  @!P1 IMAD.WIDE.U32 R8, R194, 0x30, R4 ;  /* 0x00000030c2089825 */ /* 0x000fe200078e0004 */
[----:B------:R1:W-:Y:S01]  /*225c0*/  @P1 STS.128 [R192+0x2000], RZ ;  /* 0x002000ffc0001388 */ /* 0x0003e20000000c00 */
[----:B------:R-:W-:Y:S01]  /*225d0*/  BSSY B0, `(.L_x_3118) ;  /* 0x000009a000007945 */ /* 0x000fe20003800000 */
[----:B------:R-:W-:Y:S01]  /*225e0*/  @!P1 LEA.HI.X R11, R0, R225, R3, 0x1, P2 ;  /* 0x000000e1000b9211 */ /* 0x000fe200010f0c03 */
[----:B------:R-:W-:Y:S01]  /*225f0*/  @!P1 IMAD.WIDE.U32 R4, R194, 0x60, R12 ;  /* 0x00000060c2049825 */ /* 0x000fe200078e000c */
[----:B------:R-:W-:-:S03]  /*22600*/  @!P1 LEA R34, P3, R8, R224, 0x1 ;  /* 0x000000e008229211 */ /* 0x000fc600078608ff */
[----:B------:R-:W-:Y:S01]  /*22610*/  @!P1 IMAD.IADD R5, R19, 0x1, R5 ;  /* 0x0000000113059824 */ /* 0x000fe200078e0205 */
        /* <DEDUP_REMOVED lines=8> */
[----:B------:R-:W-:Y:S01]  /*226a0*/  @!P1 IADD3 R14, R14, R7, RZ ;  /* 0x000000070e0e9210 */ /* 0x000fe20007ffe0ff */
[----:B------:R-:W-:Y:S01]  /*226b0*/  @!P1 IMAD.MOV.U32 R4, RZ, RZ, R0 ;  /* 0x000000ffff049224 */ /* 0x000fe200078e0000 */
[----:B------:R-:W-:Y:S01]  /*226c0*/  @!P1 LEA R32, P2, R6, R224, 0x1 ;  /* 0x000000e006209211 */ /* 0x000fe200078408ff */
[----:B------:R-:W-:Y:S01]  /*226d0*/  @!P1 IMAD.MOV.U32 R5, RZ, RZ, R3 ;  /* 0x000000ffff059224 */ /* 0x000fe200078e0003 */
[-C--:B------:R-:W-:Y:S01]  /*226e0*/  @!P1 LEA.HI.X R35, R8, R225.reuse, R15, 0x1, P3 ;  /* 0x000000e108239211 */ /* 0x080fe200018f0c0f */
[----:B------:R-:W-:Y:S01]  /*226f0*/  @!P1 IMAD R8, R195, 0x70, RZ ;  /* 0x00000070c3089824 */ /* 0x000fe200078e02ff */
[----:B------:R-:W-:Y:S01]  /*22700*/  @!P1 LEA.HI.X R33, R6, R225, R14, 0x1, P2 ;  /* 0x000000e106219211 */ /* 0x000fe200010f0c0e */
[----:B------:R-:W-:Y:S01]  /*22710*/  @!P1 IMAD.WIDE.U32 R12, R194, 0x70, R4 ;  /* 0x00000070c20c9825 */ /* 0x000fe200078e0004 */
[----:B------:R-:W-:Y:S01]  /*22720*/  @!P1 MOV R6, R0 ;  /* 0x0000000000069202 */ /* 0x000fe20000000f00 */
[----:B------:R1:W-:Y:S02]  /*22730*/  @P1 STS.128 [R192+0x2800], RZ ;  /* 0x002800ffc0001388 */ /* 0x0003e40000000c00 */
[--C-:B------:R-:W-:Y:S01]  /*22740*/  @!P1 IMAD.MOV.U32 R21, RZ, RZ, R3.reuse ;  /* 0x000000ffff159224 */ /* 0x100fe200078e0003 */
[----:B------:R-:W-:Y:S01]  /*22750*/  @!P1 LEA R28, P0, R12, R224, 0x1 ;  /* 0x000000e00c1c9211 */ /* 0x000fe200078008ff */
[----:B------:R-:W-:Y:S01]  /*22760*/  @!P1 IMAD.MOV.U32 R7, RZ, RZ, R3 ;  /* 0x000000ffff079224 */ /* 0x000fe200078e0003 */
[----:B------:R-:W-:Y:S01]  /*22770*/  @!PT LDS RZ, [RZ] ;  /* 0x00000000fffff984 */ /* 0x000fe20000000800 */
[----:B------:R-:W-:Y:S01]  /*22780*/  @!PT LDS RZ, [RZ] ;  /* 0x00000000fffff984 */ /* 0x000fe20000000800 */
[----:B------:R-:W-:Y:S01]  /*22790*/  @!PT LDS RZ, [RZ] ;  /* 0x00000000fffff984 */ /* 0x000fe20000000800 */
[----:B------:R1:W-:Y:S01]  /*227a0*/  @!P1 LDGSTS.E.BYPASS.LTC128B.128 [R192+0x2800], [R38.64] ;  /* 0x0280000026c09fae */ /* 0x0003e2000b901d46 */
[----:B------:R-:W-:-:S02]  /*227b0*/  @!P1 IMAD.IADD R13, R8, 0x1, R13 ;  /* 0x00000001080d9824 */ /* 0x000fc400078e020d */
[----:B------:R-:W-:Y:S01]  /*227c0*/  @!P1 IMAD.MOV.U32 R14, RZ, RZ, R0 ;  /* 0x000000ffff0e9224 */ /* 0x000fe200078e0000 */
[----:B------:R1:W-:Y:S01]  /*227d0*/  @P1 STS.128 [R192+0x3000], RZ ;  /* 0x003000ffc0001388 */ /* 0x0003e20000000c00 */
[----:B------:R-:W-:Y:S01]  /*227e0*/  @!P1 IMAD.MOV.U32 R15, RZ, RZ, R3 ;  /* 0x000000ffff0f9224 */ /* 0x000fe200078e0003 */
[----:B------:R-:W-:Y:S01]  /*227f0*/  @!P1 LEA.HI.X R29, R12, R225, R13, 0x1, P0 ;  /* 0x000000e10c1d9211 */ /* 0x000fe200000f0c0d */
[C---:B------:R-:W-:Y:S01]  /*22800*/  @!P1 IMAD.WIDE.U32 R8, R194.reuse, 0xa0, R4 ;  /* 0x000000a0c2089825 */ /* 0x040fe200078e0004 */
[----:B------:R-:W-:Y:S01]  /*22810*/  @!PT LDS RZ, [RZ] ;  /* 0x00000000fffff984 */ /* 0x000fe20000000800 */
[----:B------:R-:W-:Y:S01]  /*22820*/  @!PT LDS RZ, [RZ] ;  /* 0x00000000fffff984 */ /* 0x000fe20000000800 */
[----:B------:R-:W-:Y:S01]  /*22830*/  @!PT LDS RZ, [RZ] ;  /* 0x00000000fffff984 */ /* 0x000fe20000000800 */
[----:B------:R1:W-:Y:S03]  /*22840*/  @!P1 LDGSTS.E.BYPASS.LTC128B.128 [R192+0x3000], [R36.64] ;  /* 0x0300000024c09fae */ /* 0x0003e6000b901d46 */
[----:B------:R-:W-:Y:S01]  /*22850*/  @!P1 IMAD R24, R195, 0xc0, RZ ;  /* 0x000000c0c3189824 */ /* 0x000fe200078e02ff */
[----:B------:R1:W-:Y:S01]  /*22860*/  @P1 STS.128 [R192+0x3800], RZ ;  /* 0x003800ffc0001388 */ /* 0x0003e20000000c00 */
[----:B------:R-:W-:-:S03]  /*22870*/  @!P1 IMAD.WIDE.U32 R4, R194, 0xc0, R20 ;  /* 0x000000c0c2049825 */ /* 0x000fc600078e0014 */
[----:B------:R-:W-:Y:S01]  /*22880*/  @!PT LDS RZ, [RZ] ;  /* 0x00000000fffff984 */ /* 0x000fe20000000800 */
[----:B------:R-:W-:Y:S01]  /*22890*/  @!PT LDS RZ, [RZ] ;  /* 0x00000000fffff984 */ /* 0x000fe20000000800 */
[----:B------:R-:W-:Y:S01]  /*228a0*/  @!PT LDS RZ, [RZ] ;  /* 0x00000000fffff984 */ /* 0x000fe20000000800 */
[----:B------:R1:W-:Y:S01]  /*228b0*/  @!P1 LDGSTS.E.BYPASS.LTC128B.128 [R192+0x3800], [R34.64] ;  /* 0x0380000022c09fae */ /* 0x0003e2000b901d46 */
[C---:B------:R-:W-:Y:S01]  /*228c0*/  @!P1 IMAD R22, R195.reuse, 0xa0, RZ ;  /* 0x000000a0c3169824 */ /* 0x040fe200078e02ff */
[-C--:B------:R-:W-:Y:S01]  /*228d0*/  @!P1 LEA R20, P0, R4, R224.reuse, 0x1 ;  /* 0x000000e004149211 */ /* 0x080fe200078008ff */
[----:B--2---:R-:W-:Y:S01]  /*228e0*/  @!P1 IMAD.WIDE.U32 R10, R194, 0x90, R6 ;  /* 0x00000090c20a9825 */ /* 0x004fe200078e0006 */
[----:B------:R1:W-:Y:S02]  /*228f0*/  @P1 STS.128 [R192+0x4000], RZ ;  /* 0x004000ffc0001388 */ /* 0x0003e40000000c00 */
[----:B------:R-:W-:Y:S01]  /*22900*/  @!P1 IADD3 R9, R22, R9, RZ ;  /* 0x0000000916099210 */ /* 0x000fe20007ffe0ff */
[----:B------:R-:W-:Y:S01]  /*22910*/  @!P1 IMAD R23, R195, 0xb0, RZ ;  /* 0x000000b0c3179824 */ /* 0x000fe200078e02ff */
[----:B------:R-:W-:Y:S01]  /*22920*/  @!P1 LEA R26, P4, R10, R224, 0x1 ;  /* 0x000000e00a1a9211 */ /* 0x000fe200078808ff */
[----:B------:R-:W-:-:S04]  /*22930*/  @!P1 IMAD.WIDE.U32 R6, R194, 0xb0, R14 ;  /* 0x000000b0c2069825 */ /* 0x000fc800078e000e */
[----:B------:R-:W-:Y:S01]  /*22940*/  @!P1 IMAD.IADD R5, R24, 0x1, R5 ;  /* 0x0000000118059824 */ /* 0x000fe200078e0205 */
[-C--:B------:R-:W-:Y:S01]  /*22950*/  @!P1 LEA R24, P3, R8, R224.reuse, 0x1 ;  /* 0x000000e008189211 */ /* 0x080fe200078608ff */
[----:B------:R-:W-:Y:S01]  /*22960*/  @!P1 IMAD R19, R195, 0x90, RZ ;  /* 0x00000090c3139824 */ /* 0x000fe200078e02ff */
[----:B------:R-:W-:Y:S01]  /*22970*/  @!P1 LEA R22, P2, R6, R224, 0x1 ;  /* 0x000000e006169211 */ /* 0x000fe200078408ff */
[----:B------:R-:W-:Y:S01]  /*22980*/  @!P1 IMAD.IADD R7, R23, 0x1, R7 ;  /* 0x0000000117079824 */ /* 0x000fe200078e0207 */
[----:B------:R-:W-:Y:S01]  /*22990*/  @!P1 LEA.HI.X R21, R4, R225, R5, 0x1, P0 ;  /* 0x000000e104159211 */ /* 0x000fe200000f0c05 */
[----:B------:R-:W-:Y:S01]  /*229a0*/  @!P1 IMAD.IADD R11, R19, 0x1, R11 ;  /* 0x00000001130b9824 */ /* 0x000fe200078e020b */
[----:B------:R-:W-:Y:S01]  /*229b0*/  @!P1 MOV R5, R3 ;  /* 0x0000000300059202 */ /* 0x000fe20000000f00 */
[--C-:B------:R-:W-:Y:S01]  /*229c0*/  @!P1 IMAD.MOV.U32 R4, RZ, RZ, R0.reuse ;  /* 0x000000ffff049224 */ /* 0x100fe200078e0000 */
[-C--:B------:R-:W-:Y:S01]  /*229d0*/  @!P1 LEA.HI.X R25, R8, R225.reuse, R9, 0x1, P3 ;  /* 0x000000e108199211 */ /* 0x080fe200018f0c09 */
[----:B------:R-:W-:Y:S01]  /*229e0*/  @!P1 IMAD.MOV.U32 R12, RZ, RZ, R0 ;  /* 0x000000ffff0c9224 */ /* 0x000fe200078e0000 */
[-C--:B------:R-:W-:Y:S01]  /*229f0*/  @!P1 LEA.HI.X R23, R6, R225.reuse, R7, 0x1, P2 ;  /* 0x000000e106179211 */ /* 0x080fe200010f0c07 */
[----:B------:R-:W-:Y:S01]  /*22a00*/  @!P1 IMAD.MOV.U32 R13, RZ, RZ, R3 ;  /* 0x000000ffff0d9224 */ /* 0x000fe200078e0003 */
[C---:B------:R-:W-:Y:S01]  /*22a10*/  @!P1 LEA R9, P2, R194.reuse, R0, 0x6 ;  /* 0x00000000c2099211 */ /* 0x040fe200078430ff */
[----:B------:R-:W-:Y:S01]  /*22a20*/  @!P1 IMAD.WIDE.U32 R6, R194, 0xd0, R4 ;  /* 0x000000d0c2069825 */ /* 0x000fe200078e0004 */
[----:B------:R-:W-:-:S02]  /*22a30*/  @!P1 LEA.HI.X R27, R10, R225, R11, 0x1, P4 ;  /* 0x000000e10a1b9211 */ /* 0x000fc400020f0c0b */
[----:B------:R-:W-:Y:S01]  /*22a40*/  @!P1 LEA R14, P4, R9, R224, 0x1 ;  /* 0x000000e0090e9211 */ /* 0x000fe200078808ff */
[C---:B------:R-:W-:Y:S01]  /*22a50*/  @!P1 IMAD.WIDE.U32 R4, R194.reuse, 0xe0, R12 ;  /* 0x000000e0c2049825 */ /* 0x040fe200078e000c */
[C---:B------:R-:W-:Y:S02]  /*22a60*/  @!P1 LEA.HI.X R13, R194.reuse, R3, R195, 0x6, P2 ;  /* 0x00000003c20d9211 */ /* 0x040fe400010f34c3 */
[C---:B------:R-:W-:Y:S01]  /*22a70*/  @!P1 LEA R11, P0, R194.reuse, R0, 0x7 ;  /* 0x00000000c20b9211 */ /* 0x040fe200078038ff */
[----:B------:R-:W-:Y:S01]  /*22a80*/  @!P1 IMAD R10, R195, 0xd0, RZ ;  /* 0x000000d0c30a9824 */ /* 0x000fe200078e02ff */
[----:B------:R-:W-:Y:S01]  /*22a90*/  @!P1 LEA.HI.X R15, R9, R225, R13, 0x1, P4 ;  /* 0x000000e1090f9211 */ /* 0x000fe200020f0c0d */
[----:B------:R-:W-:Y:S01]  /*22aa0*/  @!P1 IMAD R8, R195, 0xe0, RZ ;  /* 0x000000e0c3089824 */ /* 0x000fe200078e02ff */
[----:B------:R-:W-:Y:S02]  /*22ab0*/  @!P1 LEA.HI.X R19, R194, R3, R195, 0x7, P0 ;  /* 0x00000003c2139211 */ /* 0x000fe400000f3cc3 */
[CC--:B------:R-:W-:Y:S01]  /*22ac0*/  @!P1 LEA R12, P3, R11.reuse, R224.reuse, 0x1 ;  /* 0x000000e00b0c9211 */ /* 0x0c0fe200078608ff */
[----:B------:R-:W-:Y:S01]  /*22ad0*/  @!PT LDS RZ, [RZ] ;  /* 0x00000000fffff984 */ /* 0x000fe20000000800 */
[----:B------:R-:W-:Y:S01]  /*22ae0*/  @!PT LDS RZ, [RZ] ;  /* 0x00000000fffff984 */ /* 0x000fe20000000800 */
[----:B------:R-:W-:Y:S01]  /*22af0*/  @!PT LDS RZ, [RZ] ;  /* 0x00000000fffff984 */ /* 0x000fe20000000800 */
[----:B------:R1:W-:Y:S01]  /*22b00*/  @!P1 LDGSTS.E.BYPASS.LTC128B.128 [R192+0x4000], [R14.64] ;  /* 0x040000000ec09fae */ /* 0x0003e2000b901d46 */
[----:B------:R-:W-:Y:S01]  /*22b10*/  @!P1 IADD3 R7, R10, R7, RZ ;  /* 0x000000070a079210 */ /* 0x000fe20007ffe0ff */
[----:B------:R-:W-:Y:S01]  /*22b20*/  @!P1 IMAD.IADD R5, R8, 0x1, R5 ;  /* 0x0000000108059824 */ /* 0x000fe200078e0205 */
[----:B------:R-:W-:Y:S01]  /*22b30*/  @!P1 LEA.HI.X R13, R11, R225, R19, 0x1, P3 ;  /* 0x000000e10b0d9211 */ /* 0x000fe200018f0c13 */
[----:B------:R1:W-:Y:S01]  /*22b40*/  @P1 STS.128 [R192+0x4800], RZ ;  /* 0x004800ffc0001388 */ /* 0x0003e20000000c00 */
[----:B------:R-:W-:-:S02]  /*22b50*/  @!P1 LEA R10, P2, R6, R224, 0x1 ;  /* 0x000000e0060a9211 */ /* 0x000fc400078408ff */
[----:B------:R-:W-:Y:S01]  /*22b60*/  @!P1 LEA R8, P0, R4, R224, 0x1 ;  /* 0x000000e004089211 */ /* 0x000fe200078008ff */
[----:B------:R-:W-:Y:S01]  /*22b70*/  @!PT LDS RZ, [RZ] ;  /* 0x00000000fffff984 */ /* 0x000fe20000000800 */
[----:B------:R-:W-:Y:S01]  /*22b80*/  @!PT LDS RZ, [RZ] ;  /* 0x00000000fffff984 */ /* 0x000fe20000000800 */
[----:B------:R-:W-:Y:S01]  /*22b90*/  @!PT LDS RZ, [RZ] ;  /* 0x00000000fffff984 */ /* 0x000fe20000000800 */
[----:B------:R1:W-:Y:S01]  /*22ba0*/  @!P1 LDGSTS.E.BYPASS.LTC128B.128 [R192+0x4800], [R32.64] ;  /* 0x0480000020c09fae */ /* 0x0003e2000b901d46 */
[-C--:B------:R-:W-:Y:S02]  /*22bb0*/  @!P1 LEA.HI.X R11, R6, R225.reuse, R7, 0x1, P2 ;  /* 0x000000e1060b9211 */ /* 0x080fe400010f0c07 */
        /* <DEDUP_REMOVED lines=59> */
.L_x_3119:
[----:B------:R-:W-:Y:S05]  /*22f70*/  BSYNC B0 ;  /* 0x0000000000007941 */ /* 0x000fea0003800000 */
.L_x_3118:
[----:B------:R-:W0:Y:S01]  /*22f80*/  LDGDEPBAR ;  /* 0x00000000000079af */ /* 0x000e220000000000 */
[----:B------:R-:W-:-:S04]  /*22f90*/  LEA R224, P0, R0, R224, 0x1 ;  /* 0x000000e000e07211 */ /* 0x000fc800078008ff */
[----:B------:R-:W-:-:S04]  /*22fa0*/  LEA.HI.X R225, R0, R225, R3, 0x1, P0 ;  /* 0x000000e100e17211 */ /* 0x000fc800000f0c03 */
.L_x_3114:
[----:B------:R-:W-:Y:S05]  /*22fb0*/  BSYNC B1 ;  /* 0x0000000000017941 */ /* 0x000fea0003800000 */
.L_x_3113:
[----:B-----5:R-:W-:Y:S01]  /*22fc0*/  FMNMX.FTZ R0, R2, R40, !PT ;  /* 0x0000002802007209 */ /* 0x020fe20007810000 */
[----:B-1----:R-:W3:Y:S01]  /*22fd0*/  LDL.LU R20, [R1] ;  /* 0x0000000001147983 */ /* 0x002ee20000300800 */
[----:B------:R-:W-:Y:S02]  /*22fe0*/  MOV R53, R58 ;  /* 0x0000003a00357202 */ /* 0x000fe40000000f00 */
[----:B------:R-:W-:Y:S01]  /*22ff0*/  FMNMX.FTZ R0, R45, R0, !PT ;  /* 0x000000002d007209 */ /* 0x000fe20007810000 */
[----:B------:R-:W-:Y:S01]  /*23000*/  LDSM.16.MT88.4 R24, [R185+0xa000] ;  /* 0x00a00000b918783b */ /* 0x000fe20000004200 */
[----:B------:R-:W-:Y:S02]  /*23010*/  MOV R61, R56 ;  /* 0x00000038003d7202 */ /* 0x000fe40000000f00 */
[----:B------:R-:W-:Y:S01]  /*23020*/  FMNMX.FTZ R0, R119, R0, !PT ;  /* 0x0000000077007209 */ /* 0x000fe20007810000 */
[----:B------:R-:W-:Y:S01]  /*23030*/  LDSM.16.MT88.4 R12, [R182+0xa000] ;  /* 0x00a00000b60c783b */ /* 0x000fe20000004200 */
[----:B------:R-:W-:-:S02]  /*23040*/  FMNMX.FTZ R4, R18, R41, !PT ;  /* 0x0000002912047209 */ /* 0x000fc40007810000 */
[----:B------:R-:W-:Y:S01]  /*23050*/  FMNMX.FTZ R3, R42, R0, !PT ;  /* 0x000000002a037209 */ /* 0x000fe20007810000 */
[----:B------:R-:W-:Y:S01]  /*23060*/  LDSM.16.MT88.4 R32, [R185+0xa800] ;  /* 0x00a80000b920783b */ /* 0x000fe20000004200 */
[----:B------:R-:W-:Y:S02]  /*23070*/  FMNMX.FTZ R4, R46, R4, !PT ;  /* 0x000000042e047209 */ /* 0x000fe40007810000 */
[----:B------:R-:W-:Y:S01]  /*23080*/  FMNMX.FTZ R3, R172, R3, !PT ;  /* 0x00000003ac037209 */ /* 0x000fe20007810000 */
[----:B------:R-:W4:Y:S01]  /*23090*/  LD.E R0, [R16.64+0xdc] ;  /* 0x0000dc0610007980 */ /* 0x000f22000c101900 */
        /* <DEDUP_REMOVED lines=129> */
[----:B----4-:R-:W-:-:S05]  /*238b0*/  FMUL.FTZ R3, R0, R77 ;  /* 0x0000004d00037220 */ /* 0x010fca0000410000 */
[----:B------:R-:W-:Y:S02]  /*238c0*/  FSEL R3, R3, RZ, P0 ;  /* 0x000000ff03037208 */ /* 0x000fe40000000000 */
[----:B--2---:R-:W-:-:S03]  /*238d0*/  FMNMX.FTZ R76, R4, R6, !PT ;  /* 0x00000006044c7209 */ /* 0x004fc60007810000 */
[-CC-:B------:R-:W-:Y:S02]  /*238e0*/  FFMA.FTZ R5, R40, R0.reuse, -R3.reuse ;  /* 0x0000000028057223 */ /* 0x180fe40000010803 */
[----:B------:R-:W-:Y:S02]  /*238f0*/  FFMA.FTZ R4, R45, R0, -R3 ;  /* 0x000000002d047223 */ /* 0x000fe40000010803 */
[----:B------:R1:W-:Y:S01]  /*23900*/  MUFU.EX2 R7, R5 ;  /* 0x0000000500077308 */ /* 0x0003e20000000800 */
[----:B------:R-:W-:-:S07]  /*23910*/  FSETP.NEU.FTZ.AND P1, PT, R76, -INF , PT ;  /* 0xff8000004c00780b */ /* 0x000fce0003f3d000 */
[----:B------:R2:W-:Y:S01]  /*23920*/  MUFU.EX2 R152, R4 ;  /* 0x0000000400987308 */ /* 0x0005e20000000800 */
[----:B-1----:R-:W-:Y:S02]  /*23930*/  FMUL.FTZ R5, R0, R76 ;  /* 0x0000004c00057220 */ /* 0x002fe40000410000 */
[----:B--2---:R-:W-:-:S03]  /*23940*/  FFMA.FTZ R4, R119, R0, -R3 ;  /* 0x0000000077047223 */ /* 0x004fc60000010803 */
[----:B------:R-:W-:Y:S02]  /*23950*/  FSEL R5, R5, RZ, P1 ;  /* 0x000000ff05057208 */ /* 0x000fe40000800000 */
[----:B------:R1:W-:Y:S01]  /*23960*/  MUFU.EX2 R55, R4 ;  /* 0x0000000400377308 */ /* 0x0003e20000000800 */
[----:B------:R-:W-:Y:S01]  /*23970*/  FSEL R6, R77, RZ, P0 ;  /* 0x000000ff4d067208 */ /* 0x000fe20000000000 */
[----:B-1----:R-:W-:-:S06]  /*23980*/  FFMA.FTZ R4, R42, R0, -R3 ;  /* 0x000000002a047223 */ /* 0x002fcc0000010803 */
[----:B------:R1:W-:Y:S02]  /*23990*/  MUFU.EX2 R197, R4 ;  /* 0x0000000400c57308 */ /* 0x0003e40000000800 */
[----:B-1----:R-:W-:-:S06]  /*239a0*/  FFMA.FTZ R4, R41, R0, -R5 ;  /* 0x0000000029047223 */ /* 0x002fcc0000010805 */
[----:B------:R1:W-:Y:S02]  /*239b0*/  MUFU.EX2 R116, R4 ;  /* 0x0000000400747308 */ /* 0x0003e40000000800 */
[----:B-1----:R-:W-:-:S06]  /*239c0*/  FFMA.FTZ R4, R46, R0, -R5 ;  /* 0x000000002e047223 */ /* 0x002fcc0000010805 */
[----:B------:R1:W2:Y:S02]  /*239d0*/  MUFU.EX2 R44, R4 ;  /* 0x00000004002c7308 */ /* 0x0002a40000000800 */
[----:B-1----:R-:W-:-:S06]  /*239e0*/  FFMA.FTZ R4, R174, R0, -R5 ;  /* 0x00000000ae047223 */ /* 0x002fcc0000010805 */
[----:B------:R1:W-:Y:S02]  /*239f0*/  MUFU.EX2 R117, R4 ;  /* 0x0000000400757308 */ /* 0x0003e40000000800 */
[----:B-1----:R-:W-:Y:S01]  /*23a00*/  FADD.FTZ R4, R2, -R6 ;  /* 0x8000000602047221 */ /* 0x002fe20000010000 */
[----:B------:R-:W-:Y:S01]  /*23a10*/  FSEL R6, R76, RZ, P1 ;  /* 0x000000ff4c067208 */ /* 0x000fe20000800000 */
[----:B------:R-:W-:-:S04]  /*23a20*/  FFMA.FTZ R2, R47, R0, -R5 ;  /* 0x000000002f027223 */ /* 0x000fc80000010805 */
[----:B------:R1:W-:Y:S01]  /*23a30*/  MUFU.EX2 R199, R2 ;  /* 0x0000000200c77308 */ /* 0x0003e20000000800 */
[----:B------:R-:W-:Y:S02]  /*23a40*/  FMUL.FTZ R4, R0, R4 ;  /* 0x0000000400047220 */ /* 0x000fe40000410000 */
[----:B-1----:R-:W-:-:S05]  /*23a50*/  FADD.FTZ R2, R18, -R6 ;  /* 0x8000000612027221 */ /* 0x002fca0000010000 */
[----:B------:R-:W1:Y:S01]  /*23a60*/  MUFU.EX2 R4, R4 ;  /* 0x0000000400047308 */ /* 0x000e620000000800 */
[----:B------:R-:W4:Y:S01]  /*23a70*/  LDSM.16.MT88.4 R16, [R183+0xa000] ;  /* 0x00a00000b710783b */ /* 0x000f220000004200 */
[----:B------:R-:W-:-:S06]  /*23a80*/  FMUL.FTZ R2, R0, R2 ;  /* 0x0000000200027220 */ /* 0x000fcc0000410000 */
[----:B------:R1:W1:Y:S02]  /*23a90*/  MUFU.EX2 R6, R2 ;  /* 0x0000000200067308 */ /* 0x0002640000000800 */
[----:B-1----:R-:W-:-:S06]  /*23aa0*/  FFMA.FTZ R2, R172, R0, -R3 ;  /* 0x00000000ac027223 */ /* 0x002fcc0000010803 */
[----:B------:R1:W-:Y:S01]  /*23ab0*/  MUFU.EX2 R21, R2 ;  /* 0x0000000200157308 */ /* 0x0003e20000000800 */
[----:B--2---:R-:W-:Y:S01]  /*23ac0*/  F2FP.PACK_AB R8, R44, R116 ;  /* 0x000000742c08723e */ /* 0x004fe200000000ff */
[-C--:B------:R-:W-:Y:S01]  /*23ad0*/  FMUL.FTZ R138, R138, R4.reuse ;  /* 0x000000048a8a7220 */ /* 0x080fe20000410000 */
[----:B------:R-:W-:Y:S01]  /*23ae0*/  F2FP.PACK_AB R9, R152, R7 ;  /* 0x000000079809723e */ /* 0x000fe200000000ff */
[----:B------:R-:W-:Y:S01]  /*23af0*/  FMUL.FTZ R139, R139, R4 ;  /* 0x000000048b8b7220 */ /* 0x000fe20000410000 */
[----:B------:R-:W-:Y:S01]  /*23b00*/  F2FP.PACK_AB R10, R199, R117 ;  /* 0x00000075c70a723e */ /* 0x000fe200000000ff */
[----:B-1----:R-:W-:-:S04]  /*23b10*/  FFMA.FTZ R2, R48, R0, -R3 ;  /* 0x0000000030027223 */ /* 0x002fc80000010803 */
[----:B------:R1:W-:Y:S01]  /*23b20*/  MUFU.EX2 R22, R2 ;  /* 0x0000000200167308 */ /* 0x0003e20000000800 */
[----:B------:R-:W-:Y:S01]  /*23b30*/  F2FP.PACK_AB R11, R197, R55 ;  /* 0x00000037c50b723e */ /* 0x000fe200000000ff */
[-C--:B------:R-:W-:Y:S02]  /*23b40*/  FMUL.FTZ R136, R136, R6.reuse ;  /* 0x0000000688887220 */ /* 0x080fe40000410000 */
[----:B------:R-:W-:Y:S02]  /*23b50*/  FMUL.FTZ R137, R137, R6 ;  /* 0x0000000689897220 */ /* 0x000fe40000410000 */
[----:B-1----:R-:W-:-:S04]  /*23b60*/  FFMA.FTZ R2, R193, R0, -R3 ;  /* 0x00000000c1027223 */ /* 0x002fc80000010803 */
[----:B------:R1:W2:Y:S01]  /*23b70*/  MUFU.EX2 R23, R2 ;  /* 0x0000000200177308 */ /* 0x0002a20000000800 */
[-C--:B------:R-:W-:Y:S02]  /*23b80*/  FMUL.FTZ R134, R134, R4.reuse ;  /* 0x0000000486867220 */ /* 0x080fe40000410000 */
[----:B------:R-:W-:Y:S02]  /*23b90*/  FMUL.FTZ R135, R135, R4 ;  /* 0x0000000487877220 */ /* 0x000fe40000410000 */
[-C--:B------:R-:W-:Y:S02]  /*23ba0*/  FMUL.FTZ R132, R132, R6.reuse ;  /* 0x0000000684847220 */ /* 0x080fe40000410000 */
[----:B------:R-:W-:Y:S02]  /*23bb0*/  FMUL.FTZ R133, R133, R6 ;  /* 0x0000000685857220 */ /* 0x000fe40000410000 */
[----:B-1----:R-:W-:-:S04]  /*23bc0*/  FFMA.FTZ R2, R50, R0, -R3 ;  /* 0x0000000032027223 */ /* 0x002fc80000010803 */
[----:B------:R1:W-:Y:S01]  /*23bd0*/  MUFU.EX2 R119, R2 ;  /* 0x0000000200777308 */ /* 0x0003e20000000800 */
[----:B------:R-:W-:Y:S01]  /*23be0*/  HMMA.16816.F32 R48, R8, R26, R136 ;  /* 0x0000001a0830723c */ /* 0x000fe20000001888 */
[----:B-1----:R-:W-:-:S06]  /*23bf0*/  FFMA.FTZ R2, R200, R0, -R5 ;  /* 0x00000000c8027223 */ /* 0x002fcc0000010805 */
[----:B------:R1:W-:Y:S01]  /*23c00*/  MUFU.EX2 R138, R2 ;  /* 0x00000002008a7308 */ /* 0x0003e20000000800 */
[----:B------:R-:W-:Y:S01]  /*23c10*/  HMMA.16816.F32 R36, R8, R24, R132 ;  /* 0x000000180824723c */ /* 0x000fe20000001884 */
[----:B------:R-:W-:Y:S01]  /*23c20*/  FMUL.FTZ R142, R142, R4 ;  /* 0x000000048e8e7220 */ /* 0x000fe20000410000 */
[----:B---3--:R-:W-:Y:S01]  /*23c30*/  MOV R63, R20 ;  /* 0x00000014003f7202 */ /* 0x008fe20000000f00 */
[----:B------:R-:W-:Y:S01]  /*23c40*/  FMUL.FTZ R143, R143, R4 ;  /* 0x000000048f8f7220 */ /* 0x000fe20000410000 */
[----:B------:R-:W-:Y:S01]  /*23c50*/  LDSM.16.MT88.4 R24, [R182+0xa800] ;  /* 0x00a80000b618783b */ /* 0x000fe20000004200 */
[----:B-1----:R-:W-:-:S04]  /*23c60*/  FFMA.FTZ R2, R52, R0, -R5 ;  /* 0x0000000034027223 */ /* 0x002fc80000010805 */
[----:B------:R1:W3:Y:S01]  /*23c70*/  MUFU.EX2 R132, R2 ;  /* 0x0000000200847308 */ /* 0x0002e20000000800 */
[-C--:B------:R-:W-:Y:S02]  /*23c80*/  FMUL.FTZ R140, R140, R6.reuse ;  /* 0x000000068c8c7220 */ /* 0x080fe40000410000 */
[----:B------:R-:W-:Y:S02]  /*23c90*/  FMUL.FTZ R141, R141, R6 ;  /* 0x000000068d8d7220 */ /* 0x000fe40000410000 */
[-C--:B------:R-:W-:Y:S02]  /*23ca0*/  FMUL.FTZ R170, R170, R4.reuse ;  /* 0x00000004aaaa7220 */ /* 0x080fe40000410000 */
[----:B------:R-:W-:Y:S02]  /*23cb0*/  FMUL.FTZ R171, R171, R4 ;  /* 0x00000004abab7220 */ /* 0x000fe40000410000 */
[----:B------:R-:W-:Y:S02]  /*23cc0*/  FMUL.FTZ R168, R168, R6 ;  /* 0x00000006a8a87220 */ /* 0x000fe40000410000 */
[----:B-1----:R-:W-:-:S04]  /*23cd0*/  FFMA.FTZ R2, R196, R0, -R5 ;  /* 0x00000000c4027223 */ /* 0x002fc80000010805 */
[----:B------:R1:W-:Y:S01]  /*23ce0*/  MUFU.EX2 R135, R2 ;  /* 0x0000000200877308 */ /* 0x0003e20000000800 */
[----:B------:R-:W-:Y:S01]  /*23cf0*/  FMUL.FTZ R169, R169, R6 ;  /* 0x00000006a9a97220 */ /* 0x000fe20000410000 */
[----:B----4-:R-:W-:Y:S01]  /*23d00*/  HMMA.16816.F32 R56, R8, R16, R140 ;  /* 0x000000100838723c */ /* 0x010fe2000000188c */
[----:B--2---:R-:W-:Y:S02]  /*23d10*/  MOV R134, R23 ;  /* 0x0000001700867202 */ /* 0x004fe40000000f00 */
[----:B------:R-:W-:Y:S01]  /*23d20*/  MOV R133, R22 ;  /* 0x0000001600857202 */ /* 0x000fe20000000f00 */
[----:B-1----:R-:W-:-:S04]  /*23d30*/  FFMA.FTZ R2, R54, R0, -R5 ;  /* 0x0000000036027223 */ /* 0x002fc80000010805 */
[----:B------:R1:W2:Y:S01]  /*23d40*/  MUFU.EX2 R118, R2 ;  /* 0x0000000200767308 */ /* 0x0002a20000000800 */
[----:B------:R-:W-:Y:S07]  /*23d50*/  HMMA.16816.F32 R28, R8, R12, R168 ;  /* 0x0000000c081c723c */ /* 0x000fee00000018a8 */
[----:B------:R-:W-:Y:S02]  /*23d60*/  MOV R170, R21 ;  /* 0x0000001500aa7202 */ /* 0x000fe40000000f00 */
[----:B------:R-:W4:Y:S01]  /*23d70*/  LDSM.16.MT88.4 R20, [R184+0xa000] ;  /* 0x00a00000b814783b */ /* 0x000f220000004200 */
[----:B-1----:R-:W-:-:S04]  /*23d80*/  FFMA.FTZ R2, R176, R0, -R3 ;  /* 0x00000000b0027223 */ /* 0x002fc80000010803 */
[----:B------:R1:W-:Y:S02]  /*23d90*/  MUFU.EX2 R143, R2 ;  /* 0x00000002008f7308 */ /* 0x0003e40000000800 */
[----:B-1----:R-:W-:-:S06]  /*23da0*/  FFMA.FTZ R2, R60, R0, -R3 ;  /* 0x000000003c027223 */ /* 0x002fcc0000010803 */
[----:B------:R1:W-:Y:S01]  /*23db0*/  MUFU.EX2 R141, R2 ;  /* 0x00000002008d7308 */ /* 0x0003e20000000800 */
[-C--:B------:R-:W-:Y:S02]  /*23dc0*/  FMUL.FTZ R146, R146, R4.reuse ;  /* 0x0000000492927220 */ /* 0x080fe40000410000 */
[----:B------:R-:W-:Y:S02]  /*23dd0*/  FMUL.FTZ R147, R147, R4 ;  /* 0x0000000493937220 */ /* 0x000fe40000410000 */
[----:B-1----:R-:W-:-:S04]  /*23de0*/  FFMA.FTZ R2, R156, R0, -R3 ;  /* 0x000000009c027223 */ /* 0x002fc80000010803 */
[----:B------:R1:W-:Y:S01]  /*23df0*/  MUFU.EX2 R137, R2 ;  /* 0x0000000200897308 */ /* 0x0003e20000000800 */
[-C--:B------:R-:W-:Y:S02]  /*23e00*/  FMUL.FTZ R144, R144, R6.reuse ;  /* 0x0000000690907220 */ /* 0x080fe40000410000 */
[----:B------:R-:W-:Y:S02]  /*23e10*/  FMUL.FTZ R145, R145, R6 ;  /* 0x0000000691917220 */ /* 0x000fe40000410000 */
[-C--:B------:R-:W-:Y:S02]  /*23e20*/  FMUL.FTZ R166, R166, R4.reuse ;  /* 0x00000004a6a67220 */ /* 0x080fe40000410000 */
[----:B------:R-:W-:Y:S02]  /*23e30*/  FMUL.FTZ R167, R167, R4 ;  /* 0x00000004a7a77220 */ /* 0x000fe40000410000 */
[----:B-1----:R-:W-:-:S04]  /*23e40*/  FFMA.FTZ R2, R198, R0, -R5 ;  /* 0x00000000c6027223 */ /* 0x002fc80000010805 */
[----:B------:R1:W-:Y:S01]  /*23e50*/  MUFU.EX2 R142, R2 ;  /* 0x00000002008e7308 */ /* 0x0003e20000000800 */
[-C--:B------:R-:W-:Y:S02]  /*23e60*/  FMUL.FTZ R164, R164, R6.reuse ;  /* 0x00000006a4a47220 */ /* 0x080fe40000410000 */
[----:B------:R-:W-:Y:S01]  /*23e70*/  FMUL.FTZ R165, R165, R6 ;  /* 0x00000006a5a57220 */ /* 0x000fe20000410000 */
[----:B------:R-:W-:Y:S01]  /*23e80*/  HMMA.16816.F32 R144, R8, R18, R144 ;  /* 0x000000120890723c */ /* 0x000fe20000001890 */
[----:B------:R-:W2:Y:S01]  /*23e90*/  LDSM.16.MT88.4 R16, [R183+0xa800] ;  /* 0x00a80000b710783b */ /* 0x000ea20000004200 */
[----:B-1----:R-:W-:-:S04]  /*23ea0*/  FFMA.FTZ R2, R62, R0, -R5 ;  /* 0x000000003e027223 */ /* 0x002fc80000010805 */
[----:B------:R1:W1:Y:S02]  /*23eb0*/  MUFU.EX2 R207, R2 ;  /* 0x0000000200cf7308 */ /* 0x0002640000000800 */
[----:B------:R-:W-:Y:S01]  /*23ec0*/  HMMA.16816.F32 R40, R8, R14, R164 ;  /* 0x0000000e0828723c */ /* 0x000fe200000018a4 */
[----:B------:R-:W2:Y:S01]  /*23ed0*/  LDSM.16.MT88.4 R12, [R184+0xa800] ;  /* 0x00a80000b80c783b */ /* 0x000ea20000004200 */
[----:B-1----:R-:W-:-:S04]  /*23ee0*/  FFMA.FTZ R2, R178, R0, -R5 ;  /* 0x00000000b2027223 */ /* 0x002fc80000010805 */
[----:B------:R1:W-:Y:S01]  /*23ef0*/  MUFU.EX2 R205, R2 ;  /* 0x0000000200cd7308 */ /* 0x0003e20000000800 */
[-C--:B------:R-:W-:Y:S02]  /*23f00*/  FMUL.FTZ R150, R150, R4.reuse ;  /* 0x0000000496967220 */ /* 0x080fe40000410000 */
[----:B------:R-:W-:Y:S02]  /*23f10*/  FMUL.FTZ R151, R151, R4 ;  /* 0x0000000497977220 */ /* 0x000fe40000410000 */
[-C--:B------:R-:W-:Y:S02]  /*23f20*/  FMUL.FTZ R148, R148, R6.reuse ;  /* 0x0000000694947220 */ /* 0x080fe40000410000 */
[----:B------:R-:W-:Y:S02]  /*23f30*/  FMUL.FTZ R149, R149, R6 ;  /* 0x0000000695957220 */ /* 0x000fe40000410000 */
[----:B-1----:R-:W-:-:S04]  /*23f40*/  FFMA.FTZ R2, R64, R0, -R5 ;  /* 0x0000000040027223 */ /* 0x002fc80000010805 */
[----:B------:R1:W1:Y:S01]  /*23f50*/  MUFU.EX2 R139, R2 ;  /* 0x00000002008b7308 */ /* 0x0002620000000800 */
[-C--:B------:R-:W-:Y:S02]  /*23f60*/  FMUL.FTZ R162, R162, R4.reuse ;  /* 0x00000004a2a27220 */ /* 0x080fe40000410000 */
[----:B------:R-:W-:Y:S02]  /*23f70*/  FMUL.FTZ R163, R163, R4 ;  /* 0x00000004a3a37220 */ /* 0x000fe40000410000 */
[-C--:B------:R-:W-:Y:S02]  /*23f80*/  FMUL.FTZ R160, R160, R6.reuse ;  /* 0x00000006a0a07220 */ /* 0x080fe40000410000 */
[----:B------:R-:W-:Y:S02]  /*23f90*/  FMUL.FTZ R161, R161, R6 ;  /* 0x00000006a1a17220 */ /* 0x000fe40000410000 */
[----:B-1----:R-:W-:-:S04]  /*23fa0*/  FFMA.FTZ R2, R66, R0, -R3 ;  /* 0x0000000042027223 */ /* 0x002fc80000010803 */
[----:B------:R1:W1:Y:S01]  /*23fb0*/  MUFU.EX2 R203, R2 ;  /* 0x0000000200cb7308 */ /* 0x0002620000000800 */
[C---:B----4-:R-:W-:Y:S08]  /*23fc0*/  HMMA.16816.F32 R148, R8.reuse, R20, R148 ;  /* 0x000000140894723c */ /* 0x050ff00000001894 */
[----:B------:R-:W-:Y:S01]  /*23fd0*/  HMMA.16816.F32 R20, R8, R22, R160 ;  /* 0x000000160814723c */ /* 0x000fe200000018a0 */
[----:B-1----:R-:W-:-:S04]  /*23fe0*/  FFMA.FTZ R2, R108, R0, -R3 ;  /* 0x000000006c027223 */ /* 0x002fc80000010803 */
[----:B------:R1:W-:Y:S02]  /*23ff0*/  MUFU.EX2 R200, R2 ;  /* 0x0000000200c87308 */ /* 0x0003e40000000800 */
[----:B-1----:R-:W-:-:S06]  /*24000*/  FFMA.FTZ R2, R72, R0, -R3 ;  /* 0x0000000048027223 */ /* 0x002fcc0000010803 */
[----:B------:R1:W-:Y:S01]  /*24010*/  MUFU.EX2 R201, R2 ;  /* 0x0000000200c97308 */ /* 0x0003e20000000800 */
[----:B------:R-:W-:Y:S02]  /*24020*/  MOV R72, R199 ;  /* 0x000000c700487202 */ /* 0x000fe40000000f00 */
[----:B---3--:R-:W-:Y:S01]  /*24030*/  F2FP.PACK_AB R8, R132, R138 ;  /* 0x0000008a8408723e */ /* 0x008fe200000000ff */
[----:B-1----:R-:W-:-:S04]  /*24040*/  FFMA.FTZ R2, R110, R0, -R3 ;  /* 0x000000006e027223 */ /* 0x002fc80000010803 */
[----:B------:R1:W-:Y:S01]  /*24050*/  MUFU.EX2 R199, R2 ;  /* 0x0000000200c77308 */ /* 0x0003e20000000800 */
[----:B------:R-:W-:Y:S02]  /*24060*/  F2FP.PACK_AB R9, R133, R170 ;  /* 0x000000aa8509723e */ /* 0x000fe400000000ff */
[----:B--2---:R-:W-:Y:S02]  /*24070*/  F2FP.PACK_AB R10, R118, R135 ;  /* 0x00000087760a723e */ /* 0x004fe400000000ff */
[----:B------:R-:W-:Y:S01]  /*24080*/  F2FP.PACK_AB R11, R119, R134 ;  /* 0x00000086770b723e */ /* 0x000fe200000000ff */
[----:B-1----:R-:W-:-:S04]  /*24090*/  FFMA.FTZ R2, R158, R0, -R5 ;  /* 0x000000009e027223 */ /* 0x002fc80000010805 */
[----:B------:R1:W-:Y:S02]  /*240a0*/  MUFU.EX2 R198, R2 ;  /* 0x0000000200c67308 */ /* 0x0003e40000000800 */
[----:B------:R-:W-:Y:S01]  /*240b0*/  HMMA.16816.F32 R28, R8, R24, R28 ;  /* 0x00000018081c723c */ /* 0x000fe2000000181c */
[----:B-1----:R-:W-:Y:S01]  /*240c0*/  FFMA.FTZ R2, R74, R0, -R5 ;  /* 0x000000004a027223 */ /* 0x002fe20000010805 */
[----:B------:R-:W-:-:S04]  /*240d0*/  MOV R74, R197 ;  /* 0x000000c5004a7202 */ /* 0x000fc80000000f00 */
[----:B------:R1:W2:Y:S02]  /*240e0*/  MUFU.EX2 R197, R2 ;  /* 0x0000000200c57308 */ /* 0x0002a40000000800 */
[C---:B------:R-:W-:Y:S01]  /*240f0*/  HMMA.16816.F32 R40, R8.reuse, R26, R40 ;  /* 0x0000001a0828723c */ /* 0x040fe20000001828 */
[----:B------:R-:W3:Y:S07]  /*24100*/  LDSM.16.MT88.4 R24, [R182+0xb000] ;  /* 0x00b00000b618783b */ /* 0x000eee0000004200 */
[----:B------:R-:W-:Y:S01]  /*24110*/  HMMA.16816.F32 R36, R8, R32, R36 ;  /* 0x000000200824723c */ /* 0x000fe20000001824 */
[----:B-1----:R-:W-:-:S07]  /*24120*/  FFMA.FTZ R2, R202, R0, -R5 ;  /* 0x00000000ca027223 */ /* 0x002fce0000010805 */
[C---:B------:R-:W-:Y:S01]  /*24130*/  HMMA.16816.F32 R48, R8.reuse, R34, R48 ;  /* 0x000000220830723c */ /* 0x040fe20000001830 */
[----:B------:R-:W1:Y:S01]  /*24140*/  LDSM.16.MT88.4 R32, [R185+0xb000] ;  /* 0x00b00000b920783b */ /* 0x000e620000004200 */
[----:B------:R4:W-:Y:S06]  /*24150*/  MUFU.EX2 R196, R2 ;  /* 0x0000000200c47308 */ /* 0x0009ec0000000800 */
[C---:B------:R-:W-:Y:S08]  /*24160*/  HMMA.16816.F32 R56, R8.reuse, R16, R56 ;  /* 0x000000100838723c */ /* 0x040ff00000001838 */
[----:B------:R-:W-:Y:S01]  /*24170*/  HMMA.16816.F32 R68, R8, R18, R144 ;  /* 0x000000120844723c */ /* 0x000fe20000001890 */
[----:B------:R-:W1:Y:S01]  /*24180*/  LDSM.16.MT88.4 R16, [R183+0xb000] ;  /* 0x00b00000b710783b */ /* 0x000e620000004200 */
[----:B----4-:R-:W-:-:S06]  /*24190*/  FFMA.FTZ R2, R78, R0, -R5 ;  /* 0x000000004e027223 */ /* 0x010fcc0000010805 */
[C---:B------:R-:W-:Y:S01]  /*241a0*/  HMMA.16816.F32 R148, R8.reuse, R12, R148 ;  /* 0x0000000c0894723c */ /* 0x040fe20000001894 */
[----:B------:R4:W1:Y:S07]  /*241b0*/  MUFU.EX2 R193, R2 ;  /* 0x0000000200c17308 */ /* 0x00086e0000000800 */
[----:B------:R-:W-:Y:S01]  /*241c0*/  HMMA.16816.F32 R20, R8, R14, R20 ;  /* 0x0000000e0814723c */ /* 0x000fe20000001814 */
[----:B------:R-:W1:Y:S01]  /*241d0*/  LDSM.16.MT88.4 R12, [R184+0xb000] ;  /* 0x00b00000b80c783b */ /* 0x000e620000004200 */
[----:B----4-:R-:W-:-:S04]  /*241e0*/  FFMA.FTZ R2, R80, R0, -R3 ;  /* 0x0000000050027223 */ /* 0x010fc80000010803 */
[----:B------:R4:W1:Y:S02]  /*241f0*/  MUFU.EX2 R178, R2 ;  /* 0x0000000200b27308 */ /* 0x0008640000000800 */
[----:B----4-:R-:W-:-:S06]  /*24200*/  FFMA.FTZ R2, R106, R0, -R3 ;  /* 0x000000006a027223 */ /* 0x010fcc0000010803 */
[----:B------:R4:W-:Y:S02]  /*24210*/  MUFU.EX2 R174, R2 ;  /* 0x0000000200ae7308 */ /* 0x0009e40000000800 */
[----:B----4-:R-:W-:-:S06]  /*24220*/  FFMA.FTZ R2, R82, R0, -R3 ;  /* 0x0000000052027223 */ /* 0x010fcc0000010803 */
[----:B------:R4:W-:Y:S01]  /*24230*/  MUFU.EX2 R176, R2 ;  /* 0x0000000200b07308 */ /* 0x0009e20000000800 */
[----:B------:R-:W-:Y:S02]  /*24240*/  F2FP.PACK_AB R8, R207, R142 ;  /* 0x0000008ecf08723e */ /* 0x000fe400000000ff */
[----:B------:R-:W-:Y:S01]  /*24250*/  F2FP.PACK_AB R9, R141, R143 ;  /* 0x0000008f8d09723e */ /* 0x000fe200000000ff */
[----:B----4-:R-:W-:-:S04]  /*24260*/  FFMA.FTZ R2, R128, R0, -R3 ;  /* 0x0000000080027223 */ /* 0x010fc80000010803 */
[----:B------:R4:W-:Y:S01]  /*24270*/  MUFU.EX2 R172, R2 ;  /* 0x0000000200ac7308 */ /* 0x0009e20000000800 */
[----:B------:R-:W-:Y:S02]  /*24280*/  F2FP.PACK_AB R10, R139, R205 ;  /* 0x000000cd8b0a723e */ /* 0x000fe400000000ff */
[----:B------:R-:W-:Y:S01]  /*24290*/  F2FP.PACK_AB R11, R203, R137 ;  /* 0x00000089cb0b723e */ /* 0x000fe200000000ff */
[----:B----4-:R-:W-:-:S04]  /*242a0*/  FFMA.FTZ R2, R204, R0, -R5 ;  /* 0x00000000cc027223 */ /* 0x010fc80000010805 */
[----:B------:R4:W-:Y:S01]  /*242b0*/  MUFU.EX2 R171, R2 ;  /* 0x0000000200ab7308 */ /* 0x0009e20000000800 */
[----:B------:R-:W-:Y:S01]  /*242c0*/  MOV R168, R117 ;  /* 0x0000007500a87202 */ /* 0x000fe20000000f00 */
[----:B---3--:R-:W-:Y:S01]  /*242d0*/  HMMA.16816.F32 R28, R8, R24, R28 ;  /* 0x00000018081c723c */ /* 0x008fe2000000181c */
[----:B------:R-:W-:Y:S01]  /*242e0*/  MOV R167, R61 ;  /* 0x0000003d00a77202 */ /* 0x000fe20000000f00 */
[----:B----4-:R-:W-:Y:S01]  /*242f0*/  FFMA.FTZ R2, R84, R0, -R5 ;  /* 0x0000000054027223 */ /* 0x010fe20000010805 */
[----:B------:R-:W-:-:S03]  /*24300*/  MOV R84, R170 ;  /* 0x000000aa00547202 */ /* 0x000fc60000000f00 */
[----:B------:R3:W4:Y:S02]  /*24310*/  MUFU.EX2 R170, R2 ;  /* 0x0000000200aa7308 */ /* 0x0007240000000800 */
[----:B------:R-:W-:Y:S01]  /*24320*/  HMMA.16816.F32 R40, R8, R26, R40 ;  /* 0x0000001a0828723c */ /* 0x000fe20000001828 */
[----:B------:R-:W2:Y:S01]  /*24330*/  LDSM.16.MT88.4 R24, [R182+0xb800] ;  /* 0x00b80000b618783b */ /* 0x000ea20000004200 */
[----:B------:R-:W-:-:S06]  /*24340*/  MOV R66, R168 ;  /* 0x000000a800427202 */ /* 0x000fcc0000000f00 */
[----:B-1----:R-:W-:Y:S01]  /*24350*/  HMMA.16816.F32 R36, R8, R32, R36 ;  /* 0x000000200824723c */ /* 0x002fe20000001824 */
[----:B---3--:R-:W-:-:S07]  /*24360*/  FFMA.FTZ R2, R206, R0, -R5 ;  /* 0x00000000ce027223 */ /* 0x008fce0000010805 */
[C---:B------:R-:W-:Y:S01]  /*24370*/  HMMA.16816.F32 R48, R8.reuse, R34, R48 ;  /* 0x000000220830723c */ /* 0x040fe20000001830 */
[----:B------:R-:W1:Y:S01]  /*24380*/  LDSM.16.MT88.4 R32, [R185+0xb800] ;  /* 0x00b80000b920783b */ /* 0x000e620000004200 */
[----:B------:R3:W-:Y:S06]  /*24390*/  MUFU.EX2 R169, R2 ;  /* 0x0000000200a97308 */ /* 0x0007ec0000000800 */
[----:B------:R-:W-:Y:S01]  /*243a0*/  HMMA.16816.F32 R56, R8, R16, R56 ;  /* 0x000000100838723c */ /* 0x000fe20000001838 */
[----:B------:R-:W-:-:S07]  /*243b0*/  MOV R165, R53 ;  /* 0x0000003500a57202 */ /* 0x000fce0000000f00 */
[----:B------:R-:W-:Y:S01]  /*243c0*/  HMMA.16816.F32 R68, R8, R18, R68 ;  /* 0x000000120844723c */ /* 0x000fe20000001844 */
[----:B------:R-:W1:Y:S01]  /*243d0*/  LDSM.16.MT88.4 R16, [R183+0xb800] ;  /* 0x00b80000b710783b */ /* 0x000e620000004200 */
[----:B---3--:R-:W-:-:S06]  /*243e0*/  FFMA.FTZ R2, R86, R0, -R5 ;  /* 0x0000000056027223 */ /* 0x008fcc0000010805 */
[----:B------:R-:W-:Y:S01]  /*243f0*/  HMMA.16816.F32 R148, R8, R12, R148 ;  /* 0x0000000c0894723c */ /* 0x000fe20000001894 */
[----:B------:R3:W1:Y:S01]  /*24400*/  MUFU.EX2 R168, R2 ;  /* 0x0000000200a87308 */ /* 0x0006620000000800 */
[----:B------:R-:W-:-:S06]  /*24410*/  MOV R86, R138 ;  /* 0x0000008a00567202 */ /* 0x000fcc0000000f00 */
[----:B------:R-:W-:Y:S01]  /*24420*/  HMMA.16816.F32 R20, R8, R14, R20 ;  /* 0x0000000e0814723c */ /* 0x000fe20000001814 */
[----:B------:R-:W1:Y:S01]  /*24430*/  LDSM.16.MT88.4 R12, [R184+0xb800] ;  /* 0x00b80000b80c783b */ /* 0x000e620000004200 */
[----:B------:R-:W-:Y:S01]  /*24440*/  MOV R138, R167 ;  /* 0x000000a7008a7202 */ /* 0x000fe20000000f00 */
[----:B---3--:R-:W-:-:S04]  /*24450*/  FFMA.FTZ R2, R88, R0, -R3 ;  /* 0x0000000058027223 */ /* 0x008fc80000010803 */
[----:B------:R3:W1:Y:S01]  /*24460*/  MUFU.EX2 R167, R2 ;  /* 0x0000000200a77308 */ /* 0x0006620000000800 */
[----:B------:R-:W-:Y:S02]  /*24470*/  MOV R166, R55 ;  /* 0x0000003700a67202 */ /* 0x000fe40000000f00 */
[----:B------:R-:W-:Y:S02]  /*24480*/  MOV R140, R165 ;  /* 0x000000a5008c7202 */ /* 0x000fe40000000f00 */
[----:B------:R-:W-:Y:S02]  /*24490*/  MOV R164, R44 ;  /* 0x0000002c00a47202 */ /* 0x000fe40000000f00 */
[----:B------:R-:W-:Y:S01]  /*244a0*/  MOV R64, R166 ;  /* 0x000000a600407202 */ /* 0x000fe20000000f00 */
[----:B---3--:R-:W-:-:S04]  /*244b0*/  FFMA.FTZ R2, R124, R0, -R3 ;  /* 0x000000007c027223 */ /* 0x008fc80000010803 */
[----:B------:R3:W-:Y:S01]  /*244c0*/  MUFU.EX2 R165, R2 ;  /* 0x0000000200a57308 */ /* 0x0007e20000000800 */
[----:B------:R-:W-:Y:S01]  /*244d0*/  MOV R136, R164 ;  /* 0x000000a400887202 */ /* 0x000fe20000000f00 */
[----:B---3--:R-:W-:-:S06]  /*244e0*/  FFMA.FTZ R2, R90, R0, -R3 ;  /* 0x000000005a027223 */ /* 0x008fcc0000010803 */
[----:B------:R3:W-:Y:S01]  /*244f0*/  MUFU.EX2 R166, R2 ;  /* 0x0000000200a67308 */ /* 0x0007e20000000800 */
[----:B--2---:R-:W-:Y:S01]  /*24500*/  F2FP.PACK_AB R8, R197, R198 ;  /* 0x000000c6c508723e */ /* 0x004fe200000000ff */
[----:B---3--:R-:W-:-:S06]  /*24510*/  FFMA.FTZ R2, R120, R0, -R3 ;  /* 0x0000000078027223 */ /* 0x008fcc0000010803 */
[----:B------:R2:W-:Y:S01]  /*24520*/  MUFU.EX2 R164, R2 ;  /* 0x0000000200a47308 */ /* 0x0005e20000000800 */
[----:B------:R-:W-:Y:S02]  /*24530*/  F2FP.PACK_AB R9, R201, R200 ;  /* 0x000000c8c909723e */ /* 0x000fe400000000ff */
[----:B------:R-:W-:Y:S02]  /*24540*/  F2FP.PACK_AB R10, R193, R196 ;  /* 0x000000c4c10a723e */ /* 0x000fe400000000ff */
[----:B------:R-:W-:Y:S01]  /*24550*/  F2FP.PACK_AB R11, R178, R199 ;  /* 0x000000c7b20b723e */ /* 0x000fe200000000ff */
[----:B--2---:R-:W-:-:S04]  /*24560*/  FFMA.FTZ R2, R130, R0, -R5 ;  /* 0x0000000082027223 */ /* 0x004fc80000010805 */
[----:B------:R2:W-:Y:S01]  /*24570*/  MUFU.EX2 R163, R2 ;  /* 0x0000000200a37308 */ /* 0x0005e20000000800 */
[----:B------:R-:W-:Y:S01]  /*24580*/  MOV R117, R63 ;  /* 0x0000003f00757202 */ /* 0x000fe20000000f00 */
[----:B------:R-:W-:Y:S01]  /*24590*/  HMMA.16816.F32 R52, R8, R24, R28 ;  /* 0x000000180834723c */ /* 0x000fe2000000181c */
[----:B------:R-:W3:Y:S01]  /*245a0*/  LDSM.16.MT88.4 R28, [R182+0xc000] ;  /* 0x00c00000b61c783b */ /* 0x000ee20000004200 */
[----:B--2---:R-:W-:-:S04]  /*245b0*/  FFMA.FTZ R2, R92, R0, -R5 ;  /* 0x000000005c027223 */ /* 0x004fc80000010805 */
[----:B------:R2:W2:Y:S02]  /*245c0*/  MUFU.EX2 R162, R2 ;  /* 0x0000000200a27308 */ /* 0x0004a40000000800 */
[C---:B------:R-:W-:Y:S01]  /*245d0*/  HMMA.16816.F32 R60, R8.reuse, R26, R40 ;  /* 0x0000001a083c723c */ /* 0x040fe20000001828 */
[----:B------:R-:W3:Y:S07]  /*245e0*/  LDSM.16.MT88.4 R24, [R185+0xc000] ;  /* 0x00c00000b918783b */ /* 0x000eee0000004200 */
[----:B-1----:R-:W-:Y:S01]  /*245f0*/  HMMA.16816.F32 R44, R8, R32, R36 ;  /* 0x00000020082c723c */ /* 0x002fe20000001824 */
[----:B--2---:R-:W-:-:S07]  /*24600*/  FFMA.FTZ R2, R126, R0, -R5 ;  /* 0x000000007e027223 */ /* 0x004fce0000010805 */
[C---:B------:R-:W-:Y:S01]  /*24610*/  HMMA.16816.F32 R40, R8.reuse, R34, R48 ;  /* 0x000000220828723c */ /* 0x040fe20000001830 */
[----:B------:R1:W-:Y:S07]  /*24620*/  MUFU.EX2 R161, R2 ;  /* 0x0000000200a17308 */ /* 0x0003ee0000000800 */
[C---:B------:R-:W-:Y:S08]  /*24630*/  HMMA.16816.F32 R36, R8.reuse, R16, R56 ;  /* 0x000000100824723c */ /* 0x040ff00000001838 */
[----:B------:R-:W-:Y:S01]  /*24640*/  HMMA.16816.F32 R68, R8, R18, R68 ;  /* 0x000000120844723c */ /* 0x000fe20000001844 */
[----:B------:R-:W2:Y:S01]  /*24650*/  LDSM.16.MT88.4 R16, [R183+0xc000] ;  /* 0x00c00000b710783b */ /* 0x000ea20000004200 */
[----:B-1----:R-:W-:-:S04]  /*24660*/  FFMA.FTZ R2, R93, R0, -R5 ;  /* 0x000000005d027223 */ /* 0x002fc80000010805 */
[----:B------:R1:W1:Y:S02]  /*24670*/  MUFU.EX2 R160, R2 ;  /* 0x0000000200a07308 */ /* 0x0002640000000800 */
[C---:B------:R-:W-:Y:S08]  /*24680*/  HMMA.16816.F32 R32, R8.reuse, R12, R148 ;  /* 0x0000000c0820723c */ /* 0x040ff00000001894 */
[----:B------:R-:W-:Y:S01]  /*24690*/  HMMA.16816.F32 R20, R8, R14, R20 ;  /* 0x0000000e0814723c */ /* 0x000fe20000001814 */
[----:B------:R-:W2:Y:S01]  /*246a0*/  LDSM.16.MT88.4 R12, [R184+0xc000] ;  /* 0x00c00000b80c783b */ /* 0x000ea20000004200 */
[----:B-1----:R-:W-:-:S04]  /*246b0*/  FFMA.FTZ R2, R94, R0, -R3 ;  /* 0x000000005e027223 */ /* 0x002fc80000010803 */
[----:B------:R1:W1:Y:S01]  /*246c0*/  MUFU.EX2 R158, R2 ;  /* 0x00000002009e7308 */ /* 0x0002620000000800 */
[----:B------:R-:W-:Y:S02]  /*246d0*/  MOV R78, R137 ;  /* 0x00000089004e7202 */ /* 0x000fe40000000f00 */
[----:B------:R-:W-:Y:S01]  /*246e0*/  MOV R137, R152 ;  /* 0x0000009800897202 */ /* 0x000fe20000000f00 */
[----:B-1----:R-:W-:-:S04]  /*246f0*/  FFMA.FTZ R2, R122, R0, -R3 ;  /* 0x000000007a027223 */ /* 0x002fc80000010803 */
[----:B------:R1:W-:Y:S02]  /*24700*/  MUFU.EX2 R156, R2 ;  /* 0x00000002009c7308 */ /* 0x0003e40000000800 */
[----:B-1----:R-:W-:-:S06]  /*24710*/  FFMA.FTZ R2, R85, R0, -R3 ;  /* 0x0000000055027223 */ /* 0x002fcc0000010803 */
[----:B------:R1:W-:Y:S01]  /*24720*/  MUFU.EX2 R152, R2 ;  /* 0x0000000200987308 */ /* 0x0003e20000000800 */
[----:B----4-:R-:W-:Y:S01]  /*24730*/  F2FP.PACK_AB R8, R170, R171 ;  /* 0x000000abaa08723e */ /* 0x010fe200000000ff */
[----:B-1----:R-:W-:-:S06]  /*24740*/  FFMA.FTZ R2, R208, R0, -R3 ;  /* 0x00000000d0027223 */ /* 0x002fcc0000010803 */
[----:B------:R1:W-:Y:S01]  /*24750*/  MUFU.EX2 R151, R2 ;  /* 0x0000000200977308 */ /* 0x0003e20000000800 */
[----:B------:R-:W-:Y:S02]  /*24760*/  F2FP.PACK_AB R9, R176, R174 ;  /* 0x000000aeb009723e */ /* 0x000fe400000000ff */
[----:B------:R-:W-:Y:S02]  /*24770*/  F2FP.PACK_AB R10, R168, R169 ;  /* 0x000000a9a80a723e */ /* 0x000fe400000000ff */
[----:B------:R-:W-:Y:S01]  /*24780*/  F2FP.PACK_AB R11, R167, R172 ;  /* 0x000000aca70b723e */ /* 0x000fe200000000ff */
[----:B-1----:R-:W-:-:S04]  /*24790*/  FFMA.FTZ R2, R209, R0, -R5 ;  /* 0x00000000d1027223 */ /* 0x002fc80000010805 */
[----:B------:R1:W-:Y:S02]  /*247a0*/  MUFU.EX2 R150, R2 ;  /* 0x0000000200967308 */ /* 0x0003e40000000800 */
[----:B---3--:R-:W-:Y:S01]  /*247b0*/  HMMA.16816.F32 R48, R8, R28, R52 ;  /* 0x0000001c0830723c */ /* 0x008fe20000001834 */
[----:B-1----:R-:W-:-:S05]  /*247c0*/  FFMA.FTZ R2, R95, R0, -R5 ;  /* 0x000000005f027223 */ /* 0x002fca0000010805 */
[----:B------:R1:W3:Y:S02]  /*247d0*/  MUFU.EX2 R148, R2 ;  /* 0x0000000200947308 */ /* 0x0002e40000000800 */
[----:B------:R-:W-:Y:S01]  /*247e0*/  HMMA.16816.F32 R44, R8, R24, R44 ;  /* 0x00000018082c723c */ /* 0x000fe2000000182c */
[----:B-1----:R-:W-:-:S05]  /*247f0*/  FFMA.FTZ R2, R210, R0, -R5 ;  /* 0x00000000d2027223 */ /* 0x002fca0000010805 */
[----:B------:R1:W-:Y:S02]  /*24800*/  MUFU.EX2 R147, R2 ;  /* 0x0000000200937308 */ /* 0x0003e40000000800 */
[C---:B------:R-:W-:Y:S01]  /*24810*/  HMMA.16816.F32 R52, R8.reuse, R26, R40 ;  /* 0x0000001a0834723c */ /* 0x040fe20000001828 */
[----:B------:R-:W4:Y:S07]  /*24820*/  LDSM.16.MT88.4 R24, [R185+0xc800] ;  /* 0x00c80000b918783b */ /* 0x000f2e0000004200 */
[----:B--2---:R-:W-:Y:S01]  /*24830*/  HMMA.16816.F32 R36, R8, R16, R36 ;  /* 0x000000100824723c */ /* 0x004fe20000001824 */
[----:B-1----:R-:W-:-:S07]  /*24840*/  FFMA.FTZ R2, R87, R0, -R5 ;  /* 0x0000000057027223 */ /* 0x002fce0000010805 */
[C---:B------:R-:W-:Y:S01]  /*24850*/  HMMA.16816.F32 R68, R8.reuse, R18, R68 ;  /* 0x000000120844723c */ /* 0x040fe20000001844 */
[----:B------:R-:W1:Y:S01]  /*24860*/  LDSM.16.MT88.4 R16, [R183+0xc800] ;  /* 0x00c80000b710783b */ /* 0x000e620000004200 */
[----:B------:R2:W1:Y:S06]  /*24870*/  MUFU.EX2 R149, R2 ;  /* 0x0000000200957308 */ /* 0x00046c0000000800 */
[C---:B------:R-:W-:Y:S08]  /*24880*/  HMMA.16816.F32 R32, R8.reuse, R12, R32 ;  /* 0x0000000c0820723c */ /* 0x040ff00000001820 */
[----:B------:R-:W-:Y:S01]  /*24890*/  HMMA.16816.F32 R20, R8, R14, R20 ;  /* 0x0000000e0814723c */ /* 0x000fe20000001814 */
[----:B------:R-:W1:Y:S01]  /*248a0*/  LDSM.16.MT88.4 R12, [R184+0xc800] ;  /* 0x00c80000b80c783b */ /* 0x000e620000004200 */
[----:B--2---:R-:W-:-:S04]  /*248b0*/  FFMA.FTZ R2, R81, R0, -R3 ;  /* 0x0000000051027223 */ /* 0x004fc80000010803 */
[----:B------:R2:W1:Y:S02]  /*248c0*/  MUFU.EX2 R146, R2 ;  /* 0x0000000200927308 */ /* 0x0004640000000800 */
[----:B------:R-:W-:Y:S01]  /*248d0*/  HMMA.16816.F32 R60, R8, R30, R60 ;  /* 0x0000001e083c723c */ /* 0x000fe2000000183c */
[----:B------:R-:W1:Y:S01]  /*248e0*/  LDSM.16.MT88.4 R28, [R182+0xc800] ;  /* 0x00c80000b61c783b */ /* 0x000e620000004200 */
[----:B------:R-:W-:Y:S01]  /*248f0*/  MOV R209, R143 ;  /* 0x0000008f00d17202 */ /* 0x000fe20000000f00 */
[----:B--2---:R-:W-:-:S04]  /*24900*/  FFMA.FTZ R2, R211, R0, -R3 ;  /* 0x00000000d3027223 */ /* 0x004fc80000010803 */
[----:B------:R2:W-:Y:S01]  /*24910*/  MUFU.EX2 R144, R2 ;  /* 0x0000000200907308 */ /* 0x0005e20000000800 */
[----:B------:R-:W-:Y:S01]  /*24920*/  MOV R208, R142 ;  /* 0x0000008e00d07202 */ /* 0x000fe20000000f00 */
[----:B--2---:R-:W-:-:S06]  /*24930*/  FFMA.FTZ R2, R73, R0, -R3 ;  /* 0x0000000049027223 */ /* 0x004fcc0000010803 */
[----:B------:R2:W-:Y:S01]  /*24940*/  MUFU.EX2 R145, R2 ;  /* 0x0000000200917308 */ /* 0x0005e20000000800 */
[----:B------:R-:W-:Y:S01]  /*24950*/  MOV R82, R141 ;  /* 0x0000008d00527202 */ /* 0x000fe20000000f00 */
[----:B--2---:R-:W-:-:S06]  /*24960*/  FFMA.FTZ R2, R112, R0, -R3 ;  /* 0x0000000070027223 */ /* 0x004fcc0000010803 */
[----:B------:R2:W-:Y:S01]  /*24970*/  MUFU.EX2 R143, R2 ;  /* 0x00000002008f7308 */ /* 0x0005e20000000800 */
[----:B------:R-:W-:Y:S02]  /*24980*/  F2FP.PACK_AB R8, R162, R163 ;  /* 0x000000a3a208723e */ /* 0x000fe400000000ff */
[----:B------:R-:W-:Y:S01]  /*24990*/  F2FP.PACK_AB R9, R166, R165 ;  /* 0x000000a5a609723e */ /* 0x000fe200000000ff */
[----:B--2---:R-:W-:-:S04]  /*249a0*/  FFMA.FTZ R2, R214, R0, -R5 ;  /* 0x00000000d6027223 */ /* 0x004fc80000010805 */
[----:B------:R2:W-:Y:S01]  /*249b0*/  MUFU.EX2 R142, R2 ;  /* 0x00000002008e7308 */ /* 0x0005e20000000800 */
[----:B------:R-:W-:Y:S02]  /*249c0*/  F2FP.PACK_AB R10, R160, R161 ;  /* 0x000000a1a00a723e */ /* 0x000fe400000000ff */
[----:B------:R-:W-:Y:S02]  /*249d0*/  F2FP.PACK_AB R11, R158, R164 ;  /* 0x000000a49e0b723e */ /* 0x000fe400000000ff */
[----:B------:R-:W-:Y:S01]  /*249e0*/  MOV R204, R140 ;  /* 0x0000008c00cc7202 */ /* 0x000fe20000000f00 */
[----:B--2---:R-:W-:-:S04]  /*249f0*/  FFMA.FTZ R2, R83, R0, -R5 ;  /* 0x0000000053027223 */ /* 0x004fc80000010805 */
[----:B------:R2:W1:Y:S01]  /*24a00*/  MUFU.EX2 R141, R2 ;  /* 0x00000002008d7308 */ /* 0x0004620000000800 */
[----:B------:R-:W-:Y:S01]  /*24a10*/  MOV R206, R139 ;  /* 0x0000008b00ce7202 */ /* 0x000fe20000000f00 */
[----:B----4-:R-:W-:Y:S01]  /*24a20*/  HMMA.16816.F32 R44, R8, R24, R44 ;  /* 0x00000018082c723c */ /* 0x010fe2000000182c */
[----:B------:R-:W-:Y:S01]  /*24a30*/  MOV R202, R138 ;  /* 0x0000008a00ca7202 */ /* 0x000fe20000000f00 */
[----:B--2---:R-:W-:-:S04]  /*24a40*/  FFMA.FTZ R2, R215, R0, -R5 ;  /* 0x00000000d7027223 */ /* 0x004fc80000010805 */
[----:B------:R2:W-:Y:S02]  /*24a50*/  MUFU.EX2 R140, R2 ;  /* 0x00000002008c7308 */ /* 0x0005e40000000800 */
[C---:B------:R-:W-:Y:S01]  /*24a60*/  HMMA.16816.F32 R52, R8.reuse, R26, R52 ;  /* 0x0000001a0834723c */ /* 0x040fe20000001834 */
[----:B------:R-:W4:Y:S07]  /*24a70*/  LDSM.16.MT88.4 R24, [R185+0xd000] ;  /* 0x00d00000b918783b */ /* 0x000f2e0000004200 */
[----:B-1----:R-:W-:Y:S01]  /*24a80*/  HMMA.16816.F32 R36, R8, R16, R36 ;  /* 0x000000100824723c */ /* 0x002fe20000001824 */
[----:B--2---:R-:W-:-:S07]  /*24a90*/  FFMA.FTZ R2, R75, R0, -R5 ;  /* 0x000000004b027223 */ /* 0x004fce0000010805 */
[C---:B------:R-:W-:Y:S01]  /*24aa0*/  HMMA.16816.F32 R68, R8.reuse, R18, R68 ;  /* 0x000000120844723c */ /* 0x040fe20000001844 */
[----:B------:R-:W1:Y:S01]  /*24ab0*/  LDSM.16.MT88.4 R16, [R183+0xd000] ;  /* 0x00d00000b710783b */ /* 0x000e620000004200 */
[----:B------:R2:W1:Y:S06]  /*24ac0*/  MUFU.EX2 R139, R2 ;  /* 0x00000002008b7308 */ /* 0x00046c0000000800 */
[C---:B------:R-:W-:Y:S08]  /*24ad0*/  HMMA.16816.F32 R32, R8.reuse, R12, R32 ;  /* 0x0000000c0820723c */ /* 0x040ff00000001820 */
[----:B------:R-:W-:Y:S01]  /*24ae0*/  HMMA.16816.F32 R20, R8, R14, R20 ;  /* 0x0000000e0814723c */ /* 0x000fe20000001814 */
[----:B------:R-:W1:Y:S01]  /*24af0*/  LDSM.16.MT88.4 R12, [R184+0xd000] ;  /* 0x00d00000b80c783b */ /* 0x000e620000004200 */
[----:B--2---:R-:W-:-:S04]  /*24b00*/  FFMA.FTZ R2, R96, R0, -R3 ;  /* 0x0000000060027223 */ /* 0x004fc80000010803 */
[----:B------:R2:W1:Y:S01]  /*24b10*/  MUFU.EX2 R138, R2 ;  /* 0x00000002008a7308 */ /* 0x0004620000000800 */
[----:B------:R-:W-:Y:S01]  /*24b20*/  MOV R210, R136 ;  /* 0x0000008800d27202 */ /* 0x000fe20000000f00 */
[----:B------:R-:W-:Y:S01]  /*24b30*/  HMMA.16816.F32 R40, R8, R28, R48 ;  /* 0x0000001c0828723c */ /* 0x000fe20000001830 */
[----:B------:R-:W-:Y:S01]  /*24b40*/  MOV R73, R137 ;  /* 0x0000008900497202 */ /* 0x000fe20000000f00 */
[----:B--2---:R-:W-:-:S04]  /*24b50*/  FFMA.FTZ R2, R216, R0, -R3 ;  /* 0x00000000d8027223 */ /* 0x004fc80000010803 */
[----:B------:R2:W-:Y:S02]  /*24b60*/  MUFU.EX2 R136, R2 ;  /* 0x0000000200887308 */ /* 0x0005e40000000800 */
[----:B------:R-:W-:Y:S01]  /*24b70*/  HMMA.16816.F32 R60, R8, R30, R60 ;  /* 0x0000001e083c723c */ /* 0x000fe2000000183c */
[----:B------:R-:W1:Y:S01]  /*24b80*/  LDSM.16.MT88.4 R28, [R182+0xd000] ;  /* 0x00d00000b61c783b */ /* 0x000e620000004200 */
[----:B------:R-:W-:Y:S01]  /*24b90*/  MOV R215, R135 ;  /* 0x0000008700d77202 */ /* 0x000fe20000000f00 */
[----:B--2---:R-:W-:-:S04]  /*24ba0*/  FFMA.FTZ R2, R98, R0, -R3 ;  /* 0x0000000062027223 */ /* 0x004fc80000010803 */
[----:B------:R2:W-:Y:S01]  /*24bb0*/  MUFU.EX2 R137, R2 ;  /* 0x0000000200897308 */ /* 0x0005e20000000800 */
[----:B------:R-:W-:Y:S02]  /*24bc0*/  MOV R75, R134 ;  /* 0x00000086004b7202 */ /* 0x000fe40000000f00 */
[----:B------:R-:W-:Y:S01]  /*24bd0*/  MOV R83, R133 ;  /* 0x0000008500537202 */ /* 0x000fe20000000f00 */
[----:B--2---:R-:W-:-:S04]  /*24be0*/  FFMA.FTZ R2, R217, R0, -R3 ;  /* 0x00000000d9027223 */ /* 0x004fc80000010803 */
[----:B------:R2:W-:Y:S01]  /*24bf0*/  MUFU.EX2 R135, R2 ;  /* 0x0000000200877308 */ /* 0x0005e20000000800 */
[----:B---3--:R-:W-:Y:S02]  /*24c00*/  F2FP.PACK_AB R8, R148, R150 ;  /* 0x000000969408723e */ /* 0x008fe400000000ff */
[----:B------:R-:W-:Y:S01]  /*24c10*/  F2FP.PACK_AB R9, R152, R156 ;  /* 0x0000009c9809723e */ /* 0x000fe200000000ff */
[----:B--2---:R-:W-:-:S04]  /*24c20*/  FFMA.FTZ R2, R220, R0, -R5 ;  /* 0x00000000dc027223 */ /* 0x004fc80000010805 */
[----:B------:R2:W-:Y:S01]  /*24c30*/  MUFU.EX2 R134, R2 ;  /* 0x0000000200867308 */ /* 0x0005e20000000800 */
[----:B------:R-:W-:Y:S02]  /*24c40*/  F2FP.PACK_AB R10, R149, R147 ;  /* 0x00000093950a723e */ /* 0x000fe400000000ff */
[----:B------:R-:W-:Y:S02]  /*24c50*/  F2FP.PACK_AB R11, R146, R151 ;  /* 0x00000097920b723e */ /* 0x000fe400000000ff */
[----:B------:R-:W-:Y:S01]  /*24c60*/  MOV R80, R132 ;  /* 0x0000008400507202 */ /* 0x000fe20000000f00 */
[----:B--2---:R-:W-:-:S04]  /*24c70*/  FFMA.FTZ R2, R100, R0, -R5 ;  /* 0x0000000064027223 */ /* 0x004fc80000010805 */
[----:B------:R2:W3:Y:S01]  /*24c80*/  MUFU.EX2 R133, R2 ;  /* 0x0000000200857308 */ /* 0x0004e20000000800 */
[----:B----4-:R-:W-:Y:S01]  /*24c90*/  HMMA.16816.F32 R44, R8, R24, R44 ;  /* 0x00000018082c723c */ /* 0x010fe2000000182c */
[----:B--2---:R-:W-:-:S06]  /*24ca0*/  FFMA.FTZ R2, R221, R0, -R5 ;  /* 0x00000000dd027223 */ /* 0x004fcc0000010805 */
[----:B------:R2:W-:Y:S01]  /*24cb0*/  MUFU.EX2 R132, R2 ;  /* 0x0000000200847308 */ /* 0x0005e20000000800 */
[C---:B------:R-:W-:Y:S01]  /*24cc0*/  HMMA.16816.F32 R52, R8.reuse, R26, R52 ;  /* 0x0000001a0834723c */ /* 0x040fe20000001834 */
[----:B------:R-:W4:Y:S07]  /*24cd0*/  LDSM.16.MT88.4 R24, [R185+0xd800] ;  /* 0x00d80000b918783b */ /* 0x000f2e0000004200 */
[----:B-1----:R-:W-:Y:S01]  /*24ce0*/  HMMA.16816.F32 R48, R8, R16, R36 ;  /* 0x000000100830723c */ /* 0x002fe20000001824 */
[----:B--2---:R-:W-:-:S07]  /*24cf0*/  FFMA.FTZ R2, R101, R0, -R5 ;  /* 0x0000000065027223 */ /* 0x004fce0000010805 */
[C---:B------:R-:W-:Y:S01]  /*24d00*/  HMMA.16816.F32 R68, R8.reuse, R18, R68 ;  /* 0x000000120844723c */ /* 0x040fe20000001844 */
[----:B------:R-:W1:Y:S01]  /*24d10*/  LDSM.16.MT88.4 R16, [R183+0xd800] ;  /* 0x00d80000b710783b */ /* 0x000e620000004200 */
[----:B------:R2:W1:Y:S06]  /*24d20*/  MUFU.EX2 R130, R2 ;  /* 0x0000000200827308 */ /* 0x00046c0000000800 */
[C---:B------:R-:W-:Y:S01]  /*24d30*/  HMMA.16816.F32 R36, R8.reuse, R12, R32 ;  /* 0x0000000c0824723c */ /* 0x040fe20000001820 */
[----:B------:R-:W-:Y:S01]  /*24d40*/  MOV R214, R119 ;  /* 0x0000007700d67202 */ /* 0x000fe20000000f00 */
[----:B------:R-:W-:Y:S06]  /*24d50*/  LDSM.16.MT88.4 R32, [R182+0xe000] ;  /* 0x00e00000b620783b */ /* 0x000fec0000004200 */
[----:B------:R-:W-:Y:S01]  /*24d60*/  HMMA.16816.F32 R20, R8, R14, R20 ;  /* 0x0000000e0814723c */ /* 0x000fe20000001814 */
[----:B------:R-:W1:Y:S01]  /*24d70*/  LDSM.16.MT88.4 R12, [R184+0xd800] ;  /* 0x00d80000b80c783b */ /* 0x000e620000004200 */
[----:B--2---:R-:W-:-:S04]  /*24d80*/  FFMA.FTZ R2, R97, R0, -R3 ;  /* 0x0000000061027223 */ /* 0x004fc80000010803 */
[----:B------:R2:W1:Y:S02]  /*24d90*/  MUFU.EX2 R128, R2 ;  /* 0x0000000200807308 */ /* 0x0004640000000800 */
[----:B------:R-:W-:Y:S01]  /*24da0*/  HMMA.16816.F32 R40, R8, R28, R40 ;  /* 0x0000001c0828723c */ /* 0x000fe20000001828 */
[----:B--2---:R-:W-:-:S05]  /*24db0*/  FFMA.FTZ R2, R226, R0, -R3 ;  /* 0x00000000e2027223 */ /* 0x004fca0000010803 */
[----:B------:R2:W-:Y:S02]  /*24dc0*/  MUFU.EX2 R122, R2 ;  /* 0x00000002007a7308 */ /* 0x0005e40000000800 */
[----:B------:R-:W-:Y:S01]  /*24dd0*/  HMMA.16816.F32 R60, R8, R30, R60 ;  /* 0x0000001e083c723c */ /* 0x000fe2000000183c */
[----:B------:R-:W1:Y:S01]  /*24de0*/  LDSM.16.MT88.4 R28, [R182+0xd800] ;  /* 0x00d80000b61c783b */ /* 0x000e620000004200 */
[----:B--2---:R-:W-:-:S04]  /*24df0*/  FFMA.FTZ R2, R99, R0, -R3 ;  /* 0x0000000063027223 */ /* 0x004fc80000010803 */
[----:B------:R2:W-:Y:S02]  /*24e00*/  MUFU.EX2 R126, R2 ;  /* 0x00000002007e7308 */ /* 0x0005e40000000800 */
[----:B--2---:R-:W-:-:S06]  /*24e10*/  FFMA.FTZ R2, R227, R0, -R3 ;  /* 0x00000000e3027223 */ /* 0x004fcc0000010803 */
[----:B------:R2:W-:Y:S01]  /*24e20*/  MUFU.EX2 R124, R2 ;  /* 0x00000002007c7308 */ /* 0x0005e20000000800 */
[----:B------:R-:W-:Y:S01]  /*24e30*/  MOV R211, R118 ;  /* 0x0000007600d37202 */ /* 0x000fe20000000f00 */
[----:B--2---:R-:W-:-:S06]  /*24e40*/  FFMA.FTZ R2, R228, R0, -R5 ;  /* 0x00000000e4027223 */ /* 0x004fcc0000010805 */
[----:B------:R2:W-:Y:S01]  /*24e50*/  MUFU.EX2 R120, R2 ;  /* 0x0000000200787308 */ /* 0x0005e20000000800 */
[----:B------:R-:W-:Y:S02]  /*24e60*/  F2FP.PACK_AB R8, R141, R142 ;  /* 0x0000008e8d08723e */ /* 0x000fe400000000ff */
[----:B------:R-:W-:Y:S02]  /*24e70*/  F2FP.PACK_AB R9, R145, R144 ;  /* 0x000000909109723e */ /* 0x000fe400000000ff */
[----:B------:R-:W-:Y:S02]  /*24e80*/  F2FP.PACK_AB R10, R139, R140 ;  /* 0x0000008c8b0a723e */ /* 0x000fe400000000ff */
[----:B------:R-:W-:Y:S01]  /*24e90*/  F2FP.PACK_AB R11, R138, R143 ;  /* 0x0000008f8a0b723e */ /* 0x000fe200000000ff */
[----:B--2---:R-:W-:-:S04]  /*24ea0*/  FFMA.FTZ R2, R102, R0, -R5 ;  /* 0x0000000066027223 */ /* 0x004fc80000010805 */
[----:B------:R2:W1:Y:S01]  /*24eb0*/  MUFU.EX2 R119, R2 ;  /* 0x0000000200777308 */ /* 0x0004620000000800 */
[----:B------:R-:W-:Y:S01]  /*24ec0*/  MOV R216, R117 ;  /* 0x0000007500d87202 */ /* 0x000fe20000000f00 */
[----:B----4-:R-:W-:Y:S01]  /*24ed0*/  HMMA.16816.F32 R44, R8, R24, R44 ;  /* 0x00000018082c723c */ /* 0x010fe2000000182c */
[----:B------:R-:W-:Y:S01]  /*24ee0*/  MOV R217, R116 ;  /* 0x0000007400d97202 */ /* 0x000fe20000000f00 */
[----:B--2---:R-:W-:-:S04]  /*24ef0*/  FFMA.FTZ R2, R229, R0, -R5 ;  /* 0x00000000e5027223 */ /* 0x004fc80000010805 */
[----:B------:R2:W-:Y:S02]  /*24f00*/  MUFU.EX2 R118, R2 ;  /* 0x0000000200767308 */ /* 0x0005e40000000800 */
[C---:B------:R-:W-:Y:S08]  /*24f10*/  HMMA.16816.F32 R52, R8.reuse, R26, R52 ;  /* 0x0000001a0834723c */ /* 0x040ff00000001834 */
[----:B-1----:R-:W-:Y:S01]  /*24f20*/  HMMA.16816.F32 R48, R8, R16, R48 ;  /* 0x000000100830723c */ /* 0x002fe20000001830 */
[----:B--2---:R-:W-:-:S07]  /*24f30*/  FFMA.FTZ R2, R103, R0, -R5 ;  /* 0x0000000067027223 */ /* 0x004fce0000010805 */
[C---:B------:R-:W-:Y:S01]  /*24f40*/  HMMA.16816.F32 R68, R8.reuse, R18, R68 ;  /* 0x000000120844723c */ /* 0x040fe20000001844 */
[----:B------:R-:W1:Y:S01]  /*24f50*/  LDSM.16.MT88.4 R16, [R183+0xe000] ;  /* 0x00e00000b710783b */ /* 0x000e620000004200 */
[----:B------:R2:W4:Y:S06]  /*24f60*/  MUFU.EX2 R117, R2 ;  /* 0x0000000200757308 */ /* 0x00052c0000000800 */
[C---:B------:R-:W-:Y:S01]  /*24f70*/  HMMA.16816.F32 R24, R8.reuse, R12, R36 ;  /* 0x0000000c0818723c */ /* 0x040fe20000001824 */
[----:B------:R-:W-:Y:S07]  /*24f80*/  LDSM.16.MT88.4 R36, [R185+0xe800] ;  /* 0x00e80000b924783b */ /* 0x000fee0000004200 */
        /* <DEDUP_REMOVED lines=13> */
[----:B---3--:R-:W-:Y:S02]  /*25060*/  F2FP.PACK_AB R8, R133, R134 ;  /* 0x000000868508723e */ /* 0x008fe400000000ff */
[----:B------:R-:W-:Y:S01]  /*25070*/  F2FP.PACK_AB R9, R137, R136 ;  /* 0x000000888909723e */ /* 0x000fe200000000ff */
[----:B--2---:R-:W-:-:S04]  /*25080*/  FFMA.FTZ R2, R232, R0, -R5 ;  /* 0x00000000e8027223 */ /* 0x004fc80000010805 */
[----:B------:R2:W-:Y:S01]  /*25090*/  MUFU.EX2 R106, R2 ;  /* 0x00000002006a7308 */ /* 0x0005e20000000800 */
[----:B------:R-:W-:Y:S02]  /*250a0*/  F2FP.PACK_AB R10, R130, R132 ;  /* 0x00000084820a723e */ /* 0x000fe400000000ff */
[----:B------:R-:W-:Y:S01]  /*250b0*/  F2FP.PACK_AB R11, R128, R135 ;  /* 0x00000087800b723e */ /* 0x000fe200000000ff */
[----:B--2---:R-:W-:-:S04]  /*250c0*/  FFMA.FTZ R2, R105, R0, -R5 ;  /* 0x0000000069027223 */ /* 0x004fc80000010805 */
[----:B------:R2:W3:Y:S02]  /*250d0*/  MUFU.EX2 R105, R2 ;  /* 0x0000000200697308 */ /* 0x0004e40000000800 */
[----:B------:R-:W-:Y:S01]  /*250e0*/  HMMA.16816.F32 R40, R8, R32, R40 ;  /* 0x000000200828723c */ /* 0x000fe20000001828 */
[----:B--2---:R-:W-:-:S05]  /*250f0*/  FFMA.FTZ R2, R233, R0, -R5 ;  /* 0x00000000e9027223 */ /* 0x004fca0000010805 */
[----:B------:R2:W-:Y:S02]  /*25100*/  MUFU.EX2 R104, R2 ;  /* 0x0000000200687308 */ /* 0x0005e40000000800 */
[C---:B------:R-:W-:Y:S01]  /*25110*/  HMMA.16816.F32 R60, R8.reuse, R34, R60 ;  /* 0x00000022083c723c */ /* 0x040fe2000000183c */
[----:B------:R-:W3:Y:S07]  /*25120*/  LDSM.16.MT88.4 R32, [R182+0xe800] ;  /* 0x00e80000b620783b */ /* 0x000eee0000004200 */
        /* <DEDUP_REMOVED lines=14> */
[----:B--2---:R-:W-:-:S05]  /*25210*/  FFMA.FTZ R2, R91, R0, -R3 ;  /* 0x000000005b027223 */ /* 0x004fca0000010803 */
[----:B------:R2:W-:Y:S02]  /*25220*/  MUFU.EX2 R101, R2 ;  /* 0x0000000200657308 */ /* 0x0005e40000000800 */
[----:B--2---:R-:W-:-:S06]  /*25230*/  FFMA.FTZ R2, R235, R0, -R3 ;  /* 0x00000000eb027223 */ /* 0x004fcc0000010803 */
[----:B------:R2:W-:Y:S01]  /*25240*/  MUFU.EX2 R100, R2 ;  /* 0x0000000200647308 */ /* 0x0005e20000000800 */
[----:B------:R-:W-:Y:S01]  /*25250*/  F2FP.PACK_AB R8, R119, R120 ;  /* 0x000000787708723e */ /* 0x000fe200000000ff */
[----:B--2---:R-:W-:-:S06]  /*25260*/  FFMA.FTZ R2, R236, R0, -R5 ;  /* 0x00000000ec027223 */ /* 0x004fcc0000010805 */
[----:B------:R2:W-:Y:S01]  /*25270*/  MUFU.EX2 R98, R2 ;  /* 0x0000000200627308 */ /* 0x0005e20000000800 */
[----:B------:R-:W-:Y:S02]  /*25280*/  F2FP.PACK_AB R9, R126, R122 ;  /* 0x0000007a7e09723e */ /* 0x000fe400000000ff */
[----:B----4-:R-:W-:Y:S02]  /*25290*/  F2FP.PACK_AB R10, R117, R118 ;  /* 0x00000076750a723e */ /* 0x010fe400000000ff */
[----:B------:R-:W-:Y:S01]  /*252a0*/  F2FP.PACK_AB R11, R116, R124 ;  /* 0x0000007c740b723e */ /* 0x000fe200000000ff */
[----:B--2---:R-:W-:-:S04]  /*252b0*/  FFMA.FTZ R2, R107, R0, -R5 ;  /* 0x000000006b027223 */ /* 0x004fc80000010805 */
[----:B------:R2:W4:Y:S02]  /*252c0*/  MUFU.EX2 R97, R2 ;  /* 0x0000000200617308 */ /* 0x0005240000000800 */
[----:B---3--:R-:W-:Y:S01]  /*252d0*/  HMMA.16816.F32 R28, R8, R32, R40 ;  /* 0x00000020081c723c */ /* 0x008fe20000001828 */
[----:B------:R-:W-:Y:S01]  /*252e0*/  MOV R220, R7 ;  /* 0x0000000700dc7202 */ /* 0x000fe20000000f00 */
[----:B--2---:R-:W-:-:S04]  /*252f0*/  FFMA.FTZ R2, R237, R0, -R5 ;  /* 0x00000000ed027223 */ /* 0x004fc80000010805 */
[----:B------:R2:W-:Y:S02]  /*25300*/  MUFU.EX2 R96, R2 ;  /* 0x0000000200607308 */ /* 0x0005e40000000800 */
[C---:B------:R-:W-:Y:S01]  /*25310*/  HMMA.16816.F32 R60, R8.reuse, R34, R60 ;  /* 0x00000022083c723c */ /* 0x040fe2000000183c */
[----:B------:R-:W3:Y:S07]  /*25320*/  LDSM.16.MT88.4 R32, [R182+0xf000] ;  /* 0x00f00000b620783b */ /* 0x000eee0000004200 */
[----:B------:R-:W-:Y:S01]  /*25330*/  HMMA.16816.F32 R40, R8, R36, R44 ;  /* 0x000000240828723c */ /* 0x000fe2000000182c */
[----:B--2---:R-:W-:-:S04]  /*25340*/  FFMA.FTZ R2, R79, R0, -R5 ;  /* 0x000000004f027223 */ /* 0x004fc80000010805 */
[----:B------:R2:W2:Y:S03]  /*25350*/  MUFU.EX2 R95, R2 ;  /* 0x00000002005f7308 */ /* 0x0004a60000000800 */
[----:B------:R-:W-:Y:S01]  /*25360*/  HMMA.16816.F32 R44, R8, R38, R52 ;  /* 0x00000026082c723c */ /* 0x000fe20000001834 */
[----:B------:R-:W3:Y:S01]  /*25370*/  LDSM.16.MT88.4 R36, [R185+0xf000] ;  /* 0x00f00000b924783b */ /* 0x000ee20000004200 */
[----:B------:R-:W-:-:S03]  /*25380*/  MOV R85, R66 ;  /* 0x0000004200557202 */ /* 0x000fc60000000f00 */
[----:B------:R-:W-:Y:S03]  /*25390*/  LDSM.16.MT88.4 R52, [R183+0xf800] ;  /* 0x00f80000b734783b */ /* 0x000fe60000004200 */
[----:B-1----:R-:W-:Y:S01]  /*253a0*/  HMMA.16816.F32 R56, R8, R16, R48 ;  /* 0x000000100838723c */ /* 0x002fe20000001830 */
[----:B--2---:R-:W-:-:S07]  /*253b0*/  FFMA.FTZ R2, R109, R0, -R3 ;  /* 0x000000006d027223 */ /* 0x004fce0000010803 */
[C---:B------:R-:W-:Y:S01]  /*253c0*/  HMMA.16816.F32 R48, R8.reuse, R12, R24 ;  /* 0x0000000c0830723c */ /* 0x040fe20000001818 */
[----:B------:R-:W-:Y:S01]  /*253d0*/  LDSM.16.MT88.4 R24, [R182+0xf800] ;  /* 0x00f80000b618783b */ /* 0x000fe20000004200 */
[----:B------:R1:W2:Y:S06]  /*253e0*/  MUFU.EX2 R7, R2 ;  /* 0x0000000200077308 */ /* 0x0002ac0000000800 */
[----:B------:R-:W-:Y:S01]  /*253f0*/  HMMA.16816.F32 R20, R8, R14, R20 ;  /* 0x0000000e0814723c */ /* 0x000fe20000001814 */
[----:B------:R-:W2:Y:S01]  /*25400*/  LDSM.16.MT88.4 R12, [R184+0xf000] ;  /* 0x00f00000b80c783b */ /* 0x000ea20000004200 */
[----:B-1----:R-:W-:-:S04]  /*25410*/  FFMA.FTZ R2, R238, R0, -R3 ;  /* 0x00000000ee027223 */ /* 0x002fc80000010803 */
[----:B------:R1:W-:Y:S02]  /*25420*/  MUFU.EX2 R93, R2 ;  /* 0x00000002005d7308 */ /* 0x0003e40000000800 */
[----:B------:R-:W-:Y:S01]  /*25430*/  HMMA.16816.F32 R68, R8, R18, R68 ;  /* 0x000000120844723c */ /* 0x000fe20000001844 */
[----:B------:R-:W2:Y:S01]  /*25440*/  LDSM.16.MT88.4 R16, [R183+0xf000] ;  /* 0x00f00000b710783b */ /* 0x000ea20000004200 */
[----:B-1----:R-:W-:-:S04]  /*25450*/  FFMA.FTZ R2, R111, R0, -R3 ;  /* 0x000000006f027223 */ /* 0x002fc80000010803 */
[----:B------:R1:W-:Y:S02]  /*25460*/  MUFU.EX2 R94, R2 ;  /* 0x00000002005e7308 */ /* 0x0003e40000000800 */
[----:B-1----:R-:W-:-:S06]  /*25470*/  FFMA.FTZ R2, R239, R0, -R3 ;  /* 0x00000000ef027223 */ /* 0x002fcc0000010803 */
[----:B------:R1:W-:Y:S02]  /*25480*/  MUFU.EX2 R92, R2 ;  /* 0x00000002005c7308 */ /* 0x0003e40000000800 */
[----:B-1----:R-:W-:-:S06]  /*25490*/  FFMA.FTZ R2, R240, R0, -R5 ;  /* 0x00000000f0027223 */ /* 0x002fcc0000010805 */
[----:B------:R1:W-:Y:S01]  /*254a0*/  MUFU.EX2 R91, R2 ;  /* 0x00000002005b7308 */ /* 0x0003e20000000800 */
[----:B------:R-:W-:Y:S02]  /*254b0*/  F2FP.PACK_AB R8, R105, R106 ;  /* 0x0000006a6908723e */ /* 0x000fe400000000ff */
[----:B------:R-:W-:Y:S02]  /*254c0*/  F2FP.PACK_AB R9, R110, R108 ;  /* 0x0000006c6e09723e */ /* 0x000fe400000000ff */
[----:B------:R-:W-:Y:S01]  /*254d0*/  F2FP.PACK_AB R10, R103, R104 ;  /* 0x00000068670a723e */ /* 0x000fe200000000ff */
[----:B-1----:R-:W-:-:S04]  /*254e0*/  FFMA.FTZ R2, R113, R0, -R5 ;  /* 0x0000000071027223 */ /* 0x002fc80000010805 */
[----:B------:R1:W1:Y:S01]  /*254f0*/  MUFU.EX2 R90, R2 ;  /* 0x00000002005a7308 */ /* 0x0002620000000800 */
[----:B------:R-:W-:Y:S01]  /*25500*/  F2FP.PACK_AB R11, R102, R112 ;  /* 0x00000070660b723e */ /* 0x000fe200000000ff */
[----:B-1----:R-:W-:-:S06]  /*25510*/  FFMA.FTZ R2, R241, R0, -R5 ;  /* 0x00000000f1027223 */ /* 0x002fcc0000010805 */
[----:B------:R1:W-:Y:S01]  /*25520*/  MUFU.EX2 R89, R2 ;  /* 0x0000000200597308 */ /* 0x0003e20000000800 */
[----:B---3--:R-:W-:Y:S01]  /*25530*/  HMMA.16816.F32 R28, R8, R32, R28 ;  /* 0x00000020081c723c */ /* 0x008fe2000000181c */
[----:B------:R-:W-:Y:S01]  /*25540*/  MOV R227, R85 ;  /* 0x0000005500e37202 */ /* 0x000fe20000000f00 */
[----:B-1----:R-:W-:-:S05]  /*25550*/  FFMA.FTZ R2, R115, R0, -R5 ;  /* 0x0000000073027223 */ /* 0x002fca0000010805 */
[----:B------:R1:W3:Y:S01]  /*25560*/  MUFU.EX2 R88, R2 ;  /* 0x0000000200587308 */ /* 0x0002e20000000800 */
[C---:B------:R-:W-:Y:S08]  /*25570*/  HMMA.16816.F32 R32, R8.reuse, R34, R60 ;  /* 0x000000220820723c */ /* 0x040ff0000000183c */
[----:B------:R-:W-:Y:S01]  /*25580*/  HMMA.16816.F32 R40, R8, R36, R40 ;  /* 0x000000240828723c */ /* 0x000fe20000001828 */
[----:B-1----:R-:W-:-:S07]  /*25590*/  FFMA.FTZ R2, R114, R0, -R3 ;  /* 0x0000000072027223 */ /* 0x002fce0000010803 */
[C---:B------:R-:W-:Y:S01]  /*255a0*/  HMMA.16816.F32 R44, R8.reuse, R38, R44 ;  /* 0x00000026082c723c */ /* 0x040fe2000000182c */
[----:B------:R-:W1:Y:S01]  /*255b0*/  LDSM.16.MT88.4 R36, [R185+0xf800] ;  /* 0x00f80000b924783b */ /* 0x000e620000004200 */
[----:B------:R3:W1:Y:S06]  /*255c0*/  MUFU.EX2 R87, R2 ;  /* 0x0000000200577308 */ /* 0x00066c0000000800 */
[----:B--2---:R-:W-:Y:S01]  /*255d0*/  HMMA.16816.F32 R60, R8, R12, R48 ;  /* 0x0000000c083c723c */ /* 0x004fe20000001830 */
[----:B------:R-:W-:-:S07]  /*255e0*/  FFMA.FTZ R4, R252, R4, R220 ;  /* 0x00000004fc047223 */ /* 0x000fce00000100dc */
[C---:B------:R-:W-:Y:S01]  /*255f0*/  HMMA.16816.F32 R48, R8.reuse, R14, R20 ;  /* 0x0000000e0830723c */ /* 0x040fe20000001814 */
[----:B------:R-:W2:Y:S01]  /*25600*/  LDSM.16.MT88.4 R12, [R184+0xf800] ;  /* 0x00f80000b80c783b */ /* 0x000ea20000004200 */
[----:B---3--:R-:W-:Y:S01]  /*25610*/  FFMA.FTZ R2, R242, R0, -R3 ;  /* 0x00000000f2027223 */ /* 0x008fe20000010803 */
[----:B------:R-:W-:Y:S02]  /*25620*/  MOV R220, R86 ;  /* 0x0000005600dc7202 */ /* 0x000fe40000000f00 */
[----:B------:R-:W-:Y:S01]  /*25630*/  MOV R81, R64 ;  /* 0x0000004000517202 */ /* 0x000fe20000000f00 */
[----:B------:R3:W-:Y:S02]  /*25640*/  MUFU.EX2 R85, R2 ;  /* 0x0000000200557308 */ /* 0x0007e40000000800 */
[C---:B------:R-:W-:Y:S01]  /*25650*/  HMMA.16816.F32 R56, R8.reuse, R16, R56 ;  /* 0x000000100838723c */ /* 0x040fe20000001838 */
[----:B------:R-:W-:Y:S02]  /*25660*/  MOV R229, R73 ;  /* 0x0000004900e57202 */ /* 0x000fe40000000f00 */
[----:B------:R-:W-:Y:S01]  /*25670*/  MOV R221, R84 ;  /* 0x0000005400dd7202 */ /* 0x000fe20000000f00 */
[----:B------:R-:W-:Y:S01]  /*25680*/  FFMA.FTZ R6, R216, R6, R217 ;  /* 0x00000006d8067223 */ /* 0x000fe200000100d9 */
[----:B------:R-:W-:Y:S01]  /*25690*/  MOV R226, R74 ;  /* 0x0000004a00e27202 */ /* 0x000fe20000000f00 */
[----:B------:R-:W-:Y:S02]  /*256a0*/  LDSM.16.MT88.4 R20, [R185+0x10000] ;  /* 0x01000000b914783b */ /* 0x000fe40000004200 */
[----:B------:R-:W-:Y:S02]  /*256b0*/  HMMA.16816.F32 R68, R8, R18, R68 ;  /* 0x000000120844723c */ /* 0x000fe40000001844 */
[----:B------:R-:W1:Y:S01]  /*256c0*/  LDSM.16.MT88.4 R16, [R182+0x10000] ;  /* 0x01000000b610783b */ /* 0x000e620000004200 */
[----:B---3--:R-:W-:-:S04]  /*256d0*/  FFMA.FTZ R2, R121, R0, -R3 ;  /* 0x0000000079027223 */ /* 0x008fc80000010803 */
[----:B------:R3:W-:Y:S01]  /*256e0*/  MUFU.EX2 R86, R2 ;  /* 0x0000000200567308 */ /* 0x0007e20000000800 */
[----:B------:R-:W-:Y:S01]  /*256f0*/  MOV R228, R81 ;  /* 0x0000005100e47202 */ /* 0x000fe20000000f00 */
[----:B------:R-:W-:Y:S01]  /*25700*/  FADD.FTZ R4, R229, R4 ;  /* 0x00000004e5047221 */ /* 0x000fe20000010000 */
[----:B----4-:R-:W-:Y:S02]  /*25710*/  F2FP.PACK_AB R8, R97, R98 ;  /* 0x000000626108723e */ /* 0x010fe400000000ff */
[----:B------:R-:W-:Y:S02]  /*25720*/  F2FP.PACK_AB R9, R101, R99 ;  /* 0x000000636509723e */ /* 0x000fe400000000ff */
[----:B------:R-:W-:Y:S01]  /*25730*/  F2FP.PACK_AB R10, R95, R96 ;  /* 0x000000605f0a723e */ /* 0x000fe200000000ff */
[----:B---3--:R-:W-:-:S04]  /*25740*/  FFMA.FTZ R2, R243, R0, -R3 ;  /* 0x00000000f3027223 */ /* 0x008fc80000010803 */
[----:B------:R3:W-:Y:S01]  /*25750*/  MUFU.EX2 R84, R2 ;  /* 0x0000000200547308 */ /* 0x0007e20000000800 */
[----:B------:R-:W-:Y:S02]  /*25760*/  F2FP.PACK_AB R11, R7, R100 ;  /* 0x00000064070b723e */ /* 0x000fe400000000ff */
[----:B------:R-:W-:Y:S01]  /*25770*/  MOV R217, R83 ;  /* 0x0000005300d97202 */ /* 0x000fe20000000f00 */
[----:B------:R-:W-:Y:S01]  /*25780*/  FADD.FTZ R6, R210, R6 ;  /* 0x00000006d2067221 */ /* 0x000fe20000010000 */
[----:B------:R-:W-:Y:S01]  /*25790*/  MOV R210, R209 ;  /* 0x000000d100d27202 */ /* 0x000fe20000000f00 */
[----:B------:R-:W-:Y:S01]  /*257a0*/  FADD.FTZ R4, R228, R4 ;  /* 0x00000004e4047221 */ /* 0x000fe20000010000 */
[----:B------:R-:W-:Y:S01]  /*257b0*/  MOV R209, R208 ;  /* 0x000000d000d17202 */ /* 0x000fe20000000f00 */
[----:B---3--:R-:W-:-:S04]  /*257c0*/  FFMA.FTZ R2, R244, R0, -R5 ;  /* 0x00000000f4027223 */ /* 0x008fc80000010805 */
[----:B------:R3:W-:Y:S01]  /*257d0*/  MUFU.EX2 R83, R2 ;  /* 0x0000000200537308 */ /* 0x0007e20000000800 */
[----:B------:R-:W-:Y:S01]  /*257e0*/  MOV R81, R72 ;  /* 0x0000004800517202 */ /* 0x000fe20000000f00 */
[----:B------:R-:W-:Y:S01]  /*257f0*/  FADD.FTZ R6, R227, R6 ;  /* 0x00000006e3067221 */ /* 0x000fe20000010000 */
[----:B------:R-:W-:Y:S01]  /*25800*/  MOV R208, R82 ;  /* 0x0000005200d07202 */ /* 0x000fe20000000f00 */
[----:B------:R-:W-:Y:S01]  /*25810*/  HMMA.16816.F32 R64, R8, R24, R28 ;  /* 0x000000180840723c */ /* 0x000fe2000000181c */
[----:B------:R-:W-:Y:S02]  /*25820*/  FADD.FTZ R4, R226, R4 ;  /* 0x00000004e2047221 */ /* 0x000fe40000010000 */
[----:B------:R-:W-:Y:S02]  /*25830*/  FADD.FTZ R6, R81, R6 ;  /* 0x0000000651067221 */ /* 0x000fe40000010000 */
[----:B---3--:R-:W-:-:S03]  /*25840*/  FFMA.FTZ R2, R123, R0, -R5 ;  /* 0x000000007b027223 */ /* 0x008fc60000010805 */
[----:B------:R-:W-:Y:S01]  /*25850*/  HMMA.16816.F32 R28, R8, R26, R32 ;  /* 0x0000001a081c723c */ /* 0x000fe20000001820 */
[----:B------:R3:W4:Y:S01]  /*25860*/  MUFU.EX2 R82, R2 ;  /* 0x0000000200527308 */ /* 0x0007220000000800 */
[----:B------:R-:W-:Y:S01]  /*25870*/  MOV R216, R75 ;  /* 0x0000004b00d87202 */ /* 0x000fe20000000f00 */
[----:B---3--:R-:W-:-:S06]  /*25880*/  FFMA.FTZ R2, R245, R0, -R5 ;  /* 0x00000000f5027223 */ /* 0x008fcc0000010805 */
[----:B------:R3:W-:Y:S01]  /*25890*/  MUFU.EX2 R81, R2 ;  /* 0x0000000200517308 */ /* 0x0007e20000000800 */
[C---:B-1----:R-:W-:Y:S01]  /*258a0*/  HMMA.16816.F32 R24, R8.reuse, R36, R40 ;  /* 0x000000240818723c */ /* 0x042fe20000001828 */
[----:B---3--:R-:W-:Y:S02]  /*258b0*/  FADD.FTZ R2, R221, R4 ;  /* 0x00000004dd027221 */ /* 0x008fe40000010000 */
        /* <DEDUP_REMOVED lines=8> */
[----:B------:R-:W-:-:S03]  /*25940*/  FFMA.FTZ R6, R125, R0, -R5 ;  /* 0x000000007d067223 */ /* 0x000fc60000010805 */
[----:B------:R-:W-:Y:S01]  /*25950*/  HMMA.16816.F32 R40, R8, R52, R56 ;  /* 0x000000340828723c */ /* 0x000fe20000001838 */
[----:B------:R-:W-:Y:S02]  /*25960*/  FADD.FTZ R4, R211, R4 ;  /* 0x00000004d3047221 */ /* 0x000fe40000010000 */
[----:B------:R-:W-:-:S05]  /*25970*/  FADD.FTZ R2, R210, R2 ;  /* 0x00000002d2027221 */ /* 0x000fca0000010000 */
[C---:B------:R-:W-:Y:S01]  /*25980*/  HMMA.16816.F32 R52, R8.reuse, R54, R68 ;  /* 0x000000360834723c */ /* 0x040fe20000001844 */
[----:B------:R3:W1:Y:S07]  /*25990*/  MUFU.EX2 R80, R6 ;  /* 0x0000000600507308 */ /* 0x00066e0000000800 */
[----:B--2---:R-:W-:Y:S01]  /*259a0*/  HMMA.16816.F32 R44, R8, R12, R60 ;  /* 0x0000000c082c723c */ /* 0x004fe2000000183c */
[----:B------:R-:W-:-:S07]  /*259b0*/  FADD.FTZ R4, R209, R4 ;  /* 0x00000004d1047221 */ /* 0x000fce0000010000 */
[----:B------:R-:W-:Y:S01]  /*259c0*/  HMMA.16816.F32 R48, R8, R14, R48 ;  /* 0x0000000e0830723c */ /* 0x000fe20000001830 */
[----:B---3--:R-:W-:Y:S01]  /*259d0*/  FFMA.FTZ R6, R127, R0, -R3 ;  /* 0x000000007f067223 */ /* 0x008fe20000010803 */
[----:B------:R-:W-:Y:S05]  /*259e0*/  LDSM.16.MT88.4 R12, [R182+0x10800] ;  /* 0x01080000b60c783b */ /* 0x000fea0000004200 */
[----:B------:R-:W-:Y:S02]  /*259f0*/  F2FP.PACK_AB R8, R90, R91 ;  /* 0x0000005b5a08723e */ /* 0x000fe400000000ff */
[----:B------:R-:W-:Y:S02]  /*25a00*/  F2FP.PACK_AB R9, R94, R93 ;  /* 0x0000005d5e09723e */ /* 0x000fe400000000ff */
[----:B------:R-:W-:-:S02]  /*25a10*/  F2FP.PACK_AB R10, R88, R89 ;  /* 0x00000059580a723e */ /* 0x000fc400000000ff */
[----:B------:R-:W-:Y:S01]  /*25a20*/  F2FP.PACK_AB R11, R87, R92 ;  /* 0x0000005c570b723e */ /* 0x000fe200000000ff */
[----:B------:R-:W-:Y:S01]  /*25a30*/  FADD.FTZ R2, R208, R2 ;  /* 0x00000002d0027221 */ /* 0x000fe20000010000 */
[----:B------:R2:W3:Y:S01]  /*25a40*/  MUFU.EX2 R79, R6 ;  /* 0x00000006004f7308 */ /* 0x0004e20000000800 */
[----:B------:R-:W-:-:S04]  /*25a50*/  FADD.FTZ R4, R207, R4 ;  /* 0x00000004cf047221 */ /* 0x000fc80000010000 */
[----:B------:R-:W-:Y:S01]  /*25a60*/  HMMA.16816.F32 R64, R8, R16, R64 ;  /* 0x000000100840723c */ /* 0x000fe20000001840 */
[----:B------:R-:W-:-:S07]  /*25a70*/  FADD.FTZ R4, R205, R4 ;  /* 0x00000004cd047221 */ /* 0x000fce0000010000 */
[----:B------:R-:W-:Y:S01]  /*25a80*/  HMMA.16816.F32 R28, R8, R18, R28 ;  /* 0x00000012081c723c */ /* 0x000fe2000000181c */
[----:B------:R-:W1:Y:S01]  /*25a90*/  LDSM.16.MT88.4 R16, [R184+0x10000] ;  /* 0x01000000b810783b */ /* 0x000e620000004200 */
[----:B--2---:R-:W-:Y:S02]  /*25aa0*/  FADD.FTZ R6, R78, R2 ;  /* 0x000000024e067221 */ /* 0x004fe40000010000 */
[----:B------:R-:W-:Y:S02]  /*25ab0*/  FFMA.FTZ R2, R212, R0, -R3 ;  /* 0x00000000d4027223 */ /* 0x000fe40000010803 */
[----:B------:R-:W-:Y:S02]  /*25ac0*/  FADD.FTZ R4, R206, R4 ;  /* 0x00000004ce047221 */ /* 0x000fe40000010000 */
[----:B------:R2:W-:Y:S02]  /*25ad0*/  MUFU.EX2 R78, R2 ;  /* 0x00000002004e7308 */ /* 0x0005e40000000800 */
[----:B------:R-:W-:-:S04]  /*25ae0*/  FADD.FTZ R4, R198, R4 ;  /* 0x00000004c6047221 */ /* 0x000fc80000010000 */
[----:B------:R-:W-:Y:S02]  /*25af0*/  FADD.FTZ R4, R197, R4 ;  /* 0x00000004c5047221 */ /* 0x000fe40000010000 */
[----:B--2---:R-:W-:-:S04]  /*25b00*/  FADD.FTZ R2, R203, R6 ;  /* 0x00000006cb027221 */ /* 0x004fc80000010000 */
[----:B------:R-:W-:-:S04]  /*25b10*/  FADD.FTZ R2, R200, R2 ;  /* 0x00000002c8027221 */ /* 0x000fc80000010000 */
        /* <DEDUP_REMOVED lines=9> */
[----:B------:R-:W-:Y:S01]  /*25bb0*/  HMMA.16816.F32 R72, R8, R20, R24 ;  /* 0x000000140848723c */ /* 0x000fe20000001818 */
[----:B------:R-:W-:Y:S02]  /*25bc0*/  FADD.FTZ R4, R169, R4 ;  /* 0x00000004a9047221 */ /* 0x000fe40000010000 */
[----:B------:R-:W-:Y:S02]  /*25bd0*/  FADD.FTZ R2, R172, R2 ;  /* 0x00000002ac027221 */ /* 0x000fe40000010000 */
[----:B------:R-:W-:-:S03]  /*25be0*/  FADD.FTZ R4, R168, R4 ;  /* 0x00000004a8047221 */ /* 0x000fc60000010000 */
[----:B-1----:R-:W-:Y:S01]  /*25bf0*/  HMMA.16816.F32 R56, R8, R38, R52 ;  /* 0x000000260838723c */ /* 0x002fe20000001834 */
[----:B------:R-:W-:-:S07]  /*25c00*/  FADD.FTZ R2, R167, R2 ;  /* 0x00000002a7027221 */ /* 0x000fce0000010000 */
[----:B------:R-:W-:Y:S01]  /*25c10*/  HMMA.16816.F32 R52, R8, R16, R44 ;  /* 0x000000100834723c */ /* 0x000fe2000000182c */
[----:B------:R-:W-:-:S07]  /*25c20*/  FADD.FTZ R2, R165, R2 ;  /* 0x00000002a5027221 */ /* 0x000fce0000010000 */
[----:B------:R-:W-:Y:S01]  /*25c30*/  HMMA.16816.F32 R24, R8, R18, R48 ;  /* 0x000000120818723c */ /* 0x000fe20000001830 */
[----:B------:R-:W1:Y:S01]  /*25c40*/  LDSM.16.MT88.4 R16, [R183+0x10800] ;  /* 0x01080000b710783b */ /* 0x000e620000004200 */
[----:B------:R-:W-:-:S06]  /*25c50*/  FADD.FTZ R4, R163, R4 ;  /* 0x00000004a3047221 */ /* 0x000fcc0000010000 */
[C---:B------:R-:W-:Y:S01]  /*25c60*/  HMMA.16816.F32 R60, R8.reuse, R22, R32 ;  /* 0x00000016083c723c */ /* 0x040fe20000001820 */
[----:B------:R-:W2:Y:S01]  /*25c70*/  LDSM.16.MT88.4 R20, [R185+0x10800] ;  /* 0x01080000b914783b */ /* 0x000ea20000004200 */
        /* <DEDUP_REMOVED lines=9> */
[----:B----4-:R-:W-:Y:S02]  /*25d10*/  F2FP.PACK_AB R8, R82, R83 ;  /* 0x000000535208723e */ /* 0x010fe400000000ff */
[----:B------:R-:W-:Y:S02]  /*25d20*/  F2FP.PACK_AB R9, R86, R85 ;  /* 0x000000555609723e */ /* 0x000fe400000000ff */
[----:B------:R-:W-:Y:S02]  /*25d30*/  F2FP.PACK_AB R10, R80, R81 ;  /* 0x00000051500a723e */ /* 0x000fe400000000ff */
[----:B---3--:R-:W-:Y:S01]  /*25d40*/  F2FP.PACK_AB R11, R79, R84 ;  /* 0x000000544f0b723e */ /* 0x008fe200000000ff */
[----:B------:R-:W-:Y:S02]  /*25d50*/  FADD.FTZ R4, R150, R4 ;  /* 0x0000000496047221 */ /* 0x000fe40000010000 */
[----:B------:R-:W-:-:S02]  /*25d60*/  FFMA.FTZ R6, R129, R0, -R3 ;  /* 0x0000000081067223 */ /* 0x000fc40000010803 */
[----:B------:R-:W-:Y:S02]  /*25d70*/  FADD.FTZ R2, R152, R2 ;  /* 0x0000000298027221 */ /* 0x000fe40000010000 */
[----:B------:R-:W-:Y:S01]  /*25d80*/  FADD.FTZ R4, R148, R4 ;  /* 0x0000000494047221 */ /* 0x000fe20000010000 */
[C---:B------:R-:W-:Y:S01]  /*25d90*/  HMMA.16816.F32 R40, R8.reuse, R12, R64 ;  /* 0x0000000c0828723c */ /* 0x040fe20000001840 */
[----:B------:R3:W-:Y:S01]  /*25da0*/  MUFU.EX2 R66, R6 ;  /* 0x0000000600427308 */ /* 0x0007e20000000800 */
[----:B------:R-:W-:Y:S02]  /*25db0*/  FADD.FTZ R2, R151, R2 ;  /* 0x0000000297027221 */ /* 0x000fe40000010000 */
[----:B------:R-:W-:Y:S02]  /*25dc0*/  FADD.FTZ R4, R147, R4 ;  /* 0x0000000493047221 */ /* 0x000fe40000010000 */
[----:B------:R-:W-:Y:S02]  /*25dd0*/  FADD.FTZ R2, R146, R2 ;  /* 0x0000000292027221 */ /* 0x000fe40000010000 */
[----:B------:R-:W-:Y:S01]  /*25de0*/  HMMA.16816.F32 R32, R8, R14, R28 ;  /* 0x0000000e0820723c */ /* 0x000fe2000000181c */
[----:B------:R-:W4:Y:S01]  /*25df0*/  LDSM.16.MT88.4 R12, [R184+0x10800] ;  /* 0x01080000b80c783b */ /* 0x000f220000004200 */
[----:B------:R-:W-:-:S02]  /*25e00*/  FADD.FTZ R4, R149, R4 ;  /* 0x0000000495047221 */ /* 0x000fc40000010000 */
[----:B---3--:R-:W-:-:S04]  /*25e10*/  FFMA.FTZ R6, R213, R0, -R3 ;  /* 0x00000000d5067223 */ /* 0x008fc80000010803 */
[----:B------:R3:W-:Y:S01]  /*25e20*/  MUFU.EX2 R65, R6 ;  /* 0x0000000600417308 */ /* 0x0007e20000000800 */
[----:B------:R-:W-:Y:S02]  /*25e30*/  FADD.FTZ R2, R144, R2 ;  /* 0x0000000290027221 */ /* 0x000fe40000010000 */
[----:B------:R-:W-:Y:S01]  /*25e40*/  FADD.FTZ R4, R142, R4 ;  /* 0x000000048e047221 */ /* 0x000fe20000010000 */
[----:B-1----:R-:W-:Y:S01]  /*25e50*/  HMMA.16816.F32 R28, R8, R16, R68 ;  /* 0x00000010081c723c */ /* 0x002fe20000001844 */
[----:B------:R-:W-:Y:S02]  /*25e60*/  FADD.FTZ R2, R145, R2 ;  /* 0x0000000291027221 */ /* 0x000fe40000010000 */
[----:B------:R-:W-:Y:S01]  /*25e70*/  FADD.FTZ R4, R141, R4 ;  /* 0x000000048d047221 */ /* 0x000fe20000010000 */
[----:B------:R-:W-:Y:S01]  /*25e80*/  LDSM.16.MT88.4 R144, [R183+0x11800] ;  /* 0x01180000b790783b */ /* 0x000fe20000004200 */
[----:B---3--:R-:W-:-:S03]  /*25e90*/  FFMA.FTZ R6, R246, R0, -R5 ;  /* 0x00000000f6067223 */ /* 0x008fc60000010805 */
[----:B------:R-:W-:Y:S01]  /*25ea0*/  HMMA.16816.F32 R56, R8, R18, R56 ;  /* 0x000000120838723c */ /* 0x000fe20000001838 */
[----:B------:R-:W1:Y:S01]  /*25eb0*/  LDSM.16.MT88.4 R16, [R185+0x11000] ;  /* 0x01100000b910783b */ /* 0x000e620000004200 */
[----:B------:R3:W-:Y:S01]  /*25ec0*/  MUFU.EX2 R64, R6 ;  /* 0x0000000600407308 */ /* 0x0007e20000000800 */
[----:B------:R-:W-:-:S05]  /*25ed0*/  FADD.FTZ R2, R143, R2 ;  /* 0x000000028f027221 */ /* 0x000fca0000010000 */
[----:B--2---:R-:W-:Y:S01]  /*25ee0*/  HMMA.16816.F32 R36, R8, R22, R60 ;  /* 0x000000160824723c */ /* 0x004fe2000000183c */
[----:B------:R-:W-:Y:S02]  /*25ef0*/  FADD.FTZ R4, R140, R4 ;  /* 0x000000048c047221 */ /* 0x000fe40000010000 */
[----:B---3--:R-:W-:-:S04]  /*25f00*/  FFMA.FTZ R6, R131, R0, -R5 ;  /* 0x0000000083067223 */ /* 0x008fc80000010805 */
[----:B------:R2:W3:Y:S01]  /*25f10*/  MUFU.EX2 R62, R6 ;  /* 0x00000006003e7308 */ /* 0x0004e20000000800 */
[----:B------:R-:W-:Y:S02]  /*25f20*/  FADD.FTZ R2, R138, R2 ;  /* 0x000000028a027221 */ /* 0x000fe40000010000 */
[----:B------:R-:W-:Y:S02]  /*25f30*/  FADD.FTZ R4, R139, R4 ;  /* 0x000000048b047221 */ /* 0x000fe40000010000 */
[----:B------:R-:W-:Y:S02]  /*25f40*/  FADD.FTZ R2, R136, R2 ;  /* 0x0000000288027221 */ /* 0x000fe40000010000 */
[----:B--2---:R-:W-:-:S04]  /*25f50*/  FFMA.FTZ R6, R247, R0, -R5 ;  /* 0x00000000f7067223 */ /* 0x004fc80000010805 */
[----:B------:R2:W-:Y:S01]  /*25f60*/  MUFU.EX2 R63, R6 ;  /* 0x00000006003f7308 */ /* 0x0005e20000000800 */
[----:B------:R-:W-:Y:S02]  /*25f70*/  FADD.FTZ R4, R134, R4 ;  /* 0x0000000486047221 */ /* 0x000fe40000010000 */
[----:B------:R-:W-:Y:S02]  /*25f80*/  FADD.FTZ R2, R137, R2 ;  /* 0x0000000289027221 */ /* 0x000fe40000010000 */
[----:B------:R-:W-:Y:S01]  /*25f90*/  FADD.FTZ R4, R133, R4 ;  /* 0x0000000485047221 */ /* 0x000fe20000010000 */
[----:B------:R-:W-:Y:S01]  /*25fa0*/  HMMA.16816.F32 R44, R8, R20, R72 ;  /* 0x00000014082c723c */ /* 0x000fe20000001848 */
[----:B--2---:R-:W-:-:S07]  /*25fb0*/  FFMA.FTZ R6, R157, R0, -R5 ;  /* 0x000000009d067223 */ /* 0x004fce0000010805 */
[----:B----4-:R-:W-:Y:S01]  /*25fc0*/  HMMA.16816.F32 R52, R8, R12, R52 ;  /* 0x0000000c0834723c */ /* 0x010fe20000001834 */
[----:B------:R-:W-:Y:S01]  /*25fd0*/  FADD.FTZ R2, R135, R2 ;  /* 0x0000000287027221 */ /* 0x000fe20000010000 */
[----:B------:R-:W2:Y:S01]  /*25fe0*/  LDSM.16.MT88.4 R20, [R182+0x11000] ;  /* 0x01100000b614783b */ /* 0x000ea20000004200 */
[----:B------:R4:W1:Y:S01]  /*25ff0*/  MUFU.EX2 R61, R6 ;  /* 0x00000006003d7308 */ /* 0x0008620000000800 */
[----:B------:R-:W-:Y:S02]  /*26000*/  FADD.FTZ R4, R132, R4 ;  /* 0x0000000484047221 */ /* 0x000fe40000010000 */
[----:B------:R-:W-:Y:S01]  /*26010*/  FADD.FTZ R2, R128, R2 ;  /* 0x0000000280027221 */ /* 0x000fe20000010000 */
[----:B------:R-:W-:Y:S01]  /*26020*/  LDSM.16.MT88.4 R136, [R185+0x11800] ;  /* 0x01180000b988783b */ /* 0x000fe20000004200 */
[----:B----4-:R-:W-:-:S04]  /*26030*/  FFMA.FTZ R6, R159, R0, -R3 ;  /* 0x000000009f067223 */ /* 0x010fc80000010803 */
[----:B------:R4:W1:Y:S01]  /*26040*/  MUFU.EX2 R60, R6 ;  /* 0x00000006003c7308 */ /* 0x0008620000000800 */
[----:B------:R-:W-:Y:S02]  /*26050*/  FADD.FTZ R4, R130, R4 ;  /* 0x0000000482047221 */ /* 0x000fe40000010000 */
[----:B------:R-:W-:Y:S02]  /*26060*/  FADD.FTZ R2, R122, R2 ;  /* 0x000000027a027221 */ /* 0x000fe40000010000 */
[----:B------:R-:W-:Y:S02]  /*26070*/  FADD.FTZ R4, R120, R4 ;  /* 0x0000000478047221 */ /* 0x000fe40000010000 */
[----:B----4-:R-:W-:-:S04]  /*26080*/  FFMA.FTZ R6, R248, R0, -R3 ;  /* 0x00000000f8067223 */ /* 0x010fc80000010803 */
[----:B------:R4:W1:Y:S01]  /*26090*/  MUFU.EX2 R51, R6 ;  /* 0x0000000600337308 */ /* 0x0008620000000800 */
[----:B------:R-:W-:Y:S01]  /*260a0*/  FADD.FTZ R2, R126, R2 ;  /* 0x000000027e027221 */ /* 0x000fe20000010000 */
[----:B------:R-:W-:Y:S01]  /*260b0*/  HMMA.16816.F32 R24, R8, R14, R24 ;  /* 0x0000000e0818723c */ /* 0x000fe20000001818 */
[----:B------:R-:W-:Y:S01]  /*260c0*/  FADD.FTZ R4, R119, R4 ;  /* 0x0000000477047221 */ /* 0x000fe20000010000 */
[----:B------:R-:W2:Y:S01]  /*260d0*/  LDSM.16.MT88.4 R12, [R183+0x11000] ;  /* 0x01100000b70c783b */ /* 0x000ea20000004200 */
[----:B----4-:R-:W-:-:S04]  /*260e0*/  FFMA.FTZ R6, R173, R0, -R3 ;  /* 0x00000000ad067223 */ /* 0x010fc80000010803 */
[----:B------:R4:W-:Y:S01]  /*260f0*/  MUFU.EX2 R50, R6 ;  /* 0x0000000600327308 */ /* 0x0009e20000000800 */
[----:B---3--:R-:W-:Y:S02]  /*26100*/  F2FP.PACK_AB R8, R62, R64 ;  /* 0x000000403e08723e */ /* 0x008fe400000000ff */
[----:B------:R-:W-:Y:S02]  /*26110*/  F2FP.PACK_AB R9, R66, R78 ;  /* 0x0000004e4209723e */ /* 0x000fe400000000ff */
[----:B-1----:R-:W-:Y:S02]  /*26120*/  F2FP.PACK_AB R10, R61, R63 ;  /* 0x0000003f3d0a723e */ /* 0x002fe400000000ff */
[----:B------:R-:W-:Y:S01]  /*26130*/  F2FP.PACK_AB R11, R60, R65 ;  /* 0x000000413c0b723e */ /* 0x000fe200000000ff */
[----:B------:R-:W-:Y:S02]  /*26140*/  FADD.FTZ R2, R124, R2 ;  /* 0x000000027c027221 */ /* 0x000fe40000010000 */
[----:B----4-:R-:W-:-:S04]  /*26150*/  FFMA.FTZ R6, R249, R0, -R3 ;  /* 0x00000000f9067223 */ /* 0x010fc80000010803 */
[----:B------:R1:W-:Y:S01]  /*26160*/  MUFU.EX2 R49, R6 ;  /* 0x0000000600317308 */ /* 0x0003e20000000800 */
[----:B------:R-:W-:Y:S01]  /*26170*/  FADD.FTZ R4, R118, R4 ;  /* 0x0000000476047221 */ /* 0x000fe20000010000 */
[----:B------:R-:W-:Y:S01]  /*26180*/  HMMA.16816.F32 R36, R8, R18, R36 ;  /* 0x000000120824723c */ /* 0x000fe20000001824 */
[----:B------:R-:W-:Y:S02]  /*26190*/  FADD.FTZ R2, R116, R2 ;  /* 0x0000000274027221 */ /* 0x000fe40000010000 */
[----:B------:R-:W-:Y:S02]  /*261a0*/  FADD.FTZ R4, R117, R4 ;  /* 0x0000000475047221 */ /* 0x000fe40000010000 */
[----:B-1----:R-:W-:-:S04]  /*261b0*/  FFMA.FTZ R6, R204, R0, -R5 ;  /* 0x00000000cc067223 */ /* 0x002fc80000010805 */
[----:B------:R1:W3:Y:S01]  /*261c0*/  MUFU.EX2 R48, R6 ;  /* 0x0000000600307308 */ /* 0x0002e20000000800 */
[----:B------:R-:W-:Y:S02]  /*261d0*/  FADD.FTZ R2, R108, R2 ;  /* 0x000000026c027221 */ /* 0x000fe40000010000 */
[-C--:B------:R-:W-:Y:S02]  /*261e0*/  FFMA.FTZ R3, R179, R0.reuse, -R3 ;  /* 0x00000000b3037223 */ /* 0x080fe40000010803 */
[----:B-1----:R-:W-:-:S04]  /*261f0*/  FFMA.FTZ R6, R175, R0, -R5 ;  /* 0x00000000af067223 */ /* 0x002fc80000010805 */
[----:B------:R1:W4:Y:S02]  /*26200*/  MUFU.EX2 R18, R6 ;  /* 0x0000000600127308 */ /* 0x0003240000000800 */
[-CC-:B-1----:R-:W-:Y:S02]  /*26210*/  FFMA.FTZ R6, R202, R0.reuse, -R5.reuse ;  /* 0x00000000ca067223 */ /* 0x182fe40000010805 */
[----:B------:R-:W-:Y:S02]  /*26220*/  FFMA.FTZ R5, R177, R0, -R5 ;  /* 0x00000000b1057223 */ /* 0x000fe40000010805 */
        /* <DEDUP_REMOVED lines=16> */
[----:B--2---:R-:W-:Y:S01]  /*26330*/  HMMA.16816.F32 R40, R8, R20, R40 ;  /* 0x000000140828723c */ /* 0x004fe20000001828 */
[----:B------:R-:W-:Y:S02]  /*26340*/  FADD.FTZ R2, R91, R2 ;  /* 0x000000025b027221 */ /* 0x000fe40000010000 */
[----:B------:R-:W-:Y:S02]  /*26350*/  FADD.FTZ R0, R94, R0 ;  /* 0x000000005e007221 */ /* 0x000fe40000010000 */
[----:B------:R-:W-:-:S03]  /*26360*/  FADD.FTZ R2, R90, R2 ;  /* 0x000000025a027221 */ /* 0x000fc60000010000 */
        /* <DEDUP_REMOVED lines=11> */
[----:B------:R-:W-:Y:S01]  /*26420*/  FADD.FTZ R0, R84, R0 ;  /* 0x0000000054007221 */ /* 0x000fe20000010000 */
[----:B------:R-:W2:Y:S01]  /*26430*/  MUFU.EX2 R17, R6 ;  /* 0x0000000600117308 */ /* 0x000ea20000000800 */
[----:B------:R-:W-:Y:S02]  /*26440*/  FADD.FTZ R2, R81, R2 ;  /* 0x0000000251027221 */ /* 0x000fe40000010000 */
[----:B------:R-:W-:-:S02]  /*26450*/  FADD.FTZ R0, R79, R0 ;  /* 0x000000004f007221 */ /* 0x000fc40000010000 */
[----:B------:R-:W-:-:S03]  /*26460*/  FADD.FTZ R2, R80, R2 ;  /* 0x0000000250027221 */ /* 0x000fc60000010000 */
[----:B------:R1:W-:Y:S01]  /*26470*/  MUFU.EX2 R16, R5 ;  /* 0x0000000500107308 */ /* 0x0003e20000000800 */
[----:B------:R-:W-:Y:S02]  /*26480*/  FADD.FTZ R0, R78, R0 ;  /* 0x000000004e007221 */ /* 0x000fe40000010000 */
[----:B------:R-:W-:Y:S02]  /*26490*/  FADD.FTZ R2, R64, R2 ;  /* 0x0000000240027221 */ /* 0x000fe40000010000 */
[----:B------:R-:W-:Y:S01]  /*264a0*/  FADD.FTZ R0, R66, R0 ;  /* 0x0000000042007221 */ /* 0x000fe20000010000 */
[----:B-1----:R-:W1:Y:S01]  /*264b0*/  LDSM.16.MT88.4 R4, [R184+0x11800] ;  /* 0x01180000b804783b */ /* 0x002e620000004200 */
[----:B------:R-:W-:Y:S02]  /*264c0*/  FADD.FTZ R2, R62, R2 ;  /* 0x000000023e027221 */ /* 0x000fe40000010000 */
[----:B------:R-:W-:Y:S01]  /*264d0*/  FADD.FTZ R0, R65, R0 ;  /* 0x0000000041007221 */ /* 0x000fe20000010000 */
[----:B------:R-:W-:Y:S01]  /*264e0*/  HMMA.16816.F32 R28, R8, R12, R28 ;  /* 0x0000000c081c723c */ /* 0x000fe2000000181c */
[----:B------:R-:W-:Y:S01]  /*264f0*/  FADD.FTZ R2, R63, R2 ;  /* 0x000000023f027221 */ /* 0x000fe20000010000 */
[----:B------:R-:W2:Y:S01]  /*26500*/  MUFU.EX2 R3, R3 ;  /* 0x0000000300037308 */ /* 0x000ea20000000800 */
[----:B------:R-:W-:-:S02]  /*26510*/  FADD.FTZ R0, R60, R0 ;  /* 0x000000003c007221 */ /* 0x000fc40000010000 */
[----:B------:R-:W-:-:S03]  /*26520*/  FADD.FTZ R2, R61, R2 ;  /* 0x000000023d027221 */ /* 0x000fc60000010000 */
[----:B------:R-:W-:Y:S01]  /*26530*/  HMMA.16816.F32 R12, R8, R14, R56 ;  /* 0x0000000e080c723c */ /* 0x000fe20000001838 */
[----:B------:R-:W-:-:S07]  /*26540*/  FADD.FTZ R0, R51, R0 ;  /* 0x0000000033007221 */ /* 0x000fce0000010000 */
[----:B------:R-:W-:Y:S01]  /*26550*/  HMMA.16816.F32 R148, R8, R20, R52 ;  /* 0x000000140894723c */ /* 0x000fe20000001834 */
[----:B---3--:R-:W-:-:S07]  /*26560*/  FADD.FTZ R2, R48, R2 ;  /* 0x0000000230027221 */ /* 0x008fce0000010000 */
[----:B------:R-:W-:Y:S01]  /*26570*/  HMMA.16816.F32 R8, R8, R22, R24 ;  /* 0x000000160808723c */ /* 0x000fe20000001818 */
[----:B------:R-:W-:Y:S02]  /*26580*/  FADD.FTZ R0, R50, R0 ;  /* 0x0000000032007221 */ /* 0x000fe40000010000 */
[C---:B----4-:R-:W-:Y:S02]  /*26590*/  FADD.FTZ R2, R18.reuse, R2 ;  /* 0x0000000212027221 */ /* 0x050fe40000010000 */
[----:B------:R-:W-:Y:S02]  /*265a0*/  FADD.FTZ R0, R49, R0 ;  /* 0x0000000031007221 */ /* 0x000fe40000010000 */
[----:B--2---:R-:W-:Y:S01]  /*265b0*/  FADD.FTZ R2, R17, R2 ;  /* 0x0000000211027221 */ /* 0x004fe20000010000 */
[----:B------:R-:W-:Y:S01]  /*265c0*/  F2FP.PACK_AB R160, R18, R48 ;  /* 0x0000003012a0723e */ /* 0x000fe200000000ff */
[----:B------:R-:W-:Y:S01]  /*265d0*/  FADD.FTZ R252, R3, R0 ;  /* 0x0000000003fc7221 */ /* 0x000fe20000010000 */
[----:B------:R-:W-:-:S02]  /*265e0*/  F2FP.PACK_AB R161, R50, R51 ;  /* 0x0000003332a1723e */ /* 0x000fc400000000ff */
[C---:B------:R-:W-:Y:S02]  /*265f0*/  F2FP.PACK_AB R162, R16.reuse, R17 ;  /* 0x0000001110a2723e */ /* 0x040fe400000000ff */
[----:B------:R-:W-:Y:S01]  /*26600*/  F2FP.PACK_AB R163, R3, R49 ;  /* 0x0000003103a3723e */ /* 0x000fe200000000ff */
[----:B------:R-:W-:-:S05]  /*26610*/  FADD.FTZ R0, R16, R2 ;  /* 0x0000000210007221 */ /* 0x000fca0000010000 */
[----:B------:R2:W-:Y:S01]  /*26620*/  STL [R1], R0 ;  /* 0x0000000001007387 */ /* 0x0005e20000100800 */
        /* <DEDUP_REMOVED lines=8> */
[----:B------:R-:W-:-:S02]  /*266b0*/  MOV R2, R77 ;  /* 0x0000004d00027202 */ /* 0x000fc40000000f00 */
[----:B------:R-:W-:-:S05]  /*266c0*/  MOV R18, R76 ;  /* 0x0000004c00127202 */ /* 0x000fca0000000f00 */
.L_x_3109:
[----:B--2---:R-:W-:-:S13]  /*266d0*/  ISETP.GE.AND P0, PT, R251, 0x1, PT ;  /* 0x00000001fb00780c */ /* 0x004fda0003f06270 */
[----:B------:R-:W-:Y:S05]  /*266e0*/  @!P0 BRA `(.L_x_3120) ;  /* 0x00007ab000008947 */ /* 0x000fea0003800000 */
[----:B------:R-:W2:Y:S04]  /*266f0*/  LDL R24, [R1+0xc] ;  /* 0x00000c0001187983 */ /* 0x000ea80000100800 */
[----:B------:R-:W3:Y:S01]  /*26700*/  LDL R23, [R1+0x8] ;  /* 0x0000080001177983 */ /* 0x000ee20000100800 */
[----:B------:R-:W-:Y:S01]  /*26710*/  MOV R156, R18 ;  /* 0x00000012009c7202 */ /* 0x000fe20000000f00 */
[----:B------:R-:W-:Y:S01]  /*26720*/  IMAD.WIDE.U32 R44, R194, 0x30, RZ ;  /* 0x00000030c22c7825 */ /* 0x000fe200078e00ff */
[----:B------:R-:W-:-:S03]  /*26730*/  MOV R152, R2 ;  /* 0x0000000200987202 */ /* 0x000fc60000000f00 */
        /* <DEDUP_REMOVED lines=133> */
.L_x_3129:
        /* <DEDUP_REMOVED lines=76> */
.L_x_3122:
[----:B------:R-:W-:Y:S02]  /*27450*/  ULDC.64 UR4, c[0x0][0x118] ;  /* 0x0000460000047ab9 */ /* 0x000fe40000000a00 */
[----:B------:R-:W2:Y:S02]  /*27460*/  LD.E R0, [R6.64+0x40] ;  /* 0x0000400406007980 */ /* 0x000ea4000c101900 */
[----:B--2---:R-:W-:Y:S04]  /*27470*/  LEA R0, -R0, RZ, 0x8 ;  /* 0x000000ff00007211 */ /* 0x004fe800078e41ff */
[----:B------:R-:W-:Y:S02]  /*27480*/  SHF.R.S32.HI R2, RZ, 0x1f, R0 ;  /* 0x0000001fff027819 */ /* 0x000fe40000011400 */
.L_x_3123:
[----:B------:R-:W-:Y:S05]  /*27490*/  BSYNC B0 ;  /* 0x0000000000007941 */ /* 0x000fea0003800000 */
.L_x_3121:
        /* <DEDUP_REMOVED lines=8> */
[----:B------:R-:W4:Y:S04]  /*27520*/  LDL R5, [R1+0x8] ;  /* 0x0000080001057983 */ /* 0x000f280000100800 */
        /* <DEDUP_REMOVED lines=182> */
[C---:B-----5:R-:W-:Y:S03]  /*28090*/  IADD3 R2, R181.reuse, 0x5800, RZ ;  /* 0x00005800b5027810 */ /* 0x060fe60007ffe0ff */
        /* <DEDUP_REMOVED lines=142> */
[----:B-1----:R-:W-:Y:S04]  /*28980*/  IMAD.U32 R2, RZ, RZ, UR8 ;  /* 0x00000008ff027e24 */ /* 0x002fe8000f8e00ff */
[C---:B--2---:R-:W-:Y:S08]  /*28990*/  HMMA.16816.F32 R92, R172.reuse, R176, R92 ;  /* 0x000000b0ac5c723c */ /* 0x044ff0000000185c */
        /* <DEDUP_REMOVED lines=82> */
[--C-:B-1----:R-:W-:Y:S04]  /*28ec0*/  IMAD.MOV R158, RZ, RZ, -R159.reuse ;  /* 0x000000ffff9e7224 */ /* 0x102fe800078e0a9f */
[----:B------:R-:W-:Y:S02]  /*28ed0*/  IMAD.MOV.U32 R172, RZ, RZ, R158 ;  /* 0x000000ffffac7224 */ /* 0x000fe400078e009e */
[----:B------:R-:W-:Y:S02]  /*28ee0*/  IMAD.SHL.U32 R158, R251, 0x100, RZ ;  /* 0x00000100fb9e7824 */ /* 0x000fe400078e00ff */
[----:B------:R-:W-:Y:S03]  /*28ef0*/  IMAD R172, R172, R0, RZ ;  /* 0x00000000acac7224 */ /* 0x000fe600078e02ff */
[C---:B------:R-:W-:Y:S02]  /*28f00*/  IADD3 R175, R158.reuse, -0x100, RZ ;  /* 0xffffff009eaf7810 */ /* 0x040fe40007ffe0ff */
[----:B------:R-:W-:Y:S01]  /*28f10*/  IADD3 R176, R158, -0x200, RZ ;  /* 0xfffffe009eb07810 */ /* 0x000fe20007ffe0ff */
[----:B------:R-:W-:Y:S01]  /*28f20*/  IMAD.MOV.U32 R158, RZ, RZ, RZ ;  /* 0x000000ffff9e7224 */ /* 0x000fe200078e00ff */
[----:B------:R-:W-:Y:S02]  /*28f30*/  IABS R173, R175 ;  /* 0x000000af00ad7213 */ /* 0x000fe40000000000 */
[-C--:B------:R-:W-:Y:S01]  /*28f40*/  LOP3.LUT R175, R175, R157.reuse, RZ, 0x3c, !PT ;  /* 0x0000009dafaf7212 */ /* 0x080fe200078e3cff */
[----:B------:R-:W-:Y:S01]  /*28f50*/  IMAD.HI.U32 R159, R159, R172, R158 ;  /* 0x000000ac9f9f7227 */ /* 0x000fe200078e009e */
[----:B------:R-:W-:Y:S02]  /*28f60*/  IABS R172, R176 ;  /* 0x000000b000ac7213 */ /* 0x000fe40000000000 */
[----:B------:R-:W-:Y:S02]  /*28f70*/  ISETP.GE.AND P2, PT, R175, RZ, PT ;  /* 0x000000ffaf00720c */ /* 0x000fe40003f46270 */
[----:B------:R-:W-:Y:S01]  /*28f80*/  LOP3.LUT R176, R176, R157, RZ, 0x3c, !PT ;  /* 0x0000009db0b07212 */ /* 0x000fe200078e3cff */
[C---:B------:R-:W-:Y:S03]  /*28f90*/  IMAD.HI.U32 R158, R159.reuse, R172, RZ ;  /* 0x000000ac9f9e7227 */ /* 0x040fe600078e00ff */
[----:B------:R-:W-:Y:S01]  /*28fa0*/  ISETP.GE.AND P0, PT, R176, RZ, PT ;  /* 0x000000ffb000720c */ /* 0x000fe20003f06270 */
        /* <DEDUP_REMOVED lines=19> */
[-C--:B------:R-:W-:Y:S01]  /*290e0*/  LEA R176, P1, R174, R222.reuse, 0x2 ;  /* 0x000000deaeb07211 */ /* 0x080fe200078210ff */
[----:B------:R-:W2:Y:S01]  /*290f0*/  LD.E.64 R158, [R2.64+0x38] ;  /* 0x00003804029e7980 */ /* 0x000ea2000c101b00 */
[----:B------:R-:W-:Y:S02]  /*29100*/  LEA R172, P0, R0, R222, 0x2 ;  /* 0x000000de00ac7211 */ /* 0x000fe400078010ff */
[-C--:B------:R-:W-:Y:S02]  /*29110*/  LEA.HI.X.SX32 R177, R174, R223.reuse, 0x2, P1 ;  /* 0x000000dfaeb17211 */ /* 0x080fe400008f16ff */
[C---:B------:R-:W-:Y:S01]  /*29120*/  LEA.HI.X.SX32 R173, R0.reuse, R223, 0x2, P0 ;  /* 0x000000df00ad7211 */ /* 0x040fe200000f16ff */
[----:B------:R-:W-:Y:S02]  /*29130*/  IMAD.IADD R0, R0, 0x1, -R174 ;  /* 0x0000000100007824 */ /* 0x000fe400078e0aae */
[----:B------:R-:W3:Y:S02]  /*29140*/  LD.E R176, [R176.64] ;  /* 0x00000004b0b07980 */ /* 0x000ee4000c101900 */
[----:B------:R-:W-:Y:S02]  /*29150*/  IMAD R157, R157, R0, -0x100 ;  /* 0xffffff009d9d7424 */ /* 0x000fe400078e0200 */
[----:B------:R1:W3:Y:S03]  /*29160*/  LD.E R175, [R172.64] ;  /* 0x00000004acaf7980 */ /* 0x0002e6000c101900 */
[----:B------:R-:W-:Y:S01]  /*29170*/  SHF.R.S32.HI R174, RZ, 0x1f, R157 ;  /* 0x0000001fffae7819 */ /* 0x000fe2000001149d */
        /* <DEDUP_REMOVED lines=13> */
.L_x_3127:
[----:B------:R-:W2:Y:S02]  /*29250*/  LD.E R0, [R2.64+0x38] ;  /* 0x0000380402007980 */ /* 0x000ea4000c101900 */
[----:B--2---:R-:W-:Y:S04]  /*29260*/  LEA R0, -R0, RZ, 0x8 ;  /* 0x000000ff00007211 */ /* 0x004fe800078e41ff */
[----:B------:R-:W-:Y:S02]  /*29270*/  SHF.R.S32.HI R157, RZ, 0x1f, R0 ;  /* 0x0000001fff9d7819 */ /* 0x000fe40000011400 */
.L_x_3128:
[----:B------:R-:W-:Y:S05]  /*29280*/  BSYNC B0 ;  /* 0x0000000000007941 */ /* 0x000fea0003800000 */
.L_x_3126:
        /* <DEDUP_REMOVED lines=8> */
[----:B------:R-:W4:Y:S03]  /*29310*/  LDL R178, [R1+0x11c] ;  /* 0x00011c0001b27983 */ /* 0x000f260000100800 */
[C---:B------:R-:W-:Y:S01]  /*29320*/  @!P0 IMAD.X R159, R157.reuse, 0x1, R159, P1 ;  /* 0x000000019d9f8824 */ /* 0x040fe200008e069f */
[----:B------:R-:W4:Y:S01]  /*29330*/  LDL R177, [R1+0x120] ;  /* 0x0001200001b17983 */ /* 0x000f220000100800 */
[CC--:B------:R-:W-:Y:S03]  /*29340*/  @!P0 LEA R172, P1, R158.reuse, R224.reuse, 0x1 ;  /* 0x000000e09eac8211 */ /* 0x0c0fe600078208ff */
[----:B------:R-:W4:Y:S01]  /*29350*/  LDL.64 R196, [R1+0x78] ;  /* 0x0000780001c47983 */ /* 0x000f220000100a00 */
[-C--:B------:R-:W-:Y:S02]  /*29360*/  @!P0 LEA.HI.X R173, R158, R225.reuse, R159, 0x1, P1 ;  /* 0x000000e19ead8211 */ /* 0x080fe400008f0c9f */
[C---:B------:R-:W-:Y:S01]  /*29370*/  LEA R158, P1, R0.reuse, R224, 0x1 ;  /* 0x000000e0009e7211 */ /* 0x040fe200078208ff */
[----:B------:R-:W4:Y:S03]  /*29380*/  LDL R175, [R1+0xe0] ;  /* 0x0000e00001af7983 */ /* 0x000f260000100800 */
[CC--:B------:R-:W-:Y:S01]  /*29390*/  LEA.HI.X R159, R0.reuse, R225.reuse, R157, 0x1, P1 ;  /* 0x000000e1009f7211 */ /* 0x0c0fe200008f0c9d */
[----:B------:R-:W4:Y:S04]  /*293a0*/  LDL.64 R200, [R1+0x70] ;  /* 0x0000700001c87983 */ /* 0x000f280000100a00 */
[----:B------:R-:W4:Y:S04]  /*293b0*/  LDL R193, [R1+0xd8] ;  /* 0x0000d80001c17983 */ /* 0x000f280000100800 */
[----:B------:R-:W4:Y:S04]  /*293c0*/  LDL R203, [R1+0xd0] ;  /* 0x0000d00001cb7983 */ /* 0x000f280000100800 */
        /* <DEDUP_REMOVED lines=13> */
[C---:B--2---:R-:W-:Y:S03]  /*294a0*/  @!P0 IADD3 R173, P1, R0.reuse, R176, RZ ;  /* 0x000000b000ad8210 */ /* 0x044fe60007f3e0ff */
[----:B------:R-:W2:Y:S02]  /*294b0*/  LDL R176, [R1+0xdc] ;  /* 0x0000dc0001b07983 */ /* 0x000ea40000100800 */
[----:B---3--:R-:W-:Y:S01]  /*294c0*/  @!P0 IMAD.X R174, R157, 0x1, R174, P1 ;  /* 0x000000019dae8824 */ /* 0x008fe200008e06ae */
[C---:B------:R-:W-:Y:S04]  /*294d0*/  @!P0 LEA R172, P1, R173.reuse, R224, 0x1 ;  /* 0x000000e0adac8211 */ /* 0x040fe800078208ff */
[-C--:B------:R-:W-:Y:S05]  /*294e0*/  @!P0 LEA.HI.X R173, R173, R225.reuse, R174, 0x1, P1 ;  /* 0x000000e1adad8211 */ /* 0x080fea00008f0cae */
[----:B------:R-:W-:Y:S01]  /*294f0*/  @!PT LDS RZ, [RZ] ;  /* 0x00000000fffff984 */ /* 0x000fe20000000800 */
[----:B------:R-:W-:Y:S01]  /*29500*/  @!PT LDS RZ, [RZ] ;  /* 0x00000000fffff984 */ /* 0x000fe20000000800 */
[----:B------:R-:W-:Y:S01]  /*29510*/  @!PT LDS RZ, [RZ] ;  /* 0x00000000fffff984 */ /* 0x000fe20000000800 */
[----:B------:R4:W-:Y:S04]  /*29520*/  @!P0 LDGSTS.E.BYPASS.LTC128B.128 [R192+0x3000], [R172.64] ;  /* 0x03000000acc08fae */ /* 0x0009e8000b901d44 */
[----:B------:R1:W-:Y:S01]  /*29530*/  @P0 STS.128 [R192+0x3800], RZ ;  /* 0x003800ffc0000388 */ /* 0x0003e20000000c00 */
[C---:B----4-:R-:W-:Y:S03]  /*29540*/  @!P0 IADD3 R173, P1, R0.reuse, R198, RZ ;  /* 0x000000c600ad8210 */ /* 0x050fe60007f3e0ff */
[----:B------:R-:W3:Y:S02]  /*29550*/  LDL.64 R198, [R1+0x68] ;  /* 0x0000680001c67983 */ /* 0x000ee40000100a00 */
[----:B-----5:R-:W-:Y:S01]  /*29560*/  @!P0 IMAD.X R174, R157, 0x1, R179, P1 ;  /* 0x000000019dae8824 */ /* 0x020fe200008e06b3 */
[C---:B------:R-:W-:Y:S01]  /*29570*/  @!P0 LEA R172, P1, R173.reuse, R224, 0x1 ;  /* 0x000000e0adac8211 */ /* 0x040fe200078208ff */
[----:B------:R-:W4:Y:S03]  /*29580*/  LDL R179, [R1+0x114] ;  /* 0x0001140001b37983 */ /* 0x000f260000100800 */
[-C--:B------:R-:W-:Y:S05]  /*29590*/  @!P0 LEA.HI.X R173, R173, R225.reuse, R174, 0x1, P1 ;  /* 0x000000e1adad8211 */ /* 0x080fea00008f0cae */
[----:B------:R-:W-:Y:S01]  /*295a0*/  @!PT LDS RZ, [RZ] ;  /* 0x00000000fffff984 */ /* 0x000fe20000000800 */
[----:B------:R-:W-:Y:S01]  /*295b0*/  @!PT LDS RZ, [RZ] ;  /* 0x00000000fffff984 */ /* 0x000fe20000000800 */
[----:B------:R-:W-:Y:S01]  /*295c0*/  @!PT LDS RZ, [RZ] ;  /* 0x00000000fffff984 */ /* 0x000fe20000000800 */
[----:B------:R5:W-:Y:S04]  /*295d0*/  @!P0 LDGSTS.E.BYPASS.LTC128B.128 [R192+0x3800], [R172.64] ;  /* 0x03800000acc08fae */ /* 0x000be8000b901d44 */
[----:B------:R1:W-:Y:S01]  /*295e0*/  @P0 STS.128 [R192+0x4000], RZ ;  /* 0x004000ffc0000388 */ /* 0x0003e20000000c00 */
[C---:B-----5:R-:W-:Y:S03]  /*295f0*/  @!P0 IADD3 R173, P1, R0.reuse, R178, RZ ;  /* 0x000000b200ad8210 */ /* 0x060fe60007f3e0ff */
[----:B------:R-:W5:Y:S02]  /*29600*/  LDL R178, [R1+0x118] ;  /* 0x0001180001b27983 */ /* 0x000f640000100800 */
[----:B------:R-:W-:Y:S01]  /*29610*/  @!P0 IMAD.X R174, R157, 0x1, R177, P1 ;  /* 0x000000019dae8824 */ /* 0x000fe200008e06b1 */
[C---:B------:R-:W-:Y:S04]  /*29620*/  @!P0 LEA R172, P1, R173.reuse, R224, 0x1 ;  /* 0x000000e0adac8211 */ /* 0x040fe800078208ff */
[-C--:B------:R-:W-:Y:S05]  /*29630*/  @!P0 LEA.HI.X R173, R173, R225.reuse, R174, 0x1, P1 ;  /* 0x000000e1adad8211 */ /* 0x080fea00008f0cae */
[----:B------:R-:W-:Y:S01]  /*29640*/  @!PT LDS RZ, [RZ] ;  /* 0x00000000fffff984 */ /* 0x000fe20000000800 */
[----:B------:R-:W-:Y:S01]  /*29650*/  @!PT LDS RZ, [RZ] ;  /* 0x00000000fffff984 */ /* 0x000fe20000000800 */
[----:B------:R-:W-:Y:S01]  /*29660*/  @!PT LDS RZ, [RZ] ;  /* 0x00000000fffff984 */ /* 0x000fe20000000800 */
[----:B------:R1:W-:Y:S04]  /*29670*/  @!P0 LDGSTS.E.BYPASS.LTC128B.128 [R192+0x4000], [R172.64] ;  /* 0x04000000acc08fae */ /* 0x0003e8000b901d44 */
[----:B------:R1:W-:Y:S02]  /*29680*/  @P0 STS.128 [R192+0x4800], RZ ;  /* 0x004800ffc0000388 */ /* 0x0003e40000000c00 */
[C---:B-1----:R-:W-:Y:S02]  /*29690*/  @!P0 IADD3 R173, P1, R0.reuse, R196, RZ ;  /* 0x000000c400ad8210 */ /* 0x042fe40007f3e0ff */
[----:B------:R-:W5:Y:S03]  /*296a0*/  LDL.64 R196, [R1+0x60] ;  /* 0x0000600001c47983 */ /* 0x000f660000100a00 */
[----:B------:R-:W-:Y:S01]  /*296b0*/  @!P0 IMAD.X R174, R157, 0x1, R175, P1 ;  /* 0x000000019dae8824 */ /* 0x000fe200008e06af */
[C---:B------:R-:W-:Y:S01]  /*296c0*/  @!P0 LEA R172, P1, R173.reuse, R224, 0x1 ;  /* 0x000000e0adac8211 */ /* 0x040fe200078208ff */
[----:B------:R-:W5:Y:S03]  /*296d0*/  LDL R175, [R1+0xd4] ;  /* 0x0000d40001af7983 */ /* 0x000f660000100800 */
        /* <DEDUP_REMOVED lines=8> */
[----:B--2---:R-:W-:Y:S01]  /*29760*/  @!P0 IMAD.X R174, R157, 0x1, R176, P1 ;  /* 0x000000019dae8824 */ /* 0x004fe200008e06b0 */
[C---:B------:R-:W-:Y:S01]  /*29770*/  @!P0 LEA R172, P1, R173.reuse, R224, 0x1 ;  /* 0x000000e0adac8211 */ /* 0x040fe200078208ff */
[----:B------:R-:W2:Y:S03]  /*29780*/  LDL.64 R176, [R1+0x58] ;  /* 0x0000580001b07983 */ /* 0x000ea60000100a00 */
[-C--:B------:R-:W-:Y:S05]  /*29790*/  @!P0 LEA.HI.X R173, R173, R225.reuse, R174, 0x1, P1 ;  /* 0x000000e1adad8211 */ /* 0x080fea00008f0cae */
[----:B------:R-:W-:Y:S01]  /*297a0*/  @!PT LDS RZ, [RZ] ;  /* 0x00000000fffff984 */ /* 0x000fe20000000800 */
[----:B------:R-:W-:Y:S01]  /*297b0*/  @!PT LDS RZ, [RZ] ;  /* 0x00000000fffff984 */ /* 0x000fe20000000800 */
[----:B------:R-:W-:Y:S01]  /*297c0*/  @!PT LDS RZ, [RZ] ;  /* 0x00000000fffff984 */ /* 0x000fe20000000800 */
[----:B------:R3:W-:Y:S04]  /*297d0*/  @!P0 LDGSTS.E.BYPASS.LTC128B.128 [R192+0x5000], [R172.64] ;  /* 0x05000000acc08fae */ /* 0x0007e8000b901d44 */
[----:B------:R1:W-:Y:S01]  /*297e0*/  @P0 STS.128 [R192+0x5800], RZ ;  /* 0x005800ffc0000388 */ /* 0x0003e20000000c00 */
[C---:B---3--:R-:W-:Y:S03]  /*297f0*/  @!P0 IADD3 R173, P1, R0.reuse, R198, RZ ;  /* 0x000000c600ad8210 */ /* 0x048fe60007f3e0ff */
[----:B------:R-:W3:Y:S02]  /*29800*/  LDL.64 R198, [R1+0x40] ;  /* 0x0000400001c67983 */ /* 0x000ee40000100a00 */
[----:B------:R-:W-:Y:S01]  /*29810*/  @!P0 IMAD.X R174, R157, 0x1, R193, P1 ;  /* 0x000000019dae8824 */ /* 0x000fe200008e06c1 */
[CC--:B------:R-:W-:Y:S01]  /*29820*/  @!P0 LEA R172, P1, R173.reuse, R224.reuse, 0x1 ;  /* 0x000000e0adac8211 */ /* 0x0c0fe200078208ff */
[----:B------:R-:W3:Y:S03]  /*29830*/  LDL R193, [R1+0xc8] ;  /* 0x0000c80001c17983 */ /* 0x000ee60000100800 */
[----:B------:R-:W-:Y:S05]  /*29840*/  @!P0 LEA.HI.X R173, R173, R225, R174, 0x1, P1 ;  /* 0x000000e1adad8211 */ /* 0x000fea00008f0cae */
[----:B------:R-:W-:Y:S01]  /*29850*/  @!PT LDS RZ, [RZ] ;  /* 0x00000000fffff984 */ /* 0x000fe20000000800 */
[----:B------:R-:W-:Y:S01]  /*29860*/  @!PT LDS RZ, [RZ] ;  /* 0x00000000fffff984 */ /* 0x000fe20000000800 */
[----:B------:R-:W-:Y:S01]  /*29870*/  @!PT LDS RZ, [RZ] ;  /* 0x00000000fffff984 */ /* 0x000fe20000000800 */
[----:B------:R4:W-:Y:S04]  /*29880*/  @!P0 LDGSTS.E.BYPASS.LTC128B.128 [R192+0x5800], [R172.64] ;  /* 0x05800000acc08fae */ /* 0x0009e8000b901d44 */
[----:B------:R1:W-:Y:S01]  /*29890*/  @P0 STS.128 [R192+0x6000], RZ ;  /* 0x006000ffc0000388 */ /* 0x0003e20000000c00 */
[C---:B----4-:R-:W-:Y:S03]  /*298a0*/  @!P0 IADD3 R173, P1, R0.reuse, R179, RZ ;  /* 0x000000b300ad8210 */ /* 0x050fe60007f3e0ff */
[----:B------:R-:W4:Y:S02]  /*298b0*/  LDL R179, [R1+0xc4] ;  /* 0x0000c40001b37983 */ /* 0x000f240000100800 */
[----:B-----5:R-:W-:Y:S01]  /*298c0*/  @!P0 IMAD.X R174, R157, 0x1, R178, P1 ;  /* 0x000000019dae8824 */ /* 0x020fe200008e06b2 */
        /* <DEDUP_REMOVED lines=9> */
[----:B------:R-:W4:Y:S03]  /*29960*/  LDL.64 R196, [R1+0x38] ;  /* 0x0000380001c47983 */ /* 0x000f260000100a00 */
[----:B------:R-:W-:Y:S01]  /*29970*/  @!P0 IMAD.X R174, R157, 0x1, R175, P1 ;  /* 0x000000019dae8824 */ /* 0x000fe200008e06af */
        /* <DEDUP_REMOVED lines=8> */
[C---:B--2---:R-:W-:Y:S03]  /*29a00*/  @!P0 IADD3 R173, P1, R0.reuse, R176, RZ ;  /* 0x000000b000ad8210 */ /* 0x044fe60007f3e0ff */
[----:B------:R-:W2:Y:S02]  /*29a10*/  LDL.64 R176, [R1+0x30] ;  /* 0x0000300001b07983 */ /* 0x000ea40000100a00 */
        /* <DEDUP_REMOVED lines=8> */
[C---:B-1----:R-:W-:Y:S05]  /*29aa0*/  @!P0 IADD3 R173, P1, R0.reuse, R204, RZ ;  /* 0x000000cc00ad8210 */ /* 0x042fea0007f3e0ff */
        /* <DEDUP_REMOVED lines=17> */
[C---:B-1----:R-:W-:Y:S05]  /*29bc0*/  @!P0 IADD3 R173, P1, R0.reuse, R198, RZ ;  /* 0x000000c600ad8210 */ /* 0x042fea0007f3e0ff */
[----:B----4-:R-:W-:Y:S01]  /*29bd0*/  @!P0 IMAD.X R174, R157, 0x1, R179, P1 ;  /* 0x000000019dae8824 */ /* 0x010fe200008e06b3 */
        /* <DEDUP_REMOVED lines=8> */
[----:B-----5:R-:W-:Y:S01]  /*29c60*/  @!P0 IMAD.X R174, R157, 0x1, R178, P1 ;  /* 0x000000019dae8824 */ /* 0x020fe200008e06b2 */
[C---:B------:R-:W-:Y:S04]  /*29c70*/  @!P0 LEA R172, P1, R173.reuse, R224, 0x1 ;  /* 0x000000e0adac8211 */ /* 0x040fe800078208ff */
[-C--:B------:R-:W-:Y:S05]  /*29c80*/  @!P0 LEA.HI.X R173, R173, R225.reuse, R174, 0x1, P1 ;  /* 0x000000e1adad8211 */ /* 0x080fea00008f0cae */
[----:B------:R-:W-:Y:S01]  /*29c90*/  @!PT LDS RZ, [RZ] ;  /* 0x00000000fffff984 */ /* 0x000fe20000000800 */
[----:B------:R-:W-:Y:S01]  /*29ca0*/  @!PT LDS RZ, [RZ] ;  /* 0x00000000fffff984 */ /* 0x000fe20000000800 */
[----:B------:R-:W-:Y:S01]  /*29cb0*/  @!PT LDS RZ, [RZ] ;  /* 0x00000000fffff984 */ /* 0x000fe20000000800 */
[----:B------:R1:W-:Y:S04]  /*29cc0*/  @!P0 LDGSTS.E.BYPASS.LTC128B.128 [R192+0x9000], [R172.64] ;  /* 0x09000000acc08fae */ /* 0x0003e8000b901d44 */
[----:B------:R3:W-:Y:S01]  /*29cd0*/  @P0 STS.128 [R192+0x9800], RZ ;  /* 0x009800ffc0000388 */ /* 0x0007e20000000c00 */
[----:B--2---:R-:W-:Y:S05]  /*29ce0*/  @!P0 IADD3 R0, P1, R0, R176, RZ ;  /* 0x000000b000008210 */ /* 0x004fea0007f3e0ff */
[----:B------:R-:W-:Y:S01]  /*29cf0*/  @!P0 IMAD.X R157, R157, 0x1, R175, P1 ;  /* 0x000000019d9d8824 */ /* 0x000fe200008e06af */
[C---:B-1----:R-:W-:Y:S01]  /*29d00*/  @!P0 LEA R172, P1, R0.reuse, R224, 0x1 ;  /* 0x000000e000ac8211 */ /* 0x042fe200078208ff */
        /* <DEDUP_REMOVED lines=8> */
.L_x_3125:
[----:B------:R-:W-:Y:S05]  /*29d90*/  BSYNC B1 ;  /* 0x0000000000017941 */ /* 0x000fea0003800000 */
.L_x_3124:
[----:B------:R-:W1:Y:S01]  /*29da0*/  S2R R0, SR_TID.X ;  /* 0x0000000000007919 */ /* 0x000e620000002100 */
[----:B------:R-:W-:Y:S07]  /*29db0*/  IADD3 R244, R251, -0x1, RZ ;  /* 0xfffffffffbf47810 */ /* 0x000fee0007ffe0ff */
[----:B------:R2:W4:Y:S01]  /*29dc0*/  LD.E R3, [R2.64+0xdc] ;  /* 0x0000dc0402037980 */ /* 0x000522000c101900 */
[----:B-1----:R-:W-:Y:S04]  /*29dd0*/  SHF.L.U32 R0, R0, 0x1, RZ ;  /* 0x0000000100007819 */ /* 0x002fe800000006ff */
[----:B------:R-:W-:Y:S04]  /*29de0*/  LOP3.LUT R0, R0, 0x6, RZ, 0xc0, !PT ;  /* 0x0000000600007812 */ /* 0x000fe800078ec0ff */
[----:B------:R-:W-:Y:S04]  /*29df0*/  LEA R0, R244, R0, 0x8 ;  /* 0x00000000f4007211 */ /* 0x000fe800078e40ff */
[----:B--2---:R-:W1:Y:S02]  /*29e00*/  I2F R2, R0 ;  /* 0x0000000000027306 */ /* 0x004e640000201400 */
[CC--:B-1----:R-:W-:Y:S02]  /*29e10*/  FFMA.FTZ R6, R153.reuse, R2.reuse, R6 ;  /* 0x0000000299067223 */ /* 0x0c2fe40000010006 */
[C---:B------:R-:W-:Y:S01]  /*29e20*/  FFMA.FTZ R4, R153.reuse, R2, R4 ;  /* 0x0000000299047223 */ /* 0x040fe20000010004 */
[C---:B------:R-:W-:Y:S06]  /*29e30*/  IADD3 R2, R0.reuse, 0x1, RZ ;  /* 0x0000000100027810 */ /* 0x040fec0007ffe0ff */
[----:B------:R-:W1:Y:S02]  /*29e40*/  I2F R2, R2 ;  /* 0x0000000200027306 */ /* 0x000e640000201400 */
        /* <DEDUP_REMOVED lines=242> */
[C---:B------:R-:W-:Y:S02]  /*2ad70*/  IADD3 R2, R0.reuse, 0xf8, RZ ;  /* 0x000000f800027810 */ /* 0x040fe40007ffe0ff */
[----:B------:R-:W-:Y:S04]  /*2ad80*/  IADD3 R0, R0, 0xf9, RZ ;  /* 0x000000f900007810 */ /* 0x000fe80007ffe0ff */
[----:B------:R-:W1:Y:S10]  /*2ad90*/  I2F R2, R2 ;  /* 0x0000000200027306 */ /* 0x000e740000201400 */
[----:B------:R-:W2:Y:S01]  /*2ada0*/  I2F R0, R0 ;  /* 0x0000000000007306 */ /* 0x000ea20000201400 */
[CC--:B-1----:R-:W-:Y:S02]  /*2adb0*/  FFMA.FTZ R130, R153.reuse, R2.reuse, R130 ;  /* 0x0000000299827223 */ /* 0x0c2fe40000010082 */
[C---:B------:R-:W-:Y:S02]  /*2adc0*/  FFMA.FTZ R128, R153.reuse, R2, R128 ;  /* 0x0000000299807223 */ /* 0x040fe40000010080 */
[CC--:B--2---:R-:W-:Y:S02]  /*2add0*/  FFMA.FTZ R129, R153.reuse, R0.reuse, R129 ;  /* 0x0000000099817223 */ /* 0x0c4fe40000010081 */
[----:B------:R-:W-:Y:S01]  /*2ade0*/  FFMA.FTZ R131, R153, R0, R131 ;  /* 0x0000000099837223 */ /* 0x000fe20000010083 */
        /* <DEDUP_REMOVED lines=69> */
[----:B----4-:R-:W-:Y:S02]  /*2b240*/  FMUL.FTZ R157, R3, R2 ;  /* 0x00000002039d7220 */ /* 0x010fe40000410000 */
        /* <DEDUP_REMOVED lines=16> */
[----:B------:R4:W5:Y:S01]  /*2b350*/  MUFU.EX2 R18, R7 ;  /* 0x0000000700127308 */ /* 0x0009620000000800 */
[-CC-:B---3--:R-:W-:Y:S02]  /*2b360*/  FFMA.FTZ R173, R14, R3.reuse, -R152.reuse ;  /* 0x000000030ead7223 */ /* 0x188fe40000010898 */
[--C-:B------:R-:W-:Y:S02]  /*2b370*/  FFMA.FTZ R172, R15, R3, -R152.reuse ;  /* 0x000000030fac7223 */ /* 0x100fe40000010898 */
[C---:B-1----:R-:W-:Y:S02]  /*2b380*/  FMUL.FTZ R6, R0.reuse, R170 ;  /* 0x000000aa00067220 */ /* 0x042fe40000410000 */
[C---:B------:R-:W-:Y:S02]  /*2b390*/  FMUL.FTZ R10, R0.reuse, R166 ;  /* 0x000000a6000a7220 */ /* 0x040fe40000410000 */
[C---:B------:R-:W-:Y:S01]  /*2b3a0*/  FMUL.FTZ R11, R0.reuse, R167 ;  /* 0x000000a7000b7220 */ /* 0x040fe20000410000 */
[----:B------:R-:W1:Y:S01]  /*2b3b0*/  MUFU.EX2 R159, R159 ;  /* 0x0000009f009f7308 */ /* 0x000e620000000800 */
        /* <DEDUP_REMOVED lines=8> */
[C---:B----4-:R-:W-:Y:S02]  /*2b440*/  FMUL.FTZ R7, R0.reuse, R171 ;  /* 0x000000ab00077220 */ /* 0x050fe40000410000 */
[C---:B------:R-:W-:Y:S02]  /*2b450*/  FMUL.FTZ R147, R0.reuse, R147 ;  /* 0x0000009300937220 */ /* 0x040fe40000410000 */
[C---:B------:R-:W-:Y:S01]  /*2b460*/  FMUL.FTZ R150, R0.reuse, R150 ;  /* 0x0000009600967220 */ /* 0x040fe20000410000 */
[----:B------:R-:W-:Y:S01]  /*2b470*/  MUFU.EX2 R173, R173 ;  /* 0x000000ad00ad7308 */ /* 0x000fe20000000800 */
[C---:B------:R-:W-:Y:S02]  /*2b480*/  FMUL.FTZ R151, R0.reuse, R151 ;  /* 0x0000009700977220 */ /* 0x040fe40000410000 */
[C---:B------:R-:W-:Y:S02]  /*2b490*/  FMUL.FTZ R14, R0.reuse, R162 ;  /* 0x000000a2000e7220 */ /* 0x040fe40000410000 */
[C---:B------:R-:W-:Y:S02]  /*2b4a0*/  FMUL.FTZ R15, R0.reuse, R163 ;  /* 0x000000a3000f7220 */ /* 0x040fe40000410000 */
[----:B--2---:R-:W-:Y:S01]  /*2b4b0*/  FFMA.FTZ R0, R0, R252, R157 ;  /* 0x000000fc00007223 */ /* 0x004fe2000001009d */
[----:B-----5:R-:W-:Y:S01]  /*2b4c0*/  F2FP.PACK_AB R157, R18, R157 ;  /* 0x0000009d129d723e */ /* 0x020fe200000000ff */
[-C--:B------:R-:W-:Y:S01]  /*2b4d0*/  FFMA.FTZ R176, R22, R3.reuse, -R152 ;  /* 0x0000000316b07223 */ /* 0x080fe20000010898 */
[----:B------:R-:W-:Y:S01]  /*2b4e0*/  MUFU.EX2 R31, R174 ;  /* 0x000000ae001f7308 */ /* 0x000fe20000000800 */
[----:B------:R-:W-:Y:S01]  /*2b4f0*/  FADD.FTZ R22, R18, R0 ;  /* 0x0000000012167221 */ /* 0x000fe20000010000 */
[----:B------:R-:W-:Y:S01]  /*2b500*/  FMNMX.FTZ R18, R4, R156, !PT ;  /* 0x0000009c04127209 */ /* 0x000fe20007810000 */
[-C--:B------:R-:W-:Y:S01]  /*2b510*/  FFMA.FTZ R208, R62, R3.reuse, -R152 ;  /* 0x000000033ed07223 */ /* 0x080fe20000010898 */
[----:B------:R-:W2:Y:S01]  /*2b520*/  LDL.LU R252, [R1] ;  /* 0x0000000001fc7983 */ /* 0x000ea20000300800 */
[----:B-1----:R-:W-:Y:S01]  /*2b530*/  FADD.FTZ R22, R159, R22 ;  /* 0x000000169f167221 */ /* 0x002fe20000010000 */
[----:B------:R-:W-:Y:S01]  /*2b540*/  FMNMX.FTZ R18, R5, R18, !PT ;  /* 0x0000001205127209 */ /* 0x000fe20007810000 */
[----:B------:R-:W-:Y:S01]  /*2b550*/  FFMA.FTZ R217, R79, R3, -R152 ;  /* 0x000000034fd97223 */ /* 0x000fe20000010898 */
[C---:B---3--:R-:W-:Y:S01]  /*2b560*/  F2FP.PACK_AB R159, R19.reuse, R159 ;  /* 0x0000009f139f723e */ /* 0x048fe200000000ff */
[----:B------:R-:W-:Y:S01]  /*2b570*/  FADD.FTZ R22, R19, R22 ;  /* 0x0000001613167221 */ /* 0x000fe20000010000 */
[----:B------:R-:W-:Y:S01]  /*2b580*/  MUFU.EX2 R34, R26 ;  /* 0x0000001a00227308 */ /* 0x000fe20000000800 */
[----:B------:R-:W-:Y:S01]  /*2b590*/  FMNMX.FTZ R18, R8, R18, !PT ;  /* 0x0000001208127209 */ /* 0x000fe20007810000 */
[-CC-:B------:R-:W-:Y:S02]  /*2b5a0*/  FFMA.FTZ R177, R35, R3.reuse, -R152.reuse ;  /* 0x0000000323b17223 */ /* 0x180fe40000010898 */
[-CC-:B------:R-:W-:Y:S01]  /*2b5b0*/  FFMA.FTZ R227, R87, R3.reuse, -R152.reuse ;  /* 0x0000000357e37223 */ /* 0x180fe20000010898 */
[----:B------:R-:W-:Y:S01]  /*2b5c0*/  FMNMX.FTZ R18, R9, R18, !PT ;  /* 0x0000001209127209 */ /* 0x000fe20007810000 */
[-CC-:B------:R-:W-:Y:S02]  /*2b5d0*/  FFMA.FTZ R232, R98, R3.reuse, -R152.reuse ;  /* 0x0000000362e87223 */ /* 0x180fe40000010898 */
[-CC-:B------:R-:W-:Y:S01]  /*2b5e0*/  FFMA.FTZ R23, R23, R3.reuse, -R152.reuse ;  /* 0x0000000317177223 */ /* 0x180fe20000010898 */
[----:B------:R-:W-:Y:S01]  /*2b5f0*/  FMNMX.FTZ R18, R12, R18, !PT ;  /* 0x000000120c127209 */ /* 0x000fe20007810000 */
[----:B------:R-:W-:Y:S01]  /*2b600*/  MUFU.EX2 R19, R172 ;  /* 0x000000ac00137308 */ /* 0x000fe20000000800 */
[-CC-:B------:R-:W-:Y:S02]  /*2b610*/  FFMA.FTZ R226, R86, R3.reuse, -R152.reuse ;  /* 0x0000000356e27223 */ /* 0x180fe40000010898 */
[----:B------:R-:W-:Y:S01]  /*2b620*/  FMNMX.FTZ R18, R13, R18, !PT ;  /* 0x000000120d127209 */ /* 0x000fe20007810000 */
[-CC-:B------:R-:W-:Y:S02]  /*2b630*/  FFMA.FTZ R230, R94, R3.reuse, -R152.reuse ;  /* 0x000000035ee67223 */ /* 0x180fe40000010898 */
[-CC-:B------:R-:W-:Y:S01]  /*2b640*/  FFMA.FTZ R202, R47, R3.reuse, -R152.reuse ;  /* 0x000000032fca7223 */ /* 0x180fe20000010898 */
[----:B------:R-:W-:Y:S01]  /*2b650*/  FMNMX.FTZ R18, R16, R18, !PT ;  /* 0x0000001210127209 */ /* 0x000fe20007810000 */
[-CC-:B------:R-:W-:Y:S02]  /*2b660*/  FFMA.FTZ R209, R63, R3.reuse, -R152.reuse ;  /* 0x000000033fd17223 */ /* 0x180fe40000010898 */
[----:B------:R-:W1:Y:S01]  /*2b670*/  MUFU.EX2 R35, R27 ;  /* 0x0000001b00237308 */ /* 0x000e620000000800 */
[----:B------:R-:W-:Y:S01]  /*2b680*/  FMNMX.FTZ R18, R17, R18, !PT ;  /* 0x0000001211127209 */ /* 0x000fe20007810000 */
[-CC-:B------:R-:W-:Y:S02]  /*2b690*/  FFMA.FTZ R229, R91, R3.reuse, -R152.reuse ;  /* 0x000000035be57223 */ /* 0x180fe40000010898 */
[-CC-:B------:R-:W-:Y:S01]  /*2b6a0*/  FFMA.FTZ R213, R74, R3.reuse, -R152.reuse ;  /* 0x000000034ad57223 */ /* 0x180fe20000010898 */
[----:B------:R-:W-:Y:S01]  /*2b6b0*/  FMNMX.FTZ R18, R20, R18, !PT ;  /* 0x0000001214127209 */ /* 0x000fe20007810000 */
[-CC-:B------:R-:W-:Y:S02]  /*2b6c0*/  FFMA.FTZ R221, R83, R3.reuse, -R152.reuse ;  /* 0x0000000353dd7223 */ /* 0x180fe40000010898 */
[-CC-:B------:R-:W-:Y:S01]  /*2b6d0*/  FFMA.FTZ R193, R30, R3.reuse, -R152.reuse ;  /* 0x000000031ec17223 */ /* 0x180fe20000010898 */
[----:B------:R-:W-:Y:S01]  /*2b6e0*/  FMNMX.FTZ R18, R21, R18, !PT ;  /* 0x0000001215127209 */ /* 0x000fe20007810000 */
[----:B------:R1:W-:Y:S01]  /*2b6f0*/  MUFU.EX2 R30, R23 ;  /* 0x00000017001e7308 */ /* 0x0003e20000000800 */
[-CC-:B------:R-:W-:Y:S02]  /*2b700*/  FFMA.FTZ R210, R66, R3.reuse, -R152.reuse ;  /* 0x0000000342d27223 */ /* 0x180fe40000010898 */
[----:B------:R-:W-:Y:S01]  /*2b710*/  FMNMX.FTZ R18, R24, R18, !PT ;  /* 0x0000001218127209 */ /* 0x000fe20007810000 */
[-CC-:B------:R-:W-:Y:S02]  /*2b720*/  FFMA.FTZ R228, R90, R3.reuse, -R152.reuse ;  /* 0x000000035ae47223 */ /* 0x180fe40000010898 */
[-CC-:B------:R-:W-:Y:S01]  /*2b730*/  FFMA.FTZ R199, R38, R3.reuse, -R152.reuse ;  /* 0x0000000326c77223 */ /* 0x180fe20000010898 */
[----:B------:R-:W-:Y:S01]  /*2b740*/  FMNMX.FTZ R18, R25, R18, !PT ;  /* 0x0000001219127209 */ /* 0x000fe20007810000 */
[-CC-:B------:R-:W-:Y:S02]  /*2b750*/  FFMA.FTZ R198, R39, R3.reuse, -R152.reuse ;  /* 0x0000000327c67223 */ /* 0x180fe40000010898 */
        /* <DEDUP_REMOVED lines=11> */
[-CC-:B------:R-:W-:Y:S01]  /*2b810*/  FFMA.FTZ R234, R102, R3.reuse, -R152.reuse ;  /* 0x0000000366ea7223 */ /* 0x180fe20000010898 */
[----:B-1----:R-:W-:Y:S01]  /*2b820*/  F2FP.PACK_AB R23, R35, R34 ;  /* 0x000000222317723e */ /* 0x002fe200000000ff */
        /* <DEDUP_REMOVED lines=47> */
[-C--:B------:R-:W-:Y:S02]  /*2bb20*/  FFMA.FTZ R152, R131, R3.reuse, -R152 ;  /* 0x0000000383987223 */ /* 0x080fe40000010898 */
[----:B------:R-:W-:Y:S01]  /*2bb30*/  MUFU.EX2 R58, R201 ;  /* 0x000000c9003a7308 */ /* 0x000fe20000000800 */
[----:B------:R-:W-:Y:S04]  /*2bb40*/  FMNMX.FTZ R18, R68, R18, !PT ;  /* 0x0000001244127209 */ /* 0x000fe80007810000 */
[----:B------:R-:W-:Y:S04]  /*2bb50*/  FMNMX.FTZ R18, R69, R18, !PT ;  /* 0x0000001245127209 */ /* 0x000fe80007810000 */
[----:B------:R-:W-:Y:S01]  /*2bb60*/  FMNMX.FTZ R18, R72, R18, !PT ;  /* 0x0000001248127209 */ /* 0x000fe20007810000 */
[----:B------:R-:W-:Y:S03]  /*2bb70*/  MUFU.EX2 R59, R200 ;  /* 0x000000c8003b7308 */ /* 0x000fe60000000800 */
[----:B------:R-:W-:Y:S04]  /*2bb80*/  FMNMX.FTZ R18, R73, R18, !PT ;  /* 0x0000001249127209 */ /* 0x000fe80007810000 */
[----:B------:R-:W-:Y:S03]  /*2bb90*/  FMNMX.FTZ R18, R76, R18, !PT ;  /* 0x000000124c127209 */ /* 0x000fe60007810000 */
        /* <DEDUP_REMOVED lines=38> */
[C---:B------:R-:W-:Y:S02]  /*2be00*/  FMUL.FTZ R46, R3.reuse, R18 ;  /* 0x00000012032e7220 */ /* 0x040fe40000410000 */
[----:B------:R-:W-:Y:S03]  /*2be10*/  FADD.FTZ R0, -R18, R156 ;  /* 0x0000009c12007221 */ /* 0x000fe60000010100 */
[----:B------:R-:W-:Y:S01]  /*2be20*/  FSEL R46, R46, RZ, P0 ;  /* 0x000000ff2e2e7208 */ /* 0x000fe20000000000 */
[----:B------:R-:W-:Y:S01]  /*2be30*/  FMUL.FTZ R0, R3, R0 ;  /* 0x0000000003007220 */ /* 0x000fe20000410000 */
[----:B------:R-:W-:Y:S02]  /*2be40*/  ISETP.GT.AND P0, PT, R251, 0x1, PT ;  /* 0x00000001fb00780c */ /* 0x000fe40003f04270 */
[----:B------:R-:W-:Y:S01]  /*2be50*/  MOV R251, R244 ;  /* 0x000000f400fb7202 */ /* 0x000fe20000000f00 */
[-CC-:B------:R-:W-:Y:S02]  /*2be60*/  FFMA.FTZ R4, R4, R3.reuse, -R46.reuse ;  /* 0x0000000304047223 */ /* 0x180fe4000001082e */
[----:B------:R-:W1:Y:S01]  /*2be70*/  MUFU.EX2 R0, R0 ;  /* 0x0000000000007308 */ /* 0x000e620000000800 */
[-CC-:B------:R-:W-:Y:S02]  /*2be80*/  FFMA.FTZ R5, R5, R3.reuse, -R46.reuse ;  /* 0x0000000305057223 */ /* 0x180fe4000001082e */
        /* <DEDUP_REMOVED lines=10> */
[----:B------:R-:W4:Y:S01]  /*2bf30*/  MUFU.EX2 R79, R5 ;  /* 0x00000005004f7308 */ /* 0x000f220000000800 */
[-CC-:B------:R-:W-:Y:S02]  /*2bf40*/  FFMA.FTZ R20, R20, R3.reuse, -R46.reuse ;  /* 0x0000000314147223 */ /* 0x180fe4000001082e */
[----:B------:R-:W-:Y:S02]  /*2bf50*/  FFMA.FTZ R28, R28, R3, -R46 ;  /* 0x000000031c1c7223 */ /* 0x000fe4000001082e */
[C---:B-1----:R-:W-:Y:S02]  /*2bf60*/  FMUL.FTZ R132, R0.reuse, R132 ;  /* 0x0000008400847220 */ /* 0x042fe40000410000 */
[C---:B------:R-:W-:Y:S02]  /*2bf70*/  FMUL.FTZ R133, R0.reuse, R133 ;  /* 0x0000008500857220 */ /* 0x040fe40000410000 */
[C---:B------:R-:W-:Y:S01]  /*2bf80*/  FMUL.FTZ R136, R0.reuse, R136 ;  /* 0x0000008800887220 */ /* 0x040fe20000410000 */
[----:B------:R1:W-:Y:S01]  /*2bf90*/  MUFU.EX2 R86, R8 ;  /* 0x0000000800567308 */ /* 0x0003e20000000800 */
[C---:B------:R-:W-:Y:S02]  /*2bfa0*/  FMUL.FTZ R137, R0.reuse, R137 ;  /* 0x0000008900897220 */ /* 0x040fe40000410000 */
[C---:B------:R-:W-:Y:S02]  /*2bfb0*/  FMUL.FTZ R140, R0.reuse, R140 ;  /* 0x0000008c008c7220 */ /* 0x040fe40000410000 */
[----:B---3--:R-:W-:Y:S01]  /*2bfc0*/  FADD.FTZ R4, R173, R22 ;  /* 0x00000016ad047221 */ /* 0x008fe20000010000 */
[C---:B------:R-:W-:Y:S01]  /*2bfd0*/  F2FP.PACK_AB R173, R19.reuse, R173 ;  /* 0x000000ad13ad723e */ /* 0x040fe200000000ff */
[C---:B------:R-:W-:Y:S02]  /*2bfe0*/  FMUL.FTZ R141, R0.reuse, R141 ;  /* 0x0000008d008d7220 */ /* 0x040fe40000410000 */
[----:B------:R-:W-:Y:S01]  /*2bff0*/  FADD.FTZ R47, R19, R4 ;  /* 0x00000004132f7221 */ /* 0x000fe20000010000 */
[----:B------:R-:W3:Y:S01]  /*2c000*/  MUFU.EX2 R94, R9 ;  /* 0x00000009005e7308 */ /* 0x000ee20000000800 */
[C---:B------:R-:W-:Y:S02]  /*2c010*/  FMUL.FTZ R4, R0.reuse, R168 ;  /* 0x000000a800047220 */ /* 0x040fe40000410000 */
[C---:B------:R-:W-:Y:S01]  /*2c020*/  FMUL.FTZ R144, R0.reuse, R144 ;  /* 0x0000009000907220 */ /* 0x040fe20000410000 */
[----:B----4-:R-:W-:Y:S01]  /*2c030*/  F2FP.PACK_AB R156, R79, R62 ;  /* 0x0000003e4f9c723e */ /* 0x010fe200000000ff */
[C---:B------:R-:W-:Y:S02]  /*2c040*/  FMUL.FTZ R5, R0.reuse, R169 ;  /* 0x000000a900057220 */ /* 0x040fe40000410000 */
[----:B------:R-:W4:Y:S01]  /*2c050*/  LDSM.16.MT88.4 R168, [R182+0xa000] ;  /* 0x00a00000b6a8783b */ /* 0x000f220000004200 */
[C---:B------:R-:W-:Y:S02]  /*2c060*/  FMUL.FTZ R145, R0.reuse, R145 ;  /* 0x0000009100917220 */ /* 0x040fe40000410000 */
[----:B------:R5:W-:Y:S01]  /*2c070*/  MUFU.EX2 R63, R12 ;  /* 0x0000000c003f7308 */ /* 0x000be20000000800 */
[C---:B------:R-:W-:Y:S02]  /*2c080*/  FMUL.FTZ R148, R0.reuse, R148 ;  /* 0x0000009400947220 */ /* 0x040fe40000410000 */
[C---:B------:R-:W-:Y:S02]  /*2c090*/  FMUL.FTZ R149, R0.reuse, R149 ;  /* 0x0000009500957220 */ /* 0x040fe40000410000 */
[----:B-1----:R-:W-:Y:S02]  /*2c0a0*/  FMUL.FTZ R8, R0, R164 ;  /* 0x000000a400087220 */ /* 0x002fe40000410000 */
[-CC-:B------:R-:W-:Y:S02]  /*2c0b0*/  FFMA.FTZ R29, R29, R3.reuse, -R46.reuse ;  /* 0x000000031d1d7223 */ /* 0x180fe4000001082e */
[-CC-:B------:R-:W-:Y:S01]  /*2c0c0*/  FFMA.FTZ R32, R32, R3.reuse, -R46.reuse ;  /* 0x0000000320207223 */ /* 0x180fe2000001082e */
[----:B------:R-:W1:Y:S01]  /*2c0d0*/  MUFU.EX2 R91, R13 ;  /* 0x0000000d005b7308 */ /* 0x000e620000000800 */
[-CC-:B------:R-:W-:Y:S02]  /*2c0e0*/  FFMA.FTZ R33, R33, R3.reuse, -R46.reuse ;  /* 0x0000000321217223 */ /* 0x180fe4000001082e */
[--C-:B------:R-:W-:Y:S01]  /*2c0f0*/  FFMA.FTZ R36, R36, R3, -R46.reuse ;  /* 0x0000000324247223 */ /* 0x100fe2000001082e */
[----:B---3--:R-:W-:Y:S01]  /*2c100*/  F2FP.PACK_AB R158, R94, R86 ;  /* 0x000000565e9e723e */ /* 0x008fe200000000ff */
[----:B------:R-:W-:Y:S02]  /*2c110*/  FMUL.FTZ R9, R0, R165 ;  /* 0x000000a500097220 */ /* 0x000fe40000410000 */
[----:B------:R-:W3:Y:S01]  /*2c120*/  LDSM.16.MT88.4 R164, [R185+0xa000] ;  /* 0x00a00000b9a4783b */ /* 0x000ee20000004200 */
[-CC-:B------:R-:W-:Y:S02]  /*2c130*/  FFMA.FTZ R37, R37, R3.reuse, -R46.reuse ;  /* 0x0000000325257223 */ /* 0x180fe4000001082e */
[----:B------:R-:W-:Y:S01]  /*2c140*/  MUFU.EX2 R87, R24 ;  /* 0x0000001800577308 */ /* 0x000fe20000000800 */
[-CC-:B------:R-:W-:Y:S02]  /*2c150*/  FFMA.FTZ R41, R41, R3.reuse, -R46.reuse ;  /* 0x0000000329297223 */ /* 0x180fe4000001082e */
[-CC-:B------:R-:W-:Y:S02]  /*2c160*/  FFMA.FTZ R40, R40, R3.reuse, -R46.reuse ;  /* 0x0000000328287223 */ /* 0x180fe4000001082e */
[----:B-----5:R-:W-:Y:S02]  /*2c170*/  FMUL.FTZ R12, R0, R160 ;  /* 0x000000a0000c7220 */ /* 0x020fe40000410000 */
[-CC-:B------:R-:W-:Y:S02]  /*2c180*/  FFMA.FTZ R116, R116, R3.reuse, -R46.reuse ;  /* 0x0000000374747223 */ /* 0x180fe4000001082e */
[-CC-:B------:R-:W-:Y:S01]  /*2c190*/  FFMA.FTZ R117, R117, R3.reuse, -R46.reuse ;  /* 0x0000000375757223 */ /* 0x180fe2000001082e */
[----:B------:R5:W2:Y:S01]  /*2c1a0*/  MUFU.EX2 R98, R25 ;  /* 0x0000001900627308 */ /* 0x000aa20000000800 */
[-CC-:B------:R-:W-:Y:S02]  /*2c1b0*/  FFMA.FTZ R120, R120, R3.reuse, -R46.reuse ;  /* 0x0000000378787223 */ /* 0x180fe4000001082e */
[--C-:B------:R-:W-:Y:S01]  /*2c1c0*/  FFMA.FTZ R121, R121, R3, -R46.reuse ;  /* 0x0000000379797223 */ /* 0x100fe2000001082e */
[----:B-1----:R-:W-:Y:S01]  /*2c1d0*/  F2FP.PACK_AB R172, R91, R63 ;  /* 0x0000003f5bac723e */ /* 0x002fe200000000ff */
[----:B------:R-:W-:Y:S01]  /*2c1e0*/  FMUL.FTZ R13, R0, R161 ;  /* 0x000000a1000d7220 */ /* 0x000fe20000410000 */
[C---:B----4-:R-:W-:Y:S04]  /*2c1f0*/  HMMA.16816.F32 R4, R156.reuse, R168, R4 ;  /* 0x000000a89c04723c */ /* 0x050fe80000001804 */
[----:B------:R-:W-:Y:S01]  /*2c200*/  MUFU.EX2 R67, R28 ;  /* 0x0000001c00437308 */ /* 0x000fe20000000800 */
[-CC-:B------:R-:W-:Y:S02]  /*2c210*/  FFMA.FTZ R44, R44, R3.reuse, -R46.reuse ;  /* 0x000000032c2c7223 */ /* 0x180fe4000001082e */
[-CC-:B------:R-:W-:Y:S01]  /*2c220*/  FFMA.FTZ R45, R45, R3.reuse, -R46.reuse ;  /* 0x000000032d2d7223 */ /* 0x180fe2000001082e */
[C---:B------:R-:W-:Y:S04]  /*2c230*/  HMMA.16816.F32 R8, R156.reuse, R170, R8 ;  /* 0x000000aa9c08723c */ /* 0x040fe80000001808 */
[-CC-:B------:R-:W-:Y:S02]  /*2c240*/  FFMA.FTZ R48, R48, R3.reuse, -R46.reuse ;  /* 0x0000000330307223 */ /* 0x180fe4000001082e */
[----:B------:R-:W-:Y:S01]  /*2c250*/  MUFU.EX2 R102, R29 ;  /* 0x0000001d00667308 */ /* 0x000fe20000000800 */
[-CC-:B------:R-:W-:Y:S02]  /*2c260*/  FFMA.FTZ R49, R49, R3.reuse, -R46.reuse ;  /* 0x0000000331317223 */ /* 0x180fe4000001082e */
[--C-:B------:R-:W-:Y:S01]  /*2c270*/  FFMA.FTZ R52, R52, R3, -R46.reuse ;  /* 0x0000000334347223 */ /* 0x100fe2000001082e */
[----:B-----5:R-:W-:Y:S01]  /*2c280*/  LDSM.16.MT88.4 R24, [R185+0xb000] ;  /* 0x00b00000b918783b */ /* 0x020fe20000004200 */
[C---:B---3--:R-:W-:Y:S05]  /*2c290*/  HMMA.16816.F32 R132, R156.reuse, R164, R132 ;  /* 0x000000a49c84723c */ /* 0x048fea0000001884 */
[----:B------:R-:W-:Y:S01]  /*2c2a0*/  MUFU.EX2 R95, R32 ;  /* 0x00000020005f7308 */ /* 0x000fe20000000800 */
[----:B--2---:R-:W-:Y:S01]  /*2c2b0*/  F2FP.PACK_AB R22, R98, R87 ;  /* 0x000000576216723e */ /* 0x004fe200000000ff */
[-CC-:B------:R-:W-:Y:S02]  /*2c2c0*/  FFMA.FTZ R53, R53, R3.reuse, -R46.reuse ;  /* 0x0000000335357223 */ /* 0x180fe4000001082e */
[-CC-:B------:R-:W-:Y:S01]  /*2c2d0*/  FFMA.FTZ R56, R56, R3.reuse, -R46.reuse ;  /* 0x0000000338387223 */ /* 0x180fe2000001082e */
[C---:B------:R-:W-:Y:S01]  /*2c2e0*/  HMMA.16816.F32 R136, R156.reuse, R166, R136 ;  /* 0x000000a69c88723c */ /* 0x040fe20000001888 */
[----:B------:R-:W1:Y:S02]  /*2c2f0*/  LDSM.16.MT88.4 R164, [R183+0xa000] ;  /* 0x00a00000b7a4783b */ /* 0x000e640000004200 */
[-CC-:B------:R-:W-:Y:S02]  /*2c300*/  FFMA.FTZ R57, R57, R3.reuse, -R46.reuse ;  /* 0x0000000339397223 */ /* 0x180fe4000001082e */
[----:B------:R-:W-:Y:S01]  /*2c310*/  MUFU.EX2 R99, R33 ;  /* 0x0000002100637308 */ /* 0x000fe20000000800 */
[-CC-:B------:R-:W-:Y:S02]  /*2c320*/  FFMA.FTZ R60, R60, R3.reuse, -R46.reuse ;  /* 0x000000033c3c7223 */ /* 0x180fe4000001082e */
[-CC-:B------:R-:W-:Y:S04]  /*2c330*/  FFMA.FTZ R61, R61, R3.reuse, -R46.reuse ;  /* 0x000000033d3d7223 */ /* 0x180fe8000001082e */
        /* <DEDUP_REMOVED lines=17> */
[-CC-:B------:R-:W-:Y:S01]  /*2c450*/  FFMA.FTZ R92, R92, R3.reuse, -R46.reuse ;  /* 0x000000035c5c7223 */ /* 0x180fe2000001082e */
[C---:B-1----:R-:W-:Y:S03]  /*2c460*/  HMMA.16816.F32 R140, R156.reuse, R164, R140 ;  /* 0x000000a49c8c723c */ /* 0x042fe6000000188c */
[-CC-:B------:R-:W-:Y:S01]  /*2c470*/  FFMA.FTZ R93, R93, R3.reuse, -R46.reuse ;  /* 0x000000035d5d7223 */ /* 0x180fe2000001082e */
[----:B------:R-:W1:Y:S01]  /*2c480*/  MUFU.EX2 R19, R175 ;  /* 0x000000af00137308 */ /* 0x000e620000000800 */
[-CC-:B------:R-:W-:Y:S02]  /*2c490*/  FFMA.FTZ R96, R96, R3.reuse, -R46.reuse ;  /* 0x0000000360607223 */ /* 0x180fe4000001082e */
[-CC-:B------:R-:W-:Y:S01]  /*2c4a0*/  FFMA.FTZ R97, R97, R3.reuse, -R46.reuse ;  /* 0x0000000361617223 */ /* 0x180fe2000001082e */
[C---:B------:R-:W-:Y:S01]  /*2c4b0*/  HMMA.16816.F32 R144, R156.reuse, R166, R144 ;  /* 0x000000a69c90723c */ /* 0x040fe20000001890 */
[----:B------:R-:W2:Y:S03]  /*2c4c0*/  LDSM.16.MT88.4 R164, [R184+0xa000] ;  /* 0x00a00000b8a4783b */ /* 0x000ea60000004200 */
[-CC-:B------:R-:W-:Y:S02]  /*2c4d0*/  FFMA.FTZ R100, R100, R3.reuse, -R46.reuse ;  /* 0x0000000364647223 */ /* 0x180fe4000001082e */
[----:B------:R-:W-:Y:S01]  /*2c4e0*/  MUFU.EX2 R90, R21 ;  /* 0x00000015005a7308 */ /* 0x000fe20000000800 */
[-CC-:B------:R-:W-:Y:S02]  /*2c4f0*/  FFMA.FTZ R101, R101, R3.reuse, -R46.reuse ;  /* 0x0000000365657223 */ /* 0x180fe4000001082e */
[-CC-:B------:R-:W-:Y:S03]  /*2c500*/  FFMA.FTZ R104, R104, R3.reuse, -R46.reuse ;  /* 0x0000000368687223 */ /* 0x180fe6000001082e */
[-CC-:B------:R-:W-:Y:S02]  /*2c510*/  FFMA.FTZ R105, R105, R3.reuse, -R46.reuse ;  /* 0x0000000369697223 */ /* 0x180fe4000001082e */
[-CC-:B------:R-:W-:Y:S02]  /*2c520*/  FFMA.FTZ R108, R108, R3.reuse, -R46.reuse ;  /* 0x000000036c6c7223 */ /* 0x180fe4000001082e */
[----:B------:R-:W-:Y:S01]  /*2c530*/  MUFU.EX2 R103, R40 ;  /* 0x0000002800677308 */ /* 0x000fe20000000800 */
[-CC-:B------:R-:W-:Y:S02]  /*2c540*/  FFMA.FTZ R109, R109, R3.reuse, -R46.reuse ;  /* 0x000000036d6d7223 */ /* 0x180fe4000001082e */
[--C-:B------:R-:W-:Y:S01]  /*2c550*/  FFMA.FTZ R112, R112, R3, -R46.reuse ;  /* 0x0000000370707223 */ /* 0x100fe2000001082e */
[----:B-1----:R-:W-:Y:S01]  /*2c560*/  F2FP.PACK_AB R175, R31, R19 ;  /* 0x000000131faf723e */ /* 0x002fe200000000ff */
[-CC-:B------:R-:W-:Y:S02]  /*2c570*/  FFMA.FTZ R113, R113, R3.reuse, -R46.reuse ;  /* 0x0000000371717223 */ /* 0x180fe4000001082e */
[-CC-:B------:R-:W-:Y:S02]  /*2c580*/  FFMA.FTZ R124, R124, R3.reuse, -R46.reuse ;  /* 0x000000037c7c7223 */ /* 0x180fe4000001082e */
[-CC-:B------:R-:W-:Y:S01]  /*2c590*/  FFMA.FTZ R125, R125, R3.reuse, -R46.reuse ;  /* 0x000000037d7d7223 */ /* 0x180fe2000001082e */
[----:B------:R-:W-:Y:S01]  /*2c5a0*/  MUFU.EX2 R40, R203 ;  /* 0x000000cb00287308 */ /* 0x000fe20000000800 */
[-CC-:B------:R-:W-:Y:S02]  /*2c5b0*/  FFMA.FTZ R128, R128, R3.reuse, -R46.reuse ;  /* 0x0000000380807223 */ /* 0x180fe4000001082e */
[----:B------:R-:W-:Y:S07]  /*2c5c0*/  FFMA.FTZ R46, R129, R3, -R46 ;  /* 0x00000003812e7223 */ /* 0x000fee000001082e */
[----:B------:R-:W-:Y:S01]  /*2c5d0*/  MUFU.EX2 R116, R116 ;  /* 0x0000007400747308 */ /* 0x000fe20000000800 */
[C---:B--2---:R-:W-:Y:S09]  /*2c5e0*/  HMMA.16816.F32 R148, R156.reuse, R164, R148 ;  /* 0x000000a49c94723c */ /* 0x044ff20000001894 */
[----:B------:R-:W-:Y:S01]  /*2c5f0*/  MUFU.EX2 R164, R211 ;  /* 0x000000d300a47308 */ /* 0x000fe20000000800 */
[----:B------:R-:W-:Y:S01]  /*2c600*/  HMMA.16816.F32 R12, R156, R166, R12 ;  /* 0x000000a69c0c723c */ /* 0x000fe2000000180c */
[----:B------:R-:W1:Y:S08]  /*2c610*/  LDSM.16.MT88.4 R156, [R182+0xa800] ;  /* 0x00a80000b69c783b */ /* 0x000e700000004200 */
[----:B------:R2:W-:Y:S10]  /*2c620*/  MUFU.EX2 R74, R16 ;  /* 0x00000010004a7308 */ /* 0x0005f40000000800 */
[----:B------:R-:W3:Y:S10]  /*2c630*/  MUFU.EX2 R83, R17 ;  /* 0x0000001100537308 */ /* 0x000ef40000000800 */
[----:B------:R-:W4:Y:S01]  /*2c640*/  MUFU.EX2 R17, R176 ;  /* 0x000000b000117308 */ /* 0x000f220000000800 */
[----:B--2---:R-:W-:Y:S04]  /*2c650*/  FADD.FTZ R16, R19, R47 ;  /* 0x0000002f13107221 */ /* 0x004fe80000010000 */
[----:B------:R-:W-:Y:S05]  /*2c660*/  FADD.FTZ R16, R31, R16 ;  /* 0x000000101f107221 */ /* 0x000fea0000010000 */
[----:B------:R-:W2:Y:S01]  /*2c670*/  MUFU.EX2 R66, R20 ;  /* 0x0000001400427308 */ /* 0x000ea20000000800 */
[----:B---3--:R-:W-:Y:S09]  /*2c680*/  F2FP.PACK_AB R174, R83, R74 ;  /* 0x0000004a53ae723e */ /* 0x008ff200000000ff */
[----:B------:R-:W-:Y:S01]  /*2c690*/  MUFU.EX2 R165, R212 ;  /* 0x000000d400a57308 */ /* 0x000fe20000000800 */
[C---:B-1----:R-:W-:Y:S05]  /*2c6a0*/  HMMA.16816.F32 R4, R172.reuse, R156, R4 ;  /* 0x0000009cac04723c */ /* 0x042fea0000001804 */
[C---:B----4-:R-:W-:Y:S01]  /*2c6b0*/  F2FP.PACK_AB R21, R30.reuse, R17 ;  /* 0x000000111e15723e */ /* 0x050fe200000000ff */
[----:B------:R-:W-:Y:S02]  /*2c6c0*/  FADD.FTZ R16, R17, R16 ;  /* 0x0000001011107221 */ /* 0x000fe40000010000 */
[C---:B------:R-:W-:Y:S01]  /*2c6d0*/  HMMA.16816.F32 R8, R172.reuse, R158, R8 ;  /* 0x0000009eac08723c */ /* 0x040fe20000001808 */
[----:B------:R-:W1:Y:S01]  /*2c6e0*/  LDSM.16.MT88.4 R156, [R185+0xa800] ;  /* 0x00a80000b99c783b */ /* 0x000e620000004200 */
[----:B------:R-:W-:Y:S02]  /*2c6f0*/  MUFU.EX2 R117, R117 ;  /* 0x0000007500757308 */ /* 0x000fe40000000800 */
[----:B------:R-:W-:Y:S01]  /*2c700*/  FADD.FTZ R16, R30, R16 ;  /* 0x000000101e107221 */ /* 0x000fe20000010000 */
[----:B--2---:R-:W-:Y:S01]  /*2c710*/  F2FP.PACK_AB R20, R90, R66 ;  /* 0x000000425a14723e */ /* 0x004fe200000000ff */
[----:B------:R-:W-:Y:S02]  /*2c720*/  FFMA.FTZ R17, R0, R252, R62 ;  /* 0x000000fc00117223 */ /* 0x000fe4000001003e */
[----:B------:R-:W-:Y:S01]  /*2c730*/  FADD.FTZ R16, R34, R16 ;  /* 0x0000001022107221 */ /* 0x000fe20000010000 */
[----:B------:R-:W-:Y:S03]  /*2c740*/  LDSM.16.MT88.4 R28, [R185+0xc800] ;  /* 0x00c80000b91c783b */ /* 0x000fe60000004200 */
[----:B------:R-:W-:Y:S01]  /*2c750*/  FADD.FTZ R16, R35, R16 ;  /* 0x0000001023107221 */ /* 0x000fe20000010000 */
[----:B------:R-:W-:Y:S03]  /*2c760*/  MUFU.EX2 R120, R120 ;  /* 0x0000007800787308 */ /* 0x000fe60000000800 */
[----:B------:R-:W-:Y:S01]  /*2c770*/  FADD.FTZ R16, R38, R16 ;  /* 0x0000001026107221 */ /* 0x000fe20000010000 */
[----:B------:R-:W-:Y:S03]  /*2c780*/  LDSM.16.MT88.4 R32, [R185+0xd800] ;  /* 0x00d80000b920783b */ /* 0x000fe60000004200 */
[----:B------:R-:W-:Y:S03]  /*2c790*/  FADD.FTZ R16, R39, R16 ;  /* 0x0000001027107221 */ /* 0x000fe60000010000 */
[----:B------:R-:W-:Y:S01]  /*2c7a0*/  MUFU.EX2 R121, R121 ;  /* 0x0000007900797308 */ /* 0x000fe20000000800 */
[----:B------:R-:W-:Y:S04]  /*2c7b0*/  FADD.FTZ R0, R42, R16 ;  /* 0x000000102a007221 */ /* 0x000fe80000010000 */
[----:B------:R-:W-:Y:S02]  /*2c7c0*/  FADD.FTZ R19, R43, R0 ;  /* 0x000000002b137221 */ /* 0x000fe40000010000 */
[----:B------:R-:W-:Y:S03]  /*2c7d0*/  FADD.FTZ R0, R79, R17 ;  /* 0x000000114f007221 */ /* 0x000fe60000010000 */
[----:B------:R-:W-:Y:S01]  /*2c7e0*/  MUFU.EX2 R46, R46 ;  /* 0x0000002e002e7308 */ /* 0x000fe20000000800 */
[----:B------:R-:W-:Y:S04]  /*2c7f0*/  FADD.FTZ R0, R86, R0 ;  /* 0x0000000056007221 */ /* 0x000fe80000010000 */
[----:B------:R-:W-:Y:S01]  /*2c800*/  FADD.FTZ R16, R94, R0 ;  /* 0x000000005e107221 */ /* 0x000fe20000010000 */
[C---:B-1----:R-:W-:Y:S04]  /*2c810*/  HMMA.16816.F32 R132, R172.reuse, R156, R132 ;  /* 0x0000009cac84723c */ /* 0x042fe80000001884 */
[----:B------:R-:W1:Y:S01]  /*2c820*/  MUFU.EX2 R47, R199 ;  /* 0x000000c7002f7308 */ /* 0x000e620000000800 */
[----:B------:R-:W-:Y:S03]  /*2c830*/  FADD.FTZ R16, R63, R16 ;  /* 0x000000103f107221 */ /* 0x000fe60000010000 */
[C---:B------:R-:W-:Y:S01]  /*2c840*/  HMMA.16816.F32 R136, R172.reuse, R158, R136 ;  /* 0x0000009eac88723c */ /* 0x040fe20000001888 */
[----:B------:R-:W2:Y:S05]  /*2c850*/  LDSM.16.MT88.4 R156, [R183+0xa800] ;  /* 0x00a80000b79c783b */ /* 0x000eaa0000004200 */
[----:B------:R-:W-:Y:S10]  /*2c860*/  MUFU.EX2 R71, R44 ;  /* 0x0000002c00477308 */ /* 0x000ff40000000800 */
[----:B------:R-:W-:Y:S01]  /*2c870*/  MUFU.EX2 R127, R45 ;  /* 0x0000002d007f7308 */ /* 0x000fe20000000800 */
[----:B-1----:R-:W-:Y:S04]  /*2c880*/  FADD.FTZ R0, R47, R19 ;  /* 0x000000132f007221 */ /* 0x002fe80000010000 */
[----:B------:R-:W-:Y:S05]  /*2c890*/  FADD.FTZ R17, R50, R0 ;  /* 0x0000000032117221 */ /* 0x000fea0000010000 */
[----:B------:R-:W-:Y:S01]  /*2c8a0*/  MUFU.EX2 R110, R48 ;  /* 0x00000030006e7308 */ /* 0x000fe20000000800 */
[----:B------:R-:W-:Y:S04]  /*2c8b0*/  FADD.FTZ R0, R91, R16 ;  /* 0x000000105b007221 */ /* 0x000fe80000010000 */
[----:B------:R-:W-:Y:S04]  /*2c8c0*/  FADD.FTZ R0, R74, R0 ;  /* 0x000000004a007221 */ /* 0x000fe80000010000 */
[----:B------:R-:W-:Y:S01]  /*2c8d0*/  FADD.FTZ R16, R83, R0 ;  /* 0x0000000053107221 */ /* 0x000fe20000010000 */
[----:B------:R-:W-:Y:S01]  /*2c8e0*/  MUFU.EX2 R115, R49 ;  /* 0x0000003100737308 */ /* 0x000fe20000000800 */
[----:B------:R-:W-:Y:S02]  /*2c8f0*/  FADD.FTZ R0, R51, R17 ;  /* 0x0000001133007221 */ /* 0x000fe40000010000 */
[----:B------:R-:W-:Y:S02]  /*2c900*/  FADD.FTZ R16, R66, R16 ;  /* 0x0000001042107221 */ /* 0x000fe40000010000 */
[----:B------:R-:W-:Y:S01]  /*2c910*/  FADD.FTZ R0, R54, R0 ;  /* 0x0000000036007221 */ /* 0x000fe20000010000 */
[C---:B--2---:R-:W-:Y:S03]  /*2c920*/  HMMA.16816.F32 R140, R172.reuse, R156, R140 ;  /* 0x0000009cac8c723c */ /* 0x044fe6000000188c */
[----:B------:R-:W-:Y:S01]  /*2c930*/  FADD.FTZ R0, R40, R0 ;  /* 0x0000000028007221 */ /* 0x000fe20000010000 */
[----:B------:R-:W1:Y:S01]  /*2c940*/  MUFU.EX2 R44, R207 ;  /* 0x000000cf002c7308 */ /* 0x000e620000000800 */
[----:B------:R-:W-:Y:S02]  /*2c950*/  FADD.FTZ R16, R90, R16 ;  /* 0x000000105a107221 */ /* 0x000fe40000010000 */
[----:B------:R-:W-:Y:S01]  /*2c960*/  FADD.FTZ R17, R55, R0 ;  /* 0x0000000037117221 */ /* 0x000fe20000010000 */
[C---:B------:R-:W-:Y:S01]  /*2c970*/  HMMA.16816.F32 R144, R172.reuse, R158, R144 ;  /* 0x0000009eac90723c */ /* 0x040fe20000001890 */
[----:B------:R-:W2:Y:S03]  /*2c980*/  LDSM.16.MT88.4 R156, [R184+0xa800] ;  /* 0x00a80000b89c783b */ /* 0x000ea60000004200 */
[----:B------:R-:W-:Y:S02]  /*2c990*/  FADD.FTZ R16, R87, R16 ;  /* 0x0000001057107221 */ /* 0x000fe40000010000 */
[----:B------:R-:W3:Y:S02]  /*2c9a0*/  MUFU.EX2 R45, R206 ;  /* 0x000000ce002d7308 */ /* 0x000ee40000000800 */
[----:B------:R-:W-:Y:S04]  /*2c9b0*/  FADD.FTZ R16, R98, R16 ;  /* 0x0000001062107221 */ /* 0x000fe80000010000 */
[----:B------:R-:W-:Y:S04]  /*2c9c0*/  FADD.FTZ R16, R67, R16 ;  /* 0x0000001043107221 */ /* 0x000fe80000010000 */
[----:B------:R-:W4:Y:S01]  /*2c9d0*/  MUFU.EX2 R78, R52 ;  /* 0x00000034004e7308 */ /* 0x000f220000000800 */
[----:B------:R-:W-:Y:S04]  /*2c9e0*/  FADD.FTZ R0, R102, R16 ;  /* 0x0000001066007221 */ /* 0x000fe80000010000 */
[----:B------:R-:W-:Y:S04]  /*2c9f0*/  FADD.FTZ R0, R95, R0 ;  /* 0x000000005f007221 */ /* 0x000fe80000010000 */
[----:B------:R-:W-:Y:S01]  /*2ca00*/  FADD.FTZ R16, R99, R0 ;  /* 0x0000000063107221 */ /* 0x000fe20000010000 */
[----:B------:R-:W5:Y:S01]  /*2ca10*/  MUFU.EX2 R162, R53 ;  /* 0x0000003500a27308 */ /* 0x000f620000000800 */
[----:B------:R-:W-:Y:S02]  /*2ca20*/  FADD.FTZ R0, R58, R17 ;  /* 0x000000113a007221 */ /* 0x000fe40000010000 */
[----:B------:R-:W-:Y:S02]  /*2ca30*/  FADD.FTZ R16, R70, R16 ;  /* 0x0000001046107221 */ /* 0x000fe40000010000 */
[----:B------:R-:W-:Y:S02]  /*2ca40*/  FADD.FTZ R17, R59, R0 ;  /* 0x000000003b117221 */ /* 0x000fe40000010000 */
[----:B------:R-:W-:Y:S03]  /*2ca50*/  FADD.FTZ R0, R114, R16 ;  /* 0x0000001072007221 */ /* 0x000fe60000010000 */
[----:B------:R-:W-:Y:S01]  /*2ca60*/  MUFU.EX2 R126, R56 ;  /* 0x00000038007e7308 */ /* 0x000fe20000000800 */
[----:B------:R-:W-:Y:S01]  /*2ca70*/  FADD.FTZ R0, R103, R0 ;  /* 0x0000000067007221 */ /* 0x000fe20000010000 */
[C---:B--2---:R-:W-:Y:S03]  /*2ca80*/  HMMA.16816.F32 R148, R172.reuse, R156, R148 ;  /* 0x0000009cac94723c */ /* 0x044fe60000001894 */
[----:B------:R-:W-:Y:S05]  /*2ca90*/  FADD.FTZ R16, R106, R0 ;  /* 0x000000006a107221 */ /* 0x000fea0000010000 */
[----:B------:R-:W2:Y:S01]  /*2caa0*/  MUFU.EX2 R161, R208 ;  /* 0x000000d000a17308 */ /* 0x000ea20000000800 */
[----:B-1----:R-:W-:Y:S01]  /*2cab0*/  FADD.FTZ R0, R44, R17 ;  /* 0x000000112c007221 */ /* 0x002fe20000010000 */
[----:B------:R-:W-:Y:S01]  /*2cac0*/  HMMA.16816.F32 R12, R172, R158, R12 ;  /* 0x0000009eac0c723c */ /* 0x000fe2000000180c */
[----:B------:R-:W1:Y:S02]  /*2cad0*/  LDSM.16.MT88.4 R156, [R182+0xb000] ;  /* 0x00b00000b69c783b */ /* 0x000e640000004200 */
[----:B---3--:R-:W-:Y:S02]  /*2cae0*/  FADD.FTZ R17, R45, R0 ;  /* 0x000000002d117221 */ /* 0x008fe40000010000 */
[----:B------:R-:W-:Y:S03]  /*2caf0*/  FADD.FTZ R16, R71, R16 ;  /* 0x0000001047107221 */ /* 0x000fe60000010000 */
[----:B------:R-:W-:Y:S01]  /*2cb00*/  MUFU.EX2 R160, R209 ;  /* 0x000000d100a07308 */ /* 0x000fe20000000800 */
[----:B------:R-:W-:Y:S04]  /*2cb10*/  FADD.FTZ R0, R127, R16 ;  /* 0x000000107f007221 */ /* 0x000fe80000010000 */
[----:B------:R-:W-:Y:S05]  /*2cb20*/  FADD.FTZ R0, R110, R0 ;  /* 0x000000006e007221 */ /* 0x000fea0000010000 */
[----:B------:R-:W-:Y:S01]  /*2cb30*/  MUFU.EX2 R107, R60 ;  /* 0x0000003c006b7308 */ /* 0x000fe20000000800 */
[----:B------:R-:W-:Y:S02]  /*2cb40*/  FADD.FTZ R16, R115, R0 ;  /* 0x0000000073107221 */ /* 0x000fe40000010000 */
[----:B------:R-:W-:Y:S02]  /*2cb50*/  FADD.FTZ R0, R75, R17 ;  /* 0x000000114b007221 */ /* 0x000fe40000010000 */
[----:B----4-:R-:W-:Y:S02]  /*2cb60*/  FADD.FTZ R16, R78, R16 ;  /* 0x000000104e107221 */ /* 0x010fe40000010000 */
[----:B------:R-:W-:Y:S03]  /*2cb70*/  FADD.FTZ R17, R82, R0 ;  /* 0x0000000052117221 */ /* 0x000fe60000010000 */
[----:B------:R-:W-:Y:S01]  /*2cb80*/  MUFU.EX2 R111, R61 ;  /* 0x0000003d006f7308 */ /* 0x000fe20000000800 */
[----:B-----5:R-:W-:Y:S02]  /*2cb90*/  FADD.FTZ R0, R162, R16 ;  /* 0x00000010a2007221 */ /* 0x020fe40000010000 */
[----:B--2---:R-:W-:Y:S02]  /*2cba0*/  FADD.FTZ R17, R161, R17 ;  /* 0x00000011a1117221 */ /* 0x004fe40000010000 */
[----:B------:R-:W-:Y:S05]  /*2cbb0*/  FADD.FTZ R0, R126, R0 ;  /* 0x000000007e007221 */ /* 0x000fea0000010000 */
[----:B------:R-:W-:Y:S01]  /*2cbc0*/  MUFU.EX2 R118, R65 ;  /* 0x0000004100767308 */ /* 0x000fe20000000800 */
[C---:B-1----:R-:W-:Y:S09]  /*2cbd0*/  HMMA.16816.F32 R4, R20.reuse, R156, R4 ;  /* 0x0000009c1404723c */ /* 0x042ff20000001804 */
[----:B------:R-:W-:Y:S01]  /*2cbe0*/  MUFU.EX2 R157, R210 ;  /* 0x000000d2009d7308 */ /* 0x000fe20000000800 */
[C---:B------:R-:W-:Y:S08]  /*2cbf0*/  HMMA.16816.F32 R8, R20.reuse, R158, R8 ;  /* 0x0000009e1408723c */ /* 0x040ff00000001808 */
[C---:B------:R-:W-:Y:S01]  /*2cc00*/  HMMA.16816.F32 R132, R20.reuse, R24, R132 ;  /* 0x000000181484723c */ /* 0x040fe20000001884 */
[----:B------:R-:W1:Y:S07]  /*2cc10*/  MUFU.EX2 R158, R57 ;  /* 0x00000039009e7308 */ /* 0x000e6e0000000800 */
[C---:B------:R-:W-:Y:S01]  /*2cc20*/  HMMA.16816.F32 R136, R20.reuse, R26, R136 ;  /* 0x0000001a1488723c */ /* 0x040fe20000001888 */
[----:B------:R-:W2:Y:S02]  /*2cc30*/  LDSM.16.MT88.4 R24, [R183+0xb000] ;  /* 0x00b00000b718783b */ /* 0x000ea40000004200 */
[----:B------:R-:W3:Y:S10]  /*2cc40*/  MUFU.EX2 R156, R64 ;  /* 0x00000040009c7308 */ /* 0x000ef40000000800 */
[----:B------:R-:W4:Y:S01]  /*2cc50*/  MUFU.EX2 R123, R68 ;  /* 0x00000044007b7308 */ /* 0x000f220000000800 */
[----:B-1----:R-:W-:Y:S04]  /*2cc60*/  FADD.FTZ R0, R158, R0 ;  /* 0x000000009e007221 */ /* 0x002fe80000010000 */
[----:B------:R-:W-:Y:S05]  /*2cc70*/  FADD.FTZ R16, R107, R0 ;  /* 0x000000006b107221 */ /* 0x000fea0000010000 */
[----:B------:R-:W1:Y:S01]  /*2cc80*/  MUFU.EX2 R131, R69 ;  /* 0x0000004500837308 */ /* 0x000e620000000800 */
[----:B------:R-:W-:Y:S02]  /*2cc90*/  FADD.FTZ R0, R160, R17 ;  /* 0x00000011a0007221 */ /* 0x000fe40000010000 */
[----:B------:R-:W-:Y:S02]  /*2cca0*/  FADD.FTZ R16, R111, R16 ;  /* 0x000000106f107221 */ /* 0x000fe40000010000 */
[----:B------:R-:W-:Y:S02]  /*2ccb0*/  FADD.FTZ R0, R157, R0 ;  /* 0x000000009d007221 */ /* 0x000fe40000010000 */
[----:B---3--:R-:W-:Y:S02]  /*2ccc0*/  FADD.FTZ R16, R156, R16 ;  /* 0x000000109c107221 */ /* 0x008fe40000010000 */
[----:B------:R-:W-:Y:S01]  /*2ccd0*/  FADD.FTZ R0, R164, R0 ;  /* 0x00000000a4007221 */ /* 0x000fe20000010000 */
[----:B------:R-:W3:Y:S01]  /*2cce0*/  MUFU.EX2 R122, R72 ;  /* 0x00000048007a7308 */ /* 0x000ee20000000800 */
[----:B------:R-:W-:Y:S02]  /*2ccf0*/  FADD.FTZ R16, R118, R16 ;  /* 0x0000001076107221 */ /* 0x000fe40000010000 */
[----:B------:R-:W-:Y:S02]  /*2cd00*/  FADD.FTZ R0, R119, R0 ;  /* 0x0000000077007221 */ /* 0x000fe40000010000 */
[----:B----4-:R-:W-:Y:S02]  /*2cd10*/  FADD.FTZ R16, R123, R16 ;  /* 0x000000107b107221 */ /* 0x010fe40000010000 */
[----:B------:R-:W-:Y:S01]  /*2cd20*/  FADD.FTZ R0, R130, R0 ;  /* 0x0000000082007221 */ /* 0x000fe20000010000 */
[C---:B--2---:R-:W-:Y:S02]  /*2cd30*/  HMMA.16816.F32 R140, R20.reuse, R24, R140 ;  /* 0x00000018148c723c */ /* 0x044fe4000000188c */
[----:B------:R-:W2:Y:S01]  /*2cd40*/  MUFU.EX2 R159, R73 ;  /* 0x00000049009f7308 */ /* 0x000ea20000000800 */
[----:B------:R-:W-:Y:S02]  /*2cd50*/  FADD.FTZ R0, R163, R0 ;  /* 0x00000000a3007221 */ /* 0x000fe40000010000 */
[----:B-1----:R-:W-:Y:S03]  /*2cd60*/  FADD.FTZ R16, R131, R16 ;  /* 0x0000001083107221 */ /* 0x002fe60000010000 */
[C---:B------:R-:W-:Y:S01]  /*2cd70*/  HMMA.16816.F32 R144, R20.reuse, R26, R144 ;  /* 0x0000001a1490723c */ /* 0x040fe20000001890 */
[----:B------:R-:W1:Y:S03]  /*2cd80*/  LDSM.16.MT88.4 R24, [R184+0xb000] ;  /* 0x00b00000b818783b */ /* 0x000e660000004200 */
[----:B------:R-:W-:Y:S01]  /*2cd90*/  FADD.FTZ R0, R165, R0 ;  /* 0x00000000a5007221 */ /* 0x000fe20000010000 */
[----:B------:R-:W4:Y:S01]  /*2cda0*/  MUFU.EX2 R73, R216 ;  /* 0x000000d800497308 */ /* 0x000f220000000800 */
[----:B---3--:R-:W-:Y:S09]  /*2cdb0*/  FADD.FTZ R16, R122, R16 ;  /* 0x000000107a107221 */ /* 0x008ff20000010000 */
[----:B------:R-:W3:Y:S01]  /*2cdc0*/  MUFU.EX2 R68, R217 ;  /* 0x000000d900447308 */ /* 0x000ee20000000800 */
[----:B--2---:R-:W-:Y:S09]  /*2cdd0*/  FADD.FTZ R16, R159, R16 ;  /* 0x000000109f107221 */ /* 0x004ff20000010000 */
[----:B------:R-:W-:Y:S01]  /*2cde0*/  MUFU.EX2 R69, R220 ;  /* 0x000000dc00457308 */ /* 0x000fe20000000800 */
[----:B----4-:R-:W-:Y:S09]  /*2cdf0*/  FADD.FTZ R0, R73, R0 ;  /* 0x0000000049007221 */ /* 0x010ff20000010000 */
[----:B------:R-:W-:Y:S01]  /*2ce00*/  MUFU.EX2 R72, R221 ;  /* 0x000000dd00487308 */ /* 0x000fe20000000800 */
[----:B---3--:R-:W-:Y:S01]  /*2ce10*/  FADD.FTZ R17, R68, R0 ;  /* 0x0000000044117221 */ /* 0x008fe20000010000 */
[C---:B-1----:R-:W-:Y:S08]  /*2ce20*/  HMMA.16816.F32 R148, R20.reuse, R24, R148 ;  /* 0x000000181494723c */ /* 0x042ff00000001894 */
[----:B------:R-:W1:Y:S01]  /*2ce30*/  MUFU.EX2 R76, R76 ;  /* 0x0000004c004c7308 */ /* 0x000e620000000800 */
[----:B------:R-:W-:Y:S01]  /*2ce40*/  HMMA.16816.F32 R12, R20, R26, R12 ;  /* 0x0000001a140c723c */ /* 0x000fe2000000180c */
[----:B------:R-:W2:Y:S08]  /*2ce50*/  LDSM.16.MT88.4 R24, [R182+0xb800] ;  /* 0x00b80000b618783b */ /* 0x000eb00000004200 */
[----:B------:R-:W3:Y:S03]  /*2ce60*/  MUFU.EX2 R77, R77 ;  /* 0x0000004d004d7308 */ /* 0x000ee60000000800 */
[----:B------:R-:W-:Y:S02]  /*2ce70*/  F2FP.PACK_AB R21, R39, R38 ;  /* 0x000000262715723e */ /* 0x000fe400000000ff */
[----:B------:R-:W-:Y:S01]  /*2ce80*/  F2FP.PACK_AB R23, R43, R42 ;  /* 0x0000002a2b17723e */ /* 0x000fe200000000ff */
[----:B------:R-:W-:Y:S01]  /*2ce90*/  LDSM.16.MT88.4 R36, [R184+0xe000] ;  /* 0x00e00000b824783b */ /* 0x000fe20000004200 */
[----:B------:R-:W-:Y:S02]  /*2cea0*/  F2FP.PACK_AB R20, R102, R67 ;  /* 0x000000436614723e */ /* 0x000fe400000000ff */
[----:B------:R-:W-:Y:S01]  /*2ceb0*/  F2FP.PACK_AB R22, R99, R95 ;  /* 0x0000005f6316723e */ /* 0x000fe200000000ff */
[----:B------:R-:W4:Y:S01]  /*2cec0*/  MUFU.EX2 R80, R80 ;  /* 0x0000005000507308 */ /* 0x000f220000000800 */
[----:B-1----:R-:W-:Y:S09]  /*2ced0*/  FADD.FTZ R16, R76, R16 ;  /* 0x000000104c107221 */ /* 0x002ff20000010000 */
[----:B------:R-:W1:Y:S01]  /*2cee0*/  MUFU.EX2 R81, R81 ;  /* 0x0000005100517308 */ /* 0x000e620000000800 */
[----:B---3--:R-:W-:Y:S02]  /*2cef0*/  FADD.FTZ R0, R77, R16 ;  /* 0x000000104d007221 */ /* 0x008fe40000010000 */
[----:B------:R-:W-:Y:S07]  /*2cf00*/  FADD.FTZ R16, R69, R17 ;  /* 0x0000001145107221 */ /* 0x000fee0000010000 */
[----:B------:R-:W3:Y:S01]  /*2cf10*/  MUFU.EX2 R65, R226 ;  /* 0x000000e200417308 */ /* 0x000ee20000000800 */
[----:B----4-:R-:W-:Y:S01]  /*2cf20*/  FADD.FTZ R17, R80, R0 ;  /* 0x0000000050117221 */ /* 0x010fe20000010000 */
[C---:B--2---:R-:W-:Y:S03]  /*2cf30*/  HMMA.16816.F32 R4, R20.reuse, R24, R4 ;  /* 0x000000181404723c */ /* 0x044fe60000001804 */
[----:B------:R-:W-:Y:S05]  /*2cf40*/  FADD.FTZ R0, R72, R16 ;  /* 0x0000001048007221 */ /* 0x000fea0000010000 */
[----:B------:R-:W2:Y:S01]  /*2cf50*/  MUFU.EX2 R62, R227 ;  /* 0x000000e3003e7308 */ /* 0x000ea20000000800 */
[C---:B------:R-:W-:Y:S01]  /*2cf60*/  HMMA.16816.F32 R8, R20.reuse, R26, R8 ;  /* 0x0000001a1408723c */ /* 0x040fe20000001808 */
[----:B------:R-:W4:Y:S02]  /*2cf70*/  LDSM.16.MT88.4 R24, [R185+0xb800] ;  /* 0x00b80000b918783b */ /* 0x000f240000004200 */
[----:B-1----:R-:W-:Y:S06]  /*2cf80*/  FADD.FTZ R3, R81, R17 ;  /* 0x0000001151037221 */ /* 0x002fec0000010000 */
[----:B------:R-:W1:Y:S03]  /*2cf90*/  MUFU.EX2 R64, R228 ;  /* 0x000000e400407308 */ /* 0x000e660000000800 */
[----:B---3--:R-:W-:Y:S07]  /*2cfa0*/  FADD.FTZ R0, R65, R0 ;  /* 0x0000000041007221 */ /* 0x008fee0000010000 */
[----:B------:R-:W3:Y:S01]  /*2cfb0*/  MUFU.EX2 R63, R229 ;  /* 0x000000e5003f7308 */ /* 0x000ee20000000800 */
[----:B--2---:R-:W-:Y:S09]  /*2cfc0*/  FADD.FTZ R0, R62, R0 ;  /* 0x000000003e007221 */ /* 0x004ff20000010000 */
[----:B------:R-:W2:Y:S01]  /*2cfd0*/  MUFU.EX2 R84, R84 ;  /* 0x0000005400547308 */ /* 0x000ea20000000800 */
[----:B-1----:R-:W-:Y:S09]  /*2cfe0*/  FADD.FTZ R0, R64, R0 ;  /* 0x0000000040007221 */ /* 0x002ff20000010000 */
[----:B------:R-:W1:Y:S01]  /*2cff0*/  MUFU.EX2 R85, R85 ;  /* 0x0000005500557308 */ /* 0x000e620000000800 */
[C---:B----4-:R-:W-:Y:S03]  /*2d000*/  HMMA.16816.F32 R132, R20.reuse, R24, R132 ;  /* 0x000000181484723c */ /* 0x050fe60000001884 */
[----:B---3--:R-:W-:Y:S06]  /*2d010*/  FADD.FTZ R0, R63, R0 ;  /* 0x000000003f007221 */ /* 0x008fec0000010000 */
[----:B------:R-:W3:Y:S01]  /*2d020*/  MUFU.EX2 R88, R88 ;  /* 0x0000005800587308 */ /* 0x000ee20000000800 */
[C---:B------:R-:W-:Y:S01]  /*2d030*/  HMMA.16816.F32 R136, R20.reuse, R26, R136 ;  /* 0x0000001a1488723c */ /* 0x040fe20000001888 */
[----:B------:R-:W4:Y:S02]  /*2d040*/  LDSM.16.MT88.4 R24, [R183+0xb800] ;  /* 0x00b80000b718783b */ /* 0x000f240000004200 */
[----:B--2---:R-:W-:Y:S06]  /*2d050*/  FADD.FTZ R3, R84, R3 ;  /* 0x0000000354037221 */ /* 0x004fec0000010000 */
[----:B------:R-:W2:Y:S03]  /*2d060*/  MUFU.EX2 R89, R89 ;  /* 0x0000005900597308 */ /* 0x000ea60000000800 */
[----:B-1----:R-:W-:Y:S07]  /*2d070*/  FADD.FTZ R3, R85, R3 ;  /* 0x0000000355037221 */ /* 0x002fee0000010000 */
[----:B------:R-:W1:Y:S01]  /*2d080*/  MUFU.EX2 R61, R230 ;  /* 0x000000e6003d7308 */ /* 0x000e620000000800 */
[----:B---3--:R-:W-:Y:S09]  /*2d090*/  FADD.FTZ R3, R88, R3 ;  /* 0x0000000358037221 */ /* 0x008ff20000010000 */
[----:B------:R-:W3:Y:S01]  /*2d0a0*/  MUFU.EX2 R60, R231 ;  /* 0x000000e7003c7308 */ /* 0x000ee20000000800 */
[----:B--2---:R-:W-:Y:S09]  /*2d0b0*/  FADD.FTZ R3, R89, R3 ;  /* 0x0000000359037221 */ /* 0x004ff20000010000 */
[----:B------:R-:W2:Y:S01]  /*2d0c0*/  MUFU.EX2 R57, R232 ;  /* 0x000000e800397308 */ /* 0x000ea20000000800 */
[C---:B----4-:R-:W-:Y:S03]  /*2d0d0*/  HMMA.16816.F32 R140, R20.reuse, R24, R140 ;  /* 0x00000018148c723c */ /* 0x050fe6000000188c */
[----:B-1----:R-:W-:Y:S06]  /*2d0e0*/  FADD.FTZ R0, R61, R0 ;  /* 0x000000003d007221 */ /* 0x002fec0000010000 */
[----:B------:R-:W1:Y:S01]  /*2d0f0*/  MUFU.EX2 R56, R233 ;  /* 0x000000e900387308 */ /* 0x000e620000000800 */
[C---:B------:R-:W-:Y:S01]  /*2d100*/  HMMA.16816.F32 R144, R20.reuse, R26, R144 ;  /* 0x0000001a1490723c */ /* 0x040fe20000001890 */
[----:B------:R-:W4:Y:S02]  /*2d110*/  LDSM.16.MT88.4 R24, [R184+0xb800] ;  /* 0x00b80000b818783b */ /* 0x000f240000004200 */
[----:B---3--:R-:W-:Y:S06]  /*2d120*/  FADD.FTZ R0, R60, R0 ;  /* 0x000000003c007221 */ /* 0x008fec0000010000 */
[----:B------:R-:W3:Y:S03]  /*2d130*/  MUFU.EX2 R92, R92 ;  /* 0x0000005c005c7308 */ /* 0x000ee60000000800 */
[----:B--2---:R-:W-:Y:S07]  /*2d140*/  FADD.FTZ R0, R57, R0 ;  /* 0x0000000039007221 */ /* 0x004fee0000010000 */
[----:B------:R-:W2:Y:S01]  /*2d150*/  MUFU.EX2 R93, R93 ;  /* 0x0000005d005d7308 */ /* 0x000ea20000000800 */
[----:B-1----:R-:W-:Y:S09]  /*2d160*/  FADD.FTZ R0, R56, R0 ;  /* 0x0000000038007221 */ /* 0x002ff20000010000 */
[----:B------:R-:W1:Y:S01]  /*2d170*/  MUFU.EX2 R96, R96 ;  /* 0x0000006000607308 */ /* 0x000e620000000800 */
[----:B---3--:R-:W-:Y:S09]  /*2d180*/  FADD.FTZ R3, R92, R3 ;  /* 0x000000035c037221 */ /* 0x008ff20000010000 */
[----:B------:R-:W3:Y:S01]  /*2d190*/  MUFU.EX2 R97, R97 ;  /* 0x0000006100617308 */ /* 0x000ee20000000800 */
[C---:B----4-:R-:W-:Y:S03]  /*2d1a0*/  HMMA.16816.F32 R148, R20.reuse, R24, R148 ;  /* 0x000000181494723c */ /* 0x050fe60000001894 */
[----:B--2---:R-:W-:Y:S05]  /*2d1b0*/  FADD.FTZ R3, R93, R3 ;  /* 0x000000035d037221 */ /* 0x004fea0000010000 */
[----:B------:R-:W-:Y:S01]  /*2d1c0*/  HMMA.16816.F32 R12, R20, R26, R12 ;  /* 0x0000001a140c723c */ /* 0x000fe2000000180c */
[----:B------:R-:W2:Y:S01]  /*2d1d0*/  LDSM.16.MT88.4 R24, [R182+0xc000] ;  /* 0x00c00000b618783b */ /* 0x000ea20000004200 */
[----:B------:R-:W-:Y:S02]  /*2d1e0*/  MUFU.EX2 R53, R235 ;  /* 0x000000eb00357308 */ /* 0x000fe40000000800 */
[----:B-1----:R-:W-:Y:S03]  /*2d1f0*/  FADD.FTZ R3, R96, R3 ;  /* 0x0000000360037221 */ /* 0x002fe60000010000 */
[----:B------:R-:W-:Y:S02]  /*2d200*/  F2FP.PACK_AB R21, R50, R47 ;  /* 0x0000002f3215723e */ /* 0x000fe400000000ff */
[----:B------:R-:W-:Y:S03]  /*2d210*/  F2FP.PACK_AB R23, R54, R51 ;  /* 0x000000333617723e */ /* 0x000fe600000000ff */
[----:B------:R-:W-:Y:S01]  /*2d220*/  F2FP.PACK_AB R20, R114, R70 ;  /* 0x000000467214723e */ /* 0x000fe200000000ff */
[----:B------:R-:W1:Y:S01]  /*2d230*/  MUFU.EX2 R54, R234 ;  /* 0x000000ea00367308 */ /* 0x000e620000000800 */
[----:B------:R-:W-:Y:S01]  /*2d240*/  F2FP.PACK_AB R22, R106, R103 ;  /* 0x000000676a16723e */ /* 0x000fe200000000ff */
[----:B---3--:R-:W-:Y:S08]  /*2d250*/  FADD.FTZ R3, R97, R3 ;  /* 0x0000000361037221 */ /* 0x008ff00000010000 */
[----:B------:R-:W3:Y:S10]  /*2d260*/  MUFU.EX2 R52, R236 ;  /* 0x000000ec00347308 */ /* 0x000ef40000000800 */
[----:B------:R-:W4:Y:S01]  /*2d270*/  MUFU.EX2 R51, R237 ;  /* 0x000000ed00337308 */ /* 0x000f220000000800 */
[----:B-1----:R-:W-:Y:S01]  /*2d280*/  FADD.FTZ R0, R54, R0 ;  /* 0x0000000036007221 */ /* 0x002fe20000010000 */
[C---:B--2---:R-:W-:Y:S08]  /*2d290*/  HMMA.16816.F32 R4, R20.reuse, R24, R4 ;  /* 0x000000181404723c */ /* 0x044ff00000001804 */
[----:B------:R-:W1:Y:S01]  /*2d2a0*/  MUFU.EX2 R100, R100 ;  /* 0x0000006400647308 */ /* 0x000e620000000800 */
[----:B------:R-:W-:Y:S04]  /*2d2b0*/  FADD.FTZ R0, R53, R0 ;  /* 0x0000000035007221 */ /* 0x000fe80000010000 */
[----:B---3--:R-:W-:Y:S01]  /*2d2c0*/  FADD.FTZ R0, R52, R0 ;  /* 0x0000000034007221 */ /* 0x008fe20000010000 */
[C---:B------:R-:W-:Y:S01]  /*2d2d0*/  HMMA.16816.F32 R8, R20.reuse, R26, R8 ;  /* 0x0000001a1408723c */ /* 0x040fe20000001808 */
[----:B------:R-:W2:Y:S03]  /*2d2e0*/  LDSM.16.MT88.4 R24, [R185+0xc000] ;  /* 0x00c00000b918783b */ /* 0x000ea60000004200 */
[----:B------:R-:W3:Y:S01]  /*2d2f0*/  MUFU.EX2 R101, R101 ;  /* 0x0000006500657308 */ /* 0x000ee20000000800 */
[----:B----4-:R-:W-:Y:S09]  /*2d300*/  FADD.FTZ R0, R51, R0 ;  /* 0x0000000033007221 */ /* 0x010ff20000010000 */
[----:B------:R-:W4:Y:S01]  /*2d310*/  MUFU.EX2 R104, R104 ;  /* 0x0000006800687308 */ /* 0x000f220000000800 */
[----:B-1----:R-:W-:Y:S09]  /*2d320*/  FADD.FTZ R3, R100, R3 ;  /* 0x0000000364037221 */ /* 0x002ff20000010000 */
[----:B------:R-:W1:Y:S01]  /*2d330*/  MUFU.EX2 R105, R105 ;  /* 0x0000006900697308 */ /* 0x000e620000000800 */
[----:B---3--:R-:W-:Y:S09]  /*2d340*/  FADD.FTZ R3, R101, R3 ;  /* 0x0000000365037221 */ /* 0x008ff20000010000 */
[----:B------:R-:W3:Y:S01]  /*2d350*/  MUFU.EX2 R50, R238 ;  /* 0x000000ee00327308 */ /* 0x000ee20000000800 */
[----:B----4-:R-:W-:Y:S01]  /*2d360*/  FADD.FTZ R3, R104, R3 ;  /* 0x0000000368037221 */ /* 0x010fe20000010000 */
[C---:B--2---:R-:W-:Y:S08]  /*2d370*/  HMMA.16816.F32 R132, R20.reuse, R24, R132 ;  /* 0x000000181484723c */ /* 0x044ff00000001884 */
[----:B------:R-:W2:Y:S01]  /*2d380*/  MUFU.EX2 R49, R239 ;  /* 0x000000ef00317308 */ /* 0x000ea20000000800 */
[----:B-1----:R-:W-:Y:S01]  /*2d390*/  FADD.FTZ R3, R105, R3 ;  /* 0x0000000369037221 */ /* 0x002fe20000010000 */
[C---:B------:R-:W-:Y:S01]  /*2d3a0*/  HMMA.16816.F32 R136, R20.reuse, R26, R136 ;  /* 0x0000001a1488723c */ /* 0x040fe20000001888 */
[----:B------:R-:W1:Y:S07]  /*2d3b0*/  LDSM.16.MT88.4 R24, [R183+0xc000] ;  /* 0x00c00000b718783b */ /* 0x000e6e0000004200 */
[----:B------:R-:W4:Y:S01]  /*2d3c0*/  MUFU.EX2 R48, R240 ;  /* 0x000000f000307308 */ /* 0x000f220000000800 */
[----:B---3--:R-:W-:Y:S09]  /*2d3d0*/  FADD.FTZ R0, R50, R0 ;  /* 0x0000000032007221 */ /* 0x008ff20000010000 */
[----:B------:R-:W3:Y:S01]  /*2d3e0*/  MUFU.EX2 R47, R241 ;  /* 0x000000f1002f7308 */ /* 0x000ee20000000800 */
[----:B--2---:R-:W-:Y:S09]  /*2d3f0*/  FADD.FTZ R0, R49, R0 ;  /* 0x0000000031007221 */ /* 0x004ff20000010000 */
[----:B------:R-:W2:Y:S01]  /*2d400*/  MUFU.EX2 R108, R108 ;  /* 0x0000006c006c7308 */ /* 0x000ea20000000800 */
[----:B----4-:R-:W-:Y:S09]  /*2d410*/  FADD.FTZ R0, R48, R0 ;  /* 0x0000000030007221 */ /* 0x010ff20000010000 */
[----:B------:R-:W4:Y:S01]  /*2d420*/  MUFU.EX2 R109, R109 ;  /* 0x0000006d006d7308 */ /* 0x000f220000000800 */
[----:B---3--:R-:W-:Y:S01]  /*2d430*/  FADD.FTZ R0, R47, R0 ;  /* 0x000000002f007221 */ /* 0x008fe20000010000 */
[C---:B-1----:R-:W-:Y:S08]  /*2d440*/  HMMA.16816.F32 R140, R20.reuse, R24, R140 ;  /* 0x00000018148c723c */ /* 0x042ff0000000188c */
[----:B------:R-:W1:Y:S01]  /*2d450*/  MUFU.EX2 R112, R112 ;  /* 0x0000007000707308 */ /* 0x000e620000000800 */
[C---:B------:R-:W-:Y:S01]  /*2d460*/  HMMA.16816.F32 R144, R20.reuse, R26, R144 ;  /* 0x0000001a1490723c */ /* 0x040fe20000001890 */
[----:B------:R-:W3:Y:S02]  /*2d470*/  LDSM.16.MT88.4 R24, [R184+0xc000] ;  /* 0x00c00000b818783b */ /* 0x000ee40000004200 */
[----:B--2---:R-:W-:Y:S06]  /*2d480*/  FADD.FTZ R3, R108, R3 ;  /* 0x000000036c037221 */ /* 0x004fec0000010000 */
[----:B------:R-:W2:Y:S03]  /*2d490*/  MUFU.EX2 R113, R113 ;  /* 0x0000007100717308 */ /* 0x000ea60000000800 */
[----:B----4-:R-:W-:Y:S07]  /*2d4a0*/  FADD.FTZ R3, R109, R3 ;  /* 0x000000036d037221 */ /* 0x010fee0000010000 */
[----:B------:R-:W-:Y:S01]  /*2d4b0*/  MUFU.EX2 R19, R249 ;  /* 0x000000f900137308 */ /* 0x000fe20000000800 */
[----:B-1----:R-:W-:Y:S09]  /*2d4c0*/  FADD.FTZ R3, R112, R3 ;  /* 0x0000000370037221 */ /* 0x002ff20000010000 */
[----:B------:R-:W1:Y:S01]  /*2d4d0*/  MUFU.EX2 R124, R124 ;  /* 0x0000007c007c7308 */ /* 0x000e620000000800 */
[----:B--2---:R-:W-:Y:S04]  /*2d4e0*/  FADD.FTZ R3, R113, R3 ;  /* 0x0000000371037221 */ /* 0x004fe80000010000 */
[----:B------:R-:W-:Y:S05]  /*2d4f0*/  FADD.FTZ R3, R116, R3 ;  /* 0x0000000374037221 */ /* 0x000fea0000010000 */
[----:B------:R-:W2:Y:S01]  /*2d500*/  MUFU.EX2 R125, R125 ;  /* 0x0000007d007d7308 */ /* 0x000ea20000000800 */
[----:B------:R-:W-:Y:S01]  /*2d510*/  FADD.FTZ R3, R117, R3 ;  /* 0x0000000375037221 */ /* 0x000fe20000010000 */
[C---:B---3--:R-:W-:Y:S03]  /*2d520*/  HMMA.16816.F32 R148, R20.reuse, R24, R148 ;  /* 0x000000181494723c */ /* 0x048fe60000001894 */
[----:B------:R-:W-:Y:S05]  /*2d530*/  FADD.FTZ R3, R120, R3 ;  /* 0x0000000378037221 */ /* 0x000fea0000010000 */
[----:B------:R-:W3:Y:S01]  /*2d540*/  MUFU.EX2 R128, R128 ;  /* 0x0000008000807308 */ /* 0x000ee20000000800 */
[----:B------:R-:W-:Y:S01]  /*2d550*/  FADD.FTZ R3, R121, R3 ;  /* 0x0000000379037221 */ /* 0x000fe20000010000 */
[----:B------:R-:W-:Y:S01]  /*2d560*/  HMMA.16816.F32 R12, R20, R26, R12 ;  /* 0x0000001a140c723c */ /* 0x000fe2000000180c */
[----:B------:R-:W4:Y:S02]  /*2d570*/  LDSM.16.MT88.4 R24, [R182+0xc800] ;  /* 0x00c80000b618783b */ /* 0x000f240000004200 */
[----:B-1----:R-:W-:Y:S04]  /*2d580*/  FADD.FTZ R3, R124, R3 ;  /* 0x000000037c037221 */ /* 0x002fe80000010000 */
[----:B------:R-:W-:Y:S02]  /*2d590*/  F2FP.PACK_AB R21, R55, R40 ;  /* 0x000000283715723e */ /* 0x000fe400000000ff */
[----:B------:R-:W-:Y:S01]  /*2d5a0*/  F2FP.PACK_AB R23, R59, R58 ;  /* 0x0000003a3b17723e */ /* 0x000fe200000000ff */
[----:B------:R-:W-:Y:S02]  /*2d5b0*/  LDSM.16.MT88.4 R40, [R184+0xf000] ;  /* 0x00f00000b828783b */ /* 0x000fe40000004200 */
[----:B------:R-:W-:Y:S01]  /*2d5c0*/  F2FP.PACK_AB R20, R127, R71 ;  /* 0x000000477f14723e */ /* 0x000fe200000000ff */
[----:B--2---:R-:W-:Y:S01]  /*2d5d0*/  FADD.FTZ R3, R125, R3 ;  /* 0x000000037d037221 */ /* 0x004fe20000010000 */
[----:B------:R-:W-:Y:S03]  /*2d5e0*/  F2FP.PACK_AB R22, R115, R110 ;  /* 0x0000006e7316723e */ /* 0x000fe600000000ff */
[----:B---3--:R-:W-:Y:S04]  /*2d5f0*/  FADD.FTZ R3, R128, R3 ;  /* 0x0000000380037221 */ /* 0x008fe80000010000 */
[C---:B----4-:R-:W-:Y:S08]  /*2d600*/  HMMA.16816.F32 R4, R20.reuse, R24, R4 ;  /* 0x000000181404723c */ /* 0x050ff00000001804 */
[C---:B------:R-:W-:Y:S01]  /*2d610*/  HMMA.16816.F32 R8, R20.reuse, R26, R8 ;  /* 0x0000001a1408723c */ /* 0x040fe20000001808 */
[----:B------:R-:W1:Y:S07]  /*2d620*/  LDSM.16.MT88.4 R24, [R183+0xc800] ;  /* 0x00c80000b718783b */ /* 0x000e6e0000004200 */
[C---:B------:R-:W-:Y:S08]  /*2d630*/  HMMA.16816.F32 R132, R20.reuse, R28, R132 ;  /* 0x0000001c1484723c */ /* 0x040ff00000001884 */
[C---:B------:R-:W-:Y:S01]  /*2d640*/  HMMA.16816.F32 R136, R20.reuse, R30, R136 ;  /* 0x0000001e1488723c */ /* 0x040fe20000001888 */
[----:B------:R-:W2:Y:S07]  /*2d650*/  LDSM.16.MT88.4 R28, [R184+0xc800] ;  /* 0x00c80000b81c783b */ /* 0x000eae0000004200 */
[C---:B-1----:R-:W-:Y:S08]  /*2d660*/  HMMA.16816.F32 R140, R20.reuse, R24, R140 ;  /* 0x00000018148c723c */ /* 0x042ff0000000188c */
[C---:B------:R-:W-:Y:S01]  /*2d670*/  HMMA.16816.F32 R144, R20.reuse, R26, R144 ;  /* 0x0000001a1490723c */ /* 0x040fe20000001890 */
[----:B------:R-:W1:Y:S07]  /*2d680*/  LDSM.16.MT88.4 R24, [R182+0xd000] ;  /* 0x00d00000b618783b */ /* 0x000e6e0000004200 */
[C---:B--2---:R-:W-:Y:S08]  /*2d690*/  HMMA.16816.F32 R148, R20.reuse, R28, R148 ;  /* 0x0000001c1494723c */ /* 0x044ff00000001894 */
[----:B------:R-:W-:Y:S01]  /*2d6a0*/  HMMA.16816.F32 R12, R20, R30, R12 ;  /* 0x0000001e140c723c */ /* 0x000fe2000000180c */
[----:B------:R-:W2:Y:S06]  /*2d6b0*/  LDSM.16.MT88.4 R28, [R185+0xd000] ;  /* 0x00d00000b91c783b */ /* 0x000eac0000004200 */
[----:B------:R-:W-:Y:S02]  /*2d6c0*/  F2FP.PACK_AB R21, R45, R44 ;  /* 0x0000002c2d15723e */ /* 0x000fe400000000ff */
[----:B------:R-:W-:Y:S01]  /*2d6d0*/  F2FP.PACK_AB R23, R82, R75 ;  /* 0x0000004b5217723e */ /* 0x000fe200000000ff */
[----:B------:R-:W3:Y:S02]  /*2d6e0*/  MUFU.EX2 R45, R242 ;  /* 0x000000f2002d7308 */ /* 0x000ee40000000800 */
[----:B------:R-:W-:Y:S02]  /*2d6f0*/  F2FP.PACK_AB R20, R162, R78 ;  /* 0x0000004ea214723e */ /* 0x000fe400000000ff */
[----:B------:R-:W-:Y:S02]  /*2d700*/  F2FP.PACK_AB R22, R158, R126 ;  /* 0x0000007e9e16723e */ /* 0x000fe400000000ff */
[----:B------:R-:W-:Y:S04]  /*2d710*/  F2FP.PACK_AB R162, R46, R128 ;  /* 0x000000802ea2723e */ /* 0x000fe800000000ff */
[----:B------:R-:W4:Y:S01]  /*2d720*/  MUFU.EX2 R44, R243 ;  /* 0x000000f3002c7308 */ /* 0x000f220000000800 */
[C---:B-1----:R-:W-:Y:S08]  /*2d730*/  HMMA.16816.F32 R4, R20.reuse, R24, R4 ;  /* 0x000000181404723c */ /* 0x042ff00000001804 */
[C---:B------:R-:W-:Y:S01]  /*2d740*/  HMMA.16816.F32 R8, R20.reuse, R26, R8 ;  /* 0x0000001a1408723c */ /* 0x040fe20000001808 */
[----:B------:R-:W1:Y:S03]  /*2d750*/  LDSM.16.MT88.4 R24, [R183+0xd000] ;  /* 0x00d00000b718783b */ /* 0x000e660000004200 */
[----:B---3--:R-:W-:Y:S04]  /*2d760*/  FADD.FTZ R0, R45, R0 ;  /* 0x000000002d007221 */ /* 0x008fe80000010000 */
[C---:B--2---:R-:W-:Y:S04]  /*2d770*/  HMMA.16816.F32 R132, R20.reuse, R28, R132 ;  /* 0x0000001c1484723c */ /* 0x044fe80000001884 */
[----:B----4-:R-:W-:Y:S04]  /*2d780*/  FADD.FTZ R0, R44, R0 ;  /* 0x000000002c007221 */ /* 0x010fe80000010000 */
        /* <DEDUP_REMOVED lines=9> */
[----:B------:R-:W-:Y:S03]  /*2d820*/  F2FP.PACK_AB R21, R160, R161 ;  /* 0x000000a1a015723e */ /* 0x000fe600000000ff */
[----:B------:R-:W-:Y:S02]  /*2d830*/  F2FP.PACK_AB R20, R111, R107 ;  /* 0x0000006b6f14723e */ /* 0x000fe400000000ff */
[----:B------:R-:W-:Y:S02]  /*2d840*/  F2FP.PACK_AB R22, R118, R156 ;  /* 0x0000009c7616723e */ /* 0x000fe400000000ff */
[----:B------:R-:W-:Y:S02]  /*2d850*/  F2FP.PACK_AB R160, R125, R124 ;  /* 0x0000007c7da0723e */ /* 0x000fe400000000ff */
[----:B------:R-:W-:Y:S03]  /*2d860*/  MOV R156, R18 ;  /* 0x00000012009c7202 */ /* 0x000fe60000000f00 */
[C---:B-1----:R-:W-:Y:S08]  /*2d870*/  HMMA.16816.F32 R4, R20.reuse, R24, R4 ;  /* 0x000000181404723c */ /* 0x042ff00000001804 */
[C---:B------:R-:W-:Y:S01]  /*2d880*/  HMMA.16816.F32 R8, R20.reuse, R26, R8 ;  /* 0x0000001a1408723c */ /* 0x040fe20000001808 */
[----:B------:R-:W1:Y:S07]  /*2d890*/  LDSM.16.MT88.4 R24, [R184+0xd800] ;  /* 0x00d80000b818783b */ /* 0x000e6e0000004200 */
[C---:B------:R-:W-:Y:S08]  /*2d8a0*/  HMMA.16816.F32 R132, R20.reuse, R32, R132 ;  /* 0x000000201484723c */ /* 0x040ff00000001884 */
        /* <DEDUP_REMOVED lines=8> */
[----:B------:R-:W-:Y:S02]  /*2d930*/  F2FP.PACK_AB R23, R165, R163 ;  /* 0x000000a3a517723e */ /* 0x000fe400000000ff */
[----:B------:R-:W-:Y:S01]  /*2d940*/  F2FP.PACK_AB R21, R130, R119 ;  /* 0x000000778215723e */ /* 0x000fe200000000ff */
[----:B------:R-:W-:Y:S02]  /*2d950*/  LDSM.16.MT88.4 R164, [R182+0x11800] ;  /* 0x01180000b6a4783b */ /* 0x000fe40000004200 */
[----:B------:R-:W-:Y:S02]  /*2d960*/  F2FP.PACK_AB R20, R131, R123 ;  /* 0x0000007b8314723e */ /* 0x000fe400000000ff */
[----:B------:R-:W-:Y:S02]  /*2d970*/  F2FP.PACK_AB R22, R159, R122 ;  /* 0x0000007a9f16723e */ /* 0x000fe400000000ff */
[----:B------:R-:W-:Y:S05]  /*2d980*/  F2FP.PACK_AB R163, R152, R19 ;  /* 0x0000001398a3723e */ /* 0x000fea00000000ff */
[C---:B---3--:R-:W-:Y:S08]  /*2d990*/  HMMA.16816.F32 R4, R20.reuse, R32, R4 ;  /* 0x000000201404723c */ /* 0x048ff00000001804 */
[C---:B------:R-:W-:Y:S01]  /*2d9a0*/  HMMA.16816.F32 R8, R20.reuse, R34, R8 ;  /* 0x000000221408723c */ /* 0x040fe20000001808 */
[----:B------:R-:W-:Y:S07]  /*2d9b0*/  LDSM.16.MT88.4 R32, [R185+0xe800] ;  /* 0x00e80000b920783b */ /* 0x000fee0000004200 */
[C---:B--2---:R-:W-:Y:S08]  /*2d9c0*/  HMMA.16816.F32 R132, R20.reuse, R28, R132 ;  /* 0x0000001c1484723c */ /* 0x044ff00000001884 */
[C---:B------:R-:W-:Y:S01]  /*2d9d0*/  HMMA.16816.F32 R136, R20.reuse, R30, R136 ;  /* 0x0000001e1488723c */ /* 0x040fe20000001888 */
[----:B------:R-:W2:Y:S07]  /*2d9e0*/  LDSM.16.MT88.4 R28, [R182+0xe800] ;  /* 0x00e80000b61c783b */ /* 0x000eae0000004200 */
[C---:B-1----:R-:W-:Y:S08]  /*2d9f0*/  HMMA.16816.F32 R140, R20.reuse, R24, R140 ;  /* 0x00000018148c723c */ /* 0x042ff0000000188c */
[C---:B------:R-:W-:Y:S01]  /*2da00*/  HMMA.16816.F32 R144, R20.reuse, R26, R144 ;  /* 0x0000001a1490723c */ /* 0x040fe20000001890 */
[----:B------:R-:W1:Y:S07]  /*2da10*/  LDSM.16.MT88.4 R24, [R183+0xe800] ;  /* 0x00e80000b718783b */ /* 0x000e6e0000004200 */
[C---:B------:R-:W-:Y:S08]  /*2da20*/  HMMA.16816.F32 R148, R20.reuse, R36, R148 ;  /* 0x000000241494723c */ /* 0x040ff00000001894 */
[----:B------:R-:W-:Y:S01]  /*2da30*/  HMMA.16816.F32 R12, R20, R38, R12 ;  /* 0x00000026140c723c */ /* 0x000fe2000000180c */
[----:B------:R-:W3:Y:S06]  /*2da40*/  LDSM.16.MT88.4 R36, [R184+0xe800] ;  /* 0x00e80000b824783b */ /* 0x000eec0000004200 */
[----:B------:R-:W-:Y:S02]  /*2da50*/  F2FP.PACK_AB R21, R68, R73 ;  /* 0x000000494415723e */ /* 0x000fe400000000ff */
[----:B------:R-:W-:Y:S03]  /*2da60*/  F2FP.PACK_AB R23, R72, R69 ;  /* 0x000000454817723e */ /* 0x000fe600000000ff */
[----:B------:R-:W-:Y:S02]  /*2da70*/  F2FP.PACK_AB R20, R77, R76 ;  /* 0x0000004c4d14723e */ /* 0x000fe400000000ff */
[----:B------:R-:W-:Y:S07]  /*2da80*/  F2FP.PACK_AB R22, R81, R80 ;  /* 0x000000505116723e */ /* 0x000fee00000000ff */
[C---:B--2---:R-:W-:Y:S08]  /*2da90*/  HMMA.16816.F32 R4, R20.reuse, R28, R4 ;  /* 0x0000001c1404723c */ /* 0x044ff00000001804 */
[C---:B------:R-:W-:Y:S01]  /*2daa0*/  HMMA.16816.F32 R8, R20.reuse, R30, R8 ;  /* 0x0000001e1408723c */ /* 0x040fe20000001808 */
[----:B------:R-:W2:Y:S07]  /*2dab0*/  LDSM.16.MT88.4 R28, [R182+0xf000] ;  /* 0x00f00000b61c783b */ /* 0x000eae0000004200 */
[C---:B------:R-:W-:Y:S08]  /*2dac0*/  HMMA.16816.F32 R132, R20.reuse, R32, R132 ;  /* 0x000000201484723c */ /* 0x040ff00000001884 */
[C---:B------:R-:W-:Y:S01]  /*2dad0*/  HMMA.16816.F32 R136, R20.reuse, R34, R136 ;  /* 0x000000221488723c */ /* 0x040fe20000001888 */
[----:B------:R-:W4:Y:S07]  /*2dae0*/  LDSM.16.MT88.4 R32, [R185+0xf000] ;  /* 0x00f00000b920783b */ /* 0x000f2e0000004200 */
[C---:B-1----:R-:W-:Y:S08]  /*2daf0*/  HMMA.16816.F32 R140, R20.reuse, R24, R140 ;  /* 0x00000018148c723c */ /* 0x042ff0000000188c */
[C---:B------:R-:W-:Y:S01]  /*2db00*/  HMMA.16816.F32 R144, R20.reuse, R26, R144 ;  /* 0x0000001a1490723c */ /* 0x040fe20000001890 */
[----:B------:R-:W1:Y:S07]  /*2db10*/  LDSM.16.MT88.4 R24, [R183+0xf000] ;  /* 0x00f00000b718783b */ /* 0x000e6e0000004200 */
[C---:B---3--:R-:W-:Y:S08]  /*2db20*/  HMMA.16816.F32 R148, R20.reuse, R36, R148 ;  /* 0x000000241494723c */ /* 0x048ff00000001894 */
[----:B------:R-:W-:Y:S01]  /*2db30*/  HMMA.16816.F32 R12, R20, R38, R12 ;  /* 0x00000026140c723c */ /* 0x000fe2000000180c */
[----:B------:R-:W-:Y:S06]  /*2db40*/  LDSM.16.MT88.4 R36, [R184+0xf800] ;  /* 0x00f80000b824783b */ /* 0x000fec0000004200 */
[----:B------:R-:W-:Y:S02]  /*2db50*/  F2FP.PACK_AB R21, R62, R65 ;  /* 0x000000413e15723e */ /* 0x000fe400000000ff */
[----:B------:R-:W-:Y:S03]  /*2db60*/  F2FP.PACK_AB R23, R63, R64 ;  /* 0x000000403f17723e */ /* 0x000fe600000000ff */
[----:B------:R-:W-:Y:S02]  /*2db70*/  F2FP.PACK_AB R20, R85, R84 ;  /* 0x000000545514723e */ /* 0x000fe400000000ff */
[----:B------:R-:W-:Y:S07]  /*2db80*/  F2FP.PACK_AB R22, R89, R88 ;  /* 0x000000585916723e */ /* 0x000fee00000000ff */
[C---:B--2---:R-:W-:Y:S08]  /*2db90*/  HMMA.16816.F32 R4, R20.reuse, R28, R4 ;  /* 0x0000001c1404723c */ /* 0x044ff00000001804 */
[C---:B------:R-:W-:Y:S01]  /*2dba0*/  HMMA.16816.F32 R8, R20.reuse, R30, R8 ;  /* 0x0000001e1408723c */ /* 0x040fe20000001808 */
[----:B------:R-:W2:Y:S07]  /*2dbb0*/  LDSM.16.MT88.4 R28, [R182+0xf800] ;  /* 0x00f80000b61c783b */ /* 0x000eae0000004200 */
[C---:B----4-:R-:W-:Y:S08]  /*2dbc0*/  HMMA.16816.F32 R132, R20.reuse, R32, R132 ;  /* 0x000000201484723c */ /* 0x050ff00000001884 */
[C---:B------:R-:W-:Y:S01]  /*2dbd0*/  HMMA.16816.F32 R136, R20.reuse, R34, R136 ;  /* 0x000000221488723c */ /* 0x040fe20000001888 */
[----:B------:R-:W-:Y:S07]  /*2dbe0*/  LDSM.16.MT88.4 R32, [R183+0xf800] ;  /* 0x00f80000b720783b */ /* 0x000fee0000004200 */
[C---:B-1----:R-:W-:Y:S08]  /*2dbf0*/  HMMA.16816.F32 R140, R20.reuse, R24, R140 ;  /* 0x00000018148c723c */ /* 0x042ff0000000188c */
[C---:B------:R-:W-:Y:S01]  /*2dc00*/  HMMA.16816.F32 R144, R20.reuse, R26, R144 ;  /* 0x0000001a1490723c */ /* 0x040fe20000001890 */
[----:B------:R-:W1:Y:S07]  /*2dc10*/  LDSM.16.MT88.4 R24, [R185+0xf800] ;  /* 0x00f80000b918783b */ /* 0x000e6e0000004200 */
[C---:B------:R-:W-:Y:S01]  /*2dc20*/  HMMA.16816.F32 R148, R20.reuse, R40, R148 ;  /* 0x000000281494723c */ /* 0x040fe20000001894 */
[----:B------:R-:W-:Y:S07]  /*2dc30*/  MUFU.EX2 R41, R247 ;  /* 0x000000f700297308 */ /* 0x000fee0000000800 */
[----:B------:R-:W-:Y:S03]  /*2dc40*/  HMMA.16816.F32 R12, R20, R42, R12 ;  /* 0x0000002a140c723c */ /* 0x000fe6000000180c */
[----:B------:R-:W3:Y:S04]  /*2dc50*/  MUFU.EX2 R42, R245 ;  /* 0x000000f5002a7308 */ /* 0x000ee80000000800 */
[----:B------:R-:W-:Y:S02]  /*2dc60*/  F2FP.PACK_AB R21, R60, R61 ;  /* 0x0000003d3c15723e */ /* 0x000fe400000000ff */
[----:B------:R-:W-:Y:S03]  /*2dc70*/  F2FP.PACK_AB R23, R56, R57 ;  /* 0x000000393817723e */ /* 0x000fe600000000ff */
[----:B------:R-:W-:Y:S01]  /*2dc80*/  F2FP.PACK_AB R20, R93, R92 ;  /* 0x0000005c5d14723e */ /* 0x000fe200000000ff */
[----:B------:R-:W4:Y:S01]  /*2dc90*/  MUFU.EX2 R43, R246 ;  /* 0x000000f6002b7308 */ /* 0x000f220000000800 */
[----:B------:R-:W-:Y:S07]  /*2dca0*/  F2FP.PACK_AB R22, R97, R96 ;  /* 0x000000606116723e */ /* 0x000fee00000000ff */
[C---:B--2---:R-:W-:Y:S02]  /*2dcb0*/  HMMA.16816.F32 R4, R20.reuse, R28, R4 ;  /* 0x0000001c1404723c */ /* 0x044fe40000001804 */
[----:B------:R-:W2:Y:S01]  /*2dcc0*/  MUFU.EX2 R40, R248 ;  /* 0x000000f800287308 */ /* 0x000ea20000000800 */
[----:B---3--:R-:W-:Y:S05]  /*2dcd0*/  FADD.FTZ R0, R42, R0 ;  /* 0x000000002a007221 */ /* 0x008fea0000010000 */
[C---:B------:R-:W-:Y:S01]  /*2dce0*/  HMMA.16816.F32 R8, R20.reuse, R30, R8 ;  /* 0x0000001e1408723c */ /* 0x040fe20000001808 */
[----:B------:R-:W3:Y:S07]  /*2dcf0*/  LDSM.16.MT88.4 R28, [R182+0x10000] ;  /* 0x01000000b61c783b */ /* 0x000eee0000004200 */
[C---:B-1----:R-:W-:Y:S04]  /*2dd00*/  HMMA.16816.F32 R132, R20.reuse, R24, R132 ;  /* 0x000000181484723c */ /* 0x042fe80000001884 */
[----:B----4-:R-:W-:Y:S04]  /*2dd10*/  FADD.FTZ R0, R43, R0 ;  /* 0x000000002b007221 */ /* 0x010fe80000010000 */
[C---:B------:R-:W-:Y:S01]  /*2dd20*/  HMMA.16816.F32 R136, R20.reuse, R26, R136 ;  /* 0x0000001a1488723c */ /* 0x040fe20000001888 */
[----:B------:R-:W1:Y:S03]  /*2dd30*/  LDSM.16.MT88.4 R24, [R185+0x10000] ;  /* 0x01000000b918783b */ /* 0x000e660000004200 */
[C---:B--2---:R-:W-:Y:S01]  /*2dd40*/  F2FP.PACK_AB R161, R40.reuse, R41 ;  /* 0x0000002928a1723e */ /* 0x044fe200000000ff */
[----:B------:R-:W-:Y:S03]  /*2dd50*/  FADD.FTZ R0, R41, R0 ;  /* 0x0000000029007221 */ /* 0x000fe60000010000 */
[C---:B------:R-:W-:Y:S04]  /*2dd60*/  HMMA.16816.F32 R140, R20.reuse, R32, R140 ;  /* 0x00000020148c723c */ /* 0x040fe8000000188c */
[----:B------:R-:W-:Y:S04]  /*2dd70*/  FADD.FTZ R0, R40, R0 ;  /* 0x0000000028007221 */ /* 0x000fe80000010000 */
[C---:B------:R-:W-:Y:S01]  /*2dd80*/  HMMA.16816.F32 R144, R20.reuse, R34, R144 ;  /* 0x000000221490723c */ /* 0x040fe20000001890 */
[----:B------:R-:W2:Y:S03]  /*2dd90*/  LDSM.16.MT88.4 R32, [R183+0x10000] ;  /* 0x01000000b720783b */ /* 0x000ea60000004200 */
[----:B------:R-:W-:Y:S04]  /*2dda0*/  FADD.FTZ R0, R19, R0 ;  /* 0x0000000013007221 */ /* 0x000fe80000010000 */
[C---:B------:R-:W-:Y:S04]  /*2ddb0*/  HMMA.16816.F32 R148, R20.reuse, R36, R148 ;  /* 0x000000241494723c */ /* 0x040fe80000001894 */
[----:B------:R-:W-:Y:S01]  /*2ddc0*/  FADD.FTZ R252, R152, R0 ;  /* 0x0000000098fc7221 */ /* 0x000fe20000010000 */
[----:B------:R-:W-:Y:S01]  /*2ddd0*/  MOV R152, R2 ;  /* 0x0000000200987202 */ /* 0x000fe20000000f00 */
[----:B------:R-:W-:Y:S02]  /*2dde0*/  FADD.FTZ R0, R46, R3 ;  /* 0x000000032e007221 */ /* 0x000fe40000010000 */
[----:B------:R-:W-:Y:S01]  /*2ddf0*/  HMMA.16816.F32 R12, R20, R38, R12 ;  /* 0x00000026140c723c */ /* 0x000fe2000000180c */
[----:B------:R-:W4:Y:S06]  /*2de00*/  LDSM.16.MT88.4 R36, [R184+0x10000] ;  /* 0x01000000b824783b */ /* 0x000f2c0000004200 */
[----:B------:R-:W-:Y:S02]  /*2de10*/  F2FP.PACK_AB R21, R53, R54 ;  /* 0x000000363515723e */ /* 0x000fe400000000ff */
[----:B------:R-:W-:Y:S01]  /*2de20*/  F2FP.PACK_AB R23, R51, R52 ;  /* 0x000000343317723e */ /* 0x000fe200000000ff */
[----:B------:R-:W-:Y:S02]  /*2de30*/  STL [R1], R0 ;  /* 0x0000000001007387 */ /* 0x000fe40000100800 */
[----:B------:R-:W-:Y:S02]  /*2de40*/  F2FP.PACK_AB R20, R101, R100 ;  /* 0x000000646514723e */ /* 0x000fe400000000ff */
[----:B------:R-:W-:Y:S07]  /*2de50*/  F2FP.PACK_AB R22, R105, R104 ;  /* 0x000000686916723e */ /* 0x000fee00000000ff */
[C---:B---3--:R-:W-:Y:S08]  /*2de60*/  HMMA.16816.F32 R4, R20.reuse, R28, R4 ;  /* 0x0000001c1404723c */ /* 0x048ff00000001804 */
[C---:B------:R-:W-:Y:S01]  /*2de70*/  HMMA.16816.F32 R8, R20.reuse, R30, R8 ;  /* 0x0000001e1408723c */ /* 0x040fe20000001808 */
[----:B------:R-:W3:Y:S07]  /*2de80*/  LDSM.16.MT88.4 R28, [R182+0x10800] ;  /* 0x01080000b61c783b */ /* 0x000eee0000004200 */
[C---:B-1----:R-:W-:Y:S08]  /*2de90*/  HMMA.16816.F32 R132, R20.reuse, R24, R132 ;  /* 0x000000181484723c */ /* 0x042ff00000001884 */
[C---:B------:R-:W-:Y:S01]  /*2dea0*/  HMMA.16816.F32 R136, R20.reuse, R26, R136 ;  /* 0x0000001a1488723c */ /* 0x040fe20000001888 */
[----:B------:R-:W1:Y:S07]  /*2deb0*/  LDSM.16.MT88.4 R24, [R185+0x10800] ;  /* 0x01080000b918783b */ /* 0x000e6e0000004200 */
[C---:B--2---:R-:W-:Y:S08]  /*2dec0*/  HMMA.16816.F32 R140, R20.reuse, R32, R140 ;  /* 0x00000020148c723c */ /* 0x044ff0000000188c */
[C---:B------:R-:W-:Y:S01]  /*2ded0*/  HMMA.16816.F32 R144, R20.reuse, R34, R144 ;  /* 0x000000221490723c */ /* 0x040fe20000001890 */
[----:B------:R-:W2:Y:S07]  /*2dee0*/  LDSM.16.MT88.4 R32, [R183+0x10800] ;  /* 0x01080000b720783b */ /* 0x000eae0000004200 */
[C---:B----4-:R-:W-:Y:S08]  /*2def0*/  HMMA.16816.F32 R148, R20.reuse, R36, R148 ;  /* 0x000000241494723c */ /* 0x050ff00000001894 */
[----:B------:R-:W-:Y:S01]  /*2df00*/  HMMA.16816.F32 R12, R20, R38, R12 ;  /* 0x00000026140c723c */ /* 0x000fe2000000180c */
[----:B------:R-:W4:Y:S06]  /*2df10*/  LDSM.16.MT88.4 R36, [R184+0x10800] ;  /* 0x01080000b824783b */ /* 0x000f2c0000004200 */
[----:B------:R-:W-:Y:S02]  /*2df20*/  F2FP.PACK_AB R21, R49, R50 ;  /* 0x000000323115723e */ /* 0x000fe400000000ff */
[----:B------:R-:W-:Y:S03]  /*2df30*/  F2FP.PACK_AB R23, R47, R48 ;  /* 0x000000302f17723e */ /* 0x000fe600000000ff */
[----:B------:R-:W-:Y:S02]  /*2df40*/  F2FP.PACK_AB R20, R109, R108 ;  /* 0x0000006c6d14723e */ /* 0x000fe400000000ff */
[----:B------:R-:W-:Y:S07]  /*2df50*/  F2FP.PACK_AB R22, R113, R112 ;  /* 0x000000707116723e */ /* 0x000fee00000000ff */
[C---:B---3--:R-:W-:Y:S08]  /*2df60*/  HMMA.16816.F32 R4, R20.reuse, R28, R4 ;  /* 0x0000001c1404723c */ /* 0x048ff00000001804 */
[C---:B------:R-:W-:Y:S01]  /*2df70*/  HMMA.16816.F32 R8, R20.reuse, R30, R8 ;  /* 0x0000001e1408723c */ /* 0x040fe20000001808 */
[----:B------:R-:W-:Y:S07]  /*2df80*/  LDSM.16.MT88.4 R28, [R185+0x11000] ;  /* 0x01100000b91c783b */ /* 0x000fee0000004200 */
[C---:B-1----:R-:W-:Y:S08]  /*2df90*/  HMMA.16816.F32 R132, R20.reuse, R24, R132 ;  /* 0x000000181484723c */ /* 0x042ff00000001884 */
[C---:B------:R-:W-:Y:S01]  /*2dfa0*/  HMMA.16816.F32 R136, R20.reuse, R26, R136 ;  /* 0x0000001a1488723c */ /* 0x040fe20000001888 */
[----:B------:R-:W1:Y:S07]  /*2dfb0*/  LDSM.16.MT88.4 R24, [R182+0x11000] ;  /* 0x01100000b618783b */ /* 0x000e6e0000004200 */
[C---:B--2---:R-:W-:Y:S08]  /*2dfc0*/  HMMA.16816.F32 R140, R20.reuse, R32, R140 ;  /* 0x00000020148c723c */ /* 0x044ff0000000188c */
[C---:B------:R-:W-:Y:S01]  /*2dfd0*/  HMMA.16816.F32 R144, R20.reuse, R34, R144 ;  /* 0x000000221490723c */ /* 0x040fe20000001890 */
[----:B------:R-:W2:Y:S07]  /*2dfe0*/  LDSM.16.MT88.4 R32, [R183+0x11000] ;  /* 0x01100000b720783b */ /* 0x000eae0000004200 */
[C---:B----4-:R-:W-:Y:S08]  /*2dff0*/  HMMA.16816.F32 R148, R20.reuse, R36, R148 ;  /* 0x000000241494723c */ /* 0x050ff00000001894 */
[----:B------:R-:W-:Y:S07]  /*2e000*/  HMMA.16816.F32 R12, R20, R38, R12 ;  /* 0x00000026140c723c */ /* 0x000fee000000180c */
[----:B------:R-:W-:Y:S02]  /*2e010*/  F2FP.PACK_AB R21, R44, R45 ;  /* 0x0000002d2c15723e */ /* 0x000fe400000000ff */
[----:B------:R-:W-:Y:S03]  /*2e020*/  F2FP.PACK_AB R23, R43, R42 ;  /* 0x0000002a2b17723e */ /* 0x000fe600000000ff */
[----:B------:R-:W-:Y:S02]  /*2e030*/  F2FP.PACK_AB R20, R117, R116 ;  /* 0x000000747514723e */ /* 0x000fe400000000ff */
[----:B------:R-:W-:Y:S07]  /*2e040*/  F2FP.PACK_AB R22, R121, R120 ;  /* 0x000000787916723e */ /* 0x000fee00000000ff */
[C---:B-1----:R-:W-:Y:S08]  /*2e050*/  HMMA.16816.F32 R4, R20.reuse, R24, R4 ;  /* 0x000000181404723c */ /* 0x042ff00000001804 */
[C---:B------:R-:W-:Y:S01]  /*2e060*/  HMMA.16816.F32 R8, R20.reuse, R26, R8 ;  /* 0x0000001a1408723c */ /* 0x040fe20000001808 */
[----:B------:R-:W1:Y:S07]  /*2e070*/  LDSM.16.MT88.4 R24, [R184+0x11000] ;  /* 0x01100000b818783b */ /* 0x000e6e0000004200 */
[C---:B------:R-:W-:Y:S08]  /*2e080*/  HMMA.16816.F32 R132, R20.reuse, R28, R132 ;  /* 0x0000001c1484723c */ /* 0x040ff00000001884 */
[C---:B------:R-:W-:Y:S01]  /*2e090*/  HMMA.16816.F32 R136, R20.reuse, R30, R136 ;  /* 0x0000001e1488723c */ /* 0x040fe20000001888 */
[----:B------:R-:W3:Y:S07]  /*2e0a0*/  LDSM.16.MT88.4 R28, [R185+0x11800] ;  /* 0x01180000b91c783b */ /* 0x000eee0000004200 */
[C---:B--2---:R-:W-:Y:S08]  /*2e0b0*/  HMMA.16816.F32 R140, R20.reuse, R32, R140 ;  /* 0x00000020148c723c */ /* 0x044ff0000000188c */
[C---:B------:R-:W-:Y:S08]  /*2e0c0*/  HMMA.16816.F32 R144, R20.reuse, R34, R144 ;  /* 0x000000221490723c */ /* 0x040ff00000001890 */
[C---:B-1----:R-:W-:Y:S08]  /*2e0d0*/  HMMA.16816.F32 R148, R20.reuse, R24, R148 ;  /* 0x000000181494723c */ /* 0x042ff00000001894 */
[----:B------:R-:W-:Y:S01]  /*2e0e0*/  HMMA.16816.F32 R12, R20, R26, R12 ;  /* 0x0000001a140c723c */ /* 0x000fe2000000180c */
[----:B------:R-:W1:Y:S07]  /*2e0f0*/  LDSM.16.MT88.4 R20, [R183+0x11800] ;  /* 0x01180000b714783b */ /* 0x000e6e0000004200 */
[C---:B------:R-:W-:Y:S01]  /*2e100*/  HMMA.16816.F32 R168, R160.reuse, R164, R4 ;  /* 0x000000a4a0a8723c */ /* 0x040fe20000001804 */
[----:B------:R-:W2:Y:S07]  /*2e110*/  LDSM.16.MT88.4 R4, [R184+0x11800] ;  /* 0x01180000b804783b */ /* 0x000eae0000004200 */
[C---:B------:R-:W-:Y:S08]  /*2e120*/  HMMA.16816.F32 R164, R160.reuse, R166, R8 ;  /* 0x000000a6a0a4723c */ /* 0x040ff00000001808 */
[C---:B---3--:R-:W-:Y:S08]  /*2e130*/  HMMA.16816.F32 R132, R160.reuse, R28, R132 ;  /* 0x0000001ca084723c */ /* 0x048ff00000001884 */
[C---:B------:R-:W-:Y:S08]  /*2e140*/  HMMA.16816.F32 R136, R160.reuse, R30, R136 ;  /* 0x0000001ea088723c */ /* 0x040ff00000001888 */
[C---:B-1----:R-:W-:Y:S08]  /*2e150*/  HMMA.16816.F32 R140, R160.reuse, R20, R140 ;  /* 0x00000014a08c723c */ /* 0x042ff0000000188c */
[C---:B------:R-:W-:Y:S08]  /*2e160*/  HMMA.16816.F32 R144, R160.reuse, R22, R144 ;  /* 0x00000016a090723c */ /* 0x040ff00000001890 */
[C---:B--2---:R-:W-:Y:S08]  /*2e170*/  HMMA.16816.F32 R148, R160.reuse, R4, R148 ;  /* 0x00000004a094723c */ /* 0x044ff00000001894 */
[----:B------:R-:W-:Y:S01]  /*2e180*/  HMMA.16816.F32 R160, R160, R6, R12 ;  /* 0x00000006a0a0723c */ /* 0x000fe2000000180c */
[----:B------:R-:W-:-:S07]  /*2e190*/  @P0 BRA `(.L_x_3129) ;  /* 0xffff8df000000947 */ /* 0x000fce000383ffff */
.L_x_3120:
        /* <DEDUP_REMOVED lines=10> */
[----:B------:R-:W2:Y:S04]  /*2e240*/  LDL R3, [R1] ;  /* 0x0000000001037983 */ /* 0x000ea80000100800 */
[----:B--2---:R2:W3:Y:S02]  /*2e250*/  SHFL.BFLY PT, R0, R3, 0x2, 0x1f ;  /* 0x0c401f0003007f89 */ /* 0x0044e400000e0000 */
.L_x_3143:
[----:B--2---:R-:W2:Y:S02]  /*2e260*/  LDL.LU R3, [R1] ;  /* 0x0000000001037983 */ /* 0x004ea40000300800 */
[----:B--23--:R-:W-:Y:S01]  /*2e270*/  FADD.FTZ R0, R0, R3 ;  /* 0x0000000300007221 */ /* 0x00cfe20000010000 */
[----:B------:R-:W-:Y:S05]  /*2e280*/  BRA.DIV ~URZ, `(.L_x_3131) ;  /* 0x000012227f007947 */ /* 0x000fea000b800000 */
[----:B------:R-:W2:Y:S04]  /*2e290*/  SHFL.BFLY PT, R3, R252, 0x2, 0x1f ;  /* 0x0c401f00fc037f89 */ /* 0x000ea800000e0000 */
[----:B------:R-:W3:Y:S01]  /*2e2a0*/  SHFL.BFLY PT, R5, R0, 0x1, 0x1f ;  /* 0x0c201f0000057f89 */ /* 0x000ee200000e0000 */
[----:B--2---:R-:W-:-:S02]  /*2e2b0*/  FADD.FTZ R3, R3, R252 ;  /* 0x000000fc03037221 */ /* 0x004fc40000010000 */
[----:B---3--:R-:W-:-:S03]  /*2e2c0*/  FADD.FTZ R20, R0, R5 ;  /* 0x0000000500147221 */ /* 0x008fc60000010000 */
[----:B------:R2:W3:Y:S04]  /*2e2d0*/  SHFL.BFLY PT, R4, R3, 0x1, 0x1f ;  /* 0x0c201f0003047f89 */ /* 0x0004e800000e0000 */
.L_x_3144:
[----:B------:R-:W4:Y:S01]  /*2e2e0*/  LDL R25, [R1+0x144] ;  /* 0x0001440001197983 */ /* 0x000f220000100800 */
[----:B------:R-:W-:Y:S01]  /*2e2f0*/  FSETP.NE.FTZ.AND P4, PT, R20, RZ, PT ;  /* 0x000000ff1400720b */ /* 0x000fe20003f95000 */
[----:B---3--:R-:W-:Y:S01]  /*2e300*/  FADD.FTZ R19, R4, R3 ;  /* 0x0000000304137221 */ /* 0x008fe20000010000 */
[----:B------:R-:W-:Y:S01]  /*2e310*/  MOV R0, 0x3f800000 ;  /* 0x3f80000000007802 */ /* 0x000fe20000000f00 */
[----:B------:R-:W3:Y:S01]  /*2e320*/  S2R R36, SR_TID.X ;  /* 0x0000000000247919 */ /* 0x000ee20000002100 */
[----:B--2---:R-:W-:Y:S01]  /*2e330*/  IMAD.MOV.U32 R3, RZ, RZ, 0x3f800000 ;  /* 0x3f800000ff037424 */ /* 0x004fe200078e00ff */
[----:B------:R-:W-:Y:S01]  /*2e340*/  MOV R7, 0xfffffff0 ;  /* 0xfffffff000077802 */ /* 0x000fe20000000f00 */
[----:B------:R-:W-:Y:S01]  /*2e350*/  ULDC.64 UR4, c[0x0][0x118] ;  /* 0x0000460000047ab9 */ /* 0x000fe20000000a00 */
[----:B------:R-:W-:Y:S02]  /*2e360*/  FSETP.NE.FTZ.AND P3, PT, R19, RZ, PT ;  /* 0x000000ff1300720b */ /* 0x000fe40003f75000 */
[----:B------:R-:W-:-:S04]  /*2e370*/  MOV R8, 0x20 ;  /* 0x0000002000087802 */ /* 0x000fc80000000f00 */
[----:B------:R-:W2:Y:S08]  /*2e380*/  @P4 MUFU.RCP R0, R20 ;  /* 0x0000001400004308 */ /* 0x000eb00000001000 */
[----:B------:R-:W1:Y:S01]  /*2e390*/  @P3 MUFU.RCP R3, R19 ;  /* 0x0000001300033308 */ /* 0x000e620000001000 */
[----:B---3--:R-:W-:Y:S01]  /*2e3a0*/  SHF.R.S32.HI R23, RZ, 0x1f, R36 ;  /* 0x0000001fff177819 */ /* 0x008fe20000011424 */
[----:B--2---:R-:W-:-:S02]  /*2e3b0*/  FMUL.FTZ R168, R0, R168 ;  /* 0x000000a800a87220 */ /* 0x004fc40000410000 */
[C---:B------:R-:W-:Y:S01]  /*2e3c0*/  FMUL.FTZ R169, R0.reuse, R169 ;  /* 0x000000a900a97220 */ /* 0x040fe20000410000 */
[C---:B------:R-:W-:Y:S01]  /*2e3d0*/  LEA.HI R4, R23.reuse, R36, RZ, 0x2 ;  /* 0x0000002417047211 */ /* 0x040fe200078f10ff */
        /* <DEDUP_REMOVED lines=25> */
[C---:B------:R-:W-:Y:S01]  /*2e570*/  FMUL.FTZ R6, R3.reuse, R170 ;  /* 0x000000aa03067220 */ /* 0x040fe20000410000 */
[----:B------:R-:W-:Y:S01]  /*2e580*/  F2FP.PACK_AB R160, R0, R160 ;  /* 0x000000a000a0723e */ /* 0x000fe200000000ff */
[C---:B------:R-:W-:Y:S01]  /*2e590*/  FMUL.FTZ R167, R3.reuse, R167 ;  /* 0x000000a703a77220 */ /* 0x040fe20000410000 */
[----:B------:R-:W-:Y:S01]  /*2e5a0*/  SHF.R.S32.HI R0, RZ, 0x1f, R4 ;  /* 0x0000001fff007819 */ /* 0x000fe20000011404 */
[----:B------:R-:W-:Y:S01]  /*2e5b0*/  FMUL.FTZ R17, R3, R166 ;  /* 0x000000a603117220 */ /* 0x000fe20000410000 */
[----:B------:R-:W-:Y:S01]  /*2e5c0*/  F2FP.PACK_AB R6, R171, R6 ;  /* 0x00000006ab06723e */ /* 0x000fe200000000ff */
[C---:B------:R-:W-:Y:S01]  /*2e5d0*/  FMUL.FTZ R135, R3.reuse, R135 ;  /* 0x0000008703877220 */ /* 0x040fe20000410000 */
[----:B------:R-:W-:Y:S01]  /*2e5e0*/  LEA.HI R0, R0, R5, RZ, 0x3 ;  /* 0x0000000500007211 */ /* 0x000fe200078f18ff */
[----:B------:R-:W-:Y:S01]  /*2e5f0*/  FMUL.FTZ R16, R3, R134 ;  /* 0x0000008603107220 */ /* 0x000fe20000410000 */
[----:B------:R-:W-:Y:S01]  /*2e600*/  F2FP.PACK_AB R17, R167, R17 ;  /* 0x00000011a711723e */ /* 0x000fe200000000ff */
[C---:B------:R-:W-:Y:S01]  /*2e610*/  FMUL.FTZ R139, R3.reuse, R139 ;  /* 0x0000008b038b7220 */ /* 0x040fe20000410000 */
[----:B------:R-:W-:Y:S01]  /*2e620*/  LOP3.LUT R0, R0, 0xfffffff8, RZ, 0xc0, !PT ;  /* 0xfffffff800007812 */ /* 0x000fe200078ec0ff */
[----:B------:R-:W-:Y:S01]  /*2e630*/  FMUL.FTZ R15, R3, R138 ;  /* 0x0000008a030f7220 */ /* 0x000fe20000410000 */
[----:B------:R-:W-:Y:S01]  /*2e640*/  F2FP.PACK_AB R16, R135, R16 ;  /* 0x000000108710723e */ /* 0x000fe200000000ff */
[----:B------:R-:W-:Y:S01]  /*2e650*/  FMUL.FTZ R143, R3, R143 ;  /* 0x0000008f038f7220 */ /* 0x000fe20000410000 */
[----:B------:R-:W-:Y:S01]  /*2e660*/  IADD3 R0, R5, -R0, RZ ;  /* 0x8000000005007210 */ /* 0x000fe20007ffe0ff */
[----:B------:R-:W-:Y:S01]  /*2e670*/  FMUL.FTZ R14, R3, R142 ;  /* 0x0000008e030e7220 */ /* 0x000fe20000410000 */
[----:B------:R-:W-:Y:S01]  /*2e680*/  F2FP.PACK_AB R15, R139, R15 ;  /* 0x0000000f8b0f723e */ /* 0x000fe200000000ff */
[C---:B------:R-:W-:Y:S01]  /*2e690*/  FMUL.FTZ R147, R3.reuse, R147 ;  /* 0x0000009303937220 */ /* 0x040fe20000410000 */
[C---:B------:R-:W-:Y:S01]  /*2e6a0*/  LOP3.LUT R5, R0.reuse, 0x1, RZ, 0xc0, !PT ;  /* 0x0000000100057812 */ /* 0x040fe200078ec0ff */
[----:B------:R-:W-:Y:S01]  /*2e6b0*/  FMUL.FTZ R13, R3, R146 ;  /* 0x00000092030d7220 */ /* 0x000fe20000410000 */
[----:B------:R-:W-:Y:S01]  /*2e6c0*/  F2FP.PACK_AB R14, R143, R14 ;  /* 0x0000000e8f0e723e */ /* 0x000fe200000000ff */
[----:B------:R-:W-:Y:S01]  /*2e6d0*/  FMUL.FTZ R151, R3, R151 ;  /* 0x0000009703977220 */ /* 0x000fe20000410000 */
[----:B------:R-:W-:Y:S01]  /*2e6e0*/  ISETP.NE.U32.AND P0, PT, R5, 0x1, PT ;  /* 0x000000010500780c */ /* 0x000fe20003f05070 */
[----:B------:R-:W-:Y:S01]  /*2e6f0*/  FMUL.FTZ R12, R3, R150 ;  /* 0x00000096030c7220 */ /* 0x000fe20000410000 */
[----:B------:R-:W-:Y:S01]  /*2e700*/  F2FP.PACK_AB R13, R147, R13 ;  /* 0x0000000d930d723e */ /* 0x000fe200000000ff */
[C---:B------:R-:W-:Y:S01]  /*2e710*/  FMUL.FTZ R163, R3.reuse, R163 ;  /* 0x000000a303a37220 */ /* 0x040fe20000410000 */
        /* <DEDUP_REMOVED lines=74> */
.L_x_3133:
[----:B------:R-:W-:Y:S02]  /*2ebc0*/  ULDC.64 UR4, c[0x0][0x118] ;  /* 0x0000460000047ab9 */ /* 0x000fe40000000a00 */
[----:B------:R-:W2:Y:S04]  /*2ebd0*/  LD.E R0, [R10.64+0x60] ;  /* 0x000060040a007980 */ /* 0x000ea8000c101900 */
[----:B------:R-:W3:Y:S01]  /*2ebe0*/  LD.E R2, [R10.64+0xb4] ;  /* 0x0000b4040a027980 */ /* 0x000ee2000c101900 */
[----:B--2---:R-:W-:-:S04]  /*2ebf0*/  IMAD R0, R0, R24, R37 ;  /* 0x0000001800007224 */ /* 0x004fc800078e0225 */
[----:B---3--:R-:W-:Y:S02]  /*2ec00*/  IMAD R7, R2, R0, RZ ;  /* 0x0000000002077224 */ /* 0x008fe400078e02ff */
.L_x_3134:
[----:B------:R-:W-:Y:S05]  /*2ec10*/  BSYNC B0 ;  /* 0x0000000000007941 */ /* 0x000fea0003800000 */
.L_x_3132:
        /* <DEDUP_REMOVED lines=21> */
[----:B------:R-:W1:Y:S01]  /*2ed70*/  LDS.128 R192, [R192+0x1800] ;  /* 0x00180000c0c07984 */ /* 0x000e620000000c00 */
        /* <DEDUP_REMOVED lines=20> */
.L_x_3136:
[----:B--2-4-:R-:W-:Y:S05]  /*2eec0*/  BSYNC B0 ;  /* 0x0000000000007941 */ /* 0x014fea0003800000 */
.L_x_3135:
        /* <DEDUP_REMOVED lines=33> */
.L_x_3138:
[----:B------:R-:W-:Y:S05]  /*2f0e0*/  BSYNC B0 ;  /* 0x0000000000007941 */ /* 0x000fea0003800000 */
.L_x_3137:
        /* <DEDUP_REMOVED lines=16> */
.L_x_3140:
[----:B------:R-:W-:Y:S05]  /*2f1f0*/  BSYNC B0 ;  /* 0x0000000000007941 */ /* 0x000fea0003800000 */
.L_x_3139:
        /* <DEDUP_REMOVED lines=16> */
.L_x_3142:
[----:B------:R-:W-:Y:S05]  /*2f300*/  BSYNC B0 ;  /* 0x0000000000007941 */ /* 0x000fea0003800000 */
.L_x_3141:
[----:B------:R-:W-:Y:S01]  /*2f310*/  IADD3 R8, R0, 0x30, RZ ;  /* 0x0000003000087810 */ /* 0x000fe20007ffe0ff */
[----:B------:R-:W-:Y:S01]  /*2f320*/  IMAD.MOV.U32 R9, RZ, RZ, 0x0 ;  /* 0x00000000ff097424 */ /* 0x000fe200078e00ff */
[----:B-1----:R-:W-:Y:S02]  /*2f330*/  MOV R10, 0x70 ;  /* 0x00000070000a7802 */ /* 0x002fe40000000f00 */
[----:B------:R-:W-:-:S03]  /*2f340*/  ISETP.GE.OR P1, PT, R8, R14, P1 ;  /* 0x0000000e0800720c */ /* 0x000fc60000f26670 */
[----:B------:R-:W-:-:S10]  /*2f350*/  IMAD.MOV.U32 R8, RZ, RZ, R10 ;  /* 0x000000ffff087224 */ /* 0x000fd400078e000a */
[----:B------:R-:W-:Y:S05]  /*2f360*/  @P1 RET.REL.NODEC R8 `(_ZN5flash24flash_fwd_splitkv_kernelI23Flash_fwd_kernel_traitsILi64ELi64ELi256ELi4ELb0ELb0EN7cutlass6half_tE19Flash_kernel_traitsILi64ELi64ELi256ELi4ES3_EELb1ELb0ELb1ELb0ELb0ELb0ELb0ELb1EEEvNS_16Flash_fwd_paramsE) ;  /* 0xfffd0c9008001950 */ /* 0x000fea0003c3ffff */
        /* <DEDUP_REMOVED lines=13> */
[----:B------:R-:W-:Y:S05]  /*2f440*/  RET.REL.NODEC R2 `(_ZN5flash24flash_fwd_splitkv_kernelI23Flash_fwd_kernel_traitsILi64ELi64ELi256ELi4ELb0ELb0EN7cutlass6half_tE19Flash_kernel_traitsILi64ELi64ELi256ELi4ES3_EELb1ELb0ELb1ELb0ELb0ELb0ELb0ELb1EEEvNS_16Flash_fwd_paramsE) ;  /* 0xfffd0bb002007950 */ /* 0x000fea0003c3ffff */
.L_x_3130:
[----:B------:R2:W5:Y:S01]  /*2f450*/  LDL R0, [R1] ;  /* 0x0000000001007983 */ /* 0x0005620000100800 */
[----:B------:R-:W-:Y:S02]  /*2f460*/  MOV R5, 0x2 ;  /* 0x0000000200057802 */ /* 0x000fe40000000f00 */
[----:B------:R-:W-:Y:S02]  /*2f470*/  MOV R4, 0x2f490 ;  /* 0x0002f49000047802 */ /* 0x000fe40000000f00 */
[----:B-12--5:R-:W-:Y:S05]  /*2f480*/  CALL.REL.NOINC `($__internal_18_$__cuda_sm70_shflsync_bfly_p) ;  /* 0x0000011000007944 */ /* 0x026fea0003c00000 */
[----:B------:R-:W-:Y:S01]  /*2f490*/  MOV R0, R6 ;  /* 0x0000000600007202 */ /* 0x000fe20000000f00 */
[----:B------:R-:W-:Y:S05]  /*2f4a0*/  BRA `(.L_x_3143) ;  /* 0xffffedb000007947 */ /* 0x000fea000383ffff */
.L_x_3131:
[----:B------:R-:W-:Y:S02]  /*2f4b0*/  MOV R5, 0x1 ;  /* 0x0000000100057802 */ /* 0x000fe40000000f00 */
[----:B------:R-:W-:Y:S02]  /*2f4c0*/  MOV R4, 0x2f4e0 ;  /* 0x0002f4e000047802 */ /* 0x000fe40000000f00 */
[----:B-1---5:R-:W-:Y:S05]  /*2f4d0*/  CALL.REL.NOINC `($__internal_18_$__cuda_sm70_shflsync_bfly_p) ;  /* 0x000000c000007944 */ /* 0x022fea0003c00000 */
[----:B------:R-:W-:Y:S01]  /*2f4e0*/  FADD.FTZ R20, R0, R6 ;  /* 0x0000000600147221 */ /* 0x000fe20000010000 */
[----:B------:R-:W-:Y:S02]  /*2f4f0*/  MOV R0, R252 ;  /* 0x000000fc00007202 */ /* 0x000fe40000000f00 */
[----:B------:R-:W-:Y:S02]  /*2f500*/  MOV R5, 0x2 ;  /* 0x0000000200057802 */ /* 0x000fe40000000f00 */
[----:B------:R-:W-:-:S02]  /*2f510*/  MOV R4, 0x2f530 ;  /* 0x0002f53000047802 */ /* 0x000fc40000000f00 */
[----:B------:R-:W-:Y:S05]  /*2f520*/  CALL.REL.NOINC `($__internal_18_$__cuda_sm70_shflsync_bfly_p) ;  /* 0x0000007000007944 */ /* 0x000fea0003c00000 */
[----:B------:R-:W-:Y:S01]  /*2f530*/  FADD.FTZ R3, R252, R6 ;  /* 0x00000006fc037221 */ /* 0x000fe20000010000 */
[----:B------:R-:W-:-:S02]  /*2f540*/  MOV R5, 0x1 ;  /* 0x0000000100057802 */ /* 0x000fc40000000f00 */
[----:B------:R-:W-:Y:S02]  /*2f550*/  MOV R4, 0x2f580 ;  /* 0x0002f58000047802 */ /* 0x000fe40000000f00 */
[----:B------:R-:W-:Y:S02]  /*2f560*/  MOV R0, R3 ;  /* 0x0000000300007202 */ /* 0x000fe40000000f00 */
[----:B------:R-:W-:Y:S05]  /*2f570*/  CALL.REL.NOINC `($__internal_18_$__cuda_sm70_shflsync_bfly_p) ;  /* 0x0000002000007944 */ /* 0x000fea0003c00000 */
[----:B------:R-:W-:Y:S01]  /*2f580*/  MOV R4, R6 ;  /* 0x0000000600047202 */ /* 0x000fe20000000f00 */
[----:B------:R-:W-:Y:S05]  /*2f590*/  BRA `(.L_x_3144) ;  /* 0xffffed4000007947 */ /* 0x000fea000383ffff */
        .weak           $__internal_18_$__cuda_sm70_shflsync_bfly_p
        .type           $__internal_18_$__cuda_sm70_shflsync_bfly_p,@function
        .size           $__internal_18_$__cuda_sm70_shflsync_bfly_p,(.L_x_7719 - $__internal_18_$__cuda_sm70_shflsync_bfly_p)
$__internal_18_$__cuda_sm70_shflsync_bfly_p:
[----:B------:R-:W-:Y:S04]  /*2f5a0*/  WARPSYNC R7 ;  /* 0x0000000700007348 */ /* 0x000fe80003800000 */
[----:B------:R1:W2:Y:S02]  /*2f5b0*/  SHFL.BFLY PT, R6, R0, R5, R8 ;  /* 0x0c00000500067389 */ /* 0x0002a400000e0008 */
[----:B-1----:R-:W-:-:S04]  /*2f5c0*/  MOV R5, 0x0 ;  /* 0x0000000000057802 */ /* 0x002fc80000000f00 */
[----:B--2---:R-:W-:Y:S05]  /*2f5d0*/  RET.REL.NODEC R4 `(_ZN5flash24flash_fwd_splitkv_kernelI23Flash_fwd_kernel_traitsILi64ELi64ELi256ELi4ELb0ELb0EN7cutlass6half_tE19Flash_kernel_traitsILi64ELi64ELi256ELi4ES3_EELb1ELb0ELb1ELb0ELb0ELb0ELb0ELb1EEEvNS_16Flash_fwd_paramsE) ;  /* 0xfffd0a2004007950 */ /* 0x004fea0003c3ffff */
.L_x_3145:
        /* <DEDUP_REMOVED lines=10> */
.L_x_7719:


//--------------------- .text._ZN5flash24flash_fwd_splitkv_kernelI23Flash_fwd_kernel_traitsILi64ELi64ELi256ELi4ELb0ELb0EN7cutlass6half_tE19Flash_kernel_traitsILi64ELi64ELi256ELi4ES3_EELb1ELb0ELb1ELb0ELb0ELb1ELb0ELb1EEEvNS_16Flash_fwd_paramsE --------------------------
	.section	.text._ZN5flash24flash_fwd_splitkv_kernelI23Flash_fwd_kernel_traitsILi64ELi64ELi256ELi4ELb0ELb0EN7cutlass6half_tE19Flash_kernel_traitsILi64ELi64ELi256ELi4ES3_EELb1ELb0ELb1ELb0ELb0ELb1ELb0ELb1EEEvNS_16Flash_fwd_paramsE,"ax",@progbits
	.sectioninfo	@"SHI_REGISTERS=255"
	.align	128
        .global         _ZN5flash24flash_fwd_splitkv_kernelI23Flash_fwd_kernel_traitsILi64ELi64ELi256ELi4ELb0ELb0EN7cutlass6half_tE19Flash_kernel_traitsILi64ELi64ELi256ELi4ES3_EELb1ELb0ELb1ELb0ELb0ELb1ELb0ELb1EEEvNS_16Flash_fwd_paramsE
        .type           _ZN5flash24flash_fwd_splitkv_kernelI23Flash_fwd_kernel_traitsILi64ELi64ELi256ELi4ELb0ELb0EN7cutlass6half_tE19Flash_kernel_traitsILi64ELi64ELi256ELi4ES3_EELb1ELb0ELb1ELb0ELb0ELb1ELb0ELb1EEEvNS_16Flash_fwd_paramsE,@function
        .size           _ZN5flash24flash_fwd_splitkv_kernelI23Flash_fwd_kernel_traitsILi64ELi64ELi256ELi4ELb0ELb0EN7cutlass6half_tE19Flash_kernel_traitsILi64ELi64ELi256ELi4ES3_EELb1ELb0ELb1ELb0ELb0ELb1ELb0ELb1EEEvNS_16Flash_fwd_paramsE,(.L_x_7721 - _ZN5flash24flash_fwd_splitkv_kernelI23Flash_fwd_kernel_traitsILi64ELi64ELi256ELi4ELb0ELb0EN7cutlass6half_tE19Flash_kernel_traitsILi64ELi64ELi256ELi4ES3_EELb1ELb0ELb1ELb0ELb0ELb1ELb0ELb1EEEvNS_16Flash_fwd_paramsE)
        .other          _ZN5flash24flash_fwd_splitkv_kernelI23Flash_fwd_kernel_traitsILi64ELi64ELi256ELi4ELb0ELb0EN7cutlass6half_tE19Flash_kernel_traitsILi64ELi64ELi256ELi4ES3_EELb1ELb0ELb1ELb0ELb0ELb1ELb0ELb1EEEvNS_16Flash_fwd_paramsE,@"STO_CUDA_ENTRY STV_DEFAULT"
_ZN5flash24flash_fwd_splitkv_kernelI23Flash_fwd_kernel_traitsILi64ELi64ELi256ELi4ELb0ELb0EN7cutlass6half_tE19Flash_kernel_traitsILi64ELi64ELi256ELi4ES3_EELb1ELb0ELb1ELb0ELb0ELb1ELb0ELb1EEEvNS_16Flash_fwd_paramsE:
.text._ZN5flash24flash_fwd_splitkv_kernelI23Flash_fwd_kernel_traitsILi64ELi64ELi256ELi4ELb0ELb0EN7cutlass6half_tE19Flash_kernel_traitsILi64ELi64ELi256ELi4ES3_EELb1ELb0ELb1ELb0ELb0ELb1ELb0ELb1EEEvNS_16Flash_fwd_paramsE:
[----:B------:R-:W-:Y:S02]  /*0000*/  MOV R1, c[0x0][0x28] ;  /* 0x00000a0000017a02 */ /* 0x000fe40000000f00 */
[----:B------:R-:W-:Y:S01]  /*0010*/  ULDC.64 UR4, c[0x0][0x40] ;  /* 0x0000100000047ab9 */ /* 0x000fe20000000a00 */
[----:B------:R-:W-:Y:S01]  /*0020*/  BSSY B3, `(.L_x_3146) ;  /* 0x0000005000037945 */ /* 0x000fe20003800000 */
[----:B------:R-:W-:Y:S01]  /*0030*/  UIADD3 UR4, UP0, UR4, 0x160, URZ ;  /* 0x0000016004047890 */ /* 0x000fe2000ff1e03f */
[----:B------:R-:W-:-:S03]  /*0040*/  IADD3 R1, R1, -0x1b8, RZ ;  /* 0xfffffe4801017810 */ /* 0x000fc60007ffe0ff */
[----:B------:R-:W-:-:S07]  /*0050*/  UIADD3.X UR5, URZ, UR5, URZ, UP0, !UPT ;  /* 0x000000053f057290 */ /* 0x000fce00087fe43f */
[----:B------:R-:W-:Y:S05]  /*0060*/  CALL.REL.NOINC `($_ZN5flash24flash_fwd_splitkv_kernelI23Flash_fwd_kernel_traitsILi64ELi64ELi256ELi4ELb0ELb0EN7cutlass6half_tE19Flash_kernel_traitsILi64ELi64ELi256ELi4ES3_EELb1ELb0ELb1ELb0ELb0ELb1ELb0ELb1EEEvNS_16Flash_fwd_paramsE$_ZN5flash30compute_attn_1rowblock_splitkvI23Flash_fwd_kernel_traitsILi64ELi64ELi256ELi4ELb0ELb0EN7cutlass6half_tE19Flash_kernel_traitsILi64ELi64ELi256ELi4ES3_EELb1ELb0ELb1ELb0ELb0ELb1ELb0ELb1ENS_16Flash_fwd_paramsEEEvRKT8_iiiii) ;  /* 0x0000002000007944 */ /* 0x000fea0003c00000 */
[----:B------:R-:W-:Y:S05]  /*0070*/  BSYNC B3 ;  /* 0x0000000000037941 */ /* 0x000fea0003800000 */
.L_x_3146:
[----:B------:R-:W-:Y:S05]  /*0080*/  EXIT ;  /* 0x000000000000794d */ /* 0x000fea0003800000 */
        .type           $_ZN5flash24flash_fwd_splitkv_kernelI23Flash_fwd_kernel_traitsILi64ELi64ELi256ELi4ELb0ELb0EN7cutlass6half_tE19Flash_kernel_traitsILi64ELi64ELi256ELi4ES3_EELb1ELb0ELb1ELb0ELb0ELb1ELb0ELb1EEEvNS_16Flash_fwd_paramsE$_ZN5flash30compute_attn_1rowblock_splitkvI23Flash_fwd_kernel_traitsILi64ELi64ELi256ELi4ELb0ELb0EN7cutlass6half_tE19Flash_kernel_traitsILi64ELi64ELi256ELi4ES3_EELb1ELb0ELb1ELb0ELb0ELb1ELb0ELb1ENS_16Flash_fwd_paramsEEEvRKT8_iiiii,@function
        .size           $_ZN5flash24flash_fwd_splitkv_kernelI23Flash_fwd_kernel_traitsILi64ELi64ELi256ELi4ELb0ELb0EN7cutlass6half_tE19Flash_kernel_traitsILi64ELi64ELi256ELi4ES3_EELb1ELb0ELb1ELb0ELb0ELb1ELb0ELb1EEEvNS_16Flash_fwd_paramsE$_ZN5flash30compute_attn_1rowblock_splitkvI23Flash_fwd_kernel_traitsILi64ELi64ELi256ELi4ELb0ELb0EN7cutlass6half_tE19Flash_kernel_traitsILi64ELi64ELi256ELi4ES3_EELb1ELb0ELb1ELb0ELb0ELb1ELb0ELb1ENS_16Flash_fwd_paramsEEEvRKT8_iiiii,($__internal_19_$__cuda_sm70_shflsync_bfly_p - $_ZN5flash24flash_fwd_splitkv_kernelI23Flash_fwd_kernel_traitsILi64ELi64ELi256ELi4ELb0ELb0EN7cutlass6half_tE19Flash_kernel_traitsILi64ELi64ELi256ELi4ES3_EELb1ELb0ELb1ELb0ELb0ELb1ELb0ELb1EEEvNS_16Flash_fwd_paramsE$_ZN5flash30compute_attn_1rowblock_splitkvI23Flash_fwd_kernel_traitsILi64ELi64ELi256ELi4ELb0ELb0EN7cutlass6half_tE19Flash_kernel_traitsILi64ELi64ELi256ELi4ES3_EELb1ELb0ELb1ELb0ELb0ELb1ELb0ELb1ENS_16Flash_fwd_paramsEEEvRKT8_iiiii)
$_ZN5flash24flash_fwd_splitkv_kernelI23Flash_fwd_kernel_traitsILi64ELi64ELi256ELi4ELb0ELb0EN7cutlass6half_tE19Flash_kernel_traitsILi64ELi64ELi256ELi4ES3_EELb1ELb0ELb1ELb0ELb0ELb1ELb0ELb1EEEvNS_16Flash_fwd_paramsE$_ZN5flash30compute_attn_1rowblock_splitkvI23Flash_fwd_kernel_traitsILi64ELi64ELi256ELi4ELb0ELb0EN7cutlass6half_tE19Flash_kernel_traitsILi64ELi64ELi256ELi4ES3_EELb1ELb0ELb1ELb0ELb0ELb1ELb0ELb1ENS_16Flash_fwd_paramsEEEvRKT8_iiiii:
        /* <DEDUP_REMOVED lines=22> */
.L_x_3148:
[----:B------:R-:W-:Y:S05]  /*01f0*/  BSYNC B0 ;  /* 0x0000000000007941 */ /* 0x000fea0003800000 */
.L_x_3147:
        /* <DEDUP_REMOVED lines=18> */
.L_x_3150:
[----:B------:R3:W5:Y:S02]  /*0320*/  LD.E R0, [R16.64+0xb8] ;  /* 0x0000b80610007980 */ /* 0x000764000c101900 */
.L_x_3151:
[----:B------:R-:W-:Y:S05]  /*0330*/  BSYNC B0 ;  /* 0x0000000000007941 */ /* 0x000fea0003800000 */
.L_x_3149:
        /* <DEDUP_REMOVED lines=10> */
.L_x_3153:
[----:B------:R-:W2:Y:S01]  /*03e0*/  LD.E.64 R2, [R16.64+0x108] ;  /* 0x0001080610027980 */ /* 0x000ea2000c101b00 */
[----:B------:R-:W-:Y:S01]  /*03f0*/  BSSY B0, `(.L_x_3155) ;  /* 0x0000006000007945 */ /* 0x000fe20003800000 */
[----:B------:R-:W-:Y:S01]  /*0400*/  IMAD.MOV.U32 R0, RZ, RZ, RZ ;  /* 0x000000ffff007224 */ /* 0x000fe200078e00ff */
[----:B--2---:R-:W-:-:S04]  /*0410*/  ISETP.NE.U32.AND P0, PT, R2, RZ, PT ;  /* 0x000000ff0200720c */ /* 0x004fc80003f05070 */
[----:B------:R-:W-:-:S13]  /*0420*/  ISETP.NE.AND.EX P0, PT, R3, RZ, PT, P0 ;  /* 0x000000ff0300720c */ /* 0x000fda0003f05300 */
[----:B------:R-:W-:Y:S05]  /*0430*/  @!P0 BRA `(.L_x_3156) ;  /* 0x0000001000008947 */ /* 0x000fea0003800000 */
[----:B------:R2:W5:Y:S02]  /*0440*/  LD.E R0, [R16.64+0xbc] ;  /* 0x0000bc0610007980 */ /* 0x000564000c101900 */
.L_x_3156:
[----:B------:R-:W-:Y:S05]  /*0450*/  BSYNC B0 ;  /* 0x0000000000007941 */ /* 0x000fea0003800000 */
.L_x_3155:
[----:B-----5:R-:W-:Y:S02]  /*0460*/  IADD3 R212, R166, R0, RZ ;  /* 0x00000000a6d47210 */ /* 0x020fe40007ffe0ff */
.L_x_3154:
[----:B------:R-:W-:Y:S05]  /*0470*/  BSYNC B1 ;  /* 0x0000000000017941 */ /* 0x000fea0003800000 */
.L_x_3152:
[----:B------:R-:W5:Y:S01]  /*0480*/  S2R R34, SR_CTAID.X ;  /* 0x0000000000227919 */ /* 0x000f620000002500 */
[----:B------:R-:W-:Y:S01]  /*0490*/  MOV R25, 0x70 ;  /* 0x0000007000197802 */ /* 0x000fe20000000f00 */
[----:B------:R-:W-:-:S03]  /*04a0*/  IMAD.MOV.U32 R3, RZ, RZ, 0x0 ;  /* 0x00000000ff037424 */ /* 0x000fc600078e00ff */
[----:B------:R-:W-:Y:S01]  /*04b0*/  MOV R2, R25 ;  /* 0x0000001900027202 */ /* 0x000fe20000000f00 */
[----:B-----5:R-:W-:-:S05]  /*04c0*/  IMAD.SHL.U32 R26, R34, 0x40, RZ ;  /* 0x00000040221a7824 */ /* 0x020fca00078e00ff */
[----:B------:R-:W-:-:S13]  /*04d0*/  ISETP.GT.AND P0, PT, R28, R26, PT ;  /* 0x0000001a1c00720c */ /* 0x000fda0003f04270 */
[----:B------:R-:W-:Y:S05]  /*04e0*/  @!P0 RET.REL.NODEC R2 `(_ZN5flash24flash_fwd_splitkv_kernelI23Flash_fwd_kernel_traitsILi64ELi64ELi256ELi4ELb0ELb0EN7cutlass6half_tE19Flash_kernel_traitsILi64ELi64ELi256ELi4ES3_EELb1ELb0ELb1ELb0ELb0ELb1ELb0ELb1EEEvNS_16Flash_fwd_paramsE) ;  /* 0xfffffb1002008950 */ /* 0x000fea0003c3ffff */
        /* <DEDUP_REMOVED lines=75> */
.L_x_3159:
[----:B------:R-:W-:Y:S05]  /*09a0*/  BSYNC B0 ;  /* 0x0000000000007941 */ /* 0x000fea0003800000 */
.L_x_3158:
        /* <DEDUP_REMOVED lines=16> */
.L_x_3161:
[----:B------:R-:W-:Y:S05]  /*0ab0*/  BSYNC B0 ;  /* 0x0000000000007941 */ /* 0x000fea0003800000 */
.L_x_3160:
        /* <DEDUP_REMOVED lines=16> */
.L_x_3163:
[----:B------:R-:W-:Y:S05]  /*0bc0*/  BSYNC B0 ;  /* 0x0000000000007941 */ /* 0x000fea0003800000 */
.L_x_3162:
        /* <DEDUP_REMOVED lines=9> */
[----:B------:R-:W-:-:S04]  /*0c60*/  IMAD R3, R3, R4, RZ ;  /* 0x0000000403037224 */ /* 0x000fc800078e02ff */
[----:B------:R-:W-:Y:S01]  /*0c70*/  IMAD R4, R5, R2, R3 ;  /* 0x0000000205047224 */ /* 0x000fe200078e0203 */
[----:B-----5:R-:W-:-:S04]  /*0c80*/  LEA R2, P1, R6, R8, 0x1 ;  /* 0x0000000806027211 */ /* 0x020fc800078208ff */
[----:B------:R-:W-:-:S04]  /*0c90*/  IADD3 R4, R7, R4, RZ ;  /* 0x0000000407047210 */ /* 0x000fc80007ffe0ff */
[----:B------:R-:W-:-:S05]  /*0ca0*/  LEA.HI.X R3, R6, R9, R4, 0x1, P1 ;  /* 0x0000000906037211 */ /* 0x000fca00008f0c04 */
[----:B------:R2:W-:Y:S02]  /*0cb0*/  ST.E.128 [R2.64], RZ ;  /* 0x000000ff02007985 */ /* 0x0005e4000c101d06 */
.L_x_3165:
[----:B------:R-:W-:Y:S05]  /*0cc0*/  BSYNC B0 ;  /* 0x0000000000007941 */ /* 0x000fea0003800000 */
.L_x_3164:
        /* <DEDUP_REMOVED lines=17> */
[----:B----4-:R-:W-:Y:S05]  /*0de0*/  @P0 RET.REL.NODEC R4 `(_ZN5flash24flash_fwd_splitkv_kernelI23Flash_fwd_kernel_traitsILi64ELi64ELi256ELi4ELb0ELb0EN7cutlass6half_tE19Flash_kernel_traitsILi64ELi64ELi256ELi4ES3_EELb1ELb0ELb1ELb0ELb0ELb1ELb0ELb1EEEvNS_16Flash_fwd_paramsE) ;  /* 0xfffff21004000950 */ /* 0x010fea0003c3ffff */
[----:B------:R-:W-:-:S05]  /*0df0*/  MOV R0, 0x7f800000 ;  /* 0x7f80000000007802 */ /* 0x000fca0000000f00 */
[----:B------:R2:W-:Y:S02]  /*0e00*/  ST.E [R2.64+0xc0], R0 ;  /* 0x0000c00002007985 */ /* 0x0005e4000c101906 */
[----:B--2---:R-:W-:Y:S02]  /*0e10*/  MOV R2, R25 ;  /* 0x0000001900027202 */ /* 0x004fe40000000f00 */
[----:B------:R-:W-:-:S04]  /*0e20*/  MOV R3, 0x0 ;  /* 0x0000000000037802 */ /* 0x000fc80000000f00 */
[----:B------:R-:W-:Y:S05]  /*0e30*/  RET.REL.NODEC R2 `(_ZN5flash24flash_fwd_splitkv_kernelI23Flash_fwd_kernel_traitsILi64ELi64ELi256ELi4ELb0ELb0EN7cutlass6half_tE19Flash_kernel_traitsILi64ELi64ELi256ELi4ES3_EELb1ELb0ELb1ELb0ELb0ELb1ELb0ELb1EEEvNS_16Flash_fwd_paramsE) ;  /* 0xfffff1c002007950 */ /* 0x000fea0003c3ffff */
.L_x_3157:
        /* <DEDUP_REMOVED lines=117> */
.L_x_3167:
        /* <DEDUP_REMOVED lines=86> */
.L_x_3168:
[----:B-1----:R-:W-:Y:S05]  /*1af0*/  BSYNC B0 ;  /* 0x0000000000007941 */ /* 0x002fea0003800000 */
.L_x_3166:
        /* <DEDUP_REMOVED lines=8> */
[----:B------:R-:W4:Y:S04]  /*1b80*/  LD.E R40, [R16.64+0xc0] ;  /* 0x0000c00610287980 */ /* 0x000f28000c101900 */
[----:B------:R1:W5:Y:S04]  /*1b90*/  @P4 LD.E R29, [R30.64] ;  /* 0x000000061e1d4980 */ /* 0x000368000c101900 */
        /* <DEDUP_REMOVED lines=49> */
[----:B------:R-:W-:Y:S02]  /*1eb0*/  IMAD.X R5, R135, 0x1, R3, P1 ;  /* 0x0000000187057824 */ /* 0x000fe400008e0603 */
[----:B------:R-:W-:Y:S01]  /*1ec0*/  IMAD R14, R13, R38, RZ ;  /* 0x000000260d0e7224 */ /* 0x000fe200078e02ff */
[----:B------:R-:W-:Y:S01]  /*1ed0*/  IADD3.X R3, R135, R23, RZ, P0, !PT ;  /* 0x0000001787037210 */ /* 0x000fe200007fe4ff */
[-C--:B------:R-:W-:Y:S01]  /*1ee0*/  IMAD R9, R191, R80.reuse, RZ ;  /* 0x00000050bf097224 */ /* 0x080fe200078e02ff */
[----:B------:R-:W-:Y:S01]  /*1ef0*/  LOP3.LUT R0, R226, 0xfffffff0, RZ, 0xc0, !PT ;  /* 0xfffffff0e2007812 */ /* 0x000fe200078ec0ff */
[----:B------:R-:W-:Y:S02]  /*1f00*/  IMAD R8, R36, R80, RZ ;  /* 0x0000005024087224 */ /* 0x000fe400078e02ff */
[----:B------:R-:W-:-:S02]  /*1f10*/  IMAD R14, R12, R221, R14 ;  /* 0x000000dd0c0e7224 */ /* 0x000fc400078e020e */
[----:B------:R-:W-:-:S04]  /*1f20*/  IMAD.WIDE.U32 R6, R38, R12, R4 ;  /* 0x0000000c26067225 */ /* 0x000fc800078e0004 */
[-C--:B------:R-:W-:Y:S02]  /*1f30*/  IMAD R12, R81, R190.reuse, R9 ;  /* 0x000000be510c7224 */ /* 0x080fe400078e0209 */
[----:B------:R-:W-:-:S04]  /*1f40*/  IMAD.WIDE.U32 R2, R80, R190, R2 ;  /* 0x000000be50027225 */ /* 0x000fc800078e0002 */
[-C--:B------:R-:W-:Y:S02]  /*1f50*/  IMAD R13, R81, R33.reuse, R8 ;  /* 0x00000021510d7224 */ /* 0x080fe400078e0208 */
[----:B------:R-:W-:-:S04]  /*1f60*/  IMAD.WIDE.U32 R4, R80, R33, R10 ;  /* 0x0000002150047225 */ /* 0x000fc800078e000a */
[----:B------:R-:W-:Y:S02]  /*1f70*/  IMAD.IADD R0, R37, 0x1, -R0 ;  /* 0x0000000125007824 */ /* 0x000fe400078e0a00 */
[----:B------:R-:W-:Y:S01]  /*1f80*/  IMAD.WIDE R8, R34, 0x40, R80 ;  /* 0x0000004022087825 */ /* 0x000fe200078e0250 */
[----:B------:R-:W-:-:S03]  /*1f90*/  LEA R34, P1, R2, R20, 0x1 ;  /* 0x0000001402227211 */ /* 0x000fc600078208ff */
[----:B------:R-:W-:Y:S01]  /*1fa0*/  IMAD.IADD R10, R3, 0x1, R12 ;  /* 0x00000001030a7824 */ /* 0x000fe200078e020c */
[----:B------:R-:W-:Y:S02]  /*1fb0*/  IADD3 R5, R5, R13, RZ ;  /* 0x0000000d05057210 */ /* 0x000fe40007ffe0ff */
[----:B------:R-:W-:Y:S02]  /*1fc0*/  LEA R248, P0, R4, R24, 0x1 ;  /* 0x0000001804f87211 */ /* 0x000fe400078008ff */
[----:B------:R-:W-:Y:S01]  /*1fd0*/  SHF.R.S32.HI R15, RZ, 0x1f, R0 ;  /* 0x0000001fff0f7819 */ /* 0x000fe20000011400 */
[----:B------:R-:W-:Y:S01]  /*1fe0*/  IMAD.IADD R3, R7, 0x1, R14 ;  /* 0x0000000107037824 */ /* 0x000fe200078e020e */
[----:B------:R-:W-:Y:S01]  /*1ff0*/  LEA.HI.X R252, R2, R21, R10, 0x1, P1 ;  /* 0x0000001502fc7211 */ /* 0x000fe200008f0c0a */
[----:B------:R-:W-:Y:S01]  /*2000*/  IMAD.MOV.U32 R2, RZ, RZ, R6 ;  /* 0x000000ffff027224 */ /* 0x000fe200078e0006 */
[----:B------:R-:W-:Y:S02]  /*2010*/  LEA.HI.X R249, R4, R25, R5, 0x1, P0 ;  /* 0x0000001904f97211 */ /* 0x000fe400000f0c05 */
[----:B------:R-:W-:-:S02]  /*2020*/  SHF.R.S32.HI R4, RZ, 0x1f, R166 ;  /* 0x0000001fff047819 */ /* 0x000fc400000114a6 */
[----:B------:R-:W-:Y:S01]  /*2030*/  LEA.HI R15, R15, R0, RZ, 0x3 ;  /* 0x000000000f0f7211 */ /* 0x000fe200078f18ff */
[----:B------:R-:W-:Y:S01]  /*2040*/  IMAD.WIDE.U32 R214, R8, R170, R2 ;  /* 0x000000aa08d67225 */ /* 0x000fe200078e0002 */
[----:B------:R-:W-:Y:S02]  /*2050*/  LEA.HI R2, R4, R166, RZ, 0x8 ;  /* 0x000000a604027211 */ /* 0x000fe400078f40ff */
[----:B------:R-:W-:Y:S01]  /*2060*/  LOP3.LUT R11, R15, 0xfffffff8, RZ, 0xc0, !PT ;  /* 0xfffffff80f0b7812 */ /* 0x000fe200078ec0ff */
[----:B------:R1:W-:Y:S01]  /*2070*/  STL [R1+0x8], R40 ;  /* 0x0000082801007387 */ /* 0x0003e20000100800 */
[----:B------:R-:W-:-:S03]  /*2080*/  SHF.R.S32.HI R2, RZ, 0x8, R2 ;  /* 0x00000008ff027819 */ /* 0x000fc60000011402 */
[----:B------:R1:W-:Y:S01]  /*2090*/  STL [R1+0x10], R15 ;  /* 0x0000100f01007387 */ /* 0x0003e20000100800 */
[----:B------:R-:W-:Y:S01]  /*20a0*/  IMAD.IADD R247, R0, 0x1, -R11 ;  /* 0x0000000100f77824 */ /* 0x000fe200078e0a0b */
[----:B------:R-:W-:Y:S02]  /*20b0*/  IMNMX R119, RZ, R2, !PT ;  /* 0x00000002ff777217 */ /* 0x000fe40007800200 */
[----:B------:R1:W-:Y:S02]  /*20c0*/  STL [R1], R34 ;  /* 0x0000002201007387 */ /* 0x0003e40000100800 */
[----:B------:R-:W-:Y:S02]  /*20d0*/  R2P PR, R247, 0x6 ;  /* 0x00000006f7007804 */ /* 0x000fe40000000000 */
[----:B------:R-:W-:Y:S01]  /*20e0*/  ISETP.GT.AND P0, PT, R35, R119, PT ;  /* 0x000000772300720c */ /* 0x000fe20003f04270 */
[----:B------:R-:W-:Y:S01]  /*20f0*/  IMAD R0, R9, R170, RZ ;  /* 0x000000aa09007224 */ /* 0x000fe200078e02ff */
[----:B------:R-:W-:-:S03]  /*2100*/  LEA.HI R3, R30, R37, RZ, 0x5 ;  /* 0x000000251e037211 */ /* 0x000fc600078f28ff */
[----:B------:R-:W-:Y:S01]  /*2110*/  IMAD R5, R8, R171, R0 ;  /* 0x000000ab08057224 */ /* 0x000fe200078e0200 */
[----:B------:R-:W-:Y:S02]  /*2120*/  LOP3.LUT R2, R3, 0xffffffe0, RZ, 0xc0, !PT ;  /* 0xffffffe003027812 */ /* 0x000fe400078ec0ff */
[----:B------:R-:W-:Y:S01]  /*2130*/  MOV R0, 0x10 ;  /* 0x0000001000007802 */ /* 0x000fe20000000f00 */
[----:B------:R-:W-:Y:S01]  /*2140*/  @!P4 IMAD.MOV.U32 R29, RZ, RZ, RZ ;  /* 0x000000ffff1dc224 */ /* 0x000fe200078e00ff */
[----:B------:R-:W-:Y:S01]  /*2150*/  SHF.L.U64.HI R218, R33, 0x4, R36 ;  /* 0x0000000421da7819 */ /* 0x000fe20000010224 */
[----:B------:R-:W-:Y:S01]  /*2160*/  IMAD.IADD R246, R37, 0x1, -R2 ;  /* 0x0000000125f67824 */ /* 0x000fe200078e0a02 */
[----:B------:R-:W-:Y:S01]  /*2170*/  SHF.L.U32 R172, R33, 0x4, RZ ;  /* 0x0000000421ac7819 */ /* 0x000fe200000006ff */
[----:B------:R-:W-:Y:S01]  /*2180*/  IMAD.IADD R217, R215, 0x1, R5 ;  /* 0x00000001d7d97824 */ /* 0x000fe200078e0205 */
[----:B------:R-:W-:Y:S02]  /*2190*/  SHF.R.S32.HI R3, RZ, 0x5, R3 ;  /* 0x00000005ff037819 */ /* 0x000fe40000011403 */
[----:B------:R-:W-:-:S02]  /*21a0*/  SHF.L.U32 R30, R213, 0x2, RZ ;  /* 0x00000002d51e7819 */ /* 0x000fc400000006ff */
[----:B------:R-:W-:Y:S02]  /*21b0*/  SEL R187, R0, 0xfffffff0, !P1 ;  /* 0xfffffff000bb7807 */ /* 0x000fe40004800000 */
[----:B------:R-:W-:Y:S01]  /*21c0*/  SEL R188, R188, 0xffffffe0, !P2 ;  /* 0xffffffe0bcbc7807 */ /* 0x000fe20005000000 */
[----:B------:R-:W-:Y:S05]  /*21d0*/  @!P0 BRA `(.L_x_3169) ;  /* 0x0000e0c000008947 */ /* 0x000fea0003800000 */
[----:B-1----:R-:W2:Y:S04]  /*21e0*/  LD.E.64 R4, [R16.64+0x120] ;  /* 0x0001200610047980 */ /* 0x002ea8000c101b00 */
        /* <DEDUP_REMOVED lines=110> */
[C---:B------:R-:W-:Y:S01]  /*28d0*/  IMAD R20, R36.reuse, 0xa0, RZ ;  /* 0x000000a024147824 */ /* 0x040fe200078e02ff */
[----:B------:R-:W-:Y:S01]  /*28e0*/  IADD3.X R76, R21, R4, RZ, P2, !PT ;  /* 0x00000004154c7210 */ /* 0x000fe200017fe4ff */
[C---:B------:R-:W-:Y:S01]  /*28f0*/  IMAD.SHL.U32 R4, R33.reuse, 0x20, RZ ;  /* 0x0000002021047824 */ /* 0x040fe200078e00ff */
[C-C-:B------:R-:W-:Y:S01]  /*2900*/  SHF.L.U64.HI R23, R33.reuse, 0x5, R36.reuse ;  /* 0x0000000521177819 */ /* 0x140fe20000010224 */
[C---:B------:R-:W-:Y:S01]  /*2910*/  IMAD R14, R36.reuse, 0xe0, RZ ;  /* 0x000000e0240e7824 */ /* 0x040fe200078e02ff */
[C-C-:B------:R-:W-:Y:S01]  /*2920*/  SHF.L.U64.HI R24, R33.reuse, 0x6, R36.reuse ;  /* 0x0000000621187819 */ /* 0x140fe20000010224 */
[C---:B------:R-:W-:Y:S01]  /*2930*/  IMAD R12, R36.reuse, 0x140, RZ ;  /* 0x00000140240c7824 */ /* 0x040fe200078e02ff */
[C---:B------:R-:W-:Y:S01]  /*2940*/  SHF.L.U32 R5, R33.reuse, 0x6, RZ ;  /* 0x0000000621057819 */ /* 0x040fe200000006ff */
[C---:B------:R-:W-:Y:S01]  /*2950*/  IMAD R10, R36.reuse, 0x180, RZ ;  /* 0x00000180240a7824 */ /* 0x040fe200078e02ff */
        /* <DEDUP_REMOVED lines=114> */
.L_x_3273:
        /* <DEDUP_REMOVED lines=16> */
[----:B------:R-:W-:Y:S02]  /*3180*/  @!P4 IADD3 R12, P1, R48, R193, RZ ;  /* 0x000000c1300cc210 */ /* 0x000fe40007f3e0ff */
        /* <DEDUP_REMOVED lines=264> */
.L_x_3174:
[----:B------:R-:W-:Y:S05]  /*4210*/  BSYNC B0 ;  /* 0x0000000000007941 */ /* 0x000fea0003800000 */
.L_x_3173:
        /* <DEDUP_REMOVED lines=65> */
.L_x_3176:
[----:B------:R-:W-:Y:S05]  /*4630*/  BSYNC B0 ;  /* 0x0000000000007941 */ /* 0x000fea0003800000 */
.L_x_3175:
        /* <DEDUP_REMOVED lines=65> */
.L_x_3178:
[----:B------:R-:W-:Y:S05]  /*4a50*/  BSYNC B0 ;  /* 0x0000000000007941 */ /* 0x000fea0003800000 */
.L_x_3177:
        /* <DEDUP_REMOVED lines=72> */
.L_x_3180:
[----:B------:R-:W-:Y:S05]  /*4ee0*/  BSYNC B0 ;  /* 0x0000000000007941 */ /* 0x000fea0003800000 */
.L_x_3179:
        /* <DEDUP_REMOVED lines=65> */
.L_x_3182:
[----:B------:R-:W-:Y:S05]  /*5300*/  BSYNC B0 ;  /* 0x0000000000007941 */ /* 0x000fea0003800000 */
.L_x_3181:
        /* <DEDUP_REMOVED lines=72> */
.L_x_3184:
[----:B------:R-:W-:Y:S05]  /*5790*/  BSYNC B0 ;  /* 0x0000000000007941 */ /* 0x000fea0003800000 */
.L_x_3183:
        /* <DEDUP_REMOVED lines=72> */
.L_x_3186:
[----:B------:R-:W-:Y:S05]  /*5c20*/  BSYNC B0 ;  /* 0x0000000000007941 */ /* 0x000fea0003800000 */
.L_x_3185:
        /* <DEDUP_REMOVED lines=72> */
.L_x_3188:
[----:B------:R-:W-:Y:S05]  /*60b0*/  BSYNC B0 ;  /* 0x0000000000007941 */ /* 0x000fea0003800000 */
.L_x_3187:
        /* <DEDUP_REMOVED lines=65> */
.L_x_3190:
[----:B------:R-:W-:Y:S05]  /*64d0*/  BSYNC B0 ;  /* 0x0000000000007941 */ /* 0x000fea0003800000 */
.L_x_3189:
        /* <DEDUP_REMOVED lines=72> */
.L_x_3192:
[----:B------:R-:W-:Y:S05]  /*6960*/  BSYNC B0 ;  /* 0x0000000000007941 */ /* 0x000fea0003800000 */
.L_x_3191:
        /* <DEDUP_REMOVED lines=72> */
.L_x_3194:
[----:B------:R-:W-:Y:S05]  /*6df0*/  BSYNC B0 ;  /* 0x0000000000007941 */ /* 0x000fea0003800000 */
.L_x_3193:
        /* <DEDUP_REMOVED lines=72> */
.L_x_3196:
[----:B------:R-:W-:Y:S05]  /*7280*/  BSYNC B0 ;  /* 0x0000000000007941 */ /* 0x000fea0003800000 */
.L_x_3195:
        /* <DEDUP_REMOVED lines=72> */
.L_x_3198:
[----:B------:R-:W-:Y:S05]  /*7710*/  BSYNC B0 ;  /* 0x0000000000007941 */ /* 0x000fea0003800000 */
.L_x_3197:
        /* <DEDUP_REMOVED lines=72> */
.L_x_3200:
[----:B------:R-:W-:Y:S05]  /*7ba0*/  BSYNC B0 ;  /* 0x0000000000007941 */ /* 0x000fea0003800000 */
.L_x_3199:
        /* <DEDUP_REMOVED lines=72> */
.L_x_3202:
[----:B------:R-:W-:Y:S05]  /*8030*/  BSYNC B0 ;  /* 0x0000000000007941 */ /* 0x000fea0003800000 */
.L_x_3201:
        /* <DEDUP_REMOVED lines=72> */
.L_x_3204:
[----:B------:R-:W-:Y:S05]  /*84c0*/  BSYNC B0 ;  /* 0x0000000000007941 */ /* 0x000fea0003800000 */
.L_x_3203:
        /* <DEDUP_REMOVED lines=10> */
.L_x_3172:
        /* <DEDUP_REMOVED lines=98> */
.L_x_3209:
[----:B------:R-:W-:Y:S05]  /*8b90*/  BSYNC B0 ;  /* 0x0000000000007941 */ /* 0x000fea0003800000 */
.L_x_3208:
[----:B-1----:R-:W-:Y:S02]  /*8ba0*/  MOV R2, R70 ;  /* 0x0000004600027202 */ /* 0x002fe40000000f00 */
[----:B------:R-:W-:Y:S05]  /*8bb0*/  MOV R3, R71 ;  /* 0x0000004700037202 */ /* 0x000fea0000000f00 */
[----:B-----5:R1:W-:Y:S02]  /*8bc0*/  ST.E.128 [R2.64], R8 ;  /* 0x0000000802007985 */ /* 0x0203e4000c101d06 */
.L_x_3207:
[----:B------:R-:W-:Y:S05]  /*8bd0*/  BSYNC B1 ;  /* 0x0000000000017941 */ /* 0x000fea0003800000 */
.L_x_3206:
        /* <DEDUP_REMOVED lines=97> */
.L_x_3213:
[----:B------:R-:W-:Y:S05]  /*91f0*/  BSYNC B0 ;  /* 0x0000000000007941 */ /* 0x000fea0003800000 */
.L_x_3212:
[C---:B-1----:R-:W-:Y:S04]  /*9200*/  LEA R2, P0, R118.reuse, R70, 0x1 ;  /* 0x0000004676027211 */ /* 0x042fe800078008ff */
[----:B------:R-:W-:Y:S05]  /*9210*/  LEA.HI.X R3, R118, R71, R224, 0x1, P0 ;  /* 0x0000004776037211 */ /* 0x000fea00000f0ce0 */
[----:B-----5:R1:W-:Y:S04]  /*9220*/  ST.E.128 [R2.64], R8 ;  /* 0x0000000802007985 */ /* 0x0203e8000c101d06 */
.L_x_3211:
[----:B------:R-:W-:Y:S05]  /*9230*/  BSYNC B1 ;  /* 0x0000000000017941 */ /* 0x000fea0003800000 */
.L_x_3210:
        /* <DEDUP_REMOVED lines=97> */
.L_x_3217:
[----:B------:R-:W-:Y:S05]  /*9850*/  BSYNC B0 ;  /* 0x0000000000007941 */ /* 0x000fea0003800000 */
.L_x_3216:
[C---:B-1----:R-:W-:Y:S04]  /*9860*/  LEA R2, P0, R99.reuse, R70, 0x1 ;  /* 0x0000004663027211 */ /* 0x042fe800078008ff */
[----:B------:R-:W-:Y:S05]  /*9870*/  LEA.HI.X R3, R99, R71, R117, 0x1, P0 ;  /* 0x0000004763037211 */ /* 0x000fea00000f0c75 */
[----:B-----5:R1:W-:Y:S04]  /*9880*/  ST.E.128 [R2.64], R8 ;  /* 0x0000000802007985 */ /* 0x0203e8000c101d06 */
.L_x_3215:
[----:B------:R-:W-:Y:S05]  /*9890*/  BSYNC B1 ;  /* 0x0000000000017941 */ /* 0x000fea0003800000 */
.L_x_3214:
        /* <DEDUP_REMOVED lines=100> */
.L_x_3221:
[----:B------:R-:W-:Y:S05]  /*9ee0*/  BSYNC B0 ;  /* 0x0000000000007941 */ /* 0x000fea0003800000 */
.L_x_3220:
[----:B-1----:R-:W-:Y:S01]  /*9ef0*/  MOV R2, R70 ;  /* 0x0000004600027202 */ /* 0x002fe20000000f00 */
[----:B------:R-:W-:Y:S01]  /*9f00*/  IMAD R0, R191, 0x60, RZ ;  /* 0x00000060bf007824 */ /* 0x000fe200078e02ff */
[----:B------:R-:W-:Y:S05]  /*9f10*/  MOV R3, R71 ;  /* 0x0000004700037202 */ /* 0x000fea0000000f00 */
[----:B------:R-:W-:Y:S05]  /*9f20*/  IMAD.WIDE.U32 R2, R190, 0x60, R2 ;  /* 0x00000060be027825 */ /* 0x000fea00078e0002 */
[----:B------:R-:W-:Y:S05]  /*9f30*/  IADD3 R3, R3, R0, RZ ;  /* 0x0000000003037210 */ /* 0x000fea0007ffe0ff */
[----:B-----5:R1:W-:Y:S02]  /*9f40*/  ST.E.128 [R2.64], R8 ;  /* 0x0000000802007985 */ /* 0x0203e4000c101d06 */
.L_x_3219:
[----:B------:R-:W-:Y:S05]  /*9f50*/  BSYNC B1 ;  /* 0x0000000000017941 */ /* 0x000fea0003800000 */
.L_x_3218:
        /* <DEDUP_REMOVED lines=97> */
.L_x_3225:
[----:B------:R-:W-:Y:S05]  /*a570*/  BSYNC B0 ;  /* 0x0000000000007941 */ /* 0x000fea0003800000 */
.L_x_3224:
[C---:B-1----:R-:W-:Y:S04]  /*a580*/  LEA R2, P0, R98.reuse, R70, 0x1 ;  /* 0x0000004662027211 */ /* 0x042fe800078008ff */
[----:B------:R-:W-:Y:S05]  /*a590*/  LEA.HI.X R3, R98, R71, R116, 0x1, P0 ;  /* 0x0000004762037211 */ /* 0x000fea00000f0c74 */
[----:B-----5:R1:W-:Y:S04]  /*a5a0*/  ST.E.128 [R2.64], R8 ;  /* 0x0000000802007985 */ /* 0x0203e8000c101d06 */
.L_x_3223:
[----:B------:R-:W-:Y:S05]  /*a5b0*/  BSYNC B1 ;  /* 0x0000000000017941 */ /* 0x000fea0003800000 */
.L_x_3222:
        /* <DEDUP_REMOVED lines=100> */
.L_x_3229:
[----:B------:R-:W-:Y:S05]  /*ac00*/  BSYNC B0 ;  /* 0x0000000000007941 */ /* 0x000fea0003800000 */
.L_x_3228:
[----:B-1----:R-:W-:Y:S01]  /*ac10*/  MOV R2, R70 ;  /* 0x0000004600027202 */ /* 0x002fe20000000f00 */
[----:B------:R-:W-:Y:S01]  /*ac20*/  IMAD R0, R191, 0xa0, RZ ;  /* 0x000000a0bf007824 */ /* 0x000fe200078e02ff */
[----:B------:R-:W-:Y:S05]  /*ac30*/  MOV R3, R71 ;  /* 0x0000004700037202 */ /* 0x000fea0000000f00 */
[----:B------:R-:W-:Y:S05]  /*ac40*/  IMAD.WIDE.U32 R2, R190, 0xa0, R2 ;  /* 0x000000a0be027825 */ /* 0x000fea00078e0002 */
[----:B------:R-:W-:Y:S05]  /*ac50*/  IADD3 R3, R3, R0, RZ ;  /* 0x0000000003037210 */ /* 0x000fea0007ffe0ff */
[----:B-----5:R1:W-:Y:S02]  /*ac60*/  ST.E.128 [R2.64], R8 ;  /* 0x0000000802007985 */ /* 0x0203e4000c101d06 */
.L_x_3227:
[----:B------:R-:W-:Y:S05]  /*ac70*/  BSYNC B1 ;  /* 0x0000000000017941 */ /* 0x000fea0003800000 */
.L_x_3226:
        /* <DEDUP_REMOVED lines=100> */
.L_x_3233:
[----:B------:R-:W-:Y:S05]  /*b2c0*/  BSYNC B0 ;  /* 0x0000000000007941 */ /* 0x000fea0003800000 */
.L_x_3232:
[----:B-1----:R-:W-:Y:S01]  /*b2d0*/  MOV R2, R70 ;  /* 0x0000004600027202 */ /* 0x002fe20000000f00 */
[----:B------:R-:W-:Y:S01]  /*b2e0*/  IMAD R0, R191, 0xc0, RZ ;  /* 0x000000c0bf007824 */ /* 0x000fe200078e02ff */
[----:B------:R-:W-:Y:S05]  /*b2f0*/  MOV R3, R71 ;  /* 0x0000004700037202 */ /* 0x000fea0000000f00 */
[----:B------:R-:W-:Y:S05]  /*b300*/  IMAD.WIDE.U32 R2, R190, 0xc0, R2 ;  /* 0x000000c0be027825 */ /* 0x000fea00078e0002 */
[----:B------:R-:W-:Y:S05]  /*b310*/  IADD3 R3, R3, R0, RZ ;  /* 0x0000000003037210 */ /* 0x000fea0007ffe0ff */
[----:B-----5:R1:W-:Y:S02]  /*b320*/  ST.E.128 [R2.64], R8 ;  /* 0x0000000802007985 */ /* 0x0203e4000c101d06 */
.L_x_3231:
[----:B------:R-:W-:Y:S05]  /*b330*/  BSYNC B1 ;  /* 0x0000000000017941 */ /* 0x000fea0003800000 */
.L_x_3230:
        /* <DEDUP_REMOVED lines=100> */
.L_x_3237:
[----:B------:R-:W-:Y:S05]  /*b980*/  BSYNC B0 ;  /* 0x0000000000007941 */ /* 0x000fea0003800000 */
.L_x_3236:
[----:B-1----:R-:W-:Y:S01]  /*b990*/  MOV R2, R70 ;  /* 0x0000004600027202 */ /* 0x002fe20000000f00 */
[----:B------:R-:W-:Y:S01]  /*b9a0*/  IMAD R0, R191, 0xe0, RZ ;  /* 0x000000e0bf007824 */ /* 0x000fe200078e02ff */
[----:B------:R-:W-:Y:S05]  /*b9b0*/  MOV R3, R71 ;  /* 0x0000004700037202 */ /* 0x000fea0000000f00 */
[----:B------:R-:W-:Y:S05]  /*b9c0*/  IMAD.WIDE.U32 R2, R190, 0xe0, R2 ;  /* 0x000000e0be027825 */ /* 0x000fea00078e0002 */
[----:B------:R-:W-:Y:S05]  /*b9d0*/  IADD3 R3, R3, R0, RZ ;  /* 0x0000000003037210 */ /* 0x000fea0007ffe0ff */
[----:B-----5:R1:W-:Y:S02]  /*b9e0*/  ST.E.128 [R2.64], R8 ;  /* 0x0000000802007985 */ /* 0x0203e4000c101d06 */
.L_x_3235:
[----:B------:R-:W-:Y:S05]  /*b9f0*/  BSYNC B1 ;  /* 0x0000000000017941 */ /* 0x000fea0003800000 */
.L_x_3234:
        /* <DEDUP_REMOVED lines=97> */
.L_x_3241:
[----:B------:R-:W-:Y:S05]  /*c010*/  BSYNC B0 ;  /* 0x0000000000007941 */ /* 0x000fea0003800000 */
.L_x_3240:
[C---:B-1----:R-:W-:Y:S04]  /*c020*/  LEA R2, P0, R97.reuse, R70, 0x1 ;  /* 0x0000004661027211 */ /* 0x042fe800078008ff */
[----:B------:R-:W-:Y:S05]  /*c030*/  LEA.HI.X R3, R97, R71, R115, 0x1, P0 ;  /* 0x0000004761037211 */ /* 0x000fea00000f0c73 */
[----:B-----5:R1:W-:Y:S04]  /*c040*/  ST.E.128 [R2.64], R8 ;  /* 0x0000000802007985 */ /* 0x0203e8000c101d06 */
.L_x_3239:
[----:B------:R-:W-:Y:S05]  /*c050*/  BSYNC B1 ;  /* 0x0000000000017941 */ /* 0x000fea0003800000 */
.L_x_3238:
        /* <DEDUP_REMOVED lines=100> */
.L_x_3245:
[----:B------:R-:W-:Y:S05]  /*c6a0*/  BSYNC B0 ;  /* 0x0000000000007941 */ /* 0x000fea0003800000 */
.L_x_3244:
[----:B-1----:R-:W-:Y:S01]  /*c6b0*/  MOV R2, R70 ;  /* 0x0000004600027202 */ /* 0x002fe20000000f00 */
[----:B------:R-:W-:Y:S01]  /*c6c0*/  IMAD R0, R191, 0x120, RZ ;  /* 0x00000120bf007824 */ /* 0x000fe200078e02ff */
[----:B------:R-:W-:Y:S05]  /*c6d0*/  MOV R3, R71 ;  /* 0x0000004700037202 */ /* 0x000fea0000000f00 */
[----:B------:R-:W-:Y:S05]  /*c6e0*/  IMAD.WIDE.U32 R2, R190, 0x120, R2 ;  /* 0x00000120be027825 */ /* 0x000fea00078e0002 */
[----:B------:R-:W-:Y:S05]  /*c6f0*/  IADD3 R3, R3, R0, RZ ;  /* 0x0000000003037210 */ /* 0x000fea0007ffe0ff */
[----:B-----5:R1:W-:Y:S02]  /*c700*/  ST.E.128 [R2.64], R8 ;  /* 0x0000000802007985 */ /* 0x0203e4000c101d06 */
.L_x_3243:
[----:B------:R-:W-:Y:S05]  /*c710*/  BSYNC B1 ;  /* 0x0000000000017941 */ /* 0x000fea0003800000 */
.L_x_3242:
        /* <DEDUP_REMOVED lines=100> */
.L_x_3249:
[----:B------:R-:W-:Y:S05]  /*cd60*/  BSYNC B0 ;  /* 0x0000000000007941 */ /* 0x000fea0003800000 */
.L_x_3248:
[----:B-1----:R-:W-:Y:S01]  /*cd70*/  MOV R2, R70 ;  /* 0x0000004600027202 */ /* 0x002fe20000000f00 */
[----:B------:R-:W-:Y:S01]  /*cd80*/  IMAD R0, R191, 0x140, RZ ;  /* 0x00000140bf007824 */ /* 0x000fe200078e02ff */
[----:B------:R-:W-:Y:S05]  /*cd90*/  MOV R3, R71 ;  /* 0x0000004700037202 */ /* 0x000fea0000000f00 */
[----:B------:R-:W-:Y:S05]  /*cda0*/  IMAD.WIDE.U32 R2, R190, 0x140, R2 ;  /* 0x00000140be027825 */ /* 0x000fea00078e0002 */
[----:B------:R-:W-:Y:S05]  /*cdb0*/  IADD3 R3, R3, R0, RZ ;  /* 0x0000000003037210 */ /* 0x000fea0007ffe0ff */
[----:B-----5:R1:W-:Y:S02]  /*cdc0*/  ST.E.128 [R2.64], R8 ;  /* 0x0000000802007985 */ /* 0x0203e4000c101d06 */
.L_x_3247:
[----:B------:R-:W-:Y:S05]  /*cdd0*/  BSYNC B1 ;  /* 0x0000000000017941 */ /* 0x000fea0003800000 */
.L_x_3246:
        /* <DEDUP_REMOVED lines=100> */
.L_x_3253:
[----:B------:R-:W-:Y:S05]  /*d420*/  BSYNC B0 ;  /* 0x0000000000007941 */ /* 0x000fea0003800000 */
.L_x_3252:
[----:B-1----:R-:W-:Y:S01]  /*d430*/  MOV R2, R70 ;  /* 0x0000004600027202 */ /* 0x002fe20000000f00 */
[----:B------:R-:W-:Y:S01]  /*d440*/  IMAD R0, R191, 0x160, RZ ;  /* 0x00000160bf007824 */ /* 0x000fe200078e02ff */
[----:B------:R-:W-:Y:S05]  /*d450*/  MOV R3, R71 ;  /* 0x0000004700037202 */ /* 0x000fea0000000f00 */
[----:B------:R-:W-:Y:S05]  /*d460*/  IMAD.WIDE.U32 R2, R190, 0x160, R2 ;  /* 0x00000160be027825 */ /* 0x000fea00078e0002 */
[----:B------:R-:W-:Y:S05]  /*d470*/  IADD3 R3, R3, R0, RZ ;  /* 0x0000000003037210 */ /* 0x000fea0007ffe0ff */
[----:B-----5:R1:W-:Y:S02]  /*d480*/  ST.E.128 [R2.64], R8 ;  /* 0x0000000802007985 */ /* 0x0203e4000c101d06 */
.L_x_3251:
[----:B------:R-:W-:Y:S05]  /*d490*/  BSYNC B1 ;  /* 0x0000000000017941 */ /* 0x000fea0003800000 */
.L_x_3250:
        /* <DEDUP_REMOVED lines=100> */
.L_x_3257:
[----:B------:R-:W-:Y:S05]  /*dae0*/  BSYNC B0 ;  /* 0x0000000000007941 */ /* 0x000fea0003800000 */
.L_x_3256:
[----:B-1----:R-:W-:Y:S01]  /*daf0*/  MOV R2, R70 ;  /* 0x0000004600027202 */ /* 0x002fe20000000f00 */
[----:B------:R-:W-:Y:S01]  /*db00*/  IMAD R0, R191, 0x180, RZ ;  /* 0x00000180bf007824 */ /* 0x000fe200078e02ff */
[----:B------:R-:W-:Y:S05]  /*db10*/  MOV R3, R71 ;  /* 0x0000004700037202 */ /* 0x000fea0000000f00 */
[----:B------:R-:W-:Y:S05]  /*db20*/  IMAD.WIDE.U32 R2, R190, 0x180, R2 ;  /* 0x00000180be027825 */ /* 0x000fea00078e0002 */
[----:B------:R-:W-:Y:S05]  /*db30*/  IADD3 R3, R3, R0, RZ ;  /* 0x0000000003037210 */ /* 0x000fea0007ffe0ff */
[----:B-----5:R1:W-:Y:S02]  /*db40*/  ST.E.128 [R2.64], R8 ;  /* 0x0000000802007985 */ /* 0x0203e4000c101d06 */
.L_x_3255:
[----:B------:R-:W-:Y:S05]  /*db50*/  BSYNC B1 ;  /* 0x0000000000017941 */ /* 0x000fea0003800000 */
.L_x_3254:
        /* <DEDUP_REMOVED lines=100> */
.L_x_3261:
[----:B------:R-:W-:Y:S05]  /*e1a0*/  BSYNC B0 ;  /* 0x0000000000007941 */ /* 0x000fea0003800000 */
.L_x_3260:
[----:B-1----:R-:W-:Y:S01]  /*e1b0*/  MOV R2, R70 ;  /* 0x0000004600027202 */ /* 0x002fe20000000f00 */
[----:B------:R-:W-:Y:S01]  /*e1c0*/  IMAD R0, R191, 0x1a0, RZ ;  /* 0x000001a0bf007824 */ /* 0x000fe200078e02ff */
[----:B------:R-:W-:Y:S05]  /*e1d0*/  MOV R3, R71 ;  /* 0x0000004700037202 */ /* 0x000fea0000000f00 */
[----:B------:R-:W-:Y:S05]  /*e1e0*/  IMAD.WIDE.U32 R2, R190, 0x1a0, R2 ;  /* 0x000001a0be027825 */ /* 0x000fea00078e0002 */
[----:B------:R-:W-:Y:S05]  /*e1f0*/  IADD3 R3, R3, R0, RZ ;  /* 0x0000000003037210 */ /* 0x000fea0007ffe0ff */
[----:B-----5:R1:W-:Y:S02]  /*e200*/  ST.E.128 [R2.64], R8 ;  /* 0x0000000802007985 */ /* 0x0203e4000c101d06 */
.L_x_3259:
[----:B------:R-:W-:Y:S05]  /*e210*/  BSYNC B1 ;  /* 0x0000000000017941 */ /* 0x000fea0003800000 */
.L_x_3258:
        /* <DEDUP_REMOVED lines=100> */
.L_x_3265:
[----:B------:R-:W-:Y:S05]  /*e860*/  BSYNC B0 ;  /* 0x0000000000007941 */ /* 0x000fea0003800000 */
.L_x_3264:
[----:B-1----:R-:W-:Y:S01]  /*e870*/  MOV R2, R70 ;  /* 0x0000004600027202 */ /* 0x002fe20000000f00 */
[----:B------:R-:W-:Y:S01]  /*e880*/  IMAD R0, R191, 0x1c0, RZ ;  /* 0x000001c0bf007824 */ /* 0x000fe200078e02ff */
[----:B------:R-:W-:Y:S05]  /*e890*/  MOV R3, R71 ;  /* 0x0000004700037202 */ /* 0x000fea0000000f00 */
[----:B------:R-:W-:Y:S05]  /*e8a0*/  IMAD.WIDE.U32 R2, R190, 0x1c0, R2 ;  /* 0x000001c0be027825 */ /* 0x000fea00078e0002 */
[----:B------:R-:W-:Y:S05]  /*e8b0*/  IADD3 R3, R3, R0, RZ ;  /* 0x0000000003037210 */ /* 0x000fea0007ffe0ff */
[----:B-----5:R1:W-:Y:S02]  /*e8c0*/  ST.E.128 [R2.64], R8 ;  /* 0x0000000802007985 */ /* 0x0203e4000c101d06 */
.L_x_3263:
[----:B------:R-:W-:Y:S05]  /*e8d0*/  BSYNC B1 ;  /* 0x0000000000017941 */ /* 0x000fea0003800000 */
.L_x_3262:
        /* <DEDUP_REMOVED lines=99> */
.L_x_3269:
[----:B------:R-:W-:Y:S05]  /*ef10*/  BSYNC B0 ;  /* 0x0000000000007941 */ /* 0x000fea0003800000 */
.L_x_3268:
[----:B-1----:R-:W-:Y:S01]  /*ef20*/  MOV R2, R70 ;  /* 0x0000004600027202 */ /* 0x002fe20000000f00 */
[----:B------:R-:W-:Y:S01]  /*ef30*/  IMAD R0, R191, 0x1e0, RZ ;  /* 0x000001e0bf007824 */ /* 0x000fe200078e02ff */
[----:B------:R-:W-:Y:S05]  /*ef40*/  MOV R3, R71 ;  /* 0x0000004700037202 */ /* 0x000fea0000000f00 */
[----:B------:R-:W-:Y:S05]  /*ef50*/  IMAD.WIDE.U32 R2, R190, 0x1e0, R2 ;  /* 0x000001e0be027825 */ /* 0x000fea00078e0002 */
[----:B------:R-:W-:Y:S05]  /*ef60*/  IADD3 R3, R3, R0, RZ ;  /* 0x0000000003037210 */ /* 0x000fea0007ffe0ff */
[----:B-----5:R1:W-:Y:S02]  /*ef70*/  ST.E.128 [R2.64], R8 ;  /* 0x0000000802007985 */ /* 0x0203e4000c101d06 */
.L_x_3267:
[----:B------:R-:W-:Y:S05]  /*ef80*/  BSYNC B1 ;  /* 0x0000000000017941 */ /* 0x000fea0003800000 */
.L_x_3266:
        /* <DEDUP_REMOVED lines=11> */
.L_x_3171:
        /* <DEDUP_REMOVED lines=184> */
.L_x_3205:
[----:B------:R-:W-:Y:S05]  /*fbc0*/  BSYNC B2 ;  /* 0x0000000000027941 */ /* 0x000fea0003800000 */
.L_x_3170:
        /* <DEDUP_REMOVED lines=92> */
.L_x_3271:
        /* <DEDUP_REMOVED lines=12> */
.L_x_3272:
[----:B------:R-:W-:Y:S05]  /*10250*/  BSYNC B0 ;  /* 0x0000000000007941 */ /* 0x000fea0003800000 */
.L_x_3270:
[----:B------:R-:W-:Y:S04]  /*10260*/  IADD3 R21, R21, -0x1, RZ ;  /* 0xffffffff15157810 */ /* 0x000fe80007ffe0ff */
[----:B------:R-:W-:Y:S11]  /*10270*/  ISETP.GT.AND P0, PT, R21, R119, PT ;  /* 0x000000771500720c */ /* 0x000ff60003f04270 */
[----:B------:R-:W-:Y:S02]  /*10280*/  @!UPT UIADD3 URZ, URZ, URZ, URZ ;  /* 0x0000003f3f3ff290 */ /* 0x000fe4000fffe03f */
[----:B------:R-:W-:-:S05]  /*10290*/  @P0 BRA `(.L_x_3273) ;  /* 0xffff2de000000947 */ /* 0x000fca000383ffff */
.L_x_3169:
[----:B-1----:R-:W-:Y:S01]  /*102a0*/  WARPSYNC 0xffffffff ;  /* 0xffffffff00007948 */ /* 0x002fe20003800000 */
[----:B------:R-:W-:Y:S06]  /*102b0*/  BAR.SYNC.DEFER_BLOCKING 0x0 ;  /* 0x0000000000007b1d */ /* 0x000fec0000010000 */
[----:B------:R1:W5:Y:S04]  /*102c0*/  LDL R230, [R1+0x15c] ;  /* 0x00015c0001e67983 */ /* 0x0003680000100800 */
[----:B------:R-:W2:Y:S01]  /*102d0*/  LD.E R35, [R16.64+0xd0] ;  /* 0x0000d00610237980 */ /* 0x000ea2000c101900 */
[----:B------:R-:W-:Y:S01]  /*102e0*/  BSSY B2, `(.L_x_3274) ;  /* 0x000031b000027945 */ /* 0x000fe20003800000 */
[----:B------:R-:W-:Y:S01]  /*102f0*/  IMAD.SHL.U32 R189, R216, 0x2, RZ ;  /* 0x00000002d8bd7824 */ /* 0x000fe200078e00ff */
[C---:B------:R-:W-:Y:S01]  /*10300*/  SHF.L.U64.HI R6, R170.reuse, 0x4, R171 ;  /* 0x00000004aa067819 */ /* 0x040fe200000102ab */
[----:B------:R-:W3:Y:S01]  /*10310*/  S2R R51, SR_CTAID.Y ;  /* 0x0000000000337919 */ /* 0x000ee20000002600 */
[----:B------:R-:W-:-:S03]  /*10320*/  IMAD.SHL.U32 R4, R170, 0x10, RZ ;  /* 0x00000010aa047824 */ /* 0x000fc600078e00ff */
[----:B------:R-:W4:Y:S01]  /*10330*/  S2R R47, SR_TID.X ;  /* 0x00000000002f7919 */ /* 0x000f220000002100 */
[----:B---3--:R-:W-:Y:S02]  /*10340*/  SHF.R.S32.HI R50, RZ, 0x1f, R51 ;  /* 0x0000001fff327819 */ /* 0x008fe40000011433 */
[----:B--2---:R-:W-:-:S13]  /*10350*/  ISETP.NE.AND P0, PT, R35, RZ, PT ;  /* 0x000000ff2300720c */ /* 0x004fda0003f05270 */
[----:B------:R-:W-:Y:S05]  /*10360*/  @!P0 BRA `(.L_x_3275) ;  /* 0x00002cd000008947 */ /* 0x000fea0003800000 */
[----:B-1--4-:R-:W2:Y:S01]  /*10370*/  LD.E.64 R2, [R16.64+0xf0] ;  /* 0x0000f00610027980 */ /* 0x012ea2000c101b00 */
[----:B------:R-:W-:-:S03]  /*10380*/  IMAD.MOV.U32 R0, RZ, RZ, RZ ;  /* 0x000000ffff007224 */ /* 0x000fc600078e00ff */
[----:B------:R-:W2:Y:S04]  /*10390*/  LD.E.U8 R12, [R16.64+0x1b3] ;  /* 0x0001b306100c7980 */ /* 0x000ea8000c101100 */
[----:B------:R1:W5:Y:S04]  /*103a0*/  LD.E R39, [R16.64+0xc0] ;  /* 0x0000c00610277980 */ /* 0x000368000c101900 */
[----:B------:R1:W5:Y:S04]  /*103b0*/  LD.E.64 R30, [R16.64+0x148] ;  /* 0x00014806101e7980 */ /* 0x000368000c101b00 */
[----:B-----5:R1:W5:Y:S04]  /*103c0*/  LD.E.64 R28, [R16.64+0x150] ;  /* 0x00015006101c7980 */ /* 0x020368000c101b00 */
[----:B------:R-:W4:Y:S01]  /*103d0*/  S2R R5, SR_CTAID.X ;  /* 0x0000000000057919 */ /* 0x000f220000002500 */
[----:B--2---:R-:W-:-:S04]  /*103e0*/  ISETP.NE.U32.AND P1, PT, R2, RZ, PT ;  /* 0x000000ff0200720c */ /* 0x004fc80003f25070 */
[----:B------:R-:W-:-:S13]  /*103f0*/  ISETP.NE.AND.EX P1, PT, R3, RZ, PT, P1 ;  /* 0x000000ff0300720c */ /* 0x000fda0003f25310 */
[----:B------:R-:W-:-:S04]  /*10400*/  @P1 LEA R2, P0, R51, R2, 0x2 ;  /* 0x0000000233021211 */ /* 0x000fc800078010ff */
[----:B------:R-:W-:-:S05]  /*10410*/  @P1 LEA.HI.X R3, R51, R3, R50, 0x2, P0 ;  /* 0x0000000333031211 */ /* 0x000fca00000f1432 */
[----:B------:R2:W3:Y:S01]  /*10420*/  @P1 LD.E R0, [R2.64] ;  /* 0x0000000602001980 */ /* 0x0004e2000c101900 */
[----:B----4-:R-:W-:Y:S01]  /*10430*/  IMAD.SHL.U32 R13, R5, 0x40, RZ ;  /* 0x00000040050d7824 */ /* 0x010fe200078e00ff */
        /* <DEDUP_REMOVED lines=16> */
[----:B------:R-:W-:Y:S02]  /*10540*/  ISETP.NE.AND P0, PT, R12, RZ, PT ;  /* 0x000000ff0c00720c */ /* 0x000fe40003f05270 */
        /* <DEDUP_REMOVED lines=74> */
.L_x_3280:
[----:B------:R-:W-:Y:S05]  /*109f0*/  BSYNC B0 ;  /* 0x0000000000007941 */ /* 0x000fea0003800000 */
.L_x_3279:
[----:B-----5:R3:W-:Y:S02]  /*10a00*/  STS.128 [R189], R4 ;  /* 0x00000004bd007388 */ /* 0x0207e40000000c00 */
.L_x_3278:
[----:B------:R-:W-:Y:S05]  /*10a10*/  BSYNC B1 ;  /* 0x0000000000017941 */ /* 0x000fea0003800000 */
.L_x_3277:
        /* <DEDUP_REMOVED lines=62> */
.L_x_3284:
[----:B------:R-:W-:Y:S05]  /*10e00*/  BSYNC B0 ;  /* 0x0000000000007941 */ /* 0x000fea0003800000 */
.L_x_3283:
[----:B-----5:R1:W-:Y:S02]  /*10e10*/  STS.128 [R189+0x800], R4 ;  /* 0x00080004bd007388 */ /* 0x0203e40000000c00 */
.L_x_3282:
[----:B------:R-:W-:Y:S05]  /*10e20*/  BSYNC B1 ;  /* 0x0000000000017941 */ /* 0x000fea0003800000 */
.L_x_3281:
        /* <DEDUP_REMOVED lines=63> */
.L_x_3288:
[----:B------:R-:W-:Y:S05]  /*11220*/  BSYNC B0 ;  /* 0x0000000000007941 */ /* 0x000fea0003800000 */
.L_x_3287:
[----:B-----5:R3:W-:Y:S02]  /*11230*/  STS.128 [R189+0x1000], R4 ;  /* 0x00100004bd007388 */ /* 0x0207e40000000c00 */
.L_x_3286:
[----:B------:R-:W-:Y:S05]  /*11240*/  BSYNC B1 ;  /* 0x0000000000017941 */ /* 0x000fea0003800000 */
.L_x_3285:
[----:B------:R-:W-:-:S04]  /*11250*/  IADD3 R27, R80, 0x30, RZ ;  /* 0x00000030501b7810 */ /* 0x000fc80007ffe0ff */
        /* <DEDUP_REMOVED lines=61> */
.L_x_3291:
[----:B------:R-:W-:Y:S05]  /*11630*/  BSYNC B0 ;  /* 0x0000000000007941 */ /* 0x000fea0003800000 */
.L_x_3290:
[----:B-----5:R3:W-:Y:S01]  /*11640*/  STS.128 [R189+0x1800], R4 ;  /* 0x00180004bd007388 */ /* 0x0207e20000000c00 */
[----:B------:R-:W-:Y:S05]  /*11650*/  BRA `(.L_x_3289) ;  /* 0x00001e3000007947 */ /* 0x000fea0003800000 */
.L_x_3276:
        /* <DEDUP_REMOVED lines=98> */
.L_x_3295:
[----:B------:R-:W-:Y:S05]  /*11c80*/  BSYNC B0 ;  /* 0x0000000000007941 */ /* 0x000fea0003800000 */
.L_x_3294:
[----:B-----5:R3:W-:Y:S02]  /*11c90*/  STS.128 [R189], R4 ;  /* 0x00000004bd007388 */ /* 0x0207e40000000c00 */
.L_x_3293:
[----:B------:R-:W-:Y:S05]  /*11ca0*/  BSYNC B1 ;  /* 0x0000000000017941 */ /* 0x000fea0003800000 */
.L_x_3292:
        /* <DEDUP_REMOVED lines=12> */
[-C--:B------:R-:W-:Y:S02]  /*11d70*/  ISETP.GE.AND P0, PT, R134, R20.reuse, PT ;  /* 0x000000148600720c */ /* 0x080fe40003f06270 */
        /* <DEDUP_REMOVED lines=27> */
[----:B---3--:R-:W-:Y:S01]  /*11f30*/  HADD2.F32 R5, -RZ, R13.H1_H1 ;  /* 0x3000000dff057230 */ /* 0x008fe20000004100 */
[----:B------:R-:W-:Y:S01]  /*11f40*/  MOV R33, R11 ;  /* 0x0000000b00217202 */ /* 0x000fe20000000f00 */
[----:B------:R-:W-:-:S02]  /*11f50*/  HADD2.F32 R7, -RZ, R12.H1_H1 ;  /* 0x3000000cff077230 */ /* 0x000fc40000004100 */
        /* <DEDUP_REMOVED lines=58> */
.L_x_3299:
[----:B------:R-:W-:Y:S05]  /*12300*/  BSYNC B0 ;  /* 0x0000000000007941 */ /* 0x000fea0003800000 */
.L_x_3298:
[----:B-----5:R1:W-:Y:S02]  /*12310*/  STS.128 [R189+0x800], R4 ;  /* 0x00080004bd007388 */ /* 0x0203e40000000c00 */
.L_x_3297:
[----:B------:R-:W-:Y:S05]  /*12320*/  BSYNC B1 ;  /* 0x0000000000017941 */ /* 0x000fea0003800000 */
.L_x_3296:
        /* <DEDUP_REMOVED lines=12> */
[-C--:B------:R-:W-:Y:S02]  /*123f0*/  ISETP.GE.AND P0, PT, R134, R20.reuse, PT ;  /* 0x000000148600720c */ /* 0x080fe40003f06270 */
        /* <DEDUP_REMOVED lines=89> */
.L_x_3303:
[----:B------:R-:W-:Y:S05]  /*12990*/  BSYNC B0 ;  /* 0x0000000000007941 */ /* 0x000fea0003800000 */
.L_x_3302:
[----:B-----5:R3:W-:Y:S02]  /*129a0*/  STS.128 [R189+0x1000], R4 ;  /* 0x00100004bd007388 */ /* 0x0207e40000000c00 */
.L_x_3301:
[----:B------:R-:W-:Y:S05]  /*129b0*/  BSYNC B1 ;  /* 0x0000000000017941 */ /* 0x000fea0003800000 */
.L_x_3300:
        /* <DEDUP_REMOVED lines=43> */
[--C-:B------:R-:W-:Y:S01]  /*12c70*/  HADD2.F32 R6, -RZ, R13.reuse.H0_H0 ;  /* 0x2000000dff067230 */ /* 0x100fe20000004100 */
        /* <DEDUP_REMOVED lines=57> */
.L_x_3305:
[----:B------:R-:W-:Y:S05]  /*13010*/  BSYNC B0 ;  /* 0x0000000000007941 */ /* 0x000fea0003800000 */
.L_x_3304:
[----:B-----5:R3:W-:Y:S01]  /*13020*/  STS.128 [R189+0x1800], R4 ;  /* 0x00180004bd007388 */ /* 0x0207e20000000c00 */
[----:B------:R-:W-:Y:S05]  /*13030*/  BRA `(.L_x_3289) ;  /* 0x0000045000007947 */ /* 0x000fea0003800000 */
.L_x_3275:
[----:B-1--4-:R-:W1:Y:S01]  /*13040*/  S2R R0, SR_CTAID.X ;  /* 0x0000000000007919 */ /* 0x012e620000002500 */
[----:B------:R-:W-:Y:S01]  /*13050*/  BSSY B0, `(.L_x_3306) ;  /* 0x000000f000007945 */ /* 0x000fe20003800000 */
[----:B-1----:R-:W-:-:S05]  /*13060*/  IMAD.SHL.U32 R0, R0, 0x40, RZ ;  /* 0x0000004000007824 */ /* 0x002fca00078e00ff */
[----:B-----5:R-:W-:-:S04]  /*13070*/  IADD3 R0, -R0, R230, RZ ;  /* 0x000000e600007210 */ /* 0x020fc80007ffe1ff */
[----:B------:R-:W-:-:S13]  /*13080*/  ISETP.GE.AND P0, PT, R80, R0, PT ;  /* 0x000000005000720c */ /* 0x000fda0003f06270 */
[----:B------:R-:W-:Y:S05]  /*13090*/  @P0 BRA `(.L_x_3307) ;  /* 0x000000a000000947 */ /* 0x000fea0003800000 */
[----:B------:R-:W2:Y:S02]  /*130a0*/  LDL R2, [R1+0x8] ;  /* 0x0000080001027983 */ /* 0x000ea40000100800 */
[----:B--2---:R-:W-:-:S13]  /*130b0*/  ISETP.GE.AND P0, PT, R134, R2, PT ;  /* 0x000000028600720c */ /* 0x004fda0003f06270 */
        /* <DEDUP_REMOVED lines=8> */
.L_x_3307:
[----:B------:R-:W-:Y:S05]  /*13140*/  BSYNC B0 ;  /* 0x0000000000007941 */ /* 0x000fea0003800000 */
.L_x_3306:
[----:B------:R-:W-:Y:S01]  /*13150*/  IADD3 R37, R80, 0x10, RZ ;  /* 0x0000001050257810 */ /* 0x000fe20007ffe0ff */
[----:B------:R-:W-:Y:S03]  /*13160*/  BSSY B0, `(.L_x_3308) ;  /* 0x000000f000007945 */ /* 0x000fe60003800000 */
[----:B------:R-:W-:-:S13]  /*13170*/  ISETP.GE.AND P0, PT, R37, R0, PT ;  /* 0x000000002500720c */ /* 0x000fda0003f06270 */
[----:B------:R-:W-:Y:S05]  /*13180*/  @P0 BRA `(.L_x_3309) ;  /* 0x000000c000000947 */ /* 0x000fea0003800000 */
[----:B--2---:R-:W2:Y:S02]  /*13190*/  LDL R2, [R1+0x8] ;  /* 0x0000080001027983 */ /* 0x004ea40000100800 */
[----:B--2---:R-:W-:-:S13]  /*131a0*/  ISETP.GE.AND P0, PT, R134, R2, PT ;  /* 0x000000028600720c */ /* 0x004fda0003f06270 */
[----:B------:R2:W-:Y:S01]  /*131b0*/  @P0 STS.128 [R189+0x800], RZ ;  /* 0x000800ffbd000388 */ /* 0x0005e20000000c00 */
[----:B------:R-:W-:Y:S05]  /*131c0*/  @P0 BRA `(.L_x_3309) ;  /* 0x0000008000000947 */ /* 0x000fea0003800000 */
[----:B------:R-:W-:-:S05]  /*131d0*/  IADD3 R3, P0, R4, R214, RZ ;  /* 0x000000d604037210 */ /* 0x000fca0007f1e0ff */
[----:B------:R-:W-:Y:S01]  /*131e0*/  IMAD.X R4, R6, 0x1, R217, P0 ;  /* 0x0000000106047824 */ /* 0x000fe200000e06d9 */
[----:B------:R-:W-:-:S04]  /*131f0*/  LEA R2, P0, R3, R168, 0x1 ;  /* 0x000000a803027211 */ /* 0x000fc800078008ff */
[----:B------:R-:W-:-:S05]  /*13200*/  LEA.HI.X R3, R3, R169, R4, 0x1, P0 ;  /* 0x000000a903037211 */ /* 0x000fca00000f0c04 */
[----:B------:R-:W-:Y:S01]  /*13210*/  @!PT LDS RZ, [RZ] ;  /* 0x00000000fffff984 */ /* 0x000fe20000000800 */
[----:B------:R-:W-:Y:S01]  /*13220*/  @!PT LDS RZ, [RZ] ;  /* 0x00000000fffff984 */ /* 0x000fe20000000800 */
[----:B------:R-:W-:Y:S01]  /*13230*/  @!PT LDS RZ, [RZ] ;  /* 0x00000000fffff984 */ /* 0x000fe20000000800 */
[----:B------:R3:W-:Y:S04]  /*13240*/  LDGSTS.E.BYPASS.LTC128B.128 [R189+0x800], [R2.64] ;  /* 0x0080000002bd7fae */ /* 0x0007e8000b901d46 */
.L_x_3309:
[----:B------:R-:W-:Y:S05]  /*13250*/  BSYNC B0 ;  /* 0x0000000000007941 */ /* 0x000fea0003800000 */
.L_x_3308:
[----:B------:R-:W-:Y:S01]  /*13260*/  IADD3 R36, R80, 0x20, RZ ;  /* 0x0000002050247810 */ /* 0x000fe20007ffe0ff */
[----:B------:R-:W-:Y:S03]  /*13270*/  BSSY B0, `(.L_x_3310) ;  /* 0x000000f000007945 */ /* 0x000fe60003800000 */
[----:B------:R-:W-:-:S13]  /*13280*/  ISETP.GE.AND P0, PT, R36, R0, PT ;  /* 0x000000002400720c */ /* 0x000fda0003f06270 */
[----:B------:R-:W-:Y:S05]  /*13290*/  @P0 BRA `(.L_x_3311) ;  /* 0x000000c000000947 */ /* 0x000fea0003800000 */
[----:B--23--:R-:W2:Y:S02]  /*132a0*/  LDL R2, [R1+0x8] ;  /* 0x0000080001027983 */ /* 0x00cea40000100800 */
[----:B--2---:R-:W-:-:S13]  /*132b0*/  ISETP.GE.AND P0, PT, R134, R2, PT ;  /* 0x000000028600720c */ /* 0x004fda0003f06270 */
[----:B------:R2:W-:Y:S01]  /*132c0*/  @P0 STS.128 [R189+0x1000], RZ ;  /* 0x001000ffbd000388 */ /* 0x0005e20000000c00 */
[----:B------:R-:W-:Y:S05]  /*132d0*/  @P0 BRA `(.L_x_3311) ;  /* 0x0000008000000947 */ /* 0x000fea0003800000 */
[----:B------:R-:W-:-:S04]  /*132e0*/  LEA R3, P0, R170, R214, 0x5 ;  /* 0x000000d6aa037211 */ /* 0x000fc800078028ff */
[----:B------:R-:W-:Y:S02]  /*132f0*/  LEA.HI.X R4, R170, R217, R171, 0x5, P0 ;  /* 0x000000d9aa047211 */ /* 0x000fe400000f2cab */
[----:B------:R-:W-:-:S04]  /*13300*/  LEA R2, P0, R3, R168, 0x1 ;  /* 0x000000a803027211 */ /* 0x000fc800078008ff */
[----:B------:R-:W-:-:S05]  /*13310*/  LEA.HI.X R3, R3, R169, R4, 0x1, P0 ;  /* 0x000000a903037211 */ /* 0x000fca00000f0c04 */
[----:B------:R-:W-:Y:S01]  /*13320*/  @!PT LDS RZ, [RZ] ;  /* 0x00000000fffff984 */ /* 0x000fe20000000800 */
[----:B------:R-:W-:Y:S01]  /*13330*/  @!PT LDS RZ, [RZ] ;  /* 0x00000000fffff984 */ /* 0x000fe20000000800 */
[----:B------:R-:W-:Y:S01]  /*13340*/  @!PT LDS RZ, [RZ] ;  /* 0x00000000fffff984 */ /* 0x000fe20000000800 */
[----:B------:R3:W-:Y:S04]  /*13350*/  LDGSTS.E.BYPASS.LTC128B.128 [R189+0x1000], [R2.64] ;  /* 0x0100000002bd7fae */ /* 0x0007e8000b901d46 */
.L_x_3311:
[----:B------:R-:W-:Y:S05]  /*13360*/  BSYNC B0 ;  /* 0x0000000000007941 */ /* 0x000fea0003800000 */
.L_x_3310:
[----:B------:R-:W-:-:S04]  /*13370*/  IADD3 R27, R80, 0x30, RZ ;  /* 0x00000030501b7810 */ /* 0x000fc80007ffe0ff */
[----:B------:R-:W-:-:S13]  /*13380*/  ISETP.GE.AND P0, PT, R27, R0, PT ;  /* 0x000000001b00720c */ /* 0x000fda0003f06270 */
[----:B------:R-:W-:Y:S05]  /*13390*/  @P0 BRA `(.L_x_3289) ;  /* 0x000000f000000947 */ /* 0x000fea0003800000 */
[----:B--23--:R-:W2:Y:S02]  /*133a0*/  LDL R2, [R1+0x8] ;  /* 0x0000080001027983 */ /* 0x00cea40000100800 */
        /* <DEDUP_REMOVED lines=14> */
.L_x_3289:
[----:B------:R-:W-:Y:S05]  /*13490*/  BSYNC B2 ;  /* 0x0000000000027941 */ /* 0x000fea0003800000 */
.L_x_3274:
[----:B--2---:R-:W2:Y:S01]  /*134a0*/  LDL R0, [R1+0xf4] ;  /* 0x0000f40001007983 */ /* 0x004ea20000100800 */
[----:B------:R-:W-:Y:S01]  /*134b0*/  BSSY B0, `(.L_x_3312) ;  /* 0x0000011000007945 */ /* 0x000fe20003800000 */
[----:B--2---:R-:W-:-:S05]  /*134c0*/  IADD3 R0, R0, -0x1, RZ ;  /* 0xffffffff00007810 */ /* 0x004fca0007ffe0ff */
[----:B------:R-:W-:Y:S01]  /*134d0*/  IMAD.SHL.U32 R99, R0, 0x100, RZ ;  /* 0x0000010000637824 */ /* 0x000fe200078e00ff */
[----:B------:R2:W-:Y:S03]  /*134e0*/  STL [R1+0xc], R0 ;  /* 0x00000c0001007387 */ /* 0x0005e60000100800 */
[----:B--2---:R-:W-:-:S05]  /*134f0*/  IMAD.IADD R0, R212, 0x1, -R99 ;  /* 0x00000001d4007824 */ /* 0x004fca00078e0a63 */
[----:B------:R-:W-:-:S13]  /*13500*/  ISETP.GE.AND P0, PT, R80, R0, PT ;  /* 0x000000005000720c */ /* 0x000fda0003f06270 */
[----:B------:R-:W-:Y:S05]  /*13510*/  @P0 BRA `(.L_x_3313) ;  /* 0x000000a000000947 */ /* 0x000fea0003800000 */
[----:B---3--:R-:W2:Y:S02]  /*13520*/  LDL R2, [R1+0x8] ;  /* 0x0000080001027983 */ /* 0x008ea40000100800 */
[----:B--2---:R-:W-:-:S13]  /*13530*/  ISETP.GE.AND P0, PT, R134, R2, PT ;  /* 0x000000028600720c */ /* 0x004fda0003f06270 */
[----:B------:R2:W-:Y:S01]  /*13540*/  @P0 STS.128 [R189+0x2000], RZ ;  /* 0x002000ffbd000388 */ /* 0x0005e20000000c00 */
[----:B------:R-:W-:Y:S05]  /*13550*/  @P0 BRA `(.L_x_3313) ;  /* 0x0000006000000947 */ /* 0x000fea0003800000 */
[----:B------:R-:W3:Y:S01]  /*13560*/  LDL R2, [R1] ;  /* 0x0000000001027983 */ /* 0x000ee20000100800 */
[----:B------:R-:W-:-:S05]  /*13570*/  MOV R3, R252 ;  /* 0x000000fc00037202 */ /* 0x000fca0000000f00 */
[----:B------:R-:W-:Y:S01]  /*13580*/  @!PT LDS RZ, [RZ] ;  /* 0x00000000fffff984 */ /* 0x000fe20000000800 */
[----:B------:R-:W-:Y:S01]  /*13590*/  @!PT LDS RZ, [RZ] ;  /* 0x00000000fffff984 */ /* 0x000fe20000000800 */
[----:B------:R-:W-:Y:S01]  /*135a0*/  @!PT LDS RZ, [RZ] ;  /* 0x00000000fffff984 */ /* 0x000fe20000000800 */
[----:B---3--:R3:W-:Y:S02]  /*135b0*/  LDGSTS.E.BYPASS.LTC128B.128 [R189+0x2000], [R2.64] ;  /* 0x0200000002bd7fae */ /* 0x0087e4000b901d46 */
.L_x_3313:
[----:B------:R-:W-:Y:S05]  /*135c0*/  BSYNC B0 ;  /* 0x0000000000007941 */ /* 0x000fea0003800000 */
.L_x_3312:
[----:B------:R-:W-:Y:S01]  /*135d0*/  ISETP.GE.AND P0, PT, R37, R0, PT ;  /* 0x000000002500720c */ /* 0x000fe20003f06270 */
[----:B------:R-:W-:-:S12]  /*135e0*/  BSSY B0, `(.L_x_3314) ;  /* 0x000000d000007945 */ /* 0x000fd80003800000 */
[----:B------:R-:W-:Y:S05]  /*135f0*/  @P0 BRA `(.L_x_3315) ;  /* 0x000000b000000947 */ /* 0x000fea0003800000 */
[----:B---3--:R-:W3:Y:S02]  /*13600*/  LDL R2, [R1+0x8] ;  /* 0x0000080001027983 */ /* 0x008ee40000100800 */
[----:B---3--:R-:W-:-:S13]  /*13610*/  ISETP.GE.AND P0, PT, R134, R2, PT ;  /* 0x000000028600720c */ /* 0x008fda0003f06270 */
[----:B------:R3:W-:Y:S01]  /*13620*/  @P0 STS.128 [R189+0x2800], RZ ;  /* 0x002800ffbd000388 */ /* 0x0007e20000000c00 */
[----:B------:R-:W-:Y:S05]  /*13630*/  @P0 BRA `(.L_x_3315) ;  /* 0x0000007000000947 */ /* 0x000fea0003800000 */
[----:B--2---:R-:W2:Y:S02]  /*13640*/  LDL R2, [R1] ;  /* 0x0000000001027983 */ /* 0x004ea40000100800 */
[----:B--2---:R-:W-:-:S04]  /*13650*/  LEA R2, P0, R118, R2, 0x1 ;  /* 0x0000000276027211 */ /* 0x004fc800078008ff */
[----:B------:R-:W-:-:S05]  /*13660*/  LEA.HI.X R3, R118, R252, R224, 0x1, P0 ;  /* 0x000000fc76037211 */ /* 0x000fca00000f0ce0 */
[----:B------:R-:W-:Y:S01]  /*13670*/  @!PT LDS RZ, [RZ] ;  /* 0x00000000fffff984 */ /* 0x000fe20000000800 */
[----:B------:R-:W-:Y:S01]  /*13680*/  @!PT LDS RZ, [RZ] ;  /* 0x00000000fffff984 */ /* 0x000fe20000000800 */
[----:B------:R-:W-:Y:S01]  /*13690*/  @!PT LDS RZ, [RZ] ;  /* 0x00000000fffff984 */ /* 0x000fe20000000800 */
[----:B------:R2:W-:Y:S04]  /*136a0*/  LDGSTS.E.BYPASS.LTC128B.128 [R189+0x2800], [R2.64] ;  /* 0x0280000002bd7fae */ /* 0x0005e8000b901d46 */
.L_x_3315:
[----:B------:R-:W-:Y:S05]  /*136b0*/  BSYNC B0 ;  /* 0x0000000000007941 */ /* 0x000fea0003800000 */
.L_x_3314:
[----:B------:R-:W-:Y:S01]  /*136c0*/  ISETP.GE.AND P0, PT, R36, R0, PT ;  /* 0x000000002400720c */ /* 0x000fe20003f06270 */
[----:B------:R-:W-:-:S12]  /*136d0*/  BSSY B0, `(.L_x_3316) ;  /* 0x000000d000007945 */ /* 0x000fd80003800000 */
[----:B------:R-:W-:Y:S05]  /*136e0*/  @P0 BRA `(.L_x_3317) ;  /* 0x000000b000000947 */ /* 0x000fea0003800000 */
[----:B--23--:R-:W2:Y:S02]  /*136f0*/  LDL R2, [R1+0x8] ;  /* 0x0000080001027983 */ /* 0x00cea40000100800 */
[----:B--2---:R-:W-:-:S13]  /*13700*/  ISETP.GE.AND P0, PT, R134, R2, PT ;  /* 0x000000028600720c */ /* 0x004fda0003f06270 */
[----:B------:R2:W-:Y:S01]  /*13710*/  @P0 STS.128 [R189+0x3000], RZ ;  /* 0x003000ffbd000388 */ /* 0x0005e20000000c00 */
[----:B------:R-:W-:Y:S05]  /*13720*/  @P0 BRA `(.L_x_3317) ;  /* 0x0000007000000947 */ /* 0x000fea0003800000 */
[----:B------:R-:W3:Y:S02]  /*13730*/  LDL R2, [R1] ;  /* 0x0000000001027983 */ /* 0x000ee40000100800 */
[----:B---3--:R-:W-:-:S04]  /*13740*/  LEA R2, P0, R190, R2, 0x6 ;  /* 0x00000002be027211 */ /* 0x008fc800078030ff */
[----:B------:R-:W-:-:S05]  /*13750*/  LEA.HI.X R3, R190, R252, R191, 0x6, P0 ;  /* 0x000000fcbe037211 */ /* 0x000fca00000f34bf */
[----:B------:R-:W-:Y:S01]  /*13760*/  @!PT LDS RZ, [RZ] ;  /* 0x00000000fffff984 */ /* 0x000fe20000000800 */
[----:B------:R-:W-:Y:S01]  /*13770*/  @!PT LDS RZ, [RZ] ;  /* 0x00000000fffff984 */ /* 0x000fe20000000800 */
[----:B------:R-:W-:Y:S01]  /*13780*/  @!PT LDS RZ, [RZ] ;  /* 0x00000000fffff984 */ /* 0x000fe20000000800 */
[----:B------:R3:W-:Y:S04]  /*13790*/  LDGSTS.E.BYPASS.LTC128B.128 [R189+0x3000], [R2.64] ;  /* 0x0300000002bd7fae */ /* 0x0007e8000b901d46 */
.L_x_3317:
[----:B------:R-:W-:Y:S05]  /*137a0*/  BSYNC B0 ;  /* 0x0000000000007941 */ /* 0x000fea0003800000 */
.L_x_3316:
[----:B------:R-:W-:Y:S01]  /*137b0*/  ISETP.GE.AND P0, PT, R27, R0, PT ;  /* 0x000000001b00720c */ /* 0x000fe20003f06270 */
[----:B------:R-:W-:-:S12]  /*137c0*/  BSSY B0, `(.L_x_3318) ;  /* 0x000000f000007945 */ /* 0x000fd80003800000 */
[----:B------:R-:W-:Y:S05]  /*137d0*/  @P0 BRA `(.L_x_3319) ;  /* 0x000000d000000947 */ /* 0x000fea0003800000 */
[----:B--23--:R-:W2:Y:S02]  /*137e0*/  LDL R2, [R1+0x8] ;  /* 0x0000080001027983 */ /* 0x00cea40000100800 */
[----:B--2---:R-:W-:-:S13]  /*137f0*/  ISETP.GE.AND P0, PT, R134, R2, PT ;  /* 0x000000028600720c */ /* 0x004fda0003f06270 */
[----:B------:R2:W-:Y:S01]  /*13800*/  @P0 STS.128 [R189+0x3800], RZ ;  /* 0x003800ffbd000388 */ /* 0x0005e20000000c00 */
[----:B------:R-:W-:Y:S05]  /*13810*/  @P0 BRA `(.L_x_3319) ;  /* 0x0000009000000947 */ /* 0x000fea0003800000 */
[----:B------:R-:W3:Y:S01]  /*13820*/  LDL R2, [R1] ;  /* 0x0000000001027983 */ /* 0x000ee20000100800 */
[----:B------:R-:W-:Y:S01]  /*13830*/  MOV R3, R252 ;  /* 0x000000fc00037202 */ /* 0x000fe20000000f00 */
[----:B-1----:R-:W-:-:S04]  /*13840*/  IMAD R4, R191, 0x60, RZ ;  /* 0x00000060bf047824 */ /* 0x002fc800078e02ff */
[----:B---3--:R-:W-:-:S05]  /*13850*/  IMAD.WIDE.U32 R2, R190, 0x60, R2 ;  /* 0x00000060be027825 */ /* 0x008fca00078e0002 */
[----:B------:R-:W-:-:S05]  /*13860*/  IADD3 R3, R4, R3, RZ ;  /* 0x0000000304037210 */ /* 0x000fca0007ffe0ff */
[----:B------:R-:W-:Y:S01]  /*13870*/  @!PT LDS RZ, [RZ] ;  /* 0x00000000fffff984 */ /* 0x000fe20000000800 */
[----:B------:R-:W-:Y:S01]  /*13880*/  @!PT LDS RZ, [RZ] ;  /* 0x00000000fffff984 */ /* 0x000fe20000000800 */
[----:B------:R-:W-:Y:S01]  /*13890*/  @!PT LDS RZ, [RZ] ;  /* 0x00000000fffff984 */ /* 0x000fe20000000800 */
[----:B------:R1:W-:Y:S02]  /*138a0*/  LDGSTS.E.BYPASS.LTC128B.128 [R189+0x3800], [R2.64] ;  /* 0x0380000002bd7fae */ /* 0x0003e4000b901d46 */
.L_x_3319:
[----:B------:R-:W-:Y:S05]  /*138b0*/  BSYNC B0 ;  /* 0x0000000000007941 */ /* 0x000fea0003800000 */
.L_x_3318:
[----:B------:R-:W-:Y:S01]  /*138c0*/  IADD3 R21, R80, 0x40, RZ ;  /* 0x0000004050157810 */ /* 0x000fe20007ffe0ff */
[----:B------:R-:W-:Y:S03]  /*138d0*/  BSSY B0, `(.L_x_3320) ;  /* 0x000000e000007945 */ /* 0x000fe60003800000 */
[----:B------:R-:W-:-:S13]  /*138e0*/  ISETP.GE.AND P0, PT, R21, R0, PT ;  /* 0x000000001500720c */ /* 0x000fda0003f06270 */
[----:B------:R-:W-:Y:S05]  /*138f0*/  @P0 BRA `(.L_x_3321) ;  /* 0x000000b000000947 */ /* 0x000fea0003800000 */
[----:B-123--:R-:W2:Y:S02]  /*13900*/  LDL R2, [R1+0x8] ;  /* 0x0000080001027983 */ /* 0x00eea40000100800 */
[----:B--2---:R-:W-:-:S13]  /*13910*/  ISETP.GE.AND P0, PT, R134, R2, PT ;  /* 0x000000028600720c */ /* 0x004fda0003f06270 */
[----:B------:R1:W-:Y:S01]  /*13920*/  @P0 STS.128 [R189+0x4000], RZ ;  /* 0x004000ffbd000388 */ /* 0x0003e20000000c00 */
[----:B------:R-:W-:Y:S05]  /*13930*/  @P0 BRA `(.L_x_3321) ;  /* 0x0000007000000947 */ /* 0x000fea0003800000 */
[----:B------:R-:W2:Y:S02]  /*13940*/  LDL R2, [R1] ;  /* 0x0000000001027983 */ /* 0x000ea40000100800 */
[----:B--2---:R-:W-:-:S04]  /*13950*/  LEA R2, P0, R190, R2, 0x7 ;  /* 0x00000002be027211 */ /* 0x004fc800078038ff */
[----:B------:R-:W-:-:S05]  /*13960*/  LEA.HI.X R3, R190, R252, R191, 0x7, P0 ;  /* 0x000000fcbe037211 */ /* 0x000fca00000f3cbf */
[----:B------:R-:W-:Y:S01]  /*13970*/  @!PT LDS RZ, [RZ] ;  /* 0x00000000fffff984 */ /* 0x000fe20000000800 */
[----:B------:R-:W-:Y:S01]  /*13980*/  @!PT LDS RZ, [RZ] ;  /* 0x00000000fffff984 */ /* 0x000fe20000000800 */
[----:B------:R-:W-:Y:S01]  /*13990*/  @!PT LDS RZ, [RZ] ;  /* 0x00000000fffff984 */ /* 0x000fe20000000800 */
[----:B------:R2:W-:Y:S04]  /*139a0*/  LDGSTS.E.BYPASS.LTC128B.128 [R189+0x4000], [R2.64] ;  /* 0x0400000002bd7fae */ /* 0x0005e8000b901d46 */
.L_x_3321:
[----:B------:R-:W-:Y:S05]  /*139b0*/  BSYNC B0 ;  /* 0x0000000000007941 */ /* 0x000fea0003800000 */
.L_x_3320:
        /* <DEDUP_REMOVED lines=8> */
[----:B------:R-:W2:Y:S01]  /*13a40*/  LDL R2, [R1] ;  /* 0x0000000001027983 */ /* 0x000ea20000100800 */
[----:B------:R-:W-:Y:S01]  /*13a50*/  MOV R3, R252 ;  /* 0x000000fc00037202 */ /* 0x000fe20000000f00 */
[----:B------:R-:W-:-:S04]  /*13a60*/  IMAD R4, R191, 0xa0, RZ ;  /* 0x000000a0bf047824 */ /* 0x000fc800078e02ff */
[----:B--2---:R-:W-:-:S05]  /*13a70*/  IMAD.WIDE.U32 R2, R190, 0xa0, R2 ;  /* 0x000000a0be027825 */ /* 0x004fca00078e0002 */
[----:B------:R-:W-:-:S05]  /*13a80*/  IADD3 R3, R4, R3, RZ ;  /* 0x0000000304037210 */ /* 0x000fca0007ffe0ff */
[----:B------:R-:W-:Y:S01]  /*13a90*/  @!PT LDS RZ, [RZ] ;  /* 0x00000000fffff984 */ /* 0x000fe20000000800 */
[----:B------:R-:W-:Y:S01]  /*13aa0*/  @!PT LDS RZ, [RZ] ;  /* 0x00000000fffff984 */ /* 0x000fe20000000800 */
[----:B------:R-:W-:Y:S01]  /*13ab0*/  @!PT LDS RZ, [RZ] ;  /* 0x00000000fffff984 */ /* 0x000fe20000000800 */
[----:B------:R2:W-:Y:S02]  /*13ac0*/  LDGSTS.E.BYPASS.LTC128B.128 [R189+0x4800], [R2.64] ;  /* 0x0480000002bd7fae */ /* 0x0005e4000b901d46 */
.L_x_3323:
[----:B------:R-:W-:Y:S05]  /*13ad0*/  BSYNC B0 ;  /* 0x0000000000007941 */ /* 0x000fea0003800000 */
.L_x_3322:
        /* <DEDUP_REMOVED lines=17> */
.L_x_3325:
[----:B------:R-:W-:Y:S05]  /*13bf0*/  BSYNC B0 ;  /* 0x0000000000007941 */ /* 0x000fea0003800000 */
.L_x_3324:
        /* <DEDUP_REMOVED lines=17> */
.L_x_3327:
[----:B------:R-:W-:Y:S05]  /*13d10*/  BSYNC B0 ;  /* 0x0000000000007941 */ /* 0x000fea0003800000 */
.L_x_3326:
        /* <DEDUP_REMOVED lines=15> */
.L_x_3329:
[----:B------:R-:W-:Y:S05]  /*13e10*/  BSYNC B0 ;  /* 0x0000000000007941 */ /* 0x000fea0003800000 */
.L_x_3328:
        /* <DEDUP_REMOVED lines=17> */
.L_x_3331:
[----:B------:R-:W-:Y:S05]  /*13f30*/  BSYNC B0 ;  /* 0x0000000000007941 */ /* 0x000fea0003800000 */
.L_x_3330:
        /* <DEDUP_REMOVED lines=17> */
.L_x_3333:
[----:B------:R-:W-:Y:S05]  /*14050*/  BSYNC B0 ;  /* 0x0000000000007941 */ /* 0x000fea0003800000 */
.L_x_3332:
        /* <DEDUP_REMOVED lines=17> */
.L_x_3335:
[----:B------:R-:W-:Y:S05]  /*14170*/  BSYNC B0 ;  /* 0x0000000000007941 */ /* 0x000fea0003800000 */
.L_x_3334:
        /* <DEDUP_REMOVED lines=17> */
.L_x_3337:
[----:B------:R-:W-:Y:S05]  /*14290*/  BSYNC B0 ;  /* 0x0000000000007941 */ /* 0x000fea0003800000 */
.L_x_3336:
        /* <DEDUP_REMOVED lines=17> */
.L_x_3339:
[----:B------:R-:W-:Y:S05]  /*143b0*/  BSYNC B0 ;  /* 0x0000000000007941 */ /* 0x000fea0003800000 */
.L_x_3338:
        /* <DEDUP_REMOVED lines=17> */
.L_x_3341:
[----:B------:R-:W-:Y:S05]  /*144d0*/  BSYNC B0 ;  /* 0x0000000000007941 */ /* 0x000fea0003800000 */
.L_x_3340:
        /* <DEDUP_REMOVED lines=17> */
.L_x_3343:
[----:B------:R-:W-:Y:S05]  /*145f0*/  BSYNC B0 ;  /* 0x0000000000007941 */ /* 0x000fea0003800000 */
.L_x_3342:
[----:B-123--:R-:W2:Y:S04]  /*14600*/  LD.E.64 R2, [R16.64+0x1c0] ;  /* 0x0001c00610027980 */ /* 0x00eea8000c101b00 */
[----:B------:R-:W3:Y:S04]  /*14610*/  LD.E.64 R4, [R16.64+0x1b8] ;  /* 0x0001b80610047980 */ /* 0x000ee8000c101b00 */
        /* <DEDUP_REMOVED lines=13> */
[----:B------:R-:W-:Y:S01]  /*146f0*/  BAR.SYNC.DEFER_BLOCKING 0x0 ;  /* 0x0000000000007b1d */ /* 0x000fe20000010000 */
[----:B------:R-:W-:-:S05]  /*14700*/  ISETP.GE.AND P0, PT, R80, R0, PT ;  /* 0x000000005000720c */ /* 0x000fca0003f06270 */
[----:B----4-:R-:W2:Y:S01]  /*14710*/  MUFU.RCP R132, R132 ;  /* 0x0000008400847308 */ /* 0x010ea20000001000 */
[----:B------:R-:W-:-:S07]  /*14720*/  IMAD.SHL.U32 R4, R47, 0x2, RZ ;  /* 0x000000022f047824 */ /* 0x000fce00078e00ff */
[----:B------:R3:W-:Y:S01]  /*14730*/  @P0 STS.128 [R189+0xa000], RZ ;  /* 0x00a000ffbd000388 */ /* 0x0007e20000000c00 */
[----:B-1----:R-:W-:Y:S01]  /*14740*/  SHF.R.S32.HI R3, RZ, 0x1f, R246 ;  /* 0x0000001fff037819 */ /* 0x002fe200000114f6 */
[----:B------:R-:W-:Y:S03]  /*14750*/  BSSY B0, `(.L_x_3344) ;  /* 0x0000010000007945 */ /* 0x000fe60003800000 */
[----:B------:R-:W-:Y:S02]  /*14760*/  LEA.HI R3, R3, R246, RZ, 0x2 ;  /* 0x000000f603037211 */ /* 0x000fe400078f10ff */
[----:B------:R-:W-:Y:S02]  /*14770*/  LOP3.LUT R92, R4, 0x6, RZ, 0xc0, !PT ;  /* 0x00000006045c7812 */ /* 0x000fe400078ec0ff */
[----:B------:R-:W-:Y:S01]  /*14780*/  SHF.R.S32.HI R180, RZ, 0x2, R3 ;  /* 0x00000002ffb47819 */ /* 0x000fe20000011403 */
[----:B--2---:R-:W-:Y:S01]  /*14790*/  FMUL.FTZ R132, R2, R132 ;  /* 0x0000008402847220 */ /* 0x004fe20000410000 */
[----:B------:R-:W-:Y:S05]  /*147a0*/  @P0 BRA `(.L_x_3345) ;  /* 0x000000a000000947 */ /* 0x000fea0003800000 */
[----:B---3--:R-:W2:Y:S02]  /*147b0*/  LDL R22, [R1+0x8] ;  /* 0x0000080001167983 */ /* 0x008ea40000100800 */
        /* <DEDUP_REMOVED lines=9> */
.L_x_3345:
[----:B---3--:R-:W-:Y:S05]  /*14850*/  BSYNC B0 ;  /* 0x0000000000007941 */ /* 0x008fea0003800000 */
.L_x_3344:
        /* <DEDUP_REMOVED lines=8> */
[----:B------:R-:W-:-:S04]  /*148e0*/  LEA R2, P0, R172, R248, 0x1 ;  /* 0x000000f8ac027211 */ /* 0x000fc800078008ff */
[----:B------:R-:W-:-:S05]  /*148f0*/  LEA.HI.X R3, R172, R249, R218, 0x1, P0 ;  /* 0x000000f9ac037211 */ /* 0x000fca00000f0cda */
[----:B------:R-:W-:Y:S01]  /*14900*/  @!PT LDS RZ, [RZ] ;  /* 0x00000000fffff984 */ /* 0x000fe20000000800 */
[----:B------:R-:W-:Y:S01]  /*14910*/  @!PT LDS RZ, [RZ] ;  /* 0x00000000fffff984 */ /* 0x000fe20000000800 */
[----:B------:R-:W-:Y:S01]  /*14920*/  @!PT LDS RZ, [RZ] ;  /* 0x00000000fffff984 */ /* 0x000fe20000000800 */
[----:B------:R4:W-:Y:S04]  /*14930*/  LDGSTS.E.BYPASS.LTC128B.128 [R189+0xa800], [R2.64] ;  /* 0x0a80000002bd7fae */ /* 0x0009e8000b901d46 */
.L_x_3347:
[----:B------:R-:W-:Y:S05]  /*14940*/  BSYNC B0 ;  /* 0x0000000000007941 */ /* 0x000fea0003800000 */
.L_x_3346:
[----:B------:R-:W-:Y:S01]  /*14950*/  ISETP.GE.AND P0, PT, R36, R0, PT ;  /* 0x000000002400720c */ /* 0x000fe20003f06270 */
[----:B------:R-:W-:-:S12]  /*14960*/  BSSY B0, `(.L_x_3348) ;  /* 0x000000f000007945 */ /* 0x000fd80003800000 */
[----:B------:R1:W-:Y:S01]  /*14970*/  @P0 STS.128 [R189+0xb000], RZ ;  /* 0x00b000ffbd000388 */ /* 0x0003e20000000c00 */
[----:B------:R-:W-:Y:S05]  /*14980*/  @P0 BRA `(.L_x_3349) ;  /* 0x000000c000000947 */ /* 0x000fea0003800000 */
[----:B--2-4-:R-:W2:Y:S02]  /*14990*/  LDL R2, [R1+0x8] ;  /* 0x0000080001027983 */ /* 0x014ea40000100800 */
[----:B--2---:R-:W-:-:S13]  /*149a0*/  ISETP.GE.AND P0, PT, R134, R2, PT ;  /* 0x000000028600720c */ /* 0x004fda0003f06270 */
[----:B------:R2:W-:Y:S01]  /*149b0*/  @P0 STS.128 [R189+0xb000], RZ ;  /* 0x00b000ffbd000388 */ /* 0x0005e20000000c00 */
[----:B------:R-:W-:Y:S05]  /*149c0*/  @P0 BRA `(.L_x_3349) ;  /* 0x0000008000000947 */ /* 0x000fea0003800000 */
[----:B------:R-:W4:Y:S04]  /*149d0*/  LDL R4, [R1+0x18] ;  /* 0x0000180001047983 */ /* 0x000f280000100800 */
[----:B--2---:R-:W2:Y:S01]  /*149e0*/  LDL R5, [R1+0x1c] ;  /* 0x00001c0001057983 */ /* 0x004ea20000100800 */
[----:B----4-:R-:W-:-:S04]  /*149f0*/  LEA R2, P0, R4, R248, 0x6 ;  /* 0x000000f804027211 */ /* 0x010fc800078030ff */
[----:B--2---:R-:W-:-:S05]  /*14a00*/  LEA.HI.X R3, R4, R249, R5, 0x6, P0 ;  /* 0x000000f904037211 */ /* 0x004fca00000f3405 */
[----:B------:R-:W-:Y:S01]  /*14a10*/  @!PT LDS RZ, [RZ] ;  /* 0x00000000fffff984 */ /* 0x000fe20000000800 */
[----:B------:R-:W-:Y:S01]  /*14a20*/  @!PT LDS RZ, [RZ] ;  /* 0x00000000fffff984 */ /* 0x000fe20000000800 */
[----:B------:R-:W-:Y:S01]  /*14a30*/  @!PT LDS RZ, [RZ] ;  /* 0x00000000fffff984 */ /* 0x000fe20000000800 */
[----:B------:R2:W-:Y:S04]  /*14a40*/  LDGSTS.E.BYPASS.LTC128B.128 [R189+0xb000], [R2.64] ;  /* 0x0b00000002bd7fae */ /* 0x0005e8000b901d46 */
.L_x_3349:
[----:B------:R-:W-:Y:S05]  /*14a50*/  BSYNC B0 ;  /* 0x0000000000007941 */ /* 0x000fea0003800000 */
.L_x_3348:
        /* <DEDUP_REMOVED lines=10> */
[----:B----4-:R-:W-:Y:S02]  /*14b00*/  MOV R5, R3 ;  /* 0x0000000300057202 */ /* 0x010fe40000000f00 */
[----:B------:R-:W-:Y:S01]  /*14b10*/  MOV R3, R249 ;  /* 0x000000f900037202 */ /* 0x000fe20000000f00 */
[----:B--2---:R-:W-:Y:S01]  /*14b20*/  IMAD R4, R2, 0x60, RZ ;  /* 0x0000006002047824 */ /* 0x004fe200078e02ff */
[----:B------:R-:W-:-:S05]  /*14b30*/  MOV R2, R248 ;  /* 0x000000f800027202 */ /* 0x000fca0000000f00 */
[----:B------:R-:W-:-:S05]  /*14b40*/  IMAD.WIDE.U32 R2, R5, 0x60, R2 ;  /* 0x0000006005027825 */ /* 0x000fca00078e0002 */
[----:B------:R-:W-:-:S05]  /*14b50*/  IADD3 R3, R4, R3, RZ ;  /* 0x0000000304037210 */ /* 0x000fca0007ffe0ff */
[----:B------:R-:W-:Y:S01]  /*14b60*/  @!PT LDS RZ, [RZ] ;  /* 0x00000000fffff984 */ /* 0x000fe20000000800 */
[----:B------:R-:W-:Y:S01]  /*14b70*/  @!PT LDS RZ, [RZ] ;  /* 0x00000000fffff984 */ /* 0x000fe20000000800 */
[----:B------:R-:W-:Y:S01]  /*14b80*/  @!PT LDS RZ, [RZ] ;  /* 0x00000000fffff984 */ /* 0x000fe20000000800 */
[----:B------:R2:W-:Y:S02]  /*14b90*/  LDGSTS.E.BYPASS.LTC128B.128 [R189+0xb800], [R2.64] ;  /* 0x0b80000002bd7fae */ /* 0x0005e4000b901d46 */
.L_x_3351:
[----:B------:R-:W-:Y:S05]  /*14ba0*/  BSYNC B0 ;  /* 0x0000000000007941 */ /* 0x000fea0003800000 */
.L_x_3350:
        /* <DEDUP_REMOVED lines=16> */
.L_x_3353:
[----:B------:R-:W-:Y:S05]  /*14cb0*/  BSYNC B0 ;  /* 0x0000000000007941 */ /* 0x000fea0003800000 */
.L_x_3352:
        /* <DEDUP_REMOVED lines=20> */
.L_x_3355:
[----:B------:R-:W-:Y:S05]  /*14e00*/  BSYNC B0 ;  /* 0x0000000000007941 */ /* 0x000fea0003800000 */
.L_x_3354:
        /* <DEDUP_REMOVED lines=20> */
.L_x_3357:
[----:B------:R-:W-:Y:S05]  /*14f50*/  BSYNC B0 ;  /* 0x0000000000007941 */ /* 0x000fea0003800000 */
.L_x_3356:
        /* <DEDUP_REMOVED lines=20> */
.L_x_3359:
[----:B------:R-:W-:Y:S05]  /*150a0*/  BSYNC B0 ;  /* 0x0000000000007941 */ /* 0x000fea0003800000 */
.L_x_3358:
        /* <DEDUP_REMOVED lines=16> */
.L_x_3361:
[----:B------:R-:W-:Y:S05]  /*151b0*/  BSYNC B0 ;  /* 0x0000000000007941 */ /* 0x000fea0003800000 */
.L_x_3360:
        /* <DEDUP_REMOVED lines=20> */
.L_x_3363:
[----:B------:R-:W-:Y:S05]  /*15300*/  BSYNC B0 ;  /* 0x0000000000007941 */ /* 0x000fea0003800000 */
.L_x_3362:
        /* <DEDUP_REMOVED lines=20> */
.L_x_3365:
[----:B------:R-:W-:Y:S05]  /*15450*/  BSYNC B0 ;  /* 0x0000000000007941 */ /* 0x000fea0003800000 */
.L_x_3364:
        /* <DEDUP_REMOVED lines=20> */
.L_x_3367:
[----:B------:R-:W-:Y:S05]  /*155a0*/  BSYNC B0 ;  /* 0x0000000000007941 */ /* 0x000fea0003800000 */
.L_x_3366:
        /* <DEDUP_REMOVED lines=20> */
.L_x_3369:
[----:B------:R-:W-:Y:S05]  /*156f0*/  BSYNC B0 ;  /* 0x0000000000007941 */ /* 0x000fea0003800000 */
.L_x_3368:
        /* <DEDUP_REMOVED lines=20> */
.L_x_3371:
[----:B------:R-:W-:Y:S05]  /*15840*/  BSYNC B0 ;  /* 0x0000000000007941 */ /* 0x000fea0003800000 */
.L_x_3370:
        /* <DEDUP_REMOVED lines=20> */
.L_x_3373:
[----:B------:R-:W-:Y:S05]  /*15990*/  BSYNC B0 ;  /* 0x0000000000007941 */ /* 0x000fea0003800000 */
.L_x_3372:
        /* <DEDUP_REMOVED lines=20> */
.L_x_3375:
[----:B------:R-:W-:Y:S05]  /*15ae0*/  BSYNC B0 ;  /* 0x0000000000007941 */ /* 0x000fea0003800000 */
.L_x_3374:
[----:B--2---:R-:W2:Y:S04]  /*15af0*/  LDL.LU R7, [R1+0x10] ;  /* 0x0000100001077983 */ /* 0x004ea80000300800 */
[----:B---3--:R-:W3:Y:S01]  /*15b00*/  LD.E R4, [R16.64+0x18c] ;  /* 0x00018c0610047980 */ /* 0x008ee2000c101900 */
[----:B------:R-:W-:Y:S01]  /*15b10*/  SHF.R.S32.HI R0, RZ, 0x4, R226 ;  /* 0x00000004ff007819 */ /* 0x000fe200000114e2 */
[----:B------:R-:W-:Y:S02]  /*15b20*/  IMAD.SHL.U32 R6, R213, 0x40, RZ ;  /* 0x00000040d5067824 */ /* 0x000fe400078e00ff */
[----:B----4-:R-:W-:Y:S01]  /*15b30*/  IMAD.SHL.U32 R2, R247, 0x40, RZ ;  /* 0x00000040f7027824 */ /* 0x010fe200078e00ff */
[----:B------:R-:W-:Y:S01]  /*15b40*/  LEA.HI R3, R226, R0, RZ, 0x1 ;  /* 0x00000000e2037211 */ /* 0x000fe200078f08ff */
[----:B------:R-:W-:Y:S01]  /*15b50*/  IMAD.SHL.U32 R5, R80, 0x8, RZ ;  /* 0x0000000850057824 */ /* 0x000fe200078e00ff */
[----:B------:R-:W-:Y:S01]  /*15b60*/  SHF.R.S32.HI R9, RZ, 0x1f, R47 ;  /* 0x0000001fff097819 */ /* 0x000fe2000001142f */
[----:B------:R-:W-:Y:S01]  /*15b70*/  STL [R1+0x1b0], R132 ;  /* 0x0001b08401007387 */ /* 0x000fe20000100800 */
[----:B------:R-:W-:-:S02]  /*15b80*/  LOP3.LUT R3, R3, 0xfffffffe, RZ, 0xc0, !PT ;  /* 0xfffffffe03037812 */ /* 0x000fc400078ec0ff */
[----:B------:R-:W-:Y:S01]  /*15b90*/  LOP3.LUT R2, R2, 0x1c0, RZ, 0xc0, !PT ;  /* 0x000001c002027812 */ /* 0x000fe200078ec0ff */
[----:B------:R-:W-:Y:S01]  /*15ba0*/  STL [R1+0x194], R250 ;  /* 0x000194fa01007387 */ /* 0x000fe20000100800 */
[----:B------:R-:W-:Y:S02]  /*15bb0*/  IADD3 R3, R0, -R3, RZ ;  /* 0x8000000300037210 */ /* 0x000fe40007ffe0ff */
[----:B------:R-:W-:Y:S01]  /*15bc0*/  LOP3.LUT R0, R6, 0x1c0, RZ, 0xc0, !PT ;  /* 0x000001c006007812 */ /* 0x000fe200078ec0ff */
[----:B------:R-:W-:Y:S02]  /*15bd0*/  STL [R1+0x190], R251 ;  /* 0x000190fb01007387 */ /* 0x000fe40000100800 */
[----:B------:R-:W-:Y:S01]  /*15be0*/  IMAD.SHL.U32 R6, R3, 0x8, RZ ;  /* 0x0000000803067824 */ /* 0x000fe200078e00ff */
[----:B------:R-:W-:Y:S01]  /*15bf0*/  LEA.HI R9, R9, R47, RZ, 0x5 ;  /* 0x0000002f09097211 */ /* 0x000fe200078f28ff */
[----:B------:R-:W-:Y:S01]  /*15c00*/  STL [R1+0x18c], R252 ;  /* 0x00018cfc01007387 */ /* 0x000fe20000100800 */
[----:B------:R-:W-:-:S02]  /*15c10*/  LOP3.LUT R8, R0, 0x8, R5, 0xf8, !PT ;  /* 0x0000000800087812 */ /* 0x000fc400078ef805 */
[----:B------:R-:W-:Y:S01]  /*15c20*/  LOP3.LUT R5, R2, 0x8, R6, 0xf8, !PT ;  /* 0x0000000802057812 */ /* 0x000fe200078ef806 */
[----:B------:R-:W-:Y:S01]  /*15c30*/  STL [R1+0x188], R249 ;  /* 0x000188f901007387 */ /* 0x000fe20000100800 */
[----:B------:R-:W-:Y:S02]  /*15c40*/  SHF.R.U32.HI R2, RZ, 0x3, R2 ;  /* 0x00000003ff027819 */ /* 0x000fe40000011602 */
[----:B------:R-:W-:Y:S01]  /*15c50*/  SHF.R.S32.HI R9, RZ, 0x5, R9 ;  /* 0x00000005ff097819 */ /* 0x000fe20000011409 */
[----:B------:R-:W-:Y:S01]  /*15c60*/  STL [R1+0x184], R248 ;  /* 0x000184f801007387 */ /* 0x000fe20000100800 */
[----:B------:R-:W-:Y:S02]  /*15c70*/  SHF.R.U32.HI R0, RZ, 0x3, R0 ;  /* 0x00000003ff007819 */ /* 0x000fe40000011600 */
[----:B------:R-:W-:Y:S01]  /*15c80*/  LOP3.LUT R239, R5, R2, RZ, 0x3c, !PT ;  /* 0x0000000205ef7212 */ /* 0x000fe200078e3cff */
[----:B------:R-:W-:Y:S01]  /*15c90*/  STL [R1+0x180], R224 ;  /* 0x000180e001007387 */ /* 0x000fe20000100800 */
[----:B------:R-:W-:-:S02]  /*15ca0*/  LOP3.LUT R0, R8, R0, RZ, 0x3c, !PT ;  /* 0x0000000008007212 */ /* 0x000fc400078e3cff */
[----:B------:R-:W-:Y:S01]  /*15cb0*/  R2P PR, R213, 0x6 ;  /* 0x00000006d5007804 */ /* 0x000fe20000000000 */
[----:B------:R-:W-:Y:S02]  /*15cc0*/  STL [R1+0x17c], R218 ;  /* 0x00017cda01007387 */ /* 0x000fe40000100800 */
[----:B------:R-:W-:Y:S02]  /*15cd0*/  IMAD R0, R3, 0x200, R0 ;  /* 0x0000020003007824 */ /* 0x000fe400078e0200 */
[----:B------:R-:W-:Y:S02]  /*15ce0*/  STL [R1+0x178], R191 ;  /* 0x000178bf01007387 */ /* 0x000fe40000100800 */
[----:B------:R-:W-:Y:S02]  /*15cf0*/  IMAD.SHL.U32 R137, R0, 0x2, RZ ;  /* 0x0000000200897824 */ /* 0x000fe400078e00ff */
[----:B------:R-:W-:Y:S04]  /*15d00*/  STL [R1+0x174], R190 ;  /* 0x000174be01007387 */ /* 0x000fe80000100800 */
[----:B------:R-:W-:Y:S04]  /*15d10*/  LDSM.16.M88.4 R12, [R137+0x2000] ;  /* 0x00200000890c783b */ /* 0x000fe80000000200 */
[----:B------:R-:W-:Y:S04]  /*15d20*/  LDSM.16.M88.4 R20, [R137+0x2800] ;  /* 0x002800008914783b */ /* 0x000fe80000000200 */
[----:B------:R-:W-:Y:S04]  /*15d30*/  LDSM.16.M88.4 R76, [R137+0x4000] ;  /* 0x00400000894c783b */ /* 0x000fe80000000200 */
[----:B-----5:R-:W-:Y:S04]  /*15d40*/  LDSM.16.M88.4 R28, [R137+0x3000] ;  /* 0x00300000891c783b */ /* 0x020fe80000000200 */
[----:B------:R-:W-:Y:S01]  /*15d50*/  LDSM.16.M88.4 R40, [R137+0x3800] ;  /* 0x003800008928783b */ /* 0x000fe20000000200 */
[----:B------:R-:W-:-:S03]  /*15d60*/  MOV R0, 0x20 ;  /* 0x0000002000007802 */ /* 0x000fc60000000f00 */
[----:B------:R-:W-:Y:S01]  /*15d70*/  LDSM.16.M88.4 R80, [R137+0x4800] ;  /* 0x004800008950783b */ /* 0x000fe20000000200 */
[----:B------:R-:W-:Y:S02]  /*15d80*/  SEL R185, R0, 0xffffffe0, !P1 ;  /* 0xffffffe000b97807 */ /* 0x000fe40004800000 */
[C---:B------:R-:W-:Y:S01]  /*15d90*/  IADD3 R138, R137.reuse, 0x2040, RZ ;  /* 0x00002040898a7810 */ /* 0x040fe20007ffe0ff */
[----:B------:R-:W-:Y:S02]  /*15da0*/  STL [R1+0x170], R189 ;  /* 0x000170bd01007387 */ /* 0x000fe40000100800 */
[C---:B------:R-:W-:Y:S01]  /*15db0*/  IMAD.IADD R96, R137.reuse, 0x1, R185 ;  /* 0x0000000189607824 */ /* 0x040fe200078e02b9 */
[----:B------:R-:W-:Y:S01]  /*15dc0*/  IADD3 R0, R137, 0x2000, RZ ;  /* 0x0000200089007810 */ /* 0x000fe20007ffe0ff */
[----:B------:R-:W-:Y:S04]  /*15dd0*/  STL [R1+0x16c], R172 ;  /* 0x00016cac01007387 */ /* 0x000fe80000100800 */
[----:B------:R-:W-:Y:S04]  /*15de0*/  LDSM.16.M88.4 R64, [R96+0x2000] ;  /* 0x002000006040783b */ /* 0x000fe80000000200 */
[----:B------:R-:W-:Y:S04]  /*15df0*/  LDSM.16.M88.4 R84, [R96+0x4000] ;  /* 0x004000006054783b */ /* 0x000fe80000000200 */
[----:B------:R-:W-:Y:S04]  /*15e00*/  LDSM.16.M88.4 R56, [R96+0x3000] ;  /* 0x003000006038783b */ /* 0x000fe80000000200 */
[----:B------:R-:W-:Y:S04]  /*15e10*/  LDSM.16.M88.4 R48, [R96+0x3800] ;  /* 0x003800006030783b */ /* 0x000fe80000000200 */
[----:B------:R-:W-:Y:S01]  /*15e20*/  LDSM.16.M88.4 R60, [R96+0x2800] ;  /* 0x00280000603c783b */ /* 0x000fe20000000200 */
[----:B------:R-:W-:Y:S01]  /*15e30*/  @P2 IADD3 R138, R0, -0x40, RZ ;  /* 0xffffffc0008a2810 */ /* 0x000fe20007ffe0ff */
[----:B------:R-:W-:-:S02]  /*15e40*/  IMAD.IADD R0, R99, 0x1, R92 ;  /* 0x0000000163007824 */ /* 0x000fc400078e025c */
[----:B------:R-:W-:Y:S02]  /*15e50*/  STL [R1+0x168], R135 ;  /* 0x0001688701007387 */ /* 0x000fe40000100800 */
[----:B------:R-:W-:Y:S02]  /*15e60*/  IMAD.IADD R183, R185, 0x1, R138 ;  /* 0x00000001b9b77824 */ /* 0x000fe400078e028a */
[----:B------:R-:W-:Y:S04]  /*15e70*/  STL [R1+0x164], R134 ;  /* 0x0001648601007387 */ /* 0x000fe80000100800 */
[----:B------:R-:W-:Y:S04]  /*15e80*/  STL [R1+0x160], R118 ;  /* 0x0001607601007387 */ /* 0x000fe80000100800 */
[----:B------:R-:W0:Y:S01]  /*15e90*/  LDGDEPBAR ;  /* 0x00000000000079af */ /* 0x000e220000000000 */
[----:B--2---:R-:W-:-:S04]  /*15ea0*/  SHF.L.U32 R7, R7, 0x6, RZ ;  /* 0x0000000607077819 */ /* 0x004fc800000006ff */
[----:B------:R-:W-:-:S05]  /*15eb0*/  LOP3.LUT R244, R7, 0xfffffe00, RZ, 0xc0, !PT ;  /* 0xfffffe0007f47812 */ /* 0x000fca00078ec0ff */
[----:B------:R-:W-:-:S05]  /*15ec0*/  IMAD R2, R9, 0x400, R244 ;  /* 0x0000040009027824 */ /* 0x000fca00078e02f4 */
[----:B------:R-:W-:-:S05]  /*15ed0*/  IADD3 R2, R239, R2, RZ ;  /* 0x00000002ef027210 */ /* 0x000fca0007ffe0ff */
[----:B------:R-:W-:-:S05]  /*15ee0*/  IMAD.SHL.U32 R184, R2, 0x2, RZ ;  /* 0x0000000202b87824 */ /* 0x000fca00078e00ff */
[----:B------:R-:W2:Y:S01]  /*15ef0*/  LDSM.16.M88.4 R8, [R184] ;  /* 0x00000000b808783b */ /* 0x000ea20000000200 */
[----:B------:R-:W-:-:S05]  /*15f00*/  IMAD R5, R187, 0x2, R184 ;  /* 0x00000002bb057824 */ /* 0x000fca00078e02b8 */
[----:B------:R-:W4:Y:S01]  /*15f10*/  LDSM.16.M88.4 R24, [R5] ;  /* 0x000000000518783b */ /* 0x000f220000000200 */
[----:B------:R-:W-:Y:S01]  /*15f20*/  LEA R3, R188, R184, 0x1 ;  /* 0x000000b8bc037211 */ /* 0x000fe200078e08ff */
        /* <DEDUP_REMOVED lines=10> */
[C---:B----4-:R-:W-:Y:S08]  /*15fd0*/  HMMA.16816.F32 R88, R24.reuse, R64, R72 ;  /* 0x000000401858723c */ /* 0x050ff00000001848 */
[C---:B------:R-:W-:Y:S08]  /*15fe0*/  HMMA.16816.F32 R68, R24.reuse, R66, R68 ;  /* 0x000000421844723c */ /* 0x040ff00000001844 */
[C---:B------:R-:W-:Y:S08]  /*15ff0*/  HMMA.16816.F32 R112, R24.reuse, R84, R12 ;  /* 0x000000541870723c */ /* 0x040ff0000000180c */
[C---:B------:R-:W-:Y:S01]  /*16000*/  HMMA.16816.F32 R64, R24.reuse, R56, R36 ;  /* 0x000000381840723c */ /* 0x040fe20000001824 */
[----:B------:R-:W-:Y:S07]  /*16010*/  LDSM.16.M88.4 R36, [R138] ;  /* 0x000000008a24783b */ /* 0x000fee0000000200 */
[----:B------:R-:W-:Y:S01]  /*16020*/  HMMA.16816.F32 R100, R24, R50, R20 ;  /* 0x000000321864723c */ /* 0x000fe20000001814 */
[----:B------:R-:W4:Y:S07]  /*16030*/  LDSM.16.M88.4 R20, [R3] ;  /* 0x000000000314783b */ /* 0x000f2e0000000200 */
[----:B------:R-:W-:Y:S01]  /*16040*/  HMMA.16816.F32 R12, R8, R78, RZ ;  /* 0x0000004e080c723c */ /* 0x000fe200000018ff */
[----:B------:R-:W-:-:S07]  /*16050*/  LEA R186, R187, R3, 0x1 ;  /* 0x00000003bbba7211 */ /* 0x000fce00078e08ff */
[----:B------:R-:W-:Y:S01]  /*16060*/  HMMA.16816.F32 R104, R24, R48, R28 ;  /* 0x000000301868723c */ /* 0x000fe2000000181c */
[----:B------:R-:W-:Y:S07]  /*16070*/  LDSM.16.M88.4 R48, [R183] ;  /* 0x00000000b730783b */ /* 0x000fee0000000200 */
[----:B------:R-:W-:Y:S08]  /*16080*/  HMMA.16816.F32 R28, R8, R80, RZ ;  /* 0x00000050081c723c */ /* 0x000ff000000018ff */
[C---:B------:R-:W-:Y:S01]  /*16090*/  HMMA.16816.F32 R72, R24.reuse, R60, R52 ;  /* 0x0000003c1848723c */ /* 0x040fe20000001834 */
[----:B------:R-:W1:Y:S07]  /*160a0*/  LDSM.16.M88.4 R52, [R138+0x800] ;  /* 0x000800008a34783b */ /* 0x000e6e0000000200 */
[C---:B------:R-:W-:Y:S01]  /*160b0*/  HMMA.16816.F32 R92, R24.reuse, R86, R12 ;  /* 0x00000056185c723c */ /* 0x040fe2000000180c */
[----:B------:R-:W1:Y:S07]  /*160c0*/  LDSM.16.M88.4 R12, [R186] ;  /* 0x00000000ba0c783b */ /* 0x000e6e0000000200 */
[----:B------:R-:W-:Y:S08]  /*160d0*/  HMMA.16816.F32 R56, R24, R58, R32 ;  /* 0x0000003a1838723c */ /* 0x000ff00000001820 */
[----:B------:R-:W-:Y:S08]  /*160e0*/  HMMA.16816.F32 R32, R8, R82, RZ ;  /* 0x000000520820723c */ /* 0x000ff000000018ff */
[C---:B------:R-:W-:Y:S01]  /*160f0*/  HMMA.16816.F32 R60, R24.reuse, R62, R44 ;  /* 0x0000003e183c723c */ /* 0x040fe2000000182c */
[----:B------:R-:W3:Y:S07]  /*16100*/  LDSM.16.M88.4 R44, [R138+0x1000] ;  /* 0x001000008a2c783b */ /* 0x000eee0000000200 */
[----:B--2---:R-:W-:Y:S08]  /*16110*/  HMMA.16816.F32 R108, R24, R40, R28 ;  /* 0x00000028186c723c */ /* 0x004ff0000000181c */
[C---:B----4-:R-:W-:Y:S01]  /*16120*/  HMMA.16816.F32 R28, R20.reuse, R36, R88 ;  /* 0x00000024141c723c */ /* 0x050fe20000001858 */
[----:B------:R-:W-:Y:S04]  /*16130*/  STL [R1+0x19c], R16 ;  /* 0x00019c1001007387 */ /* 0x000fe80000100800 */
[----:B------:R-:W-:Y:S03]  /*16140*/  LDSM.16.M88.4 R88, [R138+0x2800] ;  /* 0x002800008a58783b */ /* 0x000fe60000000200 */
[----:B------:R-:W-:Y:S08]  /*16150*/  HMMA.16816.F32 R36, R20, R38, R68 ;  /* 0x000000261424723c */ /* 0x000ff00000001844 */
[----:B------:R-:W-:Y:S01]  /*16160*/  HMMA.16816.F32 R152, R24, R42, R32 ;  /* 0x0000002a1898723c */ /* 0x000fe20000001820 */
[----:B------:R-:W2:Y:S04]  /*16170*/  LDSM.16.M88.4 R40, [R138+0x1800] ;  /* 0x001800008a28783b */ /* 0x000ea80000000200 */
[----:B------:R-:W-:Y:S03]  /*16180*/  LDSM.16.M88.4 R32, [R138+0x2000] ;  /* 0x002000008a20783b */ /* 0x000fe60000000200 */
[C---:B-1----:R-:W-:Y:S08]  /*16190*/  HMMA.16816.F32 R72, R20.reuse, R52, R72 ;  /* 0x000000341448723c */ /* 0x042ff00000001848 */
[----:B------:R-:W-:Y:S01]  /*161a0*/  HMMA.16816.F32 R80, R20, R54, R60 ;  /* 0x000000361450723c */ /* 0x000fe2000000183c */
[----:B------:R-:W1:Y:S07]  /*161b0*/  LDSM.16.M88.4 R52, [R183+0x800] ;  /* 0x00080000b734783b */ /* 0x000e6e0000000200 */
[----:B------:R-:W-:Y:S08]  /*161c0*/  HMMA.16816.F32 R28, R12, R48, R28 ;  /* 0x000000300c1c723c */ /* 0x000ff0000000181c */
[C---:B---3--:R-:W-:Y:S08]  /*161d0*/  HMMA.16816.F32 R76, R20.reuse, R44, R64 ;  /* 0x0000002c144c723c */ /* 0x048ff00000001840 */
[----:B------:R-:W-:Y:S08]  /*161e0*/  HMMA.16816.F32 R84, R20, R46, R56 ;  /* 0x0000002e1454723c */ /* 0x000ff00000001838 */
[----:B------:R-:W-:Y:S01]  /*161f0*/  HMMA.16816.F32 R44, R12, R50, R36 ;  /* 0x000000320c2c723c */ /* 0x000fe20000001824 */
[-C--:B------:R-:W-:Y:S01]  /*16200*/  FMUL.FTZ R2, R28, R4.reuse ;  /* 0x000000041c027220 */ /* 0x080fe20000410000 */
[----:B------:R-:W-:Y:S03]  /*16210*/  STL [R1+0x198], R17 ;  /* 0x0001981101007387 */ /* 0x000fe60000100800 */
[----:B------:R3:W-:Y:S01]  /*16220*/  MUFU.TANH R234, R2 ;  /* 0x0000000200ea7308 */ /* 0x0007e20000002400 */
[----:B------:R-:W-:Y:S02]  /*16230*/  STL [R1+0x1a0], R244 ;  /* 0x0001a0f401007387 */ /* 0x000fe40000100800 */
[----:B--2---:R-:W-:Y:S02]  /*16240*/  HMMA.16816.F32 R64, R20, R40, R104 ;  /* 0x000000281440723c */ /* 0x004fe40000001868 */
[----:B------:R-:W-:Y:S04]  /*16250*/  STL [R1+0x1a4], R239 ;  /* 0x0001a4ef01007387 */ /* 0x000fe80000100800 */
[----:B------:R-:W-:Y:S01]  /*16260*/  LDSM.16.M88.4 R36, [R183+0x2000] ;  /* 0x00200000b724783b */ /* 0x000fe20000000200 */
[----:B---3--:R-:W-:-:S04]  /*16270*/  FMUL.FTZ R2, R29, R4 ;  /* 0x000000041d027220 */ /* 0x008fc80000410000 */
[----:B------:R2:W-:Y:S01]  /*16280*/  MUFU.TANH R181, R2 ;  /* 0x0000000200b57308 */ /* 0x0005e20000002400 */
[----:B------:R-:W-:Y:S01]  /*16290*/  HMMA.16816.F32 R68, R20, R42, R100 ;  /* 0x0000002a1444723c */ /* 0x000fe20000001864 */
[----:B------:R-:W-:Y:S04]  /*162a0*/  STL [R1+0xfc], R5 ;  /* 0x0000fc0501007387 */ /* 0x000fe80000100800 */
[----:B------:R-:W3:Y:S01]  /*162b0*/  LDSM.16.M88.4 R40, [R183+0x1000] ;  /* 0x00100000b728783b */ /* 0x000ee20000000200 */
[----:B--2---:R-:W-:-:S03]  /*162c0*/  FMUL.FTZ R2, R30, R4 ;  /* 0x000000041e027220 */ /* 0x004fc60000410000 */
[----:B------:R-:W-:Y:S01]  /*162d0*/  STL [R1+0x1ac], R188 ;  /* 0x0001acbc01007387 */ /* 0x000fe20000100800 */
[----:B------:R2:W-:Y:S03]  /*162e0*/  MUFU.TANH R18, R2 ;  /* 0x0000000200127308 */ /* 0x0005e60000002400 */
[----:B------:R4:W-:Y:S01]  /*162f0*/  STL [R1+0x1a8], R184 ;  /* 0x0001a8b801007387 */ /* 0x0009e20000100800 */
[-C--:B--2---:R-:W-:Y:S02]  /*16300*/  FMUL.FTZ R2, R31, R4.reuse ;  /* 0x000000041f027220 */ /* 0x084fe40000410000 */
[----:B-1----:R-:W-:Y:S02]  /*16310*/  HMMA.16816.F32 R28, R12, R52, R72 ;  /* 0x000000340c1c723c */ /* 0x002fe40000001848 */
[----:B----4-:R1:W-:Y:S02]  /*16320*/  MUFU.TANH R184, R2 ;  /* 0x0000000200b87308 */ /* 0x0103e40000002400 */
[----:B-1----:R-:W-:-:S06]  /*16330*/  FMUL.FTZ R2, R44, R4 ;  /* 0x000000042c027220 */ /* 0x002fcc0000410000 */
[----:B------:R1:W-:Y:S01]  /*16340*/  MUFU.TANH R228, R2 ;  /* 0x0000000200e47308 */ /* 0x0003e20000002400 */
[----:B------:R-:W-:Y:S01]  /*16350*/  HMMA.16816.F32 R48, R12, R54, R80 ;  /* 0x000000360c30723c */ /* 0x000fe20000001850 */
[----:B-1----:R-:W-:-:S06]  /*16360*/  FMUL.FTZ R2, R45, R4 ;  /* 0x000000042d027220 */ /* 0x002fcc0000410000 */
[----:B------:R1:W2:Y:S02]  /*16370*/  MUFU.TANH R213, R2 ;  /* 0x0000000200d57308 */ /* 0x0002a40000002400 */
[----:B-1----:R-:W-:-:S06]  /*16380*/  FMUL.FTZ R2, R46, R4 ;  /* 0x000000042e027220 */ /* 0x002fcc0000410000 */
[----:B------:R1:W-:Y:S02]  /*16390*/  MUFU.TANH R209, R2 ;  /* 0x0000000200d17308 */ /* 0x0003e40000002400 */
[-C--:B-1----:R-:W-:Y:S02]  /*163a0*/  FMUL.FTZ R2, R47, R4.reuse ;  /* 0x000000042f027220 */ /* 0x082fe40000410000 */
[----:B------:R-:W1:Y:S04]  /*163b0*/  LDSM.16.M88.4 R44, [R137+0x5000] ;  /* 0x00500000892c783b */ /* 0x000e680000000200 */
[----:B------:R4:W-:Y:S01]  /*163c0*/  MUFU.TANH R16, R2 ;  /* 0x0000000200107308 */ /* 0x0009e20000002400 */
[----:B------:R-:W-:Y:S01]  /*163d0*/  HMMA.16816.F32 R56, R20, R32, R112 ;  /* 0x000000201438723c */ /* 0x000fe20000001870 */
[----:B----4-:R-:W-:-:S06]  /*163e0*/  FMUL.FTZ R2, R28, R4 ;  /* 0x000000041c027220 */ /* 0x010fcc0000410000 */
[----:B------:R4:W-:Y:S01]  /*163f0*/  MUFU.TANH R236, R2 ;  /* 0x0000000200ec7308 */ /* 0x0009e20000002400 */
[----:B------:R-:W-:Y:S01]  /*16400*/  HMMA.16816.F32 R60, R20, R34, R92 ;  /* 0x00000022143c723c */ /* 0x000fe2000000185c */
[----:B------:R-:W1:Y:S01]  /*16410*/  LDSM.16.M88.4 R32, [R183+0x1800] ;  /* 0x00180000b720783b */ /* 0x000e620000000200 */
[----:B----4-:R-:W-:-:S05]  /*16420*/  FMUL.FTZ R2, R29, R4 ;  /* 0x000000041d027220 */ /* 0x010fca0000410000 */
[----:B------:R4:W-:Y:S01]  /*16430*/  MUFU.TANH R226, R2 ;  /* 0x0000000200e27308 */ /* 0x0009e20000002400 */
[----:B---3--:R-:W-:Y:S01]  /*16440*/  HMMA.16816.F32 R52, R12, R40, R76 ;  /* 0x000000280c34723c */ /* 0x008fe2000000184c */
[----:B----4-:R-:W-:-:S06]  /*16450*/  FMUL.FTZ R2, R30, R4 ;  /* 0x000000041e027220 */ /* 0x010fcc0000410000 */
[----:B------:R3:W-:Y:S02]  /*16460*/  MUFU.TANH R239, R2 ;  /* 0x0000000200ef7308 */ /* 0x0007e40000002400 */
[-C--:B---3--:R-:W-:Y:S01]  /*16470*/  FMUL.FTZ R2, R31, R4.reuse ;  /* 0x000000041f027220 */ /* 0x088fe20000410000 */
[----:B------:R-:W-:Y:S01]  /*16480*/  HMMA.16816.F32 R72, R12, R42, R84 ;  /* 0x0000002a0c48723c */ /* 0x000fe20000001854 */
[----:B------:R-:W3:Y:S04]  /*16490*/  LDSM.16.M88.4 R28, [R137+0x6800] ;  /* 0x00680000891c783b */ /* 0x000ee80000000200 */
[----:B------:R4:W-:Y:S01]  /*164a0*/  MUFU.TANH R252, R2 ;  /* 0x0000000200fc7308 */ /* 0x0009e20000002400 */
[----:B------:R-:W-:Y:S01]  /*164b0*/  LDSM.16.M88.4 R40, [R137+0x5800] ;  /* 0x005800008928783b */ /* 0x000fe20000000200 */
[----:B----4-:R-:W-:-:S06]  /*164c0*/  FMUL.FTZ R2, R48, R4 ;  /* 0x0000000430027220 */ /* 0x010fcc0000410000 */
[----:B------:R4:W-:Y:S02]  /*164d0*/  MUFU.TANH R6, R2 ;  /* 0x0000000200067308 */ /* 0x0009e40000002400 */
[----:B----4-:R-:W-:-:S06]  /*164e0*/  FMUL.FTZ R2, R49, R4 ;  /* 0x0000000431027220 */ /* 0x010fcc0000410000 */
[----:B------:R4:W-:Y:S02]  /*164f0*/  MUFU.TANH R219, R2 ;  /* 0x0000000200db7308 */ /* 0x0009e40000002400 */
[----:B----4-:R-:W-:-:S06]  /*16500*/  FMUL.FTZ R2, R50, R4 ;  /* 0x0000000432027220 */ /* 0x010fcc0000410000 */
[----:B------:R4:W-:Y:S01]  /*16510*/  MUFU.TANH R17, R2 ;  /* 0x0000000200117308 */ /* 0x0009e20000002400 */
[----:B------:R-:W-:Y:S01]  /*16520*/  HMMA.16816.F32 R76, R12, R36, R56 ;  /* 0x000000240c4c723c */ /* 0x000fe20000001838 */
[----:B----4-:R-:W-:-:S07]  /*16530*/  FMUL.FTZ R2, R51, R4 ;  /* 0x0000000433027220 */ /* 0x010fce0000410000 */
[----:B------:R-:W-:Y:S01]  /*16540*/  HMMA.16816.F32 R80, R12, R38, R60 ;  /* 0x000000260c50723c */ /* 0x000fe2000000183c */
[----:B------:R-:W-:Y:S01]  /*16550*/  LDSM.16.M88.4 R36, [R137+0x8800] ;  /* 0x008800008924783b */ /* 0x000fe20000000200 */
[----:B------:R4:W-:Y:S03]  /*16560*/  MUFU.TANH R218, R2 ;  /* 0x0000000200da7308 */ /* 0x0009e60000002400 */
[----:B------:R-:W-:Y:S03]  /*16570*/  LDSM.16.M88.4 R48, [R137+0x7000] ;  /* 0x007000008930783b */ /* 0x000fe60000000200 */
[----:B-1----:R-:W-:Y:S01]  /*16580*/  HMMA.16816.F32 R56, R8, R44, RZ ;  /* 0x0000002c0838723c */ /* 0x002fe200000018ff */
[----:B----4-:R-:W-:-:S04]  /*16590*/  FMUL.FTZ R2, R52, R4 ;  /* 0x0000000434027220 */ /* 0x010fc80000410000 */
[----:B------:R1:W-:Y:S03]  /*165a0*/  MUFU.TANH R232, R2 ;  /* 0x0000000200e87308 */ /* 0x0003e60000002400 */
[----:B------:R-:W-:Y:S01]  /*165b0*/  HMMA.16816.F32 R60, R8, R46, RZ ;  /* 0x0000002e083c723c */ /* 0x000fe200000018ff */
[----:B------:R-:W4:Y:S01]  /*165c0*/  LDSM.16.M88.4 R44, [R137+0x7800] ;  /* 0x00780000892c783b */ /* 0x000f220000000200 */
[----:B-1----:R-:W-:-:S04]  /*165d0*/  FMUL.FTZ R2, R53, R4 ;  /* 0x0000000435027220 */ /* 0x002fc80000410000 */
[----:B------:R1:W-:Y:S02]  /*165e0*/  MUFU.TANH R244, R2 ;  /* 0x0000000200f47308 */ /* 0x0003e40000002400 */
[C---:B------:R-:W-:Y:S08]  /*165f0*/  HMMA.16816.F32 R64, R12.reuse, R32, R64 ;  /* 0x000000200c40723c */ /* 0x040ff00000001840 */
[----:B------:R-:W-:Y:S01]  /*16600*/  HMMA.16816.F32 R68, R12, R34, R68 ;  /* 0x000000220c44723c */ /* 0x000fe20000001844 */
[----:B------:R-:W2:Y:S01]  /*16610*/  LDSM.16.M88.4 R32, [R137+0x6000] ;  /* 0x006000008920783b */ /* 0x000ea20000000200 */
[----:B-1----:R-:W-:-:S04]  /*16620*/  FMUL.FTZ R2, R54, R4 ;  /* 0x0000000436027220 */ /* 0x002fc80000410000 */
[----:B------:R1:W-:Y:S02]  /*16630*/  MUFU.TANH R249, R2 ;  /* 0x0000000200f97308 */ /* 0x0003e40000002400 */
[-C--:B-1----:R-:W-:Y:S01]  /*16640*/  FMUL.FTZ R2, R55, R4.reuse ;  /* 0x0000000437027220 */ /* 0x082fe20000410000 */
[----:B---3--:R-:W-:Y:S01]  /*16650*/  HMMA.16816.F32 R112, R8, R28, RZ ;  /* 0x0000001c0870723c */ /* 0x008fe200000018ff */
[----:B------:R-:W-:Y:S04]  /*16660*/  LDSM.16.M88.4 R52, [R183+0x2800] ;  /* 0x00280000b734783b */ /* 0x000fe80000000200 */
[----:B------:R1:W-:Y:S02]  /*16670*/  MUFU.TANH R206, R2 ;  /* 0x0000000200ce7308 */ /* 0x0003e40000002400 */
[----:B-1----:R-:W-:-:S06]  /*16680*/  FMUL.FTZ R2, R72, R4 ;  /* 0x0000000448027220 */ /* 0x002fcc0000410000 */
[----:B------:R1:W-:Y:S02]  /*16690*/  MUFU.TANH R227, R2 ;  /* 0x0000000200e37308 */ /* 0x0003e40000002400 */
[----:B-1----:R-:W-:-:S06]  /*166a0*/  FMUL.FTZ R2, R73, R4 ;  /* 0x0000000449027220 */ /* 0x002fcc0000410000 */
[----:B------:R1:W-:Y:S02]  /*166b0*/  MUFU.TANH R216, R2 ;  /* 0x0000000200d87308 */ /* 0x0003e40000002400 */
[----:B-1----:R-:W-:-:S06]  /*166c0*/  FMUL.FTZ R2, R74, R4 ;  /* 0x000000044a027220 */ /* 0x002fcc0000410000 */
[----:B------:R1:W-:Y:S01]  /*166d0*/  MUFU.TANH R188, R2 ;  /* 0x0000000200bc7308 */ /* 0x0003e20000002400 */
[----:B------:R-:W-:Y:S01]  /*166e0*/  HMMA.16816.F32 R120, R8, R30, RZ ;  /* 0x0000001e0878723c */ /* 0x000fe200000018ff */
[----:B------:R-:W3:Y:S01]  /*166f0*/  LDSM.16.M88.4 R28, [R137+0x9800] ;  /* 0x00980000891c783b */ /* 0x000ee20000000200 */
[----:B-1----:R-:W-:-:S05]  /*16700*/  FMUL.FTZ R2, R75, R4 ;  /* 0x000000044b027220 */ /* 0x002fca0000410000 */
[----:B------:R1:W-:Y:S01]  /*16710*/  MUFU.TANH R134, R2 ;  /* 0x0000000200867308 */ /* 0x0003e20000002400 */
[----:B----4-:R-:W-:Y:S01]  /*16720*/  HMMA.16816.F32 R140, R8, R44, RZ ;  /* 0x0000002c088c723c */ /* 0x010fe200000018ff */
[----:B-1----:R-:W-:-:S06]  /*16730*/  FMUL.FTZ R2, R64, R4 ;  /* 0x0000000440027220 */ /* 0x002fcc0000410000 */
[----:B------:R1:W-:Y:S01]  /*16740*/  MUFU.TANH R235, R2 ;  /* 0x0000000200eb7308 */ /* 0x0003e20000002400 */
[----:B------:R-:W-:Y:S01]  /*16750*/  HMMA.16816.F32 R144, R8, R46, RZ ;  /* 0x0000002e0890723c */ /* 0x000fe200000018ff */
[----:B------:R-:W4:Y:S01]  /*16760*/  LDSM.16.M88.4 R44, [R96+0x5000] ;  /* 0x00500000602c783b */ /* 0x000f220000000200 */
[----:B-1----:R-:W-:-:S05]  /*16770*/  FMUL.FTZ R2, R65, R4 ;  /* 0x0000000441027220 */ /* 0x002fca0000410000 */
[----:B------:R1:W1:Y:S01]  /*16780*/  MUFU.TANH R211, R2 ;  /* 0x0000000200d37308 */ /* 0x0002620000002400 */
[C---:B------:R-:W-:Y:S08]  /*16790*/  HMMA.16816.F32 R84, R8.reuse, R40, RZ ;  /* 0x000000280854723c */ /* 0x040ff000000018ff */
[----:B------:R-:W-:Y:S01]  /*167a0*/  HMMA.16816.F32 R92, R8, R42, RZ ;  /* 0x0000002a085c723c */ /* 0x000fe200000018ff */
[----:B------:R-:W3:Y:S01]  /*167b0*/  LDSM.16.M88.4 R40, [R137+0x8000] ;  /* 0x008000008928783b */ /* 0x000ee20000000200 */
[----:B-1----:R-:W-:-:S06]  /*167c0*/  FMUL.FTZ R2, R66, R4 ;  /* 0x0000000442027220 */ /* 0x002fcc0000410000 */
[C---:B--2---:R-:W-:Y:S01]  /*167d0*/  HMMA.16816.F32 R100, R8.reuse, R32, RZ ;  /* 0x000000200864723c */ /* 0x044fe200000018ff */
[----:B------:R1:W-:Y:S07]  /*167e0*/  MUFU.TANH R182, R2 ;  /* 0x0000000200b67308 */ /* 0x0003ee0000002400 */
[----:B------:R-:W-:Y:S01]  /*167f0*/  HMMA.16816.F32 R104, R8, R34, RZ ;  /* 0x000000220868723c */ /* 0x000fe200000018ff */
[----:B------:R-:W2:Y:S01]  /*16800*/  LDSM.16.M88.4 R32, [R137+0x9000] ;  /* 0x009000008920783b */ /* 0x000ea20000000200 */
[----:B-1----:R-:W-:-:S06]  /*16810*/  FMUL.FTZ R2, R67, R4 ;  /* 0x0000000443027220 */ /* 0x002fcc0000410000 */
[----:B------:R-:W-:Y:S01]  /*16820*/  HMMA.16816.F32 R108, R20, R88, R108 ;  /* 0x00000058146c723c */ /* 0x000fe2000000186c */
[----:B------:R-:W-:Y:S01]  /*16830*/  LDSM.16.M88.4 R64, [R138+0x3800] ;  /* 0x003800008a40783b */ /* 0x000fe20000000200 */
[----:B------:R1:W1:Y:S02]  /*16840*/  MUFU.TANH R210, R2 ;  /* 0x0000000200d27308 */ /* 0x0002640000002400 */
[----:B-1----:R-:W-:-:S06]  /*16850*/  FMUL.FTZ R2, R68, R4 ;  /* 0x0000000444027220 */ /* 0x002fcc0000410000 */
[----:B------:R1:W-:Y:S01]  /*16860*/  MUFU.TANH R172, R2 ;  /* 0x0000000200ac7308 */ /* 0x0003e20000002400 */
[----:B------:R-:W-:Y:S01]  /*16870*/  HMMA.16816.F32 R160, R8, R36, RZ ;  /* 0x0000002408a0723c */ /* 0x000fe200000018ff */
[----:B-1----:R-:W-:-:S06]  /*16880*/  FMUL.FTZ R2, R69, R4 ;  /* 0x0000000445027220 */ /* 0x002fcc0000410000 */
[----:B------:R1:W-:Y:S01]  /*16890*/  MUFU.TANH R132, R2 ;  /* 0x0000000200847308 */ /* 0x0003e20000002400 */
[----:B------:R-:W-:Y:S01]  /*168a0*/  HMMA.16816.F32 R164, R8, R38, RZ ;  /* 0x0000002608a4723c */ /* 0x000fe200000018ff */
[----:B------:R-:W2:Y:S01]  /*168b0*/  LDSM.16.M88.4 R36, [R138+0x3000] ;  /* 0x003000008a24783b */ /* 0x000ea20000000200 */
[----:B-1----:R-:W-:-:S05]  /*168c0*/  FMUL.FTZ R2, R70, R4 ;  /* 0x0000000446027220 */ /* 0x002fca0000410000 */
[----:B------:R1:W-:Y:S01]  /*168d0*/  MUFU.TANH R238, R2 ;  /* 0x0000000200ee7308 */ /* 0x0003e20000002400 */
[----:B---3--:R-:W-:Y:S01]  /*168e0*/  HMMA.16816.F32 R192, R8, R28, RZ ;  /* 0x0000001c08c0723c */ /* 0x008fe200000018ff */
[----:B-1----:R-:W-:-:S06]  /*168f0*/  FMUL.FTZ R2, R71, R4 ;  /* 0x0000000447027220 */ /* 0x002fcc0000410000 */
[----:B------:R1:W-:Y:S01]  /*16900*/  MUFU.TANH R237, R2 ;  /* 0x0000000200ed7308 */ /* 0x0003e20000002400 */
[----:B------:R-:W-:Y:S01]  /*16910*/  HMMA.16816.F32 R240, R8, R30, RZ ;  /* 0x0000001e08f0723c */ /* 0x000fe200000018ff */
[----:B-1----:R-:W-:-:S06]  /*16920*/  FMUL.FTZ R2, R76, R4 ;  /* 0x000000044c027220 */ /* 0x002fcc0000410000 */
[----:B------:R1:W-:Y:S01]  /*16930*/  MUFU.TANH R135, R2 ;  /* 0x0000000200877308 */ /* 0x0003e20000002400 */
[----:B----4-:R-:W-:Y:S01]  /*16940*/  HMMA.16816.F32 R28, R24, R44, R56 ;  /* 0x0000002c181c723c */ /* 0x010fe20000001838 */
[----:B------:R-:W3:Y:S01]  /*16950*/  LDSM.16.M88.4 R56, [R96+0x5800] ;  /* 0x005800006038783b */ /* 0x000ee20000000200 */
[----:B-1----:R-:W-:-:S05]  /*16960*/  FMUL.FTZ R2, R77, R4 ;  /* 0x000000044d027220 */ /* 0x002fca0000410000 */
[----:B------:R1:W-:Y:S01]  /*16970*/  MUFU.TANH R250, R2 ;  /* 0x0000000200fa7308 */ /* 0x0003e20000002400 */
[C---:B------:R-:W-:Y:S08]  /*16980*/  HMMA.16816.F32 R124, R8.reuse, R48, RZ ;  /* 0x00000030087c723c */ /* 0x040ff000000018ff */
[----:B------:R-:W-:Y:S01]  /*16990*/  HMMA.16816.F32 R128, R8, R50, RZ ;  /* 0x000000320880723c */ /* 0x000fe200000018ff */
[----:B-1----:R-:W-:-:S07]  /*169a0*/  FMUL.FTZ R2, R78, R4 ;  /* 0x000000044e027220 */ /* 0x002fce0000410000 */
[C---:B------:R-:W-:Y:S01]  /*169b0*/  HMMA.16816.F32 R148, R8.reuse, R40, RZ ;  /* 0x000000280894723c */ /* 0x040fe200000018ff */
[----:B------:R1:W-:Y:S07]  /*169c0*/  MUFU.TANH R191, R2 ;  /* 0x0000000200bf7308 */ /* 0x0003ee0000002400 */
[C---:B------:R-:W-:Y:S08]  /*169d0*/  HMMA.16816.F32 R156, R8.reuse, R42, RZ ;  /* 0x0000002a089c723c */ /* 0x040ff000000018ff */
[----:B--2---:R-:W-:Y:S01]  /*169e0*/  HMMA.16816.F32 R168, R8, R32, RZ ;  /* 0x0000002008a8723c */ /* 0x004fe200000018ff */
[----:B-1----:R-:W-:-:S07]  /*169f0*/  FMUL.FTZ R2, R79, R4 ;  /* 0x000000044f027220 */ /* 0x002fce0000410000 */
[----:B------:R-:W-:Y:S01]  /*16a00*/  HMMA.16816.F32 R176, R8, R34, RZ ;  /* 0x0000002208b0723c */ /* 0x000fe200000018ff */
[----:B------:R1:W2:Y:S07]  /*16a10*/  MUFU.TANH R222, R2 ;  /* 0x0000000200de7308 */ /* 0x0002ae0000002400 */
[----:B------:R-:W-:Y:S08]  /*16a20*/  HMMA.16816.F32 R8, R20, R90, R152 ;  /* 0x0000005a1408723c */ /* 0x000ff00000001898 */
[----:B------:R-:W-:Y:S01]  /*16a30*/  HMMA.16816.F32 R40, R12, R52, R108 ;  /* 0x000000340c28723c */ /* 0x000fe2000000186c */
[----:B-1----:R-:W-:-:S07]  /*16a40*/  FMUL.FTZ R2, R80, R4 ;  /* 0x0000000450027220 */ /* 0x002fce0000410000 */
[----:B------:R-:W-:Y:S01]  /*16a50*/  HMMA.16816.F32 R48, R24, R46, R60 ;  /* 0x0000002e1830723c */ /* 0x000fe2000000183c */
[----:B------:R-:W1:Y:S01]  /*16a60*/  LDSM.16.M88.4 R60, [R183+0x3000] ;  /* 0x00300000b73c783b */ /* 0x000e620000000200 */
[----:B------:R4:W-:Y:S02]  /*16a70*/  MUFU.TANH R248, R2 ;  /* 0x0000000200f87308 */ /* 0x0009e40000002400 */
[----:B----4-:R-:W-:-:S06]  /*16a80*/  FMUL.FTZ R2, R81, R4 ;  /* 0x0000000451027220 */ /* 0x010fcc0000410000 */
[----:B------:R4:W-:Y:S01]  /*16a90*/  MUFU.TANH R111, R2 ;  /* 0x00000002006f7308 */ /* 0x0009e20000002400 */
[----:B------:R-:W-:Y:S01]  /*16aa0*/  HMMA.16816.F32 R44, R20, R36, R28 ;  /* 0x00000024142c723c */ /* 0x000fe2000000181c */
[----:B----4-:R-:W-:-:S06]  /*16ab0*/  FMUL.FTZ R2, R82, R4 ;  /* 0x0000000452027220 */ /* 0x010fcc0000410000 */
[----:B------:R4:W-:Y:S01]  /*16ac0*/  MUFU.TANH R251, R2 ;  /* 0x0000000200fb7308 */ /* 0x0009e20000002400 */
[----:B------:R-:W-:Y:S01]  /*16ad0*/  HMMA.16816.F32 R8, R12, R54, R8 ;  /* 0x000000360c08723c */ /* 0x000fe20000001808 */
[----:B------:R1:W-:Y:S04]  /*16ae0*/  STL [R1+0x1b4], R99 ;  /* 0x0001b46301007387 */ /* 0x0003e80000100800 */
[----:B------:R-:W-:Y:S01]  /*16af0*/  LDSM.16.M88.4 R52, [R183+0x3800] ;  /* 0x00380000b734783b */ /* 0x000fe20000000200 */
[----:B----4-:R-:W-:-:S04]  /*16b00*/  FMUL.FTZ R2, R83, R4 ;  /* 0x0000000453027220 */ /* 0x010fc80000410000 */
[----:B------:R4:W1:Y:S01]  /*16b10*/  MUFU.TANH R220, R2 ;  /* 0x0000000200dc7308 */ /* 0x0008620000002400 */
[----:B---3--:R-:W-:Y:S01]  /*16b20*/  HMMA.16816.F32 R32, R24, R56, R84 ;  /* 0x000000381820723c */ /* 0x008fe20000001854 */
[----:B----4-:R-:W-:-:S06]  /*16b30*/  FMUL.FTZ R2, R40, R4 ;  /* 0x0000000428027220 */ /* 0x010fcc0000410000 */
[----:B------:R3:W-:Y:S01]  /*16b40*/  MUFU.TANH R223, R2 ;  /* 0x0000000200df7308 */ /* 0x0007e20000002400 */
[----:B------:R-:W-:Y:S01]  /*16b50*/  HMMA.16816.F32 R28, R20, R38, R48 ;  /* 0x00000026141c723c */ /* 0x000fe20000001830 */
[----:B------:R-:W-:Y:S01]  /*16b60*/  LDSM.16.M88.4 R48, [R138+0x4000] ;  /* 0x004000008a30783b */ /* 0x000fe20000000200 */
[----:B---3--:R-:W-:-:S05]  /*16b70*/  FMUL.FTZ R2, R41, R4 ;  /* 0x0000000429027220 */ /* 0x008fca0000410000 */
[----:B------:R3:W-:Y:S01]  /*16b80*/  MUFU.TANH R110, R2 ;  /* 0x00000002006e7308 */ /* 0x0007e20000002400 */
[----:B-1----:R-:W-:Y:S01]  /*16b90*/  HMMA.16816.F32 R36, R12, R60, R44 ;  /* 0x0000003c0c24723c */ /* 0x002fe2000000182c */
[----:B---3--:R-:W-:-:S06]  /*16ba0*/  FMUL.FTZ R2, R42, R4 ;  /* 0x000000042a027220 */ /* 0x008fcc0000410000 */
[----:B------:R1:W-:Y:S02]  /*16bb0*/  MUFU.TANH R99, R2 ;  /* 0x0000000200637308 */ /* 0x0003e40000002400 */
[-C--:B-1----:R-:W-:Y:S02]  /*16bc0*/  FMUL.FTZ R2, R43, R4.reuse ;  /* 0x000000042b027220 */ /* 0x082fe40000410000 */
[----:B------:R-:W1:Y:S04]  /*16bd0*/  LDSM.16.M88.4 R40, [R96+0x6000] ;  /* 0x006000006028783b */ /* 0x000e680000000200 */
[----:B------:R3:W-:Y:S01]  /*16be0*/  MUFU.TANH R118, R2 ;  /* 0x0000000200767308 */ /* 0x0007e20000002400 */
[----:B------:R-:W-:Y:S01]  /*16bf0*/  HMMA.16816.F32 R32, R20, R64, R32 ;  /* 0x000000401420723c */ /* 0x000fe20000001820 */
[----:B---3--:R-:W-:-:S06]  /*16c00*/  FMUL.FTZ R2, R8, R4 ;  /* 0x0000000408027220 */ /* 0x008fcc0000410000 */
[----:B------:R3:W-:Y:S01]  /*16c10*/  MUFU.TANH R155, R2 ;  /* 0x00000002009b7308 */ /* 0x0007e20000002400 */
[----:B------:R-:W-:Y:S01]  /*16c20*/  HMMA.16816.F32 R44, R24, R58, R92 ;  /* 0x0000003a182c723c */ /* 0x000fe2000000185c */
[----:B------:R-:W4:Y:S01]  /*16c30*/  LDSM.16.M88.4 R56, [R96+0x6800] ;  /* 0x006800006038783b */ /* 0x000f220000000200 */
[----:B---3--:R-:W-:-:S05]  /*16c40*/  FMUL.FTZ R2, R9, R4 ;  /* 0x0000000409027220 */ /* 0x008fca0000410000 */
[----:B------:R3:W-:Y:S02]  /*16c50*/  MUFU.TANH R221, R2 ;  /* 0x0000000200dd7308 */ /* 0x0007e40000002400 */
[----:B---3--:R-:W-:-:S06]  /*16c60*/  FMUL.FTZ R2, R10, R4 ;  /* 0x000000040a027220 */ /* 0x008fcc0000410000 */
[----:B------:R3:W-:Y:S02]  /*16c70*/  MUFU.TANH R189, R2 ;  /* 0x0000000200bd7308 */ /* 0x0007e40000002400 */
[-C--:B---3--:R-:W-:Y:S02]  /*16c80*/  FMUL.FTZ R2, R11, R4.reuse ;  /* 0x000000040b027220 */ /* 0x088fe40000410000 */
[----:B------:R-:W-:Y:S01]  /*16c90*/  HMMA.16816.F32 R8, R12, R62, R28 ;  /* 0x0000003e0c08723c */ /* 0x000fe2000000181c */
[----:B------:R-:W3:Y:S03]  /*16ca0*/  LDSM.16.M88.4 R60, [R96+0x7000] ;  /* 0x00700000603c783b */ /* 0x000ee60000000200 */
[----:B------:R1:W-:Y:S02]  /*16cb0*/  MUFU.TANH R233, R2 ;  /* 0x0000000200e97308 */ /* 0x0003e40000002400 */
[----:B-1----:R-:W-:-:S06]  /*16cc0*/  FMUL.FTZ R2, R36, R4 ;  /* 0x0000000424027220 */ /* 0x002fcc0000410000 */
[----:B------:R1:W-:Y:S01]  /*16cd0*/  MUFU.TANH R153, R2 ;  /* 0x0000000200997308 */ /* 0x0003e20000002400 */
[C---:B------:R-:W-:Y:S08]  /*16ce0*/  HMMA.16816.F32 R28, R24.reuse, R40, R100 ;  /* 0x00000028181c723c */ /* 0x040ff00000001864 */
[----:B------:R-:W-:Y:S01]  /*16cf0*/  HMMA.16816.F32 R72, R24, R42, R104 ;  /* 0x0000002a1848723c */ /* 0x000fe20000001868 */
[----:B-1----:R-:W-:-:S04]  /*16d00*/  FMUL.FTZ R2, R37, R4 ;  /* 0x0000000425027220 */ /* 0x002fc80000410000 */
[----:B------:R1:W1:Y:S03]  /*16d10*/  MUFU.TANH R217, R2 ;  /* 0x0000000200d97308 */ /* 0x0002660000002400 */
[----:B------:R-:W-:Y:S08]  /*16d20*/  HMMA.16816.F32 R40, R12, R52, R32 ;  /* 0x000000340c28723c */ /* 0x000ff00000001820 */
[----:B------:R-:W-:Y:S01]  /*16d30*/  HMMA.16816.F32 R32, R20, R66, R44 ;  /* 0x000000421420723c */ /* 0x000fe2000000182c */
[----:B------:R-:W2:Y:S04]  /*16d40*/  LDSM.16.M88.4 R64, [R183+0x4000] ;  /* 0x00400000b740783b */ /* 0x000ea80000000200 */
[----:B------:R-:W2:Y:S01]  /*16d50*/  LDSM.16.M88.4 R44, [R138+0x4800] ;  /* 0x004800008a2c783b */ /* 0x000ea20000000200 */
[----:B-1----:R-:W-:-:S04]  /*16d60*/  FMUL.FTZ R2, R38, R4 ;  /* 0x0000000426027220 */ /* 0x002fc80000410000 */
[----:B------:R1:W1:Y:S02]  /*16d70*/  MUFU.TANH R229, R2 ;  /* 0x0000000200e57308 */ /* 0x0002640000002400 */
[----:B-1----:R-:W-:-:S06]  /*16d80*/  FMUL.FTZ R2, R39, R4 ;  /* 0x0000000427027220 */ /* 0x002fcc0000410000 */
[----:B------:R1:W-:Y:S02]  /*16d90*/  MUFU.TANH R190, R2 ;  /* 0x0000000200be7308 */ /* 0x0003e40000002400 */
[----:B-1----:R-:W-:-:S06]  /*16da0*/  FMUL.FTZ R2, R8, R4 ;  /* 0x0000000408027220 */ /* 0x002fcc0000410000 */
[----:B------:R1:W-:Y:S01]  /*16db0*/  MUFU.TANH R224, R2 ;  /* 0x0000000200e07308 */ /* 0x0003e20000002400 */
[----:B------:R-:W-:Y:S01]  /*16dc0*/  HMMA.16816.F32 R36, R20, R50, R72 ;  /* 0x000000321424723c */ /* 0x000fe20000001848 */
[----:B-1----:R-:W-:-:S06]  /*16dd0*/  FMUL.FTZ R2, R9, R4 ;  /* 0x0000000409027220 */ /* 0x002fcc0000410000 */
[----:B------:R1:W-:Y:S01]  /*16de0*/  MUFU.TANH R152, R2 ;  /* 0x0000000200987308 */ /* 0x0003e20000002400 */
[----:B------:R-:W-:Y:S01]  /*16df0*/  HMMA.16816.F32 R32, R12, R54, R32 ;  /* 0x000000360c20723c */ /* 0x000fe20000001820 */
[----:B------:R-:W-:Y:S01]  /*16e00*/  IMAD.MOV.U32 R108, RZ, RZ, R213 ;  /* 0x000000ffff6c7224 */ /* 0x000fe200078e00d5 */
[----:B------:R-:W-:Y:S01]  /*16e10*/  MOV R80, R211 ;  /* 0x000000d300507202 */ /* 0x000fe20000000f00 */
[----:B------:R-:W-:Y:S01]  /*16e20*/  IMAD.MOV.U32 R81, RZ, RZ, R210 ;  /* 0x000000ffff517224 */ /* 0x000fe200078e00d2 */
[----:B------:R-:W-:Y:S01]  /*16e30*/  LDSM.16.M88.4 R52, [R96+0x7800] ;  /* 0x007800006034783b */ /* 0x000fe20000000200 */
[----:B-1----:R-:W-:-:S04]  /*16e40*/  FMUL.FTZ R2, R10, R4 ;  /* 0x000000040a027220 */ /* 0x002fc80000410000 */
[----:B------:R1:W-:Y:S02]  /*16e50*/  MUFU.TANH R246, R2 ;  /* 0x0000000200f67308 */ /* 0x0003e40000002400 */
[-C--:B-1----:R-:W-:Y:S02]  /*16e60*/  FMUL.FTZ R2, R11, R4.reuse ;  /* 0x000000040b027220 */ /* 0x082fe40000410000 */
[----:B------:R-:W-:Y:S01]  /*16e70*/  HMMA.16816.F32 R8, R20, R48, R28 ;  /* 0x000000301408723c */ /* 0x000fe2000000181c */
[----:B------:R-:W1:Y:S03]  /*16e80*/  LDSM.16.M88.4 R48, [R96+0x8000] ;  /* 0x008000006030783b */ /* 0x000e660000000200 */
[----:B------:R2:W-:Y:S04]  /*16e90*/  MUFU.TANH R247, R2 ;  /* 0x0000000200f77308 */ /* 0x0005e80000002400 */
[----:B----4-:R-:W-:Y:S01]  /*16ea0*/  HMMA.16816.F32 R68, R24, R56, R112 ;  /* 0x000000381844723c */ /* 0x010fe20000001870 */
[----:B--2---:R-:W-:-:S04]  /*16eb0*/  FMUL.FTZ R2, R40, R4 ;  /* 0x0000000428027220 */ /* 0x004fc80000410000 */
[----:B------:R2:W-:Y:S03]  /*16ec0*/  MUFU.TANH R215, R2 ;  /* 0x0000000200d77308 */ /* 0x0005e60000002400 */
[----:B---3--:R-:W-:Y:S01]  /*16ed0*/  HMMA.16816.F32 R76, R24, R60, R124 ;  /* 0x0000003c184c723c */ /* 0x008fe2000000187c */
[----:B--2---:R-:W-:-:S04]  /*16ee0*/  FMUL.FTZ R2, R41, R4 ;  /* 0x0000000429027220 */ /* 0x004fc80000410000 */
[----:B------:R2:W-:Y:S03]  /*16ef0*/  MUFU.TANH R214, R2 ;  /* 0x0000000200d67308 */ /* 0x0005e60000002400 */
[----:B------:R-:W-:Y:S01]  /*16f00*/  HMMA.16816.F32 R92, R24, R62, R128 ;  /* 0x0000003e185c723c */ /* 0x000fe20000001880 */
[----:B------:R-:W3:Y:S07]  /*16f10*/  LDSM.16.M88.4 R60, [R183+0x4800] ;  /* 0x00480000b73c783b */ /* 0x000eee0000000200 */
[----:B------:R-:W-:Y:S01]  /*16f20*/  HMMA.16816.F32 R8, R12, R64, R8 ;  /* 0x000000400c08723c */ /* 0x000fe20000001808 */
[----:B--2---:R-:W-:-:S04]  /*16f30*/  FMUL.FTZ R2, R42, R4 ;  /* 0x000000042a027220 */ /* 0x004fc80000410000 */
[----:B------:R2:W-:Y:S02]  /*16f40*/  MUFU.TANH R213, R2 ;  /* 0x0000000200d57308 */ /* 0x0005e40000002400 */
[-C--:B--2---:R-:W-:Y:S02]  /*16f50*/  FMUL.FTZ R2, R43, R4.reuse ;  /* 0x000000042b027220 */ /* 0x084fe40000410000 */
[----:B------:R-:W-:Y:S01]  /*16f60*/  HMMA.16816.F32 R40, R12, R66, R36 ;  /* 0x000000420c28723c */ /* 0x000fe20000001824 */
[----:B------:R-:W2:Y:S03]  /*16f70*/  LDSM.16.M88.4 R64, [R138+0x5000] ;  /* 0x005000008a40783b */ /* 0x000ea60000000200 */
[----:B------:R4:W-:Y:S02]  /*16f80*/  MUFU.TANH R211, R2 ;  /* 0x0000000200d37308 */ /* 0x0009e40000002400 */
[----:B----4-:R-:W-:-:S06]  /*16f90*/  FMUL.FTZ R2, R32, R4 ;  /* 0x0000000420027220 */ /* 0x010fcc0000410000 */
[----:B------:R4:W-:Y:S01]  /*16fa0*/  MUFU.TANH R210, R2 ;  /* 0x0000000200d27308 */ /* 0x0009e20000002400 */
[----:B------:R-:W-:Y:S01]  /*16fb0*/  HMMA.16816.F32 R56, R24, R58, R120 ;  /* 0x0000003a1838723c */ /* 0x000fe20000001878 */
[----:B------:R-:W-:-:S07]  /*16fc0*/  IMAD.MOV.U32 R82, RZ, RZ, R209 ;  /* 0x000000ffff527224 */ /* 0x000fce00078e00d1 */
[----:B------:R-:W-:Y:S01]  /*16fd0*/  HMMA.16816.F32 R28, R20, R44, R68 ;  /* 0x0000002c141c723c */ /* 0x000fe20000001844 */
[----:B----4-:R-:W-:-:S04]  /*16fe0*/  FMUL.FTZ R2, R33, R4 ;  /* 0x0000000421027220 */ /* 0x010fc80000410000 */
[----:B------:R4:W-:Y:S03]  /*16ff0*/  MUFU.TANH R245, R2 ;  /* 0x0000000200f57308 */ /* 0x0009e60000002400 */
[----:B-1----:R-:W-:Y:S01]  /*17000*/  HMMA.16816.F32 R100, R24, R48, R148 ;  /* 0x000000301864723c */ /* 0x002fe20000001894 */
[----:B------:R-:W-:Y:S02]  /*17010*/  IMAD.MOV.U32 R109, RZ, RZ, R216 ;  /* 0x000000ffff6d7224 */ /* 0x000fe400078e00d8 */
[----:B----4-:R-:W-:-:S04]  /*17020*/  FMUL.FTZ R2, R34, R4 ;  /* 0x0000000422027220 */ /* 0x010fc80000410000 */
[----:B------:R1:W-:Y:S01]  /*17030*/  MUFU.TANH R225, R2 ;  /* 0x0000000200e17308 */ /* 0x0003e20000002400 */
[----:B------:R-:W-:Y:S01]  /*17040*/  HMMA.16816.F32 R84, R24, R50, R156 ;  /* 0x000000321854723c */ /* 0x000fe2000000189c */
[----:B------:R-:W-:Y:S01]  /*17050*/  LDSM.16.M88.4 R48, [R183+0x5000] ;  /* 0x00500000b730783b */ /* 0x000fe20000000200 */
[----:B------:R-:W-:Y:S02]  /*17060*/  IMAD.MOV.U32 R126, RZ, RZ, R222 ;  /* 0x000000ffff7e7224 */ /* 0x000fe400078e00de */
[----:B-1----:R-:W-:-:S04]  /*17070*/  FMUL.FTZ R2, R35, R4 ;  /* 0x0000000423027220 */ /* 0x002fc80000410000 */
[----:B------:R1:W-:Y:S01]  /*17080*/  MUFU.TANH R209, R2 ;  /* 0x0000000200d17308 */ /* 0x0003e20000002400 */
[----:B------:R-:W-:Y:S02]  /*17090*/  IMAD.MOV.U32 R123, RZ, RZ, R220 ;  /* 0x000000ffff7b7224 */ /* 0x000fe400078e00dc */
[----:B-1----:R-:W-:-:S05]  /*170a0*/  FMUL.FTZ R2, R8, R4 ;  /* 0x0000000408027220 */ /* 0x002fca0000410000 */
[----:B------:R1:W-:Y:S01]  /*170b0*/  MUFU.TANH R216, R2 ;  /* 0x0000000200d87308 */ /* 0x0003e20000002400 */
[----:B------:R-:W-:Y:S01]  /*170c0*/  HMMA.16816.F32 R32, R20, R46, R56 ;  /* 0x0000002e1420723c */ /* 0x000fe20000001838 */
[----:B------:R-:W-:Y:S02]  /*170d0*/  MOV R154, R219 ;  /* 0x000000db009a7202 */ /* 0x000fe40000000f00 */
[----:B------:R-:W-:-:S05]  /*170e0*/  MOV R148, R217 ;  /* 0x000000d900947202 */ /* 0x000fca0000000f00 */
[----:B------:R-:W-:Y:S01]  /*170f0*/  HMMA.16816.F32 R104, R24, R52, R140 ;  /* 0x000000341868723c */ /* 0x000fe2000000188c */
[----:B------:R-:W-:Y:S01]  /*17100*/  IMAD.MOV.U32 R159, RZ, RZ, R236 ;  /* 0x000000ffff9f7224 */ /* 0x000fe200078e00ec */
[----:B------:R-:W4:Y:S01]  /*17110*/  LDSM.16.M88.4 R44, [R96+0x9000] ;  /* 0x00900000602c783b */ /* 0x000f220000000200 */
[----:B-1----:R-:W-:-:S04]  /*17120*/  FMUL.FTZ R2, R9, R4 ;  /* 0x0000000409027220 */ /* 0x002fc80000410000 */
[----:B------:R1:W-:Y:S02]  /*17130*/  MUFU.TANH R222, R2 ;  /* 0x0000000200de7308 */ /* 0x0003e40000002400 */
[----:B-1----:R-:W-:-:S06]  /*17140*/  FMUL.FTZ R2, R10, R4 ;  /* 0x000000040a027220 */ /* 0x002fcc0000410000 */
[----:B------:R1:W-:Y:S01]  /*17150*/  MUFU.TANH R220, R2 ;  /* 0x0000000200dc7308 */ /* 0x0003e20000002400 */
[----:B------:R-:W-:Y:S01]  /*17160*/  MOV R142, R238 ;  /* 0x000000ee008e7202 */ /* 0x000fe20000000f00 */
[-C--:B-1----:R-:W-:Y:S02]  /*17170*/  FMUL.FTZ R2, R11, R4.reuse ;  /* 0x000000040b027220 */ /* 0x082fe40000410000 */
[----:B---3--:R-:W-:Y:S04]  /*17180*/  HMMA.16816.F32 R8, R12, R60, R28 ;  /* 0x0000003c0c08723c */ /* 0x008fe8000000181c */
[----:B------:R1:W-:Y:S04]  /*17190*/  MUFU.TANH R219, R2 ;  /* 0x0000000200db7308 */ /* 0x0003e80000002400 */
[----:B--2---:R-:W-:Y:S01]  /*171a0*/  HMMA.16816.F32 R28, R20, R64, R76 ;  /* 0x00000040141c723c */ /* 0x004fe2000000184c */
[----:B-1----:R-:W-:-:S04]  /*171b0*/  FMUL.FTZ R2, R40, R4 ;  /* 0x0000000428027220 */ /* 0x002fc80000410000 */
[----:B------:R1:W-:Y:S03]  /*171c0*/  MUFU.TANH R217, R2 ;  /* 0x0000000200d97308 */ /* 0x0003e60000002400 */
[----:B------:R-:W-:Y:S01]  /*171d0*/  HMMA.16816.F32 R88, R24, R54, R144 ;  /* 0x000000361858723c */ /* 0x000fe20000001890 */
[----:B------:R-:W-:Y:S01]  /*171e0*/  IMAD.MOV.U32 R127, RZ, RZ, R229 ;  /* 0x000000ffff7f7224 */ /* 0x000fe200078e00e5 */
[----:B------:R-:W-:Y:S05]  /*171f0*/  LDSM.16.M88.4 R52, [R96+0x8800] ;  /* 0x008800006034783b */ /* 0x000fea0000000200 */
[----:B------:R-:W-:-:S02]  /*17200*/  IMAD.MOV.U32 R145, RZ, RZ, R221 ;  /* 0x000000ffff917224 */ /* 0x000fc400078e00dd */
[----:B-1----:R-:W-:-:S04]  /*17210*/  FMUL.FTZ R2, R41, R4 ;  /* 0x0000000429027220 */ /* 0x002fc80000410000 */
[----:B------:R1:W-:Y:S01]  /*17220*/  MUFU.TANH R238, R2 ;  /* 0x0000000200ee7308 */ /* 0x0003e20000002400 */
[----:B------:R-:W-:Y:S01]  /*17230*/  HMMA.16816.F32 R36, R12, R62, R32 ;  /* 0x0000003e0c24723c */ /* 0x000fe20000001820 */
[----:B------:R-:W-:Y:S02]  /*17240*/  IMAD.MOV.U32 R131, RZ, RZ, R237 ;  /* 0x000000ffff837224 */ /* 0x000fe400078e00ed */
[----:B------:R-:W-:Y:S01]  /*17250*/  IMAD.MOV.U32 R150, RZ, RZ, R228 ;  /* 0x000000ffff967224 */ /* 0x000fe200078e00e4 */
[----:B------:R-:W-:Y:S01]  /*17260*/  MOV R144, R235 ;  /* 0x000000eb00907202 */ /* 0x000fe20000000f00 */
[----:B------:R-:W-:Y:S02]  /*17270*/  IMAD.MOV.U32 R120, RZ, RZ, R234 ;  /* 0x000000ffff787224 */ /* 0x000fe400078e00ea */
[----:B------:R-:W-:Y:S02]  /*17280*/  IMAD.MOV.U32 R130, RZ, RZ, R233 ;  /* 0x000000ffff827224 */ /* 0x000fe400078e00e9 */
[-C--:B-1----:R-:W-:Y:S01]  /*17290*/  FMUL.FTZ R2, R42, R4.reuse ;  /* 0x000000042a027220 */ /* 0x082fe20000410000 */
[----:B------:R-:W-:Y:S01]  /*172a0*/  MOV R151, R227 ;  /* 0x000000e300977202 */ /* 0x000fe20000000f00 */
[----:B----4-:R-:W-:Y:S01]  /*172b0*/  HMMA.16816.F32 R76, R24, R44, R168 ;  /* 0x0000002c184c723c */ /* 0x010fe200000018a8 */
[----:B------:R-:W-:Y:S01]  /*172c0*/  LDSM.16.M88.4 R60, [R138+0x6800] ;  /* 0x006800008a3c783b */ /* 0x000fe20000000200 */
[----:B------:R1:W-:Y:S06]  /*172d0*/  MUFU.TANH R221, R2 ;  /* 0x0000000200dd7308 */ /* 0x0003ec0000002400 */
[----:B------:R-:W-:Y:S01]  /*172e0*/  HMMA.16816.F32 R32, R12, R48, R28 ;  /* 0x000000300c20723c */ /* 0x000fe2000000181c */
[----:B------:R-:W-:Y:S01]  /*172f0*/  LDSM.16.M88.4 R28, [R138+0x6000] ;  /* 0x006000008a1c783b */ /* 0x000fe20000000200 */
[----:B-1----:R-:W-:-:S03]  /*17300*/  FMUL.FTZ R2, R43, R4 ;  /* 0x000000042b027220 */ /* 0x002fc60000410000 */
[----:B------:R-:W1:Y:S01]  /*17310*/  LDSM.16.M88.4 R40, [R138+0x5800] ;  /* 0x005800008a28783b */ /* 0x000e620000000200 */
[----:B------:R2:W-:Y:S02]  /*17320*/  MUFU.TANH R236, R2 ;  /* 0x0000000200ec7308 */ /* 0x0005e40000002400 */
[----:B--2---:R-:W-:-:S06]  /*17330*/  FMUL.FTZ R2, R8, R4 ;  /* 0x0000000408027220 */ /* 0x004fcc0000410000 */
[----:B------:R2:W-:Y:S02]  /*17340*/  MUFU.TANH R229, R2 ;  /* 0x0000000200e57308 */ /* 0x0005e40000002400 */
[----:B--2---:R-:W-:-:S06]  /*17350*/  FMUL.FTZ R2, R9, R4 ;  /* 0x0000000409027220 */ /* 0x004fcc0000410000 */
[----:B------:R2:W-:Y:S02]  /*17360*/  MUFU.TANH R237, R2 ;  /* 0x0000000200ed7308 */ /* 0x0005e40000002400 */
[----:B--2---:R-:W-:-:S06]  /*17370*/  FMUL.FTZ R2, R10, R4 ;  /* 0x000000040a027220 */ /* 0x004fcc0000410000 */
[----:B------:R2:W-:Y:S02]  /*17380*/  MUFU.TANH R228, R2 ;  /* 0x0000000200e47308 */ /* 0x0005e40000002400 */
[-C--:B--2---:R-:W-:Y:S02]  /*17390*/  FMUL.FTZ R2, R11, R4.reuse ;  /* 0x000000040b027220 */ /* 0x084fe40000410000 */
[----:B------:R-:W-:Y:S01]  /*173a0*/  HMMA.16816.F32 R8, R20, R66, R92 ;  /* 0x000000421408723c */ /* 0x000fe2000000185c */
[----:B------:R-:W2:Y:S03]  /*173b0*/  LDSM.16.M88.4 R64, [R183+0x5800] ;  /* 0x00580000b740783b */ /* 0x000ea60000000200 */
[----:B------:R3:W-:Y:S02]  /*173c0*/  MUFU.TANH R235, R2 ;  /* 0x0000000200eb7308 */ /* 0x0007e40000002400 */
[----:B---3--:R-:W-:-:S06]  /*173d0*/  FMUL.FTZ R2, R36, R4 ;  /* 0x0000000424027220 */ /* 0x008fcc0000410000 */
[----:B------:R3:W-:Y:S01]  /*173e0*/  MUFU.TANH R234, R2 ;  /* 0x0000000200ea7308 */ /* 0x0007e20000002400 */
[----:B------:R-:W-:Y:S01]  /*173f0*/  HMMA.16816.F32 R68, R24, R46, R176 ;  /* 0x0000002e1844723c */ /* 0x000fe200000018b0 */
[----:B---3--:R-:W-:-:S06]  /*17400*/  FMUL.FTZ R2, R37, R4 ;  /* 0x0000000425027220 */ /* 0x008fcc0000410000 */
[----:B------:R3:W-:Y:S01]  /*17410*/  MUFU.TANH R233, R2 ;  /* 0x0000000200e97308 */ /* 0x0007e20000002400 */
[C---:B-1----:R-:W-:Y:S08]  /*17420*/  HMMA.16816.F32 R44, R20.reuse, R40, R104 ;  /* 0x00000028142c723c */ /* 0x042ff00000001868 */
[----:B------:R-:W-:Y:S01]  /*17430*/  HMMA.16816.F32 R56, R20, R42, R88 ;  /* 0x0000002a1438723c */ /* 0x000fe20000001858 */
[----:B---3--:R-:W-:-:S07]  /*17440*/  FMUL.FTZ R2, R38, R4 ;  /* 0x0000000426027220 */ /* 0x008fce0000410000 */
[----:B------:R-:W-:Y:S01]  /*17450*/  HMMA.16816.F32 R40, R12, R50, R8 ;  /* 0x000000320c28723c */ /* 0x000fe20000001808 */
[----:B------:R1:W-:Y:S07]  /*17460*/  MUFU.TANH R227, R2 ;  /* 0x0000000200e37308 */ /* 0x0003ee0000002400 */
[----:B------:R-:W-:Y:S01]  /*17470*/  HMMA.16816.F32 R8, R20, R30, R84 ;  /* 0x0000001e1408723c */ /* 0x000fe20000001854 */
[----:B------:R-:W-:Y:S01]  /*17480*/  IMAD.MOV.U32 R157, RZ, RZ, R82 ;  /* 0x000000ffff9d7224 */ /* 0x000fe200078e0052 */
[----:B------:R-:W-:Y:S01]  /*17490*/  MOV R146, R80 ;  /* 0x0000005000927202 */ /* 0x000fe20000000f00 */
[----:B------:R-:W-:Y:S01]  /*174a0*/  IMAD.MOV.U32 R129, RZ, RZ, R81 ;  /* 0x000000ffff817224 */ /* 0x000fe200078e0051 */
[----:B------:R-:W-:Y:S01]  /*174b0*/  MOV R124, R232 ;  /* 0x000000e8007c7202 */ /* 0x000fe20000000f00 */
[----:B------:R-:W-:-:S02]  /*174c0*/  IMAD.MOV.U32 R156, RZ, RZ, R231 ;  /* 0x000000ffff9c7224 */ /* 0x000fc400078e00e7 */
[----:B------:R-:W-:Y:S02]  /*174d0*/  IMAD.MOV.U32 R122, RZ, RZ, R223 ;  /* 0x000000ffff7a7224 */ /* 0x000fe400078e00df */
[----:B-1----:R-:W-:Y:S01]  /*174e0*/  FMUL.FTZ R2, R39, R4 ;  /* 0x0000000427027220 */ /* 0x002fe20000410000 */
[----:B------:R-:W-:Y:S01]  /*174f0*/  HMMA.16816.F32 R72, R24, R52, R160 ;  /* 0x000000341848723c */ /* 0x000fe200000018a0 */
[----:B------:R-:W-:Y:S01]  /*17500*/  IMAD.MOV.U32 R143, RZ, RZ, R226 ;  /* 0x000000ffff8f7224 */ /* 0x000fe200078e00e2 */
[----:B------:R-:W-:Y:S01]  /*17510*/  MOV R125, R206 ;  /* 0x000000ce007d7202 */ /* 0x000fe20000000f00 */
[----:B------:R-:W-:Y:S02]  /*17520*/  IMAD.MOV.U32 R147, RZ, RZ, R154 ;  /* 0x000000ffff937224 */ /* 0x000fe400078e009a */
[----:B------:R-:W-:Y:S01]  /*17530*/  IMAD.MOV.U32 R140, RZ, RZ, R181 ;  /* 0x000000ffff8c7224 */ /* 0x000fe200078e00b5 */
[----:B------:R-:W-:Y:S02]  /*17540*/  MOV R149, R18 ;  /* 0x0000001200957202 */ /* 0x000fe40000000f00 */
[C---:B------:R-:W-:Y:S01]  /*17550*/  IADD3 R136, R0.reuse, 0x1, RZ ;  /* 0x0000000100887810 */ /* 0x040fe20007ffe0ff */
[----:B------:R-:W-:Y:S01]  /*17560*/  HMMA.16816.F32 R36, R20, R28, R100 ;  /* 0x0000001c1424723c */ /* 0x000fe20000001864 */
[----:B------:R-:W1:Y:S01]  /*17570*/  LDSM.16.M88.4 R28, [R183+0x6000] ;  /* 0x00600000b71c783b */ /* 0x000e620000000200 */
[----:B------:R3:W-:Y:S01]  /*17580*/  MUFU.TANH R232, R2 ;  /* 0x0000000200e87308 */ /* 0x0007e20000002400 */
[C---:B------:R-:W-:Y:S01]  /*17590*/  IADD3 R7, R0.reuse, 0x8, RZ ;  /* 0x0000000800077810 */ /* 0x040fe20007ffe0ff */
[----:B------:R-:W-:Y:S01]  /*175a0*/  IMAD.MOV.U32 R158, RZ, RZ, R108 ;  /* 0x000000ffff9e7224 */ /* 0x000fe200078e006c */
[----:B------:R-:W-:Y:S01]  /*175b0*/  IADD3 R5, R0, 0x9, RZ ;  /* 0x0000000900057810 */ /* 0x000fe20007ffe0ff */
[----:B------:R-:W-:Y:S02]  /*175c0*/  LDSM.16.M88.4 R84, [R96+0x9800] ;  /* 0x009800006054783b */ /* 0x000fe40000000200 */
[----:B------:R-:W-:Y:S01]  /*175d0*/  HMMA.16816.F32 R80, R24, R54, R164 ;  /* 0x000000361850723c */ /* 0x000fe200000018a4 */
[----:B------:R-:W-:Y:S01]  /*175e0*/  MOV R163, R230 ;  /* 0x000000e600a37202 */ /* 0x000fe20000000f00 */
[----:B------:R-:W4:Y:S01]  /*175f0*/  S2R R160, SR_TID.X ;  /* 0x0000000000a07919 */ /* 0x000f220000002100 */
[----:B---3--:R-:W-:-:S05]  /*17600*/  FMUL.FTZ R2, R32, R4 ;  /* 0x0000000420027220 */ /* 0x008fca0000410000 */
[----:B--2---:R-:W-:Y:S01]  /*17610*/  HMMA.16816.F32 R44, R12, R64, R44 ;  /* 0x000000400c2c723c */ /* 0x004fe2000000182c */
[----:B------:R-:W-:Y:S02]  /*17620*/  IMAD.MOV.U32 R154, RZ, RZ, R182 ;  /* 0x000000ffff9a7224 */ /* 0x000fe400078e00b6 */
[----:B------:R-:W-:Y:S01]  /*17630*/  IMAD.MOV.U32 R161, RZ, RZ, R180 ;  /* 0x000000ffffa17224 */ /* 0x000fe200078e00b4 */
[----:B------:R2:W-:Y:S01]  /*17640*/  MUFU.TANH R231, R2 ;  /* 0x0000000200e77308 */ /* 0x0005e20000002400 */
[----:B------:R-:W-:Y:S01]  /*17650*/  IADD3 R116, R0, 0x10, RZ ;  /* 0x0000001000747810 */ /* 0x000fe20007ffe0ff */
[----:B------:R-:W3:Y:S01]  /*17660*/  LDSM.16.M88.4 R52, [R138+0x7000] ;  /* 0x007000008a34783b */ /* 0x000ee20000000200 */
[----:B--2---:R-:W-:-:S05]  /*17670*/  FMUL.FTZ R2, R33, R4 ;  /* 0x0000000421027220 */ /* 0x004fca0000410000 */
[----:B------:R2:W-:Y:S04]  /*17680*/  MUFU.TANH R230, R2 ;  /* 0x0000000200e67308 */ /* 0x0005e80000002400 */
[----:B------:R-:W-:Y:S01]  /*17690*/  HMMA.16816.F32 R100, R20, R62, R80 ;  /* 0x0000003e1464723c */ /* 0x000fe20000001850 */
[----:B--2---:R-:W-:-:S04]  /*176a0*/  FMUL.FTZ R2, R34, R4 ;  /* 0x0000000422027220 */ /* 0x004fc80000410000 */
[----:B------:R2:W-:Y:S03]  /*176b0*/  MUFU.TANH R226, R2 ;  /* 0x0000000200e27308 */ /* 0x0005e60000002400 */
[----:B-1----:R-:W-:Y:S01]  /*176c0*/  HMMA.16816.F32 R80, R12, R30, R8 ;  /* 0x0000001e0c50723c */ /* 0x002fe20000001808 */
[----:B------:R-:W1:Y:S01]  /*176d0*/  S2R R8, SR_CTAID.X ;  /* 0x0000000000087919 */ /* 0x000e620000002500 */
[----:B--2---:R-:W-:-:S04]  /*176e0*/  FMUL.FTZ R2, R35, R4 ;  /* 0x0000000423027220 */ /* 0x004fc80000410000 */
[----:B------:R2:W-:Y:S01]  /*176f0*/  MUFU.TANH R223, R2 ;  /* 0x0000000200df7308 */ /* 0x0005e20000002400 */
[----:B----4-:R-:W-:Y:S01]  /*17700*/  SHF.R.S32.HI R162, RZ, 0x1f, R160 ;  /* 0x0000001fffa27819 */ /* 0x010fe200000114a0 */
[----:B--2---:R-:W-:-:S06]  /*17710*/  FMUL.FTZ R2, R40, R4 ;  /* 0x0000000428027220 */ /* 0x004fcc0000410000 */
[----:B------:R2:W-:Y:S01]  /*17720*/  MUFU.TANH R206, R2 ;  /* 0x0000000200ce7308 */ /* 0x0005e20000002400 */
[----:B------:R-:W-:Y:S01]  /*17730*/  LEA.HI R162, R162, R160, RZ, 0x5 ;  /* 0x000000a0a2a27211 */ /* 0x000fe200078f28ff */
[----:B--2---:R-:W-:-:S06]  /*17740*/  FMUL.FTZ R2, R41, R4 ;  /* 0x0000000429027220 */ /* 0x004fcc0000410000 */
[----:B------:R2:W-:Y:S01]  /*17750*/  MUFU.TANH R182, R2 ;  /* 0x0000000200b67308 */ /* 0x0005e20000002400 */
[----:B------:R-:W-:Y:S01]  /*17760*/  SHF.R.S32.HI R162, RZ, 0x5, R162 ;  /* 0x00000005ffa27819 */ /* 0x000fe200000114a2 */
[----:B--2---:R-:W-:-:S06]  /*17770*/  FMUL.FTZ R2, R42, R4 ;  /* 0x000000042a027220 */ /* 0x004fcc0000410000 */
[----:B------:R2:W-:Y:S02]  /*17780*/  MUFU.TANH R181, R2 ;  /* 0x0000000200b57308 */ /* 0x0005e40000002400 */
[----:B--2---:R-:W-:-:S06]  /*17790*/  FMUL.FTZ R2, R43, R4 ;  /* 0x000000042b027220 */ /* 0x004fcc0000410000 */
[----:B------:R2:W-:Y:S02]  /*177a0*/  MUFU.TANH R180, R2 ;  /* 0x0000000200b47308 */ /* 0x0005e40000002400 */
[----:B--2---:R-:W-:-:S06]  /*177b0*/  FMUL.FTZ R2, R44, R4 ;  /* 0x000000042c027220 */ /* 0x004fcc0000410000 */
[----:B------:R2:W-:Y:S02]  /*177c0*/  MUFU.TANH R179, R2 ;  /* 0x0000000200b37308 */ /* 0x0005e40000002400 */
[----:B--2---:R-:W-:Y:S01]  /*177d0*/  IMAD R2, R162, 0x10, R161 ;  /* 0x00000010a2027824 */ /* 0x004fe200078e02a1 */
[----:B-1----:R-:W-:-:S04]  /*177e0*/  SHF.L.U32 R162, R8, 0x6, RZ ;  /* 0x0000000608a27819 */ /* 0x002fc800000006ff */
[----:B------:R-:W-:Y:S01]  /*177f0*/  IADD3 R2, R2, 0x1, R162 ;  /* 0x0000000102027810 */ /* 0x000fe20007ffe0a2 */
[----:B------:R-:W-:Y:S02]  /*17800*/  IMAD.MOV.U32 R162, RZ, RZ, R163 ;  /* 0x000000ffffa27224 */ /* 0x000fe400078e00a3 */
[----:B------:R-:W-:Y:S01]  /*17810*/  IMAD.MOV.U32 R163, RZ, RZ, R156 ;  /* 0x000000ffffa37224 */ /* 0x000fe200078e009c */
[----:B------:R-:W-:Y:S01]  /*17820*/  MOV R156, R149 ;  /* 0x00000095009c7202 */ /* 0x000fe20000000f00 */
[----:B------:R-:W-:Y:S01]  /*17830*/  IMAD.MOV.U32 R149, RZ, RZ, R140 ;  /* 0x000000ffff957224 */ /* 0x000fe200078e008c */
[----:B------:R-:W-:Y:S01]  /*17840*/  IADD3 R2, R212, R2, -R162 ;  /* 0x00000002d4027210 */ /* 0x000fe20007ffe8a2 */
[----:B------:R-:W-:Y:S02]  /*17850*/  IMAD.MOV.U32 R162, RZ, RZ, R163 ;  /* 0x000000ffffa27224 */ /* 0x000fe400078e00a3 */
[----:B------:R-:W-:Y:S01]  /*17860*/  IMAD.MOV.U32 R163, RZ, RZ, R156 ;  /* 0x000000ffffa37224 */ /* 0x000fe200078e009c */
[----:B------:R-:W-:Y:S01]  /*17870*/  MOV R156, R149 ;  /* 0x00000095009c7202 */ /* 0x000fe20000000f00 */
[----:B------:R-:W-:Y:S01]  /*17880*/  IMAD.MOV.U32 R140, RZ, RZ, R143 ;  /* 0x000000ffff8c7224 */ /* 0x000fe200078e008f */
[----:B------:R-:W-:Y:S01]  /*17890*/  MOV R143, R99 ;  /* 0x00000063008f7202 */ /* 0x000fe20000000f00 */
[----:B------:R-:W-:Y:S01]  /*178a0*/  IMAD.MOV.U32 R149, RZ, RZ, R150 ;  /* 0x000000ffff957224 */ /* 0x000fe200078e0096 */
[----:B------:R-:W2:Y:S01]  /*178b0*/  LDL.LU R99, [R1+0x1b4] ;  /* 0x0001b40001637983 */ /* 0x000ea20000300800 */
[----:B------:R-:W-:Y:S01]  /*178c0*/  IMAD.MOV.U32 R150, RZ, RZ, R151 ;  /* 0x000000ffff967224 */ /* 0x000fe200078e0097 */
[----:B------:R-:W-:-:S02]  /*178d0*/  MOV R151, R132 ;  /* 0x0000008400977202 */ /* 0x000fc40000000f00 */
[----:B------:R-:W4:Y:S01]  /*178e0*/  LDL.LU R132, [R1+0x1b0] ;  /* 0x0001b00001847983 */ /* 0x000f220000300800 */
[----:B------:R-:W-:Y:S02]  /*178f0*/  IMAD.IADD R2, R162, 0x1, R2 ;  /* 0x00000001a2027824 */ /* 0x000fe400078e0202 */
[----:B------:R-:W4:Y:S01]  /*17900*/  I2F R162, R0 ;  /* 0x0000000000a27306 */ /* 0x000f220000201400 */
[----:B------:R-:W-:Y:S01]  /*17910*/  IMAD.MOV.U32 R161, RZ, RZ, R163 ;  /* 0x000000ffffa17224 */ /* 0x000fe200078e00a3 */
[----:B------:R-:W-:Y:S01]  /*17920*/  MOV R163, R156 ;  /* 0x0000009c00a37202 */ /* 0x000fe20000000f00 */
[----:B------:R-:W-:Y:S01]  /*17930*/  IMAD.MOV.U32 R156, RZ, RZ, R149 ;  /* 0x000000ffff9c7224 */ /* 0x000fe200078e0095 */
[CC--:B------:R-:W-:Y:S01]  /*17940*/  IMNMX R8, R2.reuse, R212.reuse, PT ;  /* 0x000000d402087217 */ /* 0x0c0fe20003800200 */
[----:B------:R-:W-:Y:S01]  /*17950*/  IMAD.MOV.U32 R149, RZ, RZ, R6 ;  /* 0x000000ffff957224 */ /* 0x000fe200078e0006 */
[----:B------:R-:W-:Y:S02]  /*17960*/  IADD3 R6, R2, 0x8, RZ ;  /* 0x0000000802067810 */ /* 0x000fe40007ffe0ff */
[----:B------:R-:W1:Y:S08]  /*17970*/  I2F R196, R136 ;  /* 0x0000008800c47306 */ /* 0x000e700000201400 */
[----:B------:R-:W1:Y:S01]  /*17980*/  I2F R198, R7 ;  /* 0x0000000700c67306 */ /* 0x000e620000201400 */
[----:B------:R-:W-:-:S02]  /*17990*/  IMNMX R6, R6, R212, PT ;  /* 0x000000d406067217 */ /* 0x000fc40003800200 */
[C---:B------:R-:W-:Y:S02]  /*179a0*/  ISETP.GE.AND P6, PT, R5.reuse, R8, PT ;  /* 0x000000080500720c */ /* 0x040fe40003fc6270 */
[-C--:B------:R-:W-:Y:S02]  /*179b0*/  ISETP.GE.AND P2, PT, R0, R6.reuse, PT ;  /* 0x000000060000720c */ /* 0x080fe40003f46270 */
[----:B------:R-:W-:Y:S01]  /*179c0*/  ISETP.GE.AND P4, PT, R5, R6, PT ;  /* 0x000000060500720c */ /* 0x000fe20003f86270 */
[----:B------:R1:W1:Y:S01]  /*179d0*/  I2F R197, R5 ;  /* 0x0000000500c57306 */ /* 0x0002620000201400 */
[C---:B------:R-:W-:Y:S02]  /*179e0*/  ISETP.GE.AND P5, PT, R7.reuse, R8, PT ;  /* 0x000000080700720c */ /* 0x040fe40003fa6270 */
[----:B------:R-:W-:-:S05]  /*179f0*/  ISETP.GE.AND P3, PT, R7, R6, PT ;  /* 0x000000060700720c */ /* 0x000fca0003f66270 */
[----:B------:R-:W1:Y:S01]  /*17a00*/  I2F R201, R116 ;  /* 0x0000007400c97306 */ /* 0x000e620000201400 */
[----:B------:R-:W-:Y:S02]  /*17a10*/  ISETP.GE.AND P0, PT, R136, R8, PT ;  /* 0x000000088800720c */ /* 0x000fe40003f06270 */
[C---:B------:R-:W-:Y:S02]  /*17a20*/  IADD3 R98, R0.reuse, 0x11, RZ ;  /* 0x0000001100627810 */ /* 0x040fe40007ffe0ff */
[----:B------:R-:W-:Y:S02]  /*17a30*/  IADD3 R119, R0, 0x18, RZ ;  /* 0x0000001800777810 */ /* 0x000fe40007ffe0ff */
[----:B------:R-:W-:Y:S01]  /*17a40*/  MOV R141, R110 ;  /* 0x0000006e008d7202 */ /* 0x000fe20000000f00 */
[----:B------:R-:W1:Y:S08]  /*17a50*/  I2F R199, R98 ;  /* 0x0000006200c77306 */ /* 0x000e700000201400 */
[----:B------:R-:W1:Y:S01]  /*17a60*/  I2F R203, R119 ;  /* 0x0000007700cb7306 */ /* 0x000e620000201400 */
[----:B------:R-:W-:Y:S01]  /*17a70*/  ISETP.GE.AND P1, PT, R136, R6, PT ;  /* 0x000000068800720c */ /* 0x000fe20003f26270 */
[----:B----4-:R-:W-:Y:S01]  /*17a80*/  FFMA.FTZ R2, R132, R162, R161 ;  /* 0x000000a284027223 */ /* 0x010fe200000100a1 */
[----:B------:R-:W-:Y:S01]  /*17a90*/  MOV R162, R163 ;  /* 0x000000a300a27202 */ /* 0x000fe20000000f00 */
[----:B------:R-:W-:-:S02]  /*17aa0*/  IMAD.MOV.U32 R163, RZ, RZ, R156 ;  /* 0x000000ffffa37224 */ /* 0x000fc400078e009c */
[----:B------:R-:W-:Y:S01]  /*17ab0*/  IMAD.MOV.U32 R156, RZ, RZ, R157 ;  /* 0x000000ffff9c7224 */ /* 0x000fe200078e009d */
[----:B------:R-:W-:Y:S01]  /*17ac0*/  MOV R157, R158 ;  /* 0x0000009e009d7202 */ /* 0x000fe20000000f00 */
[----:B------:R-:W-:Y:S02]  /*17ad0*/  IMAD.MOV.U32 R158, RZ, RZ, R159 ;  /* 0x000000ffff9e7224 */ /* 0x000fe400078e009f */
[----:B------:R-:W-:Y:S01]  /*17ae0*/  IMAD.MOV.U32 R159, RZ, RZ, R144 ;  /* 0x000000ffff9f7224 */ /* 0x000fe200078e0090 */
[----:B------:R-:W-:Y:S01]  /*17af0*/  MOV R144, R130 ;  /* 0x0000008200907202 */ /* 0x000fe20000000f00 */
[----:B------:R-:W-:Y:S02]  /*17b00*/  IMAD.MOV.U32 R130, RZ, RZ, R124 ;  /* 0x000000ffff827224 */ /* 0x000fe400078e007c */
[----:B------:R-:W-:Y:S01]  /*17b10*/  IMAD.MOV.U32 R124, RZ, RZ, R188 ;  /* 0x000000ffff7c7224 */ /* 0x000fe200078e00bc */
[----:B------:R-:W-:Y:S01]  /*17b20*/  MOV R160, R163 ;  /* 0x000000a300a07202 */ /* 0x000fe20000000f00 */
[----:B------:R-:W-:Y:S01]  /*17b30*/  IMAD.MOV.U32 R161, RZ, RZ, R156 ;  /* 0x000000ffffa17224 */ /* 0x000fe200078e009c */
[----:B------:R-:W-:Y:S01]  /*17b40*/  MOV R163, R158 ;  /* 0x0000009e00a37202 */ /* 0x000fe20000000f00 */
[----:B-1----:R-:W-:Y:S01]  /*17b50*/  FFMA.FTZ R5, R132, R196, R162 ;  /* 0x000000c484057223 */ /* 0x002fe200000100a2 */
[----:B------:R-:W-:Y:S01]  /*17b60*/  MOV R158, R124 ;  /* 0x0000007c009e7202 */ /* 0x000fe20000000f00 */
[----:B------:R-:W-:Y:S01]  /*17b70*/  IMAD.MOV.U32 R162, RZ, RZ, R157 ;  /* 0x000000ffffa27224 */ /* 0x000fe200078e009d */
[----:B------:R1:W5:Y:S01]  /*17b80*/  LDL.LU R188, [R1+0x1ac] ;  /* 0x0001ac0001bc7983 */ /* 0x0003620000300800 */
[----:B------:R-:W-:Y:S01]  /*17b90*/  IMAD.MOV.U32 R124, RZ, RZ, R126 ;  /* 0x000000ffff7c7224 */ /* 0x000fe200078e007e */
[----:B------:R-:W-:Y:S01]  /*17ba0*/  FSEL R126, R2, -INF , !P2 ;  /* 0xff800000027e7808 */ /* 0x000fe20005000000 */
[----:B------:R-:W-:Y:S01]  /*17bb0*/  IMAD.MOV.U32 R157, RZ, RZ, R130 ;  /* 0x000000ffff9d7224 */ /* 0x000fe200078e0082 */
[----:B------:R-:W-:Y:S01]  /*17bc0*/  MOV R165, R161 ;  /* 0x000000a100a57202 */ /* 0x000fe20000000f00 */
[----:B------:R-:W-:-:S02]  /*17bd0*/  IMAD.MOV.U32 R156, RZ, RZ, R144 ;  /* 0x000000ffff9c7224 */ /* 0x000fc400078e0090 */
[----:B------:R-:W-:Y:S02]  /*17be0*/  FFMA.FTZ R2, R132, R198, R160 ;  /* 0x000000c684027223 */ /* 0x000fe400000100a0 */
[----:B------:R-:W-:Y:S02]  /*17bf0*/  IMAD.MOV.U32 R144, RZ, RZ, R239 ;  /* 0x000000ffff907224 */ /* 0x000fe400078e00ef */
[----:B------:R-:W-:Y:S02]  /*17c00*/  IMAD.MOV.U32 R167, RZ, RZ, R162 ;  /* 0x000000ffffa77224 */ /* 0x000fe400078e00a2 */
[----:B------:R-:W-:Y:S02]  /*17c10*/  IMAD.MOV.U32 R161, RZ, RZ, R157 ;  /* 0x000000ffffa17224 */ /* 0x000fe400078e009d */
[----:B------:R-:W-:Y:S01]  /*17c20*/  IMAD.MOV.U32 R160, RZ, RZ, R163 ;  /* 0x000000ffffa07224 */ /* 0x000fe200078e00a3 */
[----:B------:R-:W-:Y:S01]  /*17c30*/  MOV R163, R156 ;  /* 0x0000009c00a37202 */ /* 0x000fe20000000f00 */
[----:B------:R-:W-:Y:S01]  /*17c40*/  IMAD.MOV.U32 R157, RZ, RZ, R140 ;  /* 0x000000ffff9d7224 */ /* 0x000fe200078e008c */
[----:B------:R-:W-:Y:S01]  /*17c50*/  FSEL R140, R2, -INF , !P5 ;  /* 0xff800000028c7808 */ /* 0x000fe20006800000 */
[----:B------:R-:W-:Y:S01]  /*17c60*/  IMAD.MOV.U32 R162, RZ, RZ, R158 ;  /* 0x000000ffffa27224 */ /* 0x000fe200078e009e */
[----:B------:R-:W-:Y:S01]  /*17c70*/  MOV R156, R144 ;  /* 0x00000090009c7202 */ /* 0x000fe20000000f00 */
[----:B------:R-:W-:Y:S01]  /*17c80*/  FFMA.FTZ R2, R132, R198, R165 ;  /* 0x000000c684027223 */ /* 0x000fe200000100a5 */
[----:B------:R-:W-:Y:S01]  /*17c90*/  MOV R158, R244 ;  /* 0x000000f4009e7202 */ /* 0x000fe20000000f00 */
[----:B------:R-:W-:-:S02]  /*17ca0*/  IMAD.MOV.U32 R165, RZ, RZ, R167 ;  /* 0x000000ffffa57224 */ /* 0x000fc400078e00a7 */
[----:B------:R-:W-:Y:S01]  /*17cb0*/  IMAD.MOV.U32 R167, RZ, RZ, R160 ;  /* 0x000000ffffa77224 */ /* 0x000fe200078e00a0 */
[----:B------:R-:W-:Y:S01]  /*17cc0*/  MOV R160, R161 ;  /* 0x000000a100a07202 */ /* 0x000fe20000000f00 */
[----:B------:R-:W-:Y:S02]  /*17cd0*/  IMAD.MOV.U32 R161, RZ, RZ, R162 ;  /* 0x000000ffffa17224 */ /* 0x000fe400078e00a2 */
[----:B------:R-:W-:Y:S01]  /*17ce0*/  IMAD.MOV.U32 R162, RZ, RZ, R156 ;  /* 0x000000ffffa27224 */ /* 0x000fe200078e009c */
[----:B------:R-:W-:Y:S01]  /*17cf0*/  MOV R156, R157 ;  /* 0x0000009d009c7202 */ /* 0x000fe20000000f00 */
[----:B------:R-:W-:Y:S02]  /*17d00*/  FFMA.FTZ R7, R132, R196, R184 ;  /* 0x000000c484077223 */ /* 0x000fe400000100b8 */
[----:B------:R1:W5:Y:S01]  /*17d10*/  LDL.LU R184, [R1+0x1a8] ;  /* 0x0001a80001b87983 */ /* 0x0003620000300800 */
[----:B------:R-:W-:Y:S02]  /*17d20*/  IMAD.MOV.U32 R157, RZ, RZ, R158 ;  /* 0x000000ffff9d7224 */ /* 0x000fe400078e009e */
[----:B------:R-:W-:Y:S01]  /*17d30*/  IMAD.MOV.U32 R158, RZ, RZ, R148 ;  /* 0x000000ffff9e7224 */ /* 0x000fe200078e0094 */
[----:B------:R-:W4:Y:S01]  /*17d40*/  LDL.LU R239, [R1+0x1a4] ;  /* 0x0001a40001ef7983 */ /* 0x000f220000300800 */
[----:B------:R-:W-:-:S03]  /*17d50*/  MOV R148, R149 ;  /* 0x0000009500947202 */ /* 0x000fc60000000f00 */
[----:B------:R-:W4:Y:S04]  /*17d60*/  LDL.LU R244, [R1+0x1a0] ;  /* 0x0001a00001f47983 */ /* 0x000f280000300800 */
[----:B------:R-:W2:Y:S01]  /*17d70*/  LDL R149, [R1+0xf4] ;  /* 0x0000f40001957983 */ /* 0x000ea20000100800 */
[----:B------:R-:W-:Y:S01]  /*17d80*/  FSEL R130, R5, -INF , !P0 ;  /* 0xff80000005827808 */ /* 0x000fe20004000000 */
[----:B------:R-:W-:Y:S02]  /*17d90*/  FFMA.FTZ R5, R132, R197, R165 ;  /* 0x000000c584057223 */ /* 0x000fe400000100a5 */
[----:B------:R-:W-:Y:S02]  /*17da0*/  IMAD.MOV.U32 R171, RZ, RZ, R167 ;  /* 0x000000ffffab7224 */ /* 0x000fe400078e00a7 */
[----:B------:R-:W-:-:S02]  /*17db0*/  IMAD.MOV.U32 R164, RZ, RZ, R162 ;  /* 0x000000ffffa47224 */ /* 0x000fc400078e00a2 */
[----:B------:R-:W-:Y:S01]  /*17dc0*/  IMAD.MOV.U32 R165, RZ, RZ, R156 ;  /* 0x000000ffffa57224 */ /* 0x000fe200078e009c */
[----:B------:R-:W-:Y:S01]  /*17dd0*/  MOV R156, R157 ;  /* 0x0000009d009c7202 */ /* 0x000fe20000000f00 */
[----:B------:R-:W-:Y:S01]  /*17de0*/  IMAD.MOV.U32 R167, RZ, RZ, R160 ;  /* 0x000000ffffa77224 */ /* 0x000fe200078e00a0 */
[----:B------:R-:W-:Y:S01]  /*17df0*/  MOV R162, R146 ;  /* 0x0000009200a27202 */ /* 0x000fe20000000f00 */
[----:B------:R-:W-:Y:S01]  /*17e00*/  IMAD.MOV.U32 R157, RZ, RZ, R129 ;  /* 0x000000ffff9d7224 */ /* 0x000fe200078e0081 */
[----:B------:R-:W-:Y:S01]  /*17e10*/  MOV R160, R161 ;  /* 0x000000a100a07202 */ /* 0x000fe20000000f00 */
[----:B------:R-:W-:Y:S01]  /*17e20*/  IMAD.MOV.U32 R146, RZ, RZ, R17 ;  /* 0x000000ffff927224 */ /* 0x000fe200078e0011 */
[----:B------:R-:W-:Y:S01]  /*17e30*/  FSEL R129, R2, -INF , !P3 ;  /* 0xff80000002817808 */ /* 0x000fe20005800000 */
[----:B------:R-:W-:Y:S01]  /*17e40*/  IMAD.MOV.U32 R161, RZ, RZ, R148 ;  /* 0x000000ffffa17224 */ /* 0x000fe200078e0094 */
[----:B------:R-:W-:Y:S01]  /*17e50*/  ISETP.GE.AND P2, PT, R116, R8, PT ;  /* 0x000000087400720c */ /* 0x000fe20003f46270 */
[----:B------:R-:W-:Y:S01]  /*17e60*/  FFMA.FTZ R2, R132, R201, R171 ;  /* 0x000000c984027223 */ /* 0x000fe200000100ab */
[----:B------:R-:W-:Y:S01]  /*17e70*/  MOV R169, R164 ;  /* 0x000000a400a97202 */ /* 0x000fe20000000f00 */
[----:B------:R-:W-:-:S02]  /*17e80*/  IMAD.MOV.U32 R170, RZ, RZ, R165 ;  /* 0x000000ffffaa7224 */ /* 0x000fc400078e00a5 */
[----:B------:R-:W-:Y:S01]  /*17e90*/  IMAD.MOV.U32 R164, RZ, RZ, R146 ;  /* 0x000000ffffa47224 */ /* 0x000fe200078e0092 */
[----:B------:R-:W-:Y:S01]  /*17ea0*/  MOV R165, R147 ;  /* 0x0000009300a57202 */ /* 0x000fe20000000f00 */
[----:B------:R-:W-:Y:S02]  /*17eb0*/  IMAD.MOV.U32 R171, RZ, RZ, R161 ;  /* 0x000000ffffab7224 */ /* 0x000fe400078e00a1 */
[----:B------:R-:W-:Y:S01]  /*17ec0*/  IMAD.MOV.U32 R146, RZ, RZ, R141 ;  /* 0x000000ffff927224 */ /* 0x000fe200078e008d */
[----:B------:R-:W-:Y:S01]  /*17ed0*/  FSEL R141, R2, -INF , !P2 ;  /* 0xff800000028d7808 */ /* 0x000fe20005000000 */
[----:B------:R-:W-:Y:S02]  /*17ee0*/  FFMA.FTZ R2, R132, R201, R169 ;  /* 0x000000c984027223 */ /* 0x000fe400000100a9 */
[----:B------:R-:W-:Y:S02]  /*17ef0*/  IMAD.MOV.U32 R169, RZ, RZ, R170 ;  /* 0x000000ffffa97224 */ /* 0x000fe400078e00aa */
[----:B------:R-:W-:Y:S01]  /*17f00*/  IMAD.MOV.U32 R170, RZ, RZ, R171 ;  /* 0x000000ffffaa7224 */ /* 0x000fe200078e00ab */
[----:B------:R-:W-:Y:S01]  /*17f10*/  MOV R171, R164 ;  /* 0x000000a400ab7202 */ /* 0x000fe20000000f00 */
[----:B------:R-:W-:-:S02]  /*17f20*/  IMAD.MOV.U32 R164, RZ, RZ, R165 ;  /* 0x000000ffffa47224 */ /* 0x000fc400078e00a5 */
[----:B------:R-:W-:Y:S01]  /*17f30*/  IMAD.MOV.U32 R165, RZ, RZ, R167 ;  /* 0x000000ffffa57224 */ /* 0x000fe200078e00a7 */
[----:B------:R-:W-:Y:S01]  /*17f40*/  MOV R167, R159 ;  /* 0x0000009f00a77202 */ /* 0x000fe20000000f00 */
[----:B------:R-:W-:Y:S01]  /*17f50*/  IMAD.MOV.U32 R177, RZ, RZ, R170 ;  /* 0x000000ffffb17224 */ /* 0x000fe200078e00aa */
[----:B------:R-:W-:Y:S02]  /*17f60*/  ISETP.GE.AND P0, PT, R116, R6, PT ;  /* 0x000000067400720c */ /* 0x000fe40003f06270 */
[----:B------:R-:W-:Y:S01]  /*17f70*/  FSEL R136, R5, -INF , !P6 ;  /* 0xff80000005887808 */ /* 0x000fe20007000000 */
[----:B------:R-:W-:Y:S01]  /*17f80*/  FFMA.FTZ R5, R132, R199, R169 ;  /* 0x000000c784057223 */ /* 0x000fe200000100a9 */
[----:B------:R-:W-:Y:S01]  /*17f90*/  MOV R178, R171 ;  /* 0x000000ab00b27202 */ /* 0x000fe20000000f00 */
[----:B------:R-:W-:Y:S01]  /*17fa0*/  IMAD.MOV.U32 R168, RZ, RZ, R164 ;  /* 0x000000ffffa87224 */ /* 0x000fe200078e00a4 */
[----:B------:R-:W-:Y:S01]  /*17fb0*/  IADD3 R117, R0, 0x19, RZ ;  /* 0x0000001900757810 */ /* 0x000fe20007ffe0ff */
        /* <DEDUP_REMOVED lines=9> */
[----:B------:R-:W1:Y:S01]  /*18050*/  I2F R200, R117 ;  /* 0x0000007500c87306 */ /* 0x000e620000201400 */
[----:B------:R-:W-:Y:S01]  /*18060*/  IMAD.MOV.U32 R176, RZ, RZ, R178 ;  /* 0x000000ffffb07224 */ /* 0x000fe200078e00b2 */
[----:B------:R-:W-:Y:S01]  /*18070*/  IADD3 R133, R0, 0x20, RZ ;  /* 0x0000002000857810 */ /* 0x000fe20007ffe0ff */
[----:B------:R-:W-:Y:S01]  /*18080*/  IMAD.MOV.U32 R178, RZ, RZ, R169 ;  /* 0x000000ffffb27224 */ /* 0x000fe200078e00a9 */
[----:B------:R-:W-:Y:S01]  /*18090*/  MOV R177, R168 ;  /* 0x000000a800b17202 */ /* 0x000fe20000000f00 */
[----:B------:R-:W-:Y:S01]  /*180a0*/  IMAD.MOV.U32 R169, RZ, RZ, R167 ;  /* 0x000000ffffa97224 */ /* 0x000fe200078e00a7 */
[----:B------:R-:W-:Y:S01]  /*180b0*/  MOV R167, R144 ;  /* 0x0000009000a77202 */ /* 0x000fe20000000f00 */
[----:B------:R-:W-:Y:S01]  /*180c0*/  IMAD.MOV.U32 R168, RZ, RZ, R170 ;  /* 0x000000ffffa87224 */ /* 0x000fe200078e00aa */
[----:B------:R-:W-:Y:S01]  /*180d0*/  MOV R170, R164 ;  /* 0x000000a400aa7202 */ /* 0x000fe20000000f00 */
[----:B------:R-:W1:Y:S01]  /*180e0*/  I2F R205, R133 ;  /* 0x0000008500cd7306 */ /* 0x000e620000201400 */
[----:B------:R-:W-:Y:S01]  /*180f0*/  FSEL R144, R2, -INF , !P3 ;  /* 0xff80000002907808 */ /* 0x000fe20005800000 */
[----:B------:R-:W-:-:S02]  /*18100*/  IMAD.MOV.U32 R164, RZ, RZ, R156 ;  /* 0x000000ffffa47224 */ /* 0x000fc400078e009c */
[----:B------:R-:W-:Y:S01]  /*18110*/  FFMA.FTZ R2, R132, R203, R176 ;  /* 0x000000cb84027223 */ /* 0x000fe200000100b0 */
[----:B------:R-:W-:Y:S01]  /*18120*/  MOV R161, R162 ;  /* 0x000000a200a17202 */ /* 0x000fe20000000f00 */
[----:B------:R-:W-:Y:S01]  /*18130*/  IMAD.MOV.U32 R176, RZ, RZ, R177 ;  /* 0x000000ffffb07224 */ /* 0x000fe200078e00b1 */
[----:B------:R-:W-:Y:S01]  /*18140*/  MOV R177, R178 ;  /* 0x000000b200b17202 */ /* 0x000fe20000000f00 */
[----:B------:R-:W-:Y:S02]  /*18150*/  IMAD.MOV.U32 R178, RZ, RZ, R168 ;  /* 0x000000ffffb27224 */ /* 0x000fe400078e00a8 */
[----:B------:R-:W-:Y:S01]  /*18160*/  IMAD.MOV.U32 R168, RZ, RZ, R169 ;  /* 0x000000ffffa87224 */ /* 0x000fe200078e00a9 */
[----:B------:R-:W-:Y:S01]  /*18170*/  MOV R169, R164 ;  /* 0x000000a400a97202 */ /* 0x000fe20000000f00 */
[----:B------:R-:W-:Y:S01]  /*18180*/  IMAD.MOV.U32 R164, RZ, RZ, R167 ;  /* 0x000000ffffa47224 */ /* 0x000fe200078e00a7 */
[----:B------:R-:W-:Y:S01]  /*18190*/  FSEL R125, R7, -INF , !P1 ;  /* 0xff800000077d7808 */ /* 0x000fe20004800000 */
[----:B------:R-:W-:Y:S01]  /*181a0*/  IMAD.MOV.U32 R167, RZ, RZ, R161 ;  /* 0x000000ffffa77224 */ /* 0x000fe200078e00a1 */
[----:B------:R-:W-:-:S02]  /*181b0*/  ISETP.GE.AND P1, PT, R98, R8, PT ;  /* 0x000000086200720c */ /* 0x000fc40003f26270 */
[----:B------:R-:W-:Y:S01]  /*181c0*/  MOV R161, R150 ;  /* 0x0000009600a17202 */ /* 0x000fe20000000f00 */
[----:B------:R-:W-:Y:S01]  /*181d0*/  HMMA.16816.F32 R32, R20, R60, R72 ;  /* 0x0000003c1420723c */ /* 0x000fe20000001848 */
[----:B------:R-:W-:Y:S01]  /*181e0*/  IADD3 R139, R0, 0x21, RZ ;  /* 0x00000021008b7810 */ /* 0x000fe20007ffe0ff */
[----:B------:R-:W-:Y:S01]  /*181f0*/  IMAD.MOV.U32 R128, RZ, RZ, R109 ;  /* 0x000000ffff807224 */ /* 0x000fe200078e006d */
[----:B------:R-:W-:Y:S01]  /*18200*/  ISETP.GE.AND P6, PT, R119, R6, PT ;  /* 0x000000067700720c */ /* 0x000fe20003fc6270 */
[C---:B------:R-:W-:Y:S01]  /*18210*/  FFMA.FTZ R7, R132.reuse, R197, R16 ;  /* 0x000000c584077223 */ /* 0x040fe20000010010 */
[----:B------:R-:W-:Y:S01]  /*18220*/  FSEL R143, R5, -INF , !P1 ;  /* 0xff800000058f7808 */ /* 0x000fe20004800000 */
[----:B-1----:R-:W-:Y:S01]  /*18230*/  FFMA.FTZ R5, R132, R200, R176 ;  /* 0x000000c884057223 */ /* 0x002fe200000100b0 */
[----:B------:R-:W-:Y:S01]  /*18240*/  MOV R75, R177 ;  /* 0x000000b1004b7202 */ /* 0x000fe20000000f00 */
[----:B------:R-:W-:Y:S01]  /*18250*/  IMAD.MOV.U32 R91, RZ, RZ, R169 ;  /* 0x000000ffff5b7224 */ /* 0x000fe200078e00a9 */
[----:B------:R-:W1:Y:S01]  /*18260*/  I2F R202, R139 ;  /* 0x0000008b00ca7306 */ /* 0x000e620000201400 */
[----:B------:R-:W-:Y:S01]  /*18270*/  IMAD.MOV.U32 R90, RZ, RZ, R168 ;  /* 0x000000ffff5a7224 */ /* 0x000fe200078e00a8 */
[----:B------:R-:W-:Y:S01]  /*18280*/  MOV R176, R164 ;  /* 0x000000a400b07202 */ /* 0x000fe20000000f00 */
[----:B------:R-:W-:Y:S01]  /*18290*/  IMAD.MOV.U32 R177, RZ, RZ, R161 ;  /* 0x000000ffffb17224 */ /* 0x000fe200078e00a1 */
[----:B------:R-:W-:Y:S01]  /*182a0*/  IADD3 R174, R0, 0x28, RZ ;  /* 0x0000002800ae7810 */ /* 0x000fe20007ffe0ff */
[----:B------:R-:W-:Y:S01]  /*182b0*/  IMAD.MOV.U32 R162, RZ, RZ, R157 ;  /* 0x000000ffffa27224 */ /* 0x000fe200078e009d */
[----:B------:R-:W-:Y:S01]  /*182c0*/  ISETP.GE.AND P5, PT, R98, R6, PT ;  /* 0x000000066200720c */ /* 0x000fe20003fa6270 */
[----:B------:R-:W-:Y:S01]  /*182d0*/  IMAD.MOV.U32 R161, RZ, RZ, R131 ;  /* 0x000000ffffa17224 */ /* 0x000fe200078e0083 */
[----:B------:R-:W-:Y:S01]  /*182e0*/  FSEL R131, R2, -INF , !P6 ;  /* 0xff80000002837808 */ /* 0x000fe20007000000 */
[----:B------:R-:W-:Y:S01]  /*182f0*/  IMAD.MOV.U32 R157, RZ, RZ, R128 ;  /* 0x000000ffff9d7224 */ /* 0x000fe200078e0080 */
[----:B------:R-:W-:Y:S01]  /*18300*/  FSEL R128, R7, -INF , !P4 ;  /* 0xff80000007807808 */ /* 0x000fe20006000000 */
[C---:B------:R-:W-:Y:S01]  /*18310*/  FFMA.FTZ R2, R132.reuse, R205, R75 ;  /* 0x000000cd84027223 */ /* 0x040fe2000001004b */
[----:B------:R-:W-:Y:S01]  /*18320*/  MOV R75, R176 ;  /* 0x000000b0004b7202 */ /* 0x000fe20000000f00 */
[----:B------:R-:W-:Y:S01]  /*18330*/  IMAD.MOV.U32 R73, RZ, RZ, R91 ;  /* 0x000000ffff497224 */ /* 0x000fe200078e005b */
[----:B------:R-:W-:Y:S01]  /*18340*/  MOV R176, R160 ;  /* 0x000000a000b07202 */ /* 0x000fe20000000f00 */
[----:B------:R-:W-:-:S02]  /*18350*/  FFMA.FTZ R7, R132, R199, R252 ;  /* 0x000000c784077223 */ /* 0x000fc400000100fc */
[----:B------:R-:W-:Y:S02]  /*18360*/  IMAD.MOV.U32 R121, RZ, RZ, R111 ;  /* 0x000000ffff797224 */ /* 0x000fe400078e006f */
[----:B------:R-:W-:Y:S01]  /*18370*/  IMAD.MOV.U32 R159, RZ, RZ, R251 ;  /* 0x000000ffff9f7224 */ /* 0x000fe200078e00fb */
[C---:B------:R-:W-:Y:S01]  /*18380*/  ISETP.GE.AND P0, PT, R133.reuse, R8, PT ;  /* 0x000000088500720c */ /* 0x040fe20003f06270 */
[----:B------:R-:W-:Y:S01]  /*18390*/  IMAD.MOV.U32 R72, RZ, RZ, R90 ;  /* 0x000000ffff487224 */ /* 0x000fe200078e005a */
[----:B------:R-:W1:Y:S01]  /*183a0*/  I2F R207, R174 ;  /* 0x000000ae00cf7306 */ /* 0x000e620000201400 */
[----:B------:R-:W-:Y:S01]  /*183b0*/  IMAD.MOV.U32 R90, RZ, RZ, R177 ;  /* 0x000000ffff5a7224 */ /* 0x000fe200078e00b1 */
[----:B---3--:R-:W-:Y:S01]  /*183c0*/  HMMA.16816.F32 R108, R20, R52, R76 ;  /* 0x00000034146c723c */ /* 0x008fe2000000184c */
[----:B------:R-:W-:Y:S01]  /*183d0*/  IMAD.MOV.U32 R177, RZ, RZ, R157 ;  /* 0x000000ffffb17224 */ /* 0x000fe200078e009d */
[-C--:B------:R-:W-:Y:S01]  /*183e0*/  ISETP.GE.AND P1, PT, R133, R6.reuse, PT ;  /* 0x000000068500720c */ /* 0x080fe20003f26270 */
[----:B------:R-:W-:Y:S01]  /*183f0*/  IMAD.MOV.U32 R150, RZ, RZ, R145 ;  /* 0x000000ffff967224 */ /* 0x000fe200078e0091 */
[----:B------:R-:W-:Y:S01]  /*18400*/  FSEL R133, R7, -INF , !P5 ;  /* 0xff80000007857808 */ /* 0x000fe20006800000 */
[----:B------:R-:W-:Y:S01]  /*18410*/  IMAD.MOV.U32 R171, RZ, RZ, R159 ;  /* 0x000000ffffab7224 */ /* 0x000fe200078e009f */
[C---:B------:R-:W-:Y:S01]  /*18420*/  ISETP.GE.AND P2, PT, R117.reuse, R6, PT ;  /* 0x000000067500720c */ /* 0x040fe20003f46270 */
[----:B------:R-:W-:Y:S01]  /*18430*/  IMAD.MOV.U32 R79, RZ, RZ, R73 ;  /* 0x000000ffff4f7224 */ /* 0x000fe200078e0049 */
[----:B------:R-:W-:Y:S01]  /*18440*/  MOV R73, R75 ;  /* 0x0000004b00497202 */ /* 0x000fe20000000f00 */
[----:B------:R-:W-:Y:S01]  /*18450*/  IMAD.MOV.U32 R145, RZ, RZ, R224 ;  /* 0x000000ffff917224 */ /* 0x000fe200078e00e0 */
[----:B------:R-:W-:Y:S01]  /*18460*/  IADD3 R173, R0, 0x29, RZ ;  /* 0x0000002900ad7810 */ /* 0x000fe20007ffe0ff */
[----:B------:R-:W-:Y:S01]  /*18470*/  IMAD.MOV.U32 R75, RZ, RZ, R90 ;  /* 0x000000ffff4b7224 */ /* 0x000fe200078e005a */
[----:B------:R-:W-:Y:S01]  /*18480*/  ISETP.GE.AND P4, PT, R117, R8, PT ;  /* 0x000000087500720c */ /* 0x000fe20003f86270 */
[----:B------:R-:W-:Y:S01]  /*18490*/  FFMA.FTZ R7, R132, R200, R218 ;  /* 0x000000c884077223 */ /* 0x000fe200000100da */
[----:B------:R-:W-:Y:S01]  /*184a0*/  IADD3 R175, R0, 0x30, RZ ;  /* 0x0000003000af7810 */ /* 0x000fe20007ffe0ff */
        /* <DEDUP_REMOVED lines=8> */
[CC--:B-1----:R-:W-:Y:S01]  /*18530*/  FFMA.FTZ R5, R132.reuse, R202.reuse, R79 ;  /* 0x000000ca84057223 */ /* 0x0c2fe2000001004f */
[----:B------:R-:W-:Y:S01]  /*18540*/  FSEL R146, R7, -INF , !P2 ;  /* 0xff80000007927808 */ /* 0x000fe20005000000 */
[----:B------:R-:W-:Y:S01]  /*18550*/  FFMA.FTZ R7, R132, R202, R73 ;  /* 0x000000ca84077223 */ /* 0x000fe20000010049 */
[----:B------:R-:W-:Y:S01]  /*18560*/  FSEL R157, R2, -INF , !P0 ;  /* 0xff800000029d7808 */ /* 0x000fe20004000000 */
[----:B------:R-:W-:Y:S01]  /*18570*/  FFMA.FTZ R2, R132, R205, R72 ;  /* 0x000000cd84027223 */ /* 0x000fe20000010048 */
[----:B------:R-:W-:Y:S01]  /*18580*/  MOV R79, R90 ;  /* 0x0000005a004f7202 */ /* 0x000fe20000000f00 */
[----:B------:R-:W-:Y:S01]  /*18590*/  IMAD.MOV.U32 R78, RZ, RZ, R75 ;  /* 0x000000ffff4e7224 */ /* 0x000fe200078e004b */
[----:B------:R-:W1:Y:S01]  /*185a0*/  I2F R204, R173 ;  /* 0x000000ad00cc7306 */ /* 0x000e620000201400 */
[----:B------:R-:W-:Y:S01]  /*185b0*/  IMAD.MOV.U32 R73, RZ, RZ, R176 ;  /* 0x000000ffff497224 */ /* 0x000fe200078e00b0 */
[----:B------:R-:W-:Y:S01]  /*185c0*/  MOV R75, R171 ;  /* 0x000000ab004b7202 */ /* 0x000fe20000000f00 */
[----:B------:R-:W-:-:S02]  /*185d0*/  IMAD.MOV.U32 R176, RZ, RZ, R178 ;  /* 0x000000ffffb07224 */ /* 0x000fc400078e00b2 */
[----:B------:R-:W-:Y:S01]  /*185e0*/  IMAD.MOV.U32 R156, RZ, RZ, R248 ;  /* 0x000000ffff9c7224 */ /* 0x000fe200078e00f8 */
[----:B------:R-:W-:Y:S01]  /*185f0*/  HMMA.16816.F32 R104, R24, R84, R192 ;  /* 0x000000541868723c */ /* 0x000fe200000018c0 */
[----:B------:R-:W-:Y:S01]  /*18600*/  IMAD.MOV.U32 R178, RZ, RZ, R123 ;  /* 0x000000ffffb27224 */ /* 0x000fe200078e007b */
[----:B------:R-:W-:Y:S01]  /*18610*/  MOV R123, R153 ;  /* 0x00000099007b7202 */ /* 0x000fe20000000f00 */
[----:B------:R-:W-:Y:S01]  /*18620*/  IMAD.MOV.U32 R90, RZ, RZ, R154 ;  /* 0x000000ffff5a7224 */ /* 0x000fe200078e009a */
[----:B------:R-:W-:Y:S01]  /*18630*/  FSEL R153, R2, -INF , !P1 ;  /* 0xff80000002997808 */ /* 0x000fe20004800000 */
[----:B------:R-:W-:Y:S01]  /*18640*/  IMAD.MOV.U32 R168, RZ, RZ, R142 ;  /* 0x000000ffffa87224 */ /* 0x000fe200078e008e */
[----:B------:R-:W-:Y:S01]  /*18650*/  MOV R77, R73 ;  /* 0x00000049004d7202 */ /* 0x000fe20000000f00 */
[----:B------:R-:W-:Y:S01]  /*18660*/  FFMA.FTZ R2, R132, R207, R78 ;  /* 0x000000cf84027223 */ /* 0x000fe2000001004e */
[----:B------:R-:W3:Y:S01]  /*18670*/  I2F R208, R175 ;  /* 0x000000af00d07306 */ /* 0x000ee20000201400 */
[----:B------:R-:W-:Y:S01]  /*18680*/  IMAD.MOV.U32 R76, RZ, RZ, R79 ;  /* 0x000000ffff4c7224 */ /* 0x000fe200078e004f */
[----:B------:R-:W-:Y:S01]  /*18690*/  ISETP.GE.AND P6, PT, R174, R8, PT ;  /* 0x00000008ae00720c */ /* 0x000fe20003fc6270 */
[----:B------:R-:W-:Y:S01]  /*186a0*/  IMAD.MOV.U32 R78, RZ, RZ, R75 ;  /* 0x000000ffff4e7224 */ /* 0x000fe200078e004b */
[C---:B------:R-:W-:Y:S01]  /*186b0*/  IADD3 R19, R0.reuse, 0x31, RZ ;  /* 0x0000003100137810 */ /* 0x040fe20007ffe0ff */
[----:B------:R-:W-:Y:S01]  /*186c0*/  IMAD.MOV.U32 R79, RZ, RZ, R90 ;  /* 0x000000ffff4f7224 */ /* 0x000fe200078e005a */
[----:B------:R-:W-:Y:S01]  /*186d0*/  MOV R147, R250 ;  /* 0x000000fa00937202 */ /* 0x000fe20000000f00 */
[----:B------:R-:W-:Y:S01]  /*186e0*/  IMAD.MOV.U32 R75, RZ, RZ, R162 ;  /* 0x000000ffff4b7224 */ /* 0x000fe200078e00a2 */
[----:B------:R-:W-:Y:S01]  /*186f0*/  MOV R73, R167 ;  /* 0x000000a700497202 */ /* 0x000fe20000000f00 */
[----:B------:R-:W-:Y:S01]  /*18700*/  IMAD.MOV.U32 R91, RZ, RZ, R168 ;  /* 0x000000ffff5b7224 */ /* 0x000fe200078e00a8 */
[----:B------:R-:W-:Y:S01]  /*18710*/  MOV R11, R77 ;  /* 0x0000004d000b7202 */ /* 0x000fe20000000f00 */
[----:B------:R-:W-:Y:S01]  /*18720*/  IMAD.MOV.U32 R90, RZ, RZ, R172 ;  /* 0x000000ffff5a7224 */ /* 0x000fe200078e00ac */
[----:B------:R-:W-:Y:S01]  /*18730*/  IADD3 R88, R0, 0x38, RZ ;  /* 0x0000003800587810 */ /* 0x000fe20007ffe0ff */
[----:B------:R-:W-:Y:S01]  /*18740*/  IMAD.MOV.U32 R162, RZ, RZ, R156 ;  /* 0x000000ffffa27224 */ /* 0x000fe200078e009c */
[----:B------:R-:W-:Y:S01]  /*18750*/  FSEL R156, R2, -INF , !P6 ;  /* 0xff800000029c7808 */ /* 0x000fe20007000000 */
[----:B------:R-:W-:Y:S01]  /*18760*/  IMAD.MOV.U32 R77, RZ, RZ, R79 ;  /* 0x000000ffff4d7224 */ /* 0x000fe200078e004f */
[C---:B------:R-:W-:Y:S01]  /*18770*/  ISETP.GE.AND P5, PT, R139.reuse, R8, PT ;  /* 0x000000088b00720c */ /* 0x040fe20003fa6270 */
[----:B------:R-:W-:Y:S01]  /*18780*/  FFMA.FTZ R2, R132, R207, R76 ;  /* 0x000000cf84027223 */ /* 0x000fe2000001004c */
[-C--:B------:R-:W-:Y:S01]  /*18790*/  ISETP.GE.AND P3, PT, R139, R6.reuse, PT ;  /* 0x000000068b00720c */ /* 0x080fe20003f66270 */
        /* <DEDUP_REMOVED lines=10> */
[----:B-1----:R-:W-:Y:S01]  /*18840*/  FFMA.FTZ R5, R132, R204, R11 ;  /* 0x000000cc84057223 */ /* 0x002fe2000001000b */
[----:B------:R-:W-:Y:S01]  /*18850*/  MOV R195, R76 ;  /* 0x0000004c00c37202 */ /* 0x000fe20000000f00 */
[----:B------:R-:W-:Y:S01]  /*18860*/  IMAD.MOV.U32 R30, RZ, RZ, R77 ;  /* 0x000000ffff1e7224 */ /* 0x000fe200078e004d */
[----:B------:R-:W-:Y:S01]  /*18870*/  MOV R76, R79 ;  /* 0x0000004f004c7202 */ /* 0x000fe20000000f00 */
        /* <DEDUP_REMOVED lines=8> */
[----:B---3--:R-:W-:Y:S01]  /*18900*/  FFMA.FTZ R2, R132, R208, R195 ;  /* 0x000000d084027223 */ /* 0x008fe200000100c3 */
[----:B------:R-:W-:Y:S01]  /*18910*/  ISETP.GE.AND P1, PT, R175, R8, PT ;  /* 0x00000008af00720c */ /* 0x000fe20003f26270 */
[----:B------:R-:W-:Y:S01]  /*18920*/  IMAD.MOV.U32 R78, RZ, RZ, R90 ;  /* 0x000000ffff4e7224 */ /* 0x000fe200078e005a */
[----:B------:R-:W-:Y:S01]  /*18930*/  MOV R194, R11 ;  /* 0x0000000b00c27202 */ /* 0x000fe20000000f00 */
[----:B------:R-:W-:Y:S01]  /*18940*/  IMAD.MOV.U32 R193, RZ, RZ, R30 ;  /* 0x000000ffffc17224 */ /* 0x000fe200078e001e */
[C---:B------:R-:W-:Y:S01]  /*18950*/  IADD3 R41, R0.reuse, 0x40, RZ ;  /* 0x0000004000297810 */ /* 0x040fe20007ffe0ff */
[----:B------:R-:W-:Y:S01]  /*18960*/  IMAD.MOV.U32 R11, RZ, RZ, R79 ;  /* 0x000000ffff0b7224 */ /* 0x000fe200078e004f */
[----:B------:R-:W-:Y:S01]  /*18970*/  HMMA.16816.F32 R112, R20, R54, R68 ;  /* 0x000000361470723c */ /* 0x000fe20000001844 */
[----:B------:R-:W-:Y:S01]  /*18980*/  IMAD.MOV.U32 R90, RZ, RZ, R147 ;  /* 0x000000ffff5a7224 */ /* 0x000fe200078e0093 */
[C---:B------:R-:W-:Y:S01]  /*18990*/  IADD3 R10, R0.reuse, 0x48, RZ ;  /* 0x00000048000a7810 */ /* 0x040fe20007ffe0ff */
[----:B------:R-:W-:Y:S01]  /*189a0*/  IMAD.MOV.U32 R79, RZ, RZ, R91 ;  /* 0x000000ffff4f7224 */ /* 0x000fe200078e005b */
[----:B------:R-:W-:Y:S01]  /*189b0*/  IADD3 R43, R0, 0x50, RZ ;  /* 0x00000050002b7810 */ /* 0x000fe20007ffe0ff */
[----:B------:R-:W-:Y:S01]  /*189c0*/  IMAD.MOV.U32 R195, RZ, RZ, R76 ;  /* 0x000000ffffc37224 */ /* 0x000fe200078e004c */
[----:B------:R3:W5:Y:S01]  /*189d0*/  LDL.LU R16, [R1+0x19c] ;  /* 0x00019c0001107983 */ /* 0x0007620000300800 */
[----:B------:R-:W-:-:S02]  /*189e0*/  IMAD.MOV.U32 R30, RZ, RZ, R77 ;  /* 0x000000ffff1e7224 */ /* 0x000fc400078e004d */
[----:B------:R-:W-:Y:S01]  /*189f0*/  IMAD.MOV.U32 R91, RZ, RZ, R168 ;  /* 0x000000ffff5b7224 */ /* 0x000fe200078e00a8 */
[----:B------:R-:W-:Y:S01]  /*18a00*/  FSEL R168, R2, -INF , !P1 ;  /* 0xff80000002a87808 */ /* 0x000fe20004800000 */
[C---:B------:R-:W-:Y:S01]  /*18a10*/  FFMA.FTZ R2, R132.reuse, R208, R193 ;  /* 0x000000d084027223 */ /* 0x040fe200000100c1 */
[----:B------:R-:W-:Y:S01]  /*18a20*/  MOV R76, R78 ;  /* 0x0000004e004c7202 */ /* 0x000fe20000000f00 */
[----:B------:R-:W-:Y:S01]  /*18a30*/  IMAD.MOV.U32 R77, RZ, RZ, R75 ;  /* 0x000000ffff4d7224 */ /* 0x000fe200078e004b */
[----:B------:R-:W1:Y:S01]  /*18a40*/  I2F R89, R88 ;  /* 0x0000005800597306 */ /* 0x000e620000201400 */
[----:B------:R-:W-:Y:S01]  /*18a50*/  IMAD.MOV.U32 R193, RZ, RZ, R194 ;  /* 0x000000ffffc17224 */ /* 0x000fe200078e00c2 */
[----:B------:R-:W-:Y:S01]  /*18a60*/  MOV R78, R90 ;  /* 0x0000005a004e7202 */ /* 0x000fe20000000f00 */
[----:B------:R-:W-:Y:S01]  /*18a70*/  IMAD.MOV.U32 R194, RZ, RZ, R195 ;  /* 0x000000ffffc27224 */ /* 0x000fe200078e00c3 */
[----:B------:R-:W-:Y:S01]  /*18a80*/  MOV R167, R122 ;  /* 0x0000007a00a77202 */ /* 0x000fe20000000f00 */
[----:B------:R-:W-:Y:S01]  /*18a90*/  IMAD.MOV.U32 R122, RZ, RZ, R152 ;  /* 0x000000ffff7a7224 */ /* 0x000fe200078e0098 */
[----:B------:R-:W-:Y:S01]  /*18aa0*/  MOV R195, R30 ;  /* 0x0000001e00c37202 */ /* 0x000fe20000000f00 */
[----:B------:R-:W-:Y:S01]  /*18ab0*/  IMAD.MOV.U32 R75, RZ, RZ, R176 ;  /* 0x000000ffff4b7224 */ /* 0x000fe200078e00b0 */
[----:B------:R-:W-:Y:S01]  /*18ac0*/  ISETP.GE.AND P2, PT, R173, R8, PT ;  /* 0x00000008ad00720c */ /* 0x000fe20003f46270 */
[----:B------:R-:W-:Y:S01]  /*18ad0*/  IMAD.MOV.U32 R30, RZ, RZ, R11 ;  /* 0x000000ffff1e7224 */ /* 0x000fe200078e000b */
[----:B------:R-:W-:Y:S01]  /*18ae0*/  FSEL R152, R7, -INF , !P3 ;  /* 0xff80000007987808 */ /* 0x000fe20005800000 */
[----:B------:R-:W-:Y:S01]  /*18af0*/  IMAD.MOV.U32 R11, RZ, RZ, R77 ;  /* 0x000000ffff0b7224 */ /* 0x000fe200078e004d */
[----:B------:R-:W-:Y:S01]  /*18b00*/  MOV R77, R78 ;  /* 0x0000004e004d7202 */ /* 0x000fe20000000f00 */
[----:B------:R-:W-:Y:S01]  /*18b10*/  FFMA.FTZ R7, R132, R204, R134 ;  /* 0x000000cc84077223 */ /* 0x000fe20000010086 */
[----:B------:R-:W-:Y:S01]  /*18b20*/  ISETP.GE.AND P0, PT, R173, R6, PT ;  /* 0x00000006ad00720c */ /* 0x000fe20003f06270 */
[----:B------:R-:W-:-:S02]  /*18b30*/  IMAD.MOV.U32 R78, RZ, RZ, R79 ;  /* 0x000000ffff4e7224 */ /* 0x000fc400078e004f */
[----:B------:R-:W-:Y:S01]  /*18b40*/  IMAD.MOV.U32 R124, RZ, RZ, R155 ;  /* 0x000000ffff7c7224 */ /* 0x000fe200078e009b */
[----:B------:R-:W-:Y:S01]  /*18b50*/  FSEL R155, R5, -INF , !P2 ;  /* 0xff800000059b7808 */ /* 0x000fe20005000000 */
[----:B------:R-:W-:Y:S01]  /*18b60*/  IMAD.MOV.U32 R79, RZ, RZ, R75 ;  /* 0x000000ffff4f7224 */ /* 0x000fe200078e004b */
[----:B------:R-:W-:Y:S01]  /*18b70*/  MOV R90, R177 ;  /* 0x000000b1005a7202 */ /* 0x000fe20000000f00 */
[----:B------:R-:W-:Y:S01]  /*18b80*/  IMAD.MOV.U32 R176, RZ, RZ, R160 ;  /* 0x000000ffffb07224 */ /* 0x000fe200078e00a0 */
[----:B------:R-:W2:Y:S01]  /*18b90*/  I2F R74, R18 ;  /* 0x00000012004a7306 */ /* 0x000ea20000201400 */
[C---:B-1----:R-:W-:Y:S01]  /*18ba0*/  FFMA.FTZ R5, R132.reuse, R97, R193 ;  /* 0x0000006184057223 */ /* 0x042fe200000100c1 */
[----:B------:R-:W-:Y:S01]  /*18bb0*/  MOV R177, R118 ;  /* 0x0000007600b17202 */ /* 0x000fe20000000f00 */
[----:B------:R-:W-:Y:S01]  /*18bc0*/  IMAD.MOV.U32 R171, RZ, RZ, R158 ;  /* 0x000000ffffab7224 */ /* 0x000fe200078e009e */
[----:B------:R-:W-:Y:S01]  /*18bd0*/  FSEL R160, R7, -INF , !P0 ;  /* 0xff80000007a07808 */ /* 0x000fe20004000000 */
[----:B------:R-:W-:Y:S01]  /*18be0*/  IMAD.MOV.U32 R192, RZ, RZ, R30 ;  /* 0x000000ffffc07224 */ /* 0x000fe200078e001e */
[----:B------:R-:W-:Y:S01]  /*18bf0*/  MOV R85, R195 ;  /* 0x000000c300557202 */ /* 0x000fe20000000f00 */
[----:B------:R-:W-:Y:S01]  /*18c00*/  IMAD.MOV.U32 R193, RZ, RZ, R11 ;  /* 0x000000ffffc17224 */ /* 0x000fe200078e000b */
[----:B------:R-:W-:Y:S01]  /*18c10*/  ISETP.GE.AND P5, PT, R175, R6, PT ;  /* 0x00000006af00720c */ /* 0x000fe20003fa6270 */
[----:B------:R-:W-:Y:S01]  /*18c20*/  FFMA.FTZ R7, R132, R97, R194 ;  /* 0x0000006184077223 */ /* 0x000fe200000100c2 */
        /* <DEDUP_REMOVED lines=12> */
[----:B------:R-:W-:Y:S01]  /*18cf0*/  MOV R192, R195 ;  /* 0x000000c300c07202 */ /* 0x000fe20000000f00 */
[----:B------:R-:W-:Y:S01]  /*18d00*/  IMAD.MOV.U32 R177, RZ, RZ, R163 ;  /* 0x000000ffffb17224 */ /* 0x000fe200078e00a3 */
[----:B------:R-:W-:Y:S01]  /*18d10*/  FSEL R163, R2, -INF , !P5 ;  /* 0xff80000002a37808 */ /* 0x000fe20006800000 */
[----:B------:R-:W-:Y:S01]  /*18d20*/  FFMA.FTZ R2, R132, R89, R85 ;  /* 0x0000005984027223 */ /* 0x000fe20000010055 */
[----:B------:R-:W-:Y:S01]  /*18d30*/  MOV R195, R79 ;  /* 0x0000004f00c37202 */ /* 0x000fe20000000f00 */
[----:B------:R-:W-:Y:S01]  /*18d40*/  IMAD.MOV.U32 R79, RZ, RZ, R91 ;  /* 0x000000ffff4f7224 */ /* 0x000fe200078e005b */
[----:B------:R-:W-:Y:S01]  /*18d50*/  MOV R91, R176 ;  /* 0x000000b0005b7202 */ /* 0x000fe20000000f00 */
[----:B------:R-:W-:Y:S01]  /*18d60*/  IMAD.MOV.U32 R165, RZ, RZ, R189 ;  /* 0x000000ffffa57224 */ /* 0x000fe200078e00bd */
[----:B------:R-:W-:Y:S01]  /*18d70*/  HMMA.16816.F32 R52, R12, R28, R36 ;  /* 0x0000001c0c34723c */ /* 0x000fe20000001824 */
[----:B------:R-:W-:Y:S01]  /*18d80*/  IMAD.MOV.U32 R84, RZ, RZ, R193 ;  /* 0x000000ffff547224 */ /* 0x000fe200078e00c1 */
[C---:B------:R-:W-:Y:S01]  /*18d90*/  ISETP.GE.AND P6, PT, R19.reuse, R6, PT ;  /* 0x000000061300720c */ /* 0x040fe20003fc6270 */
[----:B------:R-:W-:Y:S01]  /*18da0*/  IMAD.MOV.U32 R85, RZ, RZ, R194 ;  /* 0x000000ffff557224 */ /* 0x000fe200078e00c2 */
[----:B------:R-:W-:Y:S01]  /*18db0*/  ISETP.GE.AND P3, PT, R19, R8, PT ;  /* 0x000000081300720c */ /* 0x000fe20003f66270 */
[----:B------:R-:W-:Y:S01]  /*18dc0*/  IMAD.MOV.U32 R194, RZ, RZ, R78 ;  /* 0x000000ffffc27224 */ /* 0x000fe200078e004e */
[----:B------:R-:W1:Y:S01]  /*18dd0*/  I2F R49, R10 ;  /* 0x0000000a00317306 */ /* 0x000e620000201400 */
[----:B------:R-:W-:Y:S01]  /*18de0*/  IMAD.MOV.U32 R176, RZ, RZ, R177 ;  /* 0x000000ffffb07224 */ /* 0x000fe200078e00b1 */
[----:B------:R-:W-:Y:S01]  /*18df0*/  MOV R177, R167 ;  /* 0x000000a700b17202 */ /* 0x000fe20000000f00 */
[----:B------:R-:W-:Y:S01]  /*18e00*/  IMAD.MOV.U32 R78, RZ, RZ, R90 ;  /* 0x000000ffff4e7224 */ /* 0x000fe200078e005a */
[----:B------:R-:W-:Y:S01]  /*18e10*/  FSEL R167, R2, -INF , !P4 ;  /* 0xff80000002a77808 */ /* 0x000fe20006000000 */
[----:B------:R-:W-:Y:S01]  /*18e20*/  FFMA.FTZ R2, R132, R89, R76 ;  /* 0x0000005984027223 */ /* 0x000fe2000001004c */
[----:B------:R-:W-:Y:S01]  /*18e30*/  IADD3 R36, R0, 0x41, RZ ;  /* 0x0000004100247810 */ /* 0x000fe20007ffe0ff */
[----:B------:R-:W-:Y:S01]  /*18e40*/  IMAD.MOV.U32 R196, RZ, RZ, R84 ;  /* 0x000000ffffc47224 */ /* 0x000fe200078e0054 */
[----:B------:R-:W-:Y:S01]  /*18e50*/  ISETP.GE.AND P2, PT, R88, R6, PT ;  /* 0x000000065800720c */ /* 0x000fe20003f46270 */
[----:B------:R-:W-:Y:S01]  /*18e60*/  IMAD.MOV.U32 R193, RZ, RZ, R11 ;  /* 0x000000ffffc17224 */ /* 0x000fe200078e000b */
[----:B------:R-:W-:Y:S01]  /*18e70*/  MOV R171, R165 ;  /* 0x000000a500ab7202 */ /* 0x000fe20000000f00 */
[----:B------:R-:W-:-:S02]  /*18e80*/  IMAD.MOV.U32 R84, RZ, RZ, R192 ;  /* 0x000000ffff547224 */ /* 0x000fc400078e00c0 */
[----:B--2---:R-:W-:Y:S01]  /*18e90*/  IMAD.MOV.U32 R148, RZ, RZ, R149 ;  /* 0x000000ffff947224 */ /* 0x004fe200078e0095 */
[----:B------:R-:W-:Y:S01]  /*18ea0*/  MOV R142, R191 ;  /* 0x000000bf008e7202 */ /* 0x000fe20000000f00 */
[----:B------:R-:W-:Y:S01]  /*18eb0*/  IMAD.MOV.U32 R169, RZ, RZ, R150 ;  /* 0x000000ffffa97224 */ /* 0x000fe200078e0096 */
[----:B------:R3:W5:Y:S01]  /*18ec0*/  LDL.LU R17, [R1+0x198] ;  /* 0x0001980001117983 */ /* 0x0007620000300800 */
[----:B------:R-:W-:Y:S01]  /*18ed0*/  IMAD.MOV.U32 R178, RZ, RZ, R148 ;  /* 0x000000ffffb27224 */ /* 0x000fe200078e0094 */
[----:B------:R-:W-:Y:S02]  /*18ee0*/  FSEL R165, R5, -INF , !P3 ;  /* 0xff80000005a57808 */ /* 0x000fe40005800000 */
[----:B------:R-:W-:Y:S01]  /*18ef0*/  MOV R192, R194 ;  /* 0x000000c200c07202 */ /* 0x000fe20000000f00 */
[----:B------:R-:W-:Y:S01]  /*18f00*/  IMAD.MOV.U32 R90, RZ, RZ, R178 ;  /* 0x000000ffff5a7224 */ /* 0x000fe200078e00b2 */
[----:B------:R-:W2:Y:S01]  /*18f10*/  I2F R51, R36 ;  /* 0x0000002400337306 */ /* 0x000ea20000201400 */
[----:B------:R-:W-:Y:S01]  /*18f20*/  IMAD.MOV.U32 R178, RZ, RZ, R162 ;  /* 0x000000ffffb27224 */ /* 0x000fe200078e00a2 */
[----:B------:R-:W-:Y:S01]  /*18f30*/  FSEL R162, R7, -INF , !P6 ;  /* 0xff80000007a27808 */ /* 0x000fe20007000000 */
[----:B------:R-:W-:Y:S01]  /*18f40*/  FFMA.FTZ R5, R132, R74, R212 ;  /* 0x0000004a84057223 */ /* 0x000fe200000100d4 */
[----:B------:R-:W-:Y:S01]  /*18f50*/  MOV R212, R85 ;  /* 0x0000005500d47202 */ /* 0x000fe20000000f00 */
[----:B------:R-:W-:Y:S01]  /*18f60*/  IMAD.MOV.U32 R194, RZ, RZ, R78 ;  /* 0x000000ffffc27224 */ /* 0x000fe200078e004e */
[----:B------:R-:W-:Y:S01]  /*18f70*/  IADD3 R37, R0, 0x49, RZ ;  /* 0x0000004900257810 */ /* 0x000fe20007ffe0ff */
[----:B------:R-:W-:Y:S01]  /*18f80*/  IMAD.MOV.U32 R78, RZ, RZ, R177 ;  /* 0x000000ffff4e7224 */ /* 0x000fe200078e00b1 */
[C---:B------:R-:W-:Y:S01]  /*18f90*/  ISETP.GE.AND P5, PT, R41.reuse, R8, PT ;  /* 0x000000082900720c */ /* 0x040fe20003fa6270 */
[----:B------:R-:W-:Y:S01]  /*18fa0*/  FFMA.FTZ R7, R132, R74, R161 ;  /* 0x0000004a84077223 */ /* 0x000fe200000100a1 */
[----:B------:R-:W-:Y:S01]  /*18fb0*/  FSEL R161, R2, -INF , !P2 ;  /* 0xff80000002a17808 */ /* 0x000fe20005000000 */
[----:B------:R-:W-:Y:S01]  /*18fc0*/  IMAD.MOV.U32 R85, RZ, RZ, R193 ;  /* 0x000000ffff557224 */ /* 0x000fe200078e00c1 */
[----:B------:R-:W-:Y:S01]  /*18fd0*/  I2F R62, R43 ;  /* 0x0000002b003e7306 */ /* 0x000fe20000201400 */
[----:B------:R-:W-:Y:S01]  /*18fe0*/  IMAD.MOV.U32 R177, RZ, RZ, R178 ;  /* 0x000000ffffb17224 */ /* 0x000fe200078e00b2 */
[----:B------:R-:W3:Y:S01]  /*18ff0*/  LDL.LU R250, [R1+0x194] ;  /* 0x0001940001fa7983 */ /* 0x000ee20000300800 */
[----:B------:R-:W-:Y:S01]  /*19000*/  IMAD.MOV.U32 R193, RZ, RZ, R195 ;  /* 0x000000ffffc17224 */ /* 0x000fe200078e00c3 */
[----:B------:R-:W-:Y:S01]  /*19010*/  MOV R195, R79 ;  /* 0x0000004f00c37202 */ /* 0x000fe20000000f00 */
[----:B-1----:R-:W-:Y:S01]  /*19020*/  FFMA.FTZ R2, R132, R63, R196 ;  /* 0x0000003f84027223 */ /* 0x002fe200000100c4 */
[----:B------:R-:W-:Y:S01]  /*19030*/  MOV R116, R212 ;  /* 0x000000d400747202 */ /* 0x000fe20000000f00 */
[----:B------:R-:W-:Y:S01]  /*19040*/  IMAD.MOV.U32 R79, RZ, RZ, R142 ;  /* 0x000000ffff4f7224 */ /* 0x000fe200078e008e */
[----:B------:R-:W-:Y:S01]  /*19050*/  MOV R212, R192 ;  /* 0x000000c000d47202 */ /* 0x000fe20000000f00 */
[----:B------:R-:W1:Y:S01]  /*19060*/  I2F R50, R37 ;  /* 0x0000002500327306 */ /* 0x000e620000201400 */
[----:B------:R-:W-:Y:S01]  /*19070*/  MOV R192, R177 ;  /* 0x000000b100c07202 */ /* 0x000fe20000000f00 */
[----:B------:R-:W-:Y:S01]  /*19080*/  IMAD.MOV.U32 R196, RZ, RZ, R84 ;  /* 0x000000ffffc47224 */ /* 0x000fe200078e0054 */
[----:B------:R-:W-:Y:S01]  /*19090*/  MOV R178, R169 ;  /* 0x000000a900b27202 */ /* 0x000fe20000000f00 */
[----:B------:R-:W-:Y:S01]  /*190a0*/  IMAD.MOV.U32 R169, RZ, RZ, R164 ;  /* 0x000000ffffa97224 */ /* 0x000fe200078e00a4 */
[----:B------:R-:W-:Y:S01]  /*190b0*/  FSEL R177, R2, -INF , !P5 ;  /* 0xff80000002b17808 */ /* 0x000fe20006800000 */
[----:B------:R-:W-:Y:S01]  /*190c0*/  FFMA.FTZ R2, R132, R63, R79 ;  /* 0x0000003f84027223 */ /* 0x000fe2000001004f */
[-C--:B------:R-:W-:Y:S01]  /*190d0*/  ISETP.GE.AND P3, PT, R41, R6.reuse, PT ;  /* 0x000000062900720c */ /* 0x080fe20003f66270 */
[----:B------:R-:W-:Y:S01]  /*190e0*/  IMAD.MOV.U32 R84, RZ, RZ, R85 ;  /* 0x000000ffff547224 */ /* 0x000fe200078e0055 */
[----:B------:R-:W-:Y:S01]  /*190f0*/  ISETP.GE.AND P1, PT, R18, R6, PT ;  /* 0x000000061200720c */ /* 0x000fe20003f26270 */
[----:B------:R-:W-:Y:S01]  /*19100*/  IMAD.MOV.U32 R85, RZ, RZ, R193 ;  /* 0x000000ffff557224 */ /* 0x000fe200078e00c1 */
[----:B------:R-:W4:Y:S01]  /*19110*/  LDSM.16.M88.4 R68, [R183+0x6800] ;  /* 0x00680000b744783b */ /* 0x000f220000000200 */
[----:B------:R-:W-:Y:S01]  /*19120*/  IMAD.MOV.U32 R193, RZ, RZ, R195 ;  /* 0x000000ffffc17224 */ /* 0x000fe200078e00c3 */
[----:B------:R-:W-:Y:S01]  /*19130*/  FSEL R173, R2, -INF , !P3 ;  /* 0xff80000002ad7808 */ /* 0x000fe20005800000 */
[----:B------:R-:W-:Y:S01]  /*19140*/  IMAD.MOV.U32 R195, RZ, RZ, R169 ;  /* 0x000000ffffc37224 */ /* 0x000fe200078e00a9 */
[----:B------:R-:W3:Y:S01]  /*19150*/  LDL.LU R251, [R1+0x190] ;  /* 0x0001900001fb7983 */ /* 0x000ee20000300800 */
[----:B------:R-:W-:Y:S01]  /*19160*/  FFMA.FTZ R2, R132, R49, R192 ;  /* 0x0000003184027223 */ /* 0x000fe200000100c0 */
[----:B------:R-:W-:-:S02]  /*19170*/  ISETP.GE.AND P2, PT, R10, R8, PT ;  /* 0x000000080a00720c */ /* 0x000fc40003f46270 */
[----:B------:R-:W-:Y:S01]  /*19180*/  FSEL R169, R7, -INF , !P1 ;  /* 0xff80000007a97808 */ /* 0x000fe20004800000 */
[----:B--2---:R-:W-:Y:S01]  /*19190*/  FFMA.FTZ R7, R132, R51, R196 ;  /* 0x0000003384077223 */ /* 0x004fe200000100c4 */
[C---:B------:R-:W-:Y:S02]  /*191a0*/  IADD3 R42, R0.reuse, 0x51, RZ ;  /* 0x00000051002a7810 */ /* 0x040fe40007ffe0ff */
[C---:B------:R-:W-:Y:S02]  /*191b0*/  IADD3 R48, R0.reuse, 0x59, RZ ;  /* 0x0000005900307810 */ /* 0x040fe40007ffe0ff */
[----:B------:R-:W-:Y:S01]  /*191c0*/  IADD3 R44, R0, 0x60, RZ ;  /* 0x00000060002c7810 */ /* 0x000fe20007ffe0ff */
[----:B------:R-:W-:Y:S01]  /*191d0*/  HMMA.16816.F32 R56, R12, R66, R56 ;  /* 0x000000420c38723c */ /* 0x000fe20000001838 */
[----:B------:R-:W-:Y:S01]  /*191e0*/  ISETP.GE.AND P0, PT, R18, R8, PT ;  /* 0x000000081200720c */ /* 0x000fe20003f06270 */
[----:B------:R-:W-:Y:S01]  /*191f0*/  FMUL.FTZ R9, R45, R4 ;  /* 0x000000042d097220 */ /* 0x000fe20000410000 */
[-C--:B------:R-:W-:Y:S01]  /*19200*/  ISETP.GE.AND P4, PT, R36, R6.reuse, PT ;  /* 0x000000062400720c */ /* 0x080fe20003f86270 */
[----:B------:R-:W-:Y:S01]  /*19210*/  IMAD.MOV.U32 R119, RZ, RZ, R123 ;  /* 0x000000ffff777224 */ /* 0x000fe200078e007b */
[----:B------:R-:W-:Y:S01]  /*19220*/  MOV R192, R195 ;  /* 0x000000c300c07202 */ /* 0x000fe20000000f00 */
[----:B------:R-:W-:Y:S01]  /*19230*/  IMAD.MOV.U32 R195, RZ, RZ, R176 ;  /* 0x000000ffffc37224 */ /* 0x000fe200078e00b0 */
[----:B------:R-:W-:Y:S01]  /*19240*/  IADD3 R38, R0, 0x58, RZ ;  /* 0x0000005800267810 */ /* 0x000fe20007ffe0ff */
[----:B------:R-:W-:Y:S01]  /*19250*/  IMAD.MOV.U32 R196, RZ, RZ, R212 ;  /* 0x000000ffffc47224 */ /* 0x000fe200078e00d4 */
[----:B------:R-:W-:Y:S01]  /*19260*/  FSEL R176, R2, -INF , !P2 ;  /* 0xff80000002b07808 */ /* 0x000fe20005000000 */
[----:B------:R-:W2:Y:S01]  /*19270*/  I2F R60, R42 ;  /* 0x0000002a003c7306 */ /* 0x000ea20000201400 */
[----:B------:R-:W-:Y:S01]  /*19280*/  FSEL R164, R5, -INF , !P0 ;  /* 0xff80000005a47808 */ /* 0x000fe20004000000 */
[C---:B------:R-:W-:Y:S01]  /*19290*/  FFMA.FTZ R2, R132.reuse, R49, R84 ;  /* 0x0000003184027223 */ /* 0x040fe20000010054 */
[----:B------:R-:W-:Y:S01]  /*192a0*/  MOV R212, R171 ;  /* 0x000000ab00d47202 */ /* 0x000fe20000000f00 */
[----:B------:R-:W-:Y:S01]  /*192b0*/  FFMA.FTZ R5, R132, R51, R116 ;  /* 0x0000003384057223 */ /* 0x000fe20000010074 */
[----:B------:R-:W-:Y:S01]  /*192c0*/  ISETP.GE.AND P0, PT, R10, R6, PT ;  /* 0x000000060a00720c */ /* 0x000fe20003f06270 */
[----:B------:R-:W-:Y:S01]  /*192d0*/  IMAD.MOV.U32 R116, RZ, RZ, R78 ;  /* 0x000000ffff747224 */ /* 0x000fe200078e004e */
[----:B------:R-:W-:Y:S01]  /*192e0*/  FSEL R171, R7, -INF , !P4 ;  /* 0xff80000007ab7808 */ /* 0x000fe20006000000 */
[----:B------:R-:W2:Y:S01]  /*192f0*/  I2F R61, R38 ;  /* 0x00000026003d7306 */ /* 0x000ea20000201400 */
[----:B-1----:R-:W-:Y:S01]  /*19300*/  FFMA.FTZ R7, R132, R50, R193 ;  /* 0x0000003284077223 */ /* 0x002fe200000100c1 */
[----:B------:R-:W-:Y:S01]  /*19310*/  ISETP.GE.AND P6, PT, R36, R8, PT ;  /* 0x000000082400720c */ /* 0x000fe20003fc6270 */
[----:B------:R-:W-:Y:S01]  /*19320*/  IMAD.MOV.U32 R193, RZ, RZ, R91 ;  /* 0x000000ffffc17224 */ /* 0x000fe200078e005b */
[----:B------:R-:W-:-:S02]  /*19330*/  MOV R91, R170 ;  /* 0x000000aa005b7202 */ /* 0x000fc40000000f00 */
[C---:B------:R-:W-:Y:S02]  /*19340*/  IADD3 R40, R0.reuse, 0x61, RZ ;  /* 0x0000006100287810 */ /* 0x040fe40007ffe0ff */
[----:B------:R-:W-:Y:S02]  /*19350*/  ISETP.GE.AND P5, PT, R37, R6, PT ;  /* 0x000000062500720c */ /* 0x000fe40003fa6270 */
[----:B------:R-:W-:Y:S01]  /*19360*/  IADD3 R39, R0, 0x68, RZ ;  /* 0x0000006800277810 */ /* 0x000fe20007ffe0ff */
[----:B----4-:R-:W-:Y:S01]  /*19370*/  HMMA.16816.F32 R92, R12, R68, R32 ;  /* 0x000000440c5c723c */ /* 0x010fe20000001820 */
[----:B------:R-:W-:Y:S01]  /*19380*/  FSEL R170, R2, -INF , !P0 ;  /* 0xff80000002aa7808 */ /* 0x000fe20004000000 */
[C---:B------:R-:W-:Y:S01]  /*19390*/  FFMA.FTZ R2, R132.reuse, R62, R116 ;  /* 0x0000003e84027223 */ /* 0x040fe20000010074 */
[----:B------:R-:W-:Y:S01]  /*193a0*/  ISETP.GE.AND P3, PT, R43, R8, PT ;  /* 0x000000082b00720c */ /* 0x000fe20003f66270 */
[----:B------:R-:W1:Y:S01]  /*193b0*/  I2F R64, R48 ;  /* 0x0000003000407306 */ /* 0x000e620000201400 */
[----:B------:R-:W-:Y:S01]  /*193c0*/  FSEL R175, R5, -INF , !P6 ;  /* 0xff80000005af7808 */ /* 0x000fe20007000000 */
[----:B------:R-:W-:Y:S01]  /*193d0*/  FFMA.FTZ R5, R132, R50, R196 ;  /* 0x0000003284057223 */ /* 0x000fe200000100c4 */
[----:B------:R-:W-:Y:S01]  /*193e0*/  FSEL R198, R2, -INF , !P3 ;  /* 0xff80000002c67808 */ /* 0x000fe20005800000 */
[----:B------:R-:W-:Y:S01]  /*193f0*/  IMAD.MOV.U32 R116, RZ, RZ, R212 ;  /* 0x000000ffff747224 */ /* 0x000fe200078e00d4 */
[----:B------:R-:W-:Y:S01]  /*19400*/  ISETP.GE.AND P6, PT, R43, R6, PT ;  /* 0x000000062b00720c */ /* 0x000fe20003fc6270 */
[----:B------:R-:W-:Y:S01]  /*19410*/  FFMA.FTZ R2, R132, R62, R77 ;  /* 0x0000003e84027223 */ /* 0x000fe2000001004d */
[----:B------:R-:W-:Y:S01]  /*19420*/  MOV R212, R192 ;  /* 0x000000c000d47202 */ /* 0x000fe20000000f00 */
[----:B------:R-:W-:Y:S01]  /*19430*/  IMAD.MOV.U32 R196, RZ, RZ, R85 ;  /* 0x000000ffffc47224 */ /* 0x000fe200078e0055 */
[----:B------:R-:W4:Y:S01]  /*19440*/  I2F R45, R44 ;  /* 0x0000002c002d7306 */ /* 0x000f220000201400 */
[----:B------:R-:W-:Y:S01]  /*19450*/  IMAD.MOV.U32 R85, RZ, RZ, R124 ;  /* 0x000000ffff557224 */ /* 0x000fe200078e007c */
[----:B------:R-:W-:Y:S01]  /*19460*/  IADD3 R29, R0, 0x71, RZ ;  /* 0x00000071001d7810 */ /* 0x000fe20007ffe0ff */
[----:B------:R-:W-:Y:S01]  /*19470*/  IMAD.MOV.U32 R192, RZ, RZ, R178 ;  /* 0x000000ffffc07224 */ /* 0x000fe200078e00b2 */
[----:B------:R-:W-:Y:S01]  /*19480*/  FSEL R178, R7, -INF , !P5 ;  /* 0xff80000007b27808 */ /* 0x000fe20006800000 */
[----:B--2---:R-:W-:Y:S01]  /*19490*/  FFMA.FTZ R7, R132, R60, R194 ;  /* 0x0000003c84077223 */ /* 0x004fe200000100c2 */
[-C--:B------:R-:W-:Y:S01]  /*194a0*/  ISETP.GE.AND P1, PT, R37, R8.reuse, PT ;  /* 0x000000082500720c */ /* 0x080fe20003f26270 */
[----:B------:R-:W-:Y:S01]  /*194b0*/  IMAD.MOV.U32 R121, RZ, RZ, R190 ;  /* 0x000000ffff797224 */ /* 0x000fe200078e00be */
[----:B------:R-:W-:Y:S01]  /*194c0*/  FSEL R194, R2, -INF , !P6 ;  /* 0xff80000002c27808 */ /* 0x000fe20007000000 */
[----:B------:R-:W-:Y:S01]  /*194d0*/  FFMA.FTZ R2, R132, R61, R85 ;  /* 0x0000003d84027223 */ /* 0x000fe20000010055 */
[----:B------:R-:W-:-:S02]  /*194e0*/  ISETP.GE.AND P0, PT, R38, R8, PT ;  /* 0x000000082600720c */ /* 0x000fc40003f06270 */
[----:B------:R-:W-:Y:S01]  /*194f0*/  IADD3 R31, R0, 0x88, RZ ;  /* 0x00000088001f7810 */ /* 0x000fe20007ffe0ff */
[----:B------:R-:W-:Y:S01]  /*19500*/  HMMA.16816.F32 R24, R24, R86, R240 ;  /* 0x000000561818723c */ /* 0x000fe200000018f0 */
[----:B------:R-:W-:Y:S01]  /*19510*/  FSEL R174, R5, -INF , !P1 ;  /* 0xff80000005ae7808 */ /* 0x000fe20004800000 */
[----:B------:R-:W-:Y:S01]  /*19520*/  FFMA.FTZ R5, R132, R60, R196 ;  /* 0x0000003c84057223 */ /* 0x000fe200000100c4 */
[----:B------:R-:W-:Y:S01]  /*19530*/  ISETP.GE.AND P4, PT, R42, R8, PT ;  /* 0x000000082a00720c */ /* 0x000fe20003f86270 */
[----:B------:R2:W-:Y:S01]  /*19540*/  MUFU.TANH R166, R9 ;  /* 0x0000000900a67308 */ /* 0x0005e20000002400 */
[----:B------:R-:W-:Y:S01]  /*19550*/  FSEL R197, R2, -INF , !P0 ;  /* 0xff80000002c57808 */ /* 0x000fe20004000000 */
[----:B------:R-:W-:Y:S01]  /*19560*/  FFMA.FTZ R2, R132, R61, R116 ;  /* 0x0000003d84027223 */ /* 0x000fe20000010074 */
[----:B------:R-:W-:Y:S01]  /*19570*/  ISETP.GE.AND P1, PT, R38, R6, PT ;  /* 0x000000062600720c */ /* 0x000fe20003f26270 */
[----:B------:R3:W5:Y:S01]  /*19580*/  LDL.LU R252, [R1+0x18c] ;  /* 0x00018c0001fc7983 */ /* 0x0007620000300800 */
[----:B------:R-:W-:Y:S01]  /*19590*/  FSEL R196, R5, -INF , !P4 ;  /* 0xff80000005c47808 */ /* 0x000fe20006000000 */
[----:B-1----:R-:W-:Y:S01]  /*195a0*/  FFMA.FTZ R5, R132, R64, R192 ;  /* 0x0000004084057223 */ /* 0x002fe200000100c0 */
[----:B------:R-:W-:Y:S01]  /*195b0*/  FSEL R192, R2, -INF , !P1 ;  /* 0xff80000002c07808 */ /* 0x000fe20004800000 */
[-C--:B----4-:R-:W-:Y:S01]  /*195c0*/  FFMA.FTZ R2, R132, R45.reuse, R119 ;  /* 0x0000002d84027223 */ /* 0x090fe20000010077 */
[----:B------:R-:W-:Y:S01]  /*195d0*/  ISETP.GE.AND P6, PT, R44, R8, PT ;  /* 0x000000082c00720c */ /* 0x000fe20003fc6270 */
[----:B--2---:R-:W-:Y:S01]  /*195e0*/  FMUL.FTZ R9, R46, R4 ;  /* 0x000000042e097220 */ /* 0x004fe20000410000 */
[----:B------:R-:W-:Y:S01]  /*195f0*/  IADD3 R34, R0, 0x70, RZ ;  /* 0x0000007000227810 */ /* 0x000fe20007ffe0ff */
[----:B------:R-:W1:Y:S01]  /*19600*/  I2F R46, R39 ;  /* 0x00000027002e7306 */ /* 0x000e620000201400 */
[----:B------:R-:W-:Y:S01]  /*19610*/  FSEL R207, R2, -INF , !P6 ;  /* 0xff80000002cf7808 */ /* 0x000fe20007000000 */
[----:B------:R-:W-:Y:S01]  /*19620*/  FFMA.FTZ R2, R132, R45, R91 ;  /* 0x0000002d84027223 */ /* 0x000fe2000001005b */
[----:B------:R-:W-:Y:S01]  /*19630*/  IADD3 R35, R0, 0x69, RZ ;  /* 0x0000006900237810 */ /* 0x000fe20007ffe0ff */
[----:B------:R-:W-:-:S04]  /*19640*/  IMAD.MOV.U32 R116, RZ, RZ, R212 ;  /* 0x000000ffff747224 */ /* 0x000fc800078e00d4 */
[----:B------:R-:W2:Y:S01]  /*19650*/  I2F R65, R40 ;  /* 0x0000002800417306 */ /* 0x000ea20000201400 */
[-C--:B------:R-:W-:Y:S01]  /*19660*/  ISETP.GE.AND P4, PT, R44, R6.reuse, PT ;  /* 0x000000062c00720c */ /* 0x080fe20003f86270 */
[----:B------:R4:W5:Y:S06]  /*19670*/  LDL.LU R249, [R1+0x188] ;  /* 0x0001880001f97983 */ /* 0x00096c0000300800 */
[----:B------:R1:W-:Y:S01]  /*19680*/  MUFU.TANH R149, R9 ;  /* 0x0000000900957308 */ /* 0x0003e20000002400 */
[----:B------:R-:W-:Y:S02]  /*19690*/  ISETP.GE.AND P2, PT, R42, R6, PT ;  /* 0x000000062a00720c */ /* 0x000fe40003f46270 */
[----:B------:R-:W-:-:S02]  /*196a0*/  ISETP.GE.AND P1, PT, R39, R8, PT ;  /* 0x000000082700720c */ /* 0x000fc40003f26270 */
[----:B------:R-:W-:-:S03]  /*196b0*/  ISETP.GE.AND P5, PT, R48, R8, PT ;  /* 0x000000083000720c */ /* 0x000fc60003fa6270 */
[----:B------:R-:W-:Y:S01]  /*196c0*/  I2F R67, R35 ;  /* 0x0000002300437306 */ /* 0x000fe20000201400 */
[----:B------:R-:W-:Y:S02]  /*196d0*/  FSEL R202, R2, -INF , !P4 ;  /* 0xff80000002ca7808 */ /* 0x000fe40006000000 */
[----:B------:R-:W-:Y:S02]  /*196e0*/  MOV R98, R193 ;  /* 0x000000c100627202 */ /* 0x000fe40000000f00 */
[----:B------:R-:W-:Y:S02]  /*196f0*/  IADD3 R33, R0, 0x78, RZ ;  /* 0x0000007800217810 */ /* 0x000fe40007ffe0ff */
[----:B------:R-:W-:Y:S01]  /*19700*/  ISETP.GE.AND P3, PT, R48, R6, PT ;  /* 0x000000063000720c */ /* 0x000fe20003f66270 */
[----:B-1----:R-:W-:Y:S01]  /*19710*/  FMUL.FTZ R9, R47, R4 ;  /* 0x000000042f097220 */ /* 0x002fe20000410000 */
[----:B------:R-:W-:Y:S01]  /*19720*/  I2F R68, R29 ;  /* 0x0000001d00447306 */ /* 0x000fe20000201400 */
[----:B------:R-:W-:Y:S01]  /*19730*/  FFMA.FTZ R2, R132, R46, R116 ;  /* 0x0000002e84027223 */ /* 0x000fe20000010074 */
[----:B------:R-:W-:-:S02]  /*19740*/  ISETP.GE.AND P0, PT, R40, R6, PT ;  /* 0x000000062800720c */ /* 0x000fc40003f06270 */
[C---:B------:R-:W-:Y:S02]  /*19750*/  IADD3 R28, R0.reuse, 0x79, RZ ;  /* 0x00000079001c7810 */ /* 0x040fe40007ffe0ff */
[----:B------:R-:W-:Y:S01]  /*19760*/  IADD3 R32, R0, 0x80, RZ ;  /* 0x0000008000207810 */ /* 0x000fe20007ffe0ff */
[----:B------:R-:W-:Y:S01]  /*19770*/  IMAD.MOV.U32 R212, RZ, RZ, R122 ;  /* 0x000000ffffd47224 */ /* 0x000fe200078e007a */
[----:B------:R1:W-:Y:S01]  /*19780*/  MUFU.TANH R159, R9 ;  /* 0x00000009009f7308 */ /* 0x0003e20000002400 */
[----:B------:R-:W-:Y:S01]  /*19790*/  FSEL R193, R7, -INF , !P2 ;  /* 0xff80000007c17808 */ /* 0x000fe20005000000 */
[----:B------:R4:W5:Y:S06]  /*197a0*/  LDL.LU R248, [R1+0x184] ;  /* 0x0001840001f87983 */ /* 0x00096c0000300800 */
[----:B------:R-:W2:Y:S01]  /*197b0*/  I2F R47, R34 ;  /* 0x00000022002f7306 */ /* 0x000ea20000201400 */
[----:B-1----:R-:W-:Y:S01]  /*197c0*/  FMUL.FTZ R9, R56, R4 ;  /* 0x0000000438097220 */ /* 0x002fe20000410000 */
[----:B------:R-:W-:Y:S01]  /*197d0*/  FSEL R205, R2, -INF , !P1 ;  /* 0xff80000002cd7808 */ /* 0x000fe20004800000 */
[----:B------:R-:W-:-:S05]  /*197e0*/  FFMA.FTZ R7, R132, R64, R195 ;  /* 0x0000004084077223 */ /* 0x000fca00000100c3 */
[----:B------:R-:W1:Y:S01]  /*197f0*/  I2F R66, R33 ;  /* 0x0000002100427306 */ /* 0x000e620000201400 */
[----:B------:R-:W-:Y:S01]  /*19800*/  ISETP.GE.AND P4, PT, R34, R8, PT ;  /* 0x000000082200720c */ /* 0x000fe20003f86270 */
[----:B------:R4:W5:Y:S06]  /*19810*/  LDL.LU R224, [R1+0x180] ;  /* 0x0001800001e07983 */ /* 0x00096c0000300800 */
[----:B------:R1:W-:Y:S01]  /*19820*/  MUFU.TANH R150, R9 ;  /* 0x0000000900967308 */ /* 0x0003e20000002400 */
[----:B------:R-:W-:Y:S01]  /*19830*/  FSEL R195, R5, -INF , !P5 ;  /* 0xff80000005c37808 */ /* 0x000fe20006800000 */
[----:B------:R-:W-:Y:S01]  /*19840*/  FFMA.FTZ R2, R132, R46, R246 ;  /* 0x0000002e84027223 */ /* 0x000fe200000100f6 */
[----:B------:R-:W-:Y:S01]  /*19850*/  ISETP.GE.AND P5, PT, R39, R6, PT ;  /* 0x000000062700720c */ /* 0x000fe20003fa6270 */
[----:B------:R4:W5:Y:S01]  /*19860*/  LDL.LU R218, [R1+0x17c] ;  /* 0x00017c0001da7983 */ /* 0x0009620000300800 */
[----:B------:R-:W-:Y:S01]  /*19870*/  FSEL R199, R7, -INF , !P3 ;  /* 0xff80000007c77808 */ /* 0x000fe20005800000 */
[----:B-1----:R-:W-:Y:S01]  /*19880*/  FMUL.FTZ R9, R57, R4 ;  /* 0x0000000439097220 */ /* 0x002fe20000410000 */
[----:B------:R-:W-:Y:S01]  /*19890*/  FSEL R200, R2, -INF , !P5 ;  /* 0xff80000002c87808 */ /* 0x000fe20006800000 */
[-C--:B--2---:R-:W-:Y:S01]  /*198a0*/  FFMA.FTZ R5, R132, R65.reuse, R98 ;  /* 0x0000004184057223 */ /* 0x084fe20000010062 */
[----:B------:R-:W-:Y:S01]  /*198b0*/  ISETP.GE.AND P2, PT, R40, R8, PT ;  /* 0x000000082800720c */ /* 0x000fe20003f46270 */
[----:B------:R1:W-:Y:S01]  /*198c0*/  MUFU.TANH R158, R9 ;  /* 0x00000009009e7308 */ /* 0x0003e20000002400 */
[C---:B------:R-:W-:Y:S01]  /*198d0*/  FFMA.FTZ R7, R132.reuse, R65, R121 ;  /* 0x0000004184077223 */ /* 0x040fe20000010079 */
[----:B------:R-:W-:Y:S01]  /*198e0*/  ISETP.GE.AND P6, PT, R35, R6, PT ;  /* 0x000000062300720c */ /* 0x000fe20003fc6270 */
[----:B------:R-:W-:-:S05]  /*198f0*/  FFMA.FTZ R2, R132, R47, R215 ;  /* 0x0000002f84027223 */ /* 0x000fca00000100d7 */
[----:B------:R-:W2:Y:S01]  /*19900*/  I2F R72, R28 ;  /* 0x0000001c00487306 */ /* 0x000ea20000201400 */
[----:B------:R-:W-:Y:S01]  /*19910*/  IADD3 R19, R0, 0x81, RZ ;  /* 0x0000008100137810 */ /* 0x000fe20007ffe0ff */
[----:B------:R4:W5:Y:S01]  /*19920*/  LDL.LU R191, [R1+0x178] ;  /* 0x0001780001bf7983 */ /* 0x0009620000300800 */
[----:B-1----:R-:W-:Y:S01]  /*19930*/  FMUL.FTZ R9, R58, R4 ;  /* 0x000000043a097220 */ /* 0x002fe20000410000 */
[----:B------:R-:W-:Y:S02]  /*19940*/  FSEL R201, R7, -INF , !P0 ;  /* 0xff80000007c97808 */ /* 0x000fe40004000000 */
[----:B------:R-:W-:Y:S02]  /*19950*/  FSEL R215, R2, -INF , !P4 ;  /* 0xff80000002d77808 */ /* 0x000fe40006000000 */
[----:B------:R1:W-:Y:S01]  /*19960*/  MUFU.TANH R147, R9 ;  /* 0x0000000900937308 */ /* 0x0003e20000002400 */
[C---:B------:R-:W-:Y:S01]  /*19970*/  FFMA.FTZ R7, R132.reuse, R67, R247 ;  /* 0x0000004384077223 */ /* 0x040fe200000100f7 */
[----:B------:R-:W-:Y:S01]  /*19980*/  FSEL R204, R5, -INF , !P2 ;  /* 0xff80000005cc7808 */ /* 0x000fe20005000000 */
[----:B------:R-:W-:Y:S01]  /*19990*/  FFMA.FTZ R2, R132, R47, R213 ;  /* 0x0000002f84027223 */ /* 0x000fe200000100d5 */
[----:B------:R-:W-:Y:S01]  /*199a0*/  ISETP.GE.AND P2, PT, R34, R6, PT ;  /* 0x000000062200720c */ /* 0x000fe20003f46270 */
[----:B------:R4:W5:Y:S01]  /*199b0*/  LDL.LU R190, [R1+0x174] ;  /* 0x0001740001be7983 */ /* 0x0009620000300800 */
[----:B-1----:R-:W-:-:S02]  /*199c0*/  FMUL.FTZ R9, R59, R4 ;  /* 0x000000043b097220 */ /* 0x002fc40000410000 */
[----:B------:R-:W1:Y:S01]  /*199d0*/  I2F R57, R32 ;  /* 0x0000002000397306 */ /* 0x000e620000201400 */
[----:B------:R-:W-:Y:S01]  /*199e0*/  FSEL R208, R7, -INF , !P6 ;  /* 0xff80000007d07808 */ /* 0x000fe20007000000 */
[C---:B------:R-:W-:Y:S01]  /*199f0*/  FFMA.FTZ R5, R132.reuse, R67, R212 ;  /* 0x0000004384057223 */ /* 0x040fe200000100d4 */
[-C--:B------:R-:W-:Y:S02]  /*19a00*/  ISETP.GE.AND P3, PT, R35, R8.reuse, PT ;  /* 0x000000082300720c */ /* 0x080fe40003f66270 */
[----:B------:R-:W-:Y:S02]  /*19a10*/  ISETP.GE.AND P5, PT, R33, R8, PT ;  /* 0x000000082100720c */ /* 0x000fe40003fa6270 */
[----:B------:R-:W-:Y:S01]  /*19a20*/  ISETP.GE.AND P1, PT, R29, R6, PT ;  /* 0x000000061d00720c */ /* 0x000fe20003f26270 */
[----:B------:R1:W-:Y:S01]  /*19a30*/  MUFU.TANH R148, R9 ;  /* 0x0000000900947308 */ /* 0x0003e20000002400 */
[----:B------:R-:W-:Y:S01]  /*19a40*/  FFMA.FTZ R7, R132, R68, R211 ;  /* 0x0000004484077223 */ /* 0x000fe200000100d3 */
[----:B------:R-:W-:Y:S01]  /*19a50*/  FSEL R211, R2, -INF , !P2 ;  /* 0xff80000002d37808 */ /* 0x000fe20005000000 */
[----:B------:R-:W-:-:S05]  /*19a60*/  FFMA.FTZ R2, R132, R66, R210 ;  /* 0x0000004284027223 */ /* 0x000fca00000100d2 */
[----:B------:R-:W2:Y:S01]  /*19a70*/  I2F R73, R19 ;  /* 0x0000001300497306 */ /* 0x000ea20000201400 */
[----:B------:R-:W-:-:S07]  /*19a80*/  ISETP.GE.AND P0, PT, R29, R8, PT ;  /* 0x000000081d00720c */ /* 0x000fce0003f06270 */
[----:B------:R-:W2:Y:S01]  /*19a90*/  I2F R69, R31 ;  /* 0x0000001f00457306 */ /* 0x000ea20000201400 */
[----:B-1----:R-:W-:Y:S01]  /*19aa0*/  FMUL.FTZ R9, R52, R4 ;  /* 0x0000000434097220 */ /* 0x002fe20000410000 */
[----:B------:R-:W-:Y:S02]  /*19ab0*/  IADD3 R18, R0, 0x89, RZ ;  /* 0x0000008900127810 */ /* 0x000fe40007ffe0ff */
[----:B------:R-:W-:Y:S02]  /*19ac0*/  ISETP.GE.AND P4, PT, R28, R6, PT ;  /* 0x000000061c00720c */ /* 0x000fe40003f86270 */
[C---:B------:R-:W-:Y:S02]  /*19ad0*/  IADD3 R11, R0.reuse, 0x91, RZ ;  /* 0x00000091000b7810 */ /* 0x040fe40007ffe0ff */
[----:B------:R-:W-:Y:S01]  /*19ae0*/  IADD3 R30, R0, 0x90, RZ ;  /* 0x00000090001e7810 */ /* 0x000fe20007ffe0ff */
[----:B------:R1:W-:Y:S01]  /*19af0*/  MUFU.TANH R142, R9 ;  /* 0x00000009008e7308 */ /* 0x0003e20000002400 */
[----:B------:R-:W-:Y:S01]  /*19b00*/  FSEL R203, R5, -INF , !P3 ;  /* 0xff80000005cb7808 */ /* 0x000fe20005800000 */
[----:B------:R-:W-:Y:S01]  /*19b10*/  FFMA.FTZ R5, R132, R68, R214 ;  /* 0x0000004484057223 */ /* 0x000fe200000100d6 */
[----:B------:R-:W-:Y:S01]  /*19b20*/  FSEL R214, R2, -INF , !P5 ;  /* 0xff80000002d67808 */ /* 0x000fe20006800000 */
[----:B------:R-:W-:Y:S01]  /*19b30*/  FFMA.FTZ R2, R132, R66, R225 ;  /* 0x0000004284027223 */ /* 0x000fe200000100e1 */
[----:B------:R-:W-:-:S02]  /*19b40*/  IADD3 R10, R0, 0x98, RZ ;  /* 0x00000098000a7810 */ /* 0x000fc40007ffe0ff */
[C---:B------:R-:W-:Y:S02]  /*19b50*/  IADD3 R41, R0.reuse, 0x99, RZ ;  /* 0x0000009900297810 */ /* 0x040fe40007ffe0ff */
[C---:B------:R-:W-:Y:S02]  /*19b60*/  IADD3 R36, R0.reuse, 0xa0, RZ ;  /* 0x000000a000247810 */ /* 0x040fe40007ffe0ff */
[C---:B------:R-:W-:Y:S02]  /*19b70*/  IADD3 R42, R0.reuse, 0xa1, RZ ;  /* 0x000000a1002a7810 */ /* 0x040fe40007ffe0ff */
[C---:B------:R-:W-:Y:S02]  /*19b80*/  IADD3 R37, R0.reuse, 0xa8, RZ ;  /* 0x000000a800257810 */ /* 0x040fe40007ffe0ff */
[C---:B------:R-:W-:Y:S01]  /*19b90*/  IADD3 R43, R0.reuse, 0xb0, RZ ;  /* 0x000000b0002b7810 */ /* 0x040fe20007ffe0ff */
[----:B-1----:R-:W-:Y:S01]  /*19ba0*/  FMUL.FTZ R9, R53, R4 ;  /* 0x0000000435097220 */ /* 0x002fe20000410000 */
[----:B------:R-:W-:-:S02]  /*19bb0*/  IADD3 R40, R0, 0xb1, RZ ;  /* 0x000000b100287810 */ /* 0x000fc40007ffe0ff */
[C---:B------:R-:W-:Y:S01]  /*19bc0*/  IADD3 R49, R0.reuse, 0xa9, RZ ;  /* 0x000000a900317810 */ /* 0x040fe20007ffe0ff */
[----:B------:R1:W-:Y:S01]  /*19bd0*/  MUFU.TANH R139, R9 ;  /* 0x00000009008b7308 */ /* 0x0003e20000002400 */
[----:B------:R-:W-:Y:S02]  /*19be0*/  ISETP.GE.AND P3, PT, R33, R6, PT ;  /* 0x000000062100720c */ /* 0x000fe40003f66270 */
[C---:B------:R-:W-:Y:S02]  /*19bf0*/  IADD3 R48, R0.reuse, 0xb8, RZ ;  /* 0x000000b800307810 */ /* 0x040fe40007ffe0ff */
[C---:B------:R-:W-:Y:S02]  /*19c00*/  IADD3 R50, R0.reuse, 0xb9, RZ ;  /* 0x000000b900327810 */ /* 0x040fe40007ffe0ff */
[C---:B------:R-:W-:Y:S02]  /*19c10*/  IADD3 R51, R0.reuse, 0xc1, RZ ;  /* 0x000000c100337810 */ /* 0x040fe40007ffe0ff */
[----:B------:R-:W-:-:S02]  /*19c20*/  IADD3 R56, R0, 0xd0, RZ ;  /* 0x000000d000387810 */ /* 0x000fc40007ffe0ff */
[C---:B------:R-:W-:Y:S02]  /*19c30*/  IADD3 R58, R0.reuse, 0xd8, RZ ;  /* 0x000000d8003a7810 */ /* 0x040fe40007ffe0ff */
[C---:B------:R-:W-:Y:S02]  /*19c40*/  IADD3 R61, R0.reuse, 0xe0, RZ ;  /* 0x000000e0003d7810 */ /* 0x040fe40007ffe0ff */
[----:B------:R-:W-:Y:S01]  /*19c50*/  IADD3 R60, R0, 0xe1, RZ ;  /* 0x000000e1003c7810 */ /* 0x000fe20007ffe0ff */
[----:B-1----:R-:W-:Y:S01]  /*19c60*/  FMUL.FTZ R9, R54, R4 ;  /* 0x0000000436097220 */ /* 0x002fe20000410000 */
[----:B------:R-:W-:Y:S01]  /*19c70*/  MOV R246, R90 ;  /* 0x0000005a00f67202 */ /* 0x000fe20000000f00 */
[----:B------:R-:W1:Y:S02]  /*19c80*/  S2R R247, SR_TID.X ;  /* 0x0000000000f77919 */ /* 0x000e640000002100 */
[----:B------:R3:W-:Y:S01]  /*19c90*/  MUFU.TANH R124, R9 ;  /* 0x00000009007c7308 */ /* 0x0007e20000002400 */
[----:B------:R-:W-:Y:S01]  /*19ca0*/  FSEL R210, R7, -INF , !P1 ;  /* 0xff80000007d27808 */ /* 0x000fe20004800000 */
[----:B--2---:R-:W-:Y:S01]  /*19cb0*/  FFMA.FTZ R7, R132, R72, R209 ;  /* 0x0000004884077223 */ /* 0x004fe200000100d1 */
[----:B------:R-:W-:Y:S01]  /*19cc0*/  FSEL R209, R2, -INF , !P3 ;  /* 0xff80000002d17808 */ /* 0x000fe20005800000 */
[----:B------:R-:W-:Y:S01]  /*19cd0*/  FFMA.FTZ R2, R132, R57, R216 ;  /* 0x0000003984027223 */ /* 0x000fe200000100d8 */
[----:B------:R-:W-:Y:S01]  /*19ce0*/  ISETP.GE.AND P2, PT, R32, R8, PT ;  /* 0x000000082000720c */ /* 0x000fe20003f46270 */
[----:B------:R4:W5:Y:S01]  /*19cf0*/  LDL.LU R189, [R1+0x170] ;  /* 0x0001700001bd7983 */ /* 0x0009620000300800 */
[----:B---3--:R-:W-:-:S02]  /*19d00*/  FMUL.FTZ R9, R55, R4 ;  /* 0x0000000437097220 */ /* 0x008fc40000410000 */
[----:B------:R-:W-:Y:S02]  /*19d10*/  FSEL R225, R2, -INF , !P2 ;  /* 0xff80000002e17808 */ /* 0x000fe40005000000 */
[----:B------:R-:W-:Y:S01]  /*19d20*/  FSEL R213, R5, -INF , !P0 ;  /* 0xff80000005d57808 */ /* 0x000fe20004000000 */
[----:B------:R2:W-:Y:S01]  /*19d30*/  MUFU.TANH R123, R9 ;  /* 0x00000009007b7308 */ /* 0x0005e20000002400 */
[----:B------:R-:W-:Y:S01]  /*19d40*/  FFMA.FTZ R2, R132, R57, R220 ;  /* 0x0000003984027223 */ /* 0x000fe200000100dc */
[----:B------:R-:W-:Y:S01]  /*19d50*/  ISETP.GE.AND P0, PT, R32, R6, PT ;  /* 0x000000062000720c */ /* 0x000fe20003f06270 */
[----:B------:R-:W-:Y:S01]  /*19d60*/  IMAD.MOV.U32 R212, RZ, RZ, R120 ;  /* 0x000000ffffd47224 */ /* 0x000fe200078e0078 */
[----:B------:R-:W-:Y:S01]  /*19d70*/  FSEL R216, R7, -INF , !P4 ;  /* 0xff80000007d87808 */ /* 0x000fe20006000000 */
[----:B------:R4:W5:Y:S01]  /*19d80*/  LDL.LU R172, [R1+0x16c] ;  /* 0x00016c0001ac7983 */ /* 0x0009620000300800 */
[----:B--2---:R-:W-:Y:S02]  /*19d90*/  FMUL.FTZ R9, R80, R4 ;  /* 0x0000000450097220 */ /* 0x004fe40000410000 */
[----:B------:R-:W2:Y:S01]  /*19da0*/  I2F R75, R18 ;  /* 0x00000012004b7306 */ /* 0x000ea20000201400 */
[----:B------:R-:W-:Y:S01]  /*19db0*/  FFMA.FTZ R5, R132, R72, R245 ;  /* 0x0000004884057223 */ /* 0x000fe200000100f5 */
[-C--:B------:R-:W-:Y:S01]  /*19dc0*/  ISETP.GE.AND P6, PT, R28, R8.reuse, PT ;  /* 0x000000081c00720c */ /* 0x080fe20003fc6270 */
[----:B------:R-:W-:Y:S01]  /*19dd0*/  FFMA.FTZ R7, R132, R73, R219 ;  /* 0x0000004984077223 */ /* 0x000fe200000100db */
[----:B------:R-:W-:Y:S01]  /*19de0*/  ISETP.GE.AND P3, PT, R31, R8, PT ;  /* 0x000000081f00720c */ /* 0x000fe20003f66270 */
[----:B------:R-:W3:Y:S03]  /*19df0*/  LDSM.16.M88.4 R32, [R183+0x7000] ;  /* 0x00700000b720783b */ /* 0x000ee60000000200 */
[----:B------:R1:W-:Y:S01]  /*19e00*/  MUFU.TANH R122, R9 ;  /* 0x00000009007a7308 */ /* 0x0003e20000002400 */
[----:B------:R-:W-:Y:S01]  /*19e10*/  FSEL R219, R2, -INF , !P0 ;  /* 0xff80000002db7808 */ /* 0x000fe20004000000 */
[----:B------:R-:W-:Y:S01]  /*19e20*/  FFMA.FTZ R2, R132, R69, R217 ;  /* 0x0000004584027223 */ /* 0x000fe200000100d9 */
[----:B------:R-:W-:Y:S01]  /*19e30*/  MOV R245, R212 ;  /* 0x000000d400f57202 */ /* 0x000fe20000000f00 */
[----:B------:R4:W5:Y:S01]  /*19e40*/  LDL.LU R135, [R1+0x168] ;  /* 0x0001680001877983 */ /* 0x0009620000300800 */
[----:B-1----:R-:W-:-:S03]  /*19e50*/  FMUL.FTZ R9, R81, R4 ;  /* 0x0000000451097220 */ /* 0x002fc60000410000 */
[----:B------:R-:W1:Y:S01]  /*19e60*/  I2F R76, R11 ;  /* 0x0000000b004c7306 */ /* 0x000e620000201400 */
[----:B------:R-:W-:Y:S01]  /*19e70*/  FSEL R212, R5, -INF , !P6 ;  /* 0xff80000005d47808 */ /* 0x000fe20007000000 */
[----:B------:R4:W5:Y:S06]  /*19e80*/  LDL.LU R134, [R1+0x164] ;  /* 0x0001640001867983 */ /* 0x00096c0000300800 */
[----:B------:R1:W-:Y:S01]  /*19e90*/  MUFU.TANH R121, R9 ;  /* 0x0000000900797308 */ /* 0x0003e20000002400 */
[----:B------:R-:W-:Y:S01]  /*19ea0*/  FFMA.FTZ R5, R132, R73, R222 ;  /* 0x0000004984057223 */ /* 0x000fe200000100de */
[----:B------:R-:W-:Y:S01]  /*19eb0*/  ISETP.GE.AND P5, PT, R19, R6, PT ;  /* 0x000000061300720c */ /* 0x000fe20003fa6270 */
[----:B------:R4:W5:Y:S01]  /*19ec0*/  LDL.LU R118, [R1+0x160] ;  /* 0x0001600001767983 */ /* 0x0009620000300800 */
[----:B------:R-:W-:Y:S01]  /*19ed0*/  FSEL R222, R2, -INF , !P3 ;  /* 0xff80000002de7808 */ /* 0x000fe20005800000 */
[----:B------:R-:W-:-:S02]  /*19ee0*/  FFMA.FTZ R2, R132, R69, R221 ;  /* 0x0000004584027223 */ /* 0x000fc400000100dd */
[----:B-1----:R-:W-:-:S04]  /*19ef0*/  FMUL.FTZ R9, R82, R4 ;  /* 0x0000000452097220 */ /* 0x002fc80000410000 */
[----:B------:R1:W-:Y:S01]  /*19f00*/  MUFU.TANH R120, R9 ;  /* 0x0000000900787308 */ /* 0x0003e20000002400 */
[----:B------:R-:W-:Y:S02]  /*19f10*/  ISETP.GE.AND P6, PT, R31, R6, PT ;  /* 0x000000061f00720c */ /* 0x000fe40003fc6270 */
[----:B------:R-:W-:Y:S01]  /*19f20*/  FSEL R217, R7, -INF , !P5 ;  /* 0xff80000007d97808 */ /* 0x000fe20006800000 */
[----:B------:R-:W-:-:S04]  /*19f30*/  FMUL.FTZ R7, R94, R4 ;  /* 0x000000045e077220 */ /* 0x000fc80000410000 */
[----:B------:R-:W3:Y:S01]  /*19f40*/  I2F R59, R30 ;  /* 0x0000001e003b7306 */ /* 0x000ee20000201400 */
[----:B-1----:R-:W-:-:S07]  /*19f50*/  FMUL.FTZ R9, R83, R4 ;  /* 0x0000000453097220 */ /* 0x002fce0000410000 */
[----:B------:R1:W-:Y:S01]  /*19f60*/  MUFU.TANH R119, R9 ;  /* 0x0000000900777308 */ /* 0x0003e20000002400 */
[----:B------:R-:W-:Y:S01]  /*19f70*/  FSEL R94, R2, -INF , !P6 ;  /* 0xff800000025e7808 */ /* 0x000fe20007000000 */
[----:B--2---:R-:W-:Y:S01]  /*19f80*/  FFMA.FTZ R2, R132, R75, R236 ;  /* 0x0000004b84027223 */ /* 0x004fe200000100ec */
[----:B------:R-:W-:Y:S02]  /*19f90*/  ISETP.GE.AND P1, PT, R19, R8, PT ;  /* 0x000000081300720c */ /* 0x000fe40003f26270 */
[----:B------:R-:W-:-:S03]  /*19fa0*/  ISETP.GE.AND P2, PT, R18, R6, PT ;  /* 0x000000061200720c */ /* 0x000fc60003f46270 */
[----:B------:R-:W2:Y:S01]  /*19fb0*/  I2F R74, R10 ;  /* 0x0000000a004a7306 */ /* 0x000ea20000201400 */
[----:B-1----:R-:W-:-:S07]  /*19fc0*/  FMUL.FTZ R9, R92, R4 ;  /* 0x000000045c097220 */ /* 0x002fce0000410000 */
[----:B------:R1:W-:Y:S01]  /*19fd0*/  MUFU.TANH R117, R9 ;  /* 0x0000000900757308 */ /* 0x0003e20000002400 */
[----:B------:R-:W-:Y:S01]  /*19fe0*/  FSEL R220, R5, -INF , !P1 ;  /* 0xff80000005dc7808 */ /* 0x000fe20004800000 */
[----:B------:R-:W-:Y:S01]  /*19ff0*/  FFMA.FTZ R5, R132, R75, R238 ;  /* 0x0000004b84057223 */ /* 0x000fe200000100ee */
[----:B------:R-:W-:-:S05]  /*1a000*/  ISETP.GE.AND P4, PT, R18, R8, PT ;  /* 0x000000081200720c */ /* 0x000fca0003f86270 */
[----:B------:R-:W2:Y:S01]  /*1a010*/  I2F R79, R41 ;  /* 0x00000029004f7306 */ /* 0x000ea20000201400 */
[----:B-1----:R-:W-:-:S07]  /*1a020*/  FMUL.FTZ R9, R93, R4 ;  /* 0x000000045d097220 */ /* 0x002fce0000410000 */
[----:B------:R1:W-:Y:S01]  /*1a030*/  MUFU.TANH R116, R9 ;  /* 0x0000000900747308 */ /* 0x0003e20000002400 */
[C---:B------:R-:W-:Y:S02]  /*1a040*/  ISETP.GE.AND P0, PT, R30.reuse, R8, PT ;  /* 0x000000081e00720c */ /* 0x040fe40003f06270 */
[----:B------:R-:W-:Y:S02]  /*1a050*/  ISETP.GE.AND P1, PT, R30, R6, PT ;  /* 0x000000061e00720c */ /* 0x000fe40003f26270 */
[----:B------:R-:W-:Y:S01]  /*1a060*/  ISETP.GE.AND P5, PT, R11, R8, PT ;  /* 0x000000080b00720c */ /* 0x000fe20003fa6270 */
[----:B------:R-:W-:Y:S02]  /*1a070*/  HMMA.16816.F32 R28, R12, R70, R100 ;  /* 0x000000460c1c723c */ /* 0x000fe40000001864 */
[----:B------:R2:W-:Y:S01]  /*1a080*/  MUFU.TANH R93, R7 ;  /* 0x00000007005d7308 */ /* 0x0005e20000002400 */
[----:B------:R-:W-:Y:S01]  /*1a090*/  FSEL R221, R5, -INF , !P4 ;  /* 0xff80000005dd7808 */ /* 0x000fe20006000000 */
[----:B-1----:R-:W-:Y:S01]  /*1a0a0*/  FMUL.FTZ R9, R95, R4 ;  /* 0x000000045f097220 */ /* 0x002fe20000410000 */
[----:B------:R-:W-:Y:S01]  /*1a0b0*/  FSEL R95, R2, -INF , !P2 ;  /* 0xff800000025f7808 */ /* 0x000fe20005000000 */
[C---:B------:R-:W-:Y:S01]  /*1a0c0*/  FFMA.FTZ R2, R132.reuse, R76, R237 ;  /* 0x0000004c84027223 */ /* 0x040fe200000100ed */
[----:B------:R-:W-:Y:S01]  /*1a0d0*/  ISETP.GE.AND P3, PT, R11, R6, PT ;  /* 0x000000060b00720c */ /* 0x000fe20003f66270 */
[----:B---3--:R-:W-:-:S02]  /*1a0e0*/  FFMA.FTZ R5, R132, R59, R229 ;  /* 0x0000003b84057223 */ /* 0x008fc400000100e5 */
[----:B--2---:R-:W-:Y:S01]  /*1a0f0*/  FFMA.FTZ R7, R132, R59, R228 ;  /* 0x0000003b84077223 */ /* 0x004fe200000100e4 */
[----:B------:R-:W-:Y:S01]  /*1a100*/  FSEL R228, R2, -INF , !P5 ;  /* 0xff80000002e47808 */ /* 0x000fe20006800000 */
[C---:B------:R-:W-:Y:S01]  /*1a110*/  FFMA.FTZ R2, R132.reuse, R76, R235 ;  /* 0x0000004c84027223 */ /* 0x040fe200000100eb */
[----:B------:R-:W-:Y:S01]  /*1a120*/  FSEL R229, R5, -INF , !P0 ;  /* 0xff80000005e57808 */ /* 0x000fe20004000000 */
[----:B------:R-:W-:Y:S01]  /*1a130*/  FFMA.FTZ R5, R132, R74, R227 ;  /* 0x0000004a84057223 */ /* 0x000fe200000100e3 */
[----:B------:R-:W-:Y:S02]  /*1a140*/  ISETP.GE.AND P4, PT, R10, R6, PT ;  /* 0x000000060a00720c */ /* 0x000fe40003f86270 */
[----:B------:R-:W-:Y:S01]  /*1a150*/  FSEL R101, R2, -INF , !P3 ;  /* 0xff80000002657808 */ /* 0x000fe20005800000 */
[----:B------:R-:W-:Y:S01]  /*1a160*/  FFMA.FTZ R2, R132, R79, R233 ;  /* 0x0000004f84027223 */ /* 0x000fe200000100e9 */
[----:B------:R-:W-:Y:S01]  /*1a170*/  ISETP.GE.AND P2, PT, R41, R8, PT ;  /* 0x000000082900720c */ /* 0x000fe20003f46270 */
[----:B------:R-:W1:Y:S01]  /*1a180*/  I2F R78, R36 ;  /* 0x00000024004e7306 */ /* 0x000e620000201400 */
[----:B------:R-:W-:-:S02]  /*1a190*/  FSEL R102, R7, -INF , !P1 ;  /* 0xff80000007667808 */ /* 0x000fc40004800000 */
[----:B------:R-:W-:Y:S02]  /*1a1a0*/  FSEL R100, R5, -INF , !P4 ;  /* 0xff80000005647808 */ /* 0x000fe40006000000 */
[----:B------:R-:W-:-:S03]  /*1a1b0*/  FSEL R227, R2, -INF , !P2 ;  /* 0xff80000002e37808 */ /* 0x000fc60005000000 */
[----:B------:R-:W2:Y:S01]  /*1a1c0*/  I2F R84, R42 ;  /* 0x0000002a00547306 */ /* 0x000ea20000201400 */
[C---:B------:R-:W-:Y:S02]  /*1a1d0*/  ISETP.GE.AND P1, PT, R36.reuse, R8, PT ;  /* 0x000000082400720c */ /* 0x040fe40003f26270 */
[----:B------:R-:W-:Y:S02]  /*1a1e0*/  ISETP.GE.AND P5, PT, R36, R6, PT ;  /* 0x000000062400720c */ /* 0x000fe40003fa6270 */
[C---:B------:R-:W-:Y:S02]  /*1a1f0*/  ISETP.GE.AND P4, PT, R37.reuse, R8, PT ;  /* 0x000000082500720c */ /* 0x040fe40003f86270 */
[-C--:B------:R-:W-:Y:S01]  /*1a200*/  ISETP.GE.AND P2, PT, R37, R6.reuse, PT ;  /* 0x000000062500720c */ /* 0x080fe20003f46270 */
[----:B------:R3:W1:Y:S01]  /*1a210*/  I2F R63, R37 ;  /* 0x00000025003f7306 */ /* 0x0006620000201400 */
[C---:B------:R-:W-:Y:S01]  /*1a220*/  FFMA.FTZ R2, R132.reuse, R79, R232 ;  /* 0x0000004f84027223 */ /* 0x040fe200000100e8 */
[----:B------:R-:W-:Y:S01]  /*1a230*/  ISETP.GE.AND P0, PT, R41, R6, PT ;  /* 0x000000062900720c */ /* 0x000fe20003f06270 */
[----:B------:R-:W-:Y:S01]  /*1a240*/  FFMA.FTZ R7, R132, R74, R234 ;  /* 0x0000004a84077223 */ /* 0x000fe200000100ea */
[----:B------:R-:W-:Y:S04]  /*1a250*/  HMMA.16816.F32 R44, R12, R32, R108 ;  /* 0x000000200c2c723c */ /* 0x000fe8000000186c */
[----:B------:R4:W-:Y:S01]  /*1a260*/  MUFU.TANH R73, R9 ;  /* 0x0000000900497308 */ /* 0x0009e20000002400 */
[----:B---3--:R-:W3:Y:S01]  /*1a270*/  LDSM.16.M88.4 R36, [R138+0x7800] ;  /* 0x007800008a24783b */ /* 0x008ee20000000200 */
[----:B------:R-:W-:Y:S01]  /*1a280*/  ISETP.GE.AND P6, PT, R10, R8, PT ;  /* 0x000000080a00720c */ /* 0x000fe20003fc6270 */
[----:B-1----:R-:W-:Y:S01]  /*1a290*/  FFMA.FTZ R5, R132, R78, R231 ;  /* 0x0000004e84057223 */ /* 0x002fe200000100e7 */
[----:B------:R-:W-:Y:S01]  /*1a2a0*/  FSEL R108, R2, -INF , !P0 ;  /* 0xff800000026c7808 */ /* 0x000fe20004000000 */
[----:B--2---:R-:W-:-:S02]  /*1a2b0*/  FFMA.FTZ R2, R132, R84, R230 ;  /* 0x0000005484027223 */ /* 0x004fc400000100e6 */
[----:B----4-:R-:W-:Y:S01]  /*1a2c0*/  FMUL.FTZ R9, R28, R4 ;  /* 0x000000041c097220 */ /* 0x010fe20000410000 */
[----:B------:R-:W-:-:S03]  /*1a2d0*/  ISETP.GE.AND P3, PT, R42, R8, PT ;  /* 0x000000082a00720c */ /* 0x000fc60003f66270 */
[----:B------:R1:W-:Y:S01]  /*1a2e0*/  MUFU.TANH R71, R9 ;  /* 0x0000000900477308 */ /* 0x0003e20000002400 */
[----:B------:R-:W-:Y:S01]  /*1a2f0*/  FSEL R103, R7, -INF , !P6 ;  /* 0xff80000007677808 */ /* 0x000fe20007000000 */
[C---:B------:R-:W-:Y:S01]  /*1a300*/  FFMA.FTZ R7, R132.reuse, R84, R223 ;  /* 0x0000005484077223 */ /* 0x040fe200000100df */
[----:B------:R-:W-:Y:S01]  /*1a310*/  FSEL R231, R5, -INF , !P1 ;  /* 0xff80000005e77808 */ /* 0x000fe20004800000 */
[-C--:B------:R-:W-:Y:S01]  /*1a320*/  FFMA.FTZ R5, R132, R63.reuse, R206 ;  /* 0x0000003f84057223 */ /* 0x080fe200000100ce */
[----:B------:R-:W-:Y:S01]  /*1a330*/  FSEL R223, R2, -INF , !P3 ;  /* 0xff80000002df7808 */ /* 0x000fe20005800000 */
[----:B------:R-:W-:Y:S02]  /*1a340*/  FFMA.FTZ R2, R132, R63, R181 ;  /* 0x0000003f84027223 */ /* 0x000fe400000100b5 */
[----:B-1----:R-:W-:-:S04]  /*1a350*/  FMUL.FTZ R9, R29, R4 ;  /* 0x000000041d097220 */ /* 0x002fc80000410000 */
[----:B------:R1:W-:Y:S01]  /*1a360*/  MUFU.TANH R70, R9 ;  /* 0x0000000900467308 */ /* 0x0003e20000002400 */
[----:B------:R-:W-:Y:S02]  /*1a370*/  FSEL R206, R5, -INF , !P4 ;  /* 0xff80000005ce7808 */ /* 0x000fe40006000000 */
[----:B------:R-:W-:Y:S02]  /*1a380*/  FSEL R109, R2, -INF , !P2 ;  /* 0xff800000026d7808 */ /* 0x000fe40005000000 */
[-C--:B------:R-:W-:Y:S02]  /*1a390*/  ISETP.GE.AND P6, PT, R42, R6.reuse, PT ;  /* 0x000000062a00720c */ /* 0x080fe40003fc6270 */
[----:B------:R-:W-:Y:S01]  /*1a3a0*/  ISETP.GE.AND P3, PT, R43, R6, PT ;  /* 0x000000062b00720c */ /* 0x000fe20003f66270 */
[----:B------:R-:W-:Y:S01]  /*1a3b0*/  I2F R85, R43 ;  /* 0x0000002b00557306 */ /* 0x000fe20000201400 */
[----:B------:R-:W-:Y:S01]  /*1a3c0*/  ISETP.GE.AND P4, PT, R40, R8, PT ;  /* 0x000000082800720c */ /* 0x000fe20003f86270 */
[----:B-1----:R-:W-:-:S06]  /*1a3d0*/  FFMA.FTZ R9, R132, R78, R226 ;  /* 0x0000004e84097223 */ /* 0x002fcc00000100e2 */
[----:B------:R1:W-:Y:S01]  /*1a3e0*/  I2F R89, R40 ;  /* 0x0000002800597306 */ /* 0x0003e20000201400 */
[----:B------:R-:W-:Y:S02]  /*1a3f0*/  ISETP.GE.AND P2, PT, R40, R6, PT ;  /* 0x000000062800720c */ /* 0x000fe40003f46270 */
[----:B------:R-:W-:Y:S02]  /*1a400*/  FSEL R111, R9, -INF , !P5 ;  /* 0xff800000096f7808 */ /* 0x000fe40006800000 */
[----:B------:R-:W-:Y:S02]  /*1a410*/  ISETP.GE.AND P5, PT, R43, R8, PT ;  /* 0x000000082b00720c */ /* 0x000fe40003fa6270 */
[----:B-1----:R-:W1:Y:S01]  /*1a420*/  LDSM.16.M88.4 R40, [R183+0x7800] ;  /* 0x00780000b728783b */ /* 0x002e620000000200 */
[----:B------:R-:W-:Y:S01]  /*1a430*/  FMUL.FTZ R5, R30, R4 ;  /* 0x000000041e057220 */ /* 0x000fe20000410000 */
[----:B------:R-:W2:Y:S01]  /*1a440*/  I2F R77, R49 ;  /* 0x00000031004d7306 */ /* 0x000ea20000201400 */
[----:B------:R-:W-:-:S02]  /*1a450*/  ISETP.GE.AND P0, PT, R49, R8, PT ;  /* 0x000000083100720c */ /* 0x000fc40003f06270 */
[C---:B------:R-:W-:Y:S02]  /*1a460*/  IADD3 R52, R0.reuse, 0xc0, RZ ;  /* 0x000000c000347810 */ /* 0x040fe40007ffe0ff */
[----:B------:R-:W-:-:S03]  /*1a470*/  IADD3 R54, R0, 0xc8, RZ ;  /* 0x000000c800367810 */ /* 0x000fc60007ffe0ff */
[----:B------:R-:W4:Y:S01]  /*1a480*/  I2F R80, R48 ;  /* 0x0000003000507306 */ /* 0x000f220000201400 */
[----:B------:R-:W-:Y:S02]  /*1a490*/  ISETP.GE.AND P1, PT, R49, R6, PT ;  /* 0x000000063100720c */ /* 0x000fe40003f26270 */
[C---:B------:R-:W-:Y:S02]  /*1a4a0*/  IADD3 R53, R0.reuse, 0xc9, RZ ;  /* 0x000000c900357810 */ /* 0x040fe40007ffe0ff */
[C---:B------:R-:W-:Y:S02]  /*1a4b0*/  IADD3 R19, R0.reuse, 0xd1, RZ ;  /* 0x000000d100137810 */ /* 0x040fe40007ffe0ff */
[----:B------:R-:W-:Y:S01]  /*1a4c0*/  IADD3 R55, R0, 0xd9, RZ ;  /* 0x000000d900377810 */ /* 0x000fe20007ffe0ff */
[----:B------:R1:W-:Y:S01]  /*1a4d0*/  MUFU.TANH R63, R5 ;  /* 0x00000005003f7308 */ /* 0x0003e20000002400 */
[----:B--2---:R-:W-:Y:S01]  /*1a4e0*/  FFMA.FTZ R2, R132, R77, R182 ;  /* 0x0000004d84027223 */ /* 0x004fe200000100b6 */
[----:B------:R-:W-:-:S02]  /*1a4f0*/  FSEL R110, R7, -INF , !P6 ;  /* 0xff800000076e7808 */ /* 0x000fc40007000000 */
[C---:B------:R-:W-:Y:S02]  /*1a500*/  IADD3 R59, R0.reuse, 0xe8, RZ ;  /* 0x000000e8003b7810 */ /* 0x040fe40007ffe0ff */
[C---:B------:R-:W-:Y:S02]  /*1a510*/  IADD3 R57, R0.reuse, 0xe9, RZ ;  /* 0x000000e900397810 */ /* 0x040fe40007ffe0ff */
[C---:B------:R-:W-:Y:S02]  /*1a520*/  IADD3 R18, R0.reuse, 0xf0, RZ ;  /* 0x000000f000127810 */ /* 0x040fe40007ffe0ff */
[C---:B------:R-:W-:Y:S01]  /*1a530*/  IADD3 R11, R0.reuse, 0xf9, RZ ;  /* 0x000000f9000b7810 */ /* 0x040fe20007ffe0ff */
[----:B------:R-:W-:Y:S01]  /*1a540*/  HMMA.16816.F32 R32, R12, R34, R112 ;  /* 0x000000220c20723c */ /* 0x000fe20000001870 */
[----:B------:R-:W-:Y:S01]  /*1a550*/  IADD3 R10, R0, 0xf1, RZ ;  /* 0x000000f1000a7810 */ /* 0x000fe20007ffe0ff */
[----:B------:R-:W2:Y:S08]  /*1a560*/  I2F R91, R50 ;  /* 0x00000032005b7306 */ /* 0x000eb00000201400 */
[----:B------:R-:W-:Y:S01]  /*1a570*/  I2F R98, R51 ;  /* 0x0000003300627306 */ /* 0x000fe20000201400 */
[----:B-1----:R-:W-:Y:S01]  /*1a580*/  FMUL.FTZ R5, R31, R4 ;  /* 0x000000041f057220 */ /* 0x002fe20000410000 */
[----:B------:R-:W-:-:S04]  /*1a590*/  DEPBAR.LE SB0, 0x0 ;  /* 0x000080000000791a */ /* 0x000fc80000000000 */
[C---:B---3--:R-:W-:Y:S01]  /*1a5a0*/  HMMA.16816.F32 R28, R20.reuse, R36, R104 ;  /* 0x00000024141c723c */ /* 0x048fe20000001868 */
[C---:B------:R-:W-:Y:S02]  /*1a5b0*/  IADD3 R49, R0.reuse, 0xf8, RZ ;  /* 0x000000f800317810 */ /* 0x040fe40007ffe0ff */
[----:B------:R-:W-:Y:S01]  /*1a5c0*/  ISETP.GE.AND P6, PT, R0, R8, PT ;  /* 0x000000080000720c */ /* 0x000fe20003fc6270 */
[----:B------:R-:W-:Y:S01]  /*1a5d0*/  FFMA.FTZ R0, R132, R77, R180 ;  /* 0x0000004d84007223 */ /* 0x000fe200000100b4 */
[----:B------:R-:W-:Y:S01]  /*1a5e0*/  FSEL R84, R2, -INF , !P0 ;  /* 0xff80000002547808 */ /* 0x000fe20004000000 */
[----:B------:R-:W1:Y:S01]  /*1a5f0*/  I2F R88, R52 ;  /* 0x0000003400587306 */ /* 0x000e620000201400 */
[-C--:B------:R-:W-:Y:S01]  /*1a600*/  FFMA.FTZ R2, R132, R85.reuse, R179 ;  /* 0x0000005584027223 */ /* 0x080fe200000100b3 */
[----:B------:R-:W-:Y:S01]  /*1a610*/  HMMA.16816.F32 R20, R20, R38, R24 ;  /* 0x000000261414723c */ /* 0x000fe20000001818 */
[----:B------:R-:W-:Y:S01]  /*1a620*/  FSEL R226, R0, -INF , !P1 ;  /* 0xff80000000e27808 */ /* 0x000fe20004800000 */
[----:B------:R-:W-:-:S02]  /*1a630*/  FFMA.FTZ R0, R132, R85, R149 ;  /* 0x0000005584007223 */ /* 0x000fc40000010095 */
[----:B------:R-:W-:Y:S01]  /*1a640*/  FSEL R149, R2, -INF , !P5 ;  /* 0xff80000002957808 */ /* 0x000fe20006800000 */
[----:B------:R-:W-:Y:S01]  /*1a650*/  FMUL.FTZ R2, R44, R4 ;  /* 0x000000042c027220 */ /* 0x000fe20000410000 */
[----:B------:R-:W3:Y:S01]  /*1a660*/  I2F R82, R54 ;  /* 0x0000003600527306 */ /* 0x000ee20000201400 */
[----:B------:R-:W-:Y:S01]  /*1a670*/  FSEL R105, R0, -INF , !P3 ;  /* 0xff80000000697808 */ /* 0x000fe20005800000 */
[----:B----4-:R-:W-:Y:S01]  /*1a680*/  FFMA.FTZ R0, R132, R80, R147 ;  /* 0x0000005084007223 */ /* 0x010fe20000010093 */
[----:B------:R-:W-:Y:S01]  /*1a690*/  ISETP.GE.AND P1, PT, R48, R6, PT ;  /* 0x000000063000720c */ /* 0x000fe20003f26270 */
[----:B------:R-:W-:-:S06]  /*1a6a0*/  FFMA.FTZ R7, R132, R89, R166 ;  /* 0x0000005984077223 */ /* 0x000fcc00000100a6 */
[----:B------:R-:W-:Y:S01]  /*1a6b0*/  HMMA.16816.F32 R24, R12, R40, R28 ;  /* 0x000000280c18723c */ /* 0x000fe2000000181c */
[----:B------:R4:W-:Y:S01]  /*1a6c0*/  MUFU.TANH R9, R2 ;  /* 0x0000000200097308 */ /* 0x0009e20000002400 */
[----:B------:R-:W-:Y:S01]  /*1a6d0*/  FSEL R106, R7, -INF , !P4 ;  /* 0xff800000076a7808 */ /* 0x000fe20006000000 */
[----:B--2---:R-:W-:-:S06]  /*1a6e0*/  FFMA.FTZ R7, R132, R91, R158 ;  /* 0x0000005b84077223 */ /* 0x004fcc000001009e */
[----:B------:R-:W2:Y:S01]  /*1a6f0*/  I2F R81, R56 ;  /* 0x0000003800517306 */ /* 0x000ea20000201400 */
[----:B------:R-:W-:Y:S01]  /*1a700*/  ISETP.GE.AND P5, PT, R50, R8, PT ;  /* 0x000000083200720c */ /* 0x000fe20003fa6270 */
[----:B----4-:R-:W-:-:S06]  /*1a710*/  FFMA.FTZ R2, R132, R89, R159 ;  /* 0x0000005984027223 */ /* 0x010fcc000001009f */
[----:B------:R-:W4:Y:S01]  /*1a720*/  I2F R90, R53 ;  /* 0x00000035005a7306 */ /* 0x000f220000201400 */
[----:B------:R-:W-:Y:S01]  /*1a730*/  FSEL R89, R0, -INF , !P1 ;  /* 0xff80000000597808 */ /* 0x000fe20004800000 */
[----:B-1----:R-:W-:Y:S01]  /*1a740*/  FFMA.FTZ R0, R132, R88, R124 ;  /* 0x0000005884007223 */ /* 0x002fe2000001007c */
[----:B------:R-:W-:Y:S01]  /*1a750*/  FSEL R87, R2, -INF , !P2 ;  /* 0xff80000002577808 */ /* 0x000fe20005000000 */
[----:B------:R-:W-:Y:S01]  /*1a760*/  FFMA.FTZ R2, R132, R91, R148 ;  /* 0x0000005b84027223 */ /* 0x000fe20000010094 */
[----:B------:R-:W-:Y:S01]  /*1a770*/  ISETP.GE.AND P2, PT, R52, R6, PT ;  /* 0x000000063400720c */ /* 0x000fe20003f46270 */
[----:B------:R-:W-:Y:S02]  /*1a780*/  FMUL.FTZ R46, R46, R4 ;  /* 0x000000042e2e7220 */ /* 0x000fe40000410000 */
[----:B------:R1:W-:Y:S01]  /*1a790*/  MUFU.TANH R36, R5 ;  /* 0x0000000500247308 */ /* 0x0003e20000002400 */
[----:B------:R-:W-:Y:S02]  /*1a7a0*/  ISETP.GE.AND P3, PT, R50, R6, PT ;  /* 0x000000063200720c */ /* 0x000fe40003f66270 */
[----:B------:R-:W-:-:S02]  /*1a7b0*/  ISETP.GE.AND P0, PT, R48, R8, PT ;  /* 0x000000083000720c */ /* 0x000fc40003f06270 */
[----:B------:R-:W-:-:S03]  /*1a7c0*/  FSEL R124, R0, -INF , !P2 ;  /* 0xff800000007c7808 */ /* 0x000fc60005000000 */
[----:B------:R-:W2:Y:S01]  /*1a7d0*/  I2F R83, R58 ;  /* 0x0000003a00537306 */ /* 0x000ea20000201400 */
[----:B------:R-:W-:Y:S01]  /*1a7e0*/  FSEL R85, R7, -INF , !P5 ;  /* 0xff80000007557808 */ /* 0x000fe20006800000 */
[----:B---3--:R-:W-:Y:S01]  /*1a7f0*/  FFMA.FTZ R0, R132, R82, R120 ;  /* 0x0000005284007223 */ /* 0x008fe20000010078 */
[----:B------:R-:W-:Y:S01]  /*1a800*/  FSEL R86, R2, -INF , !P3 ;  /* 0xff80000002567808 */ /* 0x000fe20005800000 */
[----:B-1----:R-:W-:-:S04]  /*1a810*/  FFMA.FTZ R5, R132, R80, R150 ;  /* 0x0000005084057223 */ /* 0x002fc80000010096 */
[----:B------:R-:W1:Y:S01]  /*1a820*/  I2F R97, R19 ;  /* 0x0000001300617306 */ /* 0x000e620000201400 */
[----:B------:R-:W-:Y:S01]  /*1a830*/  ISETP.GE.AND P3, PT, R54, R6, PT ;  /* 0x000000063600720c */ /* 0x000fe20003f66270 */
[C---:B------:R-:W-:Y:S01]  /*1a840*/  FFMA.FTZ R7, R132.reuse, R98, R139 ;  /* 0x0000006284077223 */ /* 0x040fe2000001008b */
[----:B------:R-:W-:Y:S01]  /*1a850*/  ISETP.GE.AND P1, PT, R51, R6, PT ;  /* 0x000000063300720c */ /* 0x000fe20003f26270 */
[C---:B------:R-:W-:Y:S01]  /*1a860*/  FFMA.FTZ R2, R132.reuse, R98, R123 ;  /* 0x0000006284027223 */ /* 0x040fe2000001007b */
[----:B------:R-:W-:Y:S01]  /*1a870*/  FSEL R104, R5, -INF , !P0 ;  /* 0xff80000005687808 */ /* 0x000fe20004000000 */
[----:B------:R-:W-:Y:S01]  /*1a880*/  FFMA.FTZ R5, R132, R88, R142 ;  /* 0x0000005884057223 */ /* 0x000fe2000001008e */
[----:B------:R-:W-:Y:S01]  /*1a890*/  ISETP.GE.AND P0, PT, R51, R8, PT ;  /* 0x000000083300720c */ /* 0x000fe20003f06270 */
[----:B------:R-:W-:Y:S01]  /*1a8a0*/  I2F R72, R61 ;  /* 0x0000003d00487306 */ /* 0x000fe20000201400 */
[----:B------:R-:W-:Y:S01]  /*1a8b0*/  FMUL.FTZ R34, R34, R4 ;  /* 0x0000000422227220 */ /* 0x000fe20000410000 */
[----:B------:R-:W-:Y:S01]  /*1a8c0*/  ISETP.GE.AND P4, PT, R52, R8, PT ;  /* 0x000000083400720c */ /* 0x000fe20003f86270 */
[----:B------:R-:W-:-:S02]  /*1a8d0*/  FMUL.FTZ R45, R45, R4 ;  /* 0x000000042d2d7220 */ /* 0x000fc40000410000 */
[----:B------:R-:W-:-:S03]  /*1a8e0*/  FMUL.FTZ R47, R47, R4 ;  /* 0x000000042f2f7220 */ /* 0x000fc60000410000 */
[----:B------:R-:W3:Y:S01]  /*1a8f0*/  MUFU.TANH R46, R46 ;  /* 0x0000002e002e7308 */ /* 0x000ee20000002400 */
[----:B------:R-:W-:Y:S01]  /*1a900*/  FSEL R91, R0, -INF , !P3 ;  /* 0xff800000005b7808 */ /* 0x000fe20005800000 */
[----:B------:R-:W-:Y:S01]  /*1a910*/  HMMA.16816.F32 R12, R12, R42, R20 ;  /* 0x0000002a0c0c723c */ /* 0x000fe20000001814 */
[----:B------:R-:W-:Y:S01]  /*1a920*/  FSEL R98, R7, -INF , !P0 ;  /* 0xff80000007627808 */ /* 0x000fe20004000000 */
[----:B--2---:R-:W-:Y:S01]  /*1a930*/  FFMA.FTZ R0, R132, R81, R93 ;  /* 0x0000005184007223 */ /* 0x004fe2000001005d */
[----:B------:R-:W-:-:S03]  /*1a940*/  FSEL R88, R2, -INF , !P1 ;  /* 0xff80000002587808 */ /* 0x000fc60004800000 */
[----:B------:R-:W2:Y:S01]  /*1a950*/  I2F R92, R55 ;  /* 0x00000037005c7306 */ /* 0x000ea20000201400 */
[----:B------:R-:W-:Y:S01]  /*1a960*/  FSEL R142, R5, -INF , !P4 ;  /* 0xff800000058e7808 */ /* 0x000fe20006000000 */
[----:B----4-:R-:W-:Y:S01]  /*1a970*/  FFMA.FTZ R7, R132, R90, R121 ;  /* 0x0000005a84077223 */ /* 0x010fe20000010079 */
[----:B------:R-:W-:Y:S01]  /*1a980*/  ISETP.GE.AND P1, PT, R56, R6, PT ;  /* 0x000000063800720c */ /* 0x000fe20003f26270 */
[C---:B------:R-:W-:Y:S01]  /*1a990*/  FFMA.FTZ R2, R132.reuse, R90, R119 ;  /* 0x0000005a84027223 */ /* 0x040fe20000010077 */
[C---:B------:R-:W-:Y:S01]  /*1a9a0*/  ISETP.GE.AND P4, PT, R53.reuse, R8, PT ;  /* 0x000000083500720c */ /* 0x040fe20003f86270 */
[----:B------:R-:W-:Y:S01]  /*1a9b0*/  FFMA.FTZ R5, R132, R82, R122 ;  /* 0x0000005284057223 */ /* 0x000fe2000001007a */
[----:B------:R-:W-:Y:S01]  /*1a9c0*/  ISETP.GE.AND P2, PT, R53, R6, PT ;  /* 0x000000063500720c */ /* 0x000fe20003f46270 */
[----:B------:R-:W-:Y:S01]  /*1a9d0*/  I2F R67, R59 ;  /* 0x0000003b00437306 */ /* 0x000fe20000201400 */
[----:B------:R-:W-:Y:S01]  /*1a9e0*/  FMUL.FTZ R24, R24, R4 ;  /* 0x0000000418187220 */ /* 0x000fe20000410000 */
[----:B------:R-:W-:Y:S01]  /*1a9f0*/  ISETP.GE.AND P5, PT, R54, R8, PT ;  /* 0x000000083600720c */ /* 0x000fe20003fa6270 */
[-C--:B------:R-:W-:Y:S01]  /*1aa00*/  FMUL.FTZ R26, R26, R4.reuse ;  /* 0x000000041a1a7220 */ /* 0x080fe20000410000 */
[----:B------:R-:W-:Y:S01]  /*1aa10*/  FSEL R123, R0, -INF , !P1 ;  /* 0xff800000007b7808 */ /* 0x000fe20004800000 */
[----:B------:R-:W-:-:S03]  /*1aa20*/  FMUL.FTZ R27, R27, R4 ;  /* 0x000000041b1b7220 */ /* 0x000fc60000410000 */
[----:B------:R-:W4:Y:S01]  /*1aa30*/  MUFU.TANH R34, R34 ;  /* 0x0000002200227308 */ /* 0x000f220000002400 */
[----:B------:R-:W-:Y:S01]  /*1aa40*/  FSEL R90, R7, -INF , !P4 ;  /* 0xff800000075a7808 */ /* 0x000fe20006000000 */
[----:B------:R-:W-:Y:S01]  /*1aa50*/  FFMA.FTZ R0, R132, R83, R63 ;  /* 0x0000005384007223 */ /* 0x000fe2000001003f */
[----:B------:R-:W-:Y:S01]  /*1aa60*/  FSEL R93, R2, -INF , !P2 ;  /* 0xff800000025d7808 */ /* 0x000fe20005000000 */
[----:B-1----:R-:W-:-:S04]  /*1aa70*/  FFMA.FTZ R7, R132, R97, R116 ;  /* 0x0000006184077223 */ /* 0x002fc80000010074 */
[----:B------:R-:W-:Y:S01]  /*1aa80*/  I2F R69, R60 ;  /* 0x0000003c00457306 */ /* 0x000fe20000201400 */
[----:B------:R-:W-:Y:S01]  /*1aa90*/  FSEL R120, R5, -INF , !P5 ;  /* 0xff80000005787808 */ /* 0x000fe20006800000 */
[----:B------:R-:W-:Y:S01]  /*1aaa0*/  FFMA.FTZ R2, R132, R97, R73 ;  /* 0x0000006184027223 */ /* 0x000fe20000010049 */
[----:B------:R-:W-:-:S05]  /*1aab0*/  ISETP.GE.AND P2, PT, R58, R6, PT ;  /* 0x000000063a00720c */ /* 0x000fca0003f46270 */
[----:B------:R-:W1:Y:S01]  /*1aac0*/  MUFU.TANH R45, R45 ;  /* 0x0000002d002d7308 */ /* 0x000e620000002400 */
[C---:B------:R-:W-:Y:S01]  /*1aad0*/  ISETP.GE.AND P5, PT, R19.reuse, R8, PT ;  /* 0x000000081300720c */ /* 0x040fe20003fa6270 */
[----:B------:R-:W-:Y:S01]  /*1aae0*/  FFMA.FTZ R5, R132, R81, R117 ;  /* 0x0000005184057223 */ /* 0x000fe20000010075 */
[----:B------:R-:W-:-:S05]  /*1aaf0*/  ISETP.GE.AND P3, PT, R19, R6, PT ;  /* 0x000000061300720c */ /* 0x000fca0003f66270 */
[----:B------:R-:W1:Y:S01]  /*1ab00*/  MUFU.TANH R47, R47 ;  /* 0x0000002f002f7308 */ /* 0x000e620000002400 */
[----:B------:R-:W-:Y:S02]  /*1ab10*/  ISETP.GE.AND P0, PT, R56, R8, PT ;  /* 0x000000083800720c */ /* 0x000fe40003f06270 */
[----:B------:R-:W-:Y:S01]  /*1ab20*/  FSEL R122, R0, -INF , !P2 ;  /* 0xff800000007a7808 */ /* 0x000fe20005000000 */
[----:B---3--:R-:W-:-:S04]  /*1ab30*/  FFMA.FTZ R0, R132, R72, R46 ;  /* 0x0000004884007223 */ /* 0x008fc8000001002e */
[----:B------:R-:W-:Y:S01]  /*1ab40*/  I2F R64, R18 ;  /* 0x0000001200407306 */ /* 0x000fe20000201400 */
[----:B------:R-:W-:Y:S01]  /*1ab50*/  FSEL R148, R7, -INF , !P5 ;  /* 0xff80000007947808 */ /* 0x000fe20006800000 */
[----:B--2---:R-:W-:Y:S01]  /*1ab60*/  FFMA.FTZ R7, R132, R92, R70 ;  /* 0x0000005c84077223 */ /* 0x004fe20000010046 */
[----:B------:R-:W-:-:S05]  /*1ab70*/  FSEL R117, R2, -INF , !P3 ;  /* 0xff80000002757808 */ /* 0x000fca0005800000 */
[----:B------:R-:W2:Y:S01]  /*1ab80*/  MUFU.TANH R24, R24 ;  /* 0x0000001800187308 */ /* 0x000ea20000002400 */
[----:B------:R-:W-:Y:S01]  /*1ab90*/  FSEL R159, R5, -INF , !P0 ;  /* 0xff800000059f7808 */ /* 0x000fe20004000000 */
[----:B------:R-:W-:Y:S01]  /*1aba0*/  FFMA.FTZ R2, R132, R92, R36 ;  /* 0x0000005c84027223 */ /* 0x000fe20000010024 */
[----:B------:R-:W-:-:S05]  /*1abb0*/  ISETP.GE.AND P3, PT, R61, R6, PT ;  /* 0x000000063d00720c */ /* 0x000fca0003f66270 */
[----:B------:R-:W3:Y:S01]  /*1abc0*/  MUFU.TANH R26, R26 ;  /* 0x0000001a001a7308 */ /* 0x000ee20000002400 */
[C---:B------:R-:W-:Y:S01]  /*1abd0*/  ISETP.GE.AND P0, PT, R55.reuse, R8, PT ;  /* 0x000000083700720c */ /* 0x040fe20003f06270 */
[----:B------:R-:W-:Y:S01]  /*1abe0*/  FFMA.FTZ R5, R132, R83, R71 ;  /* 0x0000005384057223 */ /* 0x000fe20000010047 */
[----:B------:R-:W-:-:S05]  /*1abf0*/  ISETP.GE.AND P1, PT, R55, R6, PT ;  /* 0x000000063700720c */ /* 0x000fca0003f26270 */
[----:B------:R-:W-:Y:S01]  /*1ac00*/  I2F R66, R10 ;  /* 0x0000000a00427306 */ /* 0x000fe20000201400 */
[----:B------:R-:W-:-:S07]  /*1ac10*/  ISETP.GE.AND P4, PT, R58, R8, PT ;  /* 0x000000083a00720c */ /* 0x000fce0003f86270 */
[----:B------:R-:W2:Y:S01]  /*1ac20*/  MUFU.TANH R27, R27 ;  /* 0x0000001b001b7308 */ /* 0x000ea20000002400 */
[----:B------:R-:W-:Y:S01]  /*1ac30*/  FSEL R230, R0, -INF , !P3 ;  /* 0xff80000000e67808 */ /* 0x000fe20005800000 */
[C---:B----4-:R-:W-:Y:S01]  /*1ac40*/  FFMA.FTZ R0, R132.reuse, R67, R34 ;  /* 0x0000004384007223 */ /* 0x050fe20000010022 */
[----:B------:R-:W-:Y:S01]  /*1ac50*/  FSEL R147, R7, -INF , !P0 ;  /* 0xff80000007937808 */ /* 0x000fe20004000000 */
[-C--:B-1----:R-:W-:Y:S01]  /*1ac60*/  FFMA.FTZ R7, R132, R69.reuse, R45 ;  /* 0x0000004584077223 */ /* 0x082fe2000001002d */
[----:B------:R-:W-:Y:S01]  /*1ac70*/  FSEL R150, R2, -INF , !P1 ;  /* 0xff80000002967808 */ /* 0x000fe20004800000 */
[----:B------:R-:W-:Y:S01]  /*1ac80*/  FFMA.FTZ R2, R132, R69, R47 ;  /* 0x0000004584027223 */ /* 0x000fe2000001002f */
[----:B------:R-:W-:Y:S02]  /*1ac90*/  FSEL R158, R5, -INF , !P4 ;  /* 0xff800000059e7808 */ /* 0x000fe40006000000 */
[----:B------:R-:W-:Y:S02]  /*1aca0*/  ISETP.GE.AND P1, PT, R59, R6, PT ;  /* 0x000000063b00720c */ /* 0x000fe40003f26270 */
[----:B------:R-:W-:-:S02]  /*1acb0*/  ISETP.GE.AND P4, PT, R60, R8, PT ;  /* 0x000000083c00720c */ /* 0x000fc40003f86270 */
[----:B------:R-:W-:Y:S01]  /*1acc0*/  ISETP.GE.AND P2, PT, R60, R6, PT ;  /* 0x000000063c00720c */ /* 0x000fe20003f46270 */
[-C--:B------:R-:W-:Y:S01]  /*1acd0*/  FMUL.FTZ R32, R32, R4.reuse ;  /* 0x0000000420207220 */ /* 0x080fe20000410000 */
[----:B------:R-:W-:Y:S01]  /*1ace0*/  FSEL R166, R0, -INF , !P1 ;  /* 0xff80000000a67808 */ /* 0x000fe20004800000 */
[-C--:B------:R-:W-:Y:S01]  /*1acf0*/  FMUL.FTZ R33, R33, R4.reuse ;  /* 0x0000000421217220 */ /* 0x080fe20000410000 */
[----:B------:R-:W-:Y:S01]  /*1ad00*/  FSEL R232, R7, -INF , !P4 ;  /* 0xff80000007e87808 */ /* 0x000fe20006000000 */
[-C--:B------:R-:W-:Y:S01]  /*1ad10*/  FMUL.FTZ R35, R35, R4.reuse ;  /* 0x0000000423237220 */ /* 0x080fe20000410000 */
[----:B------:R-:W-:Y:S01]  /*1ad20*/  FSEL R179, R2, -INF , !P2 ;  /* 0xff80000002b37808 */ /* 0x000fe20005000000 */
[-C--:B------:R-:W-:Y:S02]  /*1ad30*/  FMUL.FTZ R25, R25, R4.reuse ;  /* 0x0000000419197220 */ /* 0x080fe40000410000 */
[-C--:B------:R-:W-:Y:S02]  /*1ad40*/  FMUL.FTZ R12, R12, R4.reuse ;  /* 0x000000040c0c7220 */ /* 0x080fe40000410000 */
[----:B------:R-:W-:-:S02]  /*1ad50*/  FMUL.FTZ R13, R13, R4 ;  /* 0x000000040d0d7220 */ /* 0x000fc40000410000 */
[-C--:B------:R-:W-:Y:S02]  /*1ad60*/  FMUL.FTZ R14, R14, R4.reuse ;  /* 0x000000040e0e7220 */ /* 0x080fe40000410000 */
[----:B------:R-:W-:Y:S01]  /*1ad70*/  FMUL.FTZ R15, R15, R4 ;  /* 0x000000040f0f7220 */ /* 0x000fe20000410000 */
[----:B------:R-:W-:Y:S01]  /*1ad80*/  ISETP.GE.AND P4, PT, R18, R8, PT ;  /* 0x000000081200720c */ /* 0x000fe20003f86270 */
[----:B--2---:R-:W-:Y:S01]  /*1ad90*/  FFMA.FTZ R4, R132, R64, R24 ;  /* 0x0000004084047223 */ /* 0x004fe20000010018 */
[----:B------:R-:W-:Y:S01]  /*1ada0*/  ISETP.GE.AND P2, PT, R18, R6, PT ;  /* 0x000000061200720c */ /* 0x000fe20003f46270 */
[----:B---3--:R-:W-:Y:S01]  /*1adb0*/  FFMA.FTZ R0, R132, R64, R26 ;  /* 0x0000004084007223 */ /* 0x008fe2000001001a */
[----:B------:R-:W-:Y:S01]  /*1adc0*/  ISETP.GE.AND P1, PT, R10, R6, PT ;  /* 0x000000060a00720c */ /* 0x000fe20003f26270 */
[----:B------:R-:W-:Y:S01]  /*1add0*/  FFMA.FTZ R7, R132, R66, R27 ;  /* 0x0000004284077223 */ /* 0x000fe2000001001b */
[----:B------:R-:W-:Y:S01]  /*1ade0*/  FSEL R241, R4, -INF , !P4 ;  /* 0xff80000004f17808 */ /* 0x000fe20006000000 */
[----:B------:R-:W-:Y:S01]  /*1adf0*/  FFMA.FTZ R5, R132, R72, R9 ;  /* 0x0000004884057223 */ /* 0x000fe20000010009 */
[----:B------:R-:W-:Y:S01]  /*1ae00*/  FSEL R238, R0, -INF , !P2 ;  /* 0xff80000000ee7808 */ /* 0x000fe20005000000 */
[----:B------:R1:W-:Y:S01]  /*1ae10*/  MUFU.TANH R9, R12 ;  /* 0x0000000c00097308 */ /* 0x0003e20000002400 */
[----:B------:R-:W-:-:S02]  /*1ae20*/  ISETP.GE.AND P4, PT, R11, R8, PT ;  /* 0x000000080b00720c */ /* 0x000fc40003f86270 */
[----:B------:R-:W-:Y:S02]  /*1ae30*/  ISETP.GE.AND P2, PT, R11, R6, PT ;  /* 0x000000060b00720c */ /* 0x000fe40003f46270 */
[----:B------:R-:W-:-:S03]  /*1ae40*/  FSEL R237, R7, -INF , !P1 ;  /* 0xff80000007ed7808 */ /* 0x000fc60004800000 */
[----:B------:R2:W-:Y:S01]  /*1ae50*/  I2F R62, R11 ;  /* 0x0000000b003e7306 */ /* 0x0005e20000201400 */
[C---:B------:R-:W-:Y:S02]  /*1ae60*/  IADD3 R7, R138.reuse, 0x1800, RZ ;  /* 0x000018008a077810 */ /* 0x040fe40007ffe0ff */
[C---:B-1----:R-:W-:Y:S02]  /*1ae70*/  IADD3 R12, R138.reuse, 0x800, RZ ;  /* 0x000008008a0c7810 */ /* 0x042fe40007ffe0ff */
[----:B--2---:R-:W-:-:S03]  /*1ae80*/  IADD3 R11, R138, 0x1000, RZ ;  /* 0x000010008a0b7810 */ /* 0x004fc60007ffe0ff */
[----:B------:R1:W-:Y:S04]  /*1ae90*/  STL [R1+0xb0], R12 ;  /* 0x0000b00c01007387 */ /* 0x0003e80000100800 */
[----:B------:R2:W-:Y:S04]  /*1aea0*/  STL [R1+0xb4], R11 ;  /* 0x0000b40b01007387 */ /* 0x0005e80000100800 */
[----:B------:R3:W-:Y:S01]  /*1aeb0*/  STL [R1+0xb8], R7 ;  /* 0x0000b80701007387 */ /* 0x0007e20000100800 */
[----:B------:R-:W-:Y:S01]  /*1aec0*/  IMAD.SHL.U32 R247, R247, 0x2, RZ ;  /* 0x00000002f7f77824 */ /* 0x000fe200078e00ff */
[----:B------:R-:W-:Y:S01]  /*1aed0*/  I2F R68, R57 ;  /* 0x0000003900447306 */ /* 0x000fe20000201400 */
[----:B-1----:R-:W-:-:S02]  /*1aee0*/  IADD3 R12, R138, 0x2000, RZ ;  /* 0x000020008a0c7810 */ /* 0x002fc40007ffe0ff */
[----:B--2---:R-:W-:-:S03]  /*1aef0*/  IADD3 R11, R138, 0x2800, RZ ;  /* 0x000028008a0b7810 */ /* 0x004fc60007ffe0ff */
[----:B------:R1:W-:Y:S01]  /*1af00*/  STL [R1+0xbc], R12 ;  /* 0x0000bc0c01007387 */ /* 0x0003e20000100800 */
[----:B---3--:R-:W-:-:S03]  /*1af10*/  IADD3 R7, R138, 0x3000, RZ ;  /* 0x000030008a077810 */ /* 0x008fc60007ffe0ff */
[----:B------:R2:W-:Y:S04]  /*1af20*/  STL [R1+0xe0], R11 ;  /* 0x0000e00b01007387 */ /* 0x0005e80000100800 */
[----:B------:R3:W-:Y:S01]  /*1af30*/  STL [R1+0xe4], R7 ;  /* 0x0000e40701007387 */ /* 0x0007e20000100800 */
[----:B------:R-:W4:Y:S01]  /*1af40*/  MUFU.TANH R32, R32 ;  /* 0x0000002000207308 */ /* 0x000f220000002400 */
[----:B------:R-:W-:-:S07]  /*1af50*/  LOP3.LUT R247, R247, 0x6, RZ, 0xc0, !PT ;  /* 0x00000006f7f77812 */ /* 0x000fce00078ec0ff */
[----:B------:R-:W3:Y:S01]  /*1af60*/  MUFU.TANH R35, R35 ;  /* 0x0000002300237308 */ /* 0x000ee20000002400 */
[C---:B-1----:R-:W-:Y:S02]  /*1af70*/  IADD3 R12, R138.reuse, 0x3800, RZ ;  /* 0x000038008a0c7810 */ /* 0x042fe40007ffe0ff */
[----:B--2---:R-:W-:-:S03]  /*1af80*/  IADD3 R11, R138, 0x4000, RZ ;  /* 0x000040008a0b7810 */ /* 0x004fc60007ffe0ff */
[----:B------:R1:W-:Y:S01]  /*1af90*/  STL [R1+0xe8], R12 ;  /* 0x0000e80c01007387 */ /* 0x0003e20000100800 */
[----:B---3--:R-:W-:-:S03]  /*1afa0*/  IADD3 R7, R138, 0x4800, RZ ;  /* 0x000048008a077810 */ /* 0x008fc60007ffe0ff */
[----:B------:R2:W-:Y:S04]  /*1afb0*/  STL [R1+0xec], R11 ;  /* 0x0000ec0b01007387 */ /* 0x0005e80000100800 */
[----:B------:R3:W-:Y:S01]  /*1afc0*/  STL [R1+0xf0], R7 ;  /* 0x0000f00701007387 */ /* 0x0007e20000100800 */
[----:B------:R-:W1:Y:S01]  /*1afd0*/  MUFU.TANH R33, R33 ;  /* 0x0000002100217308 */ /* 0x000e620000002400 */
[----:B------:R-:W-:Y:S02]  /*1afe0*/  IADD3 R247, R99, R247, RZ ;  /* 0x000000f763f77210 */ /* 0x000fe40007ffe0ff */
[----:B------:R-:W-:-:S05]  /*1aff0*/  ISETP.GE.AND P5, PT, R61, R8, PT ;  /* 0x000000083d00720c */ /* 0x000fca0003fa6270 */
[----:B------:R-:W3:Y:S01]  /*1b000*/  MUFU.TANH R25, R25 ;  /* 0x0000001900197308 */ /* 0x000ee20000002400 */
[C---:B-1----:R-:W-:Y:S02]  /*1b010*/  IADD3 R12, R138.reuse, 0x5000, RZ ;  /* 0x000050008a0c7810 */ /* 0x042fe40007ffe0ff */
[----:B--2---:R-:W-:-:S03]  /*1b020*/  IADD3 R11, R138, 0x5800, RZ ;  /* 0x000058008a0b7810 */ /* 0x004fc60007ffe0ff */
[----:B------:R1:W-:Y:S01]  /*1b030*/  STL [R1+0xf8], R12 ;  /* 0x0000f80c01007387 */ /* 0x0003e20000100800 */
[----:B---3--:R-:W-:-:S03]  /*1b040*/  IADD3 R7, R138, 0x6000, RZ ;  /* 0x000060008a077810 */ /* 0x008fc60007ffe0ff */
[----:B------:R2:W-:Y:S04]  /*1b050*/  STL [R1+0x100], R11 ;  /* 0x0001000b01007387 */ /* 0x0005e80000100800 */
[----:B------:R3:W-:Y:S01]  /*1b060*/  STL [R1+0x104], R7 ;  /* 0x0001040701007387 */ /* 0x0007e20000100800 */
[----:B------:R-:W1:Y:S01]  /*1b070*/  I2F R65, R49 ;  /* 0x0000003100417306 */ /* 0x000e620000201400 */
[----:B------:R-:W-:Y:S01]  /*1b080*/  FSEL R233, R5, -INF , !P5 ;  /* 0xff80000005e97808 */ /* 0x000fe20006800000 */
[C---:B----4-:R-:W-:Y:S01]  /*1b090*/  FFMA.FTZ R5, R132.reuse, R67, R32 ;  /* 0x0000004384057223 */ /* 0x050fe20000010020 */
[----:B------:R-:W-:Y:S01]  /*1b0a0*/  ISETP.GE.AND P0, PT, R59, R8, PT ;  /* 0x000000083b00720c */ /* 0x000fe20003f06270 */
[----:B------:R-:W-:-:S04]  /*1b0b0*/  FFMA.FTZ R2, R132, R68, R35 ;  /* 0x0000004484027223 */ /* 0x000fc80000010023 */
[----:B------:R-:W-:Y:S01]  /*1b0c0*/  MUFU.TANH R13, R13 ;  /* 0x0000000d000d7308 */ /* 0x000fe20000002400 */
[C---:B-1----:R-:W-:Y:S02]  /*1b0d0*/  IADD3 R12, R138.reuse, 0x6800, RZ ;  /* 0x000068008a0c7810 */ /* 0x042fe40007ffe0ff */
[----:B--2---:R-:W-:-:S03]  /*1b0e0*/  IADD3 R11, R138, 0x7000, RZ ;  /* 0x000070008a0b7810 */ /* 0x004fc60007ffe0ff */
[----:B------:R1:W-:Y:S01]  /*1b0f0*/  STL [R1+0x108], R12 ;  /* 0x0001080c01007387 */ /* 0x0003e20000100800 */
[----:B---3--:R-:W-:Y:S01]  /*1b100*/  IADD3 R7, R138, 0x7800, RZ ;  /* 0x000078008a077810 */ /* 0x008fe20007ffe0ff */
[----:B------:R-:W2:Y:S02]  /*1b110*/  MUFU.TANH R14, R14 ;  /* 0x0000000e000e7308 */ /* 0x000ea40000002400 */
[----:B------:R1:W-:Y:S04]  /*1b120*/  STL [R1+0x10c], R11 ;  /* 0x00010c0b01007387 */ /* 0x0003e80000100800 */
[----:B------:R1:W-:Y:S02]  /*1b130*/  STL [R1+0x110], R7 ;  /* 0x0001100701007387 */ /* 0x0003e40000100800 */
[----:B------:R-:W-:Y:S01]  /*1b140*/  MUFU.TANH R15, R15 ;  /* 0x0000000f000f7308 */ /* 0x000fe20000002400 */
[----:B------:R-:W-:-:S07]  /*1b150*/  ISETP.GE.AND P3, PT, R57, R6, PT ;  /* 0x000000063900720c */ /* 0x000fce0003f66270 */
[----:B------:R-:W3:Y:S01]  /*1b160*/  I2F R247, R247 ;  /* 0x000000f700f77306 */ /* 0x000ee20000201400 */
[----:B------:R-:W-:Y:S02]  /*1b170*/  ISETP.GE.AND P1, PT, R246, 0x2, PT ;  /* 0x00000002f600780c */ /* 0x000fe40003f26270 */
[----:B------:R-:W-:Y:S01]  /*1b180*/  FSEL R234, R5, -INF , !P0 ;  /* 0xff80000005ea7808 */ /* 0x000fe20004000000 */
[----:B------:R-:W-:Y:S01]  /*1b190*/  FFMA.FTZ R5, R132, R68, R33 ;  /* 0x0000004484057223 */ /* 0x000fe20000010021 */
[----:B------:R-:W-:Y:S01]  /*1b1a0*/  FSEL R236, R2, -INF , !P3 ;  /* 0xff80000002ec7808 */ /* 0x000fe20005800000 */
[----:B------:R-:W-:Y:S01]  /*1b1b0*/  FFMA.FTZ R2, R132, R66, R25 ;  /* 0x0000004284027223 */ /* 0x000fe20000010019 */
[----:B------:R-:W-:Y:S01]  /*1b1c0*/  BAR.SYNC.DEFER_BLOCKING 0x0 ;  /* 0x0000000000007b1d */ /* 0x000fe20000010000 */
[-C--:B------:R-:W-:Y:S02]  /*1b1d0*/  ISETP.GE.AND P5, PT, R57, R8.reuse, PT ;  /* 0x000000083900720c */ /* 0x080fe40003fa6270 */
[----:B------:R-:W-:Y:S01]  /*1b1e0*/  ISETP.GE.AND P0, PT, R10, R8, PT ;  /* 0x000000080a00720c */ /* 0x000fe20003f06270 */
[CC--:B------:R-:W-:Y:S01]  /*1b1f0*/  FFMA.FTZ R9, R132.reuse, R65.reuse, R9 ;  /* 0x0000004184097223 */ /* 0x0c0fe20000010009 */
[----:B------:R-:W-:Y:S01]  /*1b200*/  FSEL R235, R5, -INF , !P5 ;  /* 0xff80000005eb7808 */ /* 0x000fe20006800000 */
[----:B--2---:R-:W-:Y:S01]  /*1b210*/  FFMA.FTZ R5, R132, R65, R14 ;  /* 0x0000004184057223 */ /* 0x004fe2000001000e */
[----:B------:R-:W-:Y:S01]  /*1b220*/  FSEL R240, R2, -INF , !P0 ;  /* 0xff80000002f07808 */ /* 0x000fe20004000000 */
[C---:B------:R-:W-:Y:S01]  /*1b230*/  FFMA.FTZ R4, R132.reuse, R62, R13 ;  /* 0x0000003e84047223 */ /* 0x040fe2000001000d */
[C---:B------:R-:W-:Y:S01]  /*1b240*/  ISETP.GE.AND P5, PT, R49.reuse, R8, PT ;  /* 0x000000083100720c */ /* 0x040fe20003fa6270 */
[C---:B---3--:R-:W-:Y:S01]  /*1b250*/  FFMA.FTZ R10, R132.reuse, R247, R245 ;  /* 0x000000f7840a7223 */ /* 0x048fe200000100f5 */
[----:B------:R-:W-:Y:S01]  /*1b260*/  ISETP.GE.AND P3, PT, R49, R6, PT ;  /* 0x000000063100720c */ /* 0x000fe20003f66270 */
[----:B------:R-:W-:Y:S01]  /*1b270*/  FFMA.FTZ R2, R132, R62, R15 ;  /* 0x0000003e84027223 */ /* 0x000fe2000001000f */
[----:B------:R-:W-:Y:S01]  /*1b280*/  ISETP.NE.U32.AND P0, PT, R250, RZ, PT ;  /* 0x000000fffa00720c */ /* 0x000fe20003f05070 */
[----:B------:R-:W-:Y:S01]  /*1b290*/  BSSY B1, `(.L_x_3376) ;  /* 0x0000104000017945 */ /* 0x000fe20003800000 */
[----:B------:R-:W-:-:S02]  /*1b2a0*/  LOP3.LUT R0, R239, R244, RZ, 0xfc, !PT ;  /* 0x000000f4ef007212 */ /* 0x000fc400078efcff */
[----:B------:R-:W-:Y:S02]  /*1b2b0*/  ISETP.NE.AND.EX P0, PT, R251, RZ, PT, P0 ;  /* 0x000000fffb00720c */ /* 0x000fe40003f05300 */
[----:B------:R-:W-:Y:S02]  /*1b2c0*/  FSEL R242, R9, -INF , !P5 ;  /* 0xff80000009f27808 */ /* 0x000fe40006800000 */
[----:B------:R-:W-:Y:S02]  /*1b2d0*/  FSEL R239, R5, -INF , !P3 ;  /* 0xff80000005ef7808 */ /* 0x000fe40005800000 */
[----:B------:R-:W-:Y:S02]  /*1b2e0*/  FSEL R243, R4, -INF , !P4 ;  /* 0xff80000004f37808 */ /* 0x000fe40006000000 */
[----:B------:R-:W-:Y:S02]  /*1b2f0*/  FSEL R244, R2, -INF , !P2 ;  /* 0xff80000002f47808 */ /* 0x000fe40005000000 */
[----:B------:R-:W-:Y:S01]  /*1b300*/  FSEL R48, R10, -INF , !P6 ;  /* 0xff8000000a307808 */ /* 0x000fe20007000000 */
[----:B------:R-:W-:Y:S05]  /*1b310*/  @!P1 BRA `(.L_x_3377) ;  /* 0x00000fb000009947 */ /* 0x000fea0003800000 */
[----:B-1----:R-:W-:Y:S01]  /*1b320*/  BSSY B0, `(.L_x_3378) ;  /* 0x0000042000007945 */ /* 0x002fe20003800000 */
[----:B------:R-:W-:Y:S05]  /*1b330*/  @!P0 BRA `(.L_x_3379) ;  /* 0x000003d000008947 */ /* 0x000fea0003800000 */
[----:B-----5:R-:W2:Y:S01]  /*1b340*/  LD.E R4, [R16.64+0x170] ;  /* 0x0001700610047980 */ /* 0x020ea2000c101900 */
[----:B------:R-:W-:-:S02]  /*1b350*/  IABS R7, R99 ;  /* 0x0000006300077213 */ /* 0x000fc40000000000 */
        /* <DEDUP_REMOVED lines=59> */
.L_x_3379:
[----:B-----5:R-:W2:Y:S02]  /*1b710*/  LD.E R2, [R16.64+0x38] ;  /* 0x0000380610027980 */ /* 0x020ea4000c101900 */
[----:B--2---:R-:W-:-:S04]  /*1b720*/  LEA R2, -R2, RZ, 0x8 ;  /* 0x000000ff02027211 */ /* 0x004fc800078e41ff */
[----:B------:R-:W-:Y:S02]  /*1b730*/  SHF.R.S32.HI R4, RZ, 0x1f, R2 ;  /* 0x0000001fff047819 */ /* 0x000fe40000011402 */
.L_x_3380:
[----:B------:R-:W-:Y:S05]  /*1b740*/  BSYNC B0 ;  /* 0x0000000000007941 */ /* 0x000fea0003800000 */
.L_x_3378:
[----:B------:R-:W2:Y:S04]  /*1b750*/  LDL R5, [R1+0x8] ;  /* 0x0000080001057983 */ /* 0x000ea80000100800 */
[----:B------:R-:W3:Y:S01]  /*1b760*/  LDL R7, [R1] ;  /* 0x0000000001077983 */ /* 0x000ee20000100800 */
[----:B------:R-:W-:Y:S01]  /*1b770*/  BSSY B0, `(.L_x_3381) ;  /* 0x00000b1000007945 */ /* 0x000fe20003800000 */
[----:B--2---:R-:W-:Y:S01]  /*1b780*/  ISETP.GE.AND P2, PT, R134, R5, PT ;  /* 0x000000058600720c */ /* 0x004fe20003f46270 */
[----:B---3--:R-:W-:-:S12]  /*1b790*/  IMAD.MOV.U32 R49, RZ, RZ, R7 ;  /* 0x000000ffff317224 */ /* 0x008fd800078e0007 */
[----:B------:R-:W-:Y:S02]  /*1b7a0*/  @!P2 IADD3 R5, P4, R2, R118, RZ ;  /* 0x000000760205a210 */ /* 0x000fe40007f9e0ff */
[----:B------:R-:W-:-:S03]  /*1b7b0*/  @!P2 LEA R7, P3, R190, R2, 0x5 ;  /* 0x00000002be07a211 */ /* 0x000fc600078628ff */
[----:B------:R-:W-:Y:S01]  /*1b7c0*/  @!P2 IMAD.X R9, R4, 0x1, R224, P4 ;  /* 0x000000010409a824 */ /* 0x000fe200020e06e0 */
[-C--:B------:R-:W-:Y:S02]  /*1b7d0*/  @!P2 LEA R46, P4, R5, R49.reuse, 0x1 ;  /* 0x00000031052ea211 */ /* 0x080fe400078808ff */
[C---:B------:R-:W-:Y:S02]  /*1b7e0*/  @!P2 LEA.HI.X R10, R190.reuse, R4, R191, 0x5, P3 ;  /* 0x00000004be0aa211 */ /* 0x040fe400018f2cbf */
[----:B------:R-:W-:Y:S02]  /*1b7f0*/  @!P2 LEA R44, P3, R7, R49, 0x1 ;  /* 0x00000031072ca211 */ /* 0x000fe400078608ff */
[-C--:B------:R-:W-:Y:S01]  /*1b800*/  @!P2 LEA.HI.X R47, R5, R252.reuse, R9, 0x1, P4 ;  /* 0x000000fc052fa211 */ /* 0x080fe200020f0c09 */
[----:B------:R-:W-:Y:S01]  /*1b810*/  @!P2 IMAD.MOV.U32 R11, RZ, RZ, R4 ;  /* 0x000000ffff0ba224 */ /* 0x000fe200078e0004 */
[----:B------:R-:W-:Y:S01]  /*1b820*/  @!P2 LEA.HI.X R45, R7, R252, R10, 0x1, P3 ;  /* 0x000000fc072da211 */ /* 0x000fe200018f0c0a */
[----:B------:R-:W-:Y:S01]  /*1b830*/  @!P2 IMAD.MOV.U32 R10, RZ, RZ, R2 ;  /* 0x000000ffff0aa224 */ /* 0x000fe200078e0002 */
[CC--:B------:R-:W-:Y:S01]  /*1b840*/  @!P2 LEA R5, P4, R190.reuse, R2.reuse, 0x6 ;  /* 0x00000002be05a211 */ /* 0x0c0fe200078830ff */
[----:B------:R-:W-:Y:S01]  /*1b850*/  @!P2 IMAD.MOV.U32 R15, RZ, RZ, R4 ;  /* 0x000000ffff0fa224 */ /* 0x000fe200078e0004 */
[----:B------:R-:W-:Y:S01]  /*1b860*/  @!P2 MOV R14, R2 ;  /* 0x00000002000ea202 */ /* 0x000fe20000000f00 */
[C---:B------:R-:W-:Y:S01]  /*1b870*/  @!P2 IMAD.WIDE.U32 R12, R190.reuse, 0x30, R10 ;  /* 0x00000030be0ca825 */ /* 0x040fe200078e000a */
[----:B------:R-:W-:-:S02]  /*1b880*/  @!P2 LEA.HI.X R9, R190, R4, R191, 0x6, P4 ;  /* 0x00000004be09a211 */ /* 0x000fc400020f34bf */
[----:B------:R-:W-:Y:S01]  /*1b890*/  @!P2 LEA R42, P4, R5, R49, 0x1 ;  /* 0x00000031052aa211 */ /* 0x000fe200078808ff */
[----:B------:R-:W-:Y:S02]  /*1b8a0*/  @!P2 IMAD R18, R191, 0x50, RZ ;  /* 0x00000050bf12a824 */ /* 0x000fe400078e02ff */
[----:B------:R-:W-:Y:S01]  /*1b8b0*/  @!P2 IMAD.WIDE.U32 R10, R190, 0x50, R14 ;  /* 0x00000050be0aa825 */ /* 0x000fe200078e000e */
[----:B------:R-:W-:-:S03]  /*1b8c0*/  @!P2 LEA.HI.X R43, R5, R252, R9, 0x1, P4 ;  /* 0x000000fc052ba211 */ /* 0x000fc600020f0c09 */
[----:B------:R-:W-:Y:S01]  /*1b8d0*/  @!P2 IMAD R19, R191, 0x30, RZ ;  /* 0x00000030bf13a824 */ /* 0x000fe200078e02ff */
[----:B------:R-:W-:Y:S01]  /*1b8e0*/  @!P2 LEA R7, P3, R190, R2, 0x7 ;  /* 0x00000002be07a211 */ /* 0x000fe200078638ff */
[----:B------:R-:W-:Y:S01]  /*1b8f0*/  @!P2 IMAD.IADD R9, R11, 0x1, R18 ;  /* 0x000000010b09a824 */ /* 0x000fe200078e0212 */
[-C--:B------:R-:W-:Y:S01]  /*1b900*/  @!P2 LEA R38, P4, R10, R49.reuse, 0x1 ;  /* 0x000000310a26a211 */ /* 0x080fe200078808ff */
[----:B------:R-:W-:Y:S01]  /*1b910*/  @!P2 IMAD.IADD R5, R13, 0x1, R19 ;  /* 0x000000010d05a824 */ /* 0x000fe200078e0213 */
[-C--:B------:R-:W-:Y:S02]  /*1b920*/  @!P2 LEA R40, P5, R12, R49.reuse, 0x1 ;  /* 0x000000310c28a211 */ /* 0x080fe400078a08ff */
[----:B------:R-:W-:Y:S02]  /*1b930*/  @!P2 LEA.HI.X R14, R190, R4, R191, 0x7, P3 ;  /* 0x00000004be0ea211 */ /* 0x000fe400018f3cbf */
[----:B------:R-:W-:Y:S01]  /*1b940*/  @!P2 LEA.HI.X R39, R10, R252, R9, 0x1, P4 ;  /* 0x000000fc0a27a211 */ /* 0x000fe200020f0c09 */
[----:B------:R-:W-:Y:S01]  /*1b950*/  @!P2 IMAD.MOV.U32 R11, RZ, RZ, R4 ;  /* 0x000000ffff0ba224 */ /* 0x000fe200078e0004 */
[----:B------:R-:W-:-:S02]  /*1b960*/  @!P2 LEA R36, P3, R7, R49, 0x1 ;  /* 0x000000310724a211 */ /* 0x000fc400078608ff */
[----:B------:R-:W-:Y:S01]  /*1b970*/  @!P2 MOV R10, R2 ;  /* 0x00000002000aa202 */ /* 0x000fe20000000f00 */
[----:B------:R-:W-:Y:S01]  /*1b980*/  @!P2 IMAD.MOV.U32 R13, RZ, RZ, R4 ;  /* 0x000000ffff0da224 */ /* 0x000fe200078e0004 */
[----:B------:R-:W-:Y:S01]  /*1b990*/  @!P2 LEA.HI.X R41, R12, R252, R5, 0x1, P5 ;  /* 0x000000fc0c29a211 */ /* 0x000fe200028f0c05 */
[----:B------:R-:W-:Y:S01]  /*1b9a0*/  @!P2 IMAD.MOV.U32 R12, RZ, RZ, R2 ;  /* 0x000000ffff0ca224 */ /* 0x000fe200078e0002 */
[----:B------:R-:W-:Y:S01]  /*1b9b0*/  @!P2 MOV R20, R2 ;  /* 0x000000020014a202 */ /* 0x000fe20000000f00 */
[----:B------:R-:W-:Y:S01]  /*1b9c0*/  @!P2 IMAD.MOV.U32 R21, RZ, RZ, R4 ;  /* 0x000000ffff15a224 */ /* 0x000fe200078e0004 */
[----:B------:R-:W-:Y:S01]  /*1b9d0*/  @!P2 LEA.HI.X R37, R7, R252, R14, 0x1, P3 ;  /* 0x000000fc0725a211 */ /* 0x000fe200018f0c0e */
[----:B------:R-:W-:Y:S01]  /*1b9e0*/  @!P2 IMAD R5, R191, 0x60, RZ ;  /* 0x00000060bf05a824 */ /* 0x000fe200078e02ff */
[----:B------:R-:W-:Y:S01]  /*1b9f0*/  @!P2 LEA R18, P3, R2, R49, 0x1 ;  /* 0x000000310212a211 */ /* 0x000fe200078608ff */
[----:B------:R-:W-:-:S04]  /*1ba00*/  @!P2 IMAD.WIDE.U32 R14, R190, 0x60, R10 ;  /* 0x00000060be0ea825 */ /* 0x000fc800078e000a */
[C---:B------:R-:W-:Y:S02]  /*1ba10*/  @!P2 IMAD R7, R191.reuse, 0x70, RZ ;  /* 0x00000070bf07a824 */ /* 0x040fe400078e02ff */
[----:B------:R-:W-:Y:S02]  /*1ba20*/  @!P2 IMAD R9, R191, 0x90, RZ ;  /* 0x00000090bf09a824 */ /* 0x000fe400078e02ff */
[----:B------:R-:W-:-:S04]  /*1ba30*/  @!P2 IMAD.WIDE.U32 R12, R190, 0x70, R12 ;  /* 0x00000070be0ca825 */ /* 0x000fc800078e000c */
[----:B------:R-:W-:Y:S01]  /*1ba40*/  @!P2 IMAD.WIDE.U32 R10, R190, 0x90, R20 ;  /* 0x00000090be0aa825 */ /* 0x000fe200078e0014 */
[----:B------:R-:W-:-:S03]  /*1ba50*/  @!P2 LEA.HI.X R19, R2, R252, R4, 0x1, P3 ;  /* 0x000000fc0213a211 */ /* 0x000fc600018f0c04 */
[----:B------:R-:W-:Y:S01]  /*1ba60*/  @!P2 IMAD.IADD R15, R5, 0x1, R15 ;  /* 0x00000001050fa824 */ /* 0x000fe200078e020f */
[----:B------:R-:W-:Y:S01]  /*1ba70*/  @!P2 LEA R30, P3, R10, R49, 0x1 ;  /* 0x000000310a1ea211 */ /* 0x000fe200078608ff */
[----:B------:R-:W-:Y:S01]  /*1ba80*/  @!P2 IMAD.IADD R5, R13, 0x1, R7 ;  /* 0x000000010d05a824 */ /* 0x000fe200078e0207 */
[----:B------:R-:W-:Y:S01]  /*1ba90*/  @!P2 IADD3 R7, R11, R9, RZ ;  /* 0x000000090b07a210 */ /* 0x000fe20007ffe0ff */
[----:B------:R-:W-:Y:S01]  /*1baa0*/  @!P2 IMAD.MOV.U32 R11, RZ, RZ, R4 ;  /* 0x000000ffff0ba224 */ /* 0x000fe200078e0004 */
[-C--:B------:R-:W-:Y:S02]  /*1bab0*/  @!P2 LEA R32, P4, R12, R49.reuse, 0x1 ;  /* 0x000000310c20a211 */ /* 0x080fe400078808ff */
[-C--:B------:R-:W-:Y:S01]  /*1bac0*/  @!P2 LEA.HI.X R31, R10, R252.reuse, R7, 0x1, P3 ;  /* 0x000000fc0a1fa211 */ /* 0x080fe200018f0c07 */
[----:B------:R-:W-:Y:S01]  /*1bad0*/  @!P2 IMAD.MOV.U32 R10, RZ, RZ, R2 ;  /* 0x000000ffff0aa224 */ /* 0x000fe200078e0002 */
[----:B------:R1:W-:Y:S01]  /*1bae0*/  @P2 STS.128 [R189+0x2000], RZ ;  /* 0x002000ffbd002388 */ /* 0x0003e20000000c00 */
[----:B------:R-:W-:Y:S01]  /*1baf0*/  @!P2 LEA.HI.X R33, R12, R252, R5, 0x1, P4 ;  /* 0x000000fc0c21a211 */ /* 0x000fe200020f0c05 */
[----:B------:R-:W-:Y:S01]  /*1bb00*/  @!P2 IMAD R5, R191, 0xa0, RZ ;  /* 0x000000a0bf05a824 */ /* 0x000fe200078e02ff */
[----:B------:R-:W-:Y:S01]  /*1bb10*/  @!P2 MOV R13, R4 ;  /* 0x00000004000da202 */ /* 0x000fe20000000f00 */
[----:B------:R-:W-:Y:S01]  /*1bb20*/  @!PT LDS RZ, [RZ] ;  /* 0x00000000fffff984 */ /* 0x000fe20000000800 */
[----:B------:R-:W-:Y:S01]  /*1bb30*/  @!PT LDS RZ, [RZ] ;  /* 0x00000000fffff984 */ /* 0x000fe20000000800 */
[----:B------:R-:W-:Y:S01]  /*1bb40*/  @!PT LDS RZ, [RZ] ;  /* 0x00000000fffff984 */ /* 0x000fe20000000800 */
[----:B------:R2:W-:Y:S01]  /*1bb50*/  @!P2 LDGSTS.E.BYPASS.LTC128B.128 [R189+0x2000], [R18.64] ;  /* 0x0200000012bdafae */ /* 0x0005e2000b901d46 */
[----:B------:R-:W-:Y:S01]  /*1bb60*/  @!P2 IMAD.WIDE.U32 R20, R190, 0xa0, R10 ;  /* 0x000000a0be14a825 */ /* 0x000fe200078e000a */
[----:B------:R-:W-:-:S02]  /*1bb70*/  @!P2 LEA R34, P5, R14, R49, 0x1 ;  /* 0x000000310e22a211 */ /* 0x000fc400078a08ff */
[----:B------:R1:W-:Y:S01]  /*1bb80*/  @P2 STS.128 [R189+0x2800], RZ ;  /* 0x002800ffbd002388 */ /* 0x0003e20000000c00 */
[--C-:B------:R-:W-:Y:S02]  /*1bb90*/  @!P2 IMAD.MOV.U32 R12, RZ, RZ, R2.reuse ;  /* 0x000000ffff0ca224 */ /* 0x100fe400078e0002 */
[----:B------:R-:W-:Y:S01]  /*1bba0*/  @!P2 IMAD.MOV.U32 R22, RZ, RZ, R2 ;  /* 0x000000ffff16a224 */ /* 0x000fe200078e0002 */
[----:B------:R-:W-:Y:S01]  /*1bbb0*/  @!PT LDS RZ, [RZ] ;  /* 0x00000000fffff984 */ /* 0x000fe20000000800 */
[----:B------:R-:W-:Y:S01]  /*1bbc0*/  @!PT LDS RZ, [RZ] ;  /* 0x00000000fffff984 */ /* 0x000fe20000000800 */
[----:B------:R-:W-:Y:S01]  /*1bbd0*/  @!PT LDS RZ, [RZ] ;  /* 0x00000000fffff984 */ /* 0x000fe20000000800 */
[----:B------:R1:W-:Y:S01]  /*1bbe0*/  @!P2 LDGSTS.E.BYPASS.LTC128B.128 [R189+0x2800], [R46.64] ;  /* 0x028000002ebdafae */ /* 0x0003e2000b901d46 */
[----:B------:R-:W-:Y:S01]  /*1bbf0*/  @!P2 IMAD.MOV.U32 R23, RZ, RZ, R4 ;  /* 0x000000ffff17a224 */ /* 0x000fe200078e0004 */
[----:B------:R-:W-:Y:S01]  /*1bc00*/  @!P2 LEA R28, P3, R20, R49, 0x1 ;  /* 0x00000031141ca211 */ /* 0x000fe200078608ff */
[----:B------:R-:W-:Y:S01]  /*1bc10*/  @!P2 IMAD.IADD R5, R5, 0x1, R21 ;  /* 0x000000010505a824 */ /* 0x000fe200078e0215 */
[----:B------:R1:W-:Y:S01]  /*1bc20*/  @P2 STS.128 [R189+0x3000], RZ ;  /* 0x003000ffbd002388 */ /* 0x0003e20000000c00 */
[----:B------:R-:W-:Y:S01]  /*1bc30*/  @!P2 LEA.HI.X R35, R14, R252, R15, 0x1, P5 ;  /* 0x000000fc0e23a211 */ /* 0x000fe200028f0c0f */
[----:B------:R-:W-:-:S02]  /*1bc40*/  @!P2 IMAD R7, R191, 0xb0, RZ ;  /* 0x000000b0bf07a824 */ /* 0x000fc400078e02ff */
[----:B------:R-:W-:Y:S01]  /*1bc50*/  @!PT LDS RZ, [RZ] ;  /* 0x00000000fffff984 */ /* 0x000fe20000000800 */
[----:B------:R-:W-:Y:S01]  /*1bc60*/  @!PT LDS RZ, [RZ] ;  /* 0x00000000fffff984 */ /* 0x000fe20000000800 */
[----:B------:R-:W-:Y:S01]  /*1bc70*/  @!PT LDS RZ, [RZ] ;  /* 0x00000000fffff984 */ /* 0x000fe20000000800 */
[----:B------:R1:W-:Y:S01]  /*1bc80*/  @!P2 LDGSTS.E.BYPASS.LTC128B.128 [R189+0x3000], [R44.64] ;  /* 0x030000002cbdafae */ /* 0x0003e2000b901d46 */
[C---:B------:R-:W-:Y:S01]  /*1bc90*/  @!P2 IMAD R9, R191.reuse, 0xc0, RZ ;  /* 0x000000c0bf09a824 */ /* 0x040fe200078e02ff */
[----:B------:R-:W-:Y:S02]  /*1bca0*/  @!P2 MOV R25, R4 ;  /* 0x000000040019a202 */ /* 0x000fe40000000f00 */
[----:B------:R1:W-:Y:S01]  /*1bcb0*/  @P2 STS.128 [R189+0x3800], RZ ;  /* 0x003800ffbd002388 */ /* 0x0003e20000000c00 */
[----:B------:R-:W-:Y:S02]  /*1bcc0*/  @!P2 IMAD R26, R191, 0xd0, RZ ;  /* 0x000000d0bf1aa824 */ /* 0x000fe400078e02ff */
[C---:B------:R-:W-:Y:S01]  /*1bcd0*/  @!P2 IMAD.WIDE.U32 R14, R190.reuse, 0xc0, R10 ;  /* 0x000000c0be0ea825 */ /* 0x040fe200078e000a */
[----:B------:R-:W-:Y:S01]  /*1bce0*/  @!PT LDS RZ, [RZ] ;  /* 0x00000000fffff984 */ /* 0x000fe20000000800 */
[----:B------:R-:W-:Y:S01]  /*1bcf0*/  @!PT LDS RZ, [RZ] ;  /* 0x00000000fffff984 */ /* 0x000fe20000000800 */
[----:B------:R-:W-:Y:S01]  /*1bd00*/  @!PT LDS RZ, [RZ] ;  /* 0x00000000fffff984 */ /* 0x000fe20000000800 */
[----:B------:R1:W-:Y:S03]  /*1bd10*/  @!P2 LDGSTS.E.BYPASS.LTC128B.128 [R189+0x3800], [R40.64] ;  /* 0x0380000028bdafae */ /* 0x0003e6000b901d46 */
[----:B--2---:R-:W-:Y:S01]  /*1bd20*/  @!P2 IMAD.WIDE.U32 R18, R190, 0xb0, R12 ;  /* 0x000000b0be12a825 */ /* 0x004fe200078e000c */
[----:B------:R1:W-:Y:S01]  /*1bd30*/  @P2 STS.128 [R189+0x4000], RZ ;  /* 0x004000ffbd002388 */ /* 0x0003e20000000c00 */
[----:B------:R-:W-:-:S02]  /*1bd40*/  @!P2 LEA.HI.X R29, R20, R252, R5, 0x1, P3 ;  /* 0x000000fc141da211 */ /* 0x000fc400018f0c05 */
[C---:B------:R-:W-:Y:S01]  /*1bd50*/  @!P2 IMAD.WIDE.U32 R12, R190.reuse, 0xd0, R22 ;  /* 0x000000d0be0ca825 */ /* 0x040fe200078e0016 */
[----:B------:R-:W-:Y:S01]  /*1bd60*/  @!PT LDS RZ, [RZ] ;  /* 0x00000000fffff984 */ /* 0x000fe20000000800 */
[----:B------:R-:W-:Y:S01]  /*1bd70*/  @!PT LDS RZ, [RZ] ;  /* 0x00000000fffff984 */ /* 0x000fe20000000800 */
[----:B------:R-:W-:Y:S01]  /*1bd80*/  @!PT LDS RZ, [RZ] ;  /* 0x00000000fffff984 */ /* 0x000fe20000000800 */
[----:B------:R1:W-:Y:S03]  /*1bd90*/  @!P2 LDGSTS.E.BYPASS.LTC128B.128 [R189+0x4000], [R42.64] ;  /* 0x040000002abdafae */ /* 0x0003e6000b901d46 */
[----:B------:R-:W-:Y:S01]  /*1bda0*/  @!P2 IMAD.MOV.U32 R24, RZ, RZ, R2 ;  /* 0x000000ffff18a224 */ /* 0x000fe200078e0002 */
[----:B------:R1:W-:Y:S01]  /*1bdb0*/  @P2 STS.128 [R189+0x4800], RZ ;  /* 0x004800ffbd002388 */ /* 0x0003e20000000c00 */
[----:B------:R-:W-:Y:S02]  /*1bdc0*/  @!P2 IMAD.IADD R5, R19, 0x1, R7 ;  /* 0x000000011305a824 */ /* 0x000fe400078e0207 */
[----:B------:R-:W-:Y:S01]  /*1bdd0*/  @!P2 IMAD.IADD R7, R9, 0x1, R15 ;  /* 0x000000010907a824 */ /* 0x000fe200078e020f */
[----:B------:R-:W-:Y:S01]  /*1bde0*/  @!PT LDS RZ, [RZ] ;  /* 0x00000000fffff984 */ /* 0x000fe20000000800 */
[----:B------:R-:W-:Y:S01]  /*1bdf0*/  @!PT LDS RZ, [RZ] ;  /* 0x00000000fffff984 */ /* 0x000fe20000000800 */
[----:B------:R-:W-:Y:S01]  /*1be00*/  @!PT LDS RZ, [RZ] ;  /* 0x00000000fffff984 */ /* 0x000fe20000000800 */
[----:B------:R1:W-:Y:S01]  /*1be10*/  @!P2 LDGSTS.E.BYPASS.LTC128B.128 [R189+0x4800], [R38.64] ;  /* 0x0480000026bdafae */ /* 0x0003e2000b901d46 */
[----:B------:R-:W-:Y:S01]  /*1be20*/  @!P2 IMAD R27, R191, 0xe0, RZ ;  /* 0x000000e0bf1ba824 */ /* 0x000fe200078e02ff */
[----:B------:R-:W-:Y:S01]  /*1be30*/  @!P2 IADD3 R9, R13, R26, RZ ;  /* 0x0000001a0d09a210 */ /* 0x000fe20007ffe0ff */
[----:B------:R-:W-:Y:S01]  /*1be40*/  @!P2 IMAD.WIDE.U32 R10, R190, 0xe0, R24 ;  /* 0x000000e0be0aa825 */ /* 0x000fe200078e0018 */
[----:B------:R1:W-:Y:S01]  /*1be50*/  @P2 STS.128 [R189+0x5000], RZ ;  /* 0x005000ffbd002388 */ /* 0x0003e20000000c00 */
[----:B------:R-:W-:-:S03]  /*1be60*/  @!P2 LEA R26, P6, R18, R49, 0x1 ;  /* 0x00000031121aa211 */ /* 0x000fc600078c08ff */
[----:B------:R-:W-:Y:S01]  /*1be70*/  @!PT LDS RZ, [RZ] ;  /* 0x00000000fffff984 */ /* 0x000fe20000000800 */
[----:B------:R-:W-:Y:S01]  /*1be80*/  @!PT LDS RZ, [RZ] ;  /* 0x00000000fffff984 */ /* 0x000fe20000000800 */
[----:B------:R-:W-:Y:S01]  /*1be90*/  @!PT LDS RZ, [RZ] ;  /* 0x00000000fffff984 */ /* 0x000fe20000000800 */
[----:B------:R1:W-:Y:S01]  /*1bea0*/  @!P2 LDGSTS.E.BYPASS.LTC128B.128 [R189+0x5000], [R34.64] ;  /* 0x0500000022bdafae */ /* 0x0003e2000b901d46 */
[----:B------:R-:W-:-:S03]  /*1beb0*/  @!P2 LEA R24, P5, R14, R49, 0x1 ;  /* 0x000000310e18a211 */ /* 0x000fc600078a08ff */
[----:B------:R1:W-:Y:S01]  /*1bec0*/  @P2 STS.128 [R189+0x5800], RZ ;  /* 0x005800ffbd002388 */ /* 0x0003e20000000c00 */
[----:B------:R-:W-:-:S03]  /*1bed0*/  @!P2 IMAD.IADD R11, R27, 0x1, R11 ;  /* 0x000000011b0ba824 */ /* 0x000fc600078e020b */
[----:B------:R-:W-:Y:S01]  /*1bee0*/  @!PT LDS RZ, [RZ] ;  /* 0x00000000fffff984 */ /* 0x000fe20000000800 */
[----:B------:R-:W-:Y:S01]  /*1bef0*/  @!PT LDS RZ, [RZ] ;  /* 0x00000000fffff984 */ /* 0x000fe20000000800 */
[----:B------:R-:W-:Y:S01]  /*1bf00*/  @!PT LDS RZ, [RZ] ;  /* 0x00000000fffff984 */ /* 0x000fe20000000800 */
[----:B------:R1:W-:Y:S01]  /*1bf10*/  @!P2 LDGSTS.E.BYPASS.LTC128B.128 [R189+0x5800], [R32.64] ;  /* 0x0580000020bdafae */ /* 0x0003e2000b901d46 */
[----:B------:R-:W-:-:S03]  /*1bf20*/  @!P2 LEA R22, P4, R12, R49, 0x1 ;  /* 0x000000310c16a211 */ /* 0x000fc600078808ff */
[----:B------:R1:W-:Y:S01]  /*1bf30*/  @P2 STS.128 [R189+0x6000], RZ ;  /* 0x006000ffbd002388 */ /* 0x0003e20000000c00 */
[----:B------:R-:W-:-:S03]  /*1bf40*/  @!P2 LEA.HI.X R27, R18, R252, R5, 0x1, P6 ;  /* 0x000000fc121ba211 */ /* 0x000fc600030f0c05 */
        /* <DEDUP_REMOVED lines=11> */
[----:B------:R-:W-:-:S03]  /*1c000*/  @!P2 LEA.HI.X R23, R12, R252, R9, 0x1, P4 ;  /* 0x000000fc0c17a211 */ /* 0x000fc600020f0c09 */
[----:B------:R1:W-:Y:S01]  /*1c010*/  @P2 STS.128 [R189+0x7000], RZ ;  /* 0x007000ffbd002388 */ /* 0x0003e20000000c00 */
[----:B------:R-:W-:-:S03]  /*1c020*/  @!P2 LEA.HI.X R21, R10, R252, R11, 0x1, P3 ;  /* 0x000000fc0a15a211 */ /* 0x000fc600018f0c0b */
        /* <DEDUP_REMOVED lines=37> */
.L_x_3382:
[----:B------:R-:W-:Y:S05]  /*1c280*/  BSYNC B0 ;  /* 0x0000000000007941 */ /* 0x000fea0003800000 */
.L_x_3381:
[C---:B------:R-:W-:Y:S01]  /*1c290*/  LEA R49, P2, R2.reuse, R49, 0x1 ;  /* 0x0000003102317211 */ /* 0x040fe200078408ff */
[----:B------:R-:W0:Y:S03]  /*1c2a0*/  LDGDEPBAR ;  /* 0x00000000000079af */ /* 0x000e260000000000 */
[----:B------:R-:W-:Y:S01]  /*1c2b0*/  LEA.HI.X R252, R2, R252, R4, 0x1, P2 ;  /* 0x000000fc02fc7211 */ /* 0x000fe200010f0c04 */
[----:B------:R3:W-:Y:S04]  /*1c2c0*/  STL [R1], R49 ;  /* 0x0000003101007387 */ /* 0x0007e80000100800 */
.L_x_3377:
[----:B-1----:R-:W-:Y:S05]  /*1c2d0*/  BSYNC B1 ;  /* 0x0000000000017941 */ /* 0x002fea0003800000 */
.L_x_3376:
[----:B------:R-:W-:Y:S01]  /*1c2e0*/  FMNMX.FTZ R2, R126, R125, !PT ;  /* 0x0000007d7e027209 */ /* 0x000fe20007810000 */
[----:B-----5:R-:W4:Y:S03]  /*1c2f0*/  LD.E R4, [R16.64+0xdc] ;  /* 0x0000dc0610047980 */ /* 0x020f26000c101900 */
        /* <DEDUP_REMOVED lines=132> */
[----:B------:R-:W-:Y:S01]  /*1cb40*/  FSETP.NEU.FTZ.AND P2, PT, R2, -INF , PT ;  /* 0xff8000000200780b */ /* 0x000fe20003f5d000 */
[----:B----4-:R-:W-:-:S05]  /*1cb50*/  FMUL.FTZ R5, R4, R2 ;  /* 0x0000000204057220 */ /* 0x010fca0000410000 */
[----:B------:R-:W-:-:S05]  /*1cb60*/  FSEL R5, R5, RZ, P2 ;  /* 0x000000ff05057208 */ /* 0x000fca0001000000 */
[----:B------:R-:W-:-:S04]  /*1cb70*/  FFMA.FTZ R7, R126, R4, -R5 ;  /* 0x000000047e077223 */ /* 0x000fc80000010805 */
[----:B------:R2:W4:Y:S01]  /*1cb80*/  MUFU.EX2 R11, R7 ;  /* 0x00000007000b7308 */ /* 0x0005220000000800 */
[----:B-1----:R-:W-:Y:S01]  /*1cb90*/  FMNMX.FTZ R36, R36, R9, !PT ;  /* 0x0000000924247209 */ /* 0x002fe20007810000 */
[----:B--2---:R-:W-:-:S06]  /*1cba0*/  FFMA.FTZ R7, R125, R4, -R5 ;  /* 0x000000047d077223 */ /* 0x004fcc0000010805 */
[----:B------:R1:W2:Y:S01]  /*1cbb0*/  MUFU.EX2 R97, R7 ;  /* 0x0000000700617308 */ /* 0x0002a20000000800 */
[----:B------:R-:W-:Y:S01]  /*1cbc0*/  FMUL.FTZ R10, R4, R36 ;  /* 0x00000024040a7220 */ /* 0x000fe20000410000 */
[----:B------:R-:W-:Y:S01]  /*1cbd0*/  FSETP.NEU.FTZ.AND P2, PT, R36, -INF , PT ;  /* 0xff8000002400780b */ /* 0x000fe20003f5d000 */
[----:B-1----:R-:W-:-:S05]  /*1cbe0*/  FFMA.FTZ R7, R129, R4, -R5 ;  /* 0x0000000481077223 */ /* 0x002fca0000010805 */
[----:B------:R1:W-:Y:S01]  /*1cbf0*/  MUFU.EX2 R80, R7 ;  /* 0x0000000700507308 */ /* 0x0003e20000000800 */
[----:B------:R-:W-:Y:S01]  /*1cc00*/  SHF.L.U32 R139, R0, 0x1, RZ ;  /* 0x00000001008b7819 */ /* 0x000fe200000006ff */
[-CC-:B-1----:R-:W-:Y:S02]  /*1cc10*/  FFMA.FTZ R7, R128, R4.reuse, -R5.reuse ;  /* 0x0000000480077223 */ /* 0x182fe40000010805 */
[----:B------:R-:W-:Y:S01]  /*1cc20*/  FFMA.FTZ R9, R127, R4, -R5 ;  /* 0x000000047f097223 */ /* 0x000fe20000010805 */
[----:B------:R-:W-:-:S03]  /*1cc30*/  LEA R182, R187, R139, 0x1 ;  /* 0x0000008bbbb67211 */ /* 0x000fc600078e08ff */
[----:B------:R1:W3:Y:S01]  /*1cc40*/  MUFU.EX2 R81, R7 ;  /* 0x0000000700517308 */ /* 0x0002e20000000800 */
[----:B------:R-:W-:Y:S01]  /*1cc50*/  LEA R180, R188, R139, 0x1 ;  /* 0x0000008bbcb47211 */ /* 0x000fe200078e08ff */
[----:B------:R-:W2:Y:S04]  /*1cc60*/  LDSM.16.MT88.4 R24, [R139+0xa000] ;  /* 0x00a000008b18783b */ /* 0x000ea80000004200 */
[----:B------:R-:W2:Y:S02]  /*1cc70*/  LDSM.16.MT88.4 R20, [R182+0xa000] ;  /* 0x00a00000b614783b */ /* 0x000ea40000004200 */
[----:B------:R4:W-:Y:S02]  /*1cc80*/  MUFU.EX2 R82, R9 ;  /* 0x0000000900527308 */ /* 0x0009e40000000800 */
[----:B------:R-:W2:Y:S04]  /*1cc90*/  LDSM.16.MT88.4 R28, [R180+0xa000] ;  /* 0x00a00000b41c783b */ /* 0x000ea80000004200 */
[----:B------:R-:W-:Y:S01]  /*1cca0*/  LDSM.16.MT88.4 R44, [R182+0xa800] ;  /* 0x00a80000b62c783b */ /* 0x000fe20000004200 */
[----:B-1----:R-:W-:-:S03]  /*1ccb0*/  FSEL R7, R10, RZ, P2 ;  /* 0x000000ff0a077208 */ /* 0x002fc60001000000 */
[----:B------:R-:W-:Y:S02]  /*1ccc0*/  LDSM.16.MT88.4 R64, [R180+0xa800] ;  /* 0x00a80000b440783b */ /* 0x000fe40000004200 */
[--C-:B------:R-:W-:Y:S01]  /*1ccd0*/  FFMA.FTZ R0, R48, R4, -R7.reuse ;  /* 0x0000000430007223 */ /* 0x100fe20000010807 */
[----:B------:R-:W-:Y:S01]  /*1cce0*/  LEA R181, R187, R180, 0x1 ;  /* 0x000000b4bbb57211 */ /* 0x000fe200078e08ff */
[----:B---3--:R-:W-:Y:S02]  /*1ccf0*/  LDSM.16.MT88.4 R48, [R139+0xa800] ;  /* 0x00a800008b30783b */ /* 0x008fe40000004200 */
[----:B------:R1:W-:Y:S01]  /*1cd00*/  MUFU.EX2 R92, R0 ;  /* 0x00000000005c7308 */ /* 0x0003e20000000800 */
[----:B----4-:R-:W-:Y:S01]  /*1cd10*/  MOV R9, R11 ;  /* 0x0000000b00097202 */ /* 0x010fe20000000f00 */
[----:B------:R-:W3:Y:S01]  /*1cd20*/  LDSM.16.MT88.4 R52, [R181+0xa000] ;  /* 0x00a00000b534783b */ /* 0x000ee20000004200 */
[----:B-1----:R-:W-:-:S05]  /*1cd30*/  FFMA.FTZ R0, R130, R4, -R7 ;  /* 0x0000000482007223 */ /* 0x002fca0000010807 */
[----:B------:R1:W4:Y:S02]  /*1cd40*/  MUFU.EX2 R10, R0 ;  /* 0x00000000000a7308 */ /* 0x0003240000000800 */
[----:B-1----:R-:W-:-:S06]  /*1cd50*/  FFMA.FTZ R0, R140, R4, -R7 ;  /* 0x000000048c007223 */ /* 0x002fcc0000010807 */
[----:B------:R1:W-:Y:S02]  /*1cd60*/  MUFU.EX2 R11, R0 ;  /* 0x00000000000b7308 */ /* 0x0003e40000000800 */
[----:B-1----:R-:W-:-:S06]  /*1cd70*/  FFMA.FTZ R0, R136, R4, -R7 ;  /* 0x0000000488007223 */ /* 0x002fcc0000010807 */
[----:B------:R1:W1:Y:S02]  /*1cd80*/  MUFU.EX2 R19, R0 ;  /* 0x0000000000137308 */ /* 0x0002640000000800 */
[----:B-1----:R-:W-:-:S06]  /*1cd90*/  FFMA.FTZ R0, R133, R4, -R5 ;  /* 0x0000000485007223 */ /* 0x002fcc0000010805 */
[----:B------:R1:W1:Y:S02]  /*1cda0*/  MUFU.EX2 R18, R0 ;  /* 0x0000000000127308 */ /* 0x0002640000000800 */
[----:B-1----:R-:W-:-:S06]  /*1cdb0*/  FFMA.FTZ R0, R131, R4, -R5 ;  /* 0x0000000483007223 */ /* 0x002fcc0000010805 */
[----:B------:R1:W1:Y:S01]  /*1cdc0*/  MUFU.EX2 R32, R0 ;  /* 0x0000000000207308 */ /* 0x0002620000000800 */
[----:B--2---:R-:W-:Y:S01]  /*1cdd0*/  F2FP.PACK_AB R13, R97, R9 ;  /* 0x00000009610d723e */ /* 0x004fe200000000ff */
[----:B-1----:R-:W-:-:S06]  /*1cde0*/  FFMA.FTZ R0, R141, R4, -R7 ;  /* 0x000000048d007223 */ /* 0x002fcc0000010807 */
[----:B------:R1:W-:Y:S01]  /*1cdf0*/  MUFU.EX2 R99, R0 ;  /* 0x0000000000637308 */ /* 0x0003e20000000800 */
[----:B------:R-:W-:Y:S02]  /*1ce00*/  F2FP.PACK_AB R15, R81, R80 ;  /* 0x00000050510f723e */ /* 0x000fe400000000ff */
[----:B----4-:R-:W-:Y:S02]  /*1ce10*/  F2FP.PACK_AB R12, R10, R92 ;  /* 0x0000005c0a0c723e */ /* 0x010fe400000000ff */
[----:B------:R-:W-:Y:S01]  /*1ce20*/  F2FP.PACK_AB R14, R19, R11 ;  /* 0x0000000b130e723e */ /* 0x000fe200000000ff */
[----:B-1----:R-:W-:Y:S01]  /*1ce30*/  FFMA.FTZ R0, R143, R4, -R7 ;  /* 0x000000048f007223 */ /* 0x002fe20000010807 */
[----:B------:R-:W-:-:S03]  /*1ce40*/  MOV R143, R18 ;  /* 0x00000012008f7202 */ /* 0x000fc60000000f00 */
[----:B------:R1:W2:Y:S02]  /*1ce50*/  MUFU.EX2 R18, R0 ;  /* 0x0000000000127308 */ /* 0x0002a40000000800 */
[----:B------:R-:W-:Y:S01]  /*1ce60*/  HMMA.16816.F32 R56, R12, R24, RZ ;  /* 0x000000180c38723c */ /* 0x000fe200000018ff */
[----:B-1----:R-:W-:-:S05]  /*1ce70*/  FFMA.FTZ R0, R144, R4, -R7 ;  /* 0x0000000490007223 */ /* 0x002fca0000010807 */
[----:B------:R1:W-:Y:S02]  /*1ce80*/  MUFU.EX2 R141, R0 ;  /* 0x00000000008d7308 */ /* 0x0003e40000000800 */
[----:B------:R-:W-:Y:S01]  /*1ce90*/  HMMA.16816.F32 R40, R12, R26, RZ ;  /* 0x0000001a0c28723c */ /* 0x000fe200000018ff */
[----:B------:R-:W-:Y:S01]  /*1cea0*/  MOV R144, R32 ;  /* 0x0000002000907202 */ /* 0x000fe20000000f00 */
[----:B-1----:R-:W-:-:S04]  /*1ceb0*/  FFMA.FTZ R0, R145, R4, -R7 ;  /* 0x0000000491007223 */ /* 0x002fc80000010807 */
[----:B------:R1:W4:Y:S02]  /*1cec0*/  MUFU.EX2 R133, R0 ;  /* 0x0000000000857308 */ /* 0x0003240000000800 */
[C---:B------:R-:W-:Y:S08]  /*1ced0*/  HMMA.16816.F32 R32, R12.reuse, R20, RZ ;  /* 0x000000140c20723c */ /* 0x040ff000000018ff */
[----:B------:R-:W-:Y:S01]  /*1cee0*/  HMMA.16816.F32 R24, R12, R22, RZ ;  /* 0x000000160c18723c */ /* 0x000fe200000018ff */
[----:B-1----:R-:W-:-:S07]  /*1cef0*/  FFMA.FTZ R0, R146, R4, -R5 ;  /* 0x0000000492007223 */ /* 0x002fce0000010805 */
[C---:B------:R-:W-:Y:S01]  /*1cf00*/  HMMA.16816.F32 R20, R12.reuse, R28, RZ ;  /* 0x0000001c0c14723c */ /* 0x040fe200000018ff */
[----:B------:R-:W1:Y:S07]  /*1cf10*/  MUFU.EX2 R131, R0 ;  /* 0x0000000000837308 */ /* 0x000e6e0000000800 */
[C---:B------:R-:W-:Y:S08]  /*1cf20*/  HMMA.16816.F32 R28, R12.reuse, R30, RZ ;  /* 0x0000001e0c1c723c */ /* 0x040ff000000018ff */
[C---:B---3--:R-:W-:Y:S08]  /*1cf30*/  HMMA.16816.F32 R68, R12.reuse, R52, RZ ;  /* 0x000000340c44723c */ /* 0x048ff000000018ff */
[----:B------:R-:W-:Y:S07]  /*1cf40*/  HMMA.16816.F32 R60, R12, R54, RZ ;  /* 0x000000360c3c723c */ /* 0x000fee00000018ff */
[----:B--2---:R-:W-:-:S02]  /*1cf50*/  F2FP.PACK_AB R12, R18, R99 ;  /* 0x00000063120c723e */ /* 0x004fc400000000ff */
[----:B------:R-:W-:Y:S02]  /*1cf60*/  F2FP.PACK_AB R13, R143, R82 ;  /* 0x000000528f0d723e */ /* 0x000fe400000000ff */
[----:B----4-:R-:W-:Y:S02]  /*1cf70*/  F2FP.PACK_AB R14, R133, R141 ;  /* 0x0000008d850e723e */ /* 0x010fe400000000ff */
        /* <DEDUP_REMOVED lines=18> */
[----:B------:R2:W3:Y:S01]  /*1d0a0*/  MUFU.EX2 R83, R0 ;  /* 0x0000000000537308 */ /* 0x0004e20000000800 */
[----:B------:R-:W-:Y:S01]  /*1d0b0*/  HMMA.16816.F32 R52, R12, R46, R24 ;  /* 0x0000002e0c34723c */ /* 0x000fe20000001818 */
[----:B------:R-:W-:Y:S01]  /*1d0c0*/  LDSM.16.MT88.4 R24, [R139+0xb000] ;  /* 0x00b000008b18783b */ /* 0x000fe20000004200 */
[----:B--2---:R-:W-:-:S05]  /*1d0d0*/  FFMA.FTZ R0, R156, R4, -R7 ;  /* 0x000000049c007223 */ /* 0x004fca0000010807 */
[----:B------:R2:W-:Y:S02]  /*1d0e0*/  MUFU.EX2 R125, R0 ;  /* 0x00000000007d7308 */ /* 0x0005e40000000800 */
[----:B--2---:R-:W-:-:S06]  /*1d0f0*/  FFMA.FTZ R0, R155, R4, -R7 ;  /* 0x000000049b007223 */ /* 0x004fcc0000010807 */
[----:B------:R2:W4:Y:S02]  /*1d100*/  MUFU.EX2 R127, R0 ;  /* 0x00000000007f7308 */ /* 0x0005240000000800 */
[----:B--2---:R-:W-:-:S06]  /*1d110*/  FFMA.FTZ R0, R160, R4, -R5 ;  /* 0x00000004a0007223 */ /* 0x004fcc0000010805 */
[----:B------:R-:W2:Y:S01]  /*1d120*/  MUFU.EX2 R126, R0 ;  /* 0x00000000007e7308 */ /* 0x000ea20000000800 */
[----:B------:R-:W-:Y:S01]  /*1d130*/  HMMA.16816.F32 R44, R12, R66, R28 ;  /* 0x000000420c2c723c */ /* 0x000fe2000000181c */
[----:B------:R-:W-:Y:S06]  /*1d140*/  LDSM.16.MT88.4 R28, [R180+0xb000] ;  /* 0x00b00000b41c783b */ /* 0x000fec0000004200 */
[----:B---3--:R-:W-:Y:S02]  /*1d150*/  F2FP.PACK_AB R12, R83, R140 ;  /* 0x0000008c530c723e */ /* 0x008fe400000000ff */
[----:B------:R-:W-:-:S02]  /*1d160*/  F2FP.PACK_AB R13, R115, R136 ;  /* 0x00000088730d723e */ /* 0x000fc400000000ff */
        /* <DEDUP_REMOVED lines=23> */
[----:B------:R2:W1:Y:S01]  /*1d2e0*/  MUFU.EX2 R119, R0 ;  /* 0x0000000000777308 */ /* 0x0004620000000800 */
        /* <DEDUP_REMOVED lines=10> */
[----:B-1----:R-:W-:-:S07]  /*1d390*/  F2FP.PACK_AB R15, R119, R112 ;  /* 0x00000070770f723e */ /* 0x002fce00000000ff */
[C---:B------:R-:W-:Y:S08]  /*1d3a0*/  HMMA.16816.F32 R60, R12.reuse, R20, R60 ;  /* 0x000000140c3c723c */ /* 0x040ff0000000183c */
[----:B------:R-:W-:Y:S01]  /*1d3b0*/  HMMA.16816.F32 R56, R12, R22, R56 ;  /* 0x000000160c38723c */ /* 0x000fe20000001838 */
[----:B------:R-:W1:Y:S01]  /*1d3c0*/  LDSM.16.MT88.4 R20, [R181+0xb800] ;  /* 0x00b80000b514783b */ /* 0x000e620000004200 */
[----:B------:R2:W-:Y:S02]  /*1d3d0*/  MUFU.EX2 R246, R0 ;  /* 0x0000000000f67308 */ /* 0x0005e40000000800 */
[----:B--2---:R-:W-:-:S06]  /*1d3e0*/  FFMA.FTZ R0, R171, R4, -R5 ;  /* 0x00000004ab007223 */ /* 0x004fcc0000010805 */
[----:B------:R2:W-:Y:S02]  /*1d3f0*/  MUFU.EX2 R129, R0 ;  /* 0x0000000000817308 */ /* 0x0005e40000000800 */
        /* <DEDUP_REMOVED lines=8> */
[----:B------:R2:W4:Y:S02]  /*1d480*/  MUFU.EX2 R247, R0 ;  /* 0x0000000000f77308 */ /* 0x0005240000000800 */
[----:B--2---:R-:W-:-:S06]  /*1d490*/  FFMA.FTZ R0, R176, R4, -R7 ;  /* 0x00000004b0007223 */ /* 0x004fcc0000010807 */
[----:B------:R2:W-:Y:S02]  /*1d4a0*/  MUFU.EX2 R177, R0 ;  /* 0x0000000000b17308 */ /* 0x0005e40000000800 */
[----:B--2---:R-:W-:-:S06]  /*1d4b0*/  FFMA.FTZ R0, R174, R4, -R7 ;  /* 0x00000004ae007223 */ /* 0x004fcc0000010807 */
[----:B------:R2:W1:Y:S02]  /*1d4c0*/  MUFU.EX2 R176, R0 ;  /* 0x0000000000b07308 */ /* 0x0004640000000800 */
[----:B--2---:R-:W-:-:S06]  /*1d4d0*/  FFMA.FTZ R0, R178, R4, -R5 ;  /* 0x00000004b2007223 */ /* 0x004fcc0000010805 */
[----:B------:R2:W1:Y:S01]  /*1d4e0*/  MUFU.EX2 R175, R0 ;  /* 0x0000000000af7308 */ /* 0x0004620000000800 */
[----:B---3--:R-:W-:Y:S01]  /*1d4f0*/  MOV R178, R37 ;  /* 0x0000002500b27202 */ /* 0x008fe20000000f00 */
[C---:B------:R-:W-:Y:S08]  /*1d500*/  HMMA.16816.F32 R68, R12.reuse, R24, R68 ;  /* 0x000000180c44723c */ /* 0x040ff00000001844 */
[C---:B------:R-:W-:Y:S01]  /*1d510*/  HMMA.16816.F32 R64, R12.reuse, R26, R64 ;  /* 0x0000001a0c40723c */ /* 0x040fe20000001840 */
[----:B------:R-:W-:Y:S07]  /*1d520*/  LDSM.16.MT88.4 R24, [R139+0xc000] ;  /* 0x00c000008b18783b */ /* 0x000fee0000004200 */
[C---:B------:R-:W-:Y:S08]  /*1d530*/  HMMA.16816.F32 R44, R12.reuse, R28, R48 ;  /* 0x0000001c0c2c723c */ /* 0x040ff00000001830 */
[----:B------:R-:W-:Y:S01]  /*1d540*/  HMMA.16816.F32 R52, R12, R30, R52 ;  /* 0x0000001e0c34723c */ /* 0x000fe20000001834 */
[----:B--2---:R-:W-:Y:S01]  /*1d550*/  FFMA.FTZ R0, R194, R4, -R5 ;  /* 0x00000004c2007223 */ /* 0x004fe20000010805 */
[----:B------:R-:W-:Y:S05]  /*1d560*/  LDSM.16.MT88.4 R28, [R180+0xc000] ;  /* 0x00c00000b41c783b */ /* 0x000fea0000004200 */
[----:B----4-:R-:W-:-:S02]  /*1d570*/  F2FP.PACK_AB R12, R247, R245 ;  /* 0x000000f5f70c723e */ /* 0x010fc400000000ff */
[----:B------:R-:W-:Y:S02]  /*1d580*/  F2FP.PACK_AB R13, R129, R246 ;  /* 0x000000f6810d723e */ /* 0x000fe400000000ff */
[----:B-1----:R-:W-:Y:S02]  /*1d590*/  F2FP.PACK_AB R14, R176, R177 ;  /* 0x000000b1b00e723e */ /* 0x002fe400000000ff */
[----:B------:R-:W-:-:S07]  /*1d5a0*/  F2FP.PACK_AB R15, R175, R178 ;  /* 0x000000b2af0f723e */ /* 0x000fce00000000ff */
[C---:B------:R-:W-:Y:S08]  /*1d5b0*/  HMMA.16816.F32 R60, R12.reuse, R20, R60 ;  /* 0x000000140c3c723c */ /* 0x040ff0000000183c */
        /* <DEDUP_REMOVED lines=85> */
[C---:B------:R-:W-:Y:S08]  /*1db10*/  HMMA.16816.F32 R64, R12.reuse, R26, R64 ;  /* 0x0000001a0c40723c */ /* 0x040ff00000001840 */
[C---:B------:R-:W-:Y:S08]  /*1db20*/  HMMA.16816.F32 R44, R12.reuse, R28, R44 ;  /* 0x0000001c0c2c723c */ /* 0x040ff0000000182c */
[----:B------:R-:W-:Y:S01]  /*1db30*/  HMMA.16816.F32 R52, R12, R30, R52 ;  /* 0x0000001e0c34723c */ /* 0x000fe20000001834 */
[----:B--2---:R-:W-:Y:S01]  /*1db40*/  FFMA.FTZ R0, R219, R4, -R5 ;  /* 0x00000004db007223 */ /* 0x004fe20000010805 */
[----:B------:R-:W-:Y:S01]  /*1db50*/  MOV R212, R143 ;  /* 0x0000008f00d47202 */ /* 0x000fe20000000f00 */
[----:B------:R-:W-:Y:S04]  /*1db60*/  LDSM.16.MT88.4 R24, [R139+0xd800] ;  /* 0x00d800008b18783b */ /* 0x000fe80000004200 */
[----:B---3--:R-:W-:Y:S01]  /*1db70*/  F2FP.PACK_AB R12, R155, R153 ;  /* 0x000000999b0c723e */ /* 0x008fe200000000ff */
[----:B------:R-:W-:Y:S01]  /*1db80*/  LDSM.16.MT88.4 R28, [R180+0xd800] ;  /* 0x00d80000b41c783b */ /* 0x000fe20000004200 */
[----:B------:R-:W-:-:S02]  /*1db90*/  F2FP.PACK_AB R13, R156, R154 ;  /* 0x0000009a9c0d723e */ /* 0x000fc400000000ff */
[----:B----4-:R-:W-:Y:S02]  /*1dba0*/  F2FP.PACK_AB R14, R151, R152 ;  /* 0x00000098970e723e */ /* 0x010fe400000000ff */
[----:B-1----:R-:W-:-:S07]  /*1dbb0*/  F2FP.PACK_AB R15, R146, R157 ;  /* 0x0000009d920f723e */ /* 0x002fce00000000ff */
[C---:B------:R-:W-:Y:S08]  /*1dbc0*/  HMMA.16816.F32 R60, R12.reuse, R20, R60 ;  /* 0x000000140c3c723c */ /* 0x040ff0000000183c */
[----:B------:R-:W-:Y:S01]  /*1dbd0*/  HMMA.16816.F32 R56, R12, R22, R56 ;  /* 0x000000160c38723c */ /* 0x000fe20000001838 */
[----:B------:R-:W1:Y:S01]  /*1dbe0*/  LDSM.16.MT88.4 R20, [R181+0xd800] ;  /* 0x00d80000b514783b */ /* 0x000e620000004200 */
[----:B------:R-:W-:-:S02]  /*1dbf0*/  MOV R219, R19 ;  /* 0x0000001300db7202 */ /* 0x000fc40000000f00 */
[----:B------:R2:W-:Y:S01]  /*1dc00*/  MUFU.EX2 R19, R0 ;  /* 0x0000000000137308 */ /* 0x0005e20000000800 */
[----:B------:R-:W-:Y:S01]  /*1dc10*/  MOV R214, R18 ;  /* 0x0000001200d67202 */ /* 0x000fe20000000f00 */
[----:B--2---:R-:W-:-:S06]  /*1dc20*/  FFMA.FTZ R0, R217, R4, -R5 ;  /* 0x00000004d9007223 */ /* 0x004fcc0000010805 */
        /* <DEDUP_REMOVED lines=12> */
[----:B------:R2:W3:Y:S01]  /*1dcf0*/  MUFU.EX2 R144, R0 ;  /* 0x0000000000907308 */ /* 0x0004e20000000800 */
[----:B------:R-:W-:Y:S01]  /*1dd00*/  MOV R211, R136 ;  /* 0x0000008800d37202 */ /* 0x000fe20000000f00 */
        /* <DEDUP_REMOVED lines=8> */
[----:B------:R-:W-:Y:S01]  /*1dd90*/  MOV R201, R127 ;  /* 0x0000007f00c97202 */ /* 0x000fe20000000f00 */
[----:B------:R-:W-:Y:S06]  /*1dda0*/  LDSM.16.MT88.4 R24, [R139+0xe000] ;  /* 0x00e000008b18783b */ /* 0x000fec0000004200 */
        /* <DEDUP_REMOVED lines=8> */
[----:B-1----:R-:W-:-:S07]  /*1de30*/  F2FP.PACK_AB R15, R136, R145 ;  /* 0x00000091880f723e */ /* 0x002fce00000000ff */
[C---:B------:R-:W-:Y:S08]  /*1de40*/  HMMA.16816.F32 R60, R12.reuse, R20, R60 ;  /* 0x000000140c3c723c */ /* 0x040ff0000000183c */
        /* <DEDUP_REMOVED lines=28> */
[----:B------:R-:W1:Y:S07]  /*1e010*/  LDSM.16.MT88.4 R24, [R139+0xe800] ;  /* 0x00e800008b18783b */ /* 0x000e6e0000004200 */
[----:B------:R-:W-:Y:S01]  /*1e020*/  HMMA.16816.F32 R44, R12, R28, R44 ;  /* 0x0000001c0c2c723c */ /* 0x000fe2000000182c */
[----:B--2---:R-:W-:-:S07]  /*1e030*/  FFMA.FTZ R0, R111, R4, -R5 ;  /* 0x000000046f007223 */ /* 0x004fce0000010805 */
[----:B------:R-:W-:Y:S01]  /*1e040*/  HMMA.16816.F32 R52, R12, R30, R52 ;  /* 0x0000001e0c34723c */ /* 0x000fe20000001834 */
[----:B------:R-:W-:Y:S01]  /*1e050*/  MOV R196, R112 ;  /* 0x0000007000c47202 */ /* 0x000fe20000000f00 */
[----:B------:R-:W-:Y:S05]  /*1e060*/  LDSM.16.MT88.4 R28, [R180+0xe800] ;  /* 0x00e80000b41c783b */ /* 0x000fea0000004200 */
[----:B---3--:R-:W-:Y:S02]  /*1e070*/  F2FP.PACK_AB R12, R130, R129 ;  /* 0x00000081820c723e */ /* 0x008fe400000000ff */
[----:B------:R-:W-:Y:S02]  /*1e080*/  F2FP.PACK_AB R13, R131, R127 ;  /* 0x0000007f830d723e */ /* 0x000fe400000000ff */
[----:B----4-:R-:W-:-:S02]  /*1e090*/  F2FP.PACK_AB R14, R126, R128 ;  /* 0x000000807e0e723e */ /* 0x010fc400000000ff */
[----:B-1----:R-:W-:Y:S01]  /*1e0a0*/  F2FP.PACK_AB R15, R125, R133 ;  /* 0x000000857d0f723e */ /* 0x002fe200000000ff */
[----:B------:R1:W-:Y:S06]  /*1e0b0*/  MUFU.EX2 R112, R0 ;  /* 0x0000000000707308 */ /* 0x0003ec0000000800 */
[----:B------:R-:W-:Y:S01]  /*1e0c0*/  HMMA.16816.F32 R60, R12, R20, R60 ;  /* 0x000000140c3c723c */ /* 0x000fe2000000183c */
[----:B------:R-:W-:-:S07]  /*1e0d0*/  MOV R193, R121 ;  /* 0x0000007900c17202 */ /* 0x000fce0000000f00 */
[----:B------:R-:W-:Y:S01]  /*1e0e0*/  HMMA.16816.F32 R56, R12, R22, R56 ;  /* 0x000000160c38723c */ /* 0x000fe20000001838 */
[----:B------:R-:W2:Y:S01]  /*1e0f0*/  LDSM.16.MT88.4 R20, [R181+0xe800] ;  /* 0x00e80000b514783b */ /* 0x000ea20000004200 */
[----:B-1----:R-:W-:-:S04]  /*1e100*/  FFMA.FTZ R0, R110, R4, -R5 ;  /* 0x000000046e007223 */ /* 0x002fc80000010805 */
[----:B------:R1:W-:Y:S01]  /*1e110*/  MUFU.EX2 R121, R0 ;  /* 0x0000000000797308 */ /* 0x0003e20000000800 */
[----:B------:R-:W-:Y:S02]  /*1e120*/  MOV R192, R119 ;  /* 0x0000007700c07202 */ /* 0x000fe40000000f00 */
[----:B------:R-:W-:Y:S01]  /*1e130*/  MOV R204, R116 ;  /* 0x0000007400cc7202 */ /* 0x000fe20000000f00 */
[----:B-1----:R-:W-:-:S04]  /*1e140*/  FFMA.FTZ R0, R109, R4, -R5 ;  /* 0x000000046d007223 */ /* 0x002fc80000010805 */
[----:B------:R1:W-:Y:S01]  /*1e150*/  MUFU.EX2 R119, R0 ;  /* 0x0000000000777308 */ /* 0x0003e20000000800 */
[----:B------:R-:W-:Y:S02]  /*1e160*/  MOV R203, R115 ;  /* 0x0000007300cb7202 */ /* 0x000fe40000000f00 */
[----:B------:R-:W-:Y:S01]  /*1e170*/  MOV R195, R114 ;  /* 0x0000007200c37202 */ /* 0x000fe20000000f00 */
[----:B-1----:R-:W-:-:S04]  /*1e180*/  FFMA.FTZ R0, R231, R4, -R7 ;  /* 0x00000004e7007223 */ /* 0x002fc80000010807 */
[----:B------:R1:W-:Y:S01]  /*1e190*/  MUFU.EX2 R116, R0 ;  /* 0x0000000000747308 */ /* 0x0003e20000000800 */
[----:B------:R-:W-:Y:S01]  /*1e1a0*/  MOV R197, R113 ;  /* 0x0000007100c57202 */ /* 0x000fe20000000f00 */
[----:B-1----:R-:W-:-:S06]  /*1e1b0*/  FFMA.FTZ R0, R223, R4, -R7 ;  /* 0x00000004df007223 */ /* 0x002fcc0000010807 */
[----:B------:R1:W3:Y:S02]  /*1e1c0*/  MUFU.EX2 R115, R0 ;  /* 0x0000000000737308 */ /* 0x0002e40000000800 */
[----:B-1----:R-:W-:-:S06]  /*1e1d0*/  FFMA.FTZ R0, R206, R4, -R7 ;  /* 0x00000004ce007223 */ /* 0x002fcc0000010807 */
[----:B------:R1:W-:Y:S01]  /*1e1e0*/  MUFU.EX2 R114, R0 ;  /* 0x0000000000727308 */ /* 0x0003e20000000800 */
[----:B------:R-:W-:Y:S01]  /*1e1f0*/  HMMA.16816.F32 R68, R12, R24, R68 ;  /* 0x000000180c44723c */ /* 0x000fe20000001844 */
[----:B-1----:R-:W-:-:S06]  /*1e200*/  FFMA.FTZ R0, R84, R4, -R7 ;  /* 0x0000000454007223 */ /* 0x002fcc0000010807 */
[----:B------:R1:W4:Y:S01]  /*1e210*/  MUFU.EX2 R113, R0 ;  /* 0x0000000000717308 */ /* 0x0003220000000800 */
[----:B------:R-:W-:Y:S01]  /*1e220*/  HMMA.16816.F32 R64, R12, R26, R64 ;  /* 0x0000001a0c40723c */ /* 0x000fe20000001840 */
[----:B------:R-:W3:Y:S01]  /*1e230*/  LDSM.16.MT88.4 R24, [R182+0xf000] ;  /* 0x00f00000b618783b */ /* 0x000ee20000004200 */
[----:B------:R-:W-:Y:S01]  /*1e240*/  MOV R198, R107 ;  /* 0x0000006b00c67202 */ /* 0x000fe20000000f00 */
[----:B-1----:R-:W-:-:S04]  /*1e250*/  FFMA.FTZ R0, R226, R4, -R5 ;  /* 0x00000004e2007223 */ /* 0x002fc80000010805 */
[----:B------:R1:W1:Y:S01]  /*1e260*/  MUFU.EX2 R111, R0 ;  /* 0x00000000006f7308 */ /* 0x0002620000000800 */
[C---:B--2---:R-:W-:Y:S08]  /*1e270*/  HMMA.16816.F32 R48, R12.reuse, R20, R48 ;  /* 0x000000140c30723c */ /* 0x044ff00000001830 */
[----:B------:R-:W-:Y:S01]  /*1e280*/  HMMA.16816.F32 R32, R12, R22, R32 ;  /* 0x000000160c20723c */ /* 0x000fe20000001820 */
[----:B------:R-:W2:Y:S01]  /*1e290*/  LDSM.16.MT88.4 R20, [R180+0xf000] ;  /* 0x00f00000b414783b */ /* 0x000ea20000004200 */
[----:B-1----:R-:W-:-:S04]  /*1e2a0*/  FFMA.FTZ R0, R105, R4, -R5 ;  /* 0x0000000469007223 */ /* 0x002fc80000010805 */
[----:B------:R1:W-:Y:S02]  /*1e2b0*/  MUFU.EX2 R109, R0 ;  /* 0x00000000006d7308 */ /* 0x0003e40000000800 */
[----:B------:R-:W-:Y:S01]  /*1e2c0*/  HMMA.16816.F32 R44, R12, R28, R44 ;  /* 0x0000001c0c2c723c */ /* 0x000fe2000000182c */
[----:B-1----:R-:W-:-:S05]  /*1e2d0*/  FFMA.FTZ R0, R87, R4, -R5 ;  /* 0x0000000457007223 */ /* 0x002fca0000010805 */
[----:B------:R1:W-:Y:S02]  /*1e2e0*/  MUFU.EX2 R107, R0 ;  /* 0x00000000006b7308 */ /* 0x0003e40000000800 */
[----:B------:R-:W-:Y:S01]  /*1e2f0*/  HMMA.16816.F32 R40, R12, R30, R52 ;  /* 0x0000001e0c28723c */ /* 0x000fe20000001834 */
[----:B------:R-:W2:Y:S01]  /*1e300*/  LDSM.16.MT88.4 R28, [R139+0xf000] ;  /* 0x00f000008b1c783b */ /* 0x000ea20000004200 */
[----:B-1----:R-:W-:-:S04]  /*1e310*/  FFMA.FTZ R0, R89, R4, -R5 ;  /* 0x0000000459007223 */ /* 0x002fc80000010805 */
[----:B------:R1:W-:Y:S02]  /*1e320*/  MUFU.EX2 R108, R0 ;  /* 0x00000000006c7308 */ /* 0x0003e40000000800 */
[----:B-1----:R-:W-:-:S06]  /*1e330*/  FFMA.FTZ R0, R149, R4, -R7 ;  /* 0x0000000495007223 */ /* 0x002fcc0000010807 */
[----:B------:R1:W-:Y:S01]  /*1e340*/  MUFU.EX2 R103, R0 ;  /* 0x0000000000677308 */ /* 0x0003e20000000800 */
[----:B------:R-:W-:Y:S01]  /*1e350*/  MOV R94, R80 ;  /* 0x00000050005e7202 */ /* 0x000fe20000000f00 */
[----:B------:R-:W-:Y:S02]  /*1e360*/  FADD.FTZ R9, R9, R97 ;  /* 0x0000006109097221 */ /* 0x000fe40000010000 */
[----:B-1----:R-:W-:-:S04]  /*1e370*/  FFMA.FTZ R0, R106, R4, -R7 ;  /* 0x000000046a007223 */ /* 0x002fc80000010807 */
[----:B------:R1:W1:Y:S01]  /*1e380*/  MUFU.EX2 R105, R0 ;  /* 0x0000000000697308 */ /* 0x0002620000000800 */
[----:B------:R-:W-:Y:S01]  /*1e390*/  MOV R217, R81 ;  /* 0x0000005100d97202 */ /* 0x000fe20000000f00 */
[----:B------:R-:W-:Y:S01]  /*1e3a0*/  FADD.FTZ R10, R92, R10 ;  /* 0x0000000a5c0a7221 */ /* 0x000fe20000010000 */
[----:B---3--:R-:W-:Y:S01]  /*1e3b0*/  F2FP.PACK_AB R12, R115, R116 ;  /* 0x00000074730c723e */ /* 0x008fe200000000ff */
[----:B------:R-:W-:Y:S01]  /*1e3c0*/  FADD.FTZ R9, R94, R9 ;  /* 0x000000095e097221 */ /* 0x000fe20000010000 */
[----:B------:R-:W-:Y:S01]  /*1e3d0*/  F2FP.PACK_AB R13, R121, R112 ;  /* 0x00000070790d723e */ /* 0x000fe200000000ff */
[----:B-1----:R-:W-:-:S04]  /*1e3e0*/  FFMA.FTZ R0, R104, R4, -R7 ;  /* 0x0000000468007223 */ /* 0x002fc80000010807 */
[----:B------:R1:W-:Y:S01]  /*1e3f0*/  MUFU.EX2 R106, R0 ;  /* 0x00000000006a7308 */ /* 0x0003e20000000800 */
[----:B----4-:R-:W-:Y:S02]  /*1e400*/  F2FP.PACK_AB R14, R113, R114 ;  /* 0x00000072710e723e */ /* 0x010fe400000000ff */
[----:B------:R-:W-:Y:S01]  /*1e410*/  F2FP.PACK_AB R15, R111, R119 ;  /* 0x000000776f0f723e */ /* 0x000fe200000000ff */
[----:B------:R-:W-:Y:S01]  /*1e420*/  FADD.FTZ R10, R11, R10 ;  /* 0x0000000a0b0a7221 */ /* 0x000fe20000010000 */
[----:B------:R-:W-:Y:S01]  /*1e430*/  MOV R216, R82 ;  /* 0x0000005200d87202 */ /* 0x000fe20000000f00 */
[----:B-1----:R-:W-:-:S04]  /*1e440*/  FFMA.FTZ R0, R85, R4, -R7 ;  /* 0x0000000455007223 */ /* 0x002fc80000010807 */
[----:B------:R1:W3:Y:S01]  /*1e450*/  MUFU.EX2 R110, R0 ;  /* 0x00000000006e7308 */ /* 0x0002e20000000800 */
[----:B------:R-:W-:Y:S01]  /*1e460*/  MOV R205, R83 ;  /* 0x0000005300cd7202 */ /* 0x000fe20000000f00 */
[----:B------:R-:W-:Y:S01]  /*1e470*/  HMMA.16816.F32 R72, R12, R26, R56 ;  /* 0x0000001a0c48723c */ /* 0x000fe20000001838 */
[----:B-1----:R-:W-:-:S05]  /*1e480*/  FFMA.FTZ R0, R86, R4, -R5 ;  /* 0x0000000456007223 */ /* 0x002fca0000010805 */
[----:B------:R1:W4:Y:S02]  /*1e490*/  MUFU.EX2 R104, R0 ;  /* 0x0000000000687308 */ /* 0x0003240000000800 */
[C---:B--2---:R-:W-:Y:S08]  /*1e4a0*/  HMMA.16816.F32 R80, R12.reuse, R20, R44 ;  /* 0x000000140c50723c */ /* 0x044ff0000000182c */
[----:B------:R-:W-:Y:S01]  /*1e4b0*/  HMMA.16816.F32 R56, R12, R22, R40 ;  /* 0x000000160c38723c */ /* 0x000fe20000001828 */
[----:B------:R-:W2:Y:S04]  /*1e4c0*/  LDSM.16.MT88.4 R20, [R181+0xf000] ;  /* 0x00f00000b514783b */ /* 0x000ea80000004200 */
[----:B------:R-:W-:Y:S01]  /*1e4d0*/  LDSM.16.MT88.4 R40, [R139+0x10000] ;  /* 0x010000008b28783b */ /* 0x000fe20000004200 */
[----:B-1----:R-:W-:-:S02]  /*1e4e0*/  FADD.FTZ R0, R217, R9 ;  /* 0x00000009d9007221 */ /* 0x002fc40000010000 */
[----:B------:R-:W-:Y:S02]  /*1e4f0*/  FADD.FTZ R9, R219, R10 ;  /* 0x0000000adb097221 */ /* 0x000fe40000010000 */
[----:B------:R-:W-:Y:S02]  /*1e500*/  FADD.FTZ R10, R216, R0 ;  /* 0x00000000d80a7221 */ /* 0x000fe40000010000 */
[-C--:B------:R-:W-:Y:S01]  /*1e510*/  FFMA.FTZ R0, R124, R4.reuse, -R5 ;  /* 0x000000047c007223 */ /* 0x080fe20000010805 */
[----:B------:R-:W-:Y:S01]  /*1e520*/  HMMA.16816.F32 R76, R12, R24, R60 ;  /* 0x000000180c4c723c */ /* 0x000fe2000000183c */
[----:B------:R-:W1:Y:S02]  /*1e530*/  LDSM.16.MT88.4 R24, [R139+0xf800] ;  /* 0x00f800008b18783b */ /* 0x000e640000004200 */
[----:B------:R3:W-:Y:S01]  /*1e540*/  MUFU.EX2 R102, R0 ;  /* 0x0000000000667308 */ /* 0x0007e20000000800 */
[----:B------:R-:W-:Y:S02]  /*1e550*/  FADD.FTZ R9, R99, R9 ;  /* 0x0000000963097221 */ /* 0x000fe40000010000 */
[----:B---3--:R-:W-:-:S05]  /*1e560*/  FFMA.FTZ R0, R88, R4, -R5 ;  /* 0x0000000458007223 */ /* 0x008fca0000010805 */
[----:B------:R3:W-:Y:S01]  /*1e570*/  MUFU.EX2 R101, R0 ;  /* 0x0000000000657308 */ /* 0x0007e20000000800 */
[----:B------:R-:W-:Y:S01]  /*1e580*/  HMMA.16816.F32 R68, R12, R28, R68 ;  /* 0x0000001c0c44723c */ /* 0x000fe20000001844 */
[----:B---3--:R-:W-:-:S06]  /*1e590*/  FFMA.FTZ R0, R91, R4, -R5 ;  /* 0x000000045b007223 */ /* 0x008fcc0000010805 */
[----:B------:R3:W-:Y:S01]  /*1e5a0*/  MUFU.EX2 R100, R0 ;  /* 0x0000000000647308 */ /* 0x0007e20000000800 */
[----:B------:R-:W-:Y:S01]  /*1e5b0*/  HMMA.16816.F32 R64, R12, R30, R64 ;  /* 0x0000001e0c40723c */ /* 0x000fe20000001840 */
[----:B------:R-:W1:Y:S01]  /*1e5c0*/  LDSM.16.MT88.4 R28, [R182+0xf800] ;  /* 0x00f80000b61c783b */ /* 0x000e620000004200 */
[----:B---3--:R-:W-:-:S05]  /*1e5d0*/  FFMA.FTZ R0, R142, R4, -R7 ;  /* 0x000000048e007223 */ /* 0x008fca0000010807 */
[----:B------:R3:W-:Y:S02]  /*1e5e0*/  MUFU.EX2 R99, R0 ;  /* 0x0000000000637308 */ /* 0x0007e40000000800 */
[----:B---3--:R-:W-:-:S06]  /*1e5f0*/  FFMA.FTZ R0, R98, R4, -R7 ;  /* 0x0000000462007223 */ /* 0x008fcc0000010807 */
[----:B------:R3:W1:Y:S01]  /*1e600*/  MUFU.EX2 R98, R0 ;  /* 0x0000000000627308 */ /* 0x0006620000000800 */
[----:B--2---:R-:W-:Y:S01]  /*1e610*/  HMMA.16816.F32 R52, R12, R20, R48 ;  /* 0x000000140c34723c */ /* 0x004fe20000001830 */
[----:B---3--:R-:W-:-:S06]  /*1e620*/  FFMA.FTZ R0, R120, R4, -R7 ;  /* 0x0000000478007223 */ /* 0x008fcc0000010807 */
[----:B------:R2:W-:Y:S01]  /*1e630*/  MUFU.EX2 R97, R0 ;  /* 0x0000000000617308 */ /* 0x0005e20000000800 */
[----:B------:R-:W-:Y:S01]  /*1e640*/  HMMA.16816.F32 R44, R12, R22, R32 ;  /* 0x000000160c2c723c */ /* 0x000fe20000001820 */
[----:B------:R-:W-:Y:S04]  /*1e650*/  LDSM.16.MT88.4 R20, [R180+0xf800] ;  /* 0x00f80000b414783b */ /* 0x000fe80000004200 */
[----:B------:R-:W-:Y:S01]  /*1e660*/  LDSM.16.MT88.4 R32, [R182+0x10000] ;  /* 0x01000000b620783b */ /* 0x000fe20000004200 */
[----:B--2---:R-:W-:-:S04]  /*1e670*/  FFMA.FTZ R0, R90, R4, -R7 ;  /* 0x000000045a007223 */ /* 0x004fc80000010807 */
[----:B------:R2:W3:Y:S01]  /*1e680*/  MUFU.EX2 R95, R0 ;  /* 0x00000000005f7308 */ /* 0x0004e20000000800 */
[----:B------:R-:W-:Y:S02]  /*1e690*/  F2FP.PACK_AB R12, R105, R103 ;  /* 0x00000067690c723e */ /* 0x000fe400000000ff */
[----:B------:R-:W-:Y:S02]  /*1e6a0*/  F2FP.PACK_AB R13, R107, R109 ;  /* 0x0000006d6b0d723e */ /* 0x000fe400000000ff */
[----:B------:R-:W-:Y:S02]  /*1e6b0*/  F2FP.PACK_AB R14, R110, R106 ;  /* 0x0000006a6e0e723e */ /* 0x000fe400000000ff */
[----:B----4-:R-:W-:Y:S01]  /*1e6c0*/  F2FP.PACK_AB R15, R104, R108 ;  /* 0x0000006c680f723e */ /* 0x010fe200000000ff */
[----:B--2---:R-:W-:-:S04]  /*1e6d0*/  FADD.FTZ R0, R212, R10 ;  /* 0x0000000ad4007221 */ /* 0x004fc80000010000 */
[----:B------:R-:W-:Y:S02]  /*1e6e0*/  FADD.FTZ R0, R213, R0 ;  /* 0x00000000d5007221 */ /* 0x000fe40000010000 */
[----:B------:R-:W-:Y:S02]  /*1e6f0*/  FFMA.FTZ R10, R93, R4, -R5 ;  /* 0x000000045d0a7223 */ /* 0x000fe40000010805 */
[----:B------:R-:W-:Y:S02]  /*1e700*/  FADD.FTZ R0, R209, R0 ;  /* 0x00000000d1007221 */ /* 0x000fe40000010000 */
[----:B------:R2:W4:Y:S01]  /*1e710*/  MUFU.EX2 R94, R10 ;  /* 0x0000000a005e7308 */ /* 0x0005220000000800 */
[C---:B-1----:R-:W-:Y:S08]  /*1e720*/  HMMA.16816.F32 R48, R12.reuse, R24, R68 ;  /* 0x000000180c30723c */ /* 0x042ff00000001844 */
[----:B------:R-:W-:Y:S01]  /*1e730*/  HMMA.16816.F32 R60, R12, R26, R64 ;  /* 0x0000001a0c3c723c */ /* 0x000fe20000001840 */
[----:B------:R-:W1:Y:S01]  /*1e740*/  LDSM.16.MT88.4 R24, [R181+0xf800] ;  /* 0x00f80000b518783b */ /* 0x000e620000004200 */
[----:B--2---:R-:W-:-:S02]  /*1e750*/  FADD.FTZ R10, R211, R0 ;  /* 0x00000000d30a7221 */ /* 0x004fc40000010000 */
[----:B------:R-:W-:-:S04]  /*1e760*/  FFMA.FTZ R0, R123, R4, -R5 ;  /* 0x000000047b007223 */ /* 0x000fc80000010805 */
[----:B------:R2:W-:Y:S02]  /*1e770*/  MUFU.EX2 R92, R0 ;  /* 0x00000000005c7308 */ /* 0x0005e40000000800 */
[----:B--2---:R-:W-:-:S06]  /*1e780*/  FFMA.FTZ R0, R117, R4, -R5 ;  /* 0x0000000475007223 */ /* 0x004fcc0000010805 */
[----:B------:R2:W-:Y:S02]  /*1e790*/  MUFU.EX2 R93, R0 ;  /* 0x00000000005d7308 */ /* 0x0005e40000000800 */
[----:B--2---:R-:W-:-:S06]  /*1e7a0*/  FFMA.FTZ R0, R122, R4, -R5 ;  /* 0x000000047a007223 */ /* 0x004fcc0000010805 */
[----:B------:R2:W-:Y:S01]  /*1e7b0*/  MUFU.EX2 R91, R0 ;  /* 0x00000000005b7308 */ /* 0x0005e20000000800 */
[----:B------:R-:W-:Y:S01]  /*1e7c0*/  FADD.FTZ R9, R214, R9 ;  /* 0x00000009d6097221 */ /* 0x000fe20000010000 */
[----:B------:R-:W-:Y:S01]  /*1e7d0*/  HMMA.16816.F32 R64, R12, R28, R76 ;  /* 0x0000001c0c40723c */ /* 0x000fe2000000184c */
[----:B--2---:R-:W-:-:S05]  /*1e7e0*/  FFMA.FTZ R0, R159, R4, -R7 ;  /* 0x000000049f007223 */ /* 0x004fca0000010807 */
[----:B------:R2:W-:Y:S02]  /*1e7f0*/  MUFU.EX2 R90, R0 ;  /* 0x00000000005a7308 */ /* 0x0005e40000000800 */
[----:B------:R-:W-:Y:S01]  /*1e800*/  HMMA.16816.F32 R68, R12, R30, R72 ;  /* 0x0000001e0c44723c */ /* 0x000fe20000001848 */
[----:B------:R-:W-:Y:S01]  /*1e810*/  FADD.FTZ R9, R215, R9 ;  /* 0x00000009d7097221 */ /* 0x000fe20000010000 */
[----:B------:R-:W3:Y:S01]  /*1e820*/  LDSM.16.MT88.4 R28, [R180+0x10000] ;  /* 0x01000000b41c783b */ /* 0x000ee20000004200 */
[----:B--2---:R-:W-:-:S04]  /*1e830*/  FFMA.FTZ R0, R148, R4, -R7 ;  /* 0x0000000494007223 */ /* 0x004fc80000010807 */
[----:B------:R2:W1:Y:S01]  /*1e840*/  MUFU.EX2 R89, R0 ;  /* 0x0000000000597308 */ /* 0x0004620000000800 */
[----:B------:R-:W-:Y:S02]  /*1e850*/  FADD.FTZ R9, R210, R9 ;  /* 0x00000009d2097221 */ /* 0x000fe40000010000 */
[----:B--2---:R-:W-:-:S05]  /*1e860*/  FFMA.FTZ R0, R158, R4, -R7 ;  /* 0x000000049e007223 */ /* 0x004fca0000010807 */
[----:B------:R2:W-:Y:S01]  /*1e870*/  MUFU.EX2 R88, R0 ;  /* 0x0000000000587308 */ /* 0x0005e20000000800 */
[----:B------:R-:W-:Y:S01]  /*1e880*/  FADD.FTZ R11, R208, R9 ;  /* 0x00000009d00b7221 */ /* 0x000fe20000010000 */
[----:B-1----:R-:W-:Y:S01]  /*1e890*/  HMMA.16816.F32 R52, R12, R24, R52 ;  /* 0x000000180c34723c */ /* 0x002fe20000001834 */
[-C--:B------:R-:W-:Y:S02]  /*1e8a0*/  FFMA.FTZ R9, R150, R4.reuse, -R5 ;  /* 0x0000000496097223 */ /* 0x080fe40000010805 */
[----:B--2---:R-:W-:-:S04]  /*1e8b0*/  FFMA.FTZ R0, R147, R4, -R7 ;  /* 0x0000000493007223 */ /* 0x004fc80000010807 */
[----:B------:R1:W2:Y:S01]  /*1e8c0*/  MUFU.EX2 R87, R0 ;  /* 0x0000000000577308 */ /* 0x0002a20000000800 */
[C---:B------:R-:W-:Y:S08]  /*1e8d0*/  HMMA.16816.F32 R76, R12.reuse, R20, R80 ;  /* 0x000000140c4c723c */ /* 0x040ff00000001850 */
[----:B------:R-:W-:Y:S01]  /*1e8e0*/  HMMA.16816.F32 R72, R12, R22, R56 ;  /* 0x000000160c48723c */ /* 0x000fe20000001838 */
[----:B------:R-:W2:Y:S01]  /*1e8f0*/  LDSM.16.MT88.4 R20, [R181+0x10000] ;  /* 0x01000000b514783b */ /* 0x000ea20000004200 */
[----:B-1----:R-:W-:-:S06]  /*1e900*/  FADD.FTZ R0, R203, R10 ;  /* 0x0000000acb007221 */ /* 0x002fcc0000010000 */
[----:B------:R-:W-:Y:S01]  /*1e910*/  HMMA.16816.F32 R24, R12, R26, R44 ;  /* 0x0000001a0c18723c */ /* 0x000fe2000000182c */
[----:B------:R-:W-:Y:S02]  /*1e920*/  FADD.FTZ R0, R204, R0 ;  /* 0x00000000cc007221 */ /* 0x000fe40000010000 */
[----:B------:R-:W-:-:S04]  /*1e930*/  FADD.FTZ R10, R205, R11 ;  /* 0x0000000bcd0a7221 */ /* 0x000fc80000010000 */
[----:B------:R-:W-:Y:S01]  /*1e940*/  F2FP.PACK_AB R12, R98, R99 ;  /* 0x00000063620c723e */ /* 0x000fe200000000ff */
[----:B------:R-:W-:Y:S01]  /*1e950*/  FADD.FTZ R0, R200, R0 ;  /* 0x00000000c8007221 */ /* 0x000fe20000010000 */
[----:B------:R-:W-:Y:S02]  /*1e960*/  F2FP.PACK_AB R13, R101, R102 ;  /* 0x00000066650d723e */ /* 0x000fe400000000ff */
[----:B---3--:R-:W-:Y:S02]  /*1e970*/  F2FP.PACK_AB R14, R95, R97 ;  /* 0x000000615f0e723e */ /* 0x008fe400000000ff */
[----:B----4-:R-:W-:Y:S01]  /*1e980*/  F2FP.PACK_AB R15, R94, R100 ;  /* 0x000000645e0f723e */ /* 0x010fe200000000ff */
[----:B------:R1:W3:Y:S06]  /*1e990*/  MUFU.EX2 R86, R9 ;  /* 0x0000000900567308 */ /* 0x0002ec0000000800 */
        /* <DEDUP_REMOVED lines=9> */
[----:B------:R-:W-:-:S07]  /*1ea30*/  FFMA.FTZ R9, R166, R4, -R5 ;  /* 0x00000004a6097223 */ /* 0x000fce0000010805 */
[----:B------:R-:W-:Y:S01]  /*1ea40*/  HMMA.16816.F32 R60, R12, R34, R68 ;  /* 0x000000220c3c723c */ /* 0x000fe20000001844 */
[----:B------:R-:W4:Y:S01]  /*1ea50*/  LDSM.16.MT88.4 R32, [R139+0x10800] ;  /* 0x010800008b20783b */ /* 0x000f220000004200 */
[----:B-1----:R-:W-:Y:S01]  /*1ea60*/  FFMA.FTZ R0, R179, R4, -R5 ;  /* 0x00000004b3007223 */ /* 0x002fe20000010805 */
[----:B------:R1:W-:Y:S08]  /*1ea70*/  MUFU.EX2 R83, R9 ;  /* 0x0000000900537308 */ /* 0x0003f00000000800 */
[----:B------:R2:W-:Y:S01]  /*1ea80*/  MUFU.EX2 R84, R0 ;  /* 0x0000000000547308 */ /* 0x0005e20000000800 */
[----:B-1----:R-:W-:-:S02]  /*1ea90*/  FADD.FTZ R9, R197, R11 ;  /* 0x0000000bc5097221 */ /* 0x002fc40000010000 */
[----:B--2---:R-:W-:-:S04]  /*1eaa0*/  FADD.FTZ R0, R195, R10 ;  /* 0x0000000ac3007221 */ /* 0x004fc80000010000 */
        /* <DEDUP_REMOVED lines=14> */
[----:B------:R-:W-:-:S03]  /*1eb90*/  FFMA.FTZ R10, R233, R4, -R7 ;  /* 0x00000004e90a7223 */ /* 0x000fc60000010807 */
[----:B------:R-:W-:Y:S01]  /*1eba0*/  HMMA.16816.F32 R72, R12, R30, R72 ;  /* 0x0000001e0c48723c */ /* 0x000fe20000001848 */
[----:B------:R-:W1:Y:S01]  /*1ebb0*/  LDSM.16.MT88.4 R28, [R182+0x10800] ;  /* 0x01080000b61c783b */ /* 0x000e620000004200 */
[----:B------:R-:W-:-:S06]  /*1ebc0*/  FADD.FTZ R9, R39, R9 ;  /* 0x0000000927097221 */ /* 0x000fcc0000010000 */
[C---:B------:R-:W-:Y:S01]  /*1ebd0*/  HMMA.16816.F32 R76, R12.reuse, R20, R52 ;  /* 0x000000140c4c723c */ /* 0x040fe20000001834 */
[----:B------:R-:W-:Y:S01]  /*1ebe0*/  FADD.FTZ R0, R173, R0 ;  /* 0x00000000ad007221 */ /* 0x000fe20000010000 */
[----:B------:R2:W-:Y:S06]  /*1ebf0*/  MUFU.EX2 R82, R10 ;  /* 0x0000000a00527308 */ /* 0x0005ec0000000800 */
[----:B------:R-:W-:Y:S01]  /*1ec00*/  HMMA.16816.F32 R48, R12, R22, R24 ;  /* 0x000000160c30723c */ /* 0x000fe20000001818 */
[----:B------:R-:W1:Y:S04]  /*1ec10*/  LDSM.16.MT88.4 R20, [R180+0x10800] ;  /* 0x01080000b414783b */ /* 0x000e680000004200 */
[----:B------:R-:W1:Y:S02]  /*1ec20*/  LDSM.16.MT88.4 R24, [R181+0x10800] ;  /* 0x01080000b518783b */ /* 0x000e640000004200 */
[----:B------:R-:W-:-:S02]  /*1ec30*/  F2FP.PACK_AB R12, R89, R90 ;  /* 0x0000005a590c723e */ /* 0x000fc400000000ff */
[----:B------:R-:W-:Y:S02]  /*1ec40*/  F2FP.PACK_AB R13, R93, R92 ;  /* 0x0000005c5d0d723e */ /* 0x000fe400000000ff */
[----:B------:R-:W-:Y:S02]  /*1ec50*/  F2FP.PACK_AB R14, R87, R88 ;  /* 0x00000058570e723e */ /* 0x000fe400000000ff */
[----:B---3--:R-:W-:Y:S01]  /*1ec60*/  F2FP.PACK_AB R15, R86, R91 ;  /* 0x0000005b560f723e */ /* 0x008fe200000000ff */
[----:B--2---:R-:W-:Y:S02]  /*1ec70*/  FFMA.FTZ R10, R232, R4, -R7 ;  /* 0x00000004e80a7223 */ /* 0x004fe40000010807 */
[----:B------:R-:W-:Y:S02]  /*1ec80*/  FADD.FTZ R9, R171, R9 ;  /* 0x00000009ab097221 */ /* 0x000fe40000010000 */
[----:B------:R-:W-:Y:S02]  /*1ec90*/  FADD.FTZ R0, R174, R0 ;  /* 0x00000000ae007221 */ /* 0x000fe40000010000 */
[----:B----4-:R-:W-:Y:S01]  /*1eca0*/  HMMA.16816.F32 R68, R12, R32, R44 ;  /* 0x000000200c44723c */ /* 0x010fe2000000182c */
[----:B------:R2:W3:Y:S01]  /*1ecb0*/  MUFU.EX2 R81, R10 ;  /* 0x0000000a00517308 */ /* 0x0004e20000000800 */
[----:B------:R-:W-:-:S06]  /*1ecc0*/  FADD.FTZ R9, R38, R9 ;  /* 0x0000000926097221 */ /* 0x000fcc0000010000 */
[----:B------:R-:W-:Y:S01]  /*1ecd0*/  HMMA.16816.F32 R52, R12, R34, R40 ;  /* 0x000000220c34723c */ /* 0x000fe20000001828 */
[----:B------:R-:W4:Y:S01]  /*1ece0*/  LDSM.16.MT88.4 R32, [R139+0x11000] ;  /* 0x011000008b20783b */ /* 0x000f220000004200 */
[----:B------:R-:W-:Y:S02]  /*1ecf0*/  FADD.FTZ R0, R168, R0 ;  /* 0x00000000a8007221 */ /* 0x000fe40000010000 */
[----:B------:R-:W-:Y:S02]  /*1ed00*/  FADD.FTZ R9, R169, R9 ;  /* 0x00000009a9097221 */ /* 0x000fe40000010000 */
[----:B--2---:R-:W-:Y:S02]  /*1ed10*/  FFMA.FTZ R10, R234, R4, -R7 ;  /* 0x00000004ea0a7223 */ /* 0x004fe40000010807 */
[----:B------:R-:W-:Y:S02]  /*1ed20*/  FADD.FTZ R0, R163, R0 ;  /* 0x00000000a3007221 */ /* 0x000fe40000010000 */
[----:B------:R2:W-:Y:S01]  /*1ed30*/  MUFU.EX2 R80, R10 ;  /* 0x0000000a00507308 */ /* 0x0005e20000000800 */
[----:B------:R-:W-:-:S02]  /*1ed40*/  FADD.FTZ R9, R37, R9 ;  /* 0x0000000925097221 */ /* 0x000fc40000010000 */
[----:B------:R-:W-:Y:S02]  /*1ed50*/  FADD.FTZ R0, R165, R0 ;  /* 0x00000000a5007221 */ /* 0x000fe40000010000 */
[----:B------:R-:W-:Y:S02]  /*1ed60*/  FADD.FTZ R9, R162, R9 ;  /* 0x00000009a2097221 */ /* 0x000fe40000010000 */
[----:B------:R-:W-:Y:S02]  /*1ed70*/  FADD.FTZ R0, R167, R0 ;  /* 0x00000000a7007221 */ /* 0x000fe40000010000 */
[----:B--2---:R-:W-:-:S04]  /*1ed80*/  FFMA.FTZ R10, R235, R4, -R7 ;  /* 0x00000004eb0a7223 */ /* 0x004fc80000010807 */
[----:B------:R2:W2:Y:S01]  /*1ed90*/  MUFU.EX2 R39, R10 ;  /* 0x0000000a00277308 */ /* 0x0004a20000000800 */
[----:B------:R-:W-:Y:S02]  /*1eda0*/  FADD.FTZ R9, R164, R9 ;  /* 0x00000009a4097221 */ /* 0x000fe40000010000 */
[----:B------:R-:W-:Y:S01]  /*1edb0*/  FADD.FTZ R0, R160, R0 ;  /* 0x00000000a0007221 */ /* 0x000fe20000010000 */
[----:B-1----:R-:W-:Y:S01]  /*1edc0*/  HMMA.16816.F32 R56, R12, R28, R56 ;  /* 0x0000001c0c38723c */ /* 0x002fe20000001838 */
[----:B------:R-:W-:Y:S01]  /*1edd0*/  FADD.FTZ R9, R161, R9 ;  /* 0x00000009a1097221 */ /* 0x000fe20000010000 */
[----:B------:R-:W-:Y:S01]  /*1ede0*/  LDSM.16.MT88.4 R164, [R139+0x11800] ;  /* 0x011800008ba4783b */ /* 0x000fe20000004200 */
[----:B--2---:R-:W-:-:S04]  /*1edf0*/  FFMA.FTZ R10, R236, R4, -R5 ;  /* 0x00000004ec0a7223 */ /* 0x004fc80000010805 */
        /* <DEDUP_REMOVED lines=10> */
[----:B------:R-:W-:Y:S01]  /*1eea0*/  HMMA.16816.F32 R40, R12, R20, R64 ;  /* 0x000000140c28723c */ /* 0x000fe20000001840 */
[----:B-1----:R-:W-:-:S02]  /*1eeb0*/  FFMA.FTZ R10, R238, R4, -R5 ;  /* 0x00000004ee0a7223 */ /* 0x002fc40000010805 */
[----:B------:R-:W-:-:S05]  /*1eec0*/  FADD.FTZ R0, R146, R0 ;  /* 0x0000000092007221 */ /* 0x000fca0000010000 */
[C---:B------:R-:W-:Y:S01]  /*1eed0*/  HMMA.16816.F32 R44, R12.reuse, R22, R72 ;  /* 0x000000160c2c723c */ /* 0x040fe20000001848 */
[----:B------:R1:W1:Y:S07]  /*1eee0*/  MUFU.EX2 R37, R10 ;  /* 0x0000000a00257308 */ /* 0x00026e0000000800 */
[C---:B------:R-:W-:Y:S01]  /*1eef0*/  HMMA.16816.F32 R76, R12.reuse, R24, R76 ;  /* 0x000000180c4c723c */ /* 0x040fe2000000184c */
[----:B------:R-:W-:Y:S01]  /*1ef00*/  FADD.FTZ R9, R151, R9 ;  /* 0x0000000997097221 */ /* 0x000fe20000010000 */
[----:B------:R-:W4:Y:S06]  /*1ef10*/  LDSM.16.MT88.4 R20, [R180+0x11000] ;  /* 0x01100000b414783b */ /* 0x000f2c0000004200 */
[----:B------:R-:W-:Y:S01]  /*1ef20*/  HMMA.16816.F32 R48, R12, R26, R48 ;  /* 0x0000001a0c30723c */ /* 0x000fe20000001830 */
[----:B-1----:R-:W-:Y:S01]  /*1ef30*/  FFMA.FTZ R10, R237, R4, -R5 ;  /* 0x00000004ed0a7223 */ /* 0x002fe20000010805 */
[----:B------:R-:W1:Y:S01]  /*1ef40*/  LDSM.16.MT88.4 R24, [R181+0x11000] ;  /* 0x01100000b518783b */ /* 0x000e620000004200 */
[----:B------:R-:W-:-:S03]  /*1ef50*/  FADD.FTZ R0, R19, R0 ;  /* 0x0000000013007221 */ /* 0x000fc60000010000 */
[----:B------:R-:W1:Y:S01]  /*1ef60*/  LDSM.16.MT88.4 R148, [R180+0x11800] ;  /* 0x01180000b494783b */ /* 0x000e620000004200 */
[----:B---3--:R-:W-:Y:S02]  /*1ef70*/  F2FP.PACK_AB R12, R81, R82 ;  /* 0x00000052510c723e */ /* 0x008fe400000000ff */
[----:B------:R-:W-:Y:S02]  /*1ef80*/  F2FP.PACK_AB R13, R84, R85 ;  /* 0x00000055540d723e */ /* 0x000fe400000000ff */
[----:B------:R-:W-:Y:S02]  /*1ef90*/  F2FP.PACK_AB R14, R39, R80 ;  /* 0x00000050270e723e */ /* 0x000fe400000000ff */
[----:B--2---:R-:W-:Y:S01]  /*1efa0*/  F2FP.PACK_AB R15, R38, R83 ;  /* 0x00000053260f723e */ /* 0x004fe200000000ff */
[----:B------:R-:W-:Y:S02]  /*1efb0*/  FADD.FTZ R9, R18, R9 ;  /* 0x0000000912097221 */ /* 0x000fe40000010000 */
[----:B------:R-:W-:-:S04]  /*1efc0*/  FADD.FTZ R0, R143, R0 ;  /* 0x000000008f007221 */ /* 0x000fc80000010000 */
[----:B----4-:R-:W-:Y:S01]  /*1efd0*/  HMMA.16816.F32 R68, R12, R32, R68 ;  /* 0x000000200c44723c */ /* 0x010fe20000001844 */
[----:B------:R2:W-:Y:S01]  /*1efe0*/  MUFU.EX2 R33, R10 ;  /* 0x0000000a00217308 */ /* 0x0005e20000000800 */
[----:B------:R-:W-:Y:S02]  /*1eff0*/  FADD.FTZ R9, R144, R9 ;  /* 0x0000000990097221 */ /* 0x000fe40000010000 */
        /* <DEDUP_REMOVED lines=12> */
[----:B------:R2:W4:Y:S01]  /*1f0c0*/  MUFU.EX2 R18, R10 ;  /* 0x0000000a00127308 */ /* 0x0005220000000800 */
        /* <DEDUP_REMOVED lines=9> */
[----:B------:R-:W-:Y:S02]  /*1f160*/  FADD.FTZ R5, R112, R7 ;  /* 0x0000000770057221 */ /* 0x000fe40000010000 */
        /* <DEDUP_REMOVED lines=46> */
[C---:B------:R-:W-:Y:S08]  /*1f450*/  HMMA.16816.F32 R40, R12.reuse, R20, R40 ;  /* 0x000000140c28723c */ /* 0x040ff00000001828 */
[C---:B------:R-:W-:Y:S08]  /*1f460*/  HMMA.16816.F32 R44, R12.reuse, R22, R44 ;  /* 0x000000160c2c723c */ /* 0x040ff0000000182c */
[C---:B-1----:R-:W-:Y:S08]  /*1f470*/  HMMA.16816.F32 R144, R12.reuse, R24, R76 ;  /* 0x000000180c90723c */ /* 0x042ff0000000184c */
[----:B------:R-:W-:Y:S01]  /*1f480*/  HMMA.16816.F32 R48, R12, R26, R48 ;  /* 0x0000001a0c30723c */ /* 0x000fe20000001830 */
[----:B------:R-:W1:Y:S01]  /*1f490*/  LDSM.16.MT88.4 R12, [R181+0x11800] ;  /* 0x01180000b50c783b */ /* 0x000e620000004200 */
[----:B------:R-:W-:-:S02]  /*1f4a0*/  FADD.FTZ R0, R33, R0 ;  /* 0x0000000021007221 */ /* 0x000fc40000010000 */
[----:B----4-:R-:W-:Y:S02]  /*1f4b0*/  FADD.FTZ R4, R18, R4 ;  /* 0x0000000412047221 */ /* 0x010fe40000010000 */
[----:B------:R-:W-:Y:S02]  /*1f4c0*/  FADD.FTZ R0, R32, R0 ;  /* 0x0000000020007221 */ /* 0x000fe40000010000 */
[----:B------:R-:W-:Y:S02]  /*1f4d0*/  FADD.FTZ R4, R11, R4 ;  /* 0x000000040b047221 */ /* 0x000fe40000010000 */
[----:B------:R-:W-:Y:S02]  /*1f4e0*/  FADD.FTZ R5, R7, R0 ;  /* 0x0000000007057221 */ /* 0x000fe40000010000 */
[----:B--2---:R-:W-:-:S05]  /*1f4f0*/  FADD.FTZ R0, R10, R4 ;  /* 0x000000040a007221 */ /* 0x004fca0000010000 */
        /* <DEDUP_REMOVED lines=85> */
.L_x_3385:
[----:B------:R-:W2:Y:S02]  /*1fa50*/  LD.E R0, [R16.64+0x40] ;  /* 0x0000400610007980 */ /* 0x000ea4000c101900 */
[----:B--2---:R-:W-:-:S04]  /*1fa60*/  LEA R0, -R0, RZ, 0x8 ;  /* 0x000000ff00007211 */ /* 0x004fc800078e41ff */
[----:B------:R-:W-:Y:S02]  /*1fa70*/  SHF.R.S32.HI R4, RZ, 0x1f, R0 ;  /* 0x0000001fff047819 */ /* 0x000fe40000011400 */
.L_x_3386:
[----:B------:R-:W-:Y:S05]  /*1fa80*/  BSYNC B0 ;  /* 0x0000000000007941 */ /* 0x000fea0003800000 */
.L_x_3384:
[----:B------:R-:W2:Y:S04]  /*1fa90*/  LDL.LU R19, [R1+0xfc] ;  /* 0x0000fc0001137983 */ /* 0x000ea80000300800 */
[----:B------:R-:W3:Y:S04]  /*1faa0*/  LDL.LU R18, [R1+0xf0] ;  /* 0x0000f00001127983 */ /* 0x000ee80000300800 */
[----:B------:R-:W4:Y:S04]  /*1fab0*/  LDL.LU R15, [R1+0x108] ;  /* 0x00010800010f7983 */ /* 0x000f280000300800 */
[----:B------:R-:W3:Y:S04]  /*1fac0*/  LDL.LU R14, [R1+0xf8] ;  /* 0x0000f800010e7983 */ /* 0x000ee80000300800 */
[----:B------:R-:W3:Y:S04]  /*1fad0*/  LDL.LU R13, [R1+0xb4] ;  /* 0x0000b400010d7983 */ /* 0x000ee80000300800 */
        /* <DEDUP_REMOVED lines=8> */
[----:B------:R-:W4:Y:S01]  /*1fb60*/  LDL R21, [R1+0x1c] ;  /* 0x00001c0001157983 */ /* 0x000f220000100800 */
[----:B------:R-:W-:-:S04]  /*1fb70*/  LEA R226, P3, R0, R248, 0x1 ;  /* 0x000000f800e27211 */ /* 0x000fc800078608ff */
[----:B------:R-:W-:Y:S01]  /*1fb80*/  LEA.HI.X R227, R0, R249, R4, 0x1, P3 ;  /* 0x000000f900e37211 */ /* 0x000fe200018f0c04 */
[----:B------:R-:W-:Y:S04]  /*1fb90*/  STL [R1+0x180], R144 ;  /* 0x0001809001007387 */ /* 0x000fe80000100800 */
[----:B------:R-:W-:Y:S04]  /*1fba0*/  STL [R1+0x17c], R143 ;  /* 0x00017c8f01007387 */ /* 0x000fe80000100800 */
[----:B------:R-:W-:Y:S04]  /*1fbb0*/  STL [R1+0x178], R142 ;  /* 0x0001788e01007387 */ /* 0x000fe80000100800 */
[----:B------:R-:W-:Y:S04]  /*1fbc0*/  STL [R1+0x174], R141 ;  /* 0x0001748d01007387 */ /* 0x000fe80000100800 */
[----:B------:R-:W-:Y:S04]  /*1fbd0*/  STL [R1+0x170], R140 ;  /* 0x0001708c01007387 */ /* 0x000fe80000100800 */
[----:B------:R-:W-:Y:S04]  /*1fbe0*/  STL [R1+0x16c], R139 ;  /* 0x00016c8b01007387 */ /* 0x000fe80000100800 */
[----:B------:R-:W-:Y:S04]  /*1fbf0*/  STL [R1+0x168], R118 ;  /* 0x0001687601007387 */ /* 0x000fe80000100800 */
[----:B------:R-:W-:Y:S01]  /*1fc00*/  STL [R1+0x164], R36 ;  /* 0x0001642401007387 */ /* 0x000fe20000100800 */
[----:B--2---:R-:W-:Y:S01]  /*1fc10*/  MOV R50, R19 ;  /* 0x0000001300327202 */ /* 0x004fe20000000f00 */
[----:B---3--:R-:W-:-:S02]  /*1fc20*/  IMAD.MOV.U32 R54, RZ, RZ, R13 ;  /* 0x000000ffff367224 */ /* 0x008fc400078e000d */
[----:B----4-:R-:W-:Y:S01]  /*1fc30*/  IMAD.MOV.U32 R55, RZ, RZ, R12 ;  /* 0x000000ffff377224 */ /* 0x010fe200078e000c */
[----:B------:R-:W-:Y:S01]  /*1fc40*/  MOV R56, R11 ;  /* 0x0000000b00387202 */ /* 0x000fe20000000f00 */
[----:B------:R-:W-:Y:S01]  /*1fc50*/  IMAD.MOV.U32 R57, RZ, RZ, R10 ;  /* 0x000000ffff397224 */ /* 0x000fe200078e000a */
[----:B------:R-:W-:Y:S01]  /*1fc60*/  ISETP.GE.AND P1, PT, R134, R20, PT ;  /* 0x000000148600720c */ /* 0x000fe20003f26270 */
[----:B------:R-:W-:Y:S02]  /*1fc70*/  IMAD.MOV.U32 R60, RZ, RZ, R5 ;  /* 0x000000ffff3c7224 */ /* 0x000fe400078e0005 */
[----:B------:R-:W-:Y:S01]  /*1fc80*/  IMAD.MOV.U32 R61, RZ, RZ, R22 ;  /* 0x000000ffff3d7224 */ /* 0x000fe200078e0016 */
[----:B------:R-:W-:Y:S01]  /*1fc90*/  MOV R59, R7 ;  /* 0x00000007003b7202 */ /* 0x000fe20000000f00 */
[----:B------:R-:W-:-:S08]  /*1fca0*/  IMAD.MOV.U32 R62, RZ, RZ, R21 ;  /* 0x000000ffff3e7224 */ /* 0x000fd000078e0015 */
[----:B------:R-:W-:Y:S01]  /*1fcb0*/  @!P1 IADD3 R5, P2, R0, R172, RZ ;  /* 0x000000ac00059210 */ /* 0x000fe20007f5e0ff */
[----:B------:R-:W-:Y:S01]  /*1fcc0*/  @!P1 IMAD.MOV.U32 R11, RZ, RZ, R4 ;  /* 0x000000ffff0b9224 */ /* 0x000fe200078e0004 */
[-C--:B------:R-:W-:Y:S01]  /*1fcd0*/  @!P1 MOV R10, R0.reuse ;  /* 0x00000000000a9202 */ /* 0x080fe20000000f00 */
[----:B------:R-:W-:Y:S01]  /*1fce0*/  IMAD.MOV.U32 R58, RZ, RZ, R9 ;  /* 0x000000ffff3a7224 */ /* 0x000fe200078e0009 */
[----:B------:R-:W-:Y:S01]  /*1fcf0*/  @!P1 LEA R9, P4, R61, R0, 0x5 ;  /* 0x000000003d099211 */ /* 0x000fe200078828ff */
[----:B------:R-:W-:Y:S01]  /*1fd00*/  @!P1 IMAD.X R7, R4, 0x1, R218, P2 ;  /* 0x0000000104079824 */ /* 0x000fe200010e06da */
[----:B------:R-:W-:Y:S01]  /*1fd10*/  @!P1 LEA R48, P2, R5, R248, 0x1 ;  /* 0x000000f805309211 */ /* 0x000fe200078408ff */
[----:B------:R-:W-:Y:S02]  /*1fd20*/  @!P1 IMAD R12, R62, 0x30, RZ ;  /* 0x000000303e0c9824 */ /* 0x000fe400078e02ff */
[----:B------:R-:W-:Y:S01]  /*1fd30*/  @!P1 IMAD.WIDE.U32 R10, R61, 0x30, R10 ;  /* 0x000000303d0a9825 */ /* 0x000fe200078e000a */
[----:B------:R-:W-:-:S02]  /*1fd40*/  @!P1 LEA.HI.X R49, R5, R249, R7, 0x1, P2 ;  /* 0x000000f905319211 */ /* 0x000fc400010f0c07 */
[----:B------:R-:W-:Y:S01]  /*1fd50*/  @!P1 LEA.HI.X R13, R61, R4, R62, 0x5, P4 ;  /* 0x000000043d0d9211 */ /* 0x000fe200020f2c3e */
[----:B------:R-:W-:Y:S01]  /*1fd60*/  @!P1 IMAD.IADD R12, R11, 0x1, R12 ;  /* 0x000000010b0c9824 */ /* 0x000fe200078e020c */
[C---:B------:R-:W-:Y:S02]  /*1fd70*/  @!P1 LEA R5, P3, R61.reuse, R0, 0x6 ;  /* 0x000000003d059211 */ /* 0x040fe400078630ff */
[C---:B------:R-:W-:Y:S02]  /*1fd80*/  @!P1 LEA R44, P4, R10.reuse, R248, 0x1 ;  /* 0x000000f80a2c9211 */ /* 0x040fe400078808ff */
[----:B------:R-:W-:Y:S02]  /*1fd90*/  MOV R53, R14 ;  /* 0x0000000e00357202 */ /* 0x000fe40000000f00 */
[C---:B------:R-:W-:Y:S02]  /*1fda0*/  @!P1 LEA.HI.X R14, R61.reuse, R4, R62, 0x6, P3 ;  /* 0x000000043d0e9211 */ /* 0x040fe400018f343e */
[----:B------:R-:W-:Y:S01]  /*1fdb0*/  @!P1 LEA.HI.X R45, R10, R249, R12, 0x1, P4 ;  /* 0x000000f90a2d9211 */ /* 0x000fe200020f0c0c */
[----:B------:R-:W-:Y:S01]  /*1fdc0*/  @!P1 IMAD.MOV.U32 R11, RZ, RZ, R4 ;  /* 0x000000ffff0b9224 */ /* 0x000fe200078e0004 */
[----:B------:R-:W-:-:S02]  /*1fdd0*/  @!P1 LEA R7, P2, R61, R0, 0x7 ;  /* 0x000000003d079211 */ /* 0x000fc400078438ff */
[-C--:B------:R-:W-:Y:S02]  /*1fde0*/  @!P1 LEA R46, P5, R9, R248.reuse, 0x1 ;  /* 0x000000f8092e9211 */ /* 0x080fe400078a08ff */
[----:B------:R-:W-:Y:S02]  /*1fdf0*/  @!P1 LEA R42, P3, R5, R248, 0x1 ;  /* 0x000000f8052a9211 */ /* 0x000fe400078608ff */
[----:B------:R-:W-:Y:S01]  /*1fe00*/  @!P1 MOV R10, R0 ;  /* 0x00000000000a9202 */ /* 0x000fe20000000f00 */
[----:B------:R-:W-:Y:S01]  /*1fe10*/  IMAD.MOV.U32 R52, RZ, RZ, R15 ;  /* 0x000000ffff347224 */ /* 0x000fe200078e000f */
[----:B------:R-:W-:Y:S02]  /*1fe20*/  @!P1 LEA.HI.X R15, R61, R4, R62, 0x7, P2 ;  /* 0x000000043d0f9211 */ /* 0x000fe400010f3c3e */
[-C--:B------:R-:W-:Y:S01]  /*1fe30*/  @!P1 LEA.HI.X R47, R9, R249.reuse, R13, 0x1, P5 ;  /* 0x000000f9092f9211 */ /* 0x080fe200028f0c0d */
[----:B------:R-:W-:Y:S01]  /*1fe40*/  @!P1 IMAD.WIDE.U32 R20, R61, 0x50, R10 ;  /* 0x000000503d149825 */ /* 0x000fe200078e000a */
[----:B------:R-:W-:-:S02]  /*1fe50*/  @!P1 LEA.HI.X R43, R5, R249, R14, 0x1, P3 ;  /* 0x000000f9052b9211 */ /* 0x000fc400018f0c0e */
[C---:B------:R-:W-:Y:S01]  /*1fe60*/  @!P1 LEA R40, P2, R7.reuse, R248, 0x1 ;  /* 0x000000f807289211 */ /* 0x040fe200078408ff */
[----:B------:R-:W-:Y:S01]  /*1fe70*/  @!P1 IMAD R5, R62, 0x50, RZ ;  /* 0x000000503e059824 */ /* 0x000fe200078e02ff */
[----:B------:R-:W-:Y:S01]  /*1fe80*/  @!P1 MOV R13, R4 ;  /* 0x00000004000d9202 */ /* 0x000fe20000000f00 */
[----:B------:R-:W-:Y:S01]  /*1fe90*/  @!P1 IMAD.MOV.U32 R12, RZ, RZ, R0 ;  /* 0x000000ffff0c9224 */ /* 0x000fe200078e0000 */
[----:B------:R-:W-:Y:S01]  /*1fea0*/  @!P1 MOV R24, R0 ;  /* 0x0000000000189202 */ /* 0x000fe20000000f00 */
[----:B------:R-:W-:Y:S01]  /*1feb0*/  @!P1 IMAD.MOV.U32 R25, RZ, RZ, R4 ;  /* 0x000000ffff199224 */ /* 0x000fe200078e0004 */
[----:B------:R-:W-:Y:S01]  /*1fec0*/  @!P1 LEA.HI.X R41, R7, R249, R15, 0x1, P2 ;  /* 0x000000f907299211 */ /* 0x000fe200010f0c0f */
[----:B------:R-:W-:Y:S01]  /*1fed0*/  IMAD.MOV.U32 R51, RZ, RZ, R18 ;  /* 0x000000ffff337224 */ /* 0x000fe200078e0012 */
[----:B------:R-:W-:Y:S01]  /*1fee0*/  @!P1 LEA R38, P2, R20, R248, 0x1 ;  /* 0x000000f814269211 */ /* 0x000fe200078408ff */
[----:B------:R-:W-:Y:S02]  /*1fef0*/  @!P1 IMAD.MOV.U32 R22, RZ, RZ, R0 ;  /* 0x000000ffff169224 */ /* 0x000fe400078e0000 */
[----:B------:R-:W-:-:S02]  /*1ff00*/  @!P1 IMAD.MOV.U32 R23, RZ, RZ, R4 ;  /* 0x000000ffff179224 */ /* 0x000fc400078e0004 */
[----:B------:R-:W-:Y:S02]  /*1ff10*/  @!P1 IMAD.IADD R5, R21, 0x1, R5 ;  /* 0x0000000115059824 */ /* 0x000fe400078e0205 */
        /* <DEDUP_REMOVED lines=11> */
[----:B------:R-:W-:Y:S02]  /*1ffd0*/  @!P1 IADD3 R11, R27, R11, RZ ;  /* 0x0000000b1b0b9210 */ /* 0x000fe40007ffe0ff */
        /* <DEDUP_REMOVED lines=18> */
[----:B------:R-:W-:Y:S01]  /*20100*/  @!P1 IMAD.MOV.U32 R11, RZ, RZ, R4 ;  /* 0x000000ffff0b9224 */ /* 0x000fe200078e0004 */
[-C--:B------:R-:W-:Y:S01]  /*20110*/  @!P1 MOV R13, R4.reuse ;  /* 0x00000004000d9202 */ /* 0x080fe20000000f00 */
[----:B------:R-:W-:Y:S01]  /*20120*/  @!PT LDS RZ, [RZ] ;  /* 0x00000000fffff984 */ /* 0x000fe20000000800 */
[----:B------:R-:W-:Y:S01]  /*20130*/  @!PT LDS RZ, [RZ] ;  /* 0x00000000fffff984 */ /* 0x000fe20000000800 */
[----:B------:R-:W-:Y:S01]  /*20140*/  @!PT LDS RZ, [RZ] ;  /* 0x00000000fffff984 */ /* 0x000fe20000000800 */
[----:B------:R3:W-:Y:S01]  /*20150*/  @!P1 LDGSTS.E.BYPASS.LTC128B.128 [R189+0xa800], [R48.64] ;  /* 0x0a80000030bd9fae */ /* 0x0007e2000b901d46 */
[----:B------:R-:W-:Y:S01]  /*20160*/  @!P1 MOV R5, R4 ;  /* 0x0000000400059202 */ /* 0x000fe20000000f00 */
[--C-:B------:R-:W-:Y:S01]  /*20170*/  @!P1 IMAD.MOV.U32 R12, RZ, RZ, R0.reuse ;  /* 0x000000ffff0c9224 */ /* 0x100fe200078e0000 */
        /* <DEDUP_REMOVED lines=100> */
[----:B------:R-:W-:Y:S01]  /*207c0*/  LDSM.16.M88.4 R40, [R137+0x3000] ;  /* 0x003000008928783b */ /* 0x000fe20000000200 */
[----:B------:R-:W-:Y:S01]  /*207d0*/  MOV R92, R60 ;  /* 0x0000003c005c7202 */ /* 0x000fe20000000f00 */
[----:B------:R-:W-:Y:S01]  /*207e0*/  IMAD.MOV.U32 R93, RZ, RZ, R59 ;  /* 0x000000ffff5d7224 */ /* 0x000fe200078e003b */
[----:B------:R-:W-:Y:S01]  /*207f0*/  MOV R95, R57 ;  /* 0x00000039005f7202 */ /* 0x000fe20000000f00 */
[----:B------:R-:W-:Y:S04]  /*20800*/  LDSM.16.M88.4 R80, [R137+0x4000] ;  /* 0x004000008950783b */ /* 0x000fe80000000200 */
[----:B--2---:R-:W2:Y:S01]  /*20810*/  LDSM.16.M88.4 R20, [R137+0x2800] ;  /* 0x002800008914783b */ /* 0x004ea20000000200 */
[----:B------:R-:W-:Y:S01]  /*20820*/  IMAD.MOV.U32 R94, RZ, RZ, R58 ;  /* 0x000000ffff5e7224 */ /* 0x000fe200078e003a */
[----:B------:R-:W-:Y:S01]  /*20830*/  MOV R106, R51 ;  /* 0x00000033006a7202 */ /* 0x000fe20000000f00 */
[----:B------:R-:W-:Y:S01]  /*20840*/  IMAD.MOV.U32 R97, RZ, RZ, R56 ;  /* 0x000000ffff617224 */ /* 0x000fe200078e0038 */
[----:B------:R-:W1:Y:S01]  /*20850*/  LDSM.16.M88.4 R76, [R137+0x4800] ;  /* 0x00480000894c783b */ /* 0x000e620000000200 */
[----:B------:R-:W-:Y:S01]  /*20860*/  IMAD.MOV.U32 R107, RZ, RZ, R50 ;  /* 0x000000ffff6b7224 */ /* 0x000fe200078e0032 */
[----:B------:R-:W-:Y:S01]  /*20870*/  MOV R99, R54 ;  /* 0x0000003600637202 */ /* 0x000fe20000000f00 */
[----:B------:R-:W-:Y:S01]  /*20880*/  IMAD.MOV.U32 R98, RZ, RZ, R55 ;  /* 0x000000ffff627224 */ /* 0x000fe200078e0037 */
[----:B------:R-:W1:Y:S01]  /*20890*/  LDSM.16.M88.4 R84, [R137+0x3800] ;  /* 0x003800008954783b */ /* 0x000e620000000200 */
[----:B------:R-:W-:-:S02]  /*208a0*/  IMAD.MOV.U32 R104, RZ, RZ, R53 ;  /* 0x000000ffff687224 */ /* 0x000fc400078e0035 */
[----:B------:R-:W-:Y:S01]  /*208b0*/  IMAD.MOV.U32 R105, RZ, RZ, R52 ;  /* 0x000000ffff697224 */ /* 0x000fe200078e0034 */
[----:B------:R-:W2:Y:S04]  /*208c0*/  LDSM.16.M88.4 R72, [R137+0x5000] ;  /* 0x005000008948783b */ /* 0x000ea80000000200 */
[----:B------:R-:W2:Y:S04]  /*208d0*/  LDSM.16.M88.4 R68, [R137+0x5800] ;  /* 0x005800008944783b */ /* 0x000ea80000000200 */
[----:B------:R-:W2:Y:S04]  /*208e0*/  LDSM.16.M88.4 R64, [R137+0x6000] ;  /* 0x006000008940783b */ /* 0x000ea80000000200 */
[----:B------:R-:W2:Y:S04]  /*208f0*/  LDSM.16.M88.4 R60, [R137+0x6800] ;  /* 0x00680000893c783b */ /* 0x000ea80000000200 */
[----:B------:R-:W2:Y:S04]  /*20900*/  LDSM.16.M88.4 R56, [R137+0x7000] ;  /* 0x007000008938783b */ /* 0x000ea80000000200 */
[----:B---3--:R-:W3:Y:S04]  /*20910*/  LDSM.16.M88.4 R48, [R137+0x8000] ;  /* 0x008000008930783b */ /* 0x008ee80000000200 */
[----:B----4-:R-:W4:Y:S04]  /*20920*/  LDSM.16.M88.4 R44, [R137+0x8800] ;  /* 0x00880000892c783b */ /* 0x010f280000000200 */
[----:B------:R-:W3:Y:S04]  /*20930*/  LDSM.16.M88.4 R52, [R137+0x7800] ;  /* 0x007800008934783b */ /* 0x000ee80000000200 */
[----:B------:R-:W3:Y:S04]  /*20940*/  LDSM.16.M88.4 R32, [R137+0x9000] ;  /* 0x009000008920783b */ /* 0x000ee80000000200 */
[----:B------:R-:W3:Y:S01]  /*20950*/  LDSM.16.M88.4 R28, [R137+0x9800] ;  /* 0x00980000891c783b */ /* 0x000ee20000000200 */
[C---:B-1----:R-:W-:Y:S03]  /*20960*/  HMMA.16816.F32 R100, R12.reuse, R24, RZ ;  /* 0x000000180c64723c */ /* 0x042fe600000018ff */
[----:B------:R-:W-:Y:S04]  /*20970*/  STL [R1+0x160], R2 ;  /* 0x0001600201007387 */ /* 0x000fe80000100800 */
[----:B------:R-:W0:Y:S01]  /*20980*/  LDGDEPBAR ;  /* 0x00000000000079af */ /* 0x000e220000000000 */
[C---:B------:R-:W-:Y:S03]  /*20990*/  HMMA.16816.F32 R88, R12.reuse, R26, RZ ;  /* 0x0000001a0c58723c */ /* 0x040fe600000018ff */
[----:B------:R1:W-:Y:S05]  /*209a0*/  LDSM.16.M88.4 R24, [R107] ;  /* 0x000000006b18783b */ /* 0x0003ea0000000200 */
[C---:B--2---:R-:W-:Y:S08]  /*209b0*/  HMMA.16816.F32 R176, R12.reuse, R20, RZ ;  /* 0x000000140cb0723c */ /* 0x044ff000000018ff */
[C---:B------:R-:W-:Y:S01]  /*209c0*/  HMMA.16816.F32 R112, R12.reuse, R22, RZ ;  /* 0x000000160c70723c */ /* 0x040fe200000018ff */
[----:B------:R-:W-:Y:S07]  /*209d0*/  LDSM.16.M88.4 R20, [R96+0x2000] ;  /* 0x002000006014783b */ /* 0x000fee0000000200 */
[C---:B------:R-:W-:Y:S08]  /*209e0*/  HMMA.16816.F32 R172, R12.reuse, R40, RZ ;  /* 0x000000280cac723c */ /* 0x040ff000000018ff */
[----:B------:R-:W-:Y:S01]  /*209f0*/  HMMA.16816.F32 R108, R12, R42, RZ ;  /* 0x0000002a0c6c723c */ /* 0x000fe200000018ff */
[----:B------:R-:W2:Y:S01]  /*20a00*/  LDSM.16.M88.4 R40, [R96+0x2800] ;  /* 0x002800006028783b */ /* 0x000ea20000000200 */
[----:B------:R-:W-:Y:S01]  /*20a10*/  MOV R214, R106 ;  /* 0x0000006a00d67202 */ /* 0x000fe20000000f00 */
[----:B------:R-:W-:-:S02]  /*20a20*/  IMAD.MOV.U32 R119, RZ, RZ, R105 ;  /* 0x000000ffff777224 */ /* 0x000fc400078e0069 */
[----:B------:R-:W-:Y:S01]  /*20a30*/  IMAD.MOV.U32 R117, RZ, RZ, R104 ;  /* 0x000000ffff757224 */ /* 0x000fe200078e0068 */
[----:B------:R-:W-:Y:S01]  /*20a40*/  MOV R133, R95 ;  /* 0x0000005f00857202 */ /* 0x000fe20000000f00 */
[----:B------:R-:W-:Y:S01]  /*20a50*/  IMAD.MOV.U32 R136, RZ, RZ, R94 ;  /* 0x000000ffff887224 */ /* 0x000fe200078e005e */
[----:B------:R-:W-:Y:S01]  /*20a60*/  HMMA.16816.F32 R128, R12, R80, RZ ;  /* 0x000000500c80723c */ /* 0x000fe200000018ff */
[----:B------:R-:W-:Y:S01]  /*20a70*/  IMAD.MOV.U32 R215, RZ, RZ, R93 ;  /* 0x000000ffffd77224 */ /* 0x000fe200078e005d */
[----:B------:R-:W-:-:S06]  /*20a80*/  MOV R228, R92 ;  /* 0x0000005c00e47202 */ /* 0x000fcc0000000f00 */
        /* <DEDUP_REMOVED lines=24> */
[----:B------:R-:W-:Y:S08]  /*20c10*/  HMMA.16816.F32 R12, R12, R30, RZ ;  /* 0x0000001e0c0c723c */ /* 0x000ff000000018ff */
[----:B------:R-:W-:Y:S01]  /*20c20*/  IMAD.MOV.U32 R35, RZ, RZ, R141 ;  /* 0x000000ffff237224 */ /* 0x000fe200078e008d */
[----:B------:R-:W-:Y:S01]  /*20c30*/  MOV R10, R142 ;  /* 0x0000008e000a7202 */ /* 0x000fe20000000f00 */
[----:B------:R-:W-:Y:S01]  /*20c40*/  IMAD.MOV.U32 R0, RZ, RZ, R143 ;  /* 0x000000ffff007224 */ /* 0x000fe200078e008f */
[C---:B--2---:R-:W-:Y:S11]  /*20c50*/  HMMA.16816.F32 R28, R24.reuse, R40, R176 ;  /* 0x00000028181c723c */ /* 0x044ff600000018b0 */
[----:B------:R-:W-:Y:S02]  /*20c60*/  @!UPT UIADD3 URZ, URZ, URZ, URZ ;  /* 0x0000003f3f3ff290 */ /* 0x000fe4000fffe03f */
[----:B------:R-:W-:Y:S01]  /*20c70*/  IMAD.MOV.U32 R144, RZ, RZ, R12 ;  /* 0x000000ffff907224 */ /* 0x000fe200078e000c */
[----:B------:R-:W-:Y:S01]  /*20c80*/  MOV R143, R13 ;  /* 0x0000000d008f7202 */ /* 0x000fe20000000f00 */
[----:B------:R-:W-:Y:S02]  /*20c90*/  IMAD.MOV.U32 R142, RZ, RZ, R14 ;  /* 0x000000ffff8e7224 */ /* 0x000fe400078e000e */
[----:B------:R-:W-:Y:S02]  /*20ca0*/  IMAD.MOV.U32 R141, RZ, RZ, R15 ;  /* 0x000000ffff8d7224 */ /* 0x000fe400078e000f */
[C---:B------:R-:W-:Y:S11]  /*20cb0*/  HMMA.16816.F32 R12, R24.reuse, R20, R100 ;  /* 0x00000014180c723c */ /* 0x040ff60000001864 */
[----:B------:R-:W-:Y:S11]  /*20cc0*/  @!UPT UIADD3 URZ, URZ, URZ, URZ ;  /* 0x0000003f3f3ff290 */ /* 0x000ff6000fffe03f */
[----:B------:R-:W-:Y:S02]  /*20cd0*/  @!UPT UIADD3 URZ, URZ, URZ, URZ ;  /* 0x0000003f3f3ff290 */ /* 0x000fe4000fffe03f */
[----:B------:R-:W-:Y:S01]  /*20ce0*/  MOV R9, R12 ;  /* 0x0000000c00097202 */ /* 0x000fe20000000f00 */
[----:B------:R-:W-:Y:S01]  /*20cf0*/  IMAD.MOV.U32 R11, RZ, RZ, R13 ;  /* 0x000000ffff0b7224 */ /* 0x000fe200078e000d */
[----:B------:R-:W-:Y:S01]  /*20d00*/  MOV R4, R15 ;  /* 0x0000000f00047202 */ /* 0x000fe20000000f00 */
[----:B------:R-:W-:Y:S02]  /*20d10*/  IMAD.MOV.U32 R5, RZ, RZ, R14 ;  /* 0x000000ffff057224 */ /* 0x000fe400078e000e */
[----:B------:R-:W-:Y:S01]  /*20d20*/  HMMA.16816.F32 R12, R24, R22, R88 ;  /* 0x00000016180c723c */ /* 0x000fe20000001858 */
[----:B------:R-:W1:Y:S06]  /*20d30*/  LDSM.16.M88.4 R20, [R96+0x3000] ;  /* 0x003000006014783b */ /* 0x000e6c0000000200 */
[----:B------:R-:W-:Y:S01]  /*20d40*/  IMAD.MOV.U32 R91, RZ, RZ, R28 ;  /* 0x000000ffff5b7224 */ /* 0x000fe200078e001c */
[----:B------:R-:W-:Y:S01]  /*20d50*/  MOV R90, R29 ;  /* 0x0000001d005a7202 */ /* 0x000fe20000000f00 */
[----:B------:R-:W-:-:S02]  /*20d60*/  IMAD.MOV.U32 R89, RZ, RZ, R30 ;  /* 0x000000ffff597224 */ /* 0x000fc400078e001e */
[----:B------:R-:W-:Y:S02]  /*20d70*/  IMAD.MOV.U32 R88, RZ, RZ, R31 ;  /* 0x000000ffff587224 */ /* 0x000fe400078e001f */
[----:B------:R-:W-:Y:S01]  /*20d80*/  HMMA.16816.F32 R28, R24, R42, R112 ;  /* 0x0000002a181c723c */ /* 0x000fe20000001870 */
[----:B------:R-:W-:-:S10]  /*20d90*/  IMAD.MOV.U32 R52, RZ, RZ, R140 ;  /* 0x000000ffff347224 */ /* 0x000fd400078e008c */
[----:B------:R-:W-:Y:S01]  /*20da0*/  IMAD.MOV.U32 R39, RZ, RZ, R12 ;  /* 0x000000ffff277224 */ /* 0x000fe200078e000c */
[----:B------:R-:W-:Y:S01]  /*20db0*/  MOV R19, R14 ;  /* 0x0000000e00137202 */ /* 0x000fe20000000f00 */
[----:B------:R-:W-:Y:S02]  /*20dc0*/  IMAD.MOV.U32 R38, RZ, RZ, R13 ;  /* 0x000000ffff267224 */ /* 0x000fe400078e000d */
[----:B------:R-:W-:Y:S02]  /*20dd0*/  IMAD.MOV.U32 R18, RZ, RZ, R15 ;  /* 0x000000ffff127224 */ /* 0x000fe400078e000f */
[----:B------:R-:W2:Y:S07]  /*20de0*/  LDSM.16.M88.4 R12, [R96+0x3800] ;  /* 0x00380000600c783b */ /* 0x000eae0000000200 */
[----:B------:R-:W-:Y:S01]  /*20df0*/  MOV R140, R28 ;  /* 0x0000001c008c7202 */ /* 0x000fe20000000f00 */
[----:B------:R-:W-:Y:S01]  /*20e00*/  IMAD.MOV.U32 R139, RZ, RZ, R29 ;  /* 0x000000ffff8b7224 */ /* 0x000fe200078e001d */
[----:B------:R-:W-:Y:S01]  /*20e10*/  MOV R249, R31 ;  /* 0x0000001f00f97202 */ /* 0x000fe20000000f00 */
[----:B------:R-:W-:-:S02]  /*20e20*/  IMAD.MOV.U32 R118, RZ, RZ, R30 ;  /* 0x000000ffff767224 */ /* 0x000fc400078e001e */
[----:B------:R-:W3:Y:S01]  /*20e30*/  LDSM.16.M88.4 R28, [R96+0x4000] ;  /* 0x00400000601c783b */ /* 0x000ee20000000200 */
[C---:B-1----:R-:W-:Y:S08]  /*20e40*/  HMMA.16816.F32 R40, R24.reuse, R22, R108 ;  /* 0x000000161828723c */ /* 0x042ff0000000186c */
[C---:B------:R-:W-:Y:S11]  /*20e50*/  HMMA.16816.F32 R172, R24.reuse, R20, R172 ;  /* 0x0000001418ac723c */ /* 0x040ff600000018ac */
[----:B------:R-:W-:Y:S05]  /*20e60*/  @!UPT UIADD3 URZ, URZ, URZ, URZ ;  /* 0x0000003f3f3ff290 */ /* 0x000fea000fffe03f */
[----:B------:R-:W-:Y:S01]  /*20e70*/  IMAD.MOV.U32 R36, RZ, RZ, R40 ;  /* 0x000000ffff247224 */ /* 0x000fe200078e0028 */
[----:B------:R-:W-:Y:S01]  /*20e80*/  MOV R248, R42 ;  /* 0x0000002a00f87202 */ /* 0x000fe20000000f00 */
[----:B------:R-:W-:Y:S02]  /*20e90*/  IMAD.MOV.U32 R2, RZ, RZ, R41 ;  /* 0x000000ffff027224 */ /* 0x000fe400078e0029 */
[----:B------:R-:W-:Y:S01]  /*20ea0*/  IMAD.MOV.U32 R7, RZ, RZ, R43 ;  /* 0x000000ffff077224 */ /* 0x000fe200078e002b */
[C---:B--2---:R-:W-:Y:S08]  /*20eb0*/  HMMA.16816.F32 R20, R24.reuse, R12, R92 ;  /* 0x0000000c1814723c */ /* 0x044ff0000000185c */
[----:B---3--:R-:W-:Y:S01]  /*20ec0*/  HMMA.16816.F32 R40, R24, R28, R128 ;  /* 0x0000001c1828723c */ /* 0x008fe20000001880 */
[----:B------:R-:W-:-:S07]  /*20ed0*/  MOV R213, R99 ;  /* 0x0000006300d57202 */ /* 0x000fce0000000f00 */
[----:B------:R-:W-:Y:S01]  /*20ee0*/  HMMA.16816.F32 R12, R24, R14, R84 ;  /* 0x0000000e180c723c */ /* 0x000fe20000001854 */
[----:B------:R-:W-:Y:S01]  /*20ef0*/  IMAD.MOV.U32 R212, RZ, RZ, R98 ;  /* 0x000000ffffd47224 */ /* 0x000fe200078e0062 */
[----:B------:R-:W-:Y:S01]  /*20f00*/  MOV R98, R49 ;  /* 0x0000003100627202 */ /* 0x000fe20000000f00 */
[----:B------:R-:W-:Y:S02]  /*20f10*/  IMAD.MOV.U32 R116, RZ, RZ, R97 ;  /* 0x000000ffff747224 */ /* 0x000fe400078e0061 */
[----:B------:R-:W-:Y:S02]  /*20f20*/  IMAD.MOV.U32 R99, RZ, RZ, R48 ;  /* 0x000000ffff637224 */ /* 0x000fe400078e0030 */
[----:B------:R-:W-:Y:S01]  /*20f30*/  IMAD.MOV.U32 R97, RZ, RZ, R50 ;  /* 0x000000ffff617224 */ /* 0x000fe200078e0032 */
[----:B------:R-:W-:Y:S01]  /*20f40*/  MOV R50, R20 ;  /* 0x0000001400327202 */ /* 0x000fe20000000f00 */
[----:B------:R-:W-:Y:S02]  /*20f50*/  IMAD.MOV.U32 R92, RZ, RZ, R23 ;  /* 0x000000ffff5c7224 */ /* 0x000fe400078e0017 */
[----:B------:R-:W-:-:S02]  /*20f60*/  IMAD.MOV.U32 R49, RZ, RZ, R21 ;  /* 0x000000ffff317224 */ /* 0x000fc400078e0015 */
[----:B------:R-:W-:Y:S02]  /*20f70*/  IMAD.MOV.U32 R48, RZ, RZ, R22 ;  /* 0x000000ffff307224 */ /* 0x000fe400078e0016 */
[----:B------:R-:W1:Y:S01]  /*20f80*/  LDSM.16.M88.4 R20, [R96+0x4800] ;  /* 0x004800006014783b */ /* 0x000e620000000200 */
[----:B------:R-:W-:Y:S01]  /*20f90*/  IMAD.MOV.U32 R115, RZ, RZ, R40 ;  /* 0x000000ffff737224 */ /* 0x000fe200078e0028 */
[----:B------:R-:W-:Y:S01]  /*20fa0*/  MOV R113, R42 ;  /* 0x0000002a00717202 */ /* 0x000fe20000000f00 */
[----:B------:R-:W-:Y:S02]  /*20fb0*/  IMAD.MOV.U32 R114, RZ, RZ, R41 ;  /* 0x000000ffff727224 */ /* 0x000fe400078e0029 */
[----:B------:R-:W-:Y:S02]  /*20fc0*/  IMAD.MOV.U32 R112, RZ, RZ, R43 ;  /* 0x000000ffff707224 */ /* 0x000fe400078e002b */
[----:B------:R-:W2:Y:S02]  /*20fd0*/  LDSM.16.M88.4 R40, [R96+0x7000] ;  /* 0x007000006028783b */ /* 0x000ea40000000200 */
[----:B------:R-:W-:Y:S01]  /*20fe0*/  MOV R34, R13 ;  /* 0x0000000d00227202 */ /* 0x000fe20000000f00 */
[----:B------:R-:W-:Y:S01]  /*20ff0*/  IMAD.MOV.U32 R33, RZ, RZ, R14 ;  /* 0x000000ffff217224 */ /* 0x000fe200078e000e */
[----:B------:R-:W-:Y:S01]  /*21000*/  MOV R84, R12 ;  /* 0x0000000c00547202 */ /* 0x000fe20000000f00 */
[----:B------:R-:W-:-:S02]  /*21010*/  IMAD.MOV.U32 R32, RZ, RZ, R15 ;  /* 0x000000ffff207224 */ /* 0x000fc400078e000f */
[----:B------:R-:W3:Y:S01]  /*21020*/  LDSM.16.M88.4 R12, [R96+0x5000] ;  /* 0x00500000600c783b */ /* 0x000ee20000000200 */
[----:B------:R-:W-:Y:S01]  /*21030*/  IMAD.MOV.U32 R101, RZ, RZ, R35 ;  /* 0x000000ffff657224 */ /* 0x000fe200078e0023 */
[----:B------:R-:W-:Y:S01]  /*21040*/  MOV R102, R10 ;  /* 0x0000000a00667202 */ /* 0x000fe20000000f00 */
[----:B------:R-:W-:Y:S02]  /*21050*/  IMAD.MOV.U32 R100, RZ, RZ, R52 ;  /* 0x000000ffff647224 */ /* 0x000fe400078e0034 */
[----:B------:R-:W-:Y:S01]  /*21060*/  IMAD.MOV.U32 R103, RZ, RZ, R0 ;  /* 0x000000ffff677224 */ /* 0x000fe200078e0000 */
[----:B------:R-:W-:Y:S01]  /*21070*/  HMMA.16816.F32 R240, R24, R30, R104 ;  /* 0x0000001e18f0723c */ /* 0x000fe20000001868 */
[----:B------:R-:W-:Y:S01]  /*21080*/  MOV R111, R215 ;  /* 0x000000d7006f7202 */ /* 0x000fe20000000f00 */
[----:B------:R-:W-:Y:S01]  /*21090*/  IMAD.MOV.U32 R10, RZ, RZ, R214 ;  /* 0x000000ffff0a7224 */ /* 0x000fe200078e00d6 */
[----:B------:R-:W-:Y:S01]  /*210a0*/  MOV R131, R213 ;  /* 0x000000d500837202 */ /* 0x000fe20000000f00 */
[----:B------:R-:W-:-:S04]  /*210b0*/  IMAD.MOV.U32 R0, RZ, RZ, R212 ;  /* 0x000000ffff007224 */ /* 0x000fc800078e00d4 */
[C---:B-1----:R-:W-:Y:S01]  /*210c0*/  HMMA.16816.F32 R236, R24.reuse, R20, R124 ;  /* 0x0000001418ec723c */ /* 0x042fe2000000187c */
[----:B------:R-:W-:Y:S01]  /*210d0*/  IMAD.MOV.U32 R104, RZ, RZ, R100 ;  /* 0x000000ffff687224 */ /* 0x000fe200078e0064 */
[----:B------:R-:W-:Y:S01]  /*210e0*/  MOV R105, R101 ;  /* 0x0000006500697202 */ /* 0x000fe20000000f00 */
[----:B------:R-:W-:Y:S01]  /*210f0*/  IMAD.MOV.U32 R106, RZ, RZ, R102 ;  /* 0x000000ffff6a7224 */ /* 0x000fe200078e0066 */
[----:B------:R-:W-:Y:S01]  /*21100*/  MOV R129, R33 ;  /* 0x0000002100817202 */ /* 0x000fe20000000f00 */
[----:B------:R-:W-:Y:S01]  /*21110*/  IMAD.MOV.U32 R107, RZ, RZ, R103 ;  /* 0x000000ffff6b7224 */ /* 0x000fe200078e0067 */
[----:B------:R-:W-:Y:S02]  /*21120*/  LDSM.16.M88.4 R28, [R96+0x5800] ;  /* 0x00580000601c783b */ /* 0x000fe40000000200 */
[----:B--2---:R-:W-:Y:S01]  /*21130*/  HMMA.16816.F32 R100, R24, R40, R200 ;  /* 0x000000281864723c */ /* 0x004fe200000018c8 */
[----:B------:R-:W-:Y:S01]  /*21140*/  IMAD.MOV.U32 R124, RZ, RZ, R91 ;  /* 0x000000ffff7c7224 */ /* 0x000fe200078e005b */
[----:B------:R-:W-:Y:S01]  /*21150*/  MOV R126, R89 ;  /* 0x00000059007e7202 */ /* 0x000fe20000000f00 */
[----:B------:R-:W-:-:S02]  /*21160*/  IMAD.MOV.U32 R125, RZ, RZ, R90 ;  /* 0x000000ffff7d7224 */ /* 0x000fc400078e005a */
[----:B------:R-:W-:Y:S02]  /*21170*/  IMAD.MOV.U32 R127, RZ, RZ, R88 ;  /* 0x000000ffff7f7224 */ /* 0x000fe400078e0058 */
[----:B------:R-:W-:Y:S01]  /*21180*/  IMAD.MOV.U32 R200, RZ, RZ, R112 ;  /* 0x000000ffffc87224 */ /* 0x000fe200078e0070 */
[----:B------:R-:W-:Y:S01]  /*21190*/  MOV R112, R144 ;  /* 0x0000009000707202 */ /* 0x000fe20000000f00 */
[----:B------:R-:W-:Y:S01]  /*211a0*/  IMAD.MOV.U32 R41, RZ, RZ, R113 ;  /* 0x000000ffff297224 */ /* 0x000fe200078e0071 */
[----:B------:R-:W-:Y:S01]  /*211b0*/  HMMA.16816.F32 R88, R24, R42, R56 ;  /* 0x0000002a1858723c */ /* 0x000fe20000001838 */
[----:B------:R-:W-:Y:S01]  /*211c0*/  MOV R40, R114 ;  /* 0x0000007200287202 */ /* 0x000fe20000000f00 */
[----:B------:R1:W5:Y:S01]  /*211d0*/  LDL.LU R144, [R1+0x180] ;  /* 0x0001800001907983 */ /* 0x0003620000300800 */
[----:B------:R-:W-:Y:S02]  /*211e0*/  IMAD.MOV.U32 R113, RZ, RZ, R143 ;  /* 0x000000ffff717224 */ /* 0x000fe400078e008f */
[----:B------:R-:W-:Y:S01]  /*211f0*/  IMAD.MOV.U32 R114, RZ, RZ, R142 ;  /* 0x000000ffff727224 */ /* 0x000fe200078e008e */
[----:B------:R1:W5:Y:S01]  /*21200*/  LDL.LU R143, [R1+0x17c] ;  /* 0x00017c00018f7983 */ /* 0x0003620000300800 */
[----:B------:R-:W-:Y:S01]  /*21210*/  IMAD.MOV.U32 R43, RZ, RZ, R115 ;  /* 0x000000ffff2b7224 */ /* 0x000fe200078e0073 */
[----:B------:R-:W-:-:S02]  /*21220*/  MOV R115, R141 ;  /* 0x0000008d00737202 */ /* 0x000fc40000000f00 */
[----:B------:R1:W5:Y:S04]  /*21230*/  LDL.LU R142, [R1+0x178] ;  /* 0x00017800018e7983 */ /* 0x0003680000300800 */
[----:B------:R1:W5:Y:S04]  /*21240*/  LDL.LU R141, [R1+0x174] ;  /* 0x00017400018d7983 */ /* 0x0003680000300800 */
[----:B------:R-:W2:Y:S01]  /*21250*/  LDL.LU R201, [R1+0xb8] ;  /* 0x0000b80001c97983 */ /* 0x000ea20000300800 */
[----:B---3--:R-:W-:Y:S01]  /*21260*/  HMMA.16816.F32 R212, R24, R12, R76 ;  /* 0x0000000c18d4723c */ /* 0x008fe2000000184c */
[----:B------:R-:W-:-:S02]  /*21270*/  IMAD.MOV.U32 R110, RZ, RZ, R228 ;  /* 0x000000ffff6e7224 */ /* 0x000fc400078e00e4 */
[----:B------:R-:W-:Y:S01]  /*21280*/  IMAD.MOV.U32 R128, RZ, RZ, R34 ;  /* 0x000000ffff807224 */ /* 0x000fe200078e0022 */
[----:B------:R-:W3:Y:S01]  /*21290*/  LDL.LU R202, [R1+0xbc] ;  /* 0x0000bc0001ca7983 */ /* 0x000ee20000300800 */
[----:B------:R-:W-:-:S03]  /*212a0*/  IMAD.MOV.U32 R130, RZ, RZ, R32 ;  /* 0x000000ffff827224 */ /* 0x000fc600078e0020 */
[C---:B------:R-:W-:Y:S01]  /*212b0*/  HMMA.16816.F32 R176, R24.reuse, R14, R72 ;  /* 0x0000000e18b0723c */ /* 0x040fe20000001848 */
[----:B------:R-:W4:Y:S04]  /*212c0*/  LDSM.16.M88.4 R12, [R96+0x6800] ;  /* 0x00680000600c783b */ /* 0x000f280000000200 */
[----:B------:R-:W-:Y:S03]  /*212d0*/  LDSM.16.M88.4 R32, [R96+0x7800] ;  /* 0x007800006020783b */ /* 0x000fe60000000200 */
[----:B------:R-:W-:Y:S01]  /*212e0*/  HMMA.16816.F32 R228, R24, R22, R80 ;  /* 0x0000001618e4723c */ /* 0x000fe20000001850 */
[----:B------:R-:W1:Y:S01]  /*212f0*/  LDSM.16.M88.4 R20, [R96+0x6000] ;  /* 0x006000006014783b */ /* 0x000e620000000200 */
[----:B------:R-:W-:-:S02]  /*21300*/  IMAD.MOV.U32 R42, RZ, RZ, R131 ;  /* 0x000000ffff2a7224 */ /* 0x000fc400078e0083 */
[----:B------:R-:W-:-:S04]  /*21310*/  IMAD.MOV.U32 R131, RZ, RZ, R249 ;  /* 0x000000ffff837224 */ /* 0x000fc800078e00f9 */
[C---:B----4-:R-:W-:Y:S07]  /*21320*/  HMMA.16816.F32 R72, R24.reuse, R12, R196 ;  /* 0x0000000c1848723c */ /* 0x050fee00000018c4 */
[----:B------:R-:W-:Y:S01]  /*21330*/  MOV R197, R50 ;  /* 0x0000003200c57202 */ /* 0x000fe20000000f00 */
[----:B------:R-:W-:Y:S01]  /*21340*/  IMAD.MOV.U32 R198, RZ, RZ, R49 ;  /* 0x000000ffffc67224 */ /* 0x000fe200078e0031 */
[----:B-1----:R-:W-:Y:S01]  /*21350*/  HMMA.16816.F32 R76, R24, R20, R192 ;  /* 0x00000014184c723c */ /* 0x002fe200000018c0 */
[----:B------:R-:W-:Y:S01]  /*21360*/  IMAD.MOV.U32 R199, RZ, RZ, R48 ;  /* 0x000000ffffc77224 */ /* 0x000fe200078e0030 */
[----:B------:R-:W-:Y:S01]  /*21370*/  MOV R196, R197 ;  /* 0x000000c500c47202 */ /* 0x000fe20000000f00 */
[----:B------:R-:W-:-:S04]  /*21380*/  IMAD.MOV.U32 R197, RZ, RZ, R198 ;  /* 0x000000ffffc57224 */ /* 0x000fc800078e00c6 */
[----:B------:R-:W-:Y:S01]  /*21390*/  MOV R192, R92 ;  /* 0x0000005c00c07202 */ /* 0x000fe20000000f00 */
[----:B------:R-:W-:Y:S01]  /*213a0*/  HMMA.16816.F32 R56, R24, R32, R204 ;  /* 0x000000201838723c */ /* 0x000fe200000018cc */
[----:B------:R-:W-:Y:S01]  /*213b0*/  IMAD.MOV.U32 R195, RZ, RZ, R84 ;  /* 0x000000ffffc37224 */ /* 0x000fe200078e0054 */
[----:B------:R-:W-:Y:S01]  /*213c0*/  MOV R194, R110 ;  /* 0x0000006e00c27202 */ /* 0x000fe20000000f00 */
[----:B------:R-:W-:-:S04]  /*213d0*/  IMAD.MOV.U32 R193, RZ, RZ, R111 ;  /* 0x000000ffffc17224 */ /* 0x000fc800078e006f */
[----:B------:R-:W-:Y:S01]  /*213e0*/  IMAD.MOV.U32 R205, RZ, RZ, R128 ;  /* 0x000000ffffcd7224 */ /* 0x000fe200078e0080 */
[----:B------:R-:W-:Y:S01]  /*213f0*/  MOV R207, R130 ;  /* 0x0000008200cf7202 */ /* 0x000fe20000000f00 */
[----:B------:R-:W-:Y:S02]  /*21400*/  IMAD.MOV.U32 R206, RZ, RZ, R129 ;  /* 0x000000ffffce7224 */ /* 0x000fe400078e0081 */
[----:B------:R-:W-:Y:S01]  /*21410*/  IMAD.MOV.U32 R128, RZ, RZ, R140 ;  /* 0x000000ffff807224 */ /* 0x000fe200078e008c */
[----:B------:R-:W-:Y:S01]  /*21420*/  MOV R130, R118 ;  /* 0x0000007600827202 */ /* 0x000fe20000000f00 */
[----:B------:R1:W5:Y:S01]  /*21430*/  LDL.LU R140, [R1+0x170] ;  /* 0x00017000018c7983 */ /* 0x0003620000300800 */
[----:B------:R-:W-:Y:S02]  /*21440*/  IMAD.MOV.U32 R129, RZ, RZ, R139 ;  /* 0x000000ffff817224 */ /* 0x000fe400078e008b */
[----:B------:R-:W-:Y:S01]  /*21450*/  IMAD.MOV.U32 R198, RZ, RZ, R199 ;  /* 0x000000ffffc67224 */ /* 0x000fe200078e00c7 */
[----:B------:R1:W5:Y:S01]  /*21460*/  LDL.LU R139, [R1+0x16c] ;  /* 0x00016c00018b7983 */ /* 0x0003620000300800 */
[----:B------:R-:W-:Y:S01]  /*21470*/  MOV R199, R192 ;  /* 0x000000c000c77202 */ /* 0x000fe20000000f00 */
[----:B------:R-:W-:-:S02]  /*21480*/  IMAD.MOV.U32 R203, RZ, RZ, R193 ;  /* 0x000000ffffcb7224 */ /* 0x000fc400078e00c1 */
[----:B------:R1:W5:Y:S01]  /*21490*/  LDL.LU R118, [R1+0x168] ;  /* 0x0001680001767983 */ /* 0x0003620000300800 */
[----:B------:R-:W-:Y:S01]  /*214a0*/  IMAD.MOV.U32 R192, RZ, RZ, R36 ;  /* 0x000000ffffc07224 */ /* 0x000fe200078e0024 */
[C---:B------:R-:W-:Y:S01]  /*214b0*/  HMMA.16816.F32 R84, R24.reuse, R34, R208 ;  /* 0x000000221854723c */ /* 0x040fe200000018d0 */
[----:B------:R-:W-:Y:S01]  /*214c0*/  MOV R204, R195 ;  /* 0x000000c300cc7202 */ /* 0x000fe20000000f00 */
[----:B------:R-:W4:Y:S01]  /*214d0*/  LDL.LU R249, [R1+0xe0] ;  /* 0x0000e00001f97983 */ /* 0x000f220000300800 */
[----:B------:R-:W-:Y:S01]  /*214e0*/  MOV R193, R2 ;  /* 0x0000000200c17202 */ /* 0x000fe20000000f00 */
[----:B------:R-:W-:Y:S02]  /*214f0*/  IMAD.MOV.U32 R195, RZ, RZ, R7 ;  /* 0x000000ffffc37224 */ /* 0x000fe400078e0007 */
[----:B------:R1:W5:Y:S01]  /*21500*/  LDL.LU R36, [R1+0x164] ;  /* 0x0001640001247983 */ /* 0x0003620000300800 */
[----:B------:R-:W-:Y:S02]  /*21510*/  IMAD.MOV.U32 R211, RZ, RZ, R194 ;  /* 0x000000ffffd37224 */ /* 0x000fe400078e00c2 */
[----:B------:R-:W-:Y:S01]  /*21520*/  IMAD.MOV.U32 R194, RZ, RZ, R248 ;  /* 0x000000ffffc27224 */ /* 0x000fe200078e00f8 */
[----:B------:R1:W5:Y:S04]  /*21530*/  LDL.LU R2, [R1+0x160] ;  /* 0x0001600001027983 */ /* 0x0003680000300800 */
[----:B------:R-:W4:Y:S04]  /*21540*/  LDL.LU R7, [R1+0xe4] ;  /* 0x0000e40001077983 */ /* 0x000f280000300800 */
[----:B------:R-:W4:Y:S01]  /*21550*/  LDL.LU R248, [R1+0x104] ;  /* 0x0001040001f87983 */ /* 0x000f220000300800 */
[C---:B------:R-:W-:Y:S03]  /*21560*/  HMMA.16816.F32 R120, R24.reuse, R28, R120 ;  /* 0x0000001c1878723c */ /* 0x040fe60000001878 */
[----:B------:R-:W1:Y:S05]  /*21570*/  LDSM.16.M88.4 R32, [R96+0x9800] ;  /* 0x009800006020783b */ /* 0x000e6a0000000200 */
[C---:B------:R-:W-:Y:S01]  /*21580*/  HMMA.16816.F32 R52, R24.reuse, R30, R68 ;  /* 0x0000001e1834723c */ /* 0x040fe20000001844 */
[----:B------:R-:W1:Y:S07]  /*21590*/  LDSM.16.M88.4 R28, [R96+0x8000] ;  /* 0x00800000601c783b */ /* 0x000e6e0000000200 */
[----:B------:R-:W-:Y:S01]  /*215a0*/  HMMA.16816.F32 R92, R24, R22, R64 ;  /* 0x00000016185c723c */ /* 0x000fe20000001840 */
[----:B------:R-:W1:Y:S01]  /*215b0*/  LDSM.16.M88.4 R20, [R96+0x8800] ;  /* 0x008800006014783b */ /* 0x000e620000000200 */
[----:B------:R-:W-:-:S06]  /*215c0*/  IMAD.MOV.U32 R111, RZ, RZ, R51 ;  /* 0x000000ffff6f7224 */ /* 0x000fcc00078e0033 */
[----:B------:R-:W-:Y:S01]  /*215d0*/  HMMA.16816.F32 R48, R24, R14, R60 ;  /* 0x0000000e1830723c */ /* 0x000fe2000000183c */
[----:B------:R-:W1:Y:S01]  /*215e0*/  LDSM.16.M88.4 R12, [R96+0x9000] ;  /* 0x00900000600c783b */ /* 0x000e620000000200 */
[----:B------:R-:W-:Y:S01]  /*215f0*/  IMAD.MOV.U32 R108, RZ, RZ, R99 ;  /* 0x000000ffff6c7224 */ /* 0x000fe200078e0063 */
[----:B------:R-:W-:Y:S01]  /*21600*/  MOV R109, R98 ;  /* 0x00000062006d7202 */ /* 0x000fe20000000f00 */
[----:B------:R-:W-:-:S07]  /*21610*/  IMAD.MOV.U32 R110, RZ, RZ, R97 ;  /* 0x000000ffff6e7224 */ /* 0x000fce00078e0061 */
[C---:B-1----:R-:W-:Y:S08]  /*21620*/  HMMA.16816.F32 R108, R24.reuse, R32, R108 ;  /* 0x00000020186c723c */ /* 0x042ff0000000186c */
[C---:B------:R-:W-:Y:S08]  /*21630*/  HMMA.16816.F32 R68, R24.reuse, R28, R216 ;  /* 0x0000001c1844723c */ /* 0x040ff000000018d8 */
[C---:B------:R-:W-:Y:S01]  /*21640*/  HMMA.16816.F32 R64, R24.reuse, R30, R220 ;  /* 0x0000001e1840723c */ /* 0x040fe200000018dc */
[----:B------:R-:W-:Y:S07]  /*21650*/  LDSM.16.M88.4 R28, [R42] ;  /* 0x000000002a1c783b */ /* 0x000fee0000000200 */
[C---:B------:R-:W-:Y:S08]  /*21660*/  HMMA.16816.F32 R60, R24.reuse, R20, R232 ;  /* 0x00000014183c723c */ /* 0x040ff000000018e8 */
[C---:B------:R-:W-:Y:S01]  /*21670*/  HMMA.16816.F32 R80, R24.reuse, R22, R44 ;  /* 0x000000161850723c */ /* 0x040fe2000000182c */
[----:B------:R-:W1:Y:S07]  /*21680*/  LDSM.16.M88.4 R20, [R3] ;  /* 0x000000000314783b */ /* 0x000e6e0000000200 */
[----:B------:R-:W-:Y:S01]  /*21690*/  HMMA.16816.F32 R112, R24, R34, R112 ;  /* 0x000000221870723c */ /* 0x000fe20000001870 */
[----:B------:R-:W-:Y:S01]  /*216a0*/  MOV R208, R204 ;  /* 0x000000cc00d07202 */ /* 0x000fe20000000f00 */
[----:B------:R-:W-:-:S06]  /*216b0*/  IMAD.MOV.U32 R209, RZ, RZ, R205 ;  /* 0x000000ffffd17224 */ /* 0x000fcc00078e00cd */
[----:B------:R-:W-:Y:S01]  /*216c0*/  HMMA.16816.F32 R96, R24, R12, R244 ;  /* 0x0000000c1860723c */ /* 0x000fe200000018f4 */
[----:B------:R-:W-:Y:S01]  /*216d0*/  IMAD.MOV.U32 R210, RZ, RZ, R206 ;  /* 0x000000ffffd27224 */ /* 0x000fe200078e00ce */
[----:B------:R-:W-:-:S06]  /*216e0*/  MOV R206, R41 ;  /* 0x0000002900ce7202 */ /* 0x000fcc0000000f00 */
[----:B------:R-:W-:Y:S01]  /*216f0*/  HMMA.16816.F32 R104, R24, R14, R104 ;  /* 0x0000000e1868723c */ /* 0x000fe20000001868 */
[----:B------:R1:W2:Y:S01]  /*21700*/  LDSM.16.M88.4 R12, [R211] ;  /* 0x00000000d30c783b */ /* 0x0002a20000000200 */
[----:B------:R-:W-:Y:S02]  /*21710*/  IMAD.MOV.U32 R204, RZ, RZ, R43 ;  /* 0x000000ffffcc7224 */ /* 0x000fe400078e002b */
[----:B------:R-:W-:-:S04]  /*21720*/  IMAD.MOV.U32 R205, RZ, RZ, R40 ;  /* 0x000000ffffcd7224 */ /* 0x000fc800078e0028 */
[C---:B-1----:R-:W-:Y:S08]  /*21730*/  HMMA.16816.F32 R172, R20.reuse, R28, R172 ;  /* 0x0000001c14ac723c */ /* 0x042ff000000018ac */
[C---:B------:R-:W-:Y:S01]  /*21740*/  HMMA.16816.F32 R192, R20.reuse, R30, R192 ;  /* 0x0000001e14c0723c */ /* 0x040fe200000018c0 */
[----:B------:R-:W-:Y:S01]  /*21750*/  MOV R211, R207 ;  /* 0x000000cf00d37202 */ /* 0x000fe20000000f00 */
[----:B------:R-:W-:Y:S01]  /*21760*/  IMAD.MOV.U32 R207, RZ, RZ, R200 ;  /* 0x000000ffffcf7224 */ /* 0x000fe200078e00c8 */
[----:B--2---:R-:W1:Y:S04]  /*21770*/  LDSM.16.M88.4 R32, [R201] ;  /* 0x00000000c920783b */ /* 0x004e680000000200 */
[----:B---3--:R2:W3:Y:S01]  /*21780*/  LDSM.16.M88.4 R40, [R202] ;  /* 0x00000000ca28783b */ /* 0x0084e20000000200 */
[C---:B------:R-:W-:Y:S08]  /*21790*/  HMMA.16816.F32 R124, R20.reuse, R12, R124 ;  /* 0x0000000c147c723c */ /* 0x040ff0000000187c */
[C---:B------:R-:W-:Y:S08]  /*217a0*/  HMMA.16816.F32 R128, R20.reuse, R14, R128 ;  /* 0x0000000e1480723c */ /* 0x040ff00000001880 */
[----:B-1----:R-:W-:Y:S01]  /*217b0*/  HMMA.16816.F32 R28, R20, R32, R196 ;  /* 0x00000020141c723c */ /* 0x002fe200000018c4 */
[----:B--2---:R-:W-:Y:S01]  /*217c0*/  IMAD.MOV.U32 R202, RZ, RZ, R203 ;  /* 0x000000ffffca7224 */ /* 0x004fe200078e00cb */
[----:B------:R-:W-:-:S02]  /*217d0*/  MOV R203, R0 ;  /* 0x0000000000cb7202 */ /* 0x000fc40000000f00 */
[----:B------:R-:W2:Y:S11]  /*217e0*/  LD.E R0, [R16.64+0x18c] ;  /* 0x00018c0610007980 */ /* 0x000eb6000c101900 */
[----:B------:R-:W-:Y:S09]  /*217f0*/  @!UPT UIADD3 URZ, URZ, URZ, URZ ;  /* 0x0000003f3f3ff290 */ /* 0x000ff2000fffe03f */
[----:B------:R-:W-:Y:S01]  /*21800*/  IMAD.MOV.U32 R197, RZ, RZ, R29 ;  /* 0x000000ffffc57224 */ /* 0x000fe200078e001d */
[----:B------:R-:W-:Y:S01]  /*21810*/  MOV R196, R28 ;  /* 0x0000001c00c47202 */ /* 0x000fe20000000f00 */
[----:B----4-:R1:W4:Y:S04]  /*21820*/  LDSM.16.M88.4 R24, [R249] ;  /* 0x00000000f918783b */ /* 0x0103280000000200 */
[----:B------:R3:W4:Y:S01]  /*21830*/  LDSM.16.M88.4 R12, [R7] ;  /* 0x00000000070c783b */ /* 0x0007220000000200 */
[----:B------:R-:W-:Y:S01]  /*21840*/  IMAD.MOV.U32 R199, RZ, RZ, R133 ;  /* 0x000000ffffc77224 */ /* 0x000fe200078e0085 */
[----:B------:R-:W-:Y:S01]  /*21850*/  MOV R222, R117 ;  /* 0x0000007500de7202 */ /* 0x000fe20000000f00 */
[----:B------:R-:W-:Y:S01]  /*21860*/  IMAD.MOV.U32 R198, RZ, RZ, R119 ;  /* 0x000000ffffc67224 */ /* 0x000fe200078e0077 */
[----:B------:R-:W-:Y:S01]  /*21870*/  LDSM.16.M88.4 R44, [R202] ;  /* 0x00000000ca2c783b */ /* 0x000fe20000000200 */
[----:B-1----:R-:W-:-:S02]  /*21880*/  IMAD.MOV.U32 R249, RZ, RZ, R30 ;  /* 0x000000fffff97224 */ /* 0x002fc400078e001e */
[----:B---3--:R-:W-:Y:S02]  /*21890*/  IMAD.MOV.U32 R7, RZ, RZ, R248 ;  /* 0x000000ffff077224 */ /* 0x008fe400078e00f8 */
[----:B------:R-:W-:Y:S02]  /*218a0*/  IMAD.MOV.U32 R248, RZ, RZ, R31 ;  /* 0x000000fffff87224 */ /* 0x000fe400078e001f */
[C---:B------:R-:W-:Y:S08]  /*218b0*/  HMMA.16816.F32 R28, R20.reuse, R34, R208 ;  /* 0x00000022141c723c */ /* 0x040ff000000018d0 */
[----:B------:R-:W-:Y:S11]  /*218c0*/  HMMA.16816.F32 R32, R20, R40, R204 ;  /* 0x000000281420723c */ /* 0x000ff600000018cc */
[----:B------:R-:W-:Y:S05]  /*218d0*/  @!UPT UIADD3 URZ, URZ, URZ, URZ ;  /* 0x0000003f3f3ff290 */ /* 0x000fea000fffe03f */
[----:B------:R-:W-:Y:S01]  /*218e0*/  MOV R219, R29 ;  /* 0x0000001d00db7202 */ /* 0x000fe20000000f00 */
[----:B------:R-:W-:Y:S01]  /*218f0*/  IMAD.MOV.U32 R218, RZ, RZ, R30 ;  /* 0x000000ffffda7224 */ /* 0x000fe200078e001e */
[----:B------:R-:W-:Y:S01]  /*21900*/  MOV R216, R28 ;  /* 0x0000001c00d87202 */ /* 0x000fe20000000f00 */
[----:B------:R-:W-:Y:S02]  /*21910*/  IMAD.MOV.U32 R217, RZ, RZ, R31 ;  /* 0x000000ffffd97224 */ /* 0x000fe400078e001f */
[----:B------:R1:W3:Y:S03]  /*21920*/  LDSM.16.M88.4 R28, [R136] ;  /* 0x00000000881c783b */ /* 0x0002e60000000200 */
[----:B------:R-:W-:Y:S01]  /*21930*/  IMAD.MOV.U32 R133, RZ, RZ, R33 ;  /* 0x000000ffff857224 */ /* 0x000fe200078e0021 */
[----:B------:R-:W-:Y:S01]  /*21940*/  MOV R119, R34 ;  /* 0x0000002200777202 */ /* 0x000fe20000000f00 */
[----:B------:R-:W-:-:S02]  /*21950*/  IMAD.MOV.U32 R117, RZ, RZ, R35 ;  /* 0x000000ffff757224 */ /* 0x000fc400078e0023 */
[----:B-1----:R-:W-:Y:S02]  /*21960*/  IMAD.MOV.U32 R136, RZ, RZ, R32 ;  /* 0x000000ffff887224 */ /* 0x002fe400078e0020 */
[C---:B------:R-:W-:Y:S01]  /*21970*/  HMMA.16816.F32 R32, R20.reuse, R42, R240 ;  /* 0x0000002a1420723c */ /* 0x040fe200000018f0 */
[----:B------:R-:W-:Y:S01]  /*21980*/  IMAD.MOV.U32 R223, RZ, RZ, R203 ;  /* 0x000000ffffdf7224 */ /* 0x000fe200078e00cb */
[----:B------:R1:W1:Y:S11]  /*21990*/  LDSM.16.M88.4 R40, [R10] ;  /* 0x000000000a28783b */ /* 0x0002760000000200 */
[----:B------:R-:W-:Y:S11]  /*219a0*/  @!UPT UIADD3 URZ, URZ, URZ, URZ ;  /* 0x0000003f3f3ff290 */ /* 0x000ff6000fffe03f */
[----:B------:R-:W-:Y:S01]  /*219b0*/  MOV R205, R32 ;  /* 0x0000002000cd7202 */ /* 0x000fe20000000f00 */
[----:B------:R-:W-:Y:S01]  /*219c0*/  IMAD.MOV.U32 R204, RZ, RZ, R33 ;  /* 0x000000ffffcc7224 */ /* 0x000fe200078e0021 */
[----:B------:R-:W-:Y:S01]  /*219d0*/  MOV R202, R35 ;  /* 0x0000002300ca7202 */ /* 0x000fe20000000f00 */
[----:B------:R-:W-:Y:S02]  /*219e0*/  IMAD.MOV.U32 R203, RZ, RZ, R34 ;  /* 0x000000ffffcb7224 */ /* 0x000fe400078e0022 */
[C---:B----4-:R-:W-:Y:S08]  /*219f0*/  HMMA.16816.F32 R32, R20.reuse, R24, R236 ;  /* 0x000000181420723c */ /* 0x050ff000000018ec */
[C---:B------:R-:W-:Y:S11]  /*21a00*/  HMMA.16816.F32 R24, R20.reuse, R26, R228 ;  /* 0x0000001a1418723c */ /* 0x040ff600000018e4 */
[----:B------:R-:W-:Y:S11]  /*21a10*/  @!UPT UIADD3 URZ, URZ, URZ, URZ ;  /* 0x0000003f3f3ff290 */ /* 0x000ff6000fffe03f */
[----:B------:R-:W-:Y:S02]  /*21a20*/  @!UPT UIADD3 URZ, URZ, URZ, URZ ;  /* 0x0000003f3f3ff290 */ /* 0x000fe4000fffe03f */
[----:B------:R-:W-:Y:S01]  /*21a30*/  MOV R211, R26 ;  /* 0x0000001a00d37202 */ /* 0x000fe20000000f00 */
[----:B------:R-:W-:Y:S01]  /*21a40*/  IMAD.MOV.U32 R210, RZ, RZ, R27 ;  /* 0x000000ffffd27224 */ /* 0x000fe200078e001b */
[----:B------:R-:W-:Y:S01]  /*21a50*/  MOV R200, R25 ;  /* 0x0000001900c87202 */ /* 0x000fe20000000f00 */
[----:B------:R-:W-:Y:S02]  /*21a60*/  IMAD.MOV.U32 R201, RZ, RZ, R24 ;  /* 0x000000ffffc97224 */ /* 0x000fe400078e0018 */
[C---:B------:R-:W-:Y:S08]  /*21a70*/  HMMA.16816.F32 R24, R20.reuse, R12, R212 ;  /* 0x0000000c1418723c */ /* 0x040ff000000018d4 */
[----:B------:R-:W-:Y:S01]  /*21a80*/  HMMA.16816.F32 R12, R20, R14, R176 ;  /* 0x0000000e140c723c */ /* 0x000fe200000018b0 */
[----:B------:R-:W-:-:S02]  /*21a90*/  IMAD.MOV.U32 R234, RZ, RZ, R9 ;  /* 0x000000ffffea7224 */ /* 0x000fc400078e0009 */
[----:B------:R-:W-:-:S05]  /*21aa0*/  IMAD.MOV.U32 R235, RZ, RZ, R116 ;  /* 0x000000ffffeb7224 */ /* 0x000fca00078e0074 */
[C---:B---3--:R-:W-:Y:S01]  /*21ab0*/  HMMA.16816.F32 R244, R20.reuse, R30, R52 ;  /* 0x0000001e14f4723c */ /* 0x048fe20000001834 */
[----:B------:R-:W-:Y:S01]  /*21ac0*/  IMAD.MOV.U32 R209, RZ, RZ, R32 ;  /* 0x000000ffffd17224 */ /* 0x000fe200078e0020 */
[----:B------:R-:W-:Y:S01]  /*21ad0*/  MOV R207, R34 ;  /* 0x0000002200cf7202 */ /* 0x000fe20000000f00 */
[----:B------:R-:W-:Y:S01]  /*21ae0*/  IMAD.MOV.U32 R208, RZ, RZ, R33 ;  /* 0x000000ffffd07224 */ /* 0x000fe200078e0021 */
[----:B------:R-:W-:Y:S11]  /*21af0*/  LDSM.16.M88.4 R52, [R199] ;  /* 0x00000000c734783b */ /* 0x000ff60000000200 */
[----:B------:R-:W-:Y:S01]  /*21b00*/  @!UPT UIADD3 URZ, URZ, URZ, URZ ;  /* 0x0000003f3f3ff290 */ /* 0x000fe2000fffe03f */
[----:B------:R-:W-:Y:S01]  /*21b10*/  MOV R215, R12 ;  /* 0x0000000c00d77202 */ /* 0x000fe20000000f00 */
[----:B------:R-:W-:Y:S01]  /*21b20*/  IMAD.MOV.U32 R214, RZ, RZ, R13 ;  /* 0x000000ffffd67224 */ /* 0x000fe200078e000d */
[----:B------:R-:W-:Y:S01]  /*21b30*/  MOV R212, R15 ;  /* 0x0000000f00d47202 */ /* 0x000fe20000000f00 */
[----:B------:R-:W-:Y:S02]  /*21b40*/  IMAD.MOV.U32 R213, RZ, RZ, R14 ;  /* 0x000000ffffd57224 */ /* 0x000fe400078e000e */
[----:B------:R-:W-:Y:S01]  /*21b50*/  HMMA.16816.F32 R12, R20, R28, R120 ;  /* 0x0000001c140c723c */ /* 0x000fe20000001878 */
[----:B------:R-:W-:Y:S01]  /*21b60*/  IMAD.MOV.U32 R116, RZ, RZ, R24 ;  /* 0x000000ffff747224 */ /* 0x000fe200078e0018 */
[----:B-1----:R-:W-:Y:S01]  /*21b70*/  MOV R10, R25 ;  /* 0x00000019000a7202 */ /* 0x002fe20000000f00 */
[----:B------:R-:W-:-:S05]  /*21b80*/  IMAD.MOV.U32 R9, RZ, RZ, R26 ;  /* 0x000000ffff097224 */ /* 0x000fca00078e001a */
[----:B------:R-:W-:Y:S01]  /*21b90*/  HMMA.16816.F32 R28, R20, R44, R76 ;  /* 0x0000002c141c723c */ /* 0x000fe2000000184c */
[----:B------:R-:W-:Y:S02]  /*21ba0*/  IMAD.MOV.U32 R3, RZ, RZ, R27 ;  /* 0x000000ffff037224 */ /* 0x000fe400078e001b */
[----:B------:R-:W-:Y:S01]  /*21bb0*/  IMAD.MOV.U32 R206, RZ, RZ, R35 ;  /* 0x000000ffffce7224 */ /* 0x000fe200078e0023 */
[----:B------:R1:W3:Y:S01]  /*21bc0*/  LDSM.16.M88.4 R24, [R223] ;  /* 0x00000000df18783b */ /* 0x0002e20000000200 */
[----:B------:R-:W-:Y:S02]  /*21bd0*/  IMAD.MOV.U32 R220, RZ, RZ, R39 ;  /* 0x000000ffffdc7224 */ /* 0x000fe400078e0027 */
[----:B------:R-:W-:Y:S01]  /*21be0*/  IMAD.MOV.U32 R221, RZ, RZ, R38 ;  /* 0x000000ffffdd7224 */ /* 0x000fe200078e0026 */
[----:B------:R4:W-:Y:S08]  /*21bf0*/  LDSM.16.M88.4 R32, [R222] ;  /* 0x00000000de20783b */ /* 0x0009f00000000200 */
[----:B------:R-:W-:Y:S01]  /*21c00*/  IMAD.MOV.U32 R39, RZ, RZ, R12 ;  /* 0x000000ffff277224 */ /* 0x000fe200078e000c */
[----:B------:R-:W-:Y:S01]  /*21c10*/  MOV R38, R13 ;  /* 0x0000000d00267202 */ /* 0x000fe20000000f00 */
[----:B-1----:R-:W-:-:S02]  /*21c20*/  IMAD.MOV.U32 R223, RZ, RZ, R18 ;  /* 0x000000ffffdf7224 */ /* 0x002fc400078e0012 */
[----:B------:R-:W-:Y:S01]  /*21c30*/  IMAD.MOV.U32 R18, RZ, RZ, R15 ;  /* 0x000000ffff127224 */ /* 0x000fe200078e000f */
[----:B----4-:R-:W-:Y:S01]  /*21c40*/  MOV R222, R19 ;  /* 0x0000001300de7202 */ /* 0x010fe20000000f00 */
[----:B------:R-:W-:Y:S02]  /*21c50*/  IMAD.MOV.U32 R19, RZ, RZ, R14 ;  /* 0x000000ffff137224 */ /* 0x000fe400078e000e */
[----:B------:R1:W4:Y:S01]  /*21c60*/  LDSM.16.M88.4 R12, [R7] ;  /* 0x00000000070c783b */ /* 0x0003220000000200 */
        /* <DEDUP_REMOVED lines=8> */
[----:B------:R-:W-:Y:S01]  /*21cf0*/  HMMA.16816.F32 R232, R20, R42, R48 ;  /* 0x0000002a14e8723c */ /* 0x000fe20000001830 */
[----:B------:R-:W-:Y:S01]  /*21d00*/  LDSM.16.M88.4 R48, [R138] ;  /* 0x000000008a30783b */ /* 0x000fe20000000200 */
[----:B-1----:R-:W-:-:S03]  /*21d10*/  IMAD.MOV.U32 R7, RZ, RZ, R29 ;  /* 0x000000ffff077224 */ /* 0x002fc600078e001d */
[----:B------:R-:W1:Y:S03]  /*21d20*/  LDSM.16.M88.4 R28, [R198] ;  /* 0x00000000c61c783b */ /* 0x000e660000000200 */
[C---:B---3--:R-:W-:Y:S01]  /*21d30*/  HMMA.16816.F32 R228, R20.reuse, R24, R56 ;  /* 0x0000001814e4723c */ /* 0x048fe20000001838 */
[----:B------:R-:W-:Y:S01]  /*21d40*/  IMAD.MOV.U32 R44, RZ, RZ, R120 ;  /* 0x000000ffff2c7224 */ /* 0x000fe200078e0078 */
[----:B------:R-:W-:Y:S01]  /*21d50*/  MOV R45, R121 ;  /* 0x00000079002d7202 */ /* 0x000fe20000000f00 */
[----:B------:R3:W1:Y:S01]  /*21d60*/  LDSM.16.M88.4 R56, [R77] ;  /* 0x000000004d38783b */ /* 0x0006620000000200 */
[----:B------:R-:W-:Y:S02]  /*21d70*/  IMAD.MOV.U32 R120, RZ, RZ, R215 ;  /* 0x000000ffff787224 */ /* 0x000fe400078e00d7 */
[----:B------:R-:W-:Y:S02]  /*21d80*/  IMAD.MOV.U32 R121, RZ, RZ, R214 ;  /* 0x000000ffff797224 */ /* 0x000fe400078e00d6 */
[----:B------:R-:W-:Y:S01]  /*21d90*/  HMMA.16816.F32 R240, R20, R46, R92 ;  /* 0x0000002e14f0723c */ /* 0x000fe2000000185c */
[----:B------:R-:W-:-:S06]  /*21da0*/  IMAD.MOV.U32 R76, RZ, RZ, R218 ;  /* 0x000000ffff4c7224 */ /* 0x000fcc00078e00da */
[----:B------:R-:W-:Y:S01]  /*21db0*/  IMAD.MOV.U32 R46, RZ, RZ, R122 ;  /* 0x000000ffff2e7224 */ /* 0x000fe200078e007a */
[----:B------:R-:W-:Y:S01]  /*21dc0*/  MOV R122, R213 ;  /* 0x000000d5007a7202 */ /* 0x000fe20000000f00 */
[----:B------:R-:W-:Y:S01]  /*21dd0*/  IMAD.MOV.U32 R47, RZ, RZ, R123 ;  /* 0x000000ffff2f7224 */ /* 0x000fe200078e007b */
[----:B------:R-:W-:Y:S01]  /*21de0*/  MOV R95, R219 ;  /* 0x000000db005f7202 */ /* 0x000fe20000000f00 */
[----:B------:R-:W-:Y:S01]  /*21df0*/  IMAD.MOV.U32 R123, RZ, RZ, R212 ;  /* 0x000000ffff7b7224 */ /* 0x000fe200078e00d4 */
[----:B------:R-:W-:Y:S01]  /*21e00*/  HMMA.16816.F32 R176, R20, R40, R72 ;  /* 0x0000002814b0723c */ /* 0x000fe20000001848 */
[----:B------:R-:W-:Y:S01]  /*21e10*/  IMAD.MOV.U32 R94, RZ, RZ, R216 ;  /* 0x000000ffff5e7224 */ /* 0x000fe200078e00d8 */
[----:B------:R-:W-:Y:S01]  /*21e20*/  LDSM.16.M88.4 R40, [R183] ;  /* 0x00000000b728783b */ /* 0x000fe20000000200 */
[----:B---3--:R-:W-:-:S05]  /*21e30*/  MOV R77, R217 ;  /* 0x000000d9004d7202 */ /* 0x008fca0000000f00 */
[C---:B----4-:R-:W-:Y:S08]  /*21e40*/  HMMA.16816.F32 R216, R20.reuse, R12, R68 ;  /* 0x0000000c14d8723c */ /* 0x050ff00000001844 */
[C---:B------:R-:W-:Y:S01]  /*21e50*/  HMMA.16816.F32 R212, R20.reuse, R14, R64 ;  /* 0x0000000e14d4723c */ /* 0x040fe20000001840 */
[----:B------:R-:W-:Y:S01]  /*21e60*/  LDSM.16.M88.4 R12, [R186] ;  /* 0x00000000ba0c783b */ /* 0x000fe20000000200 */
[----:B------:R-:W-:Y:S01]  /*21e70*/  MOV R79, R197 ;  /* 0x000000c5004f7202 */ /* 0x000fe20000000f00 */
[----:B------:R-:W-:Y:S01]  /*21e80*/  IMAD.MOV.U32 R78, RZ, RZ, R196 ;  /* 0x000000ffff4e7224 */ /* 0x000fe200078e00c4 */
[----:B------:R-:W-:Y:S01]  /*21e90*/  MOV R72, R207 ;  /* 0x000000cf00487202 */ /* 0x000fe20000000f00 */
[----:B------:R-:W-:Y:S01]  /*21ea0*/  IMAD.MOV.U32 R73, RZ, RZ, R206 ;  /* 0x000000ffff497224 */ /* 0x000fe200078e00ce */
[----:B------:R-:W-:Y:S01]  /*21eb0*/  MOV R74, R205 ;  /* 0x000000cd004a7202 */ /* 0x000fe20000000f00 */
[----:B------:R-:W-:Y:S01]  /*21ec0*/  IMAD.MOV.U32 R75, RZ, RZ, R204 ;  /* 0x000000ffff4b7224 */ /* 0x000fe200078e00cc */
[C---:B------:R-:W-:Y:S07]  /*21ed0*/  HMMA.16816.F32 R196, R20.reuse, R32, R100 ;  /* 0x0000002014c4723c */ /* 0x040fee0000001864 */
[----:B------:R-:W-:Y:S01]  /*21ee0*/  MOV R100, R211 ;  /* 0x000000d300647202 */ /* 0x000fe20000000f00 */
[----:B------:R-:W-:Y:S01]  /*21ef0*/  IMAD.MOV.U32 R101, RZ, RZ, R210 ;  /* 0x000000ffff657224 */ /* 0x000fe200078e00d2 */
[----:B------:R-:W-:Y:S01]  /*21f00*/  MOV R102, R209 ;  /* 0x000000d100667202 */ /* 0x000fe20000000f00 */
[----:B------:R-:W-:Y:S01]  /*21f10*/  IMAD.MOV.U32 R103, RZ, RZ, R208 ;  /* 0x000000ffff677224 */ /* 0x000fe200078e00d0 */
[C---:B-1----:R-:W-:Y:S08]  /*21f20*/  HMMA.16816.F32 R204, R20.reuse, R30, R80 ;  /* 0x0000001e14cc723c */ /* 0x042ff00000001850 */
[C---:B------:R-:W-:Y:S08]  /*21f30*/  HMMA.16816.F32 R208, R20.reuse, R28, R60 ;  /* 0x0000001c14d0723c */ /* 0x040ff0000000183c */
[C---:B------:R-:W-:Y:S08]  /*21f40*/  HMMA.16816.F32 R28, R20.reuse, R48, R44 ;  /* 0x00000030141c723c */ /* 0x040ff0000000182c */
[----:B------:R-:W-:Y:S01]  /*21f50*/  HMMA.16816.F32 R236, R20, R34, R88 ;  /* 0x0000002214ec723c */ /* 0x000fe20000001858 */
[----:B------:R-:W1:Y:S01]  /*21f60*/  LDSM.16.M88.4 R32, [R183+0x800] ;  /* 0x00080000b720783b */ /* 0x000e620000000200 */
[----:B------:R-:W-:Y:S01]  /*21f70*/  MOV R92, R203 ;  /* 0x000000cb005c7202 */ /* 0x000fe20000000f00 */
[----:B------:R-:W-:-:S02]  /*21f80*/  IMAD.MOV.U32 R93, RZ, RZ, R202 ;  /* 0x000000ffff5d7224 */ /* 0x000fc400078e00ca */
[----:B------:R-:W-:Y:S02]  /*21f90*/  LDSM.16.M88.4 R44, [R183+0x1000] ;  /* 0x00100000b72c783b */ /* 0x000fe40000000200 */
[----:B------:R-:W-:Y:S01]  /*21fa0*/  MOV R88, R220 ;  /* 0x000000dc00587202 */ /* 0x000fe20000000f00 */
[----:B------:R-:W-:Y:S01]  /*21fb0*/  IMAD.MOV.U32 R89, RZ, RZ, R221 ;  /* 0x000000ffff597224 */ /* 0x000fe200078e00dd */
[----:B------:R-:W-:Y:S01]  /*21fc0*/  MOV R91, R223 ;  /* 0x000000df005b7202 */ /* 0x000fe20000000f00 */
[----:B------:R-:W-:Y:S02]  /*21fd0*/  IMAD.MOV.U32 R90, RZ, RZ, R222 ;  /* 0x000000ffff5a7224 */ /* 0x000fe400078e00de */
[C---:B------:R-:W-:Y:S07]  /*21fe0*/  HMMA.16816.F32 R220, R20.reuse, R26, R84 ;  /* 0x0000001a14dc723c */ /* 0x040fee0000001854 */
[----:B------:R-:W-:Y:S01]  /*21ff0*/  MOV R86, R201 ;  /* 0x000000c900567202 */ /* 0x000fe20000000f00 */
[----:B------:R-:W-:Y:S01]  /*22000*/  IMAD.MOV.U32 R87, RZ, RZ, R200 ;  /* 0x000000ffff577224 */ /* 0x000fe200078e00c8 */
[C---:B------:R-:W-:Y:S01]  /*22010*/  HMMA.16816.F32 R24, R20.reuse, R50, R88 ;  /* 0x000000321418723c */ /* 0x040fe20000001858 */
[----:B------:R-:W3:Y:S07]  /*22020*/  LDSM.16.M88.4 R48, [R183+0x1800] ;  /* 0x00180000b730783b */ /* 0x000eee0000000200 */
[C---:B------:R-:W-:Y:S08]  /*22030*/  HMMA.16816.F32 R200, R20.reuse, R52, R96 ;  /* 0x0000003414c8723c */ /* 0x040ff00000001860 */
[C---:B------:R-:W-:Y:S07]  /*22040*/  HMMA.16816.F32 R88, R20.reuse, R56, R108 ;  /* 0x000000381458723c */ /* 0x040fee000000186c */
[----:B------:R-:W-:Y:S01]  /*22050*/  MOV R110, R100 ;  /* 0x00000064006e7202 */ /* 0x000fe20000000f00 */
[----:B------:R-:W-:Y:S01]  /*22060*/  HMMA.16816.F32 R96, R20, R54, R104 ;  /* 0x000000361460723c */ /* 0x000fe20000001868 */
[----:B------:R-:W-:Y:S01]  /*22070*/  IMAD.MOV.U32 R111, RZ, RZ, R101 ;  /* 0x000000ffff6f7224 */ /* 0x000fe200078e0065 */
[----:B------:R-:W-:Y:S01]  /*22080*/  MOV R100, R74 ;  /* 0x0000004a00647202 */ /* 0x000fe20000000f00 */
[----:B------:R-:W-:-:S02]  /*22090*/  IMAD.MOV.U32 R101, RZ, RZ, R75 ;  /* 0x000000ffff657224 */ /* 0x000fc400078e004b */
[----:B------:R-:W-:-:S03]  /*220a0*/  IMAD.MOV.U32 R85, RZ, RZ, R95 ;  /* 0x000000ffff557224 */ /* 0x000fc600078e005f */
[----:B-1----:R-:W-:Y:S01]  /*220b0*/  HMMA.16816.F32 R60, R12, R32, R124 ;  /* 0x000000200c3c723c */ /* 0x002fe2000000187c */
[----:B------:R-:W-:Y:S01]  /*220c0*/  MOV R106, R72 ;  /* 0x00000048006a7202 */ /* 0x000fe20000000f00 */
[----:B------:R-:W-:-:S06]  /*220d0*/  IMAD.MOV.U32 R107, RZ, RZ, R73 ;  /* 0x000000ffff6b7224 */ /* 0x000fcc00078e0049 */
[----:B------:R-:W-:Y:S01]  /*220e0*/  HMMA.16816.F32 R64, R12, R34, R128 ;  /* 0x000000220c40723c */ /* 0x000fe20000001880 */
[----:B------:R-:W-:Y:S01]  /*220f0*/  IMAD.MOV.U32 R95, RZ, RZ, R117 ;  /* 0x000000ffff5f7224 */ /* 0x000fe200078e0075 */
[----:B------:R-:W-:Y:S01]  /*22100*/  LDSM.16.M88.4 R32, [R183+0x4800] ;  /* 0x00480000b720783b */ /* 0x000fe20000000200 */
[----:B------:R-:W-:Y:S01]  /*22110*/  MOV R108, R86 ;  /* 0x00000056006c7202 */ /* 0x000fe20000000f00 */
[----:B------:R-:W-:Y:S01]  /*22120*/  IMAD.MOV.U32 R109, RZ, RZ, R87 ;  /* 0x000000ffff6d7224 */ /* 0x000fe200078e0057 */
[----:B------:R-:W-:Y:S01]  /*22130*/  MOV R84, R94 ;  /* 0x0000005e00547202 */ /* 0x000fe20000000f00 */
[----:B------:R-:W-:Y:S01]  /*22140*/  IMAD.MOV.U32 R81, RZ, RZ, R79 ;  /* 0x000000ffff517224 */ /* 0x000fe200078e004f */
[----:B------:R-:W-:Y:S01]  /*22150*/  MOV R80, R78 ;  /* 0x0000004e00507202 */ /* 0x000fe20000000f00 */
[----:B------:R-:W-:Y:S01]  /*22160*/  HMMA.16816.F32 R72, R20, R58, R112 ;  /* 0x0000003a1448723c */ /* 0x000fe20000001870 */
[----:B------:R-:W-:Y:S01]  /*22170*/  MOV R82, R249 ;  /* 0x000000f900527202 */ /* 0x000fe20000000f00 */
[----:B------:R-:W-:Y:S01]  /*22180*/  IMAD.MOV.U32 R83, RZ, RZ, R248 ;  /* 0x000000ffff537224 */ /* 0x000fe200078e00f8 */
[----:B------:R-:W-:Y:S05]  /*22190*/  LDSM.16.M88.4 R52, [R183+0x2000] ;  /* 0x00200000b734783b */ /* 0x000fea0000000200 */
[C---:B------:R-:W-:Y:S01]  /*221a0*/  HMMA.16816.F32 R20, R12.reuse, R40, R28 ;  /* 0x000000280c14723c */ /* 0x040fe2000000181c */
[----:B------:R-:W-:Y:S01]  /*221b0*/  IMAD.MOV.U32 R113, RZ, RZ, R10 ;  /* 0x000000ffff717224 */ /* 0x000fe200078e000a */
[----:B------:R-:W-:Y:S01]  /*221c0*/  MOV R114, R9 ;  /* 0x0000000900727202 */ /* 0x000fe20000000f00 */
[----:B------:R-:W-:Y:S01]  /*221d0*/  IMAD.MOV.U32 R115, RZ, RZ, R3 ;  /* 0x000000ffff737224 */ /* 0x000fe200078e0003 */
[----:B------:R-:W1:Y:S04]  /*221e0*/  LDSM.16.M88.4 R28, [R183+0x2800] ;  /* 0x00280000b71c783b */ /* 0x000e680000000200 */
[C---:B------:R-:W-:Y:S01]  /*221f0*/  HMMA.16816.F32 R56, R12.reuse, R42, R24 ;  /* 0x0000002a0c38723c */ /* 0x040fe20000001818 */
[----:B------:R-:W-:Y:S01]  /*22200*/  LDSM.16.M88.4 R24, [R183+0x3000] ;  /* 0x00300000b718783b */ /* 0x000fe20000000200 */
[----:B------:R-:W-:Y:S01]  /*22210*/  MOV R86, R76 ;  /* 0x0000004c00567202 */ /* 0x000fe20000000f00 */
[----:B------:R-:W-:Y:S01]  /*22220*/  IMAD.MOV.U32 R87, RZ, RZ, R77 ;  /* 0x000000ffff577224 */ /* 0x000fe200078e004d */
[----:B------:R-:W-:Y:S01]  /*22230*/  MOV R124, R39 ;  /* 0x00000027007c7202 */ /* 0x000fe20000000f00 */
[----:B------:R-:W-:Y:S01]  /*22240*/  IMAD.MOV.U32 R125, RZ, RZ, R38 ;  /* 0x000000ffff7d7224 */ /* 0x000fe200078e0026 */
[----:B------:R-:W-:Y:S01]  /*22250*/  MOV R126, R19 ;  /* 0x00000013007e7202 */ /* 0x000fe20000000f00 */
[----:B------:R-:W-:Y:S01]  /*22260*/  IMAD.MOV.U32 R127, RZ, RZ, R18 ;  /* 0x000000ffff7f7224 */ /* 0x000fe200078e0012 */
[----:B---3--:R-:W-:Y:S01]  /*22270*/  HMMA.16816.F32 R80, R12, R48, R80 ;  /* 0x000000300c50723c */ /* 0x008fe20000001850 */
[----:B------:R-:W-:Y:S01]  /*22280*/  MOV R104, R102 ;  /* 0x0000006600687202 */ /* 0x000fe20000000f00 */
[----:B------:R-:W-:Y:S01]  /*22290*/  IMAD.MOV.U32 R105, RZ, RZ, R103 ;  /* 0x000000ffff697224 */ /* 0x000fe200078e0067 */
[----:B------:R-:W-:Y:S01]  /*222a0*/  MOV R112, R116 ;  /* 0x0000007400707202 */ /* 0x000fe20000000f00 */
[----:B------:R-:W-:Y:S04]  /*222b0*/  LDSM.16.M88.4 R40, [R183+0x4000] ;  /* 0x00400000b728783b */ /* 0x000fe80000000200 */
[----:B------:R-:W-:Y:S01]  /*222c0*/  MOV R3, R20 ;  /* 0x0000001400037202 */ /* 0x000fe20000000f00 */
[----:B------:R-:W-:Y:S01]  /*222d0*/  IMAD.MOV.U32 R117, RZ, RZ, R21 ;  /* 0x000000ffff757224 */ /* 0x000fe200078e0015 */
[----:B------:R-:W-:Y:S01]  /*222e0*/  MOV R10, R23 ;  /* 0x00000017000a7202 */ /* 0x000fe20000000f00 */
[----:B------:R-:W-:-:S02]  /*222f0*/  IMAD.MOV.U32 R9, RZ, RZ, R22 ;  /* 0x000000ffff097224 */ /* 0x000fc400078e0016 */
[----:B------:R-:W3:Y:S01]  /*22300*/  LDSM.16.M88.4 R20, [R183+0x3800] ;  /* 0x00380000b714783b */ /* 0x000ee20000000200 */
[C---:B------:R-:W-:Y:S03]  /*22310*/  HMMA.16816.F32 R84, R12.reuse, R50, R84 ;  /* 0x000000320c54723c */ /* 0x040fe60000001854 */
[----:B------:R-:W4:Y:S05]  /*22320*/  LDSM.16.M88.4 R48, [R183+0x5800] ;  /* 0x00580000b730783b */ /* 0x000f2a0000000200 */
[C---:B------:R-:W-:Y:S08]  /*22330*/  HMMA.16816.F32 R76, R12.reuse, R46, R192 ;  /* 0x0000002e0c4c723c */ /* 0x040ff000000018c0 */
[C---:B------:R-:W-:Y:S01]  /*22340*/  HMMA.16816.F32 R68, R12.reuse, R44, R172 ;  /* 0x0000002c0c44723c */ /* 0x040fe200000018ac */
[----:B------:R-:W2:Y:S07]  /*22350*/  LDSM.16.M88.4 R44, [R183+0x5000] ;  /* 0x00500000b72c783b */ /* 0x000eae0000000200 */
[C---:B-1----:R-:W-:Y:S08]  /*22360*/  HMMA.16816.F32 R104, R12.reuse, R28, R104 ;  /* 0x0000001c0c68723c */ /* 0x042ff00000001868 */
[C---:B------:R-:W-:Y:S01]  /*22370*/  HMMA.16816.F32 R108, R12.reuse, R30, R108 ;  /* 0x0000001e0c6c723c */ /* 0x040fe2000000186c */
[----:B------:R-:W1:Y:S07]  /*22380*/  LDSM.16.M88.4 R28, [R183+0x7000] ;  /* 0x00700000b71c783b */ /* 0x000e6e0000000200 */
[C---:B---3--:R-:W-:Y:S08]  /*22390*/  HMMA.16816.F32 R124, R12.reuse, R20, R124 ;  /* 0x000000140c7c723c */ /* 0x048ff0000000187c */
[C---:B------:R-:W-:Y:S01]  /*223a0*/  HMMA.16816.F32 R128, R12.reuse, R22, R244 ;  /* 0x000000160c80723c */ /* 0x040fe200000018f4 */
[----:B------:R-:W3:Y:S07]  /*223b0*/  LDSM.16.M88.4 R20, [R183+0x7800] ;  /* 0x00780000b714783b */ /* 0x000eee0000000200 */
[C---:B------:R-:W-:Y:S08]  /*223c0*/  HMMA.16816.F32 R112, R12.reuse, R24, R112 ;  /* 0x000000180c70723c */ /* 0x040ff00000001870 */
[C---:B------:R-:W-:Y:S01]  /*223d0*/  HMMA.16816.F32 R120, R12.reuse, R26, R120 ;  /* 0x0000001a0c78723c */ /* 0x040fe20000001878 */
[----:B------:R-:W1:Y:S07]  /*223e0*/  LDSM.16.M88.4 R24, [R183+0x6000] ;  /* 0x00600000b718783b */ /* 0x000e6e0000000200 */
[C---:B------:R-:W-:Y:S08]  /*223f0*/  HMMA.16816.F32 R176, R12.reuse, R32, R176 ;  /* 0x000000200cb0723c */ /* 0x040ff000000018b0 */
[----:B------:R-:W-:Y:S01]  /*22400*/  HMMA.16816.F32 R192, R12, R34, R232 ;  /* 0x000000220cc0723c */ /* 0x000fe200000018e8 */
[----:B------:R-:W1:Y:S01]  /*22410*/  LDSM.16.M88.4 R32, [R183+0x6800] ;  /* 0x00680000b720783b */ /* 0x000e620000000200 */
[----:B------:R-:W-:Y:S01]  /*22420*/  MOV R172, R11 ;  /* 0x0000000b00ac7202 */ /* 0x000fe20000000f00 */
[----:B------:R-:W-:Y:S01]  /*22430*/  IMAD.MOV.U32 R173, RZ, RZ, R7 ;  /* 0x000000ffffad7224 */ /* 0x000fe200078e0007 */
[----:B------:R-:W-:Y:S01]  /*22440*/  MOV R174, R5 ;  /* 0x0000000500ae7202 */ /* 0x000fe20000000f00 */
[----:B------:R-:W-:-:S02]  /*22450*/  IMAD.MOV.U32 R175, RZ, RZ, R4 ;  /* 0x000000ffffaf7224 */ /* 0x000fc400078e0004 */
[----:B--2---:R-:W-:Y:S01]  /*22460*/  FMUL.FTZ R3, R3, R0 ;  /* 0x0000000003037220 */ /* 0x004fe20000410000 */
[C---:B----4-:R-:W-:Y:S01]  /*22470*/  HMMA.16816.F32 R220, R12.reuse, R50, R220 ;  /* 0x000000320cdc723c */ /* 0x050fe200000018dc */
[----:B------:R-:W-:Y:S01]  /*22480*/  MOV R102, R92 ;  /* 0x0000005c00667202 */ /* 0x000fe20000000f00 */
[----:B------:R-:W-:Y:S01]  /*22490*/  IMAD.MOV.U32 R103, RZ, RZ, R93 ;  /* 0x000000ffff677224 */ /* 0x000fe200078e005d */
[----:B------:R2:W-:Y:S01]  /*224a0*/  MUFU.TANH R50, R3 ;  /* 0x0000000300327308 */ /* 0x0005e20000002400 */
[----:B------:R-:W-:Y:S01]  /*224b0*/  MOV R92, R136 ;  /* 0x00000088005c7202 */ /* 0x000fe20000000f00 */
[----:B------:R-:W-:Y:S01]  /*224c0*/  IMAD.MOV.U32 R93, RZ, RZ, R133 ;  /* 0x000000ffff5d7224 */ /* 0x000fe200078e0085 */
[----:B------:R-:W-:Y:S01]  /*224d0*/  MOV R94, R119 ;  /* 0x00000077005e7202 */ /* 0x000fe20000000f00 */
[----:B------:R-:W4:Y:S01]  /*224e0*/  S2R R116, SR_TID.X ;  /* 0x0000000000747919 */ /* 0x000f220000002100 */
[C---:B------:R-:W-:Y:S08]  /*224f0*/  HMMA.16816.F32 R172, R12.reuse, R40, R172 ;  /* 0x000000280cac723c */ /* 0x040ff000000018ac */
[C---:B------:R-:W-:Y:S08]  /*22500*/  HMMA.16816.F32 R196, R12.reuse, R44, R196 ;  /* 0x0000002c0cc4723c */ /* 0x040ff000000018c4 */
[----:B------:R-:W-:Y:S01]  /*22510*/  HMMA.16816.F32 R236, R12, R46, R236 ;  /* 0x0000002e0cec723c */ /* 0x000fe200000018ec */
[----:B--2---:R-:W-:-:S07]  /*22520*/  FMUL.FTZ R3, R117, R0 ;  /* 0x0000000075037220 */ /* 0x004fce0000410000 */
[C---:B------:R-:W-:Y:S08]  /*22530*/  HMMA.16816.F32 R228, R12.reuse, R48, R228 ;  /* 0x000000300ce4723c */ /* 0x040ff000000018e4 */
[C---:B-1----:R-:W-:Y:S08]  /*22540*/  HMMA.16816.F32 R200, R12.reuse, R28, R200 ;  /* 0x0000001c0cc8723c */ /* 0x042ff000000018c8 */
[----:B------:R-:W-:Y:S01]  /*22550*/  HMMA.16816.F32 R96, R12, R30, R96 ;  /* 0x0000001e0c60723c */ /* 0x000fe20000001860 */
[----:B------:R-:W-:Y:S01]  /*22560*/  MOV R245, R9 ;  /* 0x0000000900f57202 */ /* 0x000fe20000000f00 */
[----:B------:R-:W-:-:S06]  /*22570*/  DEPBAR.LE SB0, 0x0 ;  /* 0x000080000000791a */ /* 0x000fcc0000000000 */
[C---:B------:R-:W-:Y:S08]  /*22580*/  HMMA.16816.F32 R40, R12.reuse, R42, R240 ;  /* 0x0000002a0c28723c */ /* 0x040ff000000018f0 */
[C---:B---3--:R-:W-:Y:S01]  /*22590*/  HMMA.16816.F32 R240, R12.reuse, R22, R72 ;  /* 0x000000160cf0723c */ /* 0x048fe20000001848 */
[----:B------:R1:W-:Y:S07]  /*225a0*/  MUFU.TANH R75, R3 ;  /* 0x00000003004b7308 */ /* 0x0003ee0000002400 */
[----:B------:R-:W-:Y:S01]  /*225b0*/  HMMA.16816.F32 R92, R12, R52, R92 ;  /* 0x000000340c5c723c */ /* 0x000fe2000000185c */
[----:B-1----:R-:W-:-:S07]  /*225c0*/  FMUL.FTZ R3, R10, R0 ;  /* 0x000000000a037220 */ /* 0x002fce0000410000 */
[C---:B------:R-:W-:Y:S08]  /*225d0*/  HMMA.16816.F32 R100, R12.reuse, R54, R100 ;  /* 0x000000360c64723c */ /* 0x040ff00000001864 */
[C---:B------:R-:W-:Y:S08]  /*225e0*/  HMMA.16816.F32 R216, R12.reuse, R24, R216 ;  /* 0x000000180cd8723c */ /* 0x040ff000000018d8 */
[C---:B------:R-:W-:Y:S08]  /*225f0*/  HMMA.16816.F32 R212, R12.reuse, R26, R212 ;  /* 0x0000001a0cd4723c */ /* 0x040ff000000018d4 */
[C---:B------:R-:W-:Y:S08]  /*22600*/  HMMA.16816.F32 R208, R12.reuse, R32, R208 ;  /* 0x000000200cd0723c */ /* 0x040ff000000018d0 */
[C---:B------:R-:W-:Y:S08]  /*22610*/  HMMA.16816.F32 R204, R12.reuse, R34, R204 ;  /* 0x000000220ccc723c */ /* 0x040ff000000018cc */
[----:B------:R-:W-:Y:S01]  /*22620*/  HMMA.16816.F32 R232, R12, R20, R88 ;  /* 0x000000140ce8723c */ /* 0x000fe20000001858 */
[----:B------:R1:W-:Y:S02]  /*22630*/  MUFU.TANH R14, R3 ;  /* 0x00000003000e7308 */ /* 0x0003e40000002400 */
[----:B-1----:R-:W-:-:S06]  /*22640*/  FMUL.FTZ R3, R56, R0 ;  /* 0x0000000038037220 */ /* 0x002fcc0000410000 */
        /* <DEDUP_REMOVED lines=38> */
[----:B------:R1:W2:Y:S02]  /*228b0*/  MUFU.TANH R51, R3 ;  /* 0x0000000300337308 */ /* 0x0002a40000002400 */
        /* <DEDUP_REMOVED lines=11> */
[----:B------:R1:W3:Y:S02]  /*22970*/  MUFU.TANH R246, R3 ;  /* 0x0000000300f67308 */ /* 0x0002e40000002400 */
[----:B-1----:R-:W-:-:S06]  /*22980*/  FMUL.FTZ R3, R86, R0 ;  /* 0x0000000056037220 */ /* 0x002fcc0000410000 */
[----:B------:R1:W-:Y:S02]  /*22990*/  MUFU.TANH R23, R3 ;  /* 0x0000000300177308 */ /* 0x0003e40000002400 */
[----:B-1----:R-:W-:-:S06]  /*229a0*/  FMUL.FTZ R3, R87, R0 ;  /* 0x0000000057037220 */ /* 0x002fcc0000410000 */
[----:B------:R1:W1:Y:S02]  /*229b0*/  MUFU.TANH R248, R3 ;  /* 0x0000000300f87308 */ /* 0x0002640000002400 */
[----:B-1----:R-:W-:-:S06]  /*229c0*/  FMUL.FTZ R3, R92, R0 ;  /* 0x000000005c037220 */ /* 0x002fcc0000410000 */
[----:B------:R1:W-:Y:S01]  /*229d0*/  MUFU.TANH R89, R3 ;  /* 0x0000000300597308 */ /* 0x0003e20000002400 */
[----:B--2---:R-:W-:Y:S02]  /*229e0*/  IMAD.MOV.U32 R92, RZ, RZ, R51 ;  /* 0x000000ffff5c7224 */ /* 0x004fe400078e0033 */
[----:B-1----:R-:W-:-:S05]  /*229f0*/  FMUL.FTZ R3, R93, R0 ;  /* 0x000000005d037220 */ /* 0x002fca0000410000 */
[----:B------:R1:W2:Y:S01]  /*22a00*/  MUFU.TANH R51, R3 ;  /* 0x0000000300337308 */ /* 0x0002a20000002400 */
[----:B------:R-:W-:Y:S01]  /*22a10*/  MOV R93, R22 ;  /* 0x00000016005d7202 */ /* 0x000fe20000000f00 */
        /* <DEDUP_REMOVED lines=24> */
[----:B------:R-:W-:Y:S01]  /*22ba0*/  MOV R100, R50 ;  /* 0x0000003200647202 */ /* 0x000fe20000000f00 */
[----:B-1----:R-:W-:-:S06]  /*22bb0*/  FMUL.FTZ R3, R109, R0 ;  /* 0x000000006d037220 */ /* 0x002fcc0000410000 */
[----:B------:R1:W-:Y:S02]  /*22bc0*/  MUFU.TANH R14, R3 ;  /* 0x00000003000e7308 */ /* 0x0003e40000002400 */
[----:B-1----:R-:W-:-:S06]  /*22bd0*/  FMUL.FTZ R3, R110, R0 ;  /* 0x000000006e037220 */ /* 0x002fcc0000410000 */
[----:B------:R1:W-:Y:S01]  /*22be0*/  MUFU.TANH R83, R3 ;  /* 0x0000000300537308 */ /* 0x0003e20000002400 */
[----:B------:R-:W-:Y:S02]  /*22bf0*/  IMAD.MOV.U32 R106, RZ, RZ, R247 ;  /* 0x000000ffff6a7224 */ /* 0x000fe400078e00f7 */
[----:B-1----:R-:W-:-:S05]  /*22c00*/  FMUL.FTZ R3, R111, R0 ;  /* 0x000000006f037220 */ /* 0x002fca0000410000 */
[----:B------:R1:W1:Y:S02]  /*22c10*/  MUFU.TANH R50, R3 ;  /* 0x0000000300327308 */ /* 0x0002640000002400 */
        /* <DEDUP_REMOVED lines=10> */
[----:B---3--:R-:W-:Y:S01]  /*22cc0*/  MOV R108, R246 ;  /* 0x000000f6006c7202 */ /* 0x008fe20000000f00 */
        /* <DEDUP_REMOVED lines=10> */
[----:B------:R1:W-:Y:S02]  /*22d70*/  MUFU.TANH R244, R3 ;  /* 0x0000000300f47308 */ /* 0x0003e40000002400 */
[----:B-1----:R-:W-:-:S06]  /*22d80*/  FMUL.FTZ R3, R126, R0 ;  /* 0x000000007e037220 */ /* 0x002fcc0000410000 */
[----:B------:R1:W-:Y:S01]  /*22d90*/  MUFU.TANH R78, R3 ;  /* 0x00000003004e7308 */ /* 0x0003e20000002400 */
[----:B------:R-:W-:Y:S01]  /*22da0*/  MOV R111, R248 ;  /* 0x000000f8006f7202 */ /* 0x000fe20000000f00 */
[----:B-1----:R-:W-:-:S06]  /*22db0*/  FMUL.FTZ R3, R127, R0 ;  /* 0x000000007f037220 */ /* 0x002fcc0000410000 */
[----:B------:R1:W-:Y:S01]  /*22dc0*/  MUFU.TANH R107, R3 ;  /* 0x00000003006b7308 */ /* 0x0003e20000002400 */
[----:B------:R-:W-:Y:S01]  /*22dd0*/  MOV R102, R75 ;  /* 0x0000004b00667202 */ /* 0x000fe20000000f00 */
[----:B-1----:R-:W-:-:S06]  /*22de0*/  FMUL.FTZ R3, R128, R0 ;  /* 0x0000000080037220 */ /* 0x002fcc0000410000 */
[----:B------:R1:W-:Y:S02]  /*22df0*/  MUFU.TANH R77, R3 ;  /* 0x00000003004d7308 */ /* 0x0003e40000002400 */
[----:B-1----:R-:W-:-:S06]  /*22e00*/  FMUL.FTZ R3, R129, R0 ;  /* 0x0000000081037220 */ /* 0x002fcc0000410000 */
[----:B------:R1:W-:Y:S02]  /*22e10*/  MUFU.TANH R248, R3 ;  /* 0x0000000300f87308 */ /* 0x0003e40000002400 */
[----:B-1----:R-:W-:-:S06]  /*22e20*/  FMUL.FTZ R3, R130, R0 ;  /* 0x0000000082037220 */ /* 0x002fcc0000410000 */
[----:B------:R1:W-:Y:S02]  /*22e30*/  MUFU.TANH R75, R3 ;  /* 0x00000003004b7308 */ /* 0x0003e40000002400 */
[----:B-1----:R-:W-:Y:S02]  /*22e40*/  FMUL.FTZ R3, R131, R0 ;  /* 0x0000000083037220 */ /* 0x002fe40000410000 */
[----:B------:R-:W-:-:S04]  /*22e50*/  IMAD.MOV.U32 R131, RZ, RZ, R225 ;  /* 0x000000ffff837224 */ /* 0x000fc800078e00e1 */
        /* <DEDUP_REMOVED lines=13> */
[----:B------:R1:W-:Y:S01]  /*22f30*/  MUFU.TANH R172, R3 ;  /* 0x0000000300ac7308 */ /* 0x0003e20000002400 */
[----:B------:R-:W-:Y:S02]  /*22f40*/  IMAD.MOV.U32 R101, RZ, RZ, R72 ;  /* 0x000000ffff657224 */ /* 0x000fe400078e0048 */
[----:B-1----:R-:W-:-:S05]  /*22f50*/  FMUL.FTZ R3, R42, R0 ;  /* 0x000000002a037220 */ /* 0x002fca0000410000 */
        /* <DEDUP_REMOVED lines=11> */
[----:B--2---:R-:W-:Y:S02]  /*23010*/  IMAD.MOV.U32 R114, RZ, RZ, R51 ;  /* 0x000000ffff727224 */ /* 0x004fe400078e0033 */
[----:B-1----:R-:W-:-:S05]  /*23020*/  FMUL.FTZ R3, R192, R0 ;  /* 0x00000000c0037220 */ /* 0x002fca0000410000 */
        /* <DEDUP_REMOVED lines=10> */
[----:B------:R-:W-:Y:S01]  /*230d0*/  MOV R124, R136 ;  /* 0x00000088007c7202 */ /* 0x000fe20000000f00 */
[----:B-1----:R-:W-:-:S06]  /*230e0*/  FMUL.FTZ R3, R197, R0 ;  /* 0x00000000c5037220 */ /* 0x002fcc0000410000 */
        /* <DEDUP_REMOVED lines=8> */
[----:B----4-:R-:W-:Y:S01]  /*23170*/  SHF.L.U32 R119, R116, 0x1, RZ ;  /* 0x0000000174777819 */ /* 0x010fe200000006ff */
[----:B------:R-:W-:Y:S02]  /*23180*/  IMAD.SHL.U32 R54, R37, 0x100, RZ ;  /* 0x0000010025367824 */ /* 0x000fe400078e00ff */
[----:B-1----:R-:W-:-:S04]  /*23190*/  FMUL.FTZ R3, R237, R0 ;  /* 0x00000000ed037220 */ /* 0x002fc80000410000 */
[----:B------:R1:W-:Y:S01]  /*231a0*/  MUFU.TANH R130, R3 ;  /* 0x0000000300827308 */ /* 0x0003e20000002400 */
[----:B------:R-:W-:Y:S01]  /*231b0*/  LOP3.LUT R119, R119, 0x6, RZ, 0xc0, !PT ;  /* 0x0000000677777812 */ /* 0x000fe200078ec0ff */
[----:B-1----:R-:W-:-:S06]  /*231c0*/  FMUL.FTZ R3, R238, R0 ;  /* 0x00000000ee037220 */ /* 0x002fcc0000410000 */
[----:B------:R1:W-:Y:S01]  /*231d0*/  MUFU.TANH R58, R3 ;  /* 0x00000003003a7308 */ /* 0x0003e20000002400 */
[C-C-:B------:R-:W-:Y:S02]  /*231e0*/  LOP3.LUT R4, R54.reuse, 0x8, R119.reuse, 0xfe, !PT ;  /* 0x0000000836047812 */ /* 0x140fe400078efe77 */
[----:B------:R-:W-:Y:S01]  /*231f0*/  LOP3.LUT R7, R54, 0x10, R119, 0xfe, !PT ;  /* 0x0000001036077812 */ /* 0x000fe200078efe77 */
[----:B-1----:R-:W-:-:S04]  /*23200*/  FMUL.FTZ R3, R228, R0 ;  /* 0x00000000e4037220 */ /* 0x002fc80000410000 */
[----:B------:R1:W-:Y:S01]  /*23210*/  MUFU.TANH R61, R3 ;  /* 0x00000003003d7308 */ /* 0x0003e20000002400 */
[----:B------:R-:W-:-:S07]  /*23220*/  LOP3.LUT R5, R54, 0x18, R119, 0xfe, !PT ;  /* 0x0000001836057812 */ /* 0x000fce00078efe77 */
[----:B------:R-:W2:Y:S01]  /*23230*/  I2F R11, R4 ;  /* 0x00000004000b7306 */ /* 0x000ea20000201400 */
[----:B-1----:R-:W-:-:S07]  /*23240*/  FMUL.FTZ R3, R230, R0 ;  /* 0x00000000e6037220 */ /* 0x002fce0000410000 */
[----:B------:R1:W-:Y:S01]  /*23250*/  MUFU.TANH R60, R3 ;  /* 0x00000003003c7308 */ /* 0x0003e20000002400 */
[----:B------:R-:W-:-:S07]  /*23260*/  LOP3.LUT R19, R54, 0x20, R119, 0xfe, !PT ;  /* 0x0000002036137812 */ /* 0x000fce00078efe77 */
[----:B------:R-:W3:Y:S01]  /*23270*/  I2F R116, R7 ;  /* 0x0000000700747306 */ /* 0x000ee20000201400 */
[----:B-1----:R-:W-:-:S07]  /*23280*/  FMUL.FTZ R3, R220, R0 ;  /* 0x00000000dc037220 */ /* 0x002fce0000410000 */
[----:B------:R1:W-:Y:S01]  /*23290*/  MUFU.TANH R66, R3 ;  /* 0x0000000300427308 */ /* 0x0003e20000002400 */
[C-C-:B------:R-:W-:Y:S02]  /*232a0*/  LOP3.LUT R18, R54.reuse, 0x28, R119.reuse, 0xfe, !PT ;  /* 0x0000002836127812 */ /* 0x140fe400078efe77 */
[----:B------:R-:W-:-:S05]  /*232b0*/  LOP3.LUT R25, R54, 0x30, R119, 0xfe, !PT ;  /* 0x0000003036197812 */ /* 0x000fca00078efe77 */
[----:B------:R-:W4:Y:S01]  /*232c0*/  I2F R55, R5 ;  /* 0x0000000500377306 */ /* 0x000f220000201400 */
[----:B-1----:R-:W-:-:S07]  /*232d0*/  FMUL.FTZ R3, R222, R0 ;  /* 0x00000000de037220 */ /* 0x002fce0000410000 */
[----:B------:R1:W-:Y:S01]  /*232e0*/  MUFU.TANH R65, R3 ;  /* 0x0000000300417308 */ /* 0x0003e20000002400 */
[C---:B------:R-:W-:Y:S02]  /*232f0*/  ISETP.GE.AND P6, PT, R4.reuse, R8, PT ;  /* 0x000000080400720c */ /* 0x040fe40003fc6270 */
[----:B------:R-:W-:Y:S01]  /*23300*/  ISETP.GE.AND P4, PT, R4, R6, PT ;  /* 0x000000060400720c */ /* 0x000fe20003f86270 */
[----:B--2---:R-:W-:-:S04]  /*23310*/  FFMA.FTZ R4, R132, R11, R31 ;  /* 0x0000000b84047223 */ /* 0x004fc8000001001f */
[----:B------:R-:W2:Y:S01]  /*23320*/  I2F R53, R19 ;  /* 0x0000001300357306 */ /* 0x000ea20000201400 */
[----:B-1----:R-:W-:-:S07]  /*23330*/  FMUL.FTZ R3, R216, R0 ;  /* 0x00000000d8037220 */ /* 0x002fce0000410000 */
[----:B------:R-:W1:Y:S01]  /*23340*/  I2F R49, R18 ;  /* 0x0000001200317306 */ /* 0x000e620000201400 */
[----:B------:R-:W-:-:S07]  /*23350*/  LOP3.LUT R24, R54, 0x38, R119, 0xfe, !PT ;  /* 0x0000003836187812 */ /* 0x000fce00078efe77 */
[----:B------:R1:W-:Y:S01]  /*23360*/  MUFU.TANH R71, R3 ;  /* 0x0000000300477308 */ /* 0x0003e20000002400 */
[----:B------:R-:W-:Y:S01]  /*23370*/  IMAD.MOV.U32 R216, RZ, RZ, R101 ;  /* 0x000000ffffd87224 */ /* 0x000fe200078e0065 */
[----:B------:R-:W-:Y:S01]  /*23380*/  ISETP.GE.AND P3, PT, R7, R6, PT ;  /* 0x000000060700720c */ /* 0x000fe20003f66270 */
[----:B------:R-:W-:-:S05]  /*23390*/  IMAD.MOV.U32 R101, RZ, RZ, R92 ;  /* 0x000000ffff657224 */ /* 0x000fca00078e005c */
[----:B------:R-:W2:Y:S01]  /*233a0*/  I2F R38, R25 ;  /* 0x0000001900267306 */ /* 0x000ea20000201400 */
[----:B-1----:R-:W-:Y:S01]  /*233b0*/  FMUL.FTZ R3, R218, R0 ;  /* 0x00000000da037220 */ /* 0x002fe20000410000 */
[----:B------:R-:W-:-:S06]  /*233c0*/  MOV R218, R93 ;  /* 0x0000005d00da7202 */ /* 0x000fcc0000000f00 */
[----:B------:R1:W-:Y:S01]  /*233d0*/  MUFU.TANH R69, R3 ;  /* 0x0000000300457308 */ /* 0x0003e20000002400 */
[----:B------:R-:W-:Y:S01]  /*233e0*/  FSEL R93, R4, -INF , !P6 ;  /* 0xff800000045d7808 */ /* 0x000fe20007000000 */
[----:B---3--:R-:W-:Y:S01]  /*233f0*/  FFMA.FTZ R4, R132, R116, R12 ;  /* 0x0000007484047223 */ /* 0x008fe2000001000c */
[----:B------:R-:W-:-:S05]  /*23400*/  ISETP.GE.AND P6, PT, R5, R8, PT ;  /* 0x000000080500720c */ /* 0x000fca0003fc6270 */
[----:B------:R-:W3:Y:S01]  /*23410*/  I2F R37, R24 ;  /* 0x0000001800257306 */ /* 0x000ee20000201400 */
[----:B-1----:R-:W-:-:S05]  /*23420*/  FFMA.FTZ R3, R132, R11, R13 ;  /* 0x0000000b84037223 */ /* 0x002fca000001000d */
[----:B------:R-:W-:Y:S02]  /*23430*/  FSEL R92, R3, -INF , !P4 ;  /* 0xff800000035c7808 */ /* 0x000fe40006000000 */
[-C--:B------:R-:W-:Y:S01]  /*23440*/  ISETP.GE.AND P4, PT, R5, R6.reuse, PT ;  /* 0x000000060500720c */ /* 0x080fe20003f86270 */
[-C--:B----4-:R-:W-:Y:S01]  /*23450*/  FFMA.FTZ R5, R132, R55.reuse, R91 ;  /* 0x0000003784057223 */ /* 0x090fe2000001005b */
[----:B------:R-:W-:Y:S01]  /*23460*/  FSEL R91, R4, -INF , !P3 ;  /* 0xff800000045b7808 */ /* 0x000fe20005800000 */
[C---:B------:R-:W-:Y:S01]  /*23470*/  FFMA.FTZ R3, R132.reuse, R55, R32 ;  /* 0x0000003784037223 */ /* 0x040fe20000010020 */
[----:B------:R-:W-:Y:S01]  /*23480*/  ISETP.GE.AND P3, PT, R19, R6, PT ;  /* 0x000000061300720c */ /* 0x000fe20003f66270 */
[----:B--2---:R-:W-:Y:S01]  /*23490*/  FFMA.FTZ R4, R132, R53, R15 ;  /* 0x0000003584047223 */ /* 0x004fe2000001000f */
[----:B------:R-:W-:Y:S02]  /*234a0*/  MOV R199, R105 ;  /* 0x0000006900c77202 */ /* 0x000fe40000000f00 */
[----:B------:R-:W-:-:S02]  /*234b0*/  MOV R178, R100 ;  /* 0x0000006400b27202 */ /* 0x000fc40000000f00 */
[----:B------:R-:W-:Y:S02]  /*234c0*/  MOV R236, R114 ;  /* 0x0000007200ec7202 */ /* 0x000fe40000000f00 */
[----:B------:R-:W-:Y:S02]  /*234d0*/  MOV R222, R102 ;  /* 0x0000006600de7202 */ /* 0x000fe40000000f00 */
[----:B------:R-:W-:Y:S02]  /*234e0*/  MOV R105, R94 ;  /* 0x0000005e00697202 */ /* 0x000fe40000000f00 */
[----:B------:R-:W-:Y:S01]  /*234f0*/  FSEL R100, R5, -INF , !P6 ;  /* 0xff80000005647808 */ /* 0x000fe20007000000 */
[CC--:B------:R-:W-:Y:S01]  /*23500*/  FFMA.FTZ R5, R132.reuse, R49.reuse, R59 ;  /* 0x0000003184057223 */ /* 0x0c0fe2000001003b */
[----:B------:R-:W-:Y:S02]  /*23510*/  MOV R102, R20 ;  /* 0x0000001400667202 */ /* 0x000fe40000000f00 */
[----:B------:R-:W-:Y:S01]  /*23520*/  ISETP.GE.AND P5, PT, R7, R8, PT ;  /* 0x000000080700720c */ /* 0x000fe20003fa6270 */
[C---:B------:R-:W-:Y:S01]  /*23530*/  FFMA.FTZ R7, R132.reuse, R116, R33 ;  /* 0x0000007484077223 */ /* 0x040fe20000010021 */
[----:B------:R-:W-:Y:S01]  /*23540*/  FSEL R94, R3, -INF , !P4 ;  /* 0xff800000035e7808 */ /* 0x000fe20006000000 */
[----:B------:R-:W-:Y:S01]  /*23550*/  FFMA.FTZ R3, R132, R49, R34 ;  /* 0x0000003184037223 */ /* 0x000fe20000010022 */
[----:B------:R-:W-:-:S02]  /*23560*/  MOV R114, R101 ;  /* 0x0000006500727202 */ /* 0x000fc40000000f00 */
[----:B------:R-:W-:Y:S02]  /*23570*/  LOP3.LUT R29, R54, 0x40, R119, 0xfe, !PT ;  /* 0x00000040361d7812 */ /* 0x000fe400078efe77 */
[----:B------:R-:W-:Y:S02]  /*23580*/  ISETP.GE.AND P6, PT, R18, R8, PT ;  /* 0x000000081200720c */ /* 0x000fe40003fc6270 */
[----:B------:R-:W-:Y:S01]  /*23590*/  FSEL R101, R4, -INF , !P3 ;  /* 0xff80000004657808 */ /* 0x000fe20005800000 */
[----:B------:R-:W-:Y:S01]  /*235a0*/  FFMA.FTZ R4, R132, R38, R21 ;  /* 0x0000002684047223 */ /* 0x000fe20000010015 */
[----:B------:R-:W-:Y:S01]  /*235b0*/  ISETP.GE.AND P4, PT, R18, R6, PT ;  /* 0x000000061200720c */ /* 0x000fe20003f86270 */
[-C--:B------:R-:W-:Y:S02]  /*235c0*/  FMUL.FTZ R12, R212, R0.reuse ;  /* 0x00000000d40c7220 */ /* 0x080fe40000410000 */
[-C--:B------:R-:W-:Y:S02]  /*235d0*/  FMUL.FTZ R15, R214, R0.reuse ;  /* 0x00000000d60f7220 */ /* 0x080fe40000410000 */
[----:B------:R-:W-:Y:S01]  /*235e0*/  FMUL.FTZ R21, R208, R0 ;  /* 0x00000000d0157220 */ /* 0x000fe20000410000 */
[----:B------:R-:W1:Y:S01]  /*235f0*/  I2F R46, R29 ;  /* 0x0000001d002e7306 */ /* 0x000e620000201400 */
[----:B------:R-:W-:-:S02]  /*23600*/  IMAD.MOV.U32 R228, RZ, RZ, R112 ;  /* 0x000000ffffe47224 */ /* 0x000fc400078e0070 */
[----:B------:R-:W-:Y:S01]  /*23610*/  IMAD.MOV.U32 R174, RZ, RZ, R104 ;  /* 0x000000ffffae7224 */ /* 0x000fe200078e0068 */
[----:B------:R-:W-:Y:S01]  /*23620*/  FSEL R104, R5, -INF , !P6 ;  /* 0xff80000005687808 */ /* 0x000fe20007000000 */
[----:B------:R-:W-:Y:S02]  /*23630*/  IMAD.MOV.U32 R212, RZ, RZ, R106 ;  /* 0x000000ffffd47224 */ /* 0x000fe400078e006a */
[----:B------:R-:W-:Y:S01]  /*23640*/  IMAD.MOV.U32 R179, RZ, RZ, R95 ;  /* 0x000000ffffb37224 */ /* 0x000fe200078e005f */
[----:B------:R-:W-:Y:S01]  /*23650*/  FSEL R95, R7, -INF , !P5 ;  /* 0xff800000075f7808 */ /* 0x000fe20006800000 */
[----:B------:R-:W-:Y:S01]  /*23660*/  IMAD.MOV.U32 R112, RZ, RZ, R102 ;  /* 0x000000ffff707224 */ /* 0x000fe200078e0066 */
[----:B------:R-:W-:Y:S01]  /*23670*/  FSEL R102, R3, -INF , !P4 ;  /* 0xff80000003667808 */ /* 0x000fe20006000000 */
[----:B------:R-:W-:Y:S01]  /*23680*/  IMAD.MOV.U32 R220, RZ, RZ, R103 ;  /* 0x000000ffffdc7224 */ /* 0x000fe200078e0067 */
[----:B------:R-:W-:Y:S01]  /*23690*/  LOP3.LUT R30, R54, 0x50, R119, 0xfe, !PT ;  /* 0x00000050361e7812 */ /* 0x000fe200078efe77 */
[----:B------:R-:W-:Y:S01]  /*236a0*/  IMAD.MOV.U32 R106, RZ, RZ, R68 ;  /* 0x000000ffff6a7224 */ /* 0x000fe200078e0044 */
[----:B------:R-:W-:Y:S01]  /*236b0*/  MOV R129, R10 ;  /* 0x0000000a00817202 */ /* 0x000fe20000000f00 */
[CC--:B---3--:R-:W-:Y:S01]  /*236c0*/  FFMA.FTZ R5, R132.reuse, R37.reuse, R57 ;  /* 0x0000002584057223 */ /* 0x0c8fe20000010039 */
[----:B------:R2:W-:Y:S01]  /*236d0*/  MUFU.TANH R68, R12 ;  /* 0x0000000c00447308 */ /* 0x0005e20000002400 */
[----:B------:R-:W-:Y:S01]  /*236e0*/  IMAD.MOV.U32 R103, RZ, RZ, R9 ;  /* 0x000000ffff677224 */ /* 0x000fe200078e0009 */
[----:B------:R-:W-:Y:S01]  /*236f0*/  ISETP.GE.AND P5, PT, R19, R8, PT ;  /* 0x000000081300720c */ /* 0x000fe20003fa6270 */
[----:B------:R-:W-:Y:S01]  /*23700*/  FFMA.FTZ R3, R132, R37, R23 ;  /* 0x0000002584037223 */ /* 0x000fe20000010017 */
[----:B------:R-:W-:-:S02]  /*23710*/  LOP3.LUT R39, R54, 0x48, R119, 0xfe, !PT ;  /* 0x0000004836277812 */ /* 0x000fc400078efe77 */
[C-C-:B------:R-:W-:Y:S02]  /*23720*/  LOP3.LUT R28, R54.reuse, 0x58, R119.reuse, 0xfe, !PT ;  /* 0x00000058361c7812 */ /* 0x140fe400078efe77 */
[----:B------:R3:W-:Y:S01]  /*23730*/  MUFU.TANH R59, R15 ;  /* 0x0000000f003b7308 */ /* 0x0007e20000002400 */
[C-C-:B------:R-:W-:Y:S02]  /*23740*/  LOP3.LUT R26, R54.reuse, 0x60, R119.reuse, 0xfe, !PT ;  /* 0x00000060361a7812 */ /* 0x140fe400078efe77 */
[C-C-:B------:R-:W-:Y:S02]  /*23750*/  LOP3.LUT R27, R54.reuse, 0x68, R119.reuse, 0xfe, !PT ;  /* 0x00000068361b7812 */ /* 0x140fe400078efe77 */
[C-C-:B------:R-:W-:Y:S02]  /*23760*/  LOP3.LUT R10, R54.reuse, 0x70, R119.reuse, 0xfe, !PT ;  /* 0x00000070360a7812 */ /* 0x140fe400078efe77 */
[C-C-:B------:R-:W-:Y:S01]  /*23770*/  LOP3.LUT R9, R54.reuse, 0x78, R119.reuse, 0xfe, !PT ;  /* 0x0000007836097812 */ /* 0x140fe200078efe77 */
[----:B------:R4:W-:Y:S01]  /*23780*/  MUFU.TANH R57, R21 ;  /* 0x0000001500397308 */ /* 0x0009e20000002400 */
[----:B------:R-:W-:-:S02]  /*23790*/  LOP3.LUT R13, R54, 0x80, R119, 0xfe, !PT ;  /* 0x00000080360d7812 */ /* 0x000fc400078efe77 */
[C-C-:B------:R-:W-:Y:S02]  /*237a0*/  LOP3.LUT R11, R54.reuse, 0x88, R119.reuse, 0xfe, !PT ;  /* 0x00000088360b7812 */ /* 0x140fe400078efe77 */
[C-C-:B--2---:R-:W-:Y:S02]  /*237b0*/  LOP3.LUT R12, R54.reuse, 0x90, R119.reuse, 0xfe, !PT ;  /* 0x00000090360c7812 */ /* 0x144fe400078efe77 */
[C-C-:B------:R-:W-:Y:S02]  /*237c0*/  LOP3.LUT R18, R54.reuse, 0x98, R119.reuse, 0xfe, !PT ;  /* 0x0000009836127812 */ /* 0x140fe400078efe77 */
[C-C-:B---3--:R-:W-:Y:S02]  /*237d0*/  LOP3.LUT R15, R54.reuse, 0xa0, R119.reuse, 0xfe, !PT ;  /* 0x000000a0360f7812 */ /* 0x148fe400078efe77 */
[C-C-:B------:R-:W-:Y:S02]  /*237e0*/  LOP3.LUT R19, R54.reuse, 0xa8, R119.reuse, 0xfe, !PT ;  /* 0x000000a836137812 */ /* 0x140fe400078efe77 */
[----:B------:R-:W-:-:S02]  /*237f0*/  LOP3.LUT R23, R54, 0xb8, R119, 0xfe, !PT ;  /* 0x000000b836177812 */ /* 0x000fc400078efe77 */
[----:B----4-:R-:W-:Y:S02]  /*23800*/  LOP3.LUT R21, R54, 0xb0, R119, 0xfe, !PT ;  /* 0x000000b036157812 */ /* 0x010fe400078efe77 */
[----:B------:R-:W2:Y:S01]  /*23810*/  S2R R119, SR_TID.X ;  /* 0x0000000000777919 */ /* 0x000ea20000002100 */
[----:B------:R-:W3:Y:S01]  /*23820*/  I2F R52, R30 ;  /* 0x0000001e00347306 */ /* 0x000ee20000201400 */
[----:B------:R-:W-:Y:S01]  /*23830*/  FFMA.FTZ R7, R132, R53, R35 ;  /* 0x0000003584077223 */ /* 0x000fe20000010023 */
[----:B------:R-:W-:Y:S02]  /*23840*/  MOV R214, R103 ;  /* 0x0000006700d67202 */ /* 0x000fe40000000f00 */
[----:B------:R-:W-:-:S04]  /*23850*/  ISETP.GE.AND P3, PT, R25, R6, PT ;  /* 0x000000061900720c */ /* 0x000fc80003f66270 */
[----:B------:R-:W4:Y:S01]  /*23860*/  I2F R45, R39 ;  /* 0x00000027002d7306 */ /* 0x000f220000201400 */
[----:B------:R-:W-:Y:S01]  /*23870*/  FSEL R103, R7, -INF , !P5 ;  /* 0xff80000007677808 */ /* 0x000fe20006800000 */
[----:B------:R-:W-:Y:S01]  /*23880*/  FFMA.FTZ R7, R132, R38, R90 ;  /* 0x0000002684077223 */ /* 0x000fe2000001005a */
[----:B------:R-:W-:Y:S02]  /*23890*/  MOV R90, R105 ;  /* 0x00000069005a7202 */ /* 0x000fe40000000f00 */
[----:B------:R-:W-:-:S03]  /*238a0*/  FSEL R105, R4, -INF , !P3 ;  /* 0xff80000004697808 */ /* 0x000fc60005800000 */
[----:B------:R-:W2:Y:S01]  /*238b0*/  I2F R44, R26 ;  /* 0x0000001a002c7306 */ /* 0x000ea20000201400 */
[----:B-1----:R-:W-:Y:S01]  /*238c0*/  FFMA.FTZ R4, R132, R46, R22 ;  /* 0x0000002e84047223 */ /* 0x002fe20000010016 */
[----:B------:R-:W-:Y:S02]  /*238d0*/  MOV R121, R14 ;  /* 0x0000000e00797202 */ /* 0x000fe40000000f00 */
[----:B------:R-:W-:-:S04]  /*238e0*/  ISETP.GE.AND P3, PT, R29, R6, PT ;  /* 0x000000061d00720c */ /* 0x000fc80003f66270 */
[----:B------:R-:W1:Y:S01]  /*238f0*/  I2F R48, R28 ;  /* 0x0000001c00307306 */ /* 0x000e620000201400 */
[C---:B------:R-:W-:Y:S02]  /*23900*/  ISETP.GE.AND P6, PT, R24.reuse, R8, PT ;  /* 0x000000081800720c */ /* 0x040fe40003fc6270 */
[----:B------:R-:W-:Y:S02]  /*23910*/  ISETP.GE.AND P4, PT, R24, R6, PT ;  /* 0x000000061800720c */ /* 0x000fe40003f86270 */
[----:B------:R-:W-:-:S03]  /*23920*/  ISETP.GE.AND P5, PT, R25, R8, PT ;  /* 0x000000081900720c */ /* 0x000fc60003fa6270 */
[----:B------:R-:W1:Y:S01]  /*23930*/  I2F R14, R10 ;  /* 0x0000000a000e7306 */ /* 0x000e620000201400 */
[----:B------:R-:W-:Y:S01]  /*23940*/  MOV R238, R112 ;  /* 0x0000007000ee7202 */ /* 0x000fe20000000f00 */
[----:B------:R-:W-:Y:S01]  /*23950*/  IMAD.MOV.U32 R208, RZ, RZ, R106 ;  /* 0x000000ffffd07224 */ /* 0x000fe200078e006a */
[----:B------:R-:W-:Y:S01]  /*23960*/  FSEL R112, R4, -INF , !P3 ;  /* 0xff80000004707808 */ /* 0x000fe20005800000 */
[----:B---3--:R-:W-:Y:S01]  /*23970*/  FFMA.FTZ R4, R132, R52, R86 ;  /* 0x0000003484047223 */ /* 0x008fe20000010056 */
[----:B------:R-:W-:-:S03]  /*23980*/  MOV R230, R111 ;  /* 0x0000006f00e67202 */ /* 0x000fc60000000f00 */
[----:B------:R-:W3:Y:S01]  /*23990*/  I2F R47, R27 ;  /* 0x0000001b002f7306 */ /* 0x000ee20000201400 */
[----:B------:R-:W-:Y:S02]  /*239a0*/  MOV R116, R108 ;  /* 0x0000006c00747202 */ /* 0x000fe40000000f00 */
[----:B------:R-:W-:Y:S01]  /*239b0*/  FSEL R111, R5, -INF , !P6 ;  /* 0xff800000056f7808 */ /* 0x000fe20007000000 */
[CC--:B----4-:R-:W-:Y:S01]  /*239c0*/  FFMA.FTZ R5, R132.reuse, R45.reuse, R88 ;  /* 0x0000002d84057223 */ /* 0x0d0fe20000010058 */
[----:B------:R-:W-:Y:S01]  /*239d0*/  FSEL R106, R3, -INF , !P4 ;  /* 0xff800000036a7808 */ /* 0x000fe20006000000 */
[----:B------:R-:W-:Y:S01]  /*239e0*/  FFMA.FTZ R3, R132, R45, R56 ;  /* 0x0000002d84037223 */ /* 0x000fe20000010038 */
[----:B------:R-:W-:Y:S01]  /*239f0*/  ISETP.GE.AND P3, PT, R30, R6, PT ;  /* 0x000000061e00720c */ /* 0x000fe20003f66270 */
[----:B------:R-:W4:Y:S01]  /*23a00*/  I2F R31, R13 ;  /* 0x0000000d001f7306 */ /* 0x000f220000201400 */
[----:B------:R-:W-:Y:S01]  /*23a10*/  FSEL R108, R7, -INF , !P5 ;  /* 0xff800000076c7808 */ /* 0x000fe20006800000 */
[----:B------:R-:W-:Y:S01]  /*23a20*/  FFMA.FTZ R7, R132, R46, R89 ;  /* 0x0000002e84077223 */ /* 0x000fe20000010059 */
[----:B------:R-:W-:-:S02]  /*23a30*/  ISETP.GE.AND P6, PT, R39, R8, PT ;  /* 0x000000082700720c */ /* 0x000fc40003fc6270 */
[----:B------:R-:W-:Y:S02]  /*23a40*/  ISETP.GE.AND P4, PT, R39, R6, PT ;  /* 0x000000062700720c */ /* 0x000fe40003f86270 */
[----:B------:R-:W-:Y:S01]  /*23a50*/  MOV R196, R121 ;  /* 0x0000007900c47202 */ /* 0x000fe20000000f00 */
[----:B------:R-:W3:Y:S01]  /*23a60*/  I2F R20, R9 ;  /* 0x0000000900147306 */ /* 0x000ee20000201400 */
[----:B------:R-:W-:Y:S01]  /*23a70*/  ISETP.GE.AND P5, PT, R29, R8, PT ;  /* 0x000000081d00720c */ /* 0x000fe20003fa6270 */
[----:B------:R-:W-:Y:S01]  /*23a80*/  IMAD.MOV.U32 R39, RZ, RZ, R114 ;  /* 0x000000ffff277224 */ /* 0x000fe200078e0072 */
[----:B------:R-:W-:Y:S01]  /*23a90*/  FSEL R121, R4, -INF , !P3 ;  /* 0xff80000004797808 */ /* 0x000fe20005800000 */
[C---:B--2---:R-:W-:Y:S01]  /*23aa0*/  FFMA.FTZ R4, R132.reuse, R44, R82 ;  /* 0x0000002c84047223 */ /* 0x044fe20000010052 */
[----:B------:R-:W-:Y:S01]  /*23ab0*/  SHF.L.U32 R89, R119, 0x1, RZ ;  /* 0x0000000177597819 */ /* 0x000fe200000006ff */
[----:B------:R-:W-:Y:S01]  /*23ac0*/  IMAD.MOV.U32 R193, RZ, RZ, R115 ;  /* 0x000000ffffc17224 */ /* 0x000fe200078e0073 */
[----:B------:R-:W-:Y:S01]  /*23ad0*/  FSEL R119, R5, -INF , !P6 ;  /* 0xff80000005777808 */ /* 0x000fe20007000000 */
[CC--:B-1----:R-:W-:Y:S01]  /*23ae0*/  FFMA.FTZ R5, R132.reuse, R48.reuse, R85 ;  /* 0x0000003084057223 */ /* 0x0c2fe20000010055 */
[----:B------:R-:W-:Y:S01]  /*23af0*/  FSEL R114, R3, -INF , !P4 ;  /* 0xff80000003727808 */ /* 0x000fe20006000000 */
[----:B------:R-:W-:Y:S01]  /*23b00*/  FFMA.FTZ R3, R132, R48, R83 ;  /* 0x0000003084037223 */ /* 0x000fe20000010053 */
[----:B------:R-:W-:-:S02]  /*23b10*/  ISETP.GE.AND P3, PT, R26, R6, PT ;  /* 0x000000061a00720c */ /* 0x000fc40003f66270 */
[----:B------:R-:W-:Y:S01]  /*23b20*/  FSEL R115, R7, -INF , !P5 ;  /* 0xff80000007737808 */ /* 0x000fe20006800000 */
[----:B------:R-:W-:Y:S01]  /*23b30*/  FFMA.FTZ R7, R132, R52, R87 ;  /* 0x0000003484077223 */ /* 0x000fe20000010057 */
[C---:B------:R-:W-:Y:S02]  /*23b40*/  ISETP.GE.AND P6, PT, R28.reuse, R8, PT ;  /* 0x000000081c00720c */ /* 0x040fe40003fc6270 */
[----:B------:R-:W-:Y:S02]  /*23b50*/  ISETP.GE.AND P4, PT, R28, R6, PT ;  /* 0x000000061c00720c */ /* 0x000fe40003f86270 */
[----:B------:R-:W-:Y:S02]  /*23b60*/  MOV R194, R129 ;  /* 0x0000008100c27202 */ /* 0x000fe40000000f00 */
[----:B------:R-:W-:Y:S01]  /*23b70*/  ISETP.GE.AND P5, PT, R30, R8, PT ;  /* 0x000000081e00720c */ /* 0x000fe20003fa6270 */
[----:B------:R-:W-:Y:S01]  /*23b80*/  IMAD.MOV.U32 R195, RZ, RZ, R127 ;  /* 0x000000ffffc37224 */ /* 0x000fe200078e007f */
[----:B------:R-:W-:Y:S01]  /*23b90*/  FSEL R129, R4, -INF , !P3 ;  /* 0xff80000004817808 */ /* 0x000fe20005800000 */
[----:B------:R-:W-:Y:S01]  /*23ba0*/  IMAD.MOV.U32 R198, RZ, RZ, R123 ;  /* 0x000000ffffc67224 */ /* 0x000fe200078e007b */
[----:B------:R-:W-:Y:S01]  /*23bb0*/  MOV R197, R124 ;  /* 0x0000007c00c57202 */ /* 0x000fe20000000f00 */
[C---:B------:R-:W-:Y:S01]  /*23bc0*/  FFMA.FTZ R4, R132.reuse, R14, R78 ;  /* 0x0000000e84047223 */ /* 0x040fe2000001004e */
[----:B------:R-:W-:Y:S01]  /*23bd0*/  I2F R32, R12 ;  /* 0x0000000c00207306 */ /* 0x000fe20000201400 */
[----:B------:R-:W-:Y:S01]  /*23be0*/  FSEL R127, R5, -INF , !P6 ;  /* 0xff800000057f7808 */ /* 0x000fe20007000000 */
[CC--:B---3--:R-:W-:Y:S01]  /*23bf0*/  FFMA.FTZ R5, R132.reuse, R47.reuse, R81 ;  /* 0x0000002f84057223 */ /* 0x0c8fe20000010051 */
[----:B------:R-:W-:Y:S01]  /*23c00*/  FSEL R123, R3, -INF , !P4 ;  /* 0xff800000037b7808 */ /* 0x000fe20006000000 */
[----:B------:R-:W-:Y:S01]  /*23c10*/  FFMA.FTZ R3, R132, R47, R79 ;  /* 0x0000002f84037223 */ /* 0x000fe2000001004f */
[----:B------:R-:W-:-:S02]  /*23c20*/  ISETP.GE.AND P3, PT, R10, R6, PT ;  /* 0x000000060a00720c */ /* 0x000fc40003f66270 */
[----:B------:R-:W-:Y:S01]  /*23c30*/  FSEL R124, R7, -INF , !P5 ;  /* 0xff800000077c7808 */ /* 0x000fe20006800000 */
[----:B------:R-:W-:Y:S01]  /*23c40*/  FFMA.FTZ R7, R132, R44, R84 ;  /* 0x0000002c84077223 */ /* 0x000fe20000010054 */
[C---:B------:R-:W-:Y:S01]  /*23c50*/  ISETP.GE.AND P6, PT, R27.reuse, R8, PT ;  /* 0x000000081b00720c */ /* 0x040fe20003fc6270 */
[----:B------:R-:W1:Y:S01]  /*23c60*/  I2F R33, R11 ;  /* 0x0000000b00217306 */ /* 0x000e620000201400 */
[----:B------:R-:W-:Y:S02]  /*23c70*/  ISETP.GE.AND P4, PT, R27, R6, PT ;  /* 0x000000061b00720c */ /* 0x000fe40003f86270 */
[----:B------:R-:W-:Y:S02]  /*23c80*/  ISETP.GE.AND P5, PT, R26, R8, PT ;  /* 0x000000081a00720c */ /* 0x000fe40003fa6270 */
[----:B------:R-:W-:Y:S01]  /*23c90*/  FSEL R175, R4, -INF , !P3 ;  /* 0xff80000004af7808 */ /* 0x000fe20005800000 */
[C---:B----4-:R-:W-:Y:S01]  /*23ca0*/  FFMA.FTZ R4, R132.reuse, R31, R70 ;  /* 0x0000001f84047223 */ /* 0x050fe20000010046 */
[----:B------:R-:W-:Y:S01]  /*23cb0*/  ISETP.GE.AND P2, PT, R131, 0x3, PT ;  /* 0x000000038300780c */ /* 0x000fe20003f46270 */
[----:B------:R-:W-:Y:S01]  /*23cc0*/  IMAD.MOV.U32 R237, RZ, RZ, R133 ;  /* 0x000000ffffed7224 */ /* 0x000fe200078e0085 */
[----:B------:R-:W-:Y:S01]  /*23cd0*/  FSEL R173, R5, -INF , !P6 ;  /* 0xff80000005ad7808 */ /* 0x000fe20007000000 */
[----:B------:R-:W-:Y:S01]  /*23ce0*/  FFMA.FTZ R5, R132, R20, R77 ;  /* 0x0000001484057223 */ /* 0x000fe2000001004d */
[----:B------:R-:W-:-:S02]  /*23cf0*/  FSEL R131, R3, -INF , !P4 ;  /* 0xff80000003837808 */ /* 0x000fc40006000000 */
[----:B------:R-:W-:Y:S02]  /*23d00*/  ISETP.GE.AND P3, PT, R13, R6, PT ;  /* 0x000000060d00720c */ /* 0x000fe40003f66270 */
[----:B------:R-:W-:Y:S01]  /*23d10*/  FSEL R133, R7, -INF , !P5 ;  /* 0xff80000007857808 */ /* 0x000fe20006800000 */
[----:B------:R-:W-:Y:S01]  /*23d20*/  FFMA.FTZ R7, R132, R14, R80 ;  /* 0x0000000e84077223 */ /* 0x000fe20000010050 */
[C---:B------:R-:W-:Y:S02]  /*23d30*/  ISETP.GE.AND P6, PT, R9.reuse, R8, PT ;  /* 0x000000080900720c */ /* 0x040fe40003fc6270 */
[----:B------:R-:W-:Y:S01]  /*23d40*/  ISETP.GE.AND P4, PT, R9, R6, PT ;  /* 0x000000060900720c */ /* 0x000fe20003f86270 */
[----:B------:R-:W-:Y:S01]  /*23d50*/  FMUL.FTZ R9, R200, R0 ;  /* 0x00000000c8097220 */ /* 0x000fe20000410000 */
[----:B------:R-:W2:Y:S01]  /*23d60*/  I2F R35, R18 ;  /* 0x0000001200237306 */ /* 0x000ea20000201400 */
[----:B------:R-:W-:Y:S02]  /*23d70*/  ISETP.GE.AND P5, PT, R10, R8, PT ;  /* 0x000000080a00720c */ /* 0x000fe40003fa6270 */
[----:B------:R-:W-:-:S02]  /*23d80*/  MOV R200, R194 ;  /* 0x000000c200c87202 */ /* 0x000fc40000000f00 */
[----:B------:R-:W-:Y:S01]  /*23d90*/  FSEL R194, R4, -INF , !P3 ;  /* 0xff80000004c27808 */ /* 0x000fe20005800000 */
[----:B------:R-:W-:Y:S01]  /*23da0*/  FMUL.FTZ R4, R202, R0 ;  /* 0x00000000ca047220 */ /* 0x000fe20000410000 */
[----:B------:R-:W-:Y:S01]  /*23db0*/  FSEL R192, R5, -INF , !P6 ;  /* 0xff80000005c07808 */ /* 0x000fe20007000000 */
[----:B------:R-:W3:Y:S01]  /*23dc0*/  I2F R34, R15 ;  /* 0x0000000f00227306 */ /* 0x000ee20000201400 */
[----:B------:R-:W-:Y:S01]  /*23dd0*/  FSEL R177, R7, -INF , !P5 ;  /* 0xff80000007b17808 */ /* 0x000fe20006800000 */
[C---:B------:R-:W-:Y:S01]  /*23de0*/  FFMA.FTZ R5, R132.reuse, R31, R76 ;  /* 0x0000001f84057223 */ /* 0x040fe2000001004c */
[----:B------:R-:W-:Y:S01]  /*23df0*/  ISETP.GE.AND P5, PT, R13, R8, PT ;  /* 0x000000080d00720c */ /* 0x000fe20003fa6270 */
[----:B------:R-:W-:Y:S01]  /*23e00*/  FFMA.FTZ R3, R132, R20, R75 ;  /* 0x0000001484037223 */ /* 0x000fe2000001004b */
[----:B------:R-:W-:-:S03]  /*23e10*/  MOV R77, R197 ;  /* 0x000000c5004d7202 */ /* 0x000fc60000000f00 */
[----:B------:R4:W-:Y:S01]  /*23e20*/  MUFU.TANH R46, R4 ;  /* 0x00000004002e7308 */ /* 0x0009e20000002400 */
[-C--:B------:R-:W-:Y:S02]  /*23e30*/  ISETP.GE.AND P3, PT, R12, R6.reuse, PT ;  /* 0x000000060c00720c */ /* 0x080fe40003f66270 */
[----:B------:R-:W-:Y:S01]  /*23e40*/  FSEL R197, R5, -INF , !P5 ;  /* 0xff80000005c57808 */ /* 0x000fe20006800000 */
[C---:B-1----:R-:W-:Y:S01]  /*23e50*/  FFMA.FTZ R5, R132.reuse, R33, R73 ;  /* 0x0000002184057223 */ /* 0x042fe20000010049 */
[----:B------:R-:W-:Y:S02]  /*23e60*/  FSEL R176, R3, -INF , !P4 ;  /* 0xff80000003b07808 */ /* 0x000fe40006000000 */
[----:B------:R-:W-:Y:S01]  /*23e70*/  ISETP.GE.AND P4, PT, R11, R6, PT ;  /* 0x000000060b00720c */ /* 0x000fe20003f86270 */
[----:B------:R-:W1:Y:S01]  /*23e80*/  I2F R37, R21 ;  /* 0x0000001500257306 */ /* 0x000e620000201400 */
[----:B------:R-:W-:Y:S02]  /*23e90*/  IMAD.MOV.U32 R82, RZ, RZ, R195 ;  /* 0x000000ffff527224 */ /* 0x000fe400078e00c3 */
[----:B----4-:R-:W-:Y:S01]  /*23ea0*/  FFMA.FTZ R4, R132, R32, R64 ;  /* 0x0000002084047223 */ /* 0x010fe20000010040 */
[----:B------:R-:W-:Y:S01]  /*23eb0*/  FSEL R195, R5, -INF , !P4 ;  /* 0xff80000005c37808 */ /* 0x000fe20006000000 */
[----:B------:R-:W-:-:S03]  /*23ec0*/  FMUL.FTZ R22, R210, R0 ;  /* 0x00000000d2167220 */ /* 0x000fc60000410000 */
[----:B------:R-:W-:Y:S01]  /*23ed0*/  FSEL R202, R4, -INF , !P3 ;  /* 0xff80000004ca7808 */ /* 0x000fe20005800000 */
[----:B------:R-:W-:Y:S01]  /*23ee0*/  FMUL.FTZ R4, R96, R0 ;  /* 0x0000000060047220 */ /* 0x000fe20000410000 */
[----:B------:R-:W-:Y:S01]  /*23ef0*/  LOP3.LUT R89, R89, 0x6, RZ, 0xc0, !PT ;  /* 0x0000000659597812 */ /* 0x000fe200078ec0ff */
[----:B--2---:R-:W-:Y:S02]  /*23f00*/  FFMA.FTZ R5, R132, R35, R51 ;  /* 0x0000002384057223 */ /* 0x004fe40000010033 */
[----:B------:R3:W-:Y:S01]  /*23f10*/  MUFU.TANH R51, R4 ;  /* 0x0000000400337308 */ /* 0x0007e20000002400 */
[----:B------:R-:W-:Y:S01]  /*23f20*/  ISETP.GE.AND P3, PT, R15, R6, PT ;  /* 0x000000060f00720c */ /* 0x000fe20003f66270 */
[----:B------:R-:W-:-:S06]  /*23f30*/  FMUL.FTZ R24, R204, R0 ;  /* 0x00000000cc187220 */ /* 0x000fcc0000410000 */
[----:B------:R2:W-:Y:S01]  /*23f40*/  MUFU.TANH R56, R22 ;  /* 0x0000001600387308 */ /* 0x0005e20000002400 */
[C---:B------:R-:W-:Y:S02]  /*23f50*/  FFMA.FTZ R7, R132.reuse, R32, R72 ;  /* 0x0000002084077223 */ /* 0x040fe40000010048 */
[----:B---3--:R-:W-:-:S05]  /*23f60*/  FFMA.FTZ R4, R132, R34, R50 ;  /* 0x0000002284047223 */ /* 0x008fca0000010032 */
[----:B------:R-:W3:Y:S01]  /*23f70*/  I2F R38, R19 ;  /* 0x0000001300267306 */ /* 0x000ee20000201400 */
[----:B------:R-:W-:Y:S02]  /*23f80*/  ISETP.GE.AND P5, PT, R12, R8, PT ;  /* 0x000000080c00720c */ /* 0x000fe40003fa6270 */
[----:B------:R-:W-:Y:S02]  /*23f90*/  FSEL R210, R4, -INF , !P3 ;  /* 0xff80000004d27808 */ /* 0x000fe40005800000 */
[--C-:B--2---:R-:W-:Y:S01]  /*23fa0*/  LOP3.LUT R22, R54, 0xc0, R89.reuse, 0xfe, !PT ;  /* 0x000000c036167812 */ /* 0x104fe200078efe59 */
[-C--:B------:R-:W-:Y:S02]  /*23fb0*/  FMUL.FTZ R4, R98, R0.reuse ;  /* 0x0000000062047220 */ /* 0x080fe40000410000 */
[----:B------:R-:W2:Y:S01]  /*23fc0*/  I2F R41, R23 ;  /* 0x0000001700297306 */ /* 0x000ea20000201400 */
[----:B------:R-:W-:Y:S01]  /*23fd0*/  LOP3.LUT R25, R54, 0xc8, R89, 0xfe, !PT ;  /* 0x000000c836197812 */ /* 0x000fe200078efe59 */
[----:B------:R-:W-:-:S06]  /*23fe0*/  FMUL.FTZ R26, R206, R0 ;  /* 0x00000000ce1a7220 */ /* 0x000fcc0000410000 */
[----:B------:R-:W4:Y:S01]  /*23ff0*/  I2F R40, R22 ;  /* 0x0000001600287306 */ /* 0x000f220000201400 */
[----:B------:R-:W-:Y:S01]  /*24000*/  FSEL R206, R7, -INF , !P5 ;  /* 0xff80000007ce7808 */ /* 0x000fe20006800000 */
[----:B------:R-:W-:Y:S01]  /*24010*/  FFMA.FTZ R7, R132, R34, R63 ;  /* 0x0000002284077223 */ /* 0x000fe2000001003f */
[-C--:B------:R-:W-:Y:S02]  /*24020*/  ISETP.GE.AND P3, PT, R21, R6.reuse, PT ;  /* 0x000000061500720c */ /* 0x080fe40003f66270 */
[----:B------:R-:W-:-:S03]  /*24030*/  ISETP.GE.AND P4, PT, R18, R6, PT ;  /* 0x000000061200720c */ /* 0x000fc60003f86270 */
[----:B------:R1:W-:Y:S01]  /*24040*/  MUFU.TANH R55, R24 ;  /* 0x0000001800377308 */ /* 0x0003e20000002400 */
[----:B------:R-:W-:Y:S02]  /*24050*/  ISETP.GE.AND P5, PT, R15, R8, PT ;  /* 0x000000080f00720c */ /* 0x000fe40003fa6270 */
[----:B------:R-:W-:-:S05]  /*24060*/  MOV R79, R218 ;  /* 0x000000da004f7202 */ /* 0x000fca0000000f00 */
[----:B------:R2:W-:Y:S01]  /*24070*/  MUFU.TANH R50, R4 ;  /* 0x0000000400327308 */ /* 0x0005e20000002400 */
[----:B------:R-:W-:Y:S01]  /*24080*/  IMAD.MOV.U32 R86, RZ, RZ, R214 ;  /* 0x000000ffff567224 */ /* 0x000fe200078e00d6 */
[----:B------:R-:W-:Y:S02]  /*24090*/  FSEL R204, R5, -INF , !P4 ;  /* 0xff80000005cc7808 */ /* 0x000fe40006000000 */
[----:B-1----:R-:W-:-:S04]  /*240a0*/  LOP3.LUT R24, R54, 0xd0, R89, 0xfe, !PT ;  /* 0x000000d036187812 */ /* 0x002fc800078efe59 */
[----:B------:R-:W1:Y:S01]  /*240b0*/  I2F R43, R25 ;  /* 0x00000019002b7306 */ /* 0x000e620000201400 */
[----:B--2---:R-:W-:-:S07]  /*240c0*/  FFMA.FTZ R4, R132, R37, R60 ;  /* 0x0000002584047223 */ /* 0x004fce000001003c */
[----:B------:R-:W2:Y:S01]  /*240d0*/  I2F R42, R24 ;  /* 0x00000018002a7306 */ /* 0x000ea20000201400 */
[----:B------:R-:W-:Y:S01]  /*240e0*/  FSEL R214, R7, -INF , !P5 ;  /* 0xff80000007d67808 */ /* 0x000fe20006800000 */
[----:B---3--:R-:W-:Y:S01]  /*240f0*/  FFMA.FTZ R5, R132, R38, R58 ;  /* 0x0000002684057223 */ /* 0x008fe2000001003a */
[----:B------:R-:W-:Y:S01]  /*24100*/  FSEL R218, R4, -INF , !P3 ;  /* 0xff80000004da7808 */ /* 0x000fe20005800000 */
[----:B------:R-:W-:Y:S01]  /*24110*/  FMUL.FTZ R4, R232, R0 ;  /* 0x00000000e8047220 */ /* 0x000fe20000410000 */
[----:B------:R-:W-:Y:S01]  /*24120*/  ISETP.GE.AND P4, PT, R19, R6, PT ;  /* 0x000000061300720c */ /* 0x000fe20003f86270 */
[----:B------:R-:W-:Y:S01]  /*24130*/  FFMA.FTZ R7, R132, R37, R61 ;  /* 0x0000002584077223 */ /* 0x000fe2000001003d */
[----:B------:R-:W-:Y:S01]  /*24140*/  ISETP.GE.AND P5, PT, R21, R8, PT ;  /* 0x000000081500720c */ /* 0x000fe20003fa6270 */
[----:B------:R4:W-:Y:S01]  /*24150*/  MUFU.TANH R34, R4 ;  /* 0x0000000400227308 */ /* 0x0009e20000002400 */
[----:B------:R-:W-:Y:S02]  /*24160*/  LOP3.LUT R30, R54, 0xd8, R89, 0xfe, !PT ;  /* 0x000000d8361e7812 */ /* 0x000fe400078efe59 */
[----:B------:R-:W-:-:S02]  /*24170*/  MOV R84, R212 ;  /* 0x000000d400547202 */ /* 0x000fc40000000f00 */
[----:B------:R-:W-:Y:S02]  /*24180*/  LOP3.LUT R29, R54, 0xe0, R89, 0xfe, !PT ;  /* 0x000000e0361d7812 */ /* 0x000fe400078efe59 */
[----:B------:R-:W-:Y:S02]  /*24190*/  MOV R80, R222 ;  /* 0x000000de00507202 */ /* 0x000fe40000000f00 */
[----:B------:R-:W-:Y:S01]  /*241a0*/  FSEL R212, R5, -INF , !P4 ;  /* 0xff80000005d47808 */ /* 0x000fe20006000000 */
[----:B------:R-:W-:Y:S01]  /*241b0*/  FFMA.FTZ R5, R132, R41, R65 ;  /* 0x0000002984057223 */ /* 0x000fe20000010041 */
[----:B------:R-:W-:Y:S02]  /*241c0*/  ISETP.GE.AND P3, PT, R22, R6, PT ;  /* 0x000000061600720c */ /* 0x000fe40003f66270 */
[----:B------:R-:W-:Y:S01]  /*241d0*/  FSEL R222, R7, -INF , !P5 ;  /* 0xff80000007de7808 */ /* 0x000fe20006800000 */
[C---:B----4-:R-:W-:Y:S01]  /*241e0*/  FFMA.FTZ R4, R132.reuse, R40, R69 ;  /* 0x0000002884047223 */ /* 0x050fe20000010045 */
[----:B------:R-:W-:Y:S01]  /*241f0*/  ISETP.GE.AND P4, PT, R23, R6, PT ;  /* 0x000000061700720c */ /* 0x000fe20003f86270 */
[----:B------:R-:W-:Y:S01]  /*24200*/  FFMA.FTZ R7, R132, R40, R71 ;  /* 0x0000002884077223 */ /* 0x000fe20000010047 */
[----:B------:R-:W-:Y:S01]  /*24210*/  I2F R45, R30 ;  /* 0x0000001e002d7306 */ /* 0x000fe20000201400 */
[----:B------:R-:W-:-:S02]  /*24220*/  MOV R88, R230 ;  /* 0x000000e600587202 */ /* 0x000fc40000000f00 */
[----:B------:R-:W-:Y:S01]  /*24230*/  ISETP.GE.AND P5, PT, R22, R8, PT ;  /* 0x000000081600720c */ /* 0x000fe20003fa6270 */
[----:B------:R-:W-:Y:S01]  /*24240*/  IMAD.MOV.U32 R78, RZ, RZ, R220 ;  /* 0x000000ffff4e7224 */ /* 0x000fe200078e00dc */
[----:B------:R-:W-:Y:S01]  /*24250*/  FSEL R230, R4, -INF , !P3 ;  /* 0xff80000004e67808 */ /* 0x000fe20005800000 */
[----:B------:R-:W-:Y:S02]  /*24260*/  FMUL.FTZ R4, R234, R0 ;  /* 0x00000000ea047220 */ /* 0x000fe40000410000 */
[----:B------:R3:W-:Y:S01]  /*24270*/  MUFU.TANH R53, R26 ;  /* 0x0000001a00357308 */ /* 0x0007e20000002400 */
[C-C-:B------:R-:W-:Y:S02]  /*24280*/  LOP3.LUT R28, R54.reuse, 0xe8, R89.reuse, 0xfe, !PT ;  /* 0x000000e8361c7812 */ /* 0x140fe400078efe59 */
[C---:B------:R-:W-:Y:S02]  /*24290*/  LOP3.LUT R27, R54.reuse, 0xf0, R89, 0xfe, !PT ;  /* 0x000000f0361b7812 */ /* 0x040fe400078efe59 */
[----:B------:R-:W-:-:S03]  /*242a0*/  LOP3.LUT R3, R54, R89, RZ, 0xfc, !PT ;  /* 0x0000005936037212 */ /* 0x000fc600078efcff */
[----:B------:R-:W-:Y:S01]  /*242b0*/  I2F R44, R29 ;  /* 0x0000001d002c7306 */ /* 0x000fe20000201400 */
[----:B------:R-:W-:Y:S01]  /*242c0*/  FSEL R220, R5, -INF , !P4 ;  /* 0xff80000005dc7808 */ /* 0x000fe20006000000 */
[----:B-1----:R-:W-:Y:S01]  /*242d0*/  FFMA.FTZ R5, R132, R43, R59 ;  /* 0x0000002b84057223 */ /* 0x002fe2000001003b */
[----:B------:R-:W-:-:S05]  /*242e0*/  ISETP.GE.AND P4, PT, R25, R6, PT ;  /* 0x000000061900720c */ /* 0x000fca0003f86270 */
[----:B------:R1:W4:Y:S01]  /*242f0*/  MUFU.TANH R52, R9 ;  /* 0x0000000900347308 */ /* 0x0003220000002400 */
[----:B---3--:R-:W-:Y:S02]  /*24300*/  LOP3.LUT R26, R54, 0xf8, R89, 0xfe, !PT ;  /* 0x000000f8361a7812 */ /* 0x008fe400078efe59 */
[----:B------:R-:W-:Y:S02]  /*24310*/  MOV R89, R236 ;  /* 0x000000ec00597202 */ /* 0x000fe40000000f00 */
[----:B------:R-:W-:Y:S01]  /*24320*/  FSEL R236, R7, -INF , !P5 ;  /* 0xff80000007ec7808 */ /* 0x000fe20006800000 */
[----:B--2---:R-:W-:Y:S01]  /*24330*/  FFMA.FTZ R7, R132, R42, R57 ;  /* 0x0000002a84077223 */ /* 0x004fe20000010039 */
[C---:B------:R-:W-:Y:S01]  /*24340*/  ISETP.GE.AND P5, PT, R24.reuse, R8, PT ;  /* 0x000000081800720c */ /* 0x040fe20003fa6270 */
[----:B------:R-:W-:Y:S01]  /*24350*/  IMAD.MOV.U32 R76, RZ, RZ, R78 ;  /* 0x000000ffff4c7224 */ /* 0x000fe200078e004e */
[----:B------:R-:W-:Y:S01]  /*24360*/  ISETP.GE.AND P3, PT, R24, R6, PT ;  /* 0x000000061800720c */ /* 0x000fe20003f66270 */
[----:B------:R-:W-:Y:S01]  /*24370*/  IMAD.MOV.U32 R78, RZ, RZ, R79 ;  /* 0x000000ffff4e7224 */ /* 0x000fe200078e004f */
[----:B------:R-:W-:Y:S01]  /*24380*/  ISETP.GE.AND P6, PT, R11, R8, PT ;  /* 0x000000080b00720c */ /* 0x000fe20003fc6270 */
[----:B-1----:R-:W-:-:S02]  /*24390*/  FFMA.FTZ R9, R132, R33, R74 ;  /* 0x0000002184097223 */ /* 0x002fc4000001004a */
[----:B------:R1:W-:Y:S01]  /*243a0*/  MUFU.TANH R33, R4 ;  /* 0x0000000400217308 */ /* 0x0003e20000002400 */
[----:B------:R-:W-:Y:S02]  /*243b0*/  FSEL R232, R5, -INF , !P4 ;  /* 0xff80000005e87808 */ /* 0x000fe40006000000 */
[----:B------:R-:W-:Y:S01]  /*243c0*/  FSEL R5, R7, -INF , !P5 ;  /* 0xff80000007057808 */ /* 0x000fe20006800000 */
[----:B------:R-:W-:Y:S01]  /*243d0*/  IMAD.MOV.U32 R75, RZ, RZ, R198 ;  /* 0x000000ffff4b7224 */ /* 0x000fe200078e00c6 */
[----:B------:R-:W-:Y:S02]  /*243e0*/  MOV R79, R237 ;  /* 0x000000ed004f7202 */ /* 0x000fe40000000f00 */
[----:B------:R-:W-:Y:S01]  /*243f0*/  FSEL R198, R9, -INF , !P6 ;  /* 0xff80000009c67808 */ /* 0x000fe20007000000 */
[C---:B------:R-:W-:Y:S02]  /*24400*/  FFMA.FTZ R9, R132.reuse, R35, R67 ;  /* 0x0000002384097223 */ /* 0x040fe40000010043 */
[----:B-1----:R-:W-:Y:S01]  /*24410*/  FFMA.FTZ R4, R132, R42, R56 ;  /* 0x0000002a84047223 */ /* 0x002fe20000010038 */
[----:B------:R-:W-:Y:S01]  /*24420*/  ISETP.GE.AND P6, PT, R18, R8, PT ;  /* 0x000000081200720c */ /* 0x000fe20003fc6270 */
[----:B------:R1:W-:Y:S03]  /*24430*/  STL [R1+0x78], R5 ;  /* 0x0000780501007387 */ /* 0x0003e60000100800 */
[----:B------:R-:W-:Y:S01]  /*24440*/  FSEL R237, R4, -INF , !P3 ;  /* 0xff80000004ed7808 */ /* 0x000fe20005800000 */
[----:B------:R-:W-:Y:S01]  /*24450*/  FMUL.FTZ R4, R240, R0 ;  /* 0x00000000f0047220 */ /* 0x000fe20000410000 */
[C---:B------:R-:W-:Y:S01]  /*24460*/  ISETP.GE.AND P5, PT, R29.reuse, R8, PT ;  /* 0x000000081d00720c */ /* 0x040fe20003fa6270 */
[----:B----4-:R-:W-:Y:S01]  /*24470*/  FFMA.FTZ R7, R132, R44, R52 ;  /* 0x0000002c84077223 */ /* 0x010fe20000010034 */
[----:B------:R-:W-:-:S02]  /*24480*/  ISETP.GE.AND P3, PT, R29, R6, PT ;  /* 0x000000061d00720c */ /* 0x000fc40003f66270 */
[----:B------:R-:W-:Y:S01]  /*24490*/  ISETP.GE.AND P4, PT, R30, R6, PT ;  /* 0x000000061e00720c */ /* 0x000fe20003f86270 */
[----:B------:R2:W-:Y:S01]  /*244a0*/  MUFU.TANH R29, R4 ;  /* 0x00000004001d7308 */ /* 0x0005e20000002400 */
[----:B------:R-:W-:Y:S02]  /*244b0*/  MOV R85, R208 ;  /* 0x000000d000557202 */ /* 0x000fe40000000f00 */
[----:B------:R-:W-:Y:S02]  /*244c0*/  MOV R74, R80 ;  /* 0x00000050004a7202 */ /* 0x000fe40000000f00 */
[----:B------:R-:W-:Y:S01]  /*244d0*/  FSEL R208, R9, -INF , !P6 ;  /* 0xff80000009d07808 */ /* 0x000fe20007000000 */
[C---:B------:R-:W-:Y:S01]  /*244e0*/  FFMA.FTZ R9, R132.reuse, R38, R62 ;  /* 0x0000002684097223 */ /* 0x040fe2000001003e */
[----:B------:R-:W-:Y:S01]  /*244f0*/  MOV R80, R84 ;  /* 0x0000005400507202 */ /* 0x000fe20000000f00 */
[----:B------:R-:W-:Y:S01]  /*24500*/  IMAD.MOV.U32 R84, RZ, RZ, R238 ;  /* 0x000000ffff547224 */ /* 0x000fe200078e00ee */
[----:B------:R-:W-:Y:S01]  /*24510*/  ISETP.GE.AND P6, PT, R19, R8, PT ;  /* 0x000000081300720c */ /* 0x000fe20003fc6270 */
[----:B-1----:R-:W-:-:S02]  /*24520*/  FFMA.FTZ R5, R132, R45, R53 ;  /* 0x0000002d84057223 */ /* 0x002fc40000010035 */
[----:B--2---:R-:W-:Y:S01]  /*24530*/  FFMA.FTZ R4, R132, R44, R46 ;  /* 0x0000002c84047223 */ /* 0x004fe2000001002e */
[----:B------:R-:W-:Y:S02]  /*24540*/  I2F R47, R27 ;  /* 0x0000001b002f7306 */ /* 0x000fe40000201400 */
[----:B------:R-:W-:Y:S02]  /*24550*/  FSEL R238, R5, -INF , !P4 ;  /* 0xff80000005ee7808 */ /* 0x000fe40006000000 */
[----:B------:R-:W-:Y:S01]  /*24560*/  FSEL R5, R7, -INF , !P5 ;  /* 0xff80000007057808 */ /* 0x000fe20006800000 */
[----:B------:R-:W-:Y:S01]  /*24570*/  IMAD.MOV.U32 R81, RZ, RZ, R216 ;  /* 0x000000ffff517224 */ /* 0x000fe200078e00d8 */
[----:B------:R-:W-:Y:S02]  /*24580*/  FSEL R4, R4, -INF , !P3 ;  /* 0xff80000004047808 */ /* 0x000fe40005800000 */
[----:B------:R-:W-:Y:S01]  /*24590*/  FSEL R216, R9, -INF , !P6 ;  /* 0xff80000009d87808 */ /* 0x000fe20007000000 */
[----:B------:R-:W-:Y:S01]  /*245a0*/  FFMA.FTZ R9, R132, R41, R66 ;  /* 0x0000002984097223 */ /* 0x000fe20000010042 */
[----:B------:R-:W-:Y:S01]  /*245b0*/  ISETP.GE.AND P6, PT, R23, R8, PT ;  /* 0x000000081700720c */ /* 0x000fe20003fc6270 */
[----:B------:R-:W-:Y:S01]  /*245c0*/  STL [R1+0x80], R5 ;  /* 0x0000800501007387 */ /* 0x000fe20000100800 */
[----:B------:R-:W1:Y:S01]  /*245d0*/  I2F R48, R28 ;  /* 0x0000001c00307306 */ /* 0x000e620000201400 */
[----:B------:R-:W-:-:S02]  /*245e0*/  IMAD.MOV.U32 R87, RZ, RZ, R116 ;  /* 0x000000ffff577224 */ /* 0x000fc400078e0074 */
[----:B------:R2:W-:Y:S01]  /*245f0*/  STL [R1+0x7c], R4 ;  /* 0x00007c0401007387 */ /* 0x0005e20000100800 */
[----:B------:R-:W-:Y:S01]  /*24600*/  IMAD.MOV.U32 R116, RZ, RZ, R228 ;  /* 0x000000ffff747224 */ /* 0x000fe200078e00e4 */
[----:B------:R-:W-:Y:S02]  /*24610*/  FSEL R228, R9, -INF , !P6 ;  /* 0xff80000009e47808 */ /* 0x000fe40007000000 */
[----:B------:R-:W-:Y:S01]  /*24620*/  ISETP.GE.AND P6, PT, R25, R8, PT ;  /* 0x000000081900720c */ /* 0x000fe20003fc6270 */
[----:B------:R-:W-:Y:S01]  /*24630*/  I2F R49, R26 ;  /* 0x0000001a00317306 */ /* 0x000fe20000201400 */
[----:B------:R-:W-:Y:S02]  /*24640*/  IADD3 R14, R3, 0x1, RZ ;  /* 0x00000001030e7810 */ /* 0x000fe40007ffe0ff */
[----:B------:R-:W-:Y:S02]  /*24650*/  ISETP.GE.AND P3, PT, R27, R6, PT ;  /* 0x000000061b00720c */ /* 0x000fe40003f66270 */
[----:B------:R-:W-:-:S03]  /*24660*/  IADD3 R13, R3, 0x11, RZ ;  /* 0x00000011030d7810 */ /* 0x000fc60007ffe0ff */
[----:B------:R-:W-:Y:S01]  /*24670*/  I2F R31, R14 ;  /* 0x0000000e001f7306 */ /* 0x000fe20000201400 */
[----:B--2---:R-:W-:-:S07]  /*24680*/  FMUL.FTZ R4, R242, R0 ;  /* 0x00000000f2047220 */ /* 0x004fce0000410000 */
[----:B------:R2:W3:Y:S01]  /*24690*/  MUFU.TANH R25, R4 ;  /* 0x0000000400197308 */ /* 0x0004e20000002400 */
[----:B------:R-:W-:Y:S01]  /*246a0*/  IMAD.MOV.U32 R83, RZ, RZ, R39 ;  /* 0x000000ffff537224 */ /* 0x000fe200078e0027 */
[----:B------:R-:W-:Y:S01]  /*246b0*/  ISETP.GE.AND P4, PT, R28, R6, PT ;  /* 0x000000061c00720c */ /* 0x000fe20003f86270 */
[----:B-1----:R-:W-:-:S05]  /*246c0*/  FFMA.FTZ R5, R132, R48, R50 ;  /* 0x0000003084057223 */ /* 0x002fca0000010032 */
[----:B------:R-:W1:Y:S01]  /*246d0*/  I2F R39, R13 ;  /* 0x0000000d00277306 */ /* 0x000e620000201400 */
[----:B--2---:R-:W-:-:S05]  /*246e0*/  FFMA.FTZ R4, R132, R47, R33 ;  /* 0x0000002f84047223 */ /* 0x004fca0000010021 */
[----:B------:R-:W-:Y:S02]  /*246f0*/  FSEL R4, R4, -INF , !P3 ;  /* 0xff80000004047808 */ /* 0x000fe40005800000 */
[----:B------:R-:W-:Y:S01]  /*24700*/  FSEL R242, R5, -INF , !P4 ;  /* 0xff80000005f27808 */ /* 0x000fe20006000000 */
[----:B------:R-:W-:Y:S02]  /*24710*/  FMUL.FTZ R5, R239, R0 ;  /* 0x00000000ef057220 */ /* 0x000fe40000410000 */
[----:B------:R3:W-:Y:S01]  /*24720*/  STL [R1+0x88], R4 ;  /* 0x0000880401007387 */ /* 0x0007e20000100800 */
[----:B------:R-:W-:Y:S02]  /*24730*/  MOV R73, R76 ;  /* 0x0000004c00497202 */ /* 0x000fe40000000f00 */
[-C--:B------:R-:W-:Y:S02]  /*24740*/  ISETP.GE.AND P4, PT, R26, R6.reuse, PT ;  /* 0x000000061a00720c */ /* 0x080fe40003f86270 */
[----:B------:R-:W-:Y:S01]  /*24750*/  IADD3 R12, R3, 0x21, RZ ;  /* 0x00000021030c7810 */ /* 0x000fe20007ffe0ff */
[----:B------:R2:W-:Y:S01]  /*24760*/  MUFU.TANH R60, R5 ;  /* 0x00000005003c7308 */ /* 0x0005e20000002400 */
[----:B------:R-:W-:-:S07]  /*24770*/  ISETP.GE.AND P3, PT, R14, R6, PT ;  /* 0x000000060e00720c */ /* 0x000fce0003f66270 */
[----:B------:R-:W4:Y:S01]  /*24780*/  I2F R38, R12 ;  /* 0x0000000c00267306 */ /* 0x000f220000201400 */
[C---:B---3--:R-:W-:Y:S02]  /*24790*/  FFMA.FTZ R4, R132.reuse, R49, R25 ;  /* 0x0000003184047223 */ /* 0x048fe40000010019 */
[----:B--2---:R-:W-:-:S03]  /*247a0*/  FFMA.FTZ R5, R132, R31, R73 ;  /* 0x0000001f84057223 */ /* 0x004fc60000010049 */
[----:B------:R-:W-:Y:S01]  /*247b0*/  FSEL R239, R4, -INF , !P4 ;  /* 0xff80000004ef7808 */ /* 0x000fe20006000000 */
[----:B------:R-:W-:Y:S01]  /*247c0*/  FMUL.FTZ R4, R229, R0 ;  /* 0x00000000e5047220 */ /* 0x000fe20000410000 */
[----:B------:R-:W-:-:S03]  /*247d0*/  FSEL R62, R5, -INF , !P3 ;  /* 0xff800000053e7808 */ /* 0x000fc60005800000 */
[----:B------:R1:W-:Y:S01]  /*247e0*/  MUFU.TANH R59, R4 ;  /* 0x00000004003b7308 */ /* 0x0003e20000002400 */
[----:B------:R-:W-:Y:S01]  /*247f0*/  ISETP.GE.AND P3, PT, R13, R6, PT ;  /* 0x000000060d00720c */ /* 0x000fe20003f66270 */
[C---:B------:R-:W-:Y:S01]  /*24800*/  FFMA.FTZ R9, R132.reuse, R43, R68 ;  /* 0x0000002b84097223 */ /* 0x040fe20000010044 */
[C---:B------:R-:W-:Y:S02]  /*24810*/  IADD3 R11, R3.reuse, 0x31, RZ ;  /* 0x00000031030b7810 */ /* 0x040fe40007ffe0ff */
[----:B------:R-:W-:Y:S02]  /*24820*/  IADD3 R20, R3, 0x9, RZ ;  /* 0x0000000903147810 */ /* 0x000fe40007ffe0ff */
[----:B------:R-:W-:Y:S01]  /*24830*/  FSEL R234, R9, -INF , !P6 ;  /* 0xff80000009ea7808 */ /* 0x000fe20007000000 */
[----:B------:R-:W-:Y:S01]  /*24840*/  I2F R37, R11 ;  /* 0x0000000b00257306 */ /* 0x000fe20000201400 */
[----:B-1----:R-:W-:Y:S01]  /*24850*/  FFMA.FTZ R4, R132, R39, R78 ;  /* 0x0000002784047223 */ /* 0x002fe2000001004e */
[----:B------:R-:W-:Y:S01]  /*24860*/  ISETP.GE.AND P6, PT, R30, R8, PT ;  /* 0x000000081e00720c */ /* 0x000fe20003fc6270 */
[----:B------:R-:W-:-:S03]  /*24870*/  FFMA.FTZ R9, R132, R45, R55 ;  /* 0x0000002d84097223 */ /* 0x000fc60000010037 */
[----:B------:R-:W-:Y:S01]  /*24880*/  FSEL R65, R4, -INF , !P3 ;  /* 0xff80000004417808 */ /* 0x000fe20005800000 */
[----:B------:R-:W-:Y:S01]  /*24890*/  FMUL.FTZ R4, R231, R0 ;  /* 0x00000000e7047220 */ /* 0x000fe20000410000 */
[----:B------:R-:W1:Y:S01]  /*248a0*/  I2F R32, R20 ;  /* 0x0000001400207306 */ /* 0x000e620000201400 */
[----:B------:R-:W-:Y:S02]  /*248b0*/  ISETP.GE.AND P3, PT, R12, R6, PT ;  /* 0x000000060c00720c */ /* 0x000fe40003f66270 */
[----:B------:R-:W-:Y:S02]  /*248c0*/  IADD3 R10, R3, 0x41, RZ ;  /* 0x00000041030a7810 */ /* 0x000fe40007ffe0ff */
[----:B------:R-:W-:-:S03]  /*248d0*/  FSEL R240, R9, -INF , !P6 ;  /* 0xff80000009f07808 */ /* 0x000fc60007000000 */
[----:B------:R4:W-:Y:S01]  /*248e0*/  MUFU.TANH R58, R4 ;  /* 0x00000004003a7308 */ /* 0x0009e20000002400 */
[----:B------:R-:W-:Y:S01]  /*248f0*/  IADD3 R19, R3, 0x19, RZ ;  /* 0x0000001903137810 */ /* 0x000fe20007ffe0ff */
[----:B------:R-:W-:Y:S01]  /*24900*/  FFMA.FTZ R9, R132, R48, R51 ;  /* 0x0000003084097223 */ /* 0x000fe20000010033 */
[-C--:B------:R-:W-:Y:S01]  /*24910*/  ISETP.GE.AND P6, PT, R28, R8.reuse, PT ;  /* 0x000000081c00720c */ /* 0x080fe20003fc6270 */
[C---:B------:R-:W-:Y:S01]  /*24920*/  FFMA.FTZ R7, R132.reuse, R47, R34 ;  /* 0x0000002f84077223 */ /* 0x040fe20000010022 */
[----:B------:R-:W-:Y:S01]  /*24930*/  ISETP.GE.AND P5, PT, R27, R8, PT ;  /* 0x000000081b00720c */ /* 0x000fe20003fa6270 */
[----:B------:R-:W-:Y:S02]  /*24940*/  IMAD.MOV.U32 R72, RZ, RZ, R74 ;  /* 0x000000ffff487224 */ /* 0x000fe400078e004a */
[----:B------:R-:W-:Y:S01]  /*24950*/  I2F R40, R10 ;  /* 0x0000000a00287306 */ /* 0x000fe20000201400 */
[----:B------:R-:W-:Y:S02]  /*24960*/  IMAD.MOV.U32 R74, RZ, RZ, R75 ;  /* 0x000000ffff4a7224 */ /* 0x000fe400078e004b */
[----:B----4-:R-:W-:-:S05]  /*24970*/  FFMA.FTZ R4, R132, R38, R82 ;  /* 0x0000002684047223 */ /* 0x010fca0000010052 */
[----:B------:R-:W2:Y:S01]  /*24980*/  I2F R35, R19 ;  /* 0x0000001300237306 */ /* 0x000ea20000201400 */
[----:B------:R-:W-:Y:S02]  /*24990*/  MOV R75, R77 ;  /* 0x0000004d004b7202 */ /* 0x000fe40000000f00 */
[----:B------:R-:W-:Y:S01]  /*249a0*/  FSEL R69, R4, -INF , !P3 ;  /* 0xff80000004457808 */ /* 0x000fe20005800000 */
[----:B------:R-:W-:Y:S01]  /*249b0*/  FMUL.FTZ R4, R221, R0 ;  /* 0x00000000dd047220 */ /* 0x000fe20000410000 */
[----:B------:R-:W-:Y:S01]  /*249c0*/  FSEL R76, R9, -INF , !P6 ;  /* 0xff800000094c7808 */ /* 0x000fe20007000000 */
[----:B------:R-:W-:Y:S01]  /*249d0*/  FFMA.FTZ R9, R132, R31, R72 ;  /* 0x0000001f84097223 */ /* 0x000fe20000010048 */
[----:B------:R-:W-:Y:S01]  /*249e0*/  IADD3 R18, R3, 0x29, RZ ;  /* 0x0000002903127810 */ /* 0x000fe20007ffe0ff */
[----:B------:R3:W-:Y:S01]  /*249f0*/  MUFU.TANH R57, R4 ;  /* 0x0000000400397308 */ /* 0x0007e20000002400 */
[----:B------:R-:W-:Y:S02]  /*24a00*/  FSEL R77, R7, -INF , !P5 ;  /* 0xff800000074d7808 */ /* 0x000fe40006800000 */
[----:B------:R-:W-:Y:S01]  /*24a10*/  ISETP.GE.AND P5, PT, R14, R8, PT ;  /* 0x000000080e00720c */ /* 0x000fe20003fa6270 */
[----:B------:R-:W-:Y:S01]  /*24a20*/  FFMA.FTZ R7, R132, R49, R29 ;  /* 0x0000003184077223 */ /* 0x000fe2000001001d */
[----:B------:R-:W-:-:S02]  /*24a30*/  ISETP.GE.AND P3, PT, R11, R6, PT ;  /* 0x000000060b00720c */ /* 0x000fc40003f66270 */
[----:B------:R-:W-:Y:S01]  /*24a40*/  IADD3 R23, R3, 0x51, RZ ;  /* 0x0000005103177810 */ /* 0x000fe20007ffe0ff */
[----:B------:R-:W4:Y:S01]  /*24a50*/  I2F R22, R18 ;  /* 0x0000001200167306 */ /* 0x000f220000201400 */
[----:B------:R-:W-:Y:S02]  /*24a60*/  ISETP.GE.AND P6, PT, R26, R8, PT ;  /* 0x000000081a00720c */ /* 0x000fe40003fc6270 */
[----:B------:R-:W-:Y:S01]  /*24a70*/  FSEL R63, R9, -INF , !P5 ;  /* 0xff800000093f7808 */ /* 0x000fe20006800000 */
[CC--:B-1----:R-:W-:Y:S02]  /*24a80*/  FFMA.FTZ R9, R132.reuse, R32.reuse, R74 ;  /* 0x0000002084097223 */ /* 0x0c2fe4000001004a */
[C---:B---3--:R-:W-:Y:S01]  /*24a90*/  FFMA.FTZ R4, R132.reuse, R37, R86 ;  /* 0x0000002584047223 */ /* 0x048fe20000010056 */
[----:B------:R-:W-:Y:S01]  /*24aa0*/  IADD3 R15, R3, 0x39, RZ ;  /* 0x00000039030f7810 */ /* 0x000fe20007ffe0ff */
[----:B------:R-:W-:Y:S01]  /*24ab0*/  I2F R45, R23 ;  /* 0x00000017002d7306 */ /* 0x000fe20000201400 */
[----:B------:R-:W-:Y:S01]  /*24ac0*/  FSEL R7, R7, -INF , !P6 ;  /* 0xff80000007077808 */ /* 0x000fe20007000000 */
[----:B------:R-:W-:Y:S01]  /*24ad0*/  FFMA.FTZ R5, R132, R32, R75 ;  /* 0x0000002084057223 */ /* 0x000fe2000001004b */
[----:B------:R-:W-:Y:S01]  /*24ae0*/  FSEL R74, R4, -INF , !P3 ;  /* 0xff800000044a7808 */ /* 0x000fe20005800000 */
[----:B------:R-:W-:Y:S01]  /*24af0*/  FMUL.FTZ R4, R223, R0 ;  /* 0x00000000df047220 */ /* 0x000fe20000410000 */
[----:B------:R-:W-:-:S02]  /*24b00*/  ISETP.GE.AND P6, PT, R20, R8, PT ;  /* 0x000000081400720c */ /* 0x000fc40003fc6270 */
[-C--:B------:R-:W-:Y:S01]  /*24b10*/  ISETP.GE.AND P4, PT, R20, R6.reuse, PT ;  /* 0x000000061400720c */ /* 0x080fe20003f86270 */
[----:B------:R-:W1:Y:S01]  /*24b20*/  I2F R21, R15 ;  /* 0x0000000f00157306 */ /* 0x000e620000201400 */
[----:B------:R-:W-:Y:S02]  /*24b30*/  IADD3 R24, R3, 0x49, RZ ;  /* 0x0000004903187810 */ /* 0x000fe40007ffe0ff */
[----:B------:R-:W-:Y:S01]  /*24b40*/  FSEL R64, R9, -INF , !P6 ;  /* 0xff80000009407808 */ /* 0x000fe20007000000 */
[CC--:B--2---:R-:W-:Y:S01]  /*24b50*/  FFMA.FTZ R9, R132.reuse, R35.reuse, R80 ;  /* 0x0000002384097223 */ /* 0x0c4fe20000010050 */
[----:B------:R-:W-:Y:S01]  /*24b60*/  FSEL R61, R5, -INF , !P4 ;  /* 0xff800000053d7808 */ /* 0x000fe20006000000 */
[----:B------:R-:W-:Y:S02]  /*24b70*/  FFMA.FTZ R5, R132, R35, R79 ;  /* 0x0000002384057223 */ /* 0x000fe4000001004f */
[----:B------:R2:W-:Y:S01]  /*24b80*/  MUFU.TANH R56, R4 ;  /* 0x0000000400387308 */ /* 0x0005e20000002400 */
[----:B------:R-:W-:Y:S01]  /*24b90*/  ISETP.GE.AND P3, PT, R10, R6, PT ;  /* 0x000000060a00720c */ /* 0x000fe20003f66270 */
[----:B------:R3:W-:Y:S01]  /*24ba0*/  STL [R1+0x64], R7 ;  /* 0x0000640701007387 */ /* 0x0007e20000100800 */
[----:B------:R-:W-:-:S02]  /*24bb0*/  IADD3 R27, R3, 0x61, RZ ;  /* 0x00000061031b7810 */ /* 0x000fc40007ffe0ff */
[C---:B------:R-:W-:Y:S02]  /*24bc0*/  ISETP.GE.AND P6, PT, R19.reuse, R8, PT ;  /* 0x000000081300720c */ /* 0x040fe40003fc6270 */
[----:B------:R-:W-:Y:S01]  /*24bd0*/  ISETP.GE.AND P4, PT, R19, R6, PT ;  /* 0x000000061300720c */ /* 0x000fe20003f86270 */
[----:B------:R-:W1:Y:S01]  /*24be0*/  I2F R43, R24 ;  /* 0x00000018002b7306 */ /* 0x000e620000201400 */
[----:B------:R-:W-:Y:S02]  /*24bf0*/  IADD3 R28, R3, 0x59, RZ ;  /* 0x00000059031c7810 */ /* 0x000fe40007ffe0ff */
[----:B------:R-:W-:Y:S01]  /*24c00*/  ISETP.GE.AND P5, PT, R13, R8, PT ;  /* 0x000000080d00720c */ /* 0x000fe20003fa6270 */
[----:B--2---:R-:W-:-:S04]  /*24c10*/  FFMA.FTZ R4, R132, R40, R249 ;  /* 0x0000002884047223 */ /* 0x004fc800000100f9 */
[----:B------:R-:W-:Y:S01]  /*24c20*/  I2F R47, R27 ;  /* 0x0000001b002f7306 */ /* 0x000fe20000201400 */
[----:B------:R-:W-:Y:S01]  /*24c30*/  FSEL R68, R9, -INF , !P6 ;  /* 0xff80000009447808 */ /* 0x000fe20007000000 */
[----:B----4-:R-:W-:Y:S01]  /*24c40*/  FFMA.FTZ R9, R132, R22, R84 ;  /* 0x0000001684097223 */ /* 0x010fe20000010054 */
[----:B------:R-:W-:Y:S02]  /*24c50*/  FSEL R66, R5, -INF , !P4 ;  /* 0xff80000005427808 */ /* 0x000fe40006000000 */
[----:B------:R-:W-:Y:S01]  /*24c60*/  FSEL R80, R4, -INF , !P3 ;  /* 0xff80000004507808 */ /* 0x000fe20005800000 */
[----:B------:R-:W-:Y:S02]  /*24c70*/  FMUL.FTZ R4, R217, R0 ;  /* 0x00000000d9047220 */ /* 0x000fe40000410000 */
[----:B---3--:R-:W-:Y:S01]  /*24c80*/  FFMA.FTZ R7, R132, R39, R200 ;  /* 0x0000002784077223 */ /* 0x008fe200000100c8 */
[----:B------:R-:W-:Y:S01]  /*24c90*/  ISETP.GE.AND P6, PT, R18, R8, PT ;  /* 0x000000081200720c */ /* 0x000fe20003fc6270 */
[----:B------:R-:W-:Y:S01]  /*24ca0*/  FFMA.FTZ R5, R132, R22, R83 ;  /* 0x0000001684057223 */ /* 0x000fe20000010053 */
[----:B------:R-:W-:Y:S01]  /*24cb0*/  ISETP.GE.AND P4, PT, R18, R6, PT ;  /* 0x000000061200720c */ /* 0x000fe20003f86270 */
[----:B------:R-:W2:Y:S01]  /*24cc0*/  I2F R46, R28 ;  /* 0x0000001c002e7306 */ /* 0x000ea20000201400 */
[----:B------:R-:W-:Y:S01]  /*24cd0*/  FSEL R67, R7, -INF , !P5 ;  /* 0xff80000007437808 */ /* 0x000fe20006800000 */
[----:B------:R-:W-:Y:S01]  /*24ce0*/  FFMA.FTZ R7, R132, R38, R81 ;  /* 0x0000002684077223 */ /* 0x000fe20000010051 */
[----:B------:R-:W-:-:S02]  /*24cf0*/  ISETP.GE.AND P5, PT, R12, R8, PT ;  /* 0x000000080c00720c */ /* 0x000fc40003fa6270 */
[----:B------:R-:W-:-:S03]  /*24d00*/  FSEL R72, R9, -INF , !P6 ;  /* 0xff80000009487808 */ /* 0x000fc60007000000 */
[----:B------:R3:W-:Y:S01]  /*24d10*/  MUFU.TANH R55, R4 ;  /* 0x0000000400377308 */ /* 0x0007e20000002400 */
[----:B------:R-:W-:Y:S01]  /*24d20*/  FSEL R73, R5, -INF , !P4 ;  /* 0xff80000005497808 */ /* 0x000fe20006000000 */
[CC--:B-1----:R-:W-:Y:S01]  /*24d30*/  FFMA.FTZ R9, R132.reuse, R21.reuse, R87 ;  /* 0x0000001584097223 */ /* 0x0c2fe20000010057 */
[----:B------:R-:W-:Y:S01]  /*24d40*/  ISETP.GE.AND P3, PT, R23, R6, PT ;  /* 0x000000061700720c */ /* 0x000fe20003f66270 */
[C---:B------:R-:W-:Y:S01]  /*24d50*/  FFMA.FTZ R5, R132.reuse, R21, R88 ;  /* 0x0000001584057223 */ /* 0x040fe20000010058 */
[----:B------:R-:W-:Y:S02]  /*24d60*/  IADD3 R31, R3, 0x71, RZ ;  /* 0x00000071031f7810 */ /* 0x000fe40007ffe0ff */
[C---:B------:R-:W-:Y:S02]  /*24d70*/  ISETP.GE.AND P6, PT, R15.reuse, R8, PT ;  /* 0x000000080f00720c */ /* 0x040fe40003fc6270 */
[----:B------:R-:W-:Y:S02]  /*24d80*/  ISETP.GE.AND P4, PT, R15, R6, PT ;  /* 0x000000060f00720c */ /* 0x000fe40003f86270 */
[----:B------:R-:W-:Y:S01]  /*24d90*/  FSEL R71, R7, -INF , !P5 ;  /* 0xff80000007477808 */ /* 0x000fe20006800000 */
[C---:B---3--:R-:W-:Y:S01]  /*24da0*/  FFMA.FTZ R4, R132.reuse, R45, R245 ;  /* 0x0000002d84047223 */ /* 0x048fe200000100f5 */
[----:B------:R-:W-:Y:S01]  /*24db0*/  IADD3 R34, R3, 0x69, RZ ;  /* 0x0000006903227810 */ /* 0x000fe20007ffe0ff */
[----:B------:R-:W-:Y:S01]  /*24dc0*/  FFMA.FTZ R7, R132, R37, R85 ;  /* 0x0000002584077223 */ /* 0x000fe20000010055 */
[----:B------:R-:W-:Y:S01]  /*24dd0*/  I2F R50, R31 ;  /* 0x0000001f00327306 */ /* 0x000fe20000201400 */
[----:B------:R-:W-:-:S02]  /*24de0*/  ISETP.GE.AND P5, PT, R11, R8, PT ;  /* 0x000000080b00720c */ /* 0x000fc40003fa6270 */
[----:B------:R-:W-:Y:S01]  /*24df0*/  FSEL R84, R4, -INF , !P3 ;  /* 0xff80000004547808 */ /* 0x000fe20005800000 */
[----:B------:R-:W-:Y:S01]  /*24e00*/  FMUL.FTZ R4, R219, R0 ;  /* 0x00000000db047220 */ /* 0x000fe20000410000 */
[----:B------:R-:W-:Y:S01]  /*24e10*/  FSEL R78, R9, -INF , !P6 ;  /* 0xff800000094e7808 */ /* 0x000fe20007000000 */
[CC--:B------:R-:W-:Y:S01]  /*24e20*/  FFMA.FTZ R9, R132.reuse, R43.reuse, R90 ;  /* 0x0000002b84097223 */ /* 0x0c0fe2000001005a */
[----:B------:R-:W-:Y:S01]  /*24e30*/  FSEL R79, R5, -INF , !P4 ;  /* 0xff800000054f7808 */ /* 0x000fe20006000000 */
[----:B------:R-:W-:Y:S01]  /*24e40*/  FFMA.FTZ R5, R132, R43, R116 ;  /* 0x0000002b84057223 */ /* 0x000fe20000010074 */
[----:B------:R-:W1:Y:S01]  /*24e50*/  I2F R51, R34 ;  /* 0x0000002200337306 */ /* 0x000e620000201400 */
[C---:B------:R-:W-:Y:S02]  /*24e60*/  ISETP.GE.AND P6, PT, R24.reuse, R8, PT ;  /* 0x000000081800720c */ /* 0x040fe40003fc6270 */
[----:B------:R-:W-:Y:S02]  /*24e70*/  ISETP.GE.AND P4, PT, R24, R6, PT ;  /* 0x000000061800720c */ /* 0x000fe40003f86270 */
[----:B------:R-:W-:Y:S01]  /*24e80*/  FSEL R75, R7, -INF , !P5 ;  /* 0xff800000074b7808 */ /* 0x000fe20006800000 */
[----:B------:R-:W-:Y:S01]  /*24e90*/  FFMA.FTZ R7, R132, R40, R89 ;  /* 0x0000002884077223 */ /* 0x000fe20000010059 */
[----:B------:R-:W-:Y:S01]  /*24ea0*/  IADD3 R33, R3, 0x79, RZ ;  /* 0x0000007903217810 */ /* 0x000fe20007ffe0ff */
[----:B------:R3:W-:Y:S01]  /*24eb0*/  MUFU.TANH R43, R4 ;  /* 0x00000004002b7308 */ /* 0x0007e20000002400 */
[----:B------:R-:W-:-:S02]  /*24ec0*/  ISETP.GE.AND P5, PT, R10, R8, PT ;  /* 0x000000080a00720c */ /* 0x000fc40003fa6270 */
[----:B------:R-:W-:Y:S02]  /*24ed0*/  ISETP.GE.AND P3, PT, R27, R6, PT ;  /* 0x000000061b00720c */ /* 0x000fe40003f66270 */
[----:B------:R-:W-:Y:S02]  /*24ee0*/  IADD3 R30, R3, 0x81, RZ ;  /* 0x00000081031e7810 */ /* 0x000fe40007ffe0ff */
[----:B------:R-:W-:Y:S01]  /*24ef0*/  FSEL R82, R9, -INF , !P6 ;  /* 0xff80000009527808 */ /* 0x000fe20007000000 */
[CC--:B--2---:R-:W-:Y:S01]  /*24f00*/  FFMA.FTZ R9, R132.reuse, R46.reuse, R196 ;  /* 0x0000002e84097223 */ /* 0x0c4fe200000100c4 */
[----:B------:R-:W-:Y:S01]  /*24f10*/  FSEL R83, R5, -INF , !P4 ;  /* 0xff80000005537808 */ /* 0x000fe20006000000 */
[----:B------:R-:W-:Y:S01]  /*24f20*/  FFMA.FTZ R5, R132, R46, R193 ;  /* 0x0000002e84057223 */ /* 0x000fe200000100c1 */
[----:B------:R-:W2:Y:S01]  /*24f30*/  I2F R53, R33 ;  /* 0x0000002100357306 */ /* 0x000ea20000201400 */
[----:B------:R-:W-:Y:S01]  /*24f40*/  ISETP.GE.AND P6, PT, R28, R8, PT ;  /* 0x000000081c00720c */ /* 0x000fe20003fc6270 */
[----:B---3--:R-:W-:Y:S01]  /*24f50*/  FFMA.FTZ R4, R132, R47, R113 ;  /* 0x0000002f84047223 */ /* 0x008fe20000010071 */
[----:B------:R-:W-:-:S02]  /*24f60*/  ISETP.GE.AND P4, PT, R28, R6, PT ;  /* 0x000000061c00720c */ /* 0x000fc40003f86270 */
[----:B------:R-:W-:-:S03]  /*24f70*/  FSEL R81, R7, -INF , !P5 ;  /* 0xff80000007517808 */ /* 0x000fc60006800000 */
[----:B------:R-:W3:Y:S01]  /*24f80*/  I2F R49, R30 ;  /* 0x0000001e00317306 */ /* 0x000ee20000201400 */
[----:B------:R-:W-:Y:S01]  /*24f90*/  FSEL R88, R4, -INF , !P3 ;  /* 0xff80000004587808 */ /* 0x000fe20005800000 */
[----:B------:R-:W-:Y:S01]  /*24fa0*/  FFMA.FTZ R7, R132, R45, R199 ;  /* 0x0000002d84077223 */ /* 0x000fe200000100c7 */
[----:B------:R-:W-:Y:S01]  /*24fb0*/  IADD3 R32, R3, 0x89, RZ ;  /* 0x0000008903207810 */ /* 0x000fe20007ffe0ff */
[----:B------:R-:W-:Y:S01]  /*24fc0*/  FMUL.FTZ R4, R213, R0 ;  /* 0x00000000d5047220 */ /* 0x000fe20000410000 */
[-C--:B------:R-:W-:Y:S02]  /*24fd0*/  ISETP.GE.AND P5, PT, R23, R8.reuse, PT ;  /* 0x000000081700720c */ /* 0x080fe40003fa6270 */
[----:B------:R-:W-:Y:S02]  /*24fe0*/  FSEL R86, R9, -INF , !P6 ;  /* 0xff80000009567808 */ /* 0x000fe40007000000 */
[----:B------:R-:W-:Y:S01]  /*24ff0*/  FSEL R87, R5, -INF , !P4 ;  /* 0xff80000005577808 */ /* 0x000fe20006000000 */
[----:B------:R-:W4:Y:S01]  /*25000*/  I2F R52, R32 ;  /* 0x0000002000347306 */ /* 0x000f220000201400 */
[----:B------:R-:W-:-:S02]  /*25010*/  ISETP.GE.AND P6, PT, R34, R8, PT ;  /* 0x000000082200720c */ /* 0x000fc40003fc6270 */
[-C--:B------:R-:W-:Y:S02]  /*25020*/  ISETP.GE.AND P4, PT, R34, R6.reuse, PT ;  /* 0x000000062200720c */ /* 0x080fe40003f86270 */
[----:B------:R-:W-:Y:S01]  /*25030*/  FSEL R85, R7, -INF , !P5 ;  /* 0xff80000007557808 */ /* 0x000fe20006800000 */
[C---:B------:R-:W-:Y:S02]  /*25040*/  FFMA.FTZ R7, R132.reuse, R47, R247 ;  /* 0x0000002f84077223 */ /* 0x040fe400000100f7 */
[----:B------:R2:W-:Y:S01]  /*25050*/  MUFU.TANH R34, R4 ;  /* 0x0000000400227308 */ /* 0x0005e20000002400 */
[----:B------:R-:W-:Y:S02]  /*25060*/  IADD3 R29, R3, 0x91, RZ ;  /* 0x00000091031d7810 */ /* 0x000fe40007ffe0ff */
[----:B------:R-:W-:Y:S01]  /*25070*/  ISETP.GE.AND P3, PT, R31, R6, PT ;  /* 0x000000061f00720c */ /* 0x000fe20003f66270 */
[CC--:B-1----:R-:W-:Y:S01]  /*25080*/  FFMA.FTZ R9, R132.reuse, R51.reuse, R179 ;  /* 0x0000003384097223 */ /* 0x0c2fe200000100b3 */
[----:B------:R-:W-:Y:S01]  /*25090*/  ISETP.GE.AND P5, PT, R27, R8, PT ;  /* 0x000000081b00720c */ /* 0x000fe20003fa6270 */
[----:B------:R-:W-:-:S02]  /*250a0*/  FFMA.FTZ R5, R132, R51, R246 ;  /* 0x0000003384057223 */ /* 0x000fc400000100f6 */
[----:B------:R-:W1:Y:S01]  /*250b0*/  I2F R48, R29 ;  /* 0x0000001d00307306 */ /* 0x000e620000201400 */
[----:B------:R-:W-:Y:S01]  /*250c0*/  FSEL R89, R7, -INF , !P5 ;  /* 0xff80000007597808 */ /* 0x000fe20006800000 */
[CC--:B--2---:R-:W-:Y:S01]  /*250d0*/  FFMA.FTZ R4, R132.reuse, R50.reuse, R107 ;  /* 0x0000003284047223 */ /* 0x0c4fe2000001006b */
[----:B------:R-:W-:Y:S01]  /*250e0*/  IADD3 R26, R3, 0x99, RZ ;  /* 0x00000099031a7810 */ /* 0x000fe20007ffe0ff */
[----:B------:R-:W-:-:S03]  /*250f0*/  FFMA.FTZ R7, R132, R50, R244 ;  /* 0x0000003284077223 */ /* 0x000fc600000100f4 */
[----:B------:R-:W-:Y:S01]  /*25100*/  FSEL R98, R4, -INF , !P3 ;  /* 0xff80000004627808 */ /* 0x000fe20005800000 */
[----:B------:R-:W-:Y:S01]  /*25110*/  FMUL.FTZ R4, R215, R0 ;  /* 0x00000000d7047220 */ /* 0x000fe20000410000 */
[-C--:B------:R-:W-:Y:S02]  /*25120*/  ISETP.GE.AND P5, PT, R31, R8.reuse, PT ;  /* 0x000000081f00720c */ /* 0x080fe40003fa6270 */
[----:B------:R-:W-:Y:S02]  /*25130*/  FSEL R90, R9, -INF , !P6 ;  /* 0xff800000095a7808 */ /* 0x000fe40007000000 */
[----:B------:R-:W-:Y:S01]  /*25140*/  FSEL R96, R5, -INF , !P4 ;  /* 0xff80000005607808 */ /* 0x000fe20006000000 */
[CC--:B------:R-:W-:Y:S01]  /*25150*/  FFMA.FTZ R5, R132.reuse, R53.reuse, R225 ;  /* 0x0000003584057223 */ /* 0x0c0fe200000100e1 */
[C---:B------:R-:W-:Y:S01]  /*25160*/  ISETP.GE.AND P6, PT, R33.reuse, R8, PT ;  /* 0x000000082100720c */ /* 0x040fe20003fc6270 */
[C---:B------:R-:W-:Y:S01]  /*25170*/  FFMA.FTZ R9, R132.reuse, R53, R248 ;  /* 0x0000003584097223 */ /* 0x040fe200000100f8 */
[-C--:B------:R-:W-:Y:S01]  /*25180*/  ISETP.GE.AND P4, PT, R33, R6.reuse, PT ;  /* 0x000000062100720c */ /* 0x080fe20003f86270 */
[----:B------:R-:W2:Y:S01]  /*25190*/  I2F R44, R26 ;  /* 0x0000001a002c7306 */ /* 0x000ea20000201400 */
[----:B------:R-:W-:Y:S01]  /*251a0*/  FSEL R107, R7, -INF , !P5 ;  /* 0xff800000076b7808 */ /* 0x000fe20006800000 */
[----:B---3--:R-:W-:Y:S01]  /*251b0*/  FFMA.FTZ R7, R132, R49, R110 ;  /* 0x0000003184077223 */ /* 0x008fe2000001006e */
[----:B------:R-:W-:-:S02]  /*251c0*/  ISETP.GE.AND P3, PT, R30, R6, PT ;  /* 0x000000061e00720c */ /* 0x000fc40003f66270 */
[----:B------:R-:W-:-:S03]  /*251d0*/  IADD3 R25, R3, 0xa1, RZ ;  /* 0x000000a103197810 */ /* 0x000fc60007ffe0ff */
[----:B------:R3:W-:Y:S01]  /*251e0*/  MUFU.TANH R33, R4 ;  /* 0x0000000400217308 */ /* 0x0007e20000002400 */
[----:B------:R-:W-:Y:S01]  /*251f0*/  FSEL R110, R5, -INF , !P4 ;  /* 0xff800000056e7808 */ /* 0x000fe20006000000 */
[----:B----4-:R-:W-:Y:S01]  /*25200*/  FFMA.FTZ R5, R132, R52, R172 ;  /* 0x0000003484057223 */ /* 0x010fe200000100ac */
[----:B------:R-:W-:Y:S02]  /*25210*/  ISETP.GE.AND P5, PT, R30, R8, PT ;  /* 0x000000081e00720c */ /* 0x000fe40003fa6270 */
[----:B------:R-:W-:-:S03]  /*25220*/  ISETP.GE.AND P4, PT, R32, R6, PT ;  /* 0x000000062000720c */ /* 0x000fc60003f86270 */
[----:B------:R-:W4:Y:S01]  /*25230*/  I2F R42, R25 ;  /* 0x00000019002a7306 */ /* 0x000f220000201400 */
[----:B---3--:R-:W-:Y:S01]  /*25240*/  FFMA.FTZ R4, R132, R49, R109 ;  /* 0x0000003184047223 */ /* 0x008fe2000001006d */
[----:B------:R-:W-:Y:S02]  /*25250*/  FSEL R109, R9, -INF , !P6 ;  /* 0xff800000096d7808 */ /* 0x000fe40007000000 */
[----:B------:R-:W-:Y:S02]  /*25260*/  ISETP.GE.AND P6, PT, R32, R8, PT ;  /* 0x000000082000720c */ /* 0x000fe40003fc6270 */
[----:B------:R-:W-:Y:S01]  /*25270*/  FSEL R113, R4, -INF , !P3 ;  /* 0xff80000004717808 */ /* 0x000fe20005800000 */
[C---:B------:R-:W-:Y:S01]  /*25280*/  FFMA.FTZ R4, R132.reuse, R52, R117 ;  /* 0x0000003484047223 */ /* 0x040fe20000010075 */
[----:B------:R-:W-:Y:S02]  /*25290*/  IADD3 R22, R3, 0xa9, RZ ;  /* 0x000000a903167810 */ /* 0x000fe40007ffe0ff */
[----:B------:R-:W-:Y:S01]  /*252a0*/  FSEL R117, R5, -INF , !P6 ;  /* 0xff80000005757808 */ /* 0x000fe20007000000 */
[----:B-1----:R-:W-:Y:S01]  /*252b0*/  FFMA.FTZ R5, R132, R48, R120 ;  /* 0x0000003084057223 */ /* 0x002fe20000010078 */
[----:B------:R-:W-:Y:S01]  /*252c0*/  FSEL R116, R7, -INF , !P5 ;  /* 0xff80000007747808 */ /* 0x000fe20006800000 */
[----:B------:R-:W1:Y:S01]  /*252d0*/  I2F R41, R22 ;  /* 0x0000001600297306 */ /* 0x000e620000201400 */
[----:B------:R-:W-:-:S02]  /*252e0*/  ISETP.GE.AND P5, PT, R29, R8, PT ;  /* 0x000000081d00720c */ /* 0x000fc40003fa6270 */
[----:B------:R-:W-:Y:S01]  /*252f0*/  FSEL R120, R4, -INF , !P4 ;  /* 0xff80000004787808 */ /* 0x000fe20006000000 */
[C---:B------:R-:W-:Y:S01]  /*25300*/  FFMA.FTZ R4, R132.reuse, R48, R125 ;  /* 0x0000003084047223 */ /* 0x040fe2000001007d */
[----:B------:R-:W-:Y:S02]  /*25310*/  ISETP.GE.AND P3, PT, R29, R6, PT ;  /* 0x000000061d00720c */ /* 0x000fe40003f66270 */
[----:B------:R-:W-:Y:S02]  /*25320*/  IADD3 R21, R3, 0xb1, RZ ;  /* 0x000000b103157810 */ /* 0x000fe40007ffe0ff */
[----:B------:R-:W-:Y:S01]  /*25330*/  FSEL R125, R5, -INF , !P5 ;  /* 0xff800000057d7808 */ /* 0x000fe20006800000 */
[----:B--2---:R-:W-:Y:S01]  /*25340*/  FFMA.FTZ R5, R132, R44, R122 ;  /* 0x0000002c84057223 */ /* 0x004fe2000001007a */
[----:B------:R-:W-:Y:S01]  /*25350*/  ISETP.GE.AND P6, PT, R26, R8, PT ;  /* 0x000000081a00720c */ /* 0x000fe20003fc6270 */
[----:B------:R-:W-:Y:S01]  /*25360*/  FMUL.FTZ R7, R209, R0 ;  /* 0x00000000d1077220 */ /* 0x000fe20000410000 */
[----:B------:R-:W-:Y:S01]  /*25370*/  FSEL R122, R4, -INF , !P3 ;  /* 0xff800000047a7808 */ /* 0x000fe20005800000 */
[----:B------:R-:W2:Y:S01]  /*25380*/  I2F R40, R21 ;  /* 0x0000001500287306 */ /* 0x000ea20000201400 */
[----:B------:R-:W-:Y:S01]  /*25390*/  FFMA.FTZ R4, R132, R44, R126 ;  /* 0x0000002c84047223 */ /* 0x000fe2000001007e */
[----:B------:R-:W-:-:S02]  /*253a0*/  ISETP.GE.AND P4, PT, R26, R6, PT ;  /* 0x000000061a00720c */ /* 0x000fc40003f86270 */
[----:B------:R-:W-:Y:S01]  /*253b0*/  FSEL R126, R5, -INF , !P6 ;  /* 0xff800000057e7808 */ /* 0x000fe20007000000 */
[----:B----4-:R-:W-:Y:S01]  /*253c0*/  FFMA.FTZ R5, R132, R42, R128 ;  /* 0x0000002a84057223 */ /* 0x010fe20000010080 */
[----:B------:R-:W-:Y:S02]  /*253d0*/  IADD3 R13, R3, 0xc1, RZ ;  /* 0x000000c1030d7810 */ /* 0x000fe40007ffe0ff */
[----:B------:R3:W-:Y:S01]  /*253e0*/  MUFU.TANH R32, R7 ;  /* 0x0000000700207308 */ /* 0x0007e20000002400 */
[----:B------:R-:W-:Y:S02]  /*253f0*/  ISETP.GE.AND P5, PT, R25, R8, PT ;  /* 0x000000081900720c */ /* 0x000fe40003fa6270 */
[----:B------:R-:W-:Y:S01]  /*25400*/  FSEL R128, R4, -INF , !P4 ;  /* 0xff80000004807808 */ /* 0x000fe20006000000 */
[C---:B------:R-:W-:Y:S01]  /*25410*/  FFMA.FTZ R4, R132.reuse, R42, R136 ;  /* 0x0000002a84047223 */ /* 0x040fe20000010088 */
[----:B------:R-:W-:Y:S02]  /*25420*/  IADD3 R14, R3, 0xb9, RZ ;  /* 0x000000b9030e7810 */ /* 0x000fe40007ffe0ff */
[----:B------:R-:W-:Y:S01]  /*25430*/  ISETP.GE.AND P3, PT, R25, R6, PT ;  /* 0x000000061900720c */ /* 0x000fe20003f66270 */
[----:B------:R-:W4:Y:S01]  /*25440*/  I2F R39, R13 ;  /* 0x0000000d00277306 */ /* 0x000f220000201400 */
[----:B------:R-:W-:Y:S01]  /*25450*/  FSEL R136, R5, -INF , !P5 ;  /* 0xff80000005887808 */ /* 0x000fe20006800000 */
[----:B-1----:R-:W-:-:S02]  /*25460*/  FFMA.FTZ R5, R132, R41, R130 ;  /* 0x0000002984057223 */ /* 0x002fc40000010082 */
[----:B---3--:R-:W-:-:S04]  /*25470*/  FMUL.FTZ R7, R211, R0 ;  /* 0x00000000d3077220 */ /* 0x008fc80000410000 */
[----:B------:R-:W1:Y:S01]  /*25480*/  I2F R38, R14 ;  /* 0x0000000e00267306 */ /* 0x000e620000201400 */
[----:B------:R-:W-:Y:S02]  /*25490*/  ISETP.GE.AND P6, PT, R22, R8, PT ;  /* 0x000000081600720c */ /* 0x000fe40003fc6270 */
[----:B------:R-:W-:Y:S01]  /*254a0*/  FSEL R130, R4, -INF , !P3 ;  /* 0xff80000004827808 */ /* 0x000fe20005800000 */
[----:B------:R-:W-:-:S04]  /*254b0*/  FFMA.FTZ R4, R132, R41, R60 ;  /* 0x0000002984047223 */ /* 0x000fc8000001003c */
[----:B------:R3:W-:Y:S01]  /*254c0*/  MUFU.TANH R30, R7 ;  /* 0x00000007001e7308 */ /* 0x0007e20000002400 */
[C---:B------:R-:W-:Y:S02]  /*254d0*/  IADD3 R20, R3.reuse, 0xc9, RZ ;  /* 0x000000c903147810 */ /* 0x040fe40007ffe0ff */
[----:B------:R-:W-:Y:S02]  /*254e0*/  ISETP.GE.AND P4, PT, R22, R6, PT ;  /* 0x000000061600720c */ /* 0x000fe40003f86270 */
[----:B------:R-:W-:Y:S02]  /*254f0*/  IADD3 R12, R3, 0xd1, RZ ;  /* 0x000000d1030c7810 */ /* 0x000fe40007ffe0ff */
[----:B------:R-:W-:Y:S01]  /*25500*/  FSEL R172, R5, -INF , !P6 ;  /* 0xff80000005ac7808 */ /* 0x000fe20007000000 */
[----:B------:R-:W1:Y:S01]  /*25510*/  I2F R35, R20 ;  /* 0x0000001400237306 */ /* 0x000e620000201400 */
[----:B------:R-:W-:Y:S01]  /*25520*/  MOV R231, R174 ;  /* 0x000000ae00e77202 */ /* 0x000fe20000000f00 */
[----:B---3--:R-:W-:-:S06]  /*25530*/  FMUL.FTZ R7, R205, R0 ;  /* 0x00000000cd077220 */ /* 0x008fcc0000410000 */
[----:B------:R3:W-:Y:S01]  /*25540*/  MUFU.TANH R29, R7 ;  /* 0x00000007001d7308 */ /* 0x0007e20000002400 */
[----:B--2---:R-:W-:Y:S01]  /*25550*/  FFMA.FTZ R5, R132, R40, R59 ;  /* 0x0000002884057223 */ /* 0x004fe2000001003b */
[----:B------:R-:W-:Y:S02]  /*25560*/  ISETP.GE.AND P5, PT, R21, R8, PT ;  /* 0x000000081500720c */ /* 0x000fe40003fa6270 */
[----:B------:R-:W-:Y:S01]  /*25570*/  FSEL R174, R4, -INF , !P4 ;  /* 0xff80000004ae7808 */ /* 0x000fe20006000000 */
[----:B------:R-:W-:Y:S01]  /*25580*/  FFMA.FTZ R4, R132, R40, R58 ;  /* 0x0000002884047223 */ /* 0x000fe2000001003a */
[----:B------:R-:W-:Y:S02]  /*25590*/  IADD3 R19, R3, 0xd9, RZ ;  /* 0x000000d903137810 */ /* 0x000fe40007ffe0ff */
[----:B------:R-:W2:Y:S01]  /*255a0*/  I2F R37, R12 ;  /* 0x0000000c00257306 */ /* 0x000ea20000201400 */
[----:B------:R-:W-:Y:S01]  /*255b0*/  ISETP.GE.AND P3, PT, R21, R6, PT ;  /* 0x000000061500720c */ /* 0x000fe20003f66270 */
[----:B---3--:R-:W-:Y:S01]  /*255c0*/  FMUL.FTZ R7, R207, R0 ;  /* 0x00000000cf077220 */ /* 0x008fe20000410000 */
[----:B------:R-:W-:-:S05]  /*255d0*/  FSEL R179, R5, -INF , !P5 ;  /* 0xff80000005b37808 */ /* 0x000fca0006800000 */
[----:B------:R3:W-:Y:S01]  /*255e0*/  MUFU.TANH R26, R7 ;  /* 0x00000007001a7308 */ /* 0x0007e20000002400 */
[----:B------:R-:W-:Y:S01]  /*255f0*/  FMUL.FTZ R5, R97, R0 ;  /* 0x0000000061057220 */ /* 0x000fe20000410000 */
[----:B------:R-:W-:Y:S01]  /*25600*/  FSEL R97, R4, -INF , !P3 ;  /* 0xff80000004617808 */ /* 0x000fe20005800000 */
[----:B----4-:R-:W-:Y:S01]  /*25610*/  FFMA.FTZ R4, R132, R39, R43 ;  /* 0x0000002784047223 */ /* 0x010fe2000001002b */
[----:B------:R-:W-:-:S04]  /*25620*/  ISETP.GE.AND P3, PT, R13, R6, PT ;  /* 0x000000060d00720c */ /* 0x000fc80003f66270 */
[----:B------:R-:W4:Y:S01]  /*25630*/  I2F R28, R19 ;  /* 0x00000013001c7306 */ /* 0x000f220000201400 */
[----:B-1----:R-:W-:Y:S02]  /*25640*/  FFMA.FTZ R9, R132, R38, R57 ;  /* 0x0000002684097223 */ /* 0x002fe40000010039 */
[----:B---3--:R-:W-:-:S05]  /*25650*/  FMUL.FTZ R7, R201, R0 ;  /* 0x00000000c9077220 */ /* 0x008fca0000410000 */
[----:B------:R1:W-:Y:S01]  /*25660*/  MUFU.TANH R25, R7 ;  /* 0x0000000700197308 */ /* 0x0003e20000002400 */
[----:B------:R-:W-:Y:S01]  /*25670*/  ISETP.GE.AND P6, PT, R14, R8, PT ;  /* 0x000000080e00720c */ /* 0x000fe20003fc6270 */
[----:B------:R-:W-:Y:S01]  /*25680*/  IMAD.MOV.U32 R229, RZ, RZ, R178 ;  /* 0x000000ffffe57224 */ /* 0x000fe200078e00b2 */
[----:B------:R-:W-:Y:S01]  /*25690*/  FSEL R196, R4, -INF , !P3 ;  /* 0xff80000004c47808 */ /* 0x000fe20005800000 */
[----:B------:R-:W-:Y:S01]  /*256a0*/  FMUL.FTZ R4, R233, R0 ;  /* 0x00000000e9047220 */ /* 0x000fe20000410000 */
[----:B------:R-:W-:Y:S02]  /*256b0*/  ISETP.GE.AND P5, PT, R13, R8, PT ;  /* 0x000000080d00720c */ /* 0x000fe40003fa6270 */
[----:B------:R-:W-:Y:S01]  /*256c0*/  FSEL R178, R9, -INF , !P6 ;  /* 0xff80000009b27808 */ /* 0x000fe20007000000 */
[----:B------:R-:W-:Y:S02]  /*256d0*/  FFMA.FTZ R9, R132, R35, R34 ;  /* 0x0000002384097223 */ /* 0x000fe40000010022 */
[----:B-1----:R-:W-:-:S04]  /*256e0*/  FMUL.FTZ R7, R203, R0 ;  /* 0x00000000cb077220 */ /* 0x002fc80000410000 */
[----:B------:R1:W-:Y:S01]  /*256f0*/  MUFU.TANH R21, R7 ;  /* 0x0000000700157308 */ /* 0x0003e20000002400 */
[----:B------:R-:W-:Y:S02]  /*25700*/  ISETP.GE.AND P4, PT, R14, R6, PT ;  /* 0x000000060e00720c */ /* 0x000fe40003f86270 */
[----:B------:R-:W-:Y:S02]  /*25710*/  ISETP.GE.AND P6, PT, R20, R8, PT ;  /* 0x000000081400720c */ /* 0x000fe40003fc6270 */
[----:B------:R-:W-:-:S03]  /*25720*/  ISETP.GE.AND P3, PT, R12, R6, PT ;  /* 0x000000060c00720c */ /* 0x000fc60003f66270 */
[----:B------:R3:W-:Y:S01]  /*25730*/  MUFU.TANH R14, R4 ;  /* 0x00000004000e7308 */ /* 0x0007e20000002400 */
[----:B-1----:R-:W-:Y:S01]  /*25740*/  FFMA.FTZ R7, R132, R39, R55 ;  /* 0x0000002784077223 */ /* 0x002fe20000010037 */
[----:B------:R-:W-:-:S06]  /*25750*/  IADD3 R11, R3, 0xe1, RZ ;  /* 0x000000e1030b7810 */ /* 0x000fcc0007ffe0ff */
[----:B------:R1:W-:Y:S01]  /*25760*/  MUFU.TANH R22, R5 ;  /* 0x0000000500167308 */ /* 0x0003e20000002400 */
[----:B------:R-:W-:Y:S01]  /*25770*/  FSEL R199, R7, -INF , !P5 ;  /* 0xff80000007c77808 */ /* 0x000fe20006800000 */
[-C--:B--2---:R-:W-:Y:S01]  /*25780*/  FFMA.FTZ R7, R132, R37.reuse, R32 ;  /* 0x0000002584077223 */ /* 0x084fe20000010020 */
[----:B------:R-:W-:Y:S01]  /*25790*/  ISETP.GE.AND P5, PT, R12, R8, PT ;  /* 0x000000080c00720c */ /* 0x000fe20003fa6270 */
[C---:B---3--:R-:W-:Y:S01]  /*257a0*/  FFMA.FTZ R4, R132.reuse, R37, R30 ;  /* 0x0000002584047223 */ /* 0x048fe2000001001e */
[----:B------:R-:W-:Y:S01]  /*257b0*/  FSEL R200, R9, -INF , !P6 ;  /* 0xff80000009c87808 */ /* 0x000fe20007000000 */
[----:B----4-:R-:W-:Y:S01]  /*257c0*/  FFMA.FTZ R9, R132, R28, R29 ;  /* 0x0000001c84097223 */ /* 0x010fe2000001001d */
[----:B------:R-:W-:Y:S01]  /*257d0*/  ISETP.GE.AND P6, PT, R19, R8, PT ;  /* 0x000000081300720c */ /* 0x000fe20003fc6270 */
[----:B------:R-:W-:Y:S01]  /*257e0*/  FMUL.FTZ R13, R99, R0 ;  /* 0x00000000630d7220 */ /* 0x000fe20000410000 */
[----:B------:R-:W-:Y:S01]  /*257f0*/  FSEL R205, R7, -INF , !P5 ;  /* 0xff80000007cd7808 */ /* 0x000fe20006800000 */
[----:B------:R2:W3:Y:S01]  /*25800*/  I2F R31, R11 ;  /* 0x0000000b001f7306 */ /* 0x0004e20000201400 */
[----:B------:R-:W-:Y:S01]  /*25810*/  FSEL R203, R4, -INF , !P3 ;  /* 0xff80000004cb7808 */ /* 0x000fe20005800000 */
[----:B-1----:R-:W-:Y:S01]  /*25820*/  FFMA.FTZ R5, R132, R38, R56 ;  /* 0x0000002684057223 */ /* 0x002fe20000010038 */
[----:B------:R-:W-:Y:S01]  /*25830*/  ISETP.GE.AND P5, PT, R11, R8, PT ;  /* 0x000000080b00720c */ /* 0x000fe20003fa6270 */
[----:B------:R-:W-:Y:S01]  /*25840*/  FMUL.FTZ R12, R235, R0 ;  /* 0x00000000eb0c7220 */ /* 0x000fe20000410000 */
[----:B------:R-:W-:-:S02]  /*25850*/  ISETP.GE.AND P3, PT, R11, R6, PT ;  /* 0x000000060b00720c */ /* 0x000fc40003f66270 */
[----:B------:R-:W-:Y:S02]  /*25860*/  FSEL R193, R5, -INF , !P4 ;  /* 0xff80000005c17808 */ /* 0x000fe40006000000 */
[----:B------:R-:W-:Y:S01]  /*25870*/  FSEL R207, R9, -INF , !P6 ;  /* 0xff80000009cf7808 */ /* 0x000fe20007000000 */
[-C--:B------:R-:W-:Y:S01]  /*25880*/  FMUL.FTZ R9, R241, R0.reuse ;  /* 0x00000000f1097220 */ /* 0x080fe20000410000 */
[----:B------:R-:W-:Y:S01]  /*25890*/  IADD3 R18, R3, 0xe9, RZ ;  /* 0x000000e903127810 */ /* 0x000fe20007ffe0ff */
[----:B--2---:R-:W-:Y:S01]  /*258a0*/  FMUL.FTZ R11, R231, R0 ;  /* 0x00000000e70b7220 */ /* 0x004fe20000410000 */
[----:B------:R-:W-:Y:S02]  /*258b0*/  ISETP.GE.AND P4, PT, R20, R6, PT ;  /* 0x000000061400720c */ /* 0x000fe40003f86270 */
[C---:B------:R-:W-:Y:S01]  /*258c0*/  IADD3 R10, R3.reuse, 0xf1, RZ ;  /* 0x000000f1030a7810 */ /* 0x040fe20007ffe0ff */
[----:B------:R-:W-:Y:S01]  /*258d0*/  MUFU.TANH R20, R13 ;  /* 0x0000000d00147308 */ /* 0x000fe20000002400 */
[----:B------:R-:W-:-:S07]  /*258e0*/  IADD3 R15, R3, 0xf9, RZ ;  /* 0x000000f9030f7810 */ /* 0x000fce0007ffe0ff */
[----:B------:R-:W-:Y:S01]  /*258f0*/  MUFU.TANH R13, R12 ;  /* 0x0000000c000d7308 */ /* 0x000fe20000002400 */
[----:B------:R-:W-:-:S07]  /*25900*/  FFMA.FTZ R5, R132, R35, R33 ;  /* 0x0000002384057223 */ /* 0x000fce0000010021 */
[----:B------:R-:W-:Y:S08]  /*25910*/  MUFU.TANH R12, R11 ;  /* 0x0000000b000c7308 */ /* 0x000ff00000002400 */
[----:B------:R-:W1:Y:S08]  /*25920*/  I2F R24, R18 ;  /* 0x0000001200187306 */ /* 0x000e700000201400 */
[----:B------:R2:W-:Y:S08]  /*25930*/  MUFU.TANH R11, R9 ;  /* 0x00000009000b7308 */ /* 0x0005f00000002400 */
[----:B------:R-:W4:Y:S01]  /*25940*/  I2F R27, R10 ;  /* 0x0000000a001b7306 */ /* 0x000f220000201400 */
[----:B--2---:R-:W-:-:S07]  /*25950*/  FMUL.FTZ R9, R243, R0 ;  /* 0x00000000f3097220 */ /* 0x004fce0000410000 */
[----:B------:R-:W-:Y:S01]  /*25960*/  I2F R70, R3 ;  /* 0x0000000300467306 */ /* 0x000fe20000201400 */
[----:B------:R-:W-:Y:S01]  /*25970*/  FSEL R201, R5, -INF , !P4 ;  /* 0xff80000005c97808 */ /* 0x000fe20006000000 */
[CC--:B---3--:R-:W-:Y:S02]  /*25980*/  FFMA.FTZ R7, R132.reuse, R31.reuse, R25 ;  /* 0x0000001f84077223 */ /* 0x0c8fe40000010019 */
[----:B------:R-:W-:-:S04]  /*25990*/  FFMA.FTZ R4, R132, R31, R21 ;  /* 0x0000001f84047223 */ /* 0x000fc80000010015 */
[----:B------:R-:W2:Y:S01]  /*259a0*/  I2F R23, R15 ;  /* 0x0000000f00177306 */ /* 0x000ea20000201400 */
[----:B------:R-:W-:Y:S01]  /*259b0*/  FFMA.FTZ R5, R132, R28, R26 ;  /* 0x0000001c84057223 */ /* 0x000fe2000001001a */
[----:B------:R-:W-:-:S06]  /*259c0*/  ISETP.GE.AND P4, PT, R19, R6, PT ;  /* 0x000000061300720c */ /* 0x000fcc0003f86270 */
[----:B------:R-:W3:Y:S01]  /*259d0*/  MUFU.TANH R9, R9 ;  /* 0x0000000900097308 */ /* 0x000ee20000002400 */
[----:B------:R-:W-:Y:S01]  /*259e0*/  FSEL R213, R7, -INF , !P5 ;  /* 0xff80000007d57808 */ /* 0x000fe20006800000 */
[-C--:B-1----:R-:W-:Y:S01]  /*259f0*/  FFMA.FTZ R7, R132, R24.reuse, R22 ;  /* 0x0000001884077223 */ /* 0x082fe20000010016 */
[----:B------:R-:W-:Y:S01]  /*25a00*/  FSEL R211, R4, -INF , !P3 ;  /* 0xff80000004d37808 */ /* 0x000fe20005800000 */
[C---:B------:R-:W-:Y:S01]  /*25a10*/  FFMA.FTZ R4, R132.reuse, R24, R20 ;  /* 0x0000001884047223 */ /* 0x040fe20000010014 */
[----:B------:R-:W-:Y:S01]  /*25a20*/  FSEL R209, R5, -INF , !P4 ;  /* 0xff80000005d17808 */ /* 0x000fe20006000000 */
[-C--:B----4-:R-:W-:Y:S01]  /*25a30*/  FFMA.FTZ R5, R132, R27.reuse, R14 ;  /* 0x0000001b84057223 */ /* 0x090fe2000001000e */
[----:B------:R-:W-:Y:S01]  /*25a40*/  ISETP.GE.AND P6, PT, R18, R8, PT ;  /* 0x000000081200720c */ /* 0x000fe20003fc6270 */
[----:B------:R-:W-:Y:S01]  /*25a50*/  FFMA.FTZ R0, R132, R27, R13 ;  /* 0x0000001b84007223 */ /* 0x000fe2000001000d */
[----:B------:R-:W-:Y:S01]  /*25a60*/  BAR.SYNC.DEFER_BLOCKING 0x0 ;  /* 0x0000000000007b1d */ /* 0x000fe20000010000 */
[----:B------:R-:W-:-:S02]  /*25a70*/  ISETP.GE.AND P4, PT, R18, R6, PT ;  /* 0x000000061200720c */ /* 0x000fc40003f86270 */
[C---:B------:R-:W-:Y:S02]  /*25a80*/  ISETP.GE.AND P5, PT, R10.reuse, R8, PT ;  /* 0x000000080a00720c */ /* 0x040fe40003fa6270 */
[----:B------:R-:W-:Y:S02]  /*25a90*/  ISETP.GE.AND P3, PT, R10, R6, PT ;  /* 0x000000060a00720c */ /* 0x000fe40003f66270 */
[----:B------:R-:W-:Y:S02]  /*25aa0*/  FSEL R215, R7, -INF , !P6 ;  /* 0xff80000007d77808 */ /* 0x000fe40007000000 */
[----:B------:R-:W-:Y:S01]  /*25ab0*/  FSEL R217, R4, -INF , !P4 ;  /* 0xff80000004d97808 */ /* 0x000fe20006000000 */
[CC--:B--2---:R-:W-:Y:S01]  /*25ac0*/  FFMA.FTZ R4, R132.reuse, R23.reuse, R11 ;  /* 0x0000001784047223 */ /* 0x0c4fe2000001000b */
[C---:B------:R-:W-:Y:S02]  /*25ad0*/  ISETP.GE.AND P6, PT, R3.reuse, R8, PT ;  /* 0x000000080300720c */ /* 0x040fe40003fc6270 */
[----:B------:R-:W-:Y:S01]  /*25ae0*/  ISETP.GE.AND P4, PT, R3, R6, PT ;  /* 0x000000060300720c */ /* 0x000fe20003f86270 */
[CC--:B------:R-:W-:Y:S01]  /*25af0*/  FFMA.FTZ R3, R132.reuse, R70.reuse, R12 ;  /* 0x0000004684037223 */ /* 0x0c0fe2000001000c */
[----:B------:R-:W-:Y:S01]  /*25b00*/  FSEL R221, R5, -INF , !P5 ;  /* 0xff80000005dd7808 */ /* 0x000fe20006800000 */
[----:B------:R-:W-:Y:S01]  /*25b10*/  FFMA.FTZ R5, R132, R70, R229 ;  /* 0x0000004684057223 */ /* 0x000fe200000100e5 */
[----:B------:R-:W-:Y:S01]  /*25b20*/  FSEL R219, R0, -INF , !P3 ;  /* 0xff80000000db7808 */ /* 0x000fe20005800000 */
[----:B---3--:R-:W-:Y:S01]  /*25b30*/  FFMA.FTZ R0, R132, R23, R9 ;  /* 0x0000001784007223 */ /* 0x008fe20000010009 */
[C---:B------:R-:W-:Y:S01]  /*25b40*/  ISETP.GE.AND P5, PT, R15.reuse, R8, PT ;  /* 0x000000080f00720c */ /* 0x040fe20003fa6270 */
[----:B------:R-:W-:Y:S01]  /*25b50*/  BSSY B1, `(.L_x_3387) ;  /* 0x0000101000017945 */ /* 0x000fe20003800000 */
[----:B------:R-:W-:Y:S01]  /*25b60*/  ISETP.GE.AND P3, PT, R15, R6, PT ;  /* 0x000000060f00720c */ /* 0x000fe20003f66270 */
[----:B------:R-:W-:Y:S01]  /*25b70*/  IMAD.MOV.U32 R248, RZ, RZ, R226 ;  /* 0x000000fffff87224 */ /* 0x000fe200078e00e2 */
[----:B------:R-:W-:-:S02]  /*25b80*/  MOV R249, R227 ;  /* 0x000000e300f97202 */ /* 0x000fc40000000f00 */
        /* <DEDUP_REMOVED lines=8> */
[----:B------:R-:W-:Y:S02]  /*25c10*/  IADD3 R9, R54, -0x100, RZ ;  /* 0xffffff0036097810 */ /* 0x000fe40007ffe0ff */
[----:B------:R-:W-:-:S02]  /*25c20*/  IABS R7, R54 ;  /* 0x0000003600077213 */ /* 0x000fc40000000000 */
[----:B------:R-:W-:Y:S02]  /*25c30*/  IABS R8, R9 ;  /* 0x0000000900087213 */ /* 0x000fe40000000000 */
[-C--:B--2---:R-:W-:Y:S02]  /*25c40*/  IABS R0, R3.reuse ;  /* 0x0000000300007213 */ /* 0x084fe40000000000 */
        /* <DEDUP_REMOVED lines=56> */
.L_x_3390:
[----:B------:R-:W2:Y:S02]  /*25fd0*/  LD.E R0, [R16.64+0x38] ;  /* 0x0000380610007980 */ /* 0x000ea4000c101900 */
[----:B--2---:R-:W-:-:S04]  /*25fe0*/  LEA R0, -R0, RZ, 0x8 ;  /* 0x000000ff00007211 */ /* 0x004fc800078e41ff */
[----:B------:R-:W-:Y:S02]  /*25ff0*/  SHF.R.S32.HI R3, RZ, 0x1f, R0 ;  /* 0x0000001fff037819 */ /* 0x000fe40000011400 */
.L_x_3391:
[----:B------:R-:W-:Y:S05]  /*26000*/  BSYNC B0 ;  /* 0x0000000000007941 */ /* 0x000fea0003800000 */
.L_x_3389:
[----:B------:R-:W2:Y:S01]  /*26010*/  LDL R42, [R1] ;  /* 0x00000000012a7983 */ /* 0x000ea20000100800 */
[----:B-----5:R-:W-:Y:S01]  /*26020*/  @!P1 IADD3 R4, P2, R0, R118, RZ ;  /* 0x0000007600049210 */ /* 0x020fe20007f5e0ff */
[----:B------:R-:W-:Y:S01]  /*26030*/  @!P1 IMAD.MOV.U32 R12, RZ, RZ, R0 ;  /* 0x000000ffff0c9224 */ /* 0x000fe200078e0000 */
[C---:B------:R-:W-:Y:S01]  /*26040*/  @!P1 LEA R5, P0, R190.reuse, R0, 0x5 ;  /* 0x00000000be059211 */ /* 0x040fe200078028ff */
[----:B------:R-:W-:Y:S01]  /*26050*/  @!P1 IMAD.MOV.U32 R13, RZ, RZ, R3 ;  /* 0x000000ffff0d9224 */ /* 0x000fe200078e0003 */
[----:B------:R1:W-:Y:S01]  /*26060*/  @P1 STS.128 [R189+0x2000], RZ ;  /* 0x002000ffbd001388 */ /* 0x0003e20000000c00 */
[----:B------:R-:W-:Y:S01]  /*26070*/  @!P1 IMAD.X R6, R3, 0x1, R224, P2 ;  /* 0x0000000103069824 */ /* 0x000fe200010e06e0 */
[----:B------:R-:W-:Y:S01]  /*26080*/  @!P1 LEA.HI.X R7, R190, R3, R191, 0x5, P0 ;  /* 0x00000003be079211 */ /* 0x000fe200000f2cbf */
[C---:B------:R-:W-:Y:S01]  /*26090*/  @!P1 IMAD R18, R191.reuse, 0x60, RZ ;  /* 0x00000060bf129824 */ /* 0x040fe200078e02ff */
[----:B------:R-:W-:Y:S01]  /*260a0*/  BSSY B0, `(.L_x_3392) ;  /* 0x00000a7000007945 */ /* 0x000fe20003800000 */
[----:B------:R-:W-:-:S02]  /*260b0*/  @!P1 IMAD R15, R191, 0x30, RZ ;  /* 0x00000030bf0f9824 */ /* 0x000fc400078e02ff */
[C---:B------:R-:W-:Y:S02]  /*260c0*/  @!P1 IMAD R14, R191.reuse, 0x50, RZ ;  /* 0x00000050bf0e9824 */ /* 0x040fe400078e02ff */
[----:B------:R-:W-:Y:S02]  /*260d0*/  @!P1 IMAD.MOV.U32 R19, RZ, RZ, R3 ;  /* 0x000000ffff139224 */ /* 0x000fe400078e0003 */
[C---:B------:R-:W-:Y:S02]  /*260e0*/  @!P1 IMAD R23, R191.reuse, 0xc0, RZ ;  /* 0x000000c0bf179824 */ /* 0x040fe400078e02ff */
[C---:B------:R-:W-:Y:S02]  /*260f0*/  @!P1 IMAD R20, R191.reuse, 0x90, RZ ;  /* 0x00000090bf149824 */ /* 0x040fe400078e02ff */
[C---:B------:R-:W-:Y:S02]  /*26100*/  @!P1 IMAD R21, R191.reuse, 0xa0, RZ ;  /* 0x000000a0bf159824 */ /* 0x040fe400078e02ff */
[----:B------:R-:W-:Y:S01]  /*26110*/  @!P1 IMAD R22, R191, 0xb0, RZ ;  /* 0x000000b0bf169824 */ /* 0x000fe200078e02ff */
[----:B--2---:R-:W-:-:S02]  /*26120*/  @!P1 LEA R38, P2, R4, R42, 0x1 ;  /* 0x0000002a04269211 */ /* 0x004fc400078408ff */
[C---:B------:R-:W-:Y:S02]  /*26130*/  @!P1 LEA R34, P0, R5.reuse, R42, 0x1 ;  /* 0x0000002a05229211 */ /* 0x040fe400078008ff */
[-C--:B------:R-:W-:Y:S01]  /*26140*/  @!P1 LEA.HI.X R39, R4, R252.reuse, R6, 0x1, P2 ;  /* 0x000000fc04279211 */ /* 0x080fe200010f0c06 */
[--C-:B------:R-:W-:Y:S01]  /*26150*/  @!P1 IMAD.MOV.U32 R4, RZ, RZ, R0.reuse ;  /* 0x000000ffff049224 */ /* 0x100fe200078e0000 */
[----:B------:R-:W-:Y:S01]  /*26160*/  @!P1 LEA.HI.X R35, R5, R252, R7, 0x1, P0 ;  /* 0x000000fc05239211 */ /* 0x000fe200000f0c07 */
[----:B------:R-:W-:Y:S01]  /*26170*/  @!P1 IMAD.MOV.U32 R5, RZ, RZ, R3 ;  /* 0x000000ffff059224 */ /* 0x000fe200078e0003 */
[----:B------:R-:W-:Y:S01]  /*26180*/  @!P1 MOV R7, R3 ;  /* 0x0000000300079202 */ /* 0x000fe20000000f00 */
[----:B------:R-:W-:Y:S01]  /*26190*/  @!P1 IMAD.MOV.U32 R6, RZ, RZ, R0 ;  /* 0x000000ffff069224 */ /* 0x000fe200078e0000 */
[----:B------:R-:W-:Y:S01]  /*261a0*/  @!P1 LEA R10, P2, R0, R42, 0x1 ;  /* 0x0000002a000a9211 */ /* 0x000fe200078408ff */
[----:B------:R-:W-:-:S03]  /*261b0*/  @!P1 IMAD.WIDE.U32 R8, R190, 0x30, R4 ;  /* 0x00000030be089825 */ /* 0x000fc600078e0004 */
[----:B------:R-:W-:Y:S01]  /*261c0*/  @!P1 LEA.HI.X R11, R0, R252, R3, 0x1, P2 ;  /* 0x000000fc000b9211 */ /* 0x000fe200010f0c03 */
[----:B------:R-:W-:Y:S01]  /*261d0*/  @!P1 IMAD.WIDE.U32 R4, R190, 0x60, R12 ;  /* 0x00000060be049825 */ /* 0x000fe200078e000c */
[----:B------:R-:W-:-:S03]  /*261e0*/  @!P1 LEA R32, P3, R8, R42, 0x1 ;  /* 0x0000002a08209211 */ /* 0x000fc600078608ff */
[----:B------:R-:W-:Y:S01]  /*261f0*/  @!P1 IMAD.IADD R5, R18, 0x1, R5 ;  /* 0x0000000112059824 */ /* 0x000fe200078e0205 */
[----:B------:R-:W-:Y:S01]  /*26200*/  @!P1 LEA R28, P0, R4, R42, 0x1 ;  /* 0x0000002a041c9211 */ /* 0x000fe200078008ff */
[----:B------:R-:W-:Y:S01]  /*26210*/  @!P1 IMAD.WIDE.U32 R6, R190, 0x50, R6 ;  /* 0x00000050be069825 */ /* 0x000fe200078e0006 */
[----:B------:R-:W-:Y:S01]  /*26220*/  @!P1 MOV R18, R0 ;  /* 0x0000000000129202 */ /* 0x000fe20000000f00 */
[----:B------:R-:W-:Y:S01]  /*26230*/  @!PT LDS RZ, [RZ] ;  /* 0x00000000fffff984 */ /* 0x000fe20000000800 */
[----:B------:R-:W-:Y:S01]  /*26240*/  @!PT LDS RZ, [RZ] ;  /* 0x00000000fffff984 */ /* 0x000fe20000000800 */
[----:B------:R-:W-:Y:S01]  /*26250*/  @!PT LDS RZ, [RZ] ;  /* 0x00000000fffff984 */ /* 0x000fe20000000800 */
[----:B------:R2:W-:Y:S01]  /*26260*/  @!P1 LDGSTS.E.BYPASS.LTC128B.128 [R189+0x2000], [R10.64] ;  /* 0x020000000abd9fae */ /* 0x0005e2000b901d46 */
        /* <DEDUP_REMOVED lines=12> */
[----:B------:R-:W-:Y:S01]  /*26330*/  @!P1 IMAD.MOV.U32 R7, RZ, RZ, R3 ;  /* 0x000000ffff079224 */ /* 0x000fe200078e0003 */
[----:B------:R-:W-:Y:S01]  /*26340*/  @!P1 LEA R26, P0, R12, R42, 0x1 ;  /* 0x0000002a0c1a9211 */ /* 0x000fe200078008ff */
[----:B------:R-:W-:Y:S01]  /*26350*/  @!P1 IMAD.IADD R13, R8, 0x1, R13 ;  /* 0x00000001080d9824 */ /* 0x000fe200078e020d */
[----:B------:R-:W-:Y:S01]  /*26360*/  @!PT LDS RZ, [RZ] ;  /* 0x00000000fffff984 */ /* 0x000fe20000000800 */
[----:B------:R-:W-:Y:S01]  /*26370*/  @!PT LDS RZ, [RZ] ;  /* 0x00000000fffff984 */ /* 0x000fe20000000800 */
[----:B------:R-:W-:Y:S01]  /*26380*/  @!PT LDS RZ, [RZ] ;  /* 0x00000000fffff984 */ /* 0x000fe20000000800 */
[----:B------:R1:W-:Y:S01]  /*26390*/  @!P1 LDGSTS.E.BYPASS.LTC128B.128 [R189+0x2800], [R38.64] ;  /* 0x0280000026bd9fae */ /* 0x0003e2000b901d46 */
[----:B------:R-:W-:-:S02]  /*263a0*/  @!P1 IMAD.MOV.U32 R14, RZ, RZ, R0 ;  /* 0x000000ffff0e9224 */ /* 0x000fc400078e0000 */
[----:B------:R-:W-:Y:S01]  /*263b0*/  @!P1 IMAD.MOV.U32 R15, RZ, RZ, R3 ;  /* 0x000000ffff0f9224 */ /* 0x000fe200078e0003 */
[----:B------:R-:W-:Y:S01]  /*263c0*/  @!P1 LEA.HI.X R27, R12, R252, R13, 0x1, P0 ;  /* 0x000000fc0c1b9211 */ /* 0x000fe200000f0c0d */
[C---:B------:R-:W-:Y:S01]  /*263d0*/  @!P1 IMAD.WIDE.U32 R8, R190.reuse, 0xa0, R4 ;  /* 0x000000a0be089825 */ /* 0x040fe200078e0004 */
[----:B------:R1:W-:Y:S03]  /*263e0*/  @P1 STS.128 [R189+0x3000], RZ ;  /* 0x003000ffbd001388 */ /* 0x0003e60000000c00 */
[C---:B------:R-:W-:Y:S01]  /*263f0*/  @!P1 IMAD.WIDE.U32 R4, R190.reuse, 0xc0, R18 ;  /* 0x000000c0be049825 */ /* 0x040fe200078e0012 */
[----:B------:R-:W-:Y:S01]  /*26400*/  @!P1 IADD3 R9, R21, R9, RZ ;  /* 0x0000000915099210 */ /* 0x000fe20007ffe0ff */
[----:B------:R-:W-:Y:S01]  /*26410*/  @!PT LDS RZ, [RZ] ;  /* 0x00000000fffff984 */ /* 0x000fe20000000800 */
[----:B------:R-:W-:Y:S01]  /*26420*/  @!PT LDS RZ, [RZ] ;  /* 0x00000000fffff984 */ /* 0x000fe20000000800 */
[----:B------:R-:W-:Y:S01]  /*26430*/  @!PT LDS RZ, [RZ] ;  /* 0x00000000fffff984 */ /* 0x000fe20000000800 */
[----:B------:R1:W-:Y:S02]  /*26440*/  @!P1 LDGSTS.E.BYPASS.LTC128B.128 [R189+0x3000], [R34.64] ;  /* 0x0300000022bd9fae */ /* 0x0003e4000b901d46 */
[----:B--2---:R-:W-:Y:S01]  /*26450*/  @!P1 IMAD.WIDE.U32 R10, R190, 0x90, R6 ;  /* 0x00000090be0a9825 */ /* 0x004fe200078e0006 */
[-C--:B------:R-:W-:Y:S01]  /*26460*/  @!P1 LEA R18, P0, R4, R42.reuse, 0x1 ;  /* 0x0000002a04129211 */ /* 0x080fe200078008ff */
[----:B------:R1:W-:Y:S02]  /*26470*/  @P1 STS.128 [R189+0x3800], RZ ;  /* 0x003800ffbd001388 */ /* 0x0003e40000000c00 */
[----:B------:R-:W-:Y:S01]  /*26480*/  @!P1 IMAD.WIDE.U32 R6, R190, 0xb0, R14 ;  /* 0x000000b0be069825 */ /* 0x000fe200078e000e */
[----:B------:R-:W-:Y:S01]  /*26490*/  @!P1 LEA R24, P4, R10, R42, 0x1 ;  /* 0x0000002a0a189211 */ /* 0x000fe200078808ff */
[----:B------:R-:W-:Y:S01]  /*264a0*/  @!PT LDS RZ, [RZ] ;  /* 0x00000000fffff984 */ /* 0x000fe20000000800 */
[----:B------:R-:W-:Y:S01]  /*264b0*/  @!PT LDS RZ, [RZ] ;  /* 0x00000000fffff984 */ /* 0x000fe20000000800 */
[----:B------:R-:W-:Y:S01]  /*264c0*/  @!PT LDS RZ, [RZ] ;  /* 0x00000000fffff984 */ /* 0x000fe20000000800 */
[----:B------:R1:W-:Y:S02]  /*264d0*/  @!P1 LDGSTS.E.BYPASS.LTC128B.128 [R189+0x3800], [R32.64] ;  /* 0x0380000020bd9fae */ /* 0x0003e4000b901d46 */
[----:B------:R-:W-:-:S02]  /*264e0*/  @!P1 IMAD.IADD R5, R23, 0x1, R5 ;  /* 0x0000000117059824 */ /* 0x000fc400078e0205 */
[----:B------:R-:W-:Y:S01]  /*264f0*/  @!P1 IMAD.IADD R11, R20, 0x1, R11 ;  /* 0x00000001140b9824 */ /* 0x000fe200078e020b */
[-C--:B------:R-:W-:Y:S01]  /*26500*/  @!P1 LEA R20, P2, R6, R42.reuse, 0x1 ;  /* 0x0000002a06149211 */ /* 0x080fe200078408ff */
[----:B------:R-:W-:Y:S01]  /*26510*/  @!P1 IMAD.IADD R7, R22, 0x1, R7 ;  /* 0x0000000116079824 */ /* 0x000fe200078e0207 */
[----:B------:R-:W-:Y:S01]  /*26520*/  @!P1 LEA R22, P3, R8, R42, 0x1 ;  /* 0x0000002a08169211 */ /* 0x000fe200078608ff */
[--C-:B------:R-:W-:Y:S01]  /*26530*/  @!P1 IMAD.MOV.U32 R12, RZ, RZ, R0.reuse ;  /* 0x000000ffff0c9224 */ /* 0x100fe200078e0000 */
[-C--:B------:R-:W-:Y:S01]  /*26540*/  @!P1 LEA.HI.X R19, R4, R252.reuse, R5, 0x1, P0 ;  /* 0x000000fc04139211 */ /* 0x080fe200000f0c05 */
[----:B------:R-:W-:Y:S01]  /*26550*/  @!P1 IMAD.MOV.U32 R4, RZ, RZ, R0 ;  /* 0x000000ffff049224 */ /* 0x000fe200078e0000 */
[----:B------:R-:W-:Y:S01]  /*26560*/  @!P1 MOV R5, R3 ;  /* 0x0000000300059202 */ /* 0x000fe20000000f00 */
[----:B------:R-:W-:Y:S01]  /*26570*/  @!P1 IMAD.MOV.U32 R13, RZ, RZ, R3 ;  /* 0x000000ffff0d9224 */ /* 0x000fe200078e0003 */
[-C--:B------:R-:W-:Y:S01]  /*26580*/  @!P1 LEA.HI.X R23, R8, R252.reuse, R9, 0x1, P3 ;  /* 0x000000fc08179211 */ /* 0x080fe200018f0c09 */
[----:B------:R1:W-:Y:S01]  /*26590*/  @P1 STS.128 [R189+0x4000], RZ ;  /* 0x004000ffbd001388 */ /* 0x0003e20000000c00 */
[----:B------:R-:W-:Y:S01]  /*265a0*/  @!P1 LEA.HI.X R21, R6, R252, R7, 0x1, P2 ;  /* 0x000000fc06159211 */ /* 0x000fe200010f0c07 */
[C---:B------:R-:W-:Y:S01]  /*265b0*/  @!P1 IMAD.WIDE.U32 R6, R190.reuse, 0xd0, R4 ;  /* 0x000000d0be069825 */ /* 0x040fe200078e0004 */
[----:B------:R-:W-:-:S02]  /*265c0*/  @!P1 LEA R9, P2, R190, R0, 0x6 ;  /* 0x00000000be099211 */ /* 0x000fc400078430ff */
[----:B------:R-:W-:Y:S01]  /*265d0*/  @!P1 LEA.HI.X R25, R10, R252, R11, 0x1, P4 ;  /* 0x000000fc0a199211 */ /* 0x000fe200020f0c0b */
[C---:B------:R-:W-:Y:S01]  /*265e0*/  @!P1 IMAD.WIDE.U32 R4, R190.reuse, 0xe0, R12 ;  /* 0x000000e0be049825 */ /* 0x040fe200078e000c */
[CC--:B------:R-:W-:Y:S02]  /*265f0*/  @!P1 LEA.HI.X R13, R190.reuse, R3.reuse, R191, 0x6, P2 ;  /* 0x00000003be0d9211 */ /* 0x0c0fe400010f34bf */
[----:B------:R-:W-:Y:S01]  /*26600*/  @!P1 LEA R14, P4, R9, R42, 0x1 ;  /* 0x0000002a090e9211 */ /* 0x000fe200078808ff */
[C---:B------:R-:W-:Y:S01]  /*26610*/  @!P1 IMAD R10, R191.reuse, 0xd0, RZ ;  /* 0x000000d0bf0a9824 */ /* 0x040fe200078e02ff */
[C---:B------:R-:W-:Y:S01]  /*26620*/  @!P1 LEA R11, P0, R190.reuse, R0, 0x7 ;  /* 0x00000000be0b9211 */ /* 0x040fe200078038ff */
[----:B------:R-:W-:Y:S01]  /*26630*/  @!P1 IMAD R8, R191, 0xe0, RZ ;  /* 0x000000e0bf089824 */ /* 0x000fe200078e02ff */
[----:B------:R-:W-:Y:S02]  /*26640*/  @!P1 LEA.HI.X R15, R9, R252, R13, 0x1, P4 ;  /* 0x000000fc090f9211 */ /* 0x000fe400020f0c0d */
[----:B------:R-:W-:Y:S01]  /*26650*/  @!P1 LEA.HI.X R37, R190, R3, R191, 0x7, P0 ;  /* 0x00000003be259211 */ /* 0x000fe200000f3cbf */
[----:B------:R-:W-:Y:S01]  /*26660*/  @!P1 IMAD.IADD R5, R8, 0x1, R5 ;  /* 0x0000000108059824 */ /* 0x000fe200078e0205 */
[----:B------:R-:W-:Y:S01]  /*26670*/  @!P1 LEA R12, P3, R11, R42, 0x1 ;  /* 0x0000002a0b0c9211 */ /* 0x000fe200078608ff */
[----:B------:R-:W-:Y:S01]  /*26680*/  @!PT LDS RZ, [RZ] ;  /* 0x00000000fffff984 */ /* 0x000fe20000000800 */
[----:B------:R-:W-:Y:S01]  /*26690*/  @!PT LDS RZ, [RZ] ;  /* 0x00000000fffff984 */ /* 0x000fe20000000800 */
[----:B------:R-:W-:Y:S01]  /*266a0*/  @!PT LDS RZ, [RZ] ;  /* 0x00000000fffff984 */ /* 0x000fe20000000800 */
[----:B------:R1:W-:Y:S01]  /*266b0*/  @!P1 LDGSTS.E.BYPASS.LTC128B.128 [R189+0x4000], [R14.64] ;  /* 0x040000000ebd9fae */ /* 0x0003e2000b901d46 */
[----:B------:R-:W-:-:S02]  /*266c0*/  @!P1 IADD3 R7, R10, R7, RZ ;  /* 0x000000070a079210 */ /* 0x000fc40007ffe0ff */
[----:B------:R-:W-:Y:S01]  /*266d0*/  @!P1 LEA.HI.X R13, R11, R252, R37, 0x1, P3 ;  /* 0x000000fc0b0d9211 */ /* 0x000fe200018f0c25 */
[----:B------:R1:W-:Y:S01]  /*266e0*/  @P1 STS.128 [R189+0x4800], RZ ;  /* 0x004800ffbd001388 */ /* 0x0003e20000000c00 */
[-C--:B------:R-:W-:Y:S02]  /*266f0*/  @!P1 LEA R10, P2, R6, R42.reuse, 0x1 ;  /* 0x0000002a060a9211 */ /* 0x080fe400078408ff */
        /* <DEDUP_REMOVED lines=65> */
.L_x_3393:
[----:B------:R-:W-:Y:S05]  /*26b10*/  BSYNC B0 ;  /* 0x0000000000007941 */ /* 0x000fea0003800000 */
.L_x_3392:
[C---:B------:R-:W-:Y:S01]  /*26b20*/  LEA R42, P0, R0.reuse, R42, 0x1 ;  /* 0x0000002a002a7211 */ /* 0x040fe200078008ff */
[----:B------:R-:W0:Y:S03]  /*26b30*/  LDGDEPBAR ;  /* 0x00000000000079af */ /* 0x000e260000000000 */
[----:B------:R-:W-:Y:S01]  /*26b40*/  LEA.HI.X R252, R0, R252, R3, 0x1, P0 ;  /* 0x000000fc00fc7211 */ /* 0x000fe200000f0c03 */
[----:B------:R3:W-:Y:S04]  /*26b50*/  STL [R1], R42 ;  /* 0x0000002a01007387 */ /* 0x0007e80000100800 */
.L_x_3388:
[----:B------:R-:W-:Y:S05]  /*26b60*/  BSYNC B1 ;  /* 0x0000000000017941 */ /* 0x000fea0003800000 */
.L_x_3387:
[----:B------:R-:W4:Y:S04]  /*26b70*/  LDL.LU R44, [R1+0x80] ;  /* 0x00008000012c7983 */ /* 0x000f280000300800 */
[----:B--2---:R-:W2:Y:S04]  /*26b80*/  LDL.LU R52, [R1+0x7c] ;  /* 0x00007c0001347983 */ /* 0x004ea80000300800 */
[----:B---3--:R-:W3:Y:S04]  /*26b90*/  LDL.LU R70, [R1+0x78] ;  /* 0x0000780001467983 */ /* 0x008ee80000300800 */
[----:B------:R-:W4:Y:S04]  /*26ba0*/  LDL.LU R99, [R1+0x88] ;  /* 0x0000880001637983 */ /* 0x000f280000300800 */
[----:B------:R-:W4:Y:S01]  /*26bb0*/  LDL.LU R224, [R1+0x64] ;  /* 0x0000640001e07983 */ /* 0x000f220000300800 */
[----:B-----5:R-:W-:-:S02]  /*26bc0*/  FMNMX.FTZ R0, R2, R40, !PT ;  /* 0x0000002802007209 */ /* 0x020fc40007810000 */
[----:B------:R-:W-:Y:S01]  /*26bd0*/  FMNMX.FTZ R4, R36, R41, !PT ;  /* 0x0000002924047209 */ /* 0x000fe20007810000 */
[----:B-1----:R-:W4:Y:S01]  /*26be0*/  LDL.LU R33, [R1+0x10] ;  /* 0x0000100001217983 */ /* 0x002f220000300800 */
[----:B------:R-:W-:Y:S02]  /*26bf0*/  FMNMX.FTZ R0, R62, R0, !PT ;  /* 0x000000003e007209 */ /* 0x000fe40007810000 */
[----:B------:R-:W-:Y:S01]  /*26c00*/  FMNMX.FTZ R4, R63, R4, !PT ;  /* 0x000000043f047209 */ /* 0x000fe20007810000 */
[----:B------:R-:W4:Y:S01]  /*26c10*/  LDL.LU R34, [R1+0x14] ;  /* 0x0000140001227983 */ /* 0x000f220000300800 */
[----:B------:R-:W-:Y:S02]  /*26c20*/  FMNMX.FTZ R0, R92, R0, !PT ;  /* 0x000000005c007209 */ /* 0x000fe40007810000 */
[----:B------:R-:W-:Y:S01]  /*26c30*/  MOV R229, R76 ;  /* 0x0000004c00e57202 */ /* 0x000fe20000000f00 */
[----:B------:R-:W-:Y:S01]  /*26c40*/  LDSM.16.MT88.4 R12, [R139+0xa000] ;  /* 0x00a000008b0c783b */ /* 0x000fe20000004200 */
[----:B------:R-:W-:-:S02]  /*26c50*/  FMNMX.FTZ R3, R61, R0, !PT ;  /* 0x000000003d037209 */ /* 0x000fc40007810000 */
[----:B------:R-:W-:Y:S01]  /*26c60*/  MOV R227, R77 ;  /* 0x0000004d00e37202 */ /* 0x000fe20000000f00 */
[----:B------:R1:W4:Y:S01]  /*26c70*/  LD.E R0, [R16.64+0xdc] ;  /* 0x0000dc0610007980 */ /* 0x000322000c101900 */
[----:B------:R-:W-:Y:S02]  /*26c80*/  FMNMX.FTZ R3, R91, R3, !PT ;  /* 0x000000035b037209 */ /* 0x000fe40007810000 */
[----:B------:R-:W-:Y:S01]  /*26c90*/  FMNMX.FTZ R4, R93, R4, !PT ;  /* 0x000000045d047209 */ /* 0x000fe20007810000 */
        /* <DEDUP_REMOVED lines=12> */
[----:B------:R-:W-:Y:S01]  /*26d60*/  FMNMX.FTZ R3, R102, R3, !PT ;  /* 0x0000000366037209 */ /* 0x000fe20007810000 */
[----:B-1----:R-:W-:Y:S01]  /*26d70*/  LDSM.16.MT88.4 R16, [R180+0xa000] ;  /* 0x00a00000b410783b */ /* 0x002fe20000004200 */
        /* <DEDUP_REMOVED lines=87> */
[----:B------:R-:W-:-:S04]  /*272f0*/  FMNMX.FTZ R3, R238, R3, !PT ;  /* 0x00000003ee037209 */ /* 0x000fc80007810000 */
[----:B------:R-:W-:-:S04]  /*27300*/  FMNMX.FTZ R3, R209, R3, !PT ;  /* 0x00000003d1037209 */ /* 0x000fc80007810000 */
[----:B--2---:R-:W-:Y:S02]  /*27310*/  FMNMX.FTZ R3, R52, R3, !PT ;  /* 0x0000000334037209 */ /* 0x004fe40007810000 */
[----:B---3--:R-:W-:Y:S02]  /*27320*/  FMNMX.FTZ R4, R70, R4, !PT ;  /* 0x0000000446047209 */ /* 0x008fe40007810000 */
[----:B------:R-:W-:Y:S02]  /*27330*/  FMNMX.FTZ R3, R211, R3, !PT ;  /* 0x00000003d3037209 */ /* 0x000fe40007810000 */
[----:B------:R-:W-:Y:S02]  /*27340*/  FMNMX.FTZ R4, R205, R4, !PT ;  /* 0x00000004cd047209 */ /* 0x000fe40007810000 */
[----:B------:R-:W-:Y:S02]  /*27350*/  FMNMX.FTZ R3, R242, R3, !PT ;  /* 0x00000003f2037209 */ /* 0x000fe40007810000 */
[----:B------:R-:W-:-:S02]  /*27360*/  FMNMX.FTZ R4, R240, R4, !PT ;  /* 0x00000004f0047209 */ /* 0x000fc40007810000 */
[----:B------:R-:W-:Y:S02]  /*27370*/  FMNMX.FTZ R3, R217, R3, !PT ;  /* 0x00000003d9037209 */ /* 0x000fe40007810000 */
[----:B------:R-:W-:Y:S02]  /*27380*/  FMNMX.FTZ R4, R207, R4, !PT ;  /* 0x00000004cf047209 */ /* 0x000fe40007810000 */
[----:B----4-:R-:W-:Y:S02]  /*27390*/  FMNMX.FTZ R3, R99, R3, !PT ;  /* 0x0000000363037209 */ /* 0x010fe40007810000 */
[----:B------:R-:W-:Y:S02]  /*273a0*/  FMNMX.FTZ R4, R44, R4, !PT ;  /* 0x000000042c047209 */ /* 0x000fe40007810000 */
[----:B------:R-:W-:Y:S02]  /*273b0*/  FMNMX.FTZ R3, R219, R3, !PT ;  /* 0x00000003db037209 */ /* 0x000fe40007810000 */
[----:B------:R-:W-:-:S02]  /*273c0*/  FMNMX.FTZ R4, R213, R4, !PT ;  /* 0x00000004d5047209 */ /* 0x000fc40007810000 */
[----:B------:R-:W-:Y:S02]  /*273d0*/  FMNMX.FTZ R3, R239, R3, !PT ;  /* 0x00000003ef037209 */ /* 0x000fe40007810000 */
[----:B------:R-:W-:Y:S02]  /*273e0*/  FMNMX.FTZ R4, R229, R4, !PT ;  /* 0x00000004e5047209 */ /* 0x000fe40007810000 */
[----:B------:R-:W-:Y:S02]  /*273f0*/  FMNMX.FTZ R3, R225, R3, !PT ;  /* 0x00000003e1037209 */ /* 0x000fe40007810000 */
[----:B------:R-:W-:-:S04]  /*27400*/  FMNMX.FTZ R4, R215, R4, !PT ;  /* 0x00000004d7047209 */ /* 0x000fc80007810000 */
[----:B------:R-:W-:Y:S01]  /*27410*/  FMNMX.FTZ R4, R227, R4, !PT ;  /* 0x00000004e3047209 */ /* 0x000fe20007810000 */
[----:B------:R-:W1:Y:S03]  /*27420*/  SHFL.BFLY PT, R5, R3, 0x2, 0x1f ;  /* 0x0c401f0003057f89 */ /* 0x000e6600000e0000 */
        /* <DEDUP_REMOVED lines=9> */
[----:B------:R-:W-:Y:S01]  /*274c0*/  FSETP.NEU.FTZ.AND P0, PT, R77, -INF , PT ;  /* 0xff8000004d00780b */ /* 0x000fe20003f1d000 */
[----:B------:R-:W-:-:S05]  /*274d0*/  FMUL.FTZ R3, R0, R77 ;  /* 0x0000004d00037220 */ /* 0x000fca0000410000 */
[----:B------:R-:W-:-:S05]  /*274e0*/  FSEL R3, R3, RZ, P0 ;  /* 0x000000ff03037208 */ /* 0x000fca0000000000 */
[--C-:B------:R-:W-:Y:S01]  /*274f0*/  FFMA.FTZ R5, R40, R0, -R3.reuse ;  /* 0x0000000028057223 */ /* 0x100fe20000010803 */
[----:B--2---:R-:W-:Y:S01]  /*27500*/  FMNMX.FTZ R76, R4, R6, !PT ;  /* 0x00000006044c7209 */ /* 0x004fe20007810000 */
        /* <DEDUP_REMOVED lines=22> */
[----:B-1----:R-:W-:-:S04]  /*27670*/  FADD.FTZ R2, R36, -R6 ;  /* 0x8000000624027221 */ /* 0x002fc80000010000 */
[----:B------:R-:W-:-:S04]  /*27680*/  FMUL.FTZ R2, R0, R2 ;  /* 0x0000000200027220 */ /* 0x000fc80000410000 */
[----:B------:R1:W-:Y:S08]  /*27690*/  MUFU.EX2 R6, R2 ;  /* 0x0000000200067308 */ /* 0x0003f00000000800 */
[----:B------:R-:W3:Y:S01]  /*276a0*/  MUFU.EX2 R4, R4 ;  /* 0x0000000400047308 */ /* 0x000ee20000000800 */
[----:B-1----:R-:W-:-:S07]  /*276b0*/  FFMA.FTZ R2, R91, R0, -R3 ;  /* 0x000000005b027223 */ /* 0x002fce0000010803 */
[----:B------:R1:W-:Y:S02]  /*276c0*/  MUFU.EX2 R64, R2 ;  /* 0x0000000200407308 */ /* 0x0003e40000000800 */
[----:B-1----:R-:W-:-:S06]  /*276d0*/  FFMA.FTZ R2, R65, R0, -R3 ;  /* 0x0000000041027223 */ /* 0x002fcc0000010803 */
[----:B------:R1:W-:Y:S01]  /*276e0*/  MUFU.EX2 R32, R2 ;  /* 0x0000000200207308 */ /* 0x0003e20000000800 */
[----:B--2---:R-:W-:Y:S01]  /*276f0*/  F2FP.PACK_AB R8, R47, R92 ;  /* 0x0000005c2f08723e */ /* 0x004fe200000000ff */
[-C--:B---3--:R-:W-:Y:S01]  /*27700*/  FMUL.FTZ R170, R170, R4.reuse ;  /* 0x00000004aaaa7220 */ /* 0x088fe20000410000 */
[----:B------:R-:W-:Y:S01]  /*27710*/  F2FP.PACK_AB R9, R226, R7 ;  /* 0x00000007e209723e */ /* 0x000fe200000000ff */
[----:B------:R-:W-:Y:S01]  /*27720*/  FMUL.FTZ R171, R171, R4 ;  /* 0x00000004abab7220 */ /* 0x000fe20000410000 */
[----:B------:R-:W-:Y:S01]  /*27730*/  F2FP.PACK_AB R10, R54, R46 ;  /* 0x0000002e360a723e */ /* 0x000fe200000000ff */
[----:B-1----:R-:W-:-:S04]  /*27740*/  FFMA.FTZ R2, R94, R0, -R3 ;  /* 0x000000005e027223 */ /* 0x002fc80000010803 */
[----:B------:R1:W2:Y:S01]  /*27750*/  MUFU.EX2 R35, R2 ;  /* 0x0000000200237308 */ /* 0x0002a20000000800 */
[----:B------:R-:W-:Y:S01]  /*27760*/  F2FP.PACK_AB R11, R55, R45 ;  /* 0x0000002d370b723e */ /* 0x000fe200000000ff */
[-C--:B------:R-:W-:Y:S02]  /*27770*/  FMUL.FTZ R168, R168, R6.reuse ;  /* 0x00000006a8a87220 */ /* 0x080fe40000410000 */
[----:B------:R-:W-:Y:S02]  /*27780*/  FMUL.FTZ R169, R169, R6 ;  /* 0x00000006a9a97220 */ /* 0x000fe40000410000 */
[----:B-1----:R-:W-:-:S04]  /*27790*/  FFMA.FTZ R2, R66, R0, -R3 ;  /* 0x0000000042027223 */ /* 0x002fc80000010803 */
[----:B------:R1:W-:Y:S01]  /*277a0*/  MUFU.EX2 R231, R2 ;  /* 0x0000000200e77308 */ /* 0x0003e20000000800 */
[----:B------:R-:W-:Y:S01]  /*277b0*/  HMMA.16816.F32 R28, R8, R12, R168 ;  /* 0x0000000c081c723c */ /* 0x000fe200000018a8 */
[-C--:B------:R-:W-:Y:S02]  /*277c0*/  FMUL.FTZ R154, R154, R4.reuse ;  /* 0x000000049a9a7220 */ /* 0x080fe40000410000 */
[----:B------:R-:W-:Y:S02]  /*277d0*/  FMUL.FTZ R155, R155, R4 ;  /* 0x000000049b9b7220 */ /* 0x000fe40000410000 */
[----:B-1----:R-:W-:-:S04]  /*277e0*/  FFMA.FTZ R2, R95, R0, -R5 ;  /* 0x000000005f027223 */ /* 0x002fc80000010805 */
[----:B------:R1:W-:Y:S01]  /*277f0*/  MUFU.EX2 R118, R2 ;  /* 0x0000000200767308 */ /* 0x0003e20000000800 */
[-C--:B------:R-:W-:Y:S02]  /*27800*/  FMUL.FTZ R152, R152, R6.reuse ;  /* 0x0000000698987220 */ /* 0x080fe40000410000 */
[----:B------:R-:W-:Y:S02]  /*27810*/  FMUL.FTZ R153, R153, R6 ;  /* 0x0000000699997220 */ /* 0x000fe40000410000 */
[----:B------:R-:W-:Y:S02]  /*27820*/  FMUL.FTZ R146, R146, R4 ;  /* 0x0000000492927220 */ /* 0x000fe40000410000 */
[----:B-1----:R-:W-:-:S04]  /*27830*/  FFMA.FTZ R2, R67, R0, -R5 ;  /* 0x0000000043027223 */ /* 0x002fc80000010805 */
[----:B------:R1:W3:Y:S01]  /*27840*/  MUFU.EX2 R12, R2 ;  /* 0x00000002000c7308 */ /* 0x0002e20000000800 */
[----:B------:R-:W-:Y:S02]  /*27850*/  FMUL.FTZ R147, R147, R4 ;  /* 0x0000000493937220 */ /* 0x000fe40000410000 */
[-C--:B------:R-:W-:Y:S02]  /*27860*/  FMUL.FTZ R144, R144, R6.reuse ;  /* 0x0000000690907220 */ /* 0x080fe40000410000 */
[----:B------:R-:W-:Y:S02]  /*27870*/  FMUL.FTZ R145, R145, R6 ;  /* 0x0000000691917220 */ /* 0x000fe40000410000 */
[-C--:B------:R-:W-:Y:S02]  /*27880*/  FMUL.FTZ R142, R142, R4.reuse ;  /* 0x000000048e8e7220 */ /* 0x080fe40000410000 */
[----:B------:R-:W-:Y:S02]  /*27890*/  FMUL.FTZ R143, R143, R4 ;  /* 0x000000048f8f7220 */ /* 0x000fe40000410000 */
[----:B-1----:R-:W-:-:S02]  /*278a0*/  FFMA.FTZ R2, R100, R0, -R5 ;  /* 0x0000000064027223 */ /* 0x002fc40000010805 */
[-C--:B------:R-:W-:Y:S02]  /*278b0*/  FMUL.FTZ R140, R140, R6.reuse ;  /* 0x000000068c8c7220 */ /* 0x080fe40000410000 */
[----:B------:R1:W-:Y:S01]  /*278c0*/  MUFU.EX2 R67, R2 ;  /* 0x0000000200437308 */ /* 0x0003e20000000800 */
[----:B------:R-:W-:Y:S01]  /*278d0*/  FMUL.FTZ R141, R141, R6 ;  /* 0x000000068d8d7220 */ /* 0x000fe20000410000 */
[----:B------:R-:W-:Y:S01]  /*278e0*/  HMMA.16816.F32 R56, R8, R16, R152 ;  /* 0x000000100838723c */ /* 0x000fe20000001898 */
[----:B-1----:R-:W-:-:S07]  /*278f0*/  FFMA.FTZ R2, R68, R0, -R5 ;  /* 0x0000000044027223 */ /* 0x002fce0000010805 */
[C---:B------:R-:W-:Y:S01]  /*27900*/  HMMA.16816.F32 R144, R8.reuse, R20, R144 ;  /* 0x000000140890723c */ /* 0x040fe20000001890 */
[----:B------:R1:W4:Y:S07]  /*27910*/  MUFU.EX2 R152, R2 ;  /* 0x0000000200987308 */ /* 0x00032e0000000800 */
[----:B------:R-:W-:Y:S01]  /*27920*/  HMMA.16816.F32 R20, R8, R22, R140 ;  /* 0x000000160814723c */ /* 0x000fe2000000188c */
[----:B-1----:R-:W-:-:S04]  /*27930*/  FFMA.FTZ R2, R101, R0, -R3 ;  /* 0x0000000065027223 */ /* 0x002fc80000010803 */
[----:B------:R1:W-:Y:S02]  /*27940*/  MUFU.EX2 R140, R2 ;  /* 0x00000002008c7308 */ /* 0x0003e40000000800 */
[----:B-1----:R-:W-:-:S06]  /*27950*/  FFMA.FTZ R2, R69, R0, -R3 ;  /* 0x0000000045027223 */ /* 0x002fcc0000010803 */
[----:B------:R1:W-:Y:S01]  /*27960*/  MUFU.EX2 R142, R2 ;  /* 0x00000002008e7308 */ /* 0x0003e20000000800 */
[-C--:B------:R-:W-:Y:S02]  /*27970*/  FMUL.FTZ R162, R162, R4.reuse ;  /* 0x00000004a2a27220 */ /* 0x080fe40000410000 */
[----:B------:R-:W-:Y:S02]  /*27980*/  FMUL.FTZ R163, R163, R4 ;  /* 0x00000004a3a37220 */ /* 0x000fe40000410000 */
[----:B------:R-:W-:Y:S02]  /*27990*/  FMUL.FTZ R160, R160, R6 ;  /* 0x00000006a0a07220 */ /* 0x000fe40000410000 */
[----:B-1----:R-:W-:-:S04]  /*279a0*/  FFMA.FTZ R2, R102, R0, -R3 ;  /* 0x0000000066027223 */ /* 0x002fc80000010803 */
[----:B------:R1:W-:Y:S01]  /*279b0*/  MUFU.EX2 R247, R2 ;  /* 0x0000000200f77308 */ /* 0x0003e20000000800 */
[----:B------:R-:W-:Y:S02]  /*279c0*/  FMUL.FTZ R161, R161, R6 ;  /* 0x00000006a1a17220 */ /* 0x000fe40000410000 */
[-C--:B------:R-:W-:Y:S02]  /*279d0*/  FMUL.FTZ R158, R158, R4.reuse ;  /* 0x000000049e9e7220 */ /* 0x080fe40000410000 */
[----:B------:R-:W-:Y:S02]  /*279e0*/  FMUL.FTZ R159, R159, R4 ;  /* 0x000000049f9f7220 */ /* 0x000fe40000410000 */
        /* <DEDUP_REMOVED lines=8> */
[-C--:B------:R-:W-:Y:S02]  /*27a70*/  FMUL.FTZ R166, R166, R4.reuse ;  /* 0x00000004a6a67220 */ /* 0x080fe40000410000 */
[----:B------:R-:W-:-:S02]  /*27a80*/  FMUL.FTZ R167, R167, R4 ;  /* 0x00000004a7a77220 */ /* 0x000fc40000410000 */
[----:B------:R-:W-:Y:S02]  /*27a90*/  FMUL.FTZ R164, R164, R6 ;  /* 0x00000006a4a47220 */ /* 0x000fe40000410000 */
[----:B-1----:R-:W-:Y:S02]  /*27aa0*/  FFMA.FTZ R2, R71, R0, -R5 ;  /* 0x0000000047027223 */ /* 0x002fe40000010805 */
[----:B------:R-:W-:Y:S02]  /*27ab0*/  FMUL.FTZ R165, R165, R6 ;  /* 0x00000006a5a57220 */ /* 0x000fe40000410000 */
[----:B------:R1:W1:Y:S01]  /*27ac0*/  MUFU.EX2 R244, R2 ;  /* 0x0000000200f47308 */ /* 0x0002620000000800 */
[----:B------:R-:W-:Y:S01]  /*27ad0*/  HMMA.16816.F32 R36, R8, R24, R160 ;  /* 0x000000180824723c */ /* 0x000fe200000018a0 */
[----:B--2---:R-:W-:Y:S02]  /*27ae0*/  MOV R154, R35 ;  /* 0x00000023009a7202 */ /* 0x004fe40000000f00 */
[----:B------:R-:W-:-:S02]  /*27af0*/  MOV R53, R34 ;  /* 0x0000002200357202 */ /* 0x000fc40000000f00 */
[----:B------:R-:W-:Y:S02]  /*27b00*/  MOV R60, R33 ;  /* 0x00000021003c7202 */ /* 0x000fe40000000f00 */
[----:B------:R-:W-:Y:S01]  /*27b10*/  MOV R100, R32 ;  /* 0x0000002000647202 */ /* 0x000fe20000000f00 */
[----:B------:R-:W-:Y:S01]  /*27b20*/  HMMA.16816.F32 R48, R8, R26, R156 ;  /* 0x0000001a0830723c */ /* 0x000fe2000000189c */
[----:B------:R-:W2:Y:S01]  /*27b30*/  LDSM.16.MT88.4 R24, [R139+0xa800] ;  /* 0x00a800008b18783b */ /* 0x000ea20000004200 */
[----:B---3--:R-:W-:-:S03]  /*27b40*/  MOV R101, R12 ;  /* 0x0000000c00657202 */ /* 0x008fc60000000f00 */
[----:B------:R-:W3:Y:S01]  /*27b50*/  LDSM.16.MT88.4 R32, [R182+0xa800] ;  /* 0x00a80000b620783b */ /* 0x000ee20000004200 */
[-CC-:B-1----:R-:W-:Y:S02]  /*27b60*/  FFMA.FTZ R2, R104, R0.reuse, -R5.reuse ;  /* 0x0000000068027223 */ /* 0x182fe40000010805 */
[C---:B------:R-:W-:Y:S01]  /*27b70*/  HMMA.16816.F32 R148, R8.reuse, R18, R148 ;  /* 0x000000120894723c */ /* 0x040fe20000001894 */
[----:B------:R-:W1:Y:S01]  /*27b80*/  LDSM.16.MT88.4 R16, [R180+0xa800] ;  /* 0x00a80000b410783b */ /* 0x000e620000004200 */
[----:B------:R4:W-:Y:S06]  /*27b90*/  MUFU.EX2 R243, R2 ;  /* 0x0000000200f37308 */ /* 0x0009ec0000000800 */
[----:B------:R-:W-:Y:S01]  /*27ba0*/  HMMA.16816.F32 R40, R8, R14, R164 ;  /* 0x0000000e0828723c */ /* 0x000fe200000018a4 */
[----:B------:R-:W1:Y:S01]  /*27bb0*/  LDSM.16.MT88.4 R12, [R181+0xa800] ;  /* 0x00a80000b50c783b */ /* 0x000e620000004200 */
[----:B----4-:R-:W-:-:S04]  /*27bc0*/  FFMA.FTZ R2, R72, R0, -R5 ;  /* 0x0000000048027223 */ /* 0x010fc80000010805 */
[----:B------:R4:W1:Y:S02]  /*27bd0*/  MUFU.EX2 R246, R2 ;  /* 0x0000000200f67308 */ /* 0x0008640000000800 */
[----:B----4-:R-:W-:-:S06]  /*27be0*/  FFMA.FTZ R2, R73, R0, -R3 ;  /* 0x0000000049027223 */ /* 0x010fcc0000010803 */
[----:B------:R4:W1:Y:S01]  /*27bf0*/  MUFU.EX2 R241, R2 ;  /* 0x0000000200f17308 */ /* 0x0008620000000800 */
[----:B------:R-:W-:Y:S01]  /*27c00*/  MOV R141, R231 ;  /* 0x000000e7008d7202 */ /* 0x000fe20000000f00 */
[----:B----4-:R-:W-:-:S06]  /*27c10*/  FFMA.FTZ R2, R105, R0, -R3 ;  /* 0x0000000069027223 */ /* 0x010fcc0000010803 */
[----:B------:R4:W-:Y:S01]  /*27c20*/  MUFU.EX2 R233, R2 ;  /* 0x0000000200e97308 */ /* 0x0009e20000000800 */
[----:B------:R-:W-:Y:S01]  /*27c30*/  MOV R91, R229 ;  /* 0x000000e5005b7202 */ /* 0x000fe20000000f00 */
[----:B----4-:R-:W-:-:S06]  /*27c40*/  FFMA.FTZ R2, R74, R0, -R3 ;  /* 0x000000004a027223 */ /* 0x010fcc0000010803 */
[----:B------:R4:W-:Y:S01]  /*27c50*/  MUFU.EX2 R235, R2 ;  /* 0x0000000200eb7308 */ /* 0x0009e20000000800 */
[----:B------:R-:W-:Y:S02]  /*27c60*/  F2FP.PACK_AB R8, R101, R118 ;  /* 0x000000766508723e */ /* 0x000fe400000000ff */
[----:B------:R-:W-:Y:S01]  /*27c70*/  F2FP.PACK_AB R9, R100, R64 ;  /* 0x000000406409723e */ /* 0x000fe200000000ff */
[----:B----4-:R-:W-:-:S04]  /*27c80*/  FFMA.FTZ R2, R106, R0, -R3 ;  /* 0x000000006a027223 */ /* 0x010fc80000010803 */
[----:B------:R4:W-:Y:S01]  /*27c90*/  MUFU.EX2 R231, R2 ;  /* 0x0000000200e77308 */ /* 0x0009e20000000800 */
[----:B------:R-:W-:Y:S02]  /*27ca0*/  F2FP.PACK_AB R10, R152, R67 ;  /* 0x00000043980a723e */ /* 0x000fe400000000ff */
[----:B------:R-:W-:Y:S02]  /*27cb0*/  F2FP.PACK_AB R11, R141, R154 ;  /* 0x0000009a8d0b723e */ /* 0x000fe400000000ff */
[----:B------:R-:W-:Y:S01]  /*27cc0*/  MOV R65, R227 ;  /* 0x000000e300417202 */ /* 0x000fe20000000f00 */
[----:B----4-:R-:W-:-:S04]  /*27cd0*/  FFMA.FTZ R2, R108, R0, -R5 ;  /* 0x000000006c027223 */ /* 0x010fc80000010805 */
[----:B------:R4:W-:Y:S01]  /*27ce0*/  MUFU.EX2 R229, R2 ;  /* 0x0000000200e57308 */ /* 0x0009e20000000800 */
[----:B------:R-:W-:Y:S01]  /*27cf0*/  MOV R162, R226 ;  /* 0x000000e200a27202 */ /* 0x000fe20000000f00 */
[----:B--2---:R-:W-:Y:S01]  /*27d00*/  HMMA.16816.F32 R28, R8, R24, R28 ;  /* 0x00000018081c723c */ /* 0x004fe2000000181c */
[----:B------:R-:W-:Y:S01]  /*27d10*/  MOV R160, R70 ;  /* 0x0000004600a07202 */ /* 0x000fe20000000f00 */
[----:B----4-:R-:W-:-:S04]  /*27d20*/  FFMA.FTZ R2, R75, R0, -R5 ;  /* 0x000000004b027223 */ /* 0x010fc80000010805 */
[----:B------:R2:W4:Y:S02]  /*27d30*/  MUFU.EX2 R227, R2 ;  /* 0x0000000200e37308 */ /* 0x0005240000000800 */
[----:B------:R-:W-:Y:S01]  /*27d40*/  HMMA.16816.F32 R40, R8, R26, R40 ;  /* 0x0000001a0828723c */ /* 0x000fe20000001828 */
[----:B------:R-:W4:Y:S01]  /*27d50*/  LDSM.16.MT88.4 R24, [R139+0xb000] ;  /* 0x00b000008b18783b */ /* 0x000f220000004200 */
[----:B------:R-:W-:-:S06]  /*27d60*/  MOV R94, R224 ;  /* 0x000000e0005e7202 */ /* 0x000fcc0000000f00 */
[----:B---3--:R-:W-:Y:S01]  /*27d70*/  HMMA.16816.F32 R36, R8, R32, R36 ;  /* 0x000000200824723c */ /* 0x008fe20000001824 */
[----:B--2---:R-:W-:-:S07]  /*27d80*/  FFMA.FTZ R2, R111, R0, -R5 ;  /* 0x000000006f027223 */ /* 0x004fce0000010805 */
[C---:B------:R-:W-:Y:S01]  /*27d90*/  HMMA.16816.F32 R48, R8.reuse, R34, R48 ;  /* 0x000000220830723c */ /* 0x040fe20000001830 */
[----:B------:R-:W2:Y:S01]  /*27da0*/  LDSM.16.MT88.4 R32, [R182+0xb000] ;  /* 0x00b00000b620783b */ /* 0x000ea20000004200 */
[----:B------:R3:W-:Y:S06]  /*27db0*/  MUFU.EX2 R226, R2 ;  /* 0x0000000200e27308 */ /* 0x0007ec0000000800 */
[C---:B-1----:R-:W-:Y:S08]  /*27dc0*/  HMMA.16816.F32 R56, R8.reuse, R16, R56 ;  /* 0x000000100838723c */ /* 0x042ff00000001838 */
[----:B------:R-:W-:Y:S01]  /*27dd0*/  HMMA.16816.F32 R68, R8, R18, R148 ;  /* 0x000000120844723c */ /* 0x000fe20000001894 */
[----:B------:R-:W1:Y:S01]  /*27de0*/  LDSM.16.MT88.4 R16, [R180+0xb000] ;  /* 0x00b00000b410783b */ /* 0x000e620000004200 */
[----:B---3--:R-:W-:-:S06]  /*27df0*/  FFMA.FTZ R2, R78, R0, -R5 ;  /* 0x000000004e027223 */ /* 0x008fcc0000010805 */
[C---:B------:R-:W-:Y:S01]  /*27e00*/  HMMA.16816.F32 R144, R8.reuse, R12, R144 ;  /* 0x0000000c0890723c */ /* 0x040fe20000001890 */
[----:B------:R3:W1:Y:S07]  /*27e10*/  MUFU.EX2 R224, R2 ;  /* 0x0000000200e07308 */ /* 0x00066e0000000800 */
[----:B------:R-:W-:Y:S01]  /*27e20*/  HMMA.16816.F32 R20, R8, R14, R20 ;  /* 0x0000000e0814723c */ /* 0x000fe20000001814 */
[----:B------:R-:W1:Y:S01]  /*27e30*/  LDSM.16.MT88.4 R12, [R181+0xb000] ;  /* 0x00b00000b50c783b */ /* 0x000e620000004200 */
[----:B---3--:R-:W-:-:S04]  /*27e40*/  FFMA.FTZ R2, R79, R0, -R3 ;  /* 0x000000004f027223 */ /* 0x008fc80000010803 */
[----:B------:R3:W1:Y:S02]  /*27e50*/  MUFU.EX2 R171, R2 ;  /* 0x0000000200ab7308 */ /* 0x0006640000000800 */
[----:B---3--:R-:W-:-:S06]  /*27e60*/  FFMA.FTZ R2, R112, R0, -R3 ;  /* 0x0000000070027223 */ /* 0x008fcc0000010803 */
[----:B------:R3:W-:Y:S02]  /*27e70*/  MUFU.EX2 R169, R2 ;  /* 0x0000000200a97308 */ /* 0x0007e40000000800 */
[----:B---3--:R-:W-:-:S06]  /*27e80*/  FFMA.FTZ R2, R80, R0, -R3 ;  /* 0x0000000050027223 */ /* 0x008fcc0000010803 */
[----:B------:R3:W-:Y:S01]  /*27e90*/  MUFU.EX2 R170, R2 ;  /* 0x0000000200aa7308 */ /* 0x0007e20000000800 */
[----:B------:R-:W-:Y:S02]  /*27ea0*/  F2FP.PACK_AB R8, R244, R245 ;  /* 0x000000f5f408723e */ /* 0x000fe400000000ff */
[----:B------:R-:W-:Y:S01]  /*27eb0*/  F2FP.PACK_AB R9, R142, R140 ;  /* 0x0000008c8e09723e */ /* 0x000fe200000000ff */
[----:B---3--:R-:W-:-:S04]  /*27ec0*/  FFMA.FTZ R2, R114, R0, -R3 ;  /* 0x0000000072027223 */ /* 0x008fc80000010803 */
[----:B------:R3:W-:Y:S01]  /*27ed0*/  MUFU.EX2 R168, R2 ;  /* 0x0000000200a87308 */ /* 0x0007e20000000800 */
[----:B------:R-:W-:Y:S02]  /*27ee0*/  F2FP.PACK_AB R10, R246, R243 ;  /* 0x000000f3f60a723e */ /* 0x000fe400000000ff */
[----:B------:R-:W-:Y:S01]  /*27ef0*/  F2FP.PACK_AB R11, R241, R247 ;  /* 0x000000f7f10b723e */ /* 0x000fe200000000ff */
[----:B---3--:R-:W-:-:S04]  /*27f00*/  FFMA.FTZ R2, R115, R0, -R5 ;  /* 0x0000000073027223 */ /* 0x008fc80000010805 */
[----:B------:R3:W-:Y:S02]  /*27f10*/  MUFU.EX2 R167, R2 ;  /* 0x0000000200a77308 */ /* 0x0007e40000000800 */
[----:B----4-:R-:W-:Y:S01]  /*27f20*/  HMMA.16816.F32 R28, R8, R24, R28 ;  /* 0x00000018081c723c */ /* 0x010fe2000000181c */
[----:B------:R-:W-:Y:S01]  /*27f30*/  MOV R163, R45 ;  /* 0x0000002d00a37202 */ /* 0x000fe20000000f00 */
[----:B---3--:R-:W-:-:S04]  /*27f40*/  FFMA.FTZ R2, R81, R0, -R5 ;  /* 0x0000000051027223 */ /* 0x008fc80000010805 */
[----:B------:R3:W4:Y:S02]  /*27f50*/  MUFU.EX2 R166, R2 ;  /* 0x0000000200a67308 */ /* 0x0007240000000800 */
[C---:B------:R-:W-:Y:S01]  /*27f60*/  HMMA.16816.F32 R40, R8.reuse, R26, R40 ;  /* 0x0000001a0828723c */ /* 0x040fe20000001828 */
[----:B------:R-:W-:Y:S07]  /*27f70*/  LDSM.16.MT88.4 R24, [R139+0xb800] ;  /* 0x00b800008b18783b */ /* 0x000fee0000004200 */
[----:B--2---:R-:W-:Y:S01]  /*27f80*/  HMMA.16816.F32 R36, R8, R32, R36 ;  /* 0x000000200824723c */ /* 0x004fe20000001824 */
[----:B---3--:R-:W-:-:S07]  /*27f90*/  FFMA.FTZ R2, R119, R0, -R5 ;  /* 0x0000000077027223 */ /* 0x008fce0000010805 */
[C---:B------:R-:W-:Y:S01]  /*27fa0*/  HMMA.16816.F32 R48, R8.reuse, R34, R48 ;  /* 0x000000220830723c */ /* 0x040fe20000001830 */
[----:B------:R-:W2:Y:S01]  /*27fb0*/  LDSM.16.MT88.4 R32, [R182+0xb800] ;  /* 0x00b80000b620783b */ /* 0x000ea20000004200 */
[----:B------:R3:W-:Y:S06]  /*27fc0*/  MUFU.EX2 R165, R2 ;  /* 0x0000000200a57308 */ /* 0x0007ec0000000800 */
[----:B-1----:R-:W-:Y:S01]  /*27fd0*/  HMMA.16816.F32 R56, R8, R16, R56 ;  /* 0x000000100838723c */ /* 0x002fe20000001838 */
        /* <DEDUP_REMOVED lines=9> */
[----:B---3--:R-:W-:-:S04]  /*28070*/  FFMA.FTZ R2, R83, R0, -R3 ;  /* 0x0000000053027223 */ /* 0x008fc80000010803 */
[----:B------:R3:W1:Y:S01]  /*28080*/  MUFU.EX2 R163, R2 ;  /* 0x0000000200a37308 */ /* 0x0006620000000800 */
[----:B------:R-:W-:Y:S02]  /*28090*/  MOV R155, R46 ;  /* 0x0000002e009b7202 */ /* 0x000fe40000000f00 */
[----:B------:R-:W-:Y:S02]  /*280a0*/  MOV R102, R161 ;  /* 0x000000a100667202 */ /* 0x000fe40000000f00 */
[----:B------:R-:W-:Y:S01]  /*280b0*/  MOV R95, R55 ;  /* 0x00000037005f7202 */ /* 0x000fe20000000f00 */
[----:B---3--:R-:W-:-:S04]  /*280c0*/  FFMA.FTZ R2, R121, R0, -R3 ;  /* 0x0000000079027223 */ /* 0x008fc80000010803 */
[----:B------:R3:W-:Y:S01]  /*280d0*/  MUFU.EX2 R161, R2 ;  /* 0x0000000200a17308 */ /* 0x0007e20000000800 */
[----:B------:R-:W-:Y:S02]  /*280e0*/  MOV R153, R95 ;  /* 0x0000005f00997202 */ /* 0x000fe40000000f00 */
[----:B------:R-:W-:Y:S02]  /*280f0*/  MOV R159, R54 ;  /* 0x00000036009f7202 */ /* 0x000fe40000000f00 */
[----:B------:R-:W-:Y:S01]  /*28100*/  MOV R95, R160 ;  /* 0x000000a0005f7202 */ /* 0x000fe20000000f00 */
[----:B---3--:R-:W-:Y:S01]  /*28110*/  FFMA.FTZ R2, R84, R0, -R3 ;  /* 0x0000000054027223 */ /* 0x008fe20000010803 */
[----:B------:R-:W-:Y:S02]  /*28120*/  MOV R84, R155 ;  /* 0x0000009b00547202 */ /* 0x000fe40000000f00 */
[----:B------:R-:W-:Y:S02]  /*28130*/  MOV R155, R162 ;  /* 0x000000a2009b7202 */ /* 0x000fe40000000f00 */
[----:B------:R3:W-:Y:S01]  /*28140*/  MUFU.EX2 R162, R2 ;  /* 0x0000000200a27308 */ /* 0x0007e20000000800 */
[----:B------:R-:W-:-:S02]  /*28150*/  MOV R143, R159 ;  /* 0x0000009f008f7202 */ /* 0x000fc40000000f00 */
[----:B------:R-:W-:Y:S01]  /*28160*/  MOV R157, R52 ;  /* 0x00000034009d7202 */ /* 0x000fe20000000f00 */
[----:B---3--:R-:W-:-:S04]  /*28170*/  FFMA.FTZ R2, R123, R0, -R3 ;  /* 0x000000007b027223 */ /* 0x008fc80000010803 */
[----:B------:R3:W-:Y:S01]  /*28180*/  MUFU.EX2 R160, R2 ;  /* 0x0000000200a07308 */ /* 0x0007e20000000800 */
[----:B------:R-:W-:Y:S02]  /*28190*/  F2FP.PACK_AB R8, R227, R229 ;  /* 0x000000e5e308723e */ /* 0x000fe400000000ff */
[----:B------:R-:W-:Y:S02]  /*281a0*/  F2FP.PACK_AB R9, R235, R233 ;  /* 0x000000e9eb09723e */ /* 0x000fe400000000ff */
[----:B------:R-:W-:Y:S02]  /*281b0*/  F2FP.PACK_AB R10, R224, R226 ;  /* 0x000000e2e00a723e */ /* 0x000fe400000000ff */
[----:B------:R-:W-:Y:S01]  /*281c0*/  F2FP.PACK_AB R11, R171, R231 ;  /* 0x000000e7ab0b723e */ /* 0x000fe200000000ff */
[----:B---3--:R-:W-:-:S04]  /*281d0*/  FFMA.FTZ R2, R124, R0, -R5 ;  /* 0x000000007c027223 */ /* 0x008fc80000010805 */
[----:B------:R3:W-:Y:S01]  /*281e0*/  MUFU.EX2 R159, R2 ;  /* 0x00000002009f7308 */ /* 0x0007e20000000800 */
[----:B------:R-:W-:Y:S02]  /*281f0*/  MOV R83, R142 ;  /* 0x0000008e00537202 */ /* 0x000fe40000000f00 */
[----:B------:R-:W-:Y:S02]  /*28200*/  MOV R156, R47 ;  /* 0x0000002f009c7202 */ /* 0x000fe40000000f00 */
[----:B------:R-:W-:Y:S02]  /*28210*/  MOV R142, R157 ;  /* 0x0000009d008e7202 */ /* 0x000fe40000000f00 */
[----:B------:R-:W-:Y:S01]  /*28220*/  MOV R66, R99 ;  /* 0x0000006300427202 */ /* 0x000fe20000000f00 */
[----:B---3--:R-:W-:Y:S01]  /*28230*/  FFMA.FTZ R2, R85, R0, -R5 ;  /* 0x0000000055027223 */ /* 0x008fe20000010805 */
[----:B------:R-:W-:-:S03]  /*28240*/  MOV R85, R158 ;  /* 0x0000009e00557202 */ /* 0x000fc60000000f00 */
[----:B------:R3:W1:Y:S01]  /*28250*/  MUFU.EX2 R158, R2 ;  /* 0x00000002009e7308 */ /* 0x0006620000000800 */
[----:B------:R-:W-:Y:S01]  /*28260*/  MOV R99, R60 ;  /* 0x0000003c00637202 */ /* 0x000fe20000000f00 */
[----:B--2---:R-:W-:Y:S01]  /*28270*/  HMMA.16816.F32 R44, R8, R32, R36 ;  /* 0x00000020082c723c */ /* 0x004fe20000001824 */
[----:B------:R-:W-:Y:S02]  /*28280*/  MOV R93, R53 ;  /* 0x00000035005d7202 */ /* 0x000fe40000000f00 */
[----:B------:R-:W-:-:S05]  /*28290*/  MOV R73, R156 ;  /* 0x0000009c00497202 */ /* 0x000fca0000000f00 */
[----:B------:R-:W-:Y:S01]  /*282a0*/  HMMA.16816.F32 R52, R8, R24, R28 ;  /* 0x000000180834723c */ /* 0x000fe2000000181c */
[----:B------:R-:W2:Y:S01]  /*282b0*/  LDSM.16.MT88.4 R28, [R139+0xc000] ;  /* 0x00c000008b1c783b */ /* 0x000ea20000004200 */
[----:B---3--:R-:W-:-:S06]  /*282c0*/  FFMA.FTZ R2, R127, R0, -R5 ;  /* 0x000000007f027223 */ /* 0x008fcc0000010805 */
[C---:B------:R-:W-:Y:S01]  /*282d0*/  HMMA.16816.F32 R60, R8.reuse, R26, R40 ;  /* 0x0000001a083c723c */ /* 0x040fe20000001828 */
[----:B------:R-:W3:Y:S01]  /*282e0*/  LDSM.16.MT88.4 R24, [R182+0xc000] ;  /* 0x00c00000b618783b */ /* 0x000ee20000004200 */
[----:B------:R4:W-:Y:S06]  /*282f0*/  MUFU.EX2 R157, R2 ;  /* 0x00000002009d7308 */ /* 0x0009ec0000000800 */
[----:B------:R-:W-:Y:S01]  /*28300*/  HMMA.16816.F32 R40, R8, R34, R48 ;  /* 0x000000220828723c */ /* 0x000fe20000001830 */
[----:B------:R-:W-:-:S07]  /*28310*/  MOV R104, R155 ;  /* 0x0000009b00687202 */ /* 0x000fce0000000f00 */
[----:B-1----:R-:W-:Y:S01]  /*28320*/  HMMA.16816.F32 R36, R8, R16, R56 ;  /* 0x000000100824723c */ /* 0x002fe20000001838 */
[----:B----4-:R-:W-:-:S04]  /*28330*/  FFMA.FTZ R2, R86, R0, -R5 ;  /* 0x0000000056027223 */ /* 0x010fc80000010805 */
[----:B------:R1:W4:Y:S03]  /*28340*/  MUFU.EX2 R156, R2 ;  /* 0x00000002009c7308 */ /* 0x0003260000000800 */
[C---:B------:R-:W-:Y:S01]  /*28350*/  HMMA.16816.F32 R68, R8.reuse, R18, R68 ;  /* 0x000000120844723c */ /* 0x040fe20000001844 */
[----:B------:R-:W2:Y:S07]  /*28360*/  LDSM.16.MT88.4 R16, [R180+0xc000] ;  /* 0x00c00000b410783b */ /* 0x000eae0000004200 */
[----:B------:R-:W-:Y:S01]  /*28370*/  HMMA.16816.F32 R32, R8, R12, R144 ;  /* 0x0000000c0820723c */ /* 0x000fe20000001890 */
[----:B-1----:R-:W-:-:S07]  /*28380*/  FFMA.FTZ R2, R87, R0, -R3 ;  /* 0x0000000057027223 */ /* 0x002fce0000010803 */
[----:B------:R-:W-:Y:S01]  /*28390*/  HMMA.16816.F32 R20, R8, R14, R20 ;  /* 0x0000000e0814723c */ /* 0x000fe20000001814 */
[----:B------:R-:W1:Y:S01]  /*283a0*/  LDSM.16.MT88.4 R12, [R181+0xc000] ;  /* 0x00c00000b50c783b */ /* 0x000e620000004200 */
[----:B------:R3:W1:Y:S01]  /*283b0*/  MUFU.EX2 R155, R2 ;  /* 0x00000002009b7308 */ /* 0x0006620000000800 */
        /* <DEDUP_REMOVED lines=8> */
[----:B------:R-:W-:Y:S01]  /*28440*/  F2FP.PACK_AB R8, R166, R167 ;  /* 0x000000a7a608723e */ /* 0x000fe200000000ff */
[----:B---3--:R-:W-:-:S06]  /*28450*/  FFMA.FTZ R2, R131, R0, -R3 ;  /* 0x0000000083027223 */ /* 0x008fcc0000010803 */
[----:B------:R3:W-:Y:S01]  /*28460*/  MUFU.EX2 R152, R2 ;  /* 0x0000000200987308 */ /* 0x0007e20000000800 */
[----:B------:R-:W-:Y:S02]  /*28470*/  F2FP.PACK_AB R9, R170, R169 ;  /* 0x000000a9aa09723e */ /* 0x000fe400000000ff */
[----:B------:R-:W-:Y:S02]  /*28480*/  F2FP.PACK_AB R10, R164, R165 ;  /* 0x000000a5a40a723e */ /* 0x000fe400000000ff */
[----:B------:R-:W-:Y:S01]  /*28490*/  F2FP.PACK_AB R11, R163, R168 ;  /* 0x000000a8a30b723e */ /* 0x000fe200000000ff */
[----:B---3--:R-:W-:-:S04]  /*284a0*/  FFMA.FTZ R2, R133, R0, -R5 ;  /* 0x0000000085027223 */ /* 0x008fc80000010805 */
[----:B------:R3:W-:Y:S02]  /*284b0*/  MUFU.EX2 R151, R2 ;  /* 0x0000000200977308 */ /* 0x0007e40000000800 */
[----:B--2---:R-:W-:Y:S01]  /*284c0*/  HMMA.16816.F32 R48, R8, R28, R52 ;  /* 0x0000001c0830723c */ /* 0x004fe20000001834 */
[----:B---3--:R-:W-:-:S05]  /*284d0*/  FFMA.FTZ R2, R89, R0, -R5 ;  /* 0x0000000059027223 */ /* 0x008fca0000010805 */
[----:B------:R2:W3:Y:S02]  /*284e0*/  MUFU.EX2 R149, R2 ;  /* 0x0000000200957308 */ /* 0x0004e40000000800 */
[----:B------:R-:W-:Y:S01]  /*284f0*/  HMMA.16816.F32 R44, R8, R24, R44 ;  /* 0x00000018082c723c */ /* 0x000fe2000000182c */
[----:B--2---:R-:W-:-:S05]  /*28500*/  FFMA.FTZ R2, R173, R0, -R5 ;  /* 0x00000000ad027223 */ /* 0x004fca0000010805 */
[----:B------:R2:W-:Y:S02]  /*28510*/  MUFU.EX2 R148, R2 ;  /* 0x0000000200947308 */ /* 0x0005e40000000800 */
[C---:B------:R-:W-:Y:S01]  /*28520*/  HMMA.16816.F32 R52, R8.reuse, R26, R40 ;  /* 0x0000001a0834723c */ /* 0x040fe20000001828 */
[----:B------:R-:W3:Y:S07]  /*28530*/  LDSM.16.MT88.4 R24, [R182+0xc800] ;  /* 0x00c80000b618783b */ /* 0x000eee0000004200 */
[----:B------:R-:W-:Y:S01]  /*28540*/  HMMA.16816.F32 R36, R8, R16, R36 ;  /* 0x000000100824723c */ /* 0x000fe20000001824 */
[----:B--2---:R-:W-:-:S07]  /*28550*/  FFMA.FTZ R2, R90, R0, -R5 ;  /* 0x000000005a027223 */ /* 0x004fce0000010805 */
[C---:B------:R-:W-:Y:S01]  /*28560*/  HMMA.16816.F32 R68, R8.reuse, R18, R68 ;  /* 0x000000120844723c */ /* 0x040fe20000001844 */
[----:B------:R-:W2:Y:S01]  /*28570*/  LDSM.16.MT88.4 R16, [R180+0xc800] ;  /* 0x00c80000b410783b */ /* 0x000ea20000004200 */
[----:B------:R4:W2:Y:S06]  /*28580*/  MUFU.EX2 R150, R2 ;  /* 0x0000000200967308 */ /* 0x0008ac0000000800 */
[C---:B-1----:R-:W-:Y:S08]  /*28590*/  HMMA.16816.F32 R32, R8.reuse, R12, R32 ;  /* 0x0000000c0820723c */ /* 0x042ff00000001820 */
[----:B------:R-:W-:Y:S01]  /*285a0*/  HMMA.16816.F32 R20, R8, R14, R20 ;  /* 0x0000000e0814723c */ /* 0x000fe20000001814 */
[----:B------:R-:W1:Y:S01]  /*285b0*/  LDSM.16.MT88.4 R12, [R181+0xc800] ;  /* 0x00c80000b50c783b */ /* 0x000e620000004200 */
[----:B----4-:R-:W-:-:S04]  /*285c0*/  FFMA.FTZ R2, R96, R0, -R3 ;  /* 0x0000000060027223 */ /* 0x010fc80000010803 */
[----:B------:R4:W1:Y:S02]  /*285d0*/  MUFU.EX2 R147, R2 ;  /* 0x0000000200937308 */ /* 0x0008640000000800 */
[----:B------:R-:W-:Y:S01]  /*285e0*/  HMMA.16816.F32 R60, R8, R30, R60 ;  /* 0x0000001e083c723c */ /* 0x000fe2000000183c */
[----:B------:R-:W1:Y:S01]  /*285f0*/  LDSM.16.MT88.4 R28, [R139+0xc800] ;  /* 0x00c800008b1c783b */ /* 0x000e620000004200 */
[----:B----4-:R-:W-:-:S04]  /*28600*/  FFMA.FTZ R2, R175, R0, -R3 ;  /* 0x00000000af027223 */ /* 0x010fc80000010803 */
[----:B------:R4:W-:Y:S01]  /*28610*/  MUFU.EX2 R145, R2 ;  /* 0x0000000200917308 */ /* 0x0009e20000000800 */
[----:B------:R-:W-:Y:S02]  /*28620*/  MOV R82, R140 ;  /* 0x0000008c00527202 */ /* 0x000fe40000000f00 */
[----:B------:R-:W-:Y:S01]  /*28630*/  MOV R140, R143 ;  /* 0x0000008f008c7202 */ /* 0x000fe20000000f00 */
[----:B----4-:R-:W-:-:S04]  /*28640*/  FFMA.FTZ R2, R98, R0, -R3 ;  /* 0x0000000062027223 */ /* 0x010fc80000010803 */
[----:B------:R4:W-:Y:S01]  /*28650*/  MUFU.EX2 R146, R2 ;  /* 0x0000000200927308 */ /* 0x0009e20000000800 */
[----:B------:R-:W-:Y:S02]  /*28660*/  MOV R105, R141 ;  /* 0x0000008d00697202 */ /* 0x000fe40000000f00 */
[----:B------:R-:W-:Y:S01]  /*28670*/  MOV R141, R142 ;  /* 0x0000008e008d7202 */ /* 0x000fe20000000f00 */
[----:B----4-:R-:W-:-:S04]  /*28680*/  FFMA.FTZ R2, R176, R0, -R3 ;  /* 0x00000000b0027223 */ /* 0x010fc80000010803 */
[----:B------:R4:W-:Y:S01]  /*28690*/  MUFU.EX2 R144, R2 ;  /* 0x0000000200907308 */ /* 0x0009e20000000800 */
[----:B------:R-:W-:Y:S02]  /*286a0*/  MOV R79, R72 ;  /* 0x00000048004f7202 */ /* 0x000fe40000000f00 */
[----:B------:R-:W-:Y:S01]  /*286b0*/  F2FP.PACK_AB R8, R158, R159 ;  /* 0x0000009f9e08723e */ /* 0x000fe200000000ff */
[----:B----4-:R-:W-:-:S04]  /*286c0*/  FFMA.FTZ R2, R177, R0, -R5 ;  /* 0x00000000b1027223 */ /* 0x010fc80000010805 */
[----:B------:R4:W-:Y:S01]  /*286d0*/  MUFU.EX2 R143, R2 ;  /* 0x00000002008f7308 */ /* 0x0009e20000000800 */
[----:B------:R-:W-:Y:S02]  /*286e0*/  F2FP.PACK_AB R9, R162, R161 ;  /* 0x000000a1a209723e */ /* 0x000fe400000000ff */
[----:B------:R-:W-:Y:S02]  /*286f0*/  F2FP.PACK_AB R10, R156, R157 ;  /* 0x0000009d9c0a723e */ /* 0x000fe400000000ff */
[----:B------:R-:W-:Y:S02]  /*28700*/  F2FP.PACK_AB R11, R155, R160 ;  /* 0x000000a09b0b723e */ /* 0x000fe400000000ff */
[----:B------:R-:W-:Y:S01]  /*28710*/  MOV R72, R103 ;  /* 0x0000006700487202 */ /* 0x000fe20000000f00 */
[----:B----4-:R-:W-:-:S04]  /*28720*/  FFMA.FTZ R2, R107, R0, -R5 ;  /* 0x000000006b027223 */ /* 0x010fc80000010805 */
[----:B------:R4:W1:Y:S01]  /*28730*/  MUFU.EX2 R142, R2 ;  /* 0x00000002008e7308 */ /* 0x0008620000000800 */
[----:B------:R-:W-:Y:S01]  /*28740*/  MOV R103, R141 ;  /* 0x0000008d00677202 */ /* 0x000fe20000000f00 */
[----:B---3--:R-:W-:Y:S01]  /*28750*/  HMMA.16816.F32 R44, R8, R24, R44 ;  /* 0x00000018082c723c */ /* 0x008fe2000000182c */
[----:B----4-:R-:W-:Y:S01]  /*28760*/  FFMA.FTZ R2, R192, R0, -R5 ;  /* 0x00000000c0027223 */ /* 0x010fe20000010805 */
[----:B------:R-:W-:-:S04]  /*28770*/  MOV R192, R73 ;  /* 0x0000004900c07202 */ /* 0x000fc80000000f00 */
[----:B------:R3:W-:Y:S01]  /*28780*/  MUFU.EX2 R141, R2 ;  /* 0x00000002008d7308 */ /* 0x0007e20000000800 */
[----:B------:R-:W-:Y:S01]  /*28790*/  MOV R73, R104 ;  /* 0x0000006800497202 */ /* 0x000fe20000000f00 */
[C---:B------:R-:W-:Y:S01]  /*287a0*/  HMMA.16816.F32 R52, R8.reuse, R26, R52 ;  /* 0x0000001a0834723c */ /* 0x040fe20000001834 */
[----:B------:R-:W-:Y:S01]  /*287b0*/  MOV R104, R140 ;  /* 0x0000008c00687202 */ /* 0x000fe20000000f00 */
[----:B------:R-:W4:Y:S06]  /*287c0*/  LDSM.16.MT88.4 R24, [R182+0xd000] ;  /* 0x00d00000b618783b */ /* 0x000f2c0000004200 */
[----:B--2---:R-:W-:Y:S01]  /*287d0*/  HMMA.16816.F32 R36, R8, R16, R36 ;  /* 0x000000100824723c */ /* 0x004fe20000001824 */
[----:B---3--:R-:W-:-:S07]  /*287e0*/  FFMA.FTZ R2, R109, R0, -R5 ;  /* 0x000000006d027223 */ /* 0x008fce0000010805 */
[C---:B------:R-:W-:Y:S01]  /*287f0*/  HMMA.16816.F32 R68, R8.reuse, R18, R68 ;  /* 0x000000120844723c */ /* 0x040fe20000001844 */
[----:B------:R-:W2:Y:S01]  /*28800*/  LDSM.16.MT88.4 R16, [R180+0xd000] ;  /* 0x00d00000b410783b */ /* 0x000ea20000004200 */
[----:B------:R3:W2:Y:S06]  /*28810*/  MUFU.EX2 R140, R2 ;  /* 0x00000002008c7308 */ /* 0x0006ac0000000800 */
[C---:B-1----:R-:W-:Y:S08]  /*28820*/  HMMA.16816.F32 R32, R8.reuse, R12, R32 ;  /* 0x0000000c0820723c */ /* 0x042ff00000001820 */
[----:B------:R-:W-:Y:S01]  /*28830*/  HMMA.16816.F32 R20, R8, R14, R20 ;  /* 0x0000000e0814723c */ /* 0x000fe20000001814 */
[----:B------:R-:W1:Y:S01]  /*28840*/  LDSM.16.MT88.4 R12, [R181+0xd000] ;  /* 0x00d00000b50c783b */ /* 0x000e620000004200 */
[----:B---3--:R-:W-:-:S04]  /*28850*/  FFMA.FTZ R2, R110, R0, -R3 ;  /* 0x000000006e027223 */ /* 0x008fc80000010803 */
[----:B------:R3:W1:Y:S02]  /*28860*/  MUFU.EX2 R133, R2 ;  /* 0x0000000200857308 */ /* 0x0006640000000800 */
[----:B------:R-:W-:Y:S01]  /*28870*/  HMMA.16816.F32 R40, R8, R28, R48 ;  /* 0x0000001c0828723c */ /* 0x000fe20000001830 */
[----:B---3--:R-:W-:-:S05]  /*28880*/  FFMA.FTZ R2, R194, R0, -R3 ;  /* 0x00000000c2027223 */ /* 0x008fca0000010803 */
[----:B------:R3:W-:Y:S02]  /*28890*/  MUFU.EX2 R129, R2 ;  /* 0x0000000200817308 */ /* 0x0007e40000000800 */
[----:B------:R-:W-:Y:S01]  /*288a0*/  HMMA.16816.F32 R60, R8, R30, R60 ;  /* 0x0000001e083c723c */ /* 0x000fe2000000183c */
[----:B------:R-:W1:Y:S01]  /*288b0*/  LDSM.16.MT88.4 R28, [R139+0xd000] ;  /* 0x00d000008b1c783b */ /* 0x000e620000004200 */
[----:B---3--:R-:W-:-:S04]  /*288c0*/  FFMA.FTZ R2, R113, R0, -R3 ;  /* 0x0000000071027223 */ /* 0x008fc80000010803 */
        /* <DEDUP_REMOVED lines=10> */
[----:B------:R3:W1:Y:S02]  /*28970*/  MUFU.EX2 R123, R2 ;  /* 0x00000002007b7308 */ /* 0x0006640000000800 */
[----:B----4-:R-:W-:Y:S01]  /*28980*/  HMMA.16816.F32 R44, R8, R24, R44 ;  /* 0x00000018082c723c */ /* 0x010fe2000000182c */
[----:B---3--:R-:W-:-:S05]  /*28990*/  FFMA.FTZ R2, R198, R0, -R5 ;  /* 0x00000000c6027223 */ /* 0x008fca0000010805 */
[----:B------:R3:W-:Y:S02]  /*289a0*/  MUFU.EX2 R121, R2 ;  /* 0x0000000200797308 */ /* 0x0007e40000000800 */
[C---:B------:R-:W-:Y:S01]  /*289b0*/  HMMA.16816.F32 R52, R8.reuse, R26, R52 ;  /* 0x0000001a0834723c */ /* 0x040fe20000001834 */
[----:B------:R-:W4:Y:S07]  /*289c0*/  LDSM.16.MT88.4 R24, [R182+0xd800] ;  /* 0x00d80000b618783b */ /* 0x000f2e0000004200 */
[----:B--2---:R-:W-:Y:S01]  /*289d0*/  HMMA.16816.F32 R48, R8, R16, R36 ;  /* 0x000000100830723c */ /* 0x004fe20000001824 */
[----:B---3--:R-:W-:-:S07]  /*289e0*/  FFMA.FTZ R2, R117, R0, -R5 ;  /* 0x0000000075027223 */ /* 0x008fce0000010805 */
[C---:B------:R-:W-:Y:S01]  /*289f0*/  HMMA.16816.F32 R68, R8.reuse, R18, R68 ;  /* 0x000000120844723c */ /* 0x040fe20000001844 */
[----:B------:R-:W2:Y:S01]  /*28a00*/  LDSM.16.MT88.4 R16, [R180+0xd800] ;  /* 0x00d80000b410783b */ /* 0x000ea20000004200 */
[----:B------:R3:W2:Y:S06]  /*28a10*/  MUFU.EX2 R119, R2 ;  /* 0x0000000200777308 */ /* 0x0006ac0000000800 */
[C---:B-1----:R-:W-:Y:S01]  /*28a20*/  HMMA.16816.F32 R36, R8.reuse, R12, R32 ;  /* 0x0000000c0824723c */ /* 0x042fe20000001820 */
[----:B------:R-:W-:Y:S07]  /*28a30*/  LDSM.16.MT88.4 R32, [R139+0xe000] ;  /* 0x00e000008b20783b */ /* 0x000fee0000004200 */
[----:B------:R-:W-:Y:S01]  /*28a40*/  HMMA.16816.F32 R20, R8, R14, R20 ;  /* 0x0000000e0814723c */ /* 0x000fe20000001814 */
[----:B------:R-:W1:Y:S01]  /*28a50*/  LDSM.16.MT88.4 R12, [R181+0xd800] ;  /* 0x00d80000b50c783b */ /* 0x000e620000004200 */
[----:B---3--:R-:W-:Y:S01]  /*28a60*/  FFMA.FTZ R2, R120, R0, -R3 ;  /* 0x0000000078027223 */ /* 0x008fe20000010803 */
[----:B------:R-:W-:-:S03]  /*28a70*/  MOV R120, R118 ;  /* 0x0000007600787202 */ /* 0x000fc60000000f00 */
        /* <DEDUP_REMOVED lines=17> */
[----:B------:R3:W1:Y:S02]  /*28b90*/  MUFU.EX2 R113, R2 ;  /* 0x0000000200717308 */ /* 0x0006640000000800 */
[----:B----4-:R-:W-:Y:S01]  /*28ba0*/  HMMA.16816.F32 R44, R8, R24, R44 ;  /* 0x00000018082c723c */ /* 0x010fe2000000182c */
[----:B---3--:R-:W-:-:S05]  /*28bb0*/  FFMA.FTZ R2, R208, R0, -R5 ;  /* 0x00000000d0027223 */ /* 0x008fca0000010805 */
[----:B------:R3:W-:Y:S02]  /*28bc0*/  MUFU.EX2 R112, R2 ;  /* 0x0000000200707308 */ /* 0x0007e40000000800 */
[C---:B------:R-:W-:Y:S08]  /*28bd0*/  HMMA.16816.F32 R52, R8.reuse, R26, R52 ;  /* 0x0000001a0834723c */ /* 0x040ff00000001834 */
[----:B--2---:R-:W-:Y:S01]  /*28be0*/  HMMA.16816.F32 R48, R8, R16, R48 ;  /* 0x000000100830723c */ /* 0x004fe20000001830 */
[----:B---3--:R-:W-:-:S07]  /*28bf0*/  FFMA.FTZ R2, R126, R0, -R5 ;  /* 0x000000007e027223 */ /* 0x008fce0000010805 */
[C---:B------:R-:W-:Y:S01]  /*28c00*/  HMMA.16816.F32 R68, R8.reuse, R18, R68 ;  /* 0x000000120844723c */ /* 0x040fe20000001844 */
[----:B------:R-:W2:Y:S01]  /*28c10*/  LDSM.16.MT88.4 R16, [R180+0xe000] ;  /* 0x00e00000b410783b */ /* 0x000ea20000004200 */
[----:B------:R3:W4:Y:S06]  /*28c20*/  MUFU.EX2 R111, R2 ;  /* 0x00000002006f7308 */ /* 0x00072c0000000800 */
[C---:B-1----:R-:W-:Y:S01]  /*28c30*/  HMMA.16816.F32 R24, R8.reuse, R12, R36 ;  /* 0x0000000c0818723c */ /* 0x042fe20000001824 */
[----:B------:R-:W-:Y:S01]  /*28c40*/  MOV R194, R105 ;  /* 0x0000006900c27202 */ /* 0x000fe20000000f00 */
[----:B------:R-:W-:Y:S06]  /*28c50*/  LDSM.16.MT88.4 R36, [R182+0xe800] ;  /* 0x00e80000b624783b */ /* 0x000fec0000004200 */
        /* <DEDUP_REMOVED lines=13> */
[----:B------:R-:W-:Y:S02]  /*28d30*/  MOV R177, R104 ;  /* 0x0000006800b17202 */ /* 0x000fe40000000f00 */
[----:B------:R-:W-:Y:S01]  /*28d40*/  F2FP.PACK_AB R8, R123, R124 ;  /* 0x0000007c7b08723e */ /* 0x000fe200000000ff */
[----:B---3--:R-:W-:-:S04]  /*28d50*/  FFMA.FTZ R2, R214, R0, -R5 ;  /* 0x00000000d6027223 */ /* 0x008fc80000010805 */
[----:B------:R3:W-:Y:S01]  /*28d60*/  MUFU.EX2 R105, R2 ;  /* 0x0000000200697308 */ /* 0x0007e20000000800 */
[----:B------:R-:W-:Y:S02]  /*28d70*/  F2FP.PACK_AB R9, R131, R129 ;  /* 0x000000818309723e */ /* 0x000fe400000000ff */
[----:B------:R-:W-:Y:S02]  /*28d80*/  F2FP.PACK_AB R10, R119, R121 ;  /* 0x00000079770a723e */ /* 0x000fe400000000ff */
[----:B------:R-:W-:Y:S01]  /*28d90*/  F2FP.PACK_AB R11, R118, R127 ;  /* 0x0000007f760b723e */ /* 0x000fe200000000ff */
[----:B---3--:R-:W-:-:S04]  /*28da0*/  FFMA.FTZ R2, R136, R0, -R5 ;  /* 0x0000000088027223 */ /* 0x008fc80000010805 */
[----:B------:R3:W1:Y:S01]  /*28db0*/  MUFU.EX2 R106, R2 ;  /* 0x00000002006a7308 */ /* 0x0006620000000800 */
[----:B------:R-:W-:Y:S01]  /*28dc0*/  MOV R176, R103 ;  /* 0x0000006700b07202 */ /* 0x000fe20000000f00 */
[----:B------:R-:W-:Y:S01]  /*28dd0*/  HMMA.16816.F32 R40, R8, R32, R40 ;  /* 0x000000200828723c */ /* 0x000fe20000001828 */
[----:B------:R-:W-:Y:S01]  /*28de0*/  MOV R197, R72 ;  /* 0x0000004800c57202 */ /* 0x000fe20000000f00 */
[----:B---3--:R-:W-:-:S04]  /*28df0*/  FFMA.FTZ R2, R216, R0, -R5 ;  /* 0x00000000d8027223 */ /* 0x008fc80000010805 */
[----:B------:R3:W-:Y:S02]  /*28e00*/  MUFU.EX2 R104, R2 ;  /* 0x0000000200687308 */ /* 0x0007e40000000800 */
[----:B------:R-:W-:Y:S01]  /*28e10*/  HMMA.16816.F32 R60, R8, R34, R60 ;  /* 0x00000022083c723c */ /* 0x000fe2000000183c */
[----:B------:R-:W4:Y:S01]  /*28e20*/  LDSM.16.MT88.4 R32, [R139+0xe800] ;  /* 0x00e800008b20783b */ /* 0x000f220000004200 */
[----:B------:R-:W-:-:S06]  /*28e30*/  MOV R72, R102 ;  /* 0x0000006600487202 */ /* 0x000fcc0000000f00 */
[----:B--2---:R-:W-:Y:S01]  /*28e40*/  HMMA.16816.F32 R48, R8, R16, R48 ;  /* 0x000000100830723c */ /* 0x004fe20000001830 */
[----:B---3--:R-:W-:-:S07]  /*28e50*/  FFMA.FTZ R2, R172, R0, -R5 ;  /* 0x00000000ac027223 */ /* 0x008fce0000010805 */
[C---:B------:R-:W-:Y:S01]  /*28e60*/  HMMA.16816.F32 R68, R8.reuse, R18, R68 ;  /* 0x000000120844723c */ /* 0x040fe20000001844 */
[----:B------:R-:W2:Y:S01]  /*28e70*/  LDSM.16.MT88.4 R16, [R180+0xe800] ;  /* 0x00e80000b410783b */ /* 0x000ea20000004200 */
[----:B------:R3:W2:Y:S06]  /*28e80*/  MUFU.EX2 R103, R2 ;  /* 0x0000000200677308 */ /* 0x0006ac0000000800 */
[----:B-1----:R-:W-:Y:S01]  /*28e90*/  HMMA.16816.F32 R24, R8, R12, R24 ;  /* 0x0000000c0818723c */ /* 0x002fe20000001818 */
[----:B------:R-:W-:-:S07]  /*28ea0*/  MOV R204, R99 ;  /* 0x0000006300cc7202 */ /* 0x000fce0000000f00 */
[----:B------:R-:W-:Y:S01]  /*28eb0*/  HMMA.16816.F32 R20, R8, R14, R20 ;  /* 0x0000000e0814723c */ /* 0x000fe20000001814 */
[----:B------:R-:W1:Y:S01]  /*28ec0*/  LDSM.16.MT88.4 R12, [R181+0xe800] ;  /* 0x00e80000b50c783b */ /* 0x000e620000004200 */
[----:B---3--:R-:W-:-:S04]  /*28ed0*/  FFMA.FTZ R2, R174, R0, -R3 ;  /* 0x00000000ae027223 */ /* 0x008fc80000010803 */
[----:B------:R3:W1:Y:S01]  /*28ee0*/  MUFU.EX2 R102, R2 ;  /* 0x0000000200667308 */ /* 0x0006620000000800 */
[----:B------:R-:W-:Y:S02]  /*28ef0*/  MOV R195, R73 ;  /* 0x0000004900c37202 */ /* 0x000fe40000000f00 */
[----:B------:R-:W-:Y:S01]  /*28f00*/  MOV R73, R101 ;  /* 0x0000006500497202 */ /* 0x000fe20000000f00 */
[----:B---3--:R-:W-:-:S04]  /*28f10*/  FFMA.FTZ R2, R218, R0, -R3 ;  /* 0x00000000da027223 */ /* 0x008fc80000010803 */
[----:B------:R3:W-:Y:S01]  /*28f20*/  MUFU.EX2 R99, R2 ;  /* 0x0000000200637308 */ /* 0x0007e20000000800 */
[----:B------:R-:W-:Y:S01]  /*28f30*/  MOV R74, R100 ;  /* 0x00000064004a7202 */ /* 0x000fe20000000f00 */
[----:B------:R-:W-:Y:S01]  /*28f40*/  HMMA.16816.F32 R44, R8, R28, R44 ;  /* 0x0000001c082c723c */ /* 0x000fe2000000182c */
[----:B---3--:R-:W-:-:S05]  /*28f50*/  FFMA.FTZ R2, R97, R0, -R3 ;  /* 0x0000000061027223 */ /* 0x008fca0000010803 */
[----:B------:R3:W-:Y:S02]  /*28f60*/  MUFU.EX2 R101, R2 ;  /* 0x0000000200657308 */ /* 0x0007e40000000800 */
[----:B------:R-:W-:Y:S01]  /*28f70*/  HMMA.16816.F32 R52, R8, R30, R52 ;  /* 0x0000001e0834723c */ /* 0x000fe20000001834 */
[----:B---3--:R-:W-:-:S05]  /*28f80*/  FFMA.FTZ R2, R220, R0, -R3 ;  /* 0x00000000dc027223 */ /* 0x008fca0000010803 */
[----:B------:R3:W-:Y:S01]  /*28f90*/  MUFU.EX2 R100, R2 ;  /* 0x0000000200647308 */ /* 0x0007e20000000800 */
[----:B------:R-:W-:Y:S01]  /*28fa0*/  F2FP.PACK_AB R8, R113, R114 ;  /* 0x000000727108723e */ /* 0x000fe200000000ff */
[----:B---3--:R-:W-:-:S06]  /*28fb0*/  FFMA.FTZ R2, R222, R0, -R5 ;  /* 0x00000000de027223 */ /* 0x008fcc0000010805 */
[----:B------:R3:W-:Y:S01]  /*28fc0*/  MUFU.EX2 R98, R2 ;  /* 0x0000000200627308 */ /* 0x0007e20000000800 */
[----:B------:R-:W-:Y:S02]  /*28fd0*/  F2FP.PACK_AB R9, R117, R115 ;  /* 0x000000737509723e */ /* 0x000fe400000000ff */
[----:B----4-:R-:W-:Y:S02]  /*28fe0*/  F2FP.PACK_AB R10, R111, R112 ;  /* 0x000000706f0a723e */ /* 0x010fe400000000ff */
[----:B------:R-:W-:Y:S01]  /*28ff0*/  F2FP.PACK_AB R11, R110, R116 ;  /* 0x000000746e0b723e */ /* 0x000fe200000000ff */
[----:B---3--:R-:W-:-:S04]  /*29000*/  FFMA.FTZ R2, R179, R0, -R5 ;  /* 0x00000000b3027223 */ /* 0x008fc80000010805 */
[----:B------:R3:W4:Y:S01]  /*29010*/  MUFU.EX2 R97, R2 ;  /* 0x0000000200617308 */ /* 0x0007220000000800 */
        /* <DEDUP_REMOVED lines=8> */
[----:B------:R-:W-:Y:S01]  /*290a0*/  HMMA.16816.F32 R40, R8, R36, R44 ;  /* 0x000000240828723c */ /* 0x000fe2000000182c */
[----:B---3--:R-:W-:-:S04]  /*290b0*/  FFMA.FTZ R2, R178, R0, -R5 ;  /* 0x00000000b2027223 */ /* 0x008fc80000010805 */
[----:B------:R3:W1:Y:S03]  /*290c0*/  MUFU.EX2 R95, R2 ;  /* 0x00000002005f7308 */ /* 0x0006660000000800 */
[C---:B------:R-:W-:Y:S01]  /*290d0*/  HMMA.16816.F32 R44, R8.reuse, R38, R52 ;  /* 0x00000026082c723c */ /* 0x040fe20000001834 */
[----:B------:R-:W4:Y:S01]  /*290e0*/  LDSM.16.MT88.4 R36, [R182+0xf000] ;  /* 0x00f00000b624783b */ /* 0x000f220000004200 */
[----:B------:R-:W-:Y:S02]  /*290f0*/  MOV R173, R94 ;  /* 0x0000005e00ad7202 */ /* 0x000fe40000000f00 */
[----:B------:R-:W-:Y:S01]  /*29100*/  MOV R122, R92 ;  /* 0x0000005c007a7202 */ /* 0x000fe20000000f00 */
[----:B------:R-:W-:Y:S03]  /*29110*/  LDSM.16.MT88.4 R52, [R180+0xf800] ;  /* 0x00f80000b434783b */ /* 0x000fe60000004200 */
[----:B--2---:R-:W-:Y:S01]  /*29120*/  HMMA.16816.F32 R56, R8, R16, R48 ;  /* 0x000000100838723c */ /* 0x004fe20000001830 */
[----:B---3--:R-:W-:-:S07]  /*29130*/  FFMA.FTZ R2, R193, R0, -R3 ;  /* 0x00000000c1027223 */ /* 0x008fce0000010803 */
[C---:B-1----:R-:W-:Y:S01]  /*29140*/  HMMA.16816.F32 R48, R8.reuse, R12, R24 ;  /* 0x0000000c0830723c */ /* 0x042fe20000001818 */
[----:B------:R-:W-:Y:S01]  /*29150*/  MOV R78, R91 ;  /* 0x0000005b004e7202 */ /* 0x000fe20000000f00 */
[----:B------:R-:W-:Y:S01]  /*29160*/  LDSM.16.MT88.4 R24, [R139+0xf800] ;  /* 0x00f800008b18783b */ /* 0x000fe20000004200 */
[----:B------:R1:W2:Y:S05]  /*29170*/  MUFU.EX2 R7, R2 ;  /* 0x0000000200077308 */ /* 0x0002aa0000000800 */
[----:B------:R-:W-:Y:S01]  /*29180*/  HMMA.16816.F32 R20, R8, R14, R20 ;  /* 0x0000000e0814723c */ /* 0x000fe20000001814 */
[----:B------:R-:W3:Y:S01]  /*29190*/  LDSM.16.MT88.4 R12, [R181+0xf000] ;  /* 0x00f00000b50c783b */ /* 0x000ee20000004200 */
        /* <DEDUP_REMOVED lines=18> */
[----:B----4-:R-:W-:Y:S01]  /*292c0*/  HMMA.16816.F32 R28, R8, R32, R28 ;  /* 0x00000020081c723c */ /* 0x010fe2000000181c */
[----:B------:R-:W-:Y:S01]  /*292d0*/  MOV R208, R85 ;  /* 0x0000005500d07202 */ /* 0x000fe20000000f00 */
[----:B-1----:R-:W-:-:S05]  /*292e0*/  FFMA.FTZ R2, R200, R0, -R5 ;  /* 0x00000000c8027223 */ /* 0x002fca0000010805 */
[----:B------:R1:W4:Y:S01]  /*292f0*/  MUFU.EX2 R88, R2 ;  /* 0x0000000200587308 */ /* 0x0003220000000800 */
[----:B------:R-:W-:Y:S01]  /*29300*/  HMMA.16816.F32 R32, R8, R34, R60 ;  /* 0x000000220820723c */ /* 0x000fe2000000183c */
[----:B------:R-:W-:-:S07]  /*29310*/  MOV R126, R195 ;  /* 0x000000c3007e7202 */ /* 0x000fce0000000f00 */
[----:B------:R-:W-:Y:S01]  /*29320*/  HMMA.16816.F32 R40, R8, R36, R40 ;  /* 0x000000240828723c */ /* 0x000fe20000001828 */
[----:B-1----:R-:W-:-:S07]  /*29330*/  FFMA.FTZ R2, R201, R0, -R3 ;  /* 0x00000000c9027223 */ /* 0x002fce0000010803 */
[C---:B------:R-:W-:Y:S01]  /*29340*/  HMMA.16816.F32 R44, R8.reuse, R38, R44 ;  /* 0x00000026082c723c */ /* 0x040fe2000000182c */
[----:B------:R-:W1:Y:S01]  /*29350*/  LDSM.16.MT88.4 R36, [R182+0xf800] ;  /* 0x00f80000b624783b */ /* 0x000e620000004200 */
[----:B------:R2:W1:Y:S06]  /*29360*/  MUFU.EX2 R87, R2 ;  /* 0x0000000200577308 */ /* 0x00046c0000000800 */
[----:B---3--:R-:W-:Y:S01]  /*29370*/  HMMA.16816.F32 R60, R8, R12, R48 ;  /* 0x0000000c083c723c */ /* 0x008fe20000001830 */
[----:B------:R-:W-:-:S07]  /*29380*/  MOV R195, R192 ;  /* 0x000000c000c37202 */ /* 0x000fce0000000f00 */
[C---:B------:R-:W-:Y:S01]  /*29390*/  HMMA.16816.F32 R48, R8.reuse, R14, R20 ;  /* 0x0000000e0830723c */ /* 0x040fe20000001814 */
[----:B------:R-:W3:Y:S01]  /*293a0*/  LDSM.16.MT88.4 R12, [R181+0xf800] ;  /* 0x00f80000b50c783b */ /* 0x000ee20000004200 */
[----:B--2---:R-:W-:Y:S01]  /*293b0*/  FFMA.FTZ R2, R237, R0, -R3 ;  /* 0x00000000ed027223 */ /* 0x004fe20000010803 */
[----:B------:R-:W-:Y:S01]  /*293c0*/  MOV R192, R86 ;  /* 0x0000005600c07202 */ /* 0x000fe20000000f00 */
[----:B------:R-:W-:Y:S01]  /*293d0*/  FFMA.FTZ R6, R202, R6, R122 ;  /* 0x00000006ca067223 */ /* 0x000fe2000001007a */
[----:B------:R-:W-:Y:S01]  /*293e0*/  MOV R125, R84 ;  /* 0x00000054007d7202 */ /* 0x000fe20000000f00 */
[----:B------:R2:W-:Y:S02]  /*293f0*/  MUFU.EX2 R85, R2 ;  /* 0x0000000200557308 */ /* 0x0005e40000000800 */
[----:B------:R-:W-:Y:S01]  /*29400*/  HMMA.16816.F32 R56, R8, R16, R56 ;  /* 0x000000100838723c */ /* 0x000fe20000001838 */
[----:B------:R-:W-:-:S07]  /*29410*/  FFMA.FTZ R4, R204, R4, R206 ;  /* 0x00000004cc047223 */ /* 0x000fce00000100ce */
[----:B------:R-:W-:Y:S01]  /*29420*/  HMMA.16816.F32 R68, R8, R18, R68 ;  /* 0x000000120844723c */ /* 0x000fe20000001844 */
[----:B------:R-:W1:Y:S01]  /*29430*/  LDSM.16.MT88.4 R16, [R139+0x10000] ;  /* 0x010000008b10783b */ /* 0x000e620000004200 */
[----:B------:R-:W-:Y:S02]  /*29440*/  MOV R198, R64 ;  /* 0x0000004000c67202 */ /* 0x000fe40000000f00 */
[----:B------:R-:W-:Y:S01]  /*29450*/  MOV R175, R66 ;  /* 0x0000004200af7202 */ /* 0x000fe20000000f00 */
[----:B------:R-:W1:Y:S01]  /*29460*/  LDSM.16.MT88.4 R20, [R182+0x10000] ;  /* 0x01000000b614783b */ /* 0x000e620000004200 */
[----:B--2---:R-:W-:-:S04]  /*29470*/  FFMA.FTZ R2, R203, R0, -R3 ;  /* 0x00000000cb027223 */ /* 0x004fc80000010803 */
[----:B------:R2:W-:Y:S01]  /*29480*/  MUFU.EX2 R86, R2 ;  /* 0x0000000200567308 */ /* 0x0005e20000000800 */
[----:B------:R-:W-:Y:S01]  /*29490*/  MOV R206, R197 ;  /* 0x000000c500ce7202 */ /* 0x000fe20000000f00 */
[----:B------:R-:W-:Y:S01]  /*294a0*/  FADD.FTZ R6, R195, R6 ;  /* 0x00000006c3067221 */ /* 0x000fe20000010000 */
[----:B------:R-:W-:Y:S01]  /*294b0*/  MOV R197, R194 ;  /* 0x000000c200c57202 */ /* 0x000fe20000000f00 */
[----:B------:R-:W-:Y:S01]  /*294c0*/  FADD.FTZ R4, R126, R4 ;  /* 0x000000047e047221 */ /* 0x000fe20000010000 */
[----:B------:R-:W-:Y:S02]  /*294d0*/  F2FP.PACK_AB R8, R97, R98 ;  /* 0x000000626108723e */ /* 0x000fe400000000ff */
[----:B------:R-:W-:Y:S01]  /*294e0*/  F2FP.PACK_AB R9, R101, R99 ;  /* 0x000000636509723e */ /* 0x000fe200000000ff */
[----:B--2---:R-:W-:-:S04]  /*294f0*/  FFMA.FTZ R2, R238, R0, -R3 ;  /* 0x00000000ee027223 */ /* 0x004fc80000010803 */
[----:B------:R2:W-:Y:S01]  /*29500*/  MUFU.EX2 R84, R2 ;  /* 0x0000000200547308 */ /* 0x0005e20000000800 */
[----:B------:R-:W-:Y:S02]  /*29510*/  F2FP.PACK_AB R10, R95, R96 ;  /* 0x000000605f0a723e */ /* 0x000fe400000000ff */
[----:B------:R-:W-:Y:S02]  /*29520*/  F2FP.PACK_AB R11, R7, R100 ;  /* 0x00000064070b723e */ /* 0x000fe400000000ff */
[----:B------:R-:W-:Y:S01]  /*29530*/  MOV R194, R83 ;  /* 0x0000005300c27202 */ /* 0x000fe20000000f00 */
[----:B------:R-:W-:Y:S01]  /*29540*/  FADD.FTZ R6, R125, R6 ;  /* 0x000000067d067221 */ /* 0x000fe20000010000 */
[----:B------:R-:W-:Y:S01]  /*29550*/  MOV R81, R65 ;  /* 0x0000004100517202 */ /* 0x000fe20000000f00 */
[----:B------:R-:W-:Y:S02]  /*29560*/  FADD.FTZ R4, R208, R4 ;  /* 0x00000004d0047221 */ /* 0x000fe40000010000 */
[----:B--2---:R-:W-:-:S04]  /*29570*/  FFMA.FTZ R2, R80, R0, -R5 ;  /* 0x0000000050027223 */ /* 0x004fc80000010805 */
[----:B------:R2:W-:Y:S01]  /*29580*/  MUFU.EX2 R83, R2 ;  /* 0x0000000200537308 */ /* 0x0005e20000000800 */
[----:B------:R-:W-:Y:S01]  /*29590*/  MOV R195, R82 ;  /* 0x0000005200c37202 */ /* 0x000fe20000000f00 */
[----:B------:R-:W-:Y:S01]  /*295a0*/  FADD.FTZ R6, R177, R6 ;  /* 0x00000006b1067221 */ /* 0x000fe20000010000 */
[----:B------:R-:W-:Y:S01]  /*295b0*/  MOV R75, R67 ;  /* 0x00000043004b7202 */ /* 0x000fe20000000f00 */
[----:B------:R-:W-:Y:S01]  /*295c0*/  FADD.FTZ R4, R206, R4 ;  /* 0x00000004ce047221 */ /* 0x000fe20000010000 */
[----:B------:R-:W-:Y:S01]  /*295d0*/  HMMA.16816.F32 R64, R8, R24, R28 ;  /* 0x000000180840723c */ /* 0x000fe2000000181c */
[----:B------:R-:W-:Y:S02]  /*295e0*/  MOV R204, R198 ;  /* 0x000000c600cc7202 */ /* 0x000fe40000000f00 */
[----:B------:R-:W-:Y:S01]  /*295f0*/  MOV R177, R176 ;  /* 0x000000b000b17202 */ /* 0x000fe20000000f00 */
[----:B--2---:R-:W-:-:S04]  /*29600*/  FFMA.FTZ R2, R205, R0, -R5 ;  /* 0x00000000cd027223 */ /* 0x004fc80000010805 */
[----:B------:R-:W-:Y:S01]  /*29610*/  HMMA.16816.F32 R28, R8, R26, R32 ;  /* 0x0000001a081c723c */ /* 0x000fe20000001820 */
[----:B------:R2:W1:Y:S01]  /*29620*/  MUFU.EX2 R82, R2 ;  /* 0x0000000200527308 */ /* 0x0004620000000800 */
[----:B------:R-:W-:Y:S02]  /*29630*/  MOV R176, R175 ;  /* 0x000000af00b07202 */ /* 0x000fe40000000f00 */
[----:B------:R-:W-:Y:S02]  /*29640*/  MOV R122, R120 ;  /* 0x00000078007a7202 */ /* 0x000fe40000000f00 */
[----:B------:R-:W-:Y:S02]  /*29650*/  MOV R175, R81 ;  /* 0x0000005100af7202 */ /* 0x000fe40000000f00 */
[----:B------:R-:W-:Y:S02]  /*29660*/  MOV R202, R74 ;  /* 0x0000004a00ca7202 */ /* 0x000fe40000000f00 */
[----:B------:R-:W-:Y:S01]  /*29670*/  MOV R80, R73 ;  /* 0x0000004900507202 */ /* 0x000fe20000000f00 */
[----:B--2---:R-:W-:-:S04]  /*29680*/  FFMA.FTZ R2, R240, R0, -R5 ;  /* 0x00000000f0027223 */ /* 0x004fc80000010805 */
[----:B------:R2:W-:Y:S01]  /*29690*/  MUFU.EX2 R81, R2 ;  /* 0x0000000200517308 */ /* 0x0005e20000000800 */
[----:B------:R-:W-:Y:S02]  /*296a0*/  MOV R120, R72 ;  /* 0x0000004800787202 */ /* 0x000fe40000000f00 */
[----:B------:R-:W-:Y:S01]  /*296b0*/  MOV R198, R75 ;  /* 0x0000004b00c67202 */ /* 0x000fe20000000f00 */
[----:B-1----:R-:W-:Y:S01]  /*296c0*/  HMMA.16816.F32 R24, R8, R36, R40 ;  /* 0x000000240818723c */ /* 0x002fe20000001828 */
[----:B--2---:R-:W-:Y:S02]  /*296d0*/  FADD.FTZ R2, R204, R4 ;  /* 0x00000004cc027221 */ /* 0x004fe40000010000 */
        /* <DEDUP_REMOVED lines=8> */
[----:B------:R-:W-:-:S03]  /*29760*/  FFMA.FTZ R6, R207, R0, -R5 ;  /* 0x00000000cf067223 */ /* 0x000fc60000010805 */
[----:B------:R-:W-:Y:S01]  /*29770*/  HMMA.16816.F32 R40, R8, R52, R56 ;  /* 0x000000340828723c */ /* 0x000fe20000001838 */
[----:B------:R-:W-:Y:S02]  /*29780*/  FADD.FTZ R4, R79, R4 ;  /* 0x000000044f047221 */ /* 0x000fe40000010000 */
[----:B------:R-:W-:-:S05]  /*29790*/  FADD.FTZ R2, R195, R2 ;  /* 0x00000002c3027221 */ /* 0x000fca0000010000 */
[C---:B------:R-:W-:Y:S01]  /*297a0*/  HMMA.16816.F32 R52, R8.reuse, R54, R68 ;  /* 0x000000360834723c */ /* 0x040fe20000001844 */
[----:B------:R2:W1:Y:S07]  /*297b0*/  MUFU.EX2 R80, R6 ;  /* 0x0000000600507308 */ /* 0x00046e0000000800 */
[----:B---3--:R-:W-:Y:S01]  /*297c0*/  HMMA.16816.F32 R44, R8, R12, R60 ;  /* 0x0000000c082c723c */ /* 0x008fe2000000183c */
[----:B------:R-:W-:-:S07]  /*297d0*/  FADD.FTZ R4, R245, R4 ;  /* 0x00000004f5047221 */ /* 0x000fce0000010000 */
[----:B------:R-:W-:Y:S01]  /*297e0*/  HMMA.16816.F32 R48, R8, R14, R48 ;  /* 0x0000000e0830723c */ /* 0x000fe20000001830 */
[----:B--2---:R-:W-:Y:S01]  /*297f0*/  FFMA.FTZ R6, R209, R0, -R3 ;  /* 0x00000000d1067223 */ /* 0x004fe20000010803 */
[----:B------:R-:W-:Y:S05]  /*29800*/  LDSM.16.MT88.4 R12, [R139+0x10800] ;  /* 0x010800008b0c783b */ /* 0x000fea0000004200 */
[----:B------:R-:W-:Y:S02]  /*29810*/  F2FP.PACK_AB R8, R90, R91 ;  /* 0x0000005b5a08723e */ /* 0x000fe400000000ff */
[----:B------:R-:W-:Y:S02]  /*29820*/  F2FP.PACK_AB R9, R94, R93 ;  /* 0x0000005d5e09723e */ /* 0x000fe400000000ff */
[----:B----4-:R-:W-:-:S02]  /*29830*/  F2FP.PACK_AB R10, R88, R89 ;  /* 0x00000059580a723e */ /* 0x010fc400000000ff */
[----:B------:R-:W-:Y:S01]  /*29840*/  F2FP.PACK_AB R11, R87, R92 ;  /* 0x0000005c570b723e */ /* 0x000fe200000000ff */
[----:B------:R-:W-:Y:S01]  /*29850*/  FADD.FTZ R2, R194, R2 ;  /* 0x00000002c2027221 */ /* 0x000fe20000010000 */
[----:B------:R2:W3:Y:S01]  /*29860*/  MUFU.EX2 R79, R6 ;  /* 0x00000006004f7308 */ /* 0x0004e20000000800 */
[----:B------:R-:W-:-:S04]  /*29870*/  FADD.FTZ R4, R244, R4 ;  /* 0x00000004f4047221 */ /* 0x000fc80000010000 */
[----:B------:R-:W-:Y:S01]  /*29880*/  HMMA.16816.F32 R64, R8, R16, R64 ;  /* 0x000000100840723c */ /* 0x000fe20000001840 */
[----:B------:R-:W-:-:S07]  /*29890*/  FADD.FTZ R4, R243, R4 ;  /* 0x00000004f3047221 */ /* 0x000fce0000010000 */
[----:B------:R-:W-:Y:S01]  /*298a0*/  HMMA.16816.F32 R28, R8, R18, R28 ;  /* 0x00000012081c723c */ /* 0x000fe2000000181c */
[----:B------:R-:W4:Y:S01]  /*298b0*/  LDSM.16.MT88.4 R16, [R181+0x10000] ;  /* 0x01000000b510783b */ /* 0x000f220000004200 */
[----:B--2---:R-:W-:Y:S02]  /*298c0*/  FADD.FTZ R6, R247, R2 ;  /* 0x00000002f7067221 */ /* 0x004fe40000010000 */
[----:B------:R-:W-:Y:S01]  /*298d0*/  FFMA.FTZ R2, R177, R0, -R3 ;  /* 0x00000000b1027223 */ /* 0x000fe20000010803 */
[----:B------:R-:W-:Y:S01]  /*298e0*/  MOV R177, R78 ;  /* 0x0000004e00b17202 */ /* 0x000fe20000000f00 */
        /* <DEDUP_REMOVED lines=19> */
[C---:B-1----:R-:W-:Y:S01]  /*29a20*/  HMMA.16816.F32 R56, R8.reuse, R38, R52 ;  /* 0x000000260838723c */ /* 0x042fe20000001834 */
[----:B------:R-:W-:Y:S01]  /*29a30*/  FADD.FTZ R2, R163, R2 ;  /* 0x00000002a3027221 */ /* 0x000fe20000010000 */
[----:B------:R-:W-:Y:S06]  /*29a40*/  LDSM.16.MT88.4 R164, [R139+0x11800] ;  /* 0x011800008ba4783b */ /* 0x000fec0000004200 */
[----:B----4-:R-:W-:Y:S01]  /*29a50*/  HMMA.16816.F32 R52, R8, R16, R44 ;  /* 0x000000100834723c */ /* 0x010fe2000000182c */
        /* <DEDUP_REMOVED lines=11> */
[----:B------:R-:W-:-:S02]  /*29b10*/  FADD.FTZ R2, R155, R2 ;  /* 0x000000029b027221 */ /* 0x000fc40000010000 */
[----:B------:R-:W-:Y:S02]  /*29b20*/  FADD.FTZ R4, R156, R4 ;  /* 0x000000049c047221 */ /* 0x000fe40000010000 */
[----:B------:R-:W-:Y:S01]  /*29b30*/  FADD.FTZ R2, R154, R2 ;  /* 0x000000029a027221 */ /* 0x000fe20000010000 */
[----:B------:R-:W-:Y:S01]  /*29b40*/  LDSM.16.MT88.4 R156, [R182+0x11800] ;  /* 0x01180000b69c783b */ /* 0x000fe20000004200 */
[----:B------:R-:W-:Y:S02]  /*29b50*/  F2FP.PACK_AB R8, R82, R83 ;  /* 0x000000535208723e */ /* 0x000fe400000000ff */
[----:B------:R-:W-:Y:S02]  /*29b60*/  F2FP.PACK_AB R9, R86, R85 ;  /* 0x000000555609723e */ /* 0x000fe400000000ff */
[----:B------:R-:W-:Y:S02]  /*29b70*/  F2FP.PACK_AB R10, R80, R81 ;  /* 0x00000051500a723e */ /* 0x000fe400000000ff */
[----:B---3--:R-:W-:Y:S01]  /*29b80*/  F2FP.PACK_AB R11, R79, R84 ;  /* 0x000000544f0b723e */ /* 0x008fe200000000ff */
[----:B------:R-:W-:-:S02]  /*29b90*/  FADD.FTZ R4, R151, R4 ;  /* 0x0000000497047221 */ /* 0x000fc40000010000 */
[----:B------:R-:W-:Y:S02]  /*29ba0*/  FFMA.FTZ R6, R211, R0, -R3 ;  /* 0x00000000d3067223 */ /* 0x000fe40000010803 */
[----:B------:R-:W-:Y:S02]  /*29bb0*/  FADD.FTZ R2, R153, R2 ;  /* 0x0000000299027221 */ /* 0x000fe40000010000 */
[----:B------:R-:W-:Y:S01]  /*29bc0*/  FADD.FTZ R4, R149, R4 ;  /* 0x0000000495047221 */ /* 0x000fe20000010000 */
[----:B------:R-:W-:Y:S01]  /*29bd0*/  HMMA.16816.F32 R40, R8, R12, R64 ;  /* 0x0000000c0828723c */ /* 0x000fe20000001840 */
[----:B------:R3:W-:Y:S01]  /*29be0*/  MUFU.EX2 R66, R6 ;  /* 0x0000000600427308 */ /* 0x0007e20000000800 */
[----:B------:R-:W-:Y:S02]  /*29bf0*/  FADD.FTZ R2, R152, R2 ;  /* 0x0000000298027221 */ /* 0x000fe40000010000 */
[----:B------:R-:W-:Y:S02]  /*29c00*/  FADD.FTZ R4, R148, R4 ;  /* 0x0000000494047221 */ /* 0x000fe40000010000 */
[----:B------:R-:W-:-:S02]  /*29c10*/  FADD.FTZ R2, R147, R2 ;  /* 0x0000000293027221 */ /* 0x000fc40000010000 */
[C---:B------:R-:W-:Y:S01]  /*29c20*/  HMMA.16816.F32 R32, R8.reuse, R14, R28 ;  /* 0x0000000e0820723c */ /* 0x040fe2000000181c */
[----:B------:R-:W4:Y:S01]  /*29c30*/  LDSM.16.MT88.4 R12, [R181+0x10800] ;  /* 0x01080000b50c783b */ /* 0x000f220000004200 */
[----:B------:R-:W-:Y:S02]  /*29c40*/  FADD.FTZ R4, R150, R4 ;  /* 0x0000000496047221 */ /* 0x000fe40000010000 */
[----:B---3--:R-:W-:Y:S02]  /*29c50*/  FFMA.FTZ R6, R242, R0, -R3 ;  /* 0x00000000f2067223 */ /* 0x008fe40000010803 */
[----:B------:R-:W-:Y:S02]  /*29c60*/  FADD.FTZ R2, R145, R2 ;  /* 0x0000000291027221 */ /* 0x000fe40000010000 */
[----:B-1----:R-:W-:Y:S01]  /*29c70*/  HMMA.16816.F32 R28, R8, R16, R68 ;  /* 0x00000010081c723c */ /* 0x002fe20000001844 */
[----:B------:R1:W-:Y:S01]  /*29c80*/  MUFU.EX2 R65, R6 ;  /* 0x0000000600417308 */ /* 0x0003e20000000800 */
[----:B------:R-:W-:Y:S01]  /*29c90*/  FADD.FTZ R4, R143, R4 ;  /* 0x000000048f047221 */ /* 0x000fe20000010000 */
[----:B------:R-:W-:Y:S01]  /*29ca0*/  LDSM.16.MT88.4 R148, [R180+0x11800] ;  /* 0x01180000b494783b */ /* 0x000fe20000004200 */
[----:B------:R-:W-:-:S02]  /*29cb0*/  FADD.FTZ R2, R146, R2 ;  /* 0x0000000292027221 */ /* 0x000fc40000010000 */
[----:B------:R-:W-:Y:S02]  /*29cc0*/  FADD.FTZ R4, R142, R4 ;  /* 0x000000048e047221 */ /* 0x000fe40000010000 */
[----:B------:R-:W-:Y:S01]  /*29cd0*/  HMMA.16816.F32 R56, R8, R18, R56 ;  /* 0x000000120838723c */ /* 0x000fe20000001838 */
[----:B------:R-:W3:Y:S01]  /*29ce0*/  LDSM.16.MT88.4 R16, [R182+0x11000] ;  /* 0x01100000b610783b */ /* 0x000ee20000004200 */
[----:B-1----:R-:W-:-:S04]  /*29cf0*/  FFMA.FTZ R6, R192, R0, -R5 ;  /* 0x00000000c0067223 */ /* 0x002fc80000010805 */
[----:B------:R1:W-:Y:S02]  /*29d00*/  MUFU.EX2 R64, R6 ;  /* 0x0000000600407308 */ /* 0x0003e40000000800 */
[----:B--2---:R-:W-:Y:S01]  /*29d10*/  HMMA.16816.F32 R36, R8, R22, R60 ;  /* 0x000000160824723c */ /* 0x004fe2000000183c */
[----:B------:R-:W-:Y:S02]  /*29d20*/  FADD.FTZ R2, R144, R2 ;  /* 0x0000000290027221 */ /* 0x000fe40000010000 */
[----:B------:R-:W-:Y:S02]  /*29d30*/  FADD.FTZ R4, R141, R4 ;  /* 0x000000048d047221 */ /* 0x000fe40000010000 */
[----:B------:R-:W-:Y:S02]  /*29d40*/  FADD.FTZ R2, R133, R2 ;  /* 0x0000000285027221 */ /* 0x000fe40000010000 */
[----:B-1----:R-:W-:-:S04]  /*29d50*/  FFMA.FTZ R6, R213, R0, -R5 ;  /* 0x00000000d5067223 */ /* 0x002fc80000010805 */
[----:B------:R1:W2:Y:S01]  /*29d60*/  MUFU.EX2 R62, R6 ;  /* 0x00000006003e7308 */ /* 0x0002a20000000800 */
[----:B------:R-:W-:Y:S02]  /*29d70*/  FADD.FTZ R4, R140, R4 ;  /* 0x000000048c047221 */ /* 0x000fe40000010000 */
[----:B------:R-:W-:Y:S02]  /*29d80*/  FADD.FTZ R2, R129, R2 ;  /* 0x0000000281027221 */ /* 0x000fe40000010000 */
[----:B------:R-:W-:Y:S02]  /*29d90*/  FADD.FTZ R4, R124, R4 ;  /* 0x000000047c047221 */ /* 0x000fe40000010000 */
[----:B-1----:R-:W-:-:S04]  /*29da0*/  FFMA.FTZ R6, R177, R0, -R5 ;  /* 0x00000000b1067223 */ /* 0x002fc80000010805 */
[----:B------:R1:W-:Y:S01]  /*29db0*/  MUFU.EX2 R63, R6 ;  /* 0x00000006003f7308 */ /* 0x0003e20000000800 */
[----:B------:R-:W-:Y:S02]  /*29dc0*/  FADD.FTZ R2, R131, R2 ;  /* 0x0000000283027221 */ /* 0x000fe40000010000 */
[----:B------:R-:W-:Y:S02]  /*29dd0*/  FADD.FTZ R4, R123, R4 ;  /* 0x000000047b047221 */ /* 0x000fe40000010000 */
[----:B-1----:R-:W-:-:S04]  /*29de0*/  FFMA.FTZ R6, R215, R0, -R5 ;  /* 0x00000000d7067223 */ /* 0x002fc80000010805 */
[----:B------:R1:W1:Y:S01]  /*29df0*/  MUFU.EX2 R61, R6 ;  /* 0x00000006003d7308 */ /* 0x0002620000000800 */
[----:B------:R-:W-:Y:S02]  /*29e00*/  FADD.FTZ R2, R127, R2 ;  /* 0x000000027f027221 */ /* 0x000fe40000010000 */
        /* <DEDUP_REMOVED lines=9> */
[----:B------:R-:W-:Y:S01]  /*29ea0*/  FADD.FTZ R2, R117, R2 ;  /* 0x0000000275027221 */ /* 0x000fe20000010000 */
[----:B------:R-:W-:Y:S01]  /*29eb0*/  HMMA.16816.F32 R44, R8, R20, R72 ;  /* 0x00000014082c723c */ /* 0x000fe20000001848 */
[----:B------:R-:W-:Y:S01]  /*29ec0*/  FADD.FTZ R4, R113, R4 ;  /* 0x0000000471047221 */ /* 0x000fe20000010000 */
[----:B------:R-:W3:Y:S01]  /*29ed0*/  LDSM.16.MT88.4 R20, [R139+0x11000] ;  /* 0x011000008b14783b */ /* 0x000ee20000004200 */
[----:B-1----:R-:W-:-:S04]  /*29ee0*/  FFMA.FTZ R6, R219, R0, -R3 ;  /* 0x00000000db067223 */ /* 0x002fc80000010803 */
[----:B------:R1:W-:Y:S01]  /*29ef0*/  MUFU.EX2 R50, R6 ;  /* 0x0000000600327308 */ /* 0x0003e20000000800 */
[----:B----4-:R-:W-:Y:S01]  /*29f00*/  HMMA.16816.F32 R52, R8, R12, R52 ;  /* 0x0000000c0834723c */ /* 0x010fe20000001834 */
[----:B------:R-:W-:Y:S02]  /*29f10*/  FADD.FTZ R2, R116, R2 ;  /* 0x0000000274027221 */ /* 0x000fe40000010000 */
[----:B------:R-:W-:-:S05]  /*29f20*/  FADD.FTZ R4, R112, R4 ;  /* 0x0000000470047221 */ /* 0x000fca0000010000 */
[----:B------:R-:W-:Y:S01]  /*29f30*/  HMMA.16816.F32 R24, R8, R14, R24 ;  /* 0x0000000e0818723c */ /* 0x000fe20000001818 */
[----:B-1----:R-:W-:-:S06]  /*29f40*/  FFMA.FTZ R6, R239, R0, -R3 ;  /* 0x00000000ef067223 */ /* 0x002fcc0000010803 */
[----:B--2---:R-:W-:Y:S01]  /*29f50*/  F2FP.PACK_AB R8, R62, R64 ;  /* 0x000000403e08723e */ /* 0x004fe200000000ff */
[----:B------:R-:W-:Y:S01]  /*29f60*/  FADD.FTZ R2, R110, R2 ;  /* 0x000000026e027221 */ /* 0x000fe20000010000 */
[----:B------:R-:W-:Y:S01]  /*29f70*/  F2FP.PACK_AB R9, R66, R78 ;  /* 0x0000004e4209723e */ /* 0x000fe200000000ff */
[----:B------:R1:W-:Y:S01]  /*29f80*/  MUFU.EX2 R49, R6 ;  /* 0x0000000600317308 */ /* 0x0003e20000000800 */
[----:B------:R-:W-:Y:S02]  /*29f90*/  F2FP.PACK_AB R10, R61, R63 ;  /* 0x0000003f3d0a723e */ /* 0x000fe400000000ff */
[----:B------:R-:W-:Y:S01]  /*29fa0*/  F2FP.PACK_AB R11, R60, R65 ;  /* 0x000000413c0b723e */ /* 0x000fe200000000ff */
[----:B------:R-:W-:Y:S01]  /*29fb0*/  FADD.FTZ R4, R111, R4 ;  /* 0x000000046f047221 */ /* 0x000fe20000010000 */
[----:B------:R-:W2:Y:S01]  /*29fc0*/  LDSM.16.MT88.4 R12, [R180+0x11000] ;  /* 0x01100000b40c783b */ /* 0x000ea20000004200 */
[----:B-1----:R-:W-:-:S04]  /*29fd0*/  FFMA.FTZ R6, R175, R0, -R5 ;  /* 0x00000000af067223 */ /* 0x002fc80000010805 */
[----:B------:R1:W4:Y:S01]  /*29fe0*/  MUFU.EX2 R48, R6 ;  /* 0x0000000600307308 */ /* 0x0003220000000800 */
[----:B---3--:R-:W-:Y:S01]  /*29ff0*/  HMMA.16816.F32 R36, R8, R18, R36 ;  /* 0x000000120824723c */ /* 0x008fe20000001824 */
[----:B------:R-:W-:Y:S02]  /*2a000*/  FADD.FTZ R2, R107, R2 ;  /* 0x000000026b027221 */ /* 0x000fe40000010000 */
[-C--:B------:R-:W-:Y:S02]  /*2a010*/  FFMA.FTZ R3, R225, R0.reuse, -R3 ;  /* 0x00000000e1037223 */ /* 0x080fe40000010803 */
[----:B-1----:R-:W-:-:S04]  /*2a020*/  FFMA.FTZ R6, R221, R0, -R5 ;  /* 0x00000000dd067223 */ /* 0x002fc80000010805 */
[----:B------:R1:W3:Y:S02]  /*2a030*/  MUFU.EX2 R18, R6 ;  /* 0x0000000600127308 */ /* 0x0002e40000000800 */
        /* <DEDUP_REMOVED lines=18> */
[----:B------:R-:W-:Y:S01]  /*2a160*/  HMMA.16816.F32 R40, R8, R20, R40 ;  /* 0x000000140828723c */ /* 0x000fe20000001828 */
        /* <DEDUP_REMOVED lines=15> */
[----:B------:R-:W1:Y:S01]  /*2a260*/  MUFU.EX2 R17, R6 ;  /* 0x0000000600117308 */ /* 0x000e620000000800 */
[----:B------:R-:W-:Y:S02]  /*2a270*/  FADD.FTZ R2, R81, R2 ;  /* 0x0000000251027221 */ /* 0x000fe40000010000 */
[----:B------:R-:W-:-:S02]  /*2a280*/  FADD.FTZ R0, R79, R0 ;  /* 0x000000004f007221 */ /* 0x000fc40000010000 */
[----:B------:R-:W-:-:S03]  /*2a290*/  FADD.FTZ R2, R80, R2 ;  /* 0x0000000250027221 */ /* 0x000fc60000010000 */
[----:B------:R1:W1:Y:S01]  /*2a2a0*/  MUFU.EX2 R16, R5 ;  /* 0x0000000500107308 */ /* 0x0002620000000800 */
[----:B------:R-:W-:Y:S02]  /*2a2b0*/  FADD.FTZ R0, R78, R0 ;  /* 0x000000004e007221 */ /* 0x000fe40000010000 */
[----:B------:R-:W-:Y:S02]  /*2a2c0*/  FADD.FTZ R2, R64, R2 ;  /* 0x0000000240027221 */ /* 0x000fe40000010000 */
[----:B------:R-:W-:Y:S01]  /*2a2d0*/  FADD.FTZ R0, R66, R0 ;  /* 0x0000000042007221 */ /* 0x000fe20000010000 */
[----:B-1----:R-:W1:Y:S01]  /*2a2e0*/  LDSM.16.MT88.4 R4, [R181+0x11800] ;  /* 0x01180000b504783b */ /* 0x002e620000004200 */
[----:B------:R-:W-:Y:S02]  /*2a2f0*/  FADD.FTZ R2, R62, R2 ;  /* 0x000000023e027221 */ /* 0x000fe40000010000 */
[----:B------:R-:W-:Y:S01]  /*2a300*/  FADD.FTZ R0, R65, R0 ;  /* 0x0000000041007221 */ /* 0x000fe20000010000 */
[----:B--2---:R-:W-:Y:S01]  /*2a310*/  HMMA.16816.F32 R28, R8, R12, R28 ;  /* 0x0000000c081c723c */ /* 0x004fe2000000181c */
[----:B------:R-:W-:Y:S01]  /*2a320*/  FADD.FTZ R2, R63, R2 ;  /* 0x000000023f027221 */ /* 0x000fe20000010000 */
[----:B------:R-:W2:Y:S01]  /*2a330*/  MUFU.EX2 R3, R3 ;  /* 0x0000000300037308 */ /* 0x000ea20000000800 */
[----:B------:R-:W-:-:S02]  /*2a340*/  FADD.FTZ R0, R60, R0 ;  /* 0x000000003c007221 */ /* 0x000fc40000010000 */
[----:B------:R-:W-:-:S03]  /*2a350*/  FADD.FTZ R2, R61, R2 ;  /* 0x000000023d027221 */ /* 0x000fc60000010000 */
[----:B------:R-:W-:Y:S01]  /*2a360*/  HMMA.16816.F32 R12, R8, R14, R56 ;  /* 0x0000000e080c723c */ /* 0x000fe20000001838 */
[----:B------:R-:W-:-:S07]  /*2a370*/  FADD.FTZ R0, R51, R0 ;  /* 0x0000000033007221 */ /* 0x000fce0000010000 */
[----:B------:R-:W-:Y:S01]  /*2a380*/  HMMA.16816.F32 R144, R8, R20, R52 ;  /* 0x000000140890723c */ /* 0x000fe20000001834 */
[----:B----4-:R-:W-:-:S07]  /*2a390*/  FADD.FTZ R2, R48, R2 ;  /* 0x0000000230027221 */ /* 0x010fce0000010000 */
[----:B------:R-:W-:Y:S01]  /*2a3a0*/  HMMA.16816.F32 R8, R8, R22, R24 ;  /* 0x000000160808723c */ /* 0x000fe20000001818 */
[----:B------:R-:W-:Y:S02]  /*2a3b0*/  FADD.FTZ R0, R50, R0 ;  /* 0x0000000032007221 */ /* 0x000fe40000010000 */
[C---:B---3--:R-:W-:Y:S02]  /*2a3c0*/  FADD.FTZ R2, R18.reuse, R2 ;  /* 0x0000000212027221 */ /* 0x048fe40000010000 */
[----:B------:R-:W-:Y:S02]  /*2a3d0*/  FADD.FTZ R0, R49, R0 ;  /* 0x0000000031007221 */ /* 0x000fe40000010000 */
[----:B------:R-:W-:Y:S01]  /*2a3e0*/  FADD.FTZ R2, R17, R2 ;  /* 0x0000000211027221 */ /* 0x000fe20000010000 */
[----:B------:R-:W-:Y:S02]  /*2a3f0*/  F2FP.PACK_AB R140, R18, R48 ;  /* 0x00000030128c723e */ /* 0x000fe400000000ff */
[----:B------:R-:W-:-:S02]  /*2a400*/  F2FP.PACK_AB R141, R50, R51 ;  /* 0x00000033328d723e */ /* 0x000fc400000000ff */
[C---:B------:R-:W-:Y:S02]  /*2a410*/  F2FP.PACK_AB R142, R16.reuse, R17 ;  /* 0x00000011108e723e */ /* 0x040fe400000000ff */
[C---:B--2---:R-:W-:Y:S01]  /*2a420*/  F2FP.PACK_AB R143, R3.reuse, R49 ;  /* 0x00000031038f723e */ /* 0x044fe200000000ff */
[----:B------:R-:W-:Y:S02]  /*2a430*/  FADD.FTZ R3, R3, R0 ;  /* 0x0000000003037221 */ /* 0x000fe40000010000 */
[----:B------:R-:W-:-:S03]  /*2a440*/  FADD.FTZ R0, R16, R2 ;  /* 0x0000000210007221 */ /* 0x000fc60000010000 */
[----:B------:R2:W-:Y:S01]  /*2a450*/  STL [R1+0x10], R3 ;  /* 0x0000100301007387 */ /* 0x0005e20000100800 */
[C---:B------:R-:W-:Y:S03]  /*2a460*/  HMMA.16816.F32 R168, R140.reuse, R164, R40 ;  /* 0x000000a48ca8723c */ /* 0x040fe60000001828 */
[----:B------:R2:W-:Y:S05]  /*2a470*/  STL [R1+0x14], R0 ;  /* 0x0000140001007387 */ /* 0x0005ea0000100800 */
        /* <DEDUP_REMOVED lines=9> */
.L_x_3383:
[----:B--2---:R-:W2:Y:S02]  /*2a510*/  LDL R0, [R1+0xc] ;  /* 0x00000c0001007983 */ /* 0x004ea40000100800 */
        /* <DEDUP_REMOVED lines=140> */
.L_x_3403:
[----:B-1-3--:R1:W5:Y:S01]  /*2ade0*/  LDL R36, [R1+0xc] ;  /* 0x00000c0001247983 */ /* 0x00a3620000100800 */
[----:B------:R-:W-:Y:S01]  /*2adf0*/  ULDC.64 UR4, c[0x0][0x40] ;  /* 0x0000100000047ab9 */ /* 0x000fe20000000a00 */
[----:B------:R-:W-:Y:S04]  /*2ae00*/  DEPBAR.LE SB0, 0x0 ;  /* 0x000080000000791a */ /* 0x000fe80000000000 */
[----:B------:R-:W-:Y:S01]  /*2ae10*/  UIADD3 UR4, UP0, UR4, 0x160, URZ ;  /* 0x0000016004047890 */ /* 0x000fe2000ff1e03f */
[----:B------:R-:W-:Y:S03]  /*2ae20*/  ISETP.NE.U32.AND P0, PT, R250, RZ, PT ;  /* 0x000000fffa00720c */ /* 0x000fe60003f05070 */
[----:B------:R-:W-:Y:S01]  /*2ae30*/  UIADD3.X UR5, URZ, UR5, URZ, UP0, !UPT ;  /* 0x000000053f057290 */ /* 0x000fe200087fe43f */
[----:B------:R-:W-:Y:S01]  /*2ae40*/  ISETP.NE.AND.EX P0, PT, R251, RZ, PT, P0 ;  /* 0x000000fffb00720c */ /* 0x000fe20003f05300 */
[----:B------:R-:W-:Y:S04]  /*2ae50*/  IMAD.U32 R6, RZ, RZ, UR4 ;  /* 0x00000004ff067e24 */ /* 0x000fe8000f8e00ff */
        /* <DEDUP_REMOVED lines=69> */
.L_x_3396:
[----:B-1----:R-:W-:Y:S02]  /*2b2b0*/  ULDC.64 UR4, c[0x0][0x118] ;  /* 0x0000460000047ab9 */ /* 0x002fe40000000a00 */
[----:B------:R-:W2:Y:S02]  /*2b2c0*/  LD.E R0, [R6.64+0x40] ;  /* 0x0000400406007980 */ /* 0x000ea4000c101900 */
[----:B--2---:R-:W-:Y:S04]  /*2b2d0*/  LEA R0, -R0, RZ, 0x8 ;  /* 0x000000ff00007211 */ /* 0x004fe800078e41ff */
[----:B------:R-:W-:Y:S02]  /*2b2e0*/  SHF.R.S32.HI R2, RZ, 0x1f, R0 ;  /* 0x0000001fff027819 */ /* 0x000fe40000011400 */
.L_x_3397:
[----:B------:R-:W-:Y:S05]  /*2b2f0*/  BSYNC B0 ;  /* 0x0000000000007941 */ /* 0x000fea0003800000 */
.L_x_3395:
[----:B------:R-:W2:Y:S01]  /*2b300*/  LDL R3, [R1+0x8] ;  /* 0x0000080001037983 */ /* 0x000ea20000100800 */
[C---:B------:R-:W-:Y:S01]  /*2b310*/  LEA R192, P5, R0.reuse, R248, 0x1 ;  /* 0x000000f800c07211 */ /* 0x040fe200078a08ff */
        /* <DEDUP_REMOVED lines=150> */
[----:B------:R-:W-:Y:S02]  /*2bc80*/  @!P0 LEA.HI.X R5, R32, R249, R35, 0x1, P2 ;  /* 0x000000f920058211 */ /* 0x000fe400010f0c23 */
[----:B------:R-:W-:Y:S02]  /*2bc90*/  @!P0 IADD3.X R0, R2, R37, RZ, P1, !PT ;  /* 0x0000002502008210 */ /* 0x000fe40000ffe4ff */
[C---:B------:R-:W-:Y:S01]  /*2bca0*/  @!P0 LEA R2, P1, R33.reuse, R248, 0x1 ;  /* 0x000000f821028211 */ /* 0x040fe200078208ff */
[----:B------:R-:W-:Y:S01]  /*2bcb0*/  @!PT LDS RZ, [RZ] ;  /* 0x00000000fffff984 */ /* 0x000fe20000000800 */
[----:B------:R-:W-:Y:S01]  /*2bcc0*/  @!PT LDS RZ, [RZ] ;  /* 0x00000000fffff984 */ /* 0x000fe20000000800 */
[----:B------:R-:W-:Y:S01]  /*2bcd0*/  @!PT LDS RZ, [RZ] ;  /* 0x00000000fffff984 */ /* 0x000fe20000000800 */
[----:B------:R3:W-:Y:S01]  /*2bce0*/  @!P0 LDGSTS.E.BYPASS.LTC128B.128 [R189+0xf800], [R10.64] ;  /* 0x0f8000000abd8fae */ /* 0x0007e2000b901d48 */
[----:B-----5:R-:W-:Y:S02]  /*2bcf0*/  MOV R248, R36 ;  /* 0x0000002400f87202 */ /* 0x020fe40000000f00 */
        /* <DEDUP_REMOVED lines=29> */
[----:B--2---:R-:W-:Y:S02]  /*2bed0*/  MOV R2, UR8 ;  /* 0x0000000800027c02 */ /* 0x004fe40008000f00 */
        /* <DEDUP_REMOVED lines=249> */
[-C--:B------:R-:W-:Y:S03]  /*2ce70*/  FMUL.FTZ R49, R49, R0.reuse ;  /* 0x0000000031317220 */ /* 0x080fe60000410000 */
[----:B------:R-:W2:Y:S10]  /*2ce80*/  MUFU.TANH R206, R34 ;  /* 0x0000002200ce7308 */ /* 0x000eb40000002400 */
        /* <DEDUP_REMOVED lines=8> */
[----:B------:R-:W2:Y:S05]  /*2cf10*/  MUFU.TANH R205, R38 ;  /* 0x0000002600cd7308 */ /* 0x000eaa0000002400 */
[-C--:B------:R-:W-:Y:S02]  /*2cf20*/  FMUL.FTZ R56, R56, R0.reuse ;  /* 0x0000000038387220 */ /* 0x080fe40000410000 */
[-C--:B------:R-:W-:Y:S03]  /*2cf30*/  FMUL.FTZ R57, R57, R0.reuse ;  /* 0x0000000039397220 */ /* 0x080fe60000410000 */
[----:B------:R-:W2:Y:S10]  /*2cf40*/  MUFU.TANH R217, R39 ;  /* 0x0000002700d97308 */ /* 0x000eb40000002400 */
[----:B------:R2:W2:Y:S01]  /*2cf50*/  MUFU.TANH R227, R40 ;  /* 0x0000002800e37308 */ /* 0x0004a20000002400 */
[C---:B-1----:R-:W-:Y:S09]  /*2cf60*/  HMMA.16816.F32 R60, R172.reuse, R176, R60 ;  /* 0x000000b0ac3c723c */ /* 0x042ff2000000183c */
[----:B------:R1:W1:Y:S01]  /*2cf70*/  MUFU.TANH R204, R42 ;  /* 0x0000002a00cc7308 */ /* 0x0002620000002400 */
[C---:B------:R-:W-:Y:S01]  /*2cf80*/  HMMA.16816.F32 R64, R172.reuse, R178, R64 ;  /* 0x000000b2ac40723c */ /* 0x040fe20000001840 */
[----:B------:R-:W3:Y:S08]  /*2cf90*/  LDSM.16.M88.4 R176, [R183+0x4000] ;  /* 0x00400000b7b0783b */ /* 0x000ef00000000200 */
[----:B------:R4:W3:Y:S05]  /*2cfa0*/  MUFU.TANH R216, R43 ;  /* 0x0000002b00d87308 */ /* 0x0008ea0000002400 */
[-C--:B--2---:R-:W-:Y:S02]  /*2cfb0*/  FMUL.FTZ R40, R63, R0.reuse ;  /* 0x000000003f287220 */ /* 0x084fe40000410000 */
[-C--:B------:R-:W-:Y:S03]  /*2cfc0*/  FMUL.FTZ R60, R60, R0.reuse ;  /* 0x000000003c3c7220 */ /* 0x080fe60000410000 */
[----:B------:R2:W2:Y:S01]  /*2cfd0*/  MUFU.TANH R226, R44 ;  /* 0x0000002c00e27308 */ /* 0x0004a20000002400 */
[-C--:B------:R-:W-:Y:S02]  /*2cfe0*/  FMUL.FTZ R61, R61, R0.reuse ;  /* 0x000000003d3d7220 */ /* 0x080fe40000410000 */
[-C--:B-1----:R-:W-:Y:S02]  /*2cff0*/  FMUL.FTZ R42, R62, R0.reuse ;  /* 0x000000003e2a7220 */ /* 0x082fe40000410000 */
[-C--:B------:R-:W-:Y:S02]  /*2d000*/  FMUL.FTZ R39, R66, R0.reuse ;  /* 0x0000000042277220 */ /* 0x080fe40000410000 */
[-C--:B------:R-:W-:Y:S03]  /*2d010*/  FMUL.FTZ R38, R67, R0.reuse ;  /* 0x0000000043267220 */ /* 0x080fe60000410000 */
[----:B------:R1:W1:Y:S01]  /*2d020*/  MUFU.TANH R237, R45 ;  /* 0x0000002d00ed7308 */ /* 0x0002620000002400 */
[-C--:B------:R-:W-:Y:S02]  /*2d030*/  FMUL.FTZ R64, R64, R0.reuse ;  /* 0x0000000040407220 */ /* 0x080fe40000410000 */
[-C--:B------:R-:W-:Y:S02]  /*2d040*/  FMUL.FTZ R65, R65, R0.reuse ;  /* 0x0000000041417220 */ /* 0x080fe40000410000 */
[-C--:B----4-:R-:W-:Y:S05]  /*2d050*/  FMUL.FTZ R43, R59, R0.reuse ;  /* 0x000000003b2b7220 */ /* 0x090fea0000410000 */
[----:B------:R4:W4:Y:S01]  /*2d060*/  MUFU.TANH R201, R46 ;  /* 0x0000002e00c97308 */ /* 0x0009220000002400 */
[C---:B---3--:R-:W-:Y:S03]  /*2d070*/  HMMA.16816.F32 R68, R172.reuse, R176, R68 ;  /* 0x000000b0ac44723c */ /* 0x048fe60000001844 */
[-C--:B--2---:R-:W-:Y:S06]  /*2d080*/  FMUL.FTZ R44, R58, R0.reuse ;  /* 0x000000003a2c7220 */ /* 0x084fec0000410000 */
[----:B------:R2:W3:Y:S01]  /*2d090*/  MUFU.TANH R203, R47 ;  /* 0x0000002f00cb7308 */ /* 0x0004e20000002400 */
[C---:B------:R-:W-:Y:S01]  /*2d0a0*/  HMMA.16816.F32 R72, R172.reuse, R178, R72 ;  /* 0x000000b2ac48723c */ /* 0x040fe20000001848 */
[----:B------:R-:W3:Y:S02]  /*2d0b0*/  LDSM.16.M88.4 R176, [R183+0x4800] ;  /* 0x00480000b7b0783b */ /* 0x000ee40000000200 */
[-C--:B-1----:R-:W-:Y:S06]  /*2d0c0*/  FMUL.FTZ R45, R55, R0.reuse ;  /* 0x00000000372d7220 */ /* 0x082fec0000410000 */
[----:B------:R1:W1:Y:S03]  /*2d0d0*/  MUFU.TANH R214, R48 ;  /* 0x0000003000d67308 */ /* 0x0002660000002400 */
[-C--:B----4-:R-:W-:Y:S02]  /*2d0e0*/  FMUL.FTZ R46, R54, R0.reuse ;  /* 0x00000000362e7220 */ /* 0x090fe40000410000 */
[-C--:B------:R-:W-:Y:S02]  /*2d0f0*/  FMUL.FTZ R37, R70, R0.reuse ;  /* 0x0000000046257220 */ /* 0x080fe40000410000 */
[-C--:B------:R-:W-:Y:S03]  /*2d100*/  FMUL.FTZ R36, R71, R0.reuse ;  /* 0x0000000047247220 */ /* 0x080fe60000410000 */
[----:B------:R4:W4:Y:S01]  /*2d110*/  MUFU.TANH R213, R6 ;  /* 0x0000000600d57308 */ /* 0x0009220000002400 */
[-C--:B------:R-:W-:Y:S02]  /*2d120*/  FMUL.FTZ R68, R68, R0.reuse ;  /* 0x0000000044447220 */ /* 0x080fe40000410000 */
[-C--:B------:R-:W-:Y:S02]  /*2d130*/  FMUL.FTZ R69, R69, R0.reuse ;  /* 0x0000000045457220 */ /* 0x080fe40000410000 */
[-C--:B--2---:R-:W-:Y:S02]  /*2d140*/  FMUL.FTZ R47, R51, R0.reuse ;  /* 0x00000000332f7220 */ /* 0x084fe40000410000 */
[-C--:B------:R-:W-:Y:S02]  /*2d150*/  FMUL.FTZ R35, R74, R0.reuse ;  /* 0x000000004a237220 */ /* 0x080fe40000410000 */
[-C--:B------:R-:W-:Y:S01]  /*2d160*/  FMUL.FTZ R34, R75, R0.reuse ;  /* 0x000000004b227220 */ /* 0x080fe20000410000 */
[----:B------:R2:W2:Y:S01]  /*2d170*/  MUFU.TANH R225, R7 ;  /* 0x0000000700e17308 */ /* 0x0004a20000002400 */
[-C--:B------:R-:W-:Y:S02]  /*2d180*/  FMUL.FTZ R72, R72, R0.reuse ;  /* 0x0000000048487220 */ /* 0x080fe40000410000 */
[-C--:B------:R-:W-:Y:S02]  /*2d190*/  FMUL.FTZ R73, R73, R0.reuse ;  /* 0x0000000049497220 */ /* 0x080fe40000410000 */
[-C--:B-1----:R-:W-:Y:S05]  /*2d1a0*/  FMUL.FTZ R48, R50, R0.reuse ;  /* 0x0000000032307220 */ /* 0x082fea0000410000 */
[----:B------:R1:W1:Y:S01]  /*2d1b0*/  MUFU.TANH R235, R8 ;  /* 0x0000000800eb7308 */ /* 0x0002620000002400 */
[C---:B---3--:R-:W-:Y:S09]  /*2d1c0*/  HMMA.16816.F32 R76, R172.reuse, R176, R76 ;  /* 0x000000b0ac4c723c */ /* 0x048ff2000000184c */
        /* <DEDUP_REMOVED lines=10> */
[----:B------:R-:W-:Y:S01]  /*2d270*/  FMUL.FTZ R30, R83, R0 ;  /* 0x00000000531e7220 */ /* 0x000fe20000410000 */
[----:B------:R-:W-:Y:S01]  /*2d280*/  MOV R83, R248 ;  /* 0x000000f800537202 */ /* 0x000fe20000000f00 */
[-C--:B------:R-:W-:Y:S01]  /*2d290*/  FMUL.FTZ R80, R80, R0.reuse ;  /* 0x0000000050507220 */ /* 0x080fe20000410000 */
[----:B------:R3:W2:Y:S01]  /*2d2a0*/  MUFU.TANH R234, R12 ;  /* 0x0000000c00ea7308 */ /* 0x0006a20000002400 */
[----:B------:R-:W-:Y:S01]  /*2d2b0*/  FMUL.FTZ R81, R81, R0 ;  /* 0x0000000051517220 */ /* 0x000fe20000410000 */
[----:B------:R-:W-:Y:S02]  /*2d2c0*/  ISETP.GE.AND P0, PT, R83, 0x2, PT ;  /* 0x000000025300780c */ /* 0x000fe40003f06270 */
[----:B------:R-:W-:Y:S06]  /*2d2d0*/  MOV R248, R192 ;  /* 0x000000c000f87202 */ /* 0x000fec0000000f00 */
        /* <DEDUP_REMOVED lines=154> */
[----:B--234-:R-:W-:Y:S01]  /*2dc80*/  ISETP.NE.U32.AND P0, PT, R250, RZ, PT ;  /* 0x000000fffa00720c */ /* 0x01cfe20003f05070 */
[----:B------:R-:W-:Y:S03]  /*2dc90*/  BSSY B0, `(.L_x_3400) ;  /* 0x0000048000007945 */ /* 0x000fe60003800000 */
[----:B------:R-:W-:Y:S11]  /*2dca0*/  ISETP.NE.AND.EX P0, PT, R251, RZ, PT, P0 ;  /* 0x000000fffb00720c */ /* 0x000ff60003f05300 */
[----:B------:R-:W-:Y:S02]  /*2dcb0*/  @!UPT UIADD3 URZ, URZ, URZ, URZ ;  /* 0x0000003f3f3ff290 */ /* 0x000fe4000fffe03f */
[----:B------:R-:W-:-:S05]  /*2dcc0*/  @!P0 BRA `(.L_x_3401) ;  /* 0x0000041000008947 */ /* 0x000fca0003800000 */
[----:B------:R-:W2:Y:S02]  /*2dcd0*/  LD.E R6, [R2.64+0x170] ;  /* 0x0001700402067980 */ /* 0x000ea4000c101900 */
[-C--:B--2---:R-:W-:Y:S02]  /*2dce0*/  IABS R0, R6.reuse ;  /* 0x0000000600007213 */ /* 0x084fe40000000000 */
[----:B------:R-:W-:Y:S02]  /*2dcf0*/  IABS R12, R6 ;  /* 0x00000006000c7213 */ /* 0x000fe40000000000 */
[----:B------:R-:W2:Y:S03]  /*2dd00*/  I2F.RP R8, R0 ;  /* 0x0000000000087306 */ /* 0x000ea60000209400 */
[----:B------:R-:W-:Y:S07]  /*2dd10*/  IMAD.MOV R12, RZ, RZ, -R12 ;  /* 0x000000ffff0c7224 */ /* 0x000fee00078e0a0c */
[----:B--2---:R-:W2:Y:S02]  /*2dd20*/  MUFU.RCP R8, R8 ;  /* 0x0000000800087308 */ /* 0x004ea40000001000 */
[----:B--2---:R-:W-:Y:S08]  /*2dd30*/  IADD3 R8, R8, 0xffffffe, RZ ;  /* 0x0ffffffe08087810 */ /* 0x004ff00007ffe0ff */
[----:B------:R-:W2:Y:S02]  /*2dd40*/  F2I.FTZ.U32.TRUNC.NTZ R9, R8 ;  /* 0x0000000800097305 */ /* 0x000ea4000021f000 */
[----:B--2---:R-:W-:Y:S02]  /*2dd50*/  IMAD.MOV R7, RZ, RZ, -R9 ;  /* 0x000000ffff077224 */ /* 0x004fe400078e0a09 */
        /* <DEDUP_REMOVED lines=56> */
.L_x_3401:
[----:B------:R-:W2:Y:S02]  /*2e0e0*/  LD.E R0, [R2.64+0x38] ;  /* 0x0000380402007980 */ /* 0x000ea4000c101900 */
[----:B--2---:R-:W-:Y:S04]  /*2e0f0*/  LEA R0, -R0, RZ, 0x8 ;  /* 0x000000ff00007211 */ /* 0x004fe800078e41ff */
[----:B------:R-:W-:Y:S02]  /*2e100*/  SHF.R.S32.HI R6, RZ, 0x1f, R0 ;  /* 0x0000001fff067819 */ /* 0x000fe40000011400 */
.L_x_3402:
[----:B------:R-:W-:Y:S05]  /*2e110*/  BSYNC B0 ;  /* 0x0000000000007941 */ /* 0x000fea0003800000 */
.L_x_3400:
[----:B------:R-:W2:Y:S01]  /*2e120*/  LDL R7, [R1+0x8] ;  /* 0x0000080001077983 */ /* 0x000ea20000100800 */
[----:B------:R-:W-:Y:S03]  /*2e130*/  SHF.L.U64.HI R8, R190, 0x4, R191 ;  /* 0x00000004be087819 */ /* 0x000fe600000102bf */
[----:B------:R-:W3:Y:S04]  /*2e140*/  LDL R50, [R1+0x138] ;  /* 0x0001380001327983 */ /* 0x000ee80000100800 */
[----:B------:R-:W4:Y:S04]  /*2e150*/  LDL R49, [R1+0x13c] ;  /* 0x00013c0001317983 */ /* 0x000f280000100800 */
[----:B------:R-:W5:Y:S04]  /*2e160*/  LDL.64 R54, [R1+0x90] ;  /* 0x0000900001367983 */ /* 0x000f680000100a00 */
[----:B------:R-:W3:Y:S04]  /*2e170*/  LDL R51, [R1+0xf8] ;  /* 0x0000f80001337983 */ /* 0x000ee80000100800 */
[----:B------:R-:W3:Y:S04]  /*2e180*/  LDL.LU R12, [R1] ;  /* 0x00000000010c7983 */ /* 0x000ee80000300800 */
[----:B------:R-:W4:Y:S04]  /*2e190*/  LDL R41, [R1+0x130] ;  /* 0x0001300001297983 */ /* 0x000f280000100800 */
[----:B------:R-:W4:Y:S04]  /*2e1a0*/  LDL R14, [R1+0x134] ;  /* 0x00013400010e7983 */ /* 0x000f280000100800 */
[----:B------:R-:W4:Y:S04]  /*2e1b0*/  LDL.64 R52, [R1+0x88] ;  /* 0x0000880001347983 */ /* 0x000f280000100a00 */
[----:B------:R-:W4:Y:S04]  /*2e1c0*/  LDL R13, [R1+0xf4] ;  /* 0x0000f400010d7983 */ /* 0x000f280000100800 */
[----:B------:R-:W4:Y:S04]  /*2e1d0*/  LDL.64 R56, [R1+0x80] ;  /* 0x0000800001387983 */ /* 0x000f280000100a00 */
[----:B------:R-:W4:Y:S04]  /*2e1e0*/  LDL R59, [R1+0xe4] ;  /* 0x0000e400013b7983 */ /* 0x000f280000100800 */
[----:B------:R-:W4:Y:S04]  /*2e1f0*/  LDL.64 R60, [R1+0x60] ;  /* 0x00006000013c7983 */ /* 0x000f280000100a00 */
[----:B------:R-:W4:Y:S01]  /*2e200*/  LDL R58, [R1+0xe0] ;  /* 0x0000e000013a7983 */ /* 0x000f220000100800 */
[----:B--2---:R-:W-:Y:S01]  /*2e210*/  ISETP.GE.AND P0, PT, R134, R7, PT ;  /* 0x000000078600720c */ /* 0x004fe20003f06270 */
[----:B------:R-:W-:Y:S11]  /*2e220*/  IMAD.SHL.U32 R7, R190, 0x10, RZ ;  /* 0x00000010be077824 */ /* 0x000ff600078e00ff */
[----:B------:R-:W-:Y:S01]  /*2e230*/  @!UPT UIADD3 URZ, URZ, URZ, URZ ;  /* 0x0000003f3f3ff290 */ /* 0x000fe2000fffe03f */
[----:B------:R2:W-:Y:S01]  /*2e240*/  @P0 STS.128 [R189+0x2000], RZ ;  /* 0x002000ffbd000388 */ /* 0x0005e20000000c00 */
[----:B------:R-:W-:Y:S05]  /*2e250*/  @!P0 IADD3 R7, P1, R0, R7, RZ ;  /* 0x0000000700078210 */ /* 0x000fea0007f3e0ff */
[----:B------:R-:W-:Y:S01]  /*2e260*/  @!P0 IMAD.X R8, R6, 0x1, R8, P1 ;  /* 0x0000000106088824 */ /* 0x000fe200008e0608 */
[C---:B---3--:R-:W-:Y:S04]  /*2e270*/  @!P0 LEA R10, P1, R7.reuse, R12, 0x1 ;  /* 0x0000000c070a8211 */ /* 0x048fe800078208ff */
[----:B------:R-:W-:Y:S02]  /*2e280*/  @!P0 LEA.HI.X R11, R7, R252, R8, 0x1, P1 ;  /* 0x000000fc070b8211 */ /* 0x000fe400008f0c08 */
[C---:B------:R-:W-:Y:S04]  /*2e290*/  LEA R8, P1, R0.reuse, R12, 0x1 ;  /* 0x0000000c00087211 */ /* 0x040fe800078208ff */
[C---:B------:R-:W-:Y:S02]  /*2e2a0*/  LEA.HI.X R9, R0.reuse, R252, R6, 0x1, P1 ;  /* 0x000000fc00097211 */ /* 0x040fe400008f0c06 */
[----:B------:R-:W-:Y:S02]  /*2e2b0*/  @!P0 IADD3 R7, P1, R0, R50, RZ ;  /* 0x0000003200078210 */ /* 0x000fe40007f3e0ff */
[----:B------:R-:W3:Y:S04]  /*2e2c0*/  LDL R50, [R1+0xf0] ;  /* 0x0000f00001327983 */ /* 0x000ee80000100800 */
        /* <DEDUP_REMOVED lines=10> */
[----:B----4-:R-:W-:Y:S01]  /*2e370*/  @!P0 IMAD.X R11, R6, 0x1, R49, P1 ;  /* 0x00000001060b8824 */ /* 0x010fe200008e0631 */
[C---:B------:R-:W-:Y:S02]  /*2e380*/  @!P0 LEA R10, P1, R7.reuse, R12, 0x1 ;  /* 0x0000000c070a8211 */ /* 0x040fe400078208ff */
[----:B------:R-:W4:Y:S02]  /*2e390*/  LDL R49, [R1+0xec] ;  /* 0x0000ec0001317983 */ /* 0x000f240000100800 */
[----:B------:R-:W-:Y:S02]  /*2e3a0*/  @!P0 LEA.HI.X R11, R7, R252, R11, 0x1, P1 ;  /* 0x000000fc070b8211 */ /* 0x000fe400008f0c0b */
[----:B-----5:R-:W-:Y:S02]  /*2e3b0*/  @!P0 IADD3 R7, P1, R0, R54, RZ ;  /* 0x0000003600078210 */ /* 0x020fe40007f3e0ff */
[----:B------:R-:W5:Y:S04]  /*2e3c0*/  LDL.64 R54, [R1+0x78] ;  /* 0x0000780001367983 */ /* 0x000f680000100a00 */
[----:B------:R-:W-:Y:S01]  /*2e3d0*/  @!PT LDS RZ, [RZ] ;  /* 0x00000000fffff984 */ /* 0x000fe20000000800 */
[----:B------:R-:W-:Y:S01]  /*2e3e0*/  @!PT LDS RZ, [RZ] ;  /* 0x00000000fffff984 */ /* 0x000fe20000000800 */
[----:B------:R-:W-:Y:S01]  /*2e3f0*/  @!PT LDS RZ, [RZ] ;  /* 0x00000000fffff984 */ /* 0x000fe20000000800 */
[----:B------:R1:W-:Y:S04]  /*2e400*/  @!P0 LDGSTS.E.BYPASS.LTC128B.128 [R189+0x3000], [R10.64] ;  /* 0x030000000abd8fae */ /* 0x0003e8000b901d44 */
[----:B------:R2:W-:Y:S01]  /*2e410*/  @P0 STS.128 [R189+0x3800], RZ ;  /* 0x003800ffbd000388 */ /* 0x0005e20000000c00 */
[----:B-1----:R-:W-:Y:S01]  /*2e420*/  @!P0 IMAD.X R11, R6, 0x1, R51, P1 ;  /* 0x00000001060b8824 */ /* 0x002fe200008e0633 */
[C---:B------:R-:W-:Y:S04]  /*2e430*/  @!P0 LEA R10, P1, R7.reuse, R12, 0x1 ;  /* 0x0000000c070a8211 */ /* 0x040fe800078208ff */
[----:B------:R-:W-:Y:S02]  /*2e440*/  @!P0 LEA.HI.X R11, R7, R252, R11, 0x1, P1 ;  /* 0x000000fc070b8211 */ /* 0x000fe400008f0c0b */
[----:B------:R-:W-:Y:S02]  /*2e450*/  @!P0 IADD3 R7, P1, R0, R41, RZ ;  /* 0x0000002900078210 */ /* 0x000fe40007f3e0ff */
[----:B------:R-:W2:Y:S04]  /*2e460*/  LDL R41, [R1+0x128] ;  /* 0x0001280001297983 */ /* 0x000ea80000100800 */
[----:B------:R-:W-:Y:S01]  /*2e470*/  @!PT LDS RZ, [RZ] ;  /* 0x00000000fffff984 */ /* 0x000fe20000000800 */
[----:B------:R-:W-:Y:S01]  /*2e480*/  @!PT LDS RZ, [RZ] ;  /* 0x00000000fffff984 */ /* 0x000fe20000000800 */
[----:B------:R-:W-:Y:S01]  /*2e490*/  @!PT LDS RZ, [RZ] ;  /* 0x00000000fffff984 */ /* 0x000fe20000000800 */
[----:B------:R1:W-:Y:S04]  /*2e4a0*/  @!P0 LDGSTS.E.BYPASS.LTC128B.128 [R189+0x3800], [R10.64] ;  /* 0x038000000abd8fae */ /* 0x0003e8000b901d44 */
[----:B------:R1:W-:Y:S02]  /*2e4b0*/  @P0 STS.128 [R189+0x4000], RZ ;  /* 0x004000ffbd000388 */ /* 0x0003e40000000c00 */
[----:B-1----:R-:W-:Y:S01]  /*2e4c0*/  @!P0 IMAD.X R11, R6, 0x1, R14, P1 ;  /* 0x00000001060b8824 */ /* 0x002fe200008e060e */
[C---:B------:R-:W-:Y:S01]  /*2e4d0*/  @!P0 LEA R10, P1, R7.reuse, R12, 0x1 ;  /* 0x0000000c070a8211 */ /* 0x040fe200078208ff */
[----:B------:R-:W2:Y:S03]  /*2e4e0*/  LDL R14, [R1+0x12c] ;  /* 0x00012c00010e7983 */ /* 0x000ea60000100800 */
[----:B------:R-:W-:Y:S02]  /*2e4f0*/  @!P0 LEA.HI.X R11, R7, R252, R11, 0x1, P1 ;  /* 0x000000fc070b8211 */ /* 0x000fe400008f0c0b */
[----:B------:R-:W-:Y:S02]  /*2e500*/  @!P0 IADD3 R7, P1, R0, R52, RZ ;  /* 0x0000003400078210 */ /* 0x000fe40007f3e0ff */
[----:B------:R-:W2:Y:S04]  /*2e510*/  LDL.64 R52, [R1+0x70] ;  /* 0x0000700001347983 */ /* 0x000ea80000100a00 */
        /* <DEDUP_REMOVED lines=15> */
[----:B------:R1:W-:Y:S01]  /*2e610*/  @P0 STS.128 [R189+0x5000], RZ ;  /* 0x005000ffbd000388 */ /* 0x0003e20000000c00 */
[----:B---3--:R-:W-:Y:S01]  /*2e620*/  @!P0 IMAD.X R11, R6, 0x1, R50, P1 ;  /* 0x00000001060b8824 */ /* 0x008fe200008e0632 */
[C---:B------:R-:W-:Y:S02]  /*2e630*/  @!P0 LEA R10, P1, R7.reuse, R12, 0x1 ;  /* 0x0000000c070a8211 */ /* 0x040fe400078208ff */
[----:B------:R-:W3:Y:S02]  /*2e640*/  LDL.64 R50, [R1+0x68] ;  /* 0x0000680001327983 */ /* 0x000ee40000100a00 */
[----:B------:R-:W-:Y:S05]  /*2e650*/  @!P0 LEA.HI.X R11, R7, R252, R11, 0x1, P1 ;  /* 0x000000fc070b8211 */ /* 0x000fea00008f0c0b */
[----:B------:R-:W-:Y:S01]  /*2e660*/  @!PT LDS RZ, [RZ] ;  /* 0x00000000fffff984 */ /* 0x000fe20000000800 */
[----:B------:R-:W-:Y:S01]  /*2e670*/  @!PT LDS RZ, [RZ] ;  /* 0x00000000fffff984 */ /* 0x000fe20000000800 */
[----:B------:R-:W-:Y:S01]  /*2e680*/  @!PT LDS RZ, [RZ] ;  /* 0x00000000fffff984 */ /* 0x000fe20000000800 */
[----:B------:R4:W-:Y:S04]  /*2e690*/  @!P0 LDGSTS.E.BYPASS.LTC128B.128 [R189+0x5000], [R10.64] ;  /* 0x050000000abd8fae */ /* 0x0009e8000b901d44 */
[----:B------:R1:W-:Y:S01]  /*2e6a0*/  @P0 STS.128 [R189+0x5800], RZ ;  /* 0x005800ffbd000388 */ /* 0x0003e20000000c00 */
[----:B-----5:R-:W-:Y:S03]  /*2e6b0*/  @!P0 IADD3 R7, P1, R0, R54, RZ ;  /* 0x0000003600078210 */ /* 0x020fe60007f3e0ff */
[----:B------:R-:W5:Y:S02]  /*2e6c0*/  LDL.64 R54, [R1+0x50] ;  /* 0x0000500001367983 */ /* 0x000f640000100a00 */
[----:B----4-:R-:W-:Y:S01]  /*2e6d0*/  @!P0 IMAD.X R11, R6, 0x1, R49, P1 ;  /* 0x00000001060b8824 */ /* 0x010fe200008e0631 */
[C---:B------:R-:W-:Y:S01]  /*2e6e0*/  @!P0 LEA R10, P1, R7.reuse, R12, 0x1 ;  /* 0x0000000c070a8211 */ /* 0x040fe200078208ff */
[----:B------:R-:W4:Y:S03]  /*2e6f0*/  LDL R49, [R1+0xdc] ;  /* 0x0000dc0001317983 */ /* 0x000f260000100800 */
[----:B------:R-:W-:Y:S05]  /*2e700*/  @!P0 LEA.HI.X R11, R7, R252, R11, 0x1, P1 ;  /* 0x000000fc070b8211 */ /* 0x000fea00008f0c0b */
[----:B------:R-:W-:Y:S01]  /*2e710*/  @!PT LDS RZ, [RZ] ;  /* 0x00000000fffff984 */ /* 0x000fe20000000800 */
[----:B------:R-:W-:Y:S01]  /*2e720*/  @!PT LDS RZ, [RZ] ;  /* 0x00000000fffff984 */ /* 0x000fe20000000800 */
[----:B------:R-:W-:Y:S01]  /*2e730*/  @!PT LDS RZ, [RZ] ;  /* 0x00000000fffff984 */ /* 0x000fe20000000800 */
[----:B------:R1:W-:Y:S04]  /*2e740*/  @!P0 LDGSTS.E.BYPASS.LTC128B.128 [R189+0x5800], [R10.64] ;  /* 0x058000000abd8fae */ /* 0x0003e8000b901d44 */
[----:B------:R1:W-:Y:S01]  /*2e750*/  @P0 STS.128 [R189+0x6000], RZ ;  /* 0x006000ffbd000388 */ /* 0x0003e20000000c00 */
[----:B--2---:R-:W-:Y:S03]  /*2e760*/  @!P0 IADD3 R7, P1, R0, R41, RZ ;  /* 0x0000002900078210 */ /* 0x004fe60007f3e0ff */
[----:B------:R-:W2:Y:S02]  /*2e770*/  LDL R41, [R1+0xd8] ;  /* 0x0000d80001297983 */ /* 0x000ea40000100800 */
        /* <DEDUP_REMOVED lines=14> */
[----:B------:R-:W-:Y:S05]  /*2e860*/  @!P0 LEA.HI.X R11, R7, R252, R11, 0x1, P1 ;  /* 0x000000fc070b8211 */ /* 0x000fea00008f0c0b */
[----:B------:R-:W-:Y:S01]  /*2e870*/  @!PT LDS RZ, [RZ] ;  /* 0x00000000fffff984 */ /* 0x000fe20000000800 */
[----:B------:R-:W-:Y:S01]  /*2e880*/  @!PT LDS RZ, [RZ] ;  /* 0x00000000fffff984 */ /* 0x000fe20000000800 */
[----:B------:R-:W-:Y:S01]  /*2e890*/  @!PT LDS RZ, [RZ] ;  /* 0x00000000fffff984 */ /* 0x000fe20000000800 */
[----:B------:R1:W-:Y:S04]  /*2e8a0*/  @!P0 LDGSTS.E.BYPASS.LTC128B.128 [R189+0x6800], [R10.64] ;  /* 0x068000000abd8fae */ /* 0x0003e8000b901d44 */
[----:B------:R1:W-:Y:S01]  /*2e8b0*/  @P0 STS.128 [R189+0x7000], RZ ;  /* 0x007000ffbd000388 */ /* 0x0003e20000000c00 */
[----:B---3--:R-:W-:Y:S03]  /*2e8c0*/  @!P0 IADD3 R7, P1, R0, R50, RZ ;  /* 0x0000003200078210 */ /* 0x008fe60007f3e0ff */
[----:B------:R-:W3:Y:S02]  /*2e8d0*/  LDL.64 R50, [R1+0x40] ;  /* 0x0000400001327983 */ /* 0x000ee40000100a00 */
[----:B-1----:R-:W-:Y:S02]  /*2e8e0*/  @!P0 IMAD.X R11, R6, 0x1, R59, P1 ;  /* 0x00000001060b8824 */ /* 0x002fe400008e063b */
[----:B------:R1:W-:Y:S01]  /*2e8f0*/  STL [R1], R8 ;  /* 0x0000000801007387 */ /* 0x0003e20000100800 */
[C---:B------:R-:W-:Y:S04]  /*2e900*/  @!P0 LEA R10, P1, R7.reuse, R12, 0x1 ;  /* 0x0000000c070a8211 */ /* 0x040fe800078208ff */
        /* <DEDUP_REMOVED lines=8> */
[C---:B------:R-:W-:Y:S04]  /*2e990*/  @!P0 LEA R10, P1, R7.reuse, R12, 0x1 ;  /* 0x0000000c070a8211 */ /* 0x040fe800078208ff */
        /* <DEDUP_REMOVED lines=8> */
[C---:B------:R-:W-:Y:S04]  /*2ea20*/  @!P0 LEA R10, P1, R7.reuse, R12, 0x1 ;  /* 0x0000000c070a8211 */ /* 0x040fe800078208ff */
[----:B------:R-:W-:Y:S02]  /*2ea30*/  @!P0 LEA.HI.X R11, R7, R252, R11, 0x1, P1 ;  /* 0x000000fc070b8211 */ /* 0x000fe400008f0c0b */
[----:B-----5:R-:W-:Y:S03]  /*2ea40*/  @!P0 IADD3 R7, P1, R0, R54, RZ ;  /* 0x0000003600078210 */ /* 0x020fe60007f3e0ff */
[----:B------:R-:W-:Y:S01]  /*2ea50*/  @!PT LDS RZ, [RZ] ;  /* 0x00000000fffff984 */ /* 0x000fe20000000800 */
[----:B------:R-:W-:Y:S01]  /*2ea60*/  @!PT LDS RZ, [RZ] ;  /* 0x00000000fffff984 */ /* 0x000fe20000000800 */
[----:B------:R-:W-:Y:S01]  /*2ea70*/  @!PT LDS RZ, [RZ] ;  /* 0x00000000fffff984 */ /* 0x000fe20000000800 */
[----:B------:R2:W-:Y:S04]  /*2ea80*/  @!P0 LDGSTS.E.BYPASS.LTC128B.128 [R189+0x8000], [R10.64] ;  /* 0x080000000abd8fae */ /* 0x0005e8000b901d44 */
[----:B------:R1:W-:Y:S01]  /*2ea90*/  @P0 STS.128 [R189+0x8800], RZ ;  /* 0x008800ffbd000388 */ /* 0x0003e20000000c00 */
[----:B--2---:R-:W-:Y:S01]  /*2eaa0*/  @!P0 IMAD.X R11, R6, 0x1, R41, P1 ;  /* 0x00000001060b8824 */ /* 0x004fe200008e0629 */
[C---:B------:R-:W-:Y:S04]  /*2eab0*/  @!P0 LEA R10, P1, R7.reuse, R12, 0x1 ;  /* 0x0000000c070a8211 */ /* 0x040fe800078208ff */
[----:B------:R-:W-:Y:S05]  /*2eac0*/  @!P0 LEA.HI.X R11, R7, R252, R11, 0x1, P1 ;  /* 0x000000fc070b8211 */ /* 0x000fea00008f0c0b */
[----:B------:R-:W-:Y:S01]  /*2ead0*/  @!PT LDS RZ, [RZ] ;  /* 0x00000000fffff984 */ /* 0x000fe20000000800 */
[----:B------:R-:W-:Y:S01]  /*2eae0*/  @!PT LDS RZ, [RZ] ;  /* 0x00000000fffff984 */ /* 0x000fe20000000800 */
[----:B------:R-:W-:Y:S01]  /*2eaf0*/  @!PT LDS RZ, [RZ] ;  /* 0x00000000fffff984 */ /* 0x000fe20000000800 */
[----:B------:R2:W-:Y:S01]  /*2eb00*/  @!P0 LDGSTS.E.BYPASS.LTC128B.128 [R189+0x8800], [R10.64] ;  /* 0x088000000abd8fae */ /* 0x0005e2000b901d44 */
[----:B------:R-:W-:Y:S03]  /*2eb10*/  @!P0 IADD3 R7, P1, R0, R52, RZ ;  /* 0x0000003400078210 */ /* 0x000fe60007f3e0ff */
[----:B------:R1:W-:Y:S02]  /*2eb20*/  @P0 STS.128 [R189+0x9000], RZ ;  /* 0x009000ffbd000388 */ /* 0x0003e40000000c00 */
[----:B--2---:R-:W-:Y:S01]  /*2eb30*/  @!P0 IMAD.X R11, R6, 0x1, R14, P1 ;  /* 0x00000001060b8824 */ /* 0x004fe200008e060e */
[C---:B------:R-:W-:Y:S04]  /*2eb40*/  @!P0 LEA R10, P1, R7.reuse, R12, 0x1 ;  /* 0x0000000c070a8211 */ /* 0x040fe800078208ff */
[----:B------:R-:W-:Y:S05]  /*2eb50*/  @!P0 LEA.HI.X R11, R7, R252, R11, 0x1, P1 ;  /* 0x000000fc070b8211 */ /* 0x000fea00008f0c0b */
[----:B------:R-:W-:Y:S01]  /*2eb60*/  @!PT LDS RZ, [RZ] ;  /* 0x00000000fffff984 */ /* 0x000fe20000000800 */
[----:B------:R-:W-:Y:S01]  /*2eb70*/  @!PT LDS RZ, [RZ] ;  /* 0x00000000fffff984 */ /* 0x000fe20000000800 */
[----:B------:R-:W-:Y:S01]  /*2eb80*/  @!PT LDS RZ, [RZ] ;  /* 0x00000000fffff984 */ /* 0x000fe20000000800 */
[----:B------:R1:W-:Y:S04]  /*2eb90*/  @!P0 LDGSTS.E.BYPASS.LTC128B.128 [R189+0x9000], [R10.64] ;  /* 0x090000000abd8fae */ /* 0x0003e8000b901d44 */
[----:B------:R1:W-:Y:S01]  /*2eba0*/  @P0 STS.128 [R189+0x9800], RZ ;  /* 0x009800ffbd000388 */ /* 0x0003e20000000c00 */
[----:B---3--:R-:W-:Y:S05]  /*2ebb0*/  @!P0 IADD3 R0, P1, R0, R50, RZ ;  /* 0x0000003200008210 */ /* 0x008fea0007f3e0ff */
[----:B------:R-:W-:Y:S01]  /*2ebc0*/  @!P0 IMAD.X R7, R6, 0x1, R13, P1 ;  /* 0x0000000106078824 */ /* 0x000fe200008e060d */
[C---:B------:R-:W-:Y:S04]  /*2ebd0*/  @!P0 LEA R6, P1, R0.reuse, R12, 0x1 ;  /* 0x0000000c00068211 */ /* 0x040fe800078208ff */
[----:B------:R-:W-:Y:S01]  /*2ebe0*/  @!P0 LEA.HI.X R7, R0, R252, R7, 0x1, P1 ;  /* 0x000000fc00078211 */ /* 0x000fe200008f0c07 */
[----:B------:R-:W-:Y:S04]  /*2ebf0*/  IMAD.MOV.U32 R252, RZ, RZ, R9 ;  /* 0x000000fffffc7224 */ /* 0x000fe800078e0009 */
[----:B------:R-:W-:Y:S01]  /*2ec00*/  @!PT LDS RZ, [RZ] ;  /* 0x00000000fffff984 */ /* 0x000fe20000000800 */
[----:B------:R-:W-:Y:S01]  /*2ec10*/  @!PT LDS RZ, [RZ] ;  /* 0x00000000fffff984 */ /* 0x000fe20000000800 */
[----:B------:R-:W-:Y:S01]  /*2ec20*/  @!PT LDS RZ, [RZ] ;  /* 0x00000000fffff984 */ /* 0x000fe20000000800 */
[----:B------:R1:W-:Y:S04]  /*2ec30*/  @!P0 LDGSTS.E.BYPASS.LTC128B.128 [R189+0x9800], [R6.64] ;  /* 0x0980000006bd8fae */ /* 0x0003e8000b901d44 */
[----:B------:R-:W0:Y:S02]  /*2ec40*/  LDGDEPBAR ;  /* 0x00000000000079af */ /* 0x000e240000000000 */
.L_x_3399:
[----:B--234-:R-:W-:Y:S05]  /*2ec50*/  BSYNC B1 ;  /* 0x0000000000017941 */ /* 0x01cfea0003800000 */
.L_x_3398:
[----:B------:R-:W2:Y:S01]  /*2ec60*/  S2R R0, SR_TID.X ;  /* 0x0000000000007919 */ /* 0x000ea20000002100 */
[----:B-1----:R-:W-:Y:S07]  /*2ec70*/  IADD3 R6, R83, -0x1, RZ ;  /* 0xffffffff53067810 */ /* 0x002fee0007ffe0ff */
[----:B------:R1:W3:Y:S04]  /*2ec80*/  LD.E R3, [R2.64+0xdc] ;  /* 0x0000dc0402037980 */ /* 0x0002e8000c101900 */
[----:B------:R-:W4:Y:S01]  /*2ec90*/  LDL.LU R86, [R1+0x10] ;  /* 0x0000100001567983 */ /* 0x000f220000300800 */
[----:B--2---:R-:W-:Y:S04]  /*2eca0*/  SHF.L.U32 R0, R0, 0x1, RZ ;  /* 0x0000000100007819 */ /* 0x004fe800000006ff */
[----:B------:R-:W-:Y:S04]  /*2ecb0*/  LOP3.LUT R0, R0, 0x6, RZ, 0xc0, !PT ;  /* 0x0000000600007812 */ /* 0x000fe800078ec0ff */
[----:B------:R-:W-:Y:S04]  /*2ecc0*/  LEA R0, R6, R0, 0x8 ;  /* 0x0000000006007211 */ /* 0x000fe800078e40ff */
[----:B-1----:R-:W1:Y:S02]  /*2ecd0*/  I2F R2, R0 ;  /* 0x0000000000027306 */ /* 0x002e640000201400 */
[CC--:B-1----:R-:W-:Y:S02]  /*2ece0*/  FFMA.FTZ R69, R132.reuse, R2.reuse, R236 ;  /* 0x0000000284457223 */ /* 0x0c2fe400000100ec */
[----:B------:R-:W-:Y:S01]  /*2ecf0*/  FFMA.FTZ R41, R132, R2, R213 ;  /* 0x0000000284297223 */ /* 0x000fe200000100d5 */
[----:B------:R-:W-:Y:S06]  /*2ed00*/  IADD3 R2, R0, 0x1, RZ ;  /* 0x0000000100027810 */ /* 0x000fec0007ffe0ff */
[----:B------:R-:W1:Y:S02]  /*2ed10*/  I2F R2, R2 ;  /* 0x0000000200027306 */ /* 0x000e640000201400 */
[C---:B-1----:R-:W-:Y:S01]  /*2ed20*/  FFMA.FTZ R72, R132.reuse, R2, R247 ;  /* 0x0000000284487223 */ /* 0x042fe200000100f7 */
[----:B------:R-:W-:Y:S01]  /*2ed30*/  MOV R247, R6 ;  /* 0x0000000600f77202 */ /* 0x000fe20000000f00 */
[----:B------:R-:W-:Y:S01]  /*2ed40*/  FFMA.FTZ R7, R132, R2, R225 ;  /* 0x0000000284077223 */ /* 0x000fe200000100e1 */
[----:B------:R-:W-:Y:S06]  /*2ed50*/  IADD3 R2, R0, 0x8, RZ ;  /* 0x0000000800027810 */ /* 0x000fec0007ffe0ff */
[----:B------:R-:W1:Y:S02]  /*2ed60*/  I2F R2, R2 ;  /* 0x0000000200027306 */ /* 0x000e640000201400 */
[CC--:B-1----:R-:W-:Y:S02]  /*2ed70*/  FFMA.FTZ R71, R132.reuse, R2.reuse, R235 ;  /* 0x0000000284477223 */ /* 0x0c2fe400000100eb */
        /* <DEDUP_REMOVED lines=314> */
[C---:B---3--:R-:W-:Y:S02]  /*30120*/  FMUL.FTZ R6, R3.reuse, R2 ;  /* 0x0000000203067220 */ /* 0x048fe40000410000 */
[----:B------:R-:W-:Y:S03]  /*30130*/  FADD.FTZ R0, -R2, R133 ;  /* 0x0000008502007221 */ /* 0x000fe60000010100 */
[----:B------:R-:W-:Y:S01]  /*30140*/  FSEL R6, R6, RZ, P0 ;  /* 0x000000ff06067208 */ /* 0x000fe20000000000 */
[----:B------:R-:W-:Y:S04]  /*30150*/  FMUL.FTZ R0, R3, R0 ;  /* 0x0000000003007220 */ /* 0x000fe80000410000 */
[-CC-:B------:R-:W-:Y:S01]  /*30160*/  FFMA.FTZ R133, R36, R3.reuse, -R6.reuse ;  /* 0x0000000324857223 */ /* 0x180fe20000010806 */
[----:B------:R-:W-:Y:S01]  /*30170*/  FMNMX.FTZ R36, R69, R136, !PT ;  /* 0x0000008845247209 */ /* 0x000fe20007810000 */
[----:B------:R-:W1:Y:S01]  /*30180*/  MUFU.EX2 R0, R0 ;  /* 0x0000000000007308 */ /* 0x000e620000000800 */
        /* <DEDUP_REMOVED lines=12> */
[----:B------:R-:W-:Y:S01]  /*30250*/  LDSM.16.MT88.4 R44, [R139+0xa000] ;  /* 0x00a000008b2c783b */ /* 0x000fe20000004200 */
        /* <DEDUP_REMOVED lines=38> */
[----:B-1----:R-:W-:Y:S01]  /*304c0*/  FMUL.FTZ R22, R0, R154 ;  /* 0x0000009a00167220 */ /* 0x002fe20000410000 */
[----:B------:R-:W-:Y:S01]  /*304d0*/  FMNMX.FTZ R36, R106, R36, !PT ;  /* 0x000000246a247209 */ /* 0x000fe20007810000 */
[--C-:B------:R-:W-:Y:S01]  /*304e0*/  FFMA.FTZ R233, R19, R3, -R6.reuse ;  /* 0x0000000313e97223 */ /* 0x100fe20000010806 */
[----:B------:R-:W3:Y:S01]  /*304f0*/  LDL.LU R154, [R1+0x14] ;  /* 0x00001400019a7983 */ /* 0x000ee20000300800 */
[----:B------:R-:W-:Y:S01]  /*30500*/  FMUL.FTZ R19, R0, R159 ;  /* 0x0000009f00137220 */ /* 0x000fe20000410000 */
[----:B------:R-:W-:Y:S01]  /*30510*/  FMNMX.FTZ R36, R107, R36, !PT ;  /* 0x000000246b247209 */ /* 0x000fe20007810000 */
[----:B------:R-:W-:Y:S01]  /*30520*/  MUFU.EX2 R55, R60 ;  /* 0x0000003c00377308 */ /* 0x000fe20000000800 */
[-CC-:B------:R-:W-:Y:S02]  /*30530*/  FFMA.FTZ R234, R18, R3.reuse, -R6.reuse ;  /* 0x0000000312ea7223 */ /* 0x180fe40000010806 */
[----:B------:R-:W-:Y:S01]  /*30540*/  FMNMX.FTZ R36, R226, R36, !PT ;  /* 0x00000024e2247209 */ /* 0x000fe20007810000 */
[----:B------:R-:W-:Y:S02]  /*30550*/  FMUL.FTZ R18, R0, R158 ;  /* 0x0000009e00127220 */ /* 0x000fe40000410000 */
[-CC-:B------:R-:W-:Y:S01]  /*30560*/  FFMA.FTZ R235, R17, R3.reuse, -R6.reuse ;  /* 0x0000000311eb7223 */ /* 0x180fe20000010806 */
[----:B------:R-:W-:Y:S01]  /*30570*/  FMNMX.FTZ R36, R114, R36, !PT ;  /* 0x0000002472247209 */ /* 0x000fe20007810000 */
[-CC-:B------:R-:W-:Y:S02]  /*30580*/  FFMA.FTZ R236, R16, R3.reuse, -R6.reuse ;  /* 0x0000000310ec7223 */ /* 0x180fe40000010806 */
[----:B------:R-:W-:Y:S01]  /*30590*/  MUFU.EX2 R56, R59 ;  /* 0x0000003b00387308 */ /* 0x000fe20000000800 */
[----:B------:R-:W-:Y:S01]  /*305a0*/  FMNMX.FTZ R36, R214, R36, !PT ;  /* 0x00000024d6247209 */ /* 0x000fe20007810000 */
[--C-:B------:R-:W-:Y:S02]  /*305b0*/  FFMA.FTZ R241, R11, R3, -R6.reuse ;  /* 0x000000030bf17223 */ /* 0x100fe40000010806 */
[----:B------:R-:W-:Y:S01]  /*305c0*/  FMUL.FTZ R11, R0, R167 ;  /* 0x000000a7000b7220 */ /* 0x000fe20000410000 */
[----:B------:R-:W-:Y:S01]  /*305d0*/  FMNMX.FTZ R36, R215, R36, !PT ;  /* 0x00000024d7247209 */ /* 0x000fe20007810000 */
[-CC-:B------:R-:W-:Y:S02]  /*305e0*/  FFMA.FTZ R242, R10, R3.reuse, -R6.reuse ;  /* 0x000000030af27223 */ /* 0x180fe40000010806 */
[----:B------:R-:W-:Y:S01]  /*305f0*/  FMUL.FTZ R10, R0, R166 ;  /* 0x000000a6000a7220 */ /* 0x000fe20000410000 */
[----:B------:R-:W-:Y:S01]  /*30600*/  FMNMX.FTZ R36, R200, R36, !PT ;  /* 0x00000024c8247209 */ /* 0x000fe20007810000 */
[----:B------:R-:W-:Y:S01]  /*30610*/  MUFU.EX2 R58, R58 ;  /* 0x0000003a003a7308 */ /* 0x000fe20000000800 */
[--C-:B------:R-:W-:Y:S02]  /*30620*/  FFMA.FTZ R243, R9, R3, -R6.reuse ;  /* 0x0000000309f37223 */ /* 0x100fe40000010806 */
[----:B------:R-:W-:Y:S01]  /*30630*/  FMNMX.FTZ R36, R202, R36, !PT ;  /* 0x00000024ca247209 */ /* 0x000fe20007810000 */
[C---:B--2---:R-:W-:Y:S02]  /*30640*/  FMUL.FTZ R7, R0.reuse, R171 ;  /* 0x000000ab00077220 */ /* 0x044fe40000410000 */
[----:B------:R-:W-:Y:S01]  /*30650*/  FMUL.FTZ R35, R0, R143 ;  /* 0x0000008f00237220 */ /* 0x000fe20000410000 */
        /* <DEDUP_REMOVED lines=20> */
[----:B------:R-:W-:Y:S01]  /*307a0*/  FMUL.FTZ R34, R0, R142 ;  /* 0x0000008e00227220 */ /* 0x000fe20000410000 */
[----:B------:R-:W-:Y:S01]  /*307b0*/  FMNMX.FTZ R36, R179, R36, !PT ;  /* 0x00000024b3247209 */ /* 0x000fe20007810000 */
[-CC-:B------:R-:W-:Y:S02]  /*307c0*/  FFMA.FTZ R206, R33, R3.reuse, -R6.reuse ;  /* 0x0000000321ce7223 */ /* 0x180fe40000010806 */
[-CC-:B------:R-:W-:Y:S01]  /*307d0*/  FFMA.FTZ R209, R32, R3.reuse, -R6.reuse ;  /* 0x0000000320d17223 */ /* 0x180fe20000010806 */
[----:B------:R-:W-:Y:S01]  /*307e0*/  FMNMX.FTZ R36, R176, R36, !PT ;  /* 0x00000024b0247209 */ /* 0x000fe20007810000 */
[----:B------:R-:W-:Y:S01]  /*307f0*/  MUFU.EX2 R49, R68 ;  /* 0x0000004400317308 */ /* 0x000fe20000000800 */
[--C-:B------:R-:W-:Y:S02]  /*30800*/  FFMA.FTZ R210, R31, R3, -R6.reuse ;  /* 0x000000031fd27223 */ /* 0x100fe40000010806 */
[----:B------:R-:W-:Y:S01]  /*30810*/  FMNMX.FTZ R36, R177, R36, !PT ;  /* 0x00000024b1247209 */ /* 0x000fe20007810000 */
[----:B------:R-:W-:Y:S02]  /*30820*/  FMUL.FTZ R31, R0, R147 ;  /* 0x00000093001f7220 */ /* 0x000fe40000410000 */
[-CC-:B------:R-:W-:Y:S01]  /*30830*/  FFMA.FTZ R211, R30, R3.reuse, -R6.reuse ;  /* 0x000000031ed37223 */ /* 0x180fe20000010806 */
[----:B------:R-:W-:Y:S01]  /*30840*/  FMNMX.FTZ R36, R174, R36, !PT ;  /* 0x00000024ae247209 */ /* 0x000fe20007810000 */
[----:B------:R-:W-:Y:S02]  /*30850*/  FMUL.FTZ R30, R0, R146 ;  /* 0x00000092001e7220 */ /* 0x000fe40000410000 */
[----:B------:R-:W1:Y:S01]  /*30860*/  MUFU.EX2 R39, R64 ;  /* 0x0000004000277308 */ /* 0x000e620000000800 */
[----:B------:R-:W-:Y:S01]  /*30870*/  FMNMX.FTZ R36, R175, R36, !PT ;  /* 0x00000024af247209 */ /* 0x000fe20007810000 */
[-CC-:B------:R-:W-:Y:S02]  /*30880*/  FFMA.FTZ R218, R29, R3.reuse, -R6.reuse ;  /* 0x000000031dda7223 */ /* 0x180fe40000010806 */
[-CC-:B------:R-:W-:Y:S01]  /*30890*/  FFMA.FTZ R219, R28, R3.reuse, -R6.reuse ;  /* 0x000000031cdb7223 */ /* 0x180fe20000010806 */
[----:B------:R-:W-:Y:S01]  /*308a0*/  FMNMX.FTZ R36, R172, R36, !PT ;  /* 0x00000024ac247209 */ /* 0x000fe20007810000 */
[--C-:B------:R-:W-:Y:S02]  /*308b0*/  FFMA.FTZ R220, R27, R3, -R6.reuse ;  /* 0x000000031bdc7223 */ /* 0x100fe40000010806 */
        /* <DEDUP_REMOVED lines=14> */
[--C-:B------:R-:W-:Y:S01]  /*309a0*/  FFMA.FTZ R231, R21, R3, -R6.reuse ;  /* 0x0000000315e77223 */ /* 0x100fe20000010806 */
[----:B-1----:R-:W-:Y:S01]  /*309b0*/  F2FP.PACK_AB R51, R54, R39 ;  /* 0x000000273633723e */ /* 0x002fe200000000ff */
        /* <DEDUP_REMOVED lines=9> */
[----:B------:R-:W-:Y:S01]  /*30a50*/  MUFU.EX2 R64, R105 ;  /* 0x0000006900407308 */ /* 0x000fe20000000800 */
[----:B------:R-:W-:Y:S01]  /*30a60*/  FMNMX.FTZ R36, R208, R36, !PT ;  /* 0x00000024d0247209 */ /* 0x000fe20007810000 */
[-CC-:B------:R-:W-:Y:S02]  /*30a70*/  FFMA.FTZ R239, R13, R3.reuse, -R6.reuse ;  /* 0x000000030def7223 */ /* 0x180fe40000010806 */
[-CC-:B------:R-:W-:Y:S01]  /*30a80*/  FFMA.FTZ R240, R12, R3.reuse, -R6.reuse ;  /* 0x000000030cf07223 */ /* 0x180fe20000010806 */
[----:B------:R-:W-:Y:S01]  /*30a90*/  FMNMX.FTZ R36, R212, R36, !PT ;  /* 0x00000024d4247209 */ /* 0x000fe20007810000 */
[-CC-:B------:R-:W-:Y:S02]  /*30aa0*/  FFMA.FTZ R244, R8, R3.reuse, -R6.reuse ;  /* 0x0000000308f47223 */ /* 0x180fe40000010806 */
[----:B------:R-:W-:Y:S01]  /*30ab0*/  FFMA.FTZ R245, R5, R3, -R6 ;  /* 0x0000000305f57223 */ /* 0x000fe20000010806 */
[----:B------:R-:W-:Y:S01]  /*30ac0*/  FMNMX.FTZ R36, R213, R36, !PT ;  /* 0x00000024d5247209 */ /* 0x000fe20007810000 */
[----:B------:R-:W-:Y:S01]  /*30ad0*/  MUFU.EX2 R68, R100 ;  /* 0x0000006400447308 */ /* 0x000fe20000000800 */
[C---:B------:R-:W-:Y:S01]  /*30ae0*/  FMUL.FTZ R6, R0.reuse, R170 ;  /* 0x000000aa00067220 */ /* 0x040fe20000410000 */
[----:B------:R-:W-:Y:S01]  /*30af0*/  MOV R170, R83 ;  /* 0x0000005300aa7202 */ /* 0x000fe20000000f00 */
[----:B----4-:R-:W-:Y:S01]  /*30b00*/  FFMA.FTZ R0, R0, R86, R41 ;  /* 0x0000005600007223 */ /* 0x010fe20000010029 */
[----:B------:R-:W-:Y:S02]  /*30b10*/  FMNMX.FTZ R36, R216, R36, !PT ;  /* 0x00000024d8247209 */ /* 0x000fe40007810000 */
[C---:B------:R-:W-:Y:S01]  /*30b20*/  F2FP.PACK_AB R41, R4.reuse, R41 ;  /* 0x000000290429723e */ /* 0x040fe200000000ff */
[----:B------:R-:W-:Y:S01]  /*30b30*/  FADD.FTZ R5, R4, R0 ;  /* 0x0000000004057221 */ /* 0x000fe20000010000 */
[----:B------:R-:W-:Y:S02]  /*30b40*/  FMNMX.FTZ R36, R217, R36, !PT ;  /* 0x00000024d9247209 */ /* 0x000fe40007810000 */
[----:B------:R-:W1:Y:S01]  /*30b50*/  MUFU.EX2 R4, R67 ;  /* 0x0000004300047308 */ /* 0x000e620000000800 */
[----:B------:R-:W-:Y:S01]  /*30b60*/  FADD.FTZ R5, R43, R5 ;  /* 0x000000052b057221 */ /* 0x000fe20000010000 */
[----:B------:R-:W-:Y:S04]  /*30b70*/  FMNMX.FTZ R36, R221, R36, !PT ;  /* 0x00000024dd247209 */ /* 0x000fe80007810000 */
[----:B------:R-:W-:Y:S04]  /*30b80*/  FMNMX.FTZ R36, R222, R36, !PT ;  /* 0x00000024de247209 */ /* 0x000fe80007810000 */
[----:B------:R-:W-:Y:S01]  /*30b90*/  MUFU.EX2 R67, R101 ;  /* 0x0000006500437308 */ /* 0x000fe20000000800 */
[----:B------:R-:W-:Y:S04]  /*30ba0*/  FMNMX.FTZ R36, R223, R36, !PT ;  /* 0x00000024df247209 */ /* 0x000fe80007810000 */
[----:B------:R-:W-:Y:S04]  /*30bb0*/  FMNMX.FTZ R36, R225, R36, !PT ;  /* 0x00000024e1247209 */ /* 0x000fe80007810000 */
[----:B------:R-:W-:Y:S01]  /*30bc0*/  FMNMX.FTZ R36, R116, R36, !PT ;  /* 0x0000002474247209 */ /* 0x000fe20007810000 */
[----:B------:R-:W-:Y:S03]  /*30bd0*/  MUFU.EX2 R151, R126 ;  /* 0x0000007e00977308 */ /* 0x000fe60000000800 */
[----:B------:R-:W-:Y:S01]  /*30be0*/  FMNMX.FTZ R36, R117, R36, !PT ;  /* 0x0000002475247209 */ /* 0x000fe20007810000 */
[C---:B-1----:R-:W-:Y:S01]  /*30bf0*/  FADD.FTZ R8, R4.reuse, R5 ;  /* 0x0000000504087221 */ /* 0x042fe20000010000 */
[----:B------:R-:W-:Y:S02]  /*30c00*/  F2FP.PACK_AB R43, R4, R43 ;  /* 0x0000002b042b723e */ /* 0x000fe400000000ff */
        /* <DEDUP_REMOVED lines=8> */
[----:B------:R-:W-:Y:S02]  /*30c90*/  MUFU.EX2 R150, R131 ;  /* 0x0000008300967308 */ /* 0x000fe40000000800 */
[----:B------:R-:W1:Y:S08]  /*30ca0*/  SHFL.BFLY PT, R0, R36, 0x2, 0x1f ;  /* 0x0c401f0024007f89 */ /* 0x000e7000000e0000 */
[----:B------:R-:W-:Y:S10]  /*30cb0*/  MUFU.EX2 R105, R108 ;  /* 0x0000006c00697308 */ /* 0x000ff40000000800 */
[----:B------:R-:W-:Y:S01]  /*30cc0*/  MUFU.EX2 R147, R119 ;  /* 0x0000007700937308 */ /* 0x000fe20000000800 */
[----:B-1----:R-:W-:Y:S09]  /*30cd0*/  FMNMX.FTZ R36, R36, R0, !PT ;  /* 0x0000000024247209 */ /* 0x002ff20007810000 */
[----:B------:R-:W-:Y:S01]  /*30ce0*/  MUFU.EX2 R130, R130 ;  /* 0x0000008200827308 */ /* 0x000fe20000000800 */
[----:B------:R-:W1:Y:S09]  /*30cf0*/  SHFL.BFLY PT, R0, R36, 0x1, 0x1f ;  /* 0x0c201f0024007f89 */ /* 0x000e7200000e0000 */
[----:B------:R-:W-:Y:S10]  /*30d00*/  MUFU.EX2 R119, R210 ;  /* 0x000000d200777308 */ /* 0x000ff40000000800 */
[----:B------:R-:W-:Y:S01]  /*30d10*/  MUFU.EX2 R101, R220 ;  /* 0x000000dc00657308 */ /* 0x000fe20000000800 */
[----:B-1----:R-:W-:Y:S04]  /*30d20*/  FMNMX.FTZ R36, R36, R0, !PT ;  /* 0x0000000024247209 */ /* 0x002fe80007810000 */
[C---:B------:R-:W-:Y:S01]  /*30d30*/  FSETP.NEU.FTZ.AND P0, PT, R36.reuse, -INF , PT ;  /* 0xff8000002400780b */ /* 0x040fe20003f1d000 */
[C---:B------:R-:W-:Y:S04]  /*30d40*/  FMUL.FTZ R38, R3.reuse, R36 ;  /* 0x0000002403267220 */ /* 0x040fe80000410000 */
[----:B------:R-:W-:Y:S01]  /*30d50*/  MUFU.EX2 R100, R224 ;  /* 0x000000e000647308 */ /* 0x000fe20000000800 */
[----:B------:R-:W-:Y:S01]  /*30d60*/  FADD.FTZ R0, -R36, R136 ;  /* 0x0000008824007221 */ /* 0x000fe20000010100 */
[----:B------:R-:W-:Y:S03]  /*30d70*/  FSEL R38, R38, RZ, P0 ;  /* 0x000000ff26267208 */ /* 0x000fe60000000000 */
[----:B------:R-:W-:Y:S02]  /*30d80*/  FMUL.FTZ R0, R3, R0 ;  /* 0x0000000003007220 */ /* 0x000fe40000410000 */
[-CC-:B------:R-:W-:Y:S03]  /*30d90*/  FFMA.FTZ R5, R69, R3.reuse, -R38.reuse ;  /* 0x0000000345057223 */ /* 0x180fe60000010826 */
[----:B------:R-:W-:Y:S01]  /*30da0*/  MUFU.EX2 R91, R230 ;  /* 0x000000e6005b7308 */ /* 0x000fe20000000800 */
[-CC-:B------:R-:W-:Y:S02]  /*30db0*/  FFMA.FTZ R32, R75, R3.reuse, -R38.reuse ;  /* 0x000000034b207223 */ /* 0x180fe40000010826 */
[-CC-:B------:R-:W-:Y:S07]  /*30dc0*/  FFMA.FTZ R37, R74, R3.reuse, -R38.reuse ;  /* 0x000000034a257223 */ /* 0x180fee0000010826 */
[----:B------:R1:W-:Y:S10]  /*30dd0*/  MUFU.EX2 R77, R5 ;  /* 0x00000005004d7308 */ /* 0x0003f40000000800 */
[----:B------:R-:W2:Y:S10]  /*30de0*/  MUFU.EX2 R0, R0 ;  /* 0x0000000000007308 */ /* 0x000eb40000000800 */
[----:B------:R-:W-:Y:S01]  /*30df0*/  MUFU.EX2 R83, R37 ;  /* 0x0000002500537308 */ /* 0x000fe20000000800 */
[--C-:B-1----:R-:W-:Y:S09]  /*30e00*/  FFMA.FTZ R5, R72, R3, -R38.reuse ;  /* 0x0000000348057223 */ /* 0x102ff20000010826 */
[----:B------:R1:W4:Y:S01]  /*30e10*/  MUFU.EX2 R85, R5 ;  /* 0x0000000500557308 */ /* 0x0003220000000800 */
[C---:B--2---:R-:W-:Y:S02]  /*30e20*/  FMUL.FTZ R9, R0.reuse, R165 ;  /* 0x000000a500097220 */ /* 0x044fe40000410000 */
[C---:B------:R-:W-:Y:S02]  /*30e30*/  FMUL.FTZ R12, R0.reuse, R160 ;  /* 0x000000a0000c7220 */ /* 0x040fe40000410000 */
[C---:B------:R-:W-:Y:S02]  /*30e40*/  FMUL.FTZ R13, R0.reuse, R161 ;  /* 0x000000a1000d7220 */ /* 0x040fe40000410000 */
[C---:B------:R-:W-:Y:S03]  /*30e50*/  FMUL.FTZ R16, R0.reuse, R156 ;  /* 0x0000009c00107220 */ /* 0x040fe60000410000 */
[----:B------:R-:W-:Y:S01]  /*30e60*/  MUFU.EX2 R69, R113 ;  /* 0x0000007100457308 */ /* 0x000fe20000000800 */
[C---:B------:R-:W-:Y:S02]  /*30e70*/  FMUL.FTZ R17, R0.reuse, R157 ;  /* 0x0000009d00117220 */ /* 0x040fe40000410000 */
[C---:B------:R-:W-:Y:S01]  /*30e80*/  FMUL.FTZ R20, R0.reuse, R152 ;  /* 0x0000009800147220 */ /* 0x040fe20000410000 */
[----:B------:R-:W-:Y:S01]  /*30e90*/  LDSM.16.MT88.4 R156, [R182+0x11800] ;  /* 0x01180000b69c783b */ /* 0x000fe20000004200 */
[C---:B------:R-:W-:Y:S02]  /*30ea0*/  FMUL.FTZ R21, R0.reuse, R153 ;  /* 0x0000009900157220 */ /* 0x040fe40000410000 */
[C---:B------:R-:W-:Y:S02]  /*30eb0*/  FMUL.FTZ R24, R0.reuse, R148 ;  /* 0x0000009400187220 */ /* 0x040fe40000410000 */
[C---:B------:R-:W-:Y:S01]  /*30ec0*/  FMUL.FTZ R25, R0.reuse, R149 ;  /* 0x0000009500197220 */ /* 0x040fe20000410000 */
[----:B------:R-:W-:Y:S01]  /*30ed0*/  MUFU.EX2 R148, R115 ;  /* 0x0000007300947308 */ /* 0x000fe20000000800 */
[C---:B------:R-:W-:Y:S02]  /*30ee0*/  FMUL.FTZ R28, R0.reuse, R144 ;  /* 0x00000090001c7220 */ /* 0x040fe40000410000 */
[--C-:B-1----:R-:W-:Y:S01]  /*30ef0*/  FFMA.FTZ R5, R71, R3, -R38.reuse ;  /* 0x0000000347057223 */ /* 0x102fe20000010826 */
[----:B----4-:R-:W-:Y:S01]  /*30f00*/  F2FP.PACK_AB R40, R85, R77 ;  /* 0x0000004d5528723e */ /* 0x010fe200000000ff */
[C---:B------:R-:W-:Y:S02]  /*30f10*/  FMUL.FTZ R29, R0.reuse, R145 ;  /* 0x00000091001d7220 */ /* 0x040fe40000410000 */
[----:B------:R-:W-:Y:S02]  /*30f20*/  FMUL.FTZ R33, R0, R141 ;  /* 0x0000008d00217220 */ /* 0x000fe40000410000 */
[-CC-:B------:R-:W-:Y:S01]  /*30f30*/  FFMA.FTZ R37, R76, R3.reuse, -R38.reuse ;  /* 0x000000034c257223 */ /* 0x180fe20000010826 */
[----:B------:R1:W-:Y:S10]  /*30f40*/  MUFU.EX2 R86, R5 ;  /* 0x0000000500567308 */ /* 0x0003f40000000800 */
[----:B------:R2:W-:Y:S10]  /*30f50*/  MUFU.EX2 R71, R32 ;  /* 0x0000002000477308 */ /* 0x0005f40000000800 */
[----:B------:R-:W4:Y:S01]  /*30f60*/  MUFU.EX2 R84, R37 ;  /* 0x0000002500547308 */ /* 0x000f220000000800 */
[-CC-:B-1----:R-:W-:Y:S09]  /*30f70*/  FFMA.FTZ R5, R70, R3.reuse, -R38.reuse ;  /* 0x0000000346057223 */ /* 0x182ff20000010826 */
[----:B------:R1:W5:Y:S01]  /*30f80*/  MUFU.EX2 R88, R5 ;  /* 0x0000000500587308 */ /* 0x0003620000000800 */
[--C-:B--2---:R-:W-:Y:S09]  /*30f90*/  FFMA.FTZ R32, R73, R3, -R38.reuse ;  /* 0x0000000349207223 */ /* 0x104ff20000010826 */
[----:B------:R-:W2:Y:S01]  /*30fa0*/  MUFU.EX2 R87, R32 ;  /* 0x0000002000577308 */ /* 0x000ea20000000800 */
[----:B----4-:R-:W-:Y:S01]  /*30fb0*/  F2FP.PACK_AB R50, R84, R83 ;  /* 0x000000535432723e */ /* 0x010fe200000000ff */
[----:B------:R-:W-:Y:S08]  /*30fc0*/  FFMA.FTZ R37, R81, R3, -R38 ;  /* 0x0000000351257223 */ /* 0x000ff00000010826 */
[----:B------:R4:W-:Y:S01]  /*30fd0*/  MUFU.EX2 R72, R37 ;  /* 0x0000002500487308 */ /* 0x0009e20000000800 */
[----:B-1----:R-:W-:Y:S01]  /*30fe0*/  FADD.FTZ R5, R49, R8 ;  /* 0x0000000831057221 */ /* 0x002fe20000010000 */
[----:B------:R-:W-:Y:S01]  /*30ff0*/  F2FP.PACK_AB R49, R4, R49 ;  /* 0x000000310431723e */ /* 0x000fe200000000ff */
[----:B------:R-:W-:Y:S01]  /*31000*/  FMUL.FTZ R8, R0, R164 ;  /* 0x000000a400087220 */ /* 0x000fe20000410000 */
[----:B-----5:R-:W-:Y:S01]  /*31010*/  F2FP.PACK_AB R42, R88, R86 ;  /* 0x00000056582a723e */ /* 0x020fe200000000ff */
[----:B------:R-:W-:Y:S01]  /*31020*/  FADD.FTZ R61, R4, R5 ;  /* 0x00000005043d7221 */ /* 0x000fe20000010000 */
[----:B------:R-:W-:Y:S01]  /*31030*/  LDSM.16.MT88.4 R164, [R139+0x11800] ;  /* 0x011800008ba4783b */ /* 0x000fe20000004200 */
[C---:B------:R-:W-:Y:S03]  /*31040*/  FMUL.FTZ R4, R0.reuse, R168 ;  /* 0x000000a800047220 */ /* 0x040fe60000410000 */
[----:B------:R-:W-:Y:S01]  /*31050*/  MUFU.EX2 R144, R122 ;  /* 0x0000007a00907308 */ /* 0x000fe20000000800 */
[C---:B------:R-:W-:Y:S01]  /*31060*/  FMUL.FTZ R5, R0.reuse, R169 ;  /* 0x000000a900057220 */ /* 0x040fe20000410000 */
[----:B--2---:R-:W-:Y:S01]  /*31070*/  F2FP.PACK_AB R48, R87, R71 ;  /* 0x000000475730723e */ /* 0x004fe200000000ff */
[----:B------:R-:W-:Y:S05]  /*31080*/  FMUL.FTZ R32, R0, R140 ;  /* 0x0000008c00207220 */ /* 0x000fea0000410000 */
[C---:B------:R-:W-:Y:S02]  /*31090*/  HMMA.16816.F32 R4, R40.reuse, R44, R4 ;  /* 0x0000002c2804723c */ /* 0x040fe40000001804 */
[----:B------:R-:W-:Y:S03]  /*310a0*/  MUFU.EX2 R152, R127 ;  /* 0x0000007f00987308 */ /* 0x000fe60000000800 */
[-CC-:B----4-:R-:W-:Y:S03]  /*310b0*/  FFMA.FTZ R37, R80, R3.reuse, -R38.reuse ;  /* 0x0000000350257223 */ /* 0x190fe60000010826 */
[C---:B------:R-:W-:Y:S01]  /*310c0*/  HMMA.16816.F32 R8, R40.reuse, R46, R8 ;  /* 0x0000002e2808723c */ /* 0x040fe20000001808 */
[----:B------:R-:W1:Y:S03]  /*310d0*/  LDSM.16.MT88.4 R44, [R182+0xa000] ;  /* 0x00a00000b62c783b */ /* 0x000e660000004200 */
[----:B------:R2:W4:Y:S10]  /*310e0*/  MUFU.EX2 R78, R37 ;  /* 0x00000025004e7308 */ /* 0x0005340000000800 */
[----:B------:R-:W-:Y:S10]  /*310f0*/  MUFU.EX2 R141, R133 ;  /* 0x00000085008d7308 */ /* 0x000ff40000000800 */
[----:B------:R-:W-:Y:S01]  /*31100*/  MUFU.EX2 R70, R112 ;  /* 0x0000007000467308 */ /* 0x000fe20000000800 */
[-CC-:B--2---:R-:W-:Y:S09]  /*31110*/  FFMA.FTZ R37, R79, R3.reuse, -R38.reuse ;  /* 0x000000034f257223 */ /* 0x184ff20000010826 */
[----:B------:R2:W-:Y:S01]  /*31120*/  MUFU.EX2 R76, R37 ;  /* 0x00000025004c7308 */ /* 0x0005e20000000800 */
[C---:B-1----:R-:W-:Y:S09]  /*31130*/  HMMA.16816.F32 R12, R40.reuse, R44, R12 ;  /* 0x0000002c280c723c */ /* 0x042ff2000000180c */
[----:B------:R-:W-:Y:S01]  /*31140*/  MUFU.EX2 R127, R206 ;  /* 0x000000ce007f7308 */ /* 0x000fe20000000800 */
[C---:B------:R-:W-:Y:S01]  /*31150*/  HMMA.16816.F32 R16, R40.reuse, R46, R16 ;  /* 0x0000002e2810723c */ /* 0x040fe20000001810 */
[----:B------:R-:W1:Y:S08]  /*31160*/  LDSM.16.MT88.4 R44, [R180+0xa000] ;  /* 0x00a00000b42c783b */ /* 0x000e700000004200 */
[----:B------:R-:W-:Y:S03]  /*31170*/  MUFU.EX2 R112, R209 ;  /* 0x000000d100707308 */ /* 0x000fe60000000800 */
[-CC-:B--2---:R-:W-:Y:S07]  /*31180*/  FFMA.FTZ R37, R82, R3.reuse, -R38.reuse ;  /* 0x0000000352257223 */ /* 0x184fee0000010826 */
[----:B------:R2:W5:Y:S10]  /*31190*/  MUFU.EX2 R80, R37 ;  /* 0x0000002500507308 */ /* 0x0005740000000800 */
[----:B------:R-:W-:Y:S01]  /*311a0*/  MUFU.EX2 R122, R211 ;  /* 0x000000d3007a7308 */ /* 0x000fe20000000800 */
[-CC-:B--2---:R-:W-:Y:S01]  /*311b0*/  FFMA.FTZ R37, R94, R3.reuse, -R38.reuse ;  /* 0x000000035e257223 */ /* 0x184fe20000010826 */
[C---:B-1----:R-:W-:Y:S08]  /*311c0*/  HMMA.16816.F32 R20, R40.reuse, R44, R20 ;  /* 0x0000002c2814723c */ /* 0x042ff00000001814 */
[----:B------:R-:W-:Y:S01]  /*311d0*/  MUFU.EX2 R94, R227 ;  /* 0x000000e3005e7308 */ /* 0x000fe20000000800 */
[C---:B------:R-:W-:Y:S01]  /*311e0*/  HMMA.16816.F32 R24, R40.reuse, R46, R24 ;  /* 0x0000002e2818723c */ /* 0x040fe20000001818 */
[----:B------:R-:W1:Y:S08]  /*311f0*/  LDSM.16.MT88.4 R44, [R181+0xa000] ;  /* 0x00a00000b52c783b */ /* 0x000e700000004200 */
[----:B------:R2:W-:Y:S03]  /*31200*/  MUFU.EX2 R73, R37 ;  /* 0x0000002500497308 */ /* 0x0005e60000000800 */
[-CC-:B--2---:R-:W-:Y:S07]  /*31210*/  FFMA.FTZ R37, R93, R3.reuse, -R38.reuse ;  /* 0x000000035d257223 */ /* 0x184fee0000010826 */
[----:B------:R-:W-:Y:S10]  /*31220*/  MUFU.EX2 R93, R228 ;  /* 0x000000e4005d7308 */ /* 0x000ff40000000800 */
[----:B------:R2:W2:Y:S01]  /*31230*/  MUFU.EX2 R82, R37 ;  /* 0x0000002500527308 */ /* 0x0004a20000000800 */
[C---:B-1----:R-:W-:Y:S08]  /*31240*/  HMMA.16816.F32 R28, R40.reuse, R44, R28 ;  /* 0x0000002c281c723c */ /* 0x042ff0000000181c */
[----:B------:R-:W-:Y:S01]  /*31250*/  HMMA.16816.F32 R32, R40, R46, R32 ;  /* 0x0000002e2820723c */ /* 0x000fe20000001820 */
[----:B------:R-:W1:Y:S08]  /*31260*/  LDSM.16.MT88.4 R40, [R139+0xa800] ;  /* 0x00a800008b28783b */ /* 0x000e700000004200 */
[----:B------:R-:W-:Y:S03]  /*31270*/  LDSM.16.MT88.4 R44, [R139+0xb000] ;  /* 0x00b000008b2c783b */ /* 0x000fe60000004200 */
[-CC-:B--2---:R-:W-:Y:S02]  /*31280*/  FFMA.FTZ R37, R92, R3.reuse, -R38.reuse ;  /* 0x000000035c257223 */ /* 0x184fe40000010826 */
[----:B------:R-:W-:Y:S10]  /*31290*/  MUFU.EX2 R92, R229 ;  /* 0x000000e5005c7308 */ /* 0x000ff40000000800 */
[----:B------:R2:W-:Y:S01]  /*312a0*/  MUFU.EX2 R79, R37 ;  /* 0x00000025004f7308 */ /* 0x0005e20000000800 */
[C---:B-1----:R-:W-:Y:S08]  /*312b0*/  HMMA.16816.F32 R4, R48.reuse, R40, R4 ;  /* 0x000000283004723c */ /* 0x042ff00000001804 */
[C---:B------:R-:W-:Y:S01]  /*312c0*/  HMMA.16816.F32 R8, R48.reuse, R42, R8 ;  /* 0x0000002a3008723c */ /* 0x040fe20000001808 */
[----:B------:R-:W1:Y:S03]  /*312d0*/  LDSM.16.MT88.4 R40, [R182+0xa800] ;  /* 0x00a80000b628783b */ /* 0x000e660000004200 */
[-CC-:B--2---:R-:W-:Y:S04]  /*312e0*/  FFMA.FTZ R37, R95, R3.reuse, -R38.reuse ;  /* 0x000000035f257223 */ /* 0x184fe80000010826 */
[----:B------:R2:W1:Y:S04]  /*312f0*/  MUFU.EX2 R81, R37 ;  /* 0x0000002500517308 */ /* 0x0004680000000800 */
[----:B--2---:R-:W-:Y:S06]  /*31300*/  FADD.FTZ R37, R39, R61 ;  /* 0x0000003d27257221 */ /* 0x004fec0000010000 */
[----:B------:R-:W2:Y:S01]  /*31310*/  MUFU.EX2 R61, R99 ;  /* 0x00000063003d7308 */ /* 0x000ea20000000800 */
[----:B------:R-:W-:Y:S02]  /*31320*/  FADD.FTZ R39, R54, R37 ;  /* 0x0000002536277221 */ /* 0x000fe40000010000 */
[-CC-:B------:R-:W-:Y:S01]  /*31330*/  FFMA.FTZ R37, R103, R3.reuse, -R38.reuse ;  /* 0x0000000367257223 */ /* 0x180fe20000010826 */
[C---:B-1----:R-:W-:Y:S06]  /*31340*/  HMMA.16816.F32 R12, R48.reuse, R40, R12 ;  /* 0x00000028300c723c */ /* 0x042fec000000180c */
[----:B------:R1:W-:Y:S02]  /*31350*/  MUFU.EX2 R74, R37 ;  /* 0x00000025004a7308 */ /* 0x0003e40000000800 */
[C---:B------:R-:W-:Y:S01]  /*31360*/  HMMA.16816.F32 R16, R48.reuse, R42, R16 ;  /* 0x0000002a3010723c */ /* 0x040fe20000001810 */
[----:B------:R-:W2:Y:S07]  /*31370*/  LDSM.16.MT88.4 R40, [R180+0xa800] ;  /* 0x00a80000b428783b */ /* 0x000eae0000004200 */
[----:B------:R-:W-:Y:S10]  /*31380*/  MUFU.EX2 R103, R109 ;  /* 0x0000006d00677308 */ /* 0x000ff40000000800 */
[----:B------:R-:W-:Y:S01]  /*31390*/  MUFU.EX2 R99, R219 ;  /* 0x000000db00637308 */ /* 0x000fe20000000800 */
[-CC-:B-1----:R-:W-:Y:S09]  /*313a0*/  FFMA.FTZ R37, R102, R3.reuse, -R38.reuse ;  /* 0x0000000366257223 */ /* 0x182ff20000010826 */
[----:B------:R1:W1:Y:S10]  /*313b0*/  MUFU.EX2 R118, R37 ;  /* 0x0000002500767308 */ /* 0x0002740000000800 */
[----:B------:R-:W-:Y:S01]  /*313c0*/  MUFU.EX2 R102, R218 ;  /* 0x000000da00667308 */ /* 0x000fe20000000800 */
[C---:B--2---:R-:W-:Y:S08]  /*313d0*/  HMMA.16816.F32 R20, R48.reuse, R40, R20 ;  /* 0x000000283014723c */ /* 0x044ff00000001814 */
[C---:B------:R-:W-:Y:S01]  /*313e0*/  HMMA.16816.F32 R24, R48.reuse, R42, R24 ;  /* 0x0000002a3018723c */ /* 0x040fe20000001818 */
[----:B------:R-:W2:Y:S03]  /*313f0*/  LDSM.16.MT88.4 R40, [R181+0xa800] ;  /* 0x00a80000b528783b */ /* 0x000ea60000004200 */
[-CC-:B-1----:R-:W-:Y:S04]  /*31400*/  FFMA.FTZ R37, R106, R3.reuse, -R38.reuse ;  /* 0x000000036a257223 */ /* 0x182fe80000010826 */
[----:B------:R1:W-:Y:S04]  /*31410*/  MUFU.EX2 R110, R37 ;  /* 0x00000025006e7308 */ /* 0x0003e80000000800 */
[--C-:B-1----:R-:W-:Y:S06]  /*31420*/  FFMA.FTZ R37, R107, R3, -R38.reuse ;  /* 0x000000036b257223 */ /* 0x102fec0000010826 */
[----:B------:R1:W1:Y:S01]  /*31430*/  MUFU.EX2 R111, R37 ;  /* 0x00000025006f7308 */ /* 0x0002620000000800 */
[C---:B--2---:R-:W-:Y:S07]  /*31440*/  HMMA.16816.F32 R28, R48.reuse, R40, R28 ;  /* 0x00000028301c723c */ /* 0x044fee000000181c */
[C---:B------:R-:W-:Y:S01]  /*31450*/  F2FP.PACK_AB R41, R53.reuse, R52 ;  /* 0x000000343529723e */ /* 0x040fe200000000ff */
[----:B------:R-:W-:Y:S01]  /*31460*/  HMMA.16816.F32 R32, R48, R42, R32 ;  /* 0x0000002a3020723c */ /* 0x000fe20000001820 */
[----:B------:R-:W-:Y:S03]  /*31470*/  LDSM.16.MT88.4 R48, [R182+0xc800] ;  /* 0x00c80000b630783b */ /* 0x000fe60000004200 */
[----:B----4-:R-:W-:Y:S03]  /*31480*/  F2FP.PACK_AB R40, R78, R72 ;  /* 0x000000484e28723e */ /* 0x010fe600000000ff */
[----:B------:R-:W-:Y:S02]  /*31490*/  F2FP.PACK_AB R43, R56, R55 ;  /* 0x00000037382b723e */ /* 0x000fe400000000ff */
[----:B-----5:R-:W-:Y:S03]  /*314a0*/  F2FP.PACK_AB R42, R80, R76 ;  /* 0x0000004c502a723e */ /* 0x020fe600000000ff */
[----:B-1----:R-:W-:Y:S04]  /*314b0*/  FADD.FTZ R37, R52, R39 ;  /* 0x0000002734257221 */ /* 0x002fe80000010000 */
[C---:B------:R-:W-:Y:S05]  /*314c0*/  HMMA.16816.F32 R4, R40.reuse, R44, R4 ;  /* 0x0000002c2804723c */ /* 0x040fea0000001804 */
[----:B------:R-:W-:Y:S02]  /*314d0*/  FADD.FTZ R39, R53, R37 ;  /* 0x0000002535277221 */ /* 0x000fe40000010000 */
[-CC-:B------:R-:W-:Y:S01]  /*314e0*/  FFMA.FTZ R37, R226, R3.reuse, -R38.reuse ;  /* 0x00000003e2257223 */ /* 0x180fe20000010826 */
[C---:B------:R-:W-:Y:S01]  /*314f0*/  HMMA.16816.F32 R8, R40.reuse, R46, R8 ;  /* 0x0000002e2808723c */ /* 0x040fe20000001808 */
[----:B------:R-:W1:Y:S02]  /*31500*/  LDSM.16.MT88.4 R44, [R182+0xb000] ;  /* 0x00b00000b62c783b */ /* 0x000e640000004200 */
[----:B------:R2:W-:Y:S01]  /*31510*/  MUFU.EX2 R75, R37 ;  /* 0x00000025004b7308 */ /* 0x0005e20000000800 */
[----:B------:R-:W-:Y:S04]  /*31520*/  MOV R226, R170 ;  /* 0x000000aa00e27202 */ /* 0x000fe80000000f00 */
[----:B------:R-:W-:Y:S01]  /*31530*/  ISETP.GT.AND P0, PT, R226, 0x1, PT ;  /* 0x00000001e200780c */ /* 0x000fe20003f04270 */
[-CC-:B--2---:R-:W-:Y:S04]  /*31540*/  FFMA.FTZ R37, R114, R3.reuse, -R38.reuse ;  /* 0x0000000372257223 */ /* 0x184fe80000010826 */
[----:B------:R2:W4:Y:S01]  /*31550*/  MUFU.EX2 R140, R37 ;  /* 0x00000025008c7308 */ /* 0x0005220000000800 */
[C---:B-1----:R-:W-:Y:S08]  /*31560*/  HMMA.16816.F32 R12, R40.reuse, R44, R12 ;  /* 0x0000002c280c723c */ /* 0x042ff0000000180c */
[C---:B------:R-:W-:Y:S01]  /*31570*/  HMMA.16816.F32 R16, R40.reuse, R46, R16 ;  /* 0x0000002e2810723c */ /* 0x040fe20000001810 */
[----:B------:R-:W1:Y:S03]  /*31580*/  LDSM.16.MT88.4 R44, [R180+0xb000] ;  /* 0x00b00000b42c783b */ /* 0x000e660000004200 */
[-CC-:B--2---:R-:W-:Y:S04]  /*31590*/  FFMA.FTZ R37, R214, R3.reuse, -R38.reuse ;  /* 0x00000003d6257223 */ /* 0x184fe80000010826 */
[----:B------:R2:W-:Y:S04]  /*315a0*/  MUFU.EX2 R114, R37 ;  /* 0x0000002500727308 */ /* 0x0005e80000000800 */
[-CC-:B--2---:R-:W-:Y:S06]  /*315b0*/  FFMA.FTZ R37, R215, R3.reuse, -R38.reuse ;  /* 0x00000003d7257223 */ /* 0x184fec0000010826 */
[----:B------:R2:W5:Y:S01]  /*315c0*/  MUFU.EX2 R123, R37 ;  /* 0x00000025007b7308 */ /* 0x0005620000000800 */
[C---:B-1----:R-:W-:Y:S08]  /*315d0*/  HMMA.16816.F32 R20, R40.reuse, R44, R20 ;  /* 0x0000002c2814723c */ /* 0x042ff00000001814 */
[C---:B------:R-:W-:Y:S01]  /*315e0*/  HMMA.16816.F32 R24, R40.reuse, R46, R24 ;  /* 0x0000002e2818723c */ /* 0x040fe20000001818 */
[----:B------:R-:W1:Y:S03]  /*315f0*/  LDSM.16.MT88.4 R44, [R181+0xb000] ;  /* 0x00b00000b52c783b */ /* 0x000e660000004200 */
[----:B--2---:R-:W-:Y:S05]  /*31600*/  FADD.FTZ R37, R55, R39 ;  /* 0x0000002737257221 */ /* 0x004fea0000010000 */
[----:B------:R-:W-:Y:S03]  /*31610*/  LDSM.16.MT88.4 R52, [R182+0xd800] ;  /* 0x00d80000b634783b */ /* 0x000fe60000004200 */
[----:B------:R-:W-:Y:S02]  /*31620*/  FADD.FTZ R39, R56, R37 ;  /* 0x0000002538277221 */ /* 0x000fe40000010000 */
[-CC-:B------:R-:W-:Y:S04]  /*31630*/  FFMA.FTZ R37, R200, R3.reuse, -R38.reuse ;  /* 0x00000003c8257223 */ /* 0x180fe80000010826 */
[----:B------:R2:W-:Y:S01]  /*31640*/  MUFU.EX2 R104, R37 ;  /* 0x0000002500687308 */ /* 0x0005e20000000800 */
[C---:B-1----:R-:W-:Y:S03]  /*31650*/  HMMA.16816.F32 R28, R40.reuse, R44, R28 ;  /* 0x0000002c281c723c */ /* 0x042fe6000000181c */
[--C-:B--2---:R-:W-:Y:S05]  /*31660*/  FFMA.FTZ R37, R202, R3, -R38.reuse ;  /* 0x00000003ca257223 */ /* 0x104fea0000010826 */
[----:B------:R-:W-:Y:S01]  /*31670*/  HMMA.16816.F32 R32, R40, R46, R32 ;  /* 0x0000002e2820723c */ /* 0x000fe20000001820 */
[----:B------:R-:W1:Y:S01]  /*31680*/  LDSM.16.MT88.4 R44, [R139+0xb800] ;  /* 0x00b800008b2c783b */ /* 0x000e620000004200 */
[----:B------:R2:W1:Y:S05]  /*31690*/  MUFU.EX2 R149, R37 ;  /* 0x0000002500957308 */ /* 0x00046a0000000800 */
[----:B------:R-:W-:Y:S02]  /*316a0*/  F2FP.PACK_AB R41, R58, R57 ;  /* 0x000000393a29723e */ /* 0x000fe400000000ff */
[----:B------:R-:W-:Y:S03]  /*316b0*/  F2FP.PACK_AB R43, R60, R59 ;  /* 0x0000003b3c2b723e */ /* 0x000fe600000000ff */
[----:B------:R-:W-:Y:S02]  /*316c0*/  F2FP.PACK_AB R40, R82, R73 ;  /* 0x000000495228723e */ /* 0x000fe400000000ff */
[----:B------:R-:W-:Y:S01]  /*316d0*/  F2FP.PACK_AB R42, R81, R79 ;  /* 0x0000004f512a723e */ /* 0x000fe200000000ff */
[-CC-:B--2---:R-:W-:Y:S04]  /*316e0*/  FFMA.FTZ R37, R198, R3.reuse, -R38.reuse ;  /* 0x00000003c6257223 */ /* 0x184fe80000010826 */
[----:B------:R2:W-:Y:S02]  /*316f0*/  MUFU.EX2 R136, R37 ;  /* 0x0000002500887308 */ /* 0x0005e40000000800 */
[C---:B-1----:R-:W-:Y:S08]  /*31700*/  HMMA.16816.F32 R4, R40.reuse, R44, R4 ;  /* 0x0000002c2804723c */ /* 0x042ff00000001804 */
[C---:B------:R-:W-:Y:S01]  /*31710*/  HMMA.16816.F32 R8, R40.reuse, R46, R8 ;  /* 0x0000002e2808723c */ /* 0x040fe20000001808 */
[----:B------:R-:W1:Y:S03]  /*31720*/  LDSM.16.MT88.4 R44, [R182+0xb800] ;  /* 0x00b80000b62c783b */ /* 0x000e660000004200 */
[-CC-:B--2---:R-:W-:Y:S04]  /*31730*/  FFMA.FTZ R37, R199, R3.reuse, -R38.reuse ;  /* 0x00000003c7257223 */ /* 0x184fe80000010826 */
[----:B------:R2:W1:Y:S04]  /*31740*/  MUFU.EX2 R145, R37 ;  /* 0x0000002500917308 */ /* 0x0004680000000800 */
[----:B--2---:R-:W-:Y:S04]  /*31750*/  FADD.FTZ R37, R57, R39 ;  /* 0x0000002739257221 */ /* 0x004fe80000010000 */
[----:B------:R-:W-:Y:S02]  /*31760*/  FADD.FTZ R39, R58, R37 ;  /* 0x000000253a277221 */ /* 0x000fe40000010000 */
[-CC-:B------:R-:W-:Y:S01]  /*31770*/  FFMA.FTZ R37, R196, R3.reuse, -R38.reuse ;  /* 0x00000003c4257223 */ /* 0x180fe20000010826 */
[C---:B-1----:R-:W-:Y:S03]  /*31780*/  HMMA.16816.F32 R12, R40.reuse, R44, R12 ;  /* 0x0000002c280c723c */ /* 0x042fe6000000180c */
[----:B------:R1:W-:Y:S05]  /*31790*/  MUFU.EX2 R113, R37 ;  /* 0x0000002500717308 */ /* 0x0003ea0000000800 */
[C---:B------:R-:W-:Y:S01]  /*317a0*/  HMMA.16816.F32 R16, R40.reuse, R46, R16 ;  /* 0x0000002e2810723c */ /* 0x040fe20000001810 */
[----:B------:R-:W2:Y:S03]  /*317b0*/  LDSM.16.MT88.4 R44, [R180+0xb800] ;  /* 0x00b80000b42c783b */ /* 0x000ea60000004200 */
[-CC-:B-1----:R-:W-:Y:S04]  /*317c0*/  FFMA.FTZ R37, R197, R3.reuse, -R38.reuse ;  /* 0x00000003c5257223 */ /* 0x182fe80000010826 */
[----:B------:R1:W1:Y:S01]  /*317d0*/  MUFU.EX2 R115, R37 ;  /* 0x0000002500737308 */ /* 0x0002620000000800 */
[C---:B--2---:R-:W-:Y:S03]  /*317e0*/  HMMA.16816.F32 R20, R40.reuse, R44, R20 ;  /* 0x0000002c2814723c */ /* 0x044fe60000001814 */
[-CC-:B-1----:R-:W-:Y:S05]  /*317f0*/  FFMA.FTZ R37, R194, R3.reuse, -R38.reuse ;  /* 0x00000003c2257223 */ /* 0x182fea0000010826 */
[C---:B------:R-:W-:Y:S01]  /*31800*/  HMMA.16816.F32 R24, R40.reuse, R46, R24 ;  /* 0x0000002e2818723c */ /* 0x040fe20000001818 */
[----:B------:R-:W1:Y:S01]  /*31810*/  LDSM.16.MT88.4 R44, [R181+0xb800] ;  /* 0x00b80000b52c783b */ /* 0x000e620000004200 */
[----:B------:R2:W-:Y:S02]  /*31820*/  MUFU.EX2 R143, R37 ;  /* 0x00000025008f7308 */ /* 0x0005e40000000800 */
[-CC-:B--2---:R-:W-:Y:S08]  /*31830*/  FFMA.FTZ R37, R195, R3.reuse, -R38.reuse ;  /* 0x00000003c3257223 */ /* 0x184ff00000010826 */
[----:B------:R2:W2:Y:S01]  /*31840*/  MUFU.EX2 R126, R37 ;  /* 0x00000025007e7308 */ /* 0x0004a20000000800 */
[C---:B-1----:R-:W-:Y:S08]  /*31850*/  HMMA.16816.F32 R28, R40.reuse, R44, R28 ;  /* 0x0000002c281c723c */ /* 0x042ff0000000181c */
[----:B------:R-:W-:Y:S01]  /*31860*/  HMMA.16816.F32 R32, R40, R46, R32 ;  /* 0x0000002e2820723c */ /* 0x000fe20000001820 */
[----:B------:R-:W1:Y:S03]  /*31870*/  LDSM.16.MT88.4 R44, [R139+0xc000] ;  /* 0x00c000008b2c783b */ /* 0x000e660000004200 */
[--C-:B--2---:R-:W-:Y:S03]  /*31880*/  FFMA.FTZ R37, R178, R3, -R38.reuse ;  /* 0x00000003b2257223 */ /* 0x104fe60000010826 */
[----:B------:R-:W-:Y:S02]  /*31890*/  F2FP.PACK_AB R41, R62, R61 ;  /* 0x0000003d3e29723e */ /* 0x000fe400000000ff */
[----:B------:R-:W-:Y:S01]  /*318a0*/  F2FP.PACK_AB R43, R65, R63 ;  /* 0x0000003f412b723e */ /* 0x000fe200000000ff */
[----:B------:R2:W-:Y:S02]  /*318b0*/  MUFU.EX2 R133, R37 ;  /* 0x0000002500857308 */ /* 0x0005e40000000800 */
[----:B------:R-:W-:Y:S02]  /*318c0*/  F2FP.PACK_AB R40, R118, R74 ;  /* 0x0000004a7628723e */ /* 0x000fe400000000ff */
[----:B------:R-:W-:Y:S01]  /*318d0*/  F2FP.PACK_AB R42, R111, R110 ;  /* 0x0000006e6f2a723e */ /* 0x000fe200000000ff */
[-CC-:B--2---:R-:W-:Y:S05]  /*318e0*/  FFMA.FTZ R37, R179, R3.reuse, -R38.reuse ;  /* 0x00000003b3257223 */ /* 0x184fea0000010826 */
[----:B------:R2:W2:Y:S01]  /*318f0*/  MUFU.EX2 R142, R37 ;  /* 0x00000025008e7308 */ /* 0x0004a20000000800 */
[C---:B-1----:R-:W-:Y:S08]  /*31900*/  HMMA.16816.F32 R4, R40.reuse, R44, R4 ;  /* 0x0000002c2804723c */ /* 0x042ff00000001804 */
[C---:B------:R-:W-:Y:S01]  /*31910*/  HMMA.16816.F32 R8, R40.reuse, R46, R8 ;  /* 0x0000002e2808723c */ /* 0x040fe20000001808 */
[----:B------:R-:W1:Y:S03]  /*31920*/  LDSM.16.MT88.4 R44, [R182+0xc000] ;  /* 0x00c00000b62c783b */ /* 0x000e660000004200 */
[-CC-:B--2---:R-:W-:Y:S04]  /*31930*/  FFMA.FTZ R37, R176, R3.reuse, -R38.reuse ;  /* 0x00000003b0257223 */ /* 0x184fe80000010826 */
[----:B------:R2:W-:Y:S01]  /*31940*/  MUFU.EX2 R131, R37 ;  /* 0x0000002500837308 */ /* 0x0005e20000000800 */
[C---:B-1----:R-:W-:Y:S03]  /*31950*/  HMMA.16816.F32 R12, R40.reuse, R44, R12 ;  /* 0x0000002c280c723c */ /* 0x042fe6000000180c */
[-C--:B--2---:R-:W-:Y:S06]  /*31960*/  FFMA.FTZ R37, R177, R3.reuse, -R38 ;  /* 0x00000003b1257223 */ /* 0x084fec0000010826 */
[----:B------:R3:W1:Y:S01]  /*31970*/  MUFU.EX2 R146, R37 ;  /* 0x0000002500927308 */ /* 0x0006620000000800 */
[C---:B------:R-:W-:Y:S01]  /*31980*/  HMMA.16816.F32 R16, R40.reuse, R46, R16 ;  /* 0x0000002e2810723c */ /* 0x040fe20000001810 */
[----:B------:R-:W2:Y:S02]  /*31990*/  LDSM.16.MT88.4 R44, [R180+0xc000] ;  /* 0x00c00000b42c783b */ /* 0x000ea40000004200 */
[----:B---3--:R-:W-:Y:S02]  /*319a0*/  FFMA.FTZ R37, R0, R154, R77 ;  /* 0x0000009a00257223 */ /* 0x008fe4000001004d */
[----:B------:R-:W-:Y:S04]  /*319b0*/  FADD.FTZ R0, R59, R39 ;  /* 0x000000273b007221 */ /* 0x000fe80000010000 */
[----:B------:R-:W-:Y:S01]  /*319c0*/  MUFU.EX2 R77, R236 ;  /* 0x000000ec004d7308 */ /* 0x000fe20000000800 */
[----:B------:R-:W-:Y:S02]  /*319d0*/  LDSM.16.MT88.4 R56, [R181+0xe000] ;  /* 0x00e00000b538783b */ /* 0x000fe40000004200 */
[----:B------:R-:W-:Y:S02]  /*319e0*/  FADD.FTZ R39, R60, R0 ;  /* 0x000000003c277221 */ /* 0x000fe40000010000 */
[-CC-:B------:R-:W-:Y:S05]  /*319f0*/  FFMA.FTZ R0, R174, R3.reuse, -R38.reuse ;  /* 0x00000003ae007223 */ /* 0x180fea0000010826 */
[----:B------:R3:W-:Y:S01]  /*31a00*/  MUFU.EX2 R109, R0 ;  /* 0x00000000006d7308 */ /* 0x0007e20000000800 */
[C---:B--2---:R-:W-:Y:S08]  /*31a10*/  HMMA.16816.F32 R20, R40.reuse, R44, R20 ;  /* 0x0000002c2814723c */ /* 0x044ff00000001814 */
[C---:B------:R-:W-:Y:S01]  /*31a20*/  HMMA.16816.F32 R24, R40.reuse, R46, R24 ;  /* 0x0000002e2818723c */ /* 0x040fe20000001818 */
[----:B------:R-:W2:Y:S03]  /*31a30*/  LDSM.16.MT88.4 R44, [R181+0xc000] ;  /* 0x00c00000b52c783b */ /* 0x000ea60000004200 */
[-CC-:B---3--:R-:W-:Y:S04]  /*31a40*/  FFMA.FTZ R0, R175, R3.reuse, -R38.reuse ;  /* 0x00000003af007223 */ /* 0x188fe80000010826 */
[----:B------:R3:W1:Y:S04]  /*31a50*/  MUFU.EX2 R108, R0 ;  /* 0x00000000006c7308 */ /* 0x0006680000000800 */
[--C-:B---3--:R-:W-:Y:S01]  /*31a60*/  FFMA.FTZ R0, R172, R3, -R38.reuse ;  /* 0x00000003ac007223 */ /* 0x108fe20000010826 */
[C---:B--2---:R-:W-:Y:S05]  /*31a70*/  HMMA.16816.F32 R28, R40.reuse, R44, R28 ;  /* 0x0000002c281c723c */ /* 0x044fea000000181c */
[----:B------:R2:W-:Y:S03]  /*31a80*/  MUFU.EX2 R107, R0 ;  /* 0x00000000006b7308 */ /* 0x0005e60000000800 */
[----:B------:R-:W-:Y:S01]  /*31a90*/  HMMA.16816.F32 R32, R40, R46, R32 ;  /* 0x0000002e2820723c */ /* 0x000fe20000001820 */
[----:B------:R-:W3:Y:S06]  /*31aa0*/  LDSM.16.MT88.4 R44, [R139+0xc800] ;  /* 0x00c800008b2c783b */ /* 0x000eec0000004200 */
[----:B------:R-:W-:Y:S02]  /*31ab0*/  F2FP.PACK_AB R41, R66, R64 ;  /* 0x000000404229723e */ /* 0x000fe400000000ff */
[----:B------:R-:W-:Y:S03]  /*31ac0*/  F2FP.PACK_AB R43, R68, R67 ;  /* 0x00000043442b723e */ /* 0x000fe600000000ff */
[----:B----4-:R-:W-:Y:S02]  /*31ad0*/  F2FP.PACK_AB R40, R140, R75 ;  /* 0x0000004b8c28723e */ /* 0x010fe400000000ff */
[----:B-----5:R-:W-:Y:S01]  /*31ae0*/  F2FP.PACK_AB R42, R123, R114 ;  /* 0x000000727b2a723e */ /* 0x020fe200000000ff */
[-C--:B--2---:R-:W-:Y:S04]  /*31af0*/  FFMA.FTZ R0, R173, R3.reuse, -R38 ;  /* 0x00000003ad007223 */ /* 0x084fe80000010826 */
[----:B------:R2:W4:Y:S02]  /*31b00*/  MUFU.EX2 R106, R0 ;  /* 0x00000000006a7308 */ /* 0x0005240000000800 */
[C---:B---3--:R-:W-:Y:S03]  /*31b10*/  HMMA.16816.F32 R4, R40.reuse, R44, R4 ;  /* 0x0000002c2804723c */ /* 0x048fe60000001804 */
[----:B--2---:R-:W-:Y:S05]  /*31b20*/  FADD.FTZ R0, R85, R37 ;  /* 0x0000002555007221 */ /* 0x004fea0000010000 */
[C---:B------:R-:W-:Y:S01]  /*31b30*/  HMMA.16816.F32 R8, R40.reuse, R46, R8 ;  /* 0x0000002e2808723c */ /* 0x040fe20000001808 */
[----:B------:R-:W2:Y:S01]  /*31b40*/  LDSM.16.MT88.4 R44, [R180+0xc800] ;  /* 0x00c80000b42c783b */ /* 0x000ea20000004200 */
[----:B------:R-:W-:Y:S02]  /*31b50*/  MUFU.EX2 R85, R232 ;  /* 0x000000e800557308 */ /* 0x000fe40000000800 */
[----:B------:R-:W-:Y:S04]  /*31b60*/  FADD.FTZ R0, R86, R0 ;  /* 0x0000000056007221 */ /* 0x000fe80000010000 */
[C---:B------:R-:W-:Y:S04]  /*31b70*/  HMMA.16816.F32 R12, R40.reuse, R48, R12 ;  /* 0x00000030280c723c */ /* 0x040fe8000000180c */
[----:B------:R-:W-:Y:S01]  /*31b80*/  FADD.FTZ R37, R88, R0 ;  /* 0x0000000058257221 */ /* 0x000fe20000010000 */
[----:B------:R-:W-:Y:S01]  /*31b90*/  MUFU.EX2 R86, R231 ;  /* 0x000000e700567308 */ /* 0x000fe20000000800 */
[----:B------:R-:W-:Y:S02]  /*31ba0*/  FADD.FTZ R0, R61, R39 ;  /* 0x000000273d007221 */ /* 0x000fe40000010000 */
[C---:B------:R-:W-:Y:S01]  /*31bb0*/  HMMA.16816.F32 R16, R40.reuse, R50, R16 ;  /* 0x000000322810723c */ /* 0x040fe20000001810 */
[----:B------:R-:W3:Y:S03]  /*31bc0*/  LDSM.16.MT88.4 R48, [R181+0xc800] ;  /* 0x00c80000b530783b */ /* 0x000ee60000004200 */
[----:B------:R-:W-:Y:S02]  /*31bd0*/  FADD.FTZ R39, R62, R0 ;  /* 0x000000003e277221 */ /* 0x000fe40000010000 */
[----:B------:R-:W-:Y:S02]  /*31be0*/  FADD.FTZ R37, R71, R37 ;  /* 0x0000002547257221 */ /* 0x000fe40000010000 */
[-CC-:B------:R-:W-:Y:S04]  /*31bf0*/  FFMA.FTZ R0, R192, R3.reuse, -R38.reuse ;  /* 0x00000003c0007223 */ /* 0x180fe80000010826 */
[----:B------:R5:W-:Y:S01]  /*31c00*/  MUFU.EX2 R98, R0 ;  /* 0x0000000000627308 */ /* 0x000be20000000800 */
[C---:B--2---:R-:W-:Y:S08]  /*31c10*/  HMMA.16816.F32 R20, R40.reuse, R44, R20 ;  /* 0x0000002c2814723c */ /* 0x044ff00000001814 */
[C---:B------:R-:W-:Y:S01]  /*31c20*/  HMMA.16816.F32 R24, R40.reuse, R46, R24 ;  /* 0x0000002e2818723c */ /* 0x040fe20000001818 */
[----:B------:R-:W2:Y:S03]  /*31c30*/  LDSM.16.MT88.4 R44, [R139+0xd000] ;  /* 0x00d000008b2c783b */ /* 0x000ea60000004200 */
[--C-:B-----5:R-:W-:Y:S04]  /*31c40*/  FFMA.FTZ R0, R193, R3, -R38.reuse ;  /* 0x00000003c1007223 */ /* 0x120fe80000010826 */
[C---:B---3--:R-:W-:Y:S01]  /*31c50*/  HMMA.16816.F32 R28, R40.reuse, R48, R28 ;  /* 0x00000030281c723c */ /* 0x048fe2000000181c */
[----:B------:R3:W5:Y:S07]  /*31c60*/  MUFU.EX2 R97, R0 ;  /* 0x0000000000617308 */ /* 0x00076e0000000800 */
[----:B------:R-:W-:Y:S01]  /*31c70*/  HMMA.16816.F32 R32, R40, R50, R32 ;  /* 0x000000322820723c */ /* 0x000fe20000001820 */
[----:B------:R-:W1:Y:S06]  /*31c80*/  LDSM.16.MT88.4 R48, [R182+0xd000] ;  /* 0x00d00000b630783b */ /* 0x000e6c0000004200 */
[----:B------:R-:W-:Y:S02]  /*31c90*/  F2FP.PACK_AB R40, R149, R104 ;  /* 0x000000689528723e */ /* 0x000fe400000000ff */
[----:B------:R-:W-:Y:S03]  /*31ca0*/  F2FP.PACK_AB R41, R70, R69 ;  /* 0x000000454629723e */ /* 0x000fe600000000ff */
[----:B------:R-:W-:Y:S02]  /*31cb0*/  F2FP.PACK_AB R43, R105, R103 ;  /* 0x00000067692b723e */ /* 0x000fe400000000ff */
[----:B------:R-:W-:Y:S01]  /*31cc0*/  F2FP.PACK_AB R42, R145, R136 ;  /* 0x00000088912a723e */ /* 0x000fe200000000ff */
[-CC-:B---3--:R-:W-:Y:S04]  /*31cd0*/  FFMA.FTZ R0, R201, R3.reuse, -R38.reuse ;  /* 0x00000003c9007223 */ /* 0x188fe80000010826 */
[----:B------:R3:W-:Y:S02]  /*31ce0*/  MUFU.EX2 R96, R0 ;  /* 0x0000000000607308 */ /* 0x0007e40000000800 */
[C---:B--2---:R-:W-:Y:S08]  /*31cf0*/  HMMA.16816.F32 R4, R40.reuse, R44, R4 ;  /* 0x0000002c2804723c */ /* 0x044ff00000001804 */
[C---:B------:R-:W-:Y:S01]  /*31d00*/  HMMA.16816.F32 R8, R40.reuse, R46, R8 ;  /* 0x0000002e2808723c */ /* 0x040fe20000001808 */
[----:B------:R-:W2:Y:S07]  /*31d10*/  LDSM.16.MT88.4 R44, [R180+0xd000] ;  /* 0x00d00000b42c783b */ /* 0x000eae0000004200 */
[C---:B-1----:R-:W-:Y:S04]  /*31d20*/  HMMA.16816.F32 R12, R40.reuse, R48, R12 ;  /* 0x00000030280c723c */ /* 0x042fe8000000180c */
[-C--:B---3--:R-:W-:Y:S04]  /*31d30*/  FFMA.FTZ R0, R203, R3.reuse, -R38 ;  /* 0x00000003cb007223 */ /* 0x088fe80000010826 */
[C---:B------:R-:W-:Y:S01]  /*31d40*/  HMMA.16816.F32 R16, R40.reuse, R50, R16 ;  /* 0x000000322810723c */ /* 0x040fe20000001810 */
[----:B------:R-:W1:Y:S01]  /*31d50*/  LDSM.16.MT88.4 R48, [R181+0xd000] ;  /* 0x00d00000b530783b */ /* 0x000e620000004200 */
[----:B------:R3:W1:Y:S06]  /*31d60*/  MUFU.EX2 R95, R0 ;  /* 0x00000000005f7308 */ /* 0x00066c0000000800 */
[C---:B--2---:R-:W-:Y:S04]  /*31d70*/  HMMA.16816.F32 R20, R40.reuse, R44, R20 ;  /* 0x0000002c2814723c */ /* 0x044fe80000001814 */
[----:B---3--:R-:W-:Y:S04]  /*31d80*/  FADD.FTZ R0, R87, R37 ;  /* 0x0000002557007221 */ /* 0x008fe80000010000 */
[----:B------:R-:W-:Y:S01]  /*31d90*/  FADD.FTZ R0, R83, R0 ;  /* 0x0000000053007221 */ /* 0x000fe20000010000 */
[C---:B------:R-:W-:Y:S01]  /*31da0*/  HMMA.16816.F32 R24, R40.reuse, R46, R24 ;  /* 0x0000002e2818723c */ /* 0x040fe20000001818 */
[----:B------:R-:W2:Y:S01]  /*31db0*/  LDSM.16.MT88.4 R44, [R139+0xd800] ;  /* 0x00d800008b2c783b */ /* 0x000ea20000004200 */
[----:B------:R-:W-:Y:S01]  /*31dc0*/  MUFU.EX2 R83, R234 ;  /* 0x000000ea00537308 */ /* 0x000fe20000000800 */
[----:B------:R-:W-:Y:S02]  /*31dd0*/  FADD.FTZ R37, R84, R0 ;  /* 0x0000000054257221 */ /* 0x000fe40000010000 */
[----:B------:R-:W-:Y:S03]  /*31de0*/  FADD.FTZ R0, R63, R39 ;  /* 0x000000273f007221 */ /* 0x000fe60000010000 */
[C---:B-1----:R-:W-:Y:S01]  /*31df0*/  HMMA.16816.F32 R28, R40.reuse, R48, R28 ;  /* 0x00000030281c723c */ /* 0x042fe2000000181c */
[----:B------:R-:W-:Y:S03]  /*31e00*/  LDSM.16.MT88.4 R60, [R181+0xf000] ;  /* 0x00f00000b53c783b */ /* 0x000fe60000004200 */
[----:B------:R-:W-:Y:S01]  /*31e10*/  FADD.FTZ R39, R65, R0 ;  /* 0x0000000041277221 */ /* 0x000fe20000010000 */
[----:B------:R-:W-:Y:S01]  /*31e20*/  MUFU.EX2 R84, R233 ;  /* 0x000000e900547308 */ /* 0x000fe20000000800 */
[--C-:B------:R-:W-:Y:S02]  /*31e30*/  FFMA.FTZ R0, R204, R3, -R38.reuse ;  /* 0x00000003cc007223 */ /* 0x100fe40000010826 */
[----:B------:R-:W-:Y:S01]  /*31e40*/  HMMA.16816.F32 R32, R40, R50, R32 ;  /* 0x000000322820723c */ /* 0x000fe20000001820 */
[----:B------:R-:W1:Y:S03]  /*31e50*/  LDSM.16.MT88.4 R48, [R180+0xd800] ;  /* 0x00d80000b430783b */ /* 0x000e660000004200 */
[----:B------:R-:W-:Y:S03]  /*31e60*/  FADD.FTZ R37, R72, R37 ;  /* 0x0000002548257221 */ /* 0x000fe60000010000 */
[----:B------:R-:W-:Y:S01]  /*31e70*/  F2FP.PACK_AB R41, R147, R148 ;  /* 0x000000949329723e */ /* 0x000fe200000000ff */
[----:B------:R3:W-:Y:S01]  /*31e80*/  MUFU.EX2 R88, R0 ;  /* 0x0000000000587308 */ /* 0x0007e20000000800 */
[----:B------:R-:W-:Y:S03]  /*31e90*/  F2FP.PACK_AB R43, R151, R144 ;  /* 0x00000090972b723e */ /* 0x000fe600000000ff */
[----:B------:R-:W-:Y:S01]  /*31ea0*/  F2FP.PACK_AB R40, R115, R113 ;  /* 0x000000717328723e */ /* 0x000fe200000000ff */
[----:B------:R-:W-:Y:S01]  /*31eb0*/  FADD.FTZ R37, R78, R37 ;  /* 0x000000254e257221 */ /* 0x000fe20000010000 */
[----:B------:R-:W-:Y:S03]  /*31ec0*/  F2FP.PACK_AB R42, R126, R143 ;  /* 0x0000008f7e2a723e */ /* 0x000fe600000000ff */
[----:B------:R-:W-:Y:S01]  /*31ed0*/  FADD.FTZ R37, R76, R37 ;  /* 0x000000254c257221 */ /* 0x000fe20000010000 */
[----:B------:R-:W-:Y:S03]  /*31ee0*/  MUFU.EX2 R78, R235 ;  /* 0x000000eb004e7308 */ /* 0x000fe60000000800 */
[----:B------:R-:W-:Y:S01]  /*31ef0*/  FADD.FTZ R37, R80, R37 ;  /* 0x0000002550257221 */ /* 0x000fe20000010000 */
[C---:B--2---:R-:W-:Y:S03]  /*31f00*/  HMMA.16816.F32 R4, R40.reuse, R44, R4 ;  /* 0x0000002c2804723c */ /* 0x044fe60000001804 */
[----:B------:R-:W-:Y:S03]  /*31f10*/  FADD.FTZ R37, R73, R37 ;  /* 0x0000002549257221 */ /* 0x000fe60000010000 */
[----:B------:R-:W-:Y:S01]  /*31f20*/  MUFU.EX2 R76, R237 ;  /* 0x000000ed004c7308 */ /* 0x000fe20000000800 */
[-CC-:B---3--:R-:W-:Y:S01]  /*31f30*/  FFMA.FTZ R0, R205, R3.reuse, -R38.reuse ;  /* 0x00000003cd007223 */ /* 0x188fe20000010826 */
[C---:B------:R-:W-:Y:S01]  /*31f40*/  HMMA.16816.F32 R8, R40.reuse, R46, R8 ;  /* 0x0000002e2808723c */ /* 0x040fe20000001808 */
[----:B------:R-:W2:Y:S07]  /*31f50*/  LDSM.16.MT88.4 R44, [R181+0xd800] ;  /* 0x00d80000b52c783b */ /* 0x000eae0000004200 */
[----:B------:R3:W2:Y:S01]  /*31f60*/  MUFU.EX2 R90, R0 ;  /* 0x00000000005a7308 */ /* 0x0006a20000000800 */
[C---:B------:R-:W-:Y:S08]  /*31f70*/  HMMA.16816.F32 R12, R40.reuse, R52, R12 ;  /* 0x00000034280c723c */ /* 0x040ff0000000180c */
[C---:B------:R-:W-:Y:S01]  /*31f80*/  HMMA.16816.F32 R16, R40.reuse, R54, R16 ;  /* 0x000000362810723c */ /* 0x040fe20000001810 */
[----:B------:R-:W4:Y:S07]  /*31f90*/  LDSM.16.MT88.4 R52, [R139+0xe000] ;  /* 0x00e000008b34783b */ /* 0x000f2e0000004200 */
[C---:B-1----:R-:W-:Y:S04]  /*31fa0*/  HMMA.16816.F32 R20, R40.reuse, R48, R20 ;  /* 0x000000302814723c */ /* 0x042fe80000001814 */
[--C-:B---3--:R-:W-:Y:S04]  /*31fb0*/  FFMA.FTZ R0, R207, R3, -R38.reuse ;  /* 0x00000003cf007223 */ /* 0x108fe80000010826 */
[C---:B------:R-:W-:Y:S01]  /*31fc0*/  HMMA.16816.F32 R24, R40.reuse, R50, R24 ;  /* 0x000000322818723c */ /* 0x040fe20000001818 */
[----:B------:R-:W1:Y:S01]  /*31fd0*/  LDSM.16.MT88.4 R48, [R182+0xe000] ;  /* 0x00e00000b630783b */ /* 0x000e620000004200 */
[----:B------:R3:W-:Y:S06]  /*31fe0*/  MUFU.EX2 R89, R0 ;  /* 0x0000000000597308 */ /* 0x0007ec0000000800 */
[C---:B--2---:R-:W-:Y:S08]  /*31ff0*/  HMMA.16816.F32 R28, R40.reuse, R44, R28 ;  /* 0x0000002c281c723c */ /* 0x044ff0000000181c */
[----:B------:R-:W-:Y:S01]  /*32000*/  HMMA.16816.F32 R32, R40, R46, R32 ;  /* 0x0000002e2820723c */ /* 0x000fe20000001820 */
[----:B------:R-:W2:Y:S06]  /*32010*/  LDSM.16.MT88.4 R44, [R180+0xe000] ;  /* 0x00e00000b42c783b */ /* 0x000eac0000004200 */
[----:B------:R-:W-:Y:S02]  /*32020*/  F2FP.PACK_AB R43, R152, R150 ;  /* 0x00000096982b723e */ /* 0x000fe400000000ff */
[----:B------:R-:W-:Y:S03]  /*32030*/  F2FP.PACK_AB R41, R141, R130 ;  /* 0x000000828d29723e */ /* 0x000fe600000000ff */
[----:B------:R-:W-:Y:S01]  /*32040*/  F2FP.PACK_AB R40, R142, R133 ;  /* 0x000000858e28723e */ /* 0x000fe200000000ff */
[----:B---3--:R-:W-:Y:S01]  /*32050*/  FADD.FTZ R0, R64, R39 ;  /* 0x0000002740007221 */ /* 0x008fe20000010000 */
[----:B------:R-:W-:Y:S01]  /*32060*/  F2FP.PACK_AB R42, R146, R131 ;  /* 0x00000083922a723e */ /* 0x000fe200000000ff */
[----:B------:R-:W-:Y:S04]  /*32070*/  FFMA.FTZ R39, R208, R3, -R38 ;  /* 0x00000003d0277223 */ /* 0x000fe80000010826 */
[----:B------:R3:W2:Y:S02]  /*32080*/  MUFU.EX2 R87, R39 ;  /* 0x0000002700577308 */ /* 0x0006a40000000800 */
[C---:B----4-:R-:W-:Y:S08]  /*32090*/  HMMA.16816.F32 R4, R40.reuse, R52, R4 ;  /* 0x000000342804723c */ /* 0x050ff00000001804 */
        /* <DEDUP_REMOVED lines=10> */
[----:B------:R-:W4:Y:S06]  /*32140*/  LDSM.16.MT88.4 R56, [R181+0xe800] ;  /* 0x00e80000b538783b */ /* 0x000f2c0000004200 */
        /* <DEDUP_REMOVED lines=9> */
[----:B------:R-:W1:Y:S07]  /*321e0*/  LDSM.16.MT88.4 R52, [R182+0xf000] ;  /* 0x00f00000b634783b */ /* 0x000e6e0000004200 */
[C---:B--2---:R-:W-:Y:S08]  /*321f0*/  HMMA.16816.F32 R20, R40.reuse, R44, R20 ;  /* 0x0000002c2814723c */ /* 0x044ff00000001814 */
[C---:B------:R-:W-:Y:S01]  /*32200*/  HMMA.16816.F32 R24, R40.reuse, R46, R24 ;  /* 0x0000002e2818723c */ /* 0x040fe20000001818 */
[----:B------:R-:W2:Y:S07]  /*32210*/  LDSM.16.MT88.4 R44, [R180+0xf000] ;  /* 0x00f00000b42c783b */ /* 0x000eae0000004200 */
[C---:B----4-:R-:W-:Y:S07]  /*32220*/  HMMA.16816.F32 R28, R40.reuse, R56, R28 ;  /* 0x00000038281c723c */ /* 0x050fee000000181c */
[----:B------:R-:W-:Y:S01]  /*32230*/  FADD.FTZ R56, R66, R0 ;  /* 0x0000000042387221 */ /* 0x000fe20000010000 */
[----:B------:R-:W-:Y:S04]  /*32240*/  HMMA.16816.F32 R32, R40, R58, R32 ;  /* 0x0000003a2820723c */ /* 0x000fe80000001820 */
[----:B------:R-:W-:Y:S03]  /*32250*/  FADD.FTZ R0, R82, R37 ;  /* 0x0000002552007221 */ /* 0x000fe60000010000 */
[----:B------:R-:W-:Y:S01]  /*32260*/  F2FP.PACK_AB R41, R99, R102 ;  /* 0x000000666329723e */ /* 0x000fe200000000ff */
[----:B------:R-:W-:Y:S01]  /*32270*/  FADD.FTZ R0, R79, R0 ;  /* 0x000000004f007221 */ /* 0x000fe20000010000 */
[----:B------:R-:W-:Y:S03]  /*32280*/  F2FP.PACK_AB R43, R100, R101 ;  /* 0x00000065642b723e */ /* 0x000fe600000000ff */
[----:B-----5:R-:W-:Y:S01]  /*32290*/  F2FP.PACK_AB R40, R97, R98 ;  /* 0x000000626128723e */ /* 0x020fe200000000ff */
[----:B------:R-:W-:Y:S01]  /*322a0*/  FADD.FTZ R37, R81, R0 ;  /* 0x0000000051257221 */ /* 0x000fe20000010000 */
[----:B------:R-:W-:Y:S01]  /*322b0*/  F2FP.PACK_AB R42, R95, R96 ;  /* 0x000000605f2a723e */ /* 0x000fe200000000ff */
[----:B------:R-:W-:Y:S02]  /*322c0*/  FADD.FTZ R0, R67, R56 ;  /* 0x0000003843007221 */ /* 0x000fe40000010000 */
[----:B------:R-:W-:Y:S01]  /*322d0*/  LDSM.16.MT88.4 R56, [R181+0xf800] ;  /* 0x00f80000b538783b */ /* 0x000fe20000004200 */
[----:B------:R-:W-:Y:S01]  /*322e0*/  MUFU.EX2 R67, R241 ;  /* 0x000000f100437308 */ /* 0x000fe20000000800 */
[----:B---3--:R-:W-:Y:S02]  /*322f0*/  FADD.FTZ R39, R74, R37 ;  /* 0x000000254a277221 */ /* 0x008fe40000010000 */
[C---:B-1----:R-:W-:Y:S03]  /*32300*/  HMMA.16816.F32 R4, R40.reuse, R48, R4 ;  /* 0x000000302804723c */ /* 0x042fe60000001804 */
[-C--:B------:R-:W-:Y:S04]  /*32310*/  FFMA.FTZ R37, R212, R3.reuse, -R38 ;  /* 0x00000003d4257223 */ /* 0x080fe80000010826 */
[----:B------:R-:W-:Y:S01]  /*32320*/  MUFU.EX2 R81, R37 ;  /* 0x0000002500517308 */ /* 0x000fe20000000800 */
[C---:B------:R-:W-:Y:S01]  /*32330*/  HMMA.16816.F32 R8, R40.reuse, R50, R8 ;  /* 0x000000322808723c */ /* 0x040fe20000001808 */
[----:B------:R-:W1:Y:S07]  /*32340*/  LDSM.16.MT88.4 R48, [R139+0xf800] ;  /* 0x00f800008b30783b */ /* 0x000e6e0000004200 */
[C---:B------:R-:W-:Y:S08]  /*32350*/  HMMA.16816.F32 R12, R40.reuse, R52, R12 ;  /* 0x00000034280c723c */ /* 0x040ff0000000180c */
[C---:B------:R-:W-:Y:S01]  /*32360*/  HMMA.16816.F32 R16, R40.reuse, R54, R16 ;  /* 0x000000362810723c */ /* 0x040fe20000001810 */
[----:B------:R-:W-:Y:S07]  /*32370*/  LDSM.16.MT88.4 R52, [R180+0xf800] ;  /* 0x00f80000b434783b */ /* 0x000fee0000004200 */
[C---:B--2---:R-:W-:Y:S08]  /*32380*/  HMMA.16816.F32 R20, R40.reuse, R44, R20 ;  /* 0x0000002c2814723c */ /* 0x044ff00000001814 */
[C---:B------:R-:W-:Y:S01]  /*32390*/  HMMA.16816.F32 R24, R40.reuse, R46, R24 ;  /* 0x0000002e2818723c */ /* 0x040fe20000001818 */
[----:B------:R-:W2:Y:S07]  /*323a0*/  LDSM.16.MT88.4 R44, [R182+0xf800] ;  /* 0x00f80000b62c783b */ /* 0x000eae0000004200 */
[C---:B------:R-:W-:Y:S01]  /*323b0*/  HMMA.16816.F32 R28, R40.reuse, R60, R28 ;  /* 0x0000003c281c723c */ /* 0x040fe2000000181c */
[----:B------:R-:W-:Y:S06]  /*323c0*/  MUFU.EX2 R61, R244 ;  /* 0x000000f4003d7308 */ /* 0x000fec0000000800 */
[----:B------:R-:W-:Y:S01]  /*323d0*/  FADD.FTZ R60, R68, R0 ;  /* 0x00000000443c7221 */ /* 0x000fe20000010000 */
[----:B------:R-:W-:Y:S03]  /*323e0*/  HMMA.16816.F32 R32, R40, R62, R32 ;  /* 0x0000003e2820723c */ /* 0x000fe60000001820 */
[----:B------:R-:W-:Y:S01]  /*323f0*/  MUFU.EX2 R68, R242 ;  /* 0x000000f200447308 */ /* 0x000fe20000000800 */
[--C-:B------:R-:W-:Y:S03]  /*32400*/  FFMA.FTZ R0, R213, R3, -R38.reuse ;  /* 0x00000003d5007223 */ /* 0x100fe60000010826 */
[----:B------:R-:W-:Y:S02]  /*32410*/  F2FP.PACK_AB R41, R93, R94 ;  /* 0x0000005e5d29723e */ /* 0x000fe400000000ff */
[----:B------:R-:W-:Y:S03]  /*32420*/  F2FP.PACK_AB R43, R91, R92 ;  /* 0x0000005c5b2b723e */ /* 0x000fe600000000ff */
[----:B------:R-:W-:Y:S01]  /*32430*/  F2FP.PACK_AB R40, R90, R88 ;  /* 0x000000585a28723e */ /* 0x000fe200000000ff */
[----:B------:R3:W4:Y:S01]  /*32440*/  MUFU.EX2 R82, R0 ;  /* 0x0000000000527308 */ /* 0x0007220000000800 */
[----:B------:R-:W-:Y:S07]  /*32450*/  F2FP.PACK_AB R42, R87, R89 ;  /* 0x00000059572a723e */ /* 0x000fee00000000ff */
[C---:B-1----:R-:W-:Y:S02]  /*32460*/  HMMA.16816.F32 R4, R40.reuse, R48, R4 ;  /* 0x000000302804723c */ /* 0x042fe40000001804 */
[----:B------:R-:W-:Y:S06]  /*32470*/  MUFU.EX2 R62, R243 ;  /* 0x000000f3003e7308 */ /* 0x000fec0000000800 */
[C---:B------:R-:W-:Y:S01]  /*32480*/  HMMA.16816.F32 R8, R40.reuse, R50, R8 ;  /* 0x000000322808723c */ /* 0x040fe20000001808 */
[----:B------:R-:W1:Y:S07]  /*32490*/  LDSM.16.MT88.4 R48, [R139+0x10000] ;  /* 0x010000008b30783b */ /* 0x000e6e0000004200 */
[C---:B--2---:R-:W-:Y:S04]  /*324a0*/  HMMA.16816.F32 R12, R40.reuse, R44, R12 ;  /* 0x0000002c280c723c */ /* 0x044fe8000000180c */
[-CC-:B---3--:R-:W-:Y:S04]  /*324b0*/  FFMA.FTZ R0, R216, R3.reuse, -R38.reuse ;  /* 0x00000003d8007223 */ /* 0x188fe80000010826 */
[C---:B------:R-:W-:Y:S01]  /*324c0*/  HMMA.16816.F32 R16, R40.reuse, R46, R16 ;  /* 0x0000002e2810723c */ /* 0x040fe20000001810 */
[----:B------:R2:W-:Y:S01]  /*324d0*/  MUFU.EX2 R80, R0 ;  /* 0x0000000000507308 */ /* 0x0005e20000000800 */
[----:B------:R-:W3:Y:S06]  /*324e0*/  LDSM.16.MT88.4 R44, [R182+0x10000] ;  /* 0x01000000b62c783b */ /* 0x000eec0000004200 */
[C---:B------:R-:W-:Y:S08]  /*324f0*/  HMMA.16816.F32 R20, R40.reuse, R52, R20 ;  /* 0x000000342814723c */ /* 0x040ff00000001814 */
[C---:B------:R-:W-:Y:S01]  /*32500*/  HMMA.16816.F32 R24, R40.reuse, R54, R24 ;  /* 0x000000362818723c */ /* 0x040fe20000001818 */
[----:B------:R-:W5:Y:S07]  /*32510*/  LDSM.16.MT88.4 R52, [R180+0x10000] ;  /* 0x01000000b434783b */ /* 0x000f6e0000004200 */
[C---:B------:R-:W-:Y:S04]  /*32520*/  HMMA.16816.F32 R28, R40.reuse, R56, R28 ;  /* 0x00000038281c723c */ /* 0x040fe8000000181c */
[----:B--2---:R-:W-:Y:S04]  /*32530*/  FFMA.FTZ R0, R217, R3, -R38 ;  /* 0x00000003d9007223 */ /* 0x004fe80000010826 */
[----:B------:R-:W-:Y:S01]  /*32540*/  HMMA.16816.F32 R32, R40, R58, R32 ;  /* 0x0000003a2820723c */ /* 0x000fe20000001820 */
[----:B------:R2:W1:Y:S01]  /*32550*/  MUFU.EX2 R79, R0 ;  /* 0x00000000004f7308 */ /* 0x0004620000000800 */
[----:B------:R-:W3:Y:S05]  /*32560*/  LDSM.16.MT88.4 R56, [R181+0x10000] ;  /* 0x01000000b538783b */ /* 0x000eea0000004200 */
[----:B------:R-:W-:Y:S02]  /*32570*/  F2FP.PACK_AB R41, R85, R86 ;  /* 0x000000565529723e */ /* 0x000fe400000000ff */
[----:B------:R-:W-:Y:S03]  /*32580*/  F2FP.PACK_AB R43, R83, R84 ;  /* 0x00000054532b723e */ /* 0x000fe600000000ff */
[----:B----4-:R-:W-:Y:S01]  /*32590*/  F2FP.PACK_AB R40, R82, R81 ;  /* 0x000000515228723e */ /* 0x010fe200000000ff */
[----:B--2---:R-:W-:Y:S01]  /*325a0*/  FADD.FTZ R0, R118, R39 ;  /* 0x0000002776007221 */ /* 0x004fe20000010000 */
[----:B-1----:R-:W-:Y:S03]  /*325b0*/  F2FP.PACK_AB R42, R79, R80 ;  /* 0x000000504f2a723e */ /* 0x002fe600000000ff */
[----:B------:R-:W-:Y:S04]  /*325c0*/  FADD.FTZ R0, R110, R0 ;  /* 0x000000006e007221 */ /* 0x000fe80000010000 */
[C---:B------:R-:W-:Y:S03]  /*325d0*/  HMMA.16816.F32 R4, R40.reuse, R48, R4 ;  /* 0x000000302804723c */ /* 0x040fe60000001804 */
[----:B------:R-:W-:Y:S02]  /*325e0*/  FADD.FTZ R37, R111, R0 ;  /* 0x000000006f257221 */ /* 0x000fe40000010000 */
[----:B------:R-:W-:Y:S02]  /*325f0*/  FADD.FTZ R0, R69, R60 ;  /* 0x0000003c45007221 */ /* 0x000fe40000010000 */
[----:B------:R-:W-:Y:S01]  /*32600*/  FADD.FTZ R37, R75, R37 ;  /* 0x000000254b257221 */ /* 0x000fe20000010000 */
[C---:B------:R-:W-:Y:S01]  /*32610*/  HMMA.16816.F32 R8, R40.reuse, R50, R8 ;  /* 0x000000322808723c */ /* 0x040fe20000001808 */
[----:B------:R-:W1:Y:S01]  /*32620*/  LDSM.16.MT88.4 R48, [R139+0x10800] ;  /* 0x010800008b30783b */ /* 0x000e620000004200 */
[----:B------:R-:W2:Y:S02]  /*32630*/  MUFU.EX2 R75, R238 ;  /* 0x000000ee004b7308 */ /* 0x000ea40000000800 */
[----:B------:R-:W-:Y:S02]  /*32640*/  FADD.FTZ R39, R70, R0 ;  /* 0x0000000046277221 */ /* 0x000fe40000010000 */
[-CC-:B------:R-:W-:Y:S02]  /*32650*/  FFMA.FTZ R0, R221, R3.reuse, -R38.reuse ;  /* 0x00000003dd007223 */ /* 0x180fe40000010826 */
[C---:B---3--:R-:W-:Y:S04]  /*32660*/  HMMA.16816.F32 R12, R40.reuse, R44, R12 ;  /* 0x0000002c280c723c */ /* 0x048fe8000000180c */
[----:B------:R3:W-:Y:S04]  /*32670*/  MUFU.EX2 R74, R0 ;  /* 0x00000000004a7308 */ /* 0x0007e80000000800 */
[C---:B------:R-:W-:Y:S01]  /*32680*/  HMMA.16816.F32 R16, R40.reuse, R46, R16 ;  /* 0x0000002e2810723c */ /* 0x040fe20000001810 */
[----:B------:R-:W4:Y:S05]  /*32690*/  LDSM.16.MT88.4 R44, [R182+0x10800] ;  /* 0x01080000b62c783b */ /* 0x000f2a0000004200 */
[----:B------:R-:W-:Y:S02]  /*326a0*/  MUFU.EX2 R70, R239 ;  /* 0x000000ef00467308 */ /* 0x000fe40000000800 */
[C---:B-----5:R-:W-:Y:S08]  /*326b0*/  HMMA.16816.F32 R20, R40.reuse, R52, R20 ;  /* 0x000000342814723c */ /* 0x060ff00000001814 */
[C---:B------:R-:W-:Y:S01]  /*326c0*/  HMMA.16816.F32 R24, R40.reuse, R54, R24 ;  /* 0x000000362818723c */ /* 0x040fe20000001818 */
[----:B------:R-:W5:Y:S01]  /*326d0*/  LDSM.16.MT88.4 R52, [R180+0x10800] ;  /* 0x01080000b434783b */ /* 0x000f620000004200 */
[----:B------:R-:W-:Y:S02]  /*326e0*/  MUFU.EX2 R69, R240 ;  /* 0x000000f000457308 */ /* 0x000fe40000000800 */
[-CC-:B---3--:R-:W-:Y:S04]  /*326f0*/  FFMA.FTZ R0, R222, R3.reuse, -R38.reuse ;  /* 0x00000003de007223 */ /* 0x188fe80000010826 */
[C---:B------:R-:W-:Y:S04]  /*32700*/  HMMA.16816.F32 R28, R40.reuse, R56, R28 ;  /* 0x00000038281c723c */ /* 0x040fe8000000181c */
[----:B------:R3:W1:Y:S04]  /*32710*/  MUFU.EX2 R73, R0 ;  /* 0x0000000000497308 */ /* 0x0006680000000800 */
[----:B------:R-:W-:Y:S01]  /*32720*/  HMMA.16816.F32 R32, R40, R58, R32 ;  /* 0x0000003a2820723c */ /* 0x000fe20000001820 */
[----:B------:R-:W4:Y:S05]  /*32730*/  LDSM.16.MT88.4 R56, [R181+0x10800] ;  /* 0x01080000b538783b */ /* 0x000f2a0000004200 */
[----:B------:R-:W-:Y:S01]  /*32740*/  MUFU.EX2 R60, R245 ;  /* 0x000000f5003c7308 */ /* 0x000fe20000000800 */
[----:B------:R-:W-:Y:S02]  /*32750*/  F2FP.PACK_AB R41, R77, R78 ;  /* 0x0000004e4d29723e */ /* 0x000fe400000000ff */
[----:B--2---:R-:W-:Y:S03]  /*32760*/  F2FP.PACK_AB R43, R75, R76 ;  /* 0x0000004c4b2b723e */ /* 0x004fe600000000ff */
[-CC-:B---3--:R-:W-:Y:S01]  /*32770*/  FFMA.FTZ R0, R223, R3.reuse, -R38.reuse ;  /* 0x00000003df007223 */ /* 0x188fe20000010826 */
[----:B-1----:R-:W-:Y:S03]  /*32780*/  F2FP.PACK_AB R40, R73, R74 ;  /* 0x0000004a4928723e */ /* 0x002fe600000000ff */
[----:B------:R1:W-:Y:S02]  /*32790*/  MUFU.EX2 R72, R0 ;  /* 0x0000000000487308 */ /* 0x0003e40000000800 */
[-C--:B-1----:R-:W-:Y:S08]  /*327a0*/  FFMA.FTZ R0, R225, R3.reuse, -R38 ;  /* 0x00000003e1007223 */ /* 0x082ff00000010826 */
[----:B------:R1:W2:Y:S02]  /*327b0*/  MUFU.EX2 R71, R0 ;  /* 0x0000000000477308 */ /* 0x0002a40000000800 */
[----:B-1----:R-:W-:Y:S01]  /*327c0*/  FADD.FTZ R0, R140, R37 ;  /* 0x000000258c007221 */ /* 0x002fe20000010000 */
[----:B--2---:R-:W-:Y:S03]  /*327d0*/  F2FP.PACK_AB R42, R71, R72 ;  /* 0x00000048472a723e */ /* 0x004fe600000000ff */
[----:B------:R-:W-:Y:S04]  /*327e0*/  FADD.FTZ R0, R114, R0 ;  /* 0x0000000072007221 */ /* 0x000fe80000010000 */
[C---:B------:R-:W-:Y:S03]  /*327f0*/  HMMA.16816.F32 R4, R40.reuse, R48, R4 ;  /* 0x000000302804723c */ /* 0x040fe60000001804 */
[----:B------:R-:W-:Y:S02]  /*32800*/  FADD.FTZ R37, R123, R0 ;  /* 0x000000007b257221 */ /* 0x000fe40000010000 */
[----:B------:R-:W-:Y:S02]  /*32810*/  FADD.FTZ R0, R103, R39 ;  /* 0x0000002767007221 */ /* 0x000fe40000010000 */
[----:B------:R-:W-:Y:S01]  /*32820*/  FADD.FTZ R37, R104, R37 ;  /* 0x0000002568257221 */ /* 0x000fe20000010000 */
[C---:B------:R-:W-:Y:S01]  /*32830*/  HMMA.16816.F32 R8, R40.reuse, R50, R8 ;  /* 0x000000322808723c */ /* 0x040fe20000001808 */
[----:B------:R-:W-:Y:S03]  /*32840*/  LDSM.16.MT88.4 R48, [R182+0x11000] ;  /* 0x01100000b630783b */ /* 0x000fe60000004200 */
[----:B------:R-:W-:Y:S02]  /*32850*/  FADD.FTZ R39, R105, R0 ;  /* 0x0000000069277221 */ /* 0x000fe40000010000 */
[-CC-:B------:R-:W-:Y:S02]  /*32860*/  FFMA.FTZ R0, R116, R3.reuse, -R38.reuse ;  /* 0x0000000374007223 */ /* 0x180fe40000010826 */
[C---:B----4-:R-:W-:Y:S02]  /*32870*/  HMMA.16816.F32 R12, R40.reuse, R44, R12 ;  /* 0x0000002c280c723c */ /* 0x050fe4000000180c */
[----:B------:R1:W-:Y:S02]  /*32880*/  MUFU.EX2 R66, R0 ;  /* 0x0000000000427308 */ /* 0x0003e40000000800 */
[----:B------:R-:W-:Y:S04]  /*32890*/  FADD.FTZ R39, R148, R39 ;  /* 0x0000002794277221 */ /* 0x000fe80000010000 */
[C---:B------:R-:W-:Y:S01]  /*328a0*/  HMMA.16816.F32 R16, R40.reuse, R46, R16 ;  /* 0x0000002e2810723c */ /* 0x040fe20000001810 */
[----:B------:R-:W2:Y:S07]  /*328b0*/  LDSM.16.MT88.4 R44, [R139+0x11000] ;  /* 0x011000008b2c783b */ /* 0x000eae0000004200 */
[C---:B-----5:R-:W-:Y:S08]  /*328c0*/  HMMA.16816.F32 R20, R40.reuse, R52, R20 ;  /* 0x000000342814723c */ /* 0x060ff00000001814 */
[C---:B------:R-:W-:Y:S01]  /*328d0*/  HMMA.16816.F32 R24, R40.reuse, R54, R24 ;  /* 0x000000362818723c */ /* 0x040fe20000001818 */
[----:B------:R-:W3:Y:S03]  /*328e0*/  LDSM.16.MT88.4 R52, [R180+0x11000] ;  /* 0x01100000b434783b */ /* 0x000ee60000004200 */
[--C-:B-1----:R-:W-:Y:S04]  /*328f0*/  FFMA.FTZ R0, R117, R3, -R38.reuse ;  /* 0x0000000375007223 */ /* 0x102fe80000010826 */
[----:B------:R1:W4:Y:S01]  /*32900*/  MUFU.EX2 R65, R0 ;  /* 0x0000000000417308 */ /* 0x0003220000000800 */
[C---:B------:R-:W-:Y:S08]  /*32910*/  HMMA.16816.F32 R28, R40.reuse, R56, R28 ;  /* 0x00000038281c723c */ /* 0x040ff0000000181c */
[----:B------:R-:W-:Y:S01]  /*32920*/  HMMA.16816.F32 R32, R40, R58, R32 ;  /* 0x0000003a2820723c */ /* 0x000fe20000001820 */
[----:B------:R-:W-:Y:S06]  /*32930*/  MUFU.EX2 R58, R246 ;  /* 0x000000f6003a7308 */ /* 0x000fec0000000800 */
[----:B------:R-:W-:Y:S02]  /*32940*/  F2FP.PACK_AB R41, R69, R70 ;  /* 0x000000464529723e */ /* 0x000fe400000000ff */
[----:B------:R-:W-:Y:S03]  /*32950*/  F2FP.PACK_AB R43, R68, R67 ;  /* 0x00000043442b723e */ /* 0x000fe600000000ff */
[-CC-:B-1----:R-:W-:Y:S01]  /*32960*/  FFMA.FTZ R0, R120, R3.reuse, -R38.reuse ;  /* 0x0000000378007223 */ /* 0x182fe20000010826 */
[----:B----4-:R-:W-:Y:S03]  /*32970*/  F2FP.PACK_AB R40, R65, R66 ;  /* 0x000000424128723e */ /* 0x010fe600000000ff */
[----:B------:R1:W-:Y:S02]  /*32980*/  MUFU.EX2 R64, R0 ;  /* 0x0000000000407308 */ /* 0x0003e40000000800 */
[-C--:B-1----:R-:W-:Y:S08]  /*32990*/  FFMA.FTZ R0, R121, R3.reuse, -R38 ;  /* 0x0000000379007223 */ /* 0x082ff00000010826 */
[----:B------:R1:W4:Y:S02]  /*329a0*/  MUFU.EX2 R63, R0 ;  /* 0x00000000003f7308 */ /* 0x0003240000000800 */
[----:B-1----:R-:W-:Y:S01]  /*329b0*/  FADD.FTZ R0, R149, R37 ;  /* 0x0000002595007221 */ /* 0x002fe20000010000 */
[----:B----4-:R-:W-:Y:S03]  /*329c0*/  F2FP.PACK_AB R42, R63, R64 ;  /* 0x000000403f2a723e */ /* 0x010fe600000000ff */
[----:B------:R-:W-:Y:S01]  /*329d0*/  FADD.FTZ R0, R136, R0 ;  /* 0x0000000088007221 */ /* 0x000fe20000010000 */
[----:B------:R-:W-:Y:S03]  /*329e0*/  MOV R136, R36 ;  /* 0x0000002400887202 */ /* 0x000fe60000000f00 */
[----:B------:R-:W-:Y:S01]  /*329f0*/  FADD.FTZ R0, R145, R0 ;  /* 0x0000000091007221 */ /* 0x000fe20000010000 */
[C---:B--2---:R-:W-:Y:S03]  /*32a00*/  HMMA.16816.F32 R4, R40.reuse, R44, R4 ;  /* 0x0000002c2804723c */ /* 0x044fe60000001804 */
[----:B------:R-:W-:Y:S02]  /*32a10*/  FADD.FTZ R37, R113, R0 ;  /* 0x0000000071257221 */ /* 0x000fe40000010000 */
[----:B------:R-:W-:Y:S02]  /*32a20*/  FADD.FTZ R0, R147, R39 ;  /* 0x0000002793007221 */ /* 0x000fe40000010000 */
[-C--:B------:R-:W-:Y:S01]  /*32a30*/  FFMA.FTZ R39, R124, R3.reuse, -R38 ;  /* 0x000000037c277223 */ /* 0x080fe20000010826 */
[C---:B------:R-:W-:Y:S01]  /*32a40*/  HMMA.16816.F32 R8, R40.reuse, R46, R8 ;  /* 0x0000002e2808723c */ /* 0x040fe20000001808 */
[----:B------:R-:W1:Y:S02]  /*32a50*/  LDSM.16.MT88.4 R44, [R181+0x11000] ;  /* 0x01100000b52c783b */ /* 0x000e640000004200 */
[----:B------:R2:W-:Y:S01]  /*32a60*/  MUFU.EX2 R57, R39 ;  /* 0x0000002700397308 */ /* 0x0005e20000000800 */
[----:B------:R-:W-:Y:S02]  /*32a70*/  FADD.FTZ R37, R115, R37 ;  /* 0x0000002573257221 */ /* 0x000fe40000010000 */
[----:B------:R-:W-:Y:S02]  /*32a80*/  FADD.FTZ R0, R144, R0 ;  /* 0x0000000090007221 */ /* 0x000fe40000010000 */
[----:B------:R-:W-:Y:S01]  /*32a90*/  FADD.FTZ R37, R143, R37 ;  /* 0x000000258f257221 */ /* 0x000fe20000010000 */
[----:B------:R-:W-:Y:S01]  /*32aa0*/  F2FP.PACK_AB R143, R58, R60 ;  /* 0x0000003c3a8f723e */ /* 0x000fe200000000ff */
[C---:B------:R-:W-:Y:S03]  /*32ab0*/  HMMA.16816.F32 R12, R40.reuse, R48, R12 ;  /* 0x00000030280c723c */ /* 0x040fe6000000180c */
[----:B------:R-:W-:Y:S02]  /*32ac0*/  FADD.FTZ R0, R151, R0 ;  /* 0x0000000097007221 */ /* 0x000fe40000010000 */
[----:B------:R-:W-:Y:S02]  /*32ad0*/  FADD.FTZ R37, R126, R37 ;  /* 0x000000257e257221 */ /* 0x000fe40000010000 */
[----:B------:R-:W-:Y:S01]  /*32ae0*/  FADD.FTZ R0, R130, R0 ;  /* 0x0000000082007221 */ /* 0x000fe20000010000 */
[C---:B------:R-:W-:Y:S04]  /*32af0*/  HMMA.16816.F32 R16, R40.reuse, R50, R16 ;  /* 0x000000322810723c */ /* 0x040fe80000001810 */
[----:B------:R-:W-:Y:S01]  /*32b00*/  FADD.FTZ R37, R133, R37 ;  /* 0x0000002585257221 */ /* 0x000fe20000010000 */
[----:B------:R-:W-:Y:S01]  /*32b10*/  MOV R133, R2 ;  /* 0x0000000200857202 */ /* 0x000fe20000000f00 */
[----:B------:R-:W-:Y:S01]  /*32b20*/  FADD.FTZ R0, R141, R0 ;  /* 0x000000008d007221 */ /* 0x000fe20000010000 */
[----:B------:R-:W-:Y:S01]  /*32b30*/  F2FP.PACK_AB R141, R61, R62 ;  /* 0x0000003e3d8d723e */ /* 0x000fe200000000ff */
[----:B------:R-:W-:Y:S01]  /*32b40*/  FADD.FTZ R37, R142, R37 ;  /* 0x000000258e257221 */ /* 0x000fe20000010000 */
[C---:B---3--:R-:W-:Y:S03]  /*32b50*/  HMMA.16816.F32 R20, R40.reuse, R52, R20 ;  /* 0x000000342814723c */ /* 0x048fe60000001814 */
[-C--:B--2---:R-:W-:Y:S02]  /*32b60*/  FFMA.FTZ R39, R125, R3.reuse, -R38 ;  /* 0x000000037d277223 */ /* 0x084fe40000010826 */
[----:B------:R-:W-:Y:S02]  /*32b70*/  FADD.FTZ R0, R150, R0 ;  /* 0x0000000096007221 */ /* 0x000fe40000010000 */
[----:B------:R-:W-:Y:S01]  /*32b80*/  FADD.FTZ R37, R131, R37 ;  /* 0x0000002583257221 */ /* 0x000fe20000010000 */
[----:B------:R2:W3:Y:S01]  /*32b90*/  MUFU.EX2 R56, R39 ;  /* 0x0000002700387308 */ /* 0x0004e20000000800 */
[----:B------:R-:W-:Y:S01]  /*32ba0*/  FADD.FTZ R0, R152, R0 ;  /* 0x0000000098007221 */ /* 0x000fe20000010000 */
[----:B------:R-:W4:Y:S01]  /*32bb0*/  LDSM.16.MT88.4 R148, [R180+0x11800] ;  /* 0x01180000b494783b */ /* 0x000f220000004200 */
        /* <DEDUP_REMOVED lines=9> */
[--C-:B--2---:R-:W-:Y:S01]  /*32c50*/  FFMA.FTZ R39, R128, R3, -R38.reuse ;  /* 0x0000000380277223 */ /* 0x104fe20000010826 */
[----:B---3--:R-:W-:Y:S01]  /*32c60*/  F2FP.PACK_AB R140, R56, R57 ;  /* 0x00000039388c723e */ /* 0x008fe200000000ff */
[----:B------:R-:W-:Y:S02]  /*32c70*/  FFMA.FTZ R38, R129, R3, -R38 ;  /* 0x0000000381267223 */ /* 0x000fe40000010826 */
[----:B------:R1:W-:Y:S10]  /*32c80*/  MUFU.EX2 R49, R39 ;  /* 0x0000002700317308 */ /* 0x0003f40000000800 */
[----:B------:R-:W2:Y:S01]  /*32c90*/  MUFU.EX2 R38, R38 ;  /* 0x0000002600267308 */ /* 0x000ea20000000800 */
[----:B-1----:R-:W-:Y:S02]  /*32ca0*/  FADD.FTZ R39, R107, R0 ;  /* 0x000000006b277221 */ /* 0x002fe40000010000 */
[----:B------:R-:W-:Y:S02]  /*32cb0*/  FADD.FTZ R0, R122, R37 ;  /* 0x000000257a007221 */ /* 0x000fe40000010000 */
[----:B------:R-:W-:Y:S02]  /*32cc0*/  FADD.FTZ R3, R106, R39 ;  /* 0x000000276a037221 */ /* 0x000fe40000010000 */
[----:B------:R-:W-:Y:S02]  /*32cd0*/  FADD.FTZ R0, R102, R0 ;  /* 0x0000000066007221 */ /* 0x000fe40000010000 */
[----:B------:R-:W-:Y:S02]  /*32ce0*/  FADD.FTZ R3, R98, R3 ;  /* 0x0000000362037221 */ /* 0x000fe40000010000 */
[----:B------:R-:W-:Y:S01]  /*32cf0*/  FADD.FTZ R0, R99, R0 ;  /* 0x0000000063007221 */ /* 0x000fe20000010000 */
[----:B--2---:R-:W-:Y:S01]  /*32d00*/  F2FP.PACK_AB R142, R38, R49 ;  /* 0x00000031268e723e */ /* 0x004fe200000000ff */
[----:B------:R-:W-:Y:S02]  /*32d10*/  FADD.FTZ R3, R97, R3 ;  /* 0x0000000361037221 */ /* 0x000fe40000010000 */
        /* <DEDUP_REMOVED lines=19> */
[C---:B----4-:R-:W-:Y:S03]  /*32e50*/  HMMA.16816.F32 R152, R140.reuse, R148, R20 ;  /* 0x000000948c98723c */ /* 0x050fe60000001814 */
        /* <DEDUP_REMOVED lines=32> */
[----:B------:R-:W-:Y:S01]  /*33060*/  MOV R0, R247 ;  /* 0x000000f700007202 */ /* 0x000fe20000000f00 */
[----:B------:R-:W-:Y:S03]  /*33070*/  FADD.FTZ R3, R38, R3 ;  /* 0x0000000326037221 */ /* 0x000fe60000010000 */
[----:B------:R1:W-:Y:S04]  /*33080*/  STL [R1+0x10], R4 ;  /* 0x0000100401007387 */ /* 0x0003e80000100800 */
[----:B------:R1:W-:Y:S04]  /*33090*/  STL [R1+0x14], R3 ;  /* 0x0000140301007387 */ /* 0x0003e80000100800 */
[----:B------:R1:W-:Y:S01]  /*330a0*/  STL [R1+0xc], R0 ;  /* 0x00000c0001007387 */ /* 0x0003e20000100800 */
[----:B------:R-:W-:-:S05]  /*330b0*/  @P0 BRA `(.L_x_3403) ;  /* 0xffff7d2000000947 */ /* 0x000fca000383ffff */
.L_x_3394:
        /* <DEDUP_REMOVED lines=12> */
.L_x_3417:
        /* <DEDUP_REMOVED lines=9> */
.L_x_3418:
        /* <DEDUP_REMOVED lines=142> */
.L_x_3407:
[----:B------:R-:W-:Y:S02]  /*33af0*/  ULDC.64 UR4, c[0x0][0x118] ;  /* 0x0000460000047ab9 */ /* 0x000fe40000000a00 */
[----:B------:R-:W2:Y:S04]  /*33b00*/  LD.E R0, [R10.64+0x60] ;  /* 0x000060040a007980 */ /* 0x000ea8000c101900 */
[----:B------:R-:W3:Y:S01]  /*33b10*/  LD.E R2, [R10.64+0xb4] ;  /* 0x0000b4040a027980 */ /* 0x000ee2000c101900 */
[----:B--2---:R-:W-:-:S04]  /*33b20*/  IMAD R0, R0, R21, R41 ;  /* 0x0000001500007224 */ /* 0x004fc800078e0229 */
[----:B---3--:R-:W-:Y:S02]  /*33b30*/  IMAD R7, R2, R0, RZ ;  /* 0x0000000002077224 */ /* 0x008fe400078e02ff */
.L_x_3408:
[----:B------:R-:W-:Y:S05]  /*33b40*/  BSYNC B0 ;  /* 0x0000000000007941 */ /* 0x000fea0003800000 */
.L_x_3406:
        /* <DEDUP_REMOVED lines=42> */
.L_x_3410:
[----:B--2-4-:R-:W-:Y:S05]  /*33df0*/  BSYNC B0 ;  /* 0x0000000000007941 */ /* 0x014fea0003800000 */
.L_x_3409:
        /* <DEDUP_REMOVED lines=33> */
.L_x_3412:
[----:B------:R-:W-:Y:S05]  /*34010*/  BSYNC B0 ;  /* 0x0000000000007941 */ /* 0x000fea0003800000 */
.L_x_3411:
        /* <DEDUP_REMOVED lines=16> */
.L_x_3414:
[----:B------:R-:W-:Y:S05]  /*34120*/  BSYNC B0 ;  /* 0x0000000000007941 */ /* 0x000fea0003800000 */
.L_x_3413:
        /* <DEDUP_REMOVED lines=16> */
.L_x_3416:
[----:B------:R-:W-:Y:S05]  /*34230*/  BSYNC B0 ;  /* 0x0000000000007941 */ /* 0x000fea0003800000 */
.L_x_3415:
[----:B------:R-:W-:Y:S01]  /*34240*/  IADD3 R8, R0, 0x30, RZ ;  /* 0x0000003000087810 */ /* 0x000fe20007ffe0ff */
[----:B------:R-:W-:Y:S01]  /*34250*/  IMAD.MOV.U32 R9, RZ, RZ, 0x0 ;  /* 0x00000000ff097424 */ /* 0x000fe200078e00ff */
[----:B-1----:R-:W-:Y:S02]  /*34260*/  MOV R10, 0x70 ;  /* 0x00000070000a7802 */ /* 0x002fe40000000f00 */
[----:B------:R-:W-:-:S03]  /*34270*/  ISETP.GE.OR P1, PT, R8, R14, P1 ;  /* 0x0000000e0800720c */ /* 0x000fc60000f26670 */
[----:B------:R-:W-:-:S10]  /*34280*/  IMAD.MOV.U32 R8, RZ, RZ, R10 ;  /* 0x000000ffff087224 */ /* 0x000fd400078e000a */
[----:B------:R-:W-:Y:S05]  /*34290*/  @P1 RET.REL.NODEC R8 `(_ZN5flash24flash_fwd_splitkv_kernelI23Flash_fwd_kernel_traitsILi64ELi64ELi256ELi4ELb0ELb0EN7cutlass6half_tE19Flash_kernel_traitsILi64ELi64ELi256ELi4ES3_EELb1ELb0ELb1ELb0ELb0ELb1ELb0ELb1EEEvNS_16Flash_fwd_paramsE) ;  /* 0xfffcbd6008001950 */ /* 0x000fea0003c3ffff */
        /* <DEDUP_REMOVED lines=13> */
[----:B------:R-:W-:Y:S05]  /*34370*/  RET.REL.NODEC R2 `(_ZN5flash24flash_fwd_splitkv_kernelI23Flash_fwd_kernel_traitsILi64ELi64ELi256ELi4ELb0ELb0EN7cutlass6half_tE19Flash_kernel_traitsILi64ELi64ELi256ELi4ES3_EELb1ELb0ELb1ELb0ELb0ELb1ELb0ELb1EEEvNS_16Flash_fwd_paramsE) ;  /* 0xfffcbc8002007950 */ /* 0x000fea0003c3ffff */
.L_x_3404:
[----:B-1----:R1:W5:Y:S01]  /*34380*/  LDL R0, [R1+0x14] ;  /* 0x0000140001007983 */ /* 0x0023620000100800 */
[----:B------:R-:W-:Y:S02]  /*34390*/  MOV R5, 0x2 ;  /* 0x0000000200057802 */ /* 0x000fe40000000f00 */
[----:B------:R-:W-:Y:S02]  /*343a0*/  MOV R4, 0x343c0 ;  /* 0x000343c000047802 */ /* 0x000fe40000000f00 */
[----:B-12--5:R-:W-:Y:S05]  /*343b0*/  CALL.REL.NOINC `($__internal_19_$__cuda_sm70_shflsync_bfly_p) ;  /* 0x0000012000007944 */ /* 0x026fea0003c00000 */
[----:B------:R-:W-:Y:S01]  /*343c0*/  MOV R0, R6 ;  /* 0x0000000600007202 */ /* 0x000fe20000000f00 */
[----:B------:R-:W-:Y:S05]  /*343d0*/  BRA `(.L_x_3417) ;  /* 0xffffeda000007947 */ /* 0x000fea000383ffff */
.L_x_3405:
[----:B------:R-:W-:Y:S02]  /*343e0*/  MOV R5, 0x1 ;  /* 0x0000000100057802 */ /* 0x000fe40000000f00 */
[----:B------:R-:W-:Y:S02]  /*343f0*/  MOV R4, 0x34410 ;  /* 0x0003441000047802 */ /* 0x000fe40000000f00 */
[----:B--2--5:R-:W-:Y:S05]  /*34400*/  CALL.REL.NOINC `($__internal_19_$__cuda_sm70_shflsync_bfly_p) ;  /* 0x000000d000007944 */ /* 0x024fea0003c00000 */
[----:B------:R-:W-:Y:S02]  /*34410*/  FADD.FTZ R19, R0, R6 ;  /* 0x0000000600137221 */ /* 0x000fe40000010000 */
[----:B------:R1:W5:Y:S01]  /*34420*/  LDL R0, [R1+0x10] ;  /* 0x0000100001007983 */ /* 0x0003620000100800 */
[----:B------:R-:W-:Y:S02]  /*34430*/  MOV R5, 0x2 ;  /* 0x0000000200057802 */ /* 0x000fe40000000f00 */
[----:B------:R-:W-:-:S02]  /*34440*/  MOV R4, 0x34460 ;  /* 0x0003446000047802 */ /* 0x000fc40000000f00 */
[----:B-1---5:R-:W-:Y:S05]  /*34450*/  CALL.REL.NOINC `($__internal_19_$__cuda_sm70_shflsync_bfly_p) ;  /* 0x0000008000007944 */ /* 0x022fea0003c00000 */
[----:B------:R-:W2:Y:S01]  /*34460*/  LDL.LU R0, [R1+0x10] ;  /* 0x0000100001007983 */ /* 0x000ea20000300800 */
[----:B------:R-:W-:-:S02]  /*34470*/  MOV R5, 0x1 ;  /* 0x0000000100057802 */ /* 0x000fc40000000f00 */
[----:B------:R-:W-:Y:S01]  /*34480*/  MOV R4, 0x344c0 ;  /* 0x000344c000047802 */ /* 0x000fe20000000f00 */
[----:B--2---:R-:W-:-:S05]  /*34490*/  FADD.FTZ R3, R0, R6 ;  /* 0x0000000600037221 */ /* 0x004fca0000010000 */
[----:B------:R-:W-:Y:S02]  /*344a0*/  MOV R0, R3 ;  /* 0x0000000300007202 */ /* 0x000fe40000000f00 */
[----:B------:R-:W-:Y:S05]  /*344b0*/  CALL.REL.NOINC `($__internal_19_$__cuda_sm70_shflsync_bfly_p) ;  /* 0x0000002000007944 */ /* 0x000fea0003c00000 */
[----:B------:R-:W-:Y:S01]  /*344c0*/  MOV R4, R6 ;  /* 0x0000000600047202 */ /* 0x000fe20000000f00 */
[----:B------:R-:W-:Y:S05]  /*344d0*/  BRA `(.L_x_3418) ;  /* 0xffffed3000007947 */ /* 0x000fea000383ffff */
        .weak           $__internal_19_$__cuda_sm70_shflsync_bfly_p
        .type           $__internal_19_$__cuda_sm70_shflsync_bfly_p,@function
        .size           $__internal_19_$__cuda_sm70_shflsync_bfly_p,(.L_x_7721 - $__internal_19_$__cuda_sm70_shflsync_bfly_p)
$__internal_19_$__cuda_sm70_shflsync_bfly_p:
[----:B------:R-:W-:Y:S04]  /*344e0*/  WARPSYNC R7 ;  /* 0x0000000700007348 */ /* 0x000fe80003800000 */
[----:B------:R1:W2:Y:S02]  /*344f0*/  SHFL.BFLY PT, R6, R0, R5, R8 ;  /* 0x0c00000500067389 */ /* 0x0002a400000e0008 */
[----:B-1----:R-:W-:-:S04]  /*34500*/  MOV R5, 0x0 ;  /* 0x0000000000057802 */ /* 0x002fc80000000f00 */
[----:B--2---:R-:W-:Y:S05]  /*34510*/  RET.REL.NODEC R4 `(_ZN5flash24flash_fwd_splitkv_kernelI23Flash_fwd_kernel_traitsILi64ELi64ELi256ELi4ELb0ELb0EN7cutlass6half_tE19Flash_kernel_traitsILi64ELi64ELi256ELi4ES3_EELb1ELb0ELb1ELb0ELb0ELb1ELb0ELb1EEEvNS_16Flash_fwd_paramsE) ;  /* 0xfffcbae004007950 */ /* 0x004fea0003c3ffff */
.L_x_3419:
        /* <DEDUP_REMOVED lines=14> */
.L_x_7721:


//--------------------- .text._ZN5flash24flash_fwd_splitkv_kernelI23Flash_fwd_kernel_traitsILi64ELi64ELi256ELi4ELb0ELb0EN7cutlass6half_tE19Flash_kernel_traitsILi64ELi64ELi256ELi4ES3_EELb1ELb0ELb0ELb0ELb1ELb0ELb1ELb0EEEvNS_16Flash_fwd_paramsE --------------------------
	.section	.text._ZN5flash24flash_fwd_splitkv_kernelI23Flash_fwd_kernel_traitsILi64ELi64ELi256ELi4ELb0ELb0EN7cutlass6half_tE19Flash_kernel_traitsILi64ELi64ELi256ELi4ES3_EELb1ELb0ELb0ELb0ELb1ELb0ELb1ELb0EEEvNS_16Flash_fwd_paramsE,"ax",@progbits
	.sectioninfo	@"SHI_REGISTERS=255"
	.align	128
        .global         _ZN5flash24flash_fwd_splitkv_kernelI23Flash_fwd_kernel_traitsILi64ELi64ELi256ELi4ELb0ELb0EN7cutlass6half_tE19Flash_kernel_traitsILi64ELi64ELi256ELi4ES3_EELb1ELb0ELb0ELb0ELb1ELb0ELb1ELb0EEEvNS_16Flash_fwd_paramsE
        .type           _ZN5flash24flash_fwd_splitkv_kernelI23Flash_fwd_kernel_traitsILi64ELi64ELi256ELi4ELb0ELb0EN7cutlass6half_tE19Flash_kernel_traitsILi64ELi64ELi256ELi4ES3_EELb1ELb0ELb0ELb0ELb1ELb0ELb1ELb0EEEvNS_16Flash_fwd_paramsE,@function
        .size           _ZN5flash24flash_fwd_splitkv_kernelI23Flash_fwd_kernel_traitsILi64ELi64ELi256ELi4ELb0ELb0EN7cutlass6half_tE19Flash_kernel_traitsILi64ELi64ELi256ELi4ES3_EELb1ELb0ELb0ELb0ELb1ELb0ELb1ELb0EEEvNS_16Flash_fwd_paramsE,(.L_x_7774 - _ZN5flash24flash_fwd_splitkv_kernelI23Flash_fwd_kernel_traitsILi64ELi64ELi256ELi4ELb0ELb0EN7cutlass6half_tE19Flash_kernel_traitsILi64ELi64ELi256ELi4ES3_EELb1ELb0ELb0ELb0ELb1ELb0ELb1ELb0EEEvNS_16Flash_fwd_paramsE)
        .other          _ZN5flash24flash_fwd_splitkv_kernelI23Flash_fwd_kernel_traitsILi64ELi64ELi256ELi4ELb0ELb0EN7cutlass6half_tE19Flash_kernel_traitsILi64ELi64ELi256ELi4ES3_EELb1ELb0ELb0ELb0ELb1ELb0ELb1ELb0EEEvNS_16Flash_fwd_paramsE,@"STO_CUDA_ENTRY STV_DEFAULT"
_ZN5flash24flash_fwd_splitkv_kernelI23Flash_fwd_kernel_traitsILi64ELi64ELi256ELi4ELb0ELb0EN7cutlass6half_tE19Flash_kernel_traitsILi64ELi64ELi256ELi4ES3_EELb1ELb0ELb0ELb0ELb1ELb0ELb1ELb0EEEvNS_16Flash_fwd_paramsE:
.text._ZN5flash24flash_fwd_splitkv_kernelI23Flash_fwd_kernel_traitsILi64ELi64ELi256ELi4ELb0ELb0EN7cutlass6half_tE19Flash_kernel_traitsILi64ELi64ELi256ELi4ES3_EELb1ELb0ELb0ELb0ELb1ELb0ELb1ELb0EEEvNS_16Flash_fwd_paramsE:
[----:B------:R-:W-:Y:S02]  /*0000*/  MOV R1, c[0x0][0x28] ;  /* 0x00000a0000017a02 */ /* 0x000fe40000000f00 */
[----:B------:R-:W1:Y:S01]  /*0010*/  I2F.U32.RP R2, c[0x0][0x1c0] ;  /* 0x0000700000027b06 */ /* 0x000e620000209000 */
[----:B------:R-:W2:Y:S01]  /*0020*/  S2R R6, SR_CTAID.Z ;  /* 0x0000000000067919 */ /* 0x000ea20000002700 */
[----:B------:R-:W-:Y:S01]  /*0030*/  ISETP.NE.U32.AND P1, PT, RZ, c[0x0][0x1c0], PT ;  /* 0x00007000ff007a0c */ /* 0x000fe20003f25070 */
[----:B------:R-:W-:Y:S01]  /*0040*/  IMAD.MOV.U32 R4, RZ, RZ, -0x1 ;  /* 0xffffffffff047424 */ /* 0x000fe200078e00ff */
[----:B------:R-:W-:Y:S01]  /*0050*/  ULDC.64 UR12, c[0x0][0x118] ;  /* 0x00004600000c7ab9 */ /* 0x000fe20000000a00 */
[----:B------:R-:W-:-:S03]  /*0060*/  IADD3 R1, R1, -0x38, RZ ;  /* 0xffffffc801017810 */ /* 0x000fc60007ffe0ff */
[----:B-1----:R-:W1:Y:S02]  /*0070*/  MUFU.RCP R2, R2 ;  /* 0x0000000200027308 */ /* 0x002e640000001000 */
[----:B-1----:R-:W-:-:S06]  /*0080*/  IADD3 R2, R2, 0xffffffe, RZ ;  /* 0x0ffffffe02027810 */ /* 0x002fcc0007ffe0ff */
[----:B------:R-:W1:Y:S02]  /*0090*/  F2I.FTZ.U32.TRUNC.NTZ R3, R2 ;  /* 0x0000000200037305 */ /* 0x000e64000021f000 */
[----:B-1----:R-:W-:Y:S02]  /*00a0*/  IMAD.MOV R0, RZ, RZ, -R3 ;  /* 0x000000ffff007224 */ /* 0x002fe400078e0a03 */
[----:B------:R-:W-:Y:S02]  /*00b0*/  IMAD.MOV.U32 R2, RZ, RZ, RZ ;  /* 0x000000ffff027224 */ /* 0x000fe400078e00ff */
[----:B------:R-:W-:-:S04]  /*00c0*/  IMAD R0, R0, c[0x0][0x1c0], RZ ;  /* 0x0000700000007a24 */ /* 0x000fc800078e02ff */
[----:B------:R-:W-:-:S06]  /*00d0*/  IMAD.HI.U32 R0, R3, R0, R2 ;  /* 0x0000000003007227 */ /* 0x000fcc00078e0002 */
[----:B--2---:R-:W-:Y:S02]  /*00e0*/  IMAD.HI.U32 R244, R0, R6, RZ ;  /* 0x0000000600f47227 */ /* 0x004fe400078e00ff */
[----:B------:R-:W1:Y:S02]  /*00f0*/  LDC.U8 R0, c[0x0][0x312] ;  /* 0x0000c480ff007b82 */ /* 0x000e640000000000 */
[----:B------:R-:W-:-:S04]  /*0100*/  IMAD.MOV R2, RZ, RZ, -R244 ;  /* 0x000000ffff027224 */ /* 0x000fc800078e0af4 */
[----:B------:R-:W-:-:S05]  /*0110*/  IMAD R2, R2, c[0x0][0x1c0], R6 ;  /* 0x0000700002027a24 */ /* 0x000fca00078e0206 */
[----:B------:R-:W-:-:S13]  /*0120*/  ISETP.GE.U32.AND P2, PT, R2, c[0x0][0x1c0], PT ;  /* 0x0000700002007a0c */ /* 0x000fda0003f46070 */
[----:B------:R-:W-:Y:S02]  /*0130*/  @P2 IADD3 R2, R2, -c[0x0][0x1c0], RZ ;  /* 0x8000700002022a10 */ /* 0x000fe40007ffe0ff */
[----:B------:R-:W-:Y:S02]  /*0140*/  @P2 IADD3 R244, R244, 0x1, RZ ;  /* 0x00000001f4f42810 */ /* 0x000fe40007ffe0ff */
[----:B------:R-:W-:Y:S01]  /*0150*/  ISETP.GE.U32.AND P0, PT, R2, c[0x0][0x1c0], PT ;  /* 0x0000700002007a0c */ /* 0x000fe20003f06070 */
[----:B------:R-:W-:Y:S01]  /*0160*/  IMAD.MOV.U32 R2, RZ, RZ, 0x4 ;  /* 0x00000004ff027424 */ /* 0x000fe200078e00ff */
[----:B------:R-:W-:Y:S02]  /*0170*/  ISETP.NE.U32.AND P2, PT, RZ, c[0x0][0x240], PT ;  /* 0x00009000ff007a0c */ /* 0x000fe40003f45070 */
[----:B-1----:R-:W-:Y:S02]  /*0180*/  ISETP.NE.AND P3, PT, R0, RZ, PT ;  /* 0x000000ff0000720c */ /* 0x002fe40003f65270 */
[----:B------:R-:W-:-:S07]  /*0190*/  ISETP.NE.AND.EX P2, PT, RZ, c[0x0][0x244], PT, P2 ;  /* 0x00009100ff007a0c */ /* 0x000fce0003f45320 */
[----:B------:R-:W-:Y:S02]  /*01a0*/  @P0 IADD3 R244, R244, 0x1, RZ ;  /* 0x00000001f4f40810 */ /* 0x000fe40007ffe0ff */
[----:B------:R-:W-:Y:S02]  /*01b0*/  @!P1 LOP3.LUT R244, RZ, c[0x0][0x1c0], RZ, 0x33, !PT ;  /* 0x00007000fff49a12 */ /* 0x000fe400078e33ff */
[----:B------:R-:W-:Y:S01]  /*01c0*/  ISETP.EQ.U32.AND P1, PT, RZ, c[0x0][0x248], PT ;  /* 0x00009200ff007a0c */ /* 0x000fe20003f22070 */
[----:B------:R-:W-:Y:S01]  /*01d0*/  IMAD.MOV.U32 R3, RZ, RZ, -0x1 ;  /* 0xffffffffff037424 */ /* 0x000fe200078e00ff */
[----:B------:R-:W-:Y:S01]  /*01e0*/  ISETP.NE.U32.AND P0, PT, RZ, c[0x0][0x250], PT ;  /* 0x00009400ff007a0c */ /* 0x000fe20003f05070 */
[CC--:B------:R-:W-:Y:S01]  /*01f0*/  IMAD.WIDE R198, R244.reuse, R2.reuse, c[0x0][0x240] ;  /* 0x00009000f4c67625 */ /* 0x0c0fe200078e0202 */
[----:B------:R-:W-:Y:S02]  /*0200*/  ISETP.EQ.OR.EX P1, PT, RZ, c[0x0][0x24c], !P3, P1 ;  /* 0x00009300ff007a0c */ /* 0x000fe40005f22710 */
[----:B------:R-:W-:Y:S01]  /*0210*/  ISETP.NE.AND.EX P0, PT, RZ, c[0x0][0x254], PT, P0 ;  /* 0x00009500ff007a0c */ /* 0x000fe20003f05300 */
[----:B------:R-:W-:Y:S01]  /*0220*/  IMAD.WIDE R10, R244, R2, c[0x0][0x248] ;  /* 0x00009200f40a7625 */ /* 0x000fe200078e0202 */
[----:B------:R1:W2:Y:S09]  /*0230*/  @P2 LDG.E R4, [R198.64] ;  /* 0x0000000cc6042981 */ /* 0x0002b2000c1e1900 */
[----:B------:R3:W5:Y:S04]  /*0240*/  @!P1 LDG.E R3, [R10.64] ;  /* 0x0000000c0a039981 */ /* 0x000768000c1e1900 */
[----:B-1----:R-:W2:Y:S01]  /*0250*/  @P2 LDG.E R198, [R198.64+0x4] ;  /* 0x0000040cc6c62981 */ /* 0x002ea2000c1e1900 */
[----:B------:R-:W-:-:S02]  /*0260*/  IMAD.MOV.U32 R5, RZ, RZ, RZ ;  /* 0x000000ffff057224 */ /* 0x000fc400078e00ff */
[----:B------:R-:W-:Y:S01]  /*0270*/  @P0 IMAD.WIDE R8, R244, R2, c[0x0][0x250] ;  /* 0x00009400f4080625 */ /* 0x000fe200078e0202 */
[----:B------:R-:W1:Y:S04]  /*0280*/  S2R R34, SR_CTAID.X ;  /* 0x0000000000227919 */ /* 0x000e680000002500 */
[----:B------:R4:W5:Y:S01]  /*0290*/  @P0 LDG.E R5, [R8.64] ;  /* 0x0000000c08050981 */ /* 0x000962000c1e1900 */
[----:B------:R-:W-:-:S03]  /*02a0*/  ISETP.NE.U32.AND P0, PT, RZ, c[0x0][0x248], PT ;  /* 0x00009200ff007a0c */ /* 0x000fc60003f05070 */
[----:B------:R-:W1:Y:S01]  /*02b0*/  S2R R0, SR_CTAID.Y ;  /* 0x0000000000007919 */ /* 0x000e620000002600 */
[----:B------:R-:W-:Y:S01]  /*02c0*/  ISETP.NE.AND.EX P0, PT, RZ, c[0x0][0x24c], PT, P0 ;  /* 0x00009300ff007a0c */ /* 0x000fe20003f05300 */
[----:B----4-:R-:W-:-:S04]  /*02d0*/  IMAD.MOV R9, RZ, RZ, -R244 ;  /* 0x000000ffff097224 */ /* 0x010fc800078e0af4 */
[----:B------:R-:W-:Y:S02]  /*02e0*/  IMAD R9, R9, c[0x0][0x1c0], R6 ;  /* 0x0000700009097a24 */ /* 0x000fe400078e0206 */
[----:B--2---:R-:W-:Y:S02]  /*02f0*/  @P2 IMAD.IADD R198, R198, 0x1, -R4 ;  /* 0x00000001c6c62824 */ /* 0x004fe400078e0a04 */
[----:B------:R-:W-:-:S04]  /*0300*/  @!P2 IMAD.MOV.U32 R198, RZ, RZ, c[0x0][0x214] ;  /* 0x00008500ffc6a624 */ /* 0x000fc800078e00ff */
[----:B------:R-:W-:Y:S05]  /*0310*/  @!P0 BRA `(.L_x_3420) ;  /* 0x0000004000008947 */ /* 0x000fea0003800000 */
[----:B-1-3--:R-:W2:Y:S02]  /*0320*/  @P3 LDG.E R7, [R10.64+0x4] ;  /* 0x0000040c0a073981 */ /* 0x00aea4000c1e1900 */
[----:B--2--5:R-:W-:-:S06]  /*0330*/  @P3 IADD3 R7, R7, -R3, RZ ;  /* 0x8000000307073210 */ /* 0x024fcc0007ffe0ff */
[----:B------:R1:W5:Y:S01]  /*0340*/  @!P3 LDG.E R7, [R10.64] ;  /* 0x0000000c0a07b981 */ /* 0x000362000c1e1900 */
[----:B------:R-:W-:Y:S05]  /*0350*/  BRA `(.L_x_3421) ;  /* 0x0000001000007947 */ /* 0x000fea0003800000 */
.L_x_3420:
[----:B-1-3--:R-:W-:Y:S02]  /*0360*/  MOV R7, c[0x0][0x218] ;  /* 0x0000860000077a02 */ /* 0x00afe40000000f00 */
.L_x_3421:
        /* <DEDUP_REMOVED lines=26> */
[----:B--2---:R-:W-:-:S04]  /*0510*/  IADD3 R12, R12, 0xffffffe, RZ ;  /* 0x0ffffffe0c0c7810 */ /* 0x004fc80007ffe0ff */
[----:B------:R-:W2:Y:S02]  /*0520*/  F2I.FTZ.U32.TRUNC.NTZ R13, R12 ;  /* 0x0000000c000d7305 */ /* 0x000ea4000021f000 */
        /* <DEDUP_REMOVED lines=8> */
[----:B------:R-:W-:-:S04]  /*05b0*/  SHF.R.S32.HI R7, RZ, 0x1f, R10 ;  /* 0x0000001fff077819 */ /* 0x000fc8000001140a */
[----:B------:R-:W-:Y:S02]  /*05c0*/  ISETP.GT.U32.AND P1, PT, R8, R6, PT ;  /* 0x000000060800720c */ /* 0x000fe40003f24070 */
[----:B------:R-:W-:-:S04]  /*05d0*/  LEA.HI R7, R7, R10, RZ, 0x8 ;  /* 0x0000000a07077211 */ /* 0x000fc800078f40ff */
[----:B------:R-:W-:-:S07]  /*05e0*/  SHF.R.S32.HI R7, RZ, 0x8, R7 ;  /* 0x00000008ff077819 */ /* 0x000fce0000011407 */
[----:B------:R-:W-:Y:S01]  /*05f0*/  @!P1 IMAD.IADD R6, R6, 0x1, -R8 ;  /* 0x0000000106069824 */ /* 0x000fe200078e0a08 */
[----:B------:R-:W-:Y:S02]  /*0600*/  @!P1 IADD3 R11, R11, 0x1, RZ ;  /* 0x000000010b0b9810 */ /* 0x000fe40007ffe0ff */
[----:B------:R-:W-:Y:S02]  /*0610*/  ISETP.NE.AND P1, PT, RZ, c[0x0][0x10], PT ;  /* 0x00000400ff007a0c */ /* 0x000fe40003f25270 */
[----:B------:R-:W-:Y:S02]  /*0620*/  ISETP.GE.U32.AND P2, PT, R6, R8, PT ;  /* 0x000000080600720c */ /* 0x000fe40003f46070 */
[----:B------:R-:W-:-:S04]  /*0630*/  IADD3 R8, -R198, 0x13f, R200 ;  /* 0x0000013fc6087810 */ /* 0x000fc80007ffe1c8 */
[----:B------:R-:W-:-:S04]  /*0640*/  IADD3 R8, R8, c[0x0][0x2e8], R197 ;  /* 0x0000ba0008087a10 */ /* 0x000fc80007ffe0c5 */
[----:B------:R-:W-:-:S03]  /*0650*/  SHF.R.S32.HI R192, RZ, 0x1f, R8 ;  /* 0x0000001fffc07819 */ /* 0x000fc60000011408 */
[----:B------:R-:W-:Y:S02]  /*0660*/  @P2 IADD3 R11, R11, 0x1, RZ ;  /* 0x000000010b0b2810 */ /* 0x000fe40007ffe0ff */
[----:B------:R-:W-:-:S03]  /*0670*/  LEA.HI R192, R192, R8, RZ, 0x8 ;  /* 0x00000008c0c07211 */ /* 0x000fc600078f40ff */
[----:B------:R-:W-:Y:S01]  /*0680*/  IMAD.MOV.U32 R6, RZ, RZ, R11 ;  /* 0x000000ffff067224 */ /* 0x000fe200078e000b */
[----:B------:R-:W-:-:S03]  /*0690*/  SHF.R.S32.HI R192, RZ, 0x8, R192 ;  /* 0x00000008ffc07819 */ /* 0x000fc600000114c0 */
[----:B------:R-:W-:Y:S01]  /*06a0*/  @!P0 IMAD.MOV R6, RZ, RZ, -R6 ;  /* 0x000000ffff068224 */ /* 0x000fe200078e0a06 */
[----:B------:R-:W-:-:S05]  /*06b0*/  @!P1 LOP3.LUT R6, RZ, c[0x0][0x10], RZ, 0x33, !PT ;  /* 0x00000400ff069a12 */ /* 0x000fca00078e33ff */
[----:B------:R-:W-:-:S04]  /*06c0*/  IMAD R238, R6, R0, RZ ;  /* 0x0000000006ee7224 */ /* 0x000fc800078e02ff */
[----:B------:R-:W-:-:S05]  /*06d0*/  IMAD.IADD R6, R6, 0x1, R238 ;  /* 0x0000000106067824 */ /* 0x000fca00078e02ee */
[----:B------:R-:W-:-:S04]  /*06e0*/  IMNMX R6, R7, R6, PT ;  /* 0x0000000607067217 */ /* 0x000fc80003800200 */
[----:B------:R-:W-:-:S04]  /*06f0*/  IMNMX R192, R6, R192, PT ;  /* 0x000000c006c07217 */ /* 0x000fc80003800200 */
[----:B------:R-:W-:-:S13]  /*0700*/  ISETP.GE.AND P0, PT, R238, R192, PT ;  /* 0x000000c0ee00720c */ /* 0x000fda0003f06270 */
[----:B------:R-:W-:Y:S05]  /*0710*/  @!P0 BRA `(.L_x_3422) ;  /* 0x0000048000008947 */ /* 0x000fea0003800000 */
[----:B-1----:R-:W-:Y:S01]  /*0720*/  SHF.R.S32.HI R3, RZ, 0x1f, R167 ;  /* 0x0000001fff037819 */ /* 0x002fe200000114a7 */
[----:B------:R-:W-:Y:S01]  /*0730*/  IMAD R0, R0, c[0x0][0x210], R244 ;  /* 0x0000840000007a24 */ /* 0x000fe200078e02f4 */
[----:B------:R-:W-:Y:S01]  /*0740*/  LOP3.LUT P6, RZ, R167, 0xf, RZ, 0xc0, !PT ;  /* 0x0000000fa7ff7812 */ /* 0x000fe200078cc0ff */
[----:B------:R-:W-:Y:S01]  /*0750*/  IMAD.IADD R198, R198, 0x1, -R200 ;  /* 0x00000001c6c67824 */ /* 0x000fe200078e0ac8 */
[----:B------:R-:W-:-:S04]  /*0760*/  LEA.HI R3, R3, R167, RZ, 0x4 ;  /* 0x000000a703037211 */ /* 0x000fc800078f20ff */
[----:B------:R-:W-:-:S05]  /*0770*/  LOP3.LUT R2, R3, 0x3ffffff0, RZ, 0xc0, !PT ;  /* 0x3ffffff003027812 */ /* 0x000fca00078ec0ff */
[----:B------:R-:W-:Y:S02]  /*0780*/  IMAD.IADD R6, R167, 0x1, -R2 ;  /* 0x00000001a7067824 */ /* 0x000fe400078e0a02 */
[----:B------:R-:W-:Y:S01]  /*0790*/  IMAD R2, R0, c[0x0][0x1c0], R9 ;  /* 0x0000700000027a24 */ /* 0x000fe200078e0209 */
[----:B------:R-:W-:Y:S01]  /*07a0*/  SHF.R.S32.HI R0, RZ, 0x4, R3 ;  /* 0x00000004ff007819 */ /* 0x000fe20000011403 */
[----:B------:R-:W-:Y:S02]  /*07b0*/  IMAD.SHL.U32 R6, R6, 0x4, RZ ;  /* 0x0000000406067824 */ /* 0x000fe400078e00ff */
[----:B------:R-:W-:Y:S01]  /*07c0*/  IMAD R2, R2, c[0x0][0x214], R200 ;  /* 0x0000850002027a24 */ /* 0x000fe200078e02c8 */
[----:B------:R-:W-:Y:S02]  /*07d0*/  IADD3 R3, R0, 0x8, RZ ;  /* 0x0000000800037810 */ /* 0x000fe40007ffe0ff */
[----:B------:R-:W-:Y:S01]  /*07e0*/  SHF.R.S32.HI R7, RZ, 0x1f, R6 ;  /* 0x0000001fff077819 */ /* 0x000fe20000011406 */
[----:B------:R-:W-:Y:S01]  /*07f0*/  IMAD R5, R2, c[0x0][0x22c], RZ ;  /* 0x00008b0002057a24 */ /* 0x000fe200078e02ff */
[----:B------:R-:W-:-:S02]  /*0800*/  IADD3 R10, R0, 0x18, RZ ;  /* 0x00000018000a7810 */ /* 0x000fc40007ffe0ff */
[C---:B------:R-:W-:Y:S01]  /*0810*/  IADD3 R11, R0.reuse, 0x10, RZ ;  /* 0x00000010000b7810 */ /* 0x040fe20007ffe0ff */
[C---:B------:R-:W-:Y:S01]  /*0820*/  IMAD.WIDE R6, R0.reuse, 0x40, R6 ;  /* 0x0000004000067825 */ /* 0x040fe200078e0206 */
[-C--:B------:R-:W-:Y:S02]  /*0830*/  ISETP.GE.AND P5, PT, R3, R198.reuse, PT ;  /* 0x000000c60300720c */ /* 0x080fe40003fa6270 */
[----:B------:R-:W-:Y:S02]  /*0840*/  ISETP.GE.AND P2, PT, R0, R198, PT ;  /* 0x000000c60000720c */ /* 0x000fe40003f46270 */
[----:B------:R-:W-:Y:S02]  /*0850*/  IADD3 R6, P0, R5, R6, RZ ;  /* 0x0000000605067210 */ /* 0x000fe40007f1e0ff */
[----:B------:R-:W-:Y:S02]  /*0860*/  ISETP.GE.AND P1, PT, R11, R198, PT ;  /* 0x000000c60b00720c */ /* 0x000fe40003f26270 */
[----:B------:R-:W-:-:S02]  /*0870*/  LEA.HI.X.SX32 R5, R5, R7, 0x1, P0 ;  /* 0x0000000705057211 */ /* 0x000fc400000f0eff */
[----:B------:R-:W-:Y:S02]  /*0880*/  LEA R4, P0, R6, c[0x0][0x1d8], 0x2 ;  /* 0x0000760006047a11 */ /* 0x000fe400078010ff */
[----:B------:R-:W-:Y:S02]  /*0890*/  IADD3 R9, R0, 0x20, RZ ;  /* 0x0000002000097810 */ /* 0x000fe40007ffe0ff */
[----:B------:R-:W-:Y:S02]  /*08a0*/  LEA.HI.X R5, R6, c[0x0][0x1dc], R5, 0x2, P0 ;  /* 0x0000770006057a11 */ /* 0x000fe400000f1405 */
[-C--:B------:R-:W-:Y:S02]  /*08b0*/  ISETP.GE.AND P0, PT, R10, R198.reuse, PT ;  /* 0x000000c60a00720c */ /* 0x080fe40003f06270 */
[----:B------:R-:W-:Y:S01]  /*08c0*/  ISETP.GE.AND P4, PT, R9, R198, PT ;  /* 0x000000c60900720c */ /* 0x000fe20003f86270 */
[----:B------:R-:W-:Y:S01]  /*08d0*/  @!P5 STG.E.128 [R4.64+0x800], RZ ;  /* 0x000800ff0400d986 */ /* 0x000fe2000c101d0c */
[----:B------:R-:W-:-:S02]  /*08e0*/  IADD3 R8, R0, 0x28, RZ ;  /* 0x0000002800087810 */ /* 0x000fc40007ffe0ff */
[C---:B------:R-:W-:Y:S01]  /*08f0*/  IADD3 R7, R0.reuse, 0x30, RZ ;  /* 0x0000003000077810 */ /* 0x040fe20007ffe0ff */
[----:B------:R-:W-:Y:S01]  /*0900*/  @!P2 STG.E.128 [R4.64], RZ ;  /* 0x000000ff0400a986 */ /* 0x000fe2000c101d0c */
[----:B------:R-:W-:Y:S02]  /*0910*/  IADD3 R6, R0, 0x38, RZ ;  /* 0x0000003800067810 */ /* 0x000fe40007ffe0ff */
[-C--:B------:R-:W-:Y:S01]  /*0920*/  ISETP.GE.OR P5, PT, R3, R198.reuse, P6 ;  /* 0x000000c60300720c */ /* 0x080fe200037a6670 */
[----:B------:R-:W-:Y:S01]  /*0930*/  @!P1 STG.E.128 [R4.64+0x1000], RZ ;  /* 0x001000ff04009986 */ /* 0x000fe2000c101d0c */
[----:B------:R-:W-:Y:S02]  /*0940*/  SHF.R.S32.HI R3, RZ, 0x1f, R2 ;  /* 0x0000001fff037819 */ /* 0x000fe40000011402 */
[----:B------:R-:W-:Y:S01]  /*0950*/  ISETP.GE.AND P3, PT, R8, R198, PT ;  /* 0x000000c60800720c */ /* 0x000fe20003f66270 */
[----:B------:R-:W-:Y:S01]  /*0960*/  @!P0 STG.E.128 [R4.64+0x1800], RZ ;  /* 0x001800ff04008986 */ /* 0x000fe2000c101d0c */
[----:B------:R-:W-:-:S02]  /*0970*/  IADD3 R2, P0, R2, R0, RZ ;  /* 0x0000000002027210 */ /* 0x000fc40007f1e0ff */
[-C--:B------:R-:W-:Y:S01]  /*0980*/  ISETP.GE.AND P2, PT, R7, R198.reuse, PT ;  /* 0x000000c60700720c */ /* 0x080fe20003f46270 */
[----:B------:R-:W-:Y:S01]  /*0990*/  @!P4 STG.E.128 [R4.64+0x2000], RZ ;  /* 0x002000ff0400c986 */ /* 0x000fe2000c101d0c */
[-C--:B------:R-:W-:Y:S02]  /*09a0*/  ISETP.GE.AND P1, PT, R6, R198.reuse, PT ;  /* 0x000000c60600720c */ /* 0x080fe40003f26270 */
[----:B------:R-:W-:Y:S02]  /*09b0*/  LEA.HI.X.SX32 R3, R0, R3, 0x1, P0 ;  /* 0x0000000300037211 */ /* 0x000fe400000f0eff */
[C---:B------:R-:W-:Y:S02]  /*09c0*/  LEA R12, P0, R2.reuse, c[0x0][0x208], 0x2 ;  /* 0x00008200020c7a11 */ /* 0x040fe400078010ff */
[-C--:B------:R-:W-:Y:S01]  /*09d0*/  ISETP.GE.OR P4, PT, R11, R198.reuse, P6 ;  /* 0x000000c60b00720c */ /* 0x080fe20003786670 */
[----:B------:R-:W-:Y:S01]  /*09e0*/  @!P3 STG.E.128 [R4.64+0x2800], RZ ;  /* 0x002800ff0400b986 */ /* 0x000fe2000c101d0c */
[----:B------:R-:W-:Y:S01]  /*09f0*/  LEA.HI.X R13, R2, c[0x0][0x20c], R3, 0x2, P0 ;  /* 0x00008300020d7a11 */ /* 0x000fe200000f1403 */
[----:B------:R-:W-:Y:S01]  /*0a00*/  @!P5 IMAD.MOV.U32 R2, RZ, RZ, -0x800000 ;  /* 0xff800000ff02d424 */ /* 0x000fe200078e00ff */
[-C--:B------:R-:W-:Y:S01]  /*0a10*/  ISETP.GE.OR P3, PT, R10, R198.reuse, P6 ;  /* 0x000000c60a00720c */ /* 0x080fe20003766670 */
[----:B------:R-:W-:Y:S01]  /*0a20*/  @!P2 STG.E.128 [R4.64+0x3000], RZ ;  /* 0x003000ff0400a986 */ /* 0x000fe2000c101d0c */
[----:B------:R-:W-:-:S02]  /*0a30*/  ISETP.GE.OR P2, PT, R9, R198, P6 ;  /* 0x000000c60900720c */ /* 0x000fc40003746670 */
[-C--:B------:R-:W-:Y:S01]  /*0a40*/  ISETP.GE.OR P0, PT, R7, R198.reuse, P6 ;  /* 0x000000c60700720c */ /* 0x080fe20003706670 */
[----:B------:R1:W-:Y:S01]  /*0a50*/  @!P1 STG.E.128 [R4.64+0x3800], RZ ;  /* 0x003800ff04009986 */ /* 0x0003e2000c101d0c */
[----:B------:R-:W-:-:S03]  /*0a60*/  ISETP.GE.OR P1, PT, R8, R198, P6 ;  /* 0x000000c60800720c */ /* 0x000fc60003726670 */
[----:B------:R2:W-:Y:S01]  /*0a70*/  @!P5 STG.E [R12.64+0x20], R2 ;  /* 0x000020020c00d986 */ /* 0x0005e2000c10190c */
[-C--:B------:R-:W-:Y:S01]  /*0a80*/  ISETP.GE.OR P5, PT, R0, R198.reuse, P6 ;  /* 0x000000c60000720c */ /* 0x080fe200037a6670 */
[----:B------:R-:W-:Y:S01]  /*0a90*/  @!P4 IMAD.MOV.U32 R0, RZ, RZ, -0x800000 ;  /* 0xff800000ff00c424 */ /* 0x000fe200078e00ff */
[----:B------:R-:W-:-:S03]  /*0aa0*/  ISETP.GE.OR P6, PT, R6, R198, P6 ;  /* 0x000000c60600720c */ /* 0x000fc600037c6670 */
[----:B------:R-:W-:Y:S01]  /*0ab0*/  @!P2 IMAD.MOV.U32 R3, RZ, RZ, -0x800000 ;  /* 0xff800000ff03a424 */ /* 0x000fe200078e00ff */
[----:B------:R3:W-:Y:S04]  /*0ac0*/  @!P4 STG.E [R12.64+0x40], R0 ;  /* 0x000040000c00c986 */ /* 0x0007e8000c10190c */
[----:B------:R4:W-:Y:S01]  /*0ad0*/  @!P2 STG.E [R12.64+0x80], R3 ;  /* 0x000080030c00a986 */ /* 0x0009e2000c10190c */
[----:B-1----:R-:W-:Y:S02]  /*0ae0*/  @!P3 IMAD.MOV.U32 R4, RZ, RZ, -0x800000 ;  /* 0xff800000ff04b424 */ /* 0x002fe400078e00ff */
[----:B------:R-:W-:-:S03]  /*0af0*/  @!P5 IMAD.MOV.U32 R5, RZ, RZ, -0x800000 ;  /* 0xff800000ff05d424 */ /* 0x000fc600078e00ff */
[----:B------:R4:W-:Y:S01]  /*0b00*/  @!P3 STG.E [R12.64+0x60], R4 ;  /* 0x000060040c00b986 */ /* 0x0009e2000c10190c */
[----:B--2---:R-:W-:-:S03]  /*0b10*/  @!P1 IMAD.MOV.U32 R2, RZ, RZ, -0x800000 ;  /* 0xff800000ff029424 */ /* 0x004fc600078e00ff */
[----:B------:R4:W-:Y:S01]  /*0b20*/  @!P5 STG.E [R12.64], R5 ;  /* 0x000000050c00d986 */ /* 0x0009e2000c10190c */
[----:B---3--:R-:W-:-:S03]  /*0b30*/  @!P0 IMAD.MOV.U32 R0, RZ, RZ, -0x800000 ;  /* 0xff800000ff008424 */ /* 0x008fc600078e00ff */
[----:B------:R4:W-:Y:S04]  /*0b40*/  @!P1 STG.E [R12.64+0xa0], R2 ;  /* 0x0000a0020c009986 */ /* 0x0009e8000c10190c */
[----:B------:R4:W-:Y:S01]  /*0b50*/  @!P0 STG.E [R12.64+0xc0], R0 ;  /* 0x0000c0000c008986 */ /* 0x0009e2000c10190c */
[----:B------:R-:W-:Y:S05]  /*0b60*/  @P6 EXIT ;  /* 0x000000000000694d */ /* 0x000fea0003800000 */
[----:B----4-:R-:W-:-:S05]  /*0b70*/  MOV R0, 0xff800000 ;  /* 0xff80000000007802 */ /* 0x010fca0000000f00 */
[----:B------:R-:W-:Y:S01]  /*0b80*/  STG.E [R12.64+0xe0], R0 ;  /* 0x0000e0000c007986 */ /* 0x000fe2000c10190c */
[----:B------:R-:W-:Y:S05]  /*0b90*/  EXIT ;  /* 0x000000000000794d */ /* 0x000fea0003800000 */
.L_x_3422:
        /* <DEDUP_REMOVED lines=95> */
.L_x_3423:
        /* <DEDUP_REMOVED lines=18> */
.L_x_3425:
[----:B------:R-:W-:Y:S01]  /*12b0*/  IABS R10, c[0x0][0x1c8] ;  /* 0x00007200000a7a13 */ /* 0x000fe20000000000 */
[----:B------:R-:W-:Y:S01]  /*12c0*/  @P4 IMAD.IADD R3, R5, 0x1, R3 ;  /* 0x0000000105034824 */ /* 0x000fe200078e0203 */
[----:B------:R-:W-:Y:S02]  /*12d0*/  LEA R20, R192, 0xffffff00, 0x8 ;  /* 0xffffff00c0147811 */ /* 0x000fe400078e40ff */
[----:B------:R-:W1:Y:S01]  /*12e0*/  I2F.RP R12, R10 ;  /* 0x0000000a000c7306 */ /* 0x000e620000209400 */
[-C--:B------:R-:W-:Y:S01]  /*12f0*/  LOP3.LUT R7, R7, R6.reuse, RZ, 0x3c, !PT ;  /* 0x0000000607077212 */ /* 0x080fe200078e3cff */
[----:B------:R-:W-:Y:S01]  /*1300*/  @P4 IMAD.WIDE.U32 R28, R3, c[0x0][0x1a0], RZ ;  /* 0x00006800031c4a25 */ /* 0x000fe200078e00ff */
[----:B------:R-:W-:Y:S02]  /*1310*/  SHF.R.S32.HI R19, RZ, 0x1f, R20 ;  /* 0x0000001fff137819 */ /* 0x000fe40000011414 */
[----:B------:R-:W-:Y:S01]  /*1320*/  LOP3.LUT R6, R7, R6, RZ, 0x3c, !PT ;  /* 0x0000000607067212 */ /* 0x000fe200078e3cff */
[----:B------:R-:W-:-:S03]  /*1330*/  @P4 IMAD R3, R3, c[0x0][0x1a4], R29 ;  /* 0x0000690003034a24 */ /* 0x000fc600078e021d */
[----:B------:R-:W-:-:S05]  /*1340*/  LOP3.LUT R7, R7, R6, RZ, 0x3c, !PT ;  /* 0x0000000607077212 */ /* 0x000fca00078e3cff */
[----:B------:R-:W-:Y:S01]  /*1350*/  IMAD.WIDE.U32 R6, R20, c[0x0][0x198], R6 ;  /* 0x0000660014067a25 */ /* 0x000fe200078e0006 */
[----:B-1----:R-:W1:Y:S02]  /*1360*/  MUFU.RCP R12, R12 ;  /* 0x0000000c000c7308 */ /* 0x002e640000001000 */
[----:B-1----:R-:W-:-:S06]  /*1370*/  IADD3 R12, R12, 0xffffffe, RZ ;  /* 0x0ffffffe0c0c7810 */ /* 0x002fcc0007ffe0ff */
[----:B------:R-:W1:Y:S02]  /*1380*/  F2I.FTZ.U32.TRUNC.NTZ R13, R12 ;  /* 0x0000000c000d7305 */ /* 0x000e64000021f000 */
[----:B-1----:R-:W-:Y:S02]  /*1390*/  IMAD.MOV R2, RZ, RZ, -R13 ;  /* 0x000000ffff027224 */ /* 0x002fe400078e0a0d */
[----:B------:R-:W-:Y:S02]  /*13a0*/  IMAD.MOV.U32 R12, RZ, RZ, RZ ;  /* 0x000000ffff0c7224 */ /* 0x000fe400078e00ff */
        /* <DEDUP_REMOVED lines=16> */
[----:B------:R-:W-:-:S03]  /*14b0*/  @P3 IADD3 R18, R18, 0x1, RZ ;  /* 0x0000000112123810 */ /* 0x000fc60007ffe0ff */
[----:B------:R-:W-:-:S03]  /*14c0*/  IADD3 R7, R7, R2, RZ ;  /* 0x0000000207077210 */ /* 0x000fc60007ffe0ff */
        /* <DEDUP_REMOVED lines=21> */
.L_x_3424:
[----:B------:R-:W-:Y:S01]  /*1620*/  ISETP.NE.AND P1, PT, R4, -0x1, PT ;  /* 0xffffffff0400780c */ /* 0x000fe20003f25270 */
[----:B------:R-:W-:Y:S01]  /*1630*/  IMAD.IADD R237, R198, 0x1, -R200 ;  /* 0x00000001c6ed7824 */ /* 0x000fe200078e0ac8 */
[----:B------:R-:W-:Y:S01]  /*1640*/  SHF.R.S32.HI R201, RZ, 0x1f, R167 ;  /* 0x0000001fffc97819 */ /* 0x000fe200000114a7 */
[----:B------:R-:W-:Y:S01]  /*1650*/  IMAD.MOV.U32 R194, RZ, RZ, c[0x0][0x198] ;  /* 0x00006600ffc27624 */ /* 0x000fe200078e00ff */
[----:B------:R-:W-:Y:S01]  /*1660*/  IADD3 R242, R192, -0x1, RZ ;  /* 0xffffffffc0f27810 */ /* 0x000fe20007ffe0ff */
[----:B------:R-:W-:Y:S01]  /*1670*/  IMAD.MOV.U32 R166, RZ, RZ, 0x20 ;  /* 0x00000020ffa67424 */ /* 0x000fe200078e00ff */
[----:B------:R-:W-:Y:S01]  /*1680*/  LEA.HI R176, R201, R167, RZ, 0x3 ;  /* 0x000000a7c9b07211 */ /* 0x000fe200078f18ff */
[----:B------:R-:W-:-:S03]  /*1690*/  IMAD.SHL.U32 R206, R167, 0x2, RZ ;  /* 0x00000002a7ce7824 */ /* 0x000fc600078e00ff */
[----:B------:R-:W-:Y:S02]  /*16a0*/  SHF.R.S32.HI R14, RZ, 0x3, R176 ;  /* 0x00000003ff0e7819 */ /* 0x000fe400000114b0 */
[----:B------:R-:W-:Y:S01]  /*16b0*/  LOP3.LUT R176, R176, 0xfffffff8, RZ, 0xc0, !PT ;  /* 0xfffffff8b0b07812 */ /* 0x000fe200078ec0ff */
[----:B------:R-:W-:Y:S01]  /*16c0*/  @!P1 IMAD.WIDE.U32 R6, R244, c[0x0][0x178], RZ ;  /* 0x00005e00f4069a25 */ /* 0x000fe200078e00ff */
[----:B-----5:R-:W-:Y:S02]  /*16d0*/  @!P1 SHF.R.S32.HI R0, RZ, 0x1f, R244 ;  /* 0x0000001fff009819 */ /* 0x020fe400000114f4 */
[----:B------:R-:W-:Y:S01]  /*16e0*/  IADD3 R22, R14, 0x20, RZ ;  /* 0x000000200e167810 */ /* 0x000fe20007ffe0ff */
[----:B------:R-:W-:Y:S01]  /*16f0*/  @P1 IMAD.WIDE.U32 R10, R4, c[0x0][0x190], RZ ;  /* 0x00006400040a1a25 */ /* 0x000fe200078e00ff */
[----:B------:R-:W-:Y:S02]  /*1700*/  IADD3 R23, R14, 0x10, RZ ;  /* 0x000000100e177810 */ /* 0x000fe40007ffe0ff */
[-C--:B------:R-:W-:Y:S01]  /*1710*/  ISETP.GE.AND P3, PT, R22, R237.reuse, PT ;  /* 0x000000ed1600720c */ /* 0x080fe20003f66270 */
[----:B------:R-:W-:Y:S01]  /*1720*/  @!P1 IMAD R0, R0, c[0x0][0x178], RZ ;  /* 0x00005e0000009a24 */ /* 0x000fe200078e02ff */
[----:B------:R-:W-:Y:S01]  /*1730*/  SHF.R.S32.HI R15, RZ, 0x1f, R14 ;  /* 0x0000001fff0f7819 */ /* 0x000fe2000001140e */
[----:B------:R-:W-:Y:S01]  /*1740*/  IMAD.IADD R176, R167, 0x1, -R176 ;  /* 0x00000001a7b07824 */ /* 0x000fe200078e0ab0 */
[----:B------:R-:W-:Y:S01]  /*1750*/  IADD3 R21, R14, 0x30, RZ ;  /* 0x000000300e157810 */ /* 0x000fe20007ffe0ff */
[----:B------:R-:W-:Y:S01]  /*1760*/  @!P1 IMAD R0, R244, c[0x0][0x17c], R0 ;  /* 0x00005f00f4009a24 */ /* 0x000fe200078e0200 */
[----:B------:R-:W-:Y:S01]  /*1770*/  ISETP.GE.AND P6, PT, R14, R237, PT ;  /* 0x000000ed0e00720c */ /* 0x000fe20003fc6270 */
[----:B------:R-:W-:Y:S01]  /*1780*/  @!P1 IMAD.MOV.U32 R10, RZ, RZ, R6 ;  /* 0x000000ffff0a9224 */ /* 0x000fe200078e0006 */
[----:B------:R-:W-:Y:S01]  /*1790*/  LOP3.LUT R206, R206, 0x6, RZ, 0xc0, !PT ;  /* 0x00000006cece7812 */ /* 0x000fe200078ec0ff */
[----:B------:R-:W-:-:S02]  /*17a0*/  @P1 IMAD R4, R4, c[0x0][0x194], R11 ;  /* 0x0000650004041a24 */ /* 0x000fc400078e020b */
[----:B------:R-:W-:Y:S02]  /*17b0*/  IMAD.SHL.U32 R6, R14, 0x40, RZ ;  /* 0x000000400e067824 */ /* 0x000fe400078e00ff */
[----:B------:R-:W-:Y:S02]  /*17c0*/  IMAD.SHL.U32 R8, R176, 0x8, RZ ;  /* 0x00000008b0087824 */ /* 0x000fe400078e00ff */
[----:B------:R-:W-:Y:S01]  /*17d0*/  @!P1 IMAD.IADD R4, R7, 0x1, R0 ;  /* 0x0000000107049824 */ /* 0x000fe200078e0200 */
[----:B------:R-:W-:Y:S01]  /*17e0*/  ISETP.GE.AND P1, PT, R23, R237, PT ;  /* 0x000000ed1700720c */ /* 0x000fe20003f26270 */
[----:B------:R-:W-:Y:S01]  /*17f0*/  IMAD.WIDE R34, R34, 0x40, R14 ;  /* 0x0000004022227825 */ /* 0x000fe200078e020e */
[----:B------:R-:W-:Y:S02]  /*1800*/  LOP3.LUT R6, R6, 0x1c0, RZ, 0xc0, !PT ;  /* 0x000001c006067812 */ /* 0x000fe400078ec0ff */
[----:B------:R-:W-:Y:S01]  /*1810*/  IADD3 R10, P5, R8, R10, RZ ;  /* 0x0000000a080a7210 */ /* 0x000fe20007fbe0ff */
[----:B------:R-:W-:Y:S01]  /*1820*/  IMAD R164, R15, c[0x0][0x198], RZ ;  /* 0x000066000fa47a24 */ /* 0x000fe200078e02ff */
[----:B------:R-:W-:-:S02]  /*1830*/  SHF.R.S32.HI R5, RZ, 0x1f, R8 ;  /* 0x0000001fff057819 */ /* 0x000fc40000011408 */
[----:B------:R-:W-:Y:S01]  /*1840*/  SHF.R.S32.HI R0, RZ, 0x1f, R9 ;  /* 0x0000001fff007819 */ /* 0x000fe20000011409 */
[----:B------:R-:W-:Y:S01]  /*1850*/  IMAD R164, R14, c[0x0][0x19c], R164 ;  /* 0x000067000ea47a24 */ /* 0x000fe200078e02a4 */
[----:B------:R-:W-:Y:S02]  /*1860*/  LEA.HI R7, R201, R167, RZ, 0x6 ;  /* 0x000000a7c9077211 */ /* 0x000fe400078f30ff */
[----:B------:R-:W-:Y:S01]  /*1870*/  IADD3 R28, P2, R8, R28, RZ ;  /* 0x0000001c081c7210 */ /* 0x000fe20007f5e0ff */
[----:B------:R-:W-:Y:S01]  /*1880*/  IMAD R0, R0, c[0x0][0x1a8], RZ ;  /* 0x00006a0000007a24 */ /* 0x000fe200078e02ff */
[----:B------:R-:W-:Y:S01]  /*1890*/  IADD3 R12, P4, R8, R12, RZ ;  /* 0x0000000c080c7210 */ /* 0x000fe20007f9e0ff */
[----:B------:R-:W-:Y:S01]  /*18a0*/  IMAD.SHL.U32 R7, R7, 0x8, RZ ;  /* 0x0000000807077824 */ /* 0x000fe200078e00ff */
[----:B------:R-:W-:Y:S01]  /*18b0*/  LOP3.LUT R8, R6, 0x38, R8, 0xf8, !PT ;  /* 0x0000003806087812 */ /* 0x000fe200078ef808 */
[C---:B------:R-:W-:Y:S01]  /*18c0*/  IMAD.X R29, R5.reuse, 0x1, R3, P2 ;  /* 0x00000001051d7824 */ /* 0x040fe200010e0603 */
[C---:B------:R-:W-:Y:S01]  /*18d0*/  IADD3.X R11, R5.reuse, R4, RZ, P5, !PT ;  /* 0x00000004050b7210 */ /* 0x040fe20002ffe4ff */
[----:B------:R-:W-:Y:S01]  /*18e0*/  IMAD.X R13, R5, 0x1, R2, P4 ;  /* 0x00000001050d7824 */ /* 0x000fe200020e0602 */
[----:B------:R-:W-:Y:S01]  /*18f0*/  SHF.R.U32.HI R6, RZ, 0x3, R6 ;  /* 0x00000003ff067819 */ /* 0x000fe20000011606 */
[----:B------:R-:W-:Y:S01]  /*1900*/  IMAD R0, R9, c[0x0][0x1ac], R0 ;  /* 0x00006b0009007a24 */ /* 0x000fe200078e0200 */
[----:B------:R-:W-:Y:S01]  /*1910*/  ISETP.GE.AND P5, PT, R21, R237, PT ;  /* 0x000000ed1500720c */ /* 0x000fe20003fa6270 */
[----:B------:R-:W-:Y:S01]  /*1920*/  IMAD.WIDE.U32 R10, R9, c[0x0][0x1a8], R10 ;  /* 0x00006a00090a7a25 */ /* 0x000fe200078e000a */
[----:B------:R-:W-:-:S02]  /*1930*/  LOP3.LUT R6, R8, R6, RZ, 0x3c, !PT ;  /* 0x0000000608067212 */ /* 0x000fc400078e3cff */
[C---:B------:R-:W-:Y:S01]  /*1940*/  @!P3 IADD3 R24, P4, R34.reuse, 0x20, RZ ;  /* 0x000000202218b810 */ /* 0x040fe20007f9e0ff */
[----:B------:R-:W-:Y:S01]  /*1950*/  @!P6 IMAD R2, R35, c[0x0][0x190], RZ ;  /* 0x000064002302ea24 */ /* 0x000fe200078e02ff */
        /* <DEDUP_REMOVED lines=14> */
[C---:B------:R-:W-:Y:S02]  /*1a40*/  @!P6 IMAD R2, R34.reuse, c[0x0][0x194], R2 ;  /* 0x000065002202ea24 */ /* 0x040fe400078e0202 */
        /* <DEDUP_REMOVED lines=13> */
[----:B------:R-:W-:Y:S01]  /*1b20*/  @!P1 LEA R6, P4, R26, c[0x0][0x160], 0x1 ;  /* 0x000058001a069a11 */ /* 0x000fe200078808ff */
[----:B------:R-:W-:Y:S01]  /*1b30*/  @!P1 IMAD.IADD R3, R27, 0x1, R3 ;  /* 0x000000011b039824 */ /* 0x000fe200078e0203 */
[----:B------:R-:W-:Y:S01]  /*1b40*/  @!PT LDS RZ, [RZ] ;  /* 0x00000000fffff984 */ /* 0x000fe20000000800 */
[----:B------:R-:W-:Y:S01]  /*1b50*/  @!PT LDS RZ, [RZ] ;  /* 0x00000000fffff984 */ /* 0x000fe20000000800 */
[----:B------:R-:W-:Y:S01]  /*1b60*/  @!PT LDS RZ, [RZ] ;  /* 0x00000000fffff984 */ /* 0x000fe20000000800 */
[----:B------:R1:W-:Y:S01]  /*1b70*/  @!P6 LDGSTS.E.BYPASS.LTC128B.128 [R243], [R10.64] ;  /* 0x000000000af3efae */ /* 0x0003e2000b901d4c */
[----:B------:R-:W-:Y:S02]  /*1b80*/  IMAD.SHL.U32 R2, R242, 0x100, RZ ;  /* 0x00000100f2027824 */ /* 0x000fe400078e00ff */
[----:B------:R-:W-:Y:S01]  /*1b90*/  @!P5 IMAD R0, R0, c[0x0][0x190], RZ ;  /* 0x000064000000da24 */ /* 0x000fe200078e02ff */
[----:B------:R-:W-:Y:S01]  /*1ba0*/  @!P1 LEA.HI.X R7, R26, c[0x0][0x164], R3, 0x1, P4 ;  /* 0x000059001a079a11 */ /* 0x000fe200020f0c03 */
[----:B------:R-:W-:-:S02]  /*1bb0*/  IMAD.IADD R3, R197, 0x1, -R2 ;  /* 0x00000001c5037824 */ /* 0x000fc400078e0a02 */
[----:B------:R-:W-:Y:S02]  /*1bc0*/  @!P3 IMAD.IADD R5, R25, 0x1, R5 ;  /* 0x000000011905b824 */ /* 0x000fe400078e0205 */
[C---:B------:R-:W-:Y:S01]  /*1bd0*/  @!P5 IMAD R0, R8.reuse, c[0x0][0x194], R0 ;  /* 0x000065000800da24 */ /* 0x040fe200078e0200 */
[-C--:B------:R-:W-:Y:S01]  /*1be0*/  ISETP.GE.AND P4, PT, R23, R3.reuse, PT ;  /* 0x000000031700720c */ /* 0x080fe20003f86270 */
[----:B------:R-:W-:Y:S01]  /*1bf0*/  @!P5 IMAD.WIDE.U32 R8, R8, c[0x0][0x190], R30 ;  /* 0x000064000808da25 */ /* 0x000fe200078e001e */
[----:B------:R-:W-:Y:S01]  /*1c00*/  @!P3 LEA.HI.X R5, R24, c[0x0][0x164], R5, 0x1, P2 ;  /* 0x000059001805ba11 */ /* 0x000fe200010f0c05 */
[----:B------:R2:W-:Y:S02]  /*1c10*/  @!P1 LDGSTS.E.BYPASS.LTC128B.128 [R243+0x800], [R6.64] ;  /* 0x0080000006f39fae */ /* 0x0005e4000b901d4c */
[----:B------:R-:W-:Y:S01]  /*1c20*/  IMAD.WIDE.U32 R24, R14, c[0x0][0x198], R12 ;  /* 0x000066000e187a25 */ /* 0x000fe200078e000c */
[----:B------:R-:W-:Y:S01]  /*1c30*/  @!P5 LEA R12, P2, R8, c[0x0][0x160], 0x1 ;  /* 0x00005800080cda11 */ /* 0x000fe200078408ff */
[----:B------:R3:W-:Y:S01]  /*1c40*/  @!P3 LDGSTS.E.BYPASS.LTC128B.128 [R243+0x1000], [R4.64] ;  /* 0x0100000004f3bfae */ /* 0x0007e2000b901d4c */
[----:B------:R-:W-:Y:S01]  /*1c50*/  ISETP.GE.AND P3, PT, R14, R3, PT ;  /* 0x000000030e00720c */ /* 0x000fe20003f66270 */
[----:B------:R-:W-:-:S02]  /*1c60*/  @!P5 IMAD.IADD R0, R9, 0x1, R0 ;  /* 0x000000010900d824 */ /* 0x000fc400078e0200 */
[----:B------:R-:W-:Y:S02]  /*1c70*/  IMAD.MOV.U32 R165, RZ, RZ, R24 ;  /* 0x000000ffffa57224 */ /* 0x000fe400078e0018 */
[----:B------:R-:W-:Y:S01]  /*1c80*/  IMAD.IADD R164, R25, 0x1, R164 ;  /* 0x0000000119a47824 */ /* 0x000fe200078e02a4 */
[----:B------:R-:W-:Y:S01]  /*1c90*/  @!P5 LEA.HI.X R13, R8, c[0x0][0x164], R0, 0x1, P2 ;  /* 0x00005900080dda11 */ /* 0x000fe200010f0c00 */
[----:B------:R-:W-:Y:S01]  /*1ca0*/  IMAD.MOV.U32 R15, RZ, RZ, c[0x0][0x19c] ;  /* 0x00006700ff0f7624 */ /* 0x000fe200078e00ff */
[----:B------:R-:W-:Y:S01]  /*1cb0*/  ISETP.GE.AND P2, PT, R22, R3, PT ;  /* 0x000000031600720c */ /* 0x000fe20003f46270 */
[----:B------:R-:W-:Y:S01]  /*1cc0*/  IMAD.WIDE.U32 R28, R18, c[0x0][0x1b8], R28 ;  /* 0x00006e00121c7a25 */ /* 0x000fe200078e001c */
[----:B------:R-:W-:Y:S01]  /*1cd0*/  @!P4 LEA R0, P1, R194, R165, 0x4 ;  /* 0x000000a5c200c211 */ /* 0x000fe200078220ff */
[----:B------:R4:W-:Y:S02]  /*1ce0*/  @!P5 LDGSTS.E.BYPASS.LTC128B.128 [R243+0x1800], [R12.64] ;  /* 0x018000000cf3dfae */ /* 0x0009e4000b901d4c */
[----:B------:R-:W-:Y:S01]  /*1cf0*/  @!P3 LEA R24, P5, R165, c[0x0][0x168], 0x1 ;  /* 0x00005a00a518ba11 */ /* 0x000fe200078a08ff */
[----:B------:R-:W-:Y:S01]  /*1d00*/  IMAD R19, R19, c[0x0][0x1a0], RZ ;  /* 0x0000680013137a24 */ /* 0x000fe200078e02ff */
[----:B------:R-:W-:-:S02]  /*1d10*/  @!P4 LEA R8, P6, R0, c[0x0][0x168], 0x1 ;  /* 0x00005a000008ca11 */ /* 0x000fc400078c08ff */
[----:B------:R-:W-:Y:S01]  /*1d20*/  @!P3 LEA.HI.X R25, R165, c[0x0][0x16c], R164, 0x1, P5 ;  /* 0x00005b00a519ba11 */ /* 0x000fe200028f0ca4 */
[----:B------:R-:W-:Y:S02]  /*1d30*/  IMAD R19, R20, c[0x0][0x1a4], R19 ;  /* 0x0000690014137a24 */ /* 0x000fe400078e0213 */
[C---:B--2---:R-:W-:Y:S02]  /*1d40*/  IMAD.WIDE.U32 R6, R194.reuse, 0x20, RZ ;  /* 0x00000020c2067825 */ /* 0x044fe400078e00ff */
[----:B------:R2:W-:Y:S01]  /*1d50*/  @!P3 LDGSTS.E.BYPASS.LTC128B.128 [R243+0x2000], [R24.64] ;  /* 0x0200000018f3bfae */ /* 0x0005e2000b901d4c */
[----:B---3--:R-:W-:Y:S01]  /*1d60*/  @!P4 LEA.HI.X R5, R194, R164, R15, 0x4, P1 ;  /* 0x000000a4c205c211 */ /* 0x008fe200008f240f */
[----:B------:R-:W-:Y:S01]  /*1d70*/  IMAD.SHL.U32 R4, R15, 0x20, RZ ;  /* 0x000000200f047824 */ /* 0x000fe200078e00ff */
[----:B------:R-:W-:Y:S02]  /*1d80*/  @!P2 IADD3 R6, P1, R165, R6, RZ ;  /* 0x00000006a506a210 */ /* 0x000fe40007f3e0ff */
[----:B------:R-:W-:-:S02]  /*1d90*/  @!P4 LEA.HI.X R9, R0, c[0x0][0x16c], R5, 0x1, P6 ;  /* 0x00005b000009ca11 */ /* 0x000fc400030f0c05 */
[----:B------:R-:W-:Y:S02]  /*1da0*/  ISETP.GE.AND P6, PT, R21, R3, PT ;  /* 0x000000031500720c */ /* 0x000fe40003fc6270 */
[----:B------:R-:W-:Y:S01]  /*1db0*/  @!P2 IADD3.X R4, R164, R7, R4, P1, !PT ;  /* 0x00000007a404a210 */ /* 0x000fe20000ffe404 */
[----:B------:R3:W-:Y:S01]  /*1dc0*/  @!P4 LDGSTS.E.BYPASS.LTC128B.128 [R243+0x2800], [R8.64] ;  /* 0x0280000008f3cfae */ /* 0x0007e2000b901d4c */
[----:B-1----:R-:W-:Y:S02]  /*1dd0*/  @!P2 LEA R10, P1, R6, c[0x0][0x168], 0x1 ;  /* 0x00005a00060aaa11 */ /* 0x002fe400078208ff */
[C---:B----4-:R-:W-:Y:S02]  /*1de0*/  IADD3 R12, R14.reuse, 0x50, RZ ;  /* 0x000000500e0c7810 */ /* 0x050fe40007ffe0ff */
[----:B------:R-:W-:Y:S02]  /*1df0*/  IADD3 R13, R14, 0x40, RZ ;  /* 0x000000400e0d7810 */ /* 0x000fe40007ffe0ff */
[----:B------:R-:W-:-:S02]  /*1e00*/  @!P2 LEA.HI.X R11, R6, c[0x0][0x16c], R4, 0x1, P1 ;  /* 0x00005b00060baa11 */ /* 0x000fc400008f0c04 */
[-C--:B------:R-:W-:Y:S01]  /*1e10*/  ISETP.GE.AND P3, PT, R12, R3.reuse, PT ;  /* 0x000000030c00720c */ /* 0x080fe20003f66270 */
[----:B------:R-:W-:Y:S01]  /*1e20*/  @!P6 IMAD.MOV.U32 R4, RZ, RZ, R165 ;  /* 0x000000ffff04e224 */ /* 0x000fe200078e00a5 */
[----:B------:R-:W-:Y:S01]  /*1e30*/  @!P6 MOV R5, R164 ;  /* 0x000000a40005e202 */ /* 0x000fe20000000f00 */
[----:B------:R-:W-:Y:S01]  /*1e40*/  @!P6 IMAD R0, R15, 0x30, RZ ;  /* 0x000000300f00e824 */ /* 0x000fe200078e02ff */
[----:B------:R-:W-:Y:S01]  /*1e50*/  ISETP.GE.AND P5, PT, R13, R3, PT ;  /* 0x000000030d00720c */ /* 0x000fe20003fa6270 */
[----:B------:R1:W-:Y:S02]  /*1e60*/  @!P2 LDGSTS.E.BYPASS.LTC128B.128 [R243+0x3000], [R10.64] ;  /* 0x030000000af3afae */ /* 0x0003e4000b901d4c */
[----:B------:R-:W-:-:S04]  /*1e70*/  @!P6 IMAD.WIDE.U32 R4, R194, 0x30, R4 ;  /* 0x00000030c204e825 */ /* 0x000fc800078e0004 */
[----:B------:R-:W-:Y:S01]  /*1e80*/  @!P6 IMAD.IADD R0, R5, 0x1, R0 ;  /* 0x000000010500e824 */ /* 0x000fe200078e0200 */
[C---:B--2---:R-:W-:Y:S01]  /*1e90*/  @!P6 LEA R24, P1, R4.reuse, c[0x0][0x168], 0x1 ;  /* 0x00005a000418ea11 */ /* 0x044fe200078208ff */
[----:B------:R-:W-:Y:S02]  /*1ea0*/  @!P3 IMAD.MOV.U32 R6, RZ, RZ, R165 ;  /* 0x000000ffff06b224 */ /* 0x000fe400078e00a5 */
[----:B------:R-:W-:Y:S01]  /*1eb0*/  @!P3 IMAD.MOV.U32 R7, RZ, RZ, R164 ;  /* 0x000000ffff07b224 */ /* 0x000fe200078e00a4 */
[----:B------:R-:W-:Y:S01]  /*1ec0*/  @!P6 LEA.HI.X R25, R4, c[0x0][0x16c], R0, 0x1, P1 ;  /* 0x00005b000419ea11 */ /* 0x000fe200008f0c00 */
[----:B------:R-:W-:Y:S01]  /*1ed0*/  @!P3 IMAD R5, R15, 0x50, RZ ;  /* 0x000000500f05b824 */ /* 0x000fe200078e02ff */
[C---:B------:R-:W-:Y:S01]  /*1ee0*/  @!P5 LEA R4, P1, R194.reuse, R165, 0x6 ;  /* 0x000000a5c204d211 */ /* 0x040fe200078230ff */
[C---:B---3--:R-:W-:Y:S02]  /*1ef0*/  @!P3 IMAD.WIDE.U32 R8, R194.reuse, 0x50, R6 ;  /* 0x00000050c208b825 */ /* 0x048fe400078e0006 */
[----:B------:R2:W-:Y:S01]  /*1f00*/  @!P6 LDGSTS.E.BYPASS.LTC128B.128 [R243+0x3800], [R24.64] ;  /* 0x0380000018f3efae */ /* 0x0005e2000b901d4c */
[----:B------:R-:W-:Y:S01]  /*1f10*/  @!P5 LEA.HI.X R0, R194, R164, R15, 0x6, P1 ;  /* 0x000000a4c200d211 */ /* 0x000fe200008f340f */
[----:B------:R-:W-:Y:S01]  /*1f20*/  @!P3 IMAD.IADD R5, R9, 0x1, R5 ;  /* 0x000000010905b824 */ /* 0x000fe200078e0205 */
[----:B------:R-:W-:-:S02]  /*1f30*/  @!P5 LEA R6, P2, R4, c[0x0][0x168], 0x1 ;  /* 0x00005a000406da11 */ /* 0x000fc400078408ff */
[----:B------:R-:W-:Y:S02]  /*1f40*/  @!P3 LEA R26, P1, R8, c[0x0][0x168], 0x1 ;  /* 0x00005a00081aba11 */ /* 0x000fe400078208ff */
[----:B------:R-:W-:Y:S02]  /*1f50*/  @!P5 LEA.HI.X R7, R4, c[0x0][0x16c], R0, 0x1, P2 ;  /* 0x00005b000407da11 */ /* 0x000fe400010f0c00 */
[----:B------:R-:W-:Y:S02]  /*1f60*/  @!P3 LEA.HI.X R27, R8, c[0x0][0x16c], R5, 0x1, P1 ;  /* 0x00005b00081bba11 */ /* 0x000fe400008f0c05 */
[C---:B-1----:R-:W-:Y:S01]  /*1f70*/  IADD3 R11, R14.reuse, 0x60, RZ ;  /* 0x000000600e0b7810 */ /* 0x042fe20007ffe0ff */
[----:B------:R1:W-:Y:S01]  /*1f80*/  @!P5 LDGSTS.E.BYPASS.LTC128B.128 [R243+0x4000], [R6.64] ;  /* 0x0400000006f3dfae */ /* 0x0003e2000b901d4c */
[----:B------:R-:W-:Y:S02]  /*1f90*/  IADD3 R10, R14, 0x70, RZ ;  /* 0x000000700e0a7810 */ /* 0x000fe40007ffe0ff */
[-C--:B------:R-:W-:Y:S01]  /*1fa0*/  ISETP.GE.AND P4, PT, R11, R3.reuse, PT ;  /* 0x000000030b00720c */ /* 0x080fe20003f86270 */
[----:B------:R3:W-:Y:S01]  /*1fb0*/  @!P3 LDGSTS.E.BYPASS.LTC128B.128 [R243+0x4800], [R26.64] ;  /* 0x048000001af3bfae */ /* 0x0007e2000b901d4c */
[----:B------:R-:W-:-:S02]  /*1fc0*/  ISETP.GE.AND P2, PT, R10, R3, PT ;  /* 0x000000030a00720c */ /* 0x000fc40003f46270 */
[C---:B------:R-:W-:Y:S02]  /*1fd0*/  IADD3 R9, R14.reuse, 0x80, RZ ;  /* 0x000000800e097810 */ /* 0x040fe40007ffe0ff */
[----:B------:R-:W-:Y:S02]  /*1fe0*/  IADD3 R8, R14, 0x90, RZ ;  /* 0x000000900e087810 */ /* 0x000fe40007ffe0ff */
[-C--:B------:R-:W-:Y:S02]  /*1ff0*/  ISETP.GE.AND P6, PT, R9, R3.reuse, PT ;  /* 0x000000030900720c */ /* 0x080fe40003fc6270 */
[----:B------:R-:W-:-:S03]  /*2000*/  ISETP.GE.AND P5, PT, R8, R3, PT ;  /* 0x000000030800720c */ /* 0x000fc60003fa6270 */
[C---:B------:R-:W-:Y:S02]  /*2010*/  @!P4 IMAD R4, R15.reuse, 0x60, RZ ;  /* 0x000000600f04c824 */ /* 0x040fe400078e02ff */
[----:B------:R-:W-:Y:S02]  /*2020*/  @!P2 IMAD R0, R15, 0x70, RZ ;  /* 0x000000700f00a824 */ /* 0x000fe400078e02ff */
[----:B-1----:R-:W-:Y:S02]  /*2030*/  @!P4 IMAD.MOV.U32 R6, RZ, RZ, R165 ;  /* 0x000000ffff06c224 */ /* 0x002fe400078e00a5 */
[----:B------:R-:W-:-:S04]  /*2040*/  @!P4 IMAD.MOV.U32 R7, RZ, RZ, R164 ;  /* 0x000000ffff07c224 */ /* 0x000fc800078e00a4 */
[----:B--2---:R-:W-:Y:S01]  /*2050*/  @!P4 IMAD.WIDE.U32 R24, R194, 0x60, R6 ;  /* 0x00000060c218c825 */ /* 0x004fe200078e0006 */
[----:B------:R-:W-:-:S03]  /*2060*/  @!P2 MOV R6, R165 ;  /* 0x000000a50006a202 */ /* 0x000fc60000000f00 */
[----:B------:R-:W-:Y:S01]  /*2070*/  @!P2 IMAD.MOV.U32 R7, RZ, RZ, R164 ;  /* 0x000000ffff07a224 */ /* 0x000fe200078e00a4 */
[----:B------:R-:W-:Y:S01]  /*2080*/  @!P4 LEA R30, P1, R24, c[0x0][0x168], 0x1 ;  /* 0x00005a00181eca11 */ /* 0x000fe200078208ff */
[----:B------:R-:W-:Y:S02]  /*2090*/  @!P4 IMAD.IADD R4, R25, 0x1, R4 ;  /* 0x000000011904c824 */ /* 0x000fe400078e0204 */
[----:B------:R-:W-:-:S03]  /*20a0*/  @!P2 IMAD.WIDE.U32 R6, R194, 0x70, R6 ;  /* 0x00000070c206a825 */ /* 0x000fc600078e0006 */
[----:B------:R-:W-:Y:S01]  /*20b0*/  @!P4 LEA.HI.X R31, R24, c[0x0][0x16c], R4, 0x1, P1 ;  /* 0x00005b00181fca11 */ /* 0x000fe200008f0c04 */
[----:B------:R-:W-:Y:S01]  /*20c0*/  @!P2 IMAD.IADD R0, R7, 0x1, R0 ;  /* 0x000000010700a824 */ /* 0x000fe200078e0200 */
[----:B---3--:R-:W-:Y:S01]  /*20d0*/  @!P2 LEA R26, P3, R6, c[0x0][0x168], 0x1 ;  /* 0x00005a00061aaa11 */ /* 0x008fe200078608ff */
[----:B------:R-:W-:Y:S01]  /*20e0*/  @!P5 IMAD.MOV.U32 R24, RZ, RZ, R165 ;  /* 0x000000ffff18d224 */ /* 0x000fe200078e00a5 */
[----:B------:R-:W-:Y:S01]  /*20f0*/  IADD3 R7, R14, 0xa0, RZ ;  /* 0x000000a00e077810 */ /* 0x000fe20007ffe0ff */
[----:B------:R-:W-:Y:S01]  /*2100*/  @!P5 IMAD.MOV.U32 R25, RZ, RZ, R164 ;  /* 0x000000ffff19d224 */ /* 0x000fe200078e00a4 */
[----:B------:R-:W-:Y:S01]  /*2110*/  @!P6 LEA R5, P1, R194, R165, 0x7 ;  /* 0x000000a5c205e211 */ /* 0x000fe200078238ff */
[----:B------:R1:W-:Y:S01]  /*2120*/  @!P4 LDGSTS.E.BYPASS.LTC128B.128 [R243+0x5000], [R30.64] ;  /* 0x050000001ef3cfae */ /* 0x0003e2000b901d4c */
[----:B------:R-:W-:Y:S01]  /*2130*/  @!P2 LEA.HI.X R27, R6, c[0x0][0x16c], R0, 0x1, P3 ;  /* 0x00005b00061baa11 */ /* 0x000fe200018f0c00 */
[----:B------:R-:W-:Y:S01]  /*2140*/  @!P5 IMAD R0, R15, 0x90, RZ ;  /* 0x000000900f00d824 */ /* 0x000fe200078e02ff */
[----:B------:R-:W-:Y:S01]  /*2150*/  ISETP.GE.AND P3, PT, R7, R3, PT ;  /* 0x000000030700720c */ /* 0x000fe20003f66270 */
[----:B------:R-:W-:Y:S01]  /*2160*/  @!P5 IMAD.WIDE.U32 R24, R194, 0x90, R24 ;  /* 0x00000090c218d825 */ /* 0x000fe200078e0018 */
[----:B------:R-:W-:Y:S01]  /*2170*/  IADD3 R6, R14, 0xb0, RZ ;  /* 0x000000b00e067810 */ /* 0x000fe20007ffe0ff */
[----:B------:R2:W-:Y:S01]  /*2180*/  @!P2 LDGSTS.E.BYPASS.LTC128B.128 [R243+0x5800], [R26.64] ;  /* 0x058000001af3afae */ /* 0x0005e2000b901d4c */
[----:B------:R-:W-:Y:S01]  /*2190*/  @!P6 LEA.HI.X R4, R194, R164, R15, 0x7, P1 ;  /* 0x000000a4c204e211 */ /* 0x000fe200008f3c0f */
[----:B------:R-:W-:Y:S01]  /*21a0*/  @!P5 IMAD.IADD R0, R25, 0x1, R0 ;  /* 0x000000011900d824 */ /* 0x000fe200078e0200 */
[----:B------:R-:W-:-:S02]  /*21b0*/  @!P6 LEA R34, P1, R5, c[0x0][0x168], 0x1 ;  /* 0x00005a000522ea11 */ /* 0x000fc400078208ff */
[-C--:B------:R-:W-:Y:S02]  /*21c0*/  ISETP.GE.AND P4, PT, R6, R3.reuse, PT ;  /* 0x000000030600720c */ /* 0x080fe40003f86270 */
[----:B------:R-:W-:Y:S02]  /*21d0*/  @!P6 LEA.HI.X R35, R5, c[0x0][0x16c], R4, 0x1, P1 ;  /* 0x00005b000523ea11 */ /* 0x000fe400008f0c04 */
[----:B------:R-:W-:Y:S01]  /*21e0*/  IADD3 R5, R14, 0xc0, RZ ;  /* 0x000000c00e057810 */ /* 0x000fe20007ffe0ff */
[----:B------:R-:W-:Y:S02]  /*21f0*/  @!P3 IMAD.MOV.U32 R25, RZ, RZ, R164 ;  /* 0x000000ffff19b224 */ /* 0x000fe400078e00a4 */
[----:B------:R-:W-:Y:S01]  /*2200*/  @!P3 IMAD R4, R15, 0xa0, RZ ;  /* 0x000000a00f04b824 */ /* 0x000fe200078e02ff */
[----:B------:R-:W-:Y:S01]  /*2210*/  ISETP.GE.AND P2, PT, R5, R3, PT ;  /* 0x000000030500720c */ /* 0x000fe20003f46270 */
[----:B------:R3:W-:Y:S01]  /*2220*/  @!P6 LDGSTS.E.BYPASS.LTC128B.128 [R243+0x6000], [R34.64] ;  /* 0x0600000022f3efae */ /* 0x0007e2000b901d4c */
[----:B-1----:R-:W-:-:S04]  /*2230*/  @!P5 LEA R30, P1, R24, c[0x0][0x168], 0x1 ;  /* 0x00005a00181eda11 */ /* 0x002fc800078208ff */
[----:B------:R-:W-:Y:S01]  /*2240*/  @!P5 LEA.HI.X R31, R24, c[0x0][0x16c], R0, 0x1, P1 ;  /* 0x00005b00181fda11 */ /* 0x000fe200008f0c00 */
[----:B------:R-:W-:Y:S01]  /*2250*/  @!P4 IMAD R0, R15, 0xb0, RZ ;  /* 0x000000b00f00c824 */ /* 0x000fe200078e02ff */
[----:B------:R-:W-:Y:S01]  /*2260*/  @!P3 MOV R24, R165 ;  /* 0x000000a50018b202 */ /* 0x000fe20000000f00 */
[----:B--2---:R-:W-:Y:S02]  /*2270*/  @!P4 IMAD.MOV.U32 R26, RZ, RZ, R165 ;  /* 0x000000ffff1ac224 */ /* 0x004fe400078e00a5 */
[----:B------:R-:W-:Y:S01]  /*2280*/  @!P4 IMAD.MOV.U32 R27, RZ, RZ, R164 ;  /* 0x000000ffff1bc224 */ /* 0x000fe200078e00a4 */
[----:B------:R1:W-:Y:S01]  /*2290*/  @!P5 LDGSTS.E.BYPASS.LTC128B.128 [R243+0x6800], [R30.64] ;  /* 0x068000001ef3dfae */ /* 0x0003e2000b901d4c */
[----:B------:R-:W-:-:S04]  /*22a0*/  @!P3 IMAD.WIDE.U32 R24, R194, 0xa0, R24 ;  /* 0x000000a0c218b825 */ /* 0x000fc800078e0018 */
[----:B------:R-:W-:Y:S01]  /*22b0*/  @!P4 IMAD.WIDE.U32 R32, R194, 0xb0, R26 ;  /* 0x000000b0c220c825 */ /* 0x000fe200078e001a */
[----:B------:R-:W-:-:S03]  /*22c0*/  @!P3 LEA R26, P1, R24, c[0x0][0x168], 0x1 ;  /* 0x00005a00181aba11 */ /* 0x000fc600078208ff */
[----:B------:R-:W-:Y:S02]  /*22d0*/  @!P3 IMAD.IADD R4, R25, 0x1, R4 ;  /* 0x000000011904b824 */ /* 0x000fe400078e0204 */
[----:B------:R-:W-:Y:S01]  /*22e0*/  @!P4 IMAD.IADD R0, R33, 0x1, R0 ;  /* 0x000000012100c824 */ /* 0x000fe200078e0200 */
[----:B------:R-:W-:Y:S01]  /*22f0*/  @!P2 MOV R33, R164 ;  /* 0x000000a40021a202 */ /* 0x000fe20000000f00 */
[----:B------:R-:W-:Y:S01]  /*2300*/  @!P2 IMAD R16, R15, 0xc0, RZ ;  /* 0x000000c00f10a824 */ /* 0x000fe200078e02ff */
[----:B------:R-:W-:Y:S02]  /*2310*/  @!P3 LEA.HI.X R27, R24, c[0x0][0x16c], R4, 0x1, P1 ;  /* 0x00005b00181bba11 */ /* 0x000fe400008f0c04 */
[----:B------:R-:W-:Y:S02]  /*2320*/  @!P4 LEA R24, P1, R32, c[0x0][0x168], 0x1 ;  /* 0x00005a002018ca11 */ /* 0x000fe400078208ff */
[----:B------:R-:W-:Y:S01]  /*2330*/  IADD3 R4, R14, 0xe0, RZ ;  /* 0x000000e00e047810 */ /* 0x000fe20007ffe0ff */
[----:B------:R2:W-:Y:S01]  /*2340*/  @!P3 LDGSTS.E.BYPASS.LTC128B.128 [R243+0x7000], [R26.64] ;  /* 0x070000001af3bfae */ /* 0x0005e2000b901d4c */
[----:B------:R-:W-:Y:S01]  /*2350*/  @!P4 LEA.HI.X R25, R32, c[0x0][0x16c], R0, 0x1, P1 ;  /* 0x00005b002019ca11 */ /* 0x000fe200008f0c00 */
[----:B------:R-:W-:Y:S01]  /*2360*/  @!P2 IMAD.MOV.U32 R32, RZ, RZ, R165 ;  /* 0x000000ffff20a224 */ /* 0x000fe200078e00a5 */
[----:B------:R-:W-:-:S02]  /*2370*/  IADD3 R0, R14, 0xd0, RZ ;  /* 0x000000d00e007810 */ /* 0x000fc40007ffe0ff */
[-C--:B------:R-:W-:Y:S01]  /*2380*/  ISETP.GE.AND P5, PT, R4, R3.reuse, PT ;  /* 0x000000030400720c */ /* 0x080fe20003fa6270 */
[----:B------:R-:W-:Y:S01]  /*2390*/  @!P2 IMAD.WIDE.U32 R32, R194, 0xc0, R32 ;  /* 0x000000c0c220a825 */ /* 0x000fe200078e0020 */
[-C--:B------:R-:W-:Y:S01]  /*23a0*/  ISETP.GE.AND P6, PT, R0, R3.reuse, PT ;  /* 0x000000030000720c */ /* 0x080fe20003fc6270 */
[----:B------:R4:W-:Y:S01]  /*23b0*/  @!P4 LDGSTS.E.BYPASS.LTC128B.128 [R243+0x7800], [R24.64] ;  /* 0x0780000018f3cfae */ /* 0x0009e2000b901d4c */
[----:B------:R-:W-:Y:S01]  /*23c0*/  ISETP.GE.AND P3, PT, R23, R3, PT ;  /* 0x000000031700720c */ /* 0x000fe20003f66270 */
[----:B------:R-:W-:Y:S01]  /*23d0*/  @!P2 IMAD.IADD R16, R33, 0x1, R16 ;  /* 0x000000012110a824 */ /* 0x000fe200078e0210 */
[----:B-1----:R-:W-:Y:S01]  /*23e0*/  @!P2 LEA R30, P1, R32, c[0x0][0x168], 0x1 ;  /* 0x00005a00201eaa11 */ /* 0x002fe200078208ff */
[----:B------:R-:W-:-:S03]  /*23f0*/  IMAD R23, R17, c[0x0][0x1b8], RZ ;  /* 0x00006e0011177a24 */ /* 0x000fc600078e02ff */
[----:B------:R-:W-:Y:S01]  /*2400*/  @!P2 LEA.HI.X R31, R32, c[0x0][0x16c], R16, 0x1, P1 ;  /* 0x00005b00201faa11 */ /* 0x000fe200008f0c10 */
[----:B------:R-:W-:Y:S01]  /*2410*/  IMAD R23, R18, c[0x0][0x1bc], R23 ;  /* 0x00006f0012177a24 */ /* 0x000fe200078e0217 */
[----:B------:R-:W-:Y:S01]  /*2420*/  IADD3 R16, R14, 0xf0, RZ ;  /* 0x000000f00e107810 */ /* 0x000fe20007ffe0ff */
[C---:B------:R-:W-:Y:S01]  /*2430*/  @!P5 IMAD R17, R15.reuse, 0xe0, RZ ;  /* 0x000000e00f11d824 */ /* 0x040fe200078e02ff */
[-C--:B------:R-:W-:Y:S01]  /*2440*/  ISETP.GE.AND P1, PT, R22, R3.reuse, PT ;  /* 0x000000031600720c */ /* 0x080fe20003f26270 */
[----:B------:R-:W-:Y:S01]  /*2450*/  @!P6 IMAD R22, R15, 0xd0, RZ ;  /* 0x000000d00f16e824 */ /* 0x000fe200078e02ff */
[----:B------:R-:W-:Y:S01]  /*2460*/  ISETP.GE.AND P4, PT, R16, R3, PT ;  /* 0x000000031000720c */ /* 0x000fe20003f86270 */
[----:B------:R1:W-:Y:S01]  /*2470*/  @!P2 LDGSTS.E.BYPASS.LTC128B.128 [R243+0x8000], [R30.64] ;  /* 0x080000001ef3afae */ /* 0x0003e2000b901d4c */
[----:B------:R-:W-:Y:S02]  /*2480*/  IMAD.IADD R29, R29, 0x1, R23 ;  /* 0x000000011d1d7824 */ /* 0x000fe400078e0217 */
[----:B--2---:R-:W-:-:S02]  /*2490*/  @!P5 IMAD.MOV.U32 R26, RZ, RZ, R165 ;  /* 0x000000ffff1ad224 */ /* 0x004fc400078e00a5 */
[----:B------:R-:W-:-:S04]  /*24a0*/  @!P5 IMAD.MOV.U32 R27, RZ, RZ, R164 ;  /* 0x000000ffff1bd224 */ /* 0x000fc800078e00a4 */
[----:B------:R-:W-:-:S04]  /*24b0*/  @!P5 IMAD.WIDE.U32 R26, R194, 0xe0, R26 ;  /* 0x000000e0c21ad825 */ /* 0x000fc800078e001a */
[--C-:B----4-:R-:W-:Y:S01]  /*24c0*/  @!P6 IMAD.MOV.U32 R24, RZ, RZ, R165.reuse ;  /* 0x000000ffff18e224 */ /* 0x110fe200078e00a5 */
[----:B------:R-:W-:Y:S01]  /*24d0*/  @!P5 IADD3 R17, R27, R17, RZ ;  /* 0x000000111b11d210 */ /* 0x000fe20007ffe0ff */
[----:B------:R-:W-:Y:S02]  /*24e0*/  @!P6 IMAD.MOV.U32 R25, RZ, RZ, R164 ;  /* 0x000000ffff19e224 */ /* 0x000fe400078e00a4 */
[----:B------:R-:W-:Y:S02]  /*24f0*/  @!P4 IMAD.MOV.U32 R32, RZ, RZ, R165 ;  /* 0x000000ffff20c224 */ /* 0x000fe400078e00a5 */
[----:B------:R-:W-:-:S04]  /*2500*/  @!P6 IMAD.WIDE.U32 R24, R194, 0xd0, R24 ;  /* 0x000000d0c218e825 */ /* 0x000fc800078e0018 */
[----:B------:R-:W-:Y:S01]  /*2510*/  @!P6 IMAD.IADD R22, R25, 0x1, R22 ;  /* 0x000000011916e824 */ /* 0x000fe200078e0216 */
[C---:B-1----:R-:W-:Y:S01]  /*2520*/  @!P6 LEA R30, P2, R24.reuse, c[0x0][0x168], 0x1 ;  /* 0x00005a00181eea11 */ /* 0x042fe200078408ff */
[----:B------:R-:W-:Y:S02]  /*2530*/  @!P4 IMAD.MOV.U32 R33, RZ, RZ, R164 ;  /* 0x000000ffff21c224 */ /* 0x000fe400078e00a4 */
[----:B------:R-:W-:Y:S01]  /*2540*/  @!P4 IMAD R15, R15, 0xf0, RZ ;  /* 0x000000f00f0fc824 */ /* 0x000fe200078e02ff */
[----:B------:R-:W-:Y:S01]  /*2550*/  @!P6 LEA.HI.X R31, R24, c[0x0][0x16c], R22, 0x1, P2 ;  /* 0x00005b00181fea11 */ /* 0x000fe200010f0c16 */
[----:B------:R-:W-:Y:S01]  /*2560*/  @!P4 IMAD.WIDE.U32 R32, R194, 0xf0, R32 ;  /* 0x000000f0c220c825 */ /* 0x000fe200078e0020 */
[----:B------:R-:W-:-:S03]  /*2570*/  @!P5 LEA R24, P2, R26, c[0x0][0x168], 0x1 ;  /* 0x00005a001a18da11 */ /* 0x000fc600078408ff */
[----:B------:R-:W-:Y:S01]  /*2580*/  @!P4 IMAD.IADD R15, R33, 0x1, R15 ;  /* 0x00000001210fc824 */ /* 0x000fe200078e020f */
[----:B------:R-:W-:Y:S01]  /*2590*/  @!P5 LEA.HI.X R25, R26, c[0x0][0x16c], R17, 0x1, P2 ;  /* 0x00005b001a19da11 */ /* 0x000fe200010f0c11 */
[----:B------:R1:W-:Y:S01]  /*25a0*/  @!P6 LDGSTS.E.BYPASS.LTC128B.128 [R243+0x8800], [R30.64] ;  /* 0x088000001ef3efae */ /* 0x0003e2000b901d4c */
[----:B------:R-:W-:Y:S01]  /*25b0*/  @!P4 LEA R22, P2, R32, c[0x0][0x168], 0x1 ;  /* 0x00005a002016ca11 */ /* 0x000fe200078408ff */
[----:B------:R-:W-:Y:S01]  /*25c0*/  IMAD R17, R166, c[0x0][0x1a4], RZ ;  /* 0x00006900a6117a24 */ /* 0x000fe200078e02ff */
[-C--:B------:R-:W-:Y:S01]  /*25d0*/  ISETP.GE.AND P6, PT, R21, R3.reuse, PT ;  /* 0x000000031500720c */ /* 0x080fe20003fc6270 */
[----:B------:R2:W-:Y:S01]  /*25e0*/  @!P5 LDGSTS.E.BYPASS.LTC128B.128 [R243+0x9000], [R24.64] ;  /* 0x0900000018f3dfae */ /* 0x0005e2000b901d4c */
[----:B------:R-:W-:Y:S01]  /*25f0*/  @!P4 LEA.HI.X R23, R32, c[0x0][0x16c], R15, 0x1, P2 ;  /* 0x00005b002017ca11 */ /* 0x000fe200010f0c0f */
[----:B------:R-:W-:Y:S01]  /*2600*/  IMAD.WIDE.U32 R20, R20, c[0x0][0x1a0], R28 ;  /* 0x0000680014147a25 */ /* 0x000fe200078e001c */
[----:B------:R-:W-:-:S03]  /*2610*/  ISETP.GE.AND P5, PT, R13, R3, PT ;  /* 0x000000030d00720c */ /* 0x000fc60003fa6270 */
[----:B------:R4:W-:Y:S01]  /*2620*/  @!P4 LDGSTS.E.BYPASS.LTC128B.128 [R243+0x9800], [R22.64] ;  /* 0x0980000016f3cfae */ /* 0x0009e2000b901d4c */
[----:B------:R-:W-:Y:S01]  /*2630*/  IMAD.IADD R19, R21, 0x1, R19 ;  /* 0x0000000115137824 */ /* 0x000fe200078e0213 */
[----:B------:R-:W-:Y:S02]  /*2640*/  LEA R240, P2, R20, c[0x0][0x170], 0x1 ;  /* 0x00005c0014f07a11 */ /* 0x000fe400078408ff */
[----:B------:R-:W0:Y:S01]  /*2650*/  LDGDEPBAR ;  /* 0x00000000000079af */ /* 0x000e220000000000 */
[----:B------:R-:W-:Y:S01]  /*2660*/  ISETP.GE.AND P4, PT, R14, R3, PT ;  /* 0x000000030e00720c */ /* 0x000fe20003f86270 */
[----:B------:R-:W-:Y:S01]  /*2670*/  @!P6 IMAD.MOV.U32 R13, RZ, RZ, c[0x0][0x1a4] ;  /* 0x00006900ff0de624 */ /* 0x000fe200078e00ff */
[----:B------:R-:W-:Y:S01]  /*2680*/  LEA.HI.X R239, R20, c[0x0][0x174], R19, 0x1, P2 ;  /* 0x00005d0014ef7a11 */ /* 0x000fe200010f0c13 */
[----:B------:R-:W-:Y:S01]  /*2690*/  @!P6 IMAD.MOV.U32 R20, RZ, RZ, R240 ;  /* 0x000000ffff14e224 */ /* 0x000fe200078e00f0 */
[----:B------:R-:W-:Y:S01]  /*26a0*/  @!P6 MOV R15, c[0x0][0x1a0] ;  /* 0x00006800000fea02 */ /* 0x000fe20000000f00 */
[----:B------:R-:W-:Y:S01]  /*26b0*/  @!P6 IMAD R13, R13, 0x60, RZ ;  /* 0x000000600d0de824 */ /* 0x000fe200078e02ff */
[----:B------:R-:W-:Y:S01]  /*26c0*/  SHF.L.U32 R14, R14, 0x3, RZ ;  /* 0x000000030e0e7819 */ /* 0x000fe200000006ff */
[----:B------:R-:W-:-:S04]  /*26d0*/  @!P6 IMAD.MOV.U32 R21, RZ, RZ, R239 ;  /* 0x000000ffff15e224 */ /* 0x000fc800078e00ef */
[----:B------:R-:W-:-:S04]  /*26e0*/  @!P6 IMAD.WIDE.U32 R20, R15, 0x60, R20 ;  /* 0x000000600f14e825 */ /* 0x000fc800078e0014 */
[----:B------:R-:W-:Y:S01]  /*26f0*/  @!P1 IMAD.MOV.U32 R15, RZ, RZ, c[0x0][0x1a4] ;  /* 0x00006900ff0f9624 */ /* 0x000fe200078e00ff */
[----:B--2---:R-:W-:Y:S01]  /*2700*/  @!P4 MOV R24, R240 ;  /* 0x000000f00018c202 */ /* 0x004fe20000000f00 */
[----:B------:R-:W-:Y:S02]  /*2710*/  @!P4 IMAD.MOV.U32 R25, RZ, RZ, R239 ;  /* 0x000000ffff19c224 */ /* 0x000fe400078e00ef */
[----:B------:R-:W-:Y:S02]  /*2720*/  @!P6 IMAD.IADD R21, R21, 0x1, R13 ;  /* 0x000000011515e824 */ /* 0x000fe400078e020d */
[----:B----4-:R-:W-:Y:S01]  /*2730*/  IMAD.WIDE.U32 R22, R166, c[0x0][0x1a0], RZ ;  /* 0x00006800a6167a25 */ /* 0x010fe200078e00ff */
[----:B------:R-:W-:-:S04]  /*2740*/  DEPBAR.LE SB0, 0x0 ;  /* 0x000080000000791a */ /* 0x000fc80000000000 */
[----:B------:R-:W-:Y:S01]  /*2750*/  BAR.SYNC.DEFER_BLOCKING 0x0 ;  /* 0x0000000000007b1d */ /* 0x000fe20000010000 */
[----:B------:R-:W-:-:S04]  /*2760*/  @!P3 IADD3 R18, P2, R240, R22, RZ ;  /* 0x00000016f012b210 */ /* 0x000fc80007f5e0ff */
[----:B------:R-:W-:Y:S01]  /*2770*/  @!P3 IADD3.X R19, R239, R23, R17, P2, !PT ;  /* 0x00000017ef13b210 */ /* 0x000fe200017fe411 */
[----:B------:R-:W-:-:S05]  /*2780*/  @!P1 IMAD.MOV.U32 R17, RZ, RZ, c[0x0][0x1a0] ;  /* 0x00006800ff119624 */ /* 0x000fca00078e00ff */
[----:B------:R-:W-:-:S04]  /*2790*/  @!P1 LEA R22, P2, R17, R240, 0x6 ;  /* 0x000000f011169211 */ /* 0x000fc800078430ff */
        /* <DEDUP_REMOVED lines=31> */
[----:B------:R-:W-:Y:S02]  /*2990*/  @!P4 IMAD.MOV.U32 R8, RZ, RZ, R240 ;  /* 0x000000ffff08c224 */ /* 0x000fe400078e00f0 */
[----:B------:R-:W-:Y:S01]  /*29a0*/  @!P4 IMAD.MOV.U32 R9, RZ, RZ, R239 ;  /* 0x000000ffff09c224 */ /* 0x000fe200078e00ef */
[----:B------:R-:W-:Y:S01]  /*29b0*/  @P5 STS.128 [R243+0xc000], RZ ;  /* 0x00c000fff3005388 */ /* 0x000fe20000000c00 */
[----:B------:R-:W-:-:S02]  /*29c0*/  @!P4 IMAD R11, R11, 0xa0, RZ ;  /* 0x000000a00b0bc824 */ /* 0x000fc400078e02ff */
[----:B------:R-:W-:Y:S01]  /*29d0*/  @!P3 IMAD.MOV.U32 R10, RZ, RZ, c[0x0][0x1a4] ;  /* 0x00006900ff0ab624 */ /* 0x000fe200078e00ff */
[----:B------:R-:W-:Y:S01]  /*29e0*/  @!PT LDS RZ, [RZ] ;  /* 0x00000000fffff984 */ /* 0x000fe20000000800 */
[----:B------:R-:W-:Y:S01]  /*29f0*/  @!PT LDS RZ, [RZ] ;  /* 0x00000000fffff984 */ /* 0x000fe20000000800 */
[----:B------:R-:W-:Y:S01]  /*2a00*/  @!PT LDS RZ, [RZ] ;  /* 0x00000000fffff984 */ /* 0x000fe20000000800 */
[----:B------:R3:W-:Y:S01]  /*2a10*/  @!P5 LDGSTS.E.BYPASS.LTC128B.128 [R243+0xc000], [R12.64] ;  /* 0x0c0000000cf3dfae */ /* 0x0007e2000b901d4c */
[----:B------:R-:W-:Y:S02]  /*2a20*/  ISETP.GE.AND P5, PT, R7, R3, PT ;  /* 0x000000030700720c */ /* 0x000fe40003fa6270 */
[----:B----4-:R-:W-:Y:S01]  /*2a30*/  @!P3 MOV R18, c[0x0][0x1a0] ;  /* 0x000068000012ba02 */ /* 0x010fe20000000f00 */
[----:B------:R-:W-:Y:S01]  /*2a40*/  @!P3 IMAD R10, R10, 0xc0, RZ ;  /* 0x000000c00a0ab824 */ /* 0x000fe200078e02ff */
[----:B------:R-:W-:Y:S01]  /*2a50*/  @P4 STS.128 [R243+0xc800], RZ ;  /* 0x00c800fff3004388 */ /* 0x000fe20000000c00 */
[----:B------:R-:W-:Y:S02]  /*2a60*/  @!P6 IMAD.MOV.U32 R7, RZ, RZ, c[0x0][0x1a4] ;  /* 0x00006900ff07e624 */ /* 0x000fe400078e00ff */
[----:B-1----:R-:W-:Y:S02]  /*2a70*/  @!P2 IMAD.MOV.U32 R22, RZ, RZ, R240 ;  /* 0x000000ffff16a224 */ /* 0x002fe400078e00f0 */
[----:B------:R-:W-:-:S02]  /*2a80*/  @!P2 IMAD.MOV.U32 R23, RZ, RZ, R239 ;  /* 0x000000ffff17a224 */ /* 0x000fc400078e00ef */
[----:B--2---:R-:W-:-:S04]  /*2a90*/  @!P4 IMAD.MOV.U32 R20, RZ, RZ, c[0x0][0x1a0] ;  /* 0x00006800ff14c624 */ /* 0x004fc800078e00ff */
[----:B------:R-:W-:-:S04]  /*2aa0*/  @!P4 IMAD.WIDE.U32 R20, R20, 0xa0, R8 ;  /* 0x000000a01414c825 */ /* 0x000fc800078e0008 */
[----:B------:R-:W-:Y:S02]  /*2ab0*/  @!P3 IMAD.MOV.U32 R8, RZ, RZ, R240 ;  /* 0x000000ffff08b224 */ /* 0x000fe400078e00f0 */
[----:B------:R-:W-:Y:S02]  /*2ac0*/  @!P3 IMAD.MOV.U32 R9, RZ, RZ, R239 ;  /* 0x000000ffff09b224 */ /* 0x000fe400078e00ef */
[----:B------:R-:W-:Y:S02]  /*2ad0*/  @!P4 IMAD.IADD R21, R21, 0x1, R11 ;  /* 0x000000011515c824 */ /* 0x000fe400078e020b */
[----:B------:R-:W-:Y:S01]  /*2ae0*/  @!P3 IMAD.WIDE.U32 R18, R18, 0xc0, R8 ;  /* 0x000000c01212b825 */ /* 0x000fe200078e0008 */
[----:B------:R-:W-:Y:S02]  /*2af0*/  @!P2 MOV R9, c[0x0][0x1a0] ;  /* 0x000068000009aa02 */ /* 0x000fe40000000f00 */
[----:B------:R-:W-:Y:S01]  /*2b00*/  @!PT LDS RZ, [RZ] ;  /* 0x00000000fffff984 */ /* 0x000fe20000000800 */
[----:B------:R-:W-:Y:S01]  /*2b10*/  @!PT LDS RZ, [RZ] ;  /* 0x00000000fffff984 */ /* 0x000fe20000000800 */
[----:B------:R-:W-:Y:S01]  /*2b20*/  @!PT LDS RZ, [RZ] ;  /* 0x00000000fffff984 */ /* 0x000fe20000000800 */
[----:B------:R1:W-:Y:S01]  /*2b30*/  @!P4 LDGSTS.E.BYPASS.LTC128B.128 [R243+0xc800], [R20.64] ;  /* 0x0c80000014f3cfae */ /* 0x0003e2000b901d4c */
[----:B------:R-:W-:Y:S01]  /*2b40*/  @!P2 IMAD.MOV.U32 R8, RZ, RZ, c[0x0][0x1a4] ;  /* 0x00006900ff08a624 */ /* 0x000fe200078e00ff */
[----:B------:R-:W-:Y:S01]  /*2b50*/  @!P3 IADD3 R19, R19, R10, RZ ;  /* 0x0000000a1313b210 */ /* 0x000fe20007ffe0ff */
[----:B------:R-:W-:Y:S01]  /*2b60*/  @!P2 IMAD.WIDE.U32 R22, R9, 0xe0, R22 ;  /* 0x000000e00916a825 */ /* 0x000fe200078e0016 */
[----:B------:R-:W-:Y:S01]  /*2b70*/  LEA.HI R9, R201, R167, RZ, 0x4 ;  /* 0x000000a7c9097211 */ /* 0x000fe200078f20ff */
[----:B------:R-:W-:Y:S01]  /*2b80*/  @P3 STS.128 [R243+0xd000], RZ ;  /* 0x00d000fff3003388 */ /* 0x000fe20000000c00 */
[-C--:B------:R-:W-:Y:S01]  /*2b90*/  ISETP.GE.AND P4, PT, R6, R3.reuse, PT ;  /* 0x000000030600720c */ /* 0x080fe20003f86270 */
[----:B------:R-:W-:Y:S01]  /*2ba0*/  @!P2 IMAD R8, R8, 0xe0, RZ ;  /* 0x000000e00808a824 */ /* 0x000fe200078e02ff */
[----:B------:R-:W-:Y:S01]  /*2bb0*/  LOP3.LUT R11, R9, 0xfffffff0, RZ, 0xc0, !PT ;  /* 0xfffffff0090b7812 */ /* 0x000fe200078ec0ff */
[----:B------:R-:W-:Y:S01]  /*2bc0*/  @!PT LDS RZ, [RZ] ;  /* 0x00000000fffff984 */ /* 0x000fe20000000800 */
[----:B------:R-:W-:Y:S01]  /*2bd0*/  @!PT LDS RZ, [RZ] ;  /* 0x00000000fffff984 */ /* 0x000fe20000000800 */
[----:B------:R-:W-:Y:S01]  /*2be0*/  @!PT LDS RZ, [RZ] ;  /* 0x00000000fffff984 */ /* 0x000fe20000000800 */
[----:B------:R2:W-:Y:S01]  /*2bf0*/  @!P3 LDGSTS.E.BYPASS.LTC128B.128 [R243+0xd000], [R18.64] ;  /* 0x0d00000012f3bfae */ /* 0x0005e2000b901d4c */
[----:B------:R-:W-:Y:S01]  /*2c00*/  SHF.R.S32.HI R9, RZ, 0x4, R9 ;  /* 0x00000004ff097819 */ /* 0x000fe20000011409 */
[----:B------:R-:W-:Y:S01]  /*2c10*/  @!P2 IMAD.IADD R23, R23, 0x1, R8 ;  /* 0x000000011717a824 */ /* 0x000fe200078e0208 */
[----:B------:R-:W-:Y:S01]  /*2c20*/  ISETP.GE.AND P3, PT, R5, R3, PT ;  /* 0x000000030500720c */ /* 0x000fe20003f66270 */
[----:B------:R-:W-:Y:S01]  /*2c30*/  IMAD.IADD R11, R167, 0x1, -R11 ;  /* 0x00000001a70b7824 */ /* 0x000fe200078e0a0b */
[----:B------:R-:W-:Y:S01]  /*2c40*/  @P2 STS.128 [R243+0xd800], RZ ;  /* 0x00d800fff3002388 */ /* 0x000fe20000000c00 */
[----:B------:R-:W-:Y:S01]  /*2c50*/  @!P6 IMAD.MOV.U32 R8, RZ, RZ, c[0x0][0x1a0] ;  /* 0x00006800ff08e624 */ /* 0x000fe200078e00ff */
[----:B------:R-:W-:-:S02]  /*2c60*/  LEA.HI R10, R9, R9, RZ, 0x1 ;  /* 0x00000009090a7211 */ /* 0x000fc400078f08ff */
[----:B------:R-:W-:Y:S01]  /*2c70*/  SHF.R.S32.HI R6, RZ, 0x1f, R11 ;  /* 0x0000001fff067819 */ /* 0x000fe2000001140b */
[----:B------:R-:W-:Y:S01]  /*2c80*/  @!PT LDS RZ, [RZ] ;  /* 0x00000000fffff984 */ /* 0x000fe20000000800 */
[----:B------:R-:W-:Y:S01]  /*2c90*/  @!PT LDS RZ, [RZ] ;  /* 0x00000000fffff984 */ /* 0x000fe20000000800 */
[----:B------:R-:W-:Y:S01]  /*2ca0*/  @!PT LDS RZ, [RZ] ;  /* 0x00000000fffff984 */ /* 0x000fe20000000800 */
[----:B------:R4:W-:Y:S01]  /*2cb0*/  @!P2 LDGSTS.E.BYPASS.LTC128B.128 [R243+0xd800], [R22.64] ;  /* 0x0d80000016f3afae */ /* 0x0009e2000b901d4c */
[----:B---3--:R-:W-:Y:S02]  /*2cc0*/  @!P6 LEA R12, P2, R8, R240, 0x8 ;  /* 0x000000f0080ce211 */ /* 0x008fe400078440ff */
[----:B------:R-:W-:Y:S01]  /*2cd0*/  LEA.HI R6, R6, R11, RZ, 0x3 ;  /* 0x0000000b06067211 */ /* 0x000fe200078f18ff */
[----:B------:R-:W-:Y:S01]  /*2ce0*/  @P6 STS.128 [R243+0xe000], RZ ;  /* 0x00e000fff3006388 */ /* 0x000fe20000000c00 */
[----:B------:R-:W-:Y:S01]  /*2cf0*/  @!P6 LEA.HI.X R13, R8, R239, R7, 0x8, P2 ;  /* 0x000000ef080de211 */ /* 0x000fe200010f4407 */
[----:B------:R-:W-:Y:S01]  /*2d00*/  IMAD.SHL.U32 R8, R176, 0x40, RZ ;  /* 0x00000040b0087824 */ /* 0x000fe200078e00ff */
[----:B------:R-:W-:Y:S01]  /*2d10*/  LOP3.LUT R5, R6, 0xfffffff8, RZ, 0xc0, !PT ;  /* 0xfffffff806057812 */ /* 0x000fe200078ec0ff */
[----:B-1----:R-:W-:Y:S01]  /*2d20*/  @!P3 IMAD.MOV.U32 R20, RZ, RZ, c[0x0][0x1a0] ;  /* 0x00006800ff14b624 */ /* 0x002fe200078e00ff */
[----:B------:R-:W-:Y:S01]  /*2d30*/  @!P1 MOV R7, c[0x0][0x1a0] ;  /* 0x0000680000079a02 */ /* 0x000fe20000000f00 */
[----:B------:R-:W-:Y:S01]  /*2d40*/  @!PT LDS RZ, [RZ] ;  /* 0x00000000fffff984 */ /* 0x000fe20000000800 */
[----:B------:R-:W-:Y:S01]  /*2d50*/  @!PT LDS RZ, [RZ] ;  /* 0x00000000fffff984 */ /* 0x000fe20000000800 */
[----:B------:R-:W-:Y:S01]  /*2d60*/  @!PT LDS RZ, [RZ] ;  /* 0x00000000fffff984 */ /* 0x000fe20000000800 */
[----:B------:R1:W-:Y:S01]  /*2d70*/  @!P6 LDGSTS.E.BYPASS.LTC128B.128 [R243+0xe000], [R12.64] ;  /* 0x0e0000000cf3efae */ /* 0x0003e2000b901d4c */
[----:B------:R-:W-:Y:S01]  /*2d80*/  LOP3.LUT R10, R10, 0xfffffffe, RZ, 0xc0, !PT ;  /* 0xfffffffe0a0a7812 */ /* 0x000fe200078ec0ff */
[----:B------:R-:W-:Y:S01]  /*2d90*/  IMAD.SHL.U32 R196, R6, 0x40, RZ ;  /* 0x0000004006c47824 */ /* 0x000fe200078e00ff */
[-C--:B------:R-:W-:Y:S01]  /*2da0*/  ISETP.GE.AND P2, PT, R0, R3.reuse, PT ;  /* 0x000000030000720c */ /* 0x080fe20003f46270 */
[----:B------:R-:W-:Y:S01]  /*2db0*/  IMAD.IADD R0, R11, 0x1, -R5 ;  /* 0x000000010b007824 */ /* 0x000fe200078e0a05 */
[----:B------:R-:W-:Y:S01]  /*2dc0*/  LOP3.LUT R8, R8, 0x1c0, RZ, 0xc0, !PT ;  /* 0x000001c008087812 */ /* 0x000fe200078ec0ff */
[----:B------:R-:W-:Y:S01]  /*2dd0*/  IMAD.IADD R10, R9, 0x1, -R10 ;  /* 0x00000001090a7824 */ /* 0x000fe200078e0a0a */
[----:B------:R-:W-:Y:S01]  /*2de0*/  ISETP.GE.AND P6, PT, R4, R3, PT ;  /* 0x000000030400720c */ /* 0x000fe20003fc6270 */
[----:B--2---:R-:W-:Y:S01]  /*2df0*/  @!P1 IMAD.MOV.U32 R18, RZ, RZ, R240 ;  /* 0x000000ffff129224 */ /* 0x004fe200078e00f0 */
[----:B------:R-:W-:Y:S01]  /*2e00*/  LOP3.LUT R14, R8, 0x8, R14, 0xf8, !PT ;  /* 0x00000008080e7812 */ /* 0x000fe200078ef80e */
[----:B------:R-:W-:Y:S01]  /*2e10*/  @!P1 IMAD.MOV.U32 R19, RZ, RZ, R239 ;  /* 0x000000ffff139224 */ /* 0x000fe200078e00ef */
[----:B------:R-:W-:Y:S01]  /*2e20*/  SHF.R.U32.HI R8, RZ, 0x3, R8 ;  /* 0x00000003ff087819 */ /* 0x000fe20000011608 */
[----:B------:R-:W-:Y:S01]  /*2e30*/  IMAD.SHL.U32 R4, R10, 0x8, RZ ;  /* 0x000000080a047824 */ /* 0x000fe200078e00ff */
[----:B------:R-:W-:Y:S01]  /*2e40*/  @P1 STS.128 [R243+0xe800], RZ ;  /* 0x00e800fff3001388 */ /* 0x000fe20000000c00 */
[----:B------:R-:W-:Y:S01]  /*2e50*/  @!P1 IMAD.WIDE.U32 R18, R7, 0x120, R18 ;  /* 0x0000012007129825 */ /* 0x000fe200078e0012 */
[----:B------:R-:W-:-:S02]  /*2e60*/  LOP3.LUT R8, R14, R8, RZ, 0x3c, !PT ;  /* 0x000000080e087212 */ /* 0x000fc400078e3cff */
[----:B----4-:R-:W-:Y:S01]  /*2e70*/  @!P4 MOV R22, c[0x0][0x1a0] ;  /* 0x000068000016ca02 */ /* 0x010fe20000000f00 */
[----:B------:R-:W-:Y:S01]  /*2e80*/  IMAD.SHL.U32 R7, R0, 0x40, RZ ;  /* 0x0000004000077824 */ /* 0x000fe200078e00ff */
[----:B------:R-:W-:Y:S01]  /*2e90*/  @!P5 MOV R14, c[0x0][0x1a4] ;  /* 0x00006900000eda02 */ /* 0x000fe20000000f00 */
[----:B------:R-:W-:Y:S01]  /*2ea0*/  @!P1 IMAD.MOV.U32 R5, RZ, RZ, c[0x0][0x1a4] ;  /* 0x00006900ff059624 */ /* 0x000fe200078e00ff */
[----:B------:R-:W-:Y:S01]  /*2eb0*/  LEA.HI R201, R201, R167, RZ, 0x5 ;  /* 0x000000a7c9c97211 */ /* 0x000fe200078f28ff */
[----:B------:R-:W-:Y:S01]  /*2ec0*/  @!P5 IMAD.MOV.U32 R9, RZ, RZ, c[0x0][0x1a0] ;  /* 0x00006800ff09d624 */ /* 0x000fe200078e00ff */
[----:B------:R-:W-:Y:S01]  /*2ed0*/  LOP3.LUT R7, R7, 0x1c0, RZ, 0xc0, !PT ;  /* 0x000001c007077812 */ /* 0x000fe200078ec0ff */
[----:B------:R-:W-:Y:S01]  /*2ee0*/  @!P1 IMAD R5, R5, 0x120, RZ ;  /* 0x0000012005059824 */ /* 0x000fe200078e02ff */
[----:B------:R-:W-:Y:S01]  /*2ef0*/  SHF.R.S32.HI R199, RZ, 0x5, R201 ;  /* 0x00000005ffc77819 */ /* 0x000fe200000114c9 */
[----:B------:R-:W-:Y:S01]  /*2f00*/  IMAD R235, R10, 0x200, R8 ;  /* 0x000002000aeb7824 */ /* 0x000fe200078e0208 */
[----:B------:R-:W-:Y:S01]  /*2f10*/  LOP3.LUT R4, R7, 0x8, R4, 0xf8, !PT ;  /* 0x0000000807047812 */ /* 0x000fe200078ef804 */
[----:B------:R-:W-:Y:S01]  /*2f20*/  @!P1 IMAD.IADD R19, R19, 0x1, R5 ;  /* 0x0000000113139824 */ /* 0x000fe200078e0205 */
[----:B------:R-:W-:Y:S01]  /*2f30*/  SHF.R.U32.HI R195, RZ, 0x3, R7 ;  /* 0x00000003ffc37819 */ /* 0x000fe20000011607 */
[----:B------:R-:W-:Y:S01]  /*2f40*/  @!P5 IMAD.MOV.U32 R5, RZ, RZ, R239 ;  /* 0x000000ffff05d224 */ /* 0x000fe200078e00ef */
[----:B------:R-:W-:Y:S01]  /*2f50*/  LOP3.LUT R196, R196, 0xfffffe00, RZ, 0xc0, !PT ;  /* 0xfffffe00c4c47812 */ /* 0x000fe200078ec0ff */
[----:B------:R-:W-:Y:S01]  /*2f60*/  @!P5 IMAD R14, R14, 0x140, RZ ;  /* 0x000001400e0ed824 */ /* 0x000fe200078e02ff */
[----:B------:R-:W-:Y:S01]  /*2f70*/  LOP3.LUT R195, R4, R195, RZ, 0x3c, !PT ;  /* 0x000000c304c37212 */ /* 0x000fe200078e3cff */
[----:B------:R-:W-:Y:S01]  /*2f80*/  @!P5 IMAD.MOV.U32 R4, RZ, RZ, R240 ;  /* 0x000000ffff04d224 */ /* 0x000fe200078e00f0 */
[----:B------:R-:W-:Y:S01]  /*2f90*/  @!PT LDS RZ, [RZ] ;  /* 0x00000000fffff984 */ /* 0x000fe20000000800 */
[----:B------:R-:W-:Y:S01]  /*2fa0*/  @!PT LDS RZ, [RZ] ;  /* 0x00000000fffff984 */ /* 0x000fe20000000800 */
[----:B------:R-:W-:Y:S01]  /*2fb0*/  @!PT LDS RZ, [RZ] ;  /* 0x00000000fffff984 */ /* 0x000fe20000000800 */
[----:B------:R2:W-:Y:S01]  /*2fc0*/  @!P1 LDGSTS.E.BYPASS.LTC128B.128 [R243+0xe800], [R18.64] ;  /* 0x0e80000012f39fae */ /* 0x0005e2000b901d4c */
[----:B------:R-:W-:Y:S01]  /*2fd0*/  ISETP.GE.AND P1, PT, R16, R3, PT ;  /* 0x000000031000720c */ /* 0x000fe20003f26270 */
[----:B-1----:R-:W-:Y:S01]  /*2fe0*/  @!P4 IMAD.MOV.U32 R12, RZ, RZ, c[0x0][0x1a4] ;  /* 0x00006900ff0cc624 */ /* 0x002fe200078e00ff */
[----:B------:R-:W-:Y:S01]  /*2ff0*/  SHF.L.U32 R235, R235, 0x1, RZ ;  /* 0x00000001ebeb7819 */ /* 0x000fe200000006ff */
[----:B------:R-:W-:Y:S01]  /*3000*/  @!P5 IMAD.WIDE.U32 R8, R9, 0x140, R4 ;  /* 0x000001400908d825 */ /* 0x000fe200078e0004 */
[----:B------:R-:W-:Y:S02]  /*3010*/  @P5 STS.128 [R243+0xf000], RZ ;  /* 0x00f000fff3005388 */ /* 0x000fe40000000c00 */
[----:B------:R-:W-:Y:S01]  /*3020*/  IADD3 R232, R235, 0x2040, RZ ;  /* 0x00002040ebe87810 */ /* 0x000fe20007ffe0ff */
[----:B------:R-:W-:Y:S01]  /*3030*/  @!P4 IMAD.MOV.U32 R4, RZ, RZ, R240 ;  /* 0x000000ffff04c224 */ /* 0x000fe200078e00f0 */
[----:B------:R-:W-:Y:S01]  /*3040*/  @!P5 IADD3 R15, R9, R14, RZ ;  /* 0x0000000e090fd210 */ /* 0x000fe20007ffe0ff */
[----:B------:R-:W-:-:S02]  /*3050*/  @!P4 IMAD.MOV.U32 R5, RZ, RZ, R239 ;  /* 0x000000ffff05c224 */ /* 0x000fc400078e00ef */
[----:B------:R-:W-:Y:S02]  /*3060*/  @!P3 IMAD.MOV.U32 R10, RZ, RZ, c[0x0][0x1a4] ;  /* 0x00006900ff0ab624 */ /* 0x000fe400078e00ff */
[----:B------:R-:W-:-:S04]  /*3070*/  @!P4 IMAD.WIDE.U32 R22, R22, 0x160, R4 ;  /* 0x000001601616c825 */ /* 0x000fc800078e0004 */
[----:B------:R-:W-:Y:S02]  /*3080*/  @!P3 IMAD.MOV.U32 R4, RZ, RZ, R240 ;  /* 0x000000ffff04b224 */ /* 0x000fe400078e00f0 */
[----:B------:R-:W-:Y:S02]  /*3090*/  @!P3 IMAD.MOV.U32 R5, RZ, RZ, R239 ;  /* 0x000000ffff05b224 */ /* 0x000fe400078e00ef */
[----:B------:R-:W-:Y:S02]  /*30a0*/  @!P4 IMAD R12, R12, 0x160, RZ ;  /* 0x000001600c0cc824 */ /* 0x000fe400078e02ff */
[----:B------:R-:W-:Y:S01]  /*30b0*/  @!P3 IMAD.WIDE.U32 R20, R20, 0x180, R4 ;  /* 0x000001801414b825 */ /* 0x000fe200078e0004 */
[----:B------:R-:W-:Y:S02]  /*30c0*/  @!P2 MOV R5, R239 ;  /* 0x000000ef0005a202 */ /* 0x000fe40000000f00 */
[----:B------:R-:W-:Y:S01]  /*30d0*/  @!P4 IADD3 R13, R23, R12, RZ ;  /* 0x0000000c170dc210 */ /* 0x000fe20007ffe0ff */
[----:B--2---:R-:W-:-:S02]  /*30e0*/  @!P2 IMAD.MOV.U32 R18, RZ, RZ, c[0x0][0x1a0] ;  /* 0x00006800ff12a624 */ /* 0x004fc400078e00ff */
[----:B------:R-:W-:Y:S02]  /*30f0*/  @!P2 IMAD.MOV.U32 R4, RZ, RZ, R240 ;  /* 0x000000ffff04a224 */ /* 0x000fe400078e00f0 */
[----:B------:R-:W-:Y:S02]  /*3100*/  @!P5 IMAD.MOV.U32 R14, RZ, RZ, R8 ;  /* 0x000000ffff0ed224 */ /* 0x000fe400078e0008 */
[----:B------:R-:W-:-:S03]  /*3110*/  @!P2 IMAD.WIDE.U32 R18, R18, 0x1a0, R4 ;  /* 0x000001a01212a825 */ /* 0x000fc600078e0004 */
[----:B------:R-:W-:Y:S01]  /*3120*/  @!PT LDS RZ, [RZ] ;  /* 0x00000000fffff984 */ /* 0x000fe20000000800 */
[----:B------:R-:W-:Y:S01]  /*3130*/  @!PT LDS RZ, [RZ] ;  /* 0x00000000fffff984 */ /* 0x000fe20000000800 */
[----:B------:R-:W-:Y:S01]  /*3140*/  @!PT LDS RZ, [RZ] ;  /* 0x00000000fffff984 */ /* 0x000fe20000000800 */
[----:B------:R1:W-:Y:S01]  /*3150*/  @!P5 LDGSTS.E.BYPASS.LTC128B.128 [R243+0xf000], [R14.64] ;  /* 0x0f0000000ef3dfae */ /* 0x0003e2000b901d4c */
[----:B------:R-:W-:Y:S02]  /*3160*/  @!P6 IMAD.MOV.U32 R16, RZ, RZ, c[0x0][0x1a0] ;  /* 0x00006800ff10e624 */ /* 0x000fe400078e00ff */
[----:B------:R-:W-:Y:S01]  /*3170*/  @!P6 IMAD.MOV.U32 R4, RZ, RZ, R240 ;  /* 0x000000ffff04e224 */ /* 0x000fe200078e00f0 */
[----:B------:R-:W-:Y:S01]  /*3180*/  @P4 STS.128 [R243+0xf800], RZ ;  /* 0x00f800fff3004388 */ /* 0x000fe20000000c00 */
[----:B------:R-:W-:Y:S02]  /*3190*/  @!P6 IMAD.MOV.U32 R5, RZ, RZ, R239 ;  /* 0x000000ffff05e224 */ /* 0x000fe400078e00ef */
[----:B------:R-:W-:Y:S02]  /*31a0*/  @!P2 IMAD.MOV.U32 R8, RZ, RZ, c[0x0][0x1a4] ;  /* 0x00006900ff08a624 */ /* 0x000fe400078e00ff */
[----:B------:R-:W-:Y:S02]  /*31b0*/  @!P3 IMAD R10, R10, 0x180, RZ ;  /* 0x000001800a0ab824 */ /* 0x000fe400078e02ff */
[----:B------:R-:W-:-:S02]  /*31c0*/  @!P6 IMAD.MOV.U32 R7, RZ, RZ, c[0x0][0x1a4] ;  /* 0x00006900ff07e624 */ /* 0x000fc400078e00ff */
[----:B------:R-:W-:-:S04]  /*31d0*/  @!P6 IMAD.WIDE.U32 R16, R16, 0x1c0, R4 ;  /* 0x000001c01010e825 */ /* 0x000fc800078e0004 */
[----:B------:R-:W-:Y:S02]  /*31e0*/  @!P2 IMAD R8, R8, 0x1a0, RZ ;  /* 0x000001a00808a824 */ /* 0x000fe400078e02ff */
[----:B------:R-:W-:Y:S02]  /*31f0*/  @!P1 IMAD.MOV.U32 R4, RZ, RZ, c[0x0][0x1a0] ;  /* 0x00006800ff049624 */ /* 0x000fe400078e00ff */
[----:B------:R-:W-:Y:S02]  /*3200*/  @!P1 IMAD.MOV.U32 R24, RZ, RZ, R240 ;  /* 0x000000ffff189224 */ /* 0x000fe400078e00f0 */
[----:B------:R-:W-:Y:S02]  /*3210*/  @!P1 IMAD.MOV.U32 R25, RZ, RZ, R239 ;  /* 0x000000ffff199224 */ /* 0x000fe400078e00ef */
[----:B------:R-:W-:Y:S02]  /*3220*/  @!P1 IMAD.MOV.U32 R3, RZ, RZ, c[0x0][0x1a4] ;  /* 0x00006900ff039624 */ /* 0x000fe400078e00ff */
[----:B------:R-:W-:-:S02]  /*3230*/  @!P4 IMAD.MOV.U32 R12, RZ, RZ, R22 ;  /* 0x000000ffff0cc224 */ /* 0x000fc400078e0016 */
[----:B------:R-:W-:Y:S02]  /*3240*/  @!P3 IMAD.IADD R11, R21, 0x1, R10 ;  /* 0x00000001150bb824 */ /* 0x000fe400078e020a */
[----:B------:R-:W-:Y:S01]  /*3250*/  @!P6 IMAD R7, R7, 0x1c0, RZ ;  /* 0x000001c00707e824 */ /* 0x000fe200078e02ff */
[----:B------:R-:W-:Y:S01]  /*3260*/  @!PT LDS RZ, [RZ] ;  /* 0x00000000fffff984 */ /* 0x000fe20000000800 */
[----:B------:R-:W-:Y:S01]  /*3270*/  @!PT LDS RZ, [RZ] ;  /* 0x00000000fffff984 */ /* 0x000fe20000000800 */
[----:B------:R-:W-:Y:S01]  /*3280*/  @!PT LDS RZ, [RZ] ;  /* 0x00000000fffff984 */ /* 0x000fe20000000800 */
[----:B------:R1:W-:Y:S01]  /*3290*/  @!P4 LDGSTS.E.BYPASS.LTC128B.128 [R243+0xf800], [R12.64] ;  /* 0x0f8000000cf3cfae */ /* 0x0003e2000b901d4c */
[----:B------:R-:W-:Y:S02]  /*32a0*/  IMAD R236, R199, 0x400, R196 ;  /* 0x00000400c7ec7824 */ /* 0x000fe400078e02c4 */
[----:B------:R-:W-:Y:S01]  /*32b0*/  @!P3 IMAD.MOV.U32 R10, RZ, RZ, R20 ;  /* 0x000000ffff0ab224 */ /* 0x000fe200078e0014 */
[----:B------:R-:W-:Y:S01]  /*32c0*/  @!P6 IADD3 R17, R17, R7, RZ ;  /* 0x000000071111e210 */ /* 0x000fe20007ffe0ff */
        /* <DEDUP_REMOVED lines=16> */
[----:B------:R-:W-:Y:S02]  /*33d0*/  IMAD.SHL.U32 R236, R236, 0x2, RZ ;  /* 0x00000002ecec7824 */ /* 0x000fe400078e00ff */
[----:B------:R-:W-:Y:S01]  /*33e0*/  IMAD R199, R199, 0x10, R200 ;  /* 0x00000010c7c77824 */ /* 0x000fe200078e02c8 */
        /* <DEDUP_REMOVED lines=15> */
[----:B------:R-:W2:Y:S01]  /*34e0*/  LDSM.16.M88.4 R60, [R235+0x2800] ;  /* 0x00280000eb3c783b */ /* 0x000ea20000000200 */
[----:B------:R-:W-:-:S02]  /*34f0*/  SEL R0, R0, 0xfffffff0, !P3 ;  /* 0xfffffff000007807 */ /* 0x000fc40005800000 */
[----:B------:R-:W-:Y:S01]  /*3500*/  LOP3.LUT P1, RZ, R176, 0x4, RZ, 0xc0, !PT ;  /* 0x00000004b0ff7812 */ /* 0x000fe2000782c0ff */
[----:B-1----:R-:W3:Y:S01]  /*3510*/  LDSM.16.M88.4 R12, [R235+0x5800] ;  /* 0x00580000eb0c783b */ /* 0x002ee20000000200 */
[----:B------:R-:W-:Y:S02]  /*3520*/  IMAD R234, R3, 0x2, R236 ;  /* 0x0000000203ea7824 */ /* 0x000fe400078e02ec */
[----:B------:R-:W-:Y:S01]  /*3530*/  IMAD R229, R0, 0x2, R235 ;  /* 0x0000000200e57824 */ /* 0x000fe200078e02eb */
[----:B------:R-:W-:Y:S04]  /*3540*/  LDSM.16.M88.4 R68, [R235+0x2000] ;  /* 0x00200000eb44783b */ /* 0x000fe80000000200 */
[----:B------:R-:W-:Y:S04]  /*3550*/  LDSM.16.M88.4 R140, [R234] ;  /* 0x00000000ea8c783b */ /* 0x000fe80000000200 */
[----:B------:R-:W-:Y:S04]  /*3560*/  LDSM.16.M88.4 R52, [R235+0x3000] ;  /* 0x00300000eb34783b */ /* 0x000fe80000000200 */
[----:B----4-:R-:W1:Y:S04]  /*3570*/  LDSM.16.M88.4 R4, [R229+0x2800] ;  /* 0x00280000e504783b */ /* 0x010e680000000200 */
[----:B------:R-:W4:Y:S04]  /*3580*/  LDSM.16.M88.4 R44, [R235+0x3800] ;  /* 0x00380000eb2c783b */ /* 0x000f280000000200 */
[----:B------:R-:W1:Y:S04]  /*3590*/  LDSM.16.M88.4 R36, [R235+0x4000] ;  /* 0x00400000eb24783b */ /* 0x000e680000000200 */
[----:B------:R-:W1:Y:S04]  /*35a0*/  LDSM.16.M88.4 R28, [R235+0x4800] ;  /* 0x00480000eb1c783b */ /* 0x000e680000000200 */
[----:B------:R-:W4:Y:S04]  /*35b0*/  LDSM.16.M88.4 R20, [R235+0x5000] ;  /* 0x00500000eb14783b */ /* 0x000f280000000200 */
[----:B------:R-:W4:Y:S01]  /*35c0*/  LDSM.16.M88.4 R96, [R235+0x6000] ;  /* 0x00600000eb60783b */ /* 0x000f220000000200 */
[C---:B--2---:R-:W-:Y:S03]  /*35d0*/  HMMA.16816.F32 R64, R76.reuse, R60, RZ ;  /* 0x0000003c4c40723c */ /* 0x044fe600000018ff */
[----:B------:R-:W2:Y:S04]  /*35e0*/  LDSM.16.M88.4 R88, [R235+0x6800] ;  /* 0x00680000eb58783b */ /* 0x000ea80000000200 */
[----:B------:R-:W2:Y:S01]  /*35f0*/  LDSM.16.M88.4 R136, [R235+0x7000] ;  /* 0x00700000eb88783b */ /* 0x000ea20000000200 */
[C---:B------:R-:W-:Y:S03]  /*3600*/  HMMA.16816.F32 R60, R76.reuse, R62, RZ ;  /* 0x0000003e4c3c723c */ /* 0x040fe600000018ff */
[----:B------:R-:W2:Y:S04]  /*3610*/  LDSM.16.M88.4 R128, [R235+0x7800] ;  /* 0x00780000eb80783b */ /* 0x000ea80000000200 */
[----:B------:R-:W2:Y:S01]  /*3620*/  LDSM.16.M88.4 R120, [R235+0x8000] ;  /* 0x00800000eb78783b */ /* 0x000ea20000000200 */
[C---:B---3--:R-:W-:Y:S03]  /*3630*/  HMMA.16816.F32 R16, R76.reuse, R12, RZ ;  /* 0x0000000c4c10723c */ /* 0x048fe600000018ff */
[----:B------:R-:W3:Y:S04]  /*3640*/  LDSM.16.M88.4 R112, [R235+0x8800] ;  /* 0x00880000eb70783b */ /* 0x000ee80000000200 */
[----:B------:R-:W2:Y:S01]  /*3650*/  LDSM.16.M88.4 R104, [R235+0x9000] ;  /* 0x00900000eb68783b */ /* 0x000ea20000000200 */
[----:B------:R-:W-:Y:S03]  /*3660*/  HMMA.16816.F32 R12, R76, R14, RZ ;  /* 0x0000000e4c0c723c */ /* 0x000fe600000018ff */
[----:B------:R-:W2:Y:S04]  /*3670*/  LDSM.16.M88.4 R80, [R235+0x9800] ;  /* 0x00980000eb50783b */ /* 0x000ea80000000200 */
[----:B------:R-:W2:Y:S01]  /*3680*/  LDSM.16.M88.4 R144, [R229+0x5800] ;  /* 0x00580000e590783b */ /* 0x000ea20000000200 */
        /* <DEDUP_REMOVED lines=12> */
[C---:B----4-:R-:W-:Y:S03]  /*3750*/  HMMA.16816.F32 R48, R76.reuse, R44, RZ ;  /* 0x0000002c4c30723c */ /* 0x050fe600000018ff */
        /* <DEDUP_REMOVED lines=36> */
[----:B------:R-:W-:Y:S01]  /*39a0*/  ISETP.GT.AND P2, PT, R242, R238, PT ;  /* 0x000000eef200720c */ /* 0x000fe20003f44270 */
[----:B------:R-:W-:Y:S01]  /*39b0*/  IMAD R233, R4, 0x2, R236 ;  /* 0x0000000204e97824 */ /* 0x000fe200078e02ec */
[----:B------:R-:W-:-:S03]  /*39c0*/  @P1 IADD3 R232, R5, -0x40, RZ ;  /* 0xffffffc005e81810 */ /* 0x000fc60007ffe0ff */
[C---:B------:R-:W-:Y:S01]  /*39d0*/  HMMA.16816.F32 R44, R140.reuse, R162, R44 ;  /* 0x000000a28c2c723c */ /* 0x040fe2000000182c */
[----:B------:R-:W1:Y:S01]  /*39e0*/  LDSM.16.M88.4 R160, [R229+0x8000] ;  /* 0x00800000e5a0783b */ /* 0x000e620000000200 */
[----:B------:R-:W-:Y:S01]  /*39f0*/  LEA R231, R3, R233, 0x1 ;  /* 0x000000e903e77211 */ /* 0x000fe200078e08ff */
[----:B------:R-:W-:Y:S01]  /*3a00*/  IMAD R166, R0, 0x2, R232 ;  /* 0x0000000200a67824 */ /* 0x000fe200078e02e8 */
[----:B------:R-:W-:Y:S01]  /*3a10*/  LOP3.LUT R0, R201, 0xffffffe0, RZ, 0xc0, !PT ;  /* 0xffffffe0c9007812 */ /* 0x000fe200078ec0ff */
[----:B------:R-:W-:Y:S01]  /*3a20*/  LDSM.16.M88.4 R176, [R232] ;  /* 0x00000000e8b0783b */ /* 0x000fe20000000200 */
[----:B------:R-:W-:Y:S02]  /*3a30*/  IADD3 R225, R232, 0x800, RZ ;  /* 0x00000800e8e17810 */ /* 0x000fe40007ffe0ff */
[----:B------:R-:W-:Y:S01]  /*3a40*/  HMMA.16816.F32 R40, R140, R156, R40 ;  /* 0x0000009c8c28723c */ /* 0x000fe20000001828 */
[----:B------:R-:W-:Y:S01]  /*3a50*/  IMAD.IADD R0, R167, 0x1, -R0 ;  /* 0x00000001a7007824 */ /* 0x000fe200078e0a00 */
[----:B------:R-:W-:-:S02]  /*3a60*/  @!P2 LEA R248, P1, R165, c[0x0][0x168], 0x1 ;  /* 0x00005a00a5f8aa11 */ /* 0x000fc400078208ff */
[----:B------:R-:W-:Y:S02]  /*3a70*/  IADD3 R224, R232, 0x1000, RZ ;  /* 0x00001000e8e07810 */ /* 0x000fe40007ffe0ff */
[----:B------:R-:W-:Y:S02]  /*3a80*/  SHF.R.S32.HI R5, RZ, 0x1f, R0 ;  /* 0x0000001fff057819 */ /* 0x000fe40000011400 */
[----:B------:R-:W-:Y:S01]  /*3a90*/  HMMA.16816.F32 R36, R140, R158, R36 ;  /* 0x0000009e8c24723c */ /* 0x000fe20000001824 */
[----:B------:R-:W-:Y:S01]  /*3aa0*/  LDSM.16.M88.4 R156, [R233] ;  /* 0x00000000e99c783b */ /* 0x000fe20000000200 */
[----:B------:R-:W-:Y:S02]  /*3ab0*/  LEA.HI R0, R5, R0, RZ, 0x2 ;  /* 0x0000000005007211 */ /* 0x000fe400078f10ff */
[----:B------:R-:W-:Y:S02]  /*3ac0*/  LOP3.LUT R5, R195, R196, RZ, 0xfc, !PT ;  /* 0x000000c4c3057212 */ /* 0x000fe400078efcff */
[----:B------:R-:W-:-:S02]  /*3ad0*/  SHF.R.S32.HI R0, RZ, 0x2, R0 ;  /* 0x00000002ff007819 */ /* 0x000fc40000011400 */
[C---:B------:R-:W-:Y:S01]  /*3ae0*/  HMMA.16816.F32 R32, R140.reuse, R152, R32 ;  /* 0x000000988c20723c */ /* 0x040fe20000001820 */
[----:B------:R-:W-:Y:S02]  /*3af0*/  @!P2 LEA.HI.X R245, R165, c[0x0][0x16c], R164, 0x1, P1 ;  /* 0x00005b00a5f5aa11 */ /* 0x000fe400008f0ca4 */
[----:B------:R-:W-:Y:S02]  /*3b00*/  IADD3 R199, R199, 0x1, R0 ;  /* 0x00000001c7c77810 */ /* 0x000fe40007ffe000 */
[C---:B------:R-:W-:Y:S02]  /*3b10*/  IADD3 R223, R232.reuse, 0x1800, RZ ;  /* 0x00001800e8df7810 */ /* 0x040fe40007ffe0ff */
[----:B------:R-:W-:Y:S01]  /*3b20*/  IADD3 R199, R197, R199, -R198 ;  /* 0x000000c7c5c77210 */ /* 0x000fe20007ffe8c6 */
[----:B------:R-:W-:Y:S01]  /*3b30*/  HMMA.16816.F32 R28, R140, R154, R28 ;  /* 0x0000009a8c1c723c */ /* 0x000fe2000000181c */
[----:B------:R-:W4:Y:S01]  /*3b40*/  LDSM.16.M88.4 R152, [R229+0x8800] ;  /* 0x00880000e598783b */ /* 0x000f220000000200 */
[----:B------:R-:W-:-:S02]  /*3b50*/  IADD3 R222, R232, 0x2000, RZ ;  /* 0x00002000e8de7810 */ /* 0x000fc40007ffe0ff */
[----:B------:R-:W-:Y:S02]  /*3b60*/  IADD3 R205, R199, c[0x0][0x2e8], RZ ;  /* 0x0000ba00c7cd7a10 */ /* 0x000fe40007ffe0ff */
[----:B------:R-:W-:Y:S02]  /*3b70*/  IADD3 R221, R232, 0x2800, RZ ;  /* 0x00002800e8dd7810 */ /* 0x000fe40007ffe0ff */
[C---:B--2---:R-:W-:Y:S01]  /*3b80*/  HMMA.16816.F32 R8, R140.reuse, R80, R8 ;  /* 0x000000508c08723c */ /* 0x044fe20000001808 */
[C---:B------:R-:W-:Y:S02]  /*3b90*/  IADD3 R204, R205.reuse, 0x8, RZ ;  /* 0x00000008cdcc7810 */ /* 0x040fe40007ffe0ff */
[-C--:B------:R-:W-:Y:S02]  /*3ba0*/  IMNMX R205, R205, R197.reuse, PT ;  /* 0x000000c5cdcd7217 */ /* 0x080fe40003800200 */
[----:B------:R-:W-:Y:S02]  /*3bb0*/  IMNMX R204, R204, R197, PT ;  /* 0x000000c5cccc7217 */ /* 0x000fe40003800200 */
[C---:B------:R-:W-:Y:S01]  /*3bc0*/  IADD3 R220, R232.reuse, 0x3000, RZ ;  /* 0x00003000e8dc7810 */ /* 0x040fe20007ffe0ff */
[----:B------:R-:W-:Y:S01]  /*3bd0*/  HMMA.16816.F32 R96, R140, R82, R96 ;  /* 0x000000528c60723c */ /* 0x000fe20000001860 */
[----:B------:R-:W2:Y:S01]  /*3be0*/  LDSM.16.M88.4 R80, [R232+0x2000] ;  /* 0x00200000e850783b */ /* 0x000ea20000000200 */
[----:B------:R-:W-:-:S02]  /*3bf0*/  IADD3 R219, R232, 0x3800, RZ ;  /* 0x00003800e8db7810 */ /* 0x000fc40007ffe0ff */
        /* <DEDUP_REMOVED lines=184> */
.L_x_3427:
[----:B------:R-:W-:-:S04]  /*4780*/  LEA R80, -R194, RZ, 0x8 ;  /* 0x000000ffc2507211 */ /* 0x000fc800078e41ff */
[----:B------:R-:W-:Y:S02]  /*4790*/  SHF.R.S32.HI R7, RZ, 0x1f, R80 ;  /* 0x0000001fff077819 */ /* 0x000fe40000011450 */
.L_x_3428:
[----:B------:R-:W-:Y:S01]  /*47a0*/  IADD3 R165, P1, R80, R165, RZ ;  /* 0x000000a550a57210 */ /* 0x000fe20007f3e0ff */
[----:B------:R-:W-:Y:S02]  /*47b0*/  IMAD.MOV.U32 R6, RZ, RZ, 0x5 ;  /* 0x00000005ff067424 */ /* 0x000fe400078e00ff */
[C---:B------:R-:W-:Y:S01]  /*47c0*/  IMAD.SHL.U32 R0, R194.reuse, 0x20, RZ ;  /* 0x00000020c2007824 */ /* 0x040fe200078e00ff */
        /* <DEDUP_REMOVED lines=25> */
[----:B---3--:R-:W-:Y:S02]  /*4960*/  IADD3 R82, P1, R140, R0, RZ ;  /* 0x000000008c527210 */ /* 0x008fe40007f3e0ff */
        /* <DEDUP_REMOVED lines=17> */
[----:B----4-:R-:W-:Y:S02]  /*4a80*/  IADD3 R80, P1, R82, R0, RZ ;  /* 0x0000000052507210 */ /* 0x010fe40007f3e0ff */
        /* <DEDUP_REMOVED lines=12> */
.L_x_3426:
        /* <DEDUP_REMOVED lines=71> */
[----:B------:R-:W-:Y:S01]  /*4fc0*/  FSEL R202, R50, -INF , !P2 ;  /* 0xff80000032ca7808 */ /* 0x000fe20005000000 */
[----:B------:R-:W-:Y:S01]  /*4fd0*/  IMAD.MOV.U32 R50, RZ, RZ, R70 ;  /* 0x000000ffff327224 */ /* 0x000fe200078e0046 */
[----:B------:R-:W-:-:S02]  /*4fe0*/  FSEL R196, R49, -INF , !P1 ;  /* 0xff80000031c47808 */ /* 0x000fc40004800000 */
[----:B------:R-:W-:Y:S02]  /*4ff0*/  FSEL R201, R51, -INF , !P5 ;  /* 0xff80000033c97808 */ /* 0x000fe40006800000 */
[----:B------:R-:W-:Y:S02]  /*5000*/  FSEL R197, R44, -INF , !P6 ;  /* 0xff8000002cc57808 */ /* 0x000fe40007000000 */
[-C--:B------:R-:W-:Y:S02]  /*5010*/  ISETP.GE.AND P3, PT, R56, R204.reuse, PT ;  /* 0x000000cc3800720c */ /* 0x080fe40003f66270 */
        /* <DEDUP_REMOVED lines=12> */
[----:B------:R-:W-:Y:S02]  /*50e0*/  FSEL R145, R40, -INF , !P5 ;  /* 0xff80000028917808 */ /* 0x000fe40006800000 */
[C---:B------:R-:W-:Y:S02]  /*50f0*/  IADD3 R44, R0.reuse, 0x49, RZ ;  /* 0x00000049002c7810 */ /* 0x040fe40007ffe0ff */
[----:B------:R-:W-:-:S02]  /*5100*/  IADD3 R40, R0, 0x50, RZ ;  /* 0x0000005000287810 */ /* 0x000fc40007ffe0ff */
[----:B------:R-:W-:Y:S02]  /*5110*/  ISETP.GE.AND P5, PT, R48, R204, PT ;  /* 0x000000cc3000720c */ /* 0x000fe40003fa6270 */
[----:B------:R-:W-:Y:S02]  /*5120*/  FSEL R194, R42, -INF , !P6 ;  /* 0xff8000002ac27808 */ /* 0x000fe40007000000 */
[----:B------:R-:W-:Y:S02]  /*5130*/  FSEL R146, R41, -INF , !P3 ;  /* 0xff80000029927808 */ /* 0x000fe40005800000 */
[----:B------:R-:W-:Y:S02]  /*5140*/  FSEL R191, R43, -INF , !P2 ;  /* 0xff8000002bbf7808 */ /* 0x000fe40005000000 */
[----:B------:R-:W-:Y:S02]  /*5150*/  FSEL R147, R36, -INF , !P1 ;  /* 0xff80000024937808 */ /* 0x000fe40004800000 */
[----:B------:R-:W-:-:S02]  /*5160*/  ISETP.GE.AND P6, PT, R44, R205, PT ;  /* 0x000000cd2c00720c */ /* 0x000fc40003fc6270 */
[-C--:B------:R-:W-:Y:S02]  /*5170*/  ISETP.GE.AND P3, PT, R44, R204.reuse, PT ;  /* 0x000000cc2c00720c */ /* 0x080fe40003f66270 */
[----:B------:R-:W-:Y:S02]  /*5180*/  IADD3 R41, R0, 0x51, RZ ;  /* 0x0000005100297810 */ /* 0x000fe40007ffe0ff */
[C---:B------:R-:W-:Y:S02]  /*5190*/  ISETP.GE.AND P2, PT, R40.reuse, R205, PT ;  /* 0x000000cd2800720c */ /* 0x040fe40003f46270 */
        /* <DEDUP_REMOVED lines=8> */
[----:B------:R-:W-:-:S02]  /*5220*/  FSEL R158, R32, -INF , !P2 ;  /* 0xff800000209e7808 */ /* 0x000fc40005000000 */
[C---:B------:R-:W-:Y:S02]  /*5230*/  IADD3 R36, R0.reuse, 0x59, RZ ;  /* 0x0000005900247810 */ /* 0x040fe40007ffe0ff */
[----:B------:R-:W-:Y:S02]  /*5240*/  IADD3 R32, R0, 0x60, RZ ;  /* 0x0000006000207810 */ /* 0x000fe40007ffe0ff */
[----:B------:R-:W-:Y:S02]  /*5250*/  ISETP.GE.AND P2, PT, R40, R204, PT ;  /* 0x000000cc2800720c */ /* 0x000fe40003f46270 */
[----:B------:R-:W-:Y:S02]  /*5260*/  FSEL R159, R33, -INF , !P5 ;  /* 0xff800000219f7808 */ /* 0x000fe40006800000 */
[----:B------:R-:W-:Y:S02]  /*5270*/  FSEL R151, R34, -INF , !P1 ;  /* 0xff80000022977808 */ /* 0x000fe40004800000 */
[----:B------:R-:W-:-:S02]  /*5280*/  FSEL R150, R35, -INF , !P6 ;  /* 0xff80000023967808 */ /* 0x000fc40007000000 */
[----:B------:R-:W-:Y:S02]  /*5290*/  IADD3 R33, R0, 0x61, RZ ;  /* 0x0000006100217810 */ /* 0x000fe40007ffe0ff */
[----:B------:R-:W-:Y:S02]  /*52a0*/  FSEL R162, R28, -INF , !P3 ;  /* 0xff8000001ca27808 */ /* 0x000fe40005800000 */
[CC--:B------:R-:W-:Y:S02]  /*52b0*/  ISETP.GE.AND P1, PT, R36.reuse, R205.reuse, PT ;  /* 0x000000cd2400720c */ /* 0x0c0fe40003f26270 */
        /* <DEDUP_REMOVED lines=11> */
[C---:B------:R-:W-:Y:S02]  /*5370*/  IADD3 R28, R0.reuse, 0x69, RZ ;  /* 0x00000069001c7810 */ /* 0x040fe40007ffe0ff */
[----:B------:R-:W-:Y:S02]  /*5380*/  IADD3 R24, R0, 0x70, RZ ;  /* 0x0000007000187810 */ /* 0x000fe40007ffe0ff */
[----:B------:R-:W-:Y:S02]  /*5390*/  ISETP.GE.AND P6, PT, R32, R204, PT ;  /* 0x000000cc2000720c */ /* 0x000fe40003fc6270 */
[----:B------:R-:W-:-:S02]  /*53a0*/  FSEL R178, R25, -INF , !P2 ;  /* 0xff80000019b27808 */ /* 0x000fc40005000000 */
[----:B------:R-:W-:Y:S02]  /*53b0*/  IADD3 R25, R0, 0x71, RZ ;  /* 0x0000007100197810 */ /* 0x000fe40007ffe0ff */
[----:B------:R-:W-:Y:S02]  /*53c0*/  FSEL R173, R26, -INF , !P3 ;  /* 0xff8000001aad7808 */ /* 0x000fe40005800000 */
[----:B------:R-:W-:Y:S02]  /*53d0*/  FSEL R172, R27, -INF , !P1 ;  /* 0xff8000001bac7808 */ /* 0x000fe40004800000 */
[----:B------:R-:W-:Y:S02]  /*53e0*/  FSEL R182, R20, -INF , !P5 ;  /* 0xff80000014b67808 */ /* 0x000fe40006800000 */
[C---:B------:R-:W-:Y:S02]  /*53f0*/  ISETP.GE.AND P3, PT, R28.reuse, R205, PT ;  /* 0x000000cd1c00720c */ /* 0x040fe40003f66270 */
        /* <DEDUP_REMOVED lines=8> */
[-C--:B------:R-:W-:Y:S02]  /*5480*/  ISETP.GE.AND P3, PT, R25, R204.reuse, PT ;  /* 0x000000cc1900720c */ /* 0x080fe40003f66270 */
[----:B------:R-:W-:Y:S02]  /*5490*/  ISETP.GE.AND P2, PT, R24, R205, PT ;  /* 0x000000cd1800720c */ /* 0x000fe40003f46270 */
[----:B------:R-:W-:Y:S02]  /*54a0*/  FSEL R183, R16, -INF , !P1 ;  /* 0xff80000010b77808 */ /* 0x000fe40004800000 */
[----:B------:R-:W-:Y:S02]  /*54b0*/  ISETP.GE.AND P1, PT, R24, R204, PT ;  /* 0x000000cc1800720c */ /* 0x000fe40003f26270 */
[----:B------:R-:W-:-:S02]  /*54c0*/  IADD3 R16, R0, 0x80, RZ ;  /* 0x0000008000107810 */ /* 0x000fc40007ffe0ff */
[----:B------:R-:W-:Y:S02]  /*54d0*/  FSEL R180, R17, -INF , !P6 ;  /* 0xff80000011b47808 */ /* 0x000fe40007000000 */
        /* <DEDUP_REMOVED lines=8> */
[C---:B------:R-:W-:Y:S02]  /*5560*/  IADD3 R16, R0.reuse, 0x88, RZ ;  /* 0x0000008800107810 */ /* 0x040fe40007ffe0ff */
[----:B------:R-:W-:Y:S02]  /*5570*/  ISETP.GE.AND P1, PT, R17, R205, PT ;  /* 0x000000cd1100720c */ /* 0x000fe40003f26270 */
[----:B------:R-:W-:-:S02]  /*5580*/  IADD3 R12, R0, 0x89, RZ ;  /* 0x00000089000c7810 */ /* 0x000fc40007ffe0ff */
[CC--:B------:R-:W-:Y:S02]  /*5590*/  ISETP.GE.AND P5, PT, R20.reuse, R205.reuse, PT ;  /* 0x000000cd1400720c */ /* 0x0c0fe40003fa6270 */
[-C--:B------:R-:W-:Y:S02]  /*55a0*/  ISETP.GE.AND P6, PT, R20, R204.reuse, PT ;  /* 0x000000cc1400720c */ /* 0x080fe40003fc6270 */
[----:B------:R-:W-:Y:S02]  /*55b0*/  FSEL R163, R8, -INF , !P3 ;  /* 0xff80000008a37808 */ /* 0x000fe40005800000 */
[----:B------:R-:W-:Y:S02]  /*55c0*/  FSEL R176, R10, -INF , !P2 ;  /* 0xff8000000ab07808 */ /* 0x000fe40005000000 */
[----:B------:R-:W-:Y:S02]  /*55d0*/  ISETP.GE.AND P3, PT, R16, R204, PT ;  /* 0x000000cc1000720c */ /* 0x000fe40003f66270 */
[----:B------:R-:W-:-:S02]  /*55e0*/  ISETP.GE.AND P2, PT, R12, R205, PT ;  /* 0x000000cd0c00720c */ /* 0x000fc40003f46270 */
[----:B------:R-:W-:Y:S02]  /*55f0*/  FSEL R160, R9, -INF , !P1 ;  /* 0xff80000009a07808 */ /* 0x000fe40004800000 */
[----:B------:R-:W-:Y:S02]  /*5600*/  FSEL R179, R13, -INF , !P5 ;  /* 0xff8000000db37808 */ /* 0x000fe40006800000 */
[----:B------:R-:W-:Y:S02]  /*5610*/  IADD3 R9, R0, 0x91, RZ ;  /* 0x0000009100097810 */ /* 0x000fe40007ffe0ff */
[----:B------:R-:W-:Y:S02]  /*5620*/  ISETP.GE.AND P5, PT, R17, R204, PT ;  /* 0x000000cc1100720c */ /* 0x000fe40003fa6270 */
[----:B------:R-:W-:Y:S02]  /*5630*/  FSEL R187, R15, -INF , !P6 ;  /* 0xff8000000fbb7808 */ /* 0x000fe40007000000 */
[----:B------:R-:W-:-:S02]  /*5640*/  ISETP.GE.AND P6, PT, R16, R205, PT ;  /* 0x000000cd1000720c */ /* 0x000fc40003fc6270 */
[----:B------:R-:W-:Y:S02]  /*5650*/  IADD3 R8, R0, 0x90, RZ ;  /* 0x0000009000087810 */ /* 0x000fe40007ffe0ff */
[----:B------:R-:W-:Y:S02]  /*5660*/  FSEL R170, R98, -INF , !P3 ;  /* 0xff80000062aa7808 */ /* 0x000fe40005800000 */
[----:B------:R-:W-:Y:S02]  /*5670*/  FSEL R157, R97, -INF , !P2 ;  /* 0xff800000619d7808 */ /* 0x000fe40005000000 */
[----:B------:R-:W-:Y:S02]  /*5680*/  FMNMX.FTZ R10, R2, R228, !PT ;  /* 0x000000e4020a7209 */ /* 0x000fe40007810000 */
[----:B------:R-:W-:Y:S02]  /*5690*/  ISETP.GE.AND P1, PT, R12, R204, PT ;  /* 0x000000cc0c00720c */ /* 0x000fe40003f26270 */
[----:B------:R-:W-:-:S02]  /*56a0*/  ISETP.GE.AND P3, PT, R9, R205, PT ;  /* 0x000000cd0900720c */ /* 0x000fc40003f66270 */
[-C--:B------:R-:W-:Y:S02]  /*56b0*/  ISETP.GE.AND P2, PT, R9, R204.reuse, PT ;  /* 0x000000cc0900720c */ /* 0x080fe40003f46270 */
[----:B------:R-:W-:Y:S02]  /*56c0*/  FSEL R171, R11, -INF , !P5 ;  /* 0xff8000000bab7808 */ /* 0x000fe40006800000 */
[----:B------:R-:W-:Y:S02]  /*56d0*/  IADD3 R9, R0, 0x98, RZ ;  /* 0x0000009800097810 */ /* 0x000fe40007ffe0ff */
[----:B------:R-:W-:Y:S02]  /*56e0*/  ISETP.GE.AND P5, PT, R8, R205, PT ;  /* 0x000000cd0800720c */ /* 0x000fe40003fa6270 */
[----:B------:R-:W-:Y:S02]  /*56f0*/  FSEL R161, R96, -INF , !P6 ;  /* 0xff80000060a17808 */ /* 0x000fe40007000000 */
[----:B------:R-:W-:-:S02]  /*5700*/  ISETP.GE.AND P6, PT, R8, R204, PT ;  /* 0x000000cc0800720c */ /* 0x000fc40003fc6270 */
[----:B------:R-:W-:Y:S02]  /*5710*/  FMNMX.FTZ R10, R50, R10, !PT ;  /* 0x0000000a320a7209 */ /* 0x000fe40007810000 */
[----:B------:R-:W-:Y:S02]  /*5720*/  FSEL R169, R99, -INF , !P1 ;  /* 0xff80000063a97808 */ /* 0x000fe40004800000 */
[----:B------:R-:W-:Y:S02]  /*5730*/  FSEL R8, R73, -INF , !P4 ;  /* 0xff80000049087808 */ /* 0x000fe40006000000 */
[C---:B------:R-:W-:Y:S02]  /*5740*/  ISETP.GE.AND P4, PT, R9.reuse, R205, PT ;  /* 0x000000cd0900720c */ /* 0x040fe40003f86270 */
[----:B------:R-:W-:Y:S02]  /*5750*/  ISETP.GE.AND P1, PT, R9, R204, PT ;  /* 0x000000cc0900720c */ /* 0x000fe40003f26270 */
[----:B------:R-:W-:-:S02]  /*5760*/  IADD3 R9, R0, 0x99, RZ ;  /* 0x0000009900097810 */ /* 0x000fc40007ffe0ff */
[----:B------:R-:W-:Y:S02]  /*5770*/  FSEL R144, R92, -INF , !P5 ;  /* 0xff8000005c907808 */ /* 0x000fe40006800000 */
[-C--:B------:R-:W-:Y:S02]  /*5780*/  ISETP.GE.AND P5, PT, R0, R205.reuse, PT ;  /* 0x000000cd0000720c */ /* 0x080fe40003fa6270 */
[----:B------:R-:W-:Y:S02]  /*5790*/  FMNMX.FTZ R10, R230, R10, !PT ;  /* 0x0000000ae60a7209 */ /* 0x000fe40007810000 */
[----:B------:R-:W-:Y:S02]  /*57a0*/  FSEL R155, R94, -INF , !P6 ;  /* 0xff8000005e9b7808 */ /* 0x000fe40007000000 */
[----:B------:R-:W-:Y:S02]  /*57b0*/  FSEL R142, R93, -INF , !P3 ;  /* 0xff8000005d8e7808 */ /* 0x000fe40005800000 */
[----:B------:R-:W-:-:S02]  /*57c0*/  ISETP.GE.AND P6, PT, R9, R205, PT ;  /* 0x000000cd0900720c */ /* 0x000fc40003fc6270 */
[----:B------:R-:W-:Y:S02]  /*57d0*/  ISETP.GE.AND P3, PT, R9, R204, PT ;  /* 0x000000cc0900720c */ /* 0x000fe40003f66270 */
[----:B------:R-:W-:Y:S02]  /*57e0*/  FMNMX.FTZ R10, R55, R10, !PT ;  /* 0x0000000a370a7209 */ /* 0x000fe40007810000 */
[----:B------:R-:W-:Y:S02]  /*57f0*/  FSEL R9, R72, -INF , !P5 ;  /* 0xff80000048097808 */ /* 0x000fe40006800000 */
[----:B------:R-:W-:Y:S02]  /*5800*/  FMNMX.FTZ R10, R7, R10, !PT ;  /* 0x0000000a070a7209 */ /* 0x000fe40007810000 */
[----:B------:R-:W-:Y:S02]  /*5810*/  FMNMX.FTZ R13, R9, R8, !PT ;  /* 0x00000008090d7209 */ /* 0x000fe40007810000 */
[----:B------:R-:W-:-:S02]  /*5820*/  IADD3 R11, R0, 0xa0, RZ ;  /* 0x000000a0000b7810 */ /* 0x000fc40007ffe0ff */
[----:B------:R-:W-:Y:S02]  /*5830*/  FMNMX.FTZ R10, R6, R10, !PT ;  /* 0x0000000a060a7209 */ /* 0x000fe40007810000 */
[----:B------:R-:W-:Y:S02]  /*5840*/  FMNMX.FTZ R13, R227, R13, !PT ;  /* 0x0000000de30d7209 */ /* 0x000fe40007810000 */
        /* <DEDUP_REMOVED lines=174> */
[----:B------:R-:W-:Y:S02]  /*6330*/  FMNMX.FTZ R13, R84, R13, !PT ;  /* 0x0000000d540d7209 */ /* 0x000fe40007810000 */
[----:B------:R-:W-:Y:S02]  /*6340*/  FMNMX.FTZ R14, R71, R14, !PT ;  /* 0x0000000e470e7209 */ /* 0x000fe40007810000 */
[----:B------:R-:W-:Y:S02]  /*6350*/  IADD3 R12, R0, 0xe0, RZ ;  /* 0x000000e0000c7810 */ /* 0x000fe40007ffe0ff */
[----:B------:R-:W-:-:S02]  /*6360*/  FMNMX.FTZ R13, R86, R13, !PT ;  /* 0x0000000d560d7209 */ /* 0x000fc40007810000 */
[----:B------:R-:W-:Y:S02]  /*6370*/  FMNMX.FTZ R14, R73, R14, !PT ;  /* 0x0000000e490e7209 */ /* 0x000fe40007810000 */
[----:B------:R-:W-:Y:S02]  /*6380*/  ISETP.GE.AND P1, PT, R12, R204, PT ;  /* 0x000000cc0c00720c */ /* 0x000fe40003f26270 */
[----:B------:R-:W-:Y:S02]  /*6390*/  FSEL R90, R115, -INF , !P2 ;  /* 0xff800000735a7808 */ /* 0x000fe40005000000 */
[----:B------:R-:W-:Y:S02]  /*63a0*/  FMNMX.FTZ R13, R88, R13, !PT ;  /* 0x0000000d580d7209 */ /* 0x000fe40007810000 */
[----:B------:R-:W-:Y:S02]  /*63b0*/  FMNMX.FTZ R14, R75, R14, !PT ;  /* 0x0000000e4b0e7209 */ /* 0x000fe40007810000 */
[----:B------:R-:W-:-:S02]  /*63c0*/  FSEL R85, R117, -INF , !P4 ;  /* 0xff80000075557808 */ /* 0x000fc40006000000 */
[----:B------:R-:W-:Y:S02]  /*63d0*/  ISETP.GE.AND P4, PT, R12, R205, PT ;  /* 0x000000cd0c00720c */ /* 0x000fe40003f86270 */
[----:B------:R-:W-:Y:S02]  /*63e0*/  IADD3 R12, R0, 0xe8, RZ ;  /* 0x000000e8000c7810 */ /* 0x000fe40007ffe0ff */
[----:B------:R-:W-:Y:S02]  /*63f0*/  FSEL R92, R110, -INF , !P1 ;  /* 0xff8000006e5c7808 */ /* 0x000fe40004800000 */
[----:B------:R-:W-:Y:S02]  /*6400*/  FMNMX.FTZ R13, R90, R13, !PT ;  /* 0x0000000d5a0d7209 */ /* 0x000fe40007810000 */
[----:B------:R-:W-:Y:S02]  /*6410*/  FMNMX.FTZ R14, R81, R14, !PT ;  /* 0x0000000e510e7209 */ /* 0x000fe40007810000 */
[----:B------:R-:W-:-:S02]  /*6420*/  ISETP.GE.AND P2, PT, R12, R204, PT ;  /* 0x000000cc0c00720c */ /* 0x000fc40003f46270 */
[----:B------:R-:W-:Y:S02]  /*6430*/  IADD3 R10, R0, 0xe9, RZ ;  /* 0x000000e9000a7810 */ /* 0x000fe40007ffe0ff */
[----:B------:R-:W-:Y:S02]  /*6440*/  FSEL R94, R111, -INF , !P3 ;  /* 0xff8000006f5e7808 */ /* 0x000fe40005800000 */
[----:B------:R-:W-:Y:S02]  /*6450*/  FMNMX.FTZ R13, R92, R13, !PT ;  /* 0x0000000d5c0d7209 */ /* 0x000fe40007810000 */
[----:B------:R-:W-:Y:S02]  /*6460*/  FMNMX.FTZ R14, R83, R14, !PT ;  /* 0x0000000e530e7209 */ /* 0x000fe40007810000 */
[----:B------:R-:W-:Y:S02]  /*6470*/  FSEL R89, R113, -INF , !P5 ;  /* 0xff80000071597808 */ /* 0x000fe40006800000 */
[----:B------:R-:W-:-:S02]  /*6480*/  ISETP.GE.AND P5, PT, R12, R205, PT ;  /* 0x000000cd0c00720c */ /* 0x000fc40003fa6270 */
[----:B------:R-:W-:Y:S02]  /*6490*/  ISETP.GE.AND P1, PT, R10, R204, PT ;  /* 0x000000cc0a00720c */ /* 0x000fe40003f26270 */
        /* <DEDUP_REMOVED lines=9> */
[----:B------:R-:W-:Y:S02]  /*6530*/  FSEL R91, R108, -INF , !P4 ;  /* 0xff8000006c5b7808 */ /* 0x000fe40006000000 */
[----:B------:R-:W-:-:S02]  /*6540*/  ISETP.GE.AND P4, PT, R10, R205, PT ;  /* 0x000000cd0a00720c */ /* 0x000fc40003f86270 */
[----:B------:R-:W-:Y:S02]  /*6550*/  IADD3 R10, R0, 0xf8, RZ ;  /* 0x000000f8000a7810 */ /* 0x000fe40007ffe0ff */
[----:B------:R-:W-:Y:S02]  /*6560*/  ISETP.GE.AND P1, PT, R11, R204, PT ;  /* 0x000000cc0b00720c */ /* 0x000fe40003f26270 */
[----:B------:R-:W-:Y:S02]  /*6570*/  FSEL R97, R102, -INF , !P2 ;  /* 0xff80000066617808 */ /* 0x000fe40005000000 */
[----:B------:R-:W-:Y:S02]  /*6580*/  FMNMX.FTZ R13, R96, R13, !PT ;  /* 0x0000000d600d7209 */ /* 0x000fe40007810000 */
[----:B------:R-:W-:Y:S02]  /*6590*/  FMNMX.FTZ R14, R89, R14, !PT ;  /* 0x0000000e590e7209 */ /* 0x000fe40007810000 */
[----:B------:R-:W-:-:S02]  /*65a0*/  IADD3 R0, R0, 0xf9, RZ ;  /* 0x000000f900007810 */ /* 0x000fc40007ffe0ff */
[----:B------:R-:W-:Y:S02]  /*65b0*/  FSEL R93, R109, -INF , !P6 ;  /* 0xff8000006d5d7808 */ /* 0x000fe40007000000 */
[----:B------:R-:W-:Y:S02]  /*65c0*/  ISETP.GE.AND P2, PT, R10, R204, PT ;  /* 0x000000cc0a00720c */ /* 0x000fe40003f46270 */
[----:B------:R-:W-:Y:S02]  /*65d0*/  FSEL R98, R103, -INF , !P1 ;  /* 0xff80000067627808 */ /* 0x000fe40004800000 */
[----:B------:R-:W-:Y:S02]  /*65e0*/  FMNMX.FTZ R13, R97, R13, !PT ;  /* 0x0000000d610d7209 */ /* 0x000fe40007810000 */
[----:B------:R-:W-:Y:S02]  /*65f0*/  FMNMX.FTZ R14, R91, R14, !PT ;  /* 0x0000000e5b0e7209 */ /* 0x000fe40007810000 */
[----:B------:R-:W-:-:S02]  /*6600*/  ISETP.GE.AND P1, PT, R0, R204, PT ;  /* 0x000000cc0000720c */ /* 0x000fc40003f26270 */
[----:B------:R-:W-:Y:S02]  /*6610*/  FSEL R78, R78, -INF , !P2 ;  /* 0xff8000004e4e7808 */ /* 0x000fe40005000000 */
[----:B------:R-:W-:Y:S02]  /*6620*/  FMNMX.FTZ R13, R98, R13, !PT ;  /* 0x0000000d620d7209 */ /* 0x000fe40007810000 */
[----:B------:R-:W-:Y:S02]  /*6630*/  FSEL R99, R104, -INF , !P5 ;  /* 0xff80000068637808 */ /* 0x000fe40006800000 */
[----:B------:R-:W-:Y:S02]  /*6640*/  FMNMX.FTZ R14, R93, R14, !PT ;  /* 0x0000000e5d0e7209 */ /* 0x000fe40007810000 */
[----:B------:R-:W-:Y:S02]  /*6650*/  FSEL R79, R79, -INF , !P1 ;  /* 0xff8000004f4f7808 */ /* 0x000fe40004800000 */
        /* <DEDUP_REMOVED lines=9> */
[-C--:B------:R-:W-:Y:S02]  /*66f0*/  ISETP.GE.AND P1, PT, R10, R205.reuse, PT ;  /* 0x000000cd0a00720c */ /* 0x080fe40003f26270 */
[----:B------:R-:W-:Y:S02]  /*6700*/  FSEL R101, R101, -INF , !P2 ;  /* 0xff80000065657808 */ /* 0x000fe40005000000 */
[----:B------:R-:W-:Y:S02]  /*6710*/  FMNMX.FTZ R14, R100, R14, !PT ;  /* 0x0000000e640e7209 */ /* 0x000fe40007810000 */
[----:B------:R-:W-:Y:S02]  /*6720*/  ISETP.GE.AND P2, PT, R0, R205, PT ;  /* 0x000000cd0000720c */ /* 0x000fe40003f46270 */
[----:B------:R-:W-:Y:S02]  /*6730*/  FSEL R76, R76, -INF , !P1 ;  /* 0xff8000004c4c7808 */ /* 0x000fe40004800000 */
[----:B------:R-:W-:-:S02]  /*6740*/  FMNMX.FTZ R14, R101, R14, !PT ;  /* 0x0000000e650e7209 */ /* 0x000fc40007810000 */
[----:B------:R-:W-:Y:S02]  /*6750*/  FSEL R108, R77, -INF , !P2 ;  /* 0xff8000004d6c7808 */ /* 0x000fe40005000000 */
[----:B------:R-:W-:Y:S02]  /*6760*/  FMNMX.FTZ R13, R76, R14, !PT ;  /* 0x0000000e4c0d7209 */ /* 0x000fe40007810000 */
[----:B------:R-:W-:Y:S02]  /*6770*/  ISETP.GT.AND P4, PT, R242, R238, PT ;  /* 0x000000eef200720c */ /* 0x000fe40003f84270 */
        /* <DEDUP_REMOVED lines=26> */
[--C-:B------:R-:W-:Y:S02]  /*6920*/  FFMA.FTZ R117, R7, c[0x0][0x23c], -R106.reuse ;  /* 0x00008f0007757a23 */ /* 0x100fe4000001086a */
        /* <DEDUP_REMOVED lines=138> */
[----:B------:R-:W-:Y:S01]  /*71d0*/  FFMA.FTZ R189, R62, c[0x0][0x23c], -R106 ;  /* 0x00008f003ebd7a23 */ /* 0x000fe2000001086a */
[----:B------:R-:W3:Y:S01]  /*71e0*/  MUFU.EX2 R128, R128 ;  /* 0x0000008000807308 */ /* 0x000ee20000000800 */
[----:B------:R-:W-:-:S02]  /*71f0*/  FADD.FTZ R111, R112, R111 ;  /* 0x0000006f706f7221 */ /* 0x000fc40000010000 */
[--C-:B------:R-:W-:Y:S02]  /*7200*/  FFMA.FTZ R62, R65, c[0x0][0x23c], -R106.reuse ;  /* 0x00008f00413e7a23 */ /* 0x100fe4000001086a */
[--C-:B------:R-:W-:Y:S01]  /*7210*/  FFMA.FTZ R65, R68, c[0x0][0x23c], -R106.reuse ;  /* 0x00008f0044417a23 */ /* 0x100fe2000001086a */
[----:B------:R-:W-:Y:S01]  /*7220*/  HMMA.16816.F32 R8, R36, R42, R8 ;  /* 0x0000002a2408723c */ /* 0x000fe20000001808 */
[----:B------:R-:W5:Y:S01]  /*7230*/  LDSM.16.MT88.4 R40, [R226+0xb000] ;  /* 0x00b00000e228783b */ /* 0x000f620000004200 */
[----:B------:R-:W-:Y:S01]  /*7240*/  MUFU.EX2 R130, R130 ;  /* 0x0000008200827308 */ /* 0x000fe20000000800 */
[----:B------:R-:W-:Y:S02]  /*7250*/  FFMA.FTZ R68, R70, c[0x0][0x23c], -R106 ;  /* 0x00008f0046447a23 */ /* 0x000fe4000001086a */
[----:B------:R-:W-:Y:S02]  /*7260*/  FFMA.FTZ R70, R67, c[0x0][0x23c], -R107 ;  /* 0x00008f0043467a23 */ /* 0x000fe4000001086b */
[----:B-1----:R-:W-:Y:S01]  /*7270*/  F2FP.PACK_AB R37, R3, R114 ;  /* 0x000000720325723e */ /* 0x002fe200000000ff */
[----:B------:R-:W-:Y:S01]  /*7280*/  FADD.FTZ R111, R110, R111 ;  /* 0x0000006f6e6f7221 */ /* 0x000fe20000010000 */
[----:B--2---:R-:W-:Y:S01]  /*7290*/  F2FP.PACK_AB R39, R123, R122 ;  /* 0x0000007a7b27723e */ /* 0x004fe200000000ff */
[----:B------:R-:W1:Y:S01]  /*72a0*/  MUFU.EX2 R131, R131 ;  /* 0x0000008300837308 */ /* 0x000e620000000800 */
[----:B----4-:R-:W-:Y:S01]  /*72b0*/  F2FP.PACK_AB R36, R125, R124 ;  /* 0x0000007c7d24723e */ /* 0x010fe200000000ff */
[--C-:B------:R-:W-:Y:S01]  /*72c0*/  FFMA.FTZ R61, R61, c[0x0][0x23c], -R107.reuse ;  /* 0x00008f003d3d7a23 */ /* 0x100fe2000001086b */
[----:B------:R-:W-:Y:S01]  /*72d0*/  F2FP.PACK_AB R38, R127, R126 ;  /* 0x0000007e7f26723e */ /* 0x000fe200000000ff */
[----:B------:R-:W-:-:S02]  /*72e0*/  FFMA.FTZ R64, R64, c[0x0][0x23c], -R107 ;  /* 0x00008f0040407a23 */ /* 0x000fc4000001086b */
[----:B------:R-:W-:Y:S02]  /*72f0*/  FFMA.FTZ R67, R69, c[0x0][0x23c], -R107 ;  /* 0x00008f0045437a23 */ /* 0x000fe4000001086b */
        /* <DEDUP_REMOVED lines=27> */
[--C-:B------:R-:W-:Y:S02]  /*74b0*/  FFMA.FTZ R69, R74, c[0x0][0x23c], -R106.reuse ;  /* 0x00008f004a457a23 */ /* 0x100fe4000001086a */
[----:B------:R-:W-:Y:S02]  /*74c0*/  FADD.FTZ R125, R127, R125 ;  /* 0x0000007d7f7d7221 */ /* 0x000fe40000010000 */
[--C-:B------:R-:W-:Y:S01]  /*74d0*/  FFMA.FTZ R74, R80, c[0x0][0x23c], -R106.reuse ;  /* 0x00008f00504a7a23 */ /* 0x100fe2000001086a */
[----:B------:R-:W1:Y:S01]  /*74e0*/  MUFU.EX2 R136, R136 ;  /* 0x0000008800887308 */ /* 0x000e620000000800 */
[--C-:B------:R-:W-:Y:S01]  /*74f0*/  FFMA.FTZ R72, R72, c[0x0][0x23c], -R106.reuse ;  /* 0x00008f0048487a23 */ /* 0x100fe2000001086a */
[----:B------:R-:W-:Y:S01]  /*7500*/  HMMA.16816.F32 R16, R36, R50, R16 ;  /* 0x000000322410723c */ /* 0x000fe20000001810 */
[----:B------:R-:W5:Y:S01]  /*7510*/  LDSM.16.MT88.4 R48, [R227+0xb800] ;  /* 0x00b80000e330783b */ /* 0x000f620000004200 */
[----:B------:R-:W-:-:S02]  /*7520*/  FFMA.FTZ R80, R82, c[0x0][0x23c], -R106 ;  /* 0x00008f0052507a23 */ /* 0x000fc4000001086a */
[--C-:B------:R-:W-:Y:S02]  /*7530*/  FFMA.FTZ R71, R71, c[0x0][0x23c], -R107.reuse ;  /* 0x00008f0047477a23 */ /* 0x100fe4000001086b */
[----:B------:R-:W-:Y:S01]  /*7540*/  MUFU.EX2 R138, R138 ;  /* 0x0000008a008a7308 */ /* 0x000fe20000000800 */
[--C-:B------:R-:W-:Y:S01]  /*7550*/  FFMA.FTZ R73, R73, c[0x0][0x23c], -R107.reuse ;  /* 0x00008f0049497a23 */ /* 0x100fe2000001086b */
[C---:B------:R-:W-:Y:S01]  /*7560*/  HMMA.16816.F32 R12, R36.reuse, R40, R12 ;  /* 0x00000028240c723c */ /* 0x040fe2000000180c */
[--C-:B------:R-:W-:Y:S02]  /*7570*/  FFMA.FTZ R75, R75, c[0x0][0x23c], -R107.reuse ;  /* 0x00008f004b4b7a23 */ /* 0x100fe4000001086b */
[----:B------:R-:W-:Y:S02]  /*7580*/  FFMA.FTZ R81, R81, c[0x0][0x23c], -R107 ;  /* 0x00008f0051517a23 */ /* 0x000fe4000001086b */
[----:B------:R-:W-:Y:S01]  /*7590*/  FADD.FTZ R77, R114, R115 ;  /* 0x00000073724d7221 */ /* 0x000fe20000010000 */
[----:B------:R-:W3:Y:S01]  /*75a0*/  MUFU.EX2 R139, R139 ;  /* 0x0000008b008b7308 */ /* 0x000ee20000000800 */
[----:B------:R-:W-:Y:S01]  /*75b0*/  FFMA.FTZ R82, R86, c[0x0][0x23c], -R106 ;  /* 0x00008f0056527a23 */ /* 0x000fe2000001086a */
[----:B------:R-:W-:Y:S01]  /*75c0*/  HMMA.16816.F32 R8, R36, R42, R8 ;  /* 0x0000002a2408723c */ /* 0x000fe20000001808 */
[----:B------:R-:W5:Y:S01]  /*75d0*/  LDSM.16.MT88.4 R40, [R226+0xb800] ;  /* 0x00b80000e228783b */ /* 0x000f620000004200 */
[----:B------:R-:W-:-:S02]  /*75e0*/  FADD.FTZ R77, R3, R77 ;  /* 0x0000004d034d7221 */ /* 0x000fc40000010000 */
[--C-:B------:R-:W-:Y:S02]  /*75f0*/  FFMA.FTZ R86, R88, c[0x0][0x23c], -R106.reuse ;  /* 0x00008f0058567a23 */ /* 0x100fe4000001086a */
        /* <DEDUP_REMOVED lines=21> */
[----:B------:R-:W-:-:S02]  /*7750*/  FADD.FTZ R128, R131, R128 ;  /* 0x0000008083807221 */ /* 0x000fc40000010000 */
[--C-:B------:R-:W-:Y:S02]  /*7760*/  FFMA.FTZ R88, R90, c[0x0][0x23c], -R106.reuse ;  /* 0x00008f005a587a23 */ /* 0x100fe4000001086a */
[--C-:B------:R-:W-:Y:S01]  /*7770*/  FFMA.FTZ R77, R94, c[0x0][0x23c], -R106.reuse ;  /* 0x00008f005e4d7a23 */ /* 0x100fe2000001086a */
[C---:B-----5:R-:W-:Y:S01]  /*7780*/  HMMA.16816.F32 R4, R36.reuse, R52, R4 ;  /* 0x000000342404723c */ /* 0x060fe20000001804 */
[----:B------:R-:W-:Y:S01]  /*7790*/  FFMA.FTZ R90, R99, c[0x0][0x23c], -R107 ;  /* 0x00008f00635a7a23 */ /* 0x000fe2000001086b */
[----:B------:R-:W-:Y:S01]  /*77a0*/  MUFU.EX2 R151, R151 ;  /* 0x0000009700977308 */ /* 0x000fe20000000800 */
[--C-:B------:R-:W-:Y:S02]  /*77b0*/  FFMA.FTZ R92, R92, c[0x0][0x23c], -R106.reuse ;  /* 0x00008f005c5c7a23 */ /* 0x100fe4000001086a */
[--C-:B------:R-:W-:Y:S02]  /*77c0*/  FFMA.FTZ R78, R78, c[0x0][0x23c], -R106.reuse ;  /* 0x00008f004e4e7a23 */ /* 0x100fe4000001086a */
[----:B------:R-:W-:Y:S01]  /*77d0*/  FFMA.FTZ R252, R79, c[0x0][0x23c], -R106 ;  /* 0x00008f004ffc7a23 */ /* 0x000fe2000001086a */
        /* <DEDUP_REMOVED lines=119> */
[C---:B------:R-:W-:Y:S01]  /*7f50*/  F2FP.PACK_AB R36, R180.reuse, R183 ;  /* 0x000000b7b424723e */ /* 0x040fe200000000ff */
        /* <DEDUP_REMOVED lines=45> */
[----:B------:R-:W4:Y:S01]  /*8230*/  MUFU.EX2 R58, R58 ;  /* 0x0000003a003a7308 */ /* 0x000f220000000800 */
        /* <DEDUP_REMOVED lines=45> */
[C---:B------:R-:W-:Y:S01]  /*8510*/  F2FP.PACK_AB R40, R57.reuse, R56 ;  /* 0x000000383928723e */ /* 0x040fe200000000ff */
[----:B------:R-:W-:-:S02]  /*8520*/  FADD.FTZ R57, R57, R141 ;  /* 0x0000008d39397221 */ /* 0x000fc40000010000 */
[----:B------:R-:W-:Y:S02]  /*8530*/  FADD.FTZ R140, R140, R152 ;  /* 0x000000988c8c7221 */ /* 0x000fe40000010000 */
[----:B------:R-:W-:Y:S01]  /*8540*/  MUFU.EX2 R80, R80 ;  /* 0x0000005000507308 */ /* 0x000fe20000000800 */
[----:B------:R-:W-:Y:S01]  /*8550*/  FADD.FTZ R57, R58, R57 ;  /* 0x000000393a397221 */ /* 0x000fe20000010000 */
[----:B------:R-:W-:Y:S01]  /*8560*/  F2FP.PACK_AB R43, R60, R63 ;  /* 0x0000003f3c2b723e */ /* 0x000fe200000000ff */
[C---:B--2---:R-:W-:Y:S01]  /*8570*/  HMMA.16816.F32 R12, R48.reuse, R36, R12 ;  /* 0x00000024300c723c */ /* 0x044fe2000000180c */
[C---:B------:R-:W-:Y:S01]  /*8580*/  F2FP.PACK_AB R42, R59.reuse, R58 ;  /* 0x0000003a3b2a723e */ /* 0x040fe200000000ff */
[----:B------:R-:W-:Y:S02]  /*8590*/  FADD.FTZ R57, R59, R57 ;  /* 0x000000393b397221 */ /* 0x000fe40000010000 */
[----:B------:R-:W-:Y:S01]  /*85a0*/  FADD.FTZ R140, R66, R140 ;  /* 0x0000008c428c7221 */ /* 0x000fe20000010000 */
[----:B------:R-:W-:Y:S03]  /*85b0*/  MUFU.EX2 R71, R71 ;  /* 0x0000004700477308 */ /* 0x000fe60000000800 */
[----:B------:R-:W-:Y:S01]  /*85c0*/  HMMA.16816.F32 R8, R48, R38, R8 ;  /* 0x000000263008723c */ /* 0x000fe20000001808 */
[----:B------:R-:W2:Y:S01]  /*85d0*/  LDSM.16.MT88.4 R36, [R227+0xf000] ;  /* 0x00f00000e324783b */ /* 0x000ea20000004200 */
[----:B------:R-:W-:-:S03]  /*85e0*/  FADD.FTZ R63, R63, R140 ;  /* 0x0000008c3f3f7221 */ /* 0x000fc60000010000 */
[----:B------:R-:W3:Y:S01]  /*85f0*/  LDSM.16.MT88.4 R48, [R226+0xf000] ;  /* 0x00f00000e230783b */ /* 0x000ee20000004200 */
[----:B------:R-:W-:Y:S01]  /*8600*/  MUFU.EX2 R73, R73 ;  /* 0x0000004900497308 */ /* 0x000fe20000000800 */
[----:B------:R-:W-:Y:S01]  /*8610*/  FADD.FTZ R63, R60, R63 ;  /* 0x0000003f3c3f7221 */ /* 0x000fe20000010000 */
        /* <DEDUP_REMOVED lines=9> */
[----:B------:R-:W-:Y:S02]  /*86b0*/  MUFU.EX2 R82, R82 ;  /* 0x0000005200527308 */ /* 0x000fe40000000800 */
        /* <DEDUP_REMOVED lines=29> */
[C---:B-1----:R-:W-:Y:S02]  /*8890*/  HMMA.16816.F32 R4, R40.reuse, R52, R4 ;  /* 0x000000342804723c */ /* 0x042fe40000001804 */
[----:B------:R-:W1:Y:S06]  /*88a0*/  MUFU.EX2 R252, R252 ;  /* 0x000000fc00fc7308 */ /* 0x000e6c0000000800 */
[C---:B------:R-:W-:Y:S01]  /*88b0*/  HMMA.16816.F32 R32, R40.reuse, R54, R32 ;  /* 0x000000362820723c */ /* 0x040fe20000001820 */
[----:B------:R-:W4:Y:S07]  /*88c0*/  LDSM.16.MT88.4 R52, [R228+0x10000] ;  /* 0x01000000e434783b */ /* 0x000f2e0000004200 */
[----:B--2---:R-:W-:Y:S01]  /*88d0*/  HMMA.16816.F32 R20, R40, R36, R20 ;  /* 0x000000242814723c */ /* 0x004fe20000001814 */
[----:B-1----:R-:W-:-:S07]  /*88e0*/  F2FP.PACK_AB R147, R252, R78 ;  /* 0x0000004efc93723e */ /* 0x002fce00000000ff */
[C---:B------:R-:W-:Y:S01]  /*88f0*/  HMMA.16816.F32 R16, R40.reuse, R38, R16 ;  /* 0x000000262810723c */ /* 0x040fe20000001810 */
[----:B------:R-:W1:Y:S07]  /*8900*/  LDSM.16.MT88.4 R36, [R227+0x10000] ;  /* 0x01000000e324783b */ /* 0x000e6e0000004200 */
        /* <DEDUP_REMOVED lines=17> */
[----:B------:R-:W2:Y:S07]  /*8a20*/  LDSM.16.MT88.4 R44, [R226+0x10000] ;  /* 0x01000000e22c783b */ /* 0x000eae0000004200 */
[C---:B----4-:R-:W-:Y:S07]  /*8a30*/  HMMA.16816.F32 R28, R40.reuse, R52, R28 ;  /* 0x00000034281c723c */ /* 0x050fee000000181c */
[--C-:B------:R-:W-:Y:S01]  /*8a40*/  FFMA.FTZ R52, R83, c[0x0][0x23c], -R107.reuse ;  /* 0x00008f0053347a23 */ /* 0x100fe2000001086b */
[----:B------:R-:W-:Y:S01]  /*8a50*/  HMMA.16816.F32 R24, R40, R54, R24 ;  /* 0x000000362818723c */ /* 0x000fe20000001818 */
[----:B------:R-:W-:-:S02]  /*8a60*/  FFMA.FTZ R53, R85, c[0x0][0x23c], -R107 ;  /* 0x00008f0055357a23 */ /* 0x000fc4000001086b */
[--C-:B------:R-:W-:Y:S02]  /*8a70*/  FFMA.FTZ R83, R95, c[0x0][0x23c], -R106.reuse ;  /* 0x00008f005f537a23 */ /* 0x100fe4000001086a */
[----:B------:R-:W-:Y:S01]  /*8a80*/  MUFU.EX2 R52, R52 ;  /* 0x0000003400347308 */ /* 0x000fe20000000800 */
[----:B------:R-:W-:Y:S02]  /*8a90*/  FFMA.FTZ R85, R96, c[0x0][0x23c], -R106 ;  /* 0x00008f0060557a23 */ /* 0x000fe4000001086a */
[----:B-1----:R-:W-:Y:S01]  /*8aa0*/  HMMA.16816.F32 R20, R40, R36, R20 ;  /* 0x000000242814723c */ /* 0x002fe20000001814 */
[--C-:B------:R-:W-:Y:S02]  /*8ab0*/  FFMA.FTZ R54, R87, c[0x0][0x23c], -R107.reuse ;  /* 0x00008f0057367a23 */ /* 0x100fe4000001086b */
[--C-:B------:R-:W-:Y:S02]  /*8ac0*/  FFMA.FTZ R55, R89, c[0x0][0x23c], -R107.reuse ;  /* 0x00008f0059377a23 */ /* 0x100fe4000001086b */
[----:B------:R-:W1:Y:S01]  /*8ad0*/  MUFU.EX2 R53, R53 ;  /* 0x0000003500357308 */ /* 0x000e620000000800 */
[----:B------:R-:W-:-:S02]  /*8ae0*/  FFMA.FTZ R87, R91, c[0x0][0x23c], -R107 ;  /* 0x00008f005b577a23 */ /* 0x000fc4000001086b */
[C---:B------:R-:W-:Y:S01]  /*8af0*/  HMMA.16816.F32 R16, R40.reuse, R38, R16 ;  /* 0x000000262810723c */ /* 0x040fe20000001810 */
[----:B------:R-:W3:Y:S01]  /*8b00*/  LDSM.16.MT88.4 R36, [R228+0x10800] ;  /* 0x01080000e424783b */ /* 0x000ee20000004200 */
[--C-:B------:R-:W-:Y:S02]  /*8b10*/  FFMA.FTZ R89, R93, c[0x0][0x23c], -R107.reuse ;  /* 0x00008f005d597a23 */ /* 0x100fe4000001086b */
[----:B------:R-:W-:Y:S01]  /*8b20*/  FFMA.FTZ R91, R102, c[0x0][0x23c], -R107 ;  /* 0x00008f00665b7a23 */ /* 0x000fe2000001086b */
[----:B------:R-:W-:Y:S01]  /*8b30*/  MUFU.EX2 R54, R54 ;  /* 0x0000003600367308 */ /* 0x000fe20000000800 */
[----:B------:R-:W-:Y:S02]  /*8b40*/  FFMA.FTZ R93, R98, c[0x0][0x23c], -R106 ;  /* 0x00008f00625d7a23 */ /* 0x000fe4000001086a */
[C---:B--2---:R-:W-:Y:S05]  /*8b50*/  HMMA.16816.F32 R12, R40.reuse, R44, R12 ;  /* 0x0000002c280c723c */ /* 0x044fea000000180c */
[----:B------:R-:W2:Y:S02]  /*8b60*/  MUFU.EX2 R55, R55 ;  /* 0x0000003700377308 */ /* 0x000ea40000000800 */
[----:B------:R-:W-:Y:S01]  /*8b70*/  F2FP.PACK_AB R45, R82, R84 ;  /* 0x00000054522d723e */ /* 0x000fe200000000ff */
[----:B------:R-:W-:Y:S01]  /*8b80*/  HMMA.16816.F32 R8, R40, R46, R8 ;  /* 0x0000002e2808723c */ /* 0x000fe20000001808 */
[----:B------:R-:W4:Y:S01]  /*8b90*/  LDSM.16.MT88.4 R40, [R227+0x10800] ;  /* 0x01080000e328783b */ /* 0x000f220000004200 */
[----:B-1----:R-:W-:Y:S01]  /*8ba0*/  F2FP.PACK_AB R44, R53, R52 ;  /* 0x00000034352c723e */ /* 0x002fe200000000ff */
[----:B------:R-:W-:-:S02]  /*8bb0*/  FADD.FTZ R52, R52, R75 ;  /* 0x0000004b34347221 */ /* 0x000fc40000010000 */
[----:B------:R-:W-:Y:S01]  /*8bc0*/  MUFU.EX2 R83, R83 ;  /* 0x0000005300537308 */ /* 0x000fe20000000800 */
[----:B------:R-:W-:Y:S01]  /*8bd0*/  FADD.FTZ R84, R84, R74 ;  /* 0x0000004a54547221 */ /* 0x000fe20000010000 */
[----:B------:R-:W-:Y:S01]  /*8be0*/  F2FP.PACK_AB R47, R88, R86 ;  /* 0x00000056582f723e */ /* 0x000fe200000000ff */
[----:B------:R-:W-:Y:S02]  /*8bf0*/  FADD.FTZ R52, R53, R52 ;  /* 0x0000003435347221 */ /* 0x000fe40000010000 */
[----:B------:R-:W-:Y:S01]  /*8c00*/  FADD.FTZ R84, R82, R84 ;  /* 0x0000005452547221 */ /* 0x000fe20000010000 */
[----:B--2---:R-:W-:Y:S02]  /*8c10*/  F2FP.PACK_AB R46, R55, R54 ;  /* 0x00000036372e723e */ /* 0x004fe400000000ff */
[----:B------:R-:W-:Y:S01]  /*8c20*/  MUFU.EX2 R85, R85 ;  /* 0x0000005500557308 */ /* 0x000fe20000000800 */
[----:B------:R-:W-:Y:S02]  /*8c30*/  FADD.FTZ R54, R54, R52 ;  /* 0x0000003436367221 */ /* 0x000fe40000010000 */
[----:B------:R-:W-:-:S02]  /*8c40*/  FADD.FTZ R86, R86, R84 ;  /* 0x0000005456567221 */ /* 0x000fc40000010000 */
[----:B------:R-:W-:Y:S01]  /*8c50*/  FADD.FTZ R54, R55, R54 ;  /* 0x0000003637367221 */ /* 0x000fe20000010000 */
[C---:B------:R-:W-:Y:S01]  /*8c60*/  HMMA.16816.F32 R4, R44.reuse, R48, R4 ;  /* 0x000000302c04723c */ /* 0x040fe20000001804 */
[----:B------:R-:W-:Y:S01]  /*8c70*/  FADD.FTZ R86, R88, R86 ;  /* 0x0000005658567221 */ /* 0x000fe20000010000 */
[----:B------:R-:W-:Y:S06]  /*8c80*/  MUFU.EX2 R87, R87 ;  /* 0x0000005700577308 */ /* 0x000fec0000000800 */
[C---:B------:R-:W-:Y:S01]  /*8c90*/  HMMA.16816.F32 R32, R44.reuse, R50, R32 ;  /* 0x000000322c20723c */ /* 0x040fe20000001820 */
[----:B------:R-:W1:Y:S01]  /*8ca0*/  LDSM.16.MT88.4 R48, [R226+0x10800] ;  /* 0x01080000e230783b */ /* 0x000e620000004200 */
[----:B------:R-:W-:Y:S06]  /*8cb0*/  MUFU.EX2 R89, R89 ;  /* 0x0000005900597308 */ /* 0x000fec0000000800 */
[C---:B---3--:R-:W-:Y:S02]  /*8cc0*/  HMMA.16816.F32 R28, R44.reuse, R36, R28 ;  /* 0x000000242c1c723c */ /* 0x048fe4000000181c */
[----:B------:R-:W-:Y:S06]  /*8cd0*/  MUFU.EX2 R91, R91 ;  /* 0x0000005b005b7308 */ /* 0x000fec0000000800 */
[C---:B----4-:R-:W-:Y:S02]  /*8ce0*/  HMMA.16816.F32 R20, R44.reuse, R40, R20 ;  /* 0x000000282c14723c */ /* 0x050fe40000001814 */
[----:B------:R-:W2:Y:S06]  /*8cf0*/  MUFU.EX2 R93, R93 ;  /* 0x0000005d005d7308 */ /* 0x000eac0000000800 */
[C---:B------:R-:W-:Y:S01]  /*8d00*/  HMMA.16816.F32 R16, R44.reuse, R42, R16 ;  /* 0x0000002a2c10723c */ /* 0x040fe20000001810 */
[----:B------:R-:W3:Y:S07]  /*8d10*/  LDSM.16.MT88.4 R40, [R228+0x11000] ;  /* 0x01100000e428783b */ /* 0x000eee0000004200 */
[----:B------:R-:W-:Y:S01]  /*8d20*/  HMMA.16816.F32 R24, R44, R38, R24 ;  /* 0x000000262c18723c */ /* 0x000fe20000001818 */
[----:B------:R-:W4:Y:S01]  /*8d30*/  LDSM.16.MT88.4 R36, [R230+0x11000] ;  /* 0x01100000e624783b */ /* 0x000f220000004200 */
[----:B--2---:R-:W-:-:S06]  /*8d40*/  F2FP.PACK_AB R145, R93, R92 ;  /* 0x0000005c5d91723e */ /* 0x004fcc00000000ff */
[C---:B-1----:R-:W-:Y:S07]  /*8d50*/  HMMA.16816.F32 R12, R44.reuse, R48, R12 ;  /* 0x000000302c0c723c */ /* 0x042fee000000180c */
[----:B------:R-:W-:Y:S01]  /*8d60*/  F2FP.PACK_AB R49, R77, R3 ;  /* 0x000000034d31723e */ /* 0x000fe200000000ff */
        /* <DEDUP_REMOVED lines=13> */
[----:B------:R-:W-:-:S04]  /*8e40*/  FADD.FTZ R83, R85, R83 ;  /* 0x0000005355537221 */ /* 0x000fc80000010000 */
[--C-:B------:R-:W-:Y:S01]  /*8e50*/  FFMA.FTZ R40, R100, c[0x0][0x23c], -R107.reuse ;  /* 0x00008f0064287a23 */ /* 0x100fe2000001086b */
[C---:B------:R-:W-:Y:S01]  /*8e60*/  HMMA.16816.F32 R24, R48.reuse, R42, R24 ;  /* 0x0000002a3018723c */ /* 0x040fe20000001818 */
[----:B------:R-:W-:Y:S02]  /*8e70*/  FFMA.FTZ R41, R101, c[0x0][0x23c], -R107 ;  /* 0x00008f0065297a23 */ /* 0x000fe4000001086b */
[----:B------:R-:W-:Y:S02]  /*8e80*/  FADD.FTZ R83, R92, R83 ;  /* 0x000000535c537221 */ /* 0x000fe40000010000 */
[----:B------:R-:W2:Y:S02]  /*8e90*/  MUFU.EX2 R40, R40 ;  /* 0x0000002800287308 */ /* 0x000ea40000000800 */
[--C-:B------:R-:W-:Y:S01]  /*8ea0*/  FFMA.FTZ R42, R76, c[0x0][0x23c], -R107.reuse ;  /* 0x00008f004c2a7a23 */ /* 0x100fe2000001086b */
[----:B----4-:R-:W-:Y:S01]  /*8eb0*/  HMMA.16816.F32 R4, R48, R36, R4 ;  /* 0x000000243004723c */ /* 0x010fe20000001804 */
[----:B------:R-:W-:-:S02]  /*8ec0*/  FFMA.FTZ R43, R108, c[0x0][0x23c], -R107 ;  /* 0x00008f006c2b7a23 */ /* 0x000fc4000001086b */
[----:B------:R-:W-:Y:S02]  /*8ed0*/  FADD.FTZ R83, R93, R83 ;  /* 0x000000535d537221 */ /* 0x000fe40000010000 */
[----:B------:R-:W3:Y:S02]  /*8ee0*/  MUFU.EX2 R41, R41 ;  /* 0x0000002900297308 */ /* 0x000ee40000000800 */
[----:B------:R-:W-:Y:S01]  /*8ef0*/  FADD.FTZ R83, R78, R83 ;  /* 0x000000534e537221 */ /* 0x000fe20000010000 */
[----:B------:R-:W-:Y:S01]  /*8f00*/  HMMA.16816.F32 R32, R48, R38, R32 ;  /* 0x000000263020723c */ /* 0x000fe20000001820 */
[----:B------:R-:W4:Y:S02]  /*8f10*/  LDSM.16.MT88.4 R36, [R226+0x11000] ;  /* 0x01100000e224783b */ /* 0x000f240000004200 */
[----:B------:R-:W-:Y:S02]  /*8f20*/  FADD.FTZ R252, R252, R83 ;  /* 0x00000053fcfc7221 */ /* 0x000fe40000010000 */
[----:B------:R-:W5:Y:S01]  /*8f30*/  MUFU.EX2 R42, R42 ;  /* 0x0000002a002a7308 */ /* 0x000f620000000800 */
[----:B--2---:R-:W-:-:S02]  /*8f40*/  FADD.FTZ R90, R40, R90 ;  /* 0x0000005a285a7221 */ /* 0x004fc40000010000 */
[C---:B-1----:R-:W-:Y:S05]  /*8f50*/  HMMA.16816.F32 R20, R48.reuse, R44, R20 ;  /* 0x0000002c3014723c */ /* 0x042fea0000001814 */
[----:B------:R-:W1:Y:S01]  /*8f60*/  MUFU.EX2 R43, R43 ;  /* 0x0000002b002b7308 */ /* 0x000e620000000800 */
[C---:B---3--:R-:W-:Y:S01]  /*8f70*/  F2FP.PACK_AB R144, R41.reuse, R40 ;  /* 0x000000282990723e */ /* 0x048fe200000000ff */
[----:B------:R-:W-:Y:S01]  /*8f80*/  FADD.FTZ R90, R41, R90 ;  /* 0x0000005a295a7221 */ /* 0x000fe20000010000 */
[----:B------:R-:W-:Y:S03]  /*8f90*/  HMMA.16816.F32 R16, R48, R46, R16 ;  /* 0x0000002e3010723c */ /* 0x000fe60000001810 */
[----:B-----5:R-:W-:Y:S01]  /*8fa0*/  FADD.FTZ R90, R42, R90 ;  /* 0x0000005a2a5a7221 */ /* 0x020fe20000010000 */
[----:B-1----:R-:W-:-:S03]  /*8fb0*/  F2FP.PACK_AB R146, R43, R42 ;  /* 0x0000002a2b92723e */ /* 0x002fc600000000ff */
[----:B------:R-:W-:-:S05]  /*8fc0*/  FADD.FTZ R3, R43, R90 ;  /* 0x0000005a2b037221 */ /* 0x000fca0000010000 */
[----:B------:R-:W-:Y:S01]  /*8fd0*/  STL [R1], R3 ;  /* 0x0000000301007387 */ /* 0x000fe20000100800 */
[----:B------:R-:W-:Y:S03]  /*8fe0*/  HMMA.16816.F32 R160, R144, R156, R4 ;  /* 0x0000009c90a0723c */ /* 0x000fe60000001804 */
[----:B------:R-:W1:Y:S05]  /*8ff0*/  LDSM.16.MT88.4 R4, [R226+0x11800] ;  /* 0x01180000e204783b */ /* 0x000e6a0000004200 */
[C---:B----4-:R-:W-:Y:S08]  /*9000*/  HMMA.16816.F32 R12, R48.reuse, R36, R12 ;  /* 0x00000024300c723c */ /* 0x050ff0000000180c */
        /* <DEDUP_REMOVED lines=10> */
[----:B------:R-:W-:-:S04]  /*90b0*/  DEPBAR.LE SB0, 0x0 ;  /* 0x000080000000791a */ /* 0x000fc80000000000 */
[----:B------:R-:W-:Y:S01]  /*90c0*/  IADD3 R242, R192, -0x2, RZ ;  /* 0xfffffffec0f27810 */ /* 0x000fe20007ffe0ff */
[----:B------:R-:W-:Y:S06]  /*90d0*/  BAR.SYNC.DEFER_BLOCKING 0x0 ;  /* 0x0000000000007b1d */ /* 0x000fec0000010000 */
[----:B------:R-:W-:Y:S05]  /*90e0*/  @!P0 BRA `(.L_x_3430) ;  /* 0x000003a000008947 */ /* 0x000fea0003800000 */
[----:B------:R-:W1:Y:S01]  /*90f0*/  I2F.RP R12, R193 ;  /* 0x000000c1000c7306 */ /* 0x000e620000209400 */
[----:B------:R-:W-:-:S05]  /*9100*/  IMAD.SHL.U32 R3, R242, 0x100, RZ ;  /* 0x00000100f2037824 */ /* 0x000fca00078e00ff */
[C---:B------:R-:W-:Y:S02]  /*9110*/  IADD3 R10, R3.reuse, 0x100, RZ ;  /* 0x00000100030a7810 */ /* 0x040fe40007ffe0ff */
[----:B------:R-:W-:Y:S02]  /*9120*/  IABS R5, R3 ;  /* 0x0000000300057213 */ /* 0x000fe40000000000 */
[----:B------:R-:W-:Y:S02]  /*9130*/  IABS R7, R10 ;  /* 0x0000000a00077213 */ /* 0x000fe40000000000 */
[----:B------:R-:W-:Y:S02]  /*9140*/  LOP3.LUT R10, R10, c[0x0][0x2d0], RZ, 0x3c, !PT ;  /* 0x0000b4000a0a7a12 */ /* 0x000fe400078e3cff */
[----:B------:R-:W-:Y:S01]  /*9150*/  LOP3.LUT R3, R3, c[0x0][0x2d0], RZ, 0x3c, !PT ;  /* 0x0000b40003037a12 */ /* 0x000fe200078e3cff */
[----:B-1----:R-:W1:Y:S01]  /*9160*/  MUFU.RCP R12, R12 ;  /* 0x0000000c000c7308 */ /* 0x002e620000001000 */
[----:B------:R-:W-:-:S02]  /*9170*/  ISETP.GE.AND P3, PT, R10, RZ, PT ;  /* 0x000000ff0a00720c */ /* 0x000fc40003f66270 */
[----:B------:R-:W-:Y:S02]  /*9180*/  ISETP.GE.AND P1, PT, R3, RZ, PT ;  /* 0x000000ff0300720c */ /* 0x000fe40003f26270 */
[----:B-1----:R-:W-:-:S04]  /*9190*/  IADD3 R12, R12, 0xffffffe, RZ ;  /* 0x0ffffffe0c0c7810 */ /* 0x002fc80007ffe0ff */
        /* <DEDUP_REMOVED lines=47> */
.L_x_3430:
[----:B------:R-:W-:-:S05]  /*9490*/  IMAD.MOV.U32 R6, RZ, RZ, c[0x0][0x1a0] ;  /* 0x00006800ff067624 */ /* 0x000fca00078e00ff */
[----:B------:R-:W-:-:S04]  /*94a0*/  LEA R6, -R6, RZ, 0x8 ;  /* 0x000000ff06067211 */ /* 0x000fc800078e41ff */
[----:B------:R-:W-:Y:S02]  /*94b0*/  SHF.R.S32.HI R4, RZ, 0x1f, R6 ;  /* 0x0000001fff047819 */ /* 0x000fe40000011406 */
.L_x_3431:
[----:B------:R-:W-:Y:S01]  /*94c0*/  ULDC.64 UR4, c[0x0][0x1a0] ;  /* 0x0000680000047ab9 */ /* 0x000fe20000000a00 */
[----:B------:R-:W-:Y:S01]  /*94d0*/  LEA R240, P1, R6, R240, 0x1 ;  /* 0x000000f006f07211 */ /* 0x000fe200078208ff */
        /* <DEDUP_REMOVED lines=57> */
[----:B------:R-:W-:Y:S02]  /*9870*/  ISETP.GE.AND P1, PT, R3, R204, PT ;  /* 0x000000cc0300720c */ /* 0x000fe40003f26270 */
[----:B------:R-:W-:Y:S01]  /*9880*/  LOP3.LUT R3, R211, 0x20, R206, 0xfe, !PT ;  /* 0x00000020d3037812 */ /* 0x000fe200078efece */
[----:B------:R2:W-:Y:S04]  /*9890*/  LDGSTS.E.BYPASS.LTC128B.128 [R243+0x11800], [R6.64] ;  /* 0x1180000006f37fae */ /* 0x0005e8000b901d4c */
[----:B------:R-:W-:Y:S04]  /*98a0*/  LDSM.16.M88.4 R196, [R236] ;  /* 0x00000000ecc4783b */ /* 0x000fe80000000200 */
[----:B------:R-:W4:Y:S04]  /*98b0*/  LDSM.16.M88.4 R76, [R235+0x2000] ;  /* 0x00200000eb4c783b */ /* 0x000f280000000200 */
[----:B------:R-:W-:Y:S04]  /*98c0*/  LDSM.16.M88.4 R192, [R234] ;  /* 0x00000000eac0783b */ /* 0x000fe80000000200 */
[----:B------:R-:W1:Y:S04]  /*98d0*/  LDSM.16.M88.4 R68, [R235+0x2800] ;  /* 0x00280000eb44783b */ /* 0x000e680000000200 */
[----:B------:R-:W-:Y:S04]  /*98e0*/  LDSM.16.M88.4 R52, [R235+0x3800] ;  /* 0x00380000eb34783b */ /* 0x000fe80000000200 */
[----:B------:R-:W-:Y:S04]  /*98f0*/  LDSM.16.M88.4 R60, [R235+0x3000] ;  /* 0x00300000eb3c783b */ /* 0x000fe80000000200 */
[----:B--2---:R-:W2:Y:S04]  /*9900*/  LDSM.16.M88.4 R4, [R229+0x2000] ;  /* 0x00200000e504783b */ /* 0x004ea80000000200 */
[----:B------:R-:W2:Y:S04]  /*9910*/  LDSM.16.M88.4 R24, [R229+0x2800] ;  /* 0x00280000e518783b */ /* 0x000ea80000000200 */
[----:B------:R-:W2:Y:S04]  /*9920*/  LDSM.16.M88.4 R28, [R235+0x5000] ;  /* 0x00500000eb1c783b */ /* 0x000ea80000000200 */
[----:B------:R-:W2:Y:S04]  /*9930*/  LDSM.16.M88.4 R20, [R235+0x5800] ;  /* 0x00580000eb14783b */ /* 0x000ea80000000200 */
[----:B-----5:R-:W5:Y:S01]  /*9940*/  LDSM.16.M88.4 R16, [R229+0x3800] ;  /* 0x00380000e510783b */ /* 0x020f620000000200 */
[C---:B----4-:R-:W-:Y:S03]  /*9950*/  HMMA.16816.F32 R80, R196.reuse, R76, RZ ;  /* 0x0000004cc450723c */ /* 0x050fe600000018ff */
[----:B---3--:R-:W3:Y:S04]  /*9960*/  LDSM.16.M88.4 R12, [R235+0x6000] ;  /* 0x00600000eb0c783b */ /* 0x008ee80000000200 */
[----:B------:R-:W-:Y:S01]  /*9970*/  LDSM.16.M88.4 R96, [R229+0x5000] ;  /* 0x00500000e560783b */ /* 0x000fe20000000200 */
[C---:B------:R-:W-:Y:S03]  /*9980*/  HMMA.16816.F32 R76, R196.reuse, R78, RZ ;  /* 0x0000004ec44c723c */ /* 0x040fe600000018ff */
[----:B------:R-:W-:Y:S04]  /*9990*/  LDSM.16.M88.4 R92, [R229+0x5800] ;  /* 0x00580000e55c783b */ /* 0x000fe80000000200 */
[----:B------:R-:W-:Y:S01]  /*99a0*/  LDSM.16.M88.4 R44, [R235+0x4000] ;  /* 0x00400000eb2c783b */ /* 0x000fe20000000200 */
[----:B-1----:R-:W-:Y:S03]  /*99b0*/  HMMA.16816.F32 R72, R196, R68, RZ ;  /* 0x00000044c448723c */ /* 0x002fe600000018ff */
[----:B------:R-:W-:Y:S04]  /*99c0*/  LDSM.16.M88.4 R88, [R229+0x6000] ;  /* 0x00600000e558783b */ /* 0x000fe80000000200 */
[----:B------:R-:W-:Y:S01]  /*99d0*/  LDSM.16.M88.4 R104, [R235+0x8800] ;  /* 0x00880000eb68783b */ /* 0x000fe20000000200 */
[C---:B--2---:R-:W-:Y:S03]  /*99e0*/  HMMA.16816.F32 R80, R192.reuse, R4, R80 ;  /* 0x00000004c050723c */ /* 0x044fe60000001850 */
        /* <DEDUP_REMOVED lines=21> */
[----:B------:R-:W0:Y:S05]  /*9b40*/  LDGDEPBAR ;  /* 0x00000000000079af */ /* 0x000e2a0000000000 */
[----:B------:R-:W-:Y:S08]  /*9b50*/  HMMA.16816.F32 R68, R192, R26, R68 ;  /* 0x0000001ac044723c */ /* 0x000ff00000001844 */
[C---:B------:R-:W-:Y:S08]  /*9b60*/  HMMA.16816.F32 R32, R196.reuse, R28, RZ ;  /* 0x0000001cc420723c */ /* 0x040ff000000018ff */
[C---:B------:R-:W-:Y:S08]  /*9b70*/  HMMA.16816.F32 R24, R196.reuse, R20, RZ ;  /* 0x00000014c418723c */ /* 0x040ff000000018ff */
[C---:B------:R-:W-:Y:S08]  /*9b80*/  HMMA.16816.F32 R28, R196.reuse, R30, RZ ;  /* 0x0000001ec41c723c */ /* 0x040ff000000018ff */
[----:B------:R-:W-:Y:S08]  /*9b90*/  HMMA.16816.F32 R20, R196, R22, RZ ;  /* 0x00000016c414723c */ /* 0x000ff000000018ff */
[C---:B-----5:R-:W-:Y:S08]  /*9ba0*/  HMMA.16816.F32 R56, R192.reuse, R16, R56 ;  /* 0x00000010c038723c */ /* 0x060ff00000001838 */
[----:B------:R-:W-:Y:S08]  /*9bb0*/  HMMA.16816.F32 R52, R192, R18, R52 ;  /* 0x00000012c034723c */ /* 0x000ff00000001834 */
[C---:B---3--:R-:W-:Y:S08]  /*9bc0*/  HMMA.16816.F32 R16, R196.reuse, R12, RZ ;  /* 0x0000000cc410723c */ /* 0x048ff000000018ff */
[----:B------:R-:W-:Y:S08]  /*9bd0*/  HMMA.16816.F32 R12, R196, R14, RZ ;  /* 0x0000000ec40c723c */ /* 0x000ff000000018ff */
[C---:B-1----:R-:W-:Y:S08]  /*9be0*/  HMMA.16816.F32 R64, R192.reuse, R4, R64 ;  /* 0x00000004c040723c */ /* 0x042ff00000001840 */
[C---:B------:R-:W-:Y:S01]  /*9bf0*/  HMMA.16816.F32 R60, R192.reuse, R6, R60 ;  /* 0x00000006c03c723c */ /* 0x040fe2000000183c */
[----:B------:R-:W1:Y:S07]  /*9c00*/  LDSM.16.M88.4 R4, [R235+0x6800] ;  /* 0x00680000eb04783b */ /* 0x000e6e0000000200 */
[C---:B------:R-:W-:Y:S08]  /*9c10*/  HMMA.16816.F32 R32, R192.reuse, R96, R32 ;  /* 0x00000060c020723c */ /* 0x040ff00000001820 */
[C---:B------:R-:W-:Y:S01]  /*9c20*/  HMMA.16816.F32 R28, R192.reuse, R98, R28 ;  /* 0x00000062c01c723c */ /* 0x040fe2000000181c */
[----:B------:R-:W-:Y:S07]  /*9c30*/  LDSM.16.M88.4 R96, [R233] ;  /* 0x00000000e960783b */ /* 0x000fee0000000200 */
[C---:B------:R-:W-:Y:S08]  /*9c40*/  HMMA.16816.F32 R24, R192.reuse, R92, R24 ;  /* 0x0000005cc018723c */ /* 0x040ff00000001818 */
[----:B------:R-:W-:Y:S01]  /*9c50*/  HMMA.16816.F32 R20, R192, R94, R20 ;  /* 0x0000005ec014723c */ /* 0x000fe20000001814 */
[----:B------:R-:W2:Y:S07]  /*9c60*/  LDSM.16.M88.4 R92, [R232] ;  /* 0x00000000e85c783b */ /* 0x000eae0000000200 */
[----:B------:R-:W-:Y:S08]  /*9c70*/  HMMA.16816.F32 R48, R196, R44, RZ ;  /* 0x0000002cc430723c */ /* 0x000ff000000018ff */
[C---:B------:R-:W-:Y:S08]  /*9c80*/  HMMA.16816.F32 R16, R192.reuse, R88, R16 ;  /* 0x00000058c010723c */ /* 0x040ff00000001810 */
[----:B------:R-:W-:Y:S01]  /*9c90*/  HMMA.16816.F32 R12, R192, R90, R12 ;  /* 0x0000005ac00c723c */ /* 0x000fe2000000180c */
[----:B------:R-:W3:Y:S07]  /*9ca0*/  LDSM.16.M88.4 R88, [R225] ;  /* 0x00000000e158783b */ /* 0x000eee0000000200 */
[C---:B------:R-:W-:Y:S08]  /*9cb0*/  HMMA.16816.F32 R44, R196.reuse, R46, RZ ;  /* 0x0000002ec42c723c */ /* 0x040ff000000018ff */
[C---:B------:R-:W-:Y:S08]  /*9cc0*/  HMMA.16816.F32 R108, R196.reuse, R104, RZ ;  /* 0x00000068c46c723c */ /* 0x040ff000000018ff */
[----:B------:R-:W-:Y:S08]  /*9cd0*/  HMMA.16816.F32 R104, R196, R106, RZ ;  /* 0x0000006ac468723c */ /* 0x000ff000000018ff */
[C---:B------:R-:W-:Y:S08]  /*9ce0*/  HMMA.16816.F32 R48, R192.reuse, R8, R48 ;  /* 0x00000008c030723c */ /* 0x040ff00000001830 */
[----:B------:R-:W-:Y:S08]  /*9cf0*/  HMMA.16816.F32 R44, R192, R10, R44 ;  /* 0x0000000ac02c723c */ /* 0x000ff0000000182c */
[C---:B-1----:R-:W-:Y:S08]  /*9d00*/  HMMA.16816.F32 R8, R196.reuse, R4, RZ ;  /* 0x00000004c408723c */ /* 0x042ff000000018ff */
[C---:B------:R-:W-:Y:S08]  /*9d10*/  HMMA.16816.F32 R4, R196.reuse, R6, RZ ;  /* 0x00000006c404723c */ /* 0x040ff000000018ff */
[C---:B------:R-:W-:Y:S08]  /*9d20*/  HMMA.16816.F32 R40, R196.reuse, R36, RZ ;  /* 0x00000024c428723c */ /* 0x040ff000000018ff */
[----:B------:R-:W-:Y:S08]  /*9d30*/  HMMA.16816.F32 R36, R196, R38, RZ ;  /* 0x00000026c424723c */ /* 0x000ff000000018ff */
[C---:B------:R-:W-:Y:S08]  /*9d40*/  HMMA.16816.F32 R108, R192.reuse, R176, R108 ;  /* 0x000000b0c06c723c */ /* 0x040ff0000000186c */
[----:B------:R-:W-:Y:S01]  /*9d50*/  HMMA.16816.F32 R104, R192, R178, R104 ;  /* 0x000000b2c068723c */ /* 0x000fe20000001868 */
[----:B------:R-:W1:Y:S07]  /*9d60*/  LDSM.16.M88.4 R176, [R223] ;  /* 0x00000000dfb0783b */ /* 0x000e6e0000000200 */
[C---:B--2---:R-:W-:Y:S08]  /*9d70*/  HMMA.16816.F32 R80, R96.reuse, R92, R80 ;  /* 0x0000005c6050723c */ /* 0x044ff00000001850 */
[C---:B------:R-:W-:Y:S01]  /*9d80*/  HMMA.16816.F32 R76, R96.reuse, R94, R76 ;  /* 0x0000005e604c723c */ /* 0x040fe2000000184c */
[----:B------:R-:W2:Y:S07]  /*9d90*/  LDSM.16.M88.4 R92, [R222] ;  /* 0x00000000de5c783b */ /* 0x000eae0000000200 */
        /* <DEDUP_REMOVED lines=9> */
[C---:B------:R-:W-:Y:S08]  /*9e30*/  HMMA.16816.F32 R112, R196.reuse, R114, RZ ;  /* 0x00000072c470723c */ /* 0x040ff000000018ff */
[C---:B------:R-:W-:Y:S08]  /*9e40*/  HMMA.16816.F32 R168, R196.reuse, R128, RZ ;  /* 0x00000080c4a8723c */ /* 0x040ff000000018ff */
[C---:B------:R-:W-:Y:S08]  /*9e50*/  HMMA.16816.F32 R128, R196.reuse, R130, RZ ;  /* 0x00000082c480723c */ /* 0x040ff000000018ff */
[C---:B------:R-:W-:Y:S08]  /*9e60*/  HMMA.16816.F32 R100, R196.reuse, R200, RZ ;  /* 0x000000c8c464723c */ /* 0x040ff000000018ff */
[----:B------:R-:W-:Y:S08]  /*9e70*/  HMMA.16816.F32 R200, R196, R202, RZ ;  /* 0x000000cac4c8723c */ /* 0x000ff000000018ff */
[C---:B-1----:R-:W-:Y:S08]  /*9e80*/  HMMA.16816.F32 R56, R96.reuse, R176, R56 ;  /* 0x000000b06038723c */ /* 0x042ff00000001838 */
[C---:B------:R-:W-:Y:S01]  /*9e90*/  HMMA.16816.F32 R52, R96.reuse, R178, R52 ;  /* 0x000000b26034723c */ /* 0x040fe20000001834 */
[----:B------:R-:W-:Y:S07]  /*9ea0*/  LDSM.16.M88.4 R176, [R214] ;  /* 0x00000000d6b0783b */ /* 0x000fee0000000200 */
[C---:B--2---:R-:W-:Y:S08]  /*9eb0*/  HMMA.16816.F32 R48, R96.reuse, R92, R48 ;  /* 0x0000005c6030723c */ /* 0x044ff00000001830 */
[C---:B------:R-:W-:Y:S01]  /*9ec0*/  HMMA.16816.F32 R44, R96.reuse, R94, R44 ;  /* 0x0000005e602c723c */ /* 0x040fe2000000182c */
[----:B------:R-:W1:Y:S07]  /*9ed0*/  LDSM.16.M88.4 R92, [R217] ;  /* 0x00000000d95c783b */ /* 0x000e6e0000000200 */
[C---:B---3--:R-:W-:Y:S08]  /*9ee0*/  HMMA.16816.F32 R40, R96.reuse, R88, R40 ;  /* 0x000000586028723c */ /* 0x048ff00000001828 */
[----:B------:R-:W-:Y:S01]  /*9ef0*/  HMMA.16816.F32 R36, R96, R90, R36 ;  /* 0x0000005a6024723c */ /* 0x000fe20000001824 */
[----:B------:R-:W2:Y:S07]  /*9f00*/  LDSM.16.M88.4 R88, [R216] ;  /* 0x00000000d858783b */ /* 0x000eae0000000200 */
[C---:B------:R-:W-:Y:S08]  /*9f10*/  HMMA.16816.F32 R124, R196.reuse, R120, RZ ;  /* 0x00000078c47c723c */ /* 0x040ff000000018ff */
[----:B------:R-:W-:Y:S08]  /*9f20*/  HMMA.16816.F32 R120, R196, R122, RZ ;  /* 0x0000007ac478723c */ /* 0x000ff000000018ff */
[C---:B----4-:R-:W-:Y:S08]  /*9f30*/  HMMA.16816.F32 R64, R96.reuse, R84, R64 ;  /* 0x000000546040723c */ /* 0x050ff00000001840 */
[----:B------:R-:W-:Y:S01]  /*9f40*/  HMMA.16816.F32 R60, R96, R86, R60 ;  /* 0x00000056603c723c */ /* 0x000fe2000000183c */
[----:B------:R-:W3:Y:S07]  /*9f50*/  LDSM.16.M88.4 R84, [R218] ;  /* 0x00000000da54783b */ /* 0x000eee0000000200 */
[C---:B------:R-:W-:Y:S08]  /*9f60*/  HMMA.16816.F32 R116, R192.reuse, R180, R116 ;  /* 0x000000b4c074723c */ /* 0x040ff00000001874 */
[C---:B------:R-:W-:Y:S01]  /*9f70*/  HMMA.16816.F32 R112, R192.reuse, R182, R112 ;  /* 0x000000b6c070723c */ /* 0x040fe20000001870 */
[----:B------:R-:W4:Y:S07]  /*9f80*/  LDSM.16.M88.4 R180, [R220] ;  /* 0x00000000dcb4783b */ /* 0x000f2e0000000200 */
[C---:B------:R-:W-:Y:S08]  /*9f90*/  HMMA.16816.F32 R168, R192.reuse, R188, R168 ;  /* 0x000000bcc0a8723c */ /* 0x040ff000000018a8 */
[C---:B------:R-:W-:Y:S08]  /*9fa0*/  HMMA.16816.F32 R128, R192.reuse, R190, R128 ;  /* 0x000000bec080723c */ /* 0x040ff00000001880 */
[C---:B------:R-:W-:Y:S08]  /*9fb0*/  HMMA.16816.F32 R100, R192.reuse, R172, R100 ;  /* 0x000000acc064723c */ /* 0x040ff00000001864 */
[C---:B------:R-:W-:Y:S01]  /*9fc0*/  HMMA.16816.F32 R200, R192.reuse, R174, R200 ;  /* 0x000000aec0c8723c */ /* 0x040fe200000018c8 */
[----:B------:R-:W5:Y:S07]  /*9fd0*/  LDSM.16.M88.4 R172, [R215] ;  /* 0x00000000d7ac783b */ /* 0x000f6e0000000200 */
[C---:B------:R-:W-:Y:S08]  /*9fe0*/  HMMA.16816.F32 R124, R192.reuse, R184, R124 ;  /* 0x000000b8c07c723c */ /* 0x040ff0000000187c */
[----:B------:R-:W-:Y:S01]  /*9ff0*/  HMMA.16816.F32 R120, R192, R186, R120 ;  /* 0x000000bac078723c */ /* 0x000fe20000001878 */
[----:B------:R-:W3:Y:S07]  /*a000*/  LDSM.16.M88.4 R184, [R219] ;  /* 0x00000000dbb8783b */ /* 0x000eee0000000200 */
[C---:B-1----:R-:W-:Y:S08]  /*a010*/  HMMA.16816.F32 R8, R96.reuse, R92, R8 ;  /* 0x0000005c6008723c */ /* 0x042ff00000001808 */
[C---:B------:R-:W-:Y:S01]  /*a020*/  HMMA.16816.F32 R4, R96.reuse, R94, R4 ;  /* 0x0000005e6004723c */ /* 0x040fe20000001804 */
[----:B------:R-:W-:Y:S07]  /*a030*/  LDSM.16.M88.4 R92, [R231] ;  /* 0x00000000e75c783b */ /* 0x000fee0000000200 */
        /* <DEDUP_REMOVED lines=14> */
[----:B------:R-:W5:Y:S07]  /*a120*/  LDSM.16.M88.4 R172, [R166+0x2000] ;  /* 0x00200000a6ac783b */ /* 0x000f6e0000000200 */
[C---:B------:R-:W-:Y:S08]  /*a130*/  HMMA.16816.F32 R24, R96.reuse, R184, R24 ;  /* 0x000000b86018723c */ /* 0x040ff00000001818 */
[----:B------:R-:W-:Y:S01]  /*a140*/  HMMA.16816.F32 R20, R96, R186, R20 ;  /* 0x000000ba6014723c */ /* 0x000fe20000001814 */
[----:B------:R-:W4:Y:S07]  /*a150*/  LDSM.16.M88.4 R184, [R166+0x2800] ;  /* 0x00280000a6b8783b */ /* 0x000f2e0000000200 */
[C---:B-1----:R-:W-:Y:S08]  /*a160*/  HMMA.16816.F32 R56, R92.reuse, R176, R56 ;  /* 0x000000b05c38723c */ /* 0x042ff00000001838 */
[C---:B------:R-:W-:Y:S01]  /*a170*/  HMMA.16816.F32 R52, R92.reuse, R178, R52 ;  /* 0x000000b25c34723c */ /* 0x040fe20000001834 */
[----:B------:R-:W1:Y:S07]  /*a180*/  LDSM.16.M88.4 R176, [R166+0x5000] ;  /* 0x00500000a6b0783b */ /* 0x000e6e0000000200 */
[C---:B--2---:R-:W-:Y:S08]  /*a190*/  HMMA.16816.F32 R72, R92.reuse, R88, R72 ;  /* 0x000000585c48723c */ /* 0x044ff00000001848 */
[----:B------:R-:W-:Y:S01]  /*a1a0*/  HMMA.16816.F32 R68, R92, R90, R68 ;  /* 0x0000005a5c44723c */ /* 0x000fe20000001844 */
[----:B------:R-:W2:Y:S07]  /*a1b0*/  LDSM.16.M88.4 R88, [R166+0x4000] ;  /* 0x00400000a658783b */ /* 0x000eae0000000200 */
[C---:B---3--:R-:W-:Y:S08]  /*a1c0*/  HMMA.16816.F32 R100, R96.reuse, R84, R100 ;  /* 0x000000546064723c */ /* 0x048ff00000001864 */
[----:B------:R-:W-:Y:S01]  /*a1d0*/  HMMA.16816.F32 R200, R96, R86, R200 ;  /* 0x0000005660c8723c */ /* 0x000fe200000018c8 */
[----:B------:R-:W3:Y:S01]  /*a1e0*/  LDSM.16.M88.4 R84, [R166+0x3000] ;  /* 0x00300000a654783b */ /* 0x000ee20000000200 */
[----:B------:R-:W-:-:S02]  /*a1f0*/  FSEL R72, R72, -INF , !P5 ;  /* 0xff80000048487808 */ /* 0x000fc40006800000 */
[----:B------:R-:W-:-:S04]  /*a200*/  FSEL R74, R74, -INF , !P1 ;  /* 0xff8000004a4a7808 */ /* 0x000fc80004800000 */
[C---:B----4-:R-:W-:Y:S08]  /*a210*/  HMMA.16816.F32 R108, R96.reuse, R180, R108 ;  /* 0x000000b4606c723c */ /* 0x050ff0000000186c */
[----:B------:R-:W-:Y:S01]  /*a220*/  HMMA.16816.F32 R104, R96, R182, R104 ;  /* 0x000000b66068723c */ /* 0x000fe20000001868 */
[----:B------:R-:W4:Y:S07]  /*a230*/  LDSM.16.M88.4 R180, [R166+0x1000] ;  /* 0x00100000a6b4783b */ /* 0x000f2e0000000200 */
[C---:B-----5:R-:W-:Y:S08]  /*a240*/  HMMA.16816.F32 R48, R92.reuse, R172, R48 ;  /* 0x000000ac5c30723c */ /* 0x060ff00000001830 */
[C---:B------:R-:W-:Y:S01]  /*a250*/  HMMA.16816.F32 R44, R92.reuse, R174, R44 ;  /* 0x000000ae5c2c723c */ /* 0x040fe2000000182c */
[----:B------:R-:W5:Y:S07]  /*a260*/  LDSM.16.M88.4 R172, [R166+0x3800] ;  /* 0x00380000a6ac783b */ /* 0x000f6e0000000200 */
[C---:B------:R-:W-:Y:S08]  /*a270*/  HMMA.16816.F32 R40, R92.reuse, R184, R40 ;  /* 0x000000b85c28723c */ /* 0x040ff00000001828 */
[C---:B------:R-:W-:Y:S01]  /*a280*/  HMMA.16816.F32 R36, R92.reuse, R186, R36 ;  /* 0x000000ba5c24723c */ /* 0x040fe20000001824 */
[----:B------:R-:W4:Y:S07]  /*a290*/  LDSM.16.M88.4 R184, [R235+0x9800] ;  /* 0x00980000ebb8783b */ /* 0x000f2e0000000200 */
        /* <DEDUP_REMOVED lines=12> */
[C---:B-----5:R-:W-:Y:S08]  /*a360*/  HMMA.16816.F32 R24, R92.reuse, R172, R24 ;  /* 0x000000ac5c18723c */ /* 0x060ff00000001818 */
[----:B------:R-:W-:Y:S01]  /*a370*/  HMMA.16816.F32 R20, R92, R174, R20 ;  /* 0x000000ae5c14723c */ /* 0x000fe20000001814 */
[----:B------:R-:W5:Y:S07]  /*a380*/  LDSM.16.M88.4 R172, [R166+0x5800] ;  /* 0x00580000a6ac783b */ /* 0x000f6e0000000200 */
[----:B------:R-:W-:Y:S08]  /*a390*/  HMMA.16816.F32 R188, R196, R184, RZ ;  /* 0x000000b8c4bc723c */ /* 0x000ff000000018ff */
[C---:B-1----:R-:W-:Y:S08]  /*a3a0*/  HMMA.16816.F32 R76, R92.reuse, R178, R76 ;  /* 0x000000b25c4c723c */ /* 0x042ff0000000184c */
[C---:B--2---:R-:W-:Y:S08]  /*a3b0*/  HMMA.16816.F32 R116, R92.reuse, R88, R116 ;  /* 0x000000585c74723c */ /* 0x044ff00000001874 */
        /* <DEDUP_REMOVED lines=11> */
[C---:B------:R-:W-:Y:S02]  /*a470*/  ISETP.GE.AND P4, PT, R84.reuse, R205, PT ;  /* 0x000000cd5400720c */ /* 0x040fe40003f86270 */
[----:B------:R-:W-:Y:S02]  /*a480*/  ISETP.GE.AND P3, PT, R84, R204, PT ;  /* 0x000000cc5400720c */ /* 0x000fe40003f66270 */
[----:B-----5:R-:W-:Y:S01]  /*a490*/  HMMA.16816.F32 R124, R92, R172, R124 ;  /* 0x000000ac5c7c723c */ /* 0x020fe2000000187c */
[----:B------:R-:W-:-:S02]  /*a4a0*/  FSEL R84, R76, -INF , !P6 ;  /* 0xff8000004c547808 */ /* 0x000fc40007000000 */
[CC--:B------:R-:W-:Y:S02]  /*a4b0*/  ISETP.GE.AND P6, PT, R3.reuse, R205.reuse, PT ;  /* 0x000000cd0300720c */ /* 0x0c0fe40003fc6270 */
[-C--:B------:R-:W-:Y:S01]  /*a4c0*/  ISETP.GE.AND P2, PT, R3, R204.reuse, PT ;  /* 0x000000cc0300720c */ /* 0x080fe20003f46270 */
[----:B------:R-:W-:Y:S01]  /*a4d0*/  STL [R1+0x30], R84 ;  /* 0x0000305401007387 */ /* 0x000fe20000100800 */
[C-C-:B------:R-:W-:Y:S01]  /*a4e0*/  LOP3.LUT R3, R211.reuse, 0x30, R206.reuse, 0xfe, !PT ;  /* 0x00000030d3037812 */ /* 0x140fe200078efece */
[C---:B------:R-:W-:Y:S01]  /*a4f0*/  HMMA.16816.F32 R120, R92.reuse, R174, R120 ;  /* 0x000000ae5c78723c */ /* 0x040fe20000001878 */
[----:B------:R-:W-:Y:S01]  /*a500*/  LOP3.LUT R76, R211, 0x28, R206, 0xfe, !PT ;  /* 0x00000028d34c7812 */ /* 0x000fe200078efece */
[----:B------:R-:W3:Y:S03]  /*a510*/  LDSM.16.M88.4 R172, [R166+0x6800] ;  /* 0x00680000a6ac783b */ /* 0x000ee60000000200 */
[C---:B------:R-:W-:Y:S01]  /*a520*/  ISETP.GE.AND P5, PT, R76.reuse, R205, PT ;  /* 0x000000cd4c00720c */ /* 0x040fe20003fa6270 */
[----:B------:R-:W-:Y:S01]  /*a530*/  STL [R1+0x2c], R78 ;  /* 0x00002c4e01007387 */ /* 0x000fe20000100800 */
[----:B------:R-:W-:Y:S01]  /*a540*/  ISETP.GE.AND P1, PT, R76, R204, PT ;  /* 0x000000cc4c00720c */ /* 0x000fe20003f26270 */
[C---:B-1----:R-:W-:Y:S02]  /*a550*/  HMMA.16816.F32 R100, R92.reuse, R88, R100 ;  /* 0x000000585c64723c */ /* 0x042fe40000001864 */
[----:B------:R1:W-:Y:S04]  /*a560*/  STL [R1+0x28], R72 ;  /* 0x0000284801007387 */ /* 0x0003e80000100800 */
[----:B------:R-:W-:Y:S02]  /*a570*/  STL [R1+0x20], R74 ;  /* 0x0000204a01007387 */ /* 0x000fe40000100800 */
[----:B------:R-:W-:Y:S02]  /*a580*/  HMMA.16816.F32 R200, R92, R90, R200 ;  /* 0x0000005a5cc8723c */ /* 0x000fe400000018c8 */
[----:B------:R-:W4:Y:S01]  /*a590*/  LDSM.16.M88.4 R88, [R166+0x7800] ;  /* 0x00780000a658783b */ /* 0x000f220000000200 */
[----:B------:R-:W-:-:S05]  /*a5a0*/  DEPBAR.LE SB0, 0x0 ;  /* 0x000080000000791a */ /* 0x000fca0000000000 */
[----:B------:R-:W-:Y:S08]  /*a5b0*/  HMMA.16816.F32 R80, R92, R176, R80 ;  /* 0x000000b05c50723c */ /* 0x000ff00000001850 */
[----:B--2---:R-:W-:Y:S01]  /*a5c0*/  HMMA.16816.F32 R188, R96, R180, R188 ;  /* 0x000000b460bc723c */ /* 0x004fe200000018bc */
[----:B-1----:R-:W-:Y:S02]  /*a5d0*/  FSEL R72, R68, -INF , !P4 ;  /* 0xff80000044487808 */ /* 0x002fe40006000000 */
[----:B------:R-:W-:-:S02]  /*a5e0*/  FSEL R68, R70, -INF , !P3 ;  /* 0xff80000046447808 */ /* 0x000fc40005800000 */
[C---:B------:R-:W-:Y:S01]  /*a5f0*/  ISETP.GE.AND P4, PT, R3.reuse, R205, PT ;  /* 0x000000cd0300720c */ /* 0x040fe20003f86270 */
[----:B------:R-:W-:Y:S04]  /*a600*/  STL [R1+0x24], R72 ;  /* 0x0000244801007387 */ /* 0x000fe80000100800 */
[----:B------:R-:W-:Y:S01]  /*a610*/  BAR.SYNC.DEFER_BLOCKING 0x0 ;  /* 0x0000000000007b1d */ /* 0x000fe20000010000 */
[----:B------:R-:W-:Y:S01]  /*a620*/  ISETP.GE.AND P3, PT, R3, R204, PT ;  /* 0x000000cc0300720c */ /* 0x000fe20003f66270 */
[----:B---3--:R-:W-:Y:S01]  /*a630*/  HMMA.16816.F32 R108, R92, R172, R108 ;  /* 0x000000ac5c6c723c */ /* 0x008fe2000000186c */
[----:B------:R-:W-:Y:S02]  /*a640*/  LOP3.LUT R3, R211, 0x38, R206, 0xfe, !PT ;  /* 0x00000038d3037812 */ /* 0x000fe400078efece */
[----:B------:R-:W-:Y:S01]  /*a650*/  FSEL R70, R64, -INF , !P6 ;  /* 0xff80000040467808 */ /* 0x000fe20007000000 */
[----:B------:R1:W-:Y:S01]  /*a660*/  STL [R1+0x1c], R68 ;  /* 0x00001c4401007387 */ /* 0x0003e20000100800 */
[----:B------:R-:W-:-:S02]  /*a670*/  FSEL R64, R66, -INF , !P2 ;  /* 0xff80000042407808 */ /* 0x000fc40005000000 */
[C---:B------:R-:W-:Y:S01]  /*a680*/  ISETP.GE.AND P6, PT, R3.reuse, R205, PT ;  /* 0x000000cd0300720c */ /* 0x040fe20003fc6270 */
[----:B------:R-:W-:Y:S01]  /*a690*/  STL [R1+0x18], R70 ;  /* 0x0000184601007387 */ /* 0x000fe20000100800 */
[----:B------:R-:W-:Y:S01]  /*a6a0*/  ISETP.GE.AND P2, PT, R3, R204, PT ;  /* 0x000000cc0300720c */ /* 0x000fe20003f46270 */
[C---:B------:R-:W-:Y:S01]  /*a6b0*/  HMMA.16816.F32 R104, R92.reuse, R174, R104 ;  /* 0x000000ae5c68723c */ /* 0x040fe20000001868 */
[----:B------:R-:W-:Y:S01]  /*a6c0*/  FSEL R3, R60, -INF , !P5 ;  /* 0xff8000003c037808 */ /* 0x000fe20006800000 */
[----:B------:R-:W-:Y:S01]  /*a6d0*/  STL [R1+0x10], R64 ;  /* 0x0000104001007387 */ /* 0x000fe20000100800 */
[----:B------:R-:W-:Y:S02]  /*a6e0*/  FSEL R60, R62, -INF , !P1 ;  /* 0xff8000003e3c7808 */ /* 0x000fe40004800000 */
[----:B------:R-:W-:Y:S01]  /*a6f0*/  FSEL R250, R58, -INF , !P3 ;  /* 0xff8000003afa7808 */ /* 0x000fe20005800000 */
[----:B------:R2:W-:Y:S01]  /*a700*/  STL [R1+0x14], R3 ;  /* 0x0000140301007387 */ /* 0x0005e20000100800 */
[----:B------:R-:W-:Y:S01]  /*a710*/  FSEL R52, R52, -INF , !P6 ;  /* 0xff80000034347808 */ /* 0x000fe20007000000 */
[----:B----4-:R-:W-:Y:S01]  /*a720*/  HMMA.16816.F32 R188, R92, R88, R188 ;  /* 0x000000585cbc723c */ /* 0x010fe200000018bc */
[----:B------:R-:W-:Y:S01]  /*a730*/  FSEL R241, R54, -INF , !P2 ;  /* 0xff80000036f17808 */ /* 0x000fe20005000000 */
[----:B------:R3:W-:Y:S06]  /*a740*/  STL [R1+0xc], R60 ;  /* 0x00000c3c01007387 */ /* 0x0007ec0000100800 */
[----:B------:R-:W-:Y:S01]  /*a750*/  HMMA.16816.F32 R184, R196, R186, RZ ;  /* 0x000000bac4b8723c */ /* 0x000fe200000018ff */
[----:B-1----:R-:W-:-:S04]  /*a760*/  LOP3.LUT R68, R211, 0x40, R206, 0xfe, !PT ;  /* 0x00000040d3447812 */ /* 0x002fc800078efece */
[C---:B------:R-:W-:Y:S02]  /*a770*/  ISETP.GE.AND P5, PT, R68.reuse, R205, PT ;  /* 0x000000cd4400720c */ /* 0x040fe40003fa6270 */
[----:B------:R-:W-:Y:S02]  /*a780*/  ISETP.GE.AND P1, PT, R68, R204, PT ;  /* 0x000000cc4400720c */ /* 0x000fe40003f26270 */
[----:B------:R-:W-:Y:S02]  /*a790*/  FSEL R210, R48, -INF , !P5 ;  /* 0xff80000030d27808 */ /* 0x000fe40006800000 */
[C-C-:B------:R-:W-:Y:S02]  /*a7a0*/  LOP3.LUT R48, R211.reuse, 0x60, R206.reuse, 0xfe, !PT ;  /* 0x00000060d3307812 */ /* 0x140fe400078efece */
[----:B--2---:R-:W-:Y:S02]  /*a7b0*/  LOP3.LUT R3, R211, 0x48, R206, 0xfe, !PT ;  /* 0x00000048d3037812 */ /* 0x004fe400078efece */
[----:B------:R-:W-:-:S02]  /*a7c0*/  FSEL R208, R50, -INF , !P1 ;  /* 0xff80000032d07808 */ /* 0x000fc40004800000 */
[----:B---3--:R-:W-:Y:S02]  /*a7d0*/  FSEL R60, R56, -INF , !P4 ;  /* 0xff800000383c7808 */ /* 0x008fe40006000000 */
[CC--:B------:R-:W-:Y:S02]  /*a7e0*/  ISETP.GE.AND P4, PT, R3.reuse, R205.reuse, PT ;  /* 0x000000cd0300720c */ /* 0x0c0fe40003f86270 */
[----:B------:R-:W-:Y:S01]  /*a7f0*/  ISETP.GE.AND P3, PT, R3, R204, PT ;  /* 0x000000cc0300720c */ /* 0x000fe20003f66270 */
[----:B------:R1:W-:Y:S01]  /*a800*/  STL [R1+0x8], R60 ;  /* 0x0000083c01007387 */ /* 0x0003e20000100800 */
[C-C-:B------:R-:W-:Y:S01]  /*a810*/  LOP3.LUT R3, R211.reuse, 0x58, R206.reuse, 0xfe, !PT ;  /* 0x00000058d3037812 */ /* 0x140fe200078efece */
[----:B------:R-:W-:Y:S01]  /*a820*/  HMMA.16816.F32 R184, R192, R86, R184 ;  /* 0x00000056c0b8723c */ /* 0x000fe200000018b8 */
[----:B------:R-:W-:Y:S01]  /*a830*/  LOP3.LUT R56, R211, 0x50, R206, 0xfe, !PT ;  /* 0x00000050d3387812 */ /* 0x000fe200078efece */
[----:B------:R2:W-:Y:S01]  /*a840*/  STL [R1+0x4], R52 ;  /* 0x0000043401007387 */ /* 0x0005e20000100800 */
[----:B------:R-:W-:-:S02]  /*a850*/  ISETP.GE.AND P5, PT, R3, R205, PT ;  /* 0x000000cd0300720c */ /* 0x000fc40003fa6270 */
[C---:B------:R-:W-:Y:S02]  /*a860*/  ISETP.GE.AND P6, PT, R56.reuse, R205, PT ;  /* 0x000000cd3800720c */ /* 0x040fe40003fc6270 */
[-C--:B------:R-:W-:Y:S02]  /*a870*/  ISETP.GE.AND P2, PT, R56, R204.reuse, PT ;  /* 0x000000cc3800720c */ /* 0x080fe40003f46270 */
[----:B------:R-:W-:Y:S02]  /*a880*/  ISETP.GE.AND P1, PT, R3, R204, PT ;  /* 0x000000cc0300720c */ /* 0x000fe40003f26270 */
[----:B------:R-:W-:Y:S02]  /*a890*/  LOP3.LUT R3, R211, 0x68, R206, 0xfe, !PT ;  /* 0x00000068d3037812 */ /* 0x000fe400078efece */
[----:B------:R-:W-:Y:S02]  /*a8a0*/  FSEL R207, R46, -INF , !P3 ;  /* 0xff8000002ecf7808 */ /* 0x000fe40005800000 */
[----:B------:R-:W-:-:S02]  /*a8b0*/  FSEL R209, R44, -INF , !P4 ;  /* 0xff8000002cd17808 */ /* 0x000fc40006000000 */
[C---:B------:R-:W-:Y:S02]  /*a8c0*/  ISETP.GE.AND P3, PT, R48.reuse, R204, PT ;  /* 0x000000cc3000720c */ /* 0x040fe40003f66270 */
[----:B------:R-:W-:Y:S02]  /*a8d0*/  ISETP.GE.AND P4, PT, R48, R205, PT ;  /* 0x000000cd3000720c */ /* 0x000fe40003f86270 */
[----:B------:R-:W-:Y:S02]  /*a8e0*/  FSEL R180, R36, -INF , !P5 ;  /* 0xff80000024b47808 */ /* 0x000fe40006800000 */
[----:B------:R-:W-:Y:S01]  /*a8f0*/  FSEL R181, R40, -INF , !P6 ;  /* 0xff80000028b57808 */ /* 0x000fe20007000000 */
[----:B------:R-:W-:Y:S01]  /*a900*/  HMMA.16816.F32 R184, R96, R182, R184 ;  /* 0x000000b660b8723c */ /* 0x000fe200000018b8 */
[----:B------:R-:W-:Y:S02]  /*a910*/  FSEL R179, R42, -INF , !P2 ;  /* 0xff8000002ab37808 */ /* 0x000fe40005000000 */
[----:B------:R-:W-:-:S02]  /*a920*/  LOP3.LUT R36, R211, 0x78, R206, 0xfe, !PT ;  /* 0x00000078d3247812 */ /* 0x000fc400078efece */
[CC--:B------:R-:W-:Y:S02]  /*a930*/  ISETP.GE.AND P6, PT, R3.reuse, R205.reuse, PT ;  /* 0x000000cd0300720c */ /* 0x0c0fe40003fc6270 */
[----:B------:R-:W-:Y:S02]  /*a940*/  ISETP.GE.AND P2, PT, R3, R204, PT ;  /* 0x000000cc0300720c */ /* 0x000fe40003f46270 */
[----:B------:R-:W-:Y:S01]  /*a950*/  FSEL R3, R34, -INF , !P3 ;  /* 0xff80000022037808 */ /* 0x000fe20005800000 */
[----:B------:R-:W-:Y:S01]  /*a960*/  IMAD.SHL.U32 R34, R242, 0x100, RZ ;  /* 0x00000100f2227824 */ /* 0x000fe200078e00ff */
[----:B------:R-:W-:Y:S02]  /*a970*/  LOP3.LUT R40, R211, 0x70, R206, 0xfe, !PT ;  /* 0x00000070d3287812 */ /* 0x000fe400078efece */
[----:B------:R-:W-:Y:S02]  /*a980*/  FSEL R173, R32, -INF , !P4 ;  /* 0xff80000020ad7808 */ /* 0x000fe40006000000 */
[----:B------:R-:W-:-:S02]  /*a990*/  ISETP.GE.AND P4, PT, R36, R205, PT ;  /* 0x000000cd2400720c */ /* 0x000fc40003f86270 */
[----:B------:R-:W-:Y:S02]  /*a9a0*/  LOP3.LUT R32, R211, 0x80, R206, 0xfe, !PT ;  /* 0x00000080d3207812 */ /* 0x000fe400078efece */
[----:B------:R-:W-:Y:S02]  /*a9b0*/  FSEL R178, R38, -INF , !P1 ;  /* 0xff80000026b27808 */ /* 0x000fe40004800000 */
[CC--:B------:R-:W-:Y:S02]  /*a9c0*/  ISETP.GE.AND P5, PT, R40.reuse, R205.reuse, PT ;  /* 0x000000cd2800720c */ /* 0x0c0fe40003fa6270 */
[----:B------:R-:W-:Y:S01]  /*a9d0*/  ISETP.GE.AND P1, PT, R40, R204, PT ;  /* 0x000000cc2800720c */ /* 0x000fe20003f26270 */
[----:B------:R-:W-:Y:S01]  /*a9e0*/  HMMA.16816.F32 R184, R92, R90, R184 ;  /* 0x0000005a5cb8723c */ /* 0x000fe200000018b8 */
[----:B------:R-:W-:Y:S02]  /*a9f0*/  FSEL R56, R28, -INF , !P6 ;  /* 0xff8000001c387808 */ /* 0x000fe40007000000 */
[----:B------:R-:W-:-:S02]  /*aa00*/  ISETP.GE.AND P6, PT, R32, R205, PT ;  /* 0x000000cd2000720c */ /* 0x000fc40003fc6270 */
[----:B------:R-:W-:Y:S02]  /*aa10*/  FSEL R58, R30, -INF , !P2 ;  /* 0xff8000001e3a7808 */ /* 0x000fe40005000000 */
[--C-:B------:R-:W-:Y:S02]  /*aa20*/  LOP3.LUT R28, R34, 0x88, R206.reuse, 0xfe, !PT ;  /* 0x00000088221c7812 */ /* 0x100fe400078efece */
[----:B------:R-:W-:Y:S02]  /*aa30*/  FSEL R64, R20, -INF , !P4 ;  /* 0xff80000014407808 */ /* 0x000fe40006000000 */
[C-C-:B------:R-:W-:Y:S02]  /*aa40*/  LOP3.LUT R30, R34.reuse, 0x90, R206.reuse, 0xfe, !PT ;  /* 0x00000090221e7812 */ /* 0x140fe400078efece */
[----:B------:R-:W-:Y:S02]  /*aa50*/  LOP3.LUT R20, R34, 0x98, R206, 0xfe, !PT ;  /* 0x0000009822147812 */ /* 0x000fe400078efece */
[----:B-1----:R-:W-:-:S02]  /*aa60*/  FSEL R60, R24, -INF , !P5 ;  /* 0xff800000183c7808 */ /* 0x002fc40006800000 */
[----:B------:R-:W-:Y:S02]  /*aa70*/  FSEL R62, R26, -INF , !P1 ;  /* 0xff8000001a3e7808 */ /* 0x000fe40004800000 */
[-C--:B------:R-:W-:Y:S02]  /*aa80*/  ISETP.GE.AND P3, PT, R36, R204.reuse, PT ;  /* 0x000000cc2400720c */ /* 0x080fe40003f66270 */
[-C--:B------:R-:W-:Y:S02]  /*aa90*/  ISETP.GE.AND P2, PT, R32, R204.reuse, PT ;  /* 0x000000cc2000720c */ /* 0x080fe40003f46270 */
[C---:B------:R-:W-:Y:S02]  /*aaa0*/  ISETP.GE.AND P5, PT, R28.reuse, R205, PT ;  /* 0x000000cd1c00720c */ /* 0x040fe40003fa6270 */
[----:B------:R-:W-:Y:S02]  /*aab0*/  ISETP.GE.AND P1, PT, R28, R204, PT ;  /* 0x000000cc1c00720c */ /* 0x000fe40003f26270 */
[----:B------:R-:W-:-:S02]  /*aac0*/  FSEL R68, R16, -INF , !P6 ;  /* 0xff80000010447808 */ /* 0x000fc40007000000 */
[-C--:B------:R-:W-:Y:S02]  /*aad0*/  ISETP.GE.AND P4, PT, R30, R205.reuse, PT ;  /* 0x000000cd1e00720c */ /* 0x080fe40003f86270 */
[----:B------:R-:W-:Y:S02]  /*aae0*/  ISETP.GE.AND P6, PT, R20, R205, PT ;  /* 0x000000cd1400720c */ /* 0x000fe40003fc6270 */
[----:B------:R-:W-:Y:S02]  /*aaf0*/  LOP3.LUT R16, R34, 0xa0, R206, 0xfe, !PT ;  /* 0x000000a022107812 */ /* 0x000fe400078efece */
[----:B------:R-:W-:Y:S02]  /*ab00*/  FSEL R66, R22, -INF , !P3 ;  /* 0xff80000016427808 */ /* 0x000fe40005800000 */
[----:B------:R-:W-:Y:S02]  /*ab10*/  FSEL R70, R18, -INF , !P2 ;  /* 0xff80000012467808 */ /* 0x000fe40005000000 */
[----:B------:R-:W-:-:S02]  /*ab20*/  FSEL R72, R12, -INF , !P5 ;  /* 0xff8000000c487808 */ /* 0x000fc40006800000 */
[----:B------:R-:W-:Y:S02]  /*ab30*/  FSEL R74, R14, -INF , !P1 ;  /* 0xff8000000e4a7808 */ /* 0x000fe40004800000 */
[-C--:B------:R-:W-:Y:S02]  /*ab40*/  ISETP.GE.AND P3, PT, R30, R204.reuse, PT ;  /* 0x000000cc1e00720c */ /* 0x080fe40003f66270 */
[-C--:B------:R-:W-:Y:S02]  /*ab50*/  ISETP.GE.AND P2, PT, R20, R204.reuse, PT ;  /* 0x000000cc1400720c */ /* 0x080fe40003f46270 */
[C---:B------:R-:W-:Y:S02]  /*ab60*/  ISETP.GE.AND P5, PT, R16.reuse, R205, PT ;  /* 0x000000cd1000720c */ /* 0x040fe40003fa6270 */
[----:B------:R-:W-:Y:S02]  /*ab70*/  ISETP.GE.AND P1, PT, R16, R204, PT ;  /* 0x000000cc1000720c */ /* 0x000fe40003f26270 */
[----:B------:R-:W-:-:S02]  /*ab80*/  FSEL R76, R8, -INF , !P4 ;  /* 0xff800000084c7808 */ /* 0x000fc40006000000 */
[----:B------:R-:W-:Y:S02]  /*ab90*/  FSEL R84, R4, -INF , !P6 ;  /* 0xff80000004547808 */ /* 0x000fe40007000000 */
[C-C-:B------:R-:W-:Y:S02]  /*aba0*/  LOP3.LUT R12, R34.reuse, 0xa8, R206.reuse, 0xfe, !PT ;  /* 0x000000a8220c7812 */ /* 0x140fe400078efece */
[C-C-:B------:R-:W-:Y:S02]  /*abb0*/  LOP3.LUT R8, R34.reuse, 0xb0, R206.reuse, 0xfe, !PT ;  /* 0x000000b022087812 */ /* 0x140fe400078efece */
[----:B------:R-:W-:Y:S02]  /*abc0*/  LOP3.LUT R4, R34, 0xb8, R206, 0xfe, !PT ;  /* 0x000000b822047812 */ /* 0x000fe400078efece */
        /* <DEDUP_REMOVED lines=8> */
[C---:B------:R-:W-:Y:S02]  /*ac50*/  ISETP.GE.AND P5, PT, R4.reuse, R205, PT ;  /* 0x000000cd0400720c */ /* 0x040fe40003fa6270 */
[----:B------:R-:W-:Y:S02]  /*ac60*/  ISETP.GE.AND P1, PT, R4, R204, PT ;  /* 0x000000cc0400720c */ /* 0x000fe40003f26270 */
        /* <DEDUP_REMOVED lines=20> */
[----:B------:R-:W-:Y:S02]  /*adb0*/  LOP3.LUT R4, R34, 0xe8, R206, 0xfe, !PT ;  /* 0x000000e822047812 */ /* 0x000fe400078efece */
[----:B------:R-:W-:-:S02]  /*adc0*/  FSEL R108, R108, -INF , !P5 ;  /* 0xff8000006c6c7808 */ /* 0x000fc40006800000 */
[----:B------:R-:W-:Y:S02]  /*add0*/  FSEL R110, R110, -INF , !P1 ;  /* 0xff8000006e6e7808 */ /* 0x000fe40004800000 */
[C---:B------:R-:W-:Y:S02]  /*ade0*/  ISETP.GE.AND P5, PT, R4.reuse, R205, PT ;  /* 0x000000cd0400720c */ /* 0x040fe40003fa6270 */
[----:B------:R-:W-:Y:S02]  /*adf0*/  ISETP.GE.AND P1, PT, R4, R204, PT ;  /* 0x000000cc0400720c */ /* 0x000fe40003f26270 */
[C-C-:B------:R-:W-:Y:S02]  /*ae00*/  LOP3.LUT R4, R34.reuse, 0xf0, R206.reuse, 0xfe, !PT ;  /* 0x000000f022047812 */ /* 0x140fe400078efece */
[C---:B------:R-:W-:Y:S02]  /*ae10*/  LOP3.LUT R12, R34.reuse, R206, RZ, 0xfc, !PT ;  /* 0x000000ce220c7212 */ /* 0x040fe400078efcff */
[----:B------:R-:W-:-:S02]  /*ae20*/  LOP3.LUT R6, R34, 0xe0, R206, 0xfe, !PT ;  /* 0x000000e022067812 */ /* 0x000fc400078efece */
[----:B------:R-:W-:Y:S02]  /*ae30*/  FSEL R104, R104, -INF , !P4 ;  /* 0xff80000068687808 */ /* 0x000fe40006000000 */
[----:B------:R-:W-:Y:S02]  /*ae40*/  FSEL R106, R106, -INF , !P3 ;  /* 0xff8000006a6a7808 */ /* 0x000fe40005800000 */
[C---:B------:R-:W-:Y:S02]  /*ae50*/  ISETP.GE.AND P4, PT, R4.reuse, R205, PT ;  /* 0x000000cd0400720c */ /* 0x040fe40003f86270 */
[----:B------:R-:W-:Y:S02]  /*ae60*/  ISETP.GE.AND P3, PT, R4, R204, PT ;  /* 0x000000cc0400720c */ /* 0x000fe40003f66270 */
[----:B------:R-:W-:Y:S02]  /*ae70*/  IADD3 R4, R12, 0x1, RZ ;  /* 0x000000010c047810 */ /* 0x000fe40007ffe0ff */
[----:B------:R-:W-:-:S02]  /*ae80*/  FSEL R112, R112, -INF , !P6 ;  /* 0xff80000070707808 */ /* 0x000fc40007000000 */
[----:B------:R-:W-:Y:S02]  /*ae90*/  FSEL R114, R114, -INF , !P2 ;  /* 0xff80000072727808 */ /* 0x000fe40005000000 */
[CC--:B------:R-:W-:Y:S02]  /*aea0*/  ISETP.GE.AND P6, PT, R6.reuse, R205.reuse, PT ;  /* 0x000000cd0600720c */ /* 0x0c0fe40003fc6270 */
[----:B------:R-:W-:Y:S02]  /*aeb0*/  ISETP.GE.AND P2, PT, R6, R204, PT ;  /* 0x000000cc0600720c */ /* 0x000fe40003f46270 */
[----:B------:R-:W-:Y:S02]  /*aec0*/  IADD3 R6, R12, 0x9, RZ ;  /* 0x000000090c067810 */ /* 0x000fe40007ffe0ff */
[----:B------:R-:W-:Y:S02]  /*aed0*/  FSEL R116, R200, -INF , !P5 ;  /* 0xff800000c8747808 */ /* 0x000fe40006800000 */
[----:B------:R-:W-:-:S02]  /*aee0*/  ISETP.GE.AND P5, PT, R4, R205, PT ;  /* 0x000000cd0400720c */ /* 0x000fc40003fa6270 */
[----:B------:R-:W-:Y:S02]  /*aef0*/  FSEL R118, R202, -INF , !P1 ;  /* 0xff800000ca767808 */ /* 0x000fe40004800000 */
[----:B------:R-:W-:Y:S02]  /*af00*/  FSEL R172, R188, -INF , !P4 ;  /* 0xff800000bcac7808 */ /* 0x000fe40006000000 */
[----:B------:R-:W-:Y:S02]  /*af10*/  ISETP.GE.AND P1, PT, R4, R204, PT ;  /* 0x000000cc0400720c */ /* 0x000fe40003f26270 */
[----:B------:R-:W-:Y:S02]  /*af20*/  ISETP.GE.AND P4, PT, R6, R205, PT ;  /* 0x000000cd0600720c */ /* 0x000fe40003f86270 */
[----:B------:R-:W-:Y:S02]  /*af30*/  IADD3 R4, R12, 0x11, RZ ;  /* 0x000000110c047810 */ /* 0x000fe40007ffe0ff */
[----:B------:R-:W-:-:S02]  /*af40*/  FSEL R10, R81, -INF , !P5 ;  /* 0xff800000510a7808 */ /* 0x000fc40006800000 */
[-C--:B------:R-:W-:Y:S02]  /*af50*/  ISETP.GE.AND P5, PT, R6, R204.reuse, PT ;  /* 0x000000cc0600720c */ /* 0x080fe40003fa6270 */
[----:B------:R-:W-:Y:S02]  /*af60*/  IADD3 R14, R12, 0x19, RZ ;  /* 0x000000190c0e7810 */ /* 0x000fe40007ffe0ff */
[----:B------:R-:W-:Y:S02]  /*af70*/  FSEL R6, R83, -INF , !P1 ;  /* 0xff80000053067808 */ /* 0x000fe40004800000 */
[----:B------:R-:W-:Y:S02]  /*af80*/  FSEL R8, R77, -INF , !P4 ;  /* 0xff8000004d087808 */ /* 0x000fe40006000000 */
[C---:B------:R-:W-:Y:S02]  /*af90*/  ISETP.GE.AND P1, PT, R4.reuse, R205, PT ;  /* 0x000000cd0400720c */ /* 0x040fe40003f26270 */
[----:B------:R-:W-:-:S02]  /*afa0*/  ISETP.GE.AND P4, PT, R4, R204, PT ;  /* 0x000000cc0400720c */ /* 0x000fc40003f86270 */
[----:B------:R-:W-:Y:S02]  /*afb0*/  FSEL R4, R79, -INF , !P5 ;  /* 0xff8000004f047808 */ /* 0x000fe40006800000 */
        /* <DEDUP_REMOVED lines=11> */
[----:B--2---:R-:W-:Y:S02]  /*b070*/  FSEL R52, R65, -INF , !P4 ;  /* 0xff80000041347808 */ /* 0x004fe40006000000 */
        /* <DEDUP_REMOVED lines=20> */
[----:B------:R-:W-:Y:S02]  /*b1c0*/  LOP3.LUT R206, R34, 0xf8, R206, 0xfe, !PT ;  /* 0x000000f822ce7812 */ /* 0x000fe400078efece */
        /* <DEDUP_REMOVED lines=10> */
[C---:B------:R-:W-:Y:S02]  /*b270*/  ISETP.GE.AND P6, PT, R206.reuse, R205, PT ;  /* 0x000000cdce00720c */ /* 0x040fe40003fc6270 */
[----:B------:R-:W-:Y:S02]  /*b280*/  ISETP.GE.AND P2, PT, R206, R204, PT ;  /* 0x000000ccce00720c */ /* 0x000fe40003f46270 */
[----:B------:R-:W-:Y:S02]  /*b290*/  FSEL R251, R47, -INF , !P1 ;  /* 0xff8000002ffb7808 */ /* 0x000fe40004800000 */
[----:B------:R-:W-:-:S02]  /*b2a0*/  FSEL R249, R41, -INF , !P4 ;  /* 0xff80000029f97808 */ /* 0x000fc40006000000 */
[----:B------:R-:W-:Y:S02]  /*b2b0*/  FSEL R206, R43, -INF , !P5 ;  /* 0xff8000002bce7808 */ /* 0x000fe40006800000 */
[CC--:B------:R-:W-:Y:S02]  /*b2c0*/  ISETP.GE.AND P1, PT, R14.reuse, R205.reuse, PT ;  /* 0x000000cd0e00720c */ /* 0x0c0fe40003f26270 */
[----:B------:R-:W-:Y:S02]  /*b2d0*/  ISETP.GE.AND P4, PT, R14, R204, PT ;  /* 0x000000cc0e00720c */ /* 0x000fe40003f86270 */
[----:B------:R-:W-:Y:S02]  /*b2e0*/  ISETP.GE.AND P5, PT, R16, R205, PT ;  /* 0x000000cd1000720c */ /* 0x000fe40003fa6270 */
[----:B------:R-:W-:Y:S02]  /*b2f0*/  IADD3 R14, R12, 0x69, RZ ;  /* 0x000000690c0e7810 */ /* 0x000fe40007ffe0ff */
[----:B------:R-:W-:-:S02]  /*b300*/  FSEL R211, R37, -INF , !P1 ;  /* 0xff80000025d37808 */ /* 0x000fc40004800000 */
[----:B------:R-:W-:Y:S02]  /*b310*/  FSEL R202, R39, -INF , !P4 ;  /* 0xff80000027ca7808 */ /* 0x000fe40006000000 */
[----:B------:R-:W-:Y:S02]  /*b320*/  FSEL R200, R33, -INF , !P5 ;  /* 0xff80000021c87808 */ /* 0x000fe40006800000 */
[-C--:B------:R-:W-:Y:S02]  /*b330*/  ISETP.GE.AND P1, PT, R16, R204.reuse, PT ;  /* 0x000000cc1000720c */ /* 0x080fe40003f26270 */
[C---:B------:R-:W-:Y:S02]  /*b340*/  ISETP.GE.AND P4, PT, R14.reuse, R205, PT ;  /* 0x000000cd0e00720c */ /* 0x040fe40003f86270 */
[----:B------:R-:W-:Y:S02]  /*b350*/  ISETP.GE.AND P5, PT, R14, R204, PT ;  /* 0x000000cc0e00720c */ /* 0x000fe40003fa6270 */
[----:B------:R-:W-:-:S02]  /*b360*/  IADD3 R14, R12, 0x71, RZ ;  /* 0x000000710c0e7810 */ /* 0x000fc40007ffe0ff */
[----:B------:R-:W-:Y:S02]  /*b370*/  FSEL R196, R35, -INF , !P1 ;  /* 0xff80000023c47808 */ /* 0x000fe40004800000 */
[----:B------:R-:W-:Y:S02]  /*b380*/  IADD3 R16, R12, 0x79, RZ ;  /* 0x000000790c107810 */ /* 0x000fe40007ffe0ff */
[C---:B------:R-:W-:Y:S02]  /*b390*/  ISETP.GE.AND P1, PT, R14.reuse, R205, PT ;  /* 0x000000cd0e00720c */ /* 0x040fe40003f26270 */
        /* <DEDUP_REMOVED lines=9> */
[----:B------:R-:W-:Y:S02]  /*b430*/  FSEL R176, R21, -INF , !P5 ;  /* 0xff80000015b07808 */ /* 0x000fe40006800000 */
[CC--:B------:R-:W-:Y:S02]  /*b440*/  ISETP.GE.AND P4, PT, R14.reuse, R205.reuse, PT ;  /* 0x000000cd0e00720c */ /* 0x0c0fe40003f86270 */
[----:B------:R-:W-:Y:S02]  /*b450*/  ISETP.GE.AND P5, PT, R14, R204, PT ;  /* 0x000000cc0e00720c */ /* 0x000fe40003fa6270 */
[----:B------:R-:W-:Y:S02]  /*b460*/  FSEL R174, R23, -INF , !P1 ;  /* 0xff80000017ae7808 */ /* 0x000fe40004800000 */
[----:B------:R-:W-:Y:S02]  /*b470*/  IADD3 R14, R12, 0x91, RZ ;  /* 0x000000910c0e7810 */ /* 0x000fe40007ffe0ff */
[----:B------:R-:W-:-:S02]  /*b480*/  ISETP.GE.AND P1, PT, R16, R205, PT ;  /* 0x000000cd1000720c */ /* 0x000fc40003f26270 */
[----:B------:R-:W-:Y:S02]  /*b490*/  FSEL R57, R17, -INF , !P4 ;  /* 0xff80000011397808 */ /* 0x000fe40006000000 */
[----:B------:R-:W-:Y:S02]  /*b4a0*/  FSEL R59, R19, -INF , !P5 ;  /* 0xff800000133b7808 */ /* 0x000fe40006800000 */
[----:B------:R-:W-:Y:S02]  /*b4b0*/  ISETP.GE.AND P4, PT, R16, R204, PT ;  /* 0x000000cc1000720c */ /* 0x000fe40003f86270 */
[----:B------:R-:W-:Y:S02]  /*b4c0*/  ISETP.GE.AND P5, PT, R14, R205, PT ;  /* 0x000000cd0e00720c */ /* 0x000fe40003fa6270 */
[----:B------:R-:W-:Y:S02]  /*b4d0*/  FSEL R61, R13, -INF , !P1 ;  /* 0xff8000000d3d7808 */ /* 0x000fe40004800000 */
[----:B------:R-:W-:-:S02]  /*b4e0*/  IADD3 R13, R12, 0x99, RZ ;  /* 0x000000990c0d7810 */ /* 0x000fc40007ffe0ff */
        /* <DEDUP_REMOVED lines=12> */
[----:B------:R-:W-:Y:S02]  /*b5b0*/  ISETP.GE.AND P5, PT, R9, R205, PT ;  /* 0x000000cd0900720c */ /* 0x000fe40003fa6270 */
        /* <DEDUP_REMOVED lines=37> */
[-C--:B------:R-:W-:Y:S02]  /*b810*/  ISETP.GE.AND P1, PT, R7, R204.reuse, PT ;  /* 0x000000cc0700720c */ /* 0x080fe40003f26270 */
[----:B------:R-:W-:Y:S02]  /*b820*/  FSEL R91, R101, -INF , !P4 ;  /* 0xff800000655b7808 */ /* 0x000fe40006000000 */
[----:B------:R-:W-:Y:S02]  /*b830*/  ISETP.GE.AND P4, PT, R5, R204, PT ;  /* 0x000000cc0500720c */ /* 0x000fe40003f86270 */
[----:B------:R-:W-:-:S02]  /*b840*/  FSEL R90, R107, -INF , !P1 ;  /* 0xff8000006b5a7808 */ /* 0x000fc40004800000 */
[-C--:B------:R-:W-:Y:S02]  /*b850*/  ISETP.GE.AND P1, PT, R5, R205.reuse, PT ;  /* 0x000000cd0500720c */ /* 0x080fe40003f26270 */
[C---:B------:R-:W-:Y:S02]  /*b860*/  IADD3 R7, R12.reuse, 0xf1, RZ ;  /* 0x000000f10c077810 */ /* 0x040fe40007ffe0ff */
[----:B------:R-:W-:Y:S02]  /*b870*/  FSEL R94, R203, -INF , !P4 ;  /* 0xff800000cb5e7808 */ /* 0x000fe40006000000 */
[----:B------:R-:W-:Y:S02]  /*b880*/  ISETP.GE.AND P4, PT, R12, R205, PT ;  /* 0x000000cd0c00720c */ /* 0x000fe40003f86270 */
[----:B------:R-:W-:Y:S02]  /*b890*/  FSEL R92, R103, -INF , !P5 ;  /* 0xff800000675c7808 */ /* 0x000fe40006800000 */
[----:B------:R-:W-:-:S02]  /*b8a0*/  FSEL R93, R201, -INF , !P1 ;  /* 0xff800000c95d7808 */ /* 0x000fc40004800000 */
[C---:B------:R-:W-:Y:S02]  /*b8b0*/  ISETP.GE.AND P5, PT, R7.reuse, R205, PT ;  /* 0x000000cd0700720c */ /* 0x040fe40003fa6270 */
[----:B------:R-:W-:Y:S02]  /*b8c0*/  ISETP.GE.AND P1, PT, R7, R204, PT ;  /* 0x000000cc0700720c */ /* 0x000fe40003f26270 */
[----:B------:R-:W-:Y:S02]  /*b8d0*/  FSEL R7, R80, -INF , !P4 ;  /* 0xff80000050077808 */ /* 0x000fe40006000000 */
[----:B------:R-:W-:Y:S02]  /*b8e0*/  ISETP.GT.AND P4, PT, R242, R238, PT ;  /* 0x000000eef200720c */ /* 0x000fe40003f84270 */
[----:B------:R-:W-:Y:S02]  /*b8f0*/  IADD3 R5, R12, 0xf9, RZ ;  /* 0x000000f90c057810 */ /* 0x000fe40007ffe0ff */
[----:B------:R-:W-:-:S02]  /*b900*/  FSEL R95, R190, -INF , !P3 ;  /* 0xff800000be5f7808 */ /* 0x000fc40005800000 */
[-C--:B------:R-:W-:Y:S02]  /*b910*/  ISETP.GE.AND P3, PT, R12, R204.reuse, PT ;  /* 0x000000cc0c00720c */ /* 0x080fe40003f66270 */
[----:B------:R-:W-:Y:S02]  /*b920*/  FSEL R101, R189, -INF , !P5 ;  /* 0xff800000bd657808 */ /* 0x000fe40006800000 */
[----:B------:R-:W-:Y:S02]  /*b930*/  FSEL R103, R191, -INF , !P1 ;  /* 0xff800000bf677808 */ /* 0x000fe40004800000 */
[C---:B------:R-:W-:Y:S02]  /*b940*/  ISETP.GE.AND P5, PT, R5.reuse, R205, PT ;  /* 0x000000cd0500720c */ /* 0x040fe40003fa6270 */
[----:B------:R-:W-:Y:S02]  /*b950*/  ISETP.GE.AND P1, PT, R5, R204, PT ;  /* 0x000000cc0500720c */ /* 0x000fe40003f26270 */
[----:B------:R-:W-:-:S02]  /*b960*/  FSEL R5, R82, -INF , !P3 ;  /* 0xff80000052057808 */ /* 0x000fc40005800000 */
[----:B------:R-:W-:Y:S02]  /*b970*/  FSEL R80, R184, -INF , !P6 ;  /* 0xff800000b8507808 */ /* 0x000fe40007000000 */
[----:B------:R-:W-:Y:S02]  /*b980*/  FSEL R82, R186, -INF , !P2 ;  /* 0xff800000ba527808 */ /* 0x000fe40005000000 */
[----:B------:R-:W-:Y:S02]  /*b990*/  FSEL R107, R185, -INF , !P5 ;  /* 0xff800000b96b7808 */ /* 0x000fe40006800000 */
[----:B------:R-:W-:Y:S01]  /*b9a0*/  FSEL R113, R187, -INF , !P1 ;  /* 0xff800000bb717808 */ /* 0x000fe20004800000 */
[----:B------:R-:W-:Y:S05]  /*b9b0*/  @!P4 BRA `(.L_x_3432) ;  /* 0x000007c00000c947 */ /* 0x000fea0003800000 */
[----:B------:R-:W-:Y:S01]  /*b9c0*/  ULDC UR6, c[0x0][0x198] ;  /* 0x0000660000067ab9 */ /* 0x000fe20000000800 */
[----:B------:R-:W-:Y:S05]  /*b9d0*/  @!P0 BRA `(.L_x_3433) ;  /* 0x000003a000008947 */ /* 0x000fea0003800000 */
[----:B------:R-:W-:Y:S02]  /*b9e0*/  IABS R9, c[0x0][0x2d0] ;  /* 0x0000b40000097a13 */ /* 0x000fe40000000000 */
[----:B------:R-:W-:-:S02]  /*b9f0*/  IADD3 R16, R34, -0x100, RZ ;  /* 0xffffff0022107810 */ /* 0x000fc40007ffe0ff */
[----:B------:R-:W1:Y:S01]  /*ba00*/  I2F.RP R18, R9 ;  /* 0x0000000900127306 */ /* 0x000e620000209400 */
[----:B------:R-:W-:Y:S02]  /*ba10*/  IABS R14, R34 ;  /* 0x00000022000e7213 */ /* 0x000fe40000000000 */
[----:B------:R-:W-:Y:S02]  /*ba20*/  IABS R12, R16 ;  /* 0x00000010000c7213 */ /* 0x000fe40000000000 */
[----:B------:R-:W-:-:S03]  /*ba30*/  LOP3.LUT R16, R16, c[0x0][0x2d0], RZ, 0x3c, !PT ;  /* 0x0000b40010107a12 */ /* 0x000fc600078e3cff */
        /* <DEDUP_REMOVED lines=25> */
[----:B------:R-:W-:-:S03]  /*bbd0*/  ISETP.NE.AND P2, PT, RZ, c[0x0][0x2d0], PT ;  /* 0x0000b400ff007a0c */ /* 0x000fc60003f45270 */
        /* <DEDUP_REMOVED lines=26> */
.L_x_3433:
[----:B------:R-:W-:-:S04]  /*bd80*/  ULEA UR5, -UR6, URZ, 0x8 ;  /* 0x0000003f06057291 */ /* 0x000fc8000f8e413f */
[----:B------:R-:W-:Y:S02]  /*bd90*/  USHF.R.S32.HI UR4, URZ, 0x1f, UR5 ;  /* 0x0000001f3f047899 */ /* 0x000fe40008011405 */
[----:B------:R-:W-:-:S04]  /*bda0*/  MOV R14, UR5 ;  /* 0x00000005000e7c02 */ /* 0x000fc80008000f00 */
[----:B------:R-:W-:Y:S02]  /*bdb0*/  MOV R11, UR4 ;  /* 0x00000004000b7c02 */ /* 0x000fe40008000f00 */
.L_x_3434:
        /* <DEDUP_REMOVED lines=60> */
.L_x_3432:
[----:B------:R-:W2:Y:S04]  /*c180*/  LDL.LU R9, [R1+0x4] ;  /* 0x0000040001097983 */ /* 0x000ea80000300800 */
[----:B---3--:R-:W3:Y:S04]  /*c190*/  LDL.LU R16, [R1+0x30] ;  /* 0x0000300001107983 */ /* 0x008ee80000300800 */
[----:B------:R-:W4:Y:S04]  /*c1a0*/  LDL.LU R15, [R1+0x2c] ;  /* 0x00002c00010f7983 */ /* 0x000f280000300800 */
[----:B------:R-:W5:Y:S04]  /*c1b0*/  LDL.LU R14, [R1+0x28] ;  /* 0x00002800010e7983 */ /* 0x000f680000300800 */
[----:B------:R-:W5:Y:S04]  /*c1c0*/  LDL.LU R24, [R1+0x24] ;  /* 0x0000240001187983 */ /* 0x000f680000300800 */
[----:B------:R-:W5:Y:S01]  /*c1d0*/  LDL.LU R32, [R1+0x20] ;  /* 0x0000200001207983 */ /* 0x000f620000300800 */
[----:B------:R-:W-:-:S03]  /*c1e0*/  MOV R198, R40 ;  /* 0x0000002800c67202 */ /* 0x000fc60000000f00 */
[----:B------:R-:W5:Y:S04]  /*c1f0*/  LDL.LU R49, [R1+0x18] ;  /* 0x0000180001317983 */ /* 0x000f680000300800 */
[----:B------:R-:W5:Y:S04]  /*c200*/  LDL.LU R53, [R1+0x14] ;  /* 0x0000140001357983 */ /* 0x000f680000300800 */
[----:B------:R-:W5:Y:S04]  /*c210*/  LDL.LU R40, [R1+0x1c] ;  /* 0x00001c0001287983 */ /* 0x000f680000300800 */
[----:B------:R-:W5:Y:S01]  /*c220*/  LDL.LU R191, [R1+0x8] ;  /* 0x0000080001bf7983 */ /* 0x000f620000300800 */
[----:B------:R-:W-:-:S03]  /*c230*/  MOV R190, R38 ;  /* 0x0000002600be7202 */ /* 0x000fc60000000f00 */
        /* <DEDUP_REMOVED lines=151> */
[----:B------:R-:W-:Y:S02]  /*cbb0*/  FMUL.FTZ R131, R165, c[0x0][0x23c] ;  /* 0x00008f00a5837a20 */ /* 0x000fe40000410000 */
        /* <DEDUP_REMOVED lines=97> */
[----:B------:R-:W-:Y:S03]  /*d1d0*/  LDSM.16.MT88.4 R52, [R226+0xa800] ;  /* 0x00a80000e234783b */ /* 0x000fe60000004200 */
[----:B------:R-:W-:Y:S01]  /*d1e0*/  HMMA.16816.F32 R8, R8, R30, R144 ;  /* 0x0000001e0808723c */ /* 0x000fe20000001890 */
[----:B------:R-:W1:Y:S07]  /*d1f0*/  LDSM.16.MT88.4 R28, [R227+0xa800] ;  /* 0x00a80000e31c783b */ /* 0x000e6e0000004200 */
        /* <DEDUP_REMOVED lines=9> */
[----:B------:R-:W3:Y:S08]  /*d290*/  MUFU.EX2 R136, R136 ;  /* 0x0000008800887308 */ /* 0x000ef00000000800 */
[----:B------:R-:W-:Y:S08]  /*d2a0*/  MUFU.EX2 R138, R138 ;  /* 0x0000008a008a7308 */ /* 0x000ff00000000800 */
[----:B------:R-:W-:Y:S08]  /*d2b0*/  MUFU.EX2 R139, R139 ;  /* 0x0000008b008b7308 */ /* 0x000ff00000000800 */
[----:B------:R-:W-:Y:S08]  /*d2c0*/  MUFU.EX2 R140, R140 ;  /* 0x0000008c008c7308 */ /* 0x000ff00000000800 */
[----:B------:R-:W5:Y:S08]  /*d2d0*/  MUFU.EX2 R141, R141 ;  /* 0x0000008d008d7308 */ /* 0x000f700000000800 */
[----:B------:R-:W-:Y:S08]  /*d2e0*/  MUFU.EX2 R142, R142 ;  /* 0x0000008e008e7308 */ /* 0x000ff00000000800 */
[----:B------:R-:W1:Y:S01]  /*d2f0*/  MUFU.EX2 R143, R143 ;  /* 0x0000008f008f7308 */ /* 0x000e620000000800 */
[C---:B----4-:R-:W-:Y:S08]  /*d300*/  HMMA.16816.F32 R24, R48.reuse, R40, R24 ;  /* 0x000000283018723c */ /* 0x050ff00000001818 */
[C---:B------:R-:W-:Y:S01]  /*d310*/  HMMA.16816.F32 R4, R48.reuse, R42, R4 ;  /* 0x0000002a3004723c */ /* 0x040fe20000001804 */
[----:B------:R-:W4:Y:S07]  /*d320*/  LDSM.16.MT88.4 R40, [R228+0xb000] ;  /* 0x00b00000e428783b */ /* 0x000f2e0000004200 */
[C---:B-1----:R-:W-:Y:S08]  /*d330*/  HMMA.16816.F32 R32, R48.reuse, R28, R32 ;  /* 0x0000001c3020723c */ /* 0x042ff00000001820 */
[C---:B------:R-:W-:Y:S01]  /*d340*/  HMMA.16816.F32 R20, R48.reuse, R30, R20 ;  /* 0x0000001e3014723c */ /* 0x040fe20000001814 */
[----:B------:R-:W1:Y:S07]  /*d350*/  LDSM.16.MT88.4 R28, [R227+0xb000] ;  /* 0x00b00000e31c783b */ /* 0x000e6e0000004200 */
[C---:B------:R-:W-:Y:S08]  /*d360*/  HMMA.16816.F32 R44, R48.reuse, R52, R44 ;  /* 0x00000034302c723c */ /* 0x040ff0000000182c */
[----:B------:R-:W-:Y:S01]  /*d370*/  HMMA.16816.F32 R8, R48, R54, R8 ;  /* 0x000000363008723c */ /* 0x000fe20000001808 */
[----:B------:R-:W1:Y:S06]  /*d380*/  LDSM.16.MT88.4 R52, [R226+0xb000] ;  /* 0x00b00000e234783b */ /* 0x000e6c0000004200 */
[----:B---3--:R-:W-:-:S02]  /*d390*/  F2FP.PACK_AB R48, R136, R137 ;  /* 0x000000898830723e */ /* 0x008fc400000000ff */
[----:B-----5:R-:W-:Y:S02]  /*d3a0*/  F2FP.PACK_AB R49, R141, R140 ;  /* 0x0000008c8d31723e */ /* 0x020fe400000000ff */
[----:B------:R-:W-:Y:S02]  /*d3b0*/  F2FP.PACK_AB R50, R139, R138 ;  /* 0x0000008a8b32723e */ /* 0x000fe400000000ff */
[----:B------:R-:W-:-:S07]  /*d3c0*/  F2FP.PACK_AB R51, R143, R142 ;  /* 0x0000008e8f33723e */ /* 0x000fce00000000ff */
[C---:B--2---:R-:W-:Y:S08]  /*d3d0*/  HMMA.16816.F32 R12, R48.reuse, R36, R12 ;  /* 0x00000024300c723c */ /* 0x044ff0000000180c */
[----:B------:R-:W-:Y:S01]  /*d3e0*/  HMMA.16816.F32 R16, R48, R38, R16 ;  /* 0x000000263010723c */ /* 0x000fe20000001810 */
[----:B------:R-:W2:Y:S01]  /*d3f0*/  LDSM.16.MT88.4 R36, [R230+0xb800] ;  /* 0x00b80000e624783b */ /* 0x000ea20000004200 */
        /* <DEDUP_REMOVED lines=9> */
[C---:B----4-:R-:W-:Y:S01]  /*d490*/  HMMA.16816.F32 R24, R48.reuse, R40, R24 ;  /* 0x000000283018723c */ /* 0x050fe20000001818 */
[----:B------:R-:W-:Y:S01]  /*d4a0*/  FFMA.FTZ R154, R210, c[0x0][0x23c], -R131 ;  /* 0x00008f00d29a7a23 */ /* 0x000fe20000010883 */
[----:B------:R-:W3:Y:S05]  /*d4b0*/  LDL.LU R189, [R1] ;  /* 0x0000000001bd7983 */ /* 0x000eea0000300800 */
[----:B------:R-:W4:Y:S08]  /*d4c0*/  MUFU.EX2 R144, R144 ;  /* 0x0000009000907308 */ /* 0x000f300000000800 */
[----:B------:R-:W-:Y:S08]  /*d4d0*/  MUFU.EX2 R146, R146 ;  /* 0x0000009200927308 */ /* 0x000ff00000000800 */
[----:B------:R-:W-:Y:S08]  /*d4e0*/  MUFU.EX2 R147, R147 ;  /* 0x0000009300937308 */ /* 0x000ff00000000800 */
[----:B------:R-:W-:Y:S08]  /*d4f0*/  MUFU.EX2 R148, R148 ;  /* 0x0000009400947308 */ /* 0x000ff00000000800 */
[----:B------:R-:W5:Y:S08]  /*d500*/  MUFU.EX2 R149, R149 ;  /* 0x0000009500957308 */ /* 0x000f700000000800 */
[----:B------:R-:W-:Y:S08]  /*d510*/  MUFU.EX2 R150, R150 ;  /* 0x0000009600967308 */ /* 0x000ff00000000800 */
[----:B------:R-:W2:Y:S01]  /*d520*/  MUFU.EX2 R151, R151 ;  /* 0x0000009700977308 */ /* 0x000ea20000000800 */
[C---:B------:R-:W-:Y:S01]  /*d530*/  HMMA.16816.F32 R4, R48.reuse, R42, R4 ;  /* 0x0000002a3004723c */ /* 0x040fe20000001804 */
[----:B------:R-:W2:Y:S07]  /*d540*/  LDSM.16.MT88.4 R40, [R228+0xb800] ;  /* 0x00b80000e428783b */ /* 0x000eae0000004200 */
[C---:B-1----:R-:W-:Y:S08]  /*d550*/  HMMA.16816.F32 R32, R48.reuse, R28, R32 ;  /* 0x0000001c3020723c */ /* 0x042ff00000001820 */
[C---:B------:R-:W-:Y:S01]  /*d560*/  HMMA.16816.F32 R20, R48.reuse, R30, R20 ;  /* 0x0000001e3014723c */ /* 0x040fe20000001814 */
[----:B------:R-:W1:Y:S07]  /*d570*/  LDSM.16.MT88.4 R28, [R227+0xb800] ;  /* 0x00b80000e31c783b */ /* 0x000e6e0000004200 */
[C---:B------:R-:W-:Y:S08]  /*d580*/  HMMA.16816.F32 R44, R48.reuse, R52, R44 ;  /* 0x00000034302c723c */ /* 0x040ff0000000182c */
[----:B------:R-:W-:Y:S01]  /*d590*/  HMMA.16816.F32 R8, R48, R54, R8 ;  /* 0x000000363008723c */ /* 0x000fe20000001808 */
[----:B------:R-:W1:Y:S06]  /*d5a0*/  LDSM.16.MT88.4 R52, [R226+0xb800] ;  /* 0x00b80000e234783b */ /* 0x000e6c0000004200 */
[----:B----4-:R-:W-:-:S02]  /*d5b0*/  F2FP.PACK_AB R48, R144, R145 ;  /* 0x000000919030723e */ /* 0x010fc400000000ff */
[----:B-----5:R-:W-:Y:S02]  /*d5c0*/  F2FP.PACK_AB R49, R149, R148 ;  /* 0x000000949531723e */ /* 0x020fe400000000ff */
[----:B------:R-:W-:Y:S02]  /*d5d0*/  F2FP.PACK_AB R50, R147, R146 ;  /* 0x000000929332723e */ /* 0x000fe400000000ff */
[----:B--2---:R-:W-:-:S07]  /*d5e0*/  F2FP.PACK_AB R51, R151, R150 ;  /* 0x000000969733723e */ /* 0x004fce00000000ff */
[C---:B------:R-:W-:Y:S08]  /*d5f0*/  HMMA.16816.F32 R12, R48.reuse, R36, R12 ;  /* 0x00000024300c723c */ /* 0x040ff0000000180c */
[----:B------:R-:W-:Y:S01]  /*d600*/  HMMA.16816.F32 R16, R48, R38, R16 ;  /* 0x000000263010723c */ /* 0x000fe20000001810 */
[----:B------:R-:W2:Y:S01]  /*d610*/  LDSM.16.MT88.4 R36, [R230+0xc000] ;  /* 0x00c00000e624783b */ /* 0x000ea20000004200 */
[----:B------:R-:W-:-:S02]  /*d620*/  FFMA.FTZ R153, R184, c[0x0][0x23c], -R131 ;  /* 0x00008f00b8997a23 */ /* 0x000fc40000010883 */
[--C-:B------:R-:W-:Y:S02]  /*d630*/  FFMA.FTZ R155, R209, c[0x0][0x23c], -R131.reuse ;  /* 0x00008f00d19b7a23 */ /* 0x100fe40000010883 */
[----:B------:R-:W-:Y:S02]  /*d640*/  FFMA.FTZ R157, R183, c[0x0][0x23c], -R131 ;  /* 0x00008f00b79d7a23 */ /* 0x000fe40000010883 */
[--C-:B------:R-:W-:Y:S02]  /*d650*/  FFMA.FTZ R158, R208, c[0x0][0x23c], -R121.reuse ;  /* 0x00008f00d09e7a23 */ /* 0x100fe40000010879 */
[--C-:B------:R-:W-:Y:S02]  /*d660*/  FFMA.FTZ R159, R182, c[0x0][0x23c], -R121.reuse ;  /* 0x00008f00b69f7a23 */ /* 0x100fe40000010879 */
[--C-:B------:R-:W-:Y:S02]  /*d670*/  FFMA.FTZ R161, R207, c[0x0][0x23c], -R121.reuse ;  /* 0x00008f00cfa17a23 */ /* 0x100fe40000010879 */
[----:B------:R-:W-:Y:S01]  /*d680*/  FFMA.FTZ R162, R251, c[0x0][0x23c], -R121 ;  /* 0x00008f00fba27a23 */ /* 0x000fe20000010879 */
[----:B------:R-:W-:Y:S08]  /*d690*/  MUFU.EX2 R154, R154 ;  /* 0x0000009a009a7308 */ /* 0x000ff00000000800 */
[----:B------:R-:W4:Y:S08]  /*d6a0*/  MUFU.EX2 R153, R153 ;  /* 0x0000009900997308 */ /* 0x000f300000000800 */
        /* <DEDUP_REMOVED lines=230> */
[----:B------:R-:W-:Y:S01]  /*e510*/  HMMA.16816.F32 R24, R48, R40, R24 ;  /* 0x000000283018723c */ /* 0x000fe20000001818 */
[----:B---3--:R-:W-:-:S07]  /*e520*/  FFMA.FTZ R129, R189, R171, R129 ;  /* 0x000000abbd817223 */ /* 0x008fce0000010081 */
[C---:B------:R-:W-:Y:S01]  /*e530*/  HMMA.16816.F32 R4, R48.reuse, R42, R4 ;  /* 0x0000002a3004723c */ /* 0x040fe20000001804 */
[----:B------:R-:W3:Y:S07]  /*e540*/  LDSM.16.MT88.4 R40, [R228+0xf800] ;  /* 0x00f80000e428783b */ /* 0x000eee0000004200 */
        /* <DEDUP_REMOVED lines=9> */
[----:B------:R-:W-:Y:S01]  /*e5e0*/  F2FP.PACK_AB R51, R87, R122 ;  /* 0x0000007a5733723e */ /* 0x000fe200000000ff */
[----:B------:R-:W-:Y:S02]  /*e5f0*/  FADD.FTZ R129, R127, R129 ;  /* 0x000000817f817221 */ /* 0x000fe40000010000 */
[----:B------:R-:W-:-:S04]  /*e600*/  FFMA.FTZ R119, R252, R169, R119 ;  /* 0x000000a9fc777223 */ /* 0x000fc80000010077 */
[----:B--2---:R-:W-:Y:S01]  /*e610*/  HMMA.16816.F32 R12, R48, R36, R12 ;  /* 0x00000024300c723c */ /* 0x004fe2000000180c */
[----:B------:R-:W-:-:S07]  /*e620*/  FADD.FTZ R129, R125, R129 ;  /* 0x000000817d817221 */ /* 0x000fce0000010000 */
[----:B------:R-:W-:Y:S01]  /*e630*/  HMMA.16816.F32 R16, R48, R38, R16 ;  /* 0x000000263010723c */ /* 0x000fe20000001810 */
[----:B------:R-:W2:Y:S01]  /*e640*/  LDSM.16.MT88.4 R36, [R230+0x10000] ;  /* 0x01000000e624783b */ /* 0x000ea20000004200 */
        /* <DEDUP_REMOVED lines=8> */
[--C-:B------:R-:W-:Y:S02]  /*e6d0*/  FFMA.FTZ R97, R97, c[0x0][0x23c], -R121.reuse ;  /* 0x00008f0061617a23 */ /* 0x100fe40000010879 */
[--C-:B------:R-:W-:Y:S02]  /*e6e0*/  FFMA.FTZ R114, R114, c[0x0][0x23c], -R121.reuse ;  /* 0x00008f0072727a23 */ /* 0x100fe40000010879 */
[----:B------:R-:W-:-:S02]  /*e6f0*/  FFMA.FTZ R99, R99, c[0x0][0x23c], -R121 ;  /* 0x00008f0063637a23 */ /* 0x000fc40000010879 */
[----:B------:R-:W-:Y:S02]  /*e700*/  FADD.FTZ R123, R0, R123 ;  /* 0x0000007b007b7221 */ /* 0x000fe40000010000 */
[----:B------:R-:W-:Y:S02]  /*e710*/  FADD.FTZ R115, R2, R115 ;  /* 0x0000007302737221 */ /* 0x000fe40000010000 */
[----:B------:R-:W-:Y:S01]  /*e720*/  FADD.FTZ R123, R160, R123 ;  /* 0x0000007ba07b7221 */ /* 0x000fe20000010000 */
[----:B------:R-:W-:Y:S01]  /*e730*/  MUFU.EX2 R88, R88 ;  /* 0x0000005800587308 */ /* 0x000fe20000000800 */
[----:B------:R-:W-:Y:S02]  /*e740*/  FADD.FTZ R132, R132, R115 ;  /* 0x0000007384847221 */ /* 0x000fe40000010000 */
[----:B------:R-:W-:-:S05]  /*e750*/  FADD.FTZ R156, R156, R123 ;  /* 0x0000007b9c9c7221 */ /* 0x000fca0000010000 */
        /* <DEDUP_REMOVED lines=12> */
[C---:B---3--:R-:W-:Y:S01]  /*e820*/  HMMA.16816.F32 R24, R48.reuse, R40, R24 ;  /* 0x000000283018723c */ /* 0x048fe20000001818 */
[----:B------:R-:W-:Y:S02]  /*e830*/  FADD.FTZ R137, R136, R137 ;  /* 0x0000008988897221 */ /* 0x000fe40000010000 */
[----:B------:R-:W-:Y:S02]  /*e840*/  FADD.FTZ R140, R140, R134 ;  /* 0x000000868c8c7221 */ /* 0x000fe40000010000 */
[----:B------:R-:W-:Y:S01]  /*e850*/  FADD.FTZ R138, R138, R137 ;  /* 0x000000898a8a7221 */ /* 0x000fe20000010000 */
[----:B------:R-:W-:Y:S02]  /*e860*/  LDSM.16.MT88.4 R132, [R228+0x11800] ;  /* 0x01180000e484783b */ /* 0x000fe40000004200 */
[----:B------:R-:W-:Y:S02]  /*e870*/  HMMA.16816.F32 R4, R48, R42, R4 ;  /* 0x0000002a3004723c */ /* 0x000fe40000001804 */
[----:B------:R-:W3:Y:S01]  /*e880*/  LDSM.16.MT88.4 R40, [R228+0x10000] ;  /* 0x01000000e428783b */ /* 0x000ee20000004200 */
[----:B------:R-:W-:-:S05]  /*e890*/  FADD.FTZ R140, R141, R140 ;  /* 0x0000008c8d8c7221 */ /* 0x000fca0000010000 */
[----:B-1----:R-:W-:Y:S01]  /*e8a0*/  HMMA.16816.F32 R32, R48, R28, R32 ;  /* 0x0000001c3020723c */ /* 0x002fe20000001820 */
[----:B------:R-:W-:-:S07]  /*e8b0*/  FADD.FTZ R138, R139, R138 ;  /* 0x0000008a8b8a7221 */ /* 0x000fce0000010000 */
        /* <DEDUP_REMOVED lines=10> */
[----:B------:R-:W-:-:S04]  /*e960*/  FADD.FTZ R138, R145, R138 ;  /* 0x0000008a918a7221 */ /* 0x000fc80000010000 */
[----:B--2---:R-:W-:Y:S01]  /*e970*/  HMMA.16816.F32 R12, R48, R36, R12 ;  /* 0x00000024300c723c */ /* 0x004fe2000000180c */
[----:B------:R-:W-:-:S07]  /*e980*/  FADD.FTZ R142, R143, R142 ;  /* 0x0000008e8f8e7221 */ /* 0x000fce0000010000 */
[----:B------:R-:W-:Y:S01]  /*e990*/  HMMA.16816.F32 R16, R48, R38, R16 ;  /* 0x000000263010723c */ /* 0x000fe20000001810 */
[----:B------:R-:W2:Y:S01]  /*e9a0*/  LDSM.16.MT88.4 R36, [R230+0x10800] ;  /* 0x01080000e624783b */ /* 0x000ea20000004200 */
[----:B------:R-:W-:Y:S02]  /*e9b0*/  FADD.FTZ R144, R144, R138 ;  /* 0x0000008a90907221 */ /* 0x000fe40000010000 */
[----:B------:R-:W-:Y:S01]  /*e9c0*/  FADD.FTZ R142, R148, R142 ;  /* 0x0000008e948e7221 */ /* 0x000fe20000010000 */
[----:B------:R-:W-:Y:S01]  /*e9d0*/  LDSM.16.MT88.4 R136, [R227+0x11800] ;  /* 0x01180000e388783b */ /* 0x000fe20000004200 */
[----:B------:R-:W-:Y:S02]  /*e9e0*/  FADD.FTZ R144, R146, R144 ;  /* 0x0000009092907221 */ /* 0x000fe40000010000 */
[--C-:B------:R-:W-:Y:S02]  /*e9f0*/  FFMA.FTZ R108, R108, c[0x0][0x23c], -R131.reuse ;  /* 0x00008f006c6c7a23 */ /* 0x100fe40000010883 */
[----:B------:R-:W-:-:S02]  /*ea00*/  FFMA.FTZ R109, R109, c[0x0][0x23c], -R131 ;  /* 0x00008f006d6d7a23 */ /* 0x000fc40000010883 */
[--C-:B------:R-:W-:Y:S02]  /*ea10*/  FFMA.FTZ R104, R104, c[0x0][0x23c], -R131.reuse ;  /* 0x00008f0068687a23 */ /* 0x100fe40000010883 */
[----:B------:R-:W-:Y:S02]  /*ea20*/  FFMA.FTZ R105, R105, c[0x0][0x23c], -R131 ;  /* 0x00008f0069697a23 */ /* 0x000fe40000010883 */
[--C-:B------:R-:W-:Y:S02]  /*ea30*/  FFMA.FTZ R110, R110, c[0x0][0x23c], -R121.reuse ;  /* 0x00008f006e6e7a23 */ /* 0x100fe40000010879 */
[--C-:B------:R-:W-:Y:S02]  /*ea40*/  FFMA.FTZ R0, R106, c[0x0][0x23c], -R121.reuse ;  /* 0x00008f006a007a23 */ /* 0x100fe40000010879 */
[----:B------:R-:W-:Y:S02]  /*ea50*/  FFMA.FTZ R90, R90, c[0x0][0x23c], -R121 ;  /* 0x00008f005a5a7a23 */ /* 0x000fe40000010879 */
[----:B------:R-:W-:-:S02]  /*ea60*/  FADD.FTZ R149, R149, R142 ;  /* 0x0000008e95957221 */ /* 0x000fc40000010000 */
[----:B------:R-:W-:Y:S02]  /*ea70*/  FFMA.FTZ R111, R111, c[0x0][0x23c], -R121 ;  /* 0x00008f006f6f7a23 */ /* 0x000fe40000010879 */
        /* <DEDUP_REMOVED lines=17> */
[----:B---3--:R-:W-:Y:S01]  /*eb90*/  HMMA.16816.F32 R24, R48, R40, R24 ;  /* 0x000000283018723c */ /* 0x008fe20000001818 */
[----:B------:R-:W-:Y:S02]  /*eba0*/  FADD.FTZ R159, R161, R159 ;  /* 0x0000009fa19f7221 */ /* 0x000fe40000010000 */
[----:B------:R-:W-:-:S05]  /*ebb0*/  FADD.FTZ R157, R181, R157 ;  /* 0x0000009db59d7221 */ /* 0x000fca0000010000 */
[C---:B------:R-:W-:Y:S01]  /*ebc0*/  HMMA.16816.F32 R4, R48.reuse, R42, R4 ;  /* 0x0000002a3004723c */ /* 0x040fe20000001804 */
[----:B------:R-:W-:Y:S01]  /*ebd0*/  FADD.FTZ R162, R162, R159 ;  /* 0x0000009fa2a27221 */ /* 0x000fe20000010000 */
[----:B------:R-:W3:Y:S06]  /*ebe0*/  LDSM.16.MT88.4 R40, [R227+0x10800] ;  /* 0x01080000e328783b */ /* 0x000eec0000004200 */
[----:B-1----:R-:W-:Y:S01]  /*ebf0*/  HMMA.16816.F32 R32, R48, R28, R32 ;  /* 0x0000001c3020723c */ /* 0x002fe20000001820 */
[----:B------:R-:W-:-:S07]  /*ec00*/  FADD.FTZ R163, R163, R157 ;  /* 0x0000009da3a37221 */ /* 0x000fce0000010000 */
[C---:B------:R-:W-:Y:S08]  /*ec10*/  HMMA.16816.F32 R20, R48.reuse, R30, R20 ;  /* 0x0000001e3014723c */ /* 0x040ff00000001814 */
[C---:B------:R-:W-:Y:S08]  /*ec20*/  HMMA.16816.F32 R44, R48.reuse, R52, R44 ;  /* 0x00000034302c723c */ /* 0x040ff0000000182c */
[----:B------:R-:W-:Y:S01]  /*ec30*/  HMMA.16816.F32 R8, R48, R54, R8 ;  /* 0x000000363008723c */ /* 0x000fe20000001808 */
[----:B------:R-:W-:Y:S01]  /*ec40*/  FADD.FTZ R162, R179, R162 ;  /* 0x000000a2b3a27221 */ /* 0x000fe20000010000 */
[----:B------:R-:W-:Y:S01]  /*ec50*/  LDSM.16.MT88.4 R28, [R228+0x10800] ;  /* 0x01080000e41c783b */ /* 0x000fe20000004200 */
[----:B------:R-:W-:-:S02]  /*ec60*/  FFMA.FTZ R92, R92, c[0x0][0x23c], -R121 ;  /* 0x00008f005c5c7a23 */ /* 0x000fc40000010879 */
[----:B------:R-:W-:Y:S01]  /*ec70*/  FFMA.FTZ R94, R94, c[0x0][0x23c], -R121 ;  /* 0x00008f005e5e7a23 */ /* 0x000fe20000010879 */
[----:B------:R-:W-:Y:S01]  /*ec80*/  LDSM.16.MT88.4 R156, [R230+0x11800] ;  /* 0x01180000e69c783b */ /* 0x000fe20000004200 */
[----:B----4-:R-:W-:Y:S02]  /*ec90*/  F2FP.PACK_AB R48, R109, R108 ;  /* 0x0000006c6d30723e */ /* 0x010fe400000000ff */
        /* <DEDUP_REMOVED lines=25> */
[----:B---3--:R-:W-:Y:S01]  /*ee30*/  HMMA.16816.F32 R32, R48, R40, R32 ;  /* 0x000000283020723c */ /* 0x008fe20000001820 */
[----:B------:R-:W-:-:S02]  /*ee40*/  FADD.FTZ R175, R66, R175 ;  /* 0x000000af42af7221 */ /* 0x000fc40000010000 */
[----:B------:R-:W-:Y:S02]  /*ee50*/  FADD.FTZ R68, R68, R176 ;  /* 0x000000b044447221 */ /* 0x000fe40000010000 */
[----:B------:R-:W-:-:S03]  /*ee60*/  FADD.FTZ R174, R174, R175 ;  /* 0x000000afaeae7221 */ /* 0x000fc60000010000 */
[----:B------:R-:W-:Y:S01]  /*ee70*/  HMMA.16816.F32 R20, R48, R42, R20 ;  /* 0x0000002a3014723c */ /* 0x000fe20000001814 */
[----:B------:R-:W2:Y:S01]  /*ee80*/  LDSM.16.MT88.4 R40, [R228+0x11000] ;  /* 0x01100000e428783b */ /* 0x000ea20000004200 */
[----:B------:R-:W-:-:S06]  /*ee90*/  FADD.FTZ R68, R57, R68 ;  /* 0x0000004439447221 */ /* 0x000fcc0000010000 */
[----:B-1----:R-:W-:Y:S01]  /*eea0*/  HMMA.16816.F32 R44, R48, R36, R44 ;  /* 0x00000024302c723c */ /* 0x002fe2000000182c */
[----:B------:R-:W-:-:S07]  /*eeb0*/  FADD.FTZ R174, R70, R174 ;  /* 0x000000ae46ae7221 */ /* 0x000fce0000010000 */
[----:B------:R-:W-:Y:S01]  /*eec0*/  HMMA.16816.F32 R8, R48, R38, R8 ;  /* 0x000000263008723c */ /* 0x000fe20000001808 */
[----:B------:R-:W1:Y:S01]  /*eed0*/  LDSM.16.MT88.4 R36, [R227+0x11000] ;  /* 0x01100000e324783b */ /* 0x000e620000004200 */
[----:B------:R-:W-:-:S06]  /*eee0*/  FADD.FTZ R72, R72, R68 ;  /* 0x0000004448487221 */ /* 0x000fcc0000010000 */
[----:B------:R-:W-:Y:S01]  /*eef0*/  HMMA.16816.F32 R24, R48, R28, R24 ;  /* 0x0000001c3018723c */ /* 0x000fe20000001818 */
[--C-:B------:R-:W-:Y:S02]  /*ef00*/  FFMA.FTZ R53, R91, c[0x0][0x23c], -R131.reuse ;  /* 0x00008f005b357a23 */ /* 0x100fe40000010883 */
[----:B------:R-:W-:-:S05]  /*ef10*/  FFMA.FTZ R55, R93, c[0x0][0x23c], -R131 ;  /* 0x00008f005d377a23 */ /* 0x000fca0000010883 */
[----:B------:R-:W-:Y:S01]  /*ef20*/  HMMA.16816.F32 R4, R48, R30, R4 ;  /* 0x0000001e3004723c */ /* 0x000fe20000001804 */
[----:B------:R-:W3:Y:S01]  /*ef30*/  LDSM.16.MT88.4 R28, [R230+0x11000] ;  /* 0x01100000e61c783b */ /* 0x000ee20000004200 */
[----:B------:R-:W-:Y:S02]  /*ef40*/  FADD.FTZ R59, R59, R174 ;  /* 0x000000ae3b3b7221 */ /* 0x000fe40000010000 */
[--C-:B------:R-:W-:Y:S02]  /*ef50*/  FFMA.FTZ R52, R100, c[0x0][0x23c], -R131.reuse ;  /* 0x00008f0064347a23 */ /* 0x100fe40000010883 */
[----:B------:R-:W-:Y:S02]  /*ef60*/  FFMA.FTZ R54, R116, c[0x0][0x23c], -R131 ;  /* 0x00008f0074367a23 */ /* 0x000fe40000010883 */
[--C-:B------:R-:W-:Y:S02]  /*ef70*/  FFMA.FTZ R91, R102, c[0x0][0x23c], -R121.reuse ;  /* 0x00008f00665b7a23 */ /* 0x100fe40000010879 */
[----:B------:R-:W-:-:S02]  /*ef80*/  FFMA.FTZ R93, R118, c[0x0][0x23c], -R121 ;  /* 0x00008f00765d7a23 */ /* 0x000fc40000010879 */
        /* <DEDUP_REMOVED lines=31> */
[----:B------:R-:W-:Y:S02]  /*f180*/  FFMA.FTZ R252, R113, c[0x0][0x23c], -R121 ;  /* 0x00008f0071fc7a23 */ /* 0x000fe40000010879 */
[----:B------:R-:W-:Y:S01]  /*f190*/  FFMA.FTZ R40, R107, c[0x0][0x23c], -R131 ;  /* 0x00008f006b287a23 */ /* 0x000fe20000010883 */
[----:B------:R-:W-:Y:S01]  /*f1a0*/  HMMA.16816.F32 R32, R48, R36, R32 ;  /* 0x000000243020723c */ /* 0x000fe20000001820 */
[----:B------:R-:W-:-:S02]  /*f1b0*/  FFMA.FTZ R41, R95, c[0x0][0x23c], -R121 ;  /* 0x00008f005f297a23 */ /* 0x000fc40000010879 */
[----:B------:R-:W-:-:S04]  /*f1c0*/  FADD.FTZ R170, R75, R170 ;  /* 0x000000aa4baa7221 */ /* 0x000fc80000010000 */
[--C-:B------:R-:W-:Y:S02]  /*f1d0*/  FFMA.FTZ R36, R103, c[0x0][0x23c], -R121.reuse ;  /* 0x00008f0067247a23 */ /* 0x100fe40000010879 */
[----:B------:R-:W-:Y:S02]  /*f1e0*/  FFMA.FTZ R37, R82, c[0x0][0x23c], -R121 ;  /* 0x00008f0052257a23 */ /* 0x000fe40000010879 */
[----:B------:R-:W-:Y:S01]  /*f1f0*/  FADD.FTZ R77, R77, R73 ;  /* 0x000000494d4d7221 */ /* 0x000fe20000010000 */
[----:B---3--:R-:W-:Y:S01]  /*f200*/  HMMA.16816.F32 R12, R48, R28, R12 ;  /* 0x0000001c300c723c */ /* 0x008fe2000000180c */
[----:B------:R-:W-:Y:S01]  /*f210*/  FADD.FTZ R130, R130, R170 ;  /* 0x000000aa82827221 */ /* 0x000fe20000010000 */
[----:B------:R-:W-:Y:S01]  /*f220*/  MUFU.EX2 R3, R3 ;  /* 0x0000000300037308 */ /* 0x000fe20000000800 */
[----:B------:R-:W-:-:S05]  /*f230*/  FADD.FTZ R77, R124, R77 ;  /* 0x0000004d7c4d7221 */ /* 0x000fca0000010000 */
[----:B------:R-:W-:Y:S01]  /*f240*/  HMMA.16816.F32 R16, R48, R30, R16 ;  /* 0x0000001e3010723c */ /* 0x000fe20000001810 */
[----:B------:R-:W1:Y:S01]  /*f250*/  LDSM.16.MT88.4 R28, [R226+0x11000] ;  /* 0x01100000e21c783b */ /* 0x000e620000004200 */
[----:B------:R-:W2:Y:S01]  /*f260*/  MUFU.EX2 R56, R56 ;  /* 0x0000003800387308 */ /* 0x000ea20000000800 */
[----:B------:R-:W-:Y:S02]  /*f270*/  FADD.FTZ R130, R79, R130 ;  /* 0x000000824f827221 */ /* 0x000fe40000010000 */
[----:B------:R-:W-:-:S05]  /*f280*/  FADD.FTZ R81, R81, R77 ;  /* 0x0000004d51517221 */ /* 0x000fca0000010000 */
        /* <DEDUP_REMOVED lines=9> */
[----:B------:R-:W-:Y:S01]  /*f320*/  FADD.FTZ R86, R86, R81 ;  /* 0x0000005156567221 */ /* 0x000fe20000010000 */
[----:B--2---:R-:W-:Y:S01]  /*f330*/  F2FP.PACK_AB R144, R56, R3 ;  /* 0x000000033890723e */ /* 0x004fe200000000ff */
[----:B------:R-:W-:Y:S01]  /*f340*/  FADD.FTZ R83, R122, R83 ;  /* 0x000000537a537221 */ /* 0x000fe20000010000 */
[----:B---3--:R-:W-:Y:S01]  /*f350*/  F2FP.PACK_AB R145, R36, R41 ;  /* 0x000000292491723e */ /* 0x008fe200000000ff */
[----:B------:R-:W-:Y:S01]  /*f360*/  FADD.FTZ R86, R88, R86 ;  /* 0x0000005658567221 */ /* 0x000fe20000010000 */
[----:B------:R-:W-:Y:S01]  /*f370*/  F2FP.PACK_AB R146, R40, R58 ;  /* 0x0000003a2892723e */ /* 0x000fe200000000ff */
[----:B------:R-:W-:Y:S01]  /*f380*/  FADD.FTZ R87, R87, R83 ;  /* 0x0000005357577221 */ /* 0x000fe20000010000 */
[----:B----4-:R-:W-:Y:S01]  /*f390*/  F2FP.PACK_AB R147, R252, R37 ;  /* 0x00000025fc93723e */ /* 0x010fe200000000ff */
[----:B------:R-:W-:-:S02]  /*f3a0*/  FADD.FTZ R96, R96, R86 ;  /* 0x0000005660607221 */ /* 0x000fc40000010000 */
[----:B------:R-:W-:Y:S02]  /*f3b0*/  FADD.FTZ R87, R89, R87 ;  /* 0x0000005759577221 */ /* 0x000fe40000010000 */
[----:B------:R-:W-:Y:S02]  /*f3c0*/  FADD.FTZ R96, R112, R96 ;  /* 0x0000006070607221 */ /* 0x000fe40000010000 */
[----:B------:R-:W-:Y:S01]  /*f3d0*/  HMMA.16816.F32 R160, R144, R156, R12 ;  /* 0x0000009c90a0723c */ /* 0x000fe2000000180c */
[----:B------:R-:W2:Y:S01]  /*f3e0*/  LDSM.16.MT88.4 R12, [R226+0x11800] ;  /* 0x01180000e20c783b */ /* 0x000ea20000004200 */
        /* <DEDUP_REMOVED lines=10> */
[----:B------:R-:W-:Y:S01]  /*f490*/  HMMA.16816.F32 R20, R48, R38, R20 ;  /* 0x000000263014723c */ /* 0x000fe20000001814 */
[----:B------:R-:W-:-:S07]  /*f4a0*/  FADD.FTZ R105, R105, R109 ;  /* 0x0000006d69697221 */ /* 0x000fce0000010000 */
[----:B-1----:R-:W-:Y:S01]  /*f4b0*/  HMMA.16816.F32 R44, R48, R28, R44 ;  /* 0x0000001c302c723c */ /* 0x002fe2000000182c */
[----:B------:R-:W-:-:S07]  /*f4c0*/  FADD.FTZ R2, R0, R2 ;  /* 0x0000000200027221 */ /* 0x000fce0000010000 */
[----:B------:R-:W-:Y:S01]  /*f4d0*/  HMMA.16816.F32 R8, R48, R30, R8 ;  /* 0x0000001e3008723c */ /* 0x000fe20000001808 */
        /* <DEDUP_REMOVED lines=9> */
[----:B------:R-:W-:-:S05]  /*f570*/  FADD.FTZ R55, R3, R55 ;  /* 0x0000003703377221 */ /* 0x000fca0000010000 */
[----:B------:R-:W-:Y:S01]  /*f580*/  HMMA.16816.F32 R148, R144, R136, R32 ;  /* 0x000000889094723c */ /* 0x000fe20000001820 */
[----:B------:R-:W-:Y:S02]  /*f590*/  FADD.FTZ R94, R94, R92 ;  /* 0x0000005c5e5e7221 */ /* 0x000fe40000010000 */
[----:B------:R-:W-:-:S05]  /*f5a0*/  FADD.FTZ R55, R56, R55 ;  /* 0x0000003738377221 */ /* 0x000fca0000010000 */
[----:B------:R-:W-:Y:S01]  /*f5b0*/  HMMA.16816.F32 R156, R144, R158, R16 ;  /* 0x0000009e909c723c */ /* 0x000fe20000001810 */
[----:B------:R-:W-:-:S07]  /*f5c0*/  FADD.FTZ R94, R41, R94 ;  /* 0x0000005e295e7221 */ /* 0x000fce0000010000 */
[C---:B------:R-:W-:Y:S08]  /*f5d0*/  HMMA.16816.F32 R132, R144.reuse, R134, R4 ;  /* 0x000000869084723c */ /* 0x040ff00000001804 */
[C---:B------:R-:W-:Y:S08]  /*f5e0*/  HMMA.16816.F32 R136, R144.reuse, R138, R20 ;  /* 0x0000008a9088723c */ /* 0x040ff00000001814 */
[C---:B--2---:R-:W-:Y:S08]  /*f5f0*/  HMMA.16816.F32 R140, R144.reuse, R12, R44 ;  /* 0x0000000c908c723c */ /* 0x044ff0000000182c */
[----:B------:R-:W-:Y:S01]  /*f600*/  HMMA.16816.F32 R144, R144, R14, R8 ;  /* 0x0000000e9090723c */ /* 0x000fe20000001808 */
[----:B------:R-:W-:-:S02]  /*f610*/  FADD.FTZ R55, R58, R55 ;  /* 0x000000373a377221 */ /* 0x000fc40000010000 */
[----:B------:R-:W-:Y:S02]  /*f620*/  FADD.FTZ R94, R36, R94 ;  /* 0x0000005e245e7221 */ /* 0x000fe40000010000 */
[----:B------:R-:W-:Y:S02]  /*f630*/  FADD.FTZ R2, R40, R55 ;  /* 0x0000003728027221 */ /* 0x000fe40000010000 */
[----:B------:R-:W-:Y:S01]  /*f640*/  FADD.FTZ R94, R37, R94 ;  /* 0x0000005e255e7221 */ /* 0x000fe20000010000 */
[----:B------:R-:W-:Y:S02]  /*f650*/  MOV R0, R164 ;  /* 0x000000a400007202 */ /* 0x000fe40000000f00 */
[----:B------:R1:W-:Y:S01]  /*f660*/  STL [R1], R2 ;  /* 0x0000000201007387 */ /* 0x0003e20000100800 */
[----:B------:R-:W-:Y:S01]  /*f670*/  FADD.FTZ R252, R252, R94 ;  /* 0x0000005efcfc7221 */ /* 0x000fe20000010000 */
[----:B-1----:R-:W-:-:S07]  /*f680*/  MOV R2, R165 ;  /* 0x000000a500027202 */ /* 0x002fce0000000f00 */
.L_x_3429:
[----:B------:R-:W-:Y:S05]  /*f690*/  @!P4 BRA `(.L_x_3435) ;  /* 0x00004fc00000c947 */ /* 0x000fea0003800000 */
[----:B------:R-:W-:Y:S01]  /*f6a0*/  ULDC UR8, c[0x0][0x1a0] ;  /* 0x0000680000087ab9 */ /* 0x000fe20000000800 */
[----:B------:R-:W-:Y:S01]  /*f6b0*/  IMAD.MOV.U32 R3, RZ, RZ, R0 ;  /* 0x000000ffff037224 */ /* 0x000fe200078e0000 */
[----:B------:R-:W-:Y:S01]  /*f6c0*/  ULEA UR5, -UR8, URZ, 0x8 ;  /* 0x0000003f08057291 */ /* 0x000fe2000f8e413f */
[----:B------:R-:W-:Y:S01]  /*f6d0*/  IMAD.MOV.U32 R164, RZ, RZ, R2 ;  /* 0x000000ffffa47224 */ /* 0x000fe200078e0002 */
[----:B------:R-:W-:-:S02]  /*f6e0*/  UMOV UR10, 0x5 ;  /* 0x00000005000a7882 */ /* 0x000fc40000000000 */
[----:B------:R-:W-:Y:S02]  /*f6f0*/  USHF.R.S32.HI UR4, URZ, 0x1f, UR5 ;  /* 0x0000001f3f047899 */ /* 0x000fe40008011405 */
[----:B------:R-:W-:Y:S01]  /*f700*/  ULDC UR9, c[0x0][0x1a4] ;  /* 0x0000690000097ab9 */ /* 0x000fe20000000800 */
[----:B------:R-:W-:Y:S01]  /*f710*/  MOV R251, UR5 ;  /* 0x0000000500fb7c02 */ /* 0x000fe20008000f00 */
[----:B------:R-:W-:Y:S02]  /*f720*/  USHF.L.U64.HI UR9, UR8, UR10, UR9 ;  /* 0x0000000a08097299 */ /* 0x000fe40008010209 */
[----:B------:R-:W-:Y:S01]  /*f730*/  MOV R250, UR4 ;  /* 0x0000000400fa7c02 */ /* 0x000fe20008000f00 */
[----:B------:R-:W-:Y:S02]  /*f740*/  USHF.L.U32 UR8, UR8, 0x5, URZ ;  /* 0x0000000508087899 */ /* 0x000fe4000800063f */
[----:B------:R-:W-:Y:S02]  /*f750*/  ULDC UR4, c[0x0][0x19c] ;  /* 0x0000670000047ab9 */ /* 0x000fe40000000800 */
.L_x_3439:
[----:B------:R-:W-:Y:S01]  /*f760*/  IADD3 R242, R242, -0x1, RZ ;  /* 0xfffffffff2f27810 */ /* 0x000fe20007ffe0ff */
[----:B------:R-:W-:Y:S04]  /*f770*/  DEPBAR.LE SB0, 0x0 ;  /* 0x000080000000791a */ /* 0x000fe80000000000 */
[----:B------:R-:W-:Y:S01]  /*f780*/  BAR.SYNC.DEFER_BLOCKING 0x0 ;  /* 0x0000000000007b1d */ /* 0x000fe20000010000 */
[----:B------:R-:W-:Y:S01]  /*f790*/  MOV R2, R250 ;  /* 0x000000fa00027202 */ /* 0x000fe20000000f00 */
[----:B------:R-:W-:Y:S04]  /*f7a0*/  IMAD.MOV.U32 R6, RZ, RZ, R251 ;  /* 0x000000ffff067224 */ /* 0x000fe800078e00fb */
[----:B------:R-:W-:-:S05]  /*f7b0*/  @!P0 BRA `(.L_x_3436) ;  /* 0x000003b000008947 */ /* 0x000fca0003800000 */
        /* <DEDUP_REMOVED lines=59> */
.L_x_3436:
[C---:B------:R-:W-:Y:S04]  /*fb70*/  LEA R240, P1, R6.reuse, R240, 0x1 ;  /* 0x000000f006f07211 */ /* 0x040fe800078208ff */
[----:B------:R-:W-:Y:S02]  /*fb80*/  LEA.HI.X R239, R6, R239, R2, 0x1, P1 ;  /* 0x000000ef06ef7211 */ /* 0x000fe400008f0c02 */
        /* <DEDUP_REMOVED lines=40> */
[----:B---3--:R-:W-:Y:S03]  /*fe10*/  IADD3 R8, P1, R10, UR8, RZ ;  /* 0x000000080a087c10 */ /* 0x008fe6000ff3e0ff */
        /* <DEDUP_REMOVED lines=11> */
[----:B---3--:R-:W2:Y:S05]  /*fed0*/  LDSM.16.M88.4 R8, [R235+0x2000] ;  /* 0x00200000eb08783b */ /* 0x008eaa0000000200 */
[----:B-----5:R-:W1:Y:S05]  /*fee0*/  LDSM.16.M88.4 R16, [R235+0x2800] ;  /* 0x00280000eb10783b */ /* 0x020e6a0000000200 */
[----:B------:R-:W3:Y:S05]  /*fef0*/  LDSM.16.M88.4 R24, [R235+0x3000] ;  /* 0x00300000eb18783b */ /* 0x000eea0000000200 */
[----:B------:R-:W0:Y:S05]  /*ff00*/  LDGDEPBAR ;  /* 0x00000000000079af */ /* 0x000e2a0000000000 */
[----:B------:R-:W4:Y:S05]  /*ff10*/  LDSM.16.M88.4 R32, [R235+0x3800] ;  /* 0x00380000eb20783b */ /* 0x000f2a0000000200 */
[----:B------:R-:W5:Y:S05]  /*ff20*/  LDSM.16.M88.4 R40, [R235+0x4000] ;  /* 0x00400000eb28783b */ /* 0x000f6a0000000200 */
[----:B------:R-:W3:Y:S05]  /*ff30*/  LDSM.16.M88.4 R48, [R235+0x4800] ;  /* 0x00480000eb30783b */ /* 0x000eea0000000200 */
[----:B------:R-:W4:Y:S01]  /*ff40*/  LDSM.16.M88.4 R56, [R235+0x5000] ;  /* 0x00500000eb38783b */ /* 0x000f220000000200 */
[C---:B--2---:R-:W-:Y:S04]  /*ff50*/  HMMA.16816.F32 R4, R128.reuse, R8, RZ ;  /* 0x000000088004723c */ /* 0x044fe800000018ff */
[----:B------:R-:W2:Y:S05]  /*ff60*/  LDSM.16.M88.4 R64, [R235+0x5800] ;  /* 0x00580000eb40783b */ /* 0x000eaa0000000200 */
[----:B------:R-:W2:Y:S01]  /*ff70*/  LDSM.16.M88.4 R72, [R235+0x6000] ;  /* 0x00600000eb48783b */ /* 0x000ea20000000200 */
[C---:B------:R-:W-:Y:S04]  /*ff80*/  HMMA.16816.F32 R8, R128.reuse, R10, RZ ;  /* 0x0000000a8008723c */ /* 0x040fe800000018ff */
[----:B------:R-:W2:Y:S04]  /*ff90*/  LDSM.16.M88.4 R80, [R235+0x6800] ;  /* 0x00680000eb50783b */ /* 0x000ea80000000200 */
[C---:B-1----:R-:W-:Y:S01]  /*ffa0*/  HMMA.16816.F32 R12, R128.reuse, R16, RZ ;  /* 0x00000010800c723c */ /* 0x042fe200000018ff */
[----:B------:R-:W1:Y:S05]  /*ffb0*/  LDSM.16.M88.4 R88, [R235+0x7000] ;  /* 0x00700000eb58783b */ /* 0x000e6a0000000200 */
[----:B------:R-:W1:Y:S02]  /*ffc0*/  LDSM.16.M88.4 R96, [R235+0x7800] ;  /* 0x00780000eb60783b */ /* 0x000e640000000200 */
[C---:B------:R-:W-:Y:S03]  /*ffd0*/  HMMA.16816.F32 R16, R128.reuse, R18, RZ ;  /* 0x000000128010723c */ /* 0x040fe600000018ff */
[----:B------:R-:W1:Y:S05]  /*ffe0*/  LDSM.16.M88.4 R104, [R235+0x8000] ;  /* 0x00800000eb68783b */ /* 0x000e6a0000000200 */
[C---:B---3--:R-:W-:Y:S01]  /*fff0*/  HMMA.16816.F32 R20, R128.reuse, R24, RZ ;  /* 0x000000188014723c */ /* 0x048fe200000018ff */
[----:B------:R-:W3:Y:S05]  /*10000*/  LDSM.16.M88.4 R112, [R235+0x8800] ;  /* 0x00880000eb70783b */ /* 0x000eea0000000200 */
        /* <DEDUP_REMOVED lines=244> */
.L_x_3438:
        /* <DEDUP_REMOVED lines=55> */
.L_x_3437:
[----:B----4-:R-:W-:Y:S01]  /*112c0*/  FMNMX.FTZ R168, R4, R164, !PT ;  /* 0x000000a404a87209 */ /* 0x010fe20007810000 */
[----:B------:R-:W-:Y:S01]  /*112d0*/  LDSM.16.MT88.4 R172, [R228+0xa000] ;  /* 0x00a00000e4ac783b */ /* 0x000fe20000004200 */
[----:B------:R-:W-:Y:S02]  /*112e0*/  FMNMX.FTZ R0, R6, R3, !PT ;  /* 0x0000000306007209 */ /* 0x000fe40007810000 */
[----:B------:R-:W-:Y:S02]  /*112f0*/  FMNMX.FTZ R168, R5, R168, !PT ;  /* 0x000000a805a87209 */ /* 0x000fe40007810000 */
[----:B------:R-:W-:Y:S02]  /*11300*/  FMNMX.FTZ R0, R7, R0, !PT ;  /* 0x0000000007007209 */ /* 0x000fe40007810000 */
[----:B------:R-:W-:Y:S01]  /*11310*/  FMNMX.FTZ R168, R8, R168, !PT ;  /* 0x000000a808a87209 */ /* 0x000fe20007810000 */
[----:B------:R-:W2:Y:S01]  /*11320*/  LDL.LU R195, [R1] ;  /* 0x0000000001c37983 */ /* 0x000ea20000300800 */
        /* <DEDUP_REMOVED lines=144> */
[----:B------:R-:W-:Y:S01]  /*11c30*/  ISETP.GT.AND P1, PT, R242, R238, PT ;  /* 0x000000eef200720c */ /* 0x000fe20003f24270 */
        /* <DEDUP_REMOVED lines=18> */
[--C-:B------:R-:W-:Y:S02]  /*11d60*/  FFMA.FTZ R184, R17, c[0x0][0x23c], -R176.reuse ;  /* 0x00008f0011b87a23 */ /* 0x100fe400000108b0 */
[C---:B------:R-:W-:Y:S02]  /*11d70*/  FMUL.FTZ R17, R164.reuse, R149 ;  /* 0x00000095a4117220 */ /* 0x040fe40000410000 */
[C---:B------:R-:W-:Y:S01]  /*11d80*/  FMUL.FTZ R136, R164.reuse, R136 ;  /* 0x00000088a4887220 */ /* 0x040fe20000410000 */
[----:B------:R-:W-:Y:S01]  /*11d90*/  MUFU.EX2 R182, R182 ;  /* 0x000000b600b67308 */ /* 0x000fe20000000800 */
[C---:B------:R-:W-:Y:S02]  /*11da0*/  FMUL.FTZ R137, R164.reuse, R137 ;  /* 0x00000089a4897220 */ /* 0x040fe40000410000 */
[C---:B------:R-:W-:Y:S02]  /*11db0*/  FMUL.FTZ R140, R164.reuse, R140 ;  /* 0x0000008ca48c7220 */ /* 0x040fe40000410000 */
[----:B------:R-:W-:Y:S02]  /*11dc0*/  FMUL.FTZ R141, R164, R141 ;  /* 0x0000008da48d7220 */ /* 0x000fe40000410000 */
[--C-:B------:R-:W-:Y:S02]  /*11dd0*/  FFMA.FTZ R193, R4, c[0x0][0x23c], -R176.reuse ;  /* 0x00008f0004c17a23 */ /* 0x100fe400000108b0 */
[C---:B------:R-:W-:Y:S01]  /*11de0*/  FMUL.FTZ R4, R164.reuse, R160 ;  /* 0x000000a0a4047220 */ /* 0x040fe20000410000 */
[----:B------:R-:W-:Y:S01]  /*11df0*/  MUFU.EX2 R183, R183 ;  /* 0x000000b700b77308 */ /* 0x000fe20000000800 */
[--C-:B------:R-:W-:Y:S02]  /*11e00*/  FFMA.FTZ R188, R5, c[0x0][0x23c], -R176.reuse ;  /* 0x00008f0005bc7a23 */ /* 0x100fe400000108b0 */
[----:B------:R-:W-:Y:S02]  /*11e10*/  FMUL.FTZ R5, R164, R161 ;  /* 0x000000a1a4057220 */ /* 0x000fe40000410000 */
[--C-:B------:R-:W-:Y:S02]  /*11e20*/  FFMA.FTZ R194, R6, c[0x0][0x23c], -R165.reuse ;  /* 0x00008f0006c27a23 */ /* 0x100fe400000108a5 */
[--C-:B------:R-:W-:Y:S02]  /*11e30*/  FFMA.FTZ R190, R7, c[0x0][0x23c], -R165.reuse ;  /* 0x00008f0007be7a23 */ /* 0x100fe400000108a5 */
[C---:B------:R-:W-:Y:S01]  /*11e40*/  FMUL.FTZ R132, R164.reuse, R132 ;  /* 0x00000084a4847220 */ /* 0x040fe20000410000 */
[----:B------:R-:W-:Y:S01]  /*11e50*/  MUFU.EX2 R193, R193 ;  /* 0x000000c100c17308 */ /* 0x000fe20000000800 */
[----:B------:R-:W-:Y:S02]  /*11e60*/  FMUL.FTZ R133, R164, R133 ;  /* 0x00000085a4857220 */ /* 0x000fe40000410000 */
[--C-:B------:R-:W-:Y:S02]  /*11e70*/  FFMA.FTZ R186, R22, c[0x0][0x23c], -R165.reuse ;  /* 0x00008f0016ba7a23 */ /* 0x100fe400000108a5 */
[--C-:B------:R-:W-:Y:S02]  /*11e80*/  FFMA.FTZ R187, R23, c[0x0][0x23c], -R165.reuse ;  /* 0x00008f0017bb7a23 */ /* 0x100fe400000108a5 */
[--C-:B------:R-:W-:Y:S02]  /*11e90*/  FFMA.FTZ R189, R24, c[0x0][0x23c], -R176.reuse ;  /* 0x00008f0018bd7a23 */ /* 0x100fe400000108b0 */
[--C-:B------:R-:W-:Y:S01]  /*11ea0*/  FFMA.FTZ R118, R118, c[0x0][0x23c], -R165.reuse ;  /* 0x00008f0076767a23 */ /* 0x100fe200000108a5 */
[----:B------:R-:W3:Y:S01]  /*11eb0*/  MUFU.EX2 R188, R188 ;  /* 0x000000bc00bc7308 */ /* 0x000ee20000000800 */
[----:B------:R-:W-:Y:S02]  /*11ec0*/  FFMA.FTZ R122, R122, c[0x0][0x23c], -R165 ;  /* 0x00008f007a7a7a23 */ /* 0x000fe400000108a5 */
[----:B------:R-:W-:Y:S02]  /*11ed0*/  FADD.FTZ R3, -R0, R3 ;  /* 0x0000000300037221 */ /* 0x000fe40000010100 */
[--C-:B------:R-:W-:Y:S02]  /*11ee0*/  FFMA.FTZ R44, R44, c[0x0][0x23c], -R176.reuse ;  /* 0x00008f002c2c7a23 */ /* 0x100fe400000108b0 */
[----:B------:R-:W-:Y:S02]  /*11ef0*/  FMUL.FTZ R3, R3, c[0x0][0x23c] ;  /* 0x00008f0003037a20 */ /* 0x000fe40000410000 */
        /* <DEDUP_REMOVED lines=10> */
[----:B---3--:R-:W-:Y:S01]  /*11fa0*/  F2FP.PACK_AB R160, R188, R193 ;  /* 0x000000c1bca0723e */ /* 0x008fe200000000ff */
[--C-:B------:R-:W-:Y:S02]  /*11fb0*/  FFMA.FTZ R53, R53, c[0x0][0x23c], -R176.reuse ;  /* 0x00008f0035357a23 */ /* 0x100fe400000108b0 */
[--C-:B------:R-:W-:Y:S02]  /*11fc0*/  FFMA.FTZ R54, R54, c[0x0][0x23c], -R165.reuse ;  /* 0x00008f0036367a23 */ /* 0x100fe400000108a5 */
[--C-:B------:R-:W-:Y:S01]  /*11fd0*/  FFMA.FTZ R55, R55, c[0x0][0x23c], -R165.reuse ;  /* 0x00008f0037377a23 */ /* 0x100fe200000108a5 */
[----:B------:R-:W3:Y:S01]  /*11fe0*/  MUFU.EX2 R190, R190 ;  /* 0x000000be00be7308 */ /* 0x000ee20000000800 */
[----:B------:R-:W-:Y:S02]  /*11ff0*/  FFMA.FTZ R58, R58, c[0x0][0x23c], -R165 ;  /* 0x00008f003a3a7a23 */ /* 0x000fe400000108a5 */
[----:B------:R-:W-:Y:S02]  /*12000*/  FFMA.FTZ R64, R64, c[0x0][0x23c], -R176 ;  /* 0x00008f0040407a23 */ /* 0x000fe400000108b0 */
[----:B--2---:R-:W-:Y:S04]  /*12010*/  FFMA.FTZ R193, R164, R195, R193 ;  /* 0x000000c3a4c17223 */ /* 0x004fe800000100c1 */
[----:B------:R-:W-:Y:S01]  /*12020*/  FADD.FTZ R193, R188, R193 ;  /* 0x000000c1bcc17221 */ /* 0x000fe20000010000 */
[----:B------:R-:W-:Y:S01]  /*12030*/  MUFU.EX2 R185, R185 ;  /* 0x000000b900b97308 */ /* 0x000fe20000000800 */
[C---:B----4-:R-:W-:Y:S02]  /*12040*/  FMUL.FTZ R10, R3.reuse, R158 ;  /* 0x0000009e030a7220 */ /* 0x050fe40000410000 */
[C---:B------:R-:W-:Y:S02]  /*12050*/  FMUL.FTZ R11, R3.reuse, R159 ;  /* 0x0000009f030b7220 */ /* 0x040fe40000410000 */
[----:B------:R-:W2:Y:S01]  /*12060*/  LDSM.16.MT88.4 R156, [R227+0xa000] ;  /* 0x00a00000e39c783b */ /* 0x000ea20000004200 */
[C---:B------:R-:W-:Y:S04]  /*12070*/  FMUL.FTZ R14, R3.reuse, R154 ;  /* 0x0000009a030e7220 */ /* 0x040fe80000410000 */
[----:B------:R-:W4:Y:S01]  /*12080*/  MUFU.EX2 R177, R177 ;  /* 0x000000b100b17308 */ /* 0x000f220000000800 */
[C---:B------:R-:W-:Y:S02]  /*12090*/  FMUL.FTZ R15, R3.reuse, R155 ;  /* 0x0000009b030f7220 */ /* 0x040fe40000410000 */
[C---:B------:R-:W-:Y:S01]  /*120a0*/  FMUL.FTZ R6, R3.reuse, R162 ;  /* 0x000000a203067220 */ /* 0x040fe20000410000 */
[----:B---3--:R-:W-:Y:S01]  /*120b0*/  F2FP.PACK_AB R161, R190, R194 ;  /* 0x000000c2bea1723e */ /* 0x008fe200000000ff */
[----:B------:R-:W-:Y:S01]  /*120c0*/  FMUL.FTZ R7, R3, R163 ;  /* 0x000000a303077220 */ /* 0x000fe20000410000 */
[----:B------:R-:W3:Y:S01]  /*120d0*/  LDSM.16.MT88.4 R152, [R226+0xa000] ;  /* 0x00a00000e298783b */ /* 0x000ee20000004200 */
[----:B------:R-:W-:Y:S01]  /*120e0*/  F2FP.PACK_AB R162, R181, R191 ;  /* 0x000000bfb5a2723e */ /* 0x000fe200000000ff */
[----:B------:R-:W-:Y:S01]  /*120f0*/  FMUL.FTZ R138, R3, R138 ;  /* 0x0000008a038a7220 */ /* 0x000fe20000410000 */
[----:B------:R-:W-:Y:S01]  /*12100*/  F2FP.PACK_AB R163, R183, R182 ;  /* 0x000000b6b7a3723e */ /* 0x000fe200000000ff */
[----:B------:R-:W-:Y:S01]  /*12110*/  MUFU.EX2 R178, R178 ;  /* 0x000000b200b27308 */ /* 0x000fe20000000800 */
[C---:B------:R-:W-:Y:S02]  /*12120*/  FMUL.FTZ R139, R3.reuse, R139 ;  /* 0x0000008b038b7220 */ /* 0x040fe40000410000 */
[C---:B------:R-:W-:Y:S02]  /*12130*/  FMUL.FTZ R142, R3.reuse, R142 ;  /* 0x0000008e038e7220 */ /* 0x040fe40000410000 */
[C---:B------:R-:W-:Y:S01]  /*12140*/  FMUL.FTZ R143, R3.reuse, R143 ;  /* 0x0000008f038f7220 */ /* 0x040fe20000410000 */
[C---:B-1----:R-:W-:Y:S04]  /*12150*/  HMMA.16816.F32 R4, R160.reuse, R168, R4 ;  /* 0x000000a8a004723c */ /* 0x042fe80000001804 */
[----:B------:R-:W1:Y:S01]  /*12160*/  MUFU.EX2 R179, R179 ;  /* 0x000000b300b37308 */ /* 0x000e620000000800 */
[C---:B------:R-:W-:Y:S02]  /*12170*/  FMUL.FTZ R22, R3.reuse, R146 ;  /* 0x0000009203167220 */ /* 0x040fe40000410000 */
[C---:B------:R-:W-:Y:S01]  /*12180*/  FMUL.FTZ R23, R3.reuse, R147 ;  /* 0x0000009303177220 */ /* 0x040fe20000410000 */
[C---:B------:R-:W-:Y:S01]  /*12190*/  HMMA.16816.F32 R8, R160.reuse, R170, R8 ;  /* 0x000000aaa008723c */ /* 0x040fe20000001808 */
[----:B------:R-:W-:Y:S03]  /*121a0*/  LDSM.16.MT88.4 R168, [R227+0xa800] ;  /* 0x00a80000e3a8783b */ /* 0x000fe60000004200 */
[C---:B------:R-:W-:Y:S02]  /*121b0*/  FMUL.FTZ R134, R3.reuse, R134 ;  /* 0x0000008603867220 */ /* 0x040fe40000410000 */
[----:B------:R-:W-:Y:S01]  /*121c0*/  MUFU.EX2 R180, R180 ;  /* 0x000000b400b47308 */ /* 0x000fe20000000800 */
[C---:B------:R-:W-:Y:S01]  /*121d0*/  FMUL.FTZ R135, R3.reuse, R135 ;  /* 0x0000008703877220 */ /* 0x040fe20000410000 */
[C---:B------:R-:W-:Y:S04]  /*121e0*/  HMMA.16816.F32 R12, R160.reuse, R172, R12 ;  /* 0x000000aca00c723c */ /* 0x040fe8000000180c */
[----:B------:R-:W-:Y:S02]  /*121f0*/  FFMA.FTZ R194, R3, R252, R194 ;  /* 0x000000fc03c27223 */ /* 0x000fe400000100c2 */
[----:B------:R-:W-:Y:S02]  /*12200*/  FADD.FTZ R191, R191, R193 ;  /* 0x000000c1bfbf7221 */ /* 0x000fe40000010000 */
[----:B------:R5:W-:Y:S01]  /*12210*/  MUFU.EX2 R172, R18 ;  /* 0x0000001200ac7308 */ /* 0x000be20000000800 */
[----:B------:R-:W-:Y:S01]  /*12220*/  FFMA.FTZ R173, R19, c[0x0][0x23c], -R165 ;  /* 0x00008f0013ad7a23 */ /* 0x000fe200000108a5 */
[C---:B------:R-:W-:Y:S03]  /*12230*/  HMMA.16816.F32 R132, R160.reuse, R174, R132 ;  /* 0x000000aea084723c */ /* 0x040fe60000001884 */
[----:B------:R-:W-:Y:S02]  /*12240*/  FMUL.FTZ R19, R3, R151 ;  /* 0x0000009703137220 */ /* 0x000fe40000410000 */
[----:B------:R-:W-:Y:S02]  /*12250*/  FADD.FTZ R191, R181, R191 ;  /* 0x000000bfb5bf7221 */ /* 0x000fe40000010000 */
[--C-:B------:R-:W-:Y:S01]  /*12260*/  FFMA.FTZ R174, R20, c[0x0][0x23c], -R176.reuse ;  /* 0x00008f0014ae7a23 */ /* 0x100fe200000108b0 */
[----:B------:R-:W3:Y:S01]  /*12270*/  MUFU.EX2 R184, R184 ;  /* 0x000000b800b87308 */ /* 0x000ee20000000800 */
[C---:B------:R-:W-:Y:S03]  /*12280*/  FMUL.FTZ R20, R164.reuse, R144 ;  /* 0x00000090a4147220 */ /* 0x040fe60000410000 */
[----:B----4-:R-:W-:Y:S01]  /*12290*/  F2FP.PACK_AB R144, R177, R185 ;  /* 0x000000b9b190723e */ /* 0x010fe200000000ff */
[----:B------:R-:W-:Y:S02]  /*122a0*/  FFMA.FTZ R175, R21, c[0x0][0x23c], -R176 ;  /* 0x00008f0015af7a23 */ /* 0x000fe400000108b0 */
[----:B------:R-:W-:Y:S01]  /*122b0*/  FMUL.FTZ R21, R164, R145 ;  /* 0x00000091a4157220 */ /* 0x000fe20000410000 */
[----:B-1----:R-:W-:Y:S01]  /*122c0*/  F2FP.PACK_AB R145, R179, R178 ;  /* 0x000000b2b391723e */ /* 0x002fe200000000ff */
[----:B------:R-:W-:Y:S01]  /*122d0*/  FADD.FTZ R185, R185, R191 ;  /* 0x000000bfb9b97221 */ /* 0x000fe20000010000 */
[----:B------:R-:W1:Y:S01]  /*122e0*/  MUFU.EX2 R173, R173 ;  /* 0x000000ad00ad7308 */ /* 0x000e620000000800 */
[----:B------:R-:W-:Y:S01]  /*122f0*/  FADD.FTZ R194, R190, R194 ;  /* 0x000000c2bec27221 */ /* 0x000fe20000010000 */
[----:B------:R-:W-:Y:S01]  /*12300*/  MOV R164, R2 ;  /* 0x0000000200a47202 */ /* 0x000fe20000000f00 */
[----:B------:R-:W-:Y:S02]  /*12310*/  FADD.FTZ R185, R177, R185 ;  /* 0x000000b9b1b97221 */ /* 0x000fe40000010000 */
[----:B-----5:R-:W-:Y:S02]  /*12320*/  FMUL.FTZ R18, R3, R150 ;  /* 0x0000009603127220 */ /* 0x020fe40000410000 */
[----:B------:R-:W4:Y:S01]  /*12330*/  LDSM.16.MT88.4 R148, [R230+0xa800] ;  /* 0x00a80000e694783b */ /* 0x000f220000004200 */
[--C-:B------:R-:W-:Y:S02]  /*12340*/  FFMA.FTZ R3, R96, c[0x0][0x23c], -R176.reuse ;  /* 0x00008f0060037a23 */ /* 0x100fe400000108b0 */
[----:B------:R-:W-:Y:S01]  /*12350*/  MUFU.EX2 R174, R174 ;  /* 0x000000ae00ae7308 */ /* 0x000fe20000000800 */
[--C-:B------:R-:W-:Y:S01]  /*12360*/  FFMA.FTZ R96, R98, c[0x0][0x23c], -R165.reuse ;  /* 0x00008f0062607a23 */ /* 0x100fe200000108a5 */
[C---:B--2---:R-:W-:Y:S03]  /*12370*/  HMMA.16816.F32 R16, R160.reuse, R156, R16 ;  /* 0x0000009ca010723c */ /* 0x044fe60000001810 */
[----:B---3--:R-:W-:Y:S01]  /*12380*/  F2FP.PACK_AB R146, R184, R180 ;  /* 0x000000b4b892723e */ /* 0x008fe200000000ff */
[--C-:B------:R-:W-:Y:S02]  /*12390*/  FFMA.FTZ R98, R99, c[0x0][0x23c], -R165.reuse ;  /* 0x00008f0063627a23 */ /* 0x100fe400000108a5 */
[--C-:B------:R-:W-:Y:S02]  /*123a0*/  FFMA.FTZ R99, R101, c[0x0][0x23c], -R176.reuse ;  /* 0x00008f0065637a23 */ /* 0x100fe400000108b0 */
[----:B------:R-:W2:Y:S01]  /*123b0*/  MUFU.EX2 R175, R175 ;  /* 0x000000af00af7308 */ /* 0x000ea20000000800 */
[C---:B------:R-:W-:Y:S01]  /*123c0*/  HMMA.16816.F32 R136, R160.reuse, R158, R136 ;  /* 0x0000009ea088723c */ /* 0x040fe20000001888 */
[----:B------:R-:W3:Y:S02]  /*123d0*/  LDSM.16.MT88.4 R156, [R228+0xa800] ;  /* 0x00a80000e49c783b */ /* 0x000ee40000004200 */
[----:B-1----:R-:W-:Y:S01]  /*123e0*/  F2FP.PACK_AB R147, R173, R172 ;  /* 0x000000acad93723e */ /* 0x002fe200000000ff */
[--C-:B------:R-:W-:Y:S02]  /*123f0*/  FFMA.FTZ R101, R104, c[0x0][0x23c], -R176.reuse ;  /* 0x00008f0068657a23 */ /* 0x100fe400000108b0 */
[--C-:B------:R-:W-:Y:S02]  /*12400*/  FFMA.FTZ R104, R106, c[0x0][0x23c], -R165.reuse ;  /* 0x00008f006a687a23 */ /* 0x100fe400000108a5 */
[C---:B------:R-:W-:Y:S01]  /*12410*/  HMMA.16816.F32 R140, R160.reuse, R152, R140 ;  /* 0x00000098a08c723c */ /* 0x040fe2000000188c */
[----:B------:R-:W-:Y:S03]  /*12420*/  MUFU.EX2 R186, R186 ;  /* 0x000000ba00ba7308 */ /* 0x000fe60000000800 */
[--C-:B------:R-:W-:Y:S02]  /*12430*/  FFMA.FTZ R106, R108, c[0x0][0x23c], -R176.reuse ;  /* 0x00008f006c6a7a23 */ /* 0x100fe400000108b0 */
[--C-:B------:R-:W-:Y:S02]  /*12440*/  FFMA.FTZ R108, R110, c[0x0][0x23c], -R165.reuse ;  /* 0x00008f006e6c7a23 */ /* 0x100fe400000108a5 */
[----:B------:R-:W-:Y:S01]  /*12450*/  HMMA.16816.F32 R20, R160, R154, R20 ;  /* 0x0000009aa014723c */ /* 0x000fe20000001814 */
[----:B------:R-:W1:Y:S02]  /*12460*/  LDSM.16.MT88.4 R152, [R226+0xa800] ;  /* 0x00a80000e298783b */ /* 0x000e640000004200 */
[----:B------:R-:W5:Y:S01]  /*12470*/  MUFU.EX2 R187, R187 ;  /* 0x000000bb00bb7308 */ /* 0x000f620000000800 */
[--C-:B------:R-:W-:Y:S02]  /*12480*/  FFMA.FTZ R110, R111, c[0x0][0x23c], -R165.reuse ;  /* 0x00008f006f6e7a23 */ /* 0x100fe400000108a5 */
[--C-:B------:R-:W-:Y:S01]  /*12490*/  FFMA.FTZ R111, R113, c[0x0][0x23c], -R176.reuse ;  /* 0x00008f00716f7a23 */ /* 0x100fe200000108b0 */
[----:B--2---:R-:W-:Y:S01]  /*124a0*/  F2FP.PACK_AB R24, R175, R174 ;  /* 0x000000aeaf18723e */ /* 0x004fe200000000ff */
[--C-:B------:R-:W-:Y:S01]  /*124b0*/  FFMA.FTZ R163, R29, c[0x0][0x23c], -R176.reuse ;  /* 0x00008f001da37a23 */ /* 0x100fe200000108b0 */
[C---:B----4-:R-:W-:Y:S04]  /*124c0*/  HMMA.16816.F32 R4, R144.reuse, R148, R4 ;  /* 0x000000949004723c */ /* 0x050fe80000001804 */
[----:B------:R-:W-:Y:S01]  /*124d0*/  MUFU.EX2 R189, R189 ;  /* 0x000000bd00bd7308 */ /* 0x000fe20000000800 */
[--C-:B------:R-:W-:Y:S02]  /*124e0*/  FFMA.FTZ R160, R25, c[0x0][0x23c], -R176.reuse ;  /* 0x00008f0019a07a23 */ /* 0x100fe400000108b0 */
[--C-:B------:R-:W-:Y:S01]  /*124f0*/  FFMA.FTZ R161, R26, c[0x0][0x23c], -R165.reuse ;  /* 0x00008f001aa17a23 */ /* 0x100fe200000108a5 */
[C---:B------:R-:W-:Y:S01]  /*12500*/  HMMA.16816.F32 R8, R144.reuse, R150, R8 ;  /* 0x000000969008723c */ /* 0x040fe20000001808 */
[----:B------:R-:W2:Y:S03]  /*12510*/  LDSM.16.MT88.4 R148, [R230+0xb000] ;  /* 0x00b00000e694783b */ /* 0x000ea60000004200 */
[--C-:B------:R-:W-:Y:S02]  /*12520*/  FFMA.FTZ R162, R27, c[0x0][0x23c], -R165.reuse ;  /* 0x00008f001ba27a23 */ /* 0x100fe400000108a5 */
[----:B------:R-:W4:Y:S01]  /*12530*/  MUFU.EX2 R160, R160 ;  /* 0x000000a000a07308 */ /* 0x000f220000000800 */
[----:B------:R-:W-:Y:S01]  /*12540*/  FFMA.FTZ R113, R115, c[0x0][0x23c], -R165 ;  /* 0x00008f0073717a23 */ /* 0x000fe200000108a5 */
[C---:B---3--:R-:W-:Y:S04]  /*12550*/  HMMA.16816.F32 R12, R144.reuse, R156, R12 ;  /* 0x0000009c900c723c */ /* 0x048fe8000000180c */
[----:B-----5:R-:W-:Y:S01]  /*12560*/  F2FP.PACK_AB R25, R187, R186 ;  /* 0x000000babb19723e */ /* 0x020fe200000000ff */
[----:B------:R-:W-:Y:S03]  /*12570*/  FFMA.FTZ R115, R117, c[0x0][0x23c], -R176 ;  /* 0x00008f0075737a23 */ /* 0x000fe600000108b0 */
[----:B------:R-:W-:Y:S01]  /*12580*/  MUFU.EX2 R161, R161 ;  /* 0x000000a100a17308 */ /* 0x000fe20000000800 */
[C---:B------:R-:W-:Y:S01]  /*12590*/  HMMA.16816.F32 R132, R144.reuse, R158, R132 ;  /* 0x0000009e9084723c */ /* 0x040fe20000001884 */
[----:B------:R-:W3:Y:S02]  /*125a0*/  LDSM.16.MT88.4 R156, [R228+0xb000] ;  /* 0x00b00000e49c783b */ /* 0x000ee40000004200 */
[----:B------:R-:W-:Y:S02]  /*125b0*/  FADD.FTZ R180, R180, R185 ;  /* 0x000000b9b4b47221 */ /* 0x000fe40000010000 */
[----:B------:R-:W-:Y:S03]  /*125c0*/  FADD.FTZ R194, R182, R194 ;  /* 0x000000c2b6c27221 */ /* 0x000fe60000010000 */
[C---:B------:R-:W-:Y:S01]  /*125d0*/  HMMA.16816.F32 R16, R144.reuse, R168, R16 ;  /* 0x000000a89010723c */ /* 0x040fe20000001810 */
[----:B------:R-:W5:Y:S03]  /*125e0*/  MUFU.EX2 R162, R162 ;  /* 0x000000a200a27308 */ /* 0x000f660000000800 */
[----:B------:R-:W-:Y:S01]  /*125f0*/  FADD.FTZ R180, R184, R180 ;  /* 0x000000b4b8b47221 */ /* 0x000fe20000010000 */
[----:B----4-:R-:W-:Y:S01]  /*12600*/  F2FP.PACK_AB R26, R160, R189 ;  /* 0x000000bda01a723e */ /* 0x010fe200000000ff */
[----:B------:R-:W-:Y:S02]  /*12610*/  FADD.FTZ R183, R183, R194 ;  /* 0x000000c2b7b77221 */ /* 0x000fe40000010000 */
[C---:B------:R-:W-:Y:S03]  /*12620*/  HMMA.16816.F32 R136, R144.reuse, R170, R136 ;  /* 0x000000aa9088723c */ /* 0x040fe60000001888 */
[----:B------:R-:W4:Y:S01]  /*12630*/  MUFU.EX2 R163, R163 ;  /* 0x000000a300a37308 */ /* 0x000f220000000800 */
[--C-:B------:R-:W-:Y:S02]  /*12640*/  FFMA.FTZ R168, R30, c[0x0][0x23c], -R165.reuse ;  /* 0x00008f001ea87a23 */ /* 0x100fe400000108a5 */
[----:B------:R-:W-:Y:S02]  /*12650*/  FFMA.FTZ R169, R34, c[0x0][0x23c], -R165 ;  /* 0x00008f0022a97a23 */ /* 0x000fe400000108a5 */
[C---:B-1----:R-:W-:Y:S04]  /*12660*/  HMMA.16816.F32 R140, R144.reuse, R152, R140 ;  /* 0x00000098908c723c */ /* 0x042fe8000000188c */
[----:B------:R-:W-:Y:S01]  /*12670*/  FADD.FTZ R174, R174, R180 ;  /* 0x000000b4aeae7221 */ /* 0x000fe20000010000 */
[----:B------:R-:W-:Y:S01]  /*12680*/  MUFU.EX2 R168, R168 ;  /* 0x000000a800a87308 */ /* 0x000fe20000000800 */
[----:B------:R-:W-:Y:S02]  /*12690*/  FADD.FTZ R183, R178, R183 ;  /* 0x000000b7b2b77221 */ /* 0x000fe40000010000 */
[--C-:B------:R-:W-:Y:S01]  /*126a0*/  FFMA.FTZ R152, R31, c[0x0][0x23c], -R165.reuse ;  /* 0x00008f001f987a23 */ /* 0x100fe200000108a5 */
[----:B------:R-:W-:Y:S01]  /*126b0*/  HMMA.16816.F32 R20, R144, R154, R20 ;  /* 0x0000009a9014723c */ /* 0x000fe20000001814 */
[----:B------:R-:W1:Y:S02]  /*126c0*/  LDSM.16.MT88.4 R28, [R227+0xb000] ;  /* 0x00b00000e31c783b */ /* 0x000e640000004200 */
[----:B------:R-:W-:Y:S01]  /*126d0*/  FFMA.FTZ R153, R33, c[0x0][0x23c], -R176 ;  /* 0x00008f0021997a23 */ /* 0x000fe200000108b0 */
[----:B-----5:R-:W-:Y:S01]  /*126e0*/  F2FP.PACK_AB R27, R162, R161 ;  /* 0x000000a1a21b723e */ /* 0x020fe200000000ff */
[----:B------:R-:W-:Y:S01]  /*126f0*/  FADD.FTZ R174, R175, R174 ;  /* 0x000000aeafae7221 */ /* 0x000fe20000010000 */
[----:B------:R5:W-:Y:S01]  /*12700*/  MUFU.EX2 R154, R32 ;  /* 0x00000020009a7308 */ /* 0x000be20000000800 */
[----:B------:R-:W-:Y:S02]  /*12710*/  FFMA.FTZ R155, R35, c[0x0][0x23c], -R165 ;  /* 0x00008f00239b7a23 */ /* 0x000fe400000108a5 */
[----:B------:R-:W4:Y:S02]  /*12720*/  LDSM.16.MT88.4 R144, [R226+0xb000] ;  /* 0x00b00000e290783b */ /* 0x000f240000004200 */
[C---:B--2---:R-:W-:Y:S05]  /*12730*/  HMMA.16816.F32 R4, R24.reuse, R148, R4 ;  /* 0x000000941804723c */ /* 0x044fea0000001804 */
[----:B------:R-:W2:Y:S01]  /*12740*/  MUFU.EX2 R152, R152 ;  /* 0x0000009800987308 */ /* 0x000ea20000000800 */
[----:B------:R-:W-:Y:S02]  /*12750*/  FADD.FTZ R174, R189, R174 ;  /* 0x000000aebdae7221 */ /* 0x000fe40000010000 */
[C---:B------:R-:W-:Y:S01]  /*12760*/  HMMA.16816.F32 R8, R24.reuse, R150, R8 ;  /* 0x000000961808723c */ /* 0x040fe20000001808 */
[----:B------:R-:W-:Y:S03]  /*12770*/  LDSM.16.MT88.4 R148, [R228+0xb800] ;  /* 0x00b80000e494783b */ /* 0x000fe60000004200 */
[----:B------:R-:W-:Y:S02]  /*12780*/  FADD.FTZ R160, R160, R174 ;  /* 0x000000aea0a07221 */ /* 0x000fe40000010000 */
[----:B------:R-:W-:Y:S01]  /*12790*/  FADD.FTZ R179, R179, R183 ;  /* 0x000000b7b3b37221 */ /* 0x000fe20000010000 */
[----:B------:R-:W2:Y:S01]  /*127a0*/  MUFU.EX2 R153, R153 ;  /* 0x0000009900997308 */ /* 0x000ea20000000800 */
[C---:B---3--:R-:W-:Y:S01]  /*127b0*/  HMMA.16816.F32 R12, R24.reuse, R156, R12 ;  /* 0x0000009c180c723c */ /* 0x048fe2000000180c */
[----:B-----5:R-:W3:Y:S03]  /*127c0*/  LDSM.16.MT88.4 R32, [R230+0xb800] ;  /* 0x00b80000e620783b */ /* 0x020ee60000004200 */
[----:B------:R-:W-:Y:S03]  /*127d0*/  FADD.FTZ R179, R172, R179 ;  /* 0x000000b3acb37221 */ /* 0x000fe60000010000 */
[--C-:B------:R-:W-:Y:S01]  /*127e0*/  FFMA.FTZ R156, R36, c[0x0][0x23c], -R176.reuse ;  /* 0x00008f00249c7a23 */ /* 0x100fe200000108b0 */
[C---:B------:R-:W-:Y:S01]  /*127f0*/  HMMA.16816.F32 R132, R24.reuse, R158, R132 ;  /* 0x0000009e1884723c */ /* 0x040fe20000001884 */
[----:B------:R-:W-:Y:S03]  /*12800*/  MUFU.EX2 R169, R169 ;  /* 0x000000a900a97308 */ /* 0x000fe60000000800 */
[--C-:B------:R-:W-:Y:S02]  /*12810*/  FFMA.FTZ R157, R37, c[0x0][0x23c], -R176.reuse ;  /* 0x00008f00259d7a23 */ /* 0x100fe400000108b0 */
[----:B------:R-:W-:Y:S02]  /*12820*/  FADD.FTZ R173, R173, R179 ;  /* 0x000000b3adad7221 */ /* 0x000fe40000010000 */
[C---:B-1----:R-:W-:Y:S03]  /*12830*/  HMMA.16816.F32 R16, R24.reuse, R28, R16 ;  /* 0x0000001c1810723c */ /* 0x042fe60000001810 */
[----:B------:R-:W1:Y:S01]  /*12840*/  MUFU.EX2 R155, R155 ;  /* 0x0000009b009b7308 */ /* 0x000e620000000800 */
[--C-:B------:R-:W-:Y:S02]  /*12850*/  FFMA.FTZ R158, R38, c[0x0][0x23c], -R165.reuse ;  /* 0x00008f00269e7a23 */ /* 0x100fe400000108a5 */
[----:B------:R-:W-:Y:S02]  /*12860*/  FFMA.FTZ R159, R39, c[0x0][0x23c], -R165 ;  /* 0x00008f00279f7a23 */ /* 0x000fe400000108a5 */
[----:B------:R-:W-:Y:S01]  /*12870*/  LDSM.16.MT88.4 R36, [R226+0xb800] ;  /* 0x00b80000e224783b */ /* 0x000fe20000004200 */
[C---:B------:R-:W-:Y:S03]  /*12880*/  HMMA.16816.F32 R136, R24.reuse, R30, R136 ;  /* 0x0000001e1888723c */ /* 0x040fe60000001888 */
[----:B------:R-:W-:Y:S01]  /*12890*/  FADD.FTZ R173, R186, R173 ;  /* 0x000000adbaad7221 */ /* 0x000fe20000010000 */
[----:B------:R-:W-:Y:S03]  /*128a0*/  MUFU.EX2 R156, R156 ;  /* 0x0000009c009c7308 */ /* 0x000fe60000000800 */
[----:B------:R-:W5:Y:S01]  /*128b0*/  LDSM.16.MT88.4 R28, [R227+0xb800] ;  /* 0x00b80000e31c783b */ /* 0x000f620000004200 */
[C---:B----4-:R-:W-:Y:S04]  /*128c0*/  HMMA.16816.F32 R140, R24.reuse, R144, R140 ;  /* 0x00000090188c723c */ /* 0x050fe8000000188c */
[----:B------:R-:W-:Y:S02]  /*128d0*/  FADD.FTZ R187, R187, R173 ;  /* 0x000000adbbbb7221 */ /* 0x000fe40000010000 */
[----:B------:R-:W-:Y:S01]  /*128e0*/  MUFU.EX2 R157, R157 ;  /* 0x0000009d009d7308 */ /* 0x000fe20000000800 */
[----:B------:R-:W-:Y:S01]  /*128f0*/  FFMA.FTZ R144, R41, c[0x0][0x23c], -R176 ;  /* 0x00008f0029907a23 */ /* 0x000fe200000108b0 */
[----:B------:R-:W-:Y:S04]  /*12900*/  HMMA.16816.F32 R20, R24, R146, R20 ;  /* 0x000000921814723c */ /* 0x000fe80000001814 */
[----:B------:R-:W-:Y:S02]  /*12910*/  FFMA.FTZ R145, R42, c[0x0][0x23c], -R165 ;  /* 0x00008f002a917a23 */ /* 0x000fe400000108a5 */
[----:B------:R-:W-:Y:S01]  /*12920*/  FADD.FTZ R187, R161, R187 ;  /* 0x000000bba1bb7221 */ /* 0x000fe20000010000 */
[----:B------:R-:W-:Y:S01]  /*12930*/  F2FP.PACK_AB R24, R163, R192 ;  /* 0x000000c0a318723e */ /* 0x000fe200000000ff */
[----:B------:R4:W-:Y:S01]  /*12940*/  MUFU.EX2 R146, R40 ;  /* 0x0000002800927308 */ /* 0x0009e20000000800 */
[----:B------:R-:W-:Y:S03]  /*12950*/  FFMA.FTZ R147, R43, c[0x0][0x23c], -R165 ;  /* 0x00008f002b937a23 */ /* 0x000fe600000108a5 */
[----:B--2---:R-:W-:Y:S01]  /*12960*/  F2FP.PACK_AB R25, R152, R168 ;  /* 0x000000a89819723e */ /* 0x004fe200000000ff */
[----:B------:R-:W-:Y:S01]  /*12970*/  FADD.FTZ R192, R192, R160 ;  /* 0x000000a0c0c07221 */ /* 0x000fe20000010000 */
[----:B------:R-:W-:Y:S01]  /*12980*/  F2FP.PACK_AB R26, R153, R154 ;  /* 0x0000009a991a723e */ /* 0x000fe200000000ff */
[----:B------:R-:W-:Y:S01]  /*12990*/  FADD.FTZ R187, R162, R187 ;  /* 0x000000bba2bb7221 */ /* 0x000fe20000010000 */
[----:B-1----:R-:W-:Y:S01]  /*129a0*/  F2FP.PACK_AB R27, R155, R169 ;  /* 0x000000a99b1b723e */ /* 0x002fe200000000ff */
[----:B------:R-:W-:Y:S01]  /*129b0*/  FADD.FTZ R192, R163, R192 ;  /* 0x000000c0a3c07221 */ /* 0x000fe20000010000 */
[----:B------:R-:W1:Y:S01]  /*129c0*/  MUFU.EX2 R158, R158 ;  /* 0x0000009e009e7308 */ /* 0x000e620000000800 */
[----:B------:R-:W-:Y:S02]  /*129d0*/  FADD.FTZ R168, R168, R187 ;  /* 0x000000bba8a87221 */ /* 0x000fe40000010000 */
[----:B------:R-:W-:Y:S02]  /*129e0*/  FADD.FTZ R154, R154, R192 ;  /* 0x000000c09a9a7221 */ /* 0x000fe40000010000 */
[C---:B---3--:R-:W-:Y:S03]  /*129f0*/  HMMA.16816.F32 R4, R24.reuse, R32, R4 ;  /* 0x000000201804723c */ /* 0x048fe60000001804 */
[----:B------:R-:W-:Y:S02]  /*12a00*/  FADD.FTZ R154, R153, R154 ;  /* 0x0000009a999a7221 */ /* 0x000fe40000010000 */
[----:B------:R-:W2:Y:S01]  /*12a10*/  MUFU.EX2 R159, R159 ;  /* 0x0000009f009f7308 */ /* 0x000ea20000000800 */
[----:B------:R-:W-:Y:S02]  /*12a20*/  FADD.FTZ R168, R152, R168 ;  /* 0x000000a898a87221 */ /* 0x000fe40000010000 */
[C---:B------:R-:W-:Y:S01]  /*12a30*/  HMMA.16816.F32 R8, R24.reuse, R34, R8 ;  /* 0x000000221808723c */ /* 0x040fe20000001808 */
[----:B------:R-:W3:Y:S03]  /*12a40*/  LDSM.16.MT88.4 R32, [R230+0xc000] ;  /* 0x00c00000e620783b */ /* 0x000ee60000004200 */
[----:B------:R-:W-:Y:S03]  /*12a50*/  FADD.FTZ R169, R169, R168 ;  /* 0x000000a8a9a97221 */ /* 0x000fe60000010000 */
[----:B------:R-:W2:Y:S01]  /*12a60*/  MUFU.EX2 R144, R144 ;  /* 0x0000009000907308 */ /* 0x000ea20000000800 */
[C---:B------:R-:W-:Y:S01]  /*12a70*/  HMMA.16816.F32 R12, R24.reuse, R148, R12 ;  /* 0x00000094180c723c */ /* 0x040fe2000000180c */
[----:B----4-:R-:W4:Y:S03]  /*12a80*/  LDSM.16.MT88.4 R40, [R228+0xc000] ;  /* 0x00c00000e428783b */ /* 0x010f260000004200 */
[----:B------:R-:W-:Y:S03]  /*12a90*/  FADD.FTZ R169, R155, R169 ;  /* 0x000000a99ba97221 */ /* 0x000fe60000010000 */
[--C-:B------:R-:W-:Y:S01]  /*12aa0*/  FFMA.FTZ R148, R56, c[0x0][0x23c], -R176.reuse ;  /* 0x00008f0038947a23 */ /* 0x100fe200000108b0 */
[C---:B------:R-:W-:Y:S01]  /*12ab0*/  HMMA.16816.F32 R132, R24.reuse, R150, R132 ;  /* 0x000000961884723c */ /* 0x040fe20000001884 */
[----:B------:R-:W-:Y:S03]  /*12ac0*/  MUFU.EX2 R145, R145 ;  /* 0x0000009100917308 */ /* 0x000fe60000000800 */
[----:B-1----:R-:W-:Y:S02]  /*12ad0*/  FADD.FTZ R169, R158, R169 ;  /* 0x000000a99ea97221 */ /* 0x002fe40000010000 */
[--C-:B------:R-:W-:Y:S02]  /*12ae0*/  FFMA.FTZ R56, R57, c[0x0][0x23c], -R176.reuse ;  /* 0x00008f0039387a23 */ /* 0x100fe400000108b0 */
[C---:B-----5:R-:W-:Y:S03]  /*12af0*/  HMMA.16816.F32 R16, R24.reuse, R28, R16 ;  /* 0x0000001c1810723c */ /* 0x060fe60000001810 */
[----:B------:R-:W1:Y:S01]  /*12b00*/  MUFU.EX2 R147, R147 ;  /* 0x0000009300937308 */ /* 0x000e620000000800 */
[--C-:B------:R-:W-:Y:S02]  /*12b10*/  FFMA.FTZ R57, R59, c[0x0][0x23c], -R165.reuse ;  /* 0x00008f003b397a23 */ /* 0x100fe400000108a5 */
[--C-:B------:R-:W-:Y:S02]  /*12b20*/  FFMA.FTZ R59, R60, c[0x0][0x23c], -R176.reuse ;  /* 0x00008f003c3b7a23 */ /* 0x100fe400000108b0 */
[C---:B------:R-:W-:Y:S01]  /*12b30*/  HMMA.16816.F32 R136, R24.reuse, R30, R136 ;  /* 0x0000001e1888723c */ /* 0x040fe20000001888 */
[----:B------:R-:W5:Y:S03]  /*12b40*/  LDSM.16.MT88.4 R28, [R227+0xc000] ;  /* 0x00c00000e31c783b */ /* 0x000f660000004200 */
[--C-:B------:R-:W-:Y:S01]  /*12b50*/  FFMA.FTZ R60, R61, c[0x0][0x23c], -R176.reuse ;  /* 0x00008f003d3c7a23 */ /* 0x100fe200000108b0 */
[----:B------:R-:W-:Y:S01]  /*12b60*/  MUFU.EX2 R44, R44 ;  /* 0x0000002c002c7308 */ /* 0x000fe20000000800 */
[--C-:B------:R-:W-:Y:S02]  /*12b70*/  FFMA.FTZ R61, R62, c[0x0][0x23c], -R165.reuse ;  /* 0x00008f003e3d7a23 */ /* 0x100fe400000108a5 */
[C---:B------:R-:W-:Y:S04]  /*12b80*/  HMMA.16816.F32 R140, R24.reuse, R36, R140 ;  /* 0x00000024188c723c */ /* 0x040fe8000000188c */
[--C-:B------:R-:W-:Y:S02]  /*12b90*/  FFMA.FTZ R62, R63, c[0x0][0x23c], -R165.reuse ;  /* 0x00008f003f3e7a23 */ /* 0x100fe400000108a5 */
[----:B------:R-:W-:Y:S01]  /*12ba0*/  FFMA.FTZ R63, R65, c[0x0][0x23c], -R176 ;  /* 0x00008f00413f7a23 */ /* 0x000fe200000108b0 */
[----:B------:R-:W-:Y:S01]  /*12bb0*/  MUFU.EX2 R45, R45 ;  /* 0x0000002d002d7308 */ /* 0x000fe20000000800 */
[----:B------:R-:W-:Y:S01]  /*12bc0*/  HMMA.16816.F32 R20, R24, R38, R20 ;  /* 0x000000261814723c */ /* 0x000fe20000001814 */
[----:B------:R-:W5:Y:S03]  /*12bd0*/  LDSM.16.MT88.4 R36, [R226+0xc000] ;  /* 0x00c00000e224783b */ /* 0x000f660000004200 */
[--C-:B------:R-:W-:Y:S02]  /*12be0*/  FFMA.FTZ R65, R66, c[0x0][0x23c], -R165.reuse ;  /* 0x00008f0042417a23 */ /* 0x100fe400000108a5 */
[----:B------:R-:W-:Y:S01]  /*12bf0*/  FFMA.FTZ R66, R67, c[0x0][0x23c], -R165 ;  /* 0x00008f0043427a23 */ /* 0x000fe200000108a5 */
[----:B------:R-:W-:Y:S01]  /*12c00*/  F2FP.PACK_AB R24, R157, R156 ;  /* 0x0000009c9d18723e */ /* 0x000fe200000000ff */
[----:B------:R-:W-:Y:S01]  /*12c10*/  FADD.FTZ R156, R156, R154 ;  /* 0x0000009a9c9c7221 */ /* 0x000fe20000010000 */
[----:B------:R-:W4:Y:S03]  /*12c20*/  MUFU.EX2 R46, R46 ;  /* 0x0000002e002e7308 */ /* 0x000f260000000800 */
[----:B--2---:R-:W-:Y:S01]  /*12c30*/  F2FP.PACK_AB R25, R159, R158 ;  /* 0x0000009e9f19723e */ /* 0x004fe200000000ff */
[----:B------:R-:W-:Y:S01]  /*12c40*/  FADD.FTZ R156, R157, R156 ;  /* 0x0000009c9d9c7221 */ /* 0x000fe20000010000 */
[----:B------:R-:W-:Y:S01]  /*12c50*/  F2FP.PACK_AB R26, R144, R146 ;  /* 0x00000092901a723e */ /* 0x000fe200000000ff */
[----:B------:R-:W-:Y:S01]  /*12c60*/  FADD.FTZ R159, R159, R169 ;  /* 0x000000a99f9f7221 */ /* 0x000fe20000010000 */
[----:B-1----:R-:W-:Y:S01]  /*12c70*/  F2FP.PACK_AB R27, R147, R145 ;  /* 0x00000091931b723e */ /* 0x002fe200000000ff */
[----:B------:R-:W-:Y:S02]  /*12c80*/  FADD.FTZ R146, R146, R156 ;  /* 0x0000009c92927221 */ /* 0x000fe40000010000 */
[----:B------:R-:W1:Y:S01]  /*12c90*/  MUFU.EX2 R47, R47 ;  /* 0x0000002f002f7308 */ /* 0x000e620000000800 */
[----:B------:R-:W-:Y:S02]  /*12ca0*/  FADD.FTZ R159, R145, R159 ;  /* 0x0000009f919f7221 */ /* 0x000fe40000010000 */
[--C-:B------:R-:W-:Y:S01]  /*12cb0*/  FFMA.FTZ R67, R68, c[0x0][0x23c], -R176.reuse ;  /* 0x00008f0044437a23 */ /* 0x100fe200000108b0 */
[C---:B---3--:R-:W-:Y:S03]  /*12cc0*/  HMMA.16816.F32 R4, R24.reuse, R32, R4 ;  /* 0x000000201804723c */ /* 0x048fe60000001804 */
[----:B------:R-:W-:Y:S02]  /*12cd0*/  FADD.FTZ R147, R147, R159 ;  /* 0x0000009f93937221 */ /* 0x000fe40000010000 */
[----:B------:R-:W-:Y:S01]  /*12ce0*/  LDSM.16.MT88.4 R156, [R230+0x11800] ;  /* 0x01180000e69c783b */ /* 0x000fe20000004200 */
[----:B------:R-:W-:Y:S01]  /*12cf0*/  MUFU.EX2 R48, R48 ;  /* 0x0000003000307308 */ /* 0x000fe20000000800 */
[--C-:B------:R-:W-:Y:S01]  /*12d00*/  FFMA.FTZ R68, R69, c[0x0][0x23c], -R176.reuse ;  /* 0x00008f0045447a23 */ /* 0x100fe200000108b0 */
[C---:B------:R-:W-:Y:S04]  /*12d10*/  HMMA.16816.F32 R8, R24.reuse, R34, R8 ;  /* 0x000000221808723c */ /* 0x040fe80000001808 */
[----:B----4-:R-:W-:Y:S01]  /*12d20*/  FADD.FTZ R147, R46, R147 ;  /* 0x000000932e937221 */ /* 0x010fe20000010000 */
[----:B------:R-:W2:Y:S01]  /*12d30*/  LDSM.16.MT88.4 R32, [R230+0xc800] ;  /* 0x00c80000e620783b */ /* 0x000ea20000004200 */
[--C-:B------:R-:W-:Y:S02]  /*12d40*/  FFMA.FTZ R69, R70, c[0x0][0x23c], -R165.reuse ;  /* 0x00008f0046457a23 */ /* 0x100fe400000108a5 */
[----:B------:R-:W3:Y:S01]  /*12d50*/  MUFU.EX2 R49, R49 ;  /* 0x0000003100317308 */ /* 0x000ee20000000800 */
[C---:B------:R-:W-:Y:S03]  /*12d60*/  HMMA.16816.F32 R12, R24.reuse, R40, R12 ;  /* 0x00000028180c723c */ /* 0x040fe6000000180c */
[--C-:B------:R-:W-:Y:S02]  /*12d70*/  FFMA.FTZ R70, R71, c[0x0][0x23c], -R165.reuse ;  /* 0x00008f0047467a23 */ /* 0x100fe400000108a5 */
[--C-:B------:R-:W-:Y:S02]  /*12d80*/  FFMA.FTZ R71, R72, c[0x0][0x23c], -R176.reuse ;  /* 0x00008f0048477a23 */ /* 0x100fe400000108b0 */
[--C-:B------:R-:W-:Y:S01]  /*12d90*/  FFMA.FTZ R72, R73, c[0x0][0x23c], -R176.reuse ;  /* 0x00008f0049487a23 */ /* 0x100fe200000108b0 */
[C---:B------:R-:W-:Y:S01]  /*12da0*/  HMMA.16816.F32 R132, R24.reuse, R42, R132 ;  /* 0x0000002a1884723c */ /* 0x040fe20000001884 */
[----:B------:R-:W-:Y:S01]  /*12db0*/  MUFU.EX2 R50, R50 ;  /* 0x0000003200327308 */ /* 0x000fe20000000800 */
[----:B------:R-:W-:Y:S02]  /*12dc0*/  LDSM.16.MT88.4 R40, [R226+0xc800] ;  /* 0x00c80000e228783b */ /* 0x000fe40000004200 */
[--C-:B------:R-:W-:Y:S02]  /*12dd0*/  FFMA.FTZ R73, R74, c[0x0][0x23c], -R165.reuse ;  /* 0x00008f004a497a23 */ /* 0x100fe400000108a5 */
[--C-:B------:R-:W-:Y:S02]  /*12de0*/  FFMA.FTZ R74, R75, c[0x0][0x23c], -R165.reuse ;  /* 0x00008f004b4a7a23 */ /* 0x100fe400000108a5 */
[C---:B-----5:R-:W-:Y:S03]  /*12df0*/  HMMA.16816.F32 R16, R24.reuse, R28, R16 ;  /* 0x0000001c1810723c */ /* 0x060fe60000001810 */
[----:B------:R-:W4:Y:S01]  /*12e00*/  MUFU.EX2 R51, R51 ;  /* 0x0000003300337308 */ /* 0x000f220000000800 */
        /* <DEDUP_REMOVED lines=9> */
[--C-:B------:R-:W-:Y:S01]  /*12ea0*/  FFMA.FTZ R80, R81, c[0x0][0x23c], -R176.reuse ;  /* 0x00008f0051507a23 */ /* 0x100fe200000108b0 */
[----:B------:R-:W2:Y:S01]  /*12eb0*/  MUFU.EX2 R53, R53 ;  /* 0x0000003500357308 */ /* 0x000ea20000000800 */
[----:B------:R-:W-:Y:S01]  /*12ec0*/  HMMA.16816.F32 R20, R24, R38, R20 ;  /* 0x000000261814723c */ /* 0x000fe20000001814 */
[----:B------:R-:W5:Y:S03]  /*12ed0*/  LDSM.16.MT88.4 R36, [R227+0xc800] ;  /* 0x00c80000e324783b */ /* 0x000f660000004200 */
[--C-:B------:R-:W-:Y:S02]  /*12ee0*/  FFMA.FTZ R81, R82, c[0x0][0x23c], -R165.reuse ;  /* 0x00008f0052517a23 */ /* 0x100fe400000108a5 */
[----:B------:R-:W-:Y:S01]  /*12ef0*/  FFMA.FTZ R82, R83, c[0x0][0x23c], -R165 ;  /* 0x00008f0053527a23 */ /* 0x000fe200000108a5 */
[----:B------:R-:W-:Y:S01]  /*12f00*/  F2FP.PACK_AB R24, R45, R44 ;  /* 0x0000002c2d18723e */ /* 0x000fe200000000ff */
[--C-:B------:R-:W-:Y:S01]  /*12f10*/  FFMA.FTZ R83, R84, c[0x0][0x23c], -R176.reuse ;  /* 0x00008f0054537a23 */ /* 0x100fe200000108b0 */
[----:B------:R-:W-:Y:S03]  /*12f20*/  MUFU.EX2 R54, R54 ;  /* 0x0000003600367308 */ /* 0x000fe60000000800 */
[C---:B-1----:R-:W-:Y:S01]  /*12f30*/  F2FP.PACK_AB R25, R47.reuse, R46 ;  /* 0x0000002e2f19723e */ /* 0x042fe200000000ff */
[----:B------:R-:W-:Y:S01]  /*12f40*/  FADD.FTZ R47, R47, R147 ;  /* 0x000000932f2f7221 */ /* 0x000fe20000010000 */
[----:B---3--:R-:W-:Y:S01]  /*12f50*/  F2FP.PACK_AB R26, R49, R48 ;  /* 0x00000030311a723e */ /* 0x008fe200000000ff */
[--C-:B------:R-:W-:Y:S01]  /*12f60*/  FFMA.FTZ R84, R85, c[0x0][0x23c], -R176.reuse ;  /* 0x00008f0055547a23 */ /* 0x100fe200000108b0 */
[----:B----4-:R-:W-:Y:S01]  /*12f70*/  F2FP.PACK_AB R27, R51, R50 ;  /* 0x00000032331b723e */ /* 0x010fe200000000ff */
[--C-:B------:R-:W-:Y:S02]  /*12f80*/  FFMA.FTZ R85, R86, c[0x0][0x23c], -R165.reuse ;  /* 0x00008f0056557a23 */ /* 0x100fe400000108a5 */
[----:B------:R-:W1:Y:S01]  /*12f90*/  MUFU.EX2 R55, R55 ;  /* 0x0000003700377308 */ /* 0x000e620000000800 */
[--C-:B------:R-:W-:Y:S02]  /*12fa0*/  FFMA.FTZ R86, R87, c[0x0][0x23c], -R165.reuse ;  /* 0x00008f0057567a23 */ /* 0x100fe400000108a5 */
[--C-:B------:R-:W-:Y:S01]  /*12fb0*/  FFMA.FTZ R87, R88, c[0x0][0x23c], -R176.reuse ;  /* 0x00008f0058577a23 */ /* 0x100fe200000108b0 */
[C---:B--2---:R-:W-:Y:S03]  /*12fc0*/  HMMA.16816.F32 R4, R24.reuse, R32, R4 ;  /* 0x000000201804723c */ /* 0x044fe60000001804 */
[--C-:B------:R-:W-:Y:S02]  /*12fd0*/  FFMA.FTZ R88, R89, c[0x0][0x23c], -R176.reuse ;  /* 0x00008f0059587a23 */ /* 0x100fe400000108b0 */
[--C-:B------:R-:W-:Y:S01]  /*12fe0*/  FFMA.FTZ R89, R90, c[0x0][0x23c], -R165.reuse ;  /* 0x00008f005a597a23 */ /* 0x100fe200000108a5 */
[----:B------:R-:W-:Y:S01]  /*12ff0*/  MUFU.EX2 R148, R148 ;  /* 0x0000009400947308 */ /* 0x000fe20000000800 */
[--C-:B------:R-:W-:Y:S01]  /*13000*/  FFMA.FTZ R90, R91, c[0x0][0x23c], -R165.reuse ;  /* 0x00008f005b5a7a23 */ /* 0x100fe200000108a5 */
[C---:B------:R-:W-:Y:S01]  /*13010*/  HMMA.16816.F32 R8, R24.reuse, R34, R8 ;  /* 0x000000221808723c */ /* 0x040fe20000001808 */
[----:B------:R-:W-:Y:S03]  /*13020*/  LDSM.16.MT88.4 R32, [R228+0xd000] ;  /* 0x00d00000e420783b */ /* 0x000fe60000004200 */
[--C-:B------:R-:W-:Y:S02]  /*13030*/  FFMA.FTZ R91, R92, c[0x0][0x23c], -R176.reuse ;  /* 0x00008f005c5b7a23 */ /* 0x100fe400000108b0 */
[--C-:B------:R-:W-:Y:S02]  /*13040*/  FFMA.FTZ R92, R93, c[0x0][0x23c], -R176.reuse ;  /* 0x00008f005d5c7a23 */ /* 0x100fe400000108b0 */
[----:B------:R-:W2:Y:S01]  /*13050*/  MUFU.EX2 R56, R56 ;  /* 0x0000003800387308 */ /* 0x000ea20000000800 */
[C---:B-----5:R-:W-:Y:S03]  /*13060*/  HMMA.16816.F32 R12, R24.reuse, R28, R12 ;  /* 0x0000001c180c723c */ /* 0x060fe6000000180c */
        /* <DEDUP_REMOVED lines=9> */
[----:B------:R-:W4:Y:S01]  /*13100*/  MUFU.EX2 R57, R57 ;  /* 0x0000003900397308 */ /* 0x000f220000000800 */
[--C-:B------:R-:W-:Y:S02]  /*13110*/  FFMA.FTZ R102, R103, c[0x0][0x23c], -R165.reuse ;  /* 0x00008f0067667a23 */ /* 0x100fe400000108a5 */
[--C-:B------:R-:W-:Y:S02]  /*13120*/  FFMA.FTZ R103, R105, c[0x0][0x23c], -R176.reuse ;  /* 0x00008f0069677a23 */ /* 0x100fe400000108b0 */
[C---:B------:R-:W-:Y:S01]  /*13130*/  HMMA.16816.F32 R136, R24.reuse, R38, R136 ;  /* 0x000000261888723c */ /* 0x040fe20000001888 */
[----:B------:R-:W5:Y:S03]  /*13140*/  LDSM.16.MT88.4 R36, [R227+0xd000] ;  /* 0x00d00000e324783b */ /* 0x000f660000004200 */
[--C-:B------:R-:W-:Y:S01]  /*13150*/  FFMA.FTZ R105, R107, c[0x0][0x23c], -R165.reuse ;  /* 0x00008f006b697a23 */ /* 0x100fe200000108a5 */
[----:B------:R-:W2:Y:S01]  /*13160*/  MUFU.EX2 R59, R59 ;  /* 0x0000003b003b7308 */ /* 0x000ea20000000800 */
[--C-:B------:R-:W-:Y:S02]  /*13170*/  FFMA.FTZ R107, R109, c[0x0][0x23c], -R176.reuse ;  /* 0x00008f006d6b7a23 */ /* 0x100fe400000108b0 */
[C---:B------:R-:W-:Y:S04]  /*13180*/  HMMA.16816.F32 R140, R24.reuse, R40, R140 ;  /* 0x00000028188c723c */ /* 0x040fe8000000188c */
[--C-:B------:R-:W-:Y:S02]  /*13190*/  FFMA.FTZ R109, R112, c[0x0][0x23c], -R176.reuse ;  /* 0x00008f00706d7a23 */ /* 0x100fe400000108b0 */
[----:B------:R-:W-:Y:S01]  /*131a0*/  FFMA.FTZ R112, R114, c[0x0][0x23c], -R165 ;  /* 0x00008f0072707a23 */ /* 0x000fe200000108a5 */
[----:B------:R-:W3:Y:S01]  /*131b0*/  MUFU.EX2 R60, R60 ;  /* 0x0000003c003c7308 */ /* 0x000ee20000000800 */
[----:B------:R-:W-:Y:S01]  /*131c0*/  HMMA.16816.F32 R20, R24, R42, R20 ;  /* 0x0000002a1814723c */ /* 0x000fe20000001814 */
[----:B------:R-:W5:Y:S03]  /*131d0*/  LDSM.16.MT88.4 R40, [R226+0xd000] ;  /* 0x00d00000e228783b */ /* 0x000f660000004200 */
[----:B------:R-:W-:Y:S02]  /*131e0*/  FFMA.FTZ R114, R116, c[0x0][0x23c], -R176 ;  /* 0x00008f0074727a23 */ /* 0x000fe400000108b0 */
[----:B------:R-:W-:Y:S01]  /*131f0*/  FADD.FTZ R116, R144, R146 ;  /* 0x0000009290747221 */ /* 0x000fe20000010000 */
[----:B------:R-:W-:Y:S01]  /*13200*/  F2FP.PACK_AB R24, R53, R52 ;  /* 0x000000343518723e */ /* 0x000fe200000000ff */
[----:B------:R-:W-:Y:S01]  /*13210*/  FFMA.FTZ R46, R124, c[0x0][0x23c], -R176 ;  /* 0x00008f007c2e7a23 */ /* 0x000fe200000108b0 */
[----:B------:R-:W-:Y:S03]  /*13220*/  MUFU.EX2 R61, R61 ;  /* 0x0000003d003d7308 */ /* 0x000fe60000000800 */
[----:B-1----:R-:W-:Y:S01]  /*13230*/  F2FP.PACK_AB R25, R55, R54 ;  /* 0x000000363719723e */ /* 0x002fe200000000ff */
[----:B------:R-:W-:Y:S01]  /*13240*/  FADD.FTZ R116, R44, R116 ;  /* 0x000000742c747221 */ /* 0x000fe20000010000 */
[----:B--2---:R-:W-:Y:S01]  /*13250*/  F2FP.PACK_AB R26, R56, R148 ;  /* 0x00000094381a723e */ /* 0x004fe200000000ff */
[----:B------:R-:W-:Y:S01]  /*13260*/  FADD.FTZ R47, R50, R47 ;  /* 0x0000002f322f7221 */ /* 0x000fe20000010000 */
[----:B----4-:R-:W-:Y:S01]  /*13270*/  F2FP.PACK_AB R27, R57, R58 ;  /* 0x0000003a391b723e */ /* 0x010fe200000000ff */
[----:B------:R-:W-:Y:S02]  /*13280*/  FADD.FTZ R116, R45, R116 ;  /* 0x000000742d747221 */ /* 0x000fe40000010000 */
[----:B------:R-:W1:Y:S01]  /*13290*/  MUFU.EX2 R62, R62 ;  /* 0x0000003e003e7308 */ /* 0x000e620000000800 */
[--C-:B------:R-:W-:Y:S02]  /*132a0*/  FFMA.FTZ R45, R123, c[0x0][0x23c], -R165.reuse ;  /* 0x00008f007b2d7a23 */ /* 0x100fe400000108a5 */
[----:B------:R-:W-:Y:S01]  /*132b0*/  FFMA.FTZ R50, R128, c[0x0][0x23c], -R176 ;  /* 0x00008f0080327a23 */ /* 0x000fe200000108b0 */
[C---:B---3--:R-:W-:Y:S03]  /*132c0*/  HMMA.16816.F32 R4, R24.reuse, R28, R4 ;  /* 0x0000001c1804723c */ /* 0x048fe60000001804 */
[----:B------:R-:W-:Y:S02]  /*132d0*/  FADD.FTZ R116, R48, R116 ;  /* 0x0000007430747221 */ /* 0x000fe40000010000 */
[----:B------:R-:W-:Y:S01]  /*132e0*/  FFMA.FTZ R48, R126, c[0x0][0x23c], -R165 ;  /* 0x00008f007e307a23 */ /* 0x000fe200000108a5 */
[----:B------:R-:W2:Y:S01]  /*132f0*/  MUFU.EX2 R64, R64 ;  /* 0x0000004000407308 */ /* 0x000ea20000000800 */
[----:B------:R-:W-:Y:S01]  /*13300*/  FADD.FTZ R51, R51, R47 ;  /* 0x0000002f33337221 */ /* 0x000fe20000010000 */
[C---:B------:R-:W-:Y:S01]  /*13310*/  HMMA.16816.F32 R8, R24.reuse, R30, R8 ;  /* 0x0000001e1808723c */ /* 0x040fe20000001808 */
[----:B------:R-:W3:Y:S03]  /*13320*/  LDSM.16.MT88.4 R28, [R230+0xd800] ;  /* 0x00d80000e61c783b */ /* 0x000ee60000004200 */
[----:B------:R-:W-:Y:S02]  /*13330*/  FFMA.FTZ R47, R125, c[0x0][0x23c], -R176 ;  /* 0x00008f007d2f7a23 */ /* 0x000fe400000108b0 */
[----:B------:R-:W-:Y:S02]  /*13340*/  FADD.FTZ R49, R49, R116 ;  /* 0x0000007431317221 */ /* 0x000fe40000010000 */
[----:B------:R-:W4:Y:S01]  /*13350*/  MUFU.EX2 R63, R63 ;  /* 0x0000003f003f7308 */ /* 0x000f220000000800 */
[C---:B------:R-:W-:Y:S03]  /*13360*/  HMMA.16816.F32 R12, R24.reuse, R32, R12 ;  /* 0x00000020180c723c */ /* 0x040fe6000000180c */
[----:B------:R-:W-:Y:S02]  /*13370*/  FADD.FTZ R49, R52, R49 ;  /* 0x0000003134317221 */ /* 0x000fe40000010000 */
[----:B------:R-:W-:Y:S02]  /*13380*/  FADD.FTZ R51, R54, R51 ;  /* 0x0000003336337221 */ /* 0x000fe40000010000 */
[----:B------:R-:W-:Y:S01]  /*13390*/  FADD.FTZ R53, R53, R49 ;  /* 0x0000003135357221 */ /* 0x000fe20000010000 */
[C---:B------:R-:W-:Y:S01]  /*133a0*/  HMMA.16816.F32 R132, R24.reuse, R34, R132 ;  /* 0x000000221884723c */ /* 0x040fe20000001884 */
[----:B------:R-:W-:Y:S01]  /*133b0*/  MUFU.EX2 R65, R65 ;  /* 0x0000004100417308 */ /* 0x000fe20000000800 */
[----:B------:R-:W1:Y:S02]  /*133c0*/  LDSM.16.MT88.4 R32, [R228+0xd800] ;  /* 0x00d80000e420783b */ /* 0x000e640000004200 */
[----:B------:R-:W-:Y:S02]  /*133d0*/  FFMA.FTZ R49, R127, c[0x0][0x23c], -R165 ;  /* 0x00008f007f317a23 */ /* 0x000fe400000108a5 */
[----:B------:R-:W-:Y:S02]  /*133e0*/  FADD.FTZ R53, R148, R53 ;  /* 0x0000003594357221 */ /* 0x000fe40000010000 */
[C---:B-----5:R-:W-:Y:S03]  /*133f0*/  HMMA.16816.F32 R16, R24.reuse, R36, R16 ;  /* 0x000000241810723c */ /* 0x060fe60000001810 */
[----:B------:R-:W5:Y:S01]  /*13400*/  MUFU.EX2 R66, R66 ;  /* 0x0000004200427308 */ /* 0x000f620000000800 */
[----:B------:R-:W-:Y:S02]  /*13410*/  FADD.FTZ R56, R56, R53 ;  /* 0x0000003538387221 */ /* 0x000fe40000010000 */
[----:B------:R-:W-:Y:S02]  /*13420*/  FADD.FTZ R55, R55, R51 ;  /* 0x0000003337377221 */ /* 0x000fe40000010000 */
[C---:B------:R-:W-:Y:S01]  /*13430*/  HMMA.16816.F32 R136, R24.reuse, R38, R136 ;  /* 0x000000261888723c */ /* 0x040fe20000001888 */
[----:B------:R-:W3:Y:S03]  /*13440*/  LDSM.16.MT88.4 R36, [R227+0xd800] ;  /* 0x00d80000e324783b */ /* 0x000ee60000004200 */
[----:B------:R-:W-:Y:S01]  /*13450*/  FADD.FTZ R56, R59, R56 ;  /* 0x000000383b387221 */ /* 0x000fe20000010000 */
[----:B------:R-:W-:Y:S01]  /*13460*/  MUFU.EX2 R67, R67 ;  /* 0x0000004300437308 */ /* 0x000fe20000000800 */
[----:B------:R-:W-:Y:S02]  /*13470*/  FADD.FTZ R55, R58, R55 ;  /* 0x000000373a377221 */ /* 0x000fe40000010000 */
[C---:B------:R-:W-:Y:S04]  /*13480*/  HMMA.16816.F32 R140, R24.reuse, R40, R140 ;  /* 0x00000028188c723c */ /* 0x040fe8000000188c */
[----:B------:R-:W-:Y:S03]  /*13490*/  FADD.FTZ R55, R57, R55 ;  /* 0x0000003739377221 */ /* 0x000fe60000010000 */
[----:B------:R-:W3:Y:S01]  /*134a0*/  MUFU.EX2 R68, R68 ;  /* 0x0000004400447308 */ /* 0x000ee20000000800 */
[----:B------:R-:W-:Y:S01]  /*134b0*/  HMMA.16816.F32 R20, R24, R42, R20 ;  /* 0x0000002a1814723c */ /* 0x000fe20000001814 */
[----:B------:R-:W3:Y:S06]  /*134c0*/  LDSM.16.MT88.4 R40, [R226+0xd800] ;  /* 0x00d80000e228783b */ /* 0x000eec0000004200 */
[C---:B------:R-:W-:Y:S01]  /*134d0*/  F2FP.PACK_AB R24, R60.reuse, R59 ;  /* 0x0000003b3c18723e */ /* 0x040fe200000000ff */
[----:B------:R-:W-:Y:S01]  /*134e0*/  FADD.FTZ R60, R60, R56 ;  /* 0x000000383c3c7221 */ /* 0x000fe20000010000 */
[----:B------:R-:W-:Y:S03]  /*134f0*/  MUFU.EX2 R69, R69 ;  /* 0x0000004500457308 */ /* 0x000fe60000000800 */
[----:B-1----:R-:W-:Y:S01]  /*13500*/  F2FP.PACK_AB R25, R62, R61 ;  /* 0x0000003d3e19723e */ /* 0x002fe200000000ff */
[----:B--2---:R-:W-:Y:S01]  /*13510*/  FADD.FTZ R60, R64, R60 ;  /* 0x0000003c403c7221 */ /* 0x004fe20000010000 */
[----:B----4-:R-:W-:Y:S01]  /*13520*/  F2FP.PACK_AB R26, R63, R64 ;  /* 0x000000403f1a723e */ /* 0x010fe200000000ff */
[----:B------:R-:W-:Y:S01]  /*13530*/  FADD.FTZ R61, R61, R55 ;  /* 0x000000373d3d7221 */ /* 0x000fe20000010000 */
[----:B-----5:R-:W-:Y:S01]  /*13540*/  F2FP.PACK_AB R27, R66, R65 ;  /* 0x00000041421b723e */ /* 0x020fe200000000ff */
[----:B------:R-:W-:Y:S02]  /*13550*/  FADD.FTZ R60, R63, R60 ;  /* 0x0000003c3f3c7221 */ /* 0x000fe40000010000 */
[----:B------:R-:W1:Y:S01]  /*13560*/  MUFU.EX2 R70, R70 ;  /* 0x0000004600467308 */ /* 0x000e620000000800 */
[----:B------:R-:W-:Y:S03]  /*13570*/  FADD.FTZ R61, R62, R61 ;  /* 0x0000003d3e3d7221 */ /* 0x000fe60000010000 */
[C---:B---3--:R-:W-:Y:S03]  /*13580*/  HMMA.16816.F32 R4, R24.reuse, R28, R4 ;  /* 0x0000001c1804723c */ /* 0x048fe60000001804 */
[----:B------:R-:W-:Y:S03]  /*13590*/  FADD.FTZ R65, R65, R61 ;  /* 0x0000003d41417221 */ /* 0x000fe60000010000 */
[----:B------:R-:W-:Y:S01]  /*135a0*/  MUFU.EX2 R71, R71 ;  /* 0x0000004700477308 */ /* 0x000fe20000000800 */
[----:B------:R-:W-:Y:S01]  /*135b0*/  FADD.FTZ R65, R66, R65 ;  /* 0x0000004142417221 */ /* 0x000fe20000010000 */
[C---:B------:R-:W-:Y:S01]  /*135c0*/  HMMA.16816.F32 R8, R24.reuse, R30, R8 ;  /* 0x0000001e1808723c */ /* 0x040fe20000001808 */
[----:B------:R-:W2:Y:S07]  /*135d0*/  LDSM.16.MT88.4 R28, [R230+0xe000] ;  /* 0x00e00000e61c783b */ /* 0x000eae0000004200 */
[----:B------:R-:W3:Y:S01]  /*135e0*/  MUFU.EX2 R72, R72 ;  /* 0x0000004800487308 */ /* 0x000ee20000000800 */
[C---:B------:R-:W-:Y:S08]  /*135f0*/  HMMA.16816.F32 R12, R24.reuse, R32, R12 ;  /* 0x00000020180c723c */ /* 0x040ff0000000180c */
[C---:B------:R-:W-:Y:S01]  /*13600*/  HMMA.16816.F32 R132, R24.reuse, R34, R132 ;  /* 0x000000221884723c */ /* 0x040fe20000001884 */
[----:B------:R-:W-:Y:S01]  /*13610*/  MUFU.EX2 R73, R73 ;  /* 0x0000004900497308 */ /* 0x000fe20000000800 */
[----:B------:R-:W4:Y:S06]  /*13620*/  LDSM.16.MT88.4 R32, [R228+0xe000] ;  /* 0x00e00000e420783b */ /* 0x000f2c0000004200 */
[C---:B------:R-:W-:Y:S03]  /*13630*/  HMMA.16816.F32 R16, R24.reuse, R36, R16 ;  /* 0x000000241810723c */ /* 0x040fe60000001810 */
[----:B------:R-:W5:Y:S05]  /*13640*/  MUFU.EX2 R74, R74 ;  /* 0x0000004a004a7308 */ /* 0x000f6a0000000800 */
[C---:B------:R-:W-:Y:S01]  /*13650*/  HMMA.16816.F32 R136, R24.reuse, R38, R136 ;  /* 0x000000261888723c */ /* 0x040fe20000001888 */
[----:B------:R-:W4:Y:S04]  /*13660*/  LDSM.16.MT88.4 R36, [R227+0xe000] ;  /* 0x00e00000e324783b */ /* 0x000f280000004200 */
[----:B------:R-:W-:Y:S03]  /*13670*/  MUFU.EX2 R75, R75 ;  /* 0x0000004b004b7308 */ /* 0x000fe60000000800 */
[C---:B------:R-:W-:Y:S07]  /*13680*/  HMMA.16816.F32 R140, R24.reuse, R40, R140 ;  /* 0x00000028188c723c */ /* 0x040fee000000188c */
[----:B------:R-:W2:Y:S01]  /*13690*/  MUFU.EX2 R76, R76 ;  /* 0x0000004c004c7308 */ /* 0x000ea20000000800 */
[----:B------:R-:W-:Y:S01]  /*136a0*/  HMMA.16816.F32 R20, R24, R42, R20 ;  /* 0x0000002a1814723c */ /* 0x000fe20000001814 */
[----:B------:R-:W4:Y:S06]  /*136b0*/  LDSM.16.MT88.4 R40, [R226+0xe000] ;  /* 0x00e00000e228783b */ /* 0x000f2c0000004200 */
[----:B------:R-:W-:Y:S01]  /*136c0*/  F2FP.PACK_AB R24, R68, R67 ;  /* 0x000000434418723e */ /* 0x000fe200000000ff */
[----:B------:R-:W-:Y:S01]  /*136d0*/  FADD.FTZ R67, R67, R60 ;  /* 0x0000003c43437221 */ /* 0x000fe20000010000 */
[----:B------:R-:W-:Y:S03]  /*136e0*/  MUFU.EX2 R77, R77 ;  /* 0x0000004d004d7308 */ /* 0x000fe60000000800 */
[----:B-1----:R-:W-:Y:S01]  /*136f0*/  F2FP.PACK_AB R25, R70, R69 ;  /* 0x000000454619723e */ /* 0x002fe200000000ff */
[----:B------:R-:W-:Y:S01]  /*13700*/  FADD.FTZ R67, R68, R67 ;  /* 0x0000004344437221 */ /* 0x000fe20000010000 */
[----:B---3--:R-:W-:Y:S01]  /*13710*/  F2FP.PACK_AB R26, R72, R71 ;  /* 0x00000047481a723e */ /* 0x008fe200000000ff */
[----:B------:R-:W-:Y:S01]  /*13720*/  FADD.FTZ R69, R69, R65 ;  /* 0x0000004145457221 */ /* 0x000fe20000010000 */
[----:B-----5:R-:W-:Y:S01]  /*13730*/  F2FP.PACK_AB R27, R74, R73 ;  /* 0x000000494a1b723e */ /* 0x020fe200000000ff */
[----:B------:R-:W-:Y:S02]  /*13740*/  FADD.FTZ R71, R71, R67 ;  /* 0x0000004347477221 */ /* 0x000fe40000010000 */
[----:B------:R-:W1:Y:S01]  /*13750*/  MUFU.EX2 R78, R78 ;  /* 0x0000004e004e7308 */ /* 0x000e620000000800 */
[----:B------:R-:W-:Y:S02]  /*13760*/  FADD.FTZ R69, R70, R69 ;  /* 0x0000004546457221 */ /* 0x000fe40000010000 */
[----:B------:R-:W-:Y:S01]  /*13770*/  FADD.FTZ R71, R72, R71 ;  /* 0x0000004748477221 */ /* 0x000fe20000010000 */
[C---:B--2---:R-:W-:Y:S03]  /*13780*/  HMMA.16816.F32 R4, R24.reuse, R28, R4 ;  /* 0x0000001c1804723c */ /* 0x044fe60000001804 */
[----:B------:R-:W-:Y:S03]  /*13790*/  FADD.FTZ R73, R73, R69 ;  /* 0x0000004549497221 */ /* 0x000fe60000010000 */
[----:B------:R-:W-:Y:S01]  /*137a0*/  MUFU.EX2 R79, R79 ;  /* 0x0000004f004f7308 */ /* 0x000fe20000000800 */
[----:B------:R-:W-:Y:S01]  /*137b0*/  FADD.FTZ R73, R74, R73 ;  /* 0x000000494a497221 */ /* 0x000fe20000010000 */
[C---:B------:R-:W-:Y:S01]  /*137c0*/  HMMA.16816.F32 R8, R24.reuse, R30, R8 ;  /* 0x0000001e1808723c */ /* 0x040fe20000001808 */
[----:B------:R-:W2:Y:S07]  /*137d0*/  LDSM.16.MT88.4 R28, [R230+0xe800] ;  /* 0x00e80000e61c783b */ /* 0x000eae0000004200 */
[----:B------:R-:W3:Y:S01]  /*137e0*/  MUFU.EX2 R80, R80 ;  /* 0x0000005000507308 */ /* 0x000ee20000000800 */
[C---:B----4-:R-:W-:Y:S08]  /*137f0*/  HMMA.16816.F32 R12, R24.reuse, R32, R12 ;  /* 0x00000020180c723c */ /* 0x050ff0000000180c */
        /* <DEDUP_REMOVED lines=9> */
[----:B------:R-:W-:Y:S01]  /*13890*/  MUFU.EX2 R84, R84 ;  /* 0x0000005400547308 */ /* 0x000fe20000000800 */
[----:B------:R-:W-:Y:S01]  /*138a0*/  HMMA.16816.F32 R20, R24, R42, R20 ;  /* 0x0000002a1814723c */ /* 0x000fe20000001814 */
[----:B------:R-:W4:Y:S06]  /*138b0*/  LDSM.16.MT88.4 R40, [R226+0xe800] ;  /* 0x00e80000e228783b */ /* 0x000f2c0000004200 */
[----:B------:R-:W-:Y:S01]  /*138c0*/  F2FP.PACK_AB R24, R76, R75 ;  /* 0x0000004b4c18723e */ /* 0x000fe200000000ff */
[----:B------:R-:W-:Y:S01]  /*138d0*/  FADD.FTZ R75, R75, R71 ;  /* 0x000000474b4b7221 */ /* 0x000fe20000010000 */
[----:B------:R-:W4:Y:S03]  /*138e0*/  MUFU.EX2 R85, R85 ;  /* 0x0000005500557308 */ /* 0x000f260000000800 */
        /* <DEDUP_REMOVED lines=14> */
[----:B------:R-:W2:Y:S03]  /*139d0*/  LDSM.16.MT88.4 R28, [R230+0xf000] ;  /* 0x00f00000e61c783b */ /* 0x000ea60000004200 */
[----:B----4-:R-:W-:Y:S04]  /*139e0*/  FADD.FTZ R82, R85, R82 ;  /* 0x0000005255527221 */ /* 0x010fe80000010000 */
[C---:B------:R-:W-:Y:S01]  /*139f0*/  HMMA.16816.F32 R12, R24.reuse, R32, R12 ;  /* 0x00000020180c723c */ /* 0x040fe2000000180c */
[----:B------:R-:W3:Y:S07]  /*13a00*/  MUFU.EX2 R88, R88 ;  /* 0x0000005800587308 */ /* 0x000eee0000000800 */
[C---:B------:R-:W-:Y:S01]  /*13a10*/  HMMA.16816.F32 R132, R24.reuse, R34, R132 ;  /* 0x000000221884723c */ /* 0x040fe20000001884 */
[----:B------:R-:W4:Y:S02]  /*13a20*/  LDSM.16.MT88.4 R32, [R228+0xf000] ;  /* 0x00f00000e420783b */ /* 0x000f240000004200 */
[----:B------:R-:W-:Y:S05]  /*13a30*/  MUFU.EX2 R89, R89 ;  /* 0x0000005900597308 */ /* 0x000fea0000000800 */
[C---:B------:R-:W-:Y:S05]  /*13a40*/  HMMA.16816.F32 R16, R24.reuse, R36, R16 ;  /* 0x000000241810723c */ /* 0x040fea0000001810 */
[----:B------:R-:W5:Y:S03]  /*13a50*/  MUFU.EX2 R90, R90 ;  /* 0x0000005a005a7308 */ /* 0x000f660000000800 */
[C---:B------:R-:W-:Y:S01]  /*13a60*/  HMMA.16816.F32 R136, R24.reuse, R38, R136 ;  /* 0x000000261888723c */ /* 0x040fe20000001888 */
[----:B------:R-:W4:Y:S06]  /*13a70*/  LDSM.16.MT88.4 R36, [R227+0xf000] ;  /* 0x00f00000e324783b */ /* 0x000f2c0000004200 */
[----:B------:R-:W-:Y:S01]  /*13a80*/  MUFU.EX2 R91, R91 ;  /* 0x0000005b005b7308 */ /* 0x000fe20000000800 */
[C---:B------:R-:W-:Y:S08]  /*13a90*/  HMMA.16816.F32 R140, R24.reuse, R40, R140 ;  /* 0x00000028188c723c */ /* 0x040ff0000000188c */
[----:B------:R-:W-:Y:S01]  /*13aa0*/  HMMA.16816.F32 R20, R24, R42, R20 ;  /* 0x0000002a1814723c */ /* 0x000fe20000001814 */
[----:B------:R-:W4:Y:S01]  /*13ab0*/  MUFU.EX2 R92, R92 ;  /* 0x0000005c005c7308 */ /* 0x000f220000000800 */
[----:B------:R-:W4:Y:S05]  /*13ac0*/  LDSM.16.MT88.4 R40, [R226+0xf000] ;  /* 0x00f00000e228783b */ /* 0x000f2a0000004200 */
[----:B------:R-:W-:Y:S01]  /*13ad0*/  F2FP.PACK_AB R24, R84, R83 ;  /* 0x000000535418723e */ /* 0x000fe200000000ff */
[----:B------:R-:W-:Y:S01]  /*13ae0*/  FADD.FTZ R83, R83, R79 ;  /* 0x0000004f53537221 */ /* 0x000fe20000010000 */
[----:B-1----:R-:W-:Y:S02]  /*13af0*/  F2FP.PACK_AB R25, R86, R85 ;  /* 0x000000555619723e */ /* 0x002fe400000000ff */
[----:B------:R-:W-:Y:S01]  /*13b00*/  MUFU.EX2 R3, R3 ;  /* 0x0000000300037308 */ /* 0x000fe20000000800 */
[----:B---3--:R-:W-:Y:S01]  /*13b10*/  F2FP.PACK_AB R26, R88, R87 ;  /* 0x00000057581a723e */ /* 0x008fe200000000ff */
[----:B------:R-:W-:Y:S01]  /*13b20*/  FADD.FTZ R83, R84, R83 ;  /* 0x0000005354537221 */ /* 0x000fe20000010000 */
[----:B-----5:R-:W-:Y:S01]  /*13b30*/  F2FP.PACK_AB R27, R90, R89 ;  /* 0x000000595a1b723e */ /* 0x020fe200000000ff */
[----:B------:R-:W-:Y:S02]  /*13b40*/  FADD.FTZ R86, R86, R82 ;  /* 0x0000005256567221 */ /* 0x000fe40000010000 */
[----:B------:R-:W-:Y:S02]  /*13b50*/  FADD.FTZ R87, R87, R83 ;  /* 0x0000005357577221 */ /* 0x000fe40000010000 */
[----:B------:R-:W-:Y:S02]  /*13b60*/  FADD.FTZ R86, R89, R86 ;  /* 0x0000005659567221 */ /* 0x000fe40000010000 */
[C---:B--2---:R-:W-:Y:S01]  /*13b70*/  HMMA.16816.F32 R4, R24.reuse, R28, R4 ;  /* 0x0000001c1804723c */ /* 0x044fe20000001804 */
[----:B------:R-:W-:Y:S02]  /*13b80*/  MUFU.EX2 R114, R114 ;  /* 0x0000007200727308 */ /* 0x000fe40000000800 */
[----:B------:R-:W-:Y:S02]  /*13b90*/  FADD.FTZ R87, R88, R87 ;  /* 0x0000005758577221 */ /* 0x000fe40000010000 */
[----:B------:R-:W-:Y:S03]  /*13ba0*/  FADD.FTZ R90, R90, R86 ;  /* 0x000000565a5a7221 */ /* 0x000fe60000010000 */
[C---:B------:R-:W-:Y:S01]  /*13bb0*/  HMMA.16816.F32 R8, R24.reuse, R30, R8 ;  /* 0x0000001e1808723c */ /* 0x040fe20000001808 */
[----:B------:R-:W1:Y:S02]  /*13bc0*/  LDSM.16.MT88.4 R28, [R230+0xf800] ;  /* 0x00f80000e61c783b */ /* 0x000e640000004200 */
[----:B------:R-:W-:Y:S05]  /*13bd0*/  MUFU.EX2 R115, R115 ;  /* 0x0000007300737308 */ /* 0x000fea0000000800 */
[C---:B----4-:R-:W-:Y:S05]  /*13be0*/  HMMA.16816.F32 R12, R24.reuse, R32, R12 ;  /* 0x00000020180c723c */ /* 0x050fea000000180c */
[----:B------:R-:W-:Y:S03]  /*13bf0*/  MUFU.EX2 R44, R122 ;  /* 0x0000007a002c7308 */ /* 0x000fe60000000800 */
[C---:B------:R-:W-:Y:S01]  /*13c00*/  HMMA.16816.F32 R132, R24.reuse, R34, R132 ;  /* 0x000000221884723c */ /* 0x040fe20000001884 */
[----:B------:R-:W2:Y:S06]  /*13c10*/  LDSM.16.MT88.4 R32, [R228+0xf800] ;  /* 0x00f80000e420783b */ /* 0x000eac0000004200 */
[----:B------:R-:W-:Y:S01]  /*13c20*/  MUFU.EX2 R45, R45 ;  /* 0x0000002d002d7308 */ /* 0x000fe20000000800 */
[C---:B------:R-:W-:Y:S08]  /*13c30*/  HMMA.16816.F32 R16, R24.reuse, R36, R16 ;  /* 0x000000241810723c */ /* 0x040ff00000001810 */
[C---:B------:R-:W-:Y:S01]  /*13c40*/  HMMA.16816.F32 R136, R24.reuse, R38, R136 ;  /* 0x000000261888723c */ /* 0x040fe20000001888 */
[----:B------:R-:W3:Y:S01]  /*13c50*/  MUFU.EX2 R93, R93 ;  /* 0x0000005d005d7308 */ /* 0x000ee20000000800 */
[----:B------:R-:W4:Y:S06]  /*13c60*/  LDSM.16.MT88.4 R36, [R227+0xf800] ;  /* 0x00f80000e324783b */ /* 0x000f2c0000004200 */
[C---:B------:R-:W-:Y:S03]  /*13c70*/  HMMA.16816.F32 R140, R24.reuse, R40, R140 ;  /* 0x00000028188c723c */ /* 0x040fe6000000188c */
[----:B------:R-:W5:Y:S05]  /*13c80*/  MUFU.EX2 R94, R94 ;  /* 0x0000005e005e7308 */ /* 0x000f6a0000000800 */
[----:B------:R-:W-:Y:S01]  /*13c90*/  HMMA.16816.F32 R20, R24, R42, R20 ;  /* 0x0000002a1814723c */ /* 0x000fe20000001814 */
[----:B------:R-:W1:Y:S04]  /*13ca0*/  LDSM.16.MT88.4 R40, [R226+0xf800] ;  /* 0x00f80000e228783b */ /* 0x000e680000004200 */
[----:B------:R-:W2:Y:S02]  /*13cb0*/  MUFU.EX2 R95, R95 ;  /* 0x0000005f005f7308 */ /* 0x000ea40000000800 */
[C---:B------:R-:W-:Y:S01]  /*13cc0*/  F2FP.PACK_AB R24, R92.reuse, R91 ;  /* 0x0000005b5c18723e */ /* 0x040fe200000000ff */
[----:B------:R-:W-:Y:S04]  /*13cd0*/  FADD.FTZ R91, R91, R87 ;  /* 0x000000575b5b7221 */ /* 0x000fe80000010000 */
[----:B------:R-:W-:Y:S02]  /*13ce0*/  FADD.FTZ R91, R92, R91 ;  /* 0x0000005b5c5b7221 */ /* 0x000fe40000010000 */
[----:B---3--:R-:W-:Y:S01]  /*13cf0*/  FADD.FTZ R90, R93, R90 ;  /* 0x0000005a5d5a7221 */ /* 0x008fe20000010000 */
[----:B------:R-:W3:Y:S01]  /*13d00*/  MUFU.EX2 R96, R96 ;  /* 0x0000006000607308 */ /* 0x000ee20000000800 */
[----:B------:R-:W-:Y:S01]  /*13d10*/  FADD.FTZ R91, R3, R91 ;  /* 0x0000005b035b7221 */ /* 0x000fe20000010000 */
[C---:B-----5:R-:W-:Y:S01]  /*13d20*/  F2FP.PACK_AB R25, R94.reuse, R93 ;  /* 0x0000005d5e19723e */ /* 0x060fe200000000ff */
[----:B------:R-:W-:Y:S07]  /*13d30*/  FADD.FTZ R94, R94, R90 ;  /* 0x0000005a5e5e7221 */ /* 0x000fee0000010000 */
[----:B------:R-:W5:Y:S01]  /*13d40*/  MUFU.EX2 R98, R98 ;  /* 0x0000006200627308 */ /* 0x000f620000000800 */
[C---:B--2---:R-:W-:Y:S01]  /*13d50*/  F2FP.PACK_AB R26, R95.reuse, R3 ;  /* 0x000000035f1a723e */ /* 0x044fe200000000ff */
[----:B------:R-:W-:Y:S08]  /*13d60*/  FADD.FTZ R95, R95, R91 ;  /* 0x0000005b5f5f7221 */ /* 0x000ff00000010000 */
[----:B------:R-:W2:Y:S01]  /*13d70*/  MUFU.EX2 R97, R97 ;  /* 0x0000006100617308 */ /* 0x000ea20000000800 */
[----:B---3--:R-:W-:Y:S09]  /*13d80*/  FADD.FTZ R94, R96, R94 ;  /* 0x0000005e605e7221 */ /* 0x008ff20000010000 */
[----:B------:R-:W-:Y:S01]  /*13d90*/  MUFU.EX2 R99, R99 ;  /* 0x0000006300637308 */ /* 0x000fe20000000800 */
[C---:B-----5:R-:W-:Y:S01]  /*13da0*/  F2FP.PACK_AB R27, R98.reuse, R96 ;  /* 0x00000060621b723e */ /* 0x060fe200000000ff */
[----:B------:R-:W-:Y:S08]  /*13db0*/  FADD.FTZ R98, R98, R94 ;  /* 0x0000005e62627221 */ /* 0x000ff00000010000 */
[----:B------:R-:W3:Y:S01]  /*13dc0*/  MUFU.EX2 R100, R100 ;  /* 0x0000006400647308 */ /* 0x000ee20000000800 */
[C---:B-1----:R-:W-:Y:S03]  /*13dd0*/  HMMA.16816.F32 R4, R24.reuse, R28, R4 ;  /* 0x0000001c1804723c */ /* 0x042fe60000001804 */
[----:B--2---:R-:W-:Y:S05]  /*13de0*/  FADD.FTZ R95, R97, R95 ;  /* 0x0000005f615f7221 */ /* 0x004fea0000010000 */
[C---:B------:R-:W-:Y:S01]  /*13df0*/  HMMA.16816.F32 R8, R24.reuse, R30, R8 ;  /* 0x0000001e1808723c */ /* 0x040fe20000001808 */
[----:B------:R-:W1:Y:S01]  /*13e00*/  LDSM.16.MT88.4 R28, [R230+0x10000] ;  /* 0x01000000e61c783b */ /* 0x000e620000004200 */
[----:B------:R-:W2:Y:S06]  /*13e10*/  MUFU.EX2 R102, R102 ;  /* 0x0000006600667308 */ /* 0x000eac0000000800 */
[C---:B------:R-:W-:Y:S04]  /*13e20*/  HMMA.16816.F32 R12, R24.reuse, R32, R12 ;  /* 0x00000020180c723c */ /* 0x040fe8000000180c */
[----:B------:R-:W-:Y:S01]  /*13e30*/  MUFU.EX2 R101, R101 ;  /* 0x0000006500657308 */ /* 0x000fe20000000800 */
[----:B---3--:R-:W-:Y:S03]  /*13e40*/  FADD.FTZ R98, R100, R98 ;  /* 0x0000006264627221 */ /* 0x008fe60000010000 */
[C---:B------:R-:W-:Y:S01]  /*13e50*/  HMMA.16816.F32 R132, R24.reuse, R34, R132 ;  /* 0x000000221884723c */ /* 0x040fe20000001884 */
[----:B------:R-:W3:Y:S05]  /*13e60*/  LDSM.16.MT88.4 R32, [R228+0x10000] ;  /* 0x01000000e420783b */ /* 0x000eea0000004200 */
[----:B------:R-:W5:Y:S02]  /*13e70*/  MUFU.EX2 R103, R103 ;  /* 0x0000006700677308 */ /* 0x000f640000000800 */
[C---:B----4-:R-:W-:Y:S08]  /*13e80*/  HMMA.16816.F32 R16, R24.reuse, R36, R16 ;  /* 0x000000241810723c */ /* 0x050ff00000001810 */
[C---:B------:R-:W-:Y:S01]  /*13e90*/  HMMA.16816.F32 R136, R24.reuse, R38, R136 ;  /* 0x000000261888723c */ /* 0x040fe20000001888 */
[----:B------:R-:W-:Y:S01]  /*13ea0*/  MUFU.EX2 R104, R104 ;  /* 0x0000006800687308 */ /* 0x000fe20000000800 */
[----:B------:R-:W4:Y:S06]  /*13eb0*/  LDSM.16.MT88.4 R36, [R227+0x10000] ;  /* 0x01000000e324783b */ /* 0x000f2c0000004200 */
[C---:B------:R-:W-:Y:S03]  /*13ec0*/  HMMA.16816.F32 R140, R24.reuse, R40, R140 ;  /* 0x00000028188c723c */ /* 0x040fe6000000188c */
[----:B------:R-:W1:Y:S05]  /*13ed0*/  MUFU.EX2 R105, R105 ;  /* 0x0000006900697308 */ /* 0x000e6a0000000800 */
[----:B------:R-:W-:Y:S01]  /*13ee0*/  HMMA.16816.F32 R20, R24, R42, R20 ;  /* 0x0000002a1814723c */ /* 0x000fe20000001814 */
[----:B------:R-:W3:Y:S04]  /*13ef0*/  LDSM.16.MT88.4 R40, [R226+0x10000] ;  /* 0x01000000e228783b */ /* 0x000ee80000004200 */
[----:B------:R-:W4:Y:S02]  /*13f00*/  MUFU.EX2 R106, R106 ;  /* 0x0000006a006a7308 */ /* 0x000f240000000800 */
[C---:B------:R-:W-:Y:S01]  /*13f10*/  F2FP.PACK_AB R24, R99.reuse, R97 ;  /* 0x000000616318723e */ /* 0x040fe200000000ff */
[----:B------:R-:W-:Y:S01]  /*13f20*/  FADD.FTZ R99, R99, R95 ;  /* 0x0000005f63637221 */ /* 0x000fe20000010000 */
[C---:B--2---:R-:W-:Y:S03]  /*13f30*/  F2FP.PACK_AB R25, R102.reuse, R100 ;  /* 0x000000646619723e */ /* 0x044fe600000000ff */
[----:B-----5:R-:W-:Y:S01]  /*13f40*/  F2FP.PACK_AB R26, R103, R101 ;  /* 0x00000065671a723e */ /* 0x020fe200000000ff */
[----:B------:R-:W-:Y:S02]  /*13f50*/  FADD.FTZ R99, R101, R99 ;  /* 0x0000006365637221 */ /* 0x000fe40000010000 */
[----:B------:R-:W-:Y:S01]  /*13f60*/  MUFU.EX2 R107, R107 ;  /* 0x0000006b006b7308 */ /* 0x000fe20000000800 */
[----:B------:R-:W-:Y:S02]  /*13f70*/  FADD.FTZ R102, R102, R98 ;  /* 0x0000006266667221 */ /* 0x000fe40000010000 */
[----:B------:R-:W-:Y:S01]  /*13f80*/  FADD.FTZ R103, R103, R99 ;  /* 0x0000006367677221 */ /* 0x000fe20000010000 */
[C---:B-1----:R-:W-:Y:S01]  /*13f90*/  F2FP.PACK_AB R27, R105.reuse, R104 ;  /* 0x00000068691b723e */ /* 0x042fe200000000ff */
[----:B------:R-:W-:Y:S04]  /*13fa0*/  FADD.FTZ R102, R104, R102 ;  /* 0x0000006668667221 */ /* 0x000fe80000010000 */
[----:B------:R-:W-:Y:S01]  /*13fb0*/  FADD.FTZ R105, R105, R102 ;  /* 0x0000006669697221 */ /* 0x000fe20000010000 */
[----:B------:R-:W1:Y:S01]  /*13fc0*/  MUFU.EX2 R108, R108 ;  /* 0x0000006c006c7308 */ /* 0x000e620000000800 */
[C---:B------:R-:W-:Y:S03]  /*13fd0*/  HMMA.16816.F32 R4, R24.reuse, R28, R4 ;  /* 0x0000001c1804723c */ /* 0x040fe60000001804 */
[----:B----4-:R-:W-:Y:S05]  /*13fe0*/  FADD.FTZ R103, R106, R103 ;  /* 0x000000676a677221 */ /* 0x010fea0000010000 */
[C---:B------:R-:W-:Y:S01]  /*13ff0*/  HMMA.16816.F32 R8, R24.reuse, R30, R8 ;  /* 0x0000001e1808723c */ /* 0x040fe20000001808 */
[----:B------:R-:W2:Y:S01]  /*14000*/  LDSM.16.MT88.4 R28, [R230+0x10800] ;  /* 0x01080000e61c783b */ /* 0x000ea20000004200 */
[----:B------:R-:W4:Y:S06]  /*14010*/  MUFU.EX2 R110, R110 ;  /* 0x0000006e006e7308 */ /* 0x000f2c0000000800 */
[C---:B---3--:R-:W-:Y:S04]  /*14020*/  HMMA.16816.F32 R12, R24.reuse, R32, R12 ;  /* 0x00000020180c723c */ /* 0x048fe8000000180c */
[----:B------:R-:W-:Y:S01]  /*14030*/  MUFU.EX2 R109, R109 ;  /* 0x0000006d006d7308 */ /* 0x000fe20000000800 */
[----:B-1----:R-:W-:Y:S03]  /*14040*/  FADD.FTZ R105, R108, R105 ;  /* 0x000000696c697221 */ /* 0x002fe60000010000 */
[C---:B------:R-:W-:Y:S01]  /*14050*/  HMMA.16816.F32 R132, R24.reuse, R34, R132 ;  /* 0x000000221884723c */ /* 0x040fe20000001884 */
[----:B------:R-:W1:Y:S05]  /*14060*/  LDSM.16.MT88.4 R32, [R228+0x10800] ;  /* 0x01080000e420783b */ /* 0x000e6a0000004200 */
[----:B------:R-:W3:Y:S02]  /*14070*/  MUFU.EX2 R111, R111 ;  /* 0x0000006f006f7308 */ /* 0x000ee40000000800 */
[C---:B------:R-:W-:Y:S08]  /*14080*/  HMMA.16816.F32 R16, R24.reuse, R36, R16 ;  /* 0x000000241810723c */ /* 0x040ff00000001810 */
[C---:B------:R-:W-:Y:S01]  /*14090*/  HMMA.16816.F32 R136, R24.reuse, R38, R136 ;  /* 0x000000261888723c */ /* 0x040fe20000001888 */
[----:B------:R-:W-:Y:S01]  /*140a0*/  MUFU.EX2 R112, R112 ;  /* 0x0000007000707308 */ /* 0x000fe20000000800 */
[----:B------:R-:W5:Y:S06]  /*140b0*/  LDSM.16.MT88.4 R36, [R227+0x10800] ;  /* 0x01080000e324783b */ /* 0x000f6c0000004200 */
[C---:B------:R-:W-:Y:S03]  /*140c0*/  HMMA.16816.F32 R140, R24.reuse, R40, R140 ;  /* 0x00000028188c723c */ /* 0x040fe6000000188c */
[----:B------:R-:W1:Y:S04]  /*140d0*/  MUFU.EX2 R113, R113 ;  /* 0x0000007100717308 */ /* 0x000e680000000800 */
[----:B------:R-:W-:Y:S01]  /*140e0*/  FFMA.FTZ R41, R119, c[0x0][0x23c], -R165 ;  /* 0x00008f0077297a23 */ /* 0x000fe200000108a5 */
[----:B------:R-:W-:Y:S05]  /*140f0*/  HMMA.16816.F32 R20, R24, R42, R20 ;  /* 0x0000002a1814723c */ /* 0x000fea0000001814 */
[----:B------:R-:W5:Y:S02]  /*14100*/  MUFU.EX2 R40, R118 ;  /* 0x0000007600287308 */ /* 0x000f640000000800 */
[----:B------:R-:W-:Y:S01]  /*14110*/  F2FP.PACK_AB R24, R107, R106 ;  /* 0x0000006a6b18723e */ /* 0x000fe200000000ff */
[--C-:B------:R-:W-:Y:S01]  /*14120*/  FFMA.FTZ R42, R120, c[0x0][0x23c], -R176.reuse ;  /* 0x00008f00782a7a23 */ /* 0x100fe200000108b0 */
[C---:B----4-:R-:W-:Y:S03]  /*14130*/  F2FP.PACK_AB R25, R110.reuse, R108 ;  /* 0x0000006c6e19723e */ /* 0x050fe600000000ff */
[----:B---3--:R-:W-:Y:S01]  /*14140*/  F2FP.PACK_AB R26, R111, R109 ;  /* 0x0000006d6f1a723e */ /* 0x008fe200000000ff */
        /* <DEDUP_REMOVED lines=16> */
[----:B-----5:R-:W-:Y:S04]  /*14250*/  FADD.FTZ R113, R40, R113 ;  /* 0x0000007128717221 */ /* 0x020fe80000010000 */
[C---:B------:R-:W-:Y:S04]  /*14260*/  HMMA.16816.F32 R12, R24.reuse, R32, R12 ;  /* 0x00000020180c723c */ /* 0x040fe8000000180c */
[----:B------:R-:W-:Y:S04]  /*14270*/  MUFU.EX2 R176, R176 ;  /* 0x000000b000b07308 */ /* 0x000fe80000000800 */
[C---:B------:R-:W-:Y:S01]  /*14280*/  HMMA.16816.F32 R132, R24.reuse, R34, R132 ;  /* 0x000000221884723c */ /* 0x040fe20000001884 */
[----:B------:R-:W4:Y:S05]  /*14290*/  LDSM.16.MT88.4 R32, [R230+0x11000] ;  /* 0x01100000e620783b */ /* 0x000f2a0000004200 */
[----:B------:R-:W-:Y:S02]  /*142a0*/  MUFU.EX2 R46, R46 ;  /* 0x0000002e002e7308 */ /* 0x000fe40000000800 */
[C---:B------:R-:W-:Y:S08]  /*142b0*/  HMMA.16816.F32 R16, R24.reuse, R36, R16 ;  /* 0x000000241810723c */ /* 0x040ff00000001810 */
        /* <DEDUP_REMOVED lines=8> */
[C---:B------:R-:W-:Y:S01]  /*14340*/  F2FP.PACK_AB R24, R115.reuse, R114 ;  /* 0x000000727318723e */ /* 0x040fe200000000ff */
        /* <DEDUP_REMOVED lines=16> */
[----:B------:R-:W-:Y:S03]  /*14450*/  FADD.FTZ R45, R45, R41 ;  /* 0x000000292d2d7221 */ /* 0x000fe60000010000 */
        /* <DEDUP_REMOVED lines=8> */
[C---:B-1----:R-:W-:Y:S03]  /*144e0*/  HMMA.16816.F32 R16, R24.reuse, R28, R16 ;  /* 0x0000001c1810723c */ /* 0x042fe60000001810 */
[----:B------:R1:W-:Y:S01]  /*144f0*/  STL [R1], R3 ;  /* 0x0000000301007387 */ /* 0x0003e20000100800 */
[----:B------:R-:W-:Y:S03]  /*14500*/  FADD.FTZ R45, R48, R45 ;  /* 0x0000002d302d7221 */ /* 0x000fe60000010000 */
[----:B------:R-:W4:Y:S01]  /*14510*/  MUFU.EX2 R165, R165 ;  /* 0x000000a500a57308 */ /* 0x000f220000000800 */
[C---:B------:R-:W-:Y:S01]  /*14520*/  HMMA.16816.F32 R136, R24.reuse, R30, R136 ;  /* 0x0000001e1888723c */ /* 0x040fe20000001888 */
[----:B------:R-:W5:Y:S03]  /*14530*/  LDSM.16.MT88.4 R28, [R228+0x11800] ;  /* 0x01180000e41c783b */ /* 0x000f660000004200 */
[----:B------:R-:W-:Y:S04]  /*14540*/  FADD.FTZ R45, R49, R45 ;  /* 0x0000002d312d7221 */ /* 0x000fe80000010000 */
[C---:B---3--:R-:W-:Y:S04]  /*14550*/  HMMA.16816.F32 R140, R24.reuse, R32, R140 ;  /* 0x00000020188c723c */ /* 0x048fe8000000188c */
[----:B--2---:R-:W-:Y:S04]  /*14560*/  FADD.FTZ R45, R36, R45 ;  /* 0x0000002d242d7221 */ /* 0x004fe80000010000 */
[----:B------:R-:W-:Y:S01]  /*14570*/  HMMA.16816.F32 R20, R24, R34, R20 ;  /* 0x000000221814723c */ /* 0x000fe20000001814 */
[----:B------:R-:W2:Y:S03]  /*14580*/  LDSM.16.MT88.4 R24, [R227+0x11800] ;  /* 0x01180000e318783b */ /* 0x000ea60000004200 */
[----:B-1----:R-:W-:Y:S02]  /*14590*/  MOV R3, R0 ;  /* 0x0000000000037202 */ /* 0x002fe40000000f00 */
[C---:B----4-:R-:W-:Y:S01]  /*145a0*/  F2FP.PACK_AB R147, R165.reuse, R36 ;  /* 0x00000024a593723e */ /* 0x050fe200000000ff */
[----:B------:R-:W-:Y:S06]  /*145b0*/  FADD.FTZ R252, R165, R45 ;  /* 0x0000002da5fc7221 */ /* 0x000fec0000010000 */
[C---:B------:R-:W-:Y:S01]  /*145c0*/  HMMA.16816.F32 R160, R144.reuse, R156, R4 ;  /* 0x0000009c90a0723c */ /* 0x040fe20000001804 */
[----:B------:R-:W1:Y:S07]  /*145d0*/  LDSM.16.MT88.4 R4, [R226+0x11800] ;  /* 0x01180000e204783b */ /* 0x000e6e0000004200 */
[C---:B------:R-:W-:Y:S08]  /*145e0*/  HMMA.16816.F32 R156, R144.reuse, R158, R8 ;  /* 0x0000009e909c723c */ /* 0x040ff00000001808 */
[C---:B-----5:R-:W-:Y:S08]  /*145f0*/  HMMA.16816.F32 R152, R144.reuse, R28, R12 ;  /* 0x0000001c9098723c */ /* 0x060ff0000000180c */
[C---:B------:R-:W-:Y:S08]  /*14600*/  HMMA.16816.F32 R132, R144.reuse, R30, R132 ;  /* 0x0000001e9084723c */ /* 0x040ff00000001884 */
[C---:B--2---:R-:W-:Y:S08]  /*14610*/  HMMA.16816.F32 R148, R144.reuse, R24, R16 ;  /* 0x000000189094723c */ /* 0x044ff00000001810 */
[C---:B------:R-:W-:Y:S08]  /*14620*/  HMMA.16816.F32 R136, R144.reuse, R26, R136 ;  /* 0x0000001a9088723c */ /* 0x040ff00000001888 */
[C---:B-1----:R-:W-:Y:S08]  /*14630*/  HMMA.16816.F32 R140, R144.reuse, R4, R140 ;  /* 0x00000004908c723c */ /* 0x042ff0000000188c */
[----:B------:R-:W-:Y:S01]  /*14640*/  HMMA.16816.F32 R144, R144, R6, R20 ;  /* 0x000000069090723c */ /* 0x000fe20000001814 */
[----:B------:R-:W-:-:S07]  /*14650*/  @P1 BRA `(.L_x_3439) ;  /* 0xffffb10000001947 */ /* 0x000fce000383ffff */
.L_x_3435:
[----:B------:R-:W2:Y:S01]  /*14660*/  LDL.LU R6, [R1] ;  /* 0x0000000001067983 */ /* 0x000ea20000300800 */
[----:B------:R-:W-:Y:S01]  /*14670*/  MOV R11, 0x3f800000 ;  /* 0x3f800000000b7802 */ /* 0x000fe20000000f00 */
[----:B------:R-:W-:Y:S01]  /*14680*/  IMAD.MOV.U32 R10, RZ, RZ, 0x3f800000 ;  /* 0x3f800000ff0a7424 */ /* 0x000fe200078e00ff */
[----:B------:R-:W-:Y:S01]  /*14690*/  BSSY B0, `(.L_x_3440) ;  /* 0x00000a2000007945 */ /* 0x000fe20003800000 */
[----:B------:R-:W1:Y:S04]  /*146a0*/  SHFL.BFLY PT, R5, R252, 0x2, 0x1f ;  /* 0x0c401f00fc057f89 */ /* 0x000e6800000e0000 */
[----:B------:R-:W3:Y:S01]  /*146b0*/  S2R R3, SR_TID.X ;  /* 0x0000000000037919 */ /* 0x000ee20000002100 */
[----:B-1----:R-:W-:Y:S01]  /*146c0*/  FADD.FTZ R252, R5, R252 ;  /* 0x000000fc05fc7221 */ /* 0x002fe20000010000 */
[----:B---3--:R-:W-:-:S04]  /*146d0*/  SHF.R.S32.HI R5, RZ, 0x1f, R3 ;  /* 0x0000001fff057819 */ /* 0x008fc80000011403 */
[CC--:B------:R-:W-:Y:S02]  /*146e0*/  LEA.HI R9, R5.reuse, R3.reuse, RZ, 0x2 ;  /* 0x0000000305097211 */ /* 0x0c0fe400078f10ff */
[----:B------:R-:W-:Y:S02]  /*146f0*/  LEA.HI R5, R5, R3, RZ, 0x5 ;  /* 0x0000000305057211 */ /* 0x000fe400078f28ff */
[----:B------:R-:W-:Y:S02]  /*14700*/  SHF.R.S32.HI R8, RZ, 0x1f, R9 ;  /* 0x0000001fff087819 */ /* 0x000fe40000011409 */
[----:B------:R-:W-:-:S05]  /*14710*/  LOP3.LUT R16, R9, 0x1ffffffc, RZ, 0xc0, !PT ;  /* 0x1ffffffc09107812 */ /* 0x000fca00078ec0ff */
[----:B------:R-:W-:Y:S01]  /*14720*/  IMAD.IADD R16, R3, 0x1, -R16 ;  /* 0x0000000103107824 */ /* 0x000fe200078e0a10 */
[----:B------:R-:W-:Y:S06]  /*14730*/  BAR.SYNC.DEFER_BLOCKING 0x0 ;  /* 0x0000000000007b1d */ /* 0x000fec0000010000 */
[----:B--2---:R-:W1:Y:S02]  /*14740*/  SHFL.BFLY PT, R4, R6, 0x2, 0x1f ;  /* 0x0c401f0006047f89 */ /* 0x004e6400000e0000 */
[----:B-1----:R-:W-:Y:S02]  /*14750*/  FADD.FTZ R4, R4, R6 ;  /* 0x0000000604047221 */ /* 0x002fe40000010000 */
[----:B------:R-:W1:Y:S04]  /*14760*/  SHFL.BFLY PT, R6, R252, 0x1, 0x1f ;  /* 0x0c201f00fc067f89 */ /* 0x000e6800000e0000 */
[----:B------:R-:W2:Y:S01]  /*14770*/  SHFL.BFLY PT, R7, R4, 0x1, 0x1f ;  /* 0x0c201f0004077f89 */ /* 0x000ea200000e0000 */
[----:B-1----:R-:W-:-:S02]  /*14780*/  FADD.FTZ R6, R252, R6 ;  /* 0x00000006fc067221 */ /* 0x002fc40000010000 */
[----:B--2---:R-:W-:Y:S01]  /*14790*/  FADD.FTZ R7, R4, R7 ;  /* 0x0000000704077221 */ /* 0x004fe20000010000 */
[----:B------:R-:W-:Y:S02]  /*147a0*/  SHF.R.S32.HI R4, RZ, 0x2, R9 ;  /* 0x00000002ff047819 */ /* 0x000fe40000011409 */
[----:B------:R-:W-:Y:S02]  /*147b0*/  FSETP.NE.FTZ.AND P3, PT, R6, RZ, PT ;  /* 0x000000ff0600720b */ /* 0x000fe40003f75000 */
[----:B------:R-:W-:Y:S02]  /*147c0*/  LEA.HI R8, R8, R4, RZ, 0x3 ;  /* 0x0000000408087211 */ /* 0x000fe400078f18ff */
[----:B------:R-:W-:Y:S02]  /*147d0*/  FSETP.NE.FTZ.AND P4, PT, R7, RZ, PT ;  /* 0x000000ff0700720b */ /* 0x000fe40003f95000 */
[----:B------:R-:W-:-:S04]  /*147e0*/  LOP3.LUT R8, R8, 0xfffffff8, RZ, 0xc0, !PT ;  /* 0xfffffff808087812 */ /* 0x000fc800078ec0ff */
[----:B------:R-:W-:Y:S02]  /*147f0*/  IADD3 R8, R4, -R8, RZ ;  /* 0x8000000804087210 */ /* 0x000fe40007ffe0ff */
[----:B------:R-:W1:Y:S01]  /*14800*/  S2R R4, SR_TID.X ;  /* 0x0000000000047919 */ /* 0x000e620000002100 */
[----:B------:R-:W2:Y:S01]  /*14810*/  @P3 MUFU.RCP R10, R6 ;  /* 0x00000006000a3308 */ /* 0x000ea20000001000 */
[----:B------:R-:W-:-:S04]  /*14820*/  LOP3.LUT R14, R8, 0x1, RZ, 0xc0, !PT ;  /* 0x00000001080e7812 */ /* 0x000fc800078ec0ff */
[----:B------:R-:W-:-:S03]  /*14830*/  ISETP.NE.U32.AND P0, PT, R14, 0x1, PT ;  /* 0x000000010e00780c */ /* 0x000fc60003f05070 */
[----:B------:R-:W3:Y:S01]  /*14840*/  @P4 MUFU.RCP R11, R7 ;  /* 0x00000007000b4308 */ /* 0x000ee20000001000 */
[----:B------:R-:W-:Y:S01]  /*14850*/  R2P PR, R8, 0x6 ;  /* 0x0000000608007804 */ /* 0x000fe20000000000 */
[----:B--2---:R-:W-:-:S06]  /*14860*/  FMUL.FTZ R163, R10, R163 ;  /* 0x000000a30aa37220 */ /* 0x004fcc0000410000 */
[----:B------:R-:W2:Y:S01]  /*14870*/  @P4 MUFU.LG2 R7, R7 ;  /* 0x0000000700074308 */ /* 0x000ea20000000c00 */
[C---:B------:R-:W-:Y:S02]  /*14880*/  FMUL.FTZ R162, R10.reuse, R162 ;  /* 0x000000a20aa27220 */ /* 0x040fe40000410000 */
[C---:B------:R-:W-:Y:S02]  /*14890*/  FMUL.FTZ R159, R10.reuse, R159 ;  /* 0x0000009f0a9f7220 */ /* 0x040fe40000410000 */
[----:B------:R-:W-:Y:S02]  /*148a0*/  FMUL.FTZ R158, R10, R158 ;  /* 0x0000009e0a9e7220 */ /* 0x000fe40000410000 */
[C---:B---3--:R-:W-:Y:S01]  /*148b0*/  FMUL.FTZ R160, R11.reuse, R160 ;  /* 0x000000a00ba07220 */ /* 0x048fe20000410000 */
[----:B------:R-:W3:Y:S01]  /*148c0*/  @P3 MUFU.LG2 R6, R6 ;  /* 0x0000000600063308 */ /* 0x000ee20000000c00 */
        /* <DEDUP_REMOVED lines=15> */
[----:B-1----:R-:W-:Y:S01]  /*149c0*/  SHF.R.S32.HI R11, RZ, 0x1f, R4 ;  /* 0x0000001fff0b7819 */ /* 0x002fe20000011404 */
[C---:B------:R-:W-:Y:S02]  /*149d0*/  FMUL.FTZ R155, R10.reuse, R155 ;  /* 0x0000009b0a9b7220 */ /* 0x040fe40000410000 */
[C---:B------:R-:W-:Y:S01]  /*149e0*/  FMUL.FTZ R154, R10.reuse, R154 ;  /* 0x0000009a0a9a7220 */ /* 0x040fe20000410000 */
[CC--:B------:R-:W-:Y:S01]  /*149f0*/  LEA.HI R13, R11.reuse, R4.reuse, RZ, 0x4 ;  /* 0x000000040b0d7211 */ /* 0x0c0fe200078f20ff */
[C---:B------:R-:W-:Y:S01]  /*14a00*/  FMUL.FTZ R135, R10.reuse, R135 ;  /* 0x000000870a877220 */ /* 0x040fe20000410000 */
[----:B------:R-:W-:Y:S01]  /*14a10*/  LEA.HI R11, R11, R4, RZ, 0x5 ;  /* 0x000000040b0b7211 */ /* 0x000fe200078f28ff */
[C---:B------:R-:W-:Y:S01]  /*14a20*/  FMUL.FTZ R134, R10.reuse, R134 ;  /* 0x000000860a867220 */ /* 0x040fe20000410000 */
[----:B------:R-:W-:Y:S01]  /*14a30*/  SHF.R.S32.HI R12, RZ, 0x4, R13 ;  /* 0x00000004ff0c7819 */ /* 0x000fe2000001140d */
[C---:B------:R-:W-:Y:S01]  /*14a40*/  FMUL.FTZ R151, R10.reuse, R151 ;  /* 0x000000970a977220 */ /* 0x040fe20000410000 */
[----:B------:R-:W-:Y:S01]  /*14a50*/  LOP3.LUT R13, R13, 0xfffffff0, RZ, 0xc0, !PT ;  /* 0xfffffff00d0d7812 */ /* 0x000fe200078ec0ff */
[C---:B------:R-:W-:Y:S01]  /*14a60*/  FMUL.FTZ R150, R10.reuse, R150 ;  /* 0x000000960a967220 */ /* 0x040fe20000410000 */
[----:B------:R-:W-:Y:S01]  /*14a70*/  LOP3.LUT R11, R11, 0xffffffe0, RZ, 0xc0, !PT ;  /* 0xffffffe00b0b7812 */ /* 0x000fe200078ec0ff */
[----:B------:R-:W-:-:S02]  /*14a80*/  FMUL.FTZ R139, R10, R139 ;  /* 0x0000008b0a8b7220 */ /* 0x000fc40000410000 */
[C---:B------:R-:W-:Y:S01]  /*14a90*/  FMUL.FTZ R138, R10.reuse, R138 ;  /* 0x0000008a0a8a7220 */ /* 0x040fe20000410000 */
[----:B------:R-:W-:Y:S01]  /*14aa0*/  IADD3 R11, -R11, R4, RZ ;  /* 0x000000040b0b7210 */ /* 0x000fe20007ffe1ff */
[C---:B------:R-:W-:Y:S02]  /*14ab0*/  FMUL.FTZ R143, R10.reuse, R143 ;  /* 0x0000008f0a8f7220 */ /* 0x040fe40000410000 */
[C---:B------:R-:W-:Y:S02]  /*14ac0*/  FMUL.FTZ R142, R10.reuse, R142 ;  /* 0x0000008e0a8e7220 */ /* 0x040fe40000410000 */
[C---:B------:R-:W-:Y:S02]  /*14ad0*/  FMUL.FTZ R147, R10.reuse, R147 ;  /* 0x000000930a937220 */ /* 0x040fe40000410000 */
[----:B------:R-:W-:Y:S02]  /*14ae0*/  FMUL.FTZ R146, R10, R146 ;  /* 0x000000920a927220 */ /* 0x000fe40000410000 */
[----:B------:R-:W-:Y:S01]  /*14af0*/  IMAD.IADD R10, R4, 0x1, -R13 ;  /* 0x00000001040a7824 */ /* 0x000fe200078e0a0d */
[----:B------:R-:W-:Y:S01]  /*14b00*/  SHF.L.U32 R13, R12, 0x6, RZ ;  /* 0x000000060c0d7819 */ /* 0x000fe200000006ff */
[----:B--2---:R-:W-:Y:S01]  /*14b10*/  @P4 FMUL.FTZ R7, R7, 0.69314718246459960938 ;  /* 0x3f31721807074820 */ /* 0x004fe20000410000 */
[----:B------:R-:W-:Y:S01]  /*14b20*/  MOV R4, 0xff800000 ;  /* 0xff80000000047802 */ /* 0x000fe20000000f00 */
[----:B---3--:R-:W-:Y:S01]  /*14b30*/  @P3 FMUL.FTZ R6, R6, 0.69314718246459960938 ;  /* 0x3f31721806063820 */ /* 0x008fe20000410000 */
[----:B------:R-:W-:Y:S01]  /*14b40*/  LEA.HI R17, R10, R10, RZ, 0x1 ;  /* 0x0000000a0a117211 */ /* 0x000fe200078f08ff */
[----:B------:R-:W-:Y:S01]  /*14b50*/  @P4 FFMA.FTZ R4, R2, c[0x0][0x238], R7 ;  /* 0x00008e0002044a23 */ /* 0x000fe20000010007 */
        /* <DEDUP_REMOVED lines=24> */
[----:B------:R-:W-:-:S02]  /*14ce0*/  IMAD.IADD R19, R17, 0x1, R13 ;  /* 0x0000000111137824 */ /* 0x000fc400078e020d */
[----:B------:R-:W-:Y:S01]  /*14cf0*/  STS.64 [R17], R156 ;  /* 0x0000009c11007388 */ /* 0x000fe20000000a00 */
[----:B------:R-:W-:Y:S01]  /*14d00*/  IMAD.IADD R5, R3, 0x1, -R5 ;  /* 0x0000000103057824 */ /* 0x000fe200078e0a05 */
[----:B------:R-:W-:Y:S02]  /*14d10*/  SHF.R.S32.HI R3, RZ, 0x1f, R11 ;  /* 0x0000001fff037819 */ /* 0x000fe4000001140b */
[----:B------:R-:W-:Y:S02]  /*14d20*/  STS.64 [R17+0x800], R158 ;  /* 0x0008009e11007388 */ /* 0x000fe40000000a00 */
[----:B------:R-:W-:Y:S02]  /*14d30*/  LOP3.LUT P0, RZ, R5, 0x3, RZ, 0xc0, !PT ;  /* 0x0000000305ff7812 */ /* 0x000fe4000780c0ff */
[----:B------:R-:W-:Y:S01]  /*14d40*/  STS.64 [R18], R152 ;  /* 0x0000009812007388 */ /* 0x000fe20000000a00 */
[----:B------:R-:W-:Y:S02]  /*14d50*/  LEA.HI R3, R3, R11, RZ, 0x2 ;  /* 0x0000000b03037211 */ /* 0x000fe400078f10ff */
[----:B------:R-:W-:Y:S01]  /*14d60*/  MOV R5, 0xff800000 ;  /* 0xff80000000057802 */ /* 0x000fe20000000f00 */
[----:B------:R-:W-:Y:S01]  /*14d70*/  STS.64 [R18+0x800], R154 ;  /* 0x0008009a12007388 */ /* 0x000fe20000000a00 */
[----:B------:R-:W-:Y:S01]  /*14d80*/  SHF.R.S32.HI R3, RZ, 0x2, R3 ;  /* 0x00000002ff037819 */ /* 0x000fe20000011403 */
[----:B------:R-:W-:-:S02]  /*14d90*/  @P3 FFMA.FTZ R5, R0, c[0x0][0x238], R6 ;  /* 0x00008e0000053a23 */ /* 0x000fc40000010006 */
[----:B------:R-:W-:Y:S04]  /*14da0*/  STS.64 [R19], R132 ;  /* 0x0000008413007388 */ /* 0x000fe80000000a00 */
[----:B------:R-:W-:Y:S01]  /*14db0*/  STS.64 [R19+0x800], R134 ;  /* 0x0008008613007388 */ /* 0x000fe20000000a00 */
[C---:B-1----:R-:W-:Y:S02]  /*14dc0*/  IADD3 R16, R15.reuse, 0x80, RZ ;  /* 0x000000800f107810 */ /* 0x042fe40007ffe0ff */
[----:B------:R-:W-:-:S04]  /*14dd0*/  @P2 IADD3 R16, R15, -0x80, RZ ;  /* 0xffffff800f102810 */ /* 0x000fc80007ffe0ff */
[----:B------:R-:W-:Y:S01]  /*14de0*/  IADD3 R14, R14, R16, RZ ;  /* 0x000000100e0e7210 */ /* 0x000fe20007ffe0ff */
[----:B------:R-:W-:Y:S04]  /*14df0*/  STS.64 [R16], R148 ;  /* 0x0000009410007388 */ /* 0x000fe80000000a00 */
[----:B------:R1:W-:Y:S01]  /*14e00*/  STS.64 [R16+0x800], R150 ;  /* 0x0008009610007388 */ /* 0x0003e20000000a00 */
[----:B------:R-:W-:-:S03]  /*14e10*/  IMAD.IADD R15, R13, 0x1, R14 ;  /* 0x000000010d0f7824 */ /* 0x000fc600078e020e */
[----:B------:R-:W-:Y:S04]  /*14e20*/  STS.64 [R14], R136 ;  /* 0x000000880e007388 */ /* 0x000fe80000000a00 */
[----:B------:R2:W-:Y:S01]  /*14e30*/  STS.64 [R14+0x800], R138 ;  /* 0x0008008a0e007388 */ /* 0x0005e20000000a00 */
[----:B-1----:R-:W-:-:S03]  /*14e40*/  IADD3 R16, R13, R16, RZ ;  /* 0x000000100d107210 */ /* 0x002fc60007ffe0ff */
[----:B------:R-:W1:Y:S04]  /*14e50*/  S2R R13, SR_CTAID.Z ;  /* 0x00000000000d7919 */ /* 0x000e680000002700 */
[----:B------:R-:W-:Y:S04]  /*14e60*/  STS.64 [R16], R140 ;  /* 0x0000008c10007388 */ /* 0x000fe80000000a00 */
[----:B------:R-:W-:Y:S04]  /*14e70*/  STS.64 [R16+0x800], R142 ;  /* 0x0008008e10007388 */ /* 0x000fe80000000a00 */
[----:B------:R-:W-:Y:S04]  /*14e80*/  STS.64 [R15], R144 ;  /* 0x000000900f007388 */ /* 0x000fe80000000a00 */
[----:B------:R3:W-:Y:S04]  /*14e90*/  STS.64 [R15+0x800], R146 ;  /* 0x000800920f007388 */ /* 0x0007e80000000a00 */
[----:B------:R-:W-:Y:S06]  /*14ea0*/  BAR.SYNC.DEFER_BLOCKING 0x0 ;  /* 0x0000000000007b1d */ /* 0x000fec0000010000 */
[----:B--2---:R-:W2:Y:S01]  /*14eb0*/  S2R R14, SR_CTAID.Y ;  /* 0x00000000000e7919 */ /* 0x004ea20000002600 */
[----:B---3--:R-:W-:-:S03]  /*14ec0*/  IADD3 R15, -R244, RZ, RZ ;  /* 0x000000fff40f7210 */ /* 0x008fc60007ffe1ff */
[----:B------:R-:W3:Y:S04]  /*14ed0*/  LDS.128 R40, [R9.X4] ;  /* 0x0000000009287984 */ /* 0x000ee80000004c00 */
[----:B------:R-:W4:Y:S01]  /*14ee0*/  LDS.128 R36, [R9.X4+0x800] ;  /* 0x0008000009247984 */ /* 0x000f220000004c00 */
[----:B-1----:R-:W-:Y:S01]  /*14ef0*/  IMAD R13, R15, c[0x0][0x1c0], R13 ;  /* 0x000070000f0d7a24 */ /* 0x002fe200078e020d */
[----:B------:R-:W-:Y:S01]  /*14f00*/  SHF.R.S32.HI R15, RZ, 0x1f, R8 ;  /* 0x0000001fff0f7819 */ /* 0x000fe20000011408 */
[----:B--2---:R-:W-:Y:S01]  /*14f10*/  IMAD R14, R14, c[0x0][0x210], R244 ;  /* 0x000084000e0e7a24 */ /* 0x004fe200078e02f4 */
[----:B------:R-:W1:Y:S02]  /*14f20*/  LDS.128 R32, [R9.X4+0x1000] ;  /* 0x0010000009207984 */ /* 0x000e640000004c00 */
[----:B------:R-:W-:Y:S01]  /*14f30*/  LEA.HI R15, R15, R8, RZ, 0x2 ;  /* 0x000000080f0f7211 */ /* 0x000fe200078f10ff */
[----:B------:R-:W-:Y:S01]  /*14f40*/  IMAD R13, R14, c[0x0][0x1c0], R13 ;  /* 0x000070000e0d7a24 */ /* 0x000fe200078e020d */
[----:B------:R-:W2:Y:S02]  /*14f50*/  LDS.128 R28, [R9.X4+0x1800] ;  /* 0x00180000091c7984 */ /* 0x000ea40000004c00 */
[----:B------:R-:W-:-:S02]  /*14f60*/  LOP3.LUT R15, R15, 0xffffffc, RZ, 0xc0, !PT ;  /* 0x0ffffffc0f0f7812 */ /* 0x000fc400078ec0ff */
[----:B------:R-:W1:Y:S02]  /*14f70*/  LDS.128 R24, [R9.X4+0x2000] ;  /* 0x0020000009187984 */ /* 0x000e640000004c00 */
[----:B------:R-:W-:Y:S02]  /*14f80*/  IADD3 R15, R8, -R15, RZ ;  /* 0x8000000f080f7210 */ /* 0x000fe40007ffe0ff */
[----:B------:R-:W1:Y:S02]  /*14f90*/  LDS.128 R20, [R9.X4+0x2800] ;  /* 0x0028000009147984 */ /* 0x000e640000004c00 */
[----:B------:R-:W-:Y:S02]  /*14fa0*/  LEA R15, R15, R3, 0x4 ;  /* 0x000000030f0f7211 */ /* 0x000fe400078e20ff */
[----:B------:R-:W1:Y:S04]  /*14fb0*/  LDS.128 R16, [R9.X4+0x3000] ;  /* 0x0030000009107984 */ /* 0x000e680000004c00 */
[----:B------:R5:W1:Y:S04]  /*14fc0*/  LDS.128 R44, [R9.X4+0x3800] ;  /* 0x00380000092c7984 */ /* 0x000a680000004c00 */
[----:B-----5:R-:W5:Y:S02]  /*14fd0*/  S2R R9, SR_CTAID.X ;  /* 0x0000000000097919 */ /* 0x020f640000002500 */
[----:B-----5:R-:W-:-:S04]  /*14fe0*/  IMAD.SHL.U32 R9, R9, 0x40, RZ ;  /* 0x0000004009097824 */ /* 0x020fc800078e00ff */
[----:B------:R-:W-:Y:S01]  /*14ff0*/  IMAD R9, R13, c[0x0][0x214], R9 ;  /* 0x000085000d097a24 */ /* 0x000fe200078e0209 */
[----:B------:R-:W-:Y:S05]  /*15000*/  @P0 BRA `(.L_x_3441) ;  /* 0x000000a000000947 */ /* 0x000fea0003800000 */
[----:B-1234-:R-:W-:Y:S02]  /*15010*/  IADD3 R3, R15, 0x8, RZ ;  /* 0x000000080f037810 */ /* 0x01efe40007ffe0ff */
[----:B------:R-:W-:Y:S02]  /*15020*/  SHF.R.S32.HI R2, RZ, 0x1f, R15 ;  /* 0x0000001fff027819 */ /* 0x000fe4000001140f */
[----:B------:R-:W-:Y:S02]  /*15030*/  IADD3 R0, P0, R9, R15, RZ ;  /* 0x0000000f09007210 */ /* 0x000fe40007f1e0ff */
[-C--:B------:R-:W-:Y:S02]  /*15040*/  ISETP.GE.AND P2, PT, R15, R237.reuse, PT ;  /* 0x000000ed0f00720c */ /* 0x080fe40003f46270 */
[----:B------:R-:W-:Y:S02]  /*15050*/  ISETP.GE.AND P1, PT, R3, R237, PT ;  /* 0x000000ed0300720c */ /* 0x000fe40003f26270 */
[----:B------:R-:W-:-:S02]  /*15060*/  LEA.HI.X.SX32 R2, R9, R2, 0x1, P0 ;  /* 0x0000000209027211 */ /* 0x000fc400000f0eff */
[----:B------:R-:W-:-:S04]  /*15070*/  LEA R6, P0, R0, c[0x0][0x208], 0x2 ;  /* 0x0000820000067a11 */ /* 0x000fc800078010ff */
[----:B------:R-:W-:-:S05]  /*15080*/  LEA.HI.X R7, R0, c[0x0][0x20c], R2, 0x2, P0 ;  /* 0x0000830000077a11 */ /* 0x000fca00000f1402 */
[----:B------:R1:W-:Y:S04]  /*15090*/  @!P2 STG.E [R6.64], R4 ;  /* 0x000000040600a986 */ /* 0x0003e8000c10190c */
[----:B------:R1:W-:Y:S02]  /*150a0*/  @!P1 STG.E [R6.64+0x20], R5 ;  /* 0x0000200506009986 */ /* 0x0003e4000c10190c */
.L_x_3441:
[----:B-1234-:R-:W-:Y:S05]  /*150b0*/  BSYNC B0 ;  /* 0x0000000000007941 */ /* 0x01efea0003800000 */
.L_x_3440:
[----:B------:R-:W-:Y:S01]  /*150c0*/  IMAD.SHL.U32 R4, R10, 0x4, RZ ;  /* 0x000000040a047824 */ /* 0x000fe200078e00ff */
[C---:B------:R-:W-:Y:S01]  /*150d0*/  IADD3 R3, R12.reuse, 0x8, RZ ;  /* 0x000000080c037810 */ /* 0x040fe20007ffe0ff */
[----:B------:R-:W-:Y:S01]  /*150e0*/  IMAD R9, R9, c[0x0][0x22c], RZ ;  /* 0x00008b0009097a24 */ /* 0x000fe200078e02ff */
[C---:B------:R-:W-:Y:S02]  /*150f0*/  IADD3 R2, R12.reuse, 0x10, RZ ;  /* 0x000000100c027810 */ /* 0x040fe40007ffe0ff */
[----:B------:R-:W-:Y:S02]  /*15100*/  SHF.R.S32.HI R5, RZ, 0x1f, R4 ;  /* 0x0000001fff057819 */ /* 0x000fe40000011404 */
[----:B------:R-:W-:-:S02]  /*15110*/  IADD3 R0, R12, 0x18, RZ ;  /* 0x000000180c007810 */ /* 0x000fc40007ffe0ff */
[-C--:B------:R-:W-:Y:S01]  /*15120*/  ISETP.GE.AND P6, PT, R3, R237.reuse, PT ;  /* 0x000000ed0300720c */ /* 0x080fe20003fc6270 */
[----:B------:R-:W-:Y:S01]  /*15130*/  IMAD.WIDE R4, R12, 0x40, R4 ;  /* 0x000000400c047825 */ /* 0x000fe200078e0204 */
[-C--:B------:R-:W-:Y:S02]  /*15140*/  ISETP.GE.AND P5, PT, R2, R237.reuse, PT ;  /* 0x000000ed0200720c */ /* 0x080fe40003fa6270 */
[----:B------:R-:W-:Y:S02]  /*15150*/  ISETP.GE.AND P4, PT, R0, R237, PT ;  /* 0x000000ed0000720c */ /* 0x000fe40003f86270 */
[C---:B------:R-:W-:Y:S02]  /*15160*/  IADD3 R4, P0, R9.reuse, R4, RZ ;  /* 0x0000000409047210 */ /* 0x040fe40007f1e0ff */
[----:B------:R-:W-:Y:S02]  /*15170*/  IADD3 R3, R12, 0x20, RZ ;  /* 0x000000200c037810 */ /* 0x000fe40007ffe0ff */
[----:B------:R-:W-:-:S02]  /*15180*/  LEA.HI.X.SX32 R9, R9, R5, 0x1, P0 ;  /* 0x0000000509097211 */ /* 0x000fc400000f0eff */
[----:B------:R-:W-:Y:S02]  /*15190*/  LEA R6, P0, R4, c[0x0][0x1d8], 0x2 ;  /* 0x0000760004067a11 */ /* 0x000fe400078010ff */
[----:B------:R-:W-:Y:S02]  /*151a0*/  IADD3 R2, R12, 0x28, RZ ;  /* 0x000000280c027810 */ /* 0x000fe40007ffe0ff */
[----:B------:R-:W-:Y:S02]  /*151b0*/  LEA.HI.X R7, R4, c[0x0][0x1dc], R9, 0x2, P0 ;  /* 0x0000770004077a11 */ /* 0x000fe400000f1409 */
[C---:B------:R-:W-:Y:S02]  /*151c0*/  ISETP.GE.AND P0, PT, R12.reuse, R237, PT ;  /* 0x000000ed0c00720c */ /* 0x040fe40003f06270 */
[C---:B------:R-:W-:Y:S01]  /*151d0*/  IADD3 R0, R12.reuse, 0x30, RZ ;  /* 0x000000300c007810 */ /* 0x040fe20007ffe0ff */
[----:B------:R1:W-:Y:S01]  /*151e0*/  @!P6 STG.E.128 [R6.64+0x800], R36 ;  /* 0x000800240600e986 */ /* 0x0003e2000c101d0c */
[----:B------:R-:W-:-:S02]  /*151f0*/  IADD3 R12, R12, 0x38, RZ ;  /* 0x000000380c0c7810 */ /* 0x000fc40007ffe0ff */
[-C--:B------:R-:W-:Y:S01]  /*15200*/  ISETP.GE.AND P3, PT, R3, R237.reuse, PT ;  /* 0x000000ed0300720c */ /* 0x080fe20003f66270 */
[----:B------:R1:W-:Y:S01]  /*15210*/  @!P5 STG.E.128 [R6.64+0x1000], R32 ;  /* 0x001000200600d986 */ /* 0x0003e2000c101d0c */
[-C--:B------:R-:W-:Y:S02]  /*15220*/  ISETP.GE.AND P2, PT, R2, R237.reuse, PT ;  /* 0x000000ed0200720c */ /* 0x080fe40003f46270 */
[-C--:B------:R-:W-:Y:S01]  /*15230*/  ISETP.GE.AND P1, PT, R0, R237.reuse, PT ;  /* 0x000000ed0000720c */ /* 0x080fe20003f26270 */
[----:B------:R1:W-:Y:S04]  /*15240*/  @!P4 STG.E.128 [R6.64+0x1800], R28 ;  /* 0x0018001c0600c986 */ /* 0x0003e8000c101d0c */
[----:B------:R1:W-:Y:S04]  /*15250*/  @!P0 STG.E.64 [R6.64], R40 ;  /* 0x0000002806008986 */ /* 0x0003e8000c101b0c */
[----:B------:R1:W-:Y:S01]  /*15260*/  @!P0 STG.E.64 [R6.64+0x8], R42 ;  /* 0x0000082a06008986 */ /* 0x0003e2000c101b0c */
[----:B------:R-:W-:-:S03]  /*15270*/  ISETP.GE.AND P0, PT, R12, R237, PT ;  /* 0x000000ed0c00720c */ /* 0x000fc60003f06270 */
[----:B------:R1:W-:Y:S04]  /*15280*/  @!P3 STG.E.128 [R6.64+0x2000], R24 ;  /* 0x002000180600b986 */ /* 0x0003e8000c101d0c */
[----:B------:R1:W-:Y:S04]  /*15290*/  @!P2 STG.E.128 [R6.64+0x2800], R20 ;  /* 0x002800140600a986 */ /* 0x0003e8000c101d0c */
[----:B------:R1:W-:Y:S02]  /*152a0*/  @!P1 STG.E.128 [R6.64+0x3000], R16 ;  /* 0x0030001006009986 */ /* 0x0003e4000c101d0c */
[----:B------:R-:W-:Y:S05]  /*152b0*/  @P0 EXIT ;  /* 0x000000000000094d */ /* 0x000fea0003800000 */
[----:B------:R-:W-:Y:S01]  /*152c0*/  STG.E.128 [R6.64+0x3800], R44 ;  /* 0x0038002c06007986 */ /* 0x000fe2000c101d0c */
[----:B------:R-:W-:Y:S05]  /*152d0*/  EXIT ;  /* 0x000000000000794d */ /* 0x000fea0003800000 */
.L_x_3442:
        /* <DEDUP_REMOVED lines=10> */
.L_x_7774:


//--------------------- .text._ZN5flash24flash_fwd_splitkv_kernelI23Flash_fwd_kernel_traitsILi64ELi64ELi256ELi4ELb0ELb0EN7cutlass6half_tE19Flash_kernel_traitsILi64ELi64ELi256ELi4ES3_EELb1ELb0ELb0ELb0ELb1ELb1ELb1ELb0EEEvNS_16Flash_fwd_paramsE --------------------------
	.section	.text._ZN5flash24flash_fwd_splitkv_kernelI23Flash_fwd_kernel_traitsILi64ELi64ELi256ELi4ELb0ELb0EN7cutlass6half_tE19Flash_kernel_traitsILi64ELi64ELi256ELi4ES3_EELb1ELb0ELb0ELb0ELb1ELb1ELb1ELb0EEEvNS_16Flash_fwd_paramsE,"ax",@progbits
	.sectioninfo	@"SHI_REGISTERS=255"
	.align	128
        .global         _ZN5flash24flash_fwd_splitkv_kernelI23Flash_fwd_kernel_traitsILi64ELi64ELi256ELi4ELb0ELb0EN7cutlass6half_tE19Flash_kernel_traitsILi64ELi64ELi256ELi4ES3_EELb1ELb0ELb0ELb0ELb1ELb1ELb1ELb0EEEvNS_16Flash_fwd_paramsE
        .type           _ZN5flash24flash_fwd_splitkv_kernelI23Flash_fwd_kernel_traitsILi64ELi64ELi256ELi4ELb0ELb0EN7cutlass6half_tE19Flash_kernel_traitsILi64ELi64ELi256ELi4ES3_EELb1ELb0ELb0ELb0ELb1ELb1ELb1ELb0EEEvNS_16Flash_fwd_paramsE,@function
        .size           _ZN5flash24flash_fwd_splitkv_kernelI23Flash_fwd_kernel_traitsILi64ELi64ELi256ELi4ELb0ELb0EN7cutlass6half_tE19Flash_kernel_traitsILi64ELi64ELi256ELi4ES3_EELb1ELb0ELb0ELb0ELb1ELb1ELb1ELb0EEEvNS_16Flash_fwd_paramsE,(.L_x_7775 - _ZN5flash24flash_fwd_splitkv_kernelI23Flash_fwd_kernel_traitsILi64ELi64ELi256ELi4ELb0ELb0EN7cutlass6half_tE19Flash_kernel_traitsILi64ELi64ELi256ELi4ES3_EELb1ELb0ELb0ELb0ELb1ELb1ELb1ELb0EEEvNS_16Flash_fwd_paramsE)
        .other          _ZN5flash24flash_fwd_splitkv_kernelI23Flash_fwd_kernel_traitsILi64ELi64ELi256ELi4ELb0ELb0EN7cutlass6half_tE19Flash_kernel_traitsILi64ELi64ELi256ELi4ES3_EELb1ELb0ELb0ELb0ELb1ELb1ELb1ELb0EEEvNS_16Flash_fwd_paramsE,@"STO_CUDA_ENTRY STV_DEFAULT"
_ZN5flash24flash_fwd_splitkv_kernelI23Flash_fwd_kernel_traitsILi64ELi64ELi256ELi4ELb0ELb0EN7cutlass6half_tE19Flash_kernel_traitsILi64ELi64ELi256ELi4ES3_EELb1ELb0ELb0ELb0ELb1ELb1ELb1ELb0EEEvNS_16Flash_fwd_paramsE:
.text._ZN5flash24flash_fwd_splitkv_kernelI23Flash_fwd_kernel_traitsILi64ELi64ELi256ELi4ELb0ELb0EN7cutlass6half_tE19Flash_kernel_traitsILi64ELi64ELi256ELi4ES3_EELb1ELb0ELb0ELb0ELb1ELb1ELb1ELb0EEEvNS_16Flash_fwd_paramsE:
[----:B------:R-:W-:Y:S02]  /*0000*/  MOV R1, c[0x0][0x28] ;  /* 0x00000a0000017a02 */ /* 0x000fe40000000f00 */
[----:B------:R-:W1:Y:S01]  /*0010*/  I2F.U32.RP R2, c[0x0][0x1c0] ;  /* 0x0000700000027b06 */ /* 0x000e620000209000 */
[----:B------:R-:W2:Y:S01]  /*0020*/  S2R R15, SR_CTAID.Z ;  /* 0x00000000000f7919 */ /* 0x000ea20000002700 */
[----:B------:R-:W-:Y:S01]  /*0030*/  ISETP.NE.U32.AND P1, PT, RZ, c[0x0][0x1c0], PT ;  /* 0x00007000ff007a0c */ /* 0x000fe20003f25070 */
[----:B------:R-:W-:Y:S01]  /*0040*/  IMAD.MOV.U32 R12, RZ, RZ, 0x4 ;  /* 0x00000004ff0c7424 */ /* 0x000fe200078e00ff */
[----:B------:R-:W-:Y:S01]  /*0050*/  ULDC.64 UR12, c[0x0][0x118] ;  /* 0x00004600000c7ab9 */ /* 0x000fe20000000a00 */
[----:B------:R-:W-:Y:S01]  /*0060*/  IMAD.MOV.U32 R11, RZ, RZ, -0x1 ;  /* 0xffffffffff0b7424 */ /* 0x000fe200078e00ff */
[----:B------:R-:W-:Y:S02]  /*0070*/  IADD3 R1, R1, -0x50, RZ ;  /* 0xffffffb001017810 */ /* 0x000fe40007ffe0ff */
        /* <DEDUP_REMOVED lines=14> */
[----:B------:R-:W-:Y:S02]  /*0160*/  ISETP.GE.U32.AND P0, PT, R0, c[0x0][0x1c0], PT ;  /* 0x0000700000007a0c */ /* 0x000fe40003f06070 */
        /* <DEDUP_REMOVED lines=9> */
[----:B------:R-:W-:Y:S01]  /*0200*/  ISETP.EQ.OR.EX P1, PT, RZ, c[0x0][0x24c], !P3, P1 ;  /* 0x00009300ff007a0c */ /* 0x000fe20005f22710 */
[----:B------:R1:W-:Y:S01]  /*0210*/  STL [R1+0x28], R16 ;  /* 0x0000281001007387 */ /* 0x0003e20000100800 */
[----:B------:R-:W-:Y:S01]  /*0220*/  ISETP.NE.AND.EX P0, PT, RZ, c[0x0][0x254], PT, P0 ;  /* 0x00009500ff007a0c */ /* 0x000fe20003f05300 */
[----:B------:R-:W-:-:S02]  /*0230*/  IMAD.WIDE R6, R16, R12, c[0x0][0x248] ;  /* 0x0000920010067625 */ /* 0x000fc400078e020c */
[----:B------:R2:W3:Y:S04]  /*0240*/  @P2 LDG.E R11, [R2.64] ;  /* 0x0000000c020b2981 */ /* 0x0004e8000c1e1900 */
[----:B------:R2:W3:Y:S01]  /*0250*/  @P2 LDG.E R4, [R2.64+0x4] ;  /* 0x0000040c02042981 */ /* 0x0004e2000c1e1900 */
[----:B------:R-:W-:-:S03]  /*0260*/  IMAD.MOV.U32 R8, RZ, RZ, RZ ;  /* 0x000000ffff087224 */ /* 0x000fc600078e00ff */
[----:B------:R1:W5:Y:S04]  /*0270*/  @!P1 LDG.E R10, [R6.64] ;  /* 0x0000000c060a9981 */ /* 0x000368000c1e1900 */
[----:B------:R-:W4:Y:S04]  /*0280*/  S2R R18, SR_CTAID.X ;  /* 0x0000000000127919 */ /* 0x000f280000002500 */
[----:B------:R-:W1:Y:S01]  /*0290*/  S2R R9, SR_CTAID.Y ;  /* 0x0000000000097919 */ /* 0x000e620000002600 */
[----:B--2---:R-:W-:-:S05]  /*02a0*/  @P0 IMAD.WIDE R2, R16, R12, c[0x0][0x250] ;  /* 0x0000940010020625 */ /* 0x004fca00078e020c */
[----:B------:R2:W5:Y:S01]  /*02b0*/  @P0 LDG.E R8, [R2.64] ;  /* 0x0000000c02080981 */ /* 0x000562000c1e1900 */
[----:B------:R-:W-:-:S04]  /*02c0*/  ISETP.NE.U32.AND P0, PT, RZ, c[0x0][0x248], PT ;  /* 0x00009200ff007a0c */ /* 0x000fc80003f05070 */
[----:B------:R-:W-:Y:S01]  /*02d0*/  ISETP.NE.AND.EX P0, PT, RZ, c[0x0][0x24c], PT, P0 ;  /* 0x00009300ff007a0c */ /* 0x000fe20003f05300 */
[----:B------:R-:W-:-:S04]  /*02e0*/  IMAD.MOV R0, RZ, RZ, -R16 ;  /* 0x000000ffff007224 */ /* 0x000fc800078e0a10 */
[----:B------:R-:W-:Y:S02]  /*02f0*/  IMAD R15, R0, c[0x0][0x1c0], R15 ;  /* 0x00007000000f7a24 */ /* 0x000fe400078e020f */
[----:B---3--:R-:W-:Y:S02]  /*0300*/  @P2 IMAD.IADD R90, R4, 0x1, -R11 ;  /* 0x00000001045a2824 */ /* 0x008fe400078e0a0b */
[----:B------:R-:W-:-:S04]  /*0310*/  @!P2 IMAD.MOV.U32 R90, RZ, RZ, c[0x0][0x214] ;  /* 0x00008500ff5aa624 */ /* 0x000fc800078e00ff */
[----:B------:R-:W-:Y:S05]  /*0320*/  @!P0 BRA `(.L_x_3443) ;  /* 0x0000004000008947 */ /* 0x000fea0003800000 */
[----:B-12-4-:R-:W2:Y:S02]  /*0330*/  @P3 LDG.E R0, [R6.64+0x4] ;  /* 0x0000040c06003981 */ /* 0x016ea4000c1e1900 */
[----:B--2--5:R-:W-:-:S06]  /*0340*/  @P3 IADD3 R4, R0, -R10, RZ ;  /* 0x8000000a00043210 */ /* 0x024fcc0007ffe0ff */
[----:B------:R1:W5:Y:S01]  /*0350*/  @!P3 LDG.E R4, [R6.64] ;  /* 0x0000000c0604b981 */ /* 0x000362000c1e1900 */
[----:B------:R-:W-:Y:S05]  /*0360*/  BRA `(.L_x_3444) ;  /* 0x0000001000007947 */ /* 0x000fea0003800000 */
.L_x_3443:
[----:B-12-4-:R-:W-:Y:S02]  /*0370*/  MOV R4, c[0x0][0x218] ;  /* 0x0000860000047a02 */ /* 0x016fe40000000f00 */
.L_x_3444:
[----:B------:R-:W-:-:S04]  /*0380*/  ISETP.NE.U32.AND P2, PT, RZ, c[0x0][0x258], PT ;  /* 0x00009600ff007a0c */ /* 0x000fc80003f45070 */
[----:B------:R-:W-:-:S13]  /*0390*/  ISETP.NE.AND.EX P2, PT, RZ, c[0x0][0x25c], PT, P2 ;  /* 0x00009700ff007a0c */ /* 0x000fda0003f45320 */
[----:B------:R-:W-:-:S06]  /*03a0*/  @P2 IMAD.WIDE R2, R16, R12, c[0x0][0x258] ;  /* 0x0000960010022625 */ /* 0x000fcc00078e020c */
        /* <DEDUP_REMOVED lines=9> */
[----:B-1----:R-:W-:Y:S01]  /*0440*/  IABS R6, c[0x0][0x10] ;  /* 0x0000040000067a13 */ /* 0x002fe20000000000 */
        /* <DEDUP_REMOVED lines=31> */
[----:B------:R-:W-:Y:S02]  /*0640*/  IADD3 R2, R2, c[0x0][0x2e8], R88 ;  /* 0x0000ba0002027a10 */ /* 0x000fe40007ffe058 */
[----:B------:R-:W-:Y:S02]  /*0650*/  @P2 IADD3 R0, R0, 0x1, RZ ;  /* 0x0000000100002810 */ /* 0x000fe40007ffe0ff */
[----:B------:R-:W-:Y:S02]  /*0660*/  SHF.R.S32.HI R3, RZ, 0x1f, R2 ;  /* 0x0000001fff037819 */ /* 0x000fe40000011402 */
[----:B------:R-:W-:Y:S01]  /*0670*/  SHF.R.S32.HI R4, RZ, 0x8, R4 ;  /* 0x00000008ff047819 */ /* 0x000fe20000011404 */
[----:B------:R-:W-:Y:S01]  /*0680*/  @!P0 IMAD.MOV R0, RZ, RZ, -R0 ;  /* 0x000000ffff008224 */ /* 0x000fe200078e0a00 */
[----:B------:R-:W-:-:S02]  /*0690*/  @!P1 LOP3.LUT R0, RZ, c[0x0][0x10], RZ, 0x33, !PT ;  /* 0x00000400ff009a12 */ /* 0x000fc400078e33ff */
[----:B------:R-:W-:-:S03]  /*06a0*/  LEA.HI R2, R3, R2, RZ, 0x8 ;  /* 0x0000000203027211 */ /* 0x000fc600078f40ff */
[----:B------:R-:W-:-:S04]  /*06b0*/  IMAD R201, R0, R9, RZ ;  /* 0x0000000900c97224 */ /* 0x000fc800078e02ff */
        /* <DEDUP_REMOVED lines=8> */
[----:B-1----:R-:W-:Y:S01]  /*0740*/  SHF.R.S32.HI R4, RZ, 0x1f, R198 ;  /* 0x0000001fff047819 */ /* 0x002fe200000114c6 */
[----:B------:R-:W-:Y:S01]  /*0750*/  IMAD R0, R9, c[0x0][0x210], R16 ;  /* 0x0000840009007a24 */ /* 0x000fe200078e0210 */
[----:B------:R-:W-:Y:S01]  /*0760*/  LOP3.LUT P6, RZ, R198, 0xf, RZ, 0xc0, !PT ;  /* 0x0000000fc6ff7812 */ /* 0x000fe200078cc0ff */
[----:B------:R-:W-:Y:S01]  /*0770*/  IMAD.IADD R6, R90, 0x1, -R199 ;  /* 0x000000015a067824 */ /* 0x000fe200078e0ac7 */
[----:B------:R-:W-:Y:S01]  /*0780*/  LEA.HI R4, R4, R198, RZ, 0x4 ;  /* 0x000000c604047211 */ /* 0x000fe200078f20ff */
[----:B------:R-:W-:-:S03]  /*0790*/  IMAD R0, R0, c[0x0][0x1c0], R15 ;  /* 0x0000700000007a24 */ /* 0x000fc600078e020f */
        /* <DEDUP_REMOVED lines=8> */
[C---:B------:R-:W-:Y:S02]  /*0820*/  IADD3 R8, R0.reuse, 0x10, RZ ;  /* 0x0000001000087810 */ /* 0x040fe40007ffe0ff */
[-C--:B------:R-:W-:Y:S02]  /*0830*/  ISETP.GE.AND P5, PT, R9, R6.reuse, PT ;  /* 0x000000060900720c */ /* 0x080fe40003fa6270 */
[----:B------:R-:W-:Y:S02]  /*0840*/  SHF.R.S32.HI R3, RZ, 0x1f, R2 ;  /* 0x0000001fff037819 */ /* 0x000fe40000011402 */
[----:B------:R-:W-:-:S02]  /*0850*/  ISETP.GE.AND P2, PT, R0, R6, PT ;  /* 0x000000060000720c */ /* 0x000fc40003f46270 */
[----:B------:R-:W-:Y:S01]  /*0860*/  ISETP.GE.AND P1, PT, R8, R6, PT ;  /* 0x000000060800720c */ /* 0x000fe20003f26270 */
[C---:B------:R-:W-:Y:S01]  /*0870*/  IMAD.WIDE R2, R0.reuse, 0x40, R2 ;  /* 0x0000004000027825 */ /* 0x040fe200078e0202 */
[C---:B------:R-:W-:Y:S02]  /*0880*/  IADD3 R11, R0.reuse, 0x20, RZ ;  /* 0x00000020000b7810 */ /* 0x040fe40007ffe0ff */
[----:B------:R-:W-:Y:S02]  /*0890*/  IADD3 R14, R0, 0x28, RZ ;  /* 0x00000028000e7810 */ /* 0x000fe40007ffe0ff */
[C---:B------:R-:W-:Y:S02]  /*08a0*/  IADD3 R2, P0, R4.reuse, R2, RZ ;  /* 0x0000000204027210 */ /* 0x040fe40007f1e0ff */
[----:B------:R-:W-:Y:S02]  /*08b0*/  ISETP.GE.AND P4, PT, R11, R6, PT ;  /* 0x000000060b00720c */ /* 0x000fe40003f86270 */
[----:B------:R-:W-:-:S02]  /*08c0*/  LEA.HI.X.SX32 R3, R4, R3, 0x1, P0 ;  /* 0x0000000304037211 */ /* 0x000fc400000f0eff */
[----:B------:R-:W-:Y:S02]  /*08d0*/  LEA R4, P0, R2, c[0x0][0x1d8], 0x2 ;  /* 0x0000760002047a11 */ /* 0x000fe400078010ff */
[----:B------:R-:W-:Y:S02]  /*08e0*/  IADD3 R13, R0, 0x30, RZ ;  /* 0x00000030000d7810 */ /* 0x000fe40007ffe0ff */
[----:B------:R-:W-:Y:S02]  /*08f0*/  LEA.HI.X R5, R2, c[0x0][0x1dc], R3, 0x2, P0 ;  /* 0x0000770002057a11 */ /* 0x000fe400000f1403 */
[-C--:B------:R-:W-:Y:S02]  /*0900*/  ISETP.GE.AND P0, PT, R12, R6.reuse, PT ;  /* 0x000000060c00720c */ /* 0x080fe40003f06270 */
[----:B------:R-:W-:Y:S01]  /*0910*/  IADD3 R10, R0, 0x38, RZ ;  /* 0x00000038000a7810 */ /* 0x000fe20007ffe0ff */
[----:B------:R-:W-:Y:S01]  /*0920*/  @!P5 STG.E.128 [R4.64+0x800], RZ ;  /* 0x000800ff0400d986 */ /* 0x000fe2000c101d0c */
[----:B------:R-:W-:-:S02]  /*0930*/  ISETP.GE.OR P5, PT, R9, R6, P6 ;  /* 0x000000060900720c */ /* 0x000fc400037a6670 */
[----:B------:R-:W-:Y:S01]  /*0940*/  SHF.R.S32.HI R2, RZ, 0x1f, R7 ;  /* 0x0000001fff027819 */ /* 0x000fe20000011407 */
[----:B------:R-:W-:Y:S01]  /*0950*/  @!P2 STG.E.128 [R4.64], RZ ;  /* 0x000000ff0400a986 */ /* 0x000fe2000c101d0c */
[-C--:B------:R-:W-:Y:S02]  /*0960*/  ISETP.GE.AND P3, PT, R14, R6.reuse, PT ;  /* 0x000000060e00720c */ /* 0x080fe40003f66270 */
[-C--:B------:R-:W-:Y:S01]  /*0970*/  ISETP.GE.AND P2, PT, R13, R6.reuse, PT ;  /* 0x000000060d00720c */ /* 0x080fe20003f46270 */
[----:B------:R-:W-:Y:S01]  /*0980*/  @!P1 STG.E.128 [R4.64+0x1000], RZ ;  /* 0x001000ff04009986 */ /* 0x000fe2000c101d0c */
[----:B------:R-:W-:-:S03]  /*0990*/  ISETP.GE.AND P1, PT, R10, R6, PT ;  /* 0x000000060a00720c */ /* 0x000fc60003f26270 */
[----:B------:R-:W-:Y:S01]  /*09a0*/  @!P0 STG.E.128 [R4.64+0x1800], RZ ;  /* 0x001800ff04008986 */ /* 0x000fe2000c101d0c */
[----:B------:R-:W-:-:S03]  /*09b0*/  IADD3 R3, P0, R7, R0, RZ ;  /* 0x0000000007037210 */ /* 0x000fc60007f1e0ff */
[----:B------:R-:W-:Y:S01]  /*09c0*/  @!P4 STG.E.128 [R4.64+0x2000], RZ ;  /* 0x002000ff0400c986 */ /* 0x000fe2000c101d0c */
[----:B------:R-:W-:Y:S02]  /*09d0*/  LEA.HI.X.SX32 R7, R0, R2, 0x1, P0 ;  /* 0x0000000200077211 */ /* 0x000fe400000f0eff */
[C---:B------:R-:W-:Y:S01]  /*09e0*/  LEA R2, P0, R3.reuse, c[0x0][0x208], 0x2 ;  /* 0x0000820003027a11 */ /* 0x040fe200078010ff */
[----:B------:R-:W-:Y:S01]  /*09f0*/  @!P3 STG.E.128 [R4.64+0x2800], RZ ;  /* 0x002800ff0400b986 */ /* 0x000fe2000c101d0c */
[-C--:B------:R-:W-:Y:S02]  /*0a00*/  ISETP.GE.OR P4, PT, R8, R6.reuse, P6 ;  /* 0x000000060800720c */ /* 0x080fe40003786670 */
[----:B------:R-:W-:Y:S01]  /*0a10*/  LEA.HI.X R3, R3, c[0x0][0x20c], R7, 0x2, P0 ;  /* 0x0000830003037a11 */ /* 0x000fe200000f1407 */
[----:B------:R-:W-:Y:S01]  /*0a20*/  @!P5 IMAD.MOV.U32 R7, RZ, RZ, -0x800000 ;  /* 0xff800000ff07d424 */ /* 0x000fe200078e00ff */
[----:B------:R-:W-:Y:S01]  /*0a30*/  @!P2 STG.E.128 [R4.64+0x3000], RZ ;  /* 0x003000ff0400a986 */ /* 0x000fe2000c101d0c */
[----:B------:R-:W-:-:S02]  /*0a40*/  ISETP.GE.OR P3, PT, R12, R6, P6 ;  /* 0x000000060c00720c */ /* 0x000fc40003766670 */
[-C--:B------:R-:W-:Y:S01]  /*0a50*/  ISETP.GE.OR P2, PT, R11, R6.reuse, P6 ;  /* 0x000000060b00720c */ /* 0x080fe20003746670 */
[----:B------:R1:W-:Y:S01]  /*0a60*/  @!P1 STG.E.128 [R4.64+0x3800], RZ ;  /* 0x003800ff04009986 */ /* 0x0003e2000c101d0c */
[-C--:B------:R-:W-:Y:S02]  /*0a70*/  ISETP.GE.OR P1, PT, R14, R6.reuse, P6 ;  /* 0x000000060e00720c */ /* 0x080fe40003726670 */
[-C--:B------:R-:W-:Y:S01]  /*0a80*/  ISETP.GE.OR P0, PT, R13, R6.reuse, P6 ;  /* 0x000000060d00720c */ /* 0x080fe20003706670 */
[----:B------:R3:W-:Y:S01]  /*0a90*/  @!P5 STG.E [R2.64+0x20], R7 ;  /* 0x000020070200d986 */ /* 0x0007e2000c10190c */
[-C--:B------:R-:W-:Y:S01]  /*0aa0*/  ISETP.GE.OR P5, PT, R0, R6.reuse, P6 ;  /* 0x000000060000720c */ /* 0x080fe200037a6670 */
[----:B------:R-:W-:Y:S01]  /*0ab0*/  @!P4 IMAD.MOV.U32 R0, RZ, RZ, -0x800000 ;  /* 0xff800000ff00c424 */ /* 0x000fe200078e00ff */
[----:B------:R-:W-:-:S04]  /*0ac0*/  ISETP.GE.OR P6, PT, R10, R6, P6 ;  /* 0x000000060a00720c */ /* 0x000fc800037c6670 */
[----:B------:R4:W-:Y:S07]  /*0ad0*/  @!P4 STG.E [R2.64+0x40], R0 ;  /* 0x000040000200c986 */ /* 0x0009ee000c10190c */
[----:B------:R-:W-:-:S05]  /*0ae0*/  @!P5 IMAD.MOV.U32 R8, RZ, RZ, -0x800000 ;  /* 0xff800000ff08d424 */ /* 0x000fca00078e00ff */
[----:B------:R2:W-:Y:S01]  /*0af0*/  @!P5 STG.E [R2.64], R8 ;  /* 0x000000080200d986 */ /* 0x0005e2000c10190c */
[----:B-1----:R-:W-:Y:S02]  /*0b00*/  @!P2 IMAD.MOV.U32 R5, RZ, RZ, -0x800000 ;  /* 0xff800000ff05a424 */ /* 0x002fe400078e00ff */
[----:B------:R-:W-:-:S03]  /*0b10*/  @!P1 IMAD.MOV.U32 R4, RZ, RZ, -0x800000 ;  /* 0xff800000ff049424 */ /* 0x000fc600078e00ff */
[----:B------:R2:W-:Y:S01]  /*0b20*/  @!P2 STG.E [R2.64+0x80], R5 ;  /* 0x000080050200a986 */ /* 0x0005e2000c10190c */
[----:B---3--:R-:W-:-:S03]  /*0b30*/  @!P3 IMAD.MOV.U32 R7, RZ, RZ, -0x800000 ;  /* 0xff800000ff07b424 */ /* 0x008fc600078e00ff */
[----:B------:R2:W-:Y:S01]  /*0b40*/  @!P1 STG.E [R2.64+0xa0], R4 ;  /* 0x0000a00402009986 */ /* 0x0005e2000c10190c */
[----:B----4-:R-:W-:-:S03]  /*0b50*/  @!P0 IMAD.MOV.U32 R0, RZ, RZ, -0x800000 ;  /* 0xff800000ff008424 */ /* 0x010fc600078e00ff */
[----:B------:R2:W-:Y:S04]  /*0b60*/  @!P3 STG.E [R2.64+0x60], R7 ;  /* 0x000060070200b986 */ /* 0x0005e8000c10190c */
[----:B------:R2:W-:Y:S01]  /*0b70*/  @!P0 STG.E [R2.64+0xc0], R0 ;  /* 0x0000c00002008986 */ /* 0x0005e2000c10190c */
[----:B------:R-:W-:Y:S05]  /*0b80*/  @P6 EXIT ;  /* 0x000000000000694d */ /* 0x000fea0003800000 */
[----:B--2---:R-:W-:-:S05]  /*0b90*/  MOV R0, 0xff800000 ;  /* 0xff80000000007802 */ /* 0x004fca0000000f00 */
[----:B------:R-:W-:Y:S01]  /*0ba0*/  STG.E [R2.64+0xe0], R0 ;  /* 0x0000e00002007986 */ /* 0x000fe2000c10190c */
[----:B------:R-:W-:Y:S05]  /*0bb0*/  EXIT ;  /* 0x000000000000794d */ /* 0x000fea0003800000 */
.L_x_3445:
[----:B-1----:R-:W-:Y:S01]  /*0bc0*/  ISETP.NE.U32.AND P2, PT, RZ, c[0x0][0x2c0], PT ;  /* 0x0000b000ff007a0c */ /* 0x002fe20003f45070 */
        /* <DEDUP_REMOVED lines=8> */
[----:B------:R-:W-:Y:S01]  /*0c50*/  IMAD.MOV.U32 R4, RZ, RZ, RZ ;  /* 0x000000ffff047224 */ /* 0x000fe200078e00ff */
[----:B------:R-:W-:Y:S01]  /*0c60*/  PLOP3.LUT P0, PT, PT, PT, PT, 0x8, 0x0 ;  /* 0x000000000000781c */ /* 0x000fe20003f0e170 */
        /* <DEDUP_REMOVED lines=15> */
[----:B------:R-:W3:Y:S01]  /*0d60*/  I2F.RP R2, R203 ;  /* 0x000000cb00027306 */ /* 0x000ee20000209400 */
[----:B------:R-:W-:-:S04]  /*0d70*/  LEA R7, R29, 0xffffff00, 0x8 ;  /* 0xffffff001d077811 */ /* 0x000fc800078e40ff */
[----:B------:R-:W-:-:S03]  /*0d80*/  IABS R4, R7 ;  /* 0x0000000700047213 */ /* 0x000fc60000000000 */
[----:B---3--:R-:W3:Y:S02]  /*0d90*/  MUFU.RCP R2, R2 ;  /* 0x0000000200027308 */ /* 0x008ee40000001000 */
[----:B---3--:R-:W-:-:S06]  /*0da0*/  IADD3 R2, R2, 0xffffffe, RZ ;  /* 0x0ffffffe02027810 */ /* 0x008fcc0007ffe0ff */
[----:B------:R-:W3:Y:S02]  /*0db0*/  F2I.FTZ.U32.TRUNC.NTZ R3, R2 ;  /* 0x0000000200037305 */ /* 0x000ee4000021f000 */
[----:B---3--:R-:W-:Y:S02]  /*0dc0*/  IMAD.MOV R0, RZ, RZ, -R3 ;  /* 0x000000ffff007224 */ /* 0x008fe400078e0a03 */
        /* <DEDUP_REMOVED lines=19> */
[----:B------:R3:W4:Y:S01]  /*0f00*/  LDG.E R6, [R2.64] ;  /* 0x0000000c02067981 */ /* 0x000722000c1e1900 */
[----:B------:R-:W-:Y:S02]  /*0f10*/  IABS R8, c[0x0][0x1c8] ;  /* 0x0000720000087a13 */ /* 0x000fe40000000000 */
[----:B------:R-:W-:Y:S02]  /*0f20*/  IABS R5, R15 ;  /* 0x0000000f00057213 */ /* 0x000fe40000000000 */
[----:B---3--:R-:W3:Y:S08]  /*0f30*/  I2F.RP R2, R8 ;  /* 0x0000000800027306 */ /* 0x008ef00000209400 */
[----:B---3--:R-:W3:Y:S02]  /*0f40*/  MUFU.RCP R2, R2 ;  /* 0x0000000200027308 */ /* 0x008ee40000001000 */
[----:B---3--:R-:W-:-:S06]  /*0f50*/  IADD3 R2, R2, 0xffffffe, RZ ;  /* 0x0ffffffe02027810 */ /* 0x008fcc0007ffe0ff */
[----:B------:R-:W3:Y:S02]  /*0f60*/  F2I.FTZ.U32.TRUNC.NTZ R3, R2 ;  /* 0x0000000200037305 */ /* 0x000ee4000021f000 */
[----:B---3--:R-:W-:Y:S01]  /*0f70*/  IMAD.MOV R0, RZ, RZ, -R3 ;  /* 0x000000ffff007224 */ /* 0x008fe200078e0a03 */
        /* <DEDUP_REMOVED lines=24> */
[----:B----4-:R-:W-:Y:S01]  /*1100*/  SHF.R.S32.HI R5, RZ, 0x1f, R6 ;  /* 0x0000001fff057819 */ /* 0x010fe20000011406 */
[----:B-----5:R-:W-:-:S04]  /*1110*/  IMAD.WIDE.U32 R8, R6, c[0x0][0x180], RZ ;  /* 0x0000600006087a25 */ /* 0x020fc800078e00ff */
[C---:B------:R-:W-:Y:S02]  /*1120*/  IMAD R2, R5.reuse, c[0x0][0x180], RZ ;  /* 0x0000600005027a24 */ /* 0x040fe400078e02ff */
[----:B------:R-:W-:Y:S02]  /*1130*/  IMAD R5, R5, c[0x0][0x188], RZ ;  /* 0x0000620005057a24 */ /* 0x000fe400078e02ff */
[----:B------:R-:W-:-:S05]  /*1140*/  IMAD R2, R6, c[0x0][0x184], R2 ;  /* 0x0000610006027a24 */ /* 0x000fca00078e0202 */
[----:B------:R-:W-:Y:S01]  /*1150*/  IADD3 R3, R9, R2, RZ ;  /* 0x0000000209037210 */ /* 0x000fe20007ffe0ff */
[----:B------:R-:W-:Y:S02]  /*1160*/  IMAD.MOV.U32 R2, RZ, RZ, R8 ;  /* 0x000000ffff027224 */ /* 0x000fe400078e0008 */
[----:B------:R-:W-:Y:S02]  /*1170*/  IMAD R8, R6, c[0x0][0x18c], R5 ;  /* 0x0000630006087a24 */ /* 0x000fe400078e0205 */
[----:B------:R-:W-:-:S04]  /*1180*/  IMAD.WIDE.U32 R2, R20, c[0x0][0x198], R2 ;  /* 0x0000660014027a25 */ /* 0x000fc800078e0002 */
[----:B------:R-:W-:Y:S01]  /*1190*/  IMAD.WIDE.U32 R6, R6, c[0x0][0x188], RZ ;  /* 0x0000620006067a25 */ /* 0x000fe200078e00ff */
[----:B------:R-:W-:-:S03]  /*11a0*/  IADD3 R3, R3, R4, RZ ;  /* 0x0000000403037210 */ /* 0x000fc60007ffe0ff */
[----:B------:R-:W-:Y:S01]  /*11b0*/  IMAD R4, R28, c[0x0][0x1b0], RZ ;  /* 0x00006c001c047a24 */ /* 0x000fe200078e02ff */
[----:B------:R-:W-:Y:S01]  /*11c0*/  IADD3 R12, R7, R8, RZ ;  /* 0x00000008070c7210 */ /* 0x000fe20007ffe0ff */
[----:B------:R-:W-:-:S04]  /*11d0*/  IMAD.WIDE.U32 R2, R0, c[0x0][0x1b0], R2 ;  /* 0x00006c0000027a25 */ /* 0x000fc800078e0002 */
[----:B------:R-:W-:Y:S01]  /*11e0*/  IMAD R4, R0, c[0x0][0x1b4], R4 ;  /* 0x00006d0000047a24 */ /* 0x000fe200078e0204 */
[----:B------:R-:W-:Y:S01]  /*11f0*/  MOV R13, R2 ;  /* 0x00000002000d7202 */ /* 0x000fe20000000f00 */
[----:B------:R-:W-:Y:S02]  /*1200*/  IMAD.MOV.U32 R5, RZ, RZ, R6 ;  /* 0x000000ffff057224 */ /* 0x000fe400078e0006 */
[----:B------:R-:W-:Y:S01]  /*1210*/  IMAD.IADD R14, R3, 0x1, R4 ;  /* 0x00000001030e7824 */ /* 0x000fe200078e0204 */
[----:B------:R-:W-:Y:S05]  /*1220*/  BRA `(.L_x_3447) ;  /* 0x0000048000007947 */ /* 0x000fea0003800000 */
.L_x_3446:
        /* <DEDUP_REMOVED lines=17> */
.L_x_3448:
[----:B------:R-:W-:Y:S02]  /*1340*/  IABS R7, c[0x0][0x1c8] ;  /* 0x0000720000077a13 */ /* 0x000fe40000000000 */
[----:B------:R-:W-:Y:S02]  /*1350*/  IABS R4, R15 ;  /* 0x0000000f00047213 */ /* 0x000fe40000000000 */
[----:B------:R-:W3:Y:S01]  /*1360*/  I2F.RP R2, R7 ;  /* 0x0000000700027306 */ /* 0x000ee20000209400 */
[----:B------:R-:W-:-:S04]  /*1370*/  LEA R20, R29, 0xffffff00, 0x8 ;  /* 0xffffff001d147811 */ /* 0x000fc800078e40ff */
[----:B------:R-:W-:-:S03]  /*1380*/  SHF.R.S32.HI R25, RZ, 0x1f, R20 ;  /* 0x0000001fff197819 */ /* 0x000fc60000011414 */
[----:B---3--:R-:W3:Y:S02]  /*1390*/  MUFU.RCP R2, R2 ;  /* 0x0000000200027308 */ /* 0x008ee40000001000 */
[----:B---3--:R-:W-:-:S06]  /*13a0*/  IADD3 R2, R2, 0xffffffe, RZ ;  /* 0x0ffffffe02027810 */ /* 0x008fcc0007ffe0ff */
[----:B------:R-:W3:Y:S02]  /*13b0*/  F2I.FTZ.U32.TRUNC.NTZ R3, R2 ;  /* 0x0000000200037305 */ /* 0x000ee4000021f000 */
[----:B---3--:R-:W-:Y:S02]  /*13c0*/  IMAD.MOV R0, RZ, RZ, -R3 ;  /* 0x000000ffff007224 */ /* 0x008fe400078e0a03 */
[----:B------:R-:W-:Y:S02]  /*13d0*/  IMAD.MOV.U32 R2, RZ, RZ, RZ ;  /* 0x000000ffff027224 */ /* 0x000fe400078e00ff */
[----:B------:R-:W-:-:S04]  /*13e0*/  IMAD R0, R0, R7, RZ ;  /* 0x0000000700007224 */ /* 0x000fc800078e02ff */
[----:B------:R-:W-:Y:S01]  /*13f0*/  IMAD.HI.U32 R0, R3, R0, R2 ;  /* 0x0000000003007227 */ /* 0x000fe200078e0002 */
[----:B------:R-:W-:-:S03]  /*1400*/  MOV R2, R4 ;  /* 0x0000000400027202 */ /* 0x000fc60000000f00 */
[----:B------:R-:W-:Y:S02]  /*1410*/  IMAD R4, R25, c[0x0][0x198], RZ ;  /* 0x0000660019047a24 */ /* 0x000fe400078e02ff */
[----:B------:R-:W-:-:S04]  /*1420*/  IMAD.HI.U32 R0, R0, R2, RZ ;  /* 0x0000000200007227 */ /* 0x000fc800078e00ff */
[----:B------:R-:W-:Y:S02]  /*1430*/  IMAD.MOV R3, RZ, RZ, -R0 ;  /* 0x000000ffff037224 */ /* 0x000fe400078e0a00 */
[----:B------:R-:W-:Y:S02]  /*1440*/  IMAD R4, R20, c[0x0][0x19c], R4 ;  /* 0x0000670014047a24 */ /* 0x000fe400078e0204 */
[----:B------:R-:W-:Y:S02]  /*1450*/  IMAD R2, R7, R3, R2 ;  /* 0x0000000307027224 */ /* 0x000fe400078e0202 */
[----:B------:R-:W-:-:S03]  /*1460*/  IMAD.MOV.U32 R3, RZ, RZ, R6 ;  /* 0x000000ffff037224 */ /* 0x000fc600078e0006 */
[----:B------:R-:W-:-:S13]  /*1470*/  ISETP.GT.U32.AND P1, PT, R7, R2, PT ;  /* 0x000000020700720c */ /* 0x000fda0003f24070 */
[-C--:B------:R-:W-:Y:S02]  /*1480*/  @!P1 IADD3 R2, R2, -R7.reuse, RZ ;  /* 0x8000000702029210 */ /* 0x080fe40007ffe0ff */
[----:B------:R-:W-:Y:S02]  /*1490*/  @!P1 IADD3 R0, R0, 0x1, RZ ;  /* 0x0000000100009810 */ /* 0x000fe40007ffe0ff */
[----:B------:R-:W-:Y:S02]  /*14a0*/  ISETP.GE.U32.AND P3, PT, R2, R7, PT ;  /* 0x000000070200720c */ /* 0x000fe40003f66070 */
[----:B------:R-:W-:Y:S02]  /*14b0*/  LOP3.LUT R2, R15, c[0x0][0x1c8], RZ, 0x3c, !PT ;  /* 0x000072000f027a12 */ /* 0x000fe400078e3cff */
[----:B------:R-:W-:Y:S02]  /*14c0*/  ISETP.NE.AND P1, PT, RZ, c[0x0][0x1c8], PT ;  /* 0x00007200ff007a0c */ /* 0x000fe40003f25270 */
[----:B------:R-:W-:-:S02]  /*14d0*/  ISETP.GE.AND P2, PT, R2, RZ, PT ;  /* 0x000000ff0200720c */ /* 0x000fc40003f46270 */
[----:B------:R-:W-:Y:S02]  /*14e0*/  MOV R2, R5 ;  /* 0x0000000500027202 */ /* 0x000fe40000000f00 */
[----:B------:R-:W-:-:S03]  /*14f0*/  @P4 IADD3 R7, R8, R10, RZ ;  /* 0x0000000a08074210 */ /* 0x000fc60007ffe0ff */
        /* <DEDUP_REMOVED lines=27> */
.L_x_3447:
[----:B------:R-:W-:Y:S01]  /*16b0*/  ISETP.NE.AND P1, PT, R11, -0x1, PT ;  /* 0xffffffff0b00780c */ /* 0x000fe20003f25270 */
[----:B-----5:R-:W-:Y:S01]  /*16c0*/  IMAD.IADD R9, R90, 0x1, -R199 ;  /* 0x000000015a097824 */ /* 0x020fe200078e0ac7 */
[----:B------:R-:W-:Y:S01]  /*16d0*/  SHF.R.S32.HI R39, RZ, 0x1f, R198 ;  /* 0x0000001fff277819 */ /* 0x000fe200000114c6 */
[----:B------:R-:W-:Y:S01]  /*16e0*/  IMAD.MOV.U32 R196, RZ, RZ, c[0x0][0x198] ;  /* 0x00006600ffc47624 */ /* 0x000fe200078e00ff */
[----:B------:R-:W-:Y:S02]  /*16f0*/  IADD3 R200, R29, -0x1, RZ ;  /* 0xffffffff1dc87810 */ /* 0x000fe40007ffe0ff */
[CC--:B------:R-:W-:Y:S01]  /*1700*/  LEA.HI R7, R39.reuse, R198.reuse, RZ, 0x3 ;  /* 0x000000c627077211 */ /* 0x0c0fe200078f18ff */
[----:B------:R3:W-:Y:S01]  /*1710*/  STL [R1+0x2c], R9 ;  /* 0x00002c0901007387 */ /* 0x0007e20000100800 */
[----:B------:R-:W-:Y:S01]  /*1720*/  LEA.HI R8, R39, R198, RZ, 0x6 ;  /* 0x000000c627087211 */ /* 0x000fe200078f30ff */
[----:B------:R-:W-:Y:S01]  /*1730*/  IMAD.SHL.U32 R89, R200, 0x100, RZ ;  /* 0x00000100c8597824 */ /* 0x000fe200078e00ff */
[----:B------:R-:W-:Y:S01]  /*1740*/  SHF.R.S32.HI R10, RZ, 0x3, R7 ;  /* 0x00000003ff0a7819 */ /* 0x000fe20000011407 */
[----:B------:R-:W-:Y:S01]  /*1750*/  STL [R1+0x8], R200 ;  /* 0x000008c801007387 */ /* 0x000fe20000100800 */
[----:B------:R-:W-:Y:S01]  /*1760*/  MOV R38, c[0x0][0x19c] ;  /* 0x0000670000267a02 */ /* 0x000fe20000000f00 */
[----:B------:R-:W-:Y:S01]  /*1770*/  @P1 IMAD.WIDE.U32 R2, R11, c[0x0][0x190], RZ ;  /* 0x000064000b021a25 */ /* 0x000fe200078e00ff */
[----:B------:R-:W-:-:S02]  /*1780*/  @!P1 SHF.R.S32.HI R0, RZ, 0x1f, R16 ;  /* 0x0000001fff009819 */ /* 0x000fc40000011410 */
[----:B------:R-:W-:Y:S01]  /*1790*/  IADD3 R33, R10, 0x10, RZ ;  /* 0x000000100a217810 */ /* 0x000fe20007ffe0ff */
[----:B------:R-:W-:Y:S01]  /*17a0*/  @P1 IMAD R6, R11, c[0x0][0x194], R3 ;  /* 0x000065000b061a24 */ /* 0x000fe200078e0203 */
[----:B------:R-:W-:Y:S01]  /*17b0*/  @P1 MOV R4, R2 ;  /* 0x0000000200041202 */ /* 0x000fe20000000f00 */
[----:B------:R-:W-:Y:S01]  /*17c0*/  @!P1 IMAD R0, R0, c[0x0][0x178], RZ ;  /* 0x00005e0000009a24 */ /* 0x000fe200078e02ff */
[----:B------:R-:W-:Y:S01]  /*17d0*/  IADD3 R34, R10, 0x20, RZ ;  /* 0x000000200a227810 */ /* 0x000fe20007ffe0ff */
[----:B------:R-:W-:Y:S01]  /*17e0*/  @!P1 IMAD.WIDE.U32 R2, R16, c[0x0][0x178], RZ ;  /* 0x00005e0010029a25 */ /* 0x000fe200078e00ff */
[----:B------:R-:W-:Y:S02]  /*17f0*/  IADD3 R35, R10, 0x30, RZ ;  /* 0x000000300a237810 */ /* 0x000fe40007ffe0ff */
[----:B------:R-:W-:Y:S01]  /*1800*/  SHF.R.S32.HI R11, RZ, 0x1f, R10 ;  /* 0x0000001fff0b7819 */ /* 0x000fe2000001140a */
[----:B------:R-:W-:Y:S01]  /*1810*/  @!P1 IMAD R0, R16, c[0x0][0x17c], R0 ;  /* 0x00005f0010009a24 */ /* 0x000fe200078e0200 */
[----:B------:R-:W-:Y:S01]  /*1820*/  ISETP.GE.AND P3, PT, R34, R9, PT ;  /* 0x000000092200720c */ /* 0x000fe20003f66270 */
[----:B------:R-:W-:Y:S01]  /*1830*/  @!P1 IMAD.MOV.U32 R4, RZ, RZ, R2 ;  /* 0x000000ffff049224 */ /* 0x000fe200078e0002 */
[----:B------:R-:W-:Y:S01]  /*1840*/  LOP3.LUT R2, R7, 0xfffffff8, RZ, 0xc0, !PT ;  /* 0xfffffff807027812 */ /* 0x000fe200078ec0ff */
[----:B------:R-:W-:Y:S01]  /*1850*/  IMAD.WIDE R18, R18, 0x40, R10 ;  /* 0x0000004012127825 */ /* 0x000fe200078e020a */
[----:B------:R-:W-:-:S02]  /*1860*/  @!P1 IADD3 R6, R3, R0, RZ ;  /* 0x0000000003069210 */ /* 0x000fc40007ffe0ff */
[----:B------:R-:W-:Y:S02]  /*1870*/  SHF.R.S32.HI R0, RZ, 0x1f, R15 ;  /* 0x0000001fff007819 */ /* 0x000fe4000001140f */
[----:B------:R-:W-:Y:S02]  /*1880*/  IADD3 R36, -R2, R198, RZ ;  /* 0x000000c602247210 */ /* 0x000fe40007ffe1ff */
[-C--:B------:R-:W-:Y:S01]  /*1890*/  ISETP.GE.AND P1, PT, R33, R9.reuse, PT ;  /* 0x000000092100720c */ /* 0x080fe20003f26270 */
[----:B------:R-:W-:Y:S01]  /*18a0*/  IMAD R7, R0, c[0x0][0x1a8], RZ ;  /* 0x00006a0000077a24 */ /* 0x000fe200078e02ff */
[----:B------:R-:W-:Y:S01]  /*18b0*/  SHF.L.U32 R3, R36, 0x3, RZ ;  /* 0x0000000324037819 */ /* 0x000fe200000006ff */
[C---:B------:R-:W-:Y:S01]  /*18c0*/  IMAD.SHL.U32 R0, R10.reuse, 0x40, RZ ;  /* 0x000000400a007824 */ /* 0x040fe200078e00ff */
[----:B------:R-:W-:Y:S02]  /*18d0*/  ISETP.GE.AND P6, PT, R10, R9, PT ;  /* 0x000000090a00720c */ /* 0x000fe40003fc6270 */
[----:B------:R-:W-:-:S02]  /*18e0*/  IADD3 R2, P5, R3, R4, RZ ;  /* 0x0000000403027210 */ /* 0x000fc40007fbe0ff */
[----:B------:R-:W-:Y:S02]  /*18f0*/  LOP3.LUT R0, R0, 0x1c0, RZ, 0xc0, !PT ;  /* 0x000001c000007812 */ /* 0x000fe400078ec0ff */
[--C-:B------:R-:W-:Y:S02]  /*1900*/  SHF.R.S32.HI R4, RZ, 0x1f, R3.reuse ;  /* 0x0000001fff047819 */ /* 0x100fe40000011403 */
[C---:B------:R-:W-:Y:S02]  /*1910*/  IADD3 R26, P2, R3.reuse, R5, RZ ;  /* 0x00000005031a7210 */ /* 0x040fe40007f5e0ff */
[----:B------:R-:W-:Y:S02]  /*1920*/  LOP3.LUT R5, R0, 0x38, R3, 0xf8, !PT ;  /* 0x0000003800057812 */ /* 0x000fe400078ef803 */
[----:B------:R-:W-:Y:S01]  /*1930*/  IADD3 R22, P4, R3, R13, RZ ;  /* 0x0000000d03167210 */ /* 0x000fe20007f9e0ff */
[C---:B------:R-:W-:Y:S01]  /*1940*/  IMAD.X R3, R4.reuse, 0x1, R6, P5 ;  /* 0x0000000104037824 */ /* 0x040fe200028e0606 */
[----:B------:R-:W-:Y:S01]  /*1950*/  SHF.R.U32.HI R0, RZ, 0x3, R0 ;  /* 0x00000003ff007819 */ /* 0x000fe20000011600 */
[----:B------:R-:W-:Y:S01]  /*1960*/  IMAD.X R27, R4, 0x1, R12, P2 ;  /* 0x00000001041b7824 */ /* 0x000fe200010e060c */
[----:B------:R-:W-:Y:S01]  /*1970*/  ISETP.GE.AND P5, PT, R35, R9, PT ;  /* 0x000000092300720c */ /* 0x000fe20003fa6270 */
[----:B------:R-:W-:Y:S01]  /*1980*/  IMAD R6, R15, c[0x0][0x1ac], R7 ;  /* 0x00006b000f067a24 */ /* 0x000fe200078e0207 */
[----:B------:R-:W-:Y:S01]  /*1990*/  LOP3.LUT R0, R5, R0, RZ, 0x3c, !PT ;  /* 0x0000000005007212 */ /* 0x000fe200078e3cff */
[----:B------:R-:W-:Y:S01]  /*19a0*/  IMAD.WIDE.U32 R2, R15, c[0x0][0x1a8], R2 ;  /* 0x00006a000f027a25 */ /* 0x000fe200078e0002 */
[----:B------:R-:W-:-:S02]  /*19b0*/  SHF.L.U32 R5, R8, 0x3, RZ ;  /* 0x0000000308057819 */ /* 0x000fc400000006ff */
[----:B------:R-:W-:Y:S01]  /*19c0*/  IADD3.X R23, R4, R14, RZ, P4, !PT ;  /* 0x0000000e04177210 */ /* 0x000fe200027fe4ff */
[----:B------:R-:W-:Y:S01]  /*19d0*/  IMAD.IADD R3, R3, 0x1, R6 ;  /* 0x0000000103037824 */ /* 0x000fe200078e0206 */
[----:B------:R-:W-:Y:S01]  /*19e0*/  LOP3.LUT R237, R0, 0xfffffe00, R5, 0xf8, !PT ;  /* 0xfffffe0000ed7812 */ /* 0x000fe200078ef805 */
[----:B------:R-:W-:Y:S01]  /*19f0*/  @!P6 IMAD R7, R19, c[0x0][0x190], RZ ;  /* 0x000064001307ea24 */ /* 0x000fe200078e02ff */
[C---:B------:R-:W-:Y:S01]  /*1a00*/  @!P1 IADD3 R0, P2, R18.reuse, 0x10, RZ ;  /* 0x0000001012009810 */ /* 0x040fe20007f5e0ff */
[--C-:B------:R-:W-:Y:S01]  /*1a10*/  @!P1 IMAD.MOV.U32 R5, RZ, RZ, R3.reuse ;  /* 0x000000ffff059224 */ /* 0x100fe200078e0003 */
[C---:B------:R-:W-:Y:S01]  /*1a20*/  @!P3 IADD3 R14, P4, R18.reuse, 0x20, RZ ;  /* 0x00000020120eb810 */ /* 0x040fe20007f9e0ff */
[--C-:B---3--:R-:W-:Y:S01]  /*1a30*/  @!P3 IMAD.MOV.U32 R9, RZ, RZ, R3.reuse ;  /* 0x000000ffff09b224 */ /* 0x108fe200078e0003 */
[-C--:B------:R-:W-:Y:S01]  /*1a40*/  @!P1 IADD3.X R15, RZ, R19.reuse, RZ, P2, !PT ;  /* 0x00000013ff0f9210 */ /* 0x080fe200017fe4ff */
[----:B------:R-:W-:Y:S01]  /*1a50*/  @!P5 IMAD.MOV.U32 R13, RZ, RZ, R3 ;  /* 0x000000ffff0dd224 */ /* 0x000fe200078e0003 */
[C---:B------:R-:W-:Y:S01]  /*1a60*/  @!P5 IADD3 R16, P2, R18.reuse, 0x30, RZ ;  /* 0x000000301210d810 */ /* 0x040fe20007f5e0ff */
[----:B------:R-:W-:Y:S01]  /*1a70*/  @!P3 IMAD.X R6, RZ, RZ, R19, P4 ;  /* 0x000000ffff06b224 */ /* 0x000fe200020e0613 */
[-C--:B------:R-:W-:Y:S01]  /*1a80*/  @!P1 MOV R4, R2.reuse ;  /* 0x0000000200049202 */ /* 0x080fe20000000f00 */
[----:B------:R-:W-:Y:S01]  /*1a90*/  @!P1 IMAD R15, R15, c[0x0][0x190], RZ ;  /* 0x000064000f0f9a24 */ /* 0x000fe200078e02ff */
[----:B------:R-:W-:Y:S01]  /*1aa0*/  @!P5 IADD3.X R19, RZ, R19, RZ, P2, !PT ;  /* 0x00000013ff13d210 */ /* 0x000fe200017fe4ff */
[----:B------:R-:W-:Y:S01]  /*1ab0*/  @!P6 IMAD R24, R18, c[0x0][0x194], R7 ;  /* 0x000065001218ea24 */ /* 0x000fe200078e0207 */
[-C--:B------:R-:W-:Y:S01]  /*1ac0*/  @!P3 MOV R8, R2.reuse ;  /* 0x000000020008b202 */ /* 0x080fe20000000f00 */
[----:B------:R-:W-:Y:S01]  /*1ad0*/  @!P3 IMAD R17, R6, c[0x0][0x190], RZ ;  /* 0x000064000611ba24 */ /* 0x000fe200078e02ff */
[----:B------:R-:W-:Y:S01]  /*1ae0*/  @!P5 MOV R12, R2 ;  /* 0x00000002000cd202 */ /* 0x000fe20000000f00 */
[----:B------:R-:W-:Y:S01]  /*1af0*/  @!P1 IMAD R21, R0, c[0x0][0x194], R15 ;  /* 0x0000650000159a24 */ /* 0x000fe200078e020f */
[----:B------:R-:W-:Y:S01]  /*1b00*/  IADD3 R32, P4, R10, R20, RZ ;  /* 0x000000140a207210 */ /* 0x000fe20007f9e0ff */
[----:B------:R-:W-:Y:S01]  /*1b10*/  @!P1 IMAD.WIDE.U32 R4, R0, c[0x0][0x190], R4 ;  /* 0x0000640000049a25 */ /* 0x000fe200078e0004 */
[----:B------:R-:W-:-:S02]  /*1b20*/  SHF.L.U32 R237, R237, 0x1, RZ ;  /* 0x00000001eded7819 */ /* 0x000fc400000006ff */
[----:B------:R-:W-:Y:S01]  /*1b30*/  IADD3.X R37, R11, R25, RZ, P4, !PT ;  /* 0x000000190b257210 */ /* 0x000fe200027fe4ff */
[----:B------:R-:W-:Y:S01]  /*1b40*/  @!P6 IMAD.WIDE.U32 R6, R18, c[0x0][0x190], R2 ;  /* 0x000064001206ea25 */ /* 0x000fe200078e0002 */
[C---:B------:R-:W-:Y:S02]  /*1b50*/  IADD3 R30, R10.reuse, 0x50, RZ ;  /* 0x000000500a1e7810 */ /* 0x040fe40007ffe0ff */
[C---:B------:R-:W-:Y:S01]  /*1b60*/  IADD3 R20, R10.reuse, 0x70, RZ ;  /* 0x000000700a147810 */ /* 0x040fe20007ffe0ff */
[----:B------:R-:W-:Y:S01]  /*1b70*/  @!P5 IMAD R0, R19, c[0x0][0x190], RZ ;  /* 0x000064001300da24 */ /* 0x000fe200078e02ff */
[----:B------:R-:W-:Y:S01]  /*1b80*/  IADD3 R19, R10, 0x40, RZ ;  /* 0x000000400a137810 */ /* 0x000fe20007ffe0ff */
[----:B------:R-:W-:Y:S01]  /*1b90*/  @!P3 IMAD.WIDE.U32 R2, R14, c[0x0][0x190], R8 ;  /* 0x000064000e02ba25 */ /* 0x000fe200078e0008 */
[C---:B--2---:R-:W-:Y:S02]  /*1ba0*/  IADD3 R29, R10.reuse, 0xb0, RZ ;  /* 0x000000b00a1d7810 */ /* 0x044fe40007ffe0ff */
[----:B------:R-:W-:Y:S01]  /*1bb0*/  IADD3 R25, R10, 0xe0, RZ ;  /* 0x000000e00a197810 */ /* 0x000fe20007ffe0ff */
[----:B------:R-:W-:Y:S01]  /*1bc0*/  @!P5 IMAD.WIDE.U32 R8, R16, c[0x0][0x190], R12 ;  /* 0x000064001008da25 */ /* 0x000fe200078e000c */
[----:B------:R-:W-:-:S02]  /*1bd0*/  @!P1 LEA R12, P4, R4, c[0x0][0x160], 0x1 ;  /* 0x00005800040c9a11 */ /* 0x000fc400078808ff */
[----:B------:R-:W-:Y:S01]  /*1be0*/  LEA.HI R197, R39, R198, RZ, 0x5 ;  /* 0x000000c627c57211 */ /* 0x000fe200078f28ff */
[----:B------:R-:W-:Y:S01]  /*1bf0*/  @!P1 IMAD.IADD R5, R5, 0x1, R21 ;  /* 0x0000000105059824 */ /* 0x000fe200078e0215 */
[----:B------:R-:W-:Y:S01]  /*1c00*/  IADD3 R21, R10, 0x60, RZ ;  /* 0x000000600a157810 */ /* 0x000fe20007ffe0ff */
[----:B------:R-:W-:Y:S01]  /*1c10*/  @!P3 IMAD R17, R14, c[0x0][0x194], R17 ;  /* 0x000065000e11ba24 */ /* 0x000fe200078e0211 */
[----:B------:R-:W-:Y:S01]  /*1c20*/  @!P6 LEA R14, P2, R6, c[0x0][0x160], 0x1 ;  /* 0x00005800060eea11 */ /* 0x000fe200078408ff */
[----:B------:R-:W-:Y:S01]  /*1c30*/  @!P6 IMAD.IADD R7, R7, 0x1, R24 ;  /* 0x000000010707e824 */ /* 0x000fe200078e0218 */
[----:B------:R-:W-:Y:S01]  /*1c40*/  @!P1 LEA.HI.X R13, R4, c[0x0][0x164], R5, 0x1, P4 ;  /* 0x00005900040d9a11 */ /* 0x000fe200020f0c05 */
[----:B------:R-:W-:Y:S01]  /*1c50*/  @!P5 IMAD R18, R16, c[0x0][0x194], R0 ;  /* 0x000065001012da24 */ /* 0x000fe200078e0200 */
[----:B------:R-:W-:Y:S01]  /*1c60*/  IADD3 R16, -R89, R88, RZ ;  /* 0x0000005859107210 */ /* 0x000fe20007ffe1ff */
[----:B------:R-:W-:Y:S01]  /*1c70*/  IMAD R0, R11, c[0x0][0x198], RZ ;  /* 0x000066000b007a24 */ /* 0x000fe200078e02ff */
[----:B------:R-:W-:Y:S01]  /*1c80*/  @!P6 LEA.HI.X R15, R6, c[0x0][0x164], R7, 0x1, P2 ;  /* 0x00005900060fea11 */ /* 0x000fe200010f0c07 */
[----:B------:R-:W-:Y:S01]  /*1c90*/  IMAD.WIDE.U32 R4, R10, c[0x0][0x198], R22 ;  /* 0x000066000a047a25 */ /* 0x000fe200078e0016 */
[----:B------:R-:W-:-:S02]  /*1ca0*/  ISETP.GE.AND P4, PT, R33, R16, PT ;  /* 0x000000102100720c */ /* 0x000fc40003f86270 */
[----:B------:R-:W-:Y:S01]  /*1cb0*/  @!P3 IADD3 R3, R3, R17, RZ ;  /* 0x000000110303b210 */ /* 0x000fe20007ffe0ff */
[----:B------:R-:W-:Y:S01]  /*1cc0*/  IMAD R0, R10, c[0x0][0x19c], R0 ;  /* 0x000067000a007a24 */ /* 0x000fe200078e0200 */
[C---:B------:R-:W-:Y:S01]  /*1cd0*/  @!P3 LEA R6, P2, R2.reuse, c[0x0][0x160], 0x1 ;  /* 0x000058000206ba11 */ /* 0x040fe200078408ff */
[----:B------:R-:W-:Y:S01]  /*1ce0*/  @!PT LDS RZ, [RZ] ;  /* 0x00000000fffff984 */ /* 0x000fe20000000800 */
[----:B------:R-:W-:Y:S01]  /*1cf0*/  @!PT LDS RZ, [RZ] ;  /* 0x00000000fffff984 */ /* 0x000fe20000000800 */
[----:B------:R-:W-:Y:S01]  /*1d00*/  @!PT LDS RZ, [RZ] ;  /* 0x00000000fffff984 */ /* 0x000fe20000000800 */
[----:B------:R2:W-:Y:S01]  /*1d10*/  @!P6 LDGSTS.E.BYPASS.LTC128B.128 [R237], [R14.64] ;  /* 0x000000000eedefae */ /* 0x0005e2000b901d4c */
[----:B------:R-:W-:Y:S01]  /*1d20*/  MOV R128, R4 ;  /* 0x0000000400807202 */ /* 0x000fe20000000f00 */
[----:B------:R-:W-:Y:S01]  /*1d30*/  IMAD.IADD R129, R5, 0x1, R0 ;  /* 0x0000000105817824 */ /* 0x000fe200078e0200 */
[----:B------:R-:W-:Y:S01]  /*1d40*/  @!P3 LEA.HI.X R7, R2, c[0x0][0x164], R3, 0x1, P2 ;  /* 0x000059000207ba11 */ /* 0x000fe200010f0c03 */
[----:B------:R-:W-:Y:S01]  /*1d50*/  @!P5 IMAD.IADD R3, R9, 0x1, R18 ;  /* 0x000000010903d824 */ /* 0x000fe200078e0212 */
[----:B------:R-:W-:Y:S01]  /*1d60*/  @!P5 LEA R2, P2, R8, c[0x0][0x160], 0x1 ;  /* 0x000058000802da11 */ /* 0x000fe200078408ff */
[----:B------:R3:W-:Y:S01]  /*1d70*/  @!P1 LDGSTS.E.BYPASS.LTC128B.128 [R237+0x800], [R12.64] ;  /* 0x008000000ced9fae */ /* 0x0007e2000b901d4c */
[----:B------:R-:W-:Y:S01]  /*1d80*/  IMAD.SHL.U32 R11, R38, 0x20, RZ ;  /* 0x00000020260b7824 */ /* 0x000fe200078e00ff */
[----:B------:R-:W-:-:S02]  /*1d90*/  @!P4 LEA R0, P1, R196, R128, 0x4 ;  /* 0x00000080c400c211 */ /* 0x000fc400078220ff */
[----:B------:R-:W-:Y:S01]  /*1da0*/  @!P5 LEA.HI.X R3, R8, c[0x0][0x164], R3, 0x1, P2 ;  /* 0x000059000803da11 */ /* 0x000fe200010f0c03 */
[----:B------:R4:W-:Y:S01]  /*1db0*/  @!P3 LDGSTS.E.BYPASS.LTC128B.128 [R237+0x1000], [R6.64] ;  /* 0x0100000006edbfae */ /* 0x0009e2000b901d4c */
[-C--:B------:R-:W-:Y:S02]  /*1dc0*/  ISETP.GE.AND P2, PT, R34, R16.reuse, PT ;  /* 0x000000102200720c */ /* 0x080fe40003f46270 */
[----:B------:R-:W-:Y:S01]  /*1dd0*/  ISETP.GE.AND P3, PT, R10, R16, PT ;  /* 0x000000100a00720c */ /* 0x000fe20003f66270 */
[----:B------:R1:W-:Y:S01]  /*1de0*/  @!P5 LDGSTS.E.BYPASS.LTC128B.128 [R237+0x1800], [R2.64] ;  /* 0x0180000002eddfae */ /* 0x0003e2000b901d4c */
[----:B------:R-:W-:Y:S02]  /*1df0*/  @!P4 LEA.HI.X R4, R196, R129, R38, 0x4, P1 ;  /* 0x00000081c404c211 */ /* 0x000fe400008f2426 */
[----:B------:R-:W-:Y:S02]  /*1e00*/  @!P4 LEA R8, P6, R0, c[0x0][0x168], 0x1 ;  /* 0x00005a000008ca11 */ /* 0x000fe400078c08ff */
[----:B------:R-:W-:-:S02]  /*1e10*/  IADD3 R18, R10, 0x80, RZ ;  /* 0x000000800a127810 */ /* 0x000fc40007ffe0ff */
[----:B------:R-:W-:Y:S02]  /*1e20*/  @!P4 LEA.HI.X R9, R0, c[0x0][0x16c], R4, 0x1, P6 ;  /* 0x00005b000009ca11 */ /* 0x000fe400030f0c04 */
[----:B------:R-:W-:Y:S02]  /*1e30*/  ISETP.GE.AND P6, PT, R35, R16, PT ;  /* 0x000000102300720c */ /* 0x000fe40003fc6270 */
[C---:B------:R-:W-:Y:S02]  /*1e40*/  IADD3 R17, R10.reuse, 0x90, RZ ;  /* 0x000000900a117810 */ /* 0x040fe40007ffe0ff */
[C---:B------:R-:W-:Y:S02]  /*1e50*/  IADD3 R24, R10.reuse, 0xa0, RZ ;  /* 0x000000a00a187810 */ /* 0x040fe40007ffe0ff */
[C---:B------:R-:W-:Y:S02]  /*1e60*/  IADD3 R23, R10.reuse, 0xc0, RZ ;  /* 0x000000c00a177810 */ /* 0x040fe40007ffe0ff */
[----:B------:R-:W-:-:S02]  /*1e70*/  IADD3 R22, R10, 0xf0, RZ ;  /* 0x000000f00a167810 */ /* 0x000fc40007ffe0ff */
[----:B------:R-:W-:Y:S01]  /*1e80*/  SHF.R.S32.HI R185, RZ, 0x5, R197 ;  /* 0x00000005ffb97819 */ /* 0x000fe200000114c5 */
[----:B----4-:R-:W-:Y:S02]  /*1e90*/  IMAD.WIDE.U32 R6, R196, 0x20, RZ ;  /* 0x00000020c4067825 */ /* 0x010fe400078e00ff */
[----:B-1----:R-:W-:Y:S02]  /*1ea0*/  @!P6 MOV R2, R128 ;  /* 0x000000800002e202 */ /* 0x002fe40000000f00 */
[----:B------:R-:W-:Y:S01]  /*1eb0*/  @!P6 IMAD.MOV.U32 R3, RZ, RZ, R129 ;  /* 0x000000ffff03e224 */ /* 0x000fe200078e0081 */
[C---:B------:R-:W-:Y:S02]  /*1ec0*/  @!P2 IADD3 R5, P1, R128.reuse, R6, RZ ;  /* 0x000000068005a210 */ /* 0x040fe40007f3e0ff */
[----:B------:R-:W-:Y:S01]  /*1ed0*/  @!P3 LEA R6, P5, R128, c[0x0][0x168], 0x1 ;  /* 0x00005a008006ba11 */ /* 0x000fe200078a08ff */
[----:B------:R-:W-:Y:S01]  /*1ee0*/  @!P6 IMAD.WIDE.U32 R2, R196, 0x30, R2 ;  /* 0x00000030c402e825 */ /* 0x000fe200078e0002 */
[----:B------:R-:W-:-:S02]  /*1ef0*/  @!P2 IADD3.X R0, R129, R7, R11, P1, !PT ;  /* 0x000000078100a210 */ /* 0x000fc40000ffe40b */
[----:B------:R-:W-:Y:S02]  /*1f00*/  @!P3 LEA.HI.X R7, R128, c[0x0][0x16c], R129, 0x1, P5 ;  /* 0x00005b008007ba11 */ /* 0x000fe400028f0c81 */
[----:B------:R-:W-:Y:S02]  /*1f10*/  @!P2 LEA R4, P1, R5, c[0x0][0x168], 0x1 ;  /* 0x00005a000504aa11 */ /* 0x000fe400078208ff */
[-C--:B------:R-:W-:Y:S01]  /*1f20*/  ISETP.GE.AND P5, PT, R19, R16.reuse, PT ;  /* 0x000000101300720c */ /* 0x080fe20003fa6270 */
[----:B------:R1:W-:Y:S01]  /*1f30*/  @!P3 LDGSTS.E.BYPASS.LTC128B.128 [R237+0x2000], [R6.64] ;  /* 0x0200000006edbfae */ /* 0x0003e2000b901d4c */
[-C--:B------:R-:W-:Y:S02]  /*1f40*/  ISETP.GE.AND P3, PT, R30, R16.reuse, PT ;  /* 0x000000101e00720c */ /* 0x080fe40003f66270 */
[----:B------:R-:W-:Y:S01]  /*1f50*/  @!P2 LEA.HI.X R5, R5, c[0x0][0x16c], R0, 0x1, P1 ;  /* 0x00005b000505aa11 */ /* 0x000fe200008f0c00 */
[----:B------:R-:W-:Y:S01]  /*1f60*/  @!P6 IMAD R0, R38, 0x30, RZ ;  /* 0x000000302600e824 */ /* 0x000fe200078e02ff */
[----:B------:R4:W-:Y:S01]  /*1f70*/  @!P4 LDGSTS.E.BYPASS.LTC128B.128 [R237+0x2800], [R8.64] ;  /* 0x0280000008edcfae */ /* 0x0009e2000b901d4c */
[----:B------:R-:W-:-:S03]  /*1f80*/  ISETP.GE.AND P4, PT, R21, R16, PT ;  /* 0x000000101500720c */ /* 0x000fc60003f86270 */
[----:B------:R-:W-:Y:S01]  /*1f90*/  @!P6 IADD3 R0, R3, R0, RZ ;  /* 0x000000000300e210 */ /* 0x000fe20007ffe0ff */
[----:B------:R2:W-:Y:S04]  /*1fa0*/  @!P2 LDGSTS.E.BYPASS.LTC128B.128 [R237+0x3000], [R4.64] ;  /* 0x0300000004edafae */ /* 0x0005e8000b901d4c */
[----:B------:R-:W-:Y:S02]  /*1fb0*/  @!P3 MOV R3, R129 ;  /* 0x000000810003b202 */ /* 0x000fe40000000f00 */
[----:B-1----:R-:W-:-:S04]  /*1fc0*/  @!P6 LEA R6, P1, R2, c[0x0][0x168], 0x1 ;  /* 0x00005a000206ea11 */ /* 0x002fc800078208ff */
[----:B------:R-:W-:Y:S01]  /*1fd0*/  @!P6 LEA.HI.X R7, R2, c[0x0][0x16c], R0, 0x1, P1 ;  /* 0x00005b000207ea11 */ /* 0x000fe200008f0c00 */
[----:B------:R-:W-:Y:S01]  /*1fe0*/  @!P3 IMAD.MOV.U32 R2, RZ, RZ, R128 ;  /* 0x000000ffff02b224 */ /* 0x000fe200078e0080 */
[----:B------:R-:W-:-:S03]  /*1ff0*/  @!P5 LEA R0, P1, R196, R128, 0x6 ;  /* 0x00000080c400d211 */ /* 0x000fc600078230ff */
[C---:B------:R-:W-:Y:S01]  /*2000*/  @!P3 IMAD.WIDE.U32 R2, R196.reuse, 0x50, R2 ;  /* 0x00000050c402b825 */ /* 0x040fe200078e0002 */
[----:B----4-:R-:W-:Y:S01]  /*2010*/  @!P5 LEA.HI.X R8, R196, R129, R38, 0x6, P1 ;  /* 0x00000081c408d211 */ /* 0x010fe200008f3426 */
[----:B------:R1:W-:Y:S01]  /*2020*/  @!P6 LDGSTS.E.BYPASS.LTC128B.128 [R237+0x3800], [R6.64] ;  /* 0x0380000006edefae */ /* 0x0003e2000b901d4c */
[----:B--2---:R-:W-:Y:S01]  /*2030*/  @!P5 LEA R4, P2, R0, c[0x0][0x168], 0x1 ;  /* 0x00005a000004da11 */ /* 0x004fe200078408ff */
[----:B------:R-:W-:Y:S01]  /*2040*/  @!P3 IMAD R5, R38, 0x50, RZ ;  /* 0x000000502605b824 */ /* 0x000fe200078e02ff */
[----:B---3--:R-:W-:Y:S02]  /*2050*/  @!P3 LEA R12, P1, R2, c[0x0][0x168], 0x1 ;  /* 0x00005a00020cba11 */ /* 0x008fe400078208ff */
        /* <DEDUP_REMOVED lines=166> */
[-C--:B------:R-:W-:Y:S01]  /*2ac0*/  @!P5 LEA.HI.X R9, R0, R41.reuse, R4, 0x7, P1 ;  /* 0x000000290009d211 */ /* 0x080fe200008f3c04 */
[----:B------:R-:W-:Y:S01]  /*2ad0*/  @!P3 IMAD.MOV.U32 R4, RZ, RZ, c[0x0][0x1a0] ;  /* 0x00006800ff04b624 */ /* 0x000fe200078e00ff */
[----:B------:R-:W-:Y:S01]  /*2ae0*/  ISETP.GE.AND P1, PT, R17, R16, PT ;  /* 0x000000101100720c */ /* 0x000fe20003f26270 */
        /* <DEDUP_REMOVED lines=27> */
[----:B------:R-:W-:-:S05]  /*2ca0*/  @!P3 IMAD.IADD R5, R5, 0x1, R0 ;  /* 0x000000010505b824 */ /* 0x000fca00078e0200 */
        /* <DEDUP_REMOVED lines=13> */
[----:B------:R-:W-:Y:S02]  /*2d80*/  @!P3 MOV R12, c[0x0][0x1a0] ;  /* 0x00006800000cba02 */ /* 0x000fe40000000f00 */
[----:B------:R-:W-:Y:S01]  /*2d90*/  @!P3 MOV R17, c[0x0][0x1a4] ;  /* 0x000069000011ba02 */ /* 0x000fe20000000f00 */
[----:B---3--:R-:W-:Y:S01]  /*2da0*/  IMAD.IADD R4, R198, 0x1, -R0 ;  /* 0x00000001c6047824 */ /* 0x008fe200078e0a00 */
[----:B------:R-:W-:Y:S02]  /*2db0*/  @!P6 MOV R0, c[0x0][0x1a0] ;  /* 0x000068000000ea02 */ /* 0x000fe40000000f00 */
[----:B------:R-:W-:Y:S02]  /*2dc0*/  SHF.R.S32.HI R5, RZ, 0x4, R6 ;  /* 0x00000004ff057819 */ /* 0x000fe40000011406 */
[----:B------:R-:W-:-:S02]  /*2dd0*/  SHF.R.S32.HI R7, RZ, 0x1f, R4 ;  /* 0x0000001fff077819 */ /* 0x000fc40000011404 */
[C---:B------:R-:W-:Y:S01]  /*2de0*/  @!P6 LEA R6, P2, R0.reuse, R40, 0x8 ;  /* 0x000000280006e211 */ /* 0x040fe200078440ff */
[----:B--2---:R-:W-:Y:S01]  /*2df0*/  @!P6 IMAD.MOV.U32 R2, RZ, RZ, c[0x0][0x1a4] ;  /* 0x00006900ff02e624 */ /* 0x004fe200078e00ff */
[----:B------:R-:W-:Y:S02]  /*2e00*/  LEA.HI R18, R7, R4, RZ, 0x3 ;  /* 0x0000000407127211 */ /* 0x000fe400078f18ff */
        /* <DEDUP_REMOVED lines=40> */
[----:B------:R-:W-:Y:S01]  /*3090*/  LEA R0, R8, R10, 0x9 ;  /* 0x0000000a08007211 */ /* 0x000fe200078e48ff */
[----:B------:R-:W-:Y:S01]  /*30a0*/  @!P2 IMAD.MOV.U32 R8, RZ, RZ, c[0x0][0x1a0] ;  /* 0x00006800ff08a624 */ /* 0x000fe200078e00ff */
[----:B------:R-:W-:Y:S01]  /*30b0*/  LOP3.LUT R92, R3, R2, RZ, 0x3c, !PT ;  /* 0x00000002035c7212 */ /* 0x000fe200078e3cff */
[----:B------:R-:W-:Y:S01]  /*30c0*/  @!P5 IMAD.MOV.U32 R3, RZ, RZ, R41 ;  /* 0x000000ffff03d224 */ /* 0x000fe200078e0029 */
[----:B------:R-:W-:Y:S01]  /*30d0*/  @!P5 MOV R2, R40 ;  /* 0x000000280002d202 */ /* 0x000fe20000000f00 */
[----:B------:R-:W-:Y:S01]  /*30e0*/  @!P6 IMAD.MOV.U32 R10, RZ, RZ, c[0x0][0x1a0] ;  /* 0x00006800ff0ae624 */ /* 0x000fe200078e00ff */
[----:B------:R-:W-:-:S03]  /*30f0*/  SHF.L.U32 R134, R0, 0x1, RZ ;  /* 0x0000000100867819 */ /* 0x000fc600000006ff */
[----:B--2---:R-:W-:Y:S01]  /*3100*/  @!P5 IMAD.WIDE.U32 R6, R4, 0x140, R2 ;  /* 0x000001400406d825 */ /* 0x004fe200078e0002 */
[----:B------:R-:W-:Y:S02]  /*3110*/  @!P4 MOV R3, R41 ;  /* 0x000000290003c202 */ /* 0x000fe40000000f00 */
[----:B------:R-:W-:Y:S01]  /*3120*/  IADD3 R217, R134, 0x2040, RZ ;  /* 0x0000204086d97810 */ /* 0x000fe20007ffe0ff */
        /* <DEDUP_REMOVED lines=8> */
[----:B------:R-:W-:-:S03]  /*31b0*/  @!P3 MOV R3, R41 ;  /* 0x000000290003b202 */ /* 0x000fc60000000f00 */
[----:B------:R-:W-:Y:S02]  /*31c0*/  @P4 STS.128 [R237+0xf800], RZ ;  /* 0x00f800ffed004388 */ /* 0x000fe40000000c00 */
[----:B------:R-:W-:Y:S01]  /*31d0*/  @!P3 IMAD.WIDE.U32 R12, R12, 0x180, R2 ;  /* 0x000001800c0cb825 */ /* 0x000fe200078e0002 */
[----:B------:R-:W-:Y:S02]  /*31e0*/  @!P2 MOV R2, R40 ;  /* 0x000000280002a202 */ /* 0x000fe40000000f00 */
[----:B------:R-:W-:-:S05]  /*31f0*/  @!P2 MOV R3, R41 ;  /* 0x000000290003a202 */ /* 0x000fca0000000f00 */
        /* <DEDUP_REMOVED lines=9> */
[----:B------:R-:W-:Y:S02]  /*3290*/  @!P3 IMAD R3, R17, 0x180, RZ ;  /* 0x000001801103b824 */ /* 0x000fe400078e02ff */
[----:B------:R-:W-:Y:S01]  /*32a0*/  @!P6 IMAD.MOV.U32 R17, RZ, RZ, c[0x0][0x1a4] ;  /* 0x00006900ff11e624 */ /* 0x000fe200078e00ff */
[----:B------:R-:W-:Y:S01]  /*32b0*/  @!P4 IADD3 R5, R5, R2, RZ ;  /* 0x000000020505c210 */ /* 0x000fe20007ffe0ff */
[----:B------:R-:W-:Y:S01]  /*32c0*/  @!P2 IMAD R16, R16, 0x1a0, RZ ;  /* 0x000001a01010a824 */ /* 0x000fe200078e02ff */
[----:B------:R-:W-:Y:S01]  /*32d0*/  @!P3 IADD3 R3, R13, R3, RZ ;  /* 0x000000030d03b210 */ /* 0x000fe20007ffe0ff */
[----:B------:R-:W-:Y:S01]  /*32e0*/  @!P1 IMAD.MOV.U32 R13, RZ, RZ, c[0x0][0x1a4] ;  /* 0x00006900ff0d9624 */ /* 0x000fe200078e00ff */
[----:B------:R-:W-:Y:S01]  /*32f0*/  @!P3 MOV R2, R12 ;  /* 0x0000000c0002b202 */ /* 0x000fe20000000f00 */
[----:B------:R-:W-:Y:S01]  /*3300*/  @!P6 IMAD R17, R17, 0x1c0, RZ ;  /* 0x000001c01111e824 */ /* 0x000fe200078e02ff */
[----:B------:R-:W-:Y:S01]  /*3310*/  @!P2 IADD3 R9, R9, R16, RZ ;  /* 0x000000100909a210 */ /* 0x000fe20007ffe0ff */
[----:B------:R-:W-:Y:S01]  /*3320*/  @!P1 IMAD R12, R13, 0x1e0, RZ ;  /* 0x000001e00d0c9824 */ /* 0x000fe200078e02ff */
[----:B------:R-:W-:Y:S01]  /*3330*/  SHF.L.U32 R16, R18, 0x6, RZ ;  /* 0x0000000612107819 */ /* 0x000fe200000006ff */
[----:B------:R-:W-:Y:S01]  /*3340*/  @!PT LDS RZ, [RZ] ;  /* 0x00000000fffff984 */ /* 0x000fe20000000800 */
[----:B------:R-:W-:Y:S01]  /*3350*/  @!PT LDS RZ, [RZ] ;  /* 0x00000000fffff984 */ /* 0x000fe20000000800 */
[----:B------:R-:W-:Y:S01]  /*3360*/  @!PT LDS RZ, [RZ] ;  /* 0x00000000fffff984 */ /* 0x000fe20000000800 */
[----:B------:R2:W-:Y:S01]  /*3370*/  @!P4 LDGSTS.E.BYPASS.LTC128B.128 [R237+0xf800], [R4.64] ;  /* 0x0f80000004edcfae */ /* 0x0005e2000b901d4c */
[----:B------:R-:W-:-:S02]  /*3380*/  @!P6 IMAD.IADD R13, R11, 0x1, R17 ;  /* 0x000000010b0de824 */ /* 0x000fc400078e0211 */
[----:B------:R-:W-:Y:S01]  /*3390*/  LOP3.LUT R91, R16, 0xfffffe00, RZ, 0xc0, !PT ;  /* 0xfffffe00105b7812 */ /* 0x000fe200078ec0ff */
[----:B------:R-:W-:Y:S01]  /*33a0*/  @P3 STS.128 [R237+0x10000], RZ ;  /* 0x010000ffed003388 */ /* 0x000fe20000000c00 */
[----:B------:R-:W-:Y:S01]  /*33b0*/  @!P1 IADD3 R11, R15, R12, RZ ;  /* 0x0000000c0f0b9210 */ /* 0x000fe20007ffe0ff */
[----:B------:R-:W-:Y:S01]  /*33c0*/  @!P6 IMAD.MOV.U32 R12, RZ, RZ, R10 ;  /* 0x000000ffff0ce224 */ /* 0x000fe200078e000a */
[----:B-1----:R-:W-:Y:S01]  /*33d0*/  LEA R6, R185, R91, 0xa ;  /* 0x0000005bb9067211 */ /* 0x002fe200078e50ff */
[----:B------:R-:W-:Y:S01]  /*33e0*/  @!PT LDS RZ, [RZ] ;  /* 0x00000000fffff984 */ /* 0x000fe20000000800 */
[----:B------:R-:W-:Y:S01]  /*33f0*/  @!PT LDS RZ, [RZ] ;  /* 0x00000000fffff984 */ /* 0x000fe20000000800 */
[----:B------:R-:W-:Y:S01]  /*3400*/  @!PT LDS RZ, [RZ] ;  /* 0x00000000fffff984 */ /* 0x000fe20000000800 */
[----:B------:R1:W-:Y:S01]  /*3410*/  @!P3 LDGSTS.E.BYPASS.LTC128B.128 [R237+0x10000], [R2.64] ;  /* 0x1000000002edbfae */ /* 0x0003e2000b901d4c */
[----:B------:R-:W-:-:S03]  /*3420*/  @!P1 MOV R10, R14 ;  /* 0x0000000e000a9202 */ /* 0x000fc60000000f00 */
        /* <DEDUP_REMOVED lines=16> */
[----:B-1----:R-:W-:Y:S01]  /*3530*/  IMAD.IADD R2, R92, 0x1, R6 ;  /* 0x000000015c027824 */ /* 0x002fe200078e0206 */
[----:B------:R-:W-:Y:S01]  /*3540*/  LOP3.LUT P3, RZ, R36, 0x2, RZ, 0xc0, !PT ;  /* 0x0000000224ff7812 */ /* 0x000fe2000786c0ff */
[----:B------:R-:W-:Y:S02]  /*3550*/  LDSM.16.M88.4 R40, [R134+0x2800] ;  /* 0x002800008628783b */ /* 0x000fe40000000200 */
[----:B--2---:R-:W-:-:S02]  /*3560*/  SEL R4, R26, 0xffffffe0, !P2 ;  /* 0xffffffe01a047807 */ /* 0x004fc40005000000 */
[----:B------:R-:W-:Y:S01]  /*3570*/  SHF.L.U32 R218, R2, 0x1, RZ ;  /* 0x0000000102da7819 */ /* 0x000fe200000006ff */
[----:B------:R-:W-:Y:S01]  /*3580*/  IMAD.MOV.U32 R2, RZ, RZ, 0x10 ;  /* 0x00000010ff027424 */ /* 0x000fe200078e00ff */
[----:B------:R-:W-:Y:S01]  /*3590*/  IADD3 R3, R134, 0x2000, RZ ;  /* 0x0000200086037810 */ /* 0x000fe20007ffe0ff */
[----:B------:R-:W-:Y:S01]  /*35a0*/  LDSM.16.M88.4 R72, [R134+0x3000] ;  /* 0x003000008648783b */ /* 0x000fe20000000200 */
[----:B------:R-:W-:Y:S01]  /*35b0*/  ISETP.GT.AND P2, PT, R200, R201, PT ;  /* 0x000000c9c800720c */ /* 0x000fe20003f44270 */
[----:B------:R-:W-:Y:S01]  /*35c0*/  IMAD R219, R4, 0x2, R218 ;  /* 0x0000000204db7824 */ /* 0x000fe200078e02da */
[C---:B------:R-:W-:Y:S01]  /*35d0*/  SEL R0, R2.reuse, 0xfffffff0, !P1 ;  /* 0xfffffff002007807 */ /* 0x040fe20004800000 */
[----:B------:R-:W1:Y:S01]  /*35e0*/  LDSM.16.M88.4 R20, [R218] ;  /* 0x00000000da14783b */ /* 0x000e620000000200 */
[----:B------:R-:W-:Y:S02]  /*35f0*/  SEL R2, R2, 0xfffffff0, !P3 ;  /* 0xfffffff002027807 */ /* 0x000fe40005800000 */
[----:B------:R-:W-:Y:S01]  /*3600*/  LEA R221, R0, R218, 0x1 ;  /* 0x000000da00dd7211 */ /* 0x000fe200078e08ff */
[----:B----4-:R-:W-:Y:S01]  /*3610*/  LDSM.16.M88.4 R12, [R219] ;  /* 0x00000000db0c783b */ /* 0x010fe20000000200 */
[----:B------:R-:W-:-:S02]  /*3620*/  LEA R216, R2, R134, 0x1 ;  /* 0x0000008602d87211 */ /* 0x000fc400078e08ff */
[----:B------:R-:W-:Y:S01]  /*3630*/  LOP3.LUT P1, RZ, R36, 0x4, RZ, 0xc0, !PT ;  /* 0x0000000424ff7812 */ /* 0x000fe2000782c0ff */
[----:B------:R-:W-:Y:S01]  /*3640*/  LDSM.16.M88.4 R16, [R221] ;  /* 0x00000000dd10783b */ /* 0x000fe20000000200 */
[----:B------:R-:W-:-:S03]  /*3650*/  LEA R220, R0, R219, 0x1 ;  /* 0x000000db00dc7211 */ /* 0x000fc600078e08ff */
[----:B---3--:R-:W2:Y:S04]  /*3660*/  LDSM.16.M88.4 R8, [R134+0x2000] ;  /* 0x002000008608783b */ /* 0x008ea80000000200 */
[----:B------:R-:W-:Y:S04]  /*3670*/  LDSM.16.M88.4 R32, [R216+0x2000] ;  /* 0x00200000d820783b */ /* 0x000fe80000000200 */
[----:B------:R-:W-:Y:S01]  /*3680*/  @P1 IADD3 R217, R3, -0x40, RZ ;  /* 0xffffffc003d91810 */ /* 0x000fe20007ffe0ff */
[----:B------:R-:W3:Y:S03]  /*3690*/  LDSM.16.M88.4 R52, [R216+0x2800] ;  /* 0x00280000d834783b */ /* 0x000ee60000000200 */
[----:B------:R-:W-:Y:S01]  /*36a0*/  LEA R215, R2, R217, 0x1 ;  /* 0x000000d902d77211 */ /* 0x000fe200078e08ff */
[----:B------:R-:W4:Y:S01]  /*36b0*/  LDSM.16.M88.4 R48, [R217] ;  /* 0x00000000d930783b */ /* 0x000f220000000200 */
[----:B------:R-:W-:-:S02]  /*36c0*/  IADD3 R236, R217, 0x800, RZ ;  /* 0x00000800d9ec7810 */ /* 0x000fc40007ffe0ff */
[C---:B------:R-:W-:Y:S01]  /*36d0*/  IADD3 R235, R217.reuse, 0x1000, RZ ;  /* 0x00001000d9eb7810 */ /* 0x040fe20007ffe0ff */
[----:B------:R-:W-:Y:S01]  /*36e0*/  LDSM.16.M88.4 R64, [R215] ;  /* 0x00000000d740783b */ /* 0x000fe20000000200 */
[C---:B------:R-:W-:Y:S02]  /*36f0*/  IADD3 R234, R217.reuse, 0x1800, RZ ;  /* 0x00001800d9ea7810 */ /* 0x040fe40007ffe0ff */
[C---:B------:R-:W-:Y:S01]  /*3700*/  IADD3 R233, R217.reuse, 0x2000, RZ ;  /* 0x00002000d9e97810 */ /* 0x040fe20007ffe0ff */
[----:B------:R-:W-:Y:S01]  /*3710*/  LDSM.16.M88.4 R68, [R217+0x800] ;  /* 0x00080000d944783b */ /* 0x000fe20000000200 */
[C---:B------:R-:W-:Y:S02]  /*3720*/  IADD3 R232, R217.reuse, 0x2800, RZ ;  /* 0x00002800d9e87810 */ /* 0x040fe40007ffe0ff */
[C---:B------:R-:W-:Y:S01]  /*3730*/  IADD3 R231, R217.reuse, 0x3000, RZ ;  /* 0x00003000d9e77810 */ /* 0x040fe20007ffe0ff */
[----:B------:R-:W-:Y:S01]  /*3740*/  LDSM.16.M88.4 R56, [R216+0x3000] ;  /* 0x00300000d838783b */ /* 0x000fe20000000200 */
[C---:B------:R-:W-:Y:S01]  /*3750*/  IADD3 R230, R217.reuse, 0x3800, RZ ;  /* 0x00003800d9e67810 */ /* 0x040fe20007ffe0ff */
[----:B-1----:R-:W-:Y:S02]  /*3760*/  HMMA.16816.F32 R36, R20, R40, RZ ;  /* 0x000000281424723c */ /* 0x002fe400000018ff */
[----:B------:R-:W-:Y:S01]  /*3770*/  LDSM.16.M88.4 R76, [R134+0x3800] ;  /* 0x00380000864c783b */ /* 0x000fe20000000200 */
[----:B------:R-:W-:-:S02]  /*3780*/  IADD3 R229, R217, 0x4000, RZ ;  /* 0x00004000d9e57810 */ /* 0x000fc40007ffe0ff */
[C---:B------:R-:W-:Y:S01]  /*3790*/  IADD3 R228, R217.reuse, 0x4800, RZ ;  /* 0x00004800d9e47810 */ /* 0x040fe20007ffe0ff */
[----:B------:R-:W-:Y:S01]  /*37a0*/  LDSM.16.M88.4 R60, [R215+0x800] ;  /* 0x00080000d73c783b */ /* 0x000fe20000000200 */
[C---:B------:R-:W-:Y:S02]  /*37b0*/  IADD3 R227, R217.reuse, 0x5000, RZ ;  /* 0x00005000d9e37810 */ /* 0x040fe40007ffe0ff */
[C---:B------:R-:W-:Y:S01]  /*37c0*/  IADD3 R226, R217.reuse, 0x5800, RZ ;  /* 0x00005800d9e27810 */ /* 0x040fe20007ffe0ff */
[----:B------:R-:W-:Y:S01]  /*37d0*/  LDSM.16.M88.4 R80, [R134+0x4000] ;  /* 0x004000008650783b */ /* 0x000fe20000000200 */
[C---:B------:R-:W-:Y:S01]  /*37e0*/  IADD3 R225, R217.reuse, 0x6000, RZ ;  /* 0x00006000d9e17810 */ /* 0x040fe20007ffe0ff */
[----:B--2---:R-:W-:Y:S02]  /*37f0*/  HMMA.16816.F32 R24, R20, R8, RZ ;  /* 0x000000081418723c */ /* 0x004fe400000018ff */
[----:B------:R-:W-:Y:S01]  /*3800*/  LDSM.16.M88.4 R84, [R134+0x4800] ;  /* 0x004800008654783b */ /* 0x000fe20000000200 */
[----:B------:R-:W-:-:S02]  /*3810*/  IADD3 R224, R217, 0x6800, RZ ;  /* 0x00006800d9e07810 */ /* 0x000fc40007ffe0ff */
[C---:B------:R-:W-:Y:S01]  /*3820*/  IADD3 R223, R217.reuse, 0x7000, RZ ;  /* 0x00007000d9df7810 */ /* 0x040fe20007ffe0ff */
[----:B------:R-:W0:Y:S01]  /*3830*/  LDGDEPBAR ;  /* 0x00000000000079af */ /* 0x000e220000000000 */
[----:B------:R-:W-:Y:S01]  /*3840*/  IADD3 R222, R217, 0x7800, RZ ;  /* 0x00007800d9de7810 */ /* 0x000fe20007ffe0ff */
[----:B------:R-:W-:Y:S02]  /*3850*/  HMMA.16816.F32 R28, R20, R10, RZ ;  /* 0x0000000a141c723c */ /* 0x000fe400000018ff */
[----:B------:R-:W1:Y:S06]  /*3860*/  LDSM.16.M88.4 R8, [R220] ;  /* 0x00000000dc08783b */ /* 0x000e6c0000000200 */
[C---:B---3--:R-:W-:Y:S08]  /*3870*/  HMMA.16816.F32 R44, R16.reuse, R52, R36 ;  /* 0x00000034102c723c */ /* 0x048ff00000001824 */
[C---:B------:R-:W-:Y:S08]  /*3880*/  HMMA.16816.F32 R24, R16.reuse, R32, R24 ;  /* 0x000000201018723c */ /* 0x040ff00000001818 */
[----:B------:R-:W-:Y:S08]  /*3890*/  HMMA.16816.F32 R32, R16, R34, R28 ;  /* 0x000000221020723c */ /* 0x000ff0000000181c */
[----:B------:R-:W-:Y:S08]  /*38a0*/  HMMA.16816.F32 R28, R20, R42, RZ ;  /* 0x0000002a141c723c */ /* 0x000ff000000018ff */
[C---:B----4-:R-:W-:Y:S08]  /*38b0*/  HMMA.16816.F32 R24, R12.reuse, R48, R24 ;  /* 0x000000300c18723c */ /* 0x050ff00000001818 */
[----:B------:R-:W-:Y:S08]  /*38c0*/  HMMA.16816.F32 R40, R12, R50, R32 ;  /* 0x000000320c28723c */ /* 0x000ff00000001820 */
[----:B------:R-:W-:Y:S08]  /*38d0*/  HMMA.16816.F32 R28, R16, R54, R28 ;  /* 0x00000036101c723c */ /* 0x000ff0000000181c */
[----:B------:R-:W-:Y:S08]  /*38e0*/  HMMA.16816.F32 R32, R20, R72, RZ ;  /* 0x000000481420723c */ /* 0x000ff000000018ff */
[----:B-1----:R-:W-:Y:S08]  /*38f0*/  HMMA.16816.F32 R52, R8, R66, R40 ;  /* 0x000000420834723c */ /* 0x002ff00000001828 */
[----:B------:R-:W-:Y:S01]  /*3900*/  HMMA.16816.F32 R40, R20, R74, RZ ;  /* 0x0000004a1428723c */ /* 0x000fe200000018ff */
[----:B------:R-:W-:Y:S07]  /*3910*/  LDSM.16.M88.4 R72, [R217+0x1800] ;  /* 0x00180000d948783b */ /* 0x000fee0000000200 */
[----:B------:R-:W-:Y:S01]  /*3920*/  HMMA.16816.F32 R36, R8, R64, R24 ;  /* 0x000000400824723c */ /* 0x000fe20000001818 */
[----:B------:R-:W1:Y:S07]  /*3930*/  LDSM.16.M88.4 R64, [R217+0x1000] ;  /* 0x00100000d940783b */ /* 0x000e6e0000000200 */
[----:B------:R-:W-:Y:S01]  /*3940*/  HMMA.16816.F32 R24, R12, R68, R44 ;  /* 0x000000440c18723c */ /* 0x000fe2000000182c */
[----:B------:R-:W-:-:S02]  /*3950*/  FMUL.FTZ R52, R52, c[0x0][0x2ec] ;  /* 0x0000bb0034347a20 */ /* 0x000fc40000410000 */
[----:B------:R-:W-:Y:S02]  /*3960*/  FMUL.FTZ R53, R53, c[0x0][0x2ec] ;  /* 0x0000bb0035357a20 */ /* 0x000fe40000410000 */
[----:B------:R-:W-:Y:S01]  /*3970*/  FMUL.FTZ R54, R54, c[0x0][0x2ec] ;  /* 0x0000bb0036367a20 */ /* 0x000fe20000410000 */
[----:B------:R-:W2:Y:S01]  /*3980*/  MUFU.TANH R191, R52 ;  /* 0x0000003400bf7308 */ /* 0x000ea20000002400 */
[----:B------:R-:W-:Y:S01]  /*3990*/  FMUL.FTZ R55, R55, c[0x0][0x2ec] ;  /* 0x0000bb0037377a20 */ /* 0x000fe20000410000 */
[----:B------:R-:W-:Y:S01]  /*39a0*/  HMMA.16816.F32 R44, R12, R70, R28 ;  /* 0x000000460c2c723c */ /* 0x000fe2000000181c */
[----:B------:R-:W3:Y:S05]  /*39b0*/  LDSM.16.M88.4 R68, [R216+0x3800] ;  /* 0x00380000d844783b */ /* 0x000eea0000000200 */
[----:B------:R-:W4:Y:S02]  /*39c0*/  MUFU.TANH R190, R53 ;  /* 0x0000003500be7308 */ /* 0x000f240000002400 */
[----:B------:R-:W-:Y:S01]  /*39d0*/  HMMA.16816.F32 R48, R16, R56, R32 ;  /* 0x000000381030723c */ /* 0x000fe20000001820 */
[----:B------:R-:W-:-:S02]  /*39e0*/  FMUL.FTZ R36, R36, c[0x0][0x2ec] ;  /* 0x0000bb0024247a20 */ /* 0x000fc40000410000 */
[----:B------:R-:W-:Y:S02]  /*39f0*/  FMUL.FTZ R37, R37, c[0x0][0x2ec] ;  /* 0x0000bb0025257a20 */ /* 0x000fe40000410000 */
[----:B------:R-:W-:Y:S01]  /*3a00*/  FMUL.FTZ R38, R38, c[0x0][0x2ec] ;  /* 0x0000bb0026267a20 */ /* 0x000fe20000410000 */
[----:B------:R-:W1:Y:S01]  /*3a10*/  MUFU.TANH R195, R36 ;  /* 0x0000002400c37308 */ /* 0x000e620000002400 */
[----:B------:R-:W-:Y:S01]  /*3a20*/  FMUL.FTZ R39, R39, c[0x0][0x2ec] ;  /* 0x0000bb0027277a20 */ /* 0x000fe20000410000 */
[----:B------:R-:W-:Y:S01]  /*3a30*/  HMMA.16816.F32 R32, R16, R58, R40 ;  /* 0x0000003a1020723c */ /* 0x000fe20000001828 */
[----:B------:R-:W2:Y:S05]  /*3a40*/  LDSM.16.M88.4 R56, [R215+0x1000] ;  /* 0x00100000d738783b */ /* 0x000eaa0000000200 */
[----:B------:R-:W2:Y:S02]  /*3a50*/  MUFU.TANH R194, R37 ;  /* 0x0000002500c27308 */ /* 0x000ea40000002400 */
[----:B------:R-:W-:Y:S06]  /*3a60*/  HMMA.16816.F32 R40, R20, R78, RZ ;  /* 0x0000004e1428723c */ /* 0x000fec00000018ff */
[----:B------:R-:W2:Y:S02]  /*3a70*/  MUFU.TANH R193, R38 ;  /* 0x0000002600c17308 */ /* 0x000ea40000002400 */
[----:B-1----:R-:W-:Y:S06]  /*3a80*/  HMMA.16816.F32 R28, R12, R64, R48 ;  /* 0x000000400c1c723c */ /* 0x002fec0000001830 */
[----:B------:R1:W1:Y:S02]  /*3a90*/  MUFU.TANH R192, R39 ;  /* 0x0000002700c07308 */ /* 0x0002640000002400 */
[----:B------:R-:W-:Y:S06]  /*3aa0*/  HMMA.16816.F32 R24, R8, R60, R24 ;  /* 0x0000003c0818723c */ /* 0x000fec0000001818 */
[----:B------:R-:W2:Y:S02]  /*3ab0*/  MUFU.TANH R189, R54 ;  /* 0x0000003600bd7308 */ /* 0x000ea40000002400 */
[----:B-1----:R-:W-:Y:S06]  /*3ac0*/  HMMA.16816.F32 R36, R20, R76, RZ ;  /* 0x0000004c1424723c */ /* 0x002fec00000018ff */
[----:B------:R1:W1:Y:S01]  /*3ad0*/  MUFU.TANH R188, R55 ;  /* 0x0000003700bc7308 */ /* 0x0002620000002400 */
[----:B------:R-:W-:Y:S09]  /*3ae0*/  LDSM.16.M88.4 R76, [R217+0x2000] ;  /* 0x00200000d94c783b */ /* 0x000ff20000000200 */
[----:B------:R-:W-:-:S02]  /*3af0*/  FMUL.FTZ R24, R24, c[0x0][0x2ec] ;  /* 0x0000bb0018187a20 */ /* 0x000fc40000410000 */
[----:B------:R-:W-:Y:S02]  /*3b00*/  FMUL.FTZ R25, R25, c[0x0][0x2ec] ;  /* 0x0000bb0019197a20 */ /* 0x000fe40000410000 */
[----:B------:R-:W-:Y:S01]  /*3b10*/  FMUL.FTZ R26, R26, c[0x0][0x2ec] ;  /* 0x0000bb001a1a7a20 */ /* 0x000fe20000410000 */
[----:B------:R-:W2:Y:S01]  /*3b20*/  MUFU.TANH R187, R24 ;  /* 0x0000001800bb7308 */ /* 0x000ea20000002400 */
[----:B------:R-:W-:Y:S01]  /*3b30*/  FMUL.FTZ R27, R27, c[0x0][0x2ec] ;  /* 0x0000bb001b1b7a20 */ /* 0x000fe20000410000 */
[----:B-1----:R-:W-:Y:S01]  /*3b40*/  HMMA.16816.F32 R52, R8, R62, R44 ;  /* 0x0000003e0834723c */ /* 0x002fe2000000182c */
[----:B------:R-:W-:Y:S05]  /*3b50*/  LDSM.16.M88.4 R60, [R215+0x1800] ;  /* 0x00180000d73c783b */ /* 0x000fea0000000200 */
[----:B------:R-:W1:Y:S02]  /*3b60*/  MUFU.TANH R186, R25 ;  /* 0x0000001900ba7308 */ /* 0x000e640000002400 */
[----:B------:R-:W-:Y:S01]  /*3b70*/  HMMA.16816.F32 R44, R12, R66, R32 ;  /* 0x000000420c2c723c */ /* 0x000fe20000001820 */
[----:B------:R-:W1:Y:S05]  /*3b80*/  LDSM.16.M88.4 R64, [R216+0x4000] ;  /* 0x00400000d840783b */ /* 0x000e6a0000000200 */
[----:B------:R-:W1:Y:S02]  /*3b90*/  MUFU.TANH R184, R26 ;  /* 0x0000001a00b87308 */ /* 0x000e640000002400 */
[C---:B---3--:R-:W-:Y:S06]  /*3ba0*/  HMMA.16816.F32 R48, R16.reuse, R68, R36 ;  /* 0x000000441030723c */ /* 0x048fec0000001824 */
[----:B------:R2:W3:Y:S02]  /*3bb0*/  MUFU.TANH R183, R27 ;  /* 0x0000001b00b77308 */ /* 0x0004e40000002400 */
[----:B------:R-:W-:Y:S01]  /*3bc0*/  HMMA.16816.F32 R32, R16, R70, R40 ;  /* 0x000000461020723c */ /* 0x000fe20000001828 */
[----:B------:R-:W-:Y:S01]  /*3bd0*/  FMUL.FTZ R52, R52, c[0x0][0x2ec] ;  /* 0x0000bb0034347a20 */ /* 0x000fe20000410000 */
[----:B------:R-:W3:Y:S01]  /*3be0*/  LDSM.16.M88.4 R68, [R216+0x4800] ;  /* 0x00480000d844783b */ /* 0x000ee20000000200 */
[----:B------:R-:W-:-:S02]  /*3bf0*/  FMUL.FTZ R53, R53, c[0x0][0x2ec] ;  /* 0x0000bb0035357a20 */ /* 0x000fc40000410000 */
[----:B------:R-:W-:Y:S01]  /*3c00*/  FMUL.FTZ R54, R54, c[0x0][0x2ec] ;  /* 0x0000bb0036367a20 */ /* 0x000fe20000410000 */
[----:B------:R-:W1:Y:S01]  /*3c10*/  MUFU.TANH R182, R52 ;  /* 0x0000003400b67308 */ /* 0x000e620000002400 */
[----:B------:R-:W-:Y:S01]  /*3c20*/  FMUL.FTZ R55, R55, c[0x0][0x2ec] ;  /* 0x0000bb0037377a20 */ /* 0x000fe20000410000 */
[C---:B------:R-:W-:Y:S06]  /*3c30*/  HMMA.16816.F32 R36, R20.reuse, R80, RZ ;  /* 0x000000501424723c */ /* 0x040fec00000018ff */
[----:B------:R-:W1:Y:S02]  /*3c40*/  MUFU.TANH R181, R53 ;  /* 0x0000003500b57308 */ /* 0x000e640000002400 */
[----:B------:R-:W-:Y:S01]  /*3c50*/  HMMA.16816.F32 R40, R20, R82, RZ ;  /* 0x000000521428723c */ /* 0x000fe200000018ff */
[----:B------:R-:W3:Y:S05]  /*3c60*/  LDSM.16.M88.4 R80, [R134+0x5000] ;  /* 0x005000008650783b */ /* 0x000eea0000000200 */
[----:B------:R-:W1:Y:S02]  /*3c70*/  MUFU.TANH R176, R54 ;  /* 0x0000003600b07308 */ /* 0x000e640000002400 */
[----:B--2---:R-:W-:Y:S06]  /*3c80*/  HMMA.16816.F32 R24, R8, R56, R28 ;  /* 0x000000380818723c */ /* 0x004fec000000181c */
[----:B------:R2:W2:Y:S02]  /*3c90*/  MUFU.TANH R175, R55 ;  /* 0x0000003700af7308 */ /* 0x0004a40000002400 */
[----:B------:R-:W-:Y:S08]  /*3ca0*/  HMMA.16816.F32 R28, R12, R72, R48 ;  /* 0x000000480c1c723c */ /* 0x000ff00000001830 */
[----:B-1----:R-:W-:Y:S08]  /*3cb0*/  HMMA.16816.F32 R48, R16, R64, R36 ;  /* 0x000000401030723c */ /* 0x002ff00000001824 */
[----:B--2---:R-:W-:Y:S01]  /*3cc0*/  HMMA.16816.F32 R52, R8, R58, R44 ;  /* 0x0000003a0834723c */ /* 0x004fe2000000182c */
[----:B------:R-:W1:Y:S01]  /*3cd0*/  LDSM.16.M88.4 R56, [R215+0x2000] ;  /* 0x00200000d738783b */ /* 0x000e620000000200 */
[----:B------:R-:W-:-:S02]  /*3ce0*/  FMUL.FTZ R24, R24, c[0x0][0x2ec] ;  /* 0x0000bb0018187a20 */ /* 0x000fc40000410000 */
[----:B------:R-:W-:Y:S02]  /*3cf0*/  FMUL.FTZ R25, R25, c[0x0][0x2ec] ;  /* 0x0000bb0019197a20 */ /* 0x000fe40000410000 */
[----:B------:R-:W-:Y:S01]  /*3d00*/  FMUL.FTZ R26, R26, c[0x0][0x2ec] ;  /* 0x0000bb001a1a7a20 */ /* 0x000fe20000410000 */
[----:B------:R-:W2:Y:S01]  /*3d10*/  MUFU.TANH R174, R24 ;  /* 0x0000001800ae7308 */ /* 0x000ea20000002400 */
[----:B------:R-:W-:Y:S01]  /*3d20*/  HMMA.16816.F32 R44, R12, R74, R32 ;  /* 0x0000004a0c2c723c */ /* 0x000fe20000001820 */
[----:B------:R-:W1:Y:S01]  /*3d30*/  LDSM.16.M88.4 R72, [R217+0x2800] ;  /* 0x00280000d948783b */ /* 0x000e620000000200 */
[----:B------:R-:W-:-:S05]  /*3d40*/  FMUL.FTZ R27, R27, c[0x0][0x2ec] ;  /* 0x0000bb001b1b7a20 */ /* 0x000fca0000410000 */
[----:B------:R-:W1:Y:S01]  /*3d50*/  MUFU.TANH R173, R25 ;  /* 0x0000001900ad7308 */ /* 0x000e620000002400 */
[----:B------:R-:W-:Y:S01]  /*3d60*/  HMMA.16816.F32 R32, R16, R66, R40 ;  /* 0x000000421020723c */ /* 0x000fe20000001828 */
[----:B------:R-:W1:Y:S06]  /*3d70*/  LDSM.16.M88.4 R64, [R216+0x5000] ;  /* 0x00500000d840783b */ /* 0x000e6c0000000200 */
[----:B------:R-:W1:Y:S01]  /*3d80*/  MUFU.TANH R172, R26 ;  /* 0x0000001a00ac7308 */ /* 0x000e620000002400 */
[----:B------:R-:W-:Y:S01]  /*3d90*/  HMMA.16816.F32 R36, R20, R84, RZ ;  /* 0x000000541424723c */ /* 0x000fe200000018ff */
[----:B------:R-:W-:-:S02]  /*3da0*/  FMUL.FTZ R52, R52, c[0x0][0x2ec] ;  /* 0x0000bb0034347a20 */ /* 0x000fc40000410000 */
[----:B------:R-:W-:Y:S02]  /*3db0*/  FMUL.FTZ R53, R53, c[0x0][0x2ec] ;  /* 0x0000bb0035357a20 */ /* 0x000fe40000410000 */
[----:B------:R-:W-:Y:S02]  /*3dc0*/  FMUL.FTZ R54, R54, c[0x0][0x2ec] ;  /* 0x0000bb0036367a20 */ /* 0x000fe40000410000 */
[----:B------:R-:W-:Y:S01]  /*3dd0*/  FMUL.FTZ R55, R55, c[0x0][0x2ec] ;  /* 0x0000bb0037377a20 */ /* 0x000fe20000410000 */
[----:B------:R-:W-:Y:S01]  /*3de0*/  HMMA.16816.F32 R40, R20, R86, RZ ;  /* 0x000000561428723c */ /* 0x000fe200000018ff */
[----:B------:R2:W1:Y:S01]  /*3df0*/  MUFU.TANH R171, R27 ;  /* 0x0000001b00ab7308 */ /* 0x0004620000002400 */
[----:B------:R-:W1:Y:S07]  /*3e00*/  LDSM.16.M88.4 R84, [R134+0x5800] ;  /* 0x005800008654783b */ /* 0x000e6e0000000200 */
[----:B------:R-:W1:Y:S08]  /*3e10*/  MUFU.TANH R169, R52 ;  /* 0x0000003400a97308 */ /* 0x000e700000002400 */
[----:B------:R-:W1:Y:S01]  /*3e20*/  MUFU.TANH R168, R53 ;  /* 0x0000003500a87308 */ /* 0x000e620000002400 */
[----:B--2---:R-:W-:Y:S07]  /*3e30*/  HMMA.16816.F32 R24, R8, R60, R28 ;  /* 0x0000003c0818723c */ /* 0x004fee000000181c */
[----:B------:R-:W2:Y:S01]  /*3e40*/  MUFU.TANH R163, R54 ;  /* 0x0000003600a37308 */ /* 0x000ea20000002400 */
[----:B------:R-:W-:Y:S07]  /*3e50*/  HMMA.16816.F32 R28, R12, R76, R48 ;  /* 0x0000004c0c1c723c */ /* 0x000fee0000001830 */
[----:B------:R1:W1:Y:S01]  /*3e60*/  MUFU.TANH R162, R55 ;  /* 0x0000003700a27308 */ /* 0x0002620000002400 */
[----:B---3--:R-:W-:Y:S08]  /*3e70*/  HMMA.16816.F32 R48, R16, R68, R36 ;  /* 0x000000441030723c */ /* 0x008ff00000001824 */
[----:B------:R-:W-:Y:S01]  /*3e80*/  HMMA.16816.F32 R36, R20, R80, RZ ;  /* 0x000000501424723c */ /* 0x000fe200000018ff */
[----:B------:R-:W-:-:S02]  /*3e90*/  FMUL.FTZ R24, R24, c[0x0][0x2ec] ;  /* 0x0000bb0018187a20 */ /* 0x000fc40000410000 */
[----:B------:R-:W-:Y:S02]  /*3ea0*/  FMUL.FTZ R25, R25, c[0x0][0x2ec] ;  /* 0x0000bb0019197a20 */ /* 0x000fe40000410000 */
[----:B------:R-:W-:Y:S01]  /*3eb0*/  FMUL.FTZ R26, R26, c[0x0][0x2ec] ;  /* 0x0000bb001a1a7a20 */ /* 0x000fe20000410000 */
[----:B------:R-:W3:Y:S01]  /*3ec0*/  MUFU.TANH R161, R24 ;  /* 0x0000001800a17308 */ /* 0x000ee20000002400 */
[----:B------:R-:W-:Y:S01]  /*3ed0*/  FMUL.FTZ R27, R27, c[0x0][0x2ec] ;  /* 0x0000bb001b1b7a20 */ /* 0x000fe20000410000 */
[----:B-1----:R-:W-:Y:S01]  /*3ee0*/  HMMA.16816.F32 R52, R8, R62, R44 ;  /* 0x0000003e0834723c */ /* 0x002fe2000000182c */
[----:B------:R-:W1:Y:S05]  /*3ef0*/  LDSM.16.M88.4 R60, [R215+0x2800] ;  /* 0x00280000d73c783b */ /* 0x000e6a0000000200 */
[----:B------:R-:W1:Y:S02]  /*3f00*/  MUFU.TANH R158, R25 ;  /* 0x00000019009e7308 */ /* 0x000e640000002400 */
[----:B------:R-:W-:Y:S01]  /*3f10*/  HMMA.16816.F32 R44, R12, R78, R32 ;  /* 0x0000004e0c2c723c */ /* 0x000fe20000001820 */
[----:B------:R-:W1:Y:S05]  /*3f20*/  LDSM.16.M88.4 R76, [R217+0x3000] ;  /* 0x00300000d94c783b */ /* 0x000e6a0000000200 */
[----:B------:R-:W1:Y:S02]  /*3f30*/  MUFU.TANH R157, R26 ;  /* 0x0000001a009d7308 */ /* 0x000e640000002400 */
[----:B------:R-:W-:Y:S01]  /*3f40*/  HMMA.16816.F32 R32, R16, R70, R40 ;  /* 0x000000461020723c */ /* 0x000fe20000001828 */
[----:B------:R-:W1:Y:S05]  /*3f50*/  LDSM.16.M88.4 R68, [R216+0x5800] ;  /* 0x00580000d844783b */ /* 0x000e6a0000000200 */
[----:B------:R2:W1:Y:S02]  /*3f60*/  MUFU.TANH R156, R27 ;  /* 0x0000001b009c7308 */ /* 0x0004640000002400 */
[----:B------:R-:W-:Y:S01]  /*3f70*/  HMMA.16816.F32 R40, R20, R82, RZ ;  /* 0x000000521428723c */ /* 0x000fe200000018ff */
[----:B------:R-:W-:Y:S01]  /*3f80*/  FMUL.FTZ R52, R52, c[0x0][0x2ec] ;  /* 0x0000bb0034347a20 */ /* 0x000fe20000410000 */
[----:B------:R-:W1:Y:S01]  /*3f90*/  LDSM.16.M88.4 R80, [R134+0x6000] ;  /* 0x006000008650783b */ /* 0x000e620000000200 */
[----:B------:R-:W-:-:S02]  /*3fa0*/  FMUL.FTZ R53, R53, c[0x0][0x2ec] ;  /* 0x0000bb0035357a20 */ /* 0x000fc40000410000 */
[----:B------:R-:W-:Y:S01]  /*3fb0*/  FMUL.FTZ R54, R54, c[0x0][0x2ec] ;  /* 0x0000bb0036367a20 */ /* 0x000fe20000410000 */
[----:B------:R-:W1:Y:S01]  /*3fc0*/  MUFU.TANH R155, R52 ;  /* 0x00000034009b7308 */ /* 0x000e620000002400 */
[----:B------:R-:W-:-:S07]  /*3fd0*/  FMUL.FTZ R55, R55, c[0x0][0x2ec] ;  /* 0x0000bb0037377a20 */ /* 0x000fce0000410000 */
[----:B------:R-:W1:Y:S01]  /*3fe0*/  MUFU.TANH R152, R53 ;  /* 0x0000003500987308 */ /* 0x000e620000002400 */
[----:B--2---:R-:W-:Y:S07]  /*3ff0*/  HMMA.16816.F32 R24, R8, R56, R28 ;  /* 0x000000380818723c */ /* 0x004fee000000181c */
[----:B------:R-:W2:Y:S01]  /*4000*/  MUFU.TANH R151, R54 ;  /* 0x0000003600977308 */ /* 0x000ea20000002400 */
[----:B------:R-:W-:Y:S07]  /*4010*/  HMMA.16816.F32 R28, R12, R72, R48 ;  /* 0x000000480c1c723c */ /* 0x000fee0000001830 */
[----:B------:R1:W1:Y:S01]  /*4020*/  MUFU.TANH R150, R55 ;  /* 0x0000003700967308 */ /* 0x0002620000002400 */
[----:B------:R-:W-:Y:S08]  /*4030*/  HMMA.16816.F32 R48, R16, R64, R36 ;  /* 0x000000401030723c */ /* 0x000ff00000001824 */
[----:B------:R-:W-:Y:S01]  /*4040*/  HMMA.16816.F32 R36, R20, R84, RZ ;  /* 0x000000541424723c */ /* 0x000fe200000018ff */
[----:B------:R-:W-:-:S02]  /*4050*/  FMUL.FTZ R24, R24, c[0x0][0x2ec] ;  /* 0x0000bb0018187a20 */ /* 0x000fc40000410000 */
[----:B------:R-:W-:Y:S02]  /*4060*/  FMUL.FTZ R25, R25, c[0x0][0x2ec] ;  /* 0x0000bb0019197a20 */ /* 0x000fe40000410000 */
[----:B------:R-:W-:Y:S01]  /*4070*/  FMUL.FTZ R26, R26, c[0x0][0x2ec] ;  /* 0x0000bb001a1a7a20 */ /* 0x000fe20000410000 */
[----:B------:R-:W2:Y:S01]  /*4080*/  MUFU.TANH R96, R24 ;  /* 0x0000001800607308 */ /* 0x000ea20000002400 */
        /* <DEDUP_REMOVED lines=94> */
[----:B------:R-:W-:Y:S01]  /*4670*/  FMUL.FTZ R52, R52, c[0x0][0x2ec] ;  /* 0x0000bb0034347a20 */ /* 0x000fe20000410000 */
[----:B------:R-:W-:Y:S01]  /*4680*/  HMMA.16816.F32 R40, R20, R82, RZ ;  /* 0x000000521428723c */ /* 0x000fe200000018ff */
[----:B------:R-:W-:Y:S01]  /*4690*/  FMUL.FTZ R53, R53, c[0x0][0x2ec] ;  /* 0x0000bb0035357a20 */ /* 0x000fe20000410000 */
[----:B------:R-:W1:Y:S01]  /*46a0*/  LDSM.16.M88.4 R80, [R134+0x8000] ;  /* 0x008000008650783b */ /* 0x000e620000000200 */
[----:B------:R-:W-:-:S02]  /*46b0*/  FMUL.FTZ R54, R54, c[0x0][0x2ec] ;  /* 0x0000bb0036367a20 */ /* 0x000fc40000410000 */
[----:B------:R-:W-:Y:S01]  /*46c0*/  FMUL.FTZ R55, R55, c[0x0][0x2ec] ;  /* 0x0000bb0037377a20 */ /* 0x000fe20000410000 */
[----:B------:R-:W1:Y:S02]  /*46d0*/  MUFU.TANH R122, R52 ;  /* 0x00000034007a7308 */ /* 0x000e640000002400 */
[----:B--2---:R-:W-:Y:S06]  /*46e0*/  HMMA.16816.F32 R24, R8, R56, R28 ;  /* 0x000000380818723c */ /* 0x004fec000000181c */
[----:B------:R-:W2:Y:S02]  /*46f0*/  MUFU.TANH R123, R53 ;  /* 0x00000035007b7308 */ /* 0x000ea40000002400 */
[----:B------:R-:W-:Y:S06]  /*4700*/  HMMA.16816.F32 R28, R12, R72, R48 ;  /* 0x000000480c1c723c */ /* 0x000fec0000001830 */
[----:B------:R-:W1:Y:S02]  /*4710*/  MUFU.TANH R118, R54 ;  /* 0x0000003600767308 */ /* 0x000e640000002400 */
[----:B------:R-:W-:Y:S06]  /*4720*/  HMMA.16816.F32 R48, R16, R64, R36 ;  /* 0x000000401030723c */ /* 0x000fec0000001824 */
[----:B------:R1:W1:Y:S02]  /*4730*/  MUFU.TANH R119, R55 ;  /* 0x0000003700777308 */ /* 0x0002640000002400 */
        /* <DEDUP_REMOVED lines=13> */
[----:B------:R-:W-:Y:S05]  /*4810*/  LDSM.16.M88.4 R64, [R215+0x5800] ;  /* 0x00580000d740783b */ /* 0x000fea0000000200 */
[----:B------:R2:W1:Y:S02]  /*4820*/  MUFU.TANH R126, R27 ;  /* 0x0000001b007e7308 */ /* 0x0004640000002400 */
[----:B------:R-:W-:Y:S01]  /*4830*/  FMUL.FTZ R52, R52, c[0x0][0x2ec] ;  /* 0x0000bb0034347a20 */ /* 0x000fe20000410000 */
[----:B------:R-:W-:Y:S01]  /*4840*/  HMMA.16816.F32 R40, R20, R86, RZ ;  /* 0x000000561428723c */ /* 0x000fe200000018ff */
[----:B------:R-:W-:Y:S01]  /*4850*/  FMUL.FTZ R53, R53, c[0x0][0x2ec] ;  /* 0x0000bb0035357a20 */ /* 0x000fe20000410000 */
[----:B------:R-:W-:Y:S01]  /*4860*/  LDSM.16.M88.4 R84, [R134+0x8800] ;  /* 0x008800008654783b */ /* 0x000fe20000000200 */
[----:B------:R-:W-:-:S02]  /*4870*/  FMUL.FTZ R54, R54, c[0x0][0x2ec] ;  /* 0x0000bb0036367a20 */ /* 0x000fc40000410000 */
        /* <DEDUP_REMOVED lines=23> */
[----:B------:R-:W-:Y:S01]  /*49f0*/  HMMA.16816.F32 R40, R20, R82, RZ ;  /* 0x000000521428723c */ /* 0x000fe200000018ff */
[----:B------:R-:W-:-:S02]  /*4a00*/  FMUL.FTZ R52, R52, c[0x0][0x2ec] ;  /* 0x0000bb0034347a20 */ /* 0x000fc40000410000 */
[----:B------:R-:W-:Y:S02]  /*4a10*/  FMUL.FTZ R53, R53, c[0x0][0x2ec] ;  /* 0x0000bb0035357a20 */ /* 0x000fe40000410000 */
[----:B------:R-:W-:Y:S01]  /*4a20*/  FMUL.FTZ R54, R54, c[0x0][0x2ec] ;  /* 0x0000bb0036367a20 */ /* 0x000fe20000410000 */
[----:B------:R-:W1:Y:S01]  /*4a30*/  MUFU.TANH R178, R52 ;  /* 0x0000003400b27308 */ /* 0x000e620000002400 */
[----:B------:R-:W-:Y:S01]  /*4a40*/  FMUL.FTZ R55, R55, c[0x0][0x2ec] ;  /* 0x0000bb0037377a20 */ /* 0x000fe20000410000 */
[----:B--2---:R-:W-:Y:S06]  /*4a50*/  HMMA.16816.F32 R24, R8, R56, R28 ;  /* 0x000000380818723c */ /* 0x004fec000000181c */
[----:B------:R-:W2:Y:S02]  /*4a60*/  MUFU.TANH R179, R53 ;  /* 0x0000003500b37308 */ /* 0x000ea40000002400 */
[----:B------:R-:W-:Y:S06]  /*4a70*/  HMMA.16816.F32 R28, R12, R72, R48 ;  /* 0x000000480c1c723c */ /* 0x000fec0000001830 */
[----:B------:R-:W2:Y:S02]  /*4a80*/  MUFU.TANH R167, R54 ;  /* 0x0000003600a77308 */ /* 0x000ea40000002400 */
[----:B-1----:R-:W-:Y:S06]  /*4a90*/  HMMA.16816.F32 R48, R16, R60, R36 ;  /* 0x0000003c1030723c */ /* 0x002fec0000001824 */
[----:B------:R1:W1:Y:S02]  /*4aa0*/  MUFU.TANH R170, R55 ;  /* 0x0000003700aa7308 */ /* 0x0002640000002400 */
[----:B------:R-:W-:Y:S01]  /*4ab0*/  FMUL.FTZ R24, R24, c[0x0][0x2ec] ;  /* 0x0000bb0018187a20 */ /* 0x000fe20000410000 */
[----:B------:R-:W-:Y:S01]  /*4ac0*/  HMMA.16816.F32 R36, R20, R84, RZ ;  /* 0x000000541424723c */ /* 0x000fe200000018ff */
[----:B------:R-:W-:-:S02]  /*4ad0*/  FMUL.FTZ R25, R25, c[0x0][0x2ec] ;  /* 0x0000bb0019197a20 */ /* 0x000fc40000410000 */
[----:B------:R-:W-:Y:S02]  /*4ae0*/  FMUL.FTZ R26, R26, c[0x0][0x2ec] ;  /* 0x0000bb001a1a7a20 */ /* 0x000fe40000410000 */
[----:B------:R-:W2:Y:S01]  /*4af0*/  MUFU.TANH R147, R24 ;  /* 0x0000001800937308 */ /* 0x000ea20000002400 */
[----:B------:R-:W-:Y:S02]  /*4b00*/  FMUL.FTZ R27, R27, c[0x0][0x2ec] ;  /* 0x0000bb001b1b7a20 */ /* 0x000fe40000410000 */
[----:B-1----:R-:W-:Y:S01]  /*4b10*/  HMMA.16816.F32 R52, R8, R58, R44 ;  /* 0x0000003a0834723c */ /* 0x002fe2000000182c */
[----:B------:R-:W1:Y:S04]  /*4b20*/  LDSM.16.M88.4 R56, [R216+0x8800] ;  /* 0x00880000d838783b */ /* 0x000e680000000200 */
[----:B------:R-:W1:Y:S03]  /*4b30*/  MUFU.TANH R148, R25 ;  /* 0x0000001900947308 */ /* 0x000e660000002400 */
[----:B------:R-:W-:Y:S01]  /*4b40*/  HMMA.16816.F32 R44, R12, R74, R32 ;  /* 0x0000004a0c2c723c */ /* 0x000fe20000001820 */
[----:B------:R-:W1:Y:S04]  /*4b50*/  LDSM.16.M88.4 R72, [R134+0x9000] ;  /* 0x009000008648783b */ /* 0x000e680000000200 */
[----:B------:R-:W1:Y:S03]  /*4b60*/  MUFU.TANH R146, R26 ;  /* 0x0000001a00927308 */ /* 0x000e660000002400 */
[----:B------:R-:W-:Y:S01]  /*4b70*/  HMMA.16816.F32 R32, R16, R62, R40 ;  /* 0x0000003e1020723c */ /* 0x000fe20000001828 */
[----:B------:R-:W2:Y:S04]  /*4b80*/  LDSM.16.M88.4 R60, [R215+0x6000] ;  /* 0x00600000d73c783b */ /* 0x000ea80000000200 */
[----:B------:R3:W1:Y:S03]  /*4b90*/  MUFU.TANH R145, R27 ;  /* 0x0000001b00917308 */ /* 0x0006660000002400 */
[----:B------:R-:W-:Y:S01]  /*4ba0*/  HMMA.16816.F32 R40, R20, R86, RZ ;  /* 0x000000561428723c */ /* 0x000fe200000018ff */
[----:B------:R-:W-:-:S02]  /*4bb0*/  FMUL.FTZ R52, R52, c[0x0][0x2ec] ;  /* 0x0000bb0034347a20 */ /* 0x000fc40000410000 */
[----:B------:R-:W-:Y:S02]  /*4bc0*/  FMUL.FTZ R53, R53, c[0x0][0x2ec] ;  /* 0x0000bb0035357a20 */ /* 0x000fe40000410000 */
[----:B------:R-:W-:Y:S01]  /*4bd0*/  FMUL.FTZ R54, R54, c[0x0][0x2ec] ;  /* 0x0000bb0036367a20 */ /* 0x000fe20000410000 */
[----:B------:R-:W1:Y:S01]  /*4be0*/  MUFU.TANH R144, R52 ;  /* 0x0000003400907308 */ /* 0x000e620000002400 */
[----:B------:R-:W-:Y:S01]  /*4bf0*/  FMUL.FTZ R55, R55, c[0x0][0x2ec] ;  /* 0x0000bb0037377a20 */ /* 0x000fe20000410000 */
[----:B---3--:R-:W-:Y:S06]  /*4c00*/  HMMA.16816.F32 R24, R8, R64, R28 ;  /* 0x000000400818723c */ /* 0x008fec000000181c */
[----:B------:R-:W3:Y:S02]  /*4c10*/  MUFU.TANH R143, R53 ;  /* 0x00000035008f7308 */ /* 0x000ee40000002400 */
        /* <DEDUP_REMOVED lines=17> */
[----:B------:R-:W-:Y:S04]  /*4d30*/  LDSM.16.M88.4 R56, [R215+0x6800] ;  /* 0x00680000d738783b */ /* 0x000fe80000000200 */
[----:B------:R2:W1:Y:S03]  /*4d40*/  MUFU.TANH R137, R27 ;  /* 0x0000001b00897308 */ /* 0x0004660000002400 */
[----:B------:R-:W-:Y:S01]  /*4d50*/  FMUL.FTZ R2, R55, c[0x0][0x2ec] ;  /* 0x0000bb0037027a20 */ /* 0x000fe20000410000 */
[----:B------:R-:W-:Y:S01]  /*4d60*/  HMMA.16816.F32 R40, R20, R74, RZ ;  /* 0x0000004a1428723c */ /* 0x000fe200000018ff */
[----:B------:R-:W-:-:S03]  /*4d70*/  FMUL.FTZ R52, R52, c[0x0][0x2ec] ;  /* 0x0000bb0034347a20 */ /* 0x000fc60000410000 */
[----:B------:R1:W1:Y:S01]  /*4d80*/  MUFU.TANH R132, R2 ;  /* 0x0000000200847308 */ /* 0x0002620000002400 */
[----:B------:R-:W-:Y:S02]  /*4d90*/  FMUL.FTZ R53, R53, c[0x0][0x2ec] ;  /* 0x0000bb0035357a20 */ /* 0x000fe40000410000 */
[----:B------:R-:W-:Y:S01]  /*4da0*/  FMUL.FTZ R54, R54, c[0x0][0x2ec] ;  /* 0x0000bb0036367a20 */ /* 0x000fe20000410000 */
[----:B--2---:R-:W-:Y:S04]  /*4db0*/  HMMA.16816.F32 R24, R8, R60, R28 ;  /* 0x0000003c0818723c */ /* 0x004fe8000000181c */
[----:B------:R-:W2:Y:S04]  /*4dc0*/  MUFU.TANH R136, R52 ;  /* 0x0000003400887308 */ /* 0x000ea80000002400 */
[----:B------:R-:W-:Y:S04]  /*4dd0*/  HMMA.16816.F32 R28, R12, R68, R48 ;  /* 0x000000440c1c723c */ /* 0x000fe80000001830 */
[----:B------:R-:W2:Y:S04]  /*4de0*/  MUFU.TANH R135, R53 ;  /* 0x0000003500877308 */ /* 0x000ea80000002400 */
[----:B------:R-:W-:Y:S01]  /*4df0*/  HMMA.16816.F32 R48, R8, R62, R44 ;  /* 0x0000003e0830723c */ /* 0x000fe2000000182c */
[----:B------:R-:W2:Y:S03]  /*4e00*/  LDSM.16.M88.4 R60, [R217+0x7000] ;  /* 0x00700000d93c783b */ /* 0x000ea60000000200 */
[----:B------:R3:W2:Y:S04]  /*4e10*/  MUFU.TANH R133, R54 ;  /* 0x0000003600857308 */ /* 0x0006a80000002400 */
[----:B-1----:R-:W-:Y:S01]  /*4e20*/  FMUL.FTZ R2, R24, c[0x0][0x2ec] ;  /* 0x0000bb0018027a20 */ /* 0x002fe20000410000 */
[----:B------:R-:W-:Y:S03]  /*4e30*/  HMMA.16816.F32 R36, R16, R64, R36 ;  /* 0x000000401024723c */ /* 0x000fe60000001824 */
[----:B------:R1:W1:Y:S05]  /*4e40*/  MUFU.TANH R127, R2 ;  /* 0x00000002007f7308 */ /* 0x00026a0000002400 */
[----:B------:R-:W-:Y:S01]  /*4e50*/  HMMA.16816.F32 R44, R12, R70, R32 ;  /* 0x000000460c2c723c */ /* 0x000fe20000001820 */
[----:B------:R-:W4:Y:S04]  /*4e60*/  LDSM.16.M88.4 R68, [R216+0x9800] ;  /* 0x00980000d844783b */ /* 0x000f280000000200 */
[----:B---3--:R-:W3:Y:S03]  /*4e70*/  LDSM.16.M88.4 R52, [R215+0x7000] ;  /* 0x00700000d734783b */ /* 0x008ee60000000200 */
[----:B------:R-:W-:Y:S01]  /*4e80*/  HMMA.16816.F32 R32, R20, R76, RZ ;  /* 0x0000004c1420723c */ /* 0x000fe200000018ff */
[----:B-1----:R-:W-:-:S04]  /*4e90*/  FMUL.FTZ R2, R25, c[0x0][0x2ec] ;  /* 0x0000bb0019027a20 */ /* 0x002fc80000410000 */
[----:B------:R1:W1:Y:S03]  /*4ea0*/  MUFU.TANH R130, R2 ;  /* 0x0000000200827308 */ /* 0x0002660000002400 */
[----:B------:R-:W-:Y:S08]  /*4eb0*/  HMMA.16816.F32 R20, R20, R78, RZ ;  /* 0x0000004e1414723c */ /* 0x000ff000000018ff */
[----:B--2---:R-:W-:Y:S01]  /*4ec0*/  HMMA.16816.F32 R36, R12, R60, R36 ;  /* 0x0000003c0c24723c */ /* 0x004fe20000001824 */
[----:B-1----:R-:W-:-:S07]  /*4ed0*/  FMUL.FTZ R2, R26, c[0x0][0x2ec] ;  /* 0x0000bb001a027a20 */ /* 0x002fce0000410000 */
[----:B------:R-:W-:Y:S01]  /*4ee0*/  HMMA.16816.F32 R44, R8, R58, R44 ;  /* 0x0000003a082c723c */ /* 0x000fe2000000182c */
[----:B------:R1:W2:Y:S07]  /*4ef0*/  MUFU.TANH R125, R2 ;  /* 0x00000002007d7308 */ /* 0x0002ae0000002400 */
[----:B----4-:R-:W-:Y:S08]  /*4f00*/  HMMA.16816.F32 R32, R16, R68, R32 ;  /* 0x000000441020723c */ /* 0x010ff00000001820 */
[----:B---3--:R-:W-:Y:S01]  /*4f10*/  HMMA.16816.F32 R36, R8, R52, R36 ;  /* 0x000000340824723c */ /* 0x008fe20000001824 */
[----:B-1----:R-:W-:-:S04]  /*4f20*/  FMUL.FTZ R2, R27, c[0x0][0x2ec] ;  /* 0x0000bb001b027a20 */ /* 0x002fc80000410000 */
[----:B------:R1:W3:Y:S03]  /*4f30*/  MUFU.TANH R83, R2 ;  /* 0x0000000200537308 */ /* 0x0002e60000002400 */
[----:B------:R-:W-:Y:S01]  /*4f40*/  FMUL.FTZ R44, R44, c[0x0][0x2ec] ;  /* 0x0000bb002c2c7a20 */ /* 0x000fe20000410000 */
[----:B------:R-:W-:Y:S01]  /*4f50*/  HMMA.16816.F32 R24, R8, R56, R28 ;  /* 0x000000380818723c */ /* 0x000fe2000000181c */
[----:B------:R-:W-:Y:S02]  /*4f60*/  FMUL.FTZ R45, R45, c[0x0][0x2ec] ;  /* 0x0000bb002d2d7a20 */ /* 0x000fe40000410000 */
[----:B------:R-:W-:Y:S02]  /*4f70*/  FMUL.FTZ R46, R46, c[0x0][0x2ec] ;  /* 0x0000bb002e2e7a20 */ /* 0x000fe40000410000 */
[----:B------:R-:W-:Y:S01]  /*4f80*/  FMUL.FTZ R47, R47, c[0x0][0x2ec] ;  /* 0x0000bb002f2f7a20 */ /* 0x000fe20000410000 */
[----:B------:R-:W4:Y:S02]  /*4f90*/  MUFU.TANH R57, R44 ;  /* 0x0000002c00397308 */ /* 0x000f240000002400 */
        /* <DEDUP_REMOVED lines=62> */
[----:B-1----:R-:W-:-:S05]  /*5380*/  LOP3.LUT R2, R197, 0xffffffe0, RZ, 0xc0, !PT ;  /* 0xffffffe0c5027812 */ /* 0x002fca00078ec0ff */
[C---:B------:R-:W-:Y:S01]  /*5390*/  IMAD.IADD R2, R198.reuse, 0x1, -R2 ;  /* 0x00000001c6027824 */ /* 0x040fe200078e0a02 */
[----:B------:R-:W-:-:S04]  /*53a0*/  SHF.L.U32 R198, R198, 0x1, RZ ;  /* 0x00000001c6c67819 */ /* 0x000fc800000006ff */
[----:B------:R-:W-:Y:S02]  /*53b0*/  SHF.R.S32.HI R3, RZ, 0x1f, R2 ;  /* 0x0000001fff037819 */ /* 0x000fe40000011402 */
[----:B------:R-:W-:Y:S02]  /*53c0*/  LOP3.LUT R202, R198, 0x6, RZ, 0xc0, !PT ;  /* 0x00000006c6ca7812 */ /* 0x000fe400078ec0ff */
[----:B------:R-:W-:Y:S02]  /*53d0*/  LEA.HI R2, R3, R2, RZ, 0x2 ;  /* 0x0000000203027211 */ /* 0x000fe400078f10ff */
[----:B------:R-:W-:Y:S02]  /*53e0*/  LEA R3, R185, R199, 0x4 ;  /* 0x000000c7b9037211 */ /* 0x000fe400078e20ff */
        /* <DEDUP_REMOVED lines=9> */
[----:B------:R-:W-:Y:S01]  /*5480*/  LOP3.LUT R2, R92, R91, RZ, 0xfc, !PT ;  /* 0x0000005b5c027212 */ /* 0x000fe200078efcff */
        /* <DEDUP_REMOVED lines=66> */
.L_x_3450:
[----:B-1----:R-:W-:-:S04]  /*58b0*/  LEA R3, -R196, RZ, 0x8 ;  /* 0x000000ffc4037211 */ /* 0x002fc800078e41ff */
[----:B------:R-:W-:Y:S02]  /*58c0*/  SHF.R.S32.HI R7, RZ, 0x1f, R3 ;  /* 0x0000001fff077819 */ /* 0x000fe40000011403 */
.L_x_3451:
        /* <DEDUP_REMOVED lines=59> */
.L_x_3449:
        /* <DEDUP_REMOVED lines=47> */
[----:B------:R-:W-:Y:S01]  /*5f70*/  FSEL R56, R172, -INF , !P2 ;  /* 0xff800000ac387808 */ /* 0x000fe20005000000 */
[----:B------:R-:W-:Y:S01]  /*5f80*/  IMAD.MOV.U32 R172, RZ, RZ, R201 ;  /* 0x000000ffffac7224 */ /* 0x000fe200078e00c9 */
        /* <DEDUP_REMOVED lines=8> */
[----:B------:R-:W-:Y:S01]  /*6010*/  IMAD.MOV.U32 R171, RZ, RZ, R200 ;  /* 0x000000ffffab7224 */ /* 0x000fe200078e00c8 */
        /* <DEDUP_REMOVED lines=271> */
[----:B------:R-:W-:Y:S01]  /*7110*/  IMAD.SHL.U32 R135, R2, 0x2, RZ ;  /* 0x0000000202877824 */ /* 0x000fe200078e00ff */
[----:B------:R-:W-:Y:S02]  /*7120*/  FSEL R198, R132, -INF , !P2 ;  /* 0xff80000084c67808 */ /* 0x000fe40005000000 */
[----:B------:R-:W-:Y:S01]  /*7130*/  FMNMX.FTZ R36, R179, R36, !PT ;  /* 0x00000024b3247209 */ /* 0x000fe20007810000 */
[--C-:B------:R-:W-:Y:S01]  /*7140*/  IMAD R214, R0, 0x2, R135.reuse ;  /* 0x0000000200d67824 */ /* 0x100fe200078e0287 */
[----:B------:R-:W-:Y:S01]  /*7150*/  FMNMX.FTZ R7, R193, R7, !PT ;  /* 0x00000007c1077209 */ /* 0x000fe20007810000 */
[----:B------:R-:W-:Y:S01]  /*7160*/  IMAD R212, R4, 0x2, R135 ;  /* 0x0000000204d47824 */ /* 0x000fe200078e0287 */
[----:B------:R-:W-:-:S02]  /*7170*/  ISETP.GE.AND P4, PT, R8, R6, PT ;  /* 0x000000060800720c */ /* 0x000fc40003f86270 */
[----:B------:R-:W-:Y:S01]  /*7180*/  ISETP.GE.AND P2, PT, R8, R5, PT ;  /* 0x000000050800720c */ /* 0x000fe20003f46270 */
[----:B------:R-:W-:Y:S01]  /*7190*/  IMAD R213, R0, 0x2, R212 ;  /* 0x0000000200d57824 */ /* 0x000fe200078e02d4 */
        /* <DEDUP_REMOVED lines=42> */
[C---:B------:R-:W-:Y:S01]  /*7440*/  ISETP.GE.AND P4, PT, R8.reuse, R6, PT ;  /* 0x000000060800720c */ /* 0x040fe20003f86270 */
[----:B------:R-:W-:Y:S01]  /*7450*/  IMAD.MOV.U32 R4, RZ, RZ, R144 ;  /* 0x000000ffff047224 */ /* 0x000fe200078e0090 */
        /* <DEDUP_REMOVED lines=24> */
[C---:B------:R-:W-:Y:S02]  /*75e0*/  IADD3 R10, R3.reuse, 0xf0, RZ ;  /* 0x000000f0030a7810 */ /* 0x040fe40007ffe0ff */
[C---:B------:R-:W-:Y:S02]  /*75f0*/  IADD3 R9, R3.reuse, 0xf1, RZ ;  /* 0x000000f103097810 */ /* 0x040fe40007ffe0ff */
[C---:B------:R-:W-:Y:S02]  /*7600*/  IADD3 R11, R3.reuse, 0xf8, RZ ;  /* 0x000000f8030b7810 */ /* 0x040fe40007ffe0ff */
[----:B------:R-:W-:-:S02]  /*7610*/  IADD3 R8, R3, 0xf9, RZ ;  /* 0x000000f903087810 */ /* 0x000fc40007ffe0ff */
[----:B------:R-:W-:Y:S02]  /*7620*/  FSEL R143, R45, -INF , !P1 ;  /* 0xff8000002d8f7808 */ /* 0x000fe40004800000 */
[----:B------:R-:W-:Y:S02]  /*7630*/  FMNMX.FTZ R36, R152, R36, !PT ;  /* 0x0000002498247209 */ /* 0x000fe40007810000 */
[----:B------:R-:W-:Y:S02]  /*7640*/  FMNMX.FTZ R3, R169, R7, !PT ;  /* 0x00000007a9037209 */ /* 0x000fe40007810000 */
        /* <DEDUP_REMOVED lines=17> */
[----:B------:R-:W-:Y:S02]  /*7760*/  FSEL R138, R21, -INF , !P2 ;  /* 0xff800000158a7808 */ /* 0x000fe40005000000 */
[----:B------:R-:W-:Y:S02]  /*7770*/  FMNMX.FTZ R36, R142, R36, !PT ;  /* 0x000000248e247209 */ /* 0x000fe40007810000 */
[----:B------:R-:W-:Y:S02]  /*7780*/  FMNMX.FTZ R3, R147, R3, !PT ;  /* 0x0000000393037209 */ /* 0x000fe40007810000 */
[----:B------:R-:W-:-:S02]  /*7790*/  FSEL R173, R46, -INF , !P5 ;  /* 0xff8000002ead7808 */ /* 0x000fc40006800000 */
[----:B------:R-:W-:Y:S02]  /*77a0*/  FSEL R151, R22, -INF , !P1 ;  /* 0xff80000016977808 */ /* 0x000fe40004800000 */
[----:B------:R-:W-:Y:S02]  /*77b0*/  FMNMX.FTZ R36, R163, R36, !PT ;  /* 0x00000024a3247209 */ /* 0x000fe40007810000 */
[----:B------:R-:W-:Y:S02]  /*77c0*/  FMNMX.FTZ R3, R138, R3, !PT ;  /* 0x000000038a037209 */ /* 0x000fe40007810000 */
[----:B------:R-:W-:Y:S01]  /*77d0*/  ISETP.GE.AND P1, PT, R10, R6, PT ;  /* 0x000000060a00720c */ /* 0x000fe20003f26270 */
[----:B------:R-:W-:Y:S01]  /*77e0*/  IMAD.MOV.U32 R10, RZ, RZ, R140 ;  /* 0x000000ffff0a7224 */ /* 0x000fe200078e008c */
[----:B------:R-:W-:Y:S02]  /*77f0*/  FSEL R150, R41, -INF , !P4 ;  /* 0xff80000029967808 */ /* 0x000fe40006000000 */
[----:B------:R-:W-:-:S02]  /*7800*/  FMNMX.FTZ R36, R173, R36, !PT ;  /* 0x00000024ad247209 */ /* 0x000fc40007810000 */
[----:B------:R-:W-:Y:S02]  /*7810*/  FMNMX.FTZ R3, R151, R3, !PT ;  /* 0x0000000397037209 */ /* 0x000fe40007810000 */
[----:B------:R-:W-:Y:S02]  /*7820*/  ISETP.GE.AND P2, PT, R9, R6, PT ;  /* 0x000000060900720c */ /* 0x000fe40003f46270 */
[----:B------:R-:W-:Y:S01]  /*7830*/  FSEL R168, R29, -INF , !P1 ;  /* 0xff8000001da87808 */ /* 0x000fe20004800000 */
[----:B------:R-:W1:Y:S01]  /*7840*/  SHFL.BFLY PT, R7, R3, 0x2, 0x1f ;  /* 0x0c401f0003077f89 */ /* 0x000e6200000e0000 */
[----:B------:R-:W-:Y:S02]  /*7850*/  FMNMX.FTZ R36, R150, R36, !PT ;  /* 0x0000002496247209 */ /* 0x000fe40007810000 */
[----:B------:R-:W-:Y:S01]  /*7860*/  ISETP.GE.AND P1, PT, R11, R6, PT ;  /* 0x000000060b00720c */ /* 0x000fe20003f26270 */
[----:B------:R-:W-:Y:S01]  /*7870*/  IMAD.MOV.U32 R11, RZ, RZ, R147 ;  /* 0x000000ffff0b7224 */ /* 0x000fe200078e0093 */
[----:B------:R-:W-:-:S02]  /*7880*/  FSEL R146, R28, -INF , !P2 ;  /* 0xff8000001c927808 */ /* 0x000fc40005000000 */
[----:B------:R-:W-:Y:S01]  /*7890*/  FMNMX.FTZ R36, R168, R36, !PT ;  /* 0x00000024a8247209 */ /* 0x000fe20007810000 */
[----:B------:R-:W-:Y:S01]  /*78a0*/  LDSM.16.MT88.4 R28, [R135+0xa000] ;  /* 0x00a00000871c783b */ /* 0x000fe20000004200 */
[----:B------:R-:W-:Y:S02]  /*78b0*/  ISETP.GE.AND P2, PT, R8, R6, PT ;  /* 0x000000060800720c */ /* 0x000fe40003f46270 */
[----:B------:R-:W-:Y:S02]  /*78c0*/  FSEL R145, R26, -INF , !P1 ;  /* 0xff8000001a917808 */ /* 0x000fe40004800000 */
[----:B------:R-:W-:Y:S02]  /*78d0*/  FMNMX.FTZ R36, R146, R36, !PT ;  /* 0x0000002492247209 */ /* 0x000fe40007810000 */
[----:B------:R-:W-:Y:S02]  /*78e0*/  FSEL R155, R25, -INF , !P2 ;  /* 0xff800000199b7808 */ /* 0x000fe40005000000 */
[----:B------:R-:W-:Y:S01]  /*78f0*/  FMNMX.FTZ R36, R145, R36, !PT ;  /* 0x0000002491247209 */ /* 0x000fe20007810000 */
[----:B------:R-:W-:Y:S03]  /*7900*/  LDSM.16.MT88.4 R24, [R214+0xa000] ;  /* 0x00a00000d618783b */ /* 0x000fe60000004200 */
[----:B------:R-:W-:-:S02]  /*7910*/  FMNMX.FTZ R36, R155, R36, !PT ;  /* 0x000000249b247209 */ /* 0x000fc40007810000 */
        /* <DEDUP_REMOVED lines=29> */
[----:B------:R3:W-:Y:S01]  /*7af0*/  MUFU.EX2 R204, R2 ;  /* 0x0000000200cc7308 */ /* 0x0007e20000000800 */
[----:B-1----:R-:W-:-:S07]  /*7b00*/  FFMA.FTZ R9, R12, c[0x0][0x23c], -R8 ;  /* 0x00008f000c097a23 */ /* 0x002fce0000010808 */
[----:B------:R1:W-:Y:S01]  /*7b10*/  MUFU.EX2 R202, R0 ;  /* 0x0000000000ca7308 */ /* 0x0003e20000000800 */
[----:B--2---:R-:W-:Y:S01]  /*7b20*/  F2FP.PACK_AB R15, R244, R242 ;  /* 0x000000f2f40f723e */ /* 0x004fe200000000ff */
[----:B---3--:R-:W-:-:S06]  /*7b30*/  FFMA.FTZ R2, R18, c[0x0][0x23c], -R8 ;  /* 0x00008f0012027a23 */ /* 0x008fcc0000010808 */
[----:B------:R-:W2:Y:S08]  /*7b40*/  MUFU.EX2 R207, R9 ;  /* 0x0000000900cf7308 */ /* 0x000eb00000000800 */
[----:B------:R3:W-:Y:S01]  /*7b50*/  MUFU.EX2 R209, R2 ;  /* 0x0000000200d17308 */ /* 0x0007e20000000800 */
[----:B-1----:R-:W-:-:S07]  /*7b60*/  FFMA.FTZ R0, R37, c[0x0][0x23c], -R8 ;  /* 0x00008f0025007a23 */ /* 0x002fce0000010808 */
[----:B------:R1:W-:Y:S01]  /*7b70*/  MUFU.EX2 R200, R0 ;  /* 0x0000000000c87308 */ /* 0x0003e20000000800 */
[----:B--2---:R-:W-:Y:S01]  /*7b80*/  F2FP.PACK_AB R12, R204, R207 ;  /* 0x000000cfcc0c723e */ /* 0x004fe200000000ff */
[--C-:B---3--:R-:W-:Y:S02]  /*7b90*/  FFMA.FTZ R2, R19, c[0x0][0x23c], -R8.reuse ;  /* 0x00008f0013027a23 */ /* 0x108fe40000010808 */
[----:B------:R-:W2:Y:S04]  /*7ba0*/  LDSM.16.MT88.4 R16, [R213+0xa000] ;  /* 0x00a00000d510783b */ /* 0x000ea80000004200 */
[----:B------:R3:W4:Y:S01]  /*7bb0*/  MUFU.EX2 R238, R2 ;  /* 0x0000000200ee7308 */ /* 0x0007220000000800 */
[----:B-1----:R-:W-:-:S07]  /*7bc0*/  FFMA.FTZ R0, R38, c[0x0][0x23c], -R8 ;  /* 0x00008f0026007a23 */ /* 0x002fce0000010808 */
[----:B------:R1:W-:Y:S01]  /*7bd0*/  MUFU.EX2 R205, R0 ;  /* 0x0000000000cd7308 */ /* 0x0003e20000000800 */
[--C-:B---3--:R-:W-:Y:S01]  /*7be0*/  FFMA.FTZ R2, R20, c[0x0][0x23c], -R7.reuse ;  /* 0x00008f0014027a23 */ /* 0x108fe20000010807 */
[----:B----4-:R-:W-:Y:S01]  /*7bf0*/  F2FP.PACK_AB R14, R238, R209 ;  /* 0x000000d1ee0e723e */ /* 0x010fe200000000ff */
[----:B------:R-:W3:Y:S05]  /*7c00*/  LDSM.16.MT88.4 R20, [R212+0xa000] ;  /* 0x00a00000d414783b */ /* 0x000eea0000004200 */
[----:B------:R4:W-:Y:S01]  /*7c10*/  MUFU.EX2 R240, R2 ;  /* 0x0000000200f07308 */ /* 0x0009e20000000800 */
[----:B-1----:R-:W-:Y:S01]  /*7c20*/  FFMA.FTZ R0, R39, c[0x0][0x23c], -R8 ;  /* 0x00008f0027007a23 */ /* 0x002fe20000010808 */
[C---:B------:R-:W-:Y:S06]  /*7c30*/  HMMA.16816.F32 R40, R12.reuse, R28, RZ ;  /* 0x0000001c0c28723c */ /* 0x040fec00000018ff */
[----:B------:R1:W-:Y:S02]  /*7c40*/  MUFU.EX2 R208, R0 ;  /* 0x0000000000d07308 */ /* 0x0003e40000000800 */
[----:B------:R-:W-:Y:S01]  /*7c50*/  HMMA.16816.F32 R52, R12, R30, RZ ;  /* 0x0000001e0c34723c */ /* 0x000fe200000018ff */
[----:B------:R-:W5:Y:S01]  /*7c60*/  LDSM.16.MT88.4 R28, [R135+0xa800] ;  /* 0x00a80000871c783b */ /* 0x000f620000004200 */
[----:B----4-:R-:W-:-:S04]  /*7c70*/  FFMA.FTZ R2, R32, c[0x0][0x23c], -R7 ;  /* 0x00008f0020027a23 */ /* 0x010fc80000010807 */
[----:B------:R4:W2:Y:S02]  /*7c80*/  MUFU.EX2 R239, R2 ;  /* 0x0000000200ef7308 */ /* 0x0008a40000000800 */
[----:B------:R-:W-:Y:S01]  /*7c90*/  HMMA.16816.F32 R32, R12, R24, RZ ;  /* 0x000000180c20723c */ /* 0x000fe200000018ff */
[----:B-1----:R-:W-:-:S05]  /*7ca0*/  FFMA.FTZ R0, R56, c[0x0][0x23c], -R7 ;  /* 0x00008f0038007a23 */ /* 0x002fca0000010807 */
[----:B------:R1:W-:Y:S02]  /*7cb0*/  MUFU.EX2 R201, R0 ;  /* 0x0000000000c97308 */ /* 0x0003e40000000800 */
[----:B------:R-:W-:Y:S01]  /*7cc0*/  HMMA.16816.F32 R48, R12, R26, RZ ;  /* 0x0000001a0c30723c */ /* 0x000fe200000018ff */
[----:B------:R-:W5:Y:S01]  /*7cd0*/  LDSM.16.MT88.4 R24, [R214+0xa800] ;  /* 0x00a80000d618783b */ /* 0x000f620000004200 */
[----:B----4-:R-:W-:-:S06]  /*7ce0*/  IMAD.MOV.U32 R2, RZ, RZ, R168 ;  /* 0x000000ffff027224 */ /* 0x010fcc00078e00a8 */
[----:B--2---:R-:W-:Y:S01]  /*7cf0*/  HMMA.16816.F32 R60, R12, R16, RZ ;  /* 0x000000100c3c723c */ /* 0x004fe200000018ff */
[----:B-1----:R-:W-:-:S07]  /*7d00*/  FFMA.FTZ R0, R68, c[0x0][0x23c], -R7 ;  /* 0x00008f0044007a23 */ /* 0x002fce0000010807 */
[C---:B---3--:R-:W-:Y:S01]  /*7d10*/  HMMA.16816.F32 R44, R12.reuse, R20, RZ ;  /* 0x000000140c2c723c */ /* 0x048fe200000018ff */
[----:B------:R1:W2:Y:S07]  /*7d20*/  MUFU.EX2 R203, R0 ;  /* 0x0000000000cb7308 */ /* 0x0002ae0000000800 */
[C---:B------:R-:W-:Y:S01]  /*7d30*/  HMMA.16816.F32 R64, R12.reuse, R22, RZ ;  /* 0x000000160c40723c */ /* 0x040fe200000018ff */
[----:B------:R-:W3:Y:S07]  /*7d40*/  LDSM.16.MT88.4 R20, [R212+0xa800] ;  /* 0x00a80000d414783b */ /* 0x000eee0000004200 */
[----:B------:R-:W-:Y:S01]  /*7d50*/  HMMA.16816.F32 R56, R12, R18, RZ ;  /* 0x000000120c38723c */ /* 0x000fe200000018ff */
[----:B------:R-:W4:Y:S01]  /*7d60*/  LDSM.16.MT88.4 R16, [R213+0xa800] ;  /* 0x00a80000d510783b */ /* 0x000f220000004200 */
[----:B-1----:R-:W-:-:S04]  /*7d70*/  FFMA.FTZ R0, R72, c[0x0][0x23c], -R7 ;  /* 0x00008f0048007a23 */ /* 0x002fc80000010807 */
[----:B------:R1:W-:Y:S01]  /*7d80*/  MUFU.EX2 R210, R0 ;  /* 0x0000000000d27308 */ /* 0x0003e20000000800 */
[----:B------:R-:W-:Y:S02]  /*7d90*/  F2FP.PACK_AB R13, R239, R240 ;  /* 0x000000f0ef0d723e */ /* 0x000fe400000000ff */
[----:B------:R-:W-:Y:S02]  /*7da0*/  F2FP.PACK_AB R15, R245, R243 ;  /* 0x000000f3f50f723e */ /* 0x000fe400000000ff */
[----:B------:R-:W-:Y:S02]  /*7db0*/  F2FP.PACK_AB R12, R200, R202 ;  /* 0x000000cac80c723e */ /* 0x000fe400000000ff */
[----:B------:R-:W-:-:S07]  /*7dc0*/  F2FP.PACK_AB R14, R208, R205 ;  /* 0x000000cdd00e723e */ /* 0x000fce00000000ff */
[----:B-----5:R-:W-:Y:S01]  /*7dd0*/  HMMA.16816.F32 R76, R12, R30, R52 ;  /* 0x0000001e0c4c723c */ /* 0x020fe20000001834 */
[----:B-1----:R-:W-:-:S04]  /*7de0*/  FFMA.FTZ R0, R73, c[0x0][0x23c], -R7 ;  /* 0x00008f0049007a23 */ /* 0x002fc80000010807 */
[----:B------:R1:W5:Y:S03]  /*7df0*/  MUFU.EX2 R206, R0 ;  /* 0x0000000000ce7308 */ /* 0x0003660000000800 */
[C---:B------:R-:W-:Y:S01]  /*7e00*/  HMMA.16816.F32 R52, R12.reuse, R24, R32 ;  /* 0x000000180c34723c */ /* 0x040fe20000001820 */
[----:B------:R-:W2:Y:S07]  /*7e10*/  LDSM.16.MT88.4 R32, [R135+0xb000] ;  /* 0x00b000008720783b */ /* 0x000eae0000004200 */
[----:B---3--:R-:W-:Y:S01]  /*7e20*/  HMMA.16816.F32 R44, R12, R20, R44 ;  /* 0x000000140c2c723c */ /* 0x008fe2000000182c */
[----:B-1----:R-:W-:-:S07]  /*7e30*/  FFMA.FTZ R0, R74, c[0x0][0x23c], -R8 ;  /* 0x00008f004a007a23 */ /* 0x002fce0000010808 */
[C---:B------:R-:W-:Y:S01]  /*7e40*/  HMMA.16816.F32 R68, R12.reuse, R28, R40 ;  /* 0x0000001c0c44723c */ /* 0x040fe20000001828 */
[----:B------:R-:W-:Y:S01]  /*7e50*/  LDSM.16.MT88.4 R28, [R214+0xb000] ;  /* 0x00b00000d61c783b */ /* 0x000fe20000004200 */
[----:B------:R1:W-:Y:S06]  /*7e60*/  MUFU.EX2 R189, R0 ;  /* 0x0000000000bd7308 */ /* 0x0003ec0000000800 */
[C---:B------:R-:W-:Y:S08]  /*7e70*/  HMMA.16816.F32 R72, R12.reuse, R26, R48 ;  /* 0x0000001a0c48723c */ /* 0x040ff00000001830 */
[----:B----4-:R-:W-:Y:S01]  /*7e80*/  HMMA.16816.F32 R40, R12, R16, R60 ;  /* 0x000000100c28723c */ /* 0x010fe2000000183c */
[----:B-1----:R-:W-:-:S04]  /*7e90*/  FFMA.FTZ R0, R81, c[0x0][0x23c], -R8 ;  /* 0x00008f0051007a23 */ /* 0x002fc80000010808 */
[----:B------:R1:W3:Y:S02]  /*7ea0*/  MUFU.EX2 R9, R0 ;  /* 0x0000000000097308 */ /* 0x0002e40000000800 */
[----:B------:R-:W-:Y:S01]  /*7eb0*/  IMAD.MOV.U32 R63, RZ, RZ, R146 ;  /* 0x000000ffff3f7224 */ /* 0x000fe200078e0092 */
[----:B------:R-:W-:Y:S01]  /*7ec0*/  HMMA.16816.F32 R24, R12, R18, R56 ;  /* 0x000000120c18723c */ /* 0x000fe20000001838 */
[----:B------:R-:W-:Y:S01]  /*7ed0*/  LDSM.16.MT88.4 R16, [R213+0xb000] ;  /* 0x00b00000d510783b */ /* 0x000fe20000004200 */
[----:B------:R-:W-:Y:S02]  /*7ee0*/  IMAD.MOV.U32 R62, RZ, RZ, R141 ;  /* 0x000000ffff3e7224 */ /* 0x000fe400078e008d */
[----:B------:R-:W-:Y:S02]  /*7ef0*/  IMAD.MOV.U32 R60, RZ, RZ, R142 ;  /* 0x000000ffff3c7224 */ /* 0x000fe400078e008e */
[----:B-1----:R-:W-:-:S04]  /*7f00*/  FFMA.FTZ R0, R80, c[0x0][0x23c], -R8 ;  /* 0x00008f0050007a23 */ /* 0x002fc80000010808 */
[----:B------:R1:W-:Y:S02]  /*7f10*/  MUFU.EX2 R191, R0 ;  /* 0x0000000000bf7308 */ /* 0x0003e40000000800 */
[----:B-1----:R-:W-:Y:S02]  /*7f20*/  FFMA.FTZ R0, R82, c[0x0][0x23c], -R8 ;  /* 0x00008f0052007a23 */ /* 0x002fe40000010808 */
[----:B------:R-:W-:Y:S01]  /*7f30*/  HMMA.16816.F32 R80, R12, R22, R64 ;  /* 0x000000160c50723c */ /* 0x000fe20000001840 */
[----:B------:R-:W1:Y:S03]  /*7f40*/  LDSM.16.MT88.4 R20, [R212+0xb000] ;  /* 0x00b00000d414783b */ /* 0x000e660000004200 */
[----:B------:R4:W4:Y:S03]  /*7f50*/  MUFU.EX2 R190, R0 ;  /* 0x0000000000be7308 */ /* 0x0009260000000800 */
[----:B--2---:R-:W-:-:S02]  /*7f60*/  F2FP.PACK_AB R13, R203, R201 ;  /* 0x000000c9cb0d723e */ /* 0x004fc400000000ff */
[----:B-----5:R-:W-:Y:S02]  /*7f70*/  F2FP.PACK_AB R15, R206, R210 ;  /* 0x000000d2ce0f723e */ /* 0x020fe400000000ff */
[----:B---3--:R-:W-:Y:S01]  /*7f80*/  F2FP.PACK_AB R12, R9, R189 ;  /* 0x000000bd090c723e */ /* 0x008fe200000000ff */
[--C-:B----4-:R-:W-:Y:S01]  /*7f90*/  FFMA.FTZ R0, R84, c[0x0][0x23c], -R7.reuse ;  /* 0x00008f0054007a23 */ /* 0x110fe20000010807 */
[----:B------:R-:W-:Y:S01]  /*7fa0*/  F2FP.PACK_AB R14, R190, R191 ;  /* 0x000000bfbe0e723e */ /* 0x000fe200000000ff */
[----:B------:R-:W-:Y:S02]  /*7fb0*/  IMAD.MOV.U32 R84, RZ, RZ, R162 ;  /* 0x000000ffff547224 */ /* 0x000fe400078e00a2 */
[----:B------:R2:W-:Y:S04]  /*7fc0*/  MUFU.EX2 R182, R0 ;  /* 0x0000000000b67308 */ /* 0x0005e80000000800 */
[C---:B------:R-:W-:Y:S08]  /*7fd0*/  HMMA.16816.F32 R64, R12.reuse, R34, R76 ;  /* 0x000000220c40723c */ /* 0x040ff0000000184c */
[----:B------:R-:W-:Y:S01]  /*7fe0*/  HMMA.16816.F32 R48, R12, R32, R68 ;  /* 0x000000200c30723c */ /* 0x000fe20000001844 */
[----:B------:R-:W-:Y:S01]  /*7ff0*/  LDSM.16.MT88.4 R32, [R135+0xb800] ;  /* 0x00b800008720783b */ /* 0x000fe20000004200 */
[----:B--2---:R-:W-:-:S04]  /*8000*/  FFMA.FTZ R0, R85, c[0x0][0x23c], -R7 ;  /* 0x00008f0055007a23 */ /* 0x004fc80000010807 */
        /* <DEDUP_REMOVED lines=8> */
[----:B------:R-:W-:Y:S01]  /*8090*/  HMMA.16816.F32 R52, R12, R28, R52 ;  /* 0x0000001c0c34723c */ /* 0x000fe20000001834 */
[----:B------:R-:W-:Y:S01]  /*80a0*/  IMAD.MOV.U32 R72, RZ, RZ, R152 ;  /* 0x000000ffff487224 */ /* 0x000fe200078e0098 */
[----:B------:R-:W1:Y:S01]  /*80b0*/  LDSM.16.MT88.4 R28, [R214+0xb800] ;  /* 0x00b80000d61c783b */ /* 0x000e620000004200 */
[----:B------:R2:W-:Y:S01]  /*80c0*/  MUFU.EX2 R188, R0 ;  /* 0x0000000000bc7308 */ /* 0x0005e20000000800 */
[----:B------:R-:W-:Y:S02]  /*80d0*/  IMAD.MOV.U32 R82, RZ, RZ, R151 ;  /* 0x000000ffff527224 */ /* 0x000fe400078e0097 */
[----:B------:R-:W-:-:S02]  /*80e0*/  IMAD.MOV.U32 R74, RZ, RZ, R150 ;  /* 0x000000ffff4a7224 */ /* 0x000fc400078e0096 */
[----:B------:R-:W-:Y:S01]  /*80f0*/  IMAD.MOV.U32 R86, RZ, RZ, R137 ;  /* 0x000000ffff567224 */ /* 0x000fe200078e0089 */
[----:B------:R-:W-:Y:S01]  /*8100*/  HMMA.16816.F32 R44, R12, R20, R44 ;  /* 0x000000140c2c723c */ /* 0x000fe2000000182c */
[----:B------:R-:W-:Y:S01]  /*8110*/  IMAD.MOV.U32 R61, RZ, RZ, R143 ;  /* 0x000000ffff3d7224 */ /* 0x000fe200078e008f */
[----:B------:R-:W4:Y:S01]  /*8120*/  LDSM.16.MT88.4 R20, [R212+0xb800] ;  /* 0x00b80000d414783b */ /* 0x000f220000004200 */
[----:B------:R-:W-:Y:S02]  /*8130*/  IMAD.MOV.U32 R73, RZ, RZ, R130 ;  /* 0x000000ffff497224 */ /* 0x000fe400078e0082 */
[----:B------:R-:W-:-:S03]  /*8140*/  IMAD.MOV.U32 R75, RZ, RZ, R127 ;  /* 0x000000ffff4b7224 */ /* 0x000fc600078e007f */
        /* <DEDUP_REMOVED lines=13> */
[----:B------:R2:W3:Y:S01]  /*8220*/  MUFU.EX2 R175, R0 ;  /* 0x0000000000af7308 */ /* 0x0004e20000000800 */
[----:B------:R-:W-:-:S04]  /*8230*/  IMAD.MOV.U32 R145, RZ, RZ, R171 ;  /* 0x000000ffff917224 */ /* 0x000fc800078e00ab */
[----:B------:R-:W-:Y:S02]  /*8240*/  IMAD.MOV.U32 R85, RZ, RZ, R145 ;  /* 0x000000ffff557224 */ /* 0x000fe400078e0091 */
[--C-:B--2---:R-:W-:Y:S01]  /*8250*/  FFMA.FTZ R0, R89, c[0x0][0x23c], -R8.reuse ;  /* 0x00008f0059007a23 */ /* 0x104fe20000010808 */
[----:B---3--:R-:W-:Y:S01]  /*8260*/  F2FP.PACK_AB R12, R175, R176 ;  /* 0x000000b0af0c723e */ /* 0x008fe200000000ff */
[----:B------:R-:W-:Y:S02]  /*8270*/  IMAD.MOV.U32 R89, RZ, RZ, R149 ;  /* 0x000000ffff597224 */ /* 0x000fe400078e0095 */
        /* <DEDUP_REMOVED lines=19> */
[----:B------:R-:W-:Y:S01]  /*83b0*/  IMAD.MOV.U32 R94, RZ, RZ, R158 ;  /* 0x000000ffff5e7224 */ /* 0x000fe200078e009e */
[----:B------:R2:W-:Y:S06]  /*83c0*/  MUFU.EX2 R168, R0 ;  /* 0x0000000000a87308 */ /* 0x0005ec0000000800 */
        /* <DEDUP_REMOVED lines=20> */
[----:B-1----:R-:W-:-:S06]  /*8510*/  FFMA.FTZ R0, R99, c[0x0][0x23c], -R8 ;  /* 0x00008f0063007a23 */ /* 0x002fcc0000010808 */
        /* <DEDUP_REMOVED lines=111> */
[----:B------:R1:W-:Y:S07]  /*8c10*/  MUFU.EX2 R131, R0 ;  /* 0x0000000000837308 */ /* 0x0003ee0000000800 */
[C---:B------:R-:W-:Y:S01]  /*8c20*/  HMMA.16816.F32 R24, R12.reuse, R18, R24 ;  /* 0x000000120c18723c */ /* 0x040fe20000001818 */
[----:B------:R-:W4:Y:S07]  /*8c30*/  LDSM.16.MT88.4 R16, [R213+0xe000] ;  /* 0x00e00000d510783b */ /* 0x000f2e0000004200 */
[----:B------:R-:W-:Y:S01]  /*8c40*/  HMMA.16816.F32 R48, R12, R32, R48 ;  /* 0x000000200c30723c */ /* 0x000fe20000001830 */
[----:B-1----:R-:W-:-:S02]  /*8c50*/  FFMA.FTZ R0, R153, c[0x0][0x23c], -R7 ;  /* 0x00008f0099007a23 */ /* 0x002fc40000010807 */
[----:B------:R-:W-:Y:S02]  /*8c60*/  IMAD.MOV.U32 R153, RZ, RZ, R62 ;  /* 0x000000ffff997224 */ /* 0x000fe400078e003e */
[----:B------:R1:W5:Y:S03]  /*8c70*/  MUFU.EX2 R127, R0 ;  /* 0x00000000007f7308 */ /* 0x0003660000000800 */
[----:B------:R-:W-:Y:S01]  /*8c80*/  HMMA.16816.F32 R64, R12, R34, R64 ;  /* 0x000000220c40723c */ /* 0x000fe20000001840 */
[----:B------:R-:W3:Y:S06]  /*8c90*/  LDSM.16.MT88.4 R32, [R214+0xe000] ;  /* 0x00e00000d620783b */ /* 0x000eec0000004200 */
[----:B--2---:R-:W-:Y:S01]  /*8ca0*/  F2FP.PACK_AB R13, R132, R130 ;  /* 0x00000082840d723e */ /* 0x004fe200000000ff */
[----:B-1----:R-:W-:Y:S01]  /*8cb0*/  FFMA.FTZ R0, R154, c[0x0][0x23c], -R8 ;  /* 0x00008f009a007a23 */ /* 0x002fe20000010808 */
[----:B-----5:R-:W-:Y:S01]  /*8cc0*/  F2FP.PACK_AB R15, R127, R131 ;  /* 0x000000837f0f723e */ /* 0x020fe200000000ff */
[----:B------:R-:W-:-:S02]  /*8cd0*/  IMAD.MOV.U32 R154, RZ, RZ, R61 ;  /* 0x000000ffff9a7224 */ /* 0x000fc400078e003d */
[----:B------:R1:W-:Y:S02]  /*8ce0*/  MUFU.EX2 R126, R0 ;  /* 0x00000000007e7308 */ /* 0x0003e40000000800 */
[----:B-1----:R-:W-:Y:S02]  /*8cf0*/  FFMA.FTZ R0, R159, c[0x0][0x23c], -R8 ;  /* 0x00008f009f007a23 */ /* 0x002fe40000010808 */
[----:B------:R-:W-:-:S04]  /*8d00*/  IMAD.MOV.U32 R159, RZ, RZ, R87 ;  /* 0x000000ffff9f7224 */ /* 0x000fc800078e0057 */
[----:B------:R1:W2:Y:S01]  /*8d10*/  MUFU.EX2 R125, R0 ;  /* 0x00000000007d7308 */ /* 0x0002a20000000800 */
[----:B------:R-:W-:Y:S02]  /*8d20*/  IMAD.MOV.U32 R87, RZ, RZ, R85 ;  /* 0x000000ffff577224 */ /* 0x000fe400078e0055 */
[----:B------:R-:W-:Y:S02]  /*8d30*/  IMAD.MOV.U32 R85, RZ, RZ, R60 ;  /* 0x000000ffff557224 */ /* 0x000fe400078e003c */
[----:B-1----:R-:W-:Y:S01]  /*8d40*/  FFMA.FTZ R0, R160, c[0x0][0x23c], -R8 ;  /* 0x00008f00a0007a23 */ /* 0x002fe20000010808 */
[----:B--2---:R-:W-:Y:S01]  /*8d50*/  F2FP.PACK_AB R12, R125, R126 ;  /* 0x0000007e7d0c723e */ /* 0x004fe200000000ff */
[----:B------:R-:W-:Y:S02]  /*8d60*/  IMAD.MOV.U32 R160, RZ, RZ, R95 ;  /* 0x000000ffffa07224 */ /* 0x000fe400078e005f */
[----:B------:R1:W-:Y:S01]  /*8d70*/  MUFU.EX2 R124, R0 ;  /* 0x00000000007c7308 */ /* 0x0003e20000000800 */
[----:B------:R-:W-:-:S02]  /*8d80*/  IMAD.MOV.U32 R95, RZ, RZ, R73 ;  /* 0x000000ffff5f7224 */ /* 0x000fc400078e0049 */
[----:B-1----:R-:W-:Y:S02]  /*8d90*/  FFMA.FTZ R0, R164, c[0x0][0x23c], -R8 ;  /* 0x00008f00a4007a23 */ /* 0x002fe40000010808 */
[----:B------:R-:W-:-:S03]  /*8da0*/  IMAD.MOV.U32 R164, RZ, RZ, R94 ;  /* 0x000000ffffa47224 */ /* 0x000fc600078e005e */
[----:B------:R1:W2:Y:S01]  /*8db0*/  MUFU.EX2 R123, R0 ;  /* 0x00000000007b7308 */ /* 0x0002a20000000800 */
[----:B------:R-:W-:Y:S02]  /*8dc0*/  IMAD.MOV.U32 R94, RZ, RZ, R11 ;  /* 0x000000ffff5e7224 */ /* 0x000fe400078e000b */
[----:B-1----:R-:W-:Y:S01]  /*8dd0*/  FFMA.FTZ R0, R165, c[0x0][0x23c], -R7 ;  /* 0x00008f00a5007a23 */ /* 0x002fe20000010807 */
[----:B--2---:R-:W-:Y:S01]  /*8de0*/  F2FP.PACK_AB R14, R123, R124 ;  /* 0x0000007c7b0e723e */ /* 0x004fe200000000ff */
[----:B------:R-:W-:-:S03]  /*8df0*/  IMAD.MOV.U32 R165, RZ, RZ, R93 ;  /* 0x000000ffffa57224 */ /* 0x000fc600078e005d */
[----:B------:R1:W-:Y:S01]  /*8e00*/  MUFU.EX2 R119, R0 ;  /* 0x0000000000777308 */ /* 0x0003e20000000800 */
[----:B------:R-:W-:Y:S02]  /*8e10*/  IMAD.MOV.U32 R93, RZ, RZ, R72 ;  /* 0x000000ffff5d7224 */ /* 0x000fe400078e0048 */
[C---:B------:R-:W-:Y:S01]  /*8e20*/  HMMA.16816.F32 R44, R12.reuse, R40, R48 ;  /* 0x000000280c2c723c */ /* 0x040fe20000001830 */
[----:B------:R-:W-:Y:S07]  /*8e30*/  LDSM.16.MT88.4 R48, [R214+0xe800] ;  /* 0x00e80000d630783b */ /* 0x000fee0000004200 */
[----:B------:R-:W-:Y:S01]  /*8e40*/  HMMA.16816.F32 R64, R12, R42, R64 ;  /* 0x0000002a0c40723c */ /* 0x000fe20000001840 */
[----:B------:R-:W2:Y:S01]  /*8e50*/  LDSM.16.MT88.4 R40, [R135+0xe800] ;  /* 0x00e800008728783b */ /* 0x000ea20000004200 */
[----:B-1----:R-:W-:-:S02]  /*8e60*/  FFMA.FTZ R0, R166, c[0x0][0x23c], -R7 ;  /* 0x00008f00a6007a23 */ /* 0x002fc40000010807 */
[----:B------:R-:W-:Y:S02]  /*8e70*/  IMAD.MOV.U32 R166, RZ, RZ, R80 ;  /* 0x000000ffffa67224 */ /* 0x000fe400078e0050 */
[----:B------:R1:W5:Y:S01]  /*8e80*/  MUFU.EX2 R122, R0 ;  /* 0x00000000007a7308 */ /* 0x0003620000000800 */
[----:B------:R-:W-:Y:S01]  /*8e90*/  IMAD.MOV.U32 R80, RZ, RZ, R81 ;  /* 0x000000ffff507224 */ /* 0x000fe200078e0051 */
[----:B---3--:R-:W-:Y:S01]  /*8ea0*/  HMMA.16816.F32 R60, R12, R20, R56 ;  /* 0x000000140c3c723c */ /* 0x008fe20000001838 */
[----:B------:R-:W-:Y:S02]  /*8eb0*/  IMAD.MOV.U32 R81, RZ, RZ, R82 ;  /* 0x000000ffff517224 */ /* 0x000fe400078e0052 */
[----:B------:R-:W-:-:S05]  /*8ec0*/  IMAD.MOV.U32 R82, RZ, RZ, R74 ;  /* 0x000000ffff527224 */ /* 0x000fca00078e004a */
[----:B------:R-:W-:Y:S01]  /*8ed0*/  HMMA.16816.F32 R76, R12, R22, R76 ;  /* 0x000000160c4c723c */ /* 0x000fe2000000184c */
[----:B------:R-:W3:Y:S01]  /*8ee0*/  LDSM.16.MT88.4 R20, [R212+0xe800] ;  /* 0x00e80000d414783b */ /* 0x000ee20000004200 */
[----:B-1----:R-:W-:Y:S02]  /*8ef0*/  FFMA.FTZ R0, R167, c[0x0][0x23c], -R7 ;  /* 0x00008f00a7007a23 */ /* 0x002fe40000010807 */
[----:B------:R-:W-:-:S04]  /*8f00*/  IMAD.MOV.U32 R167, RZ, RZ, R75 ;  /* 0x000000ffffa77224 */ /* 0x000fc800078e004b */
[C---:B----4-:R-:W-:Y:S01]  /*8f10*/  HMMA.16816.F32 R28, R12.reuse, R16, R28 ;  /* 0x000000100c1c723c */ /* 0x050fe2000000181c */
[----:B------:R1:W-:Y:S07]  /*8f20*/  MUFU.EX2 R121, R0 ;  /* 0x0000000000797308 */ /* 0x0003ee0000000800 */
[C---:B------:R-:W-:Y:S01]  /*8f30*/  HMMA.16816.F32 R24, R12.reuse, R18, R24 ;  /* 0x000000120c18723c */ /* 0x040fe20000001818 */
[----:B------:R-:W4:Y:S07]  /*8f40*/  LDSM.16.MT88.4 R16, [R213+0xe800] ;  /* 0x00e80000d510783b */ /* 0x000f2e0000004200 */
[----:B------:R-:W-:Y:S01]  /*8f50*/  HMMA.16816.F32 R52, R12, R32, R52 ;  /* 0x000000200c34723c */ /* 0x000fe20000001834 */
[----:B-1----:R-:W-:-:S02]  /*8f60*/  FFMA.FTZ R0, R170, c[0x0][0x23c], -R7 ;  /* 0x00008f00aa007a23 */ /* 0x002fc40000010807 */
[----:B------:R-:W-:Y:S02]  /*8f70*/  IMAD.MOV.U32 R170, RZ, RZ, R10 ;  /* 0x000000ffffaa7224 */ /* 0x000fe400078e000a */
[----:B------:R1:W1:Y:S03]  /*8f80*/  MUFU.EX2 R120, R0 ;  /* 0x0000000000787308 */ /* 0x0002660000000800 */
[----:B------:R-:W-:Y:S07]  /*8f90*/  HMMA.16816.F32 R68, R12, R34, R68 ;  /* 0x000000220c44723c */ /* 0x000fee0000001844 */
[----:B-----5:R-:W-:Y:S01]  /*8fa0*/  F2FP.PACK_AB R13, R122, R119 ;  /* 0x000000777a0d723e */ /* 0x020fe200000000ff */
[----:B-1----:R-:W-:Y:S01]  /*8fb0*/  FFMA.FTZ R0, R177, c[0x0][0x23c], -R8 ;  /* 0x00008f00b1007a23 */ /* 0x002fe20000010808 */
[----:B------:R-:W-:Y:S01]  /*8fc0*/  F2FP.PACK_AB R15, R120, R121 ;  /* 0x00000079780f723e */ /* 0x000fe200000000ff */
[----:B------:R-:W-:-:S02]  /*8fd0*/  IMAD.MOV.U32 R177, RZ, RZ, R166 ;  /* 0x000000ffffb17224 */ /* 0x000fc400078e00a6 */
[----:B------:R1:W-:Y:S01]  /*8fe0*/  MUFU.EX2 R118, R0 ;  /* 0x0000000000767308 */ /* 0x0003e20000000800 */
[----:B------:R-:W-:Y:S02]  /*8ff0*/  IMAD.MOV.U32 R166, RZ, RZ, R160 ;  /* 0x000000ffffa67224 */ /* 0x000fe400078e00a0 */
[----:B------:R-:W-:Y:S02]  /*9000*/  IMAD.MOV.U32 R160, RZ, RZ, R98 ;  /* 0x000000ffffa07224 */ /* 0x000fe400078e0062 */
[----:B-1----:R-:W-:Y:S02]  /*9010*/  FFMA.FTZ R0, R180, c[0x0][0x23c], -R8 ;  /* 0x00008f00b4007a23 */ /* 0x002fe40000010808 */
[----:B------:R-:W-:Y:S02]  /*9020*/  IMAD.MOV.U32 R180, RZ, RZ, R167 ;  /* 0x000000ffffb47224 */ /* 0x000fe400078e00a7 */
[----:B------:R1:W5:Y:S01]  /*9030*/  MUFU.EX2 R117, R0 ;  /* 0x0000000000757308 */ /* 0x0003620000000800 */
[----:B------:R-:W-:-:S02]  /*9040*/  IMAD.MOV.U32 R167, RZ, RZ, R164 ;  /* 0x000000ffffa77224 */ /* 0x000fc400078e00a4 */
[----:B------:R-:W-:Y:S02]  /*9050*/  IMAD.MOV.U32 R164, RZ, RZ, R97 ;  /* 0x000000ffffa47224 */ /* 0x000fe400078e0061 */
[----:B-1----:R-:W-:Y:S01]  /*9060*/  FFMA.FTZ R0, R178, c[0x0][0x23c], -R8 ;  /* 0x00008f00b2007a23 */ /* 0x002fe20000010808 */
[----:B-----5:R-:W-:Y:S01]  /*9070*/  F2FP.PACK_AB R12, R117, R118 ;  /* 0x00000076750c723e */ /* 0x020fe200000000ff */
[----:B------:R-:W-:Y:S02]  /*9080*/  IMAD.MOV.U32 R178, RZ, RZ, R88 ;  /* 0x000000ffffb27224 */ /* 0x000fe400078e0058 */
        /* <DEDUP_REMOVED lines=79> */
[----:B------:R2:W2:Y:S07]  /*9580*/  MUFU.EX2 R100, R0 ;  /* 0x0000000000647308 */ /* 0x0004ae0000000800 */
[C---:B------:R-:W-:Y:S08]  /*9590*/  HMMA.16816.F32 R40, R12.reuse, R42, R52 ;  /* 0x0000002a0c28723c */ /* 0x040ff00000001834 */
[----:B-1----:R-:W-:Y:S01]  /*95a0*/  HMMA.16816.F32 R48, R12, R60, R64 ;  /* 0x0000003c0c30723c */ /* 0x002fe20000001840 */
[----:B--2---:R-:W-:-:S04]  /*95b0*/  FFMA.FTZ R0, R250, c[0x0][0x23c], -R7 ;  /* 0x00008f00fa007a23 */ /* 0x004fc80000010807 */
[----:B------:R1:W-:Y:S03]  /*95c0*/  MUFU.EX2 R98, R0 ;  /* 0x0000000000627308 */ /* 0x0003e60000000800 */
[C---:B------:R-:W-:Y:S08]  /*95d0*/  HMMA.16816.F32 R52, R12.reuse, R62, R76 ;  /* 0x0000003e0c34723c */ /* 0x040ff0000000184c */
[----:B-----5:R-:W-:Y:S01]  /*95e0*/  HMMA.16816.F32 R60, R12, R16, R72 ;  /* 0x000000100c3c723c */ /* 0x020fe20000001848 */
[----:B-1----:R-:W-:-:S02]  /*95f0*/  FFMA.FTZ R0, R252, c[0x0][0x23c], -R7 ;  /* 0x00008f00fc007a23 */ /* 0x002fc40000010807 */
[----:B------:R-:W-:-:S05]  /*9600*/  IMAD.MOV.U32 R252, RZ, RZ, R154 ;  /* 0x000000fffffc7224 */ /* 0x000fca00078e009a */
[----:B------:R-:W-:Y:S01]  /*9610*/  HMMA.16816.F32 R56, R12, R18, R56 ;  /* 0x000000120c38723c */ /* 0x000fe20000001838 */
[----:B------:R1:W2:Y:S01]  /*9620*/  MUFU.EX2 R97, R0 ;  /* 0x0000000000617308 */ /* 0x0002a20000000800 */
[----:B------:R-:W5:Y:S05]  /*9630*/  LDSM.16.MT88.4 R16, [R213+0x10000] ;  /* 0x01000000d510783b */ /* 0x000f6a0000004200 */
[----:B------:R-:W-:Y:S01]  /*9640*/  F2FP.PACK_AB R13, R100, R99 ;  /* 0x00000063640d723e */ /* 0x000fe200000000ff */
[----:B-1----:R-:W-:Y:S01]  /*9650*/  FFMA.FTZ R0, R180, c[0x0][0x23c], -R8 ;  /* 0x00008f00b4007a23 */ /* 0x002fe20000010808 */
[----:B--2---:R-:W-:Y:S01]  /*9660*/  F2FP.PACK_AB R15, R97, R98 ;  /* 0x00000062610f723e */ /* 0x004fe200000000ff */
        /* <DEDUP_REMOVED lines=34> */
[----:B---3--:R-:W-:Y:S01]  /*9890*/  HMMA.16816.F32 R72, R12, R32, R44 ;  /* 0x000000200c48723c */ /* 0x008fe2000000182c */
[----:B------:R-:W-:-:S02]  /*98a0*/  IMAD.MOV.U32 R166, RZ, RZ, R165 ;  /* 0x000000ffffa67224 */ /* 0x000fc400078e00a5 */
[----:B------:R-:W-:Y:S02]  /*98b0*/  IMAD.MOV.U32 R165, RZ, RZ, R164 ;  /* 0x000000ffffa57224 */ /* 0x000fe400078e00a4 */
[----:B------:R-:W-:Y:S02]  /*98c0*/  IMAD.MOV.U32 R164, RZ, RZ, R160 ;  /* 0x000000ffffa47224 */ /* 0x000fe400078e00a0 */
[----:B------:R-:W-:Y:S01]  /*98d0*/  IMAD.MOV.U32 R160, RZ, RZ, R159 ;  /* 0x000000ffffa07224 */ /* 0x000fe200078e009f */
[----:B------:R-:W-:Y:S01]  /*98e0*/  HMMA.16816.F32 R40, R12, R34, R40 ;  /* 0x000000220c28723c */ /* 0x000fe20000001828 */
[----:B------:R-:W-:Y:S01]  /*98f0*/  IMAD.MOV.U32 R159, RZ, RZ, R153 ;  /* 0x000000ffff9f7224 */ /* 0x000fe200078e0099 */
[----:B------:R-:W1:Y:S01]  /*9900*/  LDSM.16.MT88.4 R32, [R135+0x10800] ;  /* 0x010800008720783b */ /* 0x000e620000004200 */
[----:B------:R-:W-:Y:S02]  /*9910*/  IMAD.MOV.U32 R153, RZ, RZ, R80 ;  /* 0x000000ffff997224 */ /* 0x000fe400078e0050 */
[----:B------:R-:W-:-:S02]  /*9920*/  IMAD.MOV.U32 R80, RZ, RZ, R81 ;  /* 0x000000ffff507224 */ /* 0x000fc400078e0051 */
[----:B------:R-:W-:Y:S01]  /*9930*/  IMAD.MOV.U32 R81, RZ, RZ, R82 ;  /* 0x000000ffff517224 */ /* 0x000fe200078e0052 */
[C---:B------:R-:W-:Y:S01]  /*9940*/  HMMA.16816.F32 R68, R12.reuse, R20, R68 ;  /* 0x000000140c44723c */ /* 0x040fe20000001844 */
[----:B------:R-:W-:Y:S02]  /*9950*/  IMAD.MOV.U32 R82, RZ, RZ, R91 ;  /* 0x000000ffff527224 */ /* 0x000fe400078e005b */
[----:B------:R2:W-:Y:S05]  /*9960*/  MUFU.EX2 R91, R0 ;  /* 0x00000000005b7308 */ /* 0x0005ea0000000800 */
[C---:B------:R-:W-:Y:S01]  /*9970*/  HMMA.16816.F32 R64, R12.reuse, R22, R24 ;  /* 0x000000160c40723c */ /* 0x040fe20000001818 */
[----:B------:R-:W3:Y:S04]  /*9980*/  LDSM.16.MT88.4 R24, [R214+0x10800] ;  /* 0x01080000d618783b */ /* 0x000ee80000004200 */
[----:B------:R-:W1:Y:S03]  /*9990*/  LDSM.16.MT88.4 R20, [R212+0x10800] ;  /* 0x01080000d414783b */ /* 0x000e660000004200 */
[----:B----4-:R-:W-:Y:S01]  /*99a0*/  HMMA.16816.F32 R76, R12, R30, R52 ;  /* 0x0000001e0c4c723c */ /* 0x010fe20000001834 */
[----:B--2---:R-:W-:-:S02]  /*99b0*/  FFMA.FTZ R0, R180, c[0x0][0x23c], -R7 ;  /* 0x00008f00b4007a23 */ /* 0x004fc40000010807 */
[----:B------:R-:W-:Y:S02]  /*99c0*/  IMAD.MOV.U32 R180, RZ, RZ, R177 ;  /* 0x000000ffffb47224 */ /* 0x000fe400078e00b1 */
[----:B------:R-:W-:-:S03]  /*99d0*/  IMAD.MOV.U32 R177, RZ, RZ, R170 ;  /* 0x000000ffffb17224 */ /* 0x000fc600078e00aa */
[----:B-----5:R-:W-:Y:S01]  /*99e0*/  HMMA.16816.F32 R60, R12, R16, R60 ;  /* 0x000000100c3c723c */ /* 0x020fe2000000183c */
[----:B------:R-:W-:Y:S02]  /*99f0*/  IMAD.MOV.U32 R170, RZ, RZ, R167 ;  /* 0x000000ffffaa7224 */ /* 0x000fe400078e00a7 */
[----:B------:R-:W-:Y:S02]  /*9a00*/  IMAD.MOV.U32 R167, RZ, RZ, R166 ;  /* 0x000000ffffa77224 */ /* 0x000fe400078e00a6 */
[----:B------:R-:W-:Y:S02]  /*9a10*/  IMAD.MOV.U32 R166, RZ, RZ, R92 ;  /* 0x000000ffffa67224 */ /* 0x000fe400078e005c */
[----:B------:R2:W4:Y:S01]  /*9a20*/  MUFU.EX2 R92, R0 ;  /* 0x00000000005c7308 */ /* 0x0005220000000800 */
[----:B------:R-:W-:Y:S02]  /*9a30*/  IMAD.MOV.U32 R183, RZ, RZ, R177 ;  /* 0x000000ffffb77224 */ /* 0x000fe400078e00b1 */
[----:B------:R-:W-:-:S02]  /*9a40*/  IMAD.MOV.U32 R186, RZ, RZ, R166 ;  /* 0x000000ffffba7224 */ /* 0x000fc400078e00a6 */
[----:B------:R-:W-:Y:S02]  /*9a50*/  IMAD.MOV.U32 R166, RZ, RZ, R2 ;  /* 0x000000ffffa67224 */ /* 0x000fe400078e0002 */
[----:B------:R-:W-:Y:S02]  /*9a60*/  FADD.FTZ R2, R207, R204 ;  /* 0x000000cccf027221 */ /* 0x000fe40000010000 */
[----:B------:R-:W-:Y:S02]  /*9a70*/  IMAD.MOV.U32 R179, RZ, RZ, R167 ;  /* 0x000000ffffb37224 */ /* 0x000fe400078e00a7 */
[----:B------:R-:W-:-:S04]  /*9a80*/  FADD.FTZ R2, R209, R2 ;  /* 0x00000002d1027221 */ /* 0x000fc80000010000 */
[----:B------:R-:W-:Y:S02]  /*9a90*/  FADD.FTZ R2, R238, R2 ;  /* 0x00000002ee027221 */ /* 0x000fe40000010000 */
[----:B--2---:R-:W-:Y:S02]  /*9aa0*/  FFMA.FTZ R0, R165, c[0x0][0x23c], -R7 ;  /* 0x00008f00a5007a23 */ /* 0x004fe40000010807 */
        /* <DEDUP_REMOVED lines=9> */
[----:B------:R2:W-:Y:S01]  /*9b40*/  MUFU.EX2 R90, R0 ;  /* 0x00000000005a7308 */ /* 0x0005e20000000800 */
[----:B------:R-:W-:-:S02]  /*9b50*/  FADD.FTZ R2, R202, R2 ;  /* 0x00000002ca027221 */ /* 0x000fc40000010000 */
[----:B------:R-:W-:Y:S02]  /*9b60*/  IMAD.MOV.U32 R167, RZ, RZ, R153 ;  /* 0x000000ffffa77224 */ /* 0x000fe400078e0099 */
[----:B------:R-:W-:Y:S02]  /*9b70*/  IMAD.MOV.U32 R153, RZ, RZ, R87 ;  /* 0x000000ffff997224 */ /* 0x000fe400078e0057 */
[----:B------:R-:W-:Y:S01]  /*9b80*/  FADD.FTZ R2, R200, R2 ;  /* 0x00000002c8027221 */ /* 0x000fe20000010000 */
[----:B------:R5:W-:Y:S01]  /*9b90*/  MUFU.EX2 R87, R4 ;  /* 0x0000000400577308 */ /* 0x000be20000000800 */
[----:B------:R-:W-:Y:S02]  /*9ba0*/  IMAD.MOV.U32 R185, RZ, RZ, R165 ;  /* 0x000000ffffb97224 */ /* 0x000fe400078e00a5 */
[----:B------:R-:W-:Y:S02]  /*9bb0*/  IMAD.MOV.U32 R181, RZ, RZ, R82 ;  /* 0x000000ffffb57224 */ /* 0x000fe400078e0052 */
[----:B------:R-:W-:-:S02]  /*9bc0*/  FADD.FTZ R2, R205, R2 ;  /* 0x00000002cd027221 */ /* 0x000fc40000010000 */
[----:B------:R-:W-:Y:S02]  /*9bd0*/  IMAD.MOV.U32 R165, RZ, RZ, R164 ;  /* 0x000000ffffa57224 */ /* 0x000fe400078e00a4 */
[----:B--2---:R-:W-:Y:S02]  /*9be0*/  FFMA.FTZ R0, R89, c[0x0][0x23c], -R7 ;  /* 0x00008f0059007a23 */ /* 0x004fe40000010807 */
[----:B------:R-:W-:Y:S02]  /*9bf0*/  FADD.FTZ R2, R208, R2 ;  /* 0x00000002d0027221 */ /* 0x000fe40000010000 */
[----:B------:R2:W1:Y:S01]  /*9c00*/  MUFU.EX2 R89, R0 ;  /* 0x0000000000597308 */ /* 0x0004620000000800 */
[----:B------:R-:W-:Y:S02]  /*9c10*/  IMAD.MOV.U32 R177, RZ, RZ, R80 ;  /* 0x000000ffffb17224 */ /* 0x000fe400078e0050 */
[----:B-----5:R-:W-:Y:S02]  /*9c20*/  FFMA.FTZ R4, R183, c[0x0][0x23c], -R8 ;  /* 0x00008f00b7047a23 */ /* 0x020fe40000010808 */
[----:B------:R-:W-:-:S02]  /*9c30*/  IMAD.MOV.U32 R183, RZ, RZ, R186 ;  /* 0x000000ffffb77224 */ /* 0x000fc400078e00ba */
[----:B------:R-:W-:Y:S02]  /*9c40*/  IMAD.MOV.U32 R186, RZ, RZ, R86 ;  /* 0x000000ffffba7224 */ /* 0x000fe400078e0056 */
[----:B------:R5:W-:Y:S01]  /*9c50*/  MUFU.EX2 R86, R4 ;  /* 0x0000000400567308 */ /* 0x000be20000000800 */
[----:B------:R-:W-:Y:S02]  /*9c60*/  IMAD.MOV.U32 R164, RZ, RZ, R83 ;  /* 0x000000ffffa47224 */ /* 0x000fe400078e0053 */
[----:B--2---:R-:W-:Y:S02]  /*9c70*/  FFMA.FTZ R0, R180, c[0x0][0x23c], -R8 ;  /* 0x00008f00b4007a23 */ /* 0x004fe40000010808 */
[----:B------:R-:W-:-:S03]  /*9c80*/  IMAD.MOV.U32 R180, RZ, RZ, R170 ;  /* 0x000000ffffb47224 */ /* 0x000fc600078e00aa */
[----:B------:R2:W1:Y:S01]  /*9c90*/  MUFU.EX2 R88, R0 ;  /* 0x0000000000587308 */ /* 0x0004620000000800 */
[----:B------:R-:W-:Y:S02]  /*9ca0*/  IMAD.MOV.U32 R170, RZ, RZ, R160 ;  /* 0x000000ffffaa7224 */ /* 0x000fe400078e00a0 */
[----:B------:R-:W-:Y:S02]  /*9cb0*/  IMAD.MOV.U32 R160, RZ, RZ, R81 ;  /* 0x000000ffffa07224 */ /* 0x000fe400078e0051 */
[----:B-----5:R-:W-:Y:S01]  /*9cc0*/  FFMA.FTZ R4, R185, c[0x0][0x23c], -R8 ;  /* 0x00008f00b9047a23 */ /* 0x020fe20000010808 */
[C---:B------:R-:W-:Y:S01]  /*9cd0*/  HMMA.16816.F32 R80, R12.reuse, R28, R48 ;  /* 0x0000001c0c50723c */ /* 0x040fe20000001830 */
[----:B------:R-:W-:Y:S02]  /*9ce0*/  IMAD.MOV.U32 R185, RZ, RZ, R181 ;  /* 0x000000ffffb97224 */ /* 0x000fe400078e00b5 */
[----:B------:R-:W-:Y:S02]  /*9cf0*/  IMAD.MOV.U32 R181, RZ, RZ, R85 ;  /* 0x000000ffffb57224 */ /* 0x000fe400078e0055 */
[----:B------:R-:W5:Y:S03]  /*9d00*/  MUFU.EX2 R85, R4 ;  /* 0x0000000400557308 */ /* 0x000f660000000800 */
[----:B------:R-:W-:Y:S01]  /*9d10*/  HMMA.16816.F32 R28, R12, R18, R56 ;  /* 0x000000120c1c723c */ /* 0x000fe20000001838 */
[----:B------:R-:W3:Y:S01]  /*9d20*/  LDSM.16.MT88.4 R16, [R213+0x10800] ;  /* 0x01080000d510783b */ /* 0x000ee20000004200 */
[----:B--2---:R-:W-:-:S04]  /*9d30*/  FADD.FTZ R0, R241, R211 ;  /* 0x000000d3f1007221 */ /* 0x004fc80000010000 */
[----:B------:R-:W-:Y:S01]  /*9d40*/  FADD.FTZ R0, R242, R0 ;  /* 0x00000000f2007221 */ /* 0x000fe20000010000 */
[----:B----4-:R-:W-:Y:S02]  /*9d50*/  F2FP.PACK_AB R13, R92, R91 ;  /* 0x0000005b5c0d723e */ /* 0x010fe400000000ff */
[----:B-1----:R-:W-:Y:S01]  /*9d60*/  F2FP.PACK_AB R15, R89, R90 ;  /* 0x0000005a590f723e */ /* 0x002fe200000000ff */
[----:B------:R-:W-:Y:S01]  /*9d70*/  FADD.FTZ R0, R244, R0 ;  /* 0x00000000f4007221 */ /* 0x000fe20000010000 */
[----:B------:R-:W-:Y:S02]  /*9d80*/  F2FP.PACK_AB R12, R87, R88 ;  /* 0x00000058570c723e */ /* 0x000fe400000000ff */
[----:B-----5:R-:W-:Y:S01]  /*9d90*/  F2FP.PACK_AB R14, R85, R86 ;  /* 0x00000056550e723e */ /* 0x020fe200000000ff */
[----:B------:R-:W-:-:S04]  /*9da0*/  FADD.FTZ R0, R240, R0 ;  /* 0x00000000f0007221 */ /* 0x000fc80000010000 */
[----:B------:R-:W-:Y:S02]  /*9db0*/  FADD.FTZ R0, R239, R0 ;  /* 0x00000000ef007221 */ /* 0x000fe40000010000 */
[----:B------:R-:W-:Y:S02]  /*9dc0*/  HMMA.16816.F32 R44, R12, R32, R68 ;  /* 0x000000200c2c723c */ /* 0x000fe40000001844 */
[----:B------:R-:W-:-:S04]  /*9dd0*/  FADD.FTZ R0, R243, R0 ;  /* 0x00000000f3007221 */ /* 0x000fc80000010000 */
[----:B------:R-:W-:Y:S02]  /*9de0*/  FADD.FTZ R0, R245, R0 ;  /* 0x00000000f5007221 */ /* 0x000fe40000010000 */
[C---:B------:R-:W-:Y:S02]  /*9df0*/  HMMA.16816.F32 R32, R12.reuse, R34, R64 ;  /* 0x000000220c20723c */ /* 0x040fe40000001840 */
[----:B------:R-:W-:Y:S02]  /*9e00*/  FADD.FTZ R4, R201, R0 ;  /* 0x00000000c9047221 */ /* 0x000fe40000010000 */
[----:B------:R-:W-:Y:S02]  /*9e10*/  FADD.FTZ R0, R189, R2 ;  /* 0x00000002bd007221 */ /* 0x000fe40000010000 */
[----:B------:R-:W-:Y:S02]  /*9e20*/  FFMA.FTZ R2, R183, c[0x0][0x23c], -R7 ;  /* 0x00008f00b7027a23 */ /* 0x000fe40000010807 */
[----:B------:R-:W-:Y:S01]  /*9e30*/  FADD.FTZ R4, R203, R4 ;  /* 0x00000004cb047221 */ /* 0x000fe20000010000 */
[----:B---3--:R-:W-:Y:S01]  /*9e40*/  HMMA.16816.F32 R52, R12, R24, R72 ;  /* 0x000000180c34723c */ /* 0x008fe20000001848 */
[----:B------:R-:W-:-:S02]  /*9e50*/  FADD.FTZ R9, R9, R0 ;  /* 0x0000000009097221 */ /* 0x000fc40000010000 */
[----:B------:R-:W-:Y:S02]  /*9e60*/  IMAD.MOV.U32 R183, RZ, RZ, R186 ;  /* 0x000000ffffb77224 */ /* 0x000fe400078e00ba */
[----:B------:R-:W-:Y:S02]  /*9e70*/  IMAD.MOV.U32 R186, RZ, RZ, R84 ;  /* 0x000000ffffba7224 */ /* 0x000fe400078e0054 */
[----:B------:R1:W2:Y:S01]  /*9e80*/  MUFU.EX2 R84, R2 ;  /* 0x0000000200547308 */ /* 0x0002a20000000800 */
[----:B------:R-:W-:Y:S01]  /*9e90*/  FADD.FTZ R0, R210, R4 ;  /* 0x00000004d2007221 */ /* 0x000fe20000010000 */
[----:B------:R-:W-:Y:S01]  /*9ea0*/  HMMA.16816.F32 R48, R12, R26, R40 ;  /* 0x0000001a0c30723c */ /* 0x000fe20000001828 */
[----:B------:R-:W-:Y:S01]  /*9eb0*/  FFMA.FTZ R4, R185, c[0x0][0x23c], -R7 ;  /* 0x00008f00b9047a23 */ /* 0x000fe20000010807 */
[----:B------:R-:W3:Y:S01]  /*9ec0*/  LDSM.16.MT88.4 R24, [R135+0x11000] ;  /* 0x011000008718783b */ /* 0x000ee20000004200 */
[----:B------:R-:W-:-:S03]  /*9ed0*/  FADD.FTZ R0, R206, R0 ;  /* 0x00000000ce007221 */ /* 0x000fc60000010000 */
[----:B------:R4:W-:Y:S01]  /*9ee0*/  MUFU.EX2 R68, R4 ;  /* 0x0000000400447308 */ /* 0x0009e20000000800 */
[----:B------:R-:W-:Y:S01]  /*9ef0*/  FADD.FTZ R0, R182, R0 ;  /* 0x00000000b6007221 */ /* 0x000fe20000010000 */
[C---:B------:R-:W-:Y:S03]  /*9f00*/  HMMA.16816.F32 R40, R12.reuse, R20, R80 ;  /* 0x000000140c28723c */ /* 0x040fe60000001850 */
[----:B------:R-:W-:Y:S02]  /*9f10*/  FADD.FTZ R0, R184, R0 ;  /* 0x00000000b8007221 */ /* 0x000fe40000010000 */
[----:B-1----:R-:W-:Y:S02]  /*9f20*/  FADD.FTZ R2, R191, R9 ;  /* 0x00000009bf027221 */ /* 0x002fe40000010000 */
[----:B------:R-:W-:Y:S01]  /*9f30*/  FADD.FTZ R0, R188, R0 ;  /* 0x00000000bc007221 */ /* 0x000fe20000010000 */
[----:B------:R-:W-:Y:S01]  /*9f40*/  HMMA.16816.F32 R56, R12, R22, R76 ;  /* 0x000000160c38723c */ /* 0x000fe2000000184c */
[----:B------:R-:W-:Y:S01]  /*9f50*/  FADD.FTZ R2, R190, R2 ;  /* 0x00000002be027221 */ /* 0x000fe20000010000 */
[----:B------:R-:W1:Y:S01]  /*9f60*/  LDSM.16.MT88.4 R20, [R214+0x11000] ;  /* 0x01100000d614783b */ /* 0x000e620000004200 */
        /* <DEDUP_REMOVED lines=71> */
[----:B----4-:R-:W-:-:S02]  /*a3e0*/  FFMA.FTZ R4, R181, c[0x0][0x23c], -R8 ;  /* 0x00008f00b5047a23 */ /* 0x010fc40000010808 */
[----:B------:R-:W-:Y:S02]  /*a3f0*/  FADD.FTZ R2, R11, R2 ;  /* 0x000000020b027221 */ /* 0x000fe40000010000 */
[----:B------:R4:W5:Y:S01]  /*a400*/  MUFU.EX2 R39, R4 ;  /* 0x0000000400277308 */ /* 0x0009620000000800 */
        /* <DEDUP_REMOVED lines=21> */
[----:B------:R4:W3:Y:S01]  /*a560*/  MUFU.EX2 R38, R4 ;  /* 0x0000000400267308 */ /* 0x0008e20000000800 */
[----:B------:R-:W-:Y:S02]  /*a570*/  FADD.FTZ R2, R85, R2 ;  /* 0x0000000255027221 */ /* 0x000fe40000010000 */
[----:B--2---:R-:W-:Y:S02]  /*a580*/  FADD.FTZ R0, R84, R0 ;  /* 0x0000000054007221 */ /* 0x004fe40000010000 */
[----:B-----5:R-:W-:-:S02]  /*a590*/  FADD.FTZ R2, R39, R2 ;  /* 0x0000000227027221 */ /* 0x020fc40000010000 */
[----:B------:R-:W-:Y:S02]  /*a5a0*/  FADD.FTZ R0, R68, R0 ;  /* 0x0000000044007221 */ /* 0x000fe40000010000 */
[----:B-1----:R-:W-:Y:S02]  /*a5b0*/  FADD.FTZ R2, R64, R2 ;  /* 0x0000000240027221 */ /* 0x002fe40000010000 */
[----:B------:R-:W-:-:S04]  /*a5c0*/  FADD.FTZ R0, R66, R0 ;  /* 0x0000000042007221 */ /* 0x000fc80000010000 */
[----:B------:R-:W-:Y:S02]  /*a5d0*/  FADD.FTZ R0, R65, R0 ;  /* 0x0000000041007221 */ /* 0x000fe40000010000 */
[----:B----4-:R-:W-:Y:S02]  /*a5e0*/  FFMA.FTZ R4, R177, c[0x0][0x23c], -R8 ;  /* 0x00008f00b1047a23 */ /* 0x010fe40000010808 */
[----:B------:R-:W-:Y:S02]  /*a5f0*/  IMAD.MOV.U32 R177, RZ, RZ, R170 ;  /* 0x000000ffffb17224 */ /* 0x000fe400078e00aa */
[----:B------:R-:W-:Y:S01]  /*a600*/  IMAD.MOV.U32 R170, RZ, RZ, R160 ;  /* 0x000000ffffaa7224 */ /* 0x000fe200078e00a0 */
[----:B------:R1:W2:Y:S01]  /*a610*/  MUFU.EX2 R37, R4 ;  /* 0x0000000400257308 */ /* 0x0002a20000000800 */
[----:B------:R-:W-:Y:S01]  /*a620*/  HMMA.16816.F32 R160, R12, R16, R60 ;  /* 0x000000100ca0723c */ /* 0x000fe2000000183c */
[----:B---3--:R-:W-:-:S07]  /*a630*/  FADD.FTZ R2, R38, R2 ;  /* 0x0000000226027221 */ /* 0x008fce0000010000 */
[----:B------:R-:W-:Y:S01]  /*a640*/  HMMA.16816.F32 R60, R12, R18, R28 ;  /* 0x000000120c3c723c */ /* 0x000fe2000000181c */
[----:B------:R-:W3:Y:S01]  /*a650*/  LDSM.16.MT88.4 R16, [R212+0x11000] ;  /* 0x01100000d410783b */ /* 0x000ee20000004200 */
[----:B-1----:R-:W-:-:S05]  /*a660*/  FFMA.FTZ R4, R180, c[0x0][0x23c], -R7 ;  /* 0x00008f00b4047a23 */ /* 0x002fca0000010807 */
[----:B------:R-:W-:Y:S01]  /*a670*/  F2FP.PACK_AB R13, R68, R84 ;  /* 0x00000054440d723e */ /* 0x000fe200000000ff */
[----:B--2---:R-:W-:Y:S01]  /*a680*/  FADD.FTZ R2, R37, R2 ;  /* 0x0000000225027221 */ /* 0x004fe20000010000 */
[----:B------:R-:W-:Y:S01]  /*a690*/  F2FP.PACK_AB R15, R65, R66 ;  /* 0x00000042410f723e */ /* 0x000fe200000000ff */
[----:B------:R1:W2:Y:S01]  /*a6a0*/  MUFU.EX2 R30, R4 ;  /* 0x00000004001e7308 */ /* 0x0002a20000000800 */
[----:B------:R-:W-:Y:S02]  /*a6b0*/  F2FP.PACK_AB R12, R64, R39 ;  /* 0x00000027400c723e */ /* 0x000fe400000000ff */
[----:B------:R-:W-:-:S07]  /*a6c0*/  F2FP.PACK_AB R14, R37, R38 ;  /* 0x00000026250e723e */ /* 0x000fce00000000ff */
[----:B------:R-:W-:Y:S01]  /*a6d0*/  HMMA.16816.F32 R136, R12, R24, R44 ;  /* 0x000000180c88723c */ /* 0x000fe2000000182c */
[----:B-1----:R-:W-:-:S07]  /*a6e0*/  FFMA.FTZ R4, R177, c[0x0][0x23c], -R7 ;  /* 0x00008f00b1047a23 */ /* 0x002fce0000010807 */
[----:B------:R-:W-:Y:S01]  /*a6f0*/  HMMA.16816.F32 R44, R12, R26, R32 ;  /* 0x0000001a0c2c723c */ /* 0x000fe20000001820 */
[----:B------:R-:W1:Y:S01]  /*a700*/  LDSM.16.MT88.4 R24, [R213+0x11000] ;  /* 0x01100000d518783b */ /* 0x000e620000004200 */
[----:B------:R4:W5:Y:S01]  /*a710*/  MUFU.EX2 R29, R4 ;  /* 0x00000004001d7308 */ /* 0x0009620000000800 */
[----:B--2---:R-:W-:-:S05]  /*a720*/  FADD.FTZ R0, R30, R0 ;  /* 0x000000001e007221 */ /* 0x004fca0000010000 */
[C---:B------:R-:W-:Y:S08]  /*a730*/  HMMA.16816.F32 R52, R12.reuse, R20, R52 ;  /* 0x000000140c34723c */ /* 0x040ff00000001834 */
[----:B---3--:R-:W-:Y:S01]  /*a740*/  HMMA.16816.F32 R40, R12, R16, R40 ;  /* 0x000000100c28723c */ /* 0x008fe20000001828 */
[--C-:B----4-:R-:W-:Y:S02]  /*a750*/  FFMA.FTZ R4, R170, c[0x0][0x23c], -R7.reuse ;  /* 0x00008f00aa047a23 */ /* 0x110fe40000010807 */
[----:B------:R-:W-:-:S02]  /*a760*/  FFMA.FTZ R7, R167, c[0x0][0x23c], -R7 ;  /* 0x00008f00a7077a23 */ /* 0x000fc40000010807 */
[----:B------:R2:W3:Y:S01]  /*a770*/  MUFU.EX2 R28, R4 ;  /* 0x00000004001c7308 */ /* 0x0004e20000000800 */
[----:B-----5:R-:W-:Y:S02]  /*a780*/  FADD.FTZ R0, R29, R0 ;  /* 0x000000001d007221 */ /* 0x020fe40000010000 */
[----:B------:R-:W-:Y:S01]  /*a790*/  HMMA.16816.F32 R48, R12, R22, R48 ;  /* 0x000000160c30723c */ /* 0x000fe20000001830 */
[----:B------:R-:W-:-:S04]  /*a7a0*/  IMAD.MOV.U32 R170, RZ, RZ, R153 ;  /* 0x000000ffffaa7224 */ /* 0x000fc800078e0099 */
[----:B------:R-:W4:Y:S01]  /*a7b0*/  MUFU.EX2 R21, R7 ;  /* 0x0000000700157308 */ /* 0x000f220000000800 */
[----:B------:R-:W-:Y:S02]  /*a7c0*/  ISETP.GT.AND P4, PT, R170, R252, PT ;  /* 0x000000fcaa00720c */ /* 0x000fe40003f84270 */
[----:B------:R-:W-:Y:S01]  /*a7d0*/  HMMA.16816.F32 R32, R12, R18, R56 ;  /* 0x000000120c20723c */ /* 0x000fe20000001838 */
[----:B--2---:R-:W-:Y:S02]  /*a7e0*/  FFMA.FTZ R4, R166, c[0x0][0x23c], -R8 ;  /* 0x00008f00a6047a23 */ /* 0x004fe40000010808 */
        /* <DEDUP_REMOVED lines=16> */
[----:B------:R-:W2:Y:S01]  /*a8f0*/  MUFU.EX2 R4, R4 ;  /* 0x0000000400047308 */ /* 0x000ea20000000800 */
[----:B------:R-:W3:Y:S01]  /*a900*/  LDSM.16.MT88.4 R8, [R213+0x11800] ;  /* 0x01180000d508783b */ /* 0x000ee20000004200 */
[C---:B--2---:R-:W-:Y:S01]  /*a910*/  F2FP.PACK_AB R166, R4.reuse, R7 ;  /* 0x0000000704a6723e */ /* 0x044fe200000000ff */
[----:B------:R-:W-:Y:S02]  /*a920*/  FADD.FTZ R7, R21, R0 ;  /* 0x0000000015077221 */ /* 0x000fe40000010000 */
[----:B------:R-:W-:-:S04]  /*a930*/  FADD.FTZ R0, R4, R2 ;  /* 0x0000000204007221 */ /* 0x000fc80000010000 */
[C---:B------:R-:W-:Y:S01]  /*a940*/  HMMA.16816.F32 R136, R164.reuse, R140, R136 ;  /* 0x0000008ca488723c */ /* 0x040fe20000001888 */
[----:B------:R2:W-:Y:S04]  /*a950*/  STL [R1+0x1c], R0 ;  /* 0x00001c0001007387 */ /* 0x0005e80000100800 */
[----:B------:R2:W-:Y:S03]  /*a960*/  STL [R1+0x20], R7 ;  /* 0x0000200701007387 */ /* 0x0005e60000100800 */
[C---:B------:R-:W-:Y:S08]  /*a970*/  HMMA.16816.F32 R144, R164.reuse, R148, R52 ;  /* 0x00000094a490723c */ /* 0x040ff00000001834 */
[C---:B-1----:R-:W-:Y:S08]  /*a980*/  HMMA.16816.F32 R152, R164.reuse, R156, R40 ;  /* 0x0000009ca498723c */ /* 0x042ff00000001828 */
[C---:B------:R-:W-:Y:S08]  /*a990*/  HMMA.16816.F32 R140, R164.reuse, R142, R44 ;  /* 0x0000008ea48c723c */ /* 0x040ff0000000182c */
[C---:B------:R-:W-:Y:S08]  /*a9a0*/  HMMA.16816.F32 R148, R164.reuse, R150, R48 ;  /* 0x00000096a494723c */ /* 0x040ff00000001830 */
[C---:B------:R-:W-:Y:S08]  /*a9b0*/  HMMA.16816.F32 R156, R164.reuse, R158, R32 ;  /* 0x0000009ea49c723c */ /* 0x040ff00000001820 */
[C---:B---3--:R-:W-:Y:S08]  /*a9c0*/  HMMA.16816.F32 R160, R164.reuse, R8, R160 ;  /* 0x00000008a4a0723c */ /* 0x048ff000000018a0 */
[----:B------:R-:W-:Y:S01]  /*a9d0*/  HMMA.16816.F32 R164, R164, R10, R12 ;  /* 0x0000000aa4a4723c */ /* 0x000fe2000000180c */
[----:B------:R-:W-:Y:S07]  /*a9e0*/  @!UPT UIADD3 URZ, URZ, URZ, URZ ;  /* 0x0000003f3f3ff290 */ /* 0x000fee000fffe03f */
[----:B------:R-:W-:Y:S11]  /*a9f0*/  @!P4 BRA `(.L_x_3452) ;  /* 0x000085b00000c947 */ /* 0x000ff60003800000 */
[----:B--2---:R-:W2:Y:S01]  /*aa00*/  LDL.LU R170, [R1+0x30] ;  /* 0x0000300001aa7983 */ /* 0x004ea20000300800 */
[----:B------:R-:W-:-:S04]  /*aa10*/  DEPBAR.LE SB0, 0x0 ;  /* 0x000080000000791a */ /* 0x000fc80000000000 */
[----:B------:R-:W-:Y:S01]  /*aa20*/  BAR.SYNC.DEFER_BLOCKING 0x0 ;  /* 0x0000000000007b1d */ /* 0x000fe20000010000 */
[----:B--2---:R-:W-:-:S05]  /*aa30*/  IADD3 R38, R170, -0x2, RZ ;  /* 0xfffffffeaa267810 */ /* 0x004fca0007ffe0ff */
[----:B------:R1:W-:Y:S01]  /*aa40*/  STL [R1+0x8], R38 ;  /* 0x0000082601007387 */ /* 0x0003e20000100800 */
        /* <DEDUP_REMOVED lines=61> */
.L_x_3453:
[----:B------:R-:W-:-:S05]  /*ae20*/  IMAD.MOV.U32 R0, RZ, RZ, c[0x0][0x1a0] ;  /* 0x00006800ff007624 */ /* 0x000fca00078e00ff */
[----:B------:R-:W-:-:S04]  /*ae30*/  LEA R0, -R0, RZ, 0x8 ;  /* 0x000000ff00007211 */ /* 0x000fc800078e41ff */
[----:B------:R-:W-:Y:S02]  /*ae40*/  SHF.R.S32.HI R2, RZ, 0x1f, R0 ;  /* 0x0000001fff027819 */ /* 0x000fe40000011400 */
.L_x_3454:
[----:B------:R-:W2:Y:S01]  /*ae50*/  LDL.LU R7, [R1+0xc] ;  /* 0x00000c0001077983 */ /* 0x000ea20000300800 */
[----:B------:R-:W-:-:S03]  /*ae60*/  ULDC.64 UR4, c[0x0][0x1a0] ;  /* 0x0000680000047ab9 */ /* 0x000fc60000000a00 */
[----:B------:R-:W3:Y:S01]  /*ae70*/  LDL.LU R4, [R1+0x10] ;  /* 0x0000100001047983 */ /* 0x000ee20000300800 */
[----:B------:R-:W-:Y:S02]  /*ae80*/  USHF.L.U32 UR7, UR4, 0x5, URZ ;  /* 0x0000000504077899 */ /* 0x000fe4000800063f */
[----:B------:R-:W-:Y:S01]  /*ae90*/  UMOV UR6, 0x5 ;  /* 0x0000000500067882 */ /* 0x000fe20000000000 */
[----:B------:R-:W-:Y:S01]  /*aea0*/  STL [R1+0x4c], R137 ;  /* 0x00004c8901007387 */ /* 0x000fe20000100800 */
[----:B------:R-:W-:-:S03]  /*aeb0*/  USHF.L.U64.HI UR5, UR4, UR6, UR5 ;  /* 0x0000000604057299 */ /* 0x000fc60008010205 */
[----:B------:R-:W-:Y:S04]  /*aec0*/  STL [R1+0x48], R136 ;  /* 0x0000488801007387 */ /* 0x000fe80000100800 */
[----:B------:R-:W-:Y:S04]  /*aed0*/  STL [R1+0x44], R135 ;  /* 0x0000448701007387 */ /* 0x000fe80000100800 */
[----:B------:R-:W-:Y:S04]  /*aee0*/  STL [R1+0x40], R129 ;  /* 0x0000408101007387 */ /* 0x000fe80000100800 */
[----:B------:R-:W-:Y:S04]  /*aef0*/  STL [R1+0x3c], R128 ;  /* 0x00003c8001007387 */ /* 0x000fe80000100800 */
[----:B------:R-:W-:Y:S04]  /*af00*/  STL [R1+0x38], R36 ;  /* 0x0000382401007387 */ /* 0x000fe80000100800 */
[----:B------:R-:W-:Y:S01]  /*af10*/  STL [R1+0x34], R3 ;  /* 0x0000340301007387 */ /* 0x000fe20000100800 */
        /* <DEDUP_REMOVED lines=56> */
[----:B--2---:R-:W-:Y:S04]  /*b2a0*/  LDSM.16.M88.4 R20, [R134+0x2000] ;  /* 0x002000008614783b */ /* 0x004fe80000000200 */
[----:B------:R-:W-:Y:S04]  /*b2b0*/  LDSM.16.M88.4 R48, [R134+0x3800] ;  /* 0x003800008630783b */ /* 0x000fe80000000200 */
[----:B-1----:R-:W1:Y:S04]  /*b2c0*/  LDSM.16.M88.4 R8, [R218] ;  /* 0x00000000da08783b */ /* 0x002e680000000200 */
[----:B------:R-:W2:Y:S04]  /*b2d0*/  LDSM.16.M88.4 R44, [R134+0x4000] ;  /* 0x00400000862c783b */ /* 0x000ea80000000200 */
[----:B------:R-:W-:Y:S04]  /*b2e0*/  LDSM.16.M88.4 R56, [R134+0x4800] ;  /* 0x004800008638783b */ /* 0x000fe80000000200 */
[----:B---3--:R-:W-:Y:S04]  /*b2f0*/  LDSM.16.M88.4 R16, [R134+0x2800] ;  /* 0x002800008610783b */ /* 0x008fe80000000200 */
        /* <DEDUP_REMOVED lines=20> */
[----:B------:R-:W2:Y:S07]  /*b440*/  LDSM.16.M88.4 R44, [R134+0x9800] ;  /* 0x00980000862c783b */ /* 0x000eae0000000200 */
[C---:B-1----:R-:W-:Y:S08]  /*b450*/  HMMA.16816.F32 R200, R8.reuse, R12, RZ ;  /* 0x0000000c08c8723c */ /* 0x042ff000000018ff */
[C---:B------:R-:W-:Y:S08]  /*b460*/  HMMA.16816.F32 R204, R8.reuse, R14, RZ ;  /* 0x0000000e08cc723c */ /* 0x040ff000000018ff */
[C---:B---3--:R-:W-:Y:S08]  /*b470*/  HMMA.16816.F32 R192, R8.reuse, R20, RZ ;  /* 0x0000001408c0723c */ /* 0x048ff000000018ff */
[C---:B------:R-:W-:Y:S08]  /*b480*/  HMMA.16816.F32 R196, R8.reuse, R22, RZ ;  /* 0x0000001608c4723c */ /* 0x040ff000000018ff */
[C---:B----4-:R-:W-:Y:S08]  /*b490*/  HMMA.16816.F32 R12, R8.reuse, R50, RZ ;  /* 0x00000032080c723c */ /* 0x050ff000000018ff */
[C---:B--2---:R-:W-:Y:S08]  /*b4a0*/  HMMA.16816.F32 R20, R8.reuse, R44, RZ ;  /* 0x0000002c0814723c */ /* 0x044ff000000018ff */
[C---:B------:R-:W-:Y:S08]  /*b4b0*/  HMMA.16816.F32 R80, R8.reuse, R16, RZ ;  /* 0x000000100850723c */ /* 0x040ff000000018ff */
[----:B------:R-:W-:Y:S01]  /*b4c0*/  HMMA.16816.F32 R84, R8, R18, RZ ;  /* 0x000000120854723c */ /* 0x000fe200000018ff */
[----:B------:R-:W1:Y:S01]  /*b4d0*/  LDSM.16.M88.4 R16, [R221] ;  /* 0x00000000dd10783b */ /* 0x000e620000000200 */
[----:B------:R-:W-:-:S02]  /*b4e0*/  IMAD.MOV.U32 R37, RZ, RZ, R15 ;  /* 0x000000ffff257224 */ /* 0x000fc400078e000f */
[----:B------:R-:W-:Y:S02]  /*b4f0*/  IMAD.MOV.U32 R36, RZ, RZ, R12 ;  /* 0x000000ffff247224 */ /* 0x000fe400078e000c */
[----:B------:R-:W-:Y:S02]  /*b500*/  IMAD.MOV.U32 R7, RZ, RZ, R13 ;  /* 0x000000ffff077224 */ /* 0x000fe400078e000d */
[----:B------:R-:W-:Y:S01]  /*b510*/  IMAD.MOV.U32 R4, RZ, RZ, R14 ;  /* 0x000000ffff047224 */ /* 0x000fe200078e000e */
[----:B------:R-:W-:Y:S01]  /*b520*/  HMMA.16816.F32 R128, R8, R48, RZ ;  /* 0x000000300880723c */ /* 0x000fe200000018ff */
[----:B------:R-:W-:Y:S01]  /*b530*/  IMAD.MOV.U32 R15, RZ, RZ, R21 ;  /* 0x000000ffff0f7224 */ /* 0x000fe200078e0015 */
[----:B------:R-:W-:Y:S01]  /*b540*/  LDSM.16.M88.4 R48, [R215] ;  /* 0x00000000d730783b */ /* 0x000fe20000000200 */
[----:B------:R-:W-:Y:S02]  /*b550*/  IMAD.MOV.U32 R14, RZ, RZ, R23 ;  /* 0x000000ffff0e7224 */ /* 0x000fe400078e0017 */
[----:B------:R-:W-:-:S02]  /*b560*/  IMAD.MOV.U32 R13, RZ, RZ, R20 ;  /* 0x000000ffff0d7224 */ /* 0x000fc400078e0014 */
[----:B------:R-:W-:Y:S01]  /*b570*/  IMAD.MOV.U32 R12, RZ, RZ, R22 ;  /* 0x000000ffff0c7224 */ /* 0x000fe200078e0016 */
        /* <DEDUP_REMOVED lines=9> */
[----:B------:R-:W-:Y:S01]  /*b610*/  HMMA.16816.F32 R124, R8, R42, RZ ;  /* 0x0000002a087c723c */ /* 0x000fe200000018ff */
[----:B------:R-:W-:Y:S01]  /*b620*/  IMAD.MOV.U32 R132, RZ, RZ, R23 ;  /* 0x000000ffff847224 */ /* 0x000fe200078e0017 */
[----:B------:R-:W-:Y:S01]  /*b630*/  LDSM.16.M88.4 R40, [R217] ;  /* 0x00000000d928783b */ /* 0x000fe20000000200 */
[----:B------:R-:W-:-:S05]  /*b640*/  IMAD.MOV.U32 R131, RZ, RZ, R20 ;  /* 0x000000ffff837224 */ /* 0x000fca00078e0014 */
        /* <DEDUP_REMOVED lines=8> */
[----:B------:R-:W2:Y:S07]  /*b6d0*/  LDSM.16.M88.4 R24, [R216+0x3800] ;  /* 0x00380000d818783b */ /* 0x000eae0000000200 */
[C---:B------:R-:W-:Y:S08]  /*b6e0*/  HMMA.16816.F32 R208, R8.reuse, R64, RZ ;  /* 0x0000004008d0723c */ /* 0x040ff000000018ff */
[C---:B------:R-:W-:Y:S08]  /*b6f0*/  HMMA.16816.F32 R240, R8.reuse, R66, RZ ;  /* 0x0000004208f0723c */ /* 0x040ff000000018ff */
[C---:B------:R-:W-:Y:S08]  /*b700*/  HMMA.16816.F32 R244, R8.reuse, R52, RZ ;  /* 0x0000003408f4723c */ /* 0x040ff000000018ff */
[----:B------:R-:W-:Y:S07]  /*b710*/  HMMA.16816.F32 R248, R8, R54, RZ ;  /* 0x0000003608f8723c */ /* 0x000fee00000018ff */
[----:B------:R-:W-:Y:S01]  /*b720*/  IMAD.MOV.U32 R9, RZ, RZ, R22 ;  /* 0x000000ffff097224 */ /* 0x000fe200078e0016 */
[----:B-1----:R-:W-:Y:S01]  /*b730*/  HMMA.16816.F32 R56, R16, R68, R80 ;  /* 0x000000441038723c */ /* 0x002fe20000001850 */
[----:B------:R-:W-:-:S06]  /*b740*/  IMAD.MOV.U32 R8, RZ, RZ, R21 ;  /* 0x000000ffff087224 */ /* 0x000fcc00078e0015 */
[----:B------:R-:W-:Y:S01]  /*b750*/  IMAD.MOV.U32 R82, RZ, RZ, R14 ;  /* 0x000000ffff527224 */ /* 0x000fe200078e000e */
[----:B------:R-:W-:Y:S01]  /*b760*/  HMMA.16816.F32 R20, R16, R60, R72 ;  /* 0x0000003c1014723c */ /* 0x000fe20000001848 */
[----:B------:R-:W-:Y:S02]  /*b770*/  IMAD.MOV.U32 R83, RZ, RZ, R13 ;  /* 0x000000ffff537224 */ /* 0x000fe400078e000d */
[----:B------:R-:W-:-:S04]  /*b780*/  IMAD.MOV.U32 R81, RZ, RZ, R12 ;  /* 0x000000ffff517224 */ /* 0x000fc800078e000c */
[----:B------:R-:W-:Y:S01]  /*b790*/  IMAD.MOV.U32 R73, RZ, RZ, R15 ;  /* 0x000000ffff497224 */ /* 0x000fe200078e000f */
[C---:B------:R-:W-:Y:S01]  /*b7a0*/  HMMA.16816.F32 R52, R16.reuse, R62, R76 ;  /* 0x0000003e1034723c */ /* 0x040fe2000000184c */
[----:B------:R-:W1:Y:S01]  /*b7b0*/  LDSM.16.M88.4 R12, [R219] ;  /* 0x00000000db0c783b */ /* 0x000e620000000200 */
[----:B------:R-:W-:Y:S02]  /*b7c0*/  IMAD.MOV.U32 R75, RZ, RZ, R9 ;  /* 0x000000ffff4b7224 */ /* 0x000fe400078e0009 */
[----:B------:R-:W-:Y:S02]  /*b7d0*/  IMAD.MOV.U32 R74, RZ, RZ, R8 ;  /* 0x000000ffff4a7224 */ /* 0x000fe400078e0008 */
[----:B------:R-:W3:Y:S01]  /*b7e0*/  LDSM.16.M88.4 R8, [R220] ;  /* 0x00000000dc08783b */ /* 0x000ee20000000200 */
[----:B------:R-:W-:Y:S01]  /*b7f0*/  IMAD.MOV.U32 R79, RZ, RZ, R0 ;  /* 0x000000ffff4f7224 */ /* 0x000fe200078e0000 */
[----:B--2---:R-:W-:Y:S01]  /*b800*/  HMMA.16816.F32 R104, R16, R24, R104 ;  /* 0x000000181068723c */ /* 0x004fe20000001868 */
[----:B------:R-:W-:-:S02]  /*b810*/  IMAD.MOV.U32 R78, RZ, RZ, R2 ;  /* 0x000000ffff4e7224 */ /* 0x000fc400078e0002 */
[----:B------:R-:W-:-:S05]  /*b820*/  IMAD.MOV.U32 R76, RZ, RZ, R36 ;  /* 0x000000ffff4c7224 */ /* 0x000fca00078e0024 */
[C---:B------:R-:W-:Y:S01]  /*b830*/  HMMA.16816.F32 R92, R16.reuse, R26, R92 ;  /* 0x0000001a105c723c */ /* 0x040fe2000000185c */
[----:B------:R-:W2:Y:S07]  /*b840*/  LDSM.16.M88.4 R24, [R216+0x5000] ;  /* 0x00500000d818783b */ /* 0x000eae0000000200 */
[C---:B------:R-:W-:Y:S08]  /*b850*/  HMMA.16816.F32 R60, R16.reuse, R28, R96 ;  /* 0x0000001c103c723c */ /* 0x040ff00000001860 */
[C---:B------:R-:W-:Y:S01]  /*b860*/  HMMA.16816.F32 R64, R16.reuse, R30, R100 ;  /* 0x0000001e1040723c */ /* 0x040fe20000001864 */
[----:B------:R-:W4:Y:S06]  /*b870*/  LDSM.16.M88.4 R28, [R236] ;  /* 0x00000000ec1c783b */ /* 0x000f2c0000000200 */
[----:B------:R-:W-:Y:S01]  /*b880*/  IMAD.MOV.U32 R103, RZ, RZ, R38 ;  /* 0x000000ffff677224 */ /* 0x000fe200078e0026 */
[----:B------:R-:W-:Y:S01]  /*b890*/  HMMA.16816.F32 R88, R16, R32, R88 ;  /* 0x000000201058723c */ /* 0x000fe20000001858 */
[----:B------:R-:W-:-:S07]  /*b8a0*/  IMAD.MOV.U32 R102, RZ, RZ, R252 ;  /* 0x000000ffff667224 */ /* 0x000fce00078e00fc */
[----:B-1----:R-:W-:Y:S08]  /*b8b0*/  HMMA.16816.F32 R20, R12, R40, R20 ;  /* 0x000000280c14723c */ /* 0x002ff00000001814 */
[----:B------:R-:W-:Y:S08]  /*b8c0*/  HMMA.16816.F32 R108, R16, R34, R108 ;  /* 0x00000022106c723c */ /* 0x000ff0000000186c */
[----:B------:R-:W-:Y:S01]  /*b8d0*/  HMMA.16816.F32 R32, R12, R42, R52 ;  /* 0x0000002a0c20723c */ /* 0x000fe20000001834 */
[----:B------:R-:W1:Y:S04]  /*b8e0*/  LDSM.16.M88.4 R52, [R216+0x5800] ;  /* 0x00580000d834783b */ /* 0x000e680000000200 */
[----:B------:R-:W1:Y:S03]  /*b8f0*/  LDSM.16.M88.4 R40, [R215+0x800] ;  /* 0x00080000d728783b */ /* 0x000e660000000200 */
[----:B---3--:R-:W-:Y:S08]  /*b900*/  HMMA.16816.F32 R20, R8, R48, R20 ;  /* 0x000000300814723c */ /* 0x008ff00000001814 */
[C---:B------:R-:W-:Y:S07]  /*b910*/  HMMA.16816.F32 R68, R16.reuse, R70, R84 ;  /* 0x000000461044723c */ /* 0x040fee0000001854 */
[----:B------:R-:W-:Y:S01]  /*b920*/  IMAD.MOV.U32 R87, RZ, RZ, R37 ;  /* 0x000000ffff577224 */ /* 0x000fe200078e0025 */
[----:B------:R-:W-:Y:S01]  /*b930*/  HMMA.16816.F32 R112, R16, R44, R112 ;  /* 0x0000002c1070723c */ /* 0x000fe20000001870 */
[----:B------:R-:W-:-:S02]  /*b940*/  IMAD.MOV.U32 R85, RZ, RZ, R7 ;  /* 0x000000ffff557224 */ /* 0x000fc400078e0007 */
[----:B------:R-:W-:-:S05]  /*b950*/  IMAD.MOV.U32 R86, RZ, RZ, R4 ;  /* 0x000000ffff567224 */ /* 0x000fca00078e0004 */
[----:B------:R-:W-:Y:S01]  /*b960*/  HMMA.16816.F32 R116, R16, R46, R116 ;  /* 0x0000002e1074723c */ /* 0x000fe20000001874 */
[----:B------:R-:W3:Y:S01]  /*b970*/  LDSM.16.M88.4 R44, [R235] ;  /* 0x00000000eb2c783b */ /* 0x000ee20000000200 */
[----:B------:R-:W-:-:S04]  /*b980*/  FMUL.FTZ R0, R20, c[0x0][0x2ec] ;  /* 0x0000bb0014007a20 */ /* 0x000fc80000410000 */
[----:B------:R1:W-:Y:S02]  /*b990*/  MUFU.TANH R39, R0 ;  /* 0x0000000000277308 */ /* 0x0003e40000002400 */
[C---:B--2---:R-:W-:Y:S08]  /*b9a0*/  HMMA.16816.F32 R120, R16.reuse, R24, R120 ;  /* 0x000000181078723c */ /* 0x044ff00000001878 */
[----:B------:R-:W-:Y:S01]  /*b9b0*/  HMMA.16816.F32 R124, R16, R26, R124 ;  /* 0x0000001a107c723c */ /* 0x000fe2000000187c */
[----:B-1----:R-:W-:-:S07]  /*b9c0*/  FMUL.FTZ R0, R21, c[0x0][0x2ec] ;  /* 0x0000bb0015007a20 */ /* 0x002fce0000410000 */
[----:B----4-:R-:W-:Y:S01]  /*b9d0*/  HMMA.16816.F32 R24, R12, R28, R56 ;  /* 0x0000001c0c18723c */ /* 0x010fe20000001838 */
[----:B------:R-:W-:Y:S01]  /*b9e0*/  LDSM.16.M88.4 R56, [R216+0x6800] ;  /* 0x00680000d838783b */ /* 0x000fe20000000200 */
[----:B------:R1:W-:Y:S06]  /*b9f0*/  MUFU.TANH R38, R0 ;  /* 0x0000000000267308 */ /* 0x0003ec0000002400 */
[----:B------:R-:W-:Y:S01]  /*ba00*/  HMMA.16816.F32 R32, R8, R50, R32 ;  /* 0x000000320820723c */ /* 0x000fe20000001820 */
[----:B------:R-:W2:Y:S07]  /*ba10*/  LDSM.16.M88.4 R48, [R216+0x6000] ;  /* 0x00600000d830783b */ /* 0x000eae0000000200 */
[----:B------:R-:W-:Y:S01]  /*ba20*/  HMMA.16816.F32 R28, R12, R30, R68 ;  /* 0x0000001e0c1c723c */ /* 0x000fe20000001844 */
[----:B-1----:R-:W-:-:S04]  /*ba30*/  FMUL.FTZ R0, R22, c[0x0][0x2ec] ;  /* 0x0000bb0016007a20 */ /* 0x002fc80000410000 */
[----:B------:R1:W-:Y:S03]  /*ba40*/  MUFU.TANH R77, R0 ;  /* 0x00000000004d7308 */ /* 0x0003e60000002400 */
[C---:B------:R-:W-:Y:S08]  /*ba50*/  HMMA.16816.F32 R168, R16.reuse, R52, R168 ;  /* 0x0000003410a8723c */ /* 0x040ff000000018a8 */
[----:B------:R-:W-:Y:S01]  /*ba60*/  HMMA.16816.F32 R172, R16, R54, R172 ;  /* 0x0000003610ac723c */ /* 0x000fe200000018ac */
[----:B------:R-:W4:Y:S01]  /*ba70*/  LDSM.16.M88.4 R52, [R215+0x1000] ;  /* 0x00100000d734783b */ /* 0x000f220000000200 */
[----:B-1----:R-:W-:-:S06]  /*ba80*/  FMUL.FTZ R0, R23, c[0x0][0x2ec] ;  /* 0x0000bb0017007a20 */ /* 0x002fcc0000410000 */
[----:B------:R-:W-:Y:S01]  /*ba90*/  HMMA.16816.F32 R20, R8, R40, R24 ;  /* 0x000000280814723c */ /* 0x000fe20000001818 */
[----:B------:R1:W-:Y:S07]  /*baa0*/  MUFU.TANH R101, R0 ;  /* 0x0000000000657308 */ /* 0x0003ee0000002400 */
[----:B---3--:R-:W-:Y:S01]  /*bab0*/  HMMA.16816.F32 R24, R12, R44, R60 ;  /* 0x0000002c0c18723c */ /* 0x008fe2000000183c */
[----:B------:R-:W-:Y:S07]  /*bac0*/  LDSM.16.M88.4 R60, [R216+0x7000] ;  /* 0x00700000d83c783b */ /* 0x000fee0000000200 */
[----:B------:R-:W-:Y:S01]  /*bad0*/  HMMA.16816.F32 R28, R8, R42, R28 ;  /* 0x0000002a081c723c */ /* 0x000fe2000000181c */
[----:B------:R-:W3:Y:S01]  /*bae0*/  LDSM.16.M88.4 R40, [R234] ;  /* 0x00000000ea28783b */ /* 0x000ee20000000200 */
[----:B-1----:R-:W-:-:S04]  /*baf0*/  FMUL.FTZ R0, R32, c[0x0][0x2ec] ;  /* 0x0000bb0020007a20 */ /* 0x002fc80000410000 */
[----:B------:R1:W-:Y:S02]  /*bb00*/  MUFU.TANH R2, R0 ;  /* 0x0000000000027308 */ /* 0x0003e40000002400 */
[C---:B--2---:R-:W-:Y:S08]  /*bb10*/  HMMA.16816.F32 R176, R16.reuse, R48, R176 ;  /* 0x0000003010b0723c */ /* 0x044ff000000018b0 */
[----:B------:R-:W-:Y:S01]  /*bb20*/  HMMA.16816.F32 R180, R16, R50, R180 ;  /* 0x0000003210b4723c */ /* 0x000fe200000018b4 */
[----:B------:R-:W-:Y:S01]  /*bb30*/  LDSM.16.M88.4 R48, [R215+0x1800] ;  /* 0x00180000d730783b */ /* 0x000fe20000000200 */
[----:B-1----:R-:W-:-:S06]  /*bb40*/  FMUL.FTZ R0, R33, c[0x0][0x2ec] ;  /* 0x0000bb0021007a20 */ /* 0x002fcc0000410000 */
[----:B------:R-:W-:Y:S01]  /*bb50*/  HMMA.16816.F32 R68, R16, R58, R188 ;  /* 0x0000003a1044723c */ /* 0x000fe200000018bc */
[----:B------:R1:W-:Y:S06]  /*bb60*/  MUFU.TANH R84, R0 ;  /* 0x0000000000547308 */ /* 0x0003ec0000002400 */
[----:B------:R-:W-:Y:S02]  /*bb70*/  IMAD.MOV.U32 R188, RZ, RZ, R103 ;  /* 0x000000ffffbc7224 */ /* 0x000fe400078e0067 */
[----:B------:R-:W-:Y:S02]  /*bb80*/  IMAD.MOV.U32 R103, RZ, RZ, R82 ;  /* 0x000000ffff677224 */ /* 0x000fe400078e0052 */
[----:B-1----:R-:W-:-:S04]  /*bb90*/  FMUL.FTZ R0, R34, c[0x0][0x2ec] ;  /* 0x0000bb0022007a20 */ /* 0x002fc80000410000 */
[----:B------:R1:W-:Y:S02]  /*bba0*/  MUFU.TANH R37, R0 ;  /* 0x0000000000257308 */ /* 0x0003e40000002400 */
[----:B-1----:R-:W-:Y:S02]  /*bbb0*/  FMUL.FTZ R0, R35, c[0x0][0x2ec] ;  /* 0x0000bb0023007a20 */ /* 0x002fe40000410000 */
[----:B------:R-:W-:Y:S01]  /*bbc0*/  HMMA.16816.F32 R32, R12, R46, R64 ;  /* 0x0000002e0c20723c */ /* 0x000fe20000001840 */
[----:B------:R-:W1:Y:S03]  /*bbd0*/  LDSM.16.M88.4 R44, [R233] ;  /* 0x00000000e92c783b */ /* 0x000e660000000200 */
[----:B------:R2:W-:Y:S04]  /*bbe0*/  MUFU.TANH R7, R0 ;  /* 0x0000000000077308 */ /* 0x0005e80000002400 */
[----:B------:R-:W-:Y:S01]  /*bbf0*/  HMMA.16816.F32 R64, R16, R56, R184 ;  /* 0x000000381040723c */ /* 0x000fe200000018b8 */
[----:B------:R-:W-:Y:S06]  /*bc00*/  LDSM.16.M88.4 R56, [R215+0x2800] ;  /* 0x00280000d738783b */ /* 0x000fec0000000200 */
[----:B------:R-:W-:-:S02]  /*bc10*/  IMAD.MOV.U32 R187, RZ, RZ, R131 ;  /* 0x000000ffffbb7224 */ /* 0x000fc400078e0083 */
[----:B------:R-:W-:Y:S02]  /*bc20*/  IMAD.MOV.U32 R184, RZ, RZ, R75 ;  /* 0x000000ffffb87224 */ /* 0x000fe400078e004b */
[----:B--2---:R-:W-:Y:S02]  /*bc30*/  FMUL.FTZ R0, R20, c[0x0][0x2ec] ;  /* 0x0000bb0014007a20 */ /* 0x004fe40000410000 */
[----:B------:R-:W-:Y:S02]  /*bc40*/  IMAD.MOV.U32 R186, RZ, RZ, R132 ;  /* 0x000000ffffba7224 */ /* 0x000fe400078e0084 */
[----:B------:R2:W-:Y:S02]  /*bc50*/  MUFU.TANH R130, R0 ;  /* 0x0000000000827308 */ /* 0x0005e40000002400 */
[----:B--2---:R-:W-:-:S06]  /*bc60*/  FMUL.FTZ R0, R21, c[0x0][0x2ec] ;  /* 0x0000bb0015007a20 */ /* 0x004fcc0000410000 */
[----:B------:R2:W-:Y:S02]  /*bc70*/  MUFU.TANH R36, R0 ;  /* 0x0000000000247308 */ /* 0x0005e40000002400 */
[----:B--2---:R-:W-:-:S06]  /*bc80*/  FMUL.FTZ R0, R22, c[0x0][0x2ec] ;  /* 0x0000bb0016007a20 */ /* 0x004fcc0000410000 */
[----:B------:R2:W-:Y:S02]  /*bc90*/  MUFU.TANH R80, R0 ;  /* 0x0000000000507308 */ /* 0x0005e40000002400 */
[----:B--2---:R-:W-:Y:S02]  /*bca0*/  FMUL.FTZ R0, R23, c[0x0][0x2ec] ;  /* 0x0000bb0017007a20 */ /* 0x004fe40000410000 */
[----:B----4-:R-:W-:Y:S04]  /*bcb0*/  HMMA.16816.F32 R20, R8, R52, R24 ;  /* 0x000000340814723c */ /* 0x010fe80000001818 */
[----:B------:R2:W-:Y:S04]  /*bcc0*/  MUFU.TANH R128, R0 ;  /* 0x0000000000807308 */ /* 0x0005e80000002400 */
[----:B---3--:R-:W-:Y:S08]  /*bcd0*/  HMMA.16816.F32 R24, R12, R40, R104 ;  /* 0x000000280c18723c */ /* 0x008ff00000001868 */
[----:B------:R-:W-:Y:S01]  /*bce0*/  HMMA.16816.F32 R104, R16, R62, R196 ;  /* 0x0000003e1068723c */ /* 0x000fe200000018c4 */
[----:B--2---:R-:W-:-:S04]  /*bcf0*/  FMUL.FTZ R0, R28, c[0x0][0x2ec] ;  /* 0x0000bb001c007a20 */ /* 0x004fc80000410000 */
[----:B------:R2:W3:Y:S02]  /*bd00*/  MUFU.TANH R72, R0 ;  /* 0x0000000000487308 */ /* 0x0004e40000002400 */
[----:B--2---:R-:W-:-:S06]  /*bd10*/  FMUL.FTZ R0, R29, c[0x0][0x2ec] ;  /* 0x0000bb001d007a20 */ /* 0x004fcc0000410000 */
[----:B------:R2:W-:Y:S02]  /*bd20*/  MUFU.TANH R97, R0 ;  /* 0x0000000000617308 */ /* 0x0005e40000002400 */
[----:B--2---:R-:W-:-:S06]  /*bd30*/  FMUL.FTZ R0, R30, c[0x0][0x2ec] ;  /* 0x0000bb001e007a20 */ /* 0x004fcc0000410000 */
[----:B------:R2:W-:Y:S02]  /*bd40*/  MUFU.TANH R99, R0 ;  /* 0x0000000000637308 */ /* 0x0005e40000002400 */
[----:B--2---:R-:W-:Y:S02]  /*bd50*/  FMUL.FTZ R0, R31, c[0x0][0x2ec] ;  /* 0x0000bb001f007a20 */ /* 0x004fe40000410000 */
[----:B------:R-:W-:Y:S01]  /*bd60*/  HMMA.16816.F32 R28, R8, R54, R32 ;  /* 0x00000036081c723c */ /* 0x000fe20000001820 */
[----:B------:R-:W2:Y:S03]  /*bd70*/  LDSM.16.M88.4 R52, [R215+0x2000] ;  /* 0x00200000d734783b */ /* 0x000ea60000000200 */
[----:B------:R4:W4:Y:S04]  /*bd80*/  MUFU.TANH R100, R0 ;  /* 0x0000000000647308 */ /* 0x0009280000002400 */
[C---:B------:R-:W-:Y:S07]  /*bd90*/  HMMA.16816.F32 R32, R12.reuse, R42, R92 ;  /* 0x0000002a0c20723c */ /* 0x040fee000000185c */
[----:B---3--:R-:W-:Y:S01]  /*bda0*/  IMAD.MOV.U32 R94, RZ, RZ, R72 ;  /* 0x000000ffff5e7224 */ /* 0x008fe200078e0048 */
[----:B-1----:R-:W-:Y:S01]  /*bdb0*/  HMMA.16816.F32 R40, R12, R46, R108 ;  /* 0x0000002e0c28723c */ /* 0x002fe2000000186c */
[----:B------:R-:W-:-:S02]  /*bdc0*/  IMAD.MOV.U32 R95, RZ, RZ, R74 ;  /* 0x000000ffff5f7224 */ /* 0x000fc400078e004a */
[----:B----4-:R-:W-:Y:S02]  /*bdd0*/  FMUL.FTZ R0, R20, c[0x0][0x2ec] ;  /* 0x0000bb0014007a20 */ /* 0x010fe40000410000 */
[----:B------:R-:W-:Y:S02]  /*bde0*/  IMAD.MOV.U32 R191, RZ, RZ, R100 ;  /* 0x000000ffffbf7224 */ /* 0x000fe400078e0064 */
[----:B------:R1:W-:Y:S01]  /*bdf0*/  MUFU.TANH R98, R0 ;  /* 0x0000000000627308 */ /* 0x0003e20000002400 */
[----:B------:R-:W-:Y:S01]  /*be00*/  HMMA.16816.F32 R108, R16, R60, R192 ;  /* 0x0000003c106c723c */ /* 0x000fe200000018c0 */
[----:B------:R-:W3:Y:S01]  /*be10*/  LDSM.16.M88.4 R60, [R216+0x8000] ;  /* 0x00800000d83c783b */ /* 0x000ee20000000200 */
[----:B------:R-:W-:Y:S02]  /*be20*/  IMAD.MOV.U32 R100, RZ, RZ, R83 ;  /* 0x000000ffff647224 */ /* 0x000fe400078e0053 */
[----:B------:R-:W-:Y:S02]  /*be30*/  IMAD.MOV.U32 R196, RZ, RZ, R191 ;  /* 0x000000ffffc47224 */ /* 0x000fe400078e00bf */
[----:B-1----:R-:W-:-:S10]  /*be40*/  FMUL.FTZ R0, R21, c[0x0][0x2ec] ;  /* 0x0000bb0015007a20 */ /* 0x002fd40000410000 */
[----:B--2---:R-:W-:Y:S01]  /*be50*/  HMMA.16816.F32 R40, R8, R54, R40 ;  /* 0x000000360828723c */ /* 0x004fe20000001828 */
[----:B------:R1:W-:Y:S02]  /*be60*/  MUFU.TANH R135, R0 ;  /* 0x0000000000877308 */ /* 0x0003e40000002400 */
[----:B-1----:R-:W-:-:S06]  /*be70*/  FMUL.FTZ R0, R22, c[0x0][0x2ec] ;  /* 0x0000bb0016007a20 */ /* 0x002fcc0000410000 */
[----:B------:R1:W-:Y:S02]  /*be80*/  MUFU.TANH R96, R0 ;  /* 0x0000000000607308 */ /* 0x0003e40000002400 */
[----:B-1----:R-:W-:Y:S02]  /*be90*/  FMUL.FTZ R0, R23, c[0x0][0x2ec] ;  /* 0x0000bb0017007a20 */ /* 0x002fe40000410000 */
[----:B------:R-:W-:Y:S04]  /*bea0*/  HMMA.16816.F32 R20, R8, R48, R24 ;  /* 0x000000300814723c */ /* 0x000fe80000001818 */
[----:B------:R1:W-:Y:S04]  /*beb0*/  MUFU.TANH R4, R0 ;  /* 0x0000000000047308 */ /* 0x0003e80000002400 */
[----:B------:R-:W-:Y:S01]  /*bec0*/  HMMA.16816.F32 R24, R12, R44, R88 ;  /* 0x0000002c0c18723c */ /* 0x000fe20000001858 */
[----:B------:R-:W-:Y:S06]  /*bed0*/  LDSM.16.M88.4 R44, [R216+0x7800] ;  /* 0x00780000d82c783b */ /* 0x000fec0000000200 */
[----:B------:R-:W-:-:S02]  /*bee0*/  IMAD.MOV.U32 R89, RZ, RZ, R102 ;  /* 0x000000ffff597224 */ /* 0x000fc400078e0066 */
[----:B------:R-:W-:Y:S02]  /*bef0*/  IMAD.MOV.U32 R91, RZ, RZ, R80 ;  /* 0x000000ffff5b7224 */ /* 0x000fe400078e0050 */
[----:B-1----:R-:W-:Y:S02]  /*bf00*/  FMUL.FTZ R0, R28, c[0x0][0x2ec] ;  /* 0x0000bb001c007a20 */ /* 0x002fe40000410000 */
[----:B------:R-:W-:Y:S02]  /*bf10*/  IMAD.MOV.U32 R102, RZ, RZ, R81 ;  /* 0x000000ffff667224 */ /* 0x000fe400078e0051 */
[----:B------:R1:W-:Y:S01]  /*bf20*/  MUFU.TANH R185, R0 ;  /* 0x0000000000b97308 */ /* 0x0003e20000002400 */
[----:B---3--:R-:W-:Y:S07]  /*bf30*/  HMMA.16816.F32 R80, R16, R60, R208 ;  /* 0x0000003c1050723c */ /* 0x008fee00000018d0 */
[----:B------:R-:W-:-:S02]  /*bf40*/  IMAD.MOV.U32 R209, RZ, RZ, R89 ;  /* 0x000000ffffd17224 */ /* 0x000fc400078e0059 */
[----:B------:R-:W-:Y:S02]  /*bf50*/  IMAD.MOV.U32 R61, RZ, RZ, R188 ;  /* 0x000000ffff3d7224 */ /* 0x000fe400078e00bc */
[----:B-1----:R-:W-:-:S04]  /*bf60*/  FMUL.FTZ R0, R29, c[0x0][0x2ec] ;  /* 0x0000bb001d007a20 */ /* 0x002fc80000410000 */
[----:B------:R1:W-:Y:S02]  /*bf70*/  MUFU.TANH R190, R0 ;  /* 0x0000000000be7308 */ /* 0x0003e40000002400 */
[----:B-1----:R-:W-:-:S06]  /*bf80*/  FMUL.FTZ R0, R30, c[0x0][0x2ec] ;  /* 0x0000bb001e007a20 */ /* 0x002fcc0000410000 */
[----:B------:R1:W-:Y:S02]  /*bf90*/  MUFU.TANH R137, R0 ;  /* 0x0000000000897308 */ /* 0x0003e40000002400 */
[----:B-1----:R-:W-:Y:S02]  /*bfa0*/  FMUL.FTZ R0, R31, c[0x0][0x2ec] ;  /* 0x0000bb001f007a20 */ /* 0x002fe40000410000 */
[----:B------:R-:W-:Y:S01]  /*bfb0*/  HMMA.16816.F32 R28, R8, R50, R32 ;  /* 0x00000032081c723c */ /* 0x000fe20000001820 */
[----:B------:R-:W1:Y:S03]  /*bfc0*/  LDSM.16.M88.4 R32, [R232] ;  /* 0x00000000e820783b */ /* 0x000e660000000200 */
[----:B------:R2:W3:Y:S01]  /*bfd0*/  MUFU.TANH R189, R0 ;  /* 0x0000000000bd7308 */ /* 0x0004e20000002400 */
[----:B------:R-:W-:Y:S01]  /*bfe0*/  LDSM.16.M88.4 R48, [R231] ;  /* 0x00000000e730783b */ /* 0x000fe20000000200 */
[----:B--2---:R-:W-:-:S02]  /*bff0*/  FMUL.FTZ R0, R20, c[0x0][0x2ec] ;  /* 0x0000bb0014007a20 */ /* 0x004fc40000410000 */
[----:B---3--:R-:W-:-:S04]  /*c000*/  IMAD.MOV.U32 R198, RZ, RZ, R189 ;  /* 0x000000ffffc67224 */ /* 0x008fc800078e00bd */
[----:B------:R2:W3:Y:S02]  /*c010*/  MUFU.TANH R90, R0 ;  /* 0x00000000005a7308 */ /* 0x0004e40000002400 */
[----:B--2---:R-:W-:Y:S02]  /*c020*/  FMUL.FTZ R0, R21, c[0x0][0x2ec] ;  /* 0x0000bb0015007a20 */ /* 0x004fe40000410000 */
[----:B---3--:R-:W-:-:S04]  /*c030*/  IMAD.MOV.U32 R210, RZ, RZ, R90 ;  /* 0x000000ffffd27224 */ /* 0x008fc800078e005a */
[----:B------:R2:W-:Y:S02]  /*c040*/  MUFU.TANH R136, R0 ;  /* 0x0000000000887308 */ /* 0x0005e40000002400 */
[----:B--2---:R-:W-:-:S06]  /*c050*/  FMUL.FTZ R0, R22, c[0x0][0x2ec] ;  /* 0x0000bb0016007a20 */ /* 0x004fcc0000410000 */
[----:B------:R2:W-:Y:S02]  /*c060*/  MUFU.TANH R252, R0 ;  /* 0x0000000000fc7308 */ /* 0x0005e40000002400 */
[----:B--2---:R-:W-:Y:S02]  /*c070*/  FMUL.FTZ R0, R23, c[0x0][0x2ec] ;  /* 0x0000bb0017007a20 */ /* 0x004fe40000410000 */
[----:B------:R-:W-:Y:S01]  /*c080*/  HMMA.16816.F32 R20, R8, R52, R24 ;  /* 0x000000340814723c */ /* 0x000fe20000001818 */
[----:B------:R-:W2:Y:S03]  /*c090*/  LDSM.16.M88.4 R52, [R216+0x8800] ;  /* 0x00880000d834783b */ /* 0x000ea60000000200 */
[----:B------:R3:W4:Y:S04]  /*c0a0*/  MUFU.TANH R93, R0 ;  /* 0x00000000005d7308 */ /* 0x0007280000002400 */
[----:B-1----:R-:W-:Y:S08]  /*c0b0*/  HMMA.16816.F32 R24, R12, R32, R112 ;  /* 0x000000200c18723c */ /* 0x002ff00000001870 */
[----:B------:R-:W-:Y:S01]  /*c0c0*/  HMMA.16816.F32 R112, R16, R44, R200 ;  /* 0x0000002c1070723c */ /* 0x000fe200000018c8 */
[----:B---3--:R-:W-:-:S02]  /*c0d0*/  FMUL.FTZ R0, R28, c[0x0][0x2ec] ;  /* 0x0000bb001c007a20 */ /* 0x008fc40000410000 */
[----:B----4-:R-:W-:Y:S02]  /*c0e0*/  IMAD.MOV.U32 R199, RZ, RZ, R93 ;  /* 0x000000ffffc77224 */ /* 0x010fe400078e005d */
[----:B------:R1:W-:Y:S02]  /*c0f0*/  MUFU.TANH R239, R0 ;  /* 0x0000000000ef7308 */ /* 0x0003e40000002400 */
[----:B------:R-:W-:Y:S02]  /*c100*/  IMAD.MOV.U32 R201, RZ, RZ, R101 ;  /* 0x000000ffffc97224 */ /* 0x000fe400078e0065 */
[----:B------:R-:W-:Y:S02]  /*c110*/  IMAD.MOV.U32 R101, RZ, RZ, R73 ;  /* 0x000000ffff657224 */ /* 0x000fe400078e0049 */
[----:B------:R-:W-:Y:S01]  /*c120*/  HMMA.16816.F32 R72, R16, R46, R204 ;  /* 0x0000002e1048723c */ /* 0x000fe200000018cc */
[----:B------:R-:W-:Y:S02]  /*c130*/  IMAD.MOV.U32 R200, RZ, RZ, R98 ;  /* 0x000000ffffc87224 */ /* 0x000fe400078e0062 */
[----:B------:R-:W-:-:S02]  /*c140*/  IMAD.MOV.U32 R98, RZ, RZ, R133 ;  /* 0x000000ffff627224 */ /* 0x000fc400078e0085 */
[----:B------:R-:W-:Y:S02]  /*c150*/  IMAD.MOV.U32 R202, RZ, RZ, R99 ;  /* 0x000000ffffca7224 */ /* 0x000fe400078e0063 */
        /* <DEDUP_REMOVED lines=8> */
[----:B------:R-:W-:Y:S02]  /*c1e0*/  IMAD.MOV.U32 R96, RZ, RZ, R78 ;  /* 0x000000ffff607224 */ /* 0x000fe400078e004e */
[----:B------:R-:W-:Y:S02]  /*c1f0*/  IMAD.MOV.U32 R97, RZ, RZ, R79 ;  /* 0x000000ffff617224 */ /* 0x000fe400078e004f */
[----:B------:R-:W-:Y:S02]  /*c200*/  IMAD.MOV.U32 R206, RZ, RZ, R77 ;  /* 0x000000ffffce7224 */ /* 0x000fe400078e004d */
[----:B-1----:R-:W-:-:S04]  /*c210*/  FMUL.FTZ R0, R30, c[0x0][0x2ec] ;  /* 0x0000bb001e007a20 */ /* 0x002fc80000410000 */
[----:B------:R1:W-:Y:S02]  /*c220*/  MUFU.TANH R238, R0 ;  /* 0x0000000000ee7308 */ /* 0x0003e40000002400 */
[----:B-1----:R-:W-:Y:S02]  /*c230*/  FMUL.FTZ R0, R31, c[0x0][0x2ec] ;  /* 0x0000bb001f007a20 */ /* 0x002fe40000410000 */
[----:B------:R-:W-:Y:S01]  /*c240*/  HMMA.16816.F32 R28, R12, R34, R116 ;  /* 0x000000220c1c723c */ /* 0x000fe20000001874 */
[----:B------:R-:W-:Y:S03]  /*c250*/  LDSM.16.M88.4 R32, [R215+0x3000] ;  /* 0x00300000d720783b */ /* 0x000fe60000000200 */
[----:B------:R1:W3:Y:S03]  /*c260*/  MUFU.TANH R92, R0 ;  /* 0x00000000005c7308 */ /* 0x0002e60000002400 */
[----:B------:R-:W-:-:S02]  /*c270*/  IMAD.MOV.U32 R116, RZ, RZ, R187 ;  /* 0x000000ffff747224 */ /* 0x000fc400078e00bb */
[----:B------:R-:W-:Y:S02]  /*c280*/  IMAD.MOV.U32 R117, RZ, RZ, R95 ;  /* 0x000000ffff757224 */ /* 0x000fe400078e005f */
[----:B------:R-:W-:Y:S02]  /*c290*/  IMAD.MOV.U32 R118, RZ, RZ, R184 ;  /* 0x000000ffff767224 */ /* 0x000fe400078e00b8 */
[----:B------:R-:W-:Y:S02]  /*c2a0*/  IMAD.MOV.U32 R184, RZ, RZ, R84 ;  /* 0x000000ffffb87224 */ /* 0x000fe400078e0054 */
[----:B------:R-:W-:Y:S02]  /*c2b0*/  IMAD.MOV.U32 R95, RZ, RZ, R87 ;  /* 0x000000ffff5f7224 */ /* 0x000fe400078e0057 */
[----:B--2---:R-:W-:Y:S01]  /*c2c0*/  HMMA.16816.F32 R84, R16, R52, R244 ;  /* 0x000000341054723c */ /* 0x004fe200000018f4 */
[----:B-1----:R-:W-:Y:S02]  /*c2d0*/  FMUL.FTZ R0, R20, c[0x0][0x2ec] ;  /* 0x0000bb0014007a20 */ /* 0x002fe40000410000 */
[----:B---3--:R-:W-:-:S02]  /*c2e0*/  IMAD.MOV.U32 R197, RZ, RZ, R92 ;  /* 0x000000ffffc57224 */ /* 0x008fc400078e005c */
[----:B------:R1:W-:Y:S01]  /*c2f0*/  MUFU.TANH R194, R0 ;  /* 0x0000000000c27308 */ /* 0x0003e20000002400 */
[----:B------:R-:W-:Y:S02]  /*c300*/  IMAD.MOV.U32 R92, RZ, RZ, R76 ;  /* 0x000000ffff5c7224 */ /* 0x000fe400078e004c */
[----:B------:R-:W-:Y:S01]  /*c310*/  HMMA.16816.F32 R44, R8, R58, R28 ;  /* 0x0000003a082c723c */ /* 0x000fe2000000181c */
[----:B------:R-:W-:-:S07]  /*c320*/  IMAD.MOV.U32 R119, RZ, RZ, R186 ;  /* 0x000000ffff777224 */ /* 0x000fce00078e00ba */
[----:B------:R-:W-:Y:S01]  /*c330*/  HMMA.16816.F32 R28, R12, R48, R120 ;  /* 0x000000300c1c723c */ /* 0x000fe20000001878 */
[----:B-1----:R-:W-:-:S06]  /*c340*/  FMUL.FTZ R0, R21, c[0x0][0x2ec] ;  /* 0x0000bb0015007a20 */ /* 0x002fcc0000410000 */
[----:B------:R-:W-:Y:S01]  /*c350*/  IMAD.MOV.U32 R122, RZ, RZ, R61 ;  /* 0x000000ffff7a7224 */ /* 0x000fe200078e003d */
[----:B------:R-:W-:Y:S01]  /*c360*/  HMMA.16816.F32 R76, R16, R62, R240 ;  /* 0x0000003e104c723c */ /* 0x000fe200000018f0 */
[----:B------:R1:W-:Y:S01]  /*c370*/  MUFU.TANH R129, R0 ;  /* 0x0000000000817308 */ /* 0x0003e20000002400 */
[----:B------:R-:W-:Y:S02]  /*c380*/  IMAD.MOV.U32 R61, RZ, RZ, R201 ;  /* 0x000000ffff3d7224 */ /* 0x000fe400078e00c9 */
[----:B------:R-:W-:Y:S02]  /*c390*/  IMAD.MOV.U32 R123, RZ, RZ, R209 ;  /* 0x000000ffff7b7224 */ /* 0x000fe400078e00d1 */
[----:B-1----:R-:W-:Y:S02]  /*c3a0*/  FMUL.FTZ R0, R22, c[0x0][0x2ec] ;  /* 0x0000bb0016007a20 */ /* 0x002fe40000410000 */
[----:B------:R-:W-:Y:S02]  /*c3b0*/  IMAD.MOV.U32 R201, RZ, RZ, R39 ;  /* 0x000000ffffc97224 */ /* 0x000fe400078e0027 */
[----:B------:R1:W-:Y:S01]  /*c3c0*/  MUFU.TANH R131, R0 ;  /* 0x0000000000837308 */ /* 0x0003e20000002400 */
[----:B------:R-:W-:-:S02]  /*c3d0*/  IMAD.MOV.U32 R209, RZ, RZ, R137 ;  /* 0x000000ffffd17224 */ /* 0x000fc400078e0089 */
[----:B------:R-:W-:Y:S01]  /*c3e0*/  IMAD.MOV.U32 R120, RZ, RZ, R123 ;  /* 0x000000ffff787224 */ /* 0x000fe200078e007b */
[----:B------:R2:W5:Y:S01]  /*c3f0*/  LDL.LU R137, [R1+0x4c] ;  /* 0x00004c0001897983 */ /* 0x0005620000300800 */
[----:B-1----:R-:W-:Y:S02]  /*c400*/  FMUL.FTZ R0, R23, c[0x0][0x2ec] ;  /* 0x0000bb0017007a20 */ /* 0x002fe40000410000 */
[----:B------:R-:W-:Y:S01]  /*c410*/  HMMA.16816.F32 R20, R8, R56, R24 ;  /* 0x000000380814723c */ /* 0x000fe20000001818 */
[----:B------:R-:W-:Y:S01]  /*c420*/  LDSM.16.M88.4 R56, [R230] ;  /* 0x00000000e638783b */ /* 0x000fe20000000200 */
[----:B------:R1:W3:Y:S06]  /*c430*/  MUFU.TANH R88, R0 ;  /* 0x0000000000587308 */ /* 0x0002ec0000002400 */
[----:B------:R-:W-:Y:S01]  /*c440*/  HMMA.16816.F32 R24, R12, R50, R124 ;  /* 0x000000320c18723c */ /* 0x000fe2000000187c */
[----:B------:R-:W4:Y:S01]  /*c450*/  LDSM.16.M88.4 R48, [R216+0x9000] ;  /* 0x00900000d830783b */ /* 0x000f220000000200 */
[----:B-1----:R-:W-:-:S02]  /*c460*/  FMUL.FTZ R0, R40, c[0x0][0x2ec] ;  /* 0x0000bb0028007a20 */ /* 0x002fc40000410000 */
[----:B---3--:R-:W-:Y:S02]  /*c470*/  IMAD.MOV.U32 R208, RZ, RZ, R88 ;  /* 0x000000ffffd07224 */ /* 0x008fe400078e0058 */
[----:B------:R1:W-:Y:S02]  /*c480*/  MUFU.TANH R192, R0 ;  /* 0x0000000000c07308 */ /* 0x0003e40000002400 */
[----:B-1----:R-:W-:-:S06]  /*c490*/  FMUL.FTZ R0, R41, c[0x0][0x2ec] ;  /* 0x0000bb0029007a20 */ /* 0x002fcc0000410000 */
[----:B------:R1:W3:Y:S01]  /*c4a0*/  MUFU.TANH R195, R0 ;  /* 0x0000000000c37308 */ /* 0x0002e20000002400 */
[----:B----4-:R-:W-:Y:S01]  /*c4b0*/  HMMA.16816.F32 R96, R16, R48, R96 ;  /* 0x000000301060723c */ /* 0x010fe20000001860 */
[----:B-1----:R-:W-:Y:S02]  /*c4c0*/  FMUL.FTZ R0, R42, c[0x0][0x2ec] ;  /* 0x0000bb002a007a20 */ /* 0x002fe40000410000 */
[----:B---3--:R-:W-:-:S04]  /*c4d0*/  IMAD.MOV.U32 R211, RZ, RZ, R195 ;  /* 0x000000ffffd37224 */ /* 0x008fc800078e00c3 */
[----:B------:R1:W-:Y:S01]  /*c4e0*/  MUFU.TANH R132, R0 ;  /* 0x0000000000847308 */ /* 0x0003e20000002400 */
[----:B------:R-:W-:Y:S02]  /*c4f0*/  IMAD.MOV.U32 R195, RZ, RZ, R91 ;  /* 0x000000ffffc37224 */ /* 0x000fe400078e005b */
[----:B------:R-:W-:Y:S01]  /*c500*/  HMMA.16816.F32 R88, R16, R54, R248 ;  /* 0x000000361058723c */ /* 0x000fe200000018f8 */
[----:B------:R-:W-:Y:S01]  /*c510*/  LDSM.16.M88.4 R52, [R215+0x3800] ;  /* 0x00380000d734783b */ /* 0x000fe20000000200 */
[----:B------:R-:W-:Y:S02]  /*c520*/  IMAD.MOV.U32 R60, RZ, RZ, R211 ;  /* 0x000000ffff3c7224 */ /* 0x000fe400078e00d3 */
[----:B-1----:R-:W-:-:S04]  /*c530*/  FMUL.FTZ R0, R43, c[0x0][0x2ec] ;  /* 0x0000bb002b007a20 */ /* 0x002fc80000410000 */
[----:B------:R-:W-:Y:S01]  /*c540*/  HMMA.16816.F32 R40, R8, R32, R28 ;  /* 0x000000200828723c */ /* 0x000fe2000000181c */
[----:B------:R1:W3:Y:S07]  /*c550*/  MUFU.TANH R187, R0 ;  /* 0x0000000000bb7308 */ /* 0x0002ee0000002400 */
[----:B------:R-:W-:Y:S01]  /*c560*/  HMMA.16816.F32 R92, R16, R50, R92 ;  /* 0x00000032105c723c */ /* 0x000fe2000000185c */
[----:B------:R-:W-:Y:S07]  /*c570*/  LDSM.16.M88.4 R48, [R229] ;  /* 0x00000000e530783b */ /* 0x000fee0000000200 */
[----:B------:R-:W-:Y:S01]  /*c580*/  HMMA.16816.F32 R28, R12, R56, R168 ;  /* 0x000000380c1c723c */ /* 0x000fe200000018a8 */
[----:B-1----:R-:W-:-:S04]  /*c590*/  FMUL.FTZ R0, R20, c[0x0][0x2ec] ;  /* 0x0000bb0014007a20 */ /* 0x002fc80000410000 */
[----:B------:R1:W-:Y:S02]  /*c5a0*/  MUFU.TANH R133, R0 ;  /* 0x0000000000857308 */ /* 0x0003e40000002400 */
[----:B-1----:R-:W-:-:S06]  /*c5b0*/  FMUL.FTZ R0, R21, c[0x0][0x2ec] ;  /* 0x0000bb0015007a20 */ /* 0x002fcc0000410000 */
[----:B------:R1:W4:Y:S02]  /*c5c0*/  MUFU.TANH R3, R0 ;  /* 0x0000000000037308 */ /* 0x0003240000002400 */
[----:B-1----:R-:W-:-:S06]  /*c5d0*/  FMUL.FTZ R0, R22, c[0x0][0x2ec] ;  /* 0x0000bb0016007a20 */ /* 0x002fcc0000410000 */
[----:B------:R1:W1:Y:S02]  /*c5e0*/  MUFU.TANH R191, R0 ;  /* 0x0000000000bf7308 */ /* 0x0002640000002400 */
[----:B-1----:R-:W-:Y:S02]  /*c5f0*/  FMUL.FTZ R0, R23, c[0x0][0x2ec] ;  /* 0x0000bb0017007a20 */ /* 0x002fe40000410000 */
[----:B------:R-:W-:Y:S01]  /*c600*/  HMMA.16816.F32 R20, R8, R34, R24 ;  /* 0x000000220814723c */ /* 0x000fe20000001818 */
[----:B------:R-:W1:Y:S03]  /*c610*/  LDSM.16.M88.4 R32, [R216+0x9800] ;  /* 0x00980000d820783b */ /* 0x000e660000000200 */
[----:B------:R2:W-:Y:S02]  /*c620*/  MUFU.TANH R205, R0 ;  /* 0x0000000000cd7308 */ /* 0x0005e40000002400 */
[----:B--2---:R-:W-:-:S06]  /*c630*/  FMUL.FTZ R0, R44, c[0x0][0x2ec] ;  /* 0x0000bb002c007a20 */ /* 0x004fcc0000410000 */
[----:B------:R2:W-:Y:S02]  /*c640*/  MUFU.TANH R189, R0 ;  /* 0x0000000000bd7308 */ /* 0x0005e40000002400 */
[----:B--2---:R-:W-:-:S06]  /*c650*/  FMUL.FTZ R0, R45, c[0x0][0x2ec] ;  /* 0x0000bb002d007a20 */ /* 0x004fcc0000410000 */
[----:B------:R2:W-:Y:S02]  /*c660*/  MUFU.TANH R247, R0 ;  /* 0x0000000000f77308 */ /* 0x0005e40000002400 */
[----:B--2---:R-:W-:-:S06]  /*c670*/  FMUL.FTZ R0, R46, c[0x0][0x2ec] ;  /* 0x0000bb002e007a20 */ /* 0x004fcc0000410000 */
[----:B------:R2:W1:Y:S01]  /*c680*/  MUFU.TANH R188, R0 ;  /* 0x0000000000bc7308 */ /* 0x0004620000002400 */
[----:B------:R-:W-:Y:S01]  /*c690*/  HMMA.16816.F32 R24, R12, R58, R172 ;  /* 0x0000003a0c18723c */ /* 0x000fe200000018ac */
[----:B------:R-:W-:Y:S01]  /*c6a0*/  IMAD.MOV.U32 R211, RZ, RZ, R136 ;  /* 0x000000ffffd37224 */ /* 0x000fe200078e0088 */
[----:B------:R-:W-:Y:S01]  /*c6b0*/  LDSM.16.M88.4 R56, [R228] ;  /* 0x00000000e438783b */ /* 0x000fe20000000200 */
[----:B--2---:R-:W-:Y:S02]  /*c6c0*/  FMUL.FTZ R0, R47, c[0x0][0x2ec] ;  /* 0x0000bb002f007a20 */ /* 0x004fe40000410000 */
[----:B------:R-:W-:-:S03]  /*c6d0*/  IMAD.MOV.U32 R121, RZ, RZ, R209 ;  /* 0x000000ffff797224 */ /* 0x000fc600078e00d1 */
[C---:B-1----:R-:W-:Y:S01]  /*c6e0*/  HMMA.16816.F32 R100, R16.reuse, R32, R100 ;  /* 0x000000201064723c */ /* 0x042fe20000001864 */
[----:B------:R1:W-:Y:S01]  /*c6f0*/  MUFU.TANH R246, R0 ;  /* 0x0000000000f67308 */ /* 0x0003e20000002400 */
[----:B------:R-:W-:Y:S02]  /*c700*/  IMAD.MOV.U32 R242, RZ, RZ, R122 ;  /* 0x000000fffff27224 */ /* 0x000fe400078e007a */
[----:B------:R-:W-:Y:S01]  /*c710*/  IMAD.MOV.U32 R243, RZ, RZ, R61 ;  /* 0x000000fffff37224 */ /* 0x000fe200078e003d */
[----:B------:R-:W2:Y:S03]  /*c720*/  S2R R127, SR_TID.X ;  /* 0x00000000007f7919 */ /* 0x000ea60000002100 */
[----:B------:R-:W-:Y:S01]  /*c730*/  HMMA.16816.F32 R116, R16, R34, R116 ;  /* 0x000000221074723c */ /* 0x000fe20000001874 */
[----:B------:R-:W-:Y:S01]  /*c740*/  IMAD.MOV.U32 R251, RZ, RZ, R207 ;  /* 0x000000fffffb7224 */ /* 0x000fe200078e00cf */
[----:B------:R2:W5:Y:S01]  /*c750*/  LDL.LU R136, [R1+0x48] ;  /* 0x0000480001887983 */ /* 0x0005620000300800 */
[----:B-1----:R-:W-:-:S04]  /*c760*/  FMUL.FTZ R0, R40, c[0x0][0x2ec] ;  /* 0x0000bb0028007a20 */ /* 0x002fc80000410000 */
[----:B------:R1:W-:Y:S01]  /*c770*/  MUFU.TANH R186, R0 ;  /* 0x0000000000ba7308 */ /* 0x0003e20000002400 */
[----:B------:R-:W-:Y:S01]  /*c780*/  HMMA.16816.F32 R44, R8, R52, R28 ;  /* 0x00000034082c723c */ /* 0x000fe2000000181c */
[----:B------:R-:W-:Y:S01]  /*c790*/  IMAD.MOV.U32 R123, RZ, RZ, R211 ;  /* 0x000000ffff7b7224 */ /* 0x000fe200078e00d3 */
[----:B------:R-:W-:Y:S01]  /*c7a0*/  LDSM.16.M88.4 R28, [R227] ;  /* 0x00000000e31c783b */ /* 0x000fe20000000200 */
[----:B-1----:R-:W-:-:S04]  /*c7b0*/  FMUL.FTZ R0, R41, c[0x0][0x2ec] ;  /* 0x0000bb0029007a20 */ /* 0x002fc80000410000 */
[----:B------:R1:W-:Y:S02]  /*c7c0*/  MUFU.TANH R245, R0 ;  /* 0x0000000000f57308 */ /* 0x0003e40000002400 */
[----:B-1----:R-:W-:-:S06]  /*c7d0*/  FMUL.FTZ R0, R42, c[0x0][0x2ec] ;  /* 0x0000bb002a007a20 */ /* 0x002fcc0000410000 */
[----:B------:R1:W-:Y:S02]  /*c7e0*/  MUFU.TANH R39, R0 ;  /* 0x0000000000277308 */ /* 0x0003e40000002400 */
[----:B-1----:R-:W-:Y:S02]  /*c7f0*/  FMUL.FTZ R0, R43, c[0x0][0x2ec] ;  /* 0x0000bb002b007a20 */ /* 0x002fe40000410000 */
[----:B------:R-:W1:Y:S04]  /*c800*/  LDSM.16.M88.4 R40, [R215+0x4000] ;  /* 0x00400000d728783b */ /* 0x000e680000000200 */
[----:B------:R2:W-:Y:S01]  /*c810*/  MUFU.TANH R211, R0 ;  /* 0x0000000000d37308 */ /* 0x0005e20000002400 */
[----:B------:R-:W-:Y:S01]  /*c820*/  HMMA.16816.F32 R16, R8, R54, R24 ;  /* 0x000000360810723c */ /* 0x000fe20000001818 */
[----:B------:R-:W-:Y:S01]  /*c830*/  IMAD.MOV.U32 R122, RZ, RZ, R60 ;  /* 0x000000ffff7a7224 */ /* 0x000fe200078e003c */
[----:B------:R-:W-:Y:S01]  /*c840*/  LDSM.16.M88.4 R52, [R226] ;  /* 0x00000000e234783b */ /* 0x000fe20000000200 */
[----:B--2---:R-:W-:-:S04]  /*c850*/  FMUL.FTZ R0, R20, c[0x0][0x2ec] ;  /* 0x0000bb0014007a20 */ /* 0x004fc80000410000 */
[----:B------:R2:W1:Y:S01]  /*c860*/  MUFU.TANH R173, R0 ;  /* 0x0000000000ad7308 */ /* 0x0004620000002400 */
[----:B------:R-:W-:Y:S01]  /*c870*/  HMMA.16816.F32 R24, R12, R48, R176 ;  /* 0x000000300c18723c */ /* 0x000fe200000018b0 */
[----:B------:R-:W-:Y:S02]  /*c880*/  IMAD.MOV.U32 R60, RZ, RZ, R185 ;  /* 0x000000ffff3c7224 */ /* 0x000fe400078e00b9 */
[----:B--2---:R-:W-:-:S04]  /*c890*/  FMUL.FTZ R0, R21, c[0x0][0x2ec] ;  /* 0x0000bb0015007a20 */ /* 0x004fc80000410000 */
[----:B------:R2:W-:Y:S01]  /*c8a0*/  MUFU.TANH R209, R0 ;  /* 0x0000000000d17308 */ /* 0x0005e20000002400 */
[----:B------:R-:W-:Y:S02]  /*c8b0*/  IMAD.MOV.U32 R250, RZ, RZ, R184 ;  /* 0x000000fffffa7224 */ /* 0x000fe400078e00b8 */
[----:B--2---:R-:W-:-:S05]  /*c8c0*/  FMUL.FTZ R0, R22, c[0x0][0x2ec] ;  /* 0x0000bb0016007a20 */ /* 0x004fca0000410000 */
[----:B------:R2:W1:Y:S01]  /*c8d0*/  MUFU.TANH R185, R0 ;  /* 0x0000000000b97308 */ /* 0x0004620000002400 */
[----:B------:R-:W-:Y:S02]  /*c8e0*/  IMAD.MOV.U32 R168, RZ, RZ, R204 ;  /* 0x000000ffffa87224 */ /* 0x000fe400078e00cc */
[----:B--2---:R-:W-:-:S05]  /*c8f0*/  FMUL.FTZ R0, R23, c[0x0][0x2ec] ;  /* 0x0000bb0017007a20 */ /* 0x004fca0000410000 */
[----:B------:R2:W-:Y:S01]  /*c900*/  MUFU.TANH R207, R0 ;  /* 0x0000000000cf7308 */ /* 0x0005e20000002400 */
[----:B------:R-:W-:Y:S01]  /*c910*/  IMAD.MOV.U32 R249, RZ, RZ, R242 ;  /* 0x000000fffff97224 */ /* 0x000fe200078e00f2 */
[----:B------:R-:W-:Y:S01]  /*c920*/  HMMA.16816.F32 R20, R12, R50, R180 ;  /* 0x000000320c14723c */ /* 0x000fe200000018b4 */
[----:B------:R-:W-:Y:S01]  /*c930*/  IMAD.MOV.U32 R242, RZ, RZ, R38 ;  /* 0x000000fffff27224 */ /* 0x000fe200078e0026 */
[----:B------:R-:W-:Y:S01]  /*c940*/  LDSM.16.M88.4 R48, [R225] ;  /* 0x00000000e130783b */ /* 0x000fe20000000200 */
[----:B--2---:R-:W-:-:S04]  /*c950*/  FMUL.FTZ R0, R44, c[0x0][0x2ec] ;  /* 0x0000bb002c007a20 */ /* 0x004fc80000410000 */
[----:B------:R2:W-:Y:S01]  /*c960*/  MUFU.TANH R184, R0 ;  /* 0x0000000000b87308 */ /* 0x0005e20000002400 */
[----:B-1----:R-:W-:Y:S01]  /*c970*/  HMMA.16816.F32 R32, R8, R40, R24 ;  /* 0x000000280820723c */ /* 0x002fe20000001818 */
[----:B------:R-:W-:Y:S01]  /*c980*/  IMAD.MOV.U32 R172, RZ, RZ, R202 ;  /* 0x000000ffffac7224 */ /* 0x000fe200078e00ca */
[----:B------:R-:W-:Y:S01]  /*c990*/  LDSM.16.M88.4 R24, [R224] ;  /* 0x00000000e018783b */ /* 0x000fe20000000200 */
[----:B--2---:R-:W-:-:S04]  /*c9a0*/  FMUL.FTZ R0, R45, c[0x0][0x2ec] ;  /* 0x0000bb002d007a20 */ /* 0x004fc80000410000 */
[----:B------:R1:W-:Y:S01]  /*c9b0*/  MUFU.TANH R204, R0 ;  /* 0x0000000000cc7308 */ /* 0x0003e20000002400 */
[----:B------:R-:W-:Y:S02]  /*c9c0*/  IMAD.MOV.U32 R176, RZ, RZ, R37 ;  /* 0x000000ffffb07224 */ /* 0x000fe400078e0025 */
[----:B-1----:R-:W-:-:S05]  /*c9d0*/  FMUL.FTZ R0, R46, c[0x0][0x2ec] ;  /* 0x0000bb002e007a20 */ /* 0x002fca0000410000 */
[----:B------:R1:W2:Y:S01]  /*c9e0*/  MUFU.TANH R38, R0 ;  /* 0x0000000000267308 */ /* 0x0002a20000002400 */
[----:B------:R-:W-:Y:S02]  /*c9f0*/  IMAD.MOV.U32 R175, RZ, RZ, R200 ;  /* 0x000000ffffaf7224 */ /* 0x000fe400078e00c8 */
[----:B-1----:R-:W-:Y:S02]  /*ca00*/  FMUL.FTZ R0, R47, c[0x0][0x2ec] ;  /* 0x0000bb002f007a20 */ /* 0x002fe40000410000 */
[----:B------:R-:W1:Y:S03]  /*ca10*/  LDSM.16.M88.4 R44, [R215+0x4800] ;  /* 0x00480000d72c783b */ /* 0x000e660000000200 */
[----:B------:R2:W-:Y:S01]  /*ca20*/  MUFU.TANH R202, R0 ;  /* 0x0000000000ca7308 */ /* 0x0005e20000002400 */
[----:B------:R-:W-:Y:S01]  /*ca30*/  HMMA.16816.F32 R64, R12, R56, R64 ;  /* 0x000000380c40723c */ /* 0x000fe20000001840 */
[----:B--2---:R-:W-:-:S06]  /*ca40*/  FMUL.FTZ R0, R16, c[0x0][0x2ec] ;  /* 0x0000bb0010007a20 */ /* 0x004fcc0000410000 */
[----:B------:R2:W1:Y:S01]  /*ca50*/  MUFU.TANH R37, R0 ;  /* 0x0000000000257308 */ /* 0x0004620000002400 */
[----:B------:R-:W-:Y:S02]  /*ca60*/  IMAD.MOV.U32 R248, RZ, RZ, R198 ;  /* 0x000000fffff87224 */ /* 0x000fe400078e00c6 */
[----:B--2---:R-:W-:-:S05]  /*ca70*/  FMUL.FTZ R0, R17, c[0x0][0x2ec] ;  /* 0x0000bb0011007a20 */ /* 0x004fca0000410000 */
[----:B------:R2:W-:Y:S02]  /*ca80*/  MUFU.TANH R200, R0 ;  /* 0x0000000000c87308 */ /* 0x0005e40000002400 */
[----:B--2---:R-:W-:-:S06]  /*ca90*/  FMUL.FTZ R0, R18, c[0x0][0x2ec] ;  /* 0x0000bb0012007a20 */ /* 0x004fcc0000410000 */
[----:B------:R2:W1:Y:S01]  /*caa0*/  MUFU.TANH R174, R0 ;  /* 0x0000000000ae7308 */ /* 0x0004620000002400 */
[----:B------:R-:W-:Y:S01]  /*cab0*/  IMAD.MOV.U32 R178, RZ, RZ, R195 ;  /* 0x000000ffffb27224 */ /* 0x000fe200078e00c3 */
[----:B------:R-:W-:Y:S01]  /*cac0*/  HMMA.16816.F32 R68, R12, R58, R68 ;  /* 0x0000003a0c44723c */ /* 0x000fe20000001844 */
[----:B--2---:R-:W-:-:S07]  /*cad0*/  FMUL.FTZ R0, R19, c[0x0][0x2ec] ;  /* 0x0000bb0013007a20 */ /* 0x004fce0000410000 */
[----:B------:R-:W-:Y:S01]  /*cae0*/  HMMA.16816.F32 R16, R8, R42, R20 ;  /* 0x0000002a0810723c */ /* 0x000fe20000001814 */
[----:B------:R-:W-:Y:S01]  /*caf0*/  IMAD.MOV.U32 R61, RZ, RZ, R135 ;  /* 0x000000ffff3d7224 */ /* 0x000fe200078e0087 */
[----:B------:R2:W-:Y:S01]  /*cb00*/  MUFU.TANH R198, R0 ;  /* 0x0000000000c67308 */ /* 0x0005e20000002400 */
[----:B------:R-:W-:Y:S01]  /*cb10*/  IMAD.MOV.U32 R177, RZ, RZ, R130 ;  /* 0x000000ffffb17224 */ /* 0x000fe200078e0082 */
[----:B------:R1:W5:Y:S01]  /*cb20*/  LDL.LU R135, [R1+0x44] ;  /* 0x0000440001877983 */ /* 0x0003620000300800 */
[----:B------:R-:W-:-:S03]  /*cb30*/  IMAD.MOV.U32 R244, RZ, RZ, R60 ;  /* 0x000000fffff47224 */ /* 0x000fc600078e003c */
[----:B------:R-:W-:Y:S01]  /*cb40*/  HMMA.16816.F32 R56, R12, R30, R104 ;  /* 0x0000001e0c38723c */ /* 0x000fe20000001868 */
[----:B------:R-:W-:Y:S01]  /*cb50*/  IMAD.MOV.U32 R179, RZ, RZ, R203 ;  /* 0x000000ffffb37224 */ /* 0x000fe200078e00cb */
[----:B------:R-:W-:Y:S01]  /*cb60*/  LDSM.16.M88.4 R20, [R223] ;  /* 0x00000000df14783b */ /* 0x000fe20000000200 */
[----:B--2---:R-:W-:-:S04]  /*cb70*/  FMUL.FTZ R0, R32, c[0x0][0x2ec] ;  /* 0x0000bb0020007a20 */ /* 0x004fc80000410000 */
[----:B------:R2:W1:Y:S01]  /*cb80*/  MUFU.TANH R169, R0 ;  /* 0x0000000000a97308 */ /* 0x0004620000002400 */
[----:B------:R-:W-:Y:S02]  /*cb90*/  IMAD.MOV.U32 R240, RZ, RZ, R61 ;  /* 0x000000fffff07224 */ /* 0x000fe400078e003d */
[----:B------:R-:W-:Y:S01]  /*cba0*/  HMMA.16816.F32 R60, R12, R28, R108 ;  /* 0x0000001c0c3c723c */ /* 0x000fe2000000186c */
[----:B--2---:R-:W-:-:S04]  /*cbb0*/  FMUL.FTZ R0, R33, c[0x0][0x2ec] ;  /* 0x0000bb0021007a20 */ /* 0x004fc80000410000 */
[----:B------:R2:W-:Y:S03]  /*cbc0*/  MUFU.TANH R195, R0 ;  /* 0x0000000000c37308 */ /* 0x0005e60000002400 */
[----:B-1----:R-:W-:Y:S01]  /*cbd0*/  HMMA.16816.F32 R28, R8, R44, R64 ;  /* 0x0000002c081c723c */ /* 0x002fe20000001840 */
[----:B------:R-:W-:Y:S02]  /*cbe0*/  IMAD.MOV.U32 R203, RZ, RZ, R193 ;  /* 0x000000ffffcb7224 */ /* 0x000fe400078e00c1 */
[----:B--2---:R-:W-:-:S04]  /*cbf0*/  FMUL.FTZ R0, R34, c[0x0][0x2ec] ;  /* 0x0000bb0022007a20 */ /* 0x004fc80000410000 */
[----:B------:R1:W2:Y:S01]  /*cc00*/  MUFU.TANH R130, R0 ;  /* 0x0000000000827308 */ /* 0x0002a20000002400 */
[----:B------:R-:W-:Y:S01]  /*cc10*/  HMMA.16816.F32 R40, R12, R52, R112 ;  /* 0x000000340c28723c */ /* 0x000fe20000001870 */
[----:B------:R-:W-:Y:S02]  /*cc20*/  IMAD.MOV.U32 R170, RZ, RZ, R190 ;  /* 0x000000ffffaa7224 */ /* 0x000fe400078e00be */
[----:B-1----:R-:W-:-:S05]  /*cc30*/  FMUL.FTZ R0, R35, c[0x0][0x2ec] ;  /* 0x0000bb0023007a20 */ /* 0x002fca0000410000 */
[----:B------:R-:W-:Y:S01]  /*cc40*/  HMMA.16816.F32 R52, R12, R54, R72 ;  /* 0x000000360c34723c */ /* 0x000fe20000001848 */
[----:B------:R-:W1:Y:S01]  /*cc50*/  LDSM.16.M88.4 R72, [R222] ;  /* 0x00000000de48783b */ /* 0x000e620000000200 */
[----:B------:R2:W-:Y:S01]  /*cc60*/  MUFU.TANH R193, R0 ;  /* 0x0000000000c17308 */ /* 0x0005e20000002400 */
[----:B------:R-:W-:Y:S02]  /*cc70*/  IMAD.MOV.U32 R124, RZ, RZ, R121 ;  /* 0x000000ffff7c7224 */ /* 0x000fe400078e0079 */
[----:B------:R-:W1:Y:S01]  /*cc80*/  LDSM.16.M88.4 R32, [R215+0x5000] ;  /* 0x00500000d720783b */ /* 0x000e620000000200 */
[----:B--2---:R-:W-:-:S04]  /*cc90*/  FMUL.FTZ R0, R16, c[0x0][0x2ec] ;  /* 0x0000bb0010007a20 */ /* 0x004fc80000410000 */
[----:B------:R2:W1:Y:S01]  /*cca0*/  MUFU.TANH R125, R0 ;  /* 0x00000000007d7308 */ /* 0x0004620000002400 */
[----:B------:R-:W-:Y:S01]  /*ccb0*/  HMMA.16816.F32 R68, R8, R46, R68 ;  /* 0x0000002e0844723c */ /* 0x000fe20000001844 */
[----:B---3--:R-:W-:Y:S02]  /*ccc0*/  IMAD.MOV.U32 R171, RZ, RZ, R187 ;  /* 0x000000ffffab7224 */ /* 0x008fe400078e00bb */
[----:B--2---:R-:W-:-:S04]  /*ccd0*/  FMUL.FTZ R0, R17, c[0x0][0x2ec] ;  /* 0x0000bb0011007a20 */ /* 0x004fc80000410000 */
[----:B------:R2:W-:Y:S02]  /*cce0*/  MUFU.TANH R190, R0 ;  /* 0x0000000000be7308 */ /* 0x0005e40000002400 */
[----:B--2---:R-:W-:-:S06]  /*ccf0*/  FMUL.FTZ R0, R18, c[0x0][0x2ec] ;  /* 0x0000bb0012007a20 */ /* 0x004fcc0000410000 */
[----:B------:R2:W3:Y:S01]  /*cd00*/  MUFU.TANH R121, R0 ;  /* 0x0000000000797308 */ /* 0x0004e20000002400 */
[----:B------:R-:W-:Y:S02]  /*cd10*/  IMAD.SHL.U32 R127, R127, 0x2, RZ ;  /* 0x000000027f7f7824 */ /* 0x000fe400078e00ff */
[----:B------:R-:W-:Y:S02]  /*cd20*/  IMAD.MOV.U32 R126, RZ, RZ, R123 ;  /* 0x000000ffff7e7224 */ /* 0x000fe400078e007b */
[----:B--2---:R-:W-:Y:S02]  /*cd30*/  FMUL.FTZ R0, R19, c[0x0][0x2ec] ;  /* 0x0000bb0013007a20 */ /* 0x004fe40000410000 */
[----:B------:R-:W-:Y:S01]  /*cd40*/  IMAD.MOV.U32 R123, RZ, RZ, R208 ;  /* 0x000000ffff7b7224 */ /* 0x000fe200078e00d0 */
[----:B------:R-:W-:Y:S01]  /*cd50*/  LOP3.LUT R127, R127, 0x6, RZ, 0xc0, !PT ;  /* 0x000000067f7f7812 */ /* 0x000fe200078ec0ff */
[----:B------:R2:W-:Y:S01]  /*cd60*/  MUFU.TANH R187, R0 ;  /* 0x0000000000bb7308 */ /* 0x0005e20000002400 */
[----:B------:R-:W-:-:S02]  /*cd70*/  IMAD.MOV.U32 R208, RZ, RZ, R7 ;  /* 0x000000ffffd07224 */ /* 0x000fc400078e0007 */
[----:B------:R-:W-:Y:S02]  /*cd80*/  IMAD.MOV.U32 R241, RZ, RZ, R243 ;  /* 0x000000fffff17224 */ /* 0x000fe400078e00f3 */
[----:B------:R-:W-:Y:S01]  /*cd90*/  IMAD.MOV.U32 R183, RZ, RZ, R2 ;  /* 0x000000ffffb77224 */ /* 0x000fe200078e0002 */
[----:B-1----:R-:W-:Y:S01]  /*cda0*/  HMMA.16816.F32 R100, R12, R72, R100 ;  /* 0x000000480c64723c */ /* 0x002fe20000001864 */
[----:B------:R-:W1:Y:S01]  /*cdb0*/  LDSM.16.M88.4 R16, [R215+0x5800] ;  /* 0x00580000d710783b */ /* 0x000e620000000200 */
[----:B--2---:R-:W-:-:S04]  /*cdc0*/  FMUL.FTZ R0, R28, c[0x0][0x2ec] ;  /* 0x0000bb001c007a20 */ /* 0x004fc80000410000 */
[----:B------:R2:W1:Y:S01]  /*cdd0*/  MUFU.TANH R113, R0 ;  /* 0x0000000000717308 */ /* 0x0004620000002400 */
[----:B------:R-:W-:Y:S02]  /*cde0*/  IMAD.SHL.U32 R7, R249, 0x100, RZ ;  /* 0x00000100f9077824 */ /* 0x000fe400078e00ff */
[----:B------:R-:W-:Y:S02]  /*cdf0*/  IMAD.MOV.U32 R243, RZ, RZ, R4 ;  /* 0x000000fffff37224 */ /* 0x000fe400078e0004 */
[----:B--2---:R-:W-:-:S04]  /*ce00*/  FMUL.FTZ R0, R29, c[0x0][0x2ec] ;  /* 0x0000bb001d007a20 */ /* 0x004fc80000410000 */
[----:B------:R2:W-:Y:S01]  /*ce10*/  MUFU.TANH R182, R0 ;  /* 0x0000000000b67308 */ /* 0x0005e20000002400 */
[----:B------:R-:W-:Y:S02]  /*ce20*/  FMUL.FTZ R4, R68, c[0x0][0x2ec] ;  /* 0x0000bb0044047a20 */ /* 0x000fe40000410000 */
[----:B------:R-:W-:Y:S02]  /*ce30*/  FMUL.FTZ R2, R31, c[0x0][0x2ec] ;  /* 0x0000bb001f027a20 */ /* 0x000fe40000410000 */
[----:B--2---:R-:W-:-:S04]  /*ce40*/  FMUL.FTZ R0, R30, c[0x0][0x2ec] ;  /* 0x0000bb001e007a20 */ /* 0x004fc80000410000 */
[----:B------:R2:W1:Y:S08]  /*ce50*/  MUFU.TANH R109, R0 ;  /* 0x00000000006d7308 */ /* 0x0004700000002400 */
[----:B------:R1:W1:Y:S01]  /*ce60*/  MUFU.TANH R107, R4 ;  /* 0x00000004006b7308 */ /* 0x0002620000002400 */
[----:B--2---:R-:W-:-:S04]  /*ce70*/  LOP3.LUT R0, R7, 0x8, R127, 0xfe, !PT ;  /* 0x0000000807007812 */ /* 0x004fc800078efe7f */
[----:B------:R-:W-:Y:S01]  /*ce80*/  ISETP.GE.AND P5, PT, R0, R6, PT ;  /* 0x000000060000720c */ /* 0x000fe20003fa6270 */
[----:B-1----:R-:W-:-:S03]  /*ce90*/  FMUL.FTZ R4, R70, c[0x0][0x2ec] ;  /* 0x0000bb0046047a20 */ /* 0x002fc60000410000 */
[----:B------:R-:W-:Y:S01]  /*cea0*/  FSEL R70, R183, -INF , !P5 ;  /* 0xff800000b7467808 */ /* 0x000fe20006800000 */
[----:B------:R-:W-:Y:S01]  /*ceb0*/  IMAD.MOV.U32 R183, RZ, RZ, R176 ;  /* 0x000000ffffb77224 */ /* 0x000fe200078e00b0 */
[----:B------:R-:W-:Y:S01]  /*cec0*/  ISETP.GE.AND P1, PT, R0, R5, PT ;  /* 0x000000050000720c */ /* 0x000fe20003f26270 */
[----:B------:R1:W-:Y:S01]  /*ced0*/  MUFU.TANH R180, R2 ;  /* 0x0000000200b47308 */ /* 0x0003e20000002400 */
[----:B------:R-:W-:Y:S02]  /*cee0*/  IMAD.MOV.U32 R176, RZ, RZ, R177 ;  /* 0x000000ffffb07224 */ /* 0x000fe400078e00b1 */
[----:B------:R-:W-:Y:S01]  /*cef0*/  IMAD.MOV.U32 R177, RZ, RZ, R178 ;  /* 0x000000ffffb17224 */ /* 0x000fe200078e00b2 */
[----:B------:R-:W-:Y:S01]  /*cf00*/  FSEL R73, R183, -INF , !P1 ;  /* 0xff800000b7497808 */ /* 0x000fe20004800000 */
[----:B------:R-:W-:Y:S02]  /*cf10*/  IMAD.MOV.U32 R178, RZ, RZ, R179 ;  /* 0x000000ffffb27224 */ /* 0x000fe400078e00b3 */
[----:B------:R-:W-:-:S02]  /*cf20*/  IMAD.MOV.U32 R183, RZ, RZ, R176 ;  /* 0x000000ffffb77224 */ /* 0x000fc400078e00b0 */
[----:B------:R-:W-:Y:S02]  /*cf30*/  IMAD.MOV.U32 R179, RZ, RZ, R172 ;  /* 0x000000ffffb37224 */ /* 0x000fe400078e00ac */
[----:B------:R-:W-:Y:S01]  /*cf40*/  IMAD.MOV.U32 R172, RZ, RZ, R175 ;  /* 0x000000ffffac7224 */ /* 0x000fe200078e00af */
[----:B-1----:R-:W-:Y:S01]  /*cf50*/  LOP3.LUT R2, R7, 0x10, R127, 0xfe, !PT ;  /* 0x0000001007027812 */ /* 0x002fe200078efe7f */
[----:B------:R-:W-:-:S03]  /*cf60*/  IMAD.MOV.U32 R176, RZ, RZ, R177 ;  /* 0x000000ffffb07224 */ /* 0x000fc600078e00b1 */
[C---:B------:R-:W-:Y:S01]  /*cf70*/  ISETP.GE.AND P6, PT, R2.reuse, R6, PT ;  /* 0x000000060200720c */ /* 0x040fe20003fc6270 */
[----:B------:R-:W-:Y:S02]  /*cf80*/  IMAD.MOV.U32 R175, RZ, RZ, R168 ;  /* 0x000000ffffaf7224 */ /* 0x000fe400078e00a8 */
[----:B------:R-:W-:Y:S01]  /*cf90*/  IMAD.MOV.U32 R168, RZ, RZ, R244 ;  /* 0x000000ffffa87224 */ /* 0x000fe200078e00f4 */
[----:B------:R-:W-:Y:S01]  /*cfa0*/  FSEL R105, R183, -INF , !P6 ;  /* 0xff800000b7697808 */ /* 0x000fe20007000000 */
[----:B------:R-:W-:Y:S02]  /*cfb0*/  IMAD.MOV.U32 R177, RZ, RZ, R178 ;  /* 0x000000ffffb17224 */ /* 0x000fe400078e00b2 */
[----:B------:R-:W-:Y:S02]  /*cfc0*/  IMAD.MOV.U32 R244, RZ, RZ, R124 ;  /* 0x000000fffff47224 */ /* 0x000fe400078e007c */
[----:B------:R-:W-:Y:S01]  /*cfd0*/  IMAD.MOV.U32 R178, RZ, RZ, R179 ;  /* 0x000000ffffb27224 */ /* 0x000fe200078e00b3 */
[----:B------:R-:W-:Y:S01]  /*cfe0*/  ISETP.GE.AND P3, PT, R2, R5, PT ;  /* 0x000000050200720c */ /* 0x000fe20003f66270 */
[----:B------:R-:W-:-:S02]  /*cff0*/  IMAD.MOV.U32 R124, RZ, RZ, R241 ;  /* 0x000000ffff7c7224 */ /* 0x000fc400078e00f1 */
[----:B------:R-:W-:Y:S02]  /*d000*/  IMAD.MOV.U32 R179, RZ, RZ, R172 ;  /* 0x000000ffffb37224 */ /* 0x000fe400078e00ac */
[----:B------:R-:W-:Y:S02]  /*d010*/  IMAD.MOV.U32 R183, RZ, RZ, R176 ;  /* 0x000000ffffb77224 */ /* 0x000fe400078e00b0 */
[----:B------:R-:W-:Y:S02]  /*d020*/  IMAD.MOV.U32 R172, RZ, RZ, R175 ;  /* 0x000000ffffac7224 */ /* 0x000fe400078e00af */
[----:B------:R-:W-:Y:S02]  /*d030*/  IMAD.MOV.U32 R175, RZ, RZ, R168 ;  /* 0x000000ffffaf7224 */ /* 0x000fe400078e00a8 */
[----:B------:R-:W-:Y:S02]  /*d040*/  IMAD.MOV.U32 R176, RZ, RZ, R177 ;  /* 0x000000ffffb07224 */ /* 0x000fe400078e00b1 */
[----:B------:R-:W-:-:S02]  /*d050*/  IMAD.MOV.U32 R168, RZ, RZ, R244 ;  /* 0x000000ffffa87224 */ /* 0x000fc400078e00f4 */
[----:B------:R-:W-:Y:S01]  /*d060*/  IMAD.MOV.U32 R177, RZ, RZ, R178 ;  /* 0x000000ffffb17224 */ /* 0x000fe200078e00b2 */
[----:B------:R-:W-:Y:S01]  /*d070*/  FSEL R108, R183, -INF , !P3 ;  /* 0xff800000b76c7808 */ /* 0x000fe20005800000 */
        /* <DEDUP_REMOVED lines=18> */
[----:B------:R1:W5:Y:S01]  /*d1a0*/  LDL.LU R129, [R1+0x40] ;  /* 0x0000400001817983 */ /* 0x0003620000300800 */
[----:B------:R-:W-:Y:S02]  /*d1b0*/  IMAD.MOV.U32 R175, RZ, RZ, R168 ;  /* 0x000000ffffaf7224 */ /* 0x000fe400078e00a8 */
[----:B------:R-:W-:Y:S01]  /*d1c0*/  IMAD.MOV.U32 R124, RZ, RZ, R241 ;  /* 0x000000ffff7c7224 */ /* 0x000fe200078e00f1 */
[----:B------:R1:W5:Y:S01]  /*d1d0*/  LDL.LU R128, [R1+0x3c] ;  /* 0x00003c0001807983 */ /* 0x0003620000300800 */
[----:B------:R-:W-:Y:S02]  /*d1e0*/  IMAD.MOV.U32 R168, RZ, RZ, R170 ;  /* 0x000000ffffa87224 */ /* 0x000fe400078e00aa */
[----:B------:R-:W-:Y:S02]  /*d1f0*/  IMAD.MOV.U32 R241, RZ, RZ, R36 ;  /* 0x000000fffff17224 */ /* 0x000fe400078e0024 */
[----:B------:R-:W-:Y:S01]  /*d200*/  IMAD.MOV.U32 R170, RZ, RZ, R171 ;  /* 0x000000ffffaa7224 */ /* 0x000fe200078e00ab */
[----:B------:R1:W5:Y:S01]  /*d210*/  LDL.LU R36, [R1+0x38] ;  /* 0x0000380001247983 */ /* 0x0003620000300800 */
[----:B----4-:R-:W-:-:S03]  /*d220*/  IMAD.MOV.U32 R171, RZ, RZ, R3 ;  /* 0x000000ffffab7224 */ /* 0x010fc600078e0003 */
[----:B------:R1:W5:Y:S01]  /*d230*/  LDL.LU R3, [R1+0x34] ;  /* 0x0000340001037983 */ /* 0x0003620000300800 */
[C---:B------:R-:W-:Y:S08]  /*d240*/  HMMA.16816.F32 R84, R12.reuse, R24, R84 ;  /* 0x000000180c54723c */ /* 0x040ff00000001854 */
[C---:B------:R-:W-:Y:S01]  /*d250*/  HMMA.16816.F32 R88, R12.reuse, R26, R88 ;  /* 0x0000001a0c58723c */ /* 0x040fe20000001858 */
[----:B------:R-:W2:Y:S07]  /*d260*/  LDSM.16.M88.4 R24, [R215+0x6000] ;  /* 0x00600000d718783b */ /* 0x000eae0000000200 */
[C---:B------:R-:W-:Y:S08]  /*d270*/  HMMA.16816.F32 R96, R12.reuse, R20, R96 ;  /* 0x000000140c60723c */ /* 0x040ff00000001860 */
[C---:B------:R-:W-:Y:S01]  /*d280*/  HMMA.16816.F32 R92, R12.reuse, R22, R92 ;  /* 0x000000160c5c723c */ /* 0x040fe2000000185c */
[----:B------:R-:W4:Y:S07]  /*d290*/  LDSM.16.M88.4 R20, [R215+0x6800] ;  /* 0x00680000d714783b */ /* 0x000f2e0000000200 */
[C---:B------:R-:W-:Y:S08]  /*d2a0*/  HMMA.16816.F32 R80, R12.reuse, R48, R80 ;  /* 0x000000300c50723c */ /* 0x040ff00000001850 */
[----:B------:R-:W-:Y:S08]  /*d2b0*/  HMMA.16816.F32 R76, R12, R50, R76 ;  /* 0x000000320c4c723c */ /* 0x000ff0000000184c */
[C---:B------:R-:W-:Y:S08]  /*d2c0*/  HMMA.16816.F32 R64, R8.reuse, R32, R60 ;  /* 0x000000200840723c */ /* 0x040ff0000000183c */
[----:B------:R-:W-:Y:S01]  /*d2d0*/  HMMA.16816.F32 R60, R8, R34, R56 ;  /* 0x00000022083c723c */ /* 0x000fe20000001838 */
[----:B------:R-:W-:-:S02]  /*d2e0*/  LOP3.LUT R0, R7, 0x18, R127, 0xfe, !PT ;  /* 0x0000001807007812 */ /* 0x000fc400078efe7f */
[----:B------:R-:W-:-:S05]  /*d2f0*/  LOP3.LUT R2, R7, 0x20, R127, 0xfe, !PT ;  /* 0x0000002007027812 */ /* 0x000fca00078efe7f */
[----:B------:R-:W-:Y:S01]  /*d300*/  HMMA.16816.F32 R48, R8, R16, R40 ;  /* 0x000000100830723c */ /* 0x000fe20000001828 */
[C---:B------:R-:W-:Y:S01]  /*d310*/  ISETP.GE.AND P4, PT, R0.reuse, R6, PT ;  /* 0x000000060000720c */ /* 0x040fe20003f86270 */
[----:B------:R1:W1:Y:S01]  /*d320*/  MUFU.TANH R104, R4 ;  /* 0x0000000400687308 */ /* 0x0002620000002400 */
[----:B------:R-:W-:-:S05]  /*d330*/  ISETP.GE.AND P2, PT, R0, R5, PT ;  /* 0x000000050000720c */ /* 0x000fca0003f46270 */
[----:B--2---:R-:W-:Y:S01]  /*d340*/  HMMA.16816.F32 R56, R8, R24, R80 ;  /* 0x000000180838723c */ /* 0x004fe20000001850 */
[C---:B------:R-:W-:Y:S02]  /*d350*/  ISETP.GE.AND P5, PT, R2.reuse, R6, PT ;  /* 0x000000060200720c */ /* 0x040fe40003fa6270 */
[----:B------:R-:W-:-:S05]  /*d360*/  ISETP.GE.AND P1, PT, R2, R5, PT ;  /* 0x000000050200720c */ /* 0x000fca0003f26270 */
[----:B------:R-:W-:Y:S01]  /*d370*/  HMMA.16816.F32 R32, R8, R26, R76 ;  /* 0x0000001a0820723c */ /* 0x000fe2000000184c */
[----:B------:R-:W-:Y:S01]  /*d380*/  LOP3.LUT R2, R7, 0x30, R127, 0xfe, !PT ;  /* 0x0000003007027812 */ /* 0x000fe200078efe7f */
[----:B-1----:R-:W-:-:S06]  /*d390*/  FMUL.FTZ R4, R64, c[0x0][0x2ec] ;  /* 0x0000bb0040047a20 */ /* 0x002fcc0000410000 */
[----:B----4-:R-:W-:Y:S01]  /*d3a0*/  HMMA.16816.F32 R24, R8, R20, R84 ;  /* 0x000000140818723c */ /* 0x010fe20000001854 */
[----:B------:R-:W1:Y:S01]  /*d3b0*/  S2R R84, SR_TID.X ;  /* 0x0000000000547919 */ /* 0x000e620000002100 */
[----:B------:R-:W-:-:S06]  /*d3c0*/  LOP3.LUT R0, R7, 0x28, R127, 0xfe, !PT ;  /* 0x0000002807007812 */ /* 0x000fcc00078efe7f */
[C---:B------:R-:W-:Y:S01]  /*d3d0*/  HMMA.16816.F32 R40, R8.reuse, R18, R52 ;  /* 0x000000120828723c */ /* 0x040fe20000001834 */
[----:B------:R-:W-:Y:S02]  /*d3e0*/  FSEL R106, R183, -INF , !P4 ;  /* 0xff800000b76a7808 */ /* 0x000fe40006000000 */
[----:B------:R-:W-:Y:S01]  /*d3f0*/  FSEL R110, R176, -INF , !P2 ;  /* 0xff800000b06e7808 */ /* 0x000fe20005000000 */
[----:B------:R2:W4:Y:S01]  /*d400*/  MUFU.TANH R72, R4 ;  /* 0x0000000400487308 */ /* 0x0005220000002400 */
[CC--:B------:R-:W-:Y:S01]  /*d410*/  ISETP.GE.AND P4, PT, R2.reuse, R6.reuse, PT ;  /* 0x000000060200720c */ /* 0x0c0fe20003f86270 */
[----:B------:R-:W3:Y:S01]  /*d420*/  LDSM.16.M88.4 R16, [R215+0x7000] ;  /* 0x00700000d710783b */ /* 0x000ee20000000200 */
[-C--:B------:R-:W-:Y:S01]  /*d430*/  ISETP.GE.AND P2, PT, R2, R5.reuse, PT ;  /* 0x000000050200720c */ /* 0x080fe20003f46270 */
[----:B------:R-:W-:Y:S01]  /*d440*/  FMUL.FTZ R2, R60, c[0x0][0x2ec] ;  /* 0x0000bb003c027a20 */ /* 0x000fe20000410000 */
[C---:B------:R-:W-:Y:S01]  /*d450*/  ISETP.GE.AND P3, PT, R0.reuse, R5, PT ;  /* 0x000000050000720c */ /* 0x040fe20003f66270 */
[----:B------:R-:W-:Y:S01]  /*d460*/  HMMA.16816.F32 R52, R8, R22, R88 ;  /* 0x000000160834723c */ /* 0x000fe20000001858 */
[----:B------:R-:W-:Y:S01]  /*d470*/  ISETP.GE.AND P6, PT, R0, R6, PT ;  /* 0x000000060000720c */ /* 0x000fe20003fc6270 */
[----:B------:R1:W-:Y:S01]  /*d480*/  MUFU.TANH R68, R2 ;  /* 0x0000000200447308 */ /* 0x0003e20000002400 */
[----:B------:R-:W-:Y:S01]  /*d490*/  FSEL R114, R172, -INF , !P3 ;  /* 0xff800000ac727808 */ /* 0x000fe20005800000 */
[----:B------:R-:W-:Y:S01]  /*d4a0*/  IMAD.MOV.U32 R172, RZ, RZ, R175 ;  /* 0x000000ffffac7224 */ /* 0x000fe200078e00af */
[----:B------:R-:W3:Y:S01]  /*d4b0*/  LDSM.16.M88.4 R20, [R215+0x7800] ;  /* 0x00780000d714783b */ /* 0x000ee20000000200 */
[----:B--2---:R-:W-:Y:S01]  /*d4c0*/  FMUL.FTZ R4, R66, c[0x0][0x2ec] ;  /* 0x0000bb0042047a20 */ /* 0x004fe20000410000 */
[----:B------:R-:W-:Y:S01]  /*d4d0*/  LOP3.LUT R0, R7, 0x38, R127, 0xfe, !PT ;  /* 0x0000003807007812 */ /* 0x000fe200078efe7f */
[----:B------:R-:W-:Y:S01]  /*d4e0*/  IMAD.MOV.U32 R175, RZ, RZ, R168 ;  /* 0x000000ffffaf7224 */ /* 0x000fe200078e00a8 */
[----:B------:R-:W-:Y:S01]  /*d4f0*/  FSEL R112, R179, -INF , !P6 ;  /* 0xff800000b3707808 */ /* 0x000fe20007000000 */
[----:B------:R2:W2:Y:S01]  /*d500*/  MUFU.TANH R66, R4 ;  /* 0x0000000400427308 */ /* 0x0004a20000002400 */
[----:B------:R-:W-:Y:S01]  /*d510*/  IMAD.MOV.U32 R168, RZ, RZ, R170 ;  /* 0x000000ffffa87224 */ /* 0x000fe200078e00aa */
[----:B------:R-:W-:-:S02]  /*d520*/  FSEL R111, R177, -INF , !P5 ;  /* 0xff800000b16f7808 */ /* 0x000fc40006800000 */
[----:B-1----:R-:W-:Y:S01]  /*d530*/  LOP3.LUT R2, R7, 0x40, R127, 0xfe, !PT ;  /* 0x0000004007027812 */ /* 0x002fe200078efe7f */
[----:B------:R-:W-:Y:S01]  /*d540*/  IMAD.MOV.U32 R170, RZ, RZ, R171 ;  /* 0x000000ffffaa7224 */ /* 0x000fe200078e00ab */
[----:B------:R-:W-:Y:S01]  /*d550*/  FSEL R115, R178, -INF , !P1 ;  /* 0xff800000b2737808 */ /* 0x000fe20004800000 */
[----:B------:R-:W-:Y:S01]  /*d560*/  IMAD.MOV.U32 R171, RZ, RZ, R248 ;  /* 0x000000ffffab7224 */ /* 0x000fe200078e00f8 */
[C---:B------:R-:W-:Y:S01]  /*d570*/  ISETP.GE.AND P6, PT, R2.reuse, R6, PT ;  /* 0x000000060200720c */ /* 0x040fe20003fc6270 */
[----:B------:R-:W-:Y:S01]  /*d580*/  IMAD.MOV.U32 R81, RZ, RZ, R122 ;  /* 0x000000ffff517224 */ /* 0x000fe200078e007a */
[----:B------:R-:W-:Y:S01]  /*d590*/  ISETP.GE.AND P3, PT, R2, R5, PT ;  /* 0x000000050200720c */ /* 0x000fe20003f66270 */
[----:B------:R-:W-:Y:S01]  /*d5a0*/  FMUL.FTZ R2, R48, c[0x0][0x2ec] ;  /* 0x0000bb0030027a20 */ /* 0x000fe20000410000 */
[----:B------:R-:W-:Y:S01]  /*d5b0*/  FSEL R120, R120, -INF , !P4 ;  /* 0xff80000078787808 */ /* 0x000fe20006000000 */
[----:B------:R-:W-:Y:S01]  /*d5c0*/  IMAD.SHL.U32 R84, R84, 0x2, RZ ;  /* 0x0000000254547824 */ /* 0x000fe200078e00ff */
[----:B------:R-:W-:Y:S01]  /*d5d0*/  HMMA.16816.F32 R12, R12, R74, R116 ;  /* 0x0000004a0c0c723c */ /* 0x000fe20000001874 */
[----:B------:R-:W-:Y:S01]  /*d5e0*/  IMAD.MOV.U32 R80, RZ, RZ, R172 ;  /* 0x000000ffff507224 */ /* 0x000fe200078e00ac */
[----:B------:R-:W-:-:S04]  /*d5f0*/  DEPBAR.LE SB0, 0x0 ;  /* 0x000080000000791a */ /* 0x000fc80000000000 */
[----:B--2---:R-:W-:Y:S01]  /*d600*/  FMUL.FTZ R4, R62, c[0x0][0x2ec] ;  /* 0x0000bb003e047a20 */ /* 0x004fe20000410000 */
[CC--:B------:R-:W-:Y:S01]  /*d610*/  ISETP.GE.AND P5, PT, R0.reuse, R6.reuse, PT ;  /* 0x000000060000720c */ /* 0x0c0fe20003fa6270 */
[----:B------:R-:W-:Y:S01]  /*d620*/  IMAD.MOV.U32 R248, RZ, RZ, R250 ;  /* 0x000000fffff87224 */ /* 0x000fe200078e00fa */
[----:B------:R-:W-:Y:S01]  /*d630*/  ISETP.GE.AND P1, PT, R0, R5, PT ;  /* 0x000000050000720c */ /* 0x000fe20003f26270 */
[----:B------:R1:W-:Y:S01]  /*d640*/  MUFU.TANH R64, R4 ;  /* 0x0000000400407308 */ /* 0x0003e20000002400 */
[----:B------:R-:W-:Y:S01]  /*d650*/  LOP3.LUT R0, R7, 0x48, R127, 0xfe, !PT ;  /* 0x0000004807007812 */ /* 0x000fe200078efe7f */
[----:B------:R-:W-:Y:S02]  /*d660*/  IMAD.MOV.U32 R250, RZ, RZ, R251 ;  /* 0x000000fffffa7224 */ /* 0x000fe400078e00fb */
[----:B------:R-:W-:Y:S02]  /*d670*/  IMAD.MOV.U32 R251, RZ, RZ, R244 ;  /* 0x000000fffffb7224 */ /* 0x000fe400078e00f4 */
[----:B------:R-:W-:Y:S01]  /*d680*/  IMAD.MOV.U32 R244, RZ, RZ, R123 ;  /* 0x000000fffff47224 */ /* 0x000fe200078e007b */
[----:B------:R-:W-:Y:S01]  /*d690*/  FSEL R123, R252, -INF , !P2 ;  /* 0xff800000fc7b7808 */ /* 0x000fe20005000000 */
[----:B------:R2:W2:Y:S01]  /*d6a0*/  MUFU.TANH R62, R2 ;  /* 0x00000002003e7308 */ /* 0x0004a20000002400 */
[----:B------:R-:W-:Y:S01]  /*d6b0*/  IMAD.MOV.U32 R83, RZ, RZ, R170 ;  /* 0x000000ffff537224 */ /* 0x000fe200078e00aa */
[----:B------:R-:W-:Y:S01]  /*d6c0*/  ISETP.GE.AND P4, PT, R0, R6, PT ;  /* 0x000000060000720c */ /* 0x000fe20003f86270 */
[----:B------:R-:W-:-:S02]  /*d6d0*/  IMAD.MOV.U32 R170, RZ, RZ, R248 ;  /* 0x000000ffffaa7224 */ /* 0x000fc400078e00f8 */
[----:B-1----:R-:W-:Y:S01]  /*d6e0*/  FMUL.FTZ R4, R50, c[0x0][0x2ec] ;  /* 0x0000bb0032047a20 */ /* 0x002fe20000410000 */
[----:B------:R-:W-:Y:S01]  /*d6f0*/  ISETP.GE.AND P2, PT, R0, R5, PT ;  /* 0x000000050000720c */ /* 0x000fe20003f46270 */
[----:B------:R-:W-:Y:S01]  /*d700*/  IMAD.MOV.U32 R248, RZ, RZ, R250 ;  /* 0x000000fffff87224 */ /* 0x000fe200078e00fa */
[----:B------:R-:W-:Y:S01]  /*d710*/  FSEL R122, R239, -INF , !P5 ;  /* 0xff800000ef7a7808 */ /* 0x000fe20006800000 */
[----:B------:R1:W1:Y:S01]  /*d720*/  MUFU.TANH R60, R4 ;  /* 0x00000004003c7308 */ /* 0x0002620000002400 */
[C-C-:B------:R-:W-:Y:S01]  /*d730*/  LOP3.LUT R0, R7.reuse, 0x58, R127.reuse, 0xfe, !PT ;  /* 0x0000005807007812 */ /* 0x140fe200078efe7f */
[----:B------:R-:W-:Y:S01]  /*d740*/  IMAD.MOV.U32 R239, RZ, RZ, R124 ;  /* 0x000000ffffef7224 */ /* 0x000fe200078e007c */
[----:B--2---:R-:W-:Y:S01]  /*d750*/  LOP3.LUT R2, R7, 0x50, R127, 0xfe, !PT ;  /* 0x0000005007027812 */ /* 0x004fe200078efe7f */
[----:B------:R-:W-:Y:S01]  /*d760*/  IMAD.MOV.U32 R250, RZ, RZ, R251 ;  /* 0x000000fffffa7224 */ /* 0x000fe200078e00fb */
[----:B------:R-:W-:Y:S01]  /*d770*/  FSEL R124, R238, -INF , !P1 ;  /* 0xff800000ee7c7808 */ /* 0x000fe20004800000 */
[----:B------:R-:W-:Y:S01]  /*d780*/  IMAD.MOV.U32 R251, RZ, RZ, R126 ;  /* 0x000000fffffb7224 */ /* 0x000fe200078e007e */
[----:B------:R-:W-:-:S02]  /*d790*/  ISETP.GE.AND P5, PT, R2, R6, PT ;  /* 0x000000060200720c */ /* 0x000fc40003fa6270 */
[-C--:B------:R-:W-:Y:S02]  /*d7a0*/  ISETP.GE.AND P1, PT, R2, R5.reuse, PT ;  /* 0x000000050200720c */ /* 0x080fe40003f26270 */
[----:B------:R-:W-:Y:S01]  /*d7b0*/  FSEL R126, R194, -INF , !P6 ;  /* 0xff800000c27e7808 */ /* 0x000fe20007000000 */
[----:B-1----:R-:W-:Y:S01]  /*d7c0*/  FMUL.FTZ R4, R40, c[0x0][0x2ec] ;  /* 0x0000bb0028047a20 */ /* 0x002fe20000410000 */
[----:B------:R-:W-:Y:S02]  /*d7d0*/  FSEL R131, R131, -INF , !P3 ;  /* 0xff80000083837808 */ /* 0x000fe40005800000 */
[----:B------:R-:W-:Y:S01]  /*d7e0*/  LOP3.LUT R2, R7, 0x60, R127, 0xfe, !PT ;  /* 0x0000006007027812 */ /* 0x000fe200078efe7f */
[----:B------:R1:W2:Y:S01]  /*d7f0*/  MUFU.TANH R50, R4 ;  /* 0x0000000400327308 */ /* 0x0002a20000002400 */
[C---:B------:R-:W-:Y:S01]  /*d800*/  ISETP.GE.AND P6, PT, R0.reuse, R6, PT ;  /* 0x000000060000720c */ /* 0x040fe20003fc6270 */
[----:B------:R-:W-:Y:S01]  /*d810*/  IMAD.MOV.U32 R82, RZ, RZ, R168 ;  /* 0x000000ffff527224 */ /* 0x000fe200078e00a8 */
[----:B------:R-:W-:-:S02]  /*d820*/  ISETP.GE.AND P3, PT, R0, R5, PT ;  /* 0x000000050000720c */ /* 0x000fc40003f66270 */
[----:B------:R-:W-:Y:S01]  /*d830*/  LOP3.LUT R84, R84, 0x6, RZ, 0xc0, !PT ;  /* 0x0000000654547812 */ /* 0x000fe200078ec0ff */
[----:B------:R-:W-:Y:S01]  /*d840*/  IMAD.MOV.U32 R168, RZ, RZ, R171 ;  /* 0x000000ffffa87224 */ /* 0x000fe200078e00ab */
[----:B------:R-:W-:Y:S02]  /*d850*/  LOP3.LUT R0, R7, 0x68, R127, 0xfe, !PT ;  /* 0x0000006807007812 */ /* 0x000fe400078efe7f */
[----:B------:R-:W-:Y:S02]  /*d860*/  FSEL R127, R192, -INF , !P4 ;  /* 0xff800000c07f7808 */ /* 0x000fe40006000000 */
[----:B------:R-:W-:Y:S02]  /*d870*/  FSEL R132, R132, -INF , !P2 ;  /* 0xff80000084847808 */ /* 0x000fe40005000000 */
[----:B------:R-:W-:Y:S01]  /*d880*/  ISETP.GE.AND P4, PT, R2, R6, PT ;  /* 0x000000060200720c */ /* 0x000fe20003f86270 */
[----:B-1----:R-:W-:Y:S01]  /*d890*/  FMUL.FTZ R4, R42, c[0x0][0x2ec] ;  /* 0x0000bb002a047a20 */ /* 0x002fe20000410000 */
[----:B------:R-:W-:-:S02]  /*d8a0*/  ISETP.GE.AND P2, PT, R2, R5, PT ;  /* 0x000000050200720c */ /* 0x000fc40003f46270 */
[----:B------:R-:W-:Y:S01]  /*d8b0*/  LOP3.LUT R2, R7, 0x70, R84, 0xfe, !PT ;  /* 0x0000007007027812 */ /* 0x000fe200078efe54 */
[----:B------:R1:W1:Y:S01]  /*d8c0*/  MUFU.TANH R48, R4 ;  /* 0x0000000400307308 */ /* 0x0002620000002400 */
[----:B------:R-:W-:Y:S01]  /*d8d0*/  IMAD.MOV.U32 R87, RZ, RZ, R170 ;  /* 0x000000ffff577224 */ /* 0x000fe200078e00aa */
[----:B------:R-:W-:Y:S02]  /*d8e0*/  FSEL R133, R133, -INF , !P5 ;  /* 0xff80000085857808 */ /* 0x000fe40006800000 */
[----:B------:R-:W-:Y:S02]  /*d8f0*/  FSEL R171, R191, -INF , !P1 ;  /* 0xff800000bfab7808 */ /* 0x000fe40004800000 */
[----:B------:R-:W-:Y:S02]  /*d900*/  FSEL R170, R188, -INF , !P3 ;  /* 0xff800000bcaa7808 */ /* 0x000fe40005800000 */
[C---:B------:R-:W-:Y:S02]  /*d910*/  ISETP.GE.AND P5, PT, R0.reuse, R6, PT ;  /* 0x000000060000720c */ /* 0x040fe40003fa6270 */
[----:B------:R-:W-:-:S02]  /*d920*/  ISETP.GE.AND P1, PT, R0, R5, PT ;  /* 0x000000050000720c */ /* 0x000fc40003f26270 */
[----:B------:R-:W-:Y:S01]  /*d930*/  ISETP.GE.AND P3, PT, R2, R5, PT ;  /* 0x000000050200720c */ /* 0x000fe20003f66270 */
[----:B-1----:R-:W-:Y:S02]  /*d940*/  FMUL.FTZ R4, R56, c[0x0][0x2ec] ;  /* 0x0000bb0038047a20 */ /* 0x002fe40000410000 */
[----:B------:R-:W-:Y:S01]  /*d950*/  IMAD.MOV.U32 R56, RZ, RZ, R168 ;  /* 0x000000ffff387224 */ /* 0x000fe200078e00a8 */
[----:B------:R-:W-:Y:S02]  /*d960*/  FSEL R168, R189, -INF , !P6 ;  /* 0xff800000bda87808 */ /* 0x000fe40007000000 */
[----:B------:R-:W-:Y:S02]  /*d970*/  ISETP.GE.AND P6, PT, R2, R6, PT ;  /* 0x000000060200720c */ /* 0x000fe40003fc6270 */
[----:B------:R-:W-:Y:S02]  /*d980*/  LOP3.LUT R2, R7, 0x80, R84, 0xfe, !PT ;  /* 0x0000008007027812 */ /* 0x000fe400078efe54 */
[----:B------:R-:W-:-:S02]  /*d990*/  FSEL R173, R173, -INF , !P5 ;  /* 0xff800000adad7808 */ /* 0x000fc40006800000 */
[----:B------:R-:W-:Y:S02]  /*d9a0*/  FSEL R176, R185, -INF , !P1 ;  /* 0xff800000b9b07808 */ /* 0x000fe40004800000 */
[C---:B------:R-:W-:Y:S02]  /*d9b0*/  ISETP.GE.AND P5, PT, R2.reuse, R6, PT ;  /* 0x000000060200720c */ /* 0x040fe40003fa6270 */
[----:B------:R-:W-:Y:S01]  /*d9c0*/  ISETP.GE.AND P1, PT, R2, R5, PT ;  /* 0x000000050200720c */ /* 0x000fe20003f26270 */
[----:B------:R-:W-:Y:S01]  /*d9d0*/  FMUL.FTZ R2, R34, c[0x0][0x2ec] ;  /* 0x0000bb0022027a20 */ /* 0x000fe20000410000 */
[----:B------:R-:W-:Y:S01]  /*d9e0*/  LOP3.LUT R0, R7, 0x78, R84, 0xfe, !PT ;  /* 0x0000007807007812 */ /* 0x000fe200078efe54 */
[----:B------:R-:W-:Y:S01]  /*d9f0*/  IMAD.MOV.U32 R238, RZ, RZ, R175 ;  /* 0x000000ffffee7224 */ /* 0x000fe200078e00af */
[----:B------:R1:W1:Y:S01]  /*da00*/  MUFU.TANH R42, R4 ;  /* 0x00000004002a7308 */ /* 0x0002620000002400 */
[----:B------:R-:W-:Y:S02]  /*da10*/  FSEL R172, R186, -INF , !P4 ;  /* 0xff800000baac7808 */ /* 0x000fe40006000000 */
[----:B------:R-:W-:-:S02]  /*da20*/  FSEL R175, R39, -INF , !P2 ;  /* 0xff80000027af7808 */ /* 0x000fc40005000000 */
[----:B------:R-:W-:Y:S02]  /*da30*/  FSEL R179, R38, -INF , !P3 ;  /* 0xff80000026b37808 */ /* 0x000fe40005800000 */
[C---:B------:R-:W-:Y:S01]  /*da40*/  ISETP.GE.AND P4, PT, R0.reuse, R6, PT ;  /* 0x000000060000720c */ /* 0x040fe20003f86270 */
[----:B------:R2:W-:Y:S01]  /*da50*/  MUFU.TANH R38, R2 ;  /* 0x0000000200267308 */ /* 0x0005e20000002400 */
[----:B------:R-:W-:Y:S01]  /*da60*/  ISETP.GE.AND P2, PT, R0, R5, PT ;  /* 0x000000050000720c */ /* 0x000fe20003f46270 */
[----:B---3--:R-:W-:Y:S01]  /*da70*/  HMMA.16816.F32 R28, R8, R18, R92 ;  /* 0x00000012081c723c */ /* 0x008fe2000000185c */
[----:B------:R-:W-:Y:S01]  /*da80*/  LOP3.LUT R0, R7, 0x88, R84, 0xfe, !PT ;  /* 0x0000008807007812 */ /* 0x000fe200078efe54 */
[----:B-1----:R-:W-:Y:S01]  /*da90*/  FMUL.FTZ R4, R58, c[0x0][0x2ec] ;  /* 0x0000bb003a047a20 */ /* 0x002fe20000410000 */
[----:B------:R-:W-:Y:S02]  /*daa0*/  FSEL R177, R184, -INF , !P6 ;  /* 0xff800000b8b17808 */ /* 0x000fe40007000000 */
[----:B------:R-:W-:Y:S01]  /*dab0*/  FSEL R178, R37, -INF , !P4 ;  /* 0xff80000025b27808 */ /* 0x000fe20006000000 */
[----:B------:R1:W3:Y:S01]  /*dac0*/  MUFU.TANH R40, R4 ;  /* 0x0000000400287308 */ /* 0x0002e20000002400 */
[----:B------:R-:W-:-:S02]  /*dad0*/  FSEL R174, R174, -INF , !P2 ;  /* 0xff800000aeae7808 */ /* 0x000fc40005000000 */
[C-C-:B--2---:R-:W-:Y:S01]  /*dae0*/  LOP3.LUT R2, R7.reuse, 0x90, R84.reuse, 0xfe, !PT ;  /* 0x0000009007027812 */ /* 0x144fe200078efe54 */
[C---:B------:R-:W-:Y:S01]  /*daf0*/  HMMA.16816.F32 R44, R8.reuse, R16, R96 ;  /* 0x00000010082c723c */ /* 0x040fe20000001860 */
[CC--:B------:R-:W-:Y:S02]  /*db00*/  ISETP.GE.AND P6, PT, R0.reuse, R6.reuse, PT ;  /* 0x000000060000720c */ /* 0x0c0fe40003fc6270 */
[-C--:B------:R-:W-:Y:S02]  /*db10*/  ISETP.GE.AND P3, PT, R0, R5.reuse, PT ;  /* 0x000000050000720c */ /* 0x080fe40003f66270 */
[C---:B------:R-:W-:Y:S02]  /*db20*/  ISETP.GE.AND P4, PT, R2.reuse, R6, PT ;  /* 0x000000060200720c */ /* 0x040fe40003f86270 */
[----:B------:R-:W-:Y:S01]  /*db30*/  ISETP.GE.AND P2, PT, R2, R5, PT ;  /* 0x000000050200720c */ /* 0x000fe20003f46270 */
[----:B------:R-:W-:Y:S01]  /*db40*/  FMUL.FTZ R2, R26, c[0x0][0x2ec] ;  /* 0x0000bb001a027a20 */ /* 0x000fe20000410000 */
[----:B------:R-:W-:Y:S01]  /*db50*/  LOP3.LUT R0, R7, 0x98, R84, 0xfe, !PT ;  /* 0x0000009807007812 */ /* 0x000fe200078efe54 */
[----:B-1----:R-:W-:Y:S01]  /*db60*/  FMUL.FTZ R4, R32, c[0x0][0x2ec] ;  /* 0x0000bb0020047a20 */ /* 0x002fe20000410000 */
[----:B------:R-:W-:Y:S01]  /*db70*/  HMMA.16816.F32 R16, R8, R20, R100 ;  /* 0x000000140810723c */ /* 0x000fe20000001864 */
[----:B------:R-:W-:-:S02]  /*db80*/  FSEL R169, R169, -INF , !P5 ;  /* 0xff800000a9a97808 */ /* 0x000fc40006800000 */
[----:B------:R1:W2:Y:S01]  /*db90*/  MUFU.TANH R39, R4 ;  /* 0x0000000400277308 */ /* 0x0002a20000002400 */
[----:B------:R-:W-:Y:S02]  /*dba0*/  FSEL R130, R130, -INF , !P1 ;  /* 0xff80000082827808 */ /* 0x000fe40004800000 */
[C---:B------:R-:W-:Y:S02]  /*dbb0*/  ISETP.GE.AND P5, PT, R0.reuse, R6, PT ;  /* 0x000000060000720c */ /* 0x040fe40003fa6270 */
[----:B------:R-:W-:Y:S01]  /*dbc0*/  ISETP.GE.AND P1, PT, R0, R5, PT ;  /* 0x000000050000720c */ /* 0x000fe20003f26270 */
[----:B------:R-:W-:Y:S01]  /*dbd0*/  HMMA.16816.F32 R12, R8, R22, R12 ;  /* 0x00000016080c723c */ /* 0x000fe2000000180c */
[----:B------:R-:W-:Y:S01]  /*dbe0*/  LOP3.LUT R0, R7, 0xa8, R84, 0xfe, !PT ;  /* 0x000000a807007812 */ /* 0x000fe200078efe54 */
[----:B------:R2:W-:Y:S01]  /*dbf0*/  MUFU.TANH R34, R2 ;  /* 0x0000000200227308 */ /* 0x0005e20000002400 */
[----:B------:R-:W-:Y:S02]  /*dc00*/  FSEL R125, R125, -INF , !P6 ;  /* 0xff8000007d7d7808 */ /* 0x000fe40007000000 */
[----:B------:R-:W-:Y:S01]  /*dc10*/  FSEL R121, R121, -INF , !P3 ;  /* 0xff80000079797808 */ /* 0x000fe20005800000 */
[----:B-1----:R-:W-:Y:S01]  /*dc20*/  FMUL.FTZ R4, R24, c[0x0][0x2ec] ;  /* 0x0000bb0018047a20 */ /* 0x002fe20000410000 */
[----:B------:R-:W-:-:S02]  /*dc30*/  FSEL R113, R113, -INF , !P4 ;  /* 0xff80000071717808 */ /* 0x000fc40006000000 */
[----:B------:R-:W-:Y:S01]  /*dc40*/  FSEL R181, R109, -INF , !P2 ;  /* 0xff8000006db57808 */ /* 0x000fe20005000000 */
[----:B------:R1:W-:Y:S01]  /*dc50*/  MUFU.TANH R37, R4 ;  /* 0x0000000400257308 */ /* 0x0003e20000002400 */
[----:B--2---:R-:W-:Y:S02]  /*dc60*/  LOP3.LUT R2, R7, 0xa0, R84, 0xfe, !PT ;  /* 0x000000a007027812 */ /* 0x004fe400078efe54 */
[-C--:B------:R-:W-:Y:S02]  /*dc70*/  ISETP.GE.AND P4, PT, R0, R6.reuse, PT ;  /* 0x000000060000720c */ /* 0x080fe40003f86270 */
[C---:B------:R-:W-:Y:S02]  /*dc80*/  ISETP.GE.AND P6, PT, R2.reuse, R6, PT ;  /* 0x000000060200720c */ /* 0x040fe40003fc6270 */
[-C--:B------:R-:W-:Y:S02]  /*dc90*/  ISETP.GE.AND P3, PT, R2, R5.reuse, PT ;  /* 0x000000050200720c */ /* 0x080fe40003f66270 */
[----:B------:R-:W-:-:S02]  /*dca0*/  ISETP.GE.AND P2, PT, R0, R5, PT ;  /* 0x000000050000720c */ /* 0x000fc40003f46270 */
[C-C-:B------:R-:W-:Y:S01]  /*dcb0*/  LOP3.LUT R2, R7.reuse, 0xb0, R84.reuse, 0xfe, !PT ;  /* 0x000000b007027812 */ /* 0x140fe200078efe54 */
[----:B-1----:R-:W-:Y:S01]  /*dcc0*/  FMUL.FTZ R4, R52, c[0x0][0x2ec] ;  /* 0x0000bb0034047a20 */ /* 0x002fe20000410000 */
[----:B------:R-:W-:Y:S02]  /*dcd0*/  LOP3.LUT R0, R7, 0xb8, R84, 0xfe, !PT ;  /* 0x000000b807007812 */ /* 0x000fe400078efe54 */
[----:B------:R-:W-:Y:S01]  /*dce0*/  FSEL R107, R107, -INF , !P5 ;  /* 0xff8000006b6b7808 */ /* 0x000fe20006800000 */
[----:B------:R1:W-:Y:S01]  /*dcf0*/  MUFU.TANH R32, R4 ;  /* 0x0000000400207308 */ /* 0x0003e20000002400 */
[----:B------:R-:W-:Y:S02]  /*dd00*/  FSEL R117, R104, -INF , !P1 ;  /* 0xff80000068757808 */ /* 0x000fe40004800000 */
[----:B----4-:R-:W-:Y:S02]  /*dd10*/  FSEL R119, R72, -INF , !P6 ;  /* 0xff80000048777808 */ /* 0x010fe40007000000 */
[----:B------:R-:W-:-:S02]  /*dd20*/  FSEL R185, R66, -INF , !P3 ;  /* 0xff80000042b97808 */ /* 0x000fc40005800000 */
[CC--:B------:R-:W-:Y:S02]  /*dd30*/  ISETP.GE.AND P5, PT, R2.reuse, R6.reuse, PT ;  /* 0x000000060200720c */ /* 0x0c0fe40003fa6270 */
[-C--:B------:R-:W-:Y:S02]  /*dd40*/  ISETP.GE.AND P1, PT, R2, R5.reuse, PT ;  /* 0x000000050200720c */ /* 0x080fe40003f26270 */
[CC--:B------:R-:W-:Y:S02]  /*dd50*/  ISETP.GE.AND P6, PT, R0.reuse, R6.reuse, PT ;  /* 0x000000060000720c */ /* 0x0c0fe40003fc6270 */
[-C--:B------:R-:W-:Y:S01]  /*dd60*/  ISETP.GE.AND P3, PT, R0, R5.reuse, PT ;  /* 0x000000050000720c */ /* 0x080fe20003f66270 */
[----:B-1----:R-:W-:Y:S01]  /*dd70*/  FMUL.FTZ R4, R54, c[0x0][0x2ec] ;  /* 0x0000bb0036047a20 */ /* 0x002fe20000410000 */
[----:B------:R-:W-:Y:S02]  /*dd80*/  LOP3.LUT R0, R7, 0xc8, R84, 0xfe, !PT ;  /* 0x000000c807007812 */ /* 0x000fe400078efe54 */
[----:B------:R-:W-:Y:S01]  /*dd90*/  FSEL R188, R62, -INF , !P5 ;  /* 0xff8000003ebc7808 */ /* 0x000fe20006800000 */
[----:B------:R1:W2:Y:S01]  /*dda0*/  MUFU.TANH R26, R4 ;  /* 0x00000004001a7308 */ /* 0x0002a20000002400 */
[----:B------:R-:W-:Y:S01]  /*ddb0*/  FSEL R192, R60, -INF , !P1 ;  /* 0xff8000003cc07808 */ /* 0x000fe20004800000 */
[----:B------:R-:W-:Y:S01]  /*ddc0*/  FMUL.FTZ R28, R28, c[0x0][0x2ec] ;  /* 0x0000bb001c1c7a20 */ /* 0x000fe20000410000 */
[----:B------:R-:W-:Y:S01]  /*ddd0*/  ISETP.GE.AND P5, PT, R0, R6, PT ;  /* 0x000000060000720c */ /* 0x000fe20003fa6270 */
[----:B------:R-:W-:Y:S01]  /*dde0*/  FMUL.FTZ R30, R30, c[0x0][0x2ec] ;  /* 0x0000bb001e1e7a20 */ /* 0x000fe20000410000 */
[----:B------:R-:W-:-:S02]  /*ddf0*/  ISETP.GE.AND P1, PT, R0, R5, PT ;  /* 0x000000050000720c */ /* 0x000fc40003f26270 */
[C-C-:B------:R-:W-:Y:S02]  /*de00*/  LOP3.LUT R2, R7.reuse, 0xc0, R84.reuse, 0xfe, !PT ;  /* 0x000000c007027812 */ /* 0x140fe400078efe54 */
[----:B------:R-:W-:Y:S02]  /*de10*/  LOP3.LUT R0, R7, 0xd0, R84, 0xfe, !PT ;  /* 0x000000d007007812 */ /* 0x000fe400078efe54 */
[----:B------:R-:W-:Y:S02]  /*de20*/  FSEL R183, R68, -INF , !P4 ;  /* 0xff80000044b77808 */ /* 0x000fe40006000000 */
[----:B------:R-:W-:Y:S02]  /*de30*/  FSEL R184, R64, -INF , !P2 ;  /* 0xff80000040b87808 */ /* 0x000fe40005000000 */
[----:B------:R-:W-:Y:S02]  /*de40*/  FSEL R189, R50, -INF , !P6 ;  /* 0xff80000032bd7808 */ /* 0x000fe40007000000 */
[----:B------:R-:W-:Y:S01]  /*de50*/  FSEL R191, R48, -INF , !P3 ;  /* 0xff80000030bf7808 */ /* 0x000fe20005800000 */
[----:B------:R-:W-:Y:S01]  /*de60*/  FMUL.FTZ R46, R46, c[0x0][0x2ec] ;  /* 0x0000bb002e2e7a20 */ /* 0x000fe20000410000 */
[-C--:B------:R-:W-:Y:S01]  /*de70*/  ISETP.GE.AND P4, PT, R2, R6.reuse, PT ;  /* 0x000000060200720c */ /* 0x080fe20003f86270 */
[----:B------:R-:W-:Y:S01]  /*de80*/  FMUL.FTZ R16, R16, c[0x0][0x2ec] ;  /* 0x0000bb0010107a20 */ /* 0x000fe20000410000 */
[----:B------:R-:W-:Y:S01]  /*de90*/  ISETP.GE.AND P2, PT, R2, R5, PT ;  /* 0x000000050200720c */ /* 0x000fe20003f46270 */
[----:B------:R-:W-:Y:S01]  /*dea0*/  FMUL.FTZ R18, R18, c[0x0][0x2ec] ;  /* 0x0000bb0012127a20 */ /* 0x000fe20000410000 */
[----:B------:R-:W-:-:S02]  /*deb0*/  ISETP.GE.AND P6, PT, R0, R6, PT ;  /* 0x000000060000720c */ /* 0x000fc40003fc6270 */
[----:B------:R-:W-:Y:S01]  /*dec0*/  ISETP.GE.AND P3, PT, R0, R5, PT ;  /* 0x000000050000720c */ /* 0x000fe20003f66270 */
[----:B------:R-:W-:Y:S01]  /*ded0*/  MUFU.TANH R28, R28 ;  /* 0x0000001c001c7308 */ /* 0x000fe20000002400 */
[C-C-:B------:R-:W-:Y:S02]  /*dee0*/  LOP3.LUT R2, R7.reuse, 0xd8, R84.reuse, 0xfe, !PT ;  /* 0x000000d807027812 */ /* 0x140fe400078efe54 */
[----:B------:R-:W-:Y:S01]  /*def0*/  LOP3.LUT R0, R7, 0xe0, R84, 0xfe, !PT ;  /* 0x000000e007007812 */ /* 0x000fe200078efe54 */
[----:B------:R-:W-:Y:S01]  /*df00*/  IMAD.MOV.U32 R85, RZ, RZ, R196 ;  /* 0x000000ffff557224 */ /* 0x000fe200078e00c4 */
[----:B------:R-:W-:Y:S01]  /*df10*/  FSEL R194, R42, -INF , !P4 ;  /* 0xff8000002ac27808 */ /* 0x000fe20006000000 */
[----:B------:R-:W-:Y:S02]  /*df20*/  IMAD.MOV.U32 R79, RZ, RZ, R197 ;  /* 0x000000ffff4f7224 */ /* 0x000fe400078e00c5 */
[----:B------:R-:W4:Y:S01]  /*df30*/  MUFU.TANH R30, R30 ;  /* 0x0000001e001e7308 */ /* 0x000f220000002400 */
[----:B------:R-:W-:Y:S01]  /*df40*/  IMAD.MOV.U32 R77, RZ, RZ, R199 ;  /* 0x000000ffff4d7224 */ /* 0x000fe200078e00c7 */
[----:B---3--:R-:W-:Y:S01]  /*df50*/  FSEL R197, R40, -INF , !P2 ;  /* 0xff80000028c57808 */ /* 0x008fe20005000000 */
[----:B-1----:R-:W-:Y:S01]  /*df60*/  FMUL.FTZ R4, R44, c[0x0][0x2ec] ;  /* 0x0000bb002c047a20 */ /* 0x002fe20000410000 */
[----:B------:R-:W-:-:S02]  /*df70*/  FSEL R196, R39, -INF , !P5 ;  /* 0xff80000027c47808 */ /* 0x000fc40006800000 */
[----:B------:R-:W-:Y:S01]  /*df80*/  FSEL R199, R38, -INF , !P1 ;  /* 0xff80000026c77808 */ /* 0x000fe20004800000 */
[----:B------:R-:W-:Y:S01]  /*df90*/  FMUL.FTZ R12, R12, c[0x0][0x2ec] ;  /* 0x0000bb000c0c7a20 */ /* 0x000fe20000410000 */
[-C--:B------:R-:W-:Y:S01]  /*dfa0*/  ISETP.GE.AND P4, PT, R2, R6.reuse, PT ;  /* 0x000000060200720c */ /* 0x080fe20003f86270 */
[----:B------:R-:W-:Y:S01]  /*dfb0*/  FMUL.FTZ R14, R14, c[0x0][0x2ec] ;  /* 0x0000bb000e0e7a20 */ /* 0x000fe20000410000 */
[-C--:B------:R-:W-:Y:S02]  /*dfc0*/  ISETP.GE.AND P2, PT, R2, R5.reuse, PT ;  /* 0x000000050200720c */ /* 0x080fe40003f46270 */
[C---:B------:R-:W-:Y:S02]  /*dfd0*/  ISETP.GE.AND P5, PT, R0.reuse, R6, PT ;  /* 0x000000060000720c */ /* 0x040fe40003fa6270 */
[----:B------:R-:W-:Y:S01]  /*dfe0*/  ISETP.GE.AND P1, PT, R0, R5, PT ;  /* 0x000000050000720c */ /* 0x000fe20003f26270 */
[----:B------:R-:W-:Y:S01]  /*dff0*/  IMAD.MOV.U32 R76, RZ, RZ, R251 ;  /* 0x000000ffff4c7224 */ /* 0x000fe200078e00fb */
[----:B------:R-:W-:Y:S01]  /*e000*/  LOP3.LUT R0, R7, 0xf0, R84, 0xfe, !PT ;  /* 0x000000f007007812 */ /* 0x000fe200078efe54 */
[----:B------:R1:W-:Y:S01]  /*e010*/  MUFU.TANH R24, R4 ;  /* 0x0000000400187308 */ /* 0x0003e20000002400 */
[----:B------:R-:W-:Y:S01]  /*e020*/  IMAD.MOV.U32 R251, RZ, RZ, R206 ;  /* 0x000000fffffb7224 */ /* 0x000fe200078e00ce */
[----:B--2---:R-:W-:Y:S01]  /*e030*/  FSEL R206, R26, -INF , !P2 ;  /* 0xff8000001ace7808 */ /* 0x004fe20005000000 */
[----:B------:R-:W-:Y:S01]  /*e040*/  IMAD.MOV.U32 R78, RZ, RZ, R203 ;  /* 0x000000ffff4e7224 */ /* 0x000fe200078e00cb */
[----:B------:R-:W-:Y:S01]  /*e050*/  FSEL R203, R32, -INF , !P4 ;  /* 0xff80000020cb7808 */ /* 0x000fe20006000000 */
[----:B------:R-:W-:-:S03]  /*e060*/  IMAD.MOV.U32 R86, RZ, RZ, R248 ;  /* 0x000000ffff567224 */ /* 0x000fc600078e00f8 */
[----:B------:R-:W2:Y:S01]  /*e070*/  MUFU.TANH R46, R46 ;  /* 0x0000002e002e7308 */ /* 0x000ea20000002400 */
[----:B------:R-:W-:Y:S01]  /*e080*/  LOP3.LUT R2, R7, 0xe8, R84, 0xfe, !PT ;  /* 0x000000e807027812 */ /* 0x000fe200078efe54 */
[----:B------:R-:W-:Y:S01]  /*e090*/  IMAD.MOV.U32 R248, RZ, RZ, R250 ;  /* 0x000000fffff87224 */ /* 0x000fe200078e00fa */
[C---:B------:R-:W-:Y:S02]  /*e0a0*/  ISETP.GE.AND P4, PT, R0.reuse, R6, PT ;  /* 0x000000060000720c */ /* 0x040fe40003f86270 */
[----:B------:R-:W-:-:S03]  /*e0b0*/  ISETP.GE.AND P2, PT, R0, R5, PT ;  /* 0x000000050000720c */ /* 0x000fc60003f46270 */
[----:B------:R-:W3:Y:S01]  /*e0c0*/  MUFU.TANH R16, R16 ;  /* 0x0000001000107308 */ /* 0x000ee20000002400 */
[----:B------:R-:W-:Y:S01]  /*e0d0*/  LOP3.LUT R0, R7, R84, RZ, 0xfc, !PT ;  /* 0x0000005407007212 */ /* 0x000fe200078efcff */
[----:B------:R-:W-:-:S06]  /*e0e0*/  IMAD.MOV.U32 R252, RZ, RZ, R205 ;  /* 0x000000fffffc7224 */ /* 0x000fcc00078e00cd */
[----:B------:R-:W2:Y:S01]  /*e0f0*/  MUFU.TANH R18, R18 ;  /* 0x0000001200127308 */ /* 0x000ea20000002400 */
[----:B------:R-:W-:Y:S01]  /*e100*/  IMAD.MOV.U32 R250, RZ, RZ, R201 ;  /* 0x000000fffffa7224 */ /* 0x000fe200078e00c9 */
[----:B------:R-:W-:Y:S02]  /*e110*/  FSEL R201, R37, -INF , !P6 ;  /* 0xff80000025c97808 */ /* 0x000fe40007000000 */
[----:B------:R-:W-:Y:S02]  /*e120*/  FSEL R205, R34, -INF , !P3 ;  /* 0xff80000022cd7808 */ /* 0x000fe40005800000 */
[C---:B------:R-:W-:Y:S02]  /*e130*/  ISETP.GE.AND P6, PT, R2.reuse, R6, PT ;  /* 0x000000060200720c */ /* 0x040fe40003fc6270 */
[----:B------:R-:W2:Y:S01]  /*e140*/  MUFU.TANH R12, R12 ;  /* 0x0000000c000c7308 */ /* 0x000ea20000002400 */
[----:B------:R-:W-:Y:S01]  /*e150*/  ISETP.GE.AND P3, PT, R2, R5, PT ;  /* 0x000000050200720c */ /* 0x000fe20003f66270 */
[----:B------:R-:W-:Y:S01]  /*e160*/  IMAD.MOV.U32 R186, RZ, RZ, R239 ;  /* 0x000000ffffba7224 */ /* 0x000fe200078e00ef */
[----:B-1----:R-:W-:Y:S01]  /*e170*/  LOP3.LUT R4, R7, 0xf8, R84, 0xfe, !PT ;  /* 0x000000f807047812 */ /* 0x002fe200078efe54 */
[----:B------:R-:W-:Y:S01]  /*e180*/  IMAD.MOV.U32 R84, RZ, RZ, R85 ;  /* 0x000000ffff547224 */ /* 0x000fe200078e0055 */
[----:B------:R-:W-:-:S03]  /*e190*/  IADD3 R2, R0, 0x1, RZ ;  /* 0x0000000100027810 */ /* 0x000fc60007ffe0ff */
[----:B------:R-:W1:Y:S01]  /*e1a0*/  MUFU.TANH R14, R14 ;  /* 0x0000000e000e7308 */ /* 0x000e620000002400 */
[----:B------:R-:W-:Y:S01]  /*e1b0*/  IMAD.MOV.U32 R85, RZ, RZ, R240 ;  /* 0x000000ffff557224 */ /* 0x000fe200078e00f0 */
[----:B----4-:R-:W-:Y:S01]  /*e1c0*/  FSEL R240, R30, -INF , !P3 ;  /* 0xff8000001ef07808 */ /* 0x010fe20005800000 */
[----:B------:R-:W-:Y:S01]  /*e1d0*/  IMAD.MOV.U32 R239, RZ, RZ, R210 ;  /* 0x000000ffffef7224 */ /* 0x000fe200078e00d2 */
[----:B------:R-:W-:Y:S01]  /*e1e0*/  FSEL R210, R28, -INF , !P6 ;  /* 0xff8000001cd27808 */ /* 0x000fe20007000000 */
[----:B------:R-:W-:Y:S01]  /*e1f0*/  IMAD.MOV.U32 R89, RZ, RZ, R87 ;  /* 0x000000ffff597224 */ /* 0x000fe200078e0057 */
[C---:B------:R-:W-:Y:S02]  /*e200*/  ISETP.GE.AND P6, PT, R2.reuse, R6, PT ;  /* 0x000000060200720c */ /* 0x040fe40003fc6270 */
[----:B------:R-:W-:Y:S01]  /*e210*/  ISETP.GE.AND P3, PT, R2, R5, PT ;  /* 0x000000050200720c */ /* 0x000fe20003f66270 */
[----:B------:R-:W-:Y:S01]  /*e220*/  IMAD.MOV.U32 R58, RZ, RZ, R86 ;  /* 0x000000ffff3a7224 */ /* 0x000fe200078e0056 */
[----:B------:R-:W-:Y:S01]  /*e230*/  IADD3 R2, R0, 0x9, RZ ;  /* 0x0000000900027810 */ /* 0x000fe20007ffe0ff */
[----:B------:R-:W-:-:S02]  /*e240*/  IMAD.MOV.U32 R87, RZ, RZ, R56 ;  /* 0x000000ffff577224 */ /* 0x000fc400078e0038 */
[----:B------:R-:W-:Y:S01]  /*e250*/  IMAD.MOV.U32 R56, RZ, RZ, R238 ;  /* 0x000000ffff387224 */ /* 0x000fe200078e00ee */
[----:B--2---:R-:W-:Y:S01]  /*e260*/  FSEL R238, R46, -INF , !P1 ;  /* 0xff8000002eee7808 */ /* 0x004fe20004800000 */
[----:B------:R-:W-:Y:S01]  /*e270*/  IMAD.MOV.U32 R91, RZ, RZ, R241 ;  /* 0x000000ffff5b7224 */ /* 0x000fe200078e00f1 */
[----:B---3--:R-:W-:Y:S01]  /*e280*/  FSEL R241, R16, -INF , !P4 ;  /* 0xff80000010f17808 */ /* 0x008fe20006000000 */
[----:B------:R-:W-:Y:S01]  /*e290*/  IMAD.MOV.U32 R86, RZ, RZ, R243 ;  /* 0x000000ffff567224 */ /* 0x000fe200078e00f3 */
[----:B------:R-:W-:Y:S01]  /*e2a0*/  FSEL R243, R18, -INF , !P2 ;  /* 0xff80000012f37808 */ /* 0x000fe20005000000 */
[----:B------:R-:W-:Y:S01]  /*e2b0*/  IMAD.MOV.U32 R90, RZ, RZ, R208 ;  /* 0x000000ffff5a7224 */ /* 0x000fe200078e00d0 */
[----:B------:R-:W-:Y:S01]  /*e2c0*/  FSEL R208, R24, -INF , !P5 ;  /* 0xff80000018d07808 */ /* 0x000fe20006800000 */
[----:B------:R-:W-:Y:S01]  /*e2d0*/  IMAD.MOV.U32 R88, RZ, RZ, R80 ;  /* 0x000000ffff587224 */ /* 0x000fe200078e0050 */
[C---:B------:R-:W-:Y:S01]  /*e2e0*/  ISETP.GE.AND P5, PT, R4.reuse, R6, PT ;  /* 0x000000060400720c */ /* 0x040fe20003fa6270 */
[----:B------:R-:W-:Y:S01]  /*e2f0*/  IMAD.MOV.U32 R99, RZ, RZ, R242 ;  /* 0x000000ffff637224 */ /* 0x000fe200078e00f2 */
[----:B------:R-:W-:-:S02]  /*e300*/  ISETP.GE.AND P1, PT, R4, R5, PT ;  /* 0x000000050400720c */ /* 0x000fc40003f26270 */
[C---:B------:R-:W-:Y:S02]  /*e310*/  ISETP.GE.AND P4, PT, R2.reuse, R6, PT ;  /* 0x000000060200720c */ /* 0x040fe40003f86270 */
[----:B------:R-:W-:Y:S02]  /*e320*/  ISETP.GE.AND P2, PT, R2, R5, PT ;  /* 0x000000050200720c */ /* 0x000fe40003f46270 */
[C---:B------:R-:W-:Y:S02]  /*e330*/  IADD3 R4, R0.reuse, 0x11, RZ ;  /* 0x0000001100047810 */ /* 0x040fe40007ffe0ff */
[----:B------:R-:W-:Y:S01]  /*e340*/  IADD3 R2, R0, 0x19, RZ ;  /* 0x0000001900027810 */ /* 0x000fe20007ffe0ff */
[----:B------:R-:W-:Y:S01]  /*e350*/  IMAD.MOV.U32 R80, RZ, RZ, R244 ;  /* 0x000000ffff507224 */ /* 0x000fe200078e00f4 */
[----:B------:R-:W-:Y:S02]  /*e360*/  FSEL R242, R12, -INF , !P5 ;  /* 0xff8000000cf27808 */ /* 0x000fe40006800000 */
[----:B-1----:R-:W-:-:S02]  /*e370*/  FSEL R244, R14, -INF , !P1 ;  /* 0xff8000000ef47808 */ /* 0x002fc40004800000 */
[----:B------:R-:W-:Y:S02]  /*e380*/  FSEL R26, R99, -INF , !P6 ;  /* 0xff800000631a7808 */ /* 0x000fe40007000000 */
[----:B------:R-:W-:Y:S02]  /*e390*/  FSEL R30, R88, -INF , !P3 ;  /* 0xff800000581e7808 */ /* 0x000fe40005800000 */
[CC--:B------:R-:W-:Y:S02]  /*e3a0*/  ISETP.GE.AND P5, PT, R4.reuse, R6.reuse, PT ;  /* 0x000000060400720c */ /* 0x0c0fe40003fa6270 */
[-C--:B------:R-:W-:Y:S02]  /*e3b0*/  ISETP.GE.AND P1, PT, R4, R5.reuse, PT ;  /* 0x000000050400720c */ /* 0x080fe40003f26270 */
        /* <DEDUP_REMOVED lines=26> */
[-C--:B------:R-:W-:Y:S02]  /*e560*/  ISETP.GE.AND P1, PT, R2, R5.reuse, PT ;  /* 0x000000050200720c */ /* 0x080fe40003f26270 */
[----:B------:R-:W-:Y:S02]  /*e570*/  IADD3 R2, R0, 0x51, RZ ;  /* 0x0000005100027810 */ /* 0x000fe40007ffe0ff */
[----:B------:R-:W-:Y:S02]  /*e580*/  FSEL R72, R78, -INF , !P4 ;  /* 0xff8000004e487808 */ /* 0x000fe40006000000 */
[----:B------:R-:W-:Y:S02]  /*e590*/  FSEL R75, R79, -INF , !P2 ;  /* 0xff8000004f4b7808 */ /* 0x000fe40005000000 */
        /* <DEDUP_REMOVED lines=27> */
[----:B------:R-:W-:Y:S01]  /*e750*/  FMUL.FTZ R69, R69, c[0x0][0x2ec] ;  /* 0x0000bb0045457a20 */ /* 0x000fe20000410000 */
[C---:B------:R-:W-:Y:S01]  /*e760*/  IADD3 R4, R0.reuse, 0x71, RZ ;  /* 0x0000007100047810 */ /* 0x040fe20007ffe0ff */
[----:B------:R-:W-:Y:S01]  /*e770*/  FMUL.FTZ R71, R71, c[0x0][0x2ec] ;  /* 0x0000bb0047477a20 */ /* 0x000fe20000410000 */
[----:B------:R-:W-:Y:S01]  /*e780*/  IADD3 R2, R0, 0x81, RZ ;  /* 0x0000008100027810 */ /* 0x000fe20007ffe0ff */
[----:B------:R-:W-:Y:S02]  /*e790*/  FMUL.FTZ R65, R65, c[0x0][0x2ec] ;  /* 0x0000bb0041417a20 */ /* 0x000fe40000410000 */
[----:B------:R-:W-:Y:S01]  /*e7a0*/  FMUL.FTZ R67, R67, c[0x0][0x2ec] ;  /* 0x0000bb0043437a20 */ /* 0x000fe20000410000 */
[----:B------:R-:W-:Y:S02]  /*e7b0*/  FSEL R81, R247, -INF , !P5 ;  /* 0xff800000f7517808 */ /* 0x000fe40006800000 */
[----:B------:R-:W-:-:S02]  /*e7c0*/  FSEL R84, R246, -INF , !P1 ;  /* 0xff800000f6547808 */ /* 0x000fc40004800000 */
[----:B------:R-:W-:Y:S02]  /*e7d0*/  FSEL R86, R209, -INF , !P4 ;  /* 0xff800000d1567808 */ /* 0x000fe40006000000 */
[----:B------:R-:W-:Y:S02]  /*e7e0*/  FSEL R88, R207, -INF , !P2 ;  /* 0xff800000cf587808 */ /* 0x000fe40005000000 */
[CC--:B------:R-:W-:Y:S02]  /*e7f0*/  ISETP.GE.AND P5, PT, R4.reuse, R6.reuse, PT ;  /* 0x000000060400720c */ /* 0x0c0fe40003fa6270 */
[-C--:B------:R-:W-:Y:S02]  /*e800*/  ISETP.GE.AND P1, PT, R4, R5.reuse, PT ;  /* 0x000000050400720c */ /* 0x080fe40003f26270 */
[C---:B------:R-:W-:Y:S02]  /*e810*/  ISETP.GE.AND P4, PT, R2.reuse, R6, PT ;  /* 0x000000060200720c */ /* 0x040fe40003f86270 */
[----:B------:R-:W-:Y:S01]  /*e820*/  ISETP.GE.AND P2, PT, R2, R5, PT ;  /* 0x000000050200720c */ /* 0x000fe20003f46270 */
[----:B------:R-:W-:Y:S01]  /*e830*/  FMUL.FTZ R61, R61, c[0x0][0x2ec] ;  /* 0x0000bb003d3d7a20 */ /* 0x000fe20000410000 */
[C---:B------:R-:W-:Y:S01]  /*e840*/  IADD3 R4, R0.reuse, 0x89, RZ ;  /* 0x0000008900047810 */ /* 0x040fe20007ffe0ff */
[----:B------:R-:W-:Y:S01]  /*e850*/  FMUL.FTZ R63, R63, c[0x0][0x2ec] ;  /* 0x0000bb003f3f7a20 */ /* 0x000fe20000410000 */
[----:B------:R-:W-:Y:S01]  /*e860*/  IADD3 R2, R0, 0x91, RZ ;  /* 0x0000009100027810 */ /* 0x000fe20007ffe0ff */
[----:B------:R-:W-:Y:S01]  /*e870*/  FMUL.FTZ R49, R49, c[0x0][0x2ec] ;  /* 0x0000bb0031317a20 */ /* 0x000fe20000410000 */
[----:B------:R-:W1:Y:S01]  /*e880*/  MUFU.TANH R69, R69 ;  /* 0x0000004500457308 */ /* 0x000e620000002400 */
[----:B------:R-:W-:Y:S01]  /*e890*/  FMUL.FTZ R51, R51, c[0x0][0x2ec] ;  /* 0x0000bb0033337a20 */ /* 0x000fe20000410000 */
[----:B------:R-:W-:-:S02]  /*e8a0*/  FSEL R89, R204, -INF , !P5 ;  /* 0xff800000cc597808 */ /* 0x000fc40006800000 */
[----:B------:R-:W-:Y:S02]  /*e8b0*/  FSEL R91, R202, -INF , !P1 ;  /* 0xff800000ca5b7808 */ /* 0x000fe40004800000 */
[----:B------:R-:W-:Y:S02]  /*e8c0*/  FSEL R90, R200, -INF , !P6 ;  /* 0xff800000c85a7808 */ /* 0x000fe40007000000 */
[----:B------:R-:W2:Y:S01]  /*e8d0*/  MUFU.TANH R71, R71 ;  /* 0x0000004700477308 */ /* 0x000ea20000002400 */
[----:B------:R-:W-:Y:S02]  /*e8e0*/  FSEL R92, R198, -INF , !P3 ;  /* 0xff800000c65c7808 */ /* 0x000fe40005800000 */
[C---:B------:R-:W-:Y:S02]  /*e8f0*/  ISETP.GE.AND P5, PT, R4.reuse, R6, PT ;  /* 0x000000060400720c */ /* 0x040fe40003fa6270 */
[----:B------:R-:W-:-:S03]  /*e900*/  ISETP.GE.AND P1, PT, R4, R5, PT ;  /* 0x000000050400720c */ /* 0x000fc60003f26270 */
[----:B------:R-:W3:Y:S01]  /*e910*/  MUFU.TANH R65, R65 ;  /* 0x0000004100417308 */ /* 0x000ee20000002400 */
[C---:B------:R-:W-:Y:S02]  /*e920*/  ISETP.GE.AND P6, PT, R2.reuse, R6, PT ;  /* 0x000000060200720c */ /* 0x040fe40003fc6270 */
[----:B------:R-:W-:Y:S01]  /*e930*/  ISETP.GE.AND P3, PT, R2, R5, PT ;  /* 0x000000050200720c */ /* 0x000fe20003f66270 */
[----:B------:R-:W-:Y:S01]  /*e940*/  FMUL.FTZ R41, R41, c[0x0][0x2ec] ;  /* 0x0000bb0029297a20 */ /* 0x000fe20000410000 */
[----:B------:R-:W-:-:S03]  /*e950*/  IADD3 R2, R0, 0xa1, RZ ;  /* 0x000000a100027810 */ /* 0x000fc60007ffe0ff */
[----:B------:R-:W4:Y:S01]  /*e960*/  MUFU.TANH R67, R67 ;  /* 0x0000004300437308 */ /* 0x000f220000002400 */
[----:B------:R-:W-:Y:S02]  /*e970*/  FMUL.FTZ R43, R43, c[0x0][0x2ec] ;  /* 0x0000bb002b2b7a20 */ /* 0x000fe40000410000 */
[----:B------:R-:W-:Y:S02]  /*e980*/  FMUL.FTZ R57, R57, c[0x0][0x2ec] ;  /* 0x0000bb0039397a20 */ /* 0x000fe40000410000 */
[----:B------:R-:W-:Y:S01]  /*e990*/  FMUL.FTZ R59, R59, c[0x0][0x2ec] ;  /* 0x0000bb003b3b7a20 */ /* 0x000fe20000410000 */
[----:B------:R-:W-:Y:S02]  /*e9a0*/  FSEL R94, R190, -INF , !P5 ;  /* 0xff800000be5e7808 */ /* 0x000fe40006800000 */
[----:B------:R-:W1:Y:S01]  /*e9b0*/  MUFU.TANH R61, R61 ;  /* 0x0000003d003d7308 */ /* 0x000e620000002400 */
[----:B------:R-:W-:Y:S02]  /*e9c0*/  FSEL R96, R187, -INF , !P1 ;  /* 0xff800000bb607808 */ /* 0x000fe40004800000 */
[----:B------:R-:W-:-:S02]  /*e9d0*/  ISETP.GE.AND P5, PT, R2, R6, PT ;  /* 0x000000060200720c */ /* 0x000fc40003fa6270 */
[----:B------:R-:W-:-:S03]  /*e9e0*/  ISETP.GE.AND P1, PT, R2, R5, PT ;  /* 0x000000050200720c */ /* 0x000fc60003f26270 */
[----:B------:R-:W1:Y:S01]  /*e9f0*/  MUFU.TANH R63, R63 ;  /* 0x0000003f003f7308 */ /* 0x000e620000002400 */
[C---:B------:R-:W-:Y:S01]  /*ea00*/  IADD3 R4, R0.reuse, 0x99, RZ ;  /* 0x0000009900047810 */ /* 0x040fe20007ffe0ff */
[----:B------:R-:W-:Y:S01]  /*ea10*/  FMUL.FTZ R33, R33, c[0x0][0x2ec] ;  /* 0x0000bb0021217a20 */ /* 0x000fe20000410000 */
[----:B------:R-:W-:Y:S01]  /*ea20*/  IADD3 R2, R0, 0xa9, RZ ;  /* 0x000000a900027810 */ /* 0x000fe20007ffe0ff */
[----:B------:R-:W-:-:S04]  /*ea30*/  FMUL.FTZ R25, R25, c[0x0][0x2ec] ;  /* 0x0000bb0019197a20 */ /* 0x000fc80000410000 */
[----:B------:R-:W1:Y:S01]  /*ea40*/  MUFU.TANH R49, R49 ;  /* 0x0000003100317308 */ /* 0x000e620000002400 */
[----:B------:R-:W-:Y:S01]  /*ea50*/  FMUL.FTZ R27, R27, c[0x0][0x2ec] ;  /* 0x0000bb001b1b7a20 */ /* 0x000fe20000410000 */
[----:B------:R-:W-:-:S06]  /*ea60*/  FSEL R93, R195, -INF , !P4 ;  /* 0xff800000c35d7808 */ /* 0x000fcc0006000000 */
[----:B------:R-:W1:Y:S01]  /*ea70*/  MUFU.TANH R51, R51 ;  /* 0x0000003300337308 */ /* 0x000e620000002400 */
[----:B------:R-:W-:Y:S01]  /*ea80*/  FMUL.FTZ R35, R35, c[0x0][0x2ec] ;  /* 0x0000bb0023237a20 */ /* 0x000fe20000410000 */
[----:B------:R-:W-:Y:S02]  /*ea90*/  FSEL R95, R193, -INF , !P2 ;  /* 0xff800000c15f7808 */ /* 0x000fe40005000000 */
[----:B------:R-:W-:Y:S02]  /*eaa0*/  FSEL R97, R182, -INF , !P6 ;  /* 0xff800000b6617808 */ /* 0x000fe40007000000 */
[----:B------:R-:W-:Y:S02]  /*eab0*/  FSEL R99, R180, -INF , !P3 ;  /* 0xff800000b4637808 */ /* 0x000fe40005800000 */
[----:B------:R-:W1:Y:S01]  /*eac0*/  MUFU.TANH R41, R41 ;  /* 0x0000002900297308 */ /* 0x000e620000002400 */
[C---:B------:R-:W-:Y:S02]  /*ead0*/  ISETP.GE.AND P4, PT, R4.reuse, R6, PT ;  /* 0x000000060400720c */ /* 0x040fe40003f86270 */
[----:B------:R-:W-:-:S02]  /*eae0*/  ISETP.GE.AND P2, PT, R4, R5, PT ;  /* 0x000000050400720c */ /* 0x000fc40003f46270 */
[----:B------:R-:W-:-:S03]  /*eaf0*/  ISETP.GE.AND P6, PT, R2, R6, PT ;  /* 0x000000060200720c */ /* 0x000fc60003fc6270 */
[----:B------:R-:W2:Y:S01]  /*eb00*/  MUFU.TANH R43, R43 ;  /* 0x0000002b002b7308 */ /* 0x000ea20000002400 */
[----:B------:R-:W-:Y:S01]  /*eb10*/  ISETP.GE.AND P3, PT, R2, R5, PT ;  /* 0x000000050200720c */ /* 0x000fe20003f66270 */
[----:B------:R-:W-:Y:S01]  /*eb20*/  FMUL.FTZ R45, R45, c[0x0][0x2ec] ;  /* 0x0000bb002d2d7a20 */ /* 0x000fe20000410000 */
[C---:B------:R-:W-:Y:S02]  /*eb30*/  IADD3 R4, R0.reuse, 0xb1, RZ ;  /* 0x000000b100047810 */ /* 0x040fe40007ffe0ff */
[----:B------:R-:W-:-:S03]  /*eb40*/  IADD3 R2, R0, 0xb9, RZ ;  /* 0x000000b900027810 */ /* 0x000fc60007ffe0ff */
[----:B------:R-:W4:Y:S01]  /*eb50*/  MUFU.TANH R57, R57 ;  /* 0x0000003900397308 */ /* 0x000f220000002400 */
[----:B-1----:R-:W-:-:S07]  /*eb60*/  FSEL R98, R69, -INF , !P4 ;  /* 0xff80000045627808 */ /* 0x002fce0006000000 */
[----:B------:R-:W1:Y:S01]  /*eb70*/  MUFU.TANH R59, R59 ;  /* 0x0000003b003b7308 */ /* 0x000e620000002400 */
[----:B--2---:R-:W-:Y:S02]  /*eb80*/  FSEL R100, R71, -INF , !P2 ;  /* 0xff80000047647808 */ /* 0x004fe40005000000 */
[----:B---3--:R-:W-:Y:S02]  /*eb90*/  FSEL R101, R65, -INF , !P5 ;  /* 0xff80000041657808 */ /* 0x008fe40006800000 */
[----:B----4-:R-:W-:-:S03]  /*eba0*/  FSEL R102, R67, -INF , !P1 ;  /* 0xff80000043667808 */ /* 0x010fc60004800000 */
[----:B------:R-:W2:Y:S01]  /*ebb0*/  MUFU.TANH R33, R33 ;  /* 0x0000002100217308 */ /* 0x000ea20000002400 */
[CC--:B------:R-:W-:Y:S02]  /*ebc0*/  ISETP.GE.AND P4, PT, R4.reuse, R6.reuse, PT ;  /* 0x000000060400720c */ /* 0x0c0fe40003f86270 */
[----:B------:R-:W-:Y:S02]  /*ebd0*/  ISETP.GE.AND P2, PT, R4, R5, PT ;  /* 0x000000050400720c */ /* 0x000fe40003f46270 */
[----:B------:R-:W-:-:S03]  /*ebe0*/  ISETP.GE.AND P5, PT, R2, R6, PT ;  /* 0x000000060200720c */ /* 0x000fc60003fa6270 */
[----:B------:R-:W3:Y:S01]  /*ebf0*/  MUFU.TANH R25, R25 ;  /* 0x0000001900197308 */ /* 0x000ee20000002400 */
[----:B------:R-:W-:Y:S01]  /*ec00*/  ISETP.GE.AND P1, PT, R2, R5, PT ;  /* 0x000000050200720c */ /* 0x000fe20003f26270 */
[----:B------:R-:W-:Y:S01]  /*ec10*/  FMUL.FTZ R17, R17, c[0x0][0x2ec] ;  /* 0x0000bb0011117a20 */ /* 0x000fe20000410000 */
[C---:B------:R-:W-:Y:S02]  /*ec20*/  IADD3 R4, R0.reuse, 0xc1, RZ ;  /* 0x000000c100047810 */ /* 0x040fe40007ffe0ff */
[----:B------:R-:W-:-:S03]  /*ec30*/  IADD3 R2, R0, 0xc9, RZ ;  /* 0x000000c900027810 */ /* 0x000fc60007ffe0ff */
[----:B------:R-:W4:Y:S01]  /*ec40*/  MUFU.TANH R27, R27 ;  /* 0x0000001b001b7308 */ /* 0x000f220000002400 */
[----:B------:R-:W-:Y:S02]  /*ec50*/  FSEL R61, R61, -INF , !P6 ;  /* 0xff8000003d3d7808 */ /* 0x000fe40007000000 */
[----:B------:R-:W-:-:S05]  /*ec60*/  FSEL R63, R63, -INF , !P3 ;  /* 0xff8000003f3f7808 */ /* 0x000fca0005800000 */
[----:B------:R-:W1:Y:S01]  /*ec70*/  MUFU.TANH R35, R35 ;  /* 0x0000002300237308 */ /* 0x000e620000002400 */
[----:B------:R-:W-:Y:S02]  /*ec80*/  FSEL R103, R49, -INF , !P4 ;  /* 0xff80000031677808 */ /* 0x000fe40006000000 */
[----:B------:R-:W-:Y:S02]  /*ec90*/  FSEL R109, R51, -INF , !P2 ;  /* 0xff800000336d7808 */ /* 0x000fe40005000000 */
[----:B------:R-:W-:-:S03]  /*eca0*/  ISETP.GE.AND P6, PT, R4, R6, PT ;  /* 0x000000060400720c */ /* 0x000fc60003fc6270 */
[----:B------:R-:W1:Y:S01]  /*ecb0*/  MUFU.TANH R45, R45 ;  /* 0x0000002d002d7308 */ /* 0x000e620000002400 */
[-C--:B------:R-:W-:Y:S02]  /*ecc0*/  ISETP.GE.AND P3, PT, R4, R5.reuse, PT ;  /* 0x000000050400720c */ /* 0x080fe40003f66270 */
[C---:B------:R-:W-:Y:S02]  /*ecd0*/  ISETP.GE.AND P4, PT, R2.reuse, R6, PT ;  /* 0x000000060200720c */ /* 0x040fe40003f86270 */
[----:B------:R-:W-:Y:S02]  /*ece0*/  ISETP.GE.AND P2, PT, R2, R5, PT ;  /* 0x000000050200720c */ /* 0x000fe40003f46270 */
[C---:B------:R-:W-:Y:S02]  /*ecf0*/  IADD3 R4, R0.reuse, 0xd1, RZ ;  /* 0x000000d100047810 */ /* 0x040fe40007ffe0ff */
[----:B------:R-:W-:Y:S01]  /*ed00*/  IADD3 R2, R0, 0xd9, RZ ;  /* 0x000000d900027810 */ /* 0x000fe20007ffe0ff */
[----:B------:R-:W-:Y:S01]  /*ed10*/  FMUL.FTZ R53, R53, c[0x0][0x2ec] ;  /* 0x0000bb0035357a20 */ /* 0x000fe20000410000 */
[----:B------:R-:W2:Y:S01]  /*ed20*/  MUFU.TANH R17, R17 ;  /* 0x0000001100117308 */ /* 0x000ea20000002400 */
[----:B------:R-:W-:Y:S01]  /*ed30*/  FMUL.FTZ R55, R55, c[0x0][0x2ec] ;  /* 0x0000bb0037377a20 */ /* 0x000fe20000410000 */
[----:B------:R-:W-:-:S02]  /*ed40*/  FSEL R104, R41, -INF , !P5 ;  /* 0xff80000029687808 */ /* 0x000fc40006800000 */
[----:B------:R-:W-:Y:S02]  /*ed50*/  FSEL R116, R43, -INF , !P1 ;  /* 0xff8000002b747808 */ /* 0x000fe40004800000 */
[----:B------:R-:W-:Y:S02]  /*ed60*/  FSEL R118, R57, -INF , !P6 ;  /* 0xff80000039767808 */ /* 0x000fe40007000000 */
[----:B-1----:R-:W-:Y:S02]  /*ed70*/  FSEL R182, R59, -INF , !P3 ;  /* 0xff8000003bb67808 */ /* 0x002fe40005800000 */
[CC--:B------:R-:W-:Y:S02]  /*ed80*/  ISETP.GE.AND P5, PT, R4.reuse, R6.reuse, PT ;  /* 0x000000060400720c */ /* 0x0c0fe40003fa6270 */
[----:B------:R-:W-:Y:S02]  /*ed90*/  ISETP.GE.AND P1, PT, R4, R5, PT ;  /* 0x000000050400720c */ /* 0x000fe40003f26270 */
[----:B------:R-:W-:-:S02]  /*eda0*/  ISETP.GE.AND P6, PT, R2, R6, PT ;  /* 0x000000060200720c */ /* 0x000fc40003fc6270 */
[----:B------:R-:W-:Y:S02]  /*edb0*/  ISETP.GE.AND P3, PT, R2, R5, PT ;  /* 0x000000050200720c */ /* 0x000fe40003f66270 */
[C---:B------:R-:W-:Y:S02]  /*edc0*/  IADD3 R4, R0.reuse, 0xe1, RZ ;  /* 0x000000e100047810 */ /* 0x040fe40007ffe0ff */
[----:B------:R-:W-:Y:S01]  /*edd0*/  IADD3 R2, R0, 0xe9, RZ ;  /* 0x000000e900027810 */ /* 0x000fe20007ffe0ff */
[----:B------:R-:W-:Y:S01]  /*ede0*/  FMUL.FTZ R47, R47, c[0x0][0x2ec] ;  /* 0x0000bb002f2f7a20 */ /* 0x000fe20000410000 */
[----:B------:R-:W1:Y:S01]  /*edf0*/  MUFU.TANH R53, R53 ;  /* 0x0000003500357308 */ /* 0x000e620000002400 */
[----:B------:R-:W-:Y:S01]  /*ee00*/  FMUL.FTZ R29, R29, c[0x0][0x2ec] ;  /* 0x0000bb001d1d7a20 */ /* 0x000fe20000410000 */
[----:B--2---:R-:W-:Y:S01]  /*ee10*/  FSEL R180, R33, -INF , !P4 ;  /* 0xff80000021b47808 */ /* 0x004fe20006000000 */
[----:B------:R-:W-:Y:S01]  /*ee20*/  FMUL.FTZ R31, R31, c[0x0][0x2ec] ;  /* 0x0000bb001f1f7a20 */ /* 0x000fe20000410000 */
[----:B---3--:R-:W-:-:S02]  /*ee30*/  FSEL R187, R25, -INF , !P5 ;  /* 0xff80000019bb7808 */ /* 0x008fc40006800000 */
[----:B----4-:R-:W-:Y:S02]  /*ee40*/  FSEL R193, R27, -INF , !P1 ;  /* 0xff8000001bc17808 */ /* 0x010fe40004800000 */
[----:B------:R-:W2:Y:S01]  /*ee50*/  MUFU.TANH R55, R55 ;  /* 0x0000003700377308 */ /* 0x000ea20000002400 */
[-C--:B------:R-:W-:Y:S02]  /*ee60*/  ISETP.GE.AND P4, PT, R4, R6.reuse, PT ;  /* 0x000000060400720c */ /* 0x080fe40003f86270 */
[C---:B------:R-:W-:Y:S02]  /*ee70*/  ISETP.GE.AND P5, PT, R2.reuse, R6, PT ;  /* 0x000000060200720c */ /* 0x040fe40003fa6270 */
[-C--:B------:R-:W-:Y:S02]  /*ee80*/  ISETP.GE.AND P1, PT, R2, R5.reuse, PT ;  /* 0x000000050200720c */ /* 0x080fe40003f26270 */
[----:B------:R-:W-:Y:S02]  /*ee90*/  FSEL R186, R35, -INF , !P2 ;  /* 0xff80000023ba7808 */ /* 0x000fe40005000000 */
[----:B------:R-:W-:Y:S01]  /*eea0*/  IADD3 R2, R0, 0xf1, RZ ;  /* 0x000000f100027810 */ /* 0x000fe20007ffe0ff */
[----:B------:R-:W-:Y:S01]  /*eeb0*/  FMUL.FTZ R9, R19, c[0x0][0x2ec] ;  /* 0x0000bb0013097a20 */ /* 0x000fe20000410000 */
[----:B------:R-:W-:Y:S01]  /*eec0*/  ISETP.GE.AND P2, PT, R4, R5, PT ;  /* 0x000000050400720c */ /* 0x000fe20003f46270 */
[----:B------:R-:W-:Y:S01]  /*eed0*/  FMUL.FTZ R8, R13, c[0x0][0x2ec] ;  /* 0x0000bb000d087a20 */ /* 0x000fe20000410000 */
[----:B------:R-:W3:Y:S01]  /*eee0*/  MUFU.TANH R47, R47 ;  /* 0x0000002f002f7308 */ /* 0x000ee20000002400 */
[----:B------:R-:W-:Y:S01]  /*eef0*/  FMUL.FTZ R4, R15, c[0x0][0x2ec] ;  /* 0x0000bb000f047a20 */ /* 0x000fe20000410000 */
[----:B------:R-:W-:-:S02]  /*ef00*/  FSEL R198, R45, -INF , !P4 ;  /* 0xff8000002dc67808 */ /* 0x000fc40006000000 */
[----:B------:R-:W-:-:S04]  /*ef10*/  ISETP.GE.AND P4, PT, R2, R6, PT ;  /* 0x000000060200720c */ /* 0x000fc80003f86270 */
[----:B------:R-:W4:Y:S01]  /*ef20*/  MUFU.TANH R29, R29 ;  /* 0x0000001d001d7308 */ /* 0x000f220000002400 */
[----:B------:R-:W-:-:S07]  /*ef30*/  FSEL R207, R17, -INF , !P4 ;  /* 0xff80000011cf7808 */ /* 0x000fce0006000000 */
[----:B------:R-:W2:Y:S01]  /*ef40*/  MUFU.TANH R31, R31 ;  /* 0x0000001f001f7308 */ /* 0x000ea20000002400 */
[----:B------:R-:W-:-:S07]  /*ef50*/  ISETP.GT.AND P4, PT, R249, R248, PT ;  /* 0x000000f8f900720c */ /* 0x000fce0003f84270 */
[----:B------:R-:W3:Y:S01]  /*ef60*/  MUFU.TANH R9, R9 ;  /* 0x0000000900097308 */ /* 0x000ee20000002400 */
[----:B-1----:R-:W-:-:S07]  /*ef70*/  FSEL R190, R53, -INF , !P6 ;  /* 0xff80000035be7808 */ /* 0x002fce0007000000 */
[----:B------:R-:W1:Y:S01]  /*ef80*/  MUFU.TANH R8, R8 ;  /* 0x0000000800087308 */ /* 0x000e620000002400 */
[----:B--2---:R-:W-:-:S07]  /*ef90*/  FSEL R195, R55, -INF , !P3 ;  /* 0xff80000037c37808 */ /* 0x004fce0005800000 */
[----:B------:R-:W2:Y:S01]  /*efa0*/  MUFU.TANH R4, R4 ;  /* 0x0000000400047308 */ /* 0x000ea20000002400 */
[----:B------:R-:W-:Y:S01]  /*efb0*/  BAR.SYNC.DEFER_BLOCKING 0x0 ;  /* 0x0000000000007b1d */ /* 0x000fe20000010000 */
[C---:B------:R-:W-:Y:S02]  /*efc0*/  ISETP.GE.AND P6, PT, R0.reuse, R6, PT ;  /* 0x000000060000720c */ /* 0x040fe40003fc6270 */
[C---:B------:R-:W-:Y:S02]  /*efd0*/  ISETP.GE.AND P3, PT, R0.reuse, R5, PT ;  /* 0x000000050000720c */ /* 0x040fe40003f66270 */
[----:B------:R-:W-:Y:S02]  /*efe0*/  IADD3 R0, R0, 0xf9, RZ ;  /* 0x000000f900007810 */ /* 0x000fe40007ffe0ff */
[----:B---3--:R-:W-:Y:S02]  /*eff0*/  FSEL R202, R47, -INF , !P2 ;  /* 0xff8000002fca7808 */ /* 0x008fe40005000000 */
[----:B----4-:R-:W-:-:S02]  /*f000*/  FSEL R200, R29, -INF , !P5 ;  /* 0xff8000001dc87808 */ /* 0x010fc40006800000 */
[----:B------:R-:W-:Y:S02]  /*f010*/  FSEL R204, R31, -INF , !P1 ;  /* 0xff8000001fcc7808 */ /* 0x000fe40004800000 */
[-C--:B------:R-:W-:Y:S02]  /*f020*/  ISETP.GE.AND P2, PT, R2, R5.reuse, PT ;  /* 0x000000050200720c */ /* 0x080fe40003f46270 */
[C---:B------:R-:W-:Y:S02]  /*f030*/  ISETP.GE.AND P5, PT, R0.reuse, R6, PT ;  /* 0x000000060000720c */ /* 0x040fe40003fa6270 */
[----:B------:R-:W-:Y:S02]  /*f040*/  ISETP.GE.AND P1, PT, R0, R5, PT ;  /* 0x000000050000720c */ /* 0x000fe40003f26270 */
[----:B------:R-:W-:Y:S02]  /*f050*/  FSEL R211, R9, -INF , !P2 ;  /* 0xff80000009d37808 */ /* 0x000fe40005000000 */
[----:B------:R-:W-:-:S02]  /*f060*/  FSEL R24, R250, -INF , !P6 ;  /* 0xff800000fa187808 */ /* 0x000fc40007000000 */
[----:B-1----:R-:W-:Y:S02]  /*f070*/  FSEL R209, R8, -INF , !P5 ;  /* 0xff80000008d17808 */ /* 0x002fe40006800000 */
        /* <DEDUP_REMOVED lines=63> */
.L_x_3456:
[----:B------:R-:W-:-:S04]  /*f470*/  ULEA UR5, -UR6, URZ, 0x8 ;  /* 0x0000003f06057291 */ /* 0x000fc8000f8e413f */
[----:B------:R-:W-:Y:S02]  /*f480*/  USHF.R.S32.HI UR4, URZ, 0x1f, UR5 ;  /* 0x0000001f3f047899 */ /* 0x000fe40008011405 */
[----:B------:R-:W-:-:S04]  /*f490*/  MOV R4, UR5 ;  /* 0x0000000500047c02 */ /* 0x000fc80008000f00 */
[----:B------:R-:W-:Y:S02]  /*f4a0*/  MOV R0, UR4 ;  /* 0x0000000400007c02 */ /* 0x000fe40008000f00 */
.L_x_3457:
[----:B-----5:R-:W-:Y:S01]  /*f4b0*/  IADD3 R4, P1, R128, R4, RZ ;  /* 0x0000000480047210 */ /* 0x020fe20007f3e0ff */
        /* <DEDUP_REMOVED lines=61> */
.L_x_3455:
        /* <DEDUP_REMOVED lines=163> */
[----:B------:R3:W-:Y:S01]  /*102c0*/  MUFU.EX2 R59, R4 ;  /* 0x00000004003b7308 */ /* 0x0007e20000000800 */
        /* <DEDUP_REMOVED lines=9> */
[----:B------:R-:W-:-:S02]  /*10360*/  FMUL.FTZ R156, R156, R68 ;  /* 0x000000449c9c7220 */ /* 0x000fc40000410000 */
[-C--:B------:R-:W-:Y:S02]  /*10370*/  FMUL.FTZ R157, R157, R68.reuse ;  /* 0x000000449d9d7220 */ /* 0x080fe40000410000 */
[----:B---3--:R-:W-:Y:S02]  /*10380*/  FFMA.FTZ R4, R25, c[0x0][0x23c], -R0 ;  /* 0x00008f0019047a23 */ /* 0x008fe40000010800 */
[----:B------:R-:W-:Y:S02]  /*10390*/  FMUL.FTZ R136, R136, R68 ;  /* 0x0000004488887220 */ /* 0x000fe40000410000 */
[----:B------:R2:W-:Y:S01]  /*103a0*/  MUFU.EX2 R248, R4 ;  /* 0x0000000400f87308 */ /* 0x0005e20000000800 */
[----:B-1----:R-:W-:Y:S01]  /*103b0*/  FFMA.FTZ R3, R105, c[0x0][0x23c], -R2 ;  /* 0x00008f0069037a23 */ /* 0x002fe20000010802 */
[----:B------:R-:W-:Y:S01]  /*103c0*/  MOV R105, R13 ;  /* 0x0000000d00697202 */ /* 0x000fe20000000f00 */
[-C--:B----4-:R-:W-:Y:S01]  /*103d0*/  FMUL.FTZ R146, R146, R69.reuse ;  /* 0x0000004592927220 */ /* 0x090fe20000410000 */
[----:B------:R-:W1:Y:S01]  /*103e0*/  LDSM.16.MT88.4 R12, [R212+0xa000] ;  /* 0x00a00000d40c783b */ /* 0x000e620000004200 */
[----:B------:R-:W-:Y:S01]  /*103f0*/  FMUL.FTZ R147, R147, R69 ;  /* 0x0000004593937220 */ /* 0x000fe20000410000 */
[----:B------:R-:W-:Y:S01]  /*10400*/  F2FP.PACK_AB R6, R59, R105 ;  /* 0x000000693b06723e */ /* 0x000fe200000000ff */
[-C--:B------:R-:W-:Y:S01]  /*10410*/  FMUL.FTZ R150, R150, R69.reuse ;  /* 0x0000004596967220 */ /* 0x080fe20000410000 */
[----:B------:R3:W-:Y:S01]  /*10420*/  MUFU.EX2 R28, R3 ;  /* 0x00000003001c7308 */ /* 0x0007e20000000800 */
[----:B------:R-:W-:-:S02]  /*10430*/  FMUL.FTZ R151, R151, R69 ;  /* 0x0000004597977220 */ /* 0x000fc40000410000 */
[-C--:B------:R-:W-:Y:S02]  /*10440*/  FMUL.FTZ R154, R154, R69.reuse ;  /* 0x000000459a9a7220 */ /* 0x080fe40000410000 */
[-C--:B------:R-:W-:Y:S02]  /*10450*/  FMUL.FTZ R155, R155, R69.reuse ;  /* 0x000000459b9b7220 */ /* 0x080fe40000410000 */
[-C--:B------:R-:W-:Y:S02]  /*10460*/  FMUL.FTZ R158, R158, R69.reuse ;  /* 0x000000459e9e7220 */ /* 0x080fe40000410000 */
[----:B--2---:R-:W-:Y:S02]  /*10470*/  FFMA.FTZ R4, R30, c[0x0][0x23c], -R0 ;  /* 0x00008f001e047a23 */ /* 0x004fe40000010800 */
[----:B------:R-:W-:Y:S02]  /*10480*/  FMUL.FTZ R159, R159, R69 ;  /* 0x000000459f9f7220 */ /* 0x000fe40000410000 */
[----:B------:R-:W2:Y:S01]  /*10490*/  MUFU.EX2 R129, R4 ;  /* 0x0000000400817308 */ /* 0x000ea20000000800 */
[----:B------:R-:W-:-:S02]  /*104a0*/  FMUL.FTZ R137, R137, R68 ;  /* 0x0000004489897220 */ /* 0x000fc40000410000 */
[----:B---3--:R-:W-:Y:S02]  /*104b0*/  FFMA.FTZ R3, R34, c[0x0][0x23c], -R2 ;  /* 0x00008f0022037a23 */ /* 0x008fe40000010802 */
[-C--:B------:R-:W-:Y:S02]  /*104c0*/  FMUL.FTZ R138, R138, R69.reuse ;  /* 0x000000458a8a7220 */ /* 0x080fe40000410000 */
[-C--:B------:R-:W-:Y:S01]  /*104d0*/  FMUL.FTZ R139, R139, R69.reuse ;  /* 0x000000458b8b7220 */ /* 0x080fe20000410000 */
[----:B------:R3:W-:Y:S01]  /*104e0*/  MUFU.EX2 R43, R3 ;  /* 0x00000003002b7308 */ /* 0x0007e20000000800 */
[-C--:B------:R-:W-:Y:S02]  /*104f0*/  FMUL.FTZ R140, R140, R68.reuse ;  /* 0x000000448c8c7220 */ /* 0x080fe40000410000 */
[----:B------:R-:W-:Y:S02]  /*10500*/  FMUL.FTZ R141, R141, R68 ;  /* 0x000000448d8d7220 */ /* 0x000fe40000410000 */
[----:B------:R-:W-:-:S02]  /*10510*/  FMUL.FTZ R142, R142, R69 ;  /* 0x000000458e8e7220 */ /* 0x000fc40000410000 */
[-C--:B------:R-:W-:Y:S01]  /*10520*/  FMUL.FTZ R143, R143, R69.reuse ;  /* 0x000000458f8f7220 */ /* 0x080fe20000410000 */
[----:B--2---:R-:W-:Y:S01]  /*10530*/  F2FP.PACK_AB R5, R129, R248 ;  /* 0x000000f88105723e */ /* 0x004fe200000000ff */
[----:B------:R-:W-:Y:S02]  /*10540*/  FFMA.FTZ R4, R73, c[0x0][0x23c], -R0 ;  /* 0x00008f0049047a23 */ /* 0x000fe40000010800 */
[-C--:B------:R-:W-:Y:S02]  /*10550*/  FMUL.FTZ R160, R160, R68.reuse ;  /* 0x00000044a0a07220 */ /* 0x080fe40000410000 */
[----:B------:R2:W-:Y:S01]  /*10560*/  MUFU.EX2 R246, R4 ;  /* 0x0000000400f67308 */ /* 0x0005e20000000800 */
[----:B------:R-:W-:Y:S02]  /*10570*/  FMUL.FTZ R161, R161, R68 ;  /* 0x00000044a1a17220 */ /* 0x000fe40000410000 */
[----:B---3--:R-:W-:Y:S02]  /*10580*/  FFMA.FTZ R3, R106, c[0x0][0x23c], -R2 ;  /* 0x00008f006a037a23 */ /* 0x008fe40000010802 */
[----:B------:R-:W-:-:S02]  /*10590*/  FMUL.FTZ R162, R162, R69 ;  /* 0x00000045a2a27220 */ /* 0x000fc40000410000 */
[-C--:B------:R-:W-:Y:S01]  /*105a0*/  FMUL.FTZ R163, R163, R69.reuse ;  /* 0x00000045a3a37220 */ /* 0x080fe20000410000 */
[----:B------:R3:W-:Y:S01]  /*105b0*/  MUFU.EX2 R49, R3 ;  /* 0x0000000300317308 */ /* 0x0007e20000000800 */
[-C--:B------:R-:W-:Y:S02]  /*105c0*/  FMUL.FTZ R164, R164, R68.reuse ;  /* 0x00000044a4a47220 */ /* 0x080fe40000410000 */
[----:B------:R-:W-:Y:S02]  /*105d0*/  FMUL.FTZ R165, R165, R68 ;  /* 0x00000044a5a57220 */ /* 0x000fe40000410000 */
[-C--:B------:R-:W-:Y:S02]  /*105e0*/  FMUL.FTZ R166, R166, R69.reuse ;  /* 0x00000045a6a67220 */ /* 0x080fe40000410000 */
[----:B------:R-:W-:Y:S02]  /*105f0*/  FMUL.FTZ R167, R167, R69 ;  /* 0x00000045a7a77220 */ /* 0x000fe40000410000 */
[----:B--2---:R-:W-:-:S04]  /*10600*/  FFMA.FTZ R4, R32, c[0x0][0x23c], -R0 ;  /* 0x00008f0020047a23 */ /* 0x004fc80000010800 */
[----:B------:R2:W4:Y:S01]  /*10610*/  MUFU.EX2 R57, R4 ;  /* 0x0000000400397308 */ /* 0x0005220000000800 */
[----:B---3--:R-:W-:Y:S01]  /*10620*/  FFMA.FTZ R3, R40, c[0x0][0x23c], -R2 ;  /* 0x00008f0028037a23 */ /* 0x008fe20000010802 */
[----:B--2---:R-:W-:Y:S02]  /*10630*/  F2FP.PACK_AB R4, R41, R245 ;  /* 0x000000f52904723e */ /* 0x004fe400000000ff */
[----:B----4-:R-:W-:-:S07]  /*10640*/  F2FP.PACK_AB R7, R57, R246 ;  /* 0x000000f63907723e */ /* 0x010fce00000000ff */
[C---:B------:R-:W-:Y:S01]  /*10650*/  HMMA.16816.F32 R32, R4.reuse, R20, R144 ;  /* 0x000000140420723c */ /* 0x040fe20000001890 */
[----:B------:R2:W-:Y:S07]  /*10660*/  MUFU.EX2 R144, R3 ;  /* 0x0000000300907308 */ /* 0x0005ee0000000800 */
[C---:B------:R-:W-:Y:S01]  /*10670*/  HMMA.16816.F32 R44, R4.reuse, R22, R148 ;  /* 0x00000016042c723c */ /* 0x040fe20000001894 */
[----:B------:R-:W3:Y:S07]  /*10680*/  LDSM.16.MT88.4 R20, [R135+0xa800] ;  /* 0x00a800008714783b */ /* 0x000eee0000004200 */
[----:B-1----:R-:W-:Y:S01]  /*10690*/  HMMA.16816.F32 R52, R4, R12, R152 ;  /* 0x0000000c0434723c */ /* 0x002fe20000001898 */
[----:B--2---:R-:W-:Y:S01]  /*106a0*/  FFMA.FTZ R3, R108, c[0x0][0x23c], -R0 ;  /* 0x00008f006c037a23 */ /* 0x004fe20000010800 */
[----:B------:R-:W-:-:S02]  /*106b0*/  MOV R108, R28 ;  /* 0x0000001c006c7202 */ /* 0x000fc40000000f00 */
[----:B------:R-:W1:Y:S01]  /*106c0*/  LDSM.16.MT88.4 R28, [R214+0xa800] ;  /* 0x00a80000d61c783b */ /* 0x000e620000004200 */
[----:B------:R2:W-:Y:S03]  /*106d0*/  MUFU.EX2 R148, R3 ;  /* 0x0000000300947308 */ /* 0x0005e60000000800 */
[C---:B------:R-:W-:Y:S01]  /*106e0*/  HMMA.16816.F32 R156, R4.reuse, R14, R156 ;  /* 0x0000000e049c723c */ /* 0x040fe2000000189c */
[----:B------:R-:W4:Y:S07]  /*106f0*/  LDSM.16.MT88.4 R12, [R212+0xa800] ;  /* 0x00a80000d40c783b */ /* 0x000f2e0000004200 */
[----:B------:R-:W-:Y:S01]  /*10700*/  HMMA.16816.F32 R24, R4, R8, R136 ;  /* 0x000000080418723c */ /* 0x000fe20000001888 */
[----:B--2---:R-:W-:-:S06]  /*10710*/  FFMA.FTZ R3, R42, c[0x0][0x23c], -R0 ;  /* 0x00008f002a037a23 */ /* 0x004fcc0000010800 */
[----:B------:R-:W-:Y:S01]  /*10720*/  MOV R139, R246 ;  /* 0x000000f6008b7202 */ /* 0x000fe20000000f00 */
[C---:B------:R-:W-:Y:S01]  /*10730*/  HMMA.16816.F32 R36, R4.reuse, R10, R140 ;  /* 0x0000000a0424723c */ /* 0x040fe2000000188c */
[----:B------:R2:W1:Y:S01]  /*10740*/  MUFU.EX2 R40, R3 ;  /* 0x0000000300287308 */ /* 0x0004620000000800 */
[----:B------:R-:W3:Y:S05]  /*10750*/  LDSM.16.MT88.4 R8, [R213+0xa800] ;  /* 0x00a80000d508783b */ /* 0x000eea0000004200 */
[----:B------:R-:W-:Y:S01]  /*10760*/  MOV R141, R57 ;  /* 0x00000039008d7202 */ /* 0x000fe20000000f00 */
[C---:B------:R-:W-:Y:S08]  /*10770*/  HMMA.16816.F32 R160, R4.reuse, R16, R160 ;  /* 0x0000001004a0723c */ /* 0x040ff000000018a0 */
[----:B------:R-:W-:Y:S01]  /*10780*/  HMMA.16816.F32 R16, R4, R18, R164 ;  /* 0x000000120410723c */ /* 0x000fe200000018a4 */
[----:B--2---:R-:W-:-:S04]  /*10790*/  FFMA.FTZ R3, R110, c[0x0][0x23c], -R0 ;  /* 0x00008f006e037a23 */ /* 0x004fc80000010800 */
[----:B------:R2:W-:Y:S02]  /*107a0*/  MUFU.EX2 R51, R3 ;  /* 0x0000000300337308 */ /* 0x0005e40000000800 */
[----:B------:R-:W-:Y:S02]  /*107b0*/  F2FP.PACK_AB R4, R43, R108 ;  /* 0x0000006c2b04723e */ /* 0x000fe400000000ff */
[----:B-1----:R-:W-:Y:S02]  /*107c0*/  F2FP.PACK_AB R5, R40, R148 ;  /* 0x000000942805723e */ /* 0x002fe400000000ff */
[----:B------:R-:W-:Y:S01]  /*107d0*/  F2FP.PACK_AB R6, R144, R49 ;  /* 0x000000319006723e */ /* 0x000fe200000000ff */
[----:B--2---:R-:W-:-:S04]  /*107e0*/  FFMA.FTZ R3, R48, c[0x0][0x23c], -R0 ;  /* 0x00008f0030037a23 */ /* 0x004fc80000010800 */
        /* <DEDUP_REMOVED lines=11> */
[----:B------:R-:W2:Y:S01]  /*108a0*/  LDSM.16.MT88.4 R28, [R214+0xb000] ;  /* 0x00b00000d61c783b */ /* 0x000ea20000004200 */
[----:B-1----:R-:W-:-:S06]  /*108b0*/  FFMA.FTZ R3, R112, c[0x0][0x23c], -R2 ;  /* 0x00008f0070037a23 */ /* 0x002fcc0000010802 */
[C---:B----4-:R-:W-:Y:S01]  /*108c0*/  HMMA.16816.F32 R52, R4.reuse, R12, R52 ;  /* 0x0000000c0434723c */ /* 0x050fe20000001834 */
[----:B------:R-:W-:Y:S01]  /*108d0*/  MOV R112, R51 ;  /* 0x0000003300707202 */ /* 0x000fe20000000f00 */
        /* <DEDUP_REMOVED lines=13> */
[----:B-1----:R-:W-:-:S06]  /*109b0*/  FFMA.FTZ R3, R58, c[0x0][0x23c], -R0 ;  /* 0x00008f003a037a23 */ /* 0x002fcc0000010800 */
        /* <DEDUP_REMOVED lines=17> */
[----:B------:R1:W-:Y:S02]  /*10ad0*/  MUFU.EX2 R138, R3 ;  /* 0x00000003008a7308 */ /* 0x0003e40000000800 */
[C---:B------:R-:W-:Y:S08]  /*10ae0*/  HMMA.16816.F32 R32, R4.reuse, R28, R32 ;  /* 0x0000001c0420723c */ /* 0x040ff00000001820 */
[----:B------:R-:W-:Y:S01]  /*10af0*/  HMMA.16816.F32 R44, R4, R30, R44 ;  /* 0x0000001e042c723c */ /* 0x000fe2000000182c */
[----:B------:R-:W3:Y:S01]  /*10b00*/  LDSM.16.MT88.4 R28, [R214+0xb800] ;  /* 0x00b80000d61c783b */ /* 0x000ee20000004200 */
[----:B-1----:R-:W-:-:S06]  /*10b10*/  FFMA.FTZ R3, R122, c[0x0][0x23c], -R2 ;  /* 0x00008f007a037a23 */ /* 0x002fcc0000010802 */
[C---:B----4-:R-:W-:Y:S01]  /*10b20*/  HMMA.16816.F32 R52, R4.reuse, R12, R52 ;  /* 0x0000000c0434723c */ /* 0x050fe20000001834 */
[----:B------:R-:W-:Y:S01]  /*10b30*/  MOV R122, R41 ;  /* 0x00000029007a7202 */ /* 0x000fe20000000f00 */
[----:B------:R1:W-:Y:S06]  /*10b40*/  MUFU.EX2 R252, R3 ;  /* 0x0000000300fc7308 */ /* 0x0003ec0000000800 */
[C---:B------:R-:W-:Y:S01]  /*10b50*/  HMMA.16816.F32 R64, R4.reuse, R14, R64 ;  /* 0x0000000e0440723c */ /* 0x040fe20000001840 */
[----:B------:R-:W4:Y:S07]  /*10b60*/  LDSM.16.MT88.4 R12, [R212+0xb800] ;  /* 0x00b80000d40c783b */ /* 0x000f2e0000004200 */
[----:B------:R-:W-:Y:S01]  /*10b70*/  HMMA.16816.F32 R160, R4, R8, R160 ;  /* 0x0000000804a0723c */ /* 0x000fe200000018a0 */
[----:B-1----:R-:W-:Y:S01]  /*10b80*/  FFMA.FTZ R3, R72, c[0x0][0x23c], -R2 ;  /* 0x00008f0048037a23 */ /* 0x002fe20000010802 */
[----:B------:R-:W-:-:S03]  /*10b90*/  MOV R72, R137 ;  /* 0x0000008900487202 */ /* 0x000fc60000000f00 */
[----:B------:R1:W1:Y:S03]  /*10ba0*/  MUFU.EX2 R251, R3 ;  /* 0x0000000300fb7308 */ /* 0x0002660000000800 */
[----:B------:R-:W-:Y:S01]  /*10bb0*/  HMMA.16816.F32 R16, R4, R10, R16 ;  /* 0x0000000a0410723c */ /* 0x000fe20000001810 */
[----:B------:R-:W2:Y:S01]  /*10bc0*/  LDSM.16.MT88.4 R8, [R213+0xb800] ;  /* 0x00b80000d508783b */ /* 0x000ea20000004200 */
[----:B-1----:R-:W-:-:S05]  /*10bd0*/  FFMA.FTZ R3, R123, c[0x0][0x23c], -R0 ;  /* 0x00008f007b037a23 */ /* 0x002fca0000010800 */
[----:B------:R-:W-:Y:S01]  /*10be0*/  F2FP.PACK_AB R6, R251, R252 ;  /* 0x000000fcfb06723e */ /* 0x000fe200000000ff */
[----:B------:R1:W-:Y:S02]  /*10bf0*/  MUFU.EX2 R250, R3 ;  /* 0x0000000300fa7308 */ /* 0x0003e40000000800 */
[----:B-1----:R-:W-:Y:S01]  /*10c00*/  FFMA.FTZ R3, R74, c[0x0][0x23c], -R0 ;  /* 0x00008f004a037a23 */ /* 0x002fe20000010800 */
[----:B------:R-:W-:Y:S02]  /*10c10*/  MOV R74, R138 ;  /* 0x0000008a004a7202 */ /* 0x000fe40000000f00 */
[----:B------:R-:W-:-:S03]  /*10c20*/  MOV R138, R59 ;  /* 0x0000003b008a7202 */ /* 0x000fc60000000f00 */
[----:B------:R1:W1:Y:S01]  /*10c30*/  MUFU.EX2 R249, R3 ;  /* 0x0000000300f97308 */ /* 0x0002620000000800 */
[----:B------:R-:W-:Y:S01]  /*10c40*/  F2FP.PACK_AB R4, R74, R70 ;  /* 0x000000464a04723e */ /* 0x000fe200000000ff */
[----:B-1----:R-:W-:Y:S01]  /*10c50*/  FFMA.FTZ R3, R124, c[0x0][0x23c], -R0 ;  /* 0x00008f007c037a23 */ /* 0x002fe20000010800 */
[----:B------:R-:W-:-:S05]  /*10c60*/  F2FP.PACK_AB R5, R249, R250 ;  /* 0x000000faf905723e */ /* 0x000fca00000000ff */
[----:B------:R1:W-:Y:S02]  /*10c70*/  MUFU.EX2 R248, R3 ;  /* 0x0000000300f87308 */ /* 0x0003e40000000800 */
[----:B-1----:R-:W-:Y:S01]  /*10c80*/  FFMA.FTZ R3, R75, c[0x0][0x23c], -R0 ;  /* 0x00008f004b037a23 */ /* 0x002fe20000010800 */
[----:B------:R-:W-:-:S05]  /*10c90*/  MOV R75, R141 ;  /* 0x0000008d004b7202 */ /* 0x000fca0000000f00 */
[----:B------:R1:W1:Y:S02]  /*10ca0*/  MUFU.EX2 R247, R3 ;  /* 0x0000000300f77308 */ /* 0x0002640000000800 */
[----:B-1----:R-:W-:Y:S01]  /*10cb0*/  FFMA.FTZ R3, R126, c[0x0][0x23c], -R2 ;  /* 0x00008f007e037a23 */ /* 0x002fe20000010802 */
[----:B------:R-:W-:-:S05]  /*10cc0*/  F2FP.PACK_AB R7, R247, R248 ;  /* 0x000000f8f707723e */ /* 0x000fca00000000ff */
[----:B------:R1:W-:Y:S02]  /*10cd0*/  MUFU.EX2 R167, R3 ;  /* 0x0000000300a77308 */ /* 0x0003e40000000800 */
[C---:B--2---:R-:W-:Y:S08]  /*10ce0*/  HMMA.16816.F32 R56, R4.reuse, R22, R36 ;  /* 0x000000160438723c */ /* 0x044ff00000001824 */
[----:B---3--:R-:W-:Y:S01]  /*10cf0*/  HMMA.16816.F32 R40, R4, R28, R32 ;  /* 0x0000001c0428723c */ /* 0x008fe20000001820 */
[----:B-1----:R-:W-:Y:S01]  /*10d00*/  FFMA.FTZ R3, R76, c[0x0][0x23c], -R2 ;  /* 0x00008f004c037a23 */ /* 0x002fe20000010802 */
[----:B------:R-:W-:-:S03]  /*10d10*/  MOV R76, R120 ;  /* 0x00000078004c7202 */ /* 0x000fc60000000f00 */
[----:B------:R1:W2:Y:S03]  /*10d20*/  MUFU.EX2 R246, R3 ;  /* 0x0000000300f67308 */ /* 0x0002a60000000800 */
[C---:B------:R-:W-:Y:S01]  /*10d30*/  HMMA.16816.F32 R48, R4.reuse, R20, R24 ;  /* 0x000000140430723c */ /* 0x040fe20000001818 */
[----:B------:R-:W3:Y:S04]  /*10d40*/  LDSM.16.MT88.4 R24, [R135+0xc000] ;  /* 0x00c000008718783b */ /* 0x000ee80000004200 */
[----:B------:R-:W-:Y:S03]  /*10d50*/  LDSM.16.MT88.4 R20, [R214+0xc000] ;  /* 0x00c00000d614783b */ /* 0x000fe60000004200 */
[----:B------:R-:W-:Y:S01]  /*10d60*/  HMMA.16816.F32 R36, R4, R30, R44 ;  /* 0x0000001e0424723c */ /* 0x000fe2000000182c */
[----:B-1----:R-:W-:-:S07]  /*10d70*/  FFMA.FTZ R3, R127, c[0x0][0x23c], -R2 ;  /* 0x00008f007f037a23 */ /* 0x002fce0000010802 */
        /* <DEDUP_REMOVED lines=9> */
[----:B------:R-:W3:Y:S01]  /*10e10*/  LDSM.16.MT88.4 R8, [R213+0xc000] ;  /* 0x00c00000d508783b */ /* 0x000ee20000004200 */
[----:B------:R-:W-:Y:S02]  /*10e20*/  MOV R161, R148 ;  /* 0x0000009400a17202 */ /* 0x000fe40000000f00 */
[----:B------:R-:W-:Y:S02]  /*10e30*/  MOV R160, R136 ;  /* 0x0000008800a07202 */ /* 0x000fe40000000f00 */
[----:B------:R-:W-:Y:S02]  /*10e40*/  MOV R163, R111 ;  /* 0x0000006f00a37202 */ /* 0x000fe40000000f00 */
[----:B--2---:R-:W-:-:S02]  /*10e50*/  F2FP.PACK_AB R4, R246, R167 ;  /* 0x000000a7f604723e */ /* 0x004fc400000000ff */
[----:B------:R-:W-:Y:S01]  /*10e60*/  MOV R162, R110 ;  /* 0x0000006e00a27202 */ /* 0x000fe20000000f00 */
[----:B-1----:R-:W-:Y:S01]  /*10e70*/  FFMA.FTZ R3, R131, c[0x0][0x23c], -R0 ;  /* 0x00008f0083037a23 */ /* 0x002fe20000010800 */
[----:B------:R-:W-:-:S03]  /*10e80*/  F2FP.PACK_AB R6, R165, R166 ;  /* 0x000000a6a506723e */ /* 0x000fc600000000ff */
        /* <DEDUP_REMOVED lines=23> */
[C---:B------:R-:W-:Y:S01]  /*11000*/  HMMA.16816.F32 R28, R4.reuse, R8, R28 ;  /* 0x00000008041c723c */ /* 0x040fe2000000181c */
[----:B------:R-:W-:Y:S01]  /*11010*/  MOV R168, R106 ;  /* 0x0000006a00a87202 */ /* 0x000fe20000000f00 */
[----:B------:R1:W-:Y:S06]  /*11020*/  MUFU.EX2 R154, R3 ;  /* 0x00000003009a7308 */ /* 0x0003ec0000000800 */
        /* <DEDUP_REMOVED lines=52> */
[----:B------:R1:W-:Y:S04]  /*11370*/  MUFU.EX2 R144, R3 ;  /* 0x0000000300907308 */ /* 0x0003e80000000800 */
[----:B------:R-:W-:Y:S01]  /*11380*/  FFMA.FTZ R68, R175, R68, R245 ;  /* 0x00000044af447223 */ /* 0x000fe200000100f5 */
[----:B------:R-:W-:-:S03]  /*11390*/  MOV R175, R62 ;  /* 0x0000003e00af7202 */ /* 0x000fc60000000f00 */
[----:B------:R-:W-:Y:S02]  /*113a0*/  FADD.FTZ R68, R86, R68 ;  /* 0x0000004456447221 */ /* 0x000fe40000010000 */
[----:B-1----:R-:W-:Y:S01]  /*113b0*/  FFMA.FTZ R3, R87, c[0x0][0x23c], -R0 ;  /* 0x00008f0057037a23 */ /* 0x002fe20000010800 */
[----:B------:R-:W-:-:S03]  /*113c0*/  MOV R87, R60 ;  /* 0x0000003c00577202 */ /* 0x000fc60000000f00 */
        /* <DEDUP_REMOVED lines=55> */
[----:B------:R-:W-:Y:S01]  /*11740*/  LDSM.16.MT88.4 R28, [R135+0xe800] ;  /* 0x00e80000871c783b */ /* 0x000fe20000004200 */
        /* <DEDUP_REMOVED lines=34> */
[----:B------:R-:W2:Y:S07]  /*11970*/  LDSM.16.MT88.4 R8, [R213+0xe800] ;  /* 0x00e80000d508783b */ /* 0x000eae0000004200 */
[----:B------:R-:W-:Y:S01]  /*11980*/  HMMA.16816.F32 R44, R4, R20, R44 ;  /* 0x00000014042c723c */ /* 0x000fe2000000182c */
[----:B-1----:R-:W-:-:S04]  /*11990*/  FFMA.FTZ R3, R98, c[0x0][0x23c], -R2 ;  /* 0x00008f0062037a23 */ /* 0x002fc80000010802 */
[----:B------:R1:W1:Y:S03]  /*119a0*/  MUFU.EX2 R114, R3 ;  /* 0x0000000300727308 */ /* 0x0002660000000800 */
[----:B------:R-:W-:Y:S01]  /*119b0*/  HMMA.16816.F32 R52, R4, R22, R52 ;  /* 0x000000160434723c */ /* 0x000fe20000001834 */
[----:B------:R-:W-:Y:S06]  /*119c0*/  LDSM.16.MT88.4 R20, [R135+0xf000] ;  /* 0x00f000008714783b */ /* 0x000fec0000004200 */
        /* <DEDUP_REMOVED lines=20> */
[----:B------:R-:W-:Y:S01]  /*11b10*/  HMMA.16816.F32 R44, R4, R8, R40 ;  /* 0x00000008042c723c */ /* 0x000fe20000001828 */
[----:B-1----:R-:W-:-:S07]  /*11b20*/  FFMA.FTZ R3, R183, c[0x0][0x23c], -R2 ;  /* 0x00008f00b7037a23 */ /* 0x002fce0000010802 */
        /* <DEDUP_REMOVED lines=8> */
[----:B------:R-:W-:Y:S07]  /*11bb0*/  HMMA.16816.F32 R56, R4, R30, R56 ;  /* 0x0000001e0438723c */ /* 0x000fee0000001838 */
        /* <DEDUP_REMOVED lines=15> */
[----:B-1----:R-:W-:Y:S01]  /*11cb0*/  HMMA.16816.F32 R48, R4, R8, R44 ;  /* 0x000000080430723c */ /* 0x002fe2000000182c */
[----:B--2---:R-:W-:-:S04]  /*11cc0*/  FFMA.FTZ R3, R103, c[0x0][0x23c], -R2 ;  /* 0x00008f0067037a23 */ /* 0x004fc80000010802 */
[----:B------:R1:W2:Y:S03]  /*11cd0*/  MUFU.EX2 R97, R3 ;  /* 0x0000000300617308 */ /* 0x0002a60000000800 */
[C---:B------:R-:W-:Y:S01]  /*11ce0*/  HMMA.16816.F32 R44, R4.reuse, R10, R16 ;  /* 0x0000000a042c723c */ /* 0x040fe20000001810 */
[----:B------:R-:W3:Y:S04]  /*11cf0*/  LDSM.16.MT88.4 R8, [R213+0xf800] ;  /* 0x00f80000d508783b */ /* 0x000ee80000004200 */
[----:B------:R-:W-:Y:S03]  /*11d00*/  LDSM.16.MT88.4 R16, [R214+0x10000] ;  /* 0x01000000d610783b */ /* 0x000fe60000004200 */
[----:B------:R-:W-:Y:S01]  /*11d10*/  HMMA.16816.F32 R28, R4, R20, R32 ;  /* 0x00000014041c723c */ /* 0x000fe20000001820 */
[----:B-1----:R-:W-:-:S07]  /*11d20*/  FFMA.FTZ R3, R189, c[0x0][0x23c], -R2 ;  /* 0x00008f00bd037a23 */ /* 0x002fce0000010802 */
[C---:B------:R-:W-:Y:S01]  /*11d30*/  HMMA.16816.F32 R32, R4.reuse, R24, R36 ;  /* 0x000000180420723c */ /* 0x040fe20000001824 */
[----:B------:R1:W-:Y:S07]  /*11d40*/  MUFU.EX2 R96, R3 ;  /* 0x0000000300607308 */ /* 0x0003ee0000000800 */
[C---:B------:R-:W-:Y:S01]  /*11d50*/  HMMA.16816.F32 R36, R4.reuse, R26, R52 ;  /* 0x0000001a0424723c */ /* 0x040fe20000001834 */
[----:B------:R-:W-:Y:S06]  /*11d60*/  LDSM.16.MT88.4 R24, [R214+0xf800] ;  /* 0x00f80000d618783b */ /* 0x000fec0000004200 */
[----:B------:R-:W-:Y:S01]  /*11d70*/  FFMA.FTZ R52, R175, R69, R87 ;  /* 0x00000045af347223 */ /* 0x000fe20000010057 */
[----:B------:R-:W-:Y:S01]  /*11d80*/  MOV R175, R85 ;  /* 0x0000005500af7202 */ /* 0x000fe20000000f00 */
[----:B------:R-:W-:Y:S01]  /*11d90*/  HMMA.16816.F32 R60, R4, R22, R56 ;  /* 0x00000016043c723c */ /* 0x000fe20000001838 */
[----:B------:R-:W4:Y:S01]  /*11da0*/  LDSM.16.MT88.4 R20, [R135+0xf800] ;  /* 0x00f800008714783b */ /* 0x000f220000004200 */
[----:B-1----:R-:W-:-:S04]  /*11db0*/  FFMA.FTZ R3, R104, c[0x0][0x23c], -R2 ;  /* 0x00008f0068037a23 */ /* 0x002fc80000010802 */
[----:B------:R1:W1:Y:S02]  /*11dc0*/  MUFU.EX2 R94, R3 ;  /* 0x00000003005e7308 */ /* 0x0002640000000800 */
[----:B------:R-:W-:Y:S01]  /*11dd0*/  HMMA.16816.F32 R64, R4, R14, R64 ;  /* 0x0000000e0440723c */ /* 0x000fe20000001840 */
[----:B------:R-:W3:Y:S06]  /*11de0*/  LDSM.16.MT88.4 R12, [R212+0xf800] ;  /* 0x00f80000d40c783b */ /* 0x000eec0000004200 */
[----:B--2---:R-:W-:Y:S01]  /*11df0*/  F2FP.PACK_AB R4, R97, R95 ;  /* 0x0000005f6104723e */ /* 0x004fe200000000ff */
[----:B-1----:R-:W-:Y:S01]  /*11e00*/  FFMA.FTZ R3, R192, c[0x0][0x23c], -R0 ;  /* 0x00008f00c0037a23 */ /* 0x002fe20000010800 */
[----:B------:R-:W-:-:S03]  /*11e10*/  F2FP.PACK_AB R6, R94, R96 ;  /* 0x000000605e06723e */ /* 0x000fc600000000ff */
        /* <DEDUP_REMOVED lines=11> */
[C---:B---3--:R-:W-:Y:S07]  /*11ed0*/  HMMA.16816.F32 R48, R4.reuse, R8, R48 ;  /* 0x000000080430723c */ /* 0x048fee0000001830 */
[----:B------:R-:W-:Y:S01]  /*11ee0*/  FADD.FTZ R8, R177, R68 ;  /* 0x00000044b1087221 */ /* 0x000fe20000010000 */
[----:B------:R-:W-:Y:S01]  /*11ef0*/  MOV R177, R77 ;  /* 0x0000004d00b17202 */ /* 0x000fe20000000f00 */
[----:B----4-:R-:W-:Y:S02]  /*11f00*/  HMMA.16816.F32 R56, R4, R20, R28 ;  /* 0x000000140438723c */ /* 0x010fe4000000181c */
[----:B------:R-:W-:Y:S01]  /*11f10*/  FADD.FTZ R8, R175, R8 ;  /* 0x00000008af087221 */ /* 0x000fe20000010000 */
[----:B------:R-:W-:Y:S01]  /*11f20*/  MOV R175, R79 ;  /* 0x0000004f00af7202 */ /* 0x000fe20000000f00 */
[----:B-1----:R-:W-:-:S04]  /*11f30*/  FFMA.FTZ R3, R118, c[0x0][0x23c], -R2 ;  /* 0x00008f0076037a23 */ /* 0x002fc80000010802 */
[----:B------:R1:W2:Y:S01]  /*11f40*/  MUFU.EX2 R89, R3 ;  /* 0x0000000300597308 */ /* 0x0002a20000000800 */
[C---:B------:R-:W-:Y:S08]  /*11f50*/  HMMA.16816.F32 R32, R4.reuse, R24, R32 ;  /* 0x000000180420723c */ /* 0x040ff00000001820 */
[----:B------:R-:W-:Y:S01]  /*11f60*/  HMMA.16816.F32 R28, R4, R26, R36 ;  /* 0x0000001a041c723c */ /* 0x000fe20000001824 */
[----:B------:R-:W3:Y:S01]  /*11f70*/  LDSM.16.MT88.4 R24, [R212+0x10000] ;  /* 0x01000000d418783b */ /* 0x000ee20000004200 */
[----:B-1----:R-:W-:-:S06]  /*11f80*/  FFMA.FTZ R3, R196, c[0x0][0x23c], -R2 ;  /* 0x00008f00c4037a23 */ /* 0x002fcc0000010802 */
[C---:B------:R-:W-:Y:S01]  /*11f90*/  HMMA.16816.F32 R60, R4.reuse, R22, R60 ;  /* 0x00000016043c723c */ /* 0x040fe2000000183c */
[----:B------:R-:W1:Y:S01]  /*11fa0*/  LDSM.16.MT88.4 R20, [R135+0x10000] ;  /* 0x010000008714783b */ /* 0x000e620000004200 */
[----:B------:R4:W-:Y:S06]  /*11fb0*/  MUFU.EX2 R87, R3 ;  /* 0x0000000300577308 */ /* 0x0009ec0000000800 */
[C---:B------:R-:W-:Y:S08]  /*11fc0*/  HMMA.16816.F32 R36, R4.reuse, R12, R40 ;  /* 0x0000000c0424723c */ /* 0x040ff00000001828 */
[----:B------:R-:W-:Y:S01]  /*11fd0*/  HMMA.16816.F32 R40, R4, R14, R64 ;  /* 0x0000000e0428723c */ /* 0x000fe20000001840 */
[----:B------:R-:W1:Y:S01]  /*11fe0*/  LDSM.16.MT88.4 R12, [R213+0x10000] ;  /* 0x01000000d50c783b */ /* 0x000e620000004200 */
[----:B----4-:R-:W-:-:S04]  /*11ff0*/  FFMA.FTZ R3, R180, c[0x0][0x23c], -R2 ;  /* 0x00008f00b4037a23 */ /* 0x010fc80000010802 */
[----:B------:R4:W3:Y:S02]  /*12000*/  MUFU.EX2 R86, R3 ;  /* 0x0000000300567308 */ /* 0x0008e40000000800 */
        /* <DEDUP_REMOVED lines=12> */
[----:B--2---:R-:W-:Y:S01]  /*120d0*/  FADD.FTZ R3, R178, R52 ;  /* 0x00000034b2037221 */ /* 0x004fe20000010000 */
[----:B------:R-:W-:Y:S02]  /*120e0*/  MOV R178, R161 ;  /* 0x000000a100b27202 */ /* 0x000fe40000000f00 */
[----:B------:R-:W-:Y:S01]  /*120f0*/  MOV R161, R162 ;  /* 0x000000a200a17202 */ /* 0x000fe20000000f00 */
[----:B------:R-:W-:Y:S01]  /*12100*/  FADD.FTZ R9, R176, R3 ;  /* 0x00000003b0097221 */ /* 0x000fe20000010000 */
[----:B------:R-:W-:Y:S01]  /*12110*/  MOV R176, R78 ;  /* 0x0000004e00b07202 */ /* 0x000fe20000000f00 */
[----:B------:R-:W-:Y:S01]  /*12120*/  FFMA.FTZ R3, R201, c[0x0][0x23c], -R2 ;  /* 0x00008f00c9037a23 */ /* 0x000fe20000010802 */
[----:B------:R-:W-:Y:S01]  /*12130*/  MOV R162, R163 ;  /* 0x000000a300a27202 */ /* 0x000fe20000000f00 */
[----:B------:R-:W-:Y:S01]  /*12140*/  FADD.FTZ R9, R75, R9 ;  /* 0x000000094b097221 */ /* 0x000fe20000010000 */
[----:B------:R-:W-:Y:S01]  /*12150*/  MOV R163, R76 ;  /* 0x0000004c00a37202 */ /* 0x000fe20000000f00 */
[----:B------:R2:W-:Y:S01]  /*12160*/  MUFU.EX2 R79, R3 ;  /* 0x00000003004f7308 */ /* 0x0005e20000000800 */
[----:B---3--:R-:W-:Y:S01]  /*12170*/  F2FP.PACK_AB R7, R81, R83 ;  /* 0x000000535107723e */ /* 0x008fe200000000ff */
[----:B------:R-:W-:-:S04]  /*12180*/  FADD.FTZ R9, R178, R9 ;  /* 0x00000009b2097221 */ /* 0x000fc80000010000 */
[----:B------:R-:W-:Y:S01]  /*12190*/  FADD.FTZ R9, R163, R9 ;  /* 0x00000009a3097221 */ /* 0x000fe20000010000 */
[----:B------:R-:W-:Y:S01]  /*121a0*/  MOV R163, R74 ;  /* 0x0000004a00a37202 */ /* 0x000fe20000000f00 */
[----:B------:R-:W-:Y:S01]  /*121b0*/  HMMA.16816.F32 R64, R4, R24, R36 ;  /* 0x000000180440723c */ /* 0x000fe20000001824 */
[----:B--2---:R-:W-:-:S07]  /*121c0*/  FFMA.FTZ R3, R187, c[0x0][0x23c], -R2 ;  /* 0x00008f00bb037a23 */ /* 0x004fce0000010802 */
[C---:B------:R-:W-:Y:S01]  /*121d0*/  HMMA.16816.F32 R40, R4.reuse, R26, R40 ;  /* 0x0000001a0428723c */ /* 0x040fe20000001828 */
[----:B------:R-:W2:Y:S01]  /*121e0*/  LDSM.16.MT88.4 R24, [R214+0x10800] ;  /* 0x01080000d618783b */ /* 0x000ea20000004200 */
[----:B------:R3:W4:Y:S06]  /*121f0*/  MUFU.EX2 R80, R3 ;  /* 0x0000000300507308 */ /* 0x00072c0000000800 */
[C---:B-1----:R-:W-:Y:S08]  /*12200*/  HMMA.16816.F32 R52, R4.reuse, R20, R56 ;  /* 0x000000140434723c */ /* 0x042ff00000001838 */
[----:B------:R-:W-:Y:S01]  /*12210*/  HMMA.16816.F32 R56, R4, R22, R60 ;  /* 0x000000160438723c */ /* 0x000fe2000000183c */
[----:B------:R-:W1:Y:S01]  /*12220*/  LDSM.16.MT88.4 R20, [R135+0x10800] ;  /* 0x010800008714783b */ /* 0x000e620000004200 */
[----:B---3--:R-:W-:-:S04]  /*12230*/  FFMA.FTZ R3, R203, c[0x0][0x23c], -R2 ;  /* 0x00008f00cb037a23 */ /* 0x008fc80000010802 */
[----:B------:R3:W-:Y:S02]  /*12240*/  MUFU.EX2 R78, R3 ;  /* 0x00000003004e7308 */ /* 0x0007e40000000800 */
[C---:B------:R-:W-:Y:S08]  /*12250*/  HMMA.16816.F32 R32, R4.reuse, R16, R32 ;  /* 0x000000100420723c */ /* 0x040ff00000001820 */
[----:B------:R-:W-:Y:S01]  /*12260*/  HMMA.16816.F32 R60, R4, R18, R28 ;  /* 0x00000012043c723c */ /* 0x000fe2000000181c */
[----:B------:R-:W1:Y:S01]  /*12270*/  LDSM.16.MT88.4 R16, [R212+0x10800] ;  /* 0x01080000d410783b */ /* 0x000e620000004200 */
[----:B---3--:R-:W-:-:S06]  /*12280*/  FFMA.FTZ R3, R190, c[0x0][0x23c], -R2 ;  /* 0x00008f00be037a23 */ /* 0x008fcc0000010802 */
[C---:B------:R-:W-:Y:S01]  /*12290*/  HMMA.16816.F32 R48, R4.reuse, R12, R48 ;  /* 0x0000000c0430723c */ /* 0x040fe20000001830 */
[----:B------:R3:W2:Y:S07]  /*122a0*/  MUFU.EX2 R77, R3 ;  /* 0x00000003004d7308 */ /* 0x0006ae0000000800 */
        /* <DEDUP_REMOVED lines=49> */
[----:B------:R-:W-:Y:S02]  /*125c0*/  FADD.FTZ R8, R156, R8 ;  /* 0x000000089c087221 */ /* 0x000fe40000010000 */
        /* <DEDUP_REMOVED lines=29> */
[----:B------:R-:W-:Y:S01]  /*127a0*/  HMMA.16816.F32 R48, R4, R12, R48 ;  /* 0x0000000c0430723c */ /* 0x000fe20000001830 */
[----:B------:R-:W-:-:S02]  /*127b0*/  FADD.FTZ R3, R143, R3 ;  /* 0x000000038f037221 */ /* 0x000fc40000010000 */
[----:B------:R-:W-:Y:S01]  /*127c0*/  FADD.FTZ R8, R138, R8 ;  /* 0x000000088a087221 */ /* 0x000fe20000010000 */
[----:B------:R-:W-:Y:S01]  /*127d0*/  LDSM.16.MT88.4 R140, [R135+0x11800] ;  /* 0x01180000878c783b */ /* 0x000fe20000004200 */
[----:B------:R-:W-:Y:S02]  /*127e0*/  FADD.FTZ R3, R136, R3 ;  /* 0x0000000388037221 */ /* 0x000fe40000010000 */
[----:B------:R-:W-:Y:S01]  /*127f0*/  FADD.FTZ R8, R137, R8 ;  /* 0x0000000889087221 */ /* 0x000fe20000010000 */
[----:B------:R-:W-:Y:S01]  /*12800*/  HMMA.16816.F32 R44, R4, R14, R44 ;  /* 0x0000000e042c723c */ /* 0x000fe2000000182c */
[----:B------:R-:W-:Y:S01]  /*12810*/  FADD.FTZ R3, R133, R3 ;  /* 0x0000000385037221 */ /* 0x000fe20000010000 */
[----:B------:R-:W2:Y:S01]  /*12820*/  LDSM.16.MT88.4 R12, [R212+0x11000] ;  /* 0x01100000d40c783b */ /* 0x000ea20000004200 */
        /* <DEDUP_REMOVED lines=120> */
.L_x_3452:
[----:B--2---:R-:W-:Y:S05]  /*12fb0*/  @!P4 BRA `(.L_x_3458) ;  /* 0x000063a00000c947 */ /* 0x004fea0003800000 */
[----:B------:R-:W-:Y:S01]  /*12fc0*/  ULDC UR8, c[0x0][0x1a0] ;  /* 0x0000680000087ab9 */ /* 0x000fe20000000800 */
[----:B------:R-:W-:Y:S01]  /*12fd0*/  IMAD.MOV.U32 R133, RZ, RZ, R3 ;  /* 0x000000ffff857224 */ /* 0x000fe200078e0003 */
[----:B------:R-:W-:Y:S01]  /*12fe0*/  ULEA UR5, -UR8, URZ, 0x8 ;  /* 0x0000003f08057291 */ /* 0x000fe2000f8e413f */
[----:B------:R-:W-:Y:S01]  /*12ff0*/  IMAD.MOV.U32 R132, RZ, RZ, R36 ;  /* 0x000000ffff847224 */ /* 0x000fe200078e0024 */
[----:B------:R-:W-:Y:S02]  /*13000*/  UMOV UR10, 0x5 ;  /* 0x00000005000a7882 */ /* 0x000fe40000000000 */
[----:B------:R-:W-:-:S02]  /*13010*/  USHF.R.S32.HI UR4, URZ, 0x1f, UR5 ;  /* 0x0000001f3f047899 */ /* 0x000fc40008011405 */
[----:B------:R-:W-:Y:S01]  /*13020*/  ULDC UR9, c[0x0][0x1a4] ;  /* 0x0000690000097ab9 */ /* 0x000fe20000000800 */
[----:B-1----:R-:W-:Y:S01]  /*13030*/  MOV R2, UR5 ;  /* 0x0000000500027c02 */ /* 0x002fe20008000f00 */
[----:B------:R-:W-:Y:S02]  /*13040*/  USHF.L.U64.HI UR9, UR8, UR10, UR9 ;  /* 0x0000000a08097299 */ /* 0x000fe40008010209 */
[----:B------:R-:W-:Y:S01]  /*13050*/  MOV R0, UR4 ;  /* 0x0000000400007c02 */ /* 0x000fe20008000f00 */
[----:B------:R-:W-:Y:S02]  /*13060*/  USHF.L.U32 UR8, UR8, 0x5, URZ ;  /* 0x0000000508087899 */ /* 0x000fe4000800063f */
[----:B------:R-:W-:Y:S02]  /*13070*/  ULDC UR4, c[0x0][0x19c] ;  /* 0x0000670000047ab9 */ /* 0x000fe40000000800 */
.L_x_3462:
[----:B------:R-:W2:Y:S01]  /*13080*/  LDL.LU R16, [R1+0x8] ;  /* 0x0000080001107983 */ /* 0x000ea20000300800 */
[----:B------:R-:W-:Y:S01]  /*13090*/  ULDC UR7, c[0x0][0x1a0] ;  /* 0x0000680000077ab9 */ /* 0x000fe20000000800 */
[----:B------:R-:W-:Y:S04]  /*130a0*/  DEPBAR.LE SB0, 0x0 ;  /* 0x000080000000791a */ /* 0x000fe80000000000 */
[----:B------:R-:W-:Y:S01]  /*130b0*/  ULEA UR6, -UR7, URZ, 0x8 ;  /* 0x0000003f07067291 */ /* 0x000fe2000f8e413f */
[----:B------:R-:W-:Y:S03]  /*130c0*/  BAR.SYNC.DEFER_BLOCKING 0x0 ;  /* 0x0000000000007b1d */ /* 0x000fe60000010000 */
[----:B------:R-:W-:Y:S03]  /*130d0*/  USHF.R.S32.HI UR5, URZ, 0x1f, UR6 ;  /* 0x0000001f3f057899 */ /* 0x000fe60008011406 */
[----:B------:R-:W-:Y:S02]  /*130e0*/  ULDC UR14, c[0x0][0x1a0] ;  /* 0x00006800000e7ab9 */ /* 0x000fe40000000800 */
[----:B------:R-:W-:Y:S01]  /*130f0*/  ULEA UR11, -UR14, URZ, 0x8 ;  /* 0x0000003f0e0b7291 */ /* 0x000fe2000f8e413f */
[----:B-1----:R-:W-:Y:S05]  /*13100*/  MOV R0, UR5 ;  /* 0x0000000500007c02 */ /* 0x002fea0008000f00 */
[----:B------:R-:W-:Y:S01]  /*13110*/  IMAD.U32 R2, RZ, RZ, UR11 ;  /* 0x0000000bff027e24 */ /* 0x000fe2000f8e00ff */
[----:B--2---:R-:W-:Y:S05]  /*13120*/  IADD3 R16, R16, -0x1, RZ ;  /* 0xffffffff10107810 */ /* 0x004fea0007ffe0ff */
[----:B------:R1:W-:Y:S01]  /*13130*/  STL [R1+0x8], R16 ;  /* 0x0000081001007387 */ /* 0x0003e20000100800 */
[----:B------:R-:W-:-:S05]  /*13140*/  @!P0 BRA `(.L_x_3459) ;  /* 0x000003c000008947 */ /* 0x000fca0003800000 */
[----:B------:R-:W-:Y:S01]  /*13150*/  IMAD.SHL.U32 R5, R16, 0x100, RZ ;  /* 0x0000010010057824 */ /* 0x000fe200078e00ff */
[----:B------:R-:W2:Y:S01]  /*13160*/  LDL.64 R10, [R1] ;  /* 0x00000000010a7983 */ /* 0x000ea20000100a00 */
        /* <DEDUP_REMOVED lines=58> */
.L_x_3459:
[----:B------:R-:W2:Y:S04]  /*13510*/  LDL.LU R11, [R1+0xc] ;  /* 0x00000c00010b7983 */ /* 0x000ea80000300800 */
[----:B------:R-:W3:Y:S02]  /*13520*/  LDL.LU R10, [R1+0x10] ;  /* 0x00001000010a7983 */ /* 0x000ee40000300800 */
[C---:B---3--:R-:W-:Y:S04]  /*13530*/  LEA R10, P1, R2.reuse, R10, 0x1 ;  /* 0x0000000a020a7211 */ /* 0x048fe800078208ff */
[----:B--2---:R-:W-:Y:S01]  /*13540*/  LEA.HI.X R11, R2, R11, R0, 0x1, P1 ;  /* 0x0000000b020b7211 */ /* 0x004fe200008f0c00 */
[----:B------:R2:W-:Y:S01]  /*13550*/  STL [R1+0x10], R10 ;  /* 0x0000100a01007387 */ /* 0x0005e20000100800 */
[----:B------:R-:W-:Y:S02]  /*13560*/  IADD3 R8, P1, R10, UR8, RZ ;  /* 0x000000080a087c10 */ /* 0x000fe4000ff3e0ff */
[----:B------:R-:W-:Y:S01]  /*13570*/  MOV R0, R16 ;  /* 0x0000001000007202 */ /* 0x000fe20000000f00 */
        /* <DEDUP_REMOVED lines=24> */
[----:B-1----:R-:W-:Y:S03]  /*13700*/  IADD3 R16, P1, R20, UR8, RZ ;  /* 0x0000000814107c10 */ /* 0x002fe6000ff3e0ff */
        /* <DEDUP_REMOVED lines=14> */
[----:B-----5:R-:W-:Y:S04]  /*137f0*/  IADD3 R4, P1, R6, UR8, RZ ;  /* 0x0000000806047c10 */ /* 0x020fe8000ff3e0ff */
        /* <DEDUP_REMOVED lines=10> */
[----:B-1----:R-:W-:Y:S08]  /*138a0*/  LDSM.16.M88.4 R16, [R134+0x2800] ;  /* 0x002800008610783b */ /* 0x002ff00000000200 */
[----:B------:R-:W-:Y:S08]  /*138b0*/  LDSM.16.M88.4 R24, [R134+0x3000] ;  /* 0x003000008618783b */ /* 0x000ff00000000200 */
[----:B---3--:R-:W4:Y:S08]  /*138c0*/  LDSM.16.M88.4 R8, [R134+0x2000] ;  /* 0x002000008608783b */ /* 0x008f300000000200 */
[----:B------:R-:W1:Y:S08]  /*138d0*/  LDSM.16.M88.4 R32, [R134+0x3800] ;  /* 0x003800008620783b */ /* 0x000e700000000200 */
[----:B------:R-:W3:Y:S08]  /*138e0*/  LDSM.16.M88.4 R40, [R134+0x4000] ;  /* 0x004000008628783b */ /* 0x000ef00000000200 */
[----:B------:R-:W5:Y:S08]  /*138f0*/  LDSM.16.M88.4 R48, [R134+0x4800] ;  /* 0x004800008630783b */ /* 0x000f700000000200 */
[----:B------:R-:W1:Y:S01]  /*13900*/  LDSM.16.M88.4 R56, [R134+0x5000] ;  /* 0x005000008638783b */ /* 0x000e620000000200 */
[C---:B----4-:R-:W-:Y:S07]  /*13910*/  HMMA.16816.F32 R4, R128.reuse, R8, RZ ;  /* 0x000000088004723c */ /* 0x050fee00000018ff */
[----:B------:R-:W4:Y:S01]  /*13920*/  LDSM.16.M88.4 R64, [R134+0x5800] ;  /* 0x005800008640783b */ /* 0x000f220000000200 */
        /* <DEDUP_REMOVED lines=17> */
[----:B------:R-:W-:Y:S01]  /*13a40*/  LDSM.16.M88.4 R172, [R221] ;  /* 0x00000000ddac783b */ /* 0x000fe20000000200 */
[C---:B-----5:R-:W-:Y:S07]  /*13a50*/  HMMA.16816.F32 R44, R128.reuse, R48, RZ ;  /* 0x00000030802c723c */ /* 0x060fee00000018ff */
[----:B------:R-:W5:Y:S01]  /*13a60*/  LDSM.16.M88.4 R176, [R216+0x2000] ;  /* 0x00200000d8b0783b */ /* 0x000f620000000200 */
[C---:B------:R-:W-:Y:S07]  /*13a70*/  HMMA.16816.F32 R48, R128.reuse, R50, RZ ;  /* 0x000000328030723c */ /* 0x040fee00000018ff */
[----:B------:R-:W1:Y:S01]  /*13a80*/  LDSM.16.M88.4 R180, [R216+0x2800] ;  /* 0x00280000d8b4783b */ /* 0x000e620000000200 */
[C---:B------:R-:W-:Y:S07]  /*13a90*/  HMMA.16816.F32 R52, R128.reuse, R56, RZ ;  /* 0x000000388034723c */ /* 0x040fee00000018ff */
[----:B------:R-:W0:Y:S01]  /*13aa0*/  LDGDEPBAR ;  /* 0x00000000000079af */ /* 0x000e220000000000 */
[C---:B------:R-:W-:Y:S07]  /*13ab0*/  HMMA.16816.F32 R56, R128.reuse, R58, RZ ;  /* 0x0000003a8038723c */ /* 0x040fee00000018ff */
[----:B------:R-:W1:Y:S01]  /*13ac0*/  LDSM.16.M88.4 R184, [R216+0x3000] ;  /* 0x00300000d8b8783b */ /* 0x000e620000000200 */
[C---:B----4-:R-:W-:Y:S07]  /*13ad0*/  HMMA.16816.F32 R60, R128.reuse, R64, RZ ;  /* 0x00000040803c723c */ /* 0x050fee00000018ff */
[----:B------:R-:W4:Y:S01]  /*13ae0*/  LDSM.16.M88.4 R188, [R216+0x3800] ;  /* 0x00380000d8bc783b */ /* 0x000f220000000200 */
        /* <DEDUP_REMOVED lines=21> */
[----:B------:R-:W-:Y:S01]  /*13c40*/  HMMA.16816.F32 R128, R128, R170, RZ ;  /* 0x000000aa8080723c */ /* 0x000fe200000018ff */
[----:B------:R-:W1:Y:S07]  /*13c50*/  LDSM.16.M88.4 R168, [R216+0x4000] ;  /* 0x00400000d8a8783b */ /* 0x000e6e0000000200 */
[C---:B-----5:R-:W-:Y:S08]  /*13c60*/  HMMA.16816.F32 R4, R172.reuse, R176, R4 ;  /* 0x000000b0ac04723c */ /* 0x060ff00000001804 */
[C---:B------:R-:W-:Y:S01]  /*13c70*/  HMMA.16816.F32 R8, R172.reuse, R178, R8 ;  /* 0x000000b2ac08723c */ /* 0x040fe20000001808 */
[----:B------:R-:W2:Y:S07]  /*13c80*/  LDSM.16.M88.4 R176, [R216+0x4800] ;  /* 0x00480000d8b0783b */ /* 0x000eae0000000200 */
[C---:B------:R-:W-:Y:S08]  /*13c90*/  HMMA.16816.F32 R12, R172.reuse, R180, R12 ;  /* 0x000000b4ac0c723c */ /* 0x040ff0000000180c */
[C---:B------:R-:W-:Y:S01]  /*13ca0*/  HMMA.16816.F32 R16, R172.reuse, R182, R16 ;  /* 0x000000b6ac10723c */ /* 0x040fe20000001810 */
[----:B------:R-:W3:Y:S07]  /*13cb0*/  LDSM.16.M88.4 R180, [R216+0x5000] ;  /* 0x00500000d8b4783b */ /* 0x000eee0000000200 */
[C---:B------:R-:W-:Y:S08]  /*13cc0*/  HMMA.16816.F32 R20, R172.reuse, R184, R20 ;  /* 0x000000b8ac14723c */ /* 0x040ff00000001814 */
[C---:B------:R-:W-:Y:S01]  /*13cd0*/  HMMA.16816.F32 R24, R172.reuse, R186, R24 ;  /* 0x000000baac18723c */ /* 0x040fe20000001818 */
[----:B------:R-:W5:Y:S07]  /*13ce0*/  LDSM.16.M88.4 R184, [R216+0x5800] ;  /* 0x00580000d8b8783b */ /* 0x000f6e0000000200 */
[C---:B----4-:R-:W-:Y:S08]  /*13cf0*/  HMMA.16816.F32 R28, R172.reuse, R188, R28 ;  /* 0x000000bcac1c723c */ /* 0x050ff0000000181c */
        /* <DEDUP_REMOVED lines=11> */
[C---:B-----5:R-:W-:Y:S08]  /*13db0*/  HMMA.16816.F32 R60, R172.reuse, R184, R60 ;  /* 0x000000b8ac3c723c */ /* 0x060ff0000000183c */
        /* <DEDUP_REMOVED lines=29> */
[----:B------:R-:W5:Y:S07]  /*13f90*/  LDSM.16.M88.4 R184, [R227] ;  /* 0x00000000e3b8783b */ /* 0x000f6e0000000200 */
        /* <DEDUP_REMOVED lines=25> */
[C---:B-----5:R-:W-:Y:S08]  /*14130*/  HMMA.16816.F32 R84, R180.reuse, R184, R84 ;  /* 0x000000b8b454723c */ /* 0x060ff00000001854 */
        /* <DEDUP_REMOVED lines=83> */
[----:B------:R-:W-:Y:S03]  /*14670*/  FMUL.FTZ R39, R39, c[0x0][0x2ec] ;  /* 0x0000bb0027277a20 */ /* 0x000fe60000410000 */
[----:B------:R2:W2:Y:S01]  /*14680*/  MUFU.TANH R170, R22 ;  /* 0x0000001600aa7308 */ /* 0x0004a20000002400 */
[C---:B------:R-:W-:Y:S01]  /*14690*/  HMMA.16816.F32 R48, R204.reuse, R10, R48 ;  /* 0x0000000acc30723c */ /* 0x040fe20000001830 */
[----:B------:R-:W5:Y:S02]  /*146a0*/  LDSM.16.M88.4 R8, [R215+0x3800] ;  /* 0x00380000d708783b */ /* 0x000f640000000200 */
[----:B------:R-:W-:Y:S02]  /*146b0*/  FMUL.FTZ R40, R40, c[0x0][0x2ec] ;  /* 0x0000bb0028287a20 */ /* 0x000fe40000410000 */
[----:B------:R-:W-:Y:S02]  /*146c0*/  FMUL.FTZ R41, R41, c[0x0][0x2ec] ;  /* 0x0000bb0029297a20 */ /* 0x000fe40000410000 */
[----:B------:R-:W-:Y:S02]  /*146d0*/  FMUL.FTZ R42, R42, c[0x0][0x2ec] ;  /* 0x0000bb002a2a7a20 */ /* 0x000fe40000410000 */
[----:B------:R2:W2:Y:S01]  /*146e0*/  MUFU.TANH R174, R23 ;  /* 0x0000001700ae7308 */ /* 0x0004a20000002400 */
        /* <DEDUP_REMOVED lines=141> */
[----:B--2---:R-:W-:Y:S01]  /*14fc0*/  FMUL.FTZ R37, R130, c[0x0][0x2ec] ;  /* 0x0000bb0082257a20 */ /* 0x004fe20000410000 */
[----:B------:R-:W-:Y:S01]  /*14fd0*/  MOV R130, R0 ;  /* 0x0000000000827202 */ /* 0x000fe20000000f00 */
[----:B------:R-:W-:Y:S02]  /*14fe0*/  FMUL.FTZ R0, R131, c[0x0][0x2ec] ;  /* 0x0000bb0083007a20 */ /* 0x000fe40000410000 */
[----:B------:R-:W2:Y:S01]  /*14ff0*/  LDL R131, [R1+0x24] ;  /* 0x0000240001837983 */ /* 0x000ea20000100800 */
[----:B------:R1:W1:Y:S01]  /*15000*/  MUFU.TANH R241, R51 ;  /* 0x0000003300f17308 */ /* 0x0002620000002400 */
[----:B------:R-:W-:Y:S02]  /*15010*/  FMUL.FTZ R128, R128, c[0x0][0x2ec] ;  /* 0x0000bb0080807a20 */ /* 0x000fe40000410000 */
[----:B------:R-:W-:Y:S07]  /*15020*/  FMUL.FTZ R129, R129, c[0x0][0x2ec] ;  /* 0x0000bb0081817a20 */ /* 0x000fee0000410000 */
        /* <DEDUP_REMOVED lines=29> */
[----:B--2---:R-:W-:Y:S09]  /*15200*/  ISETP.GT.AND P1, PT, R130, R131, PT ;  /* 0x000000838200720c */ /* 0x004ff20003f24270 */
[----:B------:R-:W2:Y:S10]  /*15210*/  MUFU.TANH R81, R81 ;  /* 0x0000005100517308 */ /* 0x000eb40000002400 */
        /* <DEDUP_REMOVED lines=117> */
.L_x_3461:
        /* <DEDUP_REMOVED lines=58> */
.L_x_3460:
        /* <DEDUP_REMOVED lines=161> */
[----:B------:R-:W-:Y:S01]  /*16720*/  FFMA.FTZ R61, R193, c[0x0][0x23c], -R39 ;  /* 0x00008f00c13d7a23 */ /* 0x000fe20000010827 */
[----:B------:R-:W-:Y:S01]  /*16730*/  MOV R193, R131 ;  /* 0x0000008300c17202 */ /* 0x000fe20000000f00 */
[--C-:B------:R-:W-:Y:S05]  /*16740*/  FFMA.FTZ R37, R37, c[0x0][0x23c], -R60.reuse ;  /* 0x00008f0025257a23 */ /* 0x100fea000001083c */
[----:B------:R4:W-:Y:S01]  /*16750*/  MUFU.EX2 R16, R6 ;  /* 0x0000000600107308 */ /* 0x0009e20000000800 */
[----:B-1----:R-:W-:Y:S02]  /*16760*/  FADD.FTZ R0, -R3, R133 ;  /* 0x0000008503007221 */ /* 0x002fe40000010100 */
[----:B--2---:R-:W-:Y:S02]  /*16770*/  FMUL.FTZ R17, R2, R149 ;  /* 0x0000009502117220 */ /* 0x004fe40000410000 */
[----:B------:R-:W-:Y:S05]  /*16780*/  FMUL.FTZ R0, R0, c[0x0][0x23c] ;  /* 0x00008f0000007a20 */ /* 0x000fea0000410000 */
[----:B------:R-:W-:Y:S01]  /*16790*/  MUFU.EX2 R186, R7 ;  /* 0x0000000700ba7308 */ /* 0x000fe20000000800 */
[--C-:B---3--:R-:W-:Y:S09]  /*167a0*/  FFMA.FTZ R4, R188, c[0x0][0x23c], -R39.reuse ;  /* 0x00008f00bc047a23 */ /* 0x108ff20000010827 */
        /* <DEDUP_REMOVED lines=11> */
[----:B----4-:R-:W-:Y:S09]  /*16860*/  FMUL.FTZ R6, R0, R138 ;  /* 0x0000008a00067220 */ /* 0x010ff20000410000 */
[----:B------:R3:W-:Y:S01]  /*16870*/  MUFU.EX2 R138, R10 ;  /* 0x0000000a008a7308 */ /* 0x0007e20000000800 */
[--C-:B-1----:R-:W-:Y:S09]  /*16880*/  FFMA.FTZ R4, R187, c[0x0][0x23c], -R60.reuse ;  /* 0x00008f00bb047a23 */ /* 0x102ff2000001083c */
[----:B------:R1:W4:Y:S01]  /*16890*/  MUFU.EX2 R181, R4 ;  /* 0x0000000400b57308 */ /* 0x0003220000000800 */
[----:B--2---:R-:W-:Y:S09]  /*168a0*/  FMUL.FTZ R32, R2, R164 ;  /* 0x000000a402207220 */ /* 0x004ff20000410000 */
[----:B------:R2:W-:Y:S01]  /*168b0*/  MUFU.EX2 R190, R34 ;  /* 0x0000002200be7308 */ /* 0x0005e20000000800 */
[----:B---3--:R-:W-:Y:S09]  /*168c0*/  FMUL.FTZ R10, R0, R142 ;  /* 0x0000008e000a7220 */ /* 0x008ff20000410000 */
[----:B------:R3:W-:Y:S01]  /*168d0*/  MUFU.EX2 R191, R61 ;  /* 0x0000003d00bf7308 */ /* 0x0007e20000000800 */
[--C-:B-1----:R-:W-:Y:S01]  /*168e0*/  FFMA.FTZ R4, R184, c[0x0][0x23c], -R39.reuse ;  /* 0x00008f00b8047a23 */ /* 0x102fe20000010827 */
[----:B----4-:R-:W-:Y:S08]  /*168f0*/  F2FP.PACK_AB R41, R181, R180 ;  /* 0x000000b4b529723e */ /* 0x010ff000000000ff */
[----:B------:R1:W-:Y:S01]  /*16900*/  MUFU.EX2 R9, R4 ;  /* 0x0000000400097308 */ /* 0x0003e20000000800 */
[----:B--2---:R-:W-:Y:S02]  /*16910*/  FMUL.FTZ R34, R0, R166 ;  /* 0x000000a600227220 */ /* 0x004fe40000410000 */
[--C-:B---3--:R-:W-:Y:S02]  /*16920*/  FFMA.FTZ R61, R202, c[0x0][0x23c], -R39.reuse ;  /* 0x00008f00ca3d7a23 */ /* 0x108fe40000010827 */
[--C-:B-1----:R-:W-:Y:S05]  /*16930*/  FFMA.FTZ R4, R183, c[0x0][0x23c], -R60.reuse ;  /* 0x00008f00b7047a23 */ /* 0x102fea000001083c */
[----:B------:R1:W2:Y:S02]  /*16940*/  MUFU.EX2 R5, R4 ;  /* 0x0000000400057308 */ /* 0x0002a40000000800 */
[--C-:B-1----:R-:W-:Y:S01]  /*16950*/  FFMA.FTZ R4, R182, c[0x0][0x23c], -R60.reuse ;  /* 0x00008f00b6047a23 */ /* 0x102fe2000001083c */
[----:B--2---:R-:W-:Y:S01]  /*16960*/  MOV R179, R5 ;  /* 0x0000000500b37202 */ /* 0x004fe20000000f00 */
[--C-:B------:R-:W-:Y:S01]  /*16970*/  FFMA.FTZ R5, R178, c[0x0][0x23c], -R39.reuse ;  /* 0x00008f00b2057a23 */ /* 0x100fe20000010827 */
[----:B------:R-:W-:Y:S05]  /*16980*/  MOV R178, R9 ;  /* 0x0000000900b27202 */ /* 0x000fea0000000f00 */
[----:B------:R1:W2:Y:S01]  /*16990*/  MUFU.EX2 R8, R4 ;  /* 0x0000000400087308 */ /* 0x0002a20000000800 */
[----:B------:R-:W-:Y:S09]  /*169a0*/  F2FP.PACK_AB R42, R178, R186 ;  /* 0x000000bab22a723e */ /* 0x000ff200000000ff */
[----:B------:R-:W3:Y:S01]  /*169b0*/  MUFU.EX2 R9, R5 ;  /* 0x0000000500097308 */ /* 0x000ee20000000800 */
[--C-:B-1----:R-:W-:Y:S01]  /*169c0*/  FFMA.FTZ R4, R177, c[0x0][0x23c], -R60.reuse ;  /* 0x00008f00b1047a23 */ /* 0x102fe2000001083c */
[----:B--2---:R-:W-:Y:S01]  /*169d0*/  MOV R177, R8 ;  /* 0x0000000800b17202 */ /* 0x004fe20000000f00 */
[--C-:B------:R-:W-:Y:S07]  /*169e0*/  FFMA.FTZ R8, R169, c[0x0][0x23c], -R39.reuse ;  /* 0x00008f00a9087a23 */ /* 0x100fee0000010827 */
[----:B------:R1:W2:Y:S01]  /*169f0*/  MUFU.EX2 R11, R4 ;  /* 0x00000004000b7308 */ /* 0x0002a20000000800 */
[----:B------:R-:W-:Y:S09]  /*16a00*/  F2FP.PACK_AB R43, R177, R179 ;  /* 0x000000b3b12b723e */ /* 0x000ff200000000ff */
[----:B------:R4:W-:Y:S01]  /*16a10*/  MUFU.EX2 R122, R8 ;  /* 0x00000008007a7308 */ /* 0x0009e20000000800 */
[--C-:B-1----:R-:W-:Y:S01]  /*16a20*/  FFMA.FTZ R4, R176, c[0x0][0x23c], -R60.reuse ;  /* 0x00008f00b0047a23 */ /* 0x102fe2000001083c */
[----:B------:R-:W-:Y:S01]  /*16a30*/  MOV R176, R33 ;  /* 0x0000002100b07202 */ /* 0x000fe20000000f00 */
[----:B------:R-:W-:Y:S07]  /*16a40*/  FMUL.FTZ R33, R2, R165 ;  /* 0x000000a502217220 */ /* 0x000fee0000410000 */
[----:B------:R1:W5:Y:S01]  /*16a50*/  MUFU.EX2 R5, R4 ;  /* 0x0000000400057308 */ /* 0x0003620000000800 */
[--C-:B----4-:R-:W-:Y:S09]  /*16a60*/  FFMA.FTZ R8, R170, c[0x0][0x23c], -R60.reuse ;  /* 0x00008f00aa087a23 */ /* 0x110ff2000001083c */
[----:B------:R4:W-:Y:S01]  /*16a70*/  MUFU.EX2 R126, R8 ;  /* 0x00000008007e7308 */ /* 0x0009e20000000800 */
[--C-:B-1----:R-:W-:Y:S09]  /*16a80*/  FFMA.FTZ R4, R175, c[0x0][0x23c], -R39.reuse ;  /* 0x00008f00af047a23 */ /* 0x102ff20000010827 */
[----:B------:R1:W-:Y:S01]  /*16a90*/  MUFU.EX2 R133, R4 ;  /* 0x0000000400857308 */ /* 0x0003e20000000800 */
[C---:B----4-:R-:W-:Y:S01]  /*16aa0*/  FMUL.FTZ R8, R2.reuse, R140 ;  /* 0x0000008c02087220 */ /* 0x050fe20000410000 */
[----:B---3--:R-:W-:Y:S01]  /*16ab0*/  MOV R140, R9 ;  /* 0x00000009008c7202 */ /* 0x008fe20000000f00 */
[----:B------:R-:W-:Y:S01]  /*16ac0*/  FMUL.FTZ R9, R2, R141 ;  /* 0x0000008d02097220 */ /* 0x000fe20000410000 */
[----:B--2---:R-:W-:Y:S01]  /*16ad0*/  MOV R141, R11 ;  /* 0x0000000b008d7202 */ /* 0x004fe20000000f00 */
[----:B------:R-:W-:Y:S02]  /*16ae0*/  FMUL.FTZ R11, R0, R143 ;  /* 0x0000008f000b7220 */ /* 0x000fe40000410000 */
[--C-:B-1----:R-:W-:Y:S04]  /*16af0*/  FFMA.FTZ R4, R171, c[0x0][0x23c], -R39.reuse ;  /* 0x00008f00ab047a23 */ /* 0x102fe80000010827 */
[----:B------:R1:W-:Y:S02]  /*16b00*/  MUFU.EX2 R121, R4 ;  /* 0x0000000400797308 */ /* 0x0003e40000000800 */
[--C-:B-1----:R-:W-:Y:S08]  /*16b10*/  FFMA.FTZ R4, R172, c[0x0][0x23c], -R60.reuse ;  /* 0x00008f00ac047a23 */ /* 0x102ff0000001083c */
[----:B------:R1:W-:Y:S02]  /*16b20*/  MUFU.EX2 R118, R4 ;  /* 0x0000000400767308 */ /* 0x0003e40000000800 */
[--C-:B-1----:R-:W-:Y:S08]  /*16b30*/  FFMA.FTZ R4, R168, c[0x0][0x23c], -R39.reuse ;  /* 0x00008f00a8047a23 */ /* 0x102ff00000010827 */
[----:B------:R1:W2:Y:S02]  /*16b40*/  MUFU.EX2 R7, R4 ;  /* 0x0000000400077308 */ /* 0x0002a40000000800 */
[C---:B-1----:R-:W-:Y:S01]  /*16b50*/  FMUL.FTZ R4, R2.reuse, R136 ;  /* 0x0000008802047220 */ /* 0x042fe20000410000 */
[----:B-----5:R-:W-:Y:S01]  /*16b60*/  MOV R136, R5 ;  /* 0x0000000500887202 */ /* 0x020fe20000000f00 */
[----:B------:R-:W-:Y:S01]  /*16b70*/  FMUL.FTZ R5, R2, R137 ;  /* 0x0000008902057220 */ /* 0x000fe20000410000 */
[----:B--2---:R-:W-:Y:S01]  /*16b80*/  MOV R137, R7 ;  /* 0x0000000700897202 */ /* 0x004fe20000000f00 */
[----:B------:R-:W-:Y:S07]  /*16b90*/  FMUL.FTZ R7, R0, R139 ;  /* 0x0000008b00077220 */ /* 0x000fee0000410000 */
[C---:B------:R-:W-:Y:S07]  /*16ba0*/  HMMA.16816.F32 R4, R40.reuse, R12, R4 ;  /* 0x0000000c2804723c */ /* 0x040fee0000001804 */
[--C-:B------:R-:W-:Y:S01]  /*16bb0*/  FFMA.FTZ R12, R24, c[0x0][0x23c], -R39.reuse ;  /* 0x00008f00180c7a23 */ /* 0x100fe20000010827 */
[C---:B------:R-:W-:Y:S03]  /*16bc0*/  HMMA.16816.F32 R8, R40.reuse, R14, R8 ;  /* 0x0000000e2808723c */ /* 0x040fe60000001808 */
[----:B------:R1:W-:Y:S01]  /*16bd0*/  MUFU.EX2 R142, R12 ;  /* 0x0000000c008e7308 */ /* 0x0003e20000000800 */
[----:B------:R-:W-:Y:S01]  /*16be0*/  FMUL.FTZ R13, R2, R145 ;  /* 0x00000091020d7220 */ /* 0x000fe20000410000 */
[----:B------:R-:W-:Y:S01]  /*16bf0*/  MOV R145, R16 ;  /* 0x0000001000917202 */ /* 0x000fe20000000f00 */
[--C-:B------:R-:W-:Y:S02]  /*16c00*/  FFMA.FTZ R16, R25, c[0x0][0x23c], -R39.reuse ;  /* 0x00008f0019107a23 */ /* 0x100fe40000010827 */
[C---:B------:R-:W-:Y:S01]  /*16c10*/  FMUL.FTZ R14, R0.reuse, R146 ;  /* 0x00000092000e7220 */ /* 0x040fe20000410000 */
[----:B------:R-:W-:Y:S03]  /*16c20*/  MOV R146, R177 ;  /* 0x000000b100927202 */ /* 0x000fe60000000f00 */
[----:B------:R-:W-:Y:S01]  /*16c30*/  FMUL.FTZ R15, R0, R147 ;  /* 0x00000093000f7220 */ /* 0x000fe20000410000 */
[----:B------:R-:W-:Y:S01]  /*16c40*/  MOV R147, R178 ;  /* 0x000000b200937202 */ /* 0x000fe20000000f00 */
[--C-:B------:R-:W-:Y:S02]  /*16c50*/  FFMA.FTZ R24, R27, c[0x0][0x23c], -R60.reuse ;  /* 0x00008f001b187a23 */ /* 0x100fe4000001083c */
[----:B------:R-:W-:Y:S02]  /*16c60*/  FMUL.FTZ R25, R2, R157 ;  /* 0x0000009d02197220 */ /* 0x000fe40000410000 */
[----:B------:R2:W-:Y:S01]  /*16c70*/  MUFU.EX2 R139, R24 ;  /* 0x00000018008b7308 */ /* 0x0005e20000000800 */
[----:B------:R-:W-:Y:S02]  /*16c80*/  FMUL.FTZ R27, R0, R159 ;  /* 0x0000009f001b7220 */ /* 0x000fe40000410000 */
[----:B-1----:R-:W-:Y:S07]  /*16c90*/  FMUL.FTZ R12, R2, R144 ;  /* 0x00000090020c7220 */ /* 0x002fee0000410000 */
[----:B------:R1:W3:Y:S01]  /*16ca0*/  MUFU.EX2 R144, R16 ;  /* 0x0000001000907308 */ /* 0x0002e20000000800 */
[C---:B------:R-:W-:Y:S07]  /*16cb0*/  HMMA.16816.F32 R12, R40.reuse, R20, R12 ;  /* 0x00000014280c723c */ /* 0x040fee000000180c */
[--C-:B------:R-:W-:Y:S02]  /*16cc0*/  FFMA.FTZ R20, R26, c[0x0][0x23c], -R60.reuse ;  /* 0x00008f001a147a23 */ /* 0x100fe4000001083c */
[----:B------:R-:W-:Y:S02]  /*16cd0*/  FMUL.FTZ R21, R2, R153 ;  /* 0x0000009902157220 */ /* 0x000fe40000410000 */
[----:B------:R4:W-:Y:S01]  /*16ce0*/  MUFU.EX2 R143, R20 ;  /* 0x00000014008f7308 */ /* 0x0009e20000000800 */
[--C-:B--2---:R-:W-:Y:S02]  /*16cf0*/  FFMA.FTZ R24, R185, c[0x0][0x23c], -R39.reuse ;  /* 0x00008f00b9187a23 */ /* 0x104fe40000010827 */
[----:B------:R-:W-:Y:S02]  /*16d00*/  FMUL.FTZ R26, R0, R158 ;  /* 0x0000009e001a7220 */ /* 0x000fe40000410000 */
[----:B-1----:R-:W-:Y:S01]  /*16d10*/  FMUL.FTZ R16, R2, R148 ;  /* 0x0000009402107220 */ /* 0x002fe20000410000 */
[----:B------:R-:W-:Y:S04]  /*16d20*/  MOV R148, R179 ;  /* 0x000000b300947202 */ /* 0x000fe80000000f00 */
[----:B------:R1:W2:Y:S01]  /*16d30*/  MUFU.EX2 R168, R24 ;  /* 0x0000001800a87308 */ /* 0x0002a20000000800 */
[----:B---3--:R-:W-:Y:S01]  /*16d40*/  MOV R202, R144 ;  /* 0x0000009000ca7202 */ /* 0x008fe20000000f00 */
[C---:B------:R-:W-:Y:S08]  /*16d50*/  HMMA.16816.F32 R16, R40.reuse, R22, R16 ;  /* 0x000000162810723c */ /* 0x040ff00000001810 */
[----:B------:R3:W-:Y:S01]  /*16d60*/  MUFU.EX2 R179, R61 ;  /* 0x0000003d00b37308 */ /* 0x0007e20000000800 */
[----:B------:R-:W-:Y:S03]  /*16d70*/  FMUL.FTZ R22, R0, R154 ;  /* 0x0000009a00167220 */ /* 0x000fe60000410000 */
[----:B----4-:R-:W-:Y:S02]  /*16d80*/  FMUL.FTZ R20, R2, R152 ;  /* 0x0000009802147220 */ /* 0x010fe40000410000 */
[----:B------:R-:W-:Y:S07]  /*16d90*/  FMUL.FTZ R23, R0, R155 ;  /* 0x0000009b00177220 */ /* 0x000fee0000410000 */
[C---:B------:R-:W-:Y:S03]  /*16da0*/  HMMA.16816.F32 R20, R40.reuse, R28, R20 ;  /* 0x0000001c2814723c */ /* 0x040fe60000001814 */
[C---:B-1----:R-:W-:Y:S04]  /*16db0*/  FMUL.FTZ R24, R2.reuse, R156 ;  /* 0x0000009c02187220 */ /* 0x042fe80000410000 */
[--C-:B------:R-:W-:Y:S02]  /*16dc0*/  FFMA.FTZ R28, R189, c[0x0][0x23c], -R39.reuse ;  /* 0x00008f00bd1c7a23 */ /* 0x100fe40000010827 */
[----:B------:R-:W-:Y:S01]  /*16dd0*/  FMUL.FTZ R29, R2, R161 ;  /* 0x000000a1021d7220 */ /* 0x000fe20000410000 */
[C---:B------:R-:W-:Y:S01]  /*16de0*/  HMMA.16816.F32 R24, R40.reuse, R30, R24 ;  /* 0x0000001e2818723c */ /* 0x040fe20000001818 */
[----:B------:R1:W4:Y:S02]  /*16df0*/  MUFU.EX2 R169, R28 ;  /* 0x0000001c00a97308 */ /* 0x0003240000000800 */
[--C-:B---3--:R-:W-:Y:S01]  /*16e00*/  FFMA.FTZ R61, R238, c[0x0][0x23c], -R60.reuse ;  /* 0x00008f00ee3d7a23 */ /* 0x108fe2000001083c */
[----:B------:R-:W-:Y:S03]  /*16e10*/  MOV R238, R118 ;  /* 0x0000007600ee7202 */ /* 0x000fe60000000f00 */
[C---:B------:R-:W-:Y:S02]  /*16e20*/  FMUL.FTZ R30, R0.reuse, R162 ;  /* 0x000000a2001e7220 */ /* 0x040fe40000410000 */
[----:B------:R-:W-:Y:S02]  /*16e30*/  FMUL.FTZ R31, R0, R163 ;  /* 0x000000a3001f7220 */ /* 0x000fe40000410000 */
[----:B------:R3:W-:Y:S01]  /*16e40*/  MUFU.EX2 R172, R61 ;  /* 0x0000003d00ac7308 */ /* 0x0007e20000000800 */
[----:B-1----:R-:W-:Y:S07]  /*16e50*/  FMUL.FTZ R28, R2, R160 ;  /* 0x000000a0021c7220 */ /* 0x002fee0000410000 */
[C---:B------:R-:W-:Y:S03]  /*16e60*/  HMMA.16816.F32 R28, R40.reuse, R44, R28 ;  /* 0x0000002c281c723c */ /* 0x040fe6000000181c */
[--C-:B---3--:R-:W-:Y:S01]  /*16e70*/  FFMA.FTZ R61, R244, c[0x0][0x23c], -R60.reuse ;  /* 0x00008f00f43d7a23 */ /* 0x108fe2000001083c */
[-C--:B------:R-:W-:Y:S03]  /*16e80*/  MOV R244, R145.reuse ;  /* 0x0000009100f47202 */ /* 0x080fe60000000f00 */
[----:B------:R1:W-:Y:S01]  /*16e90*/  MUFU.EX2 R164, R61 ;  /* 0x0000003d00a47308 */ /* 0x0003e20000000800 */
[----:B------:R-:W-:Y:S04]  /*16ea0*/  HMMA.16816.F32 R32, R40, R46, R32 ;  /* 0x0000002e2820723c */ /* 0x000fe80000001820 */
[--C-:B------:R-:W-:Y:S01]  /*16eb0*/  FFMA.FTZ R44, R192, c[0x0][0x23c], -R39.reuse ;  /* 0x00008f00c02c7a23 */ /* 0x100fe20000010827 */
[----:B------:R-:W-:Y:S02]  /*16ec0*/  MOV R192, R130 ;  /* 0x0000008200c07202 */ /* 0x000fe40000000f00 */
[----:B------:R-:W-:Y:S02]  /*16ed0*/  F2FP.PACK_AB R40, R140, R145 ;  /* 0x000000918c28723e */ /* 0x000fe400000000ff */
[----:B------:R3:W5:Y:S01]  /*16ee0*/  MUFU.EX2 R187, R44 ;  /* 0x0000002c00bb7308 */ /* 0x0007620000000800 */
[----:B------:R-:W-:Y:S02]  /*16ef0*/  ISETP.GT.AND P1, PT, R192, R193, PT ;  /* 0x000000c1c000720c */ /* 0x000fe40003f24270 */
[----:B------:R-:W-:Y:S02]  /*16f00*/  F2FP.PACK_AB R41, R136, R141 ;  /* 0x0000008d8829723e */ /* 0x000fe400000000ff */
[----:B------:R-:W-:Y:S02]  /*16f10*/  F2FP.PACK_AB R42, R121, R133 ;  /* 0x00000085792a723e */ /* 0x000fe400000000ff */
[----:B------:R-:W-:Y:S07]  /*16f20*/  F2FP.PACK_AB R43, R118, R128 ;  /* 0x00000080762b723e */ /* 0x000fee00000000ff */
[C---:B------:R-:W-:Y:S03]  /*16f30*/  HMMA.16816.F32 R4, R40.reuse, R48, R4 ;  /* 0x000000302804723c */ /* 0x040fe60000001804 */
[--C-:B-1----:R-:W-:Y:S04]  /*16f40*/  FFMA.FTZ R61, R251, c[0x0][0x23c], -R39.reuse ;  /* 0x00008f00fb3d7a23 */ /* 0x102fe80000010827 */
[--C-:B------:R-:W-:Y:S01]  /*16f50*/  FFMA.FTZ R48, R194, c[0x0][0x23c], -R60.reuse ;  /* 0x00008f00c2307a23 */ /* 0x100fe2000001083c */
[C---:B------:R-:W-:Y:S01]  /*16f60*/  HMMA.16816.F32 R8, R40.reuse, R50, R8 ;  /* 0x000000322808723c */ /* 0x040fe20000001808 */
[----:B------:R1:W-:Y:S01]  /*16f70*/  MUFU.EX2 R158, R61 ;  /* 0x0000003d009e7308 */ /* 0x0003e20000000800 */
[----:B---3--:R-:W3:Y:S02]  /*16f80*/  LDSM.16.MT88.4 R44, [R213+0xa800] ;  /* 0x00a80000d52c783b */ /* 0x008ee40000004200 */
[----:B------:R-:W-:Y:S04]  /*16f90*/  MOV R194, R129 ;  /* 0x0000008100c27202 */ /* 0x000fe80000000f00 */
[C---:B------:R-:W-:Y:S03]  /*16fa0*/  HMMA.16816.F32 R12, R40.reuse, R52, R12 ;  /* 0x00000034280c723c */ /* 0x040fe6000000180c */
[----:B------:R2:W-:Y:S04]  /*16fb0*/  MUFU.EX2 R189, R48 ;  /* 0x0000003000bd7308 */ /* 0x0005e80000000800 */
[--C-:B------:R-:W-:Y:S01]  /*16fc0*/  FFMA.FTZ R52, R196, c[0x0][0x23c], -R39.reuse ;  /* 0x00008f00c4347a23 */ /* 0x100fe20000010827 */
[C---:B------:R-:W-:Y:S04]  /*16fd0*/  HMMA.16816.F32 R16, R40.reuse, R54, R16 ;  /* 0x000000362810723c */ /* 0x040fe80000001810 */
[----:B------:R-:W-:Y:S01]  /*16fe0*/  MOV R196, R132 ;  /* 0x0000008400c47202 */ /* 0x000fe20000000f00 */
[----:B------:R4:W-:Y:S03]  /*16ff0*/  MUFU.EX2 R184, R52 ;  /* 0x0000003400b87308 */ /* 0x0009e60000000800 */
[C---:B------:R-:W-:Y:S04]  /*17000*/  HMMA.16816.F32 R20, R40.reuse, R56, R20 ;  /* 0x000000382814723c */ /* 0x040fe80000001814 */
[--C-:B-1----:R-:W-:Y:S03]  /*17010*/  FFMA.FTZ R61, R68, c[0x0][0x23c], -R39.reuse ;  /* 0x00008f00443d7a23 */ /* 0x102fe60000010827 */
[--C-:B------:R-:W-:Y:S01]  /*17020*/  FFMA.FTZ R56, R198, c[0x0][0x23c], -R60.reuse ;  /* 0x00008f00c6387a23 */ /* 0x100fe2000001083c */
[----:B------:R1:W-:Y:S01]  /*17030*/  MUFU.EX2 R150, R61 ;  /* 0x0000003d00967308 */ /* 0x0003e20000000800 */
[C---:B------:R-:W-:Y:S03]  /*17040*/  HMMA.16816.F32 R24, R40.reuse, R58, R24 ;  /* 0x0000003a2818723c */ /* 0x040fe60000001818 */
[--C-:B--2---:R-:W-:Y:S01]  /*17050*/  FFMA.FTZ R48, R195, c[0x0][0x23c], -R60.reuse ;  /* 0x00008f00c3307a23 */ /* 0x104fe2000001083c */
[----:B------:R-:W-:Y:S04]  /*17060*/  MOV R198, R168 ;  /* 0x000000a800c67202 */ /* 0x000fe80000000f00 */
[C---:B---3--:R-:W-:Y:S01]  /*17070*/  HMMA.16816.F32 R28, R40.reuse, R44, R28 ;  /* 0x0000002c281c723c */ /* 0x048fe2000000181c */
[----:B------:R2:W3:Y:S03]  /*17080*/  MUFU.EX2 R185, R48 ;  /* 0x0000003000b97308 */ /* 0x0004e60000000800 */
[--C-:B----4-:R-:W-:Y:S01]  /*17090*/  FFMA.FTZ R52, R197, c[0x0][0x23c], -R39.reuse ;  /* 0x00008f00c5347a23 */ /* 0x110fe20000010827 */
[----:B------:R-:W-:Y:S02]  /*170a0*/  MOV R197, R169 ;  /* 0x000000a900c57202 */ /* 0x000fe40000000f00 */
[--C-:B------:R-:W-:Y:S01]  /*170b0*/  FFMA.FTZ R44, R199, c[0x0][0x23c], -R60.reuse ;  /* 0x00008f00c72c7a23 */ /* 0x100fe2000001083c */
[----:B------:R-:W-:Y:S03]  /*170c0*/  HMMA.16816.F32 R32, R40, R46, R32 ;  /* 0x0000002e2820723c */ /* 0x000fe60000001820 */
[----:B------:R4:W3:Y:S01]  /*170d0*/  MUFU.EX2 R183, R52 ;  /* 0x0000003400b77308 */ /* 0x0008e20000000800 */
[----:B------:R-:W-:Y:S02]  /*170e0*/  MOV R199, R139 ;  /* 0x0000008b00c77202 */ /* 0x000fe40000000f00 */
[----:B------:R-:W-:Y:S01]  /*170f0*/  MOV R139, R176 ;  /* 0x000000b0008b7202 */ /* 0x000fe20000000f00 */
[--C-:B-1----:R-:W-:Y:S01]  /*17100*/  FFMA.FTZ R61, R75, c[0x0][0x23c], -R60.reuse ;  /* 0x00008f004b3d7a23 */ /* 0x102fe2000001083c */
[----:B------:R-:W-:Y:S04]  /*17110*/  F2FP.PACK_AB R40, R137, R122 ;  /* 0x0000007a8928723e */ /* 0x000fe800000000ff */
[----:B------:R-:W-:Y:S01]  /*17120*/  F2FP.PACK_AB R41, R138, R126 ;  /* 0x0000007e8a29723e */ /* 0x000fe200000000ff */
[----:B------:R1:W-:Y:S01]  /*17130*/  MUFU.EX2 R182, R56 ;  /* 0x0000003800b67308 */ /* 0x0003e20000000800 */
[----:B------:R-:W-:Y:S02]  /*17140*/  F2FP.PACK_AB R42, R144, R142 ;  /* 0x0000008e902a723e */ /* 0x000fe400000000ff */
[----:B------:R-:W-:Y:S01]  /*17150*/  F2FP.PACK_AB R43, R199, R143 ;  /* 0x0000008fc72b723e */ /* 0x000fe200000000ff */
[----:B--2---:R-:W2:Y:S01]  /*17160*/  LDSM.16.MT88.4 R48, [R135+0xb000] ;  /* 0x00b000008730783b */ /* 0x004ea20000004200 */
[----:B------:R-:W-:Y:S05]  /*17170*/  MOV R195, R139 ;  /* 0x0000008b00c37202 */ /* 0x000fea0000000f00 */
[----:B------:R3:W2:Y:S02]  /*17180*/  MUFU.EX2 R177, R44 ;  /* 0x0000002c00b17308 */ /* 0x0006a40000000800 */
[----:B----4-:R-:W4:Y:S08]  /*17190*/  LDSM.16.MT88.4 R52, [R214+0xb000] ;  /* 0x00b00000d634783b */ /* 0x010f300000004200 */
[----:B------:R2:W-:Y:S01]  /*171a0*/  MUFU.EX2 R144, R61 ;  /* 0x0000003d00907308 */ /* 0x0005e20000000800 */
[----:B-1----:R-:W1:Y:S08]  /*171b0*/  LDSM.16.MT88.4 R56, [R212+0xb000] ;  /* 0x00b00000d438783b */ /* 0x002e700000004200 */
[----:B---3--:R-:W3:Y:S01]  /*171c0*/  LDSM.16.MT88.4 R44, [R213+0xb000] ;  /* 0x00b00000d52c783b */ /* 0x008ee20000004200 */
[C---:B--2---:R-:W-:Y:S03]  /*171d0*/  HMMA.16816.F32 R4, R40.reuse, R48, R4 ;  /* 0x000000302804723c */ /* 0x044fe60000001804 */
[--C-:B------:R-:W-:Y:S04]  /*171e0*/  FFMA.FTZ R61, R82, c[0x0][0x23c], -R60.reuse ;  /* 0x00008f00523d7a23 */ /* 0x100fe8000001083c */
[--C-:B------:R-:W-:Y:S01]  /*171f0*/  FFMA.FTZ R48, R200, c[0x0][0x23c], -R39.reuse ;  /* 0x00008f00c8307a23 */ /* 0x100fe20000010827 */
[C---:B------:R-:W-:Y:S03]  /*17200*/  HMMA.16816.F32 R8, R40.reuse, R50, R8 ;  /* 0x000000322808723c */ /* 0x040fe60000001808 */
[----:B------:R2:W2:Y:S01]  /*17210*/  MUFU.EX2 R178, R48 ;  /* 0x0000003000b27308 */ /* 0x0004a20000000800 */
        /* <DEDUP_REMOVED lines=11> */
[----:B------:R1:W2:Y:S03]  /*172d0*/  MUFU.EX2 R176, R48 ;  /* 0x0000003000b07308 */ /* 0x0002a60000000800 */
[----:B------:R-:W-:Y:S04]  /*172e0*/  MOV R209, R126 ;  /* 0x0000007e00d17202 */ /* 0x000fe80000000f00 */
[C---:B---3--:R-:W-:Y:S03]  /*172f0*/  HMMA.16816.F32 R28, R40.reuse, R44, R28 ;  /* 0x0000002c281c723c */ /* 0x048fe6000000181c */
[----:B------:R3:W-:Y:S01]  /*17300*/  MUFU.EX2 R173, R56 ;  /* 0x0000003800ad7308 */ /* 0x0007e20000000800 */
[--C-:B----4-:R-:W-:Y:S01]  /*17310*/  FFMA.FTZ R52, R203, c[0x0][0x23c], -R39.reuse ;  /* 0x00008f00cb347a23 */ /* 0x110fe20000010827 */
[----:B------:R-:W-:Y:S02]  /*17320*/  MOV R203, R137 ;  /* 0x0000008900cb7202 */ /* 0x000fe40000000f00 */
[--C-:B------:R-:W-:Y:S01]  /*17330*/  FFMA.FTZ R44, R210, c[0x0][0x23c], -R60.reuse ;  /* 0x00008f00d22c7a23 */ /* 0x100fe2000001083c */
[----:B------:R-:W-:Y:S04]  /*17340*/  HMMA.16816.F32 R32, R40, R46, R32 ;  /* 0x0000002e2820723c */ /* 0x000fe80000001820 */
[----:B------:R-:W-:Y:S01]  /*17350*/  MOV R210, R122 ;  /* 0x0000007a00d27202 */ /* 0x000fe20000000f00 */
[----:B------:R4:W2:Y:S02]  /*17360*/  MUFU.EX2 R174, R52 ;  /* 0x0000003400ae7308 */ /* 0x0008a40000000800 */
[----:B------:R-:W-:Y:S01]  /*17370*/  F2FP.PACK_AB R40, R197, R198 ;  /* 0x000000c6c528723e */ /* 0x000fe200000000ff */
[----:B-1----:R-:W1:Y:S01]  /*17380*/  LDSM.16.MT88.4 R48, [R135+0xb800] ;  /* 0x00b800008730783b */ /* 0x002e620000004200 */
[----:B------:R-:W-:Y:S03]  /*17390*/  F2FP.PACK_AB R41, R190, R207 ;  /* 0x000000cfbe29723e */ /* 0x000fe600000000ff */
[----:B-----5:R-:W-:Y:S03]  /*173a0*/  F2FP.PACK_AB R42, R191, R187 ;  /* 0x000000bbbf2a723e */ /* 0x020fe600000000ff */
[----:B------:R5:W1:Y:S01]  /*173b0*/  MUFU.EX2 R171, R44 ;  /* 0x0000002c00ab7308 */ /* 0x000a620000000800 */
[----:B------:R-:W-:Y:S01]  /*173c0*/  F2FP.PACK_AB R43, R185, R189 ;  /* 0x000000bdb92b723e */ /* 0x000fe200000000ff */
[----:B---3--:R-:W-:Y:S08]  /*173d0*/  LDSM.16.MT88.4 R56, [R212+0xb800] ;  /* 0x00b80000d438783b */ /* 0x008ff00000004200 */
[----:B----4-:R-:W3:Y:S08]  /*173e0*/  LDSM.16.MT88.4 R52, [R214+0xb800] ;  /* 0x00b80000d634783b */ /* 0x010ef00000004200 */
[----:B-----5:R-:W4:Y:S01]  /*173f0*/  LDSM.16.MT88.4 R44, [R213+0xb800] ;  /* 0x00b80000d52c783b */ /* 0x020f220000004200 */
[C---:B-1----:R-:W-:Y:S07]  /*17400*/  HMMA.16816.F32 R4, R40.reuse, R48, R4 ;  /* 0x000000302804723c */ /* 0x042fee0000001804 */
[--C-:B------:R-:W-:Y:S01]  /*17410*/  FFMA.FTZ R48, R239, c[0x0][0x23c], -R39.reuse ;  /* 0x00008f00ef307a23 */ /* 0x100fe20000010827 */
[C---:B------:R-:W-:Y:S03]  /*17420*/  HMMA.16816.F32 R8, R40.reuse, R50, R8 ;  /* 0x000000322808723c */ /* 0x040fe60000001808 */
[----:B------:R1:W-:Y:S01]  /*17430*/  MUFU.EX2 R170, R48 ;  /* 0x0000003000aa7308 */ /* 0x0003e20000000800 */
[----:B------:R-:W-:Y:S04]  /*17440*/  MOV R239, R121 ;  /* 0x0000007900ef7202 */ /* 0x000fe80000000f00 */
[C---:B---3--:R-:W-:Y:S07]  /*17450*/  HMMA.16816.F32 R12, R40.reuse, R52, R12 ;  /* 0x00000034280c723c */ /* 0x048fee000000180c */
[--C-:B------:R-:W-:Y:S01]  /*17460*/  FFMA.FTZ R52, R240, c[0x0][0x23c], -R60.reuse ;  /* 0x00008f00f0347a23 */ /* 0x100fe2000001083c */
[C---:B------:R-:W-:Y:S03]  /*17470*/  HMMA.16816.F32 R16, R40.reuse, R54, R16 ;  /* 0x000000362810723c */ /* 0x040fe60000001810 */
[----:B------:R3:W-:Y:S01]  /*17480*/  MUFU.EX2 R168, R52 ;  /* 0x0000003400a87308 */ /* 0x0007e20000000800 */
[----:B------:R-:W-:Y:S01]  /*17490*/  MOV R240, R133 ;  /* 0x0000008500f07202 */ /* 0x000fe20000000f00 */
[--C-:B-1----:R-:W-:Y:S03]  /*174a0*/  FFMA.FTZ R48, R211, c[0x0][0x23c], -R39.reuse ;  /* 0x00008f00d3307a23 */ /* 0x102fe60000010827 */
[C---:B------:R-:W-:Y:S04]  /*174b0*/  HMMA.16816.F32 R20, R40.reuse, R56, R20 ;  /* 0x000000382814723c */ /* 0x040fe80000001814 */
[----:B------:R-:W-:Y:S01]  /*174c0*/  MOV R211, R128 ;  /* 0x0000008000d37202 */ /* 0x000fe20000000f00 */
[----:B------:R1:W5:Y:S02]  /*174d0*/  MUFU.EX2 R169, R48 ;  /* 0x0000003000a97308 */ /* 0x0003640000000800 */
[--C-:B------:R-:W-:Y:S01]  /*174e0*/  FFMA.FTZ R56, R242, c[0x0][0x23c], -R39.reuse ;  /* 0x00008f00f2387a23 */ /* 0x100fe20000010827 */
[C---:B------:R-:W-:Y:S04]  /*174f0*/  HMMA.16816.F32 R24, R40.reuse, R58, R24 ;  /* 0x0000003a2818723c */ /* 0x040fe80000001818 */
[----:B------:R-:W-:Y:S03]  /*17500*/  MOV R242, R140 ;  /* 0x0000008c00f27202 */ /* 0x000fe60000000f00 */
[----:B------:R5:W-:Y:S01]  /*17510*/  MUFU.EX2 R166, R56 ;  /* 0x0000003800a67308 */ /* 0x000be20000000800 */
[C---:B----4-:R-:W-:Y:S04]  /*17520*/  HMMA.16816.F32 R28, R40.reuse, R44, R28 ;  /* 0x0000002c281c723c */ /* 0x050fe8000000181c */
[--C-:B---3--:R-:W-:Y:S01]  /*17530*/  FFMA.FTZ R52, R241, c[0x0][0x23c], -R60.reuse ;  /* 0x00008f00f1347a23 */ /* 0x108fe2000001083c */
[----:B------:R-:W-:Y:S02]  /*17540*/  MOV R241, R136 ;  /* 0x0000008800f17202 */ /* 0x000fe40000000f00 */
[--C-:B------:R-:W-:Y:S01]  /*17550*/  FFMA.FTZ R44, R243, c[0x0][0x23c], -R39.reuse ;  /* 0x00008f00f32c7a23 */ /* 0x100fe20000010827 */
[----:B------:R-:W-:Y:S01]  /*17560*/  HMMA.16816.F32 R32, R40, R46, R32 ;  /* 0x0000002e2820723c */ /* 0x000fe20000001820 */
[----:B------:R3:W4:Y:S03]  /*17570*/  MUFU.EX2 R167, R52 ;  /* 0x0000003400a77308 */ /* 0x0007260000000800 */
[----:B------:R-:W-:Y:S01]  /*17580*/  MOV R243, R141 ;  /* 0x0000008d00f37202 */ /* 0x000fe20000000f00 */
[----:B-1----:R-:W1:Y:S02]  /*17590*/  LDSM.16.MT88.4 R48, [R135+0xc000] ;  /* 0x00c000008730783b */ /* 0x002e640000004200 */
[----:B------:R-:W-:Y:S02]  /*175a0*/  F2FP.PACK_AB R40, R183, R184 ;  /* 0x000000b8b728723e */ /* 0x000fe400000000ff */
[----:B------:R-:W-:Y:S02]  /*175b0*/  F2FP.PACK_AB R41, R177, R182 ;  /* 0x000000b6b129723e */ /* 0x000fe400000000ff */
[----:B------:R4:W-:Y:S01]  /*175c0*/  MUFU.EX2 R165, R44 ;  /* 0x0000002c00a57308 */ /* 0x0009e20000000800 */
[----:B------:R-:W-:Y:S02]  /*175d0*/  F2FP.PACK_AB R42, R178, R179 ;  /* 0x000000b3b22a723e */ /* 0x000fe400000000ff */
[----:B--2---:R-:W-:Y:S01]  /*175e0*/  F2FP.PACK_AB R43, R175, R176 ;  /* 0x000000b0af2b723e */ /* 0x004fe200000000ff */
[----:B-----5:R-:W-:Y:S06]  /*175f0*/  LDSM.16.MT88.4 R56, [R212+0xc000] ;  /* 0x00c00000d438783b */ /* 0x020fec0000004200 */
[----:B------:R-:W-:Y:S02]  /*17600*/  MUFU.EX2 R136, R61 ;  /* 0x0000003d00887308 */ /* 0x000fe40000000800 */
[----:B---3--:R-:W2:Y:S08]  /*17610*/  LDSM.16.MT88.4 R52, [R214+0xc000] ;  /* 0x00c00000d634783b */ /* 0x008eb00000004200 */
[----:B----4-:R-:W3:Y:S01]  /*17620*/  LDSM.16.MT88.4 R44, [R213+0xc000] ;  /* 0x00c00000d52c783b */ /* 0x010ee20000004200 */
[C---:B-1----:R-:W-:Y:S07]  /*17630*/  HMMA.16816.F32 R4, R40.reuse, R48, R4 ;  /* 0x000000302804723c */ /* 0x042fee0000001804 */
[--C-:B------:R-:W-:Y:S01]  /*17640*/  FFMA.FTZ R48, R245, c[0x0][0x23c], -R60.reuse ;  /* 0x00008f00f5307a23 */ /* 0x100fe2000001083c */
[C---:B------:R-:W-:Y:S03]  /*17650*/  HMMA.16816.F32 R8, R40.reuse, R50, R8 ;  /* 0x000000322808723c */ /* 0x040fe60000001808 */
[----:B------:R1:W-:Y:S01]  /*17660*/  MUFU.EX2 R163, R48 ;  /* 0x0000003000a37308 */ /* 0x0003e20000000800 */
[----:B------:R-:W-:Y:S04]  /*17670*/  MOV R245, R146 ;  /* 0x0000009200f57202 */ /* 0x000fe80000000f00 */
[C---:B--2---:R-:W-:Y:S07]  /*17680*/  HMMA.16816.F32 R12, R40.reuse, R52, R12 ;  /* 0x00000034280c723c */ /* 0x044fee000000180c */
[--C-:B------:R-:W-:Y:S01]  /*17690*/  FFMA.FTZ R52, R247, c[0x0][0x23c], -R39.reuse ;  /* 0x00008f00f7347a23 */ /* 0x100fe20000010827 */
[C---:B------:R-:W-:Y:S03]  /*176a0*/  HMMA.16816.F32 R16, R40.reuse, R54, R16 ;  /* 0x000000362810723c */ /* 0x040fe60000001810 */
[----:B------:R2:W-:Y:S01]  /*176b0*/  MUFU.EX2 R161, R52 ;  /* 0x0000003400a17308 */ /* 0x0005e20000000800 */
[----:B------:R-:W-:Y:S01]  /*176c0*/  MOV R247, R148 ;  /* 0x0000009400f77202 */ /* 0x000fe20000000f00 */
[--C-:B-1----:R-:W-:Y:S03]  /*176d0*/  FFMA.FTZ R48, R246, c[0x0][0x23c], -R39.reuse ;  /* 0x00008f00f6307a23 */ /* 0x102fe60000010827 */
[C---:B------:R-:W-:Y:S04]  /*176e0*/  HMMA.16816.F32 R20, R40.reuse, R56, R20 ;  /* 0x000000382814723c */ /* 0x040fe80000001814 */
[----:B------:R-:W-:Y:S01]  /*176f0*/  MOV R246, R147 ;  /* 0x0000009300f67202 */ /* 0x000fe20000000f00 */
[----:B------:R1:W-:Y:S02]  /*17700*/  MUFU.EX2 R162, R48 ;  /* 0x0000003000a27308 */ /* 0x0003e40000000800 */
[--C-:B------:R-:W-:Y:S01]  /*17710*/  FFMA.FTZ R56, R249, c[0x0][0x23c], -R60.reuse ;  /* 0x00008f00f9387a23 */ /* 0x100fe2000001083c */
[C---:B------:R-:W-:Y:S07]  /*17720*/  HMMA.16816.F32 R24, R40.reuse, R58, R24 ;  /* 0x0000003a2818723c */ /* 0x040fee0000001818 */
[----:B------:R4:W-:Y:S01]  /*17730*/  MUFU.EX2 R160, R56 ;  /* 0x0000003800a07308 */ /* 0x0009e20000000800 */
[C---:B---3--:R-:W-:Y:S04]  /*17740*/  HMMA.16816.F32 R28, R40.reuse, R44, R28 ;  /* 0x0000002c281c723c */ /* 0x048fe8000000181c */
[--C-:B--2---:R-:W-:Y:S02]  /*17750*/  FFMA.FTZ R52, R248, c[0x0][0x23c], -R60.reuse ;  /* 0x00008f00f8347a23 */ /* 0x104fe4000001083c */
[----:B------:R-:W2:Y:S01]  /*17760*/  LDL.LU R248, [R1+0x20] ;  /* 0x0000200001f87983 */ /* 0x000ea20000300800 */
[--C-:B------:R-:W-:Y:S01]  /*17770*/  FFMA.FTZ R44, R250, c[0x0][0x23c], -R39.reuse ;  /* 0x00008f00fa2c7a23 */ /* 0x100fe20000010827 */
[----:B------:R-:W-:Y:S01]  /*17780*/  HMMA.16816.F32 R32, R40, R46, R32 ;  /* 0x0000002e2820723c */ /* 0x000fe20000001820 */
[----:B------:R3:W5:Y:S01]  /*17790*/  MUFU.EX2 R159, R52 ;  /* 0x00000034009f7308 */ /* 0x0007620000000800 */
[----:B------:R-:W2:Y:S04]  /*177a0*/  LDL.LU R249, [R1+0x1c] ;  /* 0x00001c0001f97983 */ /* 0x000ea80000300800 */
[----:B-1----:R-:W1:Y:S01]  /*177b0*/  LDSM.16.MT88.4 R48, [R135+0xc800] ;  /* 0x00c800008730783b */ /* 0x002e620000004200 */
[----:B------:R-:W-:Y:S02]  /*177c0*/  F2FP.PACK_AB R40, R173, R174 ;  /* 0x000000aead28723e */ /* 0x000fe400000000ff */
[----:B------:R-:W-:Y:S02]  /*177d0*/  F2FP.PACK_AB R41, R172, R171 ;  /* 0x000000abac29723e */ /* 0x000fe400000000ff */
[----:B------:R5:W1:Y:S01]  /*177e0*/  MUFU.EX2 R157, R44 ;  /* 0x0000002c009d7308 */ /* 0x000a620000000800 */
[----:B------:R-:W-:Y:S02]  /*177f0*/  F2FP.PACK_AB R42, R169, R170 ;  /* 0x000000aaa92a723e */ /* 0x000fe400000000ff */
[----:B------:R-:W-:Y:S01]  /*17800*/  F2FP.PACK_AB R43, R167, R168 ;  /* 0x000000a8a72b723e */ /* 0x000fe200000000ff */
[----:B----4-:R-:W-:Y:S08]  /*17810*/  LDSM.16.MT88.4 R56, [R212+0xc800] ;  /* 0x00c80000d438783b */ /* 0x010ff00000004200 */
[----:B---3--:R-:W3:Y:S08]  /*17820*/  LDSM.16.MT88.4 R52, [R214+0xc800] ;  /* 0x00c80000d634783b */ /* 0x008ef00000004200 */
[----:B-----5:R-:W4:Y:S01]  /*17830*/  LDSM.16.MT88.4 R44, [R213+0xc800] ;  /* 0x00c80000d52c783b */ /* 0x020f220000004200 */
[C---:B-1----:R-:W-:Y:S07]  /*17840*/  HMMA.16816.F32 R4, R40.reuse, R48, R4 ;  /* 0x000000302804723c */ /* 0x042fee0000001804 */
[--C-:B------:R-:W-:Y:S01]  /*17850*/  FFMA.FTZ R48, R252, c[0x0][0x23c], -R60.reuse ;  /* 0x00008f00fc307a23 */ /* 0x100fe2000001083c */
[C---:B------:R-:W-:Y:S03]  /*17860*/  HMMA.16816.F32 R8, R40.reuse, R50, R8 ;  /* 0x000000322808723c */ /* 0x040fe60000001808 */
[----:B------:R1:W-:Y:S05]  /*17870*/  MUFU.EX2 R154, R48 ;  /* 0x00000030009a7308 */ /* 0x0003ea0000000800 */
[C---:B---3--:R-:W-:Y:S07]  /*17880*/  HMMA.16816.F32 R12, R40.reuse, R52, R12 ;  /* 0x00000034280c723c */ /* 0x048fee000000180c */
[--C-:B------:R-:W-:Y:S01]  /*17890*/  FFMA.FTZ R52, R64, c[0x0][0x23c], -R39.reuse ;  /* 0x00008f0040347a23 */ /* 0x100fe20000010827 */
[C---:B------:R-:W-:Y:S03]  /*178a0*/  HMMA.16816.F32 R16, R40.reuse, R54, R16 ;  /* 0x000000362810723c */ /* 0x040fe60000001810 */
[----:B------:R3:W-:Y:S05]  /*178b0*/  MUFU.EX2 R155, R52 ;  /* 0x00000034009b7308 */ /* 0x0007ea0000000800 */
[C---:B------:R-:W-:Y:S04]  /*178c0*/  HMMA.16816.F32 R20, R40.reuse, R56, R20 ;  /* 0x000000382814723c */ /* 0x040fe80000001814 */
[--C-:B-1----:R-:W-:Y:S03]  /*178d0*/  FFMA.FTZ R48, R63, c[0x0][0x23c], -R60.reuse ;  /* 0x00008f003f307a23 */ /* 0x102fe6000001083c */
[--C-:B------:R-:W-:Y:S01]  /*178e0*/  FFMA.FTZ R56, R66, c[0x0][0x23c], -R60.reuse ;  /* 0x00008f0042387a23 */ /* 0x100fe2000001083c */
[C---:B------:R-:W-:Y:S01]  /*178f0*/  HMMA.16816.F32 R24, R40.reuse, R58, R24 ;  /* 0x0000003a2818723c */ /* 0x040fe20000001818 */
[----:B------:R1:W5:Y:S07]  /*17900*/  MUFU.EX2 R156, R48 ;  /* 0x00000030009c7308 */ /* 0x00036e0000000800 */
[C---:B----4-:R-:W-:Y:S03]  /*17910*/  HMMA.16816.F32 R28, R40.reuse, R44, R28 ;  /* 0x0000002c281c723c */ /* 0x050fe6000000181c */
[----:B------:R4:W-:Y:S01]  /*17920*/  MUFU.EX2 R152, R56 ;  /* 0x0000003800987308 */ /* 0x0009e20000000800 */
[--C-:B---3--:R-:W-:Y:S03]  /*17930*/  FFMA.FTZ R52, R65, c[0x0][0x23c], -R39.reuse ;  /* 0x00008f0041347a23 */ /* 0x108fe60000010827 */
[--C-:B------:R-:W-:Y:S01]  /*17940*/  FFMA.FTZ R44, R67, c[0x0][0x23c], -R60.reuse ;  /* 0x00008f00432c7a23 */ /* 0x100fe2000001083c */
[----:B------:R-:W-:Y:S05]  /*17950*/  HMMA.16816.F32 R32, R40, R46, R32 ;  /* 0x0000002e2820723c */ /* 0x000fea0000001820 */
[----:B------:R3:W-:Y:S02]  /*17960*/  MUFU.EX2 R153, R52 ;  /* 0x0000003400997308 */ /* 0x0007e40000000800 */
[----:B------:R-:W-:Y:S01]  /*17970*/  F2FP.PACK_AB R43, R160, R159 ;  /* 0x0000009fa02b723e */ /* 0x000fe200000000ff */
[----:B-1----:R-:W1:Y:S01]  /*17980*/  LDSM.16.MT88.4 R48, [R135+0xd000] ;  /* 0x00d000008730783b */ /* 0x002e620000004200 */
[----:B------:R-:W-:Y:S03]  /*17990*/  F2FP.PACK_AB R40, R165, R166 ;  /* 0x000000a6a528723e */ /* 0x000fe600000000ff */
[----:B------:R-:W-:Y:S03]  /*179a0*/  F2FP.PACK_AB R41, R163, R164 ;  /* 0x000000a4a329723e */ /* 0x000fe600000000ff */
[----:B------:R5:W1:Y:S01]  /*179b0*/  MUFU.EX2 R149, R44 ;  /* 0x0000002c00957308 */ /* 0x000a620000000800 */
[----:B------:R-:W-:Y:S01]  /*179c0*/  F2FP.PACK_AB R42, R161, R162 ;  /* 0x000000a2a12a723e */ /* 0x000fe200000000ff */
[----:B----4-:R-:W-:Y:S08]  /*179d0*/  LDSM.16.MT88.4 R56, [R212+0xd000] ;  /* 0x00d00000d438783b */ /* 0x010ff00000004200 */
[----:B---3--:R-:W3:Y:S08]  /*179e0*/  LDSM.16.MT88.4 R52, [R214+0xd000] ;  /* 0x00d00000d634783b */ /* 0x008ef00000004200 */
[----:B-----5:R-:W4:Y:S01]  /*179f0*/  LDSM.16.MT88.4 R44, [R213+0xd000] ;  /* 0x00d00000d52c783b */ /* 0x020f220000004200 */
[C---:B-1----:R-:W-:Y:S07]  /*17a00*/  HMMA.16816.F32 R4, R40.reuse, R48, R4 ;  /* 0x000000302804723c */ /* 0x042fee0000001804 */
[--C-:B------:R-:W-:Y:S01]  /*17a10*/  FFMA.FTZ R48, R69, c[0x0][0x23c], -R39.reuse ;  /* 0x00008f0045307a23 */ /* 0x100fe20000010827 */
[C---:B------:R-:W-:Y:S03]  /*17a20*/  HMMA.16816.F32 R8, R40.reuse, R50, R8 ;  /* 0x000000322808723c */ /* 0x040fe60000001808 */
[----:B------:R1:W5:Y:S05]  /*17a30*/  MUFU.EX2 R151, R48 ;  /* 0x0000003000977308 */ /* 0x00036a0000000800 */
[C---:B---3--:R-:W-:Y:S07]  /*17a40*/  HMMA.16816.F32 R12, R40.reuse, R52, R12 ;  /* 0x00000034280c723c */ /* 0x048fee000000180c */
[--C-:B------:R-:W-:Y:S01]  /*17a50*/  FFMA.FTZ R52, R71, c[0x0][0x23c], -R60.reuse ;  /* 0x00008f0047347a23 */ /* 0x100fe2000001083c */
[C---:B------:R-:W-:Y:S03]  /*17a60*/  HMMA.16816.F32 R16, R40.reuse, R54, R16 ;  /* 0x000000362810723c */ /* 0x040fe60000001810 */
[----:B------:R3:W-:Y:S01]  /*17a70*/  MUFU.EX2 R148, R52 ;  /* 0x0000003400947308 */ /* 0x0007e20000000800 */
[--C-:B-1----:R-:W-:Y:S04]  /*17a80*/  FFMA.FTZ R48, R70, c[0x0][0x23c], -R60.reuse ;  /* 0x00008f0046307a23 */ /* 0x102fe8000001083c */
[C---:B------:R-:W-:Y:S05]  /*17a90*/  HMMA.16816.F32 R20, R40.reuse, R56, R20 ;  /* 0x000000382814723c */ /* 0x040fea0000001814 */
[----:B------:R1:W1:Y:S02]  /*17aa0*/  MUFU.EX2 R147, R48 ;  /* 0x0000003000937308 */ /* 0x0002640000000800 */
[--C-:B------:R-:W-:Y:S01]  /*17ab0*/  FFMA.FTZ R56, R73, c[0x0][0x23c], -R39.reuse ;  /* 0x00008f0049387a23 */ /* 0x100fe20000010827 */
[C---:B------:R-:W-:Y:S07]  /*17ac0*/  HMMA.16816.F32 R24, R40.reuse, R58, R24 ;  /* 0x0000003a2818723c */ /* 0x040fee0000001818 */
[----:B------:R5:W-:Y:S01]  /*17ad0*/  MUFU.EX2 R145, R56 ;  /* 0x0000003800917308 */ /* 0x000be20000000800 */
[C---:B----4-:R-:W-:Y:S04]  /*17ae0*/  HMMA.16816.F32 R28, R40.reuse, R44, R28 ;  /* 0x0000002c281c723c */ /* 0x050fe8000000181c */
[--C-:B---3--:R-:W-:Y:S03]  /*17af0*/  FFMA.FTZ R52, R72, c[0x0][0x23c], -R39.reuse ;  /* 0x00008f0048347a23 */ /* 0x108fe60000010827 */
[--C-:B------:R-:W-:Y:S01]  /*17b00*/  FFMA.FTZ R44, R74, c[0x0][0x23c], -R60.reuse ;  /* 0x00008f004a2c7a23 */ /* 0x100fe2000001083c */
[----:B------:R-:W-:Y:S01]  /*17b10*/  HMMA.16816.F32 R32, R40, R46, R32 ;  /* 0x0000002e2820723c */ /* 0x000fe20000001820 */
[----:B------:R3:W-:Y:S01]  /*17b20*/  MUFU.EX2 R146, R52 ;  /* 0x0000003400927308 */ /* 0x0007e20000000800 */
[----:B-1----:R-:W1:Y:S05]  /*17b30*/  LDSM.16.MT88.4 R48, [R135+0xd800] ;  /* 0x00d800008730783b */ /* 0x002e6a0000004200 */
[----:B------:R-:W-:Y:S02]  /*17b40*/  F2FP.PACK_AB R40, R158, R157 ;  /* 0x0000009d9e28723e */ /* 0x000fe400000000ff */
[----:B------:R-:W-:Y:S02]  /*17b50*/  F2FP.PACK_AB R41, R156, R154 ;  /* 0x0000009a9c29723e */ /* 0x000fe400000000ff */
[----:B------:R4:W1:Y:S01]  /*17b60*/  MUFU.EX2 R143, R44 ;  /* 0x0000002c008f7308 */ /* 0x0008620000000800 */
[----:B------:R-:W-:Y:S02]  /*17b70*/  F2FP.PACK_AB R43, R149, R152 ;  /* 0x00000098952b723e */ /* 0x000fe400000000ff */
[----:B------:R-:W-:Y:S01]  /*17b80*/  F2FP.PACK_AB R42, R153, R155 ;  /* 0x0000009b992a723e */ /* 0x000fe200000000ff */
[----:B-----5:R-:W-:Y:S08]  /*17b90*/  LDSM.16.MT88.4 R56, [R212+0xd800] ;  /* 0x00d80000d438783b */ /* 0x020ff00000004200 */
[----:B---3--:R-:W3:Y:S08]  /*17ba0*/  LDSM.16.MT88.4 R52, [R214+0xd800] ;  /* 0x00d80000d634783b */ /* 0x008ef00000004200 */
[----:B----4-:R-:W4:Y:S01]  /*17bb0*/  LDSM.16.MT88.4 R44, [R213+0xd800] ;  /* 0x00d80000d52c783b */ /* 0x010f220000004200 */
[C---:B-1----:R-:W-:Y:S07]  /*17bc0*/  HMMA.16816.F32 R4, R40.reuse, R48, R4 ;  /* 0x000000302804723c */ /* 0x042fee0000001804 */
[--C-:B------:R-:W-:Y:S01]  /*17bd0*/  FFMA.FTZ R48, R76, c[0x0][0x23c], -R39.reuse ;  /* 0x00008f004c307a23 */ /* 0x100fe20000010827 */
[C---:B------:R-:W-:Y:S03]  /*17be0*/  HMMA.16816.F32 R8, R40.reuse, R50, R8 ;  /* 0x000000322808723c */ /* 0x040fe60000001808 */
[----:B------:R1:W-:Y:S05]  /*17bf0*/  MUFU.EX2 R142, R48 ;  /* 0x00000030008e7308 */ /* 0x0003ea0000000800 */
[C---:B---3--:R-:W-:Y:S07]  /*17c00*/  HMMA.16816.F32 R12, R40.reuse, R52, R12 ;  /* 0x00000034280c723c */ /* 0x048fee000000180c */
[----:B------:R-:W-:Y:S01]  /*17c10*/  FFMA.FTZ R52, R78, c[0x0][0x23c], -R60 ;  /* 0x00008f004e347a23 */ /* 0x000fe2000001083c */
[C---:B------:R-:W-:Y:S03]  /*17c20*/  HMMA.16816.F32 R16, R40.reuse, R54, R16 ;  /* 0x000000362810723c */ /* 0x040fe60000001810 */
[----:B------:R3:W-:Y:S01]  /*17c30*/  MUFU.EX2 R140, R52 ;  /* 0x00000034008c7308 */ /* 0x0007e20000000800 */
[--C-:B-1----:R-:W-:Y:S04]  /*17c40*/  FFMA.FTZ R48, R77, c[0x0][0x23c], -R39.reuse ;  /* 0x00008f004d307a23 */ /* 0x102fe80000010827 */
[C---:B------:R-:W-:Y:S04]  /*17c50*/  HMMA.16816.F32 R20, R40.reuse, R56, R20 ;  /* 0x000000382814723c */ /* 0x040fe80000001814 */
[----:B--2---:R-:W-:Y:S01]  /*17c60*/  FFMA.FTZ R61, R0, R248, R180 ;  /* 0x000000f8003d7223 */ /* 0x004fe200000100b4 */
[----:B------:R1:W2:Y:S01]  /*17c70*/  MUFU.EX2 R141, R48 ;  /* 0x00000030008d7308 */ /* 0x0002a20000000800 */
[--C-:B------:R-:W-:Y:S02]  /*17c80*/  FFMA.FTZ R0, R96, c[0x0][0x23c], -R39.reuse ;  /* 0x00008f0060007a23 */ /* 0x100fe40000010827 */
[C---:B------:R-:W-:Y:S04]  /*17c90*/  HMMA.16816.F32 R24, R40.reuse, R58, R24 ;  /* 0x0000003a2818723c */ /* 0x040fe80000001818 */
[----:B------:R-:W-:Y:S02]  /*17ca0*/  FFMA.FTZ R56, R80, c[0x0][0x23c], -R39 ;  /* 0x00008f0050387a23 */ /* 0x000fe40000010827 */
[----:B------:R-:W-:Y:S02]  /*17cb0*/  FADD.FTZ R61, R181, R61 ;  /* 0x0000003db53d7221 */ /* 0x000fe40000010000 */
[C---:B----4-:R-:W-:Y:S01]  /*17cc0*/  HMMA.16816.F32 R28, R40.reuse, R44, R28 ;  /* 0x0000002c281c723c */ /* 0x050fe2000000181c */
[----:B------:R4:W-:Y:S03]  /*17cd0*/  MUFU.EX2 R138, R56 ;  /* 0x00000038008a7308 */ /* 0x0009e60000000800 */
[----:B---3--:R-:W-:Y:S02]  /*17ce0*/  FFMA.FTZ R52, R79, c[0x0][0x23c], -R60 ;  /* 0x00008f004f347a23 */ /* 0x008fe4000001083c */
[----:B------:R-:W-:Y:S02]  /*17cf0*/  FFMA.FTZ R62, R2, R249, R62 ;  /* 0x000000f9023e7223 */ /* 0x000fe4000001003e */
[----:B------:R-:W-:Y:S03]  /*17d00*/  HMMA.16816.F32 R32, R40, R46, R32 ;  /* 0x0000002e2820723c */ /* 0x000fe60000001820 */
[----:B------:R3:W5:Y:S01]  /*17d10*/  MUFU.EX2 R139, R52 ;  /* 0x00000034008b7308 */ /* 0x0007620000000800 */
[--C-:B------:R-:W-:Y:S01]  /*17d20*/  FFMA.FTZ R44, R81, c[0x0][0x23c], -R39.reuse ;  /* 0x00008f00512c7a23 */ /* 0x100fe20000010827 */
[----:B-1----:R-:W1:Y:S01]  /*17d30*/  LDSM.16.MT88.4 R48, [R135+0xe000] ;  /* 0x00e000008730783b */ /* 0x002e620000004200 */
[--C-:B------:R-:W-:Y:S01]  /*17d40*/  FFMA.FTZ R2, R95, c[0x0][0x23c], -R60.reuse ;  /* 0x00008f005f027a23 */ /* 0x100fe2000001083c */
[----:B------:R-:W-:Y:S02]  /*17d50*/  F2FP.PACK_AB R40, R151, R150 ;  /* 0x000000969728723e */ /* 0x000fe400000000ff */
[----:B------:R-:W-:Y:S03]  /*17d60*/  F2FP.PACK_AB R41, R148, R147 ;  /* 0x000000939429723e */ /* 0x000fe600000000ff */
[----:B------:R-:W-:Y:S01]  /*17d70*/  F2FP.PACK_AB R43, R144, R143 ;  /* 0x0000008f902b723e */ /* 0x000fe200000000ff */
[----:B------:R2:W1:Y:S01]  /*17d80*/  MUFU.EX2 R137, R44 ;  /* 0x0000002c00897308 */ /* 0x0004620000000800 */
[----:B------:R-:W-:Y:S01]  /*17d90*/  F2FP.PACK_AB R42, R145, R146 ;  /* 0x00000092912a723e */ /* 0x000fe200000000ff */
[----:B----4-:R-:W-:Y:S08]  /*17da0*/  LDSM.16.MT88.4 R56, [R212+0xe000] ;  /* 0x00e00000d438783b */ /* 0x010ff00000004200 */
[----:B---3--:R-:W3:Y:S08]  /*17db0*/  LDSM.16.MT88.4 R52, [R214+0xe000] ;  /* 0x00e00000d634783b */ /* 0x008ef00000004200 */
[----:B--2---:R-:W2:Y:S01]  /*17dc0*/  LDSM.16.MT88.4 R44, [R213+0xe000] ;  /* 0x00e00000d52c783b */ /* 0x004ea20000004200 */
[C---:B-1----:R-:W-:Y:S07]  /*17dd0*/  HMMA.16816.F32 R4, R40.reuse, R48, R4 ;  /* 0x000000302804723c */ /* 0x042fee0000001804 */
[--C-:B------:R-:W-:Y:S01]  /*17de0*/  FFMA.FTZ R48, R83, c[0x0][0x23c], -R60.reuse ;  /* 0x00008f0053307a23 */ /* 0x100fe2000001083c */
[C---:B------:R-:W-:Y:S03]  /*17df0*/  HMMA.16816.F32 R8, R40.reuse, R50, R8 ;  /* 0x000000322808723c */ /* 0x040fe60000001808 */
[----:B------:R1:W4:Y:S05]  /*17e00*/  MUFU.EX2 R133, R48 ;  /* 0x0000003000857308 */ /* 0x00032a0000000800 */
        /* <DEDUP_REMOVED lines=10> */
[C---:B--2---:R-:W-:Y:S04]  /*17eb0*/  HMMA.16816.F32 R28, R40.reuse, R44, R28 ;  /* 0x0000002c281c723c */ /* 0x044fe8000000181c */
[--C-:B---3--:R-:W-:Y:S03]  /*17ec0*/  FFMA.FTZ R52, R86, c[0x0][0x23c], -R60.reuse ;  /* 0x00008f0056347a23 */ /* 0x108fe6000001083c */
[--C-:B------:R-:W-:Y:S01]  /*17ed0*/  FFMA.FTZ R44, R88, c[0x0][0x23c], -R39.reuse ;  /* 0x00008f00582c7a23 */ /* 0x100fe20000010827 */
[----:B------:R-:W-:Y:S01]  /*17ee0*/  HMMA.16816.F32 R32, R40, R46, R32 ;  /* 0x0000002e2820723c */ /* 0x000fe20000001820 */
[----:B------:R2:W3:Y:S01]  /*17ef0*/  MUFU.EX2 R130, R52 ;  /* 0x0000003400827308 */ /* 0x0004e20000000800 */
[----:B-1----:R-:W1:Y:S05]  /*17f00*/  LDSM.16.MT88.4 R48, [R135+0xe800] ;  /* 0x00e800008730783b */ /* 0x002e6a0000004200 */
[----:B------:R-:W-:Y:S02]  /*17f10*/  F2FP.PACK_AB R40, R141, R142 ;  /* 0x0000008e8d28723e */ /* 0x000fe400000000ff */
[----:B-----5:R-:W-:Y:S02]  /*17f20*/  F2FP.PACK_AB R41, R139, R140 ;  /* 0x0000008c8b29723e */ /* 0x020fe400000000ff */
[----:B------:R5:W-:Y:S01]  /*17f30*/  MUFU.EX2 R128, R44 ;  /* 0x0000002c00807308 */ /* 0x000be20000000800 */
[----:B------:R-:W-:Y:S02]  /*17f40*/  F2FP.PACK_AB R42, R137, R138 ;  /* 0x0000008a892a723e */ /* 0x000fe400000000ff */
[----:B----4-:R-:W-:Y:S01]  /*17f50*/  F2FP.PACK_AB R43, R133, R136 ;  /* 0x00000088852b723e */ /* 0x010fe200000000ff */
[----:B------:R-:W-:Y:S08]  /*17f60*/  LDSM.16.MT88.4 R56, [R212+0xe800] ;  /* 0x00e80000d438783b */ /* 0x000ff00000004200 */
[----:B--2---:R-:W2:Y:S01]  /*17f70*/  LDSM.16.MT88.4 R52, [R214+0xe800] ;  /* 0x00e80000d634783b */ /* 0x004ea20000004200 */
[--C-:B-----5:R-:W-:Y:S02]  /*17f80*/  FFMA.FTZ R44, R89, c[0x0][0x23c], -R39.reuse ;  /* 0x00008f00592c7a23 */ /* 0x120fe40000010827 */
[----:B------:R4:W-:Y:S01]  /*17f90*/  MUFU.EX2 R89, R2 ;  /* 0x0000000200597308 */ /* 0x0009e20000000800 */
[C---:B-1----:R-:W-:Y:S09]  /*17fa0*/  HMMA.16816.F32 R4, R40.reuse, R48, R4 ;  /* 0x000000302804723c */ /* 0x042ff20000001804 */
[----:B------:R1:W5:Y:S03]  /*17fb0*/  MUFU.EX2 R126, R44 ;  /* 0x0000002c007e7308 */ /* 0x0003660000000800 */
[----:B------:R-:W-:Y:S01]  /*17fc0*/  FFMA.FTZ R48, R90, c[0x0][0x23c], -R60 ;  /* 0x00008f005a307a23 */ /* 0x000fe2000001083c */
[C---:B------:R-:W-:Y:S06]  /*17fd0*/  HMMA.16816.F32 R8, R40.reuse, R50, R8 ;  /* 0x000000322808723c */ /* 0x040fec0000001808 */
[----:B------:R3:W-:Y:S01]  /*17fe0*/  MUFU.EX2 R90, R0 ;  /* 0x00000000005a7308 */ /* 0x0007e20000000800 */
[----:B----4-:R-:W-:Y:S01]  /*17ff0*/  FADD.FTZ R2, R188, R62 ;  /* 0x0000003ebc027221 */ /* 0x010fe20000010000 */
[C---:B--2---:R-:W-:Y:S08]  /*18000*/  HMMA.16816.F32 R12, R40.reuse, R52, R12 ;  /* 0x00000034280c723c */ /* 0x044ff0000000180c */
[----:B------:R2:W-:Y:S01]  /*18010*/  MUFU.EX2 R122, R48 ;  /* 0x00000030007a7308 */ /* 0x0005e20000000800 */
[----:B------:R-:W-:Y:S01]  /*18020*/  FADD.FTZ R2, R186, R2 ;  /* 0x00000002ba027221 */ /* 0x000fe20000010000 */
[----:B-1----:R-:W1:Y:S02]  /*18030*/  LDSM.16.MT88.4 R44, [R213+0xe800] ;  /* 0x00e80000d52c783b */ /* 0x002e640000004200 */
[--C-:B------:R-:W-:Y:S01]  /*18040*/  FFMA.FTZ R52, R92, c[0x0][0x23c], -R39.reuse ;  /* 0x00008f005c347a23 */ /* 0x100fe20000010827 */
[C---:B------:R-:W-:Y:S05]  /*18050*/  HMMA.16816.F32 R16, R40.reuse, R54, R16 ;  /* 0x000000362810723c */ /* 0x040fea0000001810 */
[----:B------:R4:W-:Y:S01]  /*18060*/  MUFU.EX2 R118, R52 ;  /* 0x0000003400767308 */ /* 0x0009e20000000800 */
[----:B------:R-:W-:Y:S02]  /*18070*/  FADD.FTZ R2, R246, R2 ;  /* 0x00000002f6027221 */ /* 0x000fe40000010000 */
[C---:B------:R-:W-:Y:S04]  /*18080*/  HMMA.16816.F32 R20, R40.reuse, R56, R20 ;  /* 0x000000382814723c */ /* 0x040fe80000001814 */
[--C-:B---3--:R-:W-:Y:S03]  /*18090*/  FFMA.FTZ R0, R97, c[0x0][0x23c], -R39.reuse ;  /* 0x00008f0061007a23 */ /* 0x108fe60000010827 */
[--C-:B------:R-:W-:Y:S01]  /*180a0*/  FFMA.FTZ R56, R94, c[0x0][0x23c], -R60.reuse ;  /* 0x00008f005e387a23 */ /* 0x100fe2000001083c */
[C---:B------:R-:W-:Y:S01]  /*180b0*/  HMMA.16816.F32 R24, R40.reuse, R58, R24 ;  /* 0x0000003a2818723c */ /* 0x040fe20000001818 */
[----:B------:R3:W-:Y:S03]  /*180c0*/  MUFU.EX2 R88, R0 ;  /* 0x0000000000587308 */ /* 0x0007e60000000800 */
[--C-:B--2---:R-:W-:Y:S07]  /*180d0*/  FFMA.FTZ R48, R91, c[0x0][0x23c], -R60.reuse ;  /* 0x00008f005b307a23 */ /* 0x104fee000001083c */
[----:B------:R2:W2:Y:S01]  /*180e0*/  MUFU.EX2 R121, R48 ;  /* 0x0000003000797308 */ /* 0x0004a20000000800 */
[--C-:B----4-:R-:W-:Y:S09]  /*180f0*/  FFMA.FTZ R52, R93, c[0x0][0x23c], -R39.reuse ;  /* 0x00008f005d347a23 */ /* 0x110ff20000010827 */
[----:B------:R4:W4:Y:S01]  /*18100*/  MUFU.EX2 R92, R52 ;  /* 0x00000034005c7308 */ /* 0x0009220000000800 */
[C---:B-1----:R-:W-:Y:S03]  /*18110*/  HMMA.16816.F32 R28, R40.reuse, R44, R28 ;  /* 0x0000002c281c723c */ /* 0x042fe6000000181c */
[--C-:B---3--:R-:W-:Y:S05]  /*18120*/  FFMA.FTZ R0, R98, c[0x0][0x23c], -R60.reuse ;  /* 0x00008f0062007a23 */ /* 0x108fea000001083c */
[----:B------:R-:W-:Y:S01]  /*18130*/  HMMA.16816.F32 R32, R40, R46, R32 ;  /* 0x0000002e2820723c */ /* 0x000fe20000001820 */
[----:B------:R1:W-:Y:S01]  /*18140*/  MUFU.EX2 R87, R0 ;  /* 0x0000000000577308 */ /* 0x0003e20000000800 */
[----:B------:R-:W-:Y:S05]  /*18150*/  LDSM.16.MT88.4 R44, [R213+0xf000] ;  /* 0x00f00000d52c783b */ /* 0x000fea0000004200 */
[----:B------:R-:W-:Y:S02]  /*18160*/  F2FP.PACK_AB R40, R131, R132 ;  /* 0x000000848328723e */ /* 0x000fe400000000ff */
[----:B------:R-:W-:Y:S01]  /*18170*/  F2FP.PACK_AB R41, R129, R130 ;  /* 0x000000828129723e */ /* 0x000fe200000000ff */
[----:B--2---:R-:W2:Y:S01]  /*18180*/  LDSM.16.MT88.4 R48, [R135+0xf000] ;  /* 0x00f000008730783b */ /* 0x004ea20000004200 */
[----:B------:R3:W2:Y:S01]  /*18190*/  MUFU.EX2 R91, R56 ;  /* 0x00000038005b7308 */ /* 0x0006a20000000800 */
[----:B-----5:R-:W-:Y:S02]  /*181a0*/  F2FP.PACK_AB R42, R126, R128 ;  /* 0x000000807e2a723e */ /* 0x020fe400000000ff */
[----:B------:R-:W-:Y:S04]  /*181b0*/  F2FP.PACK_AB R43, R121, R122 ;  /* 0x0000007a792b723e */ /* 0x000fe800000000ff */
[----:B----4-:R-:W4:Y:S01]  /*181c0*/  LDSM.16.MT88.4 R52, [R214+0xf000] ;  /* 0x00f00000d634783b */ /* 0x010f220000004200 */
[--C-:B-1----:R-:W-:Y:S04]  /*181d0*/  FFMA.FTZ R0, R99, c[0x0][0x23c], -R60.reuse ;  /* 0x00008f0063007a23 */ /* 0x102fe8000001083c */
[----:B------:R1:W5:Y:S03]  /*181e0*/  MUFU.EX2 R85, R0 ;  /* 0x0000000000557308 */ /* 0x0003660000000800 */
[----:B---3--:R-:W3:Y:S01]  /*181f0*/  LDSM.16.MT88.4 R56, [R212+0xf000] ;  /* 0x00f00000d438783b */ /* 0x008ee20000004200 */
[C---:B--2---:R-:W-:Y:S03]  /*18200*/  HMMA.16816.F32 R4, R40.reuse, R48, R4 ;  /* 0x000000302804723c */ /* 0x044fe60000001804 */
[--C-:B-1----:R-:W-:Y:S04]  /*18210*/  FFMA.FTZ R0, R100, c[0x0][0x23c], -R39.reuse ;  /* 0x00008f0064007a23 */ /* 0x102fe80000010827 */
[----:B------:R1:W-:Y:S01]  /*18220*/  MUFU.EX2 R86, R0 ;  /* 0x0000000000567308 */ /* 0x0003e20000000800 */
[C---:B------:R-:W-:Y:S01]  /*18230*/  HMMA.16816.F32 R8, R40.reuse, R50, R8 ;  /* 0x000000322808723c */ /* 0x040fe20000001808 */
[----:B------:R-:W2:Y:S07]  /*18240*/  LDSM.16.MT88.4 R48, [R135+0xf800] ;  /* 0x00f800008730783b */ /* 0x000eae0000004200 */
[C---:B----4-:R-:W-:Y:S08]  /*18250*/  HMMA.16816.F32 R12, R40.reuse, R52, R12 ;  /* 0x00000034280c723c */ /* 0x050ff0000000180c */
[C---:B------:R-:W-:Y:S01]  /*18260*/  HMMA.16816.F32 R16, R40.reuse, R54, R16 ;  /* 0x000000362810723c */ /* 0x040fe20000001810 */
[----:B------:R-:W4:Y:S03]  /*18270*/  LDSM.16.MT88.4 R52, [R214+0xf800] ;  /* 0x00f80000d634783b */ /* 0x000f260000004200 */
[--C-:B-1----:R-:W-:Y:S04]  /*18280*/  FFMA.FTZ R0, R101, c[0x0][0x23c], -R39.reuse ;  /* 0x00008f0065007a23 */ /* 0x102fe80000010827 */
[C---:B---3--:R-:W-:Y:S01]  /*18290*/  HMMA.16816.F32 R20, R40.reuse, R56, R20 ;  /* 0x000000382814723c */ /* 0x048fe20000001814 */
[----:B------:R1:W3:Y:S07]  /*182a0*/  MUFU.EX2 R84, R0 ;  /* 0x0000000000547308 */ /* 0x0002ee0000000800 */
[C---:B------:R-:W-:Y:S01]  /*182b0*/  HMMA.16816.F32 R24, R40.reuse, R58, R24 ;  /* 0x0000003a2818723c */ /* 0x040fe20000001818 */
[----:B------:R-:W3:Y:S07]  /*182c0*/  LDSM.16.MT88.4 R56, [R212+0xf800] ;  /* 0x00f80000d438783b */ /* 0x000eee0000004200 */
[C---:B------:R-:W-:Y:S08]  /*182d0*/  HMMA.16816.F32 R28, R40.reuse, R44, R28 ;  /* 0x0000002c281c723c */ /* 0x040ff0000000181c */
[----:B------:R-:W-:Y:S01]  /*182e0*/  HMMA.16816.F32 R32, R40, R46, R32 ;  /* 0x0000002e2820723c */ /* 0x000fe20000001820 */
[----:B------:R-:W3:Y:S03]  /*182f0*/  LDSM.16.MT88.4 R44, [R213+0xf800] ;  /* 0x00f80000d52c783b */ /* 0x000ee60000004200 */
[--C-:B-1----:R-:W-:Y:S03]  /*18300*/  FFMA.FTZ R0, R102, c[0x0][0x23c], -R60.reuse ;  /* 0x00008f0066007a23 */ /* 0x102fe6000001083c */
[----:B------:R-:W-:Y:S01]  /*18310*/  F2FP.PACK_AB R40, R92, R118 ;  /* 0x000000765c28723e */ /* 0x000fe200000000ff */
[----:B------:R1:W-:Y:S01]  /*18320*/  MUFU.EX2 R83, R0 ;  /* 0x0000000000537308 */ /* 0x0003e20000000800 */
[----:B------:R-:W-:Y:S03]  /*18330*/  F2FP.PACK_AB R41, R89, R91 ;  /* 0x0000005b5929723e */ /* 0x000fe600000000ff */
[----:B------:R-:W-:Y:S02]  /*18340*/  F2FP.PACK_AB R42, R88, R90 ;  /* 0x0000005a582a723e */ /* 0x000fe400000000ff */
[----:B-----5:R-:W-:Y:S07]  /*18350*/  F2FP.PACK_AB R43, R85, R87 ;  /* 0x00000057552b723e */ /* 0x020fee00000000ff */
[C---:B--2---:R-:W-:Y:S08]  /*18360*/  HMMA.16816.F32 R4, R40.reuse, R48, R4 ;  /* 0x000000302804723c */ /* 0x044ff00000001804 */
[C---:B------:R-:W-:Y:S01]  /*18370*/  HMMA.16816.F32 R8, R40.reuse, R50, R8 ;  /* 0x000000322808723c */ /* 0x040fe20000001808 */
[----:B------:R-:W2:Y:S03]  /*18380*/  LDSM.16.MT88.4 R48, [R135+0x10000] ;  /* 0x010000008730783b */ /* 0x000ea60000004200 */
[----:B-1----:R-:W-:Y:S04]  /*18390*/  FFMA.FTZ R0, R103, c[0x0][0x23c], -R60 ;  /* 0x00008f0067007a23 */ /* 0x002fe8000001083c */
[C---:B----4-:R-:W-:Y:S01]  /*183a0*/  HMMA.16816.F32 R12, R40.reuse, R52, R12 ;  /* 0x00000034280c723c */ /* 0x050fe2000000180c */
[----:B------:R1:W4:Y:S07]  /*183b0*/  MUFU.EX2 R82, R0 ;  /* 0x0000000000527308 */ /* 0x00032e0000000800 */
[C---:B------:R-:W-:Y:S01]  /*183c0*/  HMMA.16816.F32 R16, R40.reuse, R54, R16 ;  /* 0x000000362810723c */ /* 0x040fe20000001810 */
[----:B------:R-:W5:Y:S07]  /*183d0*/  LDSM.16.MT88.4 R52, [R214+0x10000] ;  /* 0x01000000d634783b */ /* 0x000f6e0000004200 */
[C---:B---3--:R-:W-:Y:S07]  /*183e0*/  HMMA.16816.F32 R20, R40.reuse, R56, R20 ;  /* 0x000000382814723c */ /* 0x048fee0000001814 */
[----:B------:R-:W-:Y:S01]  /*183f0*/  FADD.FTZ R57, R244, R2 ;  /* 0x00000002f4397221 */ /* 0x000fe20000010000 */
[C---:B------:R-:W-:Y:S04]  /*18400*/  HMMA.16816.F32 R24, R40.reuse, R58, R24 ;  /* 0x0000003a2818723c */ /* 0x040fe80000001818 */
[--C-:B-1----:R-:W-:Y:S02]  /*18410*/  FFMA.FTZ R0, R104, c[0x0][0x23c], -R39.reuse ;  /* 0x00008f0068007a23 */ /* 0x102fe40000010827 */
[--C-:B------:R-:W-:Y:S02]  /*18420*/  FFMA.FTZ R2, R114, c[0x0][0x23c], -R60.reuse ;  /* 0x00008f0072027a23 */ /* 0x100fe4000001083c */
[----:B------:R1:W-:Y:S01]  /*18430*/  MUFU.EX2 R81, R0 ;  /* 0x0000000000517308 */ /* 0x0003e20000000800 */
[C---:B------:R-:W-:Y:S08]  /*18440*/  HMMA.16816.F32 R28, R40.reuse, R44, R28 ;  /* 0x0000002c281c723c */ /* 0x040ff0000000181c */
[----:B------:R-:W-:Y:S01]  /*18450*/  HMMA.16816.F32 R32, R40, R46, R32 ;  /* 0x0000002e2820723c */ /* 0x000fe20000001820 */
[----:B------:R-:W3:Y:S01]  /*18460*/  LDSM.16.MT88.4 R44, [R212+0x10000] ;  /* 0x01000000d42c783b */ /* 0x000ee20000004200 */
[----:B------:R-:W-:Y:S05]  /*18470*/  MUFU.EX2 R71, R2 ;  /* 0x0000000200477308 */ /* 0x000fea0000000800 */
[----:B------:R-:W-:Y:S02]  /*18480*/  F2FP.PACK_AB R40, R84, R86 ;  /* 0x000000565428723e */ /* 0x000fe400000000ff */
[----:B----4-:R-:W-:Y:S03]  /*18490*/  F2FP.PACK_AB R41, R82, R83 ;  /* 0x000000535229723e */ /* 0x010fe600000000ff */
[--C-:B-1----:R-:W-:Y:S04]  /*184a0*/  FFMA.FTZ R0, R105, c[0x0][0x23c], -R39.reuse ;  /* 0x00008f0069007a23 */ /* 0x102fe80000010827 */
[----:B------:R1:W4:Y:S02]  /*184b0*/  MUFU.EX2 R80, R0 ;  /* 0x0000000000507308 */ /* 0x0003240000000800 */
[--C-:B-1----:R-:W-:Y:S01]  /*184c0*/  FFMA.FTZ R0, R106, c[0x0][0x23c], -R60.reuse ;  /* 0x00008f006a007a23 */ /* 0x102fe2000001083c */
[----:B----4-:R-:W-:Y:S07]  /*184d0*/  F2FP.PACK_AB R42, R80, R81 ;  /* 0x00000051502a723e */ /* 0x010fee00000000ff */
[----:B------:R1:W-:Y:S02]  /*184e0*/  MUFU.EX2 R79, R0 ;  /* 0x00000000004f7308 */ /* 0x0003e40000000800 */
[--C-:B-1----:R-:W-:Y:S08]  /*184f0*/  FFMA.FTZ R0, R107, c[0x0][0x23c], -R60.reuse ;  /* 0x00008f006b007a23 */ /* 0x102ff0000001083c */
[----:B------:R1:W4:Y:S02]  /*18500*/  MUFU.EX2 R78, R0 ;  /* 0x00000000004e7308 */ /* 0x0003240000000800 */
[--C-:B-1----:R-:W-:Y:S01]  /*18510*/  FFMA.FTZ R0, R108, c[0x0][0x23c], -R39.reuse ;  /* 0x00008f006c007a23 */ /* 0x102fe20000010827 */
[----:B----4-:R-:W-:Y:S07]  /*18520*/  F2FP.PACK_AB R43, R78, R79 ;  /* 0x0000004f4e2b723e */ /* 0x010fee00000000ff */
[----:B------:R1:W-:Y:S01]  /*18530*/  MUFU.EX2 R77, R0 ;  /* 0x00000000004d7308 */ /* 0x0003e20000000800 */
[C---:B--2---:R-:W-:Y:S08]  /*18540*/  HMMA.16816.F32 R4, R40.reuse, R48, R4 ;  /* 0x000000302804723c */ /* 0x044ff00000001804 */
[C---:B------:R-:W-:Y:S01]  /*18550*/  HMMA.16816.F32 R8, R40.reuse, R50, R8 ;  /* 0x000000322808723c */ /* 0x040fe20000001808 */
[----:B------:R-:W2:Y:S07]  /*18560*/  LDSM.16.MT88.4 R48, [R213+0x10000] ;  /* 0x01000000d530783b */ /* 0x000eae0000004200 */
[C---:B-----5:R-:W-:Y:S04]  /*18570*/  HMMA.16816.F32 R12, R40.reuse, R52, R12 ;  /* 0x00000034280c723c */ /* 0x060fe8000000180c */
[--C-:B-1----:R-:W-:Y:S03]  /*18580*/  FFMA.FTZ R0, R109, c[0x0][0x23c], -R39.reuse ;  /* 0x00008f006d007a23 */ /* 0x102fe60000010827 */
[--C-:B------:R-:W-:Y:S01]  /*18590*/  FFMA.FTZ R52, R115, c[0x0][0x23c], -R60.reuse ;  /* 0x00008f0073347a23 */ /* 0x100fe2000001083c */
[----:B------:R1:W4:Y:S01]  /*185a0*/  MUFU.EX2 R76, R0 ;  /* 0x00000000004c7308 */ /* 0x0003220000000800 */
[C---:B------:R-:W-:Y:S08]  /*185b0*/  HMMA.16816.F32 R16, R40.reuse, R54, R16 ;  /* 0x000000362810723c */ /* 0x040ff00000001810 */
[C---:B---3--:R-:W-:Y:S01]  /*185c0*/  HMMA.16816.F32 R20, R40.reuse, R44, R20 ;  /* 0x0000002c2814723c */ /* 0x048fe20000001814 */
[----:B------:R3:W5:Y:S06]  /*185d0*/  MUFU.EX2 R70, R52 ;  /* 0x0000003400467308 */ /* 0x00076c0000000800 */
[----:B------:R-:W-:Y:S01]  /*185e0*/  FFMA.FTZ R44, R116, c[0x0][0x23c], -R39 ;  /* 0x00008f00742c7a23 */ /* 0x000fe20000010827 */
[C---:B------:R-:W-:Y:S03]  /*185f0*/  HMMA.16816.F32 R24, R40.reuse, R46, R24 ;  /* 0x0000002e2818723c */ /* 0x040fe60000001818 */
[----:B------:R-:W-:Y:S01]  /*18600*/  MUFU.EX2 R69, R44 ;  /* 0x0000002c00457308 */ /* 0x000fe20000000800 */
[--C-:B-1----:R-:W-:Y:S04]  /*18610*/  FFMA.FTZ R0, R110, c[0x0][0x23c], -R60.reuse ;  /* 0x00008f006e007a23 */ /* 0x102fe8000001083c */
[C---:B--2---:R-:W-:Y:S05]  /*18620*/  HMMA.16816.F32 R28, R40.reuse, R48, R28 ;  /* 0x00000030281c723c */ /* 0x044fea000000181c */
[----:B------:R1:W-:Y:S02]  /*18630*/  MUFU.EX2 R75, R0 ;  /* 0x00000000004b7308 */ /* 0x0003e40000000800 */
[----:B------:R-:W-:Y:S01]  /*18640*/  FFMA.FTZ R48, R196, c[0x0][0x23c], -R60 ;  /* 0x00008f00c4307a23 */ /* 0x000fe2000001083c */
[----:B------:R-:W-:Y:S01]  /*18650*/  HMMA.16816.F32 R32, R40, R50, R32 ;  /* 0x000000322820723c */ /* 0x000fe20000001820 */
[----:B---3--:R-:W2:Y:S06]  /*18660*/  LDSM.16.MT88.4 R52, [R135+0x10800] ;  /* 0x010800008734783b */ /* 0x008eac0000004200 */
[----:B------:R3:W-:Y:S01]  /*18670*/  MUFU.EX2 R67, R48 ;  /* 0x0000003000437308 */ /* 0x0007e20000000800 */
[----:B----4-:R-:W-:Y:S04]  /*18680*/  F2FP.PACK_AB R40, R76, R77 ;  /* 0x0000004d4c28723e */ /* 0x010fe800000000ff */
[----:B-----5:R-:W-:Y:S01]  /*18690*/  F2FP.PACK_AB R43, R70, R71 ;  /* 0x00000047462b723e */ /* 0x020fe200000000ff */
[----:B-1----:R-:W-:Y:S04]  /*186a0*/  FADD.FTZ R0, R247, R61 ;  /* 0x0000003df7007221 */ /* 0x002fe80000010000 */
[----:B------:R-:W-:Y:S02]  /*186b0*/  FADD.FTZ R56, R245, R0 ;  /* 0x00000000f5387221 */ /* 0x000fe40000010000 */
[----:B------:R-:W-:Y:S04]  /*186c0*/  FFMA.FTZ R0, R111, c[0x0][0x23c], -R60 ;  /* 0x00008f006f007a23 */ /* 0x000fe8000001083c */
[----:B------:R1:W4:Y:S01]  /*186d0*/  MUFU.EX2 R73, R0 ;  /* 0x0000000000497308 */ /* 0x0003220000000800 */
[----:B---3--:R-:W-:Y:S01]  /*186e0*/  LDSM.16.MT88.4 R48, [R212+0x10800] ;  /* 0x01080000d430783b */ /* 0x008fe20000004200 */
[--C-:B-1----:R-:W-:Y:S01]  /*186f0*/  FFMA.FTZ R0, R112, c[0x0][0x23c], -R39.reuse ;  /* 0x00008f0070007a23 */ /* 0x102fe20000010827 */
[----:B----4-:R-:W-:Y:S07]  /*18700*/  F2FP.PACK_AB R41, R73, R75 ;  /* 0x0000004b4929723e */ /* 0x010fee00000000ff */
[----:B------:R1:W-:Y:S02]  /*18710*/  MUFU.EX2 R74, R0 ;  /* 0x00000000004a7308 */ /* 0x0003e40000000800 */
[----:B-1----:R-:W-:Y:S08]  /*18720*/  FFMA.FTZ R0, R113, c[0x0][0x23c], -R39 ;  /* 0x00008f0071007a23 */ /* 0x002ff00000010827 */
[----:B------:R1:W3:Y:S02]  /*18730*/  MUFU.EX2 R72, R0 ;  /* 0x0000000000487308 */ /* 0x0002e40000000800 */
[----:B-1----:R-:W-:Y:S01]  /*18740*/  FADD.FTZ R0, R243, R56 ;  /* 0x00000038f3007221 */ /* 0x002fe20000010000 */
[----:B---3--:R-:W-:Y:S01]  /*18750*/  F2FP.PACK_AB R42, R72, R74 ;  /* 0x0000004a482a723e */ /* 0x008fe200000000ff */
        /* <DEDUP_REMOVED lines=11> */
[----:B------:R-:W-:Y:S04]  /*18810*/  FADD.FTZ R45, R201, R2 ;  /* 0x00000002c92d7221 */ /* 0x000fe80000010000 */
[--C-:B------:R-:W-:Y:S02]  /*18820*/  FFMA.FTZ R2, R117, c[0x0][0x23c], -R39.reuse ;  /* 0x00008f0075027a23 */ /* 0x100fe40000010827 */
[----:B------:R-:W-:Y:S02]  /*18830*/  FADD.FTZ R0, R208, R0 ;  /* 0x00000000d0007221 */ /* 0x000fe40000010000 */
[----:B------:R-:W-:Y:S01]  /*18840*/  FFMA.FTZ R52, R120, c[0x0][0x23c], -R39 ;  /* 0x00008f0078347a23 */ /* 0x000fe20000010827 */
[----:B------:R1:W2:Y:S01]  /*18850*/  MUFU.EX2 R68, R2 ;  /* 0x0000000200447308 */ /* 0x0002a20000000800 */
[----:B------:R-:W-:Y:S02]  /*18860*/  FADD.FTZ R44, R200, R0 ;  /* 0x00000000c82c7221 */ /* 0x000fe40000010000 */
[----:B------:R-:W-:Y:S02]  /*18870*/  FADD.FTZ R0, R202, R45 ;  /* 0x0000002dca007221 */ /* 0x000fe40000010000 */
[----:B------:R-:W-:Y:S02]  /*18880*/  FADD.FTZ R56, R199, R44 ;  /* 0x0000002cc7387221 */ /* 0x000fe40000010000 */
[----:B------:R-:W3:Y:S03]  /*18890*/  LDSM.16.MT88.4 R44, [R214+0x10800] ;  /* 0x01080000d62c783b */ /* 0x000ee60000004200 */
[----:B------:R4:W-:Y:S01]  /*188a0*/  MUFU.EX2 R65, R52 ;  /* 0x0000003400417308 */ /* 0x0009e20000000800 */
[----:B-1----:R-:W-:Y:S02]  /*188b0*/  FADD.FTZ R2, R198, R0 ;  /* 0x00000000c6027221 */ /* 0x002fe40000010000 */
[----:B------:R-:W-:Y:S02]  /*188c0*/  FADD.FTZ R0, R207, R56 ;  /* 0x00000038cf007221 */ /* 0x000fe40000010000 */
[----:B------:R-:W-:Y:S02]  /*188d0*/  FADD.FTZ R2, R197, R2 ;  /* 0x00000002c5027221 */ /* 0x000fe40000010000 */
[----:B------:R-:W-:Y:S02]  /*188e0*/  FADD.FTZ R0, R190, R0 ;  /* 0x00000000be007221 */ /* 0x000fe40000010000 */
[----:B------:R-:W-:Y:S02]  /*188f0*/  FADD.FTZ R56, R187, R2 ;  /* 0x00000002bb387221 */ /* 0x000fe40000010000 */
[----:B------:R-:W-:Y:S01]  /*18900*/  FFMA.FTZ R2, R119, c[0x0][0x23c], -R60 ;  /* 0x00008f0077027a23 */ /* 0x000fe2000001083c */
[----:B----4-:R-:W1:Y:S01]  /*18910*/  LDSM.16.MT88.4 R52, [R213+0x10800] ;  /* 0x01080000d534783b */ /* 0x010e620000004200 */
[----:B------:R-:W-:Y:S02]  /*18920*/  FADD.FTZ R0, R189, R0 ;  /* 0x00000000bd007221 */ /* 0x000fe40000010000 */
[----:B------:R4:W5:Y:S02]  /*18930*/  MUFU.EX2 R66, R2 ;  /* 0x0000000200427308 */ /* 0x0009640000000800 */
[----:B------:R-:W-:Y:S04]  /*18940*/  FADD.FTZ R0, R185, R0 ;  /* 0x00000000b9007221 */ /* 0x000fe80000010000 */
[----:B------:R-:W-:Y:S01]  /*18950*/  FADD.FTZ R0, R182, R0 ;  /* 0x00000000b6007221 */ /* 0x000fe20000010000 */
[C---:B---3--:R-:W-:Y:S03]  /*18960*/  HMMA.16816.F32 R12, R40.reuse, R44, R12 ;  /* 0x0000002c280c723c */ /* 0x048fe6000000180c */
[----:B------:R-:W-:Y:S04]  /*18970*/  FADD.FTZ R0, R177, R0 ;  /* 0x00000000b1007221 */ /* 0x000fe80000010000 */
[----:B------:R-:W-:Y:S01]  /*18980*/  FADD.FTZ R0, R176, R0 ;  /* 0x00000000b0007221 */ /* 0x000fe20000010000 */
[C---:B------:R-:W-:Y:S04]  /*18990*/  HMMA.16816.F32 R16, R40.reuse, R46, R16 ;  /* 0x0000002e2810723c */ /* 0x040fe80000001810 */
[----:B------:R-:W-:Y:S02]  /*189a0*/  FADD.FTZ R0, R175, R0 ;  /* 0x00000000af007221 */ /* 0x000fe40000010000 */
[----:B------:R-:W-:Y:S02]  /*189b0*/  FFMA.FTZ R44, R194, c[0x0][0x23c], -R60 ;  /* 0x00008f00c22c7a23 */ /* 0x000fe4000001083c */
[----:B----4-:R-:W-:Y:S01]  /*189c0*/  FADD.FTZ R2, R191, R56 ;  /* 0x00000038bf027221 */ /* 0x010fe20000010000 */
[C---:B------:R-:W-:Y:S01]  /*189d0*/  HMMA.16816.F32 R20, R40.reuse, R48, R20 ;  /* 0x000000302814723c */ /* 0x040fe20000001814 */
[----:B------:R3:W-:Y:S02]  /*189e0*/  MUFU.EX2 R63, R44 ;  /* 0x0000002c003f7308 */ /* 0x0007e40000000800 */
[--C-:B------:R-:W-:Y:S02]  /*189f0*/  FFMA.FTZ R56, R195, c[0x0][0x23c], -R39.reuse ;  /* 0x00008f00c3387a23 */ /* 0x100fe40000010827 */
[----:B------:R-:W-:Y:S02]  /*18a00*/  FADD.FTZ R2, R184, R2 ;  /* 0x00000002b8027221 */ /* 0x000fe40000010000 */
[----:B------:R-:W-:Y:S01]  /*18a10*/  FADD.FTZ R0, R171, R0 ;  /* 0x00000000ab007221 */ /* 0x000fe20000010000 */
[C---:B------:R-:W-:Y:S03]  /*18a20*/  HMMA.16816.F32 R24, R40.reuse, R50, R24 ;  /* 0x000000322818723c */ /* 0x040fe60000001818 */
[----:B------:R4:W4:Y:S01]  /*18a30*/  MUFU.EX2 R64, R56 ;  /* 0x0000003800407308 */ /* 0x0009220000000800 */
[----:B------:R-:W-:Y:S02]  /*18a40*/  FADD.FTZ R2, R183, R2 ;  /* 0x00000002b7027221 */ /* 0x000fe40000010000 */
[--C-:B------:R-:W-:Y:S02]  /*18a50*/  FFMA.FTZ R48, R124, c[0x0][0x23c], -R39.reuse ;  /* 0x00008f007c307a23 */ /* 0x100fe40000010827 */
[----:B------:R-:W-:Y:S01]  /*18a60*/  FADD.FTZ R2, R179, R2 ;  /* 0x00000002b3027221 */ /* 0x000fe20000010000 */
[C---:B-1----:R-:W-:Y:S03]  /*18a70*/  HMMA.16816.F32 R28, R40.reuse, R52, R28 ;  /* 0x00000034281c723c */ /* 0x042fe6000000181c */
[----:B------:R-:W-:Y:S01]  /*18a80*/  FADD.FTZ R2, R178, R2 ;  /* 0x00000002b2027221 */ /* 0x000fe20000010000 */
[----:B------:R-:W-:Y:S03]  /*18a90*/  MUFU.EX2 R61, R48 ;  /* 0x00000030003d7308 */ /* 0x000fe60000000800 */
[----:B------:R-:W-:Y:S01]  /*18aa0*/  FADD.FTZ R2, R174, R2 ;  /* 0x00000002ae027221 */ /* 0x000fe20000010000 */
[----:B---3--:R-:W1:Y:S01]  /*18ab0*/  LDSM.16.MT88.4 R44, [R135+0x11000] ;  /* 0x01100000872c783b */ /* 0x008e620000004200 */
[----:B------:R-:W-:Y:S01]  /*18ac0*/  FFMA.FTZ R52, R204, c[0x0][0x23c], -R60 ;  /* 0x00008f00cc347a23 */ /* 0x000fe2000001083c */
[----:B------:R-:W-:Y:S04]  /*18ad0*/  HMMA.16816.F32 R32, R40, R54, R32 ;  /* 0x000000362820723c */ /* 0x000fe80000001820 */
[----:B------:R3:W-:Y:S03]  /*18ae0*/  MUFU.EX2 R58, R52 ;  /* 0x00000034003a7308 */ /* 0x0007e60000000800 */
[----:B--2---:R-:W-:Y:S01]  /*18af0*/  F2FP.PACK_AB R40, R68, R69 ;  /* 0x000000454428723e */ /* 0x004fe200000000ff */
[----:B----4-:R-:W-:Y:S01]  /*18b00*/  FADD.FTZ R56, R173, R2 ;  /* 0x00000002ad387221 */ /* 0x010fe20000010000 */
[----:B-----5:R-:W-:Y:S03]  /*18b10*/  F2FP.PACK_AB R41, R66, R67 ;  /* 0x000000434229723e */ /* 0x020fe600000000ff */
[----:B------:R-:W-:Y:S01]  /*18b20*/  FADD.FTZ R2, R172, R0 ;  /* 0x00000000ac027221 */ /* 0x000fe20000010000 */
[----:B------:R-:W-:Y:S01]  /*18b30*/  F2FP.PACK_AB R42, R64, R65 ;  /* 0x00000041402a723e */ /* 0x000fe200000000ff */
[----:B------:R-:W-:Y:S02]  /*18b40*/  FFMA.FTZ R0, R123, c[0x0][0x23c], -R60 ;  /* 0x00008f007b007a23 */ /* 0x000fe4000001083c */
[----:B------:R-:W-:Y:S02]  /*18b50*/  FADD.FTZ R56, R170, R56 ;  /* 0x00000038aa387221 */ /* 0x000fe40000010000 */
[----:B------:R-:W-:Y:S01]  /*18b60*/  FADD.FTZ R2, R168, R2 ;  /* 0x00000002a8027221 */ /* 0x000fe20000010000 */
[----:B------:R2:W4:Y:S01]  /*18b70*/  MUFU.EX2 R62, R0 ;  /* 0x00000000003e7308 */ /* 0x0005220000000800 */
[----:B------:R-:W-:Y:S01]  /*18b80*/  FADD.FTZ R56, R169, R56 ;  /* 0x00000038a9387221 */ /* 0x000fe20000010000 */
[----:B---3--:R-:W-:Y:S01]  /*18b90*/  LDSM.16.MT88.4 R52, [R212+0x11000] ;  /* 0x01100000d434783b */ /* 0x008fe20000004200 */
[----:B--2---:R-:W-:Y:S01]  /*18ba0*/  FADD.FTZ R0, R167, R2 ;  /* 0x00000002a7007221 */ /* 0x004fe20000010000 */
[----:B----4-:R-:W-:Y:S01]  /*18bb0*/  F2FP.PACK_AB R43, R62, R63 ;  /* 0x0000003f3e2b723e */ /* 0x010fe200000000ff */
[----:B------:R-:W-:Y:S02]  /*18bc0*/  FADD.FTZ R2, R166, R56 ;  /* 0x00000038a6027221 */ /* 0x000fe40000010000 */
[----:B------:R-:W-:Y:S02]  /*18bd0*/  FADD.FTZ R0, R164, R0 ;  /* 0x00000000a4007221 */ /* 0x000fe40000010000 */
[----:B------:R-:W-:Y:S02]  /*18be0*/  FADD.FTZ R2, R165, R2 ;  /* 0x00000002a5027221 */ /* 0x000fe40000010000 */
[----:B------:R-:W-:Y:S01]  /*18bf0*/  FADD.FTZ R48, R163, R0 ;  /* 0x00000000a3307221 */ /* 0x000fe20000010000 */
[C---:B-1----:R-:W-:Y:S03]  /*18c00*/  HMMA.16816.F32 R4, R40.reuse, R44, R4 ;  /* 0x0000002c2804723c */ /* 0x042fe60000001804 */
[----:B------:R-:W-:Y:S02]  /*18c10*/  FADD.FTZ R0, R162, R2 ;  /* 0x00000002a2007221 */ /* 0x000fe40000010000 */
[--C-:B------:R-:W-:Y:S02]  /*18c20*/  FFMA.FTZ R2, R125, c[0x0][0x23c], -R39.reuse ;  /* 0x00008f007d027a23 */ /* 0x100fe40000010827 */
[----:B------:R-:W-:Y:S01]  /*18c30*/  FADD.FTZ R56, R159, R48 ;  /* 0x000000309f387221 */ /* 0x000fe20000010000 */
[C---:B------:R-:W-:Y:S01]  /*18c40*/  HMMA.16816.F32 R8, R40.reuse, R46, R8 ;  /* 0x0000002e2808723c */ /* 0x040fe20000001808 */
[----:B------:R-:W1:Y:S01]  /*18c50*/  MUFU.EX2 R59, R2 ;  /* 0x00000002003b7308 */ /* 0x000e620000000800 */
[----:B------:R-:W2:Y:S02]  /*18c60*/  LDSM.16.MT88.4 R48, [R214+0x11000] ;  /* 0x01100000d630783b */ /* 0x000ea40000004200 */
[----:B------:R-:W-:Y:S02]  /*18c70*/  FADD.FTZ R57, R161, R0 ;  /* 0x00000000a1397221 */ /* 0x000fe40000010000 */
[----:B------:R-:W-:Y:S02]  /*18c80*/  FADD.FTZ R0, R160, R56 ;  /* 0x00000038a0007221 */ /* 0x000fe40000010000 */
[--C-:B------:R-:W-:Y:S04]  /*18c90*/  FFMA.FTZ R44, R205, c[0x0][0x23c], -R39.reuse ;  /* 0x00008f00cd2c7a23 */ /* 0x100fe80000010827 */
[----:B------:R-:W-:Y:S02]  /*18ca0*/  FADD.FTZ R0, R154, R0 ;  /* 0x000000009a007221 */ /* 0x000fe40000010000 */
[----:B------:R-:W-:Y:S02]  /*18cb0*/  FFMA.FTZ R39, R206, c[0x0][0x23c], -R39 ;  /* 0x00008f00ce277a23 */ /* 0x000fe40000010827 */
[----:B------:R-:W-:Y:S04]  /*18cc0*/  FADD.FTZ R0, R156, R0 ;  /* 0x000000009c007221 */ /* 0x000fe80000010000 */
[----:B------:R-:W-:Y:S04]  /*18cd0*/  FADD.FTZ R0, R152, R0 ;  /* 0x0000000098007221 */ /* 0x000fe80000010000 */
[----:B------:R-:W-:Y:S01]  /*18ce0*/  FADD.FTZ R0, R149, R0 ;  /* 0x0000000095007221 */ /* 0x000fe20000010000 */
[----:B-1----:R-:W-:Y:S01]  /*18cf0*/  F2FP.PACK_AB R164, R59, R61 ;  /* 0x0000003d3ba4723e */ /* 0x002fe200000000ff */
[----:B------:R-:W-:Y:S02]  /*18d00*/  FADD.FTZ R2, R157, R57 ;  /* 0x000000399d027221 */ /* 0x000fe40000010000 */
[----:B------:R-:W-:Y:S02]  /*18d10*/  FADD.FTZ R0, R147, R0 ;  /* 0x0000000093007221 */ /* 0x000fe40000010000 */
[----:B------:R-:W-:Y:S02]  /*18d20*/  FADD.FTZ R56, R158, R2 ;  /* 0x000000029e387221 */ /* 0x000fe40000010000 */
[----:B------:R-:W-:Y:S01]  /*18d30*/  FFMA.FTZ R2, R127, c[0x0][0x23c], -R60 ;  /* 0x00008f007f027a23 */ /* 0x000fe2000001083c */
[----:B------:R-:W-:Y:S01]  /*18d40*/  LDSM.16.MT88.4 R156, [R212+0x11800] ;  /* 0x01180000d49c783b */ /* 0x000fe20000004200 */
[----:B------:R-:W-:Y:S02]  /*18d50*/  FADD.FTZ R56, R155, R56 ;  /* 0x000000389b387221 */ /* 0x000fe40000010000 */
[----:B------:R-:W-:Y:S01]  /*18d60*/  FADD.FTZ R0, R148, R0 ;  /* 0x0000000094007221 */ /* 0x000fe20000010000 */
[----:B------:R1:W3:Y:S01]  /*18d70*/  MUFU.EX2 R57, R2 ;  /* 0x0000000200397308 */ /* 0x0002e20000000800 */
[----:B------:R-:W-:Y:S02]  /*18d80*/  FFMA.FTZ R60, R38, c[0x0][0x23c], -R60 ;  /* 0x00008f00263c7a23 */ /* 0x000fe4000001083c */
[----:B------:R-:W-:Y:S01]  /*18d90*/  FADD.FTZ R0, R143, R0 ;  /* 0x000000008f007221 */ /* 0x000fe20000010000 */
[C---:B--2---:R-:W-:Y:S03]  /*18da0*/  HMMA.16816.F32 R12, R40.reuse, R48, R12 ;  /* 0x00000030280c723c */ /* 0x044fe6000000180c */
[----:B------:R-:W-:Y:S03]  /*18db0*/  FADD.FTZ R0, R144, R0 ;  /* 0x0000000090007221 */ /* 0x000fe60000010000 */
[----:B------:R2:W-:Y:S02]  /*18dc0*/  MUFU.EX2 R49, R39 ;  /* 0x0000002700317308 */ /* 0x0005e40000000800 */
[C---:B------:R-:W-:Y:S08]  /*18dd0*/  HMMA.16816.F32 R16, R40.reuse, R50, R16 ;  /* 0x000000322810723c */ /* 0x040ff00000001810 */
[----:B------:R-:W-:Y:S01]  /*18de0*/  MUFU.EX2 R60, R60 ;  /* 0x0000003c003c7308 */ /* 0x000fe20000000800 */
[C---:B------:R-:W-:Y:S03]  /*18df0*/  HMMA.16816.F32 R20, R40.reuse, R52, R20 ;  /* 0x000000342814723c */ /* 0x040fe60000001814 */
[----:B-1----:R-:W-:Y:S01]  /*18e00*/  FADD.FTZ R2, R153, R56 ;  /* 0x0000003899027221 */ /* 0x002fe20000010000 */
[----:B---3--:R-:W-:Y:S03]  /*18e10*/  F2FP.PACK_AB R165, R57, R58 ;  /* 0x0000003a39a5723e */ /* 0x008fe600000000ff */
[----:B------:R-:W-:Y:S02]  /*18e20*/  FADD.FTZ R2, R150, R2 ;  /* 0x0000000296027221 */ /* 0x000fe40000010000 */
[----:B------:R1:W3:Y:S01]  /*18e30*/  MUFU.EX2 R56, R44 ;  /* 0x0000002c00387308 */ /* 0x0002e20000000800 */
[C---:B------:R-:W-:Y:S03]  /*18e40*/  HMMA.16816.F32 R24, R40.reuse, R54, R24 ;  /* 0x000000362818723c */ /* 0x040fe60000001818 */
[----:B------:R-:W-:Y:S02]  /*18e50*/  FADD.FTZ R2, R151, R2 ;  /* 0x0000000297027221 */ /* 0x000fe40000010000 */
[----:B--2---:R-:W-:Y:S01]  /*18e60*/  FADD.FTZ R39, R140, R0 ;  /* 0x000000008c277221 */ /* 0x004fe20000010000 */
[----:B------:R-:W-:Y:S01]  /*18e70*/  LDSM.16.MT88.4 R148, [R214+0x11800] ;  /* 0x01180000d694783b */ /* 0x000fe20000004200 */
[----:B------:R-:W-:Y:S02]  /*18e80*/  FADD.FTZ R2, R146, R2 ;  /* 0x0000000292027221 */ /* 0x000fe40000010000 */
[----:B------:R2:W4:Y:S03]  /*18e90*/  MUFU.EX2 R48, R37 ;  /* 0x0000002500307308 */ /* 0x0005260000000800 */
[----:B------:R-:W-:Y:S04]  /*18ea0*/  FADD.FTZ R2, R145, R2 ;  /* 0x0000000291027221 */ /* 0x000fe80000010000 */
[----:B------:R-:W-:Y:S04]  /*18eb0*/  FADD.FTZ R2, R142, R2 ;  /* 0x000000028e027221 */ /* 0x000fe80000010000 */
[----:B------:R-:W-:Y:S02]  /*18ec0*/  FADD.FTZ R0, R141, R2 ;  /* 0x000000028d007221 */ /* 0x000fe40000010000 */
[----:B------:R-:W-:Y:S01]  /*18ed0*/  FADD.FTZ R2, R139, R39 ;  /* 0x000000278b027221 */ /* 0x000fe20000010000 */
[----:B-1----:R-:W1:Y:S01]  /*18ee0*/  LDSM.16.MT88.4 R44, [R213+0x11000] ;  /* 0x01100000d52c783b */ /* 0x002e620000004200 */
[----:B---3--:R-:W-:Y:S07]  /*18ef0*/  F2FP.PACK_AB R166, R49, R56 ;  /* 0x0000003831a6723e */ /* 0x008fee00000000ff */
[----:B------:R-:W3:Y:S01]  /*18f00*/  LDSM.16.MT88.4 R140, [R135+0x11800] ;  /* 0x01180000878c783b */ /* 0x000ee20000004200 */
[----:B--2---:R-:W-:Y:S01]  /*18f10*/  FADD.FTZ R37, R138, R0 ;  /* 0x000000008a257221 */ /* 0x004fe20000010000 */
[----:B----4-:R-:W-:Y:S01]  /*18f20*/  F2FP.PACK_AB R167, R60, R48 ;  /* 0x000000303ca7723e */ /* 0x010fe200000000ff */
[----:B------:R-:W-:Y:S02]  /*18f30*/  FADD.FTZ R0, R136, R2 ;  /* 0x0000000288007221 */ /* 0x000fe40000010000 */
[----:B------:R-:W-:Y:S02]  /*18f40*/  FADD.FTZ R2, R137, R37 ;  /* 0x0000002589027221 */ /* 0x000fe40000010000 */
[----:B------:R-:W-:Y:S01]  /*18f50*/  FADD.FTZ R0, R133, R0 ;  /* 0x0000000085007221 */ /* 0x000fe20000010000 */
[----:B------:R-:W-:Y:S01]  /*18f60*/  MOV R133, R3 ;  /* 0x0000000300857202 */ /* 0x000fe20000000f00 */
        /* <DEDUP_REMOVED lines=19> */
[C---:B---3--:R-:W-:Y:S01]  /*190a0*/  HMMA.16816.F32 R136, R164.reuse, R140, R4 ;  /* 0x0000008ca488723c */ /* 0x048fe20000001804 */
        /* <DEDUP_REMOVED lines=43> */
.L_x_3458:
[----:B------:R-:W2:Y:S04]  /*19360*/  LDL.LU R5, [R1+0x1c] ;  /* 0x00001c0001057983 */ /* 0x000ea80000300800 */
[----:B------:R-:W3:Y:S04]  /*19370*/  LDL.LU R4, [R1+0x20] ;  /* 0x0000200001047983 */ /* 0x000ee80000300800 */
[----:B------:R-:W4:Y:S04]  /*19380*/  LDL.LU R53, [R1+0x28] ;  /* 0x0000280001357983 */ /* 0x000f280000300800 */
[----:B------:R1:W5:Y:S04]  /*19390*/  LDL R52, [R1+0x2c] ;  /* 0x00002c0001347983 */ /* 0x0003680000100800 */
[----:B------:R-:W1:Y:S04]  /*193a0*/  S2R R37, SR_TID.X ;  /* 0x0000000000257919 */ /* 0x000e680000002100 */
[----:B------:R-:W1:Y:S02]  /*193b0*/  S2R R38, SR_TID.X ;  /* 0x0000000000267919 */ /* 0x000e640000002100 */
[----:B-1----:R-:W-:-:S04]  /*193c0*/  SHF.R.S32.HI R15, RZ, 0x1f, R37 ;  /* 0x0000001fff0f7819 */ /* 0x002fc80000011425 */
[CC--:B------:R-:W-:Y:S02]  /*193d0*/  LEA.HI R6, R15.reuse, R37.reuse, RZ, 0x2 ;  /* 0x000000250f067211 */ /* 0x0c0fe400078f10ff */
[----:B------:R-:W-:Y:S02]  /*193e0*/  SHF.R.S32.HI R39, RZ, 0x1f, R38 ;  /* 0x0000001fff277819 */ /* 0x000fe40000011426 */
[----:B------:R-:W-:-:S04]  /*193f0*/  LEA.HI R15, R15, R37, RZ, 0x5 ;  /* 0x000000250f0f7211 */ /* 0x000fc800078f28ff */
[----:B------:R-:W-:Y:S01]  /*19400*/  SHF.R.S32.HI R12, RZ, 0x5, R15 ;  /* 0x00000005ff0c7819 */ /* 0x000fe2000001140f */
[----:B------:R-:W-:Y:S01]  /*19410*/  IMAD.MOV.U32 R8, RZ, RZ, -0x20 ;  /* 0xffffffe0ff087424 */ /* 0x000fe200078e00ff */
[----:B------:R-:W-:Y:S01]  /*19420*/  MOV R9, 0x40 ;  /* 0x0000004000097802 */ /* 0x000fe20000000f00 */
[----:B------:R-:W-:Y:S01]  /*19430*/  BSSY B0, `(.L_x_3463) ;  /* 0x000009b000007945 */ /* 0x000fe20003800000 */
[----:B------:R-:W-:Y:S06]  /*19440*/  BAR.SYNC.DEFER_BLOCKING 0x0 ;  /* 0x0000000000007b1d */ /* 0x000fec0000010000 */
[----:B--2---:R-:W1:Y:S04]  /*19450*/  SHFL.BFLY PT, R0, R5, 0x2, 0x1f ;  /* 0x0c401f0005007f89 */ /* 0x004e6800000e0000 */
[----:B---3--:R-:W2:Y:S01]  /*19460*/  SHFL.BFLY PT, R2, R4, 0x2, 0x1f ;  /* 0x0c401f0004027f89 */ /* 0x008ea200000e0000 */
[----:B-1----:R-:W-:-:S02]  /*19470*/  FADD.FTZ R0, R0, R5 ;  /* 0x0000000500007221 */ /* 0x002fc40000010000 */
[----:B--2---:R-:W-:-:S03]  /*19480*/  FADD.FTZ R2, R2, R4 ;  /* 0x0000000402027221 */ /* 0x004fc60000010000 */
[----:B------:R-:W1:Y:S04]  /*19490*/  SHFL.BFLY PT, R5, R0, 0x1, 0x1f ;  /* 0x0c201f0000057f89 */ /* 0x000e6800000e0000 */
[----:B------:R-:W2:Y:S01]  /*194a0*/  SHFL.BFLY PT, R4, R2, 0x1, 0x1f ;  /* 0x0c201f0002047f89 */ /* 0x000ea200000e0000 */
[----:B-1----:R-:W-:-:S05]  /*194b0*/  FADD.FTZ R11, R0, R5 ;  /* 0x00000005000b7221 */ /* 0x002fca0000010000 */
[----:B------:R-:W-:Y:S02]  /*194c0*/  FSETP.NE.FTZ.AND P4, PT, R11, RZ, PT ;  /* 0x000000ff0b00720b */ /* 0x000fe40003f95000 */
[----:B------:R-:W-:Y:S01]  /*194d0*/  MOV R0, 0x3f800000 ;  /* 0x3f80000000007802 */ /* 0x000fe20000000f00 */
[----:B--2---:R-:W-:Y:S01]  /*194e0*/  FADD.FTZ R14, R2, R4 ;  /* 0x00000004020e7221 */ /* 0x004fe20000010000 */
[--C-:B------:R-:W-:Y:S02]  /*194f0*/  SHF.R.S32.HI R4, RZ, 0x2, R6.reuse ;  /* 0x00000002ff047819 */ /* 0x100fe40000011406 */
[----:B------:R-:W-:-:S07]  /*19500*/  SHF.R.S32.HI R2, RZ, 0x1f, R6 ;  /* 0x0000001fff027819 */ /* 0x000fce0000011406 */
[----:B------:R-:W1:Y:S01]  /*19510*/  @P4 MUFU.RCP R0, R11 ;  /* 0x0000000b00004308 */ /* 0x000e620000001000 */
[----:B------:R-:W-:Y:S02]  /*19520*/  FSETP.NE.FTZ.AND P3, PT, R14, RZ, PT ;  /* 0x000000ff0e00720b */ /* 0x000fe40003f75000 */
[----:B------:R-:W-:-:S04]  /*19530*/  LEA.HI R2, R2, R4, RZ, 0x3 ;  /* 0x0000000402027211 */ /* 0x000fc800078f18ff */
[----:B------:R-:W-:Y:S01]  /*19540*/  LOP3.LUT R5, R2, 0xfffffff8, RZ, 0xc0, !PT ;  /* 0xfffffff802057812 */ /* 0x000fe200078ec0ff */
[----:B------:R-:W-:-:S03]  /*19550*/  IMAD.MOV.U32 R2, RZ, RZ, 0x3f800000 ;  /* 0x3f800000ff027424 */ /* 0x000fc600078e00ff */
[----:B------:R-:W-:Y:S01]  /*19560*/  IADD3 R5, R4, -R5, RZ ;  /* 0x8000000504057210 */ /* 0x000fe20007ffe0ff */
[C---:B-1----:R-:W-:Y:S02]  /*19570*/  FMUL.FTZ R136, R0.reuse, R136 ;  /* 0x0000008800887220 */ /* 0x042fe40000410000 */
        /* <DEDUP_REMOVED lines=14> */
[----:B------:R-:W-:Y:S01]  /*19660*/  FMUL.FTZ R165, R0, R165 ;  /* 0x000000a500a57220 */ /* 0x000fe20000410000 */
[----:B------:R-:W-:Y:S01]  /*19670*/  LEA.HI R0, R39, R38, RZ, 0x4 ;  /* 0x0000002627007211 */ /* 0x000fe200078f20ff */
[----:B------:R-:W1:Y:S03]  /*19680*/  @P3 MUFU.RCP R2, R14 ;  /* 0x0000000e00023308 */ /* 0x000e660000001000 */
[----:B------:R-:W-:-:S02]  /*19690*/  SHF.R.S32.HI R10, RZ, 0x4, R0 ;  /* 0x00000004ff0a7819 */ /* 0x000fc40000011400 */
[----:B------:R-:W-:Y:S02]  /*196a0*/  LOP3.LUT R0, R0, 0xfffffff0, RZ, 0xc0, !PT ;  /* 0xfffffff000007812 */ /* 0x000fe400078ec0ff */
[----:B------:R-:W-:-:S03]  /*196b0*/  LOP3.LUT R4, R5, 0x1, RZ, 0xc0, !PT ;  /* 0x0000000105047812 */ /* 0x000fc600078ec0ff */
[----:B------:R-:W-:Y:S01]  /*196c0*/  IMAD.IADD R13, R38, 0x1, -R0 ;  /* 0x00000001260d7824 */ /* 0x000fe200078e0a00 */
[----:B------:R-:W-:Y:S02]  /*196d0*/  ISETP.NE.U32.AND P0, PT, R4, 0x1, PT ;  /* 0x000000010400780c */ /* 0x000fe40003f05070 */
[----:B------:R-:W-:Y:S02]  /*196e0*/  LOP3.LUT R4, R6, 0x1ffffffc, RZ, 0xc0, !PT ;  /* 0x1ffffffc06047812 */ /* 0x000fe400078ec0ff */
[----:B------:R-:W-:Y:S02]  /*196f0*/  SHF.L.U32 R0, R10, 0x6, RZ ;  /* 0x000000060a007819 */ /* 0x000fe400000006ff */
[----:B------:R-:W-:Y:S02]  /*19700*/  LEA.HI R6, R13, R13, RZ, 0x1 ;  /* 0x0000000d0d067211 */ /* 0x000fe400078f08ff */
[C---:B------:R-:W-:Y:S01]  /*19710*/  R2P PR, R5.reuse, 0x6 ;  /* 0x0000000605007804 */ /* 0x040fe20000000000 */
[----:B------:R-:W-:Y:S01]  /*19720*/  IMAD.SHL.U32 R5, R5, 0x40, RZ ;  /* 0x0000004005057824 */ /* 0x000fe200078e00ff */
[----:B------:R-:W-:Y:S01]  /*19730*/  LOP3.LUT R0, R0, 0x1c0, RZ, 0xc0, !PT ;  /* 0x000001c000007812 */ /* 0x000fe200078ec0ff */
[----:B-1----:R-:W-:-:S02]  /*19740*/  FMUL.FTZ R139, R2, R139 ;  /* 0x0000008b028b7220 */ /* 0x002fc40000410000 */
        /* <DEDUP_REMOVED lines=15> */
[----:B------:R-:W-:Y:S01]  /*19840*/  SHF.L.U32 R2, R6, 0x2, RZ ;  /* 0x0000000206027819 */ /* 0x000fe200000006ff */
[----:B------:R-:W-:Y:S01]  /*19850*/  IMAD.IADD R4, R37, 0x1, -R4 ;  /* 0x0000000125047824 */ /* 0x000fe200078e0a04 */
[----:B------:R-:W-:Y:S02]  /*19860*/  LOP3.LUT R5, R5, 0x1c0, RZ, 0xc0, !PT ;  /* 0x000001c005057812 */ /* 0x000fe400078ec0ff */
[----:B------:R-:W-:Y:S02]  /*19870*/  LOP3.LUT R7, R0, 0x38, R2, 0xf8, !PT ;  /* 0x0000003800077812 */ /* 0x000fe400078ef802 */
[----:B------:R-:W-:-:S02]  /*19880*/  SHF.R.U32.HI R2, RZ, 0x3, R0 ;  /* 0x00000003ff027819 */ /* 0x000fc40000011600 */
[----:B------:R-:W-:Y:S02]  /*19890*/  LEA R0, R12, R4, 0x9 ;  /* 0x000000040c007211 */ /* 0x000fe400078e48ff */
[----:B------:R-:W-:Y:S02]  /*198a0*/  LEA.HI R4, R5, R5, RZ, 0x1d ;  /* 0x0000000505047211 */ /* 0x000fe400078fe8ff */
[----:B------:R-:W-:Y:S02]  /*198b0*/  LOP3.LUT R5, R6, 0xffffffe, RZ, 0xc0, !PT ;  /* 0x0ffffffe06057812 */ /* 0x000fe400078ec0ff */
[----:B------:R-:W-:Y:S02]  /*198c0*/  LOP3.LUT R6, R7, R2, RZ, 0x3c, !PT ;  /* 0x0000000207067212 */ /* 0x000fe400078e3cff */
[----:B------:R-:W-:Y:S02]  /*198d0*/  LEA R2, R0, R4, 0x1 ;  /* 0x0000000400027211 */ /* 0x000fe400078e08ff */
[----:B------:R-:W-:Y:S01]  /*198e0*/  SEL R8, R8, 0x20, !P0 ;  /* 0x0000002008087807 */ /* 0x000fe20004000000 */
[----:B------:R-:W-:-:S02]  /*198f0*/  IMAD.IADD R0, R13, 0x1, -R5 ;  /* 0x000000010d007824 */ /* 0x000fc400078e0a05 */
[----:B------:R-:W-:Y:S01]  /*19900*/  IMAD.SHL.U32 R4, R2, 0x4, RZ ;  /* 0x0000000402047824 */ /* 0x000fe200078e00ff */
[----:B------:R-:W-:Y:S01]  /*19910*/  SEL R9, R9, 0xffffffc0, !P1 ;  /* 0xffffffc009097807 */ /* 0x000fe20004800000 */
[----:B------:R-:W-:Y:S02]  /*19920*/  STS.64 [R2.X4], R136 ;  /* 0x0000008802007388 */ /* 0x000fe40000004a00 */
[----:B------:R-:W-:Y:S02]  /*19930*/  IMAD.IADD R5, R4, 0x1, R8 ;  /* 0x0000000104057824 */ /* 0x000fe400078e0208 */
[----:B------:R1:W-:Y:S01]  /*19940*/  STS.64 [R2.X4+0x800], R138 ;  /* 0x0008008a02007388 */ /* 0x0003e20000004a00 */
[----:B------:R-:W-:Y:S01]  /*19950*/  LEA R0, R0, R6, 0x2 ;  /* 0x0000000600007211 */ /* 0x000fe200078e10ff */
[----:B------:R-:W-:Y:S01]  /*19960*/  IMAD.IADD R7, R5, 0x1, R9 ;  /* 0x0000000105077824 */ /* 0x000fe200078e0209 */
[C---:B------:R-:W-:Y:S01]  /*19970*/  IADD3 R6, R4.reuse, R9, RZ ;  /* 0x0000000904067210 */ /* 0x040fe20007ffe0ff */
[----:B------:R-:W-:Y:S04]  /*19980*/  STS.64 [R5], R140 ;  /* 0x0000008c05007388 */ /* 0x000fe80000000a00 */
[----:B------:R2:W-:Y:S04]  /*19990*/  STS.64 [R5+0x800], R142 ;  /* 0x0008008e05007388 */ /* 0x0005e80000000a00 */
[----:B------:R-:W-:Y:S04]  /*199a0*/  STS.64 [R6], R144 ;  /* 0x0000009006007388 */ /* 0x000fe80000000a00 */
[----:B------:R-:W-:Y:S01]  /*199b0*/  STS.64 [R6+0x800], R146 ;  /* 0x0008009206007388 */ /* 0x000fe20000000a00 */
[----:B-1----:R-:W-:-:S02]  /*199c0*/  IADD3 R2, R4, 0x80, RZ ;  /* 0x0000008004027810 */ /* 0x002fc40007ffe0ff */
[----:B------:R-:W-:Y:S01]  /*199d0*/  @P2 IADD3 R2, R4, -0x80, RZ ;  /* 0xffffff8004022810 */ /* 0x000fe20007ffe0ff */
[----:B------:R-:W-:Y:S03]  /*199e0*/  STS.64 [R7], R148 ;  /* 0x0000009407007388 */ /* 0x000fe60000000a00 */
[-C--:B------:R-:W-:Y:S01]  /*199f0*/  IADD3 R4, R8, R2.reuse, RZ ;  /* 0x0000000208047210 */ /* 0x080fe20007ffe0ff */
[----:B------:R-:W-:Y:S01]  /*19a00*/  STS.64 [R7+0x800], R150 ;  /* 0x0008009607007388 */ /* 0x000fe20000000a00 */
[----:B--2---:R-:W-:-:S03]  /*19a10*/  IADD3 R5, R9, R2, RZ ;  /* 0x0000000209057210 */ /* 0x004fc60007ffe0ff */
[----:B------:R-:W-:Y:S04]  /*19a20*/  STS.64 [R2], R152 ;  /* 0x0000009802007388 */ /* 0x000fe80000000a00 */
[----:B------:R1:W-:Y:S04]  /*19a30*/  STS.64 [R2+0x800], R154 ;  /* 0x0008009a02007388 */ /* 0x0003e80000000a00 */
[----:B------:R-:W-:Y:S04]  /*19a40*/  STS.64 [R4], R156 ;  /* 0x0000009c04007388 */ /* 0x000fe80000000a00 */
[----:B------:R-:W-:Y:S04]  /*19a50*/  STS.64 [R4+0x800], R158 ;  /* 0x0008009e04007388 */ /* 0x000fe80000000a00 */
[----:B------:R-:W-:Y:S04]  /*19a60*/  STS.64 [R5], R160 ;  /* 0x000000a005007388 */ /* 0x000fe80000000a00 */
[----:B------:R2:W-:Y:S01]  /*19a70*/  STS.64 [R5+0x800], R162 ;  /* 0x000800a205007388 */ /* 0x0005e20000000a00 */
[----:B-1----:R-:W-:-:S05]  /*19a80*/  IMAD.IADD R2, R9, 0x1, R4 ;  /* 0x0000000109027824 */ /* 0x002fca00078e0204 */
[----:B------:R-:W-:Y:S04]  /*19a90*/  STS.64 [R2], R164 ;  /* 0x000000a402007388 */ /* 0x000fe80000000a00 */
[----:B------:R1:W-:Y:S04]  /*19aa0*/  STS.64 [R2+0x800], R166 ;  /* 0x000800a602007388 */ /* 0x0003e80000000a00 */
[----:B------:R-:W-:Y:S06]  /*19ab0*/  BAR.SYNC.DEFER_BLOCKING 0x0 ;  /* 0x0000000000007b1d */ /* 0x000fec0000010000 */
[----:B------:R-:W3:Y:S04]  /*19ac0*/  S2R R6, SR_CTAID.Z ;  /* 0x0000000000067919 */ /* 0x000ee80000002700 */
[----:B--2---:R-:W2:Y:S04]  /*19ad0*/  S2R R5, SR_CTAID.Y ;  /* 0x0000000000057919 */ /* 0x004ea80000002600 */
[----:B------:R-:W2:Y:S04]  /*19ae0*/  S2R R8, SR_CTAID.X ;  /* 0x0000000000087919 */ /* 0x000ea80000002500 */
[----:B------:R-:W2:Y:S01]  /*19af0*/  LDS.128 R48, [R0.X4] ;  /* 0x0000000000307984 */ /* 0x000ea20000004c00 */
[----:B-1----:R-:W-:-:S03]  /*19b00*/  LEA.HI R2, R39, R38, RZ, 0x5 ;  /* 0x0000002627027211 */ /* 0x002fc600078f28ff */
[----:B------:R-:W1:Y:S04]  /*19b10*/  LDS.128 R44, [R0.X4+0x800] ;  /* 0x00080000002c7984 */ /* 0x000e680000004c00 */
[----:B------:R-:W1:Y:S04]  /*19b20*/  LDS.128 R40, [R0.X4+0x1000] ;  /* 0x0010000000287984 */ /* 0x000e680000004c00 */
[----:B------:R-:W1:Y:S04]  /*19b30*/  LDS.128 R32, [R0.X4+0x1800] ;  /* 0x0018000000207984 */ /* 0x000e680000004c00 */
[----:B------:R-:W1:Y:S04]  /*19b40*/  LDS.128 R28, [R0.X4+0x2000] ;  /* 0x00200000001c7984 */ /* 0x000e680000004c00 */
[----:B------:R-:W1:Y:S04]  /*19b50*/  LDS.128 R24, [R0.X4+0x2800] ;  /* 0x0028000000187984 */ /* 0x000e680000004c00 */
[----:B------:R-:W1:Y:S04]  /*19b60*/  LDS.128 R20, [R0.X4+0x3000] ;  /* 0x0030000000147984 */ /* 0x000e680000004c00 */
[----:B------:R4:W1:Y:S01]  /*19b70*/  LDS.128 R16, [R0.X4+0x3800] ;  /* 0x0038000000107984 */ /* 0x0008620000004c00 */
[----:B------:R-:W1:Y:S01]  /*19b80*/  @P4 MUFU.LG2 R11, R11 ;  /* 0x0000000b000b4308 */ /* 0x000e620000000c00 */
[----:B------:R-:W-:-:S07]  /*19b90*/  SHF.R.S32.HI R4, RZ, 0x1f, R12 ;  /* 0x0000001fff047819 */ /* 0x000fce000001140c */
[----:B------:R-:W1:Y:S01]  /*19ba0*/  @P3 MUFU.LG2 R9, R14 ;  /* 0x0000000e00093308 */ /* 0x000e620000000c00 */
[----:B----4-:R-:W-:-:S05]  /*19bb0*/  IADD3 R0, -R53, RZ, RZ ;  /* 0x000000ff35007210 */ /* 0x010fca0007ffe1ff */
[----:B---3--:R-:W-:Y:S01]  /*19bc0*/  IMAD R6, R0, c[0x0][0x1c0], R6 ;  /* 0x0000700000067a24 */ /* 0x008fe200078e0206 */
[----:B------:R-:W-:Y:S02]  /*19bd0*/  LOP3.LUT R0, R2, 0xffffffe0, RZ, 0xc0, !PT ;  /* 0xffffffe002007812 */ /* 0x000fe400078ec0ff */
[----:B------:R-:W-:-:S05]  /*19be0*/  LOP3.LUT R2, R15, 0xffffffe0, RZ, 0xc0, !PT ;  /* 0xffffffe00f027812 */ /* 0x000fca00078ec0ff */
[----:B------:R-:W-:Y:S01]  /*19bf0*/  IMAD.IADD R2, R37, 0x1, -R2 ;  /* 0x0000000125027824 */ /* 0x000fe200078e0a02 */
[----:B------:R-:W-:Y:S02]  /*19c00*/  IADD3 R0, -R0, R38, RZ ;  /* 0x0000002600007210 */ /* 0x000fe40007ffe1ff */
[----:B------:R-:W-:Y:S02]  /*19c10*/  LEA.HI R4, R4, R12, RZ, 0x2 ;  /* 0x0000000c04047211 */ /* 0x000fe400078f10ff */
[----:B------:R-:W-:Y:S02]  /*19c20*/  LOP3.LUT P0, RZ, R2, 0x3, RZ, 0xc0, !PT ;  /* 0x0000000302ff7812 */ /* 0x000fe4000780c0ff */
[----:B------:R-:W-:Y:S01]  /*19c30*/  SHF.R.S32.HI R7, RZ, 0x1f, R0 ;  /* 0x0000001fff077819 */ /* 0x000fe20000011400 */
[----:B--2---:R-:W-:Y:S01]  /*19c40*/  IMAD R5, R5, c[0x0][0x210], R53 ;  /* 0x0000840005057a24 */ /* 0x004fe200078e0235 */
[----:B------:R-:W-:Y:S02]  /*19c50*/  LOP3.LUT R4, R4, 0xffffffc, RZ, 0xc0, !PT ;  /* 0x0ffffffc04047812 */ /* 0x000fe400078ec0ff */
[----:B------:R-:W-:Y:S01]  /*19c60*/  LEA.HI R0, R7, R0, RZ, 0x2 ;  /* 0x0000000007007211 */ /* 0x000fe200078f10ff */
[----:B------:R-:W-:Y:S01]  /*19c70*/  IMAD R6, R5, c[0x0][0x1c0], R6 ;  /* 0x0000700005067a24 */ /* 0x000fe200078e0206 */
[----:B------:R-:W-:Y:S01]  /*19c80*/  IADD3 R2, R12, -R4, RZ ;  /* 0x800000040c027210 */ /* 0x000fe20007ffe0ff */
[----:B------:R-:W-:Y:S01]  /*19c90*/  IMAD.SHL.U32 R12, R8, 0x40, RZ ;  /* 0x00000040080c7824 */ /* 0x000fe200078e00ff */
[----:B------:R-:W-:Y:S01]  /*19ca0*/  SHF.R.S32.HI R0, RZ, 0x2, R0 ;  /* 0x00000002ff007819 */ /* 0x000fe20000011400 */
[----:B-1----:R-:W-:-:S02]  /*19cb0*/  @P4 FMUL.FTZ R5, R11, 0.69314718246459960938 ;  /* 0x3f3172180b054820 */ /* 0x002fc40000410000 */
[----:B------:R-:W-:Y:S01]  /*19cc0*/  @P3 FMUL.FTZ R4, R9, 0.69314718246459960938 ;  /* 0x3f31721809043820 */ /* 0x000fe20000410000 */
[----:B------:R-:W-:Y:S01]  /*19cd0*/  MOV R7, 0xff800000 ;  /* 0xff80000000077802 */ /* 0x000fe20000000f00 */
[----:B------:R-:W-:Y:S01]  /*19ce0*/  IMAD R6, R6, c[0x0][0x214], R12 ;  /* 0x0000850006067a24 */ /* 0x000fe200078e020c */
[----:B------:R-:W-:Y:S01]  /*19cf0*/  MOV R8, 0xff800000 ;  /* 0xff80000000087802 */ /* 0x000fe20000000f00 */
[----:B------:R-:W-:Y:S01]  /*19d00*/  @P4 FFMA.FTZ R7, R36, c[0x0][0x238], R5 ;  /* 0x00008e0024074a23 */ /* 0x000fe20000010005 */
[----:B------:R-:W-:Y:S01]  /*19d10*/  LEA R0, R2, R0, 0x4 ;  /* 0x0000000002007211 */ /* 0x000fe200078e20ff */
[----:B------:R-:W-:Y:S01]  /*19d20*/  @P3 FFMA.FTZ R8, R3, c[0x0][0x238], R4 ;  /* 0x00008e0003083a23 */ /* 0x000fe20000010004 */
[----:B------:R-:W-:Y:S05]  /*19d30*/  @P0 BRA `(.L_x_3464) ;  /* 0x000000a000000947 */ /* 0x000fea0003800000 */
[----:B------:R-:W-:Y:S02]  /*19d40*/  IADD3 R3, R0, 0x8, RZ ;  /* 0x0000000800037810 */ /* 0x000fe40007ffe0ff */
[----:B------:R-:W-:Y:S02]  /*19d50*/  SHF.R.S32.HI R2, RZ, 0x1f, R0 ;  /* 0x0000001fff027819 */ /* 0x000fe40000011400 */
[----:B------:R-:W-:-:S02]  /*19d60*/  IADD3 R4, P0, R6, R0, RZ ;  /* 0x0000000006047210 */ /* 0x000fc40007f1e0ff */
[-C--:B-----5:R-:W-:Y:S02]  /*19d70*/  ISETP.GE.AND P2, PT, R0, R52.reuse, PT ;  /* 0x000000340000720c */ /* 0x0a0fe40003f46270 */
[----:B------:R-:W-:Y:S02]  /*19d80*/  ISETP.GE.AND P1, PT, R3, R52, PT ;  /* 0x000000340300720c */ /* 0x000fe40003f26270 */
[----:B------:R-:W-:Y:S02]  /*19d90*/  LEA.HI.X.SX32 R0, R6, R2, 0x1, P0 ;  /* 0x0000000206007211 */ /* 0x000fe400000f0eff */
[----:B------:R-:W-:-:S04]  /*19da0*/  LEA R2, P0, R4, c[0x0][0x208], 0x2 ;  /* 0x0000820004027a11 */ /* 0x000fc800078010ff */
[----:B------:R-:W-:-:S05]  /*19db0*/  LEA.HI.X R3, R4, c[0x0][0x20c], R0, 0x2, P0 ;  /* 0x0000830004037a11 */ /* 0x000fca00000f1400 */
[----:B------:R1:W-:Y:S04]  /*19dc0*/  @!P2 STG.E [R2.64], R7 ;  /* 0x000000070200a986 */ /* 0x0003e8000c10190c */
[----:B------:R1:W-:Y:S02]  /*19dd0*/  @!P1 STG.E [R2.64+0x20], R8 ;  /* 0x0000200802009986 */ /* 0x0003e4000c10190c */
.L_x_3464:
[----:B------:R-:W-:Y:S05]  /*19de0*/  BSYNC B0 ;  /* 0x0000000000007941 */ /* 0x000fea0003800000 */
.L_x_3463:
[----:B-1----:R-:W-:Y:S01]  /*19df0*/  IMAD.SHL.U32 R2, R13, 0x4, RZ ;  /* 0x000000040d027824 */ /* 0x002fe200078e00ff */
[----:B------:R-:W-:Y:S01]  /*19e00*/  IADD3 R5, R10, 0x18, RZ ;  /* 0x000000180a057810 */ /* 0x000fe20007ffe0ff */
[----:B------:R-:W-:Y:S01]  /*19e10*/  IMAD R0, R6, c[0x0][0x22c], RZ ;  /* 0x00008b0006007a24 */ /* 0x000fe200078e02ff */
[----:B------:R-:W-:Y:S02]  /*19e20*/  IADD3 R6, R10, 0x10, RZ ;  /* 0x000000100a067810 */ /* 0x000fe40007ffe0ff */
[----:B------:R-:W-:Y:S02]  /*19e30*/  SHF.R.S32.HI R3, RZ, 0x1f, R2 ;  /* 0x0000001fff037819 */ /* 0x000fe40000011402 */
[----:B-----5:R-:W-:-:S02]  /*19e40*/  ISETP.GE.AND P5, PT, R6, R52, PT ;  /* 0x000000340600720c */ /* 0x020fc40003fa6270 */
[----:B------:R-:W-:Y:S01]  /*19e50*/  ISETP.GE.AND P4, PT, R5, R52, PT ;  /* 0x000000340500720c */ /* 0x000fe20003f86270 */
[C---:B------:R-:W-:Y:S01]  /*19e60*/  IMAD.WIDE R2, R10.reuse, 0x40, R2 ;  /* 0x000000400a027825 */ /* 0x040fe200078e0202 */
[C---:B------:R-:W-:Y:S02]  /*19e70*/  IADD3 R7, R10.reuse, 0x8, RZ ;  /* 0x000000080a077810 */ /* 0x040fe40007ffe0ff */
[----:B------:R-:W-:Y:S02]  /*19e80*/  IADD3 R6, R10, 0x20, RZ ;  /* 0x000000200a067810 */ /* 0x000fe40007ffe0ff */
[----:B------:R-:W-:Y:S02]  /*19e90*/  IADD3 R4, P0, R0, R2, RZ ;  /* 0x0000000200047210 */ /* 0x000fe40007f1e0ff */
[----:B------:R-:W-:Y:S02]  /*19ea0*/  IADD3 R5, R10, 0x28, RZ ;  /* 0x000000280a057810 */ /* 0x000fe40007ffe0ff */
[----:B------:R-:W-:-:S02]  /*19eb0*/  LEA.HI.X.SX32 R3, R0, R3, 0x1, P0 ;  /* 0x0000000300037211 */ /* 0x000fc400000f0eff */
[----:B------:R-:W-:Y:S02]  /*19ec0*/  LEA R2, P0, R4, c[0x0][0x1d8], 0x2 ;  /* 0x0000760004027a11 */ /* 0x000fe400078010ff */
[----:B------:R-:W-:Y:S02]  /*19ed0*/  IADD3 R0, R10, 0x30, RZ ;  /* 0x000000300a007810 */ /* 0x000fe40007ffe0ff */
[----:B------:R-:W-:Y:S02]  /*19ee0*/  LEA.HI.X R3, R4, c[0x0][0x1dc], R3, 0x2, P0 ;  /* 0x0000770004037a11 */ /* 0x000fe400000f1403 */
[-C--:B------:R-:W-:Y:S02]  /*19ef0*/  ISETP.GE.AND P0, PT, R10, R52.reuse, PT ;  /* 0x000000340a00720c */ /* 0x080fe40003f06270 */
[----:B------:R-:W-:Y:S01]  /*19f00*/  ISETP.GE.AND P1, PT, R0, R52, PT ;  /* 0x000000340000720c */ /* 0x000fe20003f26270 */
[----:B------:R1:W-:Y:S01]  /*19f10*/  @!P5 STG.E.128 [R2.64+0x1000], R40 ;  /* 0x001000280200d986 */ /* 0x0003e2000c101d0c */
[----:B------:R-:W-:-:S02]  /*19f20*/  IADD3 R0, R10, 0x38, RZ ;  /* 0x000000380a007810 */ /* 0x000fc40007ffe0ff */
[-C--:B------:R-:W-:Y:S01]  /*19f30*/  ISETP.GE.AND P6, PT, R7, R52.reuse, PT ;  /* 0x000000340700720c */ /* 0x080fe20003fc6270 */
[----:B------:R1:W-:Y:S01]  /*19f40*/  @!P4 STG.E.128 [R2.64+0x1800], R32 ;  /* 0x001800200200c986 */ /* 0x0003e2000c101d0c */
[-C--:B------:R-:W-:Y:S02]  /*19f50*/  ISETP.GE.AND P3, PT, R6, R52.reuse, PT ;  /* 0x000000340600720c */ /* 0x080fe40003f66270 */
[----:B------:R-:W-:-:S03]  /*19f60*/  ISETP.GE.AND P2, PT, R5, R52, PT ;  /* 0x000000340500720c */ /* 0x000fc60003f46270 */
[----:B------:R1:W-:Y:S04]  /*19f70*/  @!P0 STG.E.64 [R2.64], R48 ;  /* 0x0000003002008986 */ /* 0x0003e8000c101b0c */
[----:B------:R1:W-:Y:S01]  /*19f80*/  @!P0 STG.E.64 [R2.64+0x8], R50 ;  /* 0x0000083202008986 */ /* 0x0003e2000c101b0c */
[----:B------:R-:W-:-:S03]  /*19f90*/  ISETP.GE.AND P0, PT, R0, R52, PT ;  /* 0x000000340000720c */ /* 0x000fc60003f06270 */
[----:B------:R1:W-:Y:S04]  /*19fa0*/  @!P6 STG.E.128 [R2.64+0x800], R44 ;  /* 0x0008002c0200e986 */ /* 0x0003e8000c101d0c */
[----:B------:R1:W-:Y:S04]  /*19fb0*/  @!P3 STG.E.128 [R2.64+0x2000], R28 ;  /* 0x0020001c0200b986 */ /* 0x0003e8000c101d0c */
[----:B------:R1:W-:Y:S04]  /*19fc0*/  @!P2 STG.E.128 [R2.64+0x2800], R24 ;  /* 0x002800180200a986 */ /* 0x0003e8000c101d0c */
[----:B------:R1:W-:Y:S01]  /*19fd0*/  @!P1 STG.E.128 [R2.64+0x3000], R20 ;  /* 0x0030001402009986 */ /* 0x0003e2000c101d0c */
[----:B------:R-:W-:Y:S05]  /*19fe0*/  @P0 EXIT ;  /* 0x000000000000094d */ /* 0x000fea0003800000 */
[----:B------:R-:W-:Y:S01]  /*19ff0*/  STG.E.128 [R2.64+0x3800], R16 ;  /* 0x0038001002007986 */ /* 0x000fe2000c101d0c */
[----:B------:R-:W-:Y:S05]  /*1a000*/  EXIT ;  /* 0x000000000000794d */ /* 0x000fea0003800000 */
.L_x_3465:
        /* <DEDUP_REMOVED lines=15> */
.L_x_7775:


//--------------------- .text._ZN5flash24flash_fwd_splitkv_kernelI23Flash_fwd_kernel_traitsILi64ELi64ELi256ELi4ELb0ELb0EN7cutlass6half_tE19Flash_kernel_traitsILi64ELi64ELi256ELi4ES3_EELb1ELb0ELb1ELb0ELb0ELb0ELb1ELb0EEEvNS_16Flash_fwd_paramsE --------------------------
	.section	.text._ZN5flash24flash_fwd_splitkv_kernelI23Flash_fwd_kernel_traitsILi64ELi64ELi256ELi4ELb0ELb0EN7cutlass6half_tE19Flash_kernel_traitsILi64ELi64ELi256ELi4ES3_EELb1ELb0ELb1ELb0ELb0ELb0ELb1ELb0EEEvNS_16Flash_fwd_paramsE,"ax",@progbits
	.sectioninfo	@"SHI_REGISTERS=255"
	.align	128
        .global         _ZN5flash24flash_fwd_splitkv_kernelI23Flash_fwd_kernel_traitsILi64ELi64ELi256ELi4ELb0ELb0EN7cutlass6half_tE19Flash_kernel_traitsILi64ELi64ELi256ELi4ES3_EELb1ELb0ELb1ELb0ELb0ELb0ELb1ELb0EEEvNS_16Flash_fwd_paramsE
        .type           _ZN5flash24flash_fwd_splitkv_kernelI23Flash_fwd_kernel_traitsILi64ELi64ELi256ELi4ELb0ELb0EN7cutlass6half_tE19Flash_kernel_traitsILi64ELi64ELi256ELi4ES3_EELb1ELb0ELb1ELb0ELb0ELb0ELb1ELb0EEEvNS_16Flash_fwd_paramsE,@function
        .size           _ZN5flash24flash_fwd_splitkv_kernelI23Flash_fwd_kernel_traitsILi64ELi64ELi256ELi4ELb0ELb0EN7cutlass6half_tE19Flash_kernel_traitsILi64ELi64ELi256ELi4ES3_EELb1ELb0ELb1ELb0ELb0ELb0ELb1ELb0EEEvNS_16Flash_fwd_paramsE,(.L_x_7776 - _ZN5flash24flash_fwd_splitkv_kernelI23Flash_fwd_kernel_traitsILi64ELi64ELi256ELi4ELb0ELb0EN7cutlass6half_tE19Flash_kernel_traitsILi64ELi64ELi256ELi4ES3_EELb1ELb0ELb1ELb0ELb0ELb0ELb1ELb0EEEvNS_16Flash_fwd_paramsE)
        .other          _ZN5flash24flash_fwd_splitkv_kernelI23Flash_fwd_kernel_traitsILi64ELi64ELi256ELi4ELb0ELb0EN7cutlass6half_tE19Flash_kernel_traitsILi64ELi64ELi256ELi4ES3_EELb1ELb0ELb1ELb0ELb0ELb0ELb1ELb0EEEvNS_16Flash_fwd_paramsE,@"STO_CUDA_ENTRY STV_DEFAULT"
_ZN5flash24flash_fwd_splitkv_kernelI23Flash_fwd_kernel_traitsILi64ELi64ELi256ELi4ELb0ELb0EN7cutlass6half_tE19Flash_kernel_traitsILi64ELi64ELi256ELi4ES3_EELb1ELb0ELb1ELb0ELb0ELb0ELb1ELb0EEEvNS_16Flash_fwd_paramsE:
.text._ZN5flash24flash_fwd_splitkv_kernelI23Flash_fwd_kernel_traitsILi64ELi64ELi256ELi4ELb0ELb0EN7cutlass6half_tE19Flash_kernel_traitsILi64ELi64ELi256ELi4ES3_EELb1ELb0ELb1ELb0ELb0ELb0ELb1ELb0EEEvNS_16Flash_fwd_paramsE:
        /* <DEDUP_REMOVED lines=46> */
[----:B------:R1:W3:Y:S03]  /*02e0*/  @P2 LDG.E R0, [R2.64+0x4] ;  /* 0x0000041402002981 */ /* 0x0002e6000c1e1900 */
[----:B------:R-:W-:-:S02]  /*02f0*/  IMAD.U32 R4, RZ, RZ, UR6 ;  /* 0x00000006ff047e24 */ /* 0x000fc4000f8e00ff */
[----:B------:R-:W-:Y:S01]  /*0300*/  IMAD.U32 R5, RZ, RZ, UR7 ;  /* 0x00000007ff057e24 */ /* 0x000fe2000f8e00ff */
[----:B------:R-:W-:-:S04]  /*0310*/  PLOP3.LUT P1, PT, PT, PT, UP2, 0x80, 0x0 ;  /* 0x000000000000781c */ /* 0x000fc80003f2f028 */
[----:B------:R4:W5:Y:S01]  /*0320*/  @P0 LDG.E R4, [R4.64] ;  /* 0x0000001404040981 */ /* 0x000962000c1e1900 */
[----:B------:R-:W-:-:S06]  /*0330*/  UIMAD.WIDE UR8, UR15, UR23, UR8 ;  /* 0x000000170f0872a5 */ /* 0x000fcc000f8e0208 */
[----:B-1----:R-:W-:Y:S02]  /*0340*/  IMAD.U32 R2, RZ, RZ, UR8 ;  /* 0x00000008ff027e24 */ /* 0x002fe4000f8e00ff */
[----:B------:R-:W-:-:S05]  /*0350*/  IMAD.U32 R3, RZ, RZ, UR9 ;  /* 0x00000009ff037e24 */ /* 0x000fca000f8e00ff */
[----:B----4-:R-:W4:Y:S01]  /*0360*/  @!P1 LDG.E R5, [R2.64] ;  /* 0x0000001402059981 */ /* 0x010f22000c1e1900 */
        /* <DEDUP_REMOVED lines=8> */
[----:B---3--:R3:W2:Y:S08]  /*03f0*/  @P2 R2UR UR8, R0 ;  /* 0x00000000000823c2 */ /* 0x0086b000000e0000 */
[----:B-----5:R1:W1:Y:S01]  /*0400*/  @P0 R2UR UR13, R4 ;  /* 0x00000000040d03c2 */ /* 0x02026200000e0000 */
[----:B------:R-:W-:-:S04]  /*0410*/  ISETP.NE.U32.AND P0, PT, RZ, c[0x0][0x248], PT ;  /* 0x00009200ff007a0c */ /* 0x000fc80003f05070 */
[----:B------:R-:W-:Y:S01]  /*0420*/  ISETP.NE.AND.EX P0, PT, RZ, c[0x0][0x24c], PT, P0 ;  /* 0x00009300ff007a0c */ /* 0x000fe20003f05300 */
[----:B---3--:R-:W3:Y:S01]  /*0430*/  S2R R0, SR_TID.X ;  /* 0x0000000000007919 */ /* 0x008ee20000002100 */
[----:B--2---:R-:W-:Y:S01]  /*0440*/  @UP0 UIADD3 UR8, UR8, -UR10, URZ ;  /* 0x8000000a08080290 */ /* 0x004fe2000fffe03f */
[----:B----4-:R2:W4:Y:S06]  /*0450*/  @!P1 R2UR UR14, R5 ;  /* 0x00000000050e93c2 */ /* 0x01052c00000e0000 */
[----:B------:R-:W-:-:S04]  /*0460*/  @!UP0 ULDC UR8, c[0x0][0x214] ;  /* 0x0000850000088ab9 */ /* 0x000fc80000000800 */
[----:B-12-4-:R-:W-:Y:S05]  /*0470*/  @!P0 BRA `(.L_x_3466) ;  /* 0x0000007000008947 */ /* 0x016fea0003800000 */
[----:B------:R-:W-:-:S13]  /*0480*/  PLOP3.LUT P0, PT, PT, PT, UP3, 0x80, 0x0 ;  /* 0x000000000000781c */ /* 0x000fda0003f0f038 */
[----:B------:R-:W2:Y:S04]  /*0490*/  @P0 LDG.E R4, [R2.64+0x4] ;  /* 0x0000041402040981 */ /* 0x000ea8000c1e1900 */
[----:B------:R-:W4:Y:S01]  /*04a0*/  @!P0 LDG.E R2, [R2.64] ;  /* 0x0000001402028981 */ /* 0x000f22000c1e1900 */
[----:B--2---:R-:W1:Y:S02]  /*04b0*/  @P0 R2UR UR7, R4 ;  /* 0x00000000040703c2 */ /* 0x004e6400000e0000 */
[----:B-1----:R-:W-:-:S11]  /*04c0*/  @UP3 UIADD3 UR7, UR7, -UR14, URZ ;  /* 0x8000000e07073290 */ /* 0x002fd6000fffe03f */
[----:B----4-:R1:W2:Y:S02]  /*04d0*/  @!P0 R2UR UR7, R2 ;  /* 0x00000000020783c2 */ /* 0x0102a400000e0000 */
[----:B-12---:R-:W-:Y:S05]  /*04e0*/  BRA `(.L_x_3467) ;  /* 0x0000001000007947 */ /* 0x006fea0003800000 */
.L_x_3466:
[----:B------:R-:W-:Y:S02]  /*04f0*/  ULDC UR7, c[0x0][0x218] ;  /* 0x0000860000077ab9 */ /* 0x000fe40000000800 */
.L_x_3467:
        /* <DEDUP_REMOVED lines=42> */
[----:B------:R-:W-:-:S04]  /*07a0*/  UIMAD.WIDE.U32 UR16, UR17, UR4, UR16 ;  /* 0x00000004111072a5 */ /* 0x000fc8000f8e0010 */
[----:B-1----:R-:W-:-:S04]  /*07b0*/  UIMAD.WIDE.U32 UR16, UR17, UR7, URZ ;  /* 0x00000007111072a5 */ /* 0x002fc8000f8e003f */
        /* <DEDUP_REMOVED lines=8> */
[----:B------:R-:W-:Y:S02]  /*0840*/  USHF.R.S32.HI UR12, URZ, 0x1f, UR7 ;  /* 0x0000001f3f0c7899 */ /* 0x000fe40008011407 */
[----:B------:R-:W-:-:S02]  /*0850*/  UIADD3 UR4, -UR8, 0x13f, UR9 ;  /* 0x0000013f08047890 */ /* 0x000fc4000fffe109 */
[----:B------:R-:W-:Y:S02]  /*0860*/  ULDC UR11, c[0x0][0x2e8] ;  /* 0x0000ba00000b7ab9 */ /* 0x000fe40000000800 */
[----:B------:R-:W-:Y:S02]  /*0870*/  ULEA.HI UR7, UR12, UR7, URZ, 0x8 ;  /* 0x000000070c077291 */ /* 0x000fe4000f8f403f */
[----:B------:R-:W-:Y:S02]  /*0880*/  @UP1 UIADD3 UR17, UR17, 0x1, URZ ;  /* 0x0000000111111890 */ /* 0x000fe4000fffe03f */
[----:B------:R-:W-:Y:S02]  /*0890*/  UISETP.NE.AND UP1, UPT, URZ, UR5, UPT ;  /* 0x000000053f00728c */ /* 0x000fe4000bf25270 */
[----:B------:R-:W-:Y:S02]  /*08a0*/  @!UP0 UIADD3 UR17, -UR17, URZ, URZ ;  /* 0x0000003f11118290 */ /* 0x000fe4000fffe13f */
[----:B------:R-:W-:-:S02]  /*08b0*/  UIADD3 UR4, UR4, UR11, UR24 ;  /* 0x0000000b04047290 */ /* 0x000fc4000fffe018 */
[----:B------:R-:W-:-:S05]  /*08c0*/  USHF.R.S32.HI UR7, URZ, 0x8, UR7 ;  /* 0x000000083f077899 */ /* 0x000fca0008011407 */
        /* <DEDUP_REMOVED lines=13> */
[----:B---3--:R-:W-:Y:S01]  /*09a0*/  SHF.R.S32.HI R7, RZ, 0x1f, R0 ;  /* 0x0000001fff077819 */ /* 0x008fe20000011400 */
        /* <DEDUP_REMOVED lines=83> */
.L_x_3468:
        /* <DEDUP_REMOVED lines=15> */
[----:B------:R-:W-:-:S05]  /*0fd0*/  UPLOP3.LUT UP5, UPT, UPT, UPT, UPT, 0x40, 0x0 ;  /* 0x000000000000789c */ /* 0x000fca0003fae870 */
[----:B------:R-:W-:Y:S02]  /*0fe0*/  @UP1 USHF.R.S32.HI UR11, URZ, 0x1f, UR15 ;  /* 0x0000001f3f0b1899 */ /* 0x000fe4000801140f */
[----:B------:R-:W-:Y:S02]  /*0ff0*/  @UP1 UIMAD.WIDE.U32 UR28, UR15, UR4, URZ ;  /* 0x000000040f1c12a5 */ /* 0x000fe4000f8e003f */
[----:B------:R-:W-:Y:S02]  /*1000*/  @UP1 UIMAD UR11, UR11, UR4, URZ ;  /* 0x000000040b0b12a4 */ /* 0x000fe4000f8e023f */
[----:B------:R-:W-:Y:S02]  /*1010*/  @UP1 ULEA UR16, UP0, UR28, UR6, 0x2 ;  /* 0x000000061c101291 */ /* 0x000fe4000f80103f */
[----:B------:R-:W-:-:S03]  /*1020*/  @UP1 UIMAD UR4, UR15, UR5, UR11 ;  /* 0x000000050f0412a4 */ /* 0x000fc6000f8e020b */
[----:B------:R-:W-:Y:S02]  /*1030*/  UMOV UR11, UR15 ;  /* 0x0000000f000b7c82 */ /* 0x000fe40008000000 */
[----:B------:R-:W-:Y:S01]  /*1040*/  @UP1 UIADD3 UR4, UR29, UR4, URZ ;  /* 0x000000041d041290 */ /* 0x000fe2000fffe03f */
[----:B-1----:R-:W-:-:S03]  /*1050*/  IABS R2, c[0x0][0x2d0] ;  /* 0x0000b40000027a13 */ /* 0x002fc60000000000 */
[----:B------:R-:W-:Y:S01]  /*1060*/  @UP1 USHF.L.U64.HI UR4, UR28, 0x2, UR4 ;  /* 0x000000021c041899 */ /* 0x000fe20008010204 */
[----:B------:R1:W4:Y:S03]  /*1070*/  R2UR UR22, R2 ;  /* 0x00000000021673c2 */ /* 0x00032600000e0000 */
[----:B------:R-:W-:Y:S02]  /*1080*/  @UP1 UIADD3.X UR17, UR4, UR7, URZ, UP0, !UPT ;  /* 0x0000000704111290 */ /* 0x000fe400087fe43f */
[----:B------:R-:W-:-:S04]  /*1090*/  @UP1 UISETP.NE.U32.AND UP0, UPT, UR16, URZ, UPT ;  /* 0x0000003f1000128c */ /* 0x000fc8000bf05070 */
[----:B------:R-:W-:Y:S01]  /*10a0*/  @UP1 UISETP.NE.AND.EX UP5, UPT, UR17, URZ, UPT, UP0 ;  /* 0x0000003f1100128c */ /* 0x000fe2000bfa5300 */
[----:B--2---:R1:W2:Y:S10]  /*10b0*/  @P0 R2UR UR11, R3 ;  /* 0x00000000030b03c2 */ /* 0x0042b400000e0000 */
[----:B------:R-:W-:-:S13]  /*10c0*/  PLOP3.LUT P0, PT, PT, PT, UP5, 0x80, 0x0 ;  /* 0x000000000000781c */ /* 0x000fda0003f0f058 */
[----:B-12---:R-:W-:Y:S05]  /*10d0*/  @!P0 BRA `(.L_x_3469) ;  /* 0x000005a000008947 */ /* 0x006fea0003800000 */
[----:B----4-:R-:W1:Y:S01]  /*10e0*/  I2F.RP R2, UR22 ;  /* 0x0000001600027d06 */ /* 0x010e620008209400 */
        /* <DEDUP_REMOVED lines=29> */
[----:B------:R-:W-:Y:S01]  /*12c0*/  MOV R3, UR5 ;  /* 0x0000000500037c02 */ /* 0x000fe20008000f00 */
[----:B------:R-:W-:Y:S01]  /*12d0*/  IMAD.U32 R2, RZ, RZ, UR4 ;  /* 0x00000004ff027e24 */ /* 0x000fe2000f8e00ff */
[----:B------:R-:W-:Y:S01]  /*12e0*/  IABS R5, c[0x0][0x1c8] ;  /* 0x0000720000057a13 */ /* 0x000fe20000000000 */
[----:B------:R-:W-:Y:S02]  /*12f0*/  ULDC UR25, c[0x0][0x1c8] ;  /* 0x0000720000197ab9 */ /* 0x000fe40000000800 */
[----:B------:R-:W-:Y:S01]  /*1300*/  UIADD3 UR18, -UR18, URZ, URZ ;  /* 0x0000003f12127290 */ /* 0x000fe2000fffe13f */
[----:B------:R1:W2:Y:S01]  /*1310*/  LDG.E R3, [R2.64] ;  /* 0x0000001402037981 */ /* 0x0002a2000c1e1900 */
[----:B------:R-:W4:Y:S01]  /*1320*/  I2F.RP R6, R5 ;  /* 0x0000000500067306 */ /* 0x000f220000209400 */
[----:B------:R-:W-:Y:S02]  /*1330*/  ULOP3.LUT UR25, UR26, UR25, URZ, 0x3c, !UPT ;  /* 0x000000191a197292 */ /* 0x000fe4000f8e3c3f */
[----:B------:R-:W-:-:S02]  /*1340*/  ULDC.64 UR4, c[0x0][0x180] ;  /* 0x0000600000047ab9 */ /* 0x000fc40000000a00 */
[----:B------:R-:W-:Y:S02]  /*1350*/  UIMAD UR7, UR18, UR7, UR6 ;  /* 0x00000007120772a4 */ /* 0x000fe4000f8e0206 */
[----:B------:R-:W-:Y:S02]  /*1360*/  ISETP.LE.AND P0, PT, RZ, UR25, PT ;  /* 0x00000019ff007c0c */ /* 0x000fe4000bf03270 */
[----:B------:R-:W-:Y:S01]  /*1370*/  USHF.R.S32.HI UR6, URZ, 0x1f, UR7 ;  /* 0x0000001f3f067899 */ /* 0x000fe20008011407 */
[----:B----4-:R-:W4:Y:S01]  /*1380*/  MUFU.RCP R6, R6 ;  /* 0x0000000600067308 */ /* 0x010f220000001000 */
[----:B-1----:R-:W-:-:S05]  /*1390*/  IMAD.U32 R2, RZ, RZ, UR26 ;  /* 0x0000001aff027e24 */ /* 0x002fca000f8e00ff */
[----:B------:R-:W-:Y:S02]  /*13a0*/  IABS R2, R2 ;  /* 0x0000000200027213 */ /* 0x000fe40000000000 */
[----:B----4-:R-:W-:-:S04]  /*13b0*/  IADD3 R6, R6, 0xffffffe, RZ ;  /* 0x0ffffffe06067810 */ /* 0x010fc80007ffe0ff */
        /* <DEDUP_REMOVED lines=42> */
[----:B------:R-:W-:Y:S01]  /*1660*/  UMOV UR18, UR28 ;  /* 0x0000001c00127c82 */ /* 0x000fe20008000000 */
[----:B------:R-:W-:Y:S05]  /*1670*/  BRA `(.L_x_3470) ;  /* 0x0000051000007947 */ /* 0x000fea0003800000 */
.L_x_3469:
[----:B----4-:R-:W-:Y:S02]  /*1680*/  UISETP.NE.AND UP0, UPT, UR14, -0x1, UPT ;  /* 0xffffffff0e00788c */ /* 0x010fe4000bf05270 */
        /* <DEDUP_REMOVED lines=18> */
.L_x_3471:
[----:B------:R-:W-:Y:S01]  /*17b0*/  IABS R4, c[0x0][0x1c8] ;  /* 0x0000720000047a13 */ /* 0x000fe20000000000 */
[----:B------:R-:W-:Y:S01]  /*17c0*/  IMAD.U32 R2, RZ, RZ, UR26 ;  /* 0x0000001aff027e24 */ /* 0x000fe2000f8e00ff */
[----:B------:R-:W-:Y:S02]  /*17d0*/  ULDC UR4, c[0x0][0x1c8] ;  /* 0x0000720000047ab9 */ /* 0x000fe40000000800 */
[----:B------:R-:W1:Y:S01]  /*17e0*/  I2F.RP R6, R4 ;  /* 0x0000000400067306 */ /* 0x000e620000209400 */
[----:B------:R-:W-:Y:S01]  /*17f0*/  ULOP3.LUT UR4, UR26, UR4, URZ, 0x3c, !UPT ;  /* 0x000000041a047292 */ /* 0x000fe2000f8e3c3f */
[----:B------:R-:W-:Y:S01]  /*1800*/  IABS R2, R2 ;  /* 0x0000000200027213 */ /* 0x000fe20000000000 */
[----:B------:R-:W-:Y:S02]  /*1810*/  ULEA UR7, UR19, 0xffffff00, 0x8 ;  /* 0xffffff0013077891 */ /* 0x000fe4000f8e403f */
[----:B------:R-:W-:Y:S02]  /*1820*/  UMOV UR29, UR25 ;  /* 0x00000019001d7c82 */ /* 0x000fe40008000000 */
[----:B------:R-:W-:Y:S01]  /*1830*/  ISETP.LE.AND P2, PT, RZ, UR4, PT ;  /* 0x00000004ff007c0c */ /* 0x000fe2000bf43270 */
[----:B------:R-:W-:-:S02]  /*1840*/  USHF.R.S32.HI UR6, URZ, 0x1f, UR7 ;  /* 0x0000001f3f067899 */ /* 0x000fc40008011407 */
[----:B------:R-:W-:Y:S02]  /*1850*/  ULDC.64 UR4, c[0x0][0x198] ;  /* 0x0000660000047ab9 */ /* 0x000fe40000000a00 */
[----:B------:R-:W-:Y:S02]  /*1860*/  UIMAD UR18, UR6, UR4, URZ ;  /* 0x00000004061272a4 */ /* 0x000fe4000f8e023f */
[----:B------:R-:W-:Y:S01]  /*1870*/  UIMAD.WIDE.U32 UR28, UR7, UR4, UR28 ;  /* 0x00000004071c72a5 */ /* 0x000fe2000f8e001c */
[----:B-1----:R-:W1:Y:S01]  /*1880*/  MUFU.RCP R6, R6 ;  /* 0x0000000600067308 */ /* 0x002e620000001000 */
[----:B------:R-:W-:Y:S02]  /*1890*/  UIMAD UR4, UR7, UR5, UR18 ;  /* 0x00000005070472a4 */ /* 0x000fe4000f8e0212 */
[----:B------:R-:W-:Y:S02]  /*18a0*/  @UP0 UIADD3 UR14, UR13, UR14, URZ ;  /* 0x0000000e0d0e0290 */ /* 0x000fe4000fffe03f */
        /* <DEDUP_REMOVED lines=11> */
[----:B------:R-:W-:Y:S01]  /*1960*/  ULDC.64 UR4, c[0x0][0x1a0] ;  /* 0x0000680000047ab9 */ /* 0x000fe20000000a00 */
[----:B------:R-:W-:Y:S01]  /*1970*/  MOV R6, UR28 ;  /* 0x0000001c00067c02 */ /* 0x000fe20008000f00 */
[----:B------:R-:W-:Y:S01]  /*1980*/  @UP0 UIMAD.WIDE.U32 UR28, UR14, UR4, URZ ;  /* 0x000000040e1c02a5 */ /* 0x000fe2000f8e003f */
[----:B------:R-:W-:-:S03]  /*1990*/  IMAD.MOV R2, RZ, RZ, -R8 ;  /* 0x000000ffff027224 */ /* 0x000fc600078e0a08 */
[----:B------:R-:W-:Y:S01]  /*19a0*/  @UP0 UIMAD UR14, UR14, UR5, UR29 ;  /* 0x000000050e0e02a4 */ /* 0x000fe2000f8e021d */
[----:B------:R-:W-:Y:S02]  /*19b0*/  IMAD R2, R4, R2, R3 ;  /* 0x0000000204027224 */ /* 0x000fe400078e0203 */
[----:B------:R-:W-:-:S03]  /*19c0*/  @UP0 UMOV UR18, UR28 ;  /* 0x0000001c00120c82 */ /* 0x000fc60008000000 */
        /* <DEDUP_REMOVED lines=28> */
.L_x_3470:
[----:B---3--:R-:W-:Y:S01]  /*1b90*/  SHF.R.S32.HI R3, RZ, 0x1f, R0 ;  /* 0x0000001fff037819 */ /* 0x008fe20000011400 */
[----:B------:R-:W-:Y:S01]  /*1ba0*/  UISETP.NE.AND UP0, UPT, UR10, -0x1, UPT ;  /* 0xffffffff0a00788c */ /* 0x000fe2000bf05270 */
[----:B------:R-:W1:Y:S01]  /*1bb0*/  S2R R14, SR_CTAID.X ;  /* 0x00000000000e7919 */ /* 0x000e620000002500 */
[----:B------:R-:W-:Y:S01]  /*1bc0*/  ULDC.64 UR4, c[0x0][0x190] ;  /* 0x0000640000047ab9 */ /* 0x000fe20000000a00 */
[CC--:B------:R-:W-:Y:S01]  /*1bd0*/  LEA.HI R165, R3.reuse, R0.reuse, RZ, 0x3 ;  /* 0x0000000003a57211 */ /* 0x0c0fe200078f18ff */
[----:B------:R-:W-:Y:S01]  /*1be0*/  IMAD R4, R4, c[0x0][0x1b8], RZ ;  /* 0x00006e0004047a24 */ /* 0x000fe200078e02ff */
[----:B------:R-:W-:Y:S01]  /*1bf0*/  LEA.HI R6, R3, R0, RZ, 0x6 ;  /* 0x0000000003067211 */ /* 0x000fe200078f30ff */
[----:B------:R-:W-:Y:S01]  /*1c00*/  USHF.R.S32.HI UR25, URZ, 0x1f, UR26 ;  /* 0x0000001f3f197899 */ /* 0x000fe2000801141a */
[----:B------:R-:W-:Y:S01]  /*1c10*/  SHF.R.S32.HI R24, RZ, 0x3, R165 ;  /* 0x00000003ff187819 */ /* 0x000fe200000114a5 */
[----:B------:R-:W-:Y:S01]  /*1c20*/  IMAD R4, R8, c[0x0][0x1bc], R4 ;  /* 0x00006f0008047a24 */ /* 0x000fe200078e0204 */
[----:B------:R-:W-:Y:S01]  /*1c30*/  LOP3.LUT R165, R165, 0xfffffff8, RZ, 0xc0, !PT ;  /* 0xfffffff8a5a57812 */ /* 0x000fe200078ec0ff */
[----:B------:R-:W-:Y:S01]  /*1c40*/  IMAD.SHL.U32 R6, R6, 0x8, RZ ;  /* 0x0000000806067824 */ /* 0x000fe200078e00ff */
[----:B------:R-:W-:Y:S01]  /*1c50*/  @UP0 UIMAD.WIDE.U32 UR28, UR10, UR4, URZ ;  /* 0x000000040a1c02a5 */ /* 0x000fe2000f8e003f */
[----:B------:R-:W-:Y:S01]  /*1c60*/  IMAD.SHL.U32 R239, R24, 0x40, RZ ;  /* 0x0000004018ef7824 */ /* 0x000fe200078e00ff */
[----:B------:R-:W-:Y:S01]  /*1c70*/  @!UP0 USHF.R.S32.HI UR11, URZ, 0x1f, UR15 ;  /* 0x0000001f3f0b8899 */ /* 0x000fe2000801140f */
[----:B------:R-:W-:Y:S01]  /*1c80*/  IMAD.IADD R165, R0, 0x1, -R165 ;  /* 0x0000000100a57824 */ /* 0x000fe200078e0aa5 */
[----:B------:R-:W-:Y:S01]  /*1c90*/  @UP0 UIMAD UR10, UR10, UR5, UR29 ;  /* 0x000000050a0a02a4 */ /* 0x000fe2000f8e021d */
[----:B------:R-:W-:Y:S01]  /*1ca0*/  SHF.R.S32.HI R25, RZ, 0x1f, R24 ;  /* 0x0000001fff197819 */ /* 0x000fe20000011418 */
[----:B------:R-:W-:Y:S01]  /*1cb0*/  BSSY B0, `(.L_x_3472) ;  /* 0x0000040000007945 */ /* 0x000fe20003800000 */
[----:B------:R-:W-:Y:S01]  /*1cc0*/  IMAD.SHL.U32 R240, R165, 0x8, RZ ;  /* 0x00000008a5f07824 */ /* 0x000fe200078e00ff */
[----:B------:R-:W-:Y:S01]  /*1cd0*/  LOP3.LUT R239, R239, 0x1c0, RZ, 0xc0, !PT ;  /* 0x000001c0efef7812 */ /* 0x000fe200078ec0ff */
[----:B------:R-:W-:Y:S01]  /*1ce0*/  ULDC.64 UR4, c[0x0][0x178] ;  /* 0x00005e0000047ab9 */ /* 0x000fe20000000a00 */
[----:B------:R-:W-:Y:S01]  /*1cf0*/  IMAD R164, R25, c[0x0][0x198], RZ ;  /* 0x0000660019a47a24 */ /* 0x000fe200078e02ff */
[----:B------:R-:W-:Y:S01]  /*1d00*/  @!UP0 UIMAD UR11, UR11, UR4, URZ ;  /* 0x000000040b0b82a4 */ /* 0x000fe2000f8e023f */
[----:B------:R-:W-:Y:S01]  /*1d10*/  LOP3.LUT R5, R239, 0x38, R240, 0xf8, !PT ;  /* 0x00000038ef057812 */ /* 0x000fe200078ef8f0 */
[----:B------:R-:W-:Y:S01]  /*1d20*/  @!UP0 UIMAD.WIDE.U32 UR30, UR15, UR4, URZ ;  /* 0x000000040f1e82a5 */ /* 0x000fe2000f8e003f */
[----:B------:R-:W-:Y:S01]  /*1d30*/  SHF.R.U32.HI R239, RZ, 0x3, R239 ;  /* 0x00000003ffef7819 */ /* 0x000fe200000116ef */
[----:B------:R-:W-:Y:S01]  /*1d40*/  @!UP0 UIMAD UR5, UR15, UR5, UR11 ;  /* 0x000000050f0582a4 */ /* 0x000fe2000f8e020b */
[----:B------:R-:W-:Y:S01]  /*1d50*/  IADD3 R10, P0, R240, UR18, RZ ;  /* 0x00000012f00a7c10 */ /* 0x000fe2000ff1e0ff */
[----:B------:R-:W-:Y:S01]  /*1d60*/  IMAD R164, R24, c[0x0][0x19c], R164 ;  /* 0x0000670018a47a24 */ /* 0x000fe200078e02a4 */
[----:B------:R-:W-:Y:S01]  /*1d70*/  LOP3.LUT R239, R5, R239, RZ, 0x3c, !PT ;  /* 0x000000ef05ef7212 */ /* 0x000fe200078e3cff */
[----:B------:R-:W-:Y:S01]  /*1d80*/  @!UP0 UIADD3 UR10, UR31, UR5, URZ ;  /* 0x000000051f0a8290 */ /* 0x000fe2000fffe03f */
[----:B------:R-:W-:Y:S01]  /*1d90*/  SHF.R.S32.HI R5, RZ, 0x1f, R240 ;  /* 0x0000001fff057819 */ /* 0x000fe200000114f0 */
[----:B------:R-:W-:Y:S01]  /*1da0*/  @!UP0 UMOV UR28, UR30 ;  /* 0x0000001e001c8c82 */ /* 0x000fe20008000000 */
[----:B------:R-:W-:Y:S01]  /*1db0*/  LOP3.LUT R239, R239, 0xfffffe00, R6, 0xf8, !PT ;  /* 0xfffffe00efef7812 */ /* 0x000fe200078ef806 */
[----:B------:R-:W-:Y:S01]  /*1dc0*/  UIADD3 UR5, -UR9, UR8, URZ ;  /* 0x0000000809057290 */ /* 0x000fe2000fffe13f */
[----:B------:R-:W-:Y:S01]  /*1dd0*/  IADD3.X R11, R5, UR14, RZ, P0, !PT ;  /* 0x0000000e050b7c10 */ /* 0x000fe200087fe4ff */
[----:B-1----:R-:W-:Y:S01]  /*1de0*/  IMAD.WIDE R14, R14, 0x40, R24 ;  /* 0x000000400e0e7825 */ /* 0x002fe200078e0218 */
[----:B------:R-:W-:-:S02]  /*1df0*/  IADD3 R12, P0, R240, UR28, RZ ;  /* 0x0000001cf00c7c10 */ /* 0x000fc4000ff1e0ff */
[----:B------:R-:W-:Y:S01]  /*1e00*/  IADD3 R178, P1, R240, R178, RZ ;  /* 0x000000b2f0b27210 */ /* 0x000fe20007f3e0ff */
[----:B------:R-:W-:Y:S01]  /*1e10*/  IMAD.WIDE.U32 R8, R8, c[0x0][0x1b8], R10 ;  /* 0x00006e0008087a25 */ /* 0x000fe200078e000a */
[C---:B------:R-:W-:Y:S02]  /*1e20*/  IADD3.X R13, R5.reuse, UR10, RZ, P0, !PT ;  /* 0x0000000a050d7c10 */ /* 0x040fe400087fe4ff */
[C---:B------:R-:W-:Y:S01]  /*1e30*/  IADD3 R6, P0, R24.reuse, UR7, RZ ;  /* 0x0000000718067c10 */ /* 0x040fe2000ff1e0ff */
[----:B------:R-:W-:Y:S02]  /*1e40*/  IMAD.U32 R10, RZ, RZ, UR26 ;  /* 0x0000001aff0a7e24 */ /* 0x000fe4000f8e00ff */
[----:B------:R-:W-:Y:S01]  /*1e50*/  IMAD.X R179, R5, 0x1, R2, P1 ;  /* 0x0000000105b37824 */ /* 0x000fe200008e0602 */
[----:B------:R-:W-:Y:S01]  /*1e60*/  IADD3.X R204, R25, UR6, RZ, P0, !PT ;  /* 0x0000000619cc7c10 */ /* 0x000fe200087fe4ff */
[----:B------:R-:W-:Y:S01]  /*1e70*/  ULDC.64 UR6, c[0x0][0x1a8] ;  /* 0x00006a0000067ab9 */ /* 0x000fe20000000a00 */
[----:B------:R-:W-:Y:S01]  /*1e80*/  ISETP.GE.AND P0, PT, R24, UR5, PT ;  /* 0x0000000518007c0c */ /* 0x000fe2000bf06270 */
[----:B------:R-:W-:Y:S01]  /*1e90*/  UIMAD UR6, UR25, UR6, URZ ;  /* 0x00000006190672a4 */ /* 0x000fe2000f8e023f */
[----:B------:R-:W-:Y:S01]  /*1ea0*/  IMAD.IADD R5, R9, 0x1, R4 ;  /* 0x0000000109057824 */ /* 0x000fe200078e0204 */
[----:B------:R-:W-:Y:S01]  /*1eb0*/  LEA.HI R2, R3, R0, RZ, 0x4 ;  /* 0x0000000003027211 */ /* 0x000fe200078f20ff */
[----:B------:R-:W-:Y:S01]  /*1ec0*/  IMAD R204, R204, c[0x0][0x1a0], RZ ;  /* 0x00006800cccc7a24 */ /* 0x000fe200078e02ff */
[----:B------:R-:W-:Y:S01]  /*1ed0*/  UIMAD UR6, UR26, UR7, UR6 ;  /* 0x000000071a0672a4 */ /* 0x000fe2000f8e0206 */
[----:B------:R-:W-:Y:S01]  /*1ee0*/  IMAD.WIDE.U32 R10, R10, c[0x0][0x1a8], R12 ;  /* 0x00006a000a0a7a25 */ /* 0x000fe200078e000c */
[----:B------:R-:W-:-:S02]  /*1ef0*/  LOP3.LUT R18, R2, 0xfffffff0, RZ, 0xc0, !PT ;  /* 0xfffffff002127812 */ /* 0x000fc400078ec0ff */
[----:B------:R-:W-:Y:S01]  /*1f00*/  LEA.HI R3, R3, R0, RZ, 0x5 ;  /* 0x0000000003037211 */ /* 0x000fe200078f28ff */
[----:B------:R-:W-:Y:S01]  /*1f10*/  IMAD.MOV.U32 R4, RZ, RZ, R8 ;  /* 0x000000ffff047224 */ /* 0x000fe200078e0008 */
[----:B------:R-:W-:Y:S01]  /*1f20*/  IADD3 R13, R11, UR6, RZ ;  /* 0x000000060b0d7c10 */ /* 0x000fe2000fffe0ff */
[----:B------:R-:W-:Y:S01]  /*1f30*/  IMAD R204, R6, c[0x0][0x1a4], R204 ;  /* 0x0000690006cc7a24 */ /* 0x000fe200078e02cc */
[----:B------:R-:W-:Y:S01]  /*1f40*/  SHF.R.S32.HI R2, RZ, 0x4, R2 ;  /* 0x00000004ff027819 */ /* 0x000fe20000011402 */
[----:B------:R-:W-:-:S04]  /*1f50*/  IMAD.WIDE.U32 R178, R24, c[0x0][0x198], R178 ;  /* 0x0000660018b27a25 */ /* 0x000fc800078e00b2 */
[----:B------:R-:W-:Y:S01]  /*1f60*/  IMAD.WIDE.U32 R6, R6, c[0x0][0x1a0], R4 ;  /* 0x0000680006067a25 */ /* 0x000fe200078e0004 */
[----:B------:R-:W-:-:S03]  /*1f70*/  SHF.R.S32.HI R4, RZ, 0x5, R3 ;  /* 0x00000005ff047819 */ /* 0x000fc60000011403 */
[----:B------:R-:W-:Y:S02]  /*1f80*/  IMAD.IADD R164, R179, 0x1, R164 ;  /* 0x00000001b3a47824 */ /* 0x000fe400078e02a4 */
        /* <DEDUP_REMOVED lines=18> */
.L_x_3473:
[----:B------:R-:W-:Y:S05]  /*20b0*/  BSYNC B0 ;  /* 0x0000000000007941 */ /* 0x000fea0003800000 */
.L_x_3472:
        /* <DEDUP_REMOVED lines=21> */
.L_x_3475:
[----:B------:R-:W-:Y:S05]  /*2210*/  BSYNC B0 ;  /* 0x0000000000007941 */ /* 0x000fea0003800000 */
.L_x_3474:
[----:B------:R-:W-:Y:S01]  /*2220*/  IADD3 R20, R24, 0x20, RZ ;  /* 0x0000002018147810 */ /* 0x000fe20007ffe0ff */
[----:B------:R-:W-:Y:S03]  /*2230*/  BSSY B0, `(.L_x_3476) ;  /* 0x0000014000007945 */ /* 0x000fe60003800000 */
[----:B------:R-:W-:-:S13]  /*2240*/  ISETP.GE.AND P0, PT, R20, UR5, PT ;  /* 0x0000000514007c0c */ /* 0x000fda000bf06270 */
[----:B------:R-:W-:Y:S05]  /*2250*/  @P0 BRA `(.L_x_3477) ;  /* 0x0000011000000947 */ /* 0x000fea0003800000 */
[----:B------:R-:W-:-:S13]  /*2260*/  ISETP.GE.AND P0, PT, R240, c[0x0][0x220], PT ;  /* 0x00008800f0007a0c */ /* 0x000fda0003f06270 */
[----:B------:R4:W-:Y:S01]  /*2270*/  @P0 STS.128 [R239+0x1000], RZ ;  /* 0x001000ffef000388 */ /* 0x0009e20000000c00 */
        /* <DEDUP_REMOVED lines=15> */
.L_x_3477:
[----:B------:R-:W-:Y:S05]  /*2370*/  BSYNC B0 ;  /* 0x0000000000007941 */ /* 0x000fea0003800000 */
.L_x_3476:
[----:B------:R-:W-:Y:S01]  /*2380*/  IADD3 R19, R24, 0x30, RZ ;  /* 0x0000003018137810 */ /* 0x000fe20007ffe0ff */
[----:B------:R-:W-:Y:S03]  /*2390*/  BSSY B0, `(.L_x_3478) ;  /* 0x0000013000007945 */ /* 0x000fe60003800000 */
[----:B------:R-:W-:-:S13]  /*23a0*/  ISETP.GE.AND P0, PT, R19, UR5, PT ;  /* 0x0000000513007c0c */ /* 0x000fda000bf06270 */
[----:B------:R-:W-:Y:S05]  /*23b0*/  @P0 BRA `(.L_x_3479) ;  /* 0x0000010000000947 */ /* 0x000fea0003800000 */
[----:B------:R-:W-:-:S13]  /*23c0*/  ISETP.GE.AND P0, PT, R240, c[0x0][0x220], PT ;  /* 0x00008800f0007a0c */ /* 0x000fda0003f06270 */
[----:B------:R1:W-:Y:S01]  /*23d0*/  @P0 STS.128 [R239+0x1800], RZ ;  /* 0x001800ffef000388 */ /* 0x0003e20000000c00 */
[----:B------:R-:W-:Y:S05]  /*23e0*/  @P0 BRA `(.L_x_3479) ;  /* 0x000000d000000947 */ /* 0x000fea0003800000 */
[----:B--2---:R-:W-:Y:S02]  /*23f0*/  IADD3 R8, P0, R14, 0x30, RZ ;  /* 0x000000300e087810 */ /* 0x004fe40007f1e0ff */
        /* <DEDUP_REMOVED lines=12> */
.L_x_3479:
[----:B------:R-:W-:Y:S05]  /*24c0*/  BSYNC B0 ;  /* 0x0000000000007941 */ /* 0x000fea0003800000 */
.L_x_3478:
        /* <DEDUP_REMOVED lines=15> */
[----:B--2---:R-:W-:-:S04]  /*25c0*/  LEA R8, P0, R178, c[0x0][0x168], 0x1 ;  /* 0x00005a00b2087a11 */ /* 0x004fc800078008ff */
[----:B------:R-:W-:-:S05]  /*25d0*/  LEA.HI.X R9, R178, c[0x0][0x16c], R164, 0x1, P0 ;  /* 0x00005b00b2097a11 */ /* 0x000fca00000f0ca4 */
[----:B------:R-:W-:Y:S01]  /*25e0*/  @!PT LDS RZ, [RZ] ;  /* 0x00000000fffff984 */ /* 0x000fe20000000800 */
[----:B------:R-:W-:Y:S01]  /*25f0*/  @!PT LDS RZ, [RZ] ;  /* 0x00000000fffff984 */ /* 0x000fe20000000800 */
[----:B------:R-:W-:Y:S01]  /*2600*/  @!PT LDS RZ, [RZ] ;  /* 0x00000000fffff984 */ /* 0x000fe20000000800 */
[----:B------:R2:W-:Y:S04]  /*2610*/  LDGSTS.E.BYPASS.LTC128B.128 [R239+0x2000], [R8.64] ;  /* 0x0200000008ef7fae */ /* 0x0005e8000b901d54 */
.L_x_3481:
[----:B------:R-:W-:Y:S05]  /*2620*/  BSYNC B0 ;  /* 0x0000000000007941 */ /* 0x000fea0003800000 */
.L_x_3480:
        /* <DEDUP_REMOVED lines=11> */
[----:B--2---:R-:W-:-:S04]  /*26e0*/  LEA R8, P0, R5, c[0x0][0x168], 0x1 ;  /* 0x00005a0005087a11 */ /* 0x004fc800078008ff */
[----:B------:R-:W-:-:S05]  /*26f0*/  LEA.HI.X R9, R5, c[0x0][0x16c], R3, 0x1, P0 ;  /* 0x00005b0005097a11 */ /* 0x000fca00000f0c03 */
[----:B------:R-:W-:Y:S01]  /*2700*/  @!PT LDS RZ, [RZ] ;  /* 0x00000000fffff984 */ /* 0x000fe20000000800 */
[----:B------:R-:W-:Y:S01]  /*2710*/  @!PT LDS RZ, [RZ] ;  /* 0x00000000fffff984 */ /* 0x000fe20000000800 */
[----:B------:R-:W-:Y:S01]  /*2720*/  @!PT LDS RZ, [RZ] ;  /* 0x00000000fffff984 */ /* 0x000fe20000000800 */
[----:B------:R2:W-:Y:S04]  /*2730*/  LDGSTS.E.BYPASS.LTC128B.128 [R239+0x2800], [R8.64] ;  /* 0x0280000008ef7fae */ /* 0x0005e8000b901d54 */
.L_x_3483:
[----:B------:R-:W-:Y:S05]  /*2740*/  BSYNC B0 ;  /* 0x0000000000007941 */ /* 0x000fea0003800000 */
.L_x_3482:
        /* <DEDUP_REMOVED lines=17> */
.L_x_3485:
[----:B------:R-:W-:Y:S05]  /*2860*/  BSYNC B0 ;  /* 0x0000000000007941 */ /* 0x000fea0003800000 */
.L_x_3484:
        /* <DEDUP_REMOVED lines=19> */
.L_x_3487:
[----:B------:R-:W-:Y:S05]  /*29a0*/  BSYNC B0 ;  /* 0x0000000000007941 */ /* 0x000fea0003800000 */
.L_x_3486:
[----:B--2---:R-:W-:Y:S01]  /*29b0*/  IADD3 R17, R24, 0x40, RZ ;  /* 0x0000004018117810 */ /* 0x004fe20007ffe0ff */
[----:B------:R-:W-:Y:S03]  /*29c0*/  BSSY B0, `(.L_x_3488) ;  /* 0x0000011000007945 */ /* 0x000fe60003800000 */
[----:B------:R-:W-:-:S13]  /*29d0*/  ISETP.GE.AND P0, PT, R17, UR27, PT ;  /* 0x0000001b11007c0c */ /* 0x000fda000bf06270 */
[----:B------:R-:W-:Y:S05]  /*29e0*/  @P0 BRA `(.L_x_3489) ;  /* 0x000000e000000947 */ /* 0x000fea0003800000 */
[----:B------:R-:W-:-:S13]  /*29f0*/  ISETP.GE.AND P0, PT, R240, c[0x0][0x220], PT ;  /* 0x00008800f0007a0c */ /* 0x000fda0003f06270 */
[----:B------:R2:W-:Y:S01]  /*2a00*/  @P0 STS.128 [R239+0x4000], RZ ;  /* 0x004000ffef000388 */ /* 0x0005e20000000c00 */
[----:B------:R-:W-:Y:S05]  /*2a10*/  @P0 BRA `(.L_x_3489) ;  /* 0x000000b000000947 */ /* 0x000fea0003800000 */
[----:B------:R-:W-:Y:S02]  /*2a20*/  IMAD.U32 R5, RZ, RZ, UR10 ;  /* 0x0000000aff057e24 */ /* 0x000fe4000f8e00ff */
        /* <DEDUP_REMOVED lines=10> */
.L_x_3489:
[----:B------:R-:W-:Y:S05]  /*2ad0*/  BSYNC B0 ;  /* 0x0000000000007941 */ /* 0x000fea0003800000 */
.L_x_3488:
        /* <DEDUP_REMOVED lines=20> */
.L_x_3491:
[----:B------:R-:W-:Y:S05]  /*2c20*/  BSYNC B0 ;  /* 0x0000000000007941 */ /* 0x000fea0003800000 */
.L_x_3490:
        /* <DEDUP_REMOVED lines=20> */
.L_x_3493:
[----:B------:R-:W-:Y:S05]  /*2d70*/  BSYNC B0 ;  /* 0x0000000000007941 */ /* 0x000fea0003800000 */
.L_x_3492:
        /* <DEDUP_REMOVED lines=20> */
.L_x_3495:
[----:B------:R-:W-:Y:S05]  /*2ec0*/  BSYNC B0 ;  /* 0x0000000000007941 */ /* 0x000fea0003800000 */
.L_x_3494:
        /* <DEDUP_REMOVED lines=18> */
.L_x_3497:
[----:B------:R-:W-:Y:S05]  /*2ff0*/  BSYNC B0 ;  /* 0x0000000000007941 */ /* 0x000fea0003800000 */
.L_x_3496:
        /* <DEDUP_REMOVED lines=20> */
.L_x_3499:
[----:B------:R-:W-:Y:S05]  /*3140*/  BSYNC B0 ;  /* 0x0000000000007941 */ /* 0x000fea0003800000 */
.L_x_3498:
        /* <DEDUP_REMOVED lines=20> */
.L_x_3501:
[----:B------:R-:W-:Y:S05]  /*3290*/  BSYNC B0 ;  /* 0x0000000000007941 */ /* 0x000fea0003800000 */
.L_x_3500:
        /* <DEDUP_REMOVED lines=20> */
.L_x_3503:
[----:B------:R-:W-:Y:S05]  /*33e0*/  BSYNC B0 ;  /* 0x0000000000007941 */ /* 0x000fea0003800000 */
.L_x_3502:
        /* <DEDUP_REMOVED lines=20> */
.L_x_3505:
[----:B------:R-:W-:Y:S05]  /*3530*/  BSYNC B0 ;  /* 0x0000000000007941 */ /* 0x000fea0003800000 */
.L_x_3504:
        /* <DEDUP_REMOVED lines=20> */
.L_x_3507:
[----:B------:R-:W-:Y:S05]  /*3680*/  BSYNC B0 ;  /* 0x0000000000007941 */ /* 0x000fea0003800000 */
.L_x_3506:
        /* <DEDUP_REMOVED lines=20> */
.L_x_3509:
[----:B------:R-:W-:Y:S05]  /*37d0*/  BSYNC B0 ;  /* 0x0000000000007941 */ /* 0x000fea0003800000 */
.L_x_3508:
[----:B------:R-:W-:Y:S01]  /*37e0*/  IADD3 R3, R24, 0xf0, RZ ;  /* 0x000000f018037810 */ /* 0x000fe20007ffe0ff */
[----:B------:R-:W-:Y:S03]  /*37f0*/  BSSY B0, `(.L_x_3510) ;  /* 0x0000013000007945 */ /* 0x000fe60003800000 */
[----:B------:R-:W-:-:S13]  /*3800*/  ISETP.GE.AND P0, PT, R3, UR27, PT ;  /* 0x0000001b03007c0c */ /* 0x000fda000bf06270 */
[----:B------:R-:W-:Y:S05]  /*3810*/  @P0 BRA `(.L_x_3511) ;  /* 0x0000010000000947 */ /* 0x000fea0003800000 */
[----:B------:R-:W-:-:S13]  /*3820*/  ISETP.GE.AND P0, PT, R240, c[0x0][0x220], PT ;  /* 0x00008800f0007a0c */ /* 0x000fda0003f06270 */
[----:B------:R1:W-:Y:S01]  /*3830*/  @P0 STS.128 [R239+0x9800], RZ ;  /* 0x009800ffef000388 */ /* 0x0003e20000000c00 */
[----:B------:R-:W-:Y:S05]  /*3840*/  @P0 BRA `(.L_x_3511) ;  /* 0x000000d000000947 */ /* 0x000fea0003800000 */
[----:B------:R-:W-:Y:S01]  /*3850*/  MOV R30, R178 ;  /* 0x000000b2001e7202 */ /* 0x000fe20000000f00 */
[----:B-1----:R-:W-:Y:S01]  /*3860*/  IMAD.U32 R22, RZ, RZ, UR10 ;  /* 0x0000000aff167e24 */ /* 0x002fe2000f8e00ff */
        /* <DEDUP_REMOVED lines=11> */
.L_x_3511:
[----:B------:R-:W-:Y:S05]  /*3920*/  BSYNC B0 ;  /* 0x0000000000007941 */ /* 0x000fea0003800000 */
.L_x_3510:
        /* <DEDUP_REMOVED lines=14> */
[----:B------:R-:W-:-:S05]  /*3a10*/  IMAD.U32 R23, RZ, RZ, UR4 ;  /* 0x00000004ff177e24 */ /* 0x000fca000f8e00ff */
[----:B------:R1:W5:Y:S01]  /*3a20*/  LDG.E R27, [R22.64] ;  /* 0x00000014161b7981 */ /* 0x000362000c1e1900 */
[C---:B------:R-:W-:Y:S01]  /*3a30*/  ISETP.GE.AND P1, PT, R24.reuse, UR27, PT ;  /* 0x0000001b18007c0c */ /* 0x040fe2000bf26270 */
[----:B------:R-:W-:Y:S01]  /*3a40*/  IMAD.SHL.U32 R24, R24, 0x8, RZ ;  /* 0x0000000818187824 */ /* 0x000fe200078e00ff */
[----:B------:R-:W-:Y:S01]  /*3a50*/  SHF.R.S32.HI R25, RZ, 0x1f, R26 ;  /* 0x0000001fff197819 */ /* 0x000fe2000001141a */
[----:B------:R-:W-:Y:S01]  /*3a60*/  BAR.SYNC.DEFER_BLOCKING 0x0 ;  /* 0x0000000000007b1d */ /* 0x000fe20000010000 */
[----:B------:R-:W-:Y:S01]  /*3a70*/  LEA.HI R28, R2, R2, RZ, 0x1 ;  /* 0x00000002021c7211 */ /* 0x000fe200078f08ff */
[----:B------:R-:W-:Y:S01]  /*3a80*/  IMAD.SHL.U32 R29, R29, 0x40, RZ ;  /* 0x000000401d1d7824 */ /* 0x000fe200078e00ff */
[----:B------:R-:W-:Y:S01]  /*3a90*/  LEA.HI R25, R25, R26, RZ, 0x2 ;  /* 0x0000001a19197211 */ /* 0x000fe200078f10ff */
[----:B------:R-:W-:Y:S01]  /*3aa0*/  IMAD.SHL.U32 R238, R0, 0x2, RZ ;  /* 0x0000000200ee7824 */ /* 0x000fe200078e00ff */
[----:B------:R-:W-:Y:S01]  /*3ab0*/  LOP3.LUT R28, R28, 0xfffffffe, RZ, 0xc0, !PT ;  /* 0xfffffffe1c1c7812 */ /* 0x000fe200078ec0ff */
[----:B------:R-:W-:Y:S01]  /*3ac0*/  IMAD.MOV.U32 R231, RZ, RZ, 0x10 ;  /* 0x00000010ffe77424 */ /* 0x000fe200078e00ff */
[----:B------:R-:W-:Y:S01]  /*3ad0*/  LEA R26, R4, UR9, 0x4 ;  /* 0x00000009041a7c11 */ /* 0x000fe2000f8e20ff */
[----:B------:R-:W-:Y:S01]  /*3ae0*/  BSSY B0, `(.L_x_3512) ;  /* 0x000002b000007945 */ /* 0x000fe20003800000 */
[----:B------:R-:W-:Y:S01]  /*3af0*/  SHF.R.S32.HI R25, RZ, 0x2, R25 ;  /* 0x00000002ff197819 */ /* 0x000fe20000011419 */
[----:B------:R-:W-:Y:S01]  /*3b00*/  IMAD.IADD R28, R2, 0x1, -R28 ;  /* 0x00000001021c7824 */ /* 0x000fe200078e0a1c */
[----:B------:R-:W-:-:S02]  /*3b10*/  LOP3.LUT P2, RZ, R165, 0x2, RZ, 0xc0, !PT ;  /* 0x00000002a5ff7812 */ /* 0x000fc4000784c0ff */
[----:B------:R-:W-:Y:S01]  /*3b20*/  IADD3 R2, R26, 0x1, R25 ;  /* 0x000000011a027810 */ /* 0x000fe20007ffe019 */
[----:B------:R-:W-:Y:S01]  /*3b30*/  IMAD.SHL.U32 R25, R28, 0x8, RZ ;  /* 0x000000081c197824 */ /* 0x000fe200078e00ff */
[----:B------:R-:W-:Y:S02]  /*3b40*/  LEA R177, P0, R6, c[0x0][0x170], 0x1 ;  /* 0x00005c0006b17a11 */ /* 0x000fe400078008ff */
[----:B------:R-:W-:Y:S02]  /*3b50*/  LOP3.LUT R238, R238, 0x6, RZ, 0xc0, !PT ;  /* 0x00000006eeee7812 */ /* 0x000fe400078ec0ff */
[----:B------:R-:W-:Y:S01]  /*3b60*/  LEA.HI.X R176, R6, c[0x0][0x174], R205, 0x1, P0 ;  /* 0x00005d0006b07a11 */ /* 0x000fe200000f0ccd */
[----:B-1----:R-:W-:Y:S01]  /*3b70*/  IMAD.SHL.U32 R23, R165, 0x40, RZ ;  /* 0x00000040a5177824 */ /* 0x002fe200078e00ff */
[----:B------:R-:W5:Y:S01]  /*3b80*/  MUFU.RCP R22, c[0x0][0x238] ;  /* 0x00008e0000167b08 */ /* 0x000f620000001000 */
[----:B------:R-:W-:Y:S01]  /*3b90*/  SEL R0, R231, 0xfffffff0, !P2 ;  /* 0xfffffff0e7007807 */ /* 0x000fe20005000000 */
[----:B------:R1:W-:Y:S02]  /*3ba0*/  @P1 STS.128 [R239+0xa000], RZ ;  /* 0x00a000ffef001388 */ /* 0x0003e40000000c00 */
[----:B------:R-:W-:-:S04]  /*3bb0*/  LOP3.LUT R23, R23, 0x1c0, RZ, 0xc0, !PT ;  /* 0x000001c017177812 */ /* 0x000fc800078ec0ff */
[----:B------:R-:W-:Y:S02]  /*3bc0*/  LOP3.LUT R24, R23, 0x8, R24, 0xf8, !PT ;  /* 0x0000000817187812 */ /* 0x000fe400078ef818 */
[----:B------:R-:W-:-:S04]  /*3bd0*/  SHF.R.U32.HI R23, RZ, 0x3, R23 ;  /* 0x00000003ff177819 */ /* 0x000fc80000011617 */
[----:B------:R-:W-:Y:S01]  /*3be0*/  LOP3.LUT R23, R24, R23, RZ, 0x3c, !PT ;  /* 0x0000001718177212 */ /* 0x000fe200078e3cff */
[----:B------:R-:W-:-:S04]  /*3bf0*/  IMAD.SHL.U32 R24, R18, 0x40, RZ ;  /* 0x0000004012187824 */ /* 0x000fc800078e00ff */
[----:B------:R-:W-:Y:S01]  /*3c00*/  IMAD R236, R28, 0x200, R23 ;  /* 0x000002001cec7824 */ /* 0x000fe200078e0217 */
[----:B------:R-:W-:Y:S02]  /*3c10*/  LOP3.LUT R24, R24, 0x1c0, RZ, 0xc0, !PT ;  /* 0x000001c018187812 */ /* 0x000fe400078ec0ff */
[----:B------:R-:W-:Y:S02]  /*3c20*/  LOP3.LUT R23, R29, 0xfffffe00, RZ, 0xc0, !PT ;  /* 0xfffffe001d177812 */ /* 0x000fe400078ec0ff */
[----:B------:R-:W-:Y:S02]  /*3c30*/  LOP3.LUT R25, R24, 0x8, R25, 0xf8, !PT ;  /* 0x0000000818197812 */ /* 0x000fe400078ef819 */
[----:B------:R-:W-:Y:S01]  /*3c40*/  SHF.R.U32.HI R24, RZ, 0x3, R24 ;  /* 0x00000003ff187819 */ /* 0x000fe20000011618 */
[----:B------:R-:W-:Y:S02]  /*3c50*/  IMAD R237, R4, 0x400, R23 ;  /* 0x0000040004ed7824 */ /* 0x000fe400078e0217 */
[----:B-----5:R-:W-:-:S04]  /*3c60*/  FMUL.FTZ R22, R27, R22 ;  /* 0x000000161b167220 */ /* 0x020fc80000410000 */
[----:B------:R5:W2:Y:S02]  /*3c70*/  R2UR UR4, R22 ;  /* 0x00000000160473c2 */ /* 0x000aa400000e0000 */
[----:B-----5:R-:W-:-:S05]  /*3c80*/  IMAD.U32 R22, RZ, RZ, UR8 ;  /* 0x00000008ff167e24 */ /* 0x020fca000f8e00ff */
[----:B------:R-:W-:Y:S02]  /*3c90*/  IADD3 R2, R2, UR24, -R22 ;  /* 0x0000001802027c10 */ /* 0x000fe4000fffe816 */
[----:B------:R-:W-:Y:S02]  /*3ca0*/  LOP3.LUT R22, R25, R24, RZ, 0x3c, !PT ;  /* 0x0000001819167212 */ /* 0x000fe400078e3cff */
[----:B------:R-:W-:Y:S02]  /*3cb0*/  IADD3 R2, R2, c[0x0][0x2e8], RZ ;  /* 0x0000ba0002027a10 */ /* 0x000fe40007ffe0ff */
[C---:B------:R-:W-:Y:S01]  /*3cc0*/  LOP3.LUT R4, R22.reuse, R23, RZ, 0xfc, !PT ;  /* 0x0000001716047212 */ /* 0x040fe200078efcff */
[----:B------:R-:W-:-:S04]  /*3cd0*/  IMAD.IADD R237, R22, 0x1, R237 ;  /* 0x0000000116ed7824 */ /* 0x000fc800078e02ed */
[----:B------:R-:W-:Y:S01]  /*3ce0*/  IMAD.SHL.U32 R237, R237, 0x2, RZ ;  /* 0x00000002eded7824 */ /* 0x000fe200078e00ff */
        /* <DEDUP_REMOVED lines=10> */
.L_x_3513:
[----:B-12---:R-:W-:Y:S05]  /*3d90*/  BSYNC B0 ;  /* 0x0000000000007941 */ /* 0x006fea0003800000 */
.L_x_3512:
        /* <DEDUP_REMOVED lines=19> */
.L_x_3515:
[----:B------:R-:W-:Y:S05]  /*3ed0*/  BSYNC B0 ;  /* 0x0000000000007941 */ /* 0x000fea0003800000 */
.L_x_3514:
        /* <DEDUP_REMOVED lines=16> */
.L_x_3517:
[----:B------:R-:W-:Y:S05]  /*3fe0*/  BSYNC B0 ;  /* 0x0000000000007941 */ /* 0x000fea0003800000 */
.L_x_3516:
        /* <DEDUP_REMOVED lines=18> */
.L_x_3519:
[----:B------:R-:W-:Y:S05]  /*4110*/  BSYNC B0 ;  /* 0x0000000000007941 */ /* 0x000fea0003800000 */
.L_x_3518:
        /* <DEDUP_REMOVED lines=16> */
.L_x_3521:
[----:B------:R-:W-:Y:S05]  /*4220*/  BSYNC B0 ;  /* 0x0000000000007941 */ /* 0x000fea0003800000 */
.L_x_3520:
        /* <DEDUP_REMOVED lines=18> */
.L_x_3523:
[----:B------:R-:W-:Y:S05]  /*4350*/  BSYNC B0 ;  /* 0x0000000000007941 */ /* 0x000fea0003800000 */
.L_x_3522:
        /* <DEDUP_REMOVED lines=18> */
.L_x_3525:
[----:B------:R-:W-:Y:S05]  /*4480*/  BSYNC B0 ;  /* 0x0000000000007941 */ /* 0x000fea0003800000 */
.L_x_3524:
        /* <DEDUP_REMOVED lines=18> */
.L_x_3527:
[----:B------:R-:W-:Y:S05]  /*45b0*/  BSYNC B0 ;  /* 0x0000000000007941 */ /* 0x000fea0003800000 */
.L_x_3526:
        /* <DEDUP_REMOVED lines=16> */
.L_x_3529:
[----:B------:R-:W-:Y:S05]  /*46c0*/  BSYNC B0 ;  /* 0x0000000000007941 */ /* 0x000fea0003800000 */
.L_x_3528:
        /* <DEDUP_REMOVED lines=18> */
.L_x_3531:
[----:B------:R-:W-:Y:S05]  /*47f0*/  BSYNC B0 ;  /* 0x0000000000007941 */ /* 0x000fea0003800000 */
.L_x_3530:
        /* <DEDUP_REMOVED lines=18> */
.L_x_3533:
[----:B------:R-:W-:Y:S05]  /*4920*/  BSYNC B0 ;  /* 0x0000000000007941 */ /* 0x000fea0003800000 */
.L_x_3532:
        /* <DEDUP_REMOVED lines=18> */
.L_x_3535:
[----:B------:R-:W-:Y:S05]  /*4a50*/  BSYNC B0 ;  /* 0x0000000000007941 */ /* 0x000fea0003800000 */
.L_x_3534:
        /* <DEDUP_REMOVED lines=18> */
.L_x_3537:
[----:B------:R-:W-:Y:S05]  /*4b80*/  BSYNC B0 ;  /* 0x0000000000007941 */ /* 0x000fea0003800000 */
.L_x_3536:
        /* <DEDUP_REMOVED lines=18> */
.L_x_3539:
[----:B------:R-:W-:Y:S05]  /*4cb0*/  BSYNC B0 ;  /* 0x0000000000007941 */ /* 0x000fea0003800000 */
.L_x_3538:
        /* <DEDUP_REMOVED lines=18> */
.L_x_3541:
[----:B------:R-:W-:Y:S05]  /*4de0*/  BSYNC B0 ;  /* 0x0000000000007941 */ /* 0x000fea0003800000 */
.L_x_3540:
        /* <DEDUP_REMOVED lines=22> */
.L_x_3543:
[----:B------:R-:W-:Y:S05]  /*4f50*/  BSYNC B0 ;  /* 0x0000000000007941 */ /* 0x000fea0003800000 */
.L_x_3542:
        /* <DEDUP_REMOVED lines=10> */
[C---:B------:R-:W-:Y:S01]  /*5000*/  IADD3 R179, R2.reuse, 0x8, RZ ;  /* 0x0000000802b37810 */ /* 0x040fe20007ffe0ff */
[----:B------:R-:W-:Y:S01]  /*5010*/  IMAD R233, R231, 0x2, R235 ;  /* 0x00000002e7e97824 */ /* 0x000fe200078e02eb */
[----:B------:R-:W-:Y:S01]  /*5020*/  IMNMX R212, R2, UR24, PT ;  /* 0x0000001802d47c17 */ /* 0x000fe2000b800200 */
[----:B------:R-:W2:Y:S01]  /*5030*/  LDSM.16.M88.4 R56, [R236+0x3000] ;  /* 0x00300000ec38783b */ /* 0x000ea20000000200 */
[----:B------:R-:W-:Y:S01]  /*5040*/  IMNMX R179, R179, UR24, PT ;  /* 0x00000018b3b37c17 */ /* 0x000fe2000b800200 */
[----:B------:R-:W-:Y:S01]  /*5050*/  UISETP.GT.AND UP0, UPT, UR13, UR12, UPT ;  /* 0x0000000c0d00728c */ /* 0x000fe2000bf04270 */
[C---:B------:R-:W-:Y:S01]  /*5060*/  IADD3 R2, R166.reuse, 0x8, RZ ;  /* 0x00000008a6027810 */ /* 0x040fe20007ffe0ff */
[----:B------:R-:W3:Y:S01]  /*5070*/  LDSM.16.M88.4 R48, [R236+0x3800] ;  /* 0x00380000ec30783b */ /* 0x000ee20000000200 */
[----:B------:R-:W-:-:S02]  /*5080*/  ISETP.GE.AND P4, PT, R166, R179, PT ;  /* 0x000000b3a600720c */ /* 0x000fc40003f86270 */
[C---:B------:R-:W-:Y:S01]  /*5090*/  ISETP.GE.AND P3, PT, R2.reuse, R212, PT ;  /* 0x000000d40200720c */ /* 0x040fe20003f66270 */
[----:B------:R-:W4:Y:S01]  /*50a0*/  LDSM.16.M88.4 R40, [R236+0x4000] ;  /* 0x00400000ec28783b */ /* 0x000f220000000200 */
[----:B------:R-:W-:Y:S02]  /*50b0*/  ISETP.GE.AND P6, PT, R2, R179, PT ;  /* 0x000000b30200720c */ /* 0x000fe40003fc6270 */
[----:B------:R-:W-:Y:S01]  /*50c0*/  I2F R2, R2 ;  /* 0x0000000200027306 */ /* 0x000fe20000201400 */
[----:B------:R-:W3:Y:S04]  /*50d0*/  LDSM.16.M88.4 R32, [R236+0x4800] ;  /* 0x00480000ec20783b */ /* 0x000ee80000000200 */
[----:B-1----:R-:W1:Y:S04]  /*50e0*/  LDSM.16.M88.4 R24, [R236+0x5000] ;  /* 0x00500000ec18783b */ /* 0x002e680000000200 */
[----:B------:R-:W1:Y:S04]  /*50f0*/  LDSM.16.M88.4 R16, [R236+0x5800] ;  /* 0x00580000ec10783b */ /* 0x000e680000000200 */
[----:B------:R-:W1:Y:S04]  /*5100*/  LDSM.16.M88.4 R8, [R236+0x6000] ;  /* 0x00600000ec08783b */ /* 0x000e680000000200 */
[----:B------:R-:W1:Y:S04]  /*5110*/  LDSM.16.M88.4 R132, [R236+0x6800] ;  /* 0x00680000ec84783b */ /* 0x000e680000000200 */
[----:B------:R-:W1:Y:S01]  /*5120*/  LDSM.16.M88.4 R124, [R236+0x7000] ;  /* 0x00700000ec7c783b */ /* 0x000e620000000200 */
[C---:B-----5:R-:W-:Y:S03]  /*5130*/  HMMA.16816.F32 R76, R80.reuse, R72, RZ ;  /* 0x00000048504c723c */ /* 0x060fe600000018ff */
[----:B------:R-:W5:Y:S04]  /*5140*/  LDSM.16.M88.4 R116, [R236+0x7800] ;  /* 0x00780000ec74783b */ /* 0x000f680000000200 */
[----:B------:R-:W1:Y:S01]  /*5150*/  LDSM.16.M88.4 R104, [R236+0x8000] ;  /* 0x00800000ec68783b */ /* 0x000e620000000200 */
[C---:B------:R-:W-:Y:S03]  /*5160*/  HMMA.16816.F32 R68, R80.reuse, R64, RZ ;  /* 0x000000405044723c */ /* 0x040fe600000018ff */
[----:B------:R-:W5:Y:S04]  /*5170*/  LDSM.16.M88.4 R96, [R236+0x8800] ;  /* 0x00880000ec60783b */ /* 0x000f680000000200 */
[----:B------:R-:W5:Y:S01]  /*5180*/  LDSM.16.M88.4 R88, [R236+0x9000] ;  /* 0x00900000ec58783b */ /* 0x000f620000000200 */
[C---:B--2---:R-:W-:Y:S03]  /*5190*/  HMMA.16816.F32 R60, R80.reuse, R56, RZ ;  /* 0x00000038503c723c */ /* 0x044fe600000018ff */
[----:B------:R-:W2:Y:S04]  /*51a0*/  LDSM.16.M88.4 R140, [R236+0x9800] ;  /* 0x00980000ec8c783b */ /* 0x000ea80000000200 */
[----:B------:R-:W-:Y:S01]  /*51b0*/  LDSM.16.M88.4 R148, [R5] ;  /* 0x000000000594783b */ /* 0x000fe20000000200 */
[C---:B---3--:R-:W-:Y:S03]  /*51c0*/  HMMA.16816.F32 R52, R80.reuse, R48, RZ ;  /* 0x000000305034723c */ /* 0x048fe600000018ff */
[----:B------:R-:W3:Y:S04]  /*51d0*/  LDSM.16.M88.4 R112, [R230+0x4000] ;  /* 0x00400000e670783b */ /* 0x000ee80000000200 */
[----:B------:R-:W2:Y:S01]  /*51e0*/  LDSM.16.M88.4 R144, [R230+0x2000] ;  /* 0x00200000e690783b */ /* 0x000ea20000000200 */
[C---:B----4-:R-:W-:Y:S03]  /*51f0*/  HMMA.16816.F32 R44, R80.reuse, R40, RZ ;  /* 0x00000028502c723c */ /* 0x050fe600000018ff */
[----:B------:R-:W4:Y:S04]  /*5200*/  LDSM.16.M88.4 R180, [R230+0x3800] ;  /* 0x00380000e6b4783b */ /* 0x000f280000000200 */
[----:B------:R-:W-:Y:S01]  /*5210*/  LDSM.16.M88.4 R184, [R230+0x3000] ;  /* 0x00300000e6b8783b */ /* 0x000fe20000000200 */
[C---:B------:R-:W-:Y:S03]  /*5220*/  HMMA.16816.F32 R36, R80.reuse, R32, RZ ;  /* 0x000000205024723c */ /* 0x040fe600000018ff */
[----:B------:R-:W-:Y:S04]  /*5230*/  LDSM.16.M88.4 R188, [R230+0x2800] ;  /* 0x00280000e6bc783b */ /* 0x000fe80000000200 */
[----:B------:R-:W-:Y:S01]  /*5240*/  LDSM.16.M88.4 R172, [R230+0x4800] ;  /* 0x00480000e6ac783b */ /* 0x000fe20000000200 */
[C---:B-1----:R-:W-:Y:S03]  /*5250*/  HMMA.16816.F32 R28, R80.reuse, R24, RZ ;  /* 0x00000018501c723c */ /* 0x042fe600000018ff */
[----:B------:R-:W-:Y:S04]  /*5260*/  LDSM.16.M88.4 R192, [R233] ;  /* 0x00000000e9c0783b */ /* 0x000fe80000000200 */
[----:B------:R-:W-:Y:S01]  /*5270*/  LDSM.16.M88.4 R156, [R230+0x6000] ;  /* 0x00600000e69c783b */ /* 0x000fe20000000200 */
[C---:B------:R-:W-:Y:S03]  /*5280*/  HMMA.16816.F32 R20, R80.reuse, R16, RZ ;  /* 0x000000105014723c */ /* 0x040fe600000018ff */
[----:B------:R-:W-:Y:S04]  /*5290*/  LDSM.16.M88.4 R152, [R230+0x6800] ;  /* 0x00680000e698783b */ /* 0x000fe80000000200 */
[----:B------:R-:W-:Y:S01]  /*52a0*/  LDSM.16.M88.4 R168, [R230+0x5000] ;  /* 0x00500000e6a8783b */ /* 0x000fe20000000200 */
[C---:B------:R-:W-:Y:S03]  /*52b0*/  HMMA.16816.F32 R12, R80.reuse, R8, RZ ;  /* 0x00000008500c723c */ /* 0x040fe600000018ff */
[----:B------:R-:W-:Y:S04]  /*52c0*/  LDSM.16.M88.4 R160, [R230+0x5800] ;  /* 0x00580000e6a0783b */ /* 0x000fe80000000200 */
[----:B------:R-:W0:Y:S01]  /*52d0*/  LDGDEPBAR ;  /* 0x00000000000079af */ /* 0x000e220000000000 */
        /* <DEDUP_REMOVED lines=22> */
[----:B------:R-:W-:Y:S01]  /*5440*/  HMMA.16816.F32 R80, R80, R142, RZ ;  /* 0x0000008e5050723c */ /* 0x000fe200000018ff */
[----:B------:R-:W1:Y:S07]  /*5450*/  LDSM.16.M88.4 R140, [R230+0x7000] ;  /* 0x00700000e68c783b */ /* 0x000e6e0000000200 */
[C---:B---3--:R-:W-:Y:S08]  /*5460*/  HMMA.16816.F32 R44, R148.reuse, R112, R44 ;  /* 0x00000070942c723c */ /* 0x048ff0000000182c */
[C---:B------:R-:W-:Y:S01]  /*5470*/  HMMA.16816.F32 R40, R148.reuse, R114, R40 ;  /* 0x000000729428723c */ /* 0x040fe20000001828 */
[----:B------:R-:W2:Y:S07]  /*5480*/  LDSM.16.M88.4 R112, [R230+0x8000] ;  /* 0x00800000e670783b */ /* 0x000eae0000000200 */
[C---:B------:R-:W-:Y:S08]  /*5490*/  HMMA.16816.F32 R76, R148.reuse, R144, R76 ;  /* 0x00000090944c723c */ /* 0x040ff0000000184c */
[C---:B------:R-:W-:Y:S01]  /*54a0*/  HMMA.16816.F32 R72, R148.reuse, R146, R72 ;  /* 0x000000929448723c */ /* 0x040fe20000001848 */
[----:B------:R-:W3:Y:S07]  /*54b0*/  LDSM.16.M88.4 R144, [R230+0x7800] ;  /* 0x00780000e690783b */ /* 0x000eee0000000200 */
[C---:B----4-:R-:W-:Y:S08]  /*54c0*/  HMMA.16816.F32 R52, R148.reuse, R180, R52 ;  /* 0x000000b49434723c */ /* 0x050ff00000001834 */
[C---:B-1----:R-:W-:Y:S08]  /*54d0*/  HMMA.16816.F32 R128, R148.reuse, R140, R128 ;  /* 0x0000008c9480723c */ /* 0x042ff00000001880 */
[C---:B------:R-:W-:Y:S01]  /*54e0*/  HMMA.16816.F32 R124, R148.reuse, R142, R124 ;  /* 0x0000008e947c723c */ /* 0x040fe2000000187c */
[----:B------:R-:W1:Y:S07]  /*54f0*/  LDSM.16.M88.4 R140, [R230+0x8800] ;  /* 0x00880000e68c783b */ /* 0x000e6e0000000200 */
[C---:B--2---:R-:W-:Y:S07]  /*5500*/  HMMA.16816.F32 R108, R148.reuse, R112, R108 ;  /* 0x00000070946c723c */ /* 0x044fee000000186c */
[----:B------:R-:W-:Y:S01]  /*5510*/  IADD3 R112, R236, 0x2000, RZ ;  /* 0x00002000ec707810 */ /* 0x000fe20007ffe0ff */
[----:B------:R-:W-:Y:S03]  /*5520*/  HMMA.16816.F32 R104, R148, R114, R104 ;  /* 0x000000729468723c */ /* 0x000fe60000001868 */
[----:B------:R-:W-:-:S02]  /*5530*/  @P0 IADD3 R234, R112, -0x40, RZ ;  /* 0xffffffc070ea0810 */ /* 0x000fc40007ffe0ff */
[----:B------:R-:W-:Y:S02]  /*5540*/  LDSM.16.M88.4 R112, [R235] ;  /* 0x00000000eb70783b */ /* 0x000fe40000000200 */
[----:B------:R-:W-:Y:S01]  /*5550*/  IADD3 R226, R234, 0x3800, RZ ;  /* 0x00003800eae27810 */ /* 0x000fe20007ffe0ff */
[C---:B---3--:R-:W-:Y:S01]  /*5560*/  HMMA.16816.F32 R120, R148.reuse, R144, R120 ;  /* 0x000000909478723c */ /* 0x048fe20000001878 */
[----:B------:R-:W-:Y:S01]  /*5570*/  IMAD R165, R0, 0x2, R234 ;  /* 0x0000000200a57824 */ /* 0x000fe200078e02ea */
[----:B------:R-:W-:Y:S01]  /*5580*/  LDSM.16.M88.4 R200, [R234+0x6000] ;  /* 0x00600000eac8783b */ /* 0x000fe20000000200 */
[----:B------:R-:W2:Y:S01]  /*5590*/  I2F R0, R166 ;  /* 0x000000a600007306 */ /* 0x000ea20000201400 */
[C---:B------:R-:W-:Y:S02]  /*55a0*/  IADD3 R225, R234.reuse, 0x4000, RZ ;  /* 0x00004000eae17810 */ /* 0x040fe40007ffe0ff */
[----:B------:R-:W-:Y:S01]  /*55b0*/  LDSM.16.M88.4 R196, [R234+0x6800] ;  /* 0x00680000eac4783b */ /* 0x000fe20000000200 */
[C---:B------:R-:W-:Y:S01]  /*55c0*/  IADD3 R224, R234.reuse, 0x4800, RZ ;  /* 0x00004800eae07810 */ /* 0x040fe20007ffe0ff */
[----:B------:R-:W-:Y:S01]  /*55d0*/  HMMA.16816.F32 R116, R148, R146, R116 ;  /* 0x000000929474723c */ /* 0x000fe20000001874 */
[C---:B------:R-:W-:Y:S01]  /*55e0*/  IADD3 R223, R234.reuse, 0x5000, RZ ;  /* 0x00005000eadf7810 */ /* 0x040fe20007ffe0ff */
[----:B------:R-:W3:Y:S01]  /*55f0*/  LDSM.16.M88.4 R144, [R234+0x1800] ;  /* 0x00180000ea90783b */ /* 0x000ee20000000200 */
[----:B------:R-:W-:-:S02]  /*5600*/  IADD3 R222, R234, 0x5800, RZ ;  /* 0x00005800eade7810 */ /* 0x000fc40007ffe0ff */
[C---:B------:R-:W-:Y:S02]  /*5610*/  IADD3 R221, R234.reuse, 0x6000, RZ ;  /* 0x00006000eadd7810 */ /* 0x040fe40007ffe0ff */
[C---:B------:R-:W-:Y:S01]  /*5620*/  IADD3 R220, R234.reuse, 0x6800, RZ ;  /* 0x00006800eadc7810 */ /* 0x040fe20007ffe0ff */
[----:B------:R-:W-:Y:S01]  /*5630*/  HMMA.16816.F32 R48, R148, R182, R48 ;  /* 0x000000b69430723c */ /* 0x000fe20000001830 */
[----:B------:R-:W-:Y:S01]  /*5640*/  LDSM.16.M88.4 R180, [R234+0x800] ;  /* 0x00080000eab4783b */ /* 0x000fe20000000200 */
[----:B------:R-:W-:-:S06]  /*5650*/  IADD3 R167, R234, 0x7000, RZ ;  /* 0x00007000eaa77810 */ /* 0x000fcc0007ffe0ff */
[C---:B-1----:R-:W-:Y:S08]  /*5660*/  HMMA.16816.F32 R100, R148.reuse, R140, R100 ;  /* 0x0000008c9464723c */ /* 0x042ff00000001864 */
[C---:B------:R-:W-:Y:S01]  /*5670*/  HMMA.16816.F32 R96, R148.reuse, R142, R96 ;  /* 0x0000008e9460723c */ /* 0x040fe20000001860 */
[----:B------:R-:W1:Y:S07]  /*5680*/  LDSM.16.M88.4 R140, [R234+0x2000] ;  /* 0x00200000ea8c783b */ /* 0x000e6e0000000200 */
[C---:B------:R-:W-:Y:S08]  /*5690*/  HMMA.16816.F32 R60, R148.reuse, R184, R60 ;  /* 0x000000b8943c723c */ /* 0x040ff0000000183c */
[----:B------:R-:W-:Y:S01]  /*56a0*/  HMMA.16816.F32 R56, R148, R186, R56 ;  /* 0x000000ba9438723c */ /* 0x000fe20000001838 */
[----:B------:R-:W4:Y:S07]  /*56b0*/  LDSM.16.M88.4 R184, [R234] ;  /* 0x00000000eab8783b */ /* 0x000f2e0000000200 */
[C---:B---3--:R-:W-:Y:S08]  /*56c0*/  HMMA.16816.F32 R52, R112.reuse, R144, R52 ;  /* 0x000000907034723c */ /* 0x048ff00000001834 */
[----:B------:R-:W-:Y:S01]  /*56d0*/  HMMA.16816.F32 R48, R112, R146, R48 ;  /* 0x000000927030723c */ /* 0x000fe20000001830 */
[----:B------:R-:W3:Y:S07]  /*56e0*/  LDSM.16.M88.4 R144, [R234+0x5000] ;  /* 0x00500000ea90783b */ /* 0x000eee0000000200 */
[----:B------:R-:W-:Y:S08]  /*56f0*/  HMMA.16816.F32 R68, R148, R188, R68 ;  /* 0x000000bc9444723c */ /* 0x000ff00000001844 */
[C---:B-1----:R-:W-:Y:S08]  /*5700*/  HMMA.16816.F32 R44, R112.reuse, R140, R44 ;  /* 0x0000008c702c723c */ /* 0x042ff0000000182c */
[----:B------:R-:W-:Y:S01]  /*5710*/  HMMA.16816.F32 R40, R112, R142, R40 ;  /* 0x0000008e7028723c */ /* 0x000fe20000001828 */
[----:B------:R-:W1:Y:S07]  /*5720*/  LDSM.16.M88.4 R140, [R234+0x5800] ;  /* 0x00580000ea8c783b */ /* 0x000e6e0000000200 */
[----:B------:R-:W-:Y:S01]  /*5730*/  HMMA.16816.F32 R64, R148, R190, R64 ;  /* 0x000000be9440723c */ /* 0x000fe20000001840 */
[----:B------:R-:W5:Y:S07]  /*5740*/  LDSM.16.M88.4 R188, [R165] ;  /* 0x00000000a5bc783b */ /* 0x000f6e0000000200 */
[C---:B----4-:R-:W-:Y:S08]  /*5750*/  HMMA.16816.F32 R76, R112.reuse, R184, R76 ;  /* 0x000000b8704c723c */ /* 0x050ff0000000184c */
[C---:B---3--:R-:W-:Y:S08]  /*5760*/  HMMA.16816.F32 R128, R112.reuse, R144, R128 ;  /* 0x000000907080723c */ /* 0x048ff00000001880 */
[----:B------:R-:W-:Y:S01]  /*5770*/  HMMA.16816.F32 R72, R112, R186, R72 ;  /* 0x000000ba7048723c */ /* 0x000fe20000001848 */
[----:B------:R-:W-:Y:S07]  /*5780*/  LDSM.16.M88.4 R184, [R165+0x800] ;  /* 0x00080000a5b8783b */ /* 0x000fee0000000200 */
[----:B------:R-:W-:Y:S08]  /*5790*/  HMMA.16816.F32 R36, R148, R172, R36 ;  /* 0x000000ac9424723c */ /* 0x000ff00000001824 */
[C---:B-1----:R-:W-:Y:S08]  /*57a0*/  HMMA.16816.F32 R120, R112.reuse, R140, R120 ;  /* 0x0000008c7078723c */ /* 0x042ff00000001878 */
[----:B------:R-:W-:Y:S01]  /*57b0*/  HMMA.16816.F32 R116, R112, R142, R116 ;  /* 0x0000008e7074723c */ /* 0x000fe20000001874 */
[----:B------:R-:W1:Y:S07]  /*57c0*/  LDSM.16.M88.4 R140, [R165+0x5000] ;  /* 0x00500000a58c783b */ /* 0x000e6e0000000200 */
[----:B------:R-:W-:Y:S01]  /*57d0*/  HMMA.16816.F32 R32, R148, R174, R32 ;  /* 0x000000ae9420723c */ /* 0x000fe20000001820 */
[----:B------:R-:W3:Y:S07]  /*57e0*/  LDSM.16.M88.4 R172, [R234+0x1000] ;  /* 0x00100000eaac783b */ /* 0x000eee0000000200 */
[C---:B------:R-:W-:Y:S08]  /*57f0*/  HMMA.16816.F32 R68, R112.reuse, R180, R68 ;  /* 0x000000b47044723c */ /* 0x040ff00000001844 */
[----:B------:R-:W-:Y:S01]  /*5800*/  HMMA.16816.F32 R64, R112, R182, R64 ;  /* 0x000000b67040723c */ /* 0x000fe20000001840 */
[----:B------:R-:W4:Y:S07]  /*5810*/  LDSM.16.M88.4 R180, [R165+0x1000] ;  /* 0x00100000a5b4783b */ /* 0x000f2e0000000200 */
[C---:B-----5:R-:W-:Y:S08]  /*5820*/  HMMA.16816.F32 R76, R192.reuse, R188, R76 ;  /* 0x000000bcc04c723c */ /* 0x060ff0000000184c */
[C---:B------:R-:W-:Y:S08]  /*5830*/  HMMA.16816.F32 R72, R192.reuse, R190, R72 ;  /* 0x000000bec048723c */ /* 0x040ff00000001848 */
[----:B-1----:R-:W-:Y:S07]  /*5840*/  HMMA.16816.F32 R128, R192, R140, R128 ;  /* 0x0000008cc080723c */ /* 0x002fee0000001880 */
[----:B------:R-:W-:Y:S01]  /*5850*/  IADD3 R140, R166, 0x1, RZ ;  /* 0x00000001a68c7810 */ /* 0x000fe20007ffe0ff */
[----:B------:R-:W-:Y:S01]  /*5860*/  HMMA.16816.F32 R124, R112, R146, R124 ;  /* 0x00000092707c723c */ /* 0x000fe2000000187c */
[----:B--2---:R-:W-:Y:S01]  /*5870*/  FFMA.FTZ R232, R0, UR4, R78 ;  /* 0x0000000400e87c23 */ /* 0x004fe2000801004e */
[----:B------:R-:W-:Y:S01]  /*5880*/  IADD3 R78, R166, 0x11, RZ ;  /* 0x00000011a64e7810 */ /* 0x000fe20007ffe0ff */
[----:B------:R-:W1:Y:S01]  /*5890*/  I2F R141, R140 ;  /* 0x0000008c008d7306 */ /* 0x000e620000201400 */
[C---:B------:R-:W-:Y:S01]  /*58a0*/  ISETP.GE.AND P0, PT, R140.reuse, R212, PT ;  /* 0x000000d48c00720c */ /* 0x040fe20003f06270 */
[----:B------:R-:W-:Y:S01]  /*58b0*/  LDSM.16.M88.4 R144, [R165+0x4800] ;  /* 0x00480000a590783b */ /* 0x000fe20000000200 */
[----:B------:R-:W-:Y:S01]  /*58c0*/  ISETP.GE.AND P1, PT, R140, R179, PT ;  /* 0x000000b38c00720c */ /* 0x000fe20003f26270 */
[----:B------:R-:W-:Y:S01]  /*58d0*/  FFMA.FTZ R0, R0, UR4, R76 ;  /* 0x0000000400007c23 */ /* 0x000fe2000801004c */
[----:B------:R-:W-:Y:S01]  /*58e0*/  HMMA.16816.F32 R12, R148, R156, R12 ;  /* 0x0000009c940c723c */ /* 0x000fe2000000180c */
[----:B------:R-:W-:Y:S01]  /*58f0*/  FFMA.FTZ R245, R2, UR4, R72 ;  /* 0x0000000402f57c23 */ /* 0x000fe20008010048 */
[----:B------:R-:W-:Y:S01]  /*5900*/  IADD3 R72, R166, 0x18, RZ ;  /* 0x00000018a6487810 */ /* 0x000fe20007ffe0ff */
[----:B------:R-:W-:Y:S01]  /*5910*/  FFMA.FTZ R242, R2, UR4, R74 ;  /* 0x0000000402f27c23 */ /* 0x000fe2000801004a */
[----:B------:R-:W-:Y:S01]  /*5920*/  FSEL R232, R232, -INF , !P4 ;  /* 0xff800000e8e87808 */ /* 0x000fe20006000000 */
[----:B------:R-:W-:Y:S01]  /*5930*/  I2F R74, R78 ;  /* 0x0000004e004a7306 */ /* 0x000fe20000201400 */
[----:B------:R-:W-:-:S02]  /*5940*/  IADD3 R2, R166, 0x19, RZ ;  /* 0x00000019a6027810 */ /* 0x000fc40007ffe0ff */
[C---:B------:R-:W-:Y:S01]  /*5950*/  HMMA.16816.F32 R8, R148.reuse, R158, R8 ;  /* 0x0000009e9408723c */ /* 0x040fe20000001808 */
[----:B------:R-:W2:Y:S01]  /*5960*/  LDSM.16.M88.4 R156, [R230+0x9000] ;  /* 0x00900000e69c783b */ /* 0x000ea20000000200 */
[----:B------:R-:W-:Y:S01]  /*5970*/  FSEL R242, R242, -INF , !P6 ;  /* 0xff800000f2f27808 */ /* 0x000fe20007000000 */
[C---:B-1----:R-:W-:Y:S01]  /*5980*/  FFMA.FTZ R77, R141.reuse, UR4, R77 ;  /* 0x000000048d4d7c23 */ /* 0x042fe2000801004d */
[----:B------:R-:W-:Y:S01]  /*5990*/  IADD3 R140, R166, 0x9, RZ ;  /* 0x00000009a68c7810 */ /* 0x000fe20007ffe0ff */
[----:B------:R-:W-:Y:S01]  /*59a0*/  FFMA.FTZ R79, R141, UR4, R79 ;  /* 0x000000048d4f7c23 */ /* 0x000fe2000801004f */
[-C--:B------:R-:W-:Y:S02]  /*59b0*/  ISETP.GE.AND P6, PT, R72, R212.reuse, PT ;  /* 0x000000d44800720c */ /* 0x080fe40003fc6270 */
[----:B------:R-:W-:Y:S01]  /*59c0*/  HMMA.16816.F32 R136, R148, R152, R136 ;  /* 0x000000989488723c */ /* 0x000fe20000001888 */
[C---:B------:R-:W-:Y:S02]  /*59d0*/  ISETP.GE.AND P5, PT, R140.reuse, R212, PT ;  /* 0x000000d48c00720c */ /* 0x040fe40003fa6270 */
[----:B------:R-:W-:-:S02]  /*59e0*/  ISETP.GE.AND P2, PT, R140, R179, PT ;  /* 0x000000b38c00720c */ /* 0x000fc40003f46270 */
[----:B------:R-:W1:Y:S01]  /*59f0*/  I2F R140, R140 ;  /* 0x0000008c008c7306 */ /* 0x000e620000201400 */
[----:B------:R-:W-:Y:S02]  /*5a00*/  FSEL R243, R77, -INF , !P0 ;  /* 0xff8000004df37808 */ /* 0x000fe40004000000 */
[----:B------:R-:W-:Y:S01]  /*5a10*/  HMMA.16816.F32 R132, R148, R154, R132 ;  /* 0x0000009a9484723c */ /* 0x000fe20000001884 */
[----:B------:R-:W5:Y:S01]  /*5a20*/  LDSM.16.M88.4 R152, [R230+0x9800] ;  /* 0x00980000e698783b */ /* 0x000f620000000200 */
[----:B------:R-:W-:Y:S02]  /*5a30*/  FSEL R229, R79, -INF , !P1 ;  /* 0xff8000004fe57808 */ /* 0x000fe40004800000 */
[C---:B------:R-:W-:Y:S02]  /*5a40*/  ISETP.GE.AND P1, PT, R78.reuse, R212, PT ;  /* 0x000000d44e00720c */ /* 0x040fe40003f26270 */
[----:B------:R-:W-:Y:S02]  /*5a50*/  FSEL R245, R245, -INF , !P3 ;  /* 0xff800000f5f57808 */ /* 0x000fe40005800000 */
[----:B---3--:R-:W-:Y:S01]  /*5a60*/  HMMA.16816.F32 R60, R112, R172, R60 ;  /* 0x000000ac703c723c */ /* 0x008fe2000000183c */
[----:B------:R-:W-:Y:S01]  /*5a70*/  ISETP.GE.AND P3, PT, R78, R179, PT ;  /* 0x000000b34e00720c */ /* 0x000fe20003f66270 */
[----:B-1----:R-:W-:-:S02]  /*5a80*/  FFMA.FTZ R73, R140, UR4, R73 ;  /* 0x000000048c497c23 */ /* 0x002fc40008010049 */
[----:B------:R-:W-:-:S04]  /*5a90*/  FFMA.FTZ R75, R140, UR4, R75 ;  /* 0x000000048c4b7c23 */ /* 0x000fc8000801004b */
[C---:B------:R-:W-:Y:S01]  /*5aa0*/  HMMA.16816.F32 R68, R192.reuse, R184, R68 ;  /* 0x000000b8c044723c */ /* 0x040fe20000001844 */
[----:B------:R-:W-:Y:S02]  /*5ab0*/  FSEL R244, R73, -INF , !P5 ;  /* 0xff80000049f47808 */ /* 0x000fe40006800000 */
[----:B------:R-:W-:Y:S02]  /*5ac0*/  ISETP.GE.AND P5, PT, R72, R179, PT ;  /* 0x000000b34800720c */ /* 0x000fe40003fa6270 */
[----:B------:R-:W1:Y:S01]  /*5ad0*/  I2F R72, R72 ;  /* 0x0000004800487306 */ /* 0x000e620000201400 */
[----:B------:R-:W-:Y:S02]  /*5ae0*/  FSEL R228, R75, -INF , !P2 ;  /* 0xff8000004be47808 */ /* 0x000fe40005000000 */
[----:B------:R-:W-:Y:S01]  /*5af0*/  HMMA.16816.F32 R64, R192, R186, R64 ;  /* 0x000000bac040723c */ /* 0x000fe20000001840 */
[----:B------:R-:W-:-:S07]  /*5b00*/  ISETP.GE.AND P2, PT, R2, R212, PT ;  /* 0x000000d40200720c */ /* 0x000fce0003f46270 */
[----:B------:R-:W-:Y:S07]  /*5b10*/  HMMA.16816.F32 R124, R192, R142, R124 ;  /* 0x0000008ec07c723c */ /* 0x000fee000000187c */
[----:B------:R-:W-:Y:S01]  /*5b20*/  IADD3 R142, R166, 0x10, RZ ;  /* 0x00000010a68e7810 */ /* 0x000fe20007ffe0ff */
[----:B------:R-:W-:Y:S01]  /*5b30*/  HMMA.16816.F32 R56, R112, R174, R56 ;  /* 0x000000ae7038723c */ /* 0x000fe20000001838 */
[----:B------:R-:W3:Y:S01]  /*5b40*/  LDSM.16.M88.4 R172, [R165+0x1800] ;  /* 0x00180000a5ac783b */ /* 0x000ee20000000200 */
[----:B------:R-:W-:Y:S01]  /*5b50*/  FFMA.FTZ R227, R74, UR4, R69 ;  /* 0x000000044ae37c23 */ /* 0x000fe20008010045 */
[----:B------:R-:W2:Y:S01]  /*5b60*/  I2F R77, R142 ;  /* 0x0000008e004d7306 */ /* 0x000ea20000201400 */
[----:B------:R-:W-:Y:S01]  /*5b70*/  ISETP.GE.AND P0, PT, R142, R179, PT ;  /* 0x000000b38e00720c */ /* 0x000fe20003f06270 */
[----:B------:R-:W-:Y:S01]  /*5b80*/  FFMA.FTZ R71, R74, UR4, R71 ;  /* 0x000000044a477c23 */ /* 0x000fe20008010047 */
[----:B------:R-:W-:-:S02]  /*5b90*/  ISETP.GE.AND P4, PT, R142, R212, PT ;  /* 0x000000d48e00720c */ /* 0x000fc40003f86270 */
[C---:B------:R-:W-:Y:S01]  /*5ba0*/  HMMA.16816.F32 R28, R148.reuse, R168, R28 ;  /* 0x000000a8941c723c */ /* 0x040fe2000000181c */
[----:B-1----:R-:W-:Y:S01]  /*5bb0*/  FFMA.FTZ R64, R72, UR4, R64 ;  /* 0x0000000448407c23 */ /* 0x002fe20008010040 */
[----:B------:R-:W-:Y:S01]  /*5bc0*/  IADD3 R69, R166, 0x21, RZ ;  /* 0x00000021a6457810 */ /* 0x000fe20007ffe0ff */
[----:B------:R-:W-:Y:S01]  /*5bd0*/  FFMA.FTZ R215, R72, UR4, R66 ;  /* 0x0000000448d77c23 */ /* 0x000fe20008010042 */
[----:B------:R-:W-:Y:S02]  /*5be0*/  FSEL R227, R227, -INF , !P1 ;  /* 0xff800000e3e37808 */ /* 0x000fe40004800000 */
[----:B------:R-:W-:Y:S02]  /*5bf0*/  FSEL R219, R64, -INF , !P6 ;  /* 0xff80000040db7808 */ /* 0x000fe40007000000 */
[----:B------:R-:W-:Y:S01]  /*5c00*/  HMMA.16816.F32 R24, R148, R170, R24 ;  /* 0x000000aa9418723c */ /* 0x000fe20000001818 */
[----:B------:R-:W1:Y:S01]  /*5c10*/  LDSM.16.M88.4 R168, [R234+0x2800] ;  /* 0x00280000eaa8783b */ /* 0x000e620000000200 */
[----:B------:R-:W3:Y:S01]  /*5c20*/  I2F R64, R69 ;  /* 0x0000004500407306 */ /* 0x000ee20000201400 */
[C---:B--2---:R-:W-:Y:S01]  /*5c30*/  FFMA.FTZ R241, R77.reuse, UR4, R68 ;  /* 0x000000044df17c23 */ /* 0x044fe20008010044 */
[----:B------:R-:W-:Y:S01]  /*5c40*/  IADD3 R68, R166, 0x20, RZ ;  /* 0x00000020a6447810 */ /* 0x000fe20007ffe0ff */
[----:B------:R-:W-:Y:S01]  /*5c50*/  FFMA.FTZ R70, R77, UR4, R70 ;  /* 0x000000044d467c23 */ /* 0x000fe20008010046 */
[----:B------:R-:W-:-:S02]  /*5c60*/  FSEL R216, R71, -INF , !P3 ;  /* 0xff80000047d87808 */ /* 0x000fc40005800000 */
[----:B----4-:R-:W-:Y:S01]  /*5c70*/  HMMA.16816.F32 R60, R192, R180, R60 ;  /* 0x000000b4c03c723c */ /* 0x010fe2000000183c */
[----:B------:R-:W-:Y:S02]  /*5c80*/  FSEL R241, R241, -INF , !P4 ;  /* 0xff800000f1f17808 */ /* 0x000fe40006000000 */
[----:B------:R-:W-:Y:S02]  /*5c90*/  FSEL R217, R70, -INF , !P0 ;  /* 0xff80000046d97808 */ /* 0x000fe40004000000 */
[CC--:B------:R-:W-:Y:S02]  /*5ca0*/  ISETP.GE.AND P0, PT, R68.reuse, R212.reuse, PT ;  /* 0x000000d44400720c */ /* 0x0c0fe40003f06270 */
[-C--:B------:R-:W-:Y:S01]  /*5cb0*/  ISETP.GE.AND P1, PT, R68, R179.reuse, PT ;  /* 0x000000b34400720c */ /* 0x080fe20003f26270 */
[----:B------:R-:W-:Y:S01]  /*5cc0*/  HMMA.16816.F32 R20, R148, R160, R20 ;  /* 0x000000a09414723c */ /* 0x000fe20000001814 */
[----:B------:R-:W-:Y:S01]  /*5cd0*/  ISETP.GE.AND P4, PT, R2, R179, PT ;  /* 0x000000b30200720c */ /* 0x000fe20003f86270 */
[----:B------:R-:W2:Y:S01]  /*5ce0*/  I2F R68, R68 ;  /* 0x0000004400447306 */ /* 0x000ea20000201400 */
[----:B------:R-:W-:-:S02]  /*5cf0*/  ISETP.GE.AND P3, PT, R69, R212, PT ;  /* 0x000000d44500720c */ /* 0x000fc40003f66270 */
[----:B------:R-:W-:Y:S02]  /*5d00*/  IADD3 R66, R166, 0x28, RZ ;  /* 0x00000028a6427810 */ /* 0x000fe40007ffe0ff */
[----:B------:R-:W-:Y:S01]  /*5d10*/  FSEL R215, R215, -INF , !P5 ;  /* 0xff800000d7d77808 */ /* 0x000fe20006800000 */
[----:B------:R-:W-:Y:S01]  /*5d20*/  HMMA.16816.F32 R16, R148, R162, R16 ;  /* 0x000000a29410723c */ /* 0x000fe20000001810 */
[----:B------:R-:W-:Y:S01]  /*5d30*/  LDSM.16.M88.4 R160, [R234+0x3000] ;  /* 0x00300000eaa0783b */ /* 0x000fe20000000200 */
[----:B------:R-:W4:Y:S01]  /*5d40*/  I2F R2, R2 ;  /* 0x0000000200027306 */ /* 0x000f220000201400 */
[----:B------:R-:W-:Y:S02]  /*5d50*/  ISETP.GE.AND P6, PT, R69, R179, PT ;  /* 0x000000b34500720c */ /* 0x000fe40003fc6270 */
[----:B------:R-:W-:-:S03]  /*5d60*/  ISETP.GE.AND P5, PT, R66, R212, PT ;  /* 0x000000d44200720c */ /* 0x000fc60003fa6270 */
[C---:B------:R-:W-:Y:S01]  /*5d70*/  HMMA.16816.F32 R92, R148.reuse, R156, R92 ;  /* 0x0000009c945c723c */ /* 0x040fe2000000185c */
[----:B---3--:R-:W-:Y:S01]  /*5d80*/  FFMA.FTZ R211, R64, UR4, R61 ;  /* 0x0000000440d37c23 */ /* 0x008fe2000801003d */
[----:B------:R-:W-:Y:S01]  /*5d90*/  IADD3 R61, R166, 0x31, RZ ;  /* 0x00000031a63d7810 */ /* 0x000fe20007ffe0ff */
[----:B--2---:R-:W-:Y:S01]  /*5da0*/  FFMA.FTZ R213, R68, UR4, R60 ;  /* 0x0000000444d57c23 */ /* 0x004fe2000801003c */
[----:B------:R-:W-:Y:S01]  /*5db0*/  IADD3 R60, R166, 0x30, RZ ;  /* 0x00000030a63c7810 */ /* 0x000fe20007ffe0ff */
[----:B------:R-:W-:Y:S01]  /*5dc0*/  FFMA.FTZ R208, R68, UR4, R62 ;  /* 0x0000000444d07c23 */ /* 0x000fe2000801003e */
[----:B------:R-:W-:Y:S01]  /*5dd0*/  FSEL R211, R211, -INF , !P3 ;  /* 0xff800000d3d37808 */ /* 0x000fe20005800000 */
[----:B------:R-:W-:Y:S01]  /*5de0*/  FFMA.FTZ R63, R64, UR4, R63 ;  /* 0x00000004403f7c23 */ /* 0x000fe2000801003f */
[C---:B------:R-:W-:Y:S01]  /*5df0*/  HMMA.16816.F32 R88, R148.reuse, R158, R88 ;  /* 0x0000009e9458723c */ /* 0x040fe20000001858 */
[----:B------:R-:W-:Y:S01]  /*5e00*/  ISETP.GE.AND P3, PT, R60, R179, PT ;  /* 0x000000b33c00720c */ /* 0x000fe20003f66270 */
[----:B----4-:R-:W-:Y:S01]  /*5e10*/  FFMA.FTZ R218, R2, UR4, R65 ;  /* 0x0000000402da7c23 */ /* 0x010fe20008010041 */
[----:B------:R-:W-:Y:S01]  /*5e20*/  IADD3 R65, R166, 0x29, RZ ;  /* 0x00000029a6417810 */ /* 0x000fe20007ffe0ff */
[----:B------:R-:W-:Y:S01]  /*5e30*/  FFMA.FTZ R67, R2, UR4, R67 ;  /* 0x0000000402437c23 */ /* 0x000fe20008010043 */
[----:B------:R-:W-:Y:S01]  /*5e40*/  FSEL R208, R208, -INF , !P1 ;  /* 0xff800000d0d07808 */ /* 0x000fe20004800000 */
[----:B------:R2:W3:Y:S01]  /*5e50*/  I2F R2, R66 ;  /* 0x0000004200027306 */ /* 0x0004e20000201400 */
[----:B------:R-:W-:Y:S01]  /*5e60*/  ISETP.GE.AND P1, PT, R60, R212, PT ;  /* 0x000000d43c00720c */ /* 0x000fe20003f26270 */
[----:B-----5:R-:W-:Y:S01]  /*5e70*/  HMMA.16816.F32 R84, R148, R152, R84 ;  /* 0x000000989454723c */ /* 0x020fe20000001854 */
[----:B------:R-:W-:Y:S01]  /*5e80*/  LDSM.16.M88.4 R156, [R234+0x3800] ;  /* 0x00380000ea9c783b */ /* 0x000fe20000000200 */
[----:B------:R-:W-:-:S02]  /*5e90*/  FSEL R218, R218, -INF , !P2 ;  /* 0xff800000dada7808 */ /* 0x000fc40005000000 */
[----:B------:R-:W-:Y:S02]  /*5ea0*/  FSEL R214, R67, -INF , !P4 ;  /* 0xff80000043d67808 */ /* 0x000fe40006000000 */
[----:B------:R-:W4:Y:S01]  /*5eb0*/  I2F R62, R65 ;  /* 0x00000041003e7306 */ /* 0x000f220000201400 */
[-C--:B------:R-:W-:Y:S01]  /*5ec0*/  ISETP.GE.AND P2, PT, R66, R179.reuse, PT ;  /* 0x000000b34200720c */ /* 0x080fe20003f46270 */
[----:B------:R-:W-:Y:S01]  /*5ed0*/  HMMA.16816.F32 R80, R148, R154, R80 ;  /* 0x0000009a9450723c */ /* 0x000fe20000001850 */
[----:B------:R-:W5:Y:S01]  /*5ee0*/  LDSM.16.M88.4 R148, [R234+0x4800] ;  /* 0x00480000ea94783b */ /* 0x000f620000000200 */
[----:B------:R-:W-:Y:S02]  /*5ef0*/  ISETP.GE.AND P4, PT, R65, R212, PT ;  /* 0x000000d44100720c */ /* 0x000fe40003f86270 */
[----:B------:R-:W-:Y:S01]  /*5f00*/  FSEL R213, R213, -INF , !P0 ;  /* 0xff800000d5d57808 */ /* 0x000fe20004000000 */
[----:B------:R-:W5:Y:S01]  /*5f10*/  LDSM.16.M88.4 R152, [R234+0x4000] ;  /* 0x00400000ea98783b */ /* 0x000f620000000200 */
[----:B------:R-:W1:Y:S01]  /*5f20*/  I2F R60, R60 ;  /* 0x0000003c003c7306 */ /* 0x000e620000201400 */
[----:B------:R-:W-:Y:S01]  /*5f30*/  ISETP.GE.AND P0, PT, R65, R179, PT ;  /* 0x000000b34100720c */ /* 0x000fe20003f06270 */
[----:B------:R-:W-:Y:S01]  /*5f40*/  HMMA.16816.F32 R56, R192, R182, R56 ;  /* 0x000000b6c038723c */ /* 0x000fe20000001838 */
[----:B------:R-:W-:-:S02]  /*5f50*/  FSEL R206, R63, -INF , !P6 ;  /* 0xff8000003fce7808 */ /* 0x000fc40007000000 */
[----:B------:R-:W-:Y:S02]  /*5f60*/  ISETP.GE.AND P6, PT, R61, R212, PT ;  /* 0x000000d43d00720c */ /* 0x000fe40003fc6270 */
[C---:B------:R-:W-:Y:S02]  /*5f70*/  IADD3 R63, R166.reuse, 0x99, RZ ;  /* 0x00000099a63f7810 */ /* 0x040fe40007ffe0ff */
[----:B--2---:R-:W-:Y:S01]  /*5f80*/  IADD3 R66, R166, 0xa0, RZ ;  /* 0x000000a0a6427810 */ /* 0x004fe20007ffe0ff */
[----:B------:R-:W-:Y:S08]  /*5f90*/  HMMA.16816.F32 R52, R192, R172, R52 ;  /* 0x000000acc034723c */ /* 0x000ff00000001834 */
[C---:B-1----:R-:W-:Y:S08]  /*5fa0*/  HMMA.16816.F32 R36, R112.reuse, R168, R36 ;  /* 0x000000a87024723c */ /* 0x042ff00000001824 */
[----:B------:R-:W-:Y:S01]  /*5fb0*/  HMMA.16816.F32 R32, R112, R170, R32 ;  /* 0x000000aa7020723c */ /* 0x000fe20000001820 */
[----:B------:R-:W1:Y:S01]  /*5fc0*/  LDSM.16.M88.4 R168, [R165+0x2000] ;  /* 0x00200000a5a8783b */ /* 0x000e620000000200 */
[----:B---3--:R-:W-:Y:S01]  /*5fd0*/  FFMA.FTZ R210, R2, UR4, R56 ;  /* 0x0000000402d27c23 */ /* 0x008fe20008010038 */
[----:B------:R-:W-:Y:S01]  /*5fe0*/  IADD3 R56, R166, 0x38, RZ ;  /* 0x00000038a6387810 */ /* 0x000fe20007ffe0ff */
[----:B------:R-:W-:-:S02]  /*5ff0*/  FFMA.FTZ R58, R2, UR4, R58 ;  /* 0x00000004023a7c23 */ /* 0x000fc4000801003a */
[----:B----4-:R-:W-:Y:S01]  /*6000*/  FFMA.FTZ R209, R62, UR4, R57 ;  /* 0x000000043ed17c23 */ /* 0x010fe20008010039 */
[----:B------:R-:W-:Y:S01]  /*6010*/  IADD3 R57, R166, 0x39, RZ ;  /* 0x00000039a6397810 */ /* 0x000fe20007ffe0ff */
[----:B------:R-:W-:Y:S01]  /*6020*/  HMMA.16816.F32 R48, R192, R174, R48 ;  /* 0x000000aec030723c */ /* 0x000fe20000001830 */
[----:B------:R-:W-:Y:S01]  /*6030*/  FFMA.FTZ R52, R60, UR4, R52 ;  /* 0x000000043c347c23 */ /* 0x000fe20008010034 */
[----:B------:R-:W-:Y:S01]  /*6040*/  FSEL R207, R58, -INF , !P2 ;  /* 0xff8000003acf7808 */ /* 0x000fe20005000000 */
[----:B------:R-:W2:Y:S01]  /*6050*/  I2F R2, R61 ;  /* 0x0000003d00027306 */ /* 0x000ea20000201400 */
[----:B------:R-:W-:Y:S01]  /*6060*/  FSEL R209, R209, -INF , !P4 ;  /* 0xff800000d1d17808 */ /* 0x000fe20006000000 */
[----:B------:R-:W-:Y:S01]  /*6070*/  FFMA.FTZ R59, R62, UR4, R59 ;  /* 0x000000043e3b7c23 */ /* 0x000fe2000801003b */
[----:B------:R-:W-:Y:S01]  /*6080*/  ISETP.GE.AND P2, PT, R56, R212, PT ;  /* 0x000000d43800720c */ /* 0x000fe20003f46270 */
[----:B------:R-:W-:Y:S01]  /*6090*/  FFMA.FTZ R143, R60, UR4, R54 ;  /* 0x000000043c8f7c23 */ /* 0x000fe20008010036 */
[----:B-----5:R-:W-:Y:S01]  /*60a0*/  HMMA.16816.F32 R136, R112, R148, R136 ;  /* 0x000000947088723c */ /* 0x020fe20000001888 */
[----:B------:R-:W-:Y:S01]  /*60b0*/  ISETP.GE.AND P4, PT, R56, R179, PT ;  /* 0x000000b33800720c */ /* 0x000fe20003f86270 */
[----:B------:R-:W-:Y:S01]  /*60c0*/  LDSM.16.M88.4 R172, [R165+0x5800] ;  /* 0x00580000a5ac783b */ /* 0x000fe20000000200 */
[----:B------:R-:W-:Y:S01]  /*60d0*/  FSEL R140, R52, -INF , !P1 ;  /* 0xff800000348c7808 */ /* 0x000fe20004800000 */
[----:B------:R-:W3:Y:S01]  /*60e0*/  I2F R56, R56 ;  /* 0x0000003800387306 */ /* 0x000ee20000201400 */
[----:B------:R-:W-:-:S02]  /*60f0*/  IADD3 R54, R166, 0x40, RZ ;  /* 0x00000040a6367810 */ /* 0x000fc40007ffe0ff */
[----:B------:R-:W-:Y:S01]  /*6100*/  FSEL R210, R210, -INF , !P5 ;  /* 0xff800000d2d27808 */ /* 0x000fe20006800000 */
[C---:B------:R-:W-:Y:S01]  /*6110*/  HMMA.16816.F32 R28, R112.reuse, R160, R28 ;  /* 0x000000a0701c723c */ /* 0x040fe2000000181c */
[-C--:B------:R-:W-:Y:S01]  /*6120*/  ISETP.GE.AND P5, PT, R61, R179.reuse, PT ;  /* 0x000000b33d00720c */ /* 0x080fe20003fa6270 */
[----:B--2---:R-:W-:Y:S02]  /*6130*/  FFMA.FTZ R55, R2, UR4, R55 ;  /* 0x0000000402377c23 */ /* 0x004fe40008010037 */
[----:B------:R-:W2:Y:S01]  /*6140*/  I2F R52, R57 ;  /* 0x0000003900347306 */ /* 0x000ea20000201400 */
[----:B------:R-:W-:Y:S02]  /*6150*/  FSEL R143, R143, -INF , !P3 ;  /* 0xff8000008f8f7808 */ /* 0x000fe40005800000 */
[----:B------:R-:W-:Y:S01]  /*6160*/  ISETP.GE.AND P1, PT, R57, R179, PT ;  /* 0x000000b33900720c */ /* 0x000fe20003f26270 */
[----:B------:R-:W-:Y:S01]  /*6170*/  HMMA.16816.F32 R24, R112, R162, R24 ;  /* 0x000000a27018723c */ /* 0x000fe20000001818 */
[----:B------:R-:W4:Y:S01]  /*6180*/  LDSM.16.M88.4 R160, [R165+0x2800] ;  /* 0x00280000a5a0783b */ /* 0x000f220000000200 */
[----:B------:R-:W-:Y:S01]  /*6190*/  ISETP.GE.AND P3, PT, R54, R212, PT ;  /* 0x000000d43600720c */ /* 0x000fe20003f66270 */
[----:B---3--:R-:W-:Y:S01]  /*61a0*/  FFMA.FTZ R141, R56, UR4, R48 ;  /* 0x00000004388d7c23 */ /* 0x008fe20008010030 */
[----:B------:R-:W-:-:S02]  /*61b0*/  IADD3 R48, R166, 0x48, RZ ;  /* 0x00000048a6307810 */ /* 0x000fc40007ffe0ff */
[----:B------:R-:W-:Y:S02]  /*61c0*/  IADD3 R61, R166, 0x98, RZ ;  /* 0x00000098a63d7810 */ /* 0x000fe40007ffe0ff */
[----:B------:R-:W-:Y:S01]  /*61d0*/  HMMA.16816.F32 R132, R112, R150, R132 ;  /* 0x000000967084723c */ /* 0x000fe20000001884 */
[----:B------:R-:W3:Y:S01]  /*61e0*/  LDSM.16.M88.4 R148, [R165+0x4000] ;  /* 0x00400000a594783b */ /* 0x000ee20000000200 */
[----:B------:R-:W-:Y:S01]  /*61f0*/  FSEL R141, R141, -INF , !P2 ;  /* 0xff8000008d8d7808 */ /* 0x000fe20005000000 */
[----:B--2---:R-:W-:Y:S01]  /*6200*/  FFMA.FTZ R142, R52, UR4, R49 ;  /* 0x00000004348e7c23 */ /* 0x004fe20008010031 */
[----:B------:R-:W-:Y:S01]  /*6210*/  IADD3 R49, R166, 0x49, RZ ;  /* 0x00000049a6317810 */ /* 0x000fe20007ffe0ff */
[----:B------:R-:W-:-:S03]  /*6220*/  FFMA.FTZ R51, R52, UR4, R51 ;  /* 0x0000000434337c23 */ /* 0x000fc60008010033 */
[C---:B------:R-:W-:Y:S08]  /*6230*/  HMMA.16816.F32 R12, R112.reuse, R152, R12 ;  /* 0x00000098700c723c */ /* 0x040ff0000000180c */
[----:B------:R-:W-:Y:S01]  /*6240*/  HMMA.16816.F32 R8, R112, R154, R8 ;  /* 0x0000009a7008723c */ /* 0x000fe20000001808 */
[----:B------:R-:W2:Y:S07]  /*6250*/  LDSM.16.M88.4 R152, [R165+0x3800] ;  /* 0x00380000a598783b */ /* 0x000eae0000000200 */
[----:B-1----:R-:W-:Y:S08]  /*6260*/  HMMA.16816.F32 R44, R192, R168, R44 ;  /* 0x000000a8c02c723c */ /* 0x002ff0000000182c */
[----:B------:R-:W-:Y:S07]  /*6270*/  HMMA.16816.F32 R104, R112, R202, R104 ;  /* 0x000000ca7068723c */ /* 0x000fee0000001868 */
[----:B------:R-:W-:Y:S01]  /*6280*/  FSEL R203, R59, -INF , !P0 ;  /* 0xff8000003bcb7808 */ /* 0x000fe20004000000 */
[----:B------:R-:W-:Y:S01]  /*6290*/  HMMA.16816.F32 R40, R192, R170, R40 ;  /* 0x000000aac028723c */ /* 0x000fe20000001828 */
[----:B------:R-:W-:Y:S01]  /*62a0*/  ISETP.GE.AND P0, PT, R57, R212, PT ;  /* 0x000000d43900720c */ /* 0x000fe20003f06270 */
[----:B------:R-:W-:Y:S01]  /*62b0*/  FFMA.FTZ R202, R2, UR4, R53 ;  /* 0x0000000402ca7c23 */ /* 0x000fe20008010035 */
[----:B------:R-:W-:Y:S01]  /*62c0*/  IADD3 R53, R166, 0x41, RZ ;  /* 0x00000041a6357810 */ /* 0x000fe20007ffe0ff */
[----:B------:R-:W1:Y:S01]  /*62d0*/  I2F R2, R54 ;  /* 0x0000003600027306 */ /* 0x000e620000201400 */
[----:B------:R-:W-:-:S02]  /*62e0*/  FSEL R142, R142, -INF , !P0 ;  /* 0xff8000008e8e7808 */ /* 0x000fc40004000000 */
[-C--:B------:R-:W-:Y:S01]  /*62f0*/  ISETP.GE.AND P0, PT, R48, R179.reuse, PT ;  /* 0x000000b33000720c */ /* 0x080fe20003f06270 */
[----:B------:R-:W-:Y:S01]  /*6300*/  HMMA.16816.F32 R136, R192, R144, R136 ;  /* 0x00000090c088723c */ /* 0x000fe20000001888 */
[----:B------:R-:W-:Y:S02]  /*6310*/  FSEL R202, R202, -INF , !P6 ;  /* 0xff800000caca7808 */ /* 0x000fe40007000000 */
[-C--:B------:R-:W-:Y:S02]  /*6320*/  ISETP.GE.AND P6, PT, R54, R179.reuse, PT ;  /* 0x000000b33600720c */ /* 0x080fe40003fc6270 */
[----:B------:R-:W-:Y:S02]  /*6330*/  ISETP.GE.AND P2, PT, R53, R179, PT ;  /* 0x000000b33500720c */ /* 0x000fe40003f46270 */
[----:B------:R-:W-:Y:S01]  /*6340*/  FFMA.FTZ R145, R56, UR4, R50 ;  /* 0x0000000438917c23 */ /* 0x000fe20008010032 */
[----:B------:R-:W-:Y:S01]  /*6350*/  HMMA.16816.F32 R20, R112, R156, R20 ;  /* 0x0000009c7014723c */ /* 0x000fe20000001814 */
[----:B------:R-:W5:Y:S01]  /*6360*/  I2F R50, R53 ;  /* 0x0000003500327306 */ /* 0x000f620000201400 */
[----:B------:R-:W-:-:S02]  /*6370*/  FSEL R144, R55, -INF , !P5 ;  /* 0xff80000037907808 */ /* 0x000fc40006800000 */
[----:B------:R-:W-:Y:S01]  /*6380*/  FSEL R145, R145, -INF , !P4 ;  /* 0xff80000091917808 */ /* 0x000fe20006000000 */
[----:B-1----:R-:W-:Y:S01]  /*6390*/  FFMA.FTZ R46, R2, UR4, R46 ;  /* 0x00000004022e7c23 */ /* 0x002fe2000801002e */
[-C--:B------:R-:W-:Y:S02]  /*63a0*/  ISETP.GE.AND P4, PT, R48, R212.reuse, PT ;  /* 0x000000d43000720c */ /* 0x080fe40003f86270 */
[----:B------:R-:W-:Y:S01]  /*63b0*/  HMMA.16816.F32 R16, R112, R158, R16 ;  /* 0x0000009e7010723c */ /* 0x000fe20000001810 */
[----:B------:R-:W1:Y:S01]  /*63c0*/  LDSM.16.M88.4 R156, [R165+0x3000] ;  /* 0x00300000a59c783b */ /* 0x000e620000000200 */
[----:B------:R-:W2:Y:S01]  /*63d0*/  I2F R48, R48 ;  /* 0x0000003000307306 */ /* 0x000ea20000201400 */
[----:B------:R-:W-:-:S05]  /*63e0*/  ISETP.GE.AND P5, PT, R53, R212, PT ;  /* 0x000000d43500720c */ /* 0x000fca0003fa6270 */
[----:B----4-:R-:W-:Y:S01]  /*63f0*/  HMMA.16816.F32 R36, R192, R160, R36 ;  /* 0x000000a0c024723c */ /* 0x010fe20000001824 */
[----:B-----5:R-:W-:-:S07]  /*6400*/  FFMA.FTZ R47, R50, UR4, R47 ;  /* 0x00000004322f7c23 */ /* 0x020fce000801002f */
[----:B---3--:R-:W-:Y:S01]  /*6410*/  HMMA.16816.F32 R12, R192, R148, R12 ;  /* 0x00000094c00c723c */ /* 0x008fe2000000180c */
[----:B--2---:R-:W-:-:S06]  /*6420*/  FFMA.FTZ R40, R48, UR4, R40 ;  /* 0x0000000430287c23 */ /* 0x004fcc0008010028 */
[----:B------:R-:W-:Y:S01]  /*6430*/  FFMA.FTZ R148, R2, UR4, R44 ;  /* 0x0000000402947c23 */ /* 0x000fe2000801002c */
[C---:B------:R-:W-:Y:S01]  /*6440*/  HMMA.16816.F32 R132, R192.reuse, R146, R132 ;  /* 0x00000092c084723c */ /* 0x040fe20000001884 */
[----:B------:R-:W-:Y:S01]  /*6450*/  IADD3 R44, R166, 0x50, RZ ;  /* 0x00000050a62c7810 */ /* 0x000fe20007ffe0ff */
[----:B------:R-:W2:Y:S02]  /*6460*/  I2F R2, R49 ;  /* 0x0000003100027306 */ /* 0x000ea40000201400 */
[----:B------:R-:W-:Y:S02]  /*6470*/  FSEL R148, R148, -INF , !P3 ;  /* 0xff80000094947808 */ /* 0x000fe40005800000 */
[----:B------:R-:W-:Y:S01]  /*6480*/  ISETP.GE.AND P3, PT, R49, R179, PT ;  /* 0x000000b33100720c */ /* 0x000fe20003f66270 */
[----:B------:R-:W-:Y:S01]  /*6490*/  FFMA.FTZ R147, R50, UR4, R45 ;  /* 0x0000000432937c23 */ /* 0x000fe2000801002d */
[----:B------:R-:W-:Y:S01]  /*64a0*/  IADD3 R45, R166, 0x51, RZ ;  /* 0x00000051a62d7810 */ /* 0x000fe20007ffe0ff */
[----:B------:R-:W-:Y:S01]  /*64b0*/  HMMA.16816.F32 R20, R192, R152, R20 ;  /* 0x00000098c014723c */ /* 0x000fe20000001814 */
[----:B------:R-:W-:-:S02]  /*64c0*/  FSEL R146, R51, -INF , !P1 ;  /* 0xff80000033927808 */ /* 0x000fc40004800000 */
[----:B------:R-:W-:Y:S02]  /*64d0*/  FSEL R147, R147, -INF , !P5 ;  /* 0xff80000093937808 */ /* 0x000fe40006800000 */
[----:B------:R-:W-:Y:S02]  /*64e0*/  ISETP.GE.AND P5, PT, R44, R179, PT ;  /* 0x000000b32c00720c */ /* 0x000fe40003fa6270 */
[----:B------:R-:W-:Y:S01]  /*64f0*/  FSEL R152, R46, -INF , !P6 ;  /* 0xff8000002e987808 */ /* 0x000fe20007000000 */
[C---:B------:R-:W-:Y:S01]  /*6500*/  HMMA.16816.F32 R8, R192.reuse, R150, R8 ;  /* 0x00000096c008723c */ /* 0x040fe20000001808 */
[-C--:B------:R-:W-:Y:S01]  /*6510*/  ISETP.GE.AND P6, PT, R44, R212.reuse, PT ;  /* 0x000000d42c00720c */ /* 0x080fe20003fc6270 */
[C---:B--2---:R-:W-:Y:S01]  /*6520*/  FFMA.FTZ R43, R2.reuse, UR4, R43 ;  /* 0x00000004022b7c23 */ /* 0x044fe2000801002b */
[----:B------:R-:W2:Y:S01]  /*6530*/  I2F R44, R44 ;  /* 0x0000002c002c7306 */ /* 0x000ea20000201400 */
[----:B------:R-:W-:Y:S02]  /*6540*/  FSEL R153, R47, -INF , !P2 ;  /* 0xff8000002f997808 */ /* 0x000fe40005000000 */
[-C--:B------:R-:W-:Y:S01]  /*6550*/  ISETP.GE.AND P2, PT, R45, R212.reuse, PT ;  /* 0x000000d42d00720c */ /* 0x080fe20003f46270 */
[----:B------:R-:W-:Y:S01]  /*6560*/  FFMA.FTZ R151, R2, UR4, R41 ;  /* 0x0000000402977c23 */ /* 0x000fe20008010029 */
[----:B------:R-:W-:Y:S01]  /*6570*/  FSEL R150, R40, -INF , !P4 ;  /* 0xff80000028967808 */ /* 0x000fe20006000000 */
[----:B------:R-:W-:Y:S01]  /*6580*/  HMMA.16816.F32 R32, R192, R162, R32 ;  /* 0x000000a2c020723c */ /* 0x000fe20000001820 */
[----:B------:R-:W-:Y:S01]  /*6590*/  IADD3 R41, R166, 0x59, RZ ;  /* 0x00000059a6297810 */ /* 0x000fe20007ffe0ff */
[----:B------:R-:W3:Y:S01]  /*65a0*/  I2F R40, R45 ;  /* 0x0000002d00287306 */ /* 0x000ee20000201400 */
[----:B------:R-:W-:-:S02]  /*65b0*/  ISETP.GE.AND P1, PT, R49, R212, PT ;  /* 0x000000d43100720c */ /* 0x000fc40003f26270 */
[----:B------:R-:W-:Y:S02]  /*65c0*/  ISETP.GE.AND P4, PT, R45, R179, PT ;  /* 0x000000b32d00720c */ /* 0x000fe40003f86270 */
[----:B------:R-:W-:Y:S01]  /*65d0*/  FSEL R151, R151, -INF , !P1 ;  /* 0xff80000097977808 */ /* 0x000fe20004800000 */
[C---:B-1----:R-:W-:Y:S01]  /*65e0*/  HMMA.16816.F32 R28, R192.reuse, R156, R28 ;  /* 0x0000009cc01c723c */ /* 0x042fe2000000181c */
[C---:B--2---:R-:W-:Y:S02]  /*65f0*/  FFMA.FTZ R162, R44.reuse, UR4, R38 ;  /* 0x000000042ca27c23 */ /* 0x044fe40008010026 */
[----:B------:R-:W1:Y:S04]  /*6600*/  I2F R38, R41 ;  /* 0x0000002900267306 */ /* 0x000e680000201400 */
[----:B------:R-:W-:Y:S01]  /*6610*/  FFMA.FTZ R157, R44, UR4, R36 ;  /* 0x000000042c9d7c23 */ /* 0x000fe20008010024 */
[----:B------:R-:W-:Y:S01]  /*6620*/  HMMA.16816.F32 R16, R192, R154, R16 ;  /* 0x0000009ac010723c */ /* 0x000fe20000001810 */
[----:B------:R-:W-:Y:S01]  /*6630*/  IADD3 R36, R166, 0x60, RZ ;  /* 0x00000060a6247810 */ /* 0x000fe20007ffe0ff */
[----:B---3--:R-:W-:Y:S01]  /*6640*/  FFMA.FTZ R156, R40, UR4, R37 ;  /* 0x00000004289c7c23 */ /* 0x008fe20008010025 */
[----:B------:R-:W-:Y:S01]  /*6650*/  FSEL R162, R162, -INF , !P5 ;  /* 0xff800000a2a27808 */ /* 0x000fe20006800000 */
[----:B------:R-:W-:Y:S01]  /*6660*/  FFMA.FTZ R39, R40, UR4, R39 ;  /* 0x0000000428277c23 */ /* 0x000fe20008010027 */
[----:B------:R-:W-:-:S02]  /*6670*/  ISETP.GE.AND P5, PT, R36, R212, PT ;  /* 0x000000d42400720c */ /* 0x000fc40003fa6270 */
[----:B------:R-:W-:Y:S01]  /*6680*/  FFMA.FTZ R154, R48, UR4, R42 ;  /* 0x00000004309a7c23 */ /* 0x000fe2000801002a */
[----:B------:R-:W-:Y:S01]  /*6690*/  IADD3 R42, R166, 0x58, RZ ;  /* 0x00000058a62a7810 */ /* 0x000fe20007ffe0ff */
[----:B------:R-:W-:Y:S01]  /*66a0*/  HMMA.16816.F32 R24, R192, R158, R24 ;  /* 0x0000009ec018723c */ /* 0x000fe20000001818 */
[----:B------:R-:W-:Y:S02]  /*66b0*/  FSEL R156, R156, -INF , !P2 ;  /* 0xff8000009c9c7808 */ /* 0x000fe40005000000 */
[----:B------:R-:W2:Y:S01]  /*66c0*/  I2F R2, R42 ;  /* 0x0000002a00027306 */ /* 0x000ea20000201400 */
[-C--:B------:R-:W-:Y:S01]  /*66d0*/  ISETP.GE.AND P2, PT, R36, R179.reuse, PT ;  /* 0x000000b32400720c */ /* 0x080fe20003f46270 */
[C---:B-1----:R-:W-:Y:S01]  /*66e0*/  FFMA.FTZ R160, R38.reuse, UR4, R33 ;  /* 0x0000000426a07c23 */ /* 0x042fe20008010021 */
[----:B------:R-:W-:Y:S01]  /*66f0*/  FSEL R155, R43, -INF , !P3 ;  /* 0xff8000002b9b7808 */ /* 0x000fe20005800000 */
[----:B------:R-:W-:Y:S01]  /*6700*/  FFMA.FTZ R35, R38, UR4, R35 ;  /* 0x0000000426237c23 */ /* 0x000fe20008010023 */
[----:B------:R-:W-:Y:S01]  /*6710*/  ISETP.GE.AND P1, PT, R42, R179, PT ;  /* 0x000000b32a00720c */ /* 0x000fe20003f26270 */
[----:B------:R-:W-:Y:S01]  /*6720*/  HMMA.16816.F32 R108, R112, R200, R108 ;  /* 0x000000c8706c723c */ /* 0x000fe2000000186c */
[----:B------:R-:W-:Y:S01]  /*6730*/  ISETP.GE.AND P3, PT, R41, R212, PT ;  /* 0x000000d42900720c */ /* 0x000fe20003f66270 */
[----:B------:R-:W1:Y:S01]  /*6740*/  I2F R36, R36 ;  /* 0x0000002400247306 */ /* 0x000e620000201400 */
[----:B------:R-:W-:-:S02]  /*6750*/  IADD3 R33, R166, 0x69, RZ ;  /* 0x00000069a6217810 */ /* 0x000fc40007ffe0ff */
[----:B------:R-:W-:Y:S02]  /*6760*/  IADD3 R37, R166, 0x61, RZ ;  /* 0x00000061a6257810 */ /* 0x000fe40007ffe0ff */
[----:B------:R-:W-:Y:S01]  /*6770*/  FSEL R160, R160, -INF , !P3 ;  /* 0xff800000a0a07808 */ /* 0x000fe20005800000 */
[C---:B------:R-:W-:Y:S01]  /*6780*/  HMMA.16816.F32 R100, R112.reuse, R196, R100 ;  /* 0x000000c47064723c */ /* 0x040fe20000001864 */
[----:B------:R-:W-:Y:S01]  /*6790*/  FSEL R157, R157, -INF , !P6 ;  /* 0xff8000009d9d7808 */ /* 0x000fe20007000000 */
[----:B--2---:R-:W-:Y:S01]  /*67a0*/  FFMA.FTZ R158, R2, UR4, R32 ;  /* 0x00000004029e7c23 */ /* 0x004fe20008010020 */
[----:B------:R-:W-:Y:S01]  /*67b0*/  IADD3 R32, R166, 0x68, RZ ;  /* 0x00000068a6207810 */ /* 0x000fe20007ffe0ff */
[----:B------:R-:W-:Y:S01]  /*67c0*/  FFMA.FTZ R34, R2, UR4, R34 ;  /* 0x0000000402227c23 */ /* 0x000fe20008010022 */
[-C--:B------:R-:W-:Y:S01]  /*67d0*/  ISETP.GE.AND P6, PT, R41, R179.reuse, PT ;  /* 0x000000b32900720c */ /* 0x080fe20003fc6270 */
[----:B------:R-:W2:Y:S01]  /*67e0*/  I2F R2, R37 ;  /* 0x0000002500027306 */ /* 0x000ea20000201400 */
[----:B------:R-:W-:Y:S01]  /*67f0*/  ISETP.GE.AND P3, PT, R32, R179, PT ;  /* 0x000000b32000720c */ /* 0x000fe20003f66270 */
[----:B------:R-:W-:Y:S01]  /*6800*/  HMMA.16816.F32 R96, R112, R198, R96 ;  /* 0x000000c67060723c */ /* 0x000fe20000001860 */
[----:B------:R-:W-:Y:S01]  /*6810*/  FSEL R171, R34, -INF , !P1 ;  /* 0xff80000022ab7808 */ /* 0x000fe20004800000 */
[----:B-1----:R-:W-:Y:S01]  /*6820*/  FFMA.FTZ R28, R36, UR4, R28 ;  /* 0x00000004241c7c23 */ /* 0x002fe2000801001c */
[-C--:B------:R-:W-:Y:S01]  /*6830*/  ISETP.GE.AND P1, PT, R32, R212.reuse, PT ;  /* 0x000000d42000720c */ /* 0x080fe20003f26270 */
[----:B------:R-:W-:Y:S01]  /*6840*/  FFMA.FTZ R187, R36, UR4, R30 ;  /* 0x0000000424bb7c23 */ /* 0x000fe2000801001e */
[----:B------:R-:W-:Y:S01]  /*6850*/  FSEL R201, R35, -INF , !P6 ;  /* 0xff80000023c97808 */ /* 0x000fe20007000000 */
[----:B------:R-:W1:Y:S01]  /*6860*/  I2F R32, R32 ;  /* 0x0000002000207306 */ /* 0x000e620000201400 */
[----:B------:R-:W-:Y:S01]  /*6870*/  FSEL R180, R28, -INF , !P5 ;  /* 0xff8000001cb47808 */ /* 0x000fe20006800000 */
[----:B------:R-:W-:Y:S01]  /*6880*/  HMMA.16816.F32 R120, R192, R172, R120 ;  /* 0x000000acc078723c */ /* 0x000fe20000001878 */
[----:B------:R-:W-:-:S02]  /*6890*/  ISETP.GE.AND P6, PT, R33, R212, PT ;  /* 0x000000d42100720c */ /* 0x000fc40003fc6270 */
[----:B------:R-:W-:Y:S02]  /*68a0*/  IADD3 R30, R166, 0x70, RZ ;  /* 0x00000070a61e7810 */ /* 0x000fe40007ffe0ff */
[----:B------:R-:W-:Y:S01]  /*68b0*/  FSEL R154, R154, -INF , !P0 ;  /* 0xff8000009a9a7808 */ /* 0x000fe20004000000 */
[----:B------:R-:W3:Y:S01]  /*68c0*/  I2F R28, R33 ;  /* 0x00000021001c7306 */ /* 0x000ee20000201400 */
[----:B--2---:R-:W-:Y:S01]  /*68d0*/  FFMA.FTZ R200, R2, UR4, R29 ;  /* 0x0000000402c87c23 */ /* 0x004fe2000801001d */
[----:B------:R-:W-:Y:S01]  /*68e0*/  IADD3 R29, R166, 0x71, RZ ;  /* 0x00000071a61d7810 */ /* 0x000fe20007ffe0ff */
[----:B------:R-:W-:Y:S01]  /*68f0*/  FFMA.FTZ R31, R2, UR4, R31 ;  /* 0x00000004021f7c23 */ /* 0x000fe2000801001f */
[----:B------:R-:W-:Y:S01]  /*6900*/  ISETP.GE.AND P0, PT, R42, R212, PT ;  /* 0x000000d42a00720c */ /* 0x000fe20003f06270 */
[----:B------:R-:W-:Y:S01]  /*6910*/  HMMA.16816.F32 R116, R192, R174, R116 ;  /* 0x000000aec074723c */ /* 0x000fe20000001874 */
[----:B------:R-:W-:Y:S01]  /*6920*/  FSEL R169, R39, -INF , !P4 ;  /* 0xff80000027a97808 */ /* 0x000fe20006000000 */
[----:B-1----:R-:W-:Y:S01]  /*6930*/  FFMA.FTZ R183, R32, UR4, R24 ;  /* 0x0000000420b77c23 */ /* 0x002fe20008010018 */
[----:B------:R-:W-:Y:S01]  /*6940*/  IADD3 R24, R166, 0x78, RZ ;  /* 0x00000078a6187810 */ /* 0x000fe20007ffe0ff */
[----:B------:R-:W-:Y:S01]  /*6950*/  FFMA.FTZ R191, R32, UR4, R26 ;  /* 0x0000000420bf7c23 */ /* 0x000fe2000801001a */
[----:B------:R-:W1:Y:S01]  /*6960*/  I2F R2, R30 ;  /* 0x0000001e00027306 */ /* 0x000e620000201400 */
[----:B------:R-:W-:-:S02]  /*6970*/  FSEL R158, R158, -INF , !P0 ;  /* 0xff8000009e9e7808 */ /* 0x000fc40004000000 */
[-C--:B------:R-:W-:Y:S01]  /*6980*/  ISETP.GE.AND P4, PT, R37, R212.reuse, PT ;  /* 0x000000d42500720c */ /* 0x080fe20003f86270 */
[C---:B---3--:R-:W-:Y:S01]  /*6990*/  FFMA.FTZ R184, R28.reuse, UR4, R25 ;  /* 0x000000041cb87c23 */ /* 0x048fe20008010019 */
[----:B------:R-:W-:Y:S01]  /*69a0*/  FSEL R191, R191, -INF , !P3 ;  /* 0xff800000bfbf7808 */ /* 0x000fe20005800000 */
[----:B------:R-:W-:Y:S02]  /*69b0*/  FFMA.FTZ R27, R28, UR4, R27 ;  /* 0x000000041c1b7c23 */ /* 0x000fe4000801001b */
[----:B------:R-:W2:Y:S01]  /*69c0*/  I2F R26, R29 ;  /* 0x0000001d001a7306 */ /* 0x000ea20000201400 */
[----:B------:R-:W-:Y:S02]  /*69d0*/  ISETP.GE.AND P3, PT, R24, R212, PT ;  /* 0x000000d41800720c */ /* 0x000fe40003f66270 */
[----:B------:R-:W-:Y:S02]  /*69e0*/  FSEL R184, R184, -INF , !P6 ;  /* 0xff800000b8b87808 */ /* 0x000fe40007000000 */
[----:B------:R-:W-:-:S02]  /*69f0*/  ISETP.GE.AND P6, PT, R24, R179, PT ;  /* 0x000000b31800720c */ /* 0x000fc40003fc6270 */
[-C--:B------:R-:W-:Y:S01]  /*6a00*/  ISETP.GE.AND P0, PT, R37, R179.reuse, PT ;  /* 0x000000b32500720c */ /* 0x080fe20003f06270 */
[----:B------:R-:W3:Y:S01]  /*6a10*/  I2F R24, R24 ;  /* 0x0000001800187306 */ /* 0x000ee20000201400 */
[----:B------:R-:W-:Y:S01]  /*6a20*/  FSEL R200, R200, -INF , !P4 ;  /* 0xff800000c8c87808 */ /* 0x000fe20006000000 */
[C---:B-1----:R-:W-:Y:S01]  /*6a30*/  FFMA.FTZ R198, R2.reuse, UR4, R20 ;  /* 0x0000000402c67c23 */ /* 0x042fe20008010014 */
[----:B------:R-:W-:Y:S01]  /*6a40*/  FSEL R189, R31, -INF , !P0 ;  /* 0xff8000001fbd7808 */ /* 0x000fe20004000000 */
[----:B------:R-:W-:Y:S01]  /*6a50*/  FFMA.FTZ R22, R2, UR4, R22 ;  /* 0x0000000402167c23 */ /* 0x000fe20008010016 */
[----:B------:R-:W-:Y:S01]  /*6a60*/  ISETP.GE.AND P4, PT, R30, R179, PT ;  /* 0x000000b31e00720c */ /* 0x000fe20003f86270 */
[----:B------:R-:W-:Y:S01]  /*6a70*/  LDSM.16.M88.4 R36, [R165+0x7800] ;  /* 0x00780000a524783b */ /* 0x000fe20000000200 */
[----:B------:R-:W-:Y:S01]  /*6a80*/  ISETP.GE.AND P0, PT, R29, R212, PT ;  /* 0x000000d41d00720c */ /* 0x000fe20003f06270 */
[----:B--2---:R-:W-:Y:S01]  /*6a90*/  FFMA.FTZ R197, R26, UR4, R21 ;  /* 0x000000041ac57c23 */ /* 0x004fe20008010015 */
[----:B------:R-:W-:Y:S01]  /*6aa0*/  IADD3 R20, R166, 0x80, RZ ;  /* 0x00000080a6147810 */ /* 0x000fe20007ffe0ff */
[----:B------:R-:W-:Y:S01]  /*6ab0*/  FFMA.FTZ R23, R26, UR4, R23 ;  /* 0x000000041a177c23 */ /* 0x000fe20008010017 */
[----:B------:R-:W-:-:S02]  /*6ac0*/  IADD3 R25, R166, 0x79, RZ ;  /* 0x00000079a6197810 */ /* 0x000fc40007ffe0ff */
[----:B------:R-:W-:Y:S02]  /*6ad0*/  IADD3 R21, R166, 0x81, RZ ;  /* 0x00000081a6157810 */ /* 0x000fe40007ffe0ff */
[----:B------:R-:W-:Y:S01]  /*6ae0*/  FSEL R188, R22, -INF , !P4 ;  /* 0xff80000016bc7808 */ /* 0x000fe20006000000 */
[----:B---3--:R-:W-:Y:S01]  /*6af0*/  FFMA.FTZ R16, R24, UR4, R16 ;  /* 0x0000000418107c23 */ /* 0x008fe20008010010 */
[----:B------:R-:W-:Y:S01]  /*6b00*/  FSEL R197, R197, -INF , !P0 ;  /* 0xff800000c5c57808 */ /* 0x000fe20004000000 */
[----:B------:R-:W1:Y:S01]  /*6b10*/  I2F R2, R25 ;  /* 0x0000001900027306 */ /* 0x000e620000201400 */
[----:B------:R-:W-:Y:S01]  /*6b20*/  ISETP.GE.AND P4, PT, R20, R212, PT ;  /* 0x000000d41400720c */ /* 0x000fe20003f86270 */
[----:B------:R-:W-:Y:S01]  /*6b30*/  FFMA.FTZ R186, R24, UR4, R18 ;  /* 0x0000000418ba7c23 */ /* 0x000fe20008010012 */
[----:B------:R-:W-:Y:S02]  /*6b40*/  ISETP.GE.AND P0, PT, R20, R179, PT ;  /* 0x000000b31400720c */ /* 0x000fe40003f06270 */
[----:B------:R-:W-:-:S02]  /*6b50*/  FSEL R196, R16, -INF , !P3 ;  /* 0xff80000010c47808 */ /* 0x000fc40005800000 */
[----:B------:R-:W-:Y:S01]  /*6b60*/  FSEL R183, R183, -INF , !P1 ;  /* 0xff800000b7b77808 */ /* 0x000fe20004800000 */
[----:B------:R-:W2:Y:S01]  /*6b70*/  I2F R20, R20 ;  /* 0x0000001400147306 */ /* 0x000ea20000201400 */
[----:B------:R-:W-:Y:S02]  /*6b80*/  ISETP.GE.AND P1, PT, R29, R179, PT ;  /* 0x000000b31d00720c */ /* 0x000fe40003f26270 */
[----:B------:R-:W-:Y:S02]  /*6b90*/  IADD3 R18, R166, 0x88, RZ ;  /* 0x00000088a6127810 */ /* 0x000fe40007ffe0ff */
[----:B------:R-:W-:Y:S02]  /*6ba0*/  FSEL R185, R23, -INF , !P1 ;  /* 0xff80000017b97808 */ /* 0x000fe40004800000 */
[----:B------:R-:W-:Y:S01]  /*6bb0*/  ISETP.GE.AND P1, PT, R21, R212, PT ;  /* 0x000000d41500720c */ /* 0x000fe20003f26270 */
[----:B------:R-:W3:Y:S01]  /*6bc0*/  I2F R16, R21 ;  /* 0x0000001500107306 */ /* 0x000ee20000201400 */
[----:B-1----:R-:W-:Y:S01]  /*6bd0*/  FFMA.FTZ R190, R2, UR4, R17 ;  /* 0x0000000402be7c23 */ /* 0x002fe20008010011 */
[----:B------:R-:W-:Y:S01]  /*6be0*/  IADD3 R17, R166, 0x89, RZ ;  /* 0x00000089a6117810 */ /* 0x000fe20007ffe0ff */
[----:B------:R-:W-:Y:S01]  /*6bf0*/  FFMA.FTZ R19, R2, UR4, R19 ;  /* 0x0000000402137c23 */ /* 0x000fe20008010013 */
[----:B------:R-:W-:-:S02]  /*6c00*/  FSEL R187, R187, -INF , !P2 ;  /* 0xff800000bbbb7808 */ /* 0x000fc40005000000 */
[----:B------:R-:W-:Y:S01]  /*6c10*/  ISETP.GE.AND P5, PT, R33, R179, PT ;  /* 0x000000b32100720c */ /* 0x000fe20003fa6270 */
[----:B--2---:R-:W-:Y:S01]  /*6c20*/  FFMA.FTZ R181, R20, UR4, R12 ;  /* 0x0000000414b57c23 */ /* 0x004fe2000801000c */
[----:B------:R-:W-:Y:S01]  /*6c30*/  IADD3 R12, R166, 0x90, RZ ;  /* 0x00000090a60c7810 */ /* 0x000fe20007ffe0ff */
[----:B------:R-:W-:Y:S01]  /*6c40*/  FFMA.FTZ R168, R20, UR4, R14 ;  /* 0x0000000414a87c23 */ /* 0x000fe2000801000e */
[----:B------:R-:W1:Y:S01]  /*6c50*/  I2F R2, R18 ;  /* 0x0000001200027306 */ /* 0x000e620000201400 */
[----:B------:R-:W-:Y:S02]  /*6c60*/  ISETP.GE.AND P2, PT, R30, R212, PT ;  /* 0x000000d41e00720c */ /* 0x000fe40003f46270 */
[----:B------:R-:W-:Y:S01]  /*6c70*/  FSEL R199, R27, -INF , !P5 ;  /* 0xff8000001bc77808 */ /* 0x000fe20006800000 */
[----:B---3--:R-:W-:Y:S01]  /*6c80*/  FFMA.FTZ R173, R16, UR4, R13 ;  /* 0x0000000410ad7c23 */ /* 0x008fe2000801000d */
[----:B------:R-:W-:Y:S01]  /*6c90*/  FSEL R168, R168, -INF , !P0 ;  /* 0xff800000a8a87808 */ /* 0x000fe20004000000 */
[----:B------:R-:W-:-:S02]  /*6ca0*/  FFMA.FTZ R15, R16, UR4, R15 ;  /* 0x00000004100f7c23 */ /* 0x000fc4000801000f */
[----:B------:R-:W2:Y:S01]  /*6cb0*/  I2F R14, R17 ;  /* 0x00000011000e7306 */ /* 0x000ea20000201400 */
[CC--:B------:R-:W-:Y:S02]  /*6cc0*/  ISETP.GE.AND P0, PT, R12.reuse, R212.reuse, PT ;  /* 0x000000d40c00720c */ /* 0x0c0fe40003f06270 */
[----:B------:R-:W-:Y:S02]  /*6cd0*/  FSEL R173, R173, -INF , !P1 ;  /* 0xff800000adad7808 */ /* 0x000fe40004800000 */
[-C--:B------:R-:W-:Y:S02]  /*6ce0*/  ISETP.GE.AND P1, PT, R12, R179.reuse, PT ;  /* 0x000000b30c00720c */ /* 0x080fe40003f26270 */
[----:B------:R-:W-:Y:S01]  /*6cf0*/  FSEL R198, R198, -INF , !P2 ;  /* 0xff800000c6c67808 */ /* 0x000fe20005000000 */
[----:B------:R-:W3:Y:S01]  /*6d00*/  I2F R12, R12 ;  /* 0x0000000c000c7306 */ /* 0x000ee20000201400 */
[C---:B------:R-:W-:Y:S01]  /*6d10*/  ISETP.GE.AND P5, PT, R25.reuse, R212, PT ;  /* 0x000000d41900720c */ /* 0x040fe20003fa6270 */
[C---:B-1----:R-:W-:Y:S01]  /*6d20*/  FFMA.FTZ R10, R2.reuse, UR4, R10 ;  /* 0x00000004020a7c23 */ /* 0x042fe2000801000a */
[----:B------:R-:W-:Y:S01]  /*6d30*/  ISETP.GE.AND P2, PT, R25, R179, PT ;  /* 0x000000b31900720c */ /* 0x000fe20003f46270 */
[----:B------:R-:W-:Y:S01]  /*6d40*/  FFMA.FTZ R8, R2, UR4, R8 ;  /* 0x0000000402087c23 */ /* 0x000fe20008010008 */
[----:B------:R-:W-:-:S02]  /*6d50*/  FSEL R190, R190, -INF , !P5 ;  /* 0xff800000bebe7808 */ /* 0x000fc40006800000 */
[----:B------:R-:W-:Y:S01]  /*6d60*/  FSEL R182, R19, -INF , !P2 ;  /* 0xff80000013b67808 */ /* 0x000fe20005000000 */
[----:B--2---:R-:W-:Y:S01]  /*6d70*/  FFMA.FTZ R9, R14, UR4, R9 ;  /* 0x000000040e097c23 */ /* 0x004fe20008010009 */
[-C--:B------:R-:W-:Y:S01]  /*6d80*/  ISETP.GE.AND P5, PT, R18, R179.reuse, PT ;  /* 0x000000b31200720c */ /* 0x080fe20003fa6270 */
[----:B------:R-:W-:Y:S01]  /*6d90*/  FFMA.FTZ R11, R14, UR4, R11 ;  /* 0x000000040e0b7c23 */ /* 0x000fe2000801000b */
[----:B------:R-:W-:Y:S02]  /*6da0*/  ISETP.GE.AND P2, PT, R17, R212, PT ;  /* 0x000000d41100720c */ /* 0x000fe40003f46270 */
[----:B------:R-:W-:Y:S02]  /*6db0*/  IADD3 R13, R166, 0x91, RZ ;  /* 0x00000091a60d7810 */ /* 0x000fe40007ffe0ff */
[----:B------:R-:W-:Y:S01]  /*6dc0*/  FSEL R181, R181, -INF , !P4 ;  /* 0xff800000b5b57808 */ /* 0x000fe20006000000 */
[----:B---3--:R-:W-:Y:S01]  /*6dd0*/  FFMA.FTZ R136, R12, UR4, R136 ;  /* 0x000000040c887c23 */ /* 0x008fe20008010088 */
[----:B------:R-:W-:Y:S01]  /*6de0*/  ISETP.GE.AND P4, PT, R17, R179, PT ;  /* 0x000000b31100720c */ /* 0x000fe20003f86270 */
[----:B------:R-:W1:Y:S01]  /*6df0*/  I2F R2, R13 ;  /* 0x0000000d00027306 */ /* 0x000e620000201400 */
[----:B------:R-:W-:Y:S01]  /*6e00*/  FSEL R163, R10, -INF , !P5 ;  /* 0xff8000000aa37808 */ /* 0x000fe20006800000 */
[----:B------:R-:W-:Y:S01]  /*6e10*/  FFMA.FTZ R62, R12, UR4, R138 ;  /* 0x000000040c3e7c23 */ /* 0x000fe2000801008a */
[----:B------:R-:W-:-:S02]  /*6e20*/  FSEL R170, R9, -INF , !P2 ;  /* 0xff80000009aa7808 */ /* 0x000fc40005000000 */
[CC--:B------:R-:W-:Y:S02]  /*6e30*/  ISETP.GE.AND P5, PT, R61.reuse, R212.reuse, PT ;  /* 0x000000d43d00720c */ /* 0x0c0fe40003fa6270 */
[-C--:B------:R-:W-:Y:S02]  /*6e40*/  ISETP.GE.AND P2, PT, R61, R179.reuse, PT ;  /* 0x000000b33d00720c */ /* 0x080fe40003f46270 */
[----:B------:R-:W2:Y:S01]  /*6e50*/  I2F R61, R61 ;  /* 0x0000003d003d7306 */ /* 0x000ea20000201400 */
[----:B------:R-:W-:Y:S02]  /*6e60*/  FSEL R159, R11, -INF , !P4 ;  /* 0xff8000000b9f7808 */ /* 0x000fe40006000000 */
[----:B------:R-:W-:Y:S02]  /*6e70*/  FSEL R149, R136, -INF , !P0 ;  /* 0xff80000088957808 */ /* 0x000fe40004000000 */
[CC--:B------:R-:W-:Y:S02]  /*6e80*/  ISETP.GE.AND P4, PT, R63.reuse, R212.reuse, PT ;  /* 0x000000d43f00720c */ /* 0x0c0fe40003f86270 */
[-C--:B------:R-:W-:Y:S01]  /*6e90*/  ISETP.GE.AND P0, PT, R63, R179.reuse, PT ;  /* 0x000000b33f00720c */ /* 0x080fe20003f06270 */
[----:B-1----:R-:W-:Y:S01]  /*6ea0*/  FFMA.FTZ R137, R2, UR4, R137 ;  /* 0x0000000402897c23 */ /* 0x002fe20008010089 */
[----:B------:R-:W-:Y:S01]  /*6eb0*/  FSEL R186, R186, -INF , !P6 ;  /* 0xff800000baba7808 */ /* 0x000fe20007000000 */
[----:B------:R-:W1:Y:S01]  /*6ec0*/  I2F R63, R63 ;  /* 0x0000003f003f7306 */ /* 0x000e620000201400 */
[----:B------:R-:W-:Y:S01]  /*6ed0*/  ISETP.GE.AND P6, PT, R18, R212, PT ;  /* 0x000000d41200720c */ /* 0x000fe20003fc6270 */
[----:B------:R-:W-:Y:S01]  /*6ee0*/  FFMA.FTZ R60, R2, UR4, R139 ;  /* 0x00000004023c7c23 */ /* 0x000fe2000801008b */
[----:B------:R-:W-:-:S02]  /*6ef0*/  ISETP.GE.AND P3, PT, R21, R179, PT ;  /* 0x000000b31500720c */ /* 0x000fc40003f66270 */
[----:B------:R-:W-:Y:S01]  /*6f00*/  FSEL R172, R8, -INF , !P6 ;  /* 0xff80000008ac7808 */ /* 0x000fe20007000000 */
[----:B--2---:R-:W-:Y:S01]  /*6f10*/  FFMA.FTZ R132, R61, UR4, R132 ;  /* 0x000000043d847c23 */ /* 0x004fe20008010084 */
[----:B------:R-:W-:Y:S01]  /*6f20*/  LDSM.16.M88.4 R8, [R234+0x7000] ;  /* 0x00700000ea08783b */ /* 0x000fe20000000200 */
[----:B------:R-:W-:Y:S01]  /*6f30*/  FSEL R161, R15, -INF , !P3 ;  /* 0xff8000000fa17808 */ /* 0x000fe20005800000 */
[----:B------:R-:W-:Y:S01]  /*6f40*/  FFMA.FTZ R61, R61, UR4, R134 ;  /* 0x000000043d3d7c23 */ /* 0x000fe20008010086 */
[C---:B------:R-:W-:Y:S01]  /*6f50*/  ISETP.GE.AND P3, PT, R13.reuse, R212, PT ;  /* 0x000000d40d00720c */ /* 0x040fe20003f66270 */
[----:B------:R-:W2:Y:S01]  /*6f60*/  LDSM.16.M88.4 R20, [R165+0x6800] ;  /* 0x00680000a514783b */ /* 0x000ea20000000200 */
[----:B------:R-:W-:Y:S02]  /*6f70*/  ISETP.GE.AND P6, PT, R13, R179, PT ;  /* 0x000000b30d00720c */ /* 0x000fe40003fc6270 */
[----:B------:R-:W-:Y:S01]  /*6f80*/  IADD3 R17, R166, 0xa1, RZ ;  /* 0x000000a1a6117810 */ /* 0x000fe20007ffe0ff */
[----:B------:R-:W3:Y:S01]  /*6f90*/  LDSM.16.M88.4 R12, [R165+0x6000] ;  /* 0x00600000a50c783b */ /* 0x000ee20000000200 */
[C---:B-1----:R-:W-:Y:S01]  /*6fa0*/  FFMA.FTZ R65, R63.reuse, UR4, R133 ;  /* 0x000000043f417c23 */ /* 0x042fe20008010085 */
[----:B------:R-:W-:Y:S01]  /*6fb0*/  FSEL R62, R62, -INF , !P1 ;  /* 0xff8000003e3e7808 */ /* 0x000fe20004800000 */
[----:B------:R-:W-:Y:S01]  /*6fc0*/  FFMA.FTZ R63, R63, UR4, R135 ;  /* 0x000000043f3f7c23 */ /* 0x000fe20008010087 */
[----:B------:R-:W-:-:S02]  /*6fd0*/  FSEL R138, R137, -INF , !P3 ;  /* 0xff800000898a7808 */ /* 0x000fc40005800000 */
[----:B------:R-:W-:Y:S02]  /*6fe0*/  IADD3 R18, R166, 0xa8, RZ ;  /* 0x000000a8a6127810 */ /* 0x000fe40007ffe0ff */
[CC--:B------:R-:W-:Y:S02]  /*6ff0*/  ISETP.GE.AND P1, PT, R66.reuse, R212.reuse, PT ;  /* 0x000000d44200720c */ /* 0x0c0fe40003f26270 */
[----:B------:R-:W-:Y:S02]  /*7000*/  ISETP.GE.AND P3, PT, R66, R179, PT ;  /* 0x000000b34200720c */ /* 0x000fe40003f66270 */
[----:B------:R-:W-:Y:S01]  /*7010*/  FSEL R60, R60, -INF , !P6 ;  /* 0xff8000003c3c7808 */ /* 0x000fe20007000000 */
[----:B------:R-:W1:Y:S01]  /*7020*/  I2F R66, R66 ;  /* 0x0000004200427306 */ /* 0x000e620000201400 */
[----:B------:R-:W-:Y:S02]  /*7030*/  FSEL R137, R132, -INF , !P5 ;  /* 0xff80000084897808 */ /* 0x000fe40006800000 */
[----:B------:R-:W-:-:S02]  /*7040*/  ISETP.GE.AND P6, PT, R17, R212, PT ;  /* 0x000000d41100720c */ /* 0x000fc40003fc6270 */
[-C--:B------:R-:W-:Y:S02]  /*7050*/  ISETP.GE.AND P5, PT, R17, R179.reuse, PT ;  /* 0x000000b31100720c */ /* 0x080fe40003fa6270 */
[----:B------:R-:W-:Y:S01]  /*7060*/  FSEL R61, R61, -INF , !P2 ;  /* 0xff8000003d3d7808 */ /* 0x000fe20005000000 */
[----:B------:R-:W4:Y:S01]  /*7070*/  I2F R17, R17 ;  /* 0x0000001100117306 */ /* 0x000f220000201400 */
[----:B------:R-:W-:Y:S02]  /*7080*/  FSEL R65, R65, -INF , !P4 ;  /* 0xff80000041417808 */ /* 0x000fe40006000000 */
[C---:B------:R-:W-:Y:S02]  /*7090*/  ISETP.GE.AND P2, PT, R18.reuse, R212, PT ;  /* 0x000000d41200720c */ /* 0x040fe40003f46270 */
[----:B------:R-:W-:Y:S02]  /*70a0*/  ISETP.GE.AND P4, PT, R18, R179, PT ;  /* 0x000000b31200720c */ /* 0x000fe40003f86270 */
[----:B------:R-:W-:Y:S01]  /*70b0*/  IADD3 R19, R166, 0xa9, RZ ;  /* 0x000000a9a6137810 */ /* 0x000fe20007ffe0ff */
[----:B------:R-:W5:Y:S01]  /*70c0*/  I2F R18, R18 ;  /* 0x0000001200127306 */ /* 0x000f620000201400 */
[----:B-1----:R-:W-:Y:S01]  /*70d0*/  FFMA.FTZ R64, R66, UR4, R128 ;  /* 0x0000000442407c23 */ /* 0x002fe20008010080 */
[----:B------:R-:W-:Y:S01]  /*70e0*/  IADD3 R2, R166, 0xb0, RZ ;  /* 0x000000b0a6027810 */ /* 0x000fe20007ffe0ff */
[----:B------:R-:W-:Y:S01]  /*70f0*/  FFMA.FTZ R66, R66, UR4, R130 ;  /* 0x0000000442427c23 */ /* 0x000fe20008010082 */
[----:B------:R-:W-:-:S02]  /*7100*/  FSEL R63, R63, -INF , !P0 ;  /* 0xff8000003f3f7808 */ /* 0x000fc40004000000 */
[-C--:B------:R-:W-:Y:S01]  /*7110*/  ISETP.GE.AND P0, PT, R19, R212.reuse, PT ;  /* 0x000000d41300720c */ /* 0x080fe20003f06270 */
[C---:B--2---:R-:W-:Y:S01]  /*7120*/  HMMA.16816.F32 R28, R192.reuse, R20, R100 ;  /* 0x00000014c01c723c */ /* 0x044fe20000001864 */
[----:B------:R-:W1:Y:S01]  /*7130*/  I2F R16, R19 ;  /* 0x0000001300107306 */ /* 0x000e620000201400 */
[C---:B----4-:R-:W-:Y:S01]  /*7140*/  FFMA.FTZ R67, R17.reuse, UR4, R129 ;  /* 0x0000000411437c23 */ /* 0x050fe20008010081 */
[----:B------:R-:W-:Y:S01]  /*7150*/  FSEL R66, R66, -INF , !P3 ;  /* 0xff80000042427808 */ /* 0x000fe20005800000 */
[----:B------:R-:W-:Y:S01]  /*7160*/  FFMA.FTZ R68, R17, UR4, R131 ;  /* 0x0000000411447c23 */ /* 0x000fe20008010083 */
[----:B------:R-:W-:Y:S02]  /*7170*/  IADD3 R17, R166, 0xb1, RZ ;  /* 0x000000b1a6117810 */ /* 0x000fe40007ffe0ff */
[----:B------:R-:W-:Y:S01]  /*7180*/  FSEL R67, R67, -INF , !P6 ;  /* 0xff80000043437808 */ /* 0x000fe20007000000 */
[----:B---3--:R-:W-:Y:S01]  /*7190*/  HMMA.16816.F32 R108, R192, R12, R108 ;  /* 0x0000000cc06c723c */ /* 0x008fe2000000186c */
[----:B-----5:R-:W-:Y:S01]  /*71a0*/  FFMA.FTZ R71, R18, UR4, R124 ;  /* 0x0000000412477c23 */ /* 0x020fe2000801007c */
[----:B------:R-:W-:Y:S01]  /*71b0*/  ISETP.GE.AND P3, PT, R2, R212, PT ;  /* 0x000000d40200720c */ /* 0x000fe20003f66270 */
[----:B------:R-:W-:Y:S01]  /*71c0*/  FFMA.FTZ R69, R18, UR4, R126 ;  /* 0x0000000412457c23 */ /* 0x000fe2000801007e */
[----:B------:R-:W-:Y:S01]  /*71d0*/  ISETP.GE.AND P6, PT, R2, R179, PT ;  /* 0x000000b30200720c */ /* 0x000fe20003fc6270 */
[----:B------:R-:W2:Y:S01]  /*71e0*/  I2F R25, R17 ;  /* 0x0000001100197306 */ /* 0x000ea20000201400 */
[----:B------:R-:W-:-:S02]  /*71f0*/  FSEL R64, R64, -INF , !P1 ;  /* 0xff80000040407808 */ /* 0x000fc40004800000 */
[----:B------:R-:W-:Y:S01]  /*7200*/  IADD3 R24, R166, 0xb8, RZ ;  /* 0x000000b8a6187810 */ /* 0x000fe20007ffe0ff */
[----:B-1----:R-:W-:Y:S01]  /*7210*/  FFMA.FTZ R70, R16, UR4, R125 ;  /* 0x0000000410467c23 */ /* 0x002fe2000801007d */
[----:B------:R-:W-:Y:S01]  /*7220*/  FSEL R68, R68, -INF , !P5 ;  /* 0xff80000044447808 */ /* 0x000fe20006800000 */
[----:B------:R-:W-:Y:S01]  /*7230*/  FFMA.FTZ R72, R16, UR4, R127 ;  /* 0x0000000410487c23 */ /* 0x000fe2000801007f */
[----:B------:R-:W-:Y:S01]  /*7240*/  FSEL R71, R71, -INF , !P2 ;  /* 0xff80000047477808 */ /* 0x000fe20005000000 */
[----:B------:R-:W1:Y:S01]  /*7250*/  I2F R2, R2 ;  /* 0x0000000200027306 */ /* 0x000e620000201400 */
[-C--:B------:R-:W-:Y:S01]  /*7260*/  ISETP.GE.AND P1, PT, R19, R179.reuse, PT ;  /* 0x000000b31300720c */ /* 0x080fe20003f26270 */
[----:B------:R-:W-:Y:S01]  /*7270*/  HMMA.16816.F32 R104, R192, R14, R104 ;  /* 0x0000000ec068723c */ /* 0x000fe20000001868 */
[C---:B------:R-:W-:Y:S02]  /*7280*/  ISETP.GE.AND P5, PT, R17.reuse, R212, PT ;  /* 0x000000d41100720c */ /* 0x040fe40003fa6270 */
[----:B------:R-:W-:-:S02]  /*7290*/  ISETP.GE.AND P2, PT, R17, R179, PT ;  /* 0x000000b31100720c */ /* 0x000fc40003f46270 */
[----:B------:R-:W-:Y:S01]  /*72a0*/  FSEL R69, R69, -INF , !P4 ;  /* 0xff80000045457808 */ /* 0x000fe20006000000 */
[C---:B--2---:R-:W-:Y:S01]  /*72b0*/  FFMA.FTZ R78, R25.reuse, UR4, R121 ;  /* 0x00000004194e7c23 */ /* 0x044fe20008010079 */
[----:B------:R-:W-:Y:S01]  /*72c0*/  FSEL R70, R70, -INF , !P0 ;  /* 0xff80000046467808 */ /* 0x000fe20004000000 */
[----:B------:R-:W-:Y:S01]  /*72d0*/  HMMA.16816.F32 R16, R112, R8, R92 ;  /* 0x000000087010723c */ /* 0x000fe2000000185c */
[C---:B------:R-:W-:Y:S01]  /*72e0*/  ISETP.GE.AND P4, PT, R24.reuse, R212, PT ;  /* 0x000000d41800720c */ /* 0x040fe20003f86270 */
[----:B------:R-:W-:Y:S01]  /*72f0*/  FFMA.FTZ R74, R25, UR4, R123 ;  /* 0x00000004194a7c23 */ /* 0x000fe2000801007b */
[----:B------:R-:W-:Y:S02]  /*7300*/  ISETP.GE.AND P0, PT, R24, R179, PT ;  /* 0x000000b31800720c */ /* 0x000fe40003f06270 */
[----:B------:R-:W2:Y:S01]  /*7310*/  I2F R24, R24 ;  /* 0x0000001800187306 */ /* 0x000ea20000201400 */
[----:B-1----:R-:W-:Y:S01]  /*7320*/  FFMA.FTZ R73, R2, UR4, R120 ;  /* 0x0000000402497c23 */ /* 0x002fe20008010078 */
[----:B------:R-:W-:Y:S01]  /*7330*/  IADD3 R8, R166, 0xb9, RZ ;  /* 0x000000b9a6087810 */ /* 0x000fe20007ffe0ff */
[----:B------:R-:W-:Y:S01]  /*7340*/  FFMA.FTZ R75, R2, UR4, R122 ;  /* 0x00000004024b7c23 */ /* 0x000fe2000801007a */
[----:B------:R-:W-:-:S02]  /*7350*/  FSEL R72, R72, -INF , !P1 ;  /* 0xff80000048487808 */ /* 0x000fc40004800000 */
[----:B------:R-:W-:Y:S02]  /*7360*/  FSEL R73, R73, -INF , !P3 ;  /* 0xff80000049497808 */ /* 0x000fe40005800000 */
[----:B------:R-:W1:Y:S01]  /*7370*/  I2F R9, R8 ;  /* 0x0000000800097306 */ /* 0x000e620000201400 */
[C---:B------:R-:W-:Y:S02]  /*7380*/  ISETP.GE.AND P1, PT, R8.reuse, R212, PT ;  /* 0x000000d40800720c */ /* 0x040fe40003f26270 */
[----:B------:R-:W-:Y:S02]  /*7390*/  ISETP.GE.AND P3, PT, R8, R179, PT ;  /* 0x000000b30800720c */ /* 0x000fe40003f66270 */
[----:B------:R-:W-:Y:S02]  /*73a0*/  IADD3 R12, R166, 0xc1, RZ ;  /* 0x000000c1a60c7810 */ /* 0x000fe40007ffe0ff */
[----:B------:R-:W-:Y:S01]  /*73b0*/  FSEL R75, R75, -INF , !P6 ;  /* 0xff8000004b4b7808 */ /* 0x000fe20007000000 */
[----:B--2---:R-:W-:Y:S01]  /*73c0*/  FFMA.FTZ R77, R24, UR4, R116 ;  /* 0x00000004184d7c23 */ /* 0x004fe20008010074 */
[----:B------:R-:W-:Y:S01]  /*73d0*/  FSEL R78, R78, -INF , !P5 ;  /* 0xff8000004e4e7808 */ /* 0x000fe20006800000 */
[----:B------:R-:W-:Y:S01]  /*73e0*/  FFMA.FTZ R92, R24, UR4, R118 ;  /* 0x00000004185c7c23 */ /* 0x000fe20008010076 */
[----:B------:R-:W-:-:S02]  /*73f0*/  IADD3 R24, R166, 0xc8, RZ ;  /* 0x000000c8a6187810 */ /* 0x000fc40007ffe0ff */
[----:B------:R-:W-:Y:S02]  /*7400*/  FSEL R74, R74, -INF , !P2 ;  /* 0xff8000004a4a7808 */ /* 0x000fe40005000000 */
[----:B------:R-:W-:Y:S01]  /*7410*/  FSEL R77, R77, -INF , !P4 ;  /* 0xff8000004d4d7808 */ /* 0x000fe20006000000 */
[C---:B-1----:R-:W-:Y:S01]  /*7420*/  FFMA.FTZ R94, R9.reuse, UR4, R117 ;  /* 0x00000004095e7c23 */ /* 0x042fe20008010075 */
[----:B------:R-:W-:Y:S01]  /*7430*/  IADD3 R8, R166, 0xc0, RZ ;  /* 0x000000c0a6087810 */ /* 0x000fe20007ffe0ff */
[----:B------:R1:W2:Y:S01]  /*7440*/  I2F R33, R24 ;  /* 0x0000001800217306 */ /* 0x0002a20000201400 */
[-C--:B------:R-:W-:Y:S01]  /*7450*/  ISETP.GE.AND P2, PT, R12, R212.reuse, PT ;  /* 0x000000d40c00720c */ /* 0x080fe20003f46270 */
[----:B------:R-:W-:Y:S01]  /*7460*/  FFMA.FTZ R79, R9, UR4, R119 ;  /* 0x00000004094f7c23 */ /* 0x000fe20008010077 */
[C---:B------:R-:W-:Y:S02]  /*7470*/  ISETP.GE.AND P6, PT, R8.reuse, R212, PT ;  /* 0x000000d40800720c */ /* 0x040fe40003fc6270 */
[----:B------:R-:W-:-:S02]  /*7480*/  ISETP.GE.AND P5, PT, R8, R179, PT ;  /* 0x000000b30800720c */ /* 0x000fc40003fa6270 */
[-C--:B------:R-:W-:Y:S01]  /*7490*/  ISETP.GE.AND P4, PT, R12, R179.reuse, PT ;  /* 0x000000b30c00720c */ /* 0x080fe20003f86270 */
[----:B------:R-:W3:Y:S01]  /*74a0*/  I2F R2, R8 ;  /* 0x0000000800027306 */ /* 0x000ee20000201400 */
[----:B------:R-:W-:Y:S02]  /*74b0*/  FSEL R92, R92, -INF , !P0 ;  /* 0xff8000005c5c7808 */ /* 0x000fe40004000000 */
[----:B------:R-:W-:Y:S02]  /*74c0*/  FSEL R94, R94, -INF , !P1 ;  /* 0xff8000005e5e7808 */ /* 0x000fe40004800000 */
[C---:B------:R-:W-:Y:S02]  /*74d0*/  ISETP.GE.AND P0, PT, R24.reuse, R212, PT ;  /* 0x000000d41800720c */ /* 0x040fe40003f06270 */
[----:B------:R-:W-:Y:S01]  /*74e0*/  ISETP.GE.AND P1, PT, R24, R179, PT ;  /* 0x000000b31800720c */ /* 0x000fe20003f26270 */
[----:B------:R4:W5:Y:S01]  /*74f0*/  I2F R8, R12 ;  /* 0x0000000c00087306 */ /* 0x0009620000201400 */
[----:B-1----:R-:W1:Y:S01]  /*7500*/  LDSM.16.M88.4 R24, [R165+0x7000] ;  /* 0x00700000a518783b */ /* 0x002e620000000200 */
[----:B------:R-:W-:Y:S01]  /*7510*/  IADD3 R9, R166, 0xc9, RZ ;  /* 0x000000c9a6097810 */ /* 0x000fe20007ffe0ff */
[----:B--2---:R-:W-:Y:S01]  /*7520*/  FFMA.FTZ R104, R33, UR4, R104 ;  /* 0x0000000421687c23 */ /* 0x004fe20008010068 */
[----:B------:R-:W-:-:S02]  /*7530*/  FSEL R79, R79, -INF , !P3 ;  /* 0xff8000004f4f7808 */ /* 0x000fc40005800000 */
[----:B------:R-:W-:Y:S01]  /*7540*/  ISETP.GE.AND P3, PT, R9, R212, PT ;  /* 0x000000d40900720c */ /* 0x000fe20003f66270 */
[C---:B---3--:R-:W-:Y:S01]  /*7550*/  FFMA.FTZ R93, R2.reuse, UR4, R108 ;  /* 0x00000004025d7c23 */ /* 0x048fe2000801006c */
[----:B------:R2:W3:Y:S01]  /*7560*/  I2F R32, R9 ;  /* 0x0000000900207306 */ /* 0x0004e20000201400 */
[----:B------:R-:W-:Y:S01]  /*7570*/  FFMA.FTZ R95, R2, UR4, R110 ;  /* 0x00000004025f7c23 */ /* 0x000fe2000801006e */
[----:B------:R-:W-:Y:S02]  /*7580*/  IADD3 R20, R166, 0xd1, RZ ;  /* 0x000000d1a6147810 */ /* 0x000fe40007ffe0ff */
[----:B------:R-:W-:Y:S02]  /*7590*/  FSEL R93, R93, -INF , !P6 ;  /* 0xff8000005d5d7808 */ /* 0x000fe40007000000 */
[----:B------:R-:W-:Y:S01]  /*75a0*/  ISETP.GE.AND P6, PT, R9, R179, PT ;  /* 0x000000b30900720c */ /* 0x000fe20003fc6270 */
[----:B----4-:R-:W4:Y:S01]  /*75b0*/  LDSM.16.M88.4 R12, [R234+0x7800] ;  /* 0x00780000ea0c783b */ /* 0x010f220000000200 */
[C---:B-----5:R-:W-:Y:S01]  /*75c0*/  FFMA.FTZ R100, R8.reuse, UR4, R109 ;  /* 0x0000000408647c23 */ /* 0x060fe2000801006d */
[----:B------:R-:W-:Y:S01]  /*75d0*/  FSEL R95, R95, -INF , !P5 ;  /* 0xff8000005f5f7808 */ /* 0x000fe20006800000 */
[----:B------:R-:W-:Y:S01]  /*75e0*/  FFMA.FTZ R111, R8, UR4, R111 ;  /* 0x00000004086f7c23 */ /* 0x000fe2000801006f */
[----:B------:R-:W5:Y:S01]  /*75f0*/  I2F R40, R20 ;  /* 0x0000001400287306 */ /* 0x000f620000201400 */
[----:B------:R-:W-:Y:S01]  /*7600*/  IADD3 R34, R166, 0xd8, RZ ;  /* 0x000000d8a6227810 */ /* 0x000fe20007ffe0ff */
[----:B------:R-:W-:-:S04]  /*7610*/  DEPBAR.LE SB0, 0x0 ;  /* 0x000080000000791a */ /* 0x000fc80000000000 */
[----:B--2---:R-:W-:Y:S01]  /*7620*/  IADD3 R9, R166, 0xd0, RZ ;  /* 0x000000d0a6097810 */ /* 0x004fe20007ffe0ff */
[----:B---3--:R-:W-:Y:S01]  /*7630*/  FFMA.FTZ R107, R32, UR4, R107 ;  /* 0x00000004206b7c23 */ /* 0x008fe2000801006b */
[----:B------:R-:W-:Y:S01]  /*7640*/  FSEL R100, R100, -INF , !P2 ;  /* 0xff80000064647808 */ /* 0x000fe20005000000 */
[----:B------:R-:W-:Y:S01]  /*7650*/  I2F R41, R34 ;  /* 0x0000002200297306 */ /* 0x000fe20000201400 */
[----:B------:R-:W-:Y:S01]  /*7660*/  BAR.SYNC.DEFER_BLOCKING 0x0 ;  /* 0x0000000000007b1d */ /* 0x000fe20000010000 */
[C---:B------:R-:W-:Y:S02]  /*7670*/  ISETP.GE.AND P5, PT, R9.reuse, R212, PT ;  /* 0x000000d40900720c */ /* 0x040fe40003fa6270 */
[----:B------:R-:W-:Y:S02]  /*7680*/  ISETP.GE.AND P2, PT, R9, R179, PT ;  /* 0x000000b30900720c */ /* 0x000fe40003f46270 */
[----:B------:R-:W-:Y:S01]  /*7690*/  IADD3 R43, R166, 0xd9, RZ ;  /* 0x000000d9a62b7810 */ /* 0x000fe20007ffe0ff */
[C---:B-----5:R-:W-:Y:S01]  /*76a0*/  FFMA.FTZ R29, R40.reuse, UR4, R29 ;  /* 0x00000004281d7c23 */ /* 0x060fe2000801001d */
[----:B------:R2:W3:Y:S01]  /*76b0*/  I2F R2, R9 ;  /* 0x0000000900027306 */ /* 0x0004e20000201400 */
[----:B------:R-:W-:Y:S01]  /*76c0*/  FFMA.FTZ R31, R40, UR4, R31 ;  /* 0x00000004281f7c23 */ /* 0x000fe2000801001f */
[----:B-1----:R-:W-:Y:S06]  /*76d0*/  HMMA.16816.F32 R16, R192, R24, R16 ;  /* 0x00000018c010723c */ /* 0x002fec0000001810 */
[----:B------:R-:W-:Y:S01]  /*76e0*/  I2F R42, R43 ;  /* 0x0000002b002a7306 */ /* 0x000fe20000201400 */
[----:B------:R-:W-:Y:S01]  /*76f0*/  IADD3 R25, R166, 0xe1, RZ ;  /* 0x000000e1a6197810 */ /* 0x000fe20007ffe0ff */
[----:B--2---:R-:W-:Y:S01]  /*7700*/  HMMA.16816.F32 R8, R112, R10, R88 ;  /* 0x0000000a7008723c */ /* 0x004fe20000001858 */
[----:B---3--:R-:W-:-:S05]  /*7710*/  FFMA.FTZ R28, R2, UR4, R28 ;  /* 0x00000004021c7c23 */ /* 0x008fca000801001c */
[----:B------:R-:W1:Y:S01]  /*7720*/  I2F R24, R25 ;  /* 0x0000001900187306 */ /* 0x000e620000201400 */
[----:B------:R-:W-:Y:S01]  /*7730*/  FFMA.FTZ R30, R2, UR4, R30 ;  /* 0x00000004021e7c23 */ /* 0x000fe2000801001e */
[----:B------:R-:W-:Y:S01]  /*7740*/  FSEL R88, R111, -INF , !P4 ;  /* 0xff8000006f587808 */ /* 0x000fe20006000000 */
[----:B------:R-:W-:Y:S01]  /*7750*/  FFMA.FTZ R90, R33, UR4, R106 ;  /* 0x00000004215a7c23 */ /* 0x000fe2000801006a */
[----:B------:R-:W-:Y:S01]  /*7760*/  FSEL R89, R104, -INF , !P0 ;  /* 0xff80000068597808 */ /* 0x000fe20004000000 */
[----:B------:R-:W-:Y:S01]  /*7770*/  FFMA.FTZ R91, R32, UR4, R105 ;  /* 0x00000004205b7c23 */ /* 0x000fe20008010069 */
[C---:B------:R-:W-:Y:S02]  /*7780*/  ISETP.GE.AND P4, PT, R20.reuse, R212, PT ;  /* 0x000000d41400720c */ /* 0x040fe40003f86270 */
[----:B------:R-:W-:Y:S02]  /*7790*/  ISETP.GE.AND P0, PT, R20, R179, PT ;  /* 0x000000b31400720c */ /* 0x000fe40003f06270 */
[----:B------:R-:W-:Y:S01]  /*77a0*/  HMMA.16816.F32 R20, R192, R22, R96 ;  /* 0x00000016c014723c */ /* 0x000fe20000001860 */
[----:B------:R-:W-:-:S02]  /*77b0*/  FSEL R90, R90, -INF , !P1 ;  /* 0xff8000005a5a7808 */ /* 0x000fc40004800000 */
[----:B------:R-:W-:Y:S01]  /*77c0*/  FSEL R91, R91, -INF , !P3 ;  /* 0xff8000005b5b7808 */ /* 0x000fe20005800000 */
[----:B-1----:R-:W-:Y:S01]  /*77d0*/  FFMA.FTZ R19, R24, UR4, R19 ;  /* 0x0000000418137c23 */ /* 0x002fe20008010013 */
[C---:B------:R-:W-:Y:S02]  /*77e0*/  ISETP.GE.AND P1, PT, R34.reuse, R212, PT ;  /* 0x000000d42200720c */ /* 0x040fe40003f26270 */
[----:B------:R-:W-:Y:S01]  /*77f0*/  ISETP.GE.AND P3, PT, R34, R179, PT ;  /* 0x000000b32200720c */ /* 0x000fe20003f66270 */
[----:B------:R-:W-:Y:S01]  /*7800*/  FFMA.FTZ R96, R24, UR4, R17 ;  /* 0x0000000418607c23 */ /* 0x000fe20008010011 */
[----:B----4-:R-:W-:Y:S01]  /*7810*/  HMMA.16816.F32 R32, R112, R12, R84 ;  /* 0x0000000c7020723c */ /* 0x010fe20000001854 */
[----:B------:R-:W-:-:S06]  /*7820*/  IADD3 R17, R166, 0xf1, RZ ;  /* 0x000000f1a6117810 */ /* 0x000fcc0007ffe0ff */
[----:B------:R-:W-:Y:S01]  /*7830*/  IADD3 R12, R166, 0xe0, RZ ;  /* 0x000000e0a60c7810 */ /* 0x000fe20007ffe0ff */
[----:B------:R-:W-:Y:S01]  /*7840*/  HMMA.16816.F32 R8, R192, R26, R8 ;  /* 0x0000001ac008723c */ /* 0x000fe20000001808 */
[----:B------:R-:W-:Y:S02]  /*7850*/  FSEL R84, R30, -INF , !P2 ;  /* 0xff8000001e547808 */ /* 0x000fe40005000000 */
[----:B------:R-:W1:Y:S01]  /*7860*/  I2F R2, R12 ;  /* 0x0000000c00027306 */ /* 0x000e620000201400 */
[----:B------:R-:W-:Y:S02]  /*7870*/  FSEL R86, R29, -INF , !P4 ;  /* 0xff8000001d567808 */ /* 0x000fe40006000000 */
[C---:B------:R-:W-:Y:S01]  /*7880*/  ISETP.GE.AND P2, PT, R12.reuse, R212, PT ;  /* 0x000000d40c00720c */ /* 0x040fe20003f46270 */
[C---:B------:R-:W-:Y:S01]  /*7890*/  FFMA.FTZ R20, R41.reuse, UR4, R20 ;  /* 0x0000000429147c23 */ /* 0x040fe20008010014 */
[----:B------:R-:W-:Y:S01]  /*78a0*/  ISETP.GE.AND P4, PT, R12, R179, PT ;  /* 0x000000b30c00720c */ /* 0x000fe20003f86270 */
[----:B------:R-:W-:Y:S01]  /*78b0*/  FFMA.FTZ R98, R42, UR4, R21 ;  /* 0x000000042a627c23 */ /* 0x000fe20008010015 */
[----:B------:R-:W-:Y:S01]  /*78c0*/  FSEL R87, R28, -INF , !P5 ;  /* 0xff8000001c577808 */ /* 0x000fe20006800000 */
[----:B------:R-:W-:Y:S01]  /*78d0*/  FFMA.FTZ R22, R41, UR4, R22 ;  /* 0x0000000429167c23 */ /* 0x000fe20008010016 */
[----:B------:R-:W-:Y:S01]  /*78e0*/  IADD3 R28, R166, 0xe8, RZ ;  /* 0x000000e8a61c7810 */ /* 0x000fe20007ffe0ff */
[----:B------:R-:W-:Y:S01]  /*78f0*/  FFMA.FTZ R23, R42, UR4, R23 ;  /* 0x000000042a177c23 */ /* 0x000fe20008010017 */
[----:B------:R-:W-:-:S02]  /*7900*/  FSEL R99, R20, -INF , !P1 ;  /* 0xff80000014637808 */ /* 0x000fc40004800000 */
[----:B------:R-:W2:Y:S01]  /*7910*/  I2F R20, R28 ;  /* 0x0000001c00147306 */ /* 0x000ea20000201400 */
[----:B------:R-:W-:Y:S01]  /*7920*/  HMMA.16816.F32 R32, R192, R36, R32 ;  /* 0x00000024c020723c */ /* 0x000fe20000001820 */
[----:B------:R-:W-:Y:S01]  /*7930*/  ISETP.GE.AND P1, PT, R25, R179, PT ;  /* 0x000000b31900720c */ /* 0x000fe20003f26270 */
[----:B-1----:R-:W-:Y:S01]  /*7940*/  FFMA.FTZ R97, R2, UR4, R16 ;  /* 0x0000000402617c23 */ /* 0x002fe20008010010 */
[----:B------:R-:W-:Y:S01]  /*7950*/  IADD3 R16, R166, 0xf0, RZ ;  /* 0x000000f0a6107810 */ /* 0x000fe20007ffe0ff */
[----:B------:R-:W-:Y:S01]  /*7960*/  FFMA.FTZ R18, R2, UR4, R18 ;  /* 0x0000000402127c23 */ /* 0x000fe20008010012 */
[----:B------:R-:W-:Y:S02]  /*7970*/  FSEL R85, R107, -INF , !P6 ;  /* 0xff8000006b557808 */ /* 0x000fe40007000000 */
[----:B------:R-:W1:Y:S01]  /*7980*/  I2F R2, R16 ;  /* 0x0000001000027306 */ /* 0x000e620000201400 */
[----:B------:R-:W-:Y:S01]  /*7990*/  HMMA.16816.F32 R12, R112, R14, R80 ;  /* 0x0000000e700c723c */ /* 0x000fe20000001850 */
[----:B------:R-:W-:-:S02]  /*79a0*/  ISETP.GE.AND P6, PT, R43, R212, PT ;  /* 0x000000d42b00720c */ /* 0x000fc40003fc6270 */
[----:B------:R-:W-:Y:S02]  /*79b0*/  FSEL R104, R19, -INF , !P1 ;  /* 0xff80000013687808 */ /* 0x000fe40004800000 */
[----:B------:R-:W-:Y:S02]  /*79c0*/  FSEL R98, R98, -INF , !P6 ;  /* 0xff80000062627808 */ /* 0x000fe40007000000 */
[----:B------:R-:W-:Y:S01]  /*79d0*/  FSEL R83, R31, -INF , !P0 ;  /* 0xff8000001f537808 */ /* 0x000fe20004000000 */
[C---:B--2---:R-:W-:Y:S01]  /*79e0*/  FFMA.FTZ R10, R20.reuse, UR4, R10 ;  /* 0x00000004140a7c23 */ /* 0x044fe2000801000a */
[----:B------:R-:W-:Y:S01]  /*79f0*/  ISETP.GE.AND P0, PT, R25, R212, PT ;  /* 0x000000d41900720c */ /* 0x000fe20003f06270 */
[----:B------:R-:W-:Y:S01]  /*7a00*/  FFMA.FTZ R107, R20, UR4, R8 ;  /* 0x00000004146b7c23 */ /* 0x000fe20008010008 */
[----:B------:R-:W-:Y:S02]  /*7a10*/  IADD3 R25, R166, 0xe9, RZ ;  /* 0x000000e9a6197810 */ /* 0x000fe40007ffe0ff */
[----:B------:R-:W-:-:S02]  /*7a20*/  FSEL R80, R18, -INF , !P4 ;  /* 0xff80000012507808 */ /* 0x000fc40006000000 */
[----:B------:R-:W-:Y:S01]  /*7a30*/  FSEL R96, R96, -INF , !P0 ;  /* 0xff80000060607808 */ /* 0x000fe20004000000 */
[----:B------:R-:W2:Y:S01]  /*7a40*/  I2F R21, R25 ;  /* 0x0000001900157306 */ /* 0x000ea20000201400 */
[----:B------:R-:W-:Y:S01]  /*7a50*/  ISETP.GE.AND P4, PT, R16, R212, PT ;  /* 0x000000d41000720c */ /* 0x000fe20003f86270 */
[----:B-1----:R-:W-:Y:S01]  /*7a60*/  FFMA.FTZ R32, R2, UR4, R32 ;  /* 0x0000000402207c23 */ /* 0x002fe20008010020 */
[-C--:B------:R-:W-:Y:S01]  /*7a70*/  ISETP.GE.AND P0, PT, R16, R179.reuse, PT ;  /* 0x000000b31000720c */ /* 0x080fe20003f06270 */
[----:B------:R-:W-:Y:S01]  /*7a80*/  FFMA.FTZ R34, R2, UR4, R34 ;  /* 0x0000000402227c23 */ /* 0x000fe20008010022 */
[----:B------:R-:W-:Y:S02]  /*7a90*/  ISETP.GE.AND P6, PT, R28, R179, PT ;  /* 0x000000b31c00720c */ /* 0x000fe40003fc6270 */
[----:B------:R-:W-:Y:S01]  /*7aa0*/  IADD3 R18, R166, 0xf8, RZ ;  /* 0x000000f8a6127810 */ /* 0x000fe20007ffe0ff */
[----:B------:R-:W1:Y:S01]  /*7ab0*/  I2F R16, R17 ;  /* 0x0000001100107306 */ /* 0x000e620000201400 */
[----:B------:R-:W-:Y:S01]  /*7ac0*/  HMMA.16816.F32 R12, R192, R38, R12 ;  /* 0x00000026c00c723c */ /* 0x000fe2000000180c */
[----:B------:R-:W-:-:S02]  /*7ad0*/  FSEL R103, R10, -INF , !P6 ;  /* 0xff8000000a677808 */ /* 0x000fc40007000000 */
[CC--:B------:R-:W-:Y:S02]  /*7ae0*/  ISETP.GE.AND P6, PT, R166.reuse, R212.reuse, PT ;  /* 0x000000d4a600720c */ /* 0x0c0fe40003fc6270 */
[----:B------:R-:W-:Y:S01]  /*7af0*/  IADD3 R166, R166, 0xf9, RZ ;  /* 0x000000f9a6a67810 */ /* 0x000fe20007ffe0ff */
[----:B--2---:R-:W-:Y:S01]  /*7b00*/  FFMA.FTZ R106, R21, UR4, R9 ;  /* 0x00000004156a7c23 */ /* 0x004fe20008010009 */
[----:B------:R-:W2:Y:S01]  /*7b10*/  I2F R8, R18 ;  /* 0x0000001200087306 */ /* 0x000ea20000201400 */
[----:B------:R-:W-:Y:S01]  /*7b20*/  ISETP.GE.AND P1, PT, R17, R212, PT ;  /* 0x000000d41100720c */ /* 0x000fe20003f26270 */
[----:B------:R-:W-:Y:S01]  /*7b30*/  FFMA.FTZ R11, R21, UR4, R11 ;  /* 0x00000004150b7c23 */ /* 0x000fe2000801000b */
[----:B------:R-:W-:Y:S02]  /*7b40*/  ISETP.GE.AND P5, PT, R43, R179, PT ;  /* 0x000000b32b00720c */ /* 0x000fe40003fa6270 */
[----:B------:R-:W-:Y:S01]  /*7b50*/  FSEL R82, R22, -INF , !P3 ;  /* 0xff80000016527808 */ /* 0x000fe20005800000 */
[----:B-1----:R-:W-:-:S02]  /*7b60*/  FFMA.FTZ R33, R16, UR4, R33 ;  /* 0x0000000410217c23 */ /* 0x002fc40008010021 */
[----:B------:R-:W1:Y:S01]  /*7b70*/  I2F R9, R166 ;  /* 0x000000a600097306 */ /* 0x000e620000201400 */
[----:B------:R-:W-:Y:S01]  /*7b80*/  FSEL R81, R23, -INF , !P5 ;  /* 0xff80000017517808 */ /* 0x000fe20006800000 */
[----:B------:R-:W-:Y:S01]  /*7b90*/  FFMA.FTZ R35, R16, UR4, R35 ;  /* 0x0000000410237c23 */ /* 0x000fe20008010023 */
[----:B------:R-:W-:Y:S02]  /*7ba0*/  FSEL R97, R97, -INF , !P2 ;  /* 0xff80000061617808 */ /* 0x000fe40005000000 */
[----:B------:R-:W-:Y:S02]  /*7bb0*/  FSEL R112, R33, -INF , !P1 ;  /* 0xff80000021707808 */ /* 0x000fe40004800000 */
[----:B------:R-:W-:Y:S02]  /*7bc0*/  PLOP3.LUT P1, PT, PT, PT, UP0, 0x80, 0x0 ;  /* 0x000000000000781c */ /* 0x000fe40003f2f008 */
[----:B--2---:R-:W-:Y:S01]  /*7bd0*/  FFMA.FTZ R12, R8, UR4, R12 ;  /* 0x00000004080c7c23 */ /* 0x004fe2000801000c */
[-C--:B------:R-:W-:Y:S01]  /*7be0*/  ISETP.GE.AND P3, PT, R28, R212.reuse, PT ;  /* 0x000000d41c00720c */ /* 0x080fe20003f66270 */
[----:B------:R-:W-:Y:S01]  /*7bf0*/  FFMA.FTZ R14, R8, UR4, R14 ;  /* 0x00000004080e7c23 */ /* 0x000fe2000801000e */
[----:B------:R-:W-:-:S02]  /*7c00*/  ISETP.GE.AND P5, PT, R25, R212, PT ;  /* 0x000000d41900720c */ /* 0x000fc40003fa6270 */
[----:B------:R-:W-:Y:S02]  /*7c10*/  ISETP.GE.AND P2, PT, R25, R179, PT ;  /* 0x000000b31900720c */ /* 0x000fe40003f46270 */
[----:B------:R-:W-:Y:S01]  /*7c20*/  FSEL R107, R107, -INF , !P3 ;  /* 0xff8000006b6b7808 */ /* 0x000fe20005800000 */
[C---:B-1----:R-:W-:Y:S01]  /*7c30*/  FFMA.FTZ R13, R9.reuse, UR4, R13 ;  /* 0x00000004090d7c23 */ /* 0x042fe2000801000d */
[----:B------:R-:W-:Y:S01]  /*7c40*/  FSEL R106, R106, -INF , !P5 ;  /* 0xff8000006a6a7808 */ /* 0x000fe20006800000 */
[----:B------:R-:W-:Y:S01]  /*7c50*/  FFMA.FTZ R15, R9, UR4, R15 ;  /* 0x00000004090f7c23 */ /* 0x000fe2000801000f */
        /* <DEDUP_REMOVED lines=9> */
[----:B------:R-:W-:Y:S02]  /*7cf0*/  FSEL R109, R35, -INF , !P3 ;  /* 0xff800000236d7808 */ /* 0x000fe40005800000 */
[----:B------:R-:W-:Y:S02]  /*7d00*/  FSEL R111, R12, -INF , !P5 ;  /* 0xff8000000c6f7808 */ /* 0x000fe40006800000 */
[----:B------:R-:W-:Y:S02]  /*7d10*/  FSEL R108, R14, -INF , !P2 ;  /* 0xff8000000e6c7808 */ /* 0x000fe40005000000 */
[----:B------:R-:W-:Y:S02]  /*7d20*/  FSEL R110, R13, -INF , !P4 ;  /* 0xff8000000d6e7808 */ /* 0x000fe40006000000 */
        /* <DEDUP_REMOVED lines=75> */
.L_x_3545:
[----:B------:R-:W-:-:S04]  /*81e0*/  ULEA UR6, -UR10, URZ, 0x8 ;  /* 0x0000003f0a067291 */ /* 0x000fc8000f8e413f */
[----:B------:R-:W-:Y:S02]  /*81f0*/  USHF.R.S32.HI UR7, URZ, 0x1f, UR6 ;  /* 0x0000001f3f077899 */ /* 0x000fe40008011406 */
[----:B------:R-:W-:-:S04]  /*8200*/  MOV R17, UR6 ;  /* 0x0000000600117c02 */ /* 0x000fc80008000f00 */
[----:B------:R-:W-:Y:S02]  /*8210*/  MOV R16, UR7 ;  /* 0x0000000700107c02 */ /* 0x000fe40008000f00 */
.L_x_3546:
        /* <DEDUP_REMOVED lines=212> */
.L_x_3548:
[----:B------:R-:W-:Y:S05]  /*8f60*/  BSYNC B0 ;  /* 0x0000000000007941 */ /* 0x000fea0003800000 */
.L_x_3547:
[----:B------:R-:W0:Y:S01]  /*8f70*/  LDGDEPBAR ;  /* 0x00000000000079af */ /* 0x000e220000000000 */
[----:B------:R-:W-:-:S04]  /*8f80*/  IADD3 R178, P0, R17, R178, RZ ;  /* 0x000000b211b27210 */ /* 0x000fc80007f1e0ff */
[----:B------:R-:W-:Y:S02]  /*8f90*/  IADD3.X R164, R16, R164, RZ, P0, !PT ;  /* 0x000000a410a47210 */ /* 0x000fe400007fe4ff */
.L_x_3544:
        /* <DEDUP_REMOVED lines=126> */
[----:B-1----:R-:W1:Y:S04]  /*9780*/  SHFL.BFLY PT, R10, R2, 0x2, 0x1f ;  /* 0x0c401f00020a7f89 */ /* 0x002e6800000e0000 */
[----:B------:R-:W2:Y:S01]  /*9790*/  SHFL.BFLY PT, R9, R8, 0x2, 0x1f ;  /* 0x0c401f0008097f89 */ /* 0x000ea200000e0000 */
[----:B-1----:R-:W-:Y:S02]  /*97a0*/  FMNMX.FTZ R10, R2, R10, !PT ;  /* 0x0000000a020a7209 */ /* 0x002fe40007810000 */
        /* <DEDUP_REMOVED lines=20> */
[--C-:B------:R-:W-:Y:S01]  /*98f0*/  FFMA.FTZ R121, R232, c[0x0][0x23c], -R113.reuse ;  /* 0x00008f00e8797a23 */ /* 0x100fe20000010871 */
[----:B------:R-:W-:Y:S01]  /*9900*/  SHF.L.U32 R232, R4, 0x1, RZ ;  /* 0x0000000104e87819 */ /* 0x000fe200000006ff */
[--C-:B------:R-:W-:Y:S02]  /*9910*/  FFMA.FTZ R4, R228, c[0x0][0x23c], -R113.reuse ;  /* 0x00008f00e4047a23 */ /* 0x100fe40000010871 */
[--C-:B------:R-:W-:Y:S01]  /*9920*/  FFMA.FTZ R120, R229, c[0x0][0x23c], -R113.reuse ;  /* 0x00008f00e5787a23 */ /* 0x100fe20000010871 */
[-C--:B------:R-:W-:Y:S01]  /*9930*/  LEA R228, R3, R232.reuse, 0x1 ;  /* 0x000000e803e47211 */ /* 0x080fe200078e08ff */
[----:B------:R-:W2:Y:S01]  /*9940*/  LDSM.16.MT88.4 R12, [R232+0xa000] ;  /* 0x00a00000e80c783b */ /* 0x000ea20000004200 */
[C---:B------:R-:W-:Y:S01]  /*9950*/  LEA R229, R231.reuse, R232, 0x1 ;  /* 0x000000e8e7e57211 */ /* 0x040fe200078e08ff */
[----:B------:R-:W-:Y:S01]  /*9960*/  FFMA.FTZ R119, R242, c[0x0][0x23c], -R113 ;  /* 0x00008f00f2777a23 */ /* 0x000fe20000010871 */
[----:B------:R-:W-:Y:S01]  /*9970*/  LEA R227, R231, R228, 0x1 ;  /* 0x000000e4e7e37211 */ /* 0x000fe200078e08ff */
[----:B------:R-:W-:Y:S01]  /*9980*/  LDSM.16.MT88.4 R32, [R228+0xa000] ;  /* 0x00a00000e420783b */ /* 0x000fe20000004200 */
[----:B------:R-:W-:Y:S01]  /*9990*/  MUFU.EX2 R115, R115 ;  /* 0x0000007300737308 */ /* 0x000fe20000000800 */
[----:B------:R-:W-:-:S02]  /*99a0*/  FFMA.FTZ R125, R218, c[0x0][0x23c], -R118 ;  /* 0x00008f00da7d7a23 */ /* 0x000fc40000010876 */
[----:B------:R-:W3:Y:S01]  /*99b0*/  LDSM.16.MT88.4 R40, [R229+0xa000] ;  /* 0x00a00000e528783b */ /* 0x000ee20000004200 */
[----:B-1----:R-:W-:Y:S01]  /*99c0*/  F2FP.PACK_AB R24, R116, R117 ;  /* 0x000000757418723e */ /* 0x002fe200000000ff */
[--C-:B------:R-:W-:Y:S02]  /*99d0*/  FFMA.FTZ R124, R217, c[0x0][0x23c], -R113.reuse ;  /* 0x00008f00d97c7a23 */ /* 0x100fe40000010871 */
[----:B------:R-:W1:Y:S01]  /*99e0*/  LDSM.16.MT88.4 R44, [R227+0xa000] ;  /* 0x00a00000e32c783b */ /* 0x000e620000004200 */
[----:B------:R-:W4:Y:S01]  /*99f0*/  MUFU.EX2 R114, R114 ;  /* 0x0000007200727308 */ /* 0x000f220000000800 */
[--C-:B------:R-:W-:Y:S02]  /*9a00*/  FFMA.FTZ R123, R216, c[0x0][0x23c], -R113.reuse ;  /* 0x00008f00d87b7a23 */ /* 0x100fe40000010871 */
[----:B------:R-:W5:Y:S01]  /*9a10*/  LDSM.16.MT88.4 R20, [R232+0xa800] ;  /* 0x00a80000e814783b */ /* 0x000f620000004200 */
[--C-:B------:R-:W-:Y:S02]  /*9a20*/  FFMA.FTZ R122, R215, c[0x0][0x23c], -R113.reuse ;  /* 0x00008f00d77a7a23 */ /* 0x100fe40000010871 */
[----:B------:R-:W-:Y:S01]  /*9a30*/  FFMA.FTZ R3, R214, c[0x0][0x23c], -R113 ;  /* 0x00008f00d6037a23 */ /* 0x000fe20000010871 */
[----:B------:R-:W1:Y:S01]  /*9a40*/  LDSM.16.MT88.4 R56, [R229+0xa800] ;  /* 0x00a80000e538783b */ /* 0x000e620000004200 */
[----:B------:R-:W-:Y:S01]  /*9a50*/  MUFU.EX2 R121, R121 ;  /* 0x0000007900797308 */ /* 0x000fe20000000800 */
[--C-:B------:R-:W-:Y:S01]  /*9a60*/  FFMA.FTZ R130, R213, c[0x0][0x23c], -R118.reuse ;  /* 0x00008f00d5827a23 */ /* 0x100fe20000010876 */
[----:B------:R-:W-:Y:S01]  /*9a70*/  LEA R213, P0, R178, c[0x0][0x168], 0x1 ;  /* 0x00005a00b2d57a11 */ /* 0x000fe200078008ff */
[----:B------:R-:W1:Y:S01]  /*9a80*/  LDSM.16.MT88.4 R52, [R228+0xa800] ;  /* 0x00a80000e434783b */ /* 0x000e620000004200 */
[----:B------:R-:W-:-:S02]  /*9a90*/  FFMA.FTZ R129, R211, c[0x0][0x23c], -R118 ;  /* 0x00008f00d3817a23 */ /* 0x000fc40000010876 */
[--C-:B------:R-:W-:Y:S01]  /*9aa0*/  FFMA.FTZ R131, R210, c[0x0][0x23c], -R118.reuse ;  /* 0x00008f00d2837a23 */ /* 0x100fe20000010876 */
[----:B------:R-:W1:Y:S01]  /*9ab0*/  LDSM.16.MT88.4 R48, [R227+0xa800] ;  /* 0x00a80000e330783b */ /* 0x000e620000004200 */
[----:B------:R-:W2:Y:S01]  /*9ac0*/  MUFU.EX2 R120, R120 ;  /* 0x0000007800787308 */ /* 0x000ea20000000800 */
[----:B----4-:R-:W-:Y:S01]  /*9ad0*/  F2FP.PACK_AB R26, R114, R115 ;  /* 0x00000073721a723e */ /* 0x010fe200000000ff */
[----:B------:R-:W-:Y:S01]  /*9ae0*/  FFMA.FTZ R132, R209, c[0x0][0x23c], -R118 ;  /* 0x00008f00d1847a23 */ /* 0x000fe20000010876 */
[----:B------:R-:W-:Y:S01]  /*9af0*/  MOV R246, R213 ;  /* 0x000000d500f67202 */ /* 0x000fe20000000f00 */
        /* <DEDUP_REMOVED lines=12> */
[----:B------:R-:W-:Y:S01]  /*9bc0*/  MUFU.EX2 R128, R128 ;  /* 0x0000008000807308 */ /* 0x000fe20000000800 */
[--C-:B------:R-:W-:Y:S02]  /*9bd0*/  FFMA.FTZ R144, R144, c[0x0][0x23c], -R113.reuse ;  /* 0x00008f0090907a23 */ /* 0x100fe40000010871 */
[--C-:B------:R-:W-:Y:S02]  /*9be0*/  FFMA.FTZ R145, R145, c[0x0][0x23c], -R113.reuse ;  /* 0x00008f0091917a23 */ /* 0x100fe40000010871 */
[----:B------:R-:W-:Y:S02]  /*9bf0*/  FFMA.FTZ R146, R146, c[0x0][0x23c], -R113 ;  /* 0x00008f0092927a23 */ /* 0x000fe40000010871 */
[--C-:B------:R-:W-:Y:S01]  /*9c00*/  FFMA.FTZ R148, R148, c[0x0][0x23c], -R118.reuse ;  /* 0x00008f0094947a23 */ /* 0x100fe20000010876 */
[----:B----4-:R-:W-:Y:S01]  /*9c10*/  F2FP.PACK_AB R27, R4, R119 ;  /* 0x00000077041b723e */ /* 0x010fe200000000ff */
[----:B------:R-:W2:Y:S01]  /*9c20*/  MUFU.EX2 R127, R127 ;  /* 0x0000007f007f7308 */ /* 0x000ea20000000800 */
        /* <DEDUP_REMOVED lines=8> */
[----:B------:R-:W-:Y:S01]  /*9cb0*/  FFMA.FTZ R155, R155, c[0x0][0x23c], -R113 ;  /* 0x00008f009b9b7a23 */ /* 0x000fe20000010871 */
[----:B------:R-:W-:Y:S01]  /*9cc0*/  HMMA.16816.F32 R12, R24, R14, RZ ;  /* 0x0000000e180c723c */ /* 0x000fe200000018ff */
[--C-:B------:R-:W-:Y:S01]  /*9cd0*/  FFMA.FTZ R157, R157, c[0x0][0x23c], -R118.reuse ;  /* 0x00008f009d9d7a23 */ /* 0x100fe20000010876 */
[----:B------:R-:W-:Y:S01]  /*9ce0*/  MUFU.EX2 R125, R125 ;  /* 0x0000007d007d7308 */ /* 0x000fe20000000800 */
[----:B------:R-:W-:-:S02]  /*9cf0*/  FFMA.FTZ R156, R156, c[0x0][0x23c], -R118 ;  /* 0x00008f009c9c7a23 */ /* 0x000fc40000010876 */
[--C-:B------:R-:W-:Y:S02]  /*9d00*/  FFMA.FTZ R158, R158, c[0x0][0x23c], -R118.reuse ;  /* 0x00008f009e9e7a23 */ /* 0x100fe40000010876 */
[--C-:B------:R-:W-:Y:S01]  /*9d10*/  FFMA.FTZ R160, R160, c[0x0][0x23c], -R118.reuse ;  /* 0x00008f00a0a07a23 */ /* 0x100fe20000010876 */
[C---:B---3--:R-:W-:Y:S01]  /*9d20*/  HMMA.16816.F32 R8, R24.reuse, R40, RZ ;  /* 0x000000281808723c */ /* 0x048fe200000018ff */
[--C-:B------:R-:W-:Y:S01]  /*9d30*/  FFMA.FTZ R162, R162, c[0x0][0x23c], -R113.reuse ;  /* 0x00008f00a2a27a23 */ /* 0x100fe20000010871 */
[----:B------:R-:W-:Y:S01]  /*9d40*/  MUFU.EX2 R124, R124 ;  /* 0x0000007c007c7308 */ /* 0x000fe20000000800 */
[--C-:B------:R-:W-:Y:S02]  /*9d50*/  FFMA.FTZ R169, R169, c[0x0][0x23c], -R113.reuse ;  /* 0x00008f00a9a97a23 */ /* 0x100fe40000010871 */
[--C-:B------:R-:W-:Y:S02]  /*9d60*/  FFMA.FTZ R171, R171, c[0x0][0x23c], -R113.reuse ;  /* 0x00008f00abab7a23 */ /* 0x100fe40000010871 */
[----:B------:R-:W-:Y:S01]  /*9d70*/  FFMA.FTZ R174, R201, c[0x0][0x23c], -R113 ;  /* 0x00008f00c9ae7a23 */ /* 0x000fe20000010871 */
        /* <DEDUP_REMOVED lines=14> */
[----:B------:R-:W4:Y:S01]  /*9e60*/  MUFU.EX2 R3, R3 ;  /* 0x0000000300037308 */ /* 0x000f220000000800 */
[----:B------:R-:W-:-:S02]  /*9e70*/  FFMA.FTZ R194, R197, c[0x0][0x23c], -R118 ;  /* 0x00008f00c5c27a23 */ /* 0x000fc40000010876 */
[--C-:B------:R-:W-:Y:S02]  /*9e80*/  FFMA.FTZ R195, R196, c[0x0][0x23c], -R118.reuse ;  /* 0x00008f00c4c37a23 */ /* 0x100fe40000010876 */
[----:B------:R-:W-:Y:S01]  /*9e90*/  FFMA.FTZ R190, R190, c[0x0][0x23c], -R118 ;  /* 0x00008f00bebe7a23 */ /* 0x000fe20000010876 */
[C---:B-1----:R-:W-:Y:S01]  /*9ea0*/  HMMA.16816.F32 R28, R24.reuse, R44, RZ ;  /* 0x0000002c181c723c */ /* 0x042fe200000018ff */
[--C-:B------:R-:W-:Y:S01]  /*9eb0*/  FFMA.FTZ R188, R188, c[0x0][0x23c], -R113.reuse ;  /* 0x00008f00bcbc7a23 */ /* 0x100fe20000010871 */
[----:B------:R-:W-:Y:S01]  /*9ec0*/  MUFU.EX2 R130, R130 ;  /* 0x0000008200827308 */ /* 0x000fe20000000800 */
[--C-:B------:R-:W-:Y:S02]  /*9ed0*/  FFMA.FTZ R185, R185, c[0x0][0x23c], -R113.reuse ;  /* 0x00008f00b9b97a23 */ /* 0x100fe40000010871 */
[--C-:B------:R-:W-:Y:S02]  /*9ee0*/  FFMA.FTZ R186, R186, c[0x0][0x23c], -R113.reuse ;  /* 0x00008f00baba7a23 */ /* 0x100fe40000010871 */
[----:B--2---:R-:W-:Y:S01]  /*9ef0*/  F2FP.PACK_AB R44, R127, R128 ;  /* 0x000000807f2c723e */ /* 0x004fe200000000ff */
        /* <DEDUP_REMOVED lines=10> */
[----:B------:R-:W-:Y:S02]  /*9fa0*/  FFMA.FTZ R170, R170, c[0x0][0x23c], -R118 ;  /* 0x00008f00aaaa7a23 */ /* 0x000fe40000010876 */
        /* <DEDUP_REMOVED lines=27> */
[----:B------:R-:W5:Y:S01]  /*a160*/  MUFU.EX2 R136, R136 ;  /* 0x0000008800887308 */ /* 0x000f620000000800 */
        /* <DEDUP_REMOVED lines=16> */
[----:B------:R-:W4:Y:S01]  /*a270*/  LDSM.16.MT88.4 R48, [R227+0xb000] ;  /* 0x00b00000e330783b */ /* 0x000f220000004200 */
[----:B------:R-:W-:Y:S01]  /*a280*/  MUFU.EX2 R141, R141 ;  /* 0x0000008d008d7308 */ /* 0x000fe20000000800 */
[--C-:B------:R-:W-:Y:S02]  /*a290*/  FFMA.FTZ R92, R92, c[0x0][0x23c], -R113.reuse ;  /* 0x00008f005c5c7a23 */ /* 0x100fe40000010871 */
[----:B------:R-:W-:Y:S02]  /*a2a0*/  FFMA.FTZ R79, R79, c[0x0][0x23c], -R113 ;  /* 0x00008f004f4f7a23 */ /* 0x000fe40000010871 */
[----:B-1----:R-:W-:Y:S01]  /*a2b0*/  F2FP.PACK_AB R44, R129, R130 ;  /* 0x00000082812c723e */ /* 0x002fe200000000ff */
        /* <DEDUP_REMOVED lines=22> */
[C---:B----4-:R-:W-:Y:S01]  /*a420*/  HMMA.16816.F32 R8, R44.reuse, R56, R8 ;  /* 0x000000382c08723c */ /* 0x050fe20000001808 */
[--C-:B------:R-:W-:Y:S02]  /*a430*/  FFMA.FTZ R89, R89, c[0x0][0x23c], -R118.reuse ;  /* 0x00008f0059597a23 */ /* 0x100fe40000010876 */
[----:B------:R-:W-:Y:S02]  /*a440*/  FFMA.FTZ R91, R91, c[0x0][0x23c], -R118 ;  /* 0x00008f005b5b7a23 */ /* 0x000fe40000010876 */
[--C-:B------:R-:W-:Y:S01]  /*a450*/  FFMA.FTZ R95, R95, c[0x0][0x23c], -R113.reuse ;  /* 0x00008f005f5f7a23 */ /* 0x100fe20000010871 */
[----:B------:R-:W4:Y:S01]  /*a460*/  MUFU.EX2 R146, R146 ;  /* 0x0000009200927308 */ /* 0x000f220000000800 */
[--C-:B------:R-:W-:Y:S01]  /*a470*/  FFMA.FTZ R88, R88, c[0x0][0x23c], -R113.reuse ;  /* 0x00008f0058587a23 */ /* 0x100fe20000010871 */
[----:B------:R-:W-:Y:S01]  /*a480*/  HMMA.16816.F32 R40, R44, R58, R40 ;  /* 0x0000003a2c28723c */ /* 0x000fe20000001828 */
[----:B------:R-:W5:Y:S01]  /*a490*/  LDSM.16.MT88.4 R56, [R229+0xb800] ;  /* 0x00b80000e538783b */ /* 0x000f620000004200 */
[----:B------:R-:W-:-:S02]  /*a4a0*/  FFMA.FTZ R90, R90, c[0x0][0x23c], -R113 ;  /* 0x00008f005a5a7a23 */ /* 0x000fc40000010871 */
[----:B------:R-:W-:Y:S02]  /*a4b0*/  FFMA.FTZ R85, R85, c[0x0][0x23c], -R113 ;  /* 0x00008f0055557a23 */ /* 0x000fe40000010871 */
        /* <DEDUP_REMOVED lines=22> */
[----:B------:R-:W-:-:S02]  /*a620*/  FFMA.FTZ R87, R87, c[0x0][0x23c], -R118 ;  /* 0x00008f0057577a23 */ /* 0x000fc40000010876 */
[----:B-1----:R-:W-:Y:S02]  /*a630*/  FADD.FTZ R135, R143, R135 ;  /* 0x000000878f877221 */ /* 0x002fe40000010000 */
[----:B------:R-:W1:Y:S01]  /*a640*/  MUFU.EX2 R152, R152 ;  /* 0x0000009800987308 */ /* 0x000e620000000800 */
[C---:B------:R-:W-:Y:S01]  /*a650*/  F2FP.PACK_AB R44, R139.reuse, R140 ;  /* 0x0000008c8b2c723e */ /* 0x040fe200000000ff */
[----:B------:R-:W-:Y:S01]  /*a660*/  FADD.FTZ R140, R140, R131 ;  /* 0x000000838c8c7221 */ /* 0x000fe20000010000 */
[C---:B--2---:R-:W-:Y:S01]  /*a670*/  F2FP.PACK_AB R45, R144.reuse, R143 ;  /* 0x0000008f902d723e */ /* 0x044fe200000000ff */
[----:B------:R-:W-:Y:S01]  /*a680*/  FADD.FTZ R144, R144, R135 ;  /* 0x0000008790907221 */ /* 0x000fe20000010000 */
[----:B------:R-:W-:Y:S01]  /*a690*/  F2FP.PACK_AB R46, R142, R141 ;  /* 0x0000008d8e2e723e */ /* 0x000fe200000000ff */
        /* <DEDUP_REMOVED lines=9> */
[----:B-1----:R-:W-:Y:S02]  /*a730*/  FADD.FTZ R146, R152, R146 ;  /* 0x0000009298927221 */ /* 0x002fe40000010000 */
[----:B------:R-:W-:Y:S02]  /*a740*/  FADD.FTZ R141, R148, R141 ;  /* 0x0000008d948d7221 */ /* 0x000fe40000010000 */
[--C-:B------:R-:W-:Y:S01]  /*a750*/  FFMA.FTZ R86, R86, c[0x0][0x23c], -R118.reuse ;  /* 0x00008f0056567a23 */ /* 0x100fe20000010876 */
[----:B------:R-:W-:Y:S01]  /*a760*/  HMMA.16816.F32 R12, R44, R22, R12 ;  /* 0x000000162c0c723c */ /* 0x000fe2000000180c */
[----:B------:R-:W1:Y:S01]  /*a770*/  LDSM.16.MT88.4 R20, [R232+0xc000] ;  /* 0x00c00000e814783b */ /* 0x000e620000004200 */
[----:B------:R-:W3:Y:S01]  /*a780*/  MUFU.EX2 R155, R155 ;  /* 0x0000009b009b7308 */ /* 0x000ee20000000800 */
[----:B------:R-:W-:-:S02]  /*a790*/  FFMA.FTZ R99, R99, c[0x0][0x23c], -R118 ;  /* 0x00008f0063637a23 */ /* 0x000fc40000010876 */
[--C-:B------:R-:W-:Y:S02]  /*a7a0*/  FFMA.FTZ R98, R98, c[0x0][0x23c], -R118.reuse ;  /* 0x00008f0062627a23 */ /* 0x100fe40000010876 */
[--C-:B------:R-:W-:Y:S01]  /*a7b0*/  FFMA.FTZ R83, R83, c[0x0][0x23c], -R113.reuse ;  /* 0x00008f0053537a23 */ /* 0x100fe20000010871 */
[C---:B-----5:R-:W-:Y:S01]  /*a7c0*/  HMMA.16816.F32 R8, R44.reuse, R56, R8 ;  /* 0x000000382c08723c */ /* 0x060fe20000001808 */
[--C-:B------:R-:W-:Y:S01]  /*a7d0*/  FFMA.FTZ R81, R81, c[0x0][0x23c], -R113.reuse ;  /* 0x00008f0051517a23 */ /* 0x100fe20000010871 */
[----:B------:R-:W4:Y:S01]  /*a7e0*/  MUFU.EX2 R157, R157 ;  /* 0x0000009d009d7308 */ /* 0x000f220000000800 */
[--C-:B------:R-:W-:Y:S02]  /*a7f0*/  FFMA.FTZ R80, R80, c[0x0][0x23c], -R113.reuse ;  /* 0x00008f0050507a23 */ /* 0x100fe40000010871 */
[----:B------:R-:W-:Y:S02]  /*a800*/  FFMA.FTZ R248, R110, c[0x0][0x23c], -R118 ;  /* 0x00008f006ef87a23 */ /* 0x000fe40000010876 */
[----:B------:R-:W-:Y:S01]  /*a810*/  FFMA.FTZ R247, R76, c[0x0][0x23c], -R113 ;  /* 0x00008f004cf77a23 */ /* 0x000fe20000010871 */
        /* <DEDUP_REMOVED lines=9> */
[----:B------:R-:W1:Y:S06]  /*a8b0*/  MUFU.EX2 R162, R162 ;  /* 0x000000a200a27308 */ /* 0x000e6c0000000800 */
        /* <DEDUP_REMOVED lines=10> */
[----:B------:R-:W-:-:S02]  /*a960*/  FADD.FTZ R147, R150, R147 ;  /* 0x0000009396937221 */ /* 0x000fc40000010000 */
[----:B------:R-:W-:Y:S02]  /*a970*/  FADD.FTZ R153, R154, R153 ;  /* 0x000000999a997221 */ /* 0x000fe40000010000 */
[----:B------:R-:W2:Y:S01]  /*a980*/  MUFU.EX2 R174, R174 ;  /* 0x000000ae00ae7308 */ /* 0x000ea20000000800 */
[----:B------:R-:W-:Y:S01]  /*a990*/  FADD.FTZ R151, R151, R147 ;  /* 0x0000009397977221 */ /* 0x000fe20000010000 */
[C---:B-1----:R-:W-:Y:S01]  /*a9a0*/  HMMA.16816.F32 R16, R44.reuse, R20, R16 ;  /* 0x000000142c10723c */ /* 0x042fe20000001810 */
[----:B------:R-:W-:Y:S02]  /*a9b0*/  FADD.FTZ R155, R155, R153 ;  /* 0x000000999b9b7221 */ /* 0x000fe40000010000 */
[----:B----4-:R-:W-:Y:S02]  /*a9c0*/  FADD.FTZ R151, R157, R151 ;  /* 0x000000979d977221 */ /* 0x010fe40000010000 */
[----:B------:R-:W-:Y:S01]  /*a9d0*/  FADD.FTZ R155, R162, R155 ;  /* 0x0000009ba29b7221 */ /* 0x000fe20000010000 */
[----:B------:R-:W1:Y:S02]  /*a9e0*/  MUFU.EX2 R180, R180 ;  /* 0x000000b400b47308 */ /* 0x000e640000000800 */
        /* <DEDUP_REMOVED lines=24> */
[----:B--2---:R-:W-:Y:S01]  /*ab70*/  F2FP.PACK_AB R47, R174, R171 ;  /* 0x000000abae2f723e */ /* 0x004fe200000000ff */
[----:B------:R-:W2:Y:S01]  /*ab80*/  MUFU.EX2 R193, R193 ;  /* 0x000000c100c17308 */ /* 0x000ea20000000800 */
[----:B------:R-:W-:Y:S01]  /*ab90*/  FADD.FTZ R169, R171, R169 ;  /* 0x000000a9aba97221 */ /* 0x000fe20000010000 */
[----:B------:R-:W-:Y:S01]  /*aba0*/  LDSM.16.MT88.4 R152, [R229+0x11800] ;  /* 0x01180000e598783b */ /* 0x000fe20000004200 */
[----:B------:R-:W-:-:S02]  /*abb0*/  FADD.FTZ R160, R160, R156 ;  /* 0x0000009ca0a07221 */ /* 0x000fc40000010000 */
[----:B------:R-:W-:Y:S01]  /*abc0*/  FADD.FTZ R174, R174, R169 ;  /* 0x000000a9aeae7221 */ /* 0x000fe20000010000 */
[----:B---3--:R-:W-:Y:S01]  /*abd0*/  HMMA.16816.F32 R16, R44, R20, R16 ;  /* 0x000000142c10723c */ /* 0x008fe20000001810 */
[----:B-1----:R-:W-:Y:S01]  /*abe0*/  FADD.FTZ R160, R180, R160 ;  /* 0x000000a0b4a07221 */ /* 0x002fe20000010000 */
[----:B------:R-:W-:Y:S01]  /*abf0*/  MUFU.EX2 R194, R194 ;  /* 0x000000c200c27308 */ /* 0x000fe20000000800 */
[----:B-----5:R-:W-:-:S05]  /*ac00*/  FADD.FTZ R174, R187, R174 ;  /* 0x000000aebbae7221 */ /* 0x020fca0000010000 */
        /* <DEDUP_REMOVED lines=48> */
[----:B------:R-:W5:Y:S02]  /*af10*/  MUFU.EX2 R138, R138 ;  /* 0x0000008a008a7308 */ /* 0x000f640000000800 */
        /* <DEDUP_REMOVED lines=15> */
[----:B------:R-:W-:Y:S01]  /*b010*/  MUFU.EX2 R62, R62 ;  /* 0x0000003e003e7308 */ /* 0x000fe20000000800 */
[----:B--2---:R-:W-:-:S05]  /*b020*/  FADD.FTZ R182, R168, R182 ;  /* 0x000000b6a8b67221 */ /* 0x004fca0000010000 */
[C---:B------:R-:W-:Y:S01]  /*b030*/  HMMA.16816.F32 R12, R44.reuse, R22, R12 ;  /* 0x000000162c0c723c */ /* 0x040fe2000000180c */
[----:B------:R-:W1:Y:S01]  /*b040*/  LDSM.16.MT88.4 R20, [R232+0xe000] ;  /* 0x00e00000e814783b */ /* 0x000e620000004200 */
[----:B------:R-:W2:Y:S06]  /*b050*/  MUFU.EX2 R60, R60 ;  /* 0x0000003c003c7308 */ /* 0x000eac0000000800 */
[C---:B----4-:R-:W-:Y:S02]  /*b060*/  HMMA.16816.F32 R8, R44.reuse, R56, R8 ;  /* 0x000000382c08723c */ /* 0x050fe40000001808 */
[----:B------:R-:W-:Y:S06]  /*b070*/  MUFU.EX2 R61, R61 ;  /* 0x0000003d003d7308 */ /* 0x000fec0000000800 */
[C---:B------:R-:W-:Y:S01]  /*b080*/  HMMA.16816.F32 R40, R44.reuse, R58, R40 ;  /* 0x0000003a2c28723c */ /* 0x040fe20000001828 */
[----:B------:R-:W4:Y:S01]  /*b090*/  LDSM.16.MT88.4 R56, [R229+0xe000] ;  /* 0x00e00000e538783b */ /* 0x000f220000004200 */
[----:B------:R-:W1:Y:S06]  /*b0a0*/  MUFU.EX2 R63, R63 ;  /* 0x0000003f003f7308 */ /* 0x000e6c0000000800 */
[C---:B---3--:R-:W-:Y:S02]  /*b0b0*/  HMMA.16816.F32 R36, R44.reuse, R52, R36 ;  /* 0x000000342c24723c */ /* 0x048fe40000001824 */
[----:B------:R-:W3:Y:S05]  /*b0c0*/  MUFU.EX2 R64, R64 ;  /* 0x0000004000407308 */ /* 0x000eea0000000800 */
[----:B------:R-:W-:Y:S01]  /*b0d0*/  F2FP.PACK_AB R52, R173, R181 ;  /* 0x000000b5ad34723e */ /* 0x000fe200000000ff */
[----:B------:R-:W-:Y:S01]  /*b0e0*/  HMMA.16816.F32 R32, R44, R54, R32 ;  /* 0x000000362c20723c */ /* 0x000fe20000001820 */
[----:B------:R-:W-:Y:S01]  /*b0f0*/  F2FP.PACK_AB R53, R161, R168 ;  /* 0x000000a8a135723e */ /* 0x000fe200000000ff */
[----:B------:R-:W1:Y:S01]  /*b100*/  MUFU.EX2 R67, R67 ;  /* 0x0000004300437308 */ /* 0x000e620000000800 */
        /* <DEDUP_REMOVED lines=10> */
[----:B------:R-:W2:Y:S01]  /*b1b0*/  LDSM.16.MT88.4 R48, [R228+0xe000] ;  /* 0x00e00000e430783b */ /* 0x000ea20000004200 */
[----:B------:R-:W-:Y:S01]  /*b1c0*/  MUFU.EX2 R70, R70 ;  /* 0x0000004600467308 */ /* 0x000fe20000000800 */
[----:B------:R-:W-:-:S02]  /*b1d0*/  FADD.FTZ R172, R170, R172 ;  /* 0x000000acaaac7221 */ /* 0x000fc40000010000 */
[----:B------:R-:W3:Y:S01]  /*b1e0*/  LDSM.16.MT88.4 R44, [R227+0xe000] ;  /* 0x00e00000e32c783b */ /* 0x000ee20000004200 */
[----:B------:R-:W-:Y:S02]  /*b1f0*/  FADD.FTZ R159, R159, R161 ;  /* 0x000000a19f9f7221 */ /* 0x000fe40000010000 */
[C---:B-1----:R-:W-:Y:S02]  /*b200*/  HMMA.16816.F32 R16, R52.reuse, R20, R16 ;  /* 0x000000143410723c */ /* 0x042fe40000001810 */
        /* <DEDUP_REMOVED lines=9> */
[C---:B--2---:R-:W-:Y:S02]  /*b2a0*/  HMMA.16816.F32 R36, R52.reuse, R48, R36 ;  /* 0x000000303424723c */ /* 0x044fe40000001824 */
[----:B------:R-:W2:Y:S05]  /*b2b0*/  MUFU.EX2 R73, R73 ;  /* 0x0000004900497308 */ /* 0x000eaa0000000800 */
[----:B-----5:R-:W-:Y:S01]  /*b2c0*/  F2FP.PACK_AB R48, R138, R149 ;  /* 0x000000958a30723e */ /* 0x020fe200000000ff */
[----:B------:R-:W-:Y:S01]  /*b2d0*/  HMMA.16816.F32 R32, R52, R50, R32 ;  /* 0x000000323420723c */ /* 0x000fe20000001820 */
[----:B------:R-:W-:Y:S01]  /*b2e0*/  F2FP.PACK_AB R49, R60, R62 ;  /* 0x0000003e3c31723e */ /* 0x000fe200000000ff */
[----:B------:R-:W-:Y:S01]  /*b2f0*/  MUFU.EX2 R78, R78 ;  /* 0x0000004e004e7308 */ /* 0x000fe20000000800 */
[----:B------:R-:W-:-:S02]  /*b300*/  FADD.FTZ R149, R149, R172 ;  /* 0x000000ac95957221 */ /* 0x000fc40000010000 */
[----:B------:R-:W-:Y:S02]  /*b310*/  FADD.FTZ R62, R62, R159 ;  /* 0x0000009f3e3e7221 */ /* 0x000fe40000010000 */
[----:B------:R-:W-:Y:S01]  /*b320*/  F2FP.PACK_AB R50, R65, R137 ;  /* 0x000000894132723e */ /* 0x000fe200000000ff */
[C---:B---3--:R-:W-:Y:S01]  /*b330*/  HMMA.16816.F32 R28, R52.reuse, R44, R28 ;  /* 0x0000002c341c723c */ /* 0x048fe2000000181c */
[----:B------:R-:W-:Y:S01]  /*b340*/  F2FP.PACK_AB R51, R63, R61 ;  /* 0x0000003d3f33723e */ /* 0x000fe200000000ff */
[----:B------:R-:W-:Y:S01]  /*b350*/  MUFU.EX2 R77, R77 ;  /* 0x0000004d004d7308 */ /* 0x000fe20000000800 */
[----:B------:R-:W-:Y:S01]  /*b360*/  FADD.FTZ R149, R138, R149 ;  /* 0x000000958a957221 */ /* 0x000fe20000010000 */
[----:B------:R-:W-:Y:S01]  /*b370*/  LDSM.16.MT88.4 R156, [R232+0x11800] ;  /* 0x01180000e89c783b */ /* 0x000fe20000004200 */
[----:B------:R-:W-:Y:S02]  /*b380*/  FADD.FTZ R62, R60, R62 ;  /* 0x0000003e3c3e7221 */ /* 0x000fe40000010000 */
[----:B------:R-:W-:Y:S01]  /*b390*/  FADD.FTZ R149, R137, R149 ;  /* 0x0000009589957221 */ /* 0x000fe20000010000 */
[----:B------:R-:W-:Y:S01]  /*b3a0*/  HMMA.16816.F32 R24, R52, R46, R24 ;  /* 0x0000002e3418723c */ /* 0x000fe20000001818 */
[----:B------:R-:W3:Y:S01]  /*b3b0*/  LDSM.16.MT88.4 R44, [R228+0xe800] ;  /* 0x00e80000e42c783b */ /* 0x000ee20000004200 */
[----:B------:R-:W-:Y:S01]  /*b3c0*/  MUFU.EX2 R94, R94 ;  /* 0x0000005e005e7308 */ /* 0x000fe20000000800 */
[----:B------:R-:W-:-:S02]  /*b3d0*/  FADD.FTZ R61, R61, R62 ;  /* 0x0000003e3d3d7221 */ /* 0x000fc40000010000 */
[----:B------:R-:W5:Y:S01]  /*b3e0*/  LDSM.16.MT88.4 R52, [R227+0xe800] ;  /* 0x00e80000e334783b */ /* 0x000f620000004200 */
[----:B------:R-:W-:Y:S02]  /*b3f0*/  FADD.FTZ R65, R65, R149 ;  /* 0x0000009541417221 */ /* 0x000fe40000010000 */
[C---:B-1----:R-:W-:Y:S01]  /*b400*/  HMMA.16816.F32 R16, R48.reuse, R20, R16 ;  /* 0x000000143010723c */ /* 0x042fe20000001810 */
[----:B------:R-:W-:Y:S01]  /*b410*/  FADD.FTZ R61, R63, R61 ;  /* 0x0000003d3f3d7221 */ /* 0x000fe20000010000 */
[----:B------:R-:W1:Y:S01]  /*b420*/  MUFU.EX2 R75, R75 ;  /* 0x0000004b004b7308 */ /* 0x000e620000000800 */
[----:B------:R-:W-:Y:S01]  /*b430*/  FADD.FTZ R65, R64, R65 ;  /* 0x0000004140417221 */ /* 0x000fe20000010000 */
[----:B------:R-:W-:Y:S04]  /*b440*/  LDSM.16.MT88.4 R148, [R228+0x11800] ;  /* 0x01180000e494783b */ /* 0x000fe80000004200 */
        /* <DEDUP_REMOVED lines=11> */
[----:B------:R-:W3:Y:S01]  /*b500*/  LDSM.16.MT88.4 R44, [R228+0xf000] ;  /* 0x00f00000e42c783b */ /* 0x000ee20000004200 */
[----:B------:R-:W-:Y:S06]  /*b510*/  MUFU.EX2 R100, R100 ;  /* 0x0000006400647308 */ /* 0x000fec0000000800 */
[C---:B-----5:R-:W-:Y:S02]  /*b520*/  HMMA.16816.F32 R28, R48.reuse, R52, R28 ;  /* 0x00000034301c723c */ /* 0x060fe4000000181c */
[----:B------:R-:W-:Y:S06]  /*b530*/  MUFU.EX2 R89, R89 ;  /* 0x0000005900597308 */ /* 0x000fec0000000800 */
[----:B------:R-:W-:Y:S01]  /*b540*/  HMMA.16816.F32 R24, R48, R54, R24 ;  /* 0x000000363018723c */ /* 0x000fe20000001818 */
[----:B------:R-:W5:Y:S01]  /*b550*/  LDSM.16.MT88.4 R52, [R227+0xf000] ;  /* 0x00f00000e334783b */ /* 0x000f620000004200 */
[----:B------:R-:W-:Y:S05]  /*b560*/  MUFU.EX2 R91, R91 ;  /* 0x0000005b005b7308 */ /* 0x000fea0000000800 */
[C---:B------:R-:W-:Y:S01]  /*b570*/  F2FP.PACK_AB R48, R67.reuse, R64 ;  /* 0x000000404330723e */ /* 0x040fe200000000ff */
[----:B------:R-:W-:Y:S01]  /*b580*/  FADD.FTZ R67, R67, R65 ;  /* 0x0000004143437221 */ /* 0x000fe20000010000 */
[----:B------:R-:W-:Y:S01]  /*b590*/  F2FP.PACK_AB R49, R68, R66 ;  /* 0x000000424431723e */ /* 0x000fe200000000ff */
[----:B------:R-:W3:Y:S01]  /*b5a0*/  MUFU.EX2 R95, R95 ;  /* 0x0000005f005f7308 */ /* 0x000ee20000000800 */
[----:B------:R-:W-:Y:S01]  /*b5b0*/  F2FP.PACK_AB R50, R70, R71 ;  /* 0x000000474632723e */ /* 0x000fe200000000ff */
[----:B------:R-:W-:Y:S01]  /*b5c0*/  FADD.FTZ R66, R66, R61 ;  /* 0x0000003d42427221 */ /* 0x000fe20000010000 */
[----:B------:R-:W-:Y:S01]  /*b5d0*/  F2FP.PACK_AB R51, R72, R69 ;  /* 0x000000454833723e */ /* 0x000fe200000000ff */
[----:B------:R-:W-:-:S02]  /*b5e0*/  FADD.FTZ R67, R71, R67 ;  /* 0x0000004347437221 */ /* 0x000fc40000010000 */
[----:B------:R-:W-:Y:S02]  /*b5f0*/  FADD.FTZ R66, R68, R66 ;  /* 0x0000004244427221 */ /* 0x000fe40000010000 */
[----:B------:R-:W3:Y:S01]  /*b600*/  MUFU.EX2 R88, R88 ;  /* 0x0000005800587308 */ /* 0x000ee20000000800 */
[----:B------:R-:W-:Y:S01]  /*b610*/  FADD.FTZ R70, R70, R67 ;  /* 0x0000004346467221 */ /* 0x000fe20000010000 */
[C---:B-1----:R-:W-:Y:S01]  /*b620*/  HMMA.16816.F32 R16, R48.reuse, R20, R16 ;  /* 0x000000143010723c */ /* 0x042fe20000001810 */
[----:B------:R-:W-:Y:S02]  /*b630*/  FADD.FTZ R69, R69, R66 ;  /* 0x0000004245457221 */ /* 0x000fe40000010000 */
[----:B--2---:R-:W-:Y:S02]  /*b640*/  FADD.FTZ R70, R73, R70 ;  /* 0x0000004649467221 */ /* 0x004fe40000010000 */
[----:B------:R-:W-:Y:S01]  /*b650*/  FADD.FTZ R69, R72, R69 ;  /* 0x0000004548457221 */ /* 0x000fe20000010000 */
[----:B------:R-:W-:Y:S02]  /*b660*/  MUFU.EX2 R90, R90 ;  /* 0x0000005a005a7308 */ /* 0x000fe40000000800 */
[----:B------:R-:W-:Y:S01]  /*b670*/  HMMA.16816.F32 R12, R48, R22, R12 ;  /* 0x00000016300c723c */ /* 0x000fe2000000180c */
[----:B------:R-:W1:Y:S01]  /*b680*/  LDSM.16.MT88.4 R20, [R232+0xf800] ;  /* 0x00f80000e814783b */ /* 0x000e620000004200 */
[----:B------:R-:W-:-:S04]  /*b690*/  FADD.FTZ R69, R75, R69 ;  /* 0x000000454b457221 */ /* 0x000fc80000010000 */
[----:B------:R-:W2:Y:S02]  /*b6a0*/  MUFU.EX2 R85, R85 ;  /* 0x0000005500557308 */ /* 0x000ea40000000800 */
[C---:B----4-:R-:W-:Y:S06]  /*b6b0*/  HMMA.16816.F32 R8, R48.reuse, R56, R8 ;  /* 0x000000383008723c */ /* 0x050fec0000001808 */
[----:B------:R-:W4:Y:S02]  /*b6c0*/  MUFU.EX2 R87, R87 ;  /* 0x0000005700577308 */ /* 0x000f240000000800 */
[C---:B------:R-:W-:Y:S01]  /*b6d0*/  HMMA.16816.F32 R40, R48.reuse, R58, R40 ;  /* 0x0000003a3028723c */ /* 0x040fe20000001828 */
[----:B------:R-:W1:Y:S05]  /*b6e0*/  LDSM.16.MT88.4 R56, [R229+0xf800] ;  /* 0x00f80000e538783b */ /* 0x000e6a0000004200 */
[----:B------:R-:W-:Y:S02]  /*b6f0*/  MUFU.EX2 R86, R86 ;  /* 0x0000005600567308 */ /* 0x000fe40000000800 */
[C---:B---3--:R-:W-:Y:S06]  /*b700*/  HMMA.16816.F32 R36, R48.reuse, R44, R36 ;  /* 0x0000002c3024723c */ /* 0x048fec0000001824 */
[----:B------:R-:W-:Y:S02]  /*b710*/  MUFU.EX2 R99, R99 ;  /* 0x0000006300637308 */ /* 0x000fe40000000800 */
[C---:B------:R-:W-:Y:S01]  /*b720*/  HMMA.16816.F32 R32, R48.reuse, R46, R32 ;  /* 0x0000002e3020723c */ /* 0x040fe20000001820 */
[----:B------:R-:W3:Y:S05]  /*b730*/  LDSM.16.MT88.4 R44, [R228+0xf800] ;  /* 0x00f80000e42c783b */ /* 0x000eea0000004200 */
[----:B------:R-:W-:Y:S02]  /*b740*/  MUFU.EX2 R98, R98 ;  /* 0x0000006200627308 */ /* 0x000fe40000000800 */
[C---:B-----5:R-:W-:Y:S06]  /*b750*/  HMMA.16816.F32 R28, R48.reuse, R52, R28 ;  /* 0x00000034301c723c */ /* 0x060fec000000181c */
[----:B------:R5:W-:Y:S02]  /*b760*/  MUFU.EX2 R4, R83 ;  /* 0x0000005300047308 */ /* 0x000be40000000800 */
[----:B------:R-:W-:Y:S01]  /*b770*/  HMMA.16816.F32 R24, R48, R54, R24 ;  /* 0x000000363018723c */ /* 0x000fe20000001818 */
[----:B------:R-:W2:Y:S05]  /*b780*/  LDSM.16.MT88.4 R52, [R227+0xf800] ;  /* 0x00f80000e334783b */ /* 0x000eaa0000004200 */
[----:B------:R4:W-:Y:S01]  /*b790*/  MUFU.EX2 R3, R81 ;  /* 0x0000005100037308 */ /* 0x0009e20000000800 */
[C---:B------:R-:W-:Y:S01]  /*b7a0*/  F2FP.PACK_AB R48, R78.reuse, R73 ;  /* 0x000000494e30723e */ /* 0x040fe200000000ff */
[----:B------:R-:W-:Y:S01]  /*b7b0*/  FADD.FTZ R78, R78, R70 ;  /* 0x000000464e4e7221 */ /* 0x000fe20000010000 */
[C---:B------:R-:W-:Y:S01]  /*b7c0*/  F2FP.PACK_AB R49, R74.reuse, R75 ;  /* 0x0000004b4a31723e */ /* 0x040fe200000000ff */
[----:B------:R-:W-:Y:S01]  /*b7d0*/  FADD.FTZ R74, R74, R69 ;  /* 0x000000454a4a7221 */ /* 0x000fe20000010000 */
[----:B------:R-:W-:Y:S01]  /*b7e0*/  F2FP.PACK_AB R50, R94, R77 ;  /* 0x0000004d5e32723e */ /* 0x000fe200000000ff */
[----:B------:R-:W-:Y:S01]  /*b7f0*/  FADD.FTZ R78, R77, R78 ;  /* 0x0000004e4d4e7221 */ /* 0x000fe20000010000 */
[----:B------:R-:W-:Y:S01]  /*b800*/  F2FP.PACK_AB R51, R79, R92 ;  /* 0x0000005c4f33723e */ /* 0x000fe200000000ff */
[----:B-----5:R-:W-:Y:S01]  /*b810*/  FFMA.FTZ R83, R104, c[0x0][0x23c], -R113 ;  /* 0x00008f0068537a23 */ /* 0x020fe20000010871 */
[----:B------:R-:W-:Y:S01]  /*b820*/  MUFU.EX2 R80, R80 ;  /* 0x0000005000507308 */ /* 0x000fe20000000800 */
[----:B------:R-:W-:-:S02]  /*b830*/  FADD.FTZ R74, R92, R74 ;  /* 0x0000004a5c4a7221 */ /* 0x000fc40000010000 */
[----:B------:R-:W-:Y:S02]  /*b840*/  FADD.FTZ R94, R94, R78 ;  /* 0x0000004e5e5e7221 */ /* 0x000fe40000010000 */
[C---:B-1----:R-:W-:Y:S01]  /*b850*/  HMMA.16816.F32 R16, R48.reuse, R20, R16 ;  /* 0x000000143010723c */ /* 0x042fe20000001810 */
[----:B------:R-:W-:Y:S02]  /*b860*/  FADD.FTZ R79, R79, R74 ;  /* 0x0000004a4f4f7221 */ /* 0x000fe40000010000 */
[----:B----4-:R-:W-:Y:S01]  /*b870*/  FFMA.FTZ R81, R107, c[0x0][0x23c], -R118 ;  /* 0x00008f006b517a23 */ /* 0x010fe20000010876 */
[----:B------:R-:W-:Y:S01]  /*b880*/  MUFU.EX2 R83, R83 ;  /* 0x0000005300537308 */ /* 0x000fe20000000800 */
[----:B------:R-:W-:Y:S02]  /*b890*/  FADD.FTZ R94, R93, R94 ;  /* 0x0000005e5d5e7221 */ /* 0x000fe40000010000 */
[----:B------:R-:W-:Y:S01]  /*b8a0*/  FADD.FTZ R79, R95, R79 ;  /* 0x0000004f5f4f7221 */ /* 0x000fe20000010000 */
[C---:B------:R-:W-:Y:S01]  /*b8b0*/  HMMA.16816.F32 R12, R48.reuse, R22, R12 ;  /* 0x00000016300c723c */ /* 0x040fe2000000180c */
[----:B------:R-:W1:Y:S03]  /*b8c0*/  LDSM.16.MT88.4 R20, [R232+0x10000] ;  /* 0x01000000e814783b */ /* 0x000e660000004200 */
[----:B------:R-:W-:Y:S04]  /*b8d0*/  MUFU.EX2 R81, R81 ;  /* 0x0000005100517308 */ /* 0x000fe80000000800 */
[C---:B------:R-:W-:Y:S04]  /*b8e0*/  HMMA.16816.F32 R8, R48.reuse, R56, R8 ;  /* 0x000000383008723c */ /* 0x040fe80000001808 */
[----:B------:R-:W-:Y:S04]  /*b8f0*/  MUFU.EX2 R248, R248 ;  /* 0x000000f800f87308 */ /* 0x000fe80000000800 */
[C---:B------:R-:W-:Y:S01]  /*b900*/  HMMA.16816.F32 R40, R48.reuse, R58, R40 ;  /* 0x0000003a3028723c */ /* 0x040fe20000001828 */
[----:B------:R-:W4:Y:S03]  /*b910*/  LDSM.16.MT88.4 R56, [R229+0x10000] ;  /* 0x01000000e538783b */ /* 0x000f260000004200 */
[----:B------:R-:W-:Y:S04]  /*b920*/  MUFU.EX2 R247, R247 ;  /* 0x000000f700f77308 */ /* 0x000fe80000000800 */
[C---:B---3--:R-:W-:Y:S08]  /*b930*/  HMMA.16816.F32 R36, R48.reuse, R44, R36 ;  /* 0x0000002c3024723c */ /* 0x048ff00000001824 */
[C---:B------:R-:W-:Y:S01]  /*b940*/  HMMA.16816.F32 R32, R48.reuse, R46, R32 ;  /* 0x0000002e3020723c */ /* 0x040fe20000001820 */
[----:B------:R-:W3:Y:S07]  /*b950*/  LDSM.16.MT88.4 R44, [R228+0x10000] ;  /* 0x01000000e42c783b */ /* 0x000eee0000004200 */
[C---:B--2---:R-:W-:Y:S08]  /*b960*/  HMMA.16816.F32 R28, R48.reuse, R52, R28 ;  /* 0x00000034301c723c */ /* 0x044ff0000000181c */
        /* <DEDUP_REMOVED lines=16> */
[C---:B----4-:R-:W-:Y:S07]  /*ba70*/  HMMA.16816.F32 R8, R48.reuse, R56, R8 ;  /* 0x000000383008723c */ /* 0x050fee0000001808 */
[--C-:B------:R-:W-:Y:S01]  /*ba80*/  FFMA.FTZ R56, R84, c[0x0][0x23c], -R113.reuse ;  /* 0x00008f0054387a23 */ /* 0x100fe20000010871 */
[----:B---3--:R-:W-:Y:S01]  /*ba90*/  HMMA.16816.F32 R36, R48, R44, R36 ;  /* 0x0000002c3024723c */ /* 0x008fe20000001824 */
[----:B------:R-:W-:-:S02]  /*baa0*/  FFMA.FTZ R57, R82, c[0x0][0x23c], -R113 ;  /* 0x00008f0052397a23 */ /* 0x000fc40000010871 */
[--C-:B------:R-:W-:Y:S02]  /*bab0*/  FFMA.FTZ R82, R106, c[0x0][0x23c], -R118.reuse ;  /* 0x00008f006a527a23 */ /* 0x100fe40000010876 */
[----:B------:R-:W2:Y:S01]  /*bac0*/  MUFU.EX2 R56, R56 ;  /* 0x0000003800387308 */ /* 0x000ea20000000800 */
[----:B------:R-:W-:Y:S02]  /*bad0*/  FFMA.FTZ R84, R103, c[0x0][0x23c], -R113 ;  /* 0x00008f0067547a23 */ /* 0x000fe40000010871 */
[----:B------:R-:W-:Y:S01]  /*bae0*/  HMMA.16816.F32 R32, R48, R46, R32 ;  /* 0x0000002e3020723c */ /* 0x000fe20000001820 */
[----:B------:R-:W3:Y:S01]  /*baf0*/  LDSM.16.MT88.4 R44, [R229+0x10800] ;  /* 0x01080000e52c783b */ /* 0x000ee20000004200 */
[----:B------:R-:W-:-:S03]  /*bb00*/  FFMA.FTZ R103, R111, c[0x0][0x23c], -R118 ;  /* 0x00008f006f677a23 */ /* 0x000fc60000010876 */
[----:B------:R-:W4:Y:S03]  /*bb10*/  MUFU.EX2 R57, R57 ;  /* 0x0000003900397308 */ /* 0x000f260000000800 */
[C---:B------:R-:W-:Y:S05]  /*bb20*/  HMMA.16816.F32 R40, R48.reuse, R58, R40 ;  /* 0x0000003a3028723c */ /* 0x040fea0000001828 */
[----:B------:R-:W-:Y:S01]  /*bb30*/  MUFU.EX2 R82, R82 ;  /* 0x0000005200527308 */ /* 0x000fe20000000800 */
[----:B--2---:R-:W-:Y:S02]  /*bb40*/  FADD.FTZ R85, R56, R85 ;  /* 0x0000005538557221 */ /* 0x004fe40000010000 */
[--C-:B------:R-:W-:Y:S01]  /*bb50*/  FFMA.FTZ R59, R96, c[0x0][0x23c], -R118.reuse ;  /* 0x00008f00603b7a23 */ /* 0x100fe20000010876 */
[----:B-1----:R-:W-:Y:S01]  /*bb60*/  HMMA.16816.F32 R28, R48, R20, R28 ;  /* 0x00000014301c723c */ /* 0x002fe2000000181c */
[----:B------:R-:W-:-:S02]  /*bb70*/  FFMA.FTZ R58, R97, c[0x0][0x23c], -R118 ;  /* 0x00008f00613a7a23 */ /* 0x000fc40000010876 */
[----:B------:R-:W-:Y:S01]  /*bb80*/  FFMA.FTZ R96, R102, c[0x0][0x23c], -R113 ;  /* 0x00008f0066607a23 */ /* 0x000fe20000010871 */
[----:B------:R-:W-:Y:S01]  /*bb90*/  MUFU.EX2 R84, R84 ;  /* 0x0000005400547308 */ /* 0x000fe20000000800 */
[--C-:B------:R-:W-:Y:S02]  /*bba0*/  FFMA.FTZ R97, R105, c[0x0][0x23c], -R118.reuse ;  /* 0x00008f0069617a23 */ /* 0x100fe40000010876 */
[----:B------:R-:W-:Y:S01]  /*bbb0*/  FFMA.FTZ R102, R112, c[0x0][0x23c], -R118 ;  /* 0x00008f0070667a23 */ /* 0x000fe20000010876 */
[----:B------:R-:W-:Y:S01]  /*bbc0*/  HMMA.16816.F32 R24, R48, R22, R24 ;  /* 0x000000163018723c */ /* 0x000fe20000001818 */
[----:B------:R-:W1:Y:S03]  /*bbd0*/  LDSM.16.MT88.4 R20, [R228+0x10800] ;  /* 0x01080000e414783b */ /* 0x000e660000004200 */
[----:B------:R-:W2:Y:S03]  /*bbe0*/  MUFU.EX2 R58, R58 ;  /* 0x0000003a003a7308 */ /* 0x000ea60000000800 */
[C---:B------:R-:W-:Y:S01]  /*bbf0*/  F2FP.PACK_AB R48, R86.reuse, R87 ;  /* 0x000000575630723e */ /* 0x040fe200000000ff */
[----:B------:R-:W-:Y:S01]  /*bc00*/  FADD.FTZ R86, R86, R91 ;  /* 0x0000005b56567221 */ /* 0x000fe20000010000 */
[C---:B------:R-:W-:Y:S01]  /*bc10*/  F2FP.PACK_AB R49, R4.reuse, R56 ;  /* 0x000000380431723e */ /* 0x040fe200000000ff */
[----:B------:R-:W-:Y:S01]  /*bc20*/  FADD.FTZ R4, R4, R85 ;  /* 0x0000005504047221 */ /* 0x000fe20000010000 */
[----:B------:R-:W-:Y:S01]  /*bc30*/  F2FP.PACK_AB R50, R98, R99 ;  /* 0x000000636232723e */ /* 0x000fe200000000ff */
[----:B------:R-:W-:Y:S01]  /*bc40*/  MUFU.EX2 R59, R59 ;  /* 0x0000003b003b7308 */ /* 0x000fe20000000800 */
[----:B----4-:R-:W-:Y:S01]  /*bc50*/  F2FP.PACK_AB R51, R3, R57 ;  /* 0x000000390333723e */ /* 0x010fe200000000ff */
[----:B------:R-:W-:-:S02]  /*bc60*/  FADD.FTZ R86, R99, R86 ;  /* 0x0000005663567221 */ /* 0x000fc40000010000 */
[----:B------:R-:W-:Y:S02]  /*bc70*/  FADD.FTZ R4, R57, R4 ;  /* 0x0000000439047221 */ /* 0x000fe40000010000 */
[----:B------:R-:W-:Y:S02]  /*bc80*/  FADD.FTZ R98, R98, R86 ;  /* 0x0000005662627221 */ /* 0x000fe40000010000 */
[----:B------:R-:W-:Y:S01]  /*bc90*/  HMMA.16816.F32 R16, R48, R52, R16 ;  /* 0x000000343010723c */ /* 0x000fe20000001810 */
[----:B------:R-:W-:Y:S01]  /*bca0*/  MUFU.EX2 R96, R96 ;  /* 0x0000006000607308 */ /* 0x000fe20000000800 */
[----:B------:R-:W-:Y:S02]  /*bcb0*/  FADD.FTZ R3, R3, R4 ;  /* 0x0000000403037221 */ /* 0x000fe40000010000 */
[----:B--2---:R-:W-:Y:S02]  /*bcc0*/  FADD.FTZ R98, R58, R98 ;  /* 0x000000623a627221 */ /* 0x004fe40000010000 */
[----:B------:R-:W-:-:S02]  /*bcd0*/  FADD.FTZ R3, R80, R3 ;  /* 0x0000000350037221 */ /* 0x000fc40000010000 */
[C---:B------:R-:W-:Y:S01]  /*bce0*/  HMMA.16816.F32 R12, R48.reuse, R54, R12 ;  /* 0x00000036300c723c */ /* 0x040fe2000000180c */
[----:B------:R-:W2:Y:S01]  /*bcf0*/  LDSM.16.MT88.4 R52, [R227+0x10800] ;  /* 0x01080000e334783b */ /* 0x000ea20000004200 */
[----:B------:R-:W-:Y:S06]  /*bd00*/  MUFU.EX2 R97, R97 ;  /* 0x0000006100617308 */ /* 0x000fec0000000800 */
[C---:B---3--:R-:W-:Y:S02]  /*bd10*/  HMMA.16816.F32 R8, R48.reuse, R44, R8 ;  /* 0x0000002c3008723c */ /* 0x048fe40000001808 */
[----:B------:R-:W3:Y:S06]  /*bd20*/  MUFU.EX2 R102, R102 ;  /* 0x0000006600667308 */ /* 0x000eec0000000800 */
[C---:B-1----:R-:W-:Y:S02]  /*bd30*/  HMMA.16816.F32 R36, R48.reuse, R20, R36 ;  /* 0x000000143024723c */ /* 0x042fe40000001824 */
[----:B------:R-:W1:Y:S06]  /*bd40*/  MUFU.EX2 R103, R103 ;  /* 0x0000006700677308 */ /* 0x000e6c0000000800 */
[----:B------:R-:W-:Y:S01]  /*bd50*/  HMMA.16816.F32 R32, R48, R22, R32 ;  /* 0x000000163020723c */ /* 0x000fe20000001820 */
[----:B------:R-:W4:Y:S01]  /*bd60*/  LDSM.16.MT88.4 R20, [R229+0x11000] ;  /* 0x01100000e514783b */ /* 0x000f220000004200 */
[----:B---3--:R-:W-:-:S06]  /*bd70*/  F2FP.PACK_AB R144, R102, R97 ;  /* 0x000000616690723e */ /* 0x008fcc00000000ff */
[----:B------:R-:W-:Y:S01]  /*bd80*/  HMMA.16816.F32 R40, R48, R46, R40 ;  /* 0x0000002e3028723c */ /* 0x000fe20000001828 */
[----:B------:R-:W3:Y:S01]  /*bd90*/  LDSM.16.MT88.4 R44, [R232+0x11000] ;  /* 0x01100000e82c783b */ /* 0x000ee20000004200 */
[----:B-1----:R-:W-:-:S06]  /*bda0*/  F2FP.PACK_AB R146, R248, R103 ;  /* 0x00000067f892723e */ /* 0x002fcc00000000ff */
[C---:B--2---:R-:W-:Y:S07]  /*bdb0*/  HMMA.16816.F32 R28, R48.reuse, R52, R28 ;  /* 0x00000034301c723c */ /* 0x044fee000000181c */
[----:B------:R-:W-:Y:S01]  /*bdc0*/  F2FP.PACK_AB R52, R59, R58 ;  /* 0x0000003a3b34723e */ /* 0x000fe200000000ff */
[----:B------:R-:W-:Y:S01]  /*bdd0*/  HMMA.16816.F32 R24, R48, R54, R24 ;  /* 0x000000363018723c */ /* 0x000fe20000001818 */
[----:B------:R-:W-:Y:S01]  /*bde0*/  F2FP.PACK_AB R53, R83, R80 ;  /* 0x000000505335723e */ /* 0x000fe200000000ff */
[----:B------:R-:W1:Y:S01]  /*bdf0*/  LDSM.16.MT88.4 R48, [R228+0x11000] ;  /* 0x01100000e430783b */ /* 0x000e620000004200 */
[----:B------:R-:W-:-:S02]  /*be00*/  FADD.FTZ R59, R59, R98 ;  /* 0x000000623b3b7221 */ /* 0x000fc40000010000 */
[----:B------:R-:W-:Y:S01]  /*be10*/  FADD.FTZ R83, R83, R3 ;  /* 0x0000000353537221 */ /* 0x000fe20000010000 */
[----:B------:R-:W-:Y:S01]  /*be20*/  LEA.HI.X R3, R178, c[0x0][0x16c], R164, 0x1, P0 ;  /* 0x00005b00b2037a11 */ /* 0x000fe200000f0ca4 */
[----:B------:R-:W-:Y:S01]  /*be30*/  FADD.FTZ R59, R81, R59 ;  /* 0x0000003b513b7221 */ /* 0x000fe20000010000 */
[----:B------:R-:W-:Y:S01]  /*be40*/  F2FP.PACK_AB R54, R82, R81 ;  /* 0x000000515236723e */ /* 0x000fe200000000ff */
[----:B------:R-:W-:Y:S01]  /*be50*/  FADD.FTZ R83, R84, R83 ;  /* 0x0000005354537221 */ /* 0x000fe20000010000 */
[----:B------:R-:W-:Y:S01]  /*be60*/  F2FP.PACK_AB R55, R96, R84 ;  /* 0x000000546037723e */ /* 0x000fe200000000ff */
[----:B------:R-:W-:Y:S01]  /*be70*/  FADD.FTZ R82, R82, R59 ;  /* 0x0000003b52527221 */ /* 0x000fe20000010000 */
[----:B------:R-:W-:Y:S01]  /*be80*/  MOV R245, R3 ;  /* 0x0000000300f57202 */ /* 0x000fe20000000f00 */
[----:B------:R-:W-:Y:S02]  /*be90*/  FADD.FTZ R96, R96, R83 ;  /* 0x0000005360607221 */ /* 0x000fe40000010000 */
[----:B------:R-:W-:-:S02]  /*bea0*/  FADD.FTZ R82, R97, R82 ;  /* 0x0000005261527221 */ /* 0x000fc40000010000 */
[----:B----4-:R-:W-:Y:S02]  /*beb0*/  HMMA.16816.F32 R8, R52, R20, R8 ;  /* 0x000000143408723c */ /* 0x010fe40000001808 */
[----:B------:R-:W-:-:S04]  /*bec0*/  FADD.FTZ R82, R102, R82 ;  /* 0x0000005266527221 */ /* 0x000fc80000010000 */
[----:B------:R-:W-:Y:S02]  /*bed0*/  FADD.FTZ R82, R103, R82 ;  /* 0x0000005267527221 */ /* 0x000fe40000010000 */
[C---:B------:R-:W-:Y:S01]  /*bee0*/  HMMA.16816.F32 R40, R52.reuse, R22, R40 ;  /* 0x000000163428723c */ /* 0x040fe20000001828 */
[--C-:B------:R-:W-:Y:S02]  /*bef0*/  FFMA.FTZ R20, R101, c[0x0][0x23c], -R113.reuse ;  /* 0x00008f0065147a23 */ /* 0x100fe40000010871 */
[--C-:B------:R-:W-:Y:S02]  /*bf00*/  FFMA.FTZ R21, R109, c[0x0][0x23c], -R113.reuse ;  /* 0x00008f006d157a23 */ /* 0x100fe40000010871 */
[----:B------:R-:W-:Y:S02]  /*bf10*/  FADD.FTZ R248, R248, R82 ;  /* 0x00000052f8f87221 */ /* 0x000fe40000010000 */
[----:B------:R-:W-:Y:S01]  /*bf20*/  FFMA.FTZ R22, R108, c[0x0][0x23c], -R113 ;  /* 0x00008f006c167a23 */ /* 0x000fe20000010871 */
[C---:B---3--:R-:W-:Y:S01]  /*bf30*/  HMMA.16816.F32 R16, R52.reuse, R44, R16 ;  /* 0x0000002c3410723c */ /* 0x048fe20000001810 */
[----:B------:R-:W2:Y:S07]  /*bf40*/  MUFU.EX2 R20, R20 ;  /* 0x0000001400147308 */ /* 0x000eae0000000800 */
[C---:B------:R-:W-:Y:S01]  /*bf50*/  HMMA.16816.F32 R12, R52.reuse, R46, R12 ;  /* 0x0000002e340c723c */ /* 0x040fe2000000180c */
[----:B------:R-:W3:Y:S01]  /*bf60*/  MUFU.EX2 R21, R21 ;  /* 0x0000001500157308 */ /* 0x000ee20000000800 */
[----:B------:R-:W4:Y:S06]  /*bf70*/  LDSM.16.MT88.4 R44, [R227+0x11000] ;  /* 0x01100000e32c783b */ /* 0x000f2c0000004200 */
[----:B-1----:R-:W-:Y:S01]  /*bf80*/  HMMA.16816.F32 R36, R52, R48, R36 ;  /* 0x000000303424723c */ /* 0x002fe20000001824 */
[----:B------:R-:W1:Y:S01]  /*bf90*/  MUFU.EX2 R22, R22 ;  /* 0x0000001600167308 */ /* 0x000e620000000800 */
[----:B--2---:R-:W-:-:S06]  /*bfa0*/  FADD.FTZ R96, R20, R96 ;  /* 0x0000006014607221 */ /* 0x004fcc0000010000 */
[----:B------:R-:W-:Y:S01]  /*bfb0*/  HMMA.16816.F32 R32, R52, R50, R32 ;  /* 0x000000323420723c */ /* 0x000fe20000001820 */
[C---:B---3--:R-:W-:Y:S01]  /*bfc0*/  F2FP.PACK_AB R145, R21.reuse, R20 ;  /* 0x000000141591723e */ /* 0x048fe200000000ff */
[----:B------:R-:W-:Y:S01]  /*bfd0*/  FADD.FTZ R96, R21, R96 ;  /* 0x0000006015607221 */ /* 0x000fe20000010000 */
[----:B-1----:R-:W-:-:S03]  /*bfe0*/  F2FP.PACK_AB R147, R247, R22 ;  /* 0x00000016f793723e */ /* 0x002fc600000000ff */
[----:B------:R-:W-:-:S04]  /*bff0*/  FADD.FTZ R96, R22, R96 ;  /* 0x0000006016607221 */ /* 0x000fc80000010000 */
[----:B------:R-:W-:Y:S01]  /*c000*/  FADD.FTZ R247, R247, R96 ;  /* 0x00000060f7f77221 */ /* 0x000fe20000010000 */
        /* <DEDUP_REMOVED lines=50> */
[----:B------:R-:W-:Y:S02]  /*c330*/  @UP4 UIADD3 UR27, UR27, 0x1, URZ ;  /* 0x000000011b1b4890 */ /* 0x000fe4000fffe03f */
[----:B------:R-:W-:-:S02]  /*c340*/  UISETP.GE.AND UP0, UPT, UR6, URZ, UPT ;  /* 0x0000003f0600728c */ /* 0x000fc4000bf06270 */
[----:B------:R-:W-:Y:S02]  /*c350*/  UISETP.NE.AND UP2, UPT, URZ, UR7, UPT ;  /* 0x000000073f00728c */ /* 0x000fe4000bf45270 */
[----:B------:R-:W-:Y:S02]  /*c360*/  @!UP1 UIADD3 UR9, UR9, -UR22, URZ ;  /* 0x8000001609099290 */ /* 0x000fe4000fffe03f */
[----:B------:R-:W-:Y:S02]  /*c370*/  @!UP1 UIADD3 UR19, UR19, 0x1, URZ ;  /* 0x0000000113139890 */ /* 0x000fe4000fffe03f */
[----:B------:R-:W-:Y:S02]  /*c380*/  UISETP.GE.U32.AND UP3, UPT, UR9, UR22, UPT ;  /* 0x000000160900728c */ /* 0x000fe4000bf66070 */
[----:B------:R-:W-:Y:S02]  /*c390*/  UISETP.GE.AND UP1, UPT, UR24, URZ, UPT ;  /* 0x0000003f1800728c */ /* 0x000fe4000bf26270 */
[----:B------:R-:W-:-:S07]  /*c3a0*/  ULOP3.LUT UR6, URZ, UR7, URZ, 0x33, !UPT ;  /* 0x000000073f067292 */ /* 0x000fce000f8e333f */
        /* <DEDUP_REMOVED lines=31> */
.L_x_3550:
[----:B------:R-:W-:-:S04]  /*c5a0*/  ULEA UR6, -UR8, URZ, 0x8 ;  /* 0x0000003f08067291 */ /* 0x000fc8000f8e413f */
[----:B------:R-:W-:Y:S02]  /*c5b0*/  USHF.R.S32.HI UR7, URZ, 0x1f, UR6 ;  /* 0x0000001f3f077899 */ /* 0x000fe40008011406 */
[----:B------:R-:W-:-:S04]  /*c5c0*/  MOV R8, UR6 ;  /* 0x0000000600087c02 */ /* 0x000fc80008000f00 */
[----:B------:R-:W-:Y:S02]  /*c5d0*/  MOV R4, UR7 ;  /* 0x0000000700047c02 */ /* 0x000fe40008000f00 */
.L_x_3551:
        /* <DEDUP_REMOVED lines=54> */
[----:B------:R-:W-:Y:S01]  /*c940*/  @!P0 LEA R38, P2, R22, c[0x0][0x170], 0x1 ;  /* 0x00005c0016268a11 */ /* 0x000fe200078408ff */
[----:B------:R-:W-:Y:S01]  /*c950*/  IMAD.U32 R36, RZ, RZ, UR8 ;  /* 0x00000008ff247e24 */ /* 0x000fe2000f8e00ff */
[----:B------:R-:W-:Y:S01]  /*c960*/  @!P0 IADD3 R23, P1, R8, R28, RZ ;  /* 0x0000001c08178210 */ /* 0x000fe20007f3e0ff */
[----:B------:R-:W-:Y:S01]  /*c970*/  @!P0 IMAD.MOV.U32 R25, RZ, RZ, R205 ;  /* 0x000000ffff198224 */ /* 0x000fe200078e00cd */
[----:B------:R-:W-:Y:S01]  /*c980*/  @!P0 LEA.HI.X R39, R22, c[0x0][0x174], R204, 0x1, P2 ;  /* 0x00005d0016278a11 */ /* 0x000fe200010f0ccc */
[----:B------:R-:W-:-:S02]  /*c990*/  @!P0 IMAD.MOV.U32 R6, RZ, RZ, c[0x0][0x1a4] ;  /* 0x00006900ff068624 */ /* 0x000fc400078e00ff */
[----:B------:R-:W-:-:S04]  /*c9a0*/  @!P0 IMAD.WIDE.U32 R36, R36, 0xf0, R24 ;  /* 0x000000f024248825 */ /* 0x000fc800078e0018 */
        /* <DEDUP_REMOVED lines=19> */
[----:B------:R-:W-:Y:S01]  /*cae0*/  @!P0 IMAD.MOV.U32 R34, RZ, RZ, c[0x0][0x1a4] ;  /* 0x00006900ff228624 */ /* 0x000fe200078e00ff */
[----:B------:R-:W-:Y:S01]  /*caf0*/  @!P0 IADD3 R27, P3, R8, R44, RZ ;  /* 0x0000002c081b8210 */ /* 0x000fe20007f7e0ff */
        /* <DEDUP_REMOVED lines=11> */
[----:B------:R-:W-:Y:S01]  /*cbb0*/  @P0 STS.128 [R239+0xb000], RZ ;  /* 0x00b000ffef000388 */ /* 0x000fe20000000c00 */
[----:B------:R-:W-:Y:S01]  /*cbc0*/  @!P0 IADD3 R18, P3, R8, R18, RZ ;  /* 0x0000001208128210 */ /* 0x000fe20007f7e0ff */
[----:B------:R-:W-:Y:S01]  /*cbd0*/  @!P0 IMAD R6, R6, 0xe0, RZ ;  /* 0x000000e006068824 */ /* 0x000fe200078e02ff */
[----:B------:R-:W-:Y:S01]  /*cbe0*/  @!P0 IADD3 R16, P2, R8, R16, RZ ;  /* 0x0000001008108210 */ /* 0x000fe20007f5e0ff */
[----:B------:R-:W-:-:S02]  /*cbf0*/  IMAD.MOV.U32 R245, RZ, RZ, R3 ;  /* 0x000000fffff57224 */ /* 0x000fc400078e0003 */
[----:B------:R-:W-:Y:S02]  /*cc00*/  IMAD.MOV.U32 R246, RZ, RZ, R213 ;  /* 0x000000fffff67224 */ /* 0x000fe400078e00d5 */
[----:B-1----:R-:W-:Y:S01]  /*cc10*/  @!P0 IMAD.MOV.U32 R30, RZ, RZ, c[0x0][0x1a4] ;  /* 0x00006900ff1e8624 */ /* 0x002fe200078e00ff */
[----:B------:R-:W-:Y:S01]  /*cc20*/  @!P0 IADD3 R31, P1, R8, R20, RZ ;  /* 0x00000014081f8210 */ /* 0x000fe20007f3e0ff */
[----:B------:R-:W-:Y:S02]  /*cc30*/  @!P0 IMAD.MOV.U32 R20, RZ, RZ, c[0x0][0x1a4] ;  /* 0x00006900ff148624 */ /* 0x000fe400078e00ff */
[----:B------:R-:W-:Y:S02]  /*cc40*/  @!P0 IMAD R30, R30, 0x90, RZ ;  /* 0x000000901e1e8824 */ /* 0x000fe400078e02ff */
[----:B------:R-:W-:-:S03]  /*cc50*/  @!P0 IMAD R20, R20, 0xc0, RZ ;  /* 0x000000c014148824 */ /* 0x000fc600078e02ff */
[----:B------:R-:W-:Y:S01]  /*cc60*/  @!P0 IADD3.X R30, R4, R21, R30, P1, !PT ;  /* 0x00000015041e8210 */ /* 0x000fe20000ffe41e */
[----:B------:R-:W-:Y:S01]  /*cc70*/  @!P0 IMAD.MOV.U32 R21, RZ, RZ, c[0x0][0x1a4] ;  /* 0x00006900ff158624 */ /* 0x000fe200078e00ff */
[----:B------:R-:W-:Y:S02]  /*cc80*/  @!P0 IADD3 R35, P1, R8, R40, RZ ;  /* 0x0000002808238210 */ /* 0x000fe40007f3e0ff */
[C---:B------:R-:W-:Y:S01]  /*cc90*/  @!P0 IADD3.X R20, R4.reuse, R20, R19, P3, !PT ;  /* 0x0000001404148210 */ /* 0x040fe20001ffe413 */
[----:B------:R-:W-:Y:S01]  /*cca0*/  @!P0 IMAD R21, R21, 0xd0, RZ ;  /* 0x000000d015158824 */ /* 0x000fe200078e02ff */
[----:B------:R-:W-:Y:S02]  /*ccb0*/  @!P0 IADD3.X R34, R4, R41, R34, P1, !PT ;  /* 0x0000002904228210 */ /* 0x000fe40000ffe422 */
[----:B------:R-:W-:Y:S02]  /*ccc0*/  @!P0 IADD3 R14, P1, R8, R14, RZ ;  /* 0x0000000e080e8210 */ /* 0x000fe40007f3e0ff */
[----:B------:R-:W-:Y:S01]  /*ccd0*/  @!P0 IADD3.X R21, R4, R17, R21, P2, !PT ;  /* 0x0000001104158210 */ /* 0x000fe200017fe415 */
[----:B------:R-:W-:Y:S01]  /*cce0*/  @!P0 IMAD.MOV.U32 R17, RZ, RZ, c[0x0][0x1a4] ;  /* 0x00006900ff118624 */ /* 0x000fe200078e00ff */
[----:B------:R-:W-:-:S02]  /*ccf0*/  @!P0 IADD3 R9, P3, R8, R9, RZ ;  /* 0x0000000908098210 */ /* 0x000fc40007f7e0ff */
[----:B------:R-:W-:Y:S01]  /*cd00*/  @!P0 IADD3 R11, P2, R8, R11, RZ ;  /* 0x0000000b080b8210 */ /* 0x000fe20007f5e0ff */
[----:B------:R-:W-:Y:S01]  /*cd10*/  @!P0 IMAD R17, R17, 0xf0, RZ ;  /* 0x000000f011118824 */ /* 0x000fe200078e02ff */
[C---:B------:R-:W-:Y:S01]  /*cd20*/  @!P0 IADD3.X R6, R4.reuse, R6, R15, P1, !PT ;  /* 0x0000000604068210 */ /* 0x040fe20000ffe40f */
[----:B------:R-:W-:Y:S01]  /*cd30*/  @!P0 IMAD.X R7, R4, 0x1, R7, P3 ;  /* 0x0000000104078824 */ /* 0x000fe200018e0607 */
[----:B------:R-:W-:Y:S01]  /*cd40*/  @!P0 IADD3 R13, P1, R8, R13, RZ ;  /* 0x0000000d080d8210 */ /* 0x000fe20007f3e0ff */
[C---:B------:R-:W-:Y:S01]  /*cd50*/  @!P0 IMAD.X R10, R4.reuse, 0x1, R10, P2 ;  /* 0x00000001040a8824 */ /* 0x040fe200010e060a */
[----:B------:R-:W-:Y:S02]  /*cd60*/  @!P0 LEA R40, P3, R11, c[0x0][0x170], 0x1 ;  /* 0x00005c000b288a11 */ /* 0x000fe400078608ff */
[----:B------:R-:W-:Y:S01]  /*cd70*/  @!P0 LEA R42, P4, R9, c[0x0][0x170], 0x1 ;  /* 0x00005c00092a8a11 */ /* 0x000fe200078808ff */
[----:B------:R-:W-:Y:S01]  /*cd80*/  @!P0 IMAD.X R12, R4, 0x1, R12, P1 ;  /* 0x00000001040c8824 */ /* 0x000fe200008e060c */
[----:B------:R-:W-:-:S02]  /*cd90*/  @!P0 IADD3 R8, P1, R8, R36, RZ ;  /* 0x0000002408088210 */ /* 0x000fc40007f3e0ff */
[----:B------:R-:W-:Y:S02]  /*cda0*/  @!P0 LEA R36, P2, R13, c[0x0][0x170], 0x1 ;  /* 0x00005c000d248a11 */ /* 0x000fe400078408ff */
[----:B------:R-:W-:Y:S02]  /*cdb0*/  @!P0 LEA.HI.X R41, R11, c[0x0][0x174], R10, 0x1, P3 ;  /* 0x00005d000b298a11 */ /* 0x000fe400018f0c0a */
[----:B------:R-:W-:Y:S02]  /*cdc0*/  @!P0 LEA R44, P3, R23, c[0x0][0x170], 0x1 ;  /* 0x00005c00172c8a11 */ /* 0x000fe400078608ff */
[----:B------:R-:W-:Y:S02]  /*cdd0*/  @!P0 IADD3.X R17, R4, R37, R17, P1, !PT ;  /* 0x0000002504118210 */ /* 0x000fe40000ffe411 */
        /* <DEDUP_REMOVED lines=11> */
[----:B--2---:R-:W-:Y:S01]  /*ce90*/  @!P0 LEA R38, P4, R29, c[0x0][0x170], 0x1 ;  /* 0x00005c001d268a11 */ /* 0x004fe200078808ff */
        /* <DEDUP_REMOVED lines=22> */
[----:B------:R-:W-:Y:S02]  /*d000*/  @!P0 LEA R34, P4, R18, c[0x0][0x170], 0x1 ;  /* 0x00005c0012228a11 */ /* 0x000fe400078808ff */
        /* <DEDUP_REMOVED lines=59> */
[----:B--2---:R-:W2:Y:S04]  /*d3c0*/  LDSM.16.M88.4 R44, [R236+0x4800] ;  /* 0x00480000ec2c783b */ /* 0x004ea80000000200 */
[----:B------:R-:W2:Y:S04]  /*d3d0*/  LDSM.16.M88.4 R52, [R236+0x4000] ;  /* 0x00400000ec34783b */ /* 0x000ea80000000200 */
[----:B------:R-:W2:Y:S04]  /*d3e0*/  LDSM.16.M88.4 R76, [R236+0x2800] ;  /* 0x00280000ec4c783b */ /* 0x000ea80000000200 */
[----:B------:R1:W-:Y:S04]  /*d3f0*/  LDSM.16.M88.4 R100, [R5] ;  /* 0x000000000564783b */ /* 0x0003e80000000200 */
[----:B------:R-:W-:Y:S04]  /*d400*/  LDSM.16.M88.4 R60, [R236+0x3800] ;  /* 0x00380000ec3c783b */ /* 0x000fe80000000200 */
[----:B------:R-:W-:Y:S04]  /*d410*/  LDSM.16.M88.4 R96, [R230+0x4000] ;  /* 0x00400000e660783b */ /* 0x000fe80000000200 */
[----:B------:R-:W-:Y:S04]  /*d420*/  LDSM.16.M88.4 R112, [R236+0x9000] ;  /* 0x00900000ec70783b */ /* 0x000fe80000000200 */
[----:B------:R-:W-:Y:S04]  /*d430*/  LDSM.16.M88.4 R84, [R236+0x2000] ;  /* 0x00200000ec54783b */ /* 0x000fe80000000200 */
[----:B------:R-:W-:Y:S01]  /*d440*/  LDSM.16.M88.4 R68, [R236+0x3000] ;  /* 0x00300000ec44783b */ /* 0x000fe20000000200 */
[C---:B----4-:R-:W-:Y:S03]  /*d450*/  HMMA.16816.F32 R8, R104.reuse, R92, RZ ;  /* 0x0000005c6808723c */ /* 0x050fe600000018ff */
[----:B-----5:R-:W-:Y:S04]  /*d460*/  LDSM.16.M88.4 R36, [R236+0x5000] ;  /* 0x00500000ec24783b */ /* 0x020fe80000000200 */
[----:B-1----:R-:W-:Y:S01]  /*d470*/  LDSM.16.M88.4 R28, [R236+0x5800] ;  /* 0x00580000ec1c783b */ /* 0x002fe20000000200 */
[C---:B------:R-:W-:Y:S03]  /*d480*/  HMMA.16816.F32 R4, R104.reuse, R94, RZ ;  /* 0x0000005e6804723c */ /* 0x040fe600000018ff */
[----:B------:R-:W1:Y:S04]  /*d490*/  LDSM.16.M88.4 R92, [R230+0x4800] ;  /* 0x00480000e65c783b */ /* 0x000e680000000200 */
[----:B------:R-:W4:Y:S01]  /*d4a0*/  LDSM.16.M88.4 R192, [R230+0x2800] ;  /* 0x00280000e6c0783b */ /* 0x000f220000000200 */
[C---:B--2---:R-:W-:Y:S03]  /*d4b0*/  HMMA.16816.F32 R48, R104.reuse, R44, RZ ;  /* 0x0000002c6830723c */ /* 0x044fe600000018ff */
[----:B------:R-:W2:Y:S04]  /*d4c0*/  LDSM.16.M88.4 R120, [R236+0x8800] ;  /* 0x00880000ec78783b */ /* 0x000ea80000000200 */
[----:B------:R-:W5:Y:S01]  /*d4d0*/  LDSM.16.M88.4 R184, [R230+0x3800] ;  /* 0x00380000e6b8783b */ /* 0x000f620000000200 */
[C---:B------:R-:W-:Y:S03]  /*d4e0*/  HMMA.16816.F32 R44, R104.reuse, R46, RZ ;  /* 0x0000002e682c723c */ /* 0x040fe600000018ff */
[----:B------:R-:W-:Y:S04]  /*d4f0*/  LDSM.16.M88.4 R20, [R236+0x6000] ;  /* 0x00600000ec14783b */ /* 0x000fe80000000200 */
[----:B---3--:R-:W-:Y:S01]  /*d500*/  LDSM.16.M88.4 R12, [R236+0x6800] ;  /* 0x00680000ec0c783b */ /* 0x008fe20000000200 */
        /* <DEDUP_REMOVED lines=11> */
[----:B------:R-:W0:Y:S01]  /*d5c0*/  LDGDEPBAR ;  /* 0x00000000000079af */ /* 0x000e220000000000 */
[C---:B-1----:R-:W-:Y:S08]  /*d5d0*/  HMMA.16816.F32 R48, R100.reuse, R92, R48 ;  /* 0x0000005c6430723c */ /* 0x042ff00000001830 */
[----:B------:R-:W-:Y:S01]  /*d5e0*/  HMMA.16816.F32 R44, R100, R94, R44 ;  /* 0x0000005e642c723c */ /* 0x000fe2000000182c */
[----:B------:R-:W1:Y:S07]  /*d5f0*/  LDSM.16.M88.4 R92, [R230+0x9000] ;  /* 0x00900000e65c783b */ /* 0x000e6e0000000200 */
[C---:B------:R-:W-:Y:S08]  /*d600*/  HMMA.16816.F32 R64, R104.reuse, R60, RZ ;  /* 0x0000003c6840723c */ /* 0x040ff000000018ff */
[----:B------:R-:W-:Y:S08]  /*d610*/  HMMA.16816.F32 R60, R104, R62, RZ ;  /* 0x0000003e683c723c */ /* 0x000ff000000018ff */
[C---:B------:R-:W-:Y:S08]  /*d620*/  HMMA.16816.F32 R56, R100.reuse, R96, R56 ;  /* 0x000000606438723c */ /* 0x040ff00000001838 */
[----:B------:R-:W-:Y:S01]  /*d630*/  HMMA.16816.F32 R52, R100, R98, R52 ;  /* 0x000000626434723c */ /* 0x000fe20000001834 */
[----:B------:R-:W3:Y:S07]  /*d640*/  LDSM.16.M88.4 R96, [R230+0x8800] ;  /* 0x00880000e660783b */ /* 0x000eee0000000200 */
[C---:B------:R-:W-:Y:S08]  /*d650*/  HMMA.16816.F32 R116, R104.reuse, R112, RZ ;  /* 0x000000706874723c */ /* 0x040ff000000018ff */
[C---:B------:R-:W-:Y:S08]  /*d660*/  HMMA.16816.F32 R88, R104.reuse, R84, RZ ;  /* 0x000000546858723c */ /* 0x040ff000000018ff */
[C---:B------:R-:W-:Y:S08]  /*d670*/  HMMA.16816.F32 R84, R104.reuse, R86, RZ ;  /* 0x000000566854723c */ /* 0x040ff000000018ff */
[C---:B------:R-:W-:Y:S08]  /*d680*/  HMMA.16816.F32 R72, R104.reuse, R68, RZ ;  /* 0x000000446848723c */ /* 0x040ff000000018ff */
[C---:B------:R-:W-:Y:S08]  /*d690*/  HMMA.16816.F32 R40, R104.reuse, R36, RZ ;  /* 0x000000246828723c */ /* 0x040ff000000018ff */
[----:B------:R-:W-:Y:S08]  /*d6a0*/  HMMA.16816.F32 R32, R104, R28, RZ ;  /* 0x0000001c6820723c */ /* 0x000ff000000018ff */
[C---:B----4-:R-:W-:Y:S08]  /*d6b0*/  HMMA.16816.F32 R80, R100.reuse, R192, R80 ;  /* 0x000000c06450723c */ /* 0x050ff00000001850 */
[----:B------:R-:W-:Y:S01]  /*d6c0*/  HMMA.16816.F32 R76, R100, R194, R76 ;  /* 0x000000c2644c723c */ /* 0x000fe2000000184c */
[----:B------:R-:W4:Y:S07]  /*d6d0*/  LDSM.16.M88.4 R192, [R230+0x7000] ;  /* 0x00700000e6c0783b */ /* 0x000f2e0000000200 */
[C---:B------:R-:W-:Y:S08]  /*d6e0*/  HMMA.16816.F32 R68, R104.reuse, R70, RZ ;  /* 0x000000466844723c */ /* 0x040ff000000018ff */
[C---:B------:R-:W-:Y:S08]  /*d6f0*/  HMMA.16816.F32 R36, R104.reuse, R38, RZ ;  /* 0x000000266824723c */ /* 0x040ff000000018ff */
[C---:B------:R-:W-:Y:S08]  /*d700*/  HMMA.16816.F32 R28, R104.reuse, R30, RZ ;  /* 0x0000001e681c723c */ /* 0x040ff000000018ff */
[C---:B------:R-:W-:Y:S08]  /*d710*/  HMMA.16816.F32 R112, R104.reuse, R114, RZ ;  /* 0x000000726870723c */ /* 0x040ff000000018ff */
[----:B--2---:R-:W-:Y:S08]  /*d720*/  HMMA.16816.F32 R124, R104, R120, RZ ;  /* 0x00000078687c723c */ /* 0x004ff000000018ff */
[C---:B-----5:R-:W-:Y:S08]  /*d730*/  HMMA.16816.F32 R64, R100.reuse, R184, R64 ;  /* 0x000000b86440723c */ /* 0x060ff00000001840 */
[----:B------:R-:W-:Y:S01]  /*d740*/  HMMA.16816.F32 R60, R100, R186, R60 ;  /* 0x000000ba643c723c */ /* 0x000fe2000000183c */
[----:B------:R-:W2:Y:S07]  /*d750*/  LDSM.16.M88.4 R184, [R230+0x8000] ;  /* 0x00800000e6b8783b */ /* 0x000eae0000000200 */
[----:B------:R-:W-:Y:S08]  /*d760*/  HMMA.16816.F32 R120, R104, R122, RZ ;  /* 0x0000007a6878723c */ /* 0x000ff000000018ff */
[----:B-1----:R-:W-:Y:S07]  /*d770*/  HMMA.16816.F32 R116, R100, R92, R116 ;  /* 0x0000005c6474723c */ /* 0x002fee0000001874 */
[C---:B------:R-:W-:Y:S01]  /*d780*/  IADD3 R92, R234.reuse, 0x2800, RZ ;  /* 0x00002800ea5c7810 */ /* 0x040fe20007ffe0ff */
[C---:B------:R-:W-:Y:S08]  /*d790*/  HMMA.16816.F32 R24, R104.reuse, R20, RZ ;  /* 0x000000146818723c */ /* 0x040ff000000018ff */
[C---:B------:R-:W-:Y:S08]  /*d7a0*/  HMMA.16816.F32 R16, R104.reuse, R12, RZ ;  /* 0x0000000c6810723c */ /* 0x040ff000000018ff */
[C---:B------:R-:W-:Y:S08]  /*d7b0*/  HMMA.16816.F32 R180, R104.reuse, R172, RZ ;  /* 0x000000ac68b4723c */ /* 0x040ff000000018ff */
[----:B------:R-:W-:Y:S08]  /*d7c0*/  HMMA.16816.F32 R168, R104, R128, RZ ;  /* 0x0000008068a8723c */ /* 0x000ff000000018ff */
[C---:B------:R-:W-:Y:S08]  /*d7d0*/  HMMA.16816.F32 R88, R100.reuse, R196, R88 ;  /* 0x000000c46458723c */ /* 0x040ff00000001858 */
[----:B------:R-:W-:Y:S01]  /*d7e0*/  HMMA.16816.F32 R84, R100, R198, R84 ;  /* 0x000000c66454723c */ /* 0x000fe20000001854 */
[----:B------:R-:W1:Y:S07]  /*d7f0*/  LDSM.16.M88.4 R196, [R230+0x6800] ;  /* 0x00680000e6c4783b */ /* 0x000e6e0000000200 */
[C---:B------:R-:W-:Y:S08]  /*d800*/  HMMA.16816.F32 R20, R104.reuse, R22, RZ ;  /* 0x000000166814723c */ /* 0x040ff000000018ff */
[C---:B------:R-:W-:Y:S08]  /*d810*/  HMMA.16816.F32 R12, R104.reuse, R14, RZ ;  /* 0x0000000e680c723c */ /* 0x040ff000000018ff */
[C---:B------:R-:W-:Y:S08]  /*d820*/  HMMA.16816.F32 R172, R104.reuse, R174, RZ ;  /* 0x000000ae68ac723c */ /* 0x040ff000000018ff */
[C---:B------:R-:W-:Y:S08]  /*d830*/  HMMA.16816.F32 R128, R104.reuse, R130, RZ ;  /* 0x000000826880723c */ /* 0x040ff000000018ff */
[C---:B------:R-:W-:Y:S08]  /*d840*/  HMMA.16816.F32 R108, R104.reuse, R200, RZ ;  /* 0x000000c8686c723c */ /* 0x040ff000000018ff */
[----:B------:R-:W-:Y:S01]  /*d850*/  HMMA.16816.F32 R104, R104, R202, RZ ;  /* 0x000000ca6868723c */ /* 0x000fe200000018ff */
[----:B------:R-:W5:Y:S07]  /*d860*/  LDSM.16.M88.4 R200, [R230+0x6000] ;  /* 0x00600000e6c8783b */ /* 0x000f6e0000000200 */
        /* <DEDUP_REMOVED lines=8> */
[----:B------:R-:W-:Y:S07]  /*d8f0*/  LDSM.16.M88.4 R204, [R235] ;  /* 0x00000000ebcc783b */ /* 0x000fee0000000200 */
[C---:B------:R-:W-:Y:S01]  /*d900*/  HMMA.16816.F32 R112, R100.reuse, R94, R112 ;  /* 0x0000005e6470723c */ /* 0x040fe20000001870 */
[----:B------:R-:W1:Y:S07]  /*d910*/  LDSM.16.M88.4 R92, [R92] ;  /* 0x000000005c5c783b */ /* 0x000e6e0000000200 */
[C---:B---3--:R-:W-:Y:S07]  /*d920*/  HMMA.16816.F32 R124, R100.reuse, R96, R124 ;  /* 0x00000060647c723c */ /* 0x048fee000000187c */
[C---:B------:R-:W-:Y:S01]  /*d930*/  IADD3 R96, R234.reuse, 0x800, RZ ;  /* 0x00000800ea607810 */ /* 0x040fe20007ffe0ff */
[C---:B------:R-:W-:Y:S05]  /*d940*/  HMMA.16816.F32 R120, R100.reuse, R98, R120 ;  /* 0x000000626478723c */ /* 0x040fea0000001878 */
[----:B------:R-:W3:Y:S03]  /*d950*/  LDSM.16.M88.4 R96, [R96] ;  /* 0x000000006060783b */ /* 0x000ee60000000200 */
[C---:B----4-:R-:W-:Y:S07]  /*d960*/  HMMA.16816.F32 R8, R100.reuse, R192, R8 ;  /* 0x000000c06408723c */ /* 0x050fee0000001808 */
[C---:B------:R-:W-:Y:S01]  /*d970*/  IADD3 R192, R234.reuse, 0x1800, RZ ;  /* 0x00001800eac07810 */ /* 0x040fe20007ffe0ff */
[C---:B------:R-:W-:Y:S05]  /*d980*/  HMMA.16816.F32 R4, R100.reuse, R194, R4 ;  /* 0x000000c26404723c */ /* 0x040fea0000001804 */
[----:B------:R-:W4:Y:S03]  /*d990*/  LDSM.16.M88.4 R192, [R192] ;  /* 0x00000000c0c0783b */ /* 0x000f260000000200 */
[C---:B--2---:R-:W-:Y:S07]  /*d9a0*/  HMMA.16816.F32 R168, R100.reuse, R184, R168 ;  /* 0x000000b864a8723c */ /* 0x044fee00000018a8 */
[C---:B------:R-:W-:Y:S01]  /*d9b0*/  IADD3 R184, R234.reuse, 0x3000, RZ ;  /* 0x00003000eab87810 */ /* 0x040fe20007ffe0ff */
[C---:B------:R-:W-:Y:S05]  /*d9c0*/  HMMA.16816.F32 R128, R100.reuse, R186, R128 ;  /* 0x000000ba6480723c */ /* 0x040fea0000001880 */
[----:B------:R-:W2:Y:S03]  /*d9d0*/  LDSM.16.M88.4 R184, [R184] ;  /* 0x00000000b8b8783b */ /* 0x000ea60000000200 */
[C---:B-1----:R-:W-:Y:S07]  /*d9e0*/  HMMA.16816.F32 R16, R100.reuse, R196, R16 ;  /* 0x000000c46410723c */ /* 0x042fee0000001810 */
[C---:B------:R-:W-:Y:S01]  /*d9f0*/  IADD3 R196, R234.reuse, 0x1000, RZ ;  /* 0x00001000eac47810 */ /* 0x040fe20007ffe0ff */
[C---:B-----5:R-:W-:Y:S08]  /*da00*/  HMMA.16816.F32 R24, R100.reuse, R200, R24 ;  /* 0x000000c86418723c */ /* 0x060ff00000001818 */
[C---:B------:R-:W-:Y:S01]  /*da10*/  HMMA.16816.F32 R20, R100.reuse, R202, R20 ;  /* 0x000000ca6414723c */ /* 0x040fe20000001814 */
[----:B------:R-:W-:Y:S07]  /*da20*/  LDSM.16.M88.4 R200, [R234] ;  /* 0x00000000eac8783b */ /* 0x000fee0000000200 */
[C---:B------:R-:W-:Y:S01]  /*da30*/  HMMA.16816.F32 R12, R100.reuse, R198, R12 ;  /* 0x000000c6640c723c */ /* 0x040fe2000000180c */
[----:B------:R-:W-:Y:S07]  /*da40*/  LDSM.16.M88.4 R196, [R196] ;  /* 0x00000000c4c4783b */ /* 0x000fee0000000200 */
[C---:B------:R-:W-:Y:S07]  /*da50*/  HMMA.16816.F32 R180, R100.reuse, R188, R180 ;  /* 0x000000bc64b4723c */ /* 0x040fee00000018b4 */
[----:B------:R-:W-:Y:S01]  /*da60*/  IADD3 R188, R234, 0x2000, RZ ;  /* 0x00002000eabc7810 */ /* 0x000fe20007ffe0ff */
[C---:B------:R-:W-:Y:S05]  /*da70*/  HMMA.16816.F32 R172, R100.reuse, R190, R172 ;  /* 0x000000be64ac723c */ /* 0x040fea00000018ac */
[----:B------:R-:W-:Y:S03]  /*da80*/  LDSM.16.M88.4 R188, [R188] ;  /* 0x00000000bcbc783b */ /* 0x000fe60000000200 */
[C---:B------:R-:W-:Y:S08]  /*da90*/  HMMA.16816.F32 R108, R100.reuse, R208, R108 ;  /* 0x000000d0646c723c */ /* 0x040ff0000000186c */
[----:B------:R-:W-:Y:S01]  /*daa0*/  HMMA.16816.F32 R104, R100, R210, R104 ;  /* 0x000000d26468723c */ /* 0x000fe20000001868 */
[----:B------:R-:W1:Y:S04]  /*dab0*/  LDSM.16.M88.4 R100, [R226] ;  /* 0x00000000e264783b */ /* 0x000e680000000200 */
[----:B------:R-:W-:Y:S03]  /*dac0*/  LDSM.16.M88.4 R208, [R224] ;  /* 0x00000000e0d0783b */ /* 0x000fe60000000200 */
[C---:B------:R-:W-:Y:S08]  /*dad0*/  HMMA.16816.F32 R48, R204.reuse, R92, R48 ;  /* 0x0000005ccc30723c */ /* 0x040ff00000001830 */
[C---:B------:R-:W-:Y:S01]  /*dae0*/  HMMA.16816.F32 R44, R204.reuse, R94, R44 ;  /* 0x0000005ecc2c723c */ /* 0x040fe2000000182c */
[----:B------:R-:W5:Y:S07]  /*daf0*/  LDSM.16.M88.4 R92, [R223] ;  /* 0x00000000df5c783b */ /* 0x000f6e0000000200 */
[C---:B---3--:R-:W-:Y:S08]  /*db00*/  HMMA.16816.F32 R80, R204.reuse, R96, R80 ;  /* 0x00000060cc50723c */ /* 0x048ff00000001850 */
[C---:B------:R-:W-:Y:S01]  /*db10*/  HMMA.16816.F32 R76, R204.reuse, R98, R76 ;  /* 0x00000062cc4c723c */ /* 0x040fe2000000184c */
[----:B------:R-:W3:Y:S07]  /*db20*/  LDSM.16.M88.4 R96, [R225] ;  /* 0x00000000e160783b */ /* 0x000eee0000000200 */
[C---:B----4-:R-:W-:Y:S08]  /*db30*/  HMMA.16816.F32 R64, R204.reuse, R192, R64 ;  /* 0x000000c0cc40723c */ /* 0x050ff00000001840 */
[C---:B------:R-:W-:Y:S01]  /*db40*/  HMMA.16816.F32 R60, R204.reuse, R194, R60 ;  /* 0x000000c2cc3c723c */ /* 0x040fe2000000183c */
[----:B------:R-:W4:Y:S07]  /*db50*/  LDSM.16.M88.4 R192, [R220] ;  /* 0x00000000dcc0783b */ /* 0x000f2e0000000200 */
[C---:B--2---:R-:W-:Y:S08]  /*db60*/  HMMA.16816.F32 R40, R204.reuse, R184, R40 ;  /* 0x000000b8cc28723c */ /* 0x044ff00000001828 */
[C---:B------:R-:W-:Y:S01]  /*db70*/  HMMA.16816.F32 R36, R204.reuse, R186, R36 ;  /* 0x000000bacc24723c */ /* 0x040fe20000001824 */
[----:B------:R-:W2:Y:S07]  /*db80*/  LDSM.16.M88.4 R184, [R166] ;  /* 0x00000000a6b8783b */ /* 0x000eae0000000200 */
[C---:B-1----:R-:W-:Y:S08]  /*db90*/  HMMA.16816.F32 R32, R204.reuse, R100, R32 ;  /* 0x00000064cc20723c */ /* 0x042ff00000001820 */
[C---:B------:R-:W-:Y:S01]  /*dba0*/  HMMA.16816.F32 R28, R204.reuse, R102, R28 ;  /* 0x00000066cc1c723c */ /* 0x040fe2000000181c */
[----:B------:R-:W-:Y:S07]  /*dbb0*/  LDSM.16.M88.4 R100, [R233] ;  /* 0x00000000e964783b */ /* 0x000fee0000000200 */
[C---:B-----5:R-:W-:Y:S08]  /*dbc0*/  HMMA.16816.F32 R8, R204.reuse, R92, R8 ;  /* 0x0000005ccc08723c */ /* 0x060ff00000001808 */
[C---:B------:R-:W-:Y:S01]  /*dbd0*/  HMMA.16816.F32 R4, R204.reuse, R94, R4 ;  /* 0x0000005ecc04723c */ /* 0x040fe20000001804 */
[----:B------:R-:W1:Y:S07]  /*dbe0*/  LDSM.16.M88.4 R92, [R165+0x3800] ;  /* 0x00380000a55c783b */ /* 0x000e6e0000000200 */
[C---:B------:R-:W-:Y:S08]  /*dbf0*/  HMMA.16816.F32 R72, R204.reuse, R196, R72 ;  /* 0x000000c4cc48723c */ /* 0x040ff00000001848 */
[C---:B------:R-:W-:Y:S01]  /*dc00*/  HMMA.16816.F32 R68, R204.reuse, R198, R68 ;  /* 0x000000c6cc44723c */ /* 0x040fe20000001844 */
[----:B------:R-:W5:Y:S07]  /*dc10*/  LDSM.16.M88.4 R196, [R221] ;  /* 0x00000000ddc4783b */ /* 0x000f6e0000000200 */
[C---:B---3--:R-:W-:Y:S08]  /*dc20*/  HMMA.16816.F32 R24, R204.reuse, R96, R24 ;  /* 0x00000060cc18723c */ /* 0x048ff00000001818 */
[C---:B------:R-:W-:Y:S01]  /*dc30*/  HMMA.16816.F32 R20, R204.reuse, R98, R20 ;  /* 0x00000062cc14723c */ /* 0x040fe20000001814 */
[----:B------:R-:W3:Y:S07]  /*dc40*/  LDSM.16.M88.4 R96, [R165] ;  /* 0x00000000a560783b */ /* 0x000eee0000000200 */
[C---:B------:R-:W-:Y:S08]  /*dc50*/  HMMA.16816.F32 R56, R204.reuse, R188, R56 ;  /* 0x000000bccc38723c */ /* 0x040ff00000001838 */
[C---:B------:R-:W-:Y:S01]  /*dc60*/  HMMA.16816.F32 R52, R204.reuse, R190, R52 ;  /* 0x000000becc34723c */ /* 0x040fe20000001834 */
[----:B------:R-:W1:Y:S07]  /*dc70*/  LDSM.16.M88.4 R188, [R167] ;  /* 0x00000000a7bc783b */ /* 0x000e6e0000000200 */
[C---:B----4-:R-:W-:Y:S08]  /*dc80*/  HMMA.16816.F32 R124, R204.reuse, R192, R124 ;  /* 0x000000c0cc7c723c */ /* 0x050ff0000000187c */
[C---:B------:R-:W-:Y:S01]  /*dc90*/  HMMA.16816.F32 R120, R204.reuse, R194, R120 ;  /* 0x000000c2cc78723c */ /* 0x040fe20000001878 */
[----:B------:R-:W4:Y:S07]  /*dca0*/  LDSM.16.M88.4 R192, [R165+0x4000] ;  /* 0x00400000a5c0783b */ /* 0x000f2e0000000200 */
[C---:B------:R-:W-:Y:S08]  /*dcb0*/  HMMA.16816.F32 R88, R204.reuse, R200, R88 ;  /* 0x000000c8cc58723c */ /* 0x040ff00000001858 */
[C---:B--2---:R-:W-:Y:S08]  /*dcc0*/  HMMA.16816.F32 R108, R204.reuse, R184, R108 ;  /* 0x000000b8cc6c723c */ /* 0x044ff0000000186c */
[C---:B------:R-:W-:Y:S01]  /*dcd0*/  HMMA.16816.F32 R104, R204.reuse, R186, R104 ;  /* 0x000000bacc68723c */ /* 0x040fe20000001868 */
[----:B------:R-:W2:Y:S07]  /*dce0*/  LDSM.16.M88.4 R184, [R165+0x4800] ;  /* 0x00480000a5b8783b */ /* 0x000eae0000000200 */
[----:B------:R-:W-:Y:S01]  /*dcf0*/  HMMA.16816.F32 R84, R204, R202, R84 ;  /* 0x000000cacc54723c */ /* 0x000fe20000001854 */
[----:B------:R-:W2:Y:S07]  /*dd00*/  LDSM.16.M88.4 R200, [R222] ;  /* 0x00000000dec8783b */ /* 0x000eae0000000200 */
[C---:B-1----:R-:W-:Y:S08]  /*dd10*/  HMMA.16816.F32 R32, R100.reuse, R92, R32 ;  /* 0x0000005c6420723c */ /* 0x042ff00000001820 */
[----:B------:R-:W-:Y:S01]  /*dd20*/  HMMA.16816.F32 R28, R100, R94, R28 ;  /* 0x0000005e641c723c */ /* 0x000fe2000000181c */
[----:B------:R-:W1:Y:S07]  /*dd30*/  LDSM.16.M88.4 R92, [R165+0x5000] ;  /* 0x00500000a55c783b */ /* 0x000e6e0000000200 */
[C---:B-----5:R-:W-:Y:S07]  /*dd40*/  HMMA.16816.F32 R128, R204.reuse, R198, R128 ;  /* 0x000000c6cc80723c */ /* 0x060fee0000001880 */
[----:B------:R-:W-:Y:S01]  /*dd50*/  LOP3.LUT R199, R238, UR7, RZ, 0xfc, !PT ;  /* 0x00000007eec77c12 */ /* 0x000fe2000f8efcff */
[----:B------:R-:W-:Y:S03]  /*dd60*/  HMMA.16816.F32 R16, R204, R208, R16 ;  /* 0x000000d0cc10723c */ /* 0x000fe60000001810 */
[----:B------:R-:W5:Y:S05]  /*dd70*/  I2F R198, R199 ;  /* 0x000000c700c67306 */ /* 0x000f6a0000201400 */
[----:B---3--:R-:W-:Y:S07]  /*dd80*/  HMMA.16816.F32 R88, R100, R96, R88 ;  /* 0x000000606458723c */ /* 0x008fee0000001858 */
[----:B------:R-:W-:Y:S01]  /*dd90*/  IADD3 R96, R199, 0x71, RZ ;  /* 0x00000071c7607810 */ /* 0x000fe20007ffe0ff */
[----:B------:R-:W-:Y:S03]  /*dda0*/  HMMA.16816.F32 R12, R204, R210, R12 ;  /* 0x000000d2cc0c723c */ /* 0x000fe6000000180c */
[----:B------:R-:W-:-:S02]  /*ddb0*/  ISETP.GE.AND P2, PT, R96, R212, PT ;  /* 0x000000d46000720c */ /* 0x000fc40003f46270 */
[----:B------:R-:W-:-:S03]  /*ddc0*/  ISETP.GE.AND P3, PT, R96, R179, PT ;  /* 0x000000b36000720c */ /* 0x000fc60003f66270 */
[C---:B------:R-:W-:Y:S01]  /*ddd0*/  HMMA.16816.F32 R116, R204.reuse, R188, R116 ;  /* 0x000000bccc74723c */ /* 0x040fe20000001874 */
[----:B------:R-:W3:Y:S07]  /*dde0*/  I2F R189, R96 ;  /* 0x0000006000bd7306 */ /* 0x000eee0000201400 */
[----:B------:R-:W-:Y:S01]  /*ddf0*/  HMMA.16816.F32 R112, R204, R190, R112 ;  /* 0x000000becc70723c */ /* 0x000fe20000001870 */
[----:B-----5:R-:W-:-:S06]  /*de00*/  FFMA.FTZ R198, R198, UR4, R90 ;  /* 0x00000004c6c67c23 */ /* 0x020fcc000801005a */
[----:B------:R-:W-:Y:S01]  /*de10*/  IADD3 R191, R199, 0x79, RZ ;  /* 0x00000079c7bf7810 */ /* 0x000fe20007ffe0ff */
[C---:B----4-:R-:W-:Y:S01]  /*de20*/  HMMA.16816.F32 R24, R100.reuse, R192, R24 ;  /* 0x000000c06418723c */ /* 0x050fe20000001818 */
[----:B---3--:R-:W-:Y:S02]  /*de30*/  FFMA.FTZ R33, R189, UR4, R33 ;  /* 0x00000004bd217c23 */ /* 0x008fe40008010021 */
[----:B------:R-:W3:Y:S01]  /*de40*/  I2F R188, R191 ;  /* 0x000000bf00bc7306 */ /* 0x000ee20000201400 */
[C---:B------:R-:W-:Y:S02]  /*de50*/  ISETP.GE.AND P4, PT, R191.reuse, R212, PT ;  /* 0x000000d4bf00720c */ /* 0x040fe40003f86270 */
[----:B------:R-:W-:Y:S02]  /*de60*/  ISETP.GE.AND P1, PT, R191, R179, PT ;  /* 0x000000b3bf00720c */ /* 0x000fe40003f26270 */
[----:B------:R-:W-:Y:S01]  /*de70*/  HMMA.16816.F32 R84, R100, R98, R84 ;  /* 0x000000626454723c */ /* 0x000fe20000001854 */
[----:B------:R-:W4:Y:S01]  /*de80*/  LDSM.16.M88.4 R96, [R165+0x5800] ;  /* 0x00580000a560783b */ /* 0x000f220000000200 */
[----:B------:R-:W-:-:S02]  /*de90*/  IADD3 R192, R199, 0x81, RZ ;  /* 0x00000081c7c07810 */ /* 0x000fc40007ffe0ff */
[----:B------:R-:W-:Y:S02]  /*dea0*/  IADD3 R193, R199, 0xa1, RZ ;  /* 0x000000a1c7c17810 */ /* 0x000fe40007ffe0ff */
[----:B------:R-:W5:Y:S01]  /*deb0*/  I2F R190, R192 ;  /* 0x000000c000be7306 */ /* 0x000f620000201400 */
[C---:B------:R-:W-:Y:S01]  /*dec0*/  ISETP.GE.AND P6, PT, R192.reuse, R212, PT ;  /* 0x000000d4c000720c */ /* 0x040fe20003fc6270 */
[----:B--2---:R-:W-:Y:S01]  /*ded0*/  HMMA.16816.F32 R16, R100, R184, R16 ;  /* 0x000000b86410723c */ /* 0x004fe20000001810 */
[----:B------:R-:W-:Y:S01]  /*dee0*/  ISETP.GE.AND P5, PT, R192, R179, PT ;  /* 0x000000b3c000720c */ /* 0x000fe20003fa6270 */
[----:B---3--:R-:W-:-:S05]  /*def0*/  FFMA.FTZ R29, R188, UR4, R29 ;  /* 0x00000004bc1d7c23 */ /* 0x008fca000801001d */
[----:B------:R-:W-:Y:S01]  /*df00*/  FFMA.FTZ R185, R189, UR4, R35 ;  /* 0x00000004bdb97c23 */ /* 0x000fe20008010023 */
[----:B------:R-:W-:Y:S01]  /*df10*/  IADD3 R184, R199, 0x89, RZ ;  /* 0x00000089c7b87810 */ /* 0x000fe20007ffe0ff */
[----:B------:R-:W-:Y:S01]  /*df20*/  HMMA.16816.F32 R12, R100, R186, R12 ;  /* 0x000000ba640c723c */ /* 0x000fe2000000180c */
[----:B------:R-:W-:Y:S02]  /*df30*/  FSEL R35, R33, -INF , !P2 ;  /* 0xff80000021237808 */ /* 0x000fe40005000000 */
[----:B------:R-:W-:Y:S01]  /*df40*/  FSEL R33, R185, -INF , !P3 ;  /* 0xff800000b9217808 */ /* 0x000fe20005800000 */
[----:B------:R2:W-:Y:S01]  /*df50*/  I2F R191, R184 ;  /* 0x000000b800bf7306 */ /* 0x0005e20000201400 */
[----:B------:R-:W-:Y:S01]  /*df60*/  ISETP.GE.AND P2, PT, R184, R212, PT ;  /* 0x000000d4b800720c */ /* 0x000fe20003f46270 */
[----:B-----5:R-:W-:Y:S01]  /*df70*/  FFMA.FTZ R27, R190, UR4, R27 ;  /* 0x00000004be1b7c23 */ /* 0x020fe2000801001b */
[----:B------:R-:W-:Y:S01]  /*df80*/  ISETP.GE.AND P3, PT, R184, R179, PT ;  /* 0x000000b3b800720c */ /* 0x000fe20003f66270 */
[----:B------:R-:W-:Y:S01]  /*df90*/  HMMA.16816.F32 R180, R204, R200, R180 ;  /* 0x000000c8ccb4723c */ /* 0x000fe200000018b4 */
[----:B------:R-:W-:-:S02]  /*dfa0*/  IADD3 R192, R199, 0x99, RZ ;  /* 0x00000099c7c07810 */ /* 0x000fc40007ffe0ff */
[----:B------:R-:W-:Y:S02]  /*dfb0*/  FSEL R27, R27, -INF , !P5 ;  /* 0xff8000001b1b7808 */ /* 0x000fe40006800000 */
[----:B------:R-:W-:Y:S02]  /*dfc0*/  ISETP.GE.AND P5, PT, R192, R179, PT ;  /* 0x000000b3c000720c */ /* 0x000fe40003fa6270 */
[----:B------:R-:W-:Y:S01]  /*dfd0*/  FSEL R29, R29, -INF , !P4 ;  /* 0xff8000001d1d7808 */ /* 0x000fe20006000000 */
[----:B------:R-:W-:Y:S01]  /*dfe0*/  HMMA.16816.F32 R172, R204, R202, R172 ;  /* 0x000000caccac723c */ /* 0x000fe200000018ac */
[C---:B------:R-:W-:Y:S02]  /*dff0*/  IADD3 R200, R199.reuse, 0xc1, RZ ;  /* 0x000000c1c7c87810 */ /* 0x040fe40007ffe0ff */
[----:B------:R-:W-:Y:S01]  /*e000*/  IADD3 R201, R199, 0xd1, RZ ;  /* 0x000000d1c7c97810 */ /* 0x000fe20007ffe0ff */
[----:B--2---:R-:W2:Y:S04]  /*e010*/  LDSM.16.M88.4 R184, [R165+0x6000] ;  /* 0x00600000a5b8783b */ /* 0x004ea80000000200 */
[C---:B-1----:R-:W-:Y:S07]  /*e020*/  HMMA.16816.F32 R8, R100.reuse, R92, R8 ;  /* 0x0000005c6408723c */ /* 0x042fee0000001808 */
[----:B------:R-:W-:Y:S01]  /*e030*/  FFMA.FTZ R92, R188, UR4, R31 ;  /* 0x00000004bc5c7c23 */ /* 0x000fe2000801001f */
[----:B------:R-:W-:Y:S01]  /*e040*/  HMMA.16816.F32 R4, R100, R94, R4 ;  /* 0x0000005e6404723c */ /* 0x000fe20000001804 */
[----:B------:R-:W-:Y:S01]  /*e050*/  FFMA.FTZ R31, R190, UR4, R25 ;  /* 0x00000004be1f7c23 */ /* 0x000fe20008010019 */
[----:B------:R-:W1:Y:S02]  /*e060*/  I2F R188, R192 ;  /* 0x000000c000bc7306 */ /* 0x000e640000201400 */
[----:B------:R-:W-:-:S02]  /*e070*/  FSEL R25, R92, -INF , !P1 ;  /* 0xff8000005c197808 */ /* 0x000fc40004800000 */
[----:B------:R-:W3:Y:S01]  /*e080*/  LDSM.16.M88.4 R92, [R165+0x6800] ;  /* 0x00680000a55c783b */ /* 0x000ee20000000200 */
[----:B------:R-:W-:Y:S01]  /*e090*/  FSEL R31, R31, -INF , !P6 ;  /* 0xff8000001f1f7808 */ /* 0x000fe20007000000 */
[----:B------:R-:W-:Y:S01]  /*e0a0*/  HMMA.16816.F32 R168, R204, R196, R168 ;  /* 0x000000c4cca8723c */ /* 0x000fe200000018a8 */
[----:B------:R-:W-:Y:S01]  /*e0b0*/  ISETP.GE.AND P6, PT, R192, R212, PT ;  /* 0x000000d4c000720c */ /* 0x000fe20003fc6270 */
[----:B------:R-:W5:Y:S05]  /*e0c0*/  I2F R190, R193 ;  /* 0x000000c100be7306 */ /* 0x000f6a0000201400 */
[----:B------:R-:W-:Y:S01]  /*e0d0*/  LOP3.LUT R197, R238, UR7, RZ, 0xfc, !PT ;  /* 0x00000007eec57c12 */ /* 0x000fe2000f8efcff */
[----:B------:R-:W-:Y:S01]  /*e0e0*/  HMMA.16816.F32 R20, R100, R194, R20 ;  /* 0x000000c26414723c */ /* 0x000fe20000001814 */
[----:B-1----:R-:W-:-:S02]  /*e0f0*/  FFMA.FTZ R13, R188, UR4, R13 ;  /* 0x00000004bc0d7c23 */ /* 0x002fc4000801000d */
[----:B------:R-:W-:Y:S01]  /*e100*/  I2F R196, R197 ;  /* 0x000000c500c47306 */ /* 0x000fe20000201400 */
[----:B------:R-:W-:-:S03]  /*e110*/  FFMA.FTZ R15, R188, UR4, R15 ;  /* 0x00000004bc0f7c23 */ /* 0x000fc6000801000f */
[C---:B------:R-:W-:Y:S01]  /*e120*/  IADD3 R194, R199.reuse, 0x91, RZ ;  /* 0x00000091c7c27810 */ /* 0x040fe20007ffe0ff */
[C---:B----4-:R-:W-:Y:S01]  /*e130*/  HMMA.16816.F32 R180, R100.reuse, R96, R180 ;  /* 0x0000006064b4723c */ /* 0x050fe200000018b4 */
[----:B------:R-:W-:Y:S01]  /*e140*/  IADD3 R195, R199, 0xa9, RZ ;  /* 0x000000a9c7c37810 */ /* 0x000fe20007ffe0ff */
[----:B-----5:R-:W-:Y:S01]  /*e150*/  FFMA.FTZ R9, R190, UR4, R9 ;  /* 0x00000004be097c23 */ /* 0x020fe20008010009 */
[----:B------:R1:W4:Y:S01]  /*e160*/  I2F R189, R194 ;  /* 0x000000c200bd7306 */ /* 0x0003220000201400 */
[----:B------:R-:W-:Y:S01]  /*e170*/  ISETP.GE.AND P4, PT, R194, R212, PT ;  /* 0x000000d4c200720c */ /* 0x000fe20003f86270 */
[----:B------:R-:W-:Y:S01]  /*e180*/  FFMA.FTZ R190, R190, UR4, R11 ;  /* 0x00000004bebe7c23 */ /* 0x000fe2000801000b */
[----:B------:R-:W-:Y:S02]  /*e190*/  ISETP.GE.AND P1, PT, R194, R179, PT ;  /* 0x000000b3c200720c */ /* 0x000fe40003f26270 */
[C---:B------:R-:W-:Y:S01]  /*e1a0*/  HMMA.16816.F32 R172, R100.reuse, R98, R172 ;  /* 0x0000006264ac723c */ /* 0x040fe200000018ac */
[----:B------:R-:W5:Y:S01]  /*e1b0*/  LDSM.16.M88.4 R96, [R165+0x7000] ;  /* 0x00700000a560783b */ /* 0x000f620000000200 */
[----:B------:R-:W-:Y:S01]  /*e1c0*/  FSEL R188, R13, -INF , !P6 ;  /* 0xff8000000dbc7808 */ /* 0x000fe20007000000 */
[----:B------:R-:W3:Y:S05]  /*e1d0*/  I2F R192, R195 ;  /* 0x000000c300c07306 */ /* 0x000eea0000201400 */
[----:B--2---:R-:W-:Y:S01]  /*e1e0*/  HMMA.16816.F32 R168, R100, R184, R168 ;  /* 0x000000b864a8723c */ /* 0x004fe200000018a8 */
[----:B------:R-:W-:-:S02]  /*e1f0*/  FFMA.FTZ R21, R191, UR4, R21 ;  /* 0x00000004bf157c23 */ /* 0x000fc40008010015 */
[----:B-1----:R-:W-:Y:S01]  /*e200*/  FFMA.FTZ R194, R191, UR4, R23 ;  /* 0x00000004bfc27c23 */ /* 0x002fe20008010017 */
[----:B------:R-:W-:Y:S01]  /*e210*/  IADD3 R191, R199, 0xb1, RZ ;  /* 0x000000b1c7bf7810 */ /* 0x000fe20007ffe0ff */
[----:B----4-:R-:W-:Y:S01]  /*e220*/  FFMA.FTZ R17, R189, UR4, R17 ;  /* 0x00000004bd117c23 */ /* 0x010fe20008010011 */
[----:B------:R-:W-:Y:S01]  /*e230*/  FSEL R23, R21, -INF , !P2 ;  /* 0xff80000015177808 */ /* 0x000fe20005000000 */
[----:B------:R-:W-:Y:S01]  /*e240*/  FFMA.FTZ R189, R189, UR4, R19 ;  /* 0x00000004bdbd7c23 */ /* 0x000fe20008010013 */
[C---:B------:R-:W-:Y:S01]  /*e250*/  HMMA.16816.F32 R128, R100.reuse, R186, R128 ;  /* 0x000000ba6480723c */ /* 0x040fe20000001880 */
[----:B------:R-:W1:Y:S01]  /*e260*/  LDSM.16.M88.4 R184, [R165+0x7800] ;  /* 0x00780000a5b8783b */ /* 0x000e620000000200 */
[----:B------:R-:W-:Y:S01]  /*e270*/  FSEL R21, R194, -INF , !P3 ;  /* 0xff800000c2157808 */ /* 0x000fe20005800000 */
[C---:B---3--:R-:W-:Y:S01]  /*e280*/  FFMA.FTZ R5, R192.reuse, UR4, R5 ;  /* 0x00000004c0057c23 */ /* 0x048fe20008010005 */
[C---:B------:R-:W-:Y:S01]  /*e290*/  ISETP.GE.AND P2, PT, R193.reuse, R212, PT ;  /* 0x000000d4c100720c */ /* 0x040fe20003f46270 */
[----:B------:R-:W-:Y:S01]  /*e2a0*/  FFMA.FTZ R192, R192, UR4, R7 ;  /* 0x00000004c0c07c23 */ /* 0x000fe20008010007 */
[----:B------:R-:W-:Y:S01]  /*e2b0*/  ISETP.GE.AND P3, PT, R193, R179, PT ;  /* 0x000000b3c100720c */ /* 0x000fe20003f66270 */
[----:B------:R-:W2:Y:S01]  /*e2c0*/  I2F R194, R191 ;  /* 0x000000bf00c27306 */ /* 0x000ea20000201400 */
[----:B------:R-:W-:Y:S01]  /*e2d0*/  FSEL R19, R17, -INF , !P4 ;  /* 0xff80000011137808 */ /* 0x000fe20006000000 */
[----:B------:R-:W-:Y:S01]  /*e2e0*/  HMMA.16816.F32 R124, R100, R92, R124 ;  /* 0x0000005c647c723c */ /* 0x000fe2000000187c */
[----:B------:R-:W-:-:S02]  /*e2f0*/  IADD3 R193, R199, 0xb9, RZ ;  /* 0x000000b9c7c17810 */ /* 0x000fc40007ffe0ff */
[----:B------:R-:W-:Y:S02]  /*e300*/  FSEL R17, R189, -INF , !P1 ;  /* 0xff800000bd117808 */ /* 0x000fe40004800000 */
[CC--:B------:R-:W-:Y:S01]  /*e310*/  ISETP.GE.AND P4, PT, R195.reuse, R212.reuse, PT ;  /* 0x000000d4c300720c */ /* 0x0c0fe20003f86270 */
[----:B------:R-:W3:Y:S01]  /*e320*/  I2F R13, R200 ;  /* 0x000000c8000d7306 */ /* 0x000ee20000201400 */
[-C--:B------:R-:W-:Y:S01]  /*e330*/  ISETP.GE.AND P1, PT, R195, R179.reuse, PT ;  /* 0x000000b3c300720c */ /* 0x080fe20003f26270 */
[C---:B------:R-:W-:Y:S01]  /*e340*/  HMMA.16816.F32 R120, R100.reuse, R94, R120 ;  /* 0x0000005e6478723c */ /* 0x040fe20000001878 */
[----:B------:R-:W-:Y:S01]  /*e350*/  FSEL R189, R15, -INF , !P5 ;  /* 0xff8000000fbd7808 */ /* 0x000fe20006800000 */
[----:B------:R-:W4:Y:S01]  /*e360*/  LDSM.16.M88.4 R92, [R165+0x800] ;  /* 0x00080000a55c783b */ /* 0x000f220000000200 */
[C---:B------:R-:W-:Y:S02]  /*e370*/  ISETP.GE.AND P6, PT, R191.reuse, R212, PT ;  /* 0x000000d4bf00720c */ /* 0x040fe40003fc6270 */
[----:B------:R-:W-:Y:S01]  /*e380*/  ISETP.GE.AND P5, PT, R191, R179, PT ;  /* 0x000000b3bf00720c */ /* 0x000fe20003fa6270 */
[----:B------:R1:W1:Y:S01]  /*e390*/  I2F R195, R193 ;  /* 0x000000c100c37306 */ /* 0x0002620000201400 */
[----:B------:R-:W-:Y:S01]  /*e3a0*/  IADD3 R15, R199, 0xc9, RZ ;  /* 0x000000c9c70f7810 */ /* 0x000fe20007ffe0ff */
[----:B--2---:R-:W-:Y:S01]  /*e3b0*/  FFMA.FTZ R181, R194, UR4, R181 ;  /* 0x00000004c2b57c23 */ /* 0x004fe200080100b5 */
[----:B------:R-:W-:Y:S01]  /*e3c0*/  FSEL R191, R9, -INF , !P2 ;  /* 0xff80000009bf7808 */ /* 0x000fe20005000000 */
[----:B-----5:R-:W-:Y:S01]  /*e3d0*/  HMMA.16816.F32 R116, R100, R96, R116 ;  /* 0x000000606474723c */ /* 0x020fe20000001874 */
[----:B------:R-:W-:-:S02]  /*e3e0*/  FSEL R190, R190, -INF , !P3 ;  /* 0xff800000bebe7808 */ /* 0x000fc40005800000 */
[CC--:B------:R-:W-:Y:S01]  /*e3f0*/  ISETP.GE.AND P2, PT, R193.reuse, R212.reuse, PT ;  /* 0x000000d4c100720c */ /* 0x0c0fe20003f46270 */
[----:B------:R-:W2:Y:S01]  /*e400*/  I2F R9, R15 ;  /* 0x0000000f00097306 */ /* 0x000ea20000201400 */
[-C--:B------:R-:W-:Y:S01]  /*e410*/  ISETP.GE.AND P3, PT, R193, R179.reuse, PT ;  /* 0x000000b3c100720c */ /* 0x080fe20003f66270 */
[C---:B---3--:R-:W-:Y:S01]  /*e420*/  FFMA.FTZ R171, R13.reuse, UR4, R171 ;  /* 0x000000040dab7c23 */ /* 0x048fe200080100ab */
[----:B------:R-:W-:Y:S01]  /*e430*/  FSEL R192, R192, -INF , !P1 ;  /* 0xff800000c0c07808 */ /* 0x000fe20004800000 */
[C---:B------:R-:W-:Y:S01]  /*e440*/  HMMA.16816.F32 R112, R100.reuse, R98, R112 ;  /* 0x000000626470723c */ /* 0x040fe20000001870 */
[C---:B------:R-:W-:Y:S01]  /*e450*/  ISETP.GE.AND P1, PT, R200.reuse, R179, PT ;  /* 0x000000b3c800720c */ /* 0x040fe20003f26270 */
[----:B------:R-:W-:Y:S01]  /*e460*/  FFMA.FTZ R169, R13, UR4, R169 ;  /* 0x000000040da97c23 */ /* 0x000fe200080100a9 */
[----:B------:R-:W-:Y:S01]  /*e470*/  IADD3 R96, R199, 0xe9, RZ ;  /* 0x000000e9c7607810 */ /* 0x000fe20007ffe0ff */
[----:B------:R-:W3:Y:S01]  /*e480*/  I2F R7, R201 ;  /* 0x000000c900077306 */ /* 0x000ee20000201400 */
[----:B-1----:R-:W-:Y:S01]  /*e490*/  FSEL R193, R5, -INF , !P4 ;  /* 0xff80000005c17808 */ /* 0x002fe20006000000 */
[----:B------:R-:W-:Y:S01]  /*e4a0*/  FFMA.FTZ R173, R195, UR4, R173 ;  /* 0x00000004c3ad7c23 */ /* 0x000fe200080100ad */
[-C--:B------:R-:W-:Y:S01]  /*e4b0*/  ISETP.GE.AND P4, PT, R200, R212.reuse, PT ;  /* 0x000000d4c800720c */ /* 0x080fe20003f86270 */
[----:B------:R-:W-:Y:S01]  /*e4c0*/  FFMA.FTZ R5, R194, UR4, R183 ;  /* 0x00000004c2057c23 */ /* 0x000fe200080100b7 */
[----:B------:R-:W-:Y:S01]  /*e4d0*/  IADD3 R200, R199, 0xd9, RZ ;  /* 0x000000d9c7c87810 */ /* 0x000fe20007ffe0ff */
[----:B------:R-:W-:Y:S01]  /*e4e0*/  FFMA.FTZ R195, R195, UR4, R175 ;  /* 0x00000004c3c37c23 */ /* 0x000fe200080100af */
[----:B------:R-:W-:Y:S01]  /*e4f0*/  FSEL R183, R181, -INF , !P6 ;  /* 0xff800000b5b77808 */ /* 0x000fe20007000000 */
[----:B--2---:R-:W-:Y:S01]  /*e500*/  FFMA.FTZ R97, R9, UR4, R129 ;  /* 0x0000000409617c23 */ /* 0x004fe20008010081 */
[----:B------:R-:W1:Y:S01]  /*e510*/  I2F R11, R200 ;  /* 0x000000c8000b7306 */ /* 0x000e620000201400 */
[----:B------:R-:W-:Y:S01]  /*e520*/  ISETP.GE.AND P6, PT, R15, R212, PT ;  /* 0x000000d40f00720c */ /* 0x000fe20003fc6270 */
[----:B------:R-:W-:Y:S01]  /*e530*/  FFMA.FTZ R131, R9, UR4, R131 ;  /* 0x0000000409837c23 */ /* 0x000fe20008010083 */
[----:B------:R-:W-:Y:S01]  /*e540*/  IADD3 R194, R199, 0xe1, RZ ;  /* 0x000000e1c7c27810 */ /* 0x000fe20007ffe0ff */
[----:B------:R-:W-:Y:S01]  /*e550*/  HMMA.16816.F32 R108, R100, R184, R108 ;  /* 0x000000b8646c723c */ /* 0x000fe2000000186c */
[----:B------:R-:W-:-:S02]  /*e560*/  FSEL R175, R173, -INF , !P2 ;  /* 0xff800000adaf7808 */ /* 0x000fc40005000000 */
[----:B------:R-:W-:Y:S01]  /*e570*/  FSEL R181, R5, -INF , !P5 ;  /* 0xff80000005b57808 */ /* 0x000fe20006800000 */
[----:B---3--:R-:W-:Y:S01]  /*e580*/  FFMA.FTZ R127, R7, UR4, R127 ;  /* 0x00000004077f7c23 */ /* 0x008fe2000801007f */
[----:B------:R-:W-:Y:S01]  /*e590*/  FSEL R173, R195, -INF , !P3 ;  /* 0xff800000c3ad7808 */ /* 0x000fe20005800000 */
[----:B------:R-:W2:Y:S01]  /*e5a0*/  I2F R5, R96 ;  /* 0x0000006000057306 */ /* 0x000ea20000201400 */
[----:B------:R-:W-:Y:S01]  /*e5b0*/  FSEL R129, R171, -INF , !P1 ;  /* 0xff800000ab817808 */ /* 0x000fe20004800000 */
[C---:B------:R-:W-:Y:S01]  /*e5c0*/  HMMA.16816.F32 R104, R100.reuse, R186, R104 ;  /* 0x000000ba6468723c */ /* 0x040fe20000001868 */
[-C--:B------:R-:W-:Y:S02]  /*e5d0*/  ISETP.GE.AND P5, PT, R15, R179.reuse, PT ;  /* 0x000000b30f00720c */ /* 0x080fe40003fa6270 */
[----:B------:R-:W-:Y:S01]  /*e5e0*/  ISETP.GE.AND P3, PT, R201, R179, PT ;  /* 0x000000b3c900720c */ /* 0x000fe20003f66270 */
[----:B-1----:R-:W-:Y:S01]  /*e5f0*/  FFMA.FTZ R98, R11, UR4, R121 ;  /* 0x000000040b627c23 */ /* 0x002fe20008010079 */
[----:B------:R-:W-:Y:S01]  /*e600*/  FSEL R171, R97, -INF , !P6 ;  /* 0xff80000061ab7808 */ /* 0x000fe20007000000 */
[----:B------:R-:W1:Y:S01]  /*e610*/  I2F R15, R194 ;  /* 0x000000c2000f7306 */ /* 0x000e620000201400 */
[-C--:B------:R-:W-:Y:S01]  /*e620*/  ISETP.GE.AND P1, PT, R200, R212.reuse, PT ;  /* 0x000000d4c800720c */ /* 0x080fe20003f26270 */
[----:B------:R-:W-:Y:S01]  /*e630*/  FFMA.FTZ R97, R7, UR4, R125 ;  /* 0x0000000407617c23 */ /* 0x000fe2000801007d */
[----:B------:R-:W-:Y:S01]  /*e640*/  ISETP.GE.AND P2, PT, R201, R212, PT ;  /* 0x000000d4c900720c */ /* 0x000fe20003f46270 */
[----:B------:R-:W-:Y:S01]  /*e650*/  FFMA.FTZ R123, R11, UR4, R123 ;  /* 0x000000040b7b7c23 */ /* 0x000fe2000801007b */
[----:B------:R-:W-:Y:S01]  /*e660*/  FSEL R121, R127, -INF , !P3 ;  /* 0xff8000007f797808 */ /* 0x000fe20005800000 */
[----:B----4-:R-:W-:Y:S01]  /*e670*/  HMMA.16816.F32 R80, R100, R92, R80 ;  /* 0x0000005c6450723c */ /* 0x010fe20000001850 */
[----:B------:R-:W-:Y:S01]  /*e680*/  FSEL R125, R131, -INF , !P5 ;  /* 0xff800000837d7808 */ /* 0x000fe20006800000 */
[C---:B--2---:R-:W-:Y:S01]  /*e690*/  FFMA.FTZ R185, R5.reuse, UR4, R113 ;  /* 0x0000000405b97c23 */ /* 0x044fe20008010071 */
[----:B------:R-:W-:Y:S01]  /*e6a0*/  FSEL R127, R98, -INF , !P1 ;  /* 0xff800000627f7808 */ /* 0x000fe20004800000 */
[----:B------:R-:W-:Y:S01]  /*e6b0*/  FFMA.FTZ R115, R5, UR4, R115 ;  /* 0x0000000405737c23 */ /* 0x000fe20008010073 */
[----:B------:R-:W-:-:S02]  /*e6c0*/  FSEL R131, R97, -INF , !P2 ;  /* 0xff80000061837808 */ /* 0x000fc40005000000 */
[C---:B------:R-:W-:Y:S01]  /*e6d0*/  ISETP.GE.AND P3, PT, R96.reuse, R212, PT ;  /* 0x000000d46000720c */ /* 0x040fe20003f66270 */
[----:B------:R-:W-:Y:S01]  /*e6e0*/  HMMA.16816.F32 R76, R100, R94, R76 ;  /* 0x0000005e644c723c */ /* 0x000fe2000000184c */
[-C--:B------:R-:W-:Y:S01]  /*e6f0*/  ISETP.GE.AND P1, PT, R96, R179.reuse, PT ;  /* 0x000000b36000720c */ /* 0x080fe20003f26270 */
[----:B-1----:R-:W-:Y:S01]  /*e700*/  FFMA.FTZ R119, R15, UR4, R119 ;  /* 0x000000040f777c23 */ /* 0x002fe20008010077 */
[----:B------:R-:W1:Y:S01]  /*e710*/  LDSM.16.M88.4 R96, [R165+0x1000] ;  /* 0x00100000a560783b */ /* 0x000e620000000200 */
[----:B------:R-:W-:Y:S01]  /*e720*/  IADD3 R195, R199, 0xf1, RZ ;  /* 0x000000f1c7c37810 */ /* 0x000fe20007ffe0ff */
[----:B------:R-:W-:Y:S01]  /*e730*/  FFMA.FTZ R184, R15, UR4, R117 ;  /* 0x000000040fb87c23 */ /* 0x000fe20008010075 */
[----:B------:R-:W-:Y:S02]  /*e740*/  FSEL R169, R169, -INF , !P4 ;  /* 0xff800000a9a97808 */ /* 0x000fe40006000000 */
[C---:B------:R-:W-:Y:S01]  /*e750*/  ISETP.GE.AND P4, PT, R199.reuse, R179, PT ;  /* 0x000000b3c700720c */ /* 0x040fe20003f86270 */
[----:B------:R-:W2:Y:S01]  /*e760*/  I2F R13, R195 ;  /* 0x000000c3000d7306 */ /* 0x000ea20000201400 */
[----:B------:R-:W-:-:S02]  /*e770*/  IADD3 R199, R199, 0xf9, RZ ;  /* 0x000000f9c7c77810 */ /* 0x000fc40007ffe0ff */
[-C--:B------:R-:W-:Y:S02]  /*e780*/  ISETP.GE.AND P6, PT, R200, R179.reuse, PT ;  /* 0x000000b3c800720c */ /* 0x080fe40003fc6270 */
[C---:B------:R-:W-:Y:S02]  /*e790*/  ISETP.GE.AND P2, PT, R194.reuse, R179, PT ;  /* 0x000000b3c200720c */ /* 0x040fe40003f46270 */
[----:B------:R-:W-:Y:S01]  /*e7a0*/  IADD3 R200, R197, 0x1, RZ ;  /* 0x00000001c5c87810 */ /* 0x000fe20007ffe0ff */
[----:B------:R-:W3:Y:S01]  /*e7b0*/  I2F R9, R199 ;  /* 0x000000c700097306 */ /* 0x000ee20000201400 */
[----:B------:R-:W-:Y:S02]  /*e7c0*/  ISETP.GE.AND P5, PT, R194, R212, PT ;  /* 0x000000d4c200720c */ /* 0x000fe40003fa6270 */
[----:B------:R-:W-:Y:S02]  /*e7d0*/  FSEL R117, R123, -INF , !P6 ;  /* 0xff8000007b757808 */ /* 0x000fe40007000000 */
[----:B------:R-:W-:-:S02]  /*e7e0*/  FSEL R113, R119, -INF , !P2 ;  /* 0xff80000077717808 */ /* 0x000fc40005000000 */
[----:B------:R-:W-:Y:S01]  /*e7f0*/  FSEL R123, R184, -INF , !P5 ;  /* 0xff800000b87b7808 */ /* 0x000fe20006800000 */
[----:B------:R-:W4:Y:S01]  /*e800*/  I2F R7, R200 ;  /* 0x000000c800077306 */ /* 0x000f220000201400 */
[----:B------:R-:W-:Y:S01]  /*e810*/  FSEL R119, R185, -INF , !P3 ;  /* 0xff800000b9777808 */ /* 0x000fe20005800000 */
[----:B--2---:R-:W-:Y:S01]  /*e820*/  FFMA.FTZ R93, R13, UR4, R109 ;  /* 0x000000040d5d7c23 */ /* 0x004fe2000801006d */
[----:B------:R-:W2:Y:S01]  /*e830*/  LDSM.16.M88.4 R184, [R165+0x1800] ;  /* 0x00180000a5b8783b */ /* 0x000ea20000000200 */
[----:B------:R-:W-:Y:S01]  /*e840*/  IADD3 R194, R197, 0x9, RZ ;  /* 0x00000009c5c27810 */ /* 0x000fe20007ffe0ff */
[----:B------:R-:W-:Y:S01]  /*e850*/  FFMA.FTZ R5, R13, UR4, R111 ;  /* 0x000000040d057c23 */ /* 0x000fe2000801006f */
[CC--:B------:R-:W-:Y:S02]  /*e860*/  ISETP.GE.AND P6, PT, R195.reuse, R212.reuse, PT ;  /* 0x000000d4c300720c */ /* 0x0c0fe40003fc6270 */
[----:B------:R-:W5:Y:S01]  /*e870*/  I2F R11, R200 ;  /* 0x000000c8000b7306 */ /* 0x000f620000201400 */
[----:B------:R-:W-:Y:S01]  /*e880*/  ISETP.GE.AND P5, PT, R195, R179, PT ;  /* 0x000000b3c300720c */ /* 0x000fe20003fa6270 */
[----:B---3--:R-:W-:Y:S01]  /*e890*/  FFMA.FTZ R105, R9, UR4, R105 ;  /* 0x0000000409697c23 */ /* 0x008fe20008010069 */
[----:B------:R-:W-:Y:S01]  /*e8a0*/  FSEL R111, R93, -INF , !P6 ;  /* 0xff8000005d6f7808 */ /* 0x000fe20007000000 */
[----:B------:R-:W-:Y:S01]  /*e8b0*/  FFMA.FTZ R93, R9, UR4, R107 ;  /* 0x00000004095d7c23 */ /* 0x000fe2000801006b */
[----:B------:R-:W-:-:S02]  /*e8c0*/  ISETP.GE.AND P2, PT, R199, R212, PT ;  /* 0x000000d4c700720c */ /* 0x000fc40003f46270 */
[----:B------:R-:W-:Y:S01]  /*e8d0*/  ISETP.GE.AND P3, PT, R199, R179, PT ;  /* 0x000000b3c700720c */ /* 0x000fe20003f66270 */
[----:B------:R-:W3:Y:S01]  /*e8e0*/  I2F R15, R194 ;  /* 0x000000c2000f7306 */ /* 0x000ee20000201400 */
[----:B------:R-:W-:Y:S01]  /*e8f0*/  IADD3 R92, R197, 0x11, RZ ;  /* 0x00000011c55c7810 */ /* 0x000fe20007ffe0ff */
[----:B----4-:R-:W-:Y:S01]  /*e900*/  FFMA.FTZ R7, R7, UR4, R89 ;  /* 0x0000000407077c23 */ /* 0x010fe20008010059 */
[----:B------:R-:W-:Y:S01]  /*e910*/  FSEL R90, R5, -INF , !P5 ;  /* 0xff800000055a7808 */ /* 0x000fe20006800000 */
[C---:B-1----:R-:W-:Y:S01]  /*e920*/  HMMA.16816.F32 R72, R100.reuse, R96, R72 ;  /* 0x000000606448723c */ /* 0x042fe20000001848 */
[----:B------:R-:W-:Y:S02]  /*e930*/  FSEL R109, R115, -INF , !P1 ;  /* 0xff800000736d7808 */ /* 0x000fe40004800000 */
[----:B------:R-:W-:Y:S01]  /*e940*/  FSEL R5, R198, -INF , !P4 ;  /* 0xff800000c6057808 */ /* 0x000fe20006000000 */
[----:B------:R-:W-:Y:S01]  /*e950*/  I2F R13, R194 ;  /* 0x000000c2000d7306 */ /* 0x000fe20000201400 */
[----:B------:R-:W-:Y:S01]  /*e960*/  FSEL R107, R105, -INF , !P2 ;  /* 0xff800000696b7808 */ /* 0x000fe20005000000 */
[----:B-----5:R-:W-:Y:S01]  /*e970*/  FFMA.FTZ R91, R11, UR4, R91 ;  /* 0x000000040b5b7c23 */ /* 0x020fe2000801005b */
[-C--:B------:R-:W-:Y:S01]  /*e980*/  ISETP.GE.AND P1, PT, R200, R212.reuse, PT ;  /* 0x000000d4c800720c */ /* 0x080fe20003f26270 */
[----:B------:R-:W-:Y:S01]  /*e990*/  HMMA.16816.F32 R68, R100, R98, R68 ;  /* 0x000000626444723c */ /* 0x000fe20000001844 */
[----:B------:R-:W-:-:S02]  /*e9a0*/  ISETP.GE.AND P5, PT, R194, R212, PT ;  /* 0x000000d4c200720c */ /* 0x000fc40003fa6270 */
[-C--:B------:R-:W-:Y:S01]  /*e9b0*/  ISETP.GE.AND P4, PT, R194, R179.reuse, PT ;  /* 0x000000b3c200720c */ /* 0x080fe20003f86270 */
[----:B------:R-:W1:Y:S01]  /*e9c0*/  I2F R115, R92 ;  /* 0x0000005c00737306 */ /* 0x000e620000201400 */
[----:B------:R-:W-:Y:S01]  /*e9d0*/  FSEL R105, R93, -INF , !P3 ;  /* 0xff8000005d697808 */ /* 0x000fe20005800000 */
[----:B---3--:R-:W-:Y:S01]  /*e9e0*/  FFMA.FTZ R15, R15, UR4, R85 ;  /* 0x000000040f0f7c23 */ /* 0x008fe20008010055 */
[-C--:B------:R-:W-:Y:S02]  /*e9f0*/  ISETP.GE.AND P6, PT, R200, R179.reuse, PT ;  /* 0x000000b3c800720c */ /* 0x080fe40003fc6270 */
[C---:B------:R-:W-:Y:S02]  /*ea00*/  ISETP.GE.AND P2, PT, R92.reuse, R212, PT ;  /* 0x000000d45c00720c */ /* 0x040fe40003f46270 */
[----:B------:R-:W-:Y:S01]  /*ea10*/  ISETP.GE.AND P3, PT, R92, R179, PT ;  /* 0x000000b35c00720c */ /* 0x000fe20003f66270 */
[----:B------:R3:W4:Y:S01]  /*ea20*/  I2F R194, R92 ;  /* 0x0000005c00c27306 */ /* 0x0007220000201400 */
[----:B------:R-:W-:-:S02]  /*ea30*/  IADD3 R9, R197, 0x19, RZ ;  /* 0x00000019c5097810 */ /* 0x000fc40007ffe0ff */
[----:B------:R-:W-:Y:S01]  /*ea40*/  FSEL R11, R7, -INF , !P1 ;  /* 0xff800000070b7808 */ /* 0x000fe20004800000 */
[C---:B--2---:R-:W-:Y:S01]  /*ea50*/  HMMA.16816.F32 R64, R100.reuse, R184, R64 ;  /* 0x000000b86440723c */ /* 0x044fe20000001840 */
[----:B------:R-:W-:Y:S02]  /*ea60*/  FSEL R7, R91, -INF , !P6 ;  /* 0xff8000005b077808 */ /* 0x000fe40007000000 */
[C---:B------:R-:W-:Y:S01]  /*ea70*/  ISETP.GE.AND P1, PT, R9.reuse, R212, PT ;  /* 0x000000d40900720c */ /* 0x040fe20003f26270 */
[----:B------:R2:W5:Y:S01]  /*ea80*/  I2F R89, R9 ;  /* 0x0000000900597306 */ /* 0x0005620000201400 */
[----:B------:R-:W-:Y:S01]  /*ea90*/  ISETP.GE.AND P6, PT, R9, R179, PT ;  /* 0x000000b30900720c */ /* 0x000fe20003fc6270 */
[----:B-1----:R-:W-:Y:S01]  /*eaa0*/  FFMA.FTZ R115, R115, UR4, R81 ;  /* 0x0000000473737c23 */ /* 0x002fe20008010051 */
[C---:B------:R-:W-:Y:S01]  /*eab0*/  IADD3 R96, R197.reuse, 0x21, RZ ;  /* 0x00000021c5607810 */ /* 0x040fe20007ffe0ff */
[----:B------:R-:W-:Y:S01]  /*eac0*/  HMMA.16816.F32 R60, R100, R186, R60 ;  /* 0x000000ba643c723c */ /* 0x000fe2000000183c */
[----:B------:R-:W1:Y:S01]  /*ead0*/  LDSM.16.M88.4 R184, [R165+0x3000] ;  /* 0x00300000a5b8783b */ /* 0x000e620000000200 */
[----:B------:R-:W-:-:S02]  /*eae0*/  IADD3 R91, R197, 0x29, RZ ;  /* 0x00000029c55b7810 */ /* 0x000fc40007ffe0ff */
[----:B------:R5:W5:Y:S01]  /*eaf0*/  I2F R85, R96 ;  /* 0x0000006000557306 */ /* 0x000b620000201400 */
[----:B---3--:R-:W3:Y:S01]  /*eb00*/  LDSM.16.M88.4 R92, [R165+0x2000] ;  /* 0x00200000a55c783b */ /* 0x008ee20000000200 */
[----:B----4-:R-:W-:Y:S01]  /*eb10*/  FFMA.FTZ R83, R194, UR4, R83 ;  /* 0x00000004c2537c23 */ /* 0x010fe20008010053 */
[----:B------:R-:W-:Y:S02]  /*eb20*/  FSEL R115, R115, -INF , !P2 ;  /* 0xff80000073737808 */ /* 0x000fe40005000000 */
[-C--:B------:R-:W-:Y:S02]  /*eb30*/  ISETP.GE.AND P2, PT, R91, R212.reuse, PT ;  /* 0x000000d45b00720c */ /* 0x080fe40003f46270 */
[----:B------:R-:W-:Y:S01]  /*eb40*/  FSEL R83, R83, -INF , !P3 ;  /* 0xff80000053537808 */ /* 0x000fe20005800000 */
[----:B--2---:R-:W-:Y:S01]  /*eb50*/  FFMA.FTZ R9, R13, UR4, R87 ;  /* 0x000000040d097c23 */ /* 0x004fe20008010057 */
[----:B------:R-:W-:Y:S01]  /*eb60*/  FSEL R13, R15, -INF , !P5 ;  /* 0xff8000000f0d7808 */ /* 0x000fe20006800000 */
[----:B-----5:R-:W-:Y:S01]  /*eb70*/  FFMA.FTZ R77, R89, UR4, R77 ;  /* 0x00000004594d7c23 */ /* 0x020fe2000801004d */
[C---:B------:R-:W-:Y:S01]  /*eb80*/  ISETP.GE.AND P5, PT, R96.reuse, R212, PT ;  /* 0x000000d46000720c */ /* 0x040fe20003fa6270 */
[----:B------:R2:W-:Y:S01]  /*eb90*/  STL [R1+0x18], R83 ;  /* 0x0000185301007387 */ /* 0x0005e20000100800 */
[----:B------:R-:W-:Y:S01]  /*eba0*/  FSEL R9, R9, -INF , !P4 ;  /* 0xff80000009097808 */ /* 0x000fe20006000000 */
[----:B------:R4:W5:Y:S01]  /*ebb0*/  I2F R15, R91 ;  /* 0x0000005b000f7306 */ /* 0x0009620000201400 */
[-C--:B------:R-:W-:Y:S01]  /*ebc0*/  ISETP.GE.AND P4, PT, R96, R179.reuse, PT ;  /* 0x000000b36000720c */ /* 0x080fe20003f86270 */
[----:B------:R-:W-:Y:S01]  /*ebd0*/  FFMA.FTZ R79, R89, UR4, R79 ;  /* 0x00000004594f7c23 */ /* 0x000fe2000801004f */
[----:B------:R-:W3:Y:S01]  /*ebe0*/  LDSM.16.M88.4 R96, [R165+0x2800] ;  /* 0x00280000a560783b */ /* 0x000ee20000000200 */
[----:B------:R-:W-:Y:S01]  /*ebf0*/  IADD3 R87, R197, 0x31, RZ ;  /* 0x00000031c5577810 */ /* 0x000fe20007ffe0ff */
[----:B------:R-:W-:Y:S01]  /*ec00*/  FFMA.FTZ R251, R85, UR4, R75 ;  /* 0x0000000455fb7c23 */ /* 0x000fe2000801004b */
[----:B------:R-:W-:Y:S01]  /*ec10*/  ISETP.GE.AND P3, PT, R91, R179, PT ;  /* 0x000000b35b00720c */ /* 0x000fe20003f66270 */
[----:B------:R-:W-:Y:S01]  /*ec20*/  FFMA.FTZ R73, R85, UR4, R73 ;  /* 0x0000000455497c23 */ /* 0x000fe20008010049 */
[----:B------:R-:W2:Y:S01]  /*ec30*/  I2F R81, R87 ;  /* 0x0000005700517306 */ /* 0x000ea20000201400 */
[----:B------:R-:W-:Y:S01]  /*ec40*/  FSEL R79, R79, -INF , !P6 ;  /* 0xff8000004f4f7808 */ /* 0x000fe20007000000 */
[----:B------:R-:W-:-:S04]  /*ec50*/  DEPBAR.LE SB0, 0x0 ;  /* 0x000080000000791a */ /* 0x000fc80000000000 */
[-C--:B------:R-:W-:Y:S02]  /*ec60*/  ISETP.GE.AND P6, PT, R87, R179.reuse, PT ;  /* 0x000000b35700720c */ /* 0x080fe40003fc6270 */
[----:B----4-:R-:W-:Y:S01]  /*ec70*/  IADD3 R91, R197, 0x39, RZ ;  /* 0x00000039c55b7810 */ /* 0x010fe20007ffe0ff */
[----:B-----5:R-:W-:Y:S01]  /*ec80*/  FFMA.FTZ R85, R15, UR4, R69 ;  /* 0x000000040f557c23 */ /* 0x020fe20008010045 */
[----:B------:R-:W-:Y:S01]  /*ec90*/  IADD3 R69, R197, 0x51, RZ ;  /* 0x00000051c5457810 */ /* 0x000fe20007ffe0ff */
[----:B------:R-:W-:Y:S01]  /*eca0*/  FFMA.FTZ R71, R15, UR4, R71 ;  /* 0x000000040f477c23 */ /* 0x000fe20008010047 */
[----:B------:R-:W-:Y:S02]  /*ecb0*/  FSEL R73, R73, -INF , !P5 ;  /* 0xff80000049497808 */ /* 0x000fe40006800000 */
[----:B------:R-:W-:Y:S01]  /*ecc0*/  FSEL R251, R251, -INF , !P4 ;  /* 0xff800000fbfb7808 */ /* 0x000fe20006000000 */
[C---:B-1----:R-:W-:Y:S01]  /*ecd0*/  HMMA.16816.F32 R40, R100.reuse, R184, R40 ;  /* 0x000000b86428723c */ /* 0x042fe20000001828 */
[----:B--2---:R-:W-:Y:S01]  /*ece0*/  FSEL R83, R77, -INF , !P1 ;  /* 0xff8000004d537808 */ /* 0x004fe20004800000 */
[C---:B------:R-:W-:Y:S01]  /*ecf0*/  FFMA.FTZ R67, R81.reuse, UR4, R67 ;  /* 0x0000000451437c23 */ /* 0x040fe20008010043 */
[----:B------:R-:W1:Y:S01]  /*ed00*/  I2F R77, R91 ;  /* 0x0000005b004d7306 */ /* 0x000e620000201400 */
[----:B------:R-:W-:Y:S01]  /*ed10*/  FFMA.FTZ R249, R81, UR4, R65 ;  /* 0x0000000451f97c23 */ /* 0x000fe20008010041 */
[C---:B------:R-:W-:Y:S01]  /*ed20*/  ISETP.GE.AND P5, PT, R91.reuse, R212, PT ;  /* 0x000000d45b00720c */ /* 0x040fe20003fa6270 */
[----:B------:R2:W-:Y:S01]  /*ed30*/  STL [R1+0x20], R83 ;  /* 0x0000205301007387 */ /* 0x0005e20000100800 */
[----:B------:R-:W-:Y:S01]  /*ed40*/  ISETP.GE.AND P4, PT, R91, R179, PT ;  /* 0x000000b35b00720c */ /* 0x000fe20003f86270 */
[----:B---3--:R-:W-:Y:S01]  /*ed50*/  HMMA.16816.F32 R56, R100, R92, R56 ;  /* 0x0000005c6438723c */ /* 0x008fe20000001838 */
[----:B------:R-:W-:Y:S01]  /*ed60*/  FSEL R241, R67, -INF , !P6 ;  /* 0xff80000043f17808 */ /* 0x000fe20007000000 */
[----:B------:R3:W-:Y:S01]  /*ed70*/  STL [R1+0x10], R79 ;  /* 0x0000104f01007387 */ /* 0x0007e20000100800 */
[----:B------:R4:W5:Y:S01]  /*ed80*/  I2F R65, R69 ;  /* 0x0000004500417306 */ /* 0x0009620000201400 */
[----:B------:R-:W-:-:S02]  /*ed90*/  IADD3 R67, R197, 0x59, RZ ;  /* 0x00000059c5437810 */ /* 0x000fc40007ffe0ff */
[----:B------:R-:W-:Y:S02]  /*eda0*/  FSEL R85, R85, -INF , !P2 ;  /* 0xff80000055557808 */ /* 0x000fe40005000000 */
[C---:B------:R-:W-:Y:S01]  /*edb0*/  HMMA.16816.F32 R52, R100.reuse, R94, R52 ;  /* 0x0000005e6434723c */ /* 0x040fe20000001834 */
[----:B------:R-:W-:Y:S01]  /*edc0*/  FSEL R250, R71, -INF , !P3 ;  /* 0xff80000047fa7808 */ /* 0x000fe20005800000 */
[----:B-1----:R-:W-:Y:S01]  /*edd0*/  FFMA.FTZ R243, R77, UR4, R61 ;  /* 0x000000044df37c23 */ /* 0x002fe2000801003d */
[----:B------:R-:W-:Y:S01]  /*ede0*/  ISETP.GE.AND P1, PT, R87, R212, PT ;  /* 0x000000d45700720c */ /* 0x000fe20003f26270 */
[----:B------:R-:W-:Y:S01]  /*edf0*/  FFMA.FTZ R219, R77, UR4, R63 ;  /* 0x000000044ddb7c23 */ /* 0x000fe2000801003f */
[----:B------:R-:W-:Y:S01]  /*ee00*/  I2F R61, R67 ;  /* 0x00000043003d7306 */ /* 0x000fe20000201400 */
[----:B------:R-:W-:Y:S02]  /*ee10*/  IADD3 R63, R197, 0x61, RZ ;  /* 0x00000061c53f7810 */ /* 0x000fe40007ffe0ff */
[----:B------:R-:W-:Y:S01]  /*ee20*/  HMMA.16816.F32 R48, R100, R96, R48 ;  /* 0x000000606430723c */ /* 0x000fe20000001830 */
[----:B------:R-:W-:Y:S01]  /*ee30*/  FSEL R243, R243, -INF , !P5 ;  /* 0xff800000f3f37808 */ /* 0x000fe20006800000 */
[----:B------:R-:W-:Y:S01]  /*ee40*/  STL [R1+0x4], R85 ;  /* 0x0000045501007387 */ /* 0x000fe20000100800 */
[----:B------:R-:W-:-:S02]  /*ee50*/  FSEL R219, R219, -INF , !P4 ;  /* 0xff800000dbdb7808 */ /* 0x000fc40006000000 */
[-C--:B------:R-:W-:Y:S02]  /*ee60*/  ISETP.GE.AND P5, PT, R69, R212.reuse, PT ;  /* 0x000000d44500720c */ /* 0x080fe40003fa6270 */
[----:B--2---:R-:W-:Y:S01]  /*ee70*/  IADD3 R83, R197, 0x41, RZ ;  /* 0x00000041c5537810 */ /* 0x004fe20007ffe0ff */
[C---:B------:R-:W-:Y:S01]  /*ee80*/  HMMA.16816.F32 R44, R100.reuse, R98, R44 ;  /* 0x00000062642c723c */ /* 0x040fe2000000182c */
[-C--:B------:R-:W-:Y:S01]  /*ee90*/  ISETP.GE.AND P4, PT, R69, R179.reuse, PT ;  /* 0x000000b34500720c */ /* 0x080fe20003f86270 */
[----:B----4-:R-:W-:Y:S01]  /*eea0*/  IMAD.U32 R69, RZ, RZ, UR7 ;  /* 0x00000007ff457e24 */ /* 0x010fe2000f8e00ff */
[----:B------:R-:W1:Y:S01]  /*eeb0*/  I2F R75, R83 ;  /* 0x00000053004b7306 */ /* 0x000e620000201400 */
[----:B---3--:R-:W-:Y:S02]  /*eec0*/  IADD3 R79, R197, 0x49, RZ ;  /* 0x00000049c54f7810 */ /* 0x008fe40007ffe0ff */
[C---:B------:R-:W-:Y:S02]  /*eed0*/  ISETP.GE.AND P2, PT, R83.reuse, R212, PT ;  /* 0x000000d45300720c */ /* 0x040fe40003f46270 */
[----:B------:R-:W-:Y:S01]  /*eee0*/  HMMA.16816.F32 R36, R100, R186, R36 ;  /* 0x000000ba6424723c */ /* 0x000fe20000001824 */
[----:B------:R-:W-:-:S02]  /*eef0*/  ISETP.GE.AND P3, PT, R83, R179, PT ;  /* 0x000000b35300720c */ /* 0x000fc40003f66270 */
[----:B------:R-:W2:Y:S01]  /*ef00*/  I2F R15, R79 ;  /* 0x0000004f000f7306 */ /* 0x000ea20000201400 */
[----:B------:R-:W-:Y:S02]  /*ef10*/  FSEL R249, R249, -INF , !P1 ;  /* 0xff800000f9f97808 */ /* 0x000fe40004800000 */
[-C--:B------:R-:W-:Y:S02]  /*ef20*/  ISETP.GE.AND P1, PT, R79, R212.reuse, PT ;  /* 0x000000d44f00720c */ /* 0x080fe40003f26270 */
[----:B-----5:R-:W-:Y:S01]  /*ef30*/  FFMA.FTZ R206, R65, UR4, R49 ;  /* 0x0000000441ce7c23 */ /* 0x020fe20008010031 */
[-C--:B------:R-:W-:Y:S01]  /*ef40*/  ISETP.GE.AND P6, PT, R79, R179.reuse, PT ;  /* 0x000000b34f00720c */ /* 0x080fe20003fc6270 */
[----:B------:R-:W-:Y:S02]  /*ef50*/  FFMA.FTZ R203, R65, UR4, R51 ;  /* 0x0000000441cb7c23 */ /* 0x000fe40008010033 */
[C---:B-1----:R-:W-:Y:S01]  /*ef60*/  FFMA.FTZ R216, R75.reuse, UR4, R57 ;  /* 0x000000044bd87c23 */ /* 0x042fe20008010039 */
[----:B------:R-:W-:Y:S01]  /*ef70*/  FSEL R206, R206, -INF , !P5 ;  /* 0xff800000cece7808 */ /* 0x000fe20006800000 */
[----:B------:R-:W1:Y:S01]  /*ef80*/  I2F R57, R63 ;  /* 0x0000003f00397306 */ /* 0x000e620000201400 */
[----:B------:R-:W-:Y:S01]  /*ef90*/  FFMA.FTZ R59, R75, UR4, R59 ;  /* 0x000000044b3b7c23 */ /* 0x000fe2000801003b */
[-C--:B------:R-:W-:Y:S01]  /*efa0*/  ISETP.GE.AND P5, PT, R63, R179.reuse, PT ;  /* 0x000000b33f00720c */ /* 0x080fe20003fa6270 */
[----:B------:R-:W-:Y:S01]  /*efb0*/  FFMA.FTZ R45, R61, UR4, R45 ;  /* 0x000000043d2d7c23 */ /* 0x000fe2000801002d */
[----:B------:R-:W-:Y:S01]  /*efc0*/  FSEL R216, R216, -INF , !P2 ;  /* 0xff800000d8d87808 */ /* 0x000fe20005000000 */
[----:B--2---:R-:W-:Y:S01]  /*efd0*/  FFMA.FTZ R215, R15, UR4, R53 ;  /* 0x000000040fd77c23 */ /* 0x004fe20008010035 */
[-C--:B------:R-:W-:Y:S01]  /*efe0*/  ISETP.GE.AND P2, PT, R197, R212.reuse, PT ;  /* 0x000000d4c500720c */ /* 0x080fe20003f46270 */
[----:B------:R-:W-:Y:S01]  /*eff0*/  FFMA.FTZ R209, R15, UR4, R55 ;  /* 0x000000040fd17c23 */ /* 0x000fe20008010037 */
[----:B------:R-:W-:Y:S01]  /*f000*/  IADD3 R197, R197, 0x69, RZ ;  /* 0x00000069c5c57810 */ /* 0x000fe20007ffe0ff */
[----:B------:R-:W-:Y:S01]  /*f010*/  IMAD.U32 R55, RZ, RZ, UR7 ;  /* 0x00000007ff377e24 */ /* 0x000fe2000f8e00ff */
[--C-:B------:R-:W-:Y:S01]  /*f020*/  LOP3.LUT R15, R69, 0x20, R238.reuse, 0xfe, !PT ;  /* 0x00000020450f7812 */ /* 0x100fe200078efeee */
[----:B------:R-:W-:Y:S01]  /*f030*/  FFMA.FTZ R202, R61, UR4, R47 ;  /* 0x000000043dca7c23 */ /* 0x000fe2000801002f */
[----:B------:R-:W2:Y:S01]  /*f040*/  I2F R53, R197 ;  /* 0x000000c500357306 */ /* 0x000ea20000201400 */
[----:B------:R-:W-:Y:S01]  /*f050*/  FSEL R211, R59, -INF , !P3 ;  /* 0xff8000003bd37808 */ /* 0x000fe20005800000 */
[----:B------:R-:W-:Y:S01]  /*f060*/  IMAD.U32 R59, RZ, RZ, UR7 ;  /* 0x00000007ff3b7e24 */ /* 0x000fe2000f8e00ff */
[--C-:B------:R-:W-:Y:S01]  /*f070*/  LOP3.LUT R55, R55, 0x28, R238.reuse, 0xfe, !PT ;  /* 0x0000002837377812 */ /* 0x100fe200078efeee */
[----:B-1----:R-:W-:Y:S01]  /*f080*/  FFMA.FTZ R199, R57, UR4, R41 ;  /* 0x0000000439c77c23 */ /* 0x002fe20008010029 */
[----:B------:R-:W-:Y:S01]  /*f090*/  ISETP.GE.AND P3, PT, R67, R212, PT ;  /* 0x000000d44300720c */ /* 0x000fe20003f66270 */
[----:B------:R-:W-:Y:S01]  /*f0a0*/  IMAD.U32 R61, RZ, RZ, UR7 ;  /* 0x00000007ff3d7e24 */ /* 0x000fe2000f8e00ff */
[----:B------:R-:W-:Y:S01]  /*f0b0*/  LOP3.LUT R59, R59, 0x30, R238, 0xfe, !PT ;  /* 0x000000303b3b7812 */ /* 0x000fe200078efeee */
[----:B------:R-:W1:Y:S01]  /*f0c0*/  I2F R49, R15 ;  /* 0x0000000f00317306 */ /* 0x000e620000201400 */
[----:B------:R-:W-:Y:S01]  /*f0d0*/  FSEL R215, R215, -INF , !P1 ;  /* 0xff800000d7d77808 */ /* 0x000fe20004800000 */
[----:B------:R-:W-:Y:S01]  /*f0e0*/  FFMA.FTZ R43, R57, UR4, R43 ;  /* 0x00000004392b7c23 */ /* 0x000fe2000801002b */
[----:B------:R-:W-:Y:S01]  /*f0f0*/  FSEL R209, R209, -INF , !P6 ;  /* 0xff800000d1d17808 */ /* 0x000fe20007000000 */
[----:B------:R-:W-:Y:S01]  /*f100*/  IMAD.U32 R57, RZ, RZ, UR7 ;  /* 0x00000007ff397e24 */ /* 0x000fe2000f8e00ff */
[----:B------:R-:W-:-:S02]  /*f110*/  ISETP.GE.AND P1, PT, R67, R179, PT ;  /* 0x000000b34300720c */ /* 0x000fc40003f26270 */
[-C--:B------:R-:W-:Y:S01]  /*f120*/  ISETP.GE.AND P6, PT, R63, R212.reuse, PT ;  /* 0x000000d43f00720c */ /* 0x080fe20003fc6270 */
[----:B------:R-:W3:Y:S01]  /*f130*/  I2F R51, R55 ;  /* 0x0000003700337306 */ /* 0x000ee20000201400 */
[----:B------:R-:W-:Y:S01]  /*f140*/  FSEL R205, R45, -INF , !P3 ;  /* 0xff8000002dcd7808 */ /* 0x000fe20005800000 */
[----:B--2---:R-:W-:Y:S01]  /*f150*/  FFMA.FTZ R37, R53, UR4, R37 ;  /* 0x0000000435257c23 */ /* 0x004fe20008010025 */
[----:B------:R-:W-:Y:S01]  /*f160*/  FSEL R203, R203, -INF , !P4 ;  /* 0xff800000cbcb7808 */ /* 0x000fe20006000000 */
[----:B------:R-:W-:Y:S01]  /*f170*/  FFMA.FTZ R194, R53, UR4, R39 ;  /* 0x0000000435c27c23 */ /* 0x000fe20008010027 */
[CC--:B------:R-:W-:Y:S01]  /*f180*/  ISETP.GE.AND P4, PT, R197.reuse, R212.reuse, PT ;  /* 0x000000d4c500720c */ /* 0x0c0fe20003f86270 */
[----:B------:R-:W-:Y:S01]  /*f190*/  IMAD.U32 R63, RZ, RZ, UR7 ;  /* 0x00000007ff3f7e24 */ /* 0x000fe2000f8e00ff */
[-C--:B------:R-:W-:Y:S01]  /*f1a0*/  ISETP.GE.AND P3, PT, R197, R179.reuse, PT ;  /* 0x000000b3c500720c */ /* 0x080fe20003f66270 */
[----:B------:R-:W2:Y:S01]  /*f1b0*/  I2F R45, R59 ;  /* 0x0000003b002d7306 */ /* 0x000ea20000201400 */
[----:B------:R-:W-:Y:S01]  /*f1c0*/  FSEL R202, R202, -INF , !P1 ;  /* 0xff800000caca7808 */ /* 0x000fe20004800000 */
[----:B-1----:R-:W-:Y:S01]  /*f1d0*/  FFMA.FTZ R74, R49, UR4, R74 ;  /* 0x00000004314a7c23 */ /* 0x002fe2000801004a */
[----:B------:R-:W-:Y:S01]  /*f1e0*/  FSEL R199, R199, -INF , !P6 ;  /* 0xff800000c7c77808 */ /* 0x000fe20007000000 */
[----:B------:R-:W-:Y:S01]  /*f1f0*/  IMAD.U32 R39, RZ, RZ, UR7 ;  /* 0x00000007ff277e24 */ /* 0x000fe2000f8e00ff */
[----:B------:R-:W-:Y:S01]  /*f200*/  ISETP.GE.AND P1, PT, R15, R212, PT ;  /* 0x000000d40f00720c */ /* 0x000fe20003f26270 */
[----:B------:R-:W-:Y:S01]  /*f210*/  FFMA.FTZ R69, R49, UR4, R72 ;  /* 0x0000000431457c23 */ /* 0x000fe20008010048 */
[----:B------:R-:W-:Y:S01]  /*f220*/  ISETP.GE.AND P6, PT, R15, R179, PT ;  /* 0x000000b30f00720c */ /* 0x000fe20003fc6270 */
[----:B------:R-:W-:Y:S01]  /*f230*/  FFMA.FTZ R15, R196, UR4, R88 ;  /* 0x00000004c40f7c23 */ /* 0x000fe20008010058 */
[----:B------:R-:W-:Y:S01]  /*f240*/  FSEL R197, R37, -INF , !P4 ;  /* 0xff80000025c57808 */ /* 0x000fe20006000000 */
[C---:B---3--:R-:W-:Y:S01]  /*f250*/  FFMA.FTZ R70, R51.reuse, UR4, R70 ;  /* 0x0000000433467c23 */ /* 0x048fe20008010046 */
[----:B------:R-:W-:Y:S01]  /*f260*/  FSEL R194, R194, -INF , !P3 ;  /* 0xff800000c2c27808 */ /* 0x000fe20005800000 */
[----:B------:R-:W-:Y:S01]  /*f270*/  FFMA.FTZ R68, R51, UR4, R68 ;  /* 0x0000000433447c23 */ /* 0x000fe20008010044 */
[----:B------:R-:W-:-:S02]  /*f280*/  LOP3.LUT R47, R63, 0x38, R238, 0xfe, !PT ;  /* 0x000000383f2f7812 */ /* 0x000fc400078efeee */
[----:B------:R-:W-:Y:S01]  /*f290*/  LOP3.LUT R53, R61, 0x48, R238, 0xfe, !PT ;  /* 0x000000483d357812 */ /* 0x000fe200078efeee */
[----:B--2---:R-:W-:Y:S01]  /*f2a0*/  FFMA.FTZ R64, R45, UR4, R64 ;  /* 0x000000042d407c23 */ /* 0x004fe20008010040 */
[CC--:B------:R-:W-:Y:S01]  /*f2b0*/  ISETP.GE.AND P4, PT, R59.reuse, R212.reuse, PT ;  /* 0x000000d43b00720c */ /* 0x0c0fe20003f86270 */
[----:B------:R-:W1:Y:S01]  /*f2c0*/  I2F R41, R47 ;  /* 0x0000002f00297306 */ /* 0x000e620000201400 */
[-C--:B------:R-:W-:Y:S01]  /*f2d0*/  ISETP.GE.AND P3, PT, R59, R179.reuse, PT ;  /* 0x000000b33b00720c */ /* 0x080fe20003f66270 */
[----:B------:R-:W-:Y:S01]  /*f2e0*/  FFMA.FTZ R66, R45, UR4, R66 ;  /* 0x000000042d427c23 */ /* 0x000fe20008010042 */
[----:B------:R-:W-:Y:S02]  /*f2f0*/  FSEL R59, R74, -INF , !P6 ;  /* 0xff8000004a3b7808 */ /* 0x000fe40007000000 */
[----:B------:R-:W-:Y:S02]  /*f300*/  FSEL R15, R15, -INF , !P2 ;  /* 0xff8000000f0f7808 */ /* 0x000fe40005000000 */
[----:B------:R-:W-:Y:S01]  /*f310*/  FSEL R195, R43, -INF , !P5 ;  /* 0xff8000002bc37808 */ /* 0x000fe20006800000 */
[----:B------:R-:W2:Y:S01]  /*f320*/  I2F R37, R53 ;  /* 0x0000003500257306 */ /* 0x000ea20000201400 */
[C---:B------:R-:W-:Y:S01]  /*f330*/  ISETP.GE.AND P2, PT, R55.reuse, R179, PT ;  /* 0x000000b33700720c */ /* 0x040fe20003f46270 */
[----:B------:R3:W-:Y:S01]  /*f340*/  STL [R1+0x1c], R59 ;  /* 0x00001c3b01007387 */ /* 0x0007e20000100800 */
[----:B------:R-:W-:Y:S01]  /*f350*/  ISETP.GE.AND P5, PT, R55, R212, PT ;  /* 0x000000d43700720c */ /* 0x000fe20003fa6270 */
[----:B------:R-:W-:Y:S01]  /*f360*/  IMAD.U32 R55, RZ, RZ, UR7 ;  /* 0x00000007ff377e24 */ /* 0x000fe2000f8e00ff */
[----:B------:R-:W-:-:S02]  /*f370*/  LOP3.LUT R57, R57, 0x40, R238, 0xfe, !PT ;  /* 0x0000004039397812 */ /* 0x000fc400078efeee */
[----:B------:R-:W-:Y:S01]  /*f380*/  LOP3.LUT R49, R39, 0x50, R238, 0xfe, !PT ;  /* 0x0000005027317812 */ /* 0x000fe200078efeee */
[----:B-1----:R-:W-:Y:S01]  /*f390*/  FFMA.FTZ R60, R41, UR4, R60 ;  /* 0x00000004293c7c23 */ /* 0x002fe2000801003c */
[----:B------:R-:W1:Y:S01]  /*f3a0*/  I2F R43, R57 ;  /* 0x00000039002b7306 */ /* 0x000e620000201400 */
[----:B------:R-:W-:Y:S01]  /*f3b0*/  LOP3.LUT R51, R55, 0x58, R238, 0xfe, !PT ;  /* 0x0000005837337812 */ /* 0x000fe200078efeee */
[----:B------:R-:W-:Y:S01]  /*f3c0*/  FFMA.FTZ R62, R41, UR4, R62 ;  /* 0x00000004293e7c23 */ /* 0x000fe2000801003e */
[----:B------:R-:W-:Y:S02]  /*f3d0*/  FSEL R69, R69, -INF , !P1 ;  /* 0xff80000045457808 */ /* 0x000fe40004800000 */
[CC--:B------:R-:W-:Y:S02]  /*f3e0*/  ISETP.GE.AND P1, PT, R47.reuse, R212.reuse, PT ;  /* 0x000000d42f00720c */ /* 0x0c0fe40003f26270 */
[-C--:B------:R-:W-:Y:S01]  /*f3f0*/  ISETP.GE.AND P6, PT, R47, R179.reuse, PT ;  /* 0x000000b32f00720c */ /* 0x080fe20003fc6270 */
[----:B------:R-:W4:Y:S01]  /*f400*/  I2F R39, R49 ;  /* 0x0000003100277306 */ /* 0x000f220000201400 */
[----:B------:R-:W-:Y:S01]  /*f410*/  FSEL R72, R68, -INF , !P5 ;  /* 0xff80000044487808 */ /* 0x000fe20006800000 */
[----:B--2---:R-:W-:Y:S01]  /*f420*/  FFMA.FTZ R217, R37, UR4, R54 ;  /* 0x0000000425d97c23 */ /* 0x004fe20008010036 */
[-C--:B------:R-:W-:Y:S01]  /*f430*/  ISETP.GE.AND P5, PT, R57, R212.reuse, PT ;  /* 0x000000d43900720c */ /* 0x080fe20003fa6270 */
[----:B------:R-:W-:Y:S01]  /*f440*/  IMAD.U32 R54, RZ, RZ, UR7 ;  /* 0x00000007ff367e24 */ /* 0x000fe2000f8e00ff */
[----:B------:R-:W-:Y:S01]  /*f450*/  LOP3.LUT R55, R55, 0x60, R238, 0xfe, !PT ;  /* 0x0000006037377812 */ /* 0x000fe200078efeee */
[----:B------:R-:W-:Y:S01]  /*f460*/  FFMA.FTZ R52, R37, UR4, R52 ;  /* 0x0000000425347c23 */ /* 0x000fe20008010034 */
[----:B------:R-:W-:Y:S01]  /*f470*/  FSEL R252, R62, -INF , !P6 ;  /* 0xff8000003efc7808 */ /* 0x000fe20007000000 */
[----:B------:R-:W2:Y:S01]  /*f480*/  I2F R47, R51 ;  /* 0x00000033002f7306 */ /* 0x000ea20000201400 */
[C---:B-1----:R-:W-:Y:S01]  /*f490*/  FFMA.FTZ R56, R43.reuse, UR4, R56 ;  /* 0x000000042b387c23 */ /* 0x042fe20008010038 */
[----:B---3--:R-:W-:Y:S01]  /*f4a0*/  FSEL R59, R70, -INF , !P2 ;  /* 0xff800000463b7808 */ /* 0x008fe20005000000 */
[----:B------:R-:W-:Y:S01]  /*f4b0*/  FFMA.FTZ R58, R43, UR4, R58 ;  /* 0x000000042b3a7c23 */ /* 0x000fe2000801003a */
[-C--:B------:R-:W-:Y:S01]  /*f4c0*/  ISETP.GE.AND P2, PT, R57, R179.reuse, PT ;  /* 0x000000b33900720c */ /* 0x080fe20003f46270 */
[----:B------:R-:W-:Y:S01]  /*f4d0*/  IMAD.U32 R57, RZ, RZ, UR7 ;  /* 0x00000007ff397e24 */ /* 0x000fe2000f8e00ff */
[----:B------:R-:W-:Y:S01]  /*f4e0*/  ISETP.GE.AND P6, PT, R49, R179, PT ;  /* 0x000000b33100720c */ /* 0x000fe20003fc6270 */
[----:B------:R1:W-:Y:S01]  /*f4f0*/  STL [R1+0x14], R59 ;  /* 0x0000143b01007387 */ /* 0x0003e20000100800 */
[----:B------:R-:W3:Y:S01]  /*f500*/  I2F R45, R55 ;  /* 0x00000037002d7306 */ /* 0x000ee20000201400 */
[C---:B----4-:R-:W-:Y:S01]  /*f510*/  FFMA.FTZ R214, R39.reuse, UR4, R48 ;  /* 0x0000000427d67c23 */ /* 0x050fe20008010030 */
[----:B------:R-:W-:Y:S01]  /*f520*/  LOP3.LUT R48, R54, 0x80, R238, 0xfe, !PT ;  /* 0x0000008036307812 */ /* 0x000fe200078efeee */
[----:B------:R-:W-:Y:S01]  /*f530*/  FFMA.FTZ R208, R39, UR4, R50 ;  /* 0x0000000427d07c23 */ /* 0x000fe20008010032 */
[----:B------:R-:W-:Y:S01]  /*f540*/  FSEL R244, R56, -INF , !P5 ;  /* 0xff80000038f47808 */ /* 0x000fe20006800000 */
[----:B------:R-:W-:Y:S01]  /*f550*/  IMAD.U32 R50, RZ, RZ, UR7 ;  /* 0x00000007ff327e24 */ /* 0x000fe2000f8e00ff */
[----:B------:R-:W-:-:S02]  /*f560*/  ISETP.GE.AND P5, PT, R51, R212, PT ;  /* 0x000000d43300720c */ /* 0x000fc40003fa6270 */
[----:B------:R-:W4:Y:S01]  /*f570*/  I2F R39, R48 ;  /* 0x0000003000277306 */ /* 0x000f220000201400 */
[C---:B--2---:R-:W-:Y:S01]  /*f580*/  FFMA.FTZ R44, R47.reuse, UR4, R44 ;  /* 0x000000042f2c7c23 */ /* 0x044fe2000801002c */
[----:B------:R-:W-:Y:S01]  /*f590*/  FSEL R218, R58, -INF , !P2 ;  /* 0xff8000003ada7808 */ /* 0x000fe20005000000 */
[----:B------:R-:W-:Y:S01]  /*f5a0*/  FFMA.FTZ R207, R47, UR4, R46 ;  /* 0x000000042fcf7c23 */ /* 0x000fe2000801002e */
[--C-:B------:R-:W-:Y:S01]  /*f5b0*/  LOP3.LUT R46, R50, 0x88, R238.reuse, 0xfe, !PT ;  /* 0x00000088322e7812 */ /* 0x100fe200078efeee */
[----:B------:R-:W-:Y:S01]  /*f5c0*/  IMAD.U32 R47, RZ, RZ, UR7 ;  /* 0x00000007ff2f7e24 */ /* 0x000fe2000f8e00ff */
[----:B------:R-:W-:Y:S02]  /*f5d0*/  ISETP.GE.AND P2, PT, R51, R179, PT ;  /* 0x000000b33300720c */ /* 0x000fe40003f46270 */
[----:B------:R-:W-:Y:S01]  /*f5e0*/  LOP3.LUT R51, R57, 0x78, R238, 0xfe, !PT ;  /* 0x0000007839337812 */ /* 0x000fe200078efeee */
[C---:B---3--:R-:W-:Y:S01]  /*f5f0*/  FFMA.FTZ R40, R45.reuse, UR4, R40 ;  /* 0x000000042d287c23 */ /* 0x048fe20008010028 */
[----:B------:R-:W-:Y:S01]  /*f600*/  FSEL R210, R44, -INF , !P5 ;  /* 0xff8000002cd27808 */ /* 0x000fe20006800000 */
[----:B------:R-:W-:Y:S01]  /*f610*/  FFMA.FTZ R200, R45, UR4, R42 ;  /* 0x000000042dc87c23 */ /* 0x000fe2000801002a */
[----:B------:R-:W-:Y:S01]  /*f620*/  I2F R44, R46 ;  /* 0x0000002e002c7306 */ /* 0x000fe20000201400 */
[----:B------:R-:W-:Y:S01]  /*f630*/  LOP3.LUT R42, R47, 0x90, R238, 0xfe, !PT ;  /* 0x000000902f2a7812 */ /* 0x000fe200078efeee */
[----:B------:R-:W-:Y:S01]  /*f640*/  IMAD.U32 R45, RZ, RZ, UR7 ;  /* 0x00000007ff2d7e24 */ /* 0x000fe2000f8e00ff */
[----:B------:R-:W-:Y:S01]  /*f650*/  FSEL R207, R207, -INF , !P2 ;  /* 0xff800000cfcf7808 */ /* 0x000fe20005000000 */
[C---:B----4-:R-:W-:Y:S01]  /*f660*/  FFMA.FTZ R24, R39.reuse, UR4, R24 ;  /* 0x0000000427187c23 */ /* 0x050fe20008010018 */
[----:B-1----:R-:W-:Y:S01]  /*f670*/  FSEL R59, R64, -INF , !P4 ;  /* 0xff800000403b7808 */ /* 0x002fe20006000000 */
[----:B------:R-:W-:Y:S01]  /*f680*/  FFMA.FTZ R26, R39, UR4, R26 ;  /* 0x00000004271a7c23 */ /* 0x000fe2000801001a */
[----:B------:R-:W-:Y:S01]  /*f690*/  BAR.SYNC.DEFER_BLOCKING 0x0 ;  /* 0x0000000000007b1d */ /* 0x000fe20000010000 */
[----:B------:R-:W-:-:S02]  /*f6a0*/  ISETP.GE.AND P4, PT, R53, R212, PT ;  /* 0x000000d43500720c */ /* 0x000fc40003f86270 */
[----:B------:R-:W-:Y:S02]  /*f6b0*/  FSEL R208, R208, -INF , !P6 ;  /* 0xff800000d0d07808 */ /* 0x000fe40007000000 */
[----:B------:R-:W-:Y:S01]  /*f6c0*/  FSEL R242, R52, -INF , !P4 ;  /* 0xff80000034f27808 */ /* 0x000fe20006000000 */
[----:B------:R1:W-:Y:S01]  /*f6d0*/  STL [R1+0xc], R59 ;  /* 0x00000c3b01007387 */ /* 0x0003e20000100800 */
[-C--:B------:R-:W-:Y:S01]  /*f6e0*/  ISETP.GE.AND P4, PT, R55, R212.reuse, PT ;  /* 0x000000d43700720c */ /* 0x080fe20003f86270 */
[----:B------:R-:W2:Y:S03]  /*f6f0*/  I2F R37, R51 ;  /* 0x0000003300257306 */ /* 0x000ea60000201400 */
[----:B------:R-:W-:Y:S02]  /*f700*/  FSEL R204, R40, -INF , !P4 ;  /* 0xff80000028cc7808 */ /* 0x000fe40006000000 */
[----:B------:R-:W-:-:S03]  /*f710*/  ISETP.GE.AND P4, PT, R51, R212, PT ;  /* 0x000000d43300720c */ /* 0x000fc60003f86270 */
[----:B------:R3:W-:Y:S01]  /*f720*/  I2F R40, R42 ;  /* 0x0000002a00287306 */ /* 0x0007e20000201400 */
[C---:B--2---:R-:W-:Y:S02]  /*f730*/  FFMA.FTZ R187, R37.reuse, UR4, R28 ;  /* 0x0000000425bb7c23 */ /* 0x044fe4000801001c */
[----:B------:R-:W-:Y:S02]  /*f740*/  FFMA.FTZ R185, R37, UR4, R30 ;  /* 0x0000000425b97c23 */ /* 0x000fe4000801001e */
[----:B------:R-:W-:Y:S01]  /*f750*/  IMAD.U32 R30, RZ, RZ, UR7 ;  /* 0x00000007ff1e7e24 */ /* 0x000fe2000f8e00ff */
[----:B------:R-:W-:Y:S02]  /*f760*/  FSEL R187, R187, -INF , !P4 ;  /* 0xff800000bbbb7808 */ /* 0x000fe40006000000 */
[----:B-1----:R-:W-:Y:S02]  /*f770*/  FSEL R59, R66, -INF , !P3 ;  /* 0xff800000423b7808 */ /* 0x002fe40005800000 */
[----:B------:R-:W-:-:S02]  /*f780*/  ISETP.GE.AND P3, PT, R53, R179, PT ;  /* 0x000000b33500720c */ /* 0x000fc40003f66270 */
[----:B------:R-:W-:Y:S01]  /*f790*/  LOP3.LUT R53, R57, 0x68, R238, 0xfe, !PT ;  /* 0x0000006839357812 */ /* 0x000fe200078efeee */
[----:B------:R1:W-:Y:S01]  /*f7a0*/  STL [R1], R59 ;  /* 0x0000003b01007387 */ /* 0x0003e20000100800 */
[----:B------:R-:W-:Y:S02]  /*f7b0*/  FSEL R217, R217, -INF , !P3 ;  /* 0xff800000d9d97808 */ /* 0x000fe40005800000 */
[----:B------:R-:W2:Y:S01]  /*f7c0*/  I2F R41, R53 ;  /* 0x0000003500297306 */ /* 0x000ea20000201400 */
[-C--:B------:R-:W-:Y:S02]  /*f7d0*/  ISETP.GE.AND P3, PT, R55, R179.reuse, PT ;  /* 0x000000b33700720c */ /* 0x080fe40003f66270 */
[-C--:B------:R-:W-:Y:S02]  /*f7e0*/  ISETP.GE.AND P6, PT, R53, R179.reuse, PT ;  /* 0x000000b33500720c */ /* 0x080fe40003fc6270 */
[----:B------:R-:W-:Y:S02]  /*f7f0*/  FSEL R200, R200, -INF , !P3 ;  /* 0xff800000c8c87808 */ /* 0x000fe40005800000 */
[----:B------:R-:W-:-:S02]  /*f800*/  ISETP.GE.AND P3, PT, R51, R179, PT ;  /* 0x000000b33300720c */ /* 0x000fc40003f66270 */
[C---:B------:R-:W-:Y:S02]  /*f810*/  ISETP.GE.AND P4, PT, R42.reuse, R212, PT ;  /* 0x000000d42a00720c */ /* 0x040fe40003f86270 */
[----:B------:R-:W-:Y:S02]  /*f820*/  FSEL R185, R185, -INF , !P3 ;  /* 0xff800000b9b97808 */ /* 0x000fe40005800000 */
[----:B------:R-:W-:Y:S01]  /*f830*/  ISETP.GE.AND P3, PT, R42, R179, PT ;  /* 0x000000b32a00720c */ /* 0x000fe20003f66270 */
[----:B---3--:R-:W-:Y:S01]  /*f840*/  IMAD.U32 R42, RZ, RZ, UR7 ;  /* 0x00000007ff2a7e24 */ /* 0x008fe2000f8e00ff */
[----:B------:R-:W-:Y:S01]  /*f850*/  LOP3.LUT R30, R30, 0xb0, R238, 0xfe, !PT ;  /* 0x000000b01e1e7812 */ /* 0x000fe200078efeee */
[C---:B--2---:R-:W-:Y:S02]  /*f860*/  FFMA.FTZ R36, R41.reuse, UR4, R36 ;  /* 0x0000000429247c23 */ /* 0x044fe40008010024 */
[----:B------:R-:W-:Y:S01]  /*f870*/  FFMA.FTZ R198, R41, UR4, R38 ;  /* 0x0000000429c67c23 */ /* 0x000fe20008010026 */
[----:B------:R-:W-:Y:S01]  /*f880*/  LOP3.LUT R38, R45, 0x98, R238, 0xfe, !PT ;  /* 0x000000982d267812 */ /* 0x000fe200078efeee */
[----:B------:R-:W-:Y:S01]  /*f890*/  IMAD.U32 R41, RZ, RZ, UR7 ;  /* 0x00000007ff297e24 */ /* 0x000fe2000f8e00ff */
[----:B------:R-:W2:Y:S01]  /*f8a0*/  I2F R37, R30 ;  /* 0x0000001e00257306 */ /* 0x000ea20000201400 */
[----:B-1----:R-:W-:-:S02]  /*f8b0*/  FSEL R59, R60, -INF , !P1 ;  /* 0xff8000003c3b7808 */ /* 0x002fc40004800000 */
[-C--:B------:R-:W-:Y:S02]  /*f8c0*/  ISETP.GE.AND P1, PT, R49, R212.reuse, PT ;  /* 0x000000d43100720c */ /* 0x080fe40003f26270 */
[----:B------:R-:W-:Y:S01]  /*f8d0*/  LOP3.LUT R49, R57, 0x70, R238, 0xfe, !PT ;  /* 0x0000007039317812 */ /* 0x000fe200078efeee */
[----:B------:R1:W-:Y:S01]  /*f8e0*/  STL [R1+0x8], R59 ;  /* 0x0000083b01007387 */ /* 0x0003e20000100800 */
[----:B------:R-:W-:Y:S02]  /*f8f0*/  FSEL R214, R214, -INF , !P1 ;  /* 0xff800000d6d67808 */ /* 0x000fe40004800000 */
[----:B------:R-:W3:Y:S01]  /*f900*/  I2F R43, R49 ;  /* 0x00000031002b7306 */ /* 0x000ee20000201400 */
[-C--:B------:R-:W-:Y:S02]  /*f910*/  ISETP.GE.AND P1, PT, R53, R212.reuse, PT ;  /* 0x000000d43500720c */ /* 0x080fe40003f26270 */
[----:B------:R-:W-:Y:S02]  /*f920*/  ISETP.GE.AND P5, PT, R49, R212, PT ;  /* 0x000000d43100720c */ /* 0x000fe40003fa6270 */
[----:B------:R-:W-:-:S02]  /*f930*/  FSEL R201, R36, -INF , !P1 ;  /* 0xff80000024c97808 */ /* 0x000fc40004800000 */
[-C--:B------:R-:W-:Y:S01]  /*f940*/  ISETP.GE.AND P1, PT, R48, R212.reuse, PT ;  /* 0x000000d43000720c */ /* 0x080fe20003f26270 */
[----:B------:R-:W4:Y:S01]  /*f950*/  I2F R36, R38 ;  /* 0x0000002600247306 */ /* 0x000f220000201400 */
[-C--:B------:R-:W-:Y:S01]  /*f960*/  ISETP.GE.AND P2, PT, R49, R179.reuse, PT ;  /* 0x000000b33100720c */ /* 0x080fe20003f46270 */
[----:B--2---:R-:W-:Y:S01]  /*f970*/  FFMA.FTZ R79, R37, UR4, R180 ;  /* 0x00000004254f7c23 */ /* 0x004fe200080100b4 */
[----:B------:R-:W-:Y:S01]  /*f980*/  FSEL R184, R24, -INF , !P1 ;  /* 0xff80000018b87808 */ /* 0x000fe20004800000 */
[C---:B------:R-:W-:Y:S01]  /*f990*/  FFMA.FTZ R24, R44.reuse, UR4, R20 ;  /* 0x000000042c187c23 */ /* 0x040fe20008010014 */
[----:B------:R-:W-:Y:S01]  /*f9a0*/  LOP3.LUT R41, R41, 0xa0, R238, 0xfe, !PT ;  /* 0x000000a029297812 */ /* 0x000fe200078efeee */
[----:B------:R-:W-:Y:S01]  /*f9b0*/  FFMA.FTZ R44, R44, UR4, R22 ;  /* 0x000000042c2c7c23 */ /* 0x000fe20008010016 */
[----:B------:R-:W-:Y:S01]  /*f9c0*/  FSEL R198, R198, -INF , !P6 ;  /* 0xff800000c6c67808 */ /* 0x000fe20007000000 */
[C---:B---3--:R-:W-:Y:S01]  /*f9d0*/  FFMA.FTZ R32, R43.reuse, UR4, R32 ;  /* 0x000000042b207c23 */ /* 0x048fe20008010020 */
[-C--:B------:R-:W-:Y:S01]  /*f9e0*/  ISETP.GE.AND P6, PT, R48, R179.reuse, PT ;  /* 0x000000b33000720c */ /* 0x080fe20003fc6270 */
[----:B------:R-:W-:Y:S01]  /*f9f0*/  FFMA.FTZ R186, R43, UR4, R34 ;  /* 0x000000042bba7c23 */ /* 0x000fe20008010022 */
[----:B------:R-:W-:Y:S01]  /*fa00*/  LOP3.LUT R42, R42, 0xb8, R238, 0xfe, !PT ;  /* 0x000000b82a2a7812 */ /* 0x000fe200078efeee */
[----:B------:R-:W-:Y:S01]  /*fa10*/  IMAD.U32 R34, RZ, RZ, UR7 ;  /* 0x00000007ff227e24 */ /* 0x000fe2000f8e00ff */
[----:B------:R-:W-:Y:S01]  /*fa20*/  FSEL R196, R32, -INF , !P5 ;  /* 0xff80000020c47808 */ /* 0x000fe20006800000 */
[----:B------:R-:W-:Y:S01]  /*fa30*/  FFMA.FTZ R81, R37, UR4, R182 ;  /* 0x0000000425517c23 */ /* 0x000fe200080100b6 */
[----:B------:R-:W-:Y:S01]  /*fa40*/  ISETP.GE.AND P5, PT, R46, R212, PT ;  /* 0x000000d42e00720c */ /* 0x000fe20003fa6270 */
[----:B------:R2:W3:Y:S01]  /*fa50*/  I2F R32, R41 ;  /* 0x0000002900207306 */ /* 0x0004e20000201400 */
[----:B------:R-:W-:Y:S01]  /*fa60*/  FSEL R186, R186, -INF , !P2 ;  /* 0xff800000baba7808 */ /* 0x000fe20005000000 */
[----:B----4-:R-:W-:Y:S01]  /*fa70*/  FFMA.FTZ R12, R36, UR4, R12 ;  /* 0x00000004240c7c23 */ /* 0x010fe2000801000c */
[----:B------:R-:W-:-:S02]  /*fa80*/  ISETP.GE.AND P2, PT, R46, R179, PT ;  /* 0x000000b32e00720c */ /* 0x000fc40003f46270 */
[----:B------:R-:W-:Y:S01]  /*fa90*/  FSEL R22, R24, -INF , !P5 ;  /* 0xff80000018167808 */ /* 0x000fe20006800000 */
[----:B------:R-:W-:Y:S01]  /*faa0*/  FFMA.FTZ R24, R40, UR4, R16 ;  /* 0x0000000428187c23 */ /* 0x000fe20008010010 */
[----:B------:R-:W-:Y:S02]  /*fab0*/  LOP3.LUT R28, R34, 0xa8, R238, 0xfe, !PT ;  /* 0x000000a8221c7812 */ /* 0x000fe400078efeee */
[----:B------:R-:W-:Y:S02]  /*fac0*/  FSEL R16, R44, -INF , !P2 ;  /* 0xff8000002c107808 */ /* 0x000fe40005000000 */
[CC--:B------:R-:W-:Y:S01]  /*fad0*/  ISETP.GE.AND P5, PT, R41.reuse, R212.reuse, PT ;  /* 0x000000d42900720c */ /* 0x0c0fe20003fa6270 */
[----:B------:R4:W5:Y:S01]  /*fae0*/  I2F R34, R28 ;  /* 0x0000001c00227306 */ /* 0x0009620000201400 */
[-C--:B------:R-:W-:Y:S02]  /*faf0*/  ISETP.GE.AND P2, PT, R41, R179.reuse, PT ;  /* 0x000000b32900720c */ /* 0x080fe40003f46270 */
[----:B------:R-:W-:Y:S01]  /*fb00*/  FSEL R20, R26, -INF , !P6 ;  /* 0xff8000001a147808 */ /* 0x000fe20007000000 */
[----:B--2---:R-:W-:Y:S01]  /*fb10*/  FFMA.FTZ R41, R40, UR4, R18 ;  /* 0x0000000428297c23 */ /* 0x004fe20008010012 */
[----:B------:R-:W-:Y:S01]  /*fb20*/  FSEL R18, R24, -INF , !P4 ;  /* 0xff80000018127808 */ /* 0x000fe20006000000 */
[----:B------:R-:W-:Y:S01]  /*fb30*/  IMAD.U32 R26, RZ, RZ, UR7 ;  /* 0x00000007ff1a7e24 */ /* 0x000fe2000f8e00ff */
[----:B------:R-:W-:Y:S01]  /*fb40*/  ISETP.GE.AND P4, PT, R28, R212, PT ;  /* 0x000000d41c00720c */ /* 0x000fe20003f86270 */
[C---:B---3--:R-:W-:Y:S01]  /*fb50*/  FFMA.FTZ R8, R32.reuse, UR4, R8 ;  /* 0x0000000420087c23 */ /* 0x048fe20008010008 */
[----:B------:R-:W-:Y:S01]  /*fb60*/  FSEL R24, R41, -INF , !P3 ;  /* 0xff80000029187808 */ /* 0x000fe20005800000 */
[----:B------:R-:W-:Y:S01]  /*fb70*/  FFMA.FTZ R32, R32, UR4, R10 ;  /* 0x0000000420207c23 */ /* 0x000fe2000801000a */
[----:B------:R-:W-:-:S02]  /*fb80*/  ISETP.GE.AND P3, PT, R28, R179, PT ;  /* 0x000000b31c00720c */ /* 0x000fc40003f66270 */
[C---:B------:R-:W-:Y:S02]  /*fb90*/  ISETP.GE.AND P1, PT, R38.reuse, R212, PT ;  /* 0x000000d42600720c */ /* 0x040fe40003f26270 */
[----:B------:R-:W-:Y:S01]  /*fba0*/  ISETP.GE.AND P6, PT, R38, R179, PT ;  /* 0x000000b32600720c */ /* 0x000fe20003fc6270 */
[----:B----4-:R-:W-:Y:S01]  /*fbb0*/  FFMA.FTZ R28, R36, UR4, R14 ;  /* 0x00000004241c7c23 */ /* 0x010fe2000801000e */
[----:B------:R-:W2:Y:S01]  /*fbc0*/  I2F R38, R42 ;  /* 0x0000002a00267306 */ /* 0x000ea20000201400 */
[----:B------:R-:W-:Y:S01]  /*fbd0*/  IMAD.U32 R36, RZ, RZ, UR7 ;  /* 0x00000007ff247e24 */ /* 0x000fe2000f8e00ff */
[----:B------:R-:W-:Y:S01]  /*fbe0*/  LOP3.LUT R40, R26, 0xc0, R238, 0xfe, !PT ;  /* 0x000000c01a287812 */ /* 0x000fe200078efeee */
[----:B-----5:R-:W-:Y:S01]  /*fbf0*/  FFMA.FTZ R4, R34, UR4, R4 ;  /* 0x0000000422047c23 */ /* 0x020fe20008010004 */
[----:B------:R-:W-:Y:S01]  /*fc00*/  LOP3.LUT R14, R26, 0xc8, R238, 0xfe, !PT ;  /* 0x000000c81a0e7812 */ /* 0x000fe200078efeee */
[----:B------:R-:W-:Y:S01]  /*fc10*/  FFMA.FTZ R77, R34, UR4, R6 ;  /* 0x00000004224d7c23 */ /* 0x000fe20008010006 */
[----:B------:R-:W-:Y:S01]  /*fc20*/  LOP3.LUT R10, R36, 0xd0, R238, 0xfe, !PT ;  /* 0x000000d0240a7812 */ /* 0x000fe200078efeee */
[----:B------:R-:W-:Y:S01]  /*fc30*/  IMAD.U32 R6, RZ, RZ, UR7 ;  /* 0x00000007ff067e24 */ /* 0x000fe2000f8e00ff */
[----:B------:R-:W-:Y:S01]  /*fc40*/  FSEL R26, R12, -INF , !P1 ;  /* 0xff8000000c1a7808 */ /* 0x000fe20004800000 */
[----:B------:R3:W4:Y:S01]  /*fc50*/  I2F R39, R40 ;  /* 0x0000002800277306 */ /* 0x0007220000201400 */
[----:B------:R-:W-:-:S02]  /*fc60*/  FSEL R28, R28, -INF , !P6 ;  /* 0xff8000001c1c7808 */ /* 0x000fc40007000000 */
[CC--:B------:R-:W-:Y:S02]  /*fc70*/  ISETP.GE.AND P1, PT, R30.reuse, R212.reuse, PT ;  /* 0x000000d41e00720c */ /* 0x0c0fe40003f26270 */
[----:B------:R-:W-:Y:S02]  /*fc80*/  ISETP.GE.AND P6, PT, R30, R179, PT ;  /* 0x000000b31e00720c */ /* 0x000fe40003fc6270 */
[----:B------:R-:W-:Y:S01]  /*fc90*/  FSEL R30, R8, -INF , !P5 ;  /* 0xff800000081e7808 */ /* 0x000fe20006800000 */
[----:B------:R-:W5:Y:S01]  /*fca0*/  I2F R12, R14 ;  /* 0x0000000e000c7306 */ /* 0x000f620000201400 */
[----:B------:R-:W-:Y:S01]  /*fcb0*/  FSEL R34, R4, -INF , !P4 ;  /* 0xff80000004227808 */ /* 0x000fe20006000000 */
[C---:B--2---:R-:W-:Y:S01]  /*fcc0*/  FFMA.FTZ R83, R38.reuse, UR4, R172 ;  /* 0x0000000426537c23 */ /* 0x044fe200080100ac */
[----:B------:R-:W-:Y:S01]  /*fcd0*/  FSEL R77, R77, -INF , !P3 ;  /* 0xff8000004d4d7808 */ /* 0x000fe20005800000 */
[----:B------:R-:W-:Y:S01]  /*fce0*/  FFMA.FTZ R85, R38, UR4, R174 ;  /* 0x0000000426557c23 */ /* 0x000fe200080100ae */
[----:B------:R-:W-:-:S02]  /*fcf0*/  ISETP.GE.AND P4, PT, R40, R212, PT ;  /* 0x000000d42800720c */ /* 0x000fc40003f86270 */
[-C--:B------:R-:W-:Y:S01]  /*fd00*/  ISETP.GE.AND P3, PT, R40, R179.reuse, PT ;  /* 0x000000b32800720c */ /* 0x080fe20003f66270 */
[----:B------:R-:W2:Y:S01]  /*fd10*/  I2F R8, R10 ;  /* 0x0000000a00087306 */ /* 0x000ea20000201400 */
[--C-:B------:R-:W-:Y:S01]  /*fd20*/  LOP3.LUT R36, R36, 0xd8, R238.reuse, 0xfe, !PT ;  /* 0x000000d824247812 */ /* 0x100fe200078efeee */
[----:B---3--:R-:W-:Y:S01]  /*fd30*/  IMAD.U32 R40, RZ, RZ, UR7 ;  /* 0x00000007ff287e24 */ /* 0x008fe2000f8e00ff */
[----:B------:R-:W-:Y:S01]  /*fd40*/  LOP3.LUT R37, R6, 0xe0, R238, 0xfe, !PT ;  /* 0x000000e006257812 */ /* 0x000fe200078efeee */
[C---:B----4-:R-:W-:Y:S01]  /*fd50*/  FFMA.FTZ R87, R39.reuse, UR4, R168 ;  /* 0x0000000427577c23 */ /* 0x050fe200080100a8 */
[----:B------:R-:W-:Y:S01]  /*fd60*/  FSEL R32, R32, -INF , !P2 ;  /* 0xff80000020207808 */ /* 0x000fe20005000000 */
[----:B------:R-:W-:Y:S01]  /*fd70*/  FFMA.FTZ R88, R39, UR4, R170 ;  /* 0x0000000427587c23 */ /* 0x000fe200080100aa */
[C---:B------:R-:W-:Y:S01]  /*fd80*/  ISETP.GE.AND P5, PT, R42.reuse, R212, PT ;  /* 0x000000d42a00720c */ /* 0x040fe20003fa6270 */
[----:B------:R-:W3:Y:S01]  /*fd90*/  I2F R4, R36 ;  /* 0x0000002400047306 */ /* 0x000ee20000201400 */
[----:B------:R-:W-:Y:S01]  /*fda0*/  ISETP.GE.AND P2, PT, R42, R179, PT ;  /* 0x000000b32a00720c */ /* 0x000fe20003f46270 */
[----:B-----5:R-:W-:Y:S01]  /*fdb0*/  FFMA.FTZ R89, R12, UR4, R128 ;  /* 0x000000040c597c23 */ /* 0x020fe20008010080 */
[----:B------:R-:W-:Y:S01]  /*fdc0*/  LOP3.LUT R38, R40, 0xe8, R238, 0xfe, !PT ;  /* 0x000000e828267812 */ /* 0x000fe200078efeee */
[----:B------:R-:W-:Y:S01]  /*fdd0*/  FFMA.FTZ R91, R12, UR4, R130 ;  /* 0x000000040c5b7c23 */ /* 0x000fe20008010082 */
[----:B------:R-:W-:-:S02]  /*fde0*/  FSEL R79, R79, -INF , !P1 ;  /* 0xff8000004f4f7808 */ /* 0x000fc40004800000 */
[----:B------:R-:W-:Y:S01]  /*fdf0*/  FSEL R81, R81, -INF , !P6 ;  /* 0xff80000051517808 */ /* 0x000fe20007000000 */
[----:B------:R-:W4:Y:S01]  /*fe00*/  I2F R6, R37 ;  /* 0x0000002500067306 */ /* 0x000f220000201400 */
[-C--:B------:R-:W-:Y:S01]  /*fe10*/  ISETP.GE.AND P1, PT, R14, R212.reuse, PT ;  /* 0x000000d40e00720c */ /* 0x080fe20003f26270 */
[----:B--2---:R-:W-:Y:S01]  /*fe20*/  FFMA.FTZ R92, R8, UR4, R124 ;  /* 0x00000004085c7c23 */ /* 0x004fe2000801007c */
[-C--:B------:R-:W-:Y:S01]  /*fe30*/  ISETP.GE.AND P6, PT, R14, R179.reuse, PT ;  /* 0x000000b30e00720c */ /* 0x080fe20003fc6270 */
[----:B------:R-:W-:Y:S01]  /*fe40*/  FFMA.FTZ R93, R8, UR4, R126 ;  /* 0x00000004085d7c23 */ /* 0x000fe2000801007e */
[----:B------:R-:W-:Y:S02]  /*fe50*/  FSEL R83, R83, -INF , !P5 ;  /* 0xff80000053537808 */ /* 0x000fe40006800000 */
[----:B------:R-:W-:Y:S01]  /*fe60*/  FSEL R85, R85, -INF , !P2 ;  /* 0xff80000055557808 */ /* 0x000fe20005000000 */
[----:B------:R-:W2:Y:S01]  /*fe70*/  I2F R14, R38 ;  /* 0x00000026000e7306 */ /* 0x000ea20000201400 */
[----:B------:R-:W-:Y:S01]  /*fe80*/  ISETP.GE.AND P5, PT, R10, R212, PT ;  /* 0x000000d40a00720c */ /* 0x000fe20003fa6270 */
[----:B---3--:R-:W-:Y:S01]  /*fe90*/  FFMA.FTZ R94, R4, UR4, R120 ;  /* 0x00000004045e7c23 */ /* 0x008fe20008010078 */
[----:B------:R-:W-:Y:S01]  /*fea0*/  ISETP.GE.AND P2, PT, R10, R179, PT ;  /* 0x000000b30a00720c */ /* 0x000fe20003f46270 */
[----:B------:R-:W-:Y:S01]  /*feb0*/  FFMA.FTZ R95, R4, UR4, R122 ;  /* 0x00000004045f7c23 */ /* 0x000fe2000801007a */
[----:B------:R-:W-:-:S02]  /*fec0*/  LOP3.LUT R39, R40, 0xf0, R238, 0xfe, !PT ;  /* 0x000000f028277812 */ /* 0x000fc400078efeee */
[----:B------:R-:W-:Y:S01]  /*fed0*/  FSEL R92, R92, -INF , !P5 ;  /* 0xff8000005c5c7808 */ /* 0x000fe20006800000 */
[C---:B----4-:R-:W-:Y:S01]  /*fee0*/  FFMA.FTZ R97, R6.reuse, UR4, R116 ;  /* 0x0000000406617c23 */ /* 0x050fe20008010074 */
[----:B------:R-:W3:Y:S01]  /*fef0*/  I2F R10, R39 ;  /* 0x00000027000a7306 */ /* 0x000ee20000201400 */
[----:B------:R-:W-:Y:S01]  /*ff00*/  FSEL R93, R93, -INF , !P2 ;  /* 0xff8000005d5d7808 */ /* 0x000fe20005000000 */
[----:B------:R-:W-:Y:S01]  /*ff10*/  FFMA.FTZ R96, R6, UR4, R118 ;  /* 0x0000000406607c23 */ /* 0x000fe20008010076 */
[----:B------:R-:W-:Y:S02]  /*ff20*/  FSEL R89, R89, -INF , !P1 ;  /* 0xff80000059597808 */ /* 0x000fe40004800000 */
[----:B------:R-:W-:Y:S02]  /*ff30*/  FSEL R91, R91, -INF , !P6 ;  /* 0xff8000005b5b7808 */ /* 0x000fe40007000000 */
[-C--:B------:R-:W-:Y:S01]  /*ff40*/  ISETP.GE.AND P5, PT, R38, R212.reuse, PT ;  /* 0x000000d42600720c */ /* 0x080fe20003fa6270 */
[----:B--2---:R-:W-:Y:S01]  /*ff50*/  FFMA.FTZ R99, R14, UR4, R112 ;  /* 0x000000040e637c23 */ /* 0x004fe20008010070 */
[-C--:B------:R-:W-:Y:S01]  /*ff60*/  ISETP.GE.AND P2, PT, R38, R179.reuse, PT ;  /* 0x000000b32600720c */ /* 0x080fe20003f46270 */
[----:B------:R-:W-:Y:S01]  /*ff70*/  IMAD.U32 R38, RZ, RZ, UR7 ;  /* 0x00000007ff267e24 */ /* 0x000fe2000f8e00ff */
[C---:B------:R-:W-:Y:S01]  /*ff80*/  ISETP.GE.AND P1, PT, R37.reuse, R212, PT ;  /* 0x000000d42500720c */ /* 0x040fe20003f26270 */
[----:B------:R-:W-:Y:S01]  /*ff90*/  FFMA.FTZ R98, R14, UR4, R114 ;  /* 0x000000040e627c23 */ /* 0x000fe20008010072 */
[----:B------:R-:W-:-:S02]  /*ffa0*/  ISETP.GE.AND P6, PT, R37, R179, PT ;  /* 0x000000b32500720c */ /* 0x000fc40003fc6270 */
[----:B------:R-:W-:Y:S01]  /*ffb0*/  LOP3.LUT R37, R40, 0x8, R238, 0xfe, !PT ;  /* 0x0000000828257812 */ /* 0x000fe200078efeee */
[C---:B---3--:R-:W-:Y:S01]  /*ffc0*/  FFMA.FTZ R102, R10.reuse, UR4, R108 ;  /* 0x000000040a667c23 */ /* 0x048fe2000801006c */
[----:B------:R-:W-:Y:S01]  /*ffd0*/  FSEL R87, R87, -INF , !P4 ;  /* 0xff80000057577808 */ /* 0x000fe20006000000 */
[----:B------:R-:W-:Y:S01]  /*ffe0*/  FFMA.FTZ R100, R10, UR4, R110 ;  /* 0x000000040a647c23 */ /* 0x000fe2000801006e */
[----:B------:R-:W-:Y:S01]  /*fff0*/  FSEL R88, R88, -INF , !P3 ;  /* 0xff80000058587808 */ /* 0x000fe20005800000 */
[----:B------:R-:W2:Y:S01]  /*10000*/  I2F R8, R37 ;  /* 0x0000002500087306 */ /* 0x000ea20000201400 */
[C---:B------:R-:W-:Y:S02]  /*10010*/  ISETP.GE.AND P4, PT, R36.reuse, R212, PT ;  /* 0x000000d42400720c */ /* 0x040fe40003f86270 */
[----:B------:R-:W-:Y:S02]  /*10020*/  ISETP.GE.AND P3, PT, R36, R179, PT ;  /* 0x000000b32400720c */ /* 0x000fe40003f66270 */
[----:B------:R-:W-:-:S02]  /*10030*/  LOP3.LUT R38, R38, 0x18, R238, 0xfe, !PT ;  /* 0x0000001826267812 */ /* 0x000fc400078efeee */
[C-C-:B------:R-:W-:Y:S02]  /*10040*/  LOP3.LUT R36, R40.reuse, 0xf8, R238.reuse, 0xfe, !PT ;  /* 0x000000f828247812 */ /* 0x140fe400078efeee */
[----:B------:R-:W-:Y:S01]  /*10050*/  LOP3.LUT R40, R40, 0x10, R238, 0xfe, !PT ;  /* 0x0000001028287812 */ /* 0x000fe200078efeee */
[----:B------:R-:W3:Y:S01]  /*10060*/  I2F R6, R38 ;  /* 0x0000002600067306 */ /* 0x000ee20000201400 */
[----:B------:R-:W-:Y:S02]  /*10070*/  FSEL R94, R94, -INF , !P4 ;  /* 0xff8000005e5e7808 */ /* 0x000fe40006000000 */
[----:B------:R-:W-:Y:S02]  /*10080*/  FSEL R95, R95, -INF , !P3 ;  /* 0xff8000005f5f7808 */ /* 0x000fe40005800000 */
[----:B------:R-:W-:Y:S01]  /*10090*/  FSEL R97, R97, -INF , !P1 ;  /* 0xff80000061617808 */ /* 0x000fe20004800000 */
[----:B--2---:R-:W-:Y:S01]  /*100a0*/  FFMA.FTZ R8, R8, UR4, R84 ;  /* 0x0000000408087c23 */ /* 0x004fe20008010054 */
[----:B------:R-:W-:Y:S01]  /*100b0*/  FSEL R96, R96, -INF , !P6 ;  /* 0xff80000060607808 */ /* 0x000fe20007000000 */
[----:B------:R2:W4:Y:S01]  /*100c0*/  I2F R4, R40 ;  /* 0x0000002800047306 */ /* 0x0005220000201400 */
[----:B------:R-:W-:-:S02]  /*100d0*/  ISETP.GE.AND P4, PT, R39, R212, PT ;  /* 0x000000d42700720c */ /* 0x000fc40003f86270 */
[----:B------:R-:W-:Y:S01]  /*100e0*/  ISETP.GE.AND P3, PT, R39, R179, PT ;  /* 0x000000b32700720c */ /* 0x000fe20003f66270 */
[----:B------:R-:W-:Y:S01]  /*100f0*/  IMAD.U32 R39, RZ, RZ, UR7 ;  /* 0x00000007ff277e24 */ /* 0x000fe2000f8e00ff */
[-C--:B------:R-:W-:Y:S01]  /*10100*/  ISETP.GE.AND P1, PT, R37, R212.reuse, PT ;  /* 0x000000d42500720c */ /* 0x080fe20003f26270 */
[----:B------:R-:W-:Y:S01]  /*10110*/  IMAD.U32 R37, RZ, RZ, UR7 ;  /* 0x00000007ff257e24 */ /* 0x000fe2000f8e00ff */
[-C--:B------:R-:W-:Y:S01]  /*10120*/  ISETP.GE.AND P6, PT, R40, R212.reuse, PT ;  /* 0x000000d42800720c */ /* 0x080fe20003fc6270 */
[----:B------:R-:W5:Y:S01]  /*10130*/  I2F R12, R36 ;  /* 0x00000024000c7306 */ /* 0x000f620000201400 */
[----:B------:R-:W-:Y:S01]  /*10140*/  FSEL R99, R99, -INF , !P5 ;  /* 0xff80000063637808 */ /* 0x000fe20006800000 */
[----:B---3--:R-:W-:Y:S01]  /*10150*/  FFMA.FTZ R44, R6, UR4, R76 ;  /* 0x00000004062c7c23 */ /* 0x008fe2000801004c */
[----:B------:R-:W-:Y:S02]  /*10160*/  ISETP.GE.AND P5, PT, R38, R212, PT ;  /* 0x000000d42600720c */ /* 0x000fe40003fa6270 */
[----:B------:R-:W-:-:S02]  /*10170*/  LOP3.LUT R37, R37, 0x10, R238, 0xfe, !PT ;  /* 0x0000001025257812 */ /* 0x000fc400078efeee */
[----:B------:R-:W-:Y:S01]  /*10180*/  LOP3.LUT R38, R39, 0x18, R238, 0xfe, !PT ;  /* 0x0000001827267812 */ /* 0x000fe200078efeee */
[----:B--2---:R-:W-:Y:S01]  /*10190*/  IMAD.U32 R40, RZ, RZ, UR7 ;  /* 0x00000007ff287e24 */ /* 0x004fe2000f8e00ff */
[----:B------:R-:W-:Y:S01]  /*101a0*/  FSEL R98, R98, -INF , !P2 ;  /* 0xff80000062627808 */ /* 0x000fe20005000000 */
[----:B------:R-:W2:Y:S01]  /*101b0*/  I2F R14, R37 ;  /* 0x00000025000e7306 */ /* 0x000ea20000201400 */
[----:B------:R-:W-:Y:S01]  /*101c0*/  FSEL R102, R102, -INF , !P4 ;  /* 0xff80000066667808 */ /* 0x000fe20006000000 */
[----:B----4-:R-:W-:Y:S01]  /*101d0*/  FFMA.FTZ R4, R4, UR4, R80 ;  /* 0x0000000404047c23 */ /* 0x010fe20008010050 */
[----:B------:R-:W-:Y:S02]  /*101e0*/  LOP3.LUT R10, R40, 0x8, R238, 0xfe, !PT ;  /* 0x00000008280a7812 */ /* 0x000fe400078efeee */
[----:B------:R-:W-:Y:S01]  /*101f0*/  ISETP.GE.AND P2, PT, R36, R212, PT ;  /* 0x000000d42400720c */ /* 0x000fe20003f46270 */
[----:B-----5:R-:W-:Y:S01]  /*10200*/  FFMA.FTZ R101, R12, UR4, R104 ;  /* 0x000000040c657c23 */ /* 0x020fe20008010068 */
[----:B------:R-:W-:Y:S01]  /*10210*/  ISETP.GE.AND P4, PT, R36, R179, PT ;  /* 0x000000b32400720c */ /* 0x000fe20003f86270 */
[----:B------:R-:W3:Y:S01]  /*10220*/  I2F R39, R38 ;  /* 0x0000002600277306 */ /* 0x000ee20000201400 */
[----:B------:R-:W-:Y:S01]  /*10230*/  FSEL R6, R8, -INF , !P1 ;  /* 0xff80000008067808 */ /* 0x000fe20004800000 */
[----:B------:R-:W-:Y:S01]  /*10240*/  FFMA.FTZ R103, R12, UR4, R106 ;  /* 0x000000040c677c23 */ /* 0x000fe2000801006a */
[----:B------:R-:W-:-:S02]  /*10250*/  PLOP3.LUT P1, PT, PT, PT, UP0, 0x80, 0x0 ;  /* 0x000000000000781c */ /* 0x000fc40003f2f008 */
[----:B------:R-:W-:Y:S02]  /*10260*/  FSEL R100, R100, -INF , !P3 ;  /* 0xff80000064647808 */ /* 0x000fe40005800000 */
[----:B------:R-:W-:Y:S01]  /*10270*/  FSEL R101, R101, -INF , !P2 ;  /* 0xff80000065657808 */ /* 0x000fe20005000000 */
[----:B------:R-:W4:Y:S01]  /*10280*/  I2F R36, R10 ;  /* 0x0000000a00247306 */ /* 0x000f220000201400 */
[----:B------:R-:W-:Y:S01]  /*10290*/  FSEL R103, R103, -INF , !P4 ;  /* 0xff80000067677808 */ /* 0x000fe20006000000 */
[----:B--2---:R-:W-:Y:S01]  /*102a0*/  FFMA.FTZ R14, R14, UR4, R82 ;  /* 0x000000040e0e7c23 */ /* 0x004fe20008010052 */
[-C--:B------:R-:W-:Y:S02]  /*102b0*/  ISETP.GE.AND P3, PT, R37, R179.reuse, PT ;  /* 0x000000b32500720c */ /* 0x080fe40003f66270 */
[-C--:B------:R-:W-:Y:S02]  /*102c0*/  ISETP.GE.AND P2, PT, R38, R179.reuse, PT ;  /* 0x000000b32600720c */ /* 0x080fe40003f46270 */
[----:B------:R-:W-:Y:S01]  /*102d0*/  ISETP.GE.AND P4, PT, R10, R179, PT ;  /* 0x000000b30a00720c */ /* 0x000fe20003f86270 */
[----:B---3--:R-:W-:Y:S01]  /*102e0*/  FFMA.FTZ R39, R39, UR4, R78 ;  /* 0x0000000427277c23 */ /* 0x008fe2000801004e */
[----:B------:R-:W-:-:S02]  /*102f0*/  FSEL R4, R4, -INF , !P6 ;  /* 0xff80000004047808 */ /* 0x000fc40007000000 */
[----:B------:R-:W-:Y:S02]  /*10300*/  FSEL R44, R44, -INF , !P5 ;  /* 0xff8000002c2c7808 */ /* 0x000fe40006800000 */
[----:B------:R-:W-:Y:S02]  /*10310*/  FSEL R52, R14, -INF , !P3 ;  /* 0xff8000000e347808 */ /* 0x000fe40005800000 */
[----:B------:R-:W-:Y:S01]  /*10320*/  FSEL R60, R39, -INF , !P2 ;  /* 0xff800000273c7808 */ /* 0x000fe20005000000 */
[----:B----4-:R-:W-:-:S05]  /*10330*/  FFMA.FTZ R36, R36, UR4, R86 ;  /* 0x0000000424247c23 */ /* 0x010fca0008010056 */
[----:B------:R-:W-:Y:S01]  /*10340*/  FSEL R3, R36, -INF , !P4 ;  /* 0xff80000024037808 */ /* 0x000fe20006000000 */
[----:B------:R-:W-:Y:S05]  /*10350*/  @!P1 BRA `(.L_x_3552) ;  /* 0x0000126000009947 */ /* 0x000fea0003800000 */
[----:B-1----:R-:W-:Y:S02]  /*10360*/  PLOP3.LUT P2, PT, PT, PT, UP5, 0x80, 0x0 ;  /* 0x000000000000781c */ /* 0x002fe40003f4f058 */
        /* <DEDUP_REMOVED lines=74> */
.L_x_3553:
[----:B------:R-:W-:-:S04]  /*10810*/  LEA R10, -R12, RZ, 0x8 ;  /* 0x000000ff0c0a7211 */ /* 0x000fc800078e41ff */
[----:B------:R-:W-:Y:S02]  /*10820*/  SHF.R.S32.HI R8, RZ, 0x1f, R10 ;  /* 0x0000001fff087819 */ /* 0x000fe4000001140a */
.L_x_3554:
[--C-:B------:R-:W-:Y:S01]  /*10830*/  @!P0 IMAD.MOV.U32 R38, RZ, RZ, R178.reuse ;  /* 0x000000ffff268224 */ /* 0x100fe200078e00b2 */
[----:B------:R-:W-:Y:S01]  /*10840*/  @!P0 IADD3 R36, P3, P2, R10, UR18, R178 ;  /* 0x000000120a248c10 */ /* 0x000fe2000fa7e0b2 */
[----:B------:R-:W-:Y:S01]  /*10850*/  @!P0 IMAD.MOV.U32 R39, RZ, RZ, R164 ;  /* 0x000000ffff278224 */ /* 0x000fe200078e00a4 */
[----:B------:R-:W-:Y:S01]  /*10860*/  @P0 STS.128 [R239+0x2000], RZ ;  /* 0x002000ffef000388 */ /* 0x000fe20000000c00 */
[----:B------:R-:W-:Y:S01]  /*10870*/  @!P0 IMAD.MOV.U32 R42, RZ, RZ, R178 ;  /* 0x000000ffff2a8224 */ /* 0x000fe200078e00b2 */
[--C-:B------:R-:W-:Y:S01]  /*10880*/  @!P0 IADD3.X R14, R8, UR14, R164.reuse, P3, P2 ;  /* 0x0000000e080e8c10 */ /* 0x100fe20009fe44a4 */
[----:B------:R-:W-:Y:S01]  /*10890*/  @!P0 IMAD.MOV.U32 R43, RZ, RZ, R164 ;  /* 0x000000ffff2b8224 */ /* 0x000fe200078e00a4 */
[C---:B------:R-:W-:Y:S01]  /*108a0*/  @!P0 LEA R70, P4, R36.reuse, c[0x0][0x168], 0x1 ;  /* 0x00005a0024468a11 */ /* 0x040fe200078808ff */
[----:B------:R-:W-:Y:S01]  /*108b0*/  @!P0 IMAD.MOV.U32 R37, RZ, RZ, c[0x0][0x19c] ;  /* 0x00006700ff258624 */ /* 0x000fe200078e00ff */
[----:B------:R1:W-:Y:S01]  /*108c0*/  STL.64 [R1+0x28], R2 ;  /* 0x0000280201007387 */ /* 0x0003e20000100a00 */
[----:B------:R-:W-:Y:S01]  /*108d0*/  @!P0 IMAD.MOV.U32 R41, RZ, RZ, c[0x0][0x19c] ;  /* 0x00006700ff298624 */ /* 0x000fe200078e00ff */
[----:B------:R-:W-:Y:S01]  /*108e0*/  @!P0 LEA.HI.X R71, R36, c[0x0][0x16c], R14, 0x1, P4 ;  /* 0x00005b0024478a11 */ /* 0x000fe200020f0c0e */
[----:B------:R-:W-:-:S04]  /*108f0*/  @!P0 IMAD.WIDE.U32 R38, R12, 0x30, R38 ;  /* 0x000000300c268825 */ /* 0x000fc800078e0026 */
[----:B------:R-:W-:Y:S01]  /*10900*/  @!P0 IMAD.WIDE.U32 R42, R12, 0x50, R42 ;  /* 0x000000500c2a8825 */ /* 0x000fe200078e002a */
[----:B------:R-:W-:-:S03]  /*10910*/  @!P0 IADD3 R38, P3, R10, R38, RZ ;  /* 0x000000260a268210 */ /* 0x000fc60007f7e0ff */
        /* <DEDUP_REMOVED lines=18> */
[----:B------:R-:W-:Y:S01]  /*10a40*/  @!P0 IMAD R53, R53, 0xa0, RZ ;  /* 0x000000a035358824 */ /* 0x000fe200078e02ff */
[----:B------:R-:W-:Y:S01]  /*10a50*/  @!P0 IADD3 R45, P5, R10, R58, RZ ;  /* 0x0000003a0a2d8210 */ /* 0x000fe20007fbe0ff */
[----:B------:R-:W-:Y:S02]  /*10a60*/  @!P0 IMAD.MOV.U32 R50, RZ, RZ, c[0x0][0x19c] ;  /* 0x00006700ff328624 */ /* 0x000fe400078e00ff */
[----:B------:R-:W-:Y:S01]  /*10a70*/  @!P0 IMAD.MOV.U32 R56, RZ, RZ, R178 ;  /* 0x000000ffff388224 */ /* 0x000fe200078e00b2 */
[----:B------:R-:W-:Y:S01]  /*10a80*/  @!P0 IADD3.X R53, R8, R53, R49, P2, !PT ;  /* 0x0000003508358210 */ /* 0x000fe200017fe431 */
[----:B------:R-:W-:Y:S02]  /*10a90*/  @!P0 IMAD.MOV.U32 R57, RZ, RZ, R164 ;  /* 0x000000ffff398224 */ /* 0x000fe400078e00a4 */
[----:B------:R-:W-:Y:S02]  /*10aa0*/  @!P0 IMAD R43, R43, 0x60, RZ ;  /* 0x000000602b2b8824 */ /* 0x000fe400078e02ff */
[----:B------:R-:W-:-:S02]  /*10ab0*/  @!P0 IMAD R50, R50, 0x90, RZ ;  /* 0x0000009032328824 */ /* 0x000fc400078e02ff */
[----:B------:R-:W-:Y:S01]  /*10ac0*/  @!P0 IMAD.MOV.U32 R46, RZ, RZ, c[0x0][0x19c] ;  /* 0x00006700ff2e8624 */ /* 0x000fe200078e00ff */
[----:B------:R-:W-:Y:S01]  /*10ad0*/  @!P0 IADD3.X R43, R8, R43, R59, P5, !PT ;  /* 0x0000002b082b8210 */ /* 0x000fe20002ffe43b */
[----:B------:R-:W-:Y:S01]  /*10ae0*/  @!P0 IMAD.WIDE.U32 R56, R12, 0x70, R56 ;  /* 0x000000700c388825 */ /* 0x000fe200078e0038 */
[----:B------:R-:W-:-:S03]  /*10af0*/  @!P0 IADD3.X R50, R8, R50, R55, P3, !PT ;  /* 0x0000003208328210 */ /* 0x000fc60001ffe437 */
[----:B------:R-:W-:Y:S01]  /*10b00*/  @!P0 IMAD.MOV.U32 R64, RZ, RZ, R178 ;  /* 0x000000ffff408224 */ /* 0x000fe200078e00b2 */
[----:B------:R-:W-:Y:S01]  /*10b10*/  @!P0 IADD3 R47, P4, R10, R56, RZ ;  /* 0x000000380a2f8210 */ /* 0x000fe20007f9e0ff */
[----:B------:R-:W-:Y:S02]  /*10b20*/  @!P0 IMAD.MOV.U32 R65, RZ, RZ, R164 ;  /* 0x000000ffff418224 */ /* 0x000fe400078e00a4 */
[----:B------:R-:W-:Y:S02]  /*10b30*/  @!P0 IMAD.MOV.U32 R48, RZ, RZ, R178 ;  /* 0x000000ffff308224 */ /* 0x000fe400078e00b2 */
[----:B------:R-:W-:Y:S02]  /*10b40*/  @!P0 IMAD.MOV.U32 R49, RZ, RZ, R164 ;  /* 0x000000ffff318224 */ /* 0x000fe400078e00a4 */
[----:B------:R-:W-:Y:S02]  /*10b50*/  @!P0 IMAD.MOV.U32 R74, RZ, RZ, R178 ;  /* 0x000000ffff4a8224 */ /* 0x000fe400078e00b2 */
[----:B------:R-:W-:-:S02]  /*10b60*/  @!P0 IMAD.MOV.U32 R75, RZ, RZ, R164 ;  /* 0x000000ffff4b8224 */ /* 0x000fc400078e00a4 */
[----:B------:R-:W-:Y:S02]  /*10b70*/  @!P0 IMAD R46, R46, 0x70, RZ ;  /* 0x000000702e2e8824 */ /* 0x000fe400078e02ff */
[----:B------:R-:W-:Y:S02]  /*10b80*/  @!P0 IMAD.MOV.U32 R59, RZ, RZ, c[0x0][0x19c] ;  /* 0x00006700ff3b8624 */ /* 0x000fe400078e00ff */
[----:B------:R-:W-:Y:S01]  /*10b90*/  @!P0 IMAD.MOV.U32 R62, RZ, RZ, c[0x0][0x19c] ;  /* 0x00006700ff3e8624 */ /* 0x000fe200078e00ff */
[----:B------:R-:W-:Y:S01]  /*10ba0*/  @!P0 IADD3.X R46, R8, R46, R57, P4, !PT ;  /* 0x0000002e082e8210 */ /* 0x000fe200027fe439 */
[----:B------:R-:W-:-:S04]  /*10bb0*/  @!P0 IMAD.WIDE.U32 R64, R12, 0xd0, R64 ;  /* 0x000000d00c408825 */ /* 0x000fc800078e0040 */
[----:B------:R-:W-:Y:S01]  /*10bc0*/  @!P0 IMAD.WIDE.U32 R48, R12, 0xe0, R48 ;  /* 0x000000e00c308825 */ /* 0x000fe200078e0030 */
[----:B------:R-:W-:-:S03]  /*10bd0*/  @!P0 IADD3 R61, P3, R10, R64, RZ ;  /* 0x000000400a3d8210 */ /* 0x000fc60007f7e0ff */
[----:B------:R-:W-:Y:S01]  /*10be0*/  @!P0 IMAD.MOV.U32 R55, RZ, RZ, c[0x0][0x19c] ;  /* 0x00006700ff378624 */ /* 0x000fe200078e00ff */
[----:B------:R-:W-:Y:S01]  /*10bf0*/  @!P0 IADD3 R63, P2, R10, R48, RZ ;  /* 0x000000300a3f8210 */ /* 0x000fe20007f5e0ff */
[----:B------:R-:W-:-:S04]  /*10c00*/  @!P0 IMAD.WIDE.U32 R74, R12, 0xb0, R74 ;  /* 0x000000b00c4a8825 */ /* 0x000fc800078e004a */
[----:B------:R-:W-:Y:S01]  /*10c10*/  @!P0 IMAD.MOV.U32 R66, RZ, RZ, R178 ;  /* 0x000000ffff428224 */ /* 0x000fe200078e00b2 */
[----:B------:R-:W-:Y:S01]  /*10c20*/  @!P0 IADD3 R56, P5, R10, R74, RZ ;  /* 0x0000004a0a388210 */ /* 0x000fe20007fbe0ff */
[----:B------:R-:W-:Y:S02]  /*10c30*/  @!P0 IMAD.MOV.U32 R67, RZ, RZ, R164 ;  /* 0x000000ffff438224 */ /* 0x000fe400078e00a4 */
[----:B------:R-:W-:Y:S02]  /*10c40*/  @!P0 IMAD R59, R59, 0xd0, RZ ;  /* 0x000000d03b3b8824 */ /* 0x000fe400078e02ff */
[----:B------:R-:W-:Y:S02]  /*10c50*/  @!P0 IMAD R62, R62, 0xe0, RZ ;  /* 0x000000e03e3e8824 */ /* 0x000fe400078e02ff */
[----:B------:R-:W-:Y:S01]  /*10c60*/  @!P0 IMAD R55, R55, 0xb0, RZ ;  /* 0x000000b037378824 */ /* 0x000fe200078e02ff */
[C---:B------:R-:W-:Y:S01]  /*10c70*/  @!P0 IADD3.X R59, R8.reuse, R59, R65, P3, !PT ;  /* 0x0000003b083b8210 */ /* 0x040fe20001ffe441 */
[----:B------:R-:W-:Y:S01]  /*10c80*/  @!P0 IMAD.MOV.U32 R57, RZ, RZ, c[0x0][0x19c] ;  /* 0x00006700ff398624 */ /* 0x000fe200078e00ff */
[----:B------:R-:W-:Y:S01]  /*10c90*/  @!P0 IADD3.X R62, R8, R62, R49, P2, !PT ;  /* 0x0000003e083e8210 */ /* 0x000fe200017fe431 */
[----:B------:R-:W-:Y:S01]  /*10ca0*/  @!P0 IMAD.WIDE.U32 R66, R12, 0xc0, R66 ;  /* 0x000000c00c428825 */ /* 0x000fe200078e0042 */
[----:B------:R-:W-:-:S02]  /*10cb0*/  @!P0 IADD3.X R55, R8, R55, R75, P5, !PT ;  /* 0x0000003708378210 */ /* 0x000fc40002ffe44b */
[----:B------:R-:W-:Y:S01]  /*10cc0*/  @!P0 LEA R49, P3, R12, R178, 0x7 ;  /* 0x000000b20c318211 */ /* 0x000fe200078638ff */
[----:B------:R-:W-:Y:S01]  /*10cd0*/  @!P0 IMAD.MOV.U32 R48, RZ, RZ, c[0x0][0x19c] ;  /* 0x00006700ff308624 */ /* 0x000fe200078e00ff */
[----:B------:R-:W-:Y:S01]  /*10ce0*/  @!P0 IADD3 R58, P4, R10, R66, RZ ;  /* 0x000000420a3a8210 */ /* 0x000fe20007f9e0ff */
[----:B------:R-:W-:Y:S01]  /*10cf0*/  @!P0 IMAD R57, R57, 0xc0, RZ ;  /* 0x000000c039398824 */ /* 0x000fe200078e02ff */
[----:B------:R-:W-:Y:S01]  /*10d00*/  @!P0 LEA R36, P5, R12, R178, 0x5 ;  /* 0x000000b20c248211 */ /* 0x000fe200078a28ff */
[----:B------:R-:W-:Y:S01]  /*10d10*/  @!P0 IMAD.MOV.U32 R14, RZ, RZ, c[0x0][0x19c] ;  /* 0x00006700ff0e8624 */ /* 0x000fe200078e00ff */
[----:B------:R-:W-:Y:S01]  /*10d20*/  LEA R246, P2, R178, c[0x0][0x168], 0x1 ;  /* 0x00005a00b2f67a11 */ /* 0x000fe200078408ff */
[----:B------:R-:W-:Y:S01]  /*10d30*/  @!P0 IMAD.MOV.U32 R39, RZ, RZ, c[0x0][0x19c] ;  /* 0x00006700ff278624 */ /* 0x000fe200078e00ff */
[----:B------:R-:W-:Y:S02]  /*10d40*/  @!P0 LEA.HI.X R48, R12, R164, R48, 0x7, P3 ;  /* 0x000000a40c308211 */ /* 0x000fe400018f3c30 */
[----:B------:R-:W-:-:S02]  /*10d50*/  @!P0 IADD3.X R57, R8, R57, R67, P4, !PT ;  /* 0x0000003908398210 */ /* 0x000fc400027fe443 */
[----:B------:R-:W-:Y:S02]  /*10d60*/  @!P0 LEA.HI.X R14, R12, R164, R14, 0x5, P5 ;  /* 0x000000a40c0e8211 */ /* 0x000fe400028f2c0e */
[----:B------:R-:W-:Y:S02]  /*10d70*/  @!P0 IADD3 R49, P3, R10, R49, RZ ;  /* 0x000000310a318210 */ /* 0x000fe40007f7e0ff */
[----:B------:R-:W-:Y:S02]  /*10d80*/  @!P0 LEA R40, P4, R12, R178, 0x6 ;  /* 0x000000b20c288211 */ /* 0x000fe400078830ff */
[----:B------:R-:W-:Y:S01]  /*10d90*/  @!P0 IADD3 R36, P5, R10, R36, RZ ;  /* 0x000000240a248210 */ /* 0x000fe20007fbe0ff */
[----:B------:R-:W-:Y:S01]  /*10da0*/  @!P0 IMAD.X R48, R8, 0x1, R48, P3 ;  /* 0x0000000108308824 */ /* 0x000fe200018e0630 */
[----:B------:R-:W-:Y:S02]  /*10db0*/  LEA.HI.X R245, R178, c[0x0][0x16c], R164, 0x1, P2 ;  /* 0x00005b00b2f57a11 */ /* 0x000fe400010f0ca4 */
[----:B------:R-:W-:Y:S01]  /*10dc0*/  @!P0 LEA R74, P2, R10, R246, 0x1 ;  /* 0x000000f60a4a8211 */ /* 0x000fe200078408ff */
[----:B------:R-:W-:Y:S01]  /*10dd0*/  @!P0 IMAD.X R14, R8, 0x1, R14, P5 ;  /* 0x00000001080e8824 */ /* 0x000fe200028e060e */
[----:B------:R-:W-:-:S02]  /*10de0*/  @!P0 LEA.HI.X R39, R12, R164, R39, 0x6, P4 ;  /* 0x000000a40c278211 */ /* 0x000fc400020f3427 */
[----:B------:R-:W-:Y:S02]  /*10df0*/  @!P0 IADD3 R40, P4, R10, R40, RZ ;  /* 0x000000280a288210 */ /* 0x000fe40007f9e0ff */
[C---:B------:R-:W-:Y:S02]  /*10e00*/  @!P0 LEA R212, P3, R49.reuse, c[0x0][0x168], 0x1 ;  /* 0x00005a0031d48a11 */ /* 0x040fe400078608ff */
[----:B------:R-:W-:Y:S01]  /*10e10*/  @!P0 LEA R66, P5, R36, c[0x0][0x168], 0x1 ;  /* 0x00005a0024428a11 */ /* 0x000fe200078a08ff */
[----:B------:R-:W-:Y:S01]  /*10e20*/  @!P0 IMAD.X R39, R8, 0x1, R39, P4 ;  /* 0x0000000108278824 */ /* 0x000fe200020e0627 */
        /* <DEDUP_REMOVED lines=8> */
[----:B------:R-:W-:Y:S02]  /*10eb0*/  @!P0 LEA R64, P4, R40, c[0x0][0x168], 0x1 ;  /* 0x00005a0028408a11 */ /* 0x000fe400078808ff */
[----:B------:R-:W-:Y:S02]  /*10ec0*/  @!P0 LEA R36, P2, R42, c[0x0][0x168], 0x1 ;  /* 0x00005a002a248a11 */ /* 0x000fe400078408ff */
[----:B------:R-:W-:Y:S02]  /*10ed0*/  @!P0 LEA.HI.X R49, R38, c[0x0][0x16c], R37, 0x1, P3 ;  /* 0x00005b0026318a11 */ /* 0x000fe400018f0c25 */
[----:B------:R-:W-:Y:S02]  /*10ee0*/  @!P0 LEA.HI.X R65, R40, c[0x0][0x16c], R39, 0x1, P4 ;  /* 0x00005b0028418a11 */ /* 0x000fe400020f0c27 */
[----:B------:R-:W-:Y:S02]  /*10ef0*/  @!P0 LEA.HI.X R37, R42, c[0x0][0x16c], R41, 0x1, P2 ;  /* 0x00005b002a258a11 */ /* 0x000fe400010f0c29 */
[----:B------:R-:W-:-:S02]  /*10f00*/  @!P0 LEA R42, P4, R47, c[0x0][0x168], 0x1 ;  /* 0x00005a002f2a8a11 */ /* 0x000fc400078808ff */
[C---:B------:R-:W-:Y:S02]  /*10f10*/  @!P0 LEA R38, P2, R54.reuse, c[0x0][0x168], 0x1 ;  /* 0x00005a0036268a11 */ /* 0x040fe400078408ff */
[C---:B--2---:R-:W-:Y:S02]  /*10f20*/  @!P0 LEA R74, P5, R45.reuse, c[0x0][0x168], 0x1 ;  /* 0x00005a002d4a8a11 */ /* 0x044fe400078a08ff */
[----:B------:R-:W-:Y:S02]  /*10f30*/  @!P0 LEA.HI.X R39, R54, c[0x0][0x16c], R53, 0x1, P2 ;  /* 0x00005b0036278a11 */ /* 0x000fe400010f0c35 */
[----:B------:R-:W-:Y:S02]  /*10f40*/  @!P0 LEA.HI.X R75, R45, c[0x0][0x16c], R43, 0x1, P5 ;  /* 0x00005b002d4b8a11 */ /* 0x000fe400028f0c2b */
[----:B-1----:R-:W-:Y:S02]  /*10f50*/  @!P0 LEA R2, P5, R56, c[0x0][0x168], 0x1 ;  /* 0x00005a0038028a11 */ /* 0x002fe400078a08ff */
[----:B------:R-:W-:-:S02]  /*10f60*/  @!P0 LEA.HI.X R43, R47, c[0x0][0x16c], R46, 0x1, P4 ;  /* 0x00005b002f2b8a11 */ /* 0x000fc400020f0c2e */
[----:B------:R-:W-:Y:S02]  /*10f70*/  @!P0 LEA R54, P4, R58, c[0x0][0x168], 0x1 ;  /* 0x00005a003a368a11 */ /* 0x000fe400078808ff */
[----:B------:R-:W-:Y:S01]  /*10f80*/  @!P0 LEA.HI.X R3, R56, c[0x0][0x16c], R55, 0x1, P5 ;  /* 0x00005b0038038a11 */ /* 0x000fe200028f0c37 */
[----:B------:R-:W-:Y:S01]  /*10f90*/  IMAD.MOV.U32 R56, RZ, RZ, R2 ;  /* 0x000000ffff387224 */ /* 0x000fe200078e0002 */
[----:B------:R-:W-:Y:S01]  /*10fa0*/  @!P0 LEA.HI.X R55, R58, c[0x0][0x16c], R57, 0x1, P4 ;  /* 0x00005b003a378a11 */ /* 0x000fe200020f0c39 */
[----:B------:R1:W-:Y:S01]  /*10fb0*/  @P0 STS.128 [R239+0x2800], RZ ;  /* 0x002800ffef000388 */ /* 0x0003e20000000c00 */
[----:B------:R-:W-:Y:S01]  /*10fc0*/  @!P0 LEA R40, P3, R51, c[0x0][0x168], 0x1 ;  /* 0x00005a0033288a11 */ /* 0x000fe200078608ff */
[----:B------:R-:W-:Y:S01]  /*10fd0*/  IMAD.MOV.U32 R57, RZ, RZ, R3 ;  /* 0x000000ffff397224 */ /* 0x000fe200078e0003 */
[----:B------:R-:W-:Y:S01]  /*10fe0*/  @!P0 LEA R46, P2, R63, c[0x0][0x168], 0x1 ;  /* 0x00005a003f2e8a11 */ /* 0x000fe200078408ff */
[----:B------:R1:W5:Y:S01]  /*10ff0*/  LDL.LU.64 R2, [R1+0x28] ;  /* 0x0000280001027983 */ /* 0x0003620000300a00 */
[----:B------:R-:W-:-:S02]  /*11000*/  @!P0 LEA.HI.X R41, R51, c[0x0][0x16c], R50, 0x1, P3 ;  /* 0x00005b0033298a11 */ /* 0x000fc400018f0c32 */
[C---:B------:R-:W-:Y:S01]  /*11010*/  @!P0 LEA R50, P3, R61.reuse, c[0x0][0x168], 0x1 ;  /* 0x00005a003d328a11 */ /* 0x040fe200078608ff */
        /* <DEDUP_REMOVED lines=40> */
[----:B------:R-:W-:-:S03]  /*112a0*/  @!P0 LEA.HI.X R51, R61, c[0x0][0x16c], R59, 0x1, P3 ;  /* 0x00005b003d338a11 */ /* 0x000fc600018f0c3b */
        /* <DEDUP_REMOVED lines=31> */
[----:B------:R-:W-:Y:S01]  /*114a0*/  BSSY B0, `(.L_x_3555) ;  /* 0x000000e000007945 */ /* 0x000fe20003800000 */
[----:B------:R-:W-:Y:S05]  /*114b0*/  @P0 BRA `(.L_x_3556) ;  /* 0x000000c000000947 */ /* 0x000fea0003800000 */
[----:B------:R-:W-:Y:S01]  /*114c0*/  IMAD.MOV.U32 R179, RZ, RZ, R164 ;  /* 0x000000ffffb37224 */ /* 0x000fe200078e00a4 */
[----:B------:R-:W-:-:S02]  /*114d0*/  ULDC UR6, c[0x0][0x19c] ;  /* 0x0000670000067ab9 */ /* 0x000fc40000000800 */
[----:B------:R-:W-:Y:S01]  /*114e0*/  UIMAD UR6, UR6, 0xf0, URZ ;  /* 0x000000f0060678a4 */ /* 0x000fe2000f8e023f */
        /* <DEDUP_REMOVED lines=9> */
.L_x_3556:
[----:B------:R-:W-:Y:S05]  /*11580*/  BSYNC B0 ;  /* 0x0000000000007941 */ /* 0x000fea0003800000 */
.L_x_3555:
[----:B------:R-:W0:Y:S01]  /*11590*/  LDGDEPBAR ;  /* 0x00000000000079af */ /* 0x000e220000000000 */
[----:B------:R-:W-:-:S04]  /*115a0*/  LEA R246, P0, R10, R246, 0x1 ;  /* 0x000000f60af67211 */ /* 0x000fc800078008ff */
[----:B------:R-:W-:Y:S02]  /*115b0*/  LEA.HI.X R245, R10, R245, R8, 0x1, P0 ;  /* 0x000000f50af57211 */ /* 0x000fe400000f0c08 */
.L_x_3552:
[----:B-1----:R-:W2:Y:S04]  /*115c0*/  LDL.LU R48, [R1+0x20] ;  /* 0x0000200001307983 */ /* 0x002ea80000300800 */
[----:B------:R-:W3:Y:S04]  /*115d0*/  LDL.LU R56, [R1+0x18] ;  /* 0x0000180001387983 */ /* 0x000ee80000300800 */
[----:B------:R-:W4:Y:S04]  /*115e0*/  LDL.LU R68, [R1+0x10] ;  /* 0x0000100001447983 */ /* 0x000f280000300800 */
[----:B------:R-:W4:Y:S04]  /*115f0*/  LDL.LU R178, [R1+0x4] ;  /* 0x0000040001b27983 */ /* 0x000f280000300800 */
[----:B------:R-:W4:Y:S04]  /*11600*/  LDL.LU R174, [R1+0x1c] ;  /* 0x00001c0001ae7983 */ /* 0x000f280000300800 */
[----:B------:R-:W4:Y:S04]  /*11610*/  LDL.LU R172, [R1+0x14] ;  /* 0x0000140001ac7983 */ /* 0x000f280000300800 */
[----:B------:R-:W4:Y:S04]  /*11620*/  LDL.LU R170, [R1+0xc] ;  /* 0x00000c0001aa7983 */ /* 0x000f280000300800 */
[----:B------:R-:W4:Y:S04]  /*11630*/  LDL.LU R168, [R1+0x8] ;  /* 0x0000080001a87983 */ /* 0x000f280000300800 */
[----:B------:R-:W4:Y:S01]  /*11640*/  LDL.LU R164, [R1] ;  /* 0x0000000001a47983 */ /* 0x000f220000300800 */
[----:B-----5:R-:W-:-:S02]  /*11650*/  FMNMX.FTZ R14, R2, R15, !PT ;  /* 0x0000000f020e7209 */ /* 0x020fc40007810000 */
[----:B------:R-:W-:Y:S01]  /*11660*/  FMNMX.FTZ R12, R0, R5, !PT ;  /* 0x00000005000c7209 */ /* 0x000fe20007810000 */
[----:B------:R-:W-:Y:S01]  /*11670*/  LDSM.16.MT88.4 R36, [R232+0xa000] ;  /* 0x00a00000e824783b */ /* 0x000fe20000004200 */
[----:B------:R-:W-:Y:S02]  /*11680*/  FMNMX.FTZ R14, R11, R14, !PT ;  /* 0x0000000e0b0e7209 */ /* 0x000fe40007810000 */
[----:B------:R-:W-:Y:S01]  /*11690*/  FMNMX.FTZ R12, R7, R12, !PT ;  /* 0x0000000c070c7209 */ /* 0x000fe20007810000 */
[----:B------:R-:W-:Y:S01]  /*116a0*/  LDSM.16.MT88.4 R40, [R228+0xa000] ;  /* 0x00a00000e428783b */ /* 0x000fe20000004200 */
[----:B------:R-:W-:Y:S02]  /*116b0*/  FMNMX.FTZ R14, R6, R14, !PT ;  /* 0x0000000e060e7209 */ /* 0x000fe40007810000 */
[----:B------:R-:W-:Y:S02]  /*116c0*/  FMNMX.FTZ R12, R3, R12, !PT ;  /* 0x0000000c030c7209 */ /* 0x000fe40007810000 */
[----:B------:R-:W-:-:S02]  /*116d0*/  FMNMX.FTZ R14, R13, R14, !PT ;  /* 0x0000000e0d0e7209 */ /* 0x000fc40007810000 */
        /* <DEDUP_REMOVED lines=10> */
[----:B----4-:R-:W-:-:S02]  /*11780*/  FMNMX.FTZ R12, R68, R12, !PT ;  /* 0x0000000c440c7209 */ /* 0x010fc40007810000 */
[----:B------:R-:W-:Y:S02]  /*11790*/  FMNMX.FTZ R14, R72, R14, !PT ;  /* 0x0000000e480e7209 */ /* 0x000fe40007810000 */
[----:B------:R-:W-:Y:S02]  /*117a0*/  FMNMX.FTZ R12, R174, R12, !PT ;  /* 0x0000000cae0c7209 */ /* 0x000fe40007810000 */
[----:B------:R-:W-:Y:S02]  /*117b0*/  FMNMX.FTZ R14, R178, R14, !PT ;  /* 0x0000000eb20e7209 */ /* 0x000fe40007810000 */
        /* <DEDUP_REMOVED lines=117> */
[C---:B------:R-:W-:Y:S01]  /*11f10*/  FSETP.NEU.FTZ.AND P0, PT, R108.reuse, -INF , PT ;  /* 0xff8000006c00780b */ /* 0x040fe20003f1d000 */
[----:B------:R-:W-:Y:S01]  /*11f20*/  FMUL.FTZ R80, R108, c[0x0][0x23c] ;  /* 0x00008f006c507a20 */ /* 0x000fe20000410000 */
[----:B------:R-:W-:-:S04]  /*11f30*/  FSEL R106, R106, RZ, P2 ;  /* 0x000000ff6a6a7208 */ /* 0x000fc80001000000 */
[----:B------:R-:W-:Y:S01]  /*11f40*/  FSEL R80, R80, RZ, P0 ;  /* 0x000000ff50507208 */ /* 0x000fe20000000000 */
[--C-:B------:R-:W-:Y:S01]  /*11f50*/  FFMA.FTZ R84, R6, c[0x0][0x23c], -R106.reuse ;  /* 0x00008f0006547a23 */ /* 0x100fe2000001086a */
[----:B------:R-:W-:Y:S01]  /*11f60*/  FSEL R6, R108, RZ, P0 ;  /* 0x000000ff6c067208 */ /* 0x000fe20000000000 */
[----:B------:R-:W-:Y:S02]  /*11f70*/  FFMA.FTZ R104, R15, c[0x0][0x23c], -R106 ;  /* 0x00008f000f687a23 */ /* 0x000fe4000001086a */
[----:B------:R-:W-:Y:S01]  /*11f80*/  FFMA.FTZ R78, R5, c[0x0][0x23c], -R80 ;  /* 0x00008f00054e7a23 */ /* 0x000fe20000010850 */
[----:B------:R-:W-:Y:S01]  /*11f90*/  FSEL R5, R110, RZ, P2 ;  /* 0x000000ff6e057208 */ /* 0x000fe20001000000 */
[----:B------:R-:W-:Y:S01]  /*11fa0*/  FADD.FTZ R6, R0, -R6 ;  /* 0x8000000600067221 */ /* 0x000fe20000010000 */
[----:B------:R-:W-:Y:S01]  /*11fb0*/  MUFU.EX2 R84, R84 ;  /* 0x0000005400547308 */ /* 0x000fe20000000800 */
[----:B------:R-:W-:Y:S02]  /*11fc0*/  FFMA.FTZ R86, R11, c[0x0][0x23c], -R106 ;  /* 0x00008f000b567a23 */ /* 0x000fe4000001086a */
[----:B------:R-:W-:-:S02]  /*11fd0*/  FADD.FTZ R5, R2, -R5 ;  /* 0x8000000502057221 */ /* 0x000fc40000010000 */
[----:B------:R-:W-:Y:S02]  /*11fe0*/  FMUL.FTZ R6, R6, c[0x0][0x23c] ;  /* 0x00008f0006067a20 */ /* 0x000fe40000410000 */
[----:B------:R-:W-:Y:S01]  /*11ff0*/  FMUL.FTZ R5, R5, c[0x0][0x23c] ;  /* 0x00008f0005057a20 */ /* 0x000fe20000410000 */
[----:B------:R-:W-:Y:S01]  /*12000*/  MUFU.EX2 R104, R104 ;  /* 0x0000006800687308 */ /* 0x000fe20000000800 */
[----:B------:R-:W-:Y:S02]  /*12010*/  FFMA.FTZ R82, R13, c[0x0][0x23c], -R106 ;  /* 0x00008f000d527a23 */ /* 0x000fe4000001086a */
[--C-:B------:R-:W-:Y:S02]  /*12020*/  FFMA.FTZ R76, R7, c[0x0][0x23c], -R80.reuse ;  /* 0x00008f00074c7a23 */ /* 0x100fe40000010850 */
[--C-:B------:R-:W-:Y:S02]  /*12030*/  FFMA.FTZ R3, R3, c[0x0][0x23c], -R80.reuse ;  /* 0x00008f0003037a23 */ /* 0x100fe40000010850 */
[----:B------:R-:W-:Y:S01]  /*12040*/  FFMA.FTZ R2, R9, c[0x0][0x23c], -R80 ;  /* 0x00008f0009027a23 */ /* 0x000fe20000010850 */
[----:B------:R-:W1:Y:S01]  /*12050*/  MUFU.EX2 R114, R5 ;  /* 0x0000000500727308 */ /* 0x000e620000000800 */
[----:B------:R-:W-:-:S02]  /*12060*/  FFMA.FTZ R0, R4, c[0x0][0x23c], -R106 ;  /* 0x00008f0004007a23 */ /* 0x000fc4000001086a */
[----:B------:R-:W-:Y:S02]  /*12070*/  FFMA.FTZ R118, R48, c[0x0][0x23c], -R106 ;  /* 0x00008f0030767a23 */ /* 0x000fe4000001086a */
[----:B------:R-:W-:Y:S01]  /*12080*/  LDSM.16.MT88.4 R48, [R227+0xa000] ;  /* 0x00a00000e330783b */ /* 0x000fe20000004200 */
[----:B------:R-:W-:Y:S02]  /*12090*/  FFMA.FTZ R122, R56, c[0x0][0x23c], -R80 ;  /* 0x00008f00387a7a23 */ /* 0x000fe40000010850 */
[----:B------:R2:W3:Y:S01]  /*120a0*/  MUFU.EX2 R112, R6 ;  /* 0x0000000600707308 */ /* 0x0004e20000000800 */
[----:B------:R-:W-:Y:S01]  /*120b0*/  LDSM.16.MT88.4 R56, [R232+0xa800] ;  /* 0x00a80000e838783b */ /* 0x000fe20000004200 */
[--C-:B------:R-:W-:Y:S02]  /*120c0*/  FFMA.FTZ R115, R115, c[0x0][0x23c], -R106.reuse ;  /* 0x00008f0073737a23 */ /* 0x100fe4000001086a */
[----:B------:R-:W-:Y:S02]  /*120d0*/  FFMA.FTZ R116, R44, c[0x0][0x23c], -R106 ;  /* 0x00008f002c747a23 */ /* 0x000fe4000001086a */
[----:B------:R-:W-:-:S02]  /*120e0*/  FFMA.FTZ R120, R52, c[0x0][0x23c], -R80 ;  /* 0x00008f0034787a23 */ /* 0x000fc40000010850 */
[----:B------:R-:W4:Y:S01]  /*120f0*/  MUFU.EX2 R86, R86 ;  /* 0x0000005600567308 */ /* 0x000f220000000800 */
[-C--:B-1----:R-:W-:Y:S02]  /*12100*/  FMUL.FTZ R12, R160, R114.reuse ;  /* 0x00000072a00c7220 */ /* 0x082fe40000410000 */
[-C--:B------:R-:W-:Y:S02]  /*12110*/  FMUL.FTZ R13, R161, R114.reuse ;  /* 0x00000072a10d7220 */ /* 0x080fe40000410000 */
[-C--:B------:R-:W-:Y:S02]  /*12120*/  FMUL.FTZ R156, R156, R114.reuse ;  /* 0x000000729c9c7220 */ /* 0x080fe40000410000 */
[----:B------:R-:W-:Y:S01]  /*12130*/  FMUL.FTZ R157, R157, R114 ;  /* 0x000000729d9d7220 */ /* 0x000fe20000410000 */
[----:B--2---:R-:W1:Y:S01]  /*12140*/  LDSM.16.MT88.4 R4, [R229+0xa000] ;  /* 0x00a00000e504783b */ /* 0x004e620000004200 */
[----:B------:R-:W2:Y:S01]  /*12150*/  MUFU.EX2 R82, R82 ;  /* 0x0000005200527308 */ /* 0x000ea20000000800 */
[----:B---3--:R-:W-:-:S02]  /*12160*/  FMUL.FTZ R14, R162, R112 ;  /* 0x00000070a20e7220 */ /* 0x008fc40000410000 */
[-C--:B------:R-:W-:Y:S02]  /*12170*/  FMUL.FTZ R15, R163, R112.reuse ;  /* 0x00000070a30f7220 */ /* 0x080fe40000410000 */
[----:B------:R-:W-:Y:S01]  /*12180*/  FMUL.FTZ R158, R158, R112 ;  /* 0x000000709e9e7220 */ /* 0x000fe20000410000 */
[----:B----4-:R-:W-:Y:S02]  /*12190*/  F2FP.PACK_AB R8, R86, R104 ;  /* 0x000000685608723e */ /* 0x010fe400000000ff */
[----:B------:R-:W-:Y:S01]  /*121a0*/  MUFU.EX2 R78, R78 ;  /* 0x0000004e004e7308 */ /* 0x000fe20000000800 */
[----:B------:R-:W-:Y:S02]  /*121b0*/  FMUL.FTZ R159, R159, R112 ;  /* 0x000000709f9f7220 */ /* 0x000fe40000410000 */
[--C-:B------:R-:W-:Y:S02]  /*121c0*/  FFMA.FTZ R124, R60, c[0x0][0x23c], -R80.reuse ;  /* 0x00008f003c7c7a23 */ /* 0x100fe40000010850 */
[----:B------:R-:W-:Y:S01]  /*121d0*/  FFMA.FTZ R126, R68, c[0x0][0x23c], -R80 ;  /* 0x00008f00447e7a23 */ /* 0x000fe20000010850 */
[----:B------:R-:W3:Y:S01]  /*121e0*/  LDSM.16.MT88.4 R60, [R229+0xa800] ;  /* 0x00a80000e53c783b */ /* 0x000ee20000004200 */
[----:B------:R-:W-:Y:S01]  /*121f0*/  FMUL.FTZ R44, R132, R114 ;  /* 0x00000072842c7220 */ /* 0x000fe20000410000 */
[----:B------:R-:W4:Y:S01]  /*12200*/  MUFU.EX2 R76, R76 ;  /* 0x0000004c004c7308 */ /* 0x000f220000000800 */
[----:B--2---:R-:W-:Y:S01]  /*12210*/  F2FP.PACK_AB R10, R82, R84 ;  /* 0x00000054520a723e */ /* 0x004fe200000000ff */
[----:B------:R-:W-:-:S02]  /*12220*/  FMUL.FTZ R45, R133, R114 ;  /* 0x00000072852d7220 */ /* 0x000fc40000410000 */
[-C--:B------:R-:W-:Y:S02]  /*12230*/  FMUL.FTZ R46, R134, R112.reuse ;  /* 0x00000070862e7220 */ /* 0x080fe40000410000 */
[----:B------:R-:W-:Y:S02]  /*12240*/  FMUL.FTZ R47, R135, R112 ;  /* 0x00000070872f7220 */ /* 0x000fe40000410000 */
[----:B------:R-:W-:Y:S01]  /*12250*/  MUFU.EX2 R3, R3 ;  /* 0x0000000300037308 */ /* 0x000fe20000000800 */
[-C--:B------:R-:W-:Y:S02]  /*12260*/  FMUL.FTZ R152, R152, R114.reuse ;  /* 0x0000007298987220 */ /* 0x080fe40000410000 */
[----:B------:R-:W-:Y:S02]  /*12270*/  FMUL.FTZ R153, R153, R114 ;  /* 0x0000007299997220 */ /* 0x000fe40000410000 */
[-C--:B------:R-:W-:Y:S02]  /*12280*/  FMUL.FTZ R154, R154, R112.reuse ;  /* 0x000000709a9a7220 */ /* 0x080fe40000410000 */
[----:B------:R-:W-:Y:S01]  /*12290*/  FMUL.FTZ R155, R155, R112 ;  /* 0x000000709b9b7220 */ /* 0x000fe20000410000 */
[----:B------:R-:W2:Y:S01]  /*122a0*/  MUFU.EX2 R2, R2 ;  /* 0x0000000200027308 */ /* 0x000ea20000000800 */
[----:B----4-:R-:W-:Y:S01]  /*122b0*/  F2FP.PACK_AB R9, R76, R78 ;  /* 0x0000004e4c09723e */ /* 0x010fe200000000ff */
[----:B------:R-:W-:-:S02]  /*122c0*/  FMUL.FTZ R52, R136, R114 ;  /* 0x0000007288347220 */ /* 0x000fc40000410000 */
[----:B------:R-:W-:Y:S02]  /*122d0*/  FMUL.FTZ R53, R137, R114 ;  /* 0x0000007289357220 */ /* 0x000fe40000410000 */
[-C--:B------:R-:W-:Y:S02]  /*122e0*/  FMUL.FTZ R54, R138, R112.reuse ;  /* 0x000000708a367220 */ /* 0x080fe40000410000 */
[----:B------:R-:W-:Y:S01]  /*122f0*/  MUFU.EX2 R0, R0 ;  /* 0x0000000000007308 */ /* 0x000fe20000000800 */
[----:B------:R-:W-:Y:S02]  /*12300*/  FMUL.FTZ R55, R139, R112 ;  /* 0x000000708b377220 */ /* 0x000fe40000410000 */
[-C--:B------:R-:W-:Y:S02]  /*12310*/  FMUL.FTZ R148, R148, R114.reuse ;  /* 0x0000007294947220 */ /* 0x080fe40000410000 */
[----:B------:R-:W-:Y:S02]  /*12320*/  FMUL.FTZ R149, R149, R114 ;  /* 0x0000007295957220 */ /* 0x000fe40000410000 */
[-C--:B------:R-:W-:Y:S01]  /*12330*/  FMUL.FTZ R150, R150, R112.reuse ;  /* 0x0000007096967220 */ /* 0x080fe20000410000 */
[----:B--2---:R-:W-:Y:S01]  /*12340*/  F2FP.PACK_AB R11, R2, R3 ;  /* 0x00000003020b723e */ /* 0x004fe200000000ff */
[----:B------:R-:W2:Y:S01]  /*12350*/  MUFU.EX2 R115, R115 ;  /* 0x0000007300737308 */ /* 0x000ea20000000800 */
[----:B------:R-:W-:-:S02]  /*12360*/  FMUL.FTZ R151, R151, R112 ;  /* 0x0000007097977220 */ /* 0x000fc40000410000 */
[-C--:B------:R-:W-:Y:S02]  /*12370*/  FMUL.FTZ R64, R140, R114.reuse ;  /* 0x000000728c407220 */ /* 0x080fe40000410000 */
[----:B------:R-:W-:Y:S01]  /*12380*/  FMUL.FTZ R65, R141, R114 ;  /* 0x000000728d417220 */ /* 0x000fe20000410000 */
[C---:B------:R-:W-:Y:S01]  /*12390*/  HMMA.16816.F32 R12, R8.reuse, R36, R12 ;  /* 0x00000024080c723c */ /* 0x040fe2000000180c */
[-C--:B------:R-:W-:Y:S01]  /*123a0*/  FMUL.FTZ R66, R142, R112.reuse ;  /* 0x000000708e427220 */ /* 0x080fe20000410000 */
[----:B------:R-:W-:Y:S01]  /*123b0*/  MUFU.EX2 R116, R116 ;  /* 0x0000007400747308 */ /* 0x000fe20000000800 */
[----:B------:R-:W-:Y:S02]  /*123c0*/  FMUL.FTZ R67, R143, R112 ;  /* 0x000000708f437220 */ /* 0x000fe40000410000 */
[-C--:B------:R-:W-:Y:S02]  /*123d0*/  FMUL.FTZ R144, R144, R114.reuse ;  /* 0x0000007290907220 */ /* 0x080fe40000410000 */
[----:B------:R-:W-:Y:S01]  /*123e0*/  FMUL.FTZ R145, R145, R114 ;  /* 0x0000007291917220 */ /* 0x000fe20000410000 */
[----:B------:R-:W-:Y:S01]  /*123f0*/  HMMA.16816.F32 R36, R8, R38, R156 ;  /* 0x000000260824723c */ /* 0x000fe2000000189c */
[-C--:B------:R-:W-:Y:S01]  /*12400*/  FMUL.FTZ R146, R146, R112.reuse ;  /* 0x0000007092927220 */ /* 0x080fe20000410000 */
[----:B------:R-:W4:Y:S01]  /*12410*/  MUFU.EX2 R118, R118 ;  /* 0x0000007600767308 */ /* 0x000f220000000800 */
[----:B------:R-:W-:Y:S01]  /*12420*/  FMUL.FTZ R147, R147, R112 ;  /* 0x0000007093937220 */ /* 0x000fe20000410000 */
[----:B--2---:R-:W-:Y:S01]  /*12430*/  F2FP.PACK_AB R68, R115, R0 ;  /* 0x000000007344723e */ /* 0x004fe200000000ff */
[----:B------:R-:W-:-:S02]  /*12440*/  FFMA.FTZ R130, R69, c[0x0][0x23c], -R106 ;  /* 0x00008f0045827a23 */ /* 0x000fc4000001086a */
[--C-:B------:R-:W-:Y:S01]  /*12450*/  FFMA.FTZ R128, R73, c[0x0][0x23c], -R106.reuse ;  /* 0x00008f0049807a23 */ /* 0x100fe2000001086a */
[C---:B-1----:R-:W-:Y:S01]  /*12460*/  HMMA.16816.F32 R44, R8.reuse, R4, R44 ;  /* 0x00000004082c723c */ /* 0x042fe2000000182c */
[--C-:B------:R-:W-:Y:S01]  /*12470*/  FFMA.FTZ R132, R72, c[0x0][0x23c], -R106.reuse ;  /* 0x00008f0048847a23 */ /* 0x100fe2000001086a */
[----:B------:R-:W-:Y:S01]  /*12480*/  MUFU.EX2 R120, R120 ;  /* 0x0000007800787308 */ /* 0x000fe20000000800 */
[----:B------:R-:W-:Y:S01]  /*12490*/  LDSM.16.MT88.4 R72, [R227+0xa800] ;  /* 0x00a80000e348783b */ /* 0x000fe20000004200 */
[----:B------:R-:W-:Y:S02]  /*124a0*/  FFMA.FTZ R133, R178, c[0x0][0x23c], -R106 ;  /* 0x00008f00b2857a23 */ /* 0x000fe4000001086a */
[--C-:B------:R-:W-:Y:S02]  /*124b0*/  FFMA.FTZ R134, R174, c[0x0][0x23c], -R80.reuse ;  /* 0x00008f00ae867a23 */ /* 0x100fe40000010850 */
[----:B------:R-:W-:Y:S01]  /*124c0*/  HMMA.16816.F32 R4, R8, R6, R152 ;  /* 0x000000060804723c */ /* 0x000fe20000001898 */
[--C-:B------:R-:W-:Y:S01]  /*124d0*/  FFMA.FTZ R135, R251, c[0x0][0x23c], -R80.reuse ;  /* 0x00008f00fb877a23 */ /* 0x100fe20000010850 */
[----:B------:R-:W1:Y:S01]  /*124e0*/  MUFU.EX2 R122, R122 ;  /* 0x0000007a007a7308 */ /* 0x000e620000000800 */
[----:B----4-:R-:W-:Y:S01]  /*124f0*/  F2FP.PACK_AB R70, R118, R116 ;  /* 0x000000747646723e */ /* 0x010fe200000000ff */
[----:B------:R-:W-:-:S02]  /*12500*/  FFMA.FTZ R136, R172, c[0x0][0x23c], -R80 ;  /* 0x00008f00ac887a23 */ /* 0x000fc40000010850 */
[----:B------:R-:W-:Y:S02]  /*12510*/  FFMA.FTZ R137, R250, c[0x0][0x23c], -R80 ;  /* 0x00008f00fa897a23 */ /* 0x000fe40000010850 */
[C---:B------:R-:W-:Y:S01]  /*12520*/  HMMA.16816.F32 R52, R8.reuse, R40, R52 ;  /* 0x000000280834723c */ /* 0x040fe20000001834 */
[--C-:B------:R-:W-:Y:S01]  /*12530*/  FFMA.FTZ R139, R170, c[0x0][0x23c], -R106.reuse ;  /* 0x00008f00aa8b7a23 */ /* 0x100fe2000001086a */
[----:B------:R-:W-:Y:S01]  /*12540*/  MUFU.EX2 R124, R124 ;  /* 0x0000007c007c7308 */ /* 0x000fe20000000800 */
[--C-:B------:R-:W-:Y:S02]  /*12550*/  FFMA.FTZ R138, R249, c[0x0][0x23c], -R106.reuse ;  /* 0x00008f00f98a7a23 */ /* 0x100fe4000001086a */
[--C-:B------:R-:W-:Y:S02]  /*12560*/  FFMA.FTZ R140, R168, c[0x0][0x23c], -R106.reuse ;  /* 0x00008f00a88c7a23 */ /* 0x100fe4000001086a */
[----:B------:R-:W-:Y:S01]  /*12570*/  FFMA.FTZ R141, R243, c[0x0][0x23c], -R106 ;  /* 0x00008f00f38d7a23 */ /* 0x000fe2000001086a */
[----:B------:R-:W-:Y:S01]  /*12580*/  HMMA.16816.F32 R40, R8, R42, R148 ;  /* 0x0000002a0828723c */ /* 0x000fe20000001894 */
[--C-:B------:R-:W-:Y:S01]  /*12590*/  FFMA.FTZ R142, R164, c[0x0][0x23c], -R80.reuse ;  /* 0x00008f00a48e7a23 */ /* 0x100fe20000010850 */
[----:B------:R-:W2:Y:S01]  /*125a0*/  MUFU.EX2 R126, R126 ;  /* 0x0000007e007e7308 */ /* 0x000ea20000000800 */
[----:B-1----:R-:W-:Y:S01]  /*125b0*/  F2FP.PACK_AB R69, R122, R120 ;  /* 0x000000787a45723e */ /* 0x002fe200000000ff */
[----:B------:R-:W-:-:S02]  /*125c0*/  FFMA.FTZ R143, R241, c[0x0][0x23c], -R80 ;  /* 0x00008f00f18f7a23 */ /* 0x000fc40000010850 */
[----:B------:R-:W-:Y:S02]  /*125d0*/  FFMA.FTZ R152, R217, c[0x0][0x23c], -R80 ;  /* 0x00008f00d9987a23 */ /* 0x000fe40000010850 */
[C---:B------:R-:W-:Y:S01]  /*125e0*/  HMMA.16816.F32 R64, R8.reuse, R48, R64 ;  /* 0x000000300840723c */ /* 0x040fe20000001840 */
[--C-:B------:R-:W-:Y:S01]  /*125f0*/  FFMA.FTZ R148, R242, c[0x0][0x23c], -R106.reuse ;  /* 0x00008f00f2947a23 */ /* 0x100fe2000001086a */
[----:B------:R-:W-:Y:S01]  /*12600*/  MUFU.EX2 R130, R130 ;  /* 0x0000008200827308 */ /* 0x000fe20000000800 */
[----:B------:R-:W-:Y:S02]  /*12610*/  FFMA.FTZ R149, R215, c[0x0][0x23c], -R106 ;  /* 0x00008f00d7957a23 */ /* 0x000fe4000001086a */
[--C-:B------:R-:W-:Y:S02]  /*12620*/  FFMA.FTZ R150, R218, c[0x0][0x23c], -R80.reuse ;  /* 0x00008f00da967a23 */ /* 0x100fe40000010850 */
[--C-:B------:R-:W-:Y:S01]  /*12630*/  FFMA.FTZ R151, R211, c[0x0][0x23c], -R80.reuse ;  /* 0x00008f00d3977a23 */ /* 0x100fe20000010850 */
[----:B------:R-:W-:Y:S01]  /*12640*/  HMMA.16816.F32 R8, R8, R50, R144 ;  /* 0x000000320808723c */ /* 0x000fe20000001890 */
[----:B------:R-:W1:Y:S01]  /*12650*/  LDSM.16.MT88.4 R48, [R228+0xa800] ;  /* 0x00a80000e430783b */ /* 0x000e620000004200 */
[----:B--2---:R-:W-:Y:S01]  /*12660*/  F2FP.PACK_AB R71, R126, R124 ;  /* 0x0000007c7e47723e */ /* 0x004fe200000000ff */
[----:B------:R-:W2:Y:S01]  /*12670*/  MUFU.EX2 R128, R128 ;  /* 0x0000008000807308 */ /* 0x000ea20000000800 */
[----:B------:R-:W-:-:S02]  /*12680*/  FFMA.FTZ R153, R209, c[0x0][0x23c], -R80 ;  /* 0x00008f00d1997a23 */ /* 0x000fc40000010850 */
[----:B------:R-:W-:Y:S02]  /*12690*/  FFMA.FTZ R155, R214, c[0x0][0x23c], -R106 ;  /* 0x00008f00d69b7a23 */ /* 0x000fe4000001086a */
[--C-:B------:R-:W-:Y:S01]  /*126a0*/  FFMA.FTZ R144, R252, c[0x0][0x23c], -R80.reuse ;  /* 0x00008f00fc907a23 */ /* 0x100fe20000010850 */
[C---:B------:R-:W-:Y:S01]  /*126b0*/  HMMA.16816.F32 R12, R68.reuse, R56, R12 ;  /* 0x00000038440c723c */ /* 0x040fe2000000180c */
[----:B------:R-:W-:Y:S01]  /*126c0*/  FFMA.FTZ R145, R219, c[0x0][0x23c], -R80 ;  /* 0x00008f00db917a23 */ /* 0x000fe20000010850 */
[----:B------:R-:W-:Y:S01]  /*126d0*/  MUFU.EX2 R132, R132 ;  /* 0x0000008400847308 */ /* 0x000fe20000000800 */
[--C-:B------:R-:W-:Y:S02]  /*126e0*/  FFMA.FTZ R147, R244, c[0x0][0x23c], -R106.reuse ;  /* 0x00008f00f4937a23 */ /* 0x100fe4000001086a */
[--C-:B------:R-:W-:Y:S02]  /*126f0*/  FFMA.FTZ R146, R216, c[0x0][0x23c], -R106.reuse ;  /* 0x00008f00d8927a23 */ /* 0x100fe4000001086a */
[--C-:B------:R-:W-:Y:S01]  /*12700*/  FFMA.FTZ R154, R206, c[0x0][0x23c], -R106.reuse ;  /* 0x00008f00ce9a7a23 */ /* 0x100fe2000001086a */
[----:B------:R-:W-:Y:S01]  /*12710*/  HMMA.16816.F32 R36, R68, R58, R36 ;  /* 0x0000003a4424723c */ /* 0x000fe20000001824 */
[----:B------:R-:W4:Y:S01]  /*12720*/  LDSM.16.MT88.4 R56, [R232+0xb000] ;  /* 0x00b00000e838783b */ /* 0x000f220000004200 */
[----:B------:R-:W-:Y:S01]  /*12730*/  MUFU.EX2 R133, R133 ;  /* 0x0000008500857308 */ /* 0x000fe20000000800 */
[----:B------:R-:W-:-:S02]  /*12740*/  FFMA.FTZ R156, R210, c[0x0][0x23c], -R106 ;  /* 0x00008f00d29c7a23 */ /* 0x000fc4000001086a */
[----:B------:R-:W-:Y:S02]  /*12750*/  FFMA.FTZ R157, R205, c[0x0][0x23c], -R106 ;  /* 0x00008f00cd9d7a23 */ /* 0x000fe4000001086a */
[--C-:B------:R-:W-:Y:S01]  /*12760*/  FFMA.FTZ R158, R208, c[0x0][0x23c], -R80.reuse ;  /* 0x00008f00d09e7a23 */ /* 0x100fe20000010850 */
[C---:B---3--:R-:W-:Y:S01]  /*12770*/  HMMA.16816.F32 R44, R68.reuse, R60, R44 ;  /* 0x0000003c442c723c */ /* 0x048fe2000000182c */
[--C-:B------:R-:W-:Y:S01]  /*12780*/  FFMA.FTZ R159, R203, c[0x0][0x23c], -R80.reuse ;  /* 0x00008f00cb9f7a23 */ /* 0x100fe20000010850 */
[----:B------:R-:W-:Y:S01]  /*12790*/  MUFU.EX2 R134, R134 ;  /* 0x0000008600867308 */ /* 0x000fe20000000800 */
[--C-:B------:R-:W-:Y:S02]  /*127a0*/  FFMA.FTZ R160, R207, c[0x0][0x23c], -R80.reuse ;  /* 0x00008f00cfa07a23 */ /* 0x100fe40000010850 */
[----:B------:R-:W-:Y:S02]  /*127b0*/  FFMA.FTZ R161, R202, c[0x0][0x23c], -R80 ;  /* 0x00008f00caa17a23 */ /* 0x000fe40000010850 */
[--C-:B------:R-:W-:Y:S01]  /*127c0*/  FFMA.FTZ R163, R204, c[0x0][0x23c], -R106.reuse ;  /* 0x00008f00cca37a23 */ /* 0x100fe2000001086a */
[----:B------:R-:W-:Y:S01]  /*127d0*/  HMMA.16816.F32 R4, R68, R62, R4 ;  /* 0x0000003e4404723c */ /* 0x000fe20000001804 */
[----:B------:R-:W3:Y:S01]  /*127e0*/  LDSM.16.MT88.4 R60, [R229+0xb000] ;  /* 0x00b00000e53c783b */ /* 0x000ee20000004200 */
[----:B------:R-:W2:Y:S01]  /*127f0*/  MUFU.EX2 R135, R135 ;  /* 0x0000008700877308 */ /* 0x000ea20000000800 */
[----:B------:R-:W-:-:S02]  /*12800*/  FFMA.FTZ R162, R199, c[0x0][0x23c], -R106 ;  /* 0x00008f00c7a27a23 */ /* 0x000fc4000001086a */
[--C-:B------:R-:W-:Y:S02]  /*12810*/  FFMA.FTZ R164, R201, c[0x0][0x23c], -R106.reuse ;  /* 0x00008f00c9a47a23 */ /* 0x100fe4000001086a */
[----:B------:R-:W-:Y:S01]  /*12820*/  FFMA.FTZ R168, R197, c[0x0][0x23c], -R106 ;  /* 0x00008f00c5a87a23 */ /* 0x000fe2000001086a */
[C---:B-1----:R-:W-:Y:S01]  /*12830*/  HMMA.16816.F32 R52, R68.reuse, R48, R52 ;  /* 0x000000304434723c */ /* 0x042fe20000001834 */
[--C-:B------:R-:W-:Y:S01]  /*12840*/  FFMA.FTZ R170, R200, c[0x0][0x23c], -R80.reuse ;  /* 0x00008f00c8aa7a23 */ /* 0x100fe20000010850 */
[----:B------:R-:W-:Y:S01]  /*12850*/  MUFU.EX2 R136, R136 ;  /* 0x0000008800887308 */ /* 0x000fe20000000800 */
[--C-:B------:R-:W-:Y:S02]  /*12860*/  FFMA.FTZ R172, R195, c[0x0][0x23c], -R80.reuse ;  /* 0x00008f00c3ac7a23 */ /* 0x100fe40000010850 */
[--C-:B------:R-:W-:Y:S02]  /*12870*/  FFMA.FTZ R174, R198, c[0x0][0x23c], -R80.reuse ;  /* 0x00008f00c6ae7a23 */ /* 0x100fe40000010850 */
[----:B------:R-:W-:Y:S01]  /*12880*/  FFMA.FTZ R178, R194, c[0x0][0x23c], -R80 ;  /* 0x00008f00c2b27a23 */ /* 0x000fe20000010850 */
[----:B------:R-:W-:Y:S01]  /*12890*/  HMMA.16816.F32 R40, R68, R50, R40 ;  /* 0x000000324428723c */ /* 0x000fe20000001828 */
[----:B------:R-:W1:Y:S01]  /*128a0*/  LDSM.16.MT88.4 R48, [R228+0xb000] ;  /* 0x00b00000e430783b */ /* 0x000e620000004200 */
[----:B------:R-:W2:Y:S01]  /*128b0*/  MUFU.EX2 R137, R137 ;  /* 0x0000008900897308 */ /* 0x000ea20000000800 */
[----:B------:R-:W-:-:S02]  /*128c0*/  FFMA.FTZ R182, R187, c[0x0][0x23c], -R106 ;  /* 0x00008f00bbb67a23 */ /* 0x000fc4000001086a */
[--C-:B------:R-:W-:Y:S02]  /*128d0*/  FFMA.FTZ R179, R196, c[0x0][0x23c], -R106.reuse ;  /* 0x00008f00c4b37a23 */ /* 0x100fe4000001086a */
        /* <DEDUP_REMOVED lines=8> */
[----:B------:R-:W1:Y:S01]  /*12960*/  LDSM.16.MT88.4 R72, [R227+0xb000] ;  /* 0x00b00000e348783b */ /* 0x000e620000004200 */
[----:B------:R-:W1:Y:S01]  /*12970*/  MUFU.EX2 R138, R138 ;  /* 0x0000008a008a7308 */ /* 0x000e620000000800 */
[----:B------:R-:W-:-:S02]  /*12980*/  FFMA.FTZ R195, R25, c[0x0][0x23c], -R80 ;  /* 0x00008f0019c37a23 */ /* 0x000fc40000010850 */
[--C-:B------:R-:W-:Y:S02]  /*12990*/  FFMA.FTZ R184, R184, c[0x0][0x23c], -R106.reuse ;  /* 0x00008f00b8b87a23 */ /* 0x100fe4000001086a */
[----:B--2---:R-:W-:Y:S01]  /*129a0*/  F2FP.PACK_AB R68, R128, R130 ;  /* 0x000000828044723e */ /* 0x004fe200000000ff */
[--C-:B------:R-:W-:Y:S01]  /*129b0*/  FFMA.FTZ R196, R31, c[0x0][0x23c], -R106.reuse ;  /* 0x00008f001fc47a23 */ /* 0x100fe2000001086a */
[----:B------:R-:W-:Y:S01]  /*129c0*/  F2FP.PACK_AB R69, R135, R134 ;  /* 0x000000868745723e */ /* 0x000fe200000000ff */
[----:B------:R-:W-:Y:S01]  /*129d0*/  MUFU.EX2 R140, R140 ;  /* 0x0000008c008c7308 */ /* 0x000fe20000000800 */
[----:B------:R-:W-:Y:S01]  /*129e0*/  F2FP.PACK_AB R70, R133, R132 ;  /* 0x000000848546723e */ /* 0x000fe200000000ff */
[--C-:B------:R-:W-:Y:S01]  /*129f0*/  FFMA.FTZ R197, R22, c[0x0][0x23c], -R106.reuse ;  /* 0x00008f0016c57a23 */ /* 0x100fe2000001086a */
[----:B------:R-:W-:Y:S01]  /*12a00*/  F2FP.PACK_AB R71, R137, R136 ;  /* 0x000000888947723e */ /* 0x000fe200000000ff */
[----:B------:R-:W-:Y:S02]  /*12a10*/  FFMA.FTZ R198, R23, c[0x0][0x23c], -R106 ;  /* 0x00008f0017c67a23 */ /* 0x000fe4000001086a */
[----:B------:R-:W-:-:S02]  /*12a20*/  FFMA.FTZ R199, R20, c[0x0][0x23c], -R80 ;  /* 0x00008f0014c77a23 */ /* 0x000fc40000010850 */
[----:B------:R-:W-:Y:S01]  /*12a30*/  MUFU.EX2 R141, R141 ;  /* 0x0000008d008d7308 */ /* 0x000fe20000000800 */
[--C-:B------:R-:W-:Y:S01]  /*12a40*/  FFMA.FTZ R200, R27, c[0x0][0x23c], -R80.reuse ;  /* 0x00008f001bc87a23 */ /* 0x100fe20000010850 */
[C---:B----4-:R-:W-:Y:S01]  /*12a50*/  HMMA.16816.F32 R12, R68.reuse, R56, R12 ;  /* 0x00000038440c723c */ /* 0x050fe2000000180c */
[--C-:B------:R-:W-:Y:S02]  /*12a60*/  FFMA.FTZ R201, R16, c[0x0][0x23c], -R80.reuse ;  /* 0x00008f0010c97a23 */ /* 0x100fe40000010850 */
[----:B------:R-:W-:Y:S02]  /*12a70*/  FFMA.FTZ R202, R21, c[0x0][0x23c], -R80 ;  /* 0x00008f0015ca7a23 */ /* 0x000fe40000010850 */
[----:B------:R-:W-:Y:S01]  /*12a80*/  LDSM.16.MT88.4 R20, [R228+0xe000] ;  /* 0x00e00000e414783b */ /* 0x000fe20000004200 */
[----:B------:R-:W-:Y:S01]  /*12a90*/  MUFU.EX2 R142, R142 ;  /* 0x0000008e008e7308 */ /* 0x000fe20000000800 */
[----:B------:R-:W-:Y:S01]  /*12aa0*/  FFMA.FTZ R104, R248, R114, R104 ;  /* 0x00000072f8687223 */ /* 0x000fe20000010068 */
[----:B------:R-:W-:Y:S01]  /*12ab0*/  HMMA.16816.F32 R36, R68, R58, R36 ;  /* 0x0000003a4424723c */ /* 0x000fe20000001824 */
[----:B------:R-:W2:Y:S01]  /*12ac0*/  LDSM.16.MT88.4 R56, [R232+0xb800] ;  /* 0x00b80000e838783b */ /* 0x000ea20000004200 */
[----:B------:R-:W-:-:S02]  /*12ad0*/  FFMA.FTZ R78, R247, R112, R78 ;  /* 0x00000070f74e7223 */ /* 0x000fc4000001004e */
[----:B------:R-:W-:Y:S02]  /*12ae0*/  FADD.FTZ R104, R86, R104 ;  /* 0x0000006856687221 */ /* 0x000fe40000010000 */
[----:B------:R-:W4:Y:S01]  /*12af0*/  MUFU.EX2 R143, R143 ;  /* 0x0000008f008f7308 */ /* 0x000f220000000800 */
[----:B------:R-:W-:Y:S01]  /*12b00*/  FADD.FTZ R78, R76, R78 ;  /* 0x0000004e4c4e7221 */ /* 0x000fe20000010000 */
[C---:B---3--:R-:W-:Y:S01]  /*12b10*/  HMMA.16816.F32 R44, R68.reuse, R60, R44 ;  /* 0x0000003c442c723c */ /* 0x048fe2000000182c */
[----:B------:R-:W-:Y:S02]  /*12b20*/  FADD.FTZ R84, R84, R104 ;  /* 0x0000006854547221 */ /* 0x000fe40000010000 */
[----:B------:R-:W-:Y:S02]  /*12b30*/  FADD.FTZ R3, R3, R78 ;  /* 0x0000004e03037221 */ /* 0x000fe40000010000 */
[----:B------:R-:W-:Y:S01]  /*12b40*/  FFMA.FTZ R89, R89, c[0x0][0x23c], -R106 ;  /* 0x00008f0059597a23 */ /* 0x000fe2000001086a */
[----:B------:R-:W-:Y:S01]  /*12b50*/  MUFU.EX2 R144, R144 ;  /* 0x0000009000907308 */ /* 0x000fe20000000800 */
[--C-:B------:R-:W-:Y:S01]  /*12b60*/  FFMA.FTZ R88, R88, c[0x0][0x23c], -R80.reuse ;  /* 0x00008f0058587a23 */ /* 0x100fe20000010850 */
[----:B------:R-:W-:Y:S01]  /*12b70*/  HMMA.16816.F32 R4, R68, R62, R4 ;  /* 0x0000003e4404723c */ /* 0x000fe20000001804 */
[----:B------:R-:W3:Y:S01]  /*12b80*/  LDSM.16.MT88.4 R60, [R229+0xb800] ;  /* 0x00b80000e53c783b */ /* 0x000ee20000004200 */
[----:B------:R-:W-:-:S02]  /*12b90*/  FFMA.FTZ R129, R129, c[0x0][0x23c], -R80 ;  /* 0x00008f0081817a23 */ /* 0x000fc40000010850 */
[--C-:B------:R-:W-:Y:S02]  /*12ba0*/  FFMA.FTZ R91, R91, c[0x0][0x23c], -R80.reuse ;  /* 0x00008f005b5b7a23 */ /* 0x100fe40000010850 */
[----:B------:R-:W2:Y:S01]  /*12bb0*/  MUFU.EX2 R145, R145 ;  /* 0x0000009100917308 */ /* 0x000ea20000000800 */
[----:B------:R-:W-:Y:S01]  /*12bc0*/  FFMA.FTZ R125, R125, c[0x0][0x23c], -R80 ;  /* 0x00008f007d7d7a23 */ /* 0x000fe20000010850 */
[C---:B-1----:R-:W-:Y:S01]  /*12bd0*/  HMMA.16816.F32 R52, R68.reuse, R48, R52 ;  /* 0x000000304434723c */ /* 0x042fe20000001834 */
[----:B------:R-:W-:Y:S02]  /*12be0*/  FADD.FTZ R84, R82, R84 ;  /* 0x0000005452547221 */ /* 0x000fe40000010000 */
[----:B------:R-:W-:Y:S02]  /*12bf0*/  FADD.FTZ R3, R2, R3 ;  /* 0x0000000302037221 */ /* 0x000fe40000010000 */
[----:B------:R-:W-:Y:S01]  /*12c00*/  FADD.FTZ R0, R0, R84 ;  /* 0x0000005400007221 */ /* 0x000fe20000010000 */
[----:B------:R-:W1:Y:S01]  /*12c10*/  MUFU.EX2 R147, R147 ;  /* 0x0000009300937308 */ /* 0x000e620000000800 */
[----:B------:R-:W-:Y:S01]  /*12c20*/  FADD.FTZ R120, R120, R3 ;  /* 0x0000000378787221 */ /* 0x000fe20000010000 */
[----:B------:R-:W-:Y:S01]  /*12c30*/  HMMA.16816.F32 R40, R68, R50, R40 ;  /* 0x000000324428723c */ /* 0x000fe20000001828 */
[----:B------:R-:W1:Y:S01]  /*12c40*/  LDSM.16.MT88.4 R48, [R228+0xb800] ;  /* 0x00b80000e430783b */ /* 0x000e620000004200 */
        /* <DEDUP_REMOVED lines=15> */
[----:B------:R-:W-:Y:S01]  /*12d40*/  F2FP.PACK_AB R68, R138, R139 ;  /* 0x0000008b8a44723e */ /* 0x000fe200000000ff */
[----:B------:R-:W-:Y:S01]  /*12d50*/  FADD.FTZ R134, R135, R134 ;  /* 0x0000008687867221 */ /* 0x000fe20000010000 */
[----:B----4-:R-:W-:Y:S01]  /*12d60*/  F2FP.PACK_AB R69, R143, R142 ;  /* 0x0000008e8f45723e */ /* 0x010fe200000000ff */
[----:B------:R-:W-:Y:S01]  /*12d70*/  FADD.FTZ R132, R132, R130 ;  /* 0x0000008284847221 */ /* 0x000fe20000010000 */
[----:B------:R-:W-:Y:S01]  /*12d80*/  F2FP.PACK_AB R70, R141, R140 ;  /* 0x0000008c8d46723e */ /* 0x000fe200000000ff */
[----:B------:R-:W-:Y:S01]  /*12d90*/  FADD.FTZ R136, R136, R134 ;  /* 0x0000008688887221 */ /* 0x000fe20000010000 */
[----:B--2---:R-:W-:Y:S01]  /*12da0*/  F2FP.PACK_AB R71, R145, R144 ;  /* 0x000000909147723e */ /* 0x004fe200000000ff */
[----:B------:R-:W2:Y:S01]  /*12db0*/  MUFU.EX2 R150, R150 ;  /* 0x0000009600967308 */ /* 0x000ea20000000800 */
[----:B------:R-:W-:-:S02]  /*12dc0*/  FADD.FTZ R132, R133, R132 ;  /* 0x0000008485847221 */ /* 0x000fc40000010000 */
[----:B------:R-:W-:Y:S02]  /*12dd0*/  FADD.FTZ R136, R137, R136 ;  /* 0x0000008889887221 */ /* 0x000fe40000010000 */
[----:B------:R-:W-:Y:S01]  /*12de0*/  FADD.FTZ R132, R139, R132 ;  /* 0x000000848b847221 */ /* 0x000fe20000010000 */
[C---:B------:R-:W-:Y:S01]  /*12df0*/  HMMA.16816.F32 R12, R68.reuse, R56, R12 ;  /* 0x00000038440c723c */ /* 0x040fe2000000180c */
[----:B------:R-:W-:Y:S01]  /*12e00*/  FADD.FTZ R136, R142, R136 ;  /* 0x000000888e887221 */ /* 0x000fe20000010000 */
[----:B------:R-:W4:Y:S01]  /*12e10*/  MUFU.EX2 R151, R151 ;  /* 0x0000009700977308 */ /* 0x000f220000000800 */
[----:B------:R-:W-:Y:S02]  /*12e20*/  FADD.FTZ R138, R138, R132 ;  /* 0x000000848a8a7221 */ /* 0x000fe40000010000 */
[----:B------:R-:W-:Y:S02]  /*12e30*/  FADD.FTZ R143, R143, R136 ;  /* 0x000000888f8f7221 */ /* 0x000fe40000010000 */
[----:B------:R-:W-:Y:S01]  /*12e40*/  FADD.FTZ R138, R140, R138 ;  /* 0x0000008a8c8a7221 */ /* 0x000fe20000010000 */
[----:B------:R-:W-:Y:S01]  /*12e50*/  HMMA.16816.F32 R36, R68, R58, R36 ;  /* 0x0000003a4424723c */ /* 0x000fe20000001824 */
[----:B------:R-:W4:Y:S01]  /*12e60*/  LDSM.16.MT88.4 R56, [R232+0xc000] ;  /* 0x00c00000e838783b */ /* 0x000f220000004200 */
[----:B------:R-:W-:Y:S01]  /*12e70*/  MUFU.EX2 R152, R152 ;  /* 0x0000009800987308 */ /* 0x000fe20000000800 */
[----:B------:R-:W-:-:S02]  /*12e80*/  FADD.FTZ R143, R144, R143 ;  /* 0x0000008f908f7221 */ /* 0x000fc40000010000 */
[----:B------:R-:W-:Y:S02]  /*12e90*/  FADD.FTZ R141, R141, R138 ;  /* 0x0000008a8d8d7221 */ /* 0x000fe40000010000 */
[----:B------:R-:W-:Y:S01]  /*12ea0*/  FADD.FTZ R145, R145, R143 ;  /* 0x0000008f91917221 */ /* 0x000fe20000010000 */
[C---:B---3--:R-:W-:Y:S01]  /*12eb0*/  HMMA.16816.F32 R44, R68.reuse, R60, R44 ;  /* 0x0000003c442c723c */ /* 0x048fe2000000182c */
[----:B-1----:R-:W-:Y:S01]  /*12ec0*/  FADD.FTZ R141, R147, R141 ;  /* 0x0000008d938d7221 */ /* 0x002fe20000010000 */
[----:B------:R-:W1:Y:S01]  /*12ed0*/  MUFU.EX2 R153, R153 ;  /* 0x0000009900997308 */ /* 0x000e620000000800 */
[----:B--2---:R-:W-:Y:S02]  /*12ee0*/  FADD.FTZ R145, R150, R145 ;  /* 0x0000009196917221 */ /* 0x004fe40000010000 */
[--C-:B------:R-:W-:Y:S02]  /*12ef0*/  FFMA.FTZ R3, R117, c[0x0][0x23c], -R80.reuse ;  /* 0x00008f0075037a23 */ /* 0x100fe40000010850 */
[--C-:B------:R-:W-:Y:S01]  /*12f00*/  FFMA.FTZ R93, R93, c[0x0][0x23c], -R80.reuse ;  /* 0x00008f005d5d7a23 */ /* 0x100fe20000010850 */
[----:B------:R-:W-:Y:S01]  /*12f10*/  HMMA.16816.F32 R4, R68, R62, R4 ;  /* 0x0000003e4404723c */ /* 0x000fe20000001804 */
[----:B------:R-:W2:Y:S01]  /*12f20*/  LDSM.16.MT88.4 R60, [R229+0xc000] ;  /* 0x00c00000e53c783b */ /* 0x000ea20000004200 */
[----:B------:R-:W3:Y:S01]  /*12f30*/  MUFU.EX2 R155, R155 ;  /* 0x0000009b009b7308 */ /* 0x000ee20000000800 */
[----:B------:R-:W-:-:S02]  /*12f40*/  FFMA.FTZ R121, R121, c[0x0][0x23c], -R80 ;  /* 0x00008f0079797a23 */ /* 0x000fc40000010850 */
[----:B------:R-:W-:Y:S02]  /*12f50*/  FFMA.FTZ R95, R95, c[0x0][0x23c], -R80 ;  /* 0x00008f005f5f7a23 */ /* 0x000fe40000010850 */
[--C-:B------:R-:W-:Y:S01]  /*12f60*/  FFMA.FTZ R78, R97, c[0x0][0x23c], -R106.reuse ;  /* 0x00008f00614e7a23 */ /* 0x100fe2000001086a */
[C---:B------:R-:W-:Y:S01]  /*12f70*/  HMMA.16816.F32 R52, R68.reuse, R48, R52 ;  /* 0x000000304434723c */ /* 0x040fe20000001834 */
[--C-:B------:R-:W-:Y:S01]  /*12f80*/  FFMA.FTZ R82, R123, c[0x0][0x23c], -R106.reuse ;  /* 0x00008f007b527a23 */ /* 0x100fe2000001086a */
[----:B------:R-:W-:Y:S01]  /*12f90*/  MUFU.EX2 R154, R154 ;  /* 0x0000009a009a7308 */ /* 0x000fe20000000800 */
[--C-:B------:R-:W-:Y:S02]  /*12fa0*/  FFMA.FTZ R84, R99, c[0x0][0x23c], -R106.reuse ;  /* 0x00008f0063547a23 */ /* 0x100fe4000001086a */
[--C-:B------:R-:W-:Y:S02]  /*12fb0*/  FFMA.FTZ R86, R119, c[0x0][0x23c], -R106.reuse ;  /* 0x00008f0077567a23 */ /* 0x100fe4000001086a */
[--C-:B------:R-:W-:Y:S01]  /*12fc0*/  FFMA.FTZ R97, R111, c[0x0][0x23c], -R106.reuse ;  /* 0x00008f006f617a23 */ /* 0x100fe2000001086a */
[----:B------:R-:W-:Y:S01]  /*12fd0*/  HMMA.16816.F32 R40, R68, R50, R40 ;  /* 0x000000324428723c */ /* 0x000fe20000001828 */
[----:B------:R-:W2:Y:S01]  /*12fe0*/  LDSM.16.MT88.4 R48, [R228+0xc000] ;  /* 0x00c00000e430783b */ /* 0x000ea20000004200 */
[----:B------:R-:W-:Y:S01]  /*12ff0*/  MUFU.EX2 R156, R156 ;  /* 0x0000009c009c7308 */ /* 0x000fe20000000800 */
[----:B------:R-:W-:-:S02]  /*13000*/  FFMA.FTZ R248, R107, c[0x0][0x23c], -R106 ;  /* 0x00008f006bf87a23 */ /* 0x000fc4000001086a */
[----:B------:R-:W-:-:S03]  /*13010*/  FFMA.FTZ R247, R105, c[0x0][0x23c], -R80 ;  /* 0x00008f0069f77a23 */ /* 0x000fc60000010850 */
[C---:B------:R-:W-:Y:S02]  /*13020*/  HMMA.16816.F32 R64, R68.reuse, R72, R64 ;  /* 0x000000484440723c */ /* 0x040fe40000001840 */
[----:B------:R-:W-:Y:S06]  /*13030*/  MUFU.EX2 R157, R157 ;  /* 0x0000009d009d7308 */ /* 0x000fec0000000800 */
[----:B------:R-:W-:Y:S01]  /*13040*/  HMMA.16816.F32 R8, R68, R74, R8 ;  /* 0x0000004a4408723c */ /* 0x000fe20000001808 */
[----:B------:R-:W2:Y:S01]  /*13050*/  LDSM.16.MT88.4 R72, [R227+0xc000] ;  /* 0x00c00000e348783b */ /* 0x000ea20000004200 */
[----:B------:R-:W3:Y:S05]  /*13060*/  MUFU.EX2 R158, R158 ;  /* 0x0000009e009e7308 */ /* 0x000eea0000000800 */
[C---:B------:R-:W-:Y:S01]  /*13070*/  F2FP.PACK_AB R68, R146.reuse, R147 ;  /* 0x000000939244723e */ /* 0x040fe200000000ff */
[----:B------:R-:W-:Y:S01]  /*13080*/  FADD.FTZ R146, R146, R141 ;  /* 0x0000008d92927221 */ /* 0x000fe20000010000 */
[----:B----4-:R-:W-:Y:S01]  /*13090*/  F2FP.PACK_AB R69, R151, R150 ;  /* 0x000000969745723e */ /* 0x010fe200000000ff */
[----:B------:R-:W4:Y:S01]  /*130a0*/  MUFU.EX2 R159, R159 ;  /* 0x0000009f009f7308 */ /* 0x000f220000000800 */
[----:B------:R-:W-:Y:S01]  /*130b0*/  F2FP.PACK_AB R70, R149, R148 ;  /* 0x000000949546723e */ /* 0x000fe200000000ff */
[----:B------:R-:W-:Y:S01]  /*130c0*/  FADD.FTZ R151, R151, R145 ;  /* 0x0000009197977221 */ /* 0x000fe20000010000 */
[----:B-1----:R-:W-:Y:S01]  /*130d0*/  F2FP.PACK_AB R71, R153, R152 ;  /* 0x000000989947723e */ /* 0x002fe200000000ff */
[----:B------:R-:W-:-:S02]  /*130e0*/  FADD.FTZ R146, R148, R146 ;  /* 0x0000009294927221 */ /* 0x000fc40000010000 */
[----:B------:R-:W-:Y:S02]  /*130f0*/  FADD.FTZ R151, R152, R151 ;  /* 0x0000009798977221 */ /* 0x000fe40000010000 */
[----:B------:R-:W-:Y:S01]  /*13100*/  MUFU.EX2 R160, R160 ;  /* 0x000000a000a07308 */ /* 0x000fe20000000800 */
[----:B------:R-:W-:Y:S01]  /*13110*/  FADD.FTZ R149, R149, R146 ;  /* 0x0000009295957221 */ /* 0x000fe20000010000 */
[C---:B------:R-:W-:Y:S01]  /*13120*/  HMMA.16816.F32 R12, R68.reuse, R56, R12 ;  /* 0x00000038440c723c */ /* 0x040fe2000000180c */
[----:B------:R-:W-:Y:S02]  /*13130*/  FADD.FTZ R153, R153, R151 ;  /* 0x0000009799997221 */ /* 0x000fe40000010000 */
[----:B---3--:R-:W-:Y:S02]  /*13140*/  FADD.FTZ R149, R155, R149 ;  /* 0x000000959b957221 */ /* 0x008fe40000010000 */
[----:B------:R-:W-:Y:S01]  /*13150*/  FADD.FTZ R153, R158, R153 ;  /* 0x000000999e997221 */ /* 0x000fe20000010000 */
[----:B------:R-:W1:Y:S02]  /*13160*/  MUFU.EX2 R161, R161 ;  /* 0x000000a100a17308 */ /* 0x000e640000000800 */
[C---:B------:R-:W-:Y:S01]  /*13170*/  HMMA.16816.F32 R36, R68.reuse, R58, R36 ;  /* 0x0000003a4424723c */ /* 0x040fe20000001824 */
[----:B------:R-:W3:Y:S05]  /*13180*/  LDSM.16.MT88.4 R56, [R232+0xc800] ;  /* 0x00c80000e838783b */ /* 0x000eea0000004200 */
[----:B------:R-:W1:Y:S02]  /*13190*/  MUFU.EX2 R163, R163 ;  /* 0x000000a300a37308 */ /* 0x000e640000000800 */
[C---:B--2---:R-:W-:Y:S06]  /*131a0*/  HMMA.16816.F32 R44, R68.reuse, R60, R44 ;  /* 0x0000003c442c723c */ /* 0x044fec000000182c */
[----:B------:R-:W-:Y:S02]  /*131b0*/  MUFU.EX2 R162, R162 ;  /* 0x000000a200a27308 */ /* 0x000fe40000000800 */
[C---:B------:R-:W-:Y:S01]  /*131c0*/  HMMA.16816.F32 R4, R68.reuse, R62, R4 ;  /* 0x0000003e4404723c */ /* 0x040fe20000001804 */
[----:B------:R-:W2:Y:S05]  /*131d0*/  LDSM.16.MT88.4 R60, [R229+0xc800] ;  /* 0x00c80000e53c783b */ /* 0x000eaa0000004200 */
[----:B------:R-:W-:Y:S02]  /*131e0*/  MUFU.EX2 R164, R164 ;  /* 0x000000a400a47308 */ /* 0x000fe40000000800 */
[C---:B------:R-:W-:Y:S06]  /*131f0*/  HMMA.16816.F32 R52, R68.reuse, R48, R52 ;  /* 0x000000304434723c */ /* 0x040fec0000001834 */
[----:B------:R-:W-:Y:S02]  /*13200*/  MUFU.EX2 R168, R168 ;  /* 0x000000a800a87308 */ /* 0x000fe40000000800 */
[C---:B------:R-:W-:Y:S01]  /*13210*/  HMMA.16816.F32 R40, R68.reuse, R50, R40 ;  /* 0x000000324428723c */ /* 0x040fe20000001828 */
[----:B------:R-:W2:Y:S05]  /*13220*/  LDSM.16.MT88.4 R48, [R228+0xc800] ;  /* 0x00c80000e430783b */ /* 0x000eaa0000004200 */
[----:B------:R-:W1:Y:S02]  /*13230*/  MUFU.EX2 R170, R170 ;  /* 0x000000aa00aa7308 */ /* 0x000e640000000800 */
[C---:B------:R-:W-:Y:S06]  /*13240*/  HMMA.16816.F32 R64, R68.reuse, R72, R64 ;  /* 0x000000484440723c */ /* 0x040fec0000001840 */
[----:B------:R-:W2:Y:S02]  /*13250*/  MUFU.EX2 R172, R172 ;  /* 0x000000ac00ac7308 */ /* 0x000ea40000000800 */
[----:B------:R-:W-:Y:S01]  /*13260*/  HMMA.16816.F32 R8, R68, R74, R8 ;  /* 0x0000004a4408723c */ /* 0x000fe20000001808 */
[----:B------:R-:W2:Y:S05]  /*13270*/  LDSM.16.MT88.4 R72, [R227+0xc800] ;  /* 0x00c80000e348783b */ /* 0x000eaa0000004200 */
[----:B------:R-:W-:Y:S01]  /*13280*/  MUFU.EX2 R174, R174 ;  /* 0x000000ae00ae7308 */ /* 0x000fe20000000800 */
[C---:B------:R-:W-:Y:S01]  /*13290*/  F2FP.PACK_AB R68, R154.reuse, R155 ;  /* 0x0000009b9a44723e */ /* 0x040fe200000000ff */
[----:B------:R-:W-:Y:S01]  /*132a0*/  FADD.FTZ R154, R154, R149 ;  /* 0x000000959a9a7221 */ /* 0x000fe20000010000 */
[C---:B----4-:R-:W-:Y:S01]  /*132b0*/  F2FP.PACK_AB R69, R159.reuse, R158 ;  /* 0x0000009e9f45723e */ /* 0x050fe200000000ff */
[----:B------:R-:W-:Y:S01]  /*132c0*/  FADD.FTZ R159, R159, R153 ;  /* 0x000000999f9f7221 */ /* 0x000fe20000010000 */
[----:B------:R-:W-:Y:S01]  /*132d0*/  F2FP.PACK_AB R70, R157, R156 ;  /* 0x0000009c9d46723e */ /* 0x000fe200000000ff */
[----:B------:R-:W-:Y:S01]  /*132e0*/  FADD.FTZ R154, R156, R154 ;  /* 0x0000009a9c9a7221 */ /* 0x000fe20000010000 */
[----:B-1----:R-:W-:Y:S01]  /*132f0*/  F2FP.PACK_AB R71, R161, R160 ;  /* 0x000000a0a147723e */ /* 0x002fe200000000ff */
[----:B------:R-:W1:Y:S01]  /*13300*/  MUFU.EX2 R178, R178 ;  /* 0x000000b200b27308 */ /* 0x000e620000000800 */
[----:B------:R-:W-:Y:S01]  /*13310*/  FADD.FTZ R159, R160, R159 ;  /* 0x0000009fa09f7221 */ /* 0x000fe20000010000 */
[----:B------:R-:W-:Y:S01]  /*13320*/  LDSM.16.MT88.4 R148, [R228+0x11800] ;  /* 0x01180000e494783b */ /* 0x000fe20000004200 */
[----:B------:R-:W-:-:S02]  /*13330*/  FADD.FTZ R157, R157, R154 ;  /* 0x0000009a9d9d7221 */ /* 0x000fc40000010000 */
[----:B------:R-:W-:Y:S01]  /*13340*/  FADD.FTZ R161, R161, R159 ;  /* 0x0000009fa1a17221 */ /* 0x000fe20000010000 */
[C---:B---3--:R-:W-:Y:S01]  /*13350*/  HMMA.16816.F32 R12, R68.reuse, R56, R12 ;  /* 0x00000038440c723c */ /* 0x048fe2000000180c */
[----:B------:R-:W-:Y:S01]  /*13360*/  FADD.FTZ R157, R163, R157 ;  /* 0x0000009da39d7221 */ /* 0x000fe20000010000 */
[----:B------:R-:W3:Y:S01]  /*13370*/  MUFU.EX2 R179, R179 ;  /* 0x000000b300b37308 */ /* 0x000ee20000000800 */
[----:B------:R-:W-:Y:S01]  /*13380*/  FADD.FTZ R161, R170, R161 ;  /* 0x000000a1aaa17221 */ /* 0x000fe20000010000 */
[----:B------:R-:W-:Y:S04]  /*13390*/  LDSM.16.MT88.4 R152, [R229+0x11800] ;  /* 0x01180000e598783b */ /* 0x000fe80000004200 */
        /* <DEDUP_REMOVED lines=8> */
[C---:B------:R-:W-:Y:S02]  /*13420*/  HMMA.16816.F32 R52, R68.reuse, R48, R52 ;  /* 0x000000304434723c */ /* 0x040fe40000001834 */
[----:B------:R-:W1:Y:S06]  /*13430*/  MUFU.EX2 R186, R186 ;  /* 0x000000ba00ba7308 */ /* 0x000e6c0000000800 */
        /* <DEDUP_REMOVED lines=8> */
[C---:B------:R-:W-:Y:S01]  /*134c0*/  F2FP.PACK_AB R68, R162.reuse, R163 ;  /* 0x000000a3a244723e */ /* 0x040fe200000000ff */
[----:B------:R-:W-:Y:S01]  /*134d0*/  FADD.FTZ R162, R162, R157 ;  /* 0x0000009da2a27221 */ /* 0x000fe20000010000 */
[----:B------:R-:W-:Y:S01]  /*134e0*/  F2FP.PACK_AB R69, R172, R170 ;  /* 0x000000aaac45723e */ /* 0x000fe200000000ff */
[----:B------:R-:W-:Y:S01]  /*134f0*/  MUFU.EX2 R184, R184 ;  /* 0x000000b800b87308 */ /* 0x000fe20000000800 */
[----:B------:R-:W-:Y:S01]  /*13500*/  F2FP.PACK_AB R70, R168, R164 ;  /* 0x000000a4a846723e */ /* 0x000fe200000000ff */
[----:B------:R-:W-:Y:S01]  /*13510*/  FADD.FTZ R172, R172, R161 ;  /* 0x000000a1acac7221 */ /* 0x000fe20000010000 */
[----:B-1----:R-:W-:Y:S01]  /*13520*/  F2FP.PACK_AB R71, R178, R174 ;  /* 0x000000aeb247723e */ /* 0x002fe200000000ff */
[----:B------:R-:W-:Y:S01]  /*13530*/  FADD.FTZ R162, R164, R162 ;  /* 0x000000a2a4a27221 */ /* 0x000fe20000010000 */
[----:B------:R-:W-:Y:S01]  /*13540*/  LDSM.16.MT88.4 R156, [R232+0x11800] ;  /* 0x01180000e89c783b */ /* 0x000fe20000004200 */
[----:B------:R-:W-:-:S02]  /*13550*/  FADD.FTZ R172, R174, R172 ;  /* 0x000000acaeac7221 */ /* 0x000fc40000010000 */
[----:B------:R-:W-:Y:S01]  /*13560*/  MUFU.EX2 R196, R196 ;  /* 0x000000c400c47308 */ /* 0x000fe20000000800 */
[----:B------:R-:W-:Y:S01]  /*13570*/  FADD.FTZ R168, R168, R162 ;  /* 0x000000a2a8a87221 */ /* 0x000fe20000010000 */
[C---:B----4-:R-:W-:Y:S01]  /*13580*/  HMMA.16816.F32 R12, R68.reuse, R56, R12 ;  /* 0x00000038440c723c */ /* 0x050fe2000000180c */
[----:B------:R-:W-:Y:S02]  /*13590*/  FADD.FTZ R178, R178, R172 ;  /* 0x000000acb2b27221 */ /* 0x000fe40000010000 */
[----:B---3--:R-:W-:Y:S02]  /*135a0*/  FADD.FTZ R168, R179, R168 ;  /* 0x000000a8b3a87221 */ /* 0x008fe40000010000 */
[----:B------:R-:W-:Y:S01]  /*135b0*/  FADD.FTZ R178, R186, R178 ;  /* 0x000000b2bab27221 */ /* 0x000fe20000010000 */
[----:B------:R-:W-:Y:S02]  /*135c0*/  MUFU.EX2 R197, R197 ;  /* 0x000000c500c57308 */ /* 0x000fe40000000800 */
[C---:B------:R-:W-:Y:S01]  /*135d0*/  HMMA.16816.F32 R36, R68.reuse, R58, R36 ;  /* 0x0000003a4424723c */ /* 0x040fe20000001824 */
[----:B------:R-:W1:Y:S05]  /*135e0*/  LDSM.16.MT88.4 R56, [R232+0xd800] ;  /* 0x00d80000e838783b */ /* 0x000e6a0000004200 */
[----:B------:R-:W-:Y:S02]  /*135f0*/  MUFU.EX2 R198, R198 ;  /* 0x000000c600c67308 */ /* 0x000fe40000000800 */
[C---:B--2---:R-:W-:Y:S06]  /*13600*/  HMMA.16816.F32 R44, R68.reuse, R60, R44 ;  /* 0x0000003c442c723c */ /* 0x044fec000000182c */
[----:B------:R-:W2:Y:S02]  /*13610*/  MUFU.EX2 R199, R199 ;  /* 0x000000c700c77308 */ /* 0x000ea40000000800 */
[C---:B------:R-:W-:Y:S01]  /*13620*/  HMMA.16816.F32 R4, R68.reuse, R62, R4 ;  /* 0x0000003e4404723c */ /* 0x040fe20000001804 */
[----:B------:R-:W3:Y:S05]  /*13630*/  LDSM.16.MT88.4 R60, [R229+0xd800] ;  /* 0x00d80000e53c783b */ /* 0x000eea0000004200 */
[----:B------:R-:W4:Y:S02]  /*13640*/  MUFU.EX2 R200, R200 ;  /* 0x000000c800c87308 */ /* 0x000f240000000800 */
[C---:B------:R-:W-:Y:S06]  /*13650*/  HMMA.16816.F32 R52, R68.reuse, R48, R52 ;  /* 0x000000304434723c */ /* 0x040fec0000001834 */
[----:B------:R-:W-:Y:S02]  /*13660*/  MUFU.EX2 R201, R201 ;  /* 0x000000c900c97308 */ /* 0x000fe40000000800 */
[C---:B------:R-:W-:Y:S01]  /*13670*/  HMMA.16816.F32 R40, R68.reuse, R50, R40 ;  /* 0x000000324428723c */ /* 0x040fe20000001828 */
[----:B------:R-:W3:Y:S05]  /*13680*/  LDSM.16.MT88.4 R48, [R228+0xd800] ;  /* 0x00d80000e430783b */ /* 0x000eea0000004200 */
[----:B------:R-:W1:Y:S02]  /*13690*/  MUFU.EX2 R202, R202 ;  /* 0x000000ca00ca7308 */ /* 0x000e640000000800 */
[C---:B------:R-:W-:Y:S06]  /*136a0*/  HMMA.16816.F32 R64, R68.reuse, R72, R64 ;  /* 0x000000484440723c */ /* 0x040fec0000001840 */
[----:B------:R-:W-:Y:S02]  /*136b0*/  MUFU.EX2 R89, R89 ;  /* 0x0000005900597308 */ /* 0x000fe40000000800 */
[----:B------:R-:W-:Y:S01]  /*136c0*/  HMMA.16816.F32 R8, R68, R74, R8 ;  /* 0x0000004a4408723c */ /* 0x000fe20000001808 */
[----:B------:R-:W4:Y:S05]  /*136d0*/  LDSM.16.MT88.4 R72, [R227+0xd800] ;  /* 0x00d80000e348783b */ /* 0x000f2a0000004200 */
        /* <DEDUP_REMOVED lines=17> */
[----:B------:R-:W-:Y:S06]  /*137f0*/  MUFU.EX2 R125, R125 ;  /* 0x0000007d007d7308 */ /* 0x000fec0000000800 */
[C---:B---3--:R-:W-:Y:S02]  /*13800*/  HMMA.16816.F32 R44, R68.reuse, R60, R44 ;  /* 0x0000003c442c723c */ /* 0x048fe4000000182c */
[----:B------:R2:W-:Y:S06]  /*13810*/  MUFU.EX2 R76, R93 ;  /* 0x0000005d004c7308 */ /* 0x0005ec0000000800 */
[C---:B------:R-:W-:Y:S01]  /*13820*/  HMMA.16816.F32 R4, R68.reuse, R62, R4 ;  /* 0x0000003e4404723c */ /* 0x040fe20000001804 */
[----:B------:R-:W3:Y:S01]  /*13830*/  LDSM.16.MT88.4 R60, [R229+0xe000] ;  /* 0x00e00000e53c783b */ /* 0x000ee20000004200 */
[----:B------:R-:W-:Y:S06]  /*13840*/  MUFU.EX2 R2, R121 ;  /* 0x0000007900027308 */ /* 0x000fec0000000800 */
[----:B------:R-:W-:Y:S02]  /*13850*/  HMMA.16816.F32 R52, R68, R48, R52 ;  /* 0x000000304434723c */ /* 0x000fe40000001834 */
[----:B------:R1:W-:Y:S01]  /*13860*/  MUFU.EX2 R0, R95 ;  /* 0x0000005f00007308 */ /* 0x0003e20000000800 */
[----:B--2---:R-:W-:-:S04]  /*13870*/  FFMA.FTZ R93, R113, c[0x0][0x23c], -R80 ;  /* 0x00008f00715d7a23 */ /* 0x004fc80000010850 */
[----:B------:R-:W-:Y:S01]  /*13880*/  F2FP.PACK_AB R48, R196, R184 ;  /* 0x000000b8c430723e */ /* 0x000fe200000000ff */
[C---:B------:R-:W-:Y:S01]  /*13890*/  HMMA.16816.F32 R40, R68.reuse, R50, R40 ;  /* 0x000000324428723c */ /* 0x040fe20000001828 */
[----:B----4-:R-:W-:Y:S01]  /*138a0*/  F2FP.PACK_AB R49, R200, R199 ;  /* 0x000000c7c831723e */ /* 0x010fe200000000ff */
[----:B------:R-:W-:Y:S01]  /*138b0*/  MUFU.EX2 R3, R3 ;  /* 0x0000000300037308 */ /* 0x000fe20000000800 */
[----:B------:R-:W-:Y:S02]  /*138c0*/  FADD.FTZ R184, R184, R187 ;  /* 0x000000bbb8b87221 */ /* 0x000fe40000010000 */
[----:B------:R-:W-:Y:S02]  /*138d0*/  FADD.FTZ R200, R200, R195 ;  /* 0x000000c3c8c87221 */ /* 0x000fe40000010000 */
[----:B------:R-:W-:Y:S01]  /*138e0*/  F2FP.PACK_AB R50, R198, R197 ;  /* 0x000000c5c632723e */ /* 0x000fe200000000ff */
[----:B------:R-:W-:Y:S01]  /*138f0*/  HMMA.16816.F32 R64, R68, R72, R64 ;  /* 0x000000484440723c */ /* 0x000fe20000001840 */
[----:B------:R-:W-:Y:S01]  /*13900*/  F2FP.PACK_AB R51, R202, R201 ;  /* 0x000000c9ca33723e */ /* 0x000fe200000000ff */
[----:B------:R-:W-:Y:S01]  /*13910*/  FADD.FTZ R184, R196, R184 ;  /* 0x000000b8c4b87221 */ /* 0x000fe20000010000 */
[----:B------:R-:W-:Y:S01]  /*13920*/  MUFU.EX2 R78, R78 ;  /* 0x0000004e004e7308 */ /* 0x000fe20000000800 */
[----:B-1----:R-:W-:-:S02]  /*13930*/  FFMA.FTZ R95, R109, c[0x0][0x23c], -R80 ;  /* 0x00008f006d5f7a23 */ /* 0x002fc40000010850 */
[----:B------:R-:W-:Y:S02]  /*13940*/  FADD.FTZ R197, R197, R184 ;  /* 0x000000b8c5c57221 */ /* 0x000fe40000010000 */
[----:B------:R-:W-:Y:S01]  /*13950*/  HMMA.16816.F32 R8, R68, R74, R8 ;  /* 0x0000004a4408723c */ /* 0x000fe20000001808 */
[----:B------:R-:W1:Y:S01]  /*13960*/  LDSM.16.MT88.4 R68, [R227+0xe000] ;  /* 0x00e00000e344783b */ /* 0x000e620000004200 */
[--C-:B------:R-:W-:Y:S01]  /*13970*/  FFMA.FTZ R72, R18, c[0x0][0x23c], -R106.reuse ;  /* 0x00008f0012487a23 */ /* 0x100fe2000001086a */
[----:B------:R-:W-:Y:S01]  /*13980*/  MUFU.EX2 R82, R82 ;  /* 0x0000005200527308 */ /* 0x000fe20000000800 */
[----:B------:R-:W-:Y:S02]  /*13990*/  FFMA.FTZ R73, R19, c[0x0][0x23c], -R106 ;  /* 0x00008f0013497a23 */ /* 0x000fe4000001086a */
[----:B------:R-:W-:Y:S02]  /*139a0*/  FADD.FTZ R200, R201, R200 ;  /* 0x000000c8c9c87221 */ /* 0x000fe40000010000 */
[----:B------:R-:W-:Y:S01]  /*139b0*/  HMMA.16816.F32 R36, R48, R58, R36 ;  /* 0x0000003a3024723c */ /* 0x000fe20000001824 */
[----:B------:R-:W-:-:S02]  /*139c0*/  FFMA.FTZ R74, R77, c[0x0][0x23c], -R80 ;  /* 0x00008f004d4a7a23 */ /* 0x000fc40000010850 */
[----:B------:R-:W-:Y:S01]  /*139d0*/  MUFU.EX2 R72, R72 ;  /* 0x0000004800487308 */ /* 0x000fe20000000800 */
[--C-:B------:R-:W-:Y:S02]  /*139e0*/  FFMA.FTZ R75, R192, c[0x0][0x23c], -R80.reuse ;  /* 0x00008f00c04b7a23 */ /* 0x100fe40000010850 */
[--C-:B------:R-:W-:Y:S02]  /*139f0*/  FFMA.FTZ R77, R81, c[0x0][0x23c], -R80.reuse ;  /* 0x00008f00514d7a23 */ /* 0x100fe40000010850 */
[--C-:B------:R-:W-:Y:S01]  /*13a00*/  FFMA.FTZ R59, R17, c[0x0][0x23c], -R80.reuse ;  /* 0x00008f00113b7a23 */ /* 0x100fe20000010850 */
[----:B------:R-:W-:Y:S01]  /*13a10*/  HMMA.16816.F32 R12, R48, R56, R12 ;  /* 0x00000038300c723c */ /* 0x000fe2000000180c */
[----:B------:R-:W2:Y:S01]  /*13a20*/  LDSM.16.MT88.4 R16, [R229+0xe800] ;  /* 0x00e80000e510783b */ /* 0x000ea20000004200 */
[--C-:B------:R-:W-:Y:S01]  /*13a30*/  FFMA.FTZ R58, R24, c[0x0][0x23c], -R80.reuse ;  /* 0x00008f00183a7a23 */ /* 0x100fe20000010850 */
[----:B------:R-:W4:Y:S01]  /*13a40*/  MUFU.EX2 R73, R73 ;  /* 0x0000004900497308 */ /* 0x000f220000000800 */
[----:B------:R-:W-:-:S02]  /*13a50*/  FFMA.FTZ R81, R85, c[0x0][0x23c], -R80 ;  /* 0x00008f0055517a23 */ /* 0x000fc40000010850 */
[--C-:B------:R-:W-:Y:S02]  /*13a60*/  FFMA.FTZ R85, R87, c[0x0][0x23c], -R106.reuse ;  /* 0x00008f0057557a23 */ /* 0x100fe4000001086a */
[C---:B---3--:R-:W-:Y:S01]  /*13a70*/  HMMA.16816.F32 R44, R48.reuse, R60, R44 ;  /* 0x0000003c302c723c */ /* 0x048fe2000000182c */
[--C-:B------:R-:W-:Y:S02]  /*13a80*/  FFMA.FTZ R56, R26, c[0x0][0x23c], -R106.reuse ;  /* 0x00008f001a387a23 */ /* 0x100fe4000001086a */
[--C-:B------:R-:W-:Y:S01]  /*13a90*/  FFMA.FTZ R57, R188, c[0x0][0x23c], -R106.reuse ;  /* 0x00008f00bc397a23 */ /* 0x100fe2000001086a */
[----:B------:R-:W3:Y:S01]  /*13aa0*/  MUFU.EX2 R58, R58 ;  /* 0x0000003a003a7308 */ /* 0x000ee20000000800 */
[----:B------:R-:W2:Y:S01]  /*13ab0*/  LDSM.16.MT88.4 R24, [R232+0xe800] ;  /* 0x00e80000e818783b */ /* 0x000ea20000004200 */
[----:B------:R-:W-:Y:S02]  /*13ac0*/  FFMA.FTZ R87, R169, c[0x0][0x23c], -R106 ;  /* 0x00008f00a9577a23 */ /* 0x000fe4000001086a */
[--C-:B------:R-:W-:Y:S01]  /*13ad0*/  FFMA.FTZ R60, R28, c[0x0][0x23c], -R80.reuse ;  /* 0x00008f001c3c7a23 */ /* 0x100fe20000010850 */
[----:B------:R-:W-:Y:S01]  /*13ae0*/  HMMA.16816.F32 R4, R48, R62, R4 ;  /* 0x0000003e3004723c */ /* 0x000fe20000001804 */
[----:B------:R-:W-:Y:S01]  /*13af0*/  FFMA.FTZ R61, R189, c[0x0][0x23c], -R80 ;  /* 0x00008f00bd3d7a23 */ /* 0x000fe20000010850 */
[----:B----4-:R-:W-:Y:S01]  /*13b00*/  F2FP.PACK_AB R28, R73, R72 ;  /* 0x00000048491c723e */ /* 0x010fe200000000ff */
[----:B------:R-:W4:Y:S01]  /*13b10*/  MUFU.EX2 R56, R56 ;  /* 0x0000003800387308 */ /* 0x000f220000000800 */
[----:B------:R-:W-:-:S02]  /*13b20*/  FFMA.FTZ R169, R171, c[0x0][0x23c], -R106 ;  /* 0x00008f00aba97a23 */ /* 0x000fc4000001086a */
[----:B------:R-:W-:Y:S02]  /*13b30*/  FADD.FTZ R197, R198, R197 ;  /* 0x000000c5c6c57221 */ /* 0x000fe40000010000 */
[C---:B------:R-:W-:Y:S01]  /*13b40*/  HMMA.16816.F32 R52, R48.reuse, R20, R52 ;  /* 0x000000143034723c */ /* 0x040fe20000001834 */
[--C-:B------:R-:W-:Y:S02]  /*13b50*/  FFMA.FTZ R62, R30, c[0x0][0x23c], -R106.reuse ;  /* 0x00008f001e3e7a23 */ /* 0x100fe4000001086a */
[----:B------:R-:W4:Y:S01]  /*13b60*/  MUFU.EX2 R57, R57 ;  /* 0x0000003900397308 */ /* 0x000f220000000800 */
[----:B------:R-:W-:Y:S02]  /*13b70*/  FFMA.FTZ R63, R191, c[0x0][0x23c], -R106 ;  /* 0x00008f00bf3f7a23 */ /* 0x000fe4000001086a */
[----:B------:R-:W-:Y:S02]  /*13b80*/  FADD.FTZ R202, R202, R200 ;  /* 0x000000c8caca7221 */ /* 0x000fe40000010000 */
[----:B------:R-:W-:Y:S01]  /*13b90*/  HMMA.16816.F32 R40, R48, R22, R40 ;  /* 0x000000163028723c */ /* 0x000fe20000001828 */
[----:B------:R-:W2:Y:S01]  /*13ba0*/  LDSM.16.MT88.4 R20, [R228+0xe800] ;  /* 0x00e80000e414783b */ /* 0x000ea20000004200 */
[----:B------:R-:W-:Y:S01]  /*13bb0*/  FADD.FTZ R72, R72, R197 ;  /* 0x000000c548487221 */ /* 0x000fe20000010000 */
[----:B------:R-:W4:Y:S01]  /*13bc0*/  MUFU.EX2 R59, R59 ;  /* 0x0000003b003b7308 */ /* 0x000f220000000800 */
[----:B---3--:R-:W-:-:S02]  /*13bd0*/  FADD.FTZ R202, R58, R202 ;  /* 0x000000ca3aca7221 */ /* 0x008fc40000010000 */
[----:B------:R-:W-:Y:S02]  /*13be0*/  FADD.FTZ R72, R73, R72 ;  /* 0x0000004849487221 */ /* 0x000fe40000010000 */
[C---:B-1----:R-:W-:Y:S02]  /*13bf0*/  HMMA.16816.F32 R64, R48.reuse, R68, R64 ;  /* 0x000000443040723c */ /* 0x042fe40000001840 */
[----:B----4-:R-:W-:Y:S01]  /*13c00*/  FADD.FTZ R72, R56, R72 ;  /* 0x0000004838487221 */ /* 0x010fe20000010000 */
[----:B------:R-:W-:Y:S01]  /*13c10*/  MUFU.EX2 R60, R60 ;  /* 0x0000003c003c7308 */ /* 0x000fe20000000800 */
[C---:B------:R-:W-:Y:S02]  /*13c20*/  F2FP.PACK_AB R30, R57.reuse, R56 ;  /* 0x00000038391e723e */ /* 0x040fe400000000ff */
[----:B------:R-:W-:Y:S02]  /*13c30*/  FADD.FTZ R57, R57, R72 ;  /* 0x0000004839397221 */ /* 0x000fe40000010000 */
[----:B------:R-:W-:Y:S01]  /*13c40*/  HMMA.16816.F32 R8, R48, R70, R8 ;  /* 0x000000463008723c */ /* 0x000fe20000001808 */
[----:B------:R-:W1:Y:S01]  /*13c50*/  LDSM.16.MT88.4 R48, [R227+0xe800] ;  /* 0x00e80000e330783b */ /* 0x000e620000004200 */
[--C-:B------:R-:W-:Y:S01]  /*13c60*/  FFMA.FTZ R68, R34, c[0x0][0x23c], -R106.reuse ;  /* 0x00008f0022447a23 */ /* 0x100fe2000001086a */
[----:B------:R-:W3:Y:S01]  /*13c70*/  MUFU.EX2 R61, R61 ;  /* 0x0000003d003d7308 */ /* 0x000ee20000000800 */
[----:B------:R-:W-:Y:S01]  /*13c80*/  F2FP.PACK_AB R29, R59, R58 ;  /* 0x0000003a3b1d723e */ /* 0x000fe200000000ff */
[----:B------:R-:W-:-:S02]  /*13c90*/  FFMA.FTZ R69, R193, c[0x0][0x23c], -R106 ;  /* 0x00008f00c1457a23 */ /* 0x000fc4000001086a */
[--C-:B------:R-:W-:Y:S02]  /*13ca0*/  FFMA.FTZ R70, R32, c[0x0][0x23c], -R80.reuse ;  /* 0x00008f0020467a23 */ /* 0x100fe40000010850 */
[----:B------:R-:W-:Y:S01]  /*13cb0*/  FFMA.FTZ R71, R190, c[0x0][0x23c], -R80 ;  /* 0x00008f00be477a23 */ /* 0x000fe20000010850 */
[----:B------:R-:W-:Y:S01]  /*13cc0*/  LDSM.16.MT88.4 R32, [R227+0xf000] ;  /* 0x00f00000e320783b */ /* 0x000fe20000004200 */
[----:B------:R-:W4:Y:S01]  /*13cd0*/  MUFU.EX2 R62, R62 ;  /* 0x0000003e003e7308 */ /* 0x000f220000000800 */
[----:B------:R-:W-:Y:S01]  /*13ce0*/  FADD.FTZ R202, R59, R202 ;  /* 0x000000ca3bca7221 */ /* 0x000fe20000010000 */
[----:B---3--:R-:W-:-:S06]  /*13cf0*/  F2FP.PACK_AB R31, R61, R60 ;  /* 0x0000003c3d1f723e */ /* 0x008fcc00000000ff */
[----:B------:R-:W3:Y:S01]  /*13d00*/  MUFU.EX2 R63, R63 ;  /* 0x0000003f003f7308 */ /* 0x000ee20000000800 */
[----:B------:R-:W-:-:S04]  /*13d10*/  FADD.FTZ R60, R60, R202 ;  /* 0x000000ca3c3c7221 */ /* 0x000fc80000010000 */
[----:B------:R-:W-:Y:S01]  /*13d20*/  FADD.FTZ R60, R61, R60 ;  /* 0x0000003c3d3c7221 */ /* 0x000fe20000010000 */
[C---:B--2---:R-:W-:Y:S01]  /*13d30*/  HMMA.16816.F32 R44, R28.reuse, R16, R44 ;  /* 0x000000101c2c723c */ /* 0x044fe2000000182c */
[----:B----4-:R-:W-:Y:S01]  /*13d40*/  FADD.FTZ R57, R62, R57 ;  /* 0x000000393e397221 */ /* 0x010fe20000010000 */
        /* <DEDUP_REMOVED lines=13> */
[----:B------:R-:W2:Y:S06]  /*13e20*/  MUFU.EX2 R75, R75 ;  /* 0x0000004b004b7308 */ /* 0x000eac0000000800 */
[C---:B-1----:R-:W-:Y:S02]  /*13e30*/  HMMA.16816.F32 R64, R28.reuse, R48, R64 ;  /* 0x000000301c40723c */ /* 0x042fe40000001840 */
[----:B------:R-:W-:Y:S05]  /*13e40*/  MUFU.EX2 R77, R77 ;  /* 0x0000004d004d7308 */ /* 0x000fea0000000800 */
[--C-:B------:R-:W-:Y:S01]  /*13e50*/  FFMA.FTZ R48, R79, c[0x0][0x23c], -R106.reuse ;  /* 0x00008f004f307a23 */ /* 0x100fe2000001086a */
[----:B------:R-:W-:Y:S01]  /*13e60*/  HMMA.16816.F32 R8, R28, R50, R8 ;  /* 0x000000321c08723c */ /* 0x000fe20000001808 */
[----:B------:R-:W-:Y:S01]  /*13e70*/  FFMA.FTZ R49, R183, c[0x0][0x23c], -R106 ;  /* 0x00008f00b7317a23 */ /* 0x000fe2000001086a */
[----:B------:R-:W-:Y:S01]  /*13e80*/  MUFU.EX2 R81, R81 ;  /* 0x0000005100517308 */ /* 0x000fe20000000800 */
[----:B------:R-:W-:-:S04]  /*13e90*/  FFMA.FTZ R79, R181, c[0x0][0x23c], -R80 ;  /* 0x00008f00b54f7a23 */ /* 0x000fc80000010850 */
[----:B---3--:R-:W-:Y:S01]  /*13ea0*/  F2FP.PACK_AB R28, R63, R62 ;  /* 0x0000003e3f1c723e */ /* 0x008fe200000000ff */
[--C-:B------:R-:W-:Y:S01]  /*13eb0*/  FFMA.FTZ R50, R83, c[0x0][0x23c], -R106.reuse ;  /* 0x00008f0053327a23 */ /* 0x100fe2000001086a */
[----:B------:R-:W-:Y:S01]  /*13ec0*/  F2FP.PACK_AB R29, R71, R70 ;  /* 0x00000046471d723e */ /* 0x000fe200000000ff */
[----:B------:R-:W-:Y:S01]  /*13ed0*/  FFMA.FTZ R51, R175, c[0x0][0x23c], -R106 ;  /* 0x00008f00af337a23 */ /* 0x000fe2000001086a */
[----:B------:R-:W-:Y:S01]  /*13ee0*/  F2FP.PACK_AB R30, R69, R68 ;  /* 0x00000044451e723e */ /* 0x000fe200000000ff */
[----:B------:R-:W-:Y:S01]  /*13ef0*/  FFMA.FTZ R83, R173, c[0x0][0x23c], -R80 ;  /* 0x00008f00ad537a23 */ /* 0x000fe20000010850 */
[----:B--2---:R-:W-:Y:S01]  /*13f00*/  F2FP.PACK_AB R31, R75, R74 ;  /* 0x0000004a4b1f723e */ /* 0x004fe200000000ff */
[----:B------:R-:W1:Y:S01]  /*13f10*/  MUFU.EX2 R48, R48 ;  /* 0x0000003000307308 */ /* 0x000e620000000800 */
[----:B------:R-:W-:Y:S02]  /*13f20*/  FADD.FTZ R70, R70, R60 ;  /* 0x0000003c46467221 */ /* 0x000fe40000010000 */
[----:B------:R-:W-:-:S02]  /*13f30*/  FADD.FTZ R63, R63, R57 ;  /* 0x000000393f3f7221 */ /* 0x000fc40000010000 */
[----:B------:R-:W-:Y:S01]  /*13f40*/  FADD.FTZ R70, R71, R70 ;  /* 0x0000004647467221 */ /* 0x000fe20000010000 */
[C---:B------:R-:W-:Y:S01]  /*13f50*/  HMMA.16816.F32 R44, R28.reuse, R16, R44 ;  /* 0x000000101c2c723c */ /* 0x040fe2000000182c */
[----:B------:R-:W-:Y:S01]  /*13f60*/  FADD.FTZ R63, R68, R63 ;  /* 0x0000003f443f7221 */ /* 0x000fe20000010000 */
[----:B------:R-:W2:Y:S01]  /*13f70*/  MUFU.EX2 R49, R49 ;  /* 0x0000003100317308 */ /* 0x000ea20000000800 */
[----:B------:R-:W-:Y:S02]  /*13f80*/  FADD.FTZ R74, R74, R70 ;  /* 0x000000464a4a7221 */ /* 0x000fe40000010000 */
[----:B------:R-:W-:Y:S02]  /*13f90*/  FADD.FTZ R69, R69, R63 ;  /* 0x0000003f45457221 */ /* 0x000fe40000010000 */
[----:B------:R-:W-:Y:S01]  /*13fa0*/  FADD.FTZ R74, R75, R74 ;  /* 0x0000004a4b4a7221 */ /* 0x000fe20000010000 */
[----:B------:R-:W-:Y:S01]  /*13fb0*/  HMMA.16816.F32 R4, R28, R18, R4 ;  /* 0x000000121c04723c */ /* 0x000fe20000001804 */
[----:B------:R-:W3:Y:S01]  /*13fc0*/  LDSM.16.MT88.4 R16, [R229+0xf800] ;  /* 0x00f80000e510783b */ /* 0x000ee20000004200 */
[----:B------:R-:W-:Y:S01]  /*13fd0*/  MUFU.EX2 R50, R50 ;  /* 0x0000003200327308 */ /* 0x000fe20000000800 */
[----:B-1----:R-:W-:-:S02]  /*13fe0*/  FADD.FTZ R69, R48, R69 ;  /* 0x0000004530457221 */ /* 0x002fc40000010000 */
[----:B------:R-:W-:-:S03]  /*13ff0*/  FADD.FTZ R74, R77, R74 ;  /* 0x0000004a4d4a7221 */ /* 0x000fc60000010000 */
[C---:B----4-:R-:W-:Y:S02]  /*14000*/  HMMA.16816.F32 R12, R28.reuse, R24, R12 ;  /* 0x000000181c0c723c */ /* 0x050fe4000000180c */
[----:B------:R-:W-:Y:S06]  /*14010*/  MUFU.EX2 R51, R51 ;  /* 0x0000003300337308 */ /* 0x000fec0000000800 */
[C---:B------:R-:W-:Y:S01]  /*14020*/  HMMA.16816.F32 R36, R28.reuse, R26, R36 ;  /* 0x0000001a1c24723c */ /* 0x040fe20000001824 */
[----:B------:R-:W1:Y:S01]  /*14030*/  LDSM.16.MT88.4 R24, [R232+0xf800] ;  /* 0x00f80000e818783b */ /* 0x000e620000004200 */
[----:B------:R-:W4:Y:S06]  /*14040*/  MUFU.EX2 R79, R79 ;  /* 0x0000004f004f7308 */ /* 0x000f2c0000000800 */
[C---:B------:R-:W-:Y:S02]  /*14050*/  HMMA.16816.F32 R52, R28.reuse, R20, R52 ;  /* 0x000000141c34723c */ /* 0x040fe40000001834 */
[----:B------:R-:W1:Y:S06]  /*14060*/  MUFU.EX2 R83, R83 ;  /* 0x0000005300537308 */ /* 0x000e6c0000000800 */
[C---:B------:R-:W-:Y:S01]  /*14070*/  HMMA.16816.F32 R40, R28.reuse, R22, R40 ;  /* 0x000000161c28723c */ /* 0x040fe20000001828 */
[----:B------:R-:W3:Y:S01]  /*14080*/  LDSM.16.MT88.4 R20, [R228+0xf800] ;  /* 0x00f80000e414783b */ /* 0x000ee20000004200 */
[----:B------:R-:W1:Y:S06]  /*14090*/  MUFU.EX2 R85, R85 ;  /* 0x0000005500557308 */ /* 0x000e6c0000000800 */
[C---:B------:R-:W-:Y:S02]  /*140a0*/  HMMA.16816.F32 R64, R28.reuse, R32, R64 ;  /* 0x000000201c40723c */ /* 0x040fe40000001840 */
[----:B------:R-:W1:Y:S06]  /*140b0*/  MUFU.EX2 R87, R87 ;  /* 0x0000005700577308 */ /* 0x000e6c0000000800 */
[----:B------:R-:W-:Y:S01]  /*140c0*/  HMMA.16816.F32 R8, R28, R34, R8 ;  /* 0x000000221c08723c */ /* 0x000fe20000001808 */
[----:B------:R-:W3:Y:S01]  /*140d0*/  LDSM.16.MT88.4 R32, [R227+0xf800] ;  /* 0x00f80000e320783b */ /* 0x000ee20000004200 */
[----:B------:R-:W3:Y:S05]  /*140e0*/  MUFU.EX2 R169, R169 ;  /* 0x000000a900a97308 */ /* 0x000eea0000000800 */
[C---:B--2---:R-:W-:Y:S01]  /*140f0*/  F2FP.PACK_AB R28, R49.reuse, R48 ;  /* 0x00000030311c723e */ /* 0x044fe200000000ff */
[----:B------:R-:W-:Y:S01]  /*14100*/  FADD.FTZ R49, R49, R69 ;  /* 0x0000004531317221 */ /* 0x000fe20000010000 */
[----:B----4-:R-:W-:Y:S01]  /*14110*/  F2FP.PACK_AB R29, R79, R77 ;  /* 0x0000004d4f1d723e */ /* 0x010fe200000000ff */
[----:B------:R-:W-:Y:S01]  /*14120*/  MUFU.EX2 R84, R84 ;  /* 0x0000005400547308 */ /* 0x000fe20000000800 */
[----:B------:R-:W-:Y:S01]  /*14130*/  F2FP.PACK_AB R30, R51, R50 ;  /* 0x00000032331e723e */ /* 0x000fe200000000ff */
[----:B------:R-:W-:Y:S01]  /*14140*/  FADD.FTZ R79, R79, R74 ;  /* 0x0000004a4f4f7221 */ /* 0x000fe20000010000 */
[----:B-1----:R-:W-:Y:S01]  /*14150*/  F2FP.PACK_AB R31, R83, R81 ;  /* 0x00000051531f723e */ /* 0x002fe200000000ff */
        /* <DEDUP_REMOVED lines=8> */
[----:B------:R-:W-:Y:S02]  /*141e0*/  MUFU.EX2 R93, R93 ;  /* 0x0000005d005d7308 */ /* 0x000fe40000000800 */
[C---:B------:R-:W-:Y:S01]  /*141f0*/  HMMA.16816.F32 R4, R28.reuse, R18, R4 ;  /* 0x000000121c04723c */ /* 0x040fe20000001804 */
[----:B------:R-:W1:Y:S05]  /*14200*/  LDSM.16.MT88.4 R16, [R232+0x10000] ;  /* 0x01000000e810783b */ /* 0x000e6a0000004200 */
[----:B------:R-:W-:Y:S02]  /*14210*/  MUFU.EX2 R95, R95 ;  /* 0x0000005f005f7308 */ /* 0x000fe40000000800 */
[C---:B------:R-:W-:Y:S06]  /*14220*/  HMMA.16816.F32 R12, R28.reuse, R24, R12 ;  /* 0x000000181c0c723c */ /* 0x040fec000000180c */
[----:B------:R-:W-:Y:S02]  /*14230*/  MUFU.EX2 R97, R97 ;  /* 0x0000006100617308 */ /* 0x000fe40000000800 */
[C---:B------:R-:W-:Y:S01]  /*14240*/  HMMA.16816.F32 R36, R28.reuse, R26, R36 ;  /* 0x0000001a1c24723c */ /* 0x040fe20000001824 */
[----:B------:R-:W2:Y:S05]  /*14250*/  LDSM.16.MT88.4 R24, [R229+0x10000] ;  /* 0x01000000e518783b */ /* 0x000eaa0000004200 */
[----:B------:R-:W-:Y:S02]  /*14260*/  MUFU.EX2 R248, R248 ;  /* 0x000000f800f87308 */ /* 0x000fe40000000800 */
[C---:B------:R-:W-:Y:S06]  /*14270*/  HMMA.16816.F32 R52, R28.reuse, R20, R52 ;  /* 0x000000141c34723c */ /* 0x040fec0000001834 */
[----:B------:R-:W-:Y:S02]  /*14280*/  MUFU.EX2 R247, R247 ;  /* 0x000000f700f77308 */ /* 0x000fe40000000800 */
[C---:B------:R-:W-:Y:S01]  /*14290*/  HMMA.16816.F32 R40, R28.reuse, R22, R40 ;  /* 0x000000161c28723c */ /* 0x040fe20000001828 */
[----:B------:R-:W3:Y:S07]  /*142a0*/  LDSM.16.MT88.4 R20, [R228+0x10000] ;  /* 0x01000000e414783b */ /* 0x000eee0000004200 */
[C---:B------:R-:W-:Y:S07]  /*142b0*/  HMMA.16816.F32 R64, R28.reuse, R32, R64 ;  /* 0x000000201c40723c */ /* 0x040fee0000001840 */
[--C-:B------:R-:W-:Y:S01]  /*142c0*/  FFMA.FTZ R32, R92, c[0x0][0x23c], -R106.reuse ;  /* 0x00008f005c207a23 */ /* 0x100fe2000001086a */
[----:B------:R-:W-:Y:S01]  /*142d0*/  HMMA.16816.F32 R8, R28, R34, R8 ;  /* 0x000000221c08723c */ /* 0x000fe20000001808 */
[----:B------:R-:W-:-:S02]  /*142e0*/  FFMA.FTZ R33, R131, c[0x0][0x23c], -R106 ;  /* 0x00008f0083217a23 */ /* 0x000fc4000001086a */
[----:B------:R-:W-:Y:S02]  /*142f0*/  FFMA.FTZ R92, R96, c[0x0][0x23c], -R80 ;  /* 0x00008f00605c7a23 */ /* 0x000fe40000010850 */
[----:B------:R-:W4:Y:S01]  /*14300*/  MUFU.EX2 R32, R32 ;  /* 0x0000002000207308 */ /* 0x000f220000000800 */
[--C-:B------:R-:W-:Y:S01]  /*14310*/  FFMA.FTZ R96, R102, c[0x0][0x23c], -R106.reuse ;  /* 0x00008f0066607a23 */ /* 0x100fe2000001086a */
        /* <DEDUP_REMOVED lines=8> */
[----:B------:R-:W-:-:S02]  /*143a0*/  FFMA.FTZ R98, R101, c[0x0][0x23c], -R106 ;  /* 0x00008f0065627a23 */ /* 0x000fc4000001086a */
[----:B------:R-:W-:Y:S02]  /*143b0*/  FADD.FTZ R87, R87, R51 ;  /* 0x0000003357577221 */ /* 0x000fe40000010000 */
[----:B------:R-:W-:Y:S01]  /*143c0*/  FADD.FTZ R129, R129, R83 ;  /* 0x0000005381817221 */ /* 0x000fe20000010000 */
[C---:B-1----:R-:W-:Y:S01]  /*143d0*/  HMMA.16816.F32 R12, R28.reuse, R16, R12 ;  /* 0x000000101c0c723c */ /* 0x042fe2000000180c */
[----:B------:R-:W-:Y:S01]  /*143e0*/  FADD.FTZ R87, R89, R87 ;  /* 0x0000005759577221 */ /* 0x000fe20000010000 */
[----:B------:R-:W-:Y:S01]  /*143f0*/  MUFU.EX2 R34, R34 ;  /* 0x0000002200227308 */ /* 0x000fe20000000800 */
[----:B------:R-:W-:Y:S02]  /*14400*/  FADD.FTZ R129, R91, R129 ;  /* 0x000000815b817221 */ /* 0x000fe40000010000 */
[----:B------:R-:W-:Y:S02]  /*14410*/  FADD.FTZ R169, R169, R87 ;  /* 0x00000057a9a97221 */ /* 0x000fe40000010000 */
[----:B------:R-:W-:Y:S01]  /*14420*/  FADD.FTZ R125, R125, R129 ;  /* 0x000000817d7d7221 */ /* 0x000fe20000010000 */
[----:B------:R-:W-:Y:S01]  /*14430*/  HMMA.16816.F32 R36, R28, R18, R36 ;  /* 0x000000121c24723c */ /* 0x000fe20000001824 */
[----:B------:R-:W1:Y:S01]  /*14440*/  LDSM.16.MT88.4 R16, [R227+0x10000] ;  /* 0x01000000e310783b */ /* 0x000e620000004200 */
[----:B------:R-:W-:Y:S01]  /*14450*/  MUFU.EX2 R35, R35 ;  /* 0x0000002300237308 */ /* 0x000fe20000000800 */
[----:B----4-:R-:W-:-:S02]  /*14460*/  FADD.FTZ R169, R32, R169 ;  /* 0x000000a920a97221 */ /* 0x010fc40000010000 */
[----:B------:R-:W-:-:S03]  /*14470*/  FADD.FTZ R125, R76, R125 ;  /* 0x0000007d4c7d7221 */ /* 0x000fc60000010000 */
[C---:B--2---:R-:W-:Y:S02]  /*14480*/  HMMA.16816.F32 R44, R28.reuse, R24, R44 ;  /* 0x000000181c2c723c */ /* 0x044fe4000000182c */
[----:B------:R-:W-:Y:S06]  /*14490*/  MUFU.EX2 R92, R92 ;  /* 0x0000005c005c7308 */ /* 0x000fec0000000800 */
[C---:B------:R-:W-:Y:S01]  /*144a0*/  HMMA.16816.F32 R4, R28.reuse, R26, R4 ;  /* 0x0000001a1c04723c */ /* 0x040fe20000001804 */
[----:B------:R-:W2:Y:S01]  /*144b0*/  LDSM.16.MT88.4 R24, [R232+0x10800] ;  /* 0x01080000e818783b */ /* 0x000ea20000004200 */
[----:B------:R-:W-:Y:S06]  /*144c0*/  MUFU.EX2 R94, R94 ;  /* 0x0000005e005e7308 */ /* 0x000fec0000000800 */
[C---:B---3--:R-:W-:Y:S02]  /*144d0*/  HMMA.16816.F32 R52, R28.reuse, R20, R52 ;  /* 0x000000141c34723c */ /* 0x048fe40000001834 */
[----:B------:R-:W3:Y:S06]  /*144e0*/  MUFU.EX2 R96, R96 ;  /* 0x0000006000607308 */ /* 0x000eec0000000800 */
[C---:B------:R-:W-:Y:S01]  /*144f0*/  HMMA.16816.F32 R40, R28.reuse, R22, R40 ;  /* 0x000000161c28723c */ /* 0x040fe20000001828 */
[----:B------:R-:W4:Y:S01]  /*14500*/  LDSM.16.MT88.4 R20, [R229+0x10800] ;  /* 0x01080000e514783b */ /* 0x000f220000004200 */
[----:B------:R-:W2:Y:S06]  /*14510*/  MUFU.EX2 R98, R98 ;  /* 0x0000006200627308 */ /* 0x000eac0000000800 */
[----:B-1----:R-:W-:Y:S01]  /*14520*/  HMMA.16816.F32 R64, R28, R16, R64 ;  /* 0x000000101c40723c */ /* 0x002fe20000001840 */
[----:B---3--:R-:W-:-:S07]  /*14530*/  F2FP.PACK_AB R144, R97, R96 ;  /* 0x000000606190723e */ /* 0x008fce00000000ff */
[----:B------:R-:W-:Y:S01]  /*14540*/  HMMA.16816.F32 R8, R28, R18, R8 ;  /* 0x000000121c08723c */ /* 0x000fe20000001808 */
[----:B------:R-:W1:Y:S01]  /*14550*/  LDSM.16.MT88.4 R16, [R228+0x10800] ;  /* 0x01080000e410783b */ /* 0x000e620000004200 */
[----:B--2---:R-:W-:-:S05]  /*14560*/  F2FP.PACK_AB R146, R248, R98 ;  /* 0x00000062f892723e */ /* 0x004fca00000000ff */
[C---:B------:R-:W-:Y:S01]  /*14570*/  F2FP.PACK_AB R28, R33.reuse, R32 ;  /* 0x00000020211c723e */ /* 0x040fe200000000ff */
[----:B------:R-:W-:Y:S01]  /*14580*/  FADD.FTZ R33, R33, R169 ;  /* 0x000000a921217221 */ /* 0x000fe20000010000 */
[C---:B------:R-:W-:Y:S01]  /*14590*/  F2FP.PACK_AB R29, R2.reuse, R76 ;  /* 0x0000004c021d723e */ /* 0x040fe200000000ff */
[----:B------:R-:W-:Y:S01]  /*145a0*/  FADD.FTZ R2, R2, R125 ;  /* 0x0000007d02027221 */ /* 0x000fe20000010000 */
[----:B------:R-:W-:Y:S01]  /*145b0*/  F2FP.PACK_AB R30, R35, R34 ;  /* 0x00000022231e723e */ /* 0x000fe200000000ff */
[----:B------:R-:W-:Y:S01]  /*145c0*/  FADD.FTZ R33, R34, R33 ;  /* 0x0000002122217221 */ /* 0x000fe20000010000 */
[----:B------:R-:W-:Y:S01]  /*145d0*/  F2FP.PACK_AB R31, R3, R0 ;  /* 0x00000000031f723e */ /* 0x000fe200000000ff */
[----:B------:R-:W-:Y:S01]  /*145e0*/  FADD.FTZ R2, R0, R2 ;  /* 0x0000000200027221 */ /* 0x000fe20000010000 */
[----:B------:R-:W-:Y:S01]  /*145f0*/  MOV R0, R108 ;  /* 0x0000006c00007202 */ /* 0x000fe20000000f00 */
[----:B------:R-:W-:Y:S02]  /*14600*/  FADD.FTZ R35, R35, R33 ;  /* 0x0000002123237221 */ /* 0x000fe40000010000 */
[----:B------:R-:W-:Y:S01]  /*14610*/  FADD.FTZ R3, R3, R2 ;  /* 0x0000000203037221 */ /* 0x000fe20000010000 */
[----:B------:R-:W-:Y:S01]  /*14620*/  MOV R2, R110 ;  /* 0x0000006e00027202 */ /* 0x000fe20000000f00 */
[----:B------:R-:W-:Y:S01]  /*14630*/  HMMA.16816.F32 R12, R28, R24, R12 ;  /* 0x000000181c0c723c */ /* 0x000fe2000000180c */
[----:B------:R-:W-:-:S02]  /*14640*/  FADD.FTZ R35, R78, R35 ;  /* 0x000000234e237221 */ /* 0x000fc40000010000 */
[----:B------:R-:W-:-:S05]  /*14650*/  FADD.FTZ R3, R92, R3 ;  /* 0x000000035c037221 */ /* 0x000fca0000010000 */
[C---:B------:R-:W-:Y:S01]  /*14660*/  HMMA.16816.F32 R36, R28.reuse, R26, R36 ;  /* 0x0000001a1c24723c */ /* 0x040fe20000001824 */
[----:B------:R-:W2:Y:S07]  /*14670*/  LDSM.16.MT88.4 R24, [R227+0x10800] ;  /* 0x01080000e318783b */ /* 0x000eae0000004200 */
[C---:B----4-:R-:W-:Y:S08]  /*14680*/  HMMA.16816.F32 R44, R28.reuse, R20, R44 ;  /* 0x000000141c2c723c */ /* 0x050ff0000000182c */
[C---:B-1----:R-:W-:Y:S08]  /*14690*/  HMMA.16816.F32 R52, R28.reuse, R16, R52 ;  /* 0x000000101c34723c */ /* 0x042ff00000001834 */
[C---:B------:R-:W-:Y:S01]  /*146a0*/  HMMA.16816.F32 R40, R28.reuse, R18, R40 ;  /* 0x000000121c28723c */ /* 0x040fe20000001828 */
[----:B------:R-:W1:Y:S07]  /*146b0*/  LDSM.16.MT88.4 R16, [R229+0x11000] ;  /* 0x01100000e510783b */ /* 0x000e6e0000004200 */
[C---:B------:R-:W-:Y:S01]  /*146c0*/  HMMA.16816.F32 R4, R28.reuse, R22, R4 ;  /* 0x000000161c04723c */ /* 0x040fe20000001804 */
[----:B------:R-:W3:Y:S07]  /*146d0*/  LDSM.16.MT88.4 R20, [R232+0x11000] ;  /* 0x01100000e814783b */ /* 0x000eee0000004200 */
[C---:B--2---:R-:W-:Y:S08]  /*146e0*/  HMMA.16816.F32 R64, R28.reuse, R24, R64 ;  /* 0x000000181c40723c */ /* 0x044ff00000001840 */
[----:B------:R-:W-:Y:S01]  /*146f0*/  HMMA.16816.F32 R8, R28, R26, R8 ;  /* 0x0000001a1c08723c */ /* 0x000fe20000001808 */
[----:B------:R-:W2:Y:S06]  /*14700*/  LDSM.16.MT88.4 R24, [R228+0x11000] ;  /* 0x01100000e418783b */ /* 0x000eac0000004200 */
        /* <DEDUP_REMOVED lines=11> */
[----:B------:R-:W-:-:S04]  /*147c0*/  FADD.FTZ R86, R96, R86 ;  /* 0x0000005660567221 */ /* 0x000fc80000010000 */
[----:B------:R-:W-:Y:S02]  /*147d0*/  FADD.FTZ R86, R97, R86 ;  /* 0x0000005661567221 */ /* 0x000fe40000010000 */
[--C-:B------:R-:W-:Y:S01]  /*147e0*/  FFMA.FTZ R16, R100, c[0x0][0x23c], -R80.reuse ;  /* 0x00008f0064107a23 */ /* 0x100fe20000010850 */
[C---:B------:R-:W-:Y:S01]  /*147f0*/  HMMA.16816.F32 R4, R28.reuse, R18, R4 ;  /* 0x000000121c04723c */ /* 0x040fe20000001804 */
[----:B------:R-:W-:Y:S02]  /*14800*/  FFMA.FTZ R17, R90, c[0x0][0x23c], -R80 ;  /* 0x00008f005a117a23 */ /* 0x000fe40000010850 */
[----:B------:R-:W-:Y:S02]  /*14810*/  FADD.FTZ R86, R98, R86 ;  /* 0x0000005662567221 */ /* 0x000fe40000010000 */
[----:B------:R-:W1:Y:S02]  /*14820*/  MUFU.EX2 R16, R16 ;  /* 0x0000001000107308 */ /* 0x000e640000000800 */
[----:B------:R-:W-:Y:S01]  /*14830*/  FFMA.FTZ R18, R103, c[0x0][0x23c], -R80 ;  /* 0x00008f0067127a23 */ /* 0x000fe20000010850 */
[----:B---3--:R-:W-:Y:S01]  /*14840*/  HMMA.16816.F32 R12, R28, R20, R12 ;  /* 0x000000141c0c723c */ /* 0x008fe2000000180c */
[----:B------:R-:W-:-:S04]  /*14850*/  FADD.FTZ R248, R248, R86 ;  /* 0x00000056f8f87221 */ /* 0x000fc80000010000 */
[----:B------:R-:W3:Y:S03]  /*14860*/  MUFU.EX2 R17, R17 ;  /* 0x0000001100117308 */ /* 0x000ee60000000800 */
[C---:B------:R-:W-:Y:S01]  /*14870*/  HMMA.16816.F32 R36, R28.reuse, R22, R36 ;  /* 0x000000161c24723c */ /* 0x040fe20000001824 */
[----:B------:R-:W4:Y:S04]  /*14880*/  LDSM.16.MT88.4 R20, [R227+0x11000] ;  /* 0x01100000e314783b */ /* 0x000f280000004200 */
[----:B------:R-:W3:Y:S01]  /*14890*/  MUFU.EX2 R18, R18 ;  /* 0x0000001200127308 */ /* 0x000ee20000000800 */
[----:B-1----:R-:W-:Y:S02]  /*148a0*/  FADD.FTZ R95, R16, R95 ;  /* 0x0000005f105f7221 */ /* 0x002fe40000010000 */
[----:B--2---:R-:W-:Y:S01]  /*148b0*/  HMMA.16816.F32 R52, R28, R24, R52 ;  /* 0x000000181c34723c */ /* 0x004fe20000001834 */
[C---:B---3--:R-:W-:Y:S01]  /*148c0*/  F2FP.PACK_AB R145, R17.reuse, R16 ;  /* 0x000000101191723e */ /* 0x048fe200000000ff */
[----:B------:R-:W-:-:S06]  /*148d0*/  FADD.FTZ R95, R17, R95 ;  /* 0x0000005f115f7221 */ /* 0x000fcc0000010000 */
[----:B------:R-:W-:Y:S01]  /*148e0*/  HMMA.16816.F32 R40, R28, R26, R40 ;  /* 0x0000001a1c28723c */ /* 0x000fe20000001828 */
[----:B------:R-:W-:Y:S01]  /*148f0*/  F2FP.PACK_AB R147, R247, R18 ;  /* 0x00000012f793723e */ /* 0x000fe200000000ff */
[----:B------:R-:W-:-:S04]  /*14900*/  FADD.FTZ R95, R18, R95 ;  /* 0x0000005f125f7221 */ /* 0x000fc80000010000 */
[----:B------:R-:W-:Y:S02]  /*14910*/  FADD.FTZ R247, R247, R95 ;  /* 0x0000005ff7f77221 */ /* 0x000fe40000010000 */
[C---:B------:R-:W-:Y:S01]  /*14920*/  HMMA.16816.F32 R160, R144.reuse, R156, R12 ;  /* 0x0000009c90a0723c */ /* 0x040fe2000000180c */
[----:B------:R-:W1:Y:S07]  /*14930*/  LDSM.16.MT88.4 R12, [R227+0x11800] ;  /* 0x01180000e30c783b */ /* 0x000e6e0000004200 */
[----:B------:R-:W-:Y:S08]  /*14940*/  HMMA.16816.F32 R132, R144, R152, R44 ;  /* 0x000000989084723c */ /* 0x000ff0000000182c */
[C---:B----4-:R-:W-:Y:S08]  /*14950*/  HMMA.16816.F32 R64, R28.reuse, R20, R64 ;  /* 0x000000141c40723c */ /* 0x050ff00000001840 */
[----:B------:R-:W-:Y:S08]  /*14960*/  HMMA.16816.F32 R8, R28, R22, R8 ;  /* 0x000000161c08723c */ /* 0x000ff00000001808 */
[C---:B------:R-:W-:Y:S08]  /*14970*/  HMMA.16816.F32 R136, R144.reuse, R148, R52 ;  /* 0x000000949088723c */ /* 0x040ff00000001834 */
[C---:B------:R-:W-:Y:S08]  /*14980*/  HMMA.16816.F32 R156, R144.reuse, R158, R36 ;  /* 0x0000009e909c723c */ /* 0x040ff00000001824 */
[C---:B------:R-:W-:Y:S08]  /*14990*/  HMMA.16816.F32 R152, R144.reuse, R154, R4 ;  /* 0x0000009a9098723c */ /* 0x040ff00000001804 */
[C---:B------:R-:W-:Y:S08]  /*149a0*/  HMMA.16816.F32 R148, R144.reuse, R150, R40 ;  /* 0x000000969094723c */ /* 0x040ff00000001828 */
[C---:B-1----:R-:W-:Y:S08]  /*149b0*/  HMMA.16816.F32 R140, R144.reuse, R12, R64 ;  /* 0x0000000c908c723c */ /* 0x042ff00000001840 */
[----:B------:R-:W-:Y:S11]  /*149c0*/  HMMA.16816.F32 R144, R144, R14, R8 ;  /* 0x0000000e9090723c */ /* 0x000ff60000001808 */
[----:B------:R-:W-:Y:S08]  /*149d0*/  @!UPT UIADD3 URZ, URZ, URZ, URZ ;  /* 0x0000003f3f3ff290 */ /* 0x000ff0000fffe03f */
.L_x_3549:
        /* <DEDUP_REMOVED lines=10> */
.L_x_3561:
        /* <DEDUP_REMOVED lines=51> */
[----:B------:R-:W-:Y:S03]  /*14db0*/  ULOP3.LUT UR19, URZ, UR24, URZ, 0x33, !UPT ;  /* 0x000000183f137292 */ /* 0x000fe6000f8e333f */
        /* <DEDUP_REMOVED lines=42> */
.L_x_3558:
[----:B------:R-:W-:Y:S01]  /*15060*/  ISETP.GE.AND P0, PT, R240, c[0x0][0x220], PT ;  /* 0x00008800f0007a0c */ /* 0x000fe20003f06270 */
[----:B------:R-:W-:Y:S01]  /*15070*/  IMAD R172, R231, 0x2, R237 ;  /* 0x00000002e7ac7824 */ /* 0x000fe200078e02ed */
[CC--:B------:R-:W-:Y:S01]  /*15080*/  LEA R250, P2, R2.reuse, R177.reuse, 0x1 ;  /* 0x000000b102fa7211 */ /* 0x0c0fe200078408ff */
[----:B------:R-:W-:Y:S03]  /*15090*/  UISETP.GT.AND UP0, UPT, UR13, UR12, UPT ;  /* 0x0000000c0d00728c */ /* 0x000fe6000bf04270 */
        /* <DEDUP_REMOVED lines=39> */
[----:B------:R-:W-:Y:S01]  /*15310*/  @!P0 IMAD R5, R241, 0x70, RZ ;  /* 0x00000070f1058824 */ /* 0x000fe200078e02ff */
[-C--:B------:R-:W-:Y:S01]  /*15320*/  @!P0 LEA R12, P1, R10, R177.reuse, 0x1 ;  /* 0x000000b10a0c8211 */ /* 0x080fe200078208ff */
[C---:B------:R-:W-:Y:S01]  /*15330*/  @!P0 IMAD.WIDE.U32 R32, R244.reuse, 0x70, R32 ;  /* 0x00000070f4208825 */ /* 0x040fe200078e0020 */
[----:B------:R-:W-:Y:S01]  /*15340*/  @P0 STS.128 [R239+0xb800], RZ ;  /* 0x00b800ffef000388 */ /* 0x000fe20000000c00 */
[----:B------:R-:W-:Y:S02]  /*15350*/  @!P0 LEA.HI.X R7, R244, R0, R241, 0x6, P2 ;  /* 0x00000000f4078211 */ /* 0x000fe400010f34f1 */
        /* <DEDUP_REMOVED lines=8> */
[----:B------:R-:W-:Y:S01]  /*153e0*/  @!P0 LEA.HI.X R21, R8, R176, R7, 0x1, P2 ;  /* 0x000000b008158211 */ /* 0x000fe200010f0c07 */
[C---:B------:R-:W-:Y:S01]  /*153f0*/  @!P0 IMAD R8, R241.reuse, 0x50, RZ ;  /* 0x00000050f1088824 */ /* 0x040fe200078e02ff */
        /* <DEDUP_REMOVED lines=9> */
[-C--:B------:R-:W-:Y:S01]  /*15490*/  @!P0 LEA R18, P1, R10, R177.reuse, 0x1 ;  /* 0x000000b10a128211 */ /* 0x080fe200078208ff */
[----:B------:R-:W-:Y:S01]  /*154a0*/  @!P0 IMAD.WIDE.U32 R34, R244, 0x60, R34 ;  /* 0x00000060f4228825 */ /* 0x000fe200078e0022 */
[-C--:B------:R-:W-:Y:S01]  /*154b0*/  @!P0 LEA.HI.X R15, R32, R176.reuse, R5, 0x1, P3 ;  /* 0x000000b0200f8211 */ /* 0x080fe200018f0c05 */
[----:B------:R-:W-:Y:S01]  /*154c0*/  @P0 STS.128 [R239+0xc800], RZ ;  /* 0x00c800ffef000388 */ /* 0x000fe20000000c00 */
[----:B------:R-:W-:Y:S01]  /*154d0*/  @!P0 LEA.HI.X R19, R10, R176, R8, 0x1, P1 ;  /* 0x000000b00a138211 */ /* 0x000fe200008f0c08 */
[----:B------:R-:W-:Y:S01]  /*154e0*/  @!P0 IMAD.IADD R4, R4, 0x1, R35 ;  /* 0x0000000104048824 */ /* 0x000fe200078e0223 */
[CC--:B------:R-:W-:Y:S01]  /*154f0*/  @!P0 LEA R16, P4, R34.reuse, R177.reuse, 0x1 ;  /* 0x000000b122108211 */ /* 0x0c0fe200078808ff */
[----:B------:R-:W-:Y:S01]  /*15500*/  @!P0 IMAD.MOV.U32 R30, RZ, RZ, R2 ;  /* 0x000000ffff1e8224 */ /* 0x000fe200078e0002 */
[----:B------:R-:W-:Y:S01]  /*15510*/  @!P0 MOV R29, R0 ;  /* 0x00000000001d8202 */ /* 0x000fe20000000f00 */
[----:B------:R-:W-:Y:S01]  /*15520*/  @!PT LDS RZ, [RZ] ;  /* 0x00000000fffff984 */ /* 0x000fe20000000800 */
[----:B------:R-:W-:Y:S01]  /*15530*/  @!PT LDS RZ, [RZ] ;  /* 0x00000000fffff984 */ /* 0x000fe20000000800 */
[----:B------:R-:W-:Y:S01]  /*15540*/  @!PT LDS RZ, [RZ] ;  /* 0x00000000fffff984 */ /* 0x000fe20000000800 */
[----:B------:R4:W-:Y:S01]  /*15550*/  @!P0 LDGSTS.E.BYPASS.LTC128B.128 [R239+0xc800], [R18.64] ;  /* 0x0c80000012ef8fae */ /* 0x0009e2000b901d54 */
[----:B------:R-:W-:Y:S01]  /*15560*/  @!P0 LEA.HI.X R17, R34, R176, R4, 0x1, P4 ;  /* 0x000000b022118211 */ /* 0x000fe200020f0c04 */
[----:B------:R-:W-:Y:S01]  /*15570*/  @!P0 IMAD.MOV.U32 R31, RZ, RZ, R0 ;  /* 0x000000ffff1f8224 */ /* 0x000fe200078e0000 */
[----:B------:R-:W-:Y:S01]  /*15580*/  @!P0 MOV R34, R2 ;  /* 0x0000000200228202 */ /* 0x000fe20000000f00 */
[C---:B------:R-:W-:Y:S01]  /*15590*/  @!P0 IMAD R6, R241.reuse, 0x90, RZ ;  /* 0x00000090f1068824 */ /* 0x040fe200078e02ff */
[----:B------:R-:W-:Y:S01]  /*155a0*/  @P0 STS.128 [R239+0xd000], RZ ;  /* 0x00d000ffef000388 */ /* 0x000fe20000000c00 */
[----:B------:R-:W-:Y:S04]  /*155b0*/  @!P0 IMAD.WIDE.U32 R30, R244, 0x90, R30 ;  /* 0x00000090f41e8825 */ /* 0x000fe800078e001e */
[----:B------:R-:W-:Y:S01]  /*155c0*/  @!PT LDS RZ, [RZ] ;  /* 0x00000000fffff984 */ /* 0x000fe20000000800 */
[----:B------:R-:W-:Y:S01]  /*155d0*/  @!PT LDS RZ, [RZ] ;  /* 0x00000000fffff984 */ /* 0x000fe20000000800 */
[----:B------:R-:W-:Y:S01]  /*155e0*/  @!PT LDS RZ, [RZ] ;  /* 0x00000000fffff984 */ /* 0x000fe20000000800 */
[----:B------:R4:W-:Y:S01]  /*155f0*/  @!P0 LDGSTS.E.BYPASS.LTC128B.128 [R239+0xd000], [R16.64] ;  /* 0x0d00000010ef8fae */ /* 0x0009e2000b901d54 */
[----:B------:R-:W-:Y:S01]  /*15600*/  @!P0 IMAD.IADD R6, R6, 0x1, R31 ;  /* 0x0000000106068824 */ /* 0x000fe200078e021f */
[CC--:B------:R-:W-:Y:S01]  /*15610*/  @!P0 LEA R10, P2, R30.reuse, R177.reuse, 0x1 ;  /* 0x000000b11e0a8211 */ /* 0x0c0fe200078408ff */
[----:B------:R-:W-:Y:S01]  /*15620*/  @!P0 IMAD.MOV.U32 R28, RZ, RZ, R2 ;  /* 0x000000ffff1c8224 */ /* 0x000fe200078e0002 */
[----:B------:R-:W-:Y:S01]  /*15630*/  @!P0 MOV R31, R0 ;  /* 0x00000000001f8202 */ /* 0x000fe20000000f00 */
[----:B------:R-:W-:Y:S01]  /*15640*/  @P0 STS.128 [R239+0xd800], RZ ;  /* 0x00d800ffef000388 */ /* 0x000fe20000000c00 */
[-C--:B------:R-:W-:Y:S01]  /*15650*/  @!P0 LEA.HI.X R11, R30, R176.reuse, R6, 0x1, P2 ;  /* 0x000000b01e0b8211 */ /* 0x080fe200010f0c06 */
[----:B------:R-:W-:Y:S03]  /*15660*/  @!P0 IMAD.WIDE.U32 R28, R244, 0xa0, R28 ;  /* 0x000000a0f41c8825 */ /* 0x000fe600078e001c */
[----:B------:R-:W-:Y:S01]  /*15670*/  @!PT LDS RZ, [RZ] ;  /* 0x00000000fffff984 */ /* 0x000fe20000000800 */
[----:B------:R-:W-:Y:S01]  /*15680*/  @!PT LDS RZ, [RZ] ;  /* 0x00000000fffff984 */ /* 0x000fe20000000800 */
[----:B------:R-:W-:Y:S01]  /*15690*/  @!PT LDS RZ, [RZ] ;  /* 0x00000000fffff984 */ /* 0x000fe20000000800 */
[----:B------:R5:W-:Y:S01]  /*156a0*/  @!P0 LDGSTS.E.BYPASS.LTC128B.128 [R239+0xd800], [R14.64] ;  /* 0x0d8000000eef8fae */ /* 0x000be2000b901d54 */
[----:B------:R-:W-:Y:S01]  /*156b0*/  @!P0 IMAD R7, R241, 0xa0, RZ ;  /* 0x000000a0f1078824 */ /* 0x000fe200078e02ff */
[C---:B------:R-:W-:Y:S01]  /*156c0*/  @!P0 LEA R8, P1, R28.reuse, R177, 0x1 ;  /* 0x000000b11c088211 */ /* 0x040fe200078208ff */
[----:B------:R-:W-:Y:S02]  /*156d0*/  @!P0 IMAD.MOV.U32 R38, RZ, RZ, R2 ;  /* 0x000000ffff268224 */ /* 0x000fe400078e0002 */
[----:B------:R-:W-:Y:S01]  /*156e0*/  @P0 STS.128 [R239+0xe000], RZ ;  /* 0x00e000ffef000388 */ /* 0x000fe20000000c00 */
[----:B------:R-:W-:Y:S01]  /*156f0*/  @!P0 IADD3 R7, R7, R29, RZ ;  /* 0x0000001d07078210 */ /* 0x000fe20007ffe0ff */
[----:B------:R-:W-:Y:S02]  /*15700*/  @!P0 IMAD.MOV.U32 R39, RZ, RZ, R0 ;  /* 0x000000ffff278224 */ /* 0x000fe400078e0000 */
[C---:B------:R-:W-:Y:S01]  /*15710*/  @!P0 IMAD R6, R241.reuse, 0xb0, RZ ;  /* 0x000000b0f1068824 */ /* 0x040fe200078e02ff */
[----:B------:R-:W-:Y:S01]  /*15720*/  @!PT LDS RZ, [RZ] ;  /* 0x00000000fffff984 */ /* 0x000fe20000000800 */
[----:B------:R-:W-:Y:S01]  /*15730*/  @!PT LDS RZ, [RZ] ;  /* 0x00000000fffff984 */ /* 0x000fe20000000800 */
[----:B------:R-:W-:Y:S01]  /*15740*/  @!PT LDS RZ, [RZ] ;  /* 0x00000000fffff984 */ /* 0x000fe20000000800 */
[----:B------:R5:W-:Y:S01]  /*15750*/  @!P0 LDGSTS.E.BYPASS.LTC128B.128 [R239+0xe000], [R12.64] ;  /* 0x0e0000000cef8fae */ /* 0x000be2000b901d54 */
[-C--:B------:R-:W-:Y:S01]  /*15760*/  @!P0 LEA.HI.X R9, R28, R176.reuse, R7, 0x1, P1 ;  /* 0x000000b01c098211 */ /* 0x080fe200008f0c07 */
[----:B------:R-:W-:Y:S03]  /*15770*/  @!P0 IMAD.WIDE.U32 R38, R244, 0xb0, R38 ;  /* 0x000000b0f4268825 */ /* 0x000fe600078e0026 */
[----:B------:R-:W-:Y:S01]  /*15780*/  @P0 STS.128 [R239+0xe800], RZ ;  /* 0x00e800ffef000388 */ /* 0x000fe20000000c00 */
[----:B------:R-:W-:Y:S01]  /*15790*/  @!P0 IMAD.IADD R6, R6, 0x1, R39 ;  /* 0x0000000106068824 */ /* 0x000fe200078e0227 */
[CC--:B------:R-:W-:Y:S01]  /*157a0*/  @!P0 LEA R36, P1, R38.reuse, R177.reuse, 0x1 ;  /* 0x000000b126248211 */ /* 0x0c0fe200078208ff */
[----:B------:R-:W-:Y:S02]  /*157b0*/  @!P0 IMAD.MOV.U32 R28, RZ, RZ, R2 ;  /* 0x000000ffff1c8224 */ /* 0x000fe400078e0002 */
[----:B------:R-:W-:Y:S01]  /*157c0*/  @!PT LDS RZ, [RZ] ;  /* 0x00000000fffff984 */ /* 0x000fe20000000800 */
[----:B------:R-:W-:Y:S01]  /*157d0*/  @!PT LDS RZ, [RZ] ;  /* 0x00000000fffff984 */ /* 0x000fe20000000800 */
[----:B------:R-:W-:Y:S01]  /*157e0*/  @!PT LDS RZ, [RZ] ;  /* 0x00000000fffff984 */ /* 0x000fe20000000800 */
[----:B------:R1:W-:Y:S01]  /*157f0*/  @!P0 LDGSTS.E.BYPASS.LTC128B.128 [R239+0xe800], [R10.64] ;  /* 0x0e8000000aef8fae */ /* 0x0003e2000b901d54 */
[----:B------:R-:W-:Y:S01]  /*15800*/  @!P0 IMAD.MOV.U32 R29, RZ, RZ, R0 ;  /* 0x000000ffff1d8224 */ /* 0x000fe200078e0000 */
[-C--:B------:R-:W-:Y:S01]  /*15810*/  @!P0 LEA.HI.X R37, R38, R176.reuse, R6, 0x1, P1 ;  /* 0x000000b026258211 */ /* 0x080fe200008f0c06 */
[----:B------:R-:W-:Y:S02]  /*15820*/  @!P0 IMAD R5, R241, 0xc0, RZ ;  /* 0x000000c0f1058824 */ /* 0x000fe400078e02ff */
        /* <DEDUP_REMOVED lines=8> */
[----:B------:R-:W-:Y:S02]  /*158b0*/  @!P0 IMAD.MOV.U32 R35, RZ, RZ, R0 ;  /* 0x000000ffff238224 */ /* 0x000fe400078e0000 */
[----:B------:R-:W-:Y:S01]  /*158c0*/  @P0 STS.128 [R239+0xf800], RZ ;  /* 0x00f800ffef000388 */ /* 0x000fe20000000c00 */
[-C--:B------:R-:W-:Y:S01]  /*158d0*/  @!P0 LEA.HI.X R41, R28, R176.reuse, R5, 0x1, P4 ;  /* 0x000000b01c298211 */ /* 0x080fe200020f0c05 */
[----:B------:R-:W-:Y:S03]  /*158e0*/  @!P0 IMAD.WIDE.U32 R34, R244, 0xd0, R34 ;  /* 0x000000d0f4228825 */ /* 0x000fe600078e0022 */
[----:B------:R-:W-:Y:S01]  /*158f0*/  @!PT LDS RZ, [RZ] ;  /* 0x00000000fffff984 */ /* 0x000fe20000000800 */
[----:B------:R-:W-:Y:S01]  /*15900*/  @!PT LDS RZ, [RZ] ;  /* 0x00000000fffff984 */ /* 0x000fe20000000800 */
[----:B------:R-:W-:Y:S01]  /*15910*/  @!PT LDS RZ, [RZ] ;  /* 0x00000000fffff984 */ /* 0x000fe20000000800 */
[----:B------:R1:W-:Y:S01]  /*15920*/  @!P0 LDGSTS.E.BYPASS.LTC128B.128 [R239+0xf800], [R36.64] ;  /* 0x0f80000024ef8fae */ /* 0x0003e2000b901d54 */
[C---:B------:R-:W-:Y:S01]  /*15930*/  @!P0 IMAD R4, R241.reuse, 0xd0, RZ ;  /* 0x000000d0f1048824 */ /* 0x040fe200078e02ff */
[-C--:B------:R-:W-:Y:S01]  /*15940*/  @!P0 LEA R38, P3, R34, R177.reuse, 0x1 ;  /* 0x000000b122268211 */ /* 0x080fe200078608ff */
[----:B------:R-:W-:Y:S02]  /*15950*/  @!P0 IMAD.MOV.U32 R32, RZ, RZ, R2 ;  /* 0x000000ffff208224 */ /* 0x000fe400078e0002 */
[----:B------:R-:W-:Y:S01]  /*15960*/  @P0 STS.128 [R239+0x10000], RZ ;  /* 0x010000ffef000388 */ /* 0x000fe20000000c00 */
[----:B------:R-:W-:Y:S02]  /*15970*/  @!P0 IMAD.IADD R4, R4, 0x1, R35 ;  /* 0x0000000104048824 */ /* 0x000fe400078e0223 */
[----:B------:R-:W-:Y:S02]  /*15980*/  @!P0 IMAD.MOV.U32 R33, RZ, RZ, R0 ;  /* 0x000000ffff218224 */ /* 0x000fe400078e0000 */
[----:B------:R-:W-:Y:S01]  /*15990*/  @!PT LDS RZ, [RZ] ;  /* 0x00000000fffff984 */ /* 0x000fe20000000800 */
[----:B------:R-:W-:Y:S01]  /*159a0*/  @!PT LDS RZ, [RZ] ;  /* 0x00000000fffff984 */ /* 0x000fe20000000800 */
[----:B------:R-:W-:Y:S01]  /*159b0*/  @!PT LDS RZ, [RZ] ;  /* 0x00000000fffff984 */ /* 0x000fe20000000800 */
[----:B------:R1:W-:Y:S01]  /*159c0*/  @!P0 LDGSTS.E.BYPASS.LTC128B.128 [R239+0x10000], [R40.64] ;  /* 0x1000000028ef8fae */ /* 0x0003e2000b901d54 */
[-C--:B------:R-:W-:Y:S01]  /*159d0*/  @!P0 LEA.HI.X R39, R34, R176.reuse, R4, 0x1, P3 ;  /* 0x000000b022278211 */ /* 0x080fe200018f0c04 */
[----:B------:R-:W-:Y:S03]  /*159e0*/  @!P0 IMAD.WIDE.U32 R32, R244, 0xe0, R32 ;  /* 0x000000e0f4208825 */ /* 0x000fe600078e0020 */
[----:B------:R-:W-:Y:S01]  /*159f0*/  @P0 STS.128 [R239+0x10800], RZ ;  /* 0x010800ffef000388 */ /* 0x000fe20000000c00 */
[----:B------:R-:W-:Y:S01]  /*15a00*/  @!P0 IMAD.MOV.U32 R30, RZ, RZ, R2 ;  /* 0x000000ffff1e8224 */ /* 0x000fe200078e0002 */
[-C--:B------:R-:W-:Y:S01]  /*15a10*/  @!P0 LEA R6, P2, R32, R177.reuse, 0x1 ;  /* 0x000000b120068211 */ /* 0x080fe200078408ff */
[C---:B------:R-:W-:Y:S02]  /*15a20*/  @!P0 IMAD R2, R241.reuse, 0xe0, RZ ;  /* 0x000000e0f1028824 */ /* 0x040fe400078e02ff */
[----:B------:R-:W-:Y:S01]  /*15a30*/  @!PT LDS RZ, [RZ] ;  /* 0x00000000fffff984 */ /* 0x000fe20000000800 */
[----:B------:R-:W-:Y:S01]  /*15a40*/  @!PT LDS RZ, [RZ] ;  /* 0x00000000fffff984 */ /* 0x000fe20000000800 */
[----:B------:R-:W-:Y:S01]  /*15a50*/  @!PT LDS RZ, [RZ] ;  /* 0x00000000fffff984 */ /* 0x000fe20000000800 */
[----:B------:R1:W-:Y:S01]  /*15a60*/  @!P0 LDGSTS.E.BYPASS.LTC128B.128 [R239+0x10800], [R38.64] ;  /* 0x1080000026ef8fae */ /* 0x0003e2000b901d54 */
[----:B------:R-:W-:Y:S04]  /*15a70*/  @!P0 IMAD.WIDE.U32 R30, R244, 0xf0, R30 ;  /* 0x000000f0f41e8825 */ /* 0x000fe800078e001e */
[----:B------:R-:W-:Y:S01]  /*15a80*/  @!P0 IMAD.IADD R2, R2, 0x1, R33 ;  /* 0x0000000102028824 */ /* 0x000fe200078e0221 */
[----:B------:R-:W-:Y:S01]  /*15a90*/  @P0 STS.128 [R239+0x11000], RZ ;  /* 0x011000ffef000388 */ /* 0x000fe20000000c00 */
[----:B------:R-:W-:Y:S01]  /*15aa0*/  @!P0 IMAD R0, R241, 0xf0, RZ ;  /* 0x000000f0f1008824 */ /* 0x000fe200078e02ff */
[----:B------:R-:W-:Y:S02]  /*15ab0*/  @!P0 LEA R42, P1, R30, R177, 0x1 ;  /* 0x000000b11e2a8211 */ /* 0x000fe400078208ff */
[-C--:B------:R-:W-:Y:S02]  /*15ac0*/  @!P0 LEA.HI.X R7, R32, R176.reuse, R2, 0x1, P2 ;  /* 0x000000b020078211 */ /* 0x080fe400010f0c02 */
[----:B------:R-:W-:Y:S03]  /*15ad0*/  @!P0 IADD3 R0, R0, R31, RZ ;  /* 0x0000001f00008210 */ /* 0x000fe60007ffe0ff */
[----:B------:R-:W-:Y:S01]  /*15ae0*/  @!PT LDS RZ, [RZ] ;  /* 0x00000000fffff984 */ /* 0x000fe20000000800 */
[----:B------:R-:W-:Y:S01]  /*15af0*/  @!PT LDS RZ, [RZ] ;  /* 0x00000000fffff984 */ /* 0x000fe20000000800 */
[----:B------:R-:W-:Y:S01]  /*15b00*/  @!PT LDS RZ, [RZ] ;  /* 0x00000000fffff984 */ /* 0x000fe20000000800 */
[----:B------:R2:W-:Y:S01]  /*15b10*/  @!P0 LDGSTS.E.BYPASS.LTC128B.128 [R239+0x11000], [R6.64] ;  /* 0x1100000006ef8fae */ /* 0x0005e2000b901d54 */
[----:B------:R-:W-:Y:S02]  /*15b20*/  @!P0 LEA.HI.X R43, R30, R176, R0, 0x1, P1 ;  /* 0x000000b01e2b8211 */ /* 0x000fe400008f0c00 */
[----:B------:R-:W-:Y:S02]  /*15b30*/  PLOP3.LUT P1, PT, PT, PT, UP0, 0x80, 0x0 ;  /* 0x000000000000781c */ /* 0x000fe40003f2f008 */
        /* <DEDUP_REMOVED lines=36> */
[----:B------:R-:W1:Y:S02]  /*15d80*/  LDSM.16.M88.4 R188, [R230+0x3800] ;  /* 0x00380000e6bc783b */ /* 0x000e640000000200 */
[C---:B------:R-:W-:Y:S03]  /*15d90*/  HMMA.16816.F32 R40, R128.reuse, R42, RZ ;  /* 0x0000002a8028723c */ /* 0x040fe600000018ff */
[----:B------:R-:W2:Y:S05]  /*15da0*/  LDSM.16.M88.4 R192, [R230+0x4000] ;  /* 0x00400000e6c0783b */ /* 0x000eaa0000000200 */
[C---:B------:R-:W-:Y:S01]  /*15db0*/  HMMA.16816.F32 R44, R128.reuse, R48, RZ ;  /* 0x00000030802c723c */ /* 0x040fe200000018ff */
[----:B------:R-:W2:Y:S05]  /*15dc0*/  LDSM.16.M88.4 R196, [R230+0x4800] ;  /* 0x00480000e6c4783b */ /* 0x000eaa0000000200 */
[----:B------:R-:W2:Y:S02]  /*15dd0*/  LDSM.16.M88.4 R200, [R230+0x5000] ;  /* 0x00500000e6c8783b */ /* 0x000ea40000000200 */
[C---:B------:R-:W-:Y:S03]  /*15de0*/  HMMA.16816.F32 R48, R128.reuse, R50, RZ ;  /* 0x000000328030723c */ /* 0x040fe600000018ff */
[----:B------:R-:W-:Y:S05]  /*15df0*/  LDSM.16.M88.4 R204, [R230+0x6000] ;  /* 0x00600000e6cc783b */ /* 0x000fea0000000200 */
[C---:B------:R-:W-:Y:S01]  /*15e00*/  HMMA.16816.F32 R52, R128.reuse, R56, RZ ;  /* 0x000000388034723c */ /* 0x040fe200000018ff */
[----:B------:R-:W-:Y:S05]  /*15e10*/  LDSM.16.M88.4 R208, [R230+0x6800] ;  /* 0x00680000e6d0783b */ /* 0x000fea0000000200 */
[----:B------:R-:W-:Y:S02]  /*15e20*/  LDSM.16.M88.4 R212, [R233] ;  /* 0x00000000e9d4783b */ /* 0x000fe40000000200 */
[C---:B------:R-:W-:Y:S03]  /*15e30*/  HMMA.16816.F32 R56, R128.reuse, R58, RZ ;  /* 0x0000003a8038723c */ /* 0x040fe600000018ff */
[----:B------:R-:W-:Y:S05]  /*15e40*/  LDSM.16.M88.4 R216, [R165] ;  /* 0x00000000a5d8783b */ /* 0x000fea0000000200 */
        /* <DEDUP_REMOVED lines=42> */
[----:B------:R-:W1:Y:S07]  /*160f0*/  LDSM.16.M88.4 R168, [R230+0x9000] ;  /* 0x00900000e6a8783b */ /* 0x000e6e0000000200 */
[C---:B------:R-:W-:Y:S07]  /*16100*/  HMMA.16816.F32 R68, R172.reuse, R204, R68 ;  /* 0x000000ccac44723c */ /* 0x040fee0000001844 */
[C---:B------:R-:W-:Y:S01]  /*16110*/  IADD3 R204, R234.reuse, 0x800, RZ ;  /* 0x00000800eacc7810 */ /* 0x040fe20007ffe0ff */
[C---:B------:R-:W-:Y:S05]  /*16120*/  HMMA.16816.F32 R72, R172.reuse, R206, R72 ;  /* 0x000000ceac48723c */ /* 0x040fea0000001848 */
[----:B------:R-:W1:Y:S03]  /*16130*/  LDSM.16.M88.4 R204, [R204] ;  /* 0x00000000cccc783b */ /* 0x000e660000000200 */
        /* <DEDUP_REMOVED lines=8> */
[C---:B----4-:R-:W-:Y:S07]  /*161c0*/  HMMA.16816.F32 R92, R172.reuse, R180, R92 ;  /* 0x000000b4ac5c723c */ /* 0x050fee000000185c */
[C---:B------:R-:W-:Y:S01]  /*161d0*/  IADD3 R180, R234.reuse, 0x1800, RZ ;  /* 0x00001800eab47810 */ /* 0x040fe20007ffe0ff */
[C---:B------:R-:W-:Y:S05]  /*161e0*/  HMMA.16816.F32 R96, R172.reuse, R182, R96 ;  /* 0x000000b6ac60723c */ /* 0x040fea0000001860 */
[----:B------:R-:W4:Y:S03]  /*161f0*/  LDSM.16.M88.4 R180, [R180] ;  /* 0x00000000b4b4783b */ /* 0x000f260000000200 */
[C---:B---3--:R-:W-:Y:S07]  /*16200*/  HMMA.16816.F32 R100, R172.reuse, R184, R100 ;  /* 0x000000b8ac64723c */ /* 0x048fee0000001864 */
[C---:B------:R-:W-:Y:S01]  /*16210*/  IADD3 R184, R234.reuse, 0x2000, RZ ;  /* 0x00002000eab87810 */ /* 0x040fe20007ffe0ff */
[C---:B------:R-:W-:Y:S05]  /*16220*/  HMMA.16816.F32 R104, R172.reuse, R186, R104 ;  /* 0x000000baac68723c */ /* 0x040fea0000001868 */
[----:B------:R-:W3:Y:S03]  /*16230*/  LDSM.16.M88.4 R184, [R184] ;  /* 0x00000000b8b8783b */ /* 0x000ee60000000200 */
[C---:B-----5:R-:W-:Y:S07]  /*16240*/  HMMA.16816.F32 R108, R172.reuse, R188, R108 ;  /* 0x000000bcac6c723c */ /* 0x060fee000000186c */
[----:B------:R-:W-:Y:S01]  /*16250*/  IADD3 R188, R234, 0x3000, RZ ;  /* 0x00003000eabc7810 */ /* 0x000fe20007ffe0ff */
[C---:B------:R-:W-:Y:S05]  /*16260*/  HMMA.16816.F32 R112, R172.reuse, R190, R112 ;  /* 0x000000beac70723c */ /* 0x040fea0000001870 */
[----:B------:R-:W5:Y:S03]  /*16270*/  LDSM.16.M88.4 R188, [R188] ;  /* 0x00000000bcbc783b */ /* 0x000f660000000200 */
[C---:B-1----:R-:W-:Y:S08]  /*16280*/  HMMA.16816.F32 R116, R172.reuse, R168, R116 ;  /* 0x000000a8ac74723c */ /* 0x042ff00000001874 */
[C---:B------:R-:W-:Y:S01]  /*16290*/  HMMA.16816.F32 R120, R172.reuse, R170, R120 ;  /* 0x000000aaac78723c */ /* 0x040fe20000001878 */
[----:B------:R-:W1:Y:S07]  /*162a0*/  LDSM.16.M88.4 R168, [R226] ;  /* 0x00000000e2a8783b */ /* 0x000e6e0000000200 */
[C---:B------:R-:W-:Y:S08]  /*162b0*/  HMMA.16816.F32 R124, R172.reuse, R192, R124 ;  /* 0x000000c0ac7c723c */ /* 0x040ff0000000187c */
[----:B------:R-:W-:Y:S01]  /*162c0*/  HMMA.16816.F32 R128, R172, R194, R128 ;  /* 0x000000c2ac80723c */ /* 0x000fe20000001880 */
[----:B------:R-:W1:Y:S05]  /*162d0*/  LDSM.16.M88.4 R172, [R225] ;  /* 0x00000000e1ac783b */ /* 0x000e6a0000000200 */
[----:B------:R-:W1:Y:S02]  /*162e0*/  LDSM.16.M88.4 R192, [R224] ;  /* 0x00000000e0c0783b */ /* 0x000e640000000200 */
[C---:B------:R-:W-:Y:S08]  /*162f0*/  HMMA.16816.F32 R4, R196.reuse, R200, R4 ;  /* 0x000000c8c404723c */ /* 0x040ff00000001804 */
[C---:B------:R-:W-:Y:S01]  /*16300*/  HMMA.16816.F32 R8, R196.reuse, R202, R8 ;  /* 0x000000cac408723c */ /* 0x040fe20000001808 */
[----:B------:R-:W1:Y:S07]  /*16310*/  LDSM.16.M88.4 R200, [R223] ;  /* 0x00000000dfc8783b */ /* 0x000e6e0000000200 */
[C---:B------:R-:W-:Y:S08]  /*16320*/  HMMA.16816.F32 R12, R196.reuse, R204, R12 ;  /* 0x000000ccc40c723c */ /* 0x040ff0000000180c */
[C---:B------:R-:W-:Y:S01]  /*16330*/  HMMA.16816.F32 R16, R196.reuse, R206, R16 ;  /* 0x000000cec410723c */ /* 0x040fe20000001810 */
[----:B------:R-:W-:Y:S07]  /*16340*/  LDSM.16.M88.4 R204, [R167] ;  /* 0x00000000a7cc783b */ /* 0x000fee0000000200 */
        /* <DEDUP_REMOVED lines=14> */
[----:B------:R-:W5:Y:S07]  /*16430*/  LDSM.16.M88.4 R188, [R165+0x800] ;  /* 0x00080000a5bc783b */ /* 0x000f6e0000000200 */
[C---:B-1----:R-:W-:Y:S08]  /*16440*/  HMMA.16816.F32 R60, R196.reuse, R168, R60 ;  /* 0x000000a8c43c723c */ /* 0x042ff0000000183c */
[C---:B------:R-:W-:Y:S01]  /*16450*/  HMMA.16816.F32 R64, R196.reuse, R170, R64 ;  /* 0x000000aac440723c */ /* 0x040fe20000001840 */
[----:B------:R-:W1:Y:S07]  /*16460*/  LDSM.16.M88.4 R168, [R165+0x1000] ;  /* 0x00100000a5a8783b */ /* 0x000e6e0000000200 */
[C---:B------:R-:W-:Y:S08]  /*16470*/  HMMA.16816.F32 R68, R196.reuse, R172, R68 ;  /* 0x000000acc444723c */ /* 0x040ff00000001844 */
        /* <DEDUP_REMOVED lines=21> */
[----:B------:R-:W-:Y:S01]  /*165d0*/  HMMA.16816.F32 R128, R196, R210, R128 ;  /* 0x000000d2c480723c */ /* 0x000fe20000001880 */
[----:B------:R-:W-:Y:S05]  /*165e0*/  LDSM.16.M88.4 R196, [R165+0x5000] ;  /* 0x00500000a5c4783b */ /* 0x000fea0000000200 */
[----:B------:R-:W-:Y:S02]  /*165f0*/  LDSM.16.M88.4 R208, [R165+0x6800] ;  /* 0x00680000a5d0783b */ /* 0x000fe40000000200 */
[C---:B------:R-:W-:Y:S08]  /*16600*/  HMMA.16816.F32 R4, R212.reuse, R216, R4 ;  /* 0x000000d8d404723c */ /* 0x040ff00000001804 */
[C---:B------:R-:W-:Y:S01]  /*16610*/  HMMA.16816.F32 R8, R212.reuse, R218, R8 ;  /* 0x000000dad408723c */ /* 0x040fe20000001808 */
[----:B------:R-:W-:Y:S07]  /*16620*/  LDSM.16.M88.4 R216, [R165+0x7000] ;  /* 0x00700000a5d8783b */ /* 0x000fee0000000200 */
        /* <DEDUP_REMOVED lines=8> */
[----:B------:R-:W1:Y:S01]  /*166b0*/  LDSM.16.M88.4 R172, [R165+0x7800] ;  /* 0x00780000a5ac783b */ /* 0x000e620000000200 */
[----:B------:R-:W-:Y:S04]  /*166c0*/  DEPBAR.LE SB0, 0x0 ;  /* 0x000080000000791a */ /* 0x000fe80000000000 */
[----:B------:R-:W-:Y:S02]  /*166d0*/  BAR.SYNC.DEFER_BLOCKING 0x0 ;  /* 0x0000000000007b1d */ /* 0x000fe40000010000 */
[C---:B--2---:R-:W-:Y:S07]  /*166e0*/  HMMA.16816.F32 R36, R212.reuse, R176, R36 ;  /* 0x000000b0d424723c */ /* 0x044fee0000001824 */
[----:B------:R-:W-:Y:S01]  /*166f0*/  IMAD.MOV.U32 R177, RZ, RZ, R250 ;  /* 0x000000ffffb17224 */ /* 0x000fe200078e00fa */
[C---:B------:R-:W-:Y:S04]  /*16700*/  HMMA.16816.F32 R40, R212.reuse, R178, R40 ;  /* 0x000000b2d428723c */ /* 0x040fe80000001828 */
[----:B------:R-:W-:Y:S04]  /*16710*/  IMAD.MOV.U32 R176, RZ, RZ, R251 ;  /* 0x000000ffffb07224 */ /* 0x000fe800078e00fb */
[C---:B----4-:R-:W-:Y:S08]  /*16720*/  HMMA.16816.F32 R44, R212.reuse, R180, R44 ;  /* 0x000000b4d42c723c */ /* 0x050ff0000000182c */
[C---:B------:R-:W-:Y:S08]  /*16730*/  HMMA.16816.F32 R48, R212.reuse, R182, R48 ;  /* 0x000000b6d430723c */ /* 0x040ff00000001830 */
[C---:B---3--:R-:W-:Y:S08]  /*16740*/  HMMA.16816.F32 R52, R212.reuse, R184, R52 ;  /* 0x000000b8d434723c */ /* 0x048ff00000001834 */
[C---:B------:R-:W-:Y:S08]  /*16750*/  HMMA.16816.F32 R56, R212.reuse, R186, R56 ;  /* 0x000000bad438723c */ /* 0x040ff00000001838 */
[C---:B------:R-:W-:Y:S08]  /*16760*/  HMMA.16816.F32 R60, R212.reuse, R192, R60 ;  /* 0x000000c0d43c723c */ /* 0x040ff0000000183c */
[C---:B------:R-:W-:Y:S08]  /*16770*/  HMMA.16816.F32 R64, R212.reuse, R194, R64 ;  /* 0x000000c2d440723c */ /* 0x040ff00000001840 */
[C---:B-----5:R-:W-:Y:S08]  /*16780*/  HMMA.16816.F32 R68, R212.reuse, R188, R68 ;  /* 0x000000bcd444723c */ /* 0x060ff00000001844 */
        /* <DEDUP_REMOVED lines=90> */
[----:B--2---:R-:W-:Y:S01]  /*16d30*/  MOV R170, UR28 ;  /* 0x0000001c00aa7c02 */ /* 0x004fe20008000f00 */
[----:B---3--:R-:W-:Y:S01]  /*16d40*/  IMAD.U32 R169, RZ, RZ, UR27 ;  /* 0x0000001bffa97e24 */ /* 0x008fe2000f8e00ff */
[----:B------:R-:W-:Y:S04]  /*16d50*/  UIMAD.WIDE.U32 UR26, UR8, UR24, URZ ;  /* 0x00000018081a72a5 */ /* 0x000fe8000f8e003f */
[----:B------:R-:W2:Y:S01]  /*16d60*/  LDG.E R168, [R168.64] ;  /* 0x00000014a8a87981 */ /* 0x000ea2000c1e1900 */
[----:B------:R-:W-:Y:S01]  /*16d70*/  UIADD3 UR10, UR27, UR10, URZ ;  /* 0x0000000a1b0a7290 */ /* 0x000fe2000fffe03f */
[----:B------:R-:W-:Y:S01]  /*16d80*/  IMAD.U32 R198, RZ, RZ, UR26 ;  /* 0x0000001affc67e24 */ /* 0x000fe2000f8e00ff */
[----:B------:R-:W-:Y:S01]  /*16d90*/  MOV R199, UR27 ;  /* 0x0000001b00c77c02 */ /* 0x000fe20008000f00 */
[----:B-1----:R-:W-:Y:S03]  /*16da0*/  IMAD.U32 R171, RZ, RZ, UR29 ;  /* 0x0000001dffab7e24 */ /* 0x002fe6000f8e00ff */
[----:B------:R-:W-:Y:S01]  /*16db0*/  IMAD.U32 R199, RZ, RZ, UR10 ;  /* 0x0000000affc77e24 */ /* 0x000fe2000f8e00ff */
[----:B------:R-:W-:Y:S01]  /*16dc0*/  UMOV UR10, UR8 ;  /* 0x00000008000a7c82 */ /* 0x000fe20008000000 */
[----:B------:R-:W2:Y:S02]  /*16dd0*/  LDG.E R170, [R170.64] ;  /* 0x00000014aaaa7981 */ /* 0x000ea4000c1e1900 */
[----:B--2---:R-:W-:Y:S04]  /*16de0*/  IADD3 R168, -R168, R170, RZ ;  /* 0x000000aaa8a87210 */ /* 0x004fe80007ffe1ff */
[----:B------:R-:W-:Y:S01]  /*16df0*/  SHF.R.S32.HI R0, RZ, 0x1f, R168 ;  /* 0x0000001fff007819 */ /* 0x000fe200000114a8 */
[----:B------:R-:W-:Y:S04]  /*16e00*/  IMAD.WIDE.U32 R198, R168, c[0x0][0x180], R198 ;  /* 0x00006000a8c67a25 */ /* 0x000fe800078e00c6 */
[----:B------:R-:W-:Y:S04]  /*16e10*/  IMAD R0, R0, c[0x0][0x180], RZ ;  /* 0x0000600000007a24 */ /* 0x000fe800078e02ff */
[----:B------:R-:W-:Y:S05]  /*16e20*/  IMAD R0, R168, c[0x0][0x184], R0 ;  /* 0x00006100a8007a24 */ /* 0x000fea00078e0200 */
[----:B------:R-:W-:Y:S03]  /*16e30*/  IADD3 R199, R199, R0, RZ ;  /* 0x00000000c7c77210 */ /* 0x000fe60007ffe0ff */
.L_x_3560:
[----:B------:R1:W-:Y:S01]  /*16e40*/  @P0 STS.128 [R239+0x2000], RZ ;  /* 0x002000ffef000388 */ /* 0x0003e20000000c00 */
[----:B------:R-:W-:Y:S01]  /*16e50*/  LEA R204, P5, R198, R246, 0x1 ;  /* 0x000000f6c6cc7211 */ /* 0x000fe200078a08ff */
[C-C-:B------:R-:W-:Y:S01]  /*16e60*/  @!P0 IMAD.WIDE.U32 R208, R174.reuse, 0x30, R198.reuse ;  /* 0x00000030aed08825 */ /* 0x140fe200078e00c6 */
[----:B------:R-:W-:Y:S01]  /*16e70*/  @!P0 LEA R171, P3, R174, R198, 0x5 ;  /* 0x000000c6aeab8211 */ /* 0x000fe200078628ff */
[----:B------:R-:W-:Y:S01]  /*16e80*/  UMOV UR8, UR10 ;  /* 0x0000000a00087c82 */ /* 0x000fe20008000000 */
[C-C-:B------:R-:W-:Y:S01]  /*16e90*/  LEA.HI.X R205, R198.reuse, R245, R199.reuse, 0x1, P5 ;  /* 0x000000f5c6cd7211 */ /* 0x140fe200028f0cc7 */
[----:B------:R-:W-:Y:S01]  /*16ea0*/  @!P0 IMAD.MOV.U32 R196, RZ, RZ, R198 ;  /* 0x000000ffffc48224 */ /* 0x000fe200078e00c6 */
[----:B------:R-:W-:Y:S01]  /*16eb0*/  @!P0 IADD3 R169, P4, R198, UR18, RZ ;  /* 0x00000012c6a98c10 */ /* 0x000fe2000ff9e0ff */
[----:B------:R-:W-:Y:S01]  /*16ec0*/  @!P0 IMAD.MOV.U32 R197, RZ, RZ, R199 ;  /* 0x000000ffffc58224 */ /* 0x000fe200078e00c7 */
[C---:B------:R-:W-:Y:S01]  /*16ed0*/  @!P0 LEA.HI.X R170, R174.reuse, R199, R2, 0x5, P3 ;  /* 0x000000c7aeaa8211 */ /* 0x040fe200018f2c02 */
[----:B------:R-:W-:Y:S01]  /*16ee0*/  @!PT LDS RZ, [RZ] ;  /* 0x00000000fffff984 */ /* 0x000fe20000000800 */
[----:B------:R-:W-:Y:S01]  /*16ef0*/  @!PT LDS RZ, [RZ] ;  /* 0x00000000fffff984 */ /* 0x000fe20000000800 */
[----:B------:R-:W-:Y:S01]  /*16f00*/  @!PT LDS RZ, [RZ] ;  /* 0x00000000fffff984 */ /* 0x000fe20000000800 */
[----:B------:R1:W-:Y:S01]  /*16f10*/  @!P0 LDGSTS.E.BYPASS.LTC128B.128 [R239+0x2000], [R204.64] ;  /* 0x02000000ccef8fae */ /* 0x0003e2000b901d54 */
[----:B------:R-:W-:Y:S01]  /*16f20*/  @!P0 LEA R202, P3, R169, R246, 0x1 ;  /* 0x000000f6a9ca8211 */ /* 0x000fe200078608ff */
[----:B------:R-:W-:Y:S01]  /*16f30*/  @!P0 IMAD.MOV.U32 R194, RZ, RZ, R198 ;  /* 0x000000ffffc28224 */ /* 0x000fe200078e00c6 */
[----:B------:R-:W-:Y:S01]  /*16f40*/  @!P0 IADD3.X R168, R199, UR14, RZ, P4, !PT ;  /* 0x0000000ec7a88c10 */ /* 0x000fe2000a7fe4ff */
[----:B------:R1:W-:Y:S01]  /*16f50*/  @P0 STS.128 [R239+0x2800], RZ ;  /* 0x002800ffef000388 */ /* 0x0003e20000000c00 */
[----:B------:R-:W-:Y:S01]  /*16f60*/  @!P0 LEA R173, P2, R174, R198, 0x6 ;  /* 0x000000c6aead8211 */ /* 0x000fe200078430ff */
[----:B------:R-:W-:Y:S01]  /*16f70*/  @!P0 IMAD R0, R2, 0x30, RZ ;  /* 0x0000003002008824 */ /* 0x000fe200078e02ff */
[----:B------:R-:W-:Y:S01]  /*16f80*/  @!P0 LEA.HI.X R203, R169, R245, R168, 0x1, P3 ;  /* 0x000000f5a9cb8211 */ /* 0x000fe200018f0ca8 */
[----:B------:R-:W-:Y:S01]  /*16f90*/  @!P0 IMAD.MOV.U32 R192, RZ, RZ, R198 ;  /* 0x000000ffffc08224 */ /* 0x000fe200078e00c6 */
[-C--:B------:R-:W-:Y:S01]  /*16fa0*/  @!P0 LEA.HI.X R172, R174, R199.reuse, R2, 0x6, P2 ;  /* 0x000000c7aeac8211 */ /* 0x080fe200010f3402 */
[----:B------:R-:W-:Y:S01]  /*16fb0*/  @!P0 IMAD.IADD R169, R0, 0x1, R209 ;  /* 0x0000000100a98824 */ /* 0x000fe200078e02d1 */
[CC--:B------:R-:W-:Y:S01]  /*16fc0*/  @!P0 LEA R200, P2, R171.reuse, R246.reuse, 0x1 ;  /* 0x000000f6abc88211 */ /* 0x0c0fe200078408ff */
[----:B------:R-:W-:Y:S01]  /*16fd0*/  @!PT LDS RZ, [RZ] ;  /* 0x00000000fffff984 */ /* 0x000fe20000000800 */
[----:B------:R-:W-:Y:S01]  /*16fe0*/  @!PT LDS RZ, [RZ] ;  /* 0x00000000fffff984 */ /* 0x000fe20000000800 */
[----:B------:R-:W-:Y:S01]  /*16ff0*/  @!PT LDS RZ, [RZ] ;  /* 0x00000000fffff984 */ /* 0x000fe20000000800 */
[----:B------:R1:W-:Y:S01]  /*17000*/  @!P0 LDGSTS.E.BYPASS.LTC128B.128 [R239+0x2800], [R202.64] ;  /* 0x02800000caef8fae */ /* 0x0003e2000b901d54 */
[----:B------:R-:W-:Y:S01]  /*17010*/  @!P0 MOV R195, R199 ;  /* 0x000000c700c38202 */ /* 0x000fe20000000f00 */
[--C-:B------:R-:W-:Y:S01]  /*17020*/  @!P0 IMAD.MOV.U32 R193, RZ, RZ, R199.reuse ;  /* 0x000000ffffc18224 */ /* 0x100fe200078e00c7 */
[----:B------:R-:W-:Y:S01]  /*17030*/  @!P0 LEA.HI.X R201, R171, R245, R170, 0x1, P2 ;  /* 0x000000f5abc98211 */ /* 0x000fe200010f0caa */
[----:B------:R1:W-:Y:S01]  /*17040*/  @P0 STS.128 [R239+0x3000], RZ ;  /* 0x003000ffef000388 */ /* 0x0003e20000000c00 */
[C---:B------:R-:W-:Y:S01]  /*17050*/  @!P0 LEA R206, P2, R208.reuse, R246, 0x1 ;  /* 0x000000f6d0ce8211 */ /* 0x040fe200078408ff */
[--C-:B------:R-:W-:Y:S01]  /*17060*/  @!P0 IMAD.MOV.U32 R190, RZ, RZ, R198.reuse ;  /* 0x000000ffffbe8224 */ /* 0x100fe200078e00c6 */
[-C--:B------:R-:W-:Y:S01]  /*17070*/  @!P0 MOV R191, R199.reuse ;  /* 0x000000c700bf8202 */ /* 0x080fe20000000f00 */
[----:B------:R-:W-:Y:S01]  /*17080*/  @!PT LDS RZ, [RZ] ;  /* 0x00000000fffff984 */ /* 0x000fe20000000800 */
[----:B------:R-:W-:Y:S01]  /*17090*/  @!PT LDS RZ, [RZ] ;  /* 0x00000000fffff984 */ /* 0x000fe20000000800 */
[----:B------:R-:W-:Y:S01]  /*170a0*/  @!PT LDS RZ, [RZ] ;  /* 0x00000000fffff984 */ /* 0x000fe20000000800 */
[----:B------:R1:W-:Y:S01]  /*170b0*/  @!P0 LDGSTS.E.BYPASS.LTC128B.128 [R239+0x3000], [R200.64] ;  /* 0x03000000c8ef8fae */ /* 0x0003e2000b901d54 */
[-C--:B------:R-:W-:Y:S01]  /*170c0*/  @!P0 MOV R187, R199.reuse ;  /* 0x000000c700bb8202 */ /* 0x080fe20000000f00 */
[--C-:B------:R-:W-:Y:S01]  /*170d0*/  @!P0 IMAD.MOV.U32 R188, RZ, RZ, R198.reuse ;  /* 0x000000ffffbc8224 */ /* 0x100fe200078e00c6 */
[-C--:B------:R-:W-:Y:S01]  /*170e0*/  @!P0 MOV R183, R199.reuse ;  /* 0x000000c700b78202 */ /* 0x080fe20000000f00 */
[----:B------:R1:W-:Y:S01]  /*170f0*/  @P0 STS.128 [R239+0x3800], RZ ;  /* 0x003800ffef000388 */ /* 0x0003e20000000c00 */
[----:B------:R-:W-:Y:S01]  /*17100*/  @!P0 MOV R179, R199 ;  /* 0x000000c700b38202 */ /* 0x000fe20000000f00 */
[----:B------:R-:W-:Y:S01]  /*17110*/  @!P0 IMAD.MOV.U32 R189, RZ, RZ, R199 ;  /* 0x000000ffffbd8224 */ /* 0x000fe200078e00c7 */
[----:B------:R-:W-:Y:S01]  /*17120*/  @!P0 LEA.HI.X R207, R208, R245, R169, 0x1, P2 ;  /* 0x000000f5d0cf8211 */ /* 0x000fe200010f0ca9 */
[--C-:B------:R-:W-:Y:S01]  /*17130*/  @!P0 IMAD.MOV.U32 R186, RZ, RZ, R198.reuse ;  /* 0x000000ffffba8224 */ /* 0x100fe200078e00c6 */
[C---:B------:R-:W-:Y:S01]  /*17140*/  @!P0 LEA R175, P1, R174.reuse, R198, 0x7 ;  /* 0x000000c6aeaf8211 */ /* 0x040fe200078238ff */
[--C-:B------:R-:W-:Y:S01]  /*17150*/  @!P0 IMAD.MOV.U32 R184, RZ, RZ, R198.reuse ;  /* 0x000000ffffb88224 */ /* 0x100fe200078e00c6 */
[----:B------:R-:W-:Y:S01]  /*17160*/  UMOV UR9, UR11 ;  /* 0x0000000b00097c82 */ /* 0x000fe20008000000 */
[----:B------:R-:W-:Y:S01]  /*17170*/  @!PT LDS RZ, [RZ] ;  /* 0x00000000fffff984 */ /* 0x000fe20000000800 */
[----:B------:R-:W-:Y:S01]  /*17180*/  @!PT LDS RZ, [RZ] ;  /* 0x00000000fffff984 */ /* 0x000fe20000000800 */
[----:B------:R-:W-:Y:S01]  /*17190*/  @!PT LDS RZ, [RZ] ;  /* 0x00000000fffff984 */ /* 0x000fe20000000800 */
[----:B------:R1:W-:Y:S01]  /*171a0*/  @!P0 LDGSTS.E.BYPASS.LTC128B.128 [R239+0x3800], [R206.64] ;  /* 0x03800000ceef8fae */ /* 0x0003e2000b901d54 */
[--C-:B------:R-:W-:Y:S02]  /*171b0*/  @!P0 IMAD.MOV.U32 R185, RZ, RZ, R199.reuse ;  /* 0x000000ffffb98224 */ /* 0x100fe400078e00c7 */
[--C-:B------:R-:W-:Y:S01]  /*171c0*/  @!P0 IMAD.MOV.U32 R182, RZ, RZ, R198.reuse ;  /* 0x000000ffffb68224 */ /* 0x100fe200078e00c6 */
[----:B------:R1:W-:Y:S01]  /*171d0*/  @P0 STS.128 [R239+0x4000], RZ ;  /* 0x004000ffef000388 */ /* 0x0003e20000000c00 */
[--C-:B------:R-:W-:Y:S02]  /*171e0*/  @!P0 IMAD.MOV.U32 R180, RZ, RZ, R198.reuse ;  /* 0x000000ffffb48224 */ /* 0x100fe400078e00c6 */
[----:B------:R-:W-:Y:S02]  /*171f0*/  @!P0 IMAD.MOV.U32 R181, RZ, RZ, R199 ;  /* 0x000000ffffb58224 */ /* 0x000fe400078e00c7 */
[----:B------:R-:W-:Y:S02]  /*17200*/  @!P0 IMAD.MOV.U32 R178, RZ, RZ, R198 ;  /* 0x000000ffffb28224 */ /* 0x000fe400078e00c6 */
[C---:B------:R-:W-:Y:S04]  /*17210*/  @!P0 IMAD.WIDE.U32 R196, R174.reuse, 0x50, R196 ;  /* 0x00000050aec48825 */ /* 0x040fe800078e00c4 */
[----:B------:R-:W-:Y:S01]  /*17220*/  @!P0 IMAD.WIDE.U32 R194, R174, 0x60, R194 ;  /* 0x00000060aec28825 */ /* 0x000fe200078e00c2 */
[-C--:B------:R-:W-:Y:S03]  /*17230*/  @!P0 LEA R208, P2, R196, R246.reuse, 0x1 ;  /* 0x000000f6c4d08211 */ /* 0x080fe600078408ff */
[C---:B------:R-:W-:Y:S04]  /*17240*/  @!P0 IMAD.WIDE.U32 R192, R174.reuse, 0x70, R192 ;  /* 0x00000070aec08825 */ /* 0x040fe800078e00c0 */
[----:B------:R-:W-:Y:S01]  /*17250*/  @!P0 IMAD.WIDE.U32 R190, R174, 0x90, R190 ;  /* 0x00000090aebe8825 */ /* 0x000fe200078e00be */
[-C--:B------:R-:W-:Y:S03]  /*17260*/  @!P0 LEA R210, P3, R192, R246.reuse, 0x1 ;  /* 0x000000f6c0d28211 */ /* 0x080fe600078608ff */
[C---:B------:R-:W-:Y:S04]  /*17270*/  @!P0 IMAD.WIDE.U32 R188, R174.reuse, 0xa0, R188 ;  /* 0x000000a0aebc8825 */ /* 0x040fe800078e00bc */
[C---:B------:R-:W-:Y:S04]  /*17280*/  @!P0 IMAD.WIDE.U32 R186, R174.reuse, 0xb0, R186 ;  /* 0x000000b0aeba8825 */ /* 0x040fe800078e00ba */
[C---:B------:R-:W-:Y:S04]  /*17290*/  @!P0 IMAD.WIDE.U32 R184, R174.reuse, 0xc0, R184 ;  /* 0x000000c0aeb88825 */ /* 0x040fe800078e00b8 */
[C---:B------:R-:W-:Y:S04]  /*172a0*/  @!P0 IMAD.WIDE.U32 R182, R174.reuse, 0xd0, R182 ;  /* 0x000000d0aeb68825 */ /* 0x040fe800078e00b6 */
[C---:B------:R-:W-:Y:S04]  /*172b0*/  @!P0 IMAD.WIDE.U32 R180, R174.reuse, 0xe0, R180 ;  /* 0x000000e0aeb48825 */ /* 0x040fe800078e00b4 */
[C---:B------:R-:W-:Y:S01]  /*172c0*/  @!P0 IMAD.WIDE.U32 R178, R174.reuse, 0xf0, R178 ;  /* 0x000000f0aeb28825 */ /* 0x040fe200078e00b2 */
[----:B------:R-:W-:Y:S02]  /*172d0*/  @!P0 LEA.HI.X R174, R174, R199, R2, 0x7, P1 ;  /* 0x000000c7aeae8211 */ /* 0x000fe400008f3c02 */
[CC--:B------:R-:W-:Y:S01]  /*172e0*/  @!P0 LEA R198, P1, R173.reuse, R246.reuse, 0x1 ;  /* 0x000000f6adc68211 */ /* 0x0c0fe200078208ff */
[C---:B------:R-:W-:Y:S02]  /*172f0*/  @!P0 IMAD R168, R2.reuse, 0x50, RZ ;  /* 0x0000005002a88824 */ /* 0x040fe400078e02ff */
[----:B------:R-:W-:Y:S01]  /*17300*/  @!P0 IMAD R0, R2, 0x60, RZ ;  /* 0x0000006002008824 */ /* 0x000fe200078e02ff */
[----:B------:R-:W-:Y:S01]  /*17310*/  @!P0 LEA.HI.X R199, R173, R245, R172, 0x1, P1 ;  /* 0x000000f5adc78211 */ /* 0x000fe200008f0cac */
[----:B------:R-:W-:Y:S01]  /*17320*/  @!P0 IMAD.IADD R168, R168, 0x1, R197 ;  /* 0x00000001a8a88824 */ /* 0x000fe200078e02c5 */
        /* <DEDUP_REMOVED lines=60> */
[----:B------:R-:W-:Y:S01]  /*176f0*/  @!P0 LEA R192, P1, R178, R246, 0x1 ;  /* 0x000000f6b2c08211 */ /* 0x000fe200078208ff */
[----:B------:R-:W-:Y:S01]  /*17700*/  @!P0 IMAD.IADD R0, R0, 0x1, R181 ;  /* 0x0000000100008824 */ /* 0x000fe200078e02b5 */
[----:B------:R-:W-:Y:S01]  /*17710*/  MOV R246, R204 ;  /* 0x000000cc00f67202 */ /* 0x000fe20000000f00 */
[----:B------:R1:W-:Y:S01]  /*17720*/  @P0 STS.128 [R239+0x7000], RZ ;  /* 0x007000ffef000388 */ /* 0x0003e20000000c00 */
[----:B------:R-:W-:Y:S02]  /*17730*/  @!P0 IMAD R2, R2, 0xf0, RZ ;  /* 0x000000f002028824 */ /* 0x000fe400078e02ff */
[-C--:B------:R-:W-:Y:S01]  /*17740*/  @!P0 LEA.HI.X R171, R180, R245.reuse, R0, 0x1, P2 ;  /* 0x000000f5b4ab8211 */ /* 0x080fe200010f0c00 */
[----:B------:R-:W-:Y:S01]  /*17750*/  @!PT LDS RZ, [RZ] ;  /* 0x00000000fffff984 */ /* 0x000fe20000000800 */
[----:B------:R-:W-:Y:S01]  /*17760*/  @!PT LDS RZ, [RZ] ;  /* 0x00000000fffff984 */ /* 0x000fe20000000800 */
[----:B------:R-:W-:Y:S01]  /*17770*/  @!PT LDS RZ, [RZ] ;  /* 0x00000000fffff984 */ /* 0x000fe20000000800 */
[----:B------:R1:W-:Y:S01]  /*17780*/  @!P0 LDGSTS.E.BYPASS.LTC128B.128 [R239+0x7000], [R194.64] ;  /* 0x07000000c2ef8fae */ /* 0x0003e2000b901d54 */
[----:B------:R-:W-:Y:S03]  /*17790*/  @!P0 IMAD.IADD R2, R2, 0x1, R179 ;  /* 0x0000000102028824 */ /* 0x000fe600078e02b3 */
        /* <DEDUP_REMOVED lines=28> */
.L_x_3559:
[----:B------:R-:W-:Y:S01]  /*17960*/  MOV R0, UR13 ;  /* 0x0000000d00007c02 */ /* 0x000fe20008000f00 */
[----:B------:R-:W-:Y:S02]  /*17970*/  UISETP.GT.AND UP0, UPT, UR13, UR12, UPT ;  /* 0x0000000c0d00728c */ /* 0x000fe4000bf04270 */
[----:B------:R-:W-:Y:S01]  /*17980*/  UMOV UR10, UR22 ;  /* 0x00000016000a7c82 */ /* 0x000fe20008000000 */
[----:B------:R-:W-:Y:S01]  /*17990*/  LEA R0, R0, R238, 0x8 ;  /* 0x000000ee00007211 */ /* 0x000fe200078e40ff */
[----:B------:R-:W-:Y:S03]  /*179a0*/  UMOV UR11, UR19 ;  /* 0x00000013000b7c82 */ /* 0x000fe60008000000 */
        /* <DEDUP_REMOVED lines=1079> */
.L_x_3557:
        /* <DEDUP_REMOVED lines=169> */
.L_x_3563:
[----:B-1234-:R-:W-:Y:S05]  /*1c7b0*/  BSYNC B0 ;  /* 0x0000000000007941 */ /* 0x01efea0003800000 */
.L_x_3562:
        /* <DEDUP_REMOVED lines=36> */
.L_x_3564:
        /* <DEDUP_REMOVED lines=16> */
.L_x_7776:


//--------------------- .text._ZN5flash24flash_fwd_splitkv_kernelI23Flash_fwd_kernel_traitsILi64ELi64ELi256ELi4ELb0ELb0EN7cutlass6half_tE19Flash_kernel_traitsILi64ELi64ELi256ELi4ES3_EELb1ELb0ELb1ELb0ELb0ELb1ELb1ELb0EEEvNS_16Flash_fwd_paramsE --------------------------
	.section	.text._ZN5flash24flash_fwd_splitkv_kernelI23Flash_fwd_kernel_traitsILi64ELi64ELi256ELi4ELb0ELb0EN7cutlass6half_tE19Flash_kernel_traitsILi64ELi64ELi256ELi4ES3_EELb1ELb0ELb1ELb0ELb0ELb1ELb1ELb0EEEvNS_16Flash_fwd_paramsE,"ax",@progbits
	.sectioninfo	@"SHI_REGISTERS=255"
	.align	128
        .global         _ZN5flash24flash_fwd_splitkv_kernelI23Flash_fwd_kernel_traitsILi64ELi64ELi256ELi4ELb0ELb0EN7cutlass6half_tE19Flash_kernel_traitsILi64ELi64ELi256ELi4ES3_EELb1ELb0ELb1ELb0ELb0ELb1ELb1ELb0EEEvNS_16Flash_fwd_paramsE
        .type           _ZN5flash24flash_fwd_splitkv_kernelI23Flash_fwd_kernel_traitsILi64ELi64ELi256ELi4ELb0ELb0EN7cutlass6half_tE19Flash_kernel_traitsILi64ELi64ELi256ELi4ES3_EELb1ELb0ELb1ELb0ELb0ELb1ELb1ELb0EEEvNS_16Flash_fwd_paramsE,@function
        .size           _ZN5flash24flash_fwd_splitkv_kernelI23Flash_fwd_kernel_traitsILi64ELi64ELi256ELi4ELb0ELb0EN7cutlass6half_tE19Flash_kernel_traitsILi64ELi64ELi256ELi4ES3_EELb1ELb0ELb1ELb0ELb0ELb1ELb1ELb0EEEvNS_16Flash_fwd_paramsE,(.L_x_7777 - _ZN5flash24flash_fwd_splitkv_kernelI23Flash_fwd_kernel_traitsILi64ELi64ELi256ELi4ELb0ELb0EN7cutlass6half_tE19Flash_kernel_traitsILi64ELi64ELi256ELi4ES3_EELb1ELb0ELb1ELb0ELb0ELb1ELb1ELb0EEEvNS_16Flash_fwd_paramsE)
        .other          _ZN5flash24flash_fwd_splitkv_kernelI23Flash_fwd_kernel_traitsILi64ELi64ELi256ELi4ELb0ELb0EN7cutlass6half_tE19Flash_kernel_traitsILi64ELi64ELi256ELi4ES3_EELb1ELb0ELb1ELb0ELb0ELb1ELb1ELb0EEEvNS_16Flash_fwd_paramsE,@"STO_CUDA_ENTRY STV_DEFAULT"
_ZN5flash24flash_fwd_splitkv_kernelI23Flash_fwd_kernel_traitsILi64ELi64ELi256ELi4ELb0ELb0EN7cutlass6half_tE19Flash_kernel_traitsILi64ELi64ELi256ELi4ES3_EELb1ELb0ELb1ELb0ELb0ELb1ELb1ELb0EEEvNS_16Flash_fwd_paramsE:
.text._ZN5flash24flash_fwd_splitkv_kernelI23Flash_fwd_kernel_traitsILi64ELi64ELi256ELi4ELb0ELb0EN7cutlass6half_tE19Flash_kernel_traitsILi64ELi64ELi256ELi4ES3_EELb1ELb0ELb1ELb0ELb0ELb1ELb1ELb0EEEvNS_16Flash_fwd_paramsE:
        /* <DEDUP_REMOVED lines=43> */
[----:B------:R-:W2:Y:S01]  /*02b0*/  @P2 LDG.E R7, [R10.64] ;  /* 0x000000140a072981 */ /* 0x000ea2000c1e1900 */
[----:B------:R-:W-:Y:S02]  /*02c0*/  @UP1 UIMAD.WIDE UR6, UR15, UR23, UR6 ;  /* 0x000000170f0612a5 */ /* 0x000fe4000f8e0206 */
[----:B------:R-:W-:Y:S01]  /*02d0*/  ULDC.64 UR8, c[0x0][0x248] ;  /* 0x0000920000087ab9 */ /* 0x000fe20000000a00 */
[----:B------:R-:W3:Y:S03]  /*02e0*/  @P2 LDG.E R2, [R10.64+0x4] ;  /* 0x000004140a022981 */ /* 0x000ee6000c1e1900 */
[----:B------:R-:W-:-:S02]  /*02f0*/  IMAD.U32 R8, RZ, RZ, UR6 ;  /* 0x00000006ff087e24 */ /* 0x000fc4000f8e00ff */
        /* <DEDUP_REMOVED lines=31> */
.L_x_3565:
[----:B------:R-:W-:Y:S02]  /*04f0*/  ULDC UR7, c[0x0][0x218] ;  /* 0x0000860000077ab9 */ /* 0x000fe40000000800 */
.L_x_3566:
        /* <DEDUP_REMOVED lines=24> */
[----:B------:R1:W2:Y:S01]  /*0680*/  R2UR UR11, R2 ;  /* 0x00000000020b73c2 */ /* 0x0002a200000e0000 */
[----:B------:R-:W-:Y:S02]  /*0690*/  ULDC UR5, c[0x0][0x10] ;  /* 0x0000040000057ab9 */ /* 0x000fe40000000800 */
[----:B------:R-:W-:Y:S02]  /*06a0*/  USHF.R.S32.HI UR12, URZ, 0x1f, UR4 ;  /* 0x0000001f3f0c7899 */ /* 0x000fe40008011404 */
[----:B------:R-:W-:Y:S02]  /*06b0*/  UMOV UR16, URZ ;  /* 0x0000003f00107c82 */ /* 0x000fe40008000000 */
[----:B------:R-:W-:-:S04]  /*06c0*/  ULEA.HI UR12, UR12, UR4, URZ, 0x8 ;  /* 0x000000040c0c7291 */ /* 0x000fc8000f8f403f */
[----:B------:R-:W-:-:S04]  /*06d0*/  ULEA.HI.SX32 UR12, UR12, UR5, 0x18 ;  /* 0x000000050c0c7291 */ /* 0x000fc8000f8fc23f */
[----:B------:R-:W-:-:S06]  /*06e0*/  UIADD3 UR12, UR12, -0x1, URZ ;  /* 0xffffffff0c0c7890 */ /* 0x000fcc000fffe03f */
[----:B-1----:R-:W-:Y:S01]  /*06f0*/  IMAD.U32 R2, RZ, RZ, UR12 ;  /* 0x0000000cff027e24 */ /* 0x002fe2000f8e00ff */
[----:B--2---:R-:W1:Y:S01]  /*0700*/  I2F.RP R4, UR11 ;  /* 0x0000000b00047d06 */ /* 0x004e620008209400 */
[----:B------:R-:W-:-:S03]  /*0710*/  ULOP3.LUT UR12, UR12, UR5, URZ, 0x3c, !UPT ;  /* 0x000000050c0c7292 */ /* 0x000fc6000f8e3c3f */
[----:B------:R-:W-:-:S04]  /*0720*/  IABS R2, R2 ;  /* 0x0000000200027213 */ /* 0x000fc80000000000 */
[----:B------:R-:W2:Y:S01]  /*0730*/  R2UR UR7, R2 ;  /* 0x00000000020773c2 */ /* 0x000ea200000e0000 */
[----:B-1----:R-:W1:Y:S02]  /*0740*/  MUFU.RCP R3, R4 ;  /* 0x0000000400037308 */ /* 0x002e640000001000 */
[----:B-1----:R-:W-:-:S06]  /*0750*/  IADD3 R3, R3, 0xffffffe, RZ ;  /* 0x0ffffffe03037810 */ /* 0x002fcc0007ffe0ff */
[----:B------:R-:W1:Y:S02]  /*0760*/  F2I.FTZ.U32.TRUNC.NTZ R3, R3 ;  /* 0x0000000300037305 */ /* 0x000e64000021f000 */
[----:B-1----:R-:W1:Y:S02]  /*0770*/  R2UR UR17, R3 ;  /* 0x00000000031173c2 */ /* 0x002e6400000e0000 */
[----:B-1----:R-:W-:-:S04]  /*0780*/  UIADD3 UR4, URZ, -UR17, URZ ;  /* 0x800000113f047290 */ /* 0x002fc8000fffe03f */
[----:B------:R-:W-:-:S04]  /*0790*/  UIMAD UR4, UR4, UR11, URZ ;  /* 0x0000000b040472a4 */ /* 0x000fc8000f8e023f */
[----:B------:R-:W-:-:S04]  /*07a0*/  UIMAD.WIDE.U32 UR16, UR17, UR4, UR16 ;  /* 0x00000004111072a5 */ /* 0x000fc8000f8e0010 */
[----:B--2---:R-:W-:-:S04]  /*07b0*/  UIMAD.WIDE.U32 UR16, UR17, UR7, URZ ;  /* 0x00000007111072a5 */ /* 0x004fc8000f8e003f */
        /* <DEDUP_REMOVED lines=80> */
[C---:B------:R-:W-:Y:S01]  /*0cc0*/  LEA R6, P0, R0.reuse, c[0x0][0x208], 0x2 ;  /* 0x0000820000067a11 */ /* 0x040fe200078010ff */
[----:B------:R-:W-:Y:S01]  /*0cd0*/  @!P4 IMAD.MOV.U32 R13, RZ, RZ, -0x800000 ;  /* 0xff800000ff0dc424 */ /* 0x000fe200078e00ff */
[----:B------:R-:W-:Y:S01]  /*0ce0*/  ISETP.GE.OR P2, PT, R3, UR4, P1 ;  /* 0x0000000403007c0c */ /* 0x000fe20008f46670 */
[----:B------:R-:W-:Y:S01]  /*0cf0*/  @!P6 IMAD.MOV.U32 R17, RZ, RZ, -0x800000 ;  /* 0xff800000ff11e424 */ /* 0x000fe200078e00ff */
[----:B------:R-:W-:-:S02]  /*0d00*/  LEA.HI.X R7, R0, c[0x0][0x20c], R7, 0x2, P0 ;  /* 0x0000830000077a11 */ /* 0x000fc400000f1407 */
[----:B------:R-:W-:Y:S02]  /*0d10*/  ISETP.GE.AND P0, PT, R3, UR4, PT ;  /* 0x0000000403007c0c */ /* 0x000fe4000bf06270 */
[----:B------:R-:W-:Y:S02]  /*0d20*/  ISETP.GE.OR P1, PT, R2, UR4, P1 ;  /* 0x0000000402007c0c */ /* 0x000fe40008f26670 */
[C---:B------:R-:W-:Y:S02]  /*0d30*/  ISETP.NE.OR P0, PT, R8.reuse, RZ, P0 ;  /* 0x000000ff0800720c */ /* 0x040fe40000705670 */
[C---:B------:R-:W-:Y:S02]  /*0d40*/  ISETP.NE.OR P5, PT, R8.reuse, RZ, P5 ;  /* 0x000000ff0800720c */ /* 0x040fe40002fa5670 */
[----:B------:R-:W-:Y:S01]  /*0d50*/  ISETP.NE.OR P3, PT, R8, RZ, P3 ;  /* 0x000000ff0800720c */ /* 0x000fe20001f65670 */
[----:B------:R-:W-:Y:S01]  /*0d60*/  @!P2 STG.E.128 [R10.64+0x3000], RZ ;  /* 0x003000ff0a00a986 */ /* 0x000fe2000c101d14 */
[----:B------:R-:W-:-:S04]  /*0d70*/  ISETP.GE.AND P2, PT, R5, UR4, PT ;  /* 0x0000000405007c0c */ /* 0x000fc8000bf46270 */
[----:B------:R-:W-:Y:S01]  /*0d80*/  ISETP.NE.OR P2, PT, R8, RZ, P2 ;  /* 0x000000ff0800720c */ /* 0x000fe20001745670 */
[----:B------:R1:W-:Y:S01]  /*0d90*/  @!P1 STG.E.128 [R10.64+0x3800], RZ ;  /* 0x003800ff0a009986 */ /* 0x0003e2000c101d14 */
[----:B------:R-:W-:Y:S01]  /*0da0*/  ISETP.GE.AND P1, PT, R4, UR4, PT ;  /* 0x0000000404007c0c */ /* 0x000fe2000bf26270 */
[----:B------:R-:W-:Y:S02]  /*0db0*/  @!P0 IMAD.MOV.U32 R3, RZ, RZ, -0x800000 ;  /* 0xff800000ff038424 */ /* 0x000fe400078e00ff */
[----:B------:R-:W-:Y:S01]  /*0dc0*/  @!P5 IMAD.MOV.U32 R15, RZ, RZ, -0x800000 ;  /* 0xff800000ff0fd424 */ /* 0x000fe200078e00ff */
[----:B------:R-:W-:Y:S01]  /*0dd0*/  ISETP.NE.OR P1, PT, R8, RZ, P1 ;  /* 0x000000ff0800720c */ /* 0x000fe20000f25670 */
[----:B------:R2:W-:Y:S04]  /*0de0*/  @!P6 STG.E [R6.64], R17 ;  /* 0x000000110600e986 */ /* 0x0005e8000c101914 */
[----:B------:R2:W-:Y:S01]  /*0df0*/  @!P0 STG.E [R6.64+0xc0], R3 ;  /* 0x0000c00306008986 */ /* 0x0005e2000c101914 */
[----:B------:R-:W-:Y:S01]  /*0e00*/  ISETP.GE.AND P0, PT, R2, UR4, PT ;  /* 0x0000000402007c0c */ /* 0x000fe2000bf06270 */
[----:B------:R-:W-:-:S02]  /*0e10*/  @!P2 IMAD.MOV.U32 R9, RZ, RZ, -0x800000 ;  /* 0xff800000ff09a424 */ /* 0x000fc400078e00ff */
[----:B------:R2:W-:Y:S01]  /*0e20*/  @!P5 STG.E [R6.64+0x20], R15 ;  /* 0x0000200f0600d986 */ /* 0x0005e2000c101914 */
[----:B------:R-:W-:-:S03]  /*0e30*/  ISETP.NE.OR P0, PT, R8, RZ, P0 ;  /* 0x000000ff0800720c */ /* 0x000fc60000705670 */
[----:B------:R-:W-:Y:S01]  /*0e40*/  @!P1 IMAD.MOV.U32 R5, RZ, RZ, -0x800000 ;  /* 0xff800000ff059424 */ /* 0x000fe200078e00ff */
[----:B------:R2:W-:Y:S04]  /*0e50*/  @!P4 STG.E [R6.64+0x40], R13 ;  /* 0x0000400d0600c986 */ /* 0x0005e8000c101914 */
[----:B------:R2:W-:Y:S01]  /*0e60*/  @!P2 STG.E [R6.64+0x80], R9 ;  /* 0x000080090600a986 */ /* 0x0005e2000c101914 */
[----:B-1----:R-:W-:-:S03]  /*0e70*/  @!P3 IMAD.MOV.U32 R11, RZ, RZ, -0x800000 ;  /* 0xff800000ff0bb424 */ /* 0x002fc600078e00ff */
[----:B------:R2:W-:Y:S04]  /*0e80*/  @!P1 STG.E [R6.64+0xa0], R5 ;  /* 0x0000a00506009986 */ /* 0x0005e8000c101914 */
[----:B------:R2:W-:Y:S01]  /*0e90*/  @!P3 STG.E [R6.64+0x60], R11 ;  /* 0x0000600b0600b986 */ /* 0x0005e2000c101914 */
[----:B------:R-:W-:Y:S05]  /*0ea0*/  @P0 EXIT ;  /* 0x000000000000094d */ /* 0x000fea0003800000 */
[----:B--2---:R-:W-:-:S05]  /*0eb0*/  MOV R3, 0xff800000 ;  /* 0xff80000000037802 */ /* 0x004fca0000000f00 */
[----:B------:R-:W-:Y:S01]  /*0ec0*/  STG.E [R6.64+0xe0], R3 ;  /* 0x0000e00306007986 */ /* 0x000fe2000c101914 */
[----:B------:R-:W-:Y:S05]  /*0ed0*/  EXIT ;  /* 0x000000000000794d */ /* 0x000fea0003800000 */
.L_x_3567:
        /* <DEDUP_REMOVED lines=65> */
[----:B------:R-:W-:Y:S01]  /*12f0*/  IMAD.U32 R2, RZ, RZ, UR26 ;  /* 0x0000001aff027e24 */ /* 0x000fe2000f8e00ff */
[----:B------:R-:W-:Y:S01]  /*1300*/  ULDC UR25, c[0x0][0x1c8] ;  /* 0x0000720000197ab9 */ /* 0x000fe20000000800 */
[----:B------:R-:W2:Y:S01]  /*1310*/  LDG.E R3, [R10.64] ;  /* 0x000000140a037981 */ /* 0x000ea2000c1e1900 */
[----:B------:R-:W1:Y:S01]  /*1320*/  I2F.RP R8, R5 ;  /* 0x0000000500087306 */ /* 0x000e620000209400 */
[----:B------:R-:W-:Y:S01]  /*1330*/  ULOP3.LUT UR25, UR26, UR25, URZ, 0x3c, !UPT ;  /* 0x000000191a197292 */ /* 0x000fe2000f8e3c3f */
[----:B------:R-:W-:Y:S01]  /*1340*/  IABS R2, R2 ;  /* 0x0000000200027213 */ /* 0x000fe20000000000 */
[----:B------:R-:W-:-:S02]  /*1350*/  UIADD3 UR18, -UR18, URZ, URZ ;  /* 0x0000003f12127290 */ /* 0x000fc4000fffe13f */
[----:B------:R-:W-:Y:S02]  /*1360*/  ULDC.64 UR4, c[0x0][0x180] ;  /* 0x0000600000047ab9 */ /* 0x000fe40000000a00 */
[----:B------:R-:W-:Y:S01]  /*1370*/  ISETP.LE.AND P0, PT, RZ, UR25, PT ;  /* 0x00000019ff007c0c */ /* 0x000fe2000bf03270 */
[----:B------:R-:W-:-:S04]  /*1380*/  UIMAD UR7, UR18, UR7, UR6 ;  /* 0x00000007120772a4 */ /* 0x000fc8000f8e0206 */
[----:B------:R-:W-:Y:S01]  /*1390*/  USHF.R.S32.HI UR6, URZ, 0x1f, UR7 ;  /* 0x0000001f3f067899 */ /* 0x000fe20008011407 */
        /* <DEDUP_REMOVED lines=45> */
.L_x_3568:
        /* <DEDUP_REMOVED lines=19> */
.L_x_3570:
        /* <DEDUP_REMOVED lines=16> */
[----:B------:R-:W-:-:S06]  /*18a0*/  UIADD3 UR4, UR29, UR4, URZ ;  /* 0x000000041d047290 */ /* 0x000fcc000fffe03f */
[----:B------:R-:W-:Y:S01]  /*18b0*/  MOV R17, UR4 ;  /* 0x0000000400117c02 */ /* 0x000fe20008000f00 */
[----:B------:R-:W-:Y:S01]  /*18c0*/  ULDC.64 UR4, c[0x0][0x1a0] ;  /* 0x0000680000047ab9 */ /* 0x000fe20000000a00 */
[----:B-1----:R-:W-:-:S04]  /*18d0*/  IADD3 R6, R6, 0xffffffe, RZ ;  /* 0x0ffffffe06067810 */ /* 0x002fc80007ffe0ff */
[----:B------:R-:W1:Y:S02]  /*18e0*/  F2I.FTZ.U32.TRUNC.NTZ R7, R6 ;  /* 0x0000000600077305 */ /* 0x000e64000021f000 */
[----:B-1----:R-:W-:Y:S01]  /*18f0*/  IMAD.MOV R3, RZ, RZ, -R7 ;  /* 0x000000ffff037224 */ /* 0x002fe200078e0a07 */
[----:B------:R-:W-:-:S03]  /*1900*/  MOV R6, RZ ;  /* 0x000000ff00067202 */ /* 0x000fc60000000f00 */
[----:B------:R-:W-:-:S04]  /*1910*/  IMAD R3, R3, R4, RZ ;  /* 0x0000000403037224 */ /* 0x000fc800078e02ff */
[----:B------:R-:W-:-:S06]  /*1920*/  IMAD.HI.U32 R3, R7, R3, R6 ;  /* 0x0000000307037227 */ /* 0x000fcc00078e0006 */
        /* <DEDUP_REMOVED lines=36> */
.L_x_3569:
[----:B------:R-:W-:Y:S01]  /*1b70*/  SHF.R.S32.HI R3, RZ, 0x1f, R0 ;  /* 0x0000001fff037819 */ /* 0x000fe20000011400 */
[----:B------:R-:W-:Y:S01]  /*1b80*/  UISETP.NE.AND UP0, UPT, UR10, -0x1, UPT ;  /* 0xffffffff0a00788c */ /* 0x000fe2000bf05270 */
[----:B------:R-:W-:Y:S01]  /*1b90*/  IMAD R9, R9, c[0x0][0x1b8], RZ ;  /* 0x00006e0009097a24 */ /* 0x000fe200078e02ff */
[----:B------:R-:W-:Y:S01]  /*1ba0*/  ULDC.64 UR4, c[0x0][0x190] ;  /* 0x0000640000047ab9 */ /* 0x000fe20000000a00 */
[CC--:B------:R-:W-:Y:S01]  /*1bb0*/  LEA.HI R5, R3.reuse, R0.reuse, RZ, 0x3 ;  /* 0x0000000003057211 */ /* 0x0c0fe200078f18ff */
[----:B------:R-:W1:Y:S01]  /*1bc0*/  S2R R15, SR_CTAID.X ;  /* 0x00000000000f7919 */ /* 0x000e620000002500 */
[----:B------:R-:W-:Y:S01]  /*1bd0*/  IMAD R8, R12, c[0x0][0x1bc], R9 ;  /* 0x00006f000c087a24 */ /* 0x000fe200078e0209 */
[-C--:B------:R-:W-:Y:S01]  /*1be0*/  LEA.HI R11, R3, R0.reuse, RZ, 0x6 ;  /* 0x00000000030b7211 */ /* 0x080fe200078f30ff */
[----:B------:R-:W-:Y:S01]  /*1bf0*/  USHF.R.S32.HI UR25, URZ, 0x1f, UR26 ;  /* 0x0000001f3f197899 */ /* 0x000fe2000801141a */
[----:B------:R-:W-:Y:S01]  /*1c00*/  SHF.R.S32.HI R32, RZ, 0x3, R5 ;  /* 0x00000003ff207819 */ /* 0x000fe20000011405 */
[----:B------:R-:W-:Y:S01]  /*1c10*/  IMAD.U32 R10, RZ, RZ, UR26 ;  /* 0x0000001aff0a7e24 */ /* 0x000fe2000f8e00ff */
[----:B------:R-:W-:Y:S01]  /*1c20*/  LOP3.LUT R5, R5, 0xfffffff8, RZ, 0xc0, !PT ;  /* 0xfffffff805057812 */ /* 0x000fe200078ec0ff */
[----:B------:R-:W-:Y:S01]  /*1c30*/  @UP0 UIMAD.WIDE.U32 UR28, UR10, UR4, URZ ;  /* 0x000000040a1c02a5 */ /* 0x000fe2000f8e003f */
[----:B------:R-:W-:Y:S01]  /*1c40*/  SHF.R.S32.HI R33, RZ, 0x1f, R32 ;  /* 0x0000001fff217819 */ /* 0x000fe20000011420 */
[----:B------:R-:W-:Y:S01]  /*1c50*/  IMAD.SHL.U32 R244, R32, 0x40, RZ ;  /* 0x0000004020f47824 */ /* 0x000fe200078e00ff */
[----:B------:R-:W-:Y:S01]  /*1c60*/  @!UP0 USHF.R.S32.HI UR11, URZ, 0x1f, UR15 ;  /* 0x0000001f3f0b8899 */ /* 0x000fe2000801140f */
[----:B------:R-:W-:Y:S01]  /*1c70*/  IMAD.IADD R5, R0, 0x1, -R5 ;  /* 0x0000000100057824 */ /* 0x000fe200078e0a05 */
[----:B------:R-:W-:Y:S01]  /*1c80*/  @UP0 UIMAD UR10, UR10, UR5, UR29 ;  /* 0x000000050a0a02a4 */ /* 0x000fe2000f8e021d */
[----:B------:R-:W-:Y:S01]  /*1c90*/  IMAD.SHL.U32 R11, R11, 0x8, RZ ;  /* 0x000000080b0b7824 */ /* 0x000fe200078e00ff */
[----:B------:R-:W-:Y:S01]  /*1ca0*/  LOP3.LUT R244, R244, 0x1c0, RZ, 0xc0, !PT ;  /* 0x000001c0f4f47812 */ /* 0x000fe200078ec0ff */
[----:B------:R-:W-:Y:S01]  /*1cb0*/  IMAD.SHL.U32 R245, R5, 0x8, RZ ;  /* 0x0000000805f57824 */ /* 0x000fe200078e00ff */
[----:B------:R-:W-:Y:S01]  /*1cc0*/  ULDC.64 UR4, c[0x0][0x178] ;  /* 0x00005e0000047ab9 */ /* 0x000fe20000000a00 */
[----:B------:R-:W-:Y:S01]  /*1cd0*/  IMAD R63, R33, c[0x0][0x198], RZ ;  /* 0x00006600213f7a24 */ /* 0x000fe200078e02ff */
[----:B------:R-:W-:Y:S01]  /*1ce0*/  @!UP0 UIMAD UR11, UR11, UR4, URZ ;  /* 0x000000040b0b82a4 */ /* 0x000fe2000f8e023f */
[----:B------:R-:W-:Y:S01]  /*1cf0*/  LEA.HI R4, R3, R0, RZ, 0x5 ;  /* 0x0000000003047211 */ /* 0x000fe200078f28ff */
[----:B------:R-:W-:Y:S01]  /*1d00*/  @!UP0 UIMAD.WIDE.U32 UR30, UR15, UR4, URZ ;  /* 0x000000040f1e82a5 */ /* 0x000fe2000f8e003f */
[----:B------:R-:W-:Y:S01]  /*1d10*/  LOP3.LUT R7, R244, 0x38, R245, 0xf8, !PT ;  /* 0x00000038f4077812 */ /* 0x000fe200078ef8f5 */
[----:B------:R-:W-:Y:S01]  /*1d20*/  @!UP0 UIMAD UR5, UR15, UR5, UR11 ;  /* 0x000000050f0582a4 */ /* 0x000fe2000f8e020b */
[----:B------:R-:W-:Y:S01]  /*1d30*/  SHF.R.U32.HI R244, RZ, 0x3, R244 ;  /* 0x00000003fff47819 */ /* 0x000fe200000116f4 */
[----:B------:R-:W-:Y:S01]  /*1d40*/  IMAD R63, R32, c[0x0][0x19c], R63 ;  /* 0x00006700203f7a24 */ /* 0x000fe200078e023f */
[----:B------:R-:W-:Y:S01]  /*1d50*/  IADD3 R18, P0, R245, UR18, RZ ;  /* 0x00000012f5127c10 */ /* 0x000fe2000ff1e0ff */
[----:B------:R-:W-:Y:S01]  /*1d60*/  @!UP0 UIADD3 UR10, UR31, UR5, URZ ;  /* 0x000000051f0a8290 */ /* 0x000fe2000fffe03f */
[----:B------:R-:W-:Y:S01]  /*1d70*/  LOP3.LUT R244, R7, R244, RZ, 0x3c, !PT ;  /* 0x000000f407f47212 */ /* 0x000fe200078e3cff */
[----:B------:R-:W-:Y:S01]  /*1d80*/  @!UP0 UMOV UR28, UR30 ;  /* 0x0000001e001c8c82 */ /* 0x000fe20008000000 */
[----:B------:R-:W-:Y:S01]  /*1d90*/  SHF.R.S32.HI R7, RZ, 0x1f, R245 ;  /* 0x0000001fff077819 */ /* 0x000fe200000114f5 */
[----:B------:R-:W-:Y:S01]  /*1da0*/  UIADD3 UR5, -UR9, UR8, URZ ;  /* 0x0000000809057290 */ /* 0x000fe2000fffe13f */
[----:B------:R-:W-:Y:S01]  /*1db0*/  IADD3 R16, P1, R245, R16, RZ ;  /* 0x00000010f5107210 */ /* 0x000fe20007f3e0ff */
[----:B------:R-:W-:Y:S01]  /*1dc0*/  BSSY B0, `(.L_x_3571) ;  /* 0x000002e000007945 */ /* 0x000fe20003800000 */
[----:B------:R-:W-:Y:S01]  /*1dd0*/  IADD3.X R19, R7, UR14, RZ, P0, !PT ;  /* 0x0000000e07137c10 */ /* 0x000fe200087fe4ff */
[----:B-1----:R-:W-:Y:S01]  /*1de0*/  IMAD.WIDE R14, R15, 0x40, R32 ;  /* 0x000000400f0e7825 */ /* 0x002fe200078e0220 */
[----:B------:R-:W-:-:S03]  /*1df0*/  LOP3.LUT R244, R244, 0xfffffe00, R11, 0xf8, !PT ;  /* 0xfffffe00f4f47812 */ /* 0x000fc600078ef80b */
[----:B------:R-:W-:Y:S01]  /*1e00*/  IMAD.WIDE.U32 R12, R12, c[0x0][0x1b8], R18 ;  /* 0x00006e000c0c7a25 */ /* 0x000fe200078e0012 */
[----:B------:R-:W-:-:S03]  /*1e10*/  IADD3 R18, P0, R245, UR28, RZ ;  /* 0x0000001cf5127c10 */ /* 0x000fc6000ff1e0ff */
[C---:B------:R-:W-:Y:S01]  /*1e20*/  IMAD.X R17, R7.reuse, 0x1, R2, P1 ;  /* 0x0000000107117824 */ /* 0x040fe200008e0602 */
[----:B------:R-:W-:Y:S01]  /*1e30*/  IADD3.X R19, R7, UR10, RZ, P0, !PT ;  /* 0x0000000a07137c10 */ /* 0x000fe200087fe4ff */
[----:B------:R-:W-:Y:S01]  /*1e40*/  IMAD.IADD R9, R13, 0x1, R8 ;  /* 0x000000010d097824 */ /* 0x000fe200078e0208 */
[----:B------:R-:W-:Y:S01]  /*1e50*/  IADD3 R6, P0, R32, UR7, RZ ;  /* 0x0000000720067c10 */ /* 0x000fe2000ff1e0ff */
[----:B------:R-:W-:Y:S01]  /*1e60*/  IMAD.MOV.U32 R8, RZ, RZ, R12 ;  /* 0x000000ffff087224 */ /* 0x000fe200078e000c */
[----:B------:R-:W-:Y:S01]  /*1e70*/  LEA.HI R2, R3, R0, RZ, 0x4 ;  /* 0x0000000003027211 */ /* 0x000fe200078f20ff */
[----:B------:R-:W-:Y:S01]  /*1e80*/  IMAD.WIDE.U32 R10, R10, c[0x0][0x1a8], R18 ;  /* 0x00006a000a0a7a25 */ /* 0x000fe200078e0012 */
[----:B------:R-:W-:Y:S01]  /*1e90*/  IADD3.X R123, R33, UR6, RZ, P0, !PT ;  /* 0x00000006217b7c10 */ /* 0x000fe200087fe4ff */
[----:B------:R-:W-:Y:S01]  /*1ea0*/  ULDC.64 UR6, c[0x0][0x1a8] ;  /* 0x00006a0000067ab9 */ /* 0x000fe20000000a00 */
[----:B------:R-:W-:Y:S01]  /*1eb0*/  ISETP.GE.AND P0, PT, R32, UR5, PT ;  /* 0x0000000520007c0c */ /* 0x000fe2000bf06270 */
[----:B------:R-:W-:Y:S01]  /*1ec0*/  UIMAD UR6, UR25, UR6, URZ ;  /* 0x00000006190672a4 */ /* 0x000fe2000f8e023f */
[----:B------:R-:W-:Y:S01]  /*1ed0*/  LOP3.LUT R19, R2, 0xfffffff0, RZ, 0xc0, !PT ;  /* 0xfffffff002137812 */ /* 0x000fe200078ec0ff */
[----:B------:R-:W-:Y:S01]  /*1ee0*/  IMAD R123, R123, c[0x0][0x1a0], RZ ;  /* 0x000068007b7b7a24 */ /* 0x000fe200078e02ff */
[----:B------:R-:W-:Y:S01]  /*1ef0*/  SHF.R.S32.HI R2, RZ, 0x4, R2 ;  /* 0x00000004ff027819 */ /* 0x000fe20000011402 */
[----:B------:R-:W-:Y:S01]  /*1f00*/  UIMAD UR6, UR26, UR7, UR6 ;  /* 0x000000071a0672a4 */ /* 0x000fe2000f8e0206 */
[----:B------:R-:W-:Y:S01]  /*1f10*/  IMAD.WIDE.U32 R16, R32, c[0x0][0x198], R16 ;  /* 0x0000660020107a25 */ /* 0x000fe200078e0010 */
[----:B------:R-:W-:-:S03]  /*1f20*/  SHF.R.S32.HI R3, RZ, 0x5, R4 ;  /* 0x00000005ff037819 */ /* 0x000fc60000011404 */
[C---:B------:R-:W-:Y:S01]  /*1f30*/  IMAD R123, R6.reuse, c[0x0][0x1a4], R123 ;  /* 0x00006900067b7a24 */ /* 0x040fe200078e027b */
[----:B------:R-:W-:Y:S01]  /*1f40*/  IADD3 R13, R11, UR6, RZ ;  /* 0x000000060b0d7c10 */ /* 0x000fe2000fffe0ff */
[----:B------:R-:W-:-:S04]  /*1f50*/  IMAD.WIDE.U32 R6, R6, c[0x0][0x1a0], R8 ;  /* 0x0000680006067a25 */ /* 0x000fc800078e0008 */
        /* <DEDUP_REMOVED lines=20> */
.L_x_3572:
[----:B------:R-:W-:Y:S05]  /*20a0*/  BSYNC B0 ;  /* 0x0000000000007941 */ /* 0x000fea0003800000 */
.L_x_3571:
        /* <DEDUP_REMOVED lines=21> */
.L_x_3574:
[----:B------:R-:W-:Y:S05]  /*2200*/  BSYNC B0 ;  /* 0x0000000000007941 */ /* 0x000fea0003800000 */
.L_x_3573:
        /* <DEDUP_REMOVED lines=21> */
.L_x_3576:
[----:B------:R-:W-:Y:S05]  /*2360*/  BSYNC B0 ;  /* 0x0000000000007941 */ /* 0x000fea0003800000 */
.L_x_3575:
        /* <DEDUP_REMOVED lines=20> */
.L_x_3578:
[----:B------:R-:W-:Y:S05]  /*24b0*/  BSYNC B0 ;  /* 0x0000000000007941 */ /* 0x000fea0003800000 */
.L_x_3577:
        /* <DEDUP_REMOVED lines=21> */
.L_x_3580:
[----:B------:R-:W-:Y:S05]  /*2610*/  BSYNC B0 ;  /* 0x0000000000007941 */ /* 0x000fea0003800000 */
.L_x_3579:
        /* <DEDUP_REMOVED lines=17> */
.L_x_3582:
[----:B------:R-:W-:Y:S05]  /*2730*/  BSYNC B0 ;  /* 0x0000000000007941 */ /* 0x000fea0003800000 */
.L_x_3581:
        /* <DEDUP_REMOVED lines=17> */
.L_x_3584:
[----:B------:R-:W-:Y:S05]  /*2850*/  BSYNC B0 ;  /* 0x0000000000007941 */ /* 0x000fea0003800000 */
.L_x_3583:
        /* <DEDUP_REMOVED lines=17> */
.L_x_3586:
[----:B------:R-:W-:Y:S05]  /*2970*/  BSYNC B0 ;  /* 0x0000000000007941 */ /* 0x000fea0003800000 */
.L_x_3585:
        /* <DEDUP_REMOVED lines=18> */
.L_x_3588:
[----:B------:R-:W-:Y:S05]  /*2aa0*/  BSYNC B0 ;  /* 0x0000000000007941 */ /* 0x000fea0003800000 */
.L_x_3587:
        /* <DEDUP_REMOVED lines=18> */
.L_x_3590:
[----:B------:R-:W-:Y:S05]  /*2bd0*/  BSYNC B0 ;  /* 0x0000000000007941 */ /* 0x000fea0003800000 */
.L_x_3589:
        /* <DEDUP_REMOVED lines=18> */
.L_x_3592:
[----:B------:R-:W-:Y:S05]  /*2d00*/  BSYNC B0 ;  /* 0x0000000000007941 */ /* 0x000fea0003800000 */
.L_x_3591:
        /* <DEDUP_REMOVED lines=18> */
.L_x_3594:
[----:B------:R-:W-:Y:S05]  /*2e30*/  BSYNC B0 ;  /* 0x0000000000007941 */ /* 0x000fea0003800000 */
.L_x_3593:
        /* <DEDUP_REMOVED lines=18> */
.L_x_3596:
[----:B------:R-:W-:Y:S05]  /*2f60*/  BSYNC B0 ;  /* 0x0000000000007941 */ /* 0x000fea0003800000 */
.L_x_3595:
        /* <DEDUP_REMOVED lines=18> */
.L_x_3598:
[----:B------:R-:W-:Y:S05]  /*3090*/  BSYNC B0 ;  /* 0x0000000000007941 */ /* 0x000fea0003800000 */
.L_x_3597:
        /* <DEDUP_REMOVED lines=18> */
.L_x_3600:
[----:B------:R-:W-:Y:S05]  /*31c0*/  BSYNC B0 ;  /* 0x0000000000007941 */ /* 0x000fea0003800000 */
.L_x_3599:
        /* <DEDUP_REMOVED lines=10> */
[----:B----4-:R-:W-:-:S05]  /*3270*/  IMAD.WIDE.U32 R24, R4, 0xb0, R62 ;  /* 0x000000b004187825 */ /* 0x010fca00078e003e */
[----:B------:R-:W-:Y:S02]  /*3280*/  IADD3 R4, R25, UR4, RZ ;  /* 0x0000000419047c10 */ /* 0x000fe4000fffe0ff */
[----:B-1----:R-:W-:-:S04]  /*3290*/  LEA R8, P0, R24, c[0x0][0x168], 0x1 ;  /* 0x00005a0018087a11 */ /* 0x002fc800078008ff */
[----:B------:R-:W-:-:S05]  /*32a0*/  LEA.HI.X R9, R24, c[0x0][0x16c], R4, 0x1, P0 ;  /* 0x00005b0018097a11 */ /* 0x000fca00000f0c04 */
[----:B------:R-:W-:Y:S01]  /*32b0*/  @!PT LDS RZ, [RZ] ;  /* 0x00000000fffff984 */ /* 0x000fe20000000800 */
[----:B------:R-:W-:Y:S01]  /*32c0*/  @!PT LDS RZ, [RZ] ;  /* 0x00000000fffff984 */ /* 0x000fe20000000800 */
[----:B------:R-:W-:Y:S01]  /*32d0*/  @!PT LDS RZ, [RZ] ;  /* 0x00000000fffff984 */ /* 0x000fe20000000800 */
[----:B------:R1:W-:Y:S04]  /*32e0*/  LDGSTS.E.BYPASS.LTC128B.128 [R244+0x7800], [R8.64] ;  /* 0x0780000008f47fae */ /* 0x0003e8000b901d54 */
.L_x_3602:
[----:B------:R-:W-:Y:S05]  /*32f0*/  BSYNC B0 ;  /* 0x0000000000007941 */ /* 0x000fea0003800000 */
.L_x_3601:
        /* <DEDUP_REMOVED lines=18> */
.L_x_3604:
[----:B------:R-:W-:Y:S05]  /*3420*/  BSYNC B0 ;  /* 0x0000000000007941 */ /* 0x000fea0003800000 */
.L_x_3603:
        /* <DEDUP_REMOVED lines=12> */
[----:B----4-:R-:W-:-:S04]  /*34f0*/  LEA R24, P0, R28, c[0x0][0x168], 0x1 ;  /* 0x00005a001c187a11 */ /* 0x010fc800078008ff */
[----:B------:R-:W-:-:S05]  /*3500*/  LEA.HI.X R25, R28, c[0x0][0x16c], R4, 0x1, P0 ;  /* 0x00005b001c197a11 */ /* 0x000fca00000f0c04 */
[----:B------:R-:W-:Y:S01]  /*3510*/  @!PT LDS RZ, [RZ] ;  /* 0x00000000fffff984 */ /* 0x000fe20000000800 */
[----:B------:R-:W-:Y:S01]  /*3520*/  @!PT LDS RZ, [RZ] ;  /* 0x00000000fffff984 */ /* 0x000fe20000000800 */
[----:B------:R-:W-:Y:S01]  /*3530*/  @!PT LDS RZ, [RZ] ;  /* 0x00000000fffff984 */ /* 0x000fe20000000800 */
[----:B------:R4:W-:Y:S04]  /*3540*/  LDGSTS.E.BYPASS.LTC128B.128 [R244+0x8800], [R24.64] ;  /* 0x0880000018f47fae */ /* 0x0009e8000b901d54 */
.L_x_3606:
[----:B------:R-:W-:Y:S05]  /*3550*/  BSYNC B0 ;  /* 0x0000000000007941 */ /* 0x000fea0003800000 */
.L_x_3605:
        /* <DEDUP_REMOVED lines=18> */
.L_x_3608:
[----:B------:R-:W-:Y:S05]  /*3680*/  BSYNC B0 ;  /* 0x0000000000007941 */ /* 0x000fea0003800000 */
.L_x_3607:
        /* <DEDUP_REMOVED lines=18> */
.L_x_3610:
[----:B------:R-:W-:Y:S05]  /*37b0*/  BSYNC B0 ;  /* 0x0000000000007941 */ /* 0x000fea0003800000 */
.L_x_3609:
        /* <DEDUP_REMOVED lines=15> */
[----:B------:R-:W5:Y:S01]  /*38b0*/  LDG.E R28, [R34.64] ;  /* 0x00000014221c7981 */ /* 0x000f62000c1e1900 */
[----:B------:R-:W-:Y:S01]  /*38c0*/  SHF.R.S32.HI R26, RZ, 0x1f, R27 ;  /* 0x0000001fff1a7819 */ /* 0x000fe2000001141b */
[----:B----4-:R-:W-:Y:S01]  /*38d0*/  IMAD.SHL.U32 R24, R5, 0x40, RZ ;  /* 0x0000004005187824 */ /* 0x010fe200078e00ff */
[----:B------:R-:W-:Y:S01]  /*38e0*/  LEA.HI R29, R2, R2, RZ, 0x1 ;  /* 0x00000002021d7211 */ /* 0x000fe200078f08ff */
[----:B------:R-:W5:Y:S01]  /*38f0*/  MUFU.RCP R23, c[0x0][0x238] ;  /* 0x00008e0000177b08 */ /* 0x000f620000001000 */
[----:B------:R-:W-:Y:S01]  /*3900*/  ISETP.GE.AND P1, PT, R32, UR27, PT ;  /* 0x0000001b20007c0c */ /* 0x000fe2000bf26270 */
[----:B------:R-:W-:Y:S01]  /*3910*/  BAR.SYNC.DEFER_BLOCKING 0x0 ;  /* 0x0000000000007b1d */ /* 0x000fe20000010000 */
[----:B------:R-:W-:Y:S01]  /*3920*/  LEA.HI R26, R26, R27, RZ, 0x2 ;  /* 0x0000001b1a1a7211 */ /* 0x000fe200078f10ff */
[----:B------:R-:W-:Y:S01]  /*3930*/  IMAD.SHL.U32 R25, R32, 0x8, RZ ;  /* 0x0000000820197824 */ /* 0x000fe200078e00ff */
[----:B------:R-:W-:Y:S01]  /*3940*/  LOP3.LUT R29, R29, 0xfffffffe, RZ, 0xc0, !PT ;  /* 0xfffffffe1d1d7812 */ /* 0x000fe200078ec0ff */
[----:B------:R-:W-:Y:S01]  /*3950*/  IMAD.SHL.U32 R30, R30, 0x40, RZ ;  /* 0x000000401e1e7824 */ /* 0x000fe200078e00ff */
[----:B------:R-:W-:Y:S01]  /*3960*/  LOP3.LUT R24, R24, 0x1c0, RZ, 0xc0, !PT ;  /* 0x000001c018187812 */ /* 0x000fe200078ec0ff */
[----:B------:R-:W-:Y:S01]  /*3970*/  IMAD.SHL.U32 R242, R0, 0x2, RZ ;  /* 0x0000000200f27824 */ /* 0x000fe200078e00ff */
[----:B------:R-:W-:Y:S01]  /*3980*/  LEA R27, R3, UR9, 0x4 ;  /* 0x00000009031b7c11 */ /* 0x000fe2000f8e20ff */
[----:B------:R-:W-:Y:S01]  /*3990*/  IMAD.IADD R29, R2, 0x1, -R29 ;  /* 0x00000001021d7824 */ /* 0x000fe200078e0a1d */
[----:B------:R-:W-:Y:S01]  /*39a0*/  SHF.R.S32.HI R26, RZ, 0x2, R26 ;  /* 0x00000002ff1a7819 */ /* 0x000fe2000001141a */
[----:B------:R-:W-:Y:S01]  /*39b0*/  IMAD.MOV.U32 R236, RZ, RZ, 0x10 ;  /* 0x00000010ffec7424 */ /* 0x000fe200078e00ff */
[----:B------:R-:W-:Y:S01]  /*39c0*/  LOP3.LUT R25, R24, 0x8, R25, 0xf8, !PT ;  /* 0x0000000818197812 */ /* 0x000fe200078ef819 */
[----:B------:R-:W-:Y:S01]  /*39d0*/  BSSY B0, `(.L_x_3611) ;  /* 0x0000025000007945 */ /* 0x000fe20003800000 */
[----:B------:R-:W-:Y:S01]  /*39e0*/  IADD3 R2, R27, 0x1, R26 ;  /* 0x000000011b027810 */ /* 0x000fe20007ffe01a */
[----:B------:R-:W-:Y:S01]  /*39f0*/  IMAD.SHL.U32 R26, R19, 0x40, RZ ;  /* 0x00000040131a7824 */ /* 0x000fe200078e00ff */
[----:B------:R-:W-:Y:S01]  /*3a00*/  SHF.R.U32.HI R24, RZ, 0x3, R24 ;  /* 0x00000003ff187819 */ /* 0x000fe20000011618 */
[----:B------:R-:W-:Y:S01]  /*3a10*/  IMAD.SHL.U32 R27, R29, 0x8, RZ ;  /* 0x000000081d1b7824 */ /* 0x000fe200078e00ff */
[----:B------:R-:W-:-:S02]  /*3a20*/  LOP3.LUT P2, RZ, R5, 0x2, RZ, 0xc0, !PT ;  /* 0x0000000205ff7812 */ /* 0x000fc4000784c0ff */
[----:B------:R-:W-:Y:S01]  /*3a30*/  LOP3.LUT R24, R25, R24, RZ, 0x3c, !PT ;  /* 0x0000001819187212 */ /* 0x000fe200078e3cff */
[----:B------:R-:W-:Y:S01]  /*3a40*/  IMAD.U32 R25, RZ, RZ, UR8 ;  /* 0x00000008ff197e24 */ /* 0x000fe2000f8e00ff */
[----:B------:R-:W-:Y:S02]  /*3a50*/  LOP3.LUT R26, R26, 0x1c0, RZ, 0xc0, !PT ;  /* 0x000001c01a1a7812 */ /* 0x000fe400078ec0ff */
[----:B------:R-:W-:Y:S01]  /*3a60*/  LEA R60, P0, R6, c[0x0][0x170], 0x1 ;  /* 0x00005c00063c7a11 */ /* 0x000fe200078008ff */
[----:B------:R4:W-:Y:S01]  /*3a70*/  @P1 STS.128 [R244+0xa000], RZ ;  /* 0x00a000fff4001388 */ /* 0x0009e20000000c00 */
[----:B------:R-:W-:Y:S01]  /*3a80*/  IMAD R240, R29, 0x200, R24 ;  /* 0x000002001df07824 */ /* 0x000fe200078e0218 */
[----:B------:R-:W-:Y:S02]  /*3a90*/  LOP3.LUT R27, R26, 0x8, R27, 0xf8, !PT ;  /* 0x000000081a1b7812 */ /* 0x000fe400078ef81b */
[----:B------:R-:W-:Y:S02]  /*3aa0*/  SHF.R.U32.HI R26, RZ, 0x3, R26 ;  /* 0x00000003ff1a7819 */ /* 0x000fe4000001161a */
[----:B------:R-:W-:-:S02]  /*3ab0*/  LOP3.LUT R24, R30, 0xfffffe00, RZ, 0xc0, !PT ;  /* 0xfffffe001e187812 */ /* 0x000fc400078ec0ff */
[----:B------:R-:W-:Y:S02]  /*3ac0*/  IADD3 R2, R2, UR24, -R25 ;  /* 0x0000001802027c10 */ /* 0x000fe4000fffe819 */
[----:B------:R-:W-:Y:S02]  /*3ad0*/  LEA.HI.X R61, R6, c[0x0][0x174], R123, 0x1, P0 ;  /* 0x00005d00063d7a11 */ /* 0x000fe400000f0c7b */
[----:B------:R-:W-:Y:S02]  /*3ae0*/  LOP3.LUT R242, R242, 0x6, RZ, 0xc0, !PT ;  /* 0x00000006f2f27812 */ /* 0x000fe400078ec0ff */
[----:B------:R-:W-:Y:S02]  /*3af0*/  SEL R0, R236, 0xfffffff0, !P2 ;  /* 0xfffffff0ec007807 */ /* 0x000fe40005000000 */
[----:B------:R-:W-:Y:S01]  /*3b00*/  IADD3 R2, R2, c[0x0][0x2e8], RZ ;  /* 0x0000ba0002027a10 */ /* 0x000fe20007ffe0ff */
[----:B-----5:R-:W-:-:S04]  /*3b10*/  FMUL.FTZ R23, R28, R23 ;  /* 0x000000171c177220 */ /* 0x020fc80000410000 */
[----:B------:R5:W1:Y:S02]  /*3b20*/  R2UR UR4, R23 ;  /* 0x00000000170473c2 */ /* 0x000a6400000e0000 */
[----:B-----5:R-:W-:Y:S01]  /*3b30*/  LOP3.LUT R23, R27, R26, RZ, 0x3c, !PT ;  /* 0x0000001a1b177212 */ /* 0x020fe200078e3cff */
[----:B------:R-:W-:-:S03]  /*3b40*/  IMAD R26, R3, 0x400, R24 ;  /* 0x00000400031a7824 */ /* 0x000fc600078e0218 */
[C---:B------:R-:W-:Y:S01]  /*3b50*/  LOP3.LUT R3, R23.reuse, R24, RZ, 0xfc, !PT ;  /* 0x0000001817037212 */ /* 0x040fe200078efcff */
[----:B------:R-:W-:-:S04]  /*3b60*/  IMAD.IADD R243, R23, 0x1, R26 ;  /* 0x0000000117f37824 */ /* 0x000fc800078e021a */
[----:B------:R-:W-:Y:S01]  /*3b70*/  IMAD.SHL.U32 R243, R243, 0x2, RZ ;  /* 0x00000002f3f37824 */ /* 0x000fe200078e00ff */
[----:B------:R-:W-:Y:S05]  /*3b80*/  @P1 BRA `(.L_x_3612) ;  /* 0x0000009000001947 */ /* 0x000fea0003800000 */
[----:B-1--4-:R-:W-:-:S13]  /*3b90*/  ISETP.GE.AND P0, PT, R245, c[0x0][0x220], PT ;  /* 0x00008800f5007a0c */ /* 0x012fda0003f06270 */
        /* <DEDUP_REMOVED lines=8> */
.L_x_3612:
[----:B-1--4-:R-:W-:Y:S05]  /*3c20*/  BSYNC B0 ;  /* 0x0000000000007941 */ /* 0x012fea0003800000 */
.L_x_3611:
        /* <DEDUP_REMOVED lines=19> */
.L_x_3614:
[----:B------:R-:W-:Y:S05]  /*3d60*/  BSYNC B0 ;  /* 0x0000000000007941 */ /* 0x000fea0003800000 */
.L_x_3613:
        /* <DEDUP_REMOVED lines=16> */
.L_x_3616:
[----:B------:R-:W-:Y:S05]  /*3e70*/  BSYNC B0 ;  /* 0x0000000000007941 */ /* 0x000fea0003800000 */
.L_x_3615:
        /* <DEDUP_REMOVED lines=18> */
.L_x_3618:
[----:B------:R-:W-:Y:S05]  /*3fa0*/  BSYNC B0 ;  /* 0x0000000000007941 */ /* 0x000fea0003800000 */
.L_x_3617:
        /* <DEDUP_REMOVED lines=16> */
.L_x_3620:
[----:B------:R-:W-:Y:S05]  /*40b0*/  BSYNC B0 ;  /* 0x0000000000007941 */ /* 0x000fea0003800000 */
.L_x_3619:
        /* <DEDUP_REMOVED lines=18> */
.L_x_3622:
[----:B------:R-:W-:Y:S05]  /*41e0*/  BSYNC B0 ;  /* 0x0000000000007941 */ /* 0x000fea0003800000 */
.L_x_3621:
        /* <DEDUP_REMOVED lines=18> */
.L_x_3624:
[----:B------:R-:W-:Y:S05]  /*4310*/  BSYNC B0 ;  /* 0x0000000000007941 */ /* 0x000fea0003800000 */
.L_x_3623:
        /* <DEDUP_REMOVED lines=18> */
.L_x_3626:
[----:B------:R-:W-:Y:S05]  /*4440*/  BSYNC B0 ;  /* 0x0000000000007941 */ /* 0x000fea0003800000 */
.L_x_3625:
        /* <DEDUP_REMOVED lines=16> */
.L_x_3628:
[----:B------:R-:W-:Y:S05]  /*4550*/  BSYNC B0 ;  /* 0x0000000000007941 */ /* 0x000fea0003800000 */
.L_x_3627:
        /* <DEDUP_REMOVED lines=18> */
.L_x_3630:
[----:B------:R-:W-:Y:S05]  /*4680*/  BSYNC B0 ;  /* 0x0000000000007941 */ /* 0x000fea0003800000 */
.L_x_3629:
        /* <DEDUP_REMOVED lines=18> */
.L_x_3632:
[----:B------:R-:W-:Y:S05]  /*47b0*/  BSYNC B0 ;  /* 0x0000000000007941 */ /* 0x000fea0003800000 */
.L_x_3631:
        /* <DEDUP_REMOVED lines=18> */
.L_x_3634:
[----:B------:R-:W-:Y:S05]  /*48e0*/  BSYNC B0 ;  /* 0x0000000000007941 */ /* 0x000fea0003800000 */
.L_x_3633:
        /* <DEDUP_REMOVED lines=18> */
.L_x_3636:
[----:B------:R-:W-:Y:S05]  /*4a10*/  BSYNC B0 ;  /* 0x0000000000007941 */ /* 0x000fea0003800000 */
.L_x_3635:
        /* <DEDUP_REMOVED lines=18> */
.L_x_3638:
[----:B------:R-:W-:Y:S05]  /*4b40*/  BSYNC B0 ;  /* 0x0000000000007941 */ /* 0x000fea0003800000 */
.L_x_3637:
        /* <DEDUP_REMOVED lines=18> */
.L_x_3640:
[----:B------:R-:W-:Y:S05]  /*4c70*/  BSYNC B0 ;  /* 0x0000000000007941 */ /* 0x000fea0003800000 */
.L_x_3639:
        /* <DEDUP_REMOVED lines=22> */
.L_x_3642:
[----:B------:R-:W-:Y:S05]  /*4de0*/  BSYNC B0 ;  /* 0x0000000000007941 */ /* 0x000fea0003800000 */
.L_x_3641:
        /* <DEDUP_REMOVED lines=8> */
[----:B------:R-:W-:Y:S01]  /*4e70*/  IADD3 R239, R240, 0x2040, RZ ;  /* 0x00002040f0ef7810 */ /* 0x000fe20007ffe0ff */
[----:B------:R-:W1:Y:S01]  /*4e80*/  LDSM.16.M88.4 R84, [R240+0x2000] ;  /* 0x00200000f054783b */ /* 0x000e620000000200 */
[----:B------:R-:W-:Y:S01]  /*4e90*/  IADD3 R154, R242, UR28, RZ ;  /* 0x0000001cf29a7c10 */ /* 0x000fe2000fffe0ff */
[----:B------:R-:W-:Y:S01]  /*4ea0*/  IMAD R238, R236, 0x2, R241 ;  /* 0x00000002ecee7824 */ /* 0x000fe200078e02f1 */
[----:B------:R-:W-:Y:S01]  /*4eb0*/  IADD3 R165, R2, 0x8, RZ ;  /* 0x0000000802a57810 */ /* 0x000fe20007ffe0ff */
[----:B------:R-:W2:Y:S01]  /*4ec0*/  LDSM.16.M88.4 R52, [R240+0x2800] ;  /* 0x00280000f034783b */ /* 0x000ea20000000200 */
[C---:B------:R-:W-:Y:S01]  /*4ed0*/  IADD3 R150, R154.reuse, 0x8, RZ ;  /* 0x000000089a967810 */ /* 0x040fe20007ffe0ff */
[----:B------:R-:W-:Y:S01]  /*4ee0*/  I2F R151, R154 ;  /* 0x0000009a00977306 */ /* 0x000fe20000201400 */
[----:B------:R-:W-:Y:S01]  /*4ef0*/  @P0 IADD3 R239, R5, -0x40, RZ ;  /* 0xffffffc005ef0810 */ /* 0x000fe20007ffe0ff */
[----:B-1----:R-:W-:Y:S01]  /*4f00*/  LDSM.16.M88.4 R12, [R120] ;  /* 0x00000000780c783b */ /* 0x002fe20000000200 */
[C---:B------:R-:W-:Y:S01]  /*4f10*/  IADD3 R152, R154.reuse, 0x1, RZ ;  /* 0x000000019a987810 */ /* 0x040fe20007ffe0ff */
[----:B------:R-:W-:Y:S01]  /*4f20*/  UISETP.GT.AND UP0, UPT, UR13, UR12, UPT ;  /* 0x0000000c0d00728c */ /* 0x000fe2000bf04270 */
[----:B------:R-:W-:Y:S01]  /*4f30*/  IADD3 R142, R154, 0x18, RZ ;  /* 0x000000189a8e7810 */ /* 0x000fe20007ffe0ff */
[----:B------:R-:W1:Y:S01]  /*4f40*/  LDSM.16.M88.4 R8, [R235+0x3000] ;  /* 0x00300000eb08783b */ /* 0x000e620000000200 */
[----:B------:R-:W-:Y:S01]  /*4f50*/  IMAD R164, R0, 0x2, R239 ;  /* 0x0000000200a47824 */ /* 0x000fe200078e02ef */
[----:B------:R-:W-:Y:S01]  /*4f60*/  I2F R147, R150 ;  /* 0x0000009600937306 */ /* 0x000fe20000201400 */
[C---:B------:R-:W-:Y:S01]  /*4f70*/  IADD3 R148, R154.reuse, 0x9, RZ ;  /* 0x000000099a947810 */ /* 0x040fe20007ffe0ff */
[----:B------:R-:W3:Y:S01]  /*4f80*/  LDSM.16.M88.4 R20, [R235+0x2000] ;  /* 0x00200000eb14783b */ /* 0x000ee20000000200 */
[----:B------:R-:W-:-:S02]  /*4f90*/  IADD3 R146, R154, 0x10, RZ ;  /* 0x000000109a927810 */ /* 0x000fc40007ffe0ff */
[C---:B------:R-:W-:Y:S01]  /*4fa0*/  IADD3 R144, R154.reuse, 0x11, RZ ;  /* 0x000000119a907810 */ /* 0x040fe20007ffe0ff */
[----:B------:R-:W4:Y:S01]  /*4fb0*/  LDSM.16.M88.4 R64, [R240+0x3800] ;  /* 0x00380000f040783b */ /* 0x000f220000000200 */
[C---:B------:R-:W-:Y:S01]  /*4fc0*/  IADD3 R140, R154.reuse, 0x19, RZ ;  /* 0x000000199a8c7810 */ /* 0x040fe20007ffe0ff */
[----:B------:R-:W-:Y:S01]  /*4fd0*/  I2F R149, R152 ;  /* 0x0000009800957306 */ /* 0x000fe20000201400 */
[C---:B------:R-:W-:Y:S01]  /*4fe0*/  IADD3 R138, R154.reuse, 0x20, RZ ;  /* 0x000000209a8a7810 */ /* 0x040fe20007ffe0ff */
[----:B------:R-:W1:Y:S01]  /*4ff0*/  LDSM.16.M88.4 R16, [R235+0x2800] ;  /* 0x00280000eb10783b */ /* 0x000e620000000200 */
[----:B------:R-:W-:Y:S02]  /*5000*/  IADD3 R136, R154, 0x21, RZ ;  /* 0x000000219a887810 */ /* 0x000fe40007ffe0ff */
[----:B------:R-:W-:Y:S01]  /*5010*/  IMNMX R165, R165, UR24, PT ;  /* 0x00000018a5a57c17 */ /* 0x000fe2000b800200 */
[----:B------:R-:W1:Y:S01]  /*5020*/  LDSM.16.M88.4 R24, [R240+0x4000] ;  /* 0x00400000f018783b */ /* 0x000e620000000200 */
[----:B------:R-:W-:Y:S01]  /*5030*/  IMNMX R167, R2, UR24, PT ;  /* 0x0000001802a77c17 */ /* 0x000fe2000b800200 */
[----:B------:R-:W-:Y:S01]  /*5040*/  I2F R139, R142 ;  /* 0x0000008e008b7306 */ /* 0x000fe20000201400 */
[C---:B------:R-:W-:Y:S01]  /*5050*/  IADD3 R134, R154.reuse, 0x28, RZ ;  /* 0x000000289a867810 */ /* 0x040fe20007ffe0ff */
[----:B------:R-:W1:Y:S01]  /*5060*/  LDSM.16.M88.4 R72, [R235+0x3800] ;  /* 0x00380000eb48783b */ /* 0x000e620000000200 */
[----:B------:R-:W-:-:S02]  /*5070*/  IADD3 R130, R154, 0x30, RZ ;  /* 0x000000309a827810 */ /* 0x000fc40007ffe0ff */
[----:B------:R-:W-:Y:S01]  /*5080*/  ISETP.GE.AND P1, PT, R150, R165, PT ;  /* 0x000000a59600720c */ /* 0x000fe20003f26270 */
[C---:B-----5:R-:W-:Y:S01]  /*5090*/  HMMA.16816.F32 R68, R32.reuse, R56, RZ ;  /* 0x000000382044723c */ /* 0x060fe200000018ff */
[----:B------:R-:W-:Y:S01]  /*50a0*/  LDSM.16.M88.4 R28, [R239] ;  /* 0x00000000ef1c783b */ /* 0x000fe20000000200 */
[----:B------:R-:W-:Y:S01]  /*50b0*/  I2F R145, R148 ;  /* 0x0000009400917306 */ /* 0x000fe20000201400 */
[----:B------:R-:W-:Y:S02]  /*50c0*/  ISETP.GE.AND P2, PT, R152, R167, PT ;  /* 0x000000a79800720c */ /* 0x000fe40003f46270 */
[----:B------:R-:W-:Y:S01]  /*50d0*/  LDSM.16.M88.4 R36, [R235+0x4000] ;  /* 0x00400000eb24783b */ /* 0x000fe20000000200 */
[-C--:B------:R-:W-:Y:S02]  /*50e0*/  ISETP.GE.AND P5, PT, R154, R165.reuse, PT ;  /* 0x000000a59a00720c */ /* 0x080fe40003fa6270 */
[----:B------:R-:W-:Y:S01]  /*50f0*/  HMMA.16816.F32 R56, R32, R58, RZ ;  /* 0x0000003a2038723c */ /* 0x000fe200000018ff */
[----:B------:R-:W-:Y:S01]  /*5100*/  LDSM.16.M88.4 R80, [R164] ;  /* 0x00000000a450783b */ /* 0x000fe20000000200 */
[----:B------:R-:W-:Y:S01]  /*5110*/  I2F R143, R146 ;  /* 0x00000092008f7306 */ /* 0x000fe20000201400 */
[----:B------:R-:W-:-:S02]  /*5120*/  ISETP.GE.AND P4, PT, R152, R165, PT ;  /* 0x000000a59800720c */ /* 0x000fc40003f86270 */
[----:B------:R-:W-:Y:S01]  /*5130*/  LDSM.16.M88.4 R92, [R239+0x800] ;  /* 0x00080000ef5c783b */ /* 0x000fe20000000200 */
[C---:B------:R-:W-:Y:S02]  /*5140*/  IADD3 R132, R154.reuse, 0x29, RZ ;  /* 0x000000299a847810 */ /* 0x040fe40007ffe0ff */
[C---:B------:R-:W-:Y:S01]  /*5150*/  HMMA.16816.F32 R48, R32.reuse, R84, RZ ;  /* 0x000000542030723c */ /* 0x040fe200000018ff */
[----:B------:R-:W-:Y:S01]  /*5160*/  LDSM.16.M88.4 R88, [R164+0x800] ;  /* 0x00080000a458783b */ /* 0x000fe20000000200 */
[----:B------:R-:W-:Y:S01]  /*5170*/  I2F R141, R144 ;  /* 0x00000090008d7306 */ /* 0x000fe20000201400 */
[C---:B------:R-:W-:Y:S02]  /*5180*/  IADD3 R128, R154.reuse, 0x31, RZ ;  /* 0x000000319a807810 */ /* 0x040fe40007ffe0ff */
[----:B------:R-:W-:Y:S01]  /*5190*/  LDSM.16.M88.4 R124, [R239+0x3800] ;  /* 0x00380000ef7c783b */ /* 0x000fe20000000200 */
[C---:B------:R-:W-:Y:S02]  /*51a0*/  IADD3 R174, R154.reuse, 0x39, RZ ;  /* 0x000000399aae7810 */ /* 0x040fe40007ffe0ff */
[----:B------:R-:W-:Y:S01]  /*51b0*/  HMMA.16816.F32 R84, R32, R86, RZ ;  /* 0x000000562054723c */ /* 0x000fe200000018ff */
[----:B------:R-:W-:Y:S01]  /*51c0*/  LDSM.16.M88.4 R96, [R240+0x6000] ;  /* 0x00600000f060783b */ /* 0x000fe20000000200 */
[----:B------:R-:W-:Y:S01]  /*51d0*/  I2F R137, R140 ;  /* 0x0000008c00897306 */ /* 0x000fe20000201400 */
[----:B------:R-:W-:-:S02]  /*51e0*/  IADD3 R172, R154, 0x40, RZ ;  /* 0x000000409aac7810 */ /* 0x000fc40007ffe0ff */
[----:B------:R-:W-:Y:S01]  /*51f0*/  LDSM.16.M88.4 R108, [R235+0x6000] ;  /* 0x00600000eb6c783b */ /* 0x000fe20000000200 */
[-C--:B------:R-:W-:Y:S02]  /*5200*/  ISETP.GE.AND P0, PT, R150, R167.reuse, PT ;  /* 0x000000a79600720c */ /* 0x080fe40003f06270 */
[C---:B--2---:R-:W-:Y:S01]  /*5210*/  HMMA.16816.F32 R40, R32.reuse, R52, RZ ;  /* 0x000000342028723c */ /* 0x044fe200000018ff */
[----:B------:R-:W-:Y:S01]  /*5220*/  LDSM.16.M88.4 R116, [R240+0x9800] ;  /* 0x00980000f074783b */ /* 0x000fe20000000200 */
[----:B------:R-:W-:Y:S01]  /*5230*/  I2F R135, R138 ;  /* 0x0000008a00877306 */ /* 0x000fe20000201400 */
[----:B------:R-:W-:Y:S02]  /*5240*/  ISETP.GE.AND P3, PT, R148, R167, PT ;  /* 0x000000a79400720c */ /* 0x000fe40003f66270 */
[----:B------:R-:W-:Y:S01]  /*5250*/  LDSM.16.M88.4 R104, [R235+0x6800] ;  /* 0x00680000eb68783b */ /* 0x000fe20000000200 */
[C---:B------:R-:W-:Y:S02]  /*5260*/  IADD3 R176, R154.reuse, 0x38, RZ ;  /* 0x000000389ab07810 */ /* 0x040fe40007ffe0ff */
[----:B------:R-:W-:Y:S01]  /*5270*/  HMMA.16816.F32 R52, R32, R54, RZ ;  /* 0x000000362034723c */ /* 0x000fe200000018ff */
[C---:B------:R-:W-:Y:S01]  /*5280*/  IADD3 R170, R154.reuse, 0x41, RZ ;  /* 0x000000419aaa7810 */ /* 0x040fe20007ffe0ff */
[----:B------:R-:W-:Y:S01]  /*5290*/  I2F R133, R136 ;  /* 0x0000008800857306 */ /* 0x000fe20000201400 */
[----:B------:R-:W-:Y:S01]  /*52a0*/  IADD3 R166, R154, 0x49, RZ ;  /* 0x000000499aa67810 */ /* 0x000fe20007ffe0ff */
[----:B------:R-:W0:Y:S01]  /*52b0*/  LDGDEPBAR ;  /* 0x00000000000079af */ /* 0x000e220000000000 */
[----:B------:R-:W-:-:S02]  /*52c0*/  ISETP.GE.AND P6, PT, R148, R165, PT ;  /* 0x000000a59400720c */ /* 0x000fc40003fc6270 */
[C---:B------:R-:W-:Y:S01]  /*52d0*/  IADD3 R168, R154.reuse, 0x48, RZ ;  /* 0x000000489aa87810 */ /* 0x040fe20007ffe0ff */
[C---:B-1----:R-:W-:Y:S01]  /*52e0*/  HMMA.16816.F32 R68, R12.reuse, R8, R68 ;  /* 0x000000080c44723c */ /* 0x042fe20000001844 */
[C---:B------:R-:W-:Y:S01]  /*52f0*/  IADD3 R162, R154.reuse, 0x50, RZ ;  /* 0x000000509aa27810 */ /* 0x040fe20007ffe0ff */
[----:B------:R-:W-:Y:S01]  /*5300*/  I2F R131, R134 ;  /* 0x0000008600837306 */ /* 0x000fe20000201400 */
[C---:B------:R-:W-:Y:S02]  /*5310*/  IADD3 R158, R154.reuse, 0x58, RZ ;  /* 0x000000589a9e7810 */ /* 0x040fe40007ffe0ff */
[C---:B------:R-:W-:Y:S02]  /*5320*/  IADD3 R156, R154.reuse, 0x59, RZ ;  /* 0x000000599a9c7810 */ /* 0x040fe40007ffe0ff */
[C---:B------:R-:W-:Y:S01]  /*5330*/  IADD3 R160, R154.reuse, 0x51, RZ ;  /* 0x000000519aa07810 */ /* 0x040fe20007ffe0ff */
[----:B------:R-:W-:Y:S01]  /*5340*/  HMMA.16816.F32 R56, R12, R10, R56 ;  /* 0x0000000a0c38723c */ /* 0x000fe20000001838 */
[----:B------:R-:W1:Y:S01]  /*5350*/  LDSM.16.M88.4 R8, [R241] ;  /* 0x00000000f108783b */ /* 0x000e620000000200 */
[----:B------:R-:W-:Y:S01]  /*5360*/  I2F R121, R130 ;  /* 0x0000008200797306 */ /* 0x000fe20000201400 */
[----:B------:R-:W-:-:S02]  /*5370*/  IADD3 R178, R154, 0x60, RZ ;  /* 0x000000609ab27810 */ /* 0x000fc40007ffe0ff */
[----:B------:R-:W-:-:S03]  /*5380*/  IADD3 R229, R154, 0x61, RZ ;  /* 0x000000619ae57810 */ /* 0x000fc60007ffe0ff */
[C---:B---3--:R-:W-:Y:S02]  /*5390*/  HMMA.16816.F32 R48, R12.reuse, R20, R48 ;  /* 0x000000140c30723c */ /* 0x048fe40000001830 */
[----:B------:R-:W-:Y:S06]  /*53a0*/  I2F R129, R132 ;  /* 0x0000008400817306 */ /* 0x000fec0000201400 */
[----:B------:R-:W-:Y:S01]  /*53b0*/  HMMA.16816.F32 R84, R12, R22, R84 ;  /* 0x000000160c54723c */ /* 0x000fe20000001854 */
[----:B------:R-:W2:Y:S01]  /*53c0*/  LDSM.16.M88.4 R20, [R240+0x4800] ;  /* 0x00480000f014783b */ /* 0x000ea20000000200 */
[----:B------:R-:W-:Y:S06]  /*53d0*/  I2F R5, R128 ;  /* 0x0000008000057306 */ /* 0x000fec0000201400 */
[C---:B----4-:R-:W-:Y:S02]  /*53e0*/  HMMA.16816.F32 R76, R32.reuse, R64, RZ ;  /* 0x00000040204c723c */ /* 0x050fe400000018ff */
[----:B------:R-:W-:Y:S06]  /*53f0*/  I2F R171, R174 ;  /* 0x000000ae00ab7306 */ /* 0x000fec0000201400 */
[----:B------:R-:W-:Y:S02]  /*5400*/  HMMA.16816.F32 R64, R32, R66, RZ ;  /* 0x000000422040723c */ /* 0x000fe400000018ff */
        /* <DEDUP_REMOVED lines=8> */
[----:B------:R-:W-:Y:S02]  /*5490*/  HMMA.16816.F32 R24, R32, R26, RZ ;  /* 0x0000001a2018723c */ /* 0x000fe400000018ff */
[----:B------:R-:W-:Y:S06]  /*54a0*/  I2F R161, R168 ;  /* 0x000000a800a17306 */ /* 0x000fec0000201400 */
[C---:B------:R-:W-:Y:S02]  /*54b0*/  HMMA.16816.F32 R76, R12.reuse, R72, R76 ;  /* 0x000000480c4c723c */ /* 0x040fe4000000184c */
[----:B------:R-:W-:Y:S06]  /*54c0*/  I2F R157, R162 ;  /* 0x000000a2009d7306 */ /* 0x000fec0000201400 */
[----:B------:R-:W-:Y:S01]  /*54d0*/  HMMA.16816.F32 R64, R12, R74, R64 ;  /* 0x0000004a0c40723c */ /* 0x000fe20000001840 */
[----:B------:R-:W4:Y:S01]  /*54e0*/  LDSM.16.M88.4 R72, [R235+0x4800] ;  /* 0x00480000eb48783b */ /* 0x000f220000000200 */
[----:B------:R-:W-:Y:S06]  /*54f0*/  I2F R153, R158 ;  /* 0x0000009e00997306 */ /* 0x000fec0000201400 */
[C---:B-1----:R-:W-:Y:S02]  /*5500*/  HMMA.16816.F32 R48, R8.reuse, R28, R48 ;  /* 0x0000001c0830723c */ /* 0x042fe40000001830 */
[----:B------:R-:W-:Y:S06]  /*5510*/  I2F R0, R156 ;  /* 0x0000009c00007306 */ /* 0x000fec0000201400 */
[----:B------:R-:W-:Y:S02]  /*5520*/  HMMA.16816.F32 R84, R8, R30, R84 ;  /* 0x0000001e0854723c */ /* 0x000fe40000001854 */
[----:B------:R-:W-:Y:S06]  /*5530*/  I2F R155, R160 ;  /* 0x000000a0009b7306 */ /* 0x000fec0000201400 */
[C---:B------:R-:W-:Y:S02]  /*5540*/  HMMA.16816.F32 R44, R12.reuse, R36, R44 ;  /* 0x000000240c2c723c */ /* 0x040fe4000000182c */
[----:B------:R-:W-:Y:S06]  /*5550*/  I2F R175, R178 ;  /* 0x000000b200af7306 */ /* 0x000fec0000201400 */
[----:B------:R-:W-:Y:S01]  /*5560*/  HMMA.16816.F32 R24, R12, R38, R24 ;  /* 0x000000260c18723c */ /* 0x000fe20000001818 */
[----:B------:R-:W1:Y:S07]  /*5570*/  LDSM.16.M88.4 R36, [R240+0x5000] ;  /* 0x00500000f024783b */ /* 0x000e6e0000000200 */
[C---:B--2---:R-:W-:Y:S08]  /*5580*/  HMMA.16816.F32 R28, R32.reuse, R20, RZ ;  /* 0x00000014201c723c */ /* 0x044ff000000018ff */
[----:B------:R-:W-:Y:S08]  /*5590*/  HMMA.16816.F32 R20, R32, R22, RZ ;  /* 0x000000162014723c */ /* 0x000ff000000018ff */
[C---:B---3--:R-:W-:Y:S08]  /*55a0*/  HMMA.16816.F32 R48, R16.reuse, R80, R48 ;  /* 0x000000501030723c */ /* 0x048ff00000001830 */
[----:B------:R-:W-:Y:S01]  /*55b0*/  HMMA.16816.F32 R84, R16, R82, R84 ;  /* 0x000000521054723c */ /* 0x000fe20000001854 */
[----:B------:R-:W2:Y:S07]  /*55c0*/  LDSM.16.M88.4 R80, [R239+0x1000] ;  /* 0x00100000ef50783b */ /* 0x000eae0000000200 */
[C---:B----4-:R-:W-:Y:S08]  /*55d0*/  HMMA.16816.F32 R28, R12.reuse, R72, R28 ;  /* 0x000000480c1c723c */ /* 0x050ff0000000181c */
[----:B------:R-:W-:Y:S01]  /*55e0*/  HMMA.16816.F32 R20, R12, R74, R20 ;  /* 0x0000004a0c14723c */ /* 0x000fe20000001814 */
[----:B------:R-:W3:Y:S01]  /*55f0*/  LDSM.16.M88.4 R72, [R235+0x5000] ;  /* 0x00500000eb48783b */ /* 0x000ee20000000200 */
[----:B------:R-:W-:-:S02]  /*5600*/  FMUL.FTZ R48, R48, c[0x0][0x2ec] ;  /* 0x0000bb0030307a20 */ /* 0x000fc40000410000 */
[----:B------:R-:W-:Y:S02]  /*5610*/  FMUL.FTZ R49, R49, c[0x0][0x2ec] ;  /* 0x0000bb0031317a20 */ /* 0x000fe40000410000 */
[----:B------:R-:W-:Y:S01]  /*5620*/  FMUL.FTZ R50, R50, c[0x0][0x2ec] ;  /* 0x0000bb0032327a20 */ /* 0x000fe20000410000 */
[----:B------:R-:W4:Y:S01]  /*5630*/  MUFU.TANH R180, R48 ;  /* 0x0000003000b47308 */ /* 0x000f220000002400 */
[C---:B------:R-:W-:Y:S01]  /*5640*/  HMMA.16816.F32 R40, R8.reuse, R92, R40 ;  /* 0x0000005c0828723c */ /* 0x040fe20000001828 */
[----:B------:R-:W-:Y:S02]  /*5650*/  FMUL.FTZ R186, R51, c[0x0][0x2ec] ;  /* 0x0000bb0033ba7a20 */ /* 0x000fe40000410000 */
[----:B------:R-:W-:Y:S02]  /*5660*/  FMUL.FTZ R84, R84, c[0x0][0x2ec] ;  /* 0x0000bb0054547a20 */ /* 0x000fe40000410000 */
[----:B------:R-:W-:Y:S02]  /*5670*/  FMUL.FTZ R85, R85, c[0x0][0x2ec] ;  /* 0x0000bb0055557a20 */ /* 0x000fe40000410000 */
[----:B------:R-:W5:Y:S01]  /*5680*/  MUFU.TANH R182, R49 ;  /* 0x0000003100b67308 */ /* 0x000f620000002400 */
[----:B------:R-:W-:Y:S01]  /*5690*/  HMMA.16816.F32 R52, R8, R94, R52 ;  /* 0x0000005e0834723c */ /* 0x000fe20000001834 */
[----:B------:R-:W3:Y:S01]  /*56a0*/  LDSM.16.M88.4 R92, [R164+0x1000] ;  /* 0x00100000a45c783b */ /* 0x000ee20000000200 */
[----:B------:R-:W-:-:S02]  /*56b0*/  FMUL.FTZ R86, R86, c[0x0][0x2ec] ;  /* 0x0000bb0056567a20 */ /* 0x000fc40000410000 */
[----:B------:R-:W-:-:S03]  /*56c0*/  FMUL.FTZ R87, R87, c[0x0][0x2ec] ;  /* 0x0000bb0057577a20 */ /* 0x000fc60000410000 */
[----:B------:R2:W-:Y:S01]  /*56d0*/  MUFU.TANH R184, R50 ;  /* 0x0000003200b87308 */ /* 0x0005e20000002400 */
[----:B-1----:R-:W-:Y:S01]  /*56e0*/  HMMA.16816.F32 R112, R32, R36, RZ ;  /* 0x000000242070723c */ /* 0x002fe200000018ff */
[----:B----4-:R-:W-:-:S06]  /*56f0*/  FFMA.FTZ R180, R151, UR4, R180 ;  /* 0x0000000497b47c23 */ /* 0x010fcc00080100b4 */
[----:B------:R-:W1:Y:S01]  /*5700*/  MUFU.TANH R188, R84 ;  /* 0x0000005400bc7308 */ /* 0x000e620000002400 */
[----:B------:R-:W-:Y:S01]  /*5710*/  HMMA.16816.F32 R36, R32, R38, RZ ;  /* 0x000000262024723c */ /* 0x000fe200000018ff */
[----:B-----5:R-:W-:-:S05]  /*5720*/  FFMA.FTZ R182, R149, UR4, R182 ;  /* 0x0000000495b67c23 */ /* 0x020fca00080100b6 */
[----:B------:R-:W-:Y:S01]  /*5730*/  FSEL R237, R182, -INF , !P2 ;  /* 0xff800000b6ed7808 */ /* 0x000fe20005000000 */
[----:B--2---:R-:W-:Y:S01]  /*5740*/  LDSM.16.M88.4 R48, [R240+0x5800] ;  /* 0x00580000f030783b */ /* 0x004fe20000000200 */
[----:B------:R-:W-:Y:S01]  /*5750*/  HMMA.16816.F32 R40, R16, R88, R40 ;  /* 0x000000581028723c */ /* 0x000fe20000001828 */
[----:B------:R-:W2:Y:S01]  /*5760*/  MUFU.TANH R190, R85 ;  /* 0x0000005500be7308 */ /* 0x000ea20000002400 */
[----:B------:R-:W-:Y:S02]  /*5770*/  ISETP.GE.AND P2, PT, R146, R165, PT ;  /* 0x000000a59200720c */ /* 0x000fe40003f46270 */
[----:B------:R-:W-:Y:S01]  /*5780*/  IADD3 R182, R154, 0x89, RZ ;  /* 0x000000899ab67810 */ /* 0x000fe20007ffe0ff */
[----:B-1----:R-:W-:-:S03]  /*5790*/  FFMA.FTZ R188, R147, UR4, R188 ;  /* 0x0000000493bc7c23 */ /* 0x002fc600080100bc */
[----:B------:R-:W-:Y:S01]  /*57a0*/  HMMA.16816.F32 R52, R16, R90, R52 ;  /* 0x0000005a1034723c */ /* 0x000fe20000001834 */
[----:B------:R-:W1:Y:S01]  /*57b0*/  MUFU.TANH R192, R86 ;  /* 0x0000005600c07308 */ /* 0x000e620000002400 */
[----:B------:R-:W4:Y:S06]  /*57c0*/  LDSM.16.M88.4 R88, [R239+0x1800] ;  /* 0x00180000ef58783b */ /* 0x000f2c0000000200 */
[----:B------:R-:W-:Y:S01]  /*57d0*/  HMMA.16816.F32 R68, R8, R80, R68 ;  /* 0x000000500844723c */ /* 0x000fe20000001844 */
[----:B------:R5:W-:Y:S01]  /*57e0*/  MUFU.TANH R194, R87 ;  /* 0x0000005700c27308 */ /* 0x000be20000002400 */
[----:B--2---:R-:W-:-:S06]  /*57f0*/  FFMA.FTZ R190, R145, UR4, R190 ;  /* 0x0000000491be7c23 */ /* 0x004fcc00080100be */
[C---:B---3--:R-:W-:Y:S01]  /*5800*/  HMMA.16816.F32 R112, R12.reuse, R72, R112 ;  /* 0x000000480c70723c */ /* 0x048fe20000001870 */
[----:B------:R-:W-:Y:S01]  /*5810*/  FMUL.FTZ R40, R40, c[0x0][0x2ec] ;  /* 0x0000bb0028287a20 */ /* 0x000fe20000410000 */
[----:B------:R-:W2:Y:S01]  /*5820*/  MUFU.TANH R186, R186 ;  /* 0x000000ba00ba7308 */ /* 0x000ea20000002400 */
[----:B------:R-:W-:Y:S02]  /*5830*/  FMUL.FTZ R41, R41, c[0x0][0x2ec] ;  /* 0x0000bb0029297a20 */ /* 0x000fe40000410000 */
[----:B------:R-:W-:Y:S02]  /*5840*/  FMUL.FTZ R200, R42, c[0x0][0x2ec] ;  /* 0x0000bb002ac87a20 */ /* 0x000fe40000410000 */
[----:B------:R-:W-:Y:S01]  /*5850*/  FMUL.FTZ R202, R43, c[0x0][0x2ec] ;  /* 0x0000bb002bca7a20 */ /* 0x000fe20000410000 */
[----:B------:R-:W-:Y:S01]  /*5860*/  HMMA.16816.F32 R36, R12, R74, R36 ;  /* 0x0000004a0c24723c */ /* 0x000fe20000001824 */
[----:B------:R-:W-:Y:S01]  /*5870*/  LDSM.16.M88.4 R72, [R235+0x5800] ;  /* 0x00580000eb48783b */ /* 0x000fe20000000200 */
[----:B------:R-:W3:Y:S01]  /*5880*/  MUFU.TANH R196, R40 ;  /* 0x0000002800c47308 */ /* 0x000ee20000002400 */
[----:B------:R-:W-:-:S02]  /*5890*/  FMUL.FTZ R52, R52, c[0x0][0x2ec] ;  /* 0x0000bb0034347a20 */ /* 0x000fc40000410000 */
[----:B------:R-:W-:Y:S01]  /*58a0*/  FMUL.FTZ R206, R53, c[0x0][0x2ec] ;  /* 0x0000bb0035ce7a20 */ /* 0x000fe20000410000 */
[----:B-----5:R-:W5:Y:S01]  /*58b0*/  LDSM.16.M88.4 R84, [R239+0x2000] ;  /* 0x00200000ef54783b */ /* 0x020f620000000200 */
[----:B------:R-:W-:Y:S01]  /*58c0*/  FMUL.FTZ R208, R54, c[0x0][0x2ec] ;  /* 0x0000bb0036d07a20 */ /* 0x000fe20000410000 */
[----:B------:R-:W-:Y:S01]  /*58d0*/  HMMA.16816.F32 R68, R16, R92, R68 ;  /* 0x0000005c1044723c */ /* 0x000fe20000001844 */
[----:B------:R-:W-:Y:S01]  /*58e0*/  FMUL.FTZ R210, R55, c[0x0][0x2ec] ;  /* 0x0000bb0037d27a20 */ /* 0x000fe20000410000 */
[----:B------:R-:W4:Y:S01]  /*58f0*/  MUFU.TANH R198, R41 ;  /* 0x0000002900c67308 */ /* 0x000f220000002400 */
[----:B-1----:R-:W-:Y:S02]  /*5900*/  FFMA.FTZ R192, R147, UR4, R192 ;  /* 0x0000000493c07c23 */ /* 0x002fe400080100c0 */
[----:B--2---:R-:W-:Y:S02]  /*5910*/  FFMA.FTZ R186, R149, UR4, R186 ;  /* 0x0000000495ba7c23 */ /* 0x004fe400080100ba */
[----:B------:R-:W-:Y:S01]  /*5920*/  FFMA.FTZ R194, R145, UR4, R194 ;  /* 0x0000000491c27c23 */ /* 0x000fe200080100c2 */
[----:B------:R-:W-:Y:S01]  /*5930*/  HMMA.16816.F32 R56, R8, R82, R56 ;  /* 0x000000520838723c */ /* 0x000fe20000001838 */
[----:B------:R-:W-:Y:S01]  /*5940*/  LDSM.16.M88.4 R80, [R164+0x1800] ;  /* 0x00180000a450783b */ /* 0x000fe20000000200 */
[----:B------:R1:W2:Y:S01]  /*5950*/  MUFU.TANH R204, R52 ;  /* 0x0000003400cc7308 */ /* 0x0002a20000002400 */
[----:B------:R-:W-:Y:S01]  /*5960*/  FSEL R233, R192, -INF , !P1 ;  /* 0xff800000c0e97808 */ /* 0x000fe20004800000 */
[----:B---3--:R-:W-:Y:S01]  /*5970*/  FFMA.FTZ R196, R143, UR4, R196 ;  /* 0x000000048fc47c23 */ /* 0x008fe200080100c4 */
[----:B------:R-:W-:-:S02]  /*5980*/  ISETP.GE.AND P1, PT, R142, R167, PT ;  /* 0x000000a78e00720c */ /* 0x000fc40003f26270 */
[----:B------:R-:W-:Y:S01]  /*5990*/  IADD3 R192, R154, 0x70, RZ ;  /* 0x000000709ac07810 */ /* 0x000fe20007ffe0ff */
[----:B----4-:R-:W-:Y:S02]  /*59a0*/  HMMA.16816.F32 R64, R8, R90, R64 ;  /* 0x0000005a0840723c */ /* 0x010fe40000001840 */
[----:B------:R-:W-:Y:S01]  /*59b0*/  MUFU.TANH R200, R200 ;  /* 0x000000c800c87308 */ /* 0x000fe20000002400 */
[----:B------:R-:W-:-:S05]  /*59c0*/  FFMA.FTZ R198, R141, UR4, R198 ;  /* 0x000000048dc67c23 */ /* 0x000fca00080100c6 */
[C---:B------:R-:W-:Y:S01]  /*59d0*/  HMMA.16816.F32 R40, R32.reuse, R48, RZ ;  /* 0x000000302028723c */ /* 0x040fe200000018ff */
[----:B------:R-:W-:Y:S01]  /*59e0*/  FMUL.FTZ R68, R68, c[0x0][0x2ec] ;  /* 0x0000bb0044447a20 */ /* 0x000fe20000410000 */
[----:B-1----:R-:W1:Y:S01]  /*59f0*/  LDSM.16.M88.4 R52, [R239+0x2800] ;  /* 0x00280000ef34783b */ /* 0x002e620000000200 */
[----:B------:R-:W-:Y:S01]  /*5a00*/  FMUL.FTZ R69, R69, c[0x0][0x2ec] ;  /* 0x0000bb0045457a20 */ /* 0x000fe20000410000 */
[----:B------:R-:W-:Y:S01]  /*5a10*/  MUFU.TANH R202, R202 ;  /* 0x000000ca00ca7308 */ /* 0x000fe20000002400 */
[----:B------:R-:W-:Y:S02]  /*5a20*/  FMUL.FTZ R216, R70, c[0x0][0x2ec] ;  /* 0x0000bb0046d87a20 */ /* 0x000fe40000410000 */
[----:B------:R-:W-:Y:S01]  /*5a30*/  FMUL.FTZ R218, R71, c[0x0][0x2ec] ;  /* 0x0000bb0047da7a20 */ /* 0x000fe20000410000 */
[----:B------:R-:W-:Y:S01]  /*5a40*/  HMMA.16816.F32 R48, R32, R50, RZ ;  /* 0x000000322030723c */ /* 0x000fe200000018ff */
[----:B--2---:R-:W-:-:S03]  /*5a50*/  FFMA.FTZ R204, R139, UR4, R204 ;  /* 0x000000048bcc7c23 */ /* 0x004fc600080100cc */
[----:B------:R-:W2:Y:S02]  /*5a60*/  MUFU.TANH R212, R68 ;  /* 0x0000004400d47308 */ /* 0x000ea40000002400 */
[----:B------:R-:W-:Y:S02]  /*5a70*/  FSEL R247, R204, -INF , !P1 ;  /* 0xff800000ccf77808 */ /* 0x000fe40004800000 */
[----:B-----5:R-:W-:Y:S01]  /*5a80*/  HMMA.16816.F32 R44, R8, R84, R44 ;  /* 0x00000054082c723c */ /* 0x020fe2000000182c */
[----:B------:R-:W-:-:S03]  /*5a90*/  ISETP.GE.AND P1, PT, R136, R165, PT ;  /* 0x000000a58800720c */ /* 0x000fc60003f26270 */
[----:B------:R3:W4:Y:S04]  /*5aa0*/  MUFU.TANH R214, R69 ;  /* 0x0000004500d67308 */ /* 0x0007280000002400 */
[----:B------:R-:W-:Y:S04]  /*5ab0*/  HMMA.16816.F32 R40, R12, R72, R40 ;  /* 0x000000480c28723c */ /* 0x000fe80000001828 */
[----:B------:R-:W5:Y:S01]  /*5ac0*/  MUFU.TANH R210, R210 ;  /* 0x000000d200d27308 */ /* 0x000f620000002400 */
[----:B--2---:R-:W-:-:S03]  /*5ad0*/  FFMA.FTZ R212, R135, UR4, R212 ;  /* 0x0000000487d47c23 */ /* 0x004fc600080100d4 */
[----:B------:R-:W-:Y:S01]  /*5ae0*/  HMMA.16816.F32 R48, R12, R74, R48 ;  /* 0x0000004a0c30723c */ /* 0x000fe20000001830 */
[----:B------:R-:W2:Y:S03]  /*5af0*/  LDSM.16.M88.4 R72, [R239+0x3000] ;  /* 0x00300000ef48783b */ /* 0x000ea60000000200 */
[----:B------:R-:W1:Y:S01]  /*5b00*/  MUFU.TANH R208, R208 ;  /* 0x000000d000d07308 */ /* 0x000e620000002400 */
[----:B---3--:R-:W3:Y:S01]  /*5b10*/  LDSM.16.M88.4 R68, [R164+0x2000] ;  /* 0x00200000a444783b */ /* 0x008ee20000000200 */
[----:B----4-:R-:W-:Y:S02]  /*5b20*/  FFMA.FTZ R214, R133, UR4, R214 ;  /* 0x0000000485d67c23 */ /* 0x010fe400080100d6 */
[----:B------:R-:W-:Y:S04]  /*5b30*/  HMMA.16816.F32 R56, R16, R94, R56 ;  /* 0x0000005e1038723c */ /* 0x000fe80000001838 */
[----:B------:R-:W-:Y:S01]  /*5b40*/  MUFU.TANH R216, R216 ;  /* 0x000000d800d87308 */ /* 0x000fe20000002400 */
[----:B-----5:R-:W-:-:S03]  /*5b50*/  FFMA.FTZ R204, R137, UR4, R210 ;  /* 0x0000000489cc7c23 */ /* 0x020fc600080100d2 */
[----:B-1----:R-:W-:Y:S04]  /*5b60*/  HMMA.16816.F32 R28, R8, R52, R28 ;  /* 0x00000034081c723c */ /* 0x002fe8000000181c */
[----:B------:R-:W-:Y:S01]  /*5b70*/  MUFU.TANH R206, R206 ;  /* 0x000000ce00ce7308 */ /* 0x000fe20000002400 */
[----:B------:R-:W-:-:S03]  /*5b80*/  FFMA.FTZ R208, R139, UR4, R208 ;  /* 0x000000048bd07c23 */ /* 0x000fc600080100d0 */
[C---:B------:R-:W-:Y:S01]  /*5b90*/  HMMA.16816.F32 R20, R8.reuse, R54, R20 ;  /* 0x000000360814723c */ /* 0x040fe20000001814 */
[----:B------:R-:W1:Y:S03]  /*5ba0*/  LDSM.16.M88.4 R52, [R164+0x3000] ;  /* 0x00300000a434783b */ /* 0x000e660000000200 */
[----:B------:R-:W-:Y:S04]  /*5bb0*/  MUFU.TANH R218, R218 ;  /* 0x000000da00da7308 */ /* 0x000fe80000002400 */
[----:B------:R-:W-:Y:S01]  /*5bc0*/  HMMA.16816.F32 R24, R8, R86, R24 ;  /* 0x000000560818723c */ /* 0x000fe20000001818 */
[----:B------:R-:W-:Y:S02]  /*5bd0*/  FMUL.FTZ R56, R56, c[0x0][0x2ec] ;  /* 0x0000bb0038387a20 */ /* 0x000fe40000410000 */
[----:B------:R-:W-:Y:S01]  /*5be0*/  FMUL.FTZ R222, R57, c[0x0][0x2ec] ;  /* 0x0000bb0039de7a20 */ /* 0x000fe20000410000 */
[----:B------:R-:W-:Y:S01]  /*5bf0*/  I2F R192, R192 ;  /* 0x000000c000c07306 */ /* 0x000fe20000201400 */
[----:B------:R-:W-:-:S02]  /*5c00*/  FMUL.FTZ R224, R58, c[0x0][0x2ec] ;  /* 0x0000bb003ae07a20 */ /* 0x000fc40000410000 */
[----:B------:R-:W-:Y:S01]  /*5c10*/  FMUL.FTZ R226, R59, c[0x0][0x2ec] ;  /* 0x0000bb003be27a20 */ /* 0x000fe20000410000 */
[----:B------:R-:W-:Y:S04]  /*5c20*/  HMMA.16816.F32 R64, R16, R82, R64 ;  /* 0x000000521040723c */ /* 0x000fe80000001840 */
[----:B------:R4:W-:Y:S04]  /*5c30*/  MUFU.TANH R220, R56 ;  /* 0x0000003800dc7308 */ /* 0x0009e80000002400 */
[----:B--2---:R-:W-:Y:S04]  /*5c40*/  HMMA.16816.F32 R112, R8, R72, R112 ;  /* 0x000000480870723c */ /* 0x004fe80000001870 */
[----:B------:R-:W-:Y:S04]  /*5c50*/  MUFU.TANH R224, R224 ;  /* 0x000000e000e07308 */ /* 0x000fe80000002400 */
[----:B---3--:R-:W-:Y:S01]  /*5c60*/  HMMA.16816.F32 R44, R16, R68, R44 ;  /* 0x00000044102c723c */ /* 0x008fe2000000182c */
[----:B----4-:R-:W2:Y:S03]  /*5c70*/  LDSM.16.M88.4 R56, [R164+0x2800] ;  /* 0x00280000a438783b */ /* 0x010ea60000000200 */
[----:B------:R-:W-:Y:S04]  /*5c80*/  MUFU.TANH R222, R222 ;  /* 0x000000de00de7308 */ /* 0x000fe80000002400 */
[----:B------:R-:W-:Y:S01]  /*5c90*/  HMMA.16816.F32 R36, R8, R74, R36 ;  /* 0x0000004a0824723c */ /* 0x000fe20000001824 */
[----:B------:R-:W-:Y:S01]  /*5ca0*/  FMUL.FTZ R64, R64, c[0x0][0x2ec] ;  /* 0x0000bb0040407a20 */ /* 0x000fe20000410000 */
[----:B------:R-:W-:Y:S01]  /*5cb0*/  LDSM.16.M88.4 R72, [R240+0x7800] ;  /* 0x00780000f048783b */ /* 0x000fe20000000200 */
[----:B------:R-:W-:-:S02]  /*5cc0*/  FMUL.FTZ R65, R65, c[0x0][0x2ec] ;  /* 0x0000bb0041417a20 */ /* 0x000fc40000410000 */
[----:B------:R-:W-:Y:S01]  /*5cd0*/  FMUL.FTZ R66, R66, c[0x0][0x2ec] ;  /* 0x0000bb0042427a20 */ /* 0x000fe20000410000 */
[----:B------:R-:W-:Y:S01]  /*5ce0*/  MUFU.TANH R246, R64 ;  /* 0x0000004000f67308 */ /* 0x000fe20000002400 */
[----:B------:R-:W-:Y:S01]  /*5cf0*/  FMUL.FTZ R67, R67, c[0x0][0x2ec] ;  /* 0x0000bb0043437a20 */ /* 0x000fe20000410000 */
[C---:B-1----:R-:W-:Y:S06]  /*5d00*/  HMMA.16816.F32 R112, R16.reuse, R52, R112 ;  /* 0x000000341070723c */ /* 0x042fec0000001870 */
[----:B------:R-:W-:Y:S02]  /*5d10*/  MUFU.TANH R248, R66 ;  /* 0x0000004200f87308 */ /* 0x000fe40000002400 */
[----:B------:R-:W-:Y:S01]  /*5d20*/  HMMA.16816.F32 R24, R16, R70, R24 ;  /* 0x000000461018723c */ /* 0x000fe20000001818 */
[----:B------:R-:W-:-:S02]  /*5d30*/  FMUL.FTZ R44, R44, c[0x0][0x2ec] ;  /* 0x0000bb002c2c7a20 */ /* 0x000fc40000410000 */
[----:B------:R-:W-:Y:S02]  /*5d40*/  FMUL.FTZ R45, R45, c[0x0][0x2ec] ;  /* 0x0000bb002d2d7a20 */ /* 0x000fe40000410000 */
[----:B------:R-:W-:Y:S01]  /*5d50*/  FMUL.FTZ R46, R46, c[0x0][0x2ec] ;  /* 0x0000bb002e2e7a20 */ /* 0x000fe20000410000 */
[----:B------:R-:W1:Y:S01]  /*5d60*/  MUFU.TANH R252, R44 ;  /* 0x0000002c00fc7308 */ /* 0x000e620000002400 */
[----:B------:R-:W-:Y:S01]  /*5d70*/  FMUL.FTZ R47, R47, c[0x0][0x2ec] ;  /* 0x0000bb002f2f7a20 */ /* 0x000fe20000410000 */
[C---:B------:R-:W-:Y:S01]  /*5d80*/  HMMA.16816.F32 R76, R8.reuse, R88, R76 ;  /* 0x00000058084c723c */ /* 0x040fe2000000184c */
[----:B------:R-:W3:Y:S05]  /*5d90*/  LDSM.16.M88.4 R88, [R240+0x6800] ;  /* 0x00680000f058783b */ /* 0x000eea0000000200 */
[----:B------:R-:W4:Y:S02]  /*5da0*/  MUFU.TANH R179, R46 ;  /* 0x0000002e00b37308 */ /* 0x000f240000002400 */
[----:B------:R-:W-:Y:S01]  /*5db0*/  HMMA.16816.F32 R40, R8, R124, R40 ;  /* 0x0000007c0828723c */ /* 0x000fe20000001828 */
[----:B------:R-:W-:-:S02]  /*5dc0*/  FMUL.FTZ R112, R112, c[0x0][0x2ec] ;  /* 0x0000bb0070707a20 */ /* 0x000fc40000410000 */
[----:B------:R-:W-:Y:S02]  /*5dd0*/  FMUL.FTZ R211, R113, c[0x0][0x2ec] ;  /* 0x0000bb0071d37a20 */ /* 0x000fe40000410000 */
[----:B------:R-:W-:Y:S01]  /*5de0*/  FMUL.FTZ R213, R114, c[0x0][0x2ec] ;  /* 0x0000bb0072d57a20 */ /* 0x000fe20000410000 */
[----:B------:R-:W5:Y:S01]  /*5df0*/  MUFU.TANH R125, R45 ;  /* 0x0000002d007d7308 */ /* 0x000f620000002400 */
[----:B------:R-:W-:Y:S01]  /*5e00*/  FMUL.FTZ R215, R115, c[0x0][0x2ec] ;  /* 0x0000bb0073d77a20 */ /* 0x000fe20000410000 */
[----:B------:R-:W-:Y:S01]  /*5e10*/  HMMA.16816.F32 R100, R32, R96, RZ ;  /* 0x000000602064723c */ /* 0x000fe200000018ff */
[----:B------:R-:W-:Y:S02]  /*5e20*/  FMUL.FTZ R24, R24, c[0x0][0x2ec] ;  /* 0x0000bb0018187a20 */ /* 0x000fe40000410000 */
[----:B------:R-:W-:Y:S02]  /*5e30*/  FMUL.FTZ R183, R25, c[0x0][0x2ec] ;  /* 0x0000bb0019b77a20 */ /* 0x000fe40000410000 */
[----:B------:R-:W-:Y:S01]  /*5e40*/  FMUL.FTZ R187, R26, c[0x0][0x2ec] ;  /* 0x0000bb001abb7a20 */ /* 0x000fe20000410000 */
[----:B------:R2:W2:Y:S01]  /*5e50*/  MUFU.TANH R177, R47 ;  /* 0x0000002f00b17308 */ /* 0x0004a20000002400 */
[----:B------:R-:W-:Y:S01]  /*5e60*/  FMUL.FTZ R185, R27, c[0x0][0x2ec] ;  /* 0x0000bb001bb97a20 */ /* 0x000fe20000410000 */
[----:B------:R-:W-:Y:S01]  /*5e70*/  HMMA.16816.F32 R36, R16, R54, R36 ;  /* 0x000000361024723c */ /* 0x000fe20000001824 */
[----:B------:R-:W-:Y:S01]  /*5e80*/  LDSM.16.M88.4 R52, [R240+0x8800] ;  /* 0x00880000f034783b */ /* 0x000fe20000000200 */
[----:B-1----:R-:W-:-:S02]  /*5e90*/  FFMA.FTZ R147, R169, UR4, R252 ;  /* 0x00000004a9937c23 */ /* 0x002fc400080100fc */
[----:B----4-:R-:W-:Y:S02]  /*5ea0*/  FFMA.FTZ R148, R169, UR4, R179 ;  /* 0x00000004a9947c23 */ /* 0x010fe400080100b3 */
[----:B------:R1:W-:Y:S01]  /*5eb0*/  MUFU.TANH R209, R112 ;  /* 0x0000007000d17308 */ /* 0x0003e20000002400 */
[C---:B-----5:R-:W-:Y:S01]  /*5ec0*/  FFMA.FTZ R125, R163.reuse, UR4, R125 ;  /* 0x00000004a37d7c23 */ /* 0x060fe2000801007d */
[----:B------:R-:W-:Y:S01]  /*5ed0*/  HMMA.16816.F32 R76, R16, R80, R76 ;  /* 0x00000050104c723c */ /* 0x000fe2000000184c */
[----:B------:R-:W-:Y:S04]  /*5ee0*/  LDSM.16.M88.4 R80, [R240+0x7000] ;  /* 0x00700000f050783b */ /* 0x000fe80000000200 */
[----:B--2---:R-:W2:Y:S01]  /*5ef0*/  LDSM.16.M88.4 R44, [R164+0x3800] ;  /* 0x00380000a42c783b */ /* 0x004ea20000000200 */
[----:B------:R-:W4:Y:S02]  /*5f00*/  MUFU.TANH R124, R65 ;  /* 0x00000041007c7308 */ /* 0x000f240000002400 */
[----:B------:R-:W-:Y:S01]  /*5f10*/  HMMA.16816.F32 R48, R8, R126, R48 ;  /* 0x0000007e0830723c */ /* 0x000fe20000001830 */
[----:B------:R-:W-:Y:S01]  /*5f20*/  FFMA.FTZ R177, R163, UR4, R177 ;  /* 0x00000004a3b17c23 */ /* 0x000fe200080100b1 */
[----:B------:R-:W-:Y:S01]  /*5f30*/  IADD3 R163, R242, UR28, RZ ;  /* 0x0000001cf2a37c10 */ /* 0x000fe2000fffe0ff */
[----:B-1----:R-:W1:Y:S03]  /*5f40*/  LDSM.16.M88.4 R112, [R239+0x4000] ;  /* 0x00400000ef70783b */ /* 0x002e660000000200 */
[----:B------:R5:W-:Y:S02]  /*5f50*/  MUFU.TANH R250, R67 ;  /* 0x0000004300fa7308 */ /* 0x000be40000002400 */
[----:B------:R-:W-:Y:S01]  /*5f60*/  HMMA.16816.F32 R96, R32, R98, RZ ;  /* 0x000000622060723c */ /* 0x000fe200000018ff */
[----:B------:R-:W-:Y:S01]  /*5f70*/  FMUL.FTZ R36, R36, c[0x0][0x2ec] ;  /* 0x0000bb0024247a20 */ /* 0x000fe20000410000 */
[----:B------:R-:W-:Y:S01]  /*5f80*/  IADD3 R163, R163, 0xa1, RZ ;  /* 0x000000a1a3a37810 */ /* 0x000fe20007ffe0ff */
[----:B------:R-:W-:-:S02]  /*5f90*/  FMUL.FTZ R126, R37, c[0x0][0x2ec] ;  /* 0x0000bb00257e7a20 */ /* 0x000fc40000410000 */
[----:B------:R-:W-:Y:S01]  /*5fa0*/  FMUL.FTZ R127, R38, c[0x0][0x2ec] ;  /* 0x0000bb00267f7a20 */ /* 0x000fe20000410000 */
[----:B------:R3:W3:Y:S02]  /*5fb0*/  MUFU.TANH R181, R24 ;  /* 0x0000001800b57308 */ /* 0x0006e40000002400 */
[C---:B------:R-:W-:Y:S01]  /*5fc0*/  HMMA.16816.F32 R28, R16.reuse, R56, R28 ;  /* 0x00000038101c723c */ /* 0x040fe2000000181c */
[----:B------:R-:W-:Y:S02]  /*5fd0*/  FMUL.FTZ R223, R39, c[0x0][0x2ec] ;  /* 0x0000bb0027df7a20 */ /* 0x000fe40000410000 */
[----:B------:R-:W-:Y:S02]  /*5fe0*/  FMUL.FTZ R76, R76, c[0x0][0x2ec] ;  /* 0x0000bb004c4c7a20 */ /* 0x000fe40000410000 */
[----:B------:R-:W-:Y:S01]  /*5ff0*/  FMUL.FTZ R77, R77, c[0x0][0x2ec] ;  /* 0x0000bb004d4d7a20 */ /* 0x000fe20000410000 */
[----:B-----5:R-:W5:Y:S02]  /*6000*/  LDSM.16.M88.4 R64, [R240+0x8000] ;  /* 0x00800000f040783b */ /* 0x020f640000000200 */
[----:B------:R-:W-:Y:S01]  /*6010*/  HMMA.16816.F32 R20, R16, R58, R20 ;  /* 0x0000003a1014723c */ /* 0x000fe20000001814 */
[----:B------:R2:W-:Y:S01]  /*6020*/  MUFU.TANH R219, R36 ;  /* 0x0000002400db7308 */ /* 0x0005e20000002400 */
[----:B------:R-:W-:-:S02]  /*6030*/  FMUL.FTZ R78, R78, c[0x0][0x2ec] ;  /* 0x0000bb004e4e7a20 */ /* 0x000fc40000410000 */
[----:B------:R-:W-:Y:S02]  /*6040*/  FMUL.FTZ R79, R79, c[0x0][0x2ec] ;  /* 0x0000bb004f4f7a20 */ /* 0x000fe40000410000 */
[----:B----4-:R-:W-:Y:S01]  /*6050*/  FFMA.FTZ R124, R171, UR4, R124 ;  /* 0x00000004ab7c7c23 */ /* 0x010fe2000801007c */
[----:B---3--:R-:W3:Y:S01]  /*6060*/  LDSM.16.M88.4 R24, [R240+0x9000] ;  /* 0x00900000f018783b */ /* 0x008ee20000000200 */
[----:B------:R-:W-:Y:S01]  /*6070*/  HMMA.16816.F32 R100, R12, R108, R100 ;  /* 0x0000006c0c64723c */ /* 0x000fe20000001864 */
[----:B------:R-:W4:Y:S01]  /*6080*/  MUFU.TANH R228, R76 ;  /* 0x0000004c00e47308 */ /* 0x000f220000002400 */
[----:B------:R-:W-:-:S06]  /*6090*/  FFMA.FTZ R181, R161, UR4, R181 ;  /* 0x00000004a1b57c23 */ /* 0x000fcc00080100b5 */
[C---:B------:R-:W-:Y:S01]  /*60a0*/  HMMA.16816.F32 R92, R32.reuse, R88, RZ ;  /* 0x00000058205c723c */ /* 0x040fe200000018ff */
[----:B--2---:R-:W2:Y:S01]  /*60b0*/  LDSM.16.M88.4 R36, [R164+0x4000] ;  /* 0x00400000a424783b */ /* 0x004ea20000000200 */
[----:B------:R-:W-:Y:S01]  /*60c0*/  FMUL.FTZ R28, R28, c[0x0][0x2ec] ;  /* 0x0000bb001c1c7a20 */ /* 0x000fe20000410000 */
[----:B------:R-:W-:Y:S01]  /*60d0*/  MUFU.TANH R230, R77 ;  /* 0x0000004d00e67308 */ /* 0x000fe20000002400 */
[----:B------:R-:W-:Y:S02]  /*60e0*/  FMUL.FTZ R29, R29, c[0x0][0x2ec] ;  /* 0x0000bb001d1d7a20 */ /* 0x000fe40000410000 */
[----:B------:R-:W-:Y:S02]  /*60f0*/  FMUL.FTZ R30, R30, c[0x0][0x2ec] ;  /* 0x0000bb001e1e7a20 */ /* 0x000fe40000410000 */
[----:B------:R-:W-:Y:S01]  /*6100*/  HMMA.16816.F32 R88, R32, R90, RZ ;  /* 0x0000005a2058723c */ /* 0x000fe200000018ff */
[----:B------:R-:W-:Y:S02]  /*6110*/  FMUL.FTZ R31, R31, c[0x0][0x2ec] ;  /* 0x0000bb001f1f7a20 */ /* 0x000fe40000410000 */
[----:B------:R-:W-:Y:S01]  /*6120*/  FMUL.FTZ R20, R20, c[0x0][0x2ec] ;  /* 0x0000bb0014147a20 */ /* 0x000fe20000410000 */
[----:B------:R-:W-:Y:S01]  /*6130*/  MUFU.TANH R232, R78 ;  /* 0x0000004e00e87308 */ /* 0x000fe20000002400 */
[----:B------:R-:W-:-:S02]  /*6140*/  FMUL.FTZ R21, R21, c[0x0][0x2ec] ;  /* 0x0000bb0015157a20 */ /* 0x000fc40000410000 */
[----:B------:R-:W-:Y:S01]  /*6150*/  FMUL.FTZ R207, R22, c[0x0][0x2ec] ;  /* 0x0000bb0016cf7a20 */ /* 0x000fe20000410000 */
[----:B------:R-:W-:Y:S01]  /*6160*/  HMMA.16816.F32 R40, R16, R44, R40 ;  /* 0x0000002c1028723c */ /* 0x000fe20000001828 */
[----:B------:R-:W-:Y:S02]  /*6170*/  FMUL.FTZ R205, R23, c[0x0][0x2ec] ;  /* 0x0000bb0017cd7a20 */ /* 0x000fe40000410000 */
[----:B----4-:R-:W-:Y:S01]  /*6180*/  FFMA.FTZ R145, R121, UR4, R228 ;  /* 0x0000000479917c23 */ /* 0x010fe200080100e4 */
[----:B------:R-:W-:Y:S01]  /*6190*/  MUFU.TANH R234, R79 ;  /* 0x0000004f00ea7308 */ /* 0x000fe20000002400 */
[----:B------:R-:W-:-:S03]  /*61a0*/  IADD3 R228, R154, 0xe8, RZ ;  /* 0x000000e89ae47810 */ /* 0x000fc60007ffe0ff */
[----:B------:R-:W-:Y:S01]  /*61b0*/  HMMA.16816.F32 R48, R16, R46, R48 ;  /* 0x0000002e1030723c */ /* 0x000fe20000001830 */
[----:B------:R-:W4:Y:S03]  /*61c0*/  LDSM.16.M88.4 R44, [R239+0x4800] ;  /* 0x00480000ef2c783b */ /* 0x000f260000000200 */
[----:B------:R-:W2:Y:S04]  /*61d0*/  MUFU.TANH R189, R28 ;  /* 0x0000001c00bd7308 */ /* 0x000ea80000002400 */
[----:B------:R-:W-:Y:S04]  /*61e0*/  HMMA.16816.F32 R96, R12, R110, R96 ;  /* 0x0000006e0c60723c */ /* 0x000fe80000001860 */
[----:B------:R-:W3:Y:S04]  /*61f0*/  MUFU.TANH R191, R29 ;  /* 0x0000001d00bf7308 */ /* 0x000ee80000002400 */
[----:B-1----:R-:W-:Y:S01]  /*6200*/  HMMA.16816.F32 R100, R8, R112, R100 ;  /* 0x000000700864723c */ /* 0x002fe20000001864 */
[----:B------:R-:W-:-:S02]  /*6210*/  FMUL.FTZ R40, R40, c[0x0][0x2ec] ;  /* 0x0000bb0028287a20 */ /* 0x000fc40000410000 */
[----:B------:R-:W-:Y:S01]  /*6220*/  FMUL.FTZ R41, R41, c[0x0][0x2ec] ;  /* 0x0000bb0029297a20 */ /* 0x000fe20000410000 */
[----:B------:R-:W-:Y:S01]  /*6230*/  MUFU.TANH R195, R30 ;  /* 0x0000001e00c37308 */ /* 0x000fe20000002400 */
[----:B--2---:R-:W-:Y:S02]  /*6240*/  FFMA.FTZ R189, R157, UR4, R189 ;  /* 0x000000049dbd7c23 */ /* 0x004fe400080100bd */
[----:B------:R-:W-:Y:S01]  /*6250*/  FMUL.FTZ R113, R43, c[0x0][0x2ec] ;  /* 0x0000bb002b717a20 */ /* 0x000fe20000410000 */
[----:B------:R-:W-:Y:S01]  /*6260*/  HMMA.16816.F32 R84, R32, R80, RZ ;  /* 0x000000502054723c */ /* 0x000fe200000018ff */
[----:B------:R-:W-:Y:S02]  /*6270*/  FMUL.FTZ R48, R48, c[0x0][0x2ec] ;  /* 0x0000bb0030307a20 */ /* 0x000fe40000410000 */
[----:B------:R-:W-:Y:S01]  /*6280*/  FMUL.FTZ R49, R49, c[0x0][0x2ec] ;  /* 0x0000bb0031317a20 */ /* 0x000fe20000410000 */
[----:B------:R1:W-:Y:S01]  /*6290*/  MUFU.TANH R193, R31 ;  /* 0x0000001f00c17308 */ /* 0x0003e20000002400 */
[----:B------:R-:W-:-:S02]  /*62a0*/  FMUL.FTZ R50, R50, c[0x0][0x2ec] ;  /* 0x0000bb0032327a20 */ /* 0x000fc40000410000 */
[----:B------:R-:W-:Y:S01]  /*62b0*/  FMUL.FTZ R51, R51, c[0x0][0x2ec] ;  /* 0x0000bb0033337a20 */ /* 0x000fe20000410000 */
[----:B------:R-:W-:Y:S01]  /*62c0*/  HMMA.16816.F32 R76, R32, R72, RZ ;  /* 0x00000048204c723c */ /* 0x000fe200000018ff */
[----:B---3--:R-:W-:-:S03]  /*62d0*/  FFMA.FTZ R169, R155, UR4, R191 ;  /* 0x000000049ba97c23 */ /* 0x008fc600080100bf */
[----:B------:R-:W-:Y:S04]  /*62e0*/  MUFU.TANH R197, R20 ;  /* 0x0000001400c57308 */ /* 0x000fe80000002400 */
[C---:B-----5:R-:W-:Y:S04]  /*62f0*/  HMMA.16816.F32 R68, R32.reuse, R64, RZ ;  /* 0x000000402044723c */ /* 0x060fe800000018ff */
[----:B------:R-:W-:Y:S04]  /*6300*/  MUFU.TANH R199, R21 ;  /* 0x0000001500c77308 */ /* 0x000fe80000002400 */
[C---:B------:R-:W-:Y:S04]  /*6310*/  HMMA.16816.F32 R56, R32.reuse, R52, RZ ;  /* 0x000000342038723c */ /* 0x040fe800000018ff */
[----:B------:R-:W-:Y:S04]  /*6320*/  MUFU.TANH R231, R49 ;  /* 0x0000003100e77308 */ /* 0x000fe80000002400 */
[C---:B-1----:R-:W-:Y:S04]  /*6330*/  HMMA.16816.F32 R28, R32.reuse, R24, RZ ;  /* 0x00000018201c723c */ /* 0x042fe800000018ff */
[----:B------:R-:W-:Y:S04]  /*6340*/  MUFU.TANH R225, R40 ;  /* 0x0000002800e17308 */ /* 0x000fe80000002400 */
[C---:B------:R-:W-:Y:S04]  /*6350*/  HMMA.16816.F32 R80, R32.reuse, R82, RZ ;  /* 0x000000522050723c */ /* 0x040fe800000018ff */
[----:B------:R-:W-:Y:S04]  /*6360*/  MUFU.TANH R227, R41 ;  /* 0x0000002900e37308 */ /* 0x000fe80000002400 */
[C---:B------:R-:W-:Y:S04]  /*6370*/  HMMA.16816.F32 R72, R32.reuse, R74, RZ ;  /* 0x0000004a2048723c */ /* 0x040fe800000018ff */
[----:B------:R-:W-:Y:S04]  /*6380*/  MUFU.TANH R226, R226 ;  /* 0x000000e200e27308 */ /* 0x000fe80000002400 */
[C---:B------:R-:W-:Y:S04]  /*6390*/  HMMA.16816.F32 R64, R32.reuse, R66, RZ ;  /* 0x000000422040723c */ /* 0x040fe800000018ff */
[----:B------:R-:W1:Y:S04]  /*63a0*/  MUFU.TANH R183, R183 ;  /* 0x000000b700b77308 */ /* 0x000e680000002400 */
[C---:B------:R-:W-:Y:S04]  /*63b0*/  HMMA.16816.F32 R52, R32.reuse, R54, RZ ;  /* 0x000000362034723c */ /* 0x040fe800000018ff */
[----:B------:R-:W2:Y:S04]  /*63c0*/  MUFU.TANH R185, R185 ;  /* 0x000000b900b97308 */ /* 0x000ea80000002400 */
[----:B------:R-:W-:Y:S04]  /*63d0*/  HMMA.16816.F32 R24, R32, R26, RZ ;  /* 0x0000001a2018723c */ /* 0x000fe800000018ff */
[----:B------:R-:W-:Y:S01]  /*63e0*/  MUFU.TANH R207, R207 ;  /* 0x000000cf00cf7308 */ /* 0x000fe20000002400 */
[----:B-1----:R-:W-:-:S03]  /*63f0*/  FFMA.FTZ R149, R159, UR4, R183 ;  /* 0x000000049f957c23 */ /* 0x002fc600080100b7 */
[C---:B------:R-:W-:Y:S04]  /*6400*/  HMMA.16816.F32 R20, R32.reuse, R116, RZ ;  /* 0x000000742014723c */ /* 0x040fe800000018ff */
[----:B------:R-:W-:Y:S01]  /*6410*/  MUFU.TANH R205, R205 ;  /* 0x000000cd00cd7308 */ /* 0x000fe20000002400 */
[----:B--2---:R-:W-:Y:S02]  /*6420*/  FFMA.FTZ R152, R159, UR4, R185 ;  /* 0x000000049f987c23 */ /* 0x004fe400080100b9 */
[----:B------:R-:W-:Y:S01]  /*6430*/  FFMA.FTZ R159, R0, UR4, R199 ;  /* 0x00000004009f7c23 */ /* 0x000fe200080100c7 */
[----:B------:R-:W-:Y:S01]  /*6440*/  HMMA.16816.F32 R32, R32, R118, RZ ;  /* 0x000000762020723c */ /* 0x000fe200000018ff */
[----:B------:R-:W1:Y:S03]  /*6450*/  LDSM.16.M88.4 R116, [R235+0x7000] ;  /* 0x00700000eb74783b */ /* 0x000e660000000200 */
[----:B------:R-:W-:Y:S04]  /*6460*/  MUFU.TANH R211, R211 ;  /* 0x000000d300d37308 */ /* 0x000fe80000002400 */
[C---:B------:R-:W-:Y:S04]  /*6470*/  HMMA.16816.F32 R92, R12.reuse, R104, R92 ;  /* 0x000000680c5c723c */ /* 0x040fe8000000185c */
[----:B------:R-:W-:Y:S04]  /*6480*/  MUFU.TANH R213, R213 ;  /* 0x000000d500d57308 */ /* 0x000fe80000002400 */
[----:B------:R-:W-:Y:S01]  /*6490*/  HMMA.16816.F32 R88, R12, R106, R88 ;  /* 0x0000006a0c58723c */ /* 0x000fe20000001858 */
[----:B------:R-:W2:Y:S03]  /*64a0*/  LDSM.16.M88.4 R104, [R235+0x7800] ;  /* 0x00780000eb68783b */ /* 0x000ea60000000200 */
[----:B------:R-:W3:Y:S04]  /*64b0*/  I2F R112, R229 ;  /* 0x000000e500707306 */ /* 0x000ee80000201400 */
[----:B------:R-:W-:Y:S04]  /*64c0*/  HMMA.16816.F32 R96, R8, R114, R96 ;  /* 0x000000720860723c */ /* 0x000fe80000001860 */
[----:B------:R-:W-:Y:S03]  /*64d0*/  MUFU.TANH R114, R48 ;  /* 0x0000003000727308 */ /* 0x000fe60000002400 */
[----:B------:R-:W-:Y:S01]  /*64e0*/  IADD3 R115, R154, 0x69, RZ ;  /* 0x000000699a737810 */ /* 0x000fe20007ffe0ff */
[----:B------:R-:W-:Y:S01]  /*64f0*/  HMMA.16816.F32 R100, R16, R36, R100 ;  /* 0x000000241064723c */ /* 0x000fe20000001864 */
[----:B---3--:R-:W-:-:S03]  /*6500*/  FFMA.FTZ R183, R112, UR4, R211 ;  /* 0x0000000470b77c23 */ /* 0x008fc600080100d3 */
[----:B------:R-:W3:Y:S04]  /*6510*/  MUFU.TANH R187, R187 ;  /* 0x000000bb00bb7308 */ /* 0x000ee80000002400 */
[C---:B----4-:R-:W-:Y:S04]  /*6520*/  HMMA.16816.F32 R92, R8.reuse, R44, R92 ;  /* 0x0000002c085c723c */ /* 0x050fe8000000185c */
[----:B------:R-:W-:Y:S04]  /*6530*/  MUFU.TANH R127, R127 ;  /* 0x0000007f007f7308 */ /* 0x000fe80000002400 */
[----:B------:R-:W-:Y:S01]  /*6540*/  HMMA.16816.F32 R88, R8, R46, R88 ;  /* 0x0000002e0858723c */ /* 0x000fe20000001858 */
[----:B------:R-:W4:Y:S03]  /*6550*/  LDSM.16.M88.4 R44, [R239+0x5000] ;  /* 0x00500000ef2c783b */ /* 0x000f260000000200 */
[----:B------:R-:W-:Y:S01]  /*6560*/  MUFU.TANH R126, R126 ;  /* 0x0000007e007e7308 */ /* 0x000fe20000002400 */
[----:B---3--:R-:W-:-:S03]  /*6570*/  FFMA.FTZ R150, R161, UR4, R187 ;  /* 0x00000004a1967c23 */ /* 0x008fc600080100bb */
[----:B------:R-:W-:Y:S01]  /*6580*/  HMMA.16816.F32 R96, R16, R38, R96 ;  /* 0x000000261060723c */ /* 0x000fe20000001860 */
[----:B------:R-:W3:Y:S01]  /*6590*/  LDSM.16.M88.4 R36, [R235+0x8800] ;  /* 0x00880000eb24783b */ /* 0x000ee20000000200 */
[----:B------:R-:W-:Y:S02]  /*65a0*/  FMUL.FTZ R48, R100, c[0x0][0x2ec] ;  /* 0x0000bb0064307a20 */ /* 0x000fe40000410000 */
[----:B------:R-:W-:Y:S01]  /*65b0*/  FFMA.FTZ R161, R153, UR4, R197 ;  /* 0x0000000499a17c23 */ /* 0x000fe200080100c5 */
[----:B------:R-:W-:Y:S01]  /*65c0*/  MUFU.TANH R223, R223 ;  /* 0x000000df00df7308 */ /* 0x000fe20000002400 */
[----:B------:R-:W-:Y:S02]  /*65d0*/  FMUL.FTZ R100, R101, c[0x0][0x2ec] ;  /* 0x0000bb0065647a20 */ /* 0x000fe40000410000 */
[----:B-1----:R-:W-:Y:S01]  /*65e0*/  HMMA.16816.F32 R84, R12, R116, R84 ;  /* 0x000000740c54723c */ /* 0x002fe20000001854 */
[----:B------:R-:W-:Y:S02]  /*65f0*/  FMUL.FTZ R102, R102, c[0x0][0x2ec] ;  /* 0x0000bb0066667a20 */ /* 0x000fe40000410000 */
[----:B------:R-:W-:-:S02]  /*6600*/  FMUL.FTZ R101, R103, c[0x0][0x2ec] ;  /* 0x0000bb0067657a20 */ /* 0x000fc40000410000 */
[----:B------:R-:W-:Y:S02]  /*6610*/  MUFU.TANH R215, R215 ;  /* 0x000000d700d77308 */ /* 0x000fe40000002400 */
[----:B------:R-:W-:Y:S01]  /*6620*/  FMUL.FTZ R116, R42, c[0x0][0x2ec] ;  /* 0x0000bb002a747a20 */ /* 0x000fe20000410000 */
[C---:B--2---:R-:W-:Y:S01]  /*6630*/  HMMA.16816.F32 R108, R12.reuse, R104, R76 ;  /* 0x000000680c6c723c */ /* 0x044fe2000000184c */
[----:B------:R-:W1:Y:S01]  /*6640*/  LDSM.16.M88.4 R40, [R235+0x8000] ;  /* 0x00800000eb28783b */ /* 0x000e620000000200 */
[----:B------:R-:W-:Y:S02]  /*6650*/  FFMA.FTZ R117, R143, UR4, R200 ;  /* 0x000000048f757c23 */ /* 0x000fe400080100c8 */
[----:B------:R-:W-:Y:S01]  /*6660*/  FFMA.FTZ R200, R175, UR4, R213 ;  /* 0x00000004afc87c23 */ /* 0x000fe200080100d5 */
[----:B------:R-:W-:Y:S01]  /*6670*/  MUFU.TANH R105, R50 ;  /* 0x0000003200697308 */ /* 0x000fe20000002400 */
[----:B------:R-:W2:Y:S01]  /*6680*/  LDSM.16.M88.4 R76, [R164+0x4800] ;  /* 0x00480000a44c783b */ /* 0x000ea20000000200 */
[----:B------:R-:W-:Y:S01]  /*6690*/  FSEL R117, R117, -INF , !P2 ;  /* 0xff80000075757808 */ /* 0x000fe20005000000 */
[----:B------:R-:W-:Y:S01]  /*66a0*/  HMMA.16816.F32 R72, R12, R106, R72 ;  /* 0x0000006a0c48723c */ /* 0x000fe20000001848 */
[----:B------:R-:W-:-:S04]  /*66b0*/  ISETP.GE.AND P2, PT, R138, R167, PT ;  /* 0x000000a78a00720c */ /* 0x000fc80003f46270 */
[----:B------:R-:W-:Y:S01]  /*66c0*/  MUFU.TANH R104, R51 ;  /* 0x0000003300687308 */ /* 0x000fe20000002400 */
[----:B------:R-:W-:Y:S02]  /*66d0*/  FSEL R221, R212, -INF , !P2 ;  /* 0xff800000d4dd7808 */ /* 0x000fe40005000000 */
[----:B------:R-:W-:Y:S01]  /*66e0*/  HMMA.16816.F32 R80, R12, R118, R80 ;  /* 0x000000760c50723c */ /* 0x000fe20000001850 */
[----:B------:R-:W-:Y:S02]  /*66f0*/  ISETP.GE.AND P2, PT, R132, R165, PT ;  /* 0x000000a58400720c */ /* 0x000fe40003f46270 */
[----:B------:R-:W-:Y:S02]  /*6700*/  IADD3 R212, R154, 0xc9, RZ ;  /* 0x000000c99ad47810 */ /* 0x000fe40007ffe0ff */
[----:B------:R5:W-:Y:S02]  /*6710*/  MUFU.TANH R106, R48 ;  /* 0x00000030006a7308 */ /* 0x000be40000002400 */
[----:B------:R-:W-:Y:S01]  /*6720*/  FFMA.FTZ R118, R141, UR4, R202 ;  /* 0x000000048d767c23 */ /* 0x000fe200080100ca */
[----:B----4-:R-:W-:Y:S01]  /*6730*/  HMMA.16816.F32 R84, R8, R44, R84 ;  /* 0x0000002c0854723c */ /* 0x010fe20000001854 */
[----:B------:R-:W-:-:S02]  /*6740*/  FFMA.FTZ R119, R137, UR4, R206 ;  /* 0x0000000489777c23 */ /* 0x000fc400080100ce */
[----:B------:R-:W-:Y:S01]  /*6750*/  FFMA.FTZ R137, R173, UR4, R246 ;  /* 0x00000004ad897c23 */ /* 0x000fe200080100f6 */
[----:B------:R-:W-:Y:S01]  /*6760*/  IADD3 R246, R154, 0xe9, RZ ;  /* 0x000000e99af67810 */ /* 0x000fe20007ffe0ff */
[----:B------:R-:W4:Y:S03]  /*6770*/  MUFU.TANH R116, R116 ;  /* 0x0000007400747308 */ /* 0x000f260000002400 */
[C---:B---3--:R-:W-:Y:S01]  /*6780*/  HMMA.16816.F32 R56, R12.reuse, R36, R56 ;  /* 0x000000240c38723c */ /* 0x048fe20000001838 */
[----:B-----5:R-:W3:Y:S04]  /*6790*/  LDSM.16.M88.4 R48, [R164+0x5000] ;  /* 0x00500000a430783b */ /* 0x020ee80000000200 */
[----:B------:R-:W-:Y:S03]  /*67a0*/  MUFU.TANH R113, R113 ;  /* 0x0000007100717308 */ /* 0x000fe60000002400 */
[----:B------:R-:W-:Y:S01]  /*67b0*/  HMMA.16816.F32 R52, R12, R38, R52 ;  /* 0x000000260c34723c */ /* 0x000fe20000001834 */
[----:B------:R-:W5:Y:S01]  /*67c0*/  LDSM.16.M88.4 R36, [R239+0x6000] ;  /* 0x00600000ef24783b */ /* 0x000f620000000200 */
[----:B----4-:R-:W-:-:S03]  /*67d0*/  FFMA.FTZ R116, R192, UR4, R116 ;  /* 0x00000004c0747c23 */ /* 0x010fc60008010074 */
[----:B------:R-:W-:Y:S03]  /*67e0*/  MUFU.TANH R100, R100 ;  /* 0x0000006400647308 */ /* 0x000fe60000002400 */
[----:B------:R-:W-:Y:S01]  /*67f0*/  HMMA.16816.F32 R80, R8, R46, R80 ;  /* 0x0000002e0850723c */ /* 0x000fe20000001850 */
[----:B------:R-:W-:Y:S04]  /*6800*/  LDSM.16.M88.4 R44, [R164+0x5800] ;  /* 0x00580000a42c783b */ /* 0x000fe80000000200 */
[----:B------:R-:W-:Y:S03]  /*6810*/  MUFU.TANH R102, R102 ;  /* 0x0000006600667308 */ /* 0x000fe60000002400 */
[C---:B-1----:R-:W-:Y:S05]  /*6820*/  HMMA.16816.F32 R68, R12.reuse, R40, R68 ;  /* 0x000000280c44723c */ /* 0x042fea0000001844 */
[----:B------:R-:W-:Y:S03]  /*6830*/  MUFU.TANH R101, R101 ;  /* 0x0000006500657308 */ /* 0x000fe60000002400 */
[----:B------:R-:W-:Y:S01]  /*6840*/  HMMA.16816.F32 R64, R12, R42, R64 ;  /* 0x0000002a0c40723c */ /* 0x000fe20000001840 */
[----:B------:R-:W1:Y:S04]  /*6850*/  LDSM.16.M88.4 R40, [R239+0x5800] ;  /* 0x00580000ef28783b */ /* 0x000e680000000200 */
[----:B------:R-:W-:Y:S03]  /*6860*/  I2F R107, R212 ;  /* 0x000000d4006b7306 */ /* 0x000fe60000201400 */
[C---:B--2---:R-:W-:Y:S07]  /*6870*/  HMMA.16816.F32 R92, R16.reuse, R76, R92 ;  /* 0x0000004c105c723c */ /* 0x044fee000000185c */
[----:B------:R-:W-:Y:S01]  /*6880*/  FMUL.FTZ R76, R96, c[0x0][0x2ec] ;  /* 0x0000bb00604c7a20 */ /* 0x000fe20000410000 */
[----:B---3--:R-:W-:Y:S01]  /*6890*/  HMMA.16816.F32 R84, R16, R48, R84 ;  /* 0x000000301054723c */ /* 0x008fe20000001854 */
[----:B------:R2:W3:Y:S01]  /*68a0*/  I2F R49, R115 ;  /* 0x0000007300317306 */ /* 0x0004e20000201400 */
[----:B------:R-:W-:-:S02]  /*68b0*/  FMUL.FTZ R96, R98, c[0x0][0x2ec] ;  /* 0x0000bb0062607a20 */ /* 0x000fc40000410000 */
[----:B------:R-:W-:Y:S02]  /*68c0*/  FMUL.FTZ R77, R97, c[0x0][0x2ec] ;  /* 0x0000bb00614d7a20 */ /* 0x000fe40000410000 */
[----:B------:R-:W-:Y:S02]  /*68d0*/  FMUL.FTZ R97, R99, c[0x0][0x2ec] ;  /* 0x0000bb0063617a20 */ /* 0x000fe40000410000 */
[----:B------:R-:W-:Y:S01]  /*68e0*/  HMMA.16816.F32 R80, R16, R50, R80 ;  /* 0x000000321050723c */ /* 0x000fe20000001850 */
[----:B------:R-:W-:Y:S06]  /*68f0*/  MUFU.TANH R76, R76 ;  /* 0x0000004c004c7308 */ /* 0x000fec0000002400 */
[----:B------:R-:W-:Y:S01]  /*6900*/  FSEL R51, R186, -INF , !P4 ;  /* 0xff800000ba337808 */ /* 0x000fe20006000000 */
[C---:B-----5:R-:W-:Y:S01]  /*6910*/  HMMA.16816.F32 R68, R8.reuse, R36, R68 ;  /* 0x000000240844723c */ /* 0x060fe20000001844 */
[----:B--2---:R-:W-:Y:S01]  /*6920*/  FFMA.FTZ R115, R151, UR4, R184 ;  /* 0x0000000497737c23 */ /* 0x004fe200080100b8 */
[-C--:B------:R-:W-:Y:S01]  /*6930*/  ISETP.GE.AND P4, PT, R144, R167.reuse, PT ;  /* 0x000000a79000720c */ /* 0x080fe20003f86270 */
[----:B---3--:R-:W-:Y:S01]  /*6940*/  FFMA.FTZ R179, R49, UR4, R126 ;  /* 0x0000000431b37c23 */ /* 0x008fe2000801007e */
[----:B------:R-:W-:Y:S01]  /*6950*/  FSEL R50, R188, -INF , !P0 ;  /* 0xff800000bc327808 */ /* 0x000fe20004000000 */
[----:B------:R-:W-:Y:S01]  /*6960*/  STL [R1+0x4], R51 ;  /* 0x0000043301007387 */ /* 0x000fe20000100800 */
[----:B------:R-:W-:Y:S01]  /*6970*/  FSEL R115, R115, -INF , !P5 ;  /* 0xff80000073737808 */ /* 0x000fe20006800000 */
[----:B------:R-:W-:Y:S01]  /*6980*/  MUFU.TANH R96, R96 ;  /* 0x0000006000607308 */ /* 0x000fe20000002400 */
[----:B------:R-:W-:Y:S01]  /*6990*/  ISETP.GE.AND P5, PT, R146, R167, PT ;  /* 0x000000a79200720c */ /* 0x000fe20003fa6270 */
[----:B------:R-:W-:Y:S01]  /*69a0*/  FMUL.FTZ R2, R87, c[0x0][0x2ec] ;  /* 0x0000bb0057027a20 */ /* 0x000fe20000410000 */
[-C--:B------:R-:W-:Y:S01]  /*69b0*/  ISETP.GE.AND P0, PT, R144, R165.reuse, PT ;  /* 0x000000a59000720c */ /* 0x080fe20003f06270 */
[----:B------:R-:W-:Y:S01]  /*69c0*/  STL [R1+0xc], R50 ;  /* 0x00000c3201007387 */ /* 0x000fe20000100800 */
[----:B------:R-:W-:Y:S01]  /*69d0*/  FSEL R87, R190, -INF , !P3 ;  /* 0xff800000be577808 */ /* 0x000fe20005800000 */
[C---:B------:R-:W-:Y:S01]  /*69e0*/  HMMA.16816.F32 R64, R8.reuse, R38, R64 ;  /* 0x000000260840723c */ /* 0x040fe20000001840 */
[----:B------:R-:W-:Y:S01]  /*69f0*/  FSEL R251, R196, -INF , !P5 ;  /* 0xff800000c4fb7808 */ /* 0x000fe20006800000 */
[----:B------:R-:W2:Y:S01]  /*6a00*/  LDSM.16.M88.4 R36, [R239+0x6800] ;  /* 0x00680000ef24783b */ /* 0x000ea20000000200 */
[-C--:B------:R-:W-:Y:S01]  /*6a10*/  ISETP.GE.AND P5, PT, R140, R165.reuse, PT ;  /* 0x000000a58c00720c */ /* 0x080fe20003fa6270 */
[----:B------:R-:W-:Y:S01]  /*6a20*/  FFMA.FTZ R144, R171, UR4, R250 ;  /* 0x00000004ab907c23 */ /* 0x000fe200080100fa */
[----:B------:R-:W-:Y:S01]  /*6a30*/  FSEL R249, R198, -INF , !P4 ;  /* 0xff800000c6f97808 */ /* 0x000fe20006000000 */
[----:B------:R3:W-:Y:S01]  /*6a40*/  STL [R1+0x8], R87 ;  /* 0x0000085701007387 */ /* 0x0007e20000100800 */
[-C--:B------:R-:W-:Y:S01]  /*6a50*/  ISETP.GE.AND P4, PT, R138, R165.reuse, PT ;  /* 0x000000a58a00720c */ /* 0x080fe20003f86270 */
[----:B------:R-:W-:Y:S01]  /*6a60*/  FFMA.FTZ R138, R135, UR4, R216 ;  /* 0x00000004878a7c23 */ /* 0x000fe200080100d8 */
[----:B------:R-:W-:Y:S01]  /*6a70*/  FSEL R118, R118, -INF , !P0 ;  /* 0xff80000076767808 */ /* 0x000fe20004000000 */
[C---:B------:R-:W-:Y:S01]  /*6a80*/  FFMA.FTZ R135, R5.reuse, UR4, R230 ;  /* 0x0000000405877c23 */ /* 0x040fe200080100e6 */
[----:B------:R-:W-:Y:S01]  /*6a90*/  ISETP.GE.AND P3, PT, R142, R165, PT ;  /* 0x000000a58e00720c */ /* 0x000fe20003f66270 */
[----:B------:R-:W-:Y:S01]  /*6aa0*/  FFMA.FTZ R142, R5, UR4, R234 ;  /* 0x00000004058e7c23 */ /* 0x000fe200080100ea */
[-C--:B------:R-:W-:Y:S01]  /*6ab0*/  ISETP.GE.AND P0, PT, R136, R167.reuse, PT ;  /* 0x000000a78800720c */ /* 0x080fe20003f06270 */
[----:B------:R-:W-:Y:S01]  /*6ac0*/  FFMA.FTZ R136, R131, UR4, R224 ;  /* 0x0000000483887c23 */ /* 0x000fe200080100e0 */
[----:B------:R-:W-:Y:S01]  /*6ad0*/  FSEL R204, R204, -INF , !P5 ;  /* 0xff800000cccc7808 */ /* 0x000fe20006800000 */
[----:B------:R-:W-:Y:S01]  /*6ae0*/  FFMA.FTZ R146, R173, UR4, R248 ;  /* 0x00000004ad927c23 */ /* 0x000fe200080100f8 */
[-C--:B------:R-:W-:Y:S01]  /*6af0*/  ISETP.GE.AND P5, PT, R132, R167.reuse, PT ;  /* 0x000000a78400720c */ /* 0x080fe20003fa6270 */
[----:B------:R-:W-:Y:S01]  /*6b00*/  FFMA.FTZ R132, R133, UR4, R218 ;  /* 0x0000000485847c23 */ /* 0x000fe200080100da */
[----:B------:R-:W-:Y:S01]  /*6b10*/  FSEL R206, R208, -INF , !P3 ;  /* 0xff800000d0ce7808 */ /* 0x000fe20005800000 */
[----:B------:R-:W-:Y:S01]  /*6b20*/  FFMA.FTZ R133, R131, UR4, R220 ;  /* 0x0000000483857c23 */ /* 0x000fe200080100dc */
[----:B------:R-:W-:Y:S01]  /*6b30*/  FSEL R138, R138, -INF , !P4 ;  /* 0xff8000008a8a7808 */ /* 0x000fe20006000000 */
[----:B------:R-:W-:Y:S01]  /*6b40*/  FFMA.FTZ R131, R129, UR4, R222 ;  /* 0x0000000481837c23 */ /* 0x000fe200080100de */
[----:B------:R-:W-:Y:S01]  /*6b50*/  FSEL R217, R214, -INF , !P0 ;  /* 0xff800000d6d97808 */ /* 0x000fe20004000000 */
[C---:B-1----:R-:W-:Y:S01]  /*6b60*/  HMMA.16816.F32 R108, R8.reuse, R40, R108 ;  /* 0x00000028086c723c */ /* 0x042fe2000000186c */
[-C--:B------:R-:W-:Y:S01]  /*6b70*/  ISETP.GE.AND P3, PT, R134, R167.reuse, PT ;  /* 0x000000a78600720c */ /* 0x080fe20003f66270 */
[----:B------:R-:W-:Y:S01]  /*6b80*/  FFMA.FTZ R190, R112, UR4, R215 ;  /* 0x0000000470be7c23 */ /* 0x000fe200080100d7 */
[C---:B------:R-:W-:Y:S01]  /*6b90*/  ISETP.GE.AND P4, PT, R130.reuse, R167, PT ;  /* 0x000000a78200720c */ /* 0x040fe20003f86270 */
[----:B------:R-:W-:Y:S01]  /*6ba0*/  MUFU.TANH R77, R77 ;  /* 0x0000004d004d7308 */ /* 0x000fe20000002400 */
[----:B------:R-:W-:Y:S01]  /*6bb0*/  ISETP.GE.AND P0, PT, R130, R165, PT ;  /* 0x000000a58200720c */ /* 0x000fe20003f06270 */
[----:B------:R-:W-:Y:S01]  /*6bc0*/  FMUL.FTZ R82, R82, c[0x0][0x2ec] ;  /* 0x0000bb0052527a20 */ /* 0x000fe20000410000 */
[----:B---3--:R-:W-:Y:S01]  /*6bd0*/  FSEL R87, R194, -INF , !P6 ;  /* 0xff800000c2577808 */ /* 0x008fe20007000000 */
[C---:B------:R-:W-:Y:S01]  /*6be0*/  HMMA.16816.F32 R72, R8.reuse, R42, R72 ;  /* 0x0000002a0848723c */ /* 0x040fe20000001848 */
[----:B------:R-:W-:Y:S01]  /*6bf0*/  ISETP.GE.AND P6, PT, R140, R167, PT ;  /* 0x000000a78c00720c */ /* 0x000fe20003fc6270 */
[----:B------:R-:W-:Y:S01]  /*6c00*/  FFMA.FTZ R140, R121, UR4, R232 ;  /* 0x00000004798c7c23 */ /* 0x000fe200080100e8 */
[----:B------:R-:W-:Y:S01]  /*6c10*/  FSEL R132, R132, -INF , !P1 ;  /* 0xff80000084847808 */ /* 0x000fe20004800000 */
[----:B------:R-:W1:Y:S01]  /*6c20*/  LDSM.16.M88.4 R40, [R164+0x6000] ;  /* 0x00600000a428783b */ /* 0x000e620000000200 */
[----:B------:R-:W-:Y:S01]  /*6c30*/  FSEL R119, R119, -INF , !P6 ;  /* 0xff80000077777808 */ /* 0x000fe20007000000 */
[----:B------:R-:W-:Y:S01]  /*6c40*/  MUFU.TANH R97, R97 ;  /* 0x0000006100617308 */ /* 0x000fe20000002400 */
[----:B------:R-:W-:Y:S01]  /*6c50*/  ISETP.GE.AND P6, PT, R134, R165, PT ;  /* 0x000000a58600720c */ /* 0x000fe20003fc6270 */
[----:B------:R-:W-:Y:S01]  /*6c60*/  FFMA.FTZ R134, R129, UR4, R226 ;  /* 0x0000000481867c23 */ /* 0x000fe200080100e2 */
[----:B------:R-:W-:Y:S01]  /*6c70*/  FSEL R133, R133, -INF , !P3 ;  /* 0xff80000085857808 */ /* 0x000fe20005800000 */
[----:B--2---:R-:W-:Y:S01]  /*6c80*/  HMMA.16816.F32 R56, R8, R36, R56 ;  /* 0x000000240838723c */ /* 0x004fe20000001838 */
[----:B------:R-:W-:Y:S01]  /*6c90*/  FSEL R145, R145, -INF , !P4 ;  /* 0xff80000091917808 */ /* 0x000fe20006000000 */
[----:B------:R-:W-:Y:S01]  /*6ca0*/  FMUL.FTZ R84, R84, c[0x0][0x2ec] ;  /* 0x0000bb0054547a20 */ /* 0x000fe20000410000 */
[----:B------:R-:W-:Y:S01]  /*6cb0*/  FSEL R140, R140, -INF , !P0 ;  /* 0xff8000008c8c7808 */ /* 0x000fe20004000000 */
[----:B------:R-:W2:Y:S01]  /*6cc0*/  I2F R51, R182 ;  /* 0x000000b600337306 */ /* 0x000ea20000201400 */
[----:B------:R-:W-:Y:S01]  /*6cd0*/  ISETP.GE.AND P1, PT, R128, R167, PT ;  /* 0x000000a78000720c */ /* 0x000fe20003f26270 */
[----:B------:R-:W-:Y:S01]  /*6ce0*/  FMUL.FTZ R86, R86, c[0x0][0x2ec] ;  /* 0x0000bb0056567a20 */ /* 0x000fe20000410000 */
[-C--:B------:R-:W-:Y:S01]  /*6cf0*/  ISETP.GE.AND P3, PT, R128, R165.reuse, PT ;  /* 0x000000a58000720c */ /* 0x080fe20003f66270 */
[C---:B------:R-:W-:Y:S01]  /*6d00*/  HMMA.16816.F32 R108, R16.reuse, R44, R108 ;  /* 0x0000002c106c723c */ /* 0x040fe2000000186c */
[----:B------:R-:W-:Y:S01]  /*6d10*/  ISETP.GE.AND P4, PT, R174, R165, PT ;  /* 0x000000a5ae00720c */ /* 0x000fe20003f86270 */
[----:B------:R-:W-:Y:S01]  /*6d20*/  FMUL.FTZ R81, R81, c[0x0][0x2ec] ;  /* 0x0000bb0051517a20 */ /* 0x000fe20000410000 */
[-C--:B------:R-:W-:Y:S01]  /*6d30*/  ISETP.GE.AND P0, PT, R172, R167.reuse, PT ;  /* 0x000000a7ac00720c */ /* 0x080fe20003f06270 */
[----:B------:R-:W-:Y:S01]  /*6d40*/  MUFU.TANH R84, R84 ;  /* 0x0000005400547308 */ /* 0x000fe20000002400 */
[----:B------:R-:W-:Y:S01]  /*6d50*/  FSEL R136, R136, -INF , !P6 ;  /* 0xff80000088887808 */ /* 0x000fe20007000000 */
[----:B------:R-:W-:Y:S01]  /*6d60*/  STL [R1], R87 ;  /* 0x0000005701007387 */ /* 0x000fe20000100800 */
[----:B------:R-:W-:Y:S01]  /*6d70*/  ISETP.GE.AND P6, PT, R176, R167, PT ;  /* 0x000000a7b000720c */ /* 0x000fe20003fc6270 */
[----:B------:R-:W-:Y:S01]  /*6d80*/  HMMA.16816.F32 R72, R16, R46, R72 ;  /* 0x0000002e1048723c */ /* 0x000fe20000001848 */
[----:B------:R-:W-:Y:S01]  /*6d90*/  FSEL R131, R131, -INF , !P5 ;  /* 0xff80000083837808 */ /* 0x000fe20006800000 */
[----:B------:R-:W-:Y:S01]  /*6da0*/  FMUL.FTZ R80, R80, c[0x0][0x2ec] ;  /* 0x0000bb0050507a20 */ /* 0x000fe20000410000 */
[----:B------:R-:W-:Y:S01]  /*6db0*/  FSEL R135, R135, -INF , !P1 ;  /* 0xff80000087877808 */ /* 0x000fe20004800000 */
[C---:B--2---:R-:W-:Y:S01]  /*6dc0*/  FFMA.FTZ R77, R51.reuse, UR4, R77 ;  /* 0x00000004334d7c23 */ /* 0x044fe2000801004d */
[----:B------:R-:W-:Y:S01]  /*6dd0*/  FSEL R142, R142, -INF , !P3 ;  /* 0xff8000008e8e7808 */ /* 0x000fe20005800000 */
[----:B------:R-:W-:Y:S01]  /*6de0*/  FFMA.FTZ R97, R51, UR4, R97 ;  /* 0x0000000433617c23 */ /* 0x000fe20008010061 */
[----:B------:R-:W-:Y:S01]  /*6df0*/  FSEL R144, R144, -INF , !P4 ;  /* 0xff80000090907808 */ /* 0x000fe20006000000 */
[----:B------:R-:W-:Y:S01]  /*6e00*/  HMMA.16816.F32 R52, R8, R38, R52 ;  /* 0x000000260834723c */ /* 0x000fe20000001834 */
[----:B------:R-:W-:Y:S01]  /*6e10*/  FSEL R147, R147, -INF , !P0 ;  /* 0xff80000093937808 */ /* 0x000fe20004000000 */
[----:B------:R-:W-:Y:S01]  /*6e20*/  MUFU.TANH R86, R86 ;  /* 0x0000005600567308 */ /* 0x000fe20000002400 */
[-C--:B------:R-:W-:Y:S01]  /*6e30*/  ISETP.GE.AND P5, PT, R176, R165.reuse, PT ;  /* 0x000000a5b000720c */ /* 0x080fe20003fa6270 */
[----:B------:R-:W-:Y:S01]  /*6e40*/  FMUL.FTZ R83, R83, c[0x0][0x2ec] ;  /* 0x0000bb0053537a20 */ /* 0x000fe20000410000 */
[----:B------:R-:W-:Y:S01]  /*6e50*/  ISETP.GE.AND P1, PT, R172, R165, PT ;  /* 0x000000a5ac00720c */ /* 0x000fe20003f26270 */
[----:B------:R-:W-:Y:S01]  /*6e60*/  FFMA.FTZ R172, R153, UR4, R207 ;  /* 0x0000000499ac7c23 */ /* 0x000fe200080100cf */
[-C--:B------:R-:W-:Y:S01]  /*6e70*/  ISETP.GE.AND P3, PT, R170, R167.reuse, PT ;  /* 0x000000a7aa00720c */ /* 0x080fe20003f66270 */
[C---:B------:R-:W-:Y:S01]  /*6e80*/  HMMA.16816.F32 R88, R16.reuse, R78, R88 ;  /* 0x0000004e1058723c */ /* 0x040fe20000001858 */
[C---:B------:R-:W-:Y:S01]  /*6e90*/  ISETP.GE.AND P4, PT, R166.reuse, R167, PT ;  /* 0x000000a7a600720c */ /* 0x040fe20003f86270 */
[----:B------:R-:W-:Y:S01]  /*6ea0*/  MUFU.TANH R81, R81 ;  /* 0x0000005100517308 */ /* 0x000fe20000002400 */
[----:B------:R-:W-:Y:S01]  /*6eb0*/  ISETP.GE.AND P0, PT, R166, R165, PT ;  /* 0x000000a5a600720c */ /* 0x000fe20003f06270 */
[----:B------:R-:W-:Y:S01]  /*6ec0*/  FMUL.FTZ R85, R85, c[0x0][0x2ec] ;  /* 0x0000bb0055557a20 */ /* 0x000fe20000410000 */
[----:B------:R-:W-:Y:S01]  /*6ed0*/  FSEL R134, R134, -INF , !P2 ;  /* 0xff80000086867808 */ /* 0x000fe20005000000 */
[----:B------:R-:W-:Y:S01]  /*6ee0*/  FMUL.FTZ R110, R110, c[0x0][0x2ec] ;  /* 0x0000bb006e6e7a20 */ /* 0x000fe20000410000 */
[----:B------:R-:W-:Y:S01]  /*6ef0*/  ISETP.GE.AND P2, PT, R174, R167, PT ;  /* 0x000000a7ae00720c */ /* 0x000fe20003f46270 */
[----:B------:R-:W-:Y:S01]  /*6f00*/  FFMA.FTZ R174, R157, UR4, R195 ;  /* 0x000000049dae7c23 */ /* 0x000fe200080100c3 */
[----:B------:R-:W-:Y:S01]  /*6f10*/  FSEL R137, R137, -INF , !P6 ;  /* 0xff80000089897808 */ /* 0x000fe20007000000 */
[C---:B-1----:R-:W-:Y:S01]  /*6f20*/  HMMA.16816.F32 R68, R16.reuse, R40, R68 ;  /* 0x000000281044723c */ /* 0x042fe20000001844 */
[----:B------:R-:W-:Y:S01]  /*6f30*/  ISETP.GE.AND P6, PT, R170, R165, PT ;  /* 0x000000a5aa00720c */ /* 0x000fe20003fc6270 */
[----:B------:R-:W-:Y:S01]  /*6f40*/  FFMA.FTZ R170, R0, UR4, R205 ;  /* 0x0000000400aa7c23 */ /* 0x000fe200080100cd */
[----:B------:R-:W-:Y:S01]  /*6f50*/  FSEL R146, R146, -INF , !P5 ;  /* 0xff80000092927808 */ /* 0x000fe20006800000 */
[----:B------:R-:W-:Y:S01]  /*6f60*/  FMUL.FTZ R79, R92, c[0x0][0x2ec] ;  /* 0x0000bb005c4f7a20 */ /* 0x000fe20000410000 */
[----:B------:R-:W-:Y:S01]  /*6f70*/  FSEL R148, R148, -INF , !P1 ;  /* 0xff80000094947808 */ /* 0x000fe20004800000 */
[----:B------:R-:W-:Y:S01]  /*6f80*/  FMUL.FTZ R78, R93, c[0x0][0x2ec] ;  /* 0x0000bb005d4e7a20 */ /* 0x000fe20000410000 */
[----:B------:R-:W-:Y:S01]  /*6f90*/  FSEL R203, R125, -INF , !P3 ;  /* 0xff8000007dcb7808 */ /* 0x000fe20005800000 */
[----:B------:R-:W-:Y:S01]  /*6fa0*/  HMMA.16816.F32 R64, R16, R42, R64 ;  /* 0x0000002a1040723c */ /* 0x000fe20000001840 */
[----:B------:R-:W-:Y:S01]  /*6fb0*/  FSEL R149, R149, -INF , !P4 ;  /* 0xff80000095957808 */ /* 0x000fe20006000000 */
[----:B------:R-:W-:Y:S01]  /*6fc0*/  FMUL.FTZ R92, R95, c[0x0][0x2ec] ;  /* 0x0000bb005f5c7a20 */ /* 0x000fe20000410000 */
[----:B------:R-:W-:Y:S01]  /*6fd0*/  FSEL R152, R152, -INF , !P0 ;  /* 0xff80000098987808 */ /* 0x000fe20004000000 */
[----:B------:R-:W-:Y:S01]  /*6fe0*/  MUFU.TANH R78, R78 ;  /* 0x0000004e004e7308 */ /* 0x000fe20000002400 */
[-C--:B------:R-:W-:Y:S01]  /*6ff0*/  ISETP.GE.AND P5, PT, R168, R167.reuse, PT ;  /* 0x000000a7a800720c */ /* 0x080fe20003fa6270 */
[----:B------:R-:W-:Y:S01]  /*7000*/  FMUL.FTZ R93, R94, c[0x0][0x2ec] ;  /* 0x0000bb005e5d7a20 */ /* 0x000fe20000410000 */
[----:B------:R-:W-:Y:S01]  /*7010*/  ISETP.GE.AND P1, PT, R162, R167, PT ;  /* 0x000000a7a200720c */ /* 0x000fe20003f26270 */
[----:B------:R-:W-:Y:S01]  /*7020*/  FMUL.FTZ R88, R88, c[0x0][0x2ec] ;  /* 0x0000bb0058587a20 */ /* 0x000fe20000410000 */
[-C--:B------:R-:W-:Y:S01]  /*7030*/  ISETP.GE.AND P3, PT, R162, R165.reuse, PT ;  /* 0x000000a5a200720c */ /* 0x080fe20003f66270 */
[----:B------:R-:W-:Y:S01]  /*7040*/  FMUL.FTZ R90, R90, c[0x0][0x2ec] ;  /* 0x0000bb005a5a7a20 */ /* 0x000fe20000410000 */
[----:B------:R-:W-:Y:S01]  /*7050*/  ISETP.GE.AND P4, PT, R158, R165, PT ;  /* 0x000000a59e00720c */ /* 0x000fe20003f86270 */
[----:B------:R-:W-:Y:S01]  /*7060*/  MUFU.TANH R92, R92 ;  /* 0x0000005c005c7308 */ /* 0x000fe20000002400 */
[----:B------:R-:W-:Y:S01]  /*7070*/  ISETP.GE.AND P0, PT, R156, R167, PT ;  /* 0x000000a79c00720c */ /* 0x000fe20003f06270 */
[----:B------:R-:W-:Y:S01]  /*7080*/  FMUL.FTZ R89, R89, c[0x0][0x2ec] ;  /* 0x0000bb0059597a20 */ /* 0x000fe20000410000 */
[----:B------:R-:W-:Y:S01]  /*7090*/  IADD3 R186, R154, 0x68, RZ ;  /* 0x000000689aba7810 */ /* 0x000fe20007ffe0ff */
[----:B------:R-:W-:Y:S01]  /*70a0*/  FMUL.FTZ R91, R91, c[0x0][0x2ec] ;  /* 0x0000bb005b5b7a20 */ /* 0x000fe20000410000 */
[----:B------:R-:W-:Y:S01]  /*70b0*/  FSEL R143, R124, -INF , !P2 ;  /* 0xff8000007c8f7808 */ /* 0x000fe20005000000 */
[----:B------:R-:W-:Y:S01]  /*70c0*/  FMUL.FTZ R72, R72, c[0x0][0x2ec] ;  /* 0x0000bb0048487a20 */ /* 0x000fe20000410000 */
[----:B------:R-:W-:Y:S01]  /*70d0*/  ISETP.GE.AND P2, PT, R168, R165, PT ;  /* 0x000000a5a800720c */ /* 0x000fe20003f46270 */
[----:B------:R-:W-:Y:S01]  /*70e0*/  FFMA.FTZ R168, R155, UR4, R193 ;  /* 0x000000049ba87c23 */ /* 0x000fe200080100c1 */
[----:B------:R-:W-:Y:S01]  /*70f0*/  FSEL R202, R177, -INF , !P6 ;  /* 0xff800000b1ca7808 */ /* 0x000fe20007000000 */
[----:B------:R-:W-:Y:S01]  /*7100*/  FFMA.FTZ R177, R175, UR4, R209 ;  /* 0x00000004afb17c23 */ /* 0x000fe200080100d1 */
[----:B------:R-:W-:Y:S01]  /*7110*/  FSEL R201, R181, -INF , !P5 ;  /* 0xff800000b5c97808 */ /* 0x000fe20006800000 */
[----:B------:R-:W-:Y:S01]  /*7120*/  FFMA.FTZ R193, R192, UR4, R225 ;  /* 0x00000004c0c17c23 */ /* 0x000fe200080100e1 */
[----:B------:R-:W-:Y:S01]  /*7130*/  FSEL R157, R189, -INF , !P1 ;  /* 0xff800000bd9d7808 */ /* 0x000fe20004800000 */
[----:B------:R-:W-:Y:S01]  /*7140*/  MUFU.TANH R79, R79 ;  /* 0x0000004f004f7308 */ /* 0x000fe20000002400 */
        /* <DEDUP_REMOVED lines=8> */
[-C--:B------:R-:W-:Y:S01]  /*71d0*/  ISETP.GE.AND P5, PT, R160, R165.reuse, PT ;  /* 0x000000a5a000720c */ /* 0x080fe20003fa6270 */
[----:B------:R-:W-:Y:S01]  /*71e0*/  FMUL.FTZ R108, R108, c[0x0][0x2ec] ;  /* 0x0000bb006c6c7a20 */ /* 0x000fe20000410000 */
[----:B------:R-:W-:Y:S01]  /*71f0*/  ISETP.GE.AND P1, PT, R156, R165, PT ;  /* 0x000000a59c00720c */ /* 0x000fe20003f26270 */
[----:B------:R-:W-:Y:S01]  /*7200*/  FMUL.FTZ R109, R109, c[0x0][0x2ec] ;  /* 0x0000bb006d6d7a20 */ /* 0x000fe20000410000 */
[-C--:B------:R-:W-:Y:S01]  /*7210*/  ISETP.GE.AND P3, PT, R178, R167.reuse, PT ;  /* 0x000000a7b200720c */ /* 0x080fe20003f66270 */
[----:B------:R-:W-:Y:S01]  /*7220*/  FMUL.FTZ R111, R111, c[0x0][0x2ec] ;  /* 0x0000bb006f6f7a20 */ /* 0x000fe20000410000 */
[C---:B------:R-:W-:Y:S01]  /*7230*/  ISETP.GE.AND P4, PT, R186.reuse, R167, PT ;  /* 0x000000a7ba00720c */ /* 0x040fe20003f86270 */
        /* <DEDUP_REMOVED lines=8> */
[----:B------:R-:W-:Y:S01]  /*72c0*/  MUFU.TANH R90, R90 ;  /* 0x0000005a005a7308 */ /* 0x000fe20000002400 */
[----:B------:R-:W-:Y:S01]  /*72d0*/  FSEL R170, R170, -INF , !P1 ;  /* 0xff800000aaaa7808 */ /* 0x000fe20004800000 */
[----:B------:R-:W-:Y:S01]  /*72e0*/  FMUL.FTZ R64, R64, c[0x0][0x2ec] ;  /* 0x0000bb0040407a20 */ /* 0x000fe20000410000 */
[----:B------:R-:W-:Y:S01]  /*72f0*/  FSEL R177, R177, -INF , !P3 ;  /* 0xff800000b1b17808 */ /* 0x000fe20005800000 */
[----:B------:R-:W-:Y:S01]  /*7300*/  FMUL.FTZ R66, R66, c[0x0][0x2ec] ;  /* 0x0000bb0042427a20 */ /* 0x000fe20000410000 */
[----:B------:R-:W-:-:S02]  /*7310*/  ISETP.GE.AND P6, PT, R178, R165, PT ;  /* 0x000000a5b200720c */ /* 0x000fc40003fc6270 */
[-C--:B------:R-:W-:Y:S01]  /*7320*/  ISETP.GE.AND P5, PT, R229, R167.reuse, PT ;  /* 0x000000a7e500720c */ /* 0x080fe20003fa6270 */
[----:B------:R-:W-:Y:S01]  /*7330*/  MUFU.TANH R89, R89 ;  /* 0x0000005900597308 */ /* 0x000fe20000002400 */
[C---:B------:R-:W-:Y:S02]  /*7340*/  ISETP.GE.AND P1, PT, R186.reuse, R167, PT ;  /* 0x000000a7ba00720c */ /* 0x040fe40003f26270 */
[----:B------:R-:W-:Y:S02]  /*7350*/  ISETP.GE.AND P3, PT, R186, R165, PT ;  /* 0x000000a5ba00720c */ /* 0x000fe40003f66270 */
[----:B------:R-:W-:Y:S02]  /*7360*/  IADD3 R186, R154, 0x70, RZ ;  /* 0x000000709aba7810 */ /* 0x000fe40007ffe0ff */
[----:B------:R-:W-:Y:S01]  /*7370*/  FSEL R200, R200, -INF , !P6 ;  /* 0xff800000c8c87808 */ /* 0x000fe20007000000 */
[----:B------:R-:W-:Y:S01]  /*7380*/  MUFU.TANH R91, R91 ;  /* 0x0000005b005b7308 */ /* 0x000fe20000002400 */
[----:B------:R-:W-:-:S02]  /*7390*/  FSEL R183, R183, -INF , !P5 ;  /* 0xff800000b7b77808 */ /* 0x000fc40006800000 */
[C---:B------:R-:W-:Y:S02]  /*73a0*/  ISETP.GE.AND P6, PT, R186.reuse, R167, PT ;  /* 0x000000a7ba00720c */ /* 0x040fe40003fc6270 */
[----:B------:R-:W-:Y:S02]  /*73b0*/  ISETP.GE.AND P5, PT, R186, R165, PT ;  /* 0x000000a5ba00720c */ /* 0x000fe40003fa6270 */
[C---:B------:R-:W-:Y:S01]  /*73c0*/  IADD3 R186, R154.reuse, 0x68, RZ ;  /* 0x000000689aba7810 */ /* 0x040fe20007ffe0ff */
[----:B------:R-:W-:Y:S01]  /*73d0*/  MUFU.TANH R94, R82 ;  /* 0x00000052005e7308 */ /* 0x000fe20000002400 */
[C---:B------:R-:W-:Y:S02]  /*73e0*/  IADD3 R192, R154.reuse, 0x78, RZ ;  /* 0x000000789ac07810 */ /* 0x040fe40007ffe0ff */
[C---:B------:R-:W-:Y:S02]  /*73f0*/  IADD3 R37, R154.reuse, 0x79, RZ ;  /* 0x000000799a257810 */ /* 0x040fe40007ffe0ff */
[----:B------:R-:W-:-:S02]  /*7400*/  IADD3 R45, R154, 0x71, RZ ;  /* 0x000000719a2d7810 */ /* 0x000fc40007ffe0ff */
[----:B------:R-:W-:Y:S01]  /*7410*/  FSEL R150, R150, -INF , !P2 ;  /* 0xff80000096967808 */ /* 0x000fe20005000000 */
[----:B------:R-:W1:Y:S01]  /*7420*/  I2F R186, R186 ;  /* 0x000000ba00ba7306 */ /* 0x000e620000201400 */
[----:B------:R-:W-:Y:S02]  /*7430*/  ISETP.GE.AND P2, PT, R158, R167, PT ;  /* 0x000000a79e00720c */ /* 0x000fe40003f46270 */
[----:B------:R-:W-:Y:S02]  /*7440*/  IADD3 R46, R154, 0x78, RZ ;  /* 0x000000789a2e7810 */ /* 0x000fe40007ffe0ff */
[----:B------:R-:W-:Y:S02]  /*7450*/  FSEL R161, R161, -INF , !P2 ;  /* 0xff800000a1a17808 */ /* 0x000fe40005000000 */
[----:B------:R-:W-:Y:S01]  /*7460*/  ISETP.GE.AND P2, PT, R229, R165, PT ;  /* 0x000000a5e500720c */ /* 0x000fe20003f46270 */
[----:B------:R-:W2:Y:S01]  /*7470*/  I2F R48, R37 ;  /* 0x0000002500307306 */ /* 0x000ea20000201400 */
[----:B------:R-:W-:-:S02]  /*7480*/  FSEL R179, R179, -INF , !P1 ;  /* 0xff800000b3b37808 */ /* 0x000fc40004800000 */
[----:B------:R-:W-:Y:S02]  /*7490*/  IADD3 R36, R154, 0x88, RZ ;  /* 0x000000889a247810 */ /* 0x000fe40007ffe0ff */
[----:B------:R-:W-:Y:S02]  /*74a0*/  FSEL R190, R190, -INF , !P2 ;  /* 0xff800000bebe7808 */ /* 0x000fe40005000000 */
[----:B------:R-:W-:Y:S01]  /*74b0*/  ISETP.GE.AND P1, PT, R46, R165, PT ;  /* 0x000000a52e00720c */ /* 0x000fe20003f26270 */
[----:B------:R-:W3:Y:S01]  /*74c0*/  I2F R192, R192 ;  /* 0x000000c000c07306 */ /* 0x000ee20000201400 */
[----:B-1----:R-:W-:Y:S01]  /*74d0*/  FFMA.FTZ R181, R186, UR4, R219 ;  /* 0x00000004bab57c23 */ /* 0x002fe200080100db */
[----:B------:R-:W-:Y:S01]  /*74e0*/  IADD3 R47, R154, 0x80, RZ ;  /* 0x000000809a2f7810 */ /* 0x000fe20007ffe0ff */
[----:B------:R-:W-:Y:S01]  /*74f0*/  FFMA.FTZ R127, R186, UR4, R127 ;  /* 0x00000004ba7f7c23 */ /* 0x000fe2000801007f */
[----:B------:R-:W-:Y:S01]  /*7500*/  ISETP.GE.AND P2, PT, R45, R167, PT ;  /* 0x000000a72d00720c */ /* 0x000fe20003f46270 */
[----:B------:R-:W-:Y:S01]  /*7510*/  FFMA.FTZ R186, R49, UR4, R223 ;  /* 0x0000000431ba7c23 */ /* 0x000fe200080100df */
[----:B------:R-:W-:-:S02]  /*7520*/  FSEL R193, R193, -INF , !P6 ;  /* 0xff800000c1c17808 */ /* 0x000fc40007000000 */
[----:B------:R-:W1:Y:S01]  /*7530*/  I2F R44, R45 ;  /* 0x0000002d002c7306 */ /* 0x000e620000201400 */
[----:B--2---:R-:W-:Y:S01]  /*7540*/  FFMA.FTZ R195, R48, UR4, R231 ;  /* 0x0000000430c37c23 */ /* 0x004fe200080100e7 */
[----:B------:R-:W-:Y:S02]  /*7550*/  FSEL R186, R186, -INF , !P3 ;  /* 0xff800000baba7808 */ /* 0x000fe40005800000 */
[----:B------:R-:W-:Y:S02]  /*7560*/  ISETP.GE.AND P3, PT, R37, R167, PT ;  /* 0x000000a72500720c */ /* 0x000fe40003f66270 */
[----:B------:R-:W-:Y:S01]  /*7570*/  FSEL R181, R181, -INF , !P4 ;  /* 0xff800000b5b57808 */ /* 0x000fe20006000000 */
[C---:B---3--:R-:W-:Y:S01]  /*7580*/  FFMA.FTZ R105, R192.reuse, UR4, R105 ;  /* 0x00000004c0697c23 */ /* 0x048fe20008010069 */
[----:B------:R-:W-:Y:S01]  /*7590*/  FSEL R195, R195, -INF , !P3 ;  /* 0xff800000c3c37808 */ /* 0x000fe20005800000 */
[----:B------:R-:W2:Y:S01]  /*75a0*/  I2F R41, R47 ;  /* 0x0000002f00297306 */ /* 0x000ea20000201400 */
[----:B------:R-:W-:Y:S01]  /*75b0*/  FSEL R188, R127, -INF , !P0 ;  /* 0xff8000007fbc7808 */ /* 0x000fe20004000000 */
[----:B------:R-:W-:Y:S01]  /*75c0*/  FFMA.FTZ R114, R192, UR4, R114 ;  /* 0x00000004c0727c23 */ /* 0x000fe20008010072 */
[----:B------:R-:W-:Y:S01]  /*75d0*/  FSEL R198, R105, -INF , !P1 ;  /* 0xff80000069c67808 */ /* 0x000fe20004800000 */
[----:B------:R-:W-:Y:S01]  /*75e0*/  FFMA.FTZ R192, R48, UR4, R104 ;  /* 0x0000000430c07c23 */ /* 0x000fe20008010068 */
[----:B------:R-:W-:Y:S01]  /*75f0*/  ISETP.GE.AND P6, PT, R37, R165, PT ;  /* 0x000000a52500720c */ /* 0x000fe20003fc6270 */
[----:B-1----:R-:W-:Y:S01]  /*7600*/  FFMA.FTZ R197, R44, UR4, R227 ;  /* 0x000000042cc57c23 */ /* 0x002fe200080100e3 */
[----:B------:R-:W-:Y:S01]  /*7610*/  FSEL R196, R116, -INF , !P5 ;  /* 0xff80000074c47808 */ /* 0x000fe20006800000 */
[----:B------:R-:W-:Y:S01]  /*7620*/  FFMA.FTZ R194, R44, UR4, R113 ;  /* 0x000000042cc27c23 */ /* 0x000fe20008010071 */
[----:B------:R-:W-:Y:S01]  /*7630*/  ISETP.GE.AND P1, PT, R36, R167, PT ;  /* 0x000000a72400720c */ /* 0x000fe20003f26270 */
[----:B------:R-:W-:Y:S01]  /*7640*/  MUFU.TANH R2, R2 ;  /* 0x0000000200027308 */ /* 0x000fe20000002400 */
[----:B------:R-:W-:-:S02]  /*7650*/  FSEL R197, R197, -INF , !P2 ;  /* 0xff800000c5c57808 */ /* 0x000fc40005000000 */
[-C--:B------:R-:W-:Y:S02]  /*7660*/  ISETP.GE.AND P3, PT, R36, R165.reuse, PT ;  /* 0x000000a52400720c */ /* 0x080fe40003f66270 */
[----:B------:R-:W-:Y:S01]  /*7670*/  ISETP.GE.AND P4, PT, R45, R165, PT ;  /* 0x000000a52d00720c */ /* 0x000fe20003f86270 */
[----:B------:R-:W1:Y:S01]  /*7680*/  LDSM.16.M88.4 R36, [R235+0x9000] ;  /* 0x00900000eb24783b */ /* 0x000e620000000200 */
[-C--:B------:R-:W-:Y:S01]  /*7690*/  ISETP.GE.AND P0, PT, R46, R167.reuse, PT ;  /* 0x000000a72e00720c */ /* 0x080fe20003f06270 */
[----:B--2---:R-:W-:Y:S01]  /*76a0*/  FFMA.FTZ R106, R41, UR4, R106 ;  /* 0x00000004296a7c23 */ /* 0x004fe2000801006a */
[C---:B------:R-:W-:Y:S01]  /*76b0*/  ISETP.GE.AND P5, PT, R47.reuse, R167, PT ;  /* 0x000000a72f00720c */ /* 0x040fe20003fa6270 */
[----:B------:R2:W-:Y:S01]  /*76c0*/  MUFU.TANH R129, R72 ;  /* 0x0000004800817308 */ /* 0x0005e20000002400 */
[----:B------:R-:W-:Y:S02]  /*76d0*/  ISETP.GE.AND P2, PT, R47, R165, PT ;  /* 0x000000a52f00720c */ /* 0x000fe40003f46270 */
[----:B------:R-:W3:Y:S01]  /*76e0*/  LDSM.16.M88.4 R44, [R164+0x6800] ;  /* 0x00680000a42c783b */ /* 0x000ee20000000200 */
[----:B------:R-:W-:-:S02]  /*76f0*/  IADD3 R184, R154, 0x81, RZ ;  /* 0x000000819ab87810 */ /* 0x000fc40007ffe0ff */
[----:B------:R-:W-:Y:S02]  /*7700*/  IADD3 R5, R242, UR28, RZ ;  /* 0x0000001cf2057c10 */ /* 0x000fe4000fffe0ff */
[----:B------:R4:W5:Y:S01]  /*7710*/  I2F R40, R184 ;  /* 0x000000b800287306 */ /* 0x0009620000201400 */
[----:B------:R-:W-:Y:S02]  /*7720*/  FSEL R194, R194, -INF , !P4 ;  /* 0xff800000c2c27808 */ /* 0x000fe40006000000 */
[----:B------:R-:W-:Y:S02]  /*7730*/  IADD3 R5, R5, 0x88, RZ ;  /* 0x0000008805057810 */ /* 0x000fe40007ffe0ff */
[----:B------:R-:W-:Y:S02]  /*7740*/  FSEL R199, R114, -INF , !P0 ;  /* 0xff80000072c77808 */ /* 0x000fe40004000000 */
[C---:B------:R-:W-:Y:S01]  /*7750*/  ISETP.GE.AND P4, PT, R184.reuse, R167, PT ;  /* 0x000000a7b800720c */ /* 0x040fe20003f86270 */
[----:B------:R-:W-:Y:S01]  /*7760*/  MUFU.TANH R80, R80 ;  /* 0x0000005000507308 */ /* 0x000fe20000002400 */
[----:B------:R-:W-:Y:S01]  /*7770*/  ISETP.GE.AND P0, PT, R184, R165, PT ;  /* 0x000000a5b800720c */ /* 0x000fe20003f06270 */
[----:B--2---:R-:W-:Y:S01]  /*7780*/  FMUL.FTZ R72, R73, c[0x0][0x2ec] ;  /* 0x0000bb0049487a20 */ /* 0x004fe20000410000 */
[----:B------:R-:W-:Y:S01]  /*7790*/  IADD3 R176, R242, UR28, RZ ;  /* 0x0000001cf2b07c10 */ /* 0x000fe2000fffe0ff */
[----:B------:R-:W-:Y:S01]  /*77a0*/  FMUL.FTZ R73, R74, c[0x0][0x2ec] ;  /* 0x0000bb004a497a20 */ /* 0x000fe20000410000 */
[----:B------:R-:W-:Y:S01]  /*77b0*/  FSEL R191, R106, -INF , !P5 ;  /* 0xff8000006abf7808 */ /* 0x000fe20006800000 */
[----:B------:R-:W-:Y:S01]  /*77c0*/  FMUL.FTZ R74, R75, c[0x0][0x2ec] ;  /* 0x0000bb004b4a7a20 */ /* 0x000fe20000410000 */
[----:B------:R-:W-:Y:S01]  /*77d0*/  IADD3 R176, R176, 0x90, RZ ;  /* 0x00000090b0b07810 */ /* 0x000fe20007ffe0ff */
[----:B------:R-:W2:Y:S01]  /*77e0*/  I2F R5, R5 ;  /* 0x0000000500057306 */ /* 0x000ea20000201400 */
[----:B----4-:R-:W-:Y:S01]  /*77f0*/  FFMA.FTZ R184, R41, UR4, R102 ;  /* 0x0000000429b87c23 */ /* 0x010fe20008010066 */
[----:B------:R-:W-:Y:S01]  /*7800*/  ISETP.GE.AND P5, PT, R182, R167, PT ;  /* 0x000000a7b600720c */ /* 0x000fe20003fa6270 */
[----:B-----5:R-:W-:Y:S01]  /*7810*/  FFMA.FTZ R100, R40, UR4, R100 ;  /* 0x0000000428647c23 */ /* 0x020fe20008010064 */
[----:B------:R-:W-:Y:S01]  /*7820*/  IADD3 R50, R154, 0x90, RZ ;  /* 0x000000909a327810 */ /* 0x000fe20007ffe0ff */
[----:B------:R-:W-:Y:S01]  /*7830*/  FFMA.FTZ R101, R40, UR4, R101 ;  /* 0x0000000428657c23 */ /* 0x000fe20008010065 */
[----:B------:R-:W-:Y:S01]  /*7840*/  FSEL R184, R184, -INF , !P2 ;  /* 0xff800000b8b87808 */ /* 0x000fe20005000000 */
[----:B------:R-:W4:Y:S01]  /*7850*/  LDSM.16.M88.4 R40, [R239+0x7000] ;  /* 0x00700000ef28783b */ /* 0x000f220000000200 */
[----:B------:R-:W-:Y:S01]  /*7860*/  ISETP.GE.AND P2, PT, R182, R165, PT ;  /* 0x000000a5b600720c */ /* 0x000fe20003f46270 */
[----:B------:R-:W-:Y:S01]  /*7870*/  MUFU.TANH R130, R83 ;  /* 0x0000005300827308 */ /* 0x000fe20000002400 */
[----:B------:R-:W-:-:S02]  /*7880*/  FSEL R189, R100, -INF , !P4 ;  /* 0xff80000064bd7808 */ /* 0x000fc40006000000 */
[----:B------:R-:W-:Y:S01]  /*7890*/  FSEL R182, R101, -INF , !P0 ;  /* 0xff80000065b67808 */ /* 0x000fe20004000000 */
[----:B-1----:R-:W-:Y:S01]  /*78a0*/  HMMA.16816.F32 R28, R12, R36, R28 ;  /* 0x000000240c1c723c */ /* 0x002fe2000000181c */
[C---:B------:R-:W-:Y:S02]  /*78b0*/  ISETP.GE.AND P4, PT, R176.reuse, R167, PT ;  /* 0x000000a7b000720c */ /* 0x040fe40003f86270 */
[----:B------:R-:W-:Y:S01]  /*78c0*/  ISETP.GE.AND P0, PT, R176, R165, PT ;  /* 0x000000a5b000720c */ /* 0x000fe20003f06270 */
[C---:B--2---:R-:W-:Y:S01]  /*78d0*/  FFMA.FTZ R76, R5.reuse, UR4, R76 ;  /* 0x00000004054c7c23 */ /* 0x044fe2000801004c */
[C---:B------:R-:W-:Y:S01]  /*78e0*/  IADD3 R176, R242.reuse, UR28, RZ ;  /* 0x0000001cf2b07c10 */ /* 0x040fe2000fffe0ff */
[----:B------:R-:W-:Y:S01]  /*78f0*/  FFMA.FTZ R178, R5, UR4, R96 ;  /* 0x0000000405b27c23 */ /* 0x000fe20008010060 */
[----:B------:R-:W-:Y:S01]  /*7900*/  IADD3 R5, R242, UR28, RZ ;  /* 0x0000001cf2057c10 */ /* 0x000fe2000fffe0ff */
[----:B---3--:R-:W-:Y:S01]  /*7910*/  HMMA.16816.F32 R56, R16, R44, R56 ;  /* 0x0000002c1038723c */ /* 0x008fe20000001838 */
[----:B------:R-:W-:Y:S01]  /*7920*/  IADD3 R176, R176, 0x91, RZ ;  /* 0x00000091b0b07810 */ /* 0x000fe20007ffe0ff */
[----:B------:R-:W1:Y:S01]  /*7930*/  I2F R50, R50 ;  /* 0x0000003200327306 */ /* 0x000e620000201400 */
[----:B------:R-:W-:-:S02]  /*7940*/  IADD3 R5, R5, 0x98, RZ ;  /* 0x0000009805057810 */ /* 0x000fc40007ffe0ff */
[----:B------:R-:W-:Y:S02]  /*7950*/  FSEL R187, R76, -INF , !P1 ;  /* 0xff8000004cbb7808 */ /* 0x000fe40004800000 */
[----:B------:R-:W-:Y:S01]  /*7960*/  FSEL R178, R178, -INF , !P3 ;  /* 0xff800000b2b27808 */ /* 0x000fe20005800000 */
[----:B------:R-:W-:Y:S01]  /*7970*/  HMMA.16816.F32 R24, R12, R38, R24 ;  /* 0x000000260c18723c */ /* 0x000fe20000001818 */
[C---:B------:R-:W-:Y:S01]  /*7980*/  ISETP.GE.AND P1, PT, R176.reuse, R167, PT ;  /* 0x000000a7b000720c */ /* 0x040fe20003f26270 */
[----:B------:R-:W-:Y:S01]  /*7990*/  MUFU.TANH R250, R110 ;  /* 0x0000006e00fa7308 */ /* 0x000fe20000002400 */
[----:B------:R-:W-:Y:S02]  /*79a0*/  ISETP.GE.AND P3, PT, R176, R165, PT ;  /* 0x000000a5b000720c */ /* 0x000fe40003f66270 */
[----:B------:R-:W-:Y:S02]  /*79b0*/  FSEL R185, R77, -INF , !P5 ;  /* 0xff8000004db97808 */ /* 0x000fe40006800000 */
[----:B------:R-:W-:Y:S01]  /*79c0*/  FSEL R176, R97, -INF , !P2 ;  /* 0xff80000061b07808 */ /* 0x000fe20005000000 */
[----:B------:R-:W-:Y:S01]  /*79d0*/  HMMA.16816.F32 R52, R16, R46, R52 ;  /* 0x0000002e1034723c */ /* 0x000fe20000001834 */
[----:B------:R-:W2:Y:S01]  /*79e0*/  LDSM.16.M88.4 R44, [R235+0x9800] ;  /* 0x00980000eb2c783b */ /* 0x000ea20000000200 */
[C---:B------:R-:W-:Y:S01]  /*79f0*/  ISETP.GE.AND P5, PT, R5.reuse, R167, PT ;  /* 0x000000a70500720c */ /* 0x040fe20003fa6270 */
[C---:B-1----:R-:W-:Y:S01]  /*7a00*/  FFMA.FTZ R79, R50.reuse, UR4, R79 ;  /* 0x00000004324f7c23 */ /* 0x042fe2000801004f */
[----:B------:R-:W-:Y:S01]  /*7a10*/  ISETP.GE.AND P2, PT, R5, R165, PT ;  /* 0x000000a50500720c */ /* 0x000fe20003f46270 */
[----:B------:R-:W-:Y:S01]  /*7a20*/  FFMA.FTZ R162, R50, UR4, R93 ;  /* 0x0000000432a27c23 */ /* 0x000fe2000801005d */
[C---:B------:R-:W-:Y:S01]  /*7a30*/  IADD3 R5, R242.reuse, UR28, RZ ;  /* 0x0000001cf2057c10 */ /* 0x040fe2000fffe0ff */
[----:B------:R-:W1:Y:S01]  /*7a40*/  LDSM.16.M88.4 R48, [R164+0x7000] ;  /* 0x00700000a430783b */ /* 0x000e620000000200 */
[----:B------:R-:W-:Y:S01]  /*7a50*/  IADD3 R155, R242, UR28, RZ ;  /* 0x0000001cf29b7c10 */ /* 0x000fe2000fffe0ff */
[----:B------:R-:W-:Y:S01]  /*7a60*/  MUFU.TANH R113, R69 ;  /* 0x0000004500717308 */ /* 0x000fe20000002400 */
[----:B------:R-:W-:Y:S01]  /*7a70*/  IADD3 R5, R5, 0x91, RZ ;  /* 0x0000009105057810 */ /* 0x000fe20007ffe0ff */
[C---:B----4-:R-:W-:Y:S01]  /*7a80*/  HMMA.16816.F32 R36, R8.reuse, R40, R28 ;  /* 0x000000280824723c */ /* 0x050fe2000000181c */
[----:B------:R-:W-:Y:S01]  /*7a90*/  IADD3 R82, R154, 0xa8, RZ ;  /* 0x000000a89a527810 */ /* 0x000fe20007ffe0ff */
[----:B------:R-:W-:Y:S01]  /*7aa0*/  FMUL.FTZ R56, R56, c[0x0][0x2ec] ;  /* 0x0000bb0038387a20 */ /* 0x000fe20000410000 */
[----:B------:R-:W-:Y:S01]  /*7ab0*/  IADD3 R155, R155, 0xa0, RZ ;  /* 0x000000a09b9b7810 */ /* 0x000fe20007ffe0ff */
[----:B------:R-:W-:Y:S01]  /*7ac0*/  FMUL.FTZ R58, R58, c[0x0][0x2ec] ;  /* 0x0000bb003a3a7a20 */ /* 0x000fe20000410000 */
[C---:B------:R-:W-:Y:S01]  /*7ad0*/  IADD3 R173, R242.reuse, UR28, RZ ;  /* 0x0000001cf2ad7c10 */ /* 0x040fe2000fffe0ff */
[----:B------:R-:W3:Y:S01]  /*7ae0*/  I2F R5, R5 ;  /* 0x0000000500057306 */ /* 0x000ee20000201400 */
[----:B------:R-:W-:Y:S01]  /*7af0*/  IADD3 R171, R242, UR28, RZ ;  /* 0x0000001cf2ab7c10 */ /* 0x000fe2000fffe0ff */
[----:B------:R-:W-:Y:S01]  /*7b00*/  HMMA.16816.F32 R28, R8, R42, R24 ;  /* 0x0000002a081c723c */ /* 0x000fe20000001818 */
[----:B------:R-:W4:Y:S01]  /*7b10*/  LDSM.16.M88.4 R24, [R239+0x7800] ;  /* 0x00780000ef18783b */ /* 0x000f220000000200 */
[----:B------:R-:W-:Y:S01]  /*7b20*/  IADD3 R173, R173, 0x99, RZ ;  /* 0x00000099adad7810 */ /* 0x000fe20007ffe0ff */
[----:B------:R-:W-:Y:S01]  /*7b30*/  FMUL.FTZ R57, R57, c[0x0][0x2ec] ;  /* 0x0000bb0039397a20 */ /* 0x000fe20000410000 */
[----:B------:R-:W-:Y:S01]  /*7b40*/  IADD3 R87, R154, 0xa1, RZ ;  /* 0x000000a19a577810 */ /* 0x000fe20007ffe0ff */
[----:B------:R-:W-:Y:S01]  /*7b50*/  FMUL.FTZ R53, R53, c[0x0][0x2ec] ;  /* 0x0000bb0035357a20 */ /* 0x000fe20000410000 */
[----:B------:R5:W2:Y:S01]  /*7b60*/  I2F R139, R82 ;  /* 0x00000052008b7306 */ /* 0x000aa20000201400 */
[----:B------:R-:W-:Y:S01]  /*7b70*/  IADD3 R171, R171, 0xa0, RZ ;  /* 0x000000a0abab7810 */ /* 0x000fe20007ffe0ff */
[----:B------:R-:W-:Y:S01]  /*7b80*/  FMUL.FTZ R52, R52, c[0x0][0x2ec] ;  /* 0x0000bb0034347a20 */ /* 0x000fe20000410000 */
[----:B------:R-:W-:Y:S01]  /*7b90*/  IADD3 R218, R154, 0xb8, RZ ;  /* 0x000000b89ada7810 */ /* 0x000fe20007ffe0ff */
[----:B------:R-:W-:Y:S01]  /*7ba0*/  FMUL.FTZ R59, R59, c[0x0][0x2ec] ;  /* 0x0000bb003b3b7a20 */ /* 0x000fe20000410000 */
[----:B------:R-:W-:-:S02]  /*7bb0*/  FSEL R175, R79, -INF , !P4 ;  /* 0xff8000004faf7808 */ /* 0x000fc40006000000 */
[----:B------:R-:W-:Y:S01]  /*7bc0*/  FSEL R162, R162, -INF , !P0 ;  /* 0xff800000a2a27808 */ /* 0x000fe20004000000 */
[C---:B---3--:R-:W-:Y:S01]  /*7bd0*/  FFMA.FTZ R78, R5.reuse, UR4, R78 ;  /* 0x00000004054e7c23 */ /* 0x048fe2000801004e */
[----:B------:R-:W3:Y:S01]  /*7be0*/  I2F R155, R155 ;  /* 0x0000009b009b7306 */ /* 0x000ee20000201400 */
[----:B------:R-:W-:Y:S01]  /*7bf0*/  FFMA.FTZ R92, R5, UR4, R92 ;  /* 0x00000004055c7c23 */ /* 0x000fe2000801005c */
[----:B------:R-:W-:Y:S02]  /*7c00*/  IADD3 R5, R242, UR28, RZ ;  /* 0x0000001cf2057c10 */ /* 0x000fe4000fffe0ff */
[----:B------:R-:W-:Y:S02]  /*7c10*/  ISETP.GE.AND P4, PT, R173, R167, PT ;  /* 0x000000a7ad00720c */ /* 0x000fe40003f86270 */
[----:B------:R-:W-:Y:S01]  /*7c20*/  IADD3 R5, R5, 0x98, RZ ;  /* 0x0000009805057810 */ /* 0x000fe20007ffe0ff */
[C---:B--2---:R-:W-:Y:S01]  /*7c30*/  HMMA.16816.F32 R40, R12.reuse, R44, R20 ;  /* 0x0000002c0c28723c */ /* 0x044fe20000001814 */
[----:B------:R-:W2:Y:S01]  /*7c40*/  LDSM.16.M88.4 R20, [R164+0x7800] ;  /* 0x00780000a414783b */ /* 0x000ea20000000200 */
[----:B-----5:R-:W-:Y:S01]  /*7c50*/  IADD3 R82, R154, 0xa9, RZ ;  /* 0x000000a99a527810 */ /* 0x020fe20007ffe0ff */
[----:B------:R-:W-:Y:S01]  /*7c60*/  I2F R141, R87 ;  /* 0x00000057008d7306 */ /* 0x000fe20000201400 */
[----:B------:R-:W-:Y:S01]  /*7c70*/  ISETP.GE.AND P0, PT, R173, R165, PT ;  /* 0x000000a5ad00720c */ /* 0x000fe20003f06270 */
[----:B------:R-:W-:Y:S01]  /*7c80*/  FFMA.FTZ R80, R139, UR4, R80 ;  /* 0x000000048b507c23 */ /* 0x000fe20008010050 */
[----:B------:R-:W-:Y:S01]  /*7c90*/  FSEL R173, R78, -INF , !P1 ;  /* 0xff8000004ead7808 */ /* 0x000fe20004800000 */
[----:B------:R-:W-:Y:S01]  /*7ca0*/  FMUL.FTZ R44, R54, c[0x0][0x2ec] ;  /* 0x0000bb00362c7a20 */ /* 0x000fe20000410000 */
[----:B------:R-:W-:Y:S01]  /*7cb0*/  HMMA.16816.F32 R32, R12, R46, R32 ;  /* 0x0000002e0c20723c */ /* 0x000fe20000001820 */
[----:B------:R-:W-:Y:S01]  /*7cc0*/  FSEL R160, R92, -INF , !P3 ;  /* 0xff8000005ca07808 */ /* 0x000fe20005800000 */
[----:B---3--:R-:W-:Y:S01]  /*7cd0*/  FFMA.FTZ R84, R155, UR4, R84 ;  /* 0x000000049b547c23 */ /* 0x008fe20008010054 */
[----:B------:R-:W3:Y:S01]  /*7ce0*/  I2F R5, R5 ;  /* 0x0000000500057306 */ /* 0x000ee20000201400 */
[----:B------:R-:W-:Y:S01]  /*7cf0*/  ISETP.GE.AND P1, PT, R171, R167, PT ;  /* 0x000000a7ab00720c */ /* 0x000fe20003f26270 */
[----:B------:R-:W-:-:S04]  /*7d00*/  DEPBAR.LE SB0, 0x0 ;  /* 0x000080000000791a */ /* 0x000fc80000000000 */
[----:B-1----:R-:W-:Y:S01]  /*7d10*/  HMMA.16816.F32 R28, R16, R50, R28 ;  /* 0x00000032101c723c */ /* 0x002fe2000000181c */
[----:B------:R-:W-:Y:S01]  /*7d20*/  ISETP.GE.AND P3, PT, R171, R165, PT ;  /* 0x000000a5ab00720c */ /* 0x000fe20003f66270 */
[----:B------:R-:W1:Y:S01]  /*7d30*/  I2F R128, R82 ;  /* 0x0000005200807306 */ /* 0x000e620000201400 */
[C---:B------:R-:W-:Y:S02]  /*7d40*/  IADD3 R208, R154.reuse, 0xc1, RZ ;  /* 0x000000c19ad07810 */ /* 0x040fe40007ffe0ff */
[C---:B------:R-:W-:Y:S02]  /*7d50*/  IADD3 R110, R154.reuse, 0xd0, RZ ;  /* 0x000000d09a6e7810 */ /* 0x040fe40007ffe0ff */
[C---:B------:R-:W-:Y:S01]  /*7d60*/  IADD3 R232, R154.reuse, 0xb1, RZ ;  /* 0x000000b19ae87810 */ /* 0x040fe20007ffe0ff */
[----:B----4-:R-:W-:Y:S01]  /*7d70*/  HMMA.16816.F32 R40, R8, R24, R40 ;  /* 0x000000180828723c */ /* 0x010fe20000001828 */
[----:B------:R-:W-:Y:S01]  /*7d80*/  IADD3 R224, R154, 0xb9, RZ ;  /* 0x000000b99ae07810 */ /* 0x000fe20007ffe0ff */
[C---:B---3--:R-:W-:Y:S01]  /*7d90*/  FFMA.FTZ R88, R5.reuse, UR4, R88 ;  /* 0x0000000405587c23 */ /* 0x048fe20008010058 */
[----:B------:R-:W3:Y:S01]  /*7da0*/  I2F R83, R208 ;  /* 0x000000d000537306 */ /* 0x000ee20000201400 */
[----:B------:R-:W-:Y:S01]  /*7db0*/  FFMA.FTZ R90, R5, UR4, R90 ;  /* 0x00000004055a7c23 */ /* 0x000fe2000801005a */
[----:B------:R-:W-:-:S02]  /*7dc0*/  IADD3 R5, R242, UR28, RZ ;  /* 0x0000001cf2057c10 */ /* 0x000fc4000fffe0ff */
[----:B------:R-:W-:Y:S01]  /*7dd0*/  FSEL R171, R88, -INF , !P5 ;  /* 0xff80000058ab7808 */ /* 0x000fe20006800000 */
[----:B------:R-:W-:Y:S01]  /*7de0*/  HMMA.16816.F32 R32, R8, R26, R32 ;  /* 0x0000001a0820723c */ /* 0x000fe20000001820 */
[----:B------:R-:W-:Y:S01]  /*7df0*/  IADD3 R5, R5, 0x99, RZ ;  /* 0x0000009905057810 */ /* 0x000fe20007ffe0ff */
[----:B-1----:R-:W-:Y:S01]  /*7e00*/  FFMA.FTZ R77, R128, UR4, R81 ;  /* 0x00000004804d7c23 */ /* 0x002fe20008010051 */
[----:B------:R-:W-:Y:S01]  /*7e10*/  IADD3 R82, R154, 0xb0, RZ ;  /* 0x000000b09a527810 */ /* 0x000fe20007ffe0ff */
[----:B------:R1:W-:Y:S01]  /*7e20*/  MUFU.TANH R153, R68 ;  /* 0x0000004400997308 */ /* 0x0003e20000002400 */
[----:B------:R-:W-:Y:S02]  /*7e30*/  FSEL R158, R90, -INF , !P2 ;  /* 0xff8000005a9e7808 */ /* 0x000fe40005000000 */
[C---:B------:R-:W-:Y:S01]  /*7e40*/  ISETP.GE.AND P5, PT, R163.reuse, R167, PT ;  /* 0x000000a7a300720c */ /* 0x040fe20003fa6270 */
[C---:B------:R-:W-:Y:S01]  /*7e50*/  HMMA.16816.F32 R36, R16.reuse, R48, R36 ;  /* 0x000000301024723c */ /* 0x040fe20000001824 */
[----:B------:R-:W-:Y:S01]  /*7e60*/  ISETP.GE.AND P2, PT, R163, R165, PT ;  /* 0x000000a5a300720c */ /* 0x000fe20003f46270 */
[----:B------:R-:W-:Y:S01]  /*7e70*/  FMUL.FTZ R11, R30, c[0x0][0x2ec] ;  /* 0x0000bb001e0b7a20 */ /* 0x000fe20000410000 */
[C---:B------:R-:W-:Y:S01]  /*7e80*/  IADD3 R222, R154.reuse, 0xd9, RZ ;  /* 0x000000d99ade7810 */ /* 0x040fe20007ffe0ff */
[----:B------:R-:W4:Y:S01]  /*7e90*/  I2F R5, R5 ;  /* 0x0000000500057306 */ /* 0x000f220000201400 */
[----:B------:R-:W-:Y:S01]  /*7ea0*/  IADD3 R124, R154, 0xc0, RZ ;  /* 0x000000c09a7c7810 */ /* 0x000fe20007ffe0ff */
[----:B------:R-:W-:Y:S01]  /*7eb0*/  FMUL.FTZ R15, R28, c[0x0][0x2ec] ;  /* 0x0000bb001c0f7a20 */ /* 0x000fe20000410000 */
[C---:B------:R-:W-:Y:S01]  /*7ec0*/  IADD3 R220, R154.reuse, 0xe0, RZ ;  /* 0x000000e09adc7810 */ /* 0x040fe20007ffe0ff */
[C---:B--2---:R-:W-:Y:S01]  /*7ed0*/  HMMA.16816.F32 R40, R16.reuse, R20, R40 ;  /* 0x000000141028723c */ /* 0x044fe20000001828 */
[----:B------:R-:W-:Y:S01]  /*7ee0*/  IADD3 R166, R154, 0xc8, RZ ;  /* 0x000000c89aa67810 */ /* 0x000fe20007ffe0ff */
[----:B---3--:R-:W-:Y:S01]  /*7ef0*/  FFMA.FTZ R113, R83, UR4, R113 ;  /* 0x0000000453717c23 */ /* 0x008fe20008010071 */
[----:B------:R-:W-:Y:S01]  /*7f00*/  FSEL R192, R192, -INF , !P6 ;  /* 0xff800000c0c07808 */ /* 0x000fe20007000000 */
[----:B------:R-:W-:Y:S01]  /*7f10*/  I2F R99, R82 ;  /* 0x0000005200637306 */ /* 0x000fe20000201400 */
[----:B-1----:R-:W-:Y:S01]  /*7f20*/  FFMA.FTZ R68, R155, UR4, R86 ;  /* 0x000000049b447c23 */ /* 0x002fe20008010056 */
[----:B------:R-:W-:Y:S01]  /*7f30*/  FSEL R155, R84, -INF , !P1 ;  /* 0xff800000549b7808 */ /* 0x000fe20004800000 */
[----:B------:R-:W-:Y:S01]  /*7f40*/  FMUL.FTZ R48, R55, c[0x0][0x2ec] ;  /* 0x0000bb0037307a20 */ /* 0x000fe20000410000 */
[----:B------:R-:W-:Y:S01]  /*7f50*/  HMMA.16816.F32 R16, R16, R22, R32 ;  /* 0x000000161010723c */ /* 0x000fe20000001820 */
[----:B------:R-:W-:Y:S01]  /*7f60*/  IADD3 R216, R154, 0xd1, RZ ;  /* 0x000000d19ad87810 */ /* 0x000fe20007ffe0ff */
[----:B------:R-:W-:Y:S01]  /*7f70*/  FMUL.FTZ R21, R31, c[0x0][0x2ec] ;  /* 0x0000bb001f157a20 */ /* 0x000fe20000410000 */
[----:B------:R-:W-:Y:S01]  /*7f80*/  FSEL R68, R68, -INF , !P3 ;  /* 0xff80000044447808 */ /* 0x000fe20005800000 */
[C---:B----4-:R-:W-:Y:S01]  /*7f90*/  FFMA.FTZ R89, R5.reuse, UR4, R89 ;  /* 0x0000000405597c23 */ /* 0x050fe20008010059 */
[----:B------:R-:W1:Y:S01]  /*7fa0*/  I2F R82, R218 ;  /* 0x000000da00527306 */ /* 0x000e620000201400 */
[----:B------:R-:W-:Y:S01]  /*7fb0*/  FFMA.FTZ R91, R5, UR4, R91 ;  /* 0x00000004055b7c23 */ /* 0x000fe2000801005b */
[----:B------:R-:W-:Y:S01]  /*7fc0*/  IADD3 R5, R242, UR28, RZ ;  /* 0x0000001cf2057c10 */ /* 0x000fe2000fffe0ff */
[----:B------:R-:W-:Y:S01]  /*7fd0*/  FMUL.FTZ R36, R36, c[0x0][0x2ec] ;  /* 0x0000bb0024247a20 */ /* 0x000fe20000410000 */
[----:B------:R-:W-:Y:S01]  /*7fe0*/  FSEL R163, R89, -INF , !P4 ;  /* 0xff80000059a37808 */ /* 0x000fe20006000000 */
[----:B------:R-:W-:Y:S01]  /*7ff0*/  FMUL.FTZ R38, R38, c[0x0][0x2ec] ;  /* 0x0000bb0026267a20 */ /* 0x000fe20000410000 */
[----:B------:R-:W-:Y:S01]  /*8000*/  IADD3 R5, R5, 0xa8, RZ ;  /* 0x000000a805057810 */ /* 0x000fe20007ffe0ff */
[----:B------:R-:W-:Y:S01]  /*8010*/  FMUL.FTZ R12, R39, c[0x0][0x2ec] ;  /* 0x0000bb00270c7a20 */ /* 0x000fe20000410000 */
[----:B------:R-:W-:Y:S01]  /*8020*/  FSEL R156, R91, -INF , !P0 ;  /* 0xff8000005b9c7808 */ /* 0x000fe20004000000 */
[----:B------:R-:W2:Y:S01]  /*8030*/  MUFU.TANH R85, R85 ;  /* 0x0000005500557308 */ /* 0x000ea20000002400 */
[----:B------:R-:W-:Y:S01]  /*8040*/  ISETP.GE.AND P4, PT, R5, R167, PT ;  /* 0x000000a70500720c */ /* 0x000fe20003f86270 */
[----:B------:R-:W-:Y:S01]  /*8050*/  FMUL.FTZ R23, R41, c[0x0][0x2ec] ;  /* 0x0000bb0029177a20 */ /* 0x000fe20000410000 */
[----:B------:R-:W-:Y:S01]  /*8060*/  ISETP.GE.AND P0, PT, R5, R165, PT ;  /* 0x000000a50500720c */ /* 0x000fe20003f06270 */
[----:B------:R-:W-:Y:S01]  /*8070*/  FMUL.FTZ R37, R37, c[0x0][0x2ec] ;  /* 0x0000bb0025257a20 */ /* 0x000fe20000410000 */
[----:B------:R-:W-:Y:S01]  /*8080*/  IADD3 R5, R242, UR28, RZ ;  /* 0x0000001cf2057c10 */ /* 0x000fe2000fffe0ff */
[----:B------:R-:W-:Y:S01]  /*8090*/  FMUL.FTZ R8, R40, c[0x0][0x2ec] ;  /* 0x0000bb0028087a20 */ /* 0x000fe20000410000 */
[----:B------:R-:W-:Y:S01]  /*80a0*/  IADD3 R214, R154, 0xd8, RZ ;  /* 0x000000d89ad67810 */ /* 0x000fe20007ffe0ff */
[----:B------:R-:W-:Y:S01]  /*80b0*/  MUFU.TANH R205, R71 ;  /* 0x0000004700cd7308 */ /* 0x000fe20000002400 */
[----:B------:R-:W-:Y:S01]  /*80c0*/  IADD3 R5, R5, 0xa9, RZ ;  /* 0x000000a905057810 */ /* 0x000fe20007ffe0ff */
[----:B-1----:R-:W-:Y:S01]  /*80d0*/  FFMA.FTZ R76, R82, UR4, R129 ;  /* 0x00000004524c7c23 */ /* 0x002fe20008010081 */
[----:B------:R-:W-:Y:S01]  /*80e0*/  IADD3 R230, R154, 0xe1, RZ ;  /* 0x000000e19ae67810 */ /* 0x000fe20007ffe0ff */
[----:B------:R-:W-:Y:S01]  /*80f0*/  FMUL.FTZ R10, R42, c[0x0][0x2ec] ;  /* 0x0000bb002a0a7a20 */ /* 0x000fe20000410000 */
[----:B------:R-:W-:Y:S01]  /*8100*/  ISETP.GE.AND P1, PT, R5, R167, PT ;  /* 0x000000a70500720c */ /* 0x000fe20003f26270 */
[----:B------:R-:W-:Y:S01]  /*8110*/  FMUL.FTZ R29, R29, c[0x0][0x2ec] ;  /* 0x0000bb001d1d7a20 */ /* 0x000fe20000410000 */
[----:B------:R-:W-:Y:S01]  /*8120*/  ISETP.GE.AND P3, PT, R5, R165, PT ;  /* 0x000000a50500720c */ /* 0x000fe20003f66270 */
[----:B------:R-:W-:Y:S01]  /*8130*/  I2F R98, R110 ;  /* 0x0000006e00627306 */ /* 0x000fe20000201400 */
[----:B------:R-:W-:Y:S01]  /*8140*/  FFMA.FTZ R5, R141, UR4, R2 ;  /* 0x000000048d057c23 */ /* 0x000fe20008010002 */
[----:B------:R-:W-:Y:S01]  /*8150*/  FSEL R77, R77, -INF , !P1 ;  /* 0xff8000004d4d7808 */ /* 0x000fe20004800000 */
[----:B--2---:R-:W-:Y:S01]  /*8160*/  FFMA.FTZ R85, R141, UR4, R85 ;  /* 0x000000048d557c23 */ /* 0x004fe20008010055 */
[----:B------:R-:W-:Y:S01]  /*8170*/  ISETP.GE.AND P1, PT, R218, R167, PT ;  /* 0x000000a7da00720c */ /* 0x000fe20003f26270 */
[----:B------:R-:W-:Y:S01]  /*8180*/  FMUL.FTZ R25, R43, c[0x0][0x2ec] ;  /* 0x0000bb002b197a20 */ /* 0x000fe20000410000 */
[----:B------:R-:W-:Y:S01]  /*8190*/  IADD3 R234, R154, 0xf0, RZ ;  /* 0x000000f09aea7810 */ /* 0x000fe20007ffe0ff */
[----:B------:R-:W-:Y:S01]  /*81a0*/  FMUL.FTZ R16, R16, c[0x0][0x2ec] ;  /* 0x0000bb0010107a20 */ /* 0x000fe20000410000 */
[----:B------:R-:W1:Y:S01]  /*81b0*/  MUFU.TANH R93, R56 ;  /* 0x00000038005d7308 */ /* 0x000e620000002400 */
[----:B------:R-:W-:-:S02]  /*81c0*/  IADD3 R248, R154, 0xf1, RZ ;  /* 0x000000f19af87810 */ /* 0x000fc40007ffe0ff */
[C---:B------:R-:W-:Y:S02]  /*81d0*/  IADD3 R114, R154.reuse, 0xf8, RZ ;  /* 0x000000f89a727810 */ /* 0x040fe40007ffe0ff */
[C---:B------:R-:W-:Y:S02]  /*81e0*/  IADD3 R102, R154.reuse, 0xf9, RZ ;  /* 0x000000f99a667810 */ /* 0x040fe40007ffe0ff */
[-C--:B------:R-:W-:Y:S01]  /*81f0*/  ISETP.GE.AND P6, PT, R154, R167.reuse, PT ;  /* 0x000000a79a00720c */ /* 0x080fe20003fc6270 */
[----:B------:R-:W-:Y:S01]  /*8200*/  MUFU.TANH R210, R108 ;  /* 0x0000006c00d27308 */ /* 0x000fe20000002400 */
[----:B------:R-:W-:Y:S02]  /*8210*/  IADD3 R229, R242, UR28, RZ ;  /* 0x0000001cf2e57c10 */ /* 0x000fe4000fffe0ff */
[----:B------:R-:W-:Y:S02]  /*8220*/  FSEL R76, R76, -INF , !P1 ;  /* 0xff8000004c4c7808 */ /* 0x000fe40004800000 */
[----:B------:R-:W-:-:S02]  /*8230*/  ISETP.GE.AND P1, PT, R208, R167, PT ;  /* 0x000000a7d000720c */ /* 0x000fc40003f26270 */
[----:B------:R-:W-:Y:S01]  /*8240*/  IADD3 R229, R229, 0xb0, RZ ;  /* 0x000000b0e5e57810 */ /* 0x000fe20007ffe0ff */
[----:B------:R-:W-:Y:S01]  /*8250*/  I2F R121, R232 ;  /* 0x000000e800797306 */ /* 0x000fe20000201400 */
[----:B-1----:R-:W-:Y:S01]  /*8260*/  FFMA.FTZ R93, R98, UR4, R93 ;  /* 0x00000004625d7c23 */ /* 0x002fe2000801005d */
[----:B------:R-:W-:Y:S02]  /*8270*/  FSEL R141, R85, -INF , !P5 ;  /* 0xff800000558d7808 */ /* 0x000fe40006800000 */
[----:B------:R-:W-:Y:S02]  /*8280*/  ISETP.GE.AND P5, PT, R229, R167, PT ;  /* 0x000000a7e500720c */ /* 0x000fe40003fa6270 */
[----:B------:R-:W-:Y:S02]  /*8290*/  FSEL R5, R5, -INF , !P2 ;  /* 0xff80000005057808 */ /* 0x000fe40005000000 */
[----:B------:R-:W1:Y:S01]  /*82a0*/  MUFU.TANH R226, R109 ;  /* 0x0000006d00e27308 */ /* 0x000e620000002400 */
[----:B------:R-:W-:-:S02]  /*82b0*/  ISETP.GE.AND P2, PT, R229, R165, PT ;  /* 0x000000a5e500720c */ /* 0x000fc40003f46270 */
[C---:B------:R-:W-:Y:S02]  /*82c0*/  IADD3 R231, R239.reuse, 0x3800, RZ ;  /* 0x00003800efe77810 */ /* 0x040fe40007ffe0ff */
[C---:B------:R-:W-:Y:S02]  /*82d0*/  IADD3 R229, R239.reuse, 0x4800, RZ ;  /* 0x00004800efe57810 */ /* 0x040fe40007ffe0ff */
[C---:B------:R-:W-:Y:S01]  /*82e0*/  IADD3 R227, R239.reuse, 0x5800, RZ ;  /* 0x00005800efe37810 */ /* 0x040fe20007ffe0ff */
[----:B------:R-:W-:Y:S01]  /*82f0*/  MUFU.TANH R252, R111 ;  /* 0x0000006f00fc7308 */ /* 0x000fe20000002400 */
[----:B------:R-:W-:-:S07]  /*8300*/  IADD3 R225, R239, 0x6800, RZ ;  /* 0x00006800efe17810 */ /* 0x000fce0007ffe0ff */
[----:B------:R-:W-:Y:S01]  /*8310*/  I2F R103, R224 ;  /* 0x000000e000677306 */ /* 0x000fe20000201400 */
[----:B-1----:R-:W-:Y:S01]  /*8320*/  FFMA.FTZ R69, R121, UR4, R226 ;  /* 0x0000000479457c23 */ /* 0x002fe200080100e2 */
[----:B------:R-:W-:-:S06]  /*8330*/  IADD3 R226, R239, 0x6000, RZ ;  /* 0x00006000efe27810 */ /* 0x000fcc0007ffe0ff */
[----:B------:R-:W1:Y:S08]  /*8340*/  MUFU.TANH R72, R72 ;  /* 0x0000004800487308 */ /* 0x000e700000002400 */
[----:B------:R-:W-:Y:S08]  /*8350*/  I2F R111, R222 ;  /* 0x000000de006f7306 */ /* 0x000ff00000201400 */
[----:B------:R-:W2:Y:S01]  /*8360*/  MUFU.TANH R2, R53 ;  /* 0x0000003500027308 */ /* 0x000ea20000002400 */
[----:B-1----:R-:W-:-:S07]  /*8370*/  FFMA.FTZ R72, R103, UR4, R72 ;  /* 0x0000000467487c23 */ /* 0x002fce0008010048 */
[----:B------:R-:W1:Y:S08]  /*8380*/  MUFU.TANH R74, R74 ;  /* 0x0000004a004a7308 */ /* 0x000e700000002400 */
[----:B------:R-:W3:Y:S01]  /*8390*/  I2F R87, R124 ;  /* 0x0000007c00577306 */ /* 0x000ee20000201400 */
[----:B--2---:R-:W-:-:S07]  /*83a0*/  FFMA.FTZ R2, R111, UR4, R2 ;  /* 0x000000046f027c23 */ /* 0x004fce0008010002 */
[----:B------:R-:W2:Y:S01]  /*83b0*/  MUFU.TANH R73, R73 ;  /* 0x0000004900497308 */ /* 0x000ea20000002400 */
[----:B-1----:R-:W-:-:S07]  /*83c0*/  FFMA.FTZ R103, R103, UR4, R74 ;  /* 0x0000000467677c23 */ /* 0x002fce000801004a */
[----:B------:R1:W4:Y:S01]  /*83d0*/  MUFU.TANH R207, R70 ;  /* 0x0000004600cf7308 */ /* 0x0003220000002400 */
[----:B---3--:R-:W-:-:S07]  /*83e0*/  FFMA.FTZ R74, R87, UR4, R153 ;  /* 0x00000004574a7c23 */ /* 0x008fce0008010099 */
[----:B------:R-:W-:Y:S01]  /*83f0*/  I2F R0, R220 ;  /* 0x000000dc00007306 */ /* 0x000fe20000201400 */
[----:B--2---:R-:W-:-:S07]  /*8400*/  FFMA.FTZ R73, R82, UR4, R73 ;  /* 0x0000000452497c23 */ /* 0x004fce0008010049 */
[----:B------:R-:W2:Y:S01]  /*8410*/  MUFU.TANH R97, R58 ;  /* 0x0000003a00617308 */ /* 0x000ea20000002400 */
[----:B-1----:R-:W-:Y:S02]  /*8420*/  FFMA.FTZ R70, R99, UR4, R210 ;  /* 0x0000000463467c23 */ /* 0x002fe400080100d2 */
[----:B----4-:R-:W-:-:S03]  /*8430*/  FFMA.FTZ R71, R87, UR4, R207 ;  /* 0x0000000457477c23 */ /* 0x010fc600080100cf */
[----:B------:R-:W-:Y:S02]  /*8440*/  FSEL R70, R70, -INF , !P5 ;  /* 0xff80000046467808 */ /* 0x000fe40006800000 */
[----:B------:R-:W1:Y:S01]  /*8450*/  MUFU.TANH R45, R36 ;  /* 0x00000024002d7308 */ /* 0x000e620000002400 */
[----:B------:R-:W-:-:S04]  /*8460*/  ISETP.GE.AND P5, PT, R224, R167, PT ;  /* 0x000000a7e000720c */ /* 0x000fc80003fa6270 */
[----:B------:R-:W-:Y:S02]  /*8470*/  FSEL R75, R72, -INF , !P5 ;  /* 0xff800000484b7808 */ /* 0x000fe40006800000 */
[----:B------:R-:W-:Y:S01]  /*8480*/  ISETP.GE.AND P5, PT, R166, R167, PT ;  /* 0x000000a7a600720c */ /* 0x000fe20003fa6270 */
[----:B------:R-:W3:Y:S01]  /*8490*/  MUFU.TANH R13, R38 ;  /* 0x00000026000d7308 */ /* 0x000ee20000002400 */
[----:B--2---:R-:W-:-:S07]  /*84a0*/  FFMA.FTZ R92, R98, UR4, R97 ;  /* 0x00000004625c7c23 */ /* 0x004fce0008010061 */
[----:B------:R-:W-:Y:S01]  /*84b0*/  I2F R112, R228 ;  /* 0x000000e400707306 */ /* 0x000fe20000201400 */
[----:B-1----:R-:W-:-:S07]  /*84c0*/  FFMA.FTZ R45, R0, UR4, R45 ;  /* 0x00000004002d7c23 */ /* 0x002fce000801002d */
[----:B------:R-:W1:Y:S01]  /*84d0*/  MUFU.TANH R11, R11 ;  /* 0x0000000b000b7308 */ /* 0x000e620000002400 */
[----:B---3--:R-:W-:Y:S02]  /*84e0*/  FFMA.FTZ R88, R0, UR4, R13 ;  /* 0x0000000400587c23 */ /* 0x008fe4000801000d */
[----:B------:R-:W-:-:S05]  /*84f0*/  FMUL.FTZ R0, R17, c[0x0][0x2ec] ;  /* 0x0000bb0011007a20 */ /* 0x000fca0000410000 */
[----:B------:R2:W3:Y:S08]  /*8500*/  MUFU.TANH R100, R65 ;  /* 0x0000004100647308 */ /* 0x0004f00000002400 */
[----:B------:R4:W5:Y:S01]  /*8510*/  MUFU.TANH R154, R67 ;  /* 0x00000043009a7308 */ /* 0x0009620000002400 */
[----:B-1----:R-:W-:Y:S02]  /*8520*/  FFMA.FTZ R86, R112, UR4, R11 ;  /* 0x0000000470567c23 */ /* 0x002fe4000801000b */
[----:B------:R-:W-:-:S05]  /*8530*/  FMUL.FTZ R11, R18, c[0x0][0x2ec] ;  /* 0x0000bb00120b7a20 */ /* 0x000fca0000410000 */
[----:B------:R-:W1:Y:S01]  /*8540*/  MUFU.TANH R15, R15 ;  /* 0x0000000f000f7308 */ /* 0x000e620000002400 */
[----:B--2---:R-:W-:Y:S02]  /*8550*/  FFMA.FTZ R65, R99, UR4, R250 ;  /* 0x0000000463417c23 */ /* 0x004fe400080100fa */
[----:B---3--:R-:W-:-:S03]  /*8560*/  FFMA.FTZ R81, R107, UR4, R100 ;  /* 0x000000046b517c23 */ /* 0x008fc60008010064 */
[----:B------:R-:W-:Y:S02]  /*8570*/  FSEL R65, R65, -INF , !P2 ;  /* 0xff80000041417808 */ /* 0x000fe40005000000 */
[----:B------:R-:W-:Y:S01]  /*8580*/  I2F R95, R166 ;  /* 0x000000a6005f7306 */ /* 0x000fe20000201400 */
[----:B----4-:R-:W-:Y:S01]  /*8590*/  FFMA.FTZ R67, R139, UR4, R94 ;  /* 0x000000048b437c23 */ /* 0x010fe2000801005e */
[----:B------:R-:W-:Y:S01]  /*85a0*/  FSEL R139, R80, -INF , !P4 ;  /* 0xff800000508b7808 */ /* 0x000fe20006000000 */
[----:B------:R-:W-:Y:S01]  /*85b0*/  FFMA.FTZ R80, R83, UR4, R205 ;  /* 0x0000000453507c23 */ /* 0x000fe200080100cd */
[----:B------:R-:W-:Y:S01]  /*85c0*/  FSEL R83, R113, -INF , !P1 ;  /* 0xff80000071537808 */ /* 0x000fe20004800000 */
[----:B-----5:R-:W-:Y:S01]  /*85d0*/  FFMA.FTZ R78, R107, UR4, R154 ;  /* 0x000000046b4e7c23 */ /* 0x020fe2000801009a */
[-C--:B------:R-:W-:Y:S02]  /*85e0*/  ISETP.GE.AND P1, PT, R110, R167.reuse, PT ;  /* 0x000000a76e00720c */ /* 0x080fe40003f26270 */
[----:B------:R2:W3:Y:S01]  /*85f0*/  MUFU.TANH R106, R64 ;  /* 0x00000040006a7308 */ /* 0x0004e20000002400 */
[----:B------:R-:W-:Y:S01]  /*8600*/  ISETP.GE.AND P4, PT, R232, R167, PT ;  /* 0x000000a7e800720c */ /* 0x000fe20003f86270 */
[----:B-1----:R-:W-:Y:S01]  /*8610*/  FFMA.FTZ R15, R112, UR4, R15 ;  /* 0x00000004700f7c23 */ /* 0x002fe2000801000f */
[----:B------:R-:W-:-:S02]  /*8620*/  FSEL R67, R67, -INF , !P0 ;  /* 0xff80000043437808 */ /* 0x000fc40004000000 */
[----:B------:R-:W-:Y:S02]  /*8630*/  ISETP.GE.AND P0, PT, R232, R165, PT ;  /* 0x000000a5e800720c */ /* 0x000fe40003f06270 */
[----:B------:R-:W-:Y:S01]  /*8640*/  FSEL R101, R93, -INF , !P1 ;  /* 0xff8000005d657808 */ /* 0x000fe20004800000 */
[----:B------:R1:W4:Y:S01]  /*8650*/  MUFU.TANH R96, R66 ;  /* 0x0000004200607308 */ /* 0x0003220000002400 */
[-C--:B------:R-:W-:Y:S02]  /*8660*/  ISETP.GE.AND P1, PT, R222, R167.reuse, PT ;  /* 0x000000a7de00720c */ /* 0x080fe40003f26270 */
[----:B------:R-:W-:Y:S02]  /*8670*/  FSEL R69, R69, -INF , !P4 ;  /* 0xff80000045457808 */ /* 0x000fe40006000000 */
[----:B------:R-:W-:Y:S02]  /*8680*/  ISETP.GE.AND P4, PT, R124, R167, PT ;  /* 0x000000a77c00720c */ /* 0x000fe40003f86270 */
[----:B------:R-:W-:Y:S01]  /*8690*/  ISETP.GE.AND P2, PT, R224, R165, PT ;  /* 0x000000a5e000720c */ /* 0x000fe20003f46270 */
[----:B------:R-:W-:Y:S01]  /*86a0*/  I2F R109, R214 ;  /* 0x000000d6006d7306 */ /* 0x000fe20000201400 */
[----:B--2---:R-:W-:Y:S01]  /*86b0*/  FFMA.FTZ R64, R121, UR4, R252 ;  /* 0x0000000479407c23 */ /* 0x004fe200080100fc */
[----:B------:R-:W-:Y:S01]  /*86c0*/  FSEL R98, R2, -INF , !P1 ;  /* 0xff80000002627808 */ /* 0x000fe20004800000 */
[----:B------:R-:W-:Y:S01]  /*86d0*/  FMUL.FTZ R2, R19, c[0x0][0x2ec] ;  /* 0x0000bb0013027a20 */ /* 0x000fe20000410000 */
[----:B------:R-:W-:Y:S01]  /*86e0*/  FSEL R74, R74, -INF , !P4 ;  /* 0xff8000004a4a7808 */ /* 0x000fe20006000000 */
[----:B---3--:R-:W-:Y:S01]  /*86f0*/  FFMA.FTZ R82, R95, UR4, R106 ;  /* 0x000000045f527c23 */ /* 0x008fe2000801006a */
[----:B------:R-:W-:-:S02]  /*8700*/  FSEL R64, R64, -INF , !P0 ;  /* 0xff80000040407808 */ /* 0x000fc40004000000 */
[----:B------:R-:W-:Y:S01]  /*8710*/  I2F R116, R248 ;  /* 0x000000f800747306 */ /* 0x000fe20000201400 */
[----:B-1----:R-:W-:Y:S01]  /*8720*/  FFMA.FTZ R66, R128, UR4, R130 ;  /* 0x0000000480427c23 */ /* 0x002fe20008010082 */
[-C--:B------:R-:W-:Y:S01]  /*8730*/  ISETP.GE.AND P0, PT, R124, R165.reuse, PT ;  /* 0x000000a57c00720c */ /* 0x080fe20003f06270 */
[----:B----4-:R-:W-:Y:S01]  /*8740*/  FFMA.FTZ R79, R95, UR4, R96 ;  /* 0x000000045f4f7c23 */ /* 0x010fe20008010060 */
[----:B------:R-:W-:Y:S02]  /*8750*/  FSEL R72, R103, -INF , !P2 ;  /* 0xff80000067487808 */ /* 0x000fe40005000000 */
[----:B------:R-:W-:Y:S02]  /*8760*/  FSEL R66, R66, -INF , !P3 ;  /* 0xff80000042427808 */ /* 0x000fe40005800000 */
[----:B------:R-:W1:Y:S01]  /*8770*/  MUFU.TANH R52, R52 ;  /* 0x0000003400347308 */ /* 0x000e620000002400 */
[----:B------:R-:W-:Y:S02]  /*8780*/  ISETP.GE.AND P3, PT, R218, R165, PT ;  /* 0x000000a5da00720c */ /* 0x000fe40003f66270 */
[----:B------:R-:W-:-:S02]  /*8790*/  ISETP.GE.AND P4, PT, R212, R167, PT ;  /* 0x000000a7d400720c */ /* 0x000fc40003f86270 */
[----:B------:R-:W-:Y:S02]  /*87a0*/  FSEL R73, R73, -INF , !P3 ;  /* 0xff80000049497808 */ /* 0x000fe40005800000 */
[----:B------:R-:W-:Y:S01]  /*87b0*/  FSEL R71, R71, -INF , !P0 ;  /* 0xff80000047477808 */ /* 0x000fe20004000000 */
[----:B------:R-:W2:Y:S01]  /*87c0*/  MUFU.TANH R23, R23 ;  /* 0x0000001700177308 */ /* 0x000ea20000002400 */
[----:B------:R-:W-:Y:S02]  /*87d0*/  ISETP.GE.AND P1, PT, R228, R167, PT ;  /* 0x000000a7e400720c */ /* 0x000fe40003f26270 */
[-C--:B------:R-:W-:Y:S02]  /*87e0*/  ISETP.GE.AND P3, PT, R208, R165.reuse, PT ;  /* 0x000000a5d000720c */ /* 0x080fe40003f66270 */
[-C--:B------:R-:W-:Y:S02]  /*87f0*/  ISETP.GE.AND P2, PT, R166, R165.reuse, PT ;  /* 0x000000a5a600720c */ /* 0x080fe40003f46270 */
[----:B------:R-:W-:Y:S01]  /*8800*/  ISETP.GE.AND P0, PT, R212, R165, PT ;  /* 0x000000a5d400720c */ /* 0x000fe20003f06270 */
[----:B------:R-:W-:Y:S01]  /*8810*/  I2F R108, R216 ;  /* 0x000000d8006c7306 */ /* 0x000fe20000201400 */
[----:B------:R-:W-:Y:S01]  /*8820*/  FSEL R81, R81, -INF , !P4 ;  /* 0xff80000051517808 */ /* 0x000fe20006000000 */
[----:B-1----:R-:W-:Y:S01]  /*8830*/  FFMA.FTZ R52, R109, UR4, R52 ;  /* 0x000000046d347c23 */ /* 0x002fe20008010034 */
[----:B------:R-:W-:-:S02]  /*8840*/  FSEL R95, R15, -INF , !P1 ;  /* 0xff8000000f5f7808 */ /* 0x000fc40004800000 */
[----:B------:R-:W-:Y:S02]  /*8850*/  FSEL R80, R80, -INF , !P3 ;  /* 0xff80000050507808 */ /* 0x000fe40005800000 */
[----:B------:R-:W-:Y:S01]  /*8860*/  FSEL R82, R82, -INF , !P5 ;  /* 0xff80000052527808 */ /* 0x000fe20006800000 */
[----:B------:R-:W1:Y:S01]  /*8870*/  MUFU.TANH R57, R57 ;  /* 0x0000003900397308 */ /* 0x000e620000002400 */
[----:B--2---:R-:W-:Y:S01]  /*8880*/  FFMA.FTZ R23, R116, UR4, R23 ;  /* 0x0000000474177c23 */ /* 0x004fe20008010017 */
[----:B------:R-:W-:Y:S02]  /*8890*/  FSEL R79, R79, -INF , !P2 ;  /* 0xff8000004f4f7808 */ /* 0x000fe40005000000 */
[-C--:B------:R-:W-:Y:S02]  /*88a0*/  ISETP.GE.AND P4, PT, R214, R167.reuse, PT ;  /* 0x000000a7d600720c */ /* 0x080fe40003f86270 */
[----:B------:R-:W-:Y:S02]  /*88b0*/  FSEL R78, R78, -INF , !P0 ;  /* 0xff8000004e4e7808 */ /* 0x000fe40004000000 */
[----:B------:R-:W2:Y:S01]  /*88c0*/  MUFU.TANH R59, R59 ;  /* 0x0000003b003b7308 */ /* 0x000ea20000002400 */
[----:B------:R-:W-:-:S02]  /*88d0*/  ISETP.GE.AND P1, PT, R248, R167, PT ;  /* 0x000000a7f800720c */ /* 0x000fc40003f26270 */
[----:B------:R-:W-:Y:S02]  /*88e0*/  ISETP.GE.AND P3, PT, R110, R165, PT ;  /* 0x000000a56e00720c */ /* 0x000fe40003f66270 */
[C---:B------:R-:W-:Y:S02]  /*88f0*/  ISETP.GE.AND P5, PT, R216.reuse, R167, PT ;  /* 0x000000a7d800720c */ /* 0x040fe40003fa6270 */
[-C--:B------:R-:W-:Y:S01]  /*8900*/  ISETP.GE.AND P2, PT, R216, R165.reuse, PT ;  /* 0x000000a5d800720c */ /* 0x080fe20003f46270 */
[----:B------:R-:W3:Y:S01]  /*8910*/  MUFU.TANH R44, R44 ;  /* 0x0000002c002c7308 */ /* 0x000ee20000002400 */
[----:B-1----:R-:W-:Y:S01]  /*8920*/  FFMA.FTZ R57, R108, UR4, R57 ;  /* 0x000000046c397c23 */ /* 0x002fe20008010039 */
[----:B------:R-:W-:Y:S02]  /*8930*/  ISETP.GE.AND P0, PT, R214, R165, PT ;  /* 0x000000a5d600720c */ /* 0x000fe40003f06270 */
[----:B------:R-:W-:Y:S02]  /*8940*/  FSEL R99, R52, -INF , !P4 ;  /* 0xff80000034637808 */ /* 0x000fe40006000000 */
[----:B------:R-:W-:-:S02]  /*8950*/  FSEL R107, R23, -INF , !P1 ;  /* 0xff800000176b7808 */ /* 0x000fc40004800000 */
[----:B------:R-:W-:Y:S01]  /*8960*/  I2F R125, R230 ;  /* 0x000000e6007d7306 */ /* 0x000fe20000201400 */
[----:B--2---:R-:W-:Y:S01]  /*8970*/  FFMA.FTZ R59, R108, UR4, R59 ;  /* 0x000000046c3b7c23 */ /* 0x004fe2000801003b */
[----:B------:R-:W-:Y:S02]  /*8980*/  FSEL R92, R92, -INF , !P3 ;  /* 0xff8000005c5c7808 */ /* 0x000fe40005800000 */
[----:B------:R-:W-:Y:S02]  /*8990*/  FSEL R100, R57, -INF , !P5 ;  /* 0xff80000039647808 */ /* 0x000fe40006800000 */
[----:B------:R-:W-:Y:S02]  /*89a0*/  FSEL R91, R59, -INF , !P2 ;  /* 0xff8000003b5b7808 */ /* 0x000fe40005000000 */
[----:B------:R-:W1:Y:S01]  /*89b0*/  MUFU.TANH R24, R37 ;  /* 0x0000002500187308 */ /* 0x000e620000002400 */
[----:B---3--:R-:W-:Y:S01]  /*89c0*/  FFMA.FTZ R44, R109, UR4, R44 ;  /* 0x000000046d2c7c23 */ /* 0x008fe2000801002c */
[----:B------:R-:W-:-:S02]  /*89d0*/  ISETP.GE.AND P4, PT, R230, R167, PT ;  /* 0x000000a7e600720c */ /* 0x000fc40003f86270 */
[----:B------:R-:W-:Y:S02]  /*89e0*/  PLOP3.LUT P1, PT, PT, PT, UP0, 0x80, 0x0 ;  /* 0x000000000000781c */ /* 0x000fe40003f2f008 */
[----:B------:R-:W-:Y:S02]  /*89f0*/  FSEL R90, R44, -INF , !P0 ;  /* 0xff8000002c5a7808 */ /* 0x000fe40004000000 */
[----:B------:R-:W2:Y:S01]  /*8a00*/  MUFU.TANH R48, R48 ;  /* 0x0000003000307308 */ /* 0x000ea20000002400 */
[----:B------:R-:W-:Y:S02]  /*8a10*/  ISETP.GE.AND P3, PT, R222, R165, PT ;  /* 0x000000a5de00720c */ /* 0x000fe40003f66270 */
[C---:B------:R-:W-:Y:S02]  /*8a20*/  ISETP.GE.AND P5, PT, R220.reuse, R167, PT ;  /* 0x000000a7dc00720c */ /* 0x040fe40003fa6270 */
[-C--:B------:R-:W-:Y:S02]  /*8a30*/  ISETP.GE.AND P2, PT, R220, R165.reuse, PT ;  /* 0x000000a5dc00720c */ /* 0x080fe40003f46270 */
[----:B------:R-:W-:Y:S01]  /*8a40*/  ISETP.GE.AND P0, PT, R230, R165, PT ;  /* 0x000000a5e600720c */ /* 0x000fe20003f06270 */
[----:B------:R-:W3:Y:S01]  /*8a50*/  MUFU.TANH R12, R12 ;  /* 0x0000000c000c7308 */ /* 0x000ee20000002400 */
[----:B-1----:R-:W-:Y:S01]  /*8a60*/  FFMA.FTZ R24, R125, UR4, R24 ;  /* 0x000000047d187c23 */ /* 0x002fe20008010018 */
[----:B------:R-:W-:-:S02]  /*8a70*/  FSEL R97, R45, -INF , !P5 ;  /* 0xff8000002d617808 */ /* 0x000fc40006800000 */
[----:B------:R-:W-:Y:S02]  /*8a80*/  FSEL R88, R88, -INF , !P2 ;  /* 0xff80000058587808 */ /* 0x000fe40005000000 */
[----:B------:R-:W-:Y:S02]  /*8a90*/  FSEL R96, R24, -INF , !P4 ;  /* 0xff80000018607808 */ /* 0x000fe40006000000 */
[----:B------:R-:W-:Y:S01]  /*8aa0*/  I2F R127, R234 ;  /* 0x000000ea007f7306 */ /* 0x000fe20000201400 */
[----:B--2---:R-:W-:Y:S01]  /*8ab0*/  FFMA.FTZ R48, R111, UR4, R48 ;  /* 0x000000046f307c23 */ /* 0x004fe20008010030 */
[-C--:B------:R-:W-:Y:S02]  /*8ac0*/  ISETP.GE.AND P4, PT, R234, R167.reuse, PT ;  /* 0x000000a7ea00720c */ /* 0x080fe40003f86270 */
[----:B------:R-:W-:Y:S02]  /*8ad0*/  ISETP.GE.AND P5, PT, R246, R167, PT ;  /* 0x000000a7f600720c */ /* 0x000fe40003fa6270 */
[----:B------:R-:W-:-:S02]  /*8ae0*/  FSEL R89, R48, -INF , !P3 ;  /* 0xff80000030597808 */ /* 0x000fc40005800000 */
[----:B------:R-:W1:Y:S01]  /*8af0*/  MUFU.TANH R8, R8 ;  /* 0x0000000800087308 */ /* 0x000e620000002400 */
[----:B---3--:R-:W-:Y:S01]  /*8b00*/  FFMA.FTZ R12, R125, UR4, R12 ;  /* 0x000000047d0c7c23 */ /* 0x008fe2000801000c */
[-C--:B------:R-:W-:Y:S02]  /*8b10*/  ISETP.GE.AND P3, PT, R228, R165.reuse, PT ;  /* 0x000000a5e400720c */ /* 0x080fe40003f66270 */
[-C--:B------:R-:W-:Y:S02]  /*8b20*/  ISETP.GE.AND P2, PT, R246, R165.reuse, PT ;  /* 0x000000a5f600720c */ /* 0x080fe40003f46270 */
[----:B------:R-:W-:Y:S02]  /*8b30*/  FSEL R87, R12, -INF , !P0 ;  /* 0xff8000000c577808 */ /* 0x000fe40004000000 */
[----:B------:R-:W-:Y:S01]  /*8b40*/  I2F R126, R246 ;  /* 0x000000f6007e7306 */ /* 0x000fe20000201400 */
[----:B------:R-:W-:Y:S02]  /*8b50*/  ISETP.GE.AND P0, PT, R234, R165, PT ;  /* 0x000000a5ea00720c */ /* 0x000fe40003f06270 */
[----:B------:R-:W-:-:S02]  /*8b60*/  FSEL R86, R86, -INF , !P3 ;  /* 0xff80000056567808 */ /* 0x000fc40005800000 */
[----:B------:R-:W-:Y:S02]  /*8b70*/  ISETP.GE.AND P3, PT, R248, R165, PT ;  /* 0x000000a5f800720c */ /* 0x000fe40003f66270 */
[----:B------:R-:W-:Y:S01]  /*8b80*/  IADD3 R230, R239, 0x4000, RZ ;  /* 0x00004000efe67810 */ /* 0x000fe20007ffe0ff */
[----:B------:R-:W2:Y:S01]  /*8b90*/  MUFU.TANH R9, R29 ;  /* 0x0000001d00097308 */ /* 0x000ea20000002400 */
[----:B-1----:R-:W-:Y:S01]  /*8ba0*/  FFMA.FTZ R8, R127, UR4, R8 ;  /* 0x000000047f087c23 */ /* 0x002fe20008010008 */
[C---:B------:R-:W-:Y:S02]  /*8bb0*/  IADD3 R228, R239.reuse, 0x5000, RZ ;  /* 0x00005000efe47810 */ /* 0x040fe40007ffe0ff */
[----:B------:R-:W-:Y:S02]  /*8bc0*/  IADD3 R224, R239, 0x7000, RZ ;  /* 0x00007000efe07810 */ /* 0x000fe40007ffe0ff */
[----:B------:R-:W-:Y:S02]  /*8bd0*/  FSEL R93, R8, -INF , !P4 ;  /* 0xff800000085d7808 */ /* 0x000fe40006000000 */
[----:B------:R-:W1:Y:S01]  /*8be0*/  MUFU.TANH R21, R21 ;  /* 0x0000001500157308 */ /* 0x000e620000002400 */
[----:B------:R-:W-:-:S02]  /*8bf0*/  ISETP.GE.AND P4, PT, R102, R167, PT ;  /* 0x000000a76600720c */ /* 0x000fc40003f86270 */
[----:B------:R-:W-:-:S05]  /*8c00*/  IADD3 R166, R239, 0x7800, RZ ;  /* 0x00007800efa67810 */ /* 0x000fca0007ffe0ff */
[----:B------:R-:W3:Y:S01]  /*8c10*/  MUFU.TANH R10, R10 ;  /* 0x0000000a000a7308 */ /* 0x000ee20000002400 */
[----:B--2---:R-:W-:-:S05]  /*8c20*/  FFMA.FTZ R9, R126, UR4, R9 ;  /* 0x000000047e097c23 */ /* 0x004fca0008010009 */
[----:B------:R-:W-:Y:S02]  /*8c30*/  FSEL R94, R9, -INF , !P5 ;  /* 0xff800000095e7808 */ /* 0x000fe40006800000 */
[----:B------:R-:W-:Y:S01]  /*8c40*/  I2F R105, R102 ;  /* 0x0000006600697306 */ /* 0x000fe20000201400 */
[----:B-1----:R-:W-:Y:S01]  /*8c50*/  FFMA.FTZ R21, R126, UR4, R21 ;  /* 0x000000047e157c23 */ /* 0x002fe20008010015 */
[----:B------:R-:W-:-:S04]  /*8c60*/  ISETP.GE.AND P5, PT, R114, R167, PT ;  /* 0x000000a77200720c */ /* 0x000fc80003fa6270 */
[----:B------:R-:W-:Y:S02]  /*8c70*/  FSEL R85, R21, -INF , !P2 ;  /* 0xff80000015557808 */ /* 0x000fe40005000000 */
[----:B------:R-:W1:Y:S01]  /*8c80*/  MUFU.TANH R0, R0 ;  /* 0x0000000000007308 */ /* 0x000e620000002400 */
[----:B---3--:R-:W-:Y:S01]  /*8c90*/  FFMA.FTZ R10, R127, UR4, R10 ;  /* 0x000000047f0a7c23 */ /* 0x008fe2000801000a */
[----:B------:R-:W-:-:S04]  /*8ca0*/  ISETP.GE.AND P2, PT, R114, R165, PT ;  /* 0x000000a57200720c */ /* 0x000fc80003f46270 */
[----:B------:R-:W-:Y:S02]  /*8cb0*/  FSEL R84, R10, -INF , !P0 ;  /* 0xff8000000a547808 */ /* 0x000fe40004000000 */
[----:B------:R-:W-:Y:S01]  /*8cc0*/  I2F R104, R114 ;  /* 0x0000007200687306 */ /* 0x000fe20000201400 */
[----:B------:R-:W-:Y:S01]  /*8cd0*/  BAR.SYNC.DEFER_BLOCKING 0x0 ;  /* 0x0000000000007b1d */ /* 0x000fe20000010000 */
[----:B------:R-:W-:-:S06]  /*8ce0*/  ISETP.GE.AND P0, PT, R102, R165, PT ;  /* 0x000000a56600720c */ /* 0x000fcc0003f06270 */
[----:B------:R-:W2:Y:S01]  /*8cf0*/  MUFU.TANH R25, R25 ;  /* 0x0000001900197308 */ /* 0x000ea20000002400 */
[----:B-1----:R-:W-:-:S07]  /*8d00*/  FFMA.FTZ R0, R105, UR4, R0 ;  /* 0x0000000469007c23 */ /* 0x002fce0008010000 */
[----:B------:R-:W1:Y:S08]  /*8d10*/  MUFU.TANH R13, R16 ;  /* 0x00000010000d7308 */ /* 0x000e700000002400 */
[----:B------:R-:W3:Y:S01]  /*8d20*/  MUFU.TANH R11, R11 ;  /* 0x0000000b000b7308 */ /* 0x000ee20000002400 */
[----:B--2---:R-:W-:-:S07]  /*8d30*/  FFMA.FTZ R25, R116, UR4, R25 ;  /* 0x0000000474197c23 */ /* 0x004fce0008010019 */
[----:B------:R-:W2:Y:S01]  /*8d40*/  MUFU.TANH R2, R2 ;  /* 0x0000000200027308 */ /* 0x000ea20000002400 */
[----:B-1----:R-:W-:-:S05]  /*8d50*/  FFMA.FTZ R13, R104, UR4, R13 ;  /* 0x00000004680d7c23 */ /* 0x002fca000801000d */
[----:B------:R-:W-:Y:S01]  /*8d60*/  FSEL R106, R13, -INF , !P5 ;  /* 0xff8000000d6a7808 */ /* 0x000fe20006800000 */
[----:B---3--:R-:W-:Y:S01]  /*8d70*/  FFMA.FTZ R11, R104, UR4, R11 ;  /* 0x00000004680b7c23 */ /* 0x008fe2000801000b */
[----:B------:R-:W-:-:S04]  /*8d80*/  FSEL R104, R25, -INF , !P3 ;  /* 0xff80000019687808 */ /* 0x000fc80005800000 */
[----:B------:R-:W-:Y:S01]  /*8d90*/  FSEL R103, R11, -INF , !P2 ;  /* 0xff8000000b677808 */ /* 0x000fe20005000000 */
[----:B--2---:R-:W-:Y:S01]  /*8da0*/  FFMA.FTZ R2, R105, UR4, R2 ;  /* 0x0000000469027c23 */ /* 0x004fe20008010002 */
        /* <DEDUP_REMOVED lines=76> */
.L_x_3644:
[----:B------:R-:W-:-:S04]  /*9270*/  ULEA UR6, -UR10, URZ, 0x8 ;  /* 0x0000003f0a067291 */ /* 0x000fc8000f8e413f */
[----:B------:R-:W-:Y:S02]  /*9280*/  USHF.R.S32.HI UR7, URZ, 0x1f, UR6 ;  /* 0x0000001f3f077899 */ /* 0x000fe40008011406 */
[----:B------:R-:W-:-:S04]  /*9290*/  MOV R16, UR6 ;  /* 0x0000000600107c02 */ /* 0x000fc80008000f00 */
[----:B------:R-:W-:Y:S02]  /*92a0*/  MOV R17, UR7 ;  /* 0x0000000700117c02 */ /* 0x000fe40008000f00 */
.L_x_3645:
        /* <DEDUP_REMOVED lines=204> */
.L_x_3647:
[----:B------:R-:W-:Y:S05]  /*9f70*/  BSYNC B0 ;  /* 0x0000000000007941 */ /* 0x000fea0003800000 */
.L_x_3646:
[----:B------:R-:W0:Y:S01]  /*9f80*/  LDGDEPBAR ;  /* 0x00000000000079af */ /* 0x000e220000000000 */
[----:B------:R-:W-:-:S04]  /*9f90*/  IADD3 R62, P0, R16, R62, RZ ;  /* 0x0000003e103e7210 */ /* 0x000fc80007f1e0ff */
[----:B------:R-:W-:Y:S02]  /*9fa0*/  IADD3.X R63, R17, R63, RZ, P0, !PT ;  /* 0x0000003f113f7210 */ /* 0x000fe400007fe4ff */
.L_x_3643:
[----:B-1----:R-:W2:Y:S04]  /*9fb0*/  LDL.LU R15, [R1+0xc] ;  /* 0x00000c00010f7983 */ /* 0x002ea80000300800 */
[----:B------:R-:W3:Y:S04]  /*9fc0*/  LDL.LU R14, [R1+0x8] ;  /* 0x00000800010e7983 */ /* 0x000ee80000300800 */
[----:B------:R-:W4:Y:S04]  /*9fd0*/  LDL.LU R13, [R1+0x4] ;  /* 0x00000400010d7983 */ /* 0x000f280000300800 */
[----:B------:R-:W5:Y:S01]  /*9fe0*/  LDL.LU R16, [R1] ;  /* 0x0000000001107983 */ /* 0x000f620000300800 */
[----:B------:R-:W-:-:S04]  /*9ff0*/  FMNMX.FTZ R2, R0, R237, !PT ;  /* 0x000000ed00027209 */ /* 0x000fc80007810000 */
[----:B--2---:R-:W-:-:S04]  /*a000*/  FMNMX.FTZ R2, R15, R2, !PT ;  /* 0x000000020f027209 */ /* 0x004fc80007810000 */
[----:B---3--:R-:W-:-:S04]  /*a010*/  FMNMX.FTZ R2, R14, R2, !PT ;  /* 0x000000020e027209 */ /* 0x008fc80007810000 */
[----:B------:R-:W-:Y:S02]  /*a020*/  FMNMX.FTZ R2, R251, R2, !PT ;  /* 0x00000002fb027209 */ /* 0x000fe40007810000 */
[----:B----4-:R-:W-:Y:S02]  /*a030*/  FMNMX.FTZ R8, R115, R13, !PT ;  /* 0x0000000d73087209 */ /* 0x010fe40007810000 */
[----:B------:R-:W-:Y:S02]  /*a040*/  FMNMX.FTZ R2, R249, R2, !PT ;  /* 0x00000002f9027209 */ /* 0x000fe40007810000 */
[----:B------:R-:W-:Y:S02]  /*a050*/  FMNMX.FTZ R8, R233, R8, !PT ;  /* 0x00000008e9087209 */ /* 0x000fe40007810000 */
[----:B------:R-:W-:Y:S02]  /*a060*/  FMNMX.FTZ R2, R247, R2, !PT ;  /* 0x00000002f7027209 */ /* 0x000fe40007810000 */
[----:B-----5:R-:W-:-:S02]  /*a070*/  FMNMX.FTZ R8, R16, R8, !PT ;  /* 0x0000000810087209 */ /* 0x020fc40007810000 */
        /* <DEDUP_REMOVED lines=136> */
[----:B------:R-:W-:Y:S01]  /*a900*/  MUFU.EX2 R113, R113 ;  /* 0x0000007100717308 */ /* 0x000fe20000000800 */
[----:B------:R-:W-:Y:S01]  /*a910*/  LDSM.16.MT88.4 R20, [R237+0xa800] ;  /* 0x00a80000ed14783b */ /* 0x000fe20000004200 */
[--C-:B------:R-:W-:Y:S01]  /*a920*/  FFMA.FTZ R125, R119, c[0x0][0x23c], -R112.reuse ;  /* 0x00008f00777d7a23 */ /* 0x100fe20000010870 */
[----:B------:R-:W-:Y:S01]  /*a930*/  FSEL R109, R109, RZ, P0 ;  /* 0x000000ff6d6d7208 */ /* 0x000fe20000000000 */
[--C-:B------:R-:W-:Y:S01]  /*a940*/  FFMA.FTZ R128, R251, c[0x0][0x23c], -R112.reuse ;  /* 0x00008f00fb807a23 */ /* 0x100fe20000010870 */
[----:B------:R-:W-:Y:S01]  /*a950*/  LDSM.16.MT88.4 R40, [R234+0xa000] ;  /* 0x00a00000ea28783b */ /* 0x000fe20000004200 */
[--C-:B------:R-:W-:Y:S01]  /*a960*/  FFMA.FTZ R127, R249, c[0x0][0x23c], -R112.reuse ;  /* 0x00008f00f97f7a23 */ /* 0x100fe20000010870 */
[----:B------:R-:W-:Y:S01]  /*a970*/  LEA R248, P0, R62, c[0x0][0x168], 0x1 ;  /* 0x00005a003ef87a11 */ /* 0x000fe200078008ff */
[--C-:B------:R-:W-:Y:S01]  /*a980*/  FFMA.FTZ R116, R115, c[0x0][0x23c], -R109.reuse ;  /* 0x00008f0073747a23 */ /* 0x100fe2000001086d */
[----:B------:R-:W1:Y:S01]  /*a990*/  MUFU.EX2 R110, R110 ;  /* 0x0000006e006e7308 */ /* 0x000e620000000800 */
[--C-:B------:R-:W-:Y:S01]  /*a9a0*/  FFMA.FTZ R115, R13, c[0x0][0x23c], -R109.reuse ;  /* 0x00008f000d737a23 */ /* 0x100fe2000001086d */
[----:B------:R-:W-:Y:S01]  /*a9b0*/  LDSM.16.MT88.4 R56, [R234+0xa800] ;  /* 0x00a80000ea38783b */ /* 0x000fe20000004200 */
[--C-:B------:R-:W-:Y:S01]  /*a9c0*/  FFMA.FTZ R114, R233, c[0x0][0x23c], -R109.reuse ;  /* 0x00008f00e9727a23 */ /* 0x100fe2000001086d */
[----:B------:R-:W-:Y:S01]  /*a9d0*/  LEA R233, R4, R237, 0x1 ;  /* 0x000000ed04e97211 */ /* 0x000fe200078e08ff */
[--C-:B------:R-:W-:Y:S01]  /*a9e0*/  FFMA.FTZ R3, R16, c[0x0][0x23c], -R109.reuse ;  /* 0x00008f0010037a23 */ /* 0x100fe2000001086d */
[----:B------:R-:W2:Y:S01]  /*a9f0*/  LDSM.16.MT88.4 R12, [R237+0xa000] ;  /* 0x00a00000ed0c783b */ /* 0x000ea20000004200 */
[----:B------:R-:W-:Y:S01]  /*aa00*/  FFMA.FTZ R119, R117, c[0x0][0x23c], -R109 ;  /* 0x00008f0075777a23 */ /* 0x000fe2000001086d */
[----:B------:R-:W-:Y:S01]  /*aa10*/  LEA R232, R236, R233, 0x1 ;  /* 0x000000e9ece87211 */ /* 0x000fe200078e08ff */
[----:B------:R-:W-:Y:S01]  /*aa20*/  MUFU.EX2 R111, R111 ;  /* 0x0000006f006f7308 */ /* 0x000fe20000000800 */
[----:B------:R-:W3:Y:S01]  /*aa30*/  LDSM.16.MT88.4 R32, [R233+0xa000] ;  /* 0x00a00000e920783b */ /* 0x000ee20000004200 */
[--C-:B------:R-:W-:Y:S01]  /*aa40*/  FFMA.FTZ R126, R247, c[0x0][0x23c], -R112.reuse ;  /* 0x00008f00f77e7a23 */ /* 0x100fe20000010870 */
[----:B------:R-:W-:Y:S01]  /*aa50*/  LEA.HI.X R249, R62, c[0x0][0x16c], R63, 0x1, P0 ;  /* 0x00005b003ef97a11 */ /* 0x000fe200000f0c3f */
[--C-:B------:R-:W-:Y:S01]  /*aa60*/  FFMA.FTZ R118, R118, c[0x0][0x23c], -R109.reuse ;  /* 0x00008f0076767a23 */ /* 0x100fe2000001086d */
[----:B------:R-:W4:Y:S01]  /*aa70*/  LDSM.16.MT88.4 R44, [R232+0xa000] ;  /* 0x00a00000e82c783b */ /* 0x000f220000004200 */
[--C-:B------:R-:W-:Y:S01]  /*aa80*/  FFMA.FTZ R117, R206, c[0x0][0x23c], -R109.reuse ;  /* 0x00008f00ce757a23 */ /* 0x100fe2000001086d */
[----:B-1----:R-:W-:Y:S01]  /*aa90*/  F2FP.PACK_AB R24, R110, R113 ;  /* 0x000000716e18723e */ /* 0x002fe200000000ff */
[----:B------:R-:W1:Y:S01]  /*aaa0*/  MUFU.EX2 R108, R108 ;  /* 0x0000006c006c7308 */ /* 0x000e620000000800 */
[----:B------:R-:W-:Y:S01]  /*aab0*/  FFMA.FTZ R4, R204, c[0x0][0x23c], -R109 ;  /* 0x00008f00cc047a23 */ /* 0x000fe2000001086d */
[----:B------:R-:W5:Y:S01]  /*aac0*/  LDSM.16.MT88.4 R52, [R233+0xa800] ;  /* 0x00a80000e934783b */ /* 0x000f620000004200 */
[----:B------:R-:W-:-:S02]  /*aad0*/  FFMA.FTZ R129, R133, c[0x0][0x23c], -R112 ;  /* 0x00008f0085817a23 */ /* 0x000fc40000010870 */
[--C-:B------:R-:W-:Y:S01]  /*aae0*/  FFMA.FTZ R130, R131, c[0x0][0x23c], -R112.reuse ;  /* 0x00008f0083827a23 */ /* 0x100fe20000010870 */
[----:B------:R-:W2:Y:S01]  /*aaf0*/  LDSM.16.MT88.4 R48, [R232+0xa800] ;  /* 0x00a80000e830783b */ /* 0x000ea20000004200 */
[--C-:B------:R-:W-:Y:S01]  /*ab00*/  FFMA.FTZ R124, R221, c[0x0][0x23c], -R112.reuse ;  /* 0x00008f00dd7c7a23 */ /* 0x100fe20000010870 */
[----:B------:R-:W-:Y:S01]  /*ab10*/  MUFU.EX2 R116, R116 ;  /* 0x0000007400747308 */ /* 0x000fe20000000800 */
[----:B------:R-:W-:Y:S02]  /*ab20*/  FFMA.FTZ R121, R217, c[0x0][0x23c], -R112 ;  /* 0x00008f00d9797a23 */ /* 0x000fe40000010870 */
[--C-:B------:R-:W-:Y:S02]  /*ab30*/  FFMA.FTZ R131, R138, c[0x0][0x23c], -R109.reuse ;  /* 0x00008f008a837a23 */ /* 0x100fe4000001086d */
[--C-:B------:R-:W-:Y:S02]  /*ab40*/  FFMA.FTZ R132, R132, c[0x0][0x23c], -R109.reuse ;  /* 0x00008f0084847a23 */ /* 0x100fe4000001086d */
[--C-:B------:R-:W-:Y:S01]  /*ab50*/  FFMA.FTZ R133, R136, c[0x0][0x23c], -R109.reuse ;  /* 0x00008f0088857a23 */ /* 0x100fe2000001086d */
[----:B------:R-:W3:Y:S01]  /*ab60*/  MUFU.EX2 R115, R115 ;  /* 0x0000007300737308 */ /* 0x000ee20000000800 */
[----:B-1----:R-:W-:Y:S01]  /*ab70*/  F2FP.PACK_AB R26, R108, R111 ;  /* 0x0000006f6c1a723e */ /* 0x002fe200000000ff */
        /* <DEDUP_REMOVED lines=8> */
[----:B------:R-:W1:Y:S01]  /*ac00*/  MUFU.EX2 R3, R3 ;  /* 0x0000000300037308 */ /* 0x000e620000000800 */
[----:B---3--:R-:W-:Y:S01]  /*ac10*/  F2FP.PACK_AB R25, R115, R116 ;  /* 0x000000747319723e */ /* 0x008fe200000000ff */
        /* <DEDUP_REMOVED lines=8> */
[----:B-1----:R-:W-:Y:S01]  /*aca0*/  F2FP.PACK_AB R27, R3, R114 ;  /* 0x00000072031b723e */ /* 0x002fe200000000ff */
        /* <DEDUP_REMOVED lines=36> */
[----:B------:R-:W3:Y:S01]  /*aef0*/  MUFU.EX2 R4, R4 ;  /* 0x0000000400047308 */ /* 0x000ee20000000800 */
[----:B------:R-:W-:-:S02]  /*af00*/  FFMA.FTZ R196, R196, c[0x0][0x23c], -R109 ;  /* 0x00008f00c4c47a23 */ /* 0x000fc4000001086d */
[--C-:B------:R-:W-:Y:S02]  /*af10*/  FFMA.FTZ R194, R198, c[0x0][0x23c], -R109.reuse ;  /* 0x00008f00c6c27a23 */ /* 0x100fe4000001086d */
[----:B------:R-:W-:Y:S01]  /*af20*/  FFMA.FTZ R199, R192, c[0x0][0x23c], -R109 ;  /* 0x00008f00c0c77a23 */ /* 0x000fe2000001086d */
[C---:B----4-:R-:W-:Y:S01]  /*af30*/  HMMA.16816.F32 R28, R24.reuse, R44, RZ ;  /* 0x0000002c181c723c */ /* 0x050fe200000018ff */
[--C-:B------:R-:W-:Y:S01]  /*af40*/  FFMA.FTZ R192, R189, c[0x0][0x23c], -R112.reuse ;  /* 0x00008f00bdc07a23 */ /* 0x100fe20000010870 */
[----:B------:R-:W-:Y:S01]  /*af50*/  MUFU.EX2 R124, R124 ;  /* 0x0000007c007c7308 */ /* 0x000fe20000000800 */
[--C-:B------:R-:W-:Y:S02]  /*af60*/  FFMA.FTZ R198, R185, c[0x0][0x23c], -R112.reuse ;  /* 0x00008f00b9c67a23 */ /* 0x100fe40000010870 */
        /* <DEDUP_REMOVED lines=12> */
[----:B------:R-:W-:Y:S02]  /*b030*/  FFMA.FTZ R189, R176, c[0x0][0x23c], -R109 ;  /* 0x00008f00b0bd7a23 */ /* 0x000fe4000001086d */
        /* <DEDUP_REMOVED lines=25> */
[----:B-----5:R-:W-:Y:S01]  /*b1d0*/  HMMA.16816.F32 R36, R44, R52, R36 ;  /* 0x000000342c24723c */ /* 0x020fe20000001824 */
        /* <DEDUP_REMOVED lines=30> */
[----:B------:R-:W-:Y:S02]  /*b3c0*/  FFMA.FTZ R78, R78, c[0x0][0x23c], -R109 ;  /* 0x00008f004e4e7a23 */ /* 0x000fe4000001086d */
        /* <DEDUP_REMOVED lines=19> */
[----:B------:R-:W-:Y:S01]  /*b500*/  FADD.FTZ R117, R117, R118 ;  /* 0x0000007675757221 */ /* 0x000fe20000010000 */
[----:B------:R-:W-:Y:S01]  /*b510*/  HMMA.16816.F32 R40, R44, R58, R40 ;  /* 0x0000003a2c28723c */ /* 0x000fe20000001828 */
[----:B------:R-:W4:Y:S01]  /*b520*/  LDSM.16.MT88.4 R56, [R234+0xb800] ;  /* 0x00b80000ea38783b */ /* 0x000f220000004200 */
[----:B------:R-:W-:-:S02]  /*b530*/  FFMA.FTZ R83, R101, c[0x0][0x23c], -R112 ;  /* 0x00008f0065537a23 */ /* 0x000fc40000010870 */
[--C-:B------:R-:W-:Y:S02]  /*b540*/  FFMA.FTZ R100, R100, c[0x0][0x23c], -R112.reuse ;  /* 0x00008f0064647a23 */ /* 0x100fe40000010870 */
[----:B------:R-:W-:Y:S01]  /*b550*/  MUFU.EX2 R147, R147 ;  /* 0x0000009300937308 */ /* 0x000fe20000000800 */
[--C-:B------:R-:W-:Y:S01]  /*b560*/  FFMA.FTZ R99, R99, c[0x0][0x23c], -R112.reuse ;  /* 0x00008f0063637a23 */ /* 0x100fe20000010870 */
[C---:B------:R-:W-:Y:S01]  /*b570*/  HMMA.16816.F32 R36, R44.reuse, R52, R36 ;  /* 0x000000342c24723c */ /* 0x040fe20000001824 */
[----:B------:R-:W-:Y:S02]  /*b580*/  FFMA.FTZ R98, R98, c[0x0][0x23c], -R112 ;  /* 0x00008f0062627a23 */ /* 0x000fe40000010870 */
[----:B------:R-:W-:Y:S02]  /*b590*/  FADD.FTZ R125, R125, R126 ;  /* 0x0000007e7d7d7221 */ /* 0x000fe40000010000 */
[--C-:B------:R-:W-:Y:S01]  /*b5a0*/  FFMA.FTZ R91, R91, c[0x0][0x23c], -R109.reuse ;  /* 0x00008f005b5b7a23 */ /* 0x100fe2000001086d */
[----:B------:R-:W5:Y:S01]  /*b5b0*/  MUFU.EX2 R144, R144 ;  /* 0x0000009000907308 */ /* 0x000f620000000800 */
[----:B------:R-:W-:Y:S01]  /*b5c0*/  FFMA.FTZ R89, R89, c[0x0][0x23c], -R109 ;  /* 0x00008f0059597a23 */ /* 0x000fe2000001086d */
[----:B------:R-:W-:Y:S01]  /*b5d0*/  HMMA.16816.F32 R32, R44, R54, R32 ;  /* 0x000000362c20723c */ /* 0x000fe20000001820 */
[----:B------:R-:W4:Y:S01]  /*b5e0*/  LDSM.16.MT88.4 R52, [R233+0xb800] ;  /* 0x00b80000e934783b */ /* 0x000f220000004200 */
[----:B------:R-:W-:-:S02]  /*b5f0*/  FADD.FTZ R124, R124, R125 ;  /* 0x0000007d7c7c7221 */ /* 0x000fc40000010000 */
[--C-:B------:R-:W-:Y:S02]  /*b600*/  FFMA.FTZ R88, R88, c[0x0][0x23c], -R109.reuse ;  /* 0x00008f0058587a23 */ /* 0x100fe4000001086d */
[----:B------:R-:W-:Y:S01]  /*b610*/  MUFU.EX2 R146, R146 ;  /* 0x0000009200927308 */ /* 0x000fe20000000800 */
[----:B------:R-:W-:Y:S01]  /*b620*/  FADD.FTZ R124, R121, R124 ;  /* 0x0000007c797c7221 */ /* 0x000fe20000010000 */
[C---:B------:R-:W-:Y:S01]  /*b630*/  HMMA.16816.F32 R28, R44.reuse, R48, R28 ;  /* 0x000000302c1c723c */ /* 0x040fe2000000181c */
[--C-:B------:R-:W-:Y:S02]  /*b640*/  FFMA.FTZ R87, R87, c[0x0][0x23c], -R109.reuse ;  /* 0x00008f0057577a23 */ /* 0x100fe4000001086d */
[----:B------:R-:W-:Y:S02]  /*b650*/  FADD.FTZ R129, R129, R124 ;  /* 0x0000007c81817221 */ /* 0x000fe40000010000 */
[----:B------:R-:W-:Y:S01]  /*b660*/  FFMA.FTZ R86, R86, c[0x0][0x23c], -R109 ;  /* 0x00008f0056567a23 */ /* 0x000fe2000001086d */
[----:B------:R-:W-:Y:S01]  /*b670*/  MUFU.EX2 R149, R149 ;  /* 0x0000009500957308 */ /* 0x000fe20000000800 */
[----:B------:R-:W-:Y:S01]  /*b680*/  FADD.FTZ R129, R130, R129 ;  /* 0x0000008182817221 */ /* 0x000fe20000010000 */
[----:B------:R-:W-:Y:S01]  /*b690*/  HMMA.16816.F32 R24, R44, R50, R24 ;  /* 0x000000322c18723c */ /* 0x000fe20000001818 */
[----:B------:R-:W5:Y:S01]  /*b6a0*/  LDSM.16.MT88.4 R48, [R232+0xb800] ;  /* 0x00b80000e830783b */ /* 0x000f620000004200 */
[----:B------:R-:W-:-:S02]  /*b6b0*/  FFMA.FTZ R85, R85, c[0x0][0x23c], -R109 ;  /* 0x00008f0055557a23 */ /* 0x000fc4000001086d */
[----:B------:R-:W-:Y:S02]  /*b6c0*/  FFMA.FTZ R84, R84, c[0x0][0x23c], -R109 ;  /* 0x00008f0054547a23 */ /* 0x000fe4000001086d */
[----:B------:R-:W-:Y:S01]  /*b6d0*/  MUFU.EX2 R148, R148 ;  /* 0x0000009400947308 */ /* 0x000fe20000000800 */
[----:B------:R-:W-:Y:S01]  /*b6e0*/  F2FP.PACK_AB R44, R135, R136 ;  /* 0x00000088872c723e */ /* 0x000fe200000000ff */
[----:B------:R-:W-:Y:S01]  /*b6f0*/  FADD.FTZ R136, R136, R129 ;  /* 0x0000008188887221 */ /* 0x000fe20000010000 */
[----:B-1----:R-:W-:Y:S02]  /*b700*/  F2FP.PACK_AB R45, R143, R140 ;  /* 0x0000008c8f2d723e */ /* 0x002fe400000000ff */
[----:B------:R-:W-:Y:S01]  /*b710*/  F2FP.PACK_AB R46, R138, R137 ;  /* 0x000000898a2e723e */ /* 0x000fe200000000ff */
[----:B------:R-:W-:Y:S01]  /*b720*/  FADD.FTZ R136, R135, R136 ;  /* 0x0000008887887221 */ /* 0x000fe20000010000 */
[----:B---3--:R-:W-:Y:S01]  /*b730*/  F2FP.PACK_AB R47, R145, R142 ;  /* 0x0000008e912f723e */ /* 0x008fe200000000ff */
[----:B------:R-:W1:Y:S02]  /*b740*/  MUFU.EX2 R151, R151 ;  /* 0x0000009700977308 */ /* 0x000e640000000800 */
[----:B------:R-:W-:-:S04]  /*b750*/  FADD.FTZ R137, R137, R136 ;  /* 0x0000008889897221 */ /* 0x000fc80000010000 */
[C---:B--2---:R-:W-:Y:S01]  /*b760*/  HMMA.16816.F32 R16, R44.reuse, R20, R16 ;  /* 0x000000142c10723c */ /* 0x044fe20000001810 */
[----:B------:R-:W-:Y:S01]  /*b770*/  FADD.FTZ R138, R138, R137 ;  /* 0x000000898a8a7221 */ /* 0x000fe20000010000 */
[----:B------:R-:W-:Y:S06]  /*b780*/  MUFU.EX2 R150, R150 ;  /* 0x0000009600967308 */ /* 0x000fec0000000800 */
        /* <DEDUP_REMOVED lines=21> */
[----:B------:R-:W-:Y:S02]  /*b8e0*/  F2FP.PACK_AB R46, R149, R146 ;  /* 0x00000092952e723e */ /* 0x000fe400000000ff */
[----:B---3--:R-:W-:-:S05]  /*b8f0*/  F2FP.PACK_AB R47, R153, R150 ;  /* 0x00000096992f723e */ /* 0x008fca00000000ff */
[----:B------:R-:W1:Y:S02]  /*b900*/  MUFU.EX2 R170, R170 ;  /* 0x000000aa00aa7308 */ /* 0x000e640000000800 */
[C---:B--2---:R-:W-:Y:S06]  /*b910*/  HMMA.16816.F32 R16, R44.reuse, R20, R16 ;  /* 0x000000142c10723c */ /* 0x044fec0000001810 */
        /* <DEDUP_REMOVED lines=21> */
[----:B------:R-:W-:Y:S02]  /*ba70*/  F2FP.PACK_AB R46, R159, R154 ;  /* 0x0000009a9f2e723e */ /* 0x000fe400000000ff */
[----:B-1----:R-:W-:Y:S01]  /*ba80*/  F2FP.PACK_AB R47, R170, R169 ;  /* 0x000000a9aa2f723e */ /* 0x002fe200000000ff */
[----:B------:R-:W-:Y:S06]  /*ba90*/  MUFU.EX2 R193, R193 ;  /* 0x000000c100c17308 */ /* 0x000fec0000000800 */
[C---:B--2---:R-:W-:Y:S02]  /*baa0*/  HMMA.16816.F32 R16, R44.reuse, R20, R16 ;  /* 0x000000142c10723c */ /* 0x044fe40000001810 */
[----:B------:R-:W1:Y:S06]  /*bab0*/  MUFU.EX2 R188, R188 ;  /* 0x000000bc00bc7308 */ /* 0x000e6c0000000800 */
        /* <DEDUP_REMOVED lines=21> */
[----:B------:R-:W-:Y:S02]  /*bc10*/  F2FP.PACK_AB R46, R179, R174 ;  /* 0x000000aeb32e723e */ /* 0x000fe400000000ff */
[----:B------:R-:W-:-:S05]  /*bc20*/  F2FP.PACK_AB R47, R186, R183 ;  /* 0x000000b7ba2f723e */ /* 0x000fca00000000ff */
[----:B------:R-:W-:Y:S02]  /*bc30*/  MUFU.EX2 R187, R187 ;  /* 0x000000bb00bb7308 */ /* 0x000fe40000000800 */
[C---:B--2---:R-:W-:Y:S06]  /*bc40*/  HMMA.16816.F32 R16, R44.reuse, R20, R16 ;  /* 0x000000142c10723c */ /* 0x044fec0000001810 */
        /* <DEDUP_REMOVED lines=20> */
[----:B---3--:R-:W-:Y:S02]  /*bd90*/  F2FP.PACK_AB R45, R197, R196 ;  /* 0x000000c4c52d723e */ /* 0x008fe400000000ff */
[----:B------:R-:W-:Y:S02]  /*bda0*/  F2FP.PACK_AB R46, R195, R190 ;  /* 0x000000bec32e723e */ /* 0x000fe400000000ff */
[----:B-----5:R-:W-:Y:S01]  /*bdb0*/  F2FP.PACK_AB R47, R199, R194 ;  /* 0x000000c2c72f723e */ /* 0x020fe200000000ff */
[----:B------:R-:W-:Y:S06]  /*bdc0*/  MUFU.EX2 R182, R182 ;  /* 0x000000b600b67308 */ /* 0x000fec0000000800 */
        /* <DEDUP_REMOVED lines=105> */
[C---:B-1----:R-:W-:Y:S08]  /*c460*/  HMMA.16816.F32 R36, R48.reuse, R44, R36 ;  /* 0x0000002c3024723c */ /* 0x042ff00000001824 */
[C---:B------:R-:W-:Y:S01]  /*c470*/  HMMA.16816.F32 R32, R48.reuse, R46, R32 ;  /* 0x0000002e3020723c */ /* 0x040fe20000001820 */
[----:B------:R-:W1:Y:S07]  /*c480*/  LDSM.16.MT88.4 R44, [R233+0x10000] ;  /* 0x01000000e92c783b */ /* 0x000e6e0000004200 */
[C---:B------:R-:W-:Y:S08]  /*c490*/  HMMA.16816.F32 R8, R48.reuse, R56, R8 ;  /* 0x000000383008723c */ /* 0x040ff00000001808 */
[C---:B------:R-:W-:Y:S01]  /*c4a0*/  HMMA.16816.F32 R40, R48.reuse, R58, R40 ;  /* 0x0000003a3028723c */ /* 0x040fe20000001828 */
[----:B------:R-:W1:Y:S07]  /*c4b0*/  LDSM.16.MT88.4 R56, [R234+0x10000] ;  /* 0x01000000ea38783b */ /* 0x000e6e0000004200 */
[C---:B---3--:R-:W-:Y:S08]  /*c4c0*/  HMMA.16816.F32 R28, R48.reuse, R52, R28 ;  /* 0x00000034301c723c */ /* 0x048ff0000000181c */
[----:B------:R-:W-:Y:S01]  /*c4d0*/  HMMA.16816.F32 R24, R48, R54, R24 ;  /* 0x000000363018723c */ /* 0x000fe20000001818 */
[----:B------:R-:W-:Y:S06]  /*c4e0*/  LDSM.16.MT88.4 R52, [R237+0x10800] ;  /* 0x01080000ed34783b */ /* 0x000fec0000004200 */
[----:B-----5:R-:W-:-:S02]  /*c4f0*/  F2FP.PACK_AB R48, R77, R74 ;  /* 0x0000004a4d30723e */ /* 0x020fc400000000ff */
[----:B----4-:R-:W-:Y:S02]  /*c500*/  F2FP.PACK_AB R49, R80, R71 ;  /* 0x000000475031723e */ /* 0x010fe400000000ff */
        /* <DEDUP_REMOVED lines=8> */
[C---:B------:R-:W-:Y:S07]  /*c590*/  HMMA.16816.F32 R8, R48.reuse, R56, R8 ;  /* 0x000000383008723c */ /* 0x040fee0000001808 */
[--C-:B------:R-:W-:Y:S01]  /*c5a0*/  FFMA.FTZ R56, R92, c[0x0][0x23c], -R109.reuse ;  /* 0x00008f005c387a23 */ /* 0x100fe2000001086d */
[----:B------:R-:W-:Y:S01]  /*c5b0*/  HMMA.16816.F32 R40, R48, R58, R40 ;  /* 0x0000003a3028723c */ /* 0x000fe20000001828 */
[----:B------:R-:W-:-:S02]  /*c5c0*/  FFMA.FTZ R57, R90, c[0x0][0x23c], -R109 ;  /* 0x00008f005a397a23 */ /* 0x000fc4000001086d */
[--C-:B------:R-:W-:Y:S02]  /*c5d0*/  FFMA.FTZ R90, R94, c[0x0][0x23c], -R112.reuse ;  /* 0x00008f005e5a7a23 */ /* 0x100fe40000010870 */
[----:B------:R-:W3:Y:S02]  /*c5e0*/  MUFU.EX2 R56, R56 ;  /* 0x0000003800387308 */ /* 0x000ee40000000800 */
[----:B------:R-:W-:Y:S01]  /*c5f0*/  FADD.FTZ R58, R4, R117 ;  /* 0x00000075043a7221 */ /* 0x000fe20000010000 */
[----:B--2---:R-:W-:Y:S01]  /*c600*/  HMMA.16816.F32 R28, R48, R20, R28 ;  /* 0x00000014301c723c */ /* 0x004fe2000000181c */
[----:B------:R-:W-:Y:S02]  /*c610*/  FFMA.FTZ R59, R96, c[0x0][0x23c], -R112 ;  /* 0x00008f00603b7a23 */ /* 0x000fe40000010870 */
[----:B------:R-:W-:Y:S02]  /*c620*/  FADD.FTZ R131, R131, R58 ;  /* 0x0000003a83837221 */ /* 0x000fe40000010000 */
[----:B------:R-:W-:Y:S01]  /*c630*/  MUFU.EX2 R57, R57 ;  /* 0x0000003900397308 */ /* 0x000fe20000000800 */
[----:B------:R-:W-:-:S02]  /*c640*/  FFMA.FTZ R58, R97, c[0x0][0x23c], -R112 ;  /* 0x00008f00613a7a23 */ /* 0x000fc40000010870 */
[----:B------:R-:W-:Y:S01]  /*c650*/  FADD.FTZ R132, R132, R131 ;  /* 0x0000008384847221 */ /* 0x000fe20000010000 */
[----:B------:R-:W-:Y:S01]  /*c660*/  HMMA.16816.F32 R24, R48, R22, R24 ;  /* 0x000000163018723c */ /* 0x000fe20000001818 */
[----:B------:R-:W2:Y:S02]  /*c670*/  LDSM.16.MT88.4 R20, [R233+0x10800] ;  /* 0x01080000e914783b */ /* 0x000ea40000004200 */
[----:B------:R-:W-:Y:S01]  /*c680*/  FADD.FTZ R133, R133, R132 ;  /* 0x0000008485857221 */ /* 0x000fe20000010000 */
[----:B------:R-:W4:Y:S03]  /*c690*/  MUFU.EX2 R4, R89 ;  /* 0x0000005900047308 */ /* 0x000f260000000800 */
[----:B------:R-:W-:Y:S01]  /*c6a0*/  FADD.FTZ R133, R134, R133 ;  /* 0x0000008586857221 */ /* 0x000fe20000010000 */
[----:B------:R-:W-:Y:S02]  /*c6b0*/  F2FP.PACK_AB R48, R100, R83 ;  /* 0x000000536430723e */ /* 0x000fe400000000ff */
[----:B---3--:R-:W-:Y:S01]  /*c6c0*/  F2FP.PACK_AB R49, R3, R56 ;  /* 0x000000380331723e */ /* 0x008fe200000000ff */
[----:B------:R-:W-:Y:S01]  /*c6d0*/  FADD.FTZ R140, R140, R133 ;  /* 0x000000858c8c7221 */ /* 0x000fe20000010000 */
[----:B------:R-:W-:Y:S01]  /*c6e0*/  F2FP.PACK_AB R50, R98, R99 ;  /* 0x000000636232723e */ /* 0x000fe200000000ff */
[----:B------:R-:W-:Y:S02]  /*c6f0*/  MUFU.EX2 R58, R58 ;  /* 0x0000003a003a7308 */ /* 0x000fe40000000800 */
[----:B------:R-:W-:-:S04]  /*c700*/  FADD.FTZ R143, R143, R140 ;  /* 0x0000008c8f8f7221 */ /* 0x000fc80000010000 */
[----:B------:R-:W-:Y:S01]  /*c710*/  FADD.FTZ R142, R142, R143 ;  /* 0x0000008f8e8e7221 */ /* 0x000fe20000010000 */
[----:B----4-:R-:W-:Y:S01]  /*c720*/  F2FP.PACK_AB R51, R4, R57 ;  /* 0x000000390433723e */ /* 0x010fe200000000ff */
[----:B------:R-:W-:Y:S01]  /*c730*/  FFMA.FTZ R89, R95, c[0x0][0x23c], -R112 ;  /* 0x00008f005f597a23 */ /* 0x000fe20000010870 */
[----:B------:R-:W3:Y:S01]  /*c740*/  MUFU.EX2 R59, R59 ;  /* 0x0000003b003b7308 */ /* 0x000ee20000000800 */
[----:B------:R-:W-:Y:S02]  /*c750*/  FADD.FTZ R145, R145, R142 ;  /* 0x0000008e91917221 */ /* 0x000fe40000010000 */
[----:B------:R-:W-:Y:S02]  /*c760*/  LDSM.16.MT88.4 R140, [R233+0x11800] ;  /* 0x01180000e98c783b */ /* 0x000fe40000004200 */
[----:B------:R-:W-:Y:S01]  /*c770*/  HMMA.16816.F32 R16, R48, R52, R16 ;  /* 0x000000343010723c */ /* 0x000fe20000001810 */
[----:B------:R-:W-:Y:S02]  /*c780*/  FADD.FTZ R148, R148, R145 ;  /* 0x0000009194947221 */ /* 0x000fe40000010000 */
[----:B------:R-:W-:Y:S02]  /*c790*/  MUFU.EX2 R89, R89 ;  /* 0x0000005900597308 */ /* 0x000fe40000000800 */
[----:B------:R-:W-:-:S03]  /*c7a0*/  FADD.FTZ R151, R151, R148 ;  /* 0x0000009497977221 */ /* 0x000fc60000010000 */
[C---:B------:R-:W-:Y:S01]  /*c7b0*/  HMMA.16816.F32 R12, R48.reuse, R54, R12 ;  /* 0x00000036300c723c */ /* 0x040fe2000000180c */
[----:B------:R-:W4:Y:S01]  /*c7c0*/  LDSM.16.MT88.4 R52, [R232+0x10800] ;  /* 0x01080000e834783b */ /* 0x000f220000004200 */
[----:B------:R-:W-:Y:S01]  /*c7d0*/  FADD.FTZ R94, R150, R151 ;  /* 0x00000097965e7221 */ /* 0x000fe20000010000 */
[----:B------:R-:W5:Y:S03]  /*c7e0*/  MUFU.EX2 R90, R90 ;  /* 0x0000005a005a7308 */ /* 0x000f660000000800 */
[----:B------:R-:W-:Y:S02]  /*c7f0*/  FADD.FTZ R94, R153, R94 ;  /* 0x0000005e995e7221 */ /* 0x000fe40000010000 */
[----:B-1----:R-:W-:Y:S02]  /*c800*/  HMMA.16816.F32 R8, R48, R44, R8 ;  /* 0x0000002c3008723c */ /* 0x002fe40000001808 */
[----:B------:R-:W-:-:S04]  /*c810*/  FADD.FTZ R161, R161, R94 ;  /* 0x0000005ea1a17221 */ /* 0x000fc80000010000 */
        /* <DEDUP_REMOVED lines=8> */
[----:B------:R-:W1:Y:S02]  /*c8a0*/  LDSM.16.MT88.4 R44, [R237+0x11000] ;  /* 0x01100000ed2c783b */ /* 0x000e640000004200 */
[----:B------:R-:W-:-:S02]  /*c8b0*/  FADD.FTZ R92, R149, R92 ;  /* 0x0000005c955c7221 */ /* 0x000fc40000010000 */
[----:B------:R-:W-:Y:S02]  /*c8c0*/  LDSM.16.MT88.4 R148, [R234+0x11800] ;  /* 0x01180000ea94783b */ /* 0x000fe40000004200 */
[----:B------:R-:W-:Y:S01]  /*c8d0*/  FADD.FTZ R21, R157, R92 ;  /* 0x0000005c9d157221 */ /* 0x000fe20000010000 */
[----:B------:R-:W-:Y:S03]  /*c8e0*/  HMMA.16816.F32 R32, R48, R22, R32 ;  /* 0x000000163020723c */ /* 0x000fe60000001820 */
[----:B------:R-:W-:-:S04]  /*c8f0*/  FADD.FTZ R21, R152, R21 ;  /* 0x0000001598157221 */ /* 0x000fc80000010000 */
[----:B------:R-:W-:Y:S01]  /*c900*/  FADD.FTZ R92, R154, R21 ;  /* 0x000000159a5c7221 */ /* 0x000fe20000010000 */
[----:B----4-:R-:W-:Y:S01]  /*c910*/  HMMA.16816.F32 R28, R48, R52, R28 ;  /* 0x00000034301c723c */ /* 0x010fe2000000181c */
[----:B------:R-:W2:Y:S02]  /*c920*/  LDSM.16.MT88.4 R20, [R234+0x11000] ;  /* 0x01100000ea14783b */ /* 0x000ea40000004200 */
[----:B------:R-:W-:-:S04]  /*c930*/  FADD.FTZ R92, R159, R92 ;  /* 0x0000005c9f5c7221 */ /* 0x000fc80000010000 */
[----:B------:R-:W-:Y:S01]  /*c940*/  FADD.FTZ R53, R177, R92 ;  /* 0x0000005cb1357221 */ /* 0x000fe20000010000 */
[----:B------:R-:W-:Y:S01]  /*c950*/  HMMA.16816.F32 R24, R48, R54, R24 ;  /* 0x000000363018723c */ /* 0x000fe20000001818 */
[----:B------:R-:W-:Y:S01]  /*c960*/  FADD.FTZ R52, R180, R91 ;  /* 0x0000005bb4347221 */ /* 0x000fe20000010000 */
[----:B------:R-:W4:Y:S01]  /*c970*/  LDSM.16.MT88.4 R48, [R233+0x11000] ;  /* 0x01100000e930783b */ /* 0x000f220000004200 */
[----:B------:R-:W-:Y:S02]  /*c980*/  FADD.FTZ R53, R172, R53 ;  /* 0x00000035ac357221 */ /* 0x000fe40000010000 */
[----:B------:R-:W-:Y:S02]  /*c990*/  FADD.FTZ R52, R181, R52 ;  /* 0x00000034b5347221 */ /* 0x000fe40000010000 */
[----:B------:R-:W-:Y:S01]  /*c9a0*/  FADD.FTZ R92, R174, R53 ;  /* 0x00000035ae5c7221 */ /* 0x000fe20000010000 */
[----:B------:R-:W-:Y:S01]  /*c9b0*/  F2FP.PACK_AB R53, R87, R88 ;  /* 0x000000585735723e */ /* 0x000fe200000000ff */
[----:B------:R-:W-:Y:S01]  /*c9c0*/  FADD.FTZ R183, R183, R52 ;  /* 0x00000034b7b77221 */ /* 0x000fe20000010000 */
[----:B---3--:R-:W-:Y:S01]  /*c9d0*/  F2FP.PACK_AB R52, R59, R58 ;  /* 0x0000003a3b34723e */ /* 0x008fe200000000ff */
[----:B------:R-:W-:Y:S01]  /*c9e0*/  FFMA.FTZ R91, R93, c[0x0][0x23c], -R112 ;  /* 0x00008f005d5b7a23 */ /* 0x000fe20000010870 */
[----:B-----5:R-:W-:Y:S01]  /*c9f0*/  F2FP.PACK_AB R54, R90, R89 ;  /* 0x000000595a36723e */ /* 0x020fe200000000ff */
[----:B------:R-:W-:Y:S01]  /*ca00*/  FADD.FTZ R92, R179, R92 ;  /* 0x0000005cb35c7221 */ /* 0x000fe20000010000 */
[----:B------:R-:W-:Y:S01]  /*ca10*/  F2FP.PACK_AB R55, R85, R86 ;  /* 0x000000565537723e */ /* 0x000fe200000000ff */
[----:B------:R-:W-:-:S02]  /*ca20*/  FADD.FTZ R93, R186, R183 ;  /* 0x000000b7ba5d7221 */ /* 0x000fc40000010000 */
[----:B------:R-:W-:Y:S02]  /*ca30*/  MUFU.EX2 R91, R91 ;  /* 0x0000005b005b7308 */ /* 0x000fe40000000800 */
[----:B------:R-:W-:Y:S02]  /*ca40*/  FADD.FTZ R196, R196, R93 ;  /* 0x0000005dc4c47221 */ /* 0x000fe40000010000 */
[----:B-1----:R-:W-:Y:S01]  /*ca50*/  HMMA.16816.F32 R16, R52, R44, R16 ;  /* 0x0000002c3410723c */ /* 0x002fe20000001810 */
[----:B------:R-:W-:Y:S02]  /*ca60*/  FFMA.FTZ R93, R106, c[0x0][0x23c], -R112 ;  /* 0x00008f006a5d7a23 */ /* 0x000fe40000010870 */
[----:B------:R-:W-:-:S04]  /*ca70*/  FADD.FTZ R197, R197, R196 ;  /* 0x000000c4c5c57221 */ /* 0x000fc80000010000 */
[----:B------:R-:W-:Y:S01]  /*ca80*/  FADD.FTZ R45, R193, R92 ;  /* 0x0000005cc12d7221 */ /* 0x000fe20000010000 */
[----:B------:R-:W-:Y:S01]  /*ca90*/  MUFU.EX2 R93, R93 ;  /* 0x0000005d005d7308 */ /* 0x000fe20000000800 */
        /* <DEDUP_REMOVED lines=18> */
[----:B----4-:R-:W-:Y:S01]  /*cbc0*/  HMMA.16816.F32 R36, R52, R48, R36 ;  /* 0x000000303424723c */ /* 0x010fe20000001824 */
        /* <DEDUP_REMOVED lines=14> */
[----:B-1----:R-:W-:Y:S01]  /*ccb0*/  HMMA.16816.F32 R28, R52, R44, R28 ;  /* 0x0000002c341c723c */ /* 0x002fe2000000181c */
[----:B------:R-:W-:-:S02]  /*ccc0*/  FFMA.FTZ R92, R107, c[0x0][0x23c], -R112 ;  /* 0x00008f006b5c7a23 */ /* 0x000fc40000010870 */
[----:B------:R-:W-:Y:S02]  /*ccd0*/  FADD.FTZ R5, R139, R156 ;  /* 0x0000009c8b057221 */ /* 0x000fe40000010000 */
[----:B------:R-:W-:Y:S02]  /*cce0*/  FFMA.FTZ R94, R105, c[0x0][0x23c], -R112 ;  /* 0x00008f00695e7a23 */ /* 0x000fe40000010870 */
[--C-:B------:R-:W-:Y:S01]  /*ccf0*/  FFMA.FTZ R49, R104, c[0x0][0x23c], -R109.reuse ;  /* 0x00008f0068317a23 */ /* 0x100fe2000001086d */
[----:B------:R-:W1:Y:S01]  /*cd00*/  MUFU.EX2 R92, R92 ;  /* 0x0000005c005c7308 */ /* 0x000e620000000800 */
[--C-:B------:R-:W-:Y:S01]  /*cd10*/  FFMA.FTZ R48, R103, c[0x0][0x23c], -R109.reuse ;  /* 0x00008f0067307a23 */ /* 0x100fe2000001086d */
[----:B------:R-:W-:Y:S01]  /*cd20*/  HMMA.16816.F32 R24, R52, R46, R24 ;  /* 0x0000002e3418723c */ /* 0x000fe20000001818 */
[----:B------:R-:W-:Y:S02]  /*cd30*/  FFMA.FTZ R51, R102, c[0x0][0x23c], -R109 ;  /* 0x00008f0066337a23 */ /* 0x000fe4000001086d */
[----:B------:R-:W-:-:S02]  /*cd40*/  FADD.FTZ R5, R160, R5 ;  /* 0x00000005a0057221 */ /* 0x000fc40000010000 */
[----:B------:R-:W-:Y:S01]  /*cd50*/  FADD.FTZ R66, R66, R67 ;  /* 0x0000004342427221 */ /* 0x000fe20000010000 */
[----:B------:R-:W3:Y:S01]  /*cd60*/  MUFU.EX2 R94, R94 ;  /* 0x0000005e005e7308 */ /* 0x000ee20000000800 */
[----:B------:R-:W-:Y:S02]  /*cd70*/  FADD.FTZ R70, R70, R5 ;  /* 0x0000000546467221 */ /* 0x000fe40000010000 */
[----:B------:R-:W-:Y:S02]  /*cd80*/  FADD.FTZ R65, R65, R66 ;  /* 0x0000004241417221 */ /* 0x000fe40000010000 */
[----:B------:R-:W-:Y:S02]  /*cd90*/  FADD.FTZ R69, R69, R70 ;  /* 0x0000004645457221 */ /* 0x000fe40000010000 */
[----:B------:R-:W-:Y:S01]  /*cda0*/  FADD.FTZ R64, R64, R65 ;  /* 0x0000004140407221 */ /* 0x000fe20000010000 */
[----:B------:R-:W4:Y:S01]  /*cdb0*/  MUFU.EX2 R49, R49 ;  /* 0x0000003100317308 */ /* 0x000f220000000800 */
[----:B------:R-:W-:Y:S01]  /*cdc0*/  FADD.FTZ R76, R76, R69 ;  /* 0x000000454c4c7221 */ /* 0x000fe20000010000 */
[----:B-1----:R-:W-:Y:S01]  /*cdd0*/  F2FP.PACK_AB R132, R92, R91 ;  /* 0x0000005b5c84723e */ /* 0x002fe200000000ff */
[----:B------:R-:W-:-:S02]  /*cde0*/  FADD.FTZ R73, R73, R64 ;  /* 0x0000004049497221 */ /* 0x000fc40000010000 */
[----:B------:R-:W-:Y:S02]  /*cdf0*/  FADD.FTZ R75, R75, R76 ;  /* 0x0000004c4b4b7221 */ /* 0x000fe40000010000 */
[----:B------:R-:W-:Y:S01]  /*ce00*/  FADD.FTZ R72, R72, R73 ;  /* 0x0000004948487221 */ /* 0x000fe20000010000 */
[----:B------:R-:W-:Y:S01]  /*ce10*/  MUFU.EX2 R48, R48 ;  /* 0x0000003000307308 */ /* 0x000fe20000000800 */
[----:B---3--:R-:W-:Y:S01]  /*ce20*/  F2FP.PACK_AB R134, R94, R93 ;  /* 0x0000005d5e86723e */ /* 0x008fe200000000ff */
[----:B------:R-:W-:Y:S02]  /*ce30*/  FADD.FTZ R74, R74, R75 ;  /* 0x0000004b4a4a7221 */ /* 0x000fe40000010000 */
[----:B------:R-:W-:Y:S02]  /*ce40*/  FADD.FTZ R71, R71, R72 ;  /* 0x0000004847477221 */ /* 0x000fe40000010000 */
[----:B------:R-:W-:Y:S02]  /*ce50*/  FADD.FTZ R77, R77, R74 ;  /* 0x0000004a4d4d7221 */ /* 0x000fe40000010000 */
[----:B------:R-:W1:Y:S01]  /*ce60*/  MUFU.EX2 R51, R51 ;  /* 0x0000003300337308 */ /* 0x000e620000000800 */
[----:B----4-:R-:W-:Y:S01]  /*ce70*/  F2FP.PACK_AB R133, R49, R84 ;  /* 0x000000543185723e */ /* 0x010fe200000000ff */
[----:B------:R-:W-:-:S04]  /*ce80*/  FADD.FTZ R80, R80, R71 ;  /* 0x0000004750507221 */ /* 0x000fc80000010000 */
[----:B------:R-:W-:-:S04]  /*ce90*/  FADD.FTZ R5, R79, R80 ;  /* 0x000000504f057221 */ /* 0x000fc80000010000 */
[----:B------:R-:W-:Y:S01]  /*cea0*/  FADD.FTZ R5, R78, R5 ;  /* 0x000000054e057221 */ /* 0x000fe20000010000 */
[----:B-1----:R-:W-:-:S07]  /*ceb0*/  F2FP.PACK_AB R135, R51, R48 ;  /* 0x000000303387723e */ /* 0x002fce00000000ff */
[C---:B------:R-:W-:Y:S07]  /*cec0*/  HMMA.16816.F32 R152, R132.reuse, R148, R8 ;  /* 0x000000948498723c */ /* 0x040fee0000001808 */
[----:B------:R-:W-:Y:S01]  /*ced0*/  FADD.FTZ R8, R82, R77 ;  /* 0x0000004d52087221 */ /* 0x000fe20000010000 */
[----:B--2---:R-:W-:Y:S01]  /*cee0*/  HMMA.16816.F32 R156, R132, R22, R12 ;  /* 0x00000016849c723c */ /* 0x004fe2000000180c */
[----:B------:R-:W1:Y:S02]  /*cef0*/  LDSM.16.MT88.4 R12, [R232+0x11800] ;  /* 0x01180000e80c783b */ /* 0x000e640000004200 */
[----:B------:R-:W-:-:S04]  /*cf00*/  FADD.FTZ R8, R81, R8 ;  /* 0x0000000851087221 */ /* 0x000fc80000010000 */
        /* <DEDUP_REMOVED lines=29> */
[----:B------:R-:W-:Y:S01]  /*d0e0*/  FADD.FTZ R250, R51, R48 ;  /* 0x0000003033fa7221 */ /* 0x000fe20000010000 */
[----:B------:R-:W-:Y:S04]  /*d0f0*/  @!UPT UIADD3 URZ, URZ, URZ, URZ ;  /* 0x0000003f3f3ff290 */ /* 0x000fe8000fffe03f */
        /* <DEDUP_REMOVED lines=77> */
.L_x_3649:
[----:B------:R-:W-:-:S04]  /*d5d0*/  ULEA UR6, -UR8, URZ, 0x8 ;  /* 0x0000003f08067291 */ /* 0x000fc8000f8e413f */
[----:B------:R-:W-:Y:S02]  /*d5e0*/  USHF.R.S32.HI UR7, URZ, 0x1f, UR6 ;  /* 0x0000001f3f077899 */ /* 0x000fe40008011406 */
[----:B------:R-:W-:-:S04]  /*d5f0*/  MOV R4, UR6 ;  /* 0x0000000600047c02 */ /* 0x000fc80008000f00 */
[----:B------:R-:W-:Y:S02]  /*d600*/  MOV R3, UR7 ;  /* 0x0000000700037c02 */ /* 0x000fe40008000f00 */
.L_x_3650:
        /* <DEDUP_REMOVED lines=42> */
[----:B------:R-:W-:-:S03]  /*d8b0*/  @!P0 IMAD.WIDE.U32 R32, R32, 0x90, R14 ;  /* 0x0000009020208825 */ /* 0x000fc600078e000e */
[----:B------:R-:W-:Y:S01]  /*d8c0*/  @!P0 IADD3.X R122, R3, UR23, R123, P2, P1 ;  /* 0x00000017037a8c10 */ /* 0x000fe200097e247b */
[----:B------:R-:W-:Y:S01]  /*d8d0*/  @!P0 IMAD.WIDE.U32 R40, R40, 0xa0, R14 ;  /* 0x000000a028288825 */ /* 0x000fe200078e000e */
[----:B------:R-:W-:-:S03]  /*d8e0*/  @!P0 LEA R36, P2, R11, c[0x0][0x170], 0x1 ;  /* 0x00005c000b248a11 */ /* 0x000fc600078408ff */
[----:B------:R-:W-:Y:S01]  /*d8f0*/  @!P0 IMAD.WIDE.U32 R38, R38, 0xb0, R14 ;  /* 0x000000b026268825 */ /* 0x000fe200078e000e */
[----:B------:R-:W-:-:S03]  /*d900*/  @!P0 LEA.HI.X R37, R11, c[0x0][0x174], R122, 0x1, P2 ;  /* 0x00005d000b258a11 */ /* 0x000fc600010f0c7a */
[----:B------:R-:W-:Y:S02]  /*d910*/  @!P0 IMAD.WIDE.U32 R18, R18, 0xc0, R14 ;  /* 0x000000c012128825 */ /* 0x000fe400078e000e */
[----:B------:R-:W-:Y:S01]  /*d920*/  @!PT LDS RZ, [RZ] ;  /* 0x00000000fffff984 */ /* 0x000fe20000000800 */
[----:B------:R-:W-:Y:S01]  /*d930*/  @!PT LDS RZ, [RZ] ;  /* 0x00000000fffff984 */ /* 0x000fe20000000800 */
[----:B------:R-:W-:Y:S01]  /*d940*/  @!PT LDS RZ, [RZ] ;  /* 0x00000000fffff984 */ /* 0x000fe20000000800 */
[----:B------:R2:W-:Y:S02]  /*d950*/  @!P0 LDGSTS.E.BYPASS.LTC128B.128 [R244+0xa800], [R36.64] ;  /* 0x0a80000024f48fae */ /* 0x0005e4000b901d54 */
[----:B------:R-:W-:Y:S02]  /*d960*/  @!P0 IMAD.MOV.U32 R20, RZ, RZ, R6 ;  /* 0x000000ffff148224 */ /* 0x000fe400078e0006 */
[----:B------:R-:W-:Y:S01]  /*d970*/  IMAD.U32 R16, RZ, RZ, UR8 ;  /* 0x00000008ff107e24 */ /* 0x000fe2000f8e00ff */
[----:B------:R-:W-:Y:S01]  /*d980*/  @P0 STS.128 [R244+0xb000], RZ ;  /* 0x00b000fff4000388 */ /* 0x000fe20000000c00 */
[----:B------:R-:W-:Y:S02]  /*d990*/  IMAD.U32 R14, RZ, RZ, UR8 ;  /* 0x00000008ff0e7e24 */ /* 0x000fe4000f8e00ff */
[----:B------:R-:W-:-:S02]  /*d9a0*/  @!P0 IMAD.MOV.U32 R21, RZ, RZ, R123 ;  /* 0x000000ffff158224 */ /* 0x000fc400078e007b */
[----:B------:R-:W-:Y:S02]  /*d9b0*/  IMAD.U32 R34, RZ, RZ, UR8 ;  /* 0x00000008ff227e24 */ /* 0x000fe4000f8e00ff */
[----:B------:R-:W-:Y:S02]  /*d9c0*/  @!P0 IMAD.MOV.U32 R6, RZ, RZ, c[0x0][0x1a4] ;  /* 0x00006900ff068624 */ /* 0x000fe400078e00ff */
[----:B------:R-:W-:-:S04]  /*d9d0*/  @!P0 IMAD.WIDE.U32 R16, R16, 0xd0, R20 ;  /* 0x000000d010108825 */ /* 0x000fc800078e0014 */
[----:B------:R-:W-:-:S04]  /*d9e0*/  @!P0 IMAD.WIDE.U32 R14, R14, 0xe0, R20 ;  /* 0x000000e00e0e8825 */ /* 0x000fc800078e0014 */
[----:B------:R-:W-:Y:S01]  /*d9f0*/  @!P0 IMAD.WIDE.U32 R34, R34, 0xf0, R20 ;  /* 0x000000f022228825 */ /* 0x000fe200078e0014 */
[----:B------:R-:W-:-:S03]  /*da00*/  @!P0 IADD3 R21, P1, R4, R26, RZ ;  /* 0x0000001a04158210 */ /* 0x000fc60007f3e0ff */
[----:B------:R-:W-:Y:S02]  /*da10*/  @!P0 IMAD R6, R6, 0x30, RZ ;  /* 0x0000003006068824 */ /* 0x000fe400078e02ff */
[----:B------:R-:W-:Y:S02]  /*da20*/  @!P0 IMAD.MOV.U32 R22, RZ, RZ, c[0x0][0x1a4] ;  /* 0x00006900ff168624 */ /* 0x000fe400078e00ff */
[----:B------:R-:W-:Y:S01]  /*da30*/  @!P0 IMAD.MOV.U32 R28, RZ, RZ, c[0x0][0x1a4] ;  /* 0x00006900ff1c8624 */ /* 0x000fe200078e00ff */
[C---:B------:R-:W-:Y:S01]  /*da40*/  @!P0 IADD3.X R20, R3.reuse, R27, R6, P1, !PT ;  /* 0x0000001b03148210 */ /* 0x040fe20000ffe406 */
[----:B------:R-:W-:Y:S01]  /*da50*/  @!P0 IMAD R22, R22, 0x50, RZ ;  /* 0x0000005016168824 */ /* 0x000fe200078e02ff */
[C---:B------:R-:W-:Y:S01]  /*da60*/  @!P0 IADD3 R23, P1, R4.reuse, R24, RZ ;  /* 0x0000001804178210 */ /* 0x040fe20007f3e0ff */
[----:B------:R-:W-:Y:S01]  /*da70*/  @!P0 IMAD.MOV.U32 R26, RZ, RZ, c[0x0][0x1a4] ;  /* 0x00006900ff1a8624 */ /* 0x000fe200078e00ff */
[----:B------:R-:W-:Y:S01]  /*da80*/  @!P0 IADD3 R27, P2, R4, R42, RZ ;  /* 0x0000002a041b8210 */ /* 0x000fe20007f5e0ff */
[----:B------:R-:W-:Y:S01]  /*da90*/  @!P0 IMAD R28, R28, 0x90, RZ ;  /* 0x000000901c1c8824 */ /* 0x000fe200078e02ff */
[C---:B------:R-:W-:Y:S01]  /*daa0*/  @!P0 IADD3.X R22, R3.reuse, R25, R22, P1, !PT ;  /* 0x0000001903168210 */ /* 0x040fe20000ffe416 */
[----:B------:R-:W-:Y:S01]  /*dab0*/  @!P0 IMAD R26, R26, 0x70, RZ ;  /* 0x000000701a1a8824 */ /* 0x000fe200078e02ff */
[C---:B------:R-:W-:Y:S01]  /*dac0*/  @!P0 IADD3 R29, P1, R4.reuse, R32, RZ ;  /* 0x00000020041d8210 */ /* 0x040fe20007f3e0ff */
[----:B------:R-:W-:Y:S01]  /*dad0*/  @!P0 IMAD.MOV.U32 R32, RZ, RZ, c[0x0][0x1a4] ;  /* 0x00006900ff208624 */ /* 0x000fe200078e00ff */
        /* <DEDUP_REMOVED lines=9> */
[----:B------:R-:W-:Y:S01]  /*db70*/  @!P0 IMAD R30, R30, 0xa0, RZ ;  /* 0x000000a01e1e8824 */ /* 0x000fe200078e02ff */
[C---:B------:R-:W-:Y:S01]  /*db80*/  @!P0 IADD3.X R32, R3.reuse, R39, R32, P1, !PT ;  /* 0x0000002703208210 */ /* 0x040fe20000ffe420 */
[----:B------:R-:W-:Y:S01]  /*db90*/  @!P0 IMAD.MOV.U32 R6, RZ, RZ, c[0x0][0x1a4] ;  /* 0x00006900ff068624 */ /* 0x000fe200078e00ff */
[C---:B------:R-:W-:Y:S01]  /*dba0*/  @!P0 IADD3.X R24, R3.reuse, R24, R45, P3, !PT ;  /* 0x0000001803188210 */ /* 0x040fe20001ffe42d */
[----:B------:R-:W-:Y:S01]  /*dbb0*/  @!P0 IMAD.MOV.U32 R11, RZ, RZ, c[0x0][0x1a4] ;  /* 0x00006900ff0b8624 */ /* 0x000fe200078e00ff */
[----:B------:R-:W-:Y:S01]  /*dbc0*/  @!P0 IADD3.X R30, R3, R30, R41, P2, !PT ;  /* 0x0000001e031e8210 */ /* 0x000fe200017fe429 */
[----:B------:R-:W-:Y:S01]  /*dbd0*/  @!P0 IMAD.MOV.U32 R13, RZ, RZ, c[0x0][0x1a4] ;  /* 0x00006900ff0d8624 */ /* 0x000fe200078e00ff */
[----:B------:R-:W-:Y:S01]  /*dbe0*/  @!P0 IADD3 R14, P1, R4, R14, RZ ;  /* 0x0000000e040e8210 */ /* 0x000fe20007f3e0ff */
[----:B------:R-:W-:Y:S01]  /*dbf0*/  @!P0 IMAD R6, R6, 0xe0, RZ ;  /* 0x000000e006068824 */ /* 0x000fe200078e02ff */
[C---:B------:R-:W-:Y:S01]  /*dc00*/  @!P0 IADD3 R18, P3, R4.reuse, R18, RZ ;  /* 0x0000001204128210 */ /* 0x040fe20007f7e0ff */
[----:B------:R-:W-:Y:S01]  /*dc10*/  @!P0 IMAD R11, R11, 0xc0, RZ ;  /* 0x000000c00b0b8824 */ /* 0x000fe200078e02ff */
[----:B------:R-:W-:Y:S01]  /*dc20*/  @!P0 IADD3 R16, P2, R4, R16, RZ ;  /* 0x0000001004108210 */ /* 0x000fe20007f5e0ff */
[----:B------:R-:W-:Y:S01]  /*dc30*/  @!P0 IMAD R13, R13, 0xd0, RZ ;  /* 0x000000d00d0d8824 */ /* 0x000fe200078e02ff */
[----:B------:R-:W-:-:S02]  /*dc40*/  @!P0 IADD3.X R15, R3, R6, R15, P1, !PT ;  /* 0x00000006030f8210 */ /* 0x000fc40000ffe40f */
        /* <DEDUP_REMOVED lines=111> */
[----:B------:R-:W4:Y:S04]  /*e340*/  LDSM.16.M88.4 R80, [R240+0x2800] ;  /* 0x00280000f050783b */ /* 0x000f280000000200 */
[----:B------:R-:W4:Y:S04]  /*e350*/  LDSM.16.M88.4 R72, [R240+0x3000] ;  /* 0x00300000f048783b */ /* 0x000f280000000200 */
[----:B------:R-:W5:Y:S04]  /*e360*/  LDSM.16.M88.4 R64, [R240+0x3800] ;  /* 0x00380000f040783b */ /* 0x000f680000000200 */
[----:B------:R-:W5:Y:S04]  /*e370*/  LDSM.16.M88.4 R52, [R240+0x4000] ;  /* 0x00400000f034783b */ /* 0x000f680000000200 */
[----:B-1----:R-:W1:Y:S04]  /*e380*/  LDSM.16.M88.4 R44, [R240+0x4800] ;  /* 0x00480000f02c783b */ /* 0x002e680000000200 */
[----:B--2---:R-:W2:Y:S04]  /*e390*/  LDSM.16.M88.4 R36, [R240+0x5000] ;  /* 0x00500000f024783b */ /* 0x004ea80000000200 */
[----:B------:R-:W1:Y:S04]  /*e3a0*/  LDSM.16.M88.4 R28, [R240+0x5800] ;  /* 0x00580000f01c783b */ /* 0x000e680000000200 */
[----:B------:R-:W1:Y:S04]  /*e3b0*/  LDSM.16.M88.4 R20, [R240+0x6000] ;  /* 0x00600000f014783b */ /* 0x000e680000000200 */
[----:B------:R-:W1:Y:S04]  /*e3c0*/  LDSM.16.M88.4 R12, [R240+0x6800] ;  /* 0x00680000f00c783b */ /* 0x000e680000000200 */
[----:B------:R-:W1:Y:S01]  /*e3d0*/  LDSM.16.M88.4 R4, [R240+0x7000] ;  /* 0x00700000f004783b */ /* 0x000e620000000200 */
[C---:B---3--:R-:W-:Y:S03]  /*e3e0*/  HMMA.16816.F32 R92, R108.reuse, R88, RZ ;  /* 0x000000586c5c723c */ /* 0x048fe600000018ff */
[----:B------:R-:W3:Y:S04]  /*e3f0*/  LDSM.16.M88.4 R176, [R240+0x7800] ;  /* 0x00780000f0b0783b */ /* 0x000ee80000000200 */
[----:B------:R-:W1:Y:S01]  /*e400*/  LDSM.16.M88.4 R168, [R240+0x8000] ;  /* 0x00800000f0a8783b */ /* 0x000e620000000200 */
[C---:B----4-:R-:W-:Y:S03]  /*e410*/  HMMA.16816.F32 R84, R108.reuse, R80, RZ ;  /* 0x000000506c54723c */ /* 0x050fe600000018ff */
[----:B------:R-:W4:Y:S04]  /*e420*/  LDSM.16.M88.4 R124, [R240+0x8800] ;  /* 0x00880000f07c783b */ /* 0x000f280000000200 */
[----:B------:R-:W1:Y:S01]  /*e430*/  LDSM.16.M88.4 R116, [R240+0x9000] ;  /* 0x00900000f074783b */ /* 0x000e620000000200 */
[C---:B------:R-:W-:Y:S03]  /*e440*/  HMMA.16816.F32 R76, R108.reuse, R72, RZ ;  /* 0x000000486c4c723c */ /* 0x040fe600000018ff */
[----:B------:R-:W1:Y:S04]  /*e450*/  LDSM.16.M88.4 R192, [R240+0x9800] ;  /* 0x00980000f0c0783b */ /* 0x000e680000000200 */
[----:B------:R1:W-:Y:S01]  /*e460*/  LDSM.16.M88.4 R96, [R120] ;  /* 0x000000007860783b */ /* 0x0003e20000000200 */
[C---:B-----5:R-:W-:Y:S03]  /*e470*/  HMMA.16816.F32 R68, R108.reuse, R64, RZ ;  /* 0x000000406c44723c */ /* 0x060fe600000018ff */
[----:B------:R-:W5:Y:S04]  /*e480*/  LDSM.16.M88.4 R184, [R235+0x2000] ;  /* 0x00200000ebb8783b */ /* 0x000f680000000200 */
[----:B------:R-:W1:Y:S01]  /*e490*/  LDSM.16.M88.4 R104, [R235+0x2800] ;  /* 0x00280000eb68783b */ /* 0x000e620000000200 */
[C---:B------:R-:W-:Y:S03]  /*e4a0*/  HMMA.16816.F32 R88, R108.reuse, R90, RZ ;  /* 0x0000005a6c58723c */ /* 0x040fe600000018ff */
[----:B------:R-:W2:Y:S04]  /*e4b0*/  LDSM.16.M88.4 R100, [R235+0x3000] ;  /* 0x00300000eb64783b */ /* 0x000ea80000000200 */
[----:B------:R-:W2:Y:S01]  /*e4c0*/  LDSM.16.M88.4 R188, [R235+0x3800] ;  /* 0x00380000ebbc783b */ /* 0x000ea20000000200 */
[C---:B------:R-:W-:Y:S03]  /*e4d0*/  HMMA.16816.F32 R80, R108.reuse, R82, RZ ;  /* 0x000000526c50723c */ /* 0x040fe600000018ff */
[----:B------:R-:W-:Y:S04]  /*e4e0*/  LDSM.16.M88.4 R200, [R235+0x6000] ;  /* 0x00600000ebc8783b */ /* 0x000fe80000000200 */
[----:B------:R-:W-:Y:S01]  /*e4f0*/  LDSM.16.M88.4 R196, [R235+0x7800] ;  /* 0x00780000ebc4783b */ /* 0x000fe20000000200 */
[C---:B------:R-:W-:Y:S03]  /*e500*/  HMMA.16816.F32 R72, R108.reuse, R74, RZ ;  /* 0x0000004a6c48723c */ /* 0x040fe600000018ff */
[----:B------:R-:W-:Y:S04]  /*e510*/  LDSM.16.M88.4 R204, [R241] ;  /* 0x00000000f1cc783b */ /* 0x000fe80000000200 */
[----:B------:R-:W0:Y:S01]  /*e520*/  LDGDEPBAR ;  /* 0x00000000000079af */ /* 0x000e220000000000 */
[C---:B------:R-:W-:Y:S08]  /*e530*/  HMMA.16816.F32 R64, R108.reuse, R66, RZ ;  /* 0x000000426c40723c */ /* 0x040ff000000018ff */
[C---:B------:R-:W-:Y:S08]  /*e540*/  HMMA.16816.F32 R56, R108.reuse, R52, RZ ;  /* 0x000000346c38723c */ /* 0x040ff000000018ff */
[C---:B-1----:R-:W-:Y:S08]  /*e550*/  HMMA.16816.F32 R48, R108.reuse, R44, RZ ;  /* 0x0000002c6c30723c */ /* 0x042ff000000018ff */
[C---:B--2---:R-:W-:Y:S08]  /*e560*/  HMMA.16816.F32 R40, R108.reuse, R36, RZ ;  /* 0x000000246c28723c */ /* 0x044ff000000018ff */
        /* <DEDUP_REMOVED lines=21> */
[----:B------:R-:W-:Y:S07]  /*e6c0*/  LDSM.16.M88.4 R192, [R235+0x4800] ;  /* 0x00480000ebc0783b */ /* 0x000fee0000000200 */
[C---:B-----5:R-:W-:Y:S08]  /*e6d0*/  HMMA.16816.F32 R92, R96.reuse, R184, R92 ;  /* 0x000000b8605c723c */ /* 0x060ff0000000185c */
[C---:B------:R-:W-:Y:S01]  /*e6e0*/  HMMA.16816.F32 R88, R96.reuse, R186, R88 ;  /* 0x000000ba6058723c */ /* 0x040fe20000001858 */
        /* <DEDUP_REMOVED lines=13> */
[C---:B------:R-:W-:Y:S08]  /*e7c0*/  HMMA.16816.F32 R48, R96.reuse, R192, R48 ;  /* 0x000000c06030723c */ /* 0x040ff00000001830 */
[C---:B------:R-:W-:Y:S01]  /*e7d0*/  HMMA.16816.F32 R44, R96.reuse, R194, R44 ;  /* 0x000000c2602c723c */ /* 0x040fe2000000182c */
[----:B------:R-:W5:Y:S07]  /*e7e0*/  LDSM.16.M88.4 R192, [R235+0x8000] ;  /* 0x00800000ebc0783b */ /* 0x000f6e0000000200 */
        /* <DEDUP_REMOVED lines=31> */
[C---:B----4-:R-:W-:Y:S07]  /*e9e0*/  HMMA.16816.F32 R112, R96.reuse, R188, R112 ;  /* 0x000000bc6070723c */ /* 0x050fee0000001870 */
[C---:B------:R-:W-:Y:S01]  /*e9f0*/  IADD3 R188, R239.reuse, 0x3000, RZ ;  /* 0x00003000efbc7810 */ /* 0x040fe20007ffe0ff */
[----:B------:R-:W-:Y:S05]  /*ea00*/  HMMA.16816.F32 R108, R96, R190, R108 ;  /* 0x000000be606c723c */ /* 0x000fea000000186c */
[----:B------:R-:W-:Y:S02]  /*ea10*/  LDSM.16.M88.4 R188, [R188] ;  /* 0x00000000bcbc783b */ /* 0x000fe40000000200 */
[----:B------:R-:W-:Y:S01]  /*ea20*/  IADD3 R96, R239, 0x2800, RZ ;  /* 0x00002800ef607810 */ /* 0x000fe20007ffe0ff */
[C---:B-1----:R-:W-:Y:S05]  /*ea30*/  HMMA.16816.F32 R92, R204.reuse, R184, R92 ;  /* 0x000000b8cc5c723c */ /* 0x042fea000000185c */
[----:B------:R-:W1:Y:S03]  /*ea40*/  LDSM.16.M88.4 R96, [R96] ;  /* 0x000000006060783b */ /* 0x000e660000000200 */
[C---:B--2---:R-:W-:Y:S08]  /*ea50*/  HMMA.16816.F32 R84, R204.reuse, R104, R84 ;  /* 0x00000068cc54723c */ /* 0x044ff00000001854 */
[C---:B------:R-:W-:Y:S01]  /*ea60*/  HMMA.16816.F32 R80, R204.reuse, R106, R80 ;  /* 0x0000006acc50723c */ /* 0x040fe20000001850 */
[----:B------:R-:W2:Y:S07]  /*ea70*/  LDSM.16.M88.4 R104, [R230] ;  /* 0x00000000e668783b */ /* 0x000eae0000000200 */
[C---:B---3--:R-:W-:Y:S08]  /*ea80*/  HMMA.16816.F32 R76, R204.reuse, R100, R76 ;  /* 0x00000064cc4c723c */ /* 0x048ff0000000184c */
[C---:B------:R-:W-:Y:S01]  /*ea90*/  HMMA.16816.F32 R72, R204.reuse, R102, R72 ;  /* 0x00000066cc48723c */ /* 0x040fe20000001848 */
[----:B------:R-:W3:Y:S07]  /*eaa0*/  LDSM.16.M88.4 R100, [R229] ;  /* 0x00000000e564783b */ /* 0x000eee0000000200 */
        /* <DEDUP_REMOVED lines=9> */
[C---:B------:R-:W-:Y:S01]  /*eb40*/  HMMA.16816.F32 R12, R204.reuse, R102, R12 ;  /* 0x00000066cc0c723c */ /* 0x040fe2000000180c */
[----:B------:R-:W2:Y:S07]  /*eb50*/  LDSM.16.M88.4 R100, [R164] ;  /* 0x00000000a464783b */ /* 0x000eae0000000200 */
[C---:B----4-:R-:W-:Y:S08]  /*eb60*/  HMMA.16816.F32 R32, R204.reuse, R184, R32 ;  /* 0x000000b8cc20723c */ /* 0x050ff00000001820 */
[C---:B-1----:R-:W-:Y:S08]  /*eb70*/  HMMA.16816.F32 R8, R204.reuse, R96, R8 ;  /* 0x00000060cc08723c */ /* 0x042ff00000001808 */
[C---:B------:R-:W-:Y:S01]  /*eb80*/  HMMA.16816.F32 R4, R204.reuse, R98, R4 ;  /* 0x00000062cc04723c */ /* 0x040fe20000001804 */
[----:B------:R-:W1:Y:S07]  /*eb90*/  LDSM.16.M88.4 R96, [R164+0x800] ;  /* 0x00080000a460783b */ /* 0x000e6e0000000200 */
[C---:B------:R-:W-:Y:S01]  /*eba0*/  HMMA.16816.F32 R28, R204.reuse, R186, R28 ;  /* 0x000000bacc1c723c */ /* 0x040fe2000000181c */
[----:B------:R-:W3:Y:S07]  /*ebb0*/  LDSM.16.M88.4 R184, [R166] ;  /* 0x00000000a6b8783b */ /* 0x000eee0000000200 */
[----:B------:R-:W-:Y:S08]  /*ebc0*/  HMMA.16816.F32 R40, R204, R188, R40 ;  /* 0x000000bccc28723c */ /* 0x000ff00000001828 */
[C---:B--2---:R-:W-:Y:S08]  /*ebd0*/  HMMA.16816.F32 R92, R104.reuse, R100, R92 ;  /* 0x00000064685c723c */ /* 0x044ff0000000185c */
[----:B------:R-:W-:Y:S01]  /*ebe0*/  HMMA.16816.F32 R88, R104, R102, R88 ;  /* 0x000000666858723c */ /* 0x000fe20000001858 */
[----:B------:R-:W2:Y:S07]  /*ebf0*/  LDSM.16.M88.4 R100, [R164+0x3000] ;  /* 0x00300000a464783b */ /* 0x000eae0000000200 */
[----:B------:R-:W-:Y:S01]  /*ec00*/  HMMA.16816.F32 R36, R204, R190, R36 ;  /* 0x000000becc24723c */ /* 0x000fe20000001824 */
[----:B------:R-:W-:Y:S07]  /*ec10*/  LDSM.16.M88.4 R188, [R224] ;  /* 0x00000000e0bc783b */ /* 0x000fee0000000200 */
[----:B-1----:R-:W-:Y:S01]  /*ec20*/  HMMA.16816.F32 R84, R104, R96, R84 ;  /* 0x000000606854723c */ /* 0x002fe20000001854 */
[----:B------:R-:W-:-:S02]  /*ec30*/  FMUL.FTZ R93, R93, c[0x0][0x2ec] ;  /* 0x0000bb005d5d7a20 */ /* 0x000fc40000410000 */
[----:B------:R-:W-:Y:S02]  /*ec40*/  FMUL.FTZ R95, R95, c[0x0][0x2ec] ;  /* 0x0000bb005f5f7a20 */ /* 0x000fe40000410000 */
[----:B------:R-:W-:Y:S03]  /*ec50*/  MUFU.TANH R214, R93 ;  /* 0x0000005d00d67308 */ /* 0x000fe60000002400 */
[----:B------:R-:W-:Y:S01]  /*ec60*/  HMMA.16816.F32 R80, R104, R98, R80 ;  /* 0x000000626850723c */ /* 0x000fe20000001850 */
[----:B------:R-:W1:Y:S01]  /*ec70*/  LDSM.16.M88.4 R96, [R164+0x3800] ;  /* 0x00380000a460783b */ /* 0x000e620000000200 */
[----:B------:R-:W-:Y:S02]  /*ec80*/  FMUL.FTZ R89, R89, c[0x0][0x2ec] ;  /* 0x0000bb0059597a20 */ /* 0x000fe40000410000 */
[----:B------:R-:W-:Y:S02]  /*ec90*/  FMUL.FTZ R217, R88, c[0x0][0x2ec] ;  /* 0x0000bb0058d97a20 */ /* 0x000fe40000410000 */
[----:B------:R-:W-:-:S02]  /*eca0*/  FMUL.FTZ R88, R91, c[0x0][0x2ec] ;  /* 0x0000bb005b587a20 */ /* 0x000fc40000410000 */
[----:B---3--:R-:W-:Y:S01]  /*ecb0*/  HMMA.16816.F32 R112, R204, R184, R112 ;  /* 0x000000b8cc70723c */ /* 0x008fe20000001870 */
[----:B------:R-:W-:Y:S01]  /*ecc0*/  MUFU.TANH R89, R89 ;  /* 0x0000005900597308 */ /* 0x000fe20000002400 */
[----:B------:R-:W-:-:S06]  /*ecd0*/  FMUL.FTZ R219, R90, c[0x0][0x2ec] ;  /* 0x0000bb005adb7a20 */ /* 0x000fcc0000410000 */
[C---:B------:R-:W-:Y:S01]  /*ece0*/  HMMA.16816.F32 R108, R204.reuse, R186, R108 ;  /* 0x000000bacc6c723c */ /* 0x040fe2000000186c */
[----:B------:R-:W3:Y:S01]  /*ecf0*/  LDSM.16.M88.4 R184, [R164+0x2000] ;  /* 0x00200000a4b8783b */ /* 0x000ee20000000200 */
[----:B------:R-:W-:Y:S01]  /*ed00*/  FMUL.FTZ R220, R84, c[0x0][0x2ec] ;  /* 0x0000bb0054dc7a20 */ /* 0x000fe20000410000 */
[----:B------:R-:W-:Y:S01]  /*ed10*/  MUFU.TANH R88, R88 ;  /* 0x0000005800587308 */ /* 0x000fe20000002400 */
[----:B------:R-:W-:Y:S02]  /*ed20*/  FMUL.FTZ R221, R86, c[0x0][0x2ec] ;  /* 0x0000bb0056dd7a20 */ /* 0x000fe40000410000 */
[----:B------:R-:W-:Y:S02]  /*ed30*/  FMUL.FTZ R85, R85, c[0x0][0x2ec] ;  /* 0x0000bb0055557a20 */ /* 0x000fe40000410000 */
[----:B------:R-:W-:Y:S01]  /*ed40*/  HMMA.16816.F32 R56, R204, R192, R56 ;  /* 0x000000c0cc38723c */ /* 0x000fe20000001838 */
[----:B------:R-:W-:Y:S02]  /*ed50*/  FMUL.FTZ R81, R81, c[0x0][0x2ec] ;  /* 0x0000bb0051517a20 */ /* 0x000fe40000410000 */
[----:B------:R-:W-:Y:S01]  /*ed60*/  FMUL.FTZ R83, R83, c[0x0][0x2ec] ;  /* 0x0000bb0053537a20 */ /* 0x000fe20000410000 */
[----:B------:R-:W-:Y:S01]  /*ed70*/  MUFU.TANH R85, R85 ;  /* 0x0000005500557308 */ /* 0x000fe20000002400 */
[----:B------:R-:W-:-:S03]  /*ed80*/  FMUL.FTZ R87, R87, c[0x0][0x2ec] ;  /* 0x0000bb0057577a20 */ /* 0x000fc60000410000 */
[C---:B------:R-:W-:Y:S01]  /*ed90*/  HMMA.16816.F32 R52, R204.reuse, R194, R52 ;  /* 0x000000c2cc34723c */ /* 0x040fe20000001834 */
[----:B------:R-:W4:Y:S03]  /*eda0*/  LDSM.16.M88.4 R192, [R225] ;  /* 0x00000000e1c0783b */ /* 0x000f260000000200 */
[----:B------:R5:W-:Y:S04]  /*edb0*/  MUFU.TANH R84, R81 ;  /* 0x0000005100547308 */ /* 0x000be80000002400 */
[C---:B------:R-:W-:Y:S04]  /*edc0*/  HMMA.16816.F32 R68, R204.reuse, R196, R68 ;  /* 0x000000c4cc44723c */ /* 0x040fe80000001844 */
[----:B------:R-:W-:Y:S04]  /*edd0*/  MUFU.TANH R86, R83 ;  /* 0x0000005300567308 */ /* 0x000fe80000002400 */
[----:B------:R-:W-:Y:S01]  /*ede0*/  HMMA.16816.F32 R64, R204, R198, R64 ;  /* 0x000000c6cc40723c */ /* 0x000fe20000001840 */
[----:B------:R-:W3:Y:S03]  /*edf0*/  LDSM.16.M88.4 R196, [R226] ;  /* 0x00000000e2c4783b */ /* 0x000ee60000000200 */
[----:B------:R1:W-:Y:S04]  /*ee00*/  MUFU.TANH R90, R87 ;  /* 0x00000057005a7308 */ /* 0x0003e80000002400 */
[C---:B--2---:R-:W-:Y:S04]  /*ee10*/  HMMA.16816.F32 R40, R104.reuse, R100, R40 ;  /* 0x000000646828723c */ /* 0x044fe80000001828 */
[----:B------:R-:W-:Y:S04]  /*ee20*/  MUFU.TANH R217, R217 ;  /* 0x000000d900d97308 */ /* 0x000fe80000002400 */
[C---:B------:R-:W-:Y:S01]  /*ee30*/  HMMA.16816.F32 R36, R104.reuse, R102, R36 ;  /* 0x000000666824723c */ /* 0x040fe20000001824 */
[----:B------:R-:W2:Y:S03]  /*ee40*/  LDSM.16.M88.4 R100, [R164+0x5000] ;  /* 0x00500000a464783b */ /* 0x000ea60000000200 */
[----:B------:R-:W-:Y:S04]  /*ee50*/  MUFU.TANH R219, R219 ;  /* 0x000000db00db7308 */ /* 0x000fe80000002400 */
[C---:B-1----:R-:W-:Y:S04]  /*ee60*/  HMMA.16816.F32 R32, R104.reuse, R96, R32 ;  /* 0x000000606820723c */ /* 0x042fe80000001820 */
[----:B------:R-:W-:Y:S04]  /*ee70*/  MUFU.TANH R220, R220 ;  /* 0x000000dc00dc7308 */ /* 0x000fe80000002400 */
[----:B------:R-:W-:Y:S01]  /*ee80*/  HMMA.16816.F32 R28, R104, R98, R28 ;  /* 0x00000062681c723c */ /* 0x000fe2000000181c */
[----:B------:R-:W1:Y:S01]  /*ee90*/  LDSM.16.M88.4 R96, [R164+0x5800] ;  /* 0x00580000a460783b */ /* 0x000e620000000200 */
[----:B------:R-:W-:-:S02]  /*eea0*/  FMUL.FTZ R40, R40, c[0x0][0x2ec] ;  /* 0x0000bb0028287a20 */ /* 0x000fc40000410000 */
[----:B------:R-:W-:Y:S01]  /*eeb0*/  FMUL.FTZ R42, R42, c[0x0][0x2ec] ;  /* 0x0000bb002a2a7a20 */ /* 0x000fe20000410000 */
[----:B------:R-:W-:Y:S03]  /*eec0*/  MUFU.TANH R221, R221 ;  /* 0x000000dd00dd7308 */ /* 0x000fe60000002400 */
[C---:B------:R-:W-:Y:S01]  /*eed0*/  HMMA.16816.F32 R120, R204.reuse, R188, R120 ;  /* 0x000000bccc78723c */ /* 0x040fe20000001878 */
[----:B------:R-:W-:Y:S02]  /*eee0*/  FMUL.FTZ R36, R36, c[0x0][0x2ec] ;  /* 0x0000bb0024247a20 */ /* 0x000fe40000410000 */
[----:B------:R-:W-:Y:S02]  /*eef0*/  FMUL.FTZ R39, R39, c[0x0][0x2ec] ;  /* 0x0000bb0027277a20 */ /* 0x000fe40000410000 */
[----:B------:R-:W-:Y:S03]  /*ef00*/  MUFU.TANH R40, R40 ;  /* 0x0000002800287308 */ /* 0x000fe60000002400 */
[----:B------:R-:W-:Y:S01]  /*ef10*/  HMMA.16816.F32 R116, R204, R190, R116 ;  /* 0x000000becc74723c */ /* 0x000fe20000001874 */
[----:B------:R-:W1:Y:S01]  /*ef20*/  LDSM.16.M88.4 R188, [R164+0x1000] ;  /* 0x00100000a4bc783b */ /* 0x000e620000000200 */
[----:B------:R-:W-:-:S03]  /*ef30*/  FMUL.FTZ R32, R32, c[0x0][0x2ec] ;  /* 0x0000bb0020207a20 */ /* 0x000fc60000410000 */
[----:B------:R-:W-:Y:S03]  /*ef40*/  MUFU.TANH R39, R39 ;  /* 0x0000002700277308 */ /* 0x000fe60000002400 */
[C---:B---3--:R-:W-:Y:S01]  /*ef50*/  HMMA.16816.F32 R56, R104.reuse, R184, R56 ;  /* 0x000000b86838723c */ /* 0x048fe20000001838 */
[----:B------:R-:W-:Y:S02]  /*ef60*/  FMUL.FTZ R29, R29, c[0x0][0x2ec] ;  /* 0x0000bb001d1d7a20 */ /* 0x000fe40000410000 */
[----:B------:R-:W-:Y:S02]  /*ef70*/  FMUL.FTZ R28, R28, c[0x0][0x2ec] ;  /* 0x0000bb001c1c7a20 */ /* 0x000fe40000410000 */
[----:B------:R-:W-:Y:S01]  /*ef80*/  FMUL.FTZ R30, R30, c[0x0][0x2ec] ;  /* 0x0000bb001e1e7a20 */ /* 0x000fe20000410000 */
[----:B------:R-:W-:Y:S02]  /*ef90*/  MUFU.TANH R42, R42 ;  /* 0x0000002a002a7308 */ /* 0x000fe40000002400 */
[----:B------:R-:W-:Y:S01]  /*efa0*/  HMMA.16816.F32 R52, R104, R186, R52 ;  /* 0x000000ba6834723c */ /* 0x000fe20000001834 */
[----:B------:R-:W3:Y:S05]  /*efb0*/  LDSM.16.M88.4 R184, [R164+0x4800] ;  /* 0x00480000a4b8783b */ /* 0x000eea0000000200 */
[----:B------:R-:W-:Y:S02]  /*efc0*/  MUFU.TANH R28, R28 ;  /* 0x0000001c001c7308 */ /* 0x000fe40000002400 */
[C---:B------:R-:W-:Y:S06]  /*efd0*/  HMMA.16816.F32 R180, R204.reuse, R200, R180 ;  /* 0x000000c8ccb4723c */ /* 0x040fec00000018b4 */
[----:B------:R-:W-:Y:S02]  /*efe0*/  MUFU.TANH R32, R32 ;  /* 0x0000002000207308 */ /* 0x000fe40000002400 */
[C---:B------:R-:W-:Y:S01]  /*eff0*/  HMMA.16816.F32 R176, R204.reuse, R202, R176 ;  /* 0x000000caccb0723c */ /* 0x040fe200000018b0 */
[----:B------:R-:W-:Y:S05]  /*f000*/  LDSM.16.M88.4 R200, [R164+0x4000] ;  /* 0x00400000a4c8783b */ /* 0x000fea0000000200 */
[----:B------:R-:W-:Y:S02]  /*f010*/  MUFU.TANH R30, R30 ;  /* 0x0000001e001e7308 */ /* 0x000fe40000002400 */
[----:B----4-:R-:W-:Y:S01]  /*f020*/  HMMA.16816.F32 R128, R204, R192, R128 ;  /* 0x000000c0cc80723c */ /* 0x010fe20000001880 */
[----:B------:R-:W-:-:S02]  /*f030*/  FMUL.FTZ R55, R55, c[0x0][0x2ec] ;  /* 0x0000bb0037377a20 */ /* 0x000fc40000410000 */
[----:B------:R-:W-:Y:S02]  /*f040*/  FMUL.FTZ R53, R53, c[0x0][0x2ec] ;  /* 0x0000bb0035357a20 */ /* 0x000fe40000410000 */
[----:B------:R-:W-:Y:S02]  /*f050*/  FMUL.FTZ R52, R52, c[0x0][0x2ec] ;  /* 0x0000bb0034347a20 */ /* 0x000fe40000410000 */
[----:B------:R-:W-:Y:S01]  /*f060*/  MUFU.TANH R55, R55 ;  /* 0x0000003700377308 */ /* 0x000fe20000002400 */
[C---:B------:R-:W-:Y:S01]  /*f070*/  HMMA.16816.F32 R124, R204.reuse, R194, R124 ;  /* 0x000000c2cc7c723c */ /* 0x040fe2000000187c */
[----:B------:R-:W4:Y:S06]  /*f080*/  LDSM.16.M88.4 R192, [R164+0x1800] ;  /* 0x00180000a4c0783b */ /* 0x000f2c0000000200 */
[----:B------:R-:W-:Y:S01]  /*f090*/  MUFU.TANH R52, R52 ;  /* 0x0000003400347308 */ /* 0x000fe20000002400 */
[C---:B------:R-:W-:Y:S08]  /*f0a0*/  HMMA.16816.F32 R172, R204.reuse, R196, R172 ;  /* 0x000000c4ccac723c */ /* 0x040ff000000018ac */
[----:B------:R-:W-:Y:S01]  /*f0b0*/  HMMA.16816.F32 R168, R204, R198, R168 ;  /* 0x000000c6cca8723c */ /* 0x000fe200000018a8 */
[----:B------:R-:W3:Y:S01]  /*f0c0*/  LDSM.16.M88.4 R196, [R164+0x2800] ;  /* 0x00280000a4c4783b */ /* 0x000ee20000000200 */
[----:B------:R-:W-:Y:S06]  /*f0d0*/  MUFU.TANH R207, R95 ;  /* 0x0000005f00cf7308 */ /* 0x000fec0000002400 */
[C---:B--2---:R-:W-:Y:S08]  /*f0e0*/  HMMA.16816.F32 R8, R104.reuse, R100, R8 ;  /* 0x000000646808723c */ /* 0x044ff00000001808 */
[C---:B------:R-:W-:Y:S01]  /*f0f0*/  HMMA.16816.F32 R4, R104.reuse, R102, R4 ;  /* 0x000000666804723c */ /* 0x040fe20000001804 */
[----:B------:R-:W2:Y:S07]  /*f100*/  LDSM.16.M88.4 R100, [R164+0x7000] ;  /* 0x00700000a464783b */ /* 0x000eae0000000200 */
[C---:B-1----:R-:W-:Y:S08]  /*f110*/  HMMA.16816.F32 R180, R104.reuse, R96, R180 ;  /* 0x0000006068b4723c */ /* 0x042ff000000018b4 */
[----:B------:R-:W-:Y:S01]  /*f120*/  HMMA.16816.F32 R176, R104, R98, R176 ;  /* 0x0000006268b0723c */ /* 0x000fe200000018b0 */
[----:B------:R-:W1:Y:S01]  /*f130*/  LDSM.16.M88.4 R96, [R164+0x7800] ;  /* 0x00780000a460783b */ /* 0x000e620000000200 */
[----:B------:R-:W-:-:S06]  /*f140*/  FMUL.FTZ R10, R10, c[0x0][0x2ec] ;  /* 0x0000bb000a0a7a20 */ /* 0x000fcc0000410000 */
[C---:B------:R-:W-:Y:S01]  /*f150*/  HMMA.16816.F32 R76, R104.reuse, R188, R76 ;  /* 0x000000bc684c723c */ /* 0x040fe2000000184c */
[----:B------:R-:W-:Y:S01]  /*f160*/  FMUL.FTZ R5, R5, c[0x0][0x2ec] ;  /* 0x0000bb0005057a20 */ /* 0x000fe20000410000 */
[----:B------:R-:W-:Y:S01]  /*f170*/  MUFU.TANH R10, R10 ;  /* 0x0000000a000a7308 */ /* 0x000fe20000002400 */
[----:B------:R-:W-:Y:S02]  /*f180*/  FMUL.FTZ R6, R6, c[0x0][0x2ec] ;  /* 0x0000bb0006067a20 */ /* 0x000fe40000410000 */
[----:B------:R-:W-:Y:S02]  /*f190*/  FMUL.FTZ R7, R7, c[0x0][0x2ec] ;  /* 0x0000bb0007077a20 */ /* 0x000fe40000410000 */
[----:B------:R-:W-:Y:S01]  /*f1a0*/  FMUL.FTZ R4, R4, c[0x0][0x2ec] ;  /* 0x0000bb0004047a20 */ /* 0x000fe20000410000 */
[----:B------:R-:W-:Y:S01]  /*f1b0*/  HMMA.16816.F32 R72, R104, R190, R72 ;  /* 0x000000be6848723c */ /* 0x000fe20000001848 */
[----:B------:R-:W1:Y:S01]  /*f1c0*/  LDSM.16.M88.4 R188, [R164+0x6000] ;  /* 0x00600000a4bc783b */ /* 0x000e620000000200 */
[----:B------:R-:W-:Y:S01]  /*f1d0*/  MUFU.TANH R83, R7 ;  /* 0x0000000700537308 */ /* 0x000fe20000002400 */
[----:B-----5:R-:W-:-:S02]  /*f1e0*/  FMUL.FTZ R81, R183, c[0x0][0x2ec] ;  /* 0x0000bb00b7517a20 */ /* 0x020fc40000410000 */
[----:B------:R-:W-:Y:S02]  /*f1f0*/  FMUL.FTZ R180, R180, c[0x0][0x2ec] ;  /* 0x0000bb00b4b47a20 */ /* 0x000fe40000410000 */
[----:B------:R-:W-:Y:S01]  /*f200*/  FMUL.FTZ R182, R182, c[0x0][0x2ec] ;  /* 0x0000bb00b6b67a20 */ /* 0x000fe20000410000 */
[----:B---3--:R-:W-:Y:S01]  /*f210*/  HMMA.16816.F32 R16, R104, R184, R16 ;  /* 0x000000b86810723c */ /* 0x008fe20000001810 */
[----:B------:R-:W-:Y:S01]  /*f220*/  FMUL.FTZ R178, R178, c[0x0][0x2ec] ;  /* 0x0000bb00b2b27a20 */ /* 0x000fe20000410000 */
[----:B------:R-:W-:Y:S01]  /*f230*/  MUFU.TANH R81, R81 ;  /* 0x0000005100517308 */ /* 0x000fe20000002400 */
[----:B------:R-:W-:-:S05]  /*f240*/  FMUL.FTZ R176, R176, c[0x0][0x2ec] ;  /* 0x0000bb00b0b07a20 */ /* 0x000fca0000410000 */
[----:B------:R-:W-:Y:S01]  /*f250*/  HMMA.16816.F32 R12, R104, R186, R12 ;  /* 0x000000ba680c723c */ /* 0x000fe2000000180c */
[----:B------:R-:W3:Y:S01]  /*f260*/  LDSM.16.M88.4 R184, [R164+0x6800] ;  /* 0x00680000a4b8783b */ /* 0x000ee20000000200 */
[----:B------:R-:W-:Y:S01]  /*f270*/  FMUL.FTZ R77, R77, c[0x0][0x2ec] ;  /* 0x0000bb004d4d7a20 */ /* 0x000fe20000410000 */
[----:B------:R-:W-:-:S04]  /*f280*/  DEPBAR.LE SB0, 0x0 ;  /* 0x000080000000791a */ /* 0x000fc80000000000 */
[----:B------:R-:W-:Y:S01]  /*f290*/  FMUL.FTZ R79, R79, c[0x0][0x2ec] ;  /* 0x0000bb004f4f7a20 */ /* 0x000fe20000410000 */
[C---:B----4-:R-:W-:Y:S01]  /*f2a0*/  HMMA.16816.F32 R68, R104.reuse, R192, R68 ;  /* 0x000000c06844723c */ /* 0x050fe20000001844 */
[----:B------:R-:W-:Y:S01]  /*f2b0*/  FMUL.FTZ R72, R72, c[0x0][0x2ec] ;  /* 0x0000bb0048487a20 */ /* 0x000fe20000410000 */
[----:B------:R-:W-:Y:S01]  /*f2c0*/  MUFU.TANH R77, R77 ;  /* 0x0000004d004d7308 */ /* 0x000fe20000002400 */
[----:B------:R-:W-:Y:S02]  /*f2d0*/  FMUL.FTZ R76, R76, c[0x0][0x2ec] ;  /* 0x0000bb004c4c7a20 */ /* 0x000fe40000410000 */
[----:B------:R-:W-:Y:S02]  /*f2e0*/  FMUL.FTZ R74, R74, c[0x0][0x2ec] ;  /* 0x0000bb004a4a7a20 */ /* 0x000fe40000410000 */
[----:B------:R-:W-:Y:S01]  /*f2f0*/  LOP3.LUT R192, R242, UR7, RZ, 0xfc, !PT ;  /* 0x00000007f2c07c12 */ /* 0x000fe2000f8efcff */
[C---:B------:R-:W-:Y:S01]  /*f300*/  HMMA.16816.F32 R64, R104.reuse, R194, R64 ;  /* 0x000000c26840723c */ /* 0x040fe20000001840 */
[----:B------:R-:W-:Y:S01]  /*f310*/  FMUL.FTZ R73, R73, c[0x0][0x2ec] ;  /* 0x0000bb0049497a20 */ /* 0x000fe20000410000 */
[----:B------:R-:W-:Y:S01]  /*f320*/  MUFU.TANH R79, R79 ;  /* 0x0000004f004f7308 */ /* 0x000fe20000002400 */
[C---:B------:R-:W-:Y:S01]  /*f330*/  IADD3 R204, R192.reuse, 0x19, RZ ;  /* 0x00000019c0cc7810 */ /* 0x040fe20007ffe0ff */
        /* <DEDUP_REMOVED lines=11> */
[C---:B------:R-:W-:Y:S01]  /*f3f0*/  ISETP.GE.AND P5, PT, R194.reuse, R167, PT ;  /* 0x000000a7c200720c */ /* 0x040fe20003fa6270 */
[----:B------:R-:W-:Y:S01]  /*f400*/  HMMA.16816.F32 R44, R104, R198, R44 ;  /* 0x000000c6682c723c */ /* 0x000fe2000000182c */
[----:B------:R-:W-:Y:S01]  /*f410*/  ISETP.GE.AND P2, PT, R194, R165, PT ;  /* 0x000000a5c200720c */ /* 0x000fe20003f46270 */
[----:B------:R-:W-:Y:S01]  /*f420*/  I2F R3, R194 ;  /* 0x000000c200037306 */ /* 0x000fe20000201400 */
[----:B------:R-:W-:Y:S01]  /*f430*/  IADD3 R210, R192, 0x29, RZ ;  /* 0x00000029c0d27810 */ /* 0x000fe20007ffe0ff */
[----:B------:R-:W-:Y:S01]  /*f440*/  FMUL.FTZ R12, R12, c[0x0][0x2ec] ;  /* 0x0000bb000c0c7a20 */ /* 0x000fe20000410000 */
[----:B------:R-:W-:-:S02]  /*f450*/  IADD3 R222, R192, 0x51, RZ ;  /* 0x00000051c0de7810 */ /* 0x000fc40007ffe0ff */
[----:B------:R-:W-:Y:S01]  /*f460*/  IADD3 R198, R192, 0x9, RZ ;  /* 0x00000009c0c67810 */ /* 0x000fe20007ffe0ff */
[C---:B------:R-:W-:Y:S01]  /*f470*/  HMMA.16816.F32 R20, R104.reuse, R202, R20 ;  /* 0x000000ca6814723c */ /* 0x040fe20000001814 */
[----:B------:R-:W-:Y:S01]  /*f480*/  FMUL.FTZ R66, R66, c[0x0][0x2ec] ;  /* 0x0000bb0042427a20 */ /* 0x000fe20000410000 */
[----:B------:R-:W-:Y:S01]  /*f490*/  I2F R193, R194 ;  /* 0x000000c200c17306 */ /* 0x000fe20000201400 */
[----:B------:R-:W-:Y:S01]  /*f4a0*/  FMUL.FTZ R65, R65, c[0x0][0x2ec] ;  /* 0x0000bb0041417a20 */ /* 0x000fe20000410000 */
[----:B------:R-:W-:Y:S01]  /*f4b0*/  IADD3 R216, R192, 0x41, RZ ;  /* 0x00000041c0d87810 */ /* 0x000fe20007ffe0ff */
[----:B------:R-:W-:Y:S01]  /*f4c0*/  FMUL.FTZ R64, R64, c[0x0][0x2ec] ;  /* 0x0000bb0040407a20 */ /* 0x000fe20000410000 */
[-C--:B------:R-:W-:Y:S01]  /*f4d0*/  ISETP.GE.AND P4, PT, R198, R167.reuse, PT ;  /* 0x000000a7c600720c */ /* 0x080fe20003f86270 */
[----:B------:R-:W-:Y:S01]  /*f4e0*/  FMUL.FTZ R67, R67, c[0x0][0x2ec] ;  /* 0x0000bb0043437a20 */ /* 0x000fe20000410000 */
[C---:B--2---:R-:W-:Y:S01]  /*f4f0*/  HMMA.16816.F32 R120, R104.reuse, R100, R120 ;  /* 0x000000646878723c */ /* 0x044fe20000001878 */
[----:B------:R-:W-:Y:S01]  /*f500*/  FMUL.FTZ R49, R49, c[0x0][0x2ec] ;  /* 0x0000bb0031317a20 */ /* 0x000fe20000410000 */
[----:B------:R-:W2:Y:S01]  /*f510*/  I2F R196, R198 ;  /* 0x000000c600c47306 */ /* 0x000ea20000201400 */
[----:B------:R-:W-:Y:S01]  /*f520*/  FMUL.FTZ R51, R51, c[0x0][0x2ec] ;  /* 0x0000bb0033337a20 */ /* 0x000fe20000410000 */
[----:B------:R-:W-:Y:S01]  /*f530*/  IADD3 R202, R192, 0x11, RZ ;  /* 0x00000011c0ca7810 */ /* 0x000fe20007ffe0ff */
[----:B------:R-:W-:Y:S01]  /*f540*/  FMUL.FTZ R48, R48, c[0x0][0x2ec] ;  /* 0x0000bb0030307a20 */ /* 0x000fe20000410000 */
[----:B------:R-:W-:Y:S01]  /*f550*/  IADD3 R91, R192, 0x79, RZ ;  /* 0x00000079c05b7810 */ /* 0x000fe20007ffe0ff */
[----:B------:R-:W-:Y:S01]  /*f560*/  FMUL.FTZ R100, R70, c[0x0][0x2ec] ;  /* 0x0000bb0046647a20 */ /* 0x000fe20000410000 */
[C---:B-1----:R-:W-:Y:S01]  /*f570*/  HMMA.16816.F32 R112, R104.reuse, R96, R112 ;  /* 0x000000606870723c */ /* 0x042fe20000001870 */
[----:B------:R-:W-:Y:S01]  /*f580*/  FMUL.FTZ R70, R71, c[0x0][0x2ec] ;  /* 0x0000bb0047467a20 */ /* 0x000fe20000410000 */
[----:B------:R-:W1:Y:S01]  /*f590*/  I2F R206, R208 ;  /* 0x000000d000ce7306 */ /* 0x000e620000201400 */
[----:B------:R-:W-:Y:S01]  /*f5a0*/  FMUL.FTZ R101, R56, c[0x0][0x2ec] ;  /* 0x0000bb0038657a20 */ /* 0x000fe20000410000 */
[C---:B------:R-:W-:Y:S01]  /*f5b0*/  IADD3 R252, R192.reuse, 0x59, RZ ;  /* 0x00000059c0fc7810 */ /* 0x040fe20007ffe0ff */
[----:B------:R-:W-:Y:S01]  /*f5c0*/  FMUL.FTZ R56, R57, c[0x0][0x2ec] ;  /* 0x0000bb0039387a20 */ /* 0x000fe20000410000 */
[----:B------:R-:W-:Y:S01]  /*f5d0*/  IADD3 R87, R192, 0x81, RZ ;  /* 0x00000081c0577810 */ /* 0x000fe20007ffe0ff */
[----:B------:R-:W-:Y:S01]  /*f5e0*/  FMUL.FTZ R97, R68, c[0x0][0x2ec] ;  /* 0x0000bb0044617a20 */ /* 0x000fe20000410000 */
[C---:B------:R-:W-:Y:S01]  /*f5f0*/  HMMA.16816.F32 R24, R104.reuse, R200, R24 ;  /* 0x000000c86818723c */ /* 0x040fe20000001818 */
[----:B------:R-:W-:Y:S01]  /*f600*/  FMUL.FTZ R68, R69, c[0x0][0x2ec] ;  /* 0x0000bb0045447a20 */ /* 0x000fe20000410000 */
[----:B------:R-:W-:Y:S01]  /*f610*/  I2F R201, R204 ;  /* 0x000000cc00c97306 */ /* 0x000fe20000201400 */
[----:B------:R-:W-:Y:S01]  /*f620*/  FMUL.FTZ R96, R92, c[0x0][0x2ec] ;  /* 0x0000bb005c607a20 */ /* 0x000fe20000410000 */
[----:B------:R-:W-:Y:S01]  /*f630*/  ISETP.GE.AND P1, PT, R202, R167, PT ;  /* 0x000000a7ca00720c */ /* 0x000fe20003f26270 */
[----:B------:R-:W-:Y:S01]  /*f640*/  FMUL.FTZ R92, R94, c[0x0][0x2ec] ;  /* 0x0000bb005e5c7a20 */ /* 0x000fe20000410000 */
[----:B------:R-:W-:Y:S01]  /*f650*/  ISETP.GE.AND P6, PT, R202, R165, PT ;  /* 0x000000a5ca00720c */ /* 0x000fe20003fc6270 */
[----:B--2---:R-:W-:Y:S01]  /*f660*/  FFMA.FTZ R7, R196, UR4, R89 ;  /* 0x00000004c4077c23 */ /* 0x004fe20008010059 */
[C---:B------:R-:W-:Y:S01]  /*f670*/  HMMA.16816.F32 R168, R104.reuse, R190, R168 ;  /* 0x000000be68a8723c */ /* 0x040fe200000018a8 */
[----:B------:R-:W-:Y:S01]  /*f680*/  FMUL.FTZ R21, R21, c[0x0][0x2ec] ;  /* 0x0000bb0015157a20 */ /* 0x000fe20000410000 */
[----:B------:R-:W-:Y:S01]  /*f690*/  MUFU.TANH R68, R68 ;  /* 0x0000004400447308 */ /* 0x000fe20000002400 */
[----:B-1----:R-:W-:Y:S01]  /*f6a0*/  FFMA.FTZ R79, R206, UR4, R79 ;  /* 0x00000004ce4f7c23 */ /* 0x002fe2000801004f */
[----:B------:R-:W-:Y:S01]  /*f6b0*/  FSEL R7, R7, -INF , !P4 ;  /* 0xff80000007077808 */ /* 0x000fe20006000000 */
[----:B------:R-:W-:Y:S01]  /*f6c0*/  FMUL.FTZ R71, R181, c[0x0][0x2ec] ;  /* 0x0000bb00b5477a20 */ /* 0x000fe20000410000 */
[C---:B------:R-:W-:Y:S01]  /*f6d0*/  IADD3 R89, R192.reuse, 0x99, RZ ;  /* 0x00000099c0597810 */ /* 0x040fe20007ffe0ff */
[----:B------:R-:W-:Y:S01]  /*f6e0*/  FMUL.FTZ R121, R121, c[0x0][0x2ec] ;  /* 0x0000bb0079797a20 */ /* 0x000fe20000410000 */
[----:B------:R-:W-:Y:S01]  /*f6f0*/  IADD3 R190, R192, 0x31, RZ ;  /* 0x00000031c0be7810 */ /* 0x000fe20007ffe0ff */
[C---:B------:R-:W-:Y:S01]  /*f700*/  HMMA.16816.F32 R172, R104.reuse, R188, R172 ;  /* 0x000000bc68ac723c */ /* 0x040fe200000018ac */
[----:B------:R-:W-:Y:S01]  /*f710*/  MUFU.TANH R70, R70 ;  /* 0x0000004600467308 */ /* 0x000fe20000002400 */
[----:B------:R-:W-:Y:S01]  /*f720*/  ISETP.GE.AND P4, PT, R208, R167, PT ;  /* 0x000000a7d000720c */ /* 0x000fe20003f86270 */
[----:B------:R-:W-:Y:S01]  /*f730*/  FMUL.FTZ R115, R115, c[0x0][0x2ec] ;  /* 0x0000bb0073737a20 */ /* 0x000fe20000410000 */
[----:B------:R-:W-:Y:S01]  /*f740*/  IADD3 R211, R192, 0x69, RZ ;  /* 0x00000069c0d37810 */ /* 0x000fe20007ffe0ff */
[----:B------:R-:W-:Y:S01]  /*f750*/  FMUL.FTZ R50, R50, c[0x0][0x2ec] ;  /* 0x0000bb0032327a20 */ /* 0x000fe20000410000 */
[----:B------:R-:W-:Y:S01]  /*f760*/  IADD3 R181, R192, 0x91, RZ ;  /* 0x00000091c0b57810 */ /* 0x000fe20007ffe0ff */
[----:B------:R-:W-:Y:S01]  /*f770*/  FMUL.FTZ R27, R27, c[0x0][0x2ec] ;  /* 0x0000bb001b1b7a20 */ /* 0x000fe20000410000 */
[C---:B------:R-:W-:Y:S01]  /*f780*/  HMMA.16816.F32 R116, R104.reuse, R102, R116 ;  /* 0x000000666874723c */ /* 0x040fe20000001874 */
[----:B------:R-:W1:Y:S01]  /*f790*/  I2F R189, R190 ;  /* 0x000000be00bd7306 */ /* 0x000e620000201400 */
[----:B------:R-:W-:Y:S01]  /*f7a0*/  ISETP.GE.AND P3, PT, R198, R165, PT ;  /* 0x000000a5c600720c */ /* 0x000fe20003f66270 */
[----:B------:R-:W-:Y:S01]  /*f7b0*/  FMUL.FTZ R44, R44, c[0x0][0x2ec] ;  /* 0x0000bb002c2c7a20 */ /* 0x000fe20000410000 */
[----:B------:R-:W-:Y:S01]  /*f7c0*/  IADD3 R183, R192, 0x89, RZ ;  /* 0x00000089c0b77810 */ /* 0x000fe20007ffe0ff */
[----:B------:R-:W-:Y:S01]  /*f7d0*/  FMUL.FTZ R24, R24, c[0x0][0x2ec] ;  /* 0x0000bb0018187a20 */ /* 0x000fe20000410000 */
[----:B------:R-:W-:Y:S01]  /*f7e0*/  IADD3 R247, R192, 0xd1, RZ ;  /* 0x000000d1c0f77810 */ /* 0x000fe20007ffe0ff */
[----:B------:R-:W-:Y:S01]  /*f7f0*/  FMUL.FTZ R103, R58, c[0x0][0x2ec] ;  /* 0x0000bb003a677a20 */ /* 0x000fe20000410000 */
[----:B------:R-:W-:Y:S01]  /*f800*/  HMMA.16816.F32 R108, R104, R98, R108 ;  /* 0x00000062686c723c */ /* 0x000fe2000000186c */
[----:B------:R-:W-:Y:S01]  /*f810*/  MUFU.TANH R102, R66 ;  /* 0x0000004200667308 */ /* 0x000fe20000002400 */
[----:B------:R-:W-:Y:S01]  /*f820*/  FMUL.FTZ R58, R59, c[0x0][0x2ec] ;  /* 0x0000bb003b3a7a20 */ /* 0x000fe20000410000 */
[----:B------:R-:W-:Y:S01]  /*f830*/  IADD3 R223, R192, 0xb1, RZ ;  /* 0x000000b1c0df7810 */ /* 0x000fe20007ffe0ff */
[----:B------:R-:W-:-:S02]  /*f840*/  FMUL.FTZ R169, R169, c[0x0][0x2ec] ;  /* 0x0000bb00a9a97a20 */ /* 0x000fc40000410000 */
[----:B------:R-:W-:Y:S02]  /*f850*/  FMUL.FTZ R20, R20, c[0x0][0x2ec] ;  /* 0x0000bb0014147a20 */ /* 0x000fe40000410000 */
[C---:B---3--:R-:W-:Y:S01]  /*f860*/  HMMA.16816.F32 R124, R104.reuse, R186, R124 ;  /* 0x000000ba687c723c */ /* 0x048fe2000000187c */
[----:B------:R-:W-:Y:S01]  /*f870*/  MUFU.TANH R94, R72 ;  /* 0x00000048005e7308 */ /* 0x000fe20000002400 */
[----:B-1----:R-:W-:Y:S02]  /*f880*/  FFMA.FTZ R68, R189, UR4, R68 ;  /* 0x00000004bd447c23 */ /* 0x002fe40008010044 */
[----:B------:R-:W-:Y:S02]  /*f890*/  FMUL.FTZ R175, R175, c[0x0][0x2ec] ;  /* 0x0000bb00afaf7a20 */ /* 0x000fe40000410000 */
[----:B------:R-:W-:Y:S02]  /*f8a0*/  FMUL.FTZ R22, R22, c[0x0][0x2ec] ;  /* 0x0000bb0016167a20 */ /* 0x000fe40000410000 */
[----:B------:R-:W-:Y:S01]  /*f8b0*/  HMMA.16816.F32 R128, R104, R184, R128 ;  /* 0x000000b86880723c */ /* 0x000fe20000001880 */
[----:B------:R1:W-:Y:S01]  /*f8c0*/  MUFU.TANH R66, R49 ;  /* 0x0000003100427308 */ /* 0x0003e20000002400 */
[----:B------:R-:W-:-:S02]  /*f8d0*/  FMUL.FTZ R117, R117, c[0x0][0x2ec] ;  /* 0x0000bb0075757a20 */ /* 0x000fc40000410000 */
[----:B------:R-:W-:Y:S02]  /*f8e0*/  FMUL.FTZ R116, R116, c[0x0][0x2ec] ;  /* 0x0000bb0074747a20 */ /* 0x000fe40000410000 */
[----:B------:R-:W-:Y:S01]  /*f8f0*/  FMUL.FTZ R112, R112, c[0x0][0x2ec] ;  /* 0x0000bb0070707a20 */ /* 0x000fe20000410000 */
[----:B------:R-:W-:Y:S01]  /*f900*/  IADD3 R107, R192, 0x71, RZ ;  /* 0x00000071c06b7810 */ /* 0x000fe20007ffe0ff */
[----:B------:R-:W-:Y:S01]  /*f910*/  FMUL.FTZ R104, R54, c[0x0][0x2ec] ;  /* 0x0000bb0036687a20 */ /* 0x000fe20000410000 */
[----:B------:R2:W-:Y:S01]  /*f920*/  MUFU.TANH R93, R76 ;  /* 0x0000004c005d7308 */ /* 0x0005e20000002400 */
[----:B------:R-:W-:Y:S02]  /*f930*/  FMUL.FTZ R109, R109, c[0x0][0x2ec] ;  /* 0x0000bb006d6d7a20 */ /* 0x000fe40000410000 */
[----:B------:R-:W-:-:S04]  /*f940*/  FMUL.FTZ R114, R114, c[0x0][0x2ec] ;  /* 0x0000bb0072727a20 */ /* 0x000fc80000410000 */
[----:B------:R-:W-:Y:S01]  /*f950*/  FMUL.FTZ R127, R127, c[0x0][0x2ec] ;  /* 0x0000bb007f7f7a20 */ /* 0x000fe20000410000 */
[----:B------:R3:W-:Y:S01]  /*f960*/  MUFU.TANH R98, R74 ;  /* 0x0000004a00627308 */ /* 0x0007e20000002400 */
[----:B-1----:R-:W-:Y:S02]  /*f970*/  FMUL.FTZ R49, R15, c[0x0][0x2ec] ;  /* 0x0000bb000f317a20 */ /* 0x002fe40000410000 */
[----:B------:R-:W-:Y:S02]  /*f980*/  FMUL.FTZ R15, R9, c[0x0][0x2ec] ;  /* 0x0000bb00090f7a20 */ /* 0x000fe40000410000 */
[----:B------:R-:W-:Y:S02]  /*f990*/  FMUL.FTZ R125, R125, c[0x0][0x2ec] ;  /* 0x0000bb007d7d7a20 */ /* 0x000fe40000410000 */
[----:B------:R-:W-:Y:S01]  /*f9a0*/  FMUL.FTZ R131, R131, c[0x0][0x2ec] ;  /* 0x0000bb0083837a20 */ /* 0x000fe20000410000 */
[----:B------:R1:W-:Y:S01]  /*f9b0*/  MUFU.TANH R72, R51 ;  /* 0x0000003300487308 */ /* 0x0003e20000002400 */
[----:B--2---:R-:W-:-:S02]  /*f9c0*/  FMUL.FTZ R76, R43, c[0x0][0x2ec] ;  /* 0x0000bb002b4c7a20 */ /* 0x004fc40000410000 */
[----:B------:R-:W-:Y:S02]  /*f9d0*/  FMUL.FTZ R43, R37, c[0x0][0x2ec] ;  /* 0x0000bb00252b7a20 */ /* 0x000fe40000410000 */
[----:B------:R-:W-:Y:S02]  /*f9e0*/  FMUL.FTZ R37, R38, c[0x0][0x2ec] ;  /* 0x0000bb0026257a20 */ /* 0x000fe40000410000 */
[----:B------:R-:W-:Y:S01]  /*f9f0*/  FMUL.FTZ R38, R33, c[0x0][0x2ec] ;  /* 0x0000bb0021267a20 */ /* 0x000fe20000410000 */
[----:B------:R-:W-:Y:S01]  /*fa00*/  I2F R200, R202 ;  /* 0x000000ca00c87306 */ /* 0x000fe20000201400 */
[----:B---3--:R-:W-:Y:S02]  /*fa10*/  FMUL.FTZ R74, R41, c[0x0][0x2ec] ;  /* 0x0000bb00294a7a20 */ /* 0x008fe40000410000 */
[----:B------:R-:W-:Y:S02]  /*fa20*/  FMUL.FTZ R33, R34, c[0x0][0x2ec] ;  /* 0x0000bb0022217a20 */ /* 0x000fe40000410000 */
[----:B------:R-:W-:-:S03]  /*fa30*/  FMUL.FTZ R124, R124, c[0x0][0x2ec] ;  /* 0x0000bb007c7c7a20 */ /* 0x000fc60000410000 */
[----:B------:R-:W-:Y:S01]  /*fa40*/  I2F R203, R202 ;  /* 0x000000ca00cb7306 */ /* 0x000fe20000201400 */
[----:B-1----:R-:W-:-:S07]  /*fa50*/  FMUL.FTZ R51, R11, c[0x0][0x2ec] ;  /* 0x0000bb000b337a20 */ /* 0x002fce0000410000 */
[----:B------:R-:W1:Y:S08]  /*fa60*/  I2F R186, R218 ;  /* 0x000000da00ba7306 */ /* 0x000e700000201400 */
[----:B------:R2:W3:Y:S08]  /*fa70*/  MUFU.TANH R57, R53 ;  /* 0x0000003500397308 */ /* 0x0004f00000002400 */
[----:B------:R4:W-:Y:S01]  /*fa80*/  MUFU.TANH R11, R5 ;  /* 0x00000005000b7308 */ /* 0x0009e20000002400 */
[----:B-1----:R-:W-:-:S07]  /*fa90*/  FFMA.FTZ R55, R186, UR4, R55 ;  /* 0x00000004ba377c23 */ /* 0x002fce0008010037 */
[----:B------:R1:W-:Y:S01]  /*faa0*/  MUFU.TANH R9, R6 ;  /* 0x0000000600097308 */ /* 0x0003e20000002400 */
[----:B--2---:R-:W-:Y:S02]  /*fab0*/  FFMA.FTZ R53, R206, UR4, R77 ;  /* 0x00000004ce357c23 */ /* 0x004fe4000801004d */
[----:B------:R-:W-:Y:S01]  /*fac0*/  FFMA.FTZ R206, R189, UR4, R70 ;  /* 0x00000004bdce7c23 */ /* 0x000fe20008010046 */
[----:B------:R-:W-:Y:S01]  /*fad0*/  IADD3 R70, R192, 0xc1, RZ ;  /* 0x000000c1c0467810 */ /* 0x000fe20007ffe0ff */
[----:B---3--:R-:W-:Y:S01]  /*fae0*/  FFMA.FTZ R57, R186, UR4, R57 ;  /* 0x00000004ba397c23 */ /* 0x008fe20008010039 */
[----:B------:R-:W-:Y:S02]  /*faf0*/  FSEL R53, R53, -INF , !P4 ;  /* 0xff80000035357808 */ /* 0x000fe40006000000 */
[----:B------:R-:W-:Y:S01]  /*fb00*/  I2F R199, R198 ;  /* 0x000000c600c77306 */ /* 0x000fe20000201400 */
[----:B----4-:R-:W-:Y:S01]  /*fb10*/  FFMA.FTZ R5, R3, UR4, R214 ;  /* 0x0000000403057c23 */ /* 0x010fe200080100d6 */
[----:B------:R-:W-:-:S04]  /*fb20*/  ISETP.GE.AND P4, PT, R212, R167, PT ;  /* 0x000000a7d400720c */ /* 0x000fc80003f86270 */
[----:B------:R-:W-:Y:S01]  /*fb30*/  FSEL R5, R5, -INF , !P5 ;  /* 0xff80000005057808 */ /* 0x000fe20006800000 */
[----:B-1----:R-:W-:Y:S01]  /*fb40*/  FFMA.FTZ R6, R193, UR4, R207 ;  /* 0x00000004c1067c23 */ /* 0x002fe200080100cf */
[----:B------:R-:W-:Y:S01]  /*fb50*/  I2F R184, R212 ;  /* 0x000000d400b87306 */ /* 0x000fe20000201400 */
[----:B------:R-:W-:-:S03]  /*fb60*/  ISETP.GE.AND P5, PT, R204, R167, PT ;  /* 0x000000a7cc00720c */ /* 0x000fc60003fa6270 */
[----:B------:R-:W-:Y:S02]  /*fb70*/  FSEL R6, R6, -INF , !P2 ;  /* 0xff80000006067808 */ /* 0x000fe40005000000 */
[----:B------:R-:W-:Y:S02]  /*fb80*/  ISETP.GE.AND P2, PT, R204, R165, PT ;  /* 0x000000a5cc00720c */ /* 0x000fe40003f46270 */
[----:B------:R-:W1:Y:S08]  /*fb90*/  MUFU.TANH R65, R65 ;  /* 0x0000004100417308 */ /* 0x000e700000002400 */
[----:B------:R-:W-:Y:S08]  /*fba0*/  I2F R213, R246 ;  /* 0x000000f600d57306 */ /* 0x000ff00000201400 */
[----:B------:R2:W-:Y:S01]  /*fbb0*/  MUFU.TANH R54, R48 ;  /* 0x0000003000367308 */ /* 0x0005e20000002400 */
[----:B-1----:R-:W-:-:S05]  /*fbc0*/  FFMA.FTZ R65, R184, UR4, R65 ;  /* 0x00000004b8417c23 */ /* 0x002fca0008010041 */
[----:B------:R-:W-:Y:S02]  /*fbd0*/  FSEL R207, R65, -INF , !P4 ;  /* 0xff80000041cf7808 */ /* 0x000fe40006000000 */
[----:B------:R-:W1:Y:S01]  /*fbe0*/  MUFU.TANH R74, R74 ;  /* 0x0000004a004a7308 */ /* 0x000e620000002400 */
[----:B------:R-:W-:-:S07]  /*fbf0*/  ISETP.GE.AND P4, PT, R222, R167, PT ;  /* 0x000000a7de00720c */ /* 0x000fce0003f86270 */
[----:B------:R-:W3:Y:S01]  /*fc00*/  MUFU.TANH R76, R76 ;  /* 0x0000004c004c7308 */ /* 0x000ee20000002400 */
[----:B--2---:R-:W-:Y:S01]  /*fc10*/  FFMA.FTZ R48, R205, UR4, R86 ;  /* 0x00000004cd307c23 */ /* 0x004fe20008010056 */
[----:B------:R-:W-:-:S04]  /*fc20*/  IADD3 R205, R192, 0xb9, RZ ;  /* 0x000000b9c0cd7810 */ /* 0x000fc80007ffe0ff */
[----:B------:R-:W-:Y:S02]  /*fc30*/  FSEL R48, R48, -INF , !P2 ;  /* 0xff80000030307808 */ /* 0x000fe40005000000 */
[----:B------:R2:W-:Y:S01]  /*fc40*/  MUFU.TANH R34, R29 ;  /* 0x0000001d00227308 */ /* 0x0005e20000002400 */
[----:B------:R-:W-:Y:S01]  /*fc50*/  ISETP.GE.AND P2, PT, R190, R165, PT ;  /* 0x000000a5be00720c */ /* 0x000fe20003f46270 */
[----:B-1----:R-:W-:-:S03]  /*fc60*/  FFMA.FTZ R74, R213, UR4, R74 ;  /* 0x00000004d54a7c23 */ /* 0x002fc6000801004a */
[----:B------:R-:W-:Y:S02]  /*fc70*/  FSEL R206, R206, -INF , !P2 ;  /* 0xff800000cece7808 */ /* 0x000fe40005000000 */
[-C--:B------:R-:W-:Y:S01]  /*fc80*/  ISETP.GE.AND P2, PT, R218, R165.reuse, PT ;  /* 0x000000a5da00720c */ /* 0x080fe20003f46270 */
[----:B------:R1:W-:Y:S01]  /*fc90*/  MUFU.TANH R99, R64 ;  /* 0x0000004000637308 */ /* 0x0003e20000002400 */
[----:B---3--:R-:W-:Y:S02]  /*fca0*/  FFMA.FTZ R76, R213, UR4, R76 ;  /* 0x00000004d54c7c23 */ /* 0x008fe4000801004c */
[----:B------:R-:W-:Y:S02]  /*fcb0*/  FSEL R198, R55, -INF , !P2 ;  /* 0xff80000037c67808 */ /* 0x000fe40005000000 */
[----:B------:R-:W-:Y:S01]  /*fcc0*/  ISETP.GE.AND P2, PT, R246, R165, PT ;  /* 0x000000a5f600720c */ /* 0x000fe20003f46270 */
[----:B--2---:R-:W-:Y:S02]  /*fcd0*/  FFMA.FTZ R29, R201, UR4, R84 ;  /* 0x00000004c91d7c23 */ /* 0x004fe40008010054 */
[----:B------:R-:W-:Y:S01]  /*fce0*/  I2F R188, R210 ;  /* 0x000000d200bc7306 */ /* 0x000fe20000201400 */
[----:B------:R-:W-:-:S02]  /*fcf0*/  FMUL.FTZ R84, R179, c[0x0][0x2ec] ;  /* 0x0000bb00b3547a20 */ /* 0x000fc40000410000 */
[----:B------:R-:W-:Y:S02]  /*fd00*/  FSEL R29, R29, -INF , !P5 ;  /* 0xff8000001d1d7808 */ /* 0x000fe40006800000 */
[-C--:B------:R-:W-:Y:S01]  /*fd10*/  ISETP.GE.AND P5, PT, R190, R167.reuse, PT ;  /* 0x000000a7be00720c */ /* 0x080fe20003fa6270 */
[----:B-1----:R-:W-:Y:S02]  /*fd20*/  FMUL.FTZ R64, R45, c[0x0][0x2ec] ;  /* 0x0000bb002d407a20 */ /* 0x002fe40000410000 */
[----:B------:R1:W-:Y:S01]  /*fd30*/  MUFU.TANH R95, R78 ;  /* 0x0000004e005f7308 */ /* 0x0003e20000002400 */
[----:B------:R-:W-:Y:S01]  /*fd40*/  FMUL.FTZ R45, R46, c[0x0][0x2ec] ;  /* 0x0000bb002e2d7a20 */ /* 0x000fe20000410000 */
[----:B------:R-:W-:Y:S01]  /*fd50*/  FSEL R209, R68, -INF , !P5 ;  /* 0xff80000044d17808 */ /* 0x000fe20006800000 */
[----:B------:R-:W-:Y:S01]  /*fd60*/  FMUL.FTZ R46, R47, c[0x0][0x2ec] ;  /* 0x0000bb002f2e7a20 */ /* 0x000fe20000410000 */
[----:B------:R-:W-:Y:S01]  /*fd70*/  ISETP.GE.AND P5, PT, R218, R167, PT ;  /* 0x000000a7da00720c */ /* 0x000fe20003fa6270 */
[----:B------:R-:W-:Y:S01]  /*fd80*/  FMUL.FTZ R47, R23, c[0x0][0x2ec] ;  /* 0x0000bb00172f7a20 */ /* 0x000fe20000410000 */
[----:B------:R-:W-:Y:S01]  /*fd90*/  FSEL R190, R76, -INF , !P2 ;  /* 0xff8000004cbe7808 */ /* 0x000fe20005000000 */
[----:B------:R-:W-:Y:S01]  /*fda0*/  FMUL.FTZ R23, R17, c[0x0][0x2ec] ;  /* 0x0000bb0011177a20 */ /* 0x000fe20000410000 */
[----:B------:R-:W2:Y:S01]  /*fdb0*/  MUFU.TANH R73, R73 ;  /* 0x0000004900497308 */ /* 0x000ea20000002400 */
[----:B------:R-:W-:Y:S01]  /*fdc0*/  FMUL.FTZ R17, R18, c[0x0][0x2ec] ;  /* 0x0000bb0012117a20 */ /* 0x000fe20000410000 */
[----:B------:R-:W-:Y:S01]  /*fdd0*/  ISETP.GE.AND P2, PT, R91, R165, PT ;  /* 0x000000a55b00720c */ /* 0x000fe20003f46270 */
[----:B------:R-:W-:Y:S01]  /*fde0*/  FMUL.FTZ R18, R13, c[0x0][0x2ec] ;  /* 0x0000bb000d127a20 */ /* 0x000fe20000410000 */
[----:B------:R-:W-:Y:S01]  /*fdf0*/  IADD3 R68, R192, 0xe1, RZ ;  /* 0x000000e1c0447810 */ /* 0x000fe20007ffe0ff */
[----:B------:R-:W-:-:S02]  /*fe00*/  FMUL.FTZ R13, R14, c[0x0][0x2ec] ;  /* 0x0000bb000e0d7a20 */ /* 0x000fc40000410000 */
[----:B------:R-:W-:Y:S01]  /*fe10*/  FMUL.FTZ R14, R8, c[0x0][0x2ec] ;  /* 0x0000bb00080e7a20 */ /* 0x000fe20000410000 */
[----:B------:R-:W3:Y:S01]  /*fe20*/  MUFU.TANH R75, R75 ;  /* 0x0000004b004b7308 */ /* 0x000ee20000002400 */
[----:B-1----:R-:W-:Y:S02]  /*fe30*/  FMUL.FTZ R78, R35, c[0x0][0x2ec] ;  /* 0x0000bb00234e7a20 */ /* 0x002fe40000410000 */
[----:B------:R-:W-:Y:S02]  /*fe40*/  FMUL.FTZ R35, R31, c[0x0][0x2ec] ;  /* 0x0000bb001f237a20 */ /* 0x000fe40000410000 */
[----:B------:R-:W-:Y:S02]  /*fe50*/  FMUL.FTZ R31, R25, c[0x0][0x2ec] ;  /* 0x0000bb00191f7a20 */ /* 0x000fe40000410000 */
[----:B------:R-:W-:Y:S01]  /*fe60*/  FMUL.FTZ R25, R26, c[0x0][0x2ec] ;  /* 0x0000bb001a197a20 */ /* 0x000fe20000410000 */
[----:B------:R-:W1:Y:S01]  /*fe70*/  I2F R187, R222 ;  /* 0x000000de00bb7306 */ /* 0x000e620000201400 */
[----:B--2---:R-:W-:-:S07]  /*fe80*/  FFMA.FTZ R73, R188, UR4, R73 ;  /* 0x00000004bc497c23 */ /* 0x004fce0008010049 */
[----:B------:R-:W2:Y:S01]  /*fe90*/  MUFU.TANH R67, R67 ;  /* 0x0000004300437308 */ /* 0x000ea20000002400 */
[----:B---3--:R-:W-:-:S07]  /*fea0*/  FFMA.FTZ R75, R188, UR4, R75 ;  /* 0x00000004bc4b7c23 */ /* 0x008fce000801004b */
[----:B------:R-:W-:Y:S01]  /*feb0*/  I2F R185, R216 ;  /* 0x000000d800b97306 */ /* 0x000fe20000201400 */
[C---:B-1----:R-:W-:Y:S02]  /*fec0*/  FFMA.FTZ R66, R187.reuse, UR4, R66 ;  /* 0x00000004bb427c23 */ /* 0x042fe40008010042 */
[----:B------:R-:W-:-:S03]  /*fed0*/  FFMA.FTZ R72, R187, UR4, R72 ;  /* 0x00000004bb487c23 */ /* 0x000fc60008010048 */
[----:B------:R-:W-:Y:S02]  /*fee0*/  FSEL R193, R66, -INF , !P4 ;  /* 0xff80000042c17808 */ /* 0x000fe40006000000 */
[----:B------:R-:W1:Y:S01]  /*fef0*/  MUFU.TANH R56, R56 ;  /* 0x0000003800387308 */ /* 0x000e620000002400 */
[----:B--2---:R-:W-:Y:S01]  /*ff00*/  FFMA.FTZ R67, R184, UR4, R67 ;  /* 0x00000004b8437c23 */ /* 0x004fe20008010043 */
[----:B------:R-:W-:-:S06]  /*ff10*/  ISETP.GE.AND P4, PT, R211, R167, PT ;  /* 0x000000a7d300720c */ /* 0x000fcc0003f86270 */
[----:B------:R-:W2:Y:S08]  /*ff20*/  MUFU.TANH R58, R58 ;  /* 0x0000003a003a7308 */ /* 0x000eb00000002400 */
[----:B------:R3:W-:Y:S01]  /*ff30*/  MUFU.TANH R41, R36 ;  /* 0x0000002400297308 */ /* 0x0007e20000002400 */
[----:B-1----:R-:W-:-:S07]  /*ff40*/  FFMA.FTZ R56, R185, UR4, R56 ;  /* 0x00000004b9387c23 */ /* 0x002fce0008010038 */
[----:B------:R1:W-:Y:S01]  /*ff50*/  MUFU.TANH R26, R21 ;  /* 0x00000015001a7308 */ /* 0x0003e20000002400 */
[----:B--2---:R-:W-:Y:S02]  /*ff60*/  FFMA.FTZ R58, R185, UR4, R58 ;  /* 0x00000004b93a7c23 */ /* 0x004fe4000801003a */
[----:B---3--:R-:W-:-:S05]  /*ff70*/  FFMA.FTZ R36, R203, UR4, R90 ;  /* 0x00000004cb247c23 */ /* 0x008fca000801005a */
[----:B------:R-:W-:Y:S01]  /*ff80*/  MUFU.TANH R35, R35 ;  /* 0x0000002300237308 */ /* 0x000fe20000002400 */
[----:B------:R-:W-:Y:S02]  /*ff90*/  IADD3 R203, R192, 0xa1, RZ ;  /* 0x000000a1c0cb7810 */ /* 0x000fe40007ffe0ff */
[----:B------:R-:W-:Y:S02]  /*ffa0*/  FSEL R36, R36, -INF , !P6 ;  /* 0xff80000024247808 */ /* 0x000fe40007000000 */
[----:B------:R-:W-:Y:S01]  /*ffb0*/  ISETP.GE.AND P6, PT, R210, R165, PT ;  /* 0x000000a5d200720c */ /* 0x000fe20003fc6270 */
[----:B-1----:R-:W-:Y:S02]  /*ffc0*/  FFMA.FTZ R21, R200, UR4, R85 ;  /* 0x00000004c8157c23 */ /* 0x002fe40008010055 */
[----:B------:R1:W-:Y:S01]  /*ffd0*/  MUFU.TANH R8, R4 ;  /* 0x0000000400087308 */ /* 0x0003e20000002400 */
[----:B------:R-:W-:Y:S02]  /*ffe0*/  FMUL.FTZ R85, R177, c[0x0][0x2ec] ;  /* 0x0000bb00b1557a20 */ /* 0x000fe40000410000 */
[----:B------:R-:W-:-:S02]  /*fff0*/  FSEL R21, R21, -INF , !P1 ;  /* 0xff80000015157808 */ /* 0x000fc40004800000 */
[----:B------:R-:W-:-:S03]  /*10000*/  ISETP.GE.AND P1, PT, R210, R167, PT ;  /* 0x000000a7d200720c */ /* 0x000fc60003f26270 */
[----:B------:R-:W2:Y:S01]  /*10010*/  I2F R59, R91 ;  /* 0x0000005b003b7306 */ /* 0x000ea20000201400 */
[----:B------:R-:W-:Y:S02]  /*10020*/  IADD3 R210, R192, 0xa9, RZ ;  /* 0x000000a9c0d27810 */ /* 0x000fe40007ffe0ff */
[----:B------:R-:W-:Y:S02]  /*10030*/  FSEL R215, R73, -INF , !P1 ;  /* 0xff80000049d77808 */ /* 0x000fe40004800000 */
[-C--:B------:R-:W-:Y:S01]  /*10040*/  ISETP.GE.AND P1, PT, R216, R167.reuse, PT ;  /* 0x000000a7d800720c */ /* 0x080fe20003f26270 */
[----:B-1----:R-:W-:Y:S02]  /*10050*/  FFMA.FTZ R4, R199, UR4, R88 ;  /* 0x00000004c7047c23 */ /* 0x002fe40008010058 */
[----:B------:R-:W-:Y:S01]  /*10060*/  MUFU.TANH R49, R49 ;  /* 0x0000003100317308 */ /* 0x000fe20000002400 */
[----:B------:R-:W-:Y:S02]  /*10070*/  FSEL R199, R57, -INF , !P5 ;  /* 0xff80000039c77808 */ /* 0x000fe40006800000 */
[----:B------:R-:W-:-:S02]  /*10080*/  ISETP.GE.AND P5, PT, R246, R167, PT ;  /* 0x000000a7f600720c */ /* 0x000fc40003fa6270 */
[----:B------:R-:W-:Y:S02]  /*10090*/  FSEL R4, R4, -INF , !P3 ;  /* 0xff80000004047808 */ /* 0x000fe40005800000 */
[----:B------:R-:W-:Y:S01]  /*100a0*/  ISETP.GE.AND P3, PT, R208, R165, PT ;  /* 0x000000a5d000720c */ /* 0x000fe20003f66270 */
[----:B------:R-:W1:Y:S01]  /*100b0*/  I2F R88, R89 ;  /* 0x0000005900587306 */ /* 0x000e620000201400 */
[----:B------:R-:W-:Y:S01]  /*100c0*/  FSEL R187, R74, -INF , !P5 ;  /* 0xff8000004abb7808 */ /* 0x000fe20006800000 */
[----:B--2---:R-:W-:Y:S01]  /*100d0*/  FFMA.FTZ R34, R59, UR4, R34 ;  /* 0x000000043b227c23 */ /* 0x004fe20008010022 */
[----:B------:R-:W-:Y:S01]  /*100e0*/  FSEL R214, R79, -INF , !P3 ;  /* 0xff8000004fd67808 */ /* 0x000fe20005800000 */
[----:B------:R-:W-:Y:S01]  /*100f0*/  FFMA.FTZ R184, R59, UR4, R35 ;  /* 0x000000043bb87c23 */ /* 0x000fe20008010023 */
[----:B------:R-:W-:Y:S01]  /*10100*/  ISETP.GE.AND P5, PT, R91, R167, PT ;  /* 0x000000a75b00720c */ /* 0x000fe20003fa6270 */
[----:B------:R-:W-:Y:S01]  /*10110*/  FMUL.FTZ R91, R129, c[0x0][0x2ec] ;  /* 0x0000bb00815b7a20 */ /* 0x000fe20000410000 */
[-C--:B------:R-:W-:Y:S01]  /*10120*/  ISETP.GE.AND P3, PT, R212, R165.reuse, PT ;  /* 0x000000a5d400720c */ /* 0x080fe20003f66270 */
[----:B------:R-:W-:Y:S01]  /*10130*/  I2F R191, R252 ;  /* 0x000000fc00bf7306 */ /* 0x000fe20000201400 */
[----:B------:R-:W-:Y:S01]  /*10140*/  FSEL R212, R75, -INF , !P6 ;  /* 0xff8000004bd47808 */ /* 0x000fe20007000000 */
[----:B------:R-:W-:Y:S01]  /*10150*/  FMUL.FTZ R79, R173, c[0x0][0x2ec] ;  /* 0x0000bb00ad4f7a20 */ /* 0x000fe20000410000 */
[----:B------:R-:W-:Y:S01]  /*10160*/  ISETP.GE.AND P6, PT, R216, R165, PT ;  /* 0x000000a5d800720c */ /* 0x000fe20003fc6270 */
[----:B------:R-:W-:Y:S01]  /*10170*/  IMAD.U32 R129, RZ, RZ, UR7 ;  /* 0x00000007ff817e24 */ /* 0x000fe2000f8e00ff */
[----:B------:R-:W-:-:S02]  /*10180*/  FSEL R204, R67, -INF , !P3 ;  /* 0xff80000043cc7808 */ /* 0x000fc40005800000 */
[----:B------:R-:W-:Y:S01]  /*10190*/  ISETP.GE.AND P3, PT, R222, R165, PT ;  /* 0x000000a5de00720c */ /* 0x000fe20003f66270 */
[----:B------:R-:W2:Y:S01]  /*101a0*/  MUFU.TANH R64, R64 ;  /* 0x0000004000407308 */ /* 0x000ea20000002400 */
[----:B------:R-:W-:Y:S01]  /*101b0*/  FSEL R201, R56, -INF , !P1 ;  /* 0xff80000038c97808 */ /* 0x000fe20004800000 */
[----:B-1----:R-:W-:Y:S01]  /*101c0*/  FFMA.FTZ R67, R88, UR4, R49 ;  /* 0x0000000458437c23 */ /* 0x002fe20008010031 */
[----:B------:R-:W-:Y:S02]  /*101d0*/  FSEL R200, R58, -INF , !P6 ;  /* 0xff8000003ac87808 */ /* 0x000fe40007000000 */
[C---:B------:R-:W-:Y:S02]  /*101e0*/  ISETP.GE.AND P1, PT, R252.reuse, R167, PT ;  /* 0x000000a7fc00720c */ /* 0x040fe40003f26270 */
[----:B------:R-:W-:Y:S01]  /*101f0*/  ISETP.GE.AND P6, PT, R252, R165, PT ;  /* 0x000000a5fc00720c */ /* 0x000fe20003fc6270 */
[----:B------:R-:W1:Y:S01]  /*10200*/  MUFU.TANH R46, R46 ;  /* 0x0000002e002e7308 */ /* 0x000e620000002400 */
[----:B------:R-:W-:-:S02]  /*10210*/  FSEL R196, R72, -INF , !P3 ;  /* 0xff80000048c47808 */ /* 0x000fc40005800000 */
[----:B------:R-:W-:Y:S02]  /*10220*/  FSEL R184, R184, -INF , !P2 ;  /* 0xff800000b8b87808 */ /* 0x000fe40005000000 */
[-C--:B------:R-:W-:Y:S02]  /*10230*/  ISETP.GE.AND P3, PT, R211, R165.reuse, PT ;  /* 0x000000a5d300720c */ /* 0x080fe40003f66270 */
[----:B------:R-:W-:Y:S01]  /*10240*/  ISETP.GE.AND P2, PT, R181, R165, PT ;  /* 0x000000a5b500720c */ /* 0x000fe20003f46270 */
[----:B------:R-:W-:Y:S01]  /*10250*/  MUFU.TANH R31, R31 ;  /* 0x0000001f001f7308 */ /* 0x000fe20000002400 */
[----:B--2---:R-:W-:Y:S01]  /*10260*/  FFMA.FTZ R64, R191, UR4, R64 ;  /* 0x00000004bf407c23 */ /* 0x004fe20008010040 */
[C---:B------:R-:W-:Y:S02]  /*10270*/  IADD3 R216, R192.reuse, 0xc9, RZ ;  /* 0x000000c9c0d87810 */ /* 0x040fe40007ffe0ff */
[----:B------:R-:W-:Y:S02]  /*10280*/  IADD3 R222, R192, 0xd9, RZ ;  /* 0x000000d9c0de7810 */ /* 0x000fe40007ffe0ff */
[----:B------:R-:W-:-:S02]  /*10290*/  FSEL R177, R64, -INF , !P1 ;  /* 0xff80000040b17808 */ /* 0x000fc40004800000 */
[----:B------:R-:W-:Y:S01]  /*102a0*/  MUFU.TANH R27, R27 ;  /* 0x0000001b001b7308 */ /* 0x000fe20000002400 */
[----:B-1----:R-:W-:Y:S01]  /*102b0*/  FFMA.FTZ R46, R191, UR4, R46 ;  /* 0x00000004bf2e7c23 */ /* 0x002fe2000801002e */
[C---:B------:R-:W-:Y:S02]  /*102c0*/  ISETP.GE.AND P1, PT, R107.reuse, R167, PT ;  /* 0x000000a76b00720c */ /* 0x040fe40003f26270 */
[----:B------:R-:W-:Y:S02]  /*102d0*/  IADD3 R246, R192, 0xe9, RZ ;  /* 0x000000e9c0f67810 */ /* 0x000fe40007ffe0ff */
[----:B------:R-:W-:Y:S02]  /*102e0*/  FSEL R194, R46, -INF , !P6 ;  /* 0xff8000002ec27808 */ /* 0x000fe40007000000 */
[----:B------:R-:W1:Y:S01]  /*102f0*/  I2F R3, R87 ;  /* 0x0000005700037306 */ /* 0x000e620000201400 */
[----:B------:R-:W-:Y:S02]  /*10300*/  ISETP.GE.AND P6, PT, R107, R165, PT ;  /* 0x000000a56b00720c */ /* 0x000fe40003fc6270 */
[----:B------:R-:W-:-:S02]  /*10310*/  IADD3 R191, R192, 0xf1, RZ ;  /* 0x000000f1c0bf7810 */ /* 0x000fc40007ffe0ff */
[----:B------:R-:W-:Y:S02]  /*10320*/  IADD3 R74, R192, 0xd1, RZ ;  /* 0x000000d1c04a7810 */ /* 0x000fe40007ffe0ff */
[----:B------:R-:W-:Y:S01]  /*10330*/  LOP3.LUT R129, R129, 0x70, R242, 0xfe, !PT ;  /* 0x0000007081817812 */ /* 0x000fe200078efef2 */
[----:B------:R-:W2:Y:S08]  /*10340*/  I2F R106, R211 ;  /* 0x000000d3006a7306 */ /* 0x000eb00000201400 */
[----:B------:R-:W3:Y:S01]  /*10350*/  MUFU.TANH R43, R43 ;  /* 0x0000002b002b7308 */ /* 0x000ee20000002400 */
[----:B-1----:R-:W-:-:S02]  /*10360*/  FFMA.FTZ R31, R3, UR4, R31 ;  /* 0x00000004031f7c23 */ /* 0x002fc4000801001f */
[----:B------:R-:W-:-:S05]  /*10370*/  FFMA.FTZ R27, R3, UR4, R27 ;  /* 0x00000004031b7c23 */ /* 0x000fca000801001b */
[----:B------:R-:W-:Y:S01]  /*10380*/  MUFU.TANH R23, R23 ;  /* 0x0000001700177308 */ /* 0x000fe20000002400 */
[----:B--2---:R-:W-:Y:S02]  /*10390*/  FFMA.FTZ R39, R106, UR4, R39 ;  /* 0x000000046a277c23 */ /* 0x004fe40008010027 */
[----:B------:R-:W-:-:S03]  /*103a0*/  FMUL.FTZ R211, R171, c[0x0][0x2ec] ;  /* 0x0000bb00abd37a20 */ /* 0x000fc60000410000 */
[----:B------:R-:W-:Y:S01]  /*103b0*/  FSEL R188, R39, -INF , !P3 ;  /* 0xff80000027bc7808 */ /* 0x000fe20005800000 */
[----:B------:R-:W-:Y:S01]  /*103c0*/  IMAD.U32 R39, RZ, RZ, UR7 ;  /* 0x00000007ff277e24 */ /* 0x000fe2000f8e00ff */
[----:B------:R-:W-:Y:S01]  /*103d0*/  MUFU.TANH R19, R19 ;  /* 0x0000001300137308 */ /* 0x000fe20000002400 */
[----:B---3--:R-:W-:Y:S01]  /*103e0*/  FFMA.FTZ R43, R106, UR4, R43 ;  /* 0x000000046a2b7c23 */ /* 0x008fe2000801002b */
[----:B------:R-:W-:Y:S02]  /*103f0*/  ISETP.GE.AND P3, PT, R87, R165, PT ;  /* 0x000000a55700720c */ /* 0x000fe40003f66270 */
[----:B------:R-:W-:Y:S02]  /*10400*/  LOP3.LUT R106, R39, 0x28, R242, 0xfe, !PT ;  /* 0x00000028276a7812 */ /* 0x000fe400078efef2 */
[----:B------:R-:W-:Y:S01]  /*10410*/  FSEL R185, R43, -INF , !P4 ;  /* 0xff8000002bb97808 */ /* 0x000fe20006000000 */
[----:B------:R-:W-:Y:S01]  /*10420*/  IMAD.U32 R43, RZ, RZ, UR7 ;  /* 0x00000007ff2b7e24 */ /* 0x000fe2000f8e00ff */
[----:B------:R-:W1:Y:S01]  /*10430*/  I2F R202, R181 ;  /* 0x000000b500ca7306 */ /* 0x000e620000201400 */
[----:B------:R-:W-:-:S02]  /*10440*/  ISETP.GE.AND P4, PT, R87, R167, PT ;  /* 0x000000a75700720c */ /* 0x000fc40003f86270 */
[----:B------:R-:W-:Y:S01]  /*10450*/  FSEL R57, R27, -INF , !P3 ;  /* 0xff8000001b397808 */ /* 0x000fe20005800000 */
[----:B------:R-:W-:Y:S01]  /*10460*/  IMAD.U32 R27, RZ, RZ, UR7 ;  /* 0x00000007ff1b7e24 */ /* 0x000fe2000f8e00ff */
[----:B------:R-:W-:Y:S02]  /*10470*/  ISETP.GE.AND P3, PT, R89, R165, PT ;  /* 0x000000a55900720c */ /* 0x000fe40003f66270 */
[--C-:B------:R-:W-:Y:S01]  /*10480*/  LOP3.LUT R43, R43, 0x20, R242.reuse, 0xfe, !PT ;  /* 0x000000202b2b7812 */ /* 0x100fe200078efef2 */
[----:B------:R2:W-:Y:S01]  /*10490*/  I2F R105, R107 ;  /* 0x0000006b00697306 */ /* 0x0005e20000201400 */
[--C-:B------:R-:W-:Y:S02]  /*104a0*/  LOP3.LUT R27, R27, 0x40, R242.reuse, 0xfe, !PT ;  /* 0x000000401b1b7812 */ /* 0x100fe400078efef2 */
[----:B------:R-:W-:Y:S02]  /*104b0*/  LOP3.LUT R39, R39, 0x30, R242, 0xfe, !PT ;  /* 0x0000003027277812 */ /* 0x000fe400078efef2 */
[----:B------:R-:W-:-:S02]  /*104c0*/  FSEL R67, R67, -INF , !P3 ;  /* 0xff80000043437808 */ /* 0x000fc40005800000 */
[----:B------:R-:W-:Y:S01]  /*104d0*/  ISETP.GE.AND P3, PT, R223, R165, PT ;  /* 0x000000a5df00720c */ /* 0x000fe20003f66270 */
[----:B------:R-:W3:Y:S01]  /*104e0*/  MUFU.TANH R38, R38 ;  /* 0x0000002600267308 */ /* 0x000ee20000002400 */
[C---:B-1----:R-:W-:Y:S02]  /*104f0*/  FFMA.FTZ R58, R202.reuse, UR4, R23 ;  /* 0x00000004ca3a7c23 */ /* 0x042fe40008010017 */
[----:B------:R-:W-:Y:S02]  /*10500*/  FFMA.FTZ R3, R202, UR4, R19 ;  /* 0x00000004ca037c23 */ /* 0x000fe40008010013 */
[----:B------:R-:W-:-:S03]  /*10510*/  IMAD.U32 R23, RZ, RZ, UR7 ;  /* 0x00000007ff177e24 */ /* 0x000fc6000f8e00ff */
[----:B------:R-:W1:Y:S01]  /*10520*/  MUFU.TANH R78, R78 ;  /* 0x0000004e004e7308 */ /* 0x000e620000002400 */
[----:B------:R-:W-:Y:S02]  /*10530*/  FSEL R3, R3, -INF , !P2 ;  /* 0xff80000003037808 */ /* 0x000fe40005000000 */
[----:B------:R-:W-:Y:S02]  /*10540*/  ISETP.GE.AND P2, PT, R210, R165, PT ;  /* 0x000000a5d200720c */ /* 0x000fe40003f46270 */
[----:B--2---:R-:W-:Y:S02]  /*10550*/  IADD3 R107, R192, 0xf9, RZ ;  /* 0x000000f9c06b7810 */ /* 0x004fe40007ffe0ff */
[----:B------:R-:W-:Y:S01]  /*10560*/  LOP3.LUT R23, R23, 0x48, R242, 0xfe, !PT ;  /* 0x0000004817177812 */ /* 0x000fe200078efef2 */
[----:B------:R-:W2:Y:S01]  /*10570*/  MUFU.TANH R65, R169 ;  /* 0x000000a900417308 */ /* 0x000ea20000002400 */
[----:B---3--:R-:W-:-:S07]  /*10580*/  FFMA.FTZ R38, R105, UR4, R38 ;  /* 0x0000000469267c23 */ /* 0x008fce0008010026 */
[----:B------:R-:W3:Y:S01]  /*10590*/  I2F R208, R210 ;  /* 0x000000d200d07306 */ /* 0x000ee20000201400 */
[----:B-1----:R-:W-:Y:S02]  /*105a0*/  FFMA.FTZ R78, R105, UR4, R78 ;  /* 0x00000004694e7c23 */ /* 0x002fe4000801004e */
[----:B------:R-:W-:-:S03]  /*105b0*/  IMAD.U32 R105, RZ, RZ, UR7 ;  /* 0x00000007ff697e24 */ /* 0x000fc6000f8e00ff */
[----:B------:R-:W-:Y:S02]  /*105c0*/  FSEL R186, R78, -INF , !P6 ;  /* 0xff8000004eba7808 */ /* 0x000fe40007000000 */
[----:B------:R-:W1:Y:S01]  /*105d0*/  MUFU.TANH R18, R18 ;  /* 0x0000001200127308 */ /* 0x000e620000002400 */
[----:B--2---:R-:W-:Y:S01]  /*105e0*/  IMAD.MOV.U32 R213, RZ, RZ, R65 ;  /* 0x000000ffffd57224 */ /* 0x004fe200078e0041 */
[----:B------:R-:W-:Y:S02]  /*105f0*/  ISETP.GE.AND P6, PT, R183, R165, PT ;  /* 0x000000a5b700720c */ /* 0x000fe40003fc6270 */
[----:B------:R-:W-:Y:S01]  /*10600*/  FSEL R169, R31, -INF , !P4 ;  /* 0xff8000001fa97808 */ /* 0x000fe20006000000 */
[----:B------:R-:W-:Y:S01]  /*10610*/  IMAD.U32 R31, RZ, RZ, UR7 ;  /* 0x00000007ff1f7e24 */ /* 0x000fe2000f8e00ff */
[----:B------:R-:W-:Y:S02]  /*10620*/  ISETP.GE.AND P4, PT, R89, R167, PT ;  /* 0x000000a75900720c */ /* 0x000fe40003f86270 */
[----:B------:R2:W4:Y:S01]  /*10630*/  MUFU.TANH R179, R175 ;  /* 0x000000af00b37308 */ /* 0x0005220000002400 */
[C---:B---3--:R-:W-:Y:S01]  /*10640*/  FFMA.FTZ R11, R208.reuse, UR4, R11 ;  /* 0x00000004d00b7c23 */ /* 0x048fe2000801000b */
[--C-:B------:R-:W-:Y:S01]  /*10650*/  LOP3.LUT R31, R31, 0x38, R242.reuse, 0xfe, !PT ;  /* 0x000000381f1f7812 */ /* 0x100fe200078efef2 */
[----:B------:R-:W-:Y:S01]  /*10660*/  FFMA.FTZ R65, R208, UR4, R83 ;  /* 0x00000004d0417c23 */ /* 0x000fe20008010053 */
[----:B------:R-:W-:-:S04]  /*10670*/  LOP3.LUT R105, R105, 0x58, R242, 0xfe, !PT ;  /* 0x0000005869697812 */ /* 0x000fc800078efef2 */
[----:B------:R-:W-:Y:S01]  /*10680*/  MUFU.TANH R47, R47 ;  /* 0x0000002f002f7308 */ /* 0x000fe20000002400 */
[----:B-1----:R-:W-:Y:S01]  /*10690*/  FFMA.FTZ R18, R88, UR4, R18 ;  /* 0x0000000458127c23 */ /* 0x002fe20008010012 */
[----:B------:R-:W-:Y:S01]  /*106a0*/  FSEL R65, R65, -INF , !P2 ;  /* 0xff80000041417808 */ /* 0x000fe20005000000 */
[----:B------:R-:W-:Y:S01]  /*106b0*/  FMUL.FTZ R88, R119, c[0x0][0x2ec] ;  /* 0x0000bb0077587a20 */ /* 0x000fe20000410000 */
[----:B------:R-:W-:Y:S02]  /*106c0*/  ISETP.GE.AND P2, PT, R70, R165, PT ;  /* 0x000000a54600720c */ /* 0x000fe40003f46270 */
[----:B------:R-:W-:Y:S02]  /*106d0*/  FSEL R64, R18, -INF , !P4 ;  /* 0xff80000012407808 */ /* 0x000fe40006000000 */
[----:B------:R-:W1:Y:S01]  /*106e0*/  I2F R69, R183 ;  /* 0x000000b700457306 */ /* 0x000e620000201400 */
[----:B--2---:R-:W-:Y:S01]  /*106f0*/  FSEL R175, R34, -INF , !P5 ;  /* 0xff80000022af7808 */ /* 0x004fe20006800000 */
[----:B----4-:R-:W-:Y:S01]  /*10700*/  IMAD.MOV.U32 R76, RZ, RZ, R179 ;  /* 0x000000ffff4c7224 */ /* 0x010fe200078e00b3 */
[----:B------:R-:W-:Y:S01]  /*10710*/  ISETP.GE.AND P5, PT, R181, R167, PT ;  /* 0x000000a7b500720c */ /* 0x000fe20003fa6270 */
[----:B------:R-:W-:Y:S01]  /*10720*/  IMAD.U32 R181, RZ, RZ, UR7 ;  /* 0x00000007ffb57e24 */ /* 0x000fe2000f8e00ff */
[----:B------:R-:W-:-:S02]  /*10730*/  FSEL R179, R38, -INF , !P1 ;  /* 0xff80000026b37808 */ /* 0x000fc40004800000 */
[----:B------:R-:W-:Y:S01]  /*10740*/  FSEL R58, R58, -INF , !P5 ;  /* 0xff8000003a3a7808 */ /* 0x000fe20006800000 */
[----:B------:R-:W-:Y:S01]  /*10750*/  MUFU.TANH R15, R15 ;  /* 0x0000000f000f7308 */ /* 0x000fe20000002400 */
[-C--:B------:R-:W-:Y:S02]  /*10760*/  ISETP.GE.AND P5, PT, R210, R167.reuse, PT ;  /* 0x000000a7d200720c */ /* 0x080fe40003fa6270 */
[-C--:B------:R-:W-:Y:S02]  /*10770*/  ISETP.GE.AND P1, PT, R183, R167.reuse, PT ;  /* 0x000000a7b700720c */ /* 0x080fe40003f26270 */
[----:B------:R-:W-:Y:S02]  /*10780*/  ISETP.GE.AND P4, PT, R223, R167, PT ;  /* 0x000000a7df00720c */ /* 0x000fe40003f86270 */
[----:B------:R-:W-:Y:S01]  /*10790*/  LOP3.LUT R181, R181, 0x68, R242, 0xfe, !PT ;  /* 0x00000068b5b57812 */ /* 0x000fe200078efef2 */
[----:B------:R-:W-:Y:S01]  /*107a0*/  MUFU.TANH R51, R51 ;  /* 0x0000003300337308 */ /* 0x000fe20000002400 */
[----:B-1----:R-:W-:-:S02]  /*107b0*/  FFMA.FTZ R26, R69, UR4, R26 ;  /* 0x00000004451a7c23 */ /* 0x002fc4000801001a */
[----:B------:R-:W-:Y:S02]  /*107c0*/  FFMA.FTZ R47, R69, UR4, R47 ;  /* 0x00000004452f7c23 */ /* 0x000fe4000801002f */
[----:B------:R-:W-:Y:S01]  /*107d0*/  FMUL.FTZ R183, R123, c[0x0][0x2ec] ;  /* 0x0000bb007bb77a20 */ /* 0x000fe20000410000 */
[----:B------:R-:W-:Y:S01]  /*107e0*/  FSEL R59, R26, -INF , !P1 ;  /* 0xff8000001a3b7808 */ /* 0x000fe20004800000 */
[----:B------:R-:W-:Y:S01]  /*107f0*/  IMAD.U32 R123, RZ, RZ, UR7 ;  /* 0x00000007ff7b7e24 */ /* 0x000fe2000f8e00ff */
[----:B------:R-:W-:Y:S01]  /*10800*/  MUFU.TANH R71, R71 ;  /* 0x0000004700477308 */ /* 0x000fe20000002400 */
[----:B------:R-:W-:Y:S02]  /*10810*/  FSEL R56, R47, -INF , !P6 ;  /* 0xff8000002f387808 */ /* 0x000fe40007000000 */
[C---:B------:R-:W-:Y:S02]  /*10820*/  ISETP.GE.AND P1, PT, R203.reuse, R167, PT ;  /* 0x000000a7cb00720c */ /* 0x040fe40003f26270 */
[----:B------:R-:W-:-:S02]  /*10830*/  ISETP.GE.AND P6, PT, R203, R165, PT ;  /* 0x000000a5cb00720c */ /* 0x000fc40003fc6270 */
[----:B------:R-:W-:Y:S01]  /*10840*/  LOP3.LUT R123, R123, 0x50, R242, 0xfe, !PT ;  /* 0x000000507b7b7812 */ /* 0x000fe200078efef2 */
[----:B------:R-:W1:Y:S08]  /*10850*/  I2F R90, R203 ;  /* 0x000000cb005a7306 */ /* 0x000e700000201400 */
[----:B------:R-:W2:Y:S08]  /*10860*/  I2F R86, R223 ;  /* 0x000000df00567306 */ /* 0x000eb00000201400 */
[----:B------:R-:W-:Y:S01]  /*10870*/  I2F R247, R247 ;  /* 0x000000f700f77306 */ /* 0x000fe20000201400 */
[----:B-1----:R-:W-:-:S02]  /*10880*/  FFMA.FTZ R15, R90, UR4, R15 ;  /* 0x000000045a0f7c23 */ /* 0x002fc4000801000f */
[----:B------:R-:W-:Y:S02]  /*10890*/  FFMA.FTZ R51, R90, UR4, R51 ;  /* 0x000000045a337c23 */ /* 0x000fe40008010033 */
[----:B------:R-:W-:Y:S01]  /*108a0*/  FMUL.FTZ R90, R113, c[0x0][0x2ec] ;  /* 0x0000bb00715a7a20 */ /* 0x000fe20000410000 */
[----:B------:R-:W-:Y:S02]  /*108b0*/  FSEL R69, R15, -INF , !P1 ;  /* 0xff8000000f457808 */ /* 0x000fe40004800000 */
[----:B------:R-:W1:Y:S01]  /*108c0*/  MUFU.TANH R91, R91 ;  /* 0x0000005b005b7308 */ /* 0x000e620000002400 */
[----:B--2---:R-:W-:Y:S01]  /*108d0*/  FFMA.FTZ R73, R86, UR4, R81 ;  /* 0x0000000456497c23 */ /* 0x004fe20008010051 */
[----:B------:R-:W-:Y:S01]  /*108e0*/  FSEL R66, R51, -INF , !P6 ;  /* 0xff80000033427808 */ /* 0x000fe20007000000 */
[----:B------:R-:W-:Y:S01]  /*108f0*/  IMAD.U32 R223, RZ, RZ, UR7 ;  /* 0x00000007ffdf7e24 */ /* 0x000fe2000f8e00ff */
[C---:B------:R-:W-:Y:S02]  /*10900*/  ISETP.GE.AND P1, PT, R205.reuse, R167, PT ;  /* 0x000000a7cd00720c */ /* 0x040fe40003f26270 */
[----:B------:R-:W-:-:S02]  /*10910*/  ISETP.GE.AND P6, PT, R205, R165, PT ;  /* 0x000000a5cd00720c */ /* 0x000fc40003fc6270 */
[----:B------:R-:W-:Y:S01]  /*10920*/  MUFU.TANH R84, R84 ;  /* 0x0000005400547308 */ /* 0x000fe20000002400 */
[----:B------:R-:W-:Y:S02]  /*10930*/  FSEL R73, R73, -INF , !P3 ;  /* 0xff80000049497808 */ /* 0x000fe40005800000 */
[----:B------:R-:W-:Y:S02]  /*10940*/  ISETP.GE.AND P3, PT, R216, R165, PT ;  /* 0x000000a5d800720c */ /* 0x000fe40003f66270 */
[----:B------:R-:W-:-:S03]  /*10950*/  LOP3.LUT R223, R223, 0x98, R242, 0xfe, !PT ;  /* 0x00000098dfdf7812 */ /* 0x000fc600078efef2 */
[----:B------:R-:W2:Y:S01]  /*10960*/  I2F R77, R205 ;  /* 0x000000cd004d7306 */ /* 0x000ea20000201400 */
[----:B-1----:R-:W-:Y:S02]  /*10970*/  FFMA.FTZ R83, R247, UR4, R91 ;  /* 0x00000004f7537c23 */ /* 0x002fe4000801005b */
[----:B------:R-:W-:Y:S02]  /*10980*/  FMUL.FTZ R91, R111, c[0x0][0x2ec] ;  /* 0x0000bb006f5b7a20 */ /* 0x000fe40000410000 */
[----:B------:R-:W-:-:S03]  /*10990*/  IMAD.U32 R111, RZ, RZ, UR7 ;  /* 0x00000007ff6f7e24 */ /* 0x000fc6000f8e00ff */
[----:B------:R1:W-:Y:S02]  /*109a0*/  I2F R252, R68 ;  /* 0x0000004400fc7306 */ /* 0x0003e40000201400 */
[----:B------:R-:W-:-:S06]  /*109b0*/  LOP3.LUT R111, R111, 0xa0, R242, 0xfe, !PT ;  /* 0x000000a06f6f7812 */ /* 0x000fcc00078efef2 */
[----:B------:R-:W3:Y:S01]  /*109c0*/  MUFU.TANH R49, R121 ;  /* 0x0000007900317308 */ /* 0x000ee20000002400 */
[----:B--2---:R-:W-:-:S05]  /*109d0*/  FFMA.FTZ R72, R77, UR4, R84 ;  /* 0x000000044d487c23 */ /* 0x004fca0008010054 */
[----:B------:R-:W-:Y:S02]  /*109e0*/  FSEL R72, R72, -INF , !P6 ;  /* 0xff80000048487808 */ /* 0x000fe40007000000 */
[----:B------:R-:W2:Y:S01]  /*109f0*/  MUFU.TANH R85, R85 ;  /* 0x0000005500557308 */ /* 0x000ea20000002400 */
[----:B-1----:R-:W-:Y:S01]  /*10a00*/  FSEL R68, R11, -INF , !P5 ;  /* 0xff8000000b447808 */ /* 0x002fe20006800000 */
[----:B------:R-:W-:Y:S01]  /*10a10*/  IMAD.U32 R11, RZ, RZ, UR7 ;  /* 0x00000007ff0b7e24 */ /* 0x000fe2000f8e00ff */
[----:B------:R-:W-:Y:S02]  /*10a20*/  ISETP.GE.AND P5, PT, R70, R167, PT ;  /* 0x000000a74600720c */ /* 0x000fe40003fa6270 */
[----:B------:R-:W-:-:S03]  /*10a30*/  ISETP.GE.AND P6, PT, R74, R165, PT ;  /* 0x000000a54a00720c */ /* 0x000fc60003fc6270 */
[----:B------:R1:W4:Y:S01]  /*10a40*/  I2F R189, R70 ;  /* 0x0000004600bd7306 */ /* 0x0003220000201400 */
[----:B---3--:R-:W-:Y:S02]  /*10a50*/  FFMA.FTZ R84, R252, UR4, R49 ;  /* 0x00000004fc547c23 */ /* 0x008fe40008010031 */
[----:B------:R-:W-:-:S05]  /*10a60*/  IMAD.U32 R121, RZ, RZ, UR7 ;  /* 0x00000007ff797e24 */ /* 0x000fca000f8e00ff */
[----:B------:R-:W3:Y:S01]  /*10a70*/  I2F R173, R216 ;  /* 0x000000d800ad7306 */ /* 0x000ee20000201400 */
[----:B--2---:R-:W-:Y:S01]  /*10a80*/  FFMA.FTZ R75, R77, UR4, R85 ;  /* 0x000000044d4b7c23 */ /* 0x004fe20008010055 */
[----:B------:R-:W-:-:S04]  /*10a90*/  LOP3.LUT R121, R121, 0x60, R242, 0xfe, !PT ;  /* 0x0000006079797812 */ /* 0x000fc800078efef2 */
[----:B------:R-:W-:Y:S02]  /*10aa0*/  FSEL R75, R75, -INF , !P1 ;  /* 0xff8000004b4b7808 */ /* 0x000fe40004800000 */
[----:B------:R-:W2:Y:S01]  /*10ab0*/  MUFU.TANH R87, R131 ;  /* 0x0000008300577308 */ /* 0x000ea20000002400 */
[----:B-1----:R-:W-:Y:S01]  /*10ac0*/  FFMA.FTZ R70, R86, UR4, R71 ;  /* 0x0000000456467c23 */ /* 0x002fe20008010047 */
[----:B------:R-:W-:Y:S01]  /*10ad0*/  ISETP.GE.AND P1, PT, R74, R167, PT ;  /* 0x000000a74a00720c */ /* 0x000fe20003f26270 */
[----:B----4-:R-:W-:-:S03]  /*10ae0*/  FFMA.FTZ R71, R189, UR4, R76 ;  /* 0x00000004bd477c23 */ /* 0x010fc6000801004c */
[----:B------:R-:W-:Y:S02]  /*10af0*/  FSEL R70, R70, -INF , !P4 ;  /* 0xff80000046467808 */ /* 0x000fe40006000000 */
[----:B------:R-:W1:Y:S01]  /*10b00*/  MUFU.TANH R79, R79 ;  /* 0x0000004f004f7308 */ /* 0x000e620000002400 */
[----:B---3--:R-:W-:Y:S01]  /*10b10*/  FFMA.FTZ R76, R173, UR4, R213 ;  /* 0x00000004ad4c7c23 */ /* 0x008fe200080100d5 */
[-C--:B------:R-:W-:Y:S02]  /*10b20*/  ISETP.GE.AND P4, PT, R216, R167.reuse, PT ;  /* 0x000000a7d800720c */ /* 0x080fe40003f86270 */
[----:B------:R-:W-:Y:S02]  /*10b30*/  IADD3 R213, R192, 0xe1, RZ ;  /* 0x000000e1c0d57810 */ /* 0x000fe40007ffe0ff */
[----:B------:R-:W-:Y:S02]  /*10b40*/  FSEL R76, R76, -INF , !P4 ;  /* 0xff8000004c4c7808 */ /* 0x000fe40006000000 */
[----:B------:R-:W-:Y:S01]  /*10b50*/  I2F R218, R222 ;  /* 0x000000de00da7306 */ /* 0x000fe20000201400 */
[----:B--2---:R-:W-:Y:S01]  /*10b60*/  FFMA.FTZ R78, R247, UR4, R87 ;  /* 0x00000004f74e7c23 */ /* 0x004fe20008010057 */
[----:B------:R-:W-:Y:S01]  /*10b70*/  ISETP.GE.AND P4, PT, R213, R167, PT ;  /* 0x000000a7d500720c */ /* 0x000fe20003f86270 */
[----:B------:R-:W-:Y:S01]  /*10b80*/  IMAD.U32 R131, RZ, RZ, UR7 ;  /* 0x00000007ff837e24 */ /* 0x000fe2000f8e00ff */
[----:B------:R-:W-:-:S02]  /*10b90*/  FSEL R71, R71, -INF , !P2 ;  /* 0xff80000047477808 */ /* 0x000fc40005000000 */
[----:B------:R-:W-:Y:S02]  /*10ba0*/  FSEL R78, R78, -INF , !P6 ;  /* 0xff8000004e4e7808 */ /* 0x000fe40007000000 */
[----:B------:R-:W2:Y:S01]  /*10bb0*/  MUFU.TANH R89, R127 ;  /* 0x0000007f00597308 */ /* 0x000ea20000002400 */
[----:B-1----:R-:W-:Y:S01]  /*10bc0*/  FFMA.FTZ R74, R189, UR4, R79 ;  /* 0x00000004bd4a7c23 */ /* 0x002fe2000801004f */
[----:B------:R-:W-:Y:S02]  /*10bd0*/  ISETP.GE.AND P6, PT, R246, R165, PT ;  /* 0x000000a5f600720c */ /* 0x000fe40003fc6270 */
[----:B------:R-:W-:Y:S02]  /*10be0*/  FSEL R84, R84, -INF , !P4 ;  /* 0xff80000054547808 */ /* 0x000fe40006000000 */
[----:B------:R-:W-:Y:S02]  /*10bf0*/  FSEL R74, R74, -INF , !P5 ;  /* 0xff8000004a4a7808 */ /* 0x000fe40006800000 */
[----:B------:R1:W-:Y:S01]  /*10c00*/  I2F R55, R246 ;  /* 0x000000f600377306 */ /* 0x0003e20000201400 */
[----:B------:R-:W-:-:S02]  /*10c10*/  ISETP.GE.AND P5, PT, R222, R167, PT ;  /* 0x000000a7de00720c */ /* 0x000fc40003fa6270 */
[----:B------:R-:W-:Y:S02]  /*10c20*/  ISETP.GE.AND P2, PT, R222, R165, PT ;  /* 0x000000a5de00720c */ /* 0x000fe40003f46270 */
[----:B------:R-:W-:Y:S02]  /*10c30*/  FSEL R83, R83, -INF , !P1 ;  /* 0xff80000053537808 */ /* 0x000fe40004800000 */
[-C--:B------:R-:W-:Y:S01]  /*10c40*/  ISETP.GE.AND P4, PT, R107, R167.reuse, PT ;  /* 0x000000a76b00720c */ /* 0x080fe20003f86270 */
[----:B------:R-:W3:Y:S01]  /*10c50*/  MUFU.TANH R211, R211 ;  /* 0x000000d300d37308 */ /* 0x000ee20000002400 */
[----:B--2---:R-:W-:Y:S01]  /*10c60*/  FFMA.FTZ R77, R218, UR4, R89 ;  /* 0x00000004da4d7c23 */ /* 0x004fe20008010059 */
[----:B------:R-:W-:Y:S02]  /*10c70*/  ISETP.GE.AND P1, PT, R246, R167, PT ;  /* 0x000000a7f600720c */ /* 0x000fe40003f26270 */
[----:B------:R-:W-:Y:S02]  /*10c80*/  LOP3.LUT R131, R131, 0x78, R242, 0xfe, !PT ;  /* 0x0000007883837812 */ /* 0x000fe400078efef2 */
[----:B------:R-:W-:-:S02]  /*10c90*/  FSEL R77, R77, -INF , !P2 ;  /* 0xff8000004d4d7808 */ /* 0x000fc40005000000 */
[----:B------:R-:W2:Y:S01]  /*10ca0*/  MUFU.TANH R86, R117 ;  /* 0x0000007500567308 */ /* 0x000ea20000002400 */
[----:B------:R-:W-:Y:S02]  /*10cb0*/  ISETP.GE.AND P2, PT, R191, R165, PT ;  /* 0x000000a5bf00720c */ /* 0x000fe40003f46270 */
[C-C-:B-1----:R-:W-:Y:S02]  /*10cc0*/  LOP3.LUT R246, R11.reuse, 0x90, R242.reuse, 0xfe, !PT ;  /* 0x000000900bf67812 */ /* 0x142fe400078efef2 */
[----:B------:R-:W-:-:S03]  /*10cd0*/  LOP3.LUT R222, R11, 0x88, R242, 0xfe, !PT ;  /* 0x000000880bde7812 */ /* 0x000fc600078efef2 */
[----:B------:R-:W1:Y:S01]  /*10ce0*/  MUFU.TANH R88, R88 ;  /* 0x0000005800587308 */ /* 0x000e620000002400 */
[----:B---3--:R-:W-:Y:S02]  /*10cf0*/  FFMA.FTZ R79, R173, UR4, R211 ;  /* 0x00000004ad4f7c23 */ /* 0x008fe400080100d3 */
[----:B------:R-:W-:-:S03]  /*10d00*/  IMAD.U32 R173, RZ, RZ, UR7 ;  /* 0x00000007ffad7e24 */ /* 0x000fc6000f8e00ff */
[----:B------:R-:W-:Y:S02]  /*10d10*/  FSEL R79, R79, -INF , !P3 ;  /* 0xff8000004f4f7808 */ /* 0x000fe40005800000 */
[----:B------:R-:W3:Y:S01]  /*10d20*/  MUFU.TANH R125, R125 ;  /* 0x0000007d007d7308 */ /* 0x000ee20000002400 */
[----:B--2---:R-:W-:Y:S01]  /*10d30*/  FFMA.FTZ R89, R55, UR4, R86 ;  /* 0x0000000437597c23 */ /* 0x004fe20008010056 */
[----:B------:R-:W-:Y:S02]  /*10d40*/  ISETP.GE.AND P3, PT, R213, R165, PT ;  /* 0x000000a5d500720c */ /* 0x000fe40003f66270 */
[----:B------:R-:W-:Y:S02]  /*10d50*/  LOP3.LUT R173, R173, 0x80, R242, 0xfe, !PT ;  /* 0x00000080adad7812 */ /* 0x000fe400078efef2 */
[----:B------:R-:W-:Y:S02]  /*10d60*/  FSEL R89, R89, -INF , !P1 ;  /* 0xff80000059597808 */ /* 0x000fe40004800000 */
[----:B------:R-:W-:Y:S01]  /*10d70*/  I2F R46, R107 ;  /* 0x0000006b002e7306 */ /* 0x000fe20000201400 */
[----:B-1----:R-:W-:Y:S01]  /*10d80*/  FFMA.FTZ R86, R55, UR4, R88 ;  /* 0x0000000437567c23 */ /* 0x002fe20008010058 */
[----:B------:R-:W-:Y:S01]  /*10d90*/  ISETP.GE.AND P1, PT, R43, R167, PT ;  /* 0x000000a72b00720c */ /* 0x000fe20003f26270 */
[----:B------:R-:W-:-:S03]  /*10da0*/  IMAD.U32 R55, RZ, RZ, UR7 ;  /* 0x00000007ff377e24 */ /* 0x000fc6000f8e00ff */
[----:B------:R-:W-:Y:S02]  /*10db0*/  FSEL R86, R86, -INF , !P6 ;  /* 0xff80000056567808 */ /* 0x000fe40007000000 */
[----:B------:R-:W1:Y:S01]  /*10dc0*/  MUFU.TANH R49, R109 ;  /* 0x0000006d00317308 */ /* 0x000e620000002400 */
[----:B---3--:R-:W-:Y:S01]  /*10dd0*/  FFMA.FTZ R81, R218, UR4, R125 ;  /* 0x00000004da517c23 */ /* 0x008fe2000801007d */
[----:B------:R-:W-:Y:S02]  /*10de0*/  ISETP.GE.AND P6, PT, R43, R165, PT ;  /* 0x000000a52b00720c */ /* 0x000fe40003fc6270 */
[----:B------:R-:W-:Y:S02]  /*10df0*/  LOP3.LUT R189, R55, 0xb8, R242, 0xfe, !PT ;  /* 0x000000b837bd7812 */ /* 0x000fe400078efef2 */
[----:B------:R-:W-:Y:S02]  /*10e00*/  FSEL R81, R81, -INF , !P5 ;  /* 0xff80000051517808 */ /* 0x000fe40006800000 */
[----:B------:R-:W2:Y:S01]  /*10e10*/  MUFU.TANH R183, R183 ;  /* 0x000000b700b77308 */ /* 0x000ea20000002400 */
[----:B------:R-:W-:-:S07]  /*10e20*/  ISETP.GE.AND P5, PT, R191, R167, PT ;  /* 0x000000a7bf00720c */ /* 0x000fce0003fa6270 */
[----:B------:R-:W-:Y:S01]  /*10e30*/  I2F R171, R191 ;  /* 0x000000bf00ab7306 */ /* 0x000fe20000201400 */
[----:B-1----:R-:W-:-:S07]  /*10e40*/  FFMA.FTZ R49, R46, UR4, R49 ;  /* 0x000000042e317c23 */ /* 0x002fce0008010031 */
[----:B------:R-:W1:Y:S01]  /*10e50*/  I2F R38, R43 ;  /* 0x0000002b00267306 */ /* 0x000e620000201400 */
[----:B--2---:R-:W-:Y:S01]  /*10e60*/  FFMA.FTZ R87, R252, UR4, R183 ;  /* 0x00000004fc577c23 */ /* 0x004fe200080100b7 */
[----:B------:R-:W-:-:S04]  /*10e70*/  LOP3.LUT R252, R11, 0xa8, R242, 0xfe, !PT ;  /* 0x000000a80bfc7812 */ /* 0x000fc800078efef2 */
[----:B------:R-:W-:Y:S02]  /*10e80*/  FSEL R87, R87, -INF , !P3 ;  /* 0xff80000057577808 */ /* 0x000fe40005800000 */
[----:B------:R-:W2:Y:S01]  /*10e90*/  MUFU.TANH R90, R90 ;  /* 0x0000005a005a7308 */ /* 0x000ea20000002400 */
[----:B------:R-:W-:-:S07]  /*10ea0*/  ISETP.GE.AND P3, PT, R107, R165, PT ;  /* 0x000000a56b00720c */ /* 0x000fce0003f66270 */
[----:B------:R-:W3:Y:S01]  /*10eb0*/  MUFU.TANH R91, R91 ;  /* 0x0000005b005b7308 */ /* 0x000ee20000002400 */
[----:B-1----:R-:W-:-:S05]  /*10ec0*/  FFMA.FTZ R95, R38, UR4, R95 ;  /* 0x00000004265f7c23 */ /* 0x002fca000801005f */
[----:B------:R-:W-:Y:S02]  /*10ed0*/  FSEL R218, R95, -INF , !P6 ;  /* 0xff8000005fda7808 */ /* 0x000fe40007000000 */
[----:B------:R-:W1:Y:S01]  /*10ee0*/  MUFU.TANH R208, R115 ;  /* 0x0000007300d07308 */ /* 0x000e620000002400 */
[----:B--2---:R-:W-:Y:S01]  /*10ef0*/  FFMA.FTZ R88, R171, UR4, R90 ;  /* 0x00000004ab587c23 */ /* 0x004fe2000801005a */
[----:B------:R-:W-:-:S04]  /*10f00*/  ISETP.GE.AND P6, PT, R31, R165, PT ;  /* 0x000000a51f00720c */ /* 0x000fc80003fc6270 */
[----:B------:R-:W-:Y:S02]  /*10f10*/  FSEL R88, R88, -INF , !P5 ;  /* 0xff80000058587808 */ /* 0x000fe40006800000 */
[----:B------:R-:W2:Y:S01]  /*10f20*/  I2F R26, R31 ;  /* 0x0000001f001a7306 */ /* 0x000ea20000201400 */
[----:B---3--:R-:W-:Y:S01]  /*10f30*/  FFMA.FTZ R90, R46, UR4, R91 ;  /* 0x000000042e5a7c23 */ /* 0x008fe2000801005b */
[----:B------:R-:W-:Y:S01]  /*10f40*/  FSEL R91, R49, -INF , !P4 ;  /* 0xff800000315b7808 */ /* 0x000fe20006000000 */
[----:B------:R-:W-:Y:S01]  /*10f50*/  FFMA.FTZ R49, R38, UR4, R93 ;  /* 0x0000000426317c23 */ /* 0x000fe2000801005d */
[----:B------:R-:W-:Y:S01]  /*10f60*/  ISETP.GE.AND P5, PT, R192, R167, PT ;  /* 0x000000a7c000720c */ /* 0x000fe20003fa6270 */
[----:B------:R-:W-:Y:S01]  /*10f70*/  IMAD.U32 R93, RZ, RZ, UR7 ;  /* 0x00000007ff5d7e24 */ /* 0x000fe2000f8e00ff */
[----:B------:R-:W-:Y:S02]  /*10f80*/  FSEL R90, R90, -INF , !P3 ;  /* 0xff8000005a5a7808 */ /* 0x000fe40005800000 */
[----:B------:R-:W-:Y:S01]  /*10f90*/  I2F R195, R192 ;  /* 0x000000c000c37306 */ /* 0x000fe20000201400 */
[----:B-1----:R-:W-:Y:S01]  /*10fa0*/  FFMA.FTZ R85, R171, UR4, R208 ;  /* 0x00000004ab557c23 */ /* 0x002fe200080100d0 */
[----:B------:R-:W-:-:S02]  /*10fb0*/  FSEL R49, R49, -INF , !P1 ;  /* 0xff80000031317808 */ /* 0x000fc40004800000 */
[----:B------:R-:W-:Y:S02]  /*10fc0*/  ISETP.GE.AND P1, PT, R31, R167, PT ;  /* 0x000000a71f00720c */ /* 0x000fe40003f26270 */
[----:B------:R-:W-:Y:S02]  /*10fd0*/  FSEL R85, R85, -INF , !P2 ;  /* 0xff80000055557808 */ /* 0x000fe40005000000 */
[----:B------:R-:W1:Y:S01]  /*10fe0*/  MUFU.TANH R96, R96 ;  /* 0x0000006000607308 */ /* 0x000e620000002400 */
[----:B--2---:R-:W-:Y:S01]  /*10ff0*/  FFMA.FTZ R102, R26, UR4, R102 ;  /* 0x000000041a667c23 */ /* 0x004fe20008010066 */
[----:B------:R-:W-:Y:S01]  /*11000*/  ISETP.GE.AND P2, PT, R192, R165, PT ;  /* 0x000000a5c000720c */ /* 0x000fe20003f46270 */
[----:B------:R-:W-:Y:S01]  /*11010*/  FFMA.FTZ R99, R26, UR4, R99 ;  /* 0x000000041a637c23 */ /* 0x000fe20008010063 */
[C---:B------:R-:W-:Y:S01]  /*11020*/  ISETP.GE.AND P4, PT, R39.reuse, R167, PT ;  /* 0x000000a72700720c */ /* 0x040fe20003f86270 */
[----:B------:R-:W-:Y:S01]  /*11030*/  IMAD.U32 R31, RZ, RZ, UR7 ;  /* 0x00000007ff1f7e24 */ /* 0x000fe2000f8e00ff */
[----:B------:R-:W-:-:S02]  /*11040*/  ISETP.GE.AND P3, PT, R39, R165, PT ;  /* 0x000000a52700720c */ /* 0x000fc40003f66270 */
[----:B------:R-:W-:Y:S01]  /*11050*/  I2F R197, R192 ;  /* 0x000000c000c57306 */ /* 0x000fe20000201400 */
[----:B------:R-:W-:Y:S02]  /*11060*/  FSEL R208, R102, -INF , !P6 ;  /* 0xff80000066d07808 */ /* 0x000fe40007000000 */
[----:B------:R-:W-:Y:S02]  /*11070*/  ISETP.GE.AND P6, PT, R123, R165, PT ;  /* 0x000000a57b00720c */ /* 0x000fe40003fc6270 */
[----:B------:R-:W-:Y:S02]  /*11080*/  FSEL R211, R99, -INF , !P1 ;  /* 0xff80000063d37808 */ /* 0x000fe40004800000 */
[----:B------:R-:W-:Y:S01]  /*11090*/  ISETP.GE.AND P1, PT, R123, R167, PT ;  /* 0x000000a77b00720c */ /* 0x000fe20003f26270 */
[----:B------:R-:W2:Y:S01]  /*110a0*/  MUFU.TANH R92, R92 ;  /* 0x0000005c005c7308 */ /* 0x000ea20000002400 */
[----:B-1----:R-:W-:Y:S01]  /*110b0*/  FFMA.FTZ R15, R195, UR4, R96 ;  /* 0x00000004c30f7c23 */ /* 0x002fe20008010060 */
[----:B------:R-:W-:-:S04]  /*110c0*/  LOP3.LUT R96, R11, 0xb0, R242, 0xfe, !PT ;  /* 0x000000b00b607812 */ /* 0x000fc800078efef2 */
[----:B------:R-:W-:Y:S02]  /*110d0*/  FSEL R15, R15, -INF , !P5 ;  /* 0xff8000000f0f7808 */ /* 0x000fe40006800000 */
[----:B------:R-:W-:Y:S01]  /*110e0*/  MUFU.TANH R101, R101 ;  /* 0x0000006500657308 */ /* 0x000fe20000002400 */
[----:B------:R-:W-:-:S07]  /*110f0*/  ISETP.GE.AND P5, PT, R106, R167, PT ;  /* 0x000000a76a00720c */ /* 0x000fce0003fa6270 */
[----:B------:R-:W1:Y:S01]  /*11100*/  I2F R202, R27 ;  /* 0x0000001b00ca7306 */ /* 0x000e620000201400 */
[----:B--2---:R-:W-:-:S05]  /*11110*/  FFMA.FTZ R92, R197, UR4, R92 ;  /* 0x00000004c55c7c23 */ /* 0x004fca000801005c */
[----:B------:R-:W-:Y:S02]  /*11120*/  FSEL R11, R92, -INF , !P2 ;  /* 0xff8000005c0b7808 */ /* 0x000fe40005000000 */
[----:B------:R-:W2:Y:S01]  /*11130*/  MUFU.TANH R103, R103 ;  /* 0x0000006700677308 */ /* 0x000ea20000002400 */
[----:B------:R-:W-:-:S07]  /*11140*/  ISETP.GE.AND P2, PT, R106, R165, PT ;  /* 0x000000a56a00720c */ /* 0x000fce0003f46270 */
[----:B------:R-:W-:Y:S01]  /*11150*/  MUFU.TANH R97, R97 ;  /* 0x0000006100617308 */ /* 0x000fe20000002400 */
[----:B-1----:R-:W-:-:S07]  /*11160*/  FFMA.FTZ R101, R202, UR4, R101 ;  /* 0x00000004ca657c23 */ /* 0x002fce0008010065 */
[----:B------:R-:W-:Y:S01]  /*11170*/  MUFU.TANH R100, R100 ;  /* 0x0000006400647308 */ /* 0x000fe20000002400 */
[----:B--2---:R-:W-:-:S07]  /*11180*/  FFMA.FTZ R202, R202, UR4, R103 ;  /* 0x00000004caca7c23 */ /* 0x004fce0008010067 */
[----:B------:R-:W1:Y:S08]  /*11190*/  I2F R34, R39 ;  /* 0x0000002700227306 */ /* 0x000e700000201400 */
[----:B------:R-:W-:Y:S08]  /*111a0*/  MUFU.TANH R50, R50 ;  /* 0x0000003200327308 */ /* 0x000ff00000002400 */
[----:B------:R-:W2:Y:S01]  /*111b0*/  I2F R47, R123 ;  /* 0x0000007b002f7306 */ /* 0x000ea20000201400 */
[----:B-1----:R-:W-:-:S02]  /*111c0*/  FFMA.FTZ R97, R34, UR4, R97 ;  /* 0x0000000422617c23 */ /* 0x002fc40008010061 */
[----:B------:R-:W-:Y:S02]  /*111d0*/  FFMA.FTZ R100, R34, UR4, R100 ;  /* 0x0000000422647c23 */ /* 0x000fe40008010064 */
[----:B------:R-:W-:Y:S01]  /*111e0*/  IMAD.U32 R39, RZ, RZ, UR7 ;  /* 0x00000007ff277e24 */ /* 0x000fe2000f8e00ff */
[----:B------:R-:W-:Y:S02]  /*111f0*/  FSEL R213, R97, -INF , !P4 ;  /* 0xff80000061d57808 */ /* 0x000fe40006000000 */
[----:B------:R-:W1:Y:S01]  /*11200*/  I2F R35, R106 ;  /* 0x0000006a00237306 */ /* 0x000e620000201400 */
[----:B------:R-:W-:Y:S01]  /*11210*/  FSEL R210, R100, -INF , !P3 ;  /* 0xff80000064d27808 */ /* 0x000fe20005800000 */
[----:B------:R-:W-:Y:S01]  /*11220*/  IMAD.U32 R100, RZ, RZ, UR7 ;  /* 0x00000007ff647e24 */ /* 0x000fe2000f8e00ff */
[C---:B------:R-:W-:Y:S02]  /*11230*/  ISETP.GE.AND P4, PT, R23.reuse, R167, PT ;  /* 0x000000a71700720c */ /* 0x040fe40003f86270 */
[----:B------:R-:W-:-:S02]  /*11240*/  ISETP.GE.AND P3, PT, R23, R165, PT ;  /* 0x000000a51700720c */ /* 0x000fc40003f66270 */
[----:B------:R-:W-:Y:S01]  /*11250*/  LOP3.LUT R39, R39, 0xc0, R242, 0xfe, !PT ;  /* 0x000000c027277812 */ /* 0x000fe200078efef2 */
[----:B------:R-:W-:Y:S01]  /*11260*/  MUFU.TANH R37, R37 ;  /* 0x0000002500257308 */ /* 0x000fe20000002400 */
[----:B--2---:R-:W-:Y:S01]  /*11270*/  FFMA.FTZ R54, R47, UR4, R54 ;  /* 0x000000042f367c23 */ /* 0x004fe20008010036 */
[----:B------:R-:W-:Y:S01]  /*11280*/  LOP3.LUT R100, R100, 0xb8, R242, 0xfe, !PT ;  /* 0x000000b864647812 */ /* 0x000fe200078efef2 */
[----:B------:R-:W-:-:S03]  /*11290*/  IMAD.U32 R123, RZ, RZ, UR7 ;  /* 0x00000007ff7b7e24 */ /* 0x000fc6000f8e00ff */
[----:B------:R-:W-:Y:S02]  /*112a0*/  FSEL R197, R54, -INF , !P1 ;  /* 0xff80000036c57808 */ /* 0x000fe40004800000 */
[----:B------:R-:W2:Y:S01]  /*112b0*/  I2F R19, R23 ;  /* 0x0000001700137306 */ /* 0x000ea20000201400 */
[----:B-1----:R-:W-:Y:S01]  /*112c0*/  FFMA.FTZ R55, R35, UR4, R94 ;  /* 0x0000000423377c23 */ /* 0x002fe2000801005e */
[-C--:B------:R-:W-:Y:S01]  /*112d0*/  ISETP.GE.AND P1, PT, R181, R167.reuse, PT ;  /* 0x000000a7b500720c */ /* 0x080fe20003f26270 */
[----:B------:R-:W-:Y:S01]  /*112e0*/  FFMA.FTZ R98, R35, UR4, R98 ;  /* 0x0000000423627c23 */ /* 0x000fe20008010062 */
[----:B------:R-:W-:Y:S02]  /*112f0*/  LOP3.LUT R123, R123, 0xe0, R242, 0xfe, !PT ;  /* 0x000000e07b7b7812 */ /* 0x000fe400078efef2 */
[----:B------:R-:W-:Y:S02]  /*11300*/  FSEL R55, R55, -INF , !P5 ;  /* 0xff80000037377808 */ /* 0x000fe40006800000 */
[----:B------:R-:W1:Y:S01]  /*11310*/  I2F R117, R181 ;  /* 0x000000b500757306 */ /* 0x000e620000201400 */
[----:B------:R-:W-:-:S02]  /*11320*/  ISETP.GE.AND P5, PT, R27, R167, PT ;  /* 0x000000a71b00720c */ /* 0x000fc40003fa6270 */
[----:B------:R-:W-:Y:S02]  /*11330*/  FSEL R216, R98, -INF , !P2 ;  /* 0xff80000062d87808 */ /* 0x000fe40005000000 */
[----:B------:R-:W-:Y:S01]  /*11340*/  ISETP.GE.AND P2, PT, R27, R165, PT ;  /* 0x000000a51b00720c */ /* 0x000fe20003f46270 */
[----:B------:R-:W-:Y:S01]  /*11350*/  IMAD.U32 R27, RZ, RZ, UR7 ;  /* 0x00000007ff1b7e24 */ /* 0x000fe2000f8e00ff */
[----:B------:R-:W-:Y:S01]  /*11360*/  FSEL R205, R101, -INF , !P5 ;  /* 0xff80000065cd7808 */ /* 0x000fe20006800000 */
[----:B------:R-:W-:Y:S01]  /*11370*/  MUFU.TANH R25, R25 ;  /* 0x0000001900197308 */ /* 0x000fe20000002400 */
[----:B--2---:R-:W-:Y:S01]  /*11380*/  FFMA.FTZ R203, R19, UR4, R52 ;  /* 0x0000000413cb7c23 */ /* 0x004fe20008010034 */
[----:B------:R-:W-:Y:S01]  /*11390*/  ISETP.GE.AND P5, PT, R105, R167, PT ;  /* 0x000000a76900720c */ /* 0x000fe20003fa6270 */
[----:B------:R-:W-:Y:S01]  /*113a0*/  IMAD.U32 R23, RZ, RZ, UR7 ;  /* 0x00000007ff177e24 */ /* 0x000fe2000f8e00ff */
[----:B------:R-:W-:Y:S02]  /*113b0*/  FSEL R202, R202, -INF , !P2 ;  /* 0xff800000caca7808 */ /* 0x000fe40005000000 */
[----:B------:R-:W-:-:S02]  /*113c0*/  FSEL R203, R203, -INF , !P4 ;  /* 0xff800000cbcb7808 */ /* 0x000fc40006000000 */
[----:B------:R-:W2:Y:S01]  /*113d0*/  I2F R51, R121 ;  /* 0x0000007900337306 */ /* 0x000ea20000201400 */
[----:B-1----:R-:W-:Y:S01]  /*113e0*/  FFMA.FTZ R192, R117, UR4, R37 ;  /* 0x0000000475c07c23 */ /* 0x002fe20008010025 */
[----:B------:R-:W-:Y:S01]  /*113f0*/  ISETP.GE.AND P4, PT, R121, R167, PT ;  /* 0x000000a77900720c */ /* 0x000fe20003f86270 */
[----:B------:R-:W-:Y:S01]  /*11400*/  FFMA.FTZ R41, R117, UR4, R41 ;  /* 0x0000000475297c23 */ /* 0x000fe20008010029 */
[----:B------:R-:W-:Y:S02]  /*11410*/  ISETP.GE.AND P2, PT, R105, R165, PT ;  /* 0x000000a56900720c */ /* 0x000fe40003f46270 */
[--C-:B------:R-:W-:Y:S02]  /*11420*/  LOP3.LUT R52, R93, 0xe8, R242.reuse, 0xfe, !PT ;  /* 0x000000e85d347812 */ /* 0x100fe400078efef2 */
[----:B------:R-:W1:Y:S01]  /*11430*/  I2F R113, R173 ;  /* 0x000000ad00717306 */ /* 0x000e620000201400 */
[--C-:B------:R-:W-:Y:S02]  /*11440*/  LOP3.LUT R34, R27, 0xd0, R242.reuse, 0xfe, !PT ;  /* 0x000000d01b227812 */ /* 0x100fe400078efef2 */
[----:B------:R-:W-:-:S05]  /*11450*/  LOP3.LUT R35, R31, 0xc8, R242, 0xfe, !PT ;  /* 0x000000c81f237812 */ /* 0x000fca00078efef2 */
[----:B------:R-:W3:Y:S01]  /*11460*/  MUFU.TANH R104, R104 ;  /* 0x0000006800687308 */ /* 0x000ee20000002400 */
[----:B--2---:R-:W-:-:S07]  /*11470*/  FFMA.FTZ R40, R51, UR4, R40 ;  /* 0x0000000433287c23 */ /* 0x004fce0008010028 */
[----:B------:R-:W-:Y:S01]  /*11480*/  MUFU.TANH R44, R44 ;  /* 0x0000002c002c7308 */ /* 0x000fe20000002400 */
[----:B-1----:R-:W-:-:S07]  /*11490*/  FFMA.FTZ R25, R113, UR4, R25 ;  /* 0x0000000471197c23 */ /* 0x002fce0008010019 */
[----:B------:R-:W1:Y:S01]  /*114a0*/  I2F R18, R105 ;  /* 0x0000006900127306 */ /* 0x000e620000201400 */
[----:B---3--:R-:W-:-:S07]  /*114b0*/  FFMA.FTZ R104, R19, UR4, R104 ;  /* 0x0000000413687c23 */ /* 0x008fce0008010068 */
[----:B------:R-:W2:Y:S08]  /*114c0*/  MUFU.TANH R45, R45 ;  /* 0x0000002d002d7308 */ /* 0x000eb00000002400 */
[----:B------:R-:W-:Y:S01]  /*114d0*/  MUFU.TANH R13, R13 ;  /* 0x0000000d000d7308 */ /* 0x000fe20000002400 */
[----:B-1----:R-:W-:Y:S01]  /*114e0*/  FFMA.FTZ R195, R18, UR4, R44 ;  /* 0x0000000412c37c23 */ /* 0x002fe2000801002c */
[----:B------:R-:W-:Y:S01]  /*114f0*/  LOP3.LUT R44, R93, 0xf8, R242, 0xfe, !PT ;  /* 0x000000f85d2c7812 */ /* 0x000fe200078efef2 */
[----:B------:R-:W-:-:S03]  /*11500*/  FMUL.FTZ R105, R172, c[0x0][0x2ec] ;  /* 0x0000bb00ac697a20 */ /* 0x000fc60000410000 */
[----:B------:R-:W-:Y:S02]  /*11510*/  FSEL R195, R195, -INF , !P5 ;  /* 0xff800000c3c37808 */ /* 0x000fe40006800000 */
[----:B------:R-:W1:Y:S01]  /*11520*/  I2F R119, R131 ;  /* 0x0000008300777306 */ /* 0x000e620000201400 */
[----:B--2---:R-:W-:Y:S01]  /*11530*/  FFMA.FTZ R45, R18, UR4, R45 ;  /* 0x00000004122d7c23 */ /* 0x004fe2000801002d */
[----:B------:R-:W-:-:S04]  /*11540*/  ISETP.GE.AND P5, PT, R129, R167, PT ;  /* 0x000000a78100720c */ /* 0x000fc80003fa6270 */
[----:B------:R-:W-:Y:S01]  /*11550*/  FSEL R172, R45, -INF , !P2 ;  /* 0xff8000002dac7808 */ /* 0x000fe20005000000 */
[----:B------:R-:W-:Y:S01]  /*11560*/  FMUL.FTZ R45, R174, c[0x0][0x2ec] ;  /* 0x0000bb00ae2d7a20 */ /* 0x000fe20000410000 */
[----:B------:R-:W2:Y:S01]  /*11570*/  I2F R107, R223 ;  /* 0x000000df006b7306 */ /* 0x000ea20000201400 */
[----:B------:R-:W-:-:S07]  /*11580*/  ISETP.GE.AND P2, PT, R129, R165, PT ;  /* 0x000000a58100720c */ /* 0x000fce0003f46270 */
[----:B------:R3:W-:Y:S01]  /*11590*/  MUFU.TANH R103, R178 ;  /* 0x000000b200677308 */ /* 0x0007e20000002400 */
[C---:B-1----:R-:W-:Y:S02]  /*115a0*/  FFMA.FTZ R28, R119.reuse, UR4, R28 ;  /* 0x00000004771c7c23 */ /* 0x042fe4000801001c */
[----:B------:R-:W-:-:S05]  /*115b0*/  FFMA.FTZ R174, R119, UR4, R30 ;  /* 0x0000000477ae7c23 */ /* 0x000fca000801001e */
[----:B------:R-:W1:Y:S01]  /*115c0*/  I2F R127, R129 ;  /* 0x00000081007f7306 */ /* 0x000e620000201400 */
[----:B--2---:R-:W-:Y:S02]  /*115d0*/  FFMA.FTZ R13, R107, UR4, R13 ;  /* 0x000000046b0d7c23 */ /* 0x004fe4000801000d */
[----:B---3--:R-:W-:-:S05]  /*115e0*/  FFMA.FTZ R178, R47, UR4, R50 ;  /* 0x000000042fb27c23 */ /* 0x008fca0008010032 */
[----:B------:R-:W-:Y:S01]  /*115f0*/  MUFU.TANH R33, R33 ;  /* 0x0000002100217308 */ /* 0x000fe20000002400 */
[----:B------:R-:W-:Y:S02]  /*11600*/  LOP3.LUT R50, R93, 0xf0, R242, 0xfe, !PT ;  /* 0x000000f05d327812 */ /* 0x000fe400078efef2 */
[----:B------:R-:W-:Y:S02]  /*11610*/  FSEL R178, R178, -INF , !P6 ;  /* 0xff800000b2b27808 */ /* 0x000fe40007000000 */
[----:B------:R-:W-:Y:S01]  /*11620*/  ISETP.GE.AND P6, PT, R181, R165, PT ;  /* 0x000000a5b500720c */ /* 0x000fe20003fc6270 */
[----:B-1----:R-:W-:Y:S02]  /*11630*/  FFMA.FTZ R32, R127, UR4, R32 ;  /* 0x000000047f207c23 */ /* 0x002fe40008010020 */
[----:B------:R-:W1:Y:S01]  /*11640*/  MUFU.TANH R24, R24 ;  /* 0x0000001800187308 */ /* 0x000e620000002400 */
[----:B------:R-:W-:Y:S02]  /*11650*/  FSEL R181, R40, -INF , !P4 ;  /* 0xff80000028b57808 */ /* 0x000fe40006000000 */
[----:B------:R-:W-:-:S02]  /*11660*/  FSEL R192, R192, -INF , !P6 ;  /* 0xff800000c0c07808 */ /* 0x000fc40007000000 */
[----:B------:R-:W-:Y:S02]  /*11670*/  ISETP.GE.AND P6, PT, R173, R165, PT ;  /* 0x000000a5ad00720c */ /* 0x000fe40003fc6270 */
[-C--:B------:R-:W-:Y:S01]  /*11680*/  ISETP.GE.AND P4, PT, R131, R167.reuse, PT ;  /* 0x000000a78300720c */ /* 0x080fe20003f86270 */
[----:B------:R-:W-:Y:S01]  /*11690*/  MUFU.TANH R16, R16 ;  /* 0x0000001000107308 */ /* 0x000fe20000002400 */
[----:B------:R-:W-:Y:S02]  /*116a0*/  FSEL R191, R32, -INF , !P5 ;  /* 0xff80000020bf7808 */ /* 0x000fe40006800000 */
[----:B------:R-:W-:Y:S02]  /*116b0*/  FSEL R183, R28, -INF , !P4 ;  /* 0xff8000001cb77808 */ /* 0x000fe40006000000 */
[-C--:B------:R-:W-:Y:S02]  /*116c0*/  ISETP.GE.AND P4, PT, R246, R167.reuse, PT ;  /* 0x000000a7f600720c */ /* 0x080fe40003f86270 */
[----:B------:R-:W-:Y:S01]  /*116d0*/  ISETP.GE.AND P5, PT, R222, R167, PT ;  /* 0x000000a7de00720c */ /* 0x000fe20003fa6270 */
[----:B------:R-:W-:Y:S01]  /*116e0*/  I2F R125, R246 ;  /* 0x000000f6007d7306 */ /* 0x000fe20000201400 */
[----:B-1----:R-:W-:-:S07]  /*116f0*/  FFMA.FTZ R24, R113, UR4, R24 ;  /* 0x0000000471187c23 */ /* 0x002fce0008010018 */
[----:B------:R1:W2:Y:S08]  /*11700*/  MUFU.TANH R171, R176 ;  /* 0x000000b000ab7308 */ /* 0x0002b00000002400 */
[----:B------:R-:W-:Y:S08]  /*11710*/  MUFU.TANH R20, R20 ;  /* 0x0000001400147308 */ /* 0x000ff00000002400 */
[----:B------:R-:W3:Y:S01]  /*11720*/  I2F R115, R222 ;  /* 0x000000de00737306 */ /* 0x000ee20000201400 */
[----:B-1----:R-:W-:-:S02]  /*11730*/  FFMA.FTZ R176, R127, UR4, R33 ;  /* 0x000000047fb07c23 */ /* 0x002fc40008010021 */
[----:B--2---:R-:W-:-:S03]  /*11740*/  IMAD.MOV.U32 R102, RZ, RZ, R171 ;  /* 0x000000ffff667224 */ /* 0x004fc600078e00ab */
[----:B------:R-:W-:Y:S02]  /*11750*/  FSEL R176, R176, -INF , !P2 ;  /* 0xff800000b0b07808 */ /* 0x000fe40005000000 */
[----:B------:R-:W1:Y:S01]  /*11760*/  MUFU.TANH R22, R22 ;  /* 0x0000001600167308 */ /* 0x000e620000002400 */
[----:B------:R-:W-:-:S07]  /*11770*/  ISETP.GE.AND P2, PT, R222, R165, PT ;  /* 0x000000a5de00720c */ /* 0x000fce0003f46270 */
[----:B------:R-:W2:Y:S01]  /*11780*/  MUFU.TANH R12, R12 ;  /* 0x0000000c000c7308 */ /* 0x000ea20000002400 */
[----:B---3--:R-:W-:Y:S02]  /*11790*/  FFMA.FTZ R171, R115, UR4, R20 ;  /* 0x0000000473ab7c23 */ /* 0x008fe40008010014 */
[----:B------:R-:W-:-:S03]  /*117a0*/  FMUL.FTZ R222, R170, c[0x0][0x2ec] ;  /* 0x0000bb00aade7a20 */ /* 0x000fc60000410000 */
[----:B------:R-:W-:Y:S02]  /*117b0*/  FSEL R171, R171, -INF , !P5 ;  /* 0xff800000abab7808 */ /* 0x000fe40006800000 */
[----:B------:R-:W3:Y:S01]  /*117c0*/  I2F R43, R252 ;  /* 0x000000fc002b7306 */ /* 0x000ee20000201400 */
[----:B-1----:R-:W-:Y:S01]  /*117d0*/  FFMA.FTZ R22, R115, UR4, R22 ;  /* 0x0000000473167c23 */ /* 0x002fe20008010016 */
[----:B------:R-:W-:-:S06]  /*117e0*/  ISETP.GE.AND P5, PT, R111, R167, PT ;  /* 0x000000a76f00720c */ /* 0x000fcc0003fa6270 */
[----:B------:R-:W1:Y:S01]  /*117f0*/  MUFU.TANH R17, R17 ;  /* 0x0000001100117308 */ /* 0x000e620000002400 */
[----:B--2---:R-:W-:-:S07]  /*11800*/  FFMA.FTZ R12, R107, UR4, R12 ;  /* 0x000000046b0c7c23 */ /* 0x004fce000801000c */
[----:B------:R-:W-:Y:S01]  /*11810*/  MUFU.TANH R14, R14 ;  /* 0x0000000e000e7308 */ /* 0x000fe20000002400 */
[C---:B---3--:R-:W-:Y:S02]  /*11820*/  FFMA.FTZ R8, R43.reuse, UR4, R8 ;  /* 0x000000042b087c23 */ /* 0x048fe40008010008 */
[----:B------:R-:W-:-:S05]  /*11830*/  FFMA.FTZ R9, R43, UR4, R9 ;  /* 0x000000042b097c23 */ /* 0x000fca0008010009 */
[----:B------:R-:W2:Y:S01]  /*11840*/  I2F R109, R111 ;  /* 0x0000006f006d7306 */ /* 0x000ea20000201400 */
[----:B-1----:R-:W-:-:S07]  /*11850*/  FFMA.FTZ R17, R125, UR4, R17 ;  /* 0x000000047d117c23 */ /* 0x002fce0008010011 */
[----:B------:R1:W-:Y:S08]  /*11860*/  MUFU.TANH R247, R180 ;  /* 0x000000b400f77308 */ /* 0x0003f00000002400 */
[----:B------:R3:W-:Y:S01]  /*11870*/  I2F R46, R189 ;  /* 0x000000bd002e7306 */ /* 0x0007e20000201400 */
[C---:B--2---:R-:W-:Y:S02]  /*11880*/  FFMA.FTZ R14, R109.reuse, UR4, R14 ;  /* 0x000000046d0e7c23 */ /* 0x044fe4000801000e */
[----:B------:R-:W-:-:S03]  /*11890*/  FFMA.FTZ R109, R109, UR4, R10 ;  /* 0x000000046d6d7c23 */ /* 0x000fc6000801000a */
[----:B------:R-:W-:Y:S01]  /*118a0*/  FSEL R97, R14, -INF , !P5 ;  /* 0xff8000000e617808 */ /* 0x000fe20006800000 */
[----:B------:R-:W-:Y:S01]  /*118b0*/  FMUL.FTZ R14, R118, c[0x0][0x2ec] ;  /* 0x0000bb00760e7a20 */ /* 0x000fe20000410000 */
[----:B-1----:R-:W-:Y:S01]  /*118c0*/  LOP3.LUT R180, R23, 0xd8, R242, 0xfe, !PT ;  /* 0x000000d817b47812 */ /* 0x002fe200078efef2 */
[----:B------:R1:W2:Y:S01]  /*118d0*/  MUFU.TANH R92, R182 ;  /* 0x000000b6005c7308 */ /* 0x0002a20000002400 */
[----:B------:R-:W-:Y:S02]  /*118e0*/  ISETP.GE.AND P5, PT, R100, R167, PT ;  /* 0x000000a76400720c */ /* 0x000fe40003fa6270 */
[----:B---3--:R-:W-:Y:S01]  /*118f0*/  FSEL R189, R41, -INF , !P1 ;  /* 0xff80000029bd7808 */ /* 0x008fe20004800000 */
[----:B------:R-:W-:-:S04]  /*11900*/  FMUL.FTZ R41, R168, c[0x0][0x2ec] ;  /* 0x0000bb00a8297a20 */ /* 0x000fc80000410000 */
[----:B------:R3:W-:Y:S01]  /*11910*/  I2F R23, R180 ;  /* 0x000000b400177306 */ /* 0x0007e20000201400 */
[----:B------:R-:W-:Y:S02]  /*11920*/  FSEL R168, R25, -INF , !P6 ;  /* 0xff80000019a87808 */ /* 0x000fe40007000000 */
[----:B------:R-:W-:Y:S02]  /*11930*/  ISETP.GE.AND P6, PT, R223, R165, PT ;  /* 0x000000a5df00720c */ /* 0x000fe40003fc6270 */
[----:B------:R-:W-:Y:S01]  /*11940*/  ISETP.GE.AND P1, PT, R173, R167, PT ;  /* 0x000000a7ad00720c */ /* 0x000fe20003f26270 */
[----:B-1----:R-:W-:Y:S01]  /*11950*/  FFMA.FTZ R182, R51, UR4, R42 ;  /* 0x0000000433b67c23 */ /* 0x002fe2000801002a */
[----:B------:R-:W-:Y:S01]  /*11960*/  LOP3.LUT R42, R93, 0x8, R242, 0xfe, !PT ;  /* 0x000000085d2a7812 */ /* 0x000fe200078efef2 */
[----:B------:R-:W-:Y:S01]  /*11970*/  FFMA.FTZ R93, R125, UR4, R16 ;  /* 0x000000047d5d7c23 */ /* 0x000fe20008010010 */
[----:B------:R-:W1:Y:S01]  /*11980*/  I2F R106, R96 ;  /* 0x00000060006a7306 */ /* 0x000e620000201400 */
[----:B------:R-:W-:Y:S01]  /*11990*/  FMUL.FTZ R16, R128, c[0x0][0x2ec] ;  /* 0x0000bb0080107a20 */ /* 0x000fe20000410000 */
[----:B------:R-:W-:Y:S01]  /*119a0*/  FSEL R94, R13, -INF , !P6 ;  /* 0xff8000000d5e7808 */ /* 0x000fe20007000000 */
[----:B------:R-:W-:Y:S01]  /*119b0*/  FMUL.FTZ R13, R120, c[0x0][0x2ec] ;  /* 0x0000bb00780d7a20 */ /* 0x000fe20000410000 */
[----:B------:R-:W-:Y:S01]  /*119c0*/  FSEL R173, R24, -INF , !P1 ;  /* 0xff80000018ad7808 */ /* 0x000fe20004800000 */
[----:B--2---:R-:W-:Y:S01]  /*119d0*/  IMAD.MOV.U32 R98, RZ, RZ, R92 ;  /* 0x000000ffff627224 */ /* 0x004fe200078e005c */
[----:B---3--:R-:W-:Y:S01]  /*119e0*/  FSEL R180, R104, -INF , !P3 ;  /* 0xff80000068b47808 */ /* 0x008fe20005800000 */
[----:B------:R-:W-:Y:S01]  /*119f0*/  IMAD.U32 R51, RZ, RZ, UR7 ;  /* 0x00000007ff337e24 */ /* 0x000fe2000f8e00ff */
[----:B------:R-:W-:Y:S01]  /*11a00*/  ISETP.GE.AND P3, PT, R121, R165, PT ;  /* 0x000000a57900720c */ /* 0x000fe20003f66270 */
[----:B------:R-:W-:Y:S01]  /*11a10*/  I2F R27, R34 ;  /* 0x00000022001b7306 */ /* 0x000fe20000201400 */
[----:B------:R-:W-:Y:S01]  /*11a20*/  ISETP.GE.AND P1, PT, R223, R167, PT ;  /* 0x000000a7df00720c */ /* 0x000fe20003f26270 */
[----:B------:R-:W-:Y:S01]  /*11a30*/  IMAD.U32 R121, RZ, RZ, UR7 ;  /* 0x00000007ff797e24 */ /* 0x000fe2000f8e00ff */
[----:B------:R-:W-:-:S02]  /*11a40*/  FSEL R182, R182, -INF , !P3 ;  /* 0xff800000b6b67808 */ /* 0x000fc40005800000 */
[----:B------:R-:W-:Y:S02]  /*11a50*/  ISETP.GE.AND P3, PT, R131, R165, PT ;  /* 0x000000a58300720c */ /* 0x000fe40003f66270 */
[----:B------:R-:W-:Y:S01]  /*11a60*/  FSEL R93, R93, -INF , !P4 ;  /* 0xff8000005d5d7808 */ /* 0x000fe20006000000 */
[----:B------:R-:W2:Y:S01]  /*11a70*/  MUFU.TANH R16, R16 ;  /* 0x0000001000107308 */ /* 0x000ea20000002400 */
[----:B------:R-:W-:Y:S01]  /*11a80*/  FSEL R174, R174, -INF , !P3 ;  /* 0xff800000aeae7808 */ /* 0x000fe20005800000 */
[----:B-1----:R-:W-:Y:S01]  /*11a90*/  FFMA.FTZ R101, R106, UR4, R247 ;  /* 0x000000046a657c23 */ /* 0x002fe200080100f7 */
[----:B------:R-:W-:Y:S02]  /*11aa0*/  ISETP.GE.AND P4, PT, R252, R167, PT ;  /* 0x000000a7fc00720c */ /* 0x000fe40003f86270 */
[-C--:B------:R-:W-:Y:S02]  /*11ab0*/  ISETP.GE.AND P3, PT, R246, R165.reuse, PT ;  /* 0x000000a5f600720c */ /* 0x080fe40003f66270 */
[----:B------:R-:W-:Y:S01]  /*11ac0*/  FSEL R128, R22, -INF , !P2 ;  /* 0xff80000016807808 */ /* 0x000fe20005000000 */
[----:B------:R-:W-:Y:S01]  /*11ad0*/  I2F R26, R123 ;  /* 0x0000007b001a7306 */ /* 0x000fe20000201400 */
[----:B------:R-:W-:Y:S01]  /*11ae0*/  FSEL R95, R12, -INF , !P1 ;  /* 0xff8000000c5f7808 */ /* 0x000fe20004800000 */
[----:B------:R-:W-:Y:S01]  /*11af0*/  FMUL.FTZ R22, R130, c[0x0][0x2ec] ;  /* 0x0000bb0082167a20 */ /* 0x000fe20000410000 */
[-C--:B------:R-:W-:Y:S01]  /*11b00*/  ISETP.GE.AND P2, PT, R111, R165.reuse, PT ;  /* 0x000000a56f00720c */ /* 0x080fe20003f46270 */
[----:B------:R-:W-:Y:S01]  /*11b10*/  FMUL.FTZ R12, R126, c[0x0][0x2ec] ;  /* 0x0000bb007e0c7a20 */ /* 0x000fe20000410000 */
[----:B------:R-:W-:Y:S01]  /*11b20*/  FSEL R99, R8, -INF , !P4 ;  /* 0xff80000008637808 */ /* 0x000fe20006000000 */
[----:B------:R-:W-:Y:S01]  /*11b30*/  FFMA.FTZ R8, R46, UR4, R102 ;  /* 0x000000042e087c23 */ /* 0x000fe20008010066 */
[----:B------:R-:W-:Y:S01]  /*11b40*/  FSEL R92, R17, -INF , !P3 ;  /* 0xff800000115c7808 */ /* 0x000fe20005800000 */
[----:B------:R-:W-:Y:S01]  /*11b50*/  MUFU.TANH R13, R13 ;  /* 0x0000000d000d7308 */ /* 0x000fe20000002400 */
[----:B------:R-:W-:Y:S01]  /*11b60*/  ISETP.GE.AND P3, PT, R252, R165, PT ;  /* 0x000000a5fc00720c */ /* 0x000fe20003f66270 */
[----:B------:R-:W-:Y:S01]  /*11b70*/  FFMA.FTZ R102, R46, UR4, R103 ;  /* 0x000000042e667c23 */ /* 0x000fe20008010067 */
[----:B------:R-:W-:Y:S01]  /*11b80*/  ISETP.GE.AND P1, PT, R96, R167, PT ;  /* 0x000000a76000720c */ /* 0x000fe20003f26270 */
[----:B------:R-:W-:Y:S01]  /*11b90*/  FMUL.FTZ R17, R108, c[0x0][0x2ec] ;  /* 0x0000bb006c117a20 */ /* 0x000fe20000410000 */
[-C--:B------:R-:W-:Y:S01]  /*11ba0*/  ISETP.GE.AND P6, PT, R96, R165.reuse, PT ;  /* 0x000000a56000720c */ /* 0x080fe20003fc6270 */
[----:B--2---:R-:W-:Y:S01]  /*11bb0*/  FFMA.FTZ R111, R27, UR4, R16 ;  /* 0x000000041b6f7c23 */ /* 0x004fe20008010010 */
[----:B------:R-:W-:Y:S01]  /*11bc0*/  FSEL R96, R109, -INF , !P2 ;  /* 0xff8000006d607808 */ /* 0x000fe20005000000 */
[----:B------:R-:W-:Y:S01]  /*11bd0*/  I2F R38, R39 ;  /* 0x0000002700267306 */ /* 0x000fe20000201400 */
[----:B------:R-:W-:Y:S01]  /*11be0*/  ISETP.GE.AND P2, PT, R100, R165, PT ;  /* 0x000000a56400720c */ /* 0x000fe20003f46270 */
[----:B------:R-:W-:Y:S01]  /*11bf0*/  FFMA.FTZ R100, R106, UR4, R98 ;  /* 0x000000046a647c23 */ /* 0x000fe20008010062 */
[----:B------:R-:W-:Y:S01]  /*11c00*/  FSEL R98, R9, -INF , !P3 ;  /* 0xff80000009627808 */ /* 0x000fe20005800000 */
[----:B------:R-:W-:Y:S01]  /*11c10*/  FMUL.FTZ R9, R122, c[0x0][0x2ec] ;  /* 0x0000bb007a097a20 */ /* 0x000fe20000410000 */
[----:B------:R-:W-:-:S02]  /*11c20*/  FSEL R103, R8, -INF , !P5 ;  /* 0xff80000008677808 */ /* 0x000fc40006800000 */
[----:B------:R-:W-:Y:S01]  /*11c30*/  ISETP.GE.AND P3, PT, R39, R165, PT ;  /* 0x000000a52700720c */ /* 0x000fe20003f66270 */
[----:B------:R-:W1:Y:S01]  /*11c40*/  MUFU.TANH R45, R45 ;  /* 0x0000002d002d7308 */ /* 0x000e620000002400 */
[----:B------:R-:W-:Y:S02]  /*11c50*/  LOP3.LUT R121, R121, 0xd8, R242, 0xfe, !PT ;  /* 0x000000d879797812 */ /* 0x000fe400078efef2 */
[----:B------:R-:W-:Y:S02]  /*11c60*/  ISETP.GE.AND P5, PT, R34, R167, PT ;  /* 0x000000a72200720c */ /* 0x000fe40003fa6270 */
[----:B------:R-:W-:Y:S02]  /*11c70*/  FSEL R102, R102, -INF , !P2 ;  /* 0xff80000066667808 */ /* 0x000fe40005000000 */
[----:B------:R-:W-:Y:S01]  /*11c80*/  ISETP.GE.AND P2, PT, R34, R165, PT ;  /* 0x000000a52200720c */ /* 0x000fe20003f46270 */
[----:B------:R-:W2:Y:S01]  /*11c90*/  MUFU.TANH R22, R22 ;  /* 0x0000001600167308 */ /* 0x000ea20000002400 */
[----:B------:R-:W-:-:S02]  /*11ca0*/  FSEL R111, R111, -INF , !P5 ;  /* 0xff8000006f6f7808 */ /* 0x000fc40006800000 */
[-C--:B------:R-:W-:Y:S02]  /*11cb0*/  ISETP.GE.AND P5, PT, R52, R167.reuse, PT ;  /* 0x000000a73400720c */ /* 0x080fe40003fa6270 */
[----:B------:R-:W-:Y:S02]  /*11cc0*/  FSEL R101, R101, -INF , !P1 ;  /* 0xff80000065657808 */ /* 0x000fe40004800000 */
[----:B------:R-:W-:Y:S01]  /*11cd0*/  ISETP.GE.AND P1, PT, R35, R167, PT ;  /* 0x000000a72300720c */ /* 0x000fe20003f26270 */
[----:B------:R-:W3:Y:S01]  /*11ce0*/  MUFU.TANH R12, R12 ;  /* 0x0000000c000c7308 */ /* 0x000ee20000002400 */
[----:B-1----:R-:W-:Y:S01]  /*11cf0*/  FFMA.FTZ R45, R38, UR4, R45 ;  /* 0x00000004262d7c23 */ /* 0x002fe2000801002d */
[C-C-:B------:R-:W-:Y:S02]  /*11d00*/  LOP3.LUT R170, R51.reuse, 0x18, R242.reuse, 0xfe, !PT ;  /* 0x0000001833aa7812 */ /* 0x140fe400078efef2 */
[----:B------:R-:W-:Y:S02]  /*11d10*/  LOP3.LUT R54, R51, 0x10, R242, 0xfe, !PT ;  /* 0x0000001033367812 */ /* 0x000fe400078efef2 */
[----:B------:R-:W-:-:S02]  /*11d20*/  FSEL R104, R45, -INF , !P3 ;  /* 0xff8000002d687808 */ /* 0x000fc40005800000 */
[----:B------:R-:W-:Y:S01]  /*11d30*/  I2F R19, R52 ;  /* 0x0000003400137306 */ /* 0x000fe20000201400 */
[----:B--2---:R-:W-:Y:S01]  /*11d40*/  FFMA.FTZ R22, R27, UR4, R22 ;  /* 0x000000041b167c23 */ /* 0x004fe20008010016 */
[-C--:B------:R-:W-:Y:S02]  /*11d50*/  ISETP.GE.AND P3, PT, R121, R165.reuse, PT ;  /* 0x000000a57900720c */ /* 0x080fe40003f66270 */
[----:B------:R-:W-:Y:S02]  /*11d60*/  LOP3.LUT R33, R51, 0x18, R242, 0xfe, !PT ;  /* 0x0000001833217812 */ /* 0x000fe400078efef2 */
[----:B------:R-:W-:Y:S02]  /*11d70*/  FSEL R109, R22, -INF , !P2 ;  /* 0xff800000166d7808 */ /* 0x000fe40005000000 */
[----:B------:R-:W1:Y:S01]  /*11d80*/  MUFU.TANH R8, R116 ;  /* 0x0000007400087308 */ /* 0x000e620000002400 */
[----:B---3--:R-:W-:Y:S01]  /*11d90*/  FFMA.FTZ R12, R23, UR4, R12 ;  /* 0x00000004170c7c23 */ /* 0x008fe2000801000c */
[----:B------:R-:W-:-:S02]  /*11da0*/  ISETP.GE.AND P2, PT, R52, R165, PT ;  /* 0x000000a53400720c */ /* 0x000fc40003f46270 */
[C-C-:B------:R-:W-:Y:S02]  /*11db0*/  LOP3.LUT R30, R51.reuse, 0x10, R242.reuse, 0xfe, !PT ;  /* 0x00000010331e7812 */ /* 0x140fe400078efef2 */
[----:B------:R-:W-:Y:S01]  /*11dc0*/  FSEL R108, R12, -INF , !P3 ;  /* 0xff8000000c6c7808 */ /* 0x000fe20005800000 */
[----:B------:R-:W-:Y:S01]  /*11dd0*/  FMUL.FTZ R12, R110, c[0x0][0x2ec] ;  /* 0x0000bb006e0c7a20 */ /* 0x000fe20000410000 */
[----:B------:R-:W2:Y:S01]  /*11de0*/  MUFU.TANH R14, R14 ;  /* 0x0000000e000e7308 */ /* 0x000ea20000002400 */
[----:B------:R-:W-:Y:S02]  /*11df0*/  LOP3.LUT R24, R51, 0x8, R242, 0xfe, !PT ;  /* 0x0000000833187812 */ /* 0x000fe400078efef2 */
[----:B------:R-:W-:Y:S02]  /*11e00*/  ISETP.GE.AND P4, PT, R39, R167, PT ;  /* 0x000000a72700720c */ /* 0x000fe40003f86270 */
[----:B------:R-:W-:Y:S02]  /*11e10*/  FSEL R100, R100, -INF , !P6 ;  /* 0xff80000064647808 */ /* 0x000fe40007000000 */
[-C--:B------:R-:W-:Y:S01]  /*11e20*/  ISETP.GE.AND P6, PT, R35, R165.reuse, PT ;  /* 0x000000a52300720c */ /* 0x080fe20003fc6270 */
[----:B------:R-:W-:Y:S01]  /*11e30*/  I2F R31, R35 ;  /* 0x00000023001f7306 */ /* 0x000fe20000201400 */
[----:B-1----:R-:W-:Y:S01]  /*11e40*/  FFMA.FTZ R8, R19, UR4, R8 ;  /* 0x0000000413087c23 */ /* 0x002fe20008010008 */
[----:B------:R-:W-:-:S06]  /*11e50*/  ISETP.GE.AND P3, PT, R50, R165, PT ;  /* 0x000000a53200720c */ /* 0x000fcc0003f66270 */
[----:B------:R-:W1:Y:S01]  /*11e60*/  MUFU.TANH R41, R41 ;  /* 0x0000002900297308 */ /* 0x000e620000002400 */
[----:B--2---:R-:W-:-:S07]  /*11e70*/  FFMA.FTZ R14, R19, UR4, R14 ;  /* 0x00000004130e7c23 */ /* 0x004fce000801000e */
[----:B------:R-:W2:Y:S08]  /*11e80*/  MUFU.TANH R10, R124 ;  /* 0x0000007c000a7308 */ /* 0x000eb00000002400 */
[----:B------:R3:W-:Y:S01]  /*11e90*/  MUFU.TANH R16, R112 ;  /* 0x0000007000107308 */ /* 0x0007e20000002400 */
[----:B-1----:R-:W-:-:S05]  /*11ea0*/  FFMA.FTZ R41, R31, UR4, R41 ;  /* 0x000000041f297c23 */ /* 0x002fca0008010029 */
[----:B------:R-:W-:Y:S02]  /*11eb0*/  FSEL R107, R41, -INF , !P1 ;  /* 0xff800000296b7808 */ /* 0x000fe40004800000 */
[----:B------:R-:W1:Y:S01]  /*11ec0*/  MUFU.TANH R9, R9 ;  /* 0x0000000900097308 */ /* 0x000e620000002400 */
[----:B--2---:R-:W-:Y:S01]  /*11ed0*/  FFMA.FTZ R113, R23, UR4, R10 ;  /* 0x0000000417717c23 */ /* 0x004fe2000801000a */
[----:B------:R-:W-:Y:S01]  /*11ee0*/  ISETP.GE.AND P1, PT, R123, R167, PT ;  /* 0x000000a77b00720c */ /* 0x000fe20003f26270 */
[----:B---3--:R-:W-:-:S05]  /*11ef0*/  FFMA.FTZ R112, R26, UR4, R13 ;  /* 0x000000041a707c23 */ /* 0x008fca000801000d */
[----:B------:R-:W-:Y:S01]  /*11f00*/  I2F R18, R44 ;  /* 0x0000002c00127306 */ /* 0x000fe20000201400 */
[----:B------:R-:W-:Y:S02]  /*11f10*/  FSEL R112, R112, -INF , !P1 ;  /* 0xff80000070707808 */ /* 0x000fe40004800000 */
[----:B------:R-:W-:Y:S01]  /*11f20*/  ISETP.GE.AND P1, PT, R42, R167, PT ;  /* 0x000000a72a00720c */ /* 0x000fe20003f26270 */
[----:B-1----:R-:W-:-:S04]  /*11f30*/  FFMA.FTZ R110, R26, UR4, R9 ;  /* 0x000000041a6e7c23 */ /* 0x002fc80008010009 */
[----:B------:R1:W2:Y:S08]  /*11f40*/  MUFU.TANH R13, R17 ;  /* 0x00000011000d7308 */ /* 0x0002b00000002400 */
[----:B------:R-:W3:Y:S08]  /*11f50*/  MUFU.TANH R105, R105 ;  /* 0x0000006900697308 */ /* 0x000ef00000002400 */
[----:B------:R-:W4:Y:S01]  /*11f60*/  I2F R40, R42 ;  /* 0x0000002a00287306 */ /* 0x000f220000201400 */
[----:B-1----:R-:W-:Y:S01]  /*11f70*/  FMUL.FTZ R17, R80, c[0x0][0x2ec] ;  /* 0x0000bb0050117a20 */ /* 0x002fe20000410000 */
[----:B------:R-:W-:Y:S01]  /*11f80*/  FSEL R80, R14, -INF , !P2 ;  /* 0xff8000000e507808 */ /* 0x000fe20005000000 */
[----:B--2---:R-:W-:Y:S01]  /*11f90*/  FFMA.FTZ R13, R18, UR4, R13 ;  /* 0x00000004120d7c23 */ /* 0x004fe2000801000d */
[----:B------:R-:W-:-:S04]  /*11fa0*/  ISETP.GE.AND P2, PT, R44, R167, PT ;  /* 0x000000a72c00720c */ /* 0x000fc80003f46270 */
[----:B------:R-:W1:Y:S01]  /*11fb0*/  I2F R47, R50 ;  /* 0x00000032002f7306 */ /* 0x000e620000201400 */
[----:B---3--:R-:W-:Y:S01]  /*11fc0*/  FFMA.FTZ R105, R38, UR4, R105 ;  /* 0x0000000426697c23 */ /* 0x008fe20008010069 */
[----:B------:R-:W-:Y:S02]  /*11fd0*/  FSEL R116, R13, -INF , !P2 ;  /* 0xff8000000d747808 */ /* 0x000fe40005000000 */
[----:B------:R-:W-:Y:S02]  /*11fe0*/  ISETP.GE.AND P2, PT, R170, R165, PT ;  /* 0x000000a5aa00720c */ /* 0x000fe40003f46270 */
[----:B------:R-:W-:Y:S02]  /*11ff0*/  FSEL R105, R105, -INF , !P4 ;  /* 0xff80000069697808 */ /* 0x000fe40006000000 */
[----:B------:R-:W2:Y:S01]  /*12000*/  MUFU.TANH R222, R222 ;  /* 0x000000de00de7308 */ /* 0x000ea20000002400 */
[----:B----4-:R-:W-:Y:S01]  /*12010*/  FFMA.FTZ R13, R40, UR4, R217 ;  /* 0x00000004280d7c23 */ /* 0x010fe200080100d9 */
[----:B------:R-:W-:-:S04]  /*12020*/  ISETP.GE.AND P4, PT, R121, R167, PT ;  /* 0x000000a77900720c */ /* 0x000fc80003f86270 */
[----:B------:R-:W-:Y:S02]  /*12030*/  FSEL R113, R113, -INF , !P4 ;  /* 0xff80000071717808 */ /* 0x000fe40006000000 */
[----:B------:R3:W4:Y:S01]  /*12040*/  MUFU.TANH R10, R114 ;  /* 0x00000072000a7308 */ /* 0x0007220000002400 */
[----:B-1----:R-:W-:Y:S01]  /*12050*/  FFMA.FTZ R16, R47, UR4, R16 ;  /* 0x000000042f107c23 */ /* 0x002fe20008010010 */
[----:B------:R-:W-:Y:S02]  /*12060*/  FSEL R13, R13, -INF , !P1 ;  /* 0xff8000000d0d7808 */ /* 0x000fe40004800000 */
[----:B------:R-:W-:Y:S02]  /*12070*/  ISETP.GE.AND P4, PT, R50, R167, PT ;  /* 0x000000a73200720c */ /* 0x000fe40003f86270 */
[----:B------:R-:W-:Y:S02]  /*12080*/  PLOP3.LUT P1, PT, PT, PT, UP0, 0x80, 0x0 ;  /* 0x000000000000781c */ /* 0x000fe40003f2f008 */
[----:B------:R-:W1:Y:S01]  /*12090*/  MUFU.TANH R9, R12 ;  /* 0x0000000c00097308 */ /* 0x000e620000002400 */
[----:B--2---:R-:W-:Y:S01]  /*120a0*/  FFMA.FTZ R106, R31, UR4, R222 ;  /* 0x000000041f6a7c23 */ /* 0x004fe200080100de */
[----:B------:R-:W-:-:S02]  /*120b0*/  FSEL R117, R16, -INF , !P4 ;  /* 0xff80000010757808 */ /* 0x000fc40006000000 */
[-C--:B------:R-:W-:Y:S02]  /*120c0*/  ISETP.GE.AND P4, PT, R44, R165.reuse, PT ;  /* 0x000000a52c00720c */ /* 0x080fe40003f86270 */
[----:B------:R-:W-:Y:S02]  /*120d0*/  FSEL R106, R106, -INF , !P6 ;  /* 0xff8000006a6a7808 */ /* 0x000fe40007000000 */
[----:B---3--:R-:W-:Y:S01]  /*120e0*/  FSEL R114, R8, -INF , !P5 ;  /* 0xff80000008727808 */ /* 0x008fe20006800000 */
[----:B------:R-:W-:Y:S01]  /*120f0*/  FMUL.FTZ R8, R82, c[0x0][0x2ec] ;  /* 0x0000bb0052087a20 */ /* 0x000fe20000410000 */
[----:B------:R-:W-:Y:S01]  /*12100*/  I2F R25, R170 ;  /* 0x000000aa00197306 */ /* 0x000fe20000201400 */
[----:B----4-:R-:W-:Y:S01]  /*12110*/  FFMA.FTZ R10, R47, UR4, R10 ;  /* 0x000000042f0a7c23 */ /* 0x010fe2000801000a */
[----:B------:R-:W-:Y:S02]  /*12120*/  ISETP.GE.AND P6, PT, R123, R165, PT ;  /* 0x000000a57b00720c */ /* 0x000fe40003fc6270 */
[----:B------:R-:W-:Y:S01]  /*12130*/  ISETP.GE.AND P5, PT, R33, R167, PT ;  /* 0x000000a72100720c */ /* 0x000fe20003fa6270 */
[----:B-1----:R-:W-:Y:S01]  /*12140*/  FFMA.FTZ R9, R18, UR4, R9 ;  /* 0x0000000412097c23 */ /* 0x002fe20008010009 */
[----:B------:R-:W-:-:S02]  /*12150*/  FSEL R110, R110, -INF , !P6 ;  /* 0xff8000006e6e7808 */ /* 0x000fc40007000000 */
[----:B------:R-:W1:Y:S01]  /*12160*/  MUFU.TANH R8, R8 ;  /* 0x0000000800087308 */ /* 0x000e620000002400 */
[----:B------:R-:W-:Y:S02]  /*12170*/  FSEL R115, R10, -INF , !P3 ;  /* 0xff8000000a737808 */ /* 0x000fe40005800000 */
[----:B------:R-:W-:Y:S02]  /*12180*/  FSEL R82, R9, -INF , !P4 ;  /* 0xff80000009527808 */ /* 0x000fe40006000000 */
[----:B------:R-:W-:Y:S02]  /*12190*/  ISETP.GE.AND P6, PT, R54, R167, PT ;  /* 0x000000a73600720c */ /* 0x000fe40003fc6270 */
[-C--:B------:R-:W-:Y:S01]  /*121a0*/  ISETP.GE.AND P3, PT, R30, R165.reuse, PT ;  /* 0x000000a51e00720c */ /* 0x080fe20003f66270 */
[----:B------:R-:W2:Y:S01]  /*121b0*/  I2F R37, R54 ;  /* 0x0000003600257306 */ /* 0x000ea20000201400 */
[----:B------:R-:W-:Y:S01]  /*121c0*/  BAR.SYNC.DEFER_BLOCKING 0x0 ;  /* 0x0000000000007b1d */ /* 0x000fe20000010000 */
[----:B------:R-:W-:-:S06]  /*121d0*/  ISETP.GE.AND P4, PT, R24, R165, PT ;  /* 0x000000a51800720c */ /* 0x000fcc0003f86270 */
[----:B------:R-:W-:Y:S01]  /*121e0*/  I2F R32, R33 ;  /* 0x0000002100207306 */ /* 0x000fe20000201400 */
[----:B-1----:R-:W-:-:S05]  /*121f0*/  FFMA.FTZ R8, R25, UR4, R8 ;  /* 0x0000000419087c23 */ /* 0x002fca0008010008 */
[----:B------:R-:W-:Y:S02]  /*12200*/  FSEL R40, R8, -INF , !P2 ;  /* 0xff80000008287808 */ /* 0x000fe40005000000 */
[----:B------:R-:W1:Y:S01]  /*12210*/  I2F R28, R30 ;  /* 0x0000001e001c7306 */ /* 0x000e620000201400 */
[----:B--2---:R-:W-:-:S05]  /*12220*/  FFMA.FTZ R9, R37, UR4, R220 ;  /* 0x0000000425097c23 */ /* 0x004fca00080100dc */
[----:B------:R-:W-:Y:S02]  /*12230*/  FSEL R9, R9, -INF , !P6 ;  /* 0xff80000009097808 */ /* 0x000fe40007000000 */
[----:B------:R-:W2:Y:S08]  /*12240*/  I2F R20, R24 ;  /* 0x0000001800147306 */ /* 0x000eb00000201400 */
[----:B------:R-:W3:Y:S01]  /*12250*/  MUFU.TANH R17, R17 ;  /* 0x0000001100117308 */ /* 0x000ee20000002400 */
[----:B-1----:R-:W-:-:S02]  /*12260*/  FFMA.FTZ R28, R28, UR4, R221 ;  /* 0x000000041c1c7c23 */ /* 0x002fc400080100dd */
[----:B--2---:R-:W-:-:S05]  /*12270*/  FFMA.FTZ R20, R20, UR4, R219 ;  /* 0x0000000414147c23 */ /* 0x004fca00080100db */
[----:B------:R-:W-:Y:S01]  /*12280*/  FSEL R8, R20, -INF , !P4 ;  /* 0xff80000014087808 */ /* 0x000fe20006000000 */
[----:B---3--:R-:W-:Y:S01]  /*12290*/  FFMA.FTZ R17, R32, UR4, R17 ;  /* 0x0000000420117c23 */ /* 0x008fe20008010011 */
[----:B------:R-:W-:-:S04]  /*122a0*/  FSEL R32, R28, -INF , !P3 ;  /* 0xff8000001c207808 */ /* 0x000fc80005800000 */
        /* <DEDUP_REMOVED lines=67> */
[----:B---3--:R-:W-:-:S05]  /*126e0*/  MOV R16, UR10 ;  /* 0x0000000a00107c02 */ /* 0x008fca0008000f00 */
[----:B-1----:R-:W-:Y:S01]  /*126f0*/  MOV R19, UR7 ;  /* 0x0000000700137c02 */ /* 0x002fe20008000f00 */
[----:B------:R-:W-:Y:S02]  /*12700*/  IMAD.MOV.U32 R18, RZ, RZ, R16 ;  /* 0x000000ffff127224 */ /* 0x000fe400078e0010 */
[----:B--2---:R-:W-:Y:S02]  /*12710*/  IMAD.IADD R12, R17, 0x1, -R12 ;  /* 0x00000001110c7824 */ /* 0x004fe400078e0a0c */
[----:B------:R-:W-:Y:S02]  /*12720*/  IMAD.U32 R17, RZ, RZ, UR11 ;  /* 0x0000000bff117e24 */ /* 0x000fe4000f8e00ff */
[----:B------:R-:W-:Y:S01]  /*12730*/  IMAD.WIDE.U32 R18, R12, c[0x0][0x180], R18 ;  /* 0x000060000c127a25 */ /* 0x000fe200078e0012 */
[----:B------:R-:W-:-:S05]  /*12740*/  SHF.R.S32.HI R10, RZ, 0x1f, R12 ;  /* 0x0000001fff0a7819 */ /* 0x000fca000001140c */
[----:B------:R-:W-:-:S04]  /*12750*/  IMAD R17, R10, c[0x0][0x180], RZ ;  /* 0x000060000a117a24 */ /* 0x000fc800078e02ff */
[----:B------:R-:W-:Y:S02]  /*12760*/  IMAD R10, R12, c[0x0][0x184], R17 ;  /* 0x000061000c0a7a24 */ /* 0x000fe400078e0211 */
[----:B------:R-:W-:-:S03]  /*12770*/  IMAD.MOV.U32 R12, RZ, RZ, R18 ;  /* 0x000000ffff0c7224 */ /* 0x000fc600078e0012 */
[----:B------:R-:W-:Y:S01]  /*12780*/  IADD3 R10, R19, R10, RZ ;  /* 0x0000000a130a7210 */ /* 0x000fe20007ffe0ff */
[----:B------:R-:W-:Y:S05]  /*12790*/  BRA `(.L_x_3653) ;  /* 0x0000002000007947 */ /* 0x000fea0003800000 */
.L_x_3652:
[----:B------:R-:W-:-:S04]  /*127a0*/  LEA R12, -R14, RZ, 0x8 ;  /* 0x000000ff0e0c7211 */ /* 0x000fc800078e41ff */
[----:B------:R-:W-:Y:S02]  /*127b0*/  SHF.R.S32.HI R10, RZ, 0x1f, R12 ;  /* 0x0000001fff0a7819 */ /* 0x000fe4000001140c */
.L_x_3653:
        /* <DEDUP_REMOVED lines=26> */
[----:B------:R-:W-:Y:S01]  /*12960*/  @!P0 IMAD.WIDE.U32 R46, R14, 0x70, R38 ;  /* 0x000000700e2e8825 */ /* 0x000fe200078e0026 */
[----:B------:R-:W-:-:S03]  /*12970*/  @!P0 IADD3 R33, P5, R12, R50, RZ ;  /* 0x000000320c218210 */ /* 0x000fc60007fbe0ff */
[----:B------:R-:W-:Y:S02]  /*12980*/  @!P0 IMAD.MOV.U32 R19, RZ, RZ, c[0x0][0x19c] ;  /* 0x00006700ff138624 */ /* 0x000fe400078e00ff */
        /* <DEDUP_REMOVED lines=25> */
[----:B------:R-:W-:-:S04]  /*12b20*/  @!P0 IMAD.WIDE.U32 R124, R14, 0xc0, R44 ;  /* 0x000000c00e7c8825 */ /* 0x000fc800078e002c */
[----:B------:R-:W-:Y:S01]  /*12b30*/  @!P0 IMAD.WIDE.U32 R120, R14, 0xd0, R42 ;  /* 0x000000d00e788825 */ /* 0x000fe200078e002a */
[C---:B------:R-:W-:Y:S02]  /*12b40*/  @!P0 IADD3 R43, P5, R12.reuse, R126, RZ ;  /* 0x0000007e0c2b8210 */ /* 0x040fe40007fbe0ff */
[C---:B------:R-:W-:Y:S01]  /*12b50*/  @!P0 IADD3 R45, P4, R12.reuse, R124, RZ ;  /* 0x0000007c0c2d8210 */ /* 0x040fe20007f9e0ff */
[----:B------:R-:W-:Y:S01]  /*12b60*/  @!P0 IMAD R37, R37, 0xb0, RZ ;  /* 0x000000b025258824 */ /* 0x000fe200078e02ff */
[----:B------:R-:W-:Y:S01]  /*12b70*/  @!P0 IADD3 R47, P3, R12, R120, RZ ;  /* 0x000000780c2f8210 */ /* 0x000fe20007f7e0ff */
        /* <DEDUP_REMOVED lines=8> */
[----:B------:R-:W-:Y:S01]  /*12c00*/  @!P0 IMAD R17, R17, 0xe0, RZ ;  /* 0x000000e011118824 */ /* 0x000fe200078e02ff */
[----:B------:R-:W-:Y:S01]  /*12c10*/  @!P0 IADD3 R51, P2, R12, R118, RZ ;  /* 0x000000760c338210 */ /* 0x000fe20007f5e0ff */
[----:B------:R-:W-:Y:S01]  /*12c20*/  @!P0 IMAD.MOV.U32 R37, RZ, RZ, c[0x0][0x19c] ;  /* 0x00006700ff258624 */ /* 0x000fe200078e00ff */
[----:B------:R-:W-:Y:S01]  /*12c30*/  @!P0 LEA R19, P5, R14, R62, 0x5 ;  /* 0x0000003e0e138211 */ /* 0x000fe200078a28ff */
[----:B------:R-:W-:Y:S01]  /*12c40*/  @!P0 IMAD.MOV.U32 R121, RZ, RZ, c[0x0][0x19c] ;  /* 0x00006700ff798624 */ /* 0x000fe200078e00ff */
[----:B------:R-:W-:Y:S01]  /*12c50*/  @!P0 IADD3.X R46, R10, R17, R119, P2, !PT ;  /* 0x000000110a2e8210 */ /* 0x000fe200017fe477 */
[----:B------:R-:W-:Y:S01]  /*12c60*/  @!P0 IMAD.MOV.U32 R119, RZ, RZ, c[0x0][0x19c] ;  /* 0x00006700ff778624 */ /* 0x000fe200078e00ff */
[----:B------:R-:W-:Y:S02]  /*12c70*/  @!P0 LEA.HI.X R37, R14, R63, R37, 0x7, P3 ;  /* 0x0000003f0e258211 */ /* 0x000fe400018f3c25 */
[----:B------:R-:W-:-:S02]  /*12c80*/  LEA R17, P2, R62, c[0x0][0x168], 0x1 ;  /* 0x00005a003e117a11 */ /* 0x000fc400078408ff */
[----:B------:R-:W-:Y:S02]  /*12c90*/  @!P0 IADD3 R28, P3, R12, R125, RZ ;  /* 0x0000007d0c1c8210 */ /* 0x000fe40007f7e0ff */
[C---:B------:R-:W-:Y:S02]  /*12ca0*/  @!P0 LEA R27, P4, R14.reuse, R62, 0x6 ;  /* 0x0000003e0e1b8211 */ /* 0x040fe400078830ff */
[----:B------:R-:W-:Y:S01]  /*12cb0*/  @!P0 LEA.HI.X R121, R14, R63, R121, 0x5, P5 ;  /* 0x0000003f0e798211 */ /* 0x000fe200028f2c79 */
[----:B------:R-:W-:Y:S01]  /*12cc0*/  @!P0 IMAD.X R37, R10, 0x1, R37, P3 ;  /* 0x000000010a258824 */ /* 0x000fe200018e0625 */
        /* <DEDUP_REMOVED lines=44> */
[----:B--2---:R-:W-:Y:S01]  /*12f90*/  @!P0 LEA R124, P5, R43, c[0x0][0x168], 0x1 ;  /* 0x00005a002b7c8a11 */ /* 0x004fe200078a08ff */
[----:B------:R1:W-:Y:S01]  /*12fa0*/  @P0 STS.128 [R244+0x4000], RZ ;  /* 0x004000fff4000388 */ /* 0x0003e20000000c00 */
        /* <DEDUP_REMOVED lines=75> */
.L_x_3655:
[----:B------:R-:W-:Y:S05]  /*13460*/  BSYNC B0 ;  /* 0x0000000000007941 */ /* 0x000fea0003800000 */
.L_x_3654:
[----:B------:R-:W0:Y:S01]  /*13470*/  LDGDEPBAR ;  /* 0x00000000000079af */ /* 0x000e220000000000 */
[----:B------:R-:W-:-:S04]  /*13480*/  LEA R248, P0, R12, R17, 0x1 ;  /* 0x000000110cf87211 */ /* 0x000fc800078008ff */
[----:B------:R-:W-:Y:S02]  /*13490*/  LEA.HI.X R249, R12, R249, R10, 0x1, P0 ;  /* 0x000000f90cf97211 */ /* 0x000fe400000f0c0a */
.L_x_3651:
        /* <DEDUP_REMOVED lines=134> */
[----:B-1----:R-:W-:-:S03]  /*13d00*/  FMNMX.FTZ R126, R17, R126, !PT ;  /* 0x0000007e117e7209 */ /* 0x002fc60007810000 */
[----:B------:R-:W-:Y:S01]  /*13d10*/  LDSM.16.MT88.4 R16, [R237+0xa000] ;  /* 0x00a00000ed10783b */ /* 0x000fe20000004200 */
[C---:B------:R-:W-:Y:S01]  /*13d20*/  FSETP.NEU.FTZ.AND P2, PT, R126.reuse, -INF , PT ;  /* 0xff8000007e00780b */ /* 0x040fe20003f5d000 */
[----:B------:R-:W-:-:S05]  /*13d30*/  FMUL.FTZ R124, R126, c[0x0][0x23c] ;  /* 0x00008f007e7c7a20 */ /* 0x000fca0000410000 */
[----:B------:R-:W-:-:S05]  /*13d40*/  FSEL R124, R124, RZ, P2 ;  /* 0x000000ff7c7c7208 */ /* 0x000fca0001000000 */
[--C-:B------:R-:W-:Y:S01]  /*13d50*/  FFMA.FTZ R122, R5, c[0x0][0x23c], -R124.reuse ;  /* 0x00008f00057a7a23 */ /* 0x100fe2000001087c */
[----:B------:R-:W-:Y:S01]  /*13d60*/  FSEL R5, R126, RZ, P2 ;  /* 0x000000ff7e057208 */ /* 0x000fe20001000000 */
[--C-:B------:R-:W-:Y:S01]  /*13d70*/  FFMA.FTZ R120, R7, c[0x0][0x23c], -R124.reuse ;  /* 0x00008f0007787a23 */ /* 0x100fe2000001087c */
[----:B--2---:R-:W-:Y:S01]  /*13d80*/  FMNMX.FTZ R125, R10, R125, !PT ;  /* 0x0000007d0a7d7209 */ /* 0x004fe20007810000 */
[--C-:B------:R-:W-:Y:S02]  /*13d90*/  FFMA.FTZ R123, R15, c[0x0][0x23c], -R124.reuse ;  /* 0x00008f000f7b7a23 */ /* 0x100fe4000001087c */
[----:B------:R-:W-:Y:S01]  /*13da0*/  FADD.FTZ R2, R2, -R5 ;  /* 0x8000000502027221 */ /* 0x000fe20000010000 */
[C---:B------:R-:W-:Y:S01]  /*13db0*/  FSETP.NEU.FTZ.AND P0, PT, R125.reuse, -INF , PT ;  /* 0xff8000007d00780b */ /* 0x040fe20003f1d000 */
[C---:B------:R-:W-:Y:S01]  /*13dc0*/  FMUL.FTZ R119, R125.reuse, c[0x0][0x23c] ;  /* 0x00008f007d777a20 */ /* 0x040fe20000410000 */
[----:B------:R-:W-:Y:S01]  /*13dd0*/  MUFU.EX2 R122, R122 ;  /* 0x0000007a007a7308 */ /* 0x000fe20000000800 */
[----:B------:R-:W-:Y:S01]  /*13de0*/  FMUL.FTZ R2, R2, c[0x0][0x23c] ;  /* 0x00008f0002027a20 */ /* 0x000fe20000410000 */
[----:B------:R-:W-:Y:S01]  /*13df0*/  FSEL R5, R125, RZ, P0 ;  /* 0x000000ff7d057208 */ /* 0x000fe20000000000 */
[--C-:B------:R-:W-:Y:S01]  /*13e00*/  FFMA.FTZ R121, R13, c[0x0][0x23c], -R124.reuse ;  /* 0x00008f000d797a23 */ /* 0x100fe2000001087c */
[----:B------:R-:W-:Y:S01]  /*13e10*/  FSEL R119, R119, RZ, P0 ;  /* 0x000000ff77777208 */ /* 0x000fe20000000000 */
[----:B------:R-:W-:-:S02]  /*13e20*/  FFMA.FTZ R131, R21, c[0x0][0x23c], -R124 ;  /* 0x00008f0015837a23 */ /* 0x000fc4000001087c */
[----:B------:R-:W-:Y:S01]  /*13e30*/  FADD.FTZ R5, R0, -R5 ;  /* 0x8000000500057221 */ /* 0x000fe20000010000 */
[----:B------:R-:W1:Y:S01]  /*13e40*/  MUFU.EX2 R2, R2 ;  /* 0x0000000200027308 */ /* 0x000e620000000800 */
[--C-:B------:R-:W-:Y:S01]  /*13e50*/  FFMA.FTZ R63, R6, c[0x0][0x23c], -R119.reuse ;  /* 0x00008f00063f7a23 */ /* 0x100fe20000010877 */
[----:B------:R-:W-:Y:S01]  /*13e60*/  LDSM.16.MT88.4 R20, [R233+0xa000] ;  /* 0x00a00000e914783b */ /* 0x000fe20000004200 */
[--C-:B------:R-:W-:Y:S02]  /*13e70*/  FFMA.FTZ R127, R4, c[0x0][0x23c], -R119.reuse ;  /* 0x00008f00047f7a23 */ /* 0x100fe40000010877 */
[----:B------:R-:W-:Y:S02]  /*13e80*/  FMUL.FTZ R129, R5, c[0x0][0x23c] ;  /* 0x00008f0005817a20 */ /* 0x000fe40000410000 */
[----:B------:R-:W2:Y:S01]  /*13e90*/  LDSM.16.MT88.4 R4, [R234+0xa000] ;  /* 0x00a00000ea04783b */ /* 0x000ea20000004200 */
[--C-:B------:R-:W-:Y:S01]  /*13ea0*/  FFMA.FTZ R118, R11, c[0x0][0x23c], -R119.reuse ;  /* 0x00008f000b767a23 */ /* 0x100fe20000010877 */
[----:B------:R-:W3:Y:S01]  /*13eb0*/  MUFU.EX2 R123, R123 ;  /* 0x0000007b007b7308 */ /* 0x000ee20000000800 */
[----:B------:R-:W-:-:S02]  /*13ec0*/  FFMA.FTZ R62, R8, c[0x0][0x23c], -R119 ;  /* 0x00008f00083e7a23 */ /* 0x000fc40000010877 */
[--C-:B------:R-:W-:Y:S02]  /*13ed0*/  FFMA.FTZ R130, R25, c[0x0][0x23c], -R124.reuse ;  /* 0x00008f0019827a23 */ /* 0x100fe4000001087c */
[--C-:B------:R-:W-:Y:S02]  /*13ee0*/  FFMA.FTZ R0, R9, c[0x0][0x23c], -R124.reuse ;  /* 0x00008f0009007a23 */ /* 0x100fe4000001087c */
[-C--:B-1----:R-:W-:Y:S01]  /*13ef0*/  FMUL.FTZ R25, R153, R2.reuse ;  /* 0x0000000299197220 */ /* 0x082fe20000410000 */
[----:B------:R-:W-:Y:S01]  /*13f00*/  MUFU.EX2 R121, R121 ;  /* 0x0000007900797308 */ /* 0x000fe20000000800 */
[----:B------:R-:W-:Y:S02]  /*13f10*/  FFMA.FTZ R153, R29, c[0x0][0x23c], -R124 ;  /* 0x00008f001d997a23 */ /* 0x000fe4000001087c */
[----:B------:R-:W1:Y:S01]  /*13f20*/  LDSM.16.MT88.4 R28, [R232+0xa000] ;  /* 0x00a00000e81c783b */ /* 0x000e620000004200 */
[-C--:B------:R-:W-:Y:S02]  /*13f30*/  FMUL.FTZ R24, R152, R2.reuse ;  /* 0x0000000298187220 */ /* 0x080fe40000410000 */
[----:B------:R-:W-:-:S02]  /*13f40*/  FMUL.FTZ R148, R148, R2 ;  /* 0x0000000294947220 */ /* 0x000fc40000410000 */
[----:B------:R-:W4:Y:S01]  /*13f50*/  MUFU.EX2 R120, R120 ;  /* 0x0000007800787308 */ /* 0x000f220000000800 */
[----:B---3--:R-:W-:Y:S01]  /*13f60*/  F2FP.PACK_AB R8, R122, R123 ;  /* 0x0000007b7a08723e */ /* 0x008fe200000000ff */
[-C--:B------:R-:W-:Y:S02]  /*13f70*/  FMUL.FTZ R149, R149, R2.reuse ;  /* 0x0000000295957220 */ /* 0x080fe40000410000 */
[--C-:B------:R-:W-:Y:S02]  /*13f80*/  FFMA.FTZ R37, R32, c[0x0][0x23c], -R119.reuse ;  /* 0x00008f0020257a23 */ /* 0x100fe40000010877 */
[----:B------:R-:W-:Y:S02]  /*13f90*/  FMUL.FTZ R33, R145, R2 ;  /* 0x0000000291217220 */ /* 0x000fe40000410000 */
[----:B------:R-:W-:Y:S01]  /*13fa0*/  MUFU.EX2 R118, R118 ;  /* 0x0000007600767308 */ /* 0x000fe20000000800 */
[--C-:B------:R-:W-:Y:S02]  /*13fb0*/  FFMA.FTZ R145, R36, c[0x0][0x23c], -R119.reuse ;  /* 0x00008f0024917a23 */ /* 0x100fe40000010877 */
[----:B------:R-:W-:-:S02]  /*13fc0*/  FFMA.FTZ R50, R40, c[0x0][0x23c], -R119 ;  /* 0x00008f0028327a23 */ /* 0x000fc40000010877 */
[-C--:B------:R-:W-:Y:S01]  /*13fd0*/  FMUL.FTZ R12, R160, R2.reuse ;  /* 0x00000002a00c7220 */ /* 0x080fe20000410000 */
[----:B------:R-:W-:Y:S01]  /*13fe0*/  LDSM.16.MT88.4 R40, [R234+0xa800] ;  /* 0x00a80000ea28783b */ /* 0x000fe20000004200 */
[-C--:B------:R-:W-:Y:S01]  /*13ff0*/  FMUL.FTZ R13, R161, R2.reuse ;  /* 0x00000002a10d7220 */ /* 0x080fe20000410000 */
[----:B------:R-:W3:Y:S01]  /*14000*/  MUFU.EX2 R63, R63 ;  /* 0x0000003f003f7308 */ /* 0x000ee20000000800 */
[----:B----4-:R-:W-:Y:S01]  /*14010*/  F2FP.PACK_AB R10, R120, R121 ;  /* 0x00000079780a723e */ /* 0x010fe200000000ff */
[-C--:B------:R-:W-:Y:S02]  /*14020*/  FMUL.FTZ R32, R144, R2.reuse ;  /* 0x0000000290207220 */ /* 0x080fe40000410000 */
[-C--:B------:R-:W-:Y:S02]  /*14030*/  FMUL.FTZ R156, R156, R2.reuse ;  /* 0x000000029c9c7220 */ /* 0x080fe40000410000 */
[-C--:B------:R-:W-:Y:S02]  /*14040*/  FMUL.FTZ R157, R157, R2.reuse ;  /* 0x000000029d9d7220 */ /* 0x080fe40000410000 */
[----:B------:R-:W-:Y:S01]  /*14050*/  MUFU.EX2 R62, R62 ;  /* 0x0000003e003e7308 */ /* 0x000fe20000000800 */
[----:B------:R-:W-:-:S02]  /*14060*/  FMUL.FTZ R140, R140, R2 ;  /* 0x000000028c8c7220 */ /* 0x000fc40000410000 */
[-C--:B------:R-:W-:Y:S02]  /*14070*/  FMUL.FTZ R141, R141, R2.reuse ;  /* 0x000000028d8d7220 */ /* 0x080fe40000410000 */
[----:B------:R-:W-:Y:S02]  /*14080*/  FMUL.FTZ R45, R137, R2 ;  /* 0x00000002892d7220 */ /* 0x000fe40000410000 */
[----:B------:R-:W-:Y:S01]  /*14090*/  FFMA.FTZ R137, R48, c[0x0][0x23c], -R119 ;  /* 0x00008f0030897a23 */ /* 0x000fe20000010877 */
[----:B------:R-:W4:Y:S01]  /*140a0*/  MUFU.EX2 R127, R127 ;  /* 0x0000007f007f7308 */ /* 0x000f220000000800 */
[----:B---3--:R-:W-:Y:S01]  /*140b0*/  F2FP.PACK_AB R9, R63, R118 ;  /* 0x000000763f09723e */ /* 0x008fe200000000ff */
[-C--:B------:R-:W-:Y:S02]  /*140c0*/  FMUL.FTZ R44, R136, R2.reuse ;  /* 0x00000002882c7220 */ /* 0x080fe40000410000 */
[-C--:B------:R-:W-:Y:S02]  /*140d0*/  FMUL.FTZ R132, R132, R2.reuse ;  /* 0x0000000284847220 */ /* 0x080fe40000410000 */
[----:B------:R-:W-:-:S02]  /*140e0*/  FMUL.FTZ R133, R133, R2 ;  /* 0x0000000285857220 */ /* 0x000fc40000410000 */
[----:B------:R-:W3:Y:S01]  /*140f0*/  MUFU.EX2 R129, R129 ;  /* 0x0000008100817308 */ /* 0x000ee20000000800 */
[--C-:B------:R-:W-:Y:S02]  /*14100*/  FFMA.FTZ R136, R49, c[0x0][0x23c], -R124.reuse ;  /* 0x00008f0031887a23 */ /* 0x100fe4000001087c */
[--C-:B------:R-:W-:Y:S02]  /*14110*/  FFMA.FTZ R144, R211, c[0x0][0x23c], -R124.reuse ;  /* 0x00008f00d3907a23 */ /* 0x100fe4000001087c */
[--C-:B------:R-:W-:Y:S02]  /*14120*/  FFMA.FTZ R152, R201, c[0x0][0x23c], -R124.reuse ;  /* 0x00008f00c9987a23 */ /* 0x100fe4000001087c */
[----:B------:R-:W-:Y:S01]  /*14130*/  FFMA.FTZ R161, R198, c[0x0][0x23c], -R119 ;  /* 0x00008f00c6a17a23 */ /* 0x000fe20000010877 */
[----:B----4-:R-:W-:Y:S01]  /*14140*/  F2FP.PACK_AB R11, R127, R62 ;  /* 0x0000003e7f0b723e */ /* 0x010fe200000000ff */
[----:B------:R-:W-:Y:S01]  /*14150*/  MUFU.EX2 R0, R0 ;  /* 0x0000000000007308 */ /* 0x000fe20000000800 */
[----:B------:R-:W-:-:S02]  /*14160*/  FFMA.FTZ R165, R177, c[0x0][0x23c], -R124 ;  /* 0x00008f00b1a57a23 */ /* 0x000fc4000001087c */
[----:B------:R-:W-:Y:S02]  /*14170*/  FFMA.FTZ R160, R193, c[0x0][0x23c], -R124 ;  /* 0x00008f00c1a07a23 */ /* 0x000fe4000001087c */
[----:B------:R-:W-:Y:S02]  /*14180*/  FFMA.FTZ R167, R178, c[0x0][0x23c], -R119 ;  /* 0x00008f00b2a77a23 */ /* 0x000fe40000010877 */
[-C--:B---3--:R-:W-:Y:S01]  /*14190*/  FMUL.FTZ R26, R154, R129.reuse ;  /* 0x000000819a1a7220 */ /* 0x088fe20000410000 */
[----:B------:R-:W3:Y:S01]  /*141a0*/  MUFU.EX2 R131, R131 ;  /* 0x0000008300837308 */ /* 0x000ee20000000800 */
[-C--:B------:R-:W-:Y:S02]  /*141b0*/  FMUL.FTZ R27, R155, R129.reuse ;  /* 0x000000819b1b7220 */ /* 0x080fe40000410000 */
[-C--:B------:R-:W-:Y:S02]  /*141c0*/  FMUL.FTZ R150, R150, R129.reuse ;  /* 0x0000008196967220 */ /* 0x080fe40000410000 */
[----:B------:R-:W-:-:S02]  /*141d0*/  FMUL.FTZ R151, R151, R129 ;  /* 0x0000008197977220 */ /* 0x000fc40000410000 */
[-C--:B------:R-:W-:Y:S01]  /*141e0*/  FMUL.FTZ R14, R162, R129.reuse ;  /* 0x00000081a20e7220 */ /* 0x080fe20000410000 */
[C---:B--2---:R-:W-:Y:S01]  /*141f0*/  HMMA.16816.F32 R24, R8.reuse, R4, R24 ;  /* 0x000000040818723c */ /* 0x044fe20000001818 */
        /* <DEDUP_REMOVED lines=9> */
[----:B---3--:R-:W-:Y:S01]  /*14290*/  F2FP.PACK_AB R48, R131, R0 ;  /* 0x000000008330723e */ /* 0x008fe200000000ff */
[----:B------:R-:W-:-:S02]  /*142a0*/  FMUL.FTZ R143, R143, R129 ;  /* 0x000000818f8f7220 */ /* 0x000fc40000410000 */
[-C--:B------:R-:W-:Y:S01]  /*142b0*/  FMUL.FTZ R46, R138, R129.reuse ;  /* 0x000000818a2e7220 */ /* 0x080fe20000410000 */
[C---:B------:R-:W-:Y:S01]  /*142c0*/  HMMA.16816.F32 R12, R8.reuse, R16, R12 ;  /* 0x00000010080c723c */ /* 0x040fe2000000180c */
[-C--:B------:R-:W-:Y:S01]  /*142d0*/  FMUL.FTZ R47, R139, R129.reuse ;  /* 0x000000818b2f7220 */ /* 0x080fe20000410000 */
[----:B------:R-:W-:Y:S01]  /*142e0*/  MUFU.EX2 R153, R153 ;  /* 0x0000009900997308 */ /* 0x000fe20000000800 */
[-C--:B------:R-:W-:Y:S02]  /*142f0*/  FMUL.FTZ R134, R134, R129.reuse ;  /* 0x0000008186867220 */ /* 0x080fe40000410000 */
[----:B------:R-:W-:Y:S02]  /*14300*/  FMUL.FTZ R135, R135, R129 ;  /* 0x0000008187877220 */ /* 0x000fe40000410000 */
[--C-:B------:R-:W-:Y:S01]  /*14310*/  FFMA.FTZ R139, R214, c[0x0][0x23c], -R119.reuse ;  /* 0x00008f00d68b7a23 */ /* 0x100fe20000010877 */
[----:B------:R-:W-:Y:S01]  /*14320*/  HMMA.16816.F32 R32, R8, R20, R32 ;  /* 0x000000140820723c */ /* 0x000fe20000001820 */
[----:B------:R-:W-:Y:S01]  /*14330*/  FFMA.FTZ R138, R216, c[0x0][0x23c], -R119 ;  /* 0x00008f00d88a7a23 */ /* 0x000fe20000010877 */
[----:B--2---:R-:W2:Y:S01]  /*14340*/  LDSM.16.MT88.4 R36, [R237+0xa800] ;  /* 0x00a80000ed24783b */ /* 0x004ea20000004200 */
[----:B------:R-:W3:Y:S01]  /*14350*/  MUFU.EX2 R145, R145 ;  /* 0x0000009100917308 */ /* 0x000ee20000000800 */
[----:B------:R-:W-:-:S02]  /*14360*/  FFMA.FTZ R147, R207, c[0x0][0x23c], -R124 ;  /* 0x00008f00cf937a23 */ /* 0x000fc4000001087c */
[--C-:B------:R-:W-:Y:S02]  /*14370*/  FFMA.FTZ R146, R210, c[0x0][0x23c], -R119.reuse ;  /* 0x00008f00d2927a23 */ /* 0x100fe40000010877 */
[C---:B------:R-:W-:Y:S01]  /*14380*/  HMMA.16816.F32 R16, R8.reuse, R18, R156 ;  /* 0x000000120810723c */ /* 0x040fe2000000189c */
[--C-:B------:R-:W-:Y:S02]  /*14390*/  FFMA.FTZ R149, R206, c[0x0][0x23c], -R119.reuse ;  /* 0x00008f00ce957a23 */ /* 0x100fe40000010877 */
[----:B------:R-:W-:Y:S01]  /*143a0*/  MUFU.EX2 R137, R137 ;  /* 0x0000008900897308 */ /* 0x000fe20000000800 */
[--C-:B------:R-:W-:Y:S02]  /*143b0*/  FFMA.FTZ R150, R208, c[0x0][0x23c], -R119.reuse ;  /* 0x00008f00d0967a23 */ /* 0x100fe40000010877 */
[----:B------:R-:W-:Y:S02]  /*143c0*/  FFMA.FTZ R151, R204, c[0x0][0x23c], -R119 ;  /* 0x00008f00cc977a23 */ /* 0x000fe40000010877 */
[----:B------:R-:W-:Y:S01]  /*143d0*/  HMMA.16816.F32 R20, R8, R22, R140 ;  /* 0x000000160814723c */ /* 0x000fe2000000188c */
[----:B------:R-:W-:-:S02]  /*143e0*/  FFMA.FTZ R155, R205, c[0x0][0x23c], -R124 ;  /* 0x00008f00cd9b7a23 */ /* 0x000fc4000001087c */
[----:B------:R4:W5:Y:S01]  /*143f0*/  MUFU.EX2 R140, R50 ;  /* 0x00000032008c7308 */ /* 0x0009620000000800 */
[----:B---3--:R-:W-:Y:S01]  /*14400*/  F2FP.PACK_AB R49, R145, R148 ;  /* 0x000000949131723e */ /* 0x008fe200000000ff */
[--C-:B------:R-:W-:Y:S02]  /*14410*/  FFMA.FTZ R154, R203, c[0x0][0x23c], -R124.reuse ;  /* 0x00008f00cb9a7a23 */ /* 0x100fe4000001087c */
[----:B------:R-:W-:Y:S01]  /*14420*/  FFMA.FTZ R141, R212, c[0x0][0x23c], -R119 ;  /* 0x00008f00d48d7a23 */ /* 0x000fe20000010877 */
[----:B-1----:R-:W-:Y:S01]  /*14430*/  HMMA.16816.F32 R44, R8, R28, R44 ;  /* 0x0000001c082c723c */ /* 0x002fe2000000182c */
[--C-:B------:R-:W-:Y:S02]  /*14440*/  FFMA.FTZ R143, R213, c[0x0][0x23c], -R124.reuse ;  /* 0x00008f00d58f7a23 */ /* 0x100fe4000001087c */
[----:B------:R-:W-:Y:S01]  /*14450*/  MUFU.EX2 R139, R139 ;  /* 0x0000008b008b7308 */ /* 0x000fe20000000800 */
[--C-:B------:R-:W-:Y:S02]  /*14460*/  FFMA.FTZ R142, R209, c[0x0][0x23c], -R124.reuse ;  /* 0x00008f00d18e7a23 */ /* 0x100fe4000001087c */
[----:B------:R-:W-:-:S02]  /*14470*/  FFMA.FTZ R157, R199, c[0x0][0x23c], -R124 ;  /* 0x00008f00c79d7a23 */ /* 0x000fc4000001087c */
[----:B------:R-:W-:Y:S01]  /*14480*/  HMMA.16816.F32 R8, R8, R30, R132 ;  /* 0x0000001e0808723c */ /* 0x000fe20000001884 */
[----:B------:R-:W1:Y:S01]  /*14490*/  LDSM.16.MT88.4 R28, [R233+0xa800] ;  /* 0x00a80000e91c783b */ /* 0x000e620000004200 */
[--C-:B------:R-:W-:Y:S01]  /*144a0*/  FFMA.FTZ R156, R202, c[0x0][0x23c], -R119.reuse ;  /* 0x00008f00ca9c7a23 */ /* 0x100fe20000010877 */
[----:B----4-:R-:W-:Y:S01]  /*144b0*/  F2FP.PACK_AB R50, R153, R130 ;  /* 0x000000829932723e */ /* 0x010fe200000000ff */
[----:B------:R3:W-:Y:S01]  /*144c0*/  MUFU.EX2 R133, R136 ;  /* 0x0000008800857308 */ /* 0x0007e20000000800 */
[----:B-----5:R-:W-:Y:S01]  /*144d0*/  F2FP.PACK_AB R51, R137, R140 ;  /* 0x0000008c8933723e */ /* 0x020fe200000000ff */
[----:B------:R-:W-:Y:S02]  /*144e0*/  FFMA.FTZ R159, R200, c[0x0][0x23c], -R119 ;  /* 0x00008f00c89f7a23 */ /* 0x000fe40000010877 */
[--C-:B------:R-:W-:Y:S02]  /*144f0*/  FFMA.FTZ R132, R53, c[0x0][0x23c], -R124.reuse ;  /* 0x00008f0035847a23 */ /* 0x100fe4000001087c */
[----:B------:R-:W-:-:S02]  /*14500*/  FFMA.FTZ R134, R55, c[0x0][0x23c], -R124 ;  /* 0x00008f0037867a23 */ /* 0x000fc4000001087c */
[----:B------:R-:W4:Y:S01]  /*14510*/  LDSM.16.MT88.4 R52, [R232+0xa800] ;  /* 0x00a80000e834783b */ /* 0x000f220000004200 */
[C---:B--2---:R-:W-:Y:S01]  /*14520*/  HMMA.16816.F32 R12, R48.reuse, R36, R12 ;  /* 0x00000024300c723c */ /* 0x044fe2000000180c */
[--C-:B------:R-:W-:Y:S01]  /*14530*/  FFMA.FTZ R135, R215, c[0x0][0x23c], -R124.reuse ;  /* 0x00008f00d7877a23 */ /* 0x100fe2000001087c */
[----:B------:R-:W2:Y:S01]  /*14540*/  MUFU.EX2 R132, R132 ;  /* 0x0000008400847308 */ /* 0x000ea20000000800 */
[--C-:B------:R-:W-:Y:S02]  /*14550*/  FFMA.FTZ R158, R180, c[0x0][0x23c], -R119.reuse ;  /* 0x00008f00b49e7a23 */ /* 0x100fe40000010877 */
[--C-:B------:R-:W-:Y:S02]  /*14560*/  FFMA.FTZ R163, R197, c[0x0][0x23c], -R124.reuse ;  /* 0x00008f00c5a37a23 */ /* 0x100fe4000001087c */
[----:B---3--:R-:W-:Y:S01]  /*14570*/  FFMA.FTZ R136, R218, c[0x0][0x23c], -R119 ;  /* 0x00008f00da887a23 */ /* 0x008fe20000010877 */
[----:B------:R-:W-:Y:S01]  /*14580*/  HMMA.16816.F32 R16, R48, R38, R16 ;  /* 0x000000263010723c */ /* 0x000fe20000001810 */
[----:B------:R-:W3:Y:S01]  /*14590*/  LDSM.16.MT88.4 R36, [R237+0xb000] ;  /* 0x00b00000ed24783b */ /* 0x000ee20000004200 */
[----:B------:R-:W-:Y:S01]  /*145a0*/  MUFU.EX2 R134, R134 ;  /* 0x0000008600867308 */ /* 0x000fe20000000800 */
        /* <DEDUP_REMOVED lines=10> */
[----:B------:R-:W5:Y:S01]  /*14650*/  LDSM.16.MT88.4 R40, [R234+0xb000] ;  /* 0x00b00000ea28783b */ /* 0x000f620000004200 */
[----:B------:R-:W2:Y:S01]  /*14660*/  MUFU.EX2 R136, R136 ;  /* 0x0000008800887308 */ /* 0x000ea20000000800 */
[----:B------:R-:W-:-:S02]  /*14670*/  FFMA.FTZ R185, R185, c[0x0][0x23c], -R124 ;  /* 0x00008f00b9b97a23 */ /* 0x000fc4000001087c */
[--C-:B------:R-:W-:Y:S02]  /*14680*/  FFMA.FTZ R182, R182, c[0x0][0x23c], -R119.reuse ;  /* 0x00008f00b6b67a23 */ /* 0x100fe40000010877 */
[--C-:B------:R-:W-:Y:S01]  /*14690*/  FFMA.FTZ R187, R190, c[0x0][0x23c], -R119.reuse ;  /* 0x00008f00bebb7a23 */ /* 0x100fe20000010877 */
        /* <DEDUP_REMOVED lines=12> */
[C---:B----4-:R-:W-:Y:S01]  /*14760*/  HMMA.16816.F32 R44, R48.reuse, R52, R44 ;  /* 0x00000034302c723c */ /* 0x050fe2000000182c */
[--C-:B------:R-:W-:Y:S01]  /*14770*/  FFMA.FTZ R176, R186, c[0x0][0x23c], -R119.reuse ;  /* 0x00008f00bab07a23 */ /* 0x100fe20000010877 */
[----:B------:R-:W-:Y:S01]  /*14780*/  MUFU.EX2 R143, R143 ;  /* 0x0000008f008f7308 */ /* 0x000fe20000000800 */
[--C-:B------:R-:W-:Y:S02]  /*14790*/  FFMA.FTZ R174, R174, c[0x0][0x23c], -R119.reuse ;  /* 0x00008f00aeae7a23 */ /* 0x100fe40000010877 */
[--C-:B------:R-:W-:Y:S02]  /*147a0*/  FFMA.FTZ R191, R184, c[0x0][0x23c], -R119.reuse ;  /* 0x00008f00b8bf7a23 */ /* 0x100fe40000010877 */
[----:B------:R-:W-:Y:S01]  /*147b0*/  FFMA.FTZ R186, R59, c[0x0][0x23c], -R124 ;  /* 0x00008f003bba7a23 */ /* 0x000fe2000001087c */
[----:B------:R-:W-:Y:S01]  /*147c0*/  HMMA.16816.F32 R8, R48, R54, R8 ;  /* 0x000000363008723c */ /* 0x000fe20000001808 */
[----:B------:R-:W4:Y:S01]  /*147d0*/  LDSM.16.MT88.4 R52, [R232+0xb000] ;  /* 0x00b00000e834783b */ /* 0x000f220000004200 */
        /* <DEDUP_REMOVED lines=14> */
[C---:B---3--:R-:W-:Y:S01]  /*148c0*/  HMMA.16816.F32 R12, R48.reuse, R36, R12 ;  /* 0x00000024300c723c */ /* 0x048fe2000000180c */
[--C-:B------:R-:W-:Y:S02]  /*148d0*/  FFMA.FTZ R93, R93, c[0x0][0x23c], -R124.reuse ;  /* 0x00008f005d5d7a23 */ /* 0x100fe4000001087c */
[--C-:B------:R-:W-:Y:S02]  /*148e0*/  FFMA.FTZ R58, R58, c[0x0][0x23c], -R124.reuse ;  /* 0x00008f003a3a7a23 */ /* 0x100fe4000001087c */
[--C-:B------:R-:W-:Y:S01]  /*148f0*/  FFMA.FTZ R95, R95, c[0x0][0x23c], -R124.reuse ;  /* 0x00008f005f5f7a23 */ /* 0x100fe2000001087c */
[----:B------:R-:W-:Y:S01]  /*14900*/  MUFU.EX2 R146, R146 ;  /* 0x0000009200927308 */ /* 0x000fe20000000800 */
[----:B------:R-:W-:Y:S01]  /*14910*/  FFMA.FTZ R64, R64, c[0x0][0x23c], -R124 ;  /* 0x00008f0040407a23 */ /* 0x000fe2000001087c */
[----:B------:R-:W-:Y:S01]  /*14920*/  HMMA.16816.F32 R16, R48, R38, R16 ;  /* 0x000000263010723c */ /* 0x000fe20000001810 */
[----:B------:R-:W2:Y:S01]  /*14930*/  LDSM.16.MT88.4 R36, [R237+0xb800] ;  /* 0x00b80000ed24783b */ /* 0x000ea20000004200 */
[----:B------:R-:W-:-:S02]  /*14940*/  FFMA.FTZ R92, R92, c[0x0][0x23c], -R119 ;  /* 0x00008f005c5c7a23 */ /* 0x000fc40000010877 */
[--C-:B------:R-:W-:Y:S02]  /*14950*/  FFMA.FTZ R3, R3, c[0x0][0x23c], -R119.reuse ;  /* 0x00008f0003037a23 */ /* 0x100fe40000010877 */
[----:B------:R-:W3:Y:S01]  /*14960*/  MUFU.EX2 R149, R149 ;  /* 0x0000009500957308 */ /* 0x000ee20000000800 */
[--C-:B------:R-:W-:Y:S01]  /*14970*/  FFMA.FTZ R94, R94, c[0x0][0x23c], -R119.reuse ;  /* 0x00008f005e5e7a23 */ /* 0x100fe20000010877 */
[C---:B-----5:R-:W-:Y:S01]  /*14980*/  HMMA.16816.F32 R24, R48.reuse, R40, R24 ;  /* 0x000000283018723c */ /* 0x060fe20000001818 */
[--C-:B------:R-:W-:Y:S02]  /*14990*/  FFMA.FTZ R67, R67, c[0x0][0x23c], -R119.reuse ;  /* 0x00008f0043437a23 */ /* 0x100fe40000010877 */
[--C-:B------:R-:W-:Y:S02]  /*149a0*/  FFMA.FTZ R128, R69, c[0x0][0x23c], -R124.reuse ;  /* 0x00008f0045807a23 */ /* 0x100fe4000001087c */
[--C-:B------:R-:W-:Y:S01]  /*149b0*/  FFMA.FTZ R69, R99, c[0x0][0x23c], -R124.reuse ;  /* 0x00008f0063457a23 */ /* 0x100fe2000001087c */
[----:B------:R-:W-:Y:S01]  /*149c0*/  MUFU.EX2 R150, R150 ;  /* 0x0000009600967308 */ /* 0x000fe20000000800 */
[----:B------:R-:W-:Y:S01]  /*149d0*/  FFMA.FTZ R99, R66, c[0x0][0x23c], -R119 ;  /* 0x00008f0042637a23 */ /* 0x000fe20000010877 */
[----:B------:R-:W-:Y:S01]  /*149e0*/  HMMA.16816.F32 R4, R48, R42, R4 ;  /* 0x0000002a3004723c */ /* 0x000fe20000001804 */
[----:B------:R-:W5:Y:S01]  /*149f0*/  LDSM.16.MT88.4 R40, [R234+0xb800] ;  /* 0x00b80000ea28783b */ /* 0x000f620000004200 */
[----:B------:R-:W-:-:S02]  /*14a00*/  FFMA.FTZ R97, R97, c[0x0][0x23c], -R124 ;  /* 0x00008f0061617a23 */ /* 0x000fc4000001087c */
[--C-:B------:R-:W-:Y:S02]  /*14a10*/  FFMA.FTZ R68, R68, c[0x0][0x23c], -R124.reuse ;  /* 0x00008f0044447a23 */ /* 0x100fe4000001087c */
[----:B------:R-:W2:Y:S01]  /*14a20*/  MUFU.EX2 R151, R151 ;  /* 0x0000009700977308 */ /* 0x000ea20000000800 */
[--C-:B------:R-:W-:Y:S01]  /*14a30*/  FFMA.FTZ R96, R96, c[0x0][0x23c], -R119.reuse ;  /* 0x00008f0060607a23 */ /* 0x100fe20000010877 */
[C---:B-1----:R-:W-:Y:S01]  /*14a40*/  HMMA.16816.F32 R32, R48.reuse, R28, R32 ;  /* 0x0000001c3020723c */ /* 0x042fe20000001820 */
[--C-:B------:R-:W-:Y:S02]  /*14a50*/  FFMA.FTZ R66, R98, c[0x0][0x23c], -R119.reuse ;  /* 0x00008f0062427a23 */ /* 0x100fe40000010877 */
[----:B------:R-:W-:Y:S02]  /*14a60*/  FFMA.FTZ R65, R65, c[0x0][0x23c], -R119 ;  /* 0x00008f0041417a23 */ /* 0x000fe40000010877 */
[--C-:B------:R-:W-:Y:S01]  /*14a70*/  FFMA.FTZ R98, R101, c[0x0][0x23c], -R124.reuse ;  /* 0x00008f0065627a23 */ /* 0x100fe2000001087c */
[----:B------:R-:W-:Y:S01]  /*14a80*/  MUFU.EX2 R155, R155 ;  /* 0x0000009b009b7308 */ /* 0x000fe20000000800 */
[--C-:B------:R-:W-:Y:S01]  /*14a90*/  FFMA.FTZ R101, R70, c[0x0][0x23c], -R124.reuse ;  /* 0x00008f0046657a23 */ /* 0x100fe2000001087c */
[----:B------:R-:W-:Y:S01]  /*14aa0*/  HMMA.16816.F32 R20, R48, R30, R20 ;  /* 0x0000001e3014723c */ /* 0x000fe20000001814 */
[----:B------:R-:W1:Y:S01]  /*14ab0*/  LDSM.16.MT88.4 R28, [R233+0xb800] ;  /* 0x00b80000e91c783b */ /* 0x000e620000004200 */
[----:B------:R-:W-:-:S02]  /*14ac0*/  FFMA.FTZ R70, R103, c[0x0][0x23c], -R124 ;  /* 0x00008f0067467a23 */ /* 0x000fc4000001087c */
[--C-:B------:R-:W-:Y:S02]  /*14ad0*/  FFMA.FTZ R75, R75, c[0x0][0x23c], -R124.reuse ;  /* 0x00008f004b4b7a23 */ /* 0x100fe4000001087c */
[----:B------:R-:W1:Y:S01]  /*14ae0*/  MUFU.EX2 R152, R152 ;  /* 0x0000009800987308 */ /* 0x000e620000000800 */
[--C-:B------:R-:W-:Y:S01]  /*14af0*/  FFMA.FTZ R100, R100, c[0x0][0x23c], -R119.reuse ;  /* 0x00008f0064647a23 */ /* 0x100fe20000010877 */
[C---:B----4-:R-:W-:Y:S01]  /*14b00*/  HMMA.16816.F32 R44, R48.reuse, R52, R44 ;  /* 0x00000034302c723c */ /* 0x050fe2000000182c */
[--C-:B------:R-:W-:Y:S02]  /*14b10*/  FFMA.FTZ R73, R73, c[0x0][0x23c], -R119.reuse ;  /* 0x00008f0049497a23 */ /* 0x100fe40000010877 */
[--C-:B------:R-:W-:Y:S02]  /*14b20*/  FFMA.FTZ R102, R102, c[0x0][0x23c], -R119.reuse ;  /* 0x00008f0066667a23 */ /* 0x100fe40000010877 */
[----:B------:R-:W-:Y:S01]  /*14b30*/  FFMA.FTZ R103, R72, c[0x0][0x23c], -R119 ;  /* 0x00008f0048677a23 */ /* 0x000fe20000010877 */
[----:B------:R-:W-:Y:S01]  /*14b40*/  MUFU.EX2 R154, R154 ;  /* 0x0000009a009a7308 */ /* 0x000fe20000000800 */
[--C-:B------:R-:W-:Y:S01]  /*14b50*/  FFMA.FTZ R72, R105, c[0x0][0x23c], -R124.reuse ;  /* 0x00008f0069487a23 */ /* 0x100fe2000001087c */
[----:B------:R-:W-:Y:S01]  /*14b60*/  HMMA.16816.F32 R8, R48, R54, R8 ;  /* 0x000000363008723c */ /* 0x000fe20000001808 */
[----:B------:R-:W4:Y:S01]  /*14b70*/  LDSM.16.MT88.4 R52, [R232+0xb800] ;  /* 0x00b80000e834783b */ /* 0x000f220000004200 */
[----:B------:R-:W-:-:S02]  /*14b80*/  FFMA.FTZ R105, R74, c[0x0][0x23c], -R124 ;  /* 0x00008f004a697a23 */ /* 0x000fc4000001087c */
[--C-:B------:R-:W-:Y:S02]  /*14b90*/  FFMA.FTZ R74, R107, c[0x0][0x23c], -R124.reuse ;  /* 0x00008f006b4a7a23 */ /* 0x100fe4000001087c */
[----:B------:R-:W-:Y:S01]  /*14ba0*/  MUFU.EX2 R157, R157 ;  /* 0x0000009d009d7308 */ /* 0x000fe20000000800 */
[----:B------:R-:W-:Y:S01]  /*14bb0*/  F2FP.PACK_AB R48, R142, R143 ;  /* 0x0000008f8e30723e */ /* 0x000fe200000000ff */
[----:B------:R-:W-:Y:S01]  /*14bc0*/  FFMA.FTZ R107, R76, c[0x0][0x23c], -R124 ;  /* 0x00008f004c6b7a23 */ /* 0x000fe2000001087c */
[----:B---3--:R-:W-:Y:S01]  /*14bd0*/  F2FP.PACK_AB R49, R149, R146 ;  /* 0x000000929531723e */ /* 0x008fe200000000ff */
[--C-:B------:R-:W-:Y:S01]  /*14be0*/  FFMA.FTZ R76, R104, c[0x0][0x23c], -R119.reuse ;  /* 0x00008f00684c7a23 */ /* 0x100fe20000010877 */
[----:B------:R-:W-:Y:S01]  /*14bf0*/  F2FP.PACK_AB R50, R147, R144 ;  /* 0x000000909332723e */ /* 0x000fe200000000ff */
[--C-:B------:R-:W-:Y:S01]  /*14c00*/  FFMA.FTZ R71, R71, c[0x0][0x23c], -R119.reuse ;  /* 0x00008f0047477a23 */ /* 0x100fe20000010877 */
[----:B--2---:R-:W-:Y:S01]  /*14c10*/  F2FP.PACK_AB R51, R151, R150 ;  /* 0x000000969733723e */ /* 0x004fe200000000ff */
[----:B------:R-:W-:Y:S01]  /*14c20*/  MUFU.EX2 R156, R156 ;  /* 0x0000009c009c7308 */ /* 0x000fe20000000800 */
[----:B------:R-:W-:-:S02]  /*14c30*/  FFMA.FTZ R104, R106, c[0x0][0x23c], -R119 ;  /* 0x00008f006a687a23 */ /* 0x000fc40000010877 */
[----:B------:R-:W-:Y:S02]  /*14c40*/  FFMA.FTZ R79, R79, c[0x0][0x23c], -R119 ;  /* 0x00008f004f4f7a23 */ /* 0x000fe40000010877 */
[----:B------:R-:W-:Y:S01]  /*14c50*/  FFMA.FTZ R118, R250, R129, R118 ;  /* 0x00000081fa767223 */ /* 0x000fe20000010076 */
[C---:B------:R-:W-:Y:S01]  /*14c60*/  HMMA.16816.F32 R12, R48.reuse, R36, R12 ;  /* 0x00000024300c723c */ /* 0x040fe2000000180c */
[----:B------:R-:W-:Y:S01]  /*14c70*/  FFMA.FTZ R123, R251, R2, R123 ;  /* 0x00000002fb7b7223 */ /* 0x000fe2000001007b */
[----:B------:R-:W2:Y:S01]  /*14c80*/  MUFU.EX2 R159, R159 ;  /* 0x0000009f009f7308 */ /* 0x000ea20000000800 */
[----:B------:R-:W-:Y:S02]  /*14c90*/  FADD.FTZ R63, R63, R118 ;  /* 0x000000763f3f7221 */ /* 0x000fe40000010000 */
[----:B------:R-:W-:Y:S02]  /*14ca0*/  FADD.FTZ R122, R122, R123 ;  /* 0x0000007b7a7a7221 */ /* 0x000fe40000010000 */
[----:B------:R-:W-:Y:S01]  /*14cb0*/  FADD.FTZ R62, R62, R63 ;  /* 0x0000003f3e3e7221 */ /* 0x000fe20000010000 */
[----:B------:R-:W-:Y:S01]  /*14cc0*/  HMMA.16816.F32 R16, R48, R38, R16 ;  /* 0x000000263010723c */ /* 0x000fe20000001810 */
[----:B------:R-:W3:Y:S01]  /*14cd0*/  LDSM.16.MT88.4 R36, [R237+0xc000] ;  /* 0x00c00000ed24783b */ /* 0x000ee20000004200 */
[----:B------:R-:W-:Y:S01]  /*14ce0*/  MUFU.EX2 R158, R158 ;  /* 0x0000009e009e7308 */ /* 0x000fe20000000800 */
[----:B------:R-:W-:-:S02]  /*14cf0*/  FADD.FTZ R121, R121, R122 ;  /* 0x0000007a79797221 */ /* 0x000fc40000010000 */
[----:B------:R-:W-:Y:S02]  /*14d00*/  FADD.FTZ R127, R127, R62 ;  /* 0x0000003e7f7f7221 */ /* 0x000fe40000010000 */
[----:B------:R-:W-:Y:S01]  /*14d10*/  FADD.FTZ R121, R120, R121 ;  /* 0x0000007978797221 */ /* 0x000fe20000010000 */
[C---:B-----5:R-:W-:Y:S01]  /*14d20*/  HMMA.16816.F32 R24, R48.reuse, R40, R24 ;  /* 0x000000283018723c */ /* 0x060fe20000001818 */
[----:B------:R-:W-:Y:S01]  /*14d30*/  FADD.FTZ R148, R148, R127 ;  /* 0x0000007f94947221 */ /* 0x000fe20000010000 */
[----:B------:R-:W5:Y:S01]  /*14d40*/  MUFU.EX2 R161, R161 ;  /* 0x000000a100a17308 */ /* 0x000f620000000800 */
[----:B------:R-:W-:Y:S02]  /*14d50*/  FADD.FTZ R0, R0, R121 ;  /* 0x0000007900007221 */ /* 0x000fe40000010000 */
[----:B------:R-:W-:Y:S02]  /*14d60*/  FADD.FTZ R145, R145, R148 ;  /* 0x0000009491917221 */ /* 0x000fe40000010000 */
[--C-:B------:R-:W-:Y:S01]  /*14d70*/  FFMA.FTZ R2, R109, c[0x0][0x23c], -R119.reuse ;  /* 0x00008f006d027a23 */ /* 0x100fe20000010877 */
[----:B------:R-:W-:Y:S01]  /*14d80*/  HMMA.16816.F32 R4, R48, R42, R4 ;  /* 0x0000002a3004723c */ /* 0x000fe20000001804 */
[----:B------:R-:W2:Y:S01]  /*14d90*/  LDSM.16.MT88.4 R40, [R234+0xc000] ;  /* 0x00c00000ea28783b */ /* 0x000ea20000004200 */
[----:B------:R-:W-:Y:S01]  /*14da0*/  MUFU.EX2 R163, R163 ;  /* 0x000000a300a37308 */ /* 0x000fe20000000800 */
[----:B------:R-:W-:-:S02]  /*14db0*/  FFMA.FTZ R63, R78, c[0x0][0x23c], -R119 ;  /* 0x00008f004e3f7a23 */ /* 0x000fc40000010877 */
[--C-:B------:R-:W-:Y:S02]  /*14dc0*/  FFMA.FTZ R77, R77, c[0x0][0x23c], -R119.reuse ;  /* 0x00008f004d4d7a23 */ /* 0x100fe40000010877 */
[----:B------:R-:W-:Y:S01]  /*14dd0*/  FFMA.FTZ R108, R108, c[0x0][0x23c], -R119 ;  /* 0x00008f006c6c7a23 */ /* 0x000fe20000010877 */
[C---:B-1----:R-:W-:Y:S01]  /*14de0*/  HMMA.16816.F32 R32, R48.reuse, R28, R32 ;  /* 0x0000001c3020723c */ /* 0x042fe20000001820 */
[----:B------:R-:W-:Y:S01]  /*14df0*/  FADD.FTZ R131, R131, R0 ;  /* 0x0000000083837221 */ /* 0x000fe20000010000 */
[----:B------:R-:W1:Y:S01]  /*14e00*/  MUFU.EX2 R160, R160 ;  /* 0x000000a000a07308 */ /* 0x000e620000000800 */
[----:B------:R-:W-:Y:S02]  /*14e10*/  FADD.FTZ R140, R140, R145 ;  /* 0x000000918c8c7221 */ /* 0x000fe40000010000 */
[----:B------:R-:W-:Y:S02]  /*14e20*/  FADD.FTZ R130, R130, R131 ;  /* 0x0000008382827221 */ /* 0x000fe40000010000 */
[----:B------:R-:W-:Y:S01]  /*14e30*/  FADD.FTZ R137, R137, R140 ;  /* 0x0000008c89897221 */ /* 0x000fe20000010000 */
[----:B------:R-:W-:Y:S01]  /*14e40*/  HMMA.16816.F32 R20, R48, R30, R20 ;  /* 0x0000001e3014723c */ /* 0x000fe20000001814 */
[----:B------:R-:W1:Y:S01]  /*14e50*/  LDSM.16.MT88.4 R28, [R233+0xc000] ;  /* 0x00c00000e91c783b */ /* 0x000e620000004200 */
[----:B------:R-:W-:Y:S01]  /*14e60*/  MUFU.EX2 R162, R162 ;  /* 0x000000a200a27308 */ /* 0x000fe20000000800 */
[----:B------:R-:W-:-:S02]  /*14e70*/  FADD.FTZ R130, R153, R130 ;  /* 0x0000008299827221 */ /* 0x000fc40000010000 */
[----:B------:R-:W-:Y:S02]  /*14e80*/  FADD.FTZ R136, R136, R137 ;  /* 0x0000008988887221 */ /* 0x000fe40000010000 */
[----:B------:R-:W-:Y:S01]  /*14e90*/  FADD.FTZ R133, R133, R130 ;  /* 0x0000008285857221 */ /* 0x000fe20000010000 */
[C---:B----4-:R-:W-:Y:S01]  /*14ea0*/  HMMA.16816.F32 R44, R48.reuse, R52, R44 ;  /* 0x00000034302c723c */ /* 0x050fe2000000182c */
[----:B------:R-:W-:Y:S01]  /*14eb0*/  FADD.FTZ R139, R139, R136 ;  /* 0x000000888b8b7221 */ /* 0x000fe20000010000 */
        /* <DEDUP_REMOVED lines=9> */
[----:B------:R-:W-:Y:S01]  /*14f50*/  F2FP.PACK_AB R48, R152, R155 ;  /* 0x0000009b9830723e */ /* 0x000fe200000000ff */
[----:B------:R-:W-:Y:S01]  /*14f60*/  FADD.FTZ R146, R146, R141 ;  /* 0x0000008d92927221 */ /* 0x000fe20000010000 */
[----:B--2---:R-:W-:Y:S01]  /*14f70*/  F2FP.PACK_AB R49, R159, R156 ;  /* 0x0000009c9f31723e */ /* 0x004fe200000000ff */
[----:B------:R-:W2:Y:S01]  /*14f80*/  MUFU.EX2 R170, R170 ;  /* 0x000000aa00aa7308 */ /* 0x000ea20000000800 */
[----:B------:R-:W-:Y:S01]  /*14f90*/  F2FP.PACK_AB R50, R157, R154 ;  /* 0x0000009a9d32723e */ /* 0x000fe200000000ff */
[----:B------:R-:W-:Y:S01]  /*14fa0*/  FADD.FTZ R149, R149, R146 ;  /* 0x0000009295957221 */ /* 0x000fe20000010000 */
[----:B-----5:R-:W-:Y:S01]  /*14fb0*/  F2FP.PACK_AB R51, R161, R158 ;  /* 0x0000009ea133723e */ /* 0x020fe200000000ff */
[----:B------:R-:W-:Y:S02]  /*14fc0*/  FFMA.FTZ R62, R112, c[0x0][0x23c], -R124 ;  /* 0x00008f00703e7a23 */ /* 0x000fe4000001087c */
[----:B------:R-:W-:-:S02]  /*14fd0*/  FADD.FTZ R150, R150, R149 ;  /* 0x0000009596967221 */ /* 0x000fc40000010000 */
[----:B------:R-:W-:Y:S01]  /*14fe0*/  MUFU.EX2 R172, R172 ;  /* 0x000000ac00ac7308 */ /* 0x000fe20000000800 */
[----:B------:R-:W-:Y:S01]  /*14ff0*/  FFMA.FTZ R78, R114, c[0x0][0x23c], -R124 ;  /* 0x00008f00724e7a23 */ /* 0x000fe2000001087c */
[C---:B---3--:R-:W-:Y:S01]  /*15000*/  HMMA.16816.F32 R12, R48.reuse, R36, R12 ;  /* 0x00000024300c723c */ /* 0x048fe2000000180c */
[----:B------:R-:W-:Y:S02]  /*15010*/  FADD.FTZ R151, R151, R150 ;  /* 0x0000009697977221 */ /* 0x000fe40000010000 */
[----:B------:R-:W-:Y:S02]  /*15020*/  FFMA.FTZ R87, R87, c[0x0][0x23c], -R119 ;  /* 0x00008f0057577a23 */ /* 0x000fe40000010877 */
[----:B------:R-:W-:Y:S01]  /*15030*/  FADD.FTZ R156, R156, R151 ;  /* 0x000000979c9c7221 */ /* 0x000fe20000010000 */
[----:B------:R-:W3:Y:S01]  /*15040*/  MUFU.EX2 R177, R177 ;  /* 0x000000b100b17308 */ /* 0x000ee20000000800 */
[----:B------:R-:W-:Y:S01]  /*15050*/  FFMA.FTZ R80, R80, c[0x0][0x23c], -R119 ;  /* 0x00008f0050507a23 */ /* 0x000fe20000010877 */
[----:B------:R-:W-:Y:S01]  /*15060*/  HMMA.16816.F32 R16, R48, R38, R16 ;  /* 0x000000263010723c */ /* 0x000fe20000001810 */
[----:B------:R-:W5:Y:S01]  /*15070*/  LDSM.16.MT88.4 R36, [R237+0xc800] ;  /* 0x00c80000ed24783b */ /* 0x000f620000004200 */
[----:B------:R-:W-:-:S02]  /*15080*/  FADD.FTZ R159, R159, R156 ;  /* 0x0000009c9f9f7221 */ /* 0x000fc40000010000 */
[--C-:B------:R-:W-:Y:S01]  /*15090*/  FFMA.FTZ R109, R88, c[0x0][0x23c], -R124.reuse ;  /* 0x00008f00586d7a23 */ /* 0x100fe2000001087c */
[----:B------:R-:W-:Y:S01]  /*150a0*/  LDSM.16.MT88.4 R148, [R234+0x11800] ;  /* 0x01180000ea94783b */ /* 0x000fe20000004200 */
[----:B------:R-:W-:Y:S01]  /*150b0*/  MUFU.EX2 R181, R181 ;  /* 0x000000b500b57308 */ /* 0x000fe20000000800 */
[--C-:B------:R-:W-:Y:S01]  /*150c0*/  FFMA.FTZ R88, R116, c[0x0][0x23c], -R124.reuse ;  /* 0x00008f0074587a23 */ /* 0x100fe2000001087c */
[C---:B------:R-:W-:Y:S01]  /*150d0*/  HMMA.16816.F32 R24, R48.reuse, R40, R24 ;  /* 0x000000283018723c */ /* 0x040fe20000001818 */
[----:B------:R-:W-:Y:S02]  /*150e0*/  FFMA.FTZ R251, R91, c[0x0][0x23c], -R124 ;  /* 0x00008f005bfb7a23 */ /* 0x000fe4000001087c */
[--C-:B------:R-:W-:Y:S02]  /*150f0*/  FFMA.FTZ R250, R90, c[0x0][0x23c], -R119.reuse ;  /* 0x00008f005afa7a23 */ /* 0x100fe40000010877 */
[----:B------:R-:W-:Y:S01]  /*15100*/  FFMA.FTZ R85, R85, c[0x0][0x23c], -R119 ;  /* 0x00008f0055557a23 */ /* 0x000fe20000010877 */
[----:B------:R-:W2:Y:S02]  /*15110*/  MUFU.EX2 R178, R178 ;  /* 0x000000b200b27308 */ /* 0x000ea40000000800 */
        /* <DEDUP_REMOVED lines=9> */
[----:B------:R-:W4:Y:S02]  /*151b0*/  MUFU.EX2 R187, R187 ;  /* 0x000000bb00bb7308 */ /* 0x000f240000000800 */
[----:B------:R-:W-:Y:S01]  /*151c0*/  HMMA.16816.F32 R8, R48, R54, R8 ;  /* 0x000000363008723c */ /* 0x000fe20000001808 */
[----:B------:R-:W1:Y:S05]  /*151d0*/  LDSM.16.MT88.4 R52, [R232+0xc800] ;  /* 0x00c80000e834783b */ /* 0x000e6a0000004200 */
[----:B------:R-:W-:Y:S01]  /*151e0*/  MUFU.EX2 R189, R189 ;  /* 0x000000bd00bd7308 */ /* 0x000fe20000000800 */
[----:B------:R-:W-:-:S02]  /*151f0*/  F2FP.PACK_AB R48, R160, R163 ;  /* 0x000000a3a030723e */ /* 0x000fc400000000ff */
[----:B--2---:R-:W-:Y:S02]  /*15200*/  F2FP.PACK_AB R49, R170, R167 ;  /* 0x000000a7aa31723e */ /* 0x004fe400000000ff */
[----:B------:R-:W-:Y:S02]  /*15210*/  F2FP.PACK_AB R50, R165, R162 ;  /* 0x000000a2a532723e */ /* 0x000fe400000000ff */
[----:B---3--:R-:W-:Y:S01]  /*15220*/  F2FP.PACK_AB R51, R177, R172 ;  /* 0x000000acb133723e */ /* 0x008fe200000000ff */
[----:B------:R-:W2:Y:S06]  /*15230*/  MUFU.EX2 R188, R188 ;  /* 0x000000bc00bc7308 */ /* 0x000eac0000000800 */
[C---:B-----5:R-:W-:Y:S02]  /*15240*/  HMMA.16816.F32 R12, R48.reuse, R36, R12 ;  /* 0x00000024300c723c */ /* 0x060fe4000000180c */
[----:B------:R-:W-:Y:S06]  /*15250*/  MUFU.EX2 R190, R190 ;  /* 0x000000be00be7308 */ /* 0x000fec0000000800 */
[C---:B------:R-:W-:Y:S01]  /*15260*/  HMMA.16816.F32 R16, R48.reuse, R38, R16 ;  /* 0x000000263010723c */ /* 0x040fe20000001810 */
[----:B------:R-:W3:Y:S01]  /*15270*/  LDSM.16.MT88.4 R36, [R237+0xd000] ;  /* 0x00d00000ed24783b */ /* 0x000ee20000004200 */
[----:B------:R-:W5:Y:S06]  /*15280*/  MUFU.EX2 R179, R179 ;  /* 0x000000b300b37308 */ /* 0x000f6c0000000800 */
[C---:B------:R-:W-:Y:S02]  /*15290*/  HMMA.16816.F32 R24, R48.reuse, R40, R24 ;  /* 0x000000283018723c */ /* 0x040fe40000001818 */
        /* <DEDUP_REMOVED lines=13> */
[----:B------:R-:W1:Y:S05]  /*15370*/  MUFU.EX2 R191, R191 ;  /* 0x000000bf00bf7308 */ /* 0x000e6a0000000800 */
[----:B------:R-:W-:-:S02]  /*15380*/  F2FP.PACK_AB R48, R178, R181 ;  /* 0x000000b5b230723e */ /* 0x000fc400000000ff */
[----:B----4-:R-:W-:Y:S01]  /*15390*/  F2FP.PACK_AB R49, R187, R182 ;  /* 0x000000b6bb31723e */ /* 0x010fe200000000ff */
[----:B------:R-:W-:Y:S01]  /*153a0*/  MUFU.EX2 R173, R173 ;  /* 0x000000ad00ad7308 */ /* 0x000fe20000000800 */
[----:B------:R-:W-:Y:S02]  /*153b0*/  F2FP.PACK_AB R50, R185, R180 ;  /* 0x000000b4b932723e */ /* 0x000fe400000000ff */
[----:B--2---:R-:W-:-:S05]  /*153c0*/  F2FP.PACK_AB R51, R188, R189 ;  /* 0x000000bdbc33723e */ /* 0x004fca00000000ff */
[----:B------:R-:W2:Y:S02]  /*153d0*/  MUFU.EX2 R184, R184 ;  /* 0x000000b800b87308 */ /* 0x000ea40000000800 */
[C---:B---3--:R-:W-:Y:S06]  /*153e0*/  HMMA.16816.F32 R12, R48.reuse, R36, R12 ;  /* 0x00000024300c723c */ /* 0x048fec000000180c */
[----:B------:R-:W-:Y:S02]  /*153f0*/  MUFU.EX2 R169, R169 ;  /* 0x000000a900a97308 */ /* 0x000fe40000000800 */
[C---:B------:R-:W-:Y:S01]  /*15400*/  HMMA.16816.F32 R16, R48.reuse, R38, R16 ;  /* 0x000000263010723c */ /* 0x040fe20000001810 */
[----:B------:R-:W3:Y:S05]  /*15410*/  LDSM.16.MT88.4 R36, [R237+0xd800] ;  /* 0x00d80000ed24783b */ /* 0x000eea0000004200 */
[----:B------:R-:W-:Y:S02]  /*15420*/  MUFU.EX2 R186, R186 ;  /* 0x000000ba00ba7308 */ /* 0x000fe40000000800 */
[C---:B------:R-:W-:Y:S06]  /*15430*/  HMMA.16816.F32 R24, R48.reuse, R40, R24 ;  /* 0x000000283018723c */ /* 0x040fec0000001818 */
        /* <DEDUP_REMOVED lines=13> */
[----:B------:R-:W1:Y:S01]  /*15510*/  MUFU.EX2 R58, R58 ;  /* 0x0000003a003a7308 */ /* 0x000e620000000800 */
[----:B-----5:R-:W-:-:S02]  /*15520*/  F2FP.PACK_AB R48, R179, R190 ;  /* 0x000000beb330723e */ /* 0x020fc400000000ff */
        /* <DEDUP_REMOVED lines=15> */
[----:B------:R-:W1:Y:S06]  /*15620*/  MUFU.EX2 R67, R67 ;  /* 0x0000004300437308 */ /* 0x000e6c0000000800 */
[C---:B------:R-:W-:Y:S01]  /*15630*/  HMMA.16816.F32 R20, R48.reuse, R30, R20 ;  /* 0x0000001e3014723c */ /* 0x040fe20000001814 */
[----:B------:R-:W1:Y:S01]  /*15640*/  LDSM.16.MT88.4 R28, [R233+0xe000] ;  /* 0x00e00000e91c783b */ /* 0x000e620000004200 */
[----:B------:R-:W-:Y:S06]  /*15650*/  MUFU.EX2 R97, R97 ;  /* 0x0000006100617308 */ /* 0x000fec0000000800 */
[C---:B------:R-:W-:Y:S02]  /*15660*/  HMMA.16816.F32 R44, R48.reuse, R52, R44 ;  /* 0x00000034302c723c */ /* 0x040fe4000000182c */
[----:B------:R-:W1:Y:S06]  /*15670*/  MUFU.EX2 R128, R128 ;  /* 0x0000008000807308 */ /* 0x000e6c0000000800 */
[----:B------:R-:W-:Y:S01]  /*15680*/  HMMA.16816.F32 R8, R48, R54, R8 ;  /* 0x000000363008723c */ /* 0x000fe20000001808 */
[----:B------:R-:W1:Y:S01]  /*15690*/  LDSM.16.MT88.4 R52, [R232+0xe000] ;  /* 0x00e00000e834783b */ /* 0x000e620000004200 */
[----:B------:R-:W-:Y:S05]  /*156a0*/  MUFU.EX2 R69, R69 ;  /* 0x0000004500457308 */ /* 0x000fea0000000800 */
[----:B--2---:R-:W-:-:S02]  /*156b0*/  F2FP.PACK_AB R48, R184, R173 ;  /* 0x000000adb830723e */ /* 0x004fc400000000ff */
[----:B------:R-:W-:Y:S01]  /*156c0*/  F2FP.PACK_AB R49, R168, R59 ;  /* 0x0000003ba831723e */ /* 0x000fe200000000ff */
[----:B------:R-:W-:Y:S01]  /*156d0*/  MUFU.EX2 R68, R68 ;  /* 0x0000004400447308 */ /* 0x000fe20000000800 */
[----:B------:R-:W-:Y:S02]  /*156e0*/  F2FP.PACK_AB R50, R186, R169 ;  /* 0x000000a9ba32723e */ /* 0x000fe400000000ff */
[----:B------:R-:W-:-:S05]  /*156f0*/  F2FP.PACK_AB R51, R56, R57 ;  /* 0x000000393833723e */ /* 0x000fca00000000ff */
[----:B------:R-:W-:Y:S02]  /*15700*/  MUFU.EX2 R96, R96 ;  /* 0x0000006000607308 */ /* 0x000fe40000000800 */
[C---:B---3--:R-:W-:Y:S06]  /*15710*/  HMMA.16816.F32 R12, R48.reuse, R36, R12 ;  /* 0x00000024300c723c */ /* 0x048fec000000180c */
[----:B------:R-:W2:Y:S02]  /*15720*/  MUFU.EX2 R99, R99 ;  /* 0x0000006300637308 */ /* 0x000ea40000000800 */
[C---:B------:R-:W-:Y:S01]  /*15730*/  HMMA.16816.F32 R16, R48.reuse, R38, R16 ;  /* 0x000000263010723c */ /* 0x040fe20000001810 */
[----:B------:R-:W3:Y:S05]  /*15740*/  LDSM.16.MT88.4 R36, [R237+0xe800] ;  /* 0x00e80000ed24783b */ /* 0x000eea0000004200 */
        /* <DEDUP_REMOVED lines=13> */
[----:B------:R-:W-:Y:S01]  /*15820*/  HMMA.16816.F32 R8, R48, R54, R8 ;  /* 0x000000363008723c */ /* 0x000fe20000001808 */
[----:B------:R-:W1:Y:S05]  /*15830*/  LDSM.16.MT88.4 R52, [R232+0xe800] ;  /* 0x00e80000e834783b */ /* 0x000e6a0000004200 */
[----:B------:R-:W-:Y:S01]  /*15840*/  MUFU.EX2 R100, R100 ;  /* 0x0000006400647308 */ /* 0x000fe20000000800 */
[----:B------:R-:W-:-:S02]  /*15850*/  F2FP.PACK_AB R48, R58, R93 ;  /* 0x0000005d3a30723e */ /* 0x000fc400000000ff */
[----:B----4-:R-:W-:Y:S02]  /*15860*/  F2FP.PACK_AB R49, R3, R92 ;  /* 0x0000005c0331723e */ /* 0x010fe400000000ff */
[----:B------:R-:W-:Y:S02]  /*15870*/  F2FP.PACK_AB R50, R64, R95 ;  /* 0x0000005f4032723e */ /* 0x000fe400000000ff */
[----:B------:R-:W-:Y:S01]  /*15880*/  F2FP.PACK_AB R51, R67, R94 ;  /* 0x0000005e4333723e */ /* 0x000fe200000000ff */
[----:B------:R-:W4:Y:S06]  /*15890*/  MUFU.EX2 R73, R73 ;  /* 0x0000004900497308 */ /* 0x000f2c0000000800 */
[C---:B---3--:R-:W-:Y:S02]  /*158a0*/  HMMA.16816.F32 R12, R48.reuse, R36, R12 ;  /* 0x00000024300c723c */ /* 0x048fe4000000180c */
[----:B------:R-:W-:Y:S06]  /*158b0*/  MUFU.EX2 R102, R102 ;  /* 0x0000006600667308 */ /* 0x000fec0000000800 */
[C---:B------:R-:W-:Y:S01]  /*158c0*/  HMMA.16816.F32 R16, R48.reuse, R38, R16 ;  /* 0x000000263010723c */ /* 0x040fe20000001810 */
[----:B------:R-:W3:Y:S01]  /*158d0*/  LDSM.16.MT88.4 R36, [R237+0xf000] ;  /* 0x00f00000ed24783b */ /* 0x000ee20000004200 */
[----:B------:R-:W1:Y:S06]  /*158e0*/  MUFU.EX2 R103, R103 ;  /* 0x0000006700677308 */ /* 0x000e6c0000000800 */
        /* <DEDUP_REMOVED lines=13> */
[----:B------:R-:W1:Y:S01]  /*159c0*/  LDSM.16.MT88.4 R52, [R232+0xf000] ;  /* 0x00f00000e834783b */ /* 0x000e620000004200 */
[----:B------:R-:W1:Y:S05]  /*159d0*/  MUFU.EX2 R71, R71 ;  /* 0x0000004700477308 */ /* 0x000e6a0000000800 */
[----:B------:R-:W-:-:S02]  /*159e0*/  F2FP.PACK_AB R48, R128, R97 ;  /* 0x000000618030723e */ /* 0x000fc400000000ff */
[----:B------:R-:W-:Y:S01]  /*159f0*/  F2FP.PACK_AB R49, R99, R96 ;  /* 0x000000606331723e */ /* 0x000fe200000000ff */
[----:B------:R-:W-:Y:S01]  /*15a00*/  MUFU.EX2 R104, R104 ;  /* 0x0000006800687308 */ /* 0x000fe20000000800 */
[----:B------:R-:W-:Y:S02]  /*15a10*/  F2FP.PACK_AB R50, R68, R69 ;  /* 0x000000454432723e */ /* 0x000fe400000000ff */
[----:B-----5:R-:W-:-:S05]  /*15a20*/  F2FP.PACK_AB R51, R65, R66 ;  /* 0x000000424133723e */ /* 0x020fca00000000ff */
[----:B------:R-:W5:Y:S02]  /*15a30*/  MUFU.EX2 R79, R79 ;  /* 0x0000004f004f7308 */ /* 0x000f640000000800 */
[C---:B---3--:R-:W-:Y:S06]  /*15a40*/  HMMA.16816.F32 R12, R48.reuse, R36, R12 ;  /* 0x00000024300c723c */ /* 0x048fec000000180c */
[----:B------:R-:W-:Y:S02]  /*15a50*/  MUFU.EX2 R2, R2 ;  /* 0x0000000200027308 */ /* 0x000fe40000000800 */
[C---:B------:R-:W-:Y:S01]  /*15a60*/  HMMA.16816.F32 R16, R48.reuse, R38, R16 ;  /* 0x000000263010723c */ /* 0x040fe20000001810 */
[----:B------:R-:W3:Y:S05]  /*15a70*/  LDSM.16.MT88.4 R36, [R237+0xf800] ;  /* 0x00f80000ed24783b */ /* 0x000eea0000004200 */
[----:B------:R-:W-:Y:S02]  /*15a80*/  MUFU.EX2 R63, R63 ;  /* 0x0000003f003f7308 */ /* 0x000fe40000000800 */
[C---:B--2---:R-:W-:Y:S06]  /*15a90*/  HMMA.16816.F32 R24, R48.reuse, R40, R24 ;  /* 0x000000283018723c */ /* 0x044fec0000001818 */
[----:B------:R2:W-:Y:S02]  /*15aa0*/  MUFU.EX2 R0, R108 ;  /* 0x0000006c00007308 */ /* 0x0005e40000000800 */
[C---:B------:R-:W-:Y:S01]  /*15ab0*/  HMMA.16816.F32 R4, R48.reuse, R42, R4 ;  /* 0x0000002a3004723c */ /* 0x040fe20000001804 */
[----:B------:R-:W3:Y:S05]  /*15ac0*/  LDSM.16.MT88.4 R40, [R234+0xf800] ;  /* 0x00f80000ea28783b */ /* 0x000eea0000004200 */
[----:B------:R-:W-:Y:S02]  /*15ad0*/  MUFU.EX2 R77, R77 ;  /* 0x0000004d004d7308 */ /* 0x000fe40000000800 */
[----:B-1----:R-:W-:Y:S01]  /*15ae0*/  HMMA.16816.F32 R32, R48, R28, R32 ;  /* 0x0000001c3020723c */ /* 0x002fe20000001820 */
[----:B--2---:R-:W-:-:S05]  /*15af0*/  FADD.FTZ R108, R158, R159 ;  /* 0x0000009f9e6c7221 */ /* 0x004fca0000010000 */
[----:B------:R-:W-:Y:S02]  /*15b00*/  MUFU.EX2 R62, R62 ;  /* 0x0000003e003e7308 */ /* 0x000fe40000000800 */
[----:B------:R-:W-:Y:S01]  /*15b10*/  HMMA.16816.F32 R20, R48, R30, R20 ;  /* 0x0000001e3014723c */ /* 0x000fe20000001814 */
[----:B------:R-:W1:Y:S01]  /*15b20*/  LDSM.16.MT88.4 R28, [R233+0xf800] ;  /* 0x00f80000e91c783b */ /* 0x000e620000004200 */
[----:B------:R-:W-:-:S04]  /*15b30*/  FADD.FTZ R108, R161, R108 ;  /* 0x0000006ca16c7221 */ /* 0x000fc80000010000 */
[----:B------:R-:W-:Y:S02]  /*15b40*/  MUFU.EX2 R78, R78 ;  /* 0x0000004e004e7308 */ /* 0x000fe40000000800 */
[C---:B------:R-:W-:Y:S06]  /*15b50*/  HMMA.16816.F32 R44, R48.reuse, R52, R44 ;  /* 0x00000034302c723c */ /* 0x040fec000000182c */
[----:B------:R-:W-:Y:S02]  /*15b60*/  MUFU.EX2 R87, R87 ;  /* 0x0000005700577308 */ /* 0x000fe40000000800 */
[----:B------:R-:W-:Y:S01]  /*15b70*/  HMMA.16816.F32 R8, R48, R54, R8 ;  /* 0x000000363008723c */ /* 0x000fe20000001808 */
[----:B------:R-:W2:Y:S06]  /*15b80*/  LDSM.16.MT88.4 R52, [R232+0xf800] ;  /* 0x00f80000e834783b */ /* 0x000eac0000004200 */
[----:B------:R-:W-:Y:S01]  /*15b90*/  F2FP.PACK_AB R48, R101, R98 ;  /* 0x000000626530723e */ /* 0x000fe200000000ff */
[----:B------:R-:W-:Y:S01]  /*15ba0*/  MUFU.EX2 R80, R80 ;  /* 0x0000005000507308 */ /* 0x000fe20000000800 */
[----:B----4-:R-:W-:-:S02]  /*15bb0*/  F2FP.PACK_AB R49, R73, R100 ;  /* 0x000000644931723e */ /* 0x010fc400000000ff */
[----:B------:R-:W-:Y:S02]  /*15bc0*/  F2FP.PACK_AB R50, R75, R70 ;  /* 0x000000464b32723e */ /* 0x000fe400000000ff */
[----:B------:R-:W-:-:S03]  /*15bd0*/  F2FP.PACK_AB R51, R103, R102 ;  /* 0x000000666733723e */ /* 0x000fc600000000ff */
[----:B------:R-:W-:Y:S04]  /*15be0*/  MUFU.EX2 R109, R109 ;  /* 0x0000006d006d7308 */ /* 0x000fe80000000800 */
[C---:B---3--:R-:W-:Y:S04]  /*15bf0*/  HMMA.16816.F32 R12, R48.reuse, R36, R12 ;  /* 0x00000024300c723c */ /* 0x048fe8000000180c */
[----:B------:R-:W-:Y:S04]  /*15c00*/  MUFU.EX2 R88, R88 ;  /* 0x0000005800587308 */ /* 0x000fe80000000800 */
[C---:B------:R-:W-:Y:S01]  /*15c10*/  HMMA.16816.F32 R16, R48.reuse, R38, R16 ;  /* 0x000000263010723c */ /* 0x040fe20000001810 */
[----:B------:R-:W3:Y:S03]  /*15c20*/  LDSM.16.MT88.4 R36, [R237+0x10000] ;  /* 0x01000000ed24783b */ /* 0x000ee60000004200 */
[----:B------:R-:W-:Y:S04]  /*15c30*/  MUFU.EX2 R251, R251 ;  /* 0x000000fb00fb7308 */ /* 0x000fe80000000800 */
[C---:B------:R-:W-:Y:S04]  /*15c40*/  HMMA.16816.F32 R24, R48.reuse, R40, R24 ;  /* 0x000000283018723c */ /* 0x040fe80000001818 */
[----:B------:R-:W-:Y:S04]  /*15c50*/  MUFU.EX2 R250, R250 ;  /* 0x000000fa00fa7308 */ /* 0x000fe80000000800 */
[C---:B------:R-:W-:Y:S01]  /*15c60*/  HMMA.16816.F32 R4, R48.reuse, R42, R4 ;  /* 0x0000002a3004723c */ /* 0x040fe20000001804 */
[----:B------:R-:W4:Y:S07]  /*15c70*/  LDSM.16.MT88.4 R40, [R234+0x10000] ;  /* 0x01000000ea28783b */ /* 0x000f2e0000004200 */
[C---:B-1----:R-:W-:Y:S08]  /*15c80*/  HMMA.16816.F32 R32, R48.reuse, R28, R32 ;  /* 0x0000001c3020723c */ /* 0x042ff00000001820 */
[C---:B------:R-:W-:Y:S01]  /*15c90*/  HMMA.16816.F32 R20, R48.reuse, R30, R20 ;  /* 0x0000001e3014723c */ /* 0x040fe20000001814 */
[----:B------:R-:W1:Y:S07]  /*15ca0*/  LDSM.16.MT88.4 R28, [R233+0x10000] ;  /* 0x01000000e91c783b */ /* 0x000e6e0000004200 */
[C---:B--2---:R-:W-:Y:S07]  /*15cb0*/  HMMA.16816.F32 R44, R48.reuse, R52, R44 ;  /* 0x00000034302c723c */ /* 0x044fee000000182c */
[--C-:B------:R-:W-:Y:S01]  /*15cc0*/  FFMA.FTZ R52, R111, c[0x0][0x23c], -R124.reuse ;  /* 0x00008f006f347a23 */ /* 0x100fe2000001087c */
[----:B------:R-:W-:Y:S01]  /*15cd0*/  HMMA.16816.F32 R8, R48, R54, R8 ;  /* 0x000000363008723c */ /* 0x000fe20000001808 */
[----:B------:R-:W-:-:S02]  /*15ce0*/  FFMA.FTZ R53, R83, c[0x0][0x23c], -R124 ;  /* 0x00008f0053357a23 */ /* 0x000fc4000001087c */
[----:B------:R-:W-:Y:S02]  /*15cf0*/  FFMA.FTZ R83, R89, c[0x0][0x23c], -R124 ;  /* 0x00008f0059537a23 */ /* 0x000fe4000001087c */
[----:B------:R-:W-:Y:S01]  /*15d00*/  MUFU.EX2 R52, R52 ;  /* 0x0000003400347308 */ /* 0x000fe20000000800 */
[----:B------:R-:W-:Y:S01]  /*15d10*/  FADD.FTZ R89, R167, R108 ;  /* 0x0000006ca7597221 */ /* 0x000fe20000010000 */
[----:B------:R-:W-:Y:S01]  /*15d20*/  F2FP.PACK_AB R48, R105, R72 ;  /* 0x000000486930723e */ /* 0x000fe200000000ff */
[--C-:B------:R-:W-:Y:S01]  /*15d30*/  FFMA.FTZ R54, R113, c[0x0][0x23c], -R124.reuse ;  /* 0x00008f0071367a23 */ /* 0x100fe2000001087c */
[----:B------:R-:W-:Y:S01]  /*15d40*/  F2FP.PACK_AB R49, R71, R76 ;  /* 0x0000004c4731723e */ /* 0x000fe200000000ff */
[--C-:B------:R-:W-:Y:S01]  /*15d50*/  FFMA.FTZ R55, R81, c[0x0][0x23c], -R124.reuse ;  /* 0x00008f0051377a23 */ /* 0x100fe2000001087c */
[----:B------:R-:W-:Y:S01]  /*15d60*/  F2FP.PACK_AB R50, R107, R74 ;  /* 0x0000004a6b32723e */ /* 0x000fe200000000ff */
[----:B------:R-:W-:Y:S01]  /*15d70*/  FFMA.FTZ R81, R84, c[0x0][0x23c], -R124 ;  /* 0x00008f0054517a23 */ /* 0x000fe2000001087c */
[----:B-----5:R-:W-:Y:S01]  /*15d80*/  F2FP.PACK_AB R51, R79, R104 ;  /* 0x000000684f33723e */ /* 0x020fe200000000ff */
[----:B------:R-:W2:Y:S01]  /*15d90*/  MUFU.EX2 R53, R53 ;  /* 0x0000003500357308 */ /* 0x000ea20000000800 */
[----:B------:R-:W-:-:S04]  /*15da0*/  FADD.FTZ R89, R170, R89 ;  /* 0x00000059aa597221 */ /* 0x000fc80000010000 */
[----:B------:R-:W-:Y:S01]  /*15db0*/  FADD.FTZ R172, R172, R89 ;  /* 0x00000059acac7221 */ /* 0x000fe20000010000 */
[----:B---3--:R-:W-:Y:S01]  /*15dc0*/  HMMA.16816.F32 R12, R48, R36, R12 ;  /* 0x00000024300c723c */ /* 0x008fe2000000180c */
[----:B------:R-:W-:Y:S01]  /*15dd0*/  FFMA.FTZ R89, R86, c[0x0][0x23c], -R119 ;  /* 0x00008f0056597a23 */ /* 0x000fe20000010877 */
[----:B------:R-:W-:Y:S01]  /*15de0*/  MUFU.EX2 R54, R54 ;  /* 0x0000003600367308 */ /* 0x000fe20000000800 */
[----:B------:R-:W-:-:S05]  /*15df0*/  FADD.FTZ R177, R177, R172 ;  /* 0x000000acb1b17221 */ /* 0x000fca0000010000 */
[C---:B------:R-:W-:Y:S01]  /*15e00*/  HMMA.16816.F32 R16, R48.reuse, R38, R16 ;  /* 0x000000263010723c */ /* 0x040fe20000001810 */
[----:B------:R-:W3:Y:S01]  /*15e10*/  LDSM.16.MT88.4 R36, [R232+0x10000] ;  /* 0x01000000e824783b */ /* 0x000ee20000004200 */
[----:B------:R-:W5:Y:S06]  /*15e20*/  MUFU.EX2 R55, R55 ;  /* 0x0000003700377308 */ /* 0x000f6c0000000800 */
[C---:B----4-:R-:W-:Y:S02]  /*15e30*/  HMMA.16816.F32 R24, R48.reuse, R40, R24 ;  /* 0x000000283018723c */ /* 0x050fe40000001818 */
[----:B------:R-:W4:Y:S06]  /*15e40*/  MUFU.EX2 R81, R81 ;  /* 0x0000005100517308 */ /* 0x000f2c0000000800 */
[C---:B------:R-:W-:Y:S01]  /*15e50*/  HMMA.16816.F32 R4, R48.reuse, R42, R4 ;  /* 0x0000002a3004723c */ /* 0x040fe20000001804 */
[----:B------:R-:W4:Y:S01]  /*15e60*/  LDSM.16.MT88.4 R40, [R237+0x10800] ;  /* 0x01080000ed28783b */ /* 0x000f220000004200 */
[----:B------:R-:W-:Y:S06]  /*15e70*/  MUFU.EX2 R83, R83 ;  /* 0x0000005300537308 */ /* 0x000fec0000000800 */
[C---:B-1----:R-:W-:Y:S02]  /*15e80*/  HMMA.16816.F32 R32, R48.reuse, R28, R32 ;  /* 0x0000001c3020723c */ /* 0x042fe40000001820 */
[----:B------:R-:W-:Y:S06]  /*15e90*/  MUFU.EX2 R89, R89 ;  /* 0x0000005900597308 */ /* 0x000fec0000000800 */
[C---:B------:R-:W-:Y:S01]  /*15ea0*/  HMMA.16816.F32 R20, R48.reuse, R30, R20 ;  /* 0x0000001e3014723c */ /* 0x040fe20000001814 */
[----:B------:R-:W1:Y:S07]  /*15eb0*/  LDSM.16.MT88.4 R28, [R234+0x10800] ;  /* 0x01080000ea1c783b */ /* 0x000e6e0000004200 */
[C---:B---3--:R-:W-:Y:S08]  /*15ec0*/  HMMA.16816.F32 R44, R48.reuse, R36, R44 ;  /* 0x00000024302c723c */ /* 0x048ff0000000182c */
[----:B------:R-:W-:Y:S01]  /*15ed0*/  HMMA.16816.F32 R8, R48, R38, R8 ;  /* 0x000000263008723c */ /* 0x000fe20000001808 */
[----:B------:R-:W3:Y:S06]  /*15ee0*/  LDSM.16.MT88.4 R36, [R233+0x10800] ;  /* 0x01080000e924783b */ /* 0x000eec0000004200 */
[----:B--2---:R-:W-:-:S02]  /*15ef0*/  F2FP.PACK_AB R48, R53, R52 ;  /* 0x000000343530723e */ /* 0x004fc400000000ff */
[----:B------:R-:W-:Y:S02]  /*15f00*/  F2FP.PACK_AB R49, R63, R2 ;  /* 0x000000023f31723e */ /* 0x000fe400000000ff */
[----:B-----5:R-:W-:Y:S02]  /*15f10*/  F2FP.PACK_AB R50, R55, R54 ;  /* 0x000000363732723e */ /* 0x020fe400000000ff */
[----:B------:R-:W-:-:S07]  /*15f20*/  F2FP.PACK_AB R51, R77, R0 ;  /* 0x000000004d33723e */ /* 0x000fce00000000ff */
[C---:B----4-:R-:W-:Y:S07]  /*15f30*/  HMMA.16816.F32 R12, R48.reuse, R40, R12 ;  /* 0x00000028300c723c */ /* 0x050fee000000180c */
[----:B------:R-:W-:Y:S01]  /*15f40*/  FADD.FTZ R41, R143, R134 ;  /* 0x000000868f297221 */ /* 0x000fe20000010000 */
[----:B------:R-:W-:Y:S01]  /*15f50*/  HMMA.16816.F32 R16, R48, R42, R16 ;  /* 0x0000002a3010723c */ /* 0x000fe20000001810 */
[----:B------:R-:W-:Y:S02]  /*15f60*/  F2FP.PACK_AB R134, R251, R88 ;  /* 0x00000058fb86723e */ /* 0x000fe400000000ff */
[----:B------:R-:W-:-:S02]  /*15f70*/  FADD.FTZ R41, R142, R41 ;  /* 0x000000298e297221 */ /* 0x000fc40000010000 */
[----:B------:R-:W-:Y:S02]  /*15f80*/  LDSM.16.MT88.4 R140, [R233+0x11800] ;  /* 0x01180000e98c783b */ /* 0x000fe40000004200 */
[----:B------:R-:W-:Y:S01]  /*15f90*/  FADD.FTZ R84, R144, R41 ;  /* 0x0000002990547221 */ /* 0x000fe20000010000 */
[----:B-1----:R-:W-:Y:S01]  /*15fa0*/  HMMA.16816.F32 R24, R48, R28, R24 ;  /* 0x0000001c3018723c */ /* 0x002fe20000001818 */
[----:B------:R-:W1:Y:S02]  /*15fb0*/  LDSM.16.MT88.4 R40, [R232+0x10800] ;  /* 0x01080000e828783b */ /* 0x000e640000004200 */
[----:B------:R-:W-:-:S04]  /*15fc0*/  FADD.FTZ R84, R147, R84 ;  /* 0x0000005493547221 */ /* 0x000fc80000010000 */
[----:B------:R-:W-:Y:S01]  /*15fd0*/  FADD.FTZ R29, R155, R84 ;  /* 0x000000549b1d7221 */ /* 0x000fe20000010000 */
[----:B------:R-:W-:Y:S01]  /*15fe0*/  HMMA.16816.F32 R4, R48, R30, R4 ;  /* 0x0000001e3004723c */ /* 0x000fe20000001804 */
[----:B------:R-:W-:Y:S02]  /*15ff0*/  FFMA.FTZ R84, R110, c[0x0][0x23c], -R119 ;  /* 0x00008f006e547a23 */ /* 0x000fe40000010877 */
[----:B------:R-:W-:-:S04]  /*16000*/  FADD.FTZ R29, R152, R29 ;  /* 0x0000001d981d7221 */ /* 0x000fc80000010000 */
[----:B------:R-:W-:Y:S01]  /*16010*/  FADD.FTZ R106, R154, R29 ;  /* 0x0000001d9a6a7221 */ /* 0x000fe20000010000 */
[C---:B---3--:R-:W-:Y:S01]  /*16020*/  HMMA.16816.F32 R32, R48.reuse, R36, R32 ;  /* 0x000000243020723c */ /* 0x048fe20000001820 */
[----:B------:R-:W2:Y:S01]  /*16030*/  LDSM.16.MT88.4 R28, [R237+0x11000] ;  /* 0x01100000ed1c783b */ /* 0x000ea20000004200 */
[----:B------:R-:W3:Y:S01]  /*16040*/  MUFU.EX2 R84, R84 ;  /* 0x0000005400547308 */ /* 0x000ee20000000800 */
[----:B------:R-:W-:Y:S02]  /*16050*/  FADD.FTZ R106, R157, R106 ;  /* 0x0000006a9d6a7221 */ /* 0x000fe40000010000 */
[----:B------:R-:W-:Y:S02]  /*16060*/  LDSM.16.MT88.4 R156, [R237+0x11800] ;  /* 0x01180000ed9c783b */ /* 0x000fe40000004200 */
[----:B------:R-:W-:Y:S01]  /*16070*/  FADD.FTZ R37, R163, R106 ;  /* 0x0000006aa3257221 */ /* 0x000fe20000010000 */
[----:B------:R-:W-:Y:S03]  /*16080*/  HMMA.16816.F32 R20, R48, R38, R20 ;  /* 0x000000263014723c */ /* 0x000fe60000001814 */
[----:B------:R-:W-:-:S04]  /*16090*/  FADD.FTZ R37, R160, R37 ;  /* 0x00000025a0257221 */ /* 0x000fc80000010000 */
[----:B------:R-:W-:Y:S02]  /*160a0*/  FADD.FTZ R162, R162, R37 ;  /* 0x00000025a2a27221 */ /* 0x000fe40000010000 */
[----:B------:R-:W4:Y:S02]  /*160b0*/  LDSM.16.MT88.4 R36, [R234+0x11000] ;  /* 0x01100000ea24783b */ /* 0x000f240000004200 */
[----:B------:R-:W-:Y:S01]  /*160c0*/  FADD.FTZ R86, R165, R162 ;  /* 0x000000a2a5567221 */ /* 0x000fe20000010000 */
[C---:B-1----:R-:W-:Y:S07]  /*160d0*/  HMMA.16816.F32 R44, R48.reuse, R40, R44 ;  /* 0x00000028302c723c */ /* 0x042fee000000182c */
[----:B------:R-:W-:Y:S01]  /*160e0*/  FADD.FTZ R41, R181, R86 ;  /* 0x00000056b5297221 */ /* 0x000fe20000010000 */
[----:B------:R-:W-:Y:S01]  /*160f0*/  HMMA.16816.F32 R8, R48, R42, R8 ;  /* 0x0000002a3008723c */ /* 0x000fe20000001808 */
[----:B------:R-:W-:-:S02]  /*16100*/  FADD.FTZ R40, R182, R177 ;  /* 0x000000b1b6287221 */ /* 0x000fc40000010000 */
[----:B------:R-:W-:Y:S02]  /*16110*/  FADD.FTZ R41, R178, R41 ;  /* 0x00000029b2297221 */ /* 0x000fe40000010000 */
[----:B------:R-:W-:Y:S02]  /*16120*/  FADD.FTZ R40, R187, R40 ;  /* 0x00000028bb287221 */ /* 0x000fe40000010000 */
[----:B------:R-:W-:Y:S01]  /*16130*/  FADD.FTZ R180, R180, R41 ;  /* 0x00000029b4b47221 */ /* 0x000fe20000010000 */
[----:B------:R-:W-:Y:S01]  /*16140*/  F2FP.PACK_AB R48, R81, R62 ;  /* 0x0000003e5130723e */ /* 0x000fe200000000ff */
[----:B------:R-:W-:Y:S01]  /*16150*/  FADD.FTZ R189, R189, R40 ;  /* 0x00000028bdbd7221 */ /* 0x000fe20000010000 */
[----:B---3--:R-:W-:Y:S01]  /*16160*/  F2FP.PACK_AB R49, R87, R84 ;  /* 0x000000545731723e */ /* 0x008fe200000000ff */
[----:B------:R-:W-:Y:S01]  /*16170*/  FADD.FTZ R185, R185, R180 ;  /* 0x000000b4b9b97221 */ /* 0x000fe20000010000 */
[----:B------:R-:W-:Y:S01]  /*16180*/  F2FP.PACK_AB R50, R83, R78 ;  /* 0x0000004e5332723e */ /* 0x000fe200000000ff */
[----:B------:R-:W-:Y:S01]  /*16190*/  FADD.FTZ R188, R188, R189 ;  /* 0x000000bdbcbc7221 */ /* 0x000fe20000010000 */
[----:B------:R-:W-:Y:S01]  /*161a0*/  F2FP.PACK_AB R51, R89, R80 ;  /* 0x000000505933723e */ /* 0x000fe200000000ff */
[----:B------:R-:W-:Y:S01]  /*161b0*/  FFMA.FTZ R86, R117, c[0x0][0x23c], -R124 ;  /* 0x00008f0075567a23 */ /* 0x000fe2000001087c */
[----:B------:R-:W1:Y:S05]  /*161c0*/  LDSM.16.MT88.4 R40, [R233+0x11000] ;  /* 0x01100000e928783b */ /* 0x000e6a0000004200 */
[C---:B--2---:R-:W-:Y:S01]  /*161d0*/  HMMA.16816.F32 R12, R48.reuse, R28, R12 ;  /* 0x0000001c300c723c */ /* 0x044fe2000000180c */
[----:B------:R-:W2:Y:S06]  /*161e0*/  MUFU.EX2 R86, R86 ;  /* 0x0000005600567308 */ /* 0x000eac0000000800 */
[----:B------:R-:W-:Y:S01]  /*161f0*/  FADD.FTZ R28, R190, R185 ;  /* 0x000000b9be1c7221 */ /* 0x000fe20000010000 */
[----:B------:R-:W-:Y:S01]  /*16200*/  HMMA.16816.F32 R16, R48, R30, R16 ;  /* 0x0000001e3010723c */ /* 0x000fe20000001810 */
[----:B------:R-:W-:-:S02]  /*16210*/  FADD.FTZ R29, R175, R188 ;  /* 0x000000bcaf1d7221 */ /* 0x000fc40000010000 */
        /* <DEDUP_REMOVED lines=22> */
[----:B------:R-:W-:Y:S01]  /*16380*/  MUFU.EX2 R37, R85 ;  /* 0x0000005500257308 */ /* 0x000fe20000000800 */
[----:B------:R-:W-:Y:S01]  /*16390*/  FADD.FTZ R39, R3, R92 ;  /* 0x0000005c03277221 */ /* 0x000fe20000010000 */
[----:B------:R-:W-:Y:S01]  /*163a0*/  HMMA.16816.F32 R20, R48, R42, R20 ;  /* 0x0000002a3014723c */ /* 0x000fe20000001814 */
[----:B------:R-:W-:-:S02]  /*163b0*/  FADD.FTZ R95, R95, R58 ;  /* 0x0000003a5f5f7221 */ /* 0x000fc40000010000 */
[----:B------:R-:W-:Y:S02]  /*163c0*/  FADD.FTZ R94, R94, R39 ;  /* 0x000000275e5e7221 */ /* 0x000fe40000010000 */
[----:B------:R-:W-:Y:S02]  /*163d0*/  FADD.FTZ R64, R64, R95 ;  /* 0x0000005f40407221 */ /* 0x000fe40000010000 */
[----:B------:R-:W-:Y:S02]  /*163e0*/  FADD.FTZ R67, R67, R94 ;  /* 0x0000005e43437221 */ /* 0x000fe40000010000 */
[----:B------:R-:W-:Y:S02]  /*163f0*/  FADD.FTZ R97, R97, R64 ;  /* 0x0000004061617221 */ /* 0x000fe40000010000 */
[----:B------:R-:W-:Y:S02]  /*16400*/  FADD.FTZ R96, R96, R67 ;  /* 0x0000004360607221 */ /* 0x000fe40000010000 */
[--C-:B------:R-:W-:Y:S01]  /*16410*/  FFMA.FTZ R36, R115, c[0x0][0x23c], -R119.reuse ;  /* 0x00008f0073247a23 */ /* 0x100fe20000010877 */
[----:B--2---:R-:W-:Y:S01]  /*16420*/  HMMA.16816.F32 R44, R48, R28, R44 ;  /* 0x0000001c302c723c */ /* 0x004fe2000000182c */
[----:B------:R-:W-:-:S02]  /*16430*/  FFMA.FTZ R3, R82, c[0x0][0x23c], -R119 ;  /* 0x00008f0052037a23 */ /* 0x000fc40000010877 */
[----:B------:R-:W-:Y:S02]  /*16440*/  FADD.FTZ R128, R128, R97 ;  /* 0x0000006180807221 */ /* 0x000fe40000010000 */
[----:B------:R-:W-:Y:S01]  /*16450*/  FADD.FTZ R99, R99, R96 ;  /* 0x0000006063637221 */ /* 0x000fe20000010000 */
[----:B------:R-:W1:Y:S01]  /*16460*/  MUFU.EX2 R36, R36 ;  /* 0x0000002400247308 */ /* 0x000e620000000800 */
[----:B------:R-:W-:Y:S01]  /*16470*/  FADD.FTZ R29, R69, R128 ;  /* 0x00000080451d7221 */ /* 0x000fe20000010000 */
[----:B------:R-:W-:Y:S01]  /*16480*/  HMMA.16816.F32 R8, R48, R30, R8 ;  /* 0x0000001e3008723c */ /* 0x000fe20000001808 */
[----:B------:R-:W-:Y:S02]  /*16490*/  FADD.FTZ R66, R66, R99 ;  /* 0x0000006342427221 */ /* 0x000fe40000010000 */
[----:B------:R-:W-:Y:S02]  /*164a0*/  FADD.FTZ R29, R68, R29 ;  /* 0x0000001d441d7221 */ /* 0x000fe40000010000 */
[----:B------:R-:W-:Y:S01]  /*164b0*/  FADD.FTZ R65, R65, R66 ;  /* 0x0000004241417221 */ /* 0x000fe20000010000 */
[----:B------:R-:W2:Y:S01]  /*164c0*/  MUFU.EX2 R3, R3 ;  /* 0x0000000300037308 */ /* 0x000ea20000000800 */
[----:B------:R-:W-:-:S02]  /*164d0*/  FADD.FTZ R98, R98, R29 ;  /* 0x0000001d62627221 */ /* 0x000fc40000010000 */
[----:B------:R-:W-:Y:S02]  /*164e0*/  FADD.FTZ R100, R100, R65 ;  /* 0x0000004164647221 */ /* 0x000fe40000010000 */
[----:B------:R-:W-:Y:S02]  /*164f0*/  FADD.FTZ R101, R101, R98 ;  /* 0x0000006265657221 */ /* 0x000fe40000010000 */
[----:B------:R-:W-:Y:S01]  /*16500*/  FADD.FTZ R73, R73, R100 ;  /* 0x0000006449497221 */ /* 0x000fe20000010000 */
[----:B-1----:R-:W-:Y:S01]  /*16510*/  F2FP.PACK_AB R133, R37, R36 ;  /* 0x000000242585723e */ /* 0x002fe200000000ff */
[----:B------:R-:W-:Y:S02]  /*16520*/  FADD.FTZ R70, R70, R101 ;  /* 0x0000006546467221 */ /* 0x000fe40000010000 */
[----:B------:R-:W-:Y:S02]  /*16530*/  FADD.FTZ R102, R102, R73 ;  /* 0x0000004966667221 */ /* 0x000fe40000010000 */
[----:B------:R-:W-:-:S02]  /*16540*/  FADD.FTZ R75, R75, R70 ;  /* 0x000000464b4b7221 */ /* 0x000fc40000010000 */
[----:B------:R-:W-:Y:S01]  /*16550*/  FADD.FTZ R103, R103, R102 ;  /* 0x0000006667677221 */ /* 0x000fe20000010000 */
[----:B--2---:R-:W-:Y:S01]  /*16560*/  F2FP.PACK_AB R135, R250, R3 ;  /* 0x00000003fa87723e */ /* 0x004fe200000000ff */
[----:B------:R-:W-:Y:S02]  /*16570*/  FADD.FTZ R72, R72, R75 ;  /* 0x0000004b48487221 */ /* 0x000fe40000010000 */
[----:B------:R-:W-:Y:S02]  /*16580*/  FADD.FTZ R76, R76, R103 ;  /* 0x000000674c4c7221 */ /* 0x000fe40000010000 */
[----:B------:R-:W-:Y:S02]  /*16590*/  FADD.FTZ R105, R105, R72 ;  /* 0x0000004869697221 */ /* 0x000fe40000010000 */
[----:B------:R-:W-:Y:S01]  /*165a0*/  HMMA.16816.F32 R160, R132, R156, R12 ;  /* 0x0000009c84a0723c */ /* 0x000fe2000000180c */
[----:B------:R-:W1:Y:S01]  /*165b0*/  LDSM.16.MT88.4 R12, [R232+0x11800] ;  /* 0x01180000e80c783b */ /* 0x000e620000004200 */
        /* <DEDUP_REMOVED lines=31> */
[----:B-1----:R-:W-:Y:S01]  /*167b0*/  HMMA.16816.F32 R136, R132, R12, R44 ;  /* 0x0000000c8488723c */ /* 0x002fe2000000182c */
[----:B------:R-:W-:Y:S02]  /*167c0*/  FADD.FTZ R36, R37, R36 ;  /* 0x0000002425247221 */ /* 0x000fe40000010000 */
[----:B------:R-:W-:Y:S02]  /*167d0*/  FADD.FTZ R88, R88, R109 ;  /* 0x0000006d58587221 */ /* 0x000fe40000010000 */
[----:B------:R-:W-:-:S02]  /*167e0*/  FADD.FTZ R3, R3, R36 ;  /* 0x0000002403037221 */ /* 0x000fc40000010000 */
[----:B------:R-:W-:Y:S01]  /*167f0*/  FADD.FTZ R251, R251, R88 ;  /* 0x00000058fbfb7221 */ /* 0x000fe20000010000 */
[----:B------:R-:W-:Y:S01]  /*16800*/  HMMA.16816.F32 R132, R132, R14, R8 ;  /* 0x0000000e8484723c */ /* 0x000fe20000001808 */
[----:B------:R-:W-:Y:S11]  /*16810*/  FADD.FTZ R250, R250, R3 ;  /* 0x00000003fafa7221 */ /* 0x000ff60000010000 */
[----:B------:R-:W-:Y:S07]  /*16820*/  @!UPT UIADD3 URZ, URZ, URZ, URZ ;  /* 0x0000003f3f3ff290 */ /* 0x000fee000fffe03f */
.L_x_3648:
[----:B------:R-:W-:Y:S05]  /*16830*/  @!P1 BRA `(.L_x_3656) ;  /* 0x0000833000009947 */ /* 0x000fea0003800000 */
[----:B------:R-:W-:Y:S01]  /*16840*/  IMAD.MOV.U32 R167, RZ, RZ, R0 ;  /* 0x000000ffffa77224 */ /* 0x000fe200078e0000 */
[----:B------:R-:W-:Y:S01]  /*16850*/  MOV R247, c[0x0][0x1a0] ;  /* 0x0000680000f77a02 */ /* 0x000fe20000000f00 */
[----:B------:R-:W-:Y:S01]  /*16860*/  IMAD.MOV.U32 R165, RZ, RZ, R2 ;  /* 0x000000ffffa57224 */ /* 0x000fe200078e0002 */
[----:B------:R-:W-:Y:S01]  /*16870*/  MOV R246, c[0x0][0x1a4] ;  /* 0x0000690000f67a02 */ /* 0x000fe20000000f00 */
[----:B------:R-:W-:Y:S02]  /*16880*/  ULDC.64 UR8, c[0x0][0x198] ;  /* 0x0000660000087ab9 */ /* 0x000fe40000000a00 */
[----:B------:R-:W-:Y:S02]  /*16890*/  ULDC.64 UR10, c[0x0][0x1a0] ;  /* 0x00006800000a7ab9 */ /* 0x000fe40000000a00 */
[----:B------:R-:W-:-:S02]  /*168a0*/  ULDC.64 UR6, c[0x0][0x1a0] ;  /* 0x0000680000067ab9 */ /* 0x000fc40000000a00 */
.L_x_3660:
[----:B------:R-:W-:Y:S01]  /*168b0*/  UIADD3 UR13, UR13, -0x1, URZ ;  /* 0xffffffff0d0d7890 */ /* 0x000fe2000fffe03f */
        /* <DEDUP_REMOVED lines=11> */
[----:B------:R-:W-:Y:S01]  /*16970*/  UIADD3 UR30, UR22, 0x100, URZ ;  /* 0x00000100161e7890 */ /* 0x000fe2000fffe03f */
[----:B------:R1:W2:Y:S01]  /*16980*/  R2UR UR19, R0 ;  /* 0x00000000001373c2 */ /* 0x0002a200000e0000 */
[----:B------:R-:W-:Y:S04]  /*16990*/  IMAD.U32 R3, RZ, RZ, UR22 ;  /* 0x00000016ff037e24 */ /* 0x000fe8000f8e00ff */
[----:B------:R-:W-:Y:S01]  /*169a0*/  IMAD.U32 R4, RZ, RZ, UR30 ;  /* 0x0000001eff047e24 */ /* 0x000fe2000f8e00ff */
        /* <DEDUP_REMOVED lines=65> */
[----:B------:R-:W-:Y:S01]  /*16dc0*/  MOV R3, UR27 ;  /* 0x0000001b00037c02 */ /* 0x000fe20008000f00 */
[----:B---3--:R-:W-:Y:S03]  /*16dd0*/  IMAD.U32 R7, RZ, RZ, UR29 ;  /* 0x0000001dff077e24 */ /* 0x008fe6000f8e00ff */
[----:B------:R-:W-:Y:S01]  /*16de0*/  IMAD.U32 R3, RZ, RZ, UR19 ;  /* 0x00000013ff037e24 */ /* 0x000fe2000f8e00ff */
[----:B------:R-:W-:Y:S01]  /*16df0*/  UMOV UR19, UR11 ;  /* 0x0000000b00137c82 */ /* 0x000fe20008000000 */
[----:B-1----:R-:W-:Y:S05]  /*16e00*/  MOV R6, UR28 ;  /* 0x0000001c00067c02 */ /* 0x002fea0008000f00 */
[----:B------:R-:W2:Y:S02]  /*16e10*/  LDG.E R7, [R6.64] ;  /* 0x0000001406077981 */ /* 0x000ea4000c1e1900 */
[----:B--2---:R-:W-:Y:S04]  /*16e20*/  IADD3 R5, -R0, R7, RZ ;  /* 0x0000000700057210 */ /* 0x004fe80007ffe1ff */
[----:B------:R-:W-:Y:S01]  /*16e30*/  SHF.R.S32.HI R0, RZ, 0x1f, R5 ;  /* 0x0000001fff007819 */ /* 0x000fe20000011405 */
[C---:B------:R-:W-:Y:S04]  /*16e40*/  IMAD.WIDE.U32 R2, R5.reuse, c[0x0][0x188], R2 ;  /* 0x0000620005027a25 */ /* 0x040fe800078e0002 */
[----:B------:R-:W-:Y:S04]  /*16e50*/  IMAD R0, R0, c[0x0][0x188], RZ ;  /* 0x0000620000007a24 */ /* 0x000fe800078e02ff */
[----:B------:R-:W-:Y:S05]  /*16e60*/  IMAD R0, R5, c[0x0][0x18c], R0 ;  /* 0x0000630005007a24 */ /* 0x000fea00078e0200 */
[----:B------:R-:W-:Y:S02]  /*16e70*/  IADD3 R3, R3, R0, RZ ;  /* 0x0000000003037210 */ /* 0x000fe40007ffe0ff */
.L_x_3657:
[----:B------:R-:W-:Y:S01]  /*16e80*/  ISETP.GE.AND P0, PT, R245, c[0x0][0x220], PT ;  /* 0x00008800f5007a0c */ /* 0x000fe20003f06270 */
[----:B------:R-:W-:Y:S01]  /*16e90*/  UISETP.GT.AND UP0, UPT, UR13, UR12, UPT ;  /* 0x0000000c0d00728c */ /* 0x000fe2000bf04270 */
[C---:B------:R-:W-:Y:S04]  /*16ea0*/  LEA R212, P2, R2.reuse, R60, 0x1 ;  /* 0x0000003c02d47211 */ /* 0x040fe800078408ff */
[CCC-:B------:R-:W-:Y:S07]  /*16eb0*/  LEA.HI.X R213, R2.reuse, R61.reuse, R3.reuse, 0x1, P2 ;  /* 0x0000003d02d57211 */ /* 0x1c0fee00010f0c03 */
        /* <DEDUP_REMOVED lines=123> */
[----:B------:R-:W-:Y:S04]  /*17670*/  @!P0 IADD3 R0, R0, R59, RZ ;  /* 0x0000003b00008210 */ /* 0x000fe80007ffe0ff */
[----:B------:R-:W-:Y:S01]  /*17680*/  @!P0 LEA.HI.X R61, R58, R61, R0, 0x1, P1 ;  /* 0x0000003d3a3d8211 */ /* 0x000fe200008f0c00 */
[----:B------:R-:W-:Y:S01]  /*17690*/  @P0 STS.128 [R244+0xe000], RZ ;  /* 0x00e000fff4000388 */ /* 0x000fe20000000c00 */
[----:B------:R-:W-:Y:S07]  /*176a0*/  PLOP3.LUT P1, PT, PT, PT, UP0, 0x80, 0x0 ;  /* 0x000000000000781c */ /* 0x000fee0003f2f008 */
        /* <DEDUP_REMOVED lines=42> */
[----:B------:R-:W2:Y:S08]  /*17950*/  LDSM.16.M88.4 R180, [R240+0x3000] ;  /* 0x00300000f0b4783b */ /* 0x000eb00000000200 */
[----:B------:R-:W2:Y:S08]  /*17960*/  LDSM.16.M88.4 R184, [R240+0x3800] ;  /* 0x00380000f0b8783b */ /* 0x000eb00000000200 */
[----:B------:R-:W2:Y:S08]  /*17970*/  LDSM.16.M88.4 R188, [R240+0x4000] ;  /* 0x00400000f0bc783b */ /* 0x000eb00000000200 */
[----:B------:R-:W0:Y:S08]  /*17980*/  LDGDEPBAR ;  /* 0x00000000000079af */ /* 0x000e300000000000 */
[----:B-1----:R-:W-:Y:S08]  /*17990*/  LDSM.16.M88.4 R72, [R240+0x6000] ;  /* 0x00600000f048783b */ /* 0x002ff00000000200 */
[----:B------:R-:W-:Y:S08]  /*179a0*/  LDSM.16.M88.4 R80, [R240+0x6800] ;  /* 0x00680000f050783b */ /* 0x000ff00000000200 */
        /* <DEDUP_REMOVED lines=12> */
[----:B------:R-:W-:Y:S01]  /*17a70*/  LDSM.16.M88.4 R220, [R164] ;  /* 0x00000000a4dc783b */ /* 0x000fe20000000200 */
[C---:B------:R-:W-:Y:S08]  /*17a80*/  HMMA.16816.F32 R4, R168.reuse, R172, RZ ;  /* 0x000000aca804723c */ /* 0x040ff000000018ff */
[C---:B------:R-:W-:Y:S01]  /*17a90*/  HMMA.16816.F32 R8, R168.reuse, R174, RZ ;  /* 0x000000aea808723c */ /* 0x040fe200000018ff */
[----:B------:R-:W5:Y:S07]  /*17aa0*/  LDSM.16.M88.4 R172, [R240+0x4800] ;  /* 0x00480000f0ac783b */ /* 0x000f6e0000000200 */
[C---:B------:R-:W-:Y:S08]  /*17ab0*/  HMMA.16816.F32 R12, R168.reuse, R176, RZ ;  /* 0x000000b0a80c723c */ /* 0x040ff000000018ff */
[C---:B------:R-:W-:Y:S01]  /*17ac0*/  HMMA.16816.F32 R16, R168.reuse, R178, RZ ;  /* 0x000000b2a810723c */ /* 0x040fe200000018ff */
[----:B------:R-:W3:Y:S07]  /*17ad0*/  LDSM.16.M88.4 R176, [R240+0x5000] ;  /* 0x00500000f0b0783b */ /* 0x000eee0000000200 */
[C---:B--2---:R-:W-:Y:S08]  /*17ae0*/  HMMA.16816.F32 R20, R168.reuse, R180, RZ ;  /* 0x000000b4a814723c */ /* 0x044ff000000018ff */
        /* <DEDUP_REMOVED lines=8> */
[C---:B-----5:R-:W-:Y:S07]  /*17b70*/  HMMA.16816.F32 R44, R168.reuse, R172, RZ ;  /* 0x000000aca82c723c */ /* 0x060fee00000018ff */
[----:B------:R-:W-:Y:S01]  /*17b80*/  LEA R172, R236, R243, 0x1 ;  /* 0x000000f3ecac7211 */ /* 0x000fe200078e08ff */
[C---:B----4-:R-:W-:Y:S05]  /*17b90*/  HMMA.16816.F32 R48, R168.reuse, R174, RZ ;  /* 0x000000aea830723c */ /* 0x050fea00000018ff */
[----:B------:R-:W-:Y:S03]  /*17ba0*/  LDSM.16.M88.4 R172, [R172] ;  /* 0x00000000acac783b */ /* 0x000fe60000000200 */
[C---:B---3--:R-:W-:Y:S08]  /*17bb0*/  HMMA.16816.F32 R52, R168.reuse, R176, RZ ;  /* 0x000000b0a834723c */ /* 0x048ff000000018ff */
[C---:B------:R-:W-:Y:S01]  /*17bc0*/  HMMA.16816.F32 R56, R168.reuse, R178, RZ ;  /* 0x000000b2a838723c */ /* 0x040fe200000018ff */
[----:B------:R-:W2:Y:S07]  /*17bd0*/  LDSM.16.M88.4 R176, [R235+0x2000] ;  /* 0x00200000ebb0783b */ /* 0x000eae0000000200 */
        /* <DEDUP_REMOVED lines=32> */
[C---:B---3--:R-:W-:Y:S08]  /*17de0*/  HMMA.16816.F32 R36, R172.reuse, R168, R36 ;  /* 0x000000a8ac24723c */ /* 0x048ff00000001824 */
[C---:B------:R-:W-:Y:S01]  /*17df0*/  HMMA.16816.F32 R40, R172.reuse, R170, R40 ;  /* 0x000000aaac28723c */ /* 0x040fe20000001828 */
[----:B------:R-:W3:Y:S07]  /*17e00*/  LDSM.16.M88.4 R168, [R235+0x8000] ;  /* 0x00800000eba8783b */ /* 0x000eee0000000200 */
        /* <DEDUP_REMOVED lines=24> */
[C---:B---3--:R-:W-:Y:S07]  /*17f90*/  HMMA.16816.F32 R100, R172.reuse, R168, R100 ;  /* 0x000000a8ac64723c */ /* 0x048fee0000001864 */
[C---:B------:R-:W-:Y:S01]  /*17fa0*/  IADD3 R168, R239.reuse, 0x2000, RZ ;  /* 0x00002000efa87810 */ /* 0x040fe20007ffe0ff */
[C---:B------:R-:W-:Y:S05]  /*17fb0*/  HMMA.16816.F32 R104, R172.reuse, R170, R104 ;  /* 0x000000aaac68723c */ /* 0x040fea0000001868 */
[----:B------:R-:W3:Y:S03]  /*17fc0*/  LDSM.16.M88.4 R168, [R168] ;  /* 0x00000000a8a8783b */ /* 0x000ee60000000200 */
[C---:B--2---:R-:W-:Y:S07]  /*17fd0*/  HMMA.16816.F32 R108, R172.reuse, R176, R108 ;  /* 0x000000b0ac6c723c */ /* 0x044fee000000186c */
[C---:B------:R-:W-:Y:S01]  /*17fe0*/  IADD3 R176, R239.reuse, 0x2800, RZ ;  /* 0x00002800efb07810 */ /* 0x040fe20007ffe0ff */
[C---:B------:R-:W-:Y:S05]  /*17ff0*/  HMMA.16816.F32 R112, R172.reuse, R178, R112 ;  /* 0x000000b2ac70723c */ /* 0x040fea0000001870 */
[----:B------:R-:W2:Y:S03]  /*18000*/  LDSM.16.M88.4 R176, [R176] ;  /* 0x00000000b0b0783b */ /* 0x000ea60000000200 */
[C---:B------:R-:W-:Y:S08]  /*18010*/  HMMA.16816.F32 R116, R172.reuse, R188, R116 ;  /* 0x000000bcac74723c */ /* 0x040ff00000001874 */
[C---:B------:R-:W-:Y:S01]  /*18020*/  HMMA.16816.F32 R120, R172.reuse, R190, R120 ;  /* 0x000000beac78723c */ /* 0x040fe20000001878 */
[----:B------:R-:W-:Y:S07]  /*18030*/  LDSM.16.M88.4 R188, [R230] ;  /* 0x00000000e6bc783b */ /* 0x000fee0000000200 */
[C---:B-1----:R-:W-:Y:S08]  /*18040*/  HMMA.16816.F32 R124, R172.reuse, R180, R124 ;  /* 0x000000b4ac7c723c */ /* 0x042ff0000000187c */
[----:B------:R-:W-:Y:S01]  /*18050*/  HMMA.16816.F32 R128, R172, R182, R128 ;  /* 0x000000b6ac80723c */ /* 0x000fe20000001880 */
[----:B------:R-:W-:Y:S06]  /*18060*/  LDSM.16.M88.4 R180, [R231] ;  /* 0x00000000e7b4783b */ /* 0x000fec0000000200 */
        /* <DEDUP_REMOVED lines=17> */
[C---:B--2---:R-:W-:Y:S07]  /*18180*/  HMMA.16816.F32 R44, R184.reuse, R176, R44 ;  /* 0x000000b0b82c723c */ /* 0x044fee000000182c */
[----:B------:R-:W-:Y:S01]  /*18190*/  MOV R176, R212 ;  /* 0x000000d400b07202 */ /* 0x000fe20000000f00 */
[C---:B------:R-:W-:Y:S04]  /*181a0*/  HMMA.16816.F32 R48, R184.reuse, R178, R48 ;  /* 0x000000b2b830723c */ /* 0x040fe80000001830 */
[----:B------:R-:W-:Y:S02]  /*181b0*/  MOV R177, R213 ;  /* 0x000000d500b17202 */ /* 0x000fe40000000f00 */
[----:B------:R-:W2:Y:S02]  /*181c0*/  LDSM.16.M88.4 R212, [R166] ;  /* 0x00000000a6d4783b */ /* 0x000ea40000000200 */
[C---:B-1----:R-:W-:Y:S08]  /*181d0*/  HMMA.16816.F32 R52, R184.reuse, R172, R52 ;  /* 0x000000acb834723c */ /* 0x042ff00000001834 */
[C---:B------:R-:W-:Y:S01]  /*181e0*/  HMMA.16816.F32 R56, R184.reuse, R174, R56 ;  /* 0x000000aeb838723c */ /* 0x040fe20000001838 */
[----:B------:R-:W-:Y:S07]  /*181f0*/  LDSM.16.M88.4 R172, [R164+0x1000] ;  /* 0x00100000a4ac783b */ /* 0x000fee0000000200 */
        /* <DEDUP_REMOVED lines=8> */
[C---:B---3--:R-:W-:Y:S08]  /*18280*/  HMMA.16816.F32 R92, R184.reuse, R168, R92 ;  /* 0x000000a8b85c723c */ /* 0x048ff0000000185c */
        /* <DEDUP_REMOVED lines=8> */
[C---:B--2---:R-:W-:Y:S08]  /*18310*/  HMMA.16816.F32 R124, R184.reuse, R212, R124 ;  /* 0x000000d4b87c723c */ /* 0x044ff0000000187c */
[----:B------:R-:W-:Y:S08]  /*18320*/  HMMA.16816.F32 R128, R184, R214, R128 ;  /* 0x000000d6b880723c */ /* 0x000ff00000001880 */
[C---:B------:R-:W-:Y:S08]  /*18330*/  HMMA.16816.F32 R4, R216.reuse, R220, R4 ;  /* 0x000000dcd804723c */ /* 0x040ff00000001804 */
[C---:B------:R-:W-:Y:S08]  /*18340*/  HMMA.16816.F32 R8, R216.reuse, R222, R8 ;  /* 0x000000ded808723c */ /* 0x040ff00000001808 */
[C---:B-1----:R-:W-:Y:S08]  /*18350*/  HMMA.16816.F32 R12, R216.reuse, R168, R12 ;  /* 0x000000a8d80c723c */ /* 0x042ff0000000180c */
[C---:B------:R-:W-:Y:S01]  /*18360*/  HMMA.16816.F32 R16, R216.reuse, R170, R16 ;  /* 0x000000aad810723c */ /* 0x040fe20000001810 */
[----:B------:R-:W1:Y:S03]  /*18370*/  LDSM.16.M88.4 R168, [R164+0x1800] ;  /* 0x00180000a4a8783b */ /* 0x000e660000000200 */
[----:B------:R-:W-:Y:S02]  /*18380*/  FMUL.FTZ R3, R6, c[0x0][0x2ec] ;  /* 0x0000bb0006037a20 */ /* 0x000fe40000410000 */
[----:B------:R-:W-:Y:S02]  /*18390*/  FMUL.FTZ R2, R5, c[0x0][0x2ec] ;  /* 0x0000bb0005027a20 */ /* 0x000fe40000410000 */
[----:B------:R2:W-:Y:S01]  /*183a0*/  MUFU.TANH R5, R3 ;  /* 0x0000000300057308 */ /* 0x0005e20000002400 */
[C---:B------:R-:W-:Y:S03]  /*183b0*/  HMMA.16816.F32 R20, R216.reuse, R172, R20 ;  /* 0x000000acd814723c */ /* 0x040fe60000001814 */
        /* <DEDUP_REMOVED lines=17> */
[C---:B------:R-:W-:Y:S01]  /*184d0*/  HMMA.16816.F32 R32, R216.reuse, R170, R32 ;  /* 0x000000aad820723c */ /* 0x040fe20000001820 */
[----:B------:R-:W3:Y:S02]  /*184e0*/  LDSM.16.M88.4 R168, [R164+0x2800] ;  /* 0x00280000a4a8783b */ /* 0x000ee40000000200 */
        /* <DEDUP_REMOVED lines=11> */
[----:B-----5:R-:W-:Y:S02]  /*185a0*/  FMUL.FTZ R196, R28, c[0x0][0x2ec] ;  /* 0x0000bb001cc47a20 */ /* 0x020fe40000410000 */
[----:B------:R-:W-:Y:S02]  /*185b0*/  FMUL.FTZ R37, R37, c[0x0][0x2ec] ;  /* 0x0000bb0025257a20 */ /* 0x000fe40000410000 */
[----:B------:R-:W-:Y:S03]  /*185c0*/  FMUL.FTZ R38, R38, c[0x0][0x2ec] ;  /* 0x0000bb0026267a20 */ /* 0x000fe60000410000 */
[----:B------:R-:W-:Y:S01]  /*185d0*/  MUFU.TANH R252, R33 ;  /* 0x0000002100fc7308 */ /* 0x000fe20000002400 */
[----:B------:R-:W-:Y:S01]  /*185e0*/  FMUL.FTZ R39, R39, c[0x0][0x2ec] ;  /* 0x0000bb0027277a20 */ /* 0x000fe20000410000 */
[C---:B---3--:R-:W-:Y:S03]  /*185f0*/  HMMA.16816.F32 R44, R216.reuse, R168, R44 ;  /* 0x000000a8d82c723c */ /* 0x048fe6000000182c */
[----:B------:R-:W-:Y:S02]  /*18600*/  FMUL.FTZ R222, R36, c[0x0][0x2ec] ;  /* 0x0000bb0024de7a20 */ /* 0x000fe40000410000 */
[----:B--2---:R-:W-:Y:S02]  /*18610*/  FMUL.FTZ R3, R27, c[0x0][0x2ec] ;  /* 0x0000bb001b037a20 */ /* 0x004fe40000410000 */
[----:B------:R-:W-:Y:S01]  /*18620*/  FMUL.FTZ R41, R41, c[0x0][0x2ec] ;  /* 0x0000bb0029297a20 */ /* 0x000fe20000410000 */
[----:B------:R-:W-:Y:S01]  /*18630*/  MUFU.TANH R28, R35 ;  /* 0x00000023001c7308 */ /* 0x000fe20000002400 */
[C---:B------:R-:W-:Y:S03]  /*18640*/  HMMA.16816.F32 R48, R216.reuse, R170, R48 ;  /* 0x000000aad830723c */ /* 0x040fe60000001830 */
[----:B-1----:R-:W-:Y:S02]  /*18650*/  FMUL.FTZ R192, R32, c[0x0][0x2ec] ;  /* 0x0000bb0020c07a20 */ /* 0x002fe40000410000 */
[----:B------:R-:W-:Y:S02]  /*18660*/  FMUL.FTZ R221, R42, c[0x0][0x2ec] ;  /* 0x0000bb002add7a20 */ /* 0x000fe40000410000 */
[----:B------:R-:W-:Y:S02]  /*18670*/  FMUL.FTZ R42, R43, c[0x0][0x2ec] ;  /* 0x0000bb002b2a7a20 */ /* 0x000fe40000410000 */
[----:B------:R-:W-:Y:S06]  /*18680*/  MUFU.TANH R27, R3 ;  /* 0x00000003001b7308 */ /* 0x000fec0000002400 */
[----:B------:R-:W-:Y:S02]  /*18690*/  FMUL.FTZ R45, R45, c[0x0][0x2ec] ;  /* 0x0000bb002d2d7a20 */ /* 0x000fe40000410000 */
[----:B------:R-:W-:Y:S02]  /*186a0*/  FMUL.FTZ R47, R47, c[0x0][0x2ec] ;  /* 0x0000bb002f2f7a20 */ /* 0x000fe40000410000 */
[----:B------:R1:W2:Y:S01]  /*186b0*/  MUFU.TANH R3, R34 ;  /* 0x0000002200037308 */ /* 0x0002a20000002400 */
[----:B------:R-:W-:Y:S02]  /*186c0*/  FMUL.FTZ R214, R44, c[0x0][0x2ec] ;  /* 0x0000bb002cd67a20 */ /* 0x000fe40000410000 */
[----:B------:R-:W-:Y:S02]  /*186d0*/  FMUL.FTZ R43, R46, c[0x0][0x2ec] ;  /* 0x0000bb002e2b7a20 */ /* 0x000fe40000410000 */
[----:B------:R-:W-:Y:S02]  /*186e0*/  FMUL.FTZ R50, R50, c[0x0][0x2ec] ;  /* 0x0000bb0032327a20 */ /* 0x000fe40000410000 */
[----:B------:R-:W-:Y:S02]  /*186f0*/  FMUL.FTZ R51, R51, c[0x0][0x2ec] ;  /* 0x0000bb0033337a20 */ /* 0x000fe40000410000 */
[----:B------:R-:W-:Y:S01]  /*18700*/  FMUL.FTZ R210, R48, c[0x0][0x2ec] ;  /* 0x0000bb0030d27a20 */ /* 0x000fe20000410000 */
[----:B------:R-:W-:Y:S01]  /*18710*/  MUFU.TANH R220, R37 ;  /* 0x0000002500dc7308 */ /* 0x000fe20000002400 */
[----:B------:R-:W-:Y:S09]  /*18720*/  FMUL.FTZ R49, R49, c[0x0][0x2ec] ;  /* 0x0000bb0031317a20 */ /* 0x000ff20000410000 */
[----:B------:R-:W-:Y:S01]  /*18730*/  MUFU.TANH R223, R39 ;  /* 0x0000002700df7308 */ /* 0x000fe20000002400 */
[----:B-1----:R-:W1:Y:S09]  /*18740*/  LDSM.16.M88.4 R32, [R164+0x3000] ;  /* 0x00300000a420783b */ /* 0x002e720000000200 */
[----:B------:R3:W-:Y:S01]  /*18750*/  MUFU.TANH R6, R194 ;  /* 0x000000c200067308 */ /* 0x0007e20000002400 */
[----:B--2---:R2:W-:Y:S09]  /*18760*/  STL [R1+0x8], R3 ;  /* 0x0000080301007387 */ /* 0x0045f20000100800 */
[----:B------:R4:W-:Y:S10]  /*18770*/  MUFU.TANH R7, R193 ;  /* 0x000000c100077308 */ /* 0x0009f40000002400 */
[----:B------:R5:W-:Y:S01]  /*18780*/  MUFU.TANH R9, R195 ;  /* 0x000000c300097308 */ /* 0x000be20000002400 */
[----:B---3--:R-:W-:Y:S09]  /*18790*/  FMUL.FTZ R194, R15, c[0x0][0x2ec] ;  /* 0x0000bb000fc27a20 */ /* 0x008ff20000410000 */
[----:B--2---:R2:W3:Y:S01]  /*187a0*/  MUFU.TANH R3, R38 ;  /* 0x0000002600037308 */ /* 0x0044e20000002400 */
[C---:B-1----:R-:W-:Y:S03]  /*187b0*/  HMMA.16816.F32 R52, R216.reuse, R32, R52 ;  /* 0x00000020d834723c */ /* 0x042fe60000001834 */
[----:B----4-:R-:W-:Y:S06]  /*187c0*/  FMUL.FTZ R193, R16, c[0x0][0x2ec] ;  /* 0x0000bb0010c17a20 */ /* 0x010fec0000410000 */
[----:B------:R1:W4:Y:S01]  /*187d0*/  MUFU.TANH R15, R194 ;  /* 0x000000c2000f7308 */ /* 0x0003220000002400 */
[C---:B------:R-:W-:Y:S01]  /*187e0*/  HMMA.16816.F32 R56, R216.reuse, R34, R56 ;  /* 0x00000022d838723c */ /* 0x040fe20000001838 */
[----:B------:R-:W-:Y:S02]  /*187f0*/  LDSM.16.M88.4 R32, [R164+0x4000] ;  /* 0x00400000a420783b */ /* 0x000fe40000000200 */
[----:B-----5:R-:W-:Y:S06]  /*18800*/  FMUL.FTZ R195, R14, c[0x0][0x2ec] ;  /* 0x0000bb000ec37a20 */ /* 0x020fec0000410000 */
[----:B------:R5:W4:Y:S01]  /*18810*/  MUFU.TANH R14, R195 ;  /* 0x000000c3000e7308 */ /* 0x000b220000002400 */
[----:B--2---:R-:W2:Y:S04]  /*18820*/  LDSM.16.M88.4 R36, [R164+0x3800] ;  /* 0x00380000a424783b */ /* 0x004ea80000000200 */
[----:B------:R-:W-:Y:S05]  /*18830*/  FMUL.FTZ R53, R53, c[0x0][0x2ec] ;  /* 0x0000bb0035357a20 */ /* 0x000fea0000410000 */
[----:B------:R4:W2:Y:S01]  /*18840*/  MUFU.TANH R8, R193 ;  /* 0x000000c100087308 */ /* 0x0008a20000002400 */
[----:B------:R-:W-:Y:S01]  /*18850*/  FMUL.FTZ R54, R54, c[0x0][0x2ec] ;  /* 0x0000bb0036367a20 */ /* 0x000fe20000410000 */
[----:B---3--:R3:W-:Y:S01]  /*18860*/  STL [R1+0xc], R3 ;  /* 0x00000c0301007387 */ /* 0x0087e20000100800 */
[----:B------:R-:W-:Y:S02]  /*18870*/  FMUL.FTZ R55, R55, c[0x0][0x2ec] ;  /* 0x0000bb0037377a20 */ /* 0x000fe40000410000 */
[----:B-1----:R-:W-:Y:S02]  /*18880*/  FMUL.FTZ R194, R23, c[0x0][0x2ec] ;  /* 0x0000bb0017c27a20 */ /* 0x002fe40000410000 */
[----:B------:R-:W-:Y:S02]  /*18890*/  FMUL.FTZ R58, R58, c[0x0][0x2ec] ;  /* 0x0000bb003a3a7a20 */ /* 0x000fe40000410000 */
[----:B------:R-:W-:Y:S01]  /*188a0*/  FMUL.FTZ R59, R59, c[0x0][0x2ec] ;  /* 0x0000bb003b3b7a20 */ /* 0x000fe20000410000 */
[----:B------:R1:W1:Y:S01]  /*188b0*/  MUFU.TANH R4, R197 ;  /* 0x000000c500047308 */ /* 0x0002620000002400 */
[----:B------:R-:W-:Y:S02]  /*188c0*/  FMUL.FTZ R57, R57, c[0x0][0x2ec] ;  /* 0x0000bb0039397a20 */ /* 0x000fe40000410000 */
[----:B------:R-:W-:Y:S02]  /*188d0*/  FMUL.FTZ R206, R52, c[0x0][0x2ec] ;  /* 0x0000bb0034ce7a20 */ /* 0x000fe40000410000 */
[----:B-----5:R-:W-:Y:S02]  /*188e0*/  FMUL.FTZ R195, R22, c[0x0][0x2ec] ;  /* 0x0000bb0016c37a20 */ /* 0x020fe40000410000 */
[----:B------:R-:W-:Y:S01]  /*188f0*/  FMUL.FTZ R202, R56, c[0x0][0x2ec] ;  /* 0x0000bb0038ca7a20 */ /* 0x000fe20000410000 */
[----:B------:R-:W-:Y:S02]  /*18900*/  MOV R56, R176 ;  /* 0x000000b000387202 */ /* 0x000fe40000000f00 */
[----:B------:R5:W5:Y:S01]  /*18910*/  MUFU.TANH R22, R195 ;  /* 0x000000c300167308 */ /* 0x000b620000002400 */
[----:B----4-:R-:W-:Y:S02]  /*18920*/  FMUL.FTZ R193, R24, c[0x0][0x2ec] ;  /* 0x0000bb0018c17a20 */ /* 0x010fe40000410000 */
[----:B---3--:R-:W-:Y:S07]  /*18930*/  FMUL.FTZ R3, R40, c[0x0][0x2ec] ;  /* 0x0000bb0028037a20 */ /* 0x008fee0000410000 */
[----:B------:R3:W4:Y:S01]  /*18940*/  MUFU.TANH R23, R194 ;  /* 0x000000c200177308 */ /* 0x0007220000002400 */
[C---:B--2---:R-:W-:Y:S03]  /*18950*/  HMMA.16816.F32 R60, R216.reuse, R36, R60 ;  /* 0x00000024d83c723c */ /* 0x044fe6000000183c */
[----:B-1----:R-:W-:Y:S06]  /*18960*/  FMUL.FTZ R197, R20, c[0x0][0x2ec] ;  /* 0x0000bb0014c57a20 */ /* 0x002fec0000410000 */
[----:B------:R-:W1:Y:S01]  /*18970*/  MUFU.TANH R40, R3 ;  /* 0x0000000300287308 */ /* 0x000e620000002400 */
[C---:B------:R-:W-:Y:S01]  /*18980*/  HMMA.16816.F32 R64, R216.reuse, R38, R64 ;  /* 0x00000026d840723c */ /* 0x040fe20000001840 */
[----:B------:R-:W2:Y:S02]  /*18990*/  LDSM.16.M88.4 R36, [R164+0x4800] ;  /* 0x00480000a424783b */ /* 0x000ea40000000200 */
[----:B-----5:R-:W-:Y:S06]  /*189a0*/  FMUL.FTZ R195, R29, c[0x0][0x2ec] ;  /* 0x0000bb001dc37a20 */ /* 0x020fec0000410000 */
[----:B------:R5:W1:Y:S01]  /*189b0*/  MUFU.TANH R16, R193 ;  /* 0x000000c100107308 */ /* 0x000a620000002400 */
[C---:B------:R-:W-:Y:S03]  /*189c0*/  HMMA.16816.F32 R68, R216.reuse, R32, R68 ;  /* 0x00000020d844723c */ /* 0x040fe60000001844 */
[----:B---3--:R-:W-:Y:S02]  /*189d0*/  FMUL.FTZ R194, R30, c[0x0][0x2ec] ;  /* 0x0000bb001ec27a20 */ /* 0x008fe40000410000 */
[----:B------:R-:W-:Y:S03]  /*189e0*/  FMUL.FTZ R62, R62, c[0x0][0x2ec] ;  /* 0x0000bb003e3e7a20 */ /* 0x000fe60000410000 */
[C---:B------:R-:W-:Y:S01]  /*189f0*/  HMMA.16816.F32 R72, R216.reuse, R34, R72 ;  /* 0x00000022d848723c */ /* 0x040fe20000001848 */
[----:B------:R3:W1:Y:S03]  /*18a00*/  MUFU.TANH R17, R198 ;  /* 0x000000c600117308 */ /* 0x0006660000002400 */
[----:B------:R-:W-:Y:S02]  /*18a10*/  FMUL.FTZ R63, R63, c[0x0][0x2ec] ;  /* 0x0000bb003f3f7a20 */ /* 0x000fe40000410000 */
[----:B------:R-:W-:Y:S02]  /*18a20*/  FMUL.FTZ R61, R61, c[0x0][0x2ec] ;  /* 0x0000bb003d3d7a20 */ /* 0x000fe40000410000 */
[----:B------:R-:W-:Y:S03]  /*18a30*/  FMUL.FTZ R65, R65, c[0x0][0x2ec] ;  /* 0x0000bb0041417a20 */ /* 0x000fe60000410000 */
[----:B------:R-:W1:Y:S01]  /*18a40*/  MUFU.TANH R12, R197 ;  /* 0x000000c5000c7308 */ /* 0x000e620000002400 */
[----:B------:R-:W-:Y:S02]  /*18a50*/  FMUL.FTZ R66, R66, c[0x0][0x2ec] ;  /* 0x0000bb0042427a20 */ /* 0x000fe40000410000 */
[----:B------:R-:W-:Y:S02]  /*18a60*/  FMUL.FTZ R67, R67, c[0x0][0x2ec] ;  /* 0x0000bb0043437a20 */ /* 0x000fe40000410000 */
[----:B------:R-:W-:Y:S02]  /*18a70*/  FMUL.FTZ R32, R68, c[0x0][0x2ec] ;  /* 0x0000bb0044207a20 */ /* 0x000fe40000410000 */
[----:B-----5:R-:W-:Y:S02]  /*18a80*/  FMUL.FTZ R193, R31, c[0x0][0x2ec] ;  /* 0x0000bb001fc17a20 */ /* 0x020fe40000410000 */
[----:B------:R-:W-:Y:S01]  /*18a90*/  FMUL.FTZ R69, R69, c[0x0][0x2ec] ;  /* 0x0000bb0045457a20 */ /* 0x000fe20000410000 */
[----:B------:R5:W1:Y:S01]  /*18aa0*/  MUFU.TANH R190, R32 ;  /* 0x0000002000be7308 */ /* 0x000a620000002400 */
[----:B------:R-:W-:Y:S01]  /*18ab0*/  FMUL.FTZ R70, R70, c[0x0][0x2ec] ;  /* 0x0000bb0046467a20 */ /* 0x000fe20000410000 */
[C---:B--2---:R-:W-:Y:S03]  /*18ac0*/  HMMA.16816.F32 R76, R216.reuse, R36, R76 ;  /* 0x00000024d84c723c */ /* 0x044fe6000000184c */
[----:B------:R-:W-:Y:S02]  /*18ad0*/  FMUL.FTZ R3, R72, c[0x0][0x2ec] ;  /* 0x0000bb0048037a20 */ /* 0x000fe40000410000 */
[----:B---3--:R-:W-:Y:S03]  /*18ae0*/  FMUL.FTZ R198, R25, c[0x0][0x2ec] ;  /* 0x0000bb0019c67a20 */ /* 0x008fe60000410000 */
[----:B------:R2:W3:Y:S01]  /*18af0*/  MUFU.TANH R186, R3 ;  /* 0x0000000300ba7308 */ /* 0x0004e20000002400 */
[C---:B------:R-:W-:Y:S03]  /*18b00*/  HMMA.16816.F32 R80, R216.reuse, R38, R80 ;  /* 0x00000026d850723c */ /* 0x040fe60000001850 */
[----:B------:R-:W-:Y:S02]  /*18b10*/  FMUL.FTZ R71, R71, c[0x0][0x2ec] ;  /* 0x0000bb0047477a20 */ /* 0x000fe40000410000 */
[----:B------:R-:W-:Y:S02]  /*18b20*/  FMUL.FTZ R73, R73, c[0x0][0x2ec] ;  /* 0x0000bb0049497a20 */ /* 0x000fe40000410000 */
[----:B------:R-:W-:Y:S02]  /*18b30*/  FMUL.FTZ R74, R74, c[0x0][0x2ec] ;  /* 0x0000bb004a4a7a20 */ /* 0x000fe40000410000 */
[----:B------:R1:W1:Y:S03]  /*18b40*/  MUFU.TANH R25, R198 ;  /* 0x000000c600197308 */ /* 0x0002660000002400 */
[----:B------:R-:W-:Y:S01]  /*18b50*/  FMUL.FTZ R75, R75, c[0x0][0x2ec] ;  /* 0x0000bb004b4b7a20 */ /* 0x000fe20000410000 */
[----:B-----5:R-:W5:Y:S02]  /*18b60*/  LDSM.16.M88.4 R32, [R164+0x5000] ;  /* 0x00500000a420783b */ /* 0x020f640000000200 */
[----:B------:R-:W-:Y:S02]  /*18b70*/  FMUL.FTZ R36, R76, c[0x0][0x2ec] ;  /* 0x0000bb004c247a20 */ /* 0x000fe40000410000 */
[----:B------:R-:W-:Y:S02]  /*18b80*/  FMUL.FTZ R78, R78, c[0x0][0x2ec] ;  /* 0x0000bb004e4e7a20 */ /* 0x000fe40000410000 */
[----:B------:R3:W3:Y:S01]  /*18b90*/  MUFU.TANH R20, R196 ;  /* 0x000000c400147308 */ /* 0x0006e20000002400 */
[----:B------:R-:W-:Y:S02]  /*18ba0*/  FMUL.FTZ R77, R77, c[0x0][0x2ec] ;  /* 0x0000bb004d4d7a20 */ /* 0x000fe40000410000 */
[----:B------:R-:W-:Y:S02]  /*18bb0*/  FMUL.FTZ R79, R79, c[0x0][0x2ec] ;  /* 0x0000bb004f4f7a20 */ /* 0x000fe40000410000 */
[----:B--2---:R-:W-:Y:S02]  /*18bc0*/  FMUL.FTZ R3, R80, c[0x0][0x2ec] ;  /* 0x0000bb0050037a20 */ /* 0x004fe40000410000 */
[----:B------:R-:W-:Y:S02]  /*18bd0*/  FMUL.FTZ R82, R82, c[0x0][0x2ec] ;  /* 0x0000bb0052527a20 */ /* 0x000fe40000410000 */
[----:B------:R-:W-:Y:S01]  /*18be0*/  FMUL.FTZ R83, R83, c[0x0][0x2ec] ;  /* 0x0000bb0053537a20 */ /* 0x000fe20000410000 */
[----:B------:R2:W2:Y:S01]  /*18bf0*/  MUFU.TANH R182, R36 ;  /* 0x0000002400b67308 */ /* 0x0004a20000002400 */
[----:B------:R-:W-:Y:S02]  /*18c00*/  FMUL.FTZ R81, R81, c[0x0][0x2ec] ;  /* 0x0000bb0051517a20 */ /* 0x000fe40000410000 */
[----:B-1----:R-:W-:Y:S01]  /*18c10*/  FMUL.FTZ R198, R60, c[0x0][0x2ec] ;  /* 0x0000bb003cc67a20 */ /* 0x002fe20000410000 */
[----:B------:R-:W-:Y:S06]  /*18c20*/  MOV R60, R56 ;  /* 0x00000038003c7202 */ /* 0x000fec0000000f00 */
[----:B------:R1:W1:Y:S01]  /*18c30*/  MUFU.TANH R178, R3 ;  /* 0x0000000300b27308 */ /* 0x0002620000002400 */
[----:B---3--:R-:W-:Y:S09]  /*18c40*/  FMUL.FTZ R196, R64, c[0x0][0x2ec] ;  /* 0x0000bb0040c47a20 */ /* 0x008ff20000410000 */
[----:B------:R-:W3:Y:S01]  /*18c50*/  MUFU.TANH R29, R195 ;  /* 0x000000c3001d7308 */ /* 0x000ee20000002400 */
[----:B--2---:R-:W2:Y:S01]  /*18c60*/  LDSM.16.M88.4 R36, [R164+0x5800] ;  /* 0x00580000a424783b */ /* 0x004ea20000000200 */
[C---:B-----5:R-:W-:Y:S08]  /*18c70*/  HMMA.16816.F32 R84, R216.reuse, R32, R84 ;  /* 0x00000020d854723c */ /* 0x060ff00000001854 */
[----:B------:R-:W1:Y:S01]  /*18c80*/  MUFU.TANH R24, R194 ;  /* 0x000000c200187308 */ /* 0x000e620000002400 */
[C---:B------:R-:W-:Y:S09]  /*18c90*/  HMMA.16816.F32 R88, R216.reuse, R34, R88 ;  /* 0x00000022d858723c */ /* 0x040ff20000001858 */
[----:B------:R-:W2:Y:S06]  /*18ca0*/  MUFU.TANH R31, R193 ;  /* 0x000000c1001f7308 */ /* 0x000eac0000002400 */
[----:B------:R-:W-:Y:S04]  /*18cb0*/  FMUL.FTZ R32, R84, c[0x0][0x2ec] ;  /* 0x0000bb0054207a20 */ /* 0x000fe80000410000 */
[----:B------:R-:W3:Y:S01]  /*18cc0*/  MUFU.TANH R212, R45 ;  /* 0x0000002d00d47308 */ /* 0x000ee20000002400 */
[----:B------:R-:W-:Y:S02]  /*18cd0*/  FMUL.FTZ R85, R85, c[0x0][0x2ec] ;  /* 0x0000bb0055557a20 */ /* 0x000fe40000410000 */
[----:B------:R-:W-:Y:S02]  /*18ce0*/  FMUL.FTZ R86, R86, c[0x0][0x2ec] ;  /* 0x0000bb0056567a20 */ /* 0x000fe40000410000 */
[----:B------:R-:W-:Y:S02]  /*18cf0*/  FMUL.FTZ R87, R87, c[0x0][0x2ec] ;  /* 0x0000bb0057577a20 */ /* 0x000fe40000410000 */
[----:B-1----:R-:W-:Y:S02]  /*18d00*/  FMUL.FTZ R3, R88, c[0x0][0x2ec] ;  /* 0x0000bb0058037a20 */ /* 0x002fe40000410000 */
[----:B------:R-:W-:Y:S01]  /*18d10*/  FMUL.FTZ R89, R89, c[0x0][0x2ec] ;  /* 0x0000bb0059597a20 */ /* 0x000fe20000410000 */
[----:B------:R1:W1:Y:S01]  /*18d20*/  MUFU.TANH R174, R32 ;  /* 0x0000002000ae7308 */ /* 0x0002620000002400 */
[----:B------:R-:W-:Y:S02]  /*18d30*/  FMUL.FTZ R91, R91, c[0x0][0x2ec] ;  /* 0x0000bb005b5b7a20 */ /* 0x000fe40000410000 */
[----:B------:R-:W-:Y:S01]  /*18d40*/  FMUL.FTZ R90, R90, c[0x0][0x2ec] ;  /* 0x0000bb005a5a7a20 */ /* 0x000fe20000410000 */
[C---:B--2---:R-:W-:Y:S06]  /*18d50*/  HMMA.16816.F32 R92, R216.reuse, R36, R92 ;  /* 0x00000024d85c723c */ /* 0x044fec000000185c */
[----:B------:R2:W2:Y:S02]  /*18d60*/  MUFU.TANH R215, R47 ;  /* 0x0000002f00d77308 */ /* 0x0004a40000002400 */
[C---:B------:R-:W-:Y:S01]  /*18d70*/  HMMA.16816.F32 R96, R216.reuse, R38, R96 ;  /* 0x00000026d860723c */ /* 0x040fe20000001860 */
[----:B------:R-:W-:Y:S07]  /*18d80*/  LDSM.16.M88.4 R36, [R164+0x6800] ;  /* 0x00680000a424783b */ /* 0x000fee0000000200 */
[----:B------:R5:W3:Y:S01]  /*18d90*/  MUFU.TANH R213, R50 ;  /* 0x0000003200d57308 */ /* 0x000ae20000002400 */
[----:B-1----:R-:W1:Y:S07]  /*18da0*/  LDSM.16.M88.4 R32, [R164+0x6000] ;  /* 0x00600000a420783b */ /* 0x002e6e0000000200 */
[----:B------:R-:W-:Y:S02]  /*18db0*/  FMUL.FTZ R48, R92, c[0x0][0x2ec] ;  /* 0x0000bb005c307a20 */ /* 0x000fe40000410000 */
[----:B------:R3:W1:Y:S01]  /*18dc0*/  MUFU.TANH R211, R51 ;  /* 0x0000003300d37308 */ /* 0x0006620000002400 */
[----:B------:R-:W-:Y:S02]  /*18dd0*/  FMUL.FTZ R45, R93, c[0x0][0x2ec] ;  /* 0x0000bb005d2d7a20 */ /* 0x000fe40000410000 */
[----:B------:R-:W-:Y:S03]  /*18de0*/  FMUL.FTZ R94, R94, c[0x0][0x2ec] ;  /* 0x0000bb005e5e7a20 */ /* 0x000fe60000410000 */
[----:B--2---:R-:W-:Y:S02]  /*18df0*/  FMUL.FTZ R47, R96, c[0x0][0x2ec] ;  /* 0x0000bb00602f7a20 */ /* 0x004fe40000410000 */
[----:B------:R-:W-:Y:S02]  /*18e00*/  FMUL.FTZ R52, R99, c[0x0][0x2ec] ;  /* 0x0000bb0063347a20 */ /* 0x000fe40000410000 */
[----:B------:R2:W1:Y:S01]  /*18e10*/  MUFU.TANH R204, R53 ;  /* 0x0000003500cc7308 */ /* 0x0004620000002400 */
[----:B-----5:R-:W-:Y:S09]  /*18e20*/  FMUL.FTZ R50, R95, c[0x0][0x2ec] ;  /* 0x0000bb005f327a20 */ /* 0x020ff20000410000 */
[----:B------:R-:W4:Y:S01]  /*18e30*/  MUFU.TANH R209, R54 ;  /* 0x0000003600d17308 */ /* 0x000f220000002400 */
[----:B---3--:R-:W-:Y:S09]  /*18e40*/  FMUL.FTZ R51, R97, c[0x0][0x2ec] ;  /* 0x0000bb0061337a20 */ /* 0x008ff20000410000 */
[----:B------:R3:W3:Y:S01]  /*18e50*/  MUFU.TANH R207, R55 ;  /* 0x0000003700cf7308 */ /* 0x0006e20000002400 */
[C---:B-1----:R-:W-:Y:S03]  /*18e60*/  HMMA.16816.F32 R100, R216.reuse, R32, R100 ;  /* 0x00000020d864723c */ /* 0x042fe60000001864 */
[----:B--2---:R-:W-:Y:S06]  /*18e70*/  FMUL.FTZ R53, R98, c[0x0][0x2ec] ;  /* 0x0000bb0062357a20 */ /* 0x004fec0000410000 */
[----:B------:R1:W2:Y:S01]  /*18e80*/  MUFU.TANH R205, R58 ;  /* 0x0000003a00cd7308 */ /* 0x0002a20000002400 */
[C---:B------:R-:W-:Y:S01]  /*18e90*/  HMMA.16816.F32 R104, R216.reuse, R34, R104 ;  /* 0x00000022d868723c */ /* 0x040fe20000001868 */
[----:B------:R-:W5:Y:S08]  /*18ea0*/  LDSM.16.M88.4 R32, [R164+0x7000] ;  /* 0x00700000a420783b */ /* 0x000f700000000200 */
[----:B------:R2:W2:Y:S01]  /*18eb0*/  MUFU.TANH R203, R59 ;  /* 0x0000003b00cb7308 */ /* 0x0004a20000002400 */
[C---:B------:R-:W-:Y:S04]  /*18ec0*/  HMMA.16816.F32 R108, R216.reuse, R36, R108 ;  /* 0x00000024d86c723c */ /* 0x040fe8000000186c */
[----:B---3--:R-:W-:Y:S04]  /*18ed0*/  FMUL.FTZ R55, R100, c[0x0][0x2ec] ;  /* 0x0000bb0064377a20 */ /* 0x008fe80000410000 */
[C---:B------:R-:W-:Y:S01]  /*18ee0*/  HMMA.16816.F32 R112, R216.reuse, R38, R112 ;  /* 0x00000026d870723c */ /* 0x040fe20000001870 */
[----:B------:R-:W3:Y:S01]  /*18ef0*/  MUFU.TANH R201, R62 ;  /* 0x0000003e00c97308 */ /* 0x000ee20000002400 */
[----:B------:R-:W3:Y:S01]  /*18f00*/  LDSM.16.M88.4 R36, [R164+0x7800] ;  /* 0x00780000a424783b */ /* 0x000ee20000000200 */
[----:B------:R-:W-:Y:S04]  /*18f10*/  DEPBAR.LE SB0, 0x0 ;  /* 0x000080000000791a */ /* 0x000fe80000000000 */
[----:B------:R-:W-:Y:S02]  /*18f20*/  FMUL.FTZ R54, R101, c[0x0][0x2ec] ;  /* 0x0000bb0065367a20 */ /* 0x000fe40000410000 */
[----:B-1----:R-:W-:Y:S02]  /*18f30*/  FMUL.FTZ R58, R103, c[0x0][0x2ec] ;  /* 0x0000bb00673a7a20 */ /* 0x002fe40000410000 */
[----:B------:R-:W1:Y:S01]  /*18f40*/  MUFU.TANH R199, R63 ;  /* 0x0000003f00c77308 */ /* 0x000e620000002400 */
[----:B------:R-:W-:Y:S01]  /*18f50*/  BAR.SYNC.DEFER_BLOCKING 0x0 ;  /* 0x0000000000007b1d */ /* 0x000fe20000010000 */
[----:B------:R-:W-:Y:S02]  /*18f60*/  FMUL.FTZ R100, R105, c[0x0][0x2ec] ;  /* 0x0000bb0069647a20 */ /* 0x000fe40000410000 */
[----:B--2---:R-:W-:Y:S02]  /*18f70*/  FMUL.FTZ R59, R102, c[0x0][0x2ec] ;  /* 0x0000bb00663b7a20 */ /* 0x004fe40000410000 */
[----:B------:R-:W-:Y:S02]  /*18f80*/  FMUL.FTZ R102, R104, c[0x0][0x2ec] ;  /* 0x0000bb0068667a20 */ /* 0x000fe40000410000 */
[----:B------:R-:W-:Y:S02]  /*18f90*/  FMUL.FTZ R105, R107, c[0x0][0x2ec] ;  /* 0x0000bb006b697a20 */ /* 0x000fe40000410000 */
[----:B------:R2:W1:Y:S01]  /*18fa0*/  MUFU.TANH R194, R65 ;  /* 0x0000004100c27308 */ /* 0x0004620000002400 */
[----:B------:R-:W-:Y:S01]  /*18fb0*/  FMUL.FTZ R84, R108, c[0x0][0x2ec] ;  /* 0x0000bb006c547a20 */ /* 0x000fe20000410000 */
[C---:B-----5:R-:W-:Y:S05]  /*18fc0*/  HMMA.16816.F32 R116, R216.reuse, R32, R116 ;  /* 0x00000020d874723c */ /* 0x060fea0000001874 */
[----:B------:R-:W-:Y:S03]  /*18fd0*/  FMUL.FTZ R95, R110, c[0x0][0x2ec] ;  /* 0x0000bb006e5f7a20 */ /* 0x000fe60000410000 */
[----:B------:R5:W1:Y:S01]  /*18fe0*/  MUFU.TANH R197, R66 ;  /* 0x0000004200c57308 */ /* 0x000a620000002400 */
[C---:B------:R-:W-:Y:S03]  /*18ff0*/  HMMA.16816.F32 R120, R216.reuse, R34, R120 ;  /* 0x00000022d878723c */ /* 0x040fe60000001878 */
[----:B------:R-:W-:Y:S06]  /*19000*/  FMUL.FTZ R80, R112, c[0x0][0x2ec] ;  /* 0x0000bb0070507a20 */ /* 0x000fec0000410000 */
[----:B------:R1:W1:Y:S01]  /*19010*/  MUFU.TANH R195, R67 ;  /* 0x0000004300c37308 */ /* 0x0002620000002400 */
[C---:B---3--:R-:W-:Y:S03]  /*19020*/  HMMA.16816.F32 R124, R216.reuse, R36, R124 ;  /* 0x00000024d87c723c */ /* 0x048fe6000000187c */
[----:B--2---:R-:W-:Y:S02]  /*19030*/  FMUL.FTZ R65, R106, c[0x0][0x2ec] ;  /* 0x0000bb006a417a20 */ /* 0x004fe40000410000 */
[----:B------:R-:W-:Y:S03]  /*19040*/  FMUL.FTZ R76, R116, c[0x0][0x2ec] ;  /* 0x0000bb00744c7a20 */ /* 0x000fe60000410000 */
[----:B------:R-:W-:Y:S01]  /*19050*/  HMMA.16816.F32 R128, R216, R38, R128 ;  /* 0x00000026d880723c */ /* 0x000fe20000001880 */
[----:B------:R2:W3:Y:S05]  /*19060*/  MUFU.TANH R188, R69 ;  /* 0x0000004500bc7308 */ /* 0x0004ea0000002400 */
[----:B------:R-:W-:Y:S05]  /*19070*/  FMUL.FTZ R72, R120, c[0x0][0x2ec] ;  /* 0x0000bb0078487a20 */ /* 0x000fea0000410000 */
[----:B------:R3:W3:Y:S05]  /*19080*/  MUFU.TANH R193, R70 ;  /* 0x0000004600c17308 */ /* 0x0006ea0000002400 */
[----:B-----5:R-:W-:Y:S02]  /*19090*/  FMUL.FTZ R66, R124, c[0x0][0x2ec] ;  /* 0x0000bb007c427a20 */ /* 0x020fe40000410000 */
[----:B------:R-:W-:Y:S02]  /*190a0*/  FMUL.FTZ R64, R125, c[0x0][0x2ec] ;  /* 0x0000bb007d407a20 */ /* 0x000fe40000410000 */
[----:B-1----:R-:W-:Y:S01]  /*190b0*/  FMUL.FTZ R67, R126, c[0x0][0x2ec] ;  /* 0x0000bb007e437a20 */ /* 0x002fe20000410000 */
[----:B------:R1:W1:Y:S01]  /*190c0*/  MUFU.TANH R191, R71 ;  /* 0x0000004700bf7308 */ /* 0x0002620000002400 */
[----:B------:R-:W-:Y:S02]  /*190d0*/  FMUL.FTZ R39, R127, c[0x0][0x2ec] ;  /* 0x0000bb007f277a20 */ /* 0x000fe40000410000 */
[----:B------:R-:W-:Y:S02]  /*190e0*/  FMUL.FTZ R63, R128, c[0x0][0x2ec] ;  /* 0x0000bb00803f7a20 */ /* 0x000fe40000410000 */
[----:B--2---:R-:W-:Y:S02]  /*190f0*/  FMUL.FTZ R69, R123, c[0x0][0x2ec] ;  /* 0x0000bb007b457a20 */ /* 0x004fe40000410000 */
[----:B------:R-:W-:Y:S02]  /*19100*/  FMUL.FTZ R62, R129, c[0x0][0x2ec] ;  /* 0x0000bb00813e7a20 */ /* 0x000fe40000410000 */
[----:B------:R-:W-:Y:S01]  /*19110*/  FMUL.FTZ R36, R130, c[0x0][0x2ec] ;  /* 0x0000bb0082247a20 */ /* 0x000fe20000410000 */
[----:B------:R2:W2:Y:S01]  /*19120*/  MUFU.TANH R184, R73 ;  /* 0x0000004900b87308 */ /* 0x0004a20000002400 */
[----:B---3--:R-:W-:Y:S09]  /*19130*/  FMUL.FTZ R70, R121, c[0x0][0x2ec] ;  /* 0x0000bb0079467a20 */ /* 0x008ff20000410000 */
[----:B------:R3:W3:Y:S01]  /*19140*/  MUFU.TANH R189, R74 ;  /* 0x0000004a00bd7308 */ /* 0x0006e20000002400 */
[----:B-1----:R-:W-:Y:S09]  /*19150*/  FMUL.FTZ R71, R122, c[0x0][0x2ec] ;  /* 0x0000bb007a477a20 */ /* 0x002ff20000410000 */
[----:B------:R1:W1:Y:S01]  /*19160*/  MUFU.TANH R187, R75 ;  /* 0x0000004b00bb7308 */ /* 0x0002620000002400 */
[----:B--2---:R-:W-:Y:S09]  /*19170*/  FMUL.FTZ R73, R119, c[0x0][0x2ec] ;  /* 0x0000bb0077497a20 */ /* 0x004ff20000410000 */
        /* <DEDUP_REMOVED lines=14> */
[----:B------:R-:W3:Y:S01]  /*19260*/  MUFU.TANH R30, R192 ;  /* 0x000000c0001e7308 */ /* 0x000ee20000002400 */
[----:B-1----:R-:W-:Y:S09]  /*19270*/  FMUL.FTZ R91, R111, c[0x0][0x2ec] ;  /* 0x0000bb006f5b7a20 */ /* 0x002ff20000410000 */
[----:B------:R1:W1:Y:S01]  /*19280*/  MUFU.TANH R192, R61 ;  /* 0x0000003d00c07308 */ /* 0x0002620000002400 */
[----:B--2---:R-:W-:Y:S09]  /*19290*/  MOV R57, R177 ;  /* 0x000000b100397202 */ /* 0x004ff20000000f00 */
[----:B------:R-:W2:Y:S10]  /*192a0*/  MUFU.TANH R0, R0 ;  /* 0x0000000000007308 */ /* 0x000eb40000002400 */
[----:B------:R-:W2:Y:S01]  /*192b0*/  MUFU.TANH R2, R2 ;  /* 0x0000000200027308 */ /* 0x000ea20000002400 */
[----:B-1----:R-:W-:Y:S09]  /*192c0*/  MOV R61, R57 ;  /* 0x00000039003d7202 */ /* 0x002ff20000000f00 */
        /* <DEDUP_REMOVED lines=62> */
[----:B-1----:R-:W-:Y:S02]  /*196b0*/  IMAD.MOV.U32 R79, RZ, RZ, c[0x0][0x198] ;  /* 0x00006600ff4f7624 */ /* 0x002fe400078e00ff */
        /* <DEDUP_REMOVED lines=79> */
[----:B------:R-:W-:Y:S01]  /*19bb0*/  MOV R57, UR10 ;  /* 0x0000000a00397c02 */ /* 0x000fe20008000f00 */
[----:B------:R-:W-:Y:S01]  /*19bc0*/  UMOV UR10, UR8 ;  /* 0x00000008000a7c82 */ /* 0x000fe20008000000 */
[----:B------:R-:W2:Y:S02]  /*19bd0*/  LDG.E R92, [R92.64] ;  /* 0x000000145c5c7981 */ /* 0x000ea4000c1e1900 */
[----:B--2---:R-:W-:Y:S04]  /*19be0*/  IMAD.IADD R35, R92, 0x1, -R35 ;  /* 0x000000015c237824 */ /* 0x004fe800078e0a23 */
[C---:B------:R-:W-:Y:S01]  /*19bf0*/  IMAD.WIDE.U32 R56, R35.reuse, c[0x0][0x180], R56 ;  /* 0x0000600023387a25 */ /* 0x040fe200078e0038 */
[----:B------:R-:W-:Y:S03]  /*19c00*/  SHF.R.S32.HI R32, RZ, 0x1f, R35 ;  /* 0x0000001fff207819 */ /* 0x000fe60000011423 */
[----:B------:R-:W-:Y:S02]  /*19c10*/  IMAD.MOV.U32 R77, RZ, RZ, R56 ;  /* 0x000000ffff4d7224 */ /* 0x000fe400078e0038 */
[----:B------:R-:W-:Y:S04]  /*19c20*/  IMAD R32, R32, c[0x0][0x180], RZ ;  /* 0x0000600020207a24 */ /* 0x000fe800078e02ff */
[----:B------:R-:W-:Y:S05]  /*19c30*/  IMAD R32, R35, c[0x0][0x184], R32 ;  /* 0x0000610023207a24 */ /* 0x000fea00078e0220 */
[----:B------:R-:W-:Y:S03]  /*19c40*/  IADD3 R34, R57, R32, RZ ;  /* 0x0000002039227210 */ /* 0x000fe60007ffe0ff */
.L_x_3659:
[----:B------:R1:W-:Y:S01]  /*19c50*/  @P0 STS.128 [R244+0x2000], RZ ;  /* 0x002000fff4000388 */ /* 0x0003e20000000c00 */
[----:B------:R-:W-:Y:S01]  /*19c60*/  LEA R124, P5, R77, R248, 0x1 ;  /* 0x000000f84d7c7211 */ /* 0x000fe200078a08ff */
[--C-:B------:R-:W-:Y:S01]  /*19c70*/  @!P0 IMAD.MOV.U32 R129, RZ, RZ, R34.reuse ;  /* 0x000000ffff818224 */ /* 0x100fe200078e0022 */
[----:B------:R-:W-:Y:S01]  /*19c80*/  @!P0 LEA R37, P3, R79, R77, 0x5 ;  /* 0x0000004d4f258211 */ /* 0x000fe200078628ff */
[--C-:B------:R-:W-:Y:S01]  /*19c90*/  @!P0 IMAD.MOV.U32 R115, RZ, RZ, R34.reuse ;  /* 0x000000ffff738224 */ /* 0x100fe200078e0022 */
[--C-:B------:R-:W-:Y:S01]  /*19ca0*/  LEA.HI.X R125, R77, R249, R34.reuse, 0x1, P5 ;  /* 0x000000f94d7d7211 */ /* 0x100fe200028f0c22 */
[--C-:B------:R-:W-:Y:S01]  /*19cb0*/  @!P0 IMAD.MOV.U32 R111, RZ, RZ, R34.reuse ;  /* 0x000000ffff6f8224 */ /* 0x100fe200078e0022 */
[CC--:B------:R-:W-:Y:S01]  /*19cc0*/  @!P0 LEA R49, P2, R79.reuse, R77.reuse, 0x6 ;  /* 0x0000004d4f318211 */ /* 0x0c0fe200078430ff */
[--C-:B------:R-:W-:Y:S01]  /*19cd0*/  @!P0 IMAD.MOV.U32 R107, RZ, RZ, R34.reuse ;  /* 0x000000ffff6b8224 */ /* 0x100fe200078e0022 */
[----:B------:R-:W-:Y:S01]  /*19ce0*/  @!P0 LEA R57, P1, R79, R77, 0x7 ;  /* 0x0000004d4f398211 */ /* 0x000fe200078238ff */
[----:B------:R-:W-:Y:S01]  /*19cf0*/  @!PT LDS RZ, [RZ] ;  /* 0x00000000fffff984 */ /* 0x000fe20000000800 */
[----:B------:R-:W-:Y:S01]  /*19d00*/  @!PT LDS RZ, [RZ] ;  /* 0x00000000fffff984 */ /* 0x000fe20000000800 */
[----:B------:R-:W-:Y:S01]  /*19d10*/  @!PT LDS RZ, [RZ] ;  /* 0x00000000fffff984 */ /* 0x000fe20000000800 */
[----:B------:R1:W-:Y:S01]  /*19d20*/  @!P0 LDGSTS.E.BYPASS.LTC128B.128 [R244+0x2000], [R124.64] ;  /* 0x020000007cf48fae */ /* 0x0003e2000b901d54 */
[----:B------:R-:W-:Y:S01]  /*19d30*/  @!P0 IADD3 R35, P4, R77, UR18, RZ ;  /* 0x000000124d238c10 */ /* 0x000fe2000ff9e0ff */
[--C-:B------:R-:W-:Y:S01]  /*19d40*/  @!P0 IMAD.MOV.U32 R97, RZ, RZ, R34.reuse ;  /* 0x000000ffff618224 */ /* 0x100fe200078e0022 */
[--C-:B------:R-:W-:Y:S01]  /*19d50*/  @!P0 LEA.HI.X R38, R79, R34, R33.reuse, 0x5, P3 ;  /* 0x000000224f268211 */ /* 0x100fe200018f2c21 */
[----:B------:R1:W-:Y:S01]  /*19d60*/  @P0 STS.128 [R244+0x2800], RZ ;  /* 0x002800fff4000388 */ /* 0x0003e20000000c00 */
[----:B------:R-:W-:Y:S01]  /*19d70*/  @!P0 LEA R122, P3, R35, R248, 0x1 ;  /* 0x000000f8237a8211 */ /* 0x000fe200078608ff */
[----:B------:R-:W-:Y:S01]  /*19d80*/  @!P0 IMAD.MOV.U32 R93, RZ, RZ, R34 ;  /* 0x000000ffff5d8224 */ /* 0x000fe200078e0022 */
[CC--:B------:R-:W-:Y:S01]  /*19d90*/  @!P0 LEA.HI.X R44, R79.reuse, R34.reuse, R33, 0x6, P2 ;  /* 0x000000224f2c8211 */ /* 0x0c0fe200010f3421 */
[----:B------:R-:W-:Y:S01]  /*19da0*/  @!P0 IMAD.MOV.U32 R128, RZ, RZ, R77 ;  /* 0x000000ffff808224 */ /* 0x000fe200078e004d */
[-C--:B------:R-:W-:Y:S01]  /*19db0*/  @!P0 LEA.HI.X R46, R79, R34.reuse, R33, 0x7, P1 ;  /* 0x000000224f2e8211 */ /* 0x080fe200008f3c21 */
[----:B------:R-:W-:Y:S01]  /*19dc0*/  @!P0 IMAD R32, R33, 0x30, RZ ;  /* 0x0000003021208824 */ /* 0x000fe200078e02ff */
[-C--:B------:R-:W-:Y:S01]  /*19dd0*/  @!P0 MOV R117, R34.reuse ;  /* 0x0000002200758202 */ /* 0x080fe20000000f00 */
[C---:B------:R-:W-:Y:S01]  /*19de0*/  @!P0 IMAD.WIDE.U32 R128, R79.reuse, 0x30, R128 ;  /* 0x000000304f808825 */ /* 0x040fe200078e0080 */
[-C--:B------:R-:W-:Y:S01]  /*19df0*/  @!P0 MOV R113, R34.reuse ;  /* 0x0000002200718202 */ /* 0x080fe20000000f00 */
[----:B------:R-:W-:Y:S01]  /*19e00*/  UMOV UR8, UR10 ;  /* 0x0000000a00087c82 */ /* 0x000fe20008000000 */
[-C--:B------:R-:W-:Y:S01]  /*19e10*/  @!P0 MOV R109, R34.reuse ;  /* 0x00000022006d8202 */ /* 0x080fe20000000f00 */
[--C-:B------:R-:W-:Y:S01]  /*19e20*/  @!P0 IMAD.MOV.U32 R116, RZ, RZ, R77.reuse ;  /* 0x000000ffff748224 */ /* 0x100fe200078e004d */
[-C--:B------:R-:W-:Y:S01]  /*19e30*/  @!P0 MOV R99, R34.reuse ;  /* 0x0000002200638202 */ /* 0x080fe20000000f00 */
[----:B------:R-:W-:Y:S01]  /*19e40*/  @!P0 IMAD.MOV.U32 R114, RZ, RZ, R77 ;  /* 0x000000ffff728224 */ /* 0x000fe200078e004d */
[----:B------:R-:W-:Y:S01]  /*19e50*/  @!P0 MOV R87, R34 ;  /* 0x0000002200578202 */ /* 0x000fe20000000f00 */
[----:B------:R-:W-:Y:S01]  /*19e60*/  @!P0 IMAD.WIDE.U32 R116, R79, 0x50, R116 ;  /* 0x000000504f748825 */ /* 0x000fe200078e0074 */
[----:B------:R-:W-:Y:S01]  /*19e70*/  @!P0 IADD3.X R34, R34, UR14, RZ, P4, !PT ;  /* 0x0000000e22228c10 */ /* 0x000fe2000a7fe4ff */
[----:B------:R-:W-:Y:S01]  /*19e80*/  UMOV UR9, UR11 ;  /* 0x0000000b00097c82 */ /* 0x000fe20008000000 */
[-C--:B------:R-:W-:Y:S01]  /*19e90*/  @!P0 LEA R120, P2, R37, R248.reuse, 0x1 ;  /* 0x000000f825788211 */ /* 0x080fe200078408ff */
[----:B------:R-:W-:Y:S01]  /*19ea0*/  @!P0 IMAD.WIDE.U32 R114, R79, 0x60, R114 ;  /* 0x000000604f728825 */ /* 0x000fe200078e0072 */
[-C--:B------:R-:W-:Y:S02]  /*19eb0*/  @!P0 LEA.HI.X R123, R35, R249.reuse, R34, 0x1, P3 ;  /* 0x000000f9237b8211 */ /* 0x080fe400018f0c22 */
[-C--:B------:R-:W-:Y:S01]  /*19ec0*/  @!P0 LEA.HI.X R121, R37, R249.reuse, R38, 0x1, P2 ;  /* 0x000000f925798211 */ /* 0x080fe200010f0c26 */
[----:B------:R-:W-:Y:S01]  /*19ed0*/  @!P0 IMAD.IADD R38, R32, 0x1, R129 ;  /* 0x0000000120268824 */ /* 0x000fe200078e0281 */
[CC--:B------:R-:W-:Y:S01]  /*19ee0*/  @!P0 LEA R126, P2, R128.reuse, R248.reuse, 0x1 ;  /* 0x000000f8807e8211 */ /* 0x0c0fe200078408ff */
        /* <DEDUP_REMOVED lines=19> */
[----:B------:R-:W-:Y:S01]  /*1a020*/  @!P0 LEA.HI.X R57, R57, R249, R46, 0x1, P1 ;  /* 0x000000f939398211 */ /* 0x000fe200008f0c2e */
[----:B------:R-:W-:Y:S01]  /*1a030*/  @!P0 IMAD.MOV.U32 R112, RZ, RZ, R77 ;  /* 0x000000ffff708224 */ /* 0x000fe200078e004d */
[-C--:B------:R-:W-:Y:S01]  /*1a040*/  @!P0 LEA R128, P1, R114, R248.reuse, 0x1 ;  /* 0x000000f872808211 */ /* 0x080fe200078208ff */
[----:B------:R-:W-:Y:S01]  /*1a050*/  @!PT LDS RZ, [RZ] ;  /* 0x00000000fffff984 */ /* 0x000fe20000000800 */
[----:B------:R-:W-:Y:S01]  /*1a060*/  @!PT LDS RZ, [RZ] ;  /* 0x00000000fffff984 */ /* 0x000fe20000000800 */
[----:B------:R-:W-:Y:S01]  /*1a070*/  @!PT LDS RZ, [RZ] ;  /* 0x00000000fffff984 */ /* 0x000fe20000000800 */
[----:B------:R1:W-:Y:S01]  /*1a080*/  @!P0 LDGSTS.E.BYPASS.LTC128B.128 [R244+0x3800], [R126.64] ;  /* 0x038000007ef48fae */ /* 0x0003e2000b901d54 */
[----:B------:R-:W-:Y:S01]  /*1a090*/  @!P0 IADD3 R32, R32, R115, RZ ;  /* 0x0000007320208210 */ /* 0x000fe20007ffe0ff */
[----:B------:R-:W-:Y:S01]  /*1a0a0*/  @!P0 IMAD.WIDE.U32 R112, R79, 0x70, R112 ;  /* 0x000000704f708825 */ /* 0x000fe200078e0070 */
[----:B------:R-:W-:Y:S01]  /*1a0b0*/  @!P0 MOV R92, R77 ;  /* 0x0000004d005c8202 */ /* 0x000fe20000000f00 */
[----:B------:R1:W-:Y:S01]  /*1a0c0*/  @P0 STS.128 [R244+0x4000], RZ ;  /* 0x004000fff4000388 */ /* 0x0003e20000000c00 */
[-C--:B------:R-:W-:Y:S01]  /*1a0d0*/  @!P0 LEA.HI.X R129, R114, R249.reuse, R32, 0x1, P1 ;  /* 0x000000f972818211 */ /* 0x080fe200008f0c20 */
[----:B------:R-:W-:Y:S01]  /*1a0e0*/  @!P0 IMAD R35, R33, 0x70, RZ ;  /* 0x0000007021238824 */ /* 0x000fe200078e02ff */
[CC--:B------:R-:W-:Y:S01]  /*1a0f0*/  @!P0 LEA R216, P3, R112.reuse, R248.reuse, 0x1 ;  /* 0x000000f870d88211 */ /* 0x0c0fe200078608ff */
[----:B------:R-:W-:Y:S01]  /*1a100*/  @!PT LDS RZ, [RZ] ;  /* 0x00000000fffff984 */ /* 0x000fe20000000800 */
[----:B------:R-:W-:Y:S01]  /*1a110*/  @!PT LDS RZ, [RZ] ;  /* 0x00000000fffff984 */ /* 0x000fe20000000800 */
[----:B------:R-:W-:Y:S01]  /*1a120*/  @!PT LDS RZ, [RZ] ;  /* 0x00000000fffff984 */ /* 0x000fe20000000800 */
[----:B------:R1:W-:Y:S01]  /*1a130*/  @!P0 LDGSTS.E.BYPASS.LTC128B.128 [R244+0x4000], [R118.64] ;  /* 0x0400000076f48fae */ /* 0x0003e2000b901d54 */
[----:B------:R-:W-:Y:S03]  /*1a140*/  @!P0 IMAD.WIDE.U32 R92, R79, 0xe0, R92 ;  /* 0x000000e04f5c8825 */ /* 0x000fe600078e005c */
[----:B------:R1:W-:Y:S01]  /*1a150*/  @P0 STS.128 [R244+0x4800], RZ ;  /* 0x004800fff4000388 */ /* 0x0003e20000000c00 */
[----:B------:R-:W-:Y:S02]  /*1a160*/  @!P0 IMAD.IADD R35, R35, 0x1, R113 ;  /* 0x0000000123238824 */ /* 0x000fe400078e0271 */
[----:B------:R-:W-:Y:S01]  /*1a170*/  @!P0 IMAD.MOV.U32 R110, RZ, RZ, R77 ;  /* 0x000000ffff6e8224 */ /* 0x000fe200078e004d */
[----:B------:R-:W-:Y:S01]  /*1a180*/  @!PT LDS RZ, [RZ] ;  /* 0x00000000fffff984 */ /* 0x000fe20000000800 */
[----:B------:R-:W-:Y:S01]  /*1a190*/  @!PT LDS RZ, [RZ] ;  /* 0x00000000fffff984 */ /* 0x000fe20000000800 */
[----:B------:R-:W-:Y:S01]  /*1a1a0*/  @!PT LDS RZ, [RZ] ;  /* 0x00000000fffff984 */ /* 0x000fe20000000800 */
[----:B------:R1:W-:Y:S01]  /*1a1b0*/  @!P0 LDGSTS.E.BYPASS.LTC128B.128 [R244+0x4800], [R130.64] ;  /* 0x0480000082f48fae */ /* 0x0003e2000b901d54 */
[----:B------:R-:W-:Y:S01]  /*1a1c0*/  @!P0 IMAD R49, R33, 0x90, RZ ;  /* 0x0000009021318824 */ /* 0x000fe200078e02ff */
[-C--:B------:R-:W-:Y:S01]  /*1a1d0*/  @!P0 LEA.HI.X R217, R112, R249.reuse, R35, 0x1, P3 ;  /* 0x000000f970d98211 */ /* 0x080fe200018f0c23 */
[----:B------:R-:W-:Y:S01]  /*1a1e0*/  @!P0 IMAD.WIDE.U32 R110, R79, 0x90, R110 ;  /* 0x000000904f6e8825 */ /* 0x000fe200078e006e */
[----:B------:R1:W-:Y:S03]  /*1a1f0*/  @P0 STS.128 [R244+0x5000], RZ ;  /* 0x005000fff4000388 */ /* 0x0003e60000000c00 */
[----:B------:R-:W-:Y:S01]  /*1a200*/  @!P0 IMAD.IADD R49, R49, 0x1, R111 ;  /* 0x0000000131318824 */ /* 0x000fe200078e026f */
[----:B------:R-:W-:Y:S01]  /*1a210*/  @!PT LDS RZ, [RZ] ;  /* 0x00000000fffff984 */ /* 0x000fe20000000800 */
[----:B------:R-:W-:Y:S01]  /*1a220*/  @!PT LDS RZ, [RZ] ;  /* 0x00000000fffff984 */ /* 0x000fe20000000800 */
[----:B------:R-:W-:Y:S01]  /*1a230*/  @!PT LDS RZ, [RZ] ;  /* 0x00000000fffff984 */ /* 0x000fe20000000800 */
[----:B------:R1:W-:Y:S01]  /*1a240*/  @!P0 LDGSTS.E.BYPASS.LTC128B.128 [R244+0x5000], [R128.64] ;  /* 0x0500000080f48fae */ /* 0x0003e2000b901d54 */
[CC--:B------:R-:W-:Y:S01]  /*1a250*/  @!P0 LEA R116, P2, R110.reuse, R248.reuse, 0x1 ;  /* 0x000000f86e748211 */ /* 0x0c0fe200078408ff */
[----:B------:R-:W-:Y:S02]  /*1a260*/  @!P0 IMAD.MOV.U32 R108, RZ, RZ, R77 ;  /* 0x000000ffff6c8224 */ /* 0x000fe400078e004d */
[----:B------:R1:W-:Y:S01]  /*1a270*/  @P0 STS.128 [R244+0x5800], RZ ;  /* 0x005800fff4000388 */ /* 0x0003e20000000c00 */
[----:B------:R-:W-:Y:S01]  /*1a280*/  @!P0 LEA.HI.X R117, R110, R249, R49, 0x1, P2 ;  /* 0x000000f96e758211 */ /* 0x000fe200010f0c31 */
[----:B------:R-:W-:Y:S01]  /*1a290*/  @!P0 IMAD.WIDE.U32 R108, R79, 0xa0, R108 ;  /* 0x000000a04f6c8825 */ /* 0x000fe200078e006c */
[-C--:B------:R-:W-:Y:S01]  /*1a2a0*/  @!P0 LEA R34, P2, R92, R248.reuse, 0x1 ;  /* 0x000000f85c228211 */ /* 0x080fe200078408ff */
[----:B------:R-:W-:Y:S01]  /*1a2b0*/  @!PT LDS RZ, [RZ] ;  /* 0x00000000fffff984 */ /* 0x000fe20000000800 */
[----:B------:R-:W-:Y:S01]  /*1a2c0*/  @!PT LDS RZ, [RZ] ;  /* 0x00000000fffff984 */ /* 0x000fe20000000800 */
[----:B------:R-:W-:Y:S01]  /*1a2d0*/  @!PT LDS RZ, [RZ] ;  /* 0x00000000fffff984 */ /* 0x000fe20000000800 */
[----:B------:R1:W-:Y:S02]  /*1a2e0*/  @!P0 LDGSTS.E.BYPASS.LTC128B.128 [R244+0x5800], [R216.64] ;  /* 0x05800000d8f48fae */ /* 0x0003e4000b901d54 */
[----:B------:R-:W-:Y:S01]  /*1a2f0*/  @!P0 IMAD R37, R33, 0xa0, RZ ;  /* 0x000000a021258824 */ /* 0x000fe200078e02ff */
[CC--:B------:R-:W-:Y:S01]  /*1a300*/  @!P0 LEA R114, P1, R108.reuse, R248.reuse, 0x1 ;  /* 0x000000f86c728211 */ /* 0x0c0fe200078208ff */
[----:B------:R1:W-:Y:S01]  /*1a310*/  @P0 STS.128 [R244+0x6000], RZ ;  /* 0x006000fff4000388 */ /* 0x0003e20000000c00 */
[----:B------:R-:W-:Y:S02]  /*1a320*/  @!P0 IMAD.MOV.U32 R106, RZ, RZ, R77 ;  /* 0x000000ffff6a8224 */ /* 0x000fe400078e004d */
[----:B------:R-:W-:Y:S01]  /*1a330*/  @!P0 IADD3 R32, R37, R109, RZ ;  /* 0x0000006d25208210 */ /* 0x000fe20007ffe0ff */
[----:B------:R-:W-:Y:S01]  /*1a340*/  @!PT LDS RZ, [RZ] ;  /* 0x00000000fffff984 */ /* 0x000fe20000000800 */
[----:B------:R-:W-:Y:S01]  /*1a350*/  @!PT LDS RZ, [RZ] ;  /* 0x00000000fffff984 */ /* 0x000fe20000000800 */
[----:B------:R-:W-:Y:S01]  /*1a360*/  @!PT LDS RZ, [RZ] ;  /* 0x00000000fffff984 */ /* 0x000fe20000000800 */
[----:B------:R1:W-:Y:S01]  /*1a370*/  @!P0 LDGSTS.E.BYPASS.LTC128B.128 [R244+0x6000], [R56.64] ;  /* 0x0600000038f48fae */ /* 0x0003e2000b901d54 */
[----:B------:R-:W-:Y:S02]  /*1a380*/  @!P0 IMAD.WIDE.U32 R106, R79, 0xb0, R106 ;  /* 0x000000b04f6a8825 */ /* 0x000fe400078e006a */
[-C--:B------:R-:W-:Y:S01]  /*1a390*/  @!P0 LEA.HI.X R115, R108, R249.reuse, R32, 0x1, P1 ;  /* 0x000000f96c738211 */ /* 0x080fe200008f0c20 */
[----:B------:R1:W-:Y:S01]  /*1a3a0*/  @P0 STS.128 [R244+0x6800], RZ ;  /* 0x006800fff4000388 */ /* 0x0003e20000000c00 */
[----:B------:R-:W-:Y:S01]  /*1a3b0*/  @!P0 IMAD R37, R33, 0xb0, RZ ;  /* 0x000000b021258824 */ /* 0x000fe200078e02ff */
[CC--:B------:R-:W-:Y:S01]  /*1a3c0*/  @!P0 LEA R108, P1, R106.reuse, R248.reuse, 0x1 ;  /* 0x000000f86a6c8211 */ /* 0x0c0fe200078208ff */
[----:B------:R-:W-:Y:S01]  /*1a3d0*/  @!P0 IMAD.MOV.U32 R98, RZ, RZ, R77 ;  /* 0x000000ffff628224 */ /* 0x000fe200078e004d */
[----:B------:R-:W-:Y:S01]  /*1a3e0*/  @!PT LDS RZ, [RZ] ;  /* 0x00000000fffff984 */ /* 0x000fe20000000800 */
[----:B------:R-:W-:Y:S01]  /*1a3f0*/  @!PT LDS RZ, [RZ] ;  /* 0x00000000fffff984 */ /* 0x000fe20000000800 */
[----:B------:R-:W-:Y:S01]  /*1a400*/  @!PT LDS RZ, [RZ] ;  /* 0x00000000fffff984 */ /* 0x000fe20000000800 */
[----:B------:R1:W-:Y:S01]  /*1a410*/  @!P0 LDGSTS.E.BYPASS.LTC128B.128 [R244+0x6800], [R116.64] ;  /* 0x0680000074f48fae */ /* 0x0003e2000b901d54 */
[----:B------:R-:W-:Y:S02]  /*1a420*/  @!P0 IMAD.IADD R32, R37, 0x1, R107 ;  /* 0x0000000125208824 */ /* 0x000fe400078e026b */
[----:B------:R-:W-:Y:S01]  /*1a430*/  @!P0 IMAD.WIDE.U32 R98, R79, 0xc0, R98 ;  /* 0x000000c04f628825 */ /* 0x000fe200078e0062 */
[----:B------:R1:W-:Y:S02]  /*1a440*/  @P0 STS.128 [R244+0x7000], RZ ;  /* 0x007000fff4000388 */ /* 0x0003e40000000c00 */
[-C--:B------:R-:W-:Y:S01]  /*1a450*/  @!P0 LEA.HI.X R109, R106, R249.reuse, R32, 0x1, P1 ;  /* 0x000000f96a6d8211 */ /* 0x080fe200008f0c20 */
[----:B------:R-:W-:Y:S01]  /*1a460*/  @!P0 IMAD R35, R33, 0xc0, RZ ;  /* 0x000000c021238824 */ /* 0x000fe200078e02ff */
[----:B------:R-:W-:Y:S01]  /*1a470*/  @!PT LDS RZ, [RZ] ;  /* 0x00000000fffff984 */ /* 0x000fe20000000800 */
[----:B------:R-:W-:Y:S01]  /*1a480*/  @!PT LDS RZ, [RZ] ;  /* 0x00000000fffff984 */ /* 0x000fe20000000800 */
[----:B------:R-:W-:Y:S01]  /*1a490*/  @!PT LDS RZ, [RZ] ;  /* 0x00000000fffff984 */ /* 0x000fe20000000800 */
[----:B------:R1:W-:Y:S01]  /*1a4a0*/  @!P0 LDGSTS.E.BYPASS.LTC128B.128 [R244+0x7000], [R114.64] ;  /* 0x0700000072f48fae */ /* 0x0003e2000b901d54 */
[CC--:B------:R-:W-:Y:S01]  /*1a4b0*/  @!P0 LEA R110, P4, R98.reuse, R248.reuse, 0x1 ;  /* 0x000000f8626e8211 */ /* 0x0c0fe200078808ff */
[----:B------:R-:W-:Y:S02]  /*1a4c0*/  @!P0 IMAD.MOV.U32 R96, RZ, RZ, R77 ;  /* 0x000000ffff608224 */ /* 0x000fe400078e004d */
[----:B------:R1:W-:Y:S01]  /*1a4d0*/  @P0 STS.128 [R244+0x7800], RZ ;  /* 0x007800fff4000388 */ /* 0x0003e20000000c00 */
[----:B------:R-:W-:Y:S02]  /*1a4e0*/  @!P0 IMAD.IADD R35, R35, 0x1, R99 ;  /* 0x0000000123238824 */ /* 0x000fe400078e0263 */
[----:B------:R-:W-:Y:S01]  /*1a4f0*/  @!P0 IMAD.WIDE.U32 R96, R79, 0xd0, R96 ;  /* 0x000000d04f608825 */ /* 0x000fe200078e0060 */
[----:B------:R-:W-:Y:S01]  /*1a500*/  @!PT LDS RZ, [RZ] ;  /* 0x00000000fffff984 */ /* 0x000fe20000000800 */
[----:B------:R-:W-:Y:S01]  /*1a510*/  @!PT LDS RZ, [RZ] ;  /* 0x00000000fffff984 */ /* 0x000fe20000000800 */
[----:B------:R-:W-:Y:S01]  /*1a520*/  @!PT LDS RZ, [RZ] ;  /* 0x00000000fffff984 */ /* 0x000fe20000000800 */
[----:B------:R1:W-:Y:S02]  /*1a530*/  @!P0 LDGSTS.E.BYPASS.LTC128B.128 [R244+0x7800], [R108.64] ;  /* 0x078000006cf48fae */ /* 0x0003e4000b901d54 */
[----:B------:R-:W-:Y:S01]  /*1a540*/  @!P0 LEA.HI.X R111, R98, R249, R35, 0x1, P4 ;  /* 0x000000f9626f8211 */ /* 0x000fe200020f0c23 */
[C---:B------:R-:W-:Y:S01]  /*1a550*/  @!P0 IMAD R49, R33.reuse, 0xd0, RZ ;  /* 0x000000d021318824 */ /* 0x040fe200078e02ff */
[----:B------:R1:W-:Y:S01]  /*1a560*/  @P0 STS.128 [R244+0x8000], RZ ;  /* 0x008000fff4000388 */ /* 0x0003e20000000c00 */
[CC--:B------:R-:W-:Y:S01]  /*1a570*/  @!P0 LEA R106, P3, R96.reuse, R248.reuse, 0x1 ;  /* 0x000000f8606a8211 */ /* 0x0c0fe200078608ff */
[----:B------:R-:W-:Y:S02]  /*1a580*/  @!P0 IMAD R37, R33, 0xe0, RZ ;  /* 0x000000e021258824 */ /* 0x000fe400078e02ff */
[----:B------:R-:W-:Y:S01]  /*1a590*/  @!PT LDS RZ, [RZ] ;  /* 0x00000000fffff984 */ /* 0x000fe20000000800 */
[----:B------:R-:W-:Y:S01]  /*1a5a0*/  @!PT LDS RZ, [RZ] ;  /* 0x00000000fffff984 */ /* 0x000fe20000000800 */
[----:B------:R-:W-:Y:S01]  /*1a5b0*/  @!PT LDS RZ, [RZ] ;  /* 0x00000000fffff984 */ /* 0x000fe20000000800 */
[----:B------:R1:W-:Y:S01]  /*1a5c0*/  @!P0 LDGSTS.E.BYPASS.LTC128B.128 [R244+0x8000], [R110.64] ;  /* 0x080000006ef48fae */ /* 0x0003e2000b901d54 */
[----:B------:R-:W-:Y:S01]  /*1a5d0*/  @!P0 IADD3 R49, R49, R97, RZ ;  /* 0x0000006131318210 */ /* 0x000fe20007ffe0ff */
[----:B------:R-:W-:Y:S02]  /*1a5e0*/  @!P0 IMAD.IADD R37, R37, 0x1, R93 ;  /* 0x0000000125258824 */ /* 0x000fe400078e025d */
[----:B------:R1:W-:Y:S01]  /*1a5f0*/  @P0 STS.128 [R244+0x8800], RZ ;  /* 0x008800fff4000388 */ /* 0x0003e20000000c00 */
[-C--:B------:R-:W-:Y:S01]  /*1a600*/  @!P0 LEA.HI.X R107, R96, R249.reuse, R49, 0x1, P3 ;  /* 0x000000f9606b8211 */ /* 0x080fe200018f0c31 */
[----:B------:R-:W-:Y:S01]  /*1a610*/  @!P0 IMAD.MOV.U32 R86, RZ, RZ, R77 ;  /* 0x000000ffff568224 */ /* 0x000fe200078e004d */
[-C--:B------:R-:W-:Y:S01]  /*1a620*/  @!P0 LEA.HI.X R35, R92, R249.reuse, R37, 0x1, P2 ;  /* 0x000000f95c238211 */ /* 0x080fe200010f0c25 */
[----:B------:R-:W-:Y:S02]  /*1a630*/  @!P0 IMAD R33, R33, 0xf0, RZ ;  /* 0x000000f021218824 */ /* 0x000fe400078e02ff */
[----:B------:R-:W-:Y:S01]  /*1a640*/  @!PT LDS RZ, [RZ] ;  /* 0x00000000fffff984 */ /* 0x000fe20000000800 */
[----:B------:R-:W-:Y:S01]  /*1a650*/  @!PT LDS RZ, [RZ] ;  /* 0x00000000fffff984 */ /* 0x000fe20000000800 */
[----:B------:R-:W-:Y:S01]  /*1a660*/  @!PT LDS RZ, [RZ] ;  /* 0x00000000fffff984 */ /* 0x000fe20000000800 */
[----:B------:R1:W-:Y:S01]  /*1a670*/  @!P0 LDGSTS.E.BYPASS.LTC128B.128 [R244+0x8800], [R106.64] ;  /* 0x088000006af48fae */ /* 0x0003e2000b901d54 */
[----:B------:R-:W-:Y:S03]  /*1a680*/  @!P0 IMAD.WIDE.U32 R86, R79, 0xf0, R86 ;  /* 0x000000f04f568825 */ /* 0x000fe600078e0056 */
[----:B------:R1:W-:Y:S01]  /*1a690*/  @P0 STS.128 [R244+0x9000], RZ ;  /* 0x009000fff4000388 */ /* 0x0003e20000000c00 */
[----:B------:R-:W-:Y:S01]  /*1a6a0*/  @!P0 IMAD.IADD R33, R33, 0x1, R87 ;  /* 0x0000000121218824 */ /* 0x000fe200078e0257 */
[C---:B------:R-:W-:Y:S02]  /*1a6b0*/  @!P0 LEA R32, P1, R86.reuse, R248, 0x1 ;  /* 0x000000f856208211 */ /* 0x040fe400078208ff */
[----:B------:R-:W-:Y:S01]  /*1a6c0*/  @!PT LDS RZ, [RZ] ;  /* 0x00000000fffff984 */ /* 0x000fe20000000800 */
[----:B------:R-:W-:Y:S01]  /*1a6d0*/  @!PT LDS RZ, [RZ] ;  /* 0x00000000fffff984 */ /* 0x000fe20000000800 */
[----:B------:R-:W-:Y:S01]  /*1a6e0*/  @!PT LDS RZ, [RZ] ;  /* 0x00000000fffff984 */ /* 0x000fe20000000800 */
[----:B------:R1:W-:Y:S01]  /*1a6f0*/  @!P0 LDGSTS.E.BYPASS.LTC128B.128 [R244+0x9000], [R34.64] ;  /* 0x0900000022f48fae */ /* 0x0003e2000b901d54 */
[----:B------:R-:W-:Y:S02]  /*1a700*/  MOV R248, R124 ;  /* 0x0000007c00f87202 */ /* 0x000fe40000000f00 */
[----:B------:R-:W-:Y:S01]  /*1a710*/  @!P0 LEA.HI.X R33, R86, R249, R33, 0x1, P1 ;  /* 0x000000f956218211 */ /* 0x000fe200008f0c21 */
[----:B------:R1:W-:Y:S01]  /*1a720*/  @P0 STS.128 [R244+0x9800], RZ ;  /* 0x009800fff4000388 */ /* 0x0003e20000000c00 */
[----:B------:R-:W-:Y:S03]  /*1a730*/  IMAD.MOV.U32 R249, RZ, RZ, R125 ;  /* 0x000000fffff97224 */ /* 0x000fe600078e007d */
[----:B------:R-:W-:Y:S01]  /*1a740*/  @!PT LDS RZ, [RZ] ;  /* 0x00000000fffff984 */ /* 0x000fe20000000800 */
[----:B------:R-:W-:Y:S01]  /*1a750*/  @!PT LDS RZ, [RZ] ;  /* 0x00000000fffff984 */ /* 0x000fe20000000800 */
[----:B------:R-:W-:Y:S01]  /*1a760*/  @!PT LDS RZ, [RZ] ;  /* 0x00000000fffff984 */ /* 0x000fe20000000800 */
[----:B------:R1:W-:Y:S04]  /*1a770*/  @!P0 LDGSTS.E.BYPASS.LTC128B.128 [R244+0x9800], [R32.64] ;  /* 0x0980000020f48fae */ /* 0x0003e8000b901d54 */
[----:B------:R-:W0:Y:S02]  /*1a780*/  LDGDEPBAR ;  /* 0x00000000000079af */ /* 0x000e240000000000 */
.L_x_3658:
[----:B-1234-:R-:W2:Y:S01]  /*1a790*/  LDL.LU R120, [R1+0xc] ;  /* 0x00000c0001787983 */ /* 0x01eea20000300800 */
[----:B------:R-:W-:Y:S01]  /*1a7a0*/  MOV R33, UR13 ;  /* 0x0000000d00217c02 */ /* 0x000fe20008000f00 */
[----:B------:R-:W-:Y:S02]  /*1a7b0*/  UISETP.GT.AND UP0, UPT, UR13, UR12, UPT ;  /* 0x0000000c0d00728c */ /* 0x000fe4000bf04270 */
[----:B------:R-:W3:Y:S01]  /*1a7c0*/  LDL.LU R117, [R1+0x8] ;  /* 0x0000080001757983 */ /* 0x000ee20000300800 */
[----:B------:R-:W-:Y:S01]  /*1a7d0*/  LEA R37, R33, R242, 0x8 ;  /* 0x000000f221257211 */ /* 0x000fe200078e40ff */
[----:B------:R-:W-:Y:S02]  /*1a7e0*/  UMOV UR10, UR22 ;  /* 0x00000016000a7c82 */ /* 0x000fe40008000000 */
[----:B------:R-:W-:Y:S01]  /*1a7f0*/  UMOV UR11, UR19 ;  /* 0x00000013000b7c82 */ /* 0x000fe20008000000 */
        /* <DEDUP_REMOVED lines=50> */
[C---:B------:R-:W-:Y:S07]  /*1ab20*/  IADD3 R38, R37.reuse, 0x99, RZ ;  /* 0x0000009925267810 */ /* 0x040fee0007ffe0ff */
        /* <DEDUP_REMOVED lines=39> */
[----:B------:R-:W-:Y:S01]  /*1ada0*/  FFMA.FTZ R124, R130, UR4, R31 ;  /* 0x00000004827c7c23 */ /* 0x000fe2000801001f */
[----:B------:R-:W-:Y:S01]  /*1adb0*/  I2F R5, R5 ;  /* 0x0000000500057306 */ /* 0x000fe20000201400 */
[C---:B------:R-:W-:Y:S01]  /*1adc0*/  FFMA.FTZ R10, R92.reuse, UR4, R10 ;  /* 0x000000045c0a7c23 */ /* 0x040fe2000801000a */
[----:B------:R-:W-:Y:S01]  /*1add0*/  IADD3 R4, R37, 0xa8, RZ ;  /* 0x000000a825047810 */ /* 0x000fe20007ffe0ff */
[----:B------:R-:W-:Y:S01]  /*1ade0*/  FFMA.FTZ R92, R92, UR4, R7 ;  /* 0x000000045c5c7c23 */ /* 0x000fe20008010007 */
[----:B------:R-:W-:Y:S01]  /*1adf0*/  FMNMX.FTZ R7, R81, R6, !PT ;  /* 0x0000000651077209 */ /* 0x000fe20007810000 */
[----:B------:R-:W-:Y:S02]  /*1ae00*/  FFMA.FTZ R86, R86, UR4, R0 ;  /* 0x0000000456567c23 */ /* 0x000fe40008010000 */
[----:B------:R-:W-:Y:S01]  /*1ae10*/  FFMA.FTZ R11, R34, UR4, R11 ;  /* 0x00000004220b7c23 */ /* 0x000fe2000801000b */
[----:B------:R-:W-:Y:S01]  /*1ae20*/  FMNMX.FTZ R6, R10, R7, !PT ;  /* 0x000000070a067209 */ /* 0x000fe20007810000 */
[----:B------:R-:W-:Y:S01]  /*1ae30*/  FFMA.FTZ R128, R121, UR4, R28 ;  /* 0x0000000479807c23 */ /* 0x000fe2000801001c */
[----:B------:R1:W-:Y:S01]  /*1ae40*/  I2F R0, R56 ;  /* 0x0000003800007306 */ /* 0x0003e20000201400 */
[----:B------:R-:W-:Y:S01]  /*1ae50*/  FFMA.FTZ R90, R57, UR4, R2 ;  /* 0x00000004395a7c23 */ /* 0x000fe20008010002 */
[----:B------:R-:W-:Y:S01]  /*1ae60*/  FMNMX.FTZ R6, R11, R6, !PT ;  /* 0x000000060b067209 */ /* 0x000fe20007810000 */
[----:B------:R-:W-:Y:S01]  /*1ae70*/  FFMA.FTZ R85, R49, UR4, R14 ;  /* 0x0000000431557c23 */ /* 0x000fe2000801000e */
[C---:B------:R-:W-:Y:S01]  /*1ae80*/  IADD3 R14, R37.reuse, 0xc9, RZ ;  /* 0x000000c9250e7810 */ /* 0x040fe20007ffe0ff */
[C---:B------:R-:W-:Y:S01]  /*1ae90*/  FFMA.FTZ R77, R44.reuse, UR4, R15 ;  /* 0x000000042c4d7c23 */ /* 0x040fe2000801000f */
[----:B------:R-:W-:Y:S01]  /*1aea0*/  IADD3 R2, R37, 0xa1, RZ ;  /* 0x000000a125027810 */ /* 0x000fe20007ffe0ff */
[----:B------:R-:W-:Y:S01]  /*1aeb0*/  FFMA.FTZ R44, R44, UR4, R13 ;  /* 0x000000042c2c7c23 */ /* 0x000fe2000801000d */
[----:B------:R-:W-:Y:S01]  /*1aec0*/  FMNMX.FTZ R13, R86, R165, !PT ;  /* 0x000000a5560d7209 */ /* 0x000fe20007810000 */
[----:B------:R-:W-:Y:S01]  /*1aed0*/  FFMA.FTZ R18, R35, UR4, R18 ;  /* 0x0000000423127c23 */ /* 0x000fe20008010012 */
[----:B------:R-:W-:Y:S01]  /*1aee0*/  I2F R4, R4 ;  /* 0x0000000400047306 */ /* 0x000fe20000201400 */
[----:B------:R-:W-:Y:S01]  /*1aef0*/  FMNMX.FTZ R6, R85, R6, !PT ;  /* 0x0000000655067209 */ /* 0x000fe20007810000 */
[----:B------:R-:W-:Y:S01]  /*1af00*/  FFMA.FTZ R9, R34, UR4, R9 ;  /* 0x0000000422097c23 */ /* 0x000fe20008010009 */
[----:B------:R-:W-:Y:S01]  /*1af10*/  FMNMX.FTZ R13, R90, R13, !PT ;  /* 0x0000000d5a0d7209 */ /* 0x000fe20007810000 */
[----:B------:R-:W-:Y:S02]  /*1af20*/  FFMA.FTZ R34, R35, UR4, R8 ;  /* 0x0000000423227c23 */ /* 0x000fe40008010008 */
[----:B------:R-:W-:Y:S01]  /*1af30*/  FFMA.FTZ R19, R32, UR4, R19 ;  /* 0x0000000420137c23 */ /* 0x000fe20008010013 */
[----:B------:R-:W-:Y:S01]  /*1af40*/  FMNMX.FTZ R8, R92, R13, !PT ;  /* 0x0000000d5c087209 */ /* 0x000fe20007810000 */
[----:B------:R-:W-:Y:S01]  /*1af50*/  FFMA.FTZ R49, R33, UR4, R22 ;  /* 0x0000000421317c23 */ /* 0x000fe20008010016 */
[----:B------:R-:W-:Y:S01]  /*1af60*/  FMNMX.FTZ R13, R77, R6, !PT ;  /* 0x000000064d0d7209 */ /* 0x000fe20007810000 */
[----:B------:R-:W-:Y:S01]  /*1af70*/  I2F R2, R2 ;  /* 0x0000000200027306 */ /* 0x000fe20000201400 */
[----:B------:R-:W-:Y:S01]  /*1af80*/  FMNMX.FTZ R7, R9, R8, !PT ;  /* 0x0000000809077209 */ /* 0x000fe20007810000 */
[----:B------:R-:W-:Y:S01]  /*1af90*/  FFMA.FTZ R35, R116, UR4, R23 ;  /* 0x0000000474237c23 */ /* 0x000fe20008010017 */
[----:B------:R-:W-:Y:S01]  /*1afa0*/  FMNMX.FTZ R6, R18, R13, !PT ;  /* 0x0000000d12067209 */ /* 0x000fe20007810000 */
[----:B-1----:R-:W-:Y:S01]  /*1afb0*/  FFMA.FTZ R56, R33, UR4, R12 ;  /* 0x0000000421387c23 */ /* 0x002fe2000801000c */
        /* <DEDUP_REMOVED lines=11> */
[C---:B---3--:R-:W-:Y:S01]  /*1b070*/  FFMA.FTZ R117, R131.reuse, UR4, R117 ;  /* 0x0000000483757c23 */ /* 0x048fe20008010075 */
[----:B------:R-:W-:Y:S01]  /*1b080*/  FMNMX.FTZ R7, R32, R7, !PT ;  /* 0x0000000720077209 */ /* 0x000fe20007810000 */
[----:B------:R-:W-:Y:S01]  /*1b090*/  FFMA.FTZ R131, R131, UR4, R30 ;  /* 0x0000000483837c23 */ /* 0x000fe2000801001e */
[----:B------:R-:W-:Y:S01]  /*1b0a0*/  FMNMX.FTZ R6, R33, R6, !PT ;  /* 0x0000000621067209 */ /* 0x000fe20007810000 */
[----:B------:R-:W-:Y:S01]  /*1b0b0*/  LDSM.16.MT88.4 R28, [R233+0xa000] ;  /* 0x00a00000e91c783b */ /* 0x000fe20000004200 */
[----:B------:R-:W-:Y:S01]  /*1b0c0*/  FMNMX.FTZ R7, R56, R7, !PT ;  /* 0x0000000738077209 */ /* 0x000fe20007810000 */
[----:B--2---:R-:W-:Y:S01]  /*1b0d0*/  FFMA.FTZ R129, R115, UR4, R120 ;  /* 0x0000000473817c23 */ /* 0x004fe20008010078 */
[----:B------:R-:W-:Y:S01]  /*1b0e0*/  FMNMX.FTZ R6, R57, R6, !PT ;  /* 0x0000000639067209 */ /* 0x000fe20007810000 */
[----:B------:R-:W-:Y:S01]  /*1b0f0*/  FFMA.FTZ R252, R121, UR4, R252 ;  /* 0x0000000479fc7c23 */ /* 0x000fe200080100fc */
[----:B------:R-:W-:Y:S01]  /*1b100*/  IADD3 R120, R37, 0xb8, RZ ;  /* 0x000000b825787810 */ /* 0x000fe20007ffe0ff */
[----:B------:R-:W-:Y:S02]  /*1b110*/  FFMA.FTZ R222, R115, UR4, R222 ;  /* 0x0000000473de7c23 */ /* 0x000fe400080100de */
        /* <DEDUP_REMOVED lines=19> */
[----:B------:R-:W-:Y:S02]  /*1b250*/  FFMA.FTZ R118, R118, UR4, R25 ;  /* 0x0000000476767c23 */ /* 0x000fe40008010019 */
[----:B------:R-:W-:Y:S02]  /*1b260*/  FFMA.FTZ R200, R104, UR4, R200 ;  /* 0x0000000468c87c23 */ /* 0x000fe400080100c8 */
        /* <DEDUP_REMOVED lines=12> */
[C---:B------:R-:W-:Y:S01]  /*1b330*/  FFMA.FTZ R193, R97.reuse, UR4, R193 ;  /* 0x0000000461c17c23 */ /* 0x040fe200080100c1 */
[----:B------:R-:W-:Y:S01]  /*1b340*/  FMNMX.FTZ R12, R130, R13, !PT ;  /* 0x0000000d820c7209 */ /* 0x000fe20007810000 */
[----:B------:R-:W-:Y:S01]  /*1b350*/  FFMA.FTZ R190, R97, UR4, R190 ;  /* 0x0000000461be7c23 */ /* 0x000fe200080100be */
[----:B------:R-:W-:Y:S01]  /*1b360*/  IADD3 R6, R37, 0xc8, RZ ;  /* 0x000000c825067810 */ /* 0x000fe20007ffe0ff */
[C---:B------:R-:W-:Y:S01]  /*1b370*/  FFMA.FTZ R177, R0.reuse, UR4, R177 ;  /* 0x0000000400b17c23 */ /* 0x040fe200080100b1 */
[----:B------:R-:W-:Y:S01]  /*1b380*/  FMNMX.FTZ R13, R131, R12, !PT ;  /* 0x0000000c830d7209 */ /* 0x000fe20007810000 */
[----:B------:R-:W-:Y:S02]  /*1b390*/  FFMA.FTZ R174, R0, UR4, R174 ;  /* 0x0000000400ae7c23 */ /* 0x000fe400080100ae */
[----:B------:R-:W-:Y:S01]  /*1b3a0*/  I2F R0, R20 ;  /* 0x0000001400007306 */ /* 0x000fe20000201400 */
[----:B------:R-:W-:Y:S01]  /*1b3b0*/  FFMA.FTZ R223, R114, UR4, R223 ;  /* 0x0000000472df7c23 */ /* 0x000fe200080100df */
[----:B------:R-:W-:Y:S01]  /*1b3c0*/  FMNMX.FTZ R13, R252, R13, !PT ;  /* 0x0000000dfc0d7209 */ /* 0x000fe20007810000 */
[----:B------:R-:W-:Y:S02]  /*1b3d0*/  FFMA.FTZ R221, R218, UR4, R221 ;  /* 0x00000004dadd7c23 */ /* 0x000fe400080100dd */
[----:B--2---:R-:W-:Y:S01]  /*1b3e0*/  FFMA.FTZ R109, R7, UR4, R58 ;  /* 0x00000004076d7c23 */ /* 0x004fe2000801003a */
[----:B------:R-:W-:Y:S01]  /*1b3f0*/  FMNMX.FTZ R8, R223, R8, !PT ;  /* 0x00000008df087209 */ /* 0x000fe20007810000 */
[----:B------:R-:W-:Y:S01]  /*1b400*/  FFMA.FTZ R104, R7, UR4, R54 ;  /* 0x0000000407687c23 */ /* 0x000fe20008010036 */
[----:B------:R-:W-:Y:S01]  /*1b410*/  FMNMX.FTZ R13, R222, R13, !PT ;  /* 0x0000000dde0d7209 */ /* 0x000fe20007810000 */
[----:B------:R-:W-:Y:S01]  /*1b420*/  FFMA.FTZ R169, R126, UR4, R169 ;  /* 0x000000047ea97c23 */ /* 0x000fe200080100a9 */
        /* <DEDUP_REMOVED lines=20> */
[----:B------:R-:W2:Y:S01]  /*1b570*/  I2F R114, R114 ;  /* 0x0000007200727306 */ /* 0x000ea20000201400 */
        /* <DEDUP_REMOVED lines=8> */
[----:B------:R-:W-:Y:S01]  /*1b600*/  FFMA.FTZ R202, R106, UR4, R202 ;  /* 0x000000046aca7c23 */ /* 0x000fe200080100ca */
[----:B------:R3:W-:Y:S01]  /*1b610*/  I2F R12, R15 ;  /* 0x0000000f000c7306 */ /* 0x0007e20000201400 */
[----:B------:R-:W-:Y:S01]  /*1b620*/  FFMA.FTZ R198, R103, UR4, R198 ;  /* 0x0000000467c67c23 */ /* 0x000fe200080100c6 */
[----:B------:R-:W-:Y:S01]  /*1b630*/  FMNMX.FTZ R17, R210, R13, !PT ;  /* 0x0000000dd2117209 */ /* 0x000fe20007810000 */
[----:B------:R-:W-:Y:S01]  /*1b640*/  FFMA.FTZ R197, R99, UR4, R197 ;  /* 0x0000000463c57c23 */ /* 0x000fe200080100c5 */
[----:B-1----:R-:W-:Y:S01]  /*1b650*/  FMNMX.FTZ R14, R209, R16, !PT ;  /* 0x00000010d10e7209 */ /* 0x002fe20007810000 */
[----:B------:R-:W-:Y:S01]  /*1b660*/  FFMA.FTZ R196, R99, UR4, R196 ;  /* 0x0000000463c47c23 */ /* 0x000fe200080100c4 */
[----:B------:R-:W-:Y:S01]  /*1b670*/  FMNMX.FTZ R17, R208, R17, !PT ;  /* 0x00000011d0117209 */ /* 0x000fe20007810000 */
[----:B------:R-:W-:Y:S01]  /*1b680*/  FFMA.FTZ R191, R96, UR4, R191 ;  /* 0x0000000460bf7c23 */ /* 0x000fe200080100bf */
[----:B------:R-:W-:Y:S01]  /*1b690*/  FMNMX.FTZ R14, R207, R14, !PT ;  /* 0x0000000ecf0e7209 */ /* 0x000fe20007810000 */
[----:B------:R-:W-:Y:S01]  /*1b6a0*/  FFMA.FTZ R189, R94, UR4, R189 ;  /* 0x000000045ebd7c23 */ /* 0x000fe200080100bd */
[----:B------:R-:W1:Y:S01]  /*1b6b0*/  I2F R108, R108 ;  /* 0x0000006c006c7306 */ /* 0x000e620000201400 */
[----:B------:R-:W-:Y:S01]  /*1b6c0*/  FMNMX.FTZ R17, R206, R17, !PT ;  /* 0x00000011ce117209 */ /* 0x000fe20007810000 */
[----:B------:R-:W-:Y:S01]  /*1b6d0*/  FFMA.FTZ R186, R94, UR4, R186 ;  /* 0x000000045eba7c23 */ /* 0x000fe200080100ba */
[----:B------:R-:W-:Y:S01]  /*1b6e0*/  FMNMX.FTZ R14, R205, R14, !PT ;  /* 0x0000000ecd0e7209 */ /* 0x000fe20007810000 */
[C---:B--2---:R-:W-:Y:S01]  /*1b6f0*/  FFMA.FTZ R121, R114.reuse, UR4, R52 ;  /* 0x0000000472797c23 */ /* 0x044fe20008010034 */
[----:B------:R-:W-:Y:S01]  /*1b700*/  IADD3 R13, R37, 0xd1, RZ ;  /* 0x000000d1250d7810 */ /* 0x000fe20007ffe0ff */
[----:B------:R-:W-:Y:S01]  /*1b710*/  FFMA.FTZ R114, R114, UR4, R51 ;  /* 0x0000000472727c23 */ /* 0x000fe20008010033 */
[----:B------:R-:W-:Y:S01]  /*1b720*/  FMNMX.FTZ R14, R203, R14, !PT ;  /* 0x0000000ecb0e7209 */ /* 0x000fe20007810000 */
[C---:B------:R-:W-:Y:S02]  /*1b730*/  FFMA.FTZ R187, R93.reuse, UR4, R187 ;  /* 0x000000045dbb7c23 */ /* 0x040fe400080100bb */
[----:B------:R-:W-:Y:S01]  /*1b740*/  FFMA.FTZ R184, R93, UR4, R184 ;  /* 0x000000045db87c23 */ /* 0x000fe200080100b8 */
[----:B------:R-:W2:Y:S01]  /*1b750*/  I2F R13, R13 ;  /* 0x0000000d000d7306 */ /* 0x000ea20000201400 */
[----:B------:R-:W-:Y:S01]  /*1b760*/  FMNMX.FTZ R16, R201, R14, !PT ;  /* 0x0000000ec9107209 */ /* 0x000fe20007810000 */
[----:B------:R-:W-:Y:S01]  /*1b770*/  FFMA.FTZ R185, R88, UR4, R185 ;  /* 0x0000000458b97c23 */ /* 0x000fe200080100b9 */
[----:B---3--:R-:W-:Y:S01]  /*1b780*/  FMNMX.FTZ R15, R204, R17, !PT ;  /* 0x00000011cc0f7209 */ /* 0x008fe20007810000 */
        /* <DEDUP_REMOVED lines=10> */
[----:B-1----:R-:W-:Y:S01]  /*1b830*/  FFMA.FTZ R111, R108, UR4, R59 ;  /* 0x000000046c6f7c23 */ /* 0x002fe2000801003b */
[----:B------:R-:W-:Y:S01]  /*1b840*/  FMNMX.FTZ R15, R198, R15, !PT ;  /* 0x0000000fc60f7209 */ /* 0x000fe20007810000 */
[----:B------:R-:W-:Y:S01]  /*1b850*/  FFMA.FTZ R108, R108, UR4, R55 ;  /* 0x000000046c6c7c23 */ /* 0x000fe20008010037 */
[----:B------:R-:W1:Y:S01]  /*1b860*/  I2F R14, R17 ;  /* 0x00000011000e7306 */ /* 0x000e620000201400 */
[----:B------:R-:W-:Y:S01]  /*1b870*/  FMNMX.FTZ R16, R195, R16, !PT ;  /* 0x00000010c3107209 */ /* 0x000fe20007810000 */
[----:B------:R-:W-:Y:S01]  /*1b880*/  LDSM.16.MT88.4 R52, [R234+0xa800] ;  /* 0x00a80000ea34783b */ /* 0x000fe20000004200 */
[----:B------:R-:W-:Y:S01]  /*1b890*/  FMNMX.FTZ R15, R192, R15, !PT ;  /* 0x0000000fc00f7209 */ /* 0x000fe20007810000 */
[----:B------:R-:W-:Y:S01]  /*1b8a0*/  FFMA.FTZ R178, R68, UR4, R178 ;  /* 0x0000000444b27c23 */ /* 0x000fe200080100b2 */
[----:B------:R-:W-:Y:S01]  /*1b8b0*/  FMNMX.FTZ R16, R193, R16, !PT ;  /* 0x00000010c1107209 */ /* 0x000fe20007810000 */
[----:B------:R-:W-:Y:S01]  /*1b8c0*/  FFMA.FTZ R179, R38, UR4, R179 ;  /* 0x0000000426b37c23 */ /* 0x000fe200080100b3 */
        /* <DEDUP_REMOVED lines=12> */
[----:B------:R-:W-:Y:S01]  /*1b990*/  FFMA.FTZ R100, R8, UR4, R100 ;  /* 0x0000000408647c23 */ /* 0x000fe20008010064 */
[----:B------:R-:W-:Y:S01]  /*1b9a0*/  FMNMX.FTZ R16, R185, R16, !PT ;  /* 0x00000010b9107209 */ /* 0x000fe20007810000 */
[----:B------:R-:W-:Y:S02]  /*1b9b0*/  FFMA.FTZ R107, R6, UR4, R65 ;  /* 0x00000004066b7c23 */ /* 0x000fe40008010041 */
[C---:B-1----:R-:W-:Y:S01]  /*1b9c0*/  FFMA.FTZ R89, R14.reuse, UR4, R89 ;  /* 0x000000040e597c23 */ /* 0x042fe20008010059 */
        /* <DEDUP_REMOVED lines=9> */
[----:B------:R-:W-:Y:S01]  /*1ba60*/  IADD3 R0, R37, 0xf9, RZ ;  /* 0x000000f925007810 */ /* 0x000fe20007ffe0ff */
[----:B------:R-:W-:Y:S01]  /*1ba70*/  FFMA.FTZ R188, R96, UR4, R188 ;  /* 0x0000000460bc7c23 */ /* 0x000fe200080100bc */
[----:B------:R-:W-:Y:S01]  /*1ba80*/  FMNMX.FTZ R16, R177, R16, !PT ;  /* 0x00000010b1107209 */ /* 0x000fe20007810000 */
[----:B------:R-:W-:Y:S02]  /*1ba90*/  FFMA.FTZ R180, R87, UR4, R180 ;  /* 0x0000000457b47c23 */ /* 0x000fe400080100b4 */
[----:B------:R-:W-:Y:S01]  /*1baa0*/  FFMA.FTZ R172, R2, UR4, R172 ;  /* 0x0000000402ac7c23 */ /* 0x000fe200080100ac */
[----:B------:R-:W1:Y:S01]  /*1bab0*/  I2F R0, R0 ;  /* 0x0000000000007306 */ /* 0x000e620000201400 */
[----:B------:R-:W-:Y:S01]  /*1bac0*/  FMNMX.FTZ R15, R188, R15, !PT ;  /* 0x0000000fbc0f7209 */ /* 0x000fe20007810000 */
[----:B------:R-:W-:Y:S01]  /*1bad0*/  FFMA.FTZ R170, R4, UR4, R170 ;  /* 0x0000000404aa7c23 */ /* 0x000fe200080100aa */
[----:B------:R-:W-:Y:S02]  /*1bae0*/  FMNMX.FTZ R16, R175, R16, !PT ;  /* 0x00000010af107209 */ /* 0x000fe40007810000 */
[----:B------:R-:W-:Y:S02]  /*1baf0*/  FMNMX.FTZ R5, R186, R15, !PT ;  /* 0x0000000fba057209 */ /* 0x000fe40007810000 */
[----:B------:R-:W-:Y:S02]  /*1bb00*/  FMNMX.FTZ R16, R173, R16, !PT ;  /* 0x00000010ad107209 */ /* 0x000fe40007810000 */
[----:B------:R-:W-:Y:S02]  /*1bb10*/  FMNMX.FTZ R5, R184, R5, !PT ;  /* 0x00000005b8057209 */ /* 0x000fe40007810000 */
[C---:B------:R-:W-:Y:S02]  /*1bb20*/  IADD3 R2, R37.reuse, 0xe0, RZ ;  /* 0x000000e025027810 */ /* 0x040fe40007ffe0ff */
[----:B------:R-:W-:Y:S02]  /*1bb30*/  FMNMX.FTZ R5, R182, R5, !PT ;  /* 0x00000005b6057209 */ /* 0x000fe40007810000 */
[C---:B------:R-:W-:Y:S02]  /*1bb40*/  IADD3 R4, R37.reuse, 0xe1, RZ ;  /* 0x000000e125047810 */ /* 0x040fe40007ffe0ff */
[----:B------:R-:W2:Y:S01]  /*1bb50*/  I2F R2, R2 ;  /* 0x0000000200027306 */ /* 0x000ea20000201400 */
[----:B------:R-:W-:Y:S02]  /*1bb60*/  FMNMX.FTZ R15, R180, R5, !PT ;  /* 0x00000005b40f7209 */ /* 0x000fe40007810000 */
[----:B------:R-:W-:Y:S02]  /*1bb70*/  IADD3 R5, R37, 0xe8, RZ ;  /* 0x000000e825057810 */ /* 0x000fe40007ffe0ff */
[----:B------:R-:W-:Y:S01]  /*1bb80*/  FMNMX.FTZ R15, R178, R15, !PT ;  /* 0x0000000fb20f7209 */ /* 0x000fe20007810000 */
[C---:B-1----:R-:W-:Y:S01]  /*1bb90*/  FFMA.FTZ R3, R0.reuse, UR4, R3 ;  /* 0x0000000400037c23 */ /* 0x042fe20008010003 */
[----:B------:R-:W-:Y:S01]  /*1bba0*/  FMNMX.FTZ R16, R171, R16, !PT ;  /* 0x00000010ab107209 */ /* 0x000fe20007810000 */
[----:B------:R-:W-:Y:S02]  /*1bbb0*/  FFMA.FTZ R62, R0, UR4, R62 ;  /* 0x00000004003e7c23 */ /* 0x000fe4000801003e */
[----:B------:R-:W1:Y:S01]  /*1bbc0*/  I2F R4, R4 ;  /* 0x0000000400047306 */ /* 0x000e620000201400 */
[----:B------:R-:W-:Y:S02]  /*1bbd0*/  FMNMX.FTZ R15, R176, R15, !PT ;  /* 0x0000000fb00f7209 */ /* 0x000fe40007810000 */
[----:B------:R-:W-:Y:S02]  /*1bbe0*/  FMNMX.FTZ R16, R169, R16, !PT ;  /* 0x00000010a9107209 */ /* 0x000fe40007810000 */
[----:B------:R-:W-:Y:S02]  /*1bbf0*/  FMNMX.FTZ R17, R174, R15, !PT ;  /* 0x0000000fae117209 */ /* 0x000fe40007810000 */
[----:B------:R-:W-:Y:S02]  /*1bc00*/  IADD3 R15, R37, 0xe9, RZ ;  /* 0x000000e9250f7810 */ /* 0x000fe40007ffe0ff */
[----:B------:R-:W-:Y:S01]  /*1bc10*/  FMNMX.FTZ R16, R125, R16, !PT ;  /* 0x000000107d107209 */ /* 0x000fe20007810000 */
[----:B------:R-:W3:Y:S01]  /*1bc20*/  I2F R5, R5 ;  /* 0x0000000500057306 */ /* 0x000ee20000201400 */
[----:B------:R-:W-:Y:S02]  /*1bc30*/  FMNMX.FTZ R17, R172, R17, !PT ;  /* 0x00000011ac117209 */ /* 0x000fe40007810000 */
[----:B------:R-:W-:Y:S01]  /*1bc40*/  FMNMX.FTZ R16, R123, R16, !PT ;  /* 0x000000107b107209 */ /* 0x000fe20007810000 */
[----:B--2---:R-:W-:Y:S01]  /*1bc50*/  FFMA.FTZ R75, R2, UR4, R75 ;  /* 0x00000004024b7c23 */ /* 0x004fe2000801004b */
[----:B------:R-:W-:Y:S01]  /*1bc60*/  FMNMX.FTZ R17, R170, R17, !PT ;  /* 0x00000011aa117209 */ /* 0x000fe20007810000 */
[----:B------:R-:W-:Y:S01]  /*1bc70*/  FFMA.FTZ R76, R2, UR4, R76 ;  /* 0x00000004024c7c23 */ /* 0x000fe2000801004c */
[----:B------:R-:W-:Y:S02]  /*1bc80*/  FMNMX.FTZ R16, R121, R16, !PT ;  /* 0x0000001079107209 */ /* 0x000fe40007810000 */
[----:B------:R-:W-:Y:S01]  /*1bc90*/  FMNMX.FTZ R7, R168, R17, !PT ;  /* 0x00000011a8077209 */ /* 0x000fe20007810000 */
[----:B------:R-:W2:Y:S01]  /*1bca0*/  I2F R15, R15 ;  /* 0x0000000f000f7306 */ /* 0x000ea20000201400 */
[----:B------:R-:W-:Y:S02]  /*1bcb0*/  IADD3 R17, R37, 0xf0, RZ ;  /* 0x000000f025117810 */ /* 0x000fe40007ffe0ff */
[----:B------:R-:W-:Y:S01]  /*1bcc0*/  FMNMX.FTZ R7, R126, R7, !PT ;  /* 0x000000077e077209 */ /* 0x000fe20007810000 */
[C---:B-1----:R-:W-:Y:S01]  /*1bcd0*/  FFMA.FTZ R73, R4.reuse, UR4, R73 ;  /* 0x0000000404497c23 */ /* 0x042fe20008010049 */
[----:B------:R-:W-:Y:S01]  /*1bce0*/  FMNMX.FTZ R8, R111, R16, !PT ;  /* 0x000000106f087209 */ /* 0x000fe20007810000 */
[----:B------:R-:W-:Y:S01]  /*1bcf0*/  FFMA.FTZ R74, R4, UR4, R74 ;  /* 0x00000004044a7c23 */ /* 0x000fe2000801004a */
[----:B------:R-:W-:Y:S02]  /*1bd00*/  FMNMX.FTZ R7, R122, R7, !PT ;  /* 0x000000077a077209 */ /* 0x000fe40007810000 */
[----:B------:R-:W-:Y:S01]  /*1bd10*/  FMNMX.FTZ R8, R109, R8, !PT ;  /* 0x000000086d087209 */ /* 0x000fe20007810000 */
[----:B------:R-:W1:Y:S01]  /*1bd20*/  I2F R6, R17 ;  /* 0x0000001100067306 */ /* 0x000e620000201400 */
[----:B------:R-:W-:Y:S02]  /*1bd30*/  FMNMX.FTZ R21, R120, R7, !PT ;  /* 0x0000000778157209 */ /* 0x000fe40007810000 */
[----:B------:R-:W-:Y:S01]  /*1bd40*/  FMNMX.FTZ R8, R107, R8, !PT ;  /* 0x000000086b087209 */ /* 0x000fe20007810000 */
[C---:B---3--:R-:W-:Y:S01]  /*1bd50*/  FFMA.FTZ R71, R5.reuse, UR4, R71 ;  /* 0x0000000405477c23 */ /* 0x048fe20008010047 */
[----:B------:R-:W-:Y:S01]  /*1bd60*/  FMNMX.FTZ R21, R114, R21, !PT ;  /* 0x0000001572157209 */ /* 0x000fe20007810000 */
[----:B------:R-:W-:Y:S01]  /*1bd70*/  FFMA.FTZ R72, R5, UR4, R72 ;  /* 0x0000000405487c23 */ /* 0x000fe20008010048 */
[----:B------:R-:W-:Y:S02]  /*1bd80*/  FMNMX.FTZ R8, R105, R8, !PT ;  /* 0x0000000869087209 */ /* 0x000fe40007810000 */
[----:B------:R-:W-:Y:S02]  /*1bd90*/  FMNMX.FTZ R21, R108, R21, !PT ;  /* 0x000000156c157209 */ /* 0x000fe40007810000 */
[----:B------:R-:W-:Y:S02]  /*1bda0*/  FMNMX.FTZ R12, R95, R8, !PT ;  /* 0x000000085f0c7209 */ /* 0x000fe40007810000 */
[----:B------:R-:W-:Y:S01]  /*1bdb0*/  FMNMX.FTZ R13, R104, R21, !PT ;  /* 0x00000015680d7209 */ /* 0x000fe20007810000 */
[C---:B--2---:R-:W-:Y:S01]  /*1bdc0*/  FFMA.FTZ R69, R15.reuse, UR4, R69 ;  /* 0x000000040f457c23 */ /* 0x044fe20008010045 */
[----:B------:R-:W-:Y:S01]  /*1bdd0*/  LDSM.16.MT88.4 R20, [R234+0xa000] ;  /* 0x00a00000ea14783b */ /* 0x000fe20000004200 */
[----:B------:R-:W-:Y:S01]  /*1bde0*/  FFMA.FTZ R70, R15, UR4, R70 ;  /* 0x000000040f467c23 */ /* 0x000fe20008010046 */
[C---:B------:R-:W-:Y:S02]  /*1bdf0*/  IADD3 R7, R37.reuse, 0xf1, RZ ;  /* 0x000000f125077810 */ /* 0x040fe40007ffe0ff */
[----:B------:R-:W-:Y:S02]  /*1be00*/  IADD3 R16, R37, 0xf8, RZ ;  /* 0x000000f825107810 */ /* 0x000fe40007ffe0ff */
[----:B------:R-:W-:Y:S02]  /*1be10*/  FMNMX.FTZ R13, R102, R13, !PT ;  /* 0x0000000d660d7209 */ /* 0x000fe40007810000 */
[----:B------:R-:W2:Y:S01]  /*1be20*/  I2F R7, R7 ;  /* 0x0000000700077306 */ /* 0x000ea20000201400 */
[----:B-1----:R-:W-:Y:S01]  /*1be30*/  FFMA.FTZ R67, R6, UR4, R67 ;  /* 0x0000000406437c23 */ /* 0x002fe20008010043 */
[----:B------:R-:W-:Y:S01]  /*1be40*/  FMNMX.FTZ R13, R100, R13, !PT ;  /* 0x0000000d640d7209 */ /* 0x000fe20007810000 */
[----:B------:R-:W-:Y:S01]  /*1be50*/  FFMA.FTZ R66, R6, UR4, R66 ;  /* 0x0000000406427c23 */ /* 0x000fe20008010042 */
[----:B------:R-:W-:Y:S02]  /*1be60*/  FMNMX.FTZ R12, R91, R12, !PT ;  /* 0x0000000c5b0c7209 */ /* 0x000fe40007810000 */
        /* <DEDUP_REMOVED lines=16> */
[----:B------:R-:W-:Y:S01]  /*1bf70*/  FMNMX.FTZ R12, R67, R12, !PT ;  /* 0x0000000c430c7209 */ /* 0x000fe20007810000 */
[----:B-1----:R-:W-:Y:S01]  /*1bf80*/  FFMA.FTZ R36, R8, UR4, R36 ;  /* 0x0000000408247c23 */ /* 0x002fe20008010024 */
[----:B------:R-:W-:Y:S01]  /*1bf90*/  FMNMX.FTZ R13, R70, R13, !PT ;  /* 0x0000000d460d7209 */ /* 0x000fe20007810000 */
[----:B------:R-:W-:Y:S01]  /*1bfa0*/  FFMA.FTZ R63, R8, UR4, R63 ;  /* 0x00000004083f7c23 */ /* 0x000fe2000801003f */
[----:B------:R-:W-:Y:S02]  /*1bfb0*/  FMNMX.FTZ R5, R39, R12, !PT ;  /* 0x0000000c27057209 */ /* 0x000fe40007810000 */
[----:B------:R-:W-:Y:S02]  /*1bfc0*/  FMNMX.FTZ R13, R66, R13, !PT ;  /* 0x0000000d420d7209 */ /* 0x000fe40007810000 */
[----:B------:R-:W-:Y:S02]  /*1bfd0*/  FMNMX.FTZ R2, R36, R5, !PT ;  /* 0x0000000524027209 */ /* 0x000fe40007810000 */
[----:B------:R-:W-:Y:S02]  /*1bfe0*/  FMNMX.FTZ R4, R64, R13, !PT ;  /* 0x0000000d40047209 */ /* 0x000fe40007810000 */
[----:B------:R-:W-:Y:S02]  /*1bff0*/  FMNMX.FTZ R6, R3, R2, !PT ;  /* 0x0000000203067209 */ /* 0x000fe40007810000 */
[----:B------:R-:W-:Y:S03]  /*1c000*/  FMNMX.FTZ R17, R63, R4, !PT ;  /* 0x000000043f117209 */ /* 0x000fe60007810000 */
[----:B------:R-:W1:Y:S01]  /*1c010*/  SHFL.BFLY PT, R7, R6, 0x2, 0x1f ;  /* 0x0c401f0006077f89 */ /* 0x000e6200000e0000 */
[----:B------:R-:W-:Y:S07]  /*1c020*/  FMNMX.FTZ R15, R62, R17, !PT ;  /* 0x000000113e0f7209 */ /* 0x000fee0007810000 */
        /* <DEDUP_REMOVED lines=9> */
[----:B--2---:R-:W-:Y:S02]  /*1c0c0*/  FMNMX.FTZ R2, R13, R2, !PT ;  /* 0x000000020d027209 */ /* 0x004fe40007810000 */
[----:B------:R-:W1:Y:S01]  /*1c0d0*/  LDSM.16.MT88.4 R12, [R237+0xa000] ;  /* 0x00a00000ed0c783b */ /* 0x000e620000004200 */
[----:B------:R-:W-:Y:S01]  /*1c0e0*/  FSEL R68, R68, RZ, P0 ;  /* 0x000000ff44447208 */ /* 0x000fe20000000000 */
[----:B------:R-:W-:Y:S01]  /*1c0f0*/  FMUL.FTZ R37, R4, c[0x0][0x23c] ;  /* 0x00008f0004257a20 */ /* 0x000fe20000410000 */
[C---:B------:R-:W-:Y:S01]  /*1c100*/  FSETP.NEU.FTZ.AND P0, PT, R2.reuse, -INF , PT ;  /* 0xff8000000200780b */ /* 0x040fe20003f1d000 */
[----:B------:R-:W-:Y:S02]  /*1c110*/  FMUL.FTZ R65, R2, c[0x0][0x23c] ;  /* 0x00008f0002417a20 */ /* 0x000fe40000410000 */
[--C-:B------:R-:W-:Y:S02]  /*1c120*/  FFMA.FTZ R101, R49, c[0x0][0x23c], -R68.reuse ;  /* 0x00008f0031657a23 */ /* 0x100fe40000010844 */
[----:B------:R-:W2:Y:S01]  /*1c130*/  MUFU.EX2 R37, R37 ;  /* 0x0000002500257308 */ /* 0x000ea20000000800 */
[----:B------:R-:W-:Y:S01]  /*1c140*/  LDSM.16.MT88.4 R48, [R237+0xa800] ;  /* 0x00a80000ed30783b */ /* 0x000fe20000004200 */
[--C-:B------:R-:W-:Y:S01]  /*1c150*/  FFMA.FTZ R112, R57, c[0x0][0x23c], -R68.reuse ;  /* 0x00008f0039707a23 */ /* 0x100fe20000010844 */
[----:B------:R-:W-:Y:S01]  /*1c160*/  FSEL R65, R65, RZ, P0 ;  /* 0x000000ff41417208 */ /* 0x000fe20000000000 */
[--C-:B------:R-:W-:Y:S01]  /*1c170*/  FFMA.FTZ R94, R79, c[0x0][0x23c], -R68.reuse ;  /* 0x00008f004f5e7a23 */ /* 0x100fe20000010844 */
[----:B------:R-:W-:Y:S01]  /*1c180*/  PLOP3.LUT P0, PT, PT, PT, UP0, 0x80, 0x0 ;  /* 0x000000000000781c */ /* 0x000fe20003f0f008 */
[--C-:B------:R-:W-:Y:S02]  /*1c190*/  FFMA.FTZ R93, R81, c[0x0][0x23c], -R68.reuse ;  /* 0x00008f00515d7a23 */ /* 0x100fe40000010844 */
[--C-:B------:R-:W-:Y:S02]  /*1c1a0*/  FFMA.FTZ R97, R46, c[0x0][0x23c], -R65.reuse ;  /* 0x00008f002e617a23 */ /* 0x100fe40000010841 */
[----:B------:R-:W-:Y:S01]  /*1c1b0*/  MUFU.EX2 R94, R94 ;  /* 0x0000005e005e7308 */ /* 0x000fe20000000800 */
[--C-:B------:R-:W-:Y:S02]  /*1c1c0*/  FFMA.FTZ R98, R44, c[0x0][0x23c], -R65.reuse ;  /* 0x00008f002c627a23 */ /* 0x100fe40000010841 */
[----:B------:R-:W3:Y:S01]  /*1c1d0*/  LDSM.16.MT88.4 R44, [R232+0xa000] ;  /* 0x00a00000e82c783b */ /* 0x000ee20000004200 */
[--C-:B------:R-:W-:Y:S02]  /*1c1e0*/  FFMA.FTZ R115, R56, c[0x0][0x23c], -R65.reuse ;  /* 0x00008f0038737a23 */ /* 0x100fe40000010841 */
[--C-:B------:R-:W-:Y:S02]  /*1c1f0*/  FFMA.FTZ R88, R10, c[0x0][0x23c], -R68.reuse ;  /* 0x00008f000a587a23 */ /* 0x100fe40000010844 */
[--C-:B------:R-:W-:Y:S02]  /*1c200*/  FFMA.FTZ R79, R11, c[0x0][0x23c], -R68.reuse ;  /* 0x00008f000b4f7a23 */ /* 0x100fe40000010844 */
[----:B------:R-:W4:Y:S01]  /*1c210*/  MUFU.EX2 R93, R93 ;  /* 0x0000005d005d7308 */ /* 0x000f220000000800 */
[----:B------:R-:W-:Y:S01]  /*1c220*/  LDSM.16.MT88.4 R56, [R232+0xa800] ;  /* 0x00a80000e838783b */ /* 0x000fe20000004200 */
[--C-:B------:R-:W-:Y:S02]  /*1c230*/  FFMA.FTZ R77, R77, c[0x0][0x23c], -R68.reuse ;  /* 0x00008f004d4d7a23 */ /* 0x100fe40000010844 */
[C---:B--2---:R-:W-:Y:S02]  /*1c240*/  FMUL.FTZ R6, R37.reuse, R162 ;  /* 0x000000a225067220 */ /* 0x044fe40000410000 */
[C---:B------:R-:W-:Y:S02]  /*1c250*/  FMUL.FTZ R7, R37.reuse, R163 ;  /* 0x000000a325077220 */ /* 0x040fe40000410000 */
[----:B------:R-:W-:Y:S02]  /*1c260*/  FMUL.FTZ R10, R37, R158 ;  /* 0x0000009e250a7220 */ /* 0x000fe40000410000 */
[----:B------:R-:W-:Y:S01]  /*1c270*/  MUFU.EX2 R88, R88 ;  /* 0x0000005800587308 */ /* 0x000fe20000000800 */
[--C-:B------:R-:W-:Y:S02]  /*1c280*/  FFMA.FTZ R158, R199, c[0x0][0x23c], -R68.reuse ;  /* 0x00008f00c79e7a23 */ /* 0x100fe40000010844 */
[C---:B------:R-:W-:Y:S02]  /*1c290*/  FMUL.FTZ R11, R37.reuse, R159 ;  /* 0x0000009f250b7220 */ /* 0x040fe40000410000 */
[C---:B------:R-:W-:Y:S02]  /*1c2a0*/  FMUL.FTZ R26, R37.reuse, R142 ;  /* 0x0000008e251a7220 */ /* 0x040fe40000410000 */
[C---:B------:R-:W-:Y:S02]  /*1c2b0*/  FMUL.FTZ R27, R37.reuse, R143 ;  /* 0x0000008f251b7220 */ /* 0x040fe40000410000 */
[--C-:B------:R-:W-:Y:S01]  /*1c2c0*/  FFMA.FTZ R99, R34, c[0x0][0x23c], -R65.reuse ;  /* 0x00008f0022637a23 */ /* 0x100fe20000010841 */
[----:B------:R-:W2:Y:S01]  /*1c2d0*/  MUFU.EX2 R79, R79 ;  /* 0x0000004f004f7308 */ /* 0x000ea20000000800 */
[----:B------:R-:W-:Y:S02]  /*1c2e0*/  FMUL.FTZ R34, R37, R134 ;  /* 0x0000008625227220 */ /* 0x000fe40000410000 */
[--C-:B------:R-:W-:Y:S01]  /*1c2f0*/  FFMA.FTZ R106, R32, c[0x0][0x23c], -R65.reuse ;  /* 0x00008f00206a7a23 */ /* 0x100fe20000010841 */
[----:B----4-:R-:W-:Y:S01]  /*1c300*/  F2FP.PACK_AB R41, R93, R94 ;  /* 0x0000005e5d29723e */ /* 0x010fe200000000ff */
[--C-:B------:R-:W-:Y:S02]  /*1c310*/  FFMA.FTZ R110, R35, c[0x0][0x23c], -R68.reuse ;  /* 0x00008f00236e7a23 */ /* 0x100fe40000010844 */
        /* <DEDUP_REMOVED lines=30> */
[----:B------:R-:W-:Y:S02]  /*1c500*/  FFMA.FTZ R78, R78, c[0x0][0x23c], -R65 ;  /* 0x00008f004e4e7a23 */ /* 0x000fe40000010841 */
[--C-:B------:R-:W-:Y:S02]  /*1c510*/  FFMA.FTZ R75, R75, c[0x0][0x23c], -R68.reuse ;  /* 0x00008f004b4b7a23 */ /* 0x100fe40000010844 */
[--C-:B------:R-:W-:Y:S01]  /*1c520*/  FFMA.FTZ R71, R71, c[0x0][0x23c], -R68.reuse ;  /* 0x00008f0047477a23 */ /* 0x100fe20000010844 */
[----:B------:R-:W-:Y:S01]  /*1c530*/  MUFU.EX2 R101, R101 ;  /* 0x0000006500657308 */ /* 0x000fe20000000800 */
[--C-:B------:R-:W-:Y:S02]  /*1c540*/  FFMA.FTZ R67, R67, c[0x0][0x23c], -R68.reuse ;  /* 0x00008f0043437a23 */ /* 0x100fe40000010844 */
        /* <DEDUP_REMOVED lines=10> */
[----:B------:R-:W2:Y:S01]  /*1c5f0*/  MUFU.EX2 R38, R38 ;  /* 0x0000002600267308 */ /* 0x000ea20000000800 */
[--C-:B------:R-:W-:Y:S02]  /*1c600*/  FFMA.FTZ R92, R19, c[0x0][0x23c], -R68.reuse ;  /* 0x00008f00135c7a23 */ /* 0x100fe40000010844 */
[----:B------:R-:W-:Y:S02]  /*1c610*/  FMUL.FTZ R18, R37, R150 ;  /* 0x0000009625127220 */ /* 0x000fe40000410000 */
        /* <DEDUP_REMOVED lines=12> */
[C---:B--2---:R-:W-:Y:S02]  /*1c6e0*/  FMUL.FTZ R32, R38.reuse, R132 ;  /* 0x0000008426207220 */ /* 0x044fe40000410000 */
[C---:B------:R-:W-:Y:S02]  /*1c6f0*/  FMUL.FTZ R33, R38.reuse, R133 ;  /* 0x0000008526217220 */ /* 0x040fe40000410000 */
        /* <DEDUP_REMOVED lines=9> */
[--C-:B------:R-:W-:Y:S01]  /*1c790*/  FFMA.FTZ R149, R203, c[0x0][0x23c], -R68.reuse ;  /* 0x00008f00cb957a23 */ /* 0x100fe20000010844 */
[----:B----4-:R-:W-:Y:S01]  /*1c7a0*/  F2FP.PACK_AB R40, R87, R96 ;  /* 0x000000605728723e */ /* 0x010fe200000000ff */
[C---:B------:R-:W-:Y:S02]  /*1c7b0*/  FMUL.FTZ R24, R38.reuse, R140 ;  /* 0x0000008c26187220 */ /* 0x040fe40000410000 */
[----:B------:R-:W-:Y:S02]  /*1c7c0*/  FMUL.FTZ R25, R38, R141 ;  /* 0x0000008d26197220 */ /* 0x000fe40000410000 */
[--C-:B------:R-:W-:Y:S01]  /*1c7d0*/  FFMA.FTZ R132, R223, c[0x0][0x23c], -R68.reuse ;  /* 0x00008f00df847a23 */ /* 0x100fe20000010844 */
[----:B------:R-:W4:Y:S01]  /*1c7e0*/  MUFU.EX2 R86, R86 ;  /* 0x0000005600567308 */ /* 0x000f220000000800 */
        /* <DEDUP_REMOVED lines=12> */
[----:B------:R-:W2:Y:S01]  /*1c8b0*/  MUFU.EX2 R92, R92 ;  /* 0x0000005c005c7308 */ /* 0x000ea20000000800 */
[C---:B-1----:R-:W-:Y:S05]  /*1c8c0*/  HMMA.16816.F32 R4, R40.reuse, R12, R4 ;  /* 0x0000000c2804723c */ /* 0x042fea0000001804 */
[--C-:B------:R-:W-:Y:S02]  /*1c8d0*/  FFMA.FTZ R190, R181, c[0x0][0x23c], -R68.reuse ;  /* 0x00008f00b5be7a23 */ /* 0x100fe40000010844 */
[C---:B------:R-:W-:Y:S01]  /*1c8e0*/  FMUL.FTZ R12, R38.reuse, R152 ;  /* 0x00000098260c7220 */ /* 0x040fe20000410000 */
[C---:B------:R-:W-:Y:S01]  /*1c8f0*/  HMMA.16816.F32 R8, R40.reuse, R14, R8 ;  /* 0x0000000e2808723c */ /* 0x040fe20000001808 */
[----:B------:R-:W-:Y:S03]  /*1c900*/  MUFU.EX2 R103, R103 ;  /* 0x0000006700677308 */ /* 0x000fe60000000800 */
[----:B------:R-:W-:Y:S02]  /*1c910*/  FMUL.FTZ R13, R38, R153 ;  /* 0x00000099260d7220 */ /* 0x000fe40000410000 */
[--C-:B------:R-:W-:Y:S02]  /*1c920*/  FFMA.FTZ R152, R205, c[0x0][0x23c], -R68.reuse ;  /* 0x00008f00cd987a23 */ /* 0x100fe40000010844 */
[C---:B------:R-:W-:Y:S03]  /*1c930*/  FMUL.FTZ R14, R37.reuse, R154 ;  /* 0x0000009a250e7220 */ /* 0x040fe60000410000 */
[----:B------:R-:W1:Y:S01]  /*1c940*/  MUFU.EX2 R112, R112 ;  /* 0x0000007000707308 */ /* 0x000e620000000800 */
[----:B------:R-:W-:Y:S02]  /*1c950*/  FMUL.FTZ R15, R37, R155 ;  /* 0x0000009b250f7220 */ /* 0x000fe40000410000 */
[--C-:B------:R-:W-:Y:S02]  /*1c960*/  FFMA.FTZ R154, R204, c[0x0][0x23c], -R65.reuse ;  /* 0x00008f00cc9a7a23 */ /* 0x100fe40000010841 */
[--C-:B------:R-:W-:Y:S02]  /*1c970*/  FFMA.FTZ R155, R201, c[0x0][0x23c], -R68.reuse ;  /* 0x00008f00c99b7a23 */ /* 0x100fe40000010844 */
[--C-:B------:R-:W-:Y:S01]  /*1c980*/  FFMA.FTZ R153, R202, c[0x0][0x23c], -R65.reuse ;  /* 0x00008f00ca997a23 */ /* 0x100fe20000010841 */
[C---:B------:R-:W-:Y:S02]  /*1c990*/  HMMA.16816.F32 R12, R40.reuse, R20, R12 ;  /* 0x00000014280c723c */ /* 0x040fe4000000180c */
[----:B------:R-:W-:Y:S01]  /*1c9a0*/  MUFU.EX2 R115, R115 ;  /* 0x0000007300737308 */ /* 0x000fe20000000800 */
[--C-:B------:R-:W-:Y:S02]  /*1c9b0*/  FFMA.FTZ R188, R188, c[0x0][0x23c], -R65.reuse ;  /* 0x00008f00bcbc7a23 */ /* 0x100fe40000010841 */
[--C-:B------:R-:W-:Y:S02]  /*1c9c0*/  FFMA.FTZ R186, R186, c[0x0][0x23c], -R65.reuse ;  /* 0x00008f00baba7a23 */ /* 0x100fe40000010841 */
[C---:B------:R-:W-:Y:S01]  /*1c9d0*/  FMUL.FTZ R20, R38.reuse, R144 ;  /* 0x0000009026147220 */ /* 0x040fe20000410000 */
[C---:B------:R-:W-:Y:S04]  /*1c9e0*/  HMMA.16816.F32 R16, R40.reuse, R22, R16 ;  /* 0x000000162810723c */ /* 0x040fe80000001810 */
[----:B------:R-:W5:Y:S01]  /*1c9f0*/  MUFU.EX2 R116, R116 ;  /* 0x0000007400747308 */ /* 0x000f620000000800 */
[----:B------:R-:W-:Y:S02]  /*1ca00*/  FMUL.FTZ R21, R38, R145 ;  /* 0x0000009126157220 */ /* 0x000fe40000410000 */
[C---:B------:R-:W-:Y:S02]  /*1ca10*/  FMUL.FTZ R22, R37.reuse, R146 ;  /* 0x0000009225167220 */ /* 0x040fe40000410000 */
[----:B------:R-:W-:Y:S03]  /*1ca20*/  FMUL.FTZ R23, R37, R147 ;  /* 0x0000009325177220 */ /* 0x000fe60000410000 */
[--C-:B------:R-:W-:Y:S02]  /*1ca30*/  FFMA.FTZ R144, R211, c[0x0][0x23c], -R68.reuse ;  /* 0x00008f00d3907a23 */ /* 0x100fe40000010844 */
[----:B------:R-:W-:Y:S01]  /*1ca40*/  MUFU.EX2 R113, R113 ;  /* 0x0000007100717308 */ /* 0x000fe20000000800 */
[--C-:B------:R-:W-:Y:S01]  /*1ca50*/  FFMA.FTZ R146, R212, c[0x0][0x23c], -R65.reuse ;  /* 0x00008f00d4927a23 */ /* 0x100fe20000010841 */
[C---:B------:R-:W-:Y:S03]  /*1ca60*/  HMMA.16816.F32 R20, R40.reuse, R28, R20 ;  /* 0x0000001c2814723c */ /* 0x040fe60000001814 */
[--C-:B------:R-:W-:Y:S02]  /*1ca70*/  FFMA.FTZ R147, R209, c[0x0][0x23c], -R68.reuse ;  /* 0x00008f00d1937a23 */ /* 0x100fe40000010844 */
[--C-:B------:R-:W-:Y:S02]  /*1ca80*/  FFMA.FTZ R145, R210, c[0x0][0x23c], -R65.reuse ;  /* 0x00008f00d2917a23 */ /* 0x100fe40000010841 */
[C---:B------:R-:W-:Y:S01]  /*1ca90*/  FMUL.FTZ R28, R38.reuse, R136 ;  /* 0x00000088261c7220 */ /* 0x040fe20000410000 */
[----:B------:R-:W1:Y:S01]  /*1caa0*/  MUFU.EX2 R118, R118 ;  /* 0x0000007600767308 */ /* 0x000e620000000800 */
[C---:B------:R-:W-:Y:S03]  /*1cab0*/  HMMA.16816.F32 R24, R40.reuse, R30, R24 ;  /* 0x0000001e2818723c */ /* 0x040fe60000001818 */
[----:B------:R-:W-:Y:S02]  /*1cac0*/  FMUL.FTZ R29, R38, R137 ;  /* 0x00000089261d7220 */ /* 0x000fe40000410000 */
[--C-:B------:R-:W-:Y:S02]  /*1cad0*/  FFMA.FTZ R136, R221, c[0x0][0x23c], -R68.reuse ;  /* 0x00008f00dd887a23 */ /* 0x100fe40000010844 */
[C---:B------:R-:W-:Y:S02]  /*1cae0*/  FMUL.FTZ R30, R37.reuse, R138 ;  /* 0x0000008a251e7220 */ /* 0x040fe40000410000 */
[----:B------:R-:W-:Y:S03]  /*1caf0*/  MUFU.EX2 R119, R119 ;  /* 0x0000007700777308 */ /* 0x000fe60000000800 */
[----:B------:R-:W-:Y:S02]  /*1cb00*/  FMUL.FTZ R31, R37, R139 ;  /* 0x0000008b251f7220 */ /* 0x000fe40000410000 */
[--C-:B------:R-:W-:Y:S02]  /*1cb10*/  FFMA.FTZ R137, R216, c[0x0][0x23c], -R65.reuse ;  /* 0x00008f00d8897a23 */ /* 0x100fe40000010841 */
[--C-:B------:R-:W-:Y:S02]  /*1cb20*/  FFMA.FTZ R139, R217, c[0x0][0x23c], -R68.reuse ;  /* 0x00008f00d98b7a23 */ /* 0x100fe40000010844 */
[--C-:B------:R-:W-:Y:S01]  /*1cb30*/  FFMA.FTZ R138, R220, c[0x0][0x23c], -R65.reuse ;  /* 0x00008f00dc8a7a23 */ /* 0x100fe20000010841 */
[----:B------:R-:W1:Y:S01]  /*1cb40*/  MUFU.EX2 R124, R124 ;  /* 0x0000007c007c7308 */ /* 0x000e620000000800 */
[C---:B---3--:R-:W-:Y:S03]  /*1cb50*/  HMMA.16816.F32 R28, R40.reuse, R44, R28 ;  /* 0x0000002c281c723c */ /* 0x048fe6000000181c */
[--C-:B------:R-:W-:Y:S02]  /*1cb60*/  FFMA.FTZ R187, R184, c[0x0][0x23c], -R65.reuse ;  /* 0x00008f00b8bb7a23 */ /* 0x100fe40000010841 */
[--C-:B------:R-:W-:Y:S02]  /*1cb70*/  FFMA.FTZ R184, R185, c[0x0][0x23c], -R68.reuse ;  /* 0x00008f00b9b87a23 */ /* 0x100fe40000010844 */
[--C-:B------:R-:W-:Y:S01]  /*1cb80*/  FFMA.FTZ R181, R182, c[0x0][0x23c], -R65.reuse ;  /* 0x00008f00b6b57a23 */ /* 0x100fe20000010841 */
[----:B------:R-:W-:Y:S01]  /*1cb90*/  HMMA.16816.F32 R32, R40, R46, R32 ;  /* 0x0000002e2820723c */ /* 0x000fe20000001820 */
[----:B------:R-:W-:Y:S01]  /*1cba0*/  MUFU.EX2 R117, R117 ;  /* 0x0000007500757308 */ /* 0x000fe20000000800 */
[----:B------:R-:W3:Y:S02]  /*1cbb0*/  LDSM.16.MT88.4 R44, [R233+0xa800] ;  /* 0x00a80000e92c783b */ /* 0x000ee40000004200 */
[--C-:B------:R-:W-:Y:S02]  /*1cbc0*/  FFMA.FTZ R182, R171, c[0x0][0x23c], -R68.reuse ;  /* 0x00008f00abb67a23 */ /* 0x100fe40000010844 */
[--C-:B------:R-:W-:Y:S01]  /*1cbd0*/  FFMA.FTZ R180, R180, c[0x0][0x23c], -R65.reuse ;  /* 0x00008f00b4b47a23 */ /* 0x100fe20000010841 */
[----:B----4-:R-:W-:Y:S01]  /*1cbe0*/  F2FP.PACK_AB R41, R77, R86 ;  /* 0x000000564d29723e */ /* 0x010fe200000000ff */
[--C-:B------:R-:W-:Y:S01]  /*1cbf0*/  FFMA.FTZ R178, R178, c[0x0][0x23c], -R65.reuse ;  /* 0x00008f00b2b27a23 */ /* 0x100fe20000010841 */
[----:B--2---:R-:W-:Y:S02]  /*1cc00*/  F2FP.PACK_AB R43, R92, R85 ;  /* 0x000000555c2b723e */ /* 0x004fe400000000ff */
[----:B------:R-:W2:Y:S01]  /*1cc10*/  MUFU.EX2 R128, R128 ;  /* 0x0000008000807308 */ /* 0x000ea20000000800 */
[----:B------:R-:W-:Y:S01]  /*1cc20*/  F2FP.PACK_AB R40, R98, R97 ;  /* 0x000000616228723e */ /* 0x000fe200000000ff */
[--C-:B------:R-:W-:Y:S01]  /*1cc30*/  FFMA.FTZ R185, R176, c[0x0][0x23c], -R65.reuse ;  /* 0x00008f00b0b97a23 */ /* 0x100fe20000010841 */
[----:B------:R-:W-:Y:S01]  /*1cc40*/  F2FP.PACK_AB R42, R106, R99 ;  /* 0x000000636a2a723e */ /* 0x000fe200000000ff */
        /* <DEDUP_REMOVED lines=9> */
[----:B------:R-:W4:Y:S01]  /*1cce0*/  MUFU.EX2 R130, R130 ;  /* 0x0000008200827308 */ /* 0x000f220000000800 */
[----:B------:R-:W1:Y:S02]  /*1ccf0*/  LDSM.16.MT88.4 R48, [R237+0xb000] ;  /* 0x00b00000ed30783b */ /* 0x000e640000004200 */
[--C-:B------:R-:W-:Y:S02]  /*1cd00*/  FFMA.FTZ R168, R169, c[0x0][0x23c], -R68.reuse ;  /* 0x00008f00a9a87a23 */ /* 0x100fe40000010844 */
[--C-:B------:R-:W-:Y:S02]  /*1cd10*/  FFMA.FTZ R123, R126, c[0x0][0x23c], -R65.reuse ;  /* 0x00008f007e7b7a23 */ /* 0x100fe40000010841 */
[C---:B------:R-:W-:Y:S03]  /*1cd20*/  HMMA.16816.F32 R12, R40.reuse, R52, R12 ;  /* 0x00000034280c723c */ /* 0x040fe6000000180c */
[----:B------:R-:W-:Y:S01]  /*1cd30*/  MUFU.EX2 R131, R131 ;  /* 0x0000008300837308 */ /* 0x000fe20000000800 */
[--C-:B------:R-:W-:Y:S02]  /*1cd40*/  FFMA.FTZ R126, R105, c[0x0][0x23c], -R68.reuse ;  /* 0x00008f00697e7a23 */ /* 0x100fe40000010844 */
[--C-:B------:R-:W-:Y:S02]  /*1cd50*/  FFMA.FTZ R122, R122, c[0x0][0x23c], -R65.reuse ;  /* 0x00008f007a7a7a23 */ /* 0x100fe40000010841 */
[C---:B------:R-:W-:Y:S01]  /*1cd60*/  HMMA.16816.F32 R16, R40.reuse, R54, R16 ;  /* 0x000000362810723c */ /* 0x040fe20000001810 */
[----:B------:R-:W1:Y:S03]  /*1cd70*/  LDSM.16.MT88.4 R52, [R234+0xb000] ;  /* 0x00b00000ea34783b */ /* 0x000e660000004200 */
[--C-:B------:R-:W-:Y:S01]  /*1cd80*/  FFMA.FTZ R120, R120, c[0x0][0x23c], -R65.reuse ;  /* 0x00008f0078787a23 */ /* 0x100fe20000010841 */
[----:B------:R-:W1:Y:S01]  /*1cd90*/  MUFU.EX2 R134, R134 ;  /* 0x0000008600867308 */ /* 0x000e620000000800 */
[--C-:B------:R-:W-:Y:S02]  /*1cda0*/  FFMA.FTZ R169, R114, c[0x0][0x23c], -R65.reuse ;  /* 0x00008f0072a97a23 */ /* 0x100fe40000010841 */
[C---:B---3--:R-:W-:Y:S04]  /*1cdb0*/  HMMA.16816.F32 R20, R40.reuse, R44, R20 ;  /* 0x0000002c2814723c */ /* 0x048fe80000001814 */
[--C-:B------:R-:W-:Y:S02]  /*1cdc0*/  FFMA.FTZ R114, R111, c[0x0][0x23c], -R68.reuse ;  /* 0x00008f006f727a23 */ /* 0x100fe40000010844 */
[--C-:B------:R-:W-:Y:S01]  /*1cdd0*/  FFMA.FTZ R105, R108, c[0x0][0x23c], -R65.reuse ;  /* 0x00008f006c697a23 */ /* 0x100fe20000010841 */
[----:B------:R-:W3:Y:S01]  /*1cde0*/  MUFU.EX2 R129, R129 ;  /* 0x0000008100817308 */ /* 0x000ee20000000800 */
        /* <DEDUP_REMOVED lines=10> */
[----:B------:R-:W2:Y:S01]  /*1ce90*/  MUFU.EX2 R136, R136 ;  /* 0x0000008800887308 */ /* 0x000ea20000000800 */
[----:B------:R-:W-:Y:S02]  /*1cea0*/  FFMA.FTZ R96, R38, R251, R96 ;  /* 0x000000fb26607223 */ /* 0x000fe40000010060 */
[--C-:B------:R-:W-:Y:S01]  /*1ceb0*/  FFMA.FTZ R74, R74, c[0x0][0x23c], -R65.reuse ;  /* 0x00008f004a4a7a23 */ /* 0x100fe20000010841 */
[----:B------:R-:W-:Y:S01]  /*1cec0*/  F2FP.PACK_AB R41, R110, R101 ;  /* 0x000000656e29723e */ /* 0x000fe200000000ff */
[--C-:B------:R-:W-:Y:S01]  /*1ced0*/  FFMA.FTZ R72, R72, c[0x0][0x23c], -R65.reuse ;  /* 0x00008f0048487a23 */ /* 0x100fe20000010841 */
[----:B-1----:R-:W-:Y:S03]  /*1cee0*/  F2FP.PACK_AB R43, R112, R103 ;  /* 0x00000067702b723e */ /* 0x002fe600000000ff */
[----:B-----5:R-:W-:Y:S01]  /*1cef0*/  F2FP.PACK_AB R40, R116, R115 ;  /* 0x000000737428723e */ /* 0x020fe200000000ff */
[----:B------:R-:W1:Y:S01]  /*1cf00*/  MUFU.EX2 R133, R133 ;  /* 0x0000008500857308 */ /* 0x000e620000000800 */
[----:B------:R-:W-:Y:S01]  /*1cf10*/  F2FP.PACK_AB R42, R118, R113 ;  /* 0x00000071762a723e */ /* 0x000fe200000000ff */
[----:B------:R-:W-:Y:S02]  /*1cf20*/  FFMA.FTZ R64, R64, c[0x0][0x23c], -R65 ;  /* 0x00008f0040407a23 */ /* 0x000fe40000010841 */
[----:B------:R-:W-:Y:S02]  /*1cf30*/  FFMA.FTZ R94, R37, R250, R94 ;  /* 0x000000fa255e7223 */ /* 0x000fe4000001005e */
[----:B------:R-:W-:Y:S02]  /*1cf40*/  FADD.FTZ R87, R87, R96 ;  /* 0x0000006057577221 */ /* 0x000fe40000010000 */
[C---:B------:R-:W-:Y:S02]  /*1cf50*/  HMMA.16816.F32 R4, R40.reuse, R48, R4 ;  /* 0x000000302804723c */ /* 0x040fe40000001804 */
[----:B------:R-:W-:Y:S01]  /*1cf60*/  MUFU.EX2 R135, R135 ;  /* 0x0000008700877308 */ /* 0x000fe20000000800 */
[----:B------:R-:W-:Y:S02]  /*1cf70*/  FADD.FTZ R90, R90, R87 ;  /* 0x000000575a5a7221 */ /* 0x000fe40000010000 */
[----:B------:R-:W-:Y:S02]  /*1cf80*/  FADD.FTZ R93, R93, R94 ;  /* 0x0000005e5d5d7221 */ /* 0x000fe40000010000 */
[----:B------:R-:W-:Y:S01]  /*1cf90*/  FADD.FTZ R90, R81, R90 ;  /* 0x0000005a515a7221 */ /* 0x000fe20000010000 */
[C---:B------:R-:W-:Y:S01]  /*1cfa0*/  HMMA.16816.F32 R8, R40.reuse, R50, R8 ;  /* 0x000000322808723c */ /* 0x040fe20000001808 */
[----:B------:R-:W5:Y:S03]  /*1cfb0*/  LDSM.16.MT88.4 R48, [R237+0xb800] ;  /* 0x00b80000ed30783b */ /* 0x000f660000004200 */
[----:B------:R-:W1:Y:S01]  /*1cfc0*/  MUFU.EX2 R138, R138 ;  /* 0x0000008a008a7308 */ /* 0x000e620000000800 */
[----:B------:R-:W-:Y:S02]  /*1cfd0*/  FADD.FTZ R97, R97, R90 ;  /* 0x0000005a61617221 */ /* 0x000fe40000010000 */
[----:B------:R-:W-:Y:S01]  /*1cfe0*/  FADD.FTZ R88, R88, R93 ;  /* 0x0000005d58587221 */ /* 0x000fe20000010000 */
[C---:B------:R-:W-:Y:S04]  /*1cff0*/  HMMA.16816.F32 R12, R40.reuse, R52, R12 ;  /* 0x00000034280c723c */ /* 0x040fe8000000180c */
[----:B------:R-:W-:Y:S02]  /*1d000*/  FADD.FTZ R98, R98, R97 ;  /* 0x0000006162627221 */ /* 0x000fe40000010000 */
[----:B------:R-:W-:Y:S01]  /*1d010*/  MUFU.EX2 R140, R140 ;  /* 0x0000008c008c7308 */ /* 0x000fe20000000800 */
[----:B------:R-:W-:Y:S01]  /*1d020*/  FADD.FTZ R79, R79, R88 ;  /* 0x000000584f4f7221 */ /* 0x000fe20000010000 */
[C---:B------:R-:W-:Y:S01]  /*1d030*/  HMMA.16816.F32 R16, R40.reuse, R54, R16 ;  /* 0x000000362810723c */ /* 0x040fe20000001810 */
[----:B------:R-:W1:Y:S03]  /*1d040*/  LDSM.16.MT88.4 R52, [R234+0xb800] ;  /* 0x00b80000ea34783b */ /* 0x000e660000004200 */
[----:B------:R-:W-:Y:S02]  /*1d050*/  FADD.FTZ R99, R99, R98 ;  /* 0x0000006263637221 */ /* 0x000fe40000010000 */
[----:B------:R-:W-:Y:S02]  /*1d060*/  FADD.FTZ R86, R86, R79 ;  /* 0x0000004f56567221 */ /* 0x000fe40000010000 */
[----:B------:R-:W1:Y:S01]  /*1d070*/  MUFU.EX2 R137, R137 ;  /* 0x0000008900897308 */ /* 0x000e620000000800 */
[C---:B--2---:R-:W-:Y:S03]  /*1d080*/  HMMA.16816.F32 R20, R40.reuse, R44, R20 ;  /* 0x0000002c2814723c */ /* 0x044fe60000001814 */
[----:B------:R-:W-:Y:S02]  /*1d090*/  FADD.FTZ R106, R106, R99 ;  /* 0x000000636a6a7221 */ /* 0x000fe40000010000 */
[----:B------:R-:W-:Y:S02]  /*1d0a0*/  FADD.FTZ R86, R77, R86 ;  /* 0x000000564d567221 */ /* 0x000fe40000010000 */
[----:B------:R-:W-:Y:S01]  /*1d0b0*/  FADD.FTZ R115, R115, R106 ;  /* 0x0000006a73737221 */ /* 0x000fe20000010000 */
[C---:B------:R-:W-:Y:S01]  /*1d0c0*/  HMMA.16816.F32 R24, R40.reuse, R46, R24 ;  /* 0x0000002e2818723c */ /* 0x040fe20000001818 */
[----:B------:R-:W-:Y:S01]  /*1d0d0*/  MUFU.EX2 R139, R139 ;  /* 0x0000008b008b7308 */ /* 0x000fe20000000800 */
[----:B------:R-:W2:Y:S02]  /*1d0e0*/  LDSM.16.MT88.4 R44, [R233+0xb800] ;  /* 0x00b80000e92c783b */ /* 0x000ea40000004200 */
[----:B------:R-:W-:Y:S02]  /*1d0f0*/  FADD.FTZ R116, R116, R115 ;  /* 0x0000007374747221 */ /* 0x000fe40000010000 */
[----:B------:R-:W-:Y:S02]  /*1d100*/  FADD.FTZ R85, R85, R86 ;  /* 0x0000005655557221 */ /* 0x000fe40000010000 */
[C---:B------:R-:W-:Y:S03]  /*1d110*/  HMMA.16816.F32 R28, R40.reuse, R56, R28 ;  /* 0x00000038281c723c */ /* 0x040fe6000000181c */
[----:B------:R-:W1:Y:S01]  /*1d120*/  MUFU.EX2 R142, R142 ;  /* 0x0000008e008e7308 */ /* 0x000e620000000800 */
[----:B------:R-:W-:Y:S02]  /*1d130*/  FADD.FTZ R113, R113, R116 ;  /* 0x0000007471717221 */ /* 0x000fe40000010000 */
[----:B------:R-:W-:Y:S02]  /*1d140*/  FADD.FTZ R92, R92, R85 ;  /* 0x000000555c5c7221 */ /* 0x000fe40000010000 */
[----:B------:R-:W-:Y:S01]  /*1d150*/  HMMA.16816.F32 R32, R40, R58, R32 ;  /* 0x0000003a2820723c */ /* 0x000fe20000001820 */
[----:B------:R-:W2:Y:S03]  /*1d160*/  LDSM.16.MT88.4 R56, [R232+0xb800] ;  /* 0x00b80000e838783b */ /* 0x000ea60000004200 */
[----:B------:R-:W-:Y:S01]  /*1d170*/  FADD.FTZ R118, R118, R113 ;  /* 0x0000007176767221 */ /* 0x000fe20000010000 */
[----:B------:R-:W-:Y:S01]  /*1d180*/  MUFU.EX2 R141, R141 ;  /* 0x0000008d008d7308 */ /* 0x000fe20000000800 */
[----:B------:R-:W-:Y:S01]  /*1d190*/  FADD.FTZ R101, R101, R92 ;  /* 0x0000005c65657221 */ /* 0x000fe20000010000 */
[----:B------:R-:W-:Y:S02]  /*1d1a0*/  F2FP.PACK_AB R41, R124, R119 ;  /* 0x000000777c29723e */ /* 0x000fe400000000ff */
[----:B------:R-:W-:Y:S03]  /*1d1b0*/  F2FP.PACK_AB R43, R128, R117 ;  /* 0x00000075802b723e */ /* 0x000fe600000000ff */
[----:B----4-:R-:W-:Y:S01]  /*1d1c0*/  F2FP.PACK_AB R40, R130, R127 ;  /* 0x0000007f8228723e */ /* 0x010fe200000000ff */
[----:B------:R-:W-:Y:S01]  /*1d1d0*/  FADD.FTZ R127, R127, R118 ;  /* 0x000000767f7f7221 */ /* 0x000fe20000010000 */
[----:B------:R-:W-:Y:S01]  /*1d1e0*/  F2FP.PACK_AB R42, R134, R131 ;  /* 0x00000083862a723e */ /* 0x000fe200000000ff */
[----:B------:R-:W4:Y:S01]  /*1d1f0*/  MUFU.EX2 R144, R144 ;  /* 0x0000009000907308 */ /* 0x000f220000000800 */
[----:B------:R-:W-:Y:S02]  /*1d200*/  FADD.FTZ R110, R110, R101 ;  /* 0x000000656e6e7221 */ /* 0x000fe40000010000 */
[----:B------:R-:W-:Y:S02]  /*1d210*/  FADD.FTZ R130, R130, R127 ;  /* 0x0000007f82827221 */ /* 0x000fe40000010000 */
[----:B------:R-:W-:Y:S01]  /*1d220*/  FADD.FTZ R103, R103, R110 ;  /* 0x0000006e67677221 */ /* 0x000fe20000010000 */
[C---:B-----5:R-:W-:Y:S03]  /*1d230*/  HMMA.16816.F32 R4, R40.reuse, R48, R4 ;  /* 0x000000302804723c */ /* 0x060fe60000001804 */
[----:B------:R-:W-:Y:S01]  /*1d240*/  FADD.FTZ R131, R131, R130 ;  /* 0x0000008283837221 */ /* 0x000fe20000010000 */
[----:B------:R-:W-:Y:S01]  /*1d250*/  MUFU.EX2 R143, R143 ;  /* 0x0000008f008f7308 */ /* 0x000fe20000000800 */
[----:B------:R-:W-:Y:S02]  /*1d260*/  FADD.FTZ R112, R112, R103 ;  /* 0x0000006770707221 */ /* 0x000fe40000010000 */
[----:B------:R-:W-:Y:S01]  /*1d270*/  FADD.FTZ R134, R134, R131 ;  /* 0x0000008386867221 */ /* 0x000fe20000010000 */
[C---:B------:R-:W-:Y:S01]  /*1d280*/  HMMA.16816.F32 R8, R40.reuse, R50, R8 ;  /* 0x000000322808723c */ /* 0x040fe20000001808 */
[----:B------:R-:W5:Y:S03]  /*1d290*/  LDSM.16.MT88.4 R48, [R237+0xc000] ;  /* 0x00c00000ed30783b */ /* 0x000f660000004200 */
[----:B------:R-:W-:Y:S02]  /*1d2a0*/  FADD.FTZ R119, R119, R112 ;  /* 0x0000007077777221 */ /* 0x000fe40000010000 */
[----:B------:R-:W4:Y:S02]  /*1d2b0*/  MUFU.EX2 R146, R146 ;  /* 0x0000009200927308 */ /* 0x000f240000000800 */
[C---:B-1----:R-:W-:Y:S04]  /*1d2c0*/  HMMA.16816.F32 R12, R40.reuse, R52, R12 ;  /* 0x00000034280c723c */ /* 0x042fe8000000180c */
[----:B------:R-:W-:Y:S04]  /*1d2d0*/  FADD.FTZ R124, R124, R119 ;  /* 0x000000777c7c7221 */ /* 0x000fe80000010000 */
[----:B------:R-:W-:Y:S01]  /*1d2e0*/  MUFU.EX2 R145, R145 ;  /* 0x0000009100917308 */ /* 0x000fe20000000800 */
[C---:B------:R-:W-:Y:S01]  /*1d2f0*/  HMMA.16816.F32 R16, R40.reuse, R54, R16 ;  /* 0x000000362810723c */ /* 0x040fe20000001810 */
[----:B------:R-:W1:Y:S02]  /*1d300*/  LDSM.16.MT88.4 R52, [R234+0xc000] ;  /* 0x00c00000ea34783b */ /* 0x000e640000004200 */
[----:B------:R-:W-:Y:S04]  /*1d310*/  FADD.FTZ R117, R117, R124 ;  /* 0x0000007c75757221 */ /* 0x000fe80000010000 */
[----:B------:R-:W-:Y:S01]  /*1d320*/  FADD.FTZ R128, R128, R117 ;  /* 0x0000007580807221 */ /* 0x000fe20000010000 */
[C---:B--2---:R-:W-:Y:S01]  /*1d330*/  HMMA.16816.F32 R20, R40.reuse, R44, R20 ;  /* 0x0000002c2814723c */ /* 0x044fe20000001814 */
[----:B------:R-:W2:Y:S03]  /*1d340*/  MUFU.EX2 R148, R148 ;  /* 0x0000009400947308 */ /* 0x000ea60000000800 */
[----:B---3--:R-:W-:Y:S04]  /*1d350*/  FADD.FTZ R37, R129, R128 ;  /* 0x0000008081257221 */ /* 0x008fe80000010000 */
[C---:B------:R-:W-:Y:S01]  /*1d360*/  HMMA.16816.F32 R24, R40.reuse, R46, R24 ;  /* 0x0000002e2818723c */ /* 0x040fe20000001818 */
[----:B------:R-:W3:Y:S02]  /*1d370*/  LDSM.16.MT88.4 R44, [R233+0xc000] ;  /* 0x00c00000e92c783b */ /* 0x000ee40000004200 */
[----:B------:R-:W-:Y:S01]  /*1d380*/  MUFU.EX2 R147, R147 ;  /* 0x0000009300937308 */ /* 0x000fe20000000800 */
[----:B------:R-:W-:Y:S04]  /*1d390*/  FADD.FTZ R37, R132, R37 ;  /* 0x0000002584257221 */ /* 0x000fe80000010000 */
[C---:B------:R-:W-:Y:S04]  /*1d3a0*/  HMMA.16816.F32 R28, R40.reuse, R56, R28 ;  /* 0x00000038281c723c */ /* 0x040fe8000000181c */
[----:B------:R-:W-:Y:S01]  /*1d3b0*/  FADD.FTZ R38, R136, R37 ;  /* 0x0000002588267221 */ /* 0x000fe20000010000 */
[----:B------:R-:W1:Y:S03]  /*1d3c0*/  MUFU.EX2 R150, R150 ;  /* 0x0000009600967308 */ /* 0x000e660000000800 */
[----:B------:R-:W-:Y:S01]  /*1d3d0*/  HMMA.16816.F32 R32, R40, R58, R32 ;  /* 0x0000003a2820723c */ /* 0x000fe20000001820 */
[----:B------:R-:W2:Y:S03]  /*1d3e0*/  LDSM.16.MT88.4 R56, [R232+0xc000] ;  /* 0x00c00000e838783b */ /* 0x000ea60000004200 */
[C---:B------:R-:W-:Y:S03]  /*1d3f0*/  FADD.FTZ R38, R133.reuse, R38 ;  /* 0x0000002685267221 */ /* 0x040fe60000010000 */
[----:B------:R-:W-:Y:S01]  /*1d400*/  MUFU.EX2 R152, R152 ;  /* 0x0000009800987308 */ /* 0x000fe20000000800 */
[----:B------:R-:W-:Y:S04]  /*1d410*/  F2FP.PACK_AB R41, R132, R129 ;  /* 0x000000818429723e */ /* 0x000fe800000000ff */
[----:B------:R-:W-:Y:S02]  /*1d420*/  F2FP.PACK_AB R43, R133, R136 ;  /* 0x00000088852b723e */ /* 0x000fe400000000ff */
[C---:B------:R-:W-:Y:S01]  /*1d430*/  F2FP.PACK_AB R40, R138.reuse, R135 ;  /* 0x000000878a28723e */ /* 0x040fe200000000ff */
[----:B------:R-:W-:Y:S01]  /*1d440*/  FADD.FTZ R135, R135, R134 ;  /* 0x0000008687877221 */ /* 0x000fe20000010000 */
[C---:B------:R-:W-:Y:S01]  /*1d450*/  F2FP.PACK_AB R42, R137.reuse, R140 ;  /* 0x0000008c892a723e */ /* 0x040fe200000000ff */
[----:B------:R-:W2:Y:S02]  /*1d460*/  MUFU.EX2 R149, R149 ;  /* 0x0000009500957308 */ /* 0x000ea40000000800 */
[----:B------:R-:W-:Y:S04]  /*1d470*/  FADD.FTZ R135, R138, R135 ;  /* 0x000000878a877221 */ /* 0x000fe80000010000 */
[C---:B-----5:R-:W-:Y:S03]  /*1d480*/  HMMA.16816.F32 R4, R40.reuse, R48, R4 ;  /* 0x000000302804723c */ /* 0x060fe60000001804 */
[----:B------:R-:W-:Y:S01]  /*1d490*/  FADD.FTZ R140, R140, R135 ;  /* 0x000000878c8c7221 */ /* 0x000fe20000010000 */
[----:B------:R-:W-:Y:S03]  /*1d4a0*/  MUFU.EX2 R151, R151 ;  /* 0x0000009700977308 */ /* 0x000fe60000000800 */
[----:B------:R-:W-:Y:S01]  /*1d4b0*/  FADD.FTZ R140, R137, R140 ;  /* 0x0000008c898c7221 */ /* 0x000fe20000010000 */
[C---:B------:R-:W-:Y:S01]  /*1d4c0*/  HMMA.16816.F32 R8, R40.reuse, R50, R8 ;  /* 0x000000322808723c */ /* 0x040fe20000001808 */
[----:B------:R-:W5:Y:S05]  /*1d4d0*/  LDSM.16.MT88.4 R48, [R237+0xc800] ;  /* 0x00c80000ed30783b */ /* 0x000f6a0000004200 */
[----:B------:R-:W-:Y:S02]  /*1d4e0*/  MUFU.EX2 R158, R158 ;  /* 0x0000009e009e7308 */ /* 0x000fe40000000800 */
[C---:B-1----:R-:W-:Y:S08]  /*1d4f0*/  HMMA.16816.F32 R12, R40.reuse, R52, R12 ;  /* 0x00000034280c723c */ /* 0x042ff0000000180c */
[C---:B------:R-:W-:Y:S01]  /*1d500*/  HMMA.16816.F32 R16, R40.reuse, R54, R16 ;  /* 0x000000362810723c */ /* 0x040fe20000001810 */
[----:B------:R-:W1:Y:S01]  /*1d510*/  MUFU.EX2 R154, R154 ;  /* 0x0000009a009a7308 */ /* 0x000e620000000800 */
[----:B------:R-:W-:Y:S06]  /*1d520*/  LDSM.16.MT88.4 R52, [R233+0xc800] ;  /* 0x00c80000e934783b */ /* 0x000fec0000004200 */
[C---:B---3--:R-:W-:Y:S03]  /*1d530*/  HMMA.16816.F32 R20, R40.reuse, R44, R20 ;  /* 0x0000002c2814723c */ /* 0x048fe60000001814 */
[----:B------:R-:W-:Y:S05]  /*1d540*/  MUFU.EX2 R153, R153 ;  /* 0x0000009900997308 */ /* 0x000fea0000000800 */
[C---:B------:R-:W-:Y:S01]  /*1d550*/  HMMA.16816.F32 R24, R40.reuse, R46, R24 ;  /* 0x0000002e2818723c */ /* 0x040fe20000001818 */
[----:B------:R-:W3:Y:S04]  /*1d560*/  LDSM.16.MT88.4 R44, [R234+0xc800] ;  /* 0x00c80000ea2c783b */ /* 0x000ee80000004200 */
[----:B------:R-:W1:Y:S03]  /*1d570*/  MUFU.EX2 R156, R156 ;  /* 0x0000009c009c7308 */ /* 0x000e660000000800 */
[C---:B--2---:R-:W-:Y:S07]  /*1d580*/  HMMA.16816.F32 R28, R40.reuse, R56, R28 ;  /* 0x00000038281c723c */ /* 0x044fee000000181c */
[----:B------:R-:W-:Y:S01]  /*1d590*/  MUFU.EX2 R157, R157 ;  /* 0x0000009d009d7308 */ /* 0x000fe20000000800 */
[----:B------:R-:W-:Y:S01]  /*1d5a0*/  HMMA.16816.F32 R32, R40, R58, R32 ;  /* 0x0000003a2820723c */ /* 0x000fe20000001820 */
[----:B------:R-:W2:Y:S06]  /*1d5b0*/  LDSM.16.MT88.4 R56, [R232+0xc800] ;  /* 0x00c80000e838783b */ /* 0x000eac0000004200 */
[----:B------:R-:W-:Y:S01]  /*1d5c0*/  F2FP.PACK_AB R41, R142, R139 ;  /* 0x0000008b8e29723e */ /* 0x000fe200000000ff */
[----:B------:R-:W-:Y:S01]  /*1d5d0*/  FADD.FTZ R139, R139, R38 ;  /* 0x000000268b8b7221 */ /* 0x000fe20000010000 */
[----:B----4-:R-:W-:Y:S01]  /*1d5e0*/  F2FP.PACK_AB R43, R144, R141 ;  /* 0x0000008d902b723e */ /* 0x010fe200000000ff */
[----:B------:R-:W4:Y:S02]  /*1d5f0*/  MUFU.EX2 R155, R155 ;  /* 0x0000009b009b7308 */ /* 0x000f240000000800 */
[----:B------:R-:W-:Y:S01]  /*1d600*/  F2FP.PACK_AB R40, R146, R143 ;  /* 0x0000008f9228723e */ /* 0x000fe200000000ff */
[----:B------:R-:W-:Y:S01]  /*1d610*/  FADD.FTZ R143, R143, R140 ;  /* 0x0000008c8f8f7221 */ /* 0x000fe20000010000 */
[----:B------:R-:W-:Y:S01]  /*1d620*/  F2FP.PACK_AB R42, R148, R145 ;  /* 0x00000091942a723e */ /* 0x000fe200000000ff */
[----:B------:R-:W-:Y:S02]  /*1d630*/  FADD.FTZ R142, R142, R139 ;  /* 0x0000008b8e8e7221 */ /* 0x000fe40000010000 */
[----:B------:R-:W-:Y:S02]  /*1d640*/  FADD.FTZ R146, R146, R143 ;  /* 0x0000008f92927221 */ /* 0x000fe40000010000 */
[----:B------:R-:W-:Y:S01]  /*1d650*/  FADD.FTZ R141, R141, R142 ;  /* 0x0000008e8d8d7221 */ /* 0x000fe20000010000 */
[----:B------:R-:W1:Y:S01]  /*1d660*/  MUFU.EX2 R160, R160 ;  /* 0x000000a000a07308 */ /* 0x000e620000000800 */
[C---:B-----5:R-:W-:Y:S03]  /*1d670*/  HMMA.16816.F32 R4, R40.reuse, R48, R4 ;  /* 0x000000302804723c */ /* 0x060fe60000001804 */
[----:B------:R-:W-:Y:S02]  /*1d680*/  FADD.FTZ R144, R144, R141 ;  /* 0x0000008d90907221 */ /* 0x000fe40000010000 */
[----:B------:R-:W-:Y:S01]  /*1d690*/  LDSM.16.MT88.4 R140, [R233+0x11800] ;  /* 0x01180000e98c783b */ /* 0x000fe20000004200 */
[----:B------:R-:W-:Y:S02]  /*1d6a0*/  FADD.FTZ R145, R145, R146 ;  /* 0x0000009291917221 */ /* 0x000fe40000010000 */
[C---:B------:R-:W-:Y:S01]  /*1d6b0*/  HMMA.16816.F32 R8, R40.reuse, R50, R8 ;  /* 0x000000322808723c */ /* 0x040fe20000001808 */
[----:B------:R-:W-:Y:S03]  /*1d6c0*/  MUFU.EX2 R161, R161 ;  /* 0x000000a100a17308 */ /* 0x000fe60000000800 */
[----:B------:R-:W-:Y:S01]  /*1d6d0*/  FADD.FTZ R148, R148, R145 ;  /* 0x0000009194947221 */ /* 0x000fe20000010000 */
[----:B------:R-:W-:Y:S03]  /*1d6e0*/  LDSM.16.MT88.4 R48, [R234+0xd000] ;  /* 0x00d00000ea30783b */ /* 0x000fe60000004200 */
[C---:B---3--:R-:W-:Y:S03]  /*1d6f0*/  HMMA.16816.F32 R12, R40.reuse, R44, R12 ;  /* 0x0000002c280c723c */ /* 0x048fe6000000180c */
[----:B------:R-:W-:Y:S05]  /*1d700*/  MUFU.EX2 R159, R159 ;  /* 0x0000009f009f7308 */ /* 0x000fea0000000800 */
[C---:B------:R-:W-:Y:S01]  /*1d710*/  HMMA.16816.F32 R16, R40.reuse, R46, R16 ;  /* 0x0000002e2810723c */ /* 0x040fe20000001810 */
[----:B------:R-:W3:Y:S04]  /*1d720*/  LDSM.16.MT88.4 R44, [R237+0xd000] ;  /* 0x00d00000ed2c783b */ /* 0x000ee80000004200 */
[----:B------:R-:W-:Y:S03]  /*1d730*/  MUFU.EX2 R162, R162 ;  /* 0x000000a200a27308 */ /* 0x000fe60000000800 */
[C---:B------:R-:W-:Y:S07]  /*1d740*/  HMMA.16816.F32 R20, R40.reuse, R52, R20 ;  /* 0x000000342814723c */ /* 0x040fee0000001814 */
[----:B------:R-:W-:Y:S01]  /*1d750*/  MUFU.EX2 R95, R95 ;  /* 0x0000005f005f7308 */ /* 0x000fe20000000800 */
[C---:B------:R-:W-:Y:S01]  /*1d760*/  HMMA.16816.F32 R24, R40.reuse, R54, R24 ;  /* 0x000000362818723c */ /* 0x040fe20000001818 */
[----:B------:R-:W5:Y:S07]  /*1d770*/  LDSM.16.MT88.4 R52, [R233+0xd000] ;  /* 0x00d00000e934783b */ /* 0x000f6e0000004200 */
[C---:B--2---:R-:W-:Y:S01]  /*1d780*/  HMMA.16816.F32 R28, R40.reuse, R56, R28 ;  /* 0x00000038281c723c */ /* 0x044fe2000000181c */
[----:B------:R-:W-:Y:S07]  /*1d790*/  MUFU.EX2 R100, R100 ;  /* 0x0000006400647308 */ /* 0x000fee0000000800 */
[----:B------:R-:W-:Y:S01]  /*1d7a0*/  HMMA.16816.F32 R32, R40, R58, R32 ;  /* 0x0000003a2820723c */ /* 0x000fe20000001820 */
[----:B------:R-:W2:Y:S02]  /*1d7b0*/  LDSM.16.MT88.4 R56, [R232+0xd000] ;  /* 0x00d00000e838783b */ /* 0x000ea40000004200 */
[----:B------:R-:W2:Y:S04]  /*1d7c0*/  MUFU.EX2 R192, R192 ;  /* 0x000000c000c07308 */ /* 0x000ea80000000800 */
[----:B------:R-:W-:Y:S01]  /*1d7d0*/  F2FP.PACK_AB R41, R150, R147 ;  /* 0x000000939629723e */ /* 0x000fe200000000ff */
[----:B------:R-:W-:Y:S01]  /*1d7e0*/  FADD.FTZ R147, R147, R144 ;  /* 0x0000009093937221 */ /* 0x000fe20000010000 */
[----:B------:R-:W-:Y:S03]  /*1d7f0*/  F2FP.PACK_AB R43, R149, R152 ;  /* 0x00000098952b723e */ /* 0x000fe600000000ff */
[----:B-1----:R-:W-:Y:S01]  /*1d800*/  F2FP.PACK_AB R40, R154, R151 ;  /* 0x000000979a28723e */ /* 0x002fe200000000ff */
[----:B------:R-:W-:Y:S01]  /*1d810*/  FADD.FTZ R151, R151, R148 ;  /* 0x0000009497977221 */ /* 0x000fe20000010000 */
[----:B------:R-:W-:Y:S01]  /*1d820*/  F2FP.PACK_AB R42, R156, R153 ;  /* 0x000000999c2a723e */ /* 0x000fe200000000ff */
[----:B------:R-:W-:Y:S01]  /*1d830*/  FADD.FTZ R147, R150, R147 ;  /* 0x0000009396937221 */ /* 0x000fe20000010000 */
[----:B------:R-:W-:Y:S01]  /*1d840*/  MUFU.EX2 R89, R89 ;  /* 0x0000005900597308 */ /* 0x000fe20000000800 */
[----:B------:R-:W-:Y:S02]  /*1d850*/  FADD.FTZ R154, R154, R151 ;  /* 0x000000979a9a7221 */ /* 0x000fe40000010000 */
[----:B------:R-:W-:Y:S02]  /*1d860*/  FADD.FTZ R152, R152, R147 ;  /* 0x0000009398987221 */ /* 0x000fe40000010000 */
[C---:B---3--:R-:W-:Y:S03]  /*1d870*/  HMMA.16816.F32 R4, R40.reuse, R44, R4 ;  /* 0x0000002c2804723c */ /* 0x048fe60000001804 */
[----:B------:R-:W-:Y:S02]  /*1d880*/  FADD.FTZ R152, R149, R152 ;  /* 0x0000009895987221 */ /* 0x000fe40000010000 */
[----:B------:R-:W-:Y:S01]  /*1d890*/  LDSM.16.MT88.4 R148, [R234+0x11800] ;  /* 0x01180000ea94783b */ /* 0x000fe20000004200 */
[----:B------:R-:W-:Y:S01]  /*1d8a0*/  MUFU.EX2 R78, R78 ;  /* 0x0000004e004e7308 */ /* 0x000fe20000000800 */
[----:B------:R-:W-:Y:S01]  /*1d8b0*/  FADD.FTZ R153, R153, R154 ;  /* 0x0000009a99997221 */ /* 0x000fe20000010000 */
[C---:B------:R-:W-:Y:S04]  /*1d8c0*/  HMMA.16816.F32 R8, R40.reuse, R46, R8 ;  /* 0x0000002e2808723c */ /* 0x040fe80000001808 */
[----:B------:R-:W-:Y:S01]  /*1d8d0*/  FADD.FTZ R156, R156, R153 ;  /* 0x000000999c9c7221 */ /* 0x000fe20000010000 */
[----:B------:R-:W1:Y:S03]  /*1d8e0*/  LDSM.16.MT88.4 R44, [R237+0xd800] ;  /* 0x00d80000ed2c783b */ /* 0x000e660000004200 */
[C---:B------:R-:W-:Y:S01]  /*1d8f0*/  HMMA.16816.F32 R12, R40.reuse, R48, R12 ;  /* 0x00000030280c723c */ /* 0x040fe2000000180c */
[----:B------:R-:W-:Y:S07]  /*1d900*/  MUFU.EX2 R163, R163 ;  /* 0x000000a300a37308 */ /* 0x000fee0000000800 */
[C---:B------:R-:W-:Y:S01]  /*1d910*/  HMMA.16816.F32 R16, R40.reuse, R50, R16 ;  /* 0x000000322810723c */ /* 0x040fe20000001810 */
[----:B------:R-:W3:Y:S02]  /*1d920*/  LDSM.16.MT88.4 R48, [R234+0xd800] ;  /* 0x00d80000ea30783b */ /* 0x000ee40000004200 */
[----:B------:R-:W1:Y:S05]  /*1d930*/  MUFU.EX2 R194, R194 ;  /* 0x000000c200c27308 */ /* 0x000e6a0000000800 */
[C---:B-----5:R-:W-:Y:S05]  /*1d940*/  HMMA.16816.F32 R20, R40.reuse, R52, R20 ;  /* 0x000000342814723c */ /* 0x060fea0000001814 */
[----:B------:R-:W-:Y:S03]  /*1d950*/  MUFU.EX2 R165, R165 ;  /* 0x000000a500a57308 */ /* 0x000fe60000000800 */
[C---:B------:R-:W-:Y:S01]  /*1d960*/  HMMA.16816.F32 R24, R40.reuse, R54, R24 ;  /* 0x000000362818723c */ /* 0x040fe20000001818 */
[----:B------:R-:W5:Y:S06]  /*1d970*/  LDSM.16.MT88.4 R52, [R233+0xd800] ;  /* 0x00d80000e934783b */ /* 0x000f6c0000004200 */
[----:B------:R-:W1:Y:S01]  /*1d980*/  MUFU.EX2 R196, R196 ;  /* 0x000000c400c47308 */ /* 0x000e620000000800 */
[C---:B--2---:R-:W-:Y:S08]  /*1d990*/  HMMA.16816.F32 R28, R40.reuse, R56, R28 ;  /* 0x00000038281c723c */ /* 0x044ff0000000181c */
[----:B------:R-:W-:Y:S01]  /*1d9a0*/  HMMA.16816.F32 R32, R40, R58, R32 ;  /* 0x0000003a2820723c */ /* 0x000fe20000001820 */
[----:B------:R-:W2:Y:S01]  /*1d9b0*/  LDSM.16.MT88.4 R56, [R232+0xd800] ;  /* 0x00d80000e838783b */ /* 0x000ea20000004200 */
[----:B------:R-:W-:Y:S05]  /*1d9c0*/  MUFU.EX2 R167, R167 ;  /* 0x000000a700a77308 */ /* 0x000fea0000000800 */
[----:B----4-:R-:W-:Y:S01]  /*1d9d0*/  F2FP.PACK_AB R41, R158, R155 ;  /* 0x0000009b9e29723e */ /* 0x010fe200000000ff */
[----:B------:R-:W-:Y:S01]  /*1d9e0*/  FADD.FTZ R155, R155, R152 ;  /* 0x000000989b9b7221 */ /* 0x000fe20000010000 */
[----:B------:R-:W-:Y:S03]  /*1d9f0*/  F2FP.PACK_AB R43, R157, R160 ;  /* 0x000000a09d2b723e */ /* 0x000fe600000000ff */
[----:B------:R-:W-:Y:S01]  /*1da00*/  F2FP.PACK_AB R40, R192, R161 ;  /* 0x000000a1c028723e */ /* 0x000fe200000000ff */
[----:B------:R-:W4:Y:S01]  /*1da10*/  MUFU.EX2 R188, R188 ;  /* 0x000000bc00bc7308 */ /* 0x000f220000000800 */
[----:B------:R-:W-:Y:S01]  /*1da20*/  F2FP.PACK_AB R42, R162, R159 ;  /* 0x0000009fa22a723e */ /* 0x000fe200000000ff */
[----:B------:R-:W-:Y:S02]  /*1da30*/  FADD.FTZ R161, R161, R156 ;  /* 0x0000009ca1a17221 */ /* 0x000fe40000010000 */
[----:B------:R-:W-:Y:S02]  /*1da40*/  FADD.FTZ R155, R158, R155 ;  /* 0x0000009b9e9b7221 */ /* 0x000fe40000010000 */
[----:B------:R-:W-:Y:S02]  /*1da50*/  FADD.FTZ R192, R192, R161 ;  /* 0x000000a1c0c07221 */ /* 0x000fe40000010000 */
[C---:B-1----:R-:W-:Y:S02]  /*1da60*/  HMMA.16816.F32 R4, R40.reuse, R44, R4 ;  /* 0x0000002c2804723c */ /* 0x042fe40000001804 */
[----:B------:R-:W-:Y:S01]  /*1da70*/  MUFU.EX2 R186, R186 ;  /* 0x000000ba00ba7308 */ /* 0x000fe20000000800 */
[----:B------:R-:W-:Y:S02]  /*1da80*/  FADD.FTZ R159, R159, R192 ;  /* 0x000000c09f9f7221 */ /* 0x000fe40000010000 */
[----:B------:R-:W-:Y:S02]  /*1da90*/  FADD.FTZ R160, R160, R155 ;  /* 0x0000009ba0a07221 */ /* 0x000fe40000010000 */
[----:B------:R-:W-:Y:S01]  /*1daa0*/  FADD.FTZ R162, R162, R159 ;  /* 0x0000009fa2a27221 */ /* 0x000fe20000010000 */
[C---:B------:R-:W-:Y:S01]  /*1dab0*/  HMMA.16816.F32 R8, R40.reuse, R46, R8 ;  /* 0x0000002e2808723c */ /* 0x040fe20000001808 */
[----:B------:R-:W1:Y:S03]  /*1dac0*/  LDSM.16.MT88.4 R44, [R237+0xe000] ;  /* 0x00e00000ed2c783b */ /* 0x000e660000004200 */
[----:B------:R-:W-:Y:S01]  /*1dad0*/  FADD.FTZ R160, R157, R160 ;  /* 0x000000a09da07221 */ /* 0x000fe20000010000 */
[----:B------:R-:W1:Y:S03]  /*1dae0*/  MUFU.EX2 R187, R187 ;  /* 0x000000bb00bb7308 */ /* 0x000e660000000800 */
[C---:B---3--:R-:W-:Y:S01]  /*1daf0*/  HMMA.16816.F32 R12, R40.reuse, R48, R12 ;  /* 0x00000030280c723c */ /* 0x048fe2000000180c */
[----:B------:R-:W-:Y:S06]  /*1db00*/  LDSM.16.MT88.4 R156, [R237+0x11800] ;  /* 0x01180000ed9c783b */ /* 0x000fec0000004200 */
[----:B------:R-:W-:Y:S01]  /*1db10*/  MUFU.EX2 R184, R184 ;  /* 0x000000b800b87308 */ /* 0x000fe20000000800 */
[C---:B------:R-:W-:Y:S01]  /*1db20*/  HMMA.16816.F32 R16, R40.reuse, R50, R16 ;  /* 0x000000322810723c */ /* 0x040fe20000001810 */
[----:B------:R-:W3:Y:S07]  /*1db30*/  LDSM.16.MT88.4 R48, [R234+0xe000] ;  /* 0x00e00000ea30783b */ /* 0x000eee0000004200 */
[C---:B-----5:R-:W-:Y:S01]  /*1db40*/  HMMA.16816.F32 R20, R40.reuse, R52, R20 ;  /* 0x000000342814723c */ /* 0x060fe20000001814 */
[----:B------:R-:W5:Y:S07]  /*1db50*/  MUFU.EX2 R183, R183 ;  /* 0x000000b700b77308 */ /* 0x000f6e0000000800 */
[C---:B------:R-:W-:Y:S01]  /*1db60*/  HMMA.16816.F32 R24, R40.reuse, R54, R24 ;  /* 0x000000362818723c */ /* 0x040fe20000001818 */
[----:B------:R-:W3:Y:S02]  /*1db70*/  LDSM.16.MT88.4 R52, [R233+0xe000] ;  /* 0x00e00000e934783b */ /* 0x000ee40000004200 */
[----:B------:R-:W-:Y:S05]  /*1db80*/  MUFU.EX2 R190, R190 ;  /* 0x000000be00be7308 */ /* 0x000fea0000000800 */
[C---:B--2---:R-:W-:Y:S05]  /*1db90*/  HMMA.16816.F32 R28, R40.reuse, R56, R28 ;  /* 0x00000038281c723c */ /* 0x044fea000000181c */
[----:B------:R-:W2:Y:S03]  /*1dba0*/  MUFU.EX2 R179, R179 ;  /* 0x000000b300b37308 */ /* 0x000ea60000000800 */
[----:B------:R-:W-:Y:S01]  /*1dbb0*/  HMMA.16816.F32 R32, R40, R58, R32 ;  /* 0x0000003a2820723c */ /* 0x000fe20000001820 */
[----:B------:R-:W2:Y:S06]  /*1dbc0*/  LDSM.16.MT88.4 R56, [R232+0xe000] ;  /* 0x00e00000e838783b */ /* 0x000eac0000004200 */
[----:B------:R-:W-:Y:S01]  /*1dbd0*/  F2FP.PACK_AB R41, R194, R163 ;  /* 0x000000a3c229723e */ /* 0x000fe200000000ff */
[----:B------:R-:W-:Y:S01]  /*1dbe0*/  MUFU.EX2 R181, R181 ;  /* 0x000000b500b57308 */ /* 0x000fe20000000800 */
[----:B------:R-:W-:Y:S03]  /*1dbf0*/  F2FP.PACK_AB R43, R196, R165 ;  /* 0x000000a5c42b723e */ /* 0x000fe600000000ff */
[----:B----4-:R-:W-:Y:S01]  /*1dc00*/  F2FP.PACK_AB R40, R188, R167 ;  /* 0x000000a7bc28723e */ /* 0x010fe200000000ff */
[----:B------:R-:W-:Y:S01]  /*1dc10*/  FADD.FTZ R163, R163, R160 ;  /* 0x000000a0a3a37221 */ /* 0x000fe20000010000 */
[----:B-1----:R-:W-:Y:S03]  /*1dc20*/  F2FP.PACK_AB R42, R187, R186 ;  /* 0x000000babb2a723e */ /* 0x002fe600000000ff */
[----:B------:R-:W-:Y:S01]  /*1dc30*/  FADD.FTZ R194, R194, R163 ;  /* 0x000000a3c2c27221 */ /* 0x000fe20000010000 */
[----:B------:R-:W1:Y:S03]  /*1dc40*/  MUFU.EX2 R180, R180 ;  /* 0x000000b400b47308 */ /* 0x000e660000000800 */
[C---:B------:R-:W-:Y:S03]  /*1dc50*/  HMMA.16816.F32 R4, R40.reuse, R44, R4 ;  /* 0x0000002c2804723c */ /* 0x040fe60000001804 */
[----:B------:R-:W-:Y:S04]  /*1dc60*/  FADD.FTZ R165, R165, R194 ;  /* 0x000000c2a5a57221 */ /* 0x000fe80000010000 */
[----:B------:R-:W-:Y:S01]  /*1dc70*/  MUFU.EX2 R178, R178 ;  /* 0x000000b200b27308 */ /* 0x000fe20000000800 */
[C---:B------:R-:W-:Y:S01]  /*1dc80*/  HMMA.16816.F32 R8, R40.reuse, R46, R8 ;  /* 0x0000002e2808723c */ /* 0x040fe20000001808 */
[----:B------:R-:W4:Y:S07]  /*1dc90*/  LDSM.16.MT88.4 R44, [R237+0xe800] ;  /* 0x00e80000ed2c783b */ /* 0x000f2e0000004200 */
[C---:B---3--:R-:W-:Y:S01]  /*1dca0*/  HMMA.16816.F32 R12, R40.reuse, R48, R12 ;  /* 0x00000030280c723c */ /* 0x048fe2000000180c */
[----:B------:R-:W3:Y:S07]  /*1dcb0*/  MUFU.EX2 R185, R185 ;  /* 0x000000b900b97308 */ /* 0x000eee0000000800 */
[C---:B------:R-:W-:Y:S01]  /*1dcc0*/  HMMA.16816.F32 R16, R40.reuse, R50, R16 ;  /* 0x000000322810723c */ /* 0x040fe20000001810 */
[----:B------:R-:W1:Y:S02]  /*1dcd0*/  LDSM.16.MT88.4 R48, [R234+0xe800] ;  /* 0x00e80000ea30783b */ /* 0x000e640000004200 */
[----:B------:R-:W-:Y:S05]  /*1dce0*/  MUFU.EX2 R176, R176 ;  /* 0x000000b000b07308 */ /* 0x000fea0000000800 */
[C---:B------:R-:W-:Y:S05]  /*1dcf0*/  HMMA.16816.F32 R20, R40.reuse, R52, R20 ;  /* 0x000000342814723c */ /* 0x040fea0000001814 */
[----:B------:R-:W1:Y:S03]  /*1dd00*/  MUFU.EX2 R175, R175 ;  /* 0x000000af00af7308 */ /* 0x000e660000000800 */
[C---:B------:R-:W-:Y:S01]  /*1dd10*/  HMMA.16816.F32 R24, R40.reuse, R54, R24 ;  /* 0x000000362818723c */ /* 0x040fe20000001818 */
[----:B------:R-:W4:Y:S06]  /*1dd20*/  LDSM.16.MT88.4 R52, [R233+0xe800] ;  /* 0x00e80000e934783b */ /* 0x000f2c0000004200 */
[----:B------:R-:W-:Y:S01]  /*1dd30*/  MUFU.EX2 R173, R173 ;  /* 0x000000ad00ad7308 */ /* 0x000fe20000000800 */
[C---:B--2---:R-:W-:Y:S08]  /*1dd40*/  HMMA.16816.F32 R28, R40.reuse, R56, R28 ;  /* 0x00000038281c723c */ /* 0x044ff0000000181c */
[----:B------:R-:W-:Y:S01]  /*1dd50*/  HMMA.16816.F32 R32, R40, R58, R32 ;  /* 0x0000003a2820723c */ /* 0x000fe20000001820 */
[----:B------:R-:W2:Y:S01]  /*1dd60*/  LDSM.16.MT88.4 R56, [R232+0xe800] ;  /* 0x00e80000e838783b */ /* 0x000ea20000004200 */
[----:B------:R-:W2:Y:S05]  /*1dd70*/  MUFU.EX2 R182, R182 ;  /* 0x000000b600b67308 */ /* 0x000eaa0000000800 */
[----:B-----5:R-:W-:Y:S02]  /*1dd80*/  F2FP.PACK_AB R41, R183, R184 ;  /* 0x000000b8b729723e */ /* 0x020fe400000000ff */
[----:B------:R-:W-:Y:S03]  /*1dd90*/  F2FP.PACK_AB R43, R179, R190 ;  /* 0x000000beb32b723e */ /* 0x000fe600000000ff */
[----:B-1----:R-:W-:Y:S01]  /*1dda0*/  F2FP.PACK_AB R40, R180, R181 ;  /* 0x000000b5b428723e */ /* 0x002fe200000000ff */
[----:B------:R-:W-:Y:S01]  /*1ddb0*/  MUFU.EX2 R171, R171 ;  /* 0x000000ab00ab7308 */ /* 0x000fe20000000800 */
[----:B---3--:R-:W-:Y:S07]  /*1ddc0*/  F2FP.PACK_AB R42, R185, R178 ;  /* 0x000000b2b92a723e */ /* 0x008fee00000000ff */
[C---:B----4-:R-:W-:Y:S02]  /*1ddd0*/  HMMA.16816.F32 R4, R40.reuse, R44, R4 ;  /* 0x0000002c2804723c */ /* 0x050fe40000001804 */
[----:B------:R-:W1:Y:S06]  /*1dde0*/  MUFU.EX2 R172, R172 ;  /* 0x000000ac00ac7308 */ /* 0x000e6c0000000800 */
[C---:B------:R-:W-:Y:S01]  /*1ddf0*/  HMMA.16816.F32 R8, R40.reuse, R46, R8 ;  /* 0x0000002e2808723c */ /* 0x040fe20000001808 */
[----:B------:R-:W3:Y:S03]  /*1de00*/  LDSM.16.MT88.4 R44, [R237+0xf000] ;  /* 0x00f00000ed2c783b */ /* 0x000ee60000004200 */
[----:B------:R-:W-:Y:S04]  /*1de10*/  MUFU.EX2 R170, R170 ;  /* 0x000000aa00aa7308 */ /* 0x000fe80000000800 */
[C---:B------:R-:W-:Y:S06]  /*1de20*/  HMMA.16816.F32 R12, R40.reuse, R48, R12 ;  /* 0x00000030280c723c */ /* 0x040fec000000180c */
        /* <DEDUP_REMOVED lines=8> */
[C---:B--2---:R-:W-:Y:S05]  /*1deb0*/  HMMA.16816.F32 R28, R40.reuse, R56, R28 ;  /* 0x00000038281c723c */ /* 0x044fea000000181c */
[----:B------:R-:W-:Y:S03]  /*1dec0*/  MUFU.EX2 R174, R174 ;  /* 0x000000ae00ae7308 */ /* 0x000fe60000000800 */
[----:B------:R-:W-:Y:S01]  /*1ded0*/  HMMA.16816.F32 R32, R40, R58, R32 ;  /* 0x0000003a2820723c */ /* 0x000fe20000001820 */
[----:B------:R-:W2:Y:S06]  /*1dee0*/  LDSM.16.MT88.4 R56, [R232+0xf000] ;  /* 0x00f00000e838783b */ /* 0x000eac0000004200 */
[----:B------:R-:W-:Y:S01]  /*1def0*/  F2FP.PACK_AB R41, R175, R176 ;  /* 0x000000b0af29723e */ /* 0x000fe200000000ff */
[----:B------:R-:W2:Y:S01]  /*1df00*/  MUFU.EX2 R121, R121 ;  /* 0x0000007900797308 */ /* 0x000ea20000000800 */
[----:B------:R-:W-:Y:S03]  /*1df10*/  F2FP.PACK_AB R43, R182, R173 ;  /* 0x000000adb62b723e */ /* 0x000fe600000000ff */
[----:B-1----:R-:W-:Y:S02]  /*1df20*/  F2FP.PACK_AB R40, R172, R171 ;  /* 0x000000abac28723e */ /* 0x002fe400000000ff */
[----:B----4-:R-:W-:Y:S04]  /*1df30*/  F2FP.PACK_AB R42, R177, R170 ;  /* 0x000000aab12a723e */ /* 0x010fe800000000ff */
[----:B------:R-:W-:Y:S03]  /*1df40*/  MUFU.EX2 R123, R123 ;  /* 0x0000007b007b7308 */ /* 0x000fe60000000800 */
[C---:B---3--:R-:W-:Y:S07]  /*1df50*/  HMMA.16816.F32 R4, R40.reuse, R44, R4 ;  /* 0x0000002c2804723c */ /* 0x048fee0000001804 */
[----:B------:R-:W1:Y:S01]  /*1df60*/  MUFU.EX2 R122, R122 ;  /* 0x0000007a007a7308 */ /* 0x000e620000000800 */
[C---:B------:R-:W-:Y:S01]  /*1df70*/  HMMA.16816.F32 R8, R40.reuse, R46, R8 ;  /* 0x0000002e2808723c */ /* 0x040fe20000001808 */
[----:B------:R-:W3:Y:S07]  /*1df80*/  LDSM.16.MT88.4 R44, [R237+0xf800] ;  /* 0x00f80000ed2c783b */ /* 0x000eee0000004200 */
[C---:B-----5:R-:W-:Y:S01]  /*1df90*/  HMMA.16816.F32 R12, R40.reuse, R48, R12 ;  /* 0x00000030280c723c */ /* 0x060fe2000000180c */
[----:B------:R-:W-:Y:S07]  /*1dfa0*/  MUFU.EX2 R120, R120 ;  /* 0x0000007800787308 */ /* 0x000fee0000000800 */
[C---:B------:R-:W-:Y:S01]  /*1dfb0*/  HMMA.16816.F32 R16, R40.reuse, R50, R16 ;  /* 0x000000322810723c */ /* 0x040fe20000001810 */
[----:B------:R-:W4:Y:S02]  /*1dfc0*/  LDSM.16.MT88.4 R48, [R234+0xf800] ;  /* 0x00f80000ea30783b */ /* 0x000f240000004200 */
[----:B------:R-:W5:Y:S05]  /*1dfd0*/  MUFU.EX2 R169, R169 ;  /* 0x000000a900a97308 */ /* 0x000f6a0000000800 */
[C---:B------:R-:W-:Y:S05]  /*1dfe0*/  HMMA.16816.F32 R20, R40.reuse, R52, R20 ;  /* 0x000000342814723c */ /* 0x040fea0000001814 */
[----:B------:R-:W-:Y:S03]  /*1dff0*/  MUFU.EX2 R114, R114 ;  /* 0x0000007200727308 */ /* 0x000fe60000000800 */
[C---:B------:R-:W-:Y:S01]  /*1e000*/  HMMA.16816.F32 R24, R40.reuse, R54, R24 ;  /* 0x000000362818723c */ /* 0x040fe20000001818 */
[----:B------:R-:W4:Y:S06]  /*1e010*/  LDSM.16.MT88.4 R52, [R233+0xf800] ;  /* 0x00f80000e934783b */ /* 0x000f2c0000004200 */
[----:B------:R-:W3:Y:S01]  /*1e020*/  MUFU.EX2 R109, R109 ;  /* 0x0000006d006d7308 */ /* 0x000ee20000000800 */
[C---:B--2---:R-:W-:Y:S08]  /*1e030*/  HMMA.16816.F32 R28, R40.reuse, R56, R28 ;  /* 0x00000038281c723c */ /* 0x044ff0000000181c */
[----:B------:R-:W-:Y:S01]  /*1e040*/  HMMA.16816.F32 R32, R40, R58, R32 ;  /* 0x0000003a2820723c */ /* 0x000fe20000001820 */
[----:B------:R-:W2:Y:S01]  /*1e050*/  LDSM.16.MT88.4 R56, [R232+0xf800] ;  /* 0x00f80000e838783b */ /* 0x000ea20000004200 */
[----:B------:R-:W-:Y:S05]  /*1e060*/  MUFU.EX2 R107, R107 ;  /* 0x0000006b006b7308 */ /* 0x000fea0000000800 */
[----:B------:R-:W-:Y:S02]  /*1e070*/  F2FP.PACK_AB R41, R125, R168 ;  /* 0x000000a87d29723e */ /* 0x000fe400000000ff */
[----:B------:R-:W-:Y:S03]  /*1e080*/  F2FP.PACK_AB R43, R121, R174 ;  /* 0x000000ae792b723e */ /* 0x000fe600000000ff */
[----:B-1----:R-:W-:Y:S01]  /*1e090*/  F2FP.PACK_AB R40, R122, R123 ;  /* 0x0000007b7a28723e */ /* 0x002fe200000000ff */
[----:B------:R-:W1:Y:S01]  /*1e0a0*/  MUFU.EX2 R126, R126 ;  /* 0x0000007e007e7308 */ /* 0x000e620000000800 */
[----:B-----5:R-:W-:Y:S07]  /*1e0b0*/  F2FP.PACK_AB R42, R169, R120 ;  /* 0x00000078a92a723e */ /* 0x020fee00000000ff */
[C---:B---3--:R-:W-:Y:S02]  /*1e0c0*/  HMMA.16816.F32 R4, R40.reuse, R44, R4 ;  /* 0x0000002c2804723c */ /* 0x048fe40000001804 */
[----:B------:R-:W-:Y:S06]  /*1e0d0*/  MUFU.EX2 R105, R105 ;  /* 0x0000006900697308 */ /* 0x000fec0000000800 */
[C---:B------:R-:W-:Y:S01]  /*1e0e0*/  HMMA.16816.F32 R8, R40.reuse, R46, R8 ;  /* 0x0000002e2808723c */ /* 0x040fe20000001808 */
[----:B------:R-:W3:Y:S03]  /*1e0f0*/  LDSM.16.MT88.4 R44, [R237+0x10000] ;  /* 0x01000000ed2c783b */ /* 0x000ee60000004200 */
[----:B------:R-:W5:Y:S04]  /*1e100*/  MUFU.EX2 R104, R104 ;  /* 0x0000006800687308 */ /* 0x000f680000000800 */
        /* <DEDUP_REMOVED lines=9> */
[C---:B--2---:R-:W-:Y:S05]  /*1e1a0*/  HMMA.16816.F32 R28, R40.reuse, R56, R28 ;  /* 0x00000038281c723c */ /* 0x044fea000000181c */
[----:B------:R-:W-:Y:S02]  /*1e1b0*/  MUFU.EX2 R71, R71 ;  /* 0x0000004700477308 */ /* 0x000fe40000000800 */
[--C-:B------:R-:W-:Y:S01]  /*1e1c0*/  FFMA.FTZ R56, R83, c[0x0][0x23c], -R68.reuse ;  /* 0x00008f0053387a23 */ /* 0x100fe20000010844 */
[----:B------:R-:W-:Y:S04]  /*1e1d0*/  HMMA.16816.F32 R32, R40, R58, R32 ;  /* 0x0000003a2820723c */ /* 0x000fe80000001820 */
[--C-:B------:R-:W-:Y:S03]  /*1e1e0*/  FFMA.FTZ R57, R84, c[0x0][0x23c], -R65.reuse ;  /* 0x00008f0054397a23 */ /* 0x100fe60000010841 */
[----:B------:R-:W-:Y:S01]  /*1e1f0*/  F2FP.PACK_AB R41, R109, R114 ;  /* 0x000000726d29723e */ /* 0x000fe200000000ff */
[----:B------:R-:W-:Y:S01]  /*1e200*/  MUFU.EX2 R56, R56 ;  /* 0x0000003800387308 */ /* 0x000fe20000000800 */
[----:B-1----:R-:W-:Y:S03]  /*1e210*/  F2FP.PACK_AB R43, R126, R107 ;  /* 0x0000006b7e2b723e */ /* 0x002fe600000000ff */
[----:B-----5:R-:W-:Y:S01]  /*1e220*/  F2FP.PACK_AB R40, R104, R105 ;  /* 0x000000696828723e */ /* 0x020fe200000000ff */
[--C-:B------:R-:W-:Y:S01]  /*1e230*/  FFMA.FTZ R58, R82, c[0x0][0x23c], -R65.reuse ;  /* 0x00008f00523a7a23 */ /* 0x100fe20000010841 */
[----:B------:R-:W-:Y:S01]  /*1e240*/  F2FP.PACK_AB R42, R111, R102 ;  /* 0x000000666f2a723e */ /* 0x000fe200000000ff */
[--C-:B------:R-:W-:Y:S02]  /*1e250*/  FFMA.FTZ R59, R80, c[0x0][0x23c], -R65.reuse ;  /* 0x00008f00503b7a23 */ /* 0x100fe40000010841 */
[--C-:B------:R-:W-:Y:S01]  /*1e260*/  FFMA.FTZ R80, R73, c[0x0][0x23c], -R68.reuse ;  /* 0x00008f0049507a23 */ /* 0x100fe20000010844 */
[----:B------:R-:W-:Y:S01]  /*1e270*/  MUFU.EX2 R57, R57 ;  /* 0x0000003900397308 */ /* 0x000fe20000000800 */
[--C-:B------:R-:W-:Y:S02]  /*1e280*/  FFMA.FTZ R82, R69, c[0x0][0x23c], -R68.reuse ;  /* 0x00008f0045527a23 */ /* 0x100fe40000010844 */
[C---:B---3--:R-:W-:Y:S03]  /*1e290*/  HMMA.16816.F32 R4, R40.reuse, R44, R4 ;  /* 0x0000002c2804723c */ /* 0x048fe60000001804 */
[--C-:B------:R-:W-:Y:S02]  /*1e2a0*/  FFMA.FTZ R69, R76, c[0x0][0x23c], -R65.reuse ;  /* 0x00008f004c457a23 */ /* 0x100fe40000010841 */
[--C-:B------:R-:W-:Y:S02]  /*1e2b0*/  FFMA.FTZ R73, R70, c[0x0][0x23c], -R65.reuse ;  /* 0x00008f0046497a23 */ /* 0x100fe40000010841 */
[----:B------:R-:W-:Y:S01]  /*1e2c0*/  MUFU.EX2 R58, R58 ;  /* 0x0000003a003a7308 */ /* 0x000fe20000000800 */
[C---:B------:R-:W-:Y:S01]  /*1e2d0*/  HMMA.16816.F32 R8, R40.reuse, R46, R8 ;  /* 0x0000002e2808723c */ /* 0x040fe20000001808 */
[----:B------:R-:W1:Y:S03]  /*1e2e0*/  LDSM.16.MT88.4 R44, [R232+0x10000] ;  /* 0x01000000e82c783b */ /* 0x000e660000004200 */
[--C-:B------:R-:W-:Y:S04]  /*1e2f0*/  FFMA.FTZ R70, R39, c[0x0][0x23c], -R68.reuse ;  /* 0x00008f0027467a23 */ /* 0x100fe80000010844 */
[C---:B----4-:R-:W-:Y:S01]  /*1e300*/  HMMA.16816.F32 R12, R40.reuse, R48, R12 ;  /* 0x00000030280c723c */ /* 0x050fe2000000180c */
[----:B------:R-:W-:Y:S07]  /*1e310*/  MUFU.EX2 R59, R59 ;  /* 0x0000003b003b7308 */ /* 0x000fee0000000800 */
[C---:B------:R-:W-:Y:S01]  /*1e320*/  HMMA.16816.F32 R16, R40.reuse, R50, R16 ;  /* 0x000000322810723c */ /* 0x040fe20000001810 */
[----:B------:R-:W2:Y:S02]  /*1e330*/  LDSM.16.MT88.4 R48, [R237+0x10800] ;  /* 0x01080000ed30783b */ /* 0x000ea40000004200 */
[----:B------:R-:W3:Y:S05]  /*1e340*/  MUFU.EX2 R80, R80 ;  /* 0x0000005000507308 */ /* 0x000eea0000000800 */
[C---:B------:R-:W-:Y:S05]  /*1e350*/  HMMA.16816.F32 R20, R40.reuse, R52, R20 ;  /* 0x000000342814723c */ /* 0x040fea0000001814 */
[----:B------:R-:W4:Y:S03]  /*1e360*/  MUFU.EX2 R82, R82 ;  /* 0x0000005200527308 */ /* 0x000f260000000800 */
[C---:B------:R-:W-:Y:S01]  /*1e370*/  HMMA.16816.F32 R24, R40.reuse, R54, R24 ;  /* 0x000000362818723c */ /* 0x040fe20000001818 */
[----:B------:R-:W5:Y:S06]  /*1e380*/  LDSM.16.MT88.4 R52, [R234+0x10800] ;  /* 0x01080000ea34783b */ /* 0x000f6c0000004200 */
[----:B------:R-:W-:Y:S01]  /*1e390*/  MUFU.EX2 R69, R69 ;  /* 0x0000004500457308 */ /* 0x000fe20000000800 */
[C---:B-1----:R-:W-:Y:S04]  /*1e3a0*/  HMMA.16816.F32 R28, R40.reuse, R44, R28 ;  /* 0x0000002c281c723c */ /* 0x042fe8000000181c */
[----:B---3--:R-:W-:Y:S04]  /*1e3b0*/  F2FP.PACK_AB R37, R80, R75 ;  /* 0x0000004b5025723e */ /* 0x008fe800000000ff */
[----:B------:R-:W-:Y:S01]  /*1e3c0*/  HMMA.16816.F32 R32, R40, R46, R32 ;  /* 0x0000002e2820723c */ /* 0x000fe20000001820 */
[----:B------:R-:W1:Y:S01]  /*1e3d0*/  LDSM.16.MT88.4 R44, [R233+0x10800] ;  /* 0x01080000e92c783b */ /* 0x000e620000004200 */
[----:B------:R-:W-:Y:S02]  /*1e3e0*/  MUFU.EX2 R74, R74 ;  /* 0x0000004a004a7308 */ /* 0x000fe40000000800 */
[----:B----4-:R-:W-:Y:S03]  /*1e3f0*/  F2FP.PACK_AB R39, R82, R71 ;  /* 0x000000475227723e */ /* 0x010fe600000000ff */
[----:B------:R-:W-:Y:S02]  /*1e400*/  F2FP.PACK_AB R41, R100, R95 ;  /* 0x0000005f6429723e */ /* 0x000fe400000000ff */
[----:B------:R-:W-:Y:S03]  /*1e410*/  F2FP.PACK_AB R43, R56, R89 ;  /* 0x00000059382b723e */ /* 0x000fe600000000ff */
[----:B------:R-:W-:Y:S01]  /*1e420*/  F2FP.PACK_AB R40, R58, R57 ;  /* 0x000000393a28723e */ /* 0x000fe200000000ff */
[----:B------:R-:W-:Y:S01]  /*1e430*/  MUFU.EX2 R72, R72 ;  /* 0x0000004800487308 */ /* 0x000fe20000000800 */
[----:B------:R-:W-:Y:S07]  /*1e440*/  F2FP.PACK_AB R42, R78, R59 ;  /* 0x0000003b4e2a723e */ /* 0x000fee00000000ff */
[C---:B--2---:R-:W-:Y:S02]  /*1e450*/  HMMA.16816.F32 R4, R40.reuse, R48, R4 ;  /* 0x000000302804723c */ /* 0x044fe40000001804 */
[----:B------:R-:W2:Y:S06]  /*1e460*/  MUFU.EX2 R73, R73 ;  /* 0x0000004900497308 */ /* 0x000eac0000000800 */
[C---:B------:R-:W-:Y:S01]  /*1e470*/  HMMA.16816.F32 R8, R40.reuse, R50, R8 ;  /* 0x000000322808723c */ /* 0x040fe20000001808 */
[----:B------:R-:W3:Y:S03]  /*1e480*/  LDSM.16.MT88.4 R48, [R232+0x10800] ;  /* 0x01080000e830783b */ /* 0x000ee60000004200 */
[----:B------:R-:W-:Y:S04]  /*1e490*/  MUFU.EX2 R67, R67 ;  /* 0x0000004300437308 */ /* 0x000fe80000000800 */
[C---:B-----5:R-:W-:Y:S06]  /*1e4a0*/  HMMA.16816.F32 R12, R40.reuse, R52, R12 ;  /* 0x00000034280c723c */ /* 0x060fec000000180c */
[----:B------:R-:W4:Y:S02]  /*1e4b0*/  MUFU.EX2 R70, R70 ;  /* 0x0000004600467308 */ /* 0x000f240000000800 */
[C---:B------:R-:W-:Y:S01]  /*1e4c0*/  HMMA.16816.F32 R16, R40.reuse, R54, R16 ;  /* 0x000000362810723c */ /* 0x040fe20000001810 */
[----:B------:R-:W5:Y:S03]  /*1e4d0*/  LDSM.16.MT88.4 R52, [R237+0x11000] ;  /* 0x01100000ed34783b */ /* 0x000f660000004200 */
[----:B--2---:R-:W-:Y:S04]  /*1e4e0*/  F2FP.PACK_AB R38, R73, R72 ;  /* 0x000000484926723e */ /* 0x004fe800000000ff */
[C---:B-1----:R-:W-:Y:S08]  /*1e4f0*/  HMMA.16816.F32 R20, R40.reuse, R44, R20 ;  /* 0x0000002c2814723c */ /* 0x042ff00000001814 */
[C---:B------:R-:W-:Y:S01]  /*1e500*/  HMMA.16816.F32 R24, R40.reuse, R46, R24 ;  /* 0x0000002e2818723c */ /* 0x040fe20000001818 */
[----:B------:R-:W1:Y:S03]  /*1e510*/  LDSM.16.MT88.4 R44, [R234+0x11000] ;  /* 0x01100000ea2c783b */ /* 0x000e660000004200 */
[----:B----4-:R-:W-:Y:S04]  /*1e520*/  F2FP.PACK_AB R133, R70, R67 ;  /* 0x000000434685723e */ /* 0x010fe800000000ff */
[C---:B---3--:R-:W-:Y:S07]  /*1e530*/  HMMA.16816.F32 R28, R40.reuse, R48, R28 ;  /* 0x00000030281c723c */ /* 0x048fee000000181c */
[--C-:B------:R-:W-:Y:S01]  /*1e540*/  FFMA.FTZ R48, R36, c[0x0][0x23c], -R68.reuse ;  /* 0x00008f0024307a23 */ /* 0x100fe20000010844 */
[----:B------:R-:W-:Y:S01]  /*1e550*/  HMMA.16816.F32 R32, R40, R50, R32 ;  /* 0x000000322820723c */ /* 0x000fe20000001820 */
[----:B------:R-:W2:Y:S03]  /*1e560*/  LDSM.16.MT88.4 R40, [R233+0x11000] ;  /* 0x01100000e928783b */ /* 0x000ea60000004200 */
[----:B------:R-:W-:Y:S01]  /*1e570*/  FFMA.FTZ R68, R3, c[0x0][0x23c], -R68 ;  /* 0x00008f0003447a23 */ /* 0x000fe20000010844 */
[----:B------:R-:W-:Y:S01]  /*1e580*/  F2FP.PACK_AB R36, R74, R69 ;  /* 0x000000454a24723e */ /* 0x000fe200000000ff */
[----:B------:R3:W-:Y:S06]  /*1e590*/  MUFU.EX2 R3, R48 ;  /* 0x0000003000037308 */ /* 0x0007ec0000000800 */
[C---:B-----5:R-:W-:Y:S04]  /*1e5a0*/  HMMA.16816.F32 R4, R36.reuse, R52, R4 ;  /* 0x000000342404723c */ /* 0x060fe80000001804 */
[----:B------:R-:W4:Y:S03]  /*1e5b0*/  MUFU.EX2 R68, R68 ;  /* 0x0000004400447308 */ /* 0x000f260000000800 */
[----:B------:R-:W-:Y:S01]  /*1e5c0*/  FADD.FTZ R53, R167, R162 ;  /* 0x000000a2a7357221 */ /* 0x000fe20000010000 */
[C---:B------:R-:W-:Y:S04]  /*1e5d0*/  HMMA.16816.F32 R8, R36.reuse, R54, R8 ;  /* 0x000000362408723c */ /* 0x040fe80000001808 */
[----:B------:R-:W-:Y:S01]  /*1e5e0*/  FFMA.FTZ R52, R66, c[0x0][0x23c], -R65 ;  /* 0x00008f0042347a23 */ /* 0x000fe20000010841 */
[----:B------:R-:W-:Y:S01]  /*1e5f0*/  MOV R167, R0 ;  /* 0x0000000000a77202 */ /* 0x000fe20000000f00 */
[----:B------:R-:W-:Y:S02]  /*1e600*/  FADD.FTZ R53, R188, R53 ;  /* 0x00000035bc357221 */ /* 0x000fe40000010000 */
[C---:B-1----:R-:W-:Y:S01]  /*1e610*/  HMMA.16816.F32 R12, R36.reuse, R44, R12 ;  /* 0x0000002c240c723c */ /* 0x042fe2000000180c */
[----:B------:R-:W-:Y:S01]  /*1e620*/  MUFU.EX2 R45, R64 ;  /* 0x00000040002d7308 */ /* 0x000fe20000000800 */
[----:B---3--:R-:W1:Y:S02]  /*1e630*/  LDSM.16.MT88.4 R48, [R232+0x11000] ;  /* 0x01100000e830783b */ /* 0x008e640000004200 */
[----:B------:R-:W-:Y:S02]  /*1e640*/  FADD.FTZ R54, R186, R53 ;  /* 0x00000035ba367221 */ /* 0x000fe40000010000 */
[----:B------:R-:W-:Y:S01]  /*1e650*/  FADD.FTZ R53, R196, R165 ;  /* 0x000000a5c4357221 */ /* 0x000fe20000010000 */
[----:B------:R-:W-:Y:S01]  /*1e660*/  MOV R165, R2 ;  /* 0x0000000200a57202 */ /* 0x000fe20000000f00 */
[--C-:B------:R-:W-:Y:S01]  /*1e670*/  FFMA.FTZ R44, R63, c[0x0][0x23c], -R65.reuse ;  /* 0x00008f003f2c7a23 */ /* 0x100fe20000010841 */
[C---:B------:R-:W-:Y:S02]  /*1e680*/  HMMA.16816.F32 R16, R36.reuse, R46, R16 ;  /* 0x0000002e2410723c */ /* 0x040fe40000001810 */
[----:B------:R-:W3:Y:S01]  /*1e690*/  MUFU.EX2 R52, R52 ;  /* 0x0000003400347308 */ /* 0x000ee20000000800 */
[----:B------:R-:W-:Y:S01]  /*1e6a0*/  FFMA.FTZ R65, R62, c[0x0][0x23c], -R65 ;  /* 0x00008f003e417a23 */ /* 0x000fe20000010841 */
[----:B----4-:R-:W-:Y:S01]  /*1e6b0*/  F2FP.PACK_AB R135, R68, R3 ;  /* 0x000000034487723e */ /* 0x010fe200000000ff */
[----:B------:R-:W-:Y:S02]  /*1e6c0*/  FADD.FTZ R54, R187, R54 ;  /* 0x00000036bb367221 */ /* 0x000fe40000010000 */
[----:B------:R-:W-:Y:S01]  /*1e6d0*/  FADD.FTZ R184, R184, R53 ;  /* 0x00000035b8b87221 */ /* 0x000fe20000010000 */
[C---:B--2---:R-:W-:Y:S04]  /*1e6e0*/  HMMA.16816.F32 R20, R36.reuse, R40, R20 ;  /* 0x000000282414723c */ /* 0x044fe80000001814 */
[----:B------:R-:W-:Y:S01]  /*1e6f0*/  FADD.FTZ R53, R181, R54 ;  /* 0x00000036b5357221 */ /* 0x000fe20000010000 */
[----:B------:R-:W-:Y:S01]  /*1e700*/  MUFU.EX2 R44, R44 ;  /* 0x0000002c002c7308 */ /* 0x000fe20000000800 */
[----:B------:R-:W-:Y:S02]  /*1e710*/  FADD.FTZ R183, R183, R184 ;  /* 0x000000b8b7b77221 */ /* 0x000fe40000010000 */
[----:B------:R-:W-:Y:S01]  /*1e720*/  FADD.FTZ R53, R180, R53 ;  /* 0x00000035b4357221 */ /* 0x000fe20000010000 */
[C---:B------:R-:W-:Y:S03]  /*1e730*/  HMMA.16816.F32 R24, R36.reuse, R42, R24 ;  /* 0x0000002a2418723c */ /* 0x040fe60000001818 */
[----:B------:R-:W-:Y:S02]  /*1e740*/  FADD.FTZ R190, R190, R183 ;  /* 0x000000b7bebe7221 */ /* 0x000fe40000010000 */
[----:B------:R-:W-:Y:S01]  /*1e750*/  FADD.FTZ R178, R178, R53 ;  /* 0x00000035b2b27221 */ /* 0x000fe20000010000 */
[----:B------:R-:W2:Y:S01]  /*1e760*/  MUFU.EX2 R65, R65 ;  /* 0x0000004100417308 */ /* 0x000ea20000000800 */
[----:B------:R-:W-:Y:S02]  /*1e770*/  FADD.FTZ R179, R179, R190 ;  /* 0x000000beb3b37221 */ /* 0x000fe40000010000 */
[----:B------:R-:W-:Y:S03]  /*1e780*/  FADD.FTZ R178, R185, R178 ;  /* 0x000000b2b9b27221 */ /* 0x000fe60000010000 */
[----:B------:R-:W-:Y:S01]  /*1e790*/  FADD.FTZ R40, R176, R179 ;  /* 0x000000b3b0287221 */ /* 0x000fe20000010000 */
[----:B---3--:R-:W-:Y:S01]  /*1e7a0*/  F2FP.PACK_AB R132, R45, R52 ;  /* 0x000000342d84723e */ /* 0x008fe200000000ff */
[----:B------:R-:W-:Y:S02]  /*1e7b0*/  FADD.FTZ R171, R171, R178 ;  /* 0x000000b2abab7221 */ /* 0x000fe40000010000 */
[----:B------:R-:W-:Y:S01]  /*1e7c0*/  FADD.FTZ R40, R175, R40 ;  /* 0x00000028af287221 */ /* 0x000fe20000010000 */
[C---:B-1----:R-:W-:Y:S03]  /*1e7d0*/  HMMA.16816.F32 R28, R36.reuse, R48, R28 ;  /* 0x00000030241c723c */ /* 0x042fe6000000181c */
[----:B------:R-:W-:Y:S02]  /*1e7e0*/  FADD.FTZ R171, R172, R171 ;  /* 0x000000abacab7221 */ /* 0x000fe40000010000 */
[----:B------:R-:W-:Y:S02]  /*1e7f0*/  FADD.FTZ R41, R173, R40 ;  /* 0x00000028ad297221 */ /* 0x000fe40000010000 */
[----:B------:R-:W-:Y:S01]  /*1e800*/  FADD.FTZ R170, R170, R171 ;  /* 0x000000abaaaa7221 */ /* 0x000fe20000010000 */
[----:B------:R-:W-:Y:S04]  /*1e810*/  HMMA.16816.F32 R32, R36, R50, R32 ;  /* 0x000000322420723c */ /* 0x000fe80000001820 */
[----:B------:R-:W-:Y:S01]  /*1e820*/  FADD.FTZ R41, R182, R41 ;  /* 0x00000029b6297221 */ /* 0x000fe20000010000 */
[----:B--2---:R-:W-:Y:S01]  /*1e830*/  F2FP.PACK_AB R134, R65, R44 ;  /* 0x0000002c4186723e */ /* 0x004fe200000000ff */
        /* <DEDUP_REMOVED lines=51> */
.L_x_3656:
        /* <DEDUP_REMOVED lines=8> */
[----:B------:R-:W4:Y:S01]  /*1ebf0*/  S2R R3, SR_TID.X ;  /* 0x0000000000037919 */ /* 0x000f220000002100 */
[----:B------:R-:W-:Y:S01]  /*1ec00*/  ULDC.64 UR6, c[0x0][0x210] ;  /* 0x0000840000067ab9 */ /* 0x000fe20000000a00 */
[----:B------:R-:W5:Y:S08]  /*1ec10*/  S2UR UR8, SR_CTAID.Y ;  /* 0x00000000000879c3 */ /* 0x000f700000002600 */
[----:B------:R-:W5:Y:S01]  /*1ec20*/  S2UR UR9, SR_CTAID.X ;  /* 0x00000000000979c3 */ /* 0x000f620000002500 */
[----:B-1----:R-:W-:Y:S01]  /*1ec30*/  FADD.FTZ R8, R8, R251 ;  /* 0x000000fb08087221 */ /* 0x002fe20000010000 */
[----:B--2---:R-:W-:Y:S01]  /*1ec40*/  UIMAD UR10, UR10, UR4, UR11 ;  /* 0x000000040a0a72a4 */ /* 0x004fe2000f8e020b */
[----:B---3--:R-:W-:-:S03]  /*1ec50*/  FADD.FTZ R4, R5, R250 ;  /* 0x000000fa05047221 */ /* 0x008fc60000010000 */
[----:B------:R-:W1:Y:S01]  /*1ec60*/  SHFL.BFLY PT, R7, R8, 0x1, 0x1f ;  /* 0x0c201f0008077f89 */ /* 0x000e6200000e0000 */
[----:B----4-:R-:W-:-:S03]  /*1ec70*/  SHF.R.S32.HI R6, RZ, 0x1f, R3 ;  /* 0x0000001fff067819 */ /* 0x010fc60000011403 */
[----:B------:R-:W2:Y:S01]  /*1ec80*/  SHFL.BFLY PT, R5, R4, 0x1, 0x1f ;  /* 0x0c201f0004057f89 */ /* 0x000ea200000e0000 */
[----:B-----5:R-:W-:Y:S01]  /*1ec90*/  UIMAD UR6, UR8, UR6, UR15 ;  /* 0x00000006080672a4 */ /* 0x020fe2000f8e020f */
[CC--:B------:R-:W-:Y:S02]  /*1eca0*/  LEA.HI R9, R6.reuse, R3.reuse, RZ, 0x2 ;  /* 0x0000000306097211 */ /* 0x0c0fe400078f10ff */
[----:B------:R-:W-:Y:S01]  /*1ecb0*/  LEA.HI R14, R6, R3, RZ, 0x4 ;  /* 0x00000003060e7211 */ /* 0x000fe200078f20ff */
[----:B------:R-:W-:Y:S01]  /*1ecc0*/  UIMAD UR6, UR6, UR4, UR10 ;  /* 0x00000004060672a4 */ /* 0x000fe2000f8e020a */
[----:B------:R-:W-:Y:S02]  /*1ecd0*/  SHF.R.S32.HI R13, RZ, 0x2, R9 ;  /* 0x00000002ff0d7819 */ /* 0x000fe40000011409 */
[----:B------:R-:W-:Y:S01]  /*1ece0*/  LOP3.LUT R14, R14, 0xfffffff0, RZ, 0xc0, !PT ;  /* 0xfffffff00e0e7812 */ /* 0x000fe200078ec0ff */
[----:B------:R-:W-:Y:S01]  /*1ecf0*/  USHF.L.U32 UR9, UR9, 0x6, URZ ;  /* 0x0000000609097899 */ /* 0x000fe2000800063f */
[----:B------:R-:W-:-:S02]  /*1ed00*/  LOP3.LUT R16, R9, 0x1ffffffc, RZ, 0xc0, !PT ;  /* 0x1ffffffc09107812 */ /* 0x000fc400078ec0ff */
[----:B------:R-:W-:Y:S01]  /*1ed10*/  LEA.HI R6, R6, R3, RZ, 0x5 ;  /* 0x0000000306067211 */ /* 0x000fe200078f28ff */
[----:B------:R-:W-:Y:S02]  /*1ed20*/  UIMAD UR6, UR6, UR7, UR9 ;  /* 0x00000007060672a4 */ /* 0x000fe4000f8e0209 */
[----:B------:R-:W-:Y:S02]  /*1ed30*/  IMAD.IADD R17, R3, 0x1, -R16 ;  /* 0x0000000103117824 */ /* 0x000fe400078e0a10 */
[----:B-1----:R-:W-:Y:S01]  /*1ed40*/  FADD.FTZ R7, R8, R7 ;  /* 0x0000000708077221 */ /* 0x002fe20000010000 */
[----:B------:R-:W-:Y:S01]  /*1ed50*/  SHF.R.S32.HI R8, RZ, 0x1f, R9 ;  /* 0x0000001fff087819 */ /* 0x000fe20000011409 */
[----:B--2---:R-:W-:Y:S01]  /*1ed60*/  FADD.FTZ R5, R4, R5 ;  /* 0x0000000504057221 */ /* 0x004fe20000010000 */
[----:B------:R-:W-:Y:S02]  /*1ed70*/  BAR.SYNC.DEFER_BLOCKING 0x0 ;  /* 0x0000000000007b1d */ /* 0x000fe40000010000 */
[----:B------:R-:W-:-:S02]  /*1ed80*/  FSETP.NE.FTZ.AND P4, PT, R7, RZ, PT ;  /* 0x000000ff0700720b */ /* 0x000fc40003f95000 */
[----:B------:R-:W-:Y:S02]  /*1ed90*/  LEA.HI R8, R8, R13, RZ, 0x3 ;  /* 0x0000000d08087211 */ /* 0x000fe400078f18ff */
[----:B------:R-:W-:Y:S01]  /*1eda0*/  FSETP.NE.FTZ.AND P3, PT, R5, RZ, PT ;  /* 0x000000ff0500720b */ /* 0x000fe20003f75000 */
[----:B------:R-:W1:Y:S01]  /*1edb0*/  S2R R4, SR_TID.X ;  /* 0x0000000000047919 */ /* 0x000e620000002100 */
[----:B------:R-:W-:-:S04]  /*1edc0*/  LOP3.LUT R8, R8, 0xfffffff8, RZ, 0xc0, !PT ;  /* 0xfffffff808087812 */ /* 0x000fc800078ec0ff */
[----:B------:R-:W-:-:S03]  /*1edd0*/  IADD3 R8, R13, -R8, RZ ;  /* 0x800000080d087210 */ /* 0x000fc60007ffe0ff */
[----:B------:R-:W2:Y:S01]  /*1ede0*/  @P4 MUFU.RCP R11, R7 ;  /* 0x00000007000b4308 */ /* 0x000ea20000001000 */
[C---:B------:R-:W-:Y:S01]  /*1edf0*/  LOP3.LUT R13, R8.reuse, 0x1, RZ, 0xc0, !PT ;  /* 0x00000001080d7812 */ /* 0x040fe200078ec0ff */
[----:B------:R-:W-:-:S03]  /*1ee00*/  IMAD.SHL.U32 R15, R8, 0x40, RZ ;  /* 0x00000040080f7824 */ /* 0x000fc600078e00ff */
[----:B------:R-:W-:Y:S02]  /*1ee10*/  ISETP.NE.U32.AND P0, PT, R13, 0x1, PT ;  /* 0x000000010d00780c */ /* 0x000fe40003f05070 */
[----:B------:R-:W-:Y:S01]  /*1ee20*/  LOP3.LUT R15, R15, 0x1c0, RZ, 0xc0, !PT ;  /* 0x000001c00f0f7812 */ /* 0x000fe200078ec0ff */
[----:B------:R-:W3:Y:S01]  /*1ee30*/  @P3 MUFU.RCP R10, R5 ;  /* 0x00000005000a3308 */ /* 0x000ee20000001000 */
[----:B------:R-:W-:Y:S02]  /*1ee40*/  R2P PR, R8, 0x6 ;  /* 0x0000000608007804 */ /* 0x000fe40000000000 */
[----:B------:R-:W-:Y:S02]  /*1ee50*/  SHF.R.S32.HI R8, RZ, 0x5, R6 ;  /* 0x00000005ff087819 */ /* 0x000fe40000011406 */
[----:B------:R-:W-:Y:S02]  /*1ee60*/  LEA.HI R15, R15, R15, RZ, 0x1d ;  /* 0x0000000f0f0f7211 */ /* 0x000fe400078fe8ff */
[----:B------:R-:W-:Y:S01]  /*1ee70*/  LEA R16, R8, R17, 0x9 ;  /* 0x0000001108107211 */ /* 0x000fe200078e48ff */
[C---:B--2---:R-:W-:Y:S01]  /*1ee80*/  FMUL.FTZ R160, R11.reuse, R160 ;  /* 0x000000a00ba07220 */ /* 0x044fe20000410000 */
[----:B------:R-:W-:Y:S01]  /*1ee90*/  LOP3.LUT R6, R6, 0xffffffe0, RZ, 0xc0, !PT ;  /* 0xffffffe006067812 */ /* 0x000fe200078ec0ff */
[C---:B------:R-:W-:Y:S01]  /*1eea0*/  FMUL.FTZ R161, R11.reuse, R161 ;  /* 0x000000a10ba17220 */ /* 0x040fe20000410000 */
[----:B------:R-:W-:Y:S01]  /*1eeb0*/  LEA R16, R16, R15, 0x1 ;  /* 0x0000000f10107211 */ /* 0x000fe200078e08ff */
[C---:B------:R-:W-:Y:S01]  /*1eec0*/  FMUL.FTZ R156, R11.reuse, R156 ;  /* 0x0000009c0b9c7220 */ /* 0x040fe20000410000 */
[----:B------:R-:W2:Y:S01]  /*1eed0*/  @P4 MUFU.LG2 R7, R7 ;  /* 0x0000000700074308 */ /* 0x000ea20000000c00 */
[C---:B------:R-:W-:Y:S01]  /*1eee0*/  FMUL.FTZ R157, R11.reuse, R157 ;  /* 0x0000009d0b9d7220 */ /* 0x040fe20000410000 */
[----:B------:R-:W-:Y:S01]  /*1eef0*/  IADD3 R6, -R6, R3, RZ ;  /* 0x0000000306067210 */ /* 0x000fe20007ffe1ff */
[C---:B------:R-:W-:Y:S01]  /*1ef00*/  FMUL.FTZ R152, R11.reuse, R152 ;  /* 0x000000980b987220 */ /* 0x040fe20000410000 */
[----:B------:R-:W-:Y:S01]  /*1ef10*/  STS.64 [R16.X4], R160 ;  /* 0x000000a010007388 */ /* 0x000fe20000004a00 */
[----:B------:R-:W-:-:S02]  /*1ef20*/  FMUL.FTZ R153, R11, R153 ;  /* 0x000000990b997220 */ /* 0x000fc40000410000 */
[C---:B------:R-:W-:Y:S01]  /*1ef30*/  FMUL.FTZ R148, R11.reuse, R148 ;  /* 0x000000940b947220 */ /* 0x040fe20000410000 */
[----:B------:R-:W4:Y:S01]  /*1ef40*/  @P3 MUFU.LG2 R5, R5 ;  /* 0x0000000500053308 */ /* 0x000f220000000c00 */
        /* <DEDUP_REMOVED lines=9> */
[----:B-1----:R-:W-:Y:S01]  /*1efe0*/  SHF.R.S32.HI R11, RZ, 0x1f, R4 ;  /* 0x0000001fff0b7819 */ /* 0x002fe20000011404 */
[C---:B---3--:R-:W-:Y:S02]  /*1eff0*/  FMUL.FTZ R163, R10.reuse, R163 ;  /* 0x000000a30aa37220 */ /* 0x048fe40000410000 */
[C---:B------:R-:W-:Y:S01]  /*1f000*/  FMUL.FTZ R162, R10.reuse, R162 ;  /* 0x000000a20aa27220 */ /* 0x040fe20000410000 */
[CC--:B------:R-:W-:Y:S01]  /*1f010*/  LEA.HI R12, R11.reuse, R4.reuse, RZ, 0x4 ;  /* 0x000000040b0c7211 */ /* 0x0c0fe200078f20ff */
[C---:B------:R-:W-:Y:S01]  /*1f020*/  FMUL.FTZ R159, R10.reuse, R159 ;  /* 0x0000009f0a9f7220 */ /* 0x040fe20000410000 */
[----:B------:R-:W-:Y:S01]  /*1f030*/  LEA.HI R11, R11, R4, RZ, 0x5 ;  /* 0x000000040b0b7211 */ /* 0x000fe200078f28ff */
[C---:B------:R-:W-:Y:S01]  /*1f040*/  FMUL.FTZ R158, R10.reuse, R158 ;  /* 0x0000009e0a9e7220 */ /* 0x040fe20000410000 */
[----:B------:R-:W-:Y:S01]  /*1f050*/  SHF.R.S32.HI R12, RZ, 0x4, R12 ;  /* 0x00000004ff0c7819 */ /* 0x000fe2000001140c */
[C---:B------:R-:W-:Y:S01]  /*1f060*/  FMUL.FTZ R155, R10.reuse, R155 ;  /* 0x0000009b0a9b7220 */ /* 0x040fe20000410000 */
[----:B------:R-:W-:Y:S01]  /*1f070*/  STS.64 [R16.X4+0x800], R162 ;  /* 0x000800a210007388 */ /* 0x000fe20000004a00 */
        /* <DEDUP_REMOVED lines=11> */
[----:B------:R-:W-:Y:S02]  /*1f130*/  FMUL.FTZ R134, R10, R134 ;  /* 0x000000860a867220 */ /* 0x000fe40000410000 */
[----:B------:R-:W-:Y:S01]  /*1f140*/  IMAD.IADD R10, R3, 0x1, -R14 ;  /* 0x00000001030a7824 */ /* 0x000fe200078e0a0e */
[----:B------:R-:W-:Y:S01]  /*1f150*/  SHF.L.U32 R14, R12, 0x6, RZ ;  /* 0x000000060c0e7819 */ /* 0x000fe200000006ff */
[----:B------:R-:W-:Y:S01]  /*1f160*/  IMAD.SHL.U32 R15, R16, 0x4, RZ ;  /* 0x00000004100f7824 */ /* 0x000fe200078e00ff */
[----:B------:R-:W-:Y:S01]  /*1f170*/  MOV R3, 0xff800000 ;  /* 0xff80000000037802 */ /* 0x000fe20000000f00 */
[----:B------:R-:W-:Y:S01]  /*1f180*/  IMAD.IADD R11, R4, 0x1, -R11 ;  /* 0x00000001040b7824 */ /* 0x000fe200078e0a0b */
[----:B------:R-:W-:Y:S01]  /*1f190*/  LEA.HI R13, R10, R10, RZ, 0x1 ;  /* 0x0000000a0a0d7211 */ /* 0x000fe200078f08ff */
[----:B--2---:R-:W-:Y:S01]  /*1f1a0*/  @P4 FMUL.FTZ R7, R7, 0.69314718246459960938 ;  /* 0x3f31721807074820 */ /* 0x004fe20000410000 */
[----:B------:R-:W-:Y:S01]  /*1f1b0*/  LOP3.LUT R9, R14, 0x1c0, RZ, 0xc0, !PT ;  /* 0x000001c00e097812 */ /* 0x000fe200078ec0ff */
[----:B----4-:R-:W-:Y:S01]  /*1f1c0*/  @P3 FMUL.FTZ R5, R5, 0.69314718246459960938 ;  /* 0x3f31721805053820 */ /* 0x010fe20000410000 */
[C---:B------:R-:W-:Y:S01]  /*1f1d0*/  SHF.L.U32 R14, R13.reuse, 0x2, RZ ;  /* 0x000000020d0e7819 */ /* 0x040fe200000006ff */
[----:B------:R-:W-:Y:S01]  /*1f1e0*/  @P4 FFMA.FTZ R3, R2, c[0x0][0x238], R7 ;  /* 0x00008e0002034a23 */ /* 0x000fe20000010007 */
[----:B------:R-:W-:-:S02]  /*1f1f0*/  LOP3.LUT R13, R13, 0xffffffe, RZ, 0xc0, !PT ;  /* 0x0ffffffe0d0d7812 */ /* 0x000fc400078ec0ff */
[----:B------:R-:W-:Y:S02]  /*1f200*/  LOP3.LUT R14, R9, 0x38, R14, 0xf8, !PT ;  /* 0x00000038090e7812 */ /* 0x000fe400078ef80e */
[----:B------:R-:W-:Y:S01]  /*1f210*/  SHF.R.U32.HI R9, RZ, 0x3, R9 ;  /* 0x00000003ff097819 */ /* 0x000fe20000011609 */
[----:B------:R-:W-:Y:S01]  /*1f220*/  IMAD.IADD R18, R10, 0x1, -R13 ;  /* 0x000000010a127824 */ /* 0x000fe200078e0a0d */
[----:B------:R-:W-:Y:S02]  /*1f230*/  MOV R13, 0x40 ;  /* 0x00000040000d7802 */ /* 0x000fe40000000f00 */
[----:B------:R-:W-:Y:S01]  /*1f240*/  LOP3.LUT R9, R14, R9, RZ, 0x3c, !PT ;  /* 0x000000090e097212 */ /* 0x000fe200078e3cff */
[----:B------:R-:W-:Y:S01]  /*1f250*/  IMAD.MOV.U32 R14, RZ, RZ, -0x20 ;  /* 0xffffffe0ff0e7424 */ /* 0x000fe200078e00ff */
[----:B------:R-:W-:Y:S02]  /*1f260*/  IADD3 R17, R15, 0x80, RZ ;  /* 0x000000800f117810 */ /* 0x000fe40007ffe0ff */
[----:B------:R-:W-:-:S02]  /*1f270*/  LEA R9, R18, R9, 0x2 ;  /* 0x0000000912097211 */ /* 0x000fc400078e10ff */
[----:B------:R-:W-:Y:S02]  /*1f280*/  SEL R14, R14, 0x20, !P0 ;  /* 0x000000200e0e7807 */ /* 0x000fe40004000000 */
[----:B------:R-:W-:Y:S02]  /*1f290*/  SEL R18, R13, 0xffffffc0, !P1 ;  /* 0xffffffc00d127807 */ /* 0x000fe40004800000 */
[C---:B------:R-:W-:Y:S01]  /*1f2a0*/  @P2 IADD3 R17, R15.reuse, -0x80, RZ ;  /* 0xffffff800f112810 */ /* 0x040fe20007ffe0ff */
[C---:B------:R-:W-:Y:S01]  /*1f2b0*/  IMAD.IADD R13, R15.reuse, 0x1, R14 ;  /* 0x000000010f0d7824 */ /* 0x040fe200078e020e */
[----:B------:R-:W-:Y:S02]  /*1f2c0*/  IADD3 R19, R15, R18, RZ ;  /* 0x000000120f137210 */ /* 0x000fe40007ffe0ff */
[----:B------:R-:W-:Y:S01]  /*1f2d0*/  IADD3 R15, R14, R17, RZ ;  /* 0x000000110e0f7210 */ /* 0x000fe20007ffe0ff */
[----:B------:R-:W-:Y:S01]  /*1f2e0*/  IMAD.IADD R20, R13, 0x1, R18 ;  /* 0x000000010d147824 */ /* 0x000fe200078e0212 */
[----:B------:R-:W-:Y:S01]  /*1f2f0*/  STS.64 [R13], R156 ;  /* 0x0000009c0d007388 */ /* 0x000fe20000000a00 */
[C---:B------:R-:W-:Y:S01]  /*1f300*/  IMAD.IADD R14, R18.reuse, 0x1, R17 ;  /* 0x00000001120e7824 */ /* 0x040fe200078e0211 */
[----:B------:R-:W-:-:S02]  /*1f310*/  IADD3 R18, R18, R15, RZ ;  /* 0x0000000f12127210 */ /* 0x000fc40007ffe0ff */
[----:B------:R1:W-:Y:S01]  /*1f320*/  STS.64 [R13+0x800], R158 ;  /* 0x0008009e0d007388 */ /* 0x0003e20000000a00 */
[----:B------:R-:W-:Y:S01]  /*1f330*/  LOP3.LUT P0, RZ, R6, 0x3, RZ, 0xc0, !PT ;  /* 0x0000000306ff7812 */ /* 0x000fe2000780c0ff */
[----:B------:R-:W-:Y:S01]  /*1f340*/  IMAD.MOV.U32 R6, RZ, RZ, -0x800000 ;  /* 0xff800000ff067424 */ /* 0x000fe200078e00ff */
[----:B------:R-:W-:Y:S01]  /*1f350*/  SHF.R.S32.HI R4, RZ, 0x1f, R11 ;  /* 0x0000001fff047819 */ /* 0x000fe2000001140b */
[----:B------:R2:W-:Y:S01]  /*1f360*/  STS.64 [R19], R152 ;  /* 0x0000009813007388 */ /* 0x0005e20000000a00 */
[----:B------:R-:W-:Y:S01]  /*1f370*/  @P3 FFMA.FTZ R6, R0, c[0x0][0x238], R5 ;  /* 0x00008e0000063a23 */ /* 0x000fe20000010005 */
[----:B------:R-:W-:Y:S02]  /*1f380*/  SHF.L.U32 R10, R10, 0x2, RZ ;  /* 0x000000020a0a7819 */ /* 0x000fe400000006ff */
[----:B------:R2:W-:Y:S01]  /*1f390*/  STS.64 [R19+0x800], R154 ;  /* 0x0008009a13007388 */ /* 0x0005e20000000a00 */
[----:B------:R-:W-:-:S03]  /*1f3a0*/  LEA.HI R4, R4, R11, RZ, 0x2 ;  /* 0x0000000b04047211 */ /* 0x000fc600078f10ff */
[----:B------:R2:W-:Y:S01]  /*1f3b0*/  STS.64 [R20], R148 ;  /* 0x0000009414007388 */ /* 0x0005e20000000a00 */
[----:B------:R-:W-:-:S03]  /*1f3c0*/  SHF.R.S32.HI R4, RZ, 0x2, R4 ;  /* 0x00000002ff047819 */ /* 0x000fc60000011404 */
[----:B------:R2:W-:Y:S04]  /*1f3d0*/  STS.64 [R20+0x800], R150 ;  /* 0x0008009614007388 */ /* 0x0005e80000000a00 */
[----:B------:R2:W-:Y:S04]  /*1f3e0*/  STS.64 [R17], R144 ;  /* 0x0000009011007388 */ /* 0x0005e80000000a00 */
[----:B------:R2:W-:Y:S01]  /*1f3f0*/  STS.64 [R17+0x800], R146 ;  /* 0x0008009211007388 */ /* 0x0005e20000000a00 */
[----:B-1----:R-:W-:-:S03]  /*1f400*/  SHF.R.S32.HI R13, RZ, 0x1f, R8 ;  /* 0x0000001fff0d7819 */ /* 0x002fc60000011408 */
[----:B------:R2:W-:Y:S01]  /*1f410*/  STS.64 [R15], R140 ;  /* 0x0000008c0f007388 */ /* 0x0005e20000000a00 */
[----:B------:R-:W-:-:S03]  /*1f420*/  LEA.HI R13, R13, R8, RZ, 0x2 ;  /* 0x000000080d0d7211 */ /* 0x000fc600078f10ff */
[----:B------:R2:W-:Y:S01]  /*1f430*/  STS.64 [R15+0x800], R142 ;  /* 0x0008008e0f007388 */ /* 0x0005e20000000a00 */
[----:B------:R-:W-:-:S03]  /*1f440*/  LOP3.LUT R13, R13, 0xffffffc, RZ, 0xc0, !PT ;  /* 0x0ffffffc0d0d7812 */ /* 0x000fc600078ec0ff */
[----:B------:R2:W-:Y:S04]  /*1f450*/  STS.64 [R14], R136 ;  /* 0x000000880e007388 */ /* 0x0005e80000000a00 */
[----:B------:R2:W-:Y:S01]  /*1f460*/  STS.64 [R14+0x800], R138 ;  /* 0x0008008a0e007388 */ /* 0x0005e20000000a00 */
[----:B------:R-:W-:-:S03]  /*1f470*/  IMAD.IADD R13, R8, 0x1, -R13 ;  /* 0x00000001080d7824 */ /* 0x000fc600078e0a0d */
[----:B------:R2:W-:Y:S02]  /*1f480*/  STS.64 [R18], R132 ;  /* 0x0000008412007388 */ /* 0x0005e40000000a00 */
[----:B------:R-:W-:Y:S02]  /*1f490*/  LEA R4, R13, R4, 0x4 ;  /* 0x000000040d047211 */ /* 0x000fe400078e20ff */
[----:B------:R2:W-:Y:S04]  /*1f4a0*/  STS.64 [R18+0x800], R134 ;  /* 0x0008008612007388 */ /* 0x0005e80000000a00 */
[----:B------:R-:W-:Y:S06]  /*1f4b0*/  BAR.SYNC.DEFER_BLOCKING 0x0 ;  /* 0x0000000000007b1d */ /* 0x000fec0000010000 */
[----:B------:R2:W1:Y:S04]  /*1f4c0*/  LDS.128 R40, [R9.X4] ;  /* 0x0000000009287984 */ /* 0x0004680000004c00 */
[----:B------:R2:W3:Y:S04]  /*1f4d0*/  LDS.128 R36, [R9.X4+0x800] ;  /* 0x0008000009247984 */ /* 0x0004e80000004c00 */
[----:B------:R2:W4:Y:S04]  /*1f4e0*/  LDS.128 R32, [R9.X4+0x1000] ;  /* 0x0010000009207984 */ /* 0x0005280000004c00 */
[----:B------:R2:W1:Y:S04]  /*1f4f0*/  LDS.128 R28, [R9.X4+0x1800] ;  /* 0x00180000091c7984 */ /* 0x0004680000004c00 */
[----:B------:R2:W1:Y:S04]  /*1f500*/  LDS.128 R24, [R9.X4+0x2000] ;  /* 0x0020000009187984 */ /* 0x0004680000004c00 */
[----:B------:R2:W1:Y:S04]  /*1f510*/  LDS.128 R20, [R9.X4+0x2800] ;  /* 0x0028000009147984 */ /* 0x0004680000004c00 */
[----:B------:R2:W1:Y:S04]  /*1f520*/  LDS.128 R16, [R9.X4+0x3000] ;  /* 0x0030000009107984 */ /* 0x0004680000004c00 */
[----:B------:R2:W1:Y:S01]  /*1f530*/  LDS.128 R44, [R9.X4+0x3800] ;  /* 0x00380000092c7984 */ /* 0x0004620000004c00 */
[----:B------:R-:W-:Y:S05]  /*1f540*/  @P0 BRA `(.L_x_3662) ;  /* 0x000000b000000947 */ /* 0x000fea0003800000 */
[----:B------:R-:W-:Y:S01]  /*1f550*/  IADD3 R7, R4, 0x8, RZ ;  /* 0x0000000804077810 */ /* 0x000fe20007ffe0ff */
[----:B------:R-:W-:Y:S01]  /*1f560*/  IMAD.U32 R0, RZ, RZ, UR6 ;  /* 0x00000006ff007e24 */ /* 0x000fe2000f8e00ff */
[----:B------:R-:W-:-:S02]  /*1f570*/  SHF.R.S32.HI R5, RZ, 0x1f, R4 ;  /* 0x0000001fff057819 */ /* 0x000fc40000011404 */
[C---:B------:R-:W-:Y:S02]  /*1f580*/  IADD3 R2, P0, R4.reuse, UR6, RZ ;  /* 0x0000000604027c10 */ /* 0x040fe4000ff1e0ff */
[----:B------:R-:W-:Y:S02]  /*1f590*/  ISETP.GE.AND P2, PT, R4, UR5, PT ;  /* 0x0000000504007c0c */ /* 0x000fe4000bf46270 */
[----:B------:R-:W-:Y:S02]  /*1f5a0*/  ISETP.GE.AND P1, PT, R7, UR5, PT ;  /* 0x0000000507007c0c */ /* 0x000fe4000bf26270 */
[----:B------:R-:W-:Y:S02]  /*1f5b0*/  LEA.HI.X.SX32 R5, R0, R5, 0x1, P0 ;  /* 0x0000000500057211 */ /* 0x000fe400000f0eff */
[----:B------:R-:W-:-:S04]  /*1f5c0*/  LEA R4, P0, R2, c[0x0][0x208], 0x2 ;  /* 0x0000820002047a11 */ /* 0x000fc800078010ff */
[----:B------:R-:W-:-:S05]  /*1f5d0*/  LEA.HI.X R5, R2, c[0x0][0x20c], R5, 0x2, P0 ;  /* 0x0000830002057a11 */ /* 0x000fca00000f1405 */
[----:B------:R2:W-:Y:S04]  /*1f5e0*/  @!P2 STG.E [R4.64], R3 ;  /* 0x000000030400a986 */ /* 0x0005e8000c101914 */
[----:B------:R2:W-:Y:S02]  /*1f5f0*/  @!P1 STG.E [R4.64+0x20], R6 ;  /* 0x0000200604009986 */ /* 0x0005e4000c101914 */
.L_x_3662:
[----:B------:R-:W-:Y:S05]  /*1f600*/  BSYNC B0 ;  /* 0x0000000000007941 */ /* 0x000fea0003800000 */
.L_x_3661:
[--C-:B------:R-:W-:Y:S01]  /*1f610*/  SHF.R.S32.HI R11, RZ, 0x1f, R10.reuse ;  /* 0x0000001fff0b7819 */ /* 0x100fe2000001140a */
[----:B------:R-:W-:Y:S01]  /*1f620*/  ULDC UR4, c[0x0][0x22c] ;  /* 0x00008b0000047ab9 */ /* 0x000fe20000000800 */
[----:B------:R-:W-:Y:S01]  /*1f630*/  ISETP.GE.AND P0, PT, R10, c[0x0][0x220], PT ;  /* 0x000088000a007a0c */ /* 0x000fe20003f06270 */
[----:B------:R-:W-:Y:S01]  /*1f640*/  UIMAD UR4, UR6, UR4, URZ ;  /* 0x00000004060472a4 */ /* 0x000fe2000f8e023f */
[C---:B------:R-:W-:Y:S01]  /*1f650*/  IADD3 R2, R12.reuse, 0x8, RZ ;  /* 0x000000080c027810 */ /* 0x040fe20007ffe0ff */
[C---:B--2---:R-:W-:Y:S01]  /*1f660*/  IMAD.WIDE R4, R12.reuse, 0x40, R10 ;  /* 0x000000400c047825 */ /* 0x044fe200078e020a */
        /* <DEDUP_REMOVED lines=11> */
[----:B---3--:R2:W-:Y:S01]  /*1f720*/  @!P6 STG.E.128 [R6.64+0x800], R36 ;  /* 0x000800240600e986 */ /* 0x0085e2000c101d14 */
[C---:B------:R-:W-:Y:S02]  /*1f730*/  IADD3 R0, R12.reuse, 0x30, RZ ;  /* 0x000000300c007810 */ /* 0x040fe40007ffe0ff */
[C---:B------:R-:W-:Y:S01]  /*1f740*/  ISETP.GE.OR P6, PT, R12.reuse, UR5, P0 ;  /* 0x000000050c007c0c */ /* 0x040fe200087c6670 */
[----:B----4-:R2:W-:Y:S01]  /*1f750*/  @!P5 STG.E.128 [R6.64+0x1000], R32 ;  /* 0x001000200600d986 */ /* 0x0105e2000c101d14 */
[----:B------:R-:W-:-:S02]  /*1f760*/  IADD3 R12, R12, 0x38, RZ ;  /* 0x000000380c0c7810 */ /* 0x000fc40007ffe0ff */
[----:B------:R-:W-:Y:S02]  /*1f770*/  ISETP.GE.OR P4, PT, R4, UR5, P0 ;  /* 0x0000000504007c0c */ /* 0x000fe40008786670 */
[----:B------:R-:W-:Y:S02]  /*1f780*/  ISETP.GE.OR P3, PT, R3, UR5, P0 ;  /* 0x0000000503007c0c */ /* 0x000fe40008766670 */
[----:B------:R-:W-:Y:S02]  /*1f790*/  ISETP.GE.OR P2, PT, R2, UR5, P0 ;  /* 0x0000000502007c0c */ /* 0x000fe40008746670 */
[----:B------:R-:W-:Y:S02]  /*1f7a0*/  ISETP.GE.OR P1, PT, R0, UR5, P0 ;  /* 0x0000000500007c0c */ /* 0x000fe40008726670 */
[----:B------:R-:W-:Y:S01]  /*1f7b0*/  ISETP.GE.OR P0, PT, R12, UR5, P0 ;  /* 0x000000050c007c0c */ /* 0x000fe20008706670 */
[----:B-1----:R2:W-:Y:S04]  /*1f7c0*/  @!P6 STG.E.64 [R6.64], R40 ;  /* 0x000000280600e986 */ /* 0x0025e8000c101b14 */
        /* <DEDUP_REMOVED lines=8> */
.L_x_3663:
        /* <DEDUP_REMOVED lines=11> */
.L_x_7777:


//--------------------- .text._ZN5flash24flash_fwd_splitkv_kernelI23Flash_fwd_kernel_traitsILi64ELi64ELi256ELi4ELb0ELb0EN7cutlass6half_tE19Flash_kernel_traitsILi64ELi64ELi256ELi4ES3_EELb1ELb0ELb0ELb0ELb1ELb0ELb1ELb1EEEvNS_16Flash_fwd_paramsE --------------------------
	.section	.text._ZN5flash24flash_fwd_splitkv_kernelI23Flash_fwd_kernel_traitsILi64ELi64ELi256ELi4ELb0ELb0EN7cutlass6half_tE19Flash_kernel_traitsILi64ELi64ELi256ELi4ES3_EELb1ELb0ELb0ELb0ELb1ELb0ELb1ELb1EEEvNS_16Flash_fwd_paramsE,"ax",@progbits
	.sectioninfo	@"SHI_REGISTERS=255"
	.align	128
        .global         _ZN5flash24flash_fwd_splitkv_kernelI23Flash_fwd_kernel_traitsILi64ELi64ELi256ELi4ELb0ELb0EN7cutlass6half_tE19Flash_kernel_traitsILi64ELi64ELi256ELi4ES3_EELb1ELb0ELb0ELb0ELb1ELb0ELb1ELb1EEEvNS_16Flash_fwd_paramsE
        .type           _ZN5flash24flash_fwd_splitkv_kernelI23Flash_fwd_kernel_traitsILi64ELi64ELi256ELi4ELb0ELb0EN7cutlass6half_tE19Flash_kernel_traitsILi64ELi64ELi256ELi4ES3_EELb1ELb0ELb0ELb0ELb1ELb0ELb1ELb1EEEvNS_16Flash_fwd_paramsE,@function
        .size           _ZN5flash24flash_fwd_splitkv_kernelI23Flash_fwd_kernel_traitsILi64ELi64ELi256ELi4ELb0ELb0EN7cutlass6half_tE19Flash_kernel_traitsILi64ELi64ELi256ELi4ES3_EELb1ELb0ELb0ELb0ELb1ELb0ELb1ELb1EEEvNS_16Flash_fwd_paramsE,(.L_x_7778 - _ZN5flash24flash_fwd_splitkv_kernelI23Flash_fwd_kernel_traitsILi64ELi64ELi256ELi4ELb0ELb0EN7cutlass6half_tE19Flash_kernel_traitsILi64ELi64ELi256ELi4ES3_EELb1ELb0ELb0ELb0ELb1ELb0ELb1ELb1EEEvNS_16Flash_fwd_paramsE)
        .other          _ZN5flash24flash_fwd_splitkv_kernelI23Flash_fwd_kernel_traitsILi64ELi64ELi256ELi4ELb0ELb0EN7cutlass6half_tE19Flash_kernel_traitsILi64ELi64ELi256ELi4ES3_EELb1ELb0ELb0ELb0ELb1ELb0ELb1ELb1EEEvNS_16Flash_fwd_paramsE,@"STO_CUDA_ENTRY STV_DEFAULT"
_ZN5flash24flash_fwd_splitkv_kernelI23Flash_fwd_kernel_traitsILi64ELi64ELi256ELi4ELb0ELb0EN7cutlass6half_tE19Flash_kernel_traitsILi64ELi64ELi256ELi4ES3_EELb1ELb0ELb0ELb0ELb1ELb0ELb1ELb1EEEvNS_16Flash_fwd_paramsE:
.text._ZN5flash24flash_fwd_splitkv_kernelI23Flash_fwd_kernel_traitsILi64ELi64ELi256ELi4ELb0ELb0EN7cutlass6half_tE19Flash_kernel_traitsILi64ELi64ELi256ELi4ES3_EELb1ELb0ELb0ELb0ELb1ELb0ELb1ELb1EEEvNS_16Flash_fwd_paramsE:
[----:B------:R-:W-:Y:S02]  /*0000*/  MOV R1, c[0x0][0x28] ;  /* 0x00000a0000017a02 */ /* 0x000fe40000000f00 */
[----:B------:R-:W1:Y:S01]  /*0010*/  I2F.U32.RP R4, c[0x0][0x1c0] ;  /* 0x0000700000047b06 */ /* 0x000e620000209000 */
[----:B------:R-:W2:Y:S01]  /*0020*/  S2R R2, SR_CTAID.Z ;  /* 0x0000000000027919 */ /* 0x000ea20000002700 */
[----:B------:R-:W-:Y:S01]  /*0030*/  ISETP.NE.U32.AND P2, PT, RZ, c[0x0][0x1c0], PT ;  /* 0x00007000ff007a0c */ /* 0x000fe20003f45070 */
[----:B------:R-:W-:Y:S01]  /*0040*/  IMAD.MOV.U32 R106, RZ, RZ, 0x4 ;  /* 0x00000004ff6a7424 */ /* 0x000fe200078e00ff */
[----:B------:R-:W-:Y:S01]  /*0050*/  ULDC.64 UR6, c[0x0][0x118] ;  /* 0x0000460000067ab9 */ /* 0x000fe20000000a00 */
[----:B------:R-:W-:Y:S01]  /*0060*/  IMAD.MOV.U32 R11, RZ, RZ, -0x1 ;  /* 0xffffffffff0b7424 */ /* 0x000fe200078e00ff */
[----:B------:R-:W-:Y:S02]  /*0070*/  ISETP.EQ.U32.AND P3, PT, RZ, c[0x0][0x248], PT ;  /* 0x00009200ff007a0c */ /* 0x000fe40003f62070 */
        /* <DEDUP_REMOVED lines=16> */
[----:B------:R-:W-:-:S04]  /*0180*/  ISETP.NE.U32.AND P0, PT, RZ, c[0x0][0x240], PT ;  /* 0x00009000ff007a0c */ /* 0x000fc80003f05070 */
[----:B------:R-:W-:-:S07]  /*0190*/  ISETP.NE.AND.EX P0, PT, RZ, c[0x0][0x244], PT, P0 ;  /* 0x00009100ff007a0c */ /* 0x000fce0003f05300 */
[----:B------:R-:W-:Y:S02]  /*01a0*/  @P1 IADD3 R236, R236, 0x1, RZ ;  /* 0x00000001ecec1810 */ /* 0x000fe40007ffe0ff */
[----:B------:R-:W-:Y:S02]  /*01b0*/  @!P2 LOP3.LUT R236, RZ, c[0x0][0x1c0], RZ, 0x33, !PT ;  /* 0x00007000ffecaa12 */ /* 0x000fe400078e33ff */
[----:B------:R-:W-:Y:S01]  /*01c0*/  ISETP.NE.U32.AND P2, PT, RZ, c[0x0][0x250], PT ;  /* 0x00009400ff007a0c */ /* 0x000fe20003f45070 */
[----:B------:R-:W-:Y:S01]  /*01d0*/  IMAD.MOV.U32 R12, RZ, RZ, RZ ;  /* 0x000000ffff0c7224 */ /* 0x000fe200078e00ff */
[----:B-1----:R-:W-:Y:S01]  /*01e0*/  ISETP.NE.AND P1, PT, R0, RZ, PT ;  /* 0x000000ff0000720c */ /* 0x002fe20003f25270 */
[CC--:B------:R-:W-:Y:S01]  /*01f0*/  IMAD.WIDE R4, R236.reuse, R106.reuse, c[0x0][0x240] ;  /* 0x00009000ec047625 */ /* 0x0c0fe200078e026a */
[----:B------:R-:W-:Y:S02]  /*0200*/  ISETP.NE.AND.EX P4, PT, RZ, c[0x0][0x254], PT, P2 ;  /* 0x00009500ff007a0c */ /* 0x000fe40003f85320 */
[----:B------:R-:W-:Y:S01]  /*0210*/  ISETP.EQ.OR.EX P2, PT, RZ, c[0x0][0x24c], !P1, P3 ;  /* 0x00009300ff007a0c */ /* 0x000fe20004f42730 */
[----:B------:R-:W-:Y:S01]  /*0220*/  IMAD.WIDE R158, R236, R106, c[0x0][0x250] ;  /* 0x00009400ec9e7625 */ /* 0x000fe200078e026a */
[----:B------:R1:W2:Y:S04]  /*0230*/  @P0 LDG.E R11, [R4.64] ;  /* 0x00000006040b0981 */ /* 0x0002a8000c1e1900 */
[----:B------:R1:W2:Y:S01]  /*0240*/  @P0 LDG.E R235, [R4.64+0x4] ;  /* 0x0000040604eb0981 */ /* 0x0002a2000c1e1900 */
[----:B------:R-:W-:-:S04]  /*0250*/  IMAD.MOV.U32 R6, RZ, RZ, -0x1 ;  /* 0xffffffffff067424 */ /* 0x000fc800078e00ff */
[----:B------:R3:W5:Y:S04]  /*0260*/  @P4 LDG.E R12, [R158.64] ;  /* 0x000000069e0c4981 */ /* 0x000768000c1e1900 */
[----:B------:R-:W4:Y:S04]  /*0270*/  S2R R13, SR_CTAID.X ;  /* 0x00000000000d7919 */ /* 0x000f280000002500 */
[----:B------:R-:W2:Y:S01]  /*0280*/  S2R R0, SR_CTAID.Y ;  /* 0x0000000000007919 */ /* 0x000ea20000002600 */
[----:B-1----:R-:W-:-:S05]  /*0290*/  IMAD.WIDE R4, R236, R106, c[0x0][0x248] ;  /* 0x00009200ec047625 */ /* 0x002fca00078e026a */
[----:B------:R3:W5:Y:S01]  /*02a0*/  @!P2 LDG.E R6, [R4.64] ;  /* 0x000000060406a981 */ /* 0x000762000c1e1900 */
[----:B------:R-:W-:-:S04]  /*02b0*/  ISETP.NE.U32.AND P2, PT, RZ, c[0x0][0x248], PT ;  /* 0x00009200ff007a0c */ /* 0x000fc80003f45070 */
[----:B------:R-:W-:Y:S01]  /*02c0*/  ISETP.NE.AND.EX P2, PT, RZ, c[0x0][0x24c], PT, P2 ;  /* 0x00009300ff007a0c */ /* 0x000fe20003f45320 */
[----:B------:R-:W-:-:S04]  /*02d0*/  IMAD.MOV R154, RZ, RZ, -R236 ;  /* 0x000000ffff9a7224 */ /* 0x000fc800078e0aec */
[----:B------:R-:W-:Y:S02]  /*02e0*/  IMAD R154, R154, c[0x0][0x1c0], R2 ;  /* 0x000070009a9a7a24 */ /* 0x000fe400078e0202 */
[----:B--2---:R-:W-:Y:S02]  /*02f0*/  @P0 IMAD.IADD R235, R235, 0x1, -R11 ;  /* 0x00000001ebeb0824 */ /* 0x004fe400078e0a0b */
[----:B------:R-:W-:-:S04]  /*0300*/  @!P0 IMAD.MOV.U32 R235, RZ, RZ, c[0x0][0x214] ;  /* 0x00008500ffeb8624 */ /* 0x000fc800078e00ff */
[----:B------:R-:W-:Y:S05]  /*0310*/  @!P2 BRA `(.L_x_3664) ;  /* 0x000000400000a947 */ /* 0x000fea0003800000 */
[----:B---34-:R-:W2:Y:S02]  /*0320*/  @P1 LDG.E R46, [R4.64+0x4] ;  /* 0x00000406042e1981 */ /* 0x018ea4000c1e1900 */
[----:B--2--5:R-:W-:-:S06]  /*0330*/  @P1 IADD3 R46, R46, -R6, RZ ;  /* 0x800000062e2e1210 */ /* 0x024fcc0007ffe0ff */
[----:B------:R1:W5:Y:S01]  /*0340*/  @!P1 LDG.E R46, [R4.64] ;  /* 0x00000006042e9981 */ /* 0x000362000c1e1900 */
[----:B------:R-:W-:Y:S05]  /*0350*/  BRA `(.L_x_3665) ;  /* 0x0000001000007947 */ /* 0x000fea0003800000 */
.L_x_3664:
[----:B---34-:R-:W-:Y:S02]  /*0360*/  MOV R46, c[0x0][0x218] ;  /* 0x00008600002e7a02 */ /* 0x018fe40000000f00 */
.L_x_3665:
[----:B------:R-:W-:-:S04]  /*0370*/  ISETP.NE.U32.AND P0, PT, RZ, c[0x0][0x258], PT ;  /* 0x00009600ff007a0c */ /* 0x000fc80003f05070 */
[----:B------:R-:W-:-:S13]  /*0380*/  ISETP.NE.AND.EX P1, PT, RZ, c[0x0][0x25c], PT, P0 ;  /* 0x00009700ff007a0c */ /* 0x000fda0003f25300 */
[----:B------:R-:W-:-:S05]  /*0390*/  @P1 IMAD.WIDE R2, R236, R106, c[0x0][0x258] ;  /* 0x00009600ec021625 */ /* 0x000fca00078e026a */
        /* <DEDUP_REMOVED lines=10> */
[----:B-1----:R-:W-:Y:S01]  /*0440*/  IABS R4, c[0x0][0x10] ;  /* 0x0000040000047a13 */ /* 0x002fe20000000000 */
        /* <DEDUP_REMOVED lines=55> */
[--C-:B------:R-:W-:Y:S01]  /*07c0*/  IMAD R2, R2, c[0x0][0x214], R40.reuse ;  /* 0x0000850002027a24 */ /* 0x100fe200078e0228 */
[----:B------:R-:W-:Y:S01]  /*07d0*/  IADD3 R3, R0, 0x8, RZ ;  /* 0x0000000800037810 */ /* 0x000fe20007ffe0ff */
[----:B------:R-:W-:Y:S01]  /*07e0*/  IMAD.IADD R40, R235, 0x1, -R40 ;  /* 0x00000001eb287824 */ /* 0x000fe200078e0a28 */
        /* <DEDUP_REMOVED lines=29> */
[----:B------:R-:W-:Y:S02]  /*09c0*/  ISETP.GE.OR P5, PT, R11, R40, P5 ;  /* 0x000000280b00720c */ /* 0x000fe40002fa6670 */
[----:B------:R-:W-:Y:S02]  /*09d0*/  LEA.HI.X.SX32 R3, R0, R3, 0x1, P0 ;  /* 0x0000000300037211 */ /* 0x000fe400000f0eff */
[----:B------:R-:W-:Y:S01]  /*09e0*/  LEA R12, P0, R2, c[0x0][0x208], 0x2 ;  /* 0x00008200020c7a11 */ /* 0x000fe200078010ff */
[----:B------:R-:W-:Y:S01]  /*09f0*/  @!P4 STG.E.128 [R4.64+0x2000], RZ ;  /* 0x002000ff0400c986 */ /* 0x000fe2000c101d06 */
[----:B------:R-:W-:-:S02]  /*0a00*/  LOP3.LUT P6, RZ, R37, 0xf, RZ, 0xc0, !PT ;  /* 0x0000000f25ff7812 */ /* 0x000fc400078cc0ff */
[----:B------:R-:W-:Y:S01]  /*0a10*/  LEA.HI.X R13, R2, c[0x0][0x20c], R3, 0x2, P0 ;  /* 0x00008300020d7a11 */ /* 0x000fe200000f1403 */
[----:B------:R-:W-:Y:S01]  /*0a20*/  @!P2 IMAD.MOV.U32 R2, RZ, RZ, -0x800000 ;  /* 0xff800000ff02a424 */ /* 0x000fe200078e00ff */
[-C--:B------:R-:W-:Y:S01]  /*0a30*/  ISETP.GE.OR P0, PT, R7, R40.reuse, P6 ;  /* 0x000000280700720c */ /* 0x080fe20003706670 */
[----:B------:R-:W-:Y:S01]  /*0a40*/  @!P3 STG.E.128 [R4.64+0x3000], RZ ;  /* 0x003000ff0400b986 */ /* 0x000fe2000c101d06 */
[-C--:B------:R-:W-:Y:S02]  /*0a50*/  ISETP.GE.OR P4, PT, R10, R40.reuse, P6 ;  /* 0x000000280a00720c */ /* 0x080fe40003786670 */
[-C--:B------:R-:W-:Y:S01]  /*0a60*/  ISETP.GE.OR P3, PT, R9, R40.reuse, P6 ;  /* 0x000000280900720c */ /* 0x080fe20003766670 */
[----:B------:R1:W-:Y:S01]  /*0a70*/  @!P1 STG.E.128 [R4.64+0x3800], RZ ;  /* 0x003800ff04009986 */ /* 0x0003e2000c101d06 */
[----:B------:R-:W-:-:S03]  /*0a80*/  ISETP.GE.OR P1, PT, R8, R40, P6 ;  /* 0x000000280800720c */ /* 0x000fc60003726670 */
[----:B------:R2:W-:Y:S01]  /*0a90*/  @!P2 STG.E [R12.64+0x20], R2 ;  /* 0x000020020c00a986 */ /* 0x0005e2000c101906 */
[----:B------:R-:W-:Y:S01]  /*0aa0*/  ISETP.GE.OR P2, PT, R0, R40, P6 ;  /* 0x000000280000720c */ /* 0x000fe20003746670 */
[----:B------:R-:W-:-:S05]  /*0ab0*/  @!P5 IMAD.MOV.U32 R0, RZ, RZ, -0x800000 ;  /* 0xff800000ff00d424 */ /* 0x000fca00078e00ff */
[----:B------:R3:W-:Y:S01]  /*0ac0*/  @!P5 STG.E [R12.64+0x40], R0 ;  /* 0x000040000c00d986 */ /* 0x0007e2000c101906 */
[----:B------:R-:W-:-:S05]  /*0ad0*/  @!P3 IMAD.MOV.U32 R3, RZ, RZ, -0x800000 ;  /* 0xff800000ff03b424 */ /* 0x000fca00078e00ff */
        /* <DEDUP_REMOVED lines=9> */
[----:B------:R-:W-:-:S13]  /*0b70*/  ISETP.GE.OR P0, PT, R6, R40, P6 ;  /* 0x000000280600720c */ /* 0x000fda0003706670 */
[----:B------:R-:W-:Y:S05]  /*0b80*/  @P0 EXIT ;  /* 0x000000000000094d */ /* 0x000fea0003800000 */
[----:B----4-:R-:W-:-:S05]  /*0b90*/  MOV R0, 0xff800000 ;  /* 0xff80000000007802 */ /* 0x010fca0000000f00 */
[----:B------:R-:W-:Y:S01]  /*0ba0*/  STG.E [R12.64+0xe0], R0 ;  /* 0x0000e0000c007986 */ /* 0x000fe2000c101906 */
[----:B------:R-:W-:Y:S05]  /*0bb0*/  EXIT ;  /* 0x000000000000794d */ /* 0x000fea0003800000 */
.L_x_3666:
[----:B-1----:R-:W-:Y:S01]  /*0bc0*/  ISETP.NE.U32.AND P0, PT, RZ, c[0x0][0x2b8], PT ;  /* 0x0000ae00ff007a0c */ /* 0x002fe20003f05070 */
[----:B------:R-:W-:-:S03]  /*0bd0*/  IMAD.MOV.U32 R10, RZ, RZ, R236 ;  /* 0x000000ffff0a7224 */ /* 0x000fc600078e00ec */
[----:B------:R-:W-:-:S13]  /*0be0*/  ISETP.NE.AND.EX P0, PT, RZ, c[0x0][0x2bc], PT, P0 ;  /* 0x0000af00ff007a0c */ /* 0x000fda0003f05300 */
[----:B------:R-:W-:-:S05]  /*0bf0*/  @P0 IMAD.WIDE R2, R236, R106, c[0x0][0x2b8] ;  /* 0x0000ae00ec020625 */ /* 0x000fca00078e026a */
[----:B------:R1:W5:Y:S01]  /*0c00*/  @P0 LDG.E R10, [R2.64] ;  /* 0x00000006020a0981 */ /* 0x000362000c1e1900 */
[----:B------:R-:W-:Y:S01]  /*0c10*/  ISETP.NE.U32.AND P0, PT, RZ, c[0x0][0x2c0], PT ;  /* 0x0000b000ff007a0c */ /* 0x000fe20003f05070 */
[----:B------:R-:W-:Y:S01]  /*0c20*/  CS2R R242, SRZ ;  /* 0x0000000000f27805 */ /* 0x000fe2000001ff00 */
[----:B------:R-:W-:Y:S02]  /*0c30*/  SHF.R.S32.HI R8, RZ, 0x1f, R236 ;  /* 0x0000001fff087819 */ /* 0x000fe400000114ec */
[----:B------:R-:W-:Y:S02]  /*0c40*/  ISETP.NE.AND.EX P1, PT, RZ, c[0x0][0x2c4], PT, P0 ;  /* 0x0000b100ff007a0c */ /* 0x000fe40003f25300 */
[----:B------:R-:W-:Y:S02]  /*0c50*/  PLOP3.LUT P2, PT, PT, PT, PT, 0x8, 0x0 ;  /* 0x000000000000781c */ /* 0x000fe40003f4e170 */
[----:B------:R-:W-:-:S09]  /*0c60*/  LOP3.LUT R237, R237, 0xfffffbff, RZ, 0xc0, !PT ;  /* 0xfffffbffeded7812 */ /* 0x000fd200078ec0ff */
        /* <DEDUP_REMOVED lines=68> */
[----:B------:R-:W-:-:S04]  /*10b0*/  IMAD.WIDE.U32 R14, R3, c[0x0][0x180], RZ ;  /* 0x00006000030e7a25 */ /* 0x000fc800078e00ff */
        /* <DEDUP_REMOVED lines=17> */
.L_x_3667:
        /* <DEDUP_REMOVED lines=17> */
.L_x_3669:
        /* <DEDUP_REMOVED lines=56> */
.L_x_3668:
[----:B-----5:R1:W5:Y:S01]  /*1660*/  @P4 LDG.E R10, [R158.64] ;  /* 0x000000069e0a4981 */ /* 0x020362000c1e1900 */
[----:B------:R-:W-:Y:S01]  /*1670*/  ISETP.NE.AND P0, PT, R11, -0x1, PT ;  /* 0xffffffff0b00780c */ /* 0x000fe20003f05270 */
[----:B------:R-:W-:Y:S01]  /*1680*/  IMAD.MOV.U32 R12, RZ, RZ, 0x2 ;  /* 0x00000002ff0c7424 */ /* 0x000fe200078e00ff */
        /* <DEDUP_REMOVED lines=12> */
[----:B------:R-:W-:Y:S01]  /*1750*/  @P0 IMAD.WIDE.U32 R14, R11, c[0x0][0x190], RZ ;  /* 0x000064000b0e0a25 */ /* 0x000fe200078e00ff */
[----:B------:R-:W-:Y:S02]  /*1760*/  SHF.R.S32.HI R157, RZ, 0x1f, R156 ;  /* 0x0000001fff9d7819 */ /* 0x000fe4000001149c */
[----:B------:R-:W-:Y:S01]  /*1770*/  IADD3 R2, P1, R156, R2, RZ ;  /* 0x000000029c027210 */ /* 0x000fe20007f3e0ff */
[----:B------:R-:W-:Y:S01]  /*1780*/  @!P0 IMAD R16, R8, c[0x0][0x178], RZ ;  /* 0x00005e0008108a24 */ /* 0x000fe200078e02ff */
[----:B------:R-:W-:Y:S01]  /*1790*/  LEA.HI R45, R45, R46, RZ, 0x8 ;  /* 0x0000002e2d2d7211 */ /* 0x000fe200078f40ff */
[----:B------:R-:W-:Y:S01]  /*17a0*/  @P0 IMAD R11, R11, c[0x0][0x194], R15 ;  /* 0x000065000b0b0a24 */ /* 0x000fe200078e020f */
[----:B------:R-:W-:Y:S01]  /*17b0*/  SHF.L.U32 R15, R156, 0x6, RZ ;  /* 0x000000069c0f7819 */ /* 0x000fe200000006ff */
[----:B------:R-:W-:Y:S01]  /*17c0*/  IMAD.IADD R42, R37, 0x1, -R42 ;  /* 0x00000001252a7824 */ /* 0x000fe200078e0a2a */
[----:B------:R-:W-:Y:S01]  /*17d0*/  IADD3.X R0, R157, R0, RZ, P1, !PT ;  /* 0x000000009d007210 */ /* 0x000fe20000ffe4ff */
[----:B------:R-:W-:Y:S01]  /*17e0*/  IMAD.IADD R57, R37, 0x1, -R57 ;  /* 0x0000000125397824 */ /* 0x000fe200078e0a39 */
[----:B------:R-:W-:Y:S01]  /*17f0*/  LOP3.LUT R15, R15, 0x1c0, RZ, 0xc0, !PT ;  /* 0x000001c00f0f7812 */ /* 0x000fe200078ec0ff */
[----:B------:R-:W-:Y:S01]  /*1800*/  @P0 IMAD.MOV.U32 R12, RZ, RZ, R14 ;  /* 0x000000ffff0c0224 */ /* 0x000fe200078e000e */
[----:B------:R-:W-:Y:S01]  /*1810*/  SHF.R.S32.HI R45, RZ, 0x8, R45 ;  /* 0x00000008ff2d7819 */ /* 0x000fe2000001142d */
[----:B------:R-:W-:Y:S01]  /*1820*/  @!P0 IMAD.WIDE.U32 R18, R236, c[0x0][0x178], RZ ;  /* 0x00005e00ec128a25 */ /* 0x000fe200078e00ff */
[----:B------:R-:W-:-:S02]  /*1830*/  SHF.R.S32.HI R43, RZ, 0x1f, R57 ;  /* 0x0000001fff2b7819 */ /* 0x000fc40000011439 */
[----:B------:R-:W-:Y:S01]  /*1840*/  IMNMX R45, R234, R45, !PT ;  /* 0x0000002dea2d7217 */ /* 0x000fe20007800200 */
[----:B------:R-:W-:Y:S01]  /*1850*/  @!P0 IMAD R16, R236, c[0x0][0x17c], R16 ;  /* 0x00005f00ec108a24 */ /* 0x000fe200078e0210 */
[----:B------:R-:W-:Y:S01]  /*1860*/  LEA.HI R43, R43, R57, RZ, 0x3 ;  /* 0x000000392b2b7211 */ /* 0x000fe200078f18ff */
[----:B------:R-:W-:Y:S01]  /*1870*/  IMAD.SHL.U32 R14, R42, 0x8, RZ ;  /* 0x000000082a0e7824 */ /* 0x000fe200078e00ff */
[----:B------:R-:W-:Y:S01]  /*1880*/  SHF.R.S32.HI R55, RZ, 0x1, R56 ;  /* 0x00000001ff377819 */ /* 0x000fe20000011438 */
[----:B------:R-:W-:Y:S01]  /*1890*/  @!P0 IMAD.MOV.U32 R12, RZ, RZ, R18 ;  /* 0x000000ffff0c8224 */ /* 0x000fe200078e0012 */
[----:B------:R-:W-:Y:S01]  /*18a0*/  @!P0 IADD3 R11, R19, R16, RZ ;  /* 0x00000010130b8210 */ /* 0x000fe20007ffe0ff */
[----:B------:R-:W-:Y:S01]  /*18b0*/  IMAD.WIDE R18, R13, 0x40, R156 ;  /* 0x000000400d127825 */ /* 0x000fe200078e029c */
[----:B------:R-:W-:Y:S02]  /*18c0*/  LOP3.LUT R17, R15, 0x38, R14, 0xf8, !PT ;  /* 0x000000380f117812 */ /* 0x000fe400078ef80e */
[----:B------:R-:W-:Y:S01]  /*18d0*/  LEA.HI R16, R38, R37, RZ, 0x6 ;  /* 0x0000002526107211 */ /* 0x000fe200078f30ff */
[----:B------:R-:W-:Y:S01]  /*18e0*/  IMAD R13, R7, c[0x0][0x1b8], RZ ;  /* 0x00006e00070d7a24 */ /* 0x000fe200078e02ff */
[----:B------:R-:W-:Y:S01]  /*18f0*/  SHF.R.U32.HI R15, RZ, 0x3, R15 ;  /* 0x00000003ff0f7819 */ /* 0x000fe2000001160f */
[----:B------:R-:W-:Y:S01]  /*1900*/  IMAD R0, R0, c[0x0][0x1a0], RZ ;  /* 0x0000680000007a24 */ /* 0x000fe200078e02ff */
[----:B------:R-:W-:Y:S01]  /*1910*/  IADD3 R20, P1, R14, R12, RZ ;  /* 0x0000000c0e147210 */ /* 0x000fe20007f3e0ff */
[----:B------:R-:W-:Y:S01]  /*1920*/  IMAD.SHL.U32 R16, R16, 0x8, RZ ;  /* 0x0000000810107824 */ /* 0x000fe200078e00ff */
[----:B------:R-:W-:Y:S01]  /*1930*/  LOP3.LUT R17, R17, R15, RZ, 0x3c, !PT ;  /* 0x0000000f11117212 */ /* 0x000fe200078e3cff */
[----:B------:R-:W-:Y:S01]  /*1940*/  IMAD R13, R5, c[0x0][0x1bc], R13 ;  /* 0x00006f00050d7a24 */ /* 0x000fe200078e020d */
[----:B------:R-:W-:Y:S01]  /*1950*/  LOP3.LUT R15, R43, 0xfffffff8, RZ, 0xc0, !PT ;  /* 0xfffffff82b0f7812 */ /* 0x000fe200078ec0ff */
[----:B------:R-:W-:Y:S01]  /*1960*/  IMAD.SHL.U32 R53, R42, 0x4, RZ ;  /* 0x000000042a357824 */ /* 0x000fe200078e00ff */
[----:B------:R-:W-:Y:S01]  /*1970*/  LOP3.LUT R58, R17, 0xfffffe00, R16, 0xf8, !PT ;  /* 0xfffffe00113a7812 */ /* 0x000fe200078ef810 */
[----:B------:R-:W-:Y:S01]  /*1980*/  IMAD.MOV.U32 R186, RZ, RZ, c[0x0][0x198] ;  /* 0x00006600ffba7624 */ /* 0x000fe200078e00ff */
[----:B------:R-:W-:Y:S01]  /*1990*/  IADD3 R16, P0, R14, R9, RZ ;  /* 0x000000090e107210 */ /* 0x000fe20007f1e0ff */
[----:B------:R-:W-:Y:S01]  /*19a0*/  IMAD.IADD R57, R57, 0x1, -R15 ;  /* 0x0000000139397824 */ /* 0x000fe200078e0a0f */
[----:B------:R-:W-:Y:S01]  /*19b0*/  SHF.R.S32.HI R15, RZ, 0x1f, R14 ;  /* 0x0000001fff0f7819 */ /* 0x000fe2000001140e */
[----:B------:R-:W-:Y:S01]  /*19c0*/  IMAD R54, R156, R55, R53 ;  /* 0x000000379c367224 */ /* 0x000fe200078e0235 */
[----:B------:R-:W-:-:S02]  /*19d0*/  SHF.R.S32.HI R9, RZ, 0x1f, R154 ;  /* 0x0000001fff097819 */ /* 0x000fc4000001149a */
[----:B------:R-:W-:Y:S01]  /*19e0*/  LEA.HI R38, R38, R37, RZ, 0x5 ;  /* 0x0000002526267211 */ /* 0x000fe200078f28ff */
[C---:B------:R-:W-:Y:S01]  /*19f0*/  IMAD.X R17, R15.reuse, 0x1, R6, P0 ;  /* 0x000000010f117824 */ /* 0x040fe200000e0606 */
[----:B------:R-:W-:Y:S01]  /*1a00*/  IADD3 R22, P0, R14, R4, RZ ;  /* 0x000000040e167210 */ /* 0x000fe20007f1e0ff */
[----:B------:R-:W-:Y:S01]  /*1a10*/  IMAD.X R21, R15, 0x1, R11, P1 ;  /* 0x000000010f157824 */ /* 0x000fe200008e060b */
[----:B------:R-:W-:Y:S01]  /*1a20*/  LOP3.LUT R39, R38, 0xffffffe0, RZ, 0xc0, !PT ;  /* 0xffffffe026277812 */ /* 0x000fe200078ec0ff */
[----:B------:R-:W-:Y:S01]  /*1a30*/  IMAD.WIDE.U32 R16, R5, c[0x0][0x1b8], R16 ;  /* 0x00006e0005107a25 */ /* 0x000fe200078e0010 */
[----:B------:R-:W-:Y:S02]  /*1a40*/  MOV R167, 0x10 ;  /* 0x0000001000a77802 */ /* 0x000fe40000000f00 */
[----:B------:R-:W-:Y:S01]  /*1a50*/  IADD3 R53, R53, R54, RZ ;  /* 0x0000003635357210 */ /* 0x000fe20007ffe0ff */
[----:B------:R-:W-:Y:S01]  /*1a60*/  IMAD.X R23, R15, 0x1, R3, P0 ;  /* 0x000000010f177824 */ /* 0x000fe200000e0603 */
[----:B------:R-:W-:Y:S01]  /*1a70*/  IADD3 R17, R17, R13, RZ ;  /* 0x0000000d11117210 */ /* 0x000fe20007ffe0ff */
[----:B------:R-:W-:Y:S01]  /*1a80*/  IMAD R4, R19, c[0x0][0x190], RZ ;  /* 0x0000640013047a24 */ /* 0x000fe200078e02ff */
[----:B------:R-:W-:Y:S01]  /*1a90*/  SHF.L.U64.HI R47, R186, R106, c[0x0][0x19c] ;  /* 0x00006700ba2f7619 */ /* 0x000fe2000001026a */
[----:B------:R-:W-:Y:S01]  /*1aa0*/  IMAD.WIDE.U32 R22, R156, c[0x0][0x198], R22 ;  /* 0x000066009c167a25 */ /* 0x000fe200078e0016 */
[----:B------:R-:W-:-:S02]  /*1ab0*/  SHF.L.U32 R48, R186, 0x4, RZ ;  /* 0x00000004ba307819 */ /* 0x000fc400000006ff */
[----:B------:R-:W-:Y:S01]  /*1ac0*/  SHF.R.S32.HI R44, RZ, 0x4, R44 ;  /* 0x00000004ff2c7819 */ /* 0x000fe2000001142c */
[C---:B------:R-:W-:Y:S01]  /*1ad0*/  IMAD.WIDE.U32 R16, R2.reuse, c[0x0][0x1a0], R16 ;  /* 0x0000680002107a25 */ /* 0x040fe200078e0010 */
[----:B------:R-:W-:Y:S02]  /*1ae0*/  SHF.R.S32.HI R38, RZ, 0x5, R38 ;  /* 0x00000005ff267819 */ /* 0x000fe40000011426 */
[----:B------:R-:W-:Y:S01]  /*1af0*/  SHF.R.S32.HI R52, RZ, 0x1f, R54 ;  /* 0x0000001fff347819 */ /* 0x000fe20000011436 */
[----:B------:R-:W-:Y:S01]  /*1b00*/  IMAD R6, R157, c[0x0][0x198], RZ ;  /* 0x000066009d067a24 */ /* 0x000fe200078e02ff */
[----:B------:R-:W-:Y:S01]  /*1b10*/  SHF.R.S32.HI R51, RZ, 0x1f, R53 ;  /* 0x0000001fff337819 */ /* 0x000fe20000011435 */
[----:B------:R-:W-:Y:S01]  /*1b20*/  IMAD R3, R2, c[0x0][0x1a4], R0 ;  /* 0x0000690002037a24 */ /* 0x000fe200078e0200 */
[----:B------:R-:W-:Y:S01]  /*1b30*/  LEA R0, P3, R22, c[0x0][0x168], 0x1 ;  /* 0x00005a0016007a11 */ /* 0x000fe200078608ff */
[----:B------:R-:W-:Y:S01]  /*1b40*/  IMAD R4, R18, c[0x0][0x194], R4 ;  /* 0x0000650012047a24 */ /* 0x000fe200078e0204 */
[----:B------:R-:W-:Y:S01]  /*1b50*/  LEA R2, P0, R16, c[0x0][0x170], 0x1 ;  /* 0x00005c0010027a11 */ /* 0x000fe200078008ff */
[----:B------:R-:W-:-:S03]  /*1b60*/  IMAD.WIDE.U32 R20, R18, c[0x0][0x190], R20 ;  /* 0x0000640012147a25 */ /* 0x000fc600078e0014 */
[----:B------:R-:W-:Y:S01]  /*1b70*/  R2P PR, R57, 0x6 ;  /* 0x0000000639007804 */ /* 0x000fe20000000000 */
[----:B------:R-:W-:Y:S02]  /*1b80*/  IMAD R6, R156, c[0x0][0x19c], R6 ;  /* 0x000067009c067a24 */ /* 0x000fe400078e0206 */
[----:B------:R-:W-:Y:S02]  /*1b90*/  IMAD.IADD R21, R21, 0x1, R4 ;  /* 0x0000000115157824 */ /* 0x000fe400078e0204 */
[----:B------:R-:W-:Y:S01]  /*1ba0*/  IMAD.IADD R3, R17, 0x1, R3 ;  /* 0x0000000111037824 */ /* 0x000fe200078e0203 */
[----:B------:R-:W-:Y:S01]  /*1bb0*/  SEL R167, R167, 0xfffffff0, !P1 ;  /* 0xfffffff0a7a77807 */ /* 0x000fe20004800000 */
[----:B------:R-:W-:Y:S01]  /*1bc0*/  IMAD.IADD R4, R23, 0x1, R6 ;  /* 0x0000000117047824 */ /* 0x000fe200078e0206 */
[----:B------:R-:W-:Y:S01]  /*1bd0*/  SEL R166, R166, 0xffffffe0, !P2 ;  /* 0xffffffe0a6a67807 */ /* 0x000fe20005000000 */
[----:B------:R-:W-:Y:S01]  /*1be0*/  IMAD R9, R9, c[0x0][0x1a8], RZ ;  /* 0x00006a0009097a24 */ /* 0x000fe200078e02ff */
[----:B------:R-:W-:Y:S01]  /*1bf0*/  SHF.L.U64.HI R3, R16, 0x1, R3 ;  /* 0x0000000110037819 */ /* 0x000fe20000010203 */
[----:B------:R-:W-:Y:S01]  /*1c00*/  IMAD.MOV.U32 R6, RZ, RZ, c[0x0][0x1a0] ;  /* 0x00006800ff067624 */ /* 0x000fe200078e00ff */
[----:B------:R-:W-:Y:S01]  /*1c10*/  SHF.L.U64.HI R4, R22, 0x1, R4 ;  /* 0x0000000116047819 */ /* 0x000fe20000010204 */
[C---:B------:R-:W-:Y:S01]  /*1c20*/  IMAD R160, R154.reuse, c[0x0][0x1ac], R9 ;  /* 0x00006b009aa07a24 */ /* 0x040fe200078e0209 */
[----:B------:R-:W-:Y:S01]  /*1c30*/  IADD3.X R3, R3, c[0x0][0x174], RZ, P0, !PT ;  /* 0x00005d0003037a10 */ /* 0x000fe200007fe4ff */
[----:B------:R-:W-:Y:S01]  /*1c40*/  IMAD.WIDE.U32 R154, R154, c[0x0][0x1a8], R20 ;  /* 0x00006a009a9a7a25 */ /* 0x000fe200078e0014 */
[----:B------:R-:W-:-:S02]  /*1c50*/  IADD3.X R4, R4, c[0x0][0x16c], RZ, P3, !PT ;  /* 0x00005b0004047a10 */ /* 0x000fc40001ffe4ff */
[C---:B------:R-:W-:Y:S01]  /*1c60*/  SHF.L.U64.HI R49, R6.reuse, R106, c[0x0][0x1a4] ;  /* 0x0000690006317619 */ /* 0x040fe2000001026a */
[----:B------:R-:W-:Y:S01]  /*1c70*/  IMAD.SHL.U32 R50, R6, 0x10, RZ ;  /* 0x0000001006327824 */ /* 0x000fe200078e00ff */
[----:B------:R-:W-:Y:S01]  /*1c80*/  MOV R238, R4 ;  /* 0x0000000400ee7202 */ /* 0x000fe20000000f00 */
[----:B------:R-:W-:Y:S02]  /*1c90*/  IMAD.IADD R39, R37, 0x1, -R39 ;  /* 0x0000000125277824 */ /* 0x000fe400078e0a27 */
[----:B------:R-:W-:Y:S02]  /*1ca0*/  IMAD.MOV.U32 R239, RZ, RZ, R0 ;  /* 0x000000ffffef7224 */ /* 0x000fe400078e0000 */
[----:B------:R-:W-:Y:S02]  /*1cb0*/  IMAD.IADD R161, R155, 0x1, R160 ;  /* 0x000000019ba17824 */ /* 0x000fe400078e02a0 */
[----:B------:R-:W-:Y:S02]  /*1cc0*/  IMAD.MOV.U32 R241, RZ, RZ, R2 ;  /* 0x000000fffff17224 */ /* 0x000fe400078e0002 */
[----:B------:R-:W-:-:S02]  /*1cd0*/  IMAD.MOV.U32 R240, RZ, RZ, R3 ;  /* 0x000000fffff07224 */ /* 0x000fc400078e0003 */
[----:B------:R-:W-:Y:S01]  /*1ce0*/  @!P4 IMAD.MOV.U32 R10, RZ, RZ, RZ ;  /* 0x000000ffff0ac224 */ /* 0x000fe200078e00ff */
[----:B------:R-:W-:-:S13]  /*1cf0*/  ISETP.GT.AND P4, PT, R36, R45, PT ;  /* 0x0000002d2400720c */ /* 0x000fda0003f84270 */
[----:B------:R-:W-:Y:S05]  /*1d00*/  @!P4 BRA `(.L_x_3670) ;  /* 0x0000e0e00000c947 */ /* 0x000fea0003800000 */
[--C-:B-1----:R-:W-:Y:S01]  /*1d10*/  SHF.R.S32.HI R11, RZ, 0x1f, R105.reuse ;  /* 0x0000001fff0b7819 */ /* 0x102fe20000011469 */
[C---:B------:R-:W-:Y:S01]  /*1d20*/  IMAD R16, R8.reuse, c[0x0][0x280], RZ ;  /* 0x0000a00008107a24 */ /* 0x040fe200078e02ff */
[--C-:B------:R-:W-:Y:S01]  /*1d30*/  SHF.R.S32.HI R12, RZ, 0x1f, R46.reuse ;  /* 0x0000001fff0c7819 */ /* 0x100fe2000001142e */
[----:B------:R-:W-:Y:S01]  /*1d40*/  IMAD R8, R8, c[0x0][0x278], RZ ;  /* 0x00009e0008087a24 */ /* 0x000fe200078e02ff */
[----:B------:R-:W-:Y:S01]  /*1d50*/  IADD3 R9, P1, P0, R105, R156, -R46 ;  /* 0x0000009c69097210 */ /* 0x000fe2000783e82e */
[----:B-----5:R-:W-:Y:S01]  /*1d60*/  IMAD.IADD R105, R10, 0x1, R105 ;  /* 0x000000010a697824 */ /* 0x020fe200078e0269 */
[----:B------:R-:W-:Y:S01]  /*1d70*/  ULDC.64 UR28, c[0x0][0x1a0] ;  /* 0x00006800001c7ab9 */ /* 0x000fe20000000a00 */
[C---:B------:R-:W-:Y:S01]  /*1d80*/  IMAD R16, R236.reuse, c[0x0][0x284], R16 ;  /* 0x0000a100ec107a24 */ /* 0x040fe200078e0210 */
[----:B------:R-:W-:Y:S01]  /*1d90*/  IADD3.X R10, R11, R157, ~R12, P1, P0 ;  /* 0x0000009d0b0a7210 */ /* 0x000fe20000fe0c0c */
[C-C-:B------:R-:W-:Y:S01]  /*1da0*/  IMAD.WIDE.U32 R18, R236.reuse, c[0x0][0x280], R14.reuse ;  /* 0x0000a000ec127a25 */ /* 0x140fe200078e000e */
[----:B------:R-:W-:Y:S01]  /*1db0*/  USHF.L.U32 UR17, UR29, 0x6, URZ ;  /* 0x000000061d117899 */ /* 0x000fe2000800063f */
[----:B------:R-:W-:Y:S01]  /*1dc0*/  SHF.L.U32 R137, R55, 0x4, RZ ;  /* 0x0000000437897819 */ /* 0x000fe200000006ff */
[----:B------:R-:W-:Y:S01]  /*1dd0*/  USHF.L.U32 UR19, UR29, 0x5, URZ ;  /* 0x000000051d137899 */ /* 0x000fe2000800063f */
[C---:B------:R-:W-:Y:S01]  /*1de0*/  IMAD.WIDE.U32 R12, R236.reuse, c[0x0][0x278], R14 ;  /* 0x00009e00ec0c7a25 */ /* 0x040fe200078e000e */
[----:B------:R-:W-:Y:S01]  /*1df0*/  UMOV UR16, 0x60 ;  /* 0x0000006000107882 */ /* 0x000fe20000000000 */
[----:B------:R-:W-:Y:S01]  /*1e00*/  MOV R61, R0 ;  /* 0x00000000003d7202 */ /* 0x000fe20000000f00 */
        /* <DEDUP_REMOVED lines=15> */
[C---:B------:R-:W-:Y:S01]  /*1f00*/  IADD3 R152, R156.reuse, 0x10, RZ ;  /* 0x000000109c987810 */ /* 0x040fe20007ffe0ff */
[----:B------:R-:W-:Y:S01]  /*1f10*/  UMOV UR8, 0x1a0 ;  /* 0x000001a000087882 */ /* 0x000fe20000000000 */
[C---:B------:R-:W-:Y:S01]  /*1f20*/  IMAD R10, R9.reuse, c[0x0][0x28c], R10 ;  /* 0x0000a300090a7a24 */ /* 0x040fe200078e020a */
[----:B------:R-:W-:Y:S01]  /*1f30*/  UMOV UR5, 0x1c0 ;  /* 0x000001c000057882 */ /* 0x000fe20000000000 */
[----:B------:R-:W-:Y:S01]  /*1f40*/  IMAD.WIDE.U32 R12, R9, c[0x0][0x288], R12 ;  /* 0x0000a200090c7a25 */ /* 0x000fe200078e000c */
[----:B------:R-:W-:Y:S01]  /*1f50*/  UMOV UR4, 0x1e0 ;  /* 0x000001e000047882 */ /* 0x000fe20000000000 */
[----:B------:R-:W-:Y:S01]  /*1f60*/  IADD3 R151, R156, 0x20, RZ ;  /* 0x000000209c977810 */ /* 0x000fe20007ffe0ff */
[----:B------:R-:W-:Y:S01]  /*1f70*/  USHF.L.U32 UR20, UR29, 0x7, URZ ;  /* 0x000000071d147899 */ /* 0x000fe2000800063f */
        /* <DEDUP_REMOVED lines=20> */
[----:B------:R-:W-:Y:S01]  /*20c0*/  IMAD.WIDE.U32 R12, R6, 0x20, RZ ;  /* 0x00000020060c7825 */ /* 0x000fe200078e00ff */
[----:B------:R-:W-:Y:S01]  /*20d0*/  ULDC UR18, c[0x0][0x294] ;  /* 0x0000a50000127ab9 */ /* 0x000fe20000000800 */
        /* <DEDUP_REMOVED lines=34> */
[----:B------:R-:W-:Y:S01]  /*2300*/  UIMAD.WIDE.U32 UR60, UR4, UR28, URZ ;  /* 0x0000001c043c72a5 */ /* 0x000fe2000f8e003f */
[----:B------:R-:W-:Y:S01]  /*2310*/  IMAD.X R27, R52, 0x1, R27, P1 ;  /* 0x00000001341b7824 */ /* 0x000fe200008e061b */
[----:B------:R-:W-:Y:S01]  /*2320*/  UIMAD UR29, UR4, UR29, URZ ;  /* 0x0000001d041d72a4 */ /* 0x000fe2000f8e023f */
[----:B------:R-:W-:Y:S01]  /*2330*/  IMAD.WIDE.U32 R182, R74, 0xa0, RZ ;  /* 0x000000a04ab67825 */ /* 0x000fe200078e00ff */
[C---:B------:R-:W-:Y:S01]  /*2340*/  SHF.L.U64.HI R104, R105.reuse, 0x1, R104 ;  /* 0x0000000169687819 */ /* 0x040fe20000010268 */
[----:B------:R-:W-:Y:S01]  /*2350*/  ULDC UR17, c[0x0][0x19c] ;  /* 0x0000670000117ab9 */ /* 0x000fe20000000800 */
        /* <DEDUP_REMOVED lines=23> */
[----:B------:R-:W-:Y:S01]  /*24d0*/  UIMAD UR4, UR4, UR18, URZ ;  /* 0x00000012040472a4 */ /* 0x000fe2000f8e023f */
[----:B------:R-:W-:Y:S01]  /*24e0*/  IMAD.WIDE.U32 R170, R74, 0x180, RZ ;  /* 0x000001804aaa7825 */ /* 0x000fe200078e00ff */
[----:B------:R-:W-:Y:S01]  /*24f0*/  USHF.L.U32 UR19, UR17, 0x6, URZ ;  /* 0x0000000611137899 */ /* 0x000fe2000800063f */
[----:B------:R-:W-:Y:S01]  /*2500*/  IADD3 R10, P1, R28, c[0x0][0x2b0], RZ ;  /* 0x0000ac001c0a7a10 */ /* 0x000fe20007f3e0ff */
[----:B------:R-:W-:Y:S01]  /*2510*/  USHF.L.U32 UR18, UR17, 0x7, URZ ;  /* 0x0000000711127899 */ /* 0x000fe2000800063f */
[C---:B------:R-:W-:Y:S01]  /*2520*/  IMAD.WIDE.U32 R168, R74.reuse, 0x1a0, RZ ;  /* 0x000001a04aa87825 */ /* 0x040fe200078e00ff */
[----:B------:R-:W-:Y:S01]  /*2530*/  USHF.L.U32 UR17, UR17, 0x5, URZ ;  /* 0x0000000511117899 */ /* 0x000fe2000800063f */
[----:B------:R-:W-:Y:S01]  /*2540*/  IADD3 R105, P2, R105, c[0x0][0x2a8], RZ ;  /* 0x0000aa0069697a10 */ /* 0x000fe20007f5e0ff */
[----:B------:R-:W-:Y:S01]  /*2550*/  ULDC UR28, c[0x0][0x28c] ;  /* 0x0000a300001c7ab9 */ /* 0x000fe20000000800 */
[----:B------:R-:W-:Y:S01]  /*2560*/  IMAD.WIDE.U32 R164, R74, 0x1c0, RZ ;  /* 0x000001c04aa47825 */ /* 0x000fe200078e00ff */
[----:B------:R-:W-:Y:S01]  /*2570*/  IADD3 R28, P0, R28, c[0x0][0x2a8], RZ ;  /* 0x0000aa001c1c7a10 */ /* 0x000fe20007f1e0ff */
[----:B------:R-:W-:Y:S01]  /*2580*/  ULDC UR27, c[0x0][0x28c] ;  /* 0x0000a300001b7ab9 */ /* 0x000fe20000000800 */
[----:B------:R-:W-:Y:S01]  /*2590*/  SHF.L.U64.HI R80, R81, 0x1, R80 ;  /* 0x0000000151507819 */ /* 0x000fe20000010250 */
[----:B------:R-:W-:Y:S01]  /*25a0*/  IMAD.WIDE.U32 R162, R74, 0x1e0, RZ ;  /* 0x000001e04aa27825 */ /* 0x000fe200078e00ff */
[----:B------:R-:W-:Y:S01]  /*25b0*/  IADD3.X R102, R104, c[0x0][0x2b4], RZ, P3, !PT ;  /* 0x0000ad0068667a10 */ /* 0x000fe20001ffe4ff */
[----:B------:R-:W-:Y:S01]  /*25c0*/  ULDC UR26, c[0x0][0x28c] ;  /* 0x0000a300001a7ab9 */ /* 0x000fe20000000800 */
[----:B------:R-:W-:Y:S01]  /*25d0*/  IADD3.X R9, R27, c[0x0][0x2b4], RZ, P1, !PT ;  /* 0x0000ad001b097a10 */ /* 0x000fe20000ffe4ff */
[----:B------:R-:W-:Y:S01]  /*25e0*/  IMAD.SHL.U32 R76, R74, 0x20, RZ ;  /* 0x000000204a4c7824 */ /* 0x000fe200078e00ff */
[----:B------:R-:W-:Y:S01]  /*25f0*/  SHF.L.U64.HI R89, R18, 0x1, R89 ;  /* 0x0000000112597819 */ /* 0x000fe20000010259 */
[----:B------:R-:W-:Y:S01]  /*2600*/  IMAD.SHL.U32 R88, R74, 0x80, RZ ;  /* 0x000000804a587824 */ /* 0x000fe200078e00ff */
[----:B------:R-:W-:Y:S01]  /*2610*/  SHF.L.U32 R78, R12, 0x1, RZ ;  /* 0x000000010c4e7819 */ /* 0x000fe200000006ff */
[----:B------:R-:W-:Y:S01]  /*2620*/  IMAD.WIDE.U32 R190, R186, 0x40, RZ ;  /* 0x00000040babe7825 */ /* 0x000fe200078e00ff */
[----:B------:R-:W-:Y:S01]  /*2630*/  SHF.L.U64.HI R75, R76, 0x1, R75 ;  /* 0x000000014c4b7819 */ /* 0x000fe2000001024b */
[----:B------:R-:W-:Y:S01]  /*2640*/  ULDC UR25, c[0x0][0x28c] ;  /* 0x0000a30000197ab9 */ /* 0x000fe20000000800 */
[----:B------:R-:W-:Y:S01]  /*2650*/  SHF.L.U64.HI R87, R88, 0x1, R87 ;  /* 0x0000000158577819 */ /* 0x000fe20000010257 */
[----:B------:R-:W-:Y:S01]  /*2660*/  IMAD.WIDE.U32 R188, R186, 0x80, RZ ;  /* 0x00000080babc7825 */ /* 0x000fe200078e00ff */
[----:B------:R-:W-:Y:S01]  /*2670*/  SHF.L.U64.HI R77, R12, 0x1, R77 ;  /* 0x000000010c4d7819 */ /* 0x000fe2000001024d */
        /* <DEDUP_REMOVED lines=9> */
[----:B------:R-:W-:Y:S01]  /*2710*/  SHF.L.U64.HI R67, R107, R67, c[0x0][0x28c] ;  /* 0x0000a3006b437619 */ /* 0x000fe20000010243 */
[----:B------:R-:W-:Y:S01]  /*2720*/  IMAD.SHL.U32 R136, R55, 0x20, RZ ;  /* 0x0000002037887824 */ /* 0x000fe200078e00ff */
[----:B------:R-:W-:Y:S01]  /*2730*/  SHF.L.U64.HI R70, R107, R70, c[0x0][0x28c] ;  /* 0x0000a3006b467619 */ /* 0x000fe20000010246 */
[----:B------:R-:W-:Y:S01]  /*2740*/  IMAD R135, R55, 0x30, RZ ;  /* 0x0000003037877824 */ /* 0x000fe200078e02ff */
[----:B------:R-:W-:Y:S01]  /*2750*/  SHF.L.U64.HI R106, R107, R106, c[0x0][0x28c] ;  /* 0x0000a3006b6a7619 */ /* 0x000fe2000001026a */
[C---:B------:R-:W-:Y:S01]  /*2760*/  IMAD.SHL.U32 R134, R55.reuse, 0x40, RZ ;  /* 0x0000004037867824 */ /* 0x040fe200078e00ff */
[----:B------:R-:W-:Y:S01]  /*2770*/  SHF.L.U64.HI R73, R74, 0x1, R73 ;  /* 0x000000014a497819 */ /* 0x000fe20000010249 */
[----:B------:R-:W-:Y:S01]  /*2780*/  IMAD R133, R55, 0x50, RZ ;  /* 0x0000005037857824 */ /* 0x000fe200078e02ff */
[----:B------:R-:W-:Y:S01]  /*2790*/  IADD3 R66, R187, UR17, RZ ;  /* 0x00000011bb427c10 */ /* 0x000fe2000fffe0ff */
[----:B------:R-:W-:Y:S01]  /*27a0*/  IMAD R132, R55, 0x60, RZ ;  /* 0x0000006037847824 */ /* 0x000fe200078e02ff */
[----:B------:R-:W-:Y:S01]  /*27b0*/  IADD3 R84, R183, UR15, RZ ;  /* 0x0000000fb7547c10 */ /* 0x000fe2000fffe0ff */
[----:B------:R-:W-:Y:S01]  /*27c0*/  IMAD R131, R55, 0x70, RZ ;  /* 0x0000007037837824 */ /* 0x000fe200078e02ff */
[----:B------:R-:W-:Y:S01]  /*27d0*/  IADD3 R85, R181, UR14, RZ ;  /* 0x0000000eb5557c10 */ /* 0x000fe2000fffe0ff */
[----:B------:R-:W-:Y:S01]  /*27e0*/  IMAD.SHL.U32 R130, R55, 0x80, RZ ;  /* 0x0000008037827824 */ /* 0x000fe200078e00ff */
[----:B------:R-:W-:Y:S01]  /*27f0*/  IADD3 R86, R179, UR13, RZ ;  /* 0x0000000db3567c10 */ /* 0x000fe2000fffe0ff */
[----:B------:R-:W-:Y:S01]  /*2800*/  IMAD R129, R55, 0x90, RZ ;  /* 0x0000009037817824 */ /* 0x000fe200078e02ff */
        /* <DEDUP_REMOVED lines=111> */
.L_x_3772:
        /* <DEDUP_REMOVED lines=10> */
[CC--:B------:R-:W-:Y:S01]  /*2fa0*/  ISETP.GE.AND P0, PT, R152.reuse, R2.reuse, PT ;  /* 0x000000029800720c */ /* 0x0c0fe20003f06270 */
[----:B------:R3:W4:Y:S01]  /*2fb0*/  R2UR UR9, R193 ;  /* 0x00000000c10973c2 */ /* 0x00072200000e0000 */
[----:B------:R-:W-:Y:S02]  /*2fc0*/  ISETP.GE.AND P2, PT, R149, R2, PT ;  /* 0x000000029500720c */ /* 0x000fe40003f46270 */
[----:B------:R-:W-:Y:S02]  /*2fd0*/  ISETP.GE.AND P4, PT, R152, R0, !P0 ;  /* 0x000000009800720c */ /* 0x000fe40004786270 */
[----:B------:R-:W-:Y:S02]  /*2fe0*/  ISETP.GE.AND P0, PT, R151, R2, PT ;  /* 0x000000029700720c */ /* 0x000fe40003f06270 */
[-C--:B------:R-:W-:Y:S02]  /*2ff0*/  ISETP.GE.AND P5, PT, R149, R0.reuse, !P2 ;  /* 0x000000009500720c */ /* 0x080fe400057a6270 */
[----:B------:R-:W-:Y:S02]  /*3000*/  ISETP.GE.AND P6, PT, R151, R0, !P0 ;  /* 0x000000009700720c */ /* 0x000fe400047c6270 */
[C---:B------:R-:W-:Y:S04]  /*3010*/  ISETP.GE.AND P0, PT, R150.reuse, R2, PT ;  /* 0x000000029600720c */ /* 0x040fe80003f06270 */
[----:B------:R-:W-:Y:S02]  /*3020*/  ISETP.GE.AND P3, PT, R150, R0, !P0 ;  /* 0x000000009600720c */ /* 0x000fe40004766270 */
[C---:B------:R-:W-:Y:S02]  /*3030*/  @P4 IADD3 R6, P0, R99.reuse, R74, RZ ;  /* 0x0000004a63064210 */ /* 0x040fe40007f1e0ff */
[-C--:B-1----:R-:W-:Y:S02]  /*3040*/  @P4 LEA R14, P1, R50, R63.reuse, 0x1 ;  /* 0x0000003f320e4211 */ /* 0x082fe400078208ff */
[----:B------:R-:W-:Y:S01]  /*3050*/  P2R R21, PR, RZ, 0x8 ;  /* 0x00000008ff157803 */ /* 0x000fe20000000000 */
[----:B------:R-:W-:Y:S01]  /*3060*/  @P4 IMAD.X R7, R98, 0x1, R73, P0 ;  /* 0x0000000162074824 */ /* 0x000fe200000e0649 */
[C---:B------:R-:W-:Y:S01]  /*3070*/  @P6 IADD3 R250, P0, R99.reuse, R76, RZ ;  /* 0x0000004c63fa6210 */ /* 0x040fe20007f1e0ff */
        /* <DEDUP_REMOVED lines=100> */
[C---:B------:R-:W-:Y:S02]  /*36c0*/  LOP3.LUT P3, RZ, R237.reuse, 0x1, RZ, 0xc0, !PT ;  /* 0x00000001edff7812 */ /* 0x040fe4000786c0ff */
        /* <DEDUP_REMOVED lines=95> */
[----:B-----5:R-:W-:Y:S03]  /*3cc0*/  ISETP.GE.AND P0, PT, R14, UR4, PT ;  /* 0x000000040e007c0c */ /* 0x020fe6000bf06270 */
        /* <DEDUP_REMOVED lines=27> */
[CC--:B------:R-:W-:Y:S01]  /*3e80*/  @!P0 FMUL.FTZ R26, R8.reuse, R2.reuse ;  /* 0x00000002081a8220 */ /* 0x0c0fe20000410000 */
[----:B------:R-:W-:Y:S01]  /*3e90*/  @!P0 HADD2.F32 R7, -RZ, R7.H0_H0 ;  /* 0x20000007ff078230 */ /* 0x000fe20000004100 */
[C---:B------:R-:W-:Y:S01]  /*3ea0*/  @!P0 FMUL.FTZ R2, R3.reuse, R2 ;  /* 0x0000000203028220 */ /* 0x040fe20000410000 */
[--C-:B------:R-:W-:Y:S01]  /*3eb0*/  @!P0 HADD2.F32 R23, -RZ, R6.reuse.H1_H1 ;  /* 0x30000006ff178230 */ /* 0x100fe20000004100 */
[----:B------:R-:W-:Y:S01]  /*3ec0*/  @!P0 FFMA.FTZ R26, R3, R21, -R26 ;  /* 0x00000015031a8223 */ /* 0x000fe2000001081a */
[----:B------:R-:W-:Y:S01]  /*3ed0*/  @!P0 MOV R16, R0 ;  /* 0x0000000000108202 */ /* 0x000fe20000000f00 */
[----:B------:R-:W-:Y:S01]  /*3ee0*/  @!P0 FMUL.FTZ R3, R7, R5 ;  /* 0x0000000507038220 */ /* 0x000fe20000410000 */
[----:B------:R-:W-:Y:S01]  /*3ef0*/  @!P0 HADD2.F32 R6, -RZ, R6.H0_H0 ;  /* 0x20000006ff068230 */ /* 0x000fe20000004100 */
[----:B------:R-:W-:Y:S02]  /*3f00*/  @!P0 FFMA.FTZ R2, R8, R21, R2 ;  /* 0x0000001508028223 */ /* 0x000fe40000010002 */
[----:B------:R-:W-:Y:S02]  /*3f10*/  @!P0 FMUL.FTZ R30, R20, R5 ;  /* 0x00000005141e8220 */ /* 0x000fe40000410000 */
[----:B------:R-:W-:Y:S01]  /*3f20*/  @!P0 FMUL.FTZ R29, R23, R4 ;  /* 0x00000004171d8220 */ /* 0x000fe20000410000 */
[----:B------:R-:W-:Y:S01]  /*3f30*/  @!P0 F2FP.PACK_AB R2, R2, R26 ;  /* 0x0000001a0202823e */ /* 0x000fe200000000ff */
[----:B------:R-:W-:Y:S02]  /*3f40*/  @!P0 FMUL.FTZ R4, R6, R4 ;  /* 0x0000000406048220 */ /* 0x000fe40000410000 */
[----:B------:R-:W-:Y:S01]  /*3f50*/  @!P0 FFMA.FTZ R3, R20, R22, R3 ;  /* 0x0000001614038223 */ /* 0x000fe20000010003 */
[----:B------:R-:W-:Y:S01]  /*3f60*/  @!P0 MOV R17, R2 ;  /* 0x0000000200118202 */ /* 0x000fe20000000f00 */
[----:B------:R-:W-:Y:S01]  /*3f70*/  @!P0 FFMA.FTZ R7, R7, R22, -R30 ;  /* 0x0000001607078223 */ /* 0x000fe2000001081e */
[----:B------:R-:W-:Y:S01]  /*3f80*/  MOV R2, R61 ;  /* 0x0000003d00027202 */ /* 0x000fe20000000f00 */
[-C--:B------:R-:W-:Y:S02]  /*3f90*/  @!P0 FFMA.FTZ R29, R6, R24.reuse, -R29 ;  /* 0x00000018061d8223 */ /* 0x080fe4000001081d */
[----:B------:R-:W-:Y:S01]  /*3fa0*/  @!P0 FFMA.FTZ R4, R23, R24, R4 ;  /* 0x0000001817048223 */ /* 0x000fe20000010004 */
[----:B------:R-:W-:Y:S04]  /*3fb0*/  @!P0 F2FP.PACK_AB R3, R3, R7 ;  /* 0x000000070303823e */ /* 0x000fe800000000ff */
[----:B------:R-:W-:Y:S02]  /*3fc0*/  @!P0 F2FP.PACK_AB R4, R4, R29 ;  /* 0x0000001d0404823e */ /* 0x000fe400000000ff */
[----:B------:R-:W-:Y:S02]  /*3fd0*/  @!P0 MOV R18, R3 ;  /* 0x0000000300128202 */ /* 0x000fe40000000f00 */
[----:B------:R-:W-:Y:S02]  /*3fe0*/  @!P0 MOV R19, R4 ;  /* 0x0000000400138202 */ /* 0x000fe40000000f00 */
[----:B------:R-:W-:Y:S05]  /*3ff0*/  MOV R3, R60 ;  /* 0x0000003c00037202 */ /* 0x000fea0000000f00 */
[----:B------:R1:W-:Y:S02]  /*4000*/  STG.E.128 [R2.64], R16 ;  /* 0x0000001002007986 */ /* 0x0003e4000c101d06 */
.L_x_3674:
[----:B------:R-:W-:Y:S05]  /*4010*/  BSYNC B0 ;  /* 0x0000000000007941 */ /* 0x000fea0003800000 */
.L_x_3673:
        /* <DEDUP_REMOVED lines=62> */
.L_x_3676:
[----:B------:R-:W-:Y:S05]  /*4400*/  BSYNC B0 ;  /* 0x0000000000007941 */ /* 0x000fea0003800000 */
.L_x_3675:
        /* <DEDUP_REMOVED lines=64> */
.L_x_3678:
[----:B------:R-:W-:Y:S05]  /*4810*/  BSYNC B0 ;  /* 0x0000000000007941 */ /* 0x000fea0003800000 */
.L_x_3677:
[----:B------:R-:W-:Y:S01]  /*4820*/  BSSY B0, `(.L_x_3679) ;  /* 0x0000044000007945 */ /* 0x000fe20003800000 */
[----:B------:R-:W-:-:S05]  /*4830*/  @!P3 BRA `(.L_x_3680) ;  /* 0x000004200000b947 */ /* 0x000fca0003800000 */
[----:B-----5:R-:W-:Y:S02]  /*4840*/  ISETP.GE.AND P0, PT, R14, UR4, PT ;  /* 0x000000040e007c0c */ /* 0x020fe4000bf06270 */
[----:B-1----:R-:W-:Y:S02]  /*4850*/  MOV R4, R101 ;  /* 0x0000006500047202 */ /* 0x002fe40000000f00 */
[----:B------:R-:W-:Y:S09]  /*4860*/  MOV R5, R100 ;  /* 0x0000006400057202 */ /* 0x000ff20000000f00 */
[C---:B------:R-:W-:Y:S02]  /*4870*/  @!P0 SHF.L.U32 R2, R135.reuse, 0x1, RZ ;  /* 0x0000000187028819 */ /* 0x040fe400000006ff */
[----:B------:R-:W-:Y:S02]  /*4880*/  @!P0 SHF.L.U64.HI R0, R135, 0x1, R120 ;  /* 0x0000000187008819 */ /* 0x000fe40000010278 */
[----:B------:R-:W-:Y:S04]  /*4890*/  @!P0 IADD3 R6, P1, R2, R28, RZ ;  /* 0x0000001c02068210 */ /* 0x000fe80007f3e0ff */
[----:B------:R-:W-:Y:S02]  /*48a0*/  @!P0 IADD3.X R7, R0, R27, RZ, P1, !PT ;  /* 0x0000001b00078210 */ /* 0x000fe40000ffe4ff */
[----:B------:R-:W-:Y:S04]  /*48b0*/  @!P0 IADD3 R2, P1, R2, R10, RZ ;  /* 0x0000000a02028210 */ /* 0x000fe80007f3e0ff */
[----:B------:R-:W-:Y:S01]  /*48c0*/  @!P0 IADD3.X R3, R0, R9, RZ, P1, !PT ;  /* 0x0000000900038210 */ /* 0x000fe20000ffe4ff */
[----:B------:R-:W-:Y:S01]  /*48d0*/  IMAD.MOV.U32 R0, RZ, RZ, c[0x0][0x288] ;  /* 0x0000a200ff007624 */ /* 0x000fe200078e00ff */
[----:B------:R-:W2:Y:S03]  /*48e0*/  @!P0 LDG.E.64 R6, [R6.64] ;  /* 0x0000000606068981 */ /* 0x000ea6000c1e1b00 */
[----:B------:R-:W-:Y:S03]  /*48f0*/  IMAD.WIDE.U32 R4, R0, 0x60, R4 ;  /* 0x0000006000047825 */ /* 0x000fe600078e0004 */
[----:B------:R-:W3:Y:S02]  /*4900*/  @!P0 LDG.E.64 R2, [R2.64] ;  /* 0x0000000602028981 */ /* 0x000ee4000c1e1b00 */
[----:B------:R-:W-:Y:S05]  /*4910*/  IADD3 R5, R5, UR28, RZ ;  /* 0x0000001c05057c10 */ /* 0x000fea000fffe0ff */
[----:B------:R-:W4:Y:S02]  /*4920*/  LDG.E.128 R16, [R4.64] ;  /* 0x0000000604107981 */ /* 0x000f24000c1e1d00 */
[----:B----4-:R-:W-:Y:S01]  /*4930*/  @!P0 IMAD.MOV.U32 R4, RZ, RZ, R16 ;  /* 0x000000ffff048224 */ /* 0x010fe200078e0010 */
        /* <DEDUP_REMOVED lines=13> */
[----:B------:R-:W-:Y:S01]  /*4a10*/  @!P0 FFMA.FTZ R0, R8, R20, R0 ;  /* 0x0000001408008223 */ /* 0x000fe20000010000 */
[----:B------:R-:W-:Y:S01]  /*4a20*/  @!P0 MOV R7, R18 ;  /* 0x0000001200078202 */ /* 0x000fe20000000f00 */
[--C-:B------:R-:W-:Y:S01]  /*4a30*/  @!P0 HADD2.F32 R8, -RZ, R3.reuse.H1_H1 ;  /* 0x30000003ff088230 */ /* 0x100fe20000004100 */
[----:B------:R-:W-:Y:S01]  /*4a40*/  @!P0 MOV R6, R19 ;  /* 0x0000001300068202 */ /* 0x000fe20000000f00 */
[----:B------:R-:W-:Y:S01]  /*4a50*/  @!P0 HADD2.F32 R2, -RZ, R2.H1_H1 ;  /* 0x30000002ff028230 */ /* 0x000fe20000004100 */
[----:B------:R-:W-:Y:S01]  /*4a60*/  @!P0 F2FP.PACK_AB R0, R0, R25 ;  /* 0x000000190000823e */ /* 0x000fe200000000ff */
[----:B------:R-:W-:Y:S02]  /*4a70*/  @!P0 HADD2.F32 R3, -RZ, R3.H0_H0 ;  /* 0x20000003ff038230 */ /* 0x000fe40000004100 */
[--C-:B------:R-:W-:Y:S01]  /*4a80*/  @!P0 HADD2.F32 R20, -RZ, R7.reuse.H1_H1 ;  /* 0x30000007ff148230 */ /* 0x100fe20000004100 */
[-C--:B------:R-:W-:Y:S01]  /*4a90*/  @!P0 FMUL.FTZ R26, R8, R2.reuse ;  /* 0x00000002081a8220 */ /* 0x080fe20000410000 */
[----:B------:R-:W-:Y:S01]  /*4aa0*/  @!P0 HADD2.F32 R7, -RZ, R7.H0_H0 ;  /* 0x20000007ff078230 */ /* 0x000fe20000004100 */
[C---:B------:R-:W-:Y:S01]  /*4ab0*/  @!P0 FMUL.FTZ R2, R3.reuse, R2 ;  /* 0x0000000203028220 */ /* 0x040fe20000410000 */
[--C-:B------:R-:W-:Y:S01]  /*4ac0*/  @!P0 HADD2.F32 R23, -RZ, R6.reuse.H1_H1 ;  /* 0x30000006ff178230 */ /* 0x100fe20000004100 */
[----:B------:R-:W-:Y:S01]  /*4ad0*/  @!P0 FMUL.FTZ R30, R20, R5 ;  /* 0x00000005141e8220 */ /* 0x000fe20000410000 */
[----:B------:R-:W-:Y:S01]  /*4ae0*/  @!P0 HADD2.F32 R6, -RZ, R6.H0_H0 ;  /* 0x20000006ff068230 */ /* 0x000fe20000004100 */
[----:B------:R-:W-:Y:S02]  /*4af0*/  @!P0 FFMA.FTZ R26, R3, R21, -R26 ;  /* 0x00000015031a8223 */ /* 0x000fe4000001081a */
[C---:B------:R-:W-:Y:S02]  /*4b00*/  @!P0 FMUL.FTZ R3, R7.reuse, R5 ;  /* 0x0000000507038220 */ /* 0x040fe40000410000 */
[----:B------:R-:W-:Y:S02]  /*4b10*/  @!P0 FFMA.FTZ R2, R8, R21, R2 ;  /* 0x0000001508028223 */ /* 0x000fe40000010002 */
[-C--:B------:R-:W-:Y:S02]  /*4b20*/  @!P0 FFMA.FTZ R7, R7, R22.reuse, -R30 ;  /* 0x0000001607078223 */ /* 0x080fe4000001081e */
[----:B------:R-:W-:Y:S01]  /*4b30*/  @!P0 FFMA.FTZ R3, R20, R22, R3 ;  /* 0x0000001614038223 */ /* 0x000fe20000010003 */
[----:B------:R-:W-:Y:S01]  /*4b40*/  @!P0 F2FP.PACK_AB R2, R2, R26 ;  /* 0x0000001a0202823e */ /* 0x000fe200000000ff */
[-C--:B------:R-:W-:Y:S02]  /*4b50*/  @!P0 FMUL.FTZ R29, R23, R4.reuse ;  /* 0x00000004171d8220 */ /* 0x080fe40000410000 */
[----:B------:R-:W-:Y:S01]  /*4b60*/  @!P0 IMAD.MOV.U32 R16, RZ, RZ, R0 ;  /* 0x000000ffff108224 */ /* 0x000fe200078e0000 */
[----:B------:R-:W-:Y:S01]  /*4b70*/  @!P0 F2FP.PACK_AB R3, R3, R7 ;  /* 0x000000070303823e */ /* 0x000fe200000000ff */
[C---:B------:R-:W-:Y:S01]  /*4b80*/  @!P0 FMUL.FTZ R4, R6.reuse, R4 ;  /* 0x0000000406048220 */ /* 0x040fe20000410000 */
[----:B------:R-:W-:Y:S01]  /*4b90*/  @!P0 MOV R17, R2 ;  /* 0x0000000200118202 */ /* 0x000fe20000000f00 */
[----:B------:R-:W-:Y:S01]  /*4ba0*/  IMAD.MOV.U32 R0, RZ, RZ, 0x60 ;  /* 0x00000060ff007424 */ /* 0x000fe200078e00ff */
[----:B------:R-:W-:Y:S01]  /*4bb0*/  @!P0 MOV R18, R3 ;  /* 0x0000000300128202 */ /* 0x000fe20000000f00 */
[-C--:B------:R-:W-:Y:S01]  /*4bc0*/  @!P0 FFMA.FTZ R29, R6, R24.reuse, -R29 ;  /* 0x00000018061d8223 */ /* 0x080fe2000001081d */
[----:B------:R-:W-:Y:S01]  /*4bd0*/  MOV R2, R61 ;  /* 0x0000003d00027202 */ /* 0x000fe20000000f00 */
[----:B------:R-:W-:Y:S01]  /*4be0*/  @!P0 FFMA.FTZ R4, R23, R24, R4 ;  /* 0x0000001817048223 */ /* 0x000fe20000010004 */
[----:B------:R-:W-:Y:S04]  /*4bf0*/  MOV R3, R60 ;  /* 0x0000003c00037202 */ /* 0x000fe80000000f00 */
[----:B------:R-:W-:Y:S01]  /*4c00*/  @!P0 F2FP.PACK_AB R4, R4, R29 ;  /* 0x0000001d0404823e */ /* 0x000fe200000000ff */
[C---:B------:R-:W-:Y:S03]  /*4c10*/  IMAD.WIDE.U32 R2, R0.reuse, c[0x0][0x198], R2 ;  /* 0x0000660000027a25 */ /* 0x040fe600078e0002 */
[----:B------:R-:W-:Y:S01]  /*4c20*/  @!P0 MOV R19, R4 ;  /* 0x0000000400138202 */ /* 0x000fe20000000f00 */
[----:B------:R-:W-:Y:S05]  /*4c30*/  IMAD R0, R0, c[0x0][0x19c], RZ ;  /* 0x0000670000007a24 */ /* 0x000fea00078e02ff */
[----:B------:R-:W-:Y:S05]  /*4c40*/  IADD3 R3, R3, R0, RZ ;  /* 0x0000000003037210 */ /* 0x000fea0007ffe0ff */
[----:B------:R1:W-:Y:S02]  /*4c50*/  STG.E.128 [R2.64], R16 ;  /* 0x0000001002007986 */ /* 0x0003e4000c101d06 */
.L_x_3680:
[----:B------:R-:W-:Y:S05]  /*4c60*/  BSYNC B0 ;  /* 0x0000000000007941 */ /* 0x000fea0003800000 */
.L_x_3679:
        /* <DEDUP_REMOVED lines=64> */
.L_x_3682:
[----:B------:R-:W-:Y:S05]  /*5070*/  BSYNC B0 ;  /* 0x0000000000007941 */ /* 0x000fea0003800000 */
.L_x_3681:
        /* <DEDUP_REMOVED lines=68> */
.L_x_3684:
[----:B------:R-:W-:Y:S05]  /*54c0*/  BSYNC B0 ;  /* 0x0000000000007941 */ /* 0x000fea0003800000 */
.L_x_3683:
        /* <DEDUP_REMOVED lines=68> */
.L_x_3686:
[----:B------:R-:W-:Y:S05]  /*5910*/  BSYNC B0 ;  /* 0x0000000000007941 */ /* 0x000fea0003800000 */
.L_x_3685:
        /* <DEDUP_REMOVED lines=68> */
.L_x_3688:
[----:B------:R-:W-:Y:S05]  /*5d60*/  BSYNC B0 ;  /* 0x0000000000007941 */ /* 0x000fea0003800000 */
.L_x_3687:
        /* <DEDUP_REMOVED lines=64> */
.L_x_3690:
[----:B------:R-:W-:Y:S05]  /*6170*/  BSYNC B0 ;  /* 0x0000000000007941 */ /* 0x000fea0003800000 */
.L_x_3689:
[----:B------:R-:W-:Y:S01]  /*6180*/  LOP3.LUT P0, RZ, R237, 0x2, RZ, 0xc0, !PT ;  /* 0x00000002edff7812 */ /* 0x000fe2000780c0ff */
[----:B------:R-:W-:Y:S01]  /*6190*/  @!UPT UIADD3 URZ, URZ, URZ, URZ ;  /* 0x0000003f3f3ff290 */ /* 0x000fe2000fffe03f */
[----:B------:R-:W-:Y:S11]  /*61a0*/  BSSY B0, `(.L_x_3691) ;  /* 0x0000044000007945 */ /* 0x000ff60003800000 */
        /* <DEDUP_REMOVED lines=67> */
.L_x_3692:
[----:B------:R-:W-:Y:S05]  /*65e0*/  BSYNC B0 ;  /* 0x0000000000007941 */ /* 0x000fea0003800000 */
.L_x_3691:
[----:B------:R-:W-:Y:S01]  /*65f0*/  LOP3.LUT P0, RZ, R237, 0x4, RZ, 0xc0, !PT ;  /* 0x00000004edff7812 */ /* 0x000fe2000780c0ff */
[----:B------:R-:W-:Y:S01]  /*6600*/  @!UPT UIADD3 URZ, URZ, URZ, URZ ;  /* 0x0000003f3f3ff290 */ /* 0x000fe2000fffe03f */
[----:B------:R-:W-:Y:S11]  /*6610*/  BSSY B0, `(.L_x_3693) ;  /* 0x0000044000007945 */ /* 0x000ff60003800000 */
[----:B------:R-:W-:-:S05]  /*6620*/  @!P0 BRA `(.L_x_3694) ;  /* 0x0000042000008947 */ /* 0x000fca0003800000 */
[----:B-----5:R-:W-:Y:S02]  /*6630*/  ISETP.GE.AND P0, PT, R14, UR4, PT ;  /* 0x000000040e007c0c */ /* 0x020fe4000bf06270 */
[----:B-1----:R-:W-:Y:S02]  /*6640*/  MOV R4, R101 ;  /* 0x0000006500047202 */ /* 0x002fe40000000f00 */
[----:B------:R-:W-:Y:S02]  /*6650*/  MOV R5, R100 ;  /* 0x0000006400057202 */ /* 0x000fe40000000f00 */
[----:B------:R-:W-:Y:S07]  /*6660*/  MOV R31, R60 ;  /* 0x0000003c001f7202 */ /* 0x000fee0000000f00 */
        /* <DEDUP_REMOVED lines=27> */
[----:B------:R-:W-:Y:S01]  /*6820*/  @!P0 MOV R6, R18 ;  /* 0x0000001200068202 */ /* 0x000fe20000000f00 */
[----:B------:R-:W-:Y:S01]  /*6830*/  @!P0 FMUL.FTZ R26, R21, R2 ;  /* 0x00000002151a8220 */ /* 0x000fe20000410000 */
[----:B------:R-:W-:Y:S01]  /*6840*/  @!P0 HADD2.F32 R4, -RZ, R3.H1_H1 ;  /* 0x30000003ff048230 */ /* 0x000fe20000004100 */
[----:B------:R-:W-:Y:S01]  /*6850*/  @!P0 FFMA.FTZ R0, R8, R20, R0 ;  /* 0x0000001408008223 */ /* 0x000fe20000010000 */
[----:B------:R-:W-:Y:S01]  /*6860*/  @!P0 MOV R3, R19 ;  /* 0x0000001300038202 */ /* 0x000fe20000000f00 */
[----:B------:R-:W-:Y:S02]  /*6870*/  @!P0 HADD2.F32 R7, -RZ, R7.H0_H0 ;  /* 0x20000007ff078230 */ /* 0x000fe40000004100 */
[--C-:B------:R-:W-:Y:S01]  /*6880*/  @!P0 HADD2.F32 R8, -RZ, R6.reuse.H1_H1 ;  /* 0x30000006ff088230 */ /* 0x100fe20000004100 */
[----:B------:R-:W-:Y:S01]  /*6890*/  @!P0 F2FP.PACK_AB R0, R0, R25 ;  /* 0x000000190000823e */ /* 0x000fe200000000ff */
[----:B------:R-:W-:Y:S01]  /*68a0*/  @!P0 HADD2.F32 R6, -RZ, R6.H0_H0 ;  /* 0x20000006ff068230 */ /* 0x000fe20000004100 */
[C---:B------:R-:W-:Y:S01]  /*68b0*/  @!P0 FMUL.FTZ R2, R7.reuse, R2 ;  /* 0x0000000207028220 */ /* 0x040fe20000410000 */
[--C-:B------:R-:W-:Y:S01]  /*68c0*/  @!P0 HADD2.F32 R20, -RZ, R3.reuse.H1_H1 ;  /* 0x30000003ff148230 */ /* 0x100fe20000004100 */
[----:B------:R-:W-:Y:S01]  /*68d0*/  @!P0 FFMA.FTZ R26, R7, R22, -R26 ;  /* 0x00000016071a8223 */ /* 0x000fe2000001081a */
[----:B------:R-:W-:Y:S01]  /*68e0*/  @!P0 HADD2.F32 R7, -RZ, R3.H0_H0 ;  /* 0x20000003ff078230 */ /* 0x000fe20000004100 */
[-C--:B------:R-:W-:Y:S02]  /*68f0*/  @!P0 FMUL.FTZ R3, R6, R5.reuse ;  /* 0x0000000506038220 */ /* 0x080fe40000410000 */
[----:B------:R-:W-:Y:S02]  /*6900*/  @!P0 FMUL.FTZ R30, R8, R5 ;  /* 0x00000005081e8220 */ /* 0x000fe40000410000 */
[-C--:B------:R-:W-:Y:S02]  /*6910*/  @!P0 FMUL.FTZ R29, R20, R4.reuse ;  /* 0x00000004141d8220 */ /* 0x080fe40000410000 */
[----:B------:R-:W-:Y:S02]  /*6920*/  @!P0 FMUL.FTZ R4, R7, R4 ;  /* 0x0000000407048220 */ /* 0x000fe40000410000 */
[----:B------:R-:W-:Y:S02]  /*6930*/  @!P0 FFMA.FTZ R2, R21, R22, R2 ;  /* 0x0000001615028223 */ /* 0x000fe40000010002 */
[-C--:B------:R-:W-:Y:S02]  /*6940*/  @!P0 FFMA.FTZ R3, R8, R23.reuse, R3 ;  /* 0x0000001708038223 */ /* 0x080fe40000010003 */
[----:B------:R-:W-:Y:S01]  /*6950*/  @!P0 FFMA.FTZ R6, R6, R23, -R30 ;  /* 0x0000001706068223 */ /* 0x000fe2000001081e */
[----:B------:R-:W-:Y:S01]  /*6960*/  MOV R30, R61 ;  /* 0x0000003d001e7202 */ /* 0x000fe20000000f00 */
[----:B------:R-:W-:Y:S01]  /*6970*/  IMAD.MOV.U32 R5, RZ, RZ, 0x140 ;  /* 0x00000140ff057424 */ /* 0x000fe200078e00ff */
[----:B------:R-:W-:Y:S01]  /*6980*/  @!P0 F2FP.PACK_AB R2, R2, R26 ;  /* 0x0000001a0202823e */ /* 0x000fe200000000ff */
[----:B------:R-:W-:Y:S01]  /*6990*/  @!P0 FFMA.FTZ R7, R7, R24, -R29 ;  /* 0x0000001807078223 */ /* 0x000fe2000001081d */
[----:B------:R-:W-:Y:S01]  /*69a0*/  @!P0 F2FP.PACK_AB R3, R3, R6 ;  /* 0x000000060303823e */ /* 0x000fe200000000ff */
[----:B------:R-:W-:Y:S01]  /*69b0*/  @!P0 FFMA.FTZ R4, R20, R24, R4 ;  /* 0x0000001814048223 */ /* 0x000fe20000010004 */
[----:B------:R-:W-:Y:S01]  /*69c0*/  @!P0 MOV R17, R2 ;  /* 0x0000000200118202 */ /* 0x000fe20000000f00 */
[C---:B------:R-:W-:Y:S01]  /*69d0*/  IMAD.WIDE.U32 R30, R5.reuse, c[0x0][0x198], R30 ;  /* 0x00006600051e7a25 */ /* 0x040fe200078e001e */
[----:B------:R-:W-:Y:S02]  /*69e0*/  @!P0 MOV R18, R3 ;  /* 0x0000000300128202 */ /* 0x000fe40000000f00 */
[----:B------:R-:W-:Y:S01]  /*69f0*/  @!P0 F2FP.PACK_AB R4, R4, R7 ;  /* 0x000000070404823e */ /* 0x000fe200000000ff */
[----:B------:R-:W-:Y:S02]  /*6a00*/  IMAD R5, R5, c[0x0][0x19c], RZ ;  /* 0x0000670005057a24 */ /* 0x000fe400078e02ff */
[----:B------:R-:W-:Y:S01]  /*6a10*/  @!P0 IMAD.MOV.U32 R16, RZ, RZ, R0 ;  /* 0x000000ffff108224 */ /* 0x000fe200078e0000 */
[----:B------:R-:W-:Y:S02]  /*6a20*/  @!P0 MOV R19, R4 ;  /* 0x0000000400138202 */ /* 0x000fe40000000f00 */
[----:B------:R-:W-:Y:S05]  /*6a30*/  IADD3 R31, R31, R5, RZ ;  /* 0x000000051f1f7210 */ /* 0x000fea0007ffe0ff */
[----:B------:R1:W-:Y:S02]  /*6a40*/  STG.E.128 [R30.64], R16 ;  /* 0x000000101e007986 */ /* 0x0003e4000c101d06 */
.L_x_3694:
[----:B------:R-:W-:Y:S05]  /*6a50*/  BSYNC B0 ;  /* 0x0000000000007941 */ /* 0x000fea0003800000 */
.L_x_3693:
[----:B------:R-:W-:Y:S01]  /*6a60*/  LOP3.LUT P0, RZ, R237, 0x8, RZ, 0xc0, !PT ;  /* 0x00000008edff7812 */ /* 0x000fe2000780c0ff */
[----:B------:R-:W-:Y:S01]  /*6a70*/  @!UPT UIADD3 URZ, URZ, URZ, URZ ;  /* 0x0000003f3f3ff290 */ /* 0x000fe2000fffe03f */
[----:B------:R-:W-:Y:S11]  /*6a80*/  BSSY B0, `(.L_x_3695) ;  /* 0x0000044000007945 */ /* 0x000ff60003800000 */
[----:B------:R-:W-:-:S05]  /*6a90*/  @!P0 BRA `(.L_x_3696) ;  /* 0x0000042000008947 */ /* 0x000fca0003800000 */
[----:B-1----:R-:W-:Y:S01]  /*6aa0*/  IMAD.MOV.U32 R17, RZ, RZ, R100 ;  /* 0x000000ffff117224 */ /* 0x002fe200078e0064 */
[----:B-----5:R-:W-:Y:S02]  /*6ab0*/  ISETP.GE.AND P0, PT, R14, UR4, PT ;  /* 0x000000040e007c0c */ /* 0x020fe4000bf06270 */
[----:B------:R-:W-:Y:S02]  /*6ac0*/  MOV R0, c[0x0][0x288] ;  /* 0x0000a20000007a02 */ /* 0x000fe40000000f00 */
[----:B------:R-:W-:Y:S02]  /*6ad0*/  MOV R16, R101 ;  /* 0x0000006500107202 */ /* 0x000fe40000000f00 */
[----:B------:R-:W-:Y:S03]  /*6ae0*/  MOV R31, R60 ;  /* 0x0000003c001f7202 */ /* 0x000fe60000000f00 */
        /* <DEDUP_REMOVED lines=9> */
[----:B------:R-:W3:Y:S06]  /*6b80*/  @!P0 LDG.E.64 R2, [R2.64] ;  /* 0x0000000602028981 */ /* 0x000eec000c1e1b00 */
[----:B------:R-:W4:Y:S01]  /*6b90*/  @!P0 LDG.E.64 R6, [R6.64] ;  /* 0x0000000606068981 */ /* 0x000f22000c1e1b00 */
[----:B--2---:R-:W-:Y:S05]  /*6ba0*/  @!P0 IMAD.MOV.U32 R4, RZ, RZ, R16 ;  /* 0x000000ffff048224 */ /* 0x004fea00078e0010 */
[----:B------:R-:W-:Y:S02]  /*6bb0*/  @!P0 HADD2.F32 R8, -RZ, R4.H1_H1 ;  /* 0x30000004ff088230 */ /* 0x000fe40000004100 */
[--C-:B---3--:R-:W-:Y:S02]  /*6bc0*/  @!P0 HADD2.F32 R0, -RZ, R2.reuse.H0_H0 ;  /* 0x20000002ff008230 */ /* 0x108fe40000004100 */
[----:B------:R-:W-:Y:S02]  /*6bd0*/  @!P0 HADD2.F32 R5, -RZ, R3.H0_H0 ;  /* 0x20000003ff058230 */ /* 0x000fe40000004100 */
[----:B------:R-:W-:Y:S01]  /*6be0*/  @!P0 HADD2.F32 R2, -RZ, R2.H1_H1 ;  /* 0x30000002ff028230 */ /* 0x000fe20000004100 */
[-C--:B------:R-:W-:Y:S01]  /*6bf0*/  @!P0 FMUL.FTZ R25, R8, R0.reuse ;  /* 0x0000000008198220 */ /* 0x080fe20000410000 */
[--C-:B----4-:R-:W-:Y:S02]  /*6c00*/  @!P0 HADD2.F32 R23, -RZ, R7.reuse.H0_H0 ;  /* 0x20000007ff178230 */ /* 0x110fe40000004100 */
[----:B------:R-:W-:Y:S01]  /*6c10*/  @!P0 HADD2.F32 R24, -RZ, R7.H1_H1 ;  /* 0x30000007ff188230 */ /* 0x000fe20000004100 */
[----:B------:R-:W-:Y:S01]  /*6c20*/  @!P0 MOV R7, R17 ;  /* 0x0000001100078202 */ /* 0x000fe20000000f00 */
[--C-:B------:R-:W-:Y:S02]  /*6c30*/  @!P0 HADD2.F32 R20, -RZ, R6.reuse.H0_H0 ;  /* 0x20000006ff148230 */ /* 0x100fe40000004100 */
[----:B------:R-:W-:Y:S02]  /*6c40*/  @!P0 HADD2.F32 R22, -RZ, R6.H1_H1 ;  /* 0x30000006ff168230 */ /* 0x000fe40000004100 */
[----:B------:R-:W-:Y:S02]  /*6c50*/  @!P0 HADD2.F32 R6, -RZ, R4.H0_H0 ;  /* 0x20000004ff068230 */ /* 0x000fe40000004100 */
[----:B------:R-:W-:Y:S02]  /*6c60*/  @!P0 HADD2.F32 R21, -RZ, R7.H1_H1 ;  /* 0x30000007ff158230 */ /* 0x000fe40000004100 */
[----:B------:R-:W-:Y:S01]  /*6c70*/  @!P0 HADD2.F32 R4, -RZ, R3.H1_H1 ;  /* 0x30000003ff048230 */ /* 0x000fe20000004100 */
[C---:B------:R-:W-:Y:S01]  /*6c80*/  @!P0 FMUL.FTZ R0, R6.reuse, R0 ;  /* 0x0000000006008220 */ /* 0x040fe20000410000 */
[----:B------:R-:W-:Y:S01]  /*6c90*/  @!P0 MOV R3, R19 ;  /* 0x0000001300038202 */ /* 0x000fe20000000f00 */
[----:B------:R-:W-:Y:S01]  /*6ca0*/  @!P0 FFMA.FTZ R25, R6, R20, -R25 ;  /* 0x0000001406198223 */ /* 0x000fe20000010819 */
[----:B------:R-:W-:Y:S01]  /*6cb0*/  @!P0 MOV R6, R18 ;  /* 0x0000001200068202 */ /* 0x000fe20000000f00 */
[----:B------:R-:W-:Y:S01]  /*6cc0*/  @!P0 FMUL.FTZ R26, R21, R2 ;  /* 0x00000002151a8220 */ /* 0x000fe20000410000 */
[----:B------:R-:W-:Y:S01]  /*6cd0*/  @!P0 HADD2.F32 R7, -RZ, R7.H0_H0 ;  /* 0x20000007ff078230 */ /* 0x000fe20000004100 */
[----:B------:R-:W-:Y:S01]  /*6ce0*/  @!P0 FFMA.FTZ R0, R8, R20, R0 ;  /* 0x0000001408008223 */ /* 0x000fe20000010000 */
[--C-:B------:R-:W-:Y:S02]  /*6cf0*/  @!P0 HADD2.F32 R20, -RZ, R3.reuse.H1_H1 ;  /* 0x30000003ff148230 */ /* 0x100fe40000004100 */
[--C-:B------:R-:W-:Y:S01]  /*6d00*/  @!P0 HADD2.F32 R8, -RZ, R6.reuse.H1_H1 ;  /* 0x30000006ff088230 */ /* 0x100fe20000004100 */
[C---:B------:R-:W-:Y:S01]  /*6d10*/  @!P0 FMUL.FTZ R2, R7.reuse, R2 ;  /* 0x0000000207028220 */ /* 0x040fe20000410000 */
[----:B------:R-:W-:Y:S01]  /*6d20*/  @!P0 HADD2.F32 R6, -RZ, R6.H0_H0 ;  /* 0x20000006ff068230 */ /* 0x000fe20000004100 */
[----:B------:R-:W-:Y:S01]  /*6d30*/  @!P0 FFMA.FTZ R26, R7, R22, -R26 ;  /* 0x00000016071a8223 */ /* 0x000fe2000001081a */
[----:B------:R-:W-:Y:S01]  /*6d40*/  @!P0 HADD2.F32 R7, -RZ, R3.H0_H0 ;  /* 0x20000003ff078230 */ /* 0x000fe20000004100 */
[----:B------:R-:W-:Y:S01]  /*6d50*/  @!P0 FMUL.FTZ R30, R8, R5 ;  /* 0x00000005081e8220 */ /* 0x000fe20000410000 */
[----:B------:R-:W-:Y:S01]  /*6d60*/  @!P0 F2FP.PACK_AB R0, R0, R25 ;  /* 0x000000190000823e */ /* 0x000fe200000000ff */
        /* <DEDUP_REMOVED lines=21> */
.L_x_3696:
[----:B------:R-:W-:Y:S05]  /*6ec0*/  BSYNC B0 ;  /* 0x0000000000007941 */ /* 0x000fea0003800000 */
.L_x_3695:
        /* <DEDUP_REMOVED lines=18> */
[----:B------:R-:W3:Y:S06]  /*6ff0*/  @!P0 LDG.E.64 R6, [R6.64] ;  /* 0x0000000606068981 */ /* 0x000eec000c1e1b00 */
[----:B------:R-:W4:Y:S01]  /*7000*/  @!P0 LDG.E.64 R2, [R2.64] ;  /* 0x0000000602028981 */ /* 0x000f22000c1e1b00 */
[----:B--2---:R-:W-:Y:S05]  /*7010*/  @!P0 IMAD.MOV.U32 R4, RZ, RZ, R16 ;  /* 0x000000ffff048224 */ /* 0x004fea00078e0010 */
[----:B------:R-:W-:Y:S02]  /*7020*/  @!P0 HADD2.F32 R8, -RZ, R4.H1_H1 ;  /* 0x30000004ff088230 */ /* 0x000fe40000004100 */
[--C-:B---3--:R-:W-:Y:S02]  /*7030*/  @!P0 HADD2.F32 R23, -RZ, R7.reuse.H0_H0 ;  /* 0x20000007ff178230 */ /* 0x108fe40000004100 */
[----:B------:R-:W-:Y:S01]  /*7040*/  @!P0 HADD2.F32 R24, -RZ, R7.H1_H1 ;  /* 0x30000007ff188230 */ /* 0x000fe20000004100 */
[----:B------:R-:W-:Y:S01]  /*7050*/  @!P0 MOV R7, R17 ;  /* 0x0000001100078202 */ /* 0x000fe20000000f00 */
[----:B------:R-:W-:Y:S02]  /*7060*/  @!P0 HADD2.F32 R20, -RZ, R6.H0_H0 ;  /* 0x20000006ff148230 */ /* 0x000fe40000004100 */
[----:B----4-:R-:W-:Y:S02]  /*7070*/  @!P0 HADD2.F32 R0, -RZ, R2.H0_H0 ;  /* 0x20000002ff008230 */ /* 0x010fe40000004100 */
[----:B------:R-:W-:Y:S02]  /*7080*/  @!P0 HADD2.F32 R22, -RZ, R6.H1_H1 ;  /* 0x30000006ff168230 */ /* 0x000fe40000004100 */
[----:B------:R-:W-:Y:S01]  /*7090*/  @!P0 HADD2.F32 R6, -RZ, R4.H0_H0 ;  /* 0x20000004ff068230 */ /* 0x000fe20000004100 */
[-C--:B------:R-:W-:Y:S01]  /*70a0*/  @!P0 FMUL.FTZ R25, R8, R0.reuse ;  /* 0x0000000008198220 */ /* 0x080fe20000410000 */
        /* <DEDUP_REMOVED lines=40> */
.L_x_3698:
[----:B------:R-:W-:Y:S05]  /*7330*/  BSYNC B0 ;  /* 0x0000000000007941 */ /* 0x000fea0003800000 */
.L_x_3697:
        /* <DEDUP_REMOVED lines=70> */
.L_x_3700:
[----:B------:R-:W-:Y:S05]  /*77a0*/  BSYNC B0 ;  /* 0x0000000000007941 */ /* 0x000fea0003800000 */
.L_x_3699:
        /* <DEDUP_REMOVED lines=70> */
.L_x_3702:
[----:B------:R-:W-:Y:S05]  /*7c10*/  BSYNC B0 ;  /* 0x0000000000007941 */ /* 0x000fea0003800000 */
.L_x_3701:
        /* <DEDUP_REMOVED lines=70> */
.L_x_3704:
[----:B------:R-:W-:Y:S05]  /*8080*/  BSYNC B0 ;  /* 0x0000000000007941 */ /* 0x000fea0003800000 */
.L_x_3703:
        /* <DEDUP_REMOVED lines=10> */
.L_x_3672:
        /* <DEDUP_REMOVED lines=95> */
.L_x_3709:
[----:B------:R-:W-:Y:S05]  /*8720*/  BSYNC B0 ;  /* 0x0000000000007941 */ /* 0x000fea0003800000 */
.L_x_3708:
[----:B--2---:R-:W-:Y:S02]  /*8730*/  MOV R2, R61 ;  /* 0x0000003d00027202 */ /* 0x004fe40000000f00 */
[----:B------:R-:W-:Y:S05]  /*8740*/  MOV R3, R60 ;  /* 0x0000003c00037202 */ /* 0x000fea0000000f00 */
[----:B-----5:R2:W-:Y:S02]  /*8750*/  STG.E.128 [R2.64], R20 ;  /* 0x0000001402007986 */ /* 0x0205e4000c101d06 */
.L_x_3707:
[----:B------:R-:W-:Y:S05]  /*8760*/  BSYNC B1 ;  /* 0x0000000000017941 */ /* 0x000fea0003800000 */
.L_x_3706:
[----:B------:R-:W-:Y:S01]  /*8770*/  BSSY B1, `(.L_x_3710) ;  /* 0x0000060000017945 */ /* 0x000fe20003800000 */
[----:B------:R-:W-:-:S05]  /*8780*/  @!P4 BRA `(.L_x_3711) ;  /* 0x000005e00000c947 */ /* 0x000fca0003800000 */
[C---:B--2---:R-:W-:Y:S01]  /*8790*/  LEA R2, P0, R107.reuse, R101, 0x1 ;  /* 0x000000656b027211 */ /* 0x044fe200078008ff */
[----:B------:R-:W-:Y:S03]  /*87a0*/  BSSY B0, `(.L_x_3712) ;  /* 0x0000059000007945 */ /* 0x000fe60003800000 */
[----:B------:R-:W-:Y:S02]  /*87b0*/  LEA.HI.X R3, R107, R100, R106, 0x1, P0 ;  /* 0x000000646b037211 */ /* 0x000fe400000f0c6a */
[----:B-----5:R-:W-:Y:S03]  /*87c0*/  ISETP.GE.AND P0, PT, R14, UR4, PT ;  /* 0x000000040e007c0c */ /* 0x020fe6000bf06270 */
[----:B------:R2:W5:Y:S10]  /*87d0*/  LDG.E.128 R20, [R2.64] ;  /* 0x0000000602147981 */ /* 0x000574000c1e1d00 */
        /* <DEDUP_REMOVED lines=85> */
.L_x_3713:
[----:B------:R-:W-:Y:S05]  /*8d30*/  BSYNC B0 ;  /* 0x0000000000007941 */ /* 0x000fea0003800000 */
.L_x_3712:
[C---:B--2---:R-:W-:Y:S04]  /*8d40*/  LEA R2, P0, R48.reuse, R61, 0x1 ;  /* 0x0000003d30027211 */ /* 0x044fe800078008ff */
[----:B------:R-:W-:Y:S05]  /*8d50*/  LEA.HI.X R3, R48, R60, R47, 0x1, P0 ;  /* 0x0000003c30037211 */ /* 0x000fea00000f0c2f */
[----:B-----5:R2:W-:Y:S04]  /*8d60*/  STG.E.128 [R2.64], R20 ;  /* 0x0000001402007986 */ /* 0x0205e8000c101d06 */
.L_x_3711:
[----:B------:R-:W-:Y:S05]  /*8d70*/  BSYNC B1 ;  /* 0x0000000000017941 */ /* 0x000fea0003800000 */
.L_x_3710:
        /* <DEDUP_REMOVED lines=94> */
.L_x_3717:
[----:B------:R-:W-:Y:S05]  /*9360*/  BSYNC B0 ;  /* 0x0000000000007941 */ /* 0x000fea0003800000 */
.L_x_3716:
[C---:B--2---:R-:W-:Y:S04]  /*9370*/  LEA R2, P0, R186.reuse, R61, 0x1 ;  /* 0x0000003dba027211 */ /* 0x044fe800078008ff */
[----:B------:R-:W-:Y:S05]  /*9380*/  LEA.HI.X R3, R186, R60, R66, 0x1, P0 ;  /* 0x0000003cba037211 */ /* 0x000fea00000f0c42 */
[----:B-----5:R2:W-:Y:S04]  /*9390*/  STG.E.128 [R2.64], R20 ;  /* 0x0000001402007986 */ /* 0x0205e8000c101d06 */
.L_x_3715:
[----:B------:R-:W-:Y:S05]  /*93a0*/  BSYNC B1 ;  /* 0x0000000000017941 */ /* 0x000fea0003800000 */
.L_x_3714:
        /* <DEDUP_REMOVED lines=9> */
[----:B------:R2:W5:Y:S01]  /*9440*/  LDG.E.128 R20, [R2.64] ;  /* 0x0000000602147981 */ /* 0x000562000c1e1d00 */
        /* <DEDUP_REMOVED lines=85> */
.L_x_3721:
[----:B------:R-:W-:Y:S05]  /*99a0*/  BSYNC B0 ;  /* 0x0000000000007941 */ /* 0x000fea0003800000 */
.L_x_3720:
[----:B------:R-:W-:Y:S02]  /*99b0*/  MOV R0, 0x60 ;  /* 0x0000006000007802 */ /* 0x000fe40000000f00 */
[----:B--2---:R-:W-:Y:S02]  /*99c0*/  MOV R2, R61 ;  /* 0x0000003d00027202 */ /* 0x004fe40000000f00 */
[----:B------:R-:W-:Y:S05]  /*99d0*/  MOV R3, R60 ;  /* 0x0000003c00037202 */ /* 0x000fea0000000f00 */
[C---:B------:R-:W-:Y:S04]  /*99e0*/  IMAD.WIDE.U32 R2, R0.reuse, c[0x0][0x198], R2 ;  /* 0x0000660000027a25 */ /* 0x040fe800078e0002 */
[----:B------:R-:W-:Y:S05]  /*99f0*/  IMAD R0, R0, c[0x0][0x19c], RZ ;  /* 0x0000670000007a24 */ /* 0x000fea00078e02ff */
[----:B------:R-:W-:Y:S05]  /*9a00*/  IADD3 R3, R3, R0, RZ ;  /* 0x0000000003037210 */ /* 0x000fea0007ffe0ff */
[----:B-----5:R2:W-:Y:S02]  /*9a10*/  STG.E.128 [R2.64], R20 ;  /* 0x0000001402007986 */ /* 0x0205e4000c101d06 */
.L_x_3719:
[----:B------:R-:W-:Y:S05]  /*9a20*/  BSYNC B1 ;  /* 0x0000000000017941 */ /* 0x000fea0003800000 */
.L_x_3718:
        /* <DEDUP_REMOVED lines=94> */
.L_x_3725:
[----:B------:R-:W-:Y:S05]  /*a010*/  BSYNC B0 ;  /* 0x0000000000007941 */ /* 0x000fea0003800000 */
.L_x_3724:
[C---:B--2---:R-:W-:Y:S04]  /*a020*/  LEA R2, P0, R190.reuse, R61, 0x1 ;  /* 0x0000003dbe027211 */ /* 0x044fe800078008ff */
[----:B------:R-:W-:Y:S05]  /*a030*/  LEA.HI.X R3, R190, R60, R69, 0x1, P0 ;  /* 0x0000003cbe037211 */ /* 0x000fea00000f0c45 */
[----:B-----5:R2:W-:Y:S04]  /*a040*/  STG.E.128 [R2.64], R20 ;  /* 0x0000001402007986 */ /* 0x0205e8000c101d06 */
.L_x_3723:
[----:B------:R-:W-:Y:S05]  /*a050*/  BSYNC B1 ;  /* 0x0000000000017941 */ /* 0x000fea0003800000 */
.L_x_3722:
        /* <DEDUP_REMOVED lines=95> */
.L_x_3729:
[----:B------:R-:W-:Y:S05]  /*a650*/  BSYNC B0 ;  /* 0x0000000000007941 */ /* 0x000fea0003800000 */
.L_x_3728:
[----:B------:R-:W-:Y:S02]  /*a660*/  MOV R0, 0xa0 ;  /* 0x000000a000007802 */ /* 0x000fe40000000f00 */
[----:B--2---:R-:W-:Y:S02]  /*a670*/  MOV R2, R61 ;  /* 0x0000003d00027202 */ /* 0x004fe40000000f00 */
[----:B------:R-:W-:Y:S05]  /*a680*/  MOV R3, R60 ;  /* 0x0000003c00037202 */ /* 0x000fea0000000f00 */
[C---:B------:R-:W-:Y:S04]  /*a690*/  IMAD.WIDE.U32 R2, R0.reuse, c[0x0][0x198], R2 ;  /* 0x0000660000027a25 */ /* 0x040fe800078e0002 */
[----:B------:R-:W-:Y:S05]  /*a6a0*/  IMAD R0, R0, c[0x0][0x19c], RZ ;  /* 0x0000670000007a24 */ /* 0x000fea00078e02ff */
[----:B------:R-:W-:Y:S05]  /*a6b0*/  IADD3 R3, R3, R0, RZ ;  /* 0x0000000003037210 */ /* 0x000fea0007ffe0ff */
[----:B-----5:R2:W-:Y:S02]  /*a6c0*/  STG.E.128 [R2.64], R20 ;  /* 0x0000001402007986 */ /* 0x0205e4000c101d06 */
.L_x_3727:
[----:B------:R-:W-:Y:S05]  /*a6d0*/  BSYNC B1 ;  /* 0x0000000000017941 */ /* 0x000fea0003800000 */
.L_x_3726:
        /* <DEDUP_REMOVED lines=95> */
.L_x_3733:
[----:B------:R-:W-:Y:S05]  /*acd0*/  BSYNC B0 ;  /* 0x0000000000007941 */ /* 0x000fea0003800000 */
.L_x_3732:
[----:B------:R-:W-:Y:S02]  /*ace0*/  MOV R0, 0xc0 ;  /* 0x000000c000007802 */ /* 0x000fe40000000f00 */
[----:B--2---:R-:W-:Y:S02]  /*acf0*/  MOV R2, R61 ;  /* 0x0000003d00027202 */ /* 0x004fe40000000f00 */
[----:B------:R-:W-:Y:S05]  /*ad00*/  MOV R3, R60 ;  /* 0x0000003c00037202 */ /* 0x000fea0000000f00 */
[C---:B------:R-:W-:Y:S04]  /*ad10*/  IMAD.WIDE.U32 R2, R0.reuse, c[0x0][0x198], R2 ;  /* 0x0000660000027a25 */ /* 0x040fe800078e0002 */
[----:B------:R-:W-:Y:S05]  /*ad20*/  IMAD R0, R0, c[0x0][0x19c], RZ ;  /* 0x0000670000007a24 */ /* 0x000fea00078e02ff */
[----:B------:R-:W-:Y:S05]  /*ad30*/  IADD3 R3, R3, R0, RZ ;  /* 0x0000000003037210 */ /* 0x000fea0007ffe0ff */
[----:B-----5:R2:W-:Y:S02]  /*ad40*/  STG.E.128 [R2.64], R20 ;  /* 0x0000001402007986 */ /* 0x0205e4000c101d06 */
.L_x_3731:
[----:B------:R-:W-:Y:S05]  /*ad50*/  BSYNC B1 ;  /* 0x0000000000017941 */ /* 0x000fea0003800000 */
.L_x_3730:
        /* <DEDUP_REMOVED lines=95> */
.L_x_3737:
[----:B------:R-:W-:Y:S05]  /*b350*/  BSYNC B0 ;  /* 0x0000000000007941 */ /* 0x000fea0003800000 */
.L_x_3736:
[----:B------:R-:W-:Y:S02]  /*b360*/  MOV R0, 0xe0 ;  /* 0x000000e000007802 */ /* 0x000fe40000000f00 */
[----:B--2---:R-:W-:Y:S02]  /*b370*/  MOV R2, R61 ;  /* 0x0000003d00027202 */ /* 0x004fe40000000f00 */
[----:B------:R-:W-:Y:S05]  /*b380*/  MOV R3, R60 ;  /* 0x0000003c00037202 */ /* 0x000fea0000000f00 */
[C---:B------:R-:W-:Y:S04]  /*b390*/  IMAD.WIDE.U32 R2, R0.reuse, c[0x0][0x198], R2 ;  /* 0x0000660000027a25 */ /* 0x040fe800078e0002 */
[----:B------:R-:W-:Y:S05]  /*b3a0*/  IMAD R0, R0, c[0x0][0x19c], RZ ;  /* 0x0000670000007a24 */ /* 0x000fea00078e02ff */
[----:B------:R-:W-:Y:S05]  /*b3b0*/  IADD3 R3, R3, R0, RZ ;  /* 0x0000000003037210 */ /* 0x000fea0007ffe0ff */
[----:B-----5:R2:W-:Y:S02]  /*b3c0*/  STG.E.128 [R2.64], R20 ;  /* 0x0000001402007986 */ /* 0x0205e4000c101d06 */
.L_x_3735:
[----:B------:R-:W-:Y:S05]  /*b3d0*/  BSYNC B1 ;  /* 0x0000000000017941 */ /* 0x000fea0003800000 */
.L_x_3734:
        /* <DEDUP_REMOVED lines=94> */
.L_x_3741:
[----:B------:R-:W-:Y:S05]  /*b9c0*/  BSYNC B0 ;  /* 0x0000000000007941 */ /* 0x000fea0003800000 */
.L_x_3740:
[C---:B--2---:R-:W-:Y:S04]  /*b9d0*/  LEA R2, P0, R188.reuse, R61, 0x1 ;  /* 0x0000003dbc027211 */ /* 0x044fe800078008ff */
[----:B------:R-:W-:Y:S05]  /*b9e0*/  LEA.HI.X R3, R188, R60, R72, 0x1, P0 ;  /* 0x0000003cbc037211 */ /* 0x000fea00000f0c48 */
[----:B-----5:R2:W-:Y:S04]  /*b9f0*/  STG.E.128 [R2.64], R20 ;  /* 0x0000001402007986 */ /* 0x0205e8000c101d06 */
.L_x_3739:
[----:B------:R-:W-:Y:S05]  /*ba00*/  BSYNC B1 ;  /* 0x0000000000017941 */ /* 0x000fea0003800000 */
.L_x_3738:
        /* <DEDUP_REMOVED lines=97> */
.L_x_3745:
[----:B------:R-:W-:Y:S05]  /*c020*/  BSYNC B0 ;  /* 0x0000000000007941 */ /* 0x000fea0003800000 */
.L_x_3744:
[----:B------:R-:W-:Y:S02]  /*c030*/  MOV R0, 0x120 ;  /* 0x0000012000007802 */ /* 0x000fe40000000f00 */
[----:B--2---:R-:W-:Y:S02]  /*c040*/  MOV R2, R61 ;  /* 0x0000003d00027202 */ /* 0x004fe40000000f00 */
[----:B------:R-:W-:Y:S05]  /*c050*/  MOV R3, R60 ;  /* 0x0000003c00037202 */ /* 0x000fea0000000f00 */
[C---:B------:R-:W-:Y:S04]  /*c060*/  IMAD.WIDE.U32 R2, R0.reuse, c[0x0][0x198], R2 ;  /* 0x0000660000027a25 */ /* 0x040fe800078e0002 */
[----:B------:R-:W-:Y:S05]  /*c070*/  IMAD R0, R0, c[0x0][0x19c], RZ ;  /* 0x0000670000007a24 */ /* 0x000fea00078e02ff */
[----:B------:R-:W-:Y:S05]  /*c080*/  IADD3 R3, R3, R0, RZ ;  /* 0x0000000003037210 */ /* 0x000fea0007ffe0ff */
[----:B-----5:R2:W-:Y:S02]  /*c090*/  STG.E.128 [R2.64], R20 ;  /* 0x0000001402007986 */ /* 0x0205e4000c101d06 */
.L_x_3743:
[----:B------:R-:W-:Y:S05]  /*c0a0*/  BSYNC B1 ;  /* 0x0000000000017941 */ /* 0x000fea0003800000 */
.L_x_3742:
        /* <DEDUP_REMOVED lines=14> */
[----:B-----5:R-:W-:Y:S01]  /*c190*/  IMAD.MOV.U32 R22, RZ, RZ, R4 ;  /* 0x000000ffff167224 */ /* 0x020fe200078e0004 */
        /* <DEDUP_REMOVED lines=86> */
.L_x_3749:
[----:B------:R-:W-:Y:S05]  /*c700*/  BSYNC B0 ;  /* 0x0000000000007941 */ /* 0x000fea0003800000 */
.L_x_3748:
[----:B------:R-:W-:Y:S02]  /*c710*/  MOV R0, 0x140 ;  /* 0x0000014000007802 */ /* 0x000fe40000000f00 */
[----:B-1----:R-:W-:Y:S02]  /*c720*/  MOV R2, R61 ;  /* 0x0000003d00027202 */ /* 0x002fe40000000f00 */
[----:B------:R-:W-:Y:S05]  /*c730*/  MOV R3, R60 ;  /* 0x0000003c00037202 */ /* 0x000fea0000000f00 */
[C---:B------:R-:W-:Y:S04]  /*c740*/  IMAD.WIDE.U32 R2, R0.reuse, c[0x0][0x198], R2 ;  /* 0x0000660000027a25 */ /* 0x040fe800078e0002 */
[----:B------:R-:W-:Y:S05]  /*c750*/  IMAD R0, R0, c[0x0][0x19c], RZ ;  /* 0x0000670000007a24 */ /* 0x000fea00078e02ff */
[----:B------:R-:W-:Y:S05]  /*c760*/  IADD3 R3, R3, R0, RZ ;  /* 0x0000000003037210 */ /* 0x000fea0007ffe0ff */
[----:B-----5:R1:W-:Y:S02]  /*c770*/  STG.E.128 [R2.64], R4 ;  /* 0x0000000402007986 */ /* 0x0203e4000c101d06 */
.L_x_3747:
[----:B------:R-:W-:Y:S05]  /*c780*/  BSYNC B1 ;  /* 0x0000000000017941 */ /* 0x000fea0003800000 */
.L_x_3746:
        /* <DEDUP_REMOVED lines=14> */
[----:B--2--5:R-:W-:Y:S01]  /*c870*/  IMAD.MOV.U32 R22, RZ, RZ, R4 ;  /* 0x000000ffff167224 */ /* 0x024fe200078e0004 */
        /* <DEDUP_REMOVED lines=86> */
.L_x_3753:
[----:B------:R-:W-:Y:S05]  /*cde0*/  BSYNC B0 ;  /* 0x0000000000007941 */ /* 0x000fea0003800000 */
.L_x_3752:
[----:B------:R-:W-:Y:S02]  /*cdf0*/  MOV R0, 0x160 ;  /* 0x0000016000007802 */ /* 0x000fe40000000f00 */
[----:B--2---:R-:W-:Y:S02]  /*ce00*/  MOV R2, R61 ;  /* 0x0000003d00027202 */ /* 0x004fe40000000f00 */
[----:B------:R-:W-:Y:S05]  /*ce10*/  MOV R3, R60 ;  /* 0x0000003c00037202 */ /* 0x000fea0000000f00 */
[C---:B------:R-:W-:Y:S04]  /*ce20*/  IMAD.WIDE.U32 R2, R0.reuse, c[0x0][0x198], R2 ;  /* 0x0000660000027a25 */ /* 0x040fe800078e0002 */
[----:B------:R-:W-:Y:S05]  /*ce30*/  IMAD R0, R0, c[0x0][0x19c], RZ ;  /* 0x0000670000007a24 */ /* 0x000fea00078e02ff */
[----:B------:R-:W-:Y:S05]  /*ce40*/  IADD3 R3, R3, R0, RZ ;  /* 0x0000000003037210 */ /* 0x000fea0007ffe0ff */
[----:B-----5:R2:W-:Y:S02]  /*ce50*/  STG.E.128 [R2.64], R4 ;  /* 0x0000000402007986 */ /* 0x0205e4000c101d06 */
.L_x_3751:
[----:B------:R-:W-:Y:S05]  /*ce60*/  BSYNC B1 ;  /* 0x0000000000017941 */ /* 0x000fea0003800000 */
.L_x_3750:
        /* <DEDUP_REMOVED lines=101> */
.L_x_3757:
[----:B------:R-:W-:Y:S05]  /*d4c0*/  BSYNC B0 ;  /* 0x0000000000007941 */ /* 0x000fea0003800000 */
.L_x_3756:
[----:B------:R-:W-:Y:S02]  /*d4d0*/  MOV R0, 0x180 ;  /* 0x0000018000007802 */ /* 0x000fe40000000f00 */
[----:B------:R-:W-:Y:S02]  /*d4e0*/  MOV R2, R61 ;  /* 0x0000003d00027202 */ /* 0x000fe40000000f00 */
[----:B------:R-:W-:Y:S05]  /*d4f0*/  MOV R3, R60 ;  /* 0x0000003c00037202 */ /* 0x000fea0000000f00 */
[C---:B------:R-:W-:Y:S04]  /*d500*/  IMAD.WIDE.U32 R2, R0.reuse, c[0x0][0x198], R2 ;  /* 0x0000660000027a25 */ /* 0x040fe800078e0002 */
[----:B------:R-:W-:Y:S05]  /*d510*/  IMAD R0, R0, c[0x0][0x19c], RZ ;  /* 0x0000670000007a24 */ /* 0x000fea00078e02ff */
[----:B------:R-:W-:Y:S05]  /*d520*/  IADD3 R3, R3, R0, RZ ;  /* 0x0000000003037210 */ /* 0x000fea0007ffe0ff */
[----:B-----5:R2:W-:Y:S02]  /*d530*/  STG.E.128 [R2.64], R4 ;  /* 0x0000000402007986 */ /* 0x0205e4000c101d06 */
.L_x_3755:
[----:B------:R-:W-:Y:S05]  /*d540*/  BSYNC B1 ;  /* 0x0000000000017941 */ /* 0x000fea0003800000 */
.L_x_3754:
        /* <DEDUP_REMOVED lines=101> */
.L_x_3761:
[----:B------:R-:W-:Y:S05]  /*dba0*/  BSYNC B0 ;  /* 0x0000000000007941 */ /* 0x000fea0003800000 */
.L_x_3760:
[----:B------:R-:W-:Y:S02]  /*dbb0*/  MOV R0, 0x1a0 ;  /* 0x000001a000007802 */ /* 0x000fe40000000f00 */
[----:B------:R-:W-:Y:S02]  /*dbc0*/  MOV R2, R61 ;  /* 0x0000003d00027202 */ /* 0x000fe40000000f00 */
[----:B------:R-:W-:Y:S05]  /*dbd0*/  MOV R3, R60 ;  /* 0x0000003c00037202 */ /* 0x000fea0000000f00 */
[C---:B------:R-:W-:Y:S04]  /*dbe0*/  IMAD.WIDE.U32 R2, R0.reuse, c[0x0][0x198], R2 ;  /* 0x0000660000027a25 */ /* 0x040fe800078e0002 */
[----:B------:R-:W-:Y:S05]  /*dbf0*/  IMAD R0, R0, c[0x0][0x19c], RZ ;  /* 0x0000670000007a24 */ /* 0x000fea00078e02ff */
[----:B------:R-:W-:Y:S05]  /*dc00*/  IADD3 R3, R3, R0, RZ ;  /* 0x0000000003037210 */ /* 0x000fea0007ffe0ff */
[----:B-----5:R2:W-:Y:S02]  /*dc10*/  STG.E.128 [R2.64], R4 ;  /* 0x0000000402007986 */ /* 0x0205e4000c101d06 */
.L_x_3759:
[----:B------:R-:W-:Y:S05]  /*dc20*/  BSYNC B1 ;  /* 0x0000000000017941 */ /* 0x000fea0003800000 */
.L_x_3758:
        /* <DEDUP_REMOVED lines=101> */
.L_x_3765:
[----:B------:R-:W-:Y:S05]  /*e280*/  BSYNC B0 ;  /* 0x0000000000007941 */ /* 0x000fea0003800000 */
.L_x_3764:
[----:B------:R-:W-:Y:S02]  /*e290*/  MOV R0, 0x1c0 ;  /* 0x000001c000007802 */ /* 0x000fe40000000f00 */
[----:B------:R-:W-:Y:S02]  /*e2a0*/  MOV R2, R61 ;  /* 0x0000003d00027202 */ /* 0x000fe40000000f00 */
[----:B------:R-:W-:Y:S05]  /*e2b0*/  MOV R3, R60 ;  /* 0x0000003c00037202 */ /* 0x000fea0000000f00 */
[C---:B------:R-:W-:Y:S04]  /*e2c0*/  IMAD.WIDE.U32 R2, R0.reuse, c[0x0][0x198], R2 ;  /* 0x0000660000027a25 */ /* 0x040fe800078e0002 */
[----:B------:R-:W-:Y:S05]  /*e2d0*/  IMAD R0, R0, c[0x0][0x19c], RZ ;  /* 0x0000670000007a24 */ /* 0x000fea00078e02ff */
[----:B------:R-:W-:Y:S05]  /*e2e0*/  IADD3 R3, R3, R0, RZ ;  /* 0x0000000003037210 */ /* 0x000fea0007ffe0ff */
[----:B-----5:R2:W-:Y:S02]  /*e2f0*/  STG.E.128 [R2.64], R4 ;  /* 0x0000000402007986 */ /* 0x0205e4000c101d06 */
.L_x_3763:
[----:B------:R-:W-:Y:S05]  /*e300*/  BSYNC B1 ;  /* 0x0000000000017941 */ /* 0x000fea0003800000 */
.L_x_3762:
        /* <DEDUP_REMOVED lines=14> */
[----:B-----5:R-:W-:Y:S01]  /*e3f0*/  IMAD.MOV.U32 R22, RZ, RZ, R4 ;  /* 0x000000ffff167224 */ /* 0x020fe200078e0004 */
[----:B------:R-:W-:Y:S02]  /*e400*/  MOV R8, RZ ;  /* 0x000000ff00087202 */ /* 0x000fe40000000f00 */
[----:B------:R-:W-:Y:S02]  /*e410*/  MOV R29, R7 ;  /* 0x00000007001d7202 */ /* 0x000fe40000000f00 */
[----:B------:R-:W-:Y:S02]  /*e420*/  MOV R31, R5 ;  /* 0x00000005001f7202 */ /* 0x000fe40000000f00 */
[----:B------:R-:W-:Y:S05]  /*e430*/  MOV R30, R6 ;  /* 0x00000006001e7202 */ /* 0x000fea0000000f00 */
[----:B------:R-:W-:Y:S02]  /*e440*/  @P0 IADD3 R153, RZ, -UR29, RZ ;  /* 0x8000001dff990c10 */ /* 0x000fe4000fffe0ff */
[----:B------:R-:W-:Y:S02]  /*e450*/  @P0 IADD3 R8, RZ, -UR29, RZ ;  /* 0x8000001dff080c10 */ /* 0x000fe4000fffe0ff */
[----:B-1----:R-:W-:Y:S02]  /*e460*/  LEA R2, P1, R153, R2, 0x1 ;  /* 0x0000000299027211 */ /* 0x002fe400078208ff */
[----:B------:R-:W-:Y:S02]  /*e470*/  IADD3 R0, P2, R123, R8, RZ ;  /* 0x000000087b007210 */ /* 0x000fe40007f5e0ff */
        /* <DEDUP_REMOVED lines=77> */
.L_x_3769:
[----:B------:R-:W-:Y:S05]  /*e950*/  BSYNC B0 ;  /* 0x0000000000007941 */ /* 0x000fea0003800000 */
.L_x_3768:
[----:B------:R-:W-:Y:S02]  /*e960*/  MOV R0, 0x1e0 ;  /* 0x000001e000007802 */ /* 0x000fe40000000f00 */
[----:B-1----:R-:W-:Y:S02]  /*e970*/  MOV R2, R61 ;  /* 0x0000003d00027202 */ /* 0x002fe40000000f00 */
[----:B------:R-:W-:Y:S05]  /*e980*/  MOV R3, R60 ;  /* 0x0000003c00037202 */ /* 0x000fea0000000f00 */
[C---:B------:R-:W-:Y:S04]  /*e990*/  IMAD.WIDE.U32 R2, R0.reuse, c[0x0][0x198], R2 ;  /* 0x0000660000027a25 */ /* 0x040fe800078e0002 */
[----:B------:R-:W-:Y:S05]  /*e9a0*/  IMAD R0, R0, c[0x0][0x19c], RZ ;  /* 0x0000670000007a24 */ /* 0x000fea00078e02ff */
[----:B------:R-:W-:Y:S05]  /*e9b0*/  IADD3 R3, R3, R0, RZ ;  /* 0x0000000003037210 */ /* 0x000fea0007ffe0ff */
[----:B-----5:R1:W-:Y:S02]  /*e9c0*/  STG.E.128 [R2.64], R4 ;  /* 0x0000000402007986 */ /* 0x0203e4000c101d06 */
.L_x_3767:
[----:B------:R-:W-:Y:S05]  /*e9d0*/  BSYNC B1 ;  /* 0x0000000000017941 */ /* 0x000fea0003800000 */
.L_x_3766:
        /* <DEDUP_REMOVED lines=12> */
.L_x_3671:
[----:B------:R-:W-:Y:S01]  /*eaa0*/  @P1 IMAD.MOV.U32 R3, RZ, RZ, R100 ;  /* 0x000000ffff031224 */ /* 0x000fe200078e0064 */
[-C--:B------:R-:W-:Y:S01]  /*eab0*/  @P1 MOV R2, R101.reuse ;  /* 0x0000006500021202 */ /* 0x080fe20000000f00 */
[----:B------:R-:W-:Y:S01]  /*eac0*/  UMOV UR4, URZ ;  /* 0x0000003f00047c82 */ /* 0x000fe20008000000 */
[C---:B------:R-:W-:Y:S02]  /*ead0*/  @P4 LEA R20, P0, R107.reuse, R101, 0x1 ;  /* 0x000000656b144211 */ /* 0x040fe400078008ff */
[----:B------:R-:W-:Y:S01]  /*eae0*/  P2R R0, PR, RZ, 0x40 ;  /* 0x00000040ff007803 */ /* 0x000fe20000000000 */
[----:B-1----:R1:W2:Y:S01]  /*eaf0*/  @P1 LDG.E.128 R4, [R2.64] ;  /* 0x0000000602041981 */ /* 0x0022a2000c1e1d00 */
[----:B------:R-:W-:Y:S02]  /*eb00*/  @P4 LEA.HI.X R21, R107, R100, R106, 0x1, P0 ;  /* 0x000000646b154211 */ /* 0x000fe400000f0c6a */
[C---:B------:R-:W-:Y:S02]  /*eb10*/  @P4 LEA R18, P0, R48.reuse, R61, 0x1 ;  /* 0x0000003d30124211 */ /* 0x040fe400078008ff */
[----:B------:R-:W-:Y:S02]  /*eb20*/  LOP3.LUT P6, RZ, R237, 0x1, RZ, 0xc0, !PT ;  /* 0x00000001edff7812 */ /* 0x000fe400078cc0ff */
[----:B------:R-:W-:Y:S11]  /*eb30*/  @P4 LEA.HI.X R19, R48, R60, R47, 0x1, P0 ;  /* 0x0000003c30134211 */ /* 0x000ff600000f0c2f */
[C---:B------:R-:W-:Y:S04]  /*eb40*/  @P6 LEA R16, P0, R65.reuse, R101, 0x1 ;  /* 0x0000006541106211 */ /* 0x040fe800078008ff */
[----:B------:R-:W-:Y:S01]  /*eb50*/  @P6 LEA.HI.X R17, R65, R100, R64, 0x1, P0 ;  /* 0x0000006441116211 */ /* 0x000fe200000f0c40 */
[----:B-1----:R-:W-:Y:S01]  /*eb60*/  @P1 IMAD.MOV.U32 R3, RZ, RZ, R60 ;  /* 0x000000ffff031224 */ /* 0x002fe200078e003c */
[-C--:B------:R-:W-:Y:S05]  /*eb70*/  @P1 MOV R2, R61.reuse ;  /* 0x0000003d00021202 */ /* 0x080fea0000000f00 */
[----:B--2---:R1:W-:Y:S01]  /*eb80*/  @P1 STG.E.128 [R2.64], R4 ;  /* 0x0000000402001986 */ /* 0x0043e2000c101d06 */
[C---:B------:R-:W-:Y:S04]  /*eb90*/  LOP3.LUT P1, RZ, R237.reuse, 0x40, RZ, 0xc0, !PT ;  /* 0x00000040edff7812 */ /* 0x040fe8000782c0ff */
[----:B-1----:R1:W2:Y:S01]  /*eba0*/  @P4 LDG.E.128 R4, [R20.64] ;  /* 0x0000000614044981 */ /* 0x0022a2000c1e1d00 */
[C---:B------:R-:W-:Y:S04]  /*ebb0*/  @P6 LEA R2, P0, R186.reuse, R61, 0x1 ;  /* 0x0000003dba026211 */ /* 0x040fe800078008ff */
[----:B------:R-:W-:Y:S04]  /*ebc0*/  @P6 LEA.HI.X R3, R186, R60, R66, 0x1, P0 ;  /* 0x0000003cba036211 */ /* 0x000fe800000f0c42 */
[C---:B------:R-:W-:Y:S04]  /*ebd0*/  @P1 LEA R22, P0, R68.reuse, R101, 0x1 ;  /* 0x0000006544161211 */ /* 0x040fe800078008ff */
[----:B------:R-:W-:Y:S02]  /*ebe0*/  @P1 LEA.HI.X R23, R68, R100, R67, 0x1, P0 ;  /* 0x0000006444171211 */ /* 0x000fe400000f0c43 */
        /* <DEDUP_REMOVED lines=12> */
[----:B------:R-:W-:Y:S01]  /*ecb0*/  ISETP.NE.AND P6, PT, R0, RZ, PT ;  /* 0x000000ff0000720c */ /* 0x000fe20003fc5270 */
[----:B------:R-:W-:Y:S04]  /*ecc0*/  @P3 IMAD.MOV.U32 R0, RZ, RZ, c[0x0][0x28c] ;  /* 0x0000a300ff003624 */ /* 0x000fe800078e00ff */
[----:B------:R-:W-:Y:S02]  /*ecd0*/  @P3 IMAD R0, R0, 0x60, RZ ;  /* 0x0000006000003824 */ /* 0x000fe400078e02ff */
[----:B-1----:R-:W-:Y:S01]  /*ece0*/  @P3 IMAD.MOV.U32 R5, RZ, RZ, R100 ;  /* 0x000000ffff053224 */ /* 0x002fe200078e0064 */
[----:B------:R-:W-:Y:S02]  /*ecf0*/  @P3 MOV R4, R101 ;  /* 0x0000006500043202 */ /* 0x000fe40000000f00 */
[----:B------:R-:W-:Y:S05]  /*ed00*/  @P3 MOV R2, c[0x0][0x288] ;  /* 0x0000a20000023a02 */ /* 0x000fea0000000f00 */
[----:B------:R-:W-:Y:S05]  /*ed10*/  @P3 IMAD.WIDE.U32 R2, R2, 0x60, R4 ;  /* 0x0000006002023825 */ /* 0x000fea00078e0004 */
[----:B------:R-:W-:Y:S01]  /*ed20*/  @P3 IADD3 R3, R3, R0, RZ ;  /* 0x0000000003033210 */ /* 0x000fe20007ffe0ff */
[----:B------:R-:W-:Y:S04]  /*ed30*/  @P3 IMAD.MOV.U32 R0, RZ, RZ, 0x60 ;  /* 0x00000060ff003424 */ /* 0x000fe800078e00ff */
[----:B------:R1:W2:Y:S02]  /*ed40*/  @P3 LDG.E.128 R4, [R2.64] ;  /* 0x0000000602043981 */ /* 0x0002a4000c1e1d00 */
[----:B-1----:R-:W-:Y:S01]  /*ed50*/  @P3 IMAD.MOV.U32 R3, RZ, RZ, R60 ;  /* 0x000000ffff033224 */ /* 0x002fe200078e003c */
[----:B------:R-:W-:Y:S05]  /*ed60*/  @P3 MOV R2, R61 ;  /* 0x0000003d00023202 */ /* 0x000fea0000000f00 */
[C---:B------:R-:W-:Y:S04]  /*ed70*/  @P3 IMAD.WIDE.U32 R2, R0.reuse, c[0x0][0x198], R2 ;  /* 0x0000660000023a25 */ /* 0x040fe800078e0002 */
[----:B------:R-:W-:Y:S05]  /*ed80*/  @P3 IMAD R0, R0, c[0x0][0x19c], RZ ;  /* 0x0000670000003a24 */ /* 0x000fea00078e02ff */
        /* <DEDUP_REMOVED lines=15> */
[----:B-1----:R-:W-:Y:S01]  /*ee80*/  @P2 IMAD.MOV.U32 R2, RZ, RZ, R61 ;  /* 0x000000ffff022224 */ /* 0x002fe200078e003d */
[----:B------:R-:W-:Y:S05]  /*ee90*/  @P2 MOV R3, R60 ;  /* 0x0000003c00032202 */ /* 0x000fea0000000f00 */
[C---:B------:R-:W-:Y:S04]  /*eea0*/  @P2 IMAD.WIDE.U32 R2, R0.reuse, c[0x0][0x198], R2 ;  /* 0x0000660000022a25 */ /* 0x040fe800078e0002 */
[----:B------:R-:W-:Y:S04]  /*eeb0*/  @P2 IMAD R0, R0, c[0x0][0x19c], RZ ;  /* 0x0000670000002a24 */ /* 0x000fe800078e02ff */
[----:B------:R-:W-:Y:S02]  /*eec0*/  @P2 IMAD.IADD R3, R3, 0x1, R0 ;  /* 0x0000000103032824 */ /* 0x000fe400078e0200 */
[----:B------:R-:W-:Y:S04]  /*eed0*/  @P5 IMAD.MOV.U32 R0, RZ, RZ, c[0x0][0x28c] ;  /* 0x0000a300ff005624 */ /* 0x000fe800078e00ff */
[----:B------:R-:W-:Y:S01]  /*eee0*/  @P5 IMAD R0, R0, 0xc0, RZ ;  /* 0x000000c000005824 */ /* 0x000fe200078e02ff */
[----:B--2---:R1:W-:Y:S02]  /*eef0*/  @P2 STG.E.128 [R2.64], R4 ;  /* 0x0000000402002986 */ /* 0x0043e4000c101d06 */
        /* <DEDUP_REMOVED lines=22> */
[----:B-1----:R-:W-:Y:S01]  /*f060*/  @P6 IMAD.MOV.U32 R2, RZ, RZ, R61 ;  /* 0x000000ffff026224 */ /* 0x002fe200078e003d */
[-C--:B------:R-:W-:Y:S05]  /*f070*/  @P6 MOV R3, R60.reuse ;  /* 0x0000003c00036202 */ /* 0x080fea0000000f00 */
[C---:B------:R-:W-:Y:S04]  /*f080*/  @P6 IMAD.WIDE.U32 R2, R0.reuse, c[0x0][0x198], R2 ;  /* 0x0000660000026a25 */ /* 0x040fe800078e0002 */
[----:B------:R-:W-:Y:S04]  /*f090*/  @P6 IMAD R0, R0, c[0x0][0x19c], RZ ;  /* 0x0000670000006a24 */ /* 0x000fe800078e02ff */
[----:B------:R-:W-:Y:S02]  /*f0a0*/  @P6 IMAD.IADD R3, R3, 0x1, R0 ;  /* 0x0000000103036824 */ /* 0x000fe400078e0200 */
[----:B------:R-:W-:Y:S04]  /*f0b0*/  @P3 IMAD.MOV.U32 R0, RZ, RZ, c[0x0][0x28c] ;  /* 0x0000a300ff003624 */ /* 0x000fe800078e00ff */
[----:B------:R-:W-:Y:S01]  /*f0c0*/  @P3 IMAD R0, R0, 0x120, RZ ;  /* 0x0000012000003824 */ /* 0x000fe200078e02ff */
[----:B--2---:R1:W-:Y:S05]  /*f0d0*/  @P6 STG.E.128 [R2.64], R4 ;  /* 0x0000000402006986 */ /* 0x0043ea000c101d06 */
[----:B-1----:R1:W2:Y:S01]  /*f0e0*/  @P0 LDG.E.128 R4, [R18.64] ;  /* 0x0000000612040981 */ /* 0x0022a2000c1e1d00 */
[----:B------:R-:W-:Y:S01]  /*f0f0*/  @P3 MOV R2, c[0x0][0x288] ;  /* 0x0000a20000023a02 */ /* 0x000fe20000000f00 */
[----:B-1----:R-:W-:Y:S01]  /*f100*/  @P4 IMAD.MOV.U32 R18, RZ, RZ, R61 ;  /* 0x000000ffff124224 */ /* 0x002fe200078e003d */
[----:B------:R-:W-:Y:S02]  /*f110*/  @P4 MOV R19, R60 ;  /* 0x0000003c00134202 */ /* 0x000fe40000000f00 */
[----:B--2---:R1:W-:Y:S01]  /*f120*/  @P0 STG.E.128 [R16.64], R4 ;  /* 0x0000000410000986 */ /* 0x0043e2000c101d06 */
[----:B------:R-:W-:Y:S01]  /*f130*/  LOP3.LUT P0, RZ, R237, 0x10, RZ, 0xc0, !PT ;  /* 0x00000010edff7812 */ /* 0x000fe2000780c0ff */
[----:B-1----:R-:W-:Y:S01]  /*f140*/  @P3 IMAD.MOV.U32 R5, RZ, RZ, R100 ;  /* 0x000000ffff053224 */ /* 0x002fe200078e0064 */
[----:B------:R-:W-:Y:S01]  /*f150*/  @P3 MOV R4, R101 ;  /* 0x0000006500043202 */ /* 0x000fe20000000f00 */
[----:B------:R-:W-:Y:S01]  /*f160*/  @P1 IMAD.MOV.U32 R16, RZ, RZ, R101 ;  /* 0x000000ffff101224 */ /* 0x000fe200078e0065 */
[----:B------:R-:W-:Y:S03]  /*f170*/  @P1 MOV R17, R100 ;  /* 0x0000006400111202 */ /* 0x000fe60000000f00 */
[----:B------:R-:W-:Y:S05]  /*f180*/  @P3 IMAD.WIDE.U32 R2, R2, 0x120, R4 ;  /* 0x0000012002023825 */ /* 0x000fea00078e0004 */
[----:B------:R-:W-:Y:S01]  /*f190*/  @P3 IADD3 R3, R3, R0, RZ ;  /* 0x0000000003033210 */ /* 0x000fe20007ffe0ff */
[----:B------:R-:W-:Y:S04]  /*f1a0*/  @P3 IMAD.MOV.U32 R0, RZ, RZ, 0x120 ;  /* 0x00000120ff003424 */ /* 0x000fe800078e00ff */
[----:B------:R1:W2:Y:S02]  /*f1b0*/  @P3 LDG.E.128 R4, [R2.64] ;  /* 0x0000000602043981 */ /* 0x0002a4000c1e1d00 */
[----:B-1----:R-:W-:Y:S01]  /*f1c0*/  @P3 IMAD.MOV.U32 R3, RZ, RZ, R60 ;  /* 0x000000ffff033224 */ /* 0x002fe200078e003c */
[-C--:B------:R-:W-:Y:S05]  /*f1d0*/  @P3 MOV R2, R61.reuse ;  /* 0x0000003d00023202 */ /* 0x080fea0000000f00 */
[C---:B------:R-:W-:Y:S04]  /*f1e0*/  @P3 IMAD.WIDE.U32 R2, R0.reuse, c[0x0][0x198], R2 ;  /* 0x0000660000023a25 */ /* 0x040fe800078e0002 */
[----:B------:R-:W-:Y:S05]  /*f1f0*/  @P3 IMAD R0, R0, c[0x0][0x19c], RZ ;  /* 0x0000670000003a24 */ /* 0x000fea00078e02ff */
[----:B------:R-:W-:Y:S02]  /*f200*/  @P3 IADD3 R3, R3, R0, RZ ;  /* 0x0000000003033210 */ /* 0x000fe40007ffe0ff */
[----:B------:R-:W-:Y:S05]  /*f210*/  @P4 MOV R0, c[0x0][0x28c] ;  /* 0x0000a30000004a02 */ /* 0x000fea0000000f00 */
[----:B------:R-:W-:Y:S01]  /*f220*/  @P4 IMAD R0, R0, 0x140, RZ ;  /* 0x0000014000004824 */ /* 0x000fe200078e02ff */
[----:B--2---:R1:W-:Y:S01]  /*f230*/  @P3 STG.E.128 [R2.64], R4 ;  /* 0x0000000402003986 */ /* 0x0043e2000c101d06 */
[----:B------:R-:W-:Y:S01]  /*f240*/  LOP3.LUT P3, RZ, R237, 0x20, RZ, 0xc0, !PT ;  /* 0x00000020edff7812 */ /* 0x000fe2000786c0ff */
[----:B-1----:R-:W-:Y:S01]  /*f250*/  @P4 IMAD.MOV.U32 R2, RZ, RZ, c[0x0][0x288] ;  /* 0x0000a200ff024624 */ /* 0x002fe200078e00ff */
[----:B------:R-:W-:Y:S01]  /*f260*/  @P4 MOV R5, R100 ;  /* 0x0000006400054202 */ /* 0x000fe20000000f00 */
        /* <DEDUP_REMOVED lines=11> */
[----:B------:R-:W-:Y:S03]  /*f320*/  @P0 MOV R2, c[0x0][0x288] ;  /* 0x0000a20000020a02 */ /* 0x000fe60000000f00 */
[----:B------:R-:W-:Y:S01]  /*f330*/  @P4 IMAD.IADD R19, R19, 0x1, R3 ;  /* 0x0000000113134824 */ /* 0x000fe200078e0203 */
[----:B------:R-:W-:Y:S01]  /*f340*/  @P1 IADD3 R17, R17, R0, RZ ;  /* 0x0000000011111210 */ /* 0x000fe20007ffe0ff */
[----:B------:R-:W-:Y:S01]  /*f350*/  @P1 IMAD.MOV.U32 R3, RZ, RZ, 0x160 ;  /* 0x00000160ff031424 */ /* 0x000fe200078e00ff */
[----:B------:R-:W-:Y:S05]  /*f360*/  @P0 MOV R0, c[0x0][0x28c] ;  /* 0x0000a30000000a02 */ /* 0x000fea0000000f00 */
[----:B------:R-:W-:Y:S01]  /*f370*/  @P0 IMAD R0, R0, 0x180, RZ ;  /* 0x0000018000000824 */ /* 0x000fe200078e02ff */
[----:B--2---:R1:W-:Y:S01]  /*f380*/  @P4 STG.E.128 [R18.64], R4 ;  /* 0x0000000412004986 */ /* 0x0043e2000c101d06 */
[----:B------:R-:W-:Y:S04]  /*f390*/  LOP3.LUT P4, RZ, R237, 0x80, RZ, 0xc0, !PT ;  /* 0x00000080edff7812 */ /* 0x000fe8000788c0ff */
[----:B-1----:R1:W2:Y:S01]  /*f3a0*/  @P1 LDG.E.128 R4, [R16.64] ;  /* 0x0000000610041981 */ /* 0x0022a2000c1e1d00 */
[----:B------:R-:W-:Y:S02]  /*f3b0*/  @P1 MOV R18, R61 ;  /* 0x0000003d00121202 */ /* 0x000fe40000000f00 */
[----:B------:R-:W-:Y:S05]  /*f3c0*/  @P1 MOV R19, R60 ;  /* 0x0000003c00131202 */ /* 0x000fea0000000f00 */
[C---:B------:R-:W-:Y:S04]  /*f3d0*/  @P1 IMAD.WIDE.U32 R18, R3.reuse, c[0x0][0x198], R18 ;  /* 0x0000660003121a25 */ /* 0x040fe800078e0012 */
        /* <DEDUP_REMOVED lines=26> */
[----:B--2---:R1:W-:Y:S05]  /*f580*/  @P0 STG.E.128 [R18.64], R4 ;  /* 0x0000000412000986 */ /* 0x0043ea000c101d06 */
        /* <DEDUP_REMOVED lines=17> */
[-C--:B------:R-:W-:Y:S05]  /*f6a0*/  @P4 MOV R19, R60.reuse ;  /* 0x0000003c00134202 */ /* 0x080fea0000000f00 */
[C---:B------:R-:W-:Y:S04]  /*f6b0*/  @P4 IMAD.WIDE.U32 R18, R3.reuse, c[0x0][0x198], R18 ;  /* 0x0000660003124a25 */ /* 0x040fe800078e0012 */
[----:B------:R-:W-:Y:S04]  /*f6c0*/  @P4 IMAD R3, R3, c[0x0][0x19c], RZ ;  /* 0x0000670003034a24 */ /* 0x000fe800078e02ff */
[----:B------:R-:W-:Y:S01]  /*f6d0*/  @P4 IMAD.IADD R19, R19, 0x1, R3 ;  /* 0x0000000113134824 */ /* 0x000fe200078e0203 */
[----:B------:R-:W-:Y:S02]  /*f6e0*/  @P1 MOV R3, R60 ;  /* 0x0000003c00031202 */ /* 0x000fe40000000f00 */
[----:B-1----:R-:W-:Y:S01]  /*f6f0*/  @P1 MOV R16, R101 ;  /* 0x0000006500101202 */ /* 0x002fe20000000f00 */
[----:B------:R-:W-:Y:S04]  /*f700*/  @P1 IMAD.MOV.U32 R17, RZ, RZ, R100 ;  /* 0x000000ffff111224 */ /* 0x000fe800078e0064 */
[----:B------:R-:W-:Y:S04]  /*f710*/  @P1 IMAD.WIDE.U32 R16, R2, 0x1e0, R16 ;  /* 0x000001e002101825 */ /* 0x000fe800078e0010 */
[----:B------:R-:W-:Y:S01]  /*f720*/  @P1 IMAD.MOV.U32 R2, RZ, RZ, R61 ;  /* 0x000000ffff021224 */ /* 0x000fe200078e003d */
[----:B------:R-:W-:Y:S02]  /*f730*/  @P1 IADD3 R17, R17, R0, RZ ;  /* 0x0000000011111210 */ /* 0x000fe40007ffe0ff */
[----:B------:R-:W-:Y:S05]  /*f740*/  @P1 MOV R0, 0x1e0 ;  /* 0x000001e000001802 */ /* 0x000fea0000000f00 */
[C---:B------:R-:W-:Y:S04]  /*f750*/  @P1 IMAD.WIDE.U32 R2, R0.reuse, c[0x0][0x198], R2 ;  /* 0x0000660000021a25 */ /* 0x040fe800078e0002 */
[----:B------:R-:W-:Y:S05]  /*f760*/  @P1 IMAD R0, R0, c[0x0][0x19c], RZ ;  /* 0x0000670000001a24 */ /* 0x000fea00078e02ff */
[----:B------:R-:W-:Y:S01]  /*f770*/  @P1 IADD3 R3, R3, R0, RZ ;  /* 0x0000000003031210 */ /* 0x000fe20007ffe0ff */
[----:B--2---:R1:W-:Y:S05]  /*f780*/  @P4 STG.E.128 [R18.64], R4 ;  /* 0x0000000412004986 */ /* 0x0043ea000c101d06 */
[----:B-1----:R-:W2:Y:S05]  /*f790*/  @P1 LDG.E.128 R4, [R16.64] ;  /* 0x0000000610041981 */ /* 0x002eaa000c1e1d00 */
[----:B--2---:R1:W-:Y:S02]  /*f7a0*/  @P1 STG.E.128 [R2.64], R4 ;  /* 0x0000000402001986 */ /* 0x0043e4000c101d06 */
.L_x_3705:
        /* <DEDUP_REMOVED lines=84> */
.L_x_3770:
        /* <DEDUP_REMOVED lines=12> */
.L_x_3771:
[----:B------:R-:W-:Y:S04]  /*fdb0*/  IADD3 R11, R11, -0x1, RZ ;  /* 0xffffffff0b0b7810 */ /* 0x000fe80007ffe0ff */
[----:B------:R-:W-:Y:S11]  /*fdc0*/  ISETP.GT.AND P0, PT, R11, R45, PT ;  /* 0x0000002d0b00720c */ /* 0x000ff60003f04270 */
[----:B------:R-:W-:Y:S02]  /*fdd0*/  @!UPT UIADD3 URZ, URZ, URZ, URZ ;  /* 0x0000003f3f3ff290 */ /* 0x000fe4000fffe03f */
[----:B------:R-:W-:-:S05]  /*fde0*/  @P0 BRA `(.L_x_3772) ;  /* 0xffff311000000947 */ /* 0x000fca000383ffff */
.L_x_3670:
        /* <DEDUP_REMOVED lines=13> */
[-C--:B------:R-:W-:Y:S01]  /*fec0*/  IADD3 R3, P1, R4, R154.reuse, RZ ;  /* 0x0000009a04037210 */ /* 0x080fe20007f3e0ff */
[----:B------:R-:W-:Y:S01]  /*fed0*/  IMAD.MOV.U32 R6, RZ, RZ, c[0x0][0x194] ;  /* 0x00006500ff067624 */ /* 0x000fe200078e00ff */
[----:B------:R-:W-:Y:S01]  /*fee0*/  LEA R4, P0, R0, R154, 0x5 ;  /* 0x0000009a00047211 */ /* 0x000fe200078028ff */
[----:B------:R-:W-:Y:S01]  /*fef0*/  IMAD.MOV.U32 R160, RZ, RZ, R154 ;  /* 0x000000ffffa07224 */ /* 0x000fe200078e009a */
[----:B------:R-:W-:Y:S01]  /*ff00*/  ULDC.U8 UR4, c[0x0][0x313] ;  /* 0x0000c4c000047ab9 */ /* 0x000fe20000000000 */
[--C-:B------:R-:W-:Y:S01]  /*ff10*/  IMAD.X R2, R2, 0x1, R161.reuse, P1 ;  /* 0x0000000102027824 */ /* 0x100fe200008e06a1 */
[C---:B------:R-:W-:Y:S01]  /*ff20*/  LEA R24, P1, R3.reuse, c[0x0][0x160], 0x1 ;  /* 0x0000580003187a11 */ /* 0x040fe200078208ff */
[----:B-----5:R-:W-:Y:S01]  /*ff30*/  IMAD.WIDE.U32 R10, R0, 0x30, R160 ;  /* 0x00000030000a7825 */ /* 0x020fe200078e00a0 */
[C---:B------:R-:W-:Y:S02]  /*ff40*/  LEA R8, P2, R154.reuse, c[0x0][0x160], 0x1 ;  /* 0x000058009a087a11 */ /* 0x040fe400078408ff */
[----:B------:R-:W-:Y:S01]  /*ff50*/  LEA.HI.X R25, R3, c[0x0][0x164], R2, 0x1, P1 ;  /* 0x0000590003197a11 */ /* 0x000fe200008f0c02 */
[----:B------:R-:W-:Y:S01]  /*ff60*/  IMAD.SHL.U32 R13, R55, 0x10, RZ ;  /* 0x00000010370d7824 */ /* 0x000fe200078e00ff */
[----:B------:R-:W-:Y:S01]  /*ff70*/  LEA.HI.X R9, R154, c[0x0][0x164], R161, 0x1, P2 ;  /* 0x000059009a097a11 */ /* 0x000fe200010f0ca1 */
[--C-:B------:R-:W-:Y:S01]  /*ff80*/  IMAD.IADD R12, R235, 0x1, -R40.reuse ;  /* 0x00000001eb0c7824 */ /* 0x100fe200078e0a28 */
[----:B--2---:R-:W-:-:S02]  /*ff90*/  IADD3 R46, R5, R46, R40 ;  /* 0x0000002e052e7210 */ /* 0x004fc40007ffe028 */
[----:B------:R-:W-:Y:S01]  /*ffa0*/  LEA.HI.X R5, R0, R161, R6, 0x5, P0 ;  /* 0x000000a100057211 */ /* 0x000fe200000f2c06 */
[----:B------:R-:W-:Y:S01]  /*ffb0*/  IMAD R0, R6, 0x30, RZ ;  /* 0x0000003006007824 */ /* 0x000fe200078e02ff */
[C---:B------:R-:W-:Y:S01]  /*ffc0*/  LEA R28, P0, R4.reuse, c[0x0][0x160], 0x1 ;  /* 0x00005800041c7a11 */ /* 0x040fe200078008ff */
[----:B------:R-:W-:Y:S02]  /*ffd0*/  IMAD R46, R55, R46, RZ ;  /* 0x0000002e372e7224 */ /* 0x000fe400078e02ff */
[----:B------:R-:W-:Y:S01]  /*ffe0*/  IMAD.IADD R2, R11, 0x1, R0 ;  /* 0x000000010b027824 */ /* 0x000fe200078e0200 */
[----:B------:R-:W-:Y:S02]  /*fff0*/  LEA.HI.X R29, R4, c[0x0][0x164], R5, 0x1, P0 ;  /* 0x00005900041d7a11 */ /* 0x000fe400000f0c05 */
        /* <DEDUP_REMOVED lines=13> */
[----:B------:R-:W5:Y:S01]  /*100d0*/  LDG.E.128 R8, [R8.64] ;  /* 0x0000000608087981 */ /* 0x000f62000c1e1d00 */
[----:B------:R-:W-:Y:S01]  /*100e0*/  ISETP.GE.AND P0, PT, R14, c[0x0][0x230], PT ;  /* 0x00008c000e007a0c */ /* 0x000fe20003f06270 */
[----:B------:R-:W-:-:S12]  /*100f0*/  BSSY B0, `(.L_x_3778) ;  /* 0x0000036000007945 */ /* 0x000fd80003800000 */
[----:B------:R-:W-:Y:S05]  /*10100*/  @P0 BRA `(.L_x_3779) ;  /* 0x0000034000000947 */ /* 0x000fea0003800000 */
[C---:B------:R-:W-:Y:S02]  /*10110*/  SHF.L.U32 R2, R54.reuse, 0x1, RZ ;  /* 0x0000000136027819 */ /* 0x040fe400000006ff */
[----:B------:R-:W-:Y:S02]  /*10120*/  SHF.L.U64.HI R0, R54, 0x1, R52 ;  /* 0x0000000136007819 */ /* 0x000fe40000010234 */
[C---:B------:R-:W-:Y:S02]  /*10130*/  IADD3 R6, P0, R2.reuse, c[0x0][0x2b0], RZ ;  /* 0x0000ac0002067a10 */ /* 0x040fe40007f1e0ff */
[----:B------:R-:W-:Y:S02]  /*10140*/  IADD3 R4, P1, R2, c[0x0][0x2a8], RZ ;  /* 0x0000aa0002047a10 */ /* 0x000fe40007f3e0ff */
[C---:B------:R-:W-:Y:S02]  /*10150*/  IADD3.X R7, R0.reuse, c[0x0][0x2b4], RZ, P0, !PT ;  /* 0x0000ad0000077a10 */ /* 0x040fe400007fe4ff */
[----:B------:R-:W-:-:S03]  /*10160*/  IADD3.X R5, R0, c[0x0][0x2ac], RZ, P1, !PT ;  /* 0x0000ab0000057a10 */ /* 0x000fc60000ffe4ff */
[----:B------:R-:W2:Y:S04]  /*10170*/  LDG.E.64 R2, [R6.64] ;  /* 0x0000000606027981 */ /* 0x000ea8000c1e1b00 */
[----:B------:R-:W3:Y:S01]  /*10180*/  LDG.E.64 R4, [R4.64] ;  /* 0x0000000604047981 */ /* 0x000ee2000c1e1b00 */
[----:B-----5:R-:W-:Y:S02]  /*10190*/  MOV R19, R9 ;  /* 0x0000000900137202 */ /* 0x020fe40000000f00 */
        /* <DEDUP_REMOVED lines=9> */
[----:B---3--:R-:W-:Y:S01]  /*10230*/  HADD2.F32 R11, -RZ, R4.H1_H1 ;  /* 0x30000004ff0b7230 */ /* 0x008fe20000004100 */
        /* <DEDUP_REMOVED lines=23> */
[----:B------:R-:W-:-:S02]  /*103b0*/  FMUL.FTZ R3, R0, R3 ;  /* 0x0000000300037220 */ /* 0x000fc40000410000 */
[-C--:B------:R-:W-:Y:S02]  /*103c0*/  FFMA.FTZ R5, R10, R4.reuse, -R5 ;  /* 0x000000040a057223 */ /* 0x080fe40000010805 */
[----:B------:R-:W-:Y:S01]  /*103d0*/  FFMA.FTZ R17, R11, R4, R17 ;  /* 0x000000040b117223 */ /* 0x000fe20000010011 */
[----:B------:R-:W-:Y:S01]  /*103e0*/  MOV R11, R6 ;  /* 0x00000006000b7202 */ /* 0x000fe20000000f00 */
[-C--:B------:R-:W-:Y:S02]  /*103f0*/  FFMA.FTZ R2, R0, R16.reuse, -R2 ;  /* 0x0000001000027223 */ /* 0x080fe40000010802 */
[----:B------:R-:W-:Y:S01]  /*10400*/  FFMA.FTZ R3, R18, R16, R3 ;  /* 0x0000001012037223 */ /* 0x000fe20000010003 */
[----:B------:R-:W-:-:S04]  /*10410*/  F2FP.PACK_AB R5, R17, R5 ;  /* 0x000000051105723e */ /* 0x000fc800000000ff */
[----:B------:R-:W-:Y:S02]  /*10420*/  F2FP.PACK_AB R2, R3, R2 ;  /* 0x000000020302723e */ /* 0x000fe400000000ff */
[----:B------:R-:W-:Y:S02]  /*10430*/  MOV R8, R5 ;  /* 0x0000000500087202 */ /* 0x000fe40000000f00 */
[----:B------:R-:W-:Y:S02]  /*10440*/  MOV R10, R2 ;  /* 0x00000002000a7202 */ /* 0x000fe40000000f00 */
.L_x_3779:
[----:B------:R-:W-:Y:S05]  /*10450*/  BSYNC B0 ;  /* 0x0000000000007941 */ /* 0x000fea0003800000 */
.L_x_3778:
[----:B-----5:R1:W-:Y:S02]  /*10460*/  STS.128 [R244], R8 ;  /* 0x00000008f4007388 */ /* 0x0203e40000000c00 */
.L_x_3777:
[----:B------:R-:W-:Y:S05]  /*10470*/  BSYNC B1 ;  /* 0x0000000000017941 */ /* 0x000fea0003800000 */
.L_x_3776:
[----:B------:R-:W-:Y:S01]  /*10480*/  IADD3 R3, R156, 0x10, RZ ;  /* 0x000000109c037810 */ /* 0x000fe20007ffe0ff */
[----:B------:R-:W-:Y:S03]  /*10490*/  BSSY B1, `(.L_x_3780) ;  /* 0x000003f000017945 */ /* 0x000fe60003800000 */
[----:B------:R-:W-:-:S04]  /*104a0*/  ISETP.GE.AND P0, PT, R3, R12, PT ;  /* 0x0000000c0300720c */ /* 0x000fc80003f06270 */
[----:B------:R-:W-:-:S13]  /*104b0*/  ISETP.LT.OR P0, PT, R37, -0x87, P0 ;  /* 0xffffff792500780c */ /* 0x000fda0000701670 */
[----:B------:R-:W-:Y:S05]  /*104c0*/  @P0 BRA `(.L_x_3781) ;  /* 0x000003b000000947 */ /* 0x000fea0003800000 */
[----:B-1----:R1:W5:Y:S01]  /*104d0*/  LDG.E.128 R8, [R24.64] ;  /* 0x0000000618087981 */ /* 0x002362000c1e1d00 */
[----:B------:R-:W-:Y:S01]  /*104e0*/  ISETP.GE.AND P0, PT, R14, c[0x0][0x230], PT ;  /* 0x00008c000e007a0c */ /* 0x000fe20003f06270 */
        /* <DEDUP_REMOVED lines=23> */
[-C--:B------:R-:W-:Y:S01]  /*10660*/  FMUL.FTZ R10, R19, R9.reuse ;  /* 0x00000009130a7220 */ /* 0x080fe20000410000 */
[----:B------:R-:W-:Y:S01]  /*10670*/  HADD2.F32 R11, -RZ, R7.H1_H1 ;  /* 0x30000007ff0b7230 */ /* 0x000fe20000004100 */
[-C--:B------:R-:W-:Y:S01]  /*10680*/  FMUL.FTZ R8, R16, R2.reuse ;  /* 0x0000000210087220 */ /* 0x080fe20000410000 */
        /* <DEDUP_REMOVED lines=20> */
[----:B------:R-:W-:Y:S01]  /*107d0*/  FFMA.FTZ R7, R11, R6, -R7 ;  /* 0x000000060b077223 */ /* 0x000fe20000010807 */
        /* <DEDUP_REMOVED lines=8> */
.L_x_3783:
[----:B------:R-:W-:Y:S05]  /*10860*/  BSYNC B0 ;  /* 0x0000000000007941 */ /* 0x000fea0003800000 */
.L_x_3782:
[----:B-----5:R2:W-:Y:S02]  /*10870*/  STS.128 [R244+0x800], R8 ;  /* 0x00080008f4007388 */ /* 0x0205e40000000c00 */
.L_x_3781:
[----:B------:R-:W-:Y:S05]  /*10880*/  BSYNC B1 ;  /* 0x0000000000017941 */ /* 0x000fea0003800000 */
.L_x_3780:
[----:B-1----:R-:W-:Y:S01]  /*10890*/  IADD3 R24, R156, 0x20, RZ ;  /* 0x000000209c187810 */ /* 0x002fe20007ffe0ff */
[----:B------:R-:W-:Y:S03]  /*108a0*/  BSSY B1, `(.L_x_3784) ;  /* 0x0000040000017945 */ /* 0x000fe60003800000 */
[----:B------:R-:W-:-:S04]  /*108b0*/  ISETP.GE.AND P0, PT, R24, R12, PT ;  /* 0x0000000c1800720c */ /* 0x000fc80003f06270 */
[----:B------:R-:W-:-:S13]  /*108c0*/  ISETP.LT.OR P0, PT, R37, -0x107, P0 ;  /* 0xfffffef92500780c */ /* 0x000fda0000701670 */
[----:B------:R-:W-:Y:S05]  /*108d0*/  @P0 BRA `(.L_x_3785) ;  /* 0x000003c000000947 */ /* 0x000fea0003800000 */
[----:B--2---:R1:W5:Y:S01]  /*108e0*/  LDG.E.128 R8, [R28.64] ;  /* 0x000000061c087981 */ /* 0x004362000c1e1d00 */
[----:B------:R-:W-:Y:S01]  /*108f0*/  ISETP.GE.AND P0, PT, R14, c[0x0][0x230], PT ;  /* 0x00008c000e007a0c */ /* 0x000fe20003f06270 */
        /* <DEDUP_REMOVED lines=11> */
[----:B------:R2:W3:Y:S04]  /*109b0*/  LDG.E.64 R4, [R16.64] ;  /* 0x0000000610047981 */ /* 0x0004e8000c1e1b00 */
[----:B------:R-:W4:Y:S01]  /*109c0*/  LDG.E.64 R6, [R6.64] ;  /* 0x0000000606067981 */ /* 0x000f22000c1e1b00 */
[----:B-----5:R-:W-:Y:S02]  /*109d0*/  MOV R19, R9 ;  /* 0x0000000900137202 */ /* 0x020fe40000000f00 */
[----:B------:R-:W-:Y:S02]  /*109e0*/  MOV R0, R8 ;  /* 0x0000000800007202 */ /* 0x000fe40000000f00 */
[----:B------:R-:W-:Y:S01]  /*109f0*/  MOV R18, R10 ;  /* 0x0000000a00127202 */ /* 0x000fe20000000f00 */
[----:B------:R-:W-:-:S02]  /*10a00*/  HADD2.F32 R20, -RZ, R19.H0_H0 ;  /* 0x20000013ff147230 */ /* 0x000fc40000004100 */
[----:B------:R-:W-:Y:S01]  /*10a10*/  HADD2.F32 R19, -RZ, R19.H1_H1 ;  /* 0x30000013ff137230 */ /* 0x000fe20000004100 */
[----:B--2---:R-:W-:-:S05]  /*10a20*/  IMAD.MOV.U32 R16, RZ, RZ, R11 ;  /* 0x000000ffff107224 */ /* 0x004fca00078e000b */
[--C-:B------:R-:W-:Y:S02]  /*10a30*/  HADD2.F32 R17, -RZ, R16.reuse.H0_H0 ;  /* 0x20000010ff117230 */ /* 0x100fe40000004100 */
[----:B------:R-:W-:Y:S02]  /*10a40*/  HADD2.F32 R16, -RZ, R16.H1_H1 ;  /* 0x30000010ff107230 */ /* 0x000fe40000004100 */
[----:B---3--:R-:W-:Y:S02]  /*10a50*/  HADD2.F32 R9, -RZ, R4.H1_H1 ;  /* 0x30000004ff097230 */ /* 0x008fe40000004100 */
[----:B------:R-:W-:Y:S02]  /*10a60*/  HADD2.F32 R2, -RZ, R5.H1_H1 ;  /* 0x30000005ff027230 */ /* 0x000fe40000004100 */
[----:B----4-:R-:W-:Y:S01]  /*10a70*/  HADD2.F32 R13, -RZ, R6.H1_H1 ;  /* 0x30000006ff0d7230 */ /* 0x010fe20000004100 */
        /* <DEDUP_REMOVED lines=32> */
.L_x_3787:
[----:B------:R-:W-:Y:S05]  /*10c80*/  BSYNC B0 ;  /* 0x0000000000007941 */ /* 0x000fea0003800000 */
.L_x_3786:
[----:B-----5:R2:W-:Y:S02]  /*10c90*/  STS.128 [R244+0x1000], R8 ;  /* 0x00100008f4007388 */ /* 0x0205e40000000c00 */
.L_x_3785:
[----:B------:R-:W-:Y:S05]  /*10ca0*/  BSYNC B1 ;  /* 0x0000000000017941 */ /* 0x000fea0003800000 */
.L_x_3784:
[----:B------:R-:W-:-:S04]  /*10cb0*/  IADD3 R20, R156, 0x30, RZ ;  /* 0x000000309c147810 */ /* 0x000fc80007ffe0ff */
[----:B------:R-:W-:-:S04]  /*10cc0*/  ISETP.GE.AND P0, PT, R20, R12, PT ;  /* 0x0000000c1400720c */ /* 0x000fc80003f06270 */
[----:B------:R-:W-:-:S13]  /*10cd0*/  ISETP.LT.OR P0, PT, R37, -0x187, P0 ;  /* 0xfffffe792500780c */ /* 0x000fda0000701670 */
[----:B------:R-:W-:Y:S05]  /*10ce0*/  @P0 BRA `(.L_x_3788) ;  /* 0x00001f8000000947 */ /* 0x000fea0003800000 */
[----:B--2---:R2:W5:Y:S01]  /*10cf0*/  LDG.E.128 R8, [R26.64] ;  /* 0x000000061a087981 */ /* 0x004562000c1e1d00 */
[----:B------:R-:W-:Y:S01]  /*10d00*/  ISETP.GE.AND P0, PT, R14, c[0x0][0x230], PT ;  /* 0x00008c000e007a0c */ /* 0x000fe20003f06270 */
        /* <DEDUP_REMOVED lines=11> */
[----:B------:R-:W3:Y:S04]  /*10dc0*/  LDG.E.64 R4, [R4.64] ;  /* 0x0000000604047981 */ /* 0x000ee8000c1e1b00 */
[----:B------:R-:W4:Y:S01]  /*10dd0*/  LDG.E.64 R6, [R6.64] ;  /* 0x0000000606067981 */ /* 0x000f22000c1e1b00 */
        /* <DEDUP_REMOVED lines=43> */
.L_x_3790:
[----:B------:R-:W-:Y:S05]  /*11090*/  BSYNC B0 ;  /* 0x0000000000007941 */ /* 0x000fea0003800000 */
.L_x_3789:
[----:B-----5:R3:W-:Y:S01]  /*110a0*/  STS.128 [R244+0x1800], R8 ;  /* 0x00180008f4007388 */ /* 0x0207e20000000c00 */
[----:B------:R-:W-:Y:S05]  /*110b0*/  BRA `(.L_x_3788) ;  /* 0x00001bb000007947 */ /* 0x000fea0003800000 */
.L_x_3775:
        /* <DEDUP_REMOVED lines=14> */
[C---:B------:R-:W-:Y:S02]  /*111a0*/  @P0 IADD3 R6, -R55.reuse, RZ, RZ ;  /* 0x000000ff37060210 */ /* 0x040fe40007ffe1ff */
[----:B------:R-:W-:Y:S02]  /*111b0*/  IADD3 R5, P1, R4, R0, RZ ;  /* 0x0000000004057210 */ /* 0x000fe40007f3e0ff */
[----:B------:R-:W-:Y:S01]  /*111c0*/  @P0 IADD3 R3, -R55, RZ, RZ ;  /* 0x000000ff37030210 */ /* 0x000fe20007ffe1ff */
[----:B------:R-:W-:Y:S01]  /*111d0*/  IMAD.WIDE R16, R6, 0x2, R8 ;  /* 0x0000000206107825 */ /* 0x000fe200078e0208 */
[----:B------:R-:W-:Y:S02]  /*111e0*/  LEA.HI.X.SX32 R4, R4, R2, 0x1, P1 ;  /* 0x0000000204047211 */ /* 0x000fe400008f0eff */
[----:B------:R-:W-:-:S03]  /*111f0*/  LEA R10, P1, R5, c[0x0][0x2b0], 0x1 ;  /* 0x0000ac00050a7a11 */ /* 0x000fc600078208ff */
[----:B------:R-:W2:Y:S01]  /*11200*/  LDG.E.128 R16, [R16.64] ;  /* 0x0000000610107981 */ /* 0x000ea2000c1e1d00 */
[----:B------:R-:W-:Y:S02]  /*11210*/  LEA.HI.X R11, R5, c[0x0][0x2b4], R4, 0x1, P1 ;  /* 0x0000ad00050b7a11 */ /* 0x000fe400008f0c04 */
[----:B-1----:R-:W-:-:S03]  /*11220*/  IADD3 R8, P1, R3, R0, RZ ;  /* 0x0000000003087210 */ /* 0x002fc60007f3e0ff */
[----:B------:R1:W3:Y:S01]  /*11230*/  LDG.E.128 R4, [R10.64] ;  /* 0x000000060a047981 */ /* 0x0002e2000c1e1d00 */
[----:B------:R-:W-:Y:S02]  /*11240*/  LEA.HI.X.SX32 R3, R3, R2, 0x1, P1 ;  /* 0x0000000203037211 */ /* 0x000fe400008f0eff */
[----:B-1----:R-:W-:-:S04]  /*11250*/  LEA R10, P1, R8, c[0x0][0x2a8], 0x1 ;  /* 0x0000aa00080a7a11 */ /* 0x002fc800078208ff */
[----:B------:R-:W-:-:S06]  /*11260*/  LEA.HI.X R11, R8, c[0x0][0x2ac], R3, 0x1, P1 ;  /* 0x0000ab00080b7a11 */ /* 0x000fcc00008f0c03 */
[----:B------:R-:W4:Y:S01]  /*11270*/  LDG.E.128 R8, [R10.64] ;  /* 0x000000060a087981 */ /* 0x000f22000c1e1d00 */
[----:B-----5:R-:W-:Y:S02]  /*11280*/  MOV R3, R21 ;  /* 0x0000001500037202 */ /* 0x020fe40000000f00 */
        /* <DEDUP_REMOVED lines=36> */
[----:B------:R-:W-:Y:S01]  /*114d0*/  HADD2.F32 R8, -RZ, R9.H0_H0 ;  /* 0x20000009ff087230 */ /* 0x000fe20000004100 */
        /* <DEDUP_REMOVED lines=10> */
[--C-:B------:R-:W-:Y:S02]  /*11580*/  HADD2.F32 R17, -RZ, R20.reuse.H0_H0 ;  /* 0x20000014ff117230 */ /* 0x100fe40000004100 */
        /* <DEDUP_REMOVED lines=19> */
.L_x_3794:
[----:B------:R-:W-:Y:S05]  /*116c0*/  BSYNC B0 ;  /* 0x0000000000007941 */ /* 0x000fea0003800000 */
.L_x_3793:
[----:B-----5:R2:W-:Y:S02]  /*116d0*/  STS.128 [R244], R20 ;  /* 0x00000014f4007388 */ /* 0x0205e40000000c00 */
.L_x_3792:
[----:B------:R-:W-:Y:S05]  /*116e0*/  BSYNC B1 ;  /* 0x0000000000017941 */ /* 0x000fea0003800000 */
.L_x_3791:
[----:B------:R-:W-:Y:S01]  /*116f0*/  IADD3 R3, R156, 0x10, RZ ;  /* 0x000000109c037810 */ /* 0x000fe20007ffe0ff */
        /* <DEDUP_REMOVED lines=8> */
[-C--:B------:R-:W-:Y:S02]  /*11780*/  ISETP.GE.AND P0, PT, R14, R55.reuse, PT ;  /* 0x000000370e00720c */ /* 0x080fe40003f06270 */
[----:B------:R-:W-:Y:S02]  /*11790*/  MOV R5, R55 ;  /* 0x0000003700057202 */ /* 0x000fe40000000f00 */
[----:B------:R-:W-:Y:S02]  /*117a0*/  MOV R4, RZ ;  /* 0x000000ff00047202 */ /* 0x000fe40000000f00 */
[C---:B-1----:R-:W-:Y:S02]  /*117b0*/  IADD3 R8, P1, R13.reuse, R0, RZ ;  /* 0x000000000d087210 */ /* 0x042fe40007f3e0ff */
[----:B------:R-:W-:Y:S02]  /*117c0*/  MOV R9, RZ ;  /* 0x000000ff00097202 */ /* 0x000fe40000000f00 */
[----:B------:R-:W-:-:S03]  /*117d0*/  LEA.HI.X.SX32 R13, R13, R2, 0x1, P1 ;  /* 0x000000020d0d7211 */ /* 0x000fc600008f0eff */
[----:B------:R-:W-:-:S04]  /*117e0*/  @P0 SHF.R.S32.HI R55, RZ, 0x1, R56 ;  /* 0x00000001ff370819 */ /* 0x000fc80000011438 */
[C---:B------:R-:W-:Y:S02]  /*117f0*/  @P0 IADD3 R4, -R55.reuse, RZ, RZ ;  /* 0x000000ff37040210 */ /* 0x040fe40007ffe1ff */
[C---:B------:R-:W-:Y:S02]  /*11800*/  @P0 IADD3 R5, -R55.reuse, RZ, RZ ;  /* 0x000000ff37050210 */ /* 0x040fe40007ffe1ff */
[C---:B------:R-:W-:Y:S02]  /*11810*/  IADD3 R6, P1, R4.reuse, R8, RZ ;  /* 0x0000000804067210 */ /* 0x040fe40007f3e0ff */
[----:B------:R-:W-:Y:S01]  /*11820*/  @P0 IADD3 R9, -R55, RZ, RZ ;  /* 0x000000ff37090210 */ /* 0x000fe20007ffe1ff */
[----:B------:R-:W-:Y:S01]  /*11830*/  IMAD.WIDE R16, R5, 0x2, R24 ;  /* 0x0000000205107825 */ /* 0x000fe200078e0218 */
[----:B------:R-:W-:Y:S02]  /*11840*/  LEA.HI.X.SX32 R4, R4, R13, 0x1, P1 ;  /* 0x0000000d04047211 */ /* 0x000fe400008f0eff */
[----:B------:R-:W-:-:S03]  /*11850*/  LEA R10, P1, R6, c[0x0][0x2b0], 0x1 ;  /* 0x0000ac00060a7a11 */ /* 0x000fc600078208ff */
[----:B------:R-:W3:Y:S01]  /*11860*/  LDG.E.128 R16, [R16.64] ;  /* 0x0000000610107981 */ /* 0x000ee2000c1e1d00 */
[----:B------:R-:W-:Y:S02]  /*11870*/  LEA.HI.X R11, R6, c[0x0][0x2b4], R4, 0x1, P1 ;  /* 0x0000ad00060b7a11 */ /* 0x000fe400008f0c04 */
[----:B------:R-:W-:-:S03]  /*11880*/  IADD3 R8, P1, R9, R8, RZ ;  /* 0x0000000809087210 */ /* 0x000fc60007f3e0ff */
[----:B------:R1:W4:Y:S01]  /*11890*/  LDG.E.128 R4, [R10.64] ;  /* 0x000000060a047981 */ /* 0x000322000c1e1d00 */
[----:B------:R-:W-:Y:S02]  /*118a0*/  LEA.HI.X.SX32 R9, R9, R13, 0x1, P1 ;  /* 0x0000000d09097211 */ /* 0x000fe400008f0eff */
[----:B-1----:R-:W-:-:S04]  /*118b0*/  LEA R10, P1, R8, c[0x0][0x2a8], 0x1 ;  /* 0x0000aa00080a7a11 */ /* 0x002fc800078208ff */
[----:B------:R-:W-:-:S06]  /*118c0*/  LEA.HI.X R11, R8, c[0x0][0x2ac], R9, 0x1, P1 ;  /* 0x0000ab00080b7a11 */ /* 0x000fcc00008f0c09 */
[----:B--2---:R-:W2:Y:S01]  /*118d0*/  LDG.E.128 R8, [R10.64] ;  /* 0x000000060a087981 */ /* 0x004ea2000c1e1d00 */
[----:B-----5:R-:W-:Y:S01]  /*118e0*/  IMAD.MOV.U32 R13, RZ, RZ, R21 ;  /* 0x000000ffff0d7224 */ /* 0x020fe200078e0015 */
[----:B------:R-:W-:Y:S02]  /*118f0*/  MOV R21, R20 ;  /* 0x0000001400157202 */ /* 0x000fe40000000f00 */
[----:B------:R-:W-:Y:S02]  /*11900*/  MOV R20, R23 ;  /* 0x0000001700147202 */ /* 0x000fe40000000f00 */
[----:B---3--:R-:W-:Y:S01]  /*11910*/  MOV R23, R17 ;  /* 0x0000001100177202 */ /* 0x008fe20000000f00 */
[----:B------:R-:W-:Y:S01]  /*11920*/  IMAD.MOV.U32 R17, RZ, RZ, R18 ;  /* 0x000000ffff117224 */ /* 0x000fe200078e0012 */
[----:B------:R-:W-:Y:S02]  /*11930*/  HADD2.F32 R31, -RZ, R16.H0_H0 ;  /* 0x20000010ff1f7230 */ /* 0x000fe40000004100 */
[----:B----4-:R-:W-:-:S02]  /*11940*/  HADD2.F32 R18, -RZ, R4.H0_H0 ;  /* 0x20000004ff127230 */ /* 0x010fc40000004100 */
[----:B------:R-:W-:Y:S02]  /*11950*/  HADD2.F32 R24, -RZ, R4.H1_H1 ;  /* 0x30000004ff187230 */ /* 0x000fe40000004100 */
        /* <DEDUP_REMOVED lines=26> */
[--C-:B--2---:R-:W-:Y:S01]  /*11b00*/  HADD2.F32 R17, -RZ, R8.reuse.H0_H0 ;  /* 0x20000008ff117230 */ /* 0x104fe20000004100 */
        /* <DEDUP_REMOVED lines=33> */
.L_x_3798:
[----:B------:R-:W-:Y:S05]  /*11d20*/  BSYNC B0 ;  /* 0x0000000000007941 */ /* 0x000fea0003800000 */
.L_x_3797:
[----:B-----5:R3:W-:Y:S02]  /*11d30*/  STS.128 [R244+0x800], R20 ;  /* 0x00080014f4007388 */ /* 0x0207e40000000c00 */
.L_x_3796:
[----:B------:R-:W-:Y:S05]  /*11d40*/  BSYNC B1 ;  /* 0x0000000000017941 */ /* 0x000fea0003800000 */
.L_x_3795:
[----:B--2---:R-:W-:Y:S01]  /*11d50*/  IADD3 R24, R156, 0x20, RZ ;  /* 0x000000209c187810 */ /* 0x004fe20007ffe0ff */
[----:B------:R-:W-:Y:S03]  /*11d60*/  BSSY B1, `(.L_x_3799) ;  /* 0x0000065000017945 */ /* 0x000fe60003800000 */
[----:B------:R-:W-:-:S04]  /*11d70*/  ISETP.GE.AND P0, PT, R24, R12, PT ;  /* 0x0000000c1800720c */ /* 0x000fc80003f06270 */
[----:B------:R-:W-:-:S13]  /*11d80*/  ISETP.LT.OR P0, PT, R37, -0x107, P0 ;  /* 0xfffffef92500780c */ /* 0x000fda0000701670 */
[----:B------:R-:W-:Y:S05]  /*11d90*/  @P0 BRA `(.L_x_3800) ;  /* 0x0000061000000947 */ /* 0x000fea0003800000 */
[----:B---3--:R2:W5:Y:S01]  /*11da0*/  LDG.E.128 R20, [R28.64] ;  /* 0x000000061c147981 */ /* 0x008562000c1e1d00 */
        /* <DEDUP_REMOVED lines=8> */
[C---:B------:R-:W-:Y:S01]  /*11e30*/  @P0 IADD3 R4, -R55.reuse, RZ, RZ ;  /* 0x000000ff37040210 */ /* 0x040fe20007ffe1ff */
[C---:B-1----:R-:W-:Y:S01]  /*11e40*/  IMAD.SHL.U32 R8, R55.reuse, 0x20, RZ ;  /* 0x0000002037087824 */ /* 0x042fe200078e00ff */
[C---:B------:R-:W-:Y:S02]  /*11e50*/  @P0 IADD3 R6, -R55.reuse, RZ, RZ ;  /* 0x000000ff37060210 */ /* 0x040fe40007ffe1ff */
[----:B------:R-:W-:Y:S02]  /*11e60*/  @P0 IADD3 R10, -R55, RZ, RZ ;  /* 0x000000ff370a0210 */ /* 0x000fe40007ffe1ff */
[----:B------:R-:W-:Y:S01]  /*11e70*/  IADD3 R9, P1, R8, R0, RZ ;  /* 0x0000000008097210 */ /* 0x000fe20007f3e0ff */
[----:B------:R-:W-:-:S03]  /*11e80*/  IMAD.WIDE R16, R6, 0x2, R28 ;  /* 0x0000000206107825 */ /* 0x000fc600078e021c */
[----:B------:R-:W-:Y:S02]  /*11e90*/  LEA.HI.X.SX32 R8, R8, R2, 0x1, P1 ;  /* 0x0000000208087211 */ /* 0x000fe400008f0eff */
[C---:B------:R-:W-:Y:S01]  /*11ea0*/  IADD3 R5, P1, R4.reuse, R9, RZ ;  /* 0x0000000904057210 */ /* 0x040fe20007f3e0ff */
[----:B------:R-:W3:Y:S03]  /*11eb0*/  LDG.E.128 R16, [R16.64] ;  /* 0x0000000610107981 */ /* 0x000ee6000c1e1d00 */
[----:B------:R-:W-:Y:S02]  /*11ec0*/  LEA.HI.X.SX32 R4, R4, R8, 0x1, P1 ;  /* 0x0000000804047211 */ /* 0x000fe400008f0eff */
[----:B------:R-:W-:-:S04]  /*11ed0*/  LEA R30, P1, R5, c[0x0][0x2b0], 0x1 ;  /* 0x0000ac00051e7a11 */ /* 0x000fc800078208ff */
[----:B------:R-:W-:Y:S02]  /*11ee0*/  LEA.HI.X R31, R5, c[0x0][0x2b4], R4, 0x1, P1 ;  /* 0x0000ad00051f7a11 */ /* 0x000fe400008f0c04 */
[----:B------:R-:W-:-:S03]  /*11ef0*/  IADD3 R9, P1, R10, R9, RZ ;  /* 0x000000090a097210 */ /* 0x000fc60007f3e0ff */
[----:B------:R1:W4:Y:S01]  /*11f00*/  LDG.E.128 R4, [R30.64] ;  /* 0x000000061e047981 */ /* 0x000322000c1e1d00 */
[----:B------:R-:W-:Y:S02]  /*11f10*/  LEA.HI.X.SX32 R8, R10, R8, 0x1, P1 ;  /* 0x000000080a087211 */ /* 0x000fe400008f0eff */
[----:B------:R-:W-:-:S04]  /*11f20*/  LEA R10, P1, R9, c[0x0][0x2a8], 0x1 ;  /* 0x0000aa00090a7a11 */ /* 0x000fc800078208ff */
[----:B------:R-:W-:-:S06]  /*11f30*/  LEA.HI.X R11, R9, c[0x0][0x2ac], R8, 0x1, P1 ;  /* 0x0000ab00090b7a11 */ /* 0x000fcc00008f0c08 */
[----:B--2---:R-:W2:Y:S01]  /*11f40*/  LDG.E.128 R8, [R10.64] ;  /* 0x000000060a087981 */ /* 0x004ea2000c1e1d00 */
[----:B-----5:R-:W-:Y:S01]  /*11f50*/  IMAD.MOV.U32 R13, RZ, RZ, R21 ;  /* 0x000000ffff0d7224 */ /* 0x020fe200078e0015 */
[----:B------:R-:W-:Y:S02]  /*11f60*/  MOV R21, R20 ;  /* 0x0000001400157202 */ /* 0x000fe40000000f00 */
[----:B------:R-:W-:Y:S02]  /*11f70*/  MOV R20, R23 ;  /* 0x0000001700147202 */ /* 0x000fe40000000f00 */
[----:B---3--:R-:W-:Y:S01]  /*11f80*/  MOV R23, R17 ;  /* 0x0000001100177202 */ /* 0x008fe20000000f00 */
[----:B------:R-:W-:Y:S01]  /*11f90*/  IMAD.MOV.U32 R17, RZ, RZ, R18 ;  /* 0x000000ffff117224 */ /* 0x000fe200078e0012 */
[--C-:B-1----:R-:W-:Y:S02]  /*11fa0*/  HADD2.F32 R30, -RZ, R16.reuse.H0_H0 ;  /* 0x20000010ff1e7230 */ /* 0x102fe40000004100 */
[----:B------:R-:W-:-:S02]  /*11fb0*/  HADD2.F32 R31, -RZ, R16.H1_H1 ;  /* 0x30000010ff1f7230 */ /* 0x000fc40000004100 */
[----:B------:R-:W-:Y:S02]  /*11fc0*/  HADD2.F32 R16, -RZ, R23.H0_H0 ;  /* 0x20000017ff107230 */ /* 0x000fe40000004100 */
[--C-:B----4-:R-:W-:Y:S02]  /*11fd0*/  HADD2.F32 R18, -RZ, R4.reuse.H0_H0 ;  /* 0x20000004ff127230 */ /* 0x110fe40000004100 */
[----:B------:R-:W-:Y:S02]  /*11fe0*/  HADD2.F32 R25, -RZ, R4.H1_H1 ;  /* 0x30000004ff197230 */ /* 0x000fe40000004100 */
[--C-:B------:R-:W-:Y:S01]  /*11ff0*/  HADD2.F32 R4, -RZ, R5.reuse.H0_H0 ;  /* 0x20000005ff047230 */ /* 0x100fe20000004100 */
[----:B------:R-:W-:Y:S01]  /*12000*/  @!P0 FADD.FTZ R18, -R18, -RZ ;  /* 0x800000ff12128221 */ /* 0x000fe20000010100 */
[----:B------:R-:W-:Y:S02]  /*12010*/  HADD2.F32 R28, -RZ, R5.H1_H1 ;  /* 0x30000005ff1c7230 */ /* 0x000fe40000004100 */
[--C-:B------:R-:W-:Y:S01]  /*12020*/  HADD2.F32 R5, -RZ, R6.reuse.H0_H0 ;  /* 0x20000006ff057230 */ /* 0x100fe20000004100 */
[----:B------:R-:W-:Y:S01]  /*12030*/  @!P0 FADD.FTZ R4, -R4, -RZ ;  /* 0x800000ff04048221 */ /* 0x000fe20000010100 */
[----:B------:R-:W-:-:S02]  /*12040*/  HADD2.F32 R29, -RZ, R6.H1_H1 ;  /* 0x30000006ff1d7230 */ /* 0x000fc40000004100 */
        /* <DEDUP_REMOVED lines=15> */
[--C-:B--2---:R-:W-:Y:S01]  /*12140*/  HADD2.F32 R17, -RZ, R8.reuse.H0_H0 ;  /* 0x20000008ff117230 */ /* 0x104fe20000004100 */
        /* <DEDUP_REMOVED lines=36> */
.L_x_3802:
[----:B------:R-:W-:Y:S05]  /*12390*/  BSYNC B0 ;  /* 0x0000000000007941 */ /* 0x000fea0003800000 */
.L_x_3801:
[----:B-----5:R3:W-:Y:S02]  /*123a0*/  STS.128 [R244+0x1000], R20 ;  /* 0x00100014f4007388 */ /* 0x0207e40000000c00 */
.L_x_3800:
[----:B------:R-:W-:Y:S05]  /*123b0*/  BSYNC B1 ;  /* 0x0000000000017941 */ /* 0x000fea0003800000 */
.L_x_3799:
[----:B---3--:R-:W-:-:S04]  /*123c0*/  IADD3 R20, R156, 0x30, RZ ;  /* 0x000000309c147810 */ /* 0x008fc80007ffe0ff */
[----:B------:R-:W-:-:S04]  /*123d0*/  ISETP.GE.AND P0, PT, R20, R12, PT ;  /* 0x0000000c1400720c */ /* 0x000fc80003f06270 */
        /* <DEDUP_REMOVED lines=12> */
[----:B------:R-:W-:Y:S01]  /*124a0*/  IMAD R7, R55, 0x30, RZ ;  /* 0x0000003037077824 */ /* 0x000fe200078e02ff */
[----:B------:R-:W-:-:S03]  /*124b0*/  @P0 IADD3 R4, -R6, RZ, RZ ;  /* 0x000000ff06040210 */ /* 0x000fc60007ffe1ff */
[----:B------:R-:W-:Y:S01]  /*124c0*/  IMAD.WIDE R12, R5, 0x2, R26 ;  /* 0x00000002050c7825 */ /* 0x000fe200078e021a */
[----:B------:R-:W-:-:S04]  /*124d0*/  IADD3 R0, P1, R7, R0, RZ ;  /* 0x0000000007007210 */ /* 0x000fc80007f3e0ff */
[----:B------:R-:W-:Y:S01]  /*124e0*/  LEA.HI.X.SX32 R2, R7, R2, 0x1, P1 ;  /* 0x0000000207027211 */ /* 0x000fe200008f0eff */
[----:B------:R-:W4:Y:S01]  /*124f0*/  LDG.E.128 R12, [R12.64] ;  /* 0x000000060c0c7981 */ /* 0x000f22000c1e1d00 */
[----:B------:R-:W-:-:S04]  /*12500*/  IADD3 R6, P1, R4, R0, RZ ;  /* 0x0000000004067210 */ /* 0x000fc80007f3e0ff */
[----:B------:R-:W-:Y:S02]  /*12510*/  LEA.HI.X.SX32 R4, R4, R2, 0x1, P1 ;  /* 0x0000000204047211 */ /* 0x000fe400008f0eff */
[----:B-1----:R-:W-:-:S04]  /*12520*/  LEA R8, P1, R6, c[0x0][0x2b0], 0x1 ;  /* 0x0000ac0006087a11 */ /* 0x002fc800078208ff */
[----:B------:R-:W-:Y:S02]  /*12530*/  LEA.HI.X R9, R6, c[0x0][0x2b4], R4, 0x1, P1 ;  /* 0x0000ad0006097a11 */ /* 0x000fe400008f0c04 */
[----:B------:R-:W-:-:S03]  /*12540*/  @P0 SHF.R.S32.HI R56, RZ, 0x1, R56 ;  /* 0x00000001ff380819 */ /* 0x000fc60000011438 */
[----:B--2---:R1:W2:Y:S02]  /*12550*/  LDG.E.128 R4, [R8.64] ;  /* 0x0000000608047981 */ /* 0x0042a4000c1e1d00 */
[----:B-1----:R-:W-:Y:S01]  /*12560*/  IMAD.MOV.U32 R8, RZ, RZ, RZ ;  /* 0x000000ffff087224 */ /* 0x002fe200078e00ff */
[----:B------:R-:W-:-:S04]  /*12570*/  @P0 IADD3 R8, -R56, RZ, RZ ;  /* 0x000000ff38080210 */ /* 0x000fc80007ffe1ff */
[----:B------:R-:W-:-:S04]  /*12580*/  IADD3 R0, P1, R8, R0, RZ ;  /* 0x0000000008007210 */ /* 0x000fc80007f3e0ff */
[----:B------:R-:W-:Y:S02]  /*12590*/  LEA.HI.X.SX32 R2, R8, R2, 0x1, P1 ;  /* 0x0000000208027211 */ /* 0x000fe400008f0eff */
[----:B------:R-:W-:-:S04]  /*125a0*/  LEA R8, P1, R0, c[0x0][0x2a8], 0x1 ;  /* 0x0000aa0000087a11 */ /* 0x000fc800078208ff */
[----:B------:R-:W-:-:S06]  /*125b0*/  LEA.HI.X R9, R0, c[0x0][0x2ac], R2, 0x1, P1 ;  /* 0x0000ab0000097a11 */ /* 0x000fcc00008f0c02 */
[----:B---3--:R-:W3:Y:S01]  /*125c0*/  LDG.E.128 R8, [R8.64] ;  /* 0x0000000608087981 */ /* 0x008ee2000c1e1d00 */
[----:B-----5:R-:W-:Y:S02]  /*125d0*/  MOV R0, R17 ;  /* 0x0000001100007202 */ /* 0x020fe40000000f00 */
[----:B------:R-:W-:Y:S01]  /*125e0*/  MOV R17, R18 ;  /* 0x0000001200117202 */ /* 0x000fe20000000f00 */
[----:B------:R-:W-:Y:S01]  /*125f0*/  IMAD.MOV.U32 R2, RZ, RZ, R19 ;  /* 0x000000ffff027224 */ /* 0x000fe200078e0013 */
[----:B----4-:R-:W-:Y:S02]  /*12600*/  MOV R18, R13 ;  /* 0x0000000d00127202 */ /* 0x010fe40000000f00 */
[----:B------:R-:W-:-:S03]  /*12610*/  MOV R13, R14 ;  /* 0x0000000e000d7202 */ /* 0x000fc60000000f00 */
[--C-:B------:R-:W-:Y:S02]  /*12620*/  HADD2.F32 R23, -RZ, R18.reuse.H0_H0 ;  /* 0x20000012ff177230 */ /* 0x100fe40000004100 */
[----:B------:R-:W-:Y:S02]  /*12630*/  HADD2.F32 R18, -RZ, R18.H1_H1 ;  /* 0x30000012ff127230 */ /* 0x000fe40000004100 */
[--C-:B--2---:R-:W-:Y:S02]  /*12640*/  HADD2.F32 R14, -RZ, R5.reuse.H0_H0 ;  /* 0x20000005ff0e7230 */ /* 0x104fe40000004100 */
[----:B------:R-:W-:Y:S02]  /*12650*/  HADD2.F32 R5, -RZ, R5.H1_H1 ;  /* 0x30000005ff057230 */ /* 0x000fe40000004100 */
[--C-:B------:R-:W-:Y:S01]  /*12660*/  HADD2.F32 R19, -RZ, R4.reuse.H0_H0 ;  /* 0x20000004ff137230 */ /* 0x100fe20000004100 */
[----:B------:R-:W-:Y:S01]  /*12670*/  @!P0 FADD.FTZ R14, -R14, -RZ ;  /* 0x800000ff0e0e8221 */ /* 0x000fe20000010100 */
[----:B------:R-:W-:Y:S01]  /*12680*/  HADD2.F32 R21, -RZ, R4.H1_H1 ;  /* 0x30000004ff157230 */ /* 0x000fe20000004100 */
[----:B------:R-:W-:Y:S01]  /*12690*/  @!P0 FADD.FTZ R5, -R5, -RZ ;  /* 0x800000ff05058221 */ /* 0x000fe20000010100 */
[----:B------:R-:W-:-:S02]  /*126a0*/  HADD2.F32 R4, -RZ, R6.H0_H0 ;  /* 0x20000006ff047230 */ /* 0x000fc40000004100 */
[----:B------:R-:W-:Y:S02]  /*126b0*/  HADD2.F32 R22, -RZ, R6.H1_H1 ;  /* 0x30000006ff167230 */ /* 0x000fe40000004100 */
        /* <DEDUP_REMOVED lines=19> */
[----:B------:R-:W-:-:S02]  /*127f0*/  @!P0 FADD.FTZ R21, -R21, -RZ ;  /* 0x800000ff15158221 */ /* 0x000fc40000010100 */
[----:B------:R-:W-:Y:S02]  /*12800*/  FMUL.FTZ R25, R25, R19 ;  /* 0x0000001319197220 */ /* 0x000fe40000410000 */
[----:B------:R-:W-:Y:S01]  /*12810*/  FMUL.FTZ R4, R14, R4 ;  /* 0x000000040e047220 */ /* 0x000fe20000410000 */
[--C-:B------:R-:W-:Y:S01]  /*12820*/  HADD2.F32 R14, -RZ, R16.reuse.H0_H0 ;  /* 0x20000010ff0e7230 */ /* 0x100fe20000004100 */
[----:B------:R-:W-:Y:S01]  /*12830*/  FMUL.FTZ R7, R15, R7 ;  /* 0x000000070f077220 */ /* 0x000fe20000410000 */
[----:B------:R-:W-:Y:S01]  /*12840*/  HADD2.F32 R16, -RZ, R16.H1_H1 ;  /* 0x30000010ff107230 */ /* 0x000fe20000004100 */
[----:B------:R-:W-:Y:S01]  /*12850*/  FMUL.FTZ R12, R12, R21 ;  /* 0x000000150c0c7220 */ /* 0x000fe20000410000 */
[--C-:B---3--:R-:W-:Y:S02]  /*12860*/  HADD2.F32 R0, -RZ, R9.reuse.H0_H0 ;  /* 0x20000009ff007230 */ /* 0x108fe40000004100 */
[----:B------:R-:W-:Y:S02]  /*12870*/  HADD2.F32 R9, -RZ, R9.H1_H1 ;  /* 0x30000009ff097230 */ /* 0x000fe40000004100 */
[--C-:B------:R-:W-:Y:S01]  /*12880*/  HADD2.F32 R15, -RZ, R8.reuse.H0_H0 ;  /* 0x20000008ff0f7230 */ /* 0x100fe20000004100 */
[----:B------:R-:W-:Y:S01]  /*12890*/  FFMA.FTZ R0, R5, R0, R23 ;  /* 0x0000000005007223 */ /* 0x000fe20000010017 */
[----:B------:R-:W-:Y:S01]  /*128a0*/  HADD2.F32 R19, -RZ, R8.H1_H1 ;  /* 0x30000008ff137230 */ /* 0x000fe20000004100 */
[----:B------:R-:W-:Y:S01]  /*128b0*/  FFMA.FTZ R9, R13, R9, R18 ;  /* 0x000000090d097223 */ /* 0x000fe20000010012 */
[----:B------:R-:W-:-:S02]  /*128c0*/  HADD2.F32 R8, -RZ, R11.H0_H0 ;  /* 0x2000000bff087230 */ /* 0x000fc40000004100 */
[----:B------:R-:W-:Y:S02]  /*128d0*/  HADD2.F32 R21, -RZ, R10.H0_H0 ;  /* 0x2000000aff157230 */ /* 0x000fe40000004100 */
[----:B------:R-:W-:Y:S02]  /*128e0*/  HADD2.F32 R5, -RZ, R2.H0_H0 ;  /* 0x20000002ff057230 */ /* 0x000fe40000004100 */
[----:B------:R-:W-:Y:S02]  /*128f0*/  HADD2.F32 R13, -RZ, R17.H0_H0 ;  /* 0x20000011ff0d7230 */ /* 0x000fe40000004100 */
[----:B------:R-:W-:Y:S02]  /*12900*/  HADD2.F32 R11, -RZ, R11.H1_H1 ;  /* 0x3000000bff0b7230 */ /* 0x000fe40000004100 */
[----:B------:R-:W-:Y:S02]  /*12910*/  HADD2.F32 R10, -RZ, R10.H1_H1 ;  /* 0x3000000aff0a7230 */ /* 0x000fe40000004100 */
[----:B------:R-:W-:-:S02]  /*12920*/  HADD2.F32 R2, -RZ, R2.H1_H1 ;  /* 0x30000002ff027230 */ /* 0x000fc40000004100 */
[----:B------:R-:W-:Y:S01]  /*12930*/  HADD2.F32 R17, -RZ, R17.H1_H1 ;  /* 0x30000011ff117230 */ /* 0x000fe20000004100 */
[----:B------:R-:W-:Y:S02]  /*12940*/  FFMA.FTZ R14, R14, R15, R25 ;  /* 0x0000000f0e0e7223 */ /* 0x000fe40000010019 */
[----:B------:R-:W-:Y:S02]  /*12950*/  FFMA.FTZ R12, R16, R19, R12 ;  /* 0x00000013100c7223 */ /* 0x000fe4000001000c */
[----:B------:R-:W-:Y:S02]  /*12960*/  FFMA.FTZ R5, R5, R8, R6 ;  /* 0x0000000805057223 */ /* 0x000fe40000010006 */
[----:B------:R-:W-:Y:S02]  /*12970*/  FFMA.FTZ R2, R2, R11, R7 ;  /* 0x0000000b02027223 */ /* 0x000fe40000010007 */
[----:B------:R-:W-:Y:S02]  /*12980*/  FFMA.FTZ R4, R13, R21, R4 ;  /* 0x000000150d047223 */ /* 0x000fe40000010004 */
[----:B------:R-:W-:Y:S01]  /*12990*/  FFMA.FTZ R10, R17, R10, R22 ;  /* 0x0000000a110a7223 */ /* 0x000fe20000010016 */
[----:B------:R-:W-:-:S02]  /*129a0*/  F2FP.PACK_AB R12, R12, R14 ;  /* 0x0000000e0c0c723e */ /* 0x000fc400000000ff */
[----:B------:R-:W-:Y:S02]  /*129b0*/  F2FP.PACK_AB R0, R9, R0 ;  /* 0x000000000900723e */ /* 0x000fe400000000ff */
[----:B------:R-:W-:Y:S02]  /*129c0*/  F2FP.PACK_AB R2, R2, R5 ;  /* 0x000000050202723e */ /* 0x000fe400000000ff */
[----:B------:R-:W-:Y:S01]  /*129d0*/  F2FP.PACK_AB R4, R10, R4 ;  /* 0x000000040a04723e */ /* 0x000fe200000000ff */
[----:B------:R-:W-:Y:S01]  /*129e0*/  IMAD.MOV.U32 R16, RZ, RZ, R12 ;  /* 0x000000ffff107224 */ /* 0x000fe200078e000c */
[----:B------:R-:W-:Y:S02]  /*129f0*/  MOV R17, R0 ;  /* 0x0000000000117202 */ /* 0x000fe40000000f00 */
[----:B------:R-:W-:Y:S02]  /*12a00*/  MOV R18, R4 ;  /* 0x0000000400127202 */ /* 0x000fe40000000f00 */
[----:B------:R-:W-:-:S02]  /*12a10*/  MOV R19, R2 ;  /* 0x0000000200137202 */ /* 0x000fc40000000f00 */
.L_x_3804:
[----:B------:R-:W-:Y:S05]  /*12a20*/  BSYNC B0 ;  /* 0x0000000000007941 */ /* 0x000fea0003800000 */
.L_x_3803:
[----:B-----5:R4:W-:Y:S01]  /*12a30*/  STS.128 [R244+0x1800], R16 ;  /* 0x00180010f4007388 */ /* 0x0209e20000000c00 */
[----:B------:R-:W-:Y:S05]  /*12a40*/  BRA `(.L_x_3788) ;  /* 0x0000022000007947 */ /* 0x000fea0003800000 */
.L_x_3774:
[----:B------:R-:W-:Y:S01]  /*12a50*/  IMAD.IADD R5, R235, 0x1, -R40 ;  /* 0x00000001eb057824 */ /* 0x000fe200078e0a28 */
[----:B------:R-:W-:-:S02]  /*12a60*/  IADD3 R3, R156, 0x10, RZ ;  /* 0x000000109c037810 */ /* 0x000fc40007ffe0ff */
[C---:B------:R-:W-:Y:S02]  /*12a70*/  IADD3 R20, R156.reuse, 0x30, RZ ;  /* 0x000000309c147810 */ /* 0x040fe40007ffe0ff */
        /* <DEDUP_REMOVED lines=9> */
[----:B-----5:R-:W-:Y:S01]  /*12b10*/  @!P0 IMAD.MOV.U32 R10, RZ, RZ, R154 ;  /* 0x000000ffff0a8224 */ /* 0x020fe200078e009a */
[C---:B------:R-:W-:Y:S01]  /*12b20*/  @!P2 LEA R12, P5, R5.reuse, c[0x0][0x160], 0x1 ;  /* 0x00005800050caa11 */ /* 0x040fe200078a08ff */
        /* <DEDUP_REMOVED lines=20> */
.L_x_3788:
[----:B------:R-:W-:Y:S05]  /*12c70*/  BSYNC B2 ;  /* 0x0000000000027941 */ /* 0x000fea0003800000 */
.L_x_3773:
[----:B------:R-:W-:Y:S01]  /*12c80*/  IADD3 R245, R36, -0x1, RZ ;  /* 0xffffffff24f57810 */ /* 0x000fe20007ffe0ff */
[----:B------:R-:W-:Y:S01]  /*12c90*/  IMAD.SHL.U32 R193, R43, 0x40, RZ ;  /* 0x000000402bc17824 */ /* 0x000fe200078e00ff */
[C---:B------:R-:W-:Y:S01]  /*12ca0*/  IADD3 R21, R156.reuse, 0x50, RZ ;  /* 0x000000509c157810 */ /* 0x040fe20007ffe0ff */
[----:B------:R-:W-:Y:S01]  /*12cb0*/  IMAD.SHL.U32 R37, R37, 0x2, RZ ;  /* 0x0000000225257824 */ /* 0x000fe200078e00ff */
[C---:B----4-:R-:W-:Y:S01]  /*12cc0*/  IADD3 R19, R156.reuse, 0x60, RZ ;  /* 0x000000609c137810 */ /* 0x050fe20007ffe0ff */
[----:B------:R-:W-:Y:S01]  /*12cd0*/  IMAD.SHL.U32 R2, R245, 0x100, RZ ;  /* 0x00000100f5027824 */ /* 0x000fe200078e00ff */
[C---:B------:R-:W-:Y:S02]  /*12ce0*/  IADD3 R0, R156.reuse, 0x40, RZ ;  /* 0x000000409c007810 */ /* 0x040fe40007ffe0ff */
[C---:B------:R-:W-:Y:S01]  /*12cf0*/  IADD3 R18, R156.reuse, 0x70, RZ ;  /* 0x000000709c127810 */ /* 0x040fe20007ffe0ff */
[----:B------:R-:W-:Y:S01]  /*12d00*/  IMAD.IADD R4, R41, 0x1, -R2 ;  /* 0x0000000129047824 */ /* 0x000fe200078e0a02 */
[----:B-1----:R-:W-:-:S02]  /*12d10*/  IADD3 R16, R156, 0x90, RZ ;  /* 0x000000909c107810 */ /* 0x002fc40007ffe0ff */
[C---:B------:R-:W-:Y:S02]  /*12d20*/  IADD3 R17, R156.reuse, 0x80, RZ ;  /* 0x000000809c117810 */ /* 0x040fe40007ffe0ff */
[-C--:B------:R-:W-:Y:S02]  /*12d30*/  ISETP.GE.AND P0, PT, R156, R4.reuse, PT ;  /* 0x000000049c00720c */ /* 0x080fe40003f06270 */
[-C--:B------:R-:W-:Y:S02]  /*12d40*/  ISETP.GE.AND P4, PT, R20, R4.reuse, PT ;  /* 0x000000041400720c */ /* 0x080fe40003f86270 */
[-C--:B------:R-:W-:Y:S02]  /*12d50*/  ISETP.GE.AND P1, PT, R3, R4.reuse, PT ;  /* 0x000000040300720c */ /* 0x080fe40003f26270 */
[-C--:B------:R-:W-:Y:S02]  /*12d60*/  ISETP.GE.AND P5, PT, R24, R4.reuse, PT ;  /* 0x000000041800720c */ /* 0x080fe40003fa6270 */
[----:B------:R-:W-:-:S02]  /*12d70*/  ISETP.GE.AND P3, PT, R0, R4, PT ;  /* 0x000000040000720c */ /* 0x000fc40003f66270 */
[----:B------:R-:W-:Y:S02]  /*12d80*/  ISETP.GE.AND P6, PT, R16, R4, PT ;  /* 0x000000041000720c */ /* 0x000fe40003fc6270 */
[----:B------:R-:W-:Y:S01]  /*12d90*/  LOP3.LUT R193, R193, 0xfffffe00, RZ, 0xc0, !PT ;  /* 0xfffffe00c1c17812 */ /* 0x000fe200078ec0ff */
[----:B------:R-:W-:Y:S01]  /*12da0*/  @!P0 IMAD.MOV.U32 R6, RZ, RZ, R239 ;  /* 0x000000ffff068224 */ /* 0x000fe200078e00ef */
[----:B------:R-:W-:Y:S01]  /*12db0*/  LOP3.LUT R37, R37, 0x6, RZ, 0xc0, !PT ;  /* 0x0000000625257812 */ /* 0x000fe200078ec0ff */
[----:B------:R-:W-:Y:S02]  /*12dc0*/  @!P0 IMAD.MOV.U32 R7, RZ, RZ, R238 ;  /* 0x000000ffff078224 */ /* 0x000fe400078e00ee */
[----:B--23--:R-:W-:Y:S01]  /*12dd0*/  @!P4 IMAD.MOV.U32 R10, RZ, RZ, c[0x0][0x198] ;  /* 0x00006600ff0ac624 */ /* 0x00cfe200078e00ff */
[----:B------:R-:W-:Y:S01]  /*12de0*/  @!P1 LEA R12, P2, R48, R239, 0x1 ;  /* 0x000000ef300c9211 */ /* 0x000fe200078408ff */
[----:B------:R-:W-:Y:S01]  /*12df0*/  @!P5 IMAD.MOV.U32 R5, RZ, RZ, c[0x0][0x19c] ;  /* 0x00006700ff05d624 */ /* 0x000fe200078e00ff */
[----:B------:R-:W-:Y:S01]  /*12e00*/  @!PT LDS RZ, [RZ] ;  /* 0x00000000fffff984 */ /* 0x000fe20000000800 */
[----:B------:R-:W-:Y:S01]  /*12e10*/  @!PT LDS RZ, [RZ] ;  /* 0x00000000fffff984 */ /* 0x000fe20000000800 */
[----:B------:R-:W-:Y:S01]  /*12e20*/  @!PT LDS RZ, [RZ] ;  /* 0x00000000fffff984 */ /* 0x000fe20000000800 */
[----:B------:R1:W-:Y:S01]  /*12e30*/  @!P0 LDGSTS.E.BYPASS.LTC128B.128 [R244+0x2000], [R6.64] ;  /* 0x0200000006f48fae */ /* 0x0003e2000b901d46 */
[----:B------:R-:W-:Y:S01]  /*12e40*/  IMAD R233, R38, 0x400, R193 ;  /* 0x0000040026e97824 */ /* 0x000fe200078e02c1 */
[----:B------:R-:W-:Y:S01]  /*12e50*/  @!P1 LEA.HI.X R13, R48, R238, R47, 0x1, P2 ;  /* 0x000000ee300d9211 */ /* 0x000fe200010f0c2f */
[----:B------:R-:W-:Y:S01]  /*12e60*/  IMAD R38, R38, 0x10, R40 ;  /* 0x0000001026267824 */ /* 0x000fe200078e0228 */
[----:B------:R-:W-:-:S03]  /*12e70*/  ISETP.GE.AND P2, PT, R21, R4, PT ;  /* 0x000000041500720c */ /* 0x000fc60003f46270 */
[----:B------:R2:W-:Y:S01]  /*12e80*/  @!P1 LDGSTS.E.BYPASS.LTC128B.128 [R244+0x2800], [R12.64] ;  /* 0x028000000cf49fae */ /* 0x0005e2000b901d46 */
[----:B------:R-:W-:-:S09]  /*12e90*/  ISETP.GE.AND P1, PT, R19, R4, PT ;  /* 0x000000041300720c */ /* 0x000fd20003f26270 */
[----:B------:R-:W-:-:S04]  /*12ea0*/  @!P2 IMAD.MOV.U32 R26, RZ, RZ, c[0x0][0x198] ;  /* 0x00006600ff1aa624 */ /* 0x000fc800078e00ff */
[----:B------:R-:W-:Y:S02]  /*12eb0*/  @!P1 IMAD.MOV.U32 R22, RZ, RZ, c[0x0][0x198] ;  /* 0x00006600ff169624 */ /* 0x000fe400078e00ff */
[----:B-1----:R-:W-:Y:S02]  /*12ec0*/  @!P4 IMAD.MOV.U32 R6, RZ, RZ, R239 ;  /* 0x000000ffff06c224 */ /* 0x002fe400078e00ef */
[----:B------:R-:W-:-:S04]  /*12ed0*/  @!P4 IMAD.MOV.U32 R7, RZ, RZ, R238 ;  /* 0x000000ffff07c224 */ /* 0x000fc800078e00ee */
[----:B------:R-:W-:-:S04]  /*12ee0*/  @!P4 IMAD.WIDE.U32 R10, R10, 0x60, R6 ;  /* 0x000000600a0ac825 */ /* 0x000fc800078e0006 */
[----:B------:R-:W-:Y:S02]  /*12ef0*/  @!P5 IMAD.MOV.U32 R6, RZ, RZ, c[0x0][0x198] ;  /* 0x00006600ff06d624 */ /* 0x000fe400078e00ff */
[----:B------:R-:W-:Y:S02]  /*12f00*/  @!P4 IMAD.MOV.U32 R7, RZ, RZ, c[0x0][0x19c] ;  /* 0x00006700ff07c624 */ /* 0x000fe400078e00ff */
[----:B--2---:R-:W-:Y:S01]  /*12f10*/  @!P6 IMAD.MOV.U32 R12, RZ, RZ, c[0x0][0x198] ;  /* 0x00006600ff0ce624 */ /* 0x004fe200078e00ff */
[----:B------:R-:W-:Y:S01]  /*12f20*/  @!P5 LEA R8, P0, R6, R239, 0x6 ;  /* 0x000000ef0608d211 */ /* 0x000fe200078030ff */
[----:B------:R-:W-:-:S03]  /*12f30*/  @!P4 IMAD R7, R7, 0x60, RZ ;  /* 0x000000600707c824 */ /* 0x000fc600078e02ff */
[----:B------:R-:W-:Y:S01]  /*12f40*/  @!P5 LEA.HI.X R9, R6, R238, R5, 0x6, P0 ;  /* 0x000000ee0609d211 */ /* 0x000fe200000f3405 */
[----:B------:R-:W-:Y:S01]  /*12f50*/  @!P4 IMAD.IADD R11, R11, 0x1, R7 ;  /* 0x000000010b0bc824 */ /* 0x000fe200078e0207 */
[-C--:B------:R-:W-:Y:S01]  /*12f60*/  ISETP.GE.AND P0, PT, R18, R4.reuse, PT ;  /* 0x000000041200720c */ /* 0x080fe20003f06270 */
[----:B------:R-:W-:Y:S02]  /*12f70*/  @!P3 IMAD.MOV.U32 R7, RZ, RZ, c[0x0][0x198] ;  /* 0x00006600ff07b624 */ /* 0x000fe400078e00ff */
[----:B------:R1:W-:Y:S01]  /*12f80*/  @!P5 LDGSTS.E.BYPASS.LTC128B.128 [R244+0x3000], [R8.64] ;  /* 0x0300000008f4dfae */ /* 0x0003e2000b901d46 */
[----:B------:R-:W-:Y:S01]  /*12f90*/  ISETP.GE.AND P5, PT, R17, R4, PT ;  /* 0x000000041100720c */ /* 0x000fe20003fa6270 */
[----:B------:R-:W-:Y:S02]  /*12fa0*/  @!P3 IMAD.MOV.U32 R5, RZ, RZ, c[0x0][0x19c] ;  /* 0x00006700ff05b624 */ /* 0x000fe400078e00ff */
[----:B------:R2:W-:Y:S01]  /*12fb0*/  @!P4 LDGSTS.E.BYPASS.LTC128B.128 [R244+0x3800], [R10.64] ;  /* 0x038000000af4cfae */ /* 0x0005e2000b901d46 */
[----:B------:R-:W-:-:S04]  /*12fc0*/  @!P3 LEA R6, P4, R7, R239, 0x7 ;  /* 0x000000ef0706b211 */ /* 0x000fc800078838ff */
[----:B------:R-:W-:Y:S01]  /*12fd0*/  @!P3 LEA.HI.X R7, R7, R238, R5, 0x7, P4 ;  /* 0x000000ee0707b211 */ /* 0x000fe200020f3c05 */
[----:B------:R-:W-:-:S04]  /*12fe0*/  @!P0 IMAD.MOV.U32 R14, RZ, RZ, c[0x0][0x198] ;  /* 0x00006600ff0e8624 */ /* 0x000fc800078e00ff */
[----:B------:R3:W-:Y:S01]  /*12ff0*/  @!P3 LDGSTS.E.BYPASS.LTC128B.128 [R244+0x4000], [R6.64] ;  /* 0x0400000006f4bfae */ /* 0x0007e2000b901d46 */
[----:B------:R-:W-:Y:S02]  /*13000*/  @!P5 IMAD.MOV.U32 R5, RZ, RZ, c[0x0][0x19c] ;  /* 0x00006700ff05d624 */ /* 0x000fe400078e00ff */
[----:B-1----:R-:W-:Y:S02]  /*13010*/  @!P2 IMAD.MOV.U32 R8, RZ, RZ, R239 ;  /* 0x000000ffff08a224 */ /* 0x002fe400078e00ef */
[----:B------:R-:W-:Y:S02]  /*13020*/  @!P2 IMAD.MOV.U32 R9, RZ, RZ, R238 ;  /* 0x000000ffff09a224 */ /* 0x000fe400078e00ee */
[----:B--2---:R-:W-:Y:S02]  /*13030*/  @!P2 IMAD.MOV.U32 R11, RZ, RZ, c[0x0][0x19c] ;  /* 0x00006700ff0ba624 */ /* 0x004fe400078e00ff */
[----:B------:R-:W-:-:S04]  /*13040*/  @!P2 IMAD.WIDE.U32 R26, R26, 0xa0, R8 ;  /* 0x000000a01a1aa825 */ /* 0x000fc800078e0008 */
        /* <DEDUP_REMOVED lines=8> */
[----:B------:R-:W-:Y:S02]  /*130d0*/  @!P6 IMAD.MOV.U32 R8, RZ, RZ, R239 ;  /* 0x000000ffff08e224 */ /* 0x000fe400078e00ef */
[----:B------:R-:W-:Y:S02]  /*130e0*/  @!P6 IMAD.MOV.U32 R9, RZ, RZ, R238 ;  /* 0x000000ffff09e224 */ /* 0x000fe400078e00ee */
[----:B---3--:R-:W-:Y:S02]  /*130f0*/  @!P5 IMAD.MOV.U32 R7, RZ, RZ, c[0x0][0x198] ;  /* 0x00006600ff07d624 */ /* 0x008fe400078e00ff */
[----:B------:R-:W-:-:S03]  /*13100*/  @!P6 IMAD.WIDE.U32 R12, R12, 0x120, R8 ;  /* 0x000001200c0ce825 */ /* 0x000fc600078e0008 */
[C---:B------:R-:W-:Y:S01]  /*13110*/  @!P5 LEA R6, P3, R7.reuse, R239, 0x8 ;  /* 0x000000ef0706d211 */ /* 0x040fe200078640ff */
[----:B------:R-:W-:Y:S02]  /*13120*/  @!P0 IMAD.MOV.U32 R9, RZ, RZ, c[0x0][0x19c] ;  /* 0x00006700ff098624 */ /* 0x000fe400078e00ff */
[----:B------:R-:W-:Y:S01]  /*13130*/  @!P6 IMAD.MOV.U32 R8, RZ, RZ, c[0x0][0x19c] ;  /* 0x00006700ff08e624 */ /* 0x000fe200078e00ff */
[----:B------:R-:W-:Y:S01]  /*13140*/  @!P5 LEA.HI.X R7, R7, R238, R5, 0x8, P3 ;  /* 0x000000ee0707d211 */ /* 0x000fe200018f4405 */
[----:B------:R-:W-:Y:S02]  /*13150*/  @!P0 IMAD R9, R9, 0xe0, RZ ;  /* 0x000000e009098824 */ /* 0x000fe400078e02ff */
[----:B------:R-:W-:Y:S02]  /*13160*/  @!P2 IMAD.IADD R27, R27, 0x1, R11 ;  /* 0x000000011b1ba824 */ /* 0x000fe400078e020b */
[----:B------:R-:W-:Y:S02]  /*13170*/  @!P1 IMAD R10, R10, 0xc0, RZ ;  /* 0x000000c00a0a9824 */ /* 0x000fe400078e02ff */
[----:B------:R-:W-:Y:S01]  /*13180*/  @!P6 IMAD R8, R8, 0x120, RZ ;  /* 0x000001200808e824 */ /* 0x000fe200078e02ff */
[----:B------:R1:W-:Y:S01]  /*13190*/  @!P2 LDGSTS.E.BYPASS.LTC128B.128 [R244+0x4800], [R26.64] ;  /* 0x048000001af4afae */ /* 0x0003e2000b901d46 */
[----:B------:R-:W-:Y:S01]  /*131a0*/  @!P0 IMAD.IADD R9, R15, 0x1, R9 ;  /* 0x000000010f098824 */ /* 0x000fe200078e0209 */
[C---:B------:R-:W-:Y:S01]  /*131b0*/  IADD3 R15, R156.reuse, 0xa0, RZ ;  /* 0x000000a09c0f7810 */ /* 0x040fe20007ffe0ff */
[----:B------:R-:W-:Y:S01]  /*131c0*/  @!P1 IMAD.IADD R11, R23, 0x1, R10 ;  /* 0x00000001170b9824 */ /* 0x000fe200078e020a */
[-C--:B------:R-:W-:Y:S01]  /*131d0*/  ISETP.GE.AND P2, PT, R17, R4.reuse, PT ;  /* 0x000000041100720c */ /* 0x080fe20003f46270 */
[----:B------:R-:W-:Y:S01]  /*131e0*/  @!P6 IMAD.IADD R23, R13, 0x1, R8 ;  /* 0x000000010d17e824 */ /* 0x000fe200078e0208 */
[----:B------:R-:W-:Y:S01]  /*131f0*/  ISETP.GE.AND P5, PT, R15, R4, PT ;  /* 0x000000040f00720c */ /* 0x000fe20003fa6270 */
[----:B------:R-:W-:Y:S01]  /*13200*/  @!P0 IMAD.MOV.U32 R8, RZ, RZ, R14 ;  /* 0x000000ffff088224 */ /* 0x000fe200078e000e */
[----:B------:R-:W-:Y:S01]  /*13210*/  IADD3 R14, R156, 0xb0, RZ ;  /* 0x000000b09c0e7810 */ /* 0x000fe20007ffe0ff */
[----:B------:R-:W-:-:S02]  /*13220*/  @!P1 IMAD.MOV.U32 R10, RZ, RZ, R22 ;  /* 0x000000ffff0a9224 */ /* 0x000fc400078e0016 */
[----:B------:R-:W-:Y:S01]  /*13230*/  @!P6 IMAD.MOV.U32 R22, RZ, RZ, R12 ;  /* 0x000000ffff16e224 */ /* 0x000fe200078e000c */
[-C--:B------:R-:W-:Y:S02]  /*13240*/  ISETP.GE.AND P4, PT, R14, R4.reuse, PT ;  /* 0x000000040e00720c */ /* 0x080fe40003f86270 */
[----:B------:R-:W-:Y:S01]  /*13250*/  IADD3 R12, R156, 0xc0, RZ ;  /* 0x000000c09c0c7810 */ /* 0x000fe20007ffe0ff */
[----:B------:R2:W-:Y:S03]  /*13260*/  @!P1 LDGSTS.E.BYPASS.LTC128B.128 [R244+0x5000], [R10.64] ;  /* 0x050000000af49fae */ /* 0x0005e6000b901d46 */
[----:B------:R-:W-:Y:S01]  /*13270*/  ISETP.GE.AND P3, PT, R12, R4, PT ;  /* 0x000000040c00720c */ /* 0x000fe20003f66270 */
[----:B------:R3:W-:Y:S01]  /*13280*/  @!P0 LDGSTS.E.BYPASS.LTC128B.128 [R244+0x5800], [R8.64] ;  /* 0x0580000008f48fae */ /* 0x0007e2000b901d46 */
[----:B------:R-:W-:Y:S02]  /*13290*/  @!P5 IMAD.MOV.U32 R46, RZ, RZ, c[0x0][0x198] ;  /* 0x00006600ff2ed624 */ /* 0x000fe400078e00ff */
[----:B------:R-:W-:Y:S01]  /*132a0*/  @!P5 IMAD.MOV.U32 R34, RZ, RZ, c[0x0][0x19c] ;  /* 0x00006700ff22d624 */ /* 0x000fe200078e00ff */
[----:B------:R4:W-:Y:S02]  /*132b0*/  @!P2 LDGSTS.E.BYPASS.LTC128B.128 [R244+0x6000], [R6.64] ;  /* 0x0600000006f4afae */ /* 0x0009e4000b901d46 */
[----:B------:R-:W-:-:S02]  /*132c0*/  @!P4 IMAD.MOV.U32 R32, RZ, RZ, c[0x0][0x198] ;  /* 0x00006600ff20c624 */ /* 0x000fc400078e00ff */
[----:B------:R5:W-:Y:S01]  /*132d0*/  @!P6 LDGSTS.E.BYPASS.LTC128B.128 [R244+0x6800], [R22.64] ;  /* 0x0680000016f4efae */ /* 0x000be2000b901d46 */
[----:B------:R-:W-:Y:S01]  /*132e0*/  @!P4 IMAD.MOV.U32 R13, RZ, RZ, c[0x0][0x19c] ;  /* 0x00006700ff0dc624 */ /* 0x000fe200078e00ff */
[----:B------:R-:W-:Y:S01]  /*132f0*/  ISETP.GE.AND P6, PT, R0, R4, PT ;  /* 0x000000040000720c */ /* 0x000fe20003fc6270 */
[----:B------:R-:W-:Y:S02]  /*13300*/  @!P5 IMAD R34, R34, 0x140, RZ ;  /* 0x000001402222d824 */ /* 0x000fe400078e02ff */
[----:B------:R-:W-:Y:S02]  /*13310*/  @!P3 IMAD.MOV.U32 R30, RZ, RZ, c[0x0][0x198] ;  /* 0x00006600ff1eb624 */ /* 0x000fe400078e00ff */
[----:B------:R-:W-:Y:S01]  /*13320*/  @!P4 IMAD R13, R13, 0x160, RZ ;  /* 0x000001600d0dc824 */ /* 0x000fe200078e02ff */
[C---:B--2---:R-:W-:Y:S01]  /*13330*/  IADD3 R10, R156.reuse, 0xd0, RZ ;  /* 0x000000d09c0a7810 */ /* 0x044fe20007ffe0ff */
[----:B------:R-:W-:Y:S01]  /*13340*/  @!P3 IMAD.MOV.U32 R11, RZ, RZ, c[0x0][0x19c] ;  /* 0x00006700ff0bb624 */ /* 0x000fe200078e00ff */
[----:B---3--:R-:W-:-:S03]  /*13350*/  IADD3 R8, R156, 0xe0, RZ ;  /* 0x000000e09c087810 */ /* 0x008fc60007ffe0ff */
[----:B------:R-:W-:Y:S01]  /*13360*/  @!P3 IMAD R11, R11, 0x180, RZ ;  /* 0x000001800b0bb824 */ /* 0x000fe200078e02ff */
[-C--:B------:R-:W-:Y:S02]  /*13370*/  ISETP.GE.AND P2, PT, R10, R4.reuse, PT ;  /* 0x000000040a00720c */ /* 0x080fe40003f46270 */
[-C--:B------:R-:W-:Y:S02]  /*13380*/  ISETP.GE.AND P1, PT, R8, R4.reuse, PT ;  /* 0x000000040800720c */ /* 0x080fe40003f26270 */
[----:B----4-:R-:W-:Y:S01]  /*13390*/  IADD3 R6, R156, 0xf0, RZ ;  /* 0x000000f09c067810 */ /* 0x010fe20007ffe0ff */
[----:B-----5:R-:W-:Y:S02]  /*133a0*/  @!P5 IMAD.MOV.U32 R22, RZ, RZ, R239 ;  /* 0x000000ffff16d224 */ /* 0x020fe400078e00ef */
[----:B------:R-:W-:Y:S01]  /*133b0*/  @!P5 IMAD.MOV.U32 R23, RZ, RZ, R238 ;  /* 0x000000ffff17d224 */ /* 0x000fe200078e00ee */
[----:B------:R-:W-:-:S03]  /*133c0*/  ISETP.GE.AND P0, PT, R6, R4, PT ;  /* 0x000000040600720c */ /* 0x000fc60003f06270 */
[----:B------:R-:W-:-:S04]  /*133d0*/  @!P5 IMAD.WIDE.U32 R46, R46, 0x140, R22 ;  /* 0x000001402e2ed825 */ /* 0x000fc800078e0016 */
[----:B------:R-:W-:Y:S02]  /*133e0*/  @!P4 IMAD.MOV.U32 R22, RZ, RZ, R239 ;  /* 0x000000ffff16c224 */ /* 0x000fe400078e00ef */
[----:B------:R-:W-:Y:S02]  /*133f0*/  @!P4 IMAD.MOV.U32 R23, RZ, RZ, R238 ;  /* 0x000000ffff17c224 */ /* 0x000fe400078e00ee */
[----:B------:R-:W-:Y:S02]  /*13400*/  @!P2 IMAD.MOV.U32 R28, RZ, RZ, c[0x0][0x198] ;  /* 0x00006600ff1ca624 */ /* 0x000fe400078e00ff */
[----:B------:R-:W-:-:S04]  /*13410*/  @!P4 IMAD.WIDE.U32 R32, R32, 0x160, R22 ;  /* 0x000001602020c825 */ /* 0x000fc800078e0016 */
[----:B------:R-:W-:Y:S02]  /*13420*/  @!P3 IMAD.MOV.U32 R22, RZ, RZ, R239 ;  /* 0x000000ffff16b224 */ /* 0x000fe400078e00ef */
[----:B------:R-:W-:Y:S02]  /*13430*/  @!P3 IMAD.MOV.U32 R23, RZ, RZ, R238 ;  /* 0x000000ffff17b224 */ /* 0x000fe400078e00ee */
[----:B-1----:R-:W-:Y:S02]  /*13440*/  @!P1 IMAD.MOV.U32 R26, RZ, RZ, c[0x0][0x198] ;  /* 0x00006600ff1a9624 */ /* 0x002fe400078e00ff */
[----:B------:R-:W-:-:S04]  /*13450*/  @!P3 IMAD.WIDE.U32 R30, R30, 0x180, R22 ;  /* 0x000001801e1eb825 */ /* 0x000fc800078e0016 */
[--C-:B------:R-:W-:Y:S02]  /*13460*/  @!P2 IMAD.MOV.U32 R22, RZ, RZ, R239.reuse ;  /* 0x000000ffff16a224 */ /* 0x100fe400078e00ef */
[--C-:B------:R-:W-:Y:S02]  /*13470*/  @!P2 IMAD.MOV.U32 R23, RZ, RZ, R238.reuse ;  /* 0x000000ffff17a224 */ /* 0x100fe400078e00ee */
[----:B------:R-:W-:Y:S02]  /*13480*/  @!P1 IMAD.MOV.U32 R52, RZ, RZ, R239 ;  /* 0x000000ffff349224 */ /* 0x000fe400078e00ef */
[----:B------:R-:W-:Y:S02]  /*13490*/  @!P1 IMAD.MOV.U32 R53, RZ, RZ, R238 ;  /* 0x000000ffff359224 */ /* 0x000fe400078e00ee */
[----:B------:R-:W-:Y:S02]  /*134a0*/  @!P2 IMAD.MOV.U32 R9, RZ, RZ, c[0x0][0x19c] ;  /* 0x00006700ff09a624 */ /* 0x000fe400078e00ff */
[----:B------:R-:W-:-:S04]  /*134b0*/  @!P2 IMAD.WIDE.U32 R28, R28, 0x1a0, R22 ;  /* 0x000001a01c1ca825 */ /* 0x000fc800078e0016 */
[----:B------:R-:W-:-:S04]  /*134c0*/  @!P1 IMAD.WIDE.U32 R26, R26, 0x1c0, R52 ;  /* 0x000001c01a1a9825 */ /* 0x000fc800078e0034 */
[----:B------:R-:W-:Y:S02]  /*134d0*/  @!P1 IMAD.MOV.U32 R7, RZ, RZ, c[0x0][0x19c] ;  /* 0x00006700ff079624 */ /* 0x000fe400078e00ff */
[----:B------:R-:W-:Y:S02]  /*134e0*/  @!P0 IMAD.MOV.U32 R22, RZ, RZ, c[0x0][0x198] ;  /* 0x00006600ff168624 */ /* 0x000fe400078e00ff */
[----:B------:R-:W-:Y:S02]  /*134f0*/  @!P0 IMAD.MOV.U32 R52, RZ, RZ, R239 ;  /* 0x000000ffff348224 */ /* 0x000fe400078e00ef */
[----:B------:R-:W-:Y:S02]  /*13500*/  @!P0 IMAD.MOV.U32 R53, RZ, RZ, R238 ;  /* 0x000000ffff358224 */ /* 0x000fe400078e00ee */
[----:B------:R-:W-:Y:S02]  /*13510*/  @!P0 IMAD.MOV.U32 R5, RZ, RZ, c[0x0][0x19c] ;  /* 0x00006700ff058624 */ /* 0x000fe400078e00ff */
[----:B------:R-:W-:-:S02]  /*13520*/  @!P5 IMAD.IADD R35, R47, 0x1, R34 ;  /* 0x000000012f23d824 */ /* 0x000fc400078e0222 */
[----:B------:R-:W-:Y:S02]  /*13530*/  @!P2 IMAD R9, R9, 0x1a0, RZ ;  /* 0x000001a00909a824 */ /* 0x000fe400078e02ff */
[----:B------:R-:W-:Y:S02]  /*13540*/  @!P5 IMAD.MOV.U32 R34, RZ, RZ, R46 ;  /* 0x000000ffff22d224 */ /* 0x000fe400078e002e */
[----:B------:R-:W-:Y:S02]  /*13550*/  @!P1 IMAD R7, R7, 0x1c0, RZ ;  /* 0x000001c007079824 */ /* 0x000fe400078e02ff */
[----:B------:R-:W-:Y:S01]  /*13560*/  @!P0 IMAD.WIDE.U32 R22, R22, 0x1e0, R52 ;  /* 0x000001e016168825 */ /* 0x000fe200078e0034 */
[----:B------:R1:W-:Y:S03]  /*13570*/  @!P5 LDGSTS.E.BYPASS.LTC128B.128 [R244+0x7000], [R34.64] ;  /* 0x0700000022f4dfae */ /* 0x0003e6000b901d46 */
[----:B------:R-:W-:-:S02]  /*13580*/  @!P0 IMAD R5, R5, 0x1e0, RZ ;  /* 0x000001e005058824 */ /* 0x000fc400078e02ff */
[----:B------:R-:W-:Y:S02]  /*13590*/  @!P4 IMAD.IADD R33, R33, 0x1, R13 ;  /* 0x000000012121c824 */ /* 0x000fe400078e020d */
[----:B------:R-:W-:Y:S02]  /*135a0*/  @!P3 IMAD.IADD R31, R31, 0x1, R11 ;  /* 0x000000011f1fb824 */ /* 0x000fe400078e020b */
[----:B------:R-:W-:Y:S01]  /*135b0*/  @!P2 IMAD.IADD R29, R29, 0x1, R9 ;  /* 0x000000011d1da824 */ /* 0x000fe200078e0209 */
[----:B------:R1:W-:Y:S01]  /*135c0*/  @!P4 LDGSTS.E.BYPASS.LTC128B.128 [R244+0x7800], [R32.64] ;  /* 0x0780000020f4cfae */ /* 0x0003e2000b901d46 */
[----:B------:R-:W-:Y:S01]  /*135d0*/  @!P1 IMAD.IADD R27, R27, 0x1, R7 ;  /* 0x000000011b1b9824 */ /* 0x000fe200078e0207 */
[-C--:B------:R-:W-:Y:S01]  /*135e0*/  ISETP.GE.AND P4, PT, R24, R4.reuse, PT ;  /* 0x000000041800720c */ /* 0x080fe20003f86270 */
[----:B------:R-:W-:Y:S01]  /*135f0*/  @!P0 IMAD.IADD R23, R23, 0x1, R5 ;  /* 0x0000000117178824 */ /* 0x000fe200078e0205 */
[----:B------:R2:W-:Y:S01]  /*13600*/  @!P3 LDGSTS.E.BYPASS.LTC128B.128 [R244+0x8000], [R30.64] ;  /* 0x080000001ef4bfae */ /* 0x0005e2000b901d46 */
[----:B------:R-:W-:-:S02]  /*13610*/  ISETP.GE.AND P3, PT, R20, R4, PT ;  /* 0x000000041400720c */ /* 0x000fc40003f66270 */
[----:B------:R-:W-:Y:S01]  /*13620*/  LEA.HI R5, R44, R44, RZ, 0x1 ;  /* 0x0000002c2c057211 */ /* 0x000fe200078f08ff */
[----:B------:R2:W-:Y:S01]  /*13630*/  @!P2 LDGSTS.E.BYPASS.LTC128B.128 [R244+0x8800], [R28.64] ;  /* 0x088000001cf4afae */ /* 0x0005e2000b901d46 */
[-C--:B------:R-:W-:Y:S02]  /*13640*/  ISETP.GE.AND P2, PT, R21, R4.reuse, PT ;  /* 0x000000041500720c */ /* 0x080fe40003f46270 */
[----:B------:R-:W-:Y:S01]  /*13650*/  LOP3.LUT R5, R5, 0xfffffffe, RZ, 0xc0, !PT ;  /* 0xfffffffe05057812 */ /* 0x000fe200078ec0ff */
[----:B------:R3:W-:Y:S01]  /*13660*/  @!P1 LDGSTS.E.BYPASS.LTC128B.128 [R244+0x9000], [R26.64] ;  /* 0x090000001af49fae */ /* 0x0007e2000b901d46 */
[-C--:B------:R-:W-:Y:S02]  /*13670*/  ISETP.GE.AND P1, PT, R3, R4.reuse, PT ;  /* 0x000000040300720c */ /* 0x080fe40003f26270 */
[----:B------:R-:W-:Y:S01]  /*13680*/  @!P4 IMAD.MOV.U32 R0, RZ, RZ, c[0x0][0x1a0] ;  /* 0x00006800ff00c624 */ /* 0x000fe200078e00ff */
[----:B------:R4:W-:Y:S01]  /*13690*/  @!P0 LDGSTS.E.BYPASS.LTC128B.128 [R244+0x9800], [R22.64] ;  /* 0x0980000016f48fae */ /* 0x0009e2000b901d46 */
[----:B------:R-:W-:Y:S01]  /*136a0*/  ISETP.GE.AND P0, PT, R156, R4, PT ;  /* 0x000000049c00720c */ /* 0x000fe20003f06270 */
[----:B------:R-:W-:-:S02]  /*136b0*/  @!P4 IMAD.MOV.U32 R7, RZ, RZ, c[0x0][0x1a4] ;  /* 0x00006900ff07c624 */ /* 0x000fc400078e00ff */
[----:B------:R-:W0:Y:S01]  /*136c0*/  LDGDEPBAR ;  /* 0x00000000000079af */ /* 0x000e220000000000 */
[----:B------:R-:W-:Y:S02]  /*136d0*/  IMAD.IADD R44, R44, 0x1, -R5 ;  /* 0x000000012c2c7824 */ /* 0x000fe400078e0a05 */
[----:B------:R-:W-:Y:S02]  /*136e0*/  @!P3 IMAD.MOV.U32 R5, RZ, RZ, c[0x0][0x1a0] ;  /* 0x00006800ff05b624 */ /* 0x000fe400078e00ff */
[----:B------:R-:W-:Y:S01]  /*136f0*/  @!P3 IMAD.MOV.U32 R3, RZ, RZ, c[0x0][0x1a4] ;  /* 0x00006900ff03b624 */ /* 0x000fe200078e00ff */
[C---:B------:R-:W-:Y:S01]  /*13700*/  @!P1 LEA R20, P5, R50.reuse, R241, 0x1 ;  /* 0x000000f132149211 */ /* 0x040fe200078a08ff */
[----:B------:R-:W-:Y:S02]  /*13710*/  @!P3 IMAD.MOV.U32 R24, RZ, RZ, R241 ;  /* 0x000000ffff18b224 */ /* 0x000fe400078e00f1 */
[----:B------:R-:W-:Y:S01]  /*13720*/  @!P3 IMAD.MOV.U32 R25, RZ, RZ, R240 ;  /* 0x000000ffff19b224 */ /* 0x000fe200078e00f0 */
[----:B------:R-:W-:Y:S01]  /*13730*/  @!P1 LEA.HI.X R21, R50, R240, R49, 0x1, P5 ;  /* 0x000000f032159211 */ /* 0x000fe200028f0c31 */
[----:B------:R-:W-:-:S02]  /*13740*/  @!P3 IMAD R3, R3, 0x60, RZ ;  /* 0x000000600303b824 */ /* 0x000fc400078e02ff */
[----:B------:R-:W-:-:S04]  /*13750*/  @!P3 IMAD.WIDE.U32 R24, R5, 0x60, R24 ;  /* 0x000000600518b825 */ /* 0x000fc800078e0018 */
[----:B------:R-:W-:Y:S02]  /*13760*/  @!P6 IMAD.MOV.U32 R5, RZ, RZ, c[0x0][0x1a4] ;  /* 0x00006900ff05e624 */ /* 0x000fe400078e00ff */
[----:B------:R-:W-:Y:S02]  /*13770*/  @!P3 IMAD.IADD R25, R25, 0x1, R3 ;  /* 0x000000011919b824 */ /* 0x000fe400078e0203 */
[----:B------:R-:W-:Y:S02]  /*13780*/  IMAD.SHL.U32 R156, R156, 0x8, RZ ;  /* 0x000000089c9c7824 */ /* 0x000fe400078e00ff */
[----:B----4-:R-:W-:Y:S01]  /*13790*/  @!P0 IMAD.MOV.U32 R22, RZ, RZ, R241 ;  /* 0x000000ffff168224 */ /* 0x010fe200078e00f1 */
[----:B------:R-:W-:-:S04]  /*137a0*/  DEPBAR.LE SB0, 0x0 ;  /* 0x000080000000791a */ /* 0x000fc80000000000 */
[----:B------:R-:W-:Y:S01]  /*137b0*/  BAR.SYNC.DEFER_BLOCKING 0x0 ;  /* 0x0000000000007b1d */ /* 0x000fe20000010000 */
[----:B------:R-:W-:-:S05]  /*137c0*/  @!P0 IMAD.MOV.U32 R23, RZ, RZ, R240 ;  /* 0x000000ffff178224 */ /* 0x000fca00078e00f0 */
        /* <DEDUP_REMOVED lines=12> */
[----:B----4-:R-:W-:-:S04]  /*13890*/  @!P4 LEA R22, P0, R0, R241, 0x6 ;  /* 0x000000f10016c211 */ /* 0x010fc800078030ff */
[----:B------:R-:W-:Y:S01]  /*138a0*/  @!P4 LEA.HI.X R23, R0, R240, R7, 0x6, P0 ;  /* 0x000000f00017c211 */ /* 0x000fe200000f3407 */
[----:B------:R-:W-:Y:S01]  /*138b0*/  @!P6 IMAD.MOV.U32 R0, RZ, RZ, c[0x0][0x1a0] ;  /* 0x00006800ff00e624 */ /* 0x000fe200078e00ff */
[----:B------:R-:W-:-:S03]  /*138c0*/  ISETP.GE.AND P0, PT, R18, R4, PT ;  /* 0x000000041200720c */ /* 0x000fc60003f06270 */
[----:B------:R-:W-:Y:S01]  /*138d0*/  @!P1 IMAD.MOV.U32 R18, RZ, RZ, c[0x0][0x1a0] ;  /* 0x00006800ff129624 */ /* 0x000fe200078e00ff */
[----:B------:R-:W-:Y:S01]  /*138e0*/  @!PT LDS RZ, [RZ] ;  /* 0x00000000fffff984 */ /* 0x000fe20000000800 */
[----:B------:R-:W-:Y:S01]  /*138f0*/  @!PT LDS RZ, [RZ] ;  /* 0x00000000fffff984 */ /* 0x000fe20000000800 */
[----:B------:R-:W-:Y:S01]  /*13900*/  @!PT LDS RZ, [RZ] ;  /* 0x00000000fffff984 */ /* 0x000fe20000000800 */
[----:B------:R4:W-:Y:S01]  /*13910*/  @!P4 LDGSTS.E.BYPASS.LTC128B.128 [R244+0xb000], [R22.64] ;  /* 0x0b00000016f4cfae */ /* 0x0009e2000b901d46 */
[----:B-----5:R-:W-:Y:S02]  /*13920*/  @!P6 LEA R20, P5, R0, R241, 0x7 ;  /* 0x000000f10014e211 */ /* 0x020fe400078a38ff */
[----:B------:R-:W-:Y:S01]  /*13930*/  ISETP.GE.AND P4, PT, R14, R4, PT ;  /* 0x000000040e00720c */ /* 0x000fe20003f86270 */
        /* <DEDUP_REMOVED lines=9> */
[----:B------:R-:W-:-:S02]  /*139d0*/  @!P1 IMAD R5, R5, 0xc0, RZ ;  /* 0x000000c005059824 */ /* 0x000fc400078e02ff */
[----:B------:R-:W-:Y:S01]  /*139e0*/  @P6 STS.128 [R244+0xc000], RZ ;  /* 0x00c000fff4006388 */ /* 0x000fe20000000c00 */
[----:B------:R-:W-:Y:S02]  /*139f0*/  @!P0 IMAD.MOV.U32 R3, RZ, RZ, c[0x0][0x1a0] ;  /* 0x00006800ff038624 */ /* 0x000fe400078e00ff */
[----:B------:R-:W-:Y:S01]  /*13a00*/  @!P0 IMAD.MOV.U32 R0, RZ, RZ, c[0x0][0x1a4] ;  /* 0x00006900ff008624 */ /* 0x000fe200078e00ff */
[----:B------:R-:W-:Y:S01]  /*13a10*/  @!PT LDS RZ, [RZ] ;  /* 0x00000000fffff984 */ /* 0x000fe20000000800 */
[----:B------:R-:W-:Y:S01]  /*13a20*/  @!PT LDS RZ, [RZ] ;  /* 0x00000000fffff984 */ /* 0x000fe20000000800 */
[----:B------:R-:W-:Y:S01]  /*13a30*/  @!PT LDS RZ, [RZ] ;  /* 0x00000000fffff984 */ /* 0x000fe20000000800 */
[----:B------:R1:W-:Y:S01]  /*13a40*/  @!P6 LDGSTS.E.BYPASS.LTC128B.128 [R244+0xc000], [R20.64] ;  /* 0x0c00000014f4efae */ /* 0x0003e2000b901d46 */
[----:B------:R-:W-:Y:S02]  /*13a50*/  ISETP.GE.AND P6, PT, R15, R4, PT ;  /* 0x000000040f00720c */ /* 0x000fe40003fc6270 */
[----:B------:R-:W-:Y:S01]  /*13a60*/  @!P0 IMAD R0, R0, 0xe0, RZ ;  /* 0x000000e000008824 */ /* 0x000fe200078e02ff */
[----:B------:R-:W-:Y:S01]  /*13a70*/  @P2 STS.128 [R244+0xc800], RZ ;  /* 0x00c800fff4002388 */ /* 0x000fe20000000c00 */
[----:B------:R-:W-:Y:S02]  /*13a80*/  @!P5 IMAD.MOV.U32 R14, RZ, RZ, R241 ;  /* 0x000000ffff0ed224 */ /* 0x000fe400078e00f1 */
[----:B------:R-:W-:-:S02]  /*13a90*/  @!P5 IMAD.MOV.U32 R15, RZ, RZ, R240 ;  /* 0x000000ffff0fd224 */ /* 0x000fc400078e00f0 */
[----:B------:R-:W-:Y:S02]  /*13aa0*/  @!P3 IMAD.MOV.U32 R11, RZ, RZ, R240 ;  /* 0x000000ffff0bb224 */ /* 0x000fe400078e00f0 */
[----:B----4-:R-:W-:-:S03]  /*13ab0*/  @!P2 IMAD.MOV.U32 R22, RZ, RZ, c[0x0][0x1a0] ;  /* 0x00006800ff16a624 */ /* 0x010fc600078e00ff */
[----:B------:R-:W-:-:S04]  /*13ac0*/  @!P6 IMAD.MOV.U32 R16, RZ, RZ, c[0x0][0x1a4] ;  /* 0x00006900ff10e624 */ /* 0x000fc800078e00ff */
[----:B------:R-:W-:Y:S02]  /*13ad0*/  @!P6 IMAD R16, R16, 0x140, RZ ;  /* 0x000001401010e824 */ /* 0x000fe400078e02ff */
[----:B-----5:R-:W-:Y:S02]  /*13ae0*/  @!P2 IMAD.MOV.U32 R24, RZ, RZ, R241 ;  /* 0x000000ffff18a224 */ /* 0x020fe400078e00f1 */
[----:B------:R-:W-:-:S04]  /*13af0*/  @!P2 IMAD.MOV.U32 R25, RZ, RZ, R240 ;  /* 0x000000ffff19a224 */ /* 0x000fc800078e00f0 */
[----:B------:R-:W-:-:S04]  /*13b00*/  @!P2 IMAD.WIDE.U32 R22, R22, 0xa0, R24 ;  /* 0x000000a01616a825 */ /* 0x000fc800078e0018 */
[----:B-1----:R-:W-:Y:S02]  /*13b10*/  @!P2 IMAD.MOV.U32 R20, RZ, RZ, c[0x0][0x1a4] ;  /* 0x00006900ff14a624 */ /* 0x002fe400078e00ff */
[----:B------:R-:W-:Y:S02]  /*13b20*/  @!P1 IMAD.MOV.U32 R24, RZ, RZ, R241 ;  /* 0x000000ffff189224 */ /* 0x000fe400078e00f1 */
[----:B------:R-:W-:Y:S02]  /*13b30*/  @!P1 IMAD.MOV.U32 R25, RZ, RZ, R240 ;  /* 0x000000ffff199224 */ /* 0x000fe400078e00f0 */
[----:B------:R-:W-:Y:S02]  /*13b40*/  @!P2 IMAD R20, R20, 0xa0, RZ ;  /* 0x000000a01414a824 */ /* 0x000fe400078e02ff */
[----:B------:R-:W-:-:S04]  /*13b50*/  @!P1 IMAD.WIDE.U32 R18, R18, 0xc0, R24 ;  /* 0x000000c012129825 */ /* 0x000fc800078e0018 */
[----:B------:R-:W-:Y:S02]  /*13b60*/  @!P2 IMAD.IADD R21, R23, 0x1, R20 ;  /* 0x000000011715a824 */ /* 0x000fe400078e0214 */
[----:B------:R-:W-:Y:S02]  /*13b70*/  @!P2 IMAD.MOV.U32 R20, RZ, RZ, R22 ;  /* 0x000000ffff14a224 */ /* 0x000fe400078e0016 */
[----:B------:R-:W-:Y:S02]  /*13b80*/  @!P1 IMAD.IADD R19, R19, 0x1, R5 ;  /* 0x0000000113139824 */ /* 0x000fe400078e0205 */
[--C-:B------:R-:W-:Y:S01]  /*13b90*/  @!P0 IMAD.MOV.U32 R24, RZ, RZ, R241.reuse ;  /* 0x000000ffff188224 */ /* 0x100fe200078e00f1 */
[----:B------:R-:W-:Y:S01]  /*13ba0*/  @!PT LDS RZ, [RZ] ;  /* 0x00000000fffff984 */ /* 0x000fe20000000800 */
[----:B------:R-:W-:Y:S01]  /*13bb0*/  @!PT LDS RZ, [RZ] ;  /* 0x00000000fffff984 */ /* 0x000fe20000000800 */
[----:B------:R-:W-:Y:S01]  /*13bc0*/  @!PT LDS RZ, [RZ] ;  /* 0x00000000fffff984 */ /* 0x000fe20000000800 */
[----:B------:R1:W-:Y:S01]  /*13bd0*/  @!P2 LDGSTS.E.BYPASS.LTC128B.128 [R244+0xc800], [R20.64] ;  /* 0x0c80000014f4afae */ /* 0x0003e2000b901d46 */
[----:B------:R-:W-:Y:S01]  /*13be0*/  @!P0 IMAD.MOV.U32 R25, RZ, RZ, R240 ;  /* 0x000000ffff198224 */ /* 0x000fe200078e00f0 */
[----:B------:R-:W-:Y:S01]  /*13bf0*/  ISETP.GE.AND P2, PT, R10, R4, PT ;  /* 0x000000040a00720c */ /* 0x000fe20003f46270 */
[----:B------:R-:W-:Y:S01]  /*13c00*/  @!P3 IMAD.MOV.U32 R10, RZ, RZ, R241 ;  /* 0x000000ffff0ab224 */ /* 0x000fe200078e00f1 */
[----:B------:R-:W-:Y:S01]  /*13c10*/  @P1 STS.128 [R244+0xd000], RZ ;  /* 0x00d000fff4001388 */ /* 0x000fe20000000c00 */
[----:B------:R-:W-:-:S03]  /*13c20*/  @!P0 IMAD.WIDE.U32 R24, R3, 0xe0, R24 ;  /* 0x000000e003188825 */ /* 0x000fc600078e0018 */
[----:B------:R-:W-:Y:S01]  /*13c30*/  @!PT LDS RZ, [RZ] ;  /* 0x00000000fffff984 */ /* 0x000fe20000000800 */
[----:B------:R-:W-:Y:S01]  /*13c40*/  @!PT LDS RZ, [RZ] ;  /* 0x00000000fffff984 */ /* 0x000fe20000000800 */
[----:B------:R-:W-:Y:S01]  /*13c50*/  @!PT LDS RZ, [RZ] ;  /* 0x00000000fffff984 */ /* 0x000fe20000000800 */
[----:B------:R4:W-:Y:S01]  /*13c60*/  @!P1 LDGSTS.E.BYPASS.LTC128B.128 [R244+0xd000], [R18.64] ;  /* 0x0d00000012f49fae */ /* 0x0009e2000b901d46 */
[----:B------:R-:W-:Y:S01]  /*13c70*/  ISETP.GE.AND P1, PT, R17, R4, PT ;  /* 0x000000041100720c */ /* 0x000fe20003f26270 */
[----:B------:R-:W-:Y:S02]  /*13c80*/  @!P0 IMAD.IADD R25, R25, 0x1, R0 ;  /* 0x0000000119198824 */ /* 0x000fe400078e0200 */
[----:B------:R-:W-:Y:S01]  /*13c90*/  @P0 STS.128 [R244+0xd800], RZ ;  /* 0x00d800fff4000388 */ /* 0x000fe20000000c00 */
[----:B------:R-:W-:Y:S02]  /*13ca0*/  @!P5 IMAD.MOV.U32 R3, RZ, RZ, c[0x0][0x1a0] ;  /* 0x00006800ff03d624 */ /* 0x000fe400078e00ff */
[----:B------:R-:W-:Y:S01]  /*13cb0*/  @!P5 IMAD.MOV.U32 R0, RZ, RZ, c[0x0][0x1a4] ;  /* 0x00006900ff00d624 */ /* 0x000fe200078e00ff */
[----:B------:R-:W-:Y:S01]  /*13cc0*/  @!PT LDS RZ, [RZ] ;  /* 0x00000000fffff984 */ /* 0x000fe20000000800 */
[----:B------:R-:W-:Y:S01]  /*13cd0*/  @!PT LDS RZ, [RZ] ;  /* 0x00000000fffff984 */ /* 0x000fe20000000800 */
[----:B------:R-:W-:Y:S01]  /*13ce0*/  @!PT LDS RZ, [RZ] ;  /* 0x00000000fffff984 */ /* 0x000fe20000000800 */
[----:B------:R3:W-:Y:S01]  /*13cf0*/  @!P0 LDGSTS.E.BYPASS.LTC128B.128 [R244+0xd800], [R24.64] ;  /* 0x0d80000018f48fae */ /* 0x0007e2000b901d46 */
[----:B------:R-:W-:-:S04]  /*13d00*/  @!P5 IMAD.WIDE.U32 R14, R3, 0x120, R14 ;  /* 0x00000120030ed825 */ /* 0x000fc800078e000e */
[----:B------:R-:W-:Y:S01]  /*13d10*/  @!P5 IMAD R0, R0, 0x120, RZ ;  /* 0x000001200000d824 */ /* 0x000fe200078e02ff */
[----:B------:R-:W-:Y:S01]  /*13d20*/  @P1 STS.128 [R244+0xe000], RZ ;  /* 0x00e000fff4001388 */ /* 0x000fe20000000c00 */
[----:B------:R-:W-:Y:S02]  /*13d30*/  @!P1 IMAD.MOV.U32 R7, RZ, RZ, c[0x0][0x1a0] ;  /* 0x00006800ff079624 */ /* 0x000fe400078e00ff */
[----:B------:R-:W-:Y:S02]  /*13d40*/  @!P1 IMAD.MOV.U32 R5, RZ, RZ, c[0x0][0x1a4] ;  /* 0x00006900ff059624 */ /* 0x000fe400078e00ff */
[----:B------:R-:W-:Y:S01]  /*13d50*/  IMAD.SHL.U32 R3, R42, 0x40, RZ ;  /* 0x000000402a037824 */ /* 0x000fe200078e00ff */
[----:B------:R-:W-:Y:S01]  /*13d60*/  @!P1 LEA R12, P0, R7, R241, 0x8 ;  /* 0x000000f1070c9211 */ /* 0x000fe200078040ff */
[----:B------:R-:W-:Y:S02]  /*13d70*/  @!P5 IMAD.IADD R15, R15, 0x1, R0 ;  /* 0x000000010f0fd824 */ /* 0x000fe400078e0200 */
[----:B------:R-:W-:Y:S01]  /*13d80*/  @!P4 IMAD.MOV.U32 R0, RZ, RZ, c[0x0][0x1a4] ;  /* 0x00006900ff00c624 */ /* 0x000fe200078e00ff */
[----:B------:R-:W-:Y:S01]  /*13d90*/  @!P1 LEA.HI.X R13, R7, R240, R5, 0x8, P0 ;  /* 0x000000f0070d9211 */ /* 0x000fe200000f4405 */
[----:B------:R-:W-:Y:S01]  /*13da0*/  @!P6 IMAD.MOV.U32 R7, RZ, RZ, c[0x0][0x1a0] ;  /* 0x00006800ff07e624 */ /* 0x000fe200078e00ff */
[-C--:B------:R-:W-:Y:S01]  /*13db0*/  ISETP.GE.AND P0, PT, R6, R4.reuse, PT ;  /* 0x000000040600720c */ /* 0x080fe20003f06270 */
[----:B------:R-:W-:Y:S01]  /*13dc0*/  @!P6 IMAD.MOV.U32 R5, RZ, RZ, R240 ;  /* 0x000000ffff05e224 */ /* 0x000fe200078e00f0 */
[----:B------:R-:W-:Y:S01]  /*13dd0*/  LOP3.LUT R3, R3, 0x1c0, RZ, 0xc0, !PT ;  /* 0x000001c003037812 */ /* 0x000fe200078ec0ff */
[----:B------:R-:W-:Y:S01]  /*13de0*/  @!PT LDS RZ, [RZ] ;  /* 0x00000000fffff984 */ /* 0x000fe20000000800 */
[----:B------:R-:W-:Y:S01]  /*13df0*/  @!PT LDS RZ, [RZ] ;  /* 0x00000000fffff984 */ /* 0x000fe20000000800 */
[----:B------:R-:W-:Y:S01]  /*13e00*/  @!PT LDS RZ, [RZ] ;  /* 0x00000000fffff984 */ /* 0x000fe20000000800 */
[----:B------:R5:W-:Y:S01]  /*13e10*/  @!P1 LDGSTS.E.BYPASS.LTC128B.128 [R244+0xe000], [R12.64] ;  /* 0x0e0000000cf49fae */ /* 0x000be2000b901d46 */
[----:B------:R-:W-:Y:S01]  /*13e20*/  ISETP.GE.AND P1, PT, R8, R4, PT ;  /* 0x000000040800720c */ /* 0x000fe20003f26270 */
[----:B------:R-:W-:Y:S01]  /*13e30*/  @!P6 IMAD.MOV.U32 R4, RZ, RZ, R241 ;  /* 0x000000ffff04e224 */ /* 0x000fe200078e00f1 */
[----:B------:R-:W-:Y:S01]  /*13e40*/  LOP3.LUT R156, R3, 0x8, R156, 0xf8, !PT ;  /* 0x00000008039c7812 */ /* 0x000fe200078ef89c */
[----:B------:R-:W-:Y:S01]  /*13e50*/  @!P4 IMAD.MOV.U32 R8, RZ, RZ, c[0x0][0x1a0] ;  /* 0x00006800ff08c624 */ /* 0x000fe200078e00ff */
[----:B------:R-:W-:Y:S01]  /*13e60*/  @P5 STS.128 [R244+0xe800], RZ ;  /* 0x00e800fff4005388 */ /* 0x000fe20000000c00 */
[----:B------:R-:W-:Y:S01]  /*13e70*/  @!P6 IMAD.WIDE.U32 R6, R7, 0x140, R4 ;  /* 0x000001400706e825 */ /* 0x000fe200078e0004 */
[----:B------:R-:W-:-:S02]  /*13e80*/  SHF.R.U32.HI R232, RZ, 0x3, R3 ;  /* 0x00000003ffe87819 */ /* 0x000fc40000011603 */
[----:B------:R-:W-:Y:S01]  /*13e90*/  @!PT LDS RZ, [RZ] ;  /* 0x00000000fffff984 */ /* 0x000fe20000000800 */
[----:B------:R-:W-:Y:S01]  /*13ea0*/  @!PT LDS RZ, [RZ] ;  /* 0x00000000fffff984 */ /* 0x000fe20000000800 */
[----:B------:R-:W-:Y:S01]  /*13eb0*/  @!PT LDS RZ, [RZ] ;  /* 0x00000000fffff984 */ /* 0x000fe20000000800 */
[----:B------:R1:W-:Y:S01]  /*13ec0*/  @!P5 LDGSTS.E.BYPASS.LTC128B.128 [R244+0xe800], [R14.64] ;  /* 0x0e8000000ef4dfae */ /* 0x0003e2000b901d46 */
[----:B------:R-:W-:Y:S01]  /*13ed0*/  @!P4 IMAD.MOV.U32 R4, RZ, RZ, R241 ;  /* 0x000000ffff04c224 */ /* 0x000fe200078e00f1 */
[----:B------:R-:W-:Y:S01]  /*13ee0*/  LOP3.LUT R232, R156, R232, RZ, 0x3c, !PT ;  /* 0x000000e89ce87212 */ /* 0x000fe200078e3cff */
[----:B------:R-:W-:Y:S01]  /*13ef0*/  @!P4 IMAD.MOV.U32 R5, RZ, RZ, R240 ;  /* 0x000000ffff05c224 */ /* 0x000fe200078e00f0 */
[----:B------:R-:W-:Y:S01]  /*13f00*/  @P6 STS.128 [R244+0xf000], RZ ;  /* 0x00f000fff4006388 */ /* 0x000fe20000000c00 */
[----:B------:R-:W-:Y:S02]  /*13f10*/  IMAD.SHL.U32 R3, R44, 0x8, RZ ;  /* 0x000000082c037824 */ /* 0x000fe400078e00ff */
[----:B------:R-:W-:-:S04]  /*13f20*/  @!P4 IMAD.WIDE.U32 R8, R8, 0x160, R4 ;  /* 0x000001600808c825 */ /* 0x000fc800078e0004 */
[----:B------:R-:W-:Y:S02]  /*13f30*/  IMAD.SHL.U32 R4, R57, 0x40, RZ ;  /* 0x0000004039047824 */ /* 0x000fe400078e00ff */
[----:B------:R-:W-:Y:S02]  /*13f40*/  @!P6 IMAD.IADD R17, R7, 0x1, R16 ;  /* 0x000000010711e824 */ /* 0x000fe400078e0210 */
[----:B------:R-:W-:Y:S01]  /*13f50*/  @!P6 IMAD.MOV.U32 R16, RZ, RZ, R6 ;  /* 0x000000ffff10e224 */ /* 0x000fe200078e0006 */
[----:B------:R-:W-:Y:S01]  /*13f60*/  LOP3.LUT R4, R4, 0x1c0, RZ, 0xc0, !PT ;  /* 0x000001c004047812 */ /* 0x000fe200078ec0ff */
[----:B------:R-:W-:Y:S02]  /*13f70*/  @!P3 IMAD.MOV.U32 R6, RZ, RZ, c[0x0][0x1a4] ;  /* 0x00006900ff06b624 */ /* 0x000fe400078e00ff */
[----:B-----5:R-:W-:Y:S01]  /*13f80*/  @!P2 IMAD.MOV.U32 R12, RZ, RZ, c[0x0][0x1a0] ;  /* 0x00006800ff0ca624 */ /* 0x020fe200078e00ff */
[----:B------:R-:W-:Y:S01]  /*13f90*/  LOP3.LUT R3, R4, 0x8, R3, 0xf8, !PT ;  /* 0x0000000804037812 */ /* 0x000fe200078ef803 */
[----:B----4-:R-:W-:Y:S01]  /*13fa0*/  @!P1 IMAD.MOV.U32 R18, RZ, RZ, c[0x0][0x1a0] ;  /* 0x00006800ff129624 */ /* 0x010fe200078e00ff */
[----:B------:R-:W-:Y:S01]  /*13fb0*/  SHF.R.U32.HI R4, RZ, 0x3, R4 ;  /* 0x00000003ff047819 */ /* 0x000fe20000011604 */
[----:B------:R-:W-:Y:S01]  /*13fc0*/  @!P4 IMAD R0, R0, 0x160, RZ ;  /* 0x000001600000c824 */ /* 0x000fe200078e02ff */
[----:B------:R-:W-:Y:S01]  /*13fd0*/  @!PT LDS RZ, [RZ] ;  /* 0x00000000fffff984 */ /* 0x000fe20000000800 */
[----:B------:R-:W-:Y:S01]  /*13fe0*/  @!PT LDS RZ, [RZ] ;  /* 0x00000000fffff984 */ /* 0x000fe20000000800 */
[----:B------:R-:W-:Y:S01]  /*13ff0*/  @!PT LDS RZ, [RZ] ;  /* 0x00000000fffff984 */ /* 0x000fe20000000800 */
[----:B------:R4:W-:Y:S01]  /*14000*/  @!P6 LDGSTS.E.BYPASS.LTC128B.128 [R244+0xf000], [R16.64] ;  /* 0x0f00000010f4efae */ /* 0x0009e2000b901d46 */
[----:B------:R-:W-:Y:S01]  /*14010*/  @!P2 IMAD.MOV.U32 R5, RZ, RZ, c[0x0][0x1a4] ;  /* 0x00006900ff05a624 */ /* 0x000fe200078e00ff */
[----:B------:R-:W-:Y:S01]  /*14020*/  LOP3.LUT R3, R3, R4, RZ, 0x3c, !PT ;  /* 0x0000000403037212 */ /* 0x000fe200078e3cff */
[----:B-1----:R-:W-:Y:S01]  /*14030*/  @!P3 IMAD.MOV.U32 R14, RZ, RZ, c[0x0][0x1a0] ;  /* 0x00006800ff0eb624 */ /* 0x002fe200078e00ff */
[----:B------:R-:W-:Y:S01]  /*14040*/  @P4 STS.128 [R244+0xf800], RZ ;  /* 0x00f800fff4004388 */ /* 0x000fe20000000c00 */
[----:B------:R-:W-:-:S02]  /*14050*/  @!P1 IMAD.MOV.U32 R4, RZ, RZ, c[0x0][0x1a4] ;  /* 0x00006900ff049624 */ /* 0x000fc400078e00ff */
[----:B------:R-:W-:-:S04]  /*14060*/  @!P3 IMAD.WIDE.U32 R14, R14, 0x180, R10 ;  /* 0x000001800e0eb825 */ /* 0x000fc800078e000a */
[----:B------:R-:W-:Y:S02]  /*14070*/  @!P2 IMAD.MOV.U32 R10, RZ, RZ, R241 ;  /* 0x000000ffff0aa224 */ /* 0x000fe400078e00f1 */
[----:B------:R-:W-:Y:S02]  /*14080*/  @!P2 IMAD.MOV.U32 R11, RZ, RZ, R240 ;  /* 0x000000ffff0ba224 */ /* 0x000fe400078e00f0 */
[----:B------:R-:W-:Y:S02]  /*14090*/  @!P3 IMAD R6, R6, 0x180, RZ ;  /* 0x000001800606b824 */ /* 0x000fe400078e02ff */
[----:B------:R-:W-:-:S04]  /*140a0*/  @!P2 IMAD.WIDE.U32 R12, R12, 0x1a0, R10 ;  /* 0x000001a00c0ca825 */ /* 0x000fc800078e000a */
        /* <DEDUP_REMOVED lines=14> */
[----:B------:R-:W-:-:S02]  /*14190*/  @!P1 IMAD R4, R4, 0x1c0, RZ ;  /* 0x000001c004049824 */ /* 0x000fc400078e02ff */
[----:B------:R-:W-:Y:S02]  /*141a0*/  @!P3 IMAD.IADD R7, R15, 0x1, R6 ;  /* 0x000000010f07b824 */ /* 0x000fe400078e0206 */
[----:B------:R-:W-:Y:S02]  /*141b0*/  @!P3 IMAD.MOV.U32 R6, RZ, RZ, R14 ;  /* 0x000000ffff06b224 */ /* 0x000fe400078e000e */
[----:B------:R-:W-:-:S03]  /*141c0*/  @!P0 IMAD.WIDE.U32 R10, R10, 0x1e0, R20 ;  /* 0x000001e00a0a8825 */ /* 0x000fc600078e0014 */
[----:B------:R-:W-:Y:S01]  /*141d0*/  @!PT LDS RZ, [RZ] ;  /* 0x00000000fffff984 */ /* 0x000fe20000000800 */
[----:B------:R-:W-:Y:S01]  /*141e0*/  @!PT LDS RZ, [RZ] ;  /* 0x00000000fffff984 */ /* 0x000fe20000000800 */
[----:B------:R-:W-:Y:S01]  /*141f0*/  @!PT LDS RZ, [RZ] ;  /* 0x00000000fffff984 */ /* 0x000fe20000000800 */
[----:B------:R5:W-:Y:S01]  /*14200*/  @!P3 LDGSTS.E.BYPASS.LTC128B.128 [R244+0x10000], [R6.64] ;  /* 0x1000000006f4bfae */ /* 0x000be2000b901d46 */
[----:B------:R-:W-:Y:S02]  /*14210*/  @!P0 IMAD R0, R0, 0x1e0, RZ ;  /* 0x000001e000008824 */ /* 0x000fe400078e02ff */
[----:B------:R-:W-:Y:S01]  /*14220*/  @!P2 IMAD.IADD R13, R13, 0x1, R5 ;  /* 0x000000010d0da824 */ /* 0x000fe200078e0205 */
[----:B------:R-:W-:Y:S01]  /*14230*/  @P2 STS.128 [R244+0x10800], RZ ;  /* 0x010800fff4002388 */ /* 0x000fe20000000c00 */
[----:B------:R-:W-:Y:S02]  /*14240*/  IMAD R232, R44, 0x200, R232 ;  /* 0x000002002ce87824 */ /* 0x000fe400078e02e8 */
        /* <DEDUP_REMOVED lines=15> */
[----:B------:R-:W-:Y:S01]  /*14340*/  IMAD.SHL.U32 R233, R233, 0x2, RZ ;  /* 0x00000002e9e97824 */ /* 0x000fe200078e00ff */
[----:B------:R-:W-:Y:S01]  /*14350*/  R2P PR, R42, 0x6 ;  /* 0x000000062a007804 */ /* 0x000fe20000000000 */
[----:B------:R-:W-:Y:S01]  /*14360*/  IMAD.MOV.U32 R0, RZ, RZ, 0x20 ;  /* 0x00000020ff007424 */ /* 0x000fe200078e00ff */
[----:B------:R-:W-:Y:S01]  /*14370*/  @P0 STS.128 [R244+0x11800], RZ ;  /* 0x011800fff4000388 */ /* 0x000fe20000000c00 */
[C-C-:B------:R-:W-:Y:S01]  /*14380*/  IMAD R192, R167.reuse, 0x2, R233.reuse ;  /* 0x00000002a7c07824 */ /* 0x140fe200078e02e9 */
[----:B------:R-:W-:Y:S02]  /*14390*/  IADD3 R42, R232, 0x2000, RZ ;  /* 0x00002000e82a7810 */ /* 0x000fe40007ffe0ff */
[----:B------:R-:W-:Y:S01]  /*143a0*/  @!PT LDS RZ, [RZ] ;  /* 0x00000000fffff984 */ /* 0x000fe20000000800 */
[----:B------:R-:W-:Y:S01]  /*143b0*/  @!PT LDS RZ, [RZ] ;  /* 0x00000000fffff984 */ /* 0x000fe20000000800 */
[----:B------:R-:W-:Y:S01]  /*143c0*/  @!PT LDS RZ, [RZ] ;  /* 0x00000000fffff984 */ /* 0x000fe20000000800 */
[----:B------:R1:W-:Y:S01]  /*143d0*/  @!P0 LDGSTS.E.BYPASS.LTC128B.128 [R244+0x11800], [R10.64] ;  /* 0x118000000af48fae */ /* 0x0003e2000b901d46 */
[----:B------:R-:W-:Y:S01]  /*143e0*/  SEL R231, R0, 0xffffffe0, !P1 ;  /* 0xffffffe000e77807 */ /* 0x000fe20004800000 */
[----:B------:R-:W-:Y:S01]  /*143f0*/  IMAD R0, R166, 0x2, R233 ;  /* 0x00000002a6007824 */ /* 0x000fe200078e02e9 */
[C---:B------:R-:W-:Y:S01]  /*14400*/  IADD3 R230, R232.reuse, 0x2040, RZ ;  /* 0x00002040e8e67810 */ /* 0x040fe20007ffe0ff */
[----:B------:R-:W-:Y:S02]  /*14410*/  LDSM.16.M88.4 R68, [R233] ;  /* 0x00000000e944783b */ /* 0x000fe40000000200 */
[----:B------:R-:W-:Y:S01]  /*14420*/  IMAD.IADD R164, R232, 0x1, R231 ;  /* 0x00000001e8a47824 */ /* 0x000fe200078e02e7 */
[----:B------:R-:W-:Y:S01]  /*14430*/  @P2 IADD3 R230, R42, -0x40, RZ ;  /* 0xffffffc02ae62810 */ /* 0x000fe20007ffe0ff */
[----:B------:R-:W3:Y:S01]  /*14440*/  LDSM.16.M88.4 R60, [R232+0x2000] ;  /* 0x00200000e83c783b */ /* 0x000ee20000000200 */
[----:B------:R-:W-:-:S03]  /*14450*/  IMAD R229, R167, 0x2, R0 ;  /* 0x00000002a7e57824 */ /* 0x000fc600078e0200 */
[----:B------:R-:W4:Y:S01]  /*14460*/  LDSM.16.M88.4 R52, [R232+0x2800] ;  /* 0x00280000e834783b */ /* 0x000f220000000200 */
[----:B------:R-:W-:-:S03]  /*14470*/  IMAD.IADD R224, R231, 0x1, R230 ;  /* 0x00000001e7e07824 */ /* 0x000fc600078e02e6 */
[----:B------:R-:W-:Y:S04]  /*14480*/  LDSM.16.M88.4 R44, [R232+0x3000] ;  /* 0x00300000e82c783b */ /* 0x000fe80000000200 */
[----:B-----5:R-:W5:Y:S04]  /*14490*/  LDSM.16.M88.4 R4, [R232+0x5000] ;  /* 0x00500000e804783b */ /* 0x020f680000000200 */
[----:B--2---:R-:W2:Y:S04]  /*144a0*/  LDSM.16.M88.4 R28, [R232+0x3800] ;  /* 0x00380000e81c783b */ /* 0x004ea80000000200 */
[----:B------:R-:W2:Y:S04]  /*144b0*/  LDSM.16.M88.4 R20, [R232+0x4000] ;  /* 0x00400000e814783b */ /* 0x000ea80000000200 */
[----:B-1----:R-:W1:Y:S04]  /*144c0*/  LDSM.16.M88.4 R12, [R232+0x4800] ;  /* 0x00480000e80c783b */ /* 0x002e680000000200 */
        /* <DEDUP_REMOVED lines=10> */
[C---:B-----5:R-:W-:Y:S03]  /*14570*/  HMMA.16816.F32 R8, R68.reuse, R4, RZ ;  /* 0x000000044408723c */ /* 0x060fe600000018ff */
[----:B------:R-:W5:Y:S04]  /*14580*/  LDSM.16.M88.4 R140, [R232+0x9800] ;  /* 0x00980000e88c783b */ /* 0x000f680000000200 */
[----:B------:R-:W-:Y:S01]  /*14590*/  LDSM.16.M88.4 R156, [R192] ;  /* 0x00000000c09c783b */ /* 0x000fe20000000200 */
[C---:B------:R-:W-:Y:S03]  /*145a0*/  HMMA.16816.F32 R4, R68.reuse, R6, RZ ;  /* 0x000000064404723c */ /* 0x040fe600000018ff */
[----:B------:R-:W3:Y:S04]  /*145b0*/  LDSM.16.M88.4 R144, [R164+0x5000] ;  /* 0x00500000a490783b */ /* 0x000ee80000000200 */
[----:B------:R-:W3:Y:S01]  /*145c0*/  LDSM.16.M88.4 R172, [R164+0x2800] ;  /* 0x00280000a4ac783b */ /* 0x000ee20000000200 */
[C---:B------:R-:W-:Y:S03]  /*145d0*/  HMMA.16816.F32 R48, R68.reuse, R44, RZ ;  /* 0x0000002c4430723c */ /* 0x040fe600000018ff */
[----:B------:R-:W3:Y:S04]  /*145e0*/  LDSM.16.M88.4 R136, [R164+0x2000] ;  /* 0x00200000a488783b */ /* 0x000ee80000000200 */
[----:B------:R-:W-:Y:S01]  /*145f0*/  LDSM.16.M88.4 R160, [R164+0x3800] ;  /* 0x00380000a4a0783b */ /* 0x000fe20000000200 */
[C---:B--2---:R-:W-:Y:S03]  /*14600*/  HMMA.16816.F32 R32, R68.reuse, R28, RZ ;  /* 0x0000001c4420723c */ /* 0x044fe600000018ff */
        /* <DEDUP_REMOVED lines=31> */
[C---:B-----5:R-:W-:Y:S08]  /*14800*/  HMMA.16816.F32 R72, R68.reuse, R140, RZ ;  /* 0x0000008c4448723c */ /* 0x060ff000000018ff */
        /* <DEDUP_REMOVED lines=30> */
[CC--:B------:R-:W-:Y:S02]  /*149f0*/  ISETP.GE.AND P2, PT, R38.reuse, R165.reuse, PT ;  /* 0x000000a52600720c */ /* 0x0c0fe40003f46270 */
[----:B------:R-:W-:Y:S02]  /*14a00*/  ISETP.GE.AND P0, PT, R38, R220, PT ;  /* 0x000000dc2600720c */ /* 0x000fe40003f06270 */
[----:B------:R-:W-:Y:S01]  /*14a10*/  HMMA.16816.F32 R28, R156, R162, R28 ;  /* 0x000000a29c1c723c */ /* 0x000fe2000000181c */
[----:B------:R-:W-:Y:S01]  /*14a20*/  LDSM.16.M88.4 R160, [R164+0x9800] ;  /* 0x00980000a4a0783b */ /* 0x000fe20000000200 */
[C---:B------:R-:W-:Y:S02]  /*14a30*/  IADD3 R37, R0.reuse, 0x8, RZ ;  /* 0x0000000800257810 */ /* 0x040fe40007ffe0ff */
[----:B------:R-:W-:Y:S02]  /*14a40*/  IADD3 R38, R0, 0x9, RZ ;  /* 0x0000000900267810 */ /* 0x000fe40007ffe0ff */
[----:B------:R-:W-:-:S02]  /*14a50*/  ISETP.GE.AND P1, PT, R37, R165, PT ;  /* 0x000000a52500720c */ /* 0x000fc40003f26270 */
[C---:B------:R-:W-:Y:S01]  /*14a60*/  HMMA.16816.F32 R104, R156.reuse, R180, R104 ;  /* 0x000000b49c68723c */ /* 0x040fe20000001868 */
[-C--:B------:R-:W-:Y:S02]  /*14a70*/  ISETP.GE.AND P3, PT, R37, R220.reuse, PT ;  /* 0x000000dc2500720c */ /* 0x080fe40003f66270 */
        /* <DEDUP_REMOVED lines=17> */
[----:B------:R-:W5:Y:S07]  /*14b90*/  LDSM.16.M88.4 R152, [R230] ;  /* 0x00000000e698783b */ /* 0x000f6e0000000200 */
        /* <DEDUP_REMOVED lines=18> */
[----:B-----5:R-:W-:Y:S08]  /*14cc0*/  HMMA.16816.F32 R60, R172, R154, R60 ;  /* 0x0000009aac3c723c */ /* 0x020ff0000000183c */
[C---:B------:R-:W-:Y:S08]  /*14cd0*/  HMMA.16816.F32 R120, R156.reuse, R148, R120 ;  /* 0x000000949c78723c */ /* 0x040ff00000001878 */
[----:B------:R-:W-:Y:S01]  /*14ce0*/  HMMA.16816.F32 R116, R156, R150, R116 ;  /* 0x000000969c74723c */ /* 0x000fe20000001874 */
[----:B------:R-:W5:Y:S07]  /*14cf0*/  LDSM.16.M88.4 R148, [R230+0x1000] ;  /* 0x00100000e694783b */ /* 0x000f6e0000000200 */
        /* <DEDUP_REMOVED lines=19> */
[C---:B--2---:R-:W-:Y:S08]  /*14e30*/  HMMA.16816.F32 R56, R184.reuse, R144, R56 ;  /* 0x00000090b838723c */ /* 0x044ff00000001838 */
[----:B------:R-:W-:Y:S08]  /*14e40*/  HMMA.16816.F32 R52, R184, R146, R52 ;  /* 0x00000092b834723c */ /* 0x000ff00000001834 */
[----:B-----5:R-:W-:Y:S01]  /*14e50*/  HMMA.16816.F32 R48, R172, R148, R48 ;  /* 0x00000094ac30723c */ /* 0x020fe20000001830 */
        /* <DEDUP_REMOVED lines=11> */
[CC--:B------:R-:W-:Y:S02]  /*14f10*/  ISETP.GE.AND P5, PT, R37.reuse, R165.reuse, PT ;  /* 0x000000a52500720c */ /* 0x0c0fe40003fa6270 */
[-C--:B------:R-:W-:Y:S02]  /*14f20*/  ISETP.GE.AND P4, PT, R37, R220.reuse, PT ;  /* 0x000000dc2500720c */ /* 0x080fe40003f86270 */
[C---:B------:R-:W-:Y:S02]  /*14f30*/  ISETP.GE.AND P3, PT, R38.reuse, R165, PT ;  /* 0x000000a52600720c */ /* 0x040fe40003f66270 */
[----:B------:R-:W-:Y:S01]  /*14f40*/  ISETP.GE.AND P0, PT, R38, R220, PT ;  /* 0x000000dc2600720c */ /* 0x000fe20003f06270 */
[----:B------:R-:W-:Y:S01]  /*14f50*/  HMMA.16816.F32 R4, R172, R138, R4 ;  /* 0x0000008aac04723c */ /* 0x000fe20000001804 */
[----:B------:R-:W2:Y:S01]  /*14f60*/  LDSM.16.M88.4 R136, [R230+0x7800] ;  /* 0x00780000e688783b */ /* 0x000ea20000000200 */
[----:B------:R-:W-:-:S02]  /*14f70*/  FSEL R206, R57, -INF , !P1 ;  /* 0xff80000039ce7808 */ /* 0x000fc40004800000 */
[----:B------:R-:W-:Y:S02]  /*14f80*/  FSEL R204, R52, -INF , !P5 ;  /* 0xff80000034cc7808 */ /* 0x000fe40006800000 */
[----:B------:R-:W-:Y:S02]  /*14f90*/  FSEL R56, R54, -INF , !P4 ;  /* 0xff80000036387808 */ /* 0x000fe40006000000 */
[----:B------:R-:W-:Y:S01]  /*14fa0*/  FSEL R57, R53, -INF , !P3 ;  /* 0xff80000035397808 */ /* 0x000fe20005800000 */
[----:B-1----:R-:W-:Y:S01]  /*14fb0*/  HMMA.16816.F32 R48, R184, R140, R48 ;  /* 0x0000008cb830723c */ /* 0x002fe20000001830 */
[----:B------:R-:W-:Y:S02]  /*14fc0*/  FSEL R203, R55, -INF , !P0 ;  /* 0xff80000037cb7808 */ /* 0x000fe40004000000 */
[----:B------:R-:W1:Y:S01]  /*14fd0*/  LDSM.16.M88.4 R52, [R224+0x2800] ;  /* 0x00280000e034783b */ /* 0x000e620000000200 */
[----:B------:R-:W-:Y:S02]  /*14fe0*/  IADD3 R37, R0, 0x20, RZ ;  /* 0x0000002000257810 */ /* 0x000fe40007ffe0ff */
[----:B------:R-:W-:-:S02]  /*14ff0*/  FSEL R59, R59, -INF , !P2 ;  /* 0xff8000003b3b7808 */ /* 0x000fc40005000000 */
[----:B------:R-:W-:Y:S01]  /*15000*/  HMMA.16816.F32 R44, R184, R142, R44 ;  /* 0x0000008eb82c723c */ /* 0x000fe2000000182c */
[CC--:B------:R-:W-:Y:S02]  /*15010*/  ISETP.GE.AND P1, PT, R37.reuse, R165.reuse, PT ;  /* 0x000000a52500720c */ /* 0x0c0fe40003f26270 */
[-C--:B------:R-:W-:Y:S02]  /*15020*/  ISETP.GE.AND P2, PT, R37, R220.reuse, PT ;  /* 0x000000dc2500720c */ /* 0x080fe40003f46270 */
[C---:B------:R-:W-:Y:S02]  /*15030*/  IADD3 R38, R0.reuse, 0x21, RZ ;  /* 0x0000002100267810 */ /* 0x040fe40007ffe0ff */
[----:B------:R-:W-:Y:S01]  /*15040*/  IADD3 R37, R0, 0x28, RZ ;  /* 0x0000002800257810 */ /* 0x000fe20007ffe0ff */
[----:B------:R-:W-:Y:S01]  /*15050*/  HMMA.16816.F32 R72, R156, R160, R72 ;  /* 0x000000a09c48723c */ /* 0x000fe20000001848 */
[C---:B------:R-:W-:Y:S02]  /*15060*/  ISETP.GE.AND P5, PT, R38.reuse, R165, PT ;  /* 0x000000a52600720c */ /* 0x040fe40003fa6270 */
[----:B------:R-:W-:-:S02]  /*15070*/  ISETP.GE.AND P4, PT, R38, R220, PT ;  /* 0x000000dc2600720c */ /* 0x000fc40003f86270 */
[C---:B------:R-:W-:Y:S02]  /*15080*/  ISETP.GE.AND P3, PT, R37.reuse, R165, PT ;  /* 0x000000a52500720c */ /* 0x040fe40003f66270 */
[----:B------:R-:W-:Y:S01]  /*15090*/  ISETP.GE.AND P0, PT, R37, R220, PT ;  /* 0x000000dc2500720c */ /* 0x000fe20003f06270 */
[C---:B------:R-:W-:Y:S01]  /*150a0*/  HMMA.16816.F32 R32, R184.reuse, R40, R32 ;  /* 0x00000028b820723c */ /* 0x040fe20000001820 */
[C---:B------:R-:W-:Y:S02]  /*150b0*/  IADD3 R38, R0.reuse, 0x29, RZ ;  /* 0x0000002900267810 */ /* 0x040fe40007ffe0ff */
[----:B------:R-:W-:Y:S02]  /*150c0*/  IADD3 R37, R0, 0x30, RZ ;  /* 0x0000003000257810 */ /* 0x000fe40007ffe0ff */
[----:B------:R-:W-:Y:S02]  /*150d0*/  FSEL R202, R48, -INF , !P1 ;  /* 0xff80000030ca7808 */ /* 0x000fe40004800000 */
[----:B------:R-:W-:Y:S01]  /*150e0*/  FSEL R200, R50, -INF , !P2 ;  /* 0xff80000032c87808 */ /* 0x000fe20005000000 */
[----:B------:R-:W-:Y:S01]  /*150f0*/  HMMA.16816.F32 R28, R184, R42, R28 ;  /* 0x0000002ab81c723c */ /* 0x000fe2000000181c */
[----:B------:R-:W3:Y:S01]  /*15100*/  LDSM.16.M88.4 R40, [R224+0x3000] ;  /* 0x00300000e028783b */ /* 0x000ee20000000200 */
[----:B------:R-:W-:-:S02]  /*15110*/  FSEL R49, R49, -INF , !P5 ;  /* 0xff80000031317808 */ /* 0x000fc40006800000 */
[----:B------:R-:W-:Y:S02]  /*15120*/  FSEL R198, R51, -INF , !P4 ;  /* 0xff80000033c67808 */ /* 0x000fe40006000000 */
[CC--:B------:R-:W-:Y:S02]  /*15130*/  ISETP.GE.AND P1, PT, R38.reuse, R165.reuse, PT ;  /* 0x000000a52600720c */ /* 0x0c0fe40003f26270 */
[----:B------:R-:W-:Y:S01]  /*15140*/  HMMA.16816.F32 R68, R156, R162, R68 ;  /* 0x000000a29c44723c */ /* 0x000fe20000001844 */
[-C--:B------:R-:W-:Y:S01]  /*15150*/  ISETP.GE.AND P2, PT, R38, R220.reuse, PT ;  /* 0x000000dc2600720c */ /* 0x080fe20003f46270 */
[----:B------:R-:W-:Y:S01]  /*15160*/  LDSM.16.M88.4 R160, [R230+0x4800] ;  /* 0x00480000e6a0783b */ /* 0x000fe20000000200 */
[C---:B------:R-:W-:Y:S02]  /*15170*/  ISETP.GE.AND P5, PT, R37.reuse, R165, PT ;  /* 0x000000a52500720c */ /* 0x040fe40003fa6270 */
[----:B------:R-:W-:Y:S02]  /*15180*/  ISETP.GE.AND P4, PT, R37, R220, PT ;  /* 0x000000dc2500720c */ /* 0x000fe40003f86270 */
[C---:B------:R-:W-:Y:S01]  /*15190*/  IADD3 R38, R0.reuse, 0x31, RZ ;  /* 0x0000003100267810 */ /* 0x040fe20007ffe0ff */
[----:B----4-:R-:W-:Y:S01]  /*151a0*/  HMMA.16816.F32 R24, R184, R60, R24 ;  /* 0x0000003cb818723c */ /* 0x010fe20000001818 */
[----:B------:R-:W-:-:S02]  /*151b0*/  IADD3 R37, R0, 0x38, RZ ;  /* 0x0000003800257810 */ /* 0x000fc40007ffe0ff */
[----:B------:R-:W-:Y:S02]  /*151c0*/  FSEL R48, R44, -INF , !P3 ;  /* 0xff8000002c307808 */ /* 0x000fe40005800000 */
[----:B------:R-:W-:Y:S02]  /*151d0*/  FSEL R199, R46, -INF , !P0 ;  /* 0xff8000002ec77808 */ /* 0x000fe40004000000 */
[----:B------:R-:W-:Y:S01]  /*151e0*/  FSEL R201, R45, -INF , !P1 ;  /* 0xff8000002dc97808 */ /* 0x000fe20004800000 */
[----:B------:R-:W-:Y:S01]  /*151f0*/  HMMA.16816.F32 R96, R156, R168, R96 ;  /* 0x000000a89c60723c */ /* 0x000fe20000001860 */
[CC--:B------:R-:W-:Y:S02]  /*15200*/  ISETP.GE.AND P3, PT, R38.reuse, R165.reuse, PT ;  /* 0x000000a52600720c */ /* 0x0c0fe40003f66270 */
[----:B------:R-:W-:Y:S02]  /*15210*/  ISETP.GE.AND P0, PT, R38, R220, PT ;  /* 0x000000dc2600720c */ /* 0x000fe40003f06270 */
[----:B------:R-:W-:-:S02]  /*15220*/  ISETP.GE.AND P1, PT, R37, R165, PT ;  /* 0x000000a52500720c */ /* 0x000fc40003f26270 */
[----:B------:R-:W-:Y:S01]  /*15230*/  IADD3 R38, R0, 0x39, RZ ;  /* 0x0000003900267810 */ /* 0x000fe20007ffe0ff */
[----:B------:R-:W-:Y:S01]  /*15240*/  HMMA.16816.F32 R92, R156, R170, R92 ;  /* 0x000000aa9c5c723c */ /* 0x000fe2000000185c */
[----:B------:R-:W4:Y:S01]  /*15250*/  LDSM.16.M88.4 R156, [R230+0x5000] ;  /* 0x00500000e69c783b */ /* 0x000f220000000200 */
[----:B------:R-:W-:Y:S02]  /*15260*/  FSEL R141, R34, -INF , !P4 ;  /* 0xff800000228d7808 */ /* 0x000fe40006000000 */
[----:B------:R-:W-:Y:S01]  /*15270*/  FSEL R196, R28, -INF , !P1 ;  /* 0xff8000001cc47808 */ /* 0x000fe20004800000 */
[----:B------:R-:W5:Y:S01]  /*15280*/  LDSM.16.M88.4 R168, [R230+0x4000] ;  /* 0x00400000e6a8783b */ /* 0x000f620000000200 */
[----:B------:R-:W-:Y:S02]  /*15290*/  FSEL R197, R47, -INF , !P2 ;  /* 0xff8000002fc57808 */ /* 0x000fe40005000000 */
[----:B------:R-:W-:Y:S01]  /*152a0*/  HMMA.16816.F32 R20, R184, R62, R20 ;  /* 0x0000003eb814723c */ /* 0x000fe20000001814 */
[----:B------:R-:W-:-:S02]  /*152b0*/  ISETP.GE.AND P4, PT, R38, R220, PT ;  /* 0x000000dc2600720c */ /* 0x000fc40003f86270 */
[----:B------:R-:W-:Y:S02]  /*152c0*/  IADD3 R28, R0, 0x48, RZ ;  /* 0x00000048001c7810 */ /* 0x000fe40007ffe0ff */
[-C--:B------:R-:W-:Y:S02]  /*152d0*/  ISETP.GE.AND P2, PT, R37, R220.reuse, PT ;  /* 0x000000dc2500720c */ /* 0x080fe40003f46270 */
[----:B------:R-:W-:Y:S01]  /*152e0*/  FSEL R144, R31, -INF , !P4 ;  /* 0xff8000001f907808 */ /* 0x000fe20006000000 */
[----:B--2---:R-:W-:Y:S01]  /*152f0*/  HMMA.16816.F32 R72, R172, R136, R72 ;  /* 0x00000088ac48723c */ /* 0x004fe20000001848 */
[----:B------:R-:W-:Y:S02]  /*15300*/  FSEL R143, R30, -INF , !P2 ;  /* 0xff8000001e8f7808 */ /* 0x000fe40005000000 */
[----:B------:R-:W-:Y:S02]  /*15310*/  ISETP.GE.AND P4, PT, R28, R220, PT ;  /* 0x000000dc1c00720c */ /* 0x000fe40003f86270 */
[----:B------:R-:W-:-:S02]  /*15320*/  FSEL R142, R35, -INF , !P0 ;  /* 0xff800000238e7808 */ /* 0x000fc40004000000 */
[----:B------:R-:W-:Y:S01]  /*15330*/  FSEL R136, R32, -INF , !P5 ;  /* 0xff80000020887808 */ /* 0x000fe20006800000 */
[----:B------:R-:W-:Y:S01]  /*15340*/  HMMA.16816.F32 R68, R172, R138, R68 ;  /* 0x0000008aac44723c */ /* 0x000fe20000001844 */
[----:B------:R-:W-:Y:S02]  /*15350*/  ISETP.GE.AND P5, PT, R38, R165, PT ;  /* 0x000000a52600720c */ /* 0x000fe40003fa6270 */
[----:B------:R-:W-:Y:S02]  /*15360*/  FSEL R137, R33, -INF , !P3 ;  /* 0xff80000021897808 */ /* 0x000fe40005800000 */
[C---:B------:R-:W-:Y:S02]  /*15370*/  IADD3 R32, R0.reuse, 0x40, RZ ;  /* 0x0000004000207810 */ /* 0x040fe40007ffe0ff */
[----:B------:R-:W-:Y:S01]  /*15380*/  IADD3 R33, R0, 0x41, RZ ;  /* 0x0000004100217810 */ /* 0x000fe20007ffe0ff */
[----:B-1----:R-:W-:Y:S01]  /*15390*/  HMMA.16816.F32 R16, R184, R52, R16 ;  /* 0x00000034b810723c */ /* 0x002fe20000001810 */
[----:B------:R-:W-:-:S02]  /*153a0*/  FSEL R138, R29, -INF , !P5 ;  /* 0xff8000001d8a7808 */ /* 0x000fc40006800000 */
[-C--:B------:R-:W-:Y:S02]  /*153b0*/  ISETP.GE.AND P3, PT, R32, R165.reuse, PT ;  /* 0x000000a52000720c */ /* 0x080fe40003f66270 */
[CC--:B------:R-:W-:Y:S02]  /*153c0*/  ISETP.GE.AND P1, PT, R33.reuse, R165.reuse, PT ;  /* 0x000000a52100720c */ /* 0x0c0fe40003f26270 */
[----:B------:R-:W-:Y:S01]  /*153d0*/  ISETP.GE.AND P5, PT, R28, R165, PT ;  /* 0x000000a51c00720c */ /* 0x000fe20003fa6270 */
[----:B------:R-:W-:Y:S01]  /*153e0*/  HMMA.16816.F32 R12, R184, R54, R12 ;  /* 0x00000036b80c723c */ /* 0x000fe2000000180c */
[----:B------:R-:W1:Y:S01]  /*153f0*/  LDSM.16.M88.4 R28, [R224+0x3800] ;  /* 0x00380000e01c783b */ /* 0x000e620000000200 */
[----:B------:R-:W-:Y:S02]  /*15400*/  ISETP.GE.AND P2, PT, R33, R220, PT ;  /* 0x000000dc2100720c */ /* 0x000fe40003f46270 */
[----:B------:R-:W-:Y:S02]  /*15410*/  FSEL R146, R24, -INF , !P3 ;  /* 0xff80000018927808 */ /* 0x000fe40005800000 */
[----:B------:R-:W-:-:S02]  /*15420*/  FSEL R145, R25, -INF , !P1 ;  /* 0xff80000019917808 */ /* 0x000fc40004800000 */
[----:B------:R-:W-:Y:S01]  /*15430*/  ISETP.GE.AND P0, PT, R32, R220, PT ;  /* 0x000000dc2000720c */ /* 0x000fe20003f06270 */
[C---:B------:R-:W-:Y:S01]  /*15440*/  HMMA.16816.F32 R92, R172.reuse, R150, R92 ;  /* 0x00000096ac5c723c */ /* 0x040fe2000000185c */
[C---:B------:R-:W-:Y:S02]  /*15450*/  IADD3 R24, R0.reuse, 0x50, RZ ;  /* 0x0000005000187810 */ /* 0x040fe40007ffe0ff */
[----:B------:R-:W-:Y:S02]  /*15460*/  IADD3 R25, R0, 0x51, RZ ;  /* 0x0000005100197810 */ /* 0x000fe40007ffe0ff */
[----:B------:R-:W-:Y:S02]  /*15470*/  FSEL R147, R20, -INF , !P5 ;  /* 0xff80000014937808 */ /* 0x000fe40006800000 */
[----:B------:R-:W-:Y:S01]  /*15480*/  FSEL R150, R27, -INF , !P2 ;  /* 0xff8000001b967808 */ /* 0x000fe20005000000 */
[----:B------:R-:W-:Y:S01]  /*15490*/  HMMA.16816.F32 R96, R172, R148, R96 ;  /* 0x00000094ac60723c */ /* 0x000fe20000001860 */
[----:B------:R-:W-:-:S02]  /*154a0*/  FSEL R151, R22, -INF , !P4 ;  /* 0xff80000016977808 */ /* 0x000fc40006000000 */
[CC--:B------:R-:W-:Y:S02]  /*154b0*/  ISETP.GE.AND P1, PT, R24.reuse, R165.reuse, PT ;  /* 0x000000a51800720c */ /* 0x0c0fe40003f26270 */
[-C--:B------:R-:W-:Y:S02]  /*154c0*/  ISETP.GE.AND P2, PT, R24, R220.reuse, PT ;  /* 0x000000dc1800720c */ /* 0x080fe40003f46270 */
[----:B------:R-:W-:Y:S01]  /*154d0*/  FSEL R149, R26, -INF , !P0 ;  /* 0xff8000001a957808 */ /* 0x000fe20004000000 */
[----:B------:R-:W-:Y:S01]  /*154e0*/  HMMA.16816.F32 R176, R172, R188, R176 ;  /* 0x000000bcacb0723c */ /* 0x000fe200000018b0 */
[C---:B------:R-:W-:Y:S02]  /*154f0*/  ISETP.GE.AND P5, PT, R25.reuse, R165, PT ;  /* 0x000000a51900720c */ /* 0x040fe40003fa6270 */
[----:B------:R-:W-:Y:S02]  /*15500*/  ISETP.GE.AND P4, PT, R25, R220, PT ;  /* 0x000000dc1900720c */ /* 0x000fe40003f86270 */
[----:B------:R-:W-:-:S02]  /*15510*/  IADD3 R32, R0, 0x49, RZ ;  /* 0x0000004900207810 */ /* 0x000fc40007ffe0ff */
[----:B------:R-:W-:Y:S01]  /*15520*/  IADD3 R20, R0, 0x58, RZ ;  /* 0x0000005800147810 */ /* 0x000fe20007ffe0ff */
[----:B---3--:R-:W-:Y:S01]  /*15530*/  HMMA.16816.F32 R24, R184, R40, R8 ;  /* 0x00000028b818723c */ /* 0x008fe20000001808 */
[----:B------:R-:W2:Y:S01]  /*15540*/  LDSM.16.M88.4 R8, [R224+0x4000] ;  /* 0x00400000e008783b */ /* 0x000ea20000000200 */
[CC--:B------:R-:W-:Y:S02]  /*15550*/  ISETP.GE.AND P3, PT, R32.reuse, R165.reuse, PT ;  /* 0x000000a52000720c */ /* 0x0c0fe40003f66270 */
[----:B------:R-:W-:Y:S02]  /*15560*/  ISETP.GE.AND P0, PT, R32, R220, PT ;  /* 0x000000dc2000720c */ /* 0x000fe40003f06270 */
[----:B------:R-:W-:Y:S02]  /*15570*/  FSEL R148, R21, -INF , !P3 ;  /* 0xff80000015947808 */ /* 0x000fe40005800000 */
[----:B------:R-:W-:Y:S01]  /*15580*/  ISETP.GE.AND P3, PT, R20, R165, PT ;  /* 0x000000a51400720c */ /* 0x000fe20003f66270 */
[----:B----4-:R-:W-:Y:S01]  /*15590*/  HMMA.16816.F32 R112, R172, R156, R112 ;  /* 0x0000009cac70723c */ /* 0x010fe20000001870 */
[----:B------:R-:W-:-:S06]  /*155a0*/  IADD3 R21, R0, 0x59, RZ ;  /* 0x0000005900157810 */ /* 0x000fcc0007ffe0ff */
[----:B------:R-:W-:Y:S01]  /*155b0*/  FSEL R156, R12, -INF , !P3 ;  /* 0xff8000000c9c7808 */ /* 0x000fe20005800000 */
[----:B------:R-:W-:Y:S01]  /*155c0*/  HMMA.16816.F32 R108, R172, R158, R108 ;  /* 0x0000009eac6c723c */ /* 0x000fe2000000186c */
[----:B------:R-:W-:-:S06]  /*155d0*/  IADD3 R12, R0, 0x68, RZ ;  /* 0x00000068000c7810 */ /* 0x000fcc0007ffe0ff */
[----:B------:R-:W-:Y:S01]  /*155e0*/  FSEL R159, R18, -INF , !P2 ;  /* 0xff800000129f7808 */ /* 0x000fe20005000000 */
[----:B------:R-:W-:Y:S01]  /*155f0*/  HMMA.16816.F32 R100, R172, R154, R100 ;  /* 0x0000009aac64723c */ /* 0x000fe20000001864 */
[----:B------:R-:W-:-:S06]  /*15600*/  ISETP.GE.AND P2, PT, R21, R220, PT ;  /* 0x000000dc1500720c */ /* 0x000fcc0003f46270 */
[----:B------:R-:W-:Y:S01]  /*15610*/  FSEL R155, R16, -INF , !P1 ;  /* 0xff800000109b7808 */ /* 0x000fe20004800000 */
[----:B------:R-:W-:Y:S01]  /*15620*/  HMMA.16816.F32 R104, R172, R152, R104 ;  /* 0x00000098ac68723c */ /* 0x000fe20000001868 */
[----:B------:R-:W-:Y:S02]  /*15630*/  ISETP.GE.AND P1, PT, R21, R165, PT ;  /* 0x000000a51500720c */ /* 0x000fe40003f26270 */
[----:B------:R-:W-:Y:S02]  /*15640*/  FSEL R154, R17, -INF , !P5 ;  /* 0xff800000119a7808 */ /* 0x000fe40006800000 */
[----:B------:R-:W-:Y:S02]  /*15650*/  FSEL R158, R13, -INF , !P1 ;  /* 0xff8000000d9e7808 */ /* 0x000fe40004800000 */
[----:B------:R-:W-:Y:S01]  /*15660*/  FSEL R152, R23, -INF , !P0 ;  /* 0xff80000017987808 */ /* 0x000fe20004000000 */
[----:B------:R-:W-:Y:S01]  /*15670*/  HMMA.16816.F32 R4, R184, R42, R4 ;  /* 0x0000002ab804723c */ /* 0x000fe20000001804 */
[----:B------:R-:W-:-:S02]  /*15680*/  ISETP.GE.AND P0, PT, R20, R220, PT ;  /* 0x000000dc1400720c */ /* 0x000fc40003f06270 */
[-C--:B------:R-:W-:Y:S02]  /*15690*/  ISETP.GE.AND P1, PT, R12, R165.reuse, PT ;  /* 0x000000a50c00720c */ /* 0x080fe40003f26270 */
[C---:B------:R-:W-:Y:S02]  /*156a0*/  IADD3 R16, R0.reuse, 0x60, RZ ;  /* 0x0000006000107810 */ /* 0x040fe40007ffe0ff */
[----:B------:R-:W-:Y:S01]  /*156b0*/  IADD3 R17, R0, 0x61, RZ ;  /* 0x0000006100117810 */ /* 0x000fe20007ffe0ff */
[----:B------:R-:W-:Y:S01]  /*156c0*/  HMMA.16816.F32 R132, R172, R190, R132 ;  /* 0x000000beac84723c */ /* 0x000fe20000001884 */
[-C--:B------:R-:W-:Y:S02]  /*156d0*/  ISETP.GE.AND P5, PT, R16, R165.reuse, PT ;  /* 0x000000a51000720c */ /* 0x080fe40003fa6270 */
[----:B------:R-:W-:Y:S02]  /*156e0*/  ISETP.GE.AND P3, PT, R17, R165, PT ;  /* 0x000000a51100720c */ /* 0x000fe40003f66270 */
[----:B------:R-:W-:-:S02]  /*156f0*/  IADD3 R20, R0, 0x69, RZ ;  /* 0x0000006900147810 */ /* 0x000fc40007ffe0ff */
[----:B------:R-:W-:Y:S01]  /*15700*/  IADD3 R21, R0, 0x71, RZ ;  /* 0x0000007100157810 */ /* 0x000fe20007ffe0ff */
[C---:B-----5:R-:W-:Y:S07]  /*15710*/  HMMA.16816.F32 R128, R172.reuse, R168, R128 ;  /* 0x000000a8ac80723c */ /* 0x060fee0000001880 */
[----:B------:R-:W-:Y:S01]  /*15720*/  FSEL R169, R15, -INF , !P2 ;  /* 0xff8000000fa97808 */ /* 0x000fe20005000000 */
[----:B------:R-:W-:Y:S01]  /*15730*/  HMMA.16816.F32 R124, R172, R170, R124 ;  /* 0x000000aaac7c723c */ /* 0x000fe2000000187c */
[----:B------:R-:W-:-:S02]  /*15740*/  FSEL R168, R14, -INF , !P0 ;  /* 0xff8000000ea87808 */ /* 0x000fc40004000000 */
[-C--:B------:R-:W-:Y:S02]  /*15750*/  ISETP.GE.AND P2, PT, R12, R220.reuse, PT ;  /* 0x000000dc0c00720c */ /* 0x080fe40003f46270 */
[----:B------:R-:W3:Y:S01]  /*15760*/  LDSM.16.M88.4 R12, [R224+0x4800] ;  /* 0x00480000e00c783b */ /* 0x000ee20000000200 */
[-C--:B------:R-:W-:Y:S02]  /*15770*/  ISETP.GE.AND P0, PT, R17, R220.reuse, PT ;  /* 0x000000dc1100720c */ /* 0x080fe40003f06270 */
[----:B------:R-:W-:Y:S01]  /*15780*/  HMMA.16816.F32 R120, R172, R160, R120 ;  /* 0x000000a0ac78723c */ /* 0x000fe20000001878 */
[----:B------:R-:W-:Y:S02]  /*15790*/  FSEL R195, R6, -INF , !P2 ;  /* 0xff80000006c37808 */ /* 0x000fe40005000000 */
[----:B------:R-:W-:-:S04]  /*157a0*/  ISETP.GE.AND P2, PT, R21, R220, PT ;  /* 0x000000dc1500720c */ /* 0x000fc80003f46270 */
[----:B------:R-:W-:Y:S01]  /*157b0*/  FSEL R160, R19, -INF , !P4 ;  /* 0xff80000013a07808 */ /* 0x000fe20006000000 */
[----:B------:R-:W-:Y:S01]  /*157c0*/  HMMA.16816.F32 R116, R172, R162, R116 ;  /* 0x000000a2ac74723c */ /* 0x000fe20000001874 */
[----:B------:R-:W-:-:S06]  /*157d0*/  ISETP.GE.AND P4, PT, R16, R220, PT ;  /* 0x000000dc1000720c */ /* 0x000fcc0003f86270 */
[----:B------:R-:W-:Y:S01]  /*157e0*/  FSEL R174, R24, -INF , !P5 ;  /* 0xff80000018ae7808 */ /* 0x000fe20006800000 */
[C---:B-1----:R-:W-:Y:S01]  /*157f0*/  HMMA.16816.F32 R16, R184.reuse, R28, R176 ;  /* 0x0000001cb810723c */ /* 0x042fe200000018b0 */
[----:B------:R-:W-:Y:S02]  /*15800*/  FSEL R175, R4, -INF , !P1 ;  /* 0xff80000004af7808 */ /* 0x000fe40004800000 */
[----:B------:R-:W-:Y:S02]  /*15810*/  ISETP.GE.AND P5, PT, R20, R165, PT ;  /* 0x000000a51400720c */ /* 0x000fe40003fa6270 */
[----:B------:R-:W-:Y:S02]  /*15820*/  IADD3 R4, R0, 0x78, RZ ;  /* 0x0000007800047810 */ /* 0x000fe40007ffe0ff */
[----:B------:R-:W-:Y:S01]  /*15830*/  FSEL R178, R26, -INF , !P4 ;  /* 0xff8000001ab27808 */ /* 0x000fe20006000000 */
[----:B------:R-:W-:Y:S01]  /*15840*/  HMMA.16816.F32 R132, R184, R30, R132 ;  /* 0x0000001eb884723c */ /* 0x000fe20000001884 */
[----:B------:R-:W-:-:S02]  /*15850*/  ISETP.GE.AND P4, PT, R20, R220, PT ;  /* 0x000000dc1400720c */ /* 0x000fc40003f86270 */
[----:B------:R-:W-:Y:S02]  /*15860*/  FSEL R176, R5, -INF , !P5 ;  /* 0xff80000005b07808 */ /* 0x000fe40006800000 */
[----:B------:R-:W-:Y:S02]  /*15870*/  FSEL R194, R7, -INF , !P4 ;  /* 0xff80000007c27808 */ /* 0x000fe40006000000 */
[C---:B------:R-:W-:Y:S01]  /*15880*/  ISETP.GE.AND P5, PT, R4.reuse, R165, PT ;  /* 0x000000a50400720c */ /* 0x040fe20003fa6270 */
[----:B--2---:R-:W-:Y:S01]  /*15890*/  HMMA.16816.F32 R128, R184, R8, R128 ;  /* 0x00000008b880723c */ /* 0x004fe20000001880 */
[----:B------:R-:W-:Y:S02]  /*158a0*/  ISETP.GE.AND P4, PT, R4, R220, PT ;  /* 0x000000dc0400720c */ /* 0x000fe40003f86270 */
[----:B------:R-:W-:Y:S01]  /*158b0*/  IADD3 R20, R0, 0x70, RZ ;  /* 0x0000007000147810 */ /* 0x000fe20007ffe0ff */
[----:B------:R-:W1:Y:S01]  /*158c0*/  LDSM.16.M88.4 R4, [R224+0x5000] ;  /* 0x00500000e004783b */ /* 0x000e620000000200 */
[----:B------:R-:W-:-:S02]  /*158d0*/  FSEL R173, R25, -INF , !P3 ;  /* 0xff80000019ad7808 */ /* 0x000fc40005800000 */
[----:B------:R-:W-:Y:S01]  /*158e0*/  FSEL R179, R27, -INF , !P0 ;  /* 0xff8000001bb37808 */ /* 0x000fe20004000000 */
[C---:B------:R-:W-:Y:S01]  /*158f0*/  HMMA.16816.F32 R124, R184.reuse, R10, R124 ;  /* 0x0000000ab87c723c */ /* 0x040fe2000000187c */
[C---:B------:R-:W-:Y:S02]  /*15900*/  ISETP.GE.AND P3, PT, R20.reuse, R165, PT ;  /* 0x000000a51400720c */ /* 0x040fe40003f66270 */
[----:B------:R-:W-:Y:S02]  /*15910*/  ISETP.GE.AND P0, PT, R20, R220, PT ;  /* 0x000000dc1400720c */ /* 0x000fe40003f06270 */
[----:B------:R-:W-:Y:S02]  /*15920*/  IADD3 R8, R0, 0x79, RZ ;  /* 0x0000007900087810 */ /* 0x000fe40007ffe0ff */
[----:B------:R-:W-:Y:S01]  /*15930*/  FSEL R191, R16, -INF , !P3 ;  /* 0xff80000010bf7808 */ /* 0x000fe20005800000 */
[----:B---3--:R-:W-:Y:S01]  /*15940*/  HMMA.16816.F32 R120, R184, R12, R120 ;  /* 0x0000000cb878723c */ /* 0x008fe20000001878 */
[----:B------:R-:W-:-:S02]  /*15950*/  FSEL R183, R18, -INF , !P0 ;  /* 0xff80000012b77808 */ /* 0x000fc40004000000 */
[-C--:B------:R-:W-:Y:S02]  /*15960*/  ISETP.GE.AND P1, PT, R21, R165.reuse, PT ;  /* 0x000000a51500720c */ /* 0x080fe40003f26270 */
[C---:B------:R-:W-:Y:S02]  /*15970*/  ISETP.GE.AND P3, PT, R8.reuse, R165, PT ;  /* 0x000000a50800720c */ /* 0x040fe40003f66270 */
[----:B------:R-:W-:Y:S01]  /*15980*/  ISETP.GE.AND P0, PT, R8, R220, PT ;  /* 0x000000dc0800720c */ /* 0x000fe20003f06270 */
[----:B------:R-:W-:Y:S01]  /*15990*/  HMMA.16816.F32 R116, R184, R14, R116 ;  /* 0x0000000eb874723c */ /* 0x000fe20000001874 */
[----:B------:R-:W-:Y:S02]  /*159a0*/  IADD3 R8, R0, 0x80, RZ ;  /* 0x0000008000087810 */ /* 0x000fe40007ffe0ff */
[----:B------:R-:W-:Y:S02]  /*159b0*/  FSEL R190, R17, -INF , !P1 ;  /* 0xff80000011be7808 */ /* 0x000fe40004800000 */
[----:B------:R-:W-:-:S02]  /*159c0*/  FSEL R182, R19, -INF , !P2 ;  /* 0xff80000013b67808 */ /* 0x000fc40005000000 */
[C---:B------:R-:W-:Y:S02]  /*159d0*/  ISETP.GE.AND P1, PT, R8.reuse, R165, PT ;  /* 0x000000a50800720c */ /* 0x040fe40003f26270 */
[----:B------:R-:W-:Y:S02]  /*159e0*/  ISETP.GE.AND P2, PT, R8, R220, PT ;  /* 0x000000dc0800720c */ /* 0x000fe40003f46270 */
[C---:B------:R-:W-:Y:S02]  /*159f0*/  IADD3 R9, R0.reuse, 0x81, RZ ;  /* 0x0000008100097810 */ /* 0x040fe40007ffe0ff */
[C---:B------:R-:W-:Y:S02]  /*15a00*/  IADD3 R12, R0.reuse, 0x89, RZ ;  /* 0x00000089000c7810 */ /* 0x040fe40007ffe0ff */
[----:B------:R-:W-:Y:S02]  /*15a10*/  IADD3 R8, R0, 0x88, RZ ;  /* 0x0000008800087810 */ /* 0x000fe40007ffe0ff */
[----:B------:R-:W-:-:S02]  /*15a20*/  FSEL R189, R132, -INF , !P5 ;  /* 0xff80000084bd7808 */ /* 0x000fc40006800000 */
[----:B------:R-:W-:Y:S01]  /*15a30*/  FSEL R181, R134, -INF , !P4 ;  /* 0xff80000086b57808 */ /* 0x000fe20006000000 */
[C---:B-1----:R-:W-:Y:S01]  /*15a40*/  HMMA.16816.F32 R112, R184.reuse, R4, R112 ;  /* 0x00000004b870723c */ /* 0x042fe20000001870 */
[----:B------:R-:W-:Y:S02]  /*15a50*/  FSEL R177, R128, -INF , !P1 ;  /* 0xff80000080b17808 */ /* 0x000fe40004800000 */
[----:B------:R-:W-:Y:S02]  /*15a60*/  FSEL R163, R130, -INF , !P2 ;  /* 0xff80000082a37808 */ /* 0x000fe40005000000 */
[CC--:B------:R-:W-:Y:S02]  /*15a70*/  ISETP.GE.AND P5, PT, R9.reuse, R165.reuse, PT ;  /* 0x000000a50900720c */ /* 0x0c0fe40003fa6270 */
[----:B------:R-:W-:Y:S01]  /*15a80*/  ISETP.GE.AND P4, PT, R9, R220, PT ;  /* 0x000000dc0900720c */ /* 0x000fe20003f86270 */
[----:B------:R-:W-:Y:S01]  /*15a90*/  HMMA.16816.F32 R108, R184, R6, R108 ;  /* 0x00000006b86c723c */ /* 0x000fe2000000186c */
[----:B------:R-:W-:-:S02]  /*15aa0*/  ISETP.GE.AND P1, PT, R12, R165, PT ;  /* 0x000000a50c00720c */ /* 0x000fc40003f26270 */
[-C--:B------:R-:W-:Y:S02]  /*15ab0*/  ISETP.GE.AND P2, PT, R12, R220.reuse, PT ;  /* 0x000000dc0c00720c */ /* 0x080fe40003f46270 */
[----:B------:R-:W-:Y:S02]  /*15ac0*/  FSEL R188, R133, -INF , !P3 ;  /* 0xff80000085bc7808 */ /* 0x000fe40005800000 */
[----:B------:R-:W-:Y:S02]  /*15ad0*/  FSEL R180, R135, -INF , !P0 ;  /* 0xff80000087b47808 */ /* 0x000fe40004000000 */
[----:B------:R-:W-:Y:S02]  /*15ae0*/  IADD3 R12, R0, 0x90, RZ ;  /* 0x00000090000c7810 */ /* 0x000fe40007ffe0ff */
[C---:B------:R-:W-:Y:S02]  /*15af0*/  ISETP.GE.AND P3, PT, R8.reuse, R165, PT ;  /* 0x000000a50800720c */ /* 0x040fe40003f66270 */
[----:B------:R-:W-:-:S02]  /*15b00*/  ISETP.GE.AND P0, PT, R8, R220, PT ;  /* 0x000000dc0800720c */ /* 0x000fc40003f06270 */
[----:B------:R-:W1:Y:S01]  /*15b10*/  LDSM.16.M88.4 R8, [R224+0x5800] ;  /* 0x00580000e008783b */ /* 0x000e620000000200 */
        /* <DEDUP_REMOVED lines=14> */
[----:B------:R-:W2:Y:S01]  /*15c00*/  LDSM.16.M88.4 R12, [R224+0x6000] ;  /* 0x00600000e00c783b */ /* 0x000ea20000000200 */
[----:B------:R-:W-:Y:S02]  /*15c10*/  IADD3 R4, R0, 0x99, RZ ;  /* 0x0000009900047810 */ /* 0x000fe40007ffe0ff */
[----:B------:R-:W-:Y:S02]  /*15c20*/  FSEL R153, R120, -INF , !P5 ;  /* 0xff80000078997808 */ /* 0x000fe40006800000 */
[----:B------:R-:W-:Y:S02]  /*15c30*/  FSEL R39, R122, -INF , !P4 ;  /* 0xff8000007a277808 */ /* 0x000fe40006000000 */
[----:B------:R-:W-:-:S02]  /*15c40*/  ISETP.GE.AND P5, PT, R4, R165, PT ;  /* 0x000000a50400720c */ /* 0x000fc40003fa6270 */
[-C--:B------:R-:W-:Y:S02]  /*15c50*/  ISETP.GE.AND P4, PT, R4, R220.reuse, PT ;  /* 0x000000dc0400720c */ /* 0x080fe40003f86270 */
[----:B------:R-:W-:Y:S01]  /*15c60*/  IADD3 R4, R0, 0xa0, RZ ;  /* 0x000000a000047810 */ /* 0x000fe20007ffe0ff */
[----:B-1----:R-:W-:Y:S01]  /*15c70*/  HMMA.16816.F32 R104, R184, R8, R104 ;  /* 0x00000008b868723c */ /* 0x002fe20000001868 */
        /* <DEDUP_REMOVED lines=13> */
[----:B------:R-:W-:Y:S01]  /*15d50*/  ISETP.GE.AND P4, PT, R4, R220, PT ;  /* 0x000000dc0400720c */ /* 0x000fe20003f86270 */
[----:B--2---:R-:W-:Y:S01]  /*15d60*/  HMMA.16816.F32 R20, R184, R12, R96 ;  /* 0x0000000cb814723c */ /* 0x004fe20000001860 */
[----:B------:R-:W1:Y:S01]  /*15d70*/  LDSM.16.M88.4 R4, [R224+0x6800] ;  /* 0x00680000e004783b */ /* 0x000e620000000200 */
        /* <DEDUP_REMOVED lines=10> */
[C---:B------:R-:W-:Y:S01]  /*15e20*/  IADD3 R17, R0.reuse, 0xb1, RZ ;  /* 0x000000b100117810 */ /* 0x040fe20007ffe0ff */
[----:B------:R-:W-:Y:S01]  /*15e30*/  HMMA.16816.F32 R8, R184, R10, R100 ;  /* 0x0000000ab808723c */ /* 0x000fe20000001864 */
        /* <DEDUP_REMOVED lines=9> */
[----:B------:R-:W2:Y:S01]  /*15ed0*/  LDSM.16.M88.4 R16, [R224+0x7000] ;  /* 0x00700000e010783b */ /* 0x000ea20000000200 */
[----:B------:R-:W-:Y:S02]  /*15ee0*/  IADD3 R12, R0, 0xb9, RZ ;  /* 0x000000b9000c7810 */ /* 0x000fe40007ffe0ff */
[----:B------:R-:W-:Y:S02]  /*15ef0*/  FSEL R99, R104, -INF , !P1 ;  /* 0xff80000068637808 */ /* 0x000fe40004800000 */
[----:B------:R-:W-:Y:S02]  /*15f00*/  FSEL R96, R106, -INF , !P2 ;  /* 0xff8000006a607808 */ /* 0x000fe40005000000 */
[C---:B------:R-:W-:Y:S02]  /*15f10*/  ISETP.GE.AND P1, PT, R12.reuse, R165, PT ;  /* 0x000000a50c00720c */ /* 0x040fe40003f26270 */
[----:B------:R-:W-:Y:S02]  /*15f20*/  ISETP.GE.AND P2, PT, R12, R220, PT ;  /* 0x000000dc0c00720c */ /* 0x000fe40003f46270 */
[----:B------:R-:W-:Y:S01]  /*15f30*/  HMMA.16816.F32 R12, R184, R14, R92 ;  /* 0x0000000eb80c723c */ /* 0x000fe2000000185c */
[----:B------:R-:W-:-:S02]  /*15f40*/  IADD3 R24, R0, 0xc0, RZ ;  /* 0x000000c000187810 */ /* 0x000fc40007ffe0ff */
[----:B------:R-:W-:Y:S02]  /*15f50*/  IADD3 R25, R0, 0xc1, RZ ;  /* 0x000000c100197810 */ /* 0x000fe40007ffe0ff */
[----:B------:R-:W-:Y:S02]  /*15f60*/  FSEL R98, R105, -INF , !P5 ;  /* 0xff80000069627808 */ /* 0x000fe40006800000 */
[----:B------:R-:W-:Y:S02]  /*15f70*/  FSEL R95, R8, -INF , !P3 ;  /* 0xff800000085f7808 */ /* 0x000fe40005800000 */
[----:B------:R-:W-:Y:S02]  /*15f80*/  IADD3 R8, R0, 0xc8, RZ ;  /* 0x000000c800087810 */ /* 0x000fe40007ffe0ff */
[----:B------:R-:W-:Y:S02]  /*15f90*/  FSEL R93, R107, -INF , !P4 ;  /* 0xff8000006b5d7808 */ /* 0x000fe40006000000 */
[----:B------:R-:W-:-:S02]  /*15fa0*/  FSEL R92, R10, -INF , !P0 ;  /* 0xff8000000a5c7808 */ /* 0x000fc40004000000 */
[CC--:B------:R-:W-:Y:S02]  /*15fb0*/  ISETP.GE.AND P5, PT, R24.reuse, R165.reuse, PT ;  /* 0x000000a51800720c */ /* 0x0c0fe40003fa6270 */
[-C--:B------:R-:W-:Y:S02]  /*15fc0*/  ISETP.GE.AND P4, PT, R24, R220.reuse, PT ;  /* 0x000000dc1800720c */ /* 0x080fe40003f86270 */
[CC--:B------:R-:W-:Y:S02]  /*15fd0*/  ISETP.GE.AND P3, PT, R25.reuse, R165.reuse, PT ;  /* 0x000000a51900720c */ /* 0x0c0fe40003f66270 */
[----:B------:R-:W-:Y:S02]  /*15fe0*/  ISETP.GE.AND P0, PT, R25, R220, PT ;  /* 0x000000dc1900720c */ /* 0x000fe40003f06270 */
[----:B-1----:R-:W-:Y:S01]  /*15ff0*/  HMMA.16816.F32 R24, R184, R4, R88 ;  /* 0x00000004b818723c */ /* 0x002fe20000001858 */
[----:B------:R-:W-:Y:S02]  /*16000*/  FSEL R94, R9, -INF , !P1 ;  /* 0xff800000095e7808 */ /* 0x000fe40004800000 */
[----:B------:R-:W-:-:S04]  /*16010*/  ISETP.GE.AND P1, PT, R8, R165, PT ;  /* 0x000000a50800720c */ /* 0x000fc80003f26270 */
[----:B------:R-:W-:Y:S02]  /*16020*/  FSEL R89, R11, -INF , !P2 ;  /* 0xff8000000b597808 */ /* 0x000fe40005000000 */
[----:B------:R-:W-:Y:S02]  /*16030*/  ISETP.GE.AND P2, PT, R8, R220, PT ;  /* 0x000000dc0800720c */ /* 0x000fe40003f46270 */
[----:B------:R-:W1:Y:S01]  /*16040*/  LDSM.16.M88.4 R8, [R224+0x7800] ;  /* 0x00780000e008783b */ /* 0x000e620000000200 */
[----:B------:R-:W-:Y:S01]  /*16050*/  IADD3 R4, R0, 0xc9, RZ ;  /* 0x000000c900047810 */ /* 0x000fe20007ffe0ff */
[----:B------:R-:W-:-:S04]  /*16060*/  DEPBAR.LE SB0, 0x0 ;  /* 0x000080000000791a */ /* 0x000fc80000000000 */
[----:B------:R-:W-:Y:S02]  /*16070*/  FSEL R91, R20, -INF , !P5 ;  /* 0xff800000145b7808 */ /* 0x000fe40006800000 */
[----:B------:R-:W-:Y:S02]  /*16080*/  FSEL R88, R22, -INF , !P4 ;  /* 0xff80000016587808 */ /* 0x000fe40006000000 */
[----:B------:R-:W-:Y:S01]  /*16090*/  FSEL R90, R21, -INF , !P3 ;  /* 0xff800000155a7808 */ /* 0x000fe20005800000 */
[----:B------:R-:W-:Y:S01]  /*160a0*/  BAR.SYNC.DEFER_BLOCKING 0x0 ;  /* 0x0000000000007b1d */ /* 0x000fe20000010000 */
[C---:B------:R-:W-:Y:S02]  /*160b0*/  ISETP.GE.AND P5, PT, R4.reuse, R165, PT ;  /* 0x000000a50400720c */ /* 0x040fe40003fa6270 */
[----:B------:R-:W-:Y:S02]  /*160c0*/  ISETP.GE.AND P4, PT, R4, R220, PT ;  /* 0x000000dc0400720c */ /* 0x000fe40003f86270 */
[C---:B------:R-:W-:Y:S01]  /*160d0*/  IADD3 R20, R0.reuse, 0xd0, RZ ;  /* 0x000000d000147810 */ /* 0x040fe20007ffe0ff */
[----:B------:R-:W-:Y:S01]  /*160e0*/  HMMA.16816.F32 R4, R184, R6, R84 ;  /* 0x00000006b804723c */ /* 0x000fe20000001854 */
[----:B------:R-:W-:-:S02]  /*160f0*/  IADD3 R21, R0, 0xd1, RZ ;  /* 0x000000d100157810 */ /* 0x000fc40007ffe0ff */
[----:B------:R-:W-:-:S04]  /*16100*/  ISETP.GE.AND P3, PT, R20, R165, PT ;  /* 0x000000a51400720c */ /* 0x000fc80003f66270 */
[----:B------:R-:W-:Y:S02]  /*16110*/  FSEL R85, R23, -INF , !P0 ;  /* 0xff80000017557808 */ /* 0x000fe40004000000 */
[----:B------:R-:W-:Y:S02]  /*16120*/  FSEL R87, R12, -INF , !P1 ;  /* 0xff8000000c577808 */ /* 0x000fe40004800000 */
[----:B------:R-:W-:Y:S02]  /*16130*/  FSEL R84, R14, -INF , !P2 ;  /* 0xff8000000e547808 */ /* 0x000fe40005000000 */
[-C--:B------:R-:W-:Y:S02]  /*16140*/  ISETP.GE.AND P0, PT, R20, R220.reuse, PT ;  /* 0x000000dc1400720c */ /* 0x080fe40003f06270 */
[C---:B------:R-:W-:Y:S02]  /*16150*/  ISETP.GE.AND P1, PT, R21.reuse, R165, PT ;  /* 0x000000a51500720c */ /* 0x040fe40003f26270 */
[----:B------:R-:W-:-:S02]  /*16160*/  ISETP.GE.AND P2, PT, R21, R220, PT ;  /* 0x000000dc1500720c */ /* 0x000fc40003f46270 */
[C---:B--2---:R-:W-:Y:S01]  /*16170*/  HMMA.16816.F32 R20, R184.reuse, R16, R80 ;  /* 0x00000010b814723c */ /* 0x044fe20000001850 */
[----:B------:R-:W-:Y:S02]  /*16180*/  IADD3 R12, R0, 0xd8, RZ ;  /* 0x000000d8000c7810 */ /* 0x000fe40007ffe0ff */
[----:B------:R-:W-:Y:S02]  /*16190*/  FSEL R86, R13, -INF , !P5 ;  /* 0xff8000000d567808 */ /* 0x000fe40006800000 */
[C---:B------:R-:W-:Y:S02]  /*161a0*/  ISETP.GE.AND P5, PT, R12.reuse, R165, PT ;  /* 0x000000a50c00720c */ /* 0x040fe40003fa6270 */
[----:B------:R-:W-:Y:S01]  /*161b0*/  FSEL R81, R15, -INF , !P4 ;  /* 0xff8000000f517808 */ /* 0x000fe20006000000 */
[----:B------:R-:W-:Y:S01]  /*161c0*/  HMMA.16816.F32 R16, R184, R18, R76 ;  /* 0x00000012b810723c */ /* 0x000fe2000000184c */
        /* <DEDUP_REMOVED lines=8> */
[----:B------:R-:W-:Y:S02]  /*16250*/  FSEL R103, R4, -INF , !P5 ;  /* 0xff80000004677808 */ /* 0x000fe40006800000 */
[----:B------:R-:W-:Y:S02]  /*16260*/  ISETP.GE.AND P0, PT, R13, R220, PT ;  /* 0x000000dc0d00720c */ /* 0x000fe40003f06270 */
[----:B------:R-:W-:Y:S02]  /*16270*/  IADD3 R4, R0, 0xe8, RZ ;  /* 0x000000e800047810 */ /* 0x000fe40007ffe0ff */
[----:B------:R-:W-:Y:S02]  /*16280*/  FSEL R102, R5, -INF , !P3 ;  /* 0xff80000005667808 */ /* 0x000fe40005800000 */
[----:B------:R-:W-:Y:S02]  /*16290*/  FSEL R79, R20, -INF , !P1 ;  /* 0xff800000144f7808 */ /* 0x000fe40004800000 */
[----:B------:R-:W-:-:S02]  /*162a0*/  FSEL R77, R6, -INF , !P4 ;  /* 0xff800000064d7808 */ /* 0x000fc40006000000 */
[----:B------:R-:W-:Y:S02]  /*162b0*/  FSEL R76, R7, -INF , !P0 ;  /* 0xff800000074c7808 */ /* 0x000fe40004000000 */
[C---:B------:R-:W-:Y:S02]  /*162c0*/  ISETP.GE.AND P3, PT, R4.reuse, R165, PT ;  /* 0x000000a50400720c */ /* 0x040fe40003f66270 */
[-C--:B------:R-:W-:Y:S02]  /*162d0*/  ISETP.GE.AND P1, PT, R4, R220.reuse, PT ;  /* 0x000000dc0400720c */ /* 0x080fe40003f26270 */
[----:B-1----:R-:W-:Y:S01]  /*162e0*/  HMMA.16816.F32 R4, R184, R8, R72 ;  /* 0x00000008b804723c */ /* 0x002fe20000001848 */
[----:B------:R-:W-:Y:S02]  /*162f0*/  FSEL R78, R27, -INF , !P2 ;  /* 0xff8000001b4e7808 */ /* 0x000fe40005000000 */
[----:B------:R-:W-:Y:S02]  /*16300*/  IADD3 R13, R0, 0xe1, RZ ;  /* 0x000000e1000d7810 */ /* 0x000fe40007ffe0ff */
[----:B------:R-:W-:-:S02]  /*16310*/  ISETP.GE.AND P2, PT, R12, R220, PT ;  /* 0x000000dc0c00720c */ /* 0x000fc40003f46270 */
[C---:B------:R-:W-:Y:S02]  /*16320*/  IADD3 R12, R0.reuse, 0xe9, RZ ;  /* 0x000000e9000c7810 */ /* 0x040fe40007ffe0ff */
[-C--:B------:R-:W-:Y:S02]  /*16330*/  ISETP.GE.AND P5, PT, R13, R165.reuse, PT ;  /* 0x000000a50d00720c */ /* 0x080fe40003fa6270 */
[----:B------:R-:W-:Y:S02]  /*16340*/  IADD3 R8, R0, 0xf0, RZ ;  /* 0x000000f000087810 */ /* 0x000fe40007ffe0ff */
        /* <DEDUP_REMOVED lines=8> */
[----:B------:R-:W-:-:S02]  /*163d0*/  ISETP.GE.AND P3, PT, R12, R165, PT ;  /* 0x000000a50c00720c */ /* 0x000fc40003f66270 */
[-C--:B------:R-:W-:Y:S02]  /*163e0*/  ISETP.GE.AND P6, PT, R8, R220.reuse, PT ;  /* 0x000000dc0800720c */ /* 0x080fe40003fc6270 */
[----:B------:R-:W-:Y:S01]  /*163f0*/  P2R R13, PR, RZ, 0x20 ;  /* 0x00000020ff0d7803 */ /* 0x000fe20000000000 */
[----:B------:R-:W-:Y:S01]  /*16400*/  HMMA.16816.F32 R8, R184, R10, R68 ;  /* 0x0000000ab808723c */ /* 0x000fe20000001844 */
[----:B------:R-:W-:Y:S02]  /*16410*/  ISETP.GE.AND P5, PT, R12, R220, PT ;  /* 0x000000dc0c00720c */ /* 0x000fe40003fa6270 */
[----:B------:R-:W-:Y:S02]  /*16420*/  FSEL R72, R23, -INF , !P4 ;  /* 0xff80000017487808 */ /* 0x000fe40006000000 */
[----:B------:R-:W-:Y:S02]  /*16430*/  P2R R12, PR, RZ, 0x8 ;  /* 0x00000008ff0c7803 */ /* 0x000fe40000000000 */
[----:B------:R-:W-:-:S02]  /*16440*/  ISETP.NE.AND P4, PT, R213, RZ, PT ;  /* 0x000000ffd500720c */ /* 0x000fc40003f85270 */
[----:B------:R-:W-:Y:S02]  /*16450*/  FSEL R68, R19, -INF , !P0 ;  /* 0xff80000013447808 */ /* 0x000fe40004000000 */
[----:B------:R-:W-:Y:S02]  /*16460*/  ISETP.NE.AND P0, PT, R12, RZ, PT ;  /* 0x000000ff0c00720c */ /* 0x000fe40003f05270 */
[----:B------:R-:W-:Y:S02]  /*16470*/  FSEL R12, R67, -INF , !P4 ;  /* 0xff800000430c7808 */ /* 0x000fe40006000000 */
[----:B------:R-:W-:Y:S02]  /*16480*/  FSEL R67, R7, -INF , !P5 ;  /* 0xff80000007437808 */ /* 0x000fe40006800000 */
[----:B------:R-:W-:Y:S02]  /*16490*/  ISETP.GT.AND P5, PT, R245, R234, PT ;  /* 0x000000eaf500720c */ /* 0x000fe40003fa4270 */
[----:B------:R-:W-:-:S02]  /*164a0*/  FSEL R69, R18, -INF , !P1 ;  /* 0xff80000012457808 */ /* 0x000fc40004800000 */
[----:B------:R-:W-:Y:S02]  /*164b0*/  ISETP.NE.AND P1, PT, R13, RZ, PT ;  /* 0x000000ff0d00720c */ /* 0x000fe40003f25270 */
[C---:B------:R-:W-:Y:S02]  /*164c0*/  IADD3 R13, R0.reuse, 0xf8, RZ ;  /* 0x000000f8000d7810 */ /* 0x040fe40007ffe0ff */
[C---:B------:R-:W-:Y:S02]  /*164d0*/  ISETP.GE.AND P4, PT, R0.reuse, R165, PT ;  /* 0x000000a50000720c */ /* 0x040fe40003f86270 */
[----:B------:R-:W-:Y:S02]  /*164e0*/  IADD3 R0, R0, 0xf9, RZ ;  /* 0x000000f900007810 */ /* 0x000fe40007ffe0ff */
        /* <DEDUP_REMOVED lines=9> */
[----:B------:R-:W-:Y:S02]  /*16580*/  FSEL R108, R8, -INF , !P3 ;  /* 0xff800000086c7808 */ /* 0x000fe40005800000 */
[----:B------:R-:W-:Y:S02]  /*16590*/  FSEL R106, R10, -INF , !P1 ;  /* 0xff8000000a6a7808 */ /* 0x000fe40004800000 */
[----:B------:R-:W-:Y:S02]  /*165a0*/  FSEL R107, R9, -INF , !P2 ;  /* 0xff800000096b7808 */ /* 0x000fe40005000000 */
        /* <DEDUP_REMOVED lines=45> */
[----:B------:R1:W2:Y:S05]  /*16880*/  LDG.E R4, [R8.64] ;  /* 0x0000000608047981 */ /* 0x0002aa000c1e1900 */
[----:B------:R-:W2:Y:S01]  /*16890*/  LDG.E R6, [R6.64] ;  /* 0x0000000606067981 */ /* 0x000ea2000c1e1900 */
[----:B------:R-:W-:Y:S01]  /*168a0*/  IADD3 R2, R2, -R5, RZ ;  /* 0x8000000502027210 */ /* 0x000fe20007ffe0ff */
[----:B------:R-:W-:-:S04]  /*168b0*/  IMAD.MOV.U32 R5, RZ, RZ, c[0x0][0x2d0] ;  /* 0x0000b400ff057624 */ /* 0x000fc800078e00ff */
[----:B------:R-:W-:-:S05]  /*168c0*/  IMAD R5, R2, R5, -0x100 ;  /* 0xffffff0002057424 */ /* 0x000fca00078e0205 */
[----:B------:R-:W-:-:S05]  /*168d0*/  SHF.R.S32.HI R2, RZ, 0x1f, R5 ;  /* 0x0000001fff027819 */ /* 0x000fca0000011405 */
[----:B------:R-:W-:Y:S02]  /*168e0*/  IMAD R2, R2, c[0x0][0x198], RZ ;  /* 0x0000660002027a24 */ /* 0x000fe400078e02ff */
[----:B-1----:R-:W-:-:S04]  /*168f0*/  IMAD.WIDE.U32 R8, R5, c[0x0][0x198], RZ ;  /* 0x0000660005087a25 */ /* 0x002fc800078e00ff */
[----:B------:R-:W-:-:S05]  /*16900*/  IMAD R2, R5, c[0x0][0x19c], R2 ;  /* 0x0000670005027a24 */ /* 0x000fca00078e0202 */
[----:B------:R-:W-:Y:S01]  /*16910*/  IADD3 R9, R9, R2, RZ ;  /* 0x0000000209097210 */ /* 0x000fe20007ffe0ff */
[----:B--2---:R-:W-:-:S05]  /*16920*/  IMAD.IADD R6, R6, 0x1, -R4 ;  /* 0x0000000106067824 */ /* 0x004fca00078e0a04 */
[----:B------:R-:W-:-:S05]  /*16930*/  SHF.R.S32.HI R4, RZ, 0x1f, R6 ;  /* 0x0000001fff047819 */ /* 0x000fca0000011406 */
[----:B------:R-:W-:-:S04]  /*16940*/  IMAD R4, R4, c[0x0][0x180], RZ ;  /* 0x0000600004047a24 */ /* 0x000fc800078e02ff */
[C---:B------:R-:W-:Y:S02]  /*16950*/  IMAD R4, R6.reuse, c[0x0][0x184], R4 ;  /* 0x0000610006047a24 */ /* 0x040fe400078e0204 */
[----:B------:R-:W-:-:S04]  /*16960*/  IMAD.WIDE.U32 R6, R6, c[0x0][0x180], R8 ;  /* 0x0000600006067a25 */ /* 0x000fc800078e0008 */
[----:B------:R-:W-:Y:S01]  /*16970*/  IMAD.IADD R4, R7, 0x1, R4 ;  /* 0x0000000107047824 */ /* 0x000fe200078e0204 */
[----:B------:R-:W-:Y:S05]  /*16980*/  BRA `(.L_x_3807) ;  /* 0x0000003000007947 */ /* 0x000fea0003800000 */
.L_x_3806:
[----:B------:R-:W-:-:S05]  /*16990*/  IMAD.MOV.U32 R6, RZ, RZ, c[0x0][0x198] ;  /* 0x00006600ff067624 */ /* 0x000fca00078e00ff */
[----:B------:R-:W-:-:S04]  /*169a0*/  LEA R6, -R6, RZ, 0x8 ;  /* 0x000000ff06067211 */ /* 0x000fc800078e41ff */
[----:B------:R-:W-:Y:S02]  /*169b0*/  SHF.R.S32.HI R4, RZ, 0x1f, R6 ;  /* 0x0000001fff047819 */ /* 0x000fe40000011406 */
.L_x_3807:
        /* <DEDUP_REMOVED lines=58> */
.L_x_3805:
[----:B------:R-:W-:Y:S02]  /*16d60*/  FMNMX.FTZ R2, R0, R212, !PT ;  /* 0x000000d400027209 */ /* 0x000fe40007810000 */
[----:B---3--:R-:W-:Y:S02]  /*16d70*/  FMNMX.FTZ R4, R205, R12, !PT ;  /* 0x0000000ccd047209 */ /* 0x008fe40007810000 */
        /* <DEDUP_REMOVED lines=125> */
[----:B------:R-:W1:Y:S03]  /*17550*/  SHFL.BFLY PT, R6, R2, 0x2, 0x1f ;  /* 0x0c401f0002067f89 */ /* 0x000e6600000e0000 */
        /* <DEDUP_REMOVED lines=247> */
[--C-:B------:R-:W-:Y:S01]  /*184d0*/  FFMA.FTZ R102, R102, c[0x0][0x23c], -R114.reuse ;  /* 0x00008f0066667a23 */ /* 0x100fe20000010872 */
        /* <DEDUP_REMOVED lines=180> */
[----:B--2---:R-:W-:Y:S01]  /*19020*/  FADD.FTZ R161, R39, R161 ;  /* 0x000000a127a17221 */ /* 0x004fe20000010000 */
[----:B------:R-:W-:Y:S01]  /*19030*/  LDSM.16.MT88.4 R156, [R228+0x11800] ;  /* 0x01180000e49c783b */ /* 0x000fe20000004200 */
        /* <DEDUP_REMOVED lines=12> */
[C---:B------:R-:W-:Y:S01]  /*19100*/  HMMA.16816.F32 R28, R52.reuse, R50, R28 ;  /* 0x00000032341c723c */ /* 0x040fe2000000181c */
[C---:B----4-:R-:W-:Y:S01]  /*19110*/  F2FP.PACK_AB R49, R38.reuse, R39 ;  /* 0x000000272631723e */ /* 0x050fe200000000ff */
[----:B------:R-:W1:Y:S01]  /*19120*/  MUFU.EX2 R98, R98 ;  /* 0x0000006200627308 */ /* 0x000e620000000800 */
[----:B------:R-:W-:Y:S01]  /*19130*/  FADD.FTZ R38, R38, R161 ;  /* 0x000000a126267221 */ /* 0x000fe20000010000 */
[----:B------:R-:W-:Y:S03]  /*19140*/  LDSM.16.MT88.4 R140, [R226+0x11800] ;  /* 0x01180000e28c783b */ /* 0x000fe60000004200 */
[----:B------:R-:W-:Y:S01]  /*19150*/  F2FP.PACK_AB R50, R129, R139 ;  /* 0x0000008b8132723e */ /* 0x000fe200000000ff */
[----:B-----5:R-:W-:Y:S01]  /*19160*/  HMMA.16816.F32 R24, R52, R44, R24 ;  /* 0x0000002c3418723c */ /* 0x020fe20000001818 */
[----:B------:R-:W-:Y:S01]  /*19170*/  F2FP.PACK_AB R51, R61, R37 ;  /* 0x000000253d33723e */ /* 0x000fe200000000ff */
[----:B------:R-:W-:Y:S01]  /*19180*/  MUFU.EX2 R95, R95 ;  /* 0x0000005f005f7308 */ /* 0x000fe20000000800 */
[----:B------:R-:W-:-:S02]  /*19190*/  FADD.FTZ R139, R139, R170 ;  /* 0x000000aa8b8b7221 */ /* 0x000fc40000010000 */
[----:B------:R-:W-:Y:S02]  /*191a0*/  FADD.FTZ R38, R37, R38 ;  /* 0x0000002625267221 */ /* 0x000fe40000010000 */
[----:B------:R-:W-:Y:S01]  /*191b0*/  FADD.FTZ R139, R129, R139 ;  /* 0x0000008b818b7221 */ /* 0x000fe20000010000 */
[----:B------:R-:W-:Y:S01]  /*191c0*/  HMMA.16816.F32 R20, R52, R46, R20 ;  /* 0x0000002e3414723c */ /* 0x000fe20000001814 */
[----:B------:R-:W4:Y:S01]  /*191d0*/  LDSM.16.MT88.4 R44, [R226+0xe800] ;  /* 0x00e80000e22c783b */ /* 0x000f220000004200 */
[----:B------:R-:W-:Y:S01]  /*191e0*/  MUFU.EX2 R94, R94 ;  /* 0x0000005e005e7308 */ /* 0x000fe20000000800 */
[----:B------:R-:W-:Y:S02]  /*191f0*/  FADD.FTZ R61, R61, R38 ;  /* 0x000000263d3d7221 */ /* 0x000fe40000010000 */
        /* <DEDUP_REMOVED lines=262> */
.L_x_3809:
[----:B------:R-:W-:-:S05]  /*1a260*/  IMAD.MOV.U32 R6, RZ, RZ, c[0x0][0x1a0] ;  /* 0x00006800ff067624 */ /* 0x000fca00078e00ff */
[----:B------:R-:W-:-:S04]  /*1a270*/  LEA R6, -R6, RZ, 0x8 ;  /* 0x000000ff06067211 */ /* 0x000fc800078e41ff */
[----:B------:R-:W-:Y:S02]  /*1a280*/  SHF.R.S32.HI R4, RZ, 0x1f, R6 ;  /* 0x0000001fff047819 */ /* 0x000fe40000011406 */
.L_x_3810:
        /* <DEDUP_REMOVED lines=62> */
[----:B------:R-:W-:-:S05]  /*1a670*/  IADD3.X R7, R5, UR5, RZ, P0, !PT ;  /* 0x0000000505077c10 */ /* 0x000fca00087fe4ff */
[----:B------:R3:W-:Y:S04]  /*1a680*/  LDGSTS.E.BYPASS.LTC128B.128 [R244+0x11800], [R6.64] ;  /* 0x1180000006f47fae */ /* 0x0007e8000b901d46 */
[----:B------:R-:W-:Y:S04]  /*1a690*/  LDSM.16.M88.4 R204, [R233] ;  /* 0x00000000e9cc783b */ /* 0x000fe80000000200 */
[----:B------:R-:W5:Y:S04]  /*1a6a0*/  LDSM.16.M88.4 R84, [R232+0x2000] ;  /* 0x00200000e854783b */ /* 0x000f680000000200 */
[----:B------:R-:W2:Y:S04]  /*1a6b0*/  LDSM.16.M88.4 R76, [R232+0x2800] ;  /* 0x00280000e84c783b */ /* 0x000ea80000000200 */
[----:B------:R1:W-:Y:S04]  /*1a6c0*/  LDSM.16.M88.4 R200, [R192] ;  /* 0x00000000c0c8783b */ /* 0x0003e80000000200 */
[----:B------:R-:W-:Y:S04]  /*1a6d0*/  LDSM.16.M88.4 R68, [R232+0x3000] ;  /* 0x00300000e844783b */ /* 0x000fe80000000200 */
[----:B----4-:R-:W-:Y:S04]  /*1a6e0*/  LDSM.16.M88.4 R12, [R164+0x2800] ;  /* 0x00280000a40c783b */ /* 0x010fe80000000200 */
[----:B---3--:R-:W3:Y:S04]  /*1a6f0*/  LDSM.16.M88.4 R4, [R164+0x2000] ;  /* 0x00200000a404783b */ /* 0x008ee80000000200 */
[----:B------:R-:W4:Y:S04]  /*1a700*/  LDSM.16.M88.4 R44, [R232+0x4800] ;  /* 0x00480000e82c783b */ /* 0x000f280000000200 */
[----:B------:R-:W3:Y:S01]  /*1a710*/  LDSM.16.M88.4 R60, [R232+0x3800] ;  /* 0x00380000e83c783b */ /* 0x000ee20000000200 */
[----:B-1----:R-:W-:-:S03]  /*1a720*/  IADD3 R192, R230, 0x800, RZ ;  /* 0x00000800e6c07810 */ /* 0x002fc60007ffe0ff */
[----:B------:R-:W1:Y:S04]  /*1a730*/  LDSM.16.M88.4 R24, [R164+0x3000] ;  /* 0x00300000a418783b */ /* 0x000e680000000200 */
[----:B------:R-:W1:Y:S01]  /*1a740*/  LDSM.16.M88.4 R20, [R232+0x6000] ;  /* 0x00600000e814783b */ /* 0x000e620000000200 */
[C---:B-----5:R-:W-:Y:S03]  /*1a750*/  HMMA.16816.F32 R88, R204.reuse, R84, RZ ;  /* 0x00000054cc58723c */ /* 0x060fe600000018ff */
        /* <DEDUP_REMOVED lines=15> */
[----:B------:R-:W2:Y:S04]  /*1a850*/  LDSM.16.M88.4 R4, [R164+0x4800] ;  /* 0x00480000a404783b */ /* 0x000ea80000000200 */
[----:B------:R-:W-:Y:S01]  /*1a860*/  LDSM.16.M88.4 R116, [R232+0x8800] ;  /* 0x00880000e874783b */ /* 0x000fe20000000200 */
[C---:B------:R-:W-:Y:S03]  /*1a870*/  HMMA.16816.F32 R72, R204.reuse, R68, RZ ;  /* 0x00000044cc48723c */ /* 0x040fe600000018ff */
[----:B------:R-:W-:Y:S04]  /*1a880*/  LDSM.16.M88.4 R104, [R164+0x5800] ;  /* 0x00580000a468783b */ /* 0x000fe80000000200 */
[----:B------:R-:W-:Y:S01]  /*1a890*/  LDSM.16.M88.4 R196, [R196] ;  /* 0x00000000c4c4783b */ /* 0x000fe20000000200 */
[----:B------:R-:W-:Y:S03]  /*1a8a0*/  HMMA.16816.F32 R68, R204, R70, RZ ;  /* 0x00000046cc44723c */ /* 0x000fe600000018ff */
[----:B------:R-:W-:Y:S04]  /*1a8b0*/  LDSM.16.M88.4 R168, [R232+0x7800] ;  /* 0x00780000e8a8783b */ /* 0x000fe80000000200 */
[----:B------:R-:W-:Y:S01]  /*1a8c0*/  LDSM.16.M88.4 R184, [R184] ;  /* 0x00000000b8b8783b */ /* 0x000fe20000000200 */
[----:B------:R-:W-:Y:S03]  /*1a8d0*/  HMMA.16816.F32 R80, R200, R12, R80 ;  /* 0x0000000cc850723c */ /* 0x000fe60000001850 */
[----:B------:R-:W-:Y:S04]  /*1a8e0*/  LDSM.16.M88.4 R188, [R188] ;  /* 0x00000000bcbc783b */ /* 0x000fe80000000200 */
[----:B------:R-:W-:Y:S01]  /*1a8f0*/  LDSM.16.M88.4 R180, [R180] ;  /* 0x00000000b4b4783b */ /* 0x000fe20000000200 */
[----:B----4-:R-:W-:Y:S03]  /*1a900*/  HMMA.16816.F32 R48, R204, R44, RZ ;  /* 0x0000002ccc30723c */ /* 0x010fe600000018ff */
[----:B------:R-:W-:Y:S04]  /*1a910*/  LDSM.16.M88.4 R208, [R230] ;  /* 0x00000000e6d0783b */ /* 0x000fe80000000200 */
[----:B------:R-:W-:Y:S01]  /*1a920*/  LDSM.16.M88.4 R192, [R192] ;  /* 0x00000000c0c0783b */ /* 0x000fe20000000200 */
[----:B------:R-:W-:Y:S03]  /*1a930*/  HMMA.16816.F32 R76, R200, R14, R76 ;  /* 0x0000000ec84c723c */ /* 0x000fe6000000184c */
[----:B------:R-:W3:Y:S04]  /*1a940*/  LDSM.16.M88.4 R12, [R232+0x6800] ;  /* 0x00680000e80c783b */ /* 0x000ee80000000200 */
[----:B------:R-:W-:Y:S01]  /*1a950*/  LDSM.16.M88.4 R212, [R232+0x9800] ;  /* 0x00980000e8d4783b */ /* 0x000fe20000000200 */
[C---:B------:R-:W-:Y:S03]  /*1a960*/  HMMA.16816.F32 R44, R204.reuse, R46, RZ ;  /* 0x0000002ecc2c723c */ /* 0x040fe600000018ff */
[----:B------:R-:W-:Y:S04]  /*1a970*/  LDSM.16.M88.4 R176, [R176] ;  /* 0x00000000b0b0783b */ /* 0x000fe80000000200 */
[----:B------:R-:W-:Y:S01]  /*1a980*/  LDSM.16.M88.4 R216, [R224+0x3000] ;  /* 0x00300000e0d8783b */ /* 0x000fe20000000200 */
[C---:B------:R-:W-:Y:S03]  /*1a990*/  HMMA.16816.F32 R64, R204.reuse, R60, RZ ;  /* 0x0000003ccc40723c */ /* 0x040fe600000018ff */
[----:B------:R-:W0:Y:S05]  /*1a9a0*/  LDGDEPBAR ;  /* 0x00000000000079af */ /* 0x000e2a0000000000 */
[----:B------:R-:W-:Y:S08]  /*1a9b0*/  HMMA.16816.F32 R60, R204, R62, RZ ;  /* 0x0000003ecc3c723c */ /* 0x000ff000000018ff */
[C---:B-1----:R-:W-:Y:S08]  /*1a9c0*/  HMMA.16816.F32 R72, R200.reuse, R24, R72 ;  /* 0x00000018c848723c */ /* 0x042ff00000001848 */
[----:B------:R-:W-:Y:S08]  /*1a9d0*/  HMMA.16816.F32 R68, R200, R26, R68 ;  /* 0x0000001ac844723c */ /* 0x000ff00000001844 */
[C---:B------:R-:W-:Y:S08]  /*1a9e0*/  HMMA.16816.F32 R24, R204.reuse, R20, RZ ;  /* 0x00000014cc18723c */ /* 0x040ff000000018ff */
[----:B------:R-:W-:Y:S08]  /*1a9f0*/  HMMA.16816.F32 R20, R204, R22, RZ ;  /* 0x00000016cc14723c */ /* 0x000ff000000018ff */
[C---:B--2---:R-:W-:Y:S08]  /*1aa00*/  HMMA.16816.F32 R48, R200.reuse, R4, R48 ;  /* 0x00000004c830723c */ /* 0x044ff00000001830 */
[C---:B------:R-:W-:Y:S01]  /*1aa10*/  HMMA.16816.F32 R44, R200.reuse, R6, R44 ;  /* 0x00000006c82c723c */ /* 0x040fe2000000182c */
[----:B------:R-:W1:Y:S07]  /*1aa20*/  LDSM.16.M88.4 R4, [R164+0x6800] ;  /* 0x00680000a404783b */ /* 0x000e6e0000000200 */
[C---:B------:R-:W-:Y:S08]  /*1aa30*/  HMMA.16816.F32 R64, R200.reuse, R16, R64 ;  /* 0x00000010c840723c */ /* 0x040ff00000001840 */
[----:B------:R-:W-:Y:S08]  /*1aa40*/  HMMA.16816.F32 R60, R200, R18, R60 ;  /* 0x00000012c83c723c */ /* 0x000ff0000000183c */
[C---:B------:R-:W-:Y:S08]  /*1aa50*/  HMMA.16816.F32 R56, R204.reuse, R52, RZ ;  /* 0x00000034cc38723c */ /* 0x040ff000000018ff */
[C---:B---3--:R-:W-:Y:S08]  /*1aa60*/  HMMA.16816.F32 R16, R204.reuse, R12, RZ ;  /* 0x0000000ccc10723c */ /* 0x048ff000000018ff */
[C---:B------:R-:W-:Y:S08]  /*1aa70*/  HMMA.16816.F32 R52, R204.reuse, R54, RZ ;  /* 0x00000036cc34723c */ /* 0x040ff000000018ff */
[C---:B------:R-:W-:Y:S08]  /*1aa80*/  HMMA.16816.F32 R40, R204.reuse, R36, RZ ;  /* 0x00000024cc28723c */ /* 0x040ff000000018ff */
[C---:B------:R-:W-:Y:S08]  /*1aa90*/  HMMA.16816.F32 R12, R204.reuse, R14, RZ ;  /* 0x0000000ecc0c723c */ /* 0x040ff000000018ff */
[----:B------:R-:W-:Y:S08]  /*1aaa0*/  HMMA.16816.F32 R36, R204, R38, RZ ;  /* 0x00000026cc24723c */ /* 0x000ff000000018ff */
[C---:B------:R-:W-:Y:S08]  /*1aab0*/  HMMA.16816.F32 R24, R200.reuse, R92, R24 ;  /* 0x0000005cc818723c */ /* 0x040ff00000001818 */
[----:B------:R-:W-:Y:S01]  /*1aac0*/  HMMA.16816.F32 R20, R200, R94, R20 ;  /* 0x0000005ec814723c */ /* 0x000fe20000001814 */
[----:B------:R-:W2:Y:S07]  /*1aad0*/  LDSM.16.M88.4 R92, [R164+0x8000] ;  /* 0x00800000a45c783b */ /* 0x000eae0000000200 */
[----:B------:R-:W-:Y:S08]  /*1aae0*/  HMMA.16816.F32 R128, R204, R124, RZ ;  /* 0x0000007ccc80723c */ /* 0x000ff000000018ff */
[C---:B------:R-:W-:Y:S08]  /*1aaf0*/  HMMA.16816.F32 R56, R200.reuse, R8, R56 ;  /* 0x00000008c838723c */ /* 0x040ff00000001838 */
[C---:B------:R-:W-:Y:S08]  /*1ab00*/  HMMA.16816.F32 R52, R200.reuse, R10, R52 ;  /* 0x0000000ac834723c */ /* 0x040ff00000001834 */
[C---:B-1----:R-:W-:Y:S08]  /*1ab10*/  HMMA.16816.F32 R16, R200.reuse, R4, R16 ;  /* 0x00000004c810723c */ /* 0x042ff00000001810 */
[----:B------:R-:W-:Y:S08]  /*1ab20*/  HMMA.16816.F32 R12, R200, R6, R12 ;  /* 0x00000006c80c723c */ /* 0x000ff0000000180c */
[----:B------:R-:W-:Y:S08]  /*1ab30*/  HMMA.16816.F32 R124, R204, R126, RZ ;  /* 0x0000007ecc7c723c */ /* 0x000ff000000018ff */
[----:B------:R-:W-:Y:S08]  /*1ab40*/  HMMA.16816.F32 R40, R200, R108, R40 ;  /* 0x0000006cc828723c */ /* 0x000ff00000001828 */
[----:B------:R-:W-:Y:S08]  /*1ab50*/  HMMA.16816.F32 R8, R204, R100, RZ ;  /* 0x00000064cc08723c */ /* 0x000ff000000018ff */
[----:B------:R-:W-:Y:S01]  /*1ab60*/  HMMA.16816.F32 R36, R200, R110, R36 ;  /* 0x0000006ec824723c */ /* 0x000fe20000001824 */
[----:B------:R-:W1:Y:S07]  /*1ab70*/  LDSM.16.M88.4 R108, [R232+0x9000] ;  /* 0x00900000e86c783b */ /* 0x000e6e0000000200 */
[----:B------:R-:W-:Y:S01]  /*1ab80*/  HMMA.16816.F32 R4, R204, R102, RZ ;  /* 0x00000066cc04723c */ /* 0x000fe200000018ff */
[----:B------:R-:W3:Y:S07]  /*1ab90*/  LDSM.16.M88.4 R100, [R164+0x8800] ;  /* 0x00880000a464783b */ /* 0x000eee0000000200 */
[C---:B--2---:R-:W-:Y:S07]  /*1aba0*/  HMMA.16816.F32 R128, R200.reuse, R92, R128 ;  /* 0x0000005cc880723c */ /* 0x044fee0000001880 */
[C---:B------:R-:W-:Y:S01]  /*1abb0*/  IADD3 R92, R230.reuse, 0x1800, RZ ;  /* 0x00001800e65c7810 */ /* 0x040fe20007ffe0ff */
[C---:B------:R-:W-:Y:S05]  /*1abc0*/  HMMA.16816.F32 R124, R200.reuse, R94, R124 ;  /* 0x0000005ec87c723c */ /* 0x040fea000000187c */
[----:B------:R-:W2:Y:S03]  /*1abd0*/  LDSM.16.M88.4 R92, [R92] ;  /* 0x000000005c5c783b */ /* 0x000ea60000000200 */
[C---:B------:R-:W-:Y:S08]  /*1abe0*/  HMMA.16816.F32 R8, R200.reuse, R96, R8 ;  /* 0x00000060c808723c */ /* 0x040ff00000001808 */
[----:B------:R-:W-:Y:S01]  /*1abf0*/  HMMA.16816.F32 R4, R200, R98, R4 ;  /* 0x00000062c804723c */ /* 0x000fe20000001804 */
[----:B------:R-:W4:Y:S07]  /*1ac00*/  LDSM.16.M88.4 R96, [R164+0x9000] ;  /* 0x00900000a460783b */ /* 0x000f2e0000000200 */
[C---:B------:R-:W-:Y:S08]  /*1ac10*/  HMMA.16816.F32 R32, R204.reuse, R28, RZ ;  /* 0x0000001ccc20723c */ /* 0x040ff000000018ff */
[C---:B------:R-:W-:Y:S08]  /*1ac20*/  HMMA.16816.F32 R28, R204.reuse, R30, RZ ;  /* 0x0000001ecc1c723c */ /* 0x040ff000000018ff */
[C---:B------:R-:W-:Y:S08]  /*1ac30*/  HMMA.16816.F32 R120, R204.reuse, R116, RZ ;  /* 0x00000074cc78723c */ /* 0x040ff000000018ff */
[C---:B-1----:R-:W-:Y:S08]  /*1ac40*/  HMMA.16816.F32 R112, R204.reuse, R108, RZ ;  /* 0x0000006ccc70723c */ /* 0x042ff000000018ff */
[C---:B------:R-:W-:Y:S08]  /*1ac50*/  HMMA.16816.F32 R116, R204.reuse, R118, RZ ;  /* 0x00000076cc74723c */ /* 0x040ff000000018ff */
[----:B------:R-:W-:Y:S08]  /*1ac60*/  HMMA.16816.F32 R108, R204, R110, RZ ;  /* 0x0000006ecc6c723c */ /* 0x000ff000000018ff */
[C---:B------:R-:W-:Y:S08]  /*1ac70*/  HMMA.16816.F32 R32, R200.reuse, R104, R32 ;  /* 0x00000068c820723c */ /* 0x040ff00000001820 */
[C---:B------:R-:W-:Y:S01]  /*1ac80*/  HMMA.16816.F32 R28, R200.reuse, R106, R28 ;  /* 0x0000006ac81c723c */ /* 0x040fe2000000181c */
[----:B------:R-:W1:Y:S07]  /*1ac90*/  LDSM.16.M88.4 R104, [R164+0x7800] ;  /* 0x00780000a468783b */ /* 0x000e6e0000000200 */
[----:B---3--:R-:W-:Y:S07]  /*1aca0*/  HMMA.16816.F32 R120, R200, R100, R120 ;  /* 0x00000064c878723c */ /* 0x008fee0000001878 */
[C---:B------:R-:W-:Y:S01]  /*1acb0*/  IADD3 R100, R230.reuse, 0x4000, RZ ;  /* 0x00004000e6647810 */ /* 0x040fe20007ffe0ff */
[----:B--2---:R-:W-:Y:S07]  /*1acc0*/  HMMA.16816.F32 R64, R196, R92, R64 ;  /* 0x0000005cc440723c */ /* 0x004fee0000001840 */
[C---:B------:R-:W-:Y:S01]  /*1acd0*/  IADD3 R92, R230.reuse, 0x5000, RZ ;  /* 0x00005000e65c7810 */ /* 0x040fe20007ffe0ff */
[----:B----4-:R-:W-:Y:S07]  /*1ace0*/  HMMA.16816.F32 R112, R200, R96, R112 ;  /* 0x00000060c870723c */ /* 0x010fee0000001870 */
[C---:B------:R-:W-:Y:S01]  /*1acf0*/  IADD3 R96, R230.reuse, 0x4800, RZ ;  /* 0x00004800e6607810 */ /* 0x040fe20007ffe0ff */
[----:B------:R-:W-:Y:S08]  /*1ad00*/  HMMA.16816.F32 R172, R204, R168, RZ ;  /* 0x000000a8ccac723c */ /* 0x000ff000000018ff */
[----:B------:R-:W-:Y:S01]  /*1ad10*/  HMMA.16816.F32 R116, R200, R102, R116 ;  /* 0x00000066c874723c */ /* 0x000fe20000001874 */
[----:B------:R-:W2:Y:S07]  /*1ad20*/  LDSM.16.M88.4 R100, [R100] ;  /* 0x000000006464783b */ /* 0x000eae0000000200 */
[----:B------:R-:W-:Y:S01]  /*1ad30*/  HMMA.16816.F32 R60, R196, R94, R60 ;  /* 0x0000005ec43c723c */ /* 0x000fe2000000183c */
[----:B------:R-:W3:Y:S07]  /*1ad40*/  LDSM.16.M88.4 R92, [R92] ;  /* 0x000000005c5c783b */ /* 0x000eee0000000200 */
[----:B------:R-:W-:Y:S01]  /*1ad50*/  HMMA.16816.F32 R108, R200, R98, R108 ;  /* 0x00000062c86c723c */ /* 0x000fe2000000186c */
[----:B------:R-:W4:Y:S07]  /*1ad60*/  LDSM.16.M88.4 R96, [R96] ;  /* 0x000000006060783b */ /* 0x000f2e0000000200 */
[----:B------:R-:W-:Y:S08]  /*1ad70*/  HMMA.16816.F32 R168, R204, R170, RZ ;  /* 0x000000aacca8723c */ /* 0x000ff000000018ff */
[----:B-1----:R-:W-:Y:S07]  /*1ad80*/  HMMA.16816.F32 R172, R200, R104, R172 ;  /* 0x00000068c8ac723c */ /* 0x002fee00000018ac */
[C---:B------:R-:W-:Y:S01]  /*1ad90*/  IADD3 R104, R230.reuse, 0x3800, RZ ;  /* 0x00003800e6687810 */ /* 0x040fe20007ffe0ff */
[----:B------:R-:W-:Y:S07]  /*1ada0*/  HMMA.16816.F32 R56, R196, R184, R56 ;  /* 0x000000b8c438723c */ /* 0x000fee0000001838 */
[C---:B------:R-:W-:Y:S01]  /*1adb0*/  IADD3 R184, R230.reuse, 0x6800, RZ ;  /* 0x00006800e6b87810 */ /* 0x040fe20007ffe0ff */
[----:B------:R-:W-:Y:S01]  /*1adc0*/  HMMA.16816.F32 R168, R200, R106, R168 ;  /* 0x0000006ac8a8723c */ /* 0x000fe200000018a8 */
[----:B------:R-:W1:Y:S07]  /*1add0*/  LDSM.16.M88.4 R104, [R104] ;  /* 0x000000006868783b */ /* 0x000e6e0000000200 */
[C---:B------:R-:W-:Y:S01]  /*1ade0*/  HMMA.16816.F32 R52, R196.reuse, R186, R52 ;  /* 0x000000bac434723c */ /* 0x040fe20000001834 */
[----:B------:R-:W5:Y:S07]  /*1adf0*/  LDSM.16.M88.4 R184, [R184] ;  /* 0x00000000b8b8783b */ /* 0x000f6e0000000200 */
[C---:B--2---:R-:W-:Y:S08]  /*1ae00*/  HMMA.16816.F32 R24, R196.reuse, R100, R24 ;  /* 0x00000064c418723c */ /* 0x044ff00000001818 */
[C---:B------:R-:W-:Y:S01]  /*1ae10*/  HMMA.16816.F32 R20, R196.reuse, R102, R20 ;  /* 0x00000066c414723c */ /* 0x040fe20000001814 */
[----:B------:R-:W-:Y:S07]  /*1ae20*/  LDSM.16.M88.4 R100, [R229] ;  /* 0x00000000e564783b */ /* 0x000fee0000000200 */
[C---:B---3--:R-:W-:Y:S08]  /*1ae30*/  HMMA.16816.F32 R8, R196.reuse, R92, R8 ;  /* 0x0000005cc408723c */ /* 0x048ff00000001808 */
[C---:B------:R-:W-:Y:S01]  /*1ae40*/  HMMA.16816.F32 R4, R196.reuse, R94, R4 ;  /* 0x0000005ec404723c */ /* 0x040fe20000001804 */
[----:B------:R-:W2:Y:S07]  /*1ae50*/  LDSM.16.M88.4 R92, [R224+0x1000] ;  /* 0x00100000e05c783b */ /* 0x000eae0000000200 */
[C---:B----4-:R-:W-:Y:S08]  /*1ae60*/  HMMA.16816.F32 R16, R196.reuse, R96, R16 ;  /* 0x00000060c410723c */ /* 0x050ff00000001810 */
[C---:B------:R-:W-:Y:S01]  /*1ae70*/  HMMA.16816.F32 R12, R196.reuse, R98, R12 ;  /* 0x00000062c40c723c */ /* 0x040fe2000000180c */
[----:B------:R-:W3:Y:S07]  /*1ae80*/  LDSM.16.M88.4 R96, [R224+0x800] ;  /* 0x00080000e060783b */ /* 0x000eee0000000200 */
[C---:B------:R-:W-:Y:S07]  /*1ae90*/  HMMA.16816.F32 R72, R196.reuse, R188, R72 ;  /* 0x000000bcc448723c */ /* 0x040fee0000001848 */
[C---:B------:R-:W-:Y:S01]  /*1aea0*/  IADD3 R188, R230.reuse, 0x6000, RZ ;  /* 0x00006000e6bc7810 */ /* 0x040fe20007ffe0ff */
[C---:B------:R-:W-:Y:S05]  /*1aeb0*/  HMMA.16816.F32 R68, R196.reuse, R190, R68 ;  /* 0x000000bec444723c */ /* 0x040fea0000001844 */
[----:B------:R-:W4:Y:S03]  /*1aec0*/  LDSM.16.M88.4 R188, [R188] ;  /* 0x00000000bcbc783b */ /* 0x000f260000000200 */
[C---:B------:R-:W-:Y:S07]  /*1aed0*/  HMMA.16816.F32 R48, R196.reuse, R180, R48 ;  /* 0x000000b4c430723c */ /* 0x040fee0000001830 */
[C---:B------:R-:W-:Y:S01]  /*1aee0*/  IADD3 R180, R230.reuse, 0x7000, RZ ;  /* 0x00007000e6b47810 */ /* 0x040fe20007ffe0ff */
[C---:B------:R-:W-:Y:S08]  /*1aef0*/  HMMA.16816.F32 R88, R196.reuse, R208, R88 ;  /* 0x000000d0c458723c */ /* 0x040ff00000001858 */
[C---:B------:R-:W-:Y:S01]  /*1af00*/  HMMA.16816.F32 R84, R196.reuse, R210, R84 ;  /* 0x000000d2c454723c */ /* 0x040fe20000001854 */
[----:B------:R-:W2:Y:S07]  /*1af10*/  LDSM.16.M88.4 R208, [R164+0x9800] ;  /* 0x00980000a4d0783b */ /* 0x000eae0000000200 */
[C---:B------:R-:W-:Y:S01]  /*1af20*/  HMMA.16816.F32 R44, R196.reuse, R182, R44 ;  /* 0x000000b6c42c723c */ /* 0x040fe2000000182c */
[----:B------:R-:W2:Y:S07]  /*1af30*/  LDSM.16.M88.4 R180, [R180] ;  /* 0x00000000b4b4783b */ /* 0x000eae0000000200 */
[C---:B------:R-:W-:Y:S07]  /*1af40*/  HMMA.16816.F32 R80, R196.reuse, R192, R80 ;  /* 0x000000c0c450723c */ /* 0x040fee0000001850 */
[C---:B------:R-:W-:Y:S01]  /*1af50*/  IADD3 R192, R230.reuse, 0x5800, RZ ;  /* 0x00005800e6c07810 */ /* 0x040fe20007ffe0ff */
[C---:B------:R-:W-:Y:S05]  /*1af60*/  HMMA.16816.F32 R76, R196.reuse, R194, R76 ;  /* 0x000000c2c44c723c */ /* 0x040fea000000184c */
[----:B------:R-:W-:Y:S03]  /*1af70*/  LDSM.16.M88.4 R192, [R192] ;  /* 0x00000000c0c0783b */ /* 0x000fe60000000200 */
[C---:B-1----:R-:W-:Y:S08]  /*1af80*/  HMMA.16816.F32 R32, R196.reuse, R104, R32 ;  /* 0x00000068c420723c */ /* 0x042ff00000001820 */
[----:B------:R-:W-:Y:S08]  /*1af90*/  HMMA.16816.F32 R28, R196, R106, R28 ;  /* 0x0000006ac41c723c */ /* 0x000ff0000000181c */
[----:B------:R-:W-:Y:S08]  /*1afa0*/  HMMA.16816.F32 R104, R204, R212, RZ ;  /* 0x000000d4cc68723c */ /* 0x000ff000000018ff */
[C---:B------:R-:W-:Y:S07]  /*1afb0*/  HMMA.16816.F32 R40, R196.reuse, R176, R40 ;  /* 0x000000b0c428723c */ /* 0x040fee0000001828 */
[----:B------:R-:W-:Y:S01]  /*1afc0*/  IADD3 R176, R230, 0x7800, RZ ;  /* 0x00007800e6b07810 */ /* 0x000fe20007ffe0ff */
[C---:B-----5:R-:W-:Y:S08]  /*1afd0*/  HMMA.16816.F32 R120, R196.reuse, R184, R120 ;  /* 0x000000b8c478723c */ /* 0x060ff00000001878 */
[C---:B------:R-:W-:Y:S01]  /*1afe0*/  HMMA.16816.F32 R116, R196.reuse, R186, R116 ;  /* 0x000000bac474723c */ /* 0x040fe20000001874 */
[----:B------:R-:W1:Y:S07]  /*1aff0*/  LDSM.16.M88.4 R184, [R224] ;  /* 0x00000000e0b8783b */ /* 0x000e6e0000000200 */
[----:B------:R-:W-:Y:S01]  /*1b000*/  HMMA.16816.F32 R36, R196, R178, R36 ;  /* 0x000000b2c424723c */ /* 0x000fe20000001824 */
[----:B------:R-:W5:Y:S07]  /*1b010*/  LDSM.16.M88.4 R176, [R176] ;  /* 0x00000000b0b0783b */ /* 0x000f6e0000000200 */
[C---:B--2---:R-:W-:Y:S08]  /*1b020*/  HMMA.16816.F32 R72, R100.reuse, R92, R72 ;  /* 0x0000005c6448723c */ /* 0x044ff00000001848 */
[C---:B------:R-:W-:Y:S01]  /*1b030*/  HMMA.16816.F32 R68, R100.reuse, R94, R68 ;  /* 0x0000005e6444723c */ /* 0x040fe20000001844 */
[----:B------:R-:W2:Y:S07]  /*1b040*/  LDSM.16.M88.4 R92, [R224+0x4000] ;  /* 0x00400000e05c783b */ /* 0x000eae0000000200 */
[C---:B---3--:R-:W-:Y:S08]  /*1b050*/  HMMA.16816.F32 R80, R100.reuse, R96, R80 ;  /* 0x000000606450723c */ /* 0x048ff00000001850 */
[----:B------:R-:W-:Y:S01]  /*1b060*/  HMMA.16816.F32 R76, R100, R98, R76 ;  /* 0x00000062644c723c */ /* 0x000fe2000000184c */
[----:B------:R-:W3:Y:S07]  /*1b070*/  LDSM.16.M88.4 R96, [R224+0x2800] ;  /* 0x00280000e060783b */ /* 0x000eee0000000200 */
[C---:B----4-:R-:W-:Y:S08]  /*1b080*/  HMMA.16816.F32 R128, R196.reuse, R188, R128 ;  /* 0x000000bcc480723c */ /* 0x050ff00000001880 */
[----:B------:R-:W-:Y:S01]  /*1b090*/  HMMA.16816.F32 R124, R196, R190, R124 ;  /* 0x000000bec47c723c */ /* 0x000fe2000000187c */
[----:B------:R-:W4:Y:S07]  /*1b0a0*/  LDSM.16.M88.4 R188, [R224+0x1800] ;  /* 0x00180000e0bc783b */ /* 0x000f2e0000000200 */
[----:B------:R-:W-:Y:S08]  /*1b0b0*/  HMMA.16816.F32 R104, R200, R208, R104 ;  /* 0x000000d0c868723c */ /* 0x000ff00000001868 */
[C---:B------:R-:W-:Y:S08]  /*1b0c0*/  HMMA.16816.F32 R112, R196.reuse, R180, R112 ;  /* 0x000000b4c470723c */ /* 0x040ff00000001870 */
[----:B------:R-:W-:Y:S01]  /*1b0d0*/  HMMA.16816.F32 R108, R196, R182, R108 ;  /* 0x000000b6c46c723c */ /* 0x000fe2000000186c */
[----:B------:R-:W4:Y:S07]  /*1b0e0*/  LDSM.16.M88.4 R180, [R224+0x2000] ;  /* 0x00200000e0b4783b */ /* 0x000f2e0000000200 */
[----:B-1----:R-:W-:Y:S08]  /*1b0f0*/  HMMA.16816.F32 R84, R100, R186, R84 ;  /* 0x000000ba6454723c */ /* 0x002ff00000001854 */
[----:B-----5:R-:W-:Y:S07]  /*1b100*/  HMMA.16816.F32 R104, R196, R176, R104 ;  /* 0x000000b0c468723c */ /* 0x020fee0000001868 */
[----:B------:R-:W-:Y:S01]  /*1b110*/  IMAD.SHL.U32 R176, R245, 0x100, RZ ;  /* 0x00000100f5b07824 */ /* 0x000fe200078e00ff */
[----:B------:R-:W-:Y:S01]  /*1b120*/  LOP3.LUT R177, R3, 0x6, RZ, 0xc0, !PT ;  /* 0x0000000603b17812 */ /* 0x000fe200078ec0ff */
[----:B--2---:R-:W-:Y:S03]  /*1b130*/  HMMA.16816.F32 R24, R100, R92, R24 ;  /* 0x0000005c6418723c */ /* 0x004fe60000001818 */
[----:B------:R-:W-:-:S04]  /*1b140*/  LOP3.LUT R3, R176, 0x8, R177, 0xfe, !PT ;  /* 0x00000008b0037812 */ /* 0x000fc800078efeb1 */
[C-C-:B------:R-:W-:Y:S01]  /*1b150*/  LOP3.LUT R93, R176.reuse, 0x10, R177.reuse, 0xfe, !PT ;  /* 0x00000010b05d7812 */ /* 0x140fe200078efeb1 */
[C---:B---3--:R-:W-:Y:S01]  /*1b160*/  HMMA.16816.F32 R48, R100.reuse, R96, R48 ;  /* 0x000000606430723c */ /* 0x048fe20000001830 */
[----:B------:R-:W-:Y:S02]  /*1b170*/  LOP3.LUT R92, R176, 0x18, R177, 0xfe, !PT ;  /* 0x00000018b05c7812 */ /* 0x000fe400078efeb1 */
[CC--:B------:R-:W-:Y:S02]  /*1b180*/  ISETP.GE.AND P2, PT, R93.reuse, R165.reuse, PT ;  /* 0x000000a55d00720c */ /* 0x0c0fe40003f46270 */
[-C--:B------:R-:W-:Y:S02]  /*1b190*/  ISETP.GE.AND P3, PT, R93, R220.reuse, PT ;  /* 0x000000dc5d00720c */ /* 0x080fe40003f66270 */
[C---:B------:R-:W-:Y:S01]  /*1b1a0*/  ISETP.GE.AND P4, PT, R92.reuse, R165, PT ;  /* 0x000000a55c00720c */ /* 0x040fe20003f86270 */
[----:B------:R-:W-:Y:S01]  /*1b1b0*/  HMMA.16816.F32 R44, R100, R98, R44 ;  /* 0x00000062642c723c */ /* 0x000fe2000000182c */
[----:B------:R-:W1:Y:S01]  /*1b1c0*/  LDSM.16.M88.4 R96, [R224+0x5000] ;  /* 0x00500000e060783b */ /* 0x000e620000000200 */
[----:B------:R-:W-:-:S02]  /*1b1d0*/  ISETP.GE.AND P5, PT, R92, R220, PT ;  /* 0x000000dc5c00720c */ /* 0x000fc40003fa6270 */
[CC--:B------:R-:W-:Y:S02]  /*1b1e0*/  ISETP.GE.AND P1, PT, R3.reuse, R165.reuse, PT ;  /* 0x000000a50300720c */ /* 0x0c0fe40003f26270 */
[----:B------:R-:W-:Y:S02]  /*1b1f0*/  ISETP.GE.AND P0, PT, R3, R220, PT ;  /* 0x000000dc0300720c */ /* 0x000fe40003f06270 */
[----:B------:R-:W-:Y:S01]  /*1b200*/  HMMA.16816.F32 R20, R100, R94, R20 ;  /* 0x0000005e6414723c */ /* 0x000fe20000001814 */
[----:B------:R-:W2:Y:S01]  /*1b210*/  LDSM.16.M88.4 R92, [R224+0x5800] ;  /* 0x00580000e05c783b */ /* 0x000ea20000000200 */
[----:B------:R-:W-:Y:S02]  /*1b220*/  LOP3.LUT R3, R176, 0x20, R177, 0xfe, !PT ;  /* 0x00000020b0037812 */ /* 0x000fe400078efeb1 */
[----:B------:R-:W-:Y:S02]  /*1b230*/  FSEL R164, R84, -INF , !P1 ;  /* 0xff80000054a47808 */ /* 0x000fe40004800000 */
[----:B------:R-:W-:-:S02]  /*1b240*/  ISETP.GE.AND P6, PT, R3, R165, PT ;  /* 0x000000a50300720c */ /* 0x000fc40003fc6270 */
[C---:B------:R-:W-:Y:S01]  /*1b250*/  HMMA.16816.F32 R172, R196.reuse, R192, R172 ;  /* 0x000000c0c4ac723c */ /* 0x040fe200000018ac */
[----:B------:R-:W-:Y:S01]  /*1b260*/  ISETP.GE.AND P1, PT, R3, R220, PT ;  /* 0x000000dc0300720c */ /* 0x000fe20003f26270 */
[----:B------:R-:W-:Y:S01]  /*1b270*/  STL [R1+0xc], R164 ;  /* 0x00000ca401007387 */ /* 0x000fe20000100800 */
[----:B------:R-:W-:Y:S02]  /*1b280*/  LOP3.LUT R3, R176, 0x28, R177, 0xfe, !PT ;  /* 0x00000028b0037812 */ /* 0x000fe400078efeb1 */
[----:B------:R-:W-:Y:S02]  /*1b290*/  FSEL R84, R86, -INF , !P0 ;  /* 0xff80000056547808 */ /* 0x000fe40004000000 */
[----:B------:R-:W-:Y:S01]  /*1b2a0*/  FSEL R80, R80, -INF , !P2 ;  /* 0xff80000050507808 */ /* 0x000fe20005000000 */
[----:B------:R-:W-:Y:S01]  /*1b2b0*/  HMMA.16816.F32 R168, R196, R194, R168 ;  /* 0x000000c2c4a8723c */ /* 0x000fe200000018a8 */
[----:B------:R-:W3:Y:S01]  /*1b2c0*/  LDSM.16.M88.4 R192, [R224+0x3800] ;  /* 0x00380000e0c0783b */ /* 0x000ee20000000200 */
[----:B------:R-:W-:-:S02]  /*1b2d0*/  ISETP.GE.AND P2, PT, R3, R165, PT ;  /* 0x000000a50300720c */ /* 0x000fc40003f46270 */
[----:B------:R-:W-:Y:S01]  /*1b2e0*/  ISETP.GE.AND P0, PT, R3, R220, PT ;  /* 0x000000dc0300720c */ /* 0x000fe20003f06270 */
[----:B------:R5:W-:Y:S01]  /*1b2f0*/  STL [R1+0x8], R84 ;  /* 0x0000085401007387 */ /* 0x000be20000100800 */
[----:B------:R-:W-:Y:S02]  /*1b300*/  FSEL R3, R76, -INF , !P4 ;  /* 0xff8000004c037808 */ /* 0x000fe40006000000 */
[----:B----4-:R-:W-:Y:S01]  /*1b310*/  HMMA.16816.F32 R64, R100, R188, R64 ;  /* 0x000000bc6440723c */ /* 0x010fe20000001840 */
[----:B------:R-:W-:Y:S01]  /*1b320*/  STL [R1+0x4], R80 ;  /* 0x0000045001007387 */ /* 0x000fe20000100800 */
[----:B------:R-:W-:Y:S02]  /*1b330*/  FSEL R223, R72, -INF , !P6 ;  /* 0xff80000048df7808 */ /* 0x000fe40007000000 */
[----:B------:R-:W-:Y:S01]  /*1b340*/  FSEL R252, R82, -INF , !P3 ;  /* 0xff80000052fc7808 */ /* 0x000fe20005800000 */
[----:B------:R4:W-:Y:S01]  /*1b350*/  STL [R1], R3 ;  /* 0x0000000301007387 */ /* 0x0009e20000100800 */
[----:B------:R-:W-:-:S02]  /*1b360*/  FSEL R221, R68, -INF , !P2 ;  /* 0xff80000044dd7808 */ /* 0x000fc40005000000 */
[C---:B------:R-:W-:Y:S01]  /*1b370*/  HMMA.16816.F32 R60, R100.reuse, R190, R60 ;  /* 0x000000be643c723c */ /* 0x040fe2000000183c */
[----:B------:R-:W2:Y:S01]  /*1b380*/  LDSM.16.M88.4 R188, [R224+0x4800] ;  /* 0x00480000e0bc783b */ /* 0x000ea20000000200 */
[C-C-:B------:R-:W-:Y:S02]  /*1b390*/  LOP3.LUT R68, R176.reuse, 0x48, R177.reuse, 0xfe, !PT ;  /* 0x00000048b0447812 */ /* 0x140fe400078efeb1 */
[--C-:B------:R-:W-:Y:S02]  /*1b3a0*/  LOP3.LUT R76, R176, 0x40, R177.reuse, 0xfe, !PT ;  /* 0x00000040b04c7812 */ /* 0x100fe400078efeb1 */
[----:B------:R-:W-:Y:S02]  /*1b3b0*/  ISETP.GE.AND P2, PT, R68, R165, PT ;  /* 0x000000a54400720c */ /* 0x000fe40003f46270 */
[----:B------:R-:W-:Y:S01]  /*1b3c0*/  HMMA.16816.F32 R56, R100, R180, R56 ;  /* 0x000000b46438723c */ /* 0x000fe20000001838 */
[----:B------:R-:W-:Y:S02]  /*1b3d0*/  FSEL R247, R78, -INF , !P5 ;  /* 0xff8000004ef77808 */ /* 0x000fe40006800000 */
[----:B-----5:R-:W-:-:S05]  /*1b3e0*/  LOP3.LUT R84, R176, 0x30, R177, 0xfe, !PT ;  /* 0x00000030b0547812 */ /* 0x020fca00078efeb1 */
[C---:B------:R-:W-:Y:S01]  /*1b3f0*/  HMMA.16816.F32 R52, R100.reuse, R182, R52 ;  /* 0x000000b66434723c */ /* 0x040fe20000001834 */
[----:B------:R-:W5:Y:S01]  /*1b400*/  LDSM.16.M88.4 R180, [R224+0x6000] ;  /* 0x00600000e0b4783b */ /* 0x000f620000000200 */
[CC--:B------:R-:W-:Y:S02]  /*1b410*/  ISETP.GE.AND P3, PT, R84.reuse, R165.reuse, PT ;  /* 0x000000a55400720c */ /* 0x0c0fe40003f66270 */
[----:B------:R-:W-:Y:S02]  /*1b420*/  ISETP.GE.AND P5, PT, R84, R220, PT ;  /* 0x000000dc5400720c */ /* 0x000fe40003fa6270 */
[----:B----4-:R-:W-:Y:S02]  /*1b430*/  LOP3.LUT R3, R176, 0x38, R177, 0xfe, !PT ;  /* 0x00000038b0037812 */ /* 0x010fe400078efeb1 */
[----:B------:R-:W-:Y:S01]  /*1b440*/  HMMA.16816.F32 R40, R100, R216, R40 ;  /* 0x000000d86428723c */ /* 0x000fe20000001828 */
[----:B------:R-:W-:Y:S02]  /*1b450*/  FSEL R213, R64, -INF , !P3 ;  /* 0xff80000040d57808 */ /* 0x000fe40005800000 */
[----:B------:R-:W-:-:S02]  /*1b460*/  ISETP.GE.AND P6, PT, R3, R165, PT ;  /* 0x000000a50300720c */ /* 0x000fc40003fc6270 */
[----:B------:R-:W-:Y:S02]  /*1b470*/  ISETP.GE.AND P4, PT, R3, R220, PT ;  /* 0x000000dc0300720c */ /* 0x000fe40003f86270 */
[----:B------:R-:W-:Y:S01]  /*1b480*/  P2R R3, PR, RZ, 0x40 ;  /* 0x00000040ff037803 */ /* 0x000fe20000000000 */
[C---:B-1----:R-:W-:Y:S01]  /*1b490*/  HMMA.16816.F32 R8, R100.reuse, R96, R8 ;  /* 0x000000606408723c */ /* 0x042fe20000001808 */
[----:B------:R-:W-:Y:S02]  /*1b4a0*/  FSEL R216, R70, -INF , !P0 ;  /* 0xff80000046d87808 */ /* 0x000fe40004000000 */
[----:B------:R-:W-:Y:S02]  /*1b4b0*/  ISETP.NE.AND P3, PT, R3, RZ, PT ;  /* 0x000000ff0300720c */ /* 0x000fe40003f65270 */
[----:B------:R-:W-:Y:S02]  /*1b4c0*/  LOP3.LUT R70, R176, 0x50, R177, 0xfe, !PT ;  /* 0x00000050b0467812 */ /* 0x000fe400078efeb1 */
[----:B------:R-:W-:Y:S01]  /*1b4d0*/  FSEL R209, R60, -INF , !P3 ;  /* 0xff8000003cd17808 */ /* 0x000fe20005800000 */
[----:B------:R-:W-:Y:S01]  /*1b4e0*/  HMMA.16816.F32 R4, R100, R98, R4 ;  /* 0x000000626404723c */ /* 0x000fe20000001804 */
[----:B------:R-:W1:Y:S01]  /*1b4f0*/  LDSM.16.M88.4 R96, [R224+0x6800] ;  /* 0x00680000e060783b */ /* 0x000e620000000200 */
[----:B------:R-:W-:-:S02]  /*1b500*/  ISETP.GE.AND P3, PT, R70, R165, PT ;  /* 0x000000a54600720c */ /* 0x000fc40003f66270 */
[-C--:B------:R-:W-:Y:S02]  /*1b510*/  ISETP.GE.AND P0, PT, R68, R220.reuse, PT ;  /* 0x000000dc4400720c */ /* 0x080fe40003f06270 */
[----:B------:R-:W-:Y:S02]  /*1b520*/  ISETP.GE.AND P6, PT, R76, R165, PT ;  /* 0x000000a54c00720c */ /* 0x000fe40003fc6270 */
[C---:B------:R-:W-:Y:S01]  /*1b530*/  HMMA.16816.F32 R36, R100.reuse, R218, R36 ;  /* 0x000000da6424723c */ /* 0x040fe20000001824 */
[C-C-:B------:R-:W-:Y:S02]  /*1b540*/  LOP3.LUT R3, R176.reuse, 0x60, R177.reuse, 0xfe, !PT ;  /* 0x00000060b0037812 */ /* 0x140fe400078efeb1 */
[----:B------:R-:W-:Y:S02]  /*1b550*/  LOP3.LUT R60, R176, 0x58, R177, 0xfe, !PT ;  /* 0x00000058b03c7812 */ /* 0x000fe400078efeb1 */
[----:B------:R-:W-:Y:S02]  /*1b560*/  FSEL R186, R54, -INF , !P0 ;  /* 0xff80000036ba7808 */ /* 0x000fe40004000000 */
[----:B------:R-:W-:Y:S01]  /*1b570*/  FSEL R218, R74, -INF , !P1 ;  /* 0xff8000004ada7808 */ /* 0x000fe20004800000 */
[----:B--2---:R-:W-:Y:S01]  /*1b580*/  HMMA.16816.F32 R172, R100, R92, R172 ;  /* 0x0000005c64ac723c */ /* 0x004fe200000018ac */
[----:B------:R-:W-:-:S02]  /*1b590*/  ISETP.GE.AND P1, PT, R76, R220, PT ;  /* 0x000000dc4c00720c */ /* 0x000fc40003f26270 */
[----:B------:R-:W-:Y:S02]  /*1b5a0*/  ISETP.GE.AND P0, PT, R3, R220, PT ;  /* 0x000000dc0300720c */ /* 0x000fe40003f06270 */
[----:B------:R-:W-:Y:S02]  /*1b5b0*/  FSEL R187, R58, -INF , !P1 ;  /* 0xff8000003abb7808 */ /* 0x000fe40004800000 */
[----:B------:R-:W-:Y:S01]  /*1b5c0*/  LOP3.LUT R54, R176, 0x70, R177, 0xfe, !PT ;  /* 0x00000070b0367812 */ /* 0x000fe200078efeb1 */
[----:B------:R-:W-:Y:S01]  /*1b5d0*/  HMMA.16816.F32 R168, R100, R94, R168 ;  /* 0x0000005e64a8723c */ /* 0x000fe200000018a8 */
[----:B------:R-:W2:Y:S01]  /*1b5e0*/  LDSM.16.M88.4 R92, [R224+0x7000] ;  /* 0x00700000e05c783b */ /* 0x000ea20000000200 */
[----:B------:R-:W-:-:S06]  /*1b5f0*/  FSEL R64, R42, -INF , !P0 ;  /* 0xff8000002a407808 */ /* 0x000fcc0004000000 */
[C---:B---3--:R-:W-:Y:S07]  /*1b600*/  HMMA.16816.F32 R32, R100.reuse, R192, R32 ;  /* 0x000000c06420723c */ /* 0x048fee0000001820 */
[----:B------:R-:W-:Y:S01]  /*1b610*/  FSEL R193, R62, -INF , !P4 ;  /* 0xff8000003ec17808 */ /* 0x000fe20006000000 */
[----:B------:R-:W-:Y:S01]  /*1b620*/  HMMA.16816.F32 R16, R100, R188, R16 ;  /* 0x000000bc6410723c */ /* 0x000fe20000001810 */
[----:B------:R-:W-:Y:S02]  /*1b630*/  P2R R62, PR, RZ, 0x8 ;  /* 0x00000008ff3e7803 */ /* 0x000fe40000000000 */
[----:B------:R-:W-:-:S02]  /*1b640*/  ISETP.GE.AND P4, PT, R70, R220, PT ;  /* 0x000000dc4600720c */ /* 0x000fc40003f86270 */
[----:B------:R-:W-:Y:S02]  /*1b650*/  ISETP.NE.AND P1, PT, R62, RZ, PT ;  /* 0x000000ff3e00720c */ /* 0x000fe40003f25270 */
[----:B------:R-:W-:Y:S01]  /*1b660*/  FSEL R188, R52, -INF , !P2 ;  /* 0xff80000034bc7808 */ /* 0x000fe20005000000 */
[C---:B------:R-:W-:Y:S01]  /*1b670*/  HMMA.16816.F32 R28, R100.reuse, R194, R28 ;  /* 0x000000c2641c723c */ /* 0x040fe2000000181c */
[----:B------:R-:W-:Y:S02]  /*1b680*/  LOP3.LUT R52, R176, 0x68, R177, 0xfe, !PT ;  /* 0x00000068b0347812 */ /* 0x000fe400078efeb1 */
[----:B------:R-:W-:Y:S02]  /*1b690*/  FSEL R189, R56, -INF , !P6 ;  /* 0xff80000038bd7808 */ /* 0x000fe40007000000 */
[-C--:B------:R-:W-:Y:S02]  /*1b6a0*/  ISETP.GE.AND P2, PT, R52, R165.reuse, PT ;  /* 0x000000a53400720c */ /* 0x080fe40003f46270 */
[----:B------:R-:W-:Y:S01]  /*1b6b0*/  FSEL R195, R66, -INF , !P5 ;  /* 0xff80000042c37808 */ /* 0x000fe20006800000 */
[----:B-----5:R-:W-:Y:S01]  /*1b6c0*/  HMMA.16816.F32 R128, R100, R180, R128 ;  /* 0x000000b46480723c */ /* 0x020fe20000001880 */
[----:B------:R-:W-:-:S02]  /*1b6d0*/  ISETP.GE.AND P5, PT, R3, R165, PT ;  /* 0x000000a50300720c */ /* 0x000fc40003fa6270 */
[----:B------:R-:W-:Y:S02]  /*1b6e0*/  ISETP.GE.AND P6, PT, R60, R165, PT ;  /* 0x000000a53c00720c */ /* 0x000fe40003fc6270 */
[----:B------:R-:W-:Y:S02]  /*1b6f0*/  FSEL R3, R48, -INF , !P1 ;  /* 0xff80000030037808 */ /* 0x000fe40004800000 */
[----:B------:R-:W-:Y:S01]  /*1b700*/  P2R R48, PR, RZ, 0x4 ;  /* 0x00000004ff307803 */ /* 0x000fe20000000000 */
[----:B------:R-:W-:Y:S01]  /*1b710*/  HMMA.16816.F32 R124, R100, R182, R124 ;  /* 0x000000b6647c723c */ /* 0x000fe2000000187c */
[----:B------:R-:W3:Y:S01]  /*1b720*/  LDSM.16.M88.4 R180, [R224+0x7800] ;  /* 0x00780000e0b4783b */ /* 0x000ee20000000200 */
[----:B------:R-:W-:Y:S01]  /*1b730*/  FSEL R44, R44, -INF , !P6 ;  /* 0xff8000002c2c7808 */ /* 0x000fe20007000000 */
[----:B------:R-:W-:-:S04]  /*1b740*/  DEPBAR.LE SB0, 0x0 ;  /* 0x000080000000791a */ /* 0x000fc80000000000 */
[----:B------:R-:W-:Y:S01]  /*1b750*/  ISETP.NE.AND P6, PT, R48, RZ, PT ;  /* 0x000000ff3000720c */ /* 0x000fe20003fc5270 */
[C---:B------:R-:W-:Y:S01]  /*1b760*/  HMMA.16816.F32 R12, R100.reuse, R190, R12 ;  /* 0x000000be640c723c */ /* 0x040fe2000000180c */
[----:B------:R-:W-:Y:S02]  /*1b770*/  FSEL R50, R50, -INF , !P4 ;  /* 0xff80000032327808 */ /* 0x000fe40006000000 */
[-C--:B------:R-:W-:Y:S02]  /*1b780*/  ISETP.GE.AND P3, PT, R60, R220.reuse, PT ;  /* 0x000000dc3c00720c */ /* 0x080fe40003f66270 */
[C---:B------:R-:W-:Y:S02]  /*1b790*/  ISETP.GE.AND P4, PT, R54.reuse, R165, PT ;  /* 0x000000a53600720c */ /* 0x040fe40003f86270 */
[-C--:B------:R-:W-:Y:S01]  /*1b7a0*/  ISETP.GE.AND P2, PT, R54, R220.reuse, PT ;  /* 0x000000dc3600720c */ /* 0x080fe20003f46270 */
[----:B-1----:R-:W-:Y:S01]  /*1b7b0*/  HMMA.16816.F32 R120, R100, R96, R120 ;  /* 0x000000606478723c */ /* 0x002fe20000001878 */
[----:B------:R-:W-:-:S02]  /*1b7c0*/  ISETP.GE.AND P1, PT, R52, R220, PT ;  /* 0x000000dc3400720c */ /* 0x000fc40003f26270 */
[--C-:B------:R-:W-:Y:S02]  /*1b7d0*/  LOP3.LUT R54, R176, 0x78, R177.reuse, 0xfe, !PT ;  /* 0x00000078b0367812 */ /* 0x100fe400078efeb1 */
[----:B------:R-:W-:Y:S02]  /*1b7e0*/  FSEL R66, R36, -INF , !P6 ;  /* 0xff80000024427808 */ /* 0x000fe40007000000 */
[--C-:B------:R-:W-:Y:S01]  /*1b7f0*/  LOP3.LUT R36, R176, 0x88, R177.reuse, 0xfe, !PT ;  /* 0x00000088b0247812 */ /* 0x100fe200078efeb1 */
[----:B------:R-:W-:Y:S01]  /*1b800*/  HMMA.16816.F32 R116, R100, R98, R116 ;  /* 0x000000626474723c */ /* 0x000fe20000001874 */
[----:B------:R-:W-:Y:S02]  /*1b810*/  FSEL R46, R46, -INF , !P3 ;  /* 0xff8000002e2e7808 */ /* 0x000fe40005800000 */
[----:B------:R-:W-:Y:S02]  /*1b820*/  LOP3.LUT R52, R176, 0x80, R177, 0xfe, !PT ;  /* 0x00000080b0347812 */ /* 0x000fe400078efeb1 */
[----:B------:R-:W-:-:S02]  /*1b830*/  FSEL R48, R40, -INF , !P5 ;  /* 0xff80000028307808 */ /* 0x000fc40006800000 */
[-C--:B------:R-:W-:Y:S01]  /*1b840*/  ISETP.GE.AND P3, PT, R54, R165.reuse, PT ;  /* 0x000000a53600720c */ /* 0x080fe20003f66270 */
[C---:B--2---:R-:W-:Y:S01]  /*1b850*/  HMMA.16816.F32 R108, R100.reuse, R94, R108 ;  /* 0x0000005e646c723c */ /* 0x044fe2000000186c */
[----:B------:R-:W-:Y:S02]  /*1b860*/  FSEL R68, R38, -INF , !P1 ;  /* 0xff80000026447808 */ /* 0x000fe40004800000 */
[----:B------:R-:W-:Y:S02]  /*1b870*/  LOP3.LUT R38, R176, 0x90, R177, 0xfe, !PT ;  /* 0x00000090b0267812 */ /* 0x000fe400078efeb1 */
[-C--:B------:R-:W-:Y:S02]  /*1b880*/  ISETP.GE.AND P5, PT, R36, R165.reuse, PT ;  /* 0x000000a52400720c */ /* 0x080fe40003fa6270 */
[----:B------:R-:W-:Y:S01]  /*1b890*/  ISETP.GE.AND P6, PT, R52, R165, PT ;  /* 0x000000a53400720c */ /* 0x000fe20003fc6270 */
[----:B------:R-:W-:Y:S01]  /*1b8a0*/  HMMA.16816.F32 R112, R100, R92, R112 ;  /* 0x0000005c6470723c */ /* 0x000fe20000001870 */
[----:B------:R-:W-:-:S02]  /*1b8b0*/  FSEL R70, R32, -INF , !P4 ;  /* 0xff80000020467808 */ /* 0x000fc40006000000 */
[----:B------:R-:W-:Y:S02]  /*1b8c0*/  FSEL R72, R34, -INF , !P2 ;  /* 0xff80000022487808 */ /* 0x000fe40005000000 */
[----:B------:R-:W-:Y:S02]  /*1b8d0*/  FSEL R74, R28, -INF , !P3 ;  /* 0xff8000001c4a7808 */ /* 0x000fe40005800000 */
[----:B------:R-:W-:Y:S01]  /*1b8e0*/  ISETP.GE.AND P2, PT, R36, R220, PT ;  /* 0x000000dc2400720c */ /* 0x000fe20003f46270 */
[----:B---3--:R-:W-:Y:S01]  /*1b8f0*/  HMMA.16816.F32 R104, R100, R180, R104 ;  /* 0x000000b46468723c */ /* 0x008fe20000001868 */
[----:B------:R-:W-:Y:S02]  /*1b900*/  ISETP.GE.AND P4, PT, R38, R165, PT ;  /* 0x000000a52600720c */ /* 0x000fe40003f86270 */
[----:B------:R-:W-:Y:S02]  /*1b910*/  LOP3.LUT R28, R176, 0x98, R177, 0xfe, !PT ;  /* 0x00000098b01c7812 */ /* 0x000fe400078efeb1 */
[----:B------:R-:W-:-:S02]  /*1b920*/  FSEL R82, R20, -INF , !P5 ;  /* 0xff80000014527808 */ /* 0x000fc40006800000 */
[----:B------:R-:W-:Y:S01]  /*1b930*/  LOP3.LUT R20, R176, 0xa8, R177, 0xfe, !PT ;  /* 0x000000a8b0147812 */ /* 0x000fe200078efeb1 */
[----:B------:R-:W-:Y:S01]  /*1b940*/  HMMA.16816.F32 R88, R100, R184, R88 ;  /* 0x000000b86458723c */ /* 0x000fe20000001858 */
[----:B------:R-:W-:Y:S01]  /*1b950*/  BAR.SYNC.DEFER_BLOCKING 0x0 ;  /* 0x0000000000007b1d */ /* 0x000fe20000010000 */
[----:B------:R-:W-:Y:S02]  /*1b960*/  ISETP.GE.AND P0, PT, R54, R220, PT ;  /* 0x000000dc3600720c */ /* 0x000fe40003f06270 */
[----:B------:R-:W-:Y:S02]  /*1b970*/  FSEL R78, R24, -INF , !P6 ;  /* 0xff800000184e7808 */ /* 0x000fe40007000000 */
[----:B------:R-:W-:Y:S02]  /*1b980*/  ISETP.GE.AND P6, PT, R28, R165, PT ;  /* 0x000000a51c00720c */ /* 0x000fe40003fc6270 */
[----:B------:R-:W-:Y:S01]  /*1b990*/  FSEL R84, R22, -INF , !P2 ;  /* 0xff80000016547808 */ /* 0x000fe20005000000 */
[----:B------:R-:W-:Y:S01]  /*1b9a0*/  HMMA.16816.F32 R204, R204, R214, RZ ;  /* 0x000000d6cccc723c */ /* 0x000fe200000018ff */
[----:B------:R-:W-:-:S02]  /*1b9b0*/  FSEL R86, R16, -INF , !P4 ;  /* 0xff80000010567808 */ /* 0x000fc40006000000 */
[--C-:B------:R-:W-:Y:S02]  /*1b9c0*/  LOP3.LUT R22, R176, 0xb0, R177.reuse, 0xfe, !PT ;  /* 0x000000b0b0167812 */ /* 0x100fe400078efeb1 */
[----:B------:R-:W-:Y:S02]  /*1b9d0*/  ISETP.GE.AND P4, PT, R20, R165, PT ;  /* 0x000000a51400720c */ /* 0x000fe40003f86270 */
[----:B------:R-:W-:Y:S02]  /*1b9e0*/  FSEL R76, R30, -INF , !P0 ;  /* 0xff8000001e4c7808 */ /* 0x000fe40004000000 */
[-C--:B------:R-:W-:Y:S02]  /*1b9f0*/  ISETP.GE.AND P0, PT, R38, R220.reuse, PT ;  /* 0x000000dc2600720c */ /* 0x080fe40003f06270 */
[----:B------:R-:W-:Y:S02]  /*1ba00*/  ISETP.GE.AND P1, PT, R52, R220, PT ;  /* 0x000000dc3400720c */ /* 0x000fe40003f26270 */
[----:B------:R-:W-:-:S02]  /*1ba10*/  LOP3.LUT R30, R176, 0xa0, R177, 0xfe, !PT ;  /* 0x000000a0b01e7812 */ /* 0x000fc400078efeb1 */
[----:B------:R-:W-:Y:S02]  /*1ba20*/  FSEL R97, R12, -INF , !P6 ;  /* 0xff8000000c617808 */ /* 0x000fe40007000000 */
[----:B------:R-:W-:Y:S02]  /*1ba30*/  ISETP.GE.AND P6, PT, R22, R165, PT ;  /* 0x000000a51600720c */ /* 0x000fe40003fc6270 */
[----:B------:R-:W-:Y:S02]  /*1ba40*/  FSEL R99, R4, -INF , !P4 ;  /* 0xff80000004637808 */ /* 0x000fe40006000000 */
[----:B------:R-:W-:Y:S02]  /*1ba50*/  LOP3.LUT R4, R176, 0xc8, R177, 0xfe, !PT ;  /* 0x000000c8b0047812 */ /* 0x000fe400078efeb1 */
[----:B------:R-:W-:Y:S01]  /*1ba60*/  FSEL R96, R18, -INF , !P0 ;  /* 0xff80000012607808 */ /* 0x000fe20004000000 */
[----:B------:R-:W-:Y:S01]  /*1ba70*/  HMMA.16816.F32 R204, R200, R210, R204 ;  /* 0x000000d2c8cc723c */ /* 0x000fe200000018cc */
[----:B------:R-:W-:-:S02]  /*1ba80*/  FSEL R80, R26, -INF , !P1 ;  /* 0xff8000001a507808 */ /* 0x000fc40004800000 */
[-C--:B------:R-:W-:Y:S02]  /*1ba90*/  ISETP.GE.AND P5, PT, R30, R165.reuse, PT ;  /* 0x000000a51e00720c */ /* 0x080fe40003fa6270 */
[-C--:B------:R-:W-:Y:S02]  /*1baa0*/  ISETP.GE.AND P0, PT, R20, R220.reuse, PT ;  /* 0x000000dc1400720c */ /* 0x080fe40003f06270 */
[----:B------:R-:W-:Y:S02]  /*1bab0*/  ISETP.GE.AND P1, PT, R28, R220, PT ;  /* 0x000000dc1c00720c */ /* 0x000fe40003f26270 */
[----:B------:R-:W-:Y:S02]  /*1bac0*/  LOP3.LUT R12, R176, 0xb8, R177, 0xfe, !PT ;  /* 0x000000b8b00c7812 */ /* 0x000fe400078efeb1 */
[----:B------:R-:W-:Y:S02]  /*1bad0*/  FSEL R94, R172, -INF , !P6 ;  /* 0xff800000ac5e7808 */ /* 0x000fe40007000000 */
[----:B------:R-:W-:-:S02]  /*1bae0*/  ISETP.GE.AND P6, PT, R4, R165, PT ;  /* 0x000000a50400720c */ /* 0x000fc40003fc6270 */
[----:B------:R-:W-:Y:S02]  /*1baf0*/  FSEL R92, R8, -INF , !P5 ;  /* 0xff800000085c7808 */ /* 0x000fe40006800000 */
[----:B------:R-:W-:Y:S02]  /*1bb00*/  FSEL R164, R6, -INF , !P0 ;  /* 0xff80000006a47808 */ /* 0x000fe40004000000 */
[-C--:B------:R-:W-:Y:S02]  /*1bb10*/  ISETP.GE.AND P3, PT, R30, R220.reuse, PT ;  /* 0x000000dc1e00720c */ /* 0x080fe40003f66270 */
[----:B------:R-:W-:Y:S02]  /*1bb20*/  FSEL R98, R14, -INF , !P1 ;  /* 0xff8000000e627808 */ /* 0x000fe40004800000 */
[----:B------:R-:W-:Y:S01]  /*1bb30*/  ISETP.GE.AND P5, PT, R12, R165, PT ;  /* 0x000000a50c00720c */ /* 0x000fe20003fa6270 */
[----:B------:R-:W-:Y:S01]  /*1bb40*/  HMMA.16816.F32 R204, R196, R178, R204 ;  /* 0x000000b2c4cc723c */ /* 0x000fe200000018cc */
[----:B------:R-:W-:-:S02]  /*1bb50*/  ISETP.GE.AND P0, PT, R4, R220, PT ;  /* 0x000000dc0400720c */ /* 0x000fc40003f06270 */
[----:B------:R-:W-:Y:S02]  /*1bb60*/  LOP3.LUT R14, R176, 0xc0, R177, 0xfe, !PT ;  /* 0x000000c0b00e7812 */ /* 0x000fe400078efeb1 */
[----:B------:R-:W-:Y:S02]  /*1bb70*/  P2R R4, PR, RZ, 0x40 ;  /* 0x00000040ff047803 */ /* 0x000fe40000000000 */
[----:B------:R-:W-:Y:S02]  /*1bb80*/  FSEL R93, R10, -INF , !P3 ;  /* 0xff8000000a5d7808 */ /* 0x000fe40005800000 */
[----:B------:R-:W-:Y:S02]  /*1bb90*/  FSEL R168, R168, -INF , !P5 ;  /* 0xff800000a8a87808 */ /* 0x000fe40006800000 */
[-C--:B------:R-:W-:Y:S02]  /*1bba0*/  ISETP.GE.AND P2, PT, R22, R220.reuse, PT ;  /* 0x000000dc1600720c */ /* 0x080fe40003f46270 */
[----:B------:R-:W-:-:S02]  /*1bbb0*/  ISETP.GE.AND P3, PT, R12, R220, PT ;  /* 0x000000dc0c00720c */ /* 0x000fc40003f66270 */
[----:B------:R-:W-:Y:S02]  /*1bbc0*/  ISETP.GE.AND P4, PT, R14, R165, PT ;  /* 0x000000a50e00720c */ /* 0x000fe40003f86270 */
[----:B------:R-:W-:Y:S02]  /*1bbd0*/  ISETP.NE.AND P5, PT, R4, RZ, PT ;  /* 0x000000ff0400720c */ /* 0x000fe40003fa5270 */
[C-C-:B------:R-:W-:Y:S02]  /*1bbe0*/  LOP3.LUT R6, R176.reuse, 0xd0, R177.reuse, 0xfe, !PT ;  /* 0x000000d0b0067812 */ /* 0x140fe400078efeb1 */
[----:B------:R-:W-:Y:S02]  /*1bbf0*/  LOP3.LUT R4, R176, 0xd8, R177, 0xfe, !PT ;  /* 0x000000d8b0047812 */ /* 0x000fe400078efeb1 */
[----:B------:R-:W-:Y:S01]  /*1bc00*/  FSEL R95, R174, -INF , !P2 ;  /* 0xff800000ae5f7808 */ /* 0x000fe20005000000 */
[----:B------:R-:W-:Y:S01]  /*1bc10*/  HMMA.16816.F32 R204, R100, R182, R204 ;  /* 0x000000b664cc723c */ /* 0x000fe200000018cc */
[----:B------:R-:W-:-:S02]  /*1bc20*/  FSEL R170, R170, -INF , !P3 ;  /* 0xff800000aaaa7808 */ /* 0x000fc40005800000 */
[----:B------:R-:W-:Y:S02]  /*1bc30*/  FSEL R128, R128, -INF , !P4 ;  /* 0xff80000080807808 */ /* 0x000fe40006000000 */
[-C--:B------:R-:W-:Y:S02]  /*1bc40*/  ISETP.GE.AND P1, PT, R14, R220.reuse, PT ;  /* 0x000000dc0e00720c */ /* 0x080fe40003f26270 */
[-C--:B------:R-:W-:Y:S02]  /*1bc50*/  ISETP.GE.AND P2, PT, R6, R220.reuse, PT ;  /* 0x000000dc0600720c */ /* 0x080fe40003f46270 */
[CC--:B------:R-:W-:Y:S02]  /*1bc60*/  ISETP.GE.AND P4, PT, R4.reuse, R165.reuse, PT ;  /* 0x000000a50400720c */ /* 0x0c0fe40003f86270 */
[----:B------:R-:W-:Y:S02]  /*1bc70*/  ISETP.GE.AND P3, PT, R4, R220, PT ;  /* 0x000000dc0400720c */ /* 0x000fe40003f66270 */
[----:B------:R-:W-:-:S02]  /*1bc80*/  ISETP.GE.AND P6, PT, R6, R165, PT ;  /* 0x000000a50600720c */ /* 0x000fc40003fc6270 */
[C-C-:B------:R-:W-:Y:S02]  /*1bc90*/  LOP3.LUT R4, R176.reuse, 0xe8, R177.reuse, 0xfe, !PT ;  /* 0x000000e8b0047812 */ /* 0x140fe400078efeb1 */
[----:B------:R-:W-:Y:S02]  /*1bca0*/  LOP3.LUT R6, R176, 0xe0, R177, 0xfe, !PT ;  /* 0x000000e0b0067812 */ /* 0x000fe400078efeb1 */
[----:B------:R-:W-:Y:S02]  /*1bcb0*/  FSEL R130, R130, -INF , !P1 ;  /* 0xff80000082827808 */ /* 0x000fe40004800000 */
[----:B------:R-:W-:Y:S02]  /*1bcc0*/  FSEL R122, R122, -INF , !P2 ;  /* 0xff8000007a7a7808 */ /* 0x000fe40005000000 */
[----:B------:R-:W-:Y:S02]  /*1bcd0*/  FSEL R126, R126, -INF , !P0 ;  /* 0xff8000007e7e7808 */ /* 0x000fe40004000000 */
[----:B------:R-:W-:-:S02]  /*1bce0*/  ISETP.GE.AND P1, PT, R4, R165, PT ;  /* 0x000000a50400720c */ /* 0x000fc40003f26270 */
[-C--:B------:R-:W-:Y:S02]  /*1bcf0*/  ISETP.GE.AND P2, PT, R4, R220.reuse, PT ;  /* 0x000000dc0400720c */ /* 0x080fe40003f46270 */
[----:B------:R-:W-:Y:S02]  /*1bd00*/  ISETP.GE.AND P0, PT, R6, R220, PT ;  /* 0x000000dc0600720c */ /* 0x000fe40003f06270 */
[C-C-:B------:R-:W-:Y:S02]  /*1bd10*/  LOP3.LUT R4, R176.reuse, 0xf0, R177.reuse, 0xfe, !PT ;  /* 0x000000f0b0047812 */ /* 0x140fe400078efeb1 */
[C---:B------:R-:W-:Y:S02]  /*1bd20*/  LOP3.LUT R12, R176.reuse, R177, RZ, 0xfc, !PT ;  /* 0x000000b1b00c7212 */ /* 0x040fe400078efcff */
[----:B------:R-:W-:Y:S02]  /*1bd30*/  LOP3.LUT R177, R176, 0xf8, R177, 0xfe, !PT ;  /* 0x000000f8b0b17812 */ /* 0x000fe400078efeb1 */
[----:B------:R-:W-:-:S02]  /*1bd40*/  FSEL R120, R120, -INF , !P6 ;  /* 0xff80000078787808 */ /* 0x000fc40007000000 */
[----:B------:R-:W-:Y:S02]  /*1bd50*/  FSEL R116, R116, -INF , !P4 ;  /* 0xff80000074747808 */ /* 0x000fe40006000000 */
[----:B------:R-:W-:Y:S02]  /*1bd60*/  FSEL R114, R114, -INF , !P0 ;  /* 0xff80000072727808 */ /* 0x000fe40004000000 */
[C---:B------:R-:W-:Y:S02]  /*1bd70*/  ISETP.GE.AND P4, PT, R4.reuse, R165, PT ;  /* 0x000000a50400720c */ /* 0x040fe40003f86270 */
[-C--:B------:R-:W-:Y:S02]  /*1bd80*/  ISETP.GE.AND P6, PT, R4, R220.reuse, PT ;  /* 0x000000dc0400720c */ /* 0x080fe40003fc6270 */
[----:B------:R-:W-:Y:S02]  /*1bd90*/  ISETP.GE.AND P0, PT, R177, R220, PT ;  /* 0x000000dcb100720c */ /* 0x000fe40003f06270 */
[----:B------:R-:W-:-:S02]  /*1bda0*/  FSEL R124, R124, -INF , !P5 ;  /* 0xff8000007c7c7808 */ /* 0x000fc40006800000 */
[----:B------:R-:W-:Y:S02]  /*1bdb0*/  FSEL R118, R118, -INF , !P3 ;  /* 0xff80000076767808 */ /* 0x000fe40005800000 */
[----:B------:R-:W-:Y:S02]  /*1bdc0*/  IADD3 R4, R12, 0x1, RZ ;  /* 0x000000010c047810 */ /* 0x000fe40007ffe0ff */
[-C--:B------:R-:W-:Y:S02]  /*1bdd0*/  ISETP.GE.AND P5, PT, R6, R165.reuse, PT ;  /* 0x000000a50600720c */ /* 0x080fe40003fa6270 */
[----:B------:R-:W-:Y:S02]  /*1bde0*/  ISETP.GE.AND P3, PT, R177, R165, PT ;  /* 0x000000a5b100720c */ /* 0x000fe40003f66270 */
[----:B------:R-:W-:Y:S02]  /*1bdf0*/  IADD3 R6, R12, 0x9, RZ ;  /* 0x000000090c067810 */ /* 0x000fe40007ffe0ff */
[----:B------:R-:W-:-:S02]  /*1be00*/  FSEL R108, R108, -INF , !P1 ;  /* 0xff8000006c6c7808 */ /* 0x000fc40004800000 */
[----:B------:R-:W-:Y:S02]  /*1be10*/  P2R R8, PR, RZ, 0x1 ;  /* 0x00000001ff087803 */ /* 0x000fe40000000000 */
[C---:B------:R-:W-:Y:S02]  /*1be20*/  ISETP.GE.AND P1, PT, R4.reuse, R165, PT ;  /* 0x000000a50400720c */ /* 0x040fe40003f26270 */
[----:B------:R-:W-:Y:S02]  /*1be30*/  ISETP.GE.AND P0, PT, R4, R220, PT ;  /* 0x000000dc0400720c */ /* 0x000fe40003f06270 */
[----:B------:R-:W-:Y:S02]  /*1be40*/  P2R R14, PR, RZ, 0x8 ;  /* 0x00000008ff0e7803 */ /* 0x000fe40000000000 */
[----:B------:R-:W-:Y:S02]  /*1be50*/  FSEL R110, R110, -INF , !P2 ;  /* 0xff8000006e6e7808 */ /* 0x000fe40005000000 */
[----:B------:R-:W-:-:S02]  /*1be60*/  IADD3 R4, R12, 0x11, RZ ;  /* 0x000000110c047810 */ /* 0x000fc40007ffe0ff */
[C---:B------:R-:W-:Y:S02]  /*1be70*/  ISETP.GE.AND P3, PT, R6.reuse, R165, PT ;  /* 0x000000a50600720c */ /* 0x040fe40003f66270 */
[----:B------:R-:W-:Y:S02]  /*1be80*/  ISETP.GE.AND P2, PT, R6, R220, PT ;  /* 0x000000dc0600720c */ /* 0x000fe40003f46270 */
[----:B------:R-:W-:Y:S02]  /*1be90*/  IADD3 R16, R12, 0x19, RZ ;  /* 0x000000190c107810 */ /* 0x000fe40007ffe0ff */
[----:B------:R-:W-:Y:S02]  /*1bea0*/  FSEL R104, R104, -INF , !P4 ;  /* 0xff80000068687808 */ /* 0x000fe40006000000 */
[----:B------:R-:W-:Y:S02]  /*1beb0*/  FSEL R10, R89, -INF , !P1 ;  /* 0xff800000590a7808 */ /* 0x000fe40004800000 */
[----:B------:R-:W-:-:S02]  /*1bec0*/  FSEL R6, R91, -INF , !P0 ;  /* 0xff8000005b067808 */ /* 0x000fc40004000000 */
[----:B------:R-:W-:Y:S02]  /*1bed0*/  ISETP.NE.AND P4, PT, R8, RZ, PT ;  /* 0x000000ff0800720c */ /* 0x000fe40003f85270 */
[CC--:B------:R-:W-:Y:S02]  /*1bee0*/  ISETP.GE.AND P1, PT, R4.reuse, R165.reuse, PT ;  /* 0x000000a50400720c */ /* 0x0c0fe40003f26270 */
        /* <DEDUP_REMOVED lines=80> */
[----:B------:R-:W-:Y:S02]  /*1c3f0*/  IADD3 R16, R12, 0x99, RZ ;  /* 0x000000990c107810 */ /* 0x000fe40007ffe0ff */
[----:B------:R-:W-:-:S02]  /*1c400*/  FSEL R67, R21, -INF , !P3 ;  /* 0xff80000015437808 */ /* 0x000fc40005800000 */
[----:B------:R-:W-:Y:S02]  /*1c410*/  FSEL R69, R23, -INF , !P2 ;  /* 0xff80000017457808 */ /* 0x000fe40005000000 */
[----:B------:R-:W-:Y:S02]  /*1c420*/  IADD3 R18, R12, 0xa1, RZ ;  /* 0x000000a10c127810 */ /* 0x000fe40007ffe0ff */
[C---:B------:R-:W-:Y:S02]  /*1c430*/  ISETP.GE.AND P3, PT, R16.reuse, R165, PT ;  /* 0x000000a51000720c */ /* 0x040fe40003f66270 */
[----:B------:R-:W-:Y:S02]  /*1c440*/  ISETP.GE.AND P2, PT, R16, R220, PT ;  /* 0x000000dc1000720c */ /* 0x000fe40003f46270 */
[----:B------:R-:W-:Y:S02]  /*1c450*/  IADD3 R16, R12, 0xa9, RZ ;  /* 0x000000a90c107810 */ /* 0x000fe40007ffe0ff */
[----:B------:R-:W-:-:S02]  /*1c460*/  FSEL R71, R17, -INF , !P1 ;  /* 0xff80000011477808 */ /* 0x000fc40004800000 */
[----:B------:R-:W-:Y:S02]  /*1c470*/  FSEL R73, R19, -INF , !P0 ;  /* 0xff80000013497808 */ /* 0x000fe40004000000 */
[CC--:B------:R-:W-:Y:S02]  /*1c480*/  ISETP.GE.AND P1, PT, R18.reuse, R165.reuse, PT ;  /* 0x000000a51200720c */ /* 0x0c0fe40003f26270 */
[----:B------:R-:W-:Y:S02]  /*1c490*/  FSEL R75, R13, -INF , !P3 ;  /* 0xff8000000d4b7808 */ /* 0x000fe40005800000 */
[----:B------:R-:W-:Y:S02]  /*1c4a0*/  ISETP.GE.AND P0, PT, R18, R220, PT ;  /* 0x000000dc1200720c */ /* 0x000fe40003f06270 */
[----:B------:R-:W-:Y:S02]  /*1c4b0*/  IADD3 R13, R12, 0xb1, RZ ;  /* 0x000000b10c0d7810 */ /* 0x000fe40007ffe0ff */
[----:B------:R-:W-:-:S02]  /*1c4c0*/  ISETP.GE.AND P3, PT, R16, R165, PT ;  /* 0x000000a51000720c */ /* 0x000fc40003f66270 */
[----:B------:R-:W-:Y:S02]  /*1c4d0*/  FSEL R77, R15, -INF , !P2 ;  /* 0xff8000000f4d7808 */ /* 0x000fe40005000000 */
[----:B------:R-:W-:Y:S02]  /*1c4e0*/  FSEL R79, R9, -INF , !P1 ;  /* 0xff800000094f7808 */ /* 0x000fe40004800000 */
[----:B------:R-:W-:Y:S02]  /*1c4f0*/  FSEL R81, R11, -INF , !P0 ;  /* 0xff8000000b517808 */ /* 0x000fe40004000000 */
[----:B------:R-:W-:Y:S02]  /*1c500*/  ISETP.GE.AND P2, PT, R16, R220, PT ;  /* 0x000000dc1000720c */ /* 0x000fe40003f46270 */
[----:B------:R-:W-:Y:S02]  /*1c510*/  ISETP.GE.AND P1, PT, R13, R165, PT ;  /* 0x000000a50d00720c */ /* 0x000fe40003f26270 */
[----:B------:R-:W-:-:S02]  /*1c520*/  FSEL R83, R5, -INF , !P3 ;  /* 0xff80000005537808 */ /* 0x000fc40005800000 */
[----:B------:R-:W-:Y:S02]  /*1c530*/  ISETP.GE.AND P0, PT, R13, R220, PT ;  /* 0x000000dc0d00720c */ /* 0x000fe40003f06270 */
[C---:B------:R-:W-:Y:S02]  /*1c540*/  IADD3 R9, R12.reuse, 0xb9, RZ ;  /* 0x000000b90c097810 */ /* 0x040fe40007ffe0ff */
[----:B------:R-:W-:Y:S02]  /*1c550*/  IADD3 R5, R12, 0xc1, RZ ;  /* 0x000000c10c057810 */ /* 0x000fe40007ffe0ff */
        /* <DEDUP_REMOVED lines=28> */
[----:B------:R-:W-:Y:S02]  /*1c720*/  ISETP.GT.AND P5, PT, R245, R234, PT ;  /* 0x000000eaf500720c */ /* 0x000fe40003fa4270 */
[C---:B------:R-:W-:Y:S02]  /*1c730*/  IADD3 R5, R12.reuse, 0xe9, RZ ;  /* 0x000000e90c057810 */ /* 0x040fe40007ffe0ff */
[----:B------:R-:W-:Y:S02]  /*1c740*/  IADD3 R7, R12, 0xf1, RZ ;  /* 0x000000f10c077810 */ /* 0x000fe40007ffe0ff */
[----:B------:R-:W-:Y:S02]  /*1c750*/  FSEL R117, R117, -INF , !P3 ;  /* 0xff80000075757808 */ /* 0x000fe40005800000 */
[----:B------:R-:W-:-:S02]  /*1c760*/  FSEL R100, R119, -INF , !P2 ;  /* 0xff80000077647808 */ /* 0x000fc40005000000 */
[-C--:B------:R-:W-:Y:S02]  /*1c770*/  ISETP.GE.AND P3, PT, R5, R165.reuse, PT ;  /* 0x000000a50500720c */ /* 0x080fe40003f66270 */
[----:B------:R-:W-:Y:S02]  /*1c780*/  FSEL R101, R113, -INF , !P1 ;  /* 0xff80000071657808 */ /* 0x000fe40004800000 */
[-C--:B------:R-:W-:Y:S02]  /*1c790*/  ISETP.GE.AND P2, PT, R5, R220.reuse, PT ;  /* 0x000000dc0500720c */ /* 0x080fe40003f46270 */
[----:B------:R-:W-:Y:S02]  /*1c7a0*/  FSEL R102, R115, -INF , !P0 ;  /* 0xff80000073667808 */ /* 0x000fe40004000000 */
[C---:B------:R-:W-:Y:S02]  /*1c7b0*/  ISETP.GE.AND P1, PT, R7.reuse, R165, PT ;  /* 0x000000a50700720c */ /* 0x040fe40003f26270 */
[----:B------:R-:W-:-:S02]  /*1c7c0*/  ISETP.GE.AND P0, PT, R7, R220, PT ;  /* 0x000000dc0700720c */ /* 0x000fc40003f06270 */
[----:B------:R-:W-:Y:S02]  /*1c7d0*/  IADD3 R5, R12, 0xf9, RZ ;  /* 0x000000f90c057810 */ /* 0x000fe40007ffe0ff */
[----:B------:R-:W-:Y:S02]  /*1c7e0*/  FSEL R103, R109, -INF , !P3 ;  /* 0xff8000006d677808 */ /* 0x000fe40005800000 */
[----:B------:R-:W-:Y:S02]  /*1c7f0*/  FSEL R111, R111, -INF , !P2 ;  /* 0xff8000006f6f7808 */ /* 0x000fe40005000000 */
[----:B------:R-:W-:Y:S02]  /*1c800*/  FSEL R106, R106, -INF , !P6 ;  /* 0xff8000006a6a7808 */ /* 0x000fe40007000000 */
[C---:B------:R-:W-:Y:S02]  /*1c810*/  ISETP.GE.AND P3, PT, R12.reuse, R165, PT ;  /* 0x000000a50c00720c */ /* 0x040fe40003f66270 */
[----:B------:R-:W-:-:S02]  /*1c820*/  ISETP.GE.AND P2, PT, R12, R220, PT ;  /* 0x000000dc0c00720c */ /* 0x000fc40003f46270 */
[----:B------:R-:W-:Y:S02]  /*1c830*/  FSEL R105, R105, -INF , !P1 ;  /* 0xff80000069697808 */ /* 0x000fe40004800000 */
[----:B------:R-:W-:Y:S02]  /*1c840*/  FSEL R107, R107, -INF , !P0 ;  /* 0xff8000006b6b7808 */ /* 0x000fe40004000000 */
[----:B------:R-:W-:Y:S02]  /*1c850*/  ISETP.NE.AND P6, PT, R14, RZ, PT ;  /* 0x000000ff0e00720c */ /* 0x000fe40003fc5270 */
        /* <DEDUP_REMOVED lines=43> */
[----:B------:R-:W-:-:S07]  /*1cb10*/  ISETP.NE.AND P1, PT, RZ, c[0x0][0x2d0], PT ;  /* 0x0000b400ff007a0c */ /* 0x000fce0003f25270 */
        /* <DEDUP_REMOVED lines=26> */
.L_x_3812:
[----:B------:R-:W-:-:S05]  /*1ccc0*/  IMAD.MOV.U32 R14, RZ, RZ, c[0x0][0x198] ;  /* 0x00006600ff0e7624 */ /* 0x000fca00078e00ff */
[----:B------:R-:W-:-:S04]  /*1ccd0*/  LEA R14, -R14, RZ, 0x8 ;  /* 0x000000ff0e0e7211 */ /* 0x000fc800078e41ff */
[----:B------:R-:W-:Y:S02]  /*1cce0*/  SHF.R.S32.HI R11, RZ, 0x1f, R14 ;  /* 0x0000001fff0b7819 */ /* 0x000fe4000001140e */
.L_x_3813:
        /* <DEDUP_REMOVED lines=58> */
.L_x_3811:
        /* <DEDUP_REMOVED lines=13> */
[----:B------:R-:W-:Y:S02]  /*1d160*/  MOV R182, R61 ;  /* 0x0000003d00b67202 */ /* 0x000fe40000000f00 */
[----:B--2---:R-:W-:Y:S02]  /*1d170*/  FMNMX.FTZ R13, R16, R13, !PT ;  /* 0x0000000d100d7209 */ /* 0x004fe40007810000 */
[----:B---3--:R-:W-:Y:S02]  /*1d180*/  FMNMX.FTZ R12, R15, R12, !PT ;  /* 0x0000000c0f0c7209 */ /* 0x008fe40007810000 */
[----:B------:R-:W-:Y:S02]  /*1d190*/  FMNMX.FTZ R13, R8, R13, !PT ;  /* 0x0000000d080d7209 */ /* 0x000fe40007810000 */
[----:B------:R-:W-:-:S02]  /*1d1a0*/  FMNMX.FTZ R12, R4, R12, !PT ;  /* 0x0000000c040c7209 */ /* 0x000fc40007810000 */
[----:B----4-:R-:W-:Y:S02]  /*1d1b0*/  FMNMX.FTZ R13, R14, R13, !PT ;  /* 0x0000000d0e0d7209 */ /* 0x010fe40007810000 */
        /* <DEDUP_REMOVED lines=135> */
[--C-:B------:R-:W-:Y:S02]  /*1da30*/  FFMA.FTZ R175, R7, c[0x0][0x23c], -R176.reuse ;  /* 0x00008f0007af7a23 */ /* 0x100fe400000108b0 */
        /* <DEDUP_REMOVED lines=16> */
[--C-:B------:R-:W-:Y:S02]  /*1db40*/  FFMA.FTZ R24, R24, c[0x0][0x23c], -R176.reuse ;  /* 0x00008f0018187a23 */ /* 0x100fe400000108b0 */
        /* <DEDUP_REMOVED lines=73> */
[--C-:B------:R-:W-:Y:S02]  /*1dfe0*/  FFMA.FTZ R152, R28, c[0x0][0x23c], -R176.reuse ;  /* 0x00008f001c987a23 */ /* 0x100fe400000108b0 */
        /* <DEDUP_REMOVED lines=10> */
[--C-:B------:R-:W-:Y:S02]  /*1e090*/  FFMA.FTZ R147, R195, c[0x0][0x23c], -R169.reuse ;  /* 0x00008f00c3937a23 */ /* 0x100fe400000108a9 */
[----:B------:R-:W-:Y:S02]  /*1e0a0*/  FFMA.FTZ R154, R189, c[0x0][0x23c], -R176 ;  /* 0x00008f00bd9a7a23 */ /* 0x000fe400000108b0 */
[--C-:B------:R-:W-:Y:S01]  /*1e0b0*/  FFMA.FTZ R149, R251, c[0x0][0x23c], -R169.reuse ;  /* 0x00008f00fb957a23 */ /* 0x100fe200000108a9 */
[----:B---3--:R-:W-:Y:S01]  /*1e0c0*/  F2FP.PACK_AB R58, R152, R156 ;  /* 0x0000009c983a723e */ /* 0x008fe200000000ff */
[----:B------:R-:W-:Y:S01]  /*1e0d0*/  MUFU.EX2 R137, R137 ;  /* 0x0000008900897308 */ /* 0x000fe20000000800 */
[----:B------:R-:W-:-:S02]  /*1e0e0*/  FFMA.FTZ R150, R193, c[0x0][0x23c], -R169 ;  /* 0x00008f00c1967a23 */ /* 0x000fc400000108a9 */
[--C-:B------:R-:W-:Y:S02]  /*1e0f0*/  FFMA.FTZ R151, R250, c[0x0][0x23c], -R169.reuse ;  /* 0x00008f00fa977a23 */ /* 0x100fe400000108a9 */
[--C-:B------:R-:W-:Y:S01]  /*1e100*/  FFMA.FTZ R155, R188, c[0x0][0x23c], -R176.reuse ;  /* 0x00008f00bc9b7a23 */ /* 0x100fe200000108b0 */
[----:B----4-:R-:W-:Y:S02]  /*1e110*/  F2FP.PACK_AB R57, R144, R148 ;  /* 0x000000949039723e */ /* 0x010fe400000000ff */
        /* <DEDUP_REMOVED lines=20> */
[--C-:B------:R-:W-:Y:S02]  /*1e260*/  FFMA.FTZ R64, R64, c[0x0][0x23c], -R169.reuse ;  /* 0x00008f0040407a23 */ /* 0x100fe400000108a9 */
        /* <DEDUP_REMOVED lines=23> */
[--C-:B------:R-:W-:Y:S02]  /*1e3e0*/  FFMA.FTZ R195, R49, c[0x0][0x23c], -R169.reuse ;  /* 0x00008f0031c37a23 */ /* 0x100fe400000108a9 */
[----:B------:R-:W-:Y:S01]  /*1e3f0*/  FFMA.FTZ R78, R78, c[0x0][0x23c], -R176 ;  /* 0x00008f004e4e7a23 */ /* 0x000fe200000108b0 */
[----:B-1----:R-:W-:Y:S01]  /*1e400*/  HMMA.16816.F32 R32, R56, R28, R32 ;  /* 0x0000001c3820723c */ /* 0x002fe20000001820 */
        /* <DEDUP_REMOVED lines=16> */
[----:B------:R-:W-:Y:S01]  /*1e510*/  FFMA.FTZ R127, R127, c[0x0][0x23c], -R169 ;  /* 0x00008f007f7f7a23 */ /* 0x000fe200000108a9 */
[----:B------:R-:W-:Y:S01]  /*1e520*/  HMMA.16816.F32 R8, R56, R62, R8 ;  /* 0x0000003e3808723c */ /* 0x000fe20000001808 */
[----:B------:R-:W2:Y:S01]  /*1e530*/  LDSM.16.MT88.4 R60, [R225+0xb000] ;  /* 0x00b00000e13c783b */ /* 0x000ea20000004200 */
[----:B------:R-:W1:Y:S01]  /*1e540*/  MUFU.EX2 R147, R147 ;  /* 0x0000009300937308 */ /* 0x000e620000000800 */
[----:B------:R-:W-:Y:S02]  /*1e550*/  FFMA.FTZ R175, R249, R180, R175 ;  /* 0x000000b4f9af7223 */ /* 0x000fe400000100af */
[----:B------:R-:W-:Y:S02]  /*1e560*/  FFMA.FTZ R165, R248, R179, R165 ;  /* 0x000000b3f8a57223 */ /* 0x000fe400000100a5 */
[----:B----4-:R-:W-:Y:S01]  /*1e570*/  F2FP.PACK_AB R56, R132, R133 ;  /* 0x000000858438723e */ /* 0x010fe200000000ff */
[----:B------:R-:W-:Y:S01]  /*1e580*/  FADD.FTZ R175, R174, R175 ;  /* 0x000000afaeaf7221 */ /* 0x000fe20000010000 */
[----:B------:R-:W-:Y:S01]  /*1e590*/  F2FP.PACK_AB R57, R138, R137 ;  /* 0x000000898a39723e */ /* 0x000fe200000000ff */
[----:B------:R-:W4:Y:S01]  /*1e5a0*/  MUFU.EX2 R149, R149 ;  /* 0x0000009500957308 */ /* 0x000f220000000800 */
[----:B------:R-:W-:Y:S01]  /*1e5b0*/  F2FP.PACK_AB R58, R135, R134 ;  /* 0x00000086873a723e */ /* 0x000fe200000000ff */
[----:B------:R-:W-:Y:S01]  /*1e5c0*/  FADD.FTZ R165, R119, R165 ;  /* 0x000000a577a57221 */ /* 0x000fe20000010000 */
        /* <DEDUP_REMOVED lines=38> */
[--C-:B------:R-:W-:Y:S02]  /*1e830*/  FFMA.FTZ R100, R100, c[0x0][0x23c], -R169.reuse ;  /* 0x00008f0064647a23 */ /* 0x100fe400000108a9 */
[----:B------:R-:W3:Y:S01]  /*1e840*/  MUFU.EX2 R158, R158 ;  /* 0x0000009e009e7308 */ /* 0x000ee20000000800 */
[--C-:B------:R-:W-:Y:S01]  /*1e850*/  FFMA.FTZ R123, R123, c[0x0][0x23c], -R169.reuse ;  /* 0x00008f007b7b7a23 */ /* 0x100fe200000108a9 */
[C---:B--2---:R-:W-:Y:S01]  /*1e860*/  HMMA.16816.F32 R52, R56.reuse, R60, R52 ;  /* 0x0000003c3834723c */ /* 0x044fe20000001834 */
[--C-:B------:R-:W-:Y:S02]  /*1e870*/  FFMA.FTZ R118, R118, c[0x0][0x23c], -R169.reuse ;  /* 0x00008f0076767a23 */ /* 0x100fe400000108a9 */
[----:B------:R-:W-:Y:S02]  /*1e880*/  FFMA.FTZ R110, R110, c[0x0][0x23c], -R169 ;  /* 0x00008f006e6e7a23 */ /* 0x000fe400000108a9 */
        /* <DEDUP_REMOVED lines=25> */
[----:B------:R-:W-:Y:S01]  /*1ea20*/  FFMA.FTZ R102, R102, c[0x0][0x23c], -R169 ;  /* 0x00008f0066667a23 */ /* 0x000fe200000108a9 */
[----:B------:R-:W-:Y:S01]  /*1ea30*/  HMMA.16816.F32 R16, R56, R38, R16 ;  /* 0x000000263810723c */ /* 0x000fe20000001810 */
[----:B------:R-:W4:Y:S01]  /*1ea40*/  LDSM.16.MT88.4 R36, [R228+0xc000] ;  /* 0x00c00000e424783b */ /* 0x000f220000004200 */
[----:B------:R-:W-:Y:S01]  /*1ea50*/  MUFU.EX2 R3, R3 ;  /* 0x0000000300037308 */ /* 0x000fe20000000800 */
[----:B------:R-:W-:-:S02]  /*1ea60*/  FFMA.FTZ R249, R109, c[0x0][0x23c], -R176 ;  /* 0x00008f006df97a23 */ /* 0x000fc400000108b0 */
[----:B------:R-:W-:-:S03]  /*1ea70*/  FFMA.FTZ R248, R113, c[0x0][0x23c], -R169 ;  /* 0x00008f0071f87a23 */ /* 0x000fc600000108a9 */
[C---:B-----5:R-:W-:Y:S02]  /*1ea80*/  HMMA.16816.F32 R24, R56.reuse, R40, R24 ;  /* 0x000000283818723c */ /* 0x060fe40000001818 */
[----:B------:R-:W-:Y:S06]  /*1ea90*/  MUFU.EX2 R182, R182 ;  /* 0x000000b600b67308 */ /* 0x000fec0000000800 */
        /* <DEDUP_REMOVED lines=122> */
[--C-:B------:R-:W-:Y:S02]  /*1f240*/  FFMA.FTZ R59, R67, c[0x0][0x23c], -R176.reuse ;  /* 0x00008f00433b7a23 */ /* 0x100fe400000108b0 */
        /* <DEDUP_REMOVED lines=8> */
[--C-:B------:R-:W-:Y:S02]  /*1f2d0*/  FFMA.FTZ R69, R97, c[0x0][0x23c], -R176.reuse ;  /* 0x00008f0061457a23 */ /* 0x100fe400000108b0 */
[----:B------:R-:W-:Y:S01]  /*1f2e0*/  MUFU.EX2 R58, R58 ;  /* 0x0000003a003a7308 */ /* 0x000fe20000000800 */
[--C-:B------:R-:W-:Y:S02]  /*1f2f0*/  FFMA.FTZ R75, R96, c[0x0][0x23c], -R169.reuse ;  /* 0x00008f00604b7a23 */ /* 0x100fe400000108a9 */
[--C-:B---3--:R-:W-:Y:S02]  /*1f300*/  FFMA.FTZ R78, R98, c[0x0][0x23c], -R169.reuse ;  /* 0x00008f00624e7a23 */ /* 0x108fe400000108a9 */
[----:B------:R-:W-:Y:S01]  /*1f310*/  HMMA.16816.F32 R4, R44, R42, R4 ;  /* 0x0000002a2c04723c */ /* 0x000fe20000001804 */
[----:B------:R-:W1:Y:S01]  /*1f320*/  LDSM.16.MT88.4 R40, [R227+0xe000] ;  /* 0x00e00000e328783b */ /* 0x000e620000004200 */
[----:B------:R-:W-:Y:S01]  /*1f330*/  FFMA.FTZ R82, R99, c[0x0][0x23c], -R176 ;  /* 0x00008f0063527a23 */ /* 0x000fe200000108b0 */
[----:B------:R-:W-:Y:S01]  /*1f340*/  MUFU.EX2 R59, R59 ;  /* 0x0000003b003b7308 */ /* 0x000fe20000000800 */
[----:B------:R-:W-:-:S02]  /*1f350*/  FFMA.FTZ R84, R93, c[0x0][0x23c], -R169 ;  /* 0x00008f005d547a23 */ /* 0x000fc400000108a9 */
[--C-:B------:R-:W-:Y:S02]  /*1f360*/  FFMA.FTZ R86, R164, c[0x0][0x23c], -R169.reuse ;  /* 0x00008f00a4567a23 */ /* 0x100fe400000108a9 */
[C---:B--2---:R-:W-:Y:S01]  /*1f370*/  HMMA.16816.F32 R32, R44.reuse, R28, R32 ;  /* 0x0000001c2c20723c */ /* 0x044fe20000001820 */
[--C-:B------:R-:W-:Y:S02]  /*1f380*/  FFMA.FTZ R92, R94, c[0x0][0x23c], -R176.reuse ;  /* 0x00008f005e5c7a23 */ /* 0x100fe400000108b0 */
[----:B------:R-:W2:Y:S01]  /*1f390*/  MUFU.EX2 R61, R61 ;  /* 0x0000003d003d7308 */ /* 0x000ea20000000800 */
[--C-:B------:R-:W-:Y:S02]  /*1f3a0*/  FFMA.FTZ R94, R95, c[0x0][0x23c], -R169.reuse ;  /* 0x00008f005f5e7a23 */ /* 0x100fe400000108a9 */
[----:B------:R-:W-:Y:S02]  /*1f3b0*/  FFMA.FTZ R93, R168, c[0x0][0x23c], -R176 ;  /* 0x00008f00a85d7a23 */ /* 0x000fe400000108b0 */
[----:B------:R-:W-:Y:S01]  /*1f3c0*/  HMMA.16816.F32 R20, R44, R30, R20 ;  /* 0x0000001e2c14723c */ /* 0x000fe20000001814 */
[----:B------:R-:W3:Y:S01]  /*1f3d0*/  LDSM.16.MT88.4 R28, [R226+0xe000] ;  /* 0x00e00000e21c783b */ /* 0x000ee20000004200 */
[--C-:B------:R-:W-:Y:S01]  /*1f3e0*/  FFMA.FTZ R95, R170, c[0x0][0x23c], -R169.reuse ;  /* 0x00008f00aa5f7a23 */ /* 0x100fe200000108a9 */
[----:B------:R-:W-:Y:S01]  /*1f3f0*/  MUFU.EX2 R62, R62 ;  /* 0x0000003e003e7308 */ /* 0x000fe20000000800 */
[----:B------:R-:W-:-:S02]  /*1f400*/  FFMA.FTZ R96, R171, c[0x0][0x23c], -R169 ;  /* 0x00008f00ab607a23 */ /* 0x000fc400000108a9 */
[--C-:B------:R-:W-:Y:S02]  /*1f410*/  FFMA.FTZ R99, R124, c[0x0][0x23c], -R176.reuse ;  /* 0x00008f007c637a23 */ /* 0x100fe400000108b0 */
[C---:B----4-:R-:W-:Y:S01]  /*1f420*/  HMMA.16816.F32 R52, R44.reuse, R48, R52 ;  /* 0x000000302c34723c */ /* 0x050fe20000001834 */
[--C-:B------:R-:W-:Y:S02]  /*1f430*/  FFMA.FTZ R97, R128, c[0x0][0x23c], -R176.reuse ;  /* 0x00008f0080617a23 */ /* 0x100fe400000108b0 */
[----:B------:R-:W4:Y:S01]  /*1f440*/  MUFU.EX2 R63, R63 ;  /* 0x0000003f003f7308 */ /* 0x000f220000000800 */
[--C-:B------:R-:W-:Y:S02]  /*1f450*/  FFMA.FTZ R124, R125, c[0x0][0x23c], -R176.reuse ;  /* 0x00008f007d7c7a23 */ /* 0x100fe400000108b0 */
[----:B------:R-:W-:Y:S02]  /*1f460*/  FFMA.FTZ R98, R129, c[0x0][0x23c], -R176 ;  /* 0x00008f0081627a23 */ /* 0x000fe400000108b0 */
[----:B------:R-:W-:Y:S01]  /*1f470*/  HMMA.16816.F32 R8, R44, R50, R8 ;  /* 0x000000322c08723c */ /* 0x000fe20000001808 */
[----:B------:R-:W3:Y:S01]  /*1f480*/  LDSM.16.MT88.4 R48, [R225+0xe000] ;  /* 0x00e00000e130783b */ /* 0x000ee20000004200 */
[--C-:B------:R-:W-:Y:S01]  /*1f490*/  FFMA.FTZ R125, R130, c[0x0][0x23c], -R169.reuse ;  /* 0x00008f00827d7a23 */ /* 0x100fe200000108a9 */
[----:B------:R-:W-:Y:S01]  /*1f4a0*/  MUFU.EX2 R65, R65 ;  /* 0x0000004100417308 */ /* 0x000fe20000000800 */
[----:B------:R-:W-:-:S02]  /*1f4b0*/  FFMA.FTZ R128, R131, c[0x0][0x23c], -R169 ;  /* 0x00008f0083807a23 */ /* 0x000fc400000108a9 */
[----:B-----5:R-:W-:Y:S01]  /*1f4c0*/  FADD.FTZ R195, R60, R195 ;  /* 0x000000c33cc37221 */ /* 0x020fe20000010000 */
[----:B------:R-:W-:Y:S02]  /*1f4d0*/  F2FP.PACK_AB R44, R57, R56 ;  /* 0x00000038392c723e */ /* 0x000fe400000000ff */
        /* <DEDUP_REMOVED lines=16> */
[----:B------:R-:W5:Y:S06]  /*1f5e0*/  MUFU.EX2 R78, R78 ;  /* 0x0000004e004e7308 */ /* 0x000f6c0000000800 */
[----:B---3--:R-:W-:Y:S02]  /*1f5f0*/  HMMA.16816.F32 R32, R44, R28, R32 ;  /* 0x0000001c2c20723c */ /* 0x008fe40000001820 */
[----:B------:R-:W3:Y:S01]  /*1f600*/  MUFU.EX2 R80, R80 ;  /* 0x0000005000507308 */ /* 0x000ee20000000800 */
[----:B-1----:R-:W-:-:S04]  /*1f610*/  FADD.FTZ R63, R75, R63 ;  /* 0x0000003f4b3f7221 */ /* 0x002fc80000010000 */
[----:B------:R-:W-:Y:S01]  /*1f620*/  FADD.FTZ R63, R73, R63 ;  /* 0x0000003f493f7221 */ /* 0x000fe20000010000 */
[C---:B------:R-:W-:Y:S01]  /*1f630*/  HMMA.16816.F32 R20, R44.reuse, R30, R20 ;  /* 0x0000001e2c14723c */ /* 0x040fe20000001814 */
[----:B------:R-:W1:Y:S01]  /*1f640*/  LDSM.16.MT88.4 R28, [R226+0xe800] ;  /* 0x00e80000e21c783b */ /* 0x000e620000004200 */
[----:B------:R-:W-:Y:S06]  /*1f650*/  MUFU.EX2 R82, R82 ;  /* 0x0000005200527308 */ /* 0x000fec0000000800 */
[C---:B------:R-:W-:Y:S02]  /*1f660*/  HMMA.16816.F32 R52, R44.reuse, R48, R52 ;  /* 0x000000302c34723c */ /* 0x040fe40000001834 */
[----:B------:R-:W1:Y:S06]  /*1f670*/  MUFU.EX2 R84, R84 ;  /* 0x0000005400547308 */ /* 0x000e6c0000000800 */
[----:B------:R-:W-:Y:S01]  /*1f680*/  HMMA.16816.F32 R8, R44, R50, R8 ;  /* 0x000000322c08723c */ /* 0x000fe20000001808 */
[----:B------:R-:W1:Y:S01]  /*1f690*/  LDSM.16.MT88.4 R48, [R225+0xe800] ;  /* 0x00e80000e130783b */ /* 0x000e620000004200 */
[----:B------:R-:W1:Y:S05]  /*1f6a0*/  MUFU.EX2 R86, R86 ;  /* 0x0000005600567308 */ /* 0x000e6a0000000800 */
[----:B------:R-:W-:-:S02]  /*1f6b0*/  F2FP.PACK_AB R44, R67, R65 ;  /* 0x00000041432c723e */ /* 0x000fc400000000ff */
[----:B------:R-:W-:Y:S01]  /*1f6c0*/  F2FP.PACK_AB R45, R73, R75 ;  /* 0x0000004b492d723e */ /* 0x000fe200000000ff */
[----:B------:R-:W-:Y:S01]  /*1f6d0*/  MUFU.EX2 R92, R92 ;  /* 0x0000005c005c7308 */ /* 0x000fe20000000800 */
[----:B------:R-:W-:Y:S02]  /*1f6e0*/  F2FP.PACK_AB R46, R71, R69 ;  /* 0x00000045472e723e */ /* 0x000fe400000000ff */
[----:B-----5:R-:W-:Y:S01]  /*1f6f0*/  F2FP.PACK_AB R47, R77, R78 ;  /* 0x0000004e4d2f723e */ /* 0x020fe200000000ff */
[----:B------:R-:W-:-:S04]  /*1f700*/  FADD.FTZ R78, R78, R63 ;  /* 0x0000003f4e4e7221 */ /* 0x000fc80000010000 */
[----:B------:R-:W-:Y:S01]  /*1f710*/  MUFU.EX2 R93, R93 ;  /* 0x0000005d005d7308 */ /* 0x000fe20000000800 */
[----:B------:R-:W-:Y:S01]  /*1f720*/  FADD.FTZ R78, R77, R78 ;  /* 0x0000004e4d4e7221 */ /* 0x000fe20000010000 */
[C---:B--2---:R-:W-:Y:S06]  /*1f730*/  HMMA.16816.F32 R12, R44.reuse, R36, R12 ;  /* 0x000000242c0c723c */ /* 0x044fec000000180c */
[----:B------:R-:W2:Y:S02]  /*1f740*/  MUFU.EX2 R94, R94 ;  /* 0x0000005e005e7308 */ /* 0x000ea40000000800 */
[C---:B------:R-:W-:Y:S01]  /*1f750*/  HMMA.16816.F32 R16, R44.reuse, R38, R16 ;  /* 0x000000262c10723c */ /* 0x040fe20000001810 */
[----:B------:R-:W5:Y:S05]  /*1f760*/  LDSM.16.MT88.4 R36, [R228+0xf000] ;  /* 0x00f00000e424783b */ /* 0x000f6a0000004200 */
[----:B------:R-:W-:Y:S02]  /*1f770*/  MUFU.EX2 R95, R95 ;  /* 0x0000005f005f7308 */ /* 0x000fe40000000800 */
[C---:B----4-:R-:W-:Y:S06]  /*1f780*/  HMMA.16816.F32 R24, R44.reuse, R40, R24 ;  /* 0x000000282c18723c */ /* 0x050fec0000001818 */
[----:B------:R-:W4:Y:S02]  /*1f790*/  MUFU.EX2 R96, R96 ;  /* 0x0000006000607308 */ /* 0x000f240000000800 */
        /* <DEDUP_REMOVED lines=10> */
[----:B------:R-:W-:Y:S01]  /*1f840*/  HMMA.16816.F32 R8, R44, R50, R8 ;  /* 0x000000322c08723c */ /* 0x000fe20000001808 */
[----:B------:R-:W1:Y:S05]  /*1f850*/  LDSM.16.MT88.4 R48, [R225+0xf000] ;  /* 0x00f00000e130783b */ /* 0x000e6a0000004200 */
[----:B------:R-:W1:Y:S01]  /*1f860*/  MUFU.EX2 R125, R125 ;  /* 0x0000007d007d7308 */ /* 0x000e620000000800 */
[----:B---3--:R-:W-:-:S02]  /*1f870*/  F2FP.PACK_AB R44, R79, R80 ;  /* 0x000000504f2c723e */ /* 0x008fc400000000ff */
[----:B------:R-:W-:Y:S01]  /*1f880*/  F2FP.PACK_AB R45, R81, R84 ;  /* 0x00000054512d723e */ /* 0x000fe200000000ff */
[----:B------:R-:W-:Y:S01]  /*1f890*/  FADD.FTZ R84, R84, R78 ;  /* 0x0000004e54547221 */ /* 0x000fe20000010000 */
[----:B------:R-:W-:Y:S02]  /*1f8a0*/  F2FP.PACK_AB R46, R83, R82 ;  /* 0x00000052532e723e */ /* 0x000fe400000000ff */
[----:B------:R-:W-:Y:S01]  /*1f8b0*/  F2FP.PACK_AB R47, R85, R86 ;  /* 0x00000056552f723e */ /* 0x000fe200000000ff */
[----:B------:R-:W-:Y:S01]  /*1f8c0*/  MUFU.EX2 R128, R128 ;  /* 0x0000008000807308 */ /* 0x000fe20000000800 */
[----:B------:R-:W-:-:S04]  /*1f8d0*/  FADD.FTZ R84, R81, R84 ;  /* 0x0000005451547221 */ /* 0x000fc80000010000 */
[----:B------:R-:W-:Y:S01]  /*1f8e0*/  FADD.FTZ R86, R86, R84 ;  /* 0x0000005456567221 */ /* 0x000fe20000010000 */
[----:B-----5:R-:W-:Y:S02]  /*1f8f0*/  HMMA.16816.F32 R12, R44, R36, R12 ;  /* 0x000000242c0c723c */ /* 0x020fe4000000180c */
[----:B------:R-:W-:Y:S01]  /*1f900*/  MUFU.EX2 R2, R123 ;  /* 0x0000007b00027308 */ /* 0x000fe20000000800 */
[----:B------:R-:W-:-:S04]  /*1f910*/  FADD.FTZ R86, R85, R86 ;  /* 0x0000005655567221 */ /* 0x000fc80000010000 */
[----:B--2---:R-:W-:Y:S01]  /*1f920*/  FADD.FTZ R86, R94, R86 ;  /* 0x000000565e567221 */ /* 0x004fe20000010000 */
[C---:B------:R-:W-:Y:S01]  /*1f930*/  HMMA.16816.F32 R16, R44.reuse, R38, R16 ;  /* 0x000000262c10723c */ /* 0x040fe20000001810 */
[----:B------:R-:W2:Y:S01]  /*1f940*/  LDSM.16.MT88.4 R36, [R228+0xf800] ;  /* 0x00f80000e424783b */ /* 0x000ea20000004200 */
[----:B------:R-:W-:Y:S06]  /*1f950*/  MUFU.EX2 R0, R118 ;  /* 0x0000007600007308 */ /* 0x000fec0000000800 */
[C---:B------:R-:W-:Y:S02]  /*1f960*/  HMMA.16816.F32 R24, R44.reuse, R40, R24 ;  /* 0x000000282c18723c */ /* 0x040fe40000001818 */
        /* <DEDUP_REMOVED lines=12> */
[----:B------:R-:W5:Y:S01]  /*1fa30*/  LDSM.16.MT88.4 R48, [R225+0xf800] ;  /* 0x00f80000e130783b */ /* 0x000f620000004200 */
[----:B------:R-:W-:Y:S05]  /*1fa40*/  MUFU.EX2 R114, R114 ;  /* 0x0000007200727308 */ /* 0x000fea0000000800 */
[----:B------:R-:W-:-:S02]  /*1fa50*/  F2FP.PACK_AB R44, R87, R92 ;  /* 0x0000005c572c723e */ /* 0x000fc400000000ff */
[----:B------:R-:W-:Y:S01]  /*1fa60*/  F2FP.PACK_AB R45, R89, R94 ;  /* 0x0000005e592d723e */ /* 0x000fe200000000ff */
[----:B------:R-:W-:Y:S01]  /*1fa70*/  MUFU.EX2 R102, R102 ;  /* 0x0000006600667308 */ /* 0x000fe20000000800 */
[----:B------:R-:W-:Y:S01]  /*1fa80*/  F2FP.PACK_AB R46, R91, R93 ;  /* 0x0000005d5b2e723e */ /* 0x000fe200000000ff */
[----:B------:R-:W-:Y:S01]  /*1fa90*/  FADD.FTZ R89, R89, R86 ;  /* 0x0000005659597221 */ /* 0x000fe20000010000 */
[----:B----4-:R-:W-:-:S03]  /*1faa0*/  F2FP.PACK_AB R47, R96, R95 ;  /* 0x0000005f602f723e */ /* 0x010fc600000000ff */
        /* <DEDUP_REMOVED lines=8> */
[----:B------:R-:W4:Y:S02]  /*1fb30*/  MUFU.EX2 R249, R249 ;  /* 0x000000f900f97308 */ /* 0x000f240000000800 */
[C---:B---3--:R-:W-:Y:S06]  /*1fb40*/  HMMA.16816.F32 R24, R44.reuse, R40, R24 ;  /* 0x000000282c18723c */ /* 0x048fec0000001818 */
[----:B------:R-:W-:Y:S02]  /*1fb50*/  MUFU.EX2 R248, R248 ;  /* 0x000000f800f87308 */ /* 0x000fe40000000800 */
[----:B------:R-:W-:Y:S01]  /*1fb60*/  HMMA.16816.F32 R4, R44, R42, R4 ;  /* 0x0000002a2c04723c */ /* 0x000fe20000001804 */
[----:B------:R-:W-:Y:S01]  /*1fb70*/  LDSM.16.MT88.4 R40, [R227+0x10000] ;  /* 0x01000000e328783b */ /* 0x000fe20000004200 */
[----:B----4-:R-:W-:-:S06]  /*1fb80*/  F2FP.PACK_AB R134, R249, R68 ;  /* 0x00000044f986723e */ /* 0x010fcc00000000ff */
[C---:B-1----:R-:W-:Y:S08]  /*1fb90*/  HMMA.16816.F32 R32, R44.reuse, R28, R32 ;  /* 0x0000001c2c20723c */ /* 0x042ff00000001820 */
[C---:B------:R-:W-:Y:S01]  /*1fba0*/  HMMA.16816.F32 R20, R44.reuse, R30, R20 ;  /* 0x0000001e2c14723c */ /* 0x040fe20000001814 */
[----:B------:R-:W1:Y:S07]  /*1fbb0*/  LDSM.16.MT88.4 R28, [R226+0x10000] ;  /* 0x01000000e21c783b */ /* 0x000e6e0000004200 */
[C---:B-----5:R-:W-:Y:S07]  /*1fbc0*/  HMMA.16816.F32 R52, R44.reuse, R48, R52 ;  /* 0x000000302c34723c */ /* 0x060fee0000001834 */
        /* <DEDUP_REMOVED lines=20> */
[C---:B-1----:R-:W-:Y:S02]  /*1fd10*/  HMMA.16816.F32 R32, R44.reuse, R28, R32 ;  /* 0x0000001c2c20723c */ /* 0x042fe40000001820 */
[----:B------:R-:W1:Y:S06]  /*1fd20*/  MUFU.EX2 R116, R116 ;  /* 0x0000007400747308 */ /* 0x000e6c0000000800 */
[C---:B------:R-:W-:Y:S08]  /*1fd30*/  HMMA.16816.F32 R24, R44.reuse, R40, R24 ;  /* 0x000000282c18723c */ /* 0x040ff00000001818 */
[----:B------:R-:W-:Y:S01]  /*1fd40*/  HMMA.16816.F32 R4, R44, R42, R4 ;  /* 0x0000002a2c04723c */ /* 0x000fe20000001804 */
[----:B------:R-:W3:Y:S01]  /*1fd50*/  LDSM.16.MT88.4 R40, [R228+0x10800] ;  /* 0x01080000e428783b */ /* 0x000ee20000004200 */
[----:B-1----:R-:W-:-:S06]  /*1fd60*/  FADD.FTZ R127, R116, R127 ;  /* 0x0000007f747f7221 */ /* 0x002fcc0000010000 */
[C---:B------:R-:W-:Y:S01]  /*1fd70*/  HMMA.16816.F32 R20, R44.reuse, R30, R20 ;  /* 0x0000001e2c14723c */ /* 0x040fe20000001814 */
[----:B------:R-:W1:Y:S07]  /*1fd80*/  LDSM.16.MT88.4 R28, [R227+0x10800] ;  /* 0x01080000e31c783b */ /* 0x000e6e0000004200 */
[C---:B--2---:R-:W-:Y:S08]  /*1fd90*/  HMMA.16816.F32 R52, R44.reuse, R36, R52 ;  /* 0x000000242c34723c */ /* 0x044ff00000001834 */
[----:B------:R-:W-:Y:S01]  /*1fda0*/  HMMA.16816.F32 R8, R44, R38, R8 ;  /* 0x000000262c08723c */ /* 0x000fe20000001808 */
[----:B------:R-:W2:Y:S06]  /*1fdb0*/  LDSM.16.MT88.4 R36, [R226+0x10800] ;  /* 0x01080000e224783b */ /* 0x000eac0000004200 */
[----:B------:R-:W-:-:S02]  /*1fdc0*/  F2FP.PACK_AB R44, R49, R48 ;  /* 0x00000030312c723e */ /* 0x000fc400000000ff */
[C---:B------:R-:W-:Y:S01]  /*1fdd0*/  F2FP.PACK_AB R45, R2.reuse, R116 ;  /* 0x00000074022d723e */ /* 0x040fe200000000ff */
[----:B------:R-:W-:Y:S01]  /*1fde0*/  FADD.FTZ R2, R2, R127 ;  /* 0x0000007f02027221 */ /* 0x000fe20000010000 */
[----:B------:R-:W-:Y:S02]  /*1fdf0*/  F2FP.PACK_AB R46, R51, R50 ;  /* 0x00000032332e723e */ /* 0x000fe400000000ff */
[----:B------:R-:W-:Y:S01]  /*1fe00*/  F2FP.PACK_AB R47, R100, R0 ;  /* 0x00000000642f723e */ /* 0x000fe200000000ff */
[----:B------:R-:W-:Y:S01]  /*1fe10*/  FADD.FTZ R2, R0, R2 ;  /* 0x0000000200027221 */ /* 0x000fe20000010000 */
[----:B------:R-:W-:-:S03]  /*1fe20*/  MOV R0, R177 ;  /* 0x000000b100007202 */ /* 0x000fc60000000f00 */
[----:B------:R-:W-:Y:S01]  /*1fe30*/  FADD.FTZ R100, R100, R2 ;  /* 0x0000000264647221 */ /* 0x000fe20000010000 */
[----:B------:R-:W-:Y:S01]  /*1fe40*/  MOV R2, R178 ;  /* 0x000000b200027202 */ /* 0x000fe20000000f00 */
[----:B---3--:R-:W-:Y:S02]  /*1fe50*/  HMMA.16816.F32 R12, R44, R40, R12 ;  /* 0x000000282c0c723c */ /* 0x008fe4000000180c */
[----:B------:R-:W-:-:S06]  /*1fe60*/  FADD.FTZ R100, R114, R100 ;  /* 0x0000006472647221 */ /* 0x000fcc0000010000 */
[C---:B------:R-:W-:Y:S01]  /*1fe70*/  HMMA.16816.F32 R16, R44.reuse, R42, R16 ;  /* 0x0000002a2c10723c */ /* 0x040fe20000001810 */
[----:B------:R-:W3:Y:S07]  /*1fe80*/  LDSM.16.MT88.4 R40, [R225+0x10800] ;  /* 0x01080000e128783b */ /* 0x000eee0000004200 */
[C---:B-1----:R-:W-:Y:S08]  /*1fe90*/  HMMA.16816.F32 R24, R44.reuse, R28, R24 ;  /* 0x0000001c2c18723c */ /* 0x042ff00000001818 */
[C---:B--2---:R-:W-:Y:S07]  /*1fea0*/  HMMA.16816.F32 R32, R44.reuse, R36, R32 ;  /* 0x000000242c20723c */ /* 0x044fee0000001820 */
[----:B------:R-:W-:Y:S01]  /*1feb0*/  FADD.FTZ R36, R163, R157 ;  /* 0x0000009da3247221 */ /* 0x000fe20000010000 */
[----:B------:R-:W-:Y:S01]  /*1fec0*/  HMMA.16816.F32 R20, R44, R38, R20 ;  /* 0x000000262c14723c */ /* 0x000fe20000001814 */
[----:B------:R-:W-:Y:S02]  /*1fed0*/  LDSM.16.MT88.4 R156, [R228+0x11800] ;  /* 0x01180000e49c783b */ /* 0x000fe40000004200 */
[----:B------:R-:W-:-:S02]  /*1fee0*/  FADD.FTZ R36, R3, R36 ;  /* 0x0000002403247221 */ /* 0x000fc40000010000 */
[----:B------:R1:W-:Y:S02]  /*1fef0*/  MUFU.EX2 R3, R110 ;  /* 0x0000006e00037308 */ /* 0x0003e40000000800 */
[----:B------:R-:W-:Y:S01]  /*1ff00*/  FADD.FTZ R36, R182, R36 ;  /* 0x00000024b6247221 */ /* 0x000fe20000010000 */
[C---:B------:R-:W-:Y:S01]  /*1ff10*/  HMMA.16816.F32 R4, R44.reuse, R30, R4 ;  /* 0x0000001e2c04723c */ /* 0x040fe20000001804 */
[----:B------:R-:W2:Y:S02]  /*1ff20*/  LDSM.16.MT88.4 R28, [R228+0x11000] ;  /* 0x01100000e41c783b */ /* 0x000ea40000004200 */
[----:B------:R-:W-:Y:S02]  /*1ff30*/  FADD.FTZ R183, R183, R36 ;  /* 0x00000024b7b77221 */ /* 0x000fe40000010000 */
[----:B------:R-:W4:Y:S02]  /*1ff40*/  LDSM.16.MT88.4 R36, [R227+0x11000] ;  /* 0x01100000e324783b */ /* 0x000f240000004200 */
[----:B------:R-:W-:Y:S01]  /*1ff50*/  FADD.FTZ R183, R192, R183 ;  /* 0x000000b7c0b77221 */ /* 0x000fe20000010000 */
[----:B---3--:R-:W-:Y:S03]  /*1ff60*/  HMMA.16816.F32 R52, R44, R40, R52 ;  /* 0x000000282c34723c */ /* 0x008fe60000001834 */
[----:B------:R-:W-:-:S02]  /*1ff70*/  FADD.FTZ R191, R191, R183 ;  /* 0x000000b7bfbf7221 */ /* 0x000fc40000010000 */
[----:B-1----:R-:W-:Y:S02]  /*1ff80*/  FFMA.FTZ R110, R111, c[0x0][0x23c], -R169 ;  /* 0x00008f006f6e7a23 */ /* 0x002fe400000108a9 */
[----:B------:R-:W-:Y:S01]  /*1ff90*/  FADD.FTZ R191, R66, R191 ;  /* 0x000000bf42bf7221 */ /* 0x000fe20000010000 */
[----:B------:R-:W-:Y:S01]  /*1ffa0*/  HMMA.16816.F32 R8, R44, R42, R8 ;  /* 0x0000002a2c08723c */ /* 0x000fe20000001808 */
[----:B------:R-:W-:Y:S02]  /*1ffb0*/  FFMA.FTZ R66, R105, c[0x0][0x23c], -R176 ;  /* 0x00008f0069427a23 */ /* 0x000fe400000108b0 */
[----:B------:R-:W1:Y:S01]  /*1ffc0*/  MUFU.EX2 R110, R110 ;  /* 0x0000006e006e7308 */ /* 0x000e620000000800 */
[----:B------:R-:W-:Y:S01]  /*1ffd0*/  FADD.FTZ R190, R190, R191 ;  /* 0x000000bfbebe7221 */ /* 0x000fe20000010000 */
[----:B------:R-:W3:Y:S03]  /*1ffe0*/  LDSM.16.MT88.4 R40, [R226+0x11000] ;  /* 0x01100000e228783b */ /* 0x000ee60000004200 */
[----:B------:R-:W-:Y:S01]  /*1fff0*/  FADD.FTZ R190, R70, R190 ;  /* 0x000000be46be7221 */ /* 0x000fe20000010000 */
[----:B------:R-:W-:-:S02]  /*20000*/  F2FP.PACK_AB R44, R101, R112 ;  /* 0x00000070652c723e */ /* 0x000fc400000000ff */
[C---:B------:R-:W-:Y:S01]  /*20010*/  F2FP.PACK_AB R45, R102.reuse, R114 ;  /* 0x00000072662d723e */ /* 0x040fe200000000ff */
[----:B------:R-:W-:Y:S01]  /*20020*/  FADD.FTZ R181, R181, R190 ;  /* 0x000000beb5b57221 */ /* 0x000fe20000010000 */
[----:B------:R-:W-:Y:S01]  /*20030*/  F2FP.PACK_AB R46, R103, R108 ;  /* 0x0000006c672e723e */ /* 0x000fe200000000ff */
[----:B------:R-:W5:Y:S01]  /*20040*/  MUFU.EX2 R66, R66 ;  /* 0x0000004200427308 */ /* 0x000f620000000800 */
[----:B------:R-:W-:Y:S02]  /*20050*/  FADD.FTZ R102, R102, R100 ;  /* 0x0000006466667221 */ /* 0x000fe40000010000 */
[----:B------:R-:W-:Y:S01]  /*20060*/  FADD.FTZ R181, R74, R181 ;  /* 0x000000b54ab57221 */ /* 0x000fe20000010000 */
[----:B-1----:R-:W-:Y:S01]  /*20070*/  F2FP.PACK_AB R47, R110, R3 ;  /* 0x000000036e2f723e */ /* 0x002fe200000000ff */
[----:B------:R-:W-:Y:S02]  /*20080*/  FADD.FTZ R102, R3, R102 ;  /* 0x0000006603667221 */ /* 0x000fe40000010000 */
[----:B------:R-:W-:-:S02]  /*20090*/  FADD.FTZ R193, R193, R181 ;  /* 0x000000b5c1c17221 */ /* 0x000fc40000010000 */
[----:B------:R-:W-:Y:S02]  /*200a0*/  FADD.FTZ R110, R110, R102 ;  /* 0x000000666e6e7221 */ /* 0x000fe40000010000 */
[----:B------:R-:W-:Y:S01]  /*200b0*/  FADD.FTZ R56, R56, R193 ;  /* 0x000000c138387221 */ /* 0x000fe20000010000 */
[----:B--2---:R-:W-:Y:S03]  /*200c0*/  HMMA.16816.F32 R12, R44, R28, R12 ;  /* 0x0000001c2c0c723c */ /* 0x004fe6000000180c */
[----:B------:R-:W-:Y:S01]  /*200d0*/  FADD.FTZ R56, R57, R56 ;  /* 0x0000003839387221 */ /* 0x000fe20000010000 */
[----:B-----5:R-:W-:-:S03]  /*200e0*/  F2FP.PACK_AB R132, R66, R64 ;  /* 0x000000404284723e */ /* 0x020fc600000000ff */
        /* <DEDUP_REMOVED lines=11> */
[----:B------:R-:W1:Y:S01]  /*201a0*/  LDSM.16.MT88.4 R28, [R225+0x11000] ;  /* 0x01100000e11c783b */ /* 0x000e620000004200 */
[----:B------:R-:W-:Y:S01]  /*201b0*/  FADD.FTZ R71, R71, R65 ;  /* 0x0000004147477221 */ /* 0x000fe20000010000 */
[----:B------:R-:W2:Y:S03]  /*201c0*/  MUFU.EX2 R36, R36 ;  /* 0x0000002400247308 */ /* 0x000ea60000000800 */
[----:B------:R-:W-:Y:S01]  /*201d0*/  FADD.FTZ R71, R80, R71 ;  /* 0x0000004750477221 */ /* 0x000fe20000010000 */
[C---:B---3--:R-:W-:Y:S03]  /*201e0*/  HMMA.16816.F32 R32, R44.reuse, R40, R32 ;  /* 0x000000282c20723c */ /* 0x048fe60000001820 */
[----:B------:R-:W-:Y:S01]  /*201f0*/  FADD.FTZ R79, R79, R71 ;  /* 0x000000474f4f7221 */ /* 0x000fe20000010000 */
[----:B------:R-:W3:Y:S03]  /*20200*/  MUFU.EX2 R37, R37 ;  /* 0x0000002500257308 */ /* 0x000ee60000000800 */
[----:B------:R-:W-:Y:S01]  /*20210*/  FADD.FTZ R79, R82, R79 ;  /* 0x0000004f524f7221 */ /* 0x000fe20000010000 */
[----:B------:R-:W-:Y:S03]  /*20220*/  HMMA.16816.F32 R20, R44, R42, R20 ;  /* 0x0000002a2c14723c */ /* 0x000fe60000001814 */
[----:B------:R-:W-:Y:S01]  /*20230*/  FADD.FTZ R83, R83, R79 ;  /* 0x0000004f53537221 */ /* 0x000fe20000010000 */
[----:B------:R-:W4:Y:S01]  /*20240*/  MUFU.EX2 R38, R38 ;  /* 0x0000002600267308 */ /* 0x000f220000000800 */
[----:B--2---:R-:W-:-:S02]  /*20250*/  FADD.FTZ R110, R36, R110 ;  /* 0x0000006e246e7221 */ /* 0x004fc40000010000 */
[----:B------:R-:W-:-:S04]  /*20260*/  FADD.FTZ R83, R92, R83 ;  /* 0x000000535c537221 */ /* 0x000fc80000010000 */
[----:B------:R-:W-:Y:S01]  /*20270*/  FADD.FTZ R87, R87, R83 ;  /* 0x0000005357577221 */ /* 0x000fe20000010000 */
[C---:B---3--:R-:W-:Y:S01]  /*20280*/  F2FP.PACK_AB R133, R37.reuse, R36 ;  /* 0x000000242585723e */ /* 0x048fe200000000ff */
[----:B------:R-:W-:Y:S02]  /*20290*/  FADD.FTZ R110, R37, R110 ;  /* 0x0000006e256e7221 */ /* 0x000fe40000010000 */
[----:B------:R-:W-:-:S04]  /*202a0*/  FADD.FTZ R87, R93, R87 ;  /* 0x000000575d577221 */ /* 0x000fc80000010000 */
[----:B------:R-:W-:Y:S01]  /*202b0*/  FADD.FTZ R91, R91, R87 ;  /* 0x000000575b5b7221 */ /* 0x000fe20000010000 */
[----:B----4-:R-:W-:Y:S01]  /*202c0*/  F2FP.PACK_AB R135, R248, R38 ;  /* 0x00000026f887723e */ /* 0x010fe200000000ff */
[----:B------:R-:W-:Y:S02]  /*202d0*/  FADD.FTZ R110, R38, R110 ;  /* 0x0000006e266e7221 */ /* 0x000fe40000010000 */
[----:B------:R-:W-:Y:S02]  /*202e0*/  FADD.FTZ R91, R97, R91 ;  /* 0x0000005b615b7221 */ /* 0x000fe40000010000 */
[----:B------:R-:W-:Y:S01]  /*202f0*/  FADD.FTZ R248, R248, R110 ;  /* 0x0000006ef8f87221 */ /* 0x000fe20000010000 */
[----:B-1----:R-:W-:Y:S01]  /*20300*/  HMMA.16816.F32 R52, R44, R28, R52 ;  /* 0x0000001c2c34723c */ /* 0x002fe20000001834 */
        /* <DEDUP_REMOVED lines=24> */
[----:B------:R-:W-:Y:S11]  /*20490*/  HMMA.16816.F32 R132, R132, R14, R8 ;  /* 0x0000000e8484723c */ /* 0x000ff60000001808 */
[----:B------:R-:W-:Y:S08]  /*204a0*/  @!UPT UIADD3 URZ, URZ, URZ, URZ ;  /* 0x0000003f3f3ff290 */ /* 0x000ff0000fffe03f */
.L_x_3808:
[----:B------:R-:W-:Y:S05]  /*204b0*/  @!P5 BRA `(.L_x_3814) ;  /* 0x000051100000d947 */ /* 0x000fea0003800000 */
[----:B------:R-:W-:Y:S01]  /*204c0*/  ULDC UR9, c[0x0][0x1a0] ;  /* 0x0000680000097ab9 */ /* 0x000fe20000000800 */
[----:B------:R-:W-:Y:S01]  /*204d0*/  IMAD.MOV.U32 R3, RZ, RZ, R0 ;  /* 0x000000ffff037224 */ /* 0x000fe200078e0000 */
[----:B------:R-:W-:Y:S01]  /*204e0*/  ULEA UR6, -UR9, URZ, 0x8 ;  /* 0x0000003f09067291 */ /* 0x000fe2000f8e413f */
[----:B------:R-:W-:Y:S01]  /*204f0*/  IMAD.MOV.U32 R164, RZ, RZ, R2 ;  /* 0x000000ffffa47224 */ /* 0x000fe200078e0002 */
[----:B------:R-:W-:-:S02]  /*20500*/  UMOV UR4, 0x5 ;  /* 0x0000000500047882 */ /* 0x000fc40000000000 */
[----:B------:R-:W-:Y:S02]  /*20510*/  ULDC UR10, c[0x0][0x1a4] ;  /* 0x00006900000a7ab9 */ /* 0x000fe40000000800 */
[----:B------:R-:W-:Y:S01]  /*20520*/  USHF.L.U64.HI UR10, UR9, UR4, UR10 ;  /* 0x00000004090a7299 */ /* 0x000fe2000801020a */
[----:B------:R-:W-:Y:S01]  /*20530*/  MOV R247, UR6 ;  /* 0x0000000600f77c02 */ /* 0x000fe20008000f00 */
[----:B------:R-:W-:Y:S02]  /*20540*/  USHF.R.S32.HI UR4, URZ, 0x1f, UR6 ;  /* 0x0000001f3f047899 */ /* 0x000fe40008011406 */
[----:B------:R-:W-:Y:S02]  /*20550*/  USHF.L.U32 UR9, UR9, 0x5, URZ ;  /* 0x0000000509097899 */ /* 0x000fe4000800063f */
[----:B------:R-:W-:Y:S02]  /*20560*/  ULDC.64 UR12, c[0x0][0x118] ;  /* 0x00004600000c7ab9 */ /* 0x000fe40000000a00 */
[----:B------:R-:W-:Y:S01]  /*20570*/  MOV R246, UR4 ;  /* 0x0000000400f67c02 */ /* 0x000fe20008000f00 */
[----:B------:R-:W-:-:S02]  /*20580*/  UMOV UR5, 0x5 ;  /* 0x0000000500057882 */ /* 0x000fc40000000000 */
[----:B------:R-:W-:Y:S02]  /*20590*/  ULDC UR4, c[0x0][0x19c] ;  /* 0x0000670000047ab9 */ /* 0x000fe40000000800 */
.L_x_3818:
[----:B------:R-:W-:Y:S04]  /*205a0*/  DEPBAR.LE SB0, 0x0 ;  /* 0x000080000000791a */ /* 0x000fe80000000000 */
[----:B------:R-:W-:Y:S01]  /*205b0*/  BAR.SYNC.DEFER_BLOCKING 0x0 ;  /* 0x0000000000007b1d */ /* 0x000fe20000010000 */
[----:B------:R-:W-:Y:S01]  /*205c0*/  LOP3.LUT P6, RZ, R237, 0x400, RZ, 0xc0, !PT ;  /* 0x00000400edff7812 */ /* 0x000fe200078cc0ff */
[----:B------:R-:W-:Y:S01]  /*205d0*/  IMAD.MOV.U32 R6, RZ, RZ, R247 ;  /* 0x000000ffff067224 */ /* 0x000fe200078e00f7 */
[----:B------:R-:W-:Y:S01]  /*205e0*/  IADD3 R245, R245, -0x1, RZ ;  /* 0xfffffffff5f57810 */ /* 0x000fe20007ffe0ff */
[----:B------:R-:W-:Y:S10]  /*205f0*/  IMAD.MOV.U32 R2, RZ, RZ, R246 ;  /* 0x000000ffff027224 */ /* 0x000ff400078e00f6 */
        /* <DEDUP_REMOVED lines=60> */
.L_x_3815:
        /* <DEDUP_REMOVED lines=337> */
.L_x_3817:
[C---:B------:R-:W-:Y:S01]  /*21ed0*/  LEA R239, P0, R170.reuse, R239, 0x1 ;  /* 0x000000efaaef7211 */ /* 0x040fe200078008ff */
[----:B------:R-:W-:Y:S02]  /*21ee0*/  USHF.L.U32 UR6, UR8, 0x5, URZ ;  /* 0x0000000508067899 */ /* 0x000fe4000800063f */
[----:B------:R-:W-:Y:S01]  /*21ef0*/  USHF.L.U64.HI UR8, UR8, UR5, UR4 ;  /* 0x0000000508087299 */ /* 0x000fe20008010204 */
[----:B------:R-:W-:Y:S01]  /*21f00*/  LEA.HI.X R238, R170, R238, R2, 0x1, P0 ;  /* 0x000000eeaaee7211 */ /* 0x000fe200000f0c02 */
[----:B------:R-:W-:Y:S02]  /*21f10*/  IMAD.MOV.U32 R170, RZ, RZ, R239 ;  /* 0x000000ffffaa7224 */ /* 0x000fe400078e00ef */
        /* <DEDUP_REMOVED lines=51> */
.L_x_3816:
[----:B---3--:R-:W-:Y:S02]  /*22250*/  FMNMX.FTZ R168, R4, R164, !PT ;  /* 0x000000a404a87209 */ /* 0x008fe40007810000 */
        /* <DEDUP_REMOVED lines=149> */
[----:B------:R-:W-:Y:S01]  /*22bb0*/  ISETP.GT.AND P0, PT, R245, R234, PT ;  /* 0x000000eaf500720c */ /* 0x000fe20003f04270 */
        /* <DEDUP_REMOVED lines=9> */
[--C-:B------:R-:W-:Y:S02]  /*22c50*/  FFMA.FTZ R187, R10, c[0x0][0x23c], -R165.reuse ;  /* 0x00008f000abb7a23 */ /* 0x100fe400000108a5 */
[----:B-1----:R-:W-:Y:S02]  /*22c60*/  FMUL.FTZ R10, R3, R158 ;  /* 0x0000009e030a7220 */ /* 0x002fe40000410000 */
[--C-:B------:R-:W-:Y:S01]  /*22c70*/  FFMA.FTZ R190, R11, c[0x0][0x23c], -R165.reuse ;  /* 0x00008f000bbe7a23 */ /* 0x100fe200000108a5 */
[----:B------:R-:W-:Y:S01]  /*22c80*/  MUFU.EX2 R192, R192 ;  /* 0x000000c000c07308 */ /* 0x000fe20000000800 */
[----:B------:R-:W-:Y:S02]  /*22c90*/  FMUL.FTZ R11, R3, R159 ;  /* 0x0000009f030b7220 */ /* 0x000fe40000410000 */
[--C-:B------:R-:W-:Y:S02]  /*22ca0*/  FFMA.FTZ R27, R27, c[0x0][0x23c], -R165.reuse ;  /* 0x00008f001b1b7a23 */ /* 0x100fe400000108a5 */
[C---:B--2---:R-:W-:Y:S02]  /*22cb0*/  FMUL.FTZ R8, R164.reuse, R156 ;  /* 0x0000009ca4087220 */ /* 0x044fe40000410000 */
[----:B------:R-:W-:Y:S02]  /*22cc0*/  FMUL.FTZ R9, R164, R157 ;  /* 0x0000009da4097220 */ /* 0x000fe40000410000 */
[----:B------:R-:W1:Y:S01]  /*22cd0*/  LDSM.16.MT88.4 R156, [R226+0xa000] ;  /* 0x00a00000e29c783b */ /* 0x000e620000004200 */
[----:B------:R-:W2:Y:S01]  /*22ce0*/  MUFU.EX2 R185, R185 ;  /* 0x000000b900b97308 */ /* 0x000ea20000000800 */
[--C-:B------:R-:W-:Y:S02]  /*22cf0*/  FFMA.FTZ R183, R16, c[0x0][0x23c], -R172.reuse ;  /* 0x00008f0010b77a23 */ /* 0x100fe400000108ac */
[C---:B------:R-:W-:Y:S02]  /*22d00*/  FMUL.FTZ R16, R164.reuse, R148 ;  /* 0x00000094a4107220 */ /* 0x040fe40000410000 */
[--C-:B------:R-:W-:Y:S02]  /*22d10*/  FFMA.FTZ R174, R17, c[0x0][0x23c], -R172.reuse ;  /* 0x00008f0011ae7a23 */ /* 0x100fe400000108ac */
[----:B------:R-:W-:Y:S02]  /*22d20*/  FMUL.FTZ R17, R164, R149 ;  /* 0x00000095a4117220 */ /* 0x000fe40000410000 */
[--C-:B------:R-:W-:Y:S01]  /*22d30*/  FFMA.FTZ R177, R18, c[0x0][0x23c], -R165.reuse ;  /* 0x00008f0012b17a23 */ /* 0x100fe200000108a5 */
[----:B------:R-:W-:Y:S01]  /*22d40*/  MUFU.EX2 R187, R187 ;  /* 0x000000bb00bb7308 */ /* 0x000fe20000000800 */
[----:B------:R-:W-:Y:S02]  /*22d50*/  FMUL.FTZ R18, R3, R150 ;  /* 0x0000009603127220 */ /* 0x000fe40000410000 */
[--C-:B------:R-:W-:Y:S02]  /*22d60*/  FFMA.FTZ R180, R19, c[0x0][0x23c], -R165.reuse ;  /* 0x00008f0013b47a23 */ /* 0x100fe400000108a5 */
[----:B------:R-:W-:Y:S02]  /*22d70*/  FMUL.FTZ R19, R3, R151 ;  /* 0x0000009703137220 */ /* 0x000fe40000410000 */
[----:B------:R-:W4:Y:S01]  /*22d80*/  LDSM.16.MT88.4 R148, [R225+0xa000] ;  /* 0x00a00000e194783b */ /* 0x000f220000004200 */
[--C-:B------:R-:W-:Y:S02]  /*22d90*/  FFMA.FTZ R189, R24, c[0x0][0x23c], -R172.reuse ;  /* 0x00008f0018bd7a23 */ /* 0x100fe400000108ac */
[----:B------:R-:W5:Y:S01]  /*22da0*/  MUFU.EX2 R190, R190 ;  /* 0x000000be00be7308 */ /* 0x000f620000000800 */
        /* <DEDUP_REMOVED lines=14> */
[C---:B------:R-:W-:Y:S02]  /*22e90*/  FMUL.FTZ R23, R3.reuse, R147 ;  /* 0x0000009303177220 */ /* 0x040fe40000410000 */
[----:B------:R-:W-:Y:S01]  /*22ea0*/  LDSM.16.MT88.4 R144, [R227+0xa800] ;  /* 0x00a80000e390783b */ /* 0x000fe20000004200 */
[C---:B------:R-:W-:Y:S02]  /*22eb0*/  FMUL.FTZ R132, R164.reuse, R132 ;  /* 0x00000084a4847220 */ /* 0x040fe40000410000 */
[----:B------:R-:W-:Y:S01]  /*22ec0*/  MUFU.EX2 R181, R181 ;  /* 0x000000b500b57308 */ /* 0x000fe20000000800 */
[----:B------:R-:W-:Y:S02]  /*22ed0*/  FMUL.FTZ R133, R164, R133 ;  /* 0x00000085a4857220 */ /* 0x000fe40000410000 */
[C---:B------:R-:W-:Y:S02]  /*22ee0*/  FMUL.FTZ R134, R3.reuse, R134 ;  /* 0x0000008603867220 */ /* 0x040fe40000410000 */
[----:B------:R-:W-:Y:S02]  /*22ef0*/  FMUL.FTZ R135, R3, R135 ;  /* 0x0000008703877220 */ /* 0x000fe40000410000 */
[--C-:B------:R-:W-:Y:S02]  /*22f00*/  FFMA.FTZ R28, R28, c[0x0][0x23c], -R172.reuse ;  /* 0x00008f001c1c7a23 */ /* 0x100fe400000108ac */
[--C-:B------:R-:W-:Y:S01]  /*22f10*/  FFMA.FTZ R54, R54, c[0x0][0x23c], -R165.reuse ;  /* 0x00008f0036367a23 */ /* 0x100fe200000108a5 */
[----:B------:R-:W-:Y:S01]  /*22f20*/  MUFU.EX2 R183, R183 ;  /* 0x000000b700b77308 */ /* 0x000fe20000000800 */
[--C-:B------:R-:W-:Y:S02]  /*22f30*/  FFMA.FTZ R55, R55, c[0x0][0x23c], -R165.reuse ;  /* 0x00008f0037377a23 */ /* 0x100fe400000108a5 */
[--C-:B------:R-:W-:Y:S02]  /*22f40*/  FFMA.FTZ R68, R68, c[0x0][0x23c], -R172.reuse ;  /* 0x00008f0044447a23 */ /* 0x100fe400000108ac */
        /* <DEDUP_REMOVED lines=11> */
[----:B-----5:R-:W-:Y:S01]  /*23000*/  F2FP.PACK_AB R163, R190, R187 ;  /* 0x000000bbbea3723e */ /* 0x020fe200000000ff */
        /* <DEDUP_REMOVED lines=15> */
[----:B------:R-:W-:Y:S01]  /*23100*/  FFMA.FTZ R118, R118, c[0x0][0x23c], -R165 ;  /* 0x00008f0076767a23 */ /* 0x000fe200000108a5 */
[----:B------:R-:W5:Y:S01]  /*23110*/  MUFU.EX2 R191, R191 ;  /* 0x000000bf00bf7308 */ /* 0x000f620000000800 */
[--C-:B------:R-:W-:Y:S02]  /*23120*/  FFMA.FTZ R124, R124, c[0x0][0x23c], -R172.reuse ;  /* 0x00008f007c7c7a23 */ /* 0x100fe400000108ac */
[----:B------:R-:W-:Y:S01]  /*23130*/  FFMA.FTZ R125, R125, c[0x0][0x23c], -R172 ;  /* 0x00008f007d7d7a23 */ /* 0x000fe200000108ac */
[----:B--2---:R-:W-:Y:S01]  /*23140*/  F2FP.PACK_AB R160, R186, R194 ;  /* 0x000000c2baa0723e */ /* 0x004fe200000000ff */
[----:B------:R-:W-:Y:S04]  /*23150*/  FFMA.FTZ R194, R164, R249, R194 ;  /* 0x000000f9a4c27223 */ /* 0x000fe800000100c2 */
[----:B------:R-:W-:Y:S01]  /*23160*/  FADD.FTZ R194, R186, R194 ;  /* 0x000000c2bac27221 */ /* 0x000fe20000010000 */
[----:B------:R-:W2:Y:S03]  /*23170*/  MUFU.EX2 R177, R177 ;  /* 0x000000b100b17308 */ /* 0x000ea60000000800 */
[----:B------:R-:W-:Y:S04]  /*23180*/  FADD.FTZ R192, R192, R194 ;  /* 0x000000c2c0c07221 */ /* 0x000fe80000010000 */
[----:B------:R-:W-:Y:S03]  /*23190*/  FADD.FTZ R192, R185, R192 ;  /* 0x000000c0b9c07221 */ /* 0x000fe60000010000 */
[----:B------:R-:W1:Y:S01]  /*231a0*/  MUFU.EX2 R180, R180 ;  /* 0x000000b400b47308 */ /* 0x000e620000000800 */
[----:B-----5:R-:W-:Y:S01]  /*231b0*/  F2FP.PACK_AB R161, R191, R188 ;  /* 0x000000bcbfa1723e */ /* 0x020fe200000000ff */
[----:B------:R-:W-:Y:S04]  /*231c0*/  FFMA.FTZ R188, R3, R248, R188 ;  /* 0x000000f803bc7223 */ /* 0x000fe800000100bc */
[----:B------:R-:W-:Y:S04]  /*231d0*/  FADD.FTZ R188, R191, R188 ;  /* 0x000000bcbfbc7221 */ /* 0x000fe80000010000 */
[----:B------:R-:W-:Y:S01]  /*231e0*/  MUFU.EX2 R182, R182 ;  /* 0x000000b600b67308 */ /* 0x000fe20000000800 */
        /* <DEDUP_REMOVED lines=8> */
[----:B------:R-:W-:Y:S01]  /*23270*/  MUFU.EX2 R176, R176 ;  /* 0x000000b000b07308 */ /* 0x000fe20000000800 */
[----:B------:R-:W-:Y:S02]  /*23280*/  FMUL.FTZ R15, R3, R155 ;  /* 0x0000009b030f7220 */ /* 0x000fe40000410000 */
[----:B------:R-:W-:Y:S01]  /*23290*/  LDSM.16.MT88.4 R152, [R226+0xa800] ;  /* 0x00a80000e298783b */ /* 0x000fe20000004200 */
[----:B------:R-:W-:Y:S04]  /*232a0*/  FADD.FTZ R190, R178, R190 ;  /* 0x000000beb2be7221 */ /* 0x000fe80000010000 */
[C---:B------:R-:W-:Y:S02]  /*232b0*/  HMMA.16816.F32 R12, R160.reuse, R168, R12 ;  /* 0x000000a8a00c723c */ /* 0x040fe4000000180c */
[----:B------:R3:W-:Y:S05]  /*232c0*/  MUFU.EX2 R168, R27 ;  /* 0x0000001b00a87308 */ /* 0x0007ea0000000800 */
[----:B------:R-:W-:Y:S01]  /*232d0*/  FFMA.FTZ R169, R29, c[0x0][0x23c], -R172 ;  /* 0x00008f001da97a23 */ /* 0x000fe200000108ac */
[C---:B------:R-:W-:Y:S04]  /*232e0*/  HMMA.16816.F32 R16, R160.reuse, R170, R16 ;  /* 0x000000aaa010723c */ /* 0x040fe80000001810 */
[----:B------:R5:W-:Y:S01]  /*232f0*/  MUFU.EX2 R170, R28 ;  /* 0x0000001c00aa7308 */ /* 0x000be20000000800 */
[----:B------:R-:W-:Y:S01]  /*23300*/  FMUL.FTZ R29, R164, R137 ;  /* 0x00000089a41d7220 */ /* 0x000fe20000410000 */
[C---:B------:R-:W-:Y:S01]  /*23310*/  F2FP.PACK_AB R137, R181.reuse, R178 ;  /* 0x000000b2b589723e */ /* 0x040fe200000000ff */
[----:B------:R-:W-:Y:S01]  /*23320*/  FADD.FTZ R181, R181, R190 ;  /* 0x000000beb5b57221 */ /* 0x000fe20000010000 */
[C---:B-1----:R-:W-:Y:S04]  /*23330*/  HMMA.16816.F32 R20, R160.reuse, R156, R20 ;  /* 0x0000009ca014723c */ /* 0x042fe80000001814 */
[----:B--2---:R-:W-:Y:S02]  /*23340*/  FADD.FTZ R181, R177, R181 ;  /* 0x000000b5b1b57221 */ /* 0x004fe40000010000 */
[----:B------:R-:W1:Y:S01]  /*23350*/  MUFU.EX2 R179, R179 ;  /* 0x000000b300b37308 */ /* 0x000e620000000800 */
[--C-:B------:R-:W-:Y:S02]  /*23360*/  FFMA.FTZ R157, R31, c[0x0][0x23c], -R165.reuse ;  /* 0x00008f001f9d7a23 */ /* 0x100fe400000108a5 */
[C---:B------:R-:W-:Y:S03]  /*23370*/  FMUL.FTZ R31, R3.reuse, R139 ;  /* 0x0000008b031f7220 */ /* 0x040fe60000410000 */
[C---:B---3--:R-:W-:Y:S01]  /*23380*/  FMUL.FTZ R27, R3.reuse, R143 ;  /* 0x0000008f031b7220 */ /* 0x048fe20000410000 */
[----:B------:R-:W-:Y:S01]  /*23390*/  F2FP.PACK_AB R139, R180, R177 ;  /* 0x000000b1b48b723e */ /* 0x000fe200000000ff */
[----:B------:R-:W2:Y:S01]  /*233a0*/  LDSM.16.MT88.4 R140, [R228+0xa800] ;  /* 0x00a80000e48c783b */ /* 0x000ea20000004200 */
[----:B------:R-:W-:Y:S01]  /*233b0*/  FFMA.FTZ R156, R30, c[0x0][0x23c], -R165 ;  /* 0x00008f001e9c7a23 */ /* 0x000fe200000108a5 */
[----:B------:R-:W-:Y:S01]  /*233c0*/  MUFU.EX2 R189, R189 ;  /* 0x000000bd00bd7308 */ /* 0x000fe20000000800 */
[----:B------:R-:W-:Y:S01]  /*233d0*/  FMUL.FTZ R30, R3, R138 ;  /* 0x0000008a031e7220 */ /* 0x000fe20000410000 */
[----:B------:R-:W-:Y:S01]  /*233e0*/  F2FP.PACK_AB R138, R174, R183 ;  /* 0x000000b7ae8a723e */ /* 0x000fe200000000ff */
[C---:B------:R-:W-:Y:S03]  /*233f0*/  HMMA.16816.F32 R24, R160.reuse, R158, R24 ;  /* 0x0000009ea018723c */ /* 0x040fe60000001818 */
[----:B-----5:R-:W-:Y:S01]  /*23400*/  FMUL.FTZ R28, R164, R136 ;  /* 0x00000088a41c7220 */ /* 0x020fe20000410000 */
[----:B------:R-:W-:Y:S01]  /*23410*/  F2FP.PACK_AB R136, R175, R184 ;  /* 0x000000b8af88723e */ /* 0x000fe200000000ff */
[----:B------:R-:W-:Y:S01]  /*23420*/  FADD.FTZ R180, R180, R181 ;  /* 0x000000b5b4b47221 */ /* 0x000fe20000010000 */
[----:B------:R-:W-:Y:S01]  /*23430*/  MOV R164, R2 ;  /* 0x0000000200a47202 */ /* 0x000fe20000000f00 */
[----:B------:R-:W3:Y:S01]  /*23440*/  MUFU.EX2 R193, R193 ;  /* 0x000000c100c17308 */ /* 0x000ee20000000800 */
[--C-:B------:R-:W-:Y:S02]  /*23450*/  FFMA.FTZ R159, R33, c[0x0][0x23c], -R172.reuse ;  /* 0x00008f00219f7a23 */ /* 0x100fe400000108ac */
[C---:B----4-:R-:W-:Y:S03]  /*23460*/  HMMA.16816.F32 R28, R160.reuse, R148, R28 ;  /* 0x00000094a01c723c */ /* 0x050fe6000000181c */
[----:B-1----:R-:W-:Y:S01]  /*23470*/  F2FP.PACK_AB R33, R179, R176 ;  /* 0x000000b0b321723e */ /* 0x002fe200000000ff */
[----:B------:R-:W-:Y:S01]  /*23480*/  FFMA.FTZ R158, R32, c[0x0][0x23c], -R172 ;  /* 0x00008f00209e7a23 */ /* 0x000fe200000108ac */
[----:B------:R-:W-:Y:S01]  /*23490*/  F2FP.PACK_AB R32, R173, R182 ;  /* 0x000000b6ad20723e */ /* 0x000fe200000000ff */
[----:B------:R-:W-:Y:S01]  /*234a0*/  FADD.FTZ R180, R176, R180 ;  /* 0x000000b4b0b47221 */ /* 0x000fe20000010000 */
[----:B------:R-:W1:Y:S01]  /*234b0*/  MUFU.EX2 R195, R195 ;  /* 0x000000c300c37308 */ /* 0x000e620000000800 */
[----:B------:R-:W-:Y:S01]  /*234c0*/  HMMA.16816.F32 R132, R160, R150, R132 ;  /* 0x00000096a084723c */ /* 0x000fe20000001884 */
[----:B------:R-:W4:Y:S03]  /*234d0*/  LDSM.16.MT88.4 R148, [R225+0xa800] ;  /* 0x00a80000e194783b */ /* 0x000f260000004200 */
[----:B------:R-:W-:Y:S02]  /*234e0*/  FADD.FTZ R179, R179, R180 ;  /* 0x000000b4b3b37221 */ /* 0x000fe40000010000 */
[----:B------:R-:W-:Y:S02]  /*234f0*/  FADD.FTZ R184, R184, R192 ;  /* 0x000000c0b8b87221 */ /* 0x000fe40000010000 */
[--C-:B------:R-:W-:Y:S01]  /*23500*/  FFMA.FTZ R162, R36, c[0x0][0x23c], -R172.reuse ;  /* 0x00008f0024a27a23 */ /* 0x100fe200000108ac */
[----:B------:R-:W-:Y:S03]  /*23510*/  MUFU.EX2 R169, R169 ;  /* 0x000000a900a97308 */ /* 0x000fe60000000800 */
[----:B------:R-:W-:Y:S02]  /*23520*/  FFMA.FTZ R163, R37, c[0x0][0x23c], -R172 ;  /* 0x00008f0025a37a23 */ /* 0x000fe400000108ac */
[--C-:B------:R-:W-:Y:S01]  /*23530*/  FFMA.FTZ R161, R34, c[0x0][0x23c], -R165.reuse ;  /* 0x00008f0022a17a23 */ /* 0x100fe200000108a5 */
[----:B---3--:R-:W-:Y:S01]  /*23540*/  F2FP.PACK_AB R34, R193, R189 ;  /* 0x000000bdc122723e */ /* 0x008fe200000000ff */
[----:B------:R-:W-:Y:S01]  /*23550*/  FFMA.FTZ R160, R35, c[0x0][0x23c], -R165 ;  /* 0x00008f0023a07a23 */ /* 0x000fe200000108a5 */
[C---:B--2---:R-:W-:Y:S02]  /*23560*/  HMMA.16816.F32 R4, R136.reuse, R140, R4 ;  /* 0x0000008c8804723c */ /* 0x044fe40000001804 */
[----:B------:R-:W-:Y:S03]  /*23570*/  MUFU.EX2 R156, R156 ;  /* 0x0000009c009c7308 */ /* 0x000fe60000000800 */
[----:B------:R-:W-:Y:S01]  /*23580*/  FADD.FTZ R184, R175, R184 ;  /* 0x000000b8afb87221 */ /* 0x000fe20000010000 */
[C---:B-1----:R-:W-:Y:S01]  /*23590*/  F2FP.PACK_AB R35, R168.reuse, R195 ;  /* 0x000000c3a823723e */ /* 0x042fe200000000ff */
[----:B------:R-:W-:Y:S01]  /*235a0*/  FADD.FTZ R179, R195, R179 ;  /* 0x000000b3c3b37221 */ /* 0x000fe20000010000 */
[C---:B------:R-:W-:Y:S01]  /*235b0*/  HMMA.16816.F32 R8, R136.reuse, R142, R8 ;  /* 0x0000008e8808723c */ /* 0x040fe20000001808 */
[----:B------:R-:W1:Y:S03]  /*235c0*/  LDSM.16.MT88.4 R140, [R228+0xb000] ;  /* 0x00b00000e48c783b */ /* 0x000e660000004200 */
[----:B------:R-:W2:Y:S01]  /*235d0*/  MUFU.EX2 R157, R157 ;  /* 0x0000009d009d7308 */ /* 0x000ea20000000800 */
[----:B------:R-:W-:Y:S02]  /*235e0*/  FADD.FTZ R179, R168, R179 ;  /* 0x000000b3a8b37221 */ /* 0x000fe40000010000 */
[----:B------:R-:W-:Y:S01]  /*235f0*/  FADD.FTZ R183, R183, R184 ;  /* 0x000000b8b7b77221 */ /* 0x000fe20000010000 */
[C---:B------:R-:W-:Y:S04]  /*23600*/  HMMA.16816.F32 R12, R136.reuse, R144, R12 ;  /* 0x00000090880c723c */ /* 0x040fe8000000180c */
[----:B------:R-:W-:Y:S02]  /*23610*/  FADD.FTZ R183, R174, R183 ;  /* 0x000000b7aeb77221 */ /* 0x000fe40000010000 */
[----:B------:R-:W-:Y:S02]  /*23620*/  MUFU.EX2 R158, R158 ;  /* 0x0000009e009e7308 */ /* 0x000fe40000000800 */
[C---:B------:R-:W-:Y:S01]  /*23630*/  HMMA.16816.F32 R16, R136.reuse, R146, R16 ;  /* 0x000000928810723c */ /* 0x040fe20000001810 */
[----:B------:R-:W3:Y:S03]  /*23640*/  LDSM.16.MT88.4 R144, [R227+0xb000] ;  /* 0x00b00000e390783b */ /* 0x000ee60000004200 */
[----:B------:R-:W-:Y:S04]  /*23650*/  FADD.FTZ R182, R182, R183 ;  /* 0x000000b7b6b67221 */ /* 0x000fe80000010000 */
[----:B------:R-:W5:Y:S01]  /*23660*/  MUFU.EX2 R159, R159 ;  /* 0x0000009f009f7308 */ /* 0x000f620000000800 */
[C---:B------:R-:W-:Y:S03]  /*23670*/  HMMA.16816.F32 R20, R136.reuse, R152, R20 ;  /* 0x000000988814723c */ /* 0x040fe60000001814 */
[----:B------:R-:W-:Y:S04]  /*23680*/  FADD.FTZ R182, R173, R182 ;  /* 0x000000b6adb67221 */ /* 0x000fe80000010000 */
[--C-:B------:R-:W-:Y:S01]  /*23690*/  FFMA.FTZ R153, R39, c[0x0][0x23c], -R165.reuse ;  /* 0x00008f0027997a23 */ /* 0x100fe200000108a5 */
[C---:B------:R-:W-:Y:S01]  /*236a0*/  HMMA.16816.F32 R24, R136.reuse, R154, R24 ;  /* 0x0000009a8818723c */ /* 0x040fe20000001818 */
[----:B------:R2:W-:Y:S03]  /*236b0*/  MUFU.EX2 R152, R38 ;  /* 0x0000002600987308 */ /* 0x0005e60000000800 */
[----:B------:R-:W-:Y:S04]  /*236c0*/  FADD.FTZ R182, R189, R182 ;  /* 0x000000b6bdb67221 */ /* 0x000fe80000010000 */
[C---:B----4-:R-:W-:Y:S03]  /*236d0*/  HMMA.16816.F32 R28, R136.reuse, R148, R28 ;  /* 0x00000094881c723c */ /* 0x050fe6000000181c */
[----:B------:R-:W-:Y:S01]  /*236e0*/  MUFU.EX2 R161, R161 ;  /* 0x000000a100a17308 */ /* 0x000fe20000000800 */
[----:B------:R-:W-:Y:S03]  /*236f0*/  FADD.FTZ R193, R193, R182 ;  /* 0x000000b6c1c17221 */ /* 0x000fe60000010000 */
[--C-:B------:R-:W-:Y:S01]  /*23700*/  FFMA.FTZ R148, R41, c[0x0][0x23c], -R172.reuse ;  /* 0x00008f0029947a23 */ /* 0x100fe200000108ac */
[----:B------:R-:W-:Y:S01]  /*23710*/  HMMA.16816.F32 R132, R136, R150, R132 ;  /* 0x000000968884723c */ /* 0x000fe20000001884 */
[----:B------:R-:W-:Y:S03]  /*23720*/  LDSM.16.MT88.4 R136, [R225+0xb000] ;  /* 0x00b00000e188783b */ /* 0x000fe60000004200 */
[--C-:B------:R-:W-:Y:S01]  /*23730*/  FFMA.FTZ R149, R42, c[0x0][0x23c], -R165.reuse ;  /* 0x00008f002a957a23 */ /* 0x100fe200000108a5 */
[----:B------:R4:W-:Y:S02]  /*23740*/  MUFU.EX2 R150, R40 ;  /* 0x0000002800967308 */ /* 0x0009e40000000800 */
[--C-:B------:R-:W-:Y:S01]  /*23750*/  FFMA.FTZ R151, R43, c[0x0][0x23c], -R165.reuse ;  /* 0x00008f002b977a23 */ /* 0x100fe200000108a5 */
[C---:B-1----:R-:W-:Y:S01]  /*23760*/  HMMA.16816.F32 R4, R32.reuse, R140, R4 ;  /* 0x0000008c2004723c */ /* 0x042fe20000001804 */
[----:B--2---:R-:W1:Y:S06]  /*23770*/  LDSM.16.MT88.4 R36, [R226+0xb000] ;  /* 0x00b00000e224783b */ /* 0x004e6c0000004200 */
[----:B------:R-:W2:Y:S01]  /*23780*/  MUFU.EX2 R160, R160 ;  /* 0x000000a000a07308 */ /* 0x000ea20000000800 */
[C---:B------:R-:W-:Y:S01]  /*23790*/  HMMA.16816.F32 R8, R32.reuse, R142, R8 ;  /* 0x0000008e2008723c */ /* 0x040fe20000001808 */
[----:B------:R-:W-:Y:S07]  /*237a0*/  LDSM.16.MT88.4 R140, [R227+0xb800] ;  /* 0x00b80000e38c783b */ /* 0x000fee0000004200 */
[C---:B---3--:R-:W-:Y:S01]  /*237b0*/  HMMA.16816.F32 R12, R32.reuse, R144, R12 ;  /* 0x00000090200c723c */ /* 0x048fe2000000180c */
[----:B------:R-:W-:Y:S01]  /*237c0*/  MUFU.EX2 R162, R162 ;  /* 0x000000a200a27308 */ /* 0x000fe20000000800 */
[----:B----4-:R-:W3:Y:S05]  /*237d0*/  LDSM.16.MT88.4 R40, [R228+0xb800] ;  /* 0x00b80000e428783b */ /* 0x010eea0000004200 */
[--C-:B------:R-:W-:Y:S01]  /*237e0*/  FFMA.FTZ R144, R44, c[0x0][0x23c], -R172.reuse ;  /* 0x00008f002c907a23 */ /* 0x100fe200000108ac */
[C---:B------:R-:W-:Y:S03]  /*237f0*/  HMMA.16816.F32 R16, R32.reuse, R146, R16 ;  /* 0x000000922010723c */ /* 0x040fe60000001810 */
[----:B------:R-:W-:Y:S01]  /*23800*/  MUFU.EX2 R163, R163 ;  /* 0x000000a300a37308 */ /* 0x000fe20000000800 */
[--C-:B------:R-:W-:Y:S03]  /*23810*/  FFMA.FTZ R145, R45, c[0x0][0x23c], -R172.reuse ;  /* 0x00008f002d917a23 */ /* 0x100fe600000108ac */
[--C-:B------:R-:W-:Y:S06]  /*23820*/  FFMA.FTZ R146, R46, c[0x0][0x23c], -R165.reuse ;  /* 0x00008f002e927a23 */ /* 0x100fec00000108a5 */
[----:B------:R-:W-:Y:S01]  /*23830*/  MUFU.EX2 R153, R153 ;  /* 0x0000009900997308 */ /* 0x000fe20000000800 */
[C---:B-1----:R-:W-:Y:S09]  /*23840*/  HMMA.16816.F32 R20, R32.reuse, R36, R20 ;  /* 0x000000242014723c */ /* 0x042ff20000001814 */
[----:B------:R-:W1:Y:S01]  /*23850*/  MUFU.EX2 R148, R148 ;  /* 0x0000009400947308 */ /* 0x000e620000000800 */
[C---:B------:R-:W-:Y:S01]  /*23860*/  HMMA.16816.F32 R24, R32.reuse, R38, R24 ;  /* 0x000000262018723c */ /* 0x040fe20000001818 */
[----:B------:R-:W4:Y:S08]  /*23870*/  LDSM.16.MT88.4 R36, [R226+0xb800] ;  /* 0x00b80000e224783b */ /* 0x000f300000004200 */
[----:B------:R-:W-:Y:S01]  /*23880*/  MUFU.EX2 R149, R149 ;  /* 0x0000009500957308 */ /* 0x000fe20000000800 */
[C---:B------:R-:W-:Y:S07]  /*23890*/  HMMA.16816.F32 R28, R32.reuse, R136, R28 ;  /* 0x00000088201c723c */ /* 0x040fee000000181c */
[--C-:B------:R-:W-:Y:S01]  /*238a0*/  FFMA.FTZ R137, R47, c[0x0][0x23c], -R165.reuse ;  /* 0x00008f002f897a23 */ /* 0x100fe200000108a5 */
[----:B------:R-:W-:Y:S01]  /*238b0*/  HMMA.16816.F32 R132, R32, R138, R132 ;  /* 0x0000008a2084723c */ /* 0x000fe20000001884 */
[----:B------:R-:W1:Y:S01]  /*238c0*/  MUFU.EX2 R151, R151 ;  /* 0x0000009700977308 */ /* 0x000e620000000800 */
[----:B------:R-:W1:Y:S02]  /*238d0*/  LDSM.16.MT88.4 R44, [R225+0xb800] ;  /* 0x00b80000e12c783b */ /* 0x000e640000004200 */
[--C-:B------:R-:W-:Y:S03]  /*238e0*/  FFMA.FTZ R136, R48, c[0x0][0x23c], -R172.reuse ;  /* 0x00008f0030887a23 */ /* 0x100fe600000108ac */
[----:B------:R-:W-:Y:S01]  /*238f0*/  F2FP.PACK_AB R33, R157, R156 ;  /* 0x0000009c9d21723e */ /* 0x000fe200000000ff */
[----:B------:R-:W-:Y:S01]  /*23900*/  FFMA.FTZ R138, R49, c[0x0][0x23c], -R172 ;  /* 0x00008f00318a7a23 */ /* 0x000fe200000108ac */
[----:B-----5:R-:W-:Y:S02]  /*23910*/  F2FP.PACK_AB R34, R159, R158 ;  /* 0x0000009e9f22723e */ /* 0x020fe400000000ff */
[----:B------:R-:W-:Y:S01]  /*23920*/  MUFU.EX2 R144, R144 ;  /* 0x0000009000907308 */ /* 0x000fe20000000800 */
[----:B------:R-:W-:Y:S01]  /*23930*/  F2FP.PACK_AB R32, R169, R170 ;  /* 0x000000aaa920723e */ /* 0x000fe200000000ff */
[----:B------:R-:W-:Y:S01]  /*23940*/  FFMA.FTZ R139, R50, c[0x0][0x23c], -R165 ;  /* 0x00008f00328b7a23 */ /* 0x000fe200000108a5 */
[----:B--2---:R-:W-:Y:S01]  /*23950*/  F2FP.PACK_AB R35, R160, R161 ;  /* 0x000000a1a023723e */ /* 0x004fe200000000ff */
[----:B------:R-:W-:Y:S02]  /*23960*/  FADD.FTZ R156, R156, R179 ;  /* 0x000000b39c9c7221 */ /* 0x000fe40000010000 */
[----:B------:R-:W-:Y:S02]  /*23970*/  FADD.FTZ R170, R170, R193 ;  /* 0x000000c1aaaa7221 */ /* 0x000fe40000010000 */
[----:B------:R-:W-:Y:S02]  /*23980*/  FADD.FTZ R156, R157, R156 ;  /* 0x0000009c9d9c7221 */ /* 0x000fe40000010000 */
[----:B------:R-:W-:Y:S01]  /*23990*/  MUFU.EX2 R145, R145 ;  /* 0x0000009100917308 */ /* 0x000fe20000000800 */
[C---:B---3--:R-:W-:Y:S03]  /*239a0*/  HMMA.16816.F32 R4, R32.reuse, R40, R4 ;  /* 0x000000282004723c */ /* 0x048fe60000001804 */
[----:B------:R-:W-:Y:S02]  /*239b0*/  FADD.FTZ R161, R161, R156 ;  /* 0x0000009ca1a17221 */ /* 0x000fe40000010000 */
[----:B------:R-:W-:Y:S02]  /*239c0*/  FADD.FTZ R170, R169, R170 ;  /* 0x000000aaa9aa7221 */ /* 0x000fe40000010000 */
[----:B------:R-:W-:Y:S01]  /*239d0*/  FADD.FTZ R161, R160, R161 ;  /* 0x000000a1a0a17221 */ /* 0x000fe20000010000 */
[C---:B------:R-:W-:Y:S01]  /*239e0*/  HMMA.16816.F32 R8, R32.reuse, R42, R8 ;  /* 0x0000002a2008723c */ /* 0x040fe20000001808 */
[----:B------:R-:W2:Y:S01]  /*239f0*/  MUFU.EX2 R146, R146 ;  /* 0x0000009200927308 */ /* 0x000ea20000000800 */
[----:B------:R-:W3:Y:S02]  /*23a00*/  LDSM.16.MT88.4 R40, [R228+0xc000] ;  /* 0x00c00000e428783b */ /* 0x000ee40000004200 */
[----:B------:R-:W-:Y:S02]  /*23a10*/  FADD.FTZ R158, R158, R170 ;  /* 0x000000aa9e9e7221 */ /* 0x000fe40000010000 */
[----:B------:R-:W-:Y:S02]  /*23a20*/  FADD.FTZ R161, R152, R161 ;  /* 0x000000a198a17221 */ /* 0x000fe40000010000 */
[C---:B------:R-:W-:Y:S03]  /*23a30*/  HMMA.16816.F32 R12, R32.reuse, R140, R12 ;  /* 0x0000008c200c723c */ /* 0x040fe6000000180c */
[----:B------:R-:W5:Y:S01]  /*23a40*/  MUFU.EX2 R137, R137 ;  /* 0x0000008900897308 */ /* 0x000f620000000800 */
[----:B------:R-:W-:Y:S03]  /*23a50*/  FADD.FTZ R158, R159, R158 ;  /* 0x0000009e9f9e7221 */ /* 0x000fe60000010000 */
[--C-:B------:R-:W-:Y:S01]  /*23a60*/  FFMA.FTZ R140, R51, c[0x0][0x23c], -R165.reuse ;  /* 0x00008f00338c7a23 */ /* 0x100fe200000108a5 */
[C---:B------:R-:W-:Y:S01]  /*23a70*/  HMMA.16816.F32 R16, R32.reuse, R142, R16 ;  /* 0x0000008e2010723c */ /* 0x040fe20000001810 */
[----:B------:R-:W2:Y:S03]  /*23a80*/  LDSM.16.MT88.4 R48, [R227+0xc000] ;  /* 0x00c00000e330783b */ /* 0x000ea60000004200 */
[--C-:B------:R-:W-:Y:S01]  /*23a90*/  FFMA.FTZ R141, R61, c[0x0][0x23c], -R172.reuse ;  /* 0x00008f003d8d7a23 */ /* 0x100fe200000108ac */
[----:B------:R-:W-:Y:S01]  /*23aa0*/  MUFU.EX2 R136, R136 ;  /* 0x0000008800887308 */ /* 0x000fe20000000800 */
[--C-:B------:R-:W-:Y:S02]  /*23ab0*/  FFMA.FTZ R61, R63, c[0x0][0x23c], -R165.reuse ;  /* 0x00008f003f3d7a23 */ /* 0x100fe400000108a5 */
[C---:B----4-:R-:W-:Y:S04]  /*23ac0*/  HMMA.16816.F32 R20, R32.reuse, R36, R20 ;  /* 0x000000242014723c */ /* 0x050fe80000001814 */
[--C-:B------:R-:W-:Y:S02]  /*23ad0*/  FFMA.FTZ R63, R64, c[0x0][0x23c], -R172.reuse ;  /* 0x00008f00403f7a23 */ /* 0x100fe400000108ac */
[--C-:B------:R-:W-:Y:S01]  /*23ae0*/  FFMA.FTZ R64, R65, c[0x0][0x23c], -R172.reuse ;  /* 0x00008f0041407a23 */ /* 0x100fe200000108ac */
[----:B------:R-:W4:Y:S01]  /*23af0*/  MUFU.EX2 R138, R138 ;  /* 0x0000008a008a7308 */ /* 0x000f220000000800 */
[C---:B------:R-:W-:Y:S01]  /*23b00*/  HMMA.16816.F32 R24, R32.reuse, R38, R24 ;  /* 0x000000262018723c */ /* 0x040fe20000001818 */
[----:B------:R-:W2:Y:S03]  /*23b10*/  LDSM.16.MT88.4 R36, [R226+0xc000] ;  /* 0x00c00000e224783b */ /* 0x000ea60000004200 */
[--C-:B------:R-:W-:Y:S02]  /*23b20*/  FFMA.FTZ R65, R66, c[0x0][0x23c], -R165.reuse ;  /* 0x00008f0042417a23 */ /* 0x100fe400000108a5 */
[--C-:B------:R-:W-:Y:S02]  /*23b30*/  FFMA.FTZ R66, R67, c[0x0][0x23c], -R165.reuse ;  /* 0x00008f0043427a23 */ /* 0x100fe400000108a5 */
[C---:B-1----:R-:W-:Y:S01]  /*23b40*/  HMMA.16816.F32 R28, R32.reuse, R44, R28 ;  /* 0x0000002c201c723c */ /* 0x042fe2000000181c */
[----:B------:R-:W-:Y:S03]  /*23b50*/  MUFU.EX2 R139, R139 ;  /* 0x0000008b008b7308 */ /* 0x000fe60000000800 */
[--C-:B------:R-:W-:Y:S02]  /*23b60*/  FFMA.FTZ R67, R69, c[0x0][0x23c], -R172.reuse ;  /* 0x00008f0045437a23 */ /* 0x100fe400000108ac */
[--C-:B------:R-:W-:Y:S02]  /*23b70*/  FFMA.FTZ R69, R71, c[0x0][0x23c], -R165.reuse ;  /* 0x00008f0047457a23 */ /* 0x100fe400000108a5 */
[----:B------:R-:W-:Y:S01]  /*23b80*/  HMMA.16816.F32 R132, R32, R46, R132 ;  /* 0x0000002e2084723c */ /* 0x000fe20000001884 */
[----:B------:R-:W1:Y:S02]  /*23b90*/  LDSM.16.MT88.4 R44, [R225+0xc000] ;  /* 0x00c00000e12c783b */ /* 0x000e640000004200 */
[----:B------:R-:W1:Y:S01]  /*23ba0*/  MUFU.EX2 R140, R140 ;  /* 0x0000008c008c7308 */ /* 0x000e620000000800 */
[--C-:B------:R-:W-:Y:S02]  /*23bb0*/  FFMA.FTZ R71, R72, c[0x0][0x23c], -R172.reuse ;  /* 0x00008f0048477a23 */ /* 0x100fe400000108ac */
[----:B------:R-:W-:Y:S01]  /*23bc0*/  FFMA.FTZ R72, R73, c[0x0][0x23c], -R172 ;  /* 0x00008f0049487a23 */ /* 0x000fe200000108ac */
[----:B------:R-:W-:Y:S01]  /*23bd0*/  F2FP.PACK_AB R34, R148, R150 ;  /* 0x000000969422723e */ /* 0x000fe200000000ff */
[----:B------:R-:W-:Y:S01]  /*23be0*/  FFMA.FTZ R73, R74, c[0x0][0x23c], -R165 ;  /* 0x00008f004a497a23 */ /* 0x000fe200000108a5 */
[----:B------:R-:W-:Y:S03]  /*23bf0*/  F2FP.PACK_AB R35, R151, R149 ;  /* 0x000000959723723e */ /* 0x000fe600000000ff */
[----:B------:R-:W-:Y:S01]  /*23c00*/  F2FP.PACK_AB R32, R163, R162 ;  /* 0x000000a2a320723e */ /* 0x000fe200000000ff */
[----:B------:R-:W-:Y:S01]  /*23c10*/  MUFU.EX2 R52, R52 ;  /* 0x0000003400347308 */ /* 0x000fe20000000800 */
[C---:B------:R-:W-:Y:S01]  /*23c20*/  F2FP.PACK_AB R33, R153.reuse, R152 ;  /* 0x000000989921723e */ /* 0x040fe200000000ff */
[----:B------:R-:W-:Y:S02]  /*23c30*/  FADD.FTZ R162, R162, R158 ;  /* 0x0000009ea2a27221 */ /* 0x000fe40000010000 */
[----:B------:R-:W-:Y:S01]  /*23c40*/  LDSM.16.MT88.4 R156, [R228+0x11800] ;  /* 0x01180000e49c783b */ /* 0x000fe20000004200 */
[----:B------:R-:W-:Y:S02]  /*23c50*/  FADD.FTZ R153, R153, R161 ;  /* 0x000000a199997221 */ /* 0x000fe40000010000 */
[----:B------:R-:W-:Y:S01]  /*23c60*/  FADD.FTZ R162, R163, R162 ;  /* 0x000000a2a3a27221 */ /* 0x000fe20000010000 */
[C---:B---3--:R-:W-:Y:S02]  /*23c70*/  HMMA.16816.F32 R4, R32.reuse, R40, R4 ;  /* 0x000000282004723c */ /* 0x048fe40000001804 */
[----:B------:R-:W-:Y:S01]  /*23c80*/  MUFU.EX2 R53, R53 ;  /* 0x0000003500357308 */ /* 0x000fe20000000800 */
[----:B------:R-:W-:Y:S02]  /*23c90*/  FADD.FTZ R153, R149, R153 ;  /* 0x0000009995997221 */ /* 0x000fe40000010000 */
[----:B------:R-:W-:Y:S02]  /*23ca0*/  FADD.FTZ R150, R150, R162 ;  /* 0x000000a296967221 */ /* 0x000fe40000010000 */
[----:B------:R-:W-:Y:S01]  /*23cb0*/  FADD.FTZ R151, R151, R153 ;  /* 0x0000009997977221 */ /* 0x000fe20000010000 */
[C---:B------:R-:W-:Y:S01]  /*23cc0*/  HMMA.16816.F32 R8, R32.reuse, R42, R8 ;  /* 0x0000002a2008723c */ /* 0x040fe20000001808 */
[----:B------:R-:W3:Y:S03]  /*23cd0*/  LDSM.16.MT88.4 R40, [R228+0xc800] ;  /* 0x00c80000e428783b */ /* 0x000ee60000004200 */
[----:B------:R-:W1:Y:S01]  /*23ce0*/  MUFU.EX2 R54, R54 ;  /* 0x0000003600367308 */ /* 0x000e620000000800 */
[----:B------:R-:W-:Y:S02]  /*23cf0*/  FADD.FTZ R150, R148, R150 ;  /* 0x0000009694967221 */ /* 0x000fe40000010000 */
[----:B--2---:R-:W-:Y:S01]  /*23d00*/  FADD.FTZ R151, R146, R151 ;  /* 0x0000009792977221 */ /* 0x004fe20000010000 */
[C---:B------:R-:W-:Y:S04]  /*23d10*/  HMMA.16816.F32 R12, R32.reuse, R48, R12 ;  /* 0x00000030200c723c */ /* 0x040fe8000000180c */
[--C-:B------:R-:W-:Y:S02]  /*23d20*/  FFMA.FTZ R74, R75, c[0x0][0x23c], -R165.reuse ;  /* 0x00008f004b4a7a23 */ /* 0x100fe400000108a5 */
[----:B------:R-:W2:Y:S01]  /*23d30*/  MUFU.EX2 R55, R55 ;  /* 0x0000003700377308 */ /* 0x000ea20000000800 */
[--C-:B------:R-:W-:Y:S01]  /*23d40*/  FFMA.FTZ R75, R76, c[0x0][0x23c], -R172.reuse ;  /* 0x00008f004c4b7a23 */ /* 0x100fe200000108ac */
[C---:B------:R-:W-:Y:S01]  /*23d50*/  HMMA.16816.F32 R16, R32.reuse, R50, R16 ;  /* 0x000000322010723c */ /* 0x040fe20000001810 */
[----:B------:R-:W2:Y:S03]  /*23d60*/  LDSM.16.MT88.4 R48, [R227+0xc800] ;  /* 0x00c80000e330783b */ /* 0x000ea60000004200 */
        /* <DEDUP_REMOVED lines=9> */
[----:B------:R-:W2:Y:S02]  /*23e00*/  LDSM.16.MT88.4 R36, [R226+0xc800] ;  /* 0x00c80000e224783b */ /* 0x000ea40000004200 */
[--C-:B------:R-:W-:Y:S02]  /*23e10*/  FFMA.FTZ R82, R83, c[0x0][0x23c], -R165.reuse ;  /* 0x00008f0053527a23 */ /* 0x100fe400000108a5 */
[--C-:B------:R-:W-:Y:S02]  /*23e20*/  FFMA.FTZ R83, R84, c[0x0][0x23c], -R172.reuse ;  /* 0x00008f0054537a23 */ /* 0x100fe400000108ac */
[C---:B-1----:R-:W-:Y:S03]  /*23e30*/  HMMA.16816.F32 R28, R32.reuse, R44, R28 ;  /* 0x0000002c201c723c */ /* 0x042fe6000000181c */
[----:B------:R-:W-:Y:S01]  /*23e40*/  MUFU.EX2 R58, R58 ;  /* 0x0000003a003a7308 */ /* 0x000fe20000000800 */
[--C-:B------:R-:W-:Y:S02]  /*23e50*/  FFMA.FTZ R84, R85, c[0x0][0x23c], -R172.reuse ;  /* 0x00008f0055547a23 */ /* 0x100fe400000108ac */
[--C-:B------:R-:W-:Y:S02]  /*23e60*/  FFMA.FTZ R85, R86, c[0x0][0x23c], -R165.reuse ;  /* 0x00008f0056557a23 */ /* 0x100fe400000108a5 */
[----:B------:R-:W-:Y:S01]  /*23e70*/  HMMA.16816.F32 R132, R32, R46, R132 ;  /* 0x0000002e2084723c */ /* 0x000fe20000001884 */
[----:B------:R-:W1:Y:S03]  /*23e80*/  LDSM.16.MT88.4 R44, [R225+0xc800] ;  /* 0x00c80000e12c783b */ /* 0x000e660000004200 */
[----:B------:R-:W-:Y:S01]  /*23e90*/  FFMA.FTZ R86, R87, c[0x0][0x23c], -R165 ;  /* 0x00008f0057567a23 */ /* 0x000fe200000108a5 */
[----:B------:R-:W1:Y:S01]  /*23ea0*/  MUFU.EX2 R59, R59 ;  /* 0x0000003b003b7308 */ /* 0x000e620000000800 */
[----:B------:R-:W-:Y:S01]  /*23eb0*/  FFMA.FTZ R87, R88, c[0x0][0x23c], -R172 ;  /* 0x00008f0058577a23 */ /* 0x000fe200000108ac */
[----:B------:R-:W-:Y:S01]  /*23ec0*/  F2FP.PACK_AB R32, R145, R144 ;  /* 0x000000909120723e */ /* 0x000fe200000000ff */
[----:B------:R-:W-:Y:S01]  /*23ed0*/  FADD.FTZ R144, R144, R150 ;  /* 0x0000009690907221 */ /* 0x000fe20000010000 */
[C---:B-----5:R-:W-:Y:S03]  /*23ee0*/  F2FP.PACK_AB R33, R137.reuse, R146 ;  /* 0x000000928921723e */ /* 0x060fe600000000ff */
[----:B----4-:R-:W-:Y:S01]  /*23ef0*/  F2FP.PACK_AB R34, R138, R136 ;  /* 0x000000888a22723e */ /* 0x010fe200000000ff */
[----:B------:R-:W-:Y:S01]  /*23f00*/  FADD.FTZ R137, R137, R151 ;  /* 0x0000009789897221 */ /* 0x000fe20000010000 */
[C---:B------:R-:W-:Y:S01]  /*23f10*/  F2FP.PACK_AB R35, R140.reuse, R139 ;  /* 0x0000008b8c23723e */ /* 0x040fe200000000ff */
[----:B------:R-:W-:Y:S01]  /*23f20*/  MUFU.EX2 R60, R60 ;  /* 0x0000003c003c7308 */ /* 0x000fe20000000800 */
[----:B------:R-:W-:Y:S01]  /*23f30*/  LDSM.16.MT88.4 R148, [R227+0x11800] ;  /* 0x01180000e394783b */ /* 0x000fe20000004200 */
[----:B------:R-:W-:Y:S02]  /*23f40*/  FADD.FTZ R137, R139, R137 ;  /* 0x000000898b897221 */ /* 0x000fe40000010000 */
[----:B------:R-:W-:Y:S02]  /*23f50*/  FFMA.FTZ R88, R89, c[0x0][0x23c], -R172 ;  /* 0x00008f0059587a23 */ /* 0x000fe400000108ac */
[C---:B---3--:R-:W-:Y:S03]  /*23f60*/  HMMA.16816.F32 R4, R32.reuse, R40, R4 ;  /* 0x000000282004723c */ /* 0x048fe60000001804 */
[----:B------:R-:W-:Y:S01]  /*23f70*/  FADD.FTZ R140, R140, R137 ;  /* 0x000000898c8c7221 */ /* 0x000fe20000010000 */
[----:B------:R-:W3:Y:S01]  /*23f80*/  MUFU.EX2 R141, R141 ;  /* 0x0000008d008d7308 */ /* 0x000ee20000000800 */
[--C-:B------:R-:W-:Y:S02]  /*23f90*/  FFMA.FTZ R89, R90, c[0x0][0x23c], -R165.reuse ;  /* 0x00008f005a597a23 */ /* 0x100fe400000108a5 */
[----:B------:R-:W-:Y:S01]  /*23fa0*/  FADD.FTZ R140, R54, R140 ;  /* 0x0000008c368c7221 */ /* 0x000fe20000010000 */
[C---:B------:R-:W-:Y:S01]  /*23fb0*/  HMMA.16816.F32 R8, R32.reuse, R42, R8 ;  /* 0x0000002a2008723c */ /* 0x040fe20000001808 */
[----:B------:R-:W4:Y:S03]  /*23fc0*/  LDSM.16.MT88.4 R40, [R228+0xd000] ;  /* 0x00d00000e428783b */ /* 0x000f260000004200 */
        /* <DEDUP_REMOVED lines=8> */
[----:B------:R-:W5:Y:S02]  /*24050*/  LDSM.16.MT88.4 R48, [R227+0xd000] ;  /* 0x00d00000e330783b */ /* 0x000f640000004200 */
        /* <DEDUP_REMOVED lines=8> */
[----:B------:R-:W2:Y:S02]  /*240e0*/  LDSM.16.MT88.4 R36, [R226+0xd000] ;  /* 0x00d00000e224783b */ /* 0x000ea40000004200 */
[----:B------:R-:W2:Y:S01]  /*240f0*/  MUFU.EX2 R64, R64 ;  /* 0x0000004000407308 */ /* 0x000ea20000000800 */
[--C-:B------:R-:W-:Y:S02]  /*24100*/  FFMA.FTZ R101, R102, c[0x0][0x23c], -R165.reuse ;  /* 0x00008f0066657a23 */ /* 0x100fe400000108a5 */
[--C-:B------:R-:W-:Y:S02]  /*24110*/  FFMA.FTZ R102, R103, c[0x0][0x23c], -R165.reuse ;  /* 0x00008f0067667a23 */ /* 0x100fe400000108a5 */
[C---:B-1----:R-:W-:Y:S04]  /*24120*/  HMMA.16816.F32 R28, R32.reuse, R44, R28 ;  /* 0x0000002c201c723c */ /* 0x042fe8000000181c */
[--C-:B------:R-:W-:Y:S01]  /*24130*/  FFMA.FTZ R103, R104, c[0x0][0x23c], -R172.reuse ;  /* 0x00008f0068677a23 */ /* 0x100fe200000108ac */
[----:B------:R-:W-:Y:S01]  /*24140*/  MUFU.EX2 R65, R65 ;  /* 0x0000004100417308 */ /* 0x000fe20000000800 */
[--C-:B------:R-:W-:Y:S02]  /*24150*/  FFMA.FTZ R104, R105, c[0x0][0x23c], -R172.reuse ;  /* 0x00008f0069687a23 */ /* 0x100fe400000108ac */
[----:B------:R-:W-:Y:S01]  /*24160*/  HMMA.16816.F32 R132, R32, R46, R132 ;  /* 0x0000002e2084723c */ /* 0x000fe20000001884 */
[----:B------:R-:W1:Y:S03]  /*24170*/  LDSM.16.MT88.4 R44, [R225+0xd000] ;  /* 0x00d00000e12c783b */ /* 0x000e660000004200 */
[--C-:B------:R-:W-:Y:S02]  /*24180*/  FFMA.FTZ R105, R106, c[0x0][0x23c], -R165.reuse ;  /* 0x00008f006a697a23 */ /* 0x100fe400000108a5 */
[--C-:B------:R-:W-:Y:S01]  /*24190*/  FFMA.FTZ R106, R107, c[0x0][0x23c], -R165.reuse ;  /* 0x00008f006b6a7a23 */ /* 0x100fe200000108a5 */
[----:B------:R-:W1:Y:S01]  /*241a0*/  MUFU.EX2 R66, R66 ;  /* 0x0000004200427308 */ /* 0x000e620000000800 */
[----:B------:R-:W-:Y:S01]  /*241b0*/  F2FP.PACK_AB R32, R53, R52 ;  /* 0x000000343520723e */ /* 0x000fe200000000ff */
[----:B------:R-:W-:Y:S03]  /*241c0*/  FFMA.FTZ R107, R108, c[0x0][0x23c], -R172 ;  /* 0x00008f006c6b7a23 */ /* 0x000fe600000108ac */
[C---:B------:R-:W-:Y:S01]  /*241d0*/  F2FP.PACK_AB R33, R55.reuse, R54 ;  /* 0x000000363721723e */ /* 0x040fe200000000ff */
[----:B------:R-:W-:Y:S01]  /*241e0*/  FADD.FTZ R55, R55, R140 ;  /* 0x0000008c37377221 */ /* 0x000fe20000010000 */
[----:B------:R-:W-:Y:S01]  /*241f0*/  F2FP.PACK_AB R34, R57, R56 ;  /* 0x000000383922723e */ /* 0x000fe200000000ff */
[--C-:B------:R-:W-:Y:S01]  /*24200*/  FFMA.FTZ R108, R109, c[0x0][0x23c], -R172.reuse ;  /* 0x00008f006d6c7a23 */ /* 0x100fe200000108ac */
[----:B------:R-:W-:Y:S01]  /*24210*/  F2FP.PACK_AB R35, R59, R58 ;  /* 0x0000003a3b23723e */ /* 0x000fe200000000ff */
[----:B------:R-:W-:Y:S01]  /*24220*/  MUFU.EX2 R68, R68 ;  /* 0x0000004400447308 */ /* 0x000fe20000000800 */
[--C-:B------:R-:W-:Y:S02]  /*24230*/  FFMA.FTZ R109, R110, c[0x0][0x23c], -R165.reuse ;  /* 0x00008f006e6d7a23 */ /* 0x100fe400000108a5 */
[--C-:B------:R-:W-:Y:S02]  /*24240*/  FFMA.FTZ R110, R111, c[0x0][0x23c], -R165.reuse ;  /* 0x00008f006f6e7a23 */ /* 0x100fe400000108a5 */
[--C-:B------:R-:W-:Y:S01]  /*24250*/  FFMA.FTZ R111, R113, c[0x0][0x23c], -R172.reuse ;  /* 0x00008f00716f7a23 */ /* 0x100fe200000108ac */
[C---:B----4-:R-:W-:Y:S03]  /*24260*/  HMMA.16816.F32 R4, R32.reuse, R40, R4 ;  /* 0x000000282004723c */ /* 0x050fe60000001804 */
[--C-:B------:R-:W-:Y:S01]  /*24270*/  FFMA.FTZ R113, R115, c[0x0][0x23c], -R165.reuse ;  /* 0x00008f0073717a23 */ /* 0x100fe200000108a5 */
[----:B------:R-:W4:Y:S01]  /*24280*/  MUFU.EX2 R67, R67 ;  /* 0x0000004300437308 */ /* 0x000f220000000800 */
[----:B------:R-:W-:Y:S02]  /*24290*/  FFMA.FTZ R115, R117, c[0x0][0x23c], -R172 ;  /* 0x00008f0075737a23 */ /* 0x000fe400000108ac */
[--C-:B------:R-:W-:Y:S01]  /*242a0*/  FFMA.FTZ R117, R123, c[0x0][0x23c], -R165.reuse ;  /* 0x00008f007b757a23 */ /* 0x100fe200000108a5 */
[C---:B------:R-:W-:Y:S01]  /*242b0*/  HMMA.16816.F32 R8, R32.reuse, R42, R8 ;  /* 0x0000002a2008723c */ /* 0x040fe20000001808 */
[----:B------:R-:W3:Y:S03]  /*242c0*/  LDSM.16.MT88.4 R40, [R228+0xd800] ;  /* 0x00d80000e428783b */ /* 0x000ee60000004200 */
[----:B------:R-:W-:Y:S02]  /*242d0*/  FFMA.FTZ R54, R126, c[0x0][0x23c], -R165 ;  /* 0x00008f007e367a23 */ /* 0x000fe400000108a5 */
[----:B------:R-:W-:Y:S01]  /*242e0*/  MUFU.EX2 R70, R70 ;  /* 0x0000004600467308 */ /* 0x000fe20000000800 */
[----:B------:R-:W-:Y:S01]  /*242f0*/  FADD.FTZ R55, R58, R55 ;  /* 0x000000373a377221 */ /* 0x000fe20000010000 */
[C---:B-----5:R-:W-:Y:S04]  /*24300*/  HMMA.16816.F32 R12, R32.reuse, R48, R12 ;  /* 0x00000030200c723c */ /* 0x060fe8000000180c */
[----:B------:R-:W-:Y:S02]  /*24310*/  FADD.FTZ R59, R59, R55 ;  /* 0x000000373b3b7221 */ /* 0x000fe40000010000 */
[----:B------:R-:W-:Y:S02]  /*24320*/  FFMA.FTZ R55, R127, c[0x0][0x23c], -R165 ;  /* 0x00008f007f377a23 */ /* 0x000fe400000108a5 */
[C---:B------:R-:W-:Y:S01]  /*24330*/  HMMA.16816.F32 R16, R32.reuse, R50, R16 ;  /* 0x000000322010723c */ /* 0x040fe20000001810 */
[----:B------:R-:W5:Y:S01]  /*24340*/  MUFU.EX2 R69, R69 ;  /* 0x0000004500457308 */ /* 0x000f620000000800 */
[----:B------:R-:W4:Y:S02]  /*24350*/  LDSM.16.MT88.4 R48, [R227+0xd800] ;  /* 0x00d80000e330783b */ /* 0x000f240000004200 */
[----:B------:R-:W-:Y:S04]  /*24360*/  FADD.FTZ R144, R145, R144 ;  /* 0x0000009091907221 */ /* 0x000fe80000010000 */
[C---:B--2---:R-:W-:Y:S03]  /*24370*/  HMMA.16816.F32 R20, R32.reuse, R36, R20 ;  /* 0x000000242014723c */ /* 0x044fe60000001814 */
[----:B------:R-:W-:Y:S01]  /*24380*/  MUFU.EX2 R71, R71 ;  /* 0x0000004700477308 */ /* 0x000fe20000000800 */
[----:B------:R-:W-:Y:S04]  /*24390*/  FADD.FTZ R144, R136, R144 ;  /* 0x0000009088907221 */ /* 0x000fe80000010000 */
[C---:B------:R-:W-:Y:S01]  /*243a0*/  HMMA.16816.F32 R24, R32.reuse, R38, R24 ;  /* 0x000000262018723c */ /* 0x040fe20000001818 */
[----:B------:R-:W2:Y:S03]  /*243b0*/  LDSM.16.MT88.4 R36, [R226+0xd800] ;  /* 0x00d80000e224783b */ /* 0x000ea60000004200 */
[----:B------:R-:W-:Y:S01]  /*243c0*/  FADD.FTZ R138, R138, R144 ;  /* 0x000000908a8a7221 */ /* 0x000fe20000010000 */
[----:B------:R-:W2:Y:S03]  /*243d0*/  MUFU.EX2 R72, R72 ;  /* 0x0000004800487308 */ /* 0x000ea60000000800 */
[C---:B-1----:R-:W-:Y:S04]  /*243e0*/  HMMA.16816.F32 R28, R32.reuse, R44, R28 ;  /* 0x0000002c201c723c */ /* 0x042fe8000000181c */
[----:B------:R-:W-:Y:S03]  /*243f0*/  FADD.FTZ R138, R52, R138 ;  /* 0x0000008a348a7221 */ /* 0x000fe60000010000 */
[----:B------:R-:W-:Y:S01]  /*24400*/  MUFU.EX2 R73, R73 ;  /* 0x0000004900497308 */ /* 0x000fe20000000800 */
[----:B------:R-:W-:Y:S01]  /*24410*/  HMMA.16816.F32 R132, R32, R46, R132 ;  /* 0x0000002e2084723c */ /* 0x000fe20000001884 */
[----:B------:R-:W1:Y:S03]  /*24420*/  LDSM.16.MT88.4 R44, [R225+0xd800] ;  /* 0x00d80000e12c783b */ /* 0x000e660000004200 */
[----:B------:R-:W-:Y:S03]  /*24430*/  FADD.FTZ R53, R53, R138 ;  /* 0x0000008a35357221 */ /* 0x000fe60000010000 */
[----:B---3--:R-:W-:Y:S01]  /*24440*/  F2FP.PACK_AB R32, R141, R60 ;  /* 0x0000003c8d20723e */ /* 0x008fe200000000ff */
[----:B------:R-:W-:Y:S01]  /*24450*/  FADD.FTZ R56, R56, R53 ;  /* 0x0000003538387221 */ /* 0x000fe20000010000 */
[----:B------:R-:W-:Y:S01]  /*24460*/  F2FP.PACK_AB R33, R61, R62 ;  /* 0x0000003e3d21723e */ /* 0x000fe200000000ff */
[----:B------:R-:W3:Y:S02]  /*24470*/  MUFU.EX2 R74, R74 ;  /* 0x0000004a004a7308 */ /* 0x000ee40000000800 */
[----:B------:R-:W-:Y:S01]  /*24480*/  F2FP.PACK_AB R34, R64, R63 ;  /* 0x0000003f4022723e */ /* 0x000fe200000000ff */
[----:B------:R-:W-:Y:S01]  /*24490*/  FADD.FTZ R57, R57, R56 ;  /* 0x0000003839397221 */ /* 0x000fe20000010000 */
[----:B------:R-:W-:Y:S01]  /*244a0*/  F2FP.PACK_AB R35, R66, R65 ;  /* 0x000000414223723e */ /* 0x000fe200000000ff */
[----:B------:R-:W-:Y:S02]  /*244b0*/  FFMA.FTZ R56, R128, c[0x0][0x23c], -R172 ;  /* 0x00008f0080387a23 */ /* 0x000fe400000108ac */
        /* <DEDUP_REMOVED lines=8> */
[----:B------:R-:W3:Y:S01]  /*24540*/  LDSM.16.MT88.4 R40, [R228+0xe000] ;  /* 0x00e00000e428783b */ /* 0x000ee20000004200 */
[----:B------:R-:W1:Y:S02]  /*24550*/  MUFU.EX2 R76, R76 ;  /* 0x0000004c004c7308 */ /* 0x000e640000000800 */
[----:B------:R-:W-:Y:S02]  /*24560*/  FADD.FTZ R141, R64, R141 ;  /* 0x0000008d408d7221 */ /* 0x000fe40000010000 */
[----:B------:R-:W-:Y:S02]  /*24570*/  FADD.FTZ R65, R65, R62 ;  /* 0x0000003e41417221 */ /* 0x000fe40000010000 */
[C---:B----4-:R-:W-:Y:S04]  /*24580*/  HMMA.16816.F32 R12, R32.reuse, R48, R12 ;  /* 0x00000030200c723c */ /* 0x050fe8000000180c */
[----:B------:R-:W-:Y:S01]  /*24590*/  MUFU.EX2 R78, R78 ;  /* 0x0000004e004e7308 */ /* 0x000fe20000000800 */
[----:B------:R-:W-:Y:S03]  /*245a0*/  FADD.FTZ R65, R66, R65 ;  /* 0x0000004142417221 */ /* 0x000fe60000010000 */
[C---:B------:R-:W-:Y:S01]  /*245b0*/  HMMA.16816.F32 R16, R32.reuse, R50, R16 ;  /* 0x000000322010723c */ /* 0x040fe20000001810 */
[----:B------:R-:W4:Y:S05]  /*245c0*/  LDSM.16.MT88.4 R48, [R227+0xe000] ;  /* 0x00e00000e330783b */ /* 0x000f2a0000004200 */
[----:B------:R-:W3:Y:S02]  /*245d0*/  MUFU.EX2 R77, R77 ;  /* 0x0000004d004d7308 */ /* 0x000ee40000000800 */
[C---:B--2---:R-:W-:Y:S08]  /*245e0*/  HMMA.16816.F32 R20, R32.reuse, R36, R20 ;  /* 0x000000242014723c */ /* 0x044ff00000001814 */
[C---:B------:R-:W-:Y:S01]  /*245f0*/  HMMA.16816.F32 R24, R32.reuse, R38, R24 ;  /* 0x000000262018723c */ /* 0x040fe20000001818 */
[----:B------:R-:W2:Y:S01]  /*24600*/  LDSM.16.MT88.4 R36, [R226+0xe000] ;  /* 0x00e00000e224783b */ /* 0x000ea20000004200 */
[----:B------:R-:W-:Y:S06]  /*24610*/  MUFU.EX2 R79, R79 ;  /* 0x0000004f004f7308 */ /* 0x000fec0000000800 */
[C---:B-1----:R-:W-:Y:S04]  /*24620*/  HMMA.16816.F32 R28, R32.reuse, R44, R28 ;  /* 0x0000002c201c723c */ /* 0x042fe8000000181c */
[----:B------:R-:W1:Y:S04]  /*24630*/  MUFU.EX2 R80, R80 ;  /* 0x0000005000507308 */ /* 0x000e680000000800 */
[----:B------:R-:W-:Y:S01]  /*24640*/  HMMA.16816.F32 R132, R32, R46, R132 ;  /* 0x0000002e2084723c */ /* 0x000fe20000001884 */
[----:B------:R-:W1:Y:S05]  /*24650*/  LDSM.16.MT88.4 R44, [R225+0xe000] ;  /* 0x00e00000e12c783b */ /* 0x000e6a0000004200 */
[----:B------:R-:W-:Y:S01]  /*24660*/  MUFU.EX2 R81, R81 ;  /* 0x0000005100517308 */ /* 0x000fe20000000800 */
[----:B------:R-:W-:Y:S01]  /*24670*/  F2FP.PACK_AB R32, R67, R68 ;  /* 0x000000444320723e */ /* 0x000fe200000000ff */
[----:B------:R-:W-:Y:S01]  /*24680*/  FADD.FTZ R68, R68, R141 ;  /* 0x0000008d44447221 */ /* 0x000fe20000010000 */
[----:B-----5:R-:W-:Y:S01]  /*24690*/  F2FP.PACK_AB R33, R69, R70 ;  /* 0x000000464521723e */ /* 0x020fe200000000ff */
[----:B------:R-:W-:Y:S02]  /*246a0*/  LDSM.16.MT88.4 R140, [R226+0x11800] ;  /* 0x01180000e28c783b */ /* 0x000fe40000004200 */
[----:B------:R-:W-:Y:S01]  /*246b0*/  F2FP.PACK_AB R34, R72, R71 ;  /* 0x000000474822723e */ /* 0x000fe200000000ff */
[----:B------:R-:W-:Y:S01]  /*246c0*/  FADD.FTZ R70, R70, R65 ;  /* 0x0000004146467221 */ /* 0x000fe20000010000 */
[----:B---3--:R-:W-:Y:S01]  /*246d0*/  F2FP.PACK_AB R35, R74, R73 ;  /* 0x000000494a23723e */ /* 0x008fe200000000ff */
[----:B------:R-:W-:Y:S01]  /*246e0*/  FADD.FTZ R68, R67, R68 ;  /* 0x0000004443447221 */ /* 0x000fe20000010000 */
[----:B------:R-:W3:Y:S01]  /*246f0*/  MUFU.EX2 R82, R82 ;  /* 0x0000005200527308 */ /* 0x000ee20000000800 */
[----:B------:R-:W-:Y:S02]  /*24700*/  FADD.FTZ R70, R69, R70 ;  /* 0x0000004645467221 */ /* 0x000fe40000010000 */
[----:B------:R-:W-:Y:S02]  /*24710*/  FADD.FTZ R71, R71, R68 ;  /* 0x0000004447477221 */ /* 0x000fe40000010000 */
[C---:B------:R-:W-:Y:S03]  /*24720*/  HMMA.16816.F32 R4, R32.reuse, R40, R4 ;  /* 0x000000282004723c */ /* 0x040fe60000001804 */
[----:B------:R-:W-:Y:S02]  /*24730*/  FADD.FTZ R73, R73, R70 ;  /* 0x0000004649497221 */ /* 0x000fe40000010000 */
[----:B------:R-:W-:Y:S01]  /*24740*/  MUFU.EX2 R83, R83 ;  /* 0x0000005300537308 */ /* 0x000fe20000000800 */
[----:B------:R-:W-:Y:S02]  /*24750*/  FADD.FTZ R71, R72, R71 ;  /* 0x0000004748477221 */ /* 0x000fe40000010000 */
[C---:B------:R-:W-:Y:S01]  /*24760*/  HMMA.16816.F32 R8, R32.reuse, R42, R8 ;  /* 0x0000002a2008723c */ /* 0x040fe20000001808 */
[----:B------:R-:W5:Y:S03]  /*24770*/  LDSM.16.MT88.4 R40, [R228+0xe800] ;  /* 0x00e80000e428783b */ /* 0x000f660000004200 */
[----:B------:R-:W-:Y:S03]  /*24780*/  FADD.FTZ R73, R74, R73 ;  /* 0x000000494a497221 */ /* 0x000fe60000010000 */
[----:B------:R-:W-:Y:S01]  /*24790*/  MUFU.EX2 R84, R84 ;  /* 0x0000005400547308 */ /* 0x000fe20000000800 */
[C---:B----4-:R-:W-:Y:S08]  /*247a0*/  HMMA.16816.F32 R12, R32.reuse, R48, R12 ;  /* 0x00000030200c723c */ /* 0x050ff0000000180c */
[C---:B------:R-:W-:Y:S01]  /*247b0*/  HMMA.16816.F32 R16, R32.reuse, R50, R16 ;  /* 0x000000322010723c */ /* 0x040fe20000001810 */
[----:B------:R-:W4:Y:S01]  /*247c0*/  LDSM.16.MT88.4 R48, [R227+0xe800] ;  /* 0x00e80000e330783b */ /* 0x000f220000004200 */
[----:B------:R-:W3:Y:S06]  /*247d0*/  MUFU.EX2 R85, R85 ;  /* 0x0000005500557308 */ /* 0x000eec0000000800 */
[C---:B--2---:R-:W-:Y:S04]  /*247e0*/  HMMA.16816.F32 R20, R32.reuse, R36, R20 ;  /* 0x000000242014723c */ /* 0x044fe80000001814 */
[----:B------:R-:W2:Y:S04]  /*247f0*/  MUFU.EX2 R86, R86 ;  /* 0x0000005600567308 */ /* 0x000ea80000000800 */
[C---:B------:R-:W-:Y:S01]  /*24800*/  HMMA.16816.F32 R24, R32.reuse, R38, R24 ;  /* 0x000000262018723c */ /* 0x040fe20000001818 */
[----:B------:R-:W2:Y:S05]  /*24810*/  LDSM.16.MT88.4 R36, [R226+0xe800] ;  /* 0x00e80000e224783b */ /* 0x000eaa0000004200 */
[----:B------:R-:W-:Y:S02]  /*24820*/  MUFU.EX2 R87, R87 ;  /* 0x0000005700577308 */ /* 0x000fe40000000800 */
[C---:B-1----:R-:W-:Y:S08]  /*24830*/  HMMA.16816.F32 R28, R32.reuse, R44, R28 ;  /* 0x0000002c201c723c */ /* 0x042ff0000000181c */
[----:B------:R-:W-:Y:S01]  /*24840*/  HMMA.16816.F32 R132, R32, R46, R132 ;  /* 0x0000002e2084723c */ /* 0x000fe20000001884 */
[----:B------:R-:W1:Y:S01]  /*24850*/  LDSM.16.MT88.4 R44, [R225+0xe800] ;  /* 0x00e80000e12c783b */ /* 0x000e620000004200 */
[----:B------:R-:W1:Y:S05]  /*24860*/  MUFU.EX2 R88, R88 ;  /* 0x0000005800587308 */ /* 0x000e6a0000000800 */
[----:B------:R-:W-:Y:S01]  /*24870*/  F2FP.PACK_AB R32, R76, R75 ;  /* 0x0000004b4c20723e */ /* 0x000fe200000000ff */
[----:B------:R-:W-:Y:S01]  /*24880*/  FADD.FTZ R75, R75, R71 ;  /* 0x000000474b4b7221 */ /* 0x000fe20000010000 */
[C---:B------:R-:W-:Y:S03]  /*24890*/  F2FP.PACK_AB R33, R77.reuse, R78 ;  /* 0x0000004e4d21723e */ /* 0x040fe600000000ff */
[----:B------:R-:W-:Y:S01]  /*248a0*/  F2FP.PACK_AB R34, R80, R79 ;  /* 0x0000004f5022723e */ /* 0x000fe200000000ff */
[----:B------:R-:W-:Y:S01]  /*248b0*/  MUFU.EX2 R89, R89 ;  /* 0x0000005900597308 */ /* 0x000fe20000000800 */
[----:B---3--:R-:W-:Y:S01]  /*248c0*/  F2FP.PACK_AB R35, R82, R81 ;  /* 0x000000515223723e */ /* 0x008fe200000000ff */
[----:B------:R-:W-:Y:S02]  /*248d0*/  FADD.FTZ R78, R78, R73 ;  /* 0x000000494e4e7221 */ /* 0x000fe40000010000 */
[----:B------:R-:W-:Y:S02]  /*248e0*/  FADD.FTZ R75, R76, R75 ;  /* 0x0000004b4c4b7221 */ /* 0x000fe40000010000 */
[----:B------:R-:W-:Y:S02]  /*248f0*/  FADD.FTZ R78, R77, R78 ;  /* 0x0000004e4d4e7221 */ /* 0x000fe40000010000 */
[C---:B-----5:R-:W-:Y:S02]  /*24900*/  HMMA.16816.F32 R4, R32.reuse, R40, R4 ;  /* 0x000000282004723c */ /* 0x060fe40000001804 */
[----:B------:R-:W3:Y:S01]  /*24910*/  MUFU.EX2 R90, R90 ;  /* 0x0000005a005a7308 */ /* 0x000ee20000000800 */
[----:B------:R-:W-:Y:S02]  /*24920*/  FADD.FTZ R79, R79, R75 ;  /* 0x0000004b4f4f7221 */ /* 0x000fe40000010000 */
[----:B------:R-:W-:Y:S02]  /*24930*/  FADD.FTZ R78, R81, R78 ;  /* 0x0000004e514e7221 */ /* 0x000fe40000010000 */
[----:B------:R-:W-:Y:S01]  /*24940*/  FADD.FTZ R79, R80, R79 ;  /* 0x0000004f504f7221 */ /* 0x000fe20000010000 */
[C---:B------:R-:W-:Y:S01]  /*24950*/  HMMA.16816.F32 R8, R32.reuse, R42, R8 ;  /* 0x0000002a2008723c */ /* 0x040fe20000001808 */
[----:B------:R-:W5:Y:S03]  /*24960*/  LDSM.16.MT88.4 R40, [R228+0xf000] ;  /* 0x00f00000e428783b */ /* 0x000f660000004200 */
[----:B------:R-:W-:Y:S01]  /*24970*/  MUFU.EX2 R92, R92 ;  /* 0x0000005c005c7308 */ /* 0x000fe20000000800 */
[----:B------:R-:W-:Y:S03]  /*24980*/  FADD.FTZ R82, R82, R78 ;  /* 0x0000004e52527221 */ /* 0x000fe60000010000 */
[C---:B----4-:R-:W-:Y:S04]  /*24990*/  HMMA.16816.F32 R12, R32.reuse, R48, R12 ;  /* 0x00000030200c723c */ /* 0x050fe8000000180c */
[----:B------:R-:W-:Y:S02]  /*249a0*/  FADD.FTZ R82, R85, R82 ;  /* 0x0000005255527221 */ /* 0x000fe40000010000 */
[----:B------:R-:W-:Y:S02]  /*249b0*/  MUFU.EX2 R91, R91 ;  /* 0x0000005b005b7308 */ /* 0x000fe40000000800 */
[C---:B------:R-:W-:Y:S01]  /*249c0*/  HMMA.16816.F32 R16, R32.reuse, R50, R16 ;  /* 0x000000322010723c */ /* 0x040fe20000001810 */
[----:B------:R-:W-:Y:S07]  /*249d0*/  LDSM.16.MT88.4 R48, [R225+0xf000] ;  /* 0x00f00000e130783b */ /* 0x000fee0000004200 */
[C---:B--2---:R-:W-:Y:S01]  /*249e0*/  HMMA.16816.F32 R20, R32.reuse, R36, R20 ;  /* 0x000000242014723c */ /* 0x044fe20000001814 */
[----:B------:R-:W2:Y:S07]  /*249f0*/  MUFU.EX2 R93, R93 ;  /* 0x0000005d005d7308 */ /* 0x000eae0000000800 */
[C---:B------:R-:W-:Y:S01]  /*24a00*/  HMMA.16816.F32 R24, R32.reuse, R38, R24 ;  /* 0x000000262018723c */ /* 0x040fe20000001818 */
[----:B------:R-:W4:Y:S02]  /*24a10*/  LDSM.16.MT88.4 R36, [R227+0xf000] ;  /* 0x00f00000e324783b */ /* 0x000f240000004200 */
[----:B------:R-:W2:Y:S05]  /*24a20*/  MUFU.EX2 R94, R94 ;  /* 0x0000005e005e7308 */ /* 0x000eaa0000000800 */
[C---:B-1----:R-:W-:Y:S05]  /*24a30*/  HMMA.16816.F32 R28, R32.reuse, R44, R28 ;  /* 0x0000002c201c723c */ /* 0x042fea000000181c */
[----:B------:R-:W-:Y:S03]  /*24a40*/  MUFU.EX2 R95, R95 ;  /* 0x0000005f005f7308 */ /* 0x000fe60000000800 */
[----:B------:R-:W-:Y:S01]  /*24a50*/  HMMA.16816.F32 R132, R32, R46, R132 ;  /* 0x0000002e2084723c */ /* 0x000fe20000001884 */
[----:B------:R-:W1:Y:S06]  /*24a60*/  LDSM.16.MT88.4 R44, [R226+0xf000] ;  /* 0x00f00000e22c783b */ /* 0x000e6c0000004200 */
[----:B------:R-:W-:Y:S01]  /*24a70*/  F2FP.PACK_AB R32, R84, R83 ;  /* 0x000000535420723e */ /* 0x000fe200000000ff */
[----:B------:R-:W1:Y:S01]  /*24a80*/  MUFU.EX2 R96, R96 ;  /* 0x0000006000607308 */ /* 0x000e620000000800 */
[----:B------:R-:W-:Y:S03]  /*24a90*/  F2FP.PACK_AB R33, R86, R85 ;  /* 0x000000555621723e */ /* 0x000fe600000000ff */
[----:B------:R-:W-:Y:S01]  /*24aa0*/  F2FP.PACK_AB R34, R88, R87 ;  /* 0x000000575822723e */ /* 0x000fe200000000ff */
[----:B------:R-:W-:Y:S01]  /*24ab0*/  FADD.FTZ R83, R83, R79 ;  /* 0x0000004f53537221 */ /* 0x000fe20000010000 */
[----:B---3--:R-:W-:Y:S01]  /*24ac0*/  F2FP.PACK_AB R35, R90, R89 ;  /* 0x000000595a23723e */ /* 0x008fe200000000ff */
[----:B------:R-:W-:Y:S02]  /*24ad0*/  FADD.FTZ R86, R86, R82 ;  /* 0x0000005256567221 */ /* 0x000fe40000010000 */
[----:B------:R-:W-:Y:S01]  /*24ae0*/  FADD.FTZ R83, R84, R83 ;  /* 0x0000005354537221 */ /* 0x000fe20000010000 */
[----:B------:R-:W-:Y:S01]  /*24af0*/  MUFU.EX2 R97, R97 ;  /* 0x0000006100617308 */ /* 0x000fe20000000800 */
[----:B------:R-:W-:Y:S02]  /*24b00*/  FADD.FTZ R86, R89, R86 ;  /* 0x0000005659567221 */ /* 0x000fe40000010000 */
[C---:B-----5:R-:W-:Y:S03]  /*24b10*/  HMMA.16816.F32 R4, R32.reuse, R40, R4 ;  /* 0x000000282004723c */ /* 0x060fe60000001804 */
[----:B------:R-:W-:Y:S02]  /*24b20*/  FADD.FTZ R87, R87, R83 ;  /* 0x0000005357577221 */ /* 0x000fe40000010000 */
[----:B------:R-:W-:Y:S02]  /*24b30*/  FADD.FTZ R90, R90, R86 ;  /* 0x000000565a5a7221 */ /* 0x000fe40000010000 */
[----:B------:R-:W3:Y:S01]  /*24b40*/  MUFU.EX2 R99, R99 ;  /* 0x0000006300637308 */ /* 0x000ee20000000800 */
[C---:B------:R-:W-:Y:S01]  /*24b50*/  HMMA.16816.F32 R8, R32.reuse, R42, R8 ;  /* 0x0000002a2008723c */ /* 0x040fe20000001808 */
[----:B------:R-:W-:Y:S03]  /*24b60*/  LDSM.16.MT88.4 R40, [R227+0xf800] ;  /* 0x00f80000e328783b */ /* 0x000fe60000004200 */
[----:B------:R-:W-:Y:S02]  /*24b70*/  FADD.FTZ R87, R88, R87 ;  /* 0x0000005758577221 */ /* 0x000fe40000010000 */
[----:B--2---:R-:W-:Y:S02]  /*24b80*/  FADD.FTZ R90, R93, R90 ;  /* 0x0000005a5d5a7221 */ /* 0x004fe40000010000 */
[C---:B----4-:R-:W-:Y:S01]  /*24b90*/  HMMA.16816.F32 R12, R32.reuse, R36, R12 ;  /* 0x00000024200c723c */ /* 0x050fe2000000180c */
[----:B------:R-:W2:Y:S07]  /*24ba0*/  MUFU.EX2 R98, R98 ;  /* 0x0000006200627308 */ /* 0x000eae0000000800 */
[C---:B------:R-:W-:Y:S01]  /*24bb0*/  HMMA.16816.F32 R16, R32.reuse, R38, R16 ;  /* 0x000000262010723c */ /* 0x040fe20000001810 */
[----:B------:R-:W4:Y:S02]  /*24bc0*/  LDSM.16.MT88.4 R36, [R228+0xf800] ;  /* 0x00f80000e424783b */ /* 0x000f240000004200 */
[----:B------:R-:W-:Y:S05]  /*24bd0*/  MUFU.EX2 R100, R100 ;  /* 0x0000006400647308 */ /* 0x000fea0000000800 */
[C---:B-1----:R-:W-:Y:S05]  /*24be0*/  HMMA.16816.F32 R20, R32.reuse, R44, R20 ;  /* 0x0000002c2014723c */ /* 0x042fea0000001814 */
[----:B------:R-:W1:Y:S03]  /*24bf0*/  MUFU.EX2 R101, R101 ;  /* 0x0000006500657308 */ /* 0x000e660000000800 */
[C---:B------:R-:W-:Y:S01]  /*24c00*/  HMMA.16816.F32 R24, R32.reuse, R46, R24 ;  /* 0x0000002e2018723c */ /* 0x040fe20000001818 */
[----:B------:R-:W5:Y:S06]  /*24c10*/  LDSM.16.MT88.4 R44, [R226+0xf800] ;  /* 0x00f80000e22c783b */ /* 0x000f6c0000004200 */
[----:B------:R-:W1:Y:S01]  /*24c20*/  MUFU.EX2 R102, R102 ;  /* 0x0000006600667308 */ /* 0x000e620000000800 */
[C---:B------:R-:W-:Y:S08]  /*24c30*/  HMMA.16816.F32 R28, R32.reuse, R48, R28 ;  /* 0x00000030201c723c */ /* 0x040ff0000000181c */
[----:B------:R-:W-:Y:S01]  /*24c40*/  HMMA.16816.F32 R132, R32, R50, R132 ;  /* 0x000000322084723c */ /* 0x000fe20000001884 */
[----:B------:R-:W5:Y:S01]  /*24c50*/  LDSM.16.MT88.4 R48, [R225+0xf800] ;  /* 0x00f80000e130783b */ /* 0x000f620000004200 */
[----:B------:R-:W-:Y:S05]  /*24c60*/  MUFU.EX2 R103, R103 ;  /* 0x0000006700677308 */ /* 0x000fea0000000800 */
[----:B------:R-:W-:Y:S01]  /*24c70*/  F2FP.PACK_AB R32, R91, R92 ;  /* 0x0000005c5b20723e */ /* 0x000fe200000000ff */
[----:B------:R-:W-:Y:S01]  /*24c80*/  FADD.FTZ R92, R92, R87 ;  /* 0x000000575c5c7221 */ /* 0x000fe20000010000 */
[----:B------:R-:W-:Y:S03]  /*24c90*/  F2FP.PACK_AB R33, R94, R93 ;  /* 0x0000005d5e21723e */ /* 0x000fe600000000ff */
[----:B------:R-:W-:Y:S01]  /*24ca0*/  F2FP.PACK_AB R34, R96, R95 ;  /* 0x0000005f6022723e */ /* 0x000fe200000000ff */
[----:B------:R-:W5:Y:S01]  /*24cb0*/  MUFU.EX2 R104, R104 ;  /* 0x0000006800687308 */ /* 0x000f620000000800 */
[----:B---3--:R-:W-:Y:S01]  /*24cc0*/  F2FP.PACK_AB R35, R99, R97 ;  /* 0x000000616323723e */ /* 0x008fe200000000ff */
        /* <DEDUP_REMOVED lines=9> */
[----:B------:R-:W3:Y:S03]  /*24d60*/  LDSM.16.MT88.4 R36, [R228+0x10000] ;  /* 0x01000000e424783b */ /* 0x000ee60000004200 */
[----:B------:R-:W4:Y:S01]  /*24d70*/  MUFU.EX2 R106, R106 ;  /* 0x0000006a006a7308 */ /* 0x000f220000000800 */
[----:B--2---:R-:W-:Y:S02]  /*24d80*/  FADD.FTZ R96, R98, R96 ;  /* 0x0000006062607221 */ /* 0x004fe40000010000 */
[----:B-1----:R-:W-:Y:S01]  /*24d90*/  FADD.FTZ R99, R101, R99 ;  /* 0x0000006365637221 */ /* 0x002fe20000010000 */
[C---:B------:R-:W-:Y:S06]  /*24da0*/  HMMA.16816.F32 R12, R32.reuse, R40, R12 ;  /* 0x00000028200c723c */ /* 0x040fec000000180c */
[----:B------:R1:W-:Y:S02]  /*24db0*/  MUFU.EX2 R3, R112 ;  /* 0x0000007000037308 */ /* 0x0003e40000000800 */
[C---:B------:R-:W-:Y:S01]  /*24dc0*/  HMMA.16816.F32 R16, R32.reuse, R42, R16 ;  /* 0x0000002a2010723c */ /* 0x040fe20000001810 */
[----:B------:R-:W2:Y:S07]  /*24dd0*/  LDSM.16.MT88.4 R40, [R227+0x10000] ;  /* 0x01000000e328783b */ /* 0x000eae0000004200 */
[C---:B-----5:R-:W-:Y:S01]  /*24de0*/  HMMA.16816.F32 R20, R32.reuse, R44, R20 ;  /* 0x0000002c2014723c */ /* 0x060fe20000001814 */
[----:B------:R-:W5:Y:S07]  /*24df0*/  MUFU.EX2 R107, R107 ;  /* 0x0000006b006b7308 */ /* 0x000f6e0000000800 */
[C---:B------:R-:W-:Y:S01]  /*24e00*/  HMMA.16816.F32 R24, R32.reuse, R46, R24 ;  /* 0x0000002e2018723c */ /* 0x040fe20000001818 */
[----:B------:R-:W2:Y:S02]  /*24e10*/  LDSM.16.MT88.4 R44, [R226+0x10000] ;  /* 0x01000000e22c783b */ /* 0x000ea40000004200 */
[----:B------:R-:W-:Y:S01]  /*24e20*/  MUFU.EX2 R108, R108 ;  /* 0x0000006c006c7308 */ /* 0x000fe20000000800 */
[--C-:B-1----:R-:W-:Y:S04]  /*24e30*/  FFMA.FTZ R112, R114, c[0x0][0x23c], -R165.reuse ;  /* 0x00008f0072707a23 */ /* 0x102fe800000108a5 */
[C---:B------:R-:W-:Y:S04]  /*24e40*/  HMMA.16816.F32 R28, R32.reuse, R48, R28 ;  /* 0x00000030201c723c */ /* 0x040fe8000000181c */
[----:B------:R-:W-:Y:S01]  /*24e50*/  FFMA.FTZ R114, R116, c[0x0][0x23c], -R172 ;  /* 0x00008f0074727a23 */ /* 0x000fe200000108ac */
[----:B------:R-:W1:Y:S01]  /*24e60*/  MUFU.EX2 R109, R109 ;  /* 0x0000006d006d7308 */ /* 0x000e620000000800 */
[----:B------:R-:W-:Y:S02]  /*24e70*/  FFMA.FTZ R116, R122, c[0x0][0x23c], -R165 ;  /* 0x00008f007a747a23 */ /* 0x000fe400000108a5 */
[----:B------:R-:W-:Y:S01]  /*24e80*/  HMMA.16816.F32 R132, R32, R50, R132 ;  /* 0x000000322084723c */ /* 0x000fe20000001884 */
[----:B------:R-:W2:Y:S06]  /*24e90*/  LDSM.16.MT88.4 R48, [R225+0x10000] ;  /* 0x01000000e130783b */ /* 0x000eac0000004200 */
[----:B------:R-:W-:Y:S01]  /*24ea0*/  F2FP.PACK_AB R32, R100, R98 ;  /* 0x000000626420723e */ /* 0x000fe200000000ff */
[----:B------:R-:W1:Y:S01]  /*24eb0*/  MUFU.EX2 R110, R110 ;  /* 0x0000006e006e7308 */ /* 0x000e620000000800 */
[----:B------:R-:W-:Y:S03]  /*24ec0*/  F2FP.PACK_AB R33, R102, R101 ;  /* 0x000000656621723e */ /* 0x000fe600000000ff */
[----:B------:R-:W-:Y:S01]  /*24ed0*/  F2FP.PACK_AB R34, R104, R103 ;  /* 0x000000676822723e */ /* 0x000fe200000000ff */
[----:B------:R-:W-:Y:S01]  /*24ee0*/  FADD.FTZ R100, R100, R96 ;  /* 0x0000006064647221 */ /* 0x000fe20000010000 */
[----:B----4-:R-:W-:Y:S01]  /*24ef0*/  F2FP.PACK_AB R35, R106, R105 ;  /* 0x000000696a23723e */ /* 0x010fe200000000ff */
[----:B------:R-:W-:Y:S02]  /*24f00*/  FADD.FTZ R102, R102, R99 ;  /* 0x0000006366667221 */ /* 0x000fe40000010000 */
[----:B------:R-:W-:Y:S01]  /*24f10*/  FADD.FTZ R100, R103, R100 ;  /* 0x0000006467647221 */ /* 0x000fe20000010000 */
[----:B------:R-:W4:Y:S01]  /*24f20*/  MUFU.EX2 R111, R111 ;  /* 0x0000006f006f7308 */ /* 0x000f220000000800 */
[----:B------:R-:W-:Y:S02]  /*24f30*/  FADD.FTZ R102, R105, R102 ;  /* 0x0000006669667221 */ /* 0x000fe40000010000 */
[C---:B---3--:R-:W-:Y:S03]  /*24f40*/  HMMA.16816.F32 R4, R32.reuse, R36, R4 ;  /* 0x000000242004723c */ /* 0x048fe60000001804 */
[----:B------:R-:W-:Y:S02]  /*24f50*/  FADD.FTZ R104, R104, R100 ;  /* 0x0000006468687221 */ /* 0x000fe40000010000 */
[----:B------:R-:W-:Y:S02]  /*24f60*/  FADD.FTZ R106, R106, R102 ;  /* 0x000000666a6a7221 */ /* 0x000fe40000010000 */
[----:B------:R-:W-:Y:S01]  /*24f70*/  MUFU.EX2 R112, R112 ;  /* 0x0000007000707308 */ /* 0x000fe20000000800 */
[C---:B------:R-:W-:Y:S01]  /*24f80*/  HMMA.16816.F32 R8, R32.reuse, R38, R8 ;  /* 0x000000262008723c */ /* 0x040fe20000001808 */
[----:B------:R-:W3:Y:S03]  /*24f90*/  LDSM.16.MT88.4 R36, [R228+0x10800] ;  /* 0x01080000e424783b */ /* 0x000ee60000004200 */
[----:B-----5:R-:W-:Y:S02]  /*24fa0*/  FADD.FTZ R104, R107, R104 ;  /* 0x000000686b687221 */ /* 0x020fe40000010000 */
[----:B-1----:R-:W-:Y:S02]  /*24fb0*/  FADD.FTZ R106, R109, R106 ;  /* 0x0000006a6d6a7221 */ /* 0x002fe40000010000 */
[C---:B--2---:R-:W-:Y:S01]  /*24fc0*/  HMMA.16816.F32 R12, R32.reuse, R40, R12 ;  /* 0x00000028200c723c */ /* 0x044fe2000000180c */
[----:B------:R-:W1:Y:S07]  /*24fd0*/  MUFU.EX2 R113, R113 ;  /* 0x0000007100717308 */ /* 0x000e6e0000000800 */
[C---:B------:R-:W-:Y:S01]  /*24fe0*/  HMMA.16816.F32 R16, R32.reuse, R42, R16 ;  /* 0x0000002a2010723c */ /* 0x040fe20000001810 */
[----:B------:R-:W2:Y:S02]  /*24ff0*/  LDSM.16.MT88.4 R40, [R227+0x10800] ;  /* 0x01080000e328783b */ /* 0x000ea40000004200 */
[----:B------:R-:W5:Y:S05]  /*25000*/  MUFU.EX2 R114, R114 ;  /* 0x0000007200727308 */ /* 0x000f6a0000000800 */
[C---:B------:R-:W-:Y:S05]  /*25010*/  HMMA.16816.F32 R20, R32.reuse, R44, R20 ;  /* 0x0000002c2014723c */ /* 0x040fea0000001814 */
[----:B------:R-:W-:Y:S03]  /*25020*/  MUFU.EX2 R115, R115 ;  /* 0x0000007300737308 */ /* 0x000fe60000000800 */
[C---:B------:R-:W-:Y:S01]  /*25030*/  HMMA.16816.F32 R24, R32.reuse, R46, R24 ;  /* 0x0000002e2018723c */ /* 0x040fe20000001818 */
[----:B------:R-:W2:Y:S06]  /*25040*/  LDSM.16.MT88.4 R44, [R226+0x10800] ;  /* 0x01080000e22c783b */ /* 0x000eac0000004200 */
[----:B------:R-:W-:Y:S01]  /*25050*/  MUFU.EX2 R116, R116 ;  /* 0x0000007400747308 */ /* 0x000fe20000000800 */
[C---:B------:R-:W-:Y:S07]  /*25060*/  HMMA.16816.F32 R28, R32.reuse, R48, R28 ;  /* 0x00000030201c723c */ /* 0x040fee000000181c */
[----:B------:R-:W-:Y:S01]  /*25070*/  FFMA.FTZ R49, R119, c[0x0][0x23c], -R165 ;  /* 0x00008f0077317a23 */ /* 0x000fe200000108a5 */
[----:B------:R-:W-:Y:S01]  /*25080*/  HMMA.16816.F32 R132, R32, R50, R132 ;  /* 0x000000322084723c */ /* 0x000fe20000001884 */
[----:B------:R-:W2:Y:S06]  /*25090*/  MUFU.EX2 R48, R118 ;  /* 0x0000007600307308 */ /* 0x000eac0000000800 */
[----:B------:R-:W-:Y:S01]  /*250a0*/  F2FP.PACK_AB R32, R108, R107 ;  /* 0x0000006b6c20723e */ /* 0x000fe200000000ff */
[--C-:B------:R-:W-:Y:S01]  /*250b0*/  FFMA.FTZ R50, R120, c[0x0][0x23c], -R172.reuse ;  /* 0x00008f0078327a23 */ /* 0x100fe200000108ac */
[----:B------:R-:W-:Y:S02]  /*250c0*/  F2FP.PACK_AB R33, R110, R109 ;  /* 0x0000006d6e21723e */ /* 0x000fe400000000ff */
[----:B------:R-:W2:Y:S01]  /*250d0*/  MUFU.EX2 R49, R49 ;  /* 0x0000003100317308 */ /* 0x000ea20000000800 */
[----:B----4-:R-:W-:Y:S01]  /*250e0*/  F2FP.PACK_AB R34, R111, R3 ;  /* 0x000000036f22723e */ /* 0x010fe200000000ff */
[--C-:B------:R-:W-:Y:S01]  /*250f0*/  FFMA.FTZ R51, R121, c[0x0][0x23c], -R172.reuse ;  /* 0x00008f0079337a23 */ /* 0x100fe200000108ac */
[----:B-1----:R-:W-:Y:S01]  /*25100*/  F2FP.PACK_AB R35, R113, R112 ;  /* 0x000000707123723e */ /* 0x002fe200000000ff */
[----:B------:R-:W-:Y:S02]  /*25110*/  FFMA.FTZ R172, R129, c[0x0][0x23c], -R172 ;  /* 0x00008f0081ac7a23 */ /* 0x000fe400000108ac */
[----:B------:R-:W-:Y:S02]  /*25120*/  FADD.FTZ R108, R108, R104 ;  /* 0x000000686c6c7221 */ /* 0x000fe40000010000 */
[----:B------:R-:W-:Y:S02]  /*25130*/  FADD.FTZ R110, R110, R106 ;  /* 0x0000006a6e6e7221 */ /* 0x000fe40000010000 */
[C---:B---3--:R-:W-:Y:S01]  /*25140*/  HMMA.16816.F32 R4, R32.reuse, R36, R4 ;  /* 0x000000242004723c */ /* 0x048fe20000001804 */
[----:B------:R-:W-:Y:S02]  /*25150*/  MUFU.EX2 R50, R50 ;  /* 0x0000003200327308 */ /* 0x000fe40000000800 */
[----:B------:R-:W-:Y:S01]  /*25160*/  FADD.FTZ R108, R3, R108 ;  /* 0x0000006c036c7221 */ /* 0x000fe20000010000 */
[----:B------:R-:W-:Y:S01]  /*25170*/  MOV R3, R0 ;  /* 0x0000000000037202 */ /* 0x000fe20000000f00 */
[----:B------:R-:W-:Y:S02]  /*25180*/  FADD.FTZ R110, R112, R110 ;  /* 0x0000006e706e7221 */ /* 0x000fe40000010000 */
[----:B------:R-:W-:Y:S01]  /*25190*/  FADD.FTZ R111, R111, R108 ;  /* 0x0000006c6f6f7221 */ /* 0x000fe20000010000 */
[C---:B------:R-:W-:Y:S01]  /*251a0*/  HMMA.16816.F32 R8, R32.reuse, R38, R8 ;  /* 0x000000262008723c */ /* 0x040fe20000001808 */
[----:B------:R-:W1:Y:S02]  /*251b0*/  LDSM.16.MT88.4 R36, [R225+0x10800] ;  /* 0x01080000e124783b */ /* 0x000e640000004200 */
[----:B------:R-:W3:Y:S01]  /*251c0*/  MUFU.EX2 R51, R51 ;  /* 0x0000003300337308 */ /* 0x000ee20000000800 */
[----:B------:R-:W-:Y:S02]  /*251d0*/  FADD.FTZ R113, R113, R110 ;  /* 0x0000006e71717221 */ /* 0x000fe40000010000 */
[----:B-----5:R-:W-:Y:S02]  /*251e0*/  FADD.FTZ R111, R114, R111 ;  /* 0x0000006f726f7221 */ /* 0x020fe40000010000 */
[C---:B--2---:R-:W-:Y:S04]  /*251f0*/  HMMA.16816.F32 R12, R32.reuse, R40, R12 ;  /* 0x00000028200c723c */ /* 0x044fe8000000180c */
[----:B------:R-:W-:Y:S01]  /*25200*/  FADD.FTZ R113, R48, R113 ;  /* 0x0000007130717221 */ /* 0x000fe20000010000 */
[----:B------:R-:W2:Y:S03]  /*25210*/  MUFU.EX2 R117, R117 ;  /* 0x0000007500757308 */ /* 0x000ea60000000800 */
[C---:B------:R-:W-:Y:S01]  /*25220*/  HMMA.16816.F32 R16, R32.reuse, R42, R16 ;  /* 0x0000002a2010723c */ /* 0x040fe20000001810 */
[----:B------:R-:W4:Y:S06]  /*25230*/  LDSM.16.MT88.4 R40, [R228+0x11000] ;  /* 0x01100000e428783b */ /* 0x000f2c0000004200 */
[----:B------:R-:W5:Y:S01]  /*25240*/  MUFU.EX2 R52, R124 ;  /* 0x0000007c00347308 */ /* 0x000f620000000800 */
[C---:B------:R-:W-:Y:S08]  /*25250*/  HMMA.16816.F32 R20, R32.reuse, R44, R20 ;  /* 0x0000002c2014723c */ /* 0x040ff00000001814 */
[C---:B------:R-:W-:Y:S01]  /*25260*/  HMMA.16816.F32 R24, R32.reuse, R46, R24 ;  /* 0x0000002e2018723c */ /* 0x040fe20000001818 */
[----:B------:R-:W5:Y:S01]  /*25270*/  LDSM.16.MT88.4 R44, [R227+0x11000] ;  /* 0x01100000e32c783b */ /* 0x000f620000004200 */
[----:B------:R-:W-:Y:S06]  /*25280*/  MUFU.EX2 R53, R125 ;  /* 0x0000007d00357308 */ /* 0x000fec0000000800 */
[C---:B-1----:R-:W-:Y:S04]  /*25290*/  HMMA.16816.F32 R28, R32.reuse, R36, R28 ;  /* 0x00000024201c723c */ /* 0x042fe8000000181c */
[----:B------:R-:W1:Y:S04]  /*252a0*/  MUFU.EX2 R54, R54 ;  /* 0x0000003600367308 */ /* 0x000e680000000800 */
[----:B------:R-:W-:Y:S01]  /*252b0*/  HMMA.16816.F32 R132, R32, R38, R132 ;  /* 0x000000262084723c */ /* 0x000fe20000001884 */
[----:B------:R-:W1:Y:S05]  /*252c0*/  LDSM.16.MT88.4 R36, [R226+0x11000] ;  /* 0x01100000e224783b */ /* 0x000e6a0000004200 */
[----:B------:R-:W1:Y:S01]  /*252d0*/  MUFU.EX2 R55, R55 ;  /* 0x0000003700377308 */ /* 0x000e620000000800 */
[C---:B------:R-:W-:Y:S01]  /*252e0*/  F2FP.PACK_AB R32, R115.reuse, R114 ;  /* 0x000000727320723e */ /* 0x040fe200000000ff */
[----:B------:R-:W-:Y:S01]  /*252f0*/  FADD.FTZ R115, R115, R111 ;  /* 0x0000006f73737221 */ /* 0x000fe20000010000 */
[----:B------:R-:W-:Y:S03]  /*25300*/  F2FP.PACK_AB R33, R49, R48 ;  /* 0x000000303121723e */ /* 0x000fe600000000ff */
[----:B---3--:R-:W-:Y:S01]  /*25310*/  F2FP.PACK_AB R34, R51, R50 ;  /* 0x000000323322723e */ /* 0x008fe200000000ff */
[----:B------:R-:W-:Y:S01]  /*25320*/  FADD.FTZ R49, R49, R113 ;  /* 0x0000007131317221 */ /* 0x000fe20000010000 */
[----:B--2---:R-:W-:Y:S02]  /*25330*/  F2FP.PACK_AB R35, R117, R116 ;  /* 0x000000747523723e */ /* 0x004fe400000000ff */
[----:B------:R-:W2:Y:S01]  /*25340*/  MUFU.EX2 R56, R56 ;  /* 0x0000003800387308 */ /* 0x000ea20000000800 */
[----:B------:R-:W-:Y:S02]  /*25350*/  FADD.FTZ R115, R50, R115 ;  /* 0x0000007332737221 */ /* 0x000fe40000010000 */
[----:B------:R-:W-:Y:S02]  /*25360*/  FADD.FTZ R49, R116, R49 ;  /* 0x0000003174317221 */ /* 0x000fe40000010000 */
[----:B------:R-:W-:Y:S01]  /*25370*/  FADD.FTZ R51, R51, R115 ;  /* 0x0000007333337221 */ /* 0x000fe20000010000 */
[C---:B----4-:R-:W-:Y:S03]  /*25380*/  HMMA.16816.F32 R4, R32.reuse, R40, R4 ;  /* 0x000000282004723c */ /* 0x050fe60000001804 */
[----:B------:R-:W-:Y:S01]  /*25390*/  FADD.FTZ R117, R117, R49 ;  /* 0x0000003175757221 */ /* 0x000fe20000010000 */
[----:B------:R-:W3:Y:S01]  /*253a0*/  MUFU.EX2 R172, R172 ;  /* 0x000000ac00ac7308 */ /* 0x000ee20000000800 */
[----:B-----5:R-:W-:Y:S02]  /*253b0*/  FADD.FTZ R51, R52, R51 ;  /* 0x0000003334337221 */ /* 0x020fe40000010000 */
[----:B-1----:R-:W-:Y:S01]  /*253c0*/  FADD.FTZ R117, R54, R117 ;  /* 0x0000007536757221 */ /* 0x002fe20000010000 */
[C---:B------:R-:W-:Y:S01]  /*253d0*/  HMMA.16816.F32 R8, R32.reuse, R42, R8 ;  /* 0x0000002a2008723c */ /* 0x040fe20000001808 */
[----:B------:R-:W1:Y:S03]  /*253e0*/  LDSM.16.MT88.4 R40, [R225+0x11000] ;  /* 0x01100000e128783b */ /* 0x000e660000004200 */
[----:B------:R-:W-:Y:S02]  /*253f0*/  FADD.FTZ R51, R53, R51 ;  /* 0x0000003335337221 */ /* 0x000fe40000010000 */
[----:B------:R-:W-:Y:S02]  /*25400*/  FADD.FTZ R117, R55, R117 ;  /* 0x0000007537757221 */ /* 0x000fe40000010000 */
[C---:B------:R-:W-:Y:S04]  /*25410*/  HMMA.16816.F32 R12, R32.reuse, R44, R12 ;  /* 0x0000002c200c723c */ /* 0x040fe8000000180c */
[----:B--2---:R-:W-:Y:S03]  /*25420*/  FADD.FTZ R51, R56, R51 ;  /* 0x0000003338337221 */ /* 0x004fe60000010000 */
[--C-:B------:R-:W-:Y:S01]  /*25430*/  FFMA.FTZ R44, R130, c[0x0][0x23c], -R165.reuse ;  /* 0x00008f00822c7a23 */ /* 0x100fe200000108a5 */
[C---:B------:R-:W-:Y:S04]  /*25440*/  HMMA.16816.F32 R16, R32.reuse, R46, R16 ;  /* 0x0000002e2010723c */ /* 0x040fe80000001810 */
[----:B------:R-:W-:Y:S01]  /*25450*/  FFMA.FTZ R165, R131, c[0x0][0x23c], -R165 ;  /* 0x00008f0083a57a23 */ /* 0x000fe200000108a5 */
[----:B------:R-:W2:Y:S01]  /*25460*/  MUFU.EX2 R44, R44 ;  /* 0x0000002c002c7308 */ /* 0x000ea20000000800 */
[----:B---3--:R-:W-:Y:S02]  /*25470*/  FADD.FTZ R249, R172, R51 ;  /* 0x00000033acf97221 */ /* 0x008fe40000010000 */
[C---:B------:R-:W-:Y:S07]  /*25480*/  HMMA.16816.F32 R20, R32.reuse, R36, R20 ;  /* 0x000000242014723c */ /* 0x040fee0000001814 */
[----:B------:R-:W3:Y:S01]  /*25490*/  MUFU.EX2 R165, R165 ;  /* 0x000000a500a57308 */ /* 0x000ee20000000800 */
[C---:B------:R-:W-:Y:S08]  /*254a0*/  HMMA.16816.F32 R24, R32.reuse, R38, R24 ;  /* 0x000000262018723c */ /* 0x040ff00000001818 */
[C---:B-1----:R-:W-:Y:S04]  /*254b0*/  HMMA.16816.F32 R28, R32.reuse, R40, R28 ;  /* 0x00000028201c723c */ /* 0x042fe8000000181c */
[----:B--2---:R-:W-:Y:S04]  /*254c0*/  FADD.FTZ R117, R44, R117 ;  /* 0x000000752c757221 */ /* 0x004fe80000010000 */
[----:B------:R-:W-:Y:S04]  /*254d0*/  HMMA.16816.F32 R132, R32, R42, R132 ;  /* 0x0000002a2084723c */ /* 0x000fe80000001884 */
[----:B---3--:R-:W-:Y:S03]  /*254e0*/  FADD.FTZ R248, R165, R117 ;  /* 0x00000075a5f87221 */ /* 0x008fe60000010000 */
[----:B------:R-:W-:Y:S02]  /*254f0*/  F2FP.PACK_AB R32, R53, R52 ;  /* 0x000000343520723e */ /* 0x000fe400000000ff */
[----:B------:R-:W-:Y:S03]  /*25500*/  F2FP.PACK_AB R33, R55, R54 ;  /* 0x000000363721723e */ /* 0x000fe600000000ff */
[----:B------:R-:W-:Y:S02]  /*25510*/  F2FP.PACK_AB R34, R172, R56 ;  /* 0x00000038ac22723e */ /* 0x000fe400000000ff */
[----:B------:R-:W-:Y:S07]  /*25520*/  F2FP.PACK_AB R35, R165, R44 ;  /* 0x0000002ca523723e */ /* 0x000fee00000000ff */
[C---:B------:R-:W-:Y:S01]  /*25530*/  HMMA.16816.F32 R160, R32.reuse, R156, R4 ;  /* 0x0000009c20a0723c */ /* 0x040fe20000001804 */
[----:B------:R-:W1:Y:S07]  /*25540*/  LDSM.16.MT88.4 R4, [R225+0x11800] ;  /* 0x01180000e104783b */ /* 0x000e6e0000004200 */
        /* <DEDUP_REMOVED lines=8> */
.L_x_3814:
[----:B------:R-:W1:Y:S01]  /*255d0*/  SHFL.BFLY PT, R3, R249, 0x2, 0x1f ;  /* 0x0c401f00f9037f89 */ /* 0x000e6200000e0000 */
[----:B------:R-:W-:Y:S01]  /*255e0*/  MOV R11, 0x3f800000 ;  /* 0x3f800000000b7802 */ /* 0x000fe20000000f00 */
[----:B------:R-:W-:Y:S01]  /*255f0*/  IMAD.MOV.U32 R10, RZ, RZ, 0x3f800000 ;  /* 0x3f800000ff0a7424 */ /* 0x000fe200078e00ff */
[----:B------:R-:W-:Y:S01]  /*25600*/  ULDC.64 UR4, c[0x0][0x118] ;  /* 0x0000460000047ab9 */ /* 0x000fe20000000a00 */
[----:B------:R-:W2:Y:S01]  /*25610*/  SHFL.BFLY PT, R4, R248, 0x2, 0x1f ;  /* 0x0c401f00f8047f89 */ /* 0x000ea200000e0000 */
[----:B------:R-:W-:Y:S03]  /*25620*/  BSSY B0, `(.L_x_3819) ;  /* 0x00000a1000007945 */ /* 0x000fe60003800000 */
[----:B------:R-:W-:Y:S01]  /*25630*/  BAR.SYNC.DEFER_BLOCKING 0x0 ;  /* 0x0000000000007b1d */ /* 0x000fe20000010000 */
[----:B-1----:R-:W-:-:S05]  /*25640*/  FADD.FTZ R249, R3, R249 ;  /* 0x000000f903f97221 */ /* 0x002fca0000010000 */
[----:B------:R-:W1:Y:S01]  /*25650*/  S2R R3, SR_TID.X ;  /* 0x0000000000037919 */ /* 0x000e620000002100 */
[----:B--2---:R-:W-:-:S03]  /*25660*/  FADD.FTZ R248, R4, R248 ;  /* 0x000000f804f87221 */ /* 0x004fc60000010000 */
[----:B------:R-:W2:Y:S04]  /*25670*/  SHFL.BFLY PT, R7, R249, 0x1, 0x1f ;  /* 0x0c201f00f9077f89 */ /* 0x000ea800000e0000 */
[----:B------:R-:W3:Y:S01]  /*25680*/  SHFL.BFLY PT, R6, R248, 0x1, 0x1f ;  /* 0x0c201f00f8067f89 */ /* 0x000ee200000e0000 */
[----:B-1----:R-:W-:-:S04]  /*25690*/  SHF.R.S32.HI R5, RZ, 0x1f, R3 ;  /* 0x0000001fff057819 */ /* 0x002fc80000011403 */
[-C--:B------:R-:W-:Y:S01]  /*256a0*/  LEA.HI R9, R5, R3.reuse, RZ, 0x2 ;  /* 0x0000000305097211 */ /* 0x080fe200078f10ff */
        /* <DEDUP_REMOVED lines=13> */
[----:B------:R-:W-:Y:S01]  /*25780*/  LOP3.LUT R14, R8, 0x1, RZ, 0xc0, !PT ;  /* 0x00000001080e7812 */ /* 0x000fe200078ec0ff */
[----:B------:R-:W-:-:S03]  /*25790*/  IMAD.IADD R16, R3, 0x1, -R16 ;  /* 0x0000000103107824 */ /* 0x000fc600078e0a10 */
[----:B------:R-:W-:-:S03]  /*257a0*/  ISETP.NE.U32.AND P4, PT, R14, 0x1, PT ;  /* 0x000000010e00780c */ /* 0x000fc60003f85070 */
[----:B------:R-:W3:Y:S01]  /*257b0*/  @P0 MUFU.RCP R10, R6 ;  /* 0x00000006000a0308 */ /* 0x000ee20000001000 */
[----:B------:R-:W-:Y:S01]  /*257c0*/  R2P PR, R8, 0x6 ;  /* 0x0000000608007804 */ /* 0x000fe20000000000 */
[----:B--2---:R-:W-:-:S06]  /*257d0*/  FMUL.FTZ R160, R11, R160 ;  /* 0x000000a00ba07220 */ /* 0x004fcc0000410000 */
        /* <DEDUP_REMOVED lines=42> */
[----:B--2---:R-:W-:Y:S02]  /*25a80*/  @P3 FMUL.FTZ R7, R7, 0.69314718246459960938 ;  /* 0x3f31721807073820 */ /* 0x004fe40000410000 */
[----:B----4-:R-:W-:Y:S01]  /*25a90*/  @P0 FMUL.FTZ R6, R6, 0.69314718246459960938 ;  /* 0x3f31721806060820 */ /* 0x010fe20000410000 */
[----:B------:R-:W-:-:S02]  /*25aa0*/  LEA.HI R17, R10, R10, RZ, 0x1 ;  /* 0x0000000a0a117211 */ /* 0x000fc400078f08ff */
[----:B------:R-:W-:Y:S01]  /*25ab0*/  LOP3.LUT R9, R13, 0x1c0, RZ, 0xc0, !PT ;  /* 0x000001c00d097812 */ /* 0x000fe200078ec0ff */
[----:B------:R-:W-:Y:S01]  /*25ac0*/  IMAD.SHL.U32 R13, R8, 0x40, RZ ;  /* 0x00000040080d7824 */ /* 0x000fe200078e00ff */
[----:B------:R-:W-:Y:S02]  /*25ad0*/  SHF.L.U32 R14, R17, 0x2, RZ ;  /* 0x00000002110e7819 */ /* 0x000fe400000006ff */
[----:B------:R-:W-:Y:S02]  /*25ae0*/  SHF.R.S32.HI R8, RZ, 0x5, R5 ;  /* 0x00000005ff087819 */ /* 0x000fe40000011405 */
[----:B------:R-:W-:Y:S02]  /*25af0*/  LOP3.LUT R13, R13, 0x1c0, RZ, 0xc0, !PT ;  /* 0x000001c00d0d7812 */ /* 0x000fe400078ec0ff */
[----:B------:R-:W-:Y:S02]  /*25b00*/  LOP3.LUT R14, R9, 0x38, R14, 0xf8, !PT ;  /* 0x00000038090e7812 */ /* 0x000fe400078ef80e */
[----:B------:R-:W-:-:S02]  /*25b10*/  SHF.R.U32.HI R9, RZ, 0x3, R9 ;  /* 0x00000003ff097819 */ /* 0x000fc40000011609 */
[----:B------:R-:W-:Y:S02]  /*25b20*/  LEA R16, R8, R16, 0x9 ;  /* 0x0000001008107211 */ /* 0x000fe400078e48ff */
[----:B------:R-:W-:Y:S02]  /*25b30*/  LEA.HI R13, R13, R13, RZ, 0x1d ;  /* 0x0000000d0d0d7211 */ /* 0x000fe400078fe8ff */
[----:B------:R-:W-:Y:S02]  /*25b40*/  LOP3.LUT R17, R17, 0xffffffe, RZ, 0xc0, !PT ;  /* 0x0ffffffe11117812 */ /* 0x000fe400078ec0ff */
[----:B------:R-:W-:Y:S01]  /*25b50*/  LOP3.LUT R9, R14, R9, RZ, 0x3c, !PT ;  /* 0x000000090e097212 */ /* 0x000fe200078e3cff */
[----:B------:R-:W-:Y:S01]  /*25b60*/  IMAD.MOV.U32 R14, RZ, RZ, -0x20 ;  /* 0xffffffe0ff0e7424 */ /* 0x000fe200078e00ff */
[----:B------:R-:W-:Y:S01]  /*25b70*/  LEA R16, R16, R13, 0x1 ;  /* 0x0000000d10107211 */ /* 0x000fe200078e08ff */
[----:B------:R-:W-:Y:S01]  /*25b80*/  IMAD.IADD R17, R10, 0x1, -R17 ;  /* 0x000000010a117824 */ /* 0x000fe200078e0a11 */
[----:B------:R-:W-:-:S02]  /*25b90*/  MOV R13, 0x40 ;  /* 0x00000040000d7802 */ /* 0x000fc40000000f00 */
        /* <DEDUP_REMOVED lines=9> */
[----:B------:R-:W-:Y:S02]  /*25c30*/  IMAD.IADD R19, R17, 0x1, R13 ;  /* 0x0000000111137824 */ /* 0x000fe400078e020d */
[----:B------:R-:W-:Y:S01]  /*25c40*/  STS.64 [R17], R156 ;  /* 0x0000009c11007388 */ /* 0x000fe20000000a00 */
[----:B------:R-:W-:Y:S01]  /*25c50*/  IMAD.IADD R5, R3, 0x1, -R5 ;  /* 0x0000000103057824 */ /* 0x000fe200078e0a05 */
[----:B------:R-:W-:-:S02]  /*25c60*/  SHF.R.S32.HI R3, RZ, 0x1f, R11 ;  /* 0x0000001fff037819 */ /* 0x000fc4000001140b */
        /* <DEDUP_REMOVED lines=39> */
[----:B------:R-:W1:Y:S01]  /*25ee0*/  LDS.128 R20, [R9.X4+0x2800] ;  /* 0x0028000009147984 */ /* 0x000e620000004c00 */
[----:B------:R-:W-:Y:S01]  /*25ef0*/  MOV R8, 0xff800000 ;  /* 0xff80000000087802 */ /* 0x000fe20000000f00 */
[----:B------:R-:W-:Y:S01]  /*25f00*/  @P0 FFMA.FTZ R8, R0, c[0x0][0x238], R6 ;  /* 0x00008e0000080a23 */ /* 0x000fe20000010006 */
[----:B------:R-:W-:Y:S01]  /*25f10*/  LEA R15, R15, R3, 0x4 ;  /* 0x000000030f0f7211 */ /* 0x000fe200078e20ff */
[----:B------:R-:W1:Y:S04]  /*25f20*/  LDS.128 R16, [R9.X4+0x3000] ;  /* 0x0030000009107984 */ /* 0x000e680000004c00 */
[----:B------:R5:W1:Y:S04]  /*25f30*/  LDS.128 R44, [R9.X4+0x3800] ;  /* 0x00380000092c7984 */ /* 0x000a680000004c00 */
[----:B-----5:R-:W5:Y:S02]  /*25f40*/  S2R R9, SR_CTAID.X ;  /* 0x0000000000097919 */ /* 0x020f640000002500 */
[----:B-----5:R-:W-:-:S04]  /*25f50*/  IMAD.SHL.U32 R4, R9, 0x40, RZ ;  /* 0x0000004009047824 */ /* 0x020fc800078e00ff */
[----:B------:R-:W-:Y:S01]  /*25f60*/  IMAD R4, R13, c[0x0][0x214], R4 ;  /* 0x000085000d047a24 */ /* 0x000fe200078e0204 */
[----:B------:R-:W-:Y:S05]  /*25f70*/  @P1 BRA `(.L_x_3820) ;  /* 0x000000b000001947 */ /* 0x000fea0003800000 */
[----:B-1234-:R-:W-:Y:S01]  /*25f80*/  IMAD R0, R9, -0x40, R235 ;  /* 0xffffffc009007824 */ /* 0x01efe200078e02eb */
[C---:B------:R-:W-:Y:S02]  /*25f90*/  IADD3 R6, R15.reuse, 0x8, RZ ;  /* 0x000000080f067810 */ /* 0x040fe40007ffe0ff */
[----:B------:R-:W-:Y:S02]  /*25fa0*/  SHF.R.S32.HI R3, RZ, 0x1f, R15 ;  /* 0x0000001fff037819 */ /* 0x000fe4000001140f */
[----:B------:R-:W-:Y:S02]  /*25fb0*/  IADD3 R2, P0, R4, R15, RZ ;  /* 0x0000000f04027210 */ /* 0x000fe40007f1e0ff */
[-C--:B------:R-:W-:Y:S02]  /*25fc0*/  ISETP.GE.AND P2, PT, R15, R0.reuse, PT ;  /* 0x000000000f00720c */ /* 0x080fe40003f46270 */
[----:B------:R-:W-:-:S02]  /*25fd0*/  ISETP.GE.AND P1, PT, R6, R0, PT ;  /* 0x000000000600720c */ /* 0x000fc40003f26270 */
[----:B------:R-:W-:Y:S02]  /*25fe0*/  LEA.HI.X.SX32 R3, R4, R3, 0x1, P0 ;  /* 0x0000000304037211 */ /* 0x000fe400000f0eff */
[----:B------:R-:W-:-:S04]  /*25ff0*/  LEA R6, P0, R2, c[0x0][0x208], 0x2 ;  /* 0x0000820002067a11 */ /* 0x000fc800078010ff */
[----:B------:R-:W-:-:S05]  /*26000*/  LEA.HI.X R7, R2, c[0x0][0x20c], R3, 0x2, P0 ;  /* 0x0000830002077a11 */ /* 0x000fca00000f1403 */
[----:B------:R1:W-:Y:S04]  /*26010*/  @!P2 STG.E [R6.64], R5 ;  /* 0x000000050600a986 */ /* 0x0003e8000c101904 */
[----:B------:R1:W-:Y:S02]  /*26020*/  @!P1 STG.E [R6.64+0x20], R8 ;  /* 0x0000200806009986 */ /* 0x0003e4000c101904 */
.L_x_3820:
[----:B-1234-:R-:W-:Y:S05]  /*26030*/  BSYNC B0 ;  /* 0x0000000000007941 */ /* 0x01efea0003800000 */
.L_x_3819:
[----:B------:R-:W-:Y:S01]  /*26040*/  IMAD.SHL.U32 R6, R10, 0x4, RZ ;  /* 0x000000040a067824 */ /* 0x000fe200078e00ff */
[----:B------:R-:W-:Y:S01]  /*26050*/  IADD3 R3, R12, 0x8, RZ ;  /* 0x000000080c037810 */ /* 0x000fe20007ffe0ff */
[----:B------:R-:W-:Y:S01]  /*26060*/  IMAD R4, R4, c[0x0][0x22c], RZ ;  /* 0x00008b0004047a24 */ /* 0x000fe200078e02ff */
[C---:B------:R-:W-:Y:S01]  /*26070*/  IADD3 R2, R12.reuse, 0x10, RZ ;  /* 0x000000100c027810 */ /* 0x040fe20007ffe0ff */
[----:B------:R-:W-:Y:S01]  /*26080*/  IMAD R9, R9, -0x40, R235 ;  /* 0xffffffc009097824 */ /* 0x000fe200078e02eb */
[----:B------:R-:W-:Y:S02]  /*26090*/  SHF.R.S32.HI R7, RZ, 0x1f, R6 ;  /* 0x0000001fff077819 */ /* 0x000fe40000011406 */
[----:B------:R-:W-:-:S02]  /*260a0*/  IADD3 R0, R12, 0x18, RZ ;  /* 0x000000180c007810 */ /* 0x000fc40007ffe0ff */
[-C--:B------:R-:W-:Y:S01]  /*260b0*/  ISETP.GE.AND P6, PT, R3, R9.reuse, PT ;  /* 0x000000090300720c */ /* 0x080fe20003fc6270 */
[----:B------:R-:W-:Y:S01]  /*260c0*/  IMAD.WIDE R6, R12, 0x40, R6 ;  /* 0x000000400c067825 */ /* 0x000fe200078e0206 */
[-C--:B------:R-:W-:Y:S02]  /*260d0*/  ISETP.GE.AND P5, PT, R2, R9.reuse, PT ;  /* 0x000000090200720c */ /* 0x080fe40003fa6270 */
[----:B------:R-:W-:Y:S02]  /*260e0*/  ISETP.GE.AND P4, PT, R0, R9, PT ;  /* 0x000000090000720c */ /* 0x000fe40003f86270 */
[----:B------:R-:W-:Y:S02]  /*260f0*/  IADD3 R5, P0, R4, R6, RZ ;  /* 0x0000000604057210 */ /* 0x000fe40007f1e0ff */
[----:B------:R-:W-:Y:S02]  /*26100*/  IADD3 R3, R12, 0x20, RZ ;  /* 0x000000200c037810 */ /* 0x000fe40007ffe0ff */
[----:B------:R-:W-:-:S02]  /*26110*/  LEA.HI.X.SX32 R4, R4, R7, 0x1, P0 ;  /* 0x0000000704047211 */ /* 0x000fc400000f0eff */
[C---:B------:R-:W-:Y:S02]  /*26120*/  LEA R6, P0, R5.reuse, c[0x0][0x1d8], 0x2 ;  /* 0x0000760005067a11 */ /* 0x040fe400078010ff */
[C---:B------:R-:W-:Y:S02]  /*26130*/  IADD3 R2, R12.reuse, 0x28, RZ ;  /* 0x000000280c027810 */ /* 0x040fe40007ffe0ff */
        /* <DEDUP_REMOVED lines=19> */
.L_x_3821:
        /* <DEDUP_REMOVED lines=9> */
.L_x_7778:


//--------------------- .text._ZN5flash24flash_fwd_splitkv_kernelI23Flash_fwd_kernel_traitsILi64ELi64ELi256ELi4ELb0ELb0EN7cutlass6half_tE19Flash_kernel_traitsILi64ELi64ELi256ELi4ES3_EELb1ELb0ELb0ELb0ELb1ELb1ELb1ELb1EEEvNS_16Flash_fwd_paramsE --------------------------
	.section	.text._ZN5flash24flash_fwd_splitkv_kernelI23Flash_fwd_kernel_traitsILi64ELi64ELi256ELi4ELb0ELb0EN7cutlass6half_tE19Flash_kernel_traitsILi64ELi64ELi256ELi4ES3_EELb1ELb0ELb0ELb0ELb1ELb1ELb1ELb1EEEvNS_16Flash_fwd_paramsE,"ax",@progbits
	.sectioninfo	@"SHI_REGISTERS=255"
	.align	128
        .global         _ZN5flash24flash_fwd_splitkv_kernelI23Flash_fwd_kernel_traitsILi64ELi64ELi256ELi4ELb0ELb0EN7cutlass6half_tE19Flash_kernel_traitsILi64ELi64ELi256ELi4ES3_EELb1ELb0ELb0ELb0ELb1ELb1ELb1ELb1EEEvNS_16Flash_fwd_paramsE
        .type           _ZN5flash24flash_fwd_splitkv_kernelI23Flash_fwd_kernel_traitsILi64ELi64ELi256ELi4ELb0ELb0EN7cutlass6half_tE19Flash_kernel_traitsILi64ELi64ELi256ELi4ES3_EELb1ELb0ELb0ELb0ELb1ELb1ELb1ELb1EEEvNS_16Flash_fwd_paramsE,@function
        .size           _ZN5flash24flash_fwd_splitkv_kernelI23Flash_fwd_kernel_traitsILi64ELi64ELi256ELi4ELb0ELb0EN7cutlass6half_tE19Flash_kernel_traitsILi64ELi64ELi256ELi4ES3_EELb1ELb0ELb0ELb0ELb1ELb1ELb1ELb1EEEvNS_16Flash_fwd_paramsE,(.L_x_7779 - _ZN5flash24flash_fwd_splitkv_kernelI23Flash_fwd_kernel_traitsILi64ELi64ELi256ELi4ELb0ELb0EN7cutlass6half_tE19Flash_kernel_traitsILi64ELi64ELi256ELi4ES3_EELb1ELb0ELb0ELb0ELb1ELb1ELb1ELb1EEEvNS_16Flash_fwd_paramsE)
        .other          _ZN5flash24flash_fwd_splitkv_kernelI23Flash_fwd_kernel_traitsILi64ELi64ELi256ELi4ELb0ELb0EN7cutlass6half_tE19Flash_kernel_traitsILi64ELi64ELi256ELi4ES3_EELb1ELb0ELb0ELb0ELb1ELb1ELb1ELb1EEEvNS_16Flash_fwd_paramsE,@"STO_CUDA_ENTRY STV_DEFAULT"
_ZN5flash24flash_fwd_splitkv_kernelI23Flash_fwd_kernel_traitsILi64ELi64ELi256ELi4ELb0ELb0EN7cutlass6half_tE19Flash_kernel_traitsILi64ELi64ELi256ELi4ES3_EELb1ELb0ELb0ELb0ELb1ELb1ELb1ELb1EEEvNS_16Flash_fwd_paramsE:
.text._ZN5flash24flash_fwd_splitkv_kernelI23Flash_fwd_kernel_traitsILi64ELi64ELi256ELi4ELb0ELb0EN7cutlass6half_tE19Flash_kernel_traitsILi64ELi64ELi256ELi4ES3_EELb1ELb0ELb0ELb0ELb1ELb1ELb1ELb1EEEvNS_16Flash_fwd_paramsE:
        /* <DEDUP_REMOVED lines=28> */
[----:B-1----:R-:W-:Y:S02]  /*01c0*/  ISETP.NE.AND P1, PT, R2, RZ, PT ;  /* 0x000000ff0200720c */ /* 0x002fe40003f25270 */
[----:B------:R-:W-:Y:S01]  /*01d0*/  ISETP.NE.U32.AND P2, PT, RZ, c[0x0][0x250], PT ;  /* 0x00009400ff007a0c */ /* 0x000fe20003f45070 */
[----:B------:R-:W-:Y:S01]  /*01e0*/  IMAD.WIDE R2, R28, R188, c[0x0][0x240] ;  /* 0x000090001c027625 */ /* 0x000fe200078e02bc */
[----:B------:R1:W-:Y:S02]  /*01f0*/  STL [R1+0x28], R28 ;  /* 0x0000281c01007387 */ /* 0x0003e40000100800 */
[----:B------:R-:W-:-:S02]  /*0200*/  ISETP.NE.AND.EX P4, PT, RZ, c[0x0][0x254], PT, P2 ;  /* 0x00009500ff007a0c */ /* 0x000fc40003f85320 */
[----:B------:R2:W3:Y:S01]  /*0210*/  @P0 LDG.E R13, [R2.64] ;  /* 0x00000006020d0981 */ /* 0x0004e2000c1e1900 */
[----:B------:R-:W-:Y:S01]  /*0220*/  IMAD.MOV.U32 R8, RZ, RZ, RZ ;  /* 0x000000ffff087224 */ /* 0x000fe200078e00ff */
[----:B------:R-:W-:Y:S02]  /*0230*/  ISETP.EQ.OR.EX P2, PT, RZ, c[0x0][0x24c], !P1, P3 ;  /* 0x00009300ff007a0c */ /* 0x000fe40004f42730 */
[----:B------:R2:W3:Y:S01]  /*0240*/  @P0 LDG.E R4, [R2.64+0x4] ;  /* 0x0000040602040981 */ /* 0x0004e2000c1e1900 */
[----:B------:R-:W-:-:S06]  /*0250*/  IMAD.WIDE R198, R28, R188, c[0x0][0x250] ;  /* 0x000094001cc67625 */ /* 0x000fcc00078e02bc */
[----:B------:R1:W5:Y:S01]  /*0260*/  @P4 LDG.E R8, [R198.64] ;  /* 0x00000006c6084981 */ /* 0x000362000c1e1900 */
[----:B------:R-:W-:-:S03]  /*0270*/  IMAD.MOV.U32 R7, RZ, RZ, -0x1 ;  /* 0xffffffffff077424 */ /* 0x000fc600078e00ff */
[----:B------:R-:W4:Y:S04]  /*0280*/  S2R R17, SR_CTAID.X ;  /* 0x0000000000117919 */ /* 0x000f280000002500 */
[----:B------:R-:W1:Y:S01]  /*0290*/  S2R R9, SR_CTAID.Y ;  /* 0x0000000000097919 */ /* 0x000e620000002600 */
[----:B--2---:R-:W-:-:S05]  /*02a0*/  IMAD.WIDE R2, R28, R188, c[0x0][0x248] ;  /* 0x000092001c027625 */ /* 0x004fca00078e02bc */
[----:B------:R2:W5:Y:S01]  /*02b0*/  @!P2 LDG.E R7, [R2.64] ;  /* 0x000000060207a981 */ /* 0x000562000c1e1900 */
[----:B------:R-:W-:-:S04]  /*02c0*/  ISETP.NE.U32.AND P2, PT, RZ, c[0x0][0x248], PT ;  /* 0x00009200ff007a0c */ /* 0x000fc80003f45070 */
[----:B------:R-:W-:Y:S01]  /*02d0*/  ISETP.NE.AND.EX P2, PT, RZ, c[0x0][0x24c], PT, P2 ;  /* 0x00009300ff007a0c */ /* 0x000fe20003f45320 */
[----:B------:R-:W-:-:S04]  /*02e0*/  IMAD.MOV R0, RZ, RZ, -R28 ;  /* 0x000000ffff007224 */ /* 0x000fc800078e0a1c */
[----:B------:R-:W-:Y:S02]  /*02f0*/  IMAD R22, R0, c[0x0][0x1c0], R22 ;  /* 0x0000700000167a24 */ /* 0x000fe400078e0216 */
[----:B---3--:R-:W-:Y:S02]  /*0300*/  @P0 IMAD.IADD R10, R4, 0x1, -R13 ;  /* 0x00000001040a0824 */ /* 0x008fe400078e0a0d */
[----:B------:R-:W-:-:S05]  /*0310*/  @!P0 IMAD.MOV.U32 R10, RZ, RZ, c[0x0][0x214] ;  /* 0x00008500ff0a8624 */ /* 0x000fca00078e00ff */
[----:B------:R2:W-:Y:S01]  /*0320*/  STL [R1+0x34], R10 ;  /* 0x0000340a01007387 */ /* 0x0005e20000100800 */
[----:B------:R-:W-:Y:S05]  /*0330*/  @!P2 BRA `(.L_x_3822) ;  /* 0x000000400000a947 */ /* 0x000fea0003800000 */
[----:B-1--4-:R-:W3:Y:S02]  /*0340*/  @P1 LDG.E R0, [R2.64+0x4] ;  /* 0x0000040602001981 */ /* 0x012ee4000c1e1900 */
[----:B---3-5:R-:W-:-:S06]  /*0350*/  @P1 IADD3 R0, R0, -R7, RZ ;  /* 0x8000000700001210 */ /* 0x028fcc0007ffe0ff */
[----:B------:R1:W5:Y:S01]  /*0360*/  @!P1 LDG.E R0, [R2.64] ;  /* 0x0000000602009981 */ /* 0x000362000c1e1900 */
[----:B------:R-:W-:Y:S05]  /*0370*/  BRA `(.L_x_3823) ;  /* 0x0000001000007947 */ /* 0x000fea0003800000 */
.L_x_3822:
[----:B-1--4-:R-:W-:Y:S02]  /*0380*/  MOV R0, c[0x0][0x218] ;  /* 0x0000860000007a02 */ /* 0x012fe40000000f00 */
.L_x_3823:
[----:B------:R-:W-:-:S04]  /*0390*/  ISETP.NE.U32.AND P0, PT, RZ, c[0x0][0x258], PT ;  /* 0x00009600ff007a0c */ /* 0x000fc80003f05070 */
[----:B------:R-:W-:-:S13]  /*03a0*/  ISETP.NE.AND.EX P1, PT, RZ, c[0x0][0x25c], PT, P0 ;  /* 0x00009700ff007a0c */ /* 0x000fda0003f25300 */
[----:B-12---:R-:W-:-:S06]  /*03b0*/  @P1 IMAD.WIDE R2, R28, R188, c[0x0][0x258] ;  /* 0x000096001c021625 */ /* 0x006fcc00078e02bc */
        /* <DEDUP_REMOVED lines=10> */
[----:B------:R-:W-:Y:S01]  /*0460*/  IABS R6, c[0x0][0x10] ;  /* 0x0000040000067a13 */ /* 0x000fe20000000000 */
        /* <DEDUP_REMOVED lines=69> */
[----:B------:R-:W-:Y:S02]  /*08c0*/  IADD3 R2, P0, R4, R2, RZ ;  /* 0x0000000204027210 */ /* 0x000fe40007f1e0ff */
        /* <DEDUP_REMOVED lines=14> */
[-C--:B------:R-:W-:Y:S02]  /*09b0*/  ISETP.GE.AND P1, PT, R10, R6.reuse, PT ;  /* 0x000000060a00720c */ /* 0x080fe40003f26270 */
[----:B------:R-:W-:Y:S01]  /*09c0*/  ISETP.GE.OR P5, PT, R8, R6, P5 ;  /* 0x000000060800720c */ /* 0x000fe20002fa6670 */
[----:B------:R-:W-:Y:S01]  /*09d0*/  @!P0 STG.E.128 [R4.64+0x1800], RZ ;  /* 0x001800ff04008986 */ /* 0x000fe2000c101d06 */
[----:B------:R-:W-:-:S03]  /*09e0*/  IADD3 R3, P0, R7, R0, RZ ;  /* 0x0000000007037210 */ /* 0x000fc60007f1e0ff */
[----:B------:R-:W-:Y:S01]  /*09f0*/  @!P6 STG.E.128 [R4.64+0x2800], RZ ;  /* 0x002800ff0400e986 */ /* 0x000fe2000c101d06 */
[----:B------:R-:W-:Y:S02]  /*0a00*/  LEA.HI.X.SX32 R7, R0, R2, 0x1, P0 ;  /* 0x0000000200077211 */ /* 0x000fe400000f0eff */
[----:B------:R-:W-:Y:S01]  /*0a10*/  LEA R2, P0, R3, c[0x0][0x208], 0x2 ;  /* 0x0000820003027a11 */ /* 0x000fe200078010ff */
[----:B------:R-:W-:Y:S01]  /*0a20*/  @!P4 STG.E.128 [R4.64+0x2000], RZ ;  /* 0x002000ff0400c986 */ /* 0x000fe2000c101d06 */
[----:B------:R-:W-:Y:S02]  /*0a30*/  LOP3.LUT P6, RZ, R219, 0xf, RZ, 0xc0, !PT ;  /* 0x0000000fdbff7812 */ /* 0x000fe400078cc0ff */
        /* <DEDUP_REMOVED lines=9> */
[----:B------:R-:W-:Y:S01]  /*0ad0*/  ISETP.GE.OR P2, PT, R0, R6, P6 ;  /* 0x000000060000720c */ /* 0x000fe20003746670 */
[----:B------:R-:W-:-:S05]  /*0ae0*/  @!P5 IMAD.MOV.U32 R0, RZ, RZ, -0x800000 ;  /* 0xff800000ff00d424 */ /* 0x000fca00078e00ff */
        /* <DEDUP_REMOVED lines=11> */
[----:B------:R-:W-:-:S13]  /*0ba0*/  ISETP.GE.OR P0, PT, R10, R6, P6 ;  /* 0x000000060a00720c */ /* 0x000fda0003706670 */
[----:B------:R-:W-:Y:S05]  /*0bb0*/  @P0 EXIT ;  /* 0x000000000000094d */ /* 0x000fea0003800000 */
[----:B--2---:R-:W-:-:S05]  /*0bc0*/  MOV R0, 0xff800000 ;  /* 0xff80000000007802 */ /* 0x004fca0000000f00 */
[----:B------:R-:W-:Y:S01]  /*0bd0*/  STG.E [R2.64+0xe0], R0 ;  /* 0x0000e00002007986 */ /* 0x000fe2000c101906 */
[----:B------:R-:W-:Y:S05]  /*0be0*/  EXIT ;  /* 0x000000000000794d */ /* 0x000fea0003800000 */
.L_x_3824:
[----:B-1----:R-:W-:Y:S01]  /*0bf0*/  ISETP.NE.U32.AND P0, PT, RZ, c[0x0][0x2b8], PT ;  /* 0x0000ae00ff007a0c */ /* 0x002fe20003f05070 */
[----:B------:R-:W-:-:S03]  /*0c00*/  IMAD.MOV.U32 R9, RZ, RZ, R28 ;  /* 0x000000ffff097224 */ /* 0x000fc600078e001c */
[----:B------:R-:W-:-:S13]  /*0c10*/  ISETP.NE.AND.EX P0, PT, RZ, c[0x0][0x2bc], PT, P0 ;  /* 0x0000af00ff007a0c */ /* 0x000fda0003f05300 */
[----:B------:R-:W-:-:S05]  /*0c20*/  @P0 IMAD.WIDE R2, R28, R188, c[0x0][0x2b8] ;  /* 0x0000ae001c020625 */ /* 0x000fca00078e02bc */
[----:B------:R1:W5:Y:S01]  /*0c30*/  @P0 LDG.E R9, [R2.64] ;  /* 0x0000000602090981 */ /* 0x000362000c1e1900 */
[----:B------:R-:W-:Y:S01]  /*0c40*/  ISETP.NE.U32.AND P0, PT, RZ, c[0x0][0x2c0], PT ;  /* 0x0000b000ff007a0c */ /* 0x000fe20003f05070 */
[----:B------:R-:W-:Y:S01]  /*0c50*/  IMAD.MOV.U32 R4, RZ, RZ, RZ ;  /* 0x000000ffff047224 */ /* 0x000fe200078e00ff */
        /* <DEDUP_REMOVED lines=78> */
[----:B-----5:R-:W-:-:S04]  /*1140*/  IMAD.WIDE.U32 R8, R6, c[0x0][0x180], RZ ;  /* 0x0000600006087a25 */ /* 0x020fc800078e00ff */
[C---:B------:R-:W-:Y:S02]  /*1150*/  IMAD R2, R5.reuse, c[0x0][0x180], RZ ;  /* 0x0000600005027a24 */ /* 0x040fe400078e02ff */
[----:B------:R-:W-:Y:S02]  /*1160*/  IMAD R5, R5, c[0x0][0x188], RZ ;  /* 0x0000620005057a24 */ /* 0x000fe400078e02ff */
[C---:B------:R-:W-:Y:S02]  /*1170*/  IMAD R2, R6.reuse, c[0x0][0x184], R2 ;  /* 0x0000610006027a24 */ /* 0x040fe400078e0202 */
[C---:B------:R-:W-:Y:S02]  /*1180*/  IMAD R5, R6.reuse, c[0x0][0x18c], R5 ;  /* 0x0000630006057a24 */ /* 0x040fe400078e0205 */
[----:B------:R-:W-:Y:S01]  /*1190*/  IMAD.IADD R3, R9, 0x1, R2 ;  /* 0x0000000109037824 */ /* 0x000fe200078e0202 */
[----:B------:R-:W-:Y:S01]  /*11a0*/  MOV R2, R8 ;  /* 0x0000000800027202 */ /* 0x000fe20000000f00 */
[----:B------:R-:W-:-:S04]  /*11b0*/  IMAD.WIDE.U32 R6, R6, c[0x0][0x188], RZ ;  /* 0x0000620006067a25 */ /* 0x000fc800078e00ff */
[----:B------:R-:W-:Y:S01]  /*11c0*/  IMAD.WIDE.U32 R2, R11, c[0x0][0x198], R2 ;  /* 0x000066000b027a25 */ /* 0x000fe200078e0002 */
[----:B------:R-:W-:-:S03]  /*11d0*/  MOV R10, R6 ;  /* 0x00000006000a7202 */ /* 0x000fc60000000f00 */
[----:B------:R-:W-:Y:S02]  /*11e0*/  IMAD.IADD R3, R3, 0x1, R4 ;  /* 0x0000000103037824 */ /* 0x000fe400078e0204 */
[----:B------:R-:W-:Y:S02]  /*11f0*/  IMAD R4, R20, c[0x0][0x1b0], RZ ;  /* 0x00006c0014047a24 */ /* 0x000fe400078e02ff */
[----:B------:R-:W-:-:S04]  /*1200*/  IMAD.WIDE.U32 R2, R0, c[0x0][0x1b0], R2 ;  /* 0x00006c0000027a25 */ /* 0x000fc800078e0002 */
[----:B------:R-:W-:Y:S02]  /*1210*/  IMAD R4, R0, c[0x0][0x1b4], R4 ;  /* 0x00006d0000047a24 */ /* 0x000fe400078e0204 */
[----:B------:R-:W-:Y:S02]  /*1220*/  IMAD.IADD R12, R7, 0x1, R5 ;  /* 0x00000001070c7824 */ /* 0x000fe400078e0205 */
[----:B------:R-:W-:Y:S01]  /*1230*/  IMAD.MOV.U32 R19, RZ, RZ, R2 ;  /* 0x000000ffff137224 */ /* 0x000fe200078e0002 */
[----:B------:R-:W-:Y:S01]  /*1240*/  IADD3 R21, R3, R4, RZ ;  /* 0x0000000403157210 */ /* 0x000fe20007ffe0ff */
[----:B------:R-:W-:Y:S05]  /*1250*/  BRA `(.L_x_3826) ;  /* 0x0000049000007947 */ /* 0x000fea0003800000 */
.L_x_3825:
        /* <DEDUP_REMOVED lines=17> */
.L_x_3827:
        /* <DEDUP_REMOVED lines=14> */
[----:B------:R-:W-:Y:S02]  /*1450*/  IMAD.MOV.U32 R2, RZ, RZ, R4 ;  /* 0x000000ffff027224 */ /* 0x000fe400078e0004 */
[----:B------:R-:W-:Y:S02]  /*1460*/  IMAD R4, R15, c[0x0][0x198], RZ ;  /* 0x000066000f047a24 */ /* 0x000fe400078e02ff */
[----:B------:R-:W-:-:S04]  /*1470*/  IMAD.HI.U32 R0, R0, R2, RZ ;  /* 0x0000000200007227 */ /* 0x000fc800078e00ff */
[----:B------:R-:W-:Y:S01]  /*1480*/  IMAD R4, R14, c[0x0][0x19c], R4 ;  /* 0x000067000e047a24 */ /* 0x000fe200078e0204 */
[----:B------:R-:W-:-:S05]  /*1490*/  IADD3 R3, -R0, RZ, RZ ;  /* 0x000000ff00037210 */ /* 0x000fca0007ffe1ff */
[----:B------:R-:W-:Y:S01]  /*14a0*/  IMAD R2, R10, R3, R2 ;  /* 0x000000030a027224 */ /* 0x000fe200078e0202 */
[----:B------:R-:W-:-:S04]  /*14b0*/  MOV R3, R6 ;  /* 0x0000000600037202 */ /* 0x000fc80000000f00 */
[----:B------:R-:W-:-:S13]  /*14c0*/  ISETP.GT.U32.AND P1, PT, R10, R2, PT ;  /* 0x000000020a00720c */ /* 0x000fda0003f24070 */
[----:B------:R-:W-:Y:S01]  /*14d0*/  @!P1 IMAD.IADD R2, R2, 0x1, -R10 ;  /* 0x0000000102029824 */ /* 0x000fe200078e0a0a */
[----:B------:R-:W-:Y:S02]  /*14e0*/  @!P1 IADD3 R0, R0, 0x1, RZ ;  /* 0x0000000100009810 */ /* 0x000fe40007ffe0ff */
[----:B------:R-:W-:Y:S02]  /*14f0*/  ISETP.NE.AND P1, PT, RZ, c[0x0][0x1c8], PT ;  /* 0x00007200ff007a0c */ /* 0x000fe40003f25270 */
[----:B------:R-:W-:Y:S02]  /*1500*/  ISETP.GE.U32.AND P3, PT, R2, R10, PT ;  /* 0x0000000a0200720c */ /* 0x000fe40003f66070 */
[----:B------:R-:W-:-:S04]  /*1510*/  LOP3.LUT R2, R22, c[0x0][0x1c8], RZ, 0x3c, !PT ;  /* 0x0000720016027a12 */ /* 0x000fc800078e3cff */
        /* <DEDUP_REMOVED lines=29> */
.L_x_3826:
        /* <DEDUP_REMOVED lines=23> */
[----:B------:R-:W-:Y:S01]  /*1860*/  IMAD.SHL.U32 R3, R102, 0x40, RZ ;  /* 0x0000004066037824 */ /* 0x000fe200078e00ff */
[----:B------:R-:W-:Y:S01]  /*1870*/  SHF.L.U32 R195, R156, 0x4, RZ ;  /* 0x000000049cc37819 */ /* 0x000fe200000006ff */
[----:B------:R-:W-:Y:S01]  /*1880*/  @!P0 IMAD.WIDE.U32 R4, R28, c[0x0][0x178], RZ ;  /* 0x00005e001c048a25 */ /* 0x000fe200078e00ff */
[----:B------:R-:W-:-:S02]  /*1890*/  SHF.R.S32.HI R202, RZ, 0x4, R25 ;  /* 0x00000004ffca7819 */ /* 0x000fc40000011419 */
        /* <DEDUP_REMOVED lines=32> */
[----:B------:R-:W-:Y:S01]  /*1aa0*/  IMAD.IADD R3, R3, 0x1, R0 ;  /* 0x0000000103037824 */ /* 0x000fe200078e0200 */
[----:B------:R-:W-:Y:S01]  /*1ab0*/  SHF.R.S32.HI R0, RZ, 0x1f, R22 ;  /* 0x0000001fff007819 */ /* 0x000fe20000011416 */
[----:B------:R-:W-:-:S04]  /*1ac0*/  IMAD.WIDE.U32 R4, R8, c[0x0][0x190], R4 ;  /* 0x0000640008047a25 */ /* 0x000fc800078e0004 */
[C---:B------:R-:W-:Y:S02]  /*1ad0*/  IMAD R8, R102.reuse, c[0x0][0x19c], R10 ;  /* 0x0000670066087a24 */ /* 0x040fe400078e020a */
[----:B------:R-:W-:-:S04]  /*1ae0*/  IMAD.WIDE.U32 R6, R102, c[0x0][0x198], R6 ;  /* 0x0000660066067a25 */ /* 0x000fc800078e0006 */
[C---:B------:R-:W-:Y:S01]  /*1af0*/  IMAD R10, R11.reuse, c[0x0][0x1a4], R15 ;  /* 0x000069000b0a7a24 */ /* 0x040fe200078e020f */
[----:B------:R-:W-:Y:S01]  /*1b00*/  LEA R13, P3, R6, c[0x0][0x168], 0x1 ;  /* 0x00005a00060d7a11 */ /* 0x000fe200078608ff */
[----:B------:R-:W-:-:S04]  /*1b10*/  IMAD.WIDE.U32 R2, R11, c[0x0][0x1a0], R2 ;  /* 0x000068000b027a25 */ /* 0x000fc800078e0002 */
[----:B------:R-:W-:Y:S01]  /*1b20*/  IMAD.IADD R8, R7, 0x1, R8 ;  /* 0x0000000107087824 */ /* 0x000fe200078e0208 */
[----:B------:R-:W-:Y:S01]  /*1b30*/  LEA R12, P0, R2, c[0x0][0x170], 0x1 ;  /* 0x00005c00020c7a11 */ /* 0x000fe200078008ff */
[----:B------:R-:W-:Y:S01]  /*1b40*/  IMAD R7, R0, c[0x0][0x1a8], RZ ;  /* 0x00006a0000077a24 */ /* 0x000fe200078e02ff */
[----:B------:R-:W-:Y:S01]  /*1b50*/  IADD3 R0, R3, R10, RZ ;  /* 0x0000000a03007210 */ /* 0x000fe20007ffe0ff */
[----:B------:R-:W-:Y:S01]  /*1b60*/  IMAD.IADD R5, R5, 0x1, R9 ;  /* 0x0000000105057824 */ /* 0x000fe200078e0209 */
[----:B------:R-:W-:Y:S01]  /*1b70*/  SHF.L.U64.HI R9, R6, 0x1, R8 ;  /* 0x0000000106097819 */ /* 0x000fe20000010208 */
[----:B------:R1:W-:Y:S01]  /*1b80*/  STL [R1+0x10], R13 ;  /* 0x0000100d01007387 */ /* 0x0003e20000100800 */
[----:B------:R-:W-:Y:S01]  /*1b90*/  SHF.R.S32.HI R3, RZ, 0x1f, R151 ;  /* 0x0000001fff037819 */ /* 0x000fe20000011497 */
[----:B------:R-:W-:Y:S01]  /*1ba0*/  IMAD.WIDE.U32 R180, R22, c[0x0][0x1a8], R4 ;  /* 0x00006a0016b47a25 */ /* 0x000fe200078e0004 */
[----:B------:R-:W-:Y:S02]  /*1bb0*/  SHF.L.U64.HI R6, R2, 0x1, R0 ;  /* 0x0000000102067819 */ /* 0x000fe40000010200 */
[----:B------:R-:W-:Y:S01]  /*1bc0*/  LEA.HI R4, R3, R151, RZ, 0x8 ;  /* 0x0000009703047211 */ /* 0x000fe200078f40ff */
[----:B------:R-:W-:Y:S01]  /*1bd0*/  IMAD.SHL.U32 R3, R200, 0x4, RZ ;  /* 0x00000004c8037824 */ /* 0x000fe200078e00ff */
[----:B------:R-:W-:Y:S01]  /*1be0*/  IADD3.X R10, R9, c[0x0][0x16c], RZ, P3, !PT ;  /* 0x00005b00090a7a10 */ /* 0x000fe20001ffe4ff */
[----:B------:R-:W-:Y:S01]  /*1bf0*/  IMAD.MOV.U32 R2, RZ, RZ, 0x10 ;  /* 0x00000010ff027424 */ /* 0x000fe200078e00ff */
[----:B------:R-:W-:Y:S01]  /*1c00*/  IADD3.X R11, R6, c[0x0][0x174], RZ, P0, !PT ;  /* 0x00005d00060b7a10 */ /* 0x000fe200007fe4ff */
[----:B------:R-:W-:Y:S01]  /*1c10*/  IMAD R196, R102, R134, R3 ;  /* 0x0000008666c47224 */ /* 0x000fe200078e0203 */
[----:B------:R-:W-:Y:S01]  /*1c20*/  SHF.R.S32.HI R4, RZ, 0x8, R4 ;  /* 0x00000008ff047819 */ /* 0x000fe20000011404 */
[----:B------:R1:W-:Y:S01]  /*1c30*/  STL [R1+0xc], R10 ;  /* 0x00000c0a01007387 */ /* 0x0003e20000100800 */
[----:B------:R-:W-:Y:S01]  /*1c40*/  R2P PR, R208, 0x6 ;  /* 0x00000006d0007804 */ /* 0x000fe20000000000 */
[----:B------:R-:W-:Y:S01]  /*1c50*/  IMAD.MOV.U32 R0, RZ, RZ, 0x20 ;  /* 0x00000020ff007424 */ /* 0x000fe200078e00ff */
[----:B------:R-:W-:Y:S01]  /*1c60*/  IMNMX R135, R29, R4, !PT ;  /* 0x000000041d877217 */ /* 0x000fe20007800200 */
[----:B------:R1:W-:Y:S01]  /*1c70*/  STL [R1+0x18], R12 ;  /* 0x0000180c01007387 */ /* 0x0003e20000100800 */
[----:B------:R-:W-:Y:S01]  /*1c80*/  LEA.HI R8, R26, R219, RZ, 0x5 ;  /* 0x000000db1a087211 */ /* 0x000fe200078f28ff */
[----:B------:R-:W-:Y:S01]  /*1c90*/  IMAD.MOV.U32 R19, RZ, RZ, c[0x0][0x1a0] ;  /* 0x00006800ff137624 */ /* 0x000fe200078e00ff */
[----:B------:R-:W-:Y:S01]  /*1ca0*/  IADD3 R201, R3, R196, RZ ;  /* 0x000000c403c97210 */ /* 0x000fe20007ffe0ff */
[----:B------:R1:W-:Y:S01]  /*1cb0*/  STL [R1+0x14], R11 ;  /* 0x0000140b01007387 */ /* 0x0003e20000100800 */
[----:B------:R-:W-:Y:S01]  /*1cc0*/  LOP3.LUT R5, R8, 0xffffffe0, RZ, 0xc0, !PT ;  /* 0xffffffe008057812 */ /* 0x000fe200078ec0ff */
[----:B------:R-:W-:Y:S01]  /*1cd0*/  IMAD R7, R22, c[0x0][0x1ac], R7 ;  /* 0x00006b0016077a24 */ /* 0x000fe200078e0207 */
[C---:B------:R-:W-:Y:S01]  /*1ce0*/  SHF.L.U64.HI R212, R19.reuse, R188, c[0x0][0x1a4] ;  /* 0x0000690013d47619 */ /* 0x040fe200000102bc */
[----:B------:R-:W-:Y:S01]  /*1cf0*/  IMAD.SHL.U32 R214, R19, 0x10, RZ ;  /* 0x0000001013d67824 */ /* 0x000fe200078e00ff */
[----:B------:R-:W-:Y:S01]  /*1d00*/  SHF.R.S32.HI R211, RZ, 0x5, R8 ;  /* 0x00000005ffd37819 */ /* 0x000fe20000011408 */
[----:B------:R-:W-:Y:S01]  /*1d10*/  IMAD.IADD R210, R219, 0x1, -R5 ;  /* 0x00000001dbd27824 */ /* 0x000fe200078e0a05 */
[----:B------:R-:W-:Y:S01]  /*1d20*/  SHF.R.S32.HI R203, RZ, 0x1f, R196 ;  /* 0x0000001fffcb7819 */ /* 0x000fe200000114c4 */
[----:B------:R-:W-:Y:S01]  /*1d30*/  IMAD.IADD R183, R181, 0x1, R7 ;  /* 0x00000001b5b77824 */ /* 0x000fe200078e0207 */
[----:B------:R-:W-:-:S02]  /*1d40*/  SHF.R.S32.HI R204, RZ, 0x1f, R201 ;  /* 0x0000001fffcc7819 */ /* 0x000fc400000114c9 */
        /* <DEDUP_REMOVED lines=95> */
[C---:B------:R-:W-:Y:S01]  /*2340*/  SHF.L.U64.HI R5, R2.reuse, R190, c[0x0][0x294] ;  /* 0x0000a50002057619 */ /* 0x040fe200000102be */
        /* <DEDUP_REMOVED lines=9> */
[C---:B------:R-:W-:Y:S01]  /*23e0*/  SHF.L.U64.HI R191, R3.reuse, R191, c[0x0][0x28c] ;  /* 0x0000a30003bf7619 */ /* 0x040fe200000102bf */
        /* <DEDUP_REMOVED lines=183> */
.L_x_3930:
        /* <DEDUP_REMOVED lines=9> */
[CC--:B------:R-:W-:Y:S02]  /*2ff0*/  ISETP.GE.AND P0, PT, R150.reuse, R4.reuse, PT ;  /* 0x000000049600720c */ /* 0x0c0fe40003f06270 */
        /* <DEDUP_REMOVED lines=8> */
[-C--:B------:R-:W-:Y:S01]  /*3080*/  @P4 LEA R12, P1, R214, R95.reuse, 0x1 ;  /* 0x0000005fd60c4211 */ /* 0x080fe200078208ff */
[----:B----4-:R4:W2:Y:S01]  /*3090*/  R2UR UR9, R3 ;  /* 0x00000000030973c2 */ /* 0x0108a200000e0000 */
[----:B------:R-:W-:Y:S01]  /*30a0*/  P2R R5, PR, RZ, 0x8 ;  /* 0x00000008ff057803 */ /* 0x000fe20000000000 */
[----:B------:R-:W-:Y:S01]  /*30b0*/  @P4 IMAD.X R23, R100, 0x1, R155, P0 ;  /* 0x0000000164174824 */ /* 0x000fe200000e069b */
[----:B------:R-:W-:Y:S02]  /*30c0*/  @P6 IADD3 R10, P0, R101, R218, RZ ;  /* 0x000000da650a6210 */ /* 0x000fe40007f1e0ff */
        /* <DEDUP_REMOVED lines=11> */
[----:B------:R-:W-:Y:S02]  /*3180*/  @P5 IADD3 R24, P0, R101, R217, RZ ;  /* 0x000000d965185210 */ /* 0x000fe40007f1e0ff */
[----:B------:R-:W-:Y:S01]  /*3190*/  LOP3.LUT R238, R238, 0xffffffbf, RZ, 0xc0, !PT ;  /* 0xffffffbfeeee7812 */ /* 0x000fe200078ec0ff */
[----:B----4-:R-:W-:Y:S01]  /*31a0*/  IMAD.MOV.U32 R3, RZ, RZ, R100 ;  /* 0x000000ffff037224 */ /* 0x010fe200078e0064 */
[----:B------:R-:W-:Y:S01]  /*31b0*/  P2R R14, PR, RZ, 0x4 ;  /* 0x00000004ff0e7803 */ /* 0x000fe20000000000 */
[----:B------:R-:W-:Y:S01]  /*31c0*/  @P5 IMAD.X R25, R100, 0x1, R163, P0 ;  /* 0x0000000164195824 */ /* 0x000fe200000e06a3 */
[-C--:B------:R-:W-:Y:S02]  /*31d0*/  @P5 IADD3 R36, P0, R207, R95.reuse, RZ ;  /* 0x0000005fcf245210 */ /* 0x080fe40007f1e0ff */
        /* <DEDUP_REMOVED lines=231> */
.L_x_3832:
[----:B------:R-:W-:Y:S05]  /*4050*/  BSYNC B0 ;  /* 0x0000000000007941 */ /* 0x000fea0003800000 */
.L_x_3831:
        /* <DEDUP_REMOVED lines=62> */
.L_x_3834:
[----:B------:R-:W-:Y:S05]  /*4440*/  BSYNC B0 ;  /* 0x0000000000007941 */ /* 0x000fea0003800000 */
.L_x_3833:
        /* <DEDUP_REMOVED lines=64> */
.L_x_3836:
[----:B------:R-:W-:Y:S05]  /*4850*/  BSYNC B0 ;  /* 0x0000000000007941 */ /* 0x000fea0003800000 */
.L_x_3835:
        /* <DEDUP_REMOVED lines=68> */
.L_x_3838:
[----:B------:R-:W-:Y:S05]  /*4ca0*/  BSYNC B0 ;  /* 0x0000000000007941 */ /* 0x000fea0003800000 */
.L_x_3837:
        /* <DEDUP_REMOVED lines=64> */
.L_x_3840:
[----:B------:R-:W-:Y:S05]  /*50b0*/  BSYNC B0 ;  /* 0x0000000000007941 */ /* 0x000fea0003800000 */
.L_x_3839:
        /* <DEDUP_REMOVED lines=68> */
.L_x_3842:
[----:B------:R-:W-:Y:S05]  /*5500*/  BSYNC B0 ;  /* 0x0000000000007941 */ /* 0x000fea0003800000 */
.L_x_3841:
        /* <DEDUP_REMOVED lines=68> */
.L_x_3844:
[----:B------:R-:W-:Y:S05]  /*5950*/  BSYNC B0 ;  /* 0x0000000000007941 */ /* 0x000fea0003800000 */
.L_x_3843:
        /* <DEDUP_REMOVED lines=68> */
.L_x_3846:
[----:B------:R-:W-:Y:S05]  /*5da0*/  BSYNC B0 ;  /* 0x0000000000007941 */ /* 0x000fea0003800000 */
.L_x_3845:
        /* <DEDUP_REMOVED lines=64> */
.L_x_3848:
[----:B------:R-:W-:Y:S05]  /*61b0*/  BSYNC B0 ;  /* 0x0000000000007941 */ /* 0x000fea0003800000 */
.L_x_3847:
        /* <DEDUP_REMOVED lines=70> */
.L_x_3850:
[----:B------:R-:W-:Y:S05]  /*6620*/  BSYNC B0 ;  /* 0x0000000000007941 */ /* 0x000fea0003800000 */
.L_x_3849:
        /* <DEDUP_REMOVED lines=71> */
.L_x_3852:
[----:B------:R-:W-:Y:S05]  /*6aa0*/  BSYNC B0 ;  /* 0x0000000000007941 */ /* 0x000fea0003800000 */
.L_x_3851:
        /* <DEDUP_REMOVED lines=71> */
.L_x_3854:
[----:B------:R-:W-:Y:S05]  /*6f20*/  BSYNC B0 ;  /* 0x0000000000007941 */ /* 0x000fea0003800000 */
.L_x_3853:
        /* <DEDUP_REMOVED lines=71> */
.L_x_3856:
[----:B------:R-:W-:Y:S05]  /*73a0*/  BSYNC B0 ;  /* 0x0000000000007941 */ /* 0x000fea0003800000 */
.L_x_3855:
        /* <DEDUP_REMOVED lines=71> */
.L_x_3858:
[----:B------:R-:W-:Y:S05]  /*7820*/  BSYNC B0 ;  /* 0x0000000000007941 */ /* 0x000fea0003800000 */
.L_x_3857:
        /* <DEDUP_REMOVED lines=71> */
.L_x_3860:
[----:B------:R-:W-:Y:S05]  /*7ca0*/  BSYNC B0 ;  /* 0x0000000000007941 */ /* 0x000fea0003800000 */
.L_x_3859:
        /* <DEDUP_REMOVED lines=71> */
.L_x_3862:
[----:B------:R-:W-:Y:S05]  /*8120*/  BSYNC B0 ;  /* 0x0000000000007941 */ /* 0x000fea0003800000 */
.L_x_3861:
        /* <DEDUP_REMOVED lines=11> */
.L_x_3830:
        /* <DEDUP_REMOVED lines=93> */
.L_x_3867:
[----:B------:R-:W-:Y:S05]  /*87b0*/  BSYNC B0 ;  /* 0x0000000000007941 */ /* 0x000fea0003800000 */
.L_x_3866:
[----:B-1----:R-:W-:Y:S02]  /*87c0*/  MOV R2, R84 ;  /* 0x0000005400027202 */ /* 0x002fe40000000f00 */
[----:B------:R-:W-:Y:S05]  /*87d0*/  MOV R3, R85 ;  /* 0x0000005500037202 */ /* 0x000fea0000000f00 */
[----:B-----5:R1:W-:Y:S02]  /*87e0*/  STG.E.128 [R2.64], R24 ;  /* 0x0000001802007986 */ /* 0x0203e4000c101d06 */
.L_x_3865:
[----:B------:R-:W-:Y:S05]  /*87f0*/  BSYNC B1 ;  /* 0x0000000000017941 */ /* 0x000fea0003800000 */
.L_x_3864:
        /* <DEDUP_REMOVED lines=90> */
.L_x_3871:
[----:B------:R-:W-:Y:S05]  /*8da0*/  BSYNC B0 ;  /* 0x0000000000007941 */ /* 0x000fea0003800000 */
.L_x_3870:
[C---:B-1----:R-:W-:Y:S04]  /*8db0*/  LEA R2, P0, R195.reuse, R84, 0x1 ;  /* 0x00000054c3027211 */ /* 0x042fe800078008ff */
[----:B------:R-:W-:Y:S05]  /*8dc0*/  LEA.HI.X R3, R195, R85, R197, 0x1, P0 ;  /* 0x00000055c3037211 */ /* 0x000fea00000f0cc5 */
[----:B-----5:R1:W-:Y:S04]  /*8dd0*/  STG.E.128 [R2.64], R24 ;  /* 0x0000001802007986 */ /* 0x0203e8000c101d06 */
.L_x_3869:
[----:B------:R-:W-:Y:S05]  /*8de0*/  BSYNC B1 ;  /* 0x0000000000017941 */ /* 0x000fea0003800000 */
.L_x_3868:
        /* <DEDUP_REMOVED lines=92> */
.L_x_3875:
[----:B------:R-:W-:Y:S05]  /*93b0*/  BSYNC B0 ;  /* 0x0000000000007941 */ /* 0x000fea0003800000 */
.L_x_3874:
[C---:B-1----:R-:W-:Y:S04]  /*93c0*/  LEA R2, P0, R156.reuse, R84, 0x1 ;  /* 0x000000549c027211 */ /* 0x042fe800078008ff */
[----:B------:R-:W-:Y:S05]  /*93d0*/  LEA.HI.X R3, R156, R85, R192, 0x1, P0 ;  /* 0x000000559c037211 */ /* 0x000fea00000f0cc0 */
[----:B-----5:R1:W-:Y:S04]  /*93e0*/  STG.E.128 [R2.64], R24 ;  /* 0x0000001802007986 */ /* 0x0203e8000c101d06 */
.L_x_3873:
[----:B------:R-:W-:Y:S05]  /*93f0*/  BSYNC B1 ;  /* 0x0000000000017941 */ /* 0x000fea0003800000 */
.L_x_3872:
        /* <DEDUP_REMOVED lines=93> */
.L_x_3879:
[----:B------:R-:W-:Y:S05]  /*99d0*/  BSYNC B0 ;  /* 0x0000000000007941 */ /* 0x000fea0003800000 */
.L_x_3878:
[----:B------:R-:W-:Y:S02]  /*99e0*/  MOV R0, 0x60 ;  /* 0x0000006000007802 */ /* 0x000fe40000000f00 */
[----:B-1----:R-:W-:Y:S02]  /*99f0*/  MOV R2, R84 ;  /* 0x0000005400027202 */ /* 0x002fe40000000f00 */
[----:B------:R-:W-:Y:S05]  /*9a00*/  MOV R3, R85 ;  /* 0x0000005500037202 */ /* 0x000fea0000000f00 */
[C---:B------:R-:W-:Y:S04]  /*9a10*/  IMAD.WIDE.U32 R2, R0.reuse, c[0x0][0x198], R2 ;  /* 0x0000660000027a25 */ /* 0x040fe800078e0002 */
[----:B------:R-:W-:Y:S05]  /*9a20*/  IMAD R0, R0, c[0x0][0x19c], RZ ;  /* 0x0000670000007a24 */ /* 0x000fea00078e02ff */
[----:B------:R-:W-:Y:S05]  /*9a30*/  IADD3 R3, R3, R0, RZ ;  /* 0x0000000003037210 */ /* 0x000fea0007ffe0ff */
[----:B-----5:R1:W-:Y:S02]  /*9a40*/  STG.E.128 [R2.64], R24 ;  /* 0x0000001802007986 */ /* 0x0203e4000c101d06 */
.L_x_3877:
[----:B------:R-:W-:Y:S05]  /*9a50*/  BSYNC B1 ;  /* 0x0000000000017941 */ /* 0x000fea0003800000 */
.L_x_3876:
        /* <DEDUP_REMOVED lines=92> */
.L_x_3883:
[----:B------:R-:W-:Y:S05]  /*a020*/  BSYNC B0 ;  /* 0x0000000000007941 */ /* 0x000fea0003800000 */
.L_x_3882:
[C---:B-1----:R-:W-:Y:S04]  /*a030*/  LEA R2, P0, R160.reuse, R84, 0x1 ;  /* 0x00000054a0027211 */ /* 0x042fe800078008ff */
[----:B------:R-:W-:Y:S05]  /*a040*/  LEA.HI.X R3, R160, R85, R193, 0x1, P0 ;  /* 0x00000055a0037211 */ /* 0x000fea00000f0cc1 */
[----:B-----5:R1:W-:Y:S04]  /*a050*/  STG.E.128 [R2.64], R24 ;  /* 0x0000001802007986 */ /* 0x0203e8000c101d06 */
.L_x_3881:
[----:B------:R-:W-:Y:S05]  /*a060*/  BSYNC B1 ;  /* 0x0000000000017941 */ /* 0x000fea0003800000 */
.L_x_3880:
        /* <DEDUP_REMOVED lines=93> */
.L_x_3887:
[----:B------:R-:W-:Y:S05]  /*a640*/  BSYNC B0 ;  /* 0x0000000000007941 */ /* 0x000fea0003800000 */
.L_x_3886:
[----:B------:R-:W-:Y:S02]  /*a650*/  MOV R0, 0xa0 ;  /* 0x000000a000007802 */ /* 0x000fe40000000f00 */
[----:B-1----:R-:W-:Y:S02]  /*a660*/  MOV R2, R84 ;  /* 0x0000005400027202 */ /* 0x002fe40000000f00 */
[----:B------:R-:W-:Y:S05]  /*a670*/  MOV R3, R85 ;  /* 0x0000005500037202 */ /* 0x000fea0000000f00 */
[C---:B------:R-:W-:Y:S04]  /*a680*/  IMAD.WIDE.U32 R2, R0.reuse, c[0x0][0x198], R2 ;  /* 0x0000660000027a25 */ /* 0x040fe800078e0002 */
[----:B------:R-:W-:Y:S05]  /*a690*/  IMAD R0, R0, c[0x0][0x19c], RZ ;  /* 0x0000670000007a24 */ /* 0x000fea00078e02ff */
[----:B------:R-:W-:Y:S05]  /*a6a0*/  IADD3 R3, R3, R0, RZ ;  /* 0x0000000003037210 */ /* 0x000fea0007ffe0ff */
[----:B-----5:R1:W-:Y:S02]  /*a6b0*/  STG.E.128 [R2.64], R24 ;  /* 0x0000001802007986 */ /* 0x0203e4000c101d06 */
.L_x_3885:
[----:B------:R-:W-:Y:S05]  /*a6c0*/  BSYNC B1 ;  /* 0x0000000000017941 */ /* 0x000fea0003800000 */
.L_x_3884:
        /* <DEDUP_REMOVED lines=93> */
.L_x_3891:
[----:B------:R-:W-:Y:S05]  /*aca0*/  BSYNC B0 ;  /* 0x0000000000007941 */ /* 0x000fea0003800000 */
.L_x_3890:
[----:B------:R-:W-:Y:S02]  /*acb0*/  MOV R0, 0xc0 ;  /* 0x000000c000007802 */ /* 0x000fe40000000f00 */
[----:B-1----:R-:W-:Y:S02]  /*acc0*/  MOV R2, R84 ;  /* 0x0000005400027202 */ /* 0x002fe40000000f00 */
[----:B------:R-:W-:Y:S05]  /*acd0*/  MOV R3, R85 ;  /* 0x0000005500037202 */ /* 0x000fea0000000f00 */
[C---:B------:R-:W-:Y:S04]  /*ace0*/  IMAD.WIDE.U32 R2, R0.reuse, c[0x0][0x198], R2 ;  /* 0x0000660000027a25 */ /* 0x040fe800078e0002 */
[----:B------:R-:W-:Y:S05]  /*acf0*/  IMAD R0, R0, c[0x0][0x19c], RZ ;  /* 0x0000670000007a24 */ /* 0x000fea00078e02ff */
[----:B------:R-:W-:Y:S05]  /*ad00*/  IADD3 R3, R3, R0, RZ ;  /* 0x0000000003037210 */ /* 0x000fea0007ffe0ff */
[----:B-----5:R1:W-:Y:S02]  /*ad10*/  STG.E.128 [R2.64], R24 ;  /* 0x0000001802007986 */ /* 0x0203e4000c101d06 */
.L_x_3889:
[----:B------:R-:W-:Y:S05]  /*ad20*/  BSYNC B1 ;  /* 0x0000000000017941 */ /* 0x000fea0003800000 */
.L_x_3888:
        /* <DEDUP_REMOVED lines=93> */
.L_x_3895:
[----:B------:R-:W-:Y:S05]  /*b300*/  BSYNC B0 ;  /* 0x0000000000007941 */ /* 0x000fea0003800000 */
.L_x_3894:
[----:B------:R-:W-:Y:S02]  /*b310*/  MOV R0, 0xe0 ;  /* 0x000000e000007802 */ /* 0x000fe40000000f00 */
[----:B-1----:R-:W-:Y:S02]  /*b320*/  MOV R2, R84 ;  /* 0x0000005400027202 */ /* 0x002fe40000000f00 */
[----:B------:R-:W-:Y:S05]  /*b330*/  MOV R3, R85 ;  /* 0x0000005500037202 */ /* 0x000fea0000000f00 */
[C---:B------:R-:W-:Y:S04]  /*b340*/  IMAD.WIDE.U32 R2, R0.reuse, c[0x0][0x198], R2 ;  /* 0x0000660000027a25 */ /* 0x040fe800078e0002 */
[----:B------:R-:W-:Y:S05]  /*b350*/  IMAD R0, R0, c[0x0][0x19c], RZ ;  /* 0x0000670000007a24 */ /* 0x000fea00078e02ff */
[----:B------:R-:W-:Y:S05]  /*b360*/  IADD3 R3, R3, R0, RZ ;  /* 0x0000000003037210 */ /* 0x000fea0007ffe0ff */
[----:B-----5:R1:W-:Y:S02]  /*b370*/  STG.E.128 [R2.64], R24 ;  /* 0x0000001802007986 */ /* 0x0203e4000c101d06 */
.L_x_3893:
[----:B------:R-:W-:Y:S05]  /*b380*/  BSYNC B1 ;  /* 0x0000000000017941 */ /* 0x000fea0003800000 */
.L_x_3892:
        /* <DEDUP_REMOVED lines=92> */
.L_x_3899:
[----:B------:R-:W-:Y:S05]  /*b950*/  BSYNC B0 ;  /* 0x0000000000007941 */ /* 0x000fea0003800000 */
.L_x_3898:
[C---:B-1----:R-:W-:Y:S04]  /*b960*/  LEA R2, P0, R158.reuse, R84, 0x1 ;  /* 0x000000549e027211 */ /* 0x042fe800078008ff */
[----:B------:R-:W-:Y:S05]  /*b970*/  LEA.HI.X R3, R158, R85, R194, 0x1, P0 ;  /* 0x000000559e037211 */ /* 0x000fea00000f0cc2 */
[----:B-----5:R1:W-:Y:S04]  /*b980*/  STG.E.128 [R2.64], R24 ;  /* 0x0000001802007986 */ /* 0x0203e8000c101d06 */
.L_x_3897:
[----:B------:R-:W-:Y:S05]  /*b990*/  BSYNC B1 ;  /* 0x0000000000017941 */ /* 0x000fea0003800000 */
.L_x_3896:
        /* <DEDUP_REMOVED lines=95> */
.L_x_3903:
[----:B------:R-:W-:Y:S05]  /*bf90*/  BSYNC B0 ;  /* 0x0000000000007941 */ /* 0x000fea0003800000 */
.L_x_3902:
[----:B------:R-:W-:Y:S02]  /*bfa0*/  MOV R0, 0x120 ;  /* 0x0000012000007802 */ /* 0x000fe40000000f00 */
[----:B-1----:R-:W-:Y:S02]  /*bfb0*/  MOV R2, R84 ;  /* 0x0000005400027202 */ /* 0x002fe40000000f00 */
[----:B------:R-:W-:Y:S05]  /*bfc0*/  MOV R3, R85 ;  /* 0x0000005500037202 */ /* 0x000fea0000000f00 */
[C---:B------:R-:W-:Y:S04]  /*bfd0*/  IMAD.WIDE.U32 R2, R0.reuse, c[0x0][0x198], R2 ;  /* 0x0000660000027a25 */ /* 0x040fe800078e0002 */
[----:B------:R-:W-:Y:S05]  /*bfe0*/  IMAD R0, R0, c[0x0][0x19c], RZ ;  /* 0x0000670000007a24 */ /* 0x000fea00078e02ff */
[----:B------:R-:W-:Y:S05]  /*bff0*/  IADD3 R3, R3, R0, RZ ;  /* 0x0000000003037210 */ /* 0x000fea0007ffe0ff */
[----:B-----5:R1:W-:Y:S02]  /*c000*/  STG.E.128 [R2.64], R24 ;  /* 0x0000001802007986 */ /* 0x0203e4000c101d06 */
.L_x_3901:
[----:B------:R-:W-:Y:S05]  /*c010*/  BSYNC B1 ;  /* 0x0000000000017941 */ /* 0x000fea0003800000 */
.L_x_3900:
        /* <DEDUP_REMOVED lines=98> */
.L_x_3907:
[----:B------:R-:W-:Y:S05]  /*c640*/  BSYNC B0 ;  /* 0x0000000000007941 */ /* 0x000fea0003800000 */
.L_x_3906:
[----:B------:R-:W-:Y:S02]  /*c650*/  MOV R0, 0x140 ;  /* 0x0000014000007802 */ /* 0x000fe40000000f00 */
[----:B-1----:R-:W-:Y:S02]  /*c660*/  MOV R2, R84 ;  /* 0x0000005400027202 */ /* 0x002fe40000000f00 */
[----:B------:R-:W-:Y:S05]  /*c670*/  MOV R3, R85 ;  /* 0x0000005500037202 */ /* 0x000fea0000000f00 */
[C---:B------:R-:W-:Y:S04]  /*c680*/  IMAD.WIDE.U32 R2, R0.reuse, c[0x0][0x198], R2 ;  /* 0x0000660000027a25 */ /* 0x040fe800078e0002 */
[----:B------:R-:W-:Y:S05]  /*c690*/  IMAD R0, R0, c[0x0][0x19c], RZ ;  /* 0x0000670000007a24 */ /* 0x000fea00078e02ff */
[----:B------:R-:W-:Y:S05]  /*c6a0*/  IADD3 R3, R3, R0, RZ ;  /* 0x0000000003037210 */ /* 0x000fea0007ffe0ff */
[----:B-----5:R1:W-:Y:S02]  /*c6b0*/  STG.E.128 [R2.64], R8 ;  /* 0x0000000802007986 */ /* 0x0203e4000c101d06 */
.L_x_3905:
[----:B------:R-:W-:Y:S05]  /*c6c0*/  BSYNC B1 ;  /* 0x0000000000017941 */ /* 0x000fea0003800000 */
.L_x_3904:
        /* <DEDUP_REMOVED lines=98> */
.L_x_3911:
[----:B------:R-:W-:Y:S05]  /*ccf0*/  BSYNC B0 ;  /* 0x0000000000007941 */ /* 0x000fea0003800000 */
.L_x_3910:
[----:B------:R-:W-:Y:S02]  /*cd00*/  MOV R0, 0x160 ;  /* 0x0000016000007802 */ /* 0x000fe40000000f00 */
[----:B-1----:R-:W-:Y:S02]  /*cd10*/  MOV R2, R84 ;  /* 0x0000005400027202 */ /* 0x002fe40000000f00 */
[----:B------:R-:W-:Y:S05]  /*cd20*/  MOV R3, R85 ;  /* 0x0000005500037202 */ /* 0x000fea0000000f00 */
[C---:B------:R-:W-:Y:S04]  /*cd30*/  IMAD.WIDE.U32 R2, R0.reuse, c[0x0][0x198], R2 ;  /* 0x0000660000027a25 */ /* 0x040fe800078e0002 */
[----:B------:R-:W-:Y:S05]  /*cd40*/  IMAD R0, R0, c[0x0][0x19c], RZ ;  /* 0x0000670000007a24 */ /* 0x000fea00078e02ff */
[----:B------:R-:W-:Y:S05]  /*cd50*/  IADD3 R3, R3, R0, RZ ;  /* 0x0000000003037210 */ /* 0x000fea0007ffe0ff */
[----:B-----5:R1:W-:Y:S02]  /*cd60*/  STG.E.128 [R2.64], R8 ;  /* 0x0000000802007986 */ /* 0x0203e4000c101d06 */
.L_x_3909:
[----:B------:R-:W-:Y:S05]  /*cd70*/  BSYNC B1 ;  /* 0x0000000000017941 */ /* 0x000fea0003800000 */
.L_x_3908:
        /* <DEDUP_REMOVED lines=98> */
.L_x_3915:
[----:B------:R-:W-:Y:S05]  /*d3a0*/  BSYNC B0 ;  /* 0x0000000000007941 */ /* 0x000fea0003800000 */
.L_x_3914:
[----:B------:R-:W-:Y:S02]  /*d3b0*/  MOV R0, 0x180 ;  /* 0x0000018000007802 */ /* 0x000fe40000000f00 */
[----:B-1----:R-:W-:Y:S02]  /*d3c0*/  MOV R2, R84 ;  /* 0x0000005400027202 */ /* 0x002fe40000000f00 */
[----:B------:R-:W-:Y:S05]  /*d3d0*/  MOV R3, R85 ;  /* 0x0000005500037202 */ /* 0x000fea0000000f00 */
[C---:B------:R-:W-:Y:S04]  /*d3e0*/  IMAD.WIDE.U32 R2, R0.reuse, c[0x0][0x198], R2 ;  /* 0x0000660000027a25 */ /* 0x040fe800078e0002 */
[----:B------:R-:W-:Y:S05]  /*d3f0*/  IMAD R0, R0, c[0x0][0x19c], RZ ;  /* 0x0000670000007a24 */ /* 0x000fea00078e02ff */
[----:B------:R-:W-:Y:S05]  /*d400*/  IADD3 R3, R3, R0, RZ ;  /* 0x0000000003037210 */ /* 0x000fea0007ffe0ff */
[----:B-----5:R1:W-:Y:S02]  /*d410*/  STG.E.128 [R2.64], R8 ;  /* 0x0000000802007986 */ /* 0x0203e4000c101d06 */
.L_x_3913:
[----:B------:R-:W-:Y:S05]  /*d420*/  BSYNC B1 ;  /* 0x0000000000017941 */ /* 0x000fea0003800000 */
.L_x_3912:
        /* <DEDUP_REMOVED lines=98> */
.L_x_3919:
[----:B------:R-:W-:Y:S05]  /*da50*/  BSYNC B0 ;  /* 0x0000000000007941 */ /* 0x000fea0003800000 */
.L_x_3918:
[----:B------:R-:W-:Y:S02]  /*da60*/  MOV R0, 0x1a0 ;  /* 0x000001a000007802 */ /* 0x000fe40000000f00 */
[----:B-1----:R-:W-:Y:S02]  /*da70*/  MOV R2, R84 ;  /* 0x0000005400027202 */ /* 0x002fe40000000f00 */
[----:B------:R-:W-:Y:S05]  /*da80*/  MOV R3, R85 ;  /* 0x0000005500037202 */ /* 0x000fea0000000f00 */
[C---:B------:R-:W-:Y:S04]  /*da90*/  IMAD.WIDE.U32 R2, R0.reuse, c[0x0][0x198], R2 ;  /* 0x0000660000027a25 */ /* 0x040fe800078e0002 */
[----:B------:R-:W-:Y:S05]  /*daa0*/  IMAD R0, R0, c[0x0][0x19c], RZ ;  /* 0x0000670000007a24 */ /* 0x000fea00078e02ff */
[----:B------:R-:W-:Y:S05]  /*dab0*/  IADD3 R3, R3, R0, RZ ;  /* 0x0000000003037210 */ /* 0x000fea0007ffe0ff */
[----:B-----5:R1:W-:Y:S02]  /*dac0*/  STG.E.128 [R2.64], R8 ;  /* 0x0000000802007986 */ /* 0x0203e4000c101d06 */
.L_x_3917:
[----:B------:R-:W-:Y:S05]  /*dad0*/  BSYNC B1 ;  /* 0x0000000000017941 */ /* 0x000fea0003800000 */
.L_x_3916:
        /* <DEDUP_REMOVED lines=98> */
.L_x_3923:
[----:B------:R-:W-:Y:S05]  /*e100*/  BSYNC B0 ;  /* 0x0000000000007941 */ /* 0x000fea0003800000 */
.L_x_3922:
[----:B------:R-:W-:Y:S02]  /*e110*/  MOV R0, 0x1c0 ;  /* 0x000001c000007802 */ /* 0x000fe40000000f00 */
[----:B-1----:R-:W-:Y:S02]  /*e120*/  MOV R2, R84 ;  /* 0x0000005400027202 */ /* 0x002fe40000000f00 */
[----:B------:R-:W-:Y:S05]  /*e130*/  MOV R3, R85 ;  /* 0x0000005500037202 */ /* 0x000fea0000000f00 */
[C---:B------:R-:W-:Y:S04]  /*e140*/  IMAD.WIDE.U32 R2, R0.reuse, c[0x0][0x198], R2 ;  /* 0x0000660000027a25 */ /* 0x040fe800078e0002 */
[----:B------:R-:W-:Y:S05]  /*e150*/  IMAD R0, R0, c[0x0][0x19c], RZ ;  /* 0x0000670000007a24 */ /* 0x000fea00078e02ff */
[----:B------:R-:W-:Y:S05]  /*e160*/  IADD3 R3, R3, R0, RZ ;  /* 0x0000000003037210 */ /* 0x000fea0007ffe0ff */
[----:B-----5:R1:W-:Y:S02]  /*e170*/  STG.E.128 [R2.64], R8 ;  /* 0x0000000802007986 */ /* 0x0203e4000c101d06 */
.L_x_3921:
[----:B------:R-:W-:Y:S05]  /*e180*/  BSYNC B1 ;  /* 0x0000000000017941 */ /* 0x000fea0003800000 */
.L_x_3920:
        /* <DEDUP_REMOVED lines=97> */
.L_x_3927:
[----:B------:R-:W-:Y:S05]  /*e7a0*/  BSYNC B0 ;  /* 0x0000000000007941 */ /* 0x000fea0003800000 */
.L_x_3926:
[----:B------:R-:W-:Y:S02]  /*e7b0*/  MOV R0, 0x1e0 ;  /* 0x000001e000007802 */ /* 0x000fe40000000f00 */
[----:B-1----:R-:W-:Y:S02]  /*e7c0*/  MOV R2, R84 ;  /* 0x0000005400027202 */ /* 0x002fe40000000f00 */
[----:B------:R-:W-:Y:S05]  /*e7d0*/  MOV R3, R85 ;  /* 0x0000005500037202 */ /* 0x000fea0000000f00 */
[C---:B------:R-:W-:Y:S04]  /*e7e0*/  IMAD.WIDE.U32 R2, R0.reuse, c[0x0][0x198], R2 ;  /* 0x0000660000027a25 */ /* 0x040fe800078e0002 */
[----:B------:R-:W-:Y:S05]  /*e7f0*/  IMAD R0, R0, c[0x0][0x19c], RZ ;  /* 0x0000670000007a24 */ /* 0x000fea00078e02ff */
[----:B------:R-:W-:Y:S05]  /*e800*/  IADD3 R3, R3, R0, RZ ;  /* 0x0000000003037210 */ /* 0x000fea0007ffe0ff */
[----:B-----5:R1:W-:Y:S02]  /*e810*/  STG.E.128 [R2.64], R8 ;  /* 0x0000000802007986 */ /* 0x0203e4000c101d06 */
.L_x_3925:
[----:B------:R-:W-:Y:S05]  /*e820*/  BSYNC B1 ;  /* 0x0000000000017941 */ /* 0x000fea0003800000 */
.L_x_3924:
        /* <DEDUP_REMOVED lines=12> */
.L_x_3829:
        /* <DEDUP_REMOVED lines=209> */
.L_x_3863:
        /* <DEDUP_REMOVED lines=84> */
.L_x_3928:
        /* <DEDUP_REMOVED lines=12> */
.L_x_3929:
[----:B------:R-:W-:Y:S04]  /*fc00*/  IADD3 R20, R20, -0x1, RZ ;  /* 0xffffffff14147810 */ /* 0x000fe80007ffe0ff */
[----:B------:R-:W-:Y:S11]  /*fc10*/  ISETP.GT.AND P0, PT, R20, R135, PT ;  /* 0x000000871400720c */ /* 0x000ff60003f04270 */
[----:B------:R-:W-:Y:S02]  /*fc20*/  @!UPT UIADD3 URZ, URZ, URZ, URZ ;  /* 0x0000003f3f3ff290 */ /* 0x000fe4000fffe03f */
[----:B------:R-:W-:-:S05]  /*fc30*/  @P0 BRA `(.L_x_3930) ;  /* 0xffff332000000947 */ /* 0x000fca000383ffff */
.L_x_3828:
        /* <DEDUP_REMOVED lines=25> */
[----:B--2---:R-:W-:Y:S02]  /*fdd0*/  LEA.HI.X R29, R7, c[0x0][0x164], R8, 0x1, P1 ;  /* 0x00005900071d7a11 */ /* 0x004fe400008f0c08 */
        /* <DEDUP_REMOVED lines=27> */
[C---:B--2---:R-:W-:Y:S02]  /*ff90*/  IADD3 R2, P0, R8.reuse, c[0x0][0x2b0], RZ ;  /* 0x0000ac0008027a10 */ /* 0x044fe40007f1e0ff */
[----:B------:R-:W-:Y:S02]  /*ffa0*/  IADD3 R8, P1, R8, c[0x0][0x2a8], RZ ;  /* 0x0000aa0008087a10 */ /* 0x000fe40007f3e0ff */
[C---:B------:R-:W-:Y:S02]  /*ffb0*/  IADD3.X R3, R0.reuse, c[0x0][0x2b4], RZ, P0, !PT ;  /* 0x0000ad0000037a10 */ /* 0x040fe400007fe4ff */
[----:B------:R-:W-:-:S03]  /*ffc0*/  IADD3.X R9, R0, c[0x0][0x2ac], RZ, P1, !PT ;  /* 0x0000ab0000097a10 */ /* 0x000fc60000ffe4ff */
[----:B------:R2:W3:Y:S04]  /*ffd0*/  LDG.E.64 R10, [R2.64] ;  /* 0x00000006020a7981 */ /* 0x0004e8000c1e1b00 */
[----:B------:R3:W4:Y:S01]  /*ffe0*/  LDG.E.64 R14, [R8.64] ;  /* 0x00000006080e7981 */ /* 0x000722000c1e1b00 */
[----:B-----5:R-:W-:Y:S02]  /*fff0*/  MOV R0, R7 ;  /* 0x0000000700007202 */ /* 0x020fe40000000f00 */
[----:B------:R-:W-:Y:S02]  /*10000*/  MOV R7, R4 ;  /* 0x0000000400077202 */ /* 0x000fe40000000f00 */
[----:B--2---:R-:W-:Y:S01]  /*10010*/  MOV R3, R5 ;  /* 0x0000000500037202 */ /* 0x004fe20000000f00 */
[--C-:B------:R-:W-:Y:S01]  /*10020*/  HADD2.F32 R2, -RZ, R0.reuse.H0_H0 ;  /* 0x20000000ff027230 */ /* 0x100fe20000004100 */
[----:B------:R-:W-:Y:S01]  /*10030*/  MOV R5, R6 ;  /* 0x0000000600057202 */ /* 0x000fe20000000f00 */
[----:B------:R-:W-:-:S02]  /*10040*/  HADD2.F32 R0, -RZ, R0.H1_H1 ;  /* 0x30000000ff007230 */ /* 0x000fc40000004100 */
[--C-:B------:R-:W-:Y:S02]  /*10050*/  HADD2.F32 R4, -RZ, R3.reuse.H0_H0 ;  /* 0x20000003ff047230 */ /* 0x100fe40000004100 */
[----:B------:R-:W-:Y:S02]  /*10060*/  HADD2.F32 R3, -RZ, R3.H1_H1 ;  /* 0x30000003ff037230 */ /* 0x000fe40000004100 */
[----:B---3--:R-:W-:Y:S02]  /*10070*/  HADD2.F32 R9, -RZ, R10.H1_H1 ;  /* 0x3000000aff097230 */ /* 0x008fe40000004100 */
        /* <DEDUP_REMOVED lines=31> */
.L_x_3937:
[----:B------:R-:W-:Y:S05]  /*10270*/  BSYNC B0 ;  /* 0x0000000000007941 */ /* 0x000fea0003800000 */
.L_x_3936:
[----:B-----5:R3:W-:Y:S02]  /*10280*/  STS.128 [R239], R4 ;  /* 0x00000004ef007388 */ /* 0x0207e40000000c00 */
.L_x_3935:
[----:B------:R-:W-:Y:S05]  /*10290*/  BSYNC B1 ;  /* 0x0000000000017941 */ /* 0x000fea0003800000 */
.L_x_3934:
[----:B------:R-:W-:Y:S01]  /*102a0*/  IADD3 R37, R102, 0x10, RZ ;  /* 0x0000001066257810 */ /* 0x000fe20007ffe0ff */
        /* <DEDUP_REMOVED lines=8> */
[----:B------:R-:W-:-:S04]  /*10330*/  IADD3 R0, P0, R30, R21, RZ ;  /* 0x000000151e007210 */ /* 0x000fc80007f1e0ff */
[----:B--2---:R-:W-:Y:S02]  /*10340*/  LEA.HI.X.SX32 R2, R30, R22, 0x1, P0 ;  /* 0x000000161e027211 */ /* 0x004fe400000f0eff */
[C---:B------:R-:W-:Y:S02]  /*10350*/  SHF.L.U32 R8, R0.reuse, 0x1, RZ ;  /* 0x0000000100087819 */ /* 0x040fe400000006ff */
[----:B------:R-:W-:Y:S02]  /*10360*/  SHF.L.U64.HI R0, R0, 0x1, R2 ;  /* 0x0000000100007819 */ /* 0x000fe40000010202 */
[C---:B------:R-:W-:Y:S02]  /*10370*/  IADD3 R2, P0, R8.reuse, c[0x0][0x2b0], RZ ;  /* 0x0000ac0008027a10 */ /* 0x040fe40007f1e0ff */
[----:B------:R-:W-:Y:S02]  /*10380*/  IADD3 R8, P1, R8, c[0x0][0x2a8], RZ ;  /* 0x0000aa0008087a10 */ /* 0x000fe40007f3e0ff */
[----:B------:R-:W-:-:S02]  /*10390*/  IADD3.X R3, R0, c[0x0][0x2b4], RZ, P0, !PT ;  /* 0x0000ad0000037a10 */ /* 0x000fc400007fe4ff */
[----:B------:R-:W-:-:S03]  /*103a0*/  IADD3.X R9, R0, c[0x0][0x2ac], RZ, P1, !PT ;  /* 0x0000ab0000097a10 */ /* 0x000fc60000ffe4ff */
[----:B------:R2:W4:Y:S04]  /*103b0*/  LDG.E.64 R10, [R2.64] ;  /* 0x00000006020a7981 */ /* 0x000528000c1e1b00 */
[----:B---3--:R4:W3:Y:S01]  /*103c0*/  LDG.E.64 R14, [R8.64] ;  /* 0x00000006080e7981 */ /* 0x0088e2000c1e1b00 */
        /* <DEDUP_REMOVED lines=8> */
[----:B----4-:R-:W-:Y:S02]  /*10450*/  HADD2.F32 R9, -RZ, R10.H1_H1 ;  /* 0x3000000aff097230 */ /* 0x010fe40000004100 */
[----:B------:R-:W-:Y:S02]  /*10460*/  HADD2.F32 R6, -RZ, R11.H1_H1 ;  /* 0x3000000bff067230 */ /* 0x000fe40000004100 */
[--C-:B---3--:R-:W-:Y:S01]  /*10470*/  HADD2.F32 R18, -RZ, R14.reuse.H1_H1 ;  /* 0x3000000eff127230 */ /* 0x108fe20000004100 */
        /* <DEDUP_REMOVED lines=29> */
.L_x_3941:
[----:B------:R-:W-:Y:S05]  /*10650*/  BSYNC B0 ;  /* 0x0000000000007941 */ /* 0x000fea0003800000 */
.L_x_3940:
[----:B-----5:R4:W-:Y:S02]  /*10660*/  STS.128 [R239+0x800], R4 ;  /* 0x00080004ef007388 */ /* 0x0209e40000000c00 */
.L_x_3939:
[----:B------:R-:W-:Y:S05]  /*10670*/  BSYNC B1 ;  /* 0x0000000000017941 */ /* 0x000fea0003800000 */
.L_x_3938:
[----:B------:R-:W-:Y:S01]  /*10680*/  IADD3 R36, R102, 0x20, RZ ;  /* 0x0000002066247810 */ /* 0x000fe20007ffe0ff */
[----:B------:R-:W-:Y:S03]  /*10690*/  BSSY B1, `(.L_x_3942) ;  /* 0x000003d000017945 */ /* 0x000fe60003800000 */
[----:B------:R-:W-:-:S04]  /*106a0*/  ISETP.GE.AND P0, PT, R36, R33, PT ;  /* 0x000000212400720c */ /* 0x000fc80003f06270 */
[----:B------:R-:W-:-:S13]  /*106b0*/  ISETP.LT.OR P0, PT, R219, -0x107, P0 ;  /* 0xfffffef9db00780c */ /* 0x000fda0000701670 */
[----:B------:R-:W-:Y:S05]  /*106c0*/  @P0 BRA `(.L_x_3943) ;  /* 0x0000039000000947 */ /* 0x000fea0003800000 */
[----:B---34-:R3:W5:Y:S01]  /*106d0*/  LDG.E.128 R4, [R38.64] ;  /* 0x0000000626047981 */ /* 0x018762000c1e1d00 */
[----:B------:R-:W-:Y:S01]  /*106e0*/  ISETP.GE.AND P0, PT, R16, c[0x0][0x230], PT ;  /* 0x00008c0010007a0c */ /* 0x000fe20003f06270 */
[----:B------:R-:W-:-:S12]  /*106f0*/  BSSY B0, `(.L_x_3944) ;  /* 0x0000035000007945 */ /* 0x000fd80003800000 */
[----:B------:R-:W-:Y:S05]  /*10700*/  @P0 BRA `(.L_x_3945) ;  /* 0x0000033000000947 */ /* 0x000fea0003800000 */
[----:B------:R-:W-:-:S04]  /*10710*/  SHF.L.U32 R0, R134, 0x5, RZ ;  /* 0x0000000586007819 */ /* 0x000fc800000006ff */
[----:B--2---:R-:W-:-:S04]  /*10720*/  IADD3 R2, P0, R0, R21, RZ ;  /* 0x0000001500027210 */ /* 0x004fc80007f1e0ff */
        /* <DEDUP_REMOVED lines=49> */
.L_x_3945:
[----:B------:R-:W-:Y:S05]  /*10a40*/  BSYNC B0 ;  /* 0x0000000000007941 */ /* 0x000fea0003800000 */
.L_x_3944:
[----:B-----5:R4:W-:Y:S02]  /*10a50*/  STS.128 [R239+0x1000], R4 ;  /* 0x00100004ef007388 */ /* 0x0209e40000000c00 */
.L_x_3943:
[----:B------:R-:W-:Y:S05]  /*10a60*/  BSYNC B1 ;  /* 0x0000000000017941 */ /* 0x000fea0003800000 */
.L_x_3942:
[----:B---3--:R-:W-:-:S04]  /*10a70*/  IADD3 R28, R102, 0x30, RZ ;  /* 0x00000030661c7810 */ /* 0x008fc80007ffe0ff */
[----:B------:R-:W-:-:S04]  /*10a80*/  ISETP.GE.AND P0, PT, R28, R33, PT ;  /* 0x000000211c00720c */ /* 0x000fc80003f06270 */
[----:B------:R-:W-:-:S13]  /*10a90*/  ISETP.LT.OR P0, PT, R219, -0x187, P0 ;  /* 0xfffffe79db00780c */ /* 0x000fda0000701670 */
[----:B------:R-:W-:Y:S05]  /*10aa0*/  @P0 BRA `(.L_x_3946) ;  /* 0x00001f9000000947 */ /* 0x000fea0003800000 */
[----:B----4-:R3:W5:Y:S01]  /*10ab0*/  LDG.E.128 R4, [R40.64] ;  /* 0x0000000628047981 */ /* 0x010762000c1e1d00 */
[----:B------:R-:W-:Y:S01]  /*10ac0*/  ISETP.GE.AND P0, PT, R16, c[0x0][0x230], PT ;  /* 0x00008c0010007a0c */ /* 0x000fe20003f06270 */
[----:B------:R-:W-:-:S12]  /*10ad0*/  BSSY B0, `(.L_x_3947) ;  /* 0x0000037000007945 */ /* 0x000fd80003800000 */
[----:B------:R-:W-:Y:S05]  /*10ae0*/  @P0 BRA `(.L_x_3948) ;  /* 0x0000035000000947 */ /* 0x000fea0003800000 */
[----:B------:R-:W-:-:S05]  /*10af0*/  IMAD R0, R134, 0x30, RZ ;  /* 0x0000003086007824 */ /* 0x000fca00078e02ff */
        /* <DEDUP_REMOVED lines=52> */
.L_x_3948:
[----:B------:R-:W-:Y:S05]  /*10e40*/  BSYNC B0 ;  /* 0x0000000000007941 */ /* 0x000fea0003800000 */
.L_x_3947:
[----:B-----5:R4:W-:Y:S01]  /*10e50*/  STS.128 [R239+0x1800], R4 ;  /* 0x00180004ef007388 */ /* 0x0209e20000000c00 */
[----:B------:R-:W-:Y:S05]  /*10e60*/  BRA `(.L_x_3946) ;  /* 0x00001bd000007947 */ /* 0x000fea0003800000 */
.L_x_3933:
        /* <DEDUP_REMOVED lines=25> */
[----:B------:R-:W-:-:S04]  /*11000*/  LEA R2, P1, R0, c[0x0][0x2a8], 0x1 ;  /* 0x0000aa0000027a11 */ /* 0x000fc800078208ff */
[----:B------:R-:W-:-:S05]  /*11010*/  LEA.HI.X R3, R0, c[0x0][0x2ac], R14, 0x1, P1 ;  /* 0x0000ab0000037a11 */ /* 0x000fca00008f0c0e */
[----:B------:R1:W2:Y:S01]  /*11020*/  LDG.E.128 R24, [R2.64] ;  /* 0x0000000602187981 */ /* 0x0002a2000c1e1d00 */
[----:B-----5:R-:W-:Y:S02]  /*11030*/  MOV R14, R5 ;  /* 0x00000005000e7202 */ /* 0x020fe40000000f00 */
[----:B------:R-:W-:Y:S02]  /*11040*/  MOV R15, R7 ;  /* 0x00000007000f7202 */ /* 0x000fe40000000f00 */
[----:B----4-:R-:W-:Y:S02]  /*11050*/  MOV R13, R6 ;  /* 0x00000006000d7202 */ /* 0x010fe40000000f00 */
[----:B------:R-:W-:Y:S02]  /*11060*/  MOV R12, R4 ;  /* 0x00000004000c7202 */ /* 0x000fe40000000f00 */
[----:B---3--:R-:W-:Y:S02]  /*11070*/  MOV R18, R9 ;  /* 0x0000000900127202 */ /* 0x008fe40000000f00 */
        /* <DEDUP_REMOVED lines=63> */
.L_x_3952:
[----:B------:R-:W-:Y:S05]  /*11470*/  BSYNC B0 ;  /* 0x0000000000007941 */ /* 0x000fea0003800000 */
.L_x_3951:
[----:B-----5:R3:W-:Y:S02]  /*11480*/  STS.128 [R239], R4 ;  /* 0x00000004ef007388 */ /* 0x0207e40000000c00 */
.L_x_3950:
[----:B------:R-:W-:Y:S05]  /*11490*/  BSYNC B1 ;  /* 0x0000000000017941 */ /* 0x000fea0003800000 */
.L_x_3949:
        /* <DEDUP_REMOVED lines=10> */
[----:B--2---:R-:W-:Y:S02]  /*11540*/  MOV R3, R134 ;  /* 0x0000008600037202 */ /* 0x004fe40000000f00 */
        /* <DEDUP_REMOVED lines=13> */
[----:B------:R-:W2:Y:S01]  /*11620*/  LDG.E.128 R8, [R8.64] ;  /* 0x0000000608087981 */ /* 0x000ea2000c1e1d00 */
[----:B------:R-:W-:-:S03]  /*11630*/  IADD3 R0, P1, R12, R13, RZ ;  /* 0x0000000d0c007210 */ /* 0x000fc60007f3e0ff */
[----:B---3--:R4:W3:Y:S01]  /*11640*/  LDG.E.128 R20, [R2.64] ;  /* 0x0000000602147981 */ /* 0x0088e2000c1e1d00 */
        /* <DEDUP_REMOVED lines=72> */
.L_x_3956:
[----:B------:R-:W-:Y:S05]  /*11ad0*/  BSYNC B0 ;  /* 0x0000000000007941 */ /* 0x000fea0003800000 */
.L_x_3955:
[----:B-----5:R4:W-:Y:S02]  /*11ae0*/  STS.128 [R239+0x800], R4 ;  /* 0x00080004ef007388 */ /* 0x0209e40000000c00 */
.L_x_3954:
[----:B------:R-:W-:Y:S05]  /*11af0*/  BSYNC B1 ;  /* 0x0000000000017941 */ /* 0x000fea0003800000 */
.L_x_3953:
        /* <DEDUP_REMOVED lines=9> */
[-C--:B------:R-:W-:Y:S02]  /*11b90*/  ISETP.GE.AND P0, PT, R16, R134.reuse, PT ;  /* 0x000000861000720c */ /* 0x080fe40003f06270 */
[----:B--2---:R-:W-:Y:S02]  /*11ba0*/  MOV R3, R134 ;  /* 0x0000008600037202 */ /* 0x004fe40000000f00 */
        /* <DEDUP_REMOVED lines=89> */
.L_x_3960:
[----:B------:R-:W-:Y:S05]  /*12140*/  BSYNC B0 ;  /* 0x0000000000007941 */ /* 0x000fea0003800000 */
.L_x_3959:
[----:B-----5:R4:W-:Y:S02]  /*12150*/  STS.128 [R239+0x1000], R4 ;  /* 0x00100004ef007388 */ /* 0x0209e40000000c00 */
.L_x_3958:
[----:B------:R-:W-:Y:S05]  /*12160*/  BSYNC B1 ;  /* 0x0000000000017941 */ /* 0x000fea0003800000 */
.L_x_3957:
        /* <DEDUP_REMOVED lines=9> */
[----:B------:R-:W-:Y:S02]  /*12200*/  MOV R8, R134 ;  /* 0x0000008600087202 */ /* 0x000fe40000000f00 */
[----:B------:R-:W-:-:S09]  /*12210*/  MOV R0, RZ ;  /* 0x000000ff00007202 */ /* 0x000fd20000000f00 */
[--C-:B------:R-:W-:Y:S02]  /*12220*/  @P0 SHF.R.S32.HI R134, RZ, 0x1, R179.reuse ;  /* 0x00000001ff860819 */ /* 0x100fe400000114b3 */
[----:B--2---:R-:W-:-:S03]  /*12230*/  @P0 SHF.R.S32.HI R3, RZ, 0x1, R179 ;  /* 0x00000001ff030819 */ /* 0x004fc600000114b3 */
[----:B------:R-:W-:Y:S01]  /*12240*/  IMAD R2, R134, 0x30, RZ ;  /* 0x0000003086027824 */ /* 0x000fe200078e02ff */
[----:B------:R-:W-:Y:S01]  /*12250*/  @P0 IADD3 R0, -R3, RZ, RZ ;  /* 0x000000ff03000210 */ /* 0x000fe20007ffe1ff */
[----:B------:R-:W-:-:S03]  /*12260*/  @P0 IMAD.MOV R8, RZ, RZ, -R134 ;  /* 0x000000ffff080224 */ /* 0x000fc600078e0a86 */
[----:B------:R-:W-:Y:S01]  /*12270*/  IADD3 R17, P1, R2, R35, RZ ;  /* 0x0000002302117210 */ /* 0x000fe20007f3e0ff */
[----:B------:R-:W-:-:S03]  /*12280*/  IMAD.WIDE R8, R8, 0x2, R40 ;  /* 0x0000000208087825 */ /* 0x000fc600078e0228 */
[----:B------:R-:W-:Y:S02]  /*12290*/  LEA.HI.X.SX32 R16, R2, R34, 0x1, P1 ;  /* 0x0000002202107211 */ /* 0x000fe400008f0eff */
[C---:B------:R-:W-:Y:S01]  /*122a0*/  IADD3 R3, P1, R0.reuse, R17, RZ ;  /* 0x0000001100037210 */ /* 0x040fe20007f3e0ff */
[----:B------:R-:W2:Y:S03]  /*122b0*/  LDG.E.128 R8, [R8.64] ;  /* 0x0000000608087981 */ /* 0x000ea6000c1e1d00 */
[----:B------:R-:W-:Y:S02]  /*122c0*/  LEA.HI.X.SX32 R0, R0, R16, 0x1, P1 ;  /* 0x0000001000007211 */ /* 0x000fe400008f0eff */
[----:B------:R-:W-:-:S04]  /*122d0*/  LEA R2, P1, R3, c[0x0][0x2b0], 0x1 ;  /* 0x0000ac0003027a11 */ /* 0x000fc800078208ff */
[----:B------:R-:W-:-:S05]  /*122e0*/  LEA.HI.X R3, R3, c[0x0][0x2b4], R0, 0x1, P1 ;  /* 0x0000ad0003037a11 */ /* 0x000fca00008f0c00 */
[----:B---3--:R4:W3:Y:S01]  /*122f0*/  LDG.E.128 R12, [R2.64] ;  /* 0x00000006020c7981 */ /* 0x0088e2000c1e1d00 */
        /* <DEDUP_REMOVED lines=12> */
[----:B--2---:R-:W-:Y:S02]  /*123c0*/  MOV R24, R9 ;  /* 0x0000000900187202 */ /* 0x004fe40000000f00 */
[----:B------:R-:W-:Y:S01]  /*123d0*/  MOV R25, R8 ;  /* 0x0000000800197202 */ /* 0x000fe20000000f00 */
[----:B------:R-:W-:Y:S01]  /*123e0*/  IMAD.MOV.U32 R26, RZ, RZ, R11 ;  /* 0x000000ffff1a7224 */ /* 0x000fe200078e000b */
[----:B------:R-:W-:Y:S01]  /*123f0*/  MOV R27, R10 ;  /* 0x0000000a001b7202 */ /* 0x000fe20000000f00 */
[----:B------:R-:W-:-:S02]  /*12400*/  HADD2.F32 R9, -RZ, R24.H0_H0 ;  /* 0x20000018ff097230 */ /* 0x000fc40000004100 */
[----:B------:R-:W-:Y:S02]  /*12410*/  HADD2.F32 R10, -RZ, R24.H1_H1 ;  /* 0x30000018ff0a7230 */ /* 0x000fe40000004100 */
[--C-:B---3--:R-:W-:Y:S02]  /*12420*/  HADD2.F32 R6, -RZ, R13.reuse.H0_H0 ;  /* 0x2000000dff067230 */ /* 0x108fe40000004100 */
        /* <DEDUP_REMOVED lines=60> */
.L_x_3962:
[----:B------:R-:W-:Y:S05]  /*127f0*/  BSYNC B0 ;  /* 0x0000000000007941 */ /* 0x000fea0003800000 */
.L_x_3961:
[----:B-----5:R4:W-:Y:S01]  /*12800*/  STS.128 [R239+0x1800], R4 ;  /* 0x00180004ef007388 */ /* 0x0209e20000000c00 */
[----:B------:R-:W-:Y:S05]  /*12810*/  BRA `(.L_x_3946) ;  /* 0x0000022000007947 */ /* 0x000fea0003800000 */
.L_x_3932:
        /* <DEDUP_REMOVED lines=34> */
.L_x_3946:
[----:B------:R-:W-:Y:S05]  /*12a40*/  BSYNC B2 ;  /* 0x0000000000027941 */ /* 0x000fea0003800000 */
.L_x_3931:
[----:B------:R-:W5:Y:S04]  /*12a50*/  LDL R0, [R1+0x2c] ;  /* 0x00002c0001007983 */ /* 0x000f680000100800 */
[----:B--2---:R-:W2:Y:S04]  /*12a60*/  LDL R215, [R1+0xc] ;  /* 0x00000c0001d77983 */ /* 0x004ea80000100800 */
[----:B---3--:R-:W3:Y:S04]  /*12a70*/  LDL R213, [R1+0x10] ;  /* 0x0000100001d57983 */ /* 0x008ee80000100800 */
[----:B----4-:R-:W4:Y:S04]  /*12a80*/  LDL R35, [R1+0x14] ;  /* 0x0000140001237983 */ /* 0x010f280000100800 */
[----:B------:R-:W2:Y:S01]  /*12a90*/  LDL R34, [R1+0x18] ;  /* 0x0000180001227983 */ /* 0x000ea20000100800 */
        /* <DEDUP_REMOVED lines=10> */
[C---:B------:R-:W-:Y:S02]  /*12b40*/  IADD3 R27, R102.reuse, 0xe0, RZ ;  /* 0x000000e0661b7810 */ /* 0x040fe40007ffe0ff */
[----:B------:R-:W-:Y:S02]  /*12b50*/  IADD3 R30, R102, 0xf0, RZ ;  /* 0x000000f0661e7810 */ /* 0x000fe40007ffe0ff */
[----:B-----5:R-:W-:-:S05]  /*12b60*/  IADD3 R205, R0, -0x1, RZ ;  /* 0xffffffff00cd7810 */ /* 0x020fca0007ffe0ff */
[----:B------:R-:W-:-:S04]  /*12b70*/  IMAD.SHL.U32 R207, R205, 0x100, RZ ;  /* 0x00000100cdcf7824 */ /* 0x000fc800078e00ff */
[----:B------:R-:W-:-:S05]  /*12b80*/  IMAD.IADD R19, R154, 0x1, -R207 ;  /* 0x000000019a137824 */ /* 0x000fca00078e0acf */
[-C--:B------:R-:W-:Y:S02]  /*12b90*/  ISETP.GE.AND P0, PT, R102, R19.reuse, PT ;  /* 0x000000136600720c */ /* 0x080fe40003f06270 */
[-C--:B------:R-:W-:Y:S02]  /*12ba0*/  ISETP.GE.AND P4, PT, R28, R19.reuse, PT ;  /* 0x000000131c00720c */ /* 0x080fe40003f86270 */
[-C--:B------:R-:W-:Y:S02]  /*12bb0*/  ISETP.GE.AND P1, PT, R37, R19.reuse, PT ;  /* 0x000000132500720c */ /* 0x080fe40003f26270 */
[----:B------:R-:W-:-:S07]  /*12bc0*/  ISETP.GE.AND P5, PT, R36, R19, PT ;  /* 0x000000132400720c */ /* 0x000fce0003fa6270 */
[----:B---3--:R-:W-:Y:S02]  /*12bd0*/  @!P0 IMAD.MOV.U32 R2, RZ, RZ, R213 ;  /* 0x000000ffff028224 */ /* 0x008fe400078e00d5 */
[----:B--2---:R-:W-:Y:S02]  /*12be0*/  @!P0 IMAD.MOV.U32 R3, RZ, RZ, R215 ;  /* 0x000000ffff038224 */ /* 0x004fe400078e00d7 */
[----:B------:R-:W-:-:S03]  /*12bf0*/  @!P4 IMAD.MOV.U32 R0, RZ, RZ, c[0x0][0x198] ;  /* 0x00006600ff00c624 */ /* 0x000fc600078e00ff */
[----:B------:R-:W-:Y:S01]  /*12c00*/  @!PT LDS RZ, [RZ] ;  /* 0x00000000fffff984 */ /* 0x000fe20000000800 */
[----:B------:R-:W-:Y:S01]  /*12c10*/  @!PT LDS RZ, [RZ] ;  /* 0x00000000fffff984 */ /* 0x000fe20000000800 */
[----:B------:R-:W-:Y:S01]  /*12c20*/  @!PT LDS RZ, [RZ] ;  /* 0x00000000fffff984 */ /* 0x000fe20000000800 */
[----:B------:R2:W-:Y:S01]  /*12c30*/  @!P0 LDGSTS.E.BYPASS.LTC128B.128 [R239+0x2000], [R2.64] ;  /* 0x0200000002ef8fae */ /* 0x0005e2000b901d46 */
[C---:B------:R-:W-:Y:S02]  /*12c40*/  @!P1 LEA R6, P2, R195.reuse, R213, 0x1 ;  /* 0x000000d5c3069211 */ /* 0x040fe400078408ff */
[----:B------:R-:W-:Y:S01]  /*12c50*/  ISETP.GE.AND P3, PT, R24, R19, PT ;  /* 0x000000131800720c */ /* 0x000fe20003f66270 */
[----:B------:R-:W-:Y:S01]  /*12c60*/  @!P4 IMAD.MOV.U32 R8, RZ, RZ, c[0x0][0x19c] ;  /* 0x00006700ff08c624 */ /* 0x000fe200078e00ff */
[----:B------:R-:W-:Y:S01]  /*12c70*/  @!P1 LEA.HI.X R7, R195, R215, R197, 0x1, P2 ;  /* 0x000000d7c3079211 */ /* 0x000fe200010f0cc5 */
[----:B------:R-:W-:Y:S01]  /*12c80*/  @!P5 IMAD.MOV.U32 R5, RZ, RZ, c[0x0][0x19c] ;  /* 0x00006700ff05d624 */ /* 0x000fe200078e00ff */
[-C--:B------:R-:W-:Y:S01]  /*12c90*/  ISETP.GE.AND P2, PT, R25, R19.reuse, PT ;  /* 0x000000131900720c */ /* 0x080fe20003f46270 */
[----:B------:R-:W-:Y:S02]  /*12ca0*/  @!P4 IMAD R8, R8, 0x60, RZ ;  /* 0x000000600808c824 */ /* 0x000fe400078e02ff */
[----:B------:R3:W-:Y:S01]  /*12cb0*/  @!P1 LDGSTS.E.BYPASS.LTC128B.128 [R239+0x2800], [R6.64] ;  /* 0x0280000006ef9fae */ /* 0x0007e2000b901d46 */
[----:B------:R-:W-:Y:S01]  /*12cc0*/  ISETP.GE.AND P1, PT, R29, R19, PT ;  /* 0x000000131d00720c */ /* 0x000fe20003f26270 */
[----:B--2---:R-:W-:-:S02]  /*12cd0*/  @!P4 IMAD.MOV.U32 R2, RZ, RZ, R213 ;  /* 0x000000ffff02c224 */ /* 0x004fc400078e00d5 */
[----:B------:R-:W-:-:S04]  /*12ce0*/  @!P4 IMAD.MOV.U32 R3, RZ, RZ, R215 ;  /* 0x000000ffff03c224 */ /* 0x000fc800078e00d7 */
[----:B------:R-:W-:-:S04]  /*12cf0*/  @!P4 IMAD.WIDE.U32 R2, R0, 0x60, R2 ;  /* 0x000000600002c825 */ /* 0x000fc800078e0002 */
[----:B------:R-:W-:-:S05]  /*12d00*/  @!P5 IMAD.MOV.U32 R0, RZ, RZ, c[0x0][0x198] ;  /* 0x00006600ff00d624 */ /* 0x000fca00078e00ff */
[----:B------:R-:W-:Y:S01]  /*12d10*/  @!P5 LEA R4, P0, R0, R213, 0x6 ;  /* 0x000000d50004d211 */ /* 0x000fe200078030ff */
[----:B------:R-:W-:-:S03]  /*12d20*/  @!P4 IMAD.IADD R3, R3, 0x1, R8 ;  /* 0x000000010303c824 */ /* 0x000fc600078e0208 */
[----:B------:R-:W-:Y:S01]  /*12d30*/  @!P5 LEA.HI.X R5, R0, R215, R5, 0x6, P0 ;  /* 0x000000d70005d211 */ /* 0x000fe200000f3405 */
[----:B------:R-:W-:Y:S01]  /*12d40*/  @!P3 IMAD.MOV.U32 R0, RZ, RZ, c[0x0][0x198] ;  /* 0x00006600ff00b624 */ /* 0x000fe200078e00ff */
[----:B------:R-:W-:-:S03]  /*12d50*/  ISETP.GE.AND P0, PT, R32, R19, PT ;  /* 0x000000132000720c */ /* 0x000fc60003f06270 */
[----:B------:R2:W-:Y:S01]  /*12d60*/  @!P5 LDGSTS.E.BYPASS.LTC128B.128 [R239+0x3000], [R4.64] ;  /* 0x0300000004efdfae */ /* 0x0005e2000b901d46 */
[----:B------:R-:W-:-:S03]  /*12d70*/  ISETP.GE.AND P5, PT, R33, R19, PT ;  /* 0x000000132100720c */ /* 0x000fc60003fa6270 */
[----:B------:R5:W-:Y:S01]  /*12d80*/  @!P4 LDGSTS.E.BYPASS.LTC128B.128 [R239+0x3800], [R2.64] ;  /* 0x0380000002efcfae */ /* 0x000be2000b901d46 */
[----:B------:R-:W-:Y:S02]  /*12d90*/  @!P3 LEA R10, P4, R0, R213, 0x7 ;  /* 0x000000d5000ab211 */ /* 0x000fe400078838ff */
[----:B------:R-:W-:Y:S01]  /*12da0*/  ISETP.GE.AND P6, PT, R31, R19, PT ;  /* 0x000000131f00720c */ /* 0x000fe20003fc6270 */
[----:B---3--:R-:W-:Y:S02]  /*12db0*/  @!P1 IMAD.MOV.U32 R6, RZ, RZ, c[0x0][0x198] ;  /* 0x00006600ff069624 */ /* 0x008fe400078e00ff */
[----:B------:R-:W-:-:S04]  /*12dc0*/  @!P2 IMAD.MOV.U32 R13, RZ, RZ, c[0x0][0x19c] ;  /* 0x00006700ff0da624 */ /* 0x000fc800078e00ff */
[----:B------:R-:W-:Y:S02]  /*12dd0*/  @!P2 IMAD R13, R13, 0xa0, RZ ;  /* 0x000000a00d0da824 */ /* 0x000fe400078e02ff */
[----:B--2---:R-:W-:Y:S02]  /*12de0*/  @!P2 IMAD.MOV.U32 R4, RZ, RZ, c[0x0][0x198] ;  /* 0x00006600ff04a624 */ /* 0x004fe400078e00ff */
[----:B------:R-:W-:Y:S02]  /*12df0*/  @!P3 IMAD.MOV.U32 R5, RZ, RZ, c[0x0][0x19c] ;  /* 0x00006700ff05b624 */ /* 0x000fe400078e00ff */
[----:B-----5:R-:W-:Y:S02]  /*12e00*/  @!P2 IMAD.MOV.U32 R2, RZ, RZ, R213 ;  /* 0x000000ffff02a224 */ /* 0x020fe400078e00d5 */
[----:B------:R-:W-:Y:S01]  /*12e10*/  @!P2 IMAD.MOV.U32 R3, RZ, RZ, R215 ;  /* 0x000000ffff03a224 */ /* 0x000fe200078e00d7 */
[----:B------:R-:W-:-:S03]  /*12e20*/  @!P3 LEA.HI.X R11, R0, R215, R5, 0x7, P4 ;  /* 0x000000d7000bb211 */ /* 0x000fc600020f3c05 */
[----:B------:R-:W-:Y:S02]  /*12e30*/  @!P2 IMAD.WIDE.U32 R8, R4, 0xa0, R2 ;  /* 0x000000a00408a825 */ /* 0x000fe400078e0002 */
[----:B------:R2:W-:Y:S02]  /*12e40*/  @!P3 LDGSTS.E.BYPASS.LTC128B.128 [R239+0x4000], [R10.64] ;  /* 0x040000000aefbfae */ /* 0x0005e4000b901d46 */
[----:B------:R-:W-:Y:S02]  /*12e50*/  @!P1 IMAD.MOV.U32 R2, RZ, RZ, R213 ;  /* 0x000000ffff029224 */ /* 0x000fe400078e00d5 */
[----:B------:R-:W-:Y:S02]  /*12e60*/  @!P1 IMAD.MOV.U32 R3, RZ, RZ, R215 ;  /* 0x000000ffff039224 */ /* 0x000fe400078e00d7 */
[----:B------:R-:W-:Y:S02]  /*12e70*/  @!P0 IMAD.MOV.U32 R4, RZ, RZ, c[0x0][0x198] ;  /* 0x00006600ff048624 */ /* 0x000fe400078e00ff */
[----:B------:R-:W-:-:S04]  /*12e80*/  @!P1 IMAD.WIDE.U32 R6, R6, 0xc0, R2 ;  /* 0x000000c006069825 */ /* 0x000fc800078e0002 */
[----:B------:R-:W-:Y:S02]  /*12e90*/  @!P0 IMAD.MOV.U32 R2, RZ, RZ, R213 ;  /* 0x000000ffff028224 */ /* 0x000fe400078e00d5 */
[----:B------:R-:W-:Y:S02]  /*12ea0*/  @!P0 IMAD.MOV.U32 R3, RZ, RZ, R215 ;  /* 0x000000ffff038224 */ /* 0x000fe400078e00d7 */
[----:B------:R-:W-:Y:S02]  /*12eb0*/  @!P2 IMAD.IADD R9, R9, 0x1, R13 ;  /* 0x000000010909a824 */ /* 0x000fe400078e020d */
[----:B------:R-:W-:-:S03]  /*12ec0*/  @!P0 IMAD.WIDE.U32 R4, R4, 0xe0, R2 ;  /* 0x000000e004048825 */ /* 0x000fc600078e0002 */
[----:B------:R3:W-:Y:S01]  /*12ed0*/  @!P2 LDGSTS.E.BYPASS.LTC128B.128 [R239+0x4800], [R8.64] ;  /* 0x0480000008efafae */ /* 0x0007e2000b901d46 */
[----:B------:R-:W-:Y:S02]  /*12ee0*/  @!P6 IMAD.MOV.U32 R0, RZ, RZ, c[0x0][0x198] ;  /* 0x00006600ff00e624 */ /* 0x000fe400078e00ff */
[----:B--2---:R-:W-:Y:S02]  /*12ef0*/  @!P0 IMAD.MOV.U32 R10, RZ, RZ, c[0x0][0x19c] ;  /* 0x00006700ff0a8624 */ /* 0x004fe400078e00ff */
[----:B------:R-:W-:Y:S02]  /*12f00*/  @!P5 IMAD.MOV.U32 R11, RZ, RZ, c[0x0][0x198] ;  /* 0x00006600ff0bd624 */ /* 0x000fe400078e00ff */
[----:B------:R-:W-:Y:S02]  /*12f10*/  @!P6 IMAD.MOV.U32 R2, RZ, RZ, R213 ;  /* 0x000000ffff02e224 */ /* 0x000fe400078e00d5 */
[----:B------:R-:W-:Y:S02]  /*12f20*/  @!P6 IMAD.MOV.U32 R3, RZ, RZ, R215 ;  /* 0x000000ffff03e224 */ /* 0x000fe400078e00d7 */
[----:B------:R-:W-:-:S02]  /*12f30*/  @!P5 IMAD.MOV.U32 R15, RZ, RZ, c[0x0][0x19c] ;  /* 0x00006700ff0fd624 */ /* 0x000fc400078e00ff */
[----:B------:R-:W-:Y:S01]  /*12f40*/  @!P0 IMAD R14, R10, 0xe0, RZ ;  /* 0x000000e00a0e8824 */ /* 0x000fe200078e02ff */
[----:B------:R-:W-:Y:S01]  /*12f50*/  @!P5 LEA R10, P3, R11, R213, 0x8 ;  /* 0x000000d50b0ad211 */ /* 0x000fe200078640ff */
[----:B------:R-:W-:Y:S01]  /*12f60*/  @!P1 IMAD.MOV.U32 R12, RZ, RZ, c[0x0][0x19c] ;  /* 0x00006700ff0c9624 */ /* 0x000fe200078e00ff */
[----:B------:R-:W-:Y:S01]  /*12f70*/  ISETP.GE.AND P2, PT, R33, R19, PT ;  /* 0x000000132100720c */ /* 0x000fe20003f46270 */
[----:B------:R-:W-:Y:S01]  /*12f80*/  @!P6 IMAD.WIDE.U32 R2, R0, 0x120, R2 ;  /* 0x000001200002e825 */ /* 0x000fe200078e0002 */
[----:B------:R-:W-:Y:S02]  /*12f90*/  @!P5 LEA.HI.X R11, R11, R215, R15, 0x8, P3 ;  /* 0x000000d70b0bd211 */ /* 0x000fe400018f440f */
[----:B------:R-:W-:Y:S01]  /*12fa0*/  ISETP.GE.AND P5, PT, R21, R19, PT ;  /* 0x000000131500720c */ /* 0x000fe20003fa6270 */
[----:B------:R-:W-:Y:S02]  /*12fb0*/  @!P6 IMAD.MOV.U32 R0, RZ, RZ, c[0x0][0x19c] ;  /* 0x00006700ff00e624 */ /* 0x000fe400078e00ff */
[----:B------:R-:W-:-:S02]  /*12fc0*/  @!P1 IMAD R12, R12, 0xc0, RZ ;  /* 0x000000c00c0c9824 */ /* 0x000fc400078e02ff */
[----:B------:R-:W-:Y:S01]  /*12fd0*/  @!P6 IMAD R0, R0, 0x120, RZ ;  /* 0x000001200000e824 */ /* 0x000fe200078e02ff */
[-C--:B------:R-:W-:Y:S01]  /*12fe0*/  ISETP.GE.AND P4, PT, R23, R19.reuse, PT ;  /* 0x000000131700720c */ /* 0x080fe20003f86270 */
[----:B------:R-:W-:Y:S02]  /*12ff0*/  @!P1 IMAD.IADD R7, R7, 0x1, R12 ;  /* 0x0000000107079824 */ /* 0x000fe400078e020c */
[----:B------:R-:W-:Y:S02]  /*13000*/  @!P0 IMAD.IADD R5, R5, 0x1, R14 ;  /* 0x0000000105058824 */ /* 0x000fe400078e020e */
[----:B------:R-:W-:Y:S01]  /*13010*/  @!P6 IMAD.IADD R3, R3, 0x1, R0 ;  /* 0x000000010303e824 */ /* 0x000fe200078e0200 */
[----:B------:R2:W-:Y:S01]  /*13020*/  @!P1 LDGSTS.E.BYPASS.LTC128B.128 [R239+0x5000], [R6.64] ;  /* 0x0500000006ef9fae */ /* 0x0005e2000b901d46 */
[----:B------:R-:W-:-:S03]  /*13030*/  ISETP.GE.AND P3, PT, R22, R19, PT ;  /* 0x000000131600720c */ /* 0x000fc60003f66270 */
[----:B------:R5:W-:Y:S01]  /*13040*/  @!P0 LDGSTS.E.BYPASS.LTC128B.128 [R239+0x5800], [R4.64] ;  /* 0x0580000004ef8fae */ /* 0x000be2000b901d46 */
[----:B------:R-:W-:-:S03]  /*13050*/  @!P5 IMAD.MOV.U32 R0, RZ, RZ, c[0x0][0x198] ;  /* 0x00006600ff00d624 */ /* 0x000fc600078e00ff */
[----:B------:R1:W-:Y:S04]  /*13060*/  @!P2 LDGSTS.E.BYPASS.LTC128B.128 [R239+0x6000], [R10.64] ;  /* 0x060000000aefafae */ /* 0x0003e8000b901d46 */
[----:B------:R1:W-:Y:S01]  /*13070*/  @!P6 LDGSTS.E.BYPASS.LTC128B.128 [R239+0x6800], [R2.64] ;  /* 0x0680000002efefae */ /* 0x0003e2000b901d46 */
[-C--:B------:R-:W-:Y:S02]  /*13080*/  ISETP.GE.AND P2, PT, R26, R19.reuse, PT ;  /* 0x000000131a00720c */ /* 0x080fe40003f46270 */
[-C--:B------:R-:W-:Y:S02]  /*13090*/  ISETP.GE.AND P1, PT, R27, R19.reuse, PT ;  /* 0x000000131b00720c */ /* 0x080fe40003f26270 */
[----:B------:R-:W-:Y:S01]  /*130a0*/  ISETP.GE.AND P0, PT, R30, R19, PT ;  /* 0x000000131e00720c */ /* 0x000fe20003f06270 */
[----:B-----5:R-:W-:-:S02]  /*130b0*/  @!P4 IMAD.MOV.U32 R4, RZ, RZ, c[0x0][0x198] ;  /* 0x00006600ff04c624 */ /* 0x020fc400078e00ff */
[----:B-1----:R-:W-:Y:S02]  /*130c0*/  @!P5 IMAD.MOV.U32 R2, RZ, RZ, R213 ;  /* 0x000000ffff02d224 */ /* 0x002fe400078e00d5 */
[----:B------:R-:W-:-:S04]  /*130d0*/  @!P5 IMAD.MOV.U32 R3, RZ, RZ, R215 ;  /* 0x000000ffff03d224 */ /* 0x000fc800078e00d7 */
[----:B------:R-:W-:-:S04]  /*130e0*/  @!P5 IMAD.WIDE.U32 R12, R0, 0x140, R2 ;  /* 0x00000140000cd825 */ /* 0x000fc800078e0002 */
[----:B------:R-:W-:Y:S02]  /*130f0*/  @!P4 IMAD.MOV.U32 R2, RZ, RZ, R213 ;  /* 0x000000ffff02c224 */ /* 0x000fe400078e00d5 */
[----:B------:R-:W-:Y:S02]  /*13100*/  @!P4 IMAD.MOV.U32 R3, RZ, RZ, R215 ;  /* 0x000000ffff03c224 */ /* 0x000fe400078e00d7 */
[----:B------:R-:W-:Y:S02]  /*13110*/  @!P3 IMAD.MOV.U32 R0, RZ, RZ, c[0x0][0x198] ;  /* 0x00006600ff00b624 */ /* 0x000fe400078e00ff */
[----:B------:R-:W-:-:S04]  /*13120*/  @!P4 IMAD.WIDE.U32 R4, R4, 0x160, R2 ;  /* 0x000001600404c825 */ /* 0x000fc800078e0002 */
[----:B------:R-:W-:Y:S02]  /*13130*/  @!P3 IMAD.MOV.U32 R2, RZ, RZ, R213 ;  /* 0x000000ffff02b224 */ /* 0x000fe400078e00d5 */
[----:B------:R-:W-:Y:S02]  /*13140*/  @!P3 IMAD.MOV.U32 R3, RZ, RZ, R215 ;  /* 0x000000ffff03b224 */ /* 0x000fe400078e00d7 */
[----:B--2---:R-:W-:Y:S02]  /*13150*/  @!P5 IMAD.MOV.U32 R6, RZ, RZ, c[0x0][0x19c] ;  /* 0x00006700ff06d624 */ /* 0x004fe400078e00ff */
[----:B------:R-:W-:-:S04]  /*13160*/  @!P3 IMAD.WIDE.U32 R2, R0, 0x180, R2 ;  /* 0x000001800002b825 */ /* 0x000fc800078e0002 */
[----:B------:R-:W-:Y:S02]  /*13170*/  @!P5 IMAD R0, R6, 0x140, RZ ;  /* 0x000001400600d824 */ /* 0x000fe400078e02ff */
[----:B---3--:R-:W-:Y:S02]  /*13180*/  @!P2 IMAD.MOV.U32 R8, RZ, RZ, c[0x0][0x198] ;  /* 0x00006600ff08a624 */ /* 0x008fe400078e00ff */
        /* <DEDUP_REMOVED lines=14> */
[----:B------:R-:W-:Y:S02]  /*13270*/  @!P2 IMAD.MOV.U32 R10, RZ, RZ, c[0x0][0x19c] ;  /* 0x00006700ff0aa624 */ /* 0x000fe400078e00ff */
[----:B------:R-:W-:Y:S02]  /*13280*/  @!P4 IMAD.MOV.U32 R0, RZ, RZ, c[0x0][0x19c] ;  /* 0x00006700ff00c624 */ /* 0x000fe400078e00ff */
[----:B------:R-:W-:Y:S02]  /*13290*/  @!P0 IMAD.MOV.U32 R8, RZ, RZ, c[0x0][0x19c] ;  /* 0x00006700ff088624 */ /* 0x000fe400078e00ff */
[----:B------:R-:W-:Y:S02]  /*132a0*/  @!P1 IMAD.MOV.U32 R9, RZ, RZ, c[0x0][0x19c] ;  /* 0x00006700ff099624 */ /* 0x000fe400078e00ff */
[----:B------:R-:W-:-:S02]  /*132b0*/  @!P3 IMAD R18, R11, 0x180, RZ ;  /* 0x000001800b12b824 */ /* 0x000fc400078e02ff */
[----:B------:R-:W-:Y:S02]  /*132c0*/  @!P2 IMAD R10, R10, 0x1a0, RZ ;  /* 0x000001a00a0aa824 */ /* 0x000fe400078e02ff */
[----:B------:R-:W-:Y:S02]  /*132d0*/  @!P4 IMAD R0, R0, 0x160, RZ ;  /* 0x000001600000c824 */ /* 0x000fe400078e02ff */
[----:B------:R-:W-:Y:S02]  /*132e0*/  @!P0 IMAD R8, R8, 0x1e0, RZ ;  /* 0x000001e008088824 */ /* 0x000fe400078e02ff */
[----:B------:R-:W-:Y:S02]  /*132f0*/  @!P1 IMAD R20, R9, 0x1c0, RZ ;  /* 0x000001c009149824 */ /* 0x000fe400078e02ff */
[----:B------:R-:W-:Y:S02]  /*13300*/  @!P3 IMAD.IADD R9, R3, 0x1, R18 ;  /* 0x000000010309b824 */ /* 0x000fe400078e0212 */
[----:B------:R-:W-:-:S02]  /*13310*/  @!P2 IMAD.IADD R7, R7, 0x1, R10 ;  /* 0x000000010707a824 */ /* 0x000fc400078e020a */
[----:B------:R-:W-:Y:S02]  /*13320*/  @!P4 IMAD.IADD R11, R5, 0x1, R0 ;  /* 0x00000001050bc824 */ /* 0x000fe400078e0200 */
[----:B------:R-:W-:Y:S02]  /*13330*/  @!P0 IMAD.IADD R3, R17, 0x1, R8 ;  /* 0x0000000111038824 */ /* 0x000fe400078e0208 */
[----:B------:R-:W-:Y:S02]  /*13340*/  @!P4 IMAD.MOV.U32 R10, RZ, RZ, R4 ;  /* 0x000000ffff0ac224 */ /* 0x000fe400078e0004 */
[----:B------:R-:W-:Y:S02]  /*13350*/  @!P3 IMAD.MOV.U32 R8, RZ, RZ, R2 ;  /* 0x000000ffff08b224 */ /* 0x000fe400078e0002 */
[----:B------:R-:W-:Y:S01]  /*13360*/  @!P1 IMAD.IADD R5, R15, 0x1, R20 ;  /* 0x000000010f059824 */ /* 0x000fe200078e0214 */
[----:B------:R2:W-:Y:S01]  /*13370*/  @!P4 LDGSTS.E.BYPASS.LTC128B.128 [R239+0x7800], [R10.64] ;  /* 0x078000000aefcfae */ /* 0x0005e2000b901d46 */
[----:B------:R-:W-:-:S02]  /*13380*/  @!P1 IMAD.MOV.U32 R4, RZ, RZ, R14 ;  /* 0x000000ffff049224 */ /* 0x000fc400078e000e */
[----:B------:R-:W-:Y:S01]  /*13390*/  @!P0 IMAD.MOV.U32 R2, RZ, RZ, R16 ;  /* 0x000000ffff028224 */ /* 0x000fe200078e0010 */
[----:B------:R3:W-:Y:S04]  /*133a0*/  @!P3 LDGSTS.E.BYPASS.LTC128B.128 [R239+0x8000], [R8.64] ;  /* 0x0800000008efbfae */ /* 0x0007e8000b901d46 */
[----:B------:R5:W-:Y:S04]  /*133b0*/  @!P2 LDGSTS.E.BYPASS.LTC128B.128 [R239+0x8800], [R6.64] ;  /* 0x0880000006efafae */ /* 0x000be8000b901d46 */
[----:B------:R1:W-:Y:S04]  /*133c0*/  @!P1 LDGSTS.E.BYPASS.LTC128B.128 [R239+0x9000], [R4.64] ;  /* 0x0900000004ef9fae */ /* 0x0003e8000b901d46 */
[----:B------:R1:W-:Y:S04]  /*133d0*/  @!P0 LDGSTS.E.BYPASS.LTC128B.128 [R239+0x9800], [R2.64] ;  /* 0x0980000002ef8fae */ /* 0x0003e8000b901d46 */
[----:B------:R-:W0:Y:S01]  /*133e0*/  LDGDEPBAR ;  /* 0x00000000000079af */ /* 0x000e220000000000 */
[----:B------:R-:W-:-:S02]  /*133f0*/  ISETP.GE.AND P0, PT, R102, R19, PT ;  /* 0x000000136600720c */ /* 0x000fc40003f06270 */
[-C--:B------:R-:W-:Y:S02]  /*13400*/  ISETP.GE.AND P4, PT, R36, R19.reuse, PT ;  /* 0x000000132400720c */ /* 0x080fe40003f86270 */
[----:B------:R-:W-:Y:S02]  /*13410*/  LEA.HI R0, R202, R202, RZ, 0x1 ;  /* 0x000000caca007211 */ /* 0x000fe400078f08ff */
[----:B------:R-:W-:Y:S01]  /*13420*/  ISETP.GE.AND P1, PT, R37, R19, PT ;  /* 0x000000132500720c */ /* 0x000fe20003f26270 */
[----:B------:R-:W-:-:S04]  /*13430*/  DEPBAR.LE SB0, 0x0 ;  /* 0x000080000000791a */ /* 0x000fc80000000000 */
[----:B------:R-:W-:Y:S01]  /*13440*/  BAR.SYNC.DEFER_BLOCKING 0x0 ;  /* 0x0000000000007b1d */ /* 0x000fe20000010000 */
[----:B------:R-:W-:Y:S02]  /*13450*/  LOP3.LUT R0, R0, 0xfffffffe, RZ, 0xc0, !PT ;  /* 0xfffffffe00007812 */ /* 0x000fe400078ec0ff */
[-C--:B------:R-:W-:Y:S02]  /*13460*/  ISETP.GE.AND P3, PT, R28, R19.reuse, PT ;  /* 0x000000131c00720c */ /* 0x080fe40003f66270 */
[----:B------:R-:W-:Y:S01]  /*13470*/  ISETP.GE.AND P6, PT, R24, R19, PT ;  /* 0x000000131800720c */ /* 0x000fe20003fc6270 */
[----:B------:R-:W-:Y:S02]  /*13480*/  IMAD.IADD R16, R202, 0x1, -R0 ;  /* 0x00000001ca107824 */ /* 0x000fe400078e0a00 */
[----:B-1----:R-:W-:Y:S02]  /*13490*/  @!P0 IMAD.MOV.U32 R4, RZ, RZ, R34 ;  /* 0x000000ffff048224 */ /* 0x002fe400078e0022 */
[----:B----4-:R-:W-:-:S02]  /*134a0*/  @!P0 IMAD.MOV.U32 R5, RZ, RZ, R35 ;  /* 0x000000ffff058224 */ /* 0x010fc400078e0023 */
[----:B------:R-:W-:Y:S01]  /*134b0*/  @!P4 IMAD.MOV.U32 R0, RZ, RZ, c[0x0][0x1a0] ;  /* 0x00006800ff00c624 */ /* 0x000fe200078e00ff */
[CC--:B------:R-:W-:Y:S01]  /*134c0*/  @!P1 LEA R2, P5, R214.reuse, R34.reuse, 0x1 ;  /* 0x00000022d6029211 */ /* 0x0c0fe200078a08ff */
[----:B---3--:R-:W-:Y:S02]  /*134d0*/  @!P4 IMAD.MOV.U32 R9, RZ, RZ, c[0x0][0x1a4] ;  /* 0x00006900ff09c624 */ /* 0x008fe400078e00ff */
[----:B-----5:R-:W-:Y:S01]  /*134e0*/  @!P3 IMAD.MOV.U32 R6, RZ, RZ, c[0x0][0x1a0] ;  /* 0x00006800ff06b624 */ /* 0x020fe200078e00ff */
[----:B------:R-:W-:Y:S01]  /*134f0*/  @!P1 LEA.HI.X R3, R214, R35, R212, 0x1, P5 ;  /* 0x00000023d6039211 */ /* 0x000fe200028f0cd4 */
[----:B------:R-:W-:Y:S04]  /*13500*/  @P0 STS.128 [R239+0xa000], RZ ;  /* 0x00a000ffef000388 */ /* 0x000fe80000000c00 */
[----:B------:R-:W-:Y:S01]  /*13510*/  @!PT LDS RZ, [RZ] ;  /* 0x00000000fffff984 */ /* 0x000fe20000000800 */
[----:B------:R-:W-:Y:S01]  /*13520*/  @!PT LDS RZ, [RZ] ;  /* 0x00000000fffff984 */ /* 0x000fe20000000800 */
[----:B------:R-:W-:Y:S01]  /*13530*/  @!PT LDS RZ, [RZ] ;  /* 0x00000000fffff984 */ /* 0x000fe20000000800 */
[----:B------:R1:W-:Y:S01]  /*13540*/  @!P0 LDGSTS.E.BYPASS.LTC128B.128 [R239+0xa000], [R4.64] ;  /* 0x0a00000004ef8fae */ /* 0x0003e2000b901d46 */
[----:B------:R-:W-:Y:S01]  /*13550*/  @!P4 LEA R8, P0, R0, R34, 0x6 ;  /* 0x000000220008c211 */ /* 0x000fe200078030ff */
[----:B--2---:R-:W-:-:S03]  /*13560*/  @!P3 IMAD.MOV.U32 R10, RZ, RZ, c[0x0][0x1a4] ;  /* 0x00006900ff0ab624 */ /* 0x004fc600078e00ff */
[----:B------:R-:W-:Y:S01]  /*13570*/  @!P4 LEA.HI.X R9, R0, R35, R9, 0x6, P0 ;  /* 0x000000230009c211 */ /* 0x000fe200000f3409 */
[----:B------:R-:W-:Y:S01]  /*13580*/  @!P6 IMAD.MOV.U32 R0, RZ, RZ, c[0x0][0x1a0] ;  /* 0x00006800ff00e624 */ /* 0x000fe200078e00ff */
[----:B------:R-:W-:Y:S01]  /*13590*/  @P1 STS.128 [R239+0xa800], RZ ;  /* 0x00a800ffef001388 */ /* 0x000fe20000000c00 */
[----:B------:R-:W-:-:S03]  /*135a0*/  ISETP.GE.AND P2, PT, R25, R19, PT ;  /* 0x000000131900720c */ /* 0x000fc60003f46270 */
[----:B------:R-:W-:Y:S01]  /*135b0*/  @!PT LDS RZ, [RZ] ;  /* 0x00000000fffff984 */ /* 0x000fe20000000800 */
[----:B------:R-:W-:Y:S01]  /*135c0*/  @!PT LDS RZ, [RZ] ;  /* 0x00000000fffff984 */ /* 0x000fe20000000800 */
[----:B------:R-:W-:Y:S01]  /*135d0*/  @!PT LDS RZ, [RZ] ;  /* 0x00000000fffff984 */ /* 0x000fe20000000800 */
[----:B------:R2:W-:Y:S01]  /*135e0*/  @!P1 LDGSTS.E.BYPASS.LTC128B.128 [R239+0xa800], [R2.64] ;  /* 0x0a80000002ef9fae */ /* 0x0005e2000b901d46 */
[----:B------:R-:W-:Y:S01]  /*135f0*/  ISETP.GE.AND P1, PT, R29, R19, PT ;  /* 0x000000131d00720c */ /* 0x000fe20003f26270 */
[----:B-1----:R-:W-:Y:S02]  /*13600*/  @!P3 IMAD.MOV.U32 R4, RZ, RZ, R34 ;  /* 0x000000ffff04b224 */ /* 0x002fe400078e0022 */
[----:B------:R-:W-:-:S04]  /*13610*/  @!P3 IMAD.MOV.U32 R5, RZ, RZ, R35 ;  /* 0x000000ffff05b224 */ /* 0x000fc800078e0023 */
[----:B------:R-:W-:Y:S01]  /*13620*/  @!P3 IMAD.WIDE.U32 R6, R6, 0x60, R4 ;  /* 0x000000600606b825 */ /* 0x000fe200078e0004 */
[----:B------:R-:W-:-:S03]  /*13630*/  @!P6 LEA R4, P5, R0, R34, 0x7 ;  /* 0x000000220004e211 */ /* 0x000fc600078a38ff */
[----:B------:R-:W-:Y:S02]  /*13640*/  @!P3 IMAD R5, R10, 0x60, RZ ;  /* 0x000000600a05b824 */ /* 0x000fe400078e02ff */
[----:B--2---:R-:W-:Y:S02]  /*13650*/  @!P6 IMAD.MOV.U32 R2, RZ, RZ, c[0x0][0x1a4] ;  /* 0x00006900ff02e624 */ /* 0x004fe400078e00ff */
[----:B------:R-:W-:-:S03]  /*13660*/  @!P3 IMAD.IADD R3, R7, 0x1, R5 ;  /* 0x000000010703b824 */ /* 0x000fc600078e0205 */
[----:B------:R-:W-:Y:S01]  /*13670*/  @!P6 LEA.HI.X R5, R0, R35, R2, 0x7, P5 ;  /* 0x000000230005e211 */ /* 0x000fe200028f3c02 */
[----:B------:R-:W-:Y:S01]  /*13680*/  @!P3 IMAD.MOV.U32 R2, RZ, RZ, R6 ;  /* 0x000000ffff02b224 */ /* 0x000fe200078e0006 */
[----:B------:R-:W-:Y:S04]  /*13690*/  @P4 STS.128 [R239+0xb000], RZ ;  /* 0x00b000ffef004388 */ /* 0x000fe80000000c00 */
[----:B------:R-:W-:Y:S01]  /*136a0*/  @!PT LDS RZ, [RZ] ;  /* 0x00000000fffff984 */ /* 0x000fe20000000800 */
[----:B------:R-:W-:Y:S01]  /*136b0*/  @!PT LDS RZ, [RZ] ;  /* 0x00000000fffff984 */ /* 0x000fe20000000800 */
[----:B------:R-:W-:Y:S01]  /*136c0*/  @!PT LDS RZ, [RZ] ;  /* 0x00000000fffff984 */ /* 0x000fe20000000800 */
[----:B------:R1:W-:Y:S01]  /*136d0*/  @!P4 LDGSTS.E.BYPASS.LTC128B.128 [R239+0xb000], [R8.64] ;  /* 0x0b00000008efcfae */ /* 0x0003e2000b901d46 */
[----:B------:R-:W-:-:S03]  /*136e0*/  @!P2 IMAD.MOV.U32 R0, RZ, RZ, c[0x0][0x1a0] ;  /* 0x00006800ff00a624 */ /* 0x000fc600078e00ff */
        /* <DEDUP_REMOVED lines=10> */
[----:B------:R-:W-:-:S02]  /*13790*/  @!P1 IMAD.MOV.U32 R6, RZ, RZ, c[0x0][0x1a0] ;  /* 0x00006800ff069624 */ /* 0x000fc400078e00ff */
[----:B------:R-:W-:Y:S01]  /*137a0*/  @!P1 IMAD.MOV.U32 R7, RZ, RZ, c[0x0][0x1a4] ;  /* 0x00006900ff079624 */ /* 0x000fe200078e00ff */
[----:B------:R-:W-:Y:S01]  /*137b0*/  ISETP.GE.AND P0, PT, R32, R19, PT ;  /* 0x000000132000720c */ /* 0x000fe20003f06270 */
[----:B--2---:R-:W-:Y:S02]  /*137c0*/  @!P2 IMAD.MOV.U32 R2, RZ, RZ, R34 ;  /* 0x000000ffff02a224 */ /* 0x004fe400078e0022 */
[----:B------:R-:W-:Y:S02]  /*137d0*/  @!P2 IMAD.MOV.U32 R3, RZ, RZ, R35 ;  /* 0x000000ffff03a224 */ /* 0x000fe400078e0023 */
[----:B---3--:R-:W-:Y:S02]  /*137e0*/  @!P2 IMAD.MOV.U32 R4, RZ, RZ, c[0x0][0x1a4] ;  /* 0x00006900ff04a624 */ /* 0x008fe400078e00ff */
[----:B------:R-:W-:-:S04]  /*137f0*/  @!P2 IMAD.WIDE.U32 R2, R0, 0xa0, R2 ;  /* 0x000000a00002a825 */ /* 0x000fc800078e0002 */
[----:B------:R-:W-:Y:S02]  /*13800*/  @!P2 IMAD R0, R4, 0xa0, RZ ;  /* 0x000000a00400a824 */ /* 0x000fe400078e02ff */
[----:B------:R-:W-:Y:S02]  /*13810*/  @!P1 IMAD.MOV.U32 R4, RZ, RZ, R34 ;  /* 0x000000ffff049224 */ /* 0x000fe400078e0022 */
[----:B------:R-:W-:Y:S02]  /*13820*/  @!P1 IMAD.MOV.U32 R5, RZ, RZ, R35 ;  /* 0x000000ffff059224 */ /* 0x000fe400078e0023 */
[----:B-1----:R-:W-:Y:S02]  /*13830*/  @!P1 IMAD R9, R7, 0xc0, RZ ;  /* 0x000000c007099824 */ /* 0x002fe400078e02ff */
[----:B------:R-:W-:-:S04]  /*13840*/  @!P1 IMAD.WIDE.U32 R4, R6, 0xc0, R4 ;  /* 0x000000c006049825 */ /* 0x000fc800078e0004 */
[----:B------:R-:W-:Y:S02]  /*13850*/  @!P2 IMAD.IADD R3, R3, 0x1, R0 ;  /* 0x000000010303a824 */ /* 0x000fe400078e0200 */
[----:B------:R-:W-:Y:S01]  /*13860*/  @!P1 IMAD.IADD R5, R5, 0x1, R9 ;  /* 0x0000000105059824 */ /* 0x000fe200078e0209 */
[----:B------:R-:W-:Y:S04]  /*13870*/  @P2 STS.128 [R239+0xc800], RZ ;  /* 0x00c800ffef002388 */ /* 0x000fe80000000c00 */
[----:B------:R-:W-:Y:S01]  /*13880*/  @!PT LDS RZ, [RZ] ;  /* 0x00000000fffff984 */ /* 0x000fe20000000800 */
[----:B------:R-:W-:Y:S01]  /*13890*/  @!PT LDS RZ, [RZ] ;  /* 0x00000000fffff984 */ /* 0x000fe20000000800 */
[----:B------:R-:W-:Y:S01]  /*138a0*/  @!PT LDS RZ, [RZ] ;  /* 0x00000000fffff984 */ /* 0x000fe20000000800 */
[----:B------:R1:W-:Y:S04]  /*138b0*/  @!P2 LDGSTS.E.BYPASS.LTC128B.128 [R239+0xc800], [R2.64] ;  /* 0x0c80000002efafae */ /* 0x0003e8000b901d46 */
[----:B------:R-:W-:Y:S01]  /*138c0*/  @P1 STS.128 [R239+0xd000], RZ ;  /* 0x00d000ffef001388 */ /* 0x000fe20000000c00 */
[----:B------:R-:W-:-:S03]  /*138d0*/  @!P0 IMAD.MOV.U32 R8, RZ, RZ, c[0x0][0x1a0] ;  /* 0x00006800ff088624 */ /* 0x000fc600078e00ff */
[----:B------:R-:W-:Y:S01]  /*138e0*/  @!PT LDS RZ, [RZ] ;  /* 0x00000000fffff984 */ /* 0x000fe20000000800 */
[----:B------:R-:W-:Y:S01]  /*138f0*/  @!PT LDS RZ, [RZ] ;  /* 0x00000000fffff984 */ /* 0x000fe20000000800 */
[----:B------:R-:W-:Y:S01]  /*13900*/  @!PT LDS RZ, [RZ] ;  /* 0x00000000fffff984 */ /* 0x000fe20000000800 */
[----:B------:R2:W-:Y:S01]  /*13910*/  @!P1 LDGSTS.E.BYPASS.LTC128B.128 [R239+0xd000], [R4.64] ;  /* 0x0d00000004ef9fae */ /* 0x0005e2000b901d46 */
[-C--:B------:R-:W-:Y:S01]  /*13920*/  ISETP.GE.AND P1, PT, R33, R19.reuse, PT ;  /* 0x000000132100720c */ /* 0x080fe20003f26270 */
[----:B------:R-:W-:Y:S01]  /*13930*/  @!P0 IMAD.MOV.U32 R0, RZ, RZ, c[0x0][0x1a4] ;  /* 0x00006900ff008624 */ /* 0x000fe200078e00ff */
[-C--:B------:R-:W-:Y:S01]  /*13940*/  ISETP.GE.AND P5, PT, R31, R19.reuse, PT ;  /* 0x000000131f00720c */ /* 0x080fe20003fa6270 */
[----:B------:R-:W-:Y:S02]  /*13950*/  @!P0 IMAD.MOV.U32 R6, RZ, RZ, R34 ;  /* 0x000000ffff068224 */ /* 0x000fe400078e0022 */
[----:B------:R-:W-:Y:S02]  /*13960*/  @!P0 IMAD.MOV.U32 R7, RZ, RZ, R35 ;  /* 0x000000ffff078224 */ /* 0x000fe400078e0023 */
[----:B------:R-:W-:Y:S02]  /*13970*/  @!P0 IMAD R0, R0, 0xe0, RZ ;  /* 0x000000e000008824 */ /* 0x000fe400078e02ff */
[----:B------:R-:W-:Y:S01]  /*13980*/  @!P0 IMAD.WIDE.U32 R6, R8, 0xe0, R6 ;  /* 0x000000e008068825 */ /* 0x000fe200078e0006 */
[----:B------:R-:W-:Y:S01]  /*13990*/  @P0 STS.128 [R239+0xd800], RZ ;  /* 0x00d800ffef000388 */ /* 0x000fe20000000c00 */
[----:B------:R-:W-:-:S02]  /*139a0*/  ISETP.GE.AND P6, PT, R21, R19, PT ;  /* 0x000000131500720c */ /* 0x000fc40003fc6270 */
[----:B-1----:R-:W-:Y:S02]  /*139b0*/  @!P0 IMAD.IADD R3, R7, 0x1, R0 ;  /* 0x0000000107038824 */ /* 0x002fe400078e0200 */
[----:B------:R-:W-:Y:S02]  /*139c0*/  @!P0 IMAD.MOV.U32 R2, RZ, RZ, R6 ;  /* 0x000000ffff028224 */ /* 0x000fe400078e0006 */
[----:B------:R-:W-:Y:S02]  /*139d0*/  @!P1 IMAD.MOV.U32 R0, RZ, RZ, c[0x0][0x1a0] ;  /* 0x00006800ff009624 */ /* 0x000fe400078e00ff */
[----:B------:R-:W-:Y:S01]  /*139e0*/  @!P5 IMAD.MOV.U32 R6, RZ, RZ, c[0x0][0x1a4] ;  /* 0x00006900ff06d624 */ /* 0x000fe200078e00ff */
[----:B------:R-:W-:Y:S01]  /*139f0*/  @!PT LDS RZ, [RZ] ;  /* 0x00000000fffff984 */ /* 0x000fe20000000800 */
[----:B------:R-:W-:Y:S01]  /*13a00*/  @!PT LDS RZ, [RZ] ;  /* 0x00000000fffff984 */ /* 0x000fe20000000800 */
[----:B------:R-:W-:Y:S01]  /*13a10*/  @!PT LDS RZ, [RZ] ;  /* 0x00000000fffff984 */ /* 0x000fe20000000800 */
[----:B------:R1:W-:Y:S01]  /*13a20*/  @!P0 LDGSTS.E.BYPASS.LTC128B.128 [R239+0xd800], [R2.64] ;  /* 0x0d80000002ef8fae */ /* 0x0003e2000b901d46 */
[----:B--2---:R-:W-:Y:S01]  /*13a30*/  @!P5 IMAD.MOV.U32 R5, RZ, RZ, c[0x0][0x1a0] ;  /* 0x00006800ff05d624 */ /* 0x004fe200078e00ff */
[----:B------:R-:W-:Y:S01]  /*13a40*/  @!P1 LEA R4, P0, R0, R34, 0x8 ;  /* 0x0000002200049211 */ /* 0x000fe200078040ff */
[----:B------:R-:W-:-:S02]  /*13a50*/  @!P1 IMAD.MOV.U32 R7, RZ, RZ, c[0x0][0x1a4] ;  /* 0x00006900ff079624 */ /* 0x000fc400078e00ff */
[----:B------:R-:W-:Y:S02]  /*13a60*/  IMAD.SHL.U32 R8, R200, 0x40, RZ ;  /* 0x00000040c8087824 */ /* 0x000fe400078e00ff */
[----:B------:R-:W-:Y:S01]  /*13a70*/  @!P5 IMAD R6, R6, 0x120, RZ ;  /* 0x000001200606d824 */ /* 0x000fe200078e02ff */
[-C--:B------:R-:W-:Y:S01]  /*13a80*/  ISETP.GE.AND P4, PT, R23, R19.reuse, PT ;  /* 0x000000131700720c */ /* 0x080fe20003f86270 */
[----:B------:R-:W-:Y:S01]  /*13a90*/  @P1 STS.128 [R239+0xe000], RZ ;  /* 0x00e000ffef001388 */ /* 0x000fe20000000c00 */
[----:B------:R-:W-:Y:S01]  /*13aa0*/  ISETP.GE.AND P3, PT, R22, R19, PT ;  /* 0x000000131600720c */ /* 0x000fe20003f66270 */
[----:B-1----:R-:W-:Y:S02]  /*13ab0*/  @!P5 IMAD.MOV.U32 R2, RZ, RZ, R34 ;  /* 0x000000ffff02d224 */ /* 0x002fe400078e0022 */
[----:B------:R-:W-:-:S04]  /*13ac0*/  @!P5 IMAD.MOV.U32 R3, RZ, RZ, R35 ;  /* 0x000000ffff03d224 */ /* 0x000fc800078e0023 */
[----:B------:R-:W-:Y:S01]  /*13ad0*/  @!P5 IMAD.WIDE.U32 R2, R5, 0x120, R2 ;  /* 0x000001200502d825 */ /* 0x000fe200078e0002 */
[----:B------:R-:W-:Y:S02]  /*13ae0*/  @!P1 LEA.HI.X R5, R0, R35, R7, 0x8, P0 ;  /* 0x0000002300059211 */ /* 0x000fe400000f4407 */
[----:B------:R-:W-:Y:S01]  /*13af0*/  LOP3.LUT R0, R8, 0x1c0, RZ, 0xc0, !PT ;  /* 0x000001c008007812 */ /* 0x000fe200078ec0ff */
[----:B------:R-:W-:Y:S02]  /*13b00*/  IMAD.SHL.U32 R7, R102, 0x8, RZ ;  /* 0x0000000866077824 */ /* 0x000fe400078e00ff */
[----:B------:R-:W-:Y:S01]  /*13b10*/  @!P5 IMAD.IADD R3, R3, 0x1, R6 ;  /* 0x000000010303d824 */ /* 0x000fe200078e0206 */
[----:B------:R-:W-:Y:S01]  /*13b20*/  @!PT LDS RZ, [RZ] ;  /* 0x00000000fffff984 */ /* 0x000fe20000000800 */
[----:B------:R-:W-:Y:S01]  /*13b30*/  @!PT LDS RZ, [RZ] ;  /* 0x00000000fffff984 */ /* 0x000fe20000000800 */
[----:B------:R-:W-:Y:S01]  /*13b40*/  @!PT LDS RZ, [RZ] ;  /* 0x00000000fffff984 */ /* 0x000fe20000000800 */
[----:B------:R1:W-:Y:S04]  /*13b50*/  @!P1 LDGSTS.E.BYPASS.LTC128B.128 [R239+0xe000], [R4.64] ;  /* 0x0e00000004ef9fae */ /* 0x0003e8000b901d46 */
[----:B------:R-:W-:Y:S01]  /*13b60*/  @P5 STS.128 [R239+0xe800], RZ ;  /* 0x00e800ffef005388 */ /* 0x000fe20000000c00 */
[----:B------:R-:W-:-:S03]  /*13b70*/  ISETP.GE.AND P2, PT, R26, R19, PT ;  /* 0x000000131a00720c */ /* 0x000fc60003f46270 */
[----:B------:R-:W-:Y:S01]  /*13b80*/  @!PT LDS RZ, [RZ] ;  /* 0x00000000fffff984 */ /* 0x000fe20000000800 */
[----:B------:R-:W-:Y:S01]  /*13b90*/  @!PT LDS RZ, [RZ] ;  /* 0x00000000fffff984 */ /* 0x000fe20000000800 */
[----:B------:R-:W-:Y:S01]  /*13ba0*/  @!PT LDS RZ, [RZ] ;  /* 0x00000000fffff984 */ /* 0x000fe20000000800 */
[----:B------:R2:W-:Y:S01]  /*13bb0*/  @!P5 LDGSTS.E.BYPASS.LTC128B.128 [R239+0xe800], [R2.64] ;  /* 0x0e80000002efdfae */ /* 0x0005e2000b901d46 */
[----:B------:R-:W-:Y:S01]  /*13bc0*/  ISETP.GE.AND P1, PT, R27, R19, PT ;  /* 0x000000131b00720c */ /* 0x000fe20003f26270 */
[----:B------:R-:W-:Y:S01]  /*13bd0*/  @!P3 IMAD.MOV.U32 R8, RZ, RZ, c[0x0][0x1a0] ;  /* 0x00006800ff08b624 */ /* 0x000fe200078e00ff */
[----:B-1----:R-:W-:Y:S02]  /*13be0*/  LOP3.LUT R5, R0, 0x8, R7, 0xf8, !PT ;  /* 0x0000000800057812 */ /* 0x002fe400078ef807 */
[----:B------:R-:W-:Y:S01]  /*13bf0*/  SHF.R.U32.HI R4, RZ, 0x3, R0 ;  /* 0x00000003ff047819 */ /* 0x000fe20000011600 */
[----:B------:R-:W-:Y:S02]  /*13c00*/  @!P6 IMAD.MOV.U32 R0, RZ, RZ, c[0x0][0x1a0] ;  /* 0x00006800ff00e624 */ /* 0x000fe400078e00ff */
[----:B--2---:R-:W-:Y:S02]  /*13c10*/  @!P6 IMAD.MOV.U32 R2, RZ, RZ, R34 ;  /* 0x000000ffff02e224 */ /* 0x004fe400078e0022 */
[----:B------:R-:W-:Y:S01]  /*13c20*/  @!P6 IMAD.MOV.U32 R3, RZ, RZ, R35 ;  /* 0x000000ffff03e224 */ /* 0x000fe200078e0023 */
[----:B------:R-:W-:Y:S01]  /*13c30*/  LOP3.LUT R11, R5, R4, RZ, 0x3c, !PT ;  /* 0x00000004050b7212 */ /* 0x000fe200078e3cff */
[----:B------:R-:W-:-:S02]  /*13c40*/  @!P4 IMAD.MOV.U32 R4, RZ, RZ, c[0x0][0x1a0] ;  /* 0x00006800ff04c624 */ /* 0x000fc400078e00ff */
[----:B------:R-:W-:-:S04]  /*13c50*/  @!P6 IMAD.WIDE.U32 R12, R0, 0x140, R2 ;  /* 0x00000140000ce825 */ /* 0x000fc800078e0002 */
[----:B------:R-:W-:Y:S02]  /*13c60*/  @!P4 IMAD.MOV.U32 R2, RZ, RZ, R34 ;  /* 0x000000ffff02c224 */ /* 0x000fe400078e0022 */
[----:B------:R-:W-:-:S04]  /*13c70*/  @!P4 IMAD.MOV.U32 R3, RZ, RZ, R35 ;  /* 0x000000ffff03c224 */ /* 0x000fc800078e0023 */
[----:B------:R-:W-:-:S04]  /*13c80*/  @!P4 IMAD.WIDE.U32 R4, R4, 0x160, R2 ;  /* 0x000001600404c825 */ /* 0x000fc800078e0002 */
[----:B------:R-:W-:Y:S02]  /*13c90*/  @!P3 IMAD.MOV.U32 R2, RZ, RZ, R34 ;  /* 0x000000ffff02b224 */ /* 0x000fe400078e0022 */
[----:B------:R-:W-:Y:S02]  /*13ca0*/  @!P3 IMAD.MOV.U32 R3, RZ, RZ, R35 ;  /* 0x000000ffff03b224 */ /* 0x000fe400078e0023 */
[----:B------:R-:W-:Y:S02]  /*13cb0*/  @!P2 IMAD.MOV.U32 R6, RZ, RZ, c[0x0][0x1a0] ;  /* 0x00006800ff06a624 */ /* 0x000fe400078e00ff */
[----:B------:R-:W-:Y:S01]  /*13cc0*/  @!P3 IMAD.WIDE.U32 R8, R8, 0x180, R2 ;  /* 0x000001800808b825 */ /* 0x000fe200078e0002 */
[----:B------:R-:W-:-:S03]  /*13cd0*/  ISETP.GE.AND P0, PT, R30, R19, PT ;  /* 0x000000131e00720c */ /* 0x000fc60003f06270 */
[----:B------:R-:W-:Y:S02]  /*13ce0*/  @!P2 IMAD.MOV.U32 R2, RZ, RZ, R34 ;  /* 0x000000ffff02a224 */ /* 0x000fe400078e0022 */
[----:B------:R-:W-:Y:S02]  /*13cf0*/  @!P2 IMAD.MOV.U32 R3, RZ, RZ, R35 ;  /* 0x000000ffff03a224 */ /* 0x000fe400078e0023 */
[----:B------:R-:W-:Y:S02]  /*13d00*/  @!P1 IMAD.MOV.U32 R10, RZ, RZ, c[0x0][0x1a0] ;  /* 0x00006800ff0a9624 */ /* 0x000fe400078e00ff */
[----:B------:R-:W-:-:S04]  /*13d10*/  @!P2 IMAD.WIDE.U32 R6, R6, 0x1a0, R2 ;  /* 0x000001a00606a825 */ /* 0x000fc800078e0002 */
[----:B------:R-:W-:Y:S02]  /*13d20*/  @!P1 IMAD.MOV.U32 R2, RZ, RZ, R34 ;  /* 0x000000ffff029224 */ /* 0x000fe400078e0022 */
[----:B------:R-:W-:Y:S02]  /*13d30*/  @!P1 IMAD.MOV.U32 R3, RZ, RZ, R35 ;  /* 0x000000ffff039224 */ /* 0x000fe400078e0023 */
[----:B------:R-:W-:Y:S02]  /*13d40*/  IMAD.SHL.U32 R14, R208, 0x40, RZ ;  /* 0x00000040d00e7824 */ /* 0x000fe400078e00ff */
[----:B------:R-:W-:Y:S02]  /*13d50*/  @!P6 IMAD.MOV.U32 R15, RZ, RZ, c[0x0][0x1a4] ;  /* 0x00006900ff0fe624 */ /* 0x000fe400078e00ff */
[----:B------:R-:W-:Y:S02]  /*13d60*/  IMAD R0, R16, 0x200, R11 ;  /* 0x0000020010007824 */ /* 0x000fe400078e020b */
[----:B------:R-:W-:Y:S01]  /*13d70*/  @!P1 IMAD.WIDE.U32 R10, R10, 0x1c0, R2 ;  /* 0x000001c00a0a9825 */ /* 0x000fe200078e0002 */
[----:B------:R-:W-:-:S03]  /*13d80*/  LOP3.LUT R14, R14, 0x1c0, RZ, 0xc0, !PT ;  /* 0x000001c00e0e7812 */ /* 0x000fc600078ec0ff */
[----:B------:R-:W-:Y:S02]  /*13d90*/  IMAD.SHL.U32 R16, R16, 0x8, RZ ;  /* 0x0000000810107824 */ /* 0x000fe400078e00ff */
[----:B------:R-:W-:Y:S02]  /*13da0*/  @!P6 IMAD R2, R15, 0x140, RZ ;  /* 0x000001400f02e824 */ /* 0x000fe400078e02ff */
[----:B------:R-:W-:Y:S01]  /*13db0*/  @!P0 IMAD.MOV.U32 R15, RZ, RZ, c[0x0][0x1a0] ;  /* 0x00006800ff0f8624 */ /* 0x000fe200078e00ff */
[----:B------:R-:W-:Y:S01]  /*13dc0*/  LOP3.LUT R18, R14, 0x8, R16, 0xf8, !PT ;  /* 0x000000080e127812 */ /* 0x000fe200078ef810 */
[----:B------:R-:W-:Y:S02]  /*13dd0*/  @!P6 IMAD.IADD R13, R13, 0x1, R2 ;  /* 0x000000010d0de824 */ /* 0x000fe400078e0202 */
[----:B------:R-:W-:Y:S02]  /*13de0*/  @!P0 IMAD.MOV.U32 R2, RZ, RZ, R34 ;  /* 0x000000ffff028224 */ /* 0x000fe400078e0022 */
[----:B------:R-:W-:-:S02]  /*13df0*/  @!P0 IMAD.MOV.U32 R3, RZ, RZ, R35 ;  /* 0x000000ffff038224 */ /* 0x000fc400078e0023 */
[----:B------:R-:W-:Y:S01]  /*13e00*/  @!P4 IMAD.MOV.U32 R16, RZ, RZ, c[0x0][0x1a4] ;  /* 0x00006900ff10c624 */ /* 0x000fe200078e00ff */
[----:B------:R-:W-:Y:S01]  /*13e10*/  SHF.R.U32.HI R17, RZ, 0x3, R14 ;  /* 0x00000003ff117819 */ /* 0x000fe2000001160e */
[----:B------:R-:W-:-:S04]  /*13e20*/  @!P0 IMAD.WIDE.U32 R14, R15, 0x1e0, R2 ;  /* 0x000001e00f0e8825 */ /* 0x000fc800078e0002 */
[----:B------:R-:W-:Y:S02]  /*13e30*/  @!P4 IMAD R2, R16, 0x160, RZ ;  /* 0x000001601002c824 */ /* 0x000fe400078e02ff */
[----:B------:R-:W-:-:S04]  /*13e40*/  @!P1 IMAD.MOV.U32 R16, RZ, RZ, c[0x0][0x1a4] ;  /* 0x00006900ff109624 */ /* 0x000fc800078e00ff */
[----:B------:R-:W-:Y:S02]  /*13e50*/  @!P1 IMAD R16, R16, 0x1c0, RZ ;  /* 0x000001c010109824 */ /* 0x000fe400078e02ff */
[----:B------:R-:W-:Y:S02]  /*13e60*/  @!P3 IMAD.MOV.U32 R3, RZ, RZ, c[0x0][0x1a4] ;  /* 0x00006900ff03b624 */ /* 0x000fe400078e00ff */
[----:B------:R-:W-:Y:S02]  /*13e70*/  @!P4 IMAD.IADD R5, R5, 0x1, R2 ;  /* 0x000000010505c824 */ /* 0x000fe400078e0202 */
[----:B------:R-:W-:Y:S02]  /*13e80*/  @!P0 IMAD.MOV.U32 R2, RZ, RZ, c[0x0][0x1a4] ;  /* 0x00006900ff028624 */ /* 0x000fe400078e00ff */
[----:B------:R-:W-:Y:S02]  /*13e90*/  @!P1 IMAD.IADD R11, R11, 0x1, R16 ;  /* 0x000000010b0b9824 */ /* 0x000fe400078e0210 */
[----:B------:R-:W-:-:S02]  /*13ea0*/  IMAD.SHL.U32 R16, R209, 0x40, RZ ;  /* 0x00000040d1107824 */ /* 0x000fc400078e00ff */
[----:B------:R-:W-:Y:S01]  /*13eb0*/  @!P3 IMAD R3, R3, 0x180, RZ ;  /* 0x000001800303b824 */ /* 0x000fe200078e02ff */
[----:B------:R-:W-:Y:S01]  /*13ec0*/  LOP3.LUT R196, R18, R17, RZ, 0x3c, !PT ;  /* 0x0000001112c47212 */ /* 0x000fe200078e3cff */
[----:B------:R-:W-:Y:S01]  /*13ed0*/  @!P0 IMAD R2, R2, 0x1e0, RZ ;  /* 0x000001e002028824 */ /* 0x000fe200078e02ff */
[----:B------:R-:W-:Y:S01]  /*13ee0*/  LOP3.LUT R193, R16, 0xfffffe00, RZ, 0xc0, !PT ;  /* 0xfffffe0010c17812 */ /* 0x000fe200078ec0ff */
[----:B------:R-:W-:Y:S02]  /*13ef0*/  @!P2 IMAD.MOV.U32 R17, RZ, RZ, c[0x0][0x1a4] ;  /* 0x00006900ff11a624 */ /* 0x000fe400078e00ff */
[----:B------:R-:W-:Y:S01]  /*13f00*/  @!P3 IMAD.IADD R3, R9, 0x1, R3 ;  /* 0x000000010903b824 */ /* 0x000fe200078e0203 */
[----:B------:R-:W-:Y:S01]  /*13f10*/  @P6 STS.128 [R239+0xf000], RZ ;  /* 0x00f000ffef006388 */ /* 0x000fe20000000c00 */
[----:B------:R-:W-:Y:S02]  /*13f20*/  @!P0 IMAD.IADD R9, R15, 0x1, R2 ;  /* 0x000000010f098824 */ /* 0x000fe400078e0202 */
[----:B------:R-:W-:Y:S01]  /*13f30*/  @!P3 IMAD.MOV.U32 R2, RZ, RZ, R8 ;  /* 0x000000ffff02b224 */ /* 0x000fe200078e0008 */
[----:B------:R-:W-:Y:S01]  /*13f40*/  @!PT LDS RZ, [RZ] ;  /* 0x00000000fffff984 */ /* 0x000fe20000000800 */
[----:B------:R-:W-:Y:S01]  /*13f50*/  @!PT LDS RZ, [RZ] ;  /* 0x00000000fffff984 */ /* 0x000fe20000000800 */
[----:B------:R-:W-:Y:S01]  /*13f60*/  @!PT LDS RZ, [RZ] ;  /* 0x00000000fffff984 */ /* 0x000fe20000000800 */
[----:B------:R1:W-:Y:S01]  /*13f70*/  @!P6 LDGSTS.E.BYPASS.LTC128B.128 [R239+0xf000], [R12.64] ;  /* 0x0f0000000cefefae */ /* 0x0003e2000b901d46 */
[----:B------:R-:W-:-:S03]  /*13f80*/  @!P2 IMAD R17, R17, 0x1a0, RZ ;  /* 0x000001a01111a824 */ /* 0x000fc600078e02ff */
[----:B------:R-:W-:Y:S01]  /*13f90*/  @P4 STS.128 [R239+0xf800], RZ ;  /* 0x00f800ffef004388 */ /* 0x000fe20000000c00 */
[----:B------:R-:W-:-:S03]  /*13fa0*/  @!P2 IMAD.IADD R7, R7, 0x1, R17 ;  /* 0x000000010707a824 */ /* 0x000fc600078e0211 */
        /* <DEDUP_REMOVED lines=9> */
[----:B------:R-:W-:Y:S02]  /*14040*/  @!P0 IMAD.MOV.U32 R8, RZ, RZ, R14 ;  /* 0x000000ffff088224 */ /* 0x000fe400078e000e */
[----:B------:R-:W-:Y:S01]  /*14050*/  IMAD.SHL.U32 R134, R0, 0x2, RZ ;  /* 0x0000000200867824 */ /* 0x000fe200078e00ff */
[----:B------:R-:W-:Y:S04]  /*14060*/  @P2 STS.128 [R239+0x10800], RZ ;  /* 0x010800ffef002388 */ /* 0x000fe80000000c00 */
[----:B------:R-:W-:Y:S01]  /*14070*/  @!PT LDS RZ, [RZ] ;  /* 0x00000000fffff984 */ /* 0x000fe20000000800 */
[----:B------:R-:W-:Y:S01]  /*14080*/  @!PT LDS RZ, [RZ] ;  /* 0x00000000fffff984 */ /* 0x000fe20000000800 */
[----:B------:R-:W-:Y:S01]  /*14090*/  @!PT LDS RZ, [RZ] ;  /* 0x00000000fffff984 */ /* 0x000fe20000000800 */
[----:B------:R2:W-:Y:S01]  /*140a0*/  @!P2 LDGSTS.E.BYPASS.LTC128B.128 [R239+0x10800], [R6.64] ;  /* 0x1080000006efafae */ /* 0x0005e2000b901d46 */
[----:B-1----:R-:W-:-:S03]  /*140b0*/  IMAD R12, R211, 0x400, R193 ;  /* 0x00000400d30c7824 */ /* 0x002fc600078e02c1 */
        /* <DEDUP_REMOVED lines=10> */
[----:B---3--:R-:W-:Y:S01]  /*14160*/  IMAD.IADD R2, R196, 0x1, R12 ;  /* 0x00000001c4027824 */ /* 0x008fe200078e020c */
[----:B------:R-:W-:-:S02]  /*14170*/  R2P PR, R200, 0x6 ;  /* 0x00000006c8007804 */ /* 0x000fc40000000000 */
[----:B------:R-:W-:Y:S01]  /*14180*/  LDSM.16.M88.4 R12, [R134+0x2000] ;  /* 0x00200000860c783b */ /* 0x000fe20000000200 */
[----:B------:R-:W-:Y:S02]  /*14190*/  IMAD.SHL.U32 R233, R2, 0x2, RZ ;  /* 0x0000000202e97824 */ /* 0x000fe400078e00ff */
[----:B------:R-:W-:Y:S01]  /*141a0*/  IMAD.MOV.U32 R0, RZ, RZ, 0x20 ;  /* 0x00000020ff007424 */ /* 0x000fe200078e00ff */
[----:B------:R-:W-:Y:S04]  /*141b0*/  LDSM.16.M88.4 R24, [R134+0x3800] ;  /* 0x003800008618783b */ /* 0x000fe80000000200 */
[----:B------:R-:W3:Y:S04]  /*141c0*/  LDSM.16.M88.4 R20, [R233] ;  /* 0x00000000e914783b */ /* 0x000ee80000000200 */
[----:B--2---:R-:W-:Y:S01]  /*141d0*/  LDSM.16.M88.4 R4, [R134+0x3000] ;  /* 0x003000008604783b */ /* 0x004fe20000000200 */
[----:B------:R-:W-:-:S03]  /*141e0*/  SEL R234, R0, 0xffffffe0, !P1 ;  /* 0xffffffe000ea7807 */ /* 0x000fc60004800000 */
[----:B------:R-:W-:Y:S04]  /*141f0*/  STL [R1], R205 ;  /* 0x000000cd01007387 */ /* 0x000fe80000100800 */
[----:B------:R-:W-:Y:S04]  /*14200*/  LDSM.16.M88.4 R64, [R134+0x4000] ;  /* 0x004000008640783b */ /* 0x000fe80000000200 */
[----:B-1----:R-:W1:Y:S01]  /*14210*/  LDSM.16.M88.4 R8, [R134+0x2800] ;  /* 0x002800008608783b */ /* 0x002e620000000200 */
[--C-:B------:R-:W-:Y:S02]  /*14220*/  IMAD R19, R236, 0x2, R233.reuse ;  /* 0x00000002ec137824 */ /* 0x100fe400078e02e9 */
[C---:B------:R-:W-:Y:S01]  /*14230*/  IMAD.IADD R92, R134.reuse, 0x1, R234 ;  /* 0x00000001865c7824 */ /* 0x040fe200078e02ea */
[C---:B------:R-:W-:Y:S01]  /*14240*/  IADD3 R135, R134.reuse, 0x2040, RZ ;  /* 0x0000204086877810 */ /* 0x040fe20007ffe0ff */
[----:B------:R-:W-:Y:S04]  /*14250*/  LDSM.16.M88.4 R76, [R134+0x4800] ;  /* 0x00480000864c783b */ /* 0x000fe80000000200 */
[----:B------:R-:W-:Y:S04]  /*14260*/  STL [R1+0x30], R19 ;  /* 0x0000301301007387 */ /* 0x000fe80000100800 */
[----:B------:R-:W-:Y:S04]  /*14270*/  LDSM.16.M88.4 R16, [R19] ;  /* 0x000000001310783b */ /* 0x000fe80000000200 */
[----:B------:R-:W2:Y:S04]  /*14280*/  LDSM.16.M88.4 R56, [R92+0x2000] ;  /* 0x002000005c38783b */ /* 0x000ea80000000200 */
[----:B------:R-:W4:Y:S01]  /*14290*/  LDSM.16.M88.4 R48, [R92+0x3000] ;  /* 0x003000005c30783b */ /* 0x000f220000000200 */
[----:B------:R-:W-:Y:S01]  /*142a0*/  IADD3 R2, R134, 0x2000, RZ ;  /* 0x0000200086027810 */ /* 0x000fe20007ffe0ff */
[----:B---3--:R-:W-:Y:S02]  /*142b0*/  HMMA.16816.F32 R40, R20, R14, RZ ;  /* 0x0000000e1428723c */ /* 0x008fe400000018ff */
[----:B------:R-:W3:Y:S01]  /*142c0*/  LDSM.16.M88.4 R60, [R92+0x3800] ;  /* 0x003800005c3c783b */ /* 0x000ee20000000200 */
[----:B------:R-:W-:Y:S01]  /*142d0*/  IMAD R0, R237, 0x2, R233 ;  /* 0x00000002ed007824 */ /* 0x000fe200078e02e9 */
[----:B------:R-:W-:-:S02]  /*142e0*/  @P2 IADD3 R135, R2, -0x40, RZ ;  /* 0xffffffc002872810 */ /* 0x000fc40007ffe0ff */
[----:B------:R-:W2:Y:S02]  /*142f0*/  LDSM.16.M88.4 R52, [R92+0x2800] ;  /* 0x002800005c34783b */ /* 0x000ea40000000200 */
[C---:B------:R-:W-:Y:S02]  /*14300*/  HMMA.16816.F32 R44, R20.reuse, R12, RZ ;  /* 0x0000000c142c723c */ /* 0x040fe400000018ff */
[----:B------:R-:W-:Y:S04]  /*14310*/  LDSM.16.M88.4 R12, [R0] ;  /* 0x00000000000c783b */ /* 0x000fe80000000200 */
[----:B------:R-:W2:Y:S02]  /*14320*/  LDSM.16.M88.4 R84, [R135] ;  /* 0x000000008754783b */ /* 0x000ea40000000200 */
[C---:B-1----:R-:W-:Y:S01]  /*14330*/  HMMA.16816.F32 R36, R20.reuse, R8, RZ ;  /* 0x000000081424723c */ /* 0x042fe200000018ff */
[----:B------:R-:W-:Y:S01]  /*14340*/  IMAD R3, R211, 0x10, R248 ;  /* 0x00000010d3037824 */ /* 0x000fe200078e02f8 */
[----:B------:R-:W5:Y:S04]  /*14350*/  LDL R206, [R1+0x24] ;  /* 0x0000240001ce7983 */ /* 0x000f680000100800 */
[----:B------:R-:W0:Y:S02]  /*14360*/  LDGDEPBAR ;  /* 0x00000000000079af */ /* 0x000e240000000000 */
[C---:B------:R-:W-:Y:S08]  /*14370*/  HMMA.16816.F32 R32, R20.reuse, R10, RZ ;  /* 0x0000000a1420723c */ /* 0x040ff000000018ff */
[C---:B------:R-:W-:Y:S08]  /*14380*/  HMMA.16816.F32 R28, R20.reuse, R4, RZ ;  /* 0x00000004141c723c */ /* 0x040ff000000018ff */
[C---:B------:R-:W-:Y:S08]  /*14390*/  HMMA.16816.F32 R8, R20.reuse, R6, RZ ;  /* 0x000000061408723c */ /* 0x040ff000000018ff */
[C---:B------:R-:W-:Y:S08]  /*143a0*/  HMMA.16816.F32 R4, R20.reuse, R24, RZ ;  /* 0x000000181404723c */ /* 0x040ff000000018ff */
[----:B------:R-:W-:Y:S01]  /*143b0*/  HMMA.16816.F32 R24, R20, R26, RZ ;  /* 0x0000001a1418723c */ /* 0x000fe200000018ff */
[----:B------:R-:W-:-:S07]  /*143c0*/  IMAD R235, R236, 0x2, R0 ;  /* 0x00000002eceb7824 */ /* 0x000fce00078e0200 */
[----:B--2---:R-:W-:Y:S01]  /*143d0*/  HMMA.16816.F32 R72, R16, R58, R40 ;  /* 0x0000003a1048723c */ /* 0x004fe20000001828 */
[----:B------:R-:W1:Y:S01]  /*143e0*/  LDSM.16.M88.4 R40, [R92+0x4000] ;  /* 0x004000005c28783b */ /* 0x000e620000000200 */
[----:B------:R-:W-:-:S06]  /*143f0*/  IMAD.IADD R232, R234, 0x1, R135 ;  /* 0x00000001eae87824 */ /* 0x000fcc00078e0287 */
[C---:B------:R-:W-:Y:S01]  /*14400*/  HMMA.16816.F32 R68, R16.reuse, R56, R44 ;  /* 0x000000381044723c */ /* 0x040fe2000000182c */
[----:B------:R-:W-:Y:S04]  /*14410*/  LDSM.16.M88.4 R44, [R92+0x4800] ;  /* 0x004800005c2c783b */ /* 0x000fe80000000200 */
[----:B------:R-:W-:Y:S03]  /*14420*/  LDSM.16.M88.4 R56, [R135+0x800] ;  /* 0x000800008738783b */ /* 0x000fe60000000200 */
[C---:B----4-:R-:W-:Y:S08]  /*14430*/  HMMA.16816.F32 R96, R16.reuse, R48, R28 ;  /* 0x000000301060723c */ /* 0x050ff0000000181c */
[C---:B------:R-:W-:Y:S01]  /*14440*/  HMMA.16816.F32 R100, R16.reuse, R50, R8 ;  /* 0x000000321064723c */ /* 0x040fe20000001808 */
[----:B------:R-:W-:Y:S04]  /*14450*/  LDSM.16.M88.4 R8, [R235] ;  /* 0x00000000eb08783b */ /* 0x000fe80000000200 */
[----:B------:R-:W2:Y:S03]  /*14460*/  LDSM.16.M88.4 R48, [R232] ;  /* 0x00000000e830783b */ /* 0x000ea60000000200 */
[----:B---3--:R-:W-:Y:S08]  /*14470*/  HMMA.16816.F32 R108, R16, R62, R24 ;  /* 0x0000003e106c723c */ /* 0x008ff00000001818 */
[----:B------:R-:W-:Y:S08]  /*14480*/  HMMA.16816.F32 R24, R20, R66, RZ ;  /* 0x000000421418723c */ /* 0x000ff000000018ff */
[----:B------:R-:W-:Y:S08]  /*14490*/  HMMA.16816.F32 R88, R16, R54, R32 ;  /* 0x000000361058723c */ /* 0x000ff00000001820 */
[----:B------:R-:W-:Y:S08]  /*144a0*/  HMMA.16816.F32 R32, R12, R84, R68 ;  /* 0x000000540c20723c */ /* 0x000ff00000001844 */
[C---:B------:R-:W-:Y:S01]  /*144b0*/  HMMA.16816.F32 R80, R16.reuse, R52, R36 ;  /* 0x000000341050723c */ /* 0x040fe20000001824 */
[----:B------:R-:W-:Y:S07]  /*144c0*/  LDSM.16.M88.4 R52, [R232+0x800] ;  /* 0x00080000e834783b */ /* 0x000fee0000000200 */
[----:B------:R-:W-:Y:S01]  /*144d0*/  HMMA.16816.F32 R104, R16, R60, R4 ;  /* 0x0000003c1068723c */ /* 0x000fe20000001804 */
[----:B------:R-:W3:Y:S07]  /*144e0*/  LDSM.16.M88.4 R60, [R134+0x5000] ;  /* 0x00500000863c783b */ /* 0x000eee0000000200 */
[C---:B------:R-:W-:Y:S08]  /*144f0*/  HMMA.16816.F32 R4, R20.reuse, R76, RZ ;  /* 0x0000004c1404723c */ /* 0x040ff000000018ff */
[----:B------:R-:W-:Y:S08]  /*14500*/  HMMA.16816.F32 R36, R20, R78, RZ ;  /* 0x0000004e1424723c */ /* 0x000ff000000018ff */
[----:B-1----:R-:W-:Y:S08]  /*14510*/  HMMA.16816.F32 R76, R16, R42, R24 ;  /* 0x0000002a104c723c */ /* 0x002ff00000001818 */
[----:B------:R-:W-:Y:S08]  /*14520*/  HMMA.16816.F32 R24, R12, R86, R72 ;  /* 0x000000560c18723c */ /* 0x000ff00000001848 */
[----:B--2---:R-:W-:Y:S08]  /*14530*/  HMMA.16816.F32 R120, R8, R48, R32 ;  /* 0x000000300878723c */ /* 0x004ff00000001820 */
[----:B------:R-:W-:Y:S01]  /*14540*/  HMMA.16816.F32 R28, R20, R64, RZ ;  /* 0x00000040141c723c */ /* 0x000fe200000018ff */
[----:B------:R-:W1:Y:S07]  /*14550*/  LDSM.16.M88.4 R64, [R135+0x1000] ;  /* 0x001000008740783b */ /* 0x000e6e0000000200 */
[----:B------:R-:W-:Y:S08]  /*14560*/  HMMA.16816.F32 R124, R16, R44, R4 ;  /* 0x0000002c107c723c */ /* 0x000ff00000001804 */
[----:B------:R-:W-:Y:S08]  /*14570*/  HMMA.16816.F32 R4, R12, R56, R80 ;  /* 0x000000380c04723c */ /* 0x000ff00000001850 */
[----:B------:R-:W-:Y:S01]  /*14580*/  HMMA.16816.F32 R32, R8, R50, R24 ;  /* 0x000000320820723c */ /* 0x000fe20000001818 */
[----:B------:R-:W-:-:S04]  /*14590*/  FMUL.FTZ R0, R122, c[0x0][0x2ec] ;  /* 0x0000bb007a007a20 */ /* 0x000fc80000410000 */
[----:B------:R2:W-:Y:S03]  /*145a0*/  MUFU.TANH R95, R0 ;  /* 0x00000000005f7308 */ /* 0x0005e60000002400 */
[C---:B------:R-:W-:Y:S01]  /*145b0*/  HMMA.16816.F32 R68, R16.reuse, R40, R28 ;  /* 0x000000281044723c */ /* 0x040fe2000000181c */
[----:B------:R-:W4:Y:S07]  /*145c0*/  LDSM.16.M88.4 R40, [R92+0x5000] ;  /* 0x005000005c28783b */ /* 0x000f2e0000000200 */
[----:B------:R-:W-:Y:S01]  /*145d0*/  HMMA.16816.F32 R128, R16, R46, R36 ;  /* 0x0000002e1080723c */ /* 0x000fe20000001824 */
[----:B--2---:R-:W-:-:S07]  /*145e0*/  FMUL.FTZ R0, R121, c[0x0][0x2ec] ;  /* 0x0000bb0079007a20 */ /* 0x004fce0000410000 */
[----:B------:R-:W-:Y:S01]  /*145f0*/  HMMA.16816.F32 R36, R12, R58, R88 ;  /* 0x0000003a0c24723c */ /* 0x000fe20000001858 */
[----:B------:R-:W2:Y:S01]  /*14600*/  LDSM.16.M88.4 R56, [R134+0x5800] ;  /* 0x005800008638783b */ /* 0x000ea20000000200 */
[----:B------:R1:W-:Y:S06]  /*14610*/  MUFU.TANH R180, R0 ;  /* 0x0000000000b47308 */ /* 0x0003ec0000002400 */
[----:B---3--:R-:W-:Y:S01]  /*14620*/  HMMA.16816.F32 R28, R20, R60, RZ ;  /* 0x0000003c141c723c */ /* 0x008fe200000018ff */
[----:B-1----:R-:W-:-:S07]  /*14630*/  FMUL.FTZ R0, R123, c[0x0][0x2ec] ;  /* 0x0000bb007b007a20 */ /* 0x002fce0000410000 */
[----:B------:R-:W-:Y:S01]  /*14640*/  HMMA.16816.F32 R24, R20, R62, RZ ;  /* 0x0000003e1418723c */ /* 0x000fe200000018ff */
[----:B------:R-:W1:Y:S01]  /*14650*/  LDSM.16.M88.4 R60, [R232+0x1000] ;  /* 0x00100000e83c783b */ /* 0x000e620000000200 */
[----:B------:R3:W1:Y:S06]  /*14660*/  MUFU.TANH R94, R0 ;  /* 0x00000000005e7308 */ /* 0x00066c0000002400 */
[----:B------:R-:W-:Y:S01]  /*14670*/  HMMA.16816.F32 R48, R8, R52, R4 ;  /* 0x000000340830723c */ /* 0x000fe20000001804 */
[----:B---3--:R-:W-:-:S04]  /*14680*/  FMUL.FTZ R0, R32, c[0x0][0x2ec] ;  /* 0x0000bb0020007a20 */ /* 0x008fc80000410000 */
[----:B------:R3:W1:Y:S03]  /*14690*/  MUFU.TANH R201, R0 ;  /* 0x0000000000c97308 */ /* 0x0006660000002400 */
[----:B------:R-:W-:Y:S01]  /*146a0*/  HMMA.16816.F32 R44, R8, R54, R36 ;  /* 0x00000036082c723c */ /* 0x000fe20000001824 */
[----:B------:R-:W1:Y:S01]  /*146b0*/  LDSM.16.M88.4 R52, [R92+0x5800] ;  /* 0x005800005c34783b */ /* 0x000e620000000200 */
[----:B---3--:R-:W-:-:S04]  /*146c0*/  FMUL.FTZ R0, R33, c[0x0][0x2ec] ;  /* 0x0000bb0021007a20 */ /* 0x008fc80000410000 */
[----:B------:R3:W-:Y:S02]  /*146d0*/  MUFU.TANH R202, R0 ;  /* 0x0000000000ca7308 */ /* 0x0007e40000002400 */
[----:B------:R-:W-:Y:S01]  /*146e0*/  HMMA.16816.F32 R4, R12, R64, R96 ;  /* 0x000000400c04723c */ /* 0x000fe20000001860 */
[----:B---3--:R-:W-:-:S05]  /*146f0*/  FMUL.FTZ R0, R34, c[0x0][0x2ec] ;  /* 0x0000bb0022007a20 */ /* 0x008fca0000410000 */
[----:B------:R3:W1:Y:S02]  /*14700*/  MUFU.TANH R172, R0 ;  /* 0x0000000000ac7308 */ /* 0x0006640000002400 */
[----:B----4-:R-:W-:Y:S01]  /*14710*/  HMMA.16816.F32 R116, R16, R42, R24 ;  /* 0x0000002a1074723c */ /* 0x010fe20000001818 */
[----:B---3--:R-:W-:Y:S02]  /*14720*/  FMUL.FTZ R0, R35, c[0x0][0x2ec] ;  /* 0x0000bb0023007a20 */ /* 0x008fe40000410000 */
[----:B------:R-:W3:Y:S03]  /*14730*/  LDSM.16.M88.4 R32, [R135+0x1800] ;  /* 0x001800008720783b */ /* 0x000ee60000000200 */
[----:B------:R4:W1:Y:S02]  /*14740*/  MUFU.TANH R176, R0 ;  /* 0x0000000000b07308 */ /* 0x0008640000002400 */
[----:B--2---:R-:W-:Y:S01]  /*14750*/  HMMA.16816.F32 R24, R20, R56, RZ ;  /* 0x000000381418723c */ /* 0x004fe200000018ff */
[----:B----4-:R-:W-:-:S05]  /*14760*/  FMUL.FTZ R0, R48, c[0x0][0x2ec] ;  /* 0x0000bb0030007a20 */ /* 0x010fca0000410000 */
[----:B------:R2:W-:Y:S02]  /*14770*/  MUFU.TANH R197, R0 ;  /* 0x0000000000c57308 */ /* 0x0005e40000002400 */
[----:B------:R-:W-:Y:S01]  /*14780*/  HMMA.16816.F32 R36, R12, R66, R100 ;  /* 0x000000420c24723c */ /* 0x000fe20000001864 */
[----:B------:R-:W-:Y:S01]  /*14790*/  LDSM.16.M88.4 R64, [R135+0x3800] ;  /* 0x003800008740783b */ /* 0x000fe20000000200 */
[----:B--2---:R-:W-:-:S04]  /*147a0*/  FMUL.FTZ R0, R49, c[0x0][0x2ec] ;  /* 0x0000bb0031007a20 */ /* 0x004fc80000410000 */
[----:B------:R2:W-:Y:S02]  /*147b0*/  MUFU.TANH R200, R0 ;  /* 0x0000000000c87308 */ /* 0x0005e40000002400 */
[----:B------:R-:W-:Y:S01]  /*147c0*/  HMMA.16816.F32 R112, R16, R40, R28 ;  /* 0x000000281070723c */ /* 0x000fe2000000181c */
[----:B------:R-:W-:Y:S07]  /*147d0*/  LDSM.16.M88.4 R40, [R135+0x2000] ;  /* 0x002000008728783b */ /* 0x000fee0000000200 */
[----:B------:R-:W-:Y:S01]  /*147e0*/  HMMA.16816.F32 R28, R20, R58, RZ ;  /* 0x0000003a141c723c */ /* 0x000fe200000018ff */
[----:B------:R-:W4:Y:S01]  /*147f0*/  LDSM.16.M88.4 R56, [R232+0x1800] ;  /* 0x00180000e838783b */ /* 0x000f220000000200 */
[----:B--2---:R-:W-:-:S06]  /*14800*/  FMUL.FTZ R0, R50, c[0x0][0x2ec] ;  /* 0x0000bb0032007a20 */ /* 0x004fcc0000410000 */
[----:B-1----:R-:W-:Y:S01]  /*14810*/  HMMA.16816.F32 R4, R8, R60, R4 ;  /* 0x0000003c0804723c */ /* 0x002fe20000001804 */
[----:B------:R1:W-:Y:S02]  /*14820*/  MUFU.TANH R93, R0 ;  /* 0x00000000005d7308 */ /* 0x0003e40000002400 */
[----:B-1----:R-:W-:Y:S02]  /*14830*/  FMUL.FTZ R0, R51, c[0x0][0x2ec] ;  /* 0x0000bb0033007a20 */ /* 0x002fe40000410000 */
[----:B------:R-:W1:Y:S04]  /*14840*/  LDSM.16.M88.4 R48, [R134+0x6000] ;  /* 0x006000008630783b */ /* 0x000e680000000200 */
[----:B------:R2:W1:Y:S01]  /*14850*/  MUFU.TANH R153, R0 ;  /* 0x0000000000997308 */ /* 0x0004620000002400 */
[----:B------:R-:W-:Y:S01]  /*14860*/  HMMA.16816.F32 R84, R16, R52, R24 ;  /* 0x000000341054723c */ /* 0x000fe20000001818 */
[----:B--2---:R-:W-:-:S06]  /*14870*/  FMUL.FTZ R0, R44, c[0x0][0x2ec] ;  /* 0x0000bb002c007a20 */ /* 0x004fcc0000410000 */
[----:B------:R2:W-:Y:S01]  /*14880*/  MUFU.TANH R199, R0 ;  /* 0x0000000000c77308 */ /* 0x0005e20000002400 */
[----:B---3--:R-:W-:Y:S01]  /*14890*/  HMMA.16816.F32 R24, R12, R32, R104 ;  /* 0x000000200c18723c */ /* 0x008fe20000001868 */
[----:B--2---:R-:W-:-:S06]  /*148a0*/  FMUL.FTZ R0, R45, c[0x0][0x2ec] ;  /* 0x0000bb002d007a20 */ /* 0x004fcc0000410000 */
[----:B------:R2:W-:Y:S02]  /*148b0*/  MUFU.TANH R198, R0 ;  /* 0x0000000000c67308 */ /* 0x0005e40000002400 */
[----:B--2---:R-:W-:-:S06]  /*148c0*/  FMUL.FTZ R0, R46, c[0x0][0x2ec] ;  /* 0x0000bb002e007a20 */ /* 0x004fcc0000410000 */
[----:B------:R2:W3:Y:S02]  /*148d0*/  MUFU.TANH R163, R0 ;  /* 0x0000000000a37308 */ /* 0x0004e40000002400 */
[----:B--2---:R-:W-:Y:S02]  /*148e0*/  FMUL.FTZ R0, R47, c[0x0][0x2ec] ;  /* 0x0000bb002f007a20 */ /* 0x004fe40000410000 */
[----:B------:R-:W-:Y:S01]  /*148f0*/  HMMA.16816.F32 R44, R8, R62, R36 ;  /* 0x0000003e082c723c */ /* 0x000fe20000001824 */
[----:B------:R-:W-:Y:S03]  /*14900*/  LDSM.16.M88.4 R60, [R134+0x7000] ;  /* 0x00700000863c783b */ /* 0x000fe60000000200 */
[----:B------:R2:W1:Y:S04]  /*14910*/  MUFU.TANH R151, R0 ;  /* 0x0000000000977308 */ /* 0x0004680000002400 */
[----:B------:R-:W-:Y:S01]  /*14920*/  HMMA.16816.F32 R36, R12, R34, R108 ;  /* 0x000000220c24723c */ /* 0x000fe2000000186c */
[----:B------:R-:W1:Y:S01]  /*14930*/  LDSM.16.M88.4 R32, [R92+0x6000] ;  /* 0x006000005c20783b */ /* 0x000e620000000200 */
[----:B--2---:R-:W-:-:S04]  /*14940*/  FMUL.FTZ R0, R4, c[0x0][0x2ec] ;  /* 0x0000bb0004007a20 */ /* 0x004fc80000410000 */
[----:B------:R2:W-:Y:S02]  /*14950*/  MUFU.TANH R195, R0 ;  /* 0x0000000000c37308 */ /* 0x0005e40000002400 */
[----:B--2---:R-:W-:-:S06]  /*14960*/  FMUL.FTZ R0, R5, c[0x0][0x2ec] ;  /* 0x0000bb0005007a20 */ /* 0x004fcc0000410000 */
[----:B------:R2:W-:Y:S02]  /*14970*/  MUFU.TANH R194, R0 ;  /* 0x0000000000c27308 */ /* 0x0005e40000002400 */
[----:B--2---:R-:W-:-:S06]  /*14980*/  FMUL.FTZ R0, R6, c[0x0][0x2ec] ;  /* 0x0000bb0006007a20 */ /* 0x004fcc0000410000 */
[----:B------:R2:W1:Y:S02]  /*14990*/  MUFU.TANH R143, R0 ;  /* 0x00000000008f7308 */ /* 0x0004640000002400 */
[----:B--2---:R-:W-:Y:S02]  /*149a0*/  FMUL.FTZ R0, R7, c[0x0][0x2ec] ;  /* 0x0000bb0007007a20 */ /* 0x004fe40000410000 */
[----:B----4-:R-:W-:Y:S04]  /*149b0*/  HMMA.16816.F32 R4, R8, R56, R24 ;  /* 0x000000380804723c */ /* 0x010fe80000001818 */
[----:B------:R2:W4:Y:S04]  /*149c0*/  MUFU.TANH R142, R0 ;  /* 0x00000000008e7308 */ /* 0x0005280000002400 */
[----:B-1----:R-:W-:Y:S01]  /*149d0*/  HMMA.16816.F32 R24, R20, R50, RZ ;  /* 0x000000321418723c */ /* 0x002fe200000018ff */
[----:B--2---:R-:W-:-:S04]  /*149e0*/  FMUL.FTZ R0, R44, c[0x0][0x2ec] ;  /* 0x0000bb002c007a20 */ /* 0x004fc80000410000 */
[----:B------:R1:W2:Y:S03]  /*149f0*/  MUFU.TANH R192, R0 ;  /* 0x0000000000c07308 */ /* 0x0002a60000002400 */
[----:B------:R-:W-:Y:S01]  /*14a00*/  HMMA.16816.F32 R100, R16, R54, R28 ;  /* 0x000000361064723c */ /* 0x000fe2000000181c */
[----:B------:R-:W2:Y:S01]  /*14a10*/  LDSM.16.M88.4 R52, [R232+0x2000] ;  /* 0x00200000e834783b */ /* 0x000ea20000000200 */
[----:B-1----:R-:W-:-:S04]  /*14a20*/  FMUL.FTZ R0, R45, c[0x0][0x2ec] ;  /* 0x0000bb002d007a20 */ /* 0x002fc80000410000 */
[----:B------:R1:W-:Y:S02]  /*14a30*/  MUFU.TANH R191, R0 ;  /* 0x0000000000bf7308 */ /* 0x0003e40000002400 */
[----:B------:R-:W-:Y:S01]  /*14a40*/  HMMA.16816.F32 R28, R20, R48, RZ ;  /* 0x00000030141c723c */ /* 0x000fe200000018ff */
[----:B------:R-:W2:Y:S01]  /*14a50*/  LDSM.16.M88.4 R48, [R134+0x6800] ;  /* 0x006800008630783b */ /* 0x000ea20000000200 */
[----:B-1----:R-:W-:-:S04]  /*14a60*/  FMUL.FTZ R0, R46, c[0x0][0x2ec] ;  /* 0x0000bb002e007a20 */ /* 0x002fc80000410000 */
[----:B------:R1:W1:Y:S02]  /*14a70*/  MUFU.TANH R189, R0 ;  /* 0x0000000000bd7308 */ /* 0x0002640000002400 */
[----:B------:R-:W-:Y:S01]  /*14a80*/  HMMA.16816.F32 R80, R16, R34, R24 ;  /* 0x000000221050723c */ /* 0x000fe20000001818 */
[----:B------:R-:W2:Y:S01]  /*14a90*/  LDSM.16.M88.4 R24, [R135+0x2800] ;  /* 0x002800008718783b */ /* 0x000ea20000000200 */
[----:B-1----:R-:W-:-:S06]  /*14aa0*/  FMUL.FTZ R0, R47, c[0x0][0x2ec] ;  /* 0x0000bb002f007a20 */ /* 0x002fcc0000410000 */
[----:B------:R-:W-:Y:S01]  /*14ab0*/  HMMA.16816.F32 R44, R8, R58, R36 ;  /* 0x0000003a082c723c */ /* 0x000fe20000001824 */
[----:B------:R-:W-:Y:S01]  /*14ac0*/  LDSM.16.M88.4 R56, [R232+0x2800] ;  /* 0x00280000e838783b */ /* 0x000fe20000000200 */
[----:B------:R1:W-:Y:S06]  /*14ad0*/  MUFU.TANH R187, R0 ;  /* 0x0000000000bb7308 */ /* 0x0003ec0000002400 */
[----:B------:R-:W-:Y:S01]  /*14ae0*/  HMMA.16816.F32 R36, R12, R40, R68 ;  /* 0x000000280c24723c */ /* 0x000fe20000001844 */
[----:B------:R-:W-:Y:S01]  /*14af0*/  LDSM.16.M88.4 R68, [R135+0x3000] ;  /* 0x003000008744783b */ /* 0x000fe20000000200 */
[----:B-1----:R-:W-:-:S04]  /*14b00*/  FMUL.FTZ R0, R4, c[0x0][0x2ec] ;  /* 0x0000bb0004007a20 */ /* 0x002fc80000410000 */
        /* <DEDUP_REMOVED lines=8> */
[----:B------:R2:W1:Y:S04]  /*14b90*/  MUFU.TANH R123, R0 ;  /* 0x00000000007b7308 */ /* 0x0004680000002400 */
[----:B------:R-:W-:Y:S01]  /*14ba0*/  HMMA.16816.F32 R72, R16, R32, R28 ;  /* 0x000000201048723c */ /* 0x000fe2000000181c */
[----:B--2---:R-:W-:-:S04]  /*14bb0*/  FMUL.FTZ R0, R44, c[0x0][0x2ec] ;  /* 0x0000bb002c007a20 */ /* 0x004fc80000410000 */
[----:B------:R2:W1:Y:S03]  /*14bc0*/  MUFU.TANH R186, R0 ;  /* 0x0000000000ba7308 */ /* 0x0004660000002400 */
[----:B------:R-:W-:Y:S01]  /*14bd0*/  HMMA.16816.F32 R28, R8, R52, R36 ;  /* 0x00000034081c723c */ /* 0x000fe20000001824 */
[----:B--2---:R-:W-:-:S04]  /*14be0*/  FMUL.FTZ R0, R45, c[0x0][0x2ec] ;  /* 0x0000bb002d007a20 */ /* 0x004fc80000410000 */
[----:B------:R2:W-:Y:S03]  /*14bf0*/  MUFU.TANH R185, R0 ;  /* 0x0000000000b97308 */ /* 0x0005e60000002400 */
[----:B------:R-:W-:Y:S01]  /*14c00*/  HMMA.16816.F32 R36, R20, R48, RZ ;  /* 0x000000301424723c */ /* 0x000fe200000018ff */
[----:B--2---:R-:W-:-:S04]  /*14c10*/  FMUL.FTZ R0, R46, c[0x0][0x2ec] ;  /* 0x0000bb002e007a20 */ /* 0x004fc80000410000 */
[----:B------:R2:W1:Y:S02]  /*14c20*/  MUFU.TANH R121, R0 ;  /* 0x0000000000797308 */ /* 0x0004640000002400 */
[----:B--2---:R-:W-:Y:S02]  /*14c30*/  FMUL.FTZ R0, R47, c[0x0][0x2ec] ;  /* 0x0000bb002f007a20 */ /* 0x004fe40000410000 */
[----:B------:R-:W-:Y:S01]  /*14c40*/  HMMA.16816.F32 R44, R8, R54, R4 ;  /* 0x00000036082c723c */ /* 0x000fe20000001804 */
[----:B------:R-:W-:Y:S07]  /*14c50*/  LDSM.16.M88.4 R52, [R232+0x3000] ;  /* 0x00300000e834783b */ /* 0x000fee0000000200 */
[C---:B------:R-:W-:Y:S08]  /*14c60*/  HMMA.16816.F32 R4, R12.reuse, R24, R124 ;  /* 0x000000180c04723c */ /* 0x040ff0000000187c */
[----:B------:R-:W-:Y:S01]  /*14c70*/  HMMA.16816.F32 R24, R12, R26, R128 ;  /* 0x0000001a0c18723c */ /* 0x000fe20000001880 */
[----:B------:R2:W-:Y:S07]  /*14c80*/  MUFU.TANH R183, R0 ;  /* 0x0000000000b77308 */ /* 0x0005ee0000002400 */
[----:B------:R-:W-:Y:S01]  /*14c90*/  HMMA.16816.F32 R32, R20, R50, RZ ;  /* 0x000000321420723c */ /* 0x000fe200000018ff */
[----:B------:R-:W3:Y:S01]  /*14ca0*/  LDSM.16.M88.4 R48, [R92+0x7000] ;  /* 0x007000005c30783b */ /* 0x000ee20000000200 */
[----:B--2---:R-:W-:-:S04]  /*14cb0*/  FMUL.FTZ R0, R28, c[0x0][0x2ec] ;  /* 0x0000bb001c007a20 */ /* 0x004fc80000410000 */
[----:B------:R2:W2:Y:S02]  /*14cc0*/  MUFU.TANH R184, R0 ;  /* 0x0000000000b87308 */ /* 0x0004a40000002400 */
[----:B-1----:R-:W-:Y:S08]  /*14cd0*/  HMMA.16816.F32 R88, R16, R40, R36 ;  /* 0x000000281058723c */ /* 0x002ff00000001824 */
[----:B------:R-:W-:Y:S01]  /*14ce0*/  HMMA.16816.F32 R4, R8, R56, R4 ;  /* 0x000000380804723c */ /* 0x000fe20000001804 */
[----:B--2---:R-:W-:-:S07]  /*14cf0*/  FMUL.FTZ R0, R29, c[0x0][0x2ec] ;  /* 0x0000bb001d007a20 */ /* 0x004fce0000410000 */
[----:B------:R-:W-:Y:S01]  /*14d00*/  HMMA.16816.F32 R36, R8, R58, R24 ;  /* 0x0000003a0824723c */ /* 0x000fe20000001818 */
[----:B------:R-:W1:Y:S01]  /*14d10*/  LDSM.16.M88.4 R56, [R134+0x7800] ;  /* 0x007800008638783b */ /* 0x000e620000000200 */
[----:B------:R2:W-:Y:S02]  /*14d20*/  MUFU.TANH R181, R0 ;  /* 0x0000000000b57308 */ /* 0x0005e40000002400 */
[----:B--2---:R-:W-:-:S06]  /*14d30*/  FMUL.FTZ R0, R30, c[0x0][0x2ec] ;  /* 0x0000bb001e007a20 */ /* 0x004fcc0000410000 */
[----:B------:R2:W1:Y:S01]  /*14d40*/  MUFU.TANH R133, R0 ;  /* 0x0000000000857308 */ /* 0x0004620000002400 */
[----:B------:R-:W-:Y:S01]  /*14d50*/  HMMA.16816.F32 R96, R16, R42, R32 ;  /* 0x0000002a1060723c */ /* 0x000fe20000001820 */
[----:B--2---:R-:W-:-:S06]  /*14d60*/  FMUL.FTZ R0, R31, c[0x0][0x2ec] ;  /* 0x0000bb001f007a20 */ /* 0x004fcc0000410000 */
[----:B------:R2:W1:Y:S01]  /*14d70*/  MUFU.TANH R138, R0 ;  /* 0x00000000008a7308 */ /* 0x0004620000002400 */
[----:B------:R-:W-:Y:S01]  /*14d80*/  HMMA.16816.F32 R32, R20, R60, RZ ;  /* 0x0000003c1420723c */ /* 0x000fe200000018ff */
[----:B--2---:R-:W-:-:S06]  /*14d90*/  FMUL.FTZ R0, R44, c[0x0][0x2ec] ;  /* 0x0000bb002c007a20 */ /* 0x004fcc0000410000 */
[----:B------:R2:W1:Y:S01]  /*14da0*/  MUFU.TANH R127, R0 ;  /* 0x00000000007f7308 */ /* 0x0004620000002400 */
[----:B------:R-:W-:Y:S01]  /*14db0*/  HMMA.16816.F32 R40, R12, R68, R112 ;  /* 0x000000440c28723c */ /* 0x000fe20000001870 */
[----:B--2---:R-:W-:-:S06]  /*14dc0*/  FMUL.FTZ R0, R45, c[0x0][0x2ec] ;  /* 0x0000bb002d007a20 */ /* 0x004fcc0000410000 */
[----:B------:R2:W-:Y:S01]  /*14dd0*/  MUFU.TANH R129, R0 ;  /* 0x0000000000817308 */ /* 0x0005e20000002400 */
[----:B------:R-:W-:Y:S01]  /*14de0*/  HMMA.16816.F32 R28, R20, R62, RZ ;  /* 0x0000003e141c723c */ /* 0x000fe200000018ff */
[----:B------:R-:W1:Y:S01]  /*14df0*/  LDSM.16.M88.4 R60, [R92+0x7800] ;  /* 0x007800005c3c783b */ /* 0x000e620000000200 */
[----:B--2---:R-:W-:-:S05]  /*14e00*/  FMUL.FTZ R0, R46, c[0x0][0x2ec] ;  /* 0x0000bb002e007a20 */ /* 0x004fca0000410000 */
[----:B------:R2:W1:Y:S01]  /*14e10*/  MUFU.TANH R132, R0 ;  /* 0x0000000000847308 */ /* 0x0004620000002400 */
[----:B------:R-:W-:Y:S01]  /*14e20*/  HMMA.16816.F32 R24, R12, R70, R116 ;  /* 0x000000460c18723c */ /* 0x000fe20000001874 */
[----:B--2---:R-:W-:-:S06]  /*14e30*/  FMUL.FTZ R0, R47, c[0x0][0x2ec] ;  /* 0x0000bb002f007a20 */ /* 0x004fcc0000410000 */
[----:B------:R2:W1:Y:S01]  /*14e40*/  MUFU.TANH R136, R0 ;  /* 0x0000000000887308 */ /* 0x0004620000002400 */
[----:B---3--:R-:W-:Y:S01]  /*14e50*/  HMMA.16816.F32 R76, R16, R48, R32 ;  /* 0x00000030104c723c */ /* 0x008fe20000001820 */
[----:B--2---:R-:W-:-:S06]  /*14e60*/  FMUL.FTZ R0, R4, c[0x0][0x2ec] ;  /* 0x0000bb0004007a20 */ /* 0x004fcc0000410000 */
[----:B------:R2:W3:Y:S01]  /*14e70*/  MUFU.TANH R137, R0 ;  /* 0x0000000000897308 */ /* 0x0004e20000002400 */
[----:B-1----:R-:W-:Y:S01]  /*14e80*/  HMMA.16816.F32 R32, R20, R56, RZ ;  /* 0x000000381420723c */ /* 0x002fe200000018ff */
[----:B--2---:R-:W-:-:S06]  /*14e90*/  FMUL.FTZ R0, R5, c[0x0][0x2ec] ;  /* 0x0000bb0005007a20 */ /* 0x004fcc0000410000 */
[----:B------:R1:W-:Y:S01]  /*14ea0*/  MUFU.TANH R140, R0 ;  /* 0x00000000008c7308 */ /* 0x0003e20000002400 */
[----:B------:R-:W-:Y:S08]  /*14eb0*/  HMMA.16816.F32 R44, R8, R52, R40 ;  /* 0x00000034082c723c */ /* 0x000ff00000001828 */
[----:B------:R-:W-:Y:S01]  /*14ec0*/  HMMA.16816.F32 R104, R16, R50, R28 ;  /* 0x000000321068723c */ /* 0x000fe2000000181c */
[----:B------:R-:W2:Y:S01]  /*14ed0*/  LDSM.16.M88.4 R48, [R232+0x3800] ;  /* 0x00380000e830783b */ /* 0x000ea20000000200 */
[----:B-1----:R-:W-:-:S04]  /*14ee0*/  FMUL.FTZ R0, R6, c[0x0][0x2ec] ;  /* 0x0000bb0006007a20 */ /* 0x002fc80000410000 */
[----:B------:R1:W1:Y:S02]  /*14ef0*/  MUFU.TANH R145, R0 ;  /* 0x0000000000917308 */ /* 0x0002640000002400 */
[----:B-1----:R-:W-:-:S06]  /*14f00*/  FMUL.FTZ R0, R7, c[0x0][0x2ec] ;  /* 0x0000bb0007007a20 */ /* 0x002fcc0000410000 */
[----:B------:R1:W1:Y:S01]  /*14f10*/  MUFU.TANH R148, R0 ;  /* 0x0000000000947308 */ /* 0x0002620000002400 */
[----:B------:R-:W-:Y:S01]  /*14f20*/  HMMA.16816.F32 R4, R8, R54, R24 ;  /* 0x000000360804723c */ /* 0x000fe20000001818 */
[----:B------:R-:W2:Y:S01]  /*14f30*/  LDSM.16.M88.4 R52, [R135+0x4000] ;  /* 0x004000008734783b */ /* 0x000ea20000000200 */
[----:B-1----:R-:W-:-:S05]  /*14f40*/  FMUL.FTZ R0, R36, c[0x0][0x2ec] ;  /* 0x0000bb0024007a20 */ /* 0x002fca0000410000 */
[----:B------:R1:W1:Y:S01]  /*14f50*/  MUFU.TANH R139, R0 ;  /* 0x00000000008b7308 */ /* 0x0002620000002400 */
[----:B------:R-:W-:Y:S01]  /*14f60*/  HMMA.16816.F32 R28, R20, R58, RZ ;  /* 0x0000003a141c723c */ /* 0x000fe200000018ff */
[----:B------:R-:W-:Y:S01]  /*14f70*/  LDSM.16.M88.4 R56, [R92+0x8000] ;  /* 0x008000005c38783b */ /* 0x000fe20000000200 */
[----:B-1----:R-:W-:-:S05]  /*14f80*/  FMUL.FTZ R0, R37, c[0x0][0x2ec] ;  /* 0x0000bb0025007a20 */ /* 0x002fca0000410000 */
[----:B------:R1:W-:Y:S01]  /*14f90*/  MUFU.TANH R141, R0 ;  /* 0x00000000008d7308 */ /* 0x0003e20000002400 */
[----:B------:R-:W-:Y:S08]  /*14fa0*/  HMMA.16816.F32 R40, R12, R64, R84 ;  /* 0x000000400c28723c */ /* 0x000ff00000001854 */
[----:B------:R-:W-:Y:S01]  /*14fb0*/  HMMA.16816.F32 R108, R16, R60, R32 ;  /* 0x0000003c106c723c */ /* 0x000fe20000001820 */
[----:B------:R-:W2:Y:S01]  /*14fc0*/  LDSM.16.M88.4 R32, [R134+0x8000] ;  /* 0x008000008620783b */ /* 0x000ea20000000200 */
[----:B-1----:R-:W-:-:S04]  /*14fd0*/  FMUL.FTZ R0, R38, c[0x0][0x2ec] ;  /* 0x0000bb0026007a20 */ /* 0x002fc80000410000 */
[----:B------:R1:W1:Y:S02]  /*14fe0*/  MUFU.TANH R144, R0 ;  /* 0x0000000000907308 */ /* 0x0002640000002400 */
[----:B-1----:R-:W-:-:S06]  /*14ff0*/  FMUL.FTZ R0, R39, c[0x0][0x2ec] ;  /* 0x0000bb0027007a20 */ /* 0x002fcc0000410000 */
[----:B------:R1:W-:Y:S01]  /*15000*/  MUFU.TANH R146, R0 ;  /* 0x0000000000927308 */ /* 0x0003e20000002400 */
[----:B------:R-:W-:Y:S01]  /*15010*/  HMMA.16816.F32 R24, R12, R66, R100 ;  /* 0x000000420c18723c */ /* 0x000fe20000001864 */
[----:B------:R-:W-:Y:S01]  /*15020*/  SHF.R.S32.HI R2, RZ, 0x1f, R210 ;  /* 0x0000001fff027819 */ /* 0x000fe200000114d2 */
[----:B------:R-:W-:Y:S01]  /*15030*/  LDSM.16.M88.4 R64, [R134+0x9000] ;  /* 0x009000008640783b */ /* 0x000fe20000000200 */
[----:B-1----:R-:W-:-:S04]  /*15040*/  FMUL.FTZ R0, R44, c[0x0][0x2ec] ;  /* 0x0000bb002c007a20 */ /* 0x002fc80000410000 */
[----:B------:R1:W1:Y:S01]  /*15050*/  MUFU.TANH R147, R0 ;  /* 0x0000000000937308 */ /* 0x0002620000002400 */
[----:B------:R-:W-:Y:S01]  /*15060*/  HMMA.16816.F32 R100, R16, R62, R28 ;  /* 0x0000003e1064723c */ /* 0x000fe2000000181c */
[----:B------:R-:W3:Y:S01]  /*15070*/  LDSM.16.M88.4 R60, [R232+0x4000] ;  /* 0x00400000e83c783b */ /* 0x000ee20000000200 */
[----:B-1----:R-:W-:-:S05]  /*15080*/  FMUL.FTZ R0, R45, c[0x0][0x2ec] ;  /* 0x0000bb002d007a20 */ /* 0x002fca0000410000 */
[----:B------:R1:W-:Y:S01]  /*15090*/  MUFU.TANH R152, R0 ;  /* 0x0000000000987308 */ /* 0x0003e20000002400 */
[----:B--2---:R-:W-:Y:S01]  /*150a0*/  HMMA.16816.F32 R40, R8, R48, R40 ;  /* 0x000000300828723c */ /* 0x004fe20000001828 */
[----:B-1----:R-:W-:-:S06]  /*150b0*/  FMUL.FTZ R0, R46, c[0x0][0x2ec] ;  /* 0x0000bb002e007a20 */ /* 0x002fcc0000410000 */
[----:B------:R1:W2:Y:S02]  /*150c0*/  MUFU.TANH R157, R0 ;  /* 0x00000000009d7308 */ /* 0x0002a40000002400 */
[----:B-1----:R-:W-:Y:S01]  /*150d0*/  FMUL.FTZ R0, R47, c[0x0][0x2ec] ;  /* 0x0000bb002f007a20 */ /* 0x002fe20000410000 */
[----:B------:R-:W-:Y:S01]  /*150e0*/  HMMA.16816.F32 R36, R12, R52, R72 ;  /* 0x000000340c24723c */ /* 0x000fe20000001848 */
[----:B------:R-:W-:Y:S04]  /*150f0*/  LDSM.16.M88.4 R44, [R134+0x8800] ;  /* 0x00880000862c783b */ /* 0x000fe80000000200 */
[----:B------:R1:W1:Y:S01]  /*15100*/  MUFU.TANH R159, R0 ;  /* 0x00000000009f7308 */ /* 0x0002620000002400 */
[----:B------:R-:W-:Y:S01]  /*15110*/  LDSM.16.M88.4 R72, [R92+0x9000] ;  /* 0x009000005c48783b */ /* 0x000fe20000000200 */
[----:B-1----:R-:W-:-:S06]  /*15120*/  FMUL.FTZ R0, R4, c[0x0][0x2ec] ;  /* 0x0000bb0004007a20 */ /* 0x002fcc0000410000 */
[----:B------:R1:W1:Y:S01]  /*15130*/  MUFU.TANH R150, R0 ;  /* 0x0000000000967308 */ /* 0x0002620000002400 */
[----:B------:R-:W-:Y:S01]  /*15140*/  HMMA.16816.F32 R28, R8, R50, R24 ;  /* 0x00000032081c723c */ /* 0x000fe20000001818 */
[----:B------:R-:W2:Y:S01]  /*15150*/  LDSM.16.M88.4 R48, [R135+0x4800] ;  /* 0x004800008730783b */ /* 0x000ea20000000200 */
[----:B-1----:R-:W-:-:S05]  /*15160*/  FMUL.FTZ R0, R5, c[0x0][0x2ec] ;  /* 0x0000bb0005007a20 */ /* 0x002fca0000410000 */
[----:B------:R1:W-:Y:S01]  /*15170*/  MUFU.TANH R149, R0 ;  /* 0x0000000000957308 */ /* 0x0003e20000002400 */
[----:B------:R-:W-:Y:S01]  /*15180*/  HMMA.16816.F32 R24, R20, R32, RZ ;  /* 0x000000201418723c */ /* 0x000fe200000018ff */
[----:B-1----:R-:W-:-:S06]  /*15190*/  FMUL.FTZ R0, R6, c[0x0][0x2ec] ;  /* 0x0000bb0006007a20 */ /* 0x002fcc0000410000 */
[----:B------:R1:W1:Y:S02]  /*151a0*/  MUFU.TANH R156, R0 ;  /* 0x00000000009c7308 */ /* 0x0002640000002400 */
[----:B-1----:R-:W-:Y:S02]  /*151b0*/  FMUL.FTZ R0, R7, c[0x0][0x2ec] ;  /* 0x0000bb0007007a20 */ /* 0x002fe40000410000 */
[----:B------:R-:W-:Y:S04]  /*151c0*/  HMMA.16816.F32 R4, R20, R34, RZ ;  /* 0x000000221404723c */ /* 0x000fe800000018ff */
[----:B------:R1:W1:Y:S02]  /*151d0*/  MUFU.TANH R155, R0 ;  /* 0x00000000009b7308 */ /* 0x0002640000002400 */
[----:B-1----:R-:W-:-:S06]  /*151e0*/  FMUL.FTZ R0, R40, c[0x0][0x2ec] ;  /* 0x0000bb0028007a20 */ /* 0x002fcc0000410000 */
[----:B------:R1:W1:Y:S01]  /*151f0*/  MUFU.TANH R158, R0 ;  /* 0x00000000009e7308 */ /* 0x0002620000002400 */
[----:B------:R-:W-:Y:S01]  /*15200*/  HMMA.16816.F32 R32, R12, R54, R80 ;  /* 0x000000360c20723c */ /* 0x000fe20000001850 */
[----:B------:R-:W-:Y:S01]  /*15210*/  LDSM.16.M88.4 R52, [R135+0x5000] ;  /* 0x005000008734783b */ /* 0x000fe20000000200 */
[----:B-1----:R-:W-:-:S05]  /*15220*/  FMUL.FTZ R0, R41, c[0x0][0x2ec] ;  /* 0x0000bb0029007a20 */ /* 0x002fca0000410000 */
[----:B------:R1:W-:Y:S01]  /*15230*/  MUFU.TANH R162, R0 ;  /* 0x0000000000a27308 */ /* 0x0003e20000002400 */
[----:B---3--:R-:W-:Y:S01]  /*15240*/  HMMA.16816.F32 R36, R8, R60, R36 ;  /* 0x0000003c0824723c */ /* 0x008fe20000001824 */
[----:B-1----:R-:W-:-:S06]  /*15250*/  FMUL.FTZ R0, R42, c[0x0][0x2ec] ;  /* 0x0000bb002a007a20 */ /* 0x002fcc0000410000 */
[----:B------:R1:W3:Y:S01]  /*15260*/  MUFU.TANH R167, R0 ;  /* 0x0000000000a77308 */ /* 0x0002e20000002400 */
[C---:B------:R-:W-:Y:S08]  /*15270*/  HMMA.16816.F32 R68, R16.reuse, R56, R24 ;  /* 0x000000381044723c */ /* 0x040ff00000001818 */
[----:B------:R-:W-:Y:S01]  /*15280*/  HMMA.16816.F32 R84, R16, R58, R4 ;  /* 0x0000003a1054723c */ /* 0x000fe20000001804 */
[----:B------:R-:W3:Y:S01]  /*15290*/  LDSM.16.M88.4 R56, [R232+0x4800] ;  /* 0x00480000e838783b */ /* 0x000ee20000000200 */
[----:B-1----:R-:W-:-:S03]  /*152a0*/  FMUL.FTZ R0, R43, c[0x0][0x2ec] ;  /* 0x0000bb002b007a20 */ /* 0x002fc60000410000 */
[----:B------:R-:W1:Y:S01]  /*152b0*/  LDSM.16.M88.4 R40, [R92+0x8800] ;  /* 0x008800005c28783b */ /* 0x000e620000000200 */
[----:B------:R4:W1:Y:S02]  /*152c0*/  MUFU.TANH R170, R0 ;  /* 0x0000000000aa7308 */ /* 0x0008640000002400 */
[----:B--2---:R-:W-:Y:S01]  /*152d0*/  HMMA.16816.F32 R24, R12, R48, R88 ;  /* 0x000000300c18723c */ /* 0x004fe20000001858 */
[----:B----4-:R-:W-:-:S05]  /*152e0*/  FMUL.FTZ R0, R28, c[0x0][0x2ec] ;  /* 0x0000bb001c007a20 */ /* 0x010fca0000410000 */
[----:B------:R2:W4:Y:S02]  /*152f0*/  MUFU.TANH R161, R0 ;  /* 0x0000000000a17308 */ /* 0x0005240000002400 */
[----:B--2---:R-:W-:-:S06]  /*15300*/  FMUL.FTZ R0, R29, c[0x0][0x2ec] ;  /* 0x0000bb001d007a20 */ /* 0x004fcc0000410000 */
[----:B------:R2:W-:Y:S02]  /*15310*/  MUFU.TANH R160, R0 ;  /* 0x0000000000a07308 */ /* 0x0005e40000002400 */
[----:B--2---:R-:W-:-:S06]  /*15320*/  FMUL.FTZ R0, R30, c[0x0][0x2ec] ;  /* 0x0000bb001e007a20 */ /* 0x004fcc0000410000 */
[----:B------:R2:W1:Y:S01]  /*15330*/  MUFU.TANH R165, R0 ;  /* 0x0000000000a57308 */ /* 0x0004620000002400 */
[----:B------:R-:W-:Y:S01]  /*15340*/  HMMA.16816.F32 R4, R20, R44, RZ ;  /* 0x0000002c1404723c */ /* 0x000fe200000018ff */
[----:B--2---:R-:W-:-:S07]  /*15350*/  FMUL.FTZ R0, R31, c[0x0][0x2ec] ;  /* 0x0000bb001f007a20 */ /* 0x004fce0000410000 */
[----:B------:R-:W-:Y:S01]  /*15360*/  HMMA.16816.F32 R28, R8, R62, R32 ;  /* 0x0000003e081c723c */ /* 0x000fe20000001820 */
[----:B------:R2:W1:Y:S02]  /*15370*/  MUFU.TANH R164, R0 ;  /* 0x0000000000a47308 */ /* 0x0004640000002400 */
[----:B--2---:R-:W-:-:S06]  /*15380*/  FMUL.FTZ R0, R36, c[0x0][0x2ec] ;  /* 0x0000bb0024007a20 */ /* 0x004fcc0000410000 */
[----:B------:R2:W1:Y:S01]  /*15390*/  MUFU.TANH R166, R0 ;  /* 0x0000000000a67308 */ /* 0x0004620000002400 */
[----:B---3--:R-:W-:Y:S01]  /*153a0*/  HMMA.16816.F32 R24, R8, R56, R24 ;  /* 0x000000380818723c */ /* 0x008fe20000001818 */
[----:B--2---:R-:W-:-:S06]  /*153b0*/  FMUL.FTZ R0, R37, c[0x0][0x2ec] ;  /* 0x0000bb0025007a20 */ /* 0x004fcc0000410000 */
[----:B------:R2:W-:Y:S02]  /*153c0*/  MUFU.TANH R171, R0 ;  /* 0x0000000000ab7308 */ /* 0x0005e40000002400 */
[----:B--2---:R-:W-:-:S06]  /*153d0*/  FMUL.FTZ R0, R38, c[0x0][0x2ec] ;  /* 0x0000bb0026007a20 */ /* 0x004fcc0000410000 */
[----:B------:R2:W3:Y:S01]  /*153e0*/  MUFU.TANH R175, R0 ;  /* 0x0000000000af7308 */ /* 0x0004e20000002400 */
[----:B------:R-:W-:Y:S01]  /*153f0*/  HMMA.16816.F32 R32, R20, R46, RZ ;  /* 0x0000002e1420723c */ /* 0x000fe200000018ff */
[----:B------:R-:W3:Y:S01]  /*15400*/  LDSM.16.M88.4 R44, [R232+0x5000] ;  /* 0x00500000e82c783b */ /* 0x000ee20000000200 */
[----:B--2---:R-:W-:-:S05]  /*15410*/  FMUL.FTZ R0, R39, c[0x0][0x2ec] ;  /* 0x0000bb0027007a20 */ /* 0x004fca0000410000 */
[----:B------:R2:W2:Y:S01]  /*15420*/  MUFU.TANH R177, R0 ;  /* 0x0000000000b17308 */ /* 0x0004a20000002400 */
[----:B-1----:R-:W-:Y:S01]  /*15430*/  HMMA.16816.F32 R80, R16, R40, R4 ;  /* 0x000000281050723c */ /* 0x002fe20000001804 */
[----:B--2---:R-:W-:-:S06]  /*15440*/  FMUL.FTZ R0, R28, c[0x0][0x2ec] ;  /* 0x0000bb001c007a20 */ /* 0x004fcc0000410000 */
[----:B------:R1:W2:Y:S01]  /*15450*/  MUFU.TANH R169, R0 ;  /* 0x0000000000a97308 */ /* 0x0002a20000002400 */
[----:B------:R-:W-:Y:S01]  /*15460*/  IMAD.SHL.U32 R4, R219, 0x2, RZ ;  /* 0x00000002db047824 */ /* 0x000fe200078e00ff */
[----:B------:R-:W-:Y:S01]  /*15470*/  HMMA.16816.F32 R36, R12, R50, R96 ;  /* 0x000000320c24723c */ /* 0x000fe20000001860 */
[----:B------:R-:W-:Y:S01]  /*15480*/  LDSM.16.M88.4 R48, [R135+0x6000] ;  /* 0x006000008730783b */ /* 0x000fe20000000200 */
[----:B-1----:R-:W-:-:S04]  /*15490*/  LEA.HI R0, R2, R210, RZ, 0x2 ;  /* 0x000000d202007211 */ /* 0x002fc800078f10ff */
[----:B------:R-:W-:-:S04]  /*154a0*/  SHF.R.S32.HI R0, RZ, 0x2, R0 ;  /* 0x00000002ff007819 */ /* 0x000fc80000011400 */
[----:B------:R-:W-:Y:S02]  /*154b0*/  IADD3 R0, R3, 0x1, R0 ;  /* 0x0000000103007810 */ /* 0x000fe40007ffe000 */
[----:B------:R-:W-:Y:S02]  /*154c0*/  LOP3.LUT R4, R4, 0x6, RZ, 0xc0, !PT ;  /* 0x0000000604047812 */ /* 0x000fe400078ec0ff */
[----:B------:R-:W-:-:S04]  /*154d0*/  IADD3 R0, R154, R0, -R249 ;  /* 0x000000009a007210 */ /* 0x000fc80007ffe8f9 */
[----:B------:R-:W-:Y:S01]  /*154e0*/  IADD3 R3, R0, c[0x0][0x2e8], RZ ;  /* 0x0000ba0000037a10 */ /* 0x000fe20007ffe0ff */
[----:B------:R-:W-:Y:S02]  /*154f0*/  IMAD.IADD R0, R207, 0x1, R4 ;  /* 0x00000001cf007824 */ /* 0x000fe400078e0204 */
[----:B------:R-:W-:Y:S01]  /*15500*/  FMUL.FTZ R4, R25, c[0x0][0x2ec] ;  /* 0x0000bb0019047a20 */ /* 0x000fe20000410000 */
[----:B------:R-:W-:Y:S03]  /*15510*/  HMMA.16816.F32 R60, R16, R42, R32 ;  /* 0x0000002a103c723c */ /* 0x000fe60000001820 */
[----:B------:R1:W-:Y:S01]  /*15520*/  MUFU.TANH R182, R4 ;  /* 0x0000000400b67308 */ /* 0x0003e20000002400 */
[----:B------:R-:W-:Y:S01]  /*15530*/  FMUL.FTZ R2, R29, c[0x0][0x2ec] ;  /* 0x0000bb001d027a20 */ /* 0x000fe20000410000 */
[C---:B------:R-:W-:Y:S02]  /*15540*/  IADD3 R5, R3.reuse, 0x8, RZ ;  /* 0x0000000803057810 */ /* 0x040fe40007ffe0ff */
[----:B------:R-:W-:Y:S01]  /*15550*/  IMNMX R6, R3, R154, PT ;  /* 0x0000009a03067217 */ /* 0x000fe20003800200 */
[----:B------:R-:W-:Y:S01]  /*15560*/  HMMA.16816.F32 R40, R12, R52, R76 ;  /* 0x000000340c28723c */ /* 0x000fe2000000184c */
[----:B------:R-:W-:-:S02]  /*15570*/  FMUL.FTZ R3, R24, c[0x0][0x2ec] ;  /* 0x0000bb0018037a20 */ /* 0x000fc40000410000 */
[----:B------:R2:W-:Y:S01]  /*15580*/  MUFU.TANH R168, R2 ;  /* 0x0000000200a87308 */ /* 0x0005e20000002400 */
[----:B-1----:R-:W-:-:S07]  /*15590*/  FMUL.FTZ R4, R26, c[0x0][0x2ec] ;  /* 0x0000bb001a047a20 */ /* 0x002fce0000410000 */
[----:B------:R1:W-:Y:S01]  /*155a0*/  MUFU.TANH R179, R4 ;  /* 0x0000000400b37308 */ /* 0x0003e20000002400 */
[----:B--2---:R-:W-:Y:S01]  /*155b0*/  FMUL.FTZ R2, R30, c[0x0][0x2ec] ;  /* 0x0000bb001e027a20 */ /* 0x004fe20000410000 */
[----:B------:R-:W-:Y:S01]  /*155c0*/  HMMA.16816.F32 R32, R8, R58, R36 ;  /* 0x0000003a0820723c */ /* 0x000fe20000001824 */
[----:B------:R-:W-:Y:S01]  /*155d0*/  IMNMX R5, R5, R154, PT ;  /* 0x0000009a05057217 */ /* 0x000fe20003800200 */
[----:B------:R-:W-:Y:S04]  /*155e0*/  LDSM.16.M88.4 R56, [R232+0x6800] ;  /* 0x00680000e838783b */ /* 0x000fe80000000200 */
[----:B------:R2:W2:Y:S01]  /*155f0*/  MUFU.TANH R174, R2 ;  /* 0x0000000200ae7308 */ /* 0x0004a20000002400 */
[----:B-1----:R-:W-:Y:S02]  /*15600*/  FMUL.FTZ R4, R27, c[0x0][0x2ec] ;  /* 0x0000bb001b047a20 */ /* 0x002fe40000410000 */
[----:B------:R-:W-:Y:S01]  /*15610*/  HMMA.16816.F32 R24, R12, R54, R104 ;  /* 0x000000360c18723c */ /* 0x000fe20000001868 */
[----:B------:R-:W1:Y:S01]  /*15620*/  LDSM.16.M88.4 R52, [R135+0x5800] ;  /* 0x005800008734783b */ /* 0x000e620000000200 */
[----:B--2---:R-:W-:-:S04]  /*15630*/  FMUL.FTZ R2, R31, c[0x0][0x2ec] ;  /* 0x0000bb001f027a20 */ /* 0x004fc80000410000 */
[----:B------:R2:W1:Y:S02]  /*15640*/  MUFU.TANH R173, R2 ;  /* 0x0000000200ad7308 */ /* 0x0004640000002400 */
[----:B------:R-:W-:Y:S06]  /*15650*/  HMMA.16816.F32 R28, R20, R64, RZ ;  /* 0x00000040141c723c */ /* 0x000fec00000018ff */
[----:B------:R3:W1:Y:S01]  /*15660*/  MUFU.TANH R178, R3 ;  /* 0x0000000300b27308 */ /* 0x0006620000002400 */
[----:B--2---:R-:W-:-:S04]  /*15670*/  IADD3 R2, R0, 0x1, RZ ;  /* 0x0000000100027810 */ /* 0x004fc80007ffe0ff */
[CC--:B------:R-:W-:Y:S02]  /*15680*/  ISETP.GE.AND P2, PT, R2.reuse, R6.reuse, PT ;  /* 0x000000060200720c */ /* 0x0c0fe40003f46270 */
[----:B------:R-:W-:Y:S02]  /*15690*/  ISETP.GE.AND P0, PT, R2, R5, PT ;  /* 0x000000050200720c */ /* 0x000fe40003f06270 */
[C---:B------:R-:W-:Y:S02]  /*156a0*/  IADD3 R2, R0.reuse, 0x9, RZ ;  /* 0x0000000900027810 */ /* 0x040fe40007ffe0ff */
[----:B---3--:R-:W-:Y:S01]  /*156b0*/  IADD3 R3, R0, 0x8, RZ ;  /* 0x0000000800037810 */ /* 0x008fe20007ffe0ff */
[----:B------:R-:W-:Y:S01]  /*156c0*/  HMMA.16816.F32 R36, R8, R44, R40 ;  /* 0x0000002c0824723c */ /* 0x000fe20000001828 */
[-C--:B------:R-:W-:Y:S01]  /*156d0*/  ISETP.GE.AND P4, PT, R2, R6.reuse, PT ;  /* 0x000000060200720c */ /* 0x080fe20003f86270 */
[----:B------:R-:W2:Y:S01]  /*156e0*/  LDSM.16.M88.4 R40, [R232+0x5800] ;  /* 0x00580000e828783b */ /* 0x000ea20000000200 */
[----:B------:R-:W-:-:S02]  /*156f0*/  ISETP.GE.AND P3, PT, R3, R6, PT ;  /* 0x000000060300720c */ /* 0x000fc40003f66270 */
[-C--:B------:R-:W-:Y:S02]  /*15700*/  ISETP.GE.AND P5, PT, R3, R5.reuse, PT ;  /* 0x000000050300720c */ /* 0x080fe40003fa6270 */
[----:B------:R-:W-:Y:S02]  /*15710*/  P2R R3, PR, RZ, 0x10 ;  /* 0x00000010ff037803 */ /* 0x000fe40000000000 */
[----:B------:R-:W-:Y:S02]  /*15720*/  FSEL R90, R94, -INF , !P0 ;  /* 0xff8000005e5a7808 */ /* 0x000fe40004000000 */
[----:B------:R-:W-:Y:S02]  /*15730*/  FSEL R94, R201, -INF , !P3 ;  /* 0xff800000c95e7808 */ /* 0x000fe40005800000 */
[----:B------:R-:W-:Y:S02]  /*15740*/  FSEL R89, R180, -INF , !P2 ;  /* 0xff800000b4597808 */ /* 0x000fe40005000000 */
[----:B------:R-:W-:Y:S01]  /*15750*/  ISETP.NE.AND P3, PT, R3, RZ, PT ;  /* 0x000000ff0300720c */ /* 0x000fe20003f65270 */
[----:B------:R3:W1:Y:S01]  /*15760*/  MUFU.TANH R180, R4 ;  /* 0x0000000400b47308 */ /* 0x0006620000002400 */
[-C--:B------:R-:W-:Y:S01]  /*15770*/  ISETP.GE.AND P1, PT, R0, R5.reuse, PT ;  /* 0x000000050000720c */ /* 0x080fe20003f26270 */
[----:B------:R-:W-:Y:S01]  /*15780*/  FMUL.FTZ R3, R32, c[0x0][0x2ec] ;  /* 0x0000bb0020037a20 */ /* 0x000fe20000410000 */
[----:B------:R-:W-:-:S02]  /*15790*/  ISETP.GE.AND P4, PT, R2, R5, PT ;  /* 0x000000050200720c */ /* 0x000fc40003f86270 */
[----:B------:R-:W-:Y:S02]  /*157a0*/  IADD3 R2, R0, 0x10, RZ ;  /* 0x0000001000027810 */ /* 0x000fe40007ffe0ff */
[----:B------:R-:W-:Y:S02]  /*157b0*/  FSEL R99, R172, -INF , !P5 ;  /* 0xff800000ac637808 */ /* 0x000fe40006800000 */
[----:B------:R-:W-:Y:S01]  /*157c0*/  FSEL R95, R95, -INF , !P1 ;  /* 0xff8000005f5f7808 */ /* 0x000fe20004800000 */
[----:B------:R1:W1:Y:S01]  /*157d0*/  MUFU.TANH R172, R3 ;  /* 0x0000000300ac7308 */ /* 0x0002620000002400 */
[----:B------:R-:W-:Y:S01]  /*157e0*/  FSEL R97, R176, -INF , !P4 ;  /* 0xff800000b0617808 */ /* 0x000fe20006000000 */
[----:B---3--:R-:W-:Y:S01]  /*157f0*/  FMUL.FTZ R4, R33, c[0x0][0x2ec] ;  /* 0x0000bb0021047a20 */ /* 0x008fe20000410000 */
[C---:B------:R-:W-:Y:S02]  /*15800*/  ISETP.GE.AND P6, PT, R2.reuse, R6, PT ;  /* 0x000000060200720c */ /* 0x040fe40003fc6270 */
[----:B------:R-:W-:-:S03]  /*15810*/  ISETP.GE.AND P1, PT, R2, R5, PT ;  /* 0x000000050200720c */ /* 0x000fc60003f26270 */
[----:B------:R3:W-:Y:S01]  /*15820*/  MUFU.TANH R176, R4 ;  /* 0x0000000400b07308 */ /* 0x0007e20000002400 */
[----:B------:R-:W-:Y:S02]  /*15830*/  IADD3 R2, R0, 0x11, RZ ;  /* 0x0000001100027810 */ /* 0x000fe40007ffe0ff */
[----:B------:R-:W-:Y:S02]  /*15840*/  FSEL R88, R202, -INF , !P3 ;  /* 0xff800000ca587808 */ /* 0x000fe40005800000 */
[----:B-1----:R-:W-:Y:S01]  /*15850*/  IADD3 R3, R0, 0x18, RZ ;  /* 0x0000001800037810 */ /* 0x002fe20007ffe0ff */
[----:B------:R-:W-:Y:S01]  /*15860*/  HMMA.16816.F32 R76, R16, R72, R28 ;  /* 0x00000048104c723c */ /* 0x000fe2000000181c */
[----:B------:R-:W-:Y:S02]  /*15870*/  ISETP.GE.AND P0, PT, R2, R5, PT ;  /* 0x000000050200720c */ /* 0x000fe40003f06270 */
[----:B------:R-:W-:Y:S01]  /*15880*/  ISETP.GE.AND P3, PT, R3, R6, PT ;  /* 0x000000060300720c */ /* 0x000fe20003f66270 */
[----:B---3--:R-:W-:-:S04]  /*15890*/  FMUL.FTZ R4, R34, c[0x0][0x2ec] ;  /* 0x0000bb0022047a20 */ /* 0x008fc80000410000 */
[----:B------:R-:W-:Y:S01]  /*158a0*/  HMMA.16816.F32 R28, R8, R46, R24 ;  /* 0x0000002e081c723c */ /* 0x000fe20000001818 */
[----:B------:R-:W-:Y:S01]  /*158b0*/  ISETP.GE.AND P4, PT, R3, R5, PT ;  /* 0x000000050300720c */ /* 0x000fe20003f86270 */
[----:B------:R-:W-:Y:S01]  /*158c0*/  LDSM.16.M88.4 R44, [R135+0x6800] ;  /* 0x00680000872c783b */ /* 0x000fe20000000200 */
[----:B------:R1:W3:Y:S01]  /*158d0*/  MUFU.TANH R154, R4 ;  /* 0x00000004009a7308 */ /* 0x0002e20000002400 */
[----:B------:R-:W-:Y:S02]  /*158e0*/  P2R R3, PR, RZ, 0x8 ;  /* 0x00000008ff037803 */ /* 0x000fe40000000000 */
[----:B------:R-:W-:Y:S02]  /*158f0*/  FSEL R105, R153, -INF , !P0 ;  /* 0xff80000099697808 */ /* 0x000fe40004000000 */
[----:B------:R-:W-:Y:S01]  /*15900*/  HMMA.16816.F32 R24, R12, R52, R108 ;  /* 0x000000340c18723c */ /* 0x000fe2000000186c */
[----:B------:R-:W-:Y:S02]  /*15910*/  ISETP.GE.AND P2, PT, R2, R6, PT ;  /* 0x000000060200720c */ /* 0x000fe40003f46270 */
[----:B------:R-:W-:-:S02]  /*15920*/  IADD3 R2, R0, 0x19, RZ ;  /* 0x0000001900027810 */ /* 0x000fc40007ffe0ff */
[----:B------:R-:W-:Y:S01]  /*15930*/  FSEL R107, R93, -INF , !P1 ;  /* 0xff8000005d6b7808 */ /* 0x000fe20004800000 */
[----:B-1----:R-:W-:Y:S01]  /*15940*/  FMUL.FTZ R4, R35, c[0x0][0x2ec] ;  /* 0x0000bb0023047a20 */ /* 0x002fe20000410000 */
[----:B------:R-:W-:-:S03]  /*15950*/  ISETP.NE.AND P1, PT, R3, RZ, PT ;  /* 0x000000ff0300720c */ /* 0x000fc60003f25270 */
[----:B------:R1:W1:Y:S01]  /*15960*/  MUFU.TANH R153, R4 ;  /* 0x0000000400997308 */ /* 0x0002620000002400 */
[----:B------:R-:W-:Y:S02]  /*15970*/  IADD3 R3, R0, 0x21, RZ ;  /* 0x0000002100037810 */ /* 0x000fe40007ffe0ff */
[----:B------:R-:W-:Y:S02]  /*15980*/  FSEL R98, R197, -INF , !P6 ;  /* 0xff800000c5627808 */ /* 0x000fe40007000000 */
[----:B------:R-:W-:Y:S02]  /*15990*/  FSEL R104, R163, -INF , !P4 ;  /* 0xff800000a3687808 */ /* 0x000fe40006000000 */
[C---:B------:R-:W-:Y:S02]  /*159a0*/  ISETP.GE.AND P6, PT, R2.reuse, R6, PT ;  /* 0x000000060200720c */ /* 0x040fe40003fc6270 */
[----:B------:R-:W-:Y:S02]  /*159b0*/  ISETP.GE.AND P3, PT, R2, R5, PT ;  /* 0x000000050200720c */ /* 0x000fe40003f66270 */
[----:B------:R-:W-:Y:S01]  /*159c0*/  IADD3 R2, R0, 0x20, RZ ;  /* 0x0000002000027810 */ /* 0x000fe20007ffe0ff */
[----:B-1----:R-:W-:Y:S01]  /*159d0*/  FMUL.FTZ R4, R36, c[0x0][0x2ec] ;  /* 0x0000bb0024047a20 */ /* 0x002fe20000410000 */
[----:B------:R-:W-:-:S03]  /*159e0*/  FSEL R91, R200, -INF , !P2 ;  /* 0xff800000c85b7808 */ /* 0x000fc60005000000 */
[----:B------:R1:W1:Y:S01]  /*159f0*/  MUFU.TANH R163, R4 ;  /* 0x0000000400a37308 */ /* 0x0002620000002400 */
[----:B------:R-:W-:Y:S02]  /*15a00*/  ISETP.GE.AND P2, PT, R3, R6, PT ;  /* 0x000000060300720c */ /* 0x000fe40003f46270 */
[----:B------:R-:W-:Y:S02]  /*15a10*/  FSEL R93, R199, -INF , !P1 ;  /* 0xff800000c75d7808 */ /* 0x000fe40004800000 */
[----:B------:R-:W-:Y:S02]  /*15a20*/  FSEL R106, R151, -INF , !P3 ;  /* 0xff800000976a7808 */ /* 0x000fe40005800000 */
[-C--:B------:R-:W-:Y:S02]  /*15a30*/  ISETP.GE.AND P0, PT, R2, R5.reuse, PT ;  /* 0x000000050200720c */ /* 0x080fe40003f06270 */
[----:B------:R-:W-:Y:S02]  /*15a40*/  ISETP.GE.AND P1, PT, R3, R5, PT ;  /* 0x000000050300720c */ /* 0x000fe40003f26270 */
[----:B------:R-:W-:Y:S01]  /*15a50*/  P2R R3, PR, RZ, 0x4 ;  /* 0x00000004ff037803 */ /* 0x000fe20000000000 */
[----:B-1----:R-:W-:Y:S01]  /*15a60*/  FMUL.FTZ R4, R37, c[0x0][0x2ec] ;  /* 0x0000bb0025047a20 */ /* 0x002fe20000410000 */
[----:B------:R-:W-:Y:S01]  /*15a70*/  HMMA.16816.F32 R32, R12, R54, R100 ;  /* 0x000000360c20723c */ /* 0x000fe20000001864 */
[----:B------:R-:W-:Y:S01]  /*15a80*/  FSEL R96, R198, -INF , !P6 ;  /* 0xff800000c6607808 */ /* 0x000fe20007000000 */
[----:B------:R-:W1:Y:S01]  /*15a90*/  LDSM.16.M88.4 R52, [R232+0x6000] ;  /* 0x00600000e834783b */ /* 0x000e620000000200 */
[----:B------:R2:W-:Y:S01]  /*15aa0*/  MUFU.TANH R151, R4 ;  /* 0x0000000400977308 */ /* 0x0005e20000002400 */
[----:B------:R-:W-:-:S02]  /*15ab0*/  FSEL R111, R143, -INF , !P0 ;  /* 0xff8000008f6f7808 */ /* 0x000fc40004000000 */
[----:B------:R-:W-:Y:S02]  /*15ac0*/  ISETP.GE.AND P5, PT, R2, R6, PT ;  /* 0x000000060200720c */ /* 0x000fe40003fa6270 */
[----:B------:R-:W-:Y:S02]  /*15ad0*/  ISETP.NE.AND P6, PT, R3, RZ, PT ;  /* 0x000000ff0300720c */ /* 0x000fe40003fc5270 */
[C---:B------:R-:W-:Y:S02]  /*15ae0*/  IADD3 R2, R0.reuse, 0x28, RZ ;  /* 0x0000002800027810 */ /* 0x040fe40007ffe0ff */
[----:B------:R-:W-:Y:S01]  /*15af0*/  IADD3 R3, R0, 0x29, RZ ;  /* 0x0000002900037810 */ /* 0x000fe20007ffe0ff */
[----:B--2---:R-:W-:-:S04]  /*15b00*/  FMUL.FTZ R4, R38, c[0x0][0x2ec] ;  /* 0x0000bb0026047a20 */ /* 0x004fc80000410000 */
[----:B------:R2:W1:Y:S01]  /*15b10*/  MUFU.TANH R143, R4 ;  /* 0x00000004008f7308 */ /* 0x0004620000002400 */
[CC--:B------:R-:W-:Y:S01]  /*15b20*/  ISETP.GE.AND P4, PT, R2.reuse, R6.reuse, PT ;  /* 0x000000060200720c */ /* 0x0c0fe20003f86270 */
[----:B------:R-:W-:Y:S01]  /*15b30*/  HMMA.16816.F32 R24, R8, R40, R24 ;  /* 0x000000280818723c */ /* 0x000fe20000001818 */
[-C--:B------:R-:W-:Y:S02]  /*15b40*/  ISETP.GE.AND P2, PT, R2, R5.reuse, PT ;  /* 0x000000050200720c */ /* 0x080fe40003f46270 */
[C---:B------:R-:W-:Y:S02]  /*15b50*/  ISETP.GE.AND P3, PT, R3.reuse, R6, PT ;  /* 0x000000060300720c */ /* 0x040fe40003f66270 */
[----:B------:R-:W-:Y:S02]  /*15b60*/  ISETP.GE.AND P0, PT, R3, R5, PT ;  /* 0x000000050300720c */ /* 0x000fe40003f06270 */
[C---:B------:R-:W-:Y:S02]  /*15b70*/  IADD3 R2, R0.reuse, 0x30, RZ ;  /* 0x0000003000027810 */ /* 0x040fe40007ffe0ff */
[----:B------:R-:W-:Y:S01]  /*15b80*/  IADD3 R3, R0, 0x31, RZ ;  /* 0x0000003100037810 */ /* 0x000fe20007ffe0ff */
[----:B--2---:R-:W-:-:S04]  /*15b90*/  FMUL.FTZ R4, R39, c[0x0][0x2ec] ;  /* 0x0000bb0027047a20 */ /* 0x004fc80000410000 */
[----:B------:R2:W1:Y:S01]  /*15ba0*/  MUFU.TANH R131, R4 ;  /* 0x0000000400837308 */ /* 0x0004620000002400 */
[----:B------:R-:W-:Y:S02]  /*15bb0*/  FSEL R108, R195, -INF , !P5 ;  /* 0xff800000c36c7808 */ /* 0x000fe40006800000 */
[----:B------:R-:W-:Y:S02]  /*15bc0*/  FSEL R114, R142, -INF , !P1 ;  /* 0xff8000008e727808 */ /* 0x000fe40004800000 */
[----:B------:R-:W-:Y:S02]  /*15bd0*/  FSEL R101, R192, -INF , !P4 ;  /* 0xff800000c0657808 */ /* 0x000fe40006000000 */
[----:B------:R-:W-:Y:S02]  /*15be0*/  FSEL R110, R189, -INF , !P2 ;  /* 0xff800000bd6e7808 */ /* 0x000fe40005000000 */
[CC--:B------:R-:W-:Y:S02]  /*15bf0*/  ISETP.GE.AND P5, PT, R2.reuse, R6.reuse, PT ;  /* 0x000000060200720c */ /* 0x0c0fe40003fa6270 */
[----:B------:R-:W-:Y:S01]  /*15c00*/  ISETP.GE.AND P1, PT, R2, R5, PT ;  /* 0x000000050200720c */ /* 0x000fe20003f26270 */
[----:B--2---:R-:W-:Y:S01]  /*15c10*/  FMUL.FTZ R4, R28, c[0x0][0x2ec] ;  /* 0x0000bb001c047a20 */ /* 0x004fe20000410000 */
[----:B------:R-:W-:-:S02]  /*15c20*/  ISETP.GE.AND P4, PT, R3, R6, PT ;  /* 0x000000060300720c */ /* 0x000fc40003f86270 */
[-C--:B------:R-:W-:Y:S01]  /*15c30*/  ISETP.GE.AND P2, PT, R3, R5.reuse, PT ;  /* 0x000000050300720c */ /* 0x080fe20003f46270 */
[----:B------:R2:W1:Y:S01]  /*15c40*/  MUFU.TANH R142, R4 ;  /* 0x00000004008e7308 */ /* 0x0004620000002400 */
[----:B------:R-:W-:Y:S01]  /*15c50*/  IADD3 R3, R0, 0x39, RZ ;  /* 0x0000003900037810 */ /* 0x000fe20007ffe0ff */
[----:B------:R-:W-:Y:S01]  /*15c60*/  HMMA.16816.F32 R36, R12, R48, R68 ;  /* 0x000000300c24723c */ /* 0x000fe20000001844 */
[----:B------:R-:W-:Y:S02]  /*15c70*/  FSEL R113, R190, -INF , !P5 ;  /* 0xff800000be717808 */ /* 0x000fe40006800000 */
[----:B------:R-:W-:Y:S02]  /*15c80*/  FSEL R122, R122, -INF , !P1 ;  /* 0xff8000007a7a7808 */ /* 0x000fe40004800000 */
[C---:B------:R-:W-:Y:S02]  /*15c90*/  ISETP.GE.AND P5, PT, R3.reuse, R6, PT ;  /* 0x000000060300720c */ /* 0x040fe40003fa6270 */
[----:B------:R-:W-:Y:S01]  /*15ca0*/  ISETP.GE.AND P1, PT, R3, R5, PT ;  /* 0x000000050300720c */ /* 0x000fe20003f26270 */
[----:B------:R-:W-:-:S02]  /*15cb0*/  FMUL.FTZ R3, R30, c[0x0][0x2ec] ;  /* 0x0000bb001e037a20 */ /* 0x000fc40000410000 */
[----:B--2---:R-:W-:-:S04]  /*15cc0*/  FMUL.FTZ R4, R29, c[0x0][0x2ec] ;  /* 0x0000bb001d047a20 */ /* 0x004fc80000410000 */
[----:B------:R2:W-:Y:S01]  /*15cd0*/  MUFU.TANH R130, R4 ;  /* 0x0000000400827308 */ /* 0x0005e20000002400 */
[----:B------:R-:W-:Y:S02]  /*15ce0*/  IADD3 R2, R0, 0x38, RZ ;  /* 0x0000003800027810 */ /* 0x000fe40007ffe0ff */
[----:B------:R-:W-:Y:S02]  /*15cf0*/  FSEL R102, R191, -INF , !P3 ;  /* 0xff800000bf667808 */ /* 0x000fe40005800000 */
[----:B------:R-:W-:Y:S02]  /*15d00*/  FSEL R112, R187, -INF , !P0 ;  /* 0xff800000bb707808 */ /* 0x000fe40004000000 */
[----:B------:R-:W-:Y:S01]  /*15d10*/  FSEL R126, R123, -INF , !P2 ;  /* 0xff8000007b7e7808 */ /* 0x000fe20005000000 */
[----:B--2---:R-:W-:Y:S02]  /*15d20*/  FMUL.FTZ R4, R31, c[0x0][0x2ec] ;  /* 0x0000bb001f047a20 */ /* 0x004fe40000410000 */
[----:B------:R-:W-:Y:S01]  /*15d30*/  HMMA.16816.F32 R28, R12, R50, R84 ;  /* 0x000000320c1c723c */ /* 0x000fe20000001854 */
[C---:B------:R-:W-:Y:S01]  /*15d40*/  ISETP.GE.AND P3, PT, R2.reuse, R6, PT ;  /* 0x000000060200720c */ /* 0x040fe20003f66270 */
[----:B------:R2:W1:Y:S01]  /*15d50*/  MUFU.TANH R123, R3 ;  /* 0x00000003007b7308 */ /* 0x0004620000002400 */
[----:B------:R-:W-:-:S02]  /*15d60*/  ISETP.GE.AND P0, PT, R2, R5, PT ;  /* 0x000000050200720c */ /* 0x000fc40003f06270 */
[----:B------:R-:W-:Y:S02]  /*15d70*/  FSEL R116, R186, -INF , !P3 ;  /* 0xff800000ba747808 */ /* 0x000fe40005800000 */
[----:B------:R-:W-:Y:S02]  /*15d80*/  FSEL R121, R121, -INF , !P0 ;  /* 0xff80000079797808 */ /* 0x000fe40004000000 */
[C---:B------:R-:W-:Y:S02]  /*15d90*/  IADD3 R2, R0.reuse, 0x40, RZ ;  /* 0x0000004000027810 */ /* 0x040fe40007ffe0ff */
[----:B--2---:R-:W-:-:S04]  /*15da0*/  IADD3 R3, R0, 0x41, RZ ;  /* 0x0000004100037810 */ /* 0x004fc80007ffe0ff */
[CC--:B------:R-:W-:Y:S02]  /*15db0*/  ISETP.GE.AND P3, PT, R3.reuse, R6.reuse, PT ;  /* 0x000000060300720c */ /* 0x0c0fe40003f66270 */
[-C--:B------:R-:W-:Y:S01]  /*15dc0*/  ISETP.GE.AND P0, PT, R3, R5.reuse, PT ;  /* 0x000000050300720c */ /* 0x080fe20003f06270 */
[----:B------:R-:W-:Y:S01]  /*15dd0*/  FMUL.FTZ R3, R24, c[0x0][0x2ec] ;  /* 0x0000bb0018037a20 */ /* 0x000fe20000410000 */
[----:B------:R-:W-:Y:S01]  /*15de0*/  FSEL R117, R188, -INF , !P4 ;  /* 0xff800000bc757808 */ /* 0x000fe20006000000 */
[----:B------:R2:W2:Y:S01]  /*15df0*/  MUFU.TANH R115, R4 ;  /* 0x0000000400737308 */ /* 0x0004a20000002400 */
[C---:B------:R-:W-:Y:S02]  /*15e00*/  ISETP.GE.AND P4, PT, R2.reuse, R6, PT ;  /* 0x000000060200720c */ /* 0x040fe40003f86270 */
[----:B------:R-:W-:Y:S01]  /*15e10*/  ISETP.GE.AND P2, PT, R2, R5, PT ;  /* 0x000000050200720c */ /* 0x000fe20003f46270 */
[----:B------:R-:W-:Y:S04]  /*15e20*/  HMMA.16816.F32 R32, R8, R42, R32 ;  /* 0x0000002a0820723c */ /* 0x000fe80000001820 */
[----:B------:R3:W3:Y:S01]  /*15e30*/  MUFU.TANH R119, R3 ;  /* 0x0000000300777308 */ /* 0x0006e20000002400 */
[----:B------:R-:W-:-:S02]  /*15e40*/  FSEL R125, R184, -INF , !P4 ;  /* 0xff800000b87d7808 */ /* 0x000fc40006000000 */
[----:B------:R-:W-:Y:S01]  /*15e50*/  FSEL R133, R133, -INF , !P2 ;  /* 0xff80000085857808 */ /* 0x000fe20005000000 */
[----:B-1----:R-:W-:Y:S01]  /*15e60*/  HMMA.16816.F32 R40, R8, R52, R36 ;  /* 0x000000340828723c */ /* 0x002fe20000001824 */
[----:B--2---:R-:W-:-:S04]  /*15e70*/  FMUL.FTZ R4, R25, c[0x0][0x2ec] ;  /* 0x0000bb0019047a20 */ /* 0x004fc80000410000 */
[----:B------:R1:W-:Y:S01]  /*15e80*/  MUFU.TANH R103, R4 ;  /* 0x0000000400677308 */ /* 0x0003e20000002400 */
[----:B---3--:R-:W-:Y:S02]  /*15e90*/  IADD3 R3, R0, 0x49, RZ ;  /* 0x0000004900037810 */ /* 0x008fe40007ffe0ff */
[----:B------:R-:W-:Y:S02]  /*15ea0*/  HMMA.16816.F32 R36, R12, R44, R80 ;  /* 0x0000002c0c24723c */ /* 0x000fe40000001850 */
[C---:B------:R-:W-:Y:S02]  /*15eb0*/  ISETP.GE.AND P4, PT, R3.reuse, R6, PT ;  /* 0x000000060300720c */ /* 0x040fe40003f86270 */
[----:B------:R-:W-:Y:S01]  /*15ec0*/  ISETP.GE.AND P2, PT, R3, R5, PT ;  /* 0x000000050300720c */ /* 0x000fe20003f46270 */
[----:B------:R-:W-:Y:S02]  /*15ed0*/  FMUL.FTZ R3, R26, c[0x0][0x2ec] ;  /* 0x0000bb001a037a20 */ /* 0x000fe40000410000 */
[----:B-1----:R-:W-:-:S02]  /*15ee0*/  FMUL.FTZ R4, R27, c[0x0][0x2ec] ;  /* 0x0000bb001b047a20 */ /* 0x002fc40000410000 */
[----:B------:R-:W-:Y:S01]  /*15ef0*/  HMMA.16816.F32 R24, R8, R54, R28 ;  /* 0x000000360818723c */ /* 0x000fe2000000181c */
[----:B------:R-:W1:Y:S01]  /*15f00*/  LDSM.16.M88.4 R28, [R134+0x9800] ;  /* 0x00980000861c783b */ /* 0x000e620000000200 */
[----:B------:R-:W-:Y:S01]  /*15f10*/  IADD3 R2, R0, 0x48, RZ ;  /* 0x0000004800027810 */ /* 0x000fe20007ffe0ff */
[----:B------:R2:W3:Y:S01]  /*15f20*/  MUFU.TANH R100, R3 ;  /* 0x0000000300647308 */ /* 0x0004e20000002400 */
[----:B------:R-:W-:Y:S01]  /*15f30*/  FSEL R118, R185, -INF , !P5 ;  /* 0xff800000b9767808 */ /* 0x000fe20006800000 */
[----:B------:R-:W-:Y:S01]  /*15f40*/  LDSM.16.M88.4 R52, [R232+0x7000] ;  /* 0x00700000e834783b */ /* 0x000fe20000000200 */
[----:B------:R-:W-:Y:S02]  /*15f50*/  FSEL R124, R183, -INF , !P1 ;  /* 0xff800000b77c7808 */ /* 0x000fe40004800000 */
[C---:B------:R-:W-:Y:S02]  /*15f60*/  ISETP.GE.AND P5, PT, R2.reuse, R6, PT ;  /* 0x000000060200720c */ /* 0x040fe40003fa6270 */
[----:B------:R-:W-:-:S02]  /*15f70*/  ISETP.GE.AND P1, PT, R2, R5, PT ;  /* 0x000000050200720c */ /* 0x000fc40003f26270 */
[----:B------:R-:W-:Y:S02]  /*15f80*/  IADD3 R2, R0, 0x50, RZ ;  /* 0x0000005000027810 */ /* 0x000fe40007ffe0ff */
[----:B------:R-:W-:Y:S02]  /*15f90*/  FSEL R128, R181, -INF , !P3 ;  /* 0xff800000b5807808 */ /* 0x000fe40005800000 */
[----:B------:R-:W-:Y:S02]  /*15fa0*/  FSEL R138, R138, -INF , !P0 ;  /* 0xff8000008a8a7808 */ /* 0x000fe40004000000 */
[----:B--2---:R-:W-:Y:S02]  /*15fb0*/  IADD3 R3, R0, 0x51, RZ ;  /* 0x0000005100037810 */ /* 0x004fe40007ffe0ff */
[----:B------:R-:W-:Y:S02]  /*15fc0*/  FSEL R127, R127, -INF , !P5 ;  /* 0xff8000007f7f7808 */ /* 0x000fe40006800000 */
[----:B------:R-:W-:Y:S01]  /*15fd0*/  FSEL R132, R132, -INF , !P1 ;  /* 0xff80000084847808 */ /* 0x000fe20004800000 */
[----:B------:R-:W-:Y:S01]  /*15fe0*/  HMMA.16816.F32 R44, R12, R46, R60 ;  /* 0x0000002e0c2c723c */ /* 0x000fe2000000183c */
[C---:B------:R-:W-:Y:S01]  /*15ff0*/  ISETP.GE.AND P3, PT, R2.reuse, R6, PT ;  /* 0x000000060200720c */ /* 0x040fe20003f66270 */
[----:B------:R-:W-:Y:S01]  /*16000*/  LDSM.16.M88.4 R60, [R135+0x7000] ;  /* 0x00700000873c783b */ /* 0x000fe20000000200 */
[----:B------:R-:W-:-:S02]  /*16010*/  ISETP.GE.AND P0, PT, R2, R5, PT ;  /* 0x000000050200720c */ /* 0x000fc40003f06270 */
[C---:B------:R-:W-:Y:S02]  /*16020*/  ISETP.GE.AND P5, PT, R3.reuse, R6, PT ;  /* 0x000000060300720c */ /* 0x040fe40003fa6270 */
[----:B------:R-:W-:Y:S01]  /*16030*/  ISETP.GE.AND P1, PT, R3, R5, PT ;  /* 0x000000050300720c */ /* 0x000fe20003f26270 */
[----:B------:R-:W-:Y:S01]  /*16040*/  HMMA.16816.F32 R48, R8, R56, R36 ;  /* 0x000000380830723c */ /* 0x000fe20000001824 */
[C---:B------:R-:W-:Y:S02]  /*16050*/  IADD3 R2, R0.reuse, 0x58, RZ ;  /* 0x0000005800027810 */ /* 0x040fe40007ffe0ff */
[----:B------:R-:W-:Y:S02]  /*16060*/  IADD3 R3, R0, 0x59, RZ ;  /* 0x0000005900037810 */ /* 0x000fe40007ffe0ff */
[----:B------:R-:W-:-:S03]  /*16070*/  FSEL R129, R129, -INF , !P4 ;  /* 0xff80000081817808 */ /* 0x000fc60006000000 */
[----:B------:R-:W-:Y:S01]  /*16080*/  HMMA.16816.F32 R36, R20, R66, RZ ;  /* 0x000000421424723c */ /* 0x000fe200000018ff */
[----:B------:R-:W2:Y:S01]  /*16090*/  LDSM.16.M88.4 R64, [R92+0x9800] ;  /* 0x009800005c40783b */ /* 0x000ea20000000200 */
[----:B------:R-:W-:Y:S02]  /*160a0*/  FSEL R136, R136, -INF , !P2 ;  /* 0xff80000088887808 */ /* 0x000fe40005000000 */
[----:B------:R-:W-:Y:S02]  /*160b0*/  FSEL R137, R137, -INF , !P3 ;  /* 0xff80000089897808 */ /* 0x000fe40005800000 */
[----:B------:R-:W-:Y:S02]  /*160c0*/  FSEL R145, R145, -INF , !P0 ;  /* 0xff80000091917808 */ /* 0x000fe40004000000 */
[C---:B------:R-:W-:Y:S02]  /*160d0*/  ISETP.GE.AND P4, PT, R2.reuse, R6, PT ;  /* 0x000000060200720c */ /* 0x040fe40003f86270 */
[----:B------:R-:W-:-:S02]  /*160e0*/  ISETP.GE.AND P2, PT, R2, R5, PT ;  /* 0x000000050200720c */ /* 0x000fc40003f46270 */
[C---:B------:R-:W-:Y:S02]  /*160f0*/  ISETP.GE.AND P3, PT, R3.reuse, R6, PT ;  /* 0x000000060300720c */ /* 0x040fe40003f66270 */
[----:B------:R-:W-:Y:S01]  /*16100*/  ISETP.GE.AND P0, PT, R3, R5, PT ;  /* 0x000000050300720c */ /* 0x000fe20003f06270 */
[----:B------:R1:W1:Y:S01]  /*16110*/  MUFU.TANH R86, R4 ;  /* 0x0000000400567308 */ /* 0x0002620000002400 */
[C---:B------:R-:W-:Y:S02]  /*16120*/  IADD3 R2, R0.reuse, 0x60, RZ ;  /* 0x0000006000027810 */ /* 0x040fe40007ffe0ff */
[----:B------:R-:W-:Y:S02]  /*16130*/  IADD3 R3, R0, 0x61, RZ ;  /* 0x0000006100037810 */ /* 0x000fe40007ffe0ff */
[----:B------:R-:W-:Y:S02]  /*16140*/  FSEL R140, R140, -INF , !P5 ;  /* 0xff8000008c8c7808 */ /* 0x000fe40006800000 */
[----:B------:R-:W-:-:S02]  /*16150*/  FSEL R148, R148, -INF , !P1 ;  /* 0xff80000094947808 */ /* 0x000fc40004800000 */
[----:B------:R-:W-:Y:S02]  /*16160*/  FSEL R139, R139, -INF , !P4 ;  /* 0xff8000008b8b7808 */ /* 0x000fe40006000000 */
[----:B------:R-:W-:Y:S02]  /*16170*/  FSEL R144, R144, -INF , !P2 ;  /* 0xff80000090907808 */ /* 0x000fe40005000000 */
[-C--:B------:R-:W-:Y:S01]  /*16180*/  ISETP.GE.AND P5, PT, R2, R6.reuse, PT ;  /* 0x000000060200720c */ /* 0x080fe20003fa6270 */
[----:B-1----:R-:W-:Y:S01]  /*16190*/  FMUL.FTZ R4, R32, c[0x0][0x2ec] ;  /* 0x0000bb0020047a20 */ /* 0x002fe20000410000 */
[-C--:B------:R-:W-:Y:S02]  /*161a0*/  ISETP.GE.AND P1, PT, R2, R5.reuse, PT ;  /* 0x000000050200720c */ /* 0x080fe40003f26270 */
        /* <DEDUP_REMOVED lines=8> */
[----:B------:R-:W-:Y:S02]  /*16230*/  FMUL.FTZ R3, R42, c[0x0][0x2ec] ;  /* 0x0000bb002a037a20 */ /* 0x000fe40000410000 */
[----:B-1----:R-:W-:Y:S02]  /*16240*/  FMUL.FTZ R4, R33, c[0x0][0x2ec] ;  /* 0x0000bb0021047a20 */ /* 0x002fe40000410000 */
[----:B------:R-:W-:-:S02]  /*16250*/  FMUL.FTZ R2, R34, c[0x0][0x2ec] ;  /* 0x0000bb0022027a20 */ /* 0x000fc40000410000 */
[----:B------:R1:W-:Y:S01]  /*16260*/  MUFU.TANH R87, R4 ;  /* 0x0000000400577308 */ /* 0x0003e20000002400 */
[C---:B------:R-:W-:Y:S07]  /*16270*/  HMMA.16816.F32 R68, R20.reuse, R30, RZ ;  /* 0x0000001e1444723c */ /* 0x040fee00000018ff */
[----:B------:R2:W-:Y:S01]  /*16280*/  MUFU.TANH R81, R3 ;  /* 0x0000000300517308 */ /* 0x0005e20000002400 */
[----:B-1----:R-:W-:Y:S02]  /*16290*/  FMUL.FTZ R4, R35, c[0x0][0x2ec] ;  /* 0x0000bb0023047a20 */ /* 0x002fe40000410000 */
[----:B------:R-:W-:Y:S01]  /*162a0*/  HMMA.16816.F32 R32, R20, R28, RZ ;  /* 0x0000001c1420723c */ /* 0x000fe200000018ff */
[----:B--2---:R-:W-:-:S07]  /*162b0*/  FMUL.FTZ R3, R43, c[0x0][0x2ec] ;  /* 0x0000bb002b037a20 */ /* 0x004fce0000410000 */
[----:B------:R-:W-:Y:S01]  /*162c0*/  HMMA.16816.F32 R20, R16, R74, R36 ;  /* 0x0000004a1014723c */ /* 0x000fe20000001824 */
[----:B------:R-:W1:Y:S01]  /*162d0*/  LDSM.16.M88.4 R36, [R135+0x7800] ;  /* 0x007800008724783b */ /* 0x000e620000000200 */
[----:B------:R2:W-:Y:S01]  /*162e0*/  MUFU.TANH R80, R3 ;  /* 0x0000000300507308 */ /* 0x0005e20000002400 */
[----:B------:R-:W-:Y:S02]  /*162f0*/  FSEL R141, R141, -INF , !P3 ;  /* 0xff8000008d8d7808 */ /* 0x000fe40005800000 */
[----:B------:R-:W-:-:S05]  /*16300*/  FSEL R146, R146, -INF , !P0 ;  /* 0xff80000092927808 */ /* 0x000fca0004000000 */
[----:B------:R3:W1:Y:S01]  /*16310*/  MUFU.TANH R7, R2 ;  /* 0x0000000200077308 */ /* 0x0006620000002400 */
[----:B--2---:R-:W-:-:S07]  /*16320*/  FMUL.FTZ R3, R24, c[0x0][0x2ec] ;  /* 0x0000bb0018037a20 */ /* 0x004fce0000410000 */
[----:B------:R2:W-:Y:S01]  /*16330*/  MUFU.TANH R72, R3 ;  /* 0x0000000300487308 */ /* 0x0005e20000002400 */
[----:B---3--:R-:W-:-:S04]  /*16340*/  IADD3 R2, R0, 0x68, RZ ;  /* 0x0000006800027810 */ /* 0x008fc80007ffe0ff */
[C---:B------:R-:W-:Y:S02]  /*16350*/  ISETP.GE.AND P3, PT, R2.reuse, R6, PT ;  /* 0x000000060200720c */ /* 0x040fe40003f66270 */
[----:B------:R-:W-:Y:S02]  /*16360*/  ISETP.GE.AND P0, PT, R2, R5, PT ;  /* 0x000000050200720c */ /* 0x000fe40003f06270 */
[----:B------:R-:W-:Y:S01]  /*16370*/  IADD3 R2, R0, 0x70, RZ ;  /* 0x0000007000027810 */ /* 0x000fe20007ffe0ff */
[----:B--2---:R-:W-:Y:S01]  /*16380*/  FMUL.FTZ R3, R25, c[0x0][0x2ec] ;  /* 0x0000bb0019037a20 */ /* 0x004fe20000410000 */
[----:B------:R-:W-:-:S03]  /*16390*/  FSEL R152, R152, -INF , !P4 ;  /* 0xff80000098987808 */ /* 0x000fc60006000000 */
[----:B------:R2:W-:Y:S01]  /*163a0*/  MUFU.TANH R73, R3 ;  /* 0x0000000300497308 */ /* 0x0005e20000002400 */
[----:B------:R-:W-:Y:S02]  /*163b0*/  FSEL R159, R159, -INF , !P2 ;  /* 0xff8000009f9f7808 */ /* 0x000fe40005000000 */
[C---:B------:R-:W-:Y:S02]  /*163c0*/  ISETP.GE.AND P4, PT, R2.reuse, R6, PT ;  /* 0x000000060200720c */ /* 0x040fe40003f86270 */
[----:B------:R-:W-:Y:S02]  /*163d0*/  ISETP.GE.AND P2, PT, R2, R5, PT ;  /* 0x000000050200720c */ /* 0x000fe40003f46270 */
[----:B------:R-:W-:Y:S01]  /*163e0*/  IADD3 R2, R0, 0x71, RZ ;  /* 0x0000007100027810 */ /* 0x000fe20007ffe0ff */
[----:B------:R-:W-:Y:S01]  /*163f0*/  HMMA.16816.F32 R28, R16, R64, R32 ;  /* 0x00000040101c723c */ /* 0x000fe20000001820 */
[----:B------:R-:W-:Y:S01]  /*16400*/  FSEL R150, R150, -INF , !P3 ;  /* 0xff80000096967808 */ /* 0x000fe20005800000 */
[----:B--2---:R-:W-:Y:S01]  /*16410*/  FMUL.FTZ R3, R26, c[0x0][0x2ec] ;  /* 0x0000bb001a037a20 */ /* 0x004fe20000410000 */
[----:B------:R-:W-:-:S03]  /*16420*/  FSEL R156, R156, -INF , !P0 ;  /* 0xff8000009c9c7808 */ /* 0x000fc60004000000 */
[----:B------:R2:W-:Y:S01]  /*16430*/  MUFU.TANH R57, R3 ;  /* 0x0000000300397308 */ /* 0x0005e20000002400 */
[C---:B------:R-:W-:Y:S02]  /*16440*/  ISETP.GE.AND P3, PT, R2.reuse, R6, PT ;  /* 0x000000060200720c */ /* 0x040fe40003f66270 */
[----:B------:R-:W-:Y:S02]  /*16450*/  ISETP.GE.AND P0, PT, R2, R5, PT ;  /* 0x000000050200720c */ /* 0x000fe40003f06270 */
[----:B------:R-:W-:Y:S02]  /*16460*/  IADD3 R2, R0, 0x78, RZ ;  /* 0x0000007800027810 */ /* 0x000fe40007ffe0ff */
[----:B------:R-:W-:Y:S01]  /*16470*/  FSEL R149, R149, -INF , !P5 ;  /* 0xff80000095957808 */ /* 0x000fe20006800000 */
[----:B------:R3:W1:Y:S01]  /*16480*/  MUFU.TANH R84, R4 ;  /* 0x0000000400547308 */ /* 0x0006620000002400 */
[----:B------:R-:W-:Y:S01]  /*16490*/  FSEL R155, R155, -INF , !P1 ;  /* 0xff8000009b9b7808 */ /* 0x000fe20004800000 */
[----:B--2---:R-:W-:-:S02]  /*164a0*/  FMUL.FTZ R3, R27, c[0x0][0x2ec] ;  /* 0x0000bb001b037a20 */ /* 0x004fc40000410000 */
[----:B------:R-:W-:Y:S01]  /*164b0*/  HMMA.16816.F32 R24, R12, R60, R76 ;  /* 0x0000003c0c18723c */ /* 0x000fe2000000184c */
        /* <DEDUP_REMOVED lines=9> */
[----:B------:R-:W-:Y:S02]  /*16550*/  IADD3 R2, R0, 0x80, RZ ;  /* 0x0000008000027810 */ /* 0x000fe40007ffe0ff */
[----:B------:R-:W-:Y:S02]  /*16560*/  FSEL R162, R162, -INF , !P3 ;  /* 0xff800000a2a27808 */ /* 0x000fe40005800000 */
[----:B------:R-:W-:Y:S02]  /*16570*/  FSEL R170, R170, -INF , !P0 ;  /* 0xff800000aaaa7808 */ /* 0x000fe40004000000 */
[C---:B------:R-:W-:Y:S01]  /*16580*/  ISETP.GE.AND P3, PT, R2.reuse, R6, PT ;  /* 0x000000060200720c */ /* 0x040fe20003f66270 */
[----:B--2---:R-:W-:Y:S02]  /*16590*/  FMUL.FTZ R4, R41, c[0x0][0x2ec] ;  /* 0x0000bb0029047a20 */ /* 0x004fe40000410000 */
[----:B------:R-:W-:Y:S01]  /*165a0*/  HMMA.16816.F32 R40, R8, R58, R44 ;  /* 0x0000003a0828723c */ /* 0x000fe2000000182c */
[----:B------:R-:W-:-:S02]  /*165b0*/  ISETP.GE.AND P0, PT, R2, R5, PT ;  /* 0x000000050200720c */ /* 0x000fc40003f06270 */
[----:B------:R-:W-:Y:S01]  /*165c0*/  IADD3 R2, R0, 0x81, RZ ;  /* 0x0000008100027810 */ /* 0x000fe20007ffe0ff */
[----:B------:R2:W-:Y:S01]  /*165d0*/  MUFU.TANH R56, R3 ;  /* 0x0000000300387308 */ /* 0x0005e20000002400 */
[----:B----4-:R-:W-:Y:S02]  /*165e0*/  FSEL R161, R161, -INF , !P5 ;  /* 0xff800000a1a17808 */ /* 0x010fe40006800000 */
[----:B------:R-:W-:Y:S01]  /*165f0*/  FSEL R165, R165, -INF , !P1 ;  /* 0xff800000a5a57808 */ /* 0x000fe20004800000 */
[----:B------:R-:W-:Y:S01]  /*16600*/  HMMA.16816.F32 R20, R12, R62, R20 ;  /* 0x0000003e0c14723c */ /* 0x000fe20000001814 */
[C---:B------:R-:W-:Y:S02]  /*16610*/  ISETP.GE.AND P5, PT, R2.reuse, R6, PT ;  /* 0x000000060200720c */ /* 0x040fe40003fa6270 */
[----:B------:R-:W-:Y:S02]  /*16620*/  ISETP.GE.AND P1, PT, R2, R5, PT ;  /* 0x000000050200720c */ /* 0x000fe40003f26270 */
[----:B------:R-:W-:-:S03]  /*16630*/  IADD3 R2, R0, 0x88, RZ ;  /* 0x0000008800027810 */ /* 0x000fc60007ffe0ff */
[----:B------:R-:W-:Y:S01]  /*16640*/  HMMA.16816.F32 R32, R8, R52, R24 ;  /* 0x000000340820723c */ /* 0x000fe20000001818 */
[----:B------:R-:W-:Y:S02]  /*16650*/  FSEL R160, R160, -INF , !P4 ;  /* 0xff800000a0a07808 */ /* 0x000fe40006000000 */
[----:B--2---:R-:W-:Y:S02]  /*16660*/  IADD3 R3, R0, 0x89, RZ ;  /* 0x0000008900037810 */ /* 0x004fe40007ffe0ff */
[----:B------:R-:W-:-:S03]  /*16670*/  FSEL R164, R164, -INF , !P2 ;  /* 0xff800000a4a47808 */ /* 0x000fc60005000000 */
[----:B-1----:R-:W-:Y:S01]  /*16680*/  HMMA.16816.F32 R24, R12, R36, R28 ;  /* 0x000000240c18723c */ /* 0x002fe2000000181c */
[----:B------:R-:W-:Y:S01]  /*16690*/  FSEL R166, R166, -INF , !P3 ;  /* 0xff800000a6a67808 */ /* 0x000fe20005800000 */
[----:B------:R-:W1:Y:S01]  /*166a0*/  LDSM.16.M88.4 R28, [R232+0x7800] ;  /* 0x00780000e81c783b */ /* 0x000e620000000200 */
[----:B------:R-:W-:Y:S01]  /*166b0*/  FSEL R175, R175, -INF , !P0 ;  /* 0xff800000afaf7808 */ /* 0x000fe20004000000 */
[----:B------:R2:W4:Y:S01]  /*166c0*/  MUFU.TANH R82, R4 ;  /* 0x0000000400527308 */ /* 0x0005220000002400 */
[----:B------:R-:W-:Y:S01]  /*166d0*/  ISETP.GE.AND P4, PT, R2, R6, PT ;  /* 0x000000060200720c */ /* 0x000fe20003f86270 */
[----:B------:R-:W-:-:S04]  /*166e0*/  DEPBAR.LE SB0, 0x0 ;  /* 0x000080000000791a */ /* 0x000fc80000000000 */
[-C--:B------:R-:W-:Y:S02]  /*166f0*/  ISETP.GE.AND P2, PT, R2, R5.reuse, PT ;  /* 0x000000050200720c */ /* 0x080fe40003f46270 */
[CC--:B------:R-:W-:Y:S02]  /*16700*/  ISETP.GE.AND P3, PT, R3.reuse, R6.reuse, PT ;  /* 0x000000060300720c */ /* 0x0c0fe40003f66270 */
[----:B------:R-:W-:Y:S01]  /*16710*/  ISETP.GE.AND P0, PT, R3, R5, PT ;  /* 0x000000050300720c */ /* 0x000fe20003f06270 */
[----:B------:R-:W-:Y:S01]  /*16720*/  FMUL.FTZ R3, R50, c[0x0][0x2ec] ;  /* 0x0000bb0032037a20 */ /* 0x000fe20000410000 */
[----:B------:R-:W-:Y:S02]  /*16730*/  IADD3 R2, R0, 0x90, RZ ;  /* 0x0000009000027810 */ /* 0x000fe40007ffe0ff */
[----:B------:R-:W-:Y:S01]  /*16740*/  FSEL R171, R171, -INF , !P5 ;  /* 0xff800000abab7808 */ /* 0x000fe20006800000 */
[----:B------:R3:W-:Y:S01]  /*16750*/  MUFU.TANH R47, R3 ;  /* 0x00000003002f7308 */ /* 0x0007e20000002400 */
[----:B------:R-:W-:Y:S01]  /*16760*/  FSEL R177, R177, -INF , !P1 ;  /* 0xff800000b1b17808 */ /* 0x000fe20004800000 */
[----:B------:R-:W-:Y:S01]  /*16770*/  HMMA.16816.F32 R16, R16, R66, R68 ;  /* 0x000000421010723c */ /* 0x000fe20000001844 */
[----:B------:R-:W-:-:S02]  /*16780*/  ISETP.GE.AND P5, PT, R2, R6, PT ;  /* 0x000000060200720c */ /* 0x000fc40003fa6270 */
[----:B------:R-:W-:Y:S02]  /*16790*/  ISETP.GE.AND P1, PT, R2, R5, PT ;  /* 0x000000050200720c */ /* 0x000fe40003f26270 */
[----:B------:R-:W-:Y:S01]  /*167a0*/  IADD3 R2, R0, 0x91, RZ ;  /* 0x0000009100027810 */ /* 0x000fe20007ffe0ff */
[----:B--2---:R-:W-:Y:S01]  /*167b0*/  FMUL.FTZ R4, R48, c[0x0][0x2ec] ;  /* 0x0000bb0030047a20 */ /* 0x004fe20000410000 */
[----:B------:R-:W-:Y:S02]  /*167c0*/  FSEL R169, R169, -INF , !P4 ;  /* 0xff800000a9a97808 */ /* 0x000fe40006000000 */
[----:B------:R-:W-:Y:S02]  /*167d0*/  FSEL R174, R174, -INF , !P2 ;  /* 0xff800000aeae7808 */ /* 0x000fe40005000000 */
[----:B------:R-:W-:Y:S02]  /*167e0*/  FSEL R168, R168, -INF , !P3 ;  /* 0xff800000a8a87808 */ /* 0x000fe40005800000 */
[----:B---3--:R-:W-:-:S02]  /*167f0*/  IADD3 R3, R0, 0x98, RZ ;  /* 0x0000009800037810 */ /* 0x008fc40007ffe0ff */
[----:B------:R-:W-:Y:S02]  /*16800*/  FSEL R173, R173, -INF , !P0 ;  /* 0xff800000adad7808 */ /* 0x000fe40004000000 */
[CC--:B------:R-:W-:Y:S02]  /*16810*/  ISETP.GE.AND P4, PT, R2.reuse, R6.reuse, PT ;  /* 0x000000060200720c */ /* 0x0c0fe40003f86270 */
[-C--:B------:R-:W-:Y:S02]  /*16820*/  ISETP.GE.AND P2, PT, R2, R5.reuse, PT ;  /* 0x000000050200720c */ /* 0x080fe40003f46270 */
[C---:B------:R-:W-:Y:S02]  /*16830*/  ISETP.GE.AND P3, PT, R3.reuse, R6, PT ;  /* 0x000000060300720c */ /* 0x040fe40003f66270 */
[----:B------:R-:W-:Y:S01]  /*16840*/  ISETP.GE.AND P0, PT, R3, R5, PT ;  /* 0x000000050300720c */ /* 0x000fe20003f06270 */
[----:B------:R-:W-:Y:S01]  /*16850*/  FMUL.FTZ R3, R40, c[0x0][0x2ec] ;  /* 0x0000bb0028037a20 */ /* 0x000fe20000410000 */
[----:B------:R-:W-:Y:S01]  /*16860*/  IADD3 R2, R0, 0x99, RZ ;  /* 0x0000009900027810 */ /* 0x000fe20007ffe0ff */
[----:B------:R2:W3:Y:S01]  /*16870*/  MUFU.TANH R48, R4 ;  /* 0x0000000400307308 */ /* 0x0004e20000002400 */
[----:B------:R-:W-:-:S02]  /*16880*/  FSEL R178, R178, -INF , !P5 ;  /* 0xff800000b2b27808 */ /* 0x000fc40006800000 */
[----:B------:R-:W-:Y:S02]  /*16890*/  FSEL R181, R179, -INF , !P1 ;  /* 0xff800000b3b57808 */ /* 0x000fe40004800000 */
[C---:B------:R-:W-:Y:S02]  /*168a0*/  ISETP.GE.AND P5, PT, R2.reuse, R6, PT ;  /* 0x000000060200720c */ /* 0x040fe40003fa6270 */
[----:B------:R-:W-:Y:S01]  /*168b0*/  ISETP.GE.AND P1, PT, R2, R5, PT ;  /* 0x000000050200720c */ /* 0x000fe20003f26270 */
[----:B------:R1:W-:Y:S01]  /*168c0*/  MUFU.TANH R45, R3 ;  /* 0x00000003002d7308 */ /* 0x0003e20000002400 */
[----:B------:R-:W-:Y:S01]  /*168d0*/  IADD3 R2, R0, 0xa1, RZ ;  /* 0x000000a100027810 */ /* 0x000fe20007ffe0ff */
[----:B------:R-:W-:Y:S01]  /*168e0*/  HMMA.16816.F32 R20, R8, R54, R20 ;  /* 0x000000360814723c */ /* 0x000fe20000001814 */
[----:B------:R-:W-:Y:S01]  /*168f0*/  FSEL R179, R182, -INF , !P4 ;  /* 0xff800000b6b37808 */ /* 0x000fe20006000000 */
[----:B--2---:R-:W-:Y:S01]  /*16900*/  FMUL.FTZ R4, R49, c[0x0][0x2ec] ;  /* 0x0000bb0031047a20 */ /* 0x004fe20000410000 */
[----:B------:R-:W-:-:S02]  /*16910*/  FSEL R180, R180, -INF , !P2 ;  /* 0xff800000b4b47808 */ /* 0x000fc40005000000 */
[----:B------:R-:W-:Y:S01]  /*16920*/  FSEL R172, R172, -INF , !P3 ;  /* 0xff800000acac7808 */ /* 0x000fe20005800000 */
[----:B------:R2:W2:Y:S01]  /*16930*/  MUFU.TANH R49, R4 ;  /* 0x0000000400317308 */ /* 0x0004a20000002400 */
[----:B------:R-:W-:Y:S02]  /*16940*/  FSEL R154, R154, -INF , !P0 ;  /* 0xff8000009a9a7808 */ /* 0x000fe40004000000 */
[----:B-1----:R-:W-:Y:S02]  /*16950*/  IADD3 R3, R0, 0xa0, RZ ;  /* 0x000000a000037810 */ /* 0x002fe40007ffe0ff */
[-C--:B------:R-:W-:Y:S02]  /*16960*/  ISETP.GE.AND P3, PT, R2, R6.reuse, PT ;  /* 0x000000060200720c */ /* 0x080fe40003f66270 */
[C---:B------:R-:W-:Y:S02]  /*16970*/  ISETP.GE.AND P4, PT, R3.reuse, R6, PT ;  /* 0x000000060300720c */ /* 0x040fe40003f86270 */
[-C--:B------:R-:W-:Y:S01]  /*16980*/  ISETP.GE.AND P2, PT, R3, R5.reuse, PT ;  /* 0x000000050300720c */ /* 0x080fe20003f46270 */
[----:B------:R-:W-:Y:S01]  /*16990*/  FMUL.FTZ R3, R42, c[0x0][0x2ec] ;  /* 0x0000bb002a037a20 */ /* 0x000fe20000410000 */
[----:B------:R-:W-:-:S02]  /*169a0*/  ISETP.GE.AND P0, PT, R2, R5, PT ;  /* 0x000000050200720c */ /* 0x000fc40003f06270 */
[----:B------:R-:W-:Y:S01]  /*169b0*/  IADD3 R2, R0, 0xa8, RZ ;  /* 0x000000a800027810 */ /* 0x000fe20007ffe0ff */
[----:B--2---:R-:W-:Y:S01]  /*169c0*/  FMUL.FTZ R4, R51, c[0x0][0x2ec] ;  /* 0x0000bb0033047a20 */ /* 0x004fe20000410000 */
[----:B------:R-:W-:Y:S02]  /*169d0*/  FSEL R176, R176, -INF , !P5 ;  /* 0xff800000b0b07808 */ /* 0x000fe40006800000 */
[----:B------:R-:W-:Y:S01]  /*169e0*/  FSEL R153, R153, -INF , !P1 ;  /* 0xff80000099997808 */ /* 0x000fe20004800000 */
[----:B------:R1:W2:Y:S01]  /*169f0*/  MUFU.TANH R46, R4 ;  /* 0x00000004002e7308 */ /* 0x0002a20000002400 */
[C---:B------:R-:W-:Y:S02]  /*16a00*/  ISETP.GE.AND P5, PT, R2.reuse, R6, PT ;  /* 0x000000060200720c */ /* 0x040fe40003fa6270 */
[----:B------:R-:W-:Y:S02]  /*16a10*/  ISETP.GE.AND P1, PT, R2, R5, PT ;  /* 0x000000050200720c */ /* 0x000fe40003f26270 */
[----:B------:R-:W-:Y:S01]  /*16a20*/  IADD3 R2, R0, 0xb0, RZ ;  /* 0x000000b000027810 */ /* 0x000fe20007ffe0ff */
[----:B------:R-:W-:Y:S01]  /*16a30*/  HMMA.16816.F32 R12, R12, R38, R16 ;  /* 0x000000260c0c723c */ /* 0x000fe20000001810 */
[----:B------:R-:W-:-:S02]  /*16a40*/  FSEL R163, R163, -INF , !P4 ;  /* 0xff800000a3a37808 */ /* 0x000fc40006000000 */
[----:B------:R-:W-:Y:S02]  /*16a50*/  FSEL R143, R143, -INF , !P2 ;  /* 0xff8000008f8f7808 */ /* 0x000fe40005000000 */
[----:B------:R-:W-:Y:S01]  /*16a60*/  FSEL R151, R151, -INF , !P3 ;  /* 0xff80000097977808 */ /* 0x000fe20005800000 */
[----:B-1----:R-:W-:Y:S02]  /*16a70*/  FMUL.FTZ R4, R41, c[0x0][0x2ec] ;  /* 0x0000bb0029047a20 */ /* 0x002fe40000410000 */
[----:B------:R1:W-:Y:S01]  /*16a80*/  MUFU.TANH R41, R3 ;  /* 0x0000000300297308 */ /* 0x0003e20000002400 */
[----:B------:R-:W-:Y:S02]  /*16a90*/  FSEL R131, R131, -INF , !P0 ;  /* 0xff80000083837808 */ /* 0x000fe40004000000 */
[C---:B------:R-:W-:Y:S02]  /*16aa0*/  ISETP.GE.AND P3, PT, R2.reuse, R6, PT ;  /* 0x000000060200720c */ /* 0x040fe40003f66270 */
[----:B------:R-:W-:-:S02]  /*16ab0*/  ISETP.GE.AND P0, PT, R2, R5, PT ;  /* 0x000000050200720c */ /* 0x000fc40003f06270 */
[C---:B------:R-:W-:Y:S01]  /*16ac0*/  IADD3 R2, R0.reuse, 0xb8, RZ ;  /* 0x000000b800027810 */ /* 0x040fe20007ffe0ff */
[----:B------:R2:W2:Y:S01]  /*16ad0*/  MUFU.TANH R44, R4 ;  /* 0x00000004002c7308 */ /* 0x0004a20000002400 */
[----:B-1----:R-:W-:-:S04]  /*16ae0*/  IADD3 R3, R0, 0xa9, RZ ;  /* 0x000000a900037810 */ /* 0x002fc80007ffe0ff */
[C---:B------:R-:W-:Y:S02]  /*16af0*/  ISETP.GE.AND P4, PT, R3.reuse, R6, PT ;  /* 0x000000060300720c */ /* 0x040fe40003f86270 */
[----:B------:R-:W-:Y:S02]  /*16b00*/  ISETP.GE.AND P2, PT, R3, R5, PT ;  /* 0x000000050300720c */ /* 0x000fe40003f46270 */
[----:B------:R-:W-:Y:S01]  /*16b10*/  IADD3 R3, R0, 0xb1, RZ ;  /* 0x000000b100037810 */ /* 0x000fe20007ffe0ff */
[----:B--2---:R-:W-:Y:S01]  /*16b20*/  FMUL.FTZ R4, R43, c[0x0][0x2ec] ;  /* 0x0000bb002b047a20 */ /* 0x004fe20000410000 */
[----:B------:R-:W-:Y:S02]  /*16b30*/  FSEL R142, R142, -INF , !P5 ;  /* 0xff8000008e8e7808 */ /* 0x000fe40006800000 */
[----:B------:R-:W-:Y:S02]  /*16b40*/  FSEL R123, R123, -INF , !P1 ;  /* 0xff8000007b7b7808 */ /* 0x000fe40004800000 */
[----:B------:R-:W-:-:S02]  /*16b50*/  FSEL R130, R130, -INF , !P4 ;  /* 0xff80000082827808 */ /* 0x000fc40006000000 */
[----:B------:R-:W-:Y:S02]  /*16b60*/  FSEL R115, R115, -INF , !P2 ;  /* 0xff80000073737808 */ /* 0x000fe40005000000 */
[CC--:B------:R-:W-:Y:S02]  /*16b70*/  ISETP.GE.AND P5, PT, R3.reuse, R6.reuse, PT ;  /* 0x000000060300720c */ /* 0x0c0fe40003fa6270 */
[-C--:B------:R-:W-:Y:S02]  /*16b80*/  ISETP.GE.AND P1, PT, R3, R5.reuse, PT ;  /* 0x000000050300720c */ /* 0x080fe40003f26270 */
[C---:B------:R-:W-:Y:S02]  /*16b90*/  ISETP.GE.AND P4, PT, R2.reuse, R6, PT ;  /* 0x000000060200720c */ /* 0x040fe40003f86270 */
[----:B------:R-:W-:Y:S01]  /*16ba0*/  ISETP.GE.AND P2, PT, R2, R5, PT ;  /* 0x000000050200720c */ /* 0x000fe20003f46270 */
[----:B------:R1:W2:Y:S01]  /*16bb0*/  MUFU.TANH R40, R4 ;  /* 0x0000000400287308 */ /* 0x0002a20000002400 */
[----:B------:R-:W-:-:S02]  /*16bc0*/  IADD3 R3, R0, 0xb9, RZ ;  /* 0x000000b900037810 */ /* 0x000fc40007ffe0ff */
[----:B------:R-:W-:Y:S01]  /*16bd0*/  IADD3 R2, R0, 0xc0, RZ ;  /* 0x000000c000027810 */ /* 0x000fe20007ffe0ff */
[----:B------:R-:W-:Y:S01]  /*16be0*/  HMMA.16816.F32 R24, R8, R28, R24 ;  /* 0x0000001c0818723c */ /* 0x000fe20000001818 */
[----:B------:R-:W-:Y:S02]  /*16bf0*/  FSEL R119, R119, -INF , !P3 ;  /* 0xff80000077777808 */ /* 0x000fe40005800000 */
[----:B------:R-:W-:Y:S02]  /*16c00*/  FSEL R100, R100, -INF , !P0 ;  /* 0xff80000064647808 */ /* 0x000fe40004000000 */
[----:B------:R-:W-:Y:S02]  /*16c10*/  FSEL R103, R103, -INF , !P5 ;  /* 0xff80000067677808 */ /* 0x000fe40006800000 */
[----:B------:R-:W-:Y:S02]  /*16c20*/  FSEL R182, R86, -INF , !P1 ;  /* 0xff80000056b67808 */ /* 0x000fe40004800000 */
[CC--:B------:R-:W-:Y:S01]  /*16c30*/  ISETP.GE.AND P3, PT, R3.reuse, R6.reuse, PT ;  /* 0x000000060300720c */ /* 0x0c0fe20003f66270 */
[----:B-1----:R-:W-:Y:S01]  /*16c40*/  FMUL.FTZ R4, R32, c[0x0][0x2ec] ;  /* 0x0000bb0020047a20 */ /* 0x002fe20000410000 */
[----:B------:R-:W-:Y:S01]  /*16c50*/  ISETP.GE.AND P0, PT, R3, R5, PT ;  /* 0x000000050300720c */ /* 0x000fe20003f06270 */
[----:B------:R-:W-:Y:S01]  /*16c60*/  FMUL.FTZ R3, R20, c[0x0][0x2ec] ;  /* 0x0000bb0014037a20 */ /* 0x000fe20000410000 */
[----:B------:R-:W-:-:S02]  /*16c70*/  ISETP.GE.AND P5, PT, R2, R6, PT ;  /* 0x000000060200720c */ /* 0x000fc40003fa6270 */
[-C--:B------:R-:W-:Y:S01]  /*16c80*/  ISETP.GE.AND P1, PT, R2, R5.reuse, PT ;  /* 0x000000050200720c */ /* 0x080fe20003f26270 */
[----:B------:R1:W-:Y:S01]  /*16c90*/  MUFU.TANH R37, R4 ;  /* 0x0000000400257308 */ /* 0x0003e20000002400 */
[----:B------:R-:W-:Y:S02]  /*16ca0*/  IADD3 R2, R0, 0xc1, RZ ;  /* 0x000000c100027810 */ /* 0x000fe40007ffe0ff */
[----:B------:R-:W-:Y:S02]  /*16cb0*/  FSEL R85, R85, -INF , !P4 ;  /* 0xff80000055557808 */ /* 0x000fe40006000000 */
[----:B------:R-:W-:Y:S02]  /*16cc0*/  FSEL R86, R7, -INF , !P2 ;  /* 0xff80000007567808 */ /* 0x000fe40005000000 */
[C---:B------:R-:W-:Y:S01]  /*16cd0*/  ISETP.GE.AND P4, PT, R2.reuse, R6, PT ;  /* 0x000000060200720c */ /* 0x040fe20003f86270 */
[----:B------:R2:W-:Y:S01]  /*16ce0*/  MUFU.TANH R32, R3 ;  /* 0x0000000300207308 */ /* 0x0005e20000002400 */
[----:B------:R-:W-:-:S02]  /*16cf0*/  ISETP.GE.AND P2, PT, R2, R5, PT ;  /* 0x000000050200720c */ /* 0x000fc40003f46270 */
[----:B------:R-:W-:Y:S01]  /*16d00*/  IADD3 R2, R0, 0xc8, RZ ;  /* 0x000000c800027810 */ /* 0x000fe20007ffe0ff */
[----:B-1----:R-:W-:Y:S01]  /*16d10*/  FMUL.FTZ R4, R33, c[0x0][0x2ec] ;  /* 0x0000bb0021047a20 */ /* 0x002fe20000410000 */
[----:B------:R-:W-:-:S03]  /*16d20*/  FSEL R87, R87, -INF , !P3 ;  /* 0xff80000057577808 */ /* 0x000fc60005800000 */
[----:B------:R1:W-:Y:S01]  /*16d30*/  MUFU.TANH R36, R4 ;  /* 0x0000000400247308 */ /* 0x0003e20000002400 */
[----:B------:R-:W-:Y:S01]  /*16d40*/  FSEL R84, R84, -INF , !P0 ;  /* 0xff80000054547808 */ /* 0x000fe20004000000 */
[----:B--2---:R-:W-:Y:S01]  /*16d50*/  FMUL.FTZ R3, R21, c[0x0][0x2ec] ;  /* 0x0000bb0015037a20 */ /* 0x004fe20000410000 */
[C---:B------:R-:W-:Y:S02]  /*16d60*/  ISETP.GE.AND P3, PT, R2.reuse, R6, PT ;  /* 0x000000060200720c */ /* 0x040fe40003f66270 */
[----:B------:R-:W-:-:S03]  /*16d70*/  ISETP.GE.AND P0, PT, R2, R5, PT ;  /* 0x000000050200720c */ /* 0x000fc60003f06270 */
[----:B------:R2:W-:Y:S01]  /*16d80*/  MUFU.TANH R20, R3 ;  /* 0x0000000300147308 */ /* 0x0005e20000002400 */
[----:B------:R-:W-:Y:S01]  /*16d90*/  IADD3 R2, R0, 0xc9, RZ ;  /* 0x000000c900027810 */ /* 0x000fe20007ffe0ff */
[----:B------:R-:W-:Y:S01]  /*16da0*/  HMMA.16816.F32 R8, R8, R30, R12 ;  /* 0x0000001e0808723c */ /* 0x000fe2000000180c */
[----:B-1----:R-:W-:Y:S01]  /*16db0*/  FMUL.FTZ R4, R34, c[0x0][0x2ec] ;  /* 0x0000bb0022047a20 */ /* 0x002fe20000410000 */
[----:B------:R-:W-:-:S04]  /*16dc0*/  FSEL R109, R194, -INF , !P6 ;  /* 0xff800000c26d7808 */ /* 0x000fc80007000000 */
[----:B------:R1:W1:Y:S01]  /*16dd0*/  MUFU.TANH R34, R4 ;  /* 0x0000000400227308 */ /* 0x0002620000002400 */
[----:B------:R-:W-:Y:S01]  /*16de0*/  FSEL R81, R81, -INF , !P1 ;  /* 0xff80000051517808 */ /* 0x000fe20004800000 */
[----:B--2---:R-:W-:Y:S01]  /*16df0*/  FMUL.FTZ R3, R22, c[0x0][0x2ec] ;  /* 0x0000bb0016037a20 */ /* 0x004fe20000410000 */
[C---:B------:R-:W-:Y:S02]  /*16e00*/  ISETP.GE.AND P6, PT, R2.reuse, R6, PT ;  /* 0x000000060200720c */ /* 0x040fe40003fc6270 */
[----:B------:R-:W-:-:S03]  /*16e10*/  ISETP.GE.AND P1, PT, R2, R5, PT ;  /* 0x000000050200720c */ /* 0x000fc60003f26270 */
[----:B------:R2:W-:Y:S01]  /*16e20*/  MUFU.TANH R7, R3 ;  /* 0x0000000300077308 */ /* 0x0005e20000002400 */
[----:B------:R-:W-:Y:S01]  /*16e30*/  IADD3 R2, R0, 0xd1, RZ ;  /* 0x000000d100027810 */ /* 0x000fe20007ffe0ff */
[----:B-1----:R-:W-:Y:S01]  /*16e40*/  FMUL.FTZ R4, R35, c[0x0][0x2ec] ;  /* 0x0000bb0023047a20 */ /* 0x002fe20000410000 */
[----:B------:R-:W-:-:S05]  /*16e50*/  FSEL R83, R83, -INF , !P5 ;  /* 0xff80000053537808 */ /* 0x000fca0006800000 */
[----:B------:R1:W1:Y:S01]  /*16e60*/  MUFU.TANH R33, R4 ;  /* 0x0000000400217308 */ /* 0x0002620000002400 */
[----:B----4-:R-:W-:Y:S02]  /*16e70*/  FSEL R82, R82, -INF , !P4 ;  /* 0xff80000052527808 */ /* 0x010fe40006000000 */
[----:B--2---:R-:W-:Y:S02]  /*16e80*/  IADD3 R3, R0, 0xd0, RZ ;  /* 0x000000d000037810 */ /* 0x004fe40007ffe0ff */
[----:B------:R-:W-:Y:S01]  /*16e90*/  FSEL R185, R57, -INF , !P0 ;  /* 0xff80000039b97808 */ /* 0x000fe20004000000 */
[----:B------:R-:W-:Y:S01]  /*16ea0*/  BAR.SYNC.DEFER_BLOCKING 0x0 ;  /* 0x0000000000007b1d */ /* 0x000fe20000010000 */
[-C--:B------:R-:W-:Y:S02]  /*16eb0*/  ISETP.GE.AND P5, PT, R3, R6.reuse, PT ;  /* 0x000000060300720c */ /* 0x080fe40003fa6270 */
[C---:B------:R-:W-:Y:S02]  /*16ec0*/  ISETP.GE.AND P4, PT, R2.reuse, R6, PT ;  /* 0x000000060200720c */ /* 0x040fe40003f86270 */
[----:B------:R-:W-:Y:S01]  /*16ed0*/  ISETP.GE.AND P0, PT, R2, R5, PT ;  /* 0x000000050200720c */ /* 0x000fe20003f06270 */
[----:B-1----:R-:W-:Y:S01]  /*16ee0*/  FMUL.FTZ R4, R23, c[0x0][0x2ec] ;  /* 0x0000bb0017047a20 */ /* 0x002fe20000410000 */
[----:B------:R-:W-:-:S02]  /*16ef0*/  IADD3 R2, R0, 0xd9, RZ ;  /* 0x000000d900027810 */ /* 0x000fc40007ffe0ff */
[----:B------:R-:W-:Y:S01]  /*16f00*/  FSEL R183, R80, -INF , !P2 ;  /* 0xff80000050b77808 */ /* 0x000fe20005000000 */
[----:B------:R1:W-:Y:S01]  /*16f10*/  MUFU.TANH R17, R4 ;  /* 0x0000000400117308 */ /* 0x0003e20000002400 */
[----:B------:R-:W-:Y:S02]  /*16f20*/  ISETP.GE.AND P2, PT, R3, R5, PT ;  /* 0x000000050300720c */ /* 0x000fe40003f46270 */
[----:B------:R-:W-:Y:S02]  /*16f30*/  FSEL R39, R72, -INF , !P3 ;  /* 0xff80000048277808 */ /* 0x000fe40005800000 */
[----:B------:R-:W-:Y:S02]  /*16f40*/  IADD3 R3, R0, 0xd8, RZ ;  /* 0x000000d800037810 */ /* 0x000fe40007ffe0ff */
[----:B---3--:R-:W-:Y:S02]  /*16f50*/  FSEL R184, R48, -INF , !P5 ;  /* 0xff80000030b87808 */ /* 0x008fe40006800000 */
[----:B------:R-:W-:-:S02]  /*16f60*/  ISETP.GE.AND P5, PT, R2, R6, PT ;  /* 0x000000060200720c */ /* 0x000fc40003fa6270 */
[-C--:B------:R-:W-:Y:S02]  /*16f70*/  ISETP.GE.AND P3, PT, R2, R5.reuse, PT ;  /* 0x000000050200720c */ /* 0x080fe40003f66270 */
[----:B------:R-:W-:Y:S01]  /*16f80*/  IADD3 R2, R0, 0xe0, RZ ;  /* 0x000000e000027810 */ /* 0x000fe20007ffe0ff */
[----:B-1----:R-:W-:Y:S01]  /*16f90*/  FMUL.FTZ R4, R24, c[0x0][0x2ec] ;  /* 0x0000bb0018047a20 */ /* 0x002fe20000410000 */
[----:B------:R-:W-:Y:S02]  /*16fa0*/  FSEL R38, R73, -INF , !P6 ;  /* 0xff80000049267808 */ /* 0x000fe40007000000 */
[----:B------:R-:W-:Y:S01]  /*16fb0*/  FSEL R80, R56, -INF , !P1 ;  /* 0xff80000038507808 */ /* 0x000fe20004800000 */
[----:B------:R1:W-:Y:S01]  /*16fc0*/  MUFU.TANH R16, R4 ;  /* 0x0000000400107308 */ /* 0x0003e20000002400 */
[C---:B------:R-:W-:Y:S02]  /*16fd0*/  ISETP.GE.AND P6, PT, R3.reuse, R6, PT ;  /* 0x000000060300720c */ /* 0x040fe40003fc6270 */
[----:B------:R-:W-:Y:S01]  /*16fe0*/  ISETP.GE.AND P1, PT, R3, R5, PT ;  /* 0x000000050300720c */ /* 0x000fe20003f26270 */
[----:B------:R-:W-:Y:S01]  /*16ff0*/  FMUL.FTZ R3, R26, c[0x0][0x2ec] ;  /* 0x0000bb001a037a20 */ /* 0x000fe20000410000 */
[----:B------:R-:W-:-:S02]  /*17000*/  FSEL R186, R49, -INF , !P4 ;  /* 0xff80000031ba7808 */ /* 0x000fc40006000000 */
[----:B------:R-:W-:Y:S02]  /*17010*/  FSEL R190, R46, -INF , !P0 ;  /* 0xff8000002ebe7808 */ /* 0x000fe40004000000 */
[C---:B------:R-:W-:Y:S02]  /*17020*/  ISETP.GE.AND P4, PT, R2.reuse, R6, PT ;  /* 0x000000060200720c */ /* 0x040fe40003f86270 */
[----:B------:R-:W-:Y:S02]  /*17030*/  ISETP.GE.AND P0, PT, R2, R5, PT ;  /* 0x000000050200720c */ /* 0x000fe40003f06270 */
[----:B------:R-:W-:Y:S01]  /*17040*/  IADD3 R2, R0, 0xe8, RZ ;  /* 0x000000e800027810 */ /* 0x000fe20007ffe0ff */
[----:B-1----:R-:W-:Y:S01]  /*17050*/  FMUL.FTZ R4, R25, c[0x0][0x2ec] ;  /* 0x0000bb0019047a20 */ /* 0x002fe20000410000 */
[----:B------:R1:W-:Y:S01]  /*17060*/  MUFU.TANH R14, R3 ;  /* 0x00000003000e7308 */ /* 0x0003e20000002400 */
[----:B------:R-:W-:Y:S02]  /*17070*/  FSEL R188, R44, -INF , !P5 ;  /* 0xff8000002cbc7808 */ /* 0x000fe40006800000 */
[----:B------:R-:W-:-:S02]  /*17080*/  FSEL R192, R40, -INF , !P3 ;  /* 0xff80000028c07808 */ /* 0x000fc40005800000 */
[----:B------:R-:W-:-:S03]  /*17090*/  ISETP.GE.AND P5, PT, R2, R6, PT ;  /* 0x000000060200720c */ /* 0x000fc60003fa6270 */
[----:B------:R2:W-:Y:S01]  /*170a0*/  MUFU.TANH R15, R4 ;  /* 0x00000004000f7308 */ /* 0x0005e20000002400 */
[----:B------:R-:W-:Y:S02]  /*170b0*/  ISETP.GE.AND P3, PT, R2, R5, PT ;  /* 0x000000050200720c */ /* 0x000fe40003f66270 */
[C---:B------:R-:W-:Y:S02]  /*170c0*/  IADD3 R2, R0.reuse, 0xf0, RZ ;  /* 0x000000f000027810 */ /* 0x040fe40007ffe0ff */
[----:B------:R-:W-:Y:S02]  /*170d0*/  FSEL R189, R47, -INF , !P2 ;  /* 0xff8000002fbd7808 */ /* 0x000fe40005000000 */
[----:B-1----:R-:W-:Y:S02]  /*170e0*/  IADD3 R3, R0, 0xe1, RZ ;  /* 0x000000e100037810 */ /* 0x002fe40007ffe0ff */
[----:B------:R-:W-:Y:S01]  /*170f0*/  FSEL R187, R45, -INF , !P6 ;  /* 0xff8000002dbb7808 */ /* 0x000fe20007000000 */
[----:B--2---:R-:W-:Y:S01]  /*17100*/  FMUL.FTZ R4, R27, c[0x0][0x2ec] ;  /* 0x0000bb001b047a20 */ /* 0x004fe20000410000 */
[----:B------:R-:W-:-:S02]  /*17110*/  ISETP.GE.AND P6, PT, R3, R6, PT ;  /* 0x000000060300720c */ /* 0x000fc40003fc6270 */
[----:B------:R-:W-:Y:S01]  /*17120*/  ISETP.GE.AND P2, PT, R3, R5, PT ;  /* 0x000000050300720c */ /* 0x000fe20003f46270 */
[----:B------:R1:W2:Y:S01]  /*17130*/  MUFU.TANH R13, R4 ;  /* 0x00000004000d7308 */ /* 0x0002a20000002400 */
[----:B------:R-:W-:Y:S02]  /*17140*/  IADD3 R3, R0, 0xe9, RZ ;  /* 0x000000e900037810 */ /* 0x000fe40007ffe0ff */
[----:B------:R-:W-:Y:S02]  /*17150*/  FSEL R197, R34, -INF , !P0 ;  /* 0xff80000022c57808 */ /* 0x000fe40004000000 */
[----:B------:R-:W-:Y:S02]  /*17160*/  ISETP.GE.AND P0, PT, R2, R6, PT ;  /* 0x000000060200720c */ /* 0x000fe40003f06270 */
[----:B------:R-:W-:Y:S02]  /*17170*/  FSEL R191, R41, -INF , !P1 ;  /* 0xff80000029bf7808 */ /* 0x000fe40004800000 */
[----:B------:R-:W-:-:S02]  /*17180*/  FSEL R37, R37, -INF , !P4 ;  /* 0xff80000025257808 */ /* 0x000fc40006000000 */
[C---:B------:R-:W-:Y:S01]  /*17190*/  ISETP.GE.AND P4, PT, R3.reuse, R6, PT ;  /* 0x000000060300720c */ /* 0x040fe20003f86270 */
[----:B-1----:R-:W-:Y:S01]  /*171a0*/  FMUL.FTZ R4, R8, c[0x0][0x2ec] ;  /* 0x0000bb0008047a20 */ /* 0x002fe20000410000 */
[----:B------:R-:W-:-:S03]  /*171b0*/  ISETP.GE.AND P1, PT, R3, R5, PT ;  /* 0x000000050300720c */ /* 0x000fc60003f26270 */
[----:B------:R1:W3:Y:S01]  /*171c0*/  MUFU.TANH R12, R4 ;  /* 0x00000004000c7308 */ /* 0x0002e20000002400 */
[----:B------:R-:W-:Y:S02]  /*171d0*/  P2R R3, PR, RZ, 0x1 ;  /* 0x00000001ff037803 */ /* 0x000fe40000000000 */
[----:B------:R-:W-:Y:S02]  /*171e0*/  ISETP.GE.AND P0, PT, R2, R5, PT ;  /* 0x000000050200720c */ /* 0x000fe40003f06270 */
[----:B------:R-:W-:Y:S02]  /*171f0*/  FSEL R198, R33, -INF , !P2 ;  /* 0xff80000021c67808 */ /* 0x000fe40005000000 */
[----:B------:R-:W-:Y:S02]  /*17200*/  IADD3 R2, R0, 0xf1, RZ ;  /* 0x000000f100027810 */ /* 0x000fe40007ffe0ff */
[----:B------:R-:W-:Y:S01]  /*17210*/  ISETP.NE.AND P2, PT, R3, RZ, PT ;  /* 0x000000ff0300720c */ /* 0x000fe20003f45270 */
[----:B------:R-:W-:-:S02]  /*17220*/  FMUL.FTZ R3, R11, c[0x0][0x2ec] ;  /* 0x0000bb000b037a20 */ /* 0x000fc40000410000 */
[----:B-1----:R-:W-:Y:S01]  /*17230*/  FMUL.FTZ R4, R9, c[0x0][0x2ec] ;  /* 0x0000bb0009047a20 */ /* 0x002fe20000410000 */
[----:B------:R-:W-:-:S03]  /*17240*/  FSEL R195, R32, -INF , !P5 ;  /* 0xff80000020c37808 */ /* 0x000fc60006800000 */
[----:B------:R1:W-:Y:S01]  /*17250*/  MUFU.TANH R9, R4 ;  /* 0x0000000400097308 */ /* 0x0003e20000002400 */
[----:B------:R-:W-:Y:S01]  /*17260*/  FSEL R199, R7, -INF , !P3 ;  /* 0xff80000007c77808 */ /* 0x000fe20005800000 */
[----:B------:R-:W-:Y:S01]  /*17270*/  FMUL.FTZ R7, R120, c[0x0][0x2ec] ;  /* 0x0000bb0078077a20 */ /* 0x000fe20000410000 */
[----:B------:R-:W-:-:S04]  /*17280*/  ISETP.GE.AND P5, PT, R2, R5, PT ;  /* 0x000000050200720c */ /* 0x000fc80003fa6270 */
[----:B--2---:R-:W-:Y:S01]  /*17290*/  FSEL R204, R13, -INF , !P5 ;  /* 0xff8000000dcc7808 */ /* 0x004fe20006800000 */
[----:B-1----:R-:W-:Y:S01]  /*172a0*/  FMUL.FTZ R4, R10, c[0x0][0x2ec] ;  /* 0x0000bb000a047a20 */ /* 0x002fe20000410000 */
[----:B-----5:R-:W-:-:S03]  /*172b0*/  ISETP.GT.AND P5, PT, R205, R206, PT ;  /* 0x000000cecd00720c */ /* 0x020fc60003fa4270 */
[----:B------:R-:W1:Y:S01]  /*172c0*/  MUFU.TANH R8, R4 ;  /* 0x0000000400087308 */ /* 0x000e620000002400 */
[----:B------:R-:W-:-:S07]  /*172d0*/  FSEL R194, R36, -INF , !P6 ;  /* 0xff80000024c27808 */ /* 0x000fce0007000000 */
[----:B------:R-:W2:Y:S01]  /*172e0*/  MUFU.TANH R4, R3 ;  /* 0x0000000300047308 */ /* 0x000ea20000002400 */
[----:B------:R-:W-:-:S07]  /*172f0*/  ISETP.GE.AND P6, PT, R2, R6, PT ;  /* 0x000000060200720c */ /* 0x000fce0003fc6270 */
[----:B------:R-:W4:Y:S01]  /*17300*/  MUFU.TANH R3, R7 ;  /* 0x0000000700037308 */ /* 0x000f220000002400 */
[----:B------:R-:W-:Y:S02]  /*17310*/  FSEL R120, R20, -INF , !P4 ;  /* 0xff80000014787808 */ /* 0x000fe40006000000 */
        /* <DEDUP_REMOVED lines=10> */
[----:B------:R-:W-:-:S02]  /*173c0*/  LOP3.LUT R0, R196, R193, RZ, 0xfc, !PT ;  /* 0x000000c1c4007212 */ /* 0x000fc400078efcff */
[----:B------:R-:W-:Y:S02]  /*173d0*/  FSEL R202, R15, -INF , !P6 ;  /* 0xff8000000fca7808 */ /* 0x000fe40007000000 */
[----:B---3--:R-:W-:Y:S02]  /*173e0*/  FSEL R193, R12, -INF , !P3 ;  /* 0xff8000000cc17808 */ /* 0x008fe40005800000 */
[----:B-1----:R-:W-:Y:S02]  /*173f0*/  FSEL R205, R8, -INF , !P2 ;  /* 0xff80000008cd7808 */ /* 0x002fe40005000000 */
[----:B------:R-:W-:Y:S02]  /*17400*/  FSEL R196, R9, -INF , !P1 ;  /* 0xff80000009c47808 */ /* 0x000fe40004800000 */
[----:B--2---:R-:W-:Y:S02]  /*17410*/  FSEL R206, R4, -INF , !P0 ;  /* 0xff80000004ce7808 */ /* 0x004fe40004000000 */
[----:B----4-:R-:W-:Y:S01]  /*17420*/  FSEL R26, R3, -INF , !P4 ;  /* 0xff800000031a7808 */ /* 0x010fe20006000000 */
        /* <DEDUP_REMOVED lines=61> */
.L_x_3964:
[----:B------:R-:W-:-:S05]  /*17800*/  IMAD.MOV.U32 R2, RZ, RZ, c[0x0][0x198] ;  /* 0x00006600ff027624 */ /* 0x000fca00078e00ff */
[----:B------:R-:W-:-:S04]  /*17810*/  LEA R2, -R2, RZ, 0x8 ;  /* 0x000000ff02027211 */ /* 0x000fc800078e41ff */
[----:B------:R-:W-:Y:S02]  /*17820*/  SHF.R.S32.HI R3, RZ, 0x1f, R2 ;  /* 0x0000001fff037819 */ /* 0x000fe40000011402 */
.L_x_3965:
        /* <DEDUP_REMOVED lines=60> */
.L_x_3963:
        /* <DEDUP_REMOVED lines=818> */
[----:B------:R-:W-:Y:S06]  /*1af10*/  @!P5 BRA `(.L_x_3966) ;  /* 0x00007e300000d947 */ /* 0x000fec0003800000 */
[----:B------:R-:W2:Y:S01]  /*1af20*/  LDL.LU R170, [R1+0x2c] ;  /* 0x00002c0001aa7983 */ /* 0x000ea20000300800 */
        /* <DEDUP_REMOVED lines=65> */
.L_x_3967:
[----:B-1----:R-:W-:-:S05]  /*1b340*/  IMAD.MOV.U32 R0, RZ, RZ, c[0x0][0x1a0] ;  /* 0x00006800ff007624 */ /* 0x002fca00078e00ff */
[----:B------:R-:W-:-:S04]  /*1b350*/  LEA R0, -R0, RZ, 0x8 ;  /* 0x000000ff00007211 */ /* 0x000fc800078e41ff */
[----:B------:R-:W-:Y:S02]  /*1b360*/  SHF.R.S32.HI R2, RZ, 0x1f, R0 ;  /* 0x0000001fff027819 */ /* 0x000fe40000011400 */
.L_x_3968:
[----:B------:R-:W3:Y:S01]  /*1b370*/  LDL.LU R17, [R1+0x14] ;  /* 0x0000140001117983 */ /* 0x000ee20000300800 */
[----:B------:R-:W-:-:S03]  /*1b380*/  ULDC.64 UR4, c[0x0][0x1a0] ;  /* 0x0000680000047ab9 */ /* 0x000fc60000000a00 */
[----:B------:R-:W4:Y:S04]  /*1b390*/  LDL.LU R16, [R1+0x18] ;  /* 0x0000180001107983 */ /* 0x000f280000300800 */
[----:B--2---:R-:W2:Y:S04]  /*1b3a0*/  LDL R4, [R1+0x24] ;  /* 0x0000240001047983 */ /* 0x004ea80000100800 */
[----:B------:R-:W2:Y:S01]  /*1b3b0*/  LDL.LU R7, [R1+0x30] ;  /* 0x0000300001077983 */ /* 0x000ea20000300800 */
[----:B------:R-:W-:Y:S02]  /*1b3c0*/  USHF.L.U32 UR9, UR4, 0x5, URZ ;  /* 0x0000000504097899 */ /* 0x000fe4000800063f */
[----:B------:R-:W-:Y:S01]  /*1b3d0*/  UMOV UR8, 0x5 ;  /* 0x0000000500087882 */ /* 0x000fe20000000000 */
[----:B------:R-:W-:Y:S01]  /*1b3e0*/  STL [R1+0x38], R3 ;  /* 0x0000380301007387 */ /* 0x000fe20000100800 */
[----:B------:R-:W-:Y:S01]  /*1b3f0*/  USHF.L.U64.HI UR5, UR4, UR8, UR5 ;  /* 0x0000000804057299 */ /* 0x000fe20008010205 */
[----:B----4-:R-:W-:-:S04]  /*1b400*/  LEA R16, P0, R0, R16, 0x1 ;  /* 0x0000001000107211 */ /* 0x010fc800078008ff */
[----:B---3--:R-:W-:Y:S01]  /*1b410*/  LEA.HI.X R17, R0, R17, R2, 0x1, P0 ;  /* 0x0000001100117211 */ /* 0x008fe200000f0c02 */
[----:B------:R1:W-:Y:S01]  /*1b420*/  STL [R1+0x18], R16 ;  /* 0x0000181001007387 */ /* 0x0003e20000100800 */
[----:B------:R-:W-:Y:S01]  /*1b430*/  IADD3 R14, P0, R16, UR9, RZ ;  /* 0x00000009100e7c10 */ /* 0x000fe2000ff1e0ff */
[----:B------:R-:W-:Y:S02]  /*1b440*/  IMAD R0, R237, 0x2, R233 ;  /* 0x00000002ed007824 */ /* 0x000fe400078e02e9 */
        /* <DEDUP_REMOVED lines=32> */
[----:B---3--:R-:W-:Y:S02]  /*1b650*/  IADD3.X R17, R23, UR5, RZ, P0, !PT ;  /* 0x0000000517117c10 */ /* 0x008fe400087fe4ff */
[----:B----4-:R-:W-:-:S03]  /*1b660*/  IADD3 R14, P0, R16, UR9, RZ ;  /* 0x00000009100e7c10 */ /* 0x010fc6000ff1e0ff */
        /* <DEDUP_REMOVED lines=10> */
[----:B------:R-:W-:-:S05]  /*1b710*/  IADD3.X R9, R11, UR5, RZ, P0, !PT ;  /* 0x000000050b097c10 */ /* 0x000fca00087fe4ff */
[----:B------:R4:W-:Y:S01]  /*1b720*/  LDGSTS.E.BYPASS.LTC128B.128 [R239+0x11000], [R8.64] ;  /* 0x1100000008ef7fae */ /* 0x0009e2000b901d46 */
[----:B-1----:R-:W-:-:S04]  /*1b730*/  IADD3 R16, P0, R8, UR9, RZ ;  /* 0x0000000908107c10 */ /* 0x002fc8000ff1e0ff */
[----:B------:R-:W-:-:S05]  /*1b740*/  IADD3.X R17, R9, UR5, RZ, P0, !PT ;  /* 0x0000000509117c10 */ /* 0x000fca00087fe4ff */
[----:B------:R1:W-:Y:S04]  /*1b750*/  LDGSTS.E.BYPASS.LTC128B.128 [R239+0x11800], [R16.64] ;  /* 0x1180000010ef7fae */ /* 0x0003e8000b901d46 */
[----:B--2---:R-:W-:Y:S04]  /*1b760*/  LDSM.16.M88.4 R20, [R134+0x2000] ;  /* 0x002000008614783b */ /* 0x004fe80000000200 */
[----:B------:R-:W-:Y:S04]  /*1b770*/  LDSM.16.M88.4 R68, [R92+0x2000] ;  /* 0x002000005c44783b */ /* 0x000fe80000000200 */
[----:B------:R-:W-:Y:S04]  /*1b780*/  LDSM.16.M88.4 R32, [R134+0x2800] ;  /* 0x002800008620783b */ /* 0x000fe80000000200 */
[----:B----4-:R-:W3:Y:S04]  /*1b790*/  LDSM.16.M88.4 R8, [R233] ;  /* 0x00000000e908783b */ /* 0x010ee80000000200 */
[----:B------:R-:W-:Y:S04]  /*1b7a0*/  LDSM.16.M88.4 R44, [R134+0x3000] ;  /* 0x00300000862c783b */ /* 0x000fe80000000200 */
[----:B------:R-:W-:Y:S04]  /*1b7b0*/  LDSM.16.M88.4 R24, [R134+0x6000] ;  /* 0x006000008618783b */ /* 0x000fe80000000200 */
[----:B-1----:R1:W2:Y:S04]  /*1b7c0*/  LDSM.16.M88.4 R16, [R7] ;  /* 0x000000000710783b */ /* 0x0022a80000000200 */
[----:B------:R-:W-:Y:S04]  /*1b7d0*/  LDSM.16.M88.4 R40, [R134+0x7000] ;  /* 0x007000008628783b */ /* 0x000fe80000000200 */
[----:B------:R-:W-:Y:S04]  /*1b7e0*/  LDSM.16.M88.4 R60, [R134+0x3800] ;  /* 0x00380000863c783b */ /* 0x000fe80000000200 */
[----:B------:R-:W-:Y:S04]  /*1b7f0*/  LDSM.16.M88.4 R56, [R134+0x4000] ;  /* 0x004000008638783b */ /* 0x000fe80000000200 */
[----:B------:R-:W-:Y:S04]  /*1b800*/  LDSM.16.M88.4 R52, [R134+0x4800] ;  /* 0x004800008634783b */ /* 0x000fe80000000200 */
[----:B------:R-:W-:Y:S01]  /*1b810*/  LDSM.16.M88.4 R48, [R134+0x5000] ;  /* 0x005000008630783b */ /* 0x000fe20000000200 */
[----:B-1----:R-:W-:-:S03]  /*1b820*/  IMAD.MOV.U32 R7, RZ, RZ, R4 ;  /* 0x000000ffff077224 */ /* 0x002fc600078e0004 */
[----:B------:R-:W-:Y:S01]  /*1b830*/  LDSM.16.M88.4 R28, [R134+0x5800] ;  /* 0x00580000861c783b */ /* 0x000fe20000000200 */
[----:B------:R-:W-:Y:S01]  /*1b840*/  IMAD.MOV.U32 R94, RZ, RZ, R7 ;  /* 0x000000ffff5e7224 */ /* 0x000fe200078e0007 */
[C---:B---3--:R-:W-:Y:S02]  /*1b850*/  HMMA.16816.F32 R12, R8.reuse, R20, RZ ;  /* 0x00000014080c723c */ /* 0x048fe400000018ff */
[----:B------:R-:W-:Y:S04]  /*1b860*/  LDSM.16.M88.4 R64, [R134+0x8000] ;  /* 0x008000008640783b */ /* 0x000fe80000000200 */
[----:B------:R-:W0:Y:S02]  /*1b870*/  LDGDEPBAR ;  /* 0x00000000000079af */ /* 0x000e240000000000 */
[C---:B------:R-:W-:Y:S08]  /*1b880*/  HMMA.16816.F32 R80, R8.reuse, R32, RZ ;  /* 0x000000200850723c */ /* 0x040ff000000018ff */
[----:B------:R-:W-:Y:S01]  /*1b890*/  HMMA.16816.F32 R84, R8, R34, RZ ;  /* 0x000000220854723c */ /* 0x000fe200000018ff */
[----:B------:R-:W-:Y:S07]  /*1b8a0*/  LDSM.16.M88.4 R32, [R134+0x7800] ;  /* 0x007800008620783b */ /* 0x000fee0000000200 */
[----:B--2---:R-:W-:Y:S01]  /*1b8b0*/  HMMA.16816.F32 R76, R16, R68, R12 ;  /* 0x00000044104c723c */ /* 0x004fe2000000180c */
[----:B------:R-:W1:Y:S07]  /*1b8c0*/  LDSM.16.M88.4 R12, [R134+0x6800] ;  /* 0x00680000860c783b */ /* 0x000e6e0000000200 */
[C---:B------:R-:W-:Y:S01]  /*1b8d0*/  HMMA.16816.F32 R72, R8.reuse, R22, RZ ;  /* 0x000000160848723c */ /* 0x040fe200000018ff */
[----:B------:R-:W-:Y:S07]  /*1b8e0*/  LDSM.16.M88.4 R20, [R134+0x9800] ;  /* 0x009800008614783b */ /* 0x000fee0000000200 */
[C---:B------:R-:W-:Y:S08]  /*1b8f0*/  HMMA.16816.F32 R88, R8.reuse, R44, RZ ;  /* 0x0000002c0858723c */ /* 0x040ff000000018ff */
[C---:B------:R-:W-:Y:S01]  /*1b900*/  HMMA.16816.F32 R96, R8.reuse, R46, RZ ;  /* 0x0000002e0860723c */ /* 0x040fe200000018ff */
[----:B------:R-:W2:Y:S07]  /*1b910*/  LDSM.16.M88.4 R44, [R134+0x8800] ;  /* 0x00880000862c783b */ /* 0x000eae0000000200 */
[C---:B------:R-:W-:Y:S08]  /*1b920*/  HMMA.16816.F32 R168, R8.reuse, R24, RZ ;  /* 0x0000001808a8723c */ /* 0x040ff000000018ff */
[C---:B------:R-:W-:Y:S01]  /*1b930*/  HMMA.16816.F32 R172, R8.reuse, R26, RZ ;  /* 0x0000001a08ac723c */ /* 0x040fe200000018ff */
[----:B------:R-:W3:Y:S07]  /*1b940*/  LDSM.16.M88.4 R24, [R134+0x9000] ;  /* 0x009000008618783b */ /* 0x000eee0000000200 */
[C---:B-1----:R-:W-:Y:S08]  /*1b950*/  HMMA.16816.F32 R180, R8.reuse, R12, RZ ;  /* 0x0000000c08b4723c */ /* 0x042ff000000018ff */
[C---:B------:R-:W-:Y:S01]  /*1b960*/  HMMA.16816.F32 R184, R8.reuse, R14, RZ ;  /* 0x0000000e08b8723c */ /* 0x040fe200000018ff */
[----:B------:R1:W-:Y:S07]  /*1b970*/  LDSM.16.M88.4 R12, [R0] ;  /* 0x00000000000c783b */ /* 0x0003ee0000000200 */
[C---:B------:R-:W-:Y:S08]  /*1b980*/  HMMA.16816.F32 R196, R8.reuse, R32, RZ ;  /* 0x0000002008c4723c */ /* 0x040ff000000018ff */
[C---:B------:R-:W-:Y:S01]  /*1b990*/  HMMA.16816.F32 R200, R8.reuse, R34, RZ ;  /* 0x0000002208c8723c */ /* 0x040fe200000018ff */
[----:B------:R-:W4:Y:S07]  /*1b9a0*/  LDSM.16.M88.4 R32, [R135] ;  /* 0x000000008720783b */ /* 0x000f2e0000000200 */
[----:B------:R-:W-:Y:S01]  /*1b9b0*/  HMMA.16816.F32 R188, R8, R40, RZ ;  /* 0x0000002808bc723c */ /* 0x000fe200000018ff */
[----:B-1----:R-:W-:-:S07]  /*1b9c0*/  IADD3 R0, R135, 0x800, RZ ;  /* 0x0000080087007810 */ /* 0x002fce0007ffe0ff */
[C---:B------:R-:W-:Y:S01]  /*1b9d0*/  HMMA.16816.F32 R192, R8.reuse, R42, RZ ;  /* 0x0000002a08c0723c */ /* 0x040fe200000018ff */
[----:B------:R-:W1:Y:S07]  /*1b9e0*/  LDSM.16.M88.4 R40, [R92+0x2800] ;  /* 0x002800005c28783b */ /* 0x000e6e0000000200 */
[C---:B------:R-:W-:Y:S08]  /*1b9f0*/  HMMA.16816.F32 R100, R8.reuse, R60, RZ ;  /* 0x0000003c0864723c */ /* 0x040ff000000018ff */
[C---:B------:R-:W-:Y:S08]  /*1ba00*/  HMMA.16816.F32 R60, R8.reuse, R62, RZ ;  /* 0x0000003e083c723c */ /* 0x040ff000000018ff */
        /* <DEDUP_REMOVED lines=10> */
[C---:B------:R-:W-:Y:S08]  /*1bab0*/  HMMA.16816.F32 R176, R8.reuse, R30, RZ ;  /* 0x0000001e08b0723c */ /* 0x040ff000000018ff */
[C---:B------:R-:W-:Y:S08]  /*1bac0*/  HMMA.16816.F32 R204, R8.reuse, R64, RZ ;  /* 0x0000004008cc723c */ /* 0x040ff000000018ff */
[C---:B------:R-:W-:Y:S01]  /*1bad0*/  HMMA.16816.F32 R208, R8.reuse, R66, RZ ;  /* 0x0000004208d0723c */ /* 0x040fe200000018ff */
[----:B------:R1:W-:Y:S07]  /*1bae0*/  LDSM.16.M88.4 R64, [R0] ;  /* 0x000000000040783b */ /* 0x0003ee0000000200 */
[C---:B--2---:R-:W-:Y:S08]  /*1baf0*/  HMMA.16816.F32 R212, R8.reuse, R44, RZ ;  /* 0x0000002c08d4723c */ /* 0x044ff000000018ff */
[C---:B------:R-:W-:Y:S01]  /*1bb00*/  HMMA.16816.F32 R216, R8.reuse, R46, RZ ;  /* 0x0000002e08d8723c */ /* 0x040fe200000018ff */
[----:B------:R-:W-:Y:S07]  /*1bb10*/  LDSM.16.M88.4 R44, [R232] ;  /* 0x00000000e82c783b */ /* 0x000fee0000000200 */
[----:B---3--:R-:W-:Y:S01]  /*1bb20*/  HMMA.16816.F32 R220, R8, R24, RZ ;  /* 0x0000001808dc723c */ /* 0x008fe200000018ff */
[----:B-1----:R-:W-:-:S07]  /*1bb30*/  IADD3 R0, R135, 0x1000, RZ ;  /* 0x0000100087007810 */ /* 0x002fce0007ffe0ff */
[C---:B------:R-:W-:Y:S08]  /*1bb40*/  HMMA.16816.F32 R224, R8.reuse, R26, RZ ;  /* 0x0000001a08e0723c */ /* 0x040ff000000018ff */
[C---:B------:R-:W-:Y:S08]  /*1bb50*/  HMMA.16816.F32 R240, R8.reuse, R20, RZ ;  /* 0x0000001408f0723c */ /* 0x040ff000000018ff */
[----:B------:R-:W-:Y:S01]  /*1bb60*/  HMMA.16816.F32 R248, R8, R22, RZ ;  /* 0x0000001608f8723c */ /* 0x000fe200000018ff */
[----:B------:R-:W1:Y:S07]  /*1bb70*/  LDSM.16.M88.4 R8, [R235] ;  /* 0x00000000eb08783b */ /* 0x000e6e0000000200 */
[----:B------:R-:W-:Y:S08]  /*1bb80*/  HMMA.16816.F32 R28, R16, R70, R72 ;  /* 0x00000046101c723c */ /* 0x000ff00000001848 */
[----:B----4-:R-:W-:Y:S08]  /*1bb90*/  HMMA.16816.F32 R20, R12, R32, R76 ;  /* 0x000000200c14723c */ /* 0x010ff0000000184c */
[----:B------:R-:W-:Y:S08]  /*1bba0*/  HMMA.16816.F32 R24, R16, R40, R80 ;  /* 0x000000281018723c */ /* 0x000ff00000001850 */
[----:B------:R-:W-:Y:S08]  /*1bbb0*/  HMMA.16816.F32 R32, R12, R34, R28 ;  /* 0x000000220c20723c */ /* 0x000ff0000000181c */
[----:B------:R-:W-:Y:S08]  /*1bbc0*/  HMMA.16816.F32 R68, R16, R42, R84 ;  /* 0x0000002a1044723c */ /* 0x000ff00000001854 */
[----:B-1----:R-:W-:Y:S08]  /*1bbd0*/  HMMA.16816.F32 R40, R8, R44, R20 ;  /* 0x0000002c0828723c */ /* 0x002ff00000001814 */
[C---:B------:R-:W-:Y:S01]  /*1bbe0*/  HMMA.16816.F32 R80, R16.reuse, R58, R60 ;  /* 0x0000003a1050723c */ /* 0x040fe2000000183c */
[----:B------:R-:W1:Y:S07]  /*1bbf0*/  LDSM.16.M88.4 R60, [R92+0x4800] ;  /* 0x004800005c3c783b */ /* 0x000e6e0000000200 */
[C---:B------:R-:W-:Y:S08]  /*1bc00*/  HMMA.16816.F32 R72, R16.reuse, R48, R88 ;  /* 0x000000301048723c */ /* 0x040ff00000001858 */
[----:B------:R-:W-:Y:S01]  /*1bc10*/  HMMA.16816.F32 R76, R16, R50, R96 ;  /* 0x00000032104c723c */ /* 0x000fe20000001860 */
[----:B------:R-:W2:Y:S07]  /*1bc20*/  LDSM.16.M88.4 R48, [R232+0x800] ;  /* 0x00080000e830783b */ /* 0x000eae0000000200 */
[----:B------:R-:W-:Y:S08]  /*1bc30*/  HMMA.16816.F32 R28, R12, R64, R24 ;  /* 0x000000400c1c723c */ /* 0x000ff00000001818 */
[----:B------:R-:W-:Y:S01]  /*1bc40*/  HMMA.16816.F32 R24, R8, R46, R32 ;  /* 0x0000002e0818723c */ /* 0x000fe20000001820 */
[----:B------:R3:W4:Y:S07]  /*1bc50*/  LDSM.16.M88.4 R44, [R0] ;  /* 0x00000000002c783b */ /* 0x00072e0000000200 */
[----:B------:R-:W-:Y:S08]  /*1bc60*/  HMMA.16816.F32 R88, R16, R54, R108 ;  /* 0x000000361058723c */ /* 0x000ff0000000186c */
[----:B------:R-:W-:Y:S01]  /*1bc70*/  HMMA.16816.F32 R20, R12, R66, R68 ;  /* 0x000000420c14723c */ /* 0x000fe20000001844 */
[----:B------:R-:W-:Y:S01]  /*1bc80*/  LDSM.16.M88.4 R64, [R232+0x1000] ;  /* 0x00100000e840783b */ /* 0x000fe20000000200 */
[----:B---3--:R-:W-:-:S06]  /*1bc90*/  FMUL.FTZ R0, R40, c[0x0][0x2ec] ;  /* 0x0000bb0028007a20 */ /* 0x008fcc0000410000 */
[----:B-1----:R-:W-:Y:S01]  /*1bca0*/  HMMA.16816.F32 R96, R16, R60, R112 ;  /* 0x0000003c1060723c */ /* 0x002fe20000001870 */
[----:B------:R1:W-:Y:S07]  /*1bcb0*/  MUFU.TANH R93, R0 ;  /* 0x00000000005d7308 */ /* 0x0003ee0000002400 */
[----:B--2---:R-:W-:Y:S08]  /*1bcc0*/  HMMA.16816.F32 R32, R8, R48, R28 ;  /* 0x000000300820723c */ /* 0x004ff0000000181c */
[----:B------:R-:W-:Y:S01]  /*1bcd0*/  HMMA.16816.F32 R100, R16, R56, R100 ;  /* 0x000000381064723c */ /* 0x000fe20000001864 */
[----:B------:R-:W2:Y:S01]  /*1bce0*/  LDSM.16.M88.4 R56, [R92+0x5000] ;  /* 0x005000005c38783b */ /* 0x000ea20000000200 */
[----:B-1----:R-:W-:-:S04]  /*1bcf0*/  FMUL.FTZ R0, R41, c[0x0][0x2ec] ;  /* 0x0000bb0029007a20 */ /* 0x002fc80000410000 */
[----:B------:R1:W3:Y:S02]  /*1bd00*/  MUFU.TANH R246, R0 ;  /* 0x0000000000f67308 */ /* 0x0002e40000002400 */
[----:B------:R-:W-:Y:S08]  /*1bd10*/  HMMA.16816.F32 R28, R8, R50, R20 ;  /* 0x00000032081c723c */ /* 0x000ff00000001814 */
[----:B------:R-:W-:Y:S01]  /*1bd20*/  HMMA.16816.F32 R84, R16, R52, R104 ;  /* 0x000000341054723c */ /* 0x000fe20000001868 */
[----:B------:R-:W-:Y:S01]  /*1bd30*/  FMUL.FTZ R2, R32, c[0x0][0x2ec] ;  /* 0x0000bb0020027a20 */ /* 0x000fe20000410000 */
[----:B------:R-:W-:Y:S03]  /*1bd40*/  LDSM.16.M88.4 R52, [R92+0x5800] ;  /* 0x005800005c34783b */ /* 0x000fe60000000200 */
[----:B------:R-:W-:Y:S01]  /*1bd50*/  MUFU.TANH R38, R2 ;  /* 0x0000000200267308 */ /* 0x000fe20000002400 */
[----:B-1----:R-:W-:-:S02]  /*1bd60*/  FMUL.FTZ R0, R42, c[0x0][0x2ec] ;  /* 0x0000bb002a007a20 */ /* 0x002fc40000410000 */
[----:B----4-:R-:W-:Y:S05]  /*1bd70*/  HMMA.16816.F32 R20, R12, R46, R76 ;  /* 0x0000002e0c14723c */ /* 0x010fea000000184c */
[----:B------:R1:W-:Y:S03]  /*1bd80*/  MUFU.TANH R110, R0 ;  /* 0x00000000006e7308 */ /* 0x0003e60000002400 */
[C---:B------:R-:W-:Y:S01]  /*1bd90*/  HMMA.16816.F32 R68, R16.reuse, R62, R116 ;  /* 0x0000003e1044723c */ /* 0x040fe20000001874 */
[----:B------:R-:W4:Y:S07]  /*1bda0*/  LDSM.16.M88.4 R60, [R92+0x6000] ;  /* 0x006000005c3c783b */ /* 0x000f2e0000000200 */
[----:B--2---:R-:W-:Y:S01]  /*1bdb0*/  HMMA.16816.F32 R104, R16, R56, R120 ;  /* 0x000000381068723c */ /* 0x004fe20000001878 */
[----:B-1----:R-:W-:-:S06]  /*1bdc0*/  FMUL.FTZ R0, R43, c[0x0][0x2ec] ;  /* 0x0000bb002b007a20 */ /* 0x002fcc0000410000 */
[----:B---3--:R-:W-:Y:S01]  /*1bdd0*/  IMAD.MOV.U32 R121, RZ, RZ, R246 ;  /* 0x000000ffff797224 */ /* 0x008fe200078e00f6 */
[----:B------:R1:W-:Y:S01]  /*1bde0*/  MUFU.TANH R3, R0 ;  /* 0x0000000000037308 */ /* 0x0003e20000002400 */
[----:B------:R-:W-:Y:S08]  /*1bdf0*/  HMMA.16816.F32 R40, R12, R44, R72 ;  /* 0x0000002c0c28723c */ /* 0x000ff00000001848 */
[----:B------:R-:W-:Y:S01]  /*1be00*/  HMMA.16816.F32 R72, R16, R58, R124 ;  /* 0x0000003a1048723c */ /* 0x000fe2000000187c */
[----:B------:R-:W-:Y:S01]  /*1be10*/  LDSM.16.M88.4 R56, [R232+0x1800] ;  /* 0x00180000e838783b */ /* 0x000fe20000000200 */
[----:B-1----:R-:W-:-:S06]  /*1be20*/  FMUL.FTZ R0, R24, c[0x0][0x2ec] ;  /* 0x0000bb0018007a20 */ /* 0x002fcc0000410000 */
[C---:B------:R-:W-:Y:S01]  /*1be30*/  HMMA.16816.F32 R48, R8.reuse, R66, R20 ;  /* 0x000000420830723c */ /* 0x040fe20000001814 */
[----:B------:R1:W-:Y:S07]  /*1be40*/  MUFU.TANH R4, R0 ;  /* 0x0000000000047308 */ /* 0x0003ee0000002400 */
[----:B------:R-:W-:Y:S08]  /*1be50*/  HMMA.16816.F32 R40, R8, R64, R40 ;  /* 0x000000400828723c */ /* 0x000ff00000001828 */
[----:B----4-:R-:W-:Y:S01]  /*1be60*/  HMMA.16816.F32 R168, R16, R60, R168 ;  /* 0x0000003c10a8723c */ /* 0x010fe200000018a8 */
[----:B-1----:R-:W-:-:S04]  /*1be70*/  FMUL.FTZ R0, R25, c[0x0][0x2ec] ;  /* 0x0000bb0019007a20 */ /* 0x002fc80000410000 */
[----:B------:R1:W-:Y:S03]  /*1be80*/  MUFU.TANH R114, R0 ;  /* 0x0000000000727308 */ /* 0x0003e60000002400 */
[C---:B------:R-:W-:Y:S01]  /*1be90*/  HMMA.16816.F32 R172, R16.reuse, R62, R172 ;  /* 0x0000003e10ac723c */ /* 0x040fe200000018ac */
[----:B------:R-:W-:Y:S07]  /*1bea0*/  LDSM.16.M88.4 R60, [R232+0x2000] ;  /* 0x00200000e83c783b */ /* 0x000fee0000000200 */
[----:B------:R-:W-:Y:S01]  /*1beb0*/  FMUL.FTZ R2, R42, c[0x0][0x2ec] ;  /* 0x0000bb002a027a20 */ /* 0x000fe20000410000 */
[----:B------:R-:W-:Y:S03]  /*1bec0*/  HMMA.16816.F32 R124, R16, R52, R128 ;  /* 0x00000034107c723c */ /* 0x000fe60000001880 */
[----:B------:R-:W-:Y:S01]  /*1bed0*/  MUFU.TANH R113, R2 ;  /* 0x0000000200717308 */ /* 0x000fe20000002400 */
[----:B-1----:R-:W-:-:S04]  /*1bee0*/  FMUL.FTZ R0, R26, c[0x0][0x2ec] ;  /* 0x0000bb001a007a20 */ /* 0x002fc80000410000 */
[----:B------:R-:W-:Y:S03]  /*1bef0*/  HMMA.16816.F32 R176, R16, R54, R176 ;  /* 0x0000003610b0723c */ /* 0x000fe600000018b0 */
[----:B------:R1:W-:Y:S02]  /*1bf00*/  MUFU.TANH R132, R0 ;  /* 0x0000000000847308 */ /* 0x0003e40000002400 */
[----:B-1----:R-:W-:-:S06]  /*1bf10*/  FMUL.FTZ R0, R27, c[0x0][0x2ec] ;  /* 0x0000bb001b007a20 */ /* 0x002fcc0000410000 */
[----:B------:R1:W2:Y:S02]  /*1bf20*/  MUFU.TANH R39, R0 ;  /* 0x0000000000277308 */ /* 0x0002a40000002400 */
[----:B-1----:R-:W-:-:S05]  /*1bf30*/  IADD3 R0, R135, 0x1800, RZ ;  /* 0x0000180087007810 */ /* 0x002fca0007ffe0ff */
[----:B------:R1:W3:Y:S02]  /*1bf40*/  LDSM.16.M88.4 R24, [R0] ;  /* 0x000000000018783b */ /* 0x0002e40000000200 */
[----:B-1----:R-:W-:-:S04]  /*1bf50*/  FMUL.FTZ R0, R33, c[0x0][0x2ec] ;  /* 0x0000bb0021007a20 */ /* 0x002fc80000410000 */
[----:B------:R1:W-:Y:S01]  /*1bf60*/  MUFU.TANH R112, R0 ;  /* 0x0000000000707308 */ /* 0x0003e20000002400 */
[----:B---3--:R-:W-:Y:S01]  /*1bf70*/  HMMA.16816.F32 R44, R12, R24, R100 ;  /* 0x000000180c2c723c */ /* 0x008fe20000001864 */
[----:B-1----:R-:W-:-:S06]  /*1bf80*/  FMUL.FTZ R0, R34, c[0x0][0x2ec] ;  /* 0x0000bb0022007a20 */ /* 0x002fcc0000410000 */
[----:B------:R1:W-:Y:S01]  /*1bf90*/  MUFU.TANH R133, R0 ;  /* 0x0000000000857308 */ /* 0x0003e20000002400 */
[----:B--2---:R-:W-:Y:S02]  /*1bfa0*/  IMAD.MOV.U32 R101, RZ, RZ, R39 ;  /* 0x000000ffff657224 */ /* 0x004fe400078e0027 */
[----:B------:R-:W-:Y:S02]  /*1bfb0*/  IMAD.MOV.U32 R102, RZ, RZ, R93 ;  /* 0x000000ffff667224 */ /* 0x000fe400078e005d */
[----:B------:R-:W-:Y:S02]  /*1bfc0*/  IMAD.MOV.U32 R103, RZ, RZ, R94 ;  /* 0x000000ffff677224 */ /* 0x000fe400078e005e */
[----:B-1----:R-:W-:-:S10]  /*1bfd0*/  FMUL.FTZ R0, R35, c[0x0][0x2ec] ;  /* 0x0000bb0023007a20 */ /* 0x002fd40000410000 */
[----:B------:R-:W-:Y:S01]  /*1bfe0*/  HMMA.16816.F32 R20, R8, R56, R44 ;  /* 0x000000380814723c */ /* 0x000fe2000000182c */
[----:B------:R-:W1:Y:S01]  /*1bff0*/  LDSM.16.M88.4 R44, [R92+0x7000] ;  /* 0x007000005c2c783b */ /* 0x000e620000000200 */
[----:B------:R2:W-:Y:S06]  /*1c000*/  MUFU.TANH R111, R0 ;  /* 0x00000000006f7308 */ /* 0x0005ec0000002400 */
[----:B------:R-:W-:Y:S01]  /*1c010*/  HMMA.16816.F32 R32, R12, R26, R80 ;  /* 0x0000001a0c20723c */ /* 0x000fe20000001850 */
[----:B--2---:R-:W-:-:S04]  /*1c020*/  FMUL.FTZ R0, R28, c[0x0][0x2ec] ;  /* 0x0000bb001c007a20 */ /* 0x004fc80000410000 */
[----:B------:R2:W-:Y:S11]  /*1c030*/  MUFU.TANH R122, R0 ;  /* 0x00000000007a7308 */ /* 0x0005f60000002400 */
[----:B------:R-:W-:-:S04]  /*1c040*/  FMUL.FTZ R2, R22, c[0x0][0x2ec] ;  /* 0x0000bb0016027a20 */ /* 0x000fc80000410000 */
[----:B------:R3:W-:Y:S01]  /*1c050*/  MUFU.TANH R247, R2 ;  /* 0x0000000200f77308 */ /* 0x0007e20000002400 */
[----:B--2---:R-:W-:Y:S01]  /*1c060*/  FMUL.FTZ R0, R29, c[0x0][0x2ec] ;  /* 0x0000bb001d007a20 */ /* 0x004fe20000410000 */
[C---:B-1----:R-:W-:Y:S06]  /*1c070*/  HMMA.16816.F32 R76, R16.reuse, R44, R188 ;  /* 0x0000002c104c723c */ /* 0x042fec00000018bc */
[----:B------:R1:W-:Y:S01]  /*1c080*/  MUFU.TANH R115, R0 ;  /* 0x0000000000737308 */ /* 0x0003e20000002400 */
[----:B---3--:R-:W-:Y:S01]  /*1c090*/  FMUL.FTZ R2, R23, c[0x0][0x2ec] ;  /* 0x0000bb0017027a20 */ /* 0x008fe20000410000 */
[----:B------:R-:W-:Y:S06]  /*1c0a0*/  HMMA.16816.F32 R116, R16, R46, R192 ;  /* 0x0000002e1074723c */ /* 0x000fec00000018c0 */
[----:B------:R-:W-:Y:S01]  /*1c0b0*/  MUFU.TANH R80, R2 ;  /* 0x0000000200507308 */ /* 0x000fe20000002400 */
[----:B------:R-:W-:-:S02]  /*1c0c0*/  IMAD.MOV.U32 R195, RZ, RZ, R101 ;  /* 0x000000ffffc37224 */ /* 0x000fc400078e0065 */
[----:B-1----:R-:W-:-:S05]  /*1c0d0*/  FMUL.FTZ R0, R30, c[0x0][0x2ec] ;  /* 0x0000bb001e007a20 */ /* 0x002fca0000410000 */
[----:B------:R1:W2:Y:S02]  /*1c0e0*/  MUFU.TANH R120, R0 ;  /* 0x0000000000787308 */ /* 0x0002a40000002400 */
[----:B-1----:R-:W-:Y:S02]  /*1c0f0*/  FMUL.FTZ R0, R31, c[0x0][0x2ec] ;  /* 0x0000bb001f007a20 */ /* 0x002fe40000410000 */
[----:B------:R-:W1:Y:S04]  /*1c100*/  LDSM.16.M88.4 R28, [R92+0x6800] ;  /* 0x006800005c1c783b */ /* 0x000e680000000200 */
[----:B------:R3:W-:Y:S02]  /*1c110*/  MUFU.TANH R39, R0 ;  /* 0x0000000000277308 */ /* 0x0007e40000002400 */
[----:B---3--:R-:W-:-:S06]  /*1c120*/  FMUL.FTZ R0, R40, c[0x0][0x2ec] ;  /* 0x0000bb0028007a20 */ /* 0x008fcc0000410000 */
[----:B------:R3:W-:Y:S02]  /*1c130*/  MUFU.TANH R123, R0 ;  /* 0x00000000007b7308 */ /* 0x0007e40000002400 */
[----:B---3--:R-:W-:Y:S01]  /*1c140*/  FMUL.FTZ R0, R41, c[0x0][0x2ec] ;  /* 0x0000bb0029007a20 */ /* 0x008fe20000410000 */
[C---:B-1----:R-:W-:Y:S05]  /*1c150*/  HMMA.16816.F32 R64, R16.reuse, R28, R180 ;  /* 0x0000001c1040723c */ /* 0x042fea00000018b4 */
[----:B------:R1:W3:Y:S02]  /*1c160*/  MUFU.TANH R100, R0 ;  /* 0x0000000000647308 */ /* 0x0002e40000002400 */
[----:B--2---:R-:W-:Y:S01]  /*1c170*/  IMAD.MOV.U32 R180, RZ, RZ, R120 ;  /* 0x000000ffffb47224 */ /* 0x004fe200078e0078 */
[----:B------:R-:W-:Y:S01]  /*1c180*/  HMMA.16816.F32 R128, R16, R30, R184 ;  /* 0x0000001e1080723c */ /* 0x000fe200000018b8 */
[----:B------:R-:W-:Y:S06]  /*1c190*/  LDSM.16.M88.4 R28, [R92+0x7800] ;  /* 0x007800005c1c783b */ /* 0x000fec0000000200 */
[----:B------:R-:W-:-:S02]  /*1c1a0*/  IMAD.MOV.U32 R186, RZ, RZ, R121 ;  /* 0x000000ffffba7224 */ /* 0x000fc400078e0079 */
[----:B------:R-:W-:Y:S01]  /*1c1b0*/  IMAD.MOV.U32 R184, RZ, RZ, R122 ;  /* 0x000000ffffb87224 */ /* 0x000fe200078e007a */
[----:B-1----:R-:W-:Y:S01]  /*1c1c0*/  IADD3 R0, R135, 0x2000, RZ ;  /* 0x0000200087007810 */ /* 0x002fe20007ffe0ff */
[----:B---3--:R-:W-:-:S04]  /*1c1d0*/  IMAD.MOV.U32 R189, RZ, RZ, R100 ;  /* 0x000000ffffbd7224 */ /* 0x008fc800078e0064 */
[----:B------:R1:W2:Y:S02]  /*1c1e0*/  LDSM.16.M88.4 R24, [R0] ;  /* 0x000000000018783b */ /* 0x0002a40000000200 */
[----:B-1----:R-:W-:Y:S02]  /*1c1f0*/  FMUL.FTZ R0, R43, c[0x0][0x2ec] ;  /* 0x0000bb002b007a20 */ /* 0x002fe40000410000 */
[----:B------:R-:W-:Y:S01]  /*1c200*/  HMMA.16816.F32 R40, R8, R58, R32 ;  /* 0x0000003a0828723c */ /* 0x000fe20000001820 */
[----:B------:R-:W-:Y:S01]  /*1c210*/  LDSM.16.M88.4 R56, [R232+0x2800] ;  /* 0x00280000e838783b */ /* 0x000fe20000000200 */
[----:B------:R1:W-:Y:S06]  /*1c220*/  MUFU.TANH R7, R0 ;  /* 0x0000000000077308 */ /* 0x0003ec0000002400 */
[----:B--2---:R-:W-:Y:S01]  /*1c230*/  HMMA.16816.F32 R32, R12, R24, R84 ;  /* 0x000000180c20723c */ /* 0x004fe20000001854 */
[----:B-1----:R-:W-:-:S04]  /*1c240*/  FMUL.FTZ R0, R48, c[0x0][0x2ec] ;  /* 0x0000bb0030007a20 */ /* 0x002fc80000410000 */
[----:B------:R1:W2:Y:S02]  /*1c250*/  MUFU.TANH R93, R0 ;  /* 0x00000000005d7308 */ /* 0x0002a40000002400 */
[----:B-1----:R-:W-:Y:S02]  /*1c260*/  FMUL.FTZ R0, R49, c[0x0][0x2ec] ;  /* 0x0000bb0031007a20 */ /* 0x002fe40000410000 */
[----:B--2---:R-:W-:-:S04]  /*1c270*/  IMAD.MOV.U32 R194, RZ, RZ, R93 ;  /* 0x000000ffffc27224 */ /* 0x004fc800078e005d */
[----:B------:R1:W2:Y:S02]  /*1c280*/  MUFU.TANH R52, R0 ;  /* 0x0000000000347308 */ /* 0x0002a40000002400 */
[----:B-1----:R-:W-:Y:S02]  /*1c290*/  FMUL.FTZ R0, R50, c[0x0][0x2ec] ;  /* 0x0000bb0032007a20 */ /* 0x002fe40000410000 */
[----:B--2---:R-:W-:-:S04]  /*1c2a0*/  IMAD.MOV.U32 R181, RZ, RZ, R52 ;  /* 0x000000ffffb57224 */ /* 0x004fc800078e0034 */
[----:B------:R1:W-:Y:S02]  /*1c2b0*/  MUFU.TANH R95, R0 ;  /* 0x00000000005f7308 */ /* 0x0003e40000002400 */
[----:B-1----:R-:W-:Y:S02]  /*1c2c0*/  FMUL.FTZ R0, R51, c[0x0][0x2ec] ;  /* 0x0000bb0033007a20 */ /* 0x002fe40000410000 */
[----:B------:R-:W-:Y:S04]  /*1c2d0*/  LDSM.16.M88.4 R48, [R92+0x8000] ;  /* 0x008000005c30783b */ /* 0x000fe80000000200 */
[----:B------:R1:W-:Y:S02]  /*1c2e0*/  MUFU.TANH R109, R0 ;  /* 0x00000000006d7308 */ /* 0x0003e40000002400 */
[----:B-1----:R-:W-:-:S06]  /*1c2f0*/  FMUL.FTZ R0, R20, c[0x0][0x2ec] ;  /* 0x0000bb0014007a20 */ /* 0x002fcc0000410000 */
[----:B------:R1:W-:Y:S02]  /*1c300*/  MUFU.TANH R252, R0 ;  /* 0x0000000000fc7308 */ /* 0x0003e40000002400 */
[----:B-1----:R-:W-:Y:S02]  /*1c310*/  FMUL.FTZ R0, R21, c[0x0][0x2ec] ;  /* 0x0000bb0015007a20 */ /* 0x002fe40000410000 */
[----:B------:R-:W-:Y:S04]  /*1c320*/  HMMA.16816.F32 R20, R12, R26, R88 ;  /* 0x0000001a0c14723c */ /* 0x000fe80000001858 */
[----:B------:R1:W2:Y:S03]  /*1c330*/  MUFU.TANH R108, R0 ;  /* 0x00000000006c7308 */ /* 0x0002a60000002400 */
        /* <DEDUP_REMOVED lines=8> */
[----:B-1----:R-:W-:Y:S01]  /*1c3c0*/  IADD3 R0, R135, 0x2800, RZ ;  /* 0x0000280087007810 */ /* 0x002fe20007ffe0ff */
[----:B--2---:R-:W-:-:S04]  /*1c3d0*/  IMAD.MOV.U32 R191, RZ, RZ, R108 ;  /* 0x000000ffffbf7224 */ /* 0x004fc800078e006c */
[----:B------:R1:W2:Y:S01]  /*1c3e0*/  LDSM.16.M88.4 R52, [R0] ;  /* 0x000000000034783b */ /* 0x0002a20000000200 */
[----:B------:R-:W-:Y:S07]  /*1c3f0*/  HMMA.16816.F32 R44, R8, R62, R20 ;  /* 0x0000003e082c723c */ /* 0x000fee0000001814 */
[----:B------:R-:W-:Y:S01]  /*1c400*/  IMAD.MOV.U32 R63, RZ, RZ, R102 ;  /* 0x000000ffff3f7224 */ /* 0x000fe200078e0066 */
[----:B------:R-:W-:Y:S01]  /*1c410*/  HMMA.16816.F32 R112, R16, R28, R196 ;  /* 0x0000001c1070723c */ /* 0x000fe200000018c4 */
[----:B------:R-:W-:-:S04]  /*1c420*/  FMUL.FTZ R2, R26, c[0x0][0x2ec] ;  /* 0x0000bb001a027a20 */ /* 0x000fc80000410000 */
[----:B------:R3:W-:Y:S02]  /*1c430*/  MUFU.TANH R187, R2 ;  /* 0x0000000200bb7308 */ /* 0x0007e40000002400 */
[----:B------:R-:W-:Y:S02]  /*1c440*/  IMAD.MOV.U32 R199, RZ, RZ, R39 ;  /* 0x000000ffffc77224 */ /* 0x000fe400078e0027 */
[----:B------:R-:W-:Y:S02]  /*1c450*/  IMAD.MOV.U32 R198, RZ, RZ, R37 ;  /* 0x000000ffffc67224 */ /* 0x000fe400078e0025 */
[----:B-1----:R-:W-:-:S04]  /*1c460*/  FMUL.FTZ R0, R40, c[0x0][0x2ec] ;  /* 0x0000bb0028007a20 */ /* 0x002fc80000410000 */
[----:B------:R1:W-:Y:S01]  /*1c470*/  MUFU.TANH R246, R0 ;  /* 0x0000000000f67308 */ /* 0x0003e20000002400 */
[----:B---3--:R-:W-:-:S07]  /*1c480*/  FMUL.FTZ R2, R27, c[0x0][0x2ec] ;  /* 0x0000bb001b027a20 */ /* 0x008fce0000410000 */
[----:B------:R-:W3:Y:S01]  /*1c490*/  MUFU.TANH R37, R2 ;  /* 0x0000000200257308 */ /* 0x000ee20000002400 */
[----:B--2---:R-:W-:Y:S01]  /*1c4a0*/  HMMA.16816.F32 R32, R12, R52, R96 ;  /* 0x000000340c20723c */ /* 0x004fe20000001860 */
[----:B-1----:R-:W-:-:S06]  /*1c4b0*/  FMUL.FTZ R0, R41, c[0x0][0x2ec] ;  /* 0x0000bb0029007a20 */ /* 0x002fcc0000410000 */
[----:B------:R1:W-:Y:S01]  /*1c4c0*/  MUFU.TANH R94, R0 ;  /* 0x00000000005e7308 */ /* 0x0003e20000002400 */
[----:B------:R-:W-:Y:S01]  /*1c4d0*/  HMMA.16816.F32 R20, R12, R54, R68 ;  /* 0x000000360c14723c */ /* 0x000fe20000001844 */
[----:B------:R-:W-:Y:S01]  /*1c4e0*/  IMAD.MOV.U32 R99, RZ, RZ, R103 ;  /* 0x000000ffff637224 */ /* 0x000fe200078e0067 */
[----:B------:R-:W-:Y:S01]  /*1c4f0*/  LDSM.16.M88.4 R52, [R92+0x9000] ;  /* 0x009000005c34783b */ /* 0x000fe20000000200 */
[----:B------:R-:W-:Y:S02]  /*1c500*/  IMAD.MOV.U32 R98, RZ, RZ, R109 ;  /* 0x000000ffff627224 */ /* 0x000fe400078e006d */
[----:B------:R-:W-:Y:S02]  /*1c510*/  IMAD.MOV.U32 R97, RZ, RZ, R110 ;  /* 0x000000ffff617224 */ /* 0x000fe400078e006e */
[----:B------:R-:W-:Y:S01]  /*1c520*/  IMAD.MOV.U32 R96, RZ, RZ, R111 ;  /* 0x000000ffff607224 */ /* 0x000fe200078e006f */
[----:B------:R-:W-:Y:S01]  /*1c530*/  HMMA.16816.F32 R100, R16, R48, R204 ;  /* 0x000000301064723c */ /* 0x000fe200000018cc */
[----:B-1----:R-:W-:-:S07]  /*1c540*/  FMUL.FTZ R0, R42, c[0x0][0x2ec] ;  /* 0x0000bb002a007a20 */ /* 0x002fce0000410000 */
[----:B------:R-:W-:Y:S01]  /*1c550*/  HMMA.16816.F32 R108, R16, R50, R208 ;  /* 0x00000032106c723c */ /* 0x000fe200000018d0 */
[----:B------:R-:W-:Y:S01]  /*1c560*/  LDSM.16.M88.4 R48, [R232+0x3000] ;  /* 0x00300000e830783b */ /* 0x000fe20000000200 */
[----:B---3--:R-:W-:Y:S01]  /*1c570*/  IMAD.MOV.U32 R204, RZ, RZ, R37 ;  /* 0x000000ffffcc7224 */ /* 0x008fe200078e0025 */
[----:B------:R1:W-:Y:S01]  /*1c580*/  MUFU.TANH R190, R0 ;  /* 0x0000000000be7308 */ /* 0x0003e20000002400 */
[----:B------:R-:W-:-:S03]  /*1c590*/  IMAD.MOV.U32 R206, RZ, RZ, R7 ;  /* 0x000000ffffce7224 */ /* 0x000fc600078e0007 */
[----:B------:R-:W-:Y:S01]  /*1c5a0*/  IMAD.MOV.U32 R210, RZ, RZ, R96 ;  /* 0x000000ffffd27224 */ /* 0x000fe200078e0060 */
[----:B------:R-:W-:Y:S01]  /*1c5b0*/  HMMA.16816.F32 R28, R8, R56, R32 ;  /* 0x00000038081c723c */ /* 0x000fe20000001820 */
[----:B------:R-:W-:Y:S01]  /*1c5c0*/  LDSM.16.M88.4 R32, [R92+0x9800] ;  /* 0x009800005c20783b */ /* 0x000fe20000000200 */
[----:B------:R-:W-:Y:S02]  /*1c5d0*/  IMAD.MOV.U32 R208, RZ, RZ, R97 ;  /* 0x000000ffffd07224 */ /* 0x000fe400078e0061 */
[----:B------:R-:W-:Y:S02]  /*1c5e0*/  IMAD.MOV.U32 R97, RZ, RZ, R181 ;  /* 0x000000ffff617224 */ /* 0x000fe400078e00b5 */
[----:B------:R-:W-:Y:S02]  /*1c5f0*/  IMAD.MOV.U32 R96, RZ, RZ, R95 ;  /* 0x000000ffff607224 */ /* 0x000fe400078e005f */
[----:B------:R-:W-:Y:S02]  /*1c600*/  IMAD.MOV.U32 R211, RZ, RZ, R199 ;  /* 0x000000ffffd37224 */ /* 0x000fe400078e00c7 */
[----:B------:R-:W-:-:S02]  /*1c610*/  IMAD.MOV.U32 R199, RZ, RZ, R89 ;  /* 0x000000ffffc77224 */ /* 0x000fc400078e0059 */
[----:B-1----:R-:W-:Y:S02]  /*1c620*/  FMUL.FTZ R0, R43, c[0x0][0x2ec] ;  /* 0x0000bb002b007a20 */ /* 0x002fe40000410000 */
[----:B------:R-:W1:Y:S02]  /*1c630*/  LDSM.16.M88.4 R40, [R92+0x8800] ;  /* 0x008800005c28783b */ /* 0x000e640000000200 */
[----:B------:R2:W3:Y:S08]  /*1c640*/  MUFU.TANH R93, R0 ;  /* 0x00000000005d7308 */ /* 0x0004f00000002400 */
[----:B------:R-:W-:-:S04]  /*1c650*/  FMUL.FTZ R2, R28, c[0x0][0x2ec] ;  /* 0x0000bb001c027a20 */ /* 0x000fc80000410000 */
[----:B------:R-:W-:Y:S01]  /*1c660*/  MUFU.TANH R182, R2 ;  /* 0x0000000200b67308 */ /* 0x000fe20000002400 */
[----:B--2---:R-:W-:Y:S02]  /*1c670*/  FMUL.FTZ R0, R24, c[0x0][0x2ec] ;  /* 0x0000bb0018007a20 */ /* 0x004fe40000410000 */
[----:B---3--:R-:W-:-:S05]  /*1c680*/  IMAD.MOV.U32 R197, RZ, RZ, R93 ;  /* 0x000000ffffc57224 */ /* 0x008fca00078e005d */
[----:B------:R2:W-:Y:S02]  /*1c690*/  MUFU.TANH R188, R0 ;  /* 0x0000000000bc7308 */ /* 0x0005e40000002400 */
[----:B--2---:R-:W-:Y:S01]  /*1c6a0*/  FMUL.FTZ R0, R25, c[0x0][0x2ec] ;  /* 0x0000bb0019007a20 */ /* 0x004fe20000410000 */
[C---:B-1----:R-:W-:Y:S05]  /*1c6b0*/  HMMA.16816.F32 R84, R16.reuse, R42, R216 ;  /* 0x0000002a1054723c */ /* 0x042fea00000018d8 */
[----:B------:R1:W-:Y:S02]  /*1c6c0*/  MUFU.TANH R192, R0 ;  /* 0x0000000000c07308 */ /* 0x0003e40000002400 */
[----:B------:R-:W-:Y:S01]  /*1c6d0*/  IMAD.MOV.U32 R217, RZ, RZ, R198 ;  /* 0x000000ffffd97224 */ /* 0x000fe200078e00c6 */
[----:B------:R-:W-:Y:S01]  /*1c6e0*/  HMMA.16816.F32 R80, R16, R40, R212 ;  /* 0x000000281050723c */ /* 0x000fe200000018d4 */
[----:B------:R-:W-:-:S02]  /*1c6f0*/  IMAD.MOV.U32 R198, RZ, RZ, R94 ;  /* 0x000000ffffc67224 */ /* 0x000fc400078e005e */
[----:B------:R-:W-:Y:S02]  /*1c700*/  IMAD.MOV.U32 R219, RZ, RZ, R63 ;  /* 0x000000ffffdb7224 */ /* 0x000fe400078e003f */
[----:B------:R-:W-:Y:S02]  /*1c710*/  IMAD.SHL.U32 R7, R217, 0x100, RZ ;  /* 0x00000100d9077824 */ /* 0x000fe400078e00ff */
[----:B------:R-:W-:Y:S01]  /*1c720*/  IMAD.MOV.U32 R214, RZ, RZ, R98 ;  /* 0x000000ffffd67224 */ /* 0x000fe200078e0062 */
[----:B------:R-:W-:Y:S01]  /*1c730*/  HMMA.16816.F32 R92, R16, R52, R220 ;  /* 0x00000034105c723c */ /* 0x000fe200000018dc */
[----:B------:R-:W-:Y:S01]  /*1c740*/  IMAD.MOV.U32 R98, RZ, RZ, R189 ;  /* 0x000000ffff627224 */ /* 0x000fe200078e00bd */
[----:B-1----:R-:W-:Y:S01]  /*1c750*/  IADD3 R0, R135, 0x3000, RZ ;  /* 0x0000300087007810 */ /* 0x002fe20007ffe0ff */
[----:B------:R-:W-:Y:S02]  /*1c760*/  IMAD.MOV.U32 R189, RZ, RZ, R184 ;  /* 0x000000ffffbd7224 */ /* 0x000fe400078e00b8 */
[----:B------:R-:W-:-:S02]  /*1c770*/  IMAD.MOV.U32 R184, RZ, RZ, R180 ;  /* 0x000000ffffb87224 */ /* 0x000fc400078e00b4 */
[----:B------:R1:W2:Y:S01]  /*1c780*/  LDSM.16.M88.4 R24, [R0] ;  /* 0x000000000018783b */ /* 0x0002a20000000200 */
        /* <DEDUP_REMOVED lines=10> */
[----:B-1----:R-:W-:Y:S02]  /*1c830*/  FMUL.FTZ R0, R44, c[0x0][0x2ec] ;  /* 0x0000bb002c007a20 */ /* 0x002fe40000410000 */
[----:B------:R-:W-:-:S02]  /*1c840*/  IMAD.MOV.U32 R202, RZ, RZ, R194 ;  /* 0x000000ffffca7224 */ /* 0x000fc400078e00c2 */
[----:B------:R1:W-:Y:S02]  /*1c850*/  MUFU.TANH R185, R0 ;  /* 0x0000000000b97308 */ /* 0x0003e40000002400 */
[----:B-1----:R-:W-:-:S06]  /*1c860*/  FMUL.FTZ R0, R45, c[0x0][0x2ec] ;  /* 0x0000bb002d007a20 */ /* 0x002fcc0000410000 */
[----:B------:R1:W-:Y:S02]  /*1c870*/  MUFU.TANH R200, R0 ;  /* 0x0000000000c87308 */ /* 0x0003e40000002400 */
[----:B-1----:R-:W-:-:S06]  /*1c880*/  FMUL.FTZ R0, R46, c[0x0][0x2ec] ;  /* 0x0000bb002e007a20 */ /* 0x002fcc0000410000 */
[----:B------:R1:W-:Y:S02]  /*1c890*/  MUFU.TANH R183, R0 ;  /* 0x0000000000b77308 */ /* 0x0003e40000002400 */
[----:B-1----:R-:W-:Y:S02]  /*1c8a0*/  FMUL.FTZ R0, R47, c[0x0][0x2ec] ;  /* 0x0000bb002f007a20 */ /* 0x002fe40000410000 */
[----:B------:R-:W-:Y:S04]  /*1c8b0*/  HMMA.16816.F32 R44, R8, R58, R20 ;  /* 0x0000003a082c723c */ /* 0x000fe80000001814 */
[----:B------:R1:W3:Y:S04]  /*1c8c0*/  MUFU.TANH R62, R0 ;  /* 0x00000000003e7308 */ /* 0x0002e80000002400 */
[----:B--2---:R-:W-:Y:S07]  /*1c8d0*/  HMMA.16816.F32 R20, R12, R24, R104 ;  /* 0x000000180c14723c */ /* 0x004fee0000001868 */
[----:B------:R-:W-:-:S02]  /*1c8e0*/  IMAD.MOV.U32 R105, RZ, RZ, R186 ;  /* 0x000000ffff697224 */ /* 0x000fc400078e00ba */
[----:B------:R-:W-:Y:S01]  /*1c8f0*/  IMAD.MOV.U32 R107, RZ, RZ, R184 ;  /* 0x000000ffff6b7224 */ /* 0x000fe200078e00b8 */
[----:B-1----:R-:W-:Y:S01]  /*1c900*/  IADD3 R0, R135, 0x3800, RZ ;  /* 0x0000380087007810 */ /* 0x002fe20007ffe0ff */
[----:B---3--:R-:W-:Y:S02]  /*1c910*/  IMAD.MOV.U32 R212, RZ, RZ, R62 ;  /* 0x000000ffffd47224 */ /* 0x008fe400078e003e */
[----:B------:R-:W-:Y:S03]  /*1c920*/  LDSM.16.M88.4 R60, [R232+0x3800] ;  /* 0x00380000e83c783b */ /* 0x000fe60000000200 */
[----:B------:R-:W-:Y:S01]  /*1c930*/  FMUL.FTZ R2, R47, c[0x0][0x2ec] ;  /* 0x0000bb002f027a20 */ /* 0x000fe20000410000 */
[----:B------:R1:W2:Y:S03]  /*1c940*/  LDSM.16.M88.4 R56, [R0] ;  /* 0x000000000038783b */ /* 0x0002a60000000200 */
[----:B------:R3:W-:Y:S04]  /*1c950*/  MUFU.TANH R209, R2 ;  /* 0x0000000200d17308 */ /* 0x0007e80000002400 */
[----:B------:R-:W-:Y:S01]  /*1c960*/  HMMA.16816.F32 R20, R8, R48, R20 ;  /* 0x000000300814723c */ /* 0x000fe20000001814 */
[----:B-1----:R-:W-:-:S04]  /*1c970*/  FMUL.FTZ R0, R29, c[0x0][0x2ec] ;  /* 0x0000bb001d007a20 */ /* 0x002fc80000410000 */
[----:B------:R1:W4:Y:S11]  /*1c980*/  MUFU.TANH R193, R0 ;  /* 0x0000000000c17308 */ /* 0x0003360000002400 */
[----:B------:R-:W-:Y:S08]  /*1c990*/  @!UPT UIADD3 URZ, URZ, URZ, URZ ;  /* 0x0000003f3f3ff290 */ /* 0x000ff0000fffe03f */
[----:B---3--:R-:W-:-:S04]  /*1c9a0*/  FMUL.FTZ R2, R21, c[0x0][0x2ec] ;  /* 0x0000bb0015027a20 */ /* 0x008fc80000410000 */
[----:B------:R-:W-:Y:S01]  /*1c9b0*/  MUFU.TANH R207, R2 ;  /* 0x0000000200cf7308 */ /* 0x000fe20000002400 */
[----:B-1----:R-:W-:Y:S02]  /*1c9c0*/  FMUL.FTZ R0, R30, c[0x0][0x2ec] ;  /* 0x0000bb001e007a20 */ /* 0x002fe40000410000 */
[----:B----4-:R-:W-:-:S05]  /*1c9d0*/  IMAD.MOV.U32 R218, RZ, RZ, R193 ;  /* 0x000000ffffda7224 */ /* 0x010fca00078e00c1 */
[----:B------:R1:W3:Y:S01]  /*1c9e0*/  MUFU.TANH R39, R0 ;  /* 0x0000000000277308 */ /* 0x0002e20000002400 */
[----:B------:R-:W-:Y:S02]  /*1c9f0*/  IMAD.MOV.U32 R193, RZ, RZ, R195 ;  /* 0x000000ffffc17224 */ /* 0x000fe400078e00c3 */
[----:B------:R-:W-:Y:S02]  /*1ca00*/  IMAD.MOV.U32 R195, RZ, RZ, R91 ;  /* 0x000000ffffc37224 */ /* 0x000fe400078e005b */
[----:B------:R-:W-:Y:S07]  /*1ca10*/  HMMA.16816.F32 R88, R16, R54, R224 ;  /* 0x000000361058723c */ /* 0x000fee00000018e0 */
[----:B------:R-:W-:-:S02]  /*1ca20*/  IMAD.MOV.U32 R227, RZ, RZ, R197 ;  /* 0x000000ffffe37224 */ /* 0x000fc400078e00c5 */
[----:B------:R-:W-:Y:S02]  /*1ca30*/  IMAD.MOV.U32 R226, RZ, RZ, R198 ;  /* 0x000000ffffe27224 */ /* 0x000fe400078e00c6 */
[----:B-1----:R-:W-:Y:S02]  /*1ca40*/  FMUL.FTZ R0, R31, c[0x0][0x2ec] ;  /* 0x0000bb001f007a20 */ /* 0x002fe40000410000 */
[C---:B------:R-:W-:Y:S01]  /*1ca50*/  HMMA.16816.F32 R28, R12.reuse, R26, R72 ;  /* 0x0000001a0c1c723c */ /* 0x040fe20000001848 */
[----:B------:R-:W-:Y:S01]  /*1ca60*/  IMAD.MOV.U32 R225, RZ, RZ, R96 ;  /* 0x000000ffffe17224 */ /* 0x000fe200078e0060 */
[----:B------:R1:W-:Y:S01]  /*1ca70*/  MUFU.TANH R216, R0 ;  /* 0x0000000000d87308 */ /* 0x0003e20000002400 */
[----:B------:R-:W-:Y:S02]  /*1ca80*/  IMAD.MOV.U32 R197, RZ, RZ, R97 ;  /* 0x000000ffffc57224 */ /* 0x000fe400078e0061 */
[----:B------:R-:W-:Y:S02]  /*1ca90*/  IMAD.MOV.U32 R198, RZ, RZ, R98 ;  /* 0x000000ffffc67224 */ /* 0x000fe400078e0062 */
[----:B------:R-:W-:Y:S01]  /*1caa0*/  IMAD.MOV.U32 R224, RZ, RZ, R99 ;  /* 0x000000ffffe07224 */ /* 0x000fe200078e0063 */
[----:B--2---:R-:W-:Y:S08]  /*1cab0*/  HMMA.16816.F32 R24, R12, R56, R124 ;  /* 0x000000380c18723c */ /* 0x004ff0000000187c */
[----:B------:R-:W-:Y:S01]  /*1cac0*/  HMMA.16816.F32 R96, R16, R32, R240 ;  /* 0x000000201060723c */ /* 0x000fe200000018f0 */
[----:B-1----:R-:W-:-:S04]  /*1cad0*/  FMUL.FTZ R0, R44, c[0x0][0x2ec] ;  /* 0x0000bb002c007a20 */ /* 0x002fc80000410000 */
[----:B------:R1:W2:Y:S02]  /*1cae0*/  MUFU.TANH R181, R0 ;  /* 0x0000000000b57308 */ /* 0x0002a40000002400 */
[----:B------:R-:W-:Y:S01]  /*1caf0*/  IMAD.MOV.U32 R240, RZ, RZ, R180 ;  /* 0x000000fffff07224 */ /* 0x000fe200078e00b4 */
[----:B------:R-:W-:Y:S01]  /*1cb00*/  HMMA.16816.F32 R40, R8, R50, R28 ;  /* 0x000000320828723c */ /* 0x000fe2000000181c */
[----:B------:R-:W-:Y:S01]  /*1cb10*/  LDSM.16.M88.4 R48, [R232+0x4000] ;  /* 0x00400000e830783b */ /* 0x000fe20000000200 */
[----:B------:R-:W-:Y:S02]  /*1cb20*/  IMAD.MOV.U32 R243, RZ, RZ, R199 ;  /* 0x000000fffff37224 */ /* 0x000fe400078e00c7 */
[----:B------:R-:W-:Y:S02]  /*1cb30*/  IMAD.MOV.U32 R242, RZ, RZ, R195 ;  /* 0x000000fffff27224 */ /* 0x000fe400078e00c3 */
[----:B------:R-:W-:Y:S02]  /*1cb40*/  IMAD.MOV.U32 R195, RZ, RZ, R191 ;  /* 0x000000ffffc37224 */ /* 0x000fe400078e00bf */
[----:B------:R-:W-:Y:S01]  /*1cb50*/  HMMA.16816.F32 R124, R16, R34, R248 ;  /* 0x00000022107c723c */ /* 0x000fe200000018f8 */
[----:B------:R-:W-:-:S02]  /*1cb60*/  IMAD.MOV.U32 R241, RZ, RZ, R189 ;  /* 0x000000fffff17224 */ /* 0x000fc400078e00bd */
[----:B-1----:R-:W-:-:S05]  /*1cb70*/  FMUL.FTZ R0, R45, c[0x0][0x2ec] ;  /* 0x0000bb002d007a20 */ /* 0x002fca0000410000 */
[----:B------:R-:W-:Y:S01]  /*1cb80*/  HMMA.16816.F32 R16, R8, R60, R24 ;  /* 0x0000003c0810723c */ /* 0x000fe20000001818 */
[----:B------:R-:W-:Y:S01]  /*1cb90*/  IMAD.MOV.U32 R251, RZ, RZ, R132 ;  /* 0x000000fffffb7224 */ /* 0x000fe200078e0084 */
[----:B------:R1:W-:Y:S01]  /*1cba0*/  MUFU.TANH R215, R0 ;  /* 0x0000000000d77308 */ /* 0x0003e20000002400 */
[----:B------:R-:W-:Y:S02]  /*1cbb0*/  IMAD.MOV.U32 R250, RZ, RZ, R4 ;  /* 0x000000fffffa7224 */ /* 0x000fe400078e0004 */
[----:B------:R-:W4:Y:S03]  /*1cbc0*/  S2R R4, SR_TID.X ;  /* 0x0000000000047919 */ /* 0x000f260000002100 */
[----:B------:R-:W-:-:S04]  /*1cbd0*/  FMUL.FTZ R2, R40, c[0x0][0x2ec] ;  /* 0x0000bb0028027a20 */ /* 0x000fc80000410000 */
[----:B------:R2:W2:Y:S01]  /*1cbe0*/  MUFU.TANH R37, R2 ;  /* 0x0000000200257308 */ /* 0x0004a20000002400 */
[----:B-1----:R-:W-:-:S07]  /*1cbf0*/  FMUL.FTZ R0, R46, c[0x0][0x2ec] ;  /* 0x0000bb002e007a20 */ /* 0x002fce0000410000 */
[----:B------:R1:W1:Y:S04]  /*1cc00*/  MUFU.TANH R38, R0 ;  /* 0x0000000000267308 */ /* 0x0002680000002400 */
[----:B--2---:R-:W-:Y:S01]  /*1cc10*/  FMUL.FTZ R2, R16, c[0x0][0x2ec] ;  /* 0x0000bb0010027a20 */ /* 0x004fe20000410000 */
[----:B-1----:R-:W-:-:S05]  /*1cc20*/  IADD3 R0, R135, 0x4000, RZ ;  /* 0x0000400087007810 */ /* 0x002fca0007ffe0ff */
[----:B------:R1:W2:Y:S02]  /*1cc30*/  LDSM.16.M88.4 R44, [R0] ;  /* 0x00000000002c783b */ /* 0x0002a40000000200 */
[----:B-1----:R-:W-:-:S04]  /*1cc40*/  FMUL.FTZ R0, R20, c[0x0][0x2ec] ;  /* 0x0000bb0014007a20 */ /* 0x002fc80000410000 */
[----:B------:R1:W-:Y:S01]  /*1cc50*/  MUFU.TANH R133, R0 ;  /* 0x0000000000857308 */ /* 0x0003e20000002400 */
[----:B--2---:R-:W-:Y:S01]  /*1cc60*/  HMMA.16816.F32 R24, R12, R44, R168 ;  /* 0x0000002c0c18723c */ /* 0x004fe200000018a8 */
[----:B-1----:R-:W-:-:S05]  /*1cc70*/  IADD3 R0, R135, 0x4800, RZ ;  /* 0x0000480087007810 */ /* 0x002fca0007ffe0ff */
[----:B------:R1:W2:Y:S02]  /*1cc80*/  LDSM.16.M88.4 R52, [R0] ;  /* 0x000000000034783b */ /* 0x0002a40000000200 */
[----:B-1----:R-:W-:-:S04]  /*1cc90*/  FMUL.FTZ R0, R22, c[0x0][0x2ec] ;  /* 0x0000bb0016007a20 */ /* 0x002fc80000410000 */
[----:B------:R1:W1:Y:S01]  /*1cca0*/  MUFU.TANH R180, R0 ;  /* 0x0000000000b47308 */ /* 0x0002620000002400 */
[----:B--2---:R-:W-:Y:S01]  /*1ccb0*/  HMMA.16816.F32 R64, R12, R52, R64 ;  /* 0x000000340c40723c */ /* 0x004fe20000001840 */
[----:B-1----:R-:W-:-:S06]  /*1ccc0*/  FMUL.FTZ R0, R23, c[0x0][0x2ec] ;  /* 0x0000bb0017007a20 */ /* 0x002fcc0000410000 */
[----:B------:R1:W-:Y:S01]  /*1ccd0*/  MUFU.TANH R205, R0 ;  /* 0x0000000000cd7308 */ /* 0x0003e20000002400 */
[C---:B------:R-:W-:Y:S08]  /*1cce0*/  HMMA.16816.F32 R20, R12.reuse, R58, R176 ;  /* 0x0000003a0c14723c */ /* 0x040ff000000018b0 */
[----:B------:R-:W-:Y:S01]  /*1ccf0*/  HMMA.16816.F32 R56, R12, R46, R172 ;  /* 0x0000002e0c38723c */ /* 0x000fe200000018ac */
[----:B------:R2:W-:Y:S01]  /*1cd00*/  MUFU.TANH R173, R2 ;  /* 0x0000000200ad7308 */ /* 0x0005e20000002400 */
[----:B-1----:R-:W-:-:S05]  /*1cd10*/  IADD3 R0, R135, 0x5000, RZ ;  /* 0x0000500087007810 */ /* 0x002fca0007ffe0ff */
[----:B------:R1:W3:Y:S09]  /*1cd20*/  LDSM.16.M88.4 R28, [R0] ;  /* 0x00000000001c783b */ /* 0x0002f20000000200 */
[----:B------:R-:W-:Y:S01]  /*1cd30*/  HMMA.16816.F32 R20, R8, R62, R20 ;  /* 0x0000003e0814723c */ /* 0x000fe20000001814 */
[----:B--2---:R-:W-:-:S04]  /*1cd40*/  FMUL.FTZ R2, R19, c[0x0][0x2ec] ;  /* 0x0000bb0013027a20 */ /* 0x004fc80000410000 */
[----:B------:R2:W-:Y:S03]  /*1cd50*/  MUFU.TANH R196, R2 ;  /* 0x0000000200c47308 */ /* 0x0005e60000002400 */
[----:B------:R-:W-:Y:S01]  /*1cd60*/  HMMA.16816.F32 R60, R12, R54, R128 ;  /* 0x000000360c3c723c */ /* 0x000fe20000001880 */
[----:B-1----:R-:W-:-:S04]  /*1cd70*/  FMUL.FTZ R0, R41, c[0x0][0x2ec] ;  /* 0x0000bb0029007a20 */ /* 0x002fc80000410000 */
[----:B------:R1:W-:Y:S11]  /*1cd80*/  MUFU.TANH R203, R0 ;  /* 0x0000000000cb7308 */ /* 0x0003f60000002400 */
[----:B--2---:R-:W-:-:S04]  /*1cd90*/  FMUL.FTZ R2, R22, c[0x0][0x2ec] ;  /* 0x0000bb0016027a20 */ /* 0x004fc80000410000 */
[----:B------:R-:W-:Y:S01]  /*1cda0*/  MUFU.TANH R132, R2 ;  /* 0x0000000200847308 */ /* 0x000fe20000002400 */
[----:B---3--:R-:W-:Y:S01]  /*1cdb0*/  HMMA.16816.F32 R68, R12, R28, R76 ;  /* 0x0000001c0c44723c */ /* 0x008fe2000000184c */
[----:B-1----:R-:W-:-:S06]  /*1cdc0*/  FMUL.FTZ R0, R42, c[0x0][0x2ec] ;  /* 0x0000bb002a007a20 */ /* 0x002fcc0000410000 */
[----:B------:R1:W2:Y:S01]  /*1cdd0*/  MUFU.TANH R176, R0 ;  /* 0x0000000000b07308 */ /* 0x0002a20000002400 */
[----:B------:R-:W-:Y:S01]  /*1cde0*/  HMMA.16816.F32 R52, R12, R30, R116 ;  /* 0x0000001e0c34723c */ /* 0x000fe20000001874 */
[----:B------:R-:W3:Y:S01]  /*1cdf0*/  LDSM.16.M88.4 R28, [R232+0x4800] ;  /* 0x00480000e81c783b */ /* 0x000ee20000000200 */
[----:B-1----:R-:W-:-:S05]  /*1ce00*/  FMUL.FTZ R0, R43, c[0x0][0x2ec] ;  /* 0x0000bb002b007a20 */ /* 0x002fca0000410000 */
[----:B------:R1:W-:Y:S02]  /*1ce10*/  MUFU.TANH R201, R0 ;  /* 0x0000000000c97308 */ /* 0x0003e40000002400 */
[----:B-1----:R-:W-:-:S05]  /*1ce20*/  IADD3 R0, R135, 0x5800, RZ ;  /* 0x0000580087007810 */ /* 0x002fca0007ffe0ff */
[----:B------:R1:W2:Y:S01]  /*1ce30*/  LDSM.16.M88.4 R32, [R0] ;  /* 0x000000000020783b */ /* 0x0002a20000000200 */
[----:B---3--:R-:W-:Y:S01]  /*1ce40*/  HMMA.16816.F32 R76, R8, R30, R60 ;  /* 0x0000001e084c723c */ /* 0x008fe2000000183c */
[----:B-1----:R-:W-:-:S04]  /*1ce50*/  FMUL.FTZ R0, R17, c[0x0][0x2ec] ;  /* 0x0000bb0011007a20 */ /* 0x002fc80000410000 */
[----:B------:R1:W-:Y:S03]  /*1ce60*/  MUFU.TANH R199, R0 ;  /* 0x0000000000c77308 */ /* 0x0003e60000002400 */
[----:B--2---:R-:W-:Y:S01]  /*1ce70*/  HMMA.16816.F32 R72, R12, R32, R112 ;  /* 0x000000200c48723c */ /* 0x004fe20000001870 */
[----:B-1----:R-:W-:-:S04]  /*1ce80*/  FMUL.FTZ R0, R18, c[0x0][0x2ec] ;  /* 0x0000bb0012007a20 */ /* 0x002fc80000410000 */
[----:B------:R1:W2:Y:S03]  /*1ce90*/  MUFU.TANH R170, R0 ;  /* 0x0000000000aa7308 */ /* 0x0002a60000002400 */
[C---:B------:R-:W-:Y:S08]  /*1cea0*/  HMMA.16816.F32 R16, R8.reuse, R48, R24 ;  /* 0x000000300810723c */ /* 0x040ff00000001818 */
[----:B------:R-:W-:Y:S01]  /*1ceb0*/  HMMA.16816.F32 R24, R8, R50, R56 ;  /* 0x000000320818723c */ /* 0x000fe20000001838 */
[----:B-1----:R-:W-:-:S07]  /*1cec0*/  IADD3 R0, R135, 0x6000, RZ ;  /* 0x0000600087007810 */ /* 0x002fce0007ffe0ff */
[----:B------:R-:W-:Y:S01]  /*1ced0*/  HMMA.16816.F32 R48, R12, R34, R120 ;  /* 0x000000220c30723c */ /* 0x000fe20000001878 */
[----:B------:R-:W1:Y:S04]  /*1cee0*/  LDSM.16.M88.4 R32, [R232+0x5000] ;  /* 0x00500000e820783b */ /* 0x000e680000000200 */
[----:B------:R3:W2:Y:S03]  /*1cef0*/  LDSM.16.M88.4 R44, [R0] ;  /* 0x00000000002c783b */ /* 0x0006a60000000200 */
[----:B------:R-:W-:-:S04]  /*1cf00*/  FMUL.FTZ R2, R16, c[0x0][0x2ec] ;  /* 0x0000bb0010027a20 */ /* 0x000fc80000410000 */
[----:B------:R3:W-:Y:S02]  /*1cf10*/  MUFU.TANH R128, R2 ;  /* 0x0000000200807308 */ /* 0x0007e40000002400 */
[----:B---3--:R-:W-:Y:S02]  /*1cf20*/  FMUL.FTZ R0, R20, c[0x0][0x2ec] ;  /* 0x0000bb0014007a20 */ /* 0x008fe40000410000 */
[----:B------:R-:W-:-:S04]  /*1cf30*/  FMUL.FTZ R2, R25, c[0x0][0x2ec] ;  /* 0x0000bb0019027a20 */ /* 0x000fc80000410000 */
[----:B------:R3:W2:Y:S08]  /*1cf40*/  MUFU.TANH R169, R0 ;  /* 0x0000000000a97308 */ /* 0x0006b00000002400 */
[----:B------:R-:W-:Y:S01]  /*1cf50*/  MUFU.TANH R184, R2 ;  /* 0x0000000200b87308 */ /* 0x000fe20000002400 */
[----:B-1----:R-:W-:Y:S01]  /*1cf60*/  HMMA.16816.F32 R68, R8, R32, R68 ;  /* 0x000000200844723c */ /* 0x002fe20000001844 */
[----:B---3--:R-:W-:-:S07]  /*1cf70*/  FMUL.FTZ R0, R21, c[0x0][0x2ec] ;  /* 0x0000bb0015007a20 */ /* 0x008fce0000410000 */
[C---:B--2---:R-:W-:Y:S01]  /*1cf80*/  HMMA.16816.F32 R56, R12.reuse, R44, R100 ;  /* 0x0000002c0c38723c */ /* 0x044fe20000001864 */
[----:B------:R1:W-:Y:S07]  /*1cf90*/  MUFU.TANH R194, R0 ;  /* 0x0000000000c27308 */ /* 0x0003ee0000002400 */
[----:B------:R-:W-:Y:S08]  /*1cfa0*/  HMMA.16816.F32 R44, R12, R46, R108 ;  /* 0x0000002e0c2c723c */ /* 0x000ff0000000186c */
[----:B------:R-:W-:Y:S01]  /*1cfb0*/  HMMA.16816.F32 R32, R8, R34, R52 ;  /* 0x000000220820723c */ /* 0x000fe20000001834 */
[----:B-1----:R-:W-:-:S05]  /*1cfc0*/  IADD3 R0, R135, 0x6800, RZ ;  /* 0x0000680087007810 */ /* 0x002fca0007ffe0ff */
[----:B------:R1:W2:Y:S02]  /*1cfd0*/  LDSM.16.M88.4 R40, [R0] ;  /* 0x000000000028783b */ /* 0x0002a40000000200 */
[----:B-1----:R-:W-:-:S04]  /*1cfe0*/  FMUL.FTZ R0, R23, c[0x0][0x2ec] ;  /* 0x0000bb0017007a20 */ /* 0x002fc80000410000 */
[----:B------:R1:W-:Y:S01]  /*1cff0*/  MUFU.TANH R191, R0 ;  /* 0x0000000000bf7308 */ /* 0x0003e20000002400 */
[----:B--2---:R-:W-:Y:S01]  /*1d000*/  HMMA.16816.F32 R80, R12, R40, R80 ;  /* 0x000000280c50723c */ /* 0x004fe20000001850 */
        /* <DEDUP_REMOVED lines=9> */
[----:B------:R-:W3:Y:S01]  /*1d0a0*/  LDSM.16.M88.4 R20, [R232+0x5800] ;  /* 0x00580000e814783b */ /* 0x000ee20000000200 */
[----:B-1----:R-:W-:-:S06]  /*1d0b0*/  FMUL.FTZ R0, R19, c[0x0][0x2ec] ;  /* 0x0000bb0013007a20 */ /* 0x002fcc0000410000 */
[----:B------:R-:W-:Y:S01]  /*1d0c0*/  HMMA.16816.F32 R16, R8, R28, R64 ;  /* 0x0000001c0810723c */ /* 0x000fe20000001840 */
[----:B------:R1:W-:Y:S02]  /*1d0d0*/  MUFU.TANH R186, R0 ;  /* 0x0000000000ba7308 */ /* 0x0003e40000002400 */
[----:B-1----:R-:W-:Y:S02]  /*1d0e0*/  FMUL.FTZ R0, R24, c[0x0][0x2ec] ;  /* 0x0000bb0018007a20 */ /* 0x002fe40000410000 */
[----:B------:R-:W-:-:S04]  /*1d0f0*/  FMUL.FTZ R24, R78, c[0x0][0x2ec] ;  /* 0x0000bb004e187a20 */ /* 0x000fc80000410000 */
[----:B------:R1:W1:Y:S11]  /*1d100*/  MUFU.TANH R115, R0 ;  /* 0x0000000000737308 */ /* 0x0002760000002400 */
[----:B------:R-:W-:Y:S04]  /*1d110*/  @!UPT UIADD3 URZ, URZ, URZ, URZ ;  /* 0x0000003f3f3ff290 */ /* 0x000fe8000fffe03f */
[----:B------:R-:W-:-:S04]  /*1d120*/  FMUL.FTZ R2, R18, c[0x0][0x2ec] ;  /* 0x0000bb0012027a20 */ /* 0x000fc80000410000 */
[----:B------:R-:W-:Y:S01]  /*1d130*/  MUFU.TANH R104, R2 ;  /* 0x0000000200687308 */ /* 0x000fe20000002400 */
[----:B-1----:R-:W-:Y:S01]  /*1d140*/  IADD3 R0, R135, 0x7800, RZ ;  /* 0x0000780087007810 */ /* 0x002fe20007ffe0ff */
[----:B---3--:R-:W-:Y:S06]  /*1d150*/  HMMA.16816.F32 R64, R8, R20, R72 ;  /* 0x000000140840723c */ /* 0x008fec0000001848 */
[----:B------:R1:W-:Y:S01]  /*1d160*/  MUFU.TANH R78, R24 ;  /* 0x00000018004e7308 */ /* 0x0003e20000002400 */
[----:B------:R3:W2:Y:S02]  /*1d170*/  LDSM.16.M88.4 R40, [R0] ;  /* 0x000000000028783b */ /* 0x0006a40000000200 */
[----:B---3--:R-:W-:-:S05]  /*1d180*/  FMUL.FTZ R0, R26, c[0x0][0x2ec] ;  /* 0x0000bb001a007a20 */ /* 0x008fca0000410000 */
[----:B------:R3:W3:Y:S01]  /*1d190*/  MUFU.TANH R110, R0 ;  /* 0x00000000006e7308 */ /* 0x0006e20000002400 */
[----:B------:R-:W-:Y:S01]  /*1d1a0*/  HMMA.16816.F32 R48, R8, R22, R48 ;  /* 0x000000160830723c */ /* 0x000fe20000001830 */
[----:B-1----:R-:W-:Y:S02]  /*1d1b0*/  FMUL.FTZ R24, R68, c[0x0][0x2ec] ;  /* 0x0000bb0044187a20 */ /* 0x002fe40000410000 */
[----:B------:R-:W-:-:S05]  /*1d1c0*/  FMUL.FTZ R20, R70, c[0x0][0x2ec] ;  /* 0x0000bb0046147a20 */ /* 0x000fca0000410000 */
[----:B--2---:R-:W-:Y:S01]  /*1d1d0*/  HMMA.16816.F32 R96, R12, R40, R96 ;  /* 0x000000280c60723c */ /* 0x004fe20000001860 */
[----:B---3--:R-:W-:-:S04]  /*1d1e0*/  FMUL.FTZ R0, R27, c[0x0][0x2ec] ;  /* 0x0000bb001b007a20 */ /* 0x008fc80000410000 */
[----:B------:R1:W-:Y:S02]  /*1d1f0*/  MUFU.TANH R178, R0 ;  /* 0x0000000000b27308 */ /* 0x0003e40000002400 */
[----:B-1----:R-:W-:Y:S02]  /*1d200*/  FMUL.FTZ R0, R16, c[0x0][0x2ec] ;  /* 0x0000bb0010007a20 */ /* 0x002fe40000410000 */
[----:B------:R-:W-:-:S04]  /*1d210*/  FMUL.FTZ R16, R76, c[0x0][0x2ec] ;  /* 0x0000bb004c107a20 */ /* 0x000fc80000410000 */
[----:B------:R1:W2:Y:S08]  /*1d220*/  MUFU.TANH R106, R0 ;  /* 0x00000000006a7308 */ /* 0x0002b00000002400 */
[----:B------:R-:W3:Y:S01]  /*1d230*/  MUFU.TANH R103, R16 ;  /* 0x0000001000677308 */ /* 0x000ee20000002400 */
[----:B-1----:R-:W-:-:S07]  /*1d240*/  FMUL.FTZ R0, R17, c[0x0][0x2ec] ;  /* 0x0000bb0011007a20 */ /* 0x002fce0000410000 */
[----:B------:R4:W-:Y:S02]  /*1d250*/  MUFU.TANH R175, R0 ;  /* 0x0000000000af7308 */ /* 0x0009e40000002400 */
[----:B----4-:R-:W-:Y:S02]  /*1d260*/  IMAD.SHL.U32 R0, R4, 0x2, RZ ;  /* 0x0000000204007824 */ /* 0x010fe400078e00ff */
[----:B------:R-:W-:Y:S02]  /*1d270*/  FMUL.FTZ R4, R19, c[0x0][0x2ec] ;  /* 0x0000bb0013047a20 */ /* 0x000fe40000410000 */
[----:B------:R-:W1:Y:S01]  /*1d280*/  LDSM.16.M88.4 R16, [R232+0x6000] ;  /* 0x00600000e810783b */ /* 0x000e620000000200 */
[----:B------:R-:W-:Y:S01]  /*1d290*/  LOP3.LUT R0, R0, 0x6, RZ, 0xc0, !PT ;  /* 0x0000000600007812 */ /* 0x000fe200078ec0ff */
[----:B------:R4:W-:Y:S03]  /*1d2a0*/  MUFU.TANH R174, R4 ;  /* 0x0000000400ae7308 */ /* 0x0009e60000002400 */
[----:B------:R-:W-:-:S04]  /*1d2b0*/  LOP3.LUT R2, R7, 0x8, R0, 0xfe, !PT ;  /* 0x0000000807027812 */ /* 0x000fc800078efe00 */
[CC--:B------:R-:W-:Y:S02]  /*1d2c0*/  ISETP.GE.AND P1, PT, R2.reuse, R6.reuse, PT ;  /* 0x000000060200720c */ /* 0x0c0fe40003f26270 */
[-C--:B------:R-:W-:Y:S02]  /*1d2d0*/  ISETP.GE.AND P0, PT, R2, R5.reuse, PT ;  /* 0x000000050200720c */ /* 0x080fe40003f06270 */
[----:B------:R-:W-:Y:S01]  /*1d2e0*/  FSEL R100, R250, -INF , !P1 ;  /* 0xff800000fa647808 */ /* 0x000fe20004800000 */
[----:B------:R-:W-:Y:S01]  /*1d2f0*/  IMAD.MOV.U32 R250, RZ, RZ, R251 ;  /* 0x000000fffffa7224 */ /* 0x000fe200078e00fb */
[C---:B------:R-:W-:Y:S01]  /*1d300*/  LOP3.LUT R2, R7.reuse, 0x18, R0, 0xfe, !PT ;  /* 0x0000001807027812 */ /* 0x040fe200078efe00 */
[----:B------:R-:W-:Y:S02]  /*1d310*/  IMAD.MOV.U32 R251, RZ, RZ, R240 ;  /* 0x000000fffffb7224 */ /* 0x000fe400078e00f0 */
[----:B------:R-:W-:Y:S01]  /*1d320*/  IMAD.MOV.U32 R240, RZ, RZ, R241 ;  /* 0x000000fffff07224 */ /* 0x000fe200078e00f1 */
[C---:B----4-:R-:W-:Y:S01]  /*1d330*/  LOP3.LUT R4, R7.reuse, 0x10, R0, 0xfe, !PT ;  /* 0x0000001007047812 */ /* 0x050fe200078efe00 */
[----:B------:R-:W-:Y:S01]  /*1d340*/  IMAD.MOV.U32 R241, RZ, RZ, R242 ;  /* 0x000000fffff17224 */ /* 0x000fe200078e00f2 */
[-C--:B------:R-:W-:Y:S01]  /*1d350*/  ISETP.GE.AND P4, PT, R2, R6.reuse, PT ;  /* 0x000000060200720c */ /* 0x080fe20003f86270 */
[----:B------:R-:W-:Y:S01]  /*1d360*/  IMAD.MOV.U32 R242, RZ, RZ, R243 ;  /* 0x000000fffff27224 */ /* 0x000fe200078e00f3 */
[C---:B------:R-:W-:Y:S01]  /*1d370*/  ISETP.GE.AND P2, PT, R4.reuse, R6, PT ;  /* 0x000000060400720c */ /* 0x040fe20003f46270 */
[----:B------:R-:W-:Y:S01]  /*1d380*/  IMAD.MOV.U32 R243, RZ, RZ, R224 ;  /* 0x000000fffff37224 */ /* 0x000fe200078e00e0 */
[-C--:B------:R-:W-:Y:S01]  /*1d390*/  ISETP.GE.AND P3, PT, R4, R5.reuse, PT ;  /* 0x000000050400720c */ /* 0x080fe20003f66270 */
[----:B------:R-:W-:Y:S01]  /*1d3a0*/  IMAD.MOV.U32 R224, RZ, RZ, R225 ;  /* 0x000000ffffe07224 */ /* 0x000fe200078e00e1 */
[----:B------:R-:W-:Y:S01]  /*1d3b0*/  ISETP.GE.AND P5, PT, R2, R5, PT ;  /* 0x000000050200720c */ /* 0x000fe20003fa6270 */
[----:B------:R-:W-:Y:S01]  /*1d3c0*/  IMAD.MOV.U32 R225, RZ, RZ, R226 ;  /* 0x000000ffffe17224 */ /* 0x000fe200078e00e2 */
[C-C-:B------:R-:W-:Y:S01]  /*1d3d0*/  LOP3.LUT R4, R7.reuse, 0x20, R0.reuse, 0xfe, !PT ;  /* 0x0000002007047812 */ /* 0x140fe200078efe00 */
[----:B------:R-:W-:Y:S01]  /*1d3e0*/  IMAD.MOV.U32 R226, RZ, RZ, R227 ;  /* 0x000000ffffe27224 */ /* 0x000fe200078e00e3 */
[----:B------:R-:W-:Y:S01]  /*1d3f0*/  LOP3.LUT R2, R7, 0x28, R0, 0xfe, !PT ;  /* 0x0000002807027812 */ /* 0x000fe200078efe00 */
[----:B------:R-:W-:-:S02]  /*1d400*/  IMAD.MOV.U32 R227, RZ, RZ, R220 ;  /* 0x000000ffffe37224 */ /* 0x000fc400078e00dc */
[----:B------:R-:W-:Y:S02]  /*1d410*/  IMAD.MOV.U32 R220, RZ, RZ, R211 ;  /* 0x000000ffffdc7224 */ /* 0x000fe400078e00d3 */
[----:B------:R-:W-:Y:S02]  /*1d420*/  IMAD.MOV.U32 R211, RZ, RZ, R3 ;  /* 0x000000ffffd37224 */ /* 0x000fe400078e0003 */
[----:B------:R4:W5:Y:S01]  /*1d430*/  LDL.LU R3, [R1+0x38] ;  /* 0x0000380001037983 */ /* 0x0009620000300800 */
[----:B------:R-:W-:Y:S01]  /*1d440*/  FSEL R101, R250, -INF , !P0 ;  /* 0xff800000fa657808 */ /* 0x000fe20004000000 */
[----:B------:R2:W-:Y:S01]  /*1d450*/  MUFU.TANH R76, R24 ;  /* 0x00000018004c7308 */ /* 0x0005e20000002400 */
[----:B------:R-:W-:Y:S01]  /*1d460*/  FSEL R102, R251, -INF , !P2 ;  /* 0xff800000fb667808 */ /* 0x000fe20005000000 */
[C---:B-1----:R-:W-:Y:S01]  /*1d470*/  HMMA.16816.F32 R28, R8.reuse, R16, R56 ;  /* 0x00000010081c723c */ /* 0x042fe20000001838 */
[-C--:B------:R-:W-:Y:S01]  /*1d480*/  ISETP.GE.AND P6, PT, R4, R6.reuse, PT ;  /* 0x000000060400720c */ /* 0x080fe20003fc6270 */
[----:B------:R-:W-:Y:S01]  /*1d490*/  FMUL.FTZ R21, R34, c[0x0][0x2ec] ;  /* 0x0000bb0022157a20 */ /* 0x000fe20000410000 */
[CC--:B------:R-:W-:Y:S01]  /*1d4a0*/  ISETP.GE.AND P2, PT, R2.reuse, R6.reuse, PT ;  /* 0x000000060200720c */ /* 0x0c0fe20003f46270 */
[----:B------:R-:W-:Y:S01]  /*1d4b0*/  IMAD.MOV.U32 R249, RZ, RZ, R220 ;  /* 0x000000fffff97224 */ /* 0x000fe200078e00dc */
[-C--:B------:R-:W-:Y:S01]  /*1d4c0*/  ISETP.GE.AND P0, PT, R2, R5.reuse, PT ;  /* 0x000000050200720c */ /* 0x080fe20003f06270 */
[----:B------:R1:W1:Y:S01]  /*1d4d0*/  MUFU.TANH R72, R20 ;  /* 0x0000001400487308 */ /* 0x0002620000002400 */
[C-C-:B------:R-:W-:Y:S01]  /*1d4e0*/  LOP3.LUT R2, R7.reuse, 0x38, R0.reuse, 0xfe, !PT ;  /* 0x0000003807027812 */ /* 0x140fe200078efe00 */
[----:B------:R-:W-:Y:S01]  /*1d4f0*/  FMUL.FTZ R16, R66, c[0x0][0x2ec] ;  /* 0x0000bb0042107a20 */ /* 0x000fe20000410000 */
[-C--:B------:R-:W-:Y:S01]  /*1d500*/  ISETP.GE.AND P1, PT, R4, R5.reuse, PT ;  /* 0x000000050400720c */ /* 0x080fe20003f26270 */
[----:B------:R-:W-:Y:S01]  /*1d510*/  HMMA.16816.F32 R56, R8, R18, R44 ;  /* 0x000000120838723c */ /* 0x000fe2000000182c */
[----:B------:R-:W-:Y:S01]  /*1d520*/  LOP3.LUT R4, R7, 0x30, R0, 0xfe, !PT ;  /* 0x0000003007047812 */ /* 0x000fe200078efe00 */
[----:B------:R-:W-:Y:S01]  /*1d530*/  IMAD.MOV.U32 R220, RZ, RZ, R200 ;  /* 0x000000ffffdc7224 */ /* 0x000fe200078e00c8 */
[----:B------:R-:W-:Y:S01]  /*1d540*/  FSEL R108, R241, -INF , !P6 ;  /* 0xff800000f16c7808 */ /* 0x000fe20007000000 */
[----:B--2---:R-:W2:Y:S01]  /*1d550*/  LDSM.16.M88.4 R24, [R232+0x6800] ;  /* 0x00680000e818783b */ /* 0x004ea20000000200 */
[-C--:B------:R-:W-:Y:S01]  /*1d560*/  ISETP.GE.AND P6, PT, R2, R6.reuse, PT ;  /* 0x000000060200720c */ /* 0x080fe20003fc6270 */
[----:B------:R1:W-:Y:S01]  /*1d570*/  MUFU.TANH R70, R21 ;  /* 0x0000001500467308 */ /* 0x0003e20000002400 */
[----:B------:R-:W-:Y:S01]  /*1d580*/  FSEL R105, R105, -INF , !P3 ;  /* 0xff80000069697808 */ /* 0x000fe20005800000 */
[----:B------:R-:W-:Y:S01]  /*1d590*/  HMMA.16816.F32 R12, R12, R42, R124 ;  /* 0x0000002a0c0c723c */ /* 0x000fe2000000187c */
[----:B------:R-:W-:Y:S01]  /*1d5a0*/  FSEL R74, R240, -INF , !P4 ;  /* 0xff800000f04a7808 */ /* 0x000fe20006000000 */
[----:B------:R-:W-:Y:S01]  /*1d5b0*/  IMAD.MOV.U32 R240, RZ, RZ, R197 ;  /* 0x000000fffff07224 */ /* 0x000fe200078e00c5 */
[-C--:B------:R-:W-:Y:S01]  /*1d5c0*/  ISETP.GE.AND P3, PT, R4, R6.reuse, PT ;  /* 0x000000060400720c */ /* 0x080fe20003f66270 */
[----:B------:R-:W-:Y:S01]  /*1d5d0*/  IMAD.MOV.U32 R250, RZ, RZ, R198 ;  /* 0x000000fffffa7224 */ /* 0x000fe200078e00c6 */
[-C--:B------:R-:W-:Y:S01]  /*1d5e0*/  ISETP.GE.AND P4, PT, R2, R5.reuse, PT ;  /* 0x000000050200720c */ /* 0x080fe20003f86270 */
[----:B------:R-:W-:Y:S01]  /*1d5f0*/  IMAD.MOV.U32 R248, RZ, RZ, R222 ;  /* 0x000000fffff87224 */ /* 0x000fe200078e00de */
[----:B------:R-:W-:Y:S01]  /*1d600*/  P2R R2, PR, RZ, 0x40 ;  /* 0x00000040ff027803 */ /* 0x000fe20000000000 */
[----:B------:R-:W-:Y:S01]  /*1d610*/  IMAD.MOV.U32 R222, RZ, RZ, R218 ;  /* 0x000000ffffde7224 */ /* 0x000fe200078e00da */
[----:B------:R-:W-:Y:S01]  /*1d620*/  FSEL R113, R252, -INF , !P3 ;  /* 0xff800000fc717808 */ /* 0x000fe20005800000 */
[----:B------:R-:W-:Y:S01]  /*1d630*/  IMAD.MOV.U32 R252, RZ, RZ, R202 ;  /* 0x000000fffffc7224 */ /* 0x000fe200078e00ca */
[----:B------:R-:W-:Y:S01]  /*1d640*/  ISETP.NE.AND P3, PT, R2, RZ, PT ;  /* 0x000000ff0200720c */ /* 0x000fe20003f65270 */
[----:B------:R-:W-:Y:S01]  /*1d650*/  FMUL.FTZ R2, R64, c[0x0][0x2ec] ;  /* 0x0000bb0040027a20 */ /* 0x000fe20000410000 */
[----:B------:R-:W-:Y:S01]  /*1d660*/  FSEL R107, R107, -INF , !P5 ;  /* 0xff8000006b6b7808 */ /* 0x000fe20006800000 */
[----:B------:R3:W-:Y:S01]  /*1d670*/  MUFU.TANH R64, R16 ;  /* 0x0000001000407308 */ /* 0x0007e20000002400 */
[-C--:B------:R-:W-:Y:S01]  /*1d680*/  ISETP.GE.AND P5, PT, R4, R5.reuse, PT ;  /* 0x000000050400720c */ /* 0x080fe20003fa6270 */
[----:B------:R-:W-:Y:S01]  /*1d690*/  FMUL.FTZ R4, R32, c[0x0][0x2ec] ;  /* 0x0000bb0020047a20 */ /* 0x000fe20000410000 */
[----:B-1----:R-:W-:Y:S01]  /*1d6a0*/  LOP3.LUT R20, R7, 0x40, R0, 0xfe, !PT ;  /* 0x0000004007147812 */ /* 0x002fe200078efe00 */
[----:B------:R-:W-:Y:S01]  /*1d6b0*/  FMUL.FTZ R21, R28, c[0x0][0x2ec] ;  /* 0x0000bb001c157a20 */ /* 0x000fe20000410000 */
[----:B------:R-:W-:Y:S01]  /*1d6c0*/  FSEL R114, R246, -INF , !P3 ;  /* 0xff800000f6727808 */ /* 0x000fe20005800000 */
[----:B------:R-:W-:Y:S01]  /*1d6d0*/  IMAD.MOV.U32 R218, RZ, RZ, R219 ;  /* 0x000000ffffda7224 */ /* 0x000fe200078e00db */
[----:B------:R-:W-:Y:S01]  /*1d6e0*/  FSEL R112, R242, -INF , !P1 ;  /* 0xff800000f2707808 */ /* 0x000fe20004800000 */
[----:B------:R1:W1:Y:S01]  /*1d6f0*/  MUFU.TANH R68, R2 ;  /* 0x0000000200447308 */ /* 0x0002620000002400 */
[----:B------:R-:W-:Y:S01]  /*1d700*/  FSEL R117, R190, -INF , !P4 ;  /* 0xff800000be757808 */ /* 0x000fe20006000000 */
[----:B------:R-:W-:Y:S01]  /*1d710*/  IMAD.MOV.U32 R219, RZ, RZ, R208 ;  /* 0x000000ffffdb7224 */ /* 0x000fe200078e00d0 */
[-C--:B------:R-:W-:Y:S01]  /*1d720*/  ISETP.GE.AND P1, PT, R20, R5.reuse, PT ;  /* 0x000000051400720c */ /* 0x080fe20003f26270 */
[----:B------:R-:W-:Y:S01]  /*1d730*/  IMAD.MOV.U32 R251, RZ, RZ, R206 ;  /* 0x000000fffffb7224 */ /* 0x000fe200078e00ce */
[----:B------:R-:W-:Y:S01]  /*1d740*/  FSEL R109, R243, -INF , !P2 ;  /* 0xff800000f36d7808 */ /* 0x000fe20005000000 */
[----:B------:R-:W-:Y:S01]  /*1d750*/  IMAD.MOV.U32 R243, RZ, RZ, R227 ;  /* 0x000000fffff37224 */ /* 0x000fe200078e00e3 */
[----:B------:R-:W-:Y:S01]  /*1d760*/  FSEL R122, R187, -INF , !P1 ;  /* 0xff800000bb7a7808 */ /* 0x000fe20004800000 */
[----:B---3--:R-:W-:Y:S01]  /*1d770*/  FMUL.FTZ R16, R48, c[0x0][0x2ec] ;  /* 0x0000bb0030107a20 */ /* 0x008fe20000410000 */
[----:B------:R3:W3:Y:S01]  /*1d780*/  MUFU.TANH R73, R4 ;  /* 0x0000000400497308 */ /* 0x0006e20000002400 */
[-C--:B------:R-:W-:Y:S01]  /*1d790*/  ISETP.GE.AND P6, PT, R20, R6.reuse, PT ;  /* 0x000000061400720c */ /* 0x080fe20003fc6270 */
[----:B------:R-:W-:Y:S01]  /*1d7a0*/  FMUL.FTZ R20, R50, c[0x0][0x2ec] ;  /* 0x0000bb0032147a20 */ /* 0x000fe20000410000 */
[----:B------:R-:W-:Y:S01]  /*1d7b0*/  FSEL R111, R224, -INF , !P0 ;  /* 0xff800000e06f7808 */ /* 0x000fe20004000000 */
[----:B------:R-:W-:Y:S01]  /*1d7c0*/  IMAD.MOV.U32 R224, RZ, RZ, R225 ;  /* 0x000000ffffe07224 */ /* 0x000fe200078e00e1 */
[----:B------:R-:W-:Y:S01]  /*1d7d0*/  FSEL R119, R188, -INF , !P6 ;  /* 0xff800000bc777808 */ /* 0x000fe20007000000 */
[C---:B--2---:R-:W-:Y:S01]  /*1d7e0*/  HMMA.16816.F32 R44, R8.reuse, R24, R80 ;  /* 0x00000018082c723c */ /* 0x044fe20000001850 */
[----:B-1----:R-:W-:Y:S01]  /*1d7f0*/  LOP3.LUT R2, R7, 0x50, R0, 0xfe, !PT ;  /* 0x0000005007027812 */ /* 0x002fe200078efe00 */
[----:B------:R1:W2:Y:S01]  /*1d800*/  MUFU.TANH R41, R16 ;  /* 0x0000001000297308 */ /* 0x0002a20000002400 */
[----:B------:R-:W-:Y:S01]  /*1d810*/  FSEL R116, R247, -INF , !P5 ;  /* 0xff800000f7747808 */ /* 0x000fe20006800000 */
[----:B------:R-:W-:Y:S01]  /*1d820*/  IMAD.MOV.U32 R225, RZ, RZ, R226 ;  /* 0x000000ffffe17224 */ /* 0x000fe200078e00e2 */
[CC--:B------:R-:W-:Y:S01]  /*1d830*/  ISETP.GE.AND P3, PT, R2.reuse, R6.reuse, PT ;  /* 0x000000060200720c */ /* 0x0c0fe20003f66270 */
[----:B------:R-:W-:Y:S01]  /*1d840*/  IMAD.MOV.U32 R226, RZ, RZ, R192 ;  /* 0x000000ffffe27224 */ /* 0x000fe200078e00c0 */
[-C--:B------:R-:W-:Y:S01]  /*1d850*/  ISETP.GE.AND P4, PT, R2, R5.reuse, PT ;  /* 0x000000050200720c */ /* 0x080fe20003f86270 */
[----:B------:R-:W-:Y:S01]  /*1d860*/  HMMA.16816.F32 R24, R8, R26, R84 ;  /* 0x0000001a0818723c */ /* 0x000fe20000001854 */
[----:B------:R-:W-:Y:S01]  /*1d870*/  P2R R2, PR, RZ, 0x8 ;  /* 0x00000008ff027803 */ /* 0x000fe20000000000 */
[----:B------:R2:W2:Y:S01]  /*1d880*/  MUFU.TANH R40, R20 ;  /* 0x0000001400287308 */ /* 0x0004a20000002400 */
[C---:B---3--:R-:W-:Y:S01]  /*1d890*/  LOP3.LUT R4, R7.reuse, 0x48, R0, 0xfe, !PT ;  /* 0x0000004807047812 */ /* 0x048fe200078efe00 */
[----:B------:R-:W-:Y:S01]  /*1d8a0*/  IMAD.MOV.U32 R247, RZ, RZ, R193 ;  /* 0x000000fffff77224 */ /* 0x000fe200078e00c1 */
[----:B------:R-:W-:Y:S01]  /*1d8b0*/  ISETP.NE.AND P1, PT, R2, RZ, PT ;  /* 0x000000ff0200720c */ /* 0x000fe20003f25270 */
[----:B------:R-:W-:Y:S01]  /*1d8c0*/  IMAD.MOV.U32 R48, RZ, RZ, R195 ;  /* 0x000000ffff307224 */ /* 0x000fe200078e00c3 */
[CC--:B------:R-:W-:Y:S01]  /*1d8d0*/  ISETP.GE.AND P2, PT, R4.reuse, R6.reuse, PT ;  /* 0x000000060400720c */ /* 0x0c0fe20003f46270 */
[----:B------:R-:W-:Y:S01]  /*1d8e0*/  IMAD.MOV.U32 R227, RZ, RZ, R204 ;  /* 0x000000ffffe37224 */ /* 0x000fe200078e00cc */
[C-C-:B------:R-:W-:Y:S01]  /*1d8f0*/  LOP3.LUT R2, R7.reuse, 0x68, R0.reuse, 0xfe, !PT ;  /* 0x0000006807027812 */ /* 0x140fe200078efe00 */
[----:B-1----:R-:W1:Y:S01]  /*1d900*/  LDSM.16.M88.4 R16, [R232+0x7000] ;  /* 0x00700000e810783b */ /* 0x002e620000000200 */
[-C--:B------:R-:W-:Y:S01]  /*1d910*/  ISETP.GE.AND P0, PT, R4, R5.reuse, PT ;  /* 0x000000050400720c */ /* 0x080fe20003f06270 */
[----:B------:R-:W-:Y:S01]  /*1d920*/  IMAD.MOV.U32 R242, RZ, RZ, R223 ;  /* 0x000000fffff27224 */ /* 0x000fe200078e00df */
[----:B------:R-:W-:Y:S01]  /*1d930*/  LOP3.LUT R4, R7, 0x58, R0, 0xfe, !PT ;  /* 0x0000005807047812 */ /* 0x000fe200078efe00 */
[----:B------:R-:W-:Y:S01]  /*1d940*/  IMAD.MOV.U32 R223, RZ, RZ, R213 ;  /* 0x000000ffffdf7224 */ /* 0x000fe200078e00d5 */
[----:B------:R-:W-:Y:S01]  /*1d950*/  FSEL R120, R185, -INF , !P2 ;  /* 0xff800000b9787808 */ /* 0x000fe20005000000 */
[----:B------:R-:W-:Y:S01]  /*1d960*/  IMAD.MOV.U32 R241, RZ, RZ, R214 ;  /* 0x000000fffff17224 */ /* 0x000fe200078e00d6 */
[-C--:B------:R-:W-:Y:S01]  /*1d970*/  ISETP.GE.AND P2, PT, R2, R6.reuse, PT ;  /* 0x000000060200720c */ /* 0x080fe20003f46270 */
[----:B------:R-:W-:Y:S01]  /*1d980*/  IMAD.MOV.U32 R75, RZ, RZ, R210 ;  /* 0x000000ffff4b7224 */ /* 0x000fe200078e00d2 */
[----:B------:R-:W-:Y:S01]  /*1d990*/  FSEL R123, R182, -INF , !P1 ;  /* 0xff800000b67b7808 */ /* 0x000fe20004800000 */
[----:B------:R-:W-:Y:S01]  /*1d9a0*/  IMAD.MOV.U32 R246, RZ, RZ, R211 ;  /* 0x000000fffff67224 */ /* 0x000fe200078e00d3 */
[----:B------:R-:W-:Y:S01]  /*1d9b0*/  ISETP.GE.AND P6, PT, R4, R6, PT ;  /* 0x000000060400720c */ /* 0x000fe20003fc6270 */
[----:B------:R-:W-:Y:S01]  /*1d9c0*/  IMAD.MOV.U32 R66, RZ, RZ, R221 ;  /* 0x000000ffff427224 */ /* 0x000fe200078e00dd */
[----:B------:R-:W-:Y:S01]  /*1d9d0*/  ISETP.GE.AND P1, PT, R2, R5, PT ;  /* 0x000000050200720c */ /* 0x000fe20003f26270 */
[----:B------:R-:W-:Y:S01]  /*1d9e0*/  IMAD.MOV.U32 R221, RZ, RZ, R212 ;  /* 0x000000ffffdd7224 */ /* 0x000fe200078e00d4 */
[----:B--2---:R-:W-:-:S02]  /*1d9f0*/  LOP3.LUT R20, R7, 0x70, R0, 0xfe, !PT ;  /* 0x0000007007147812 */ /* 0x004fc400078efe00 */
[----:B------:R-:W-:Y:S02]  /*1da00*/  P2R R2, PR, RZ, 0x4 ;  /* 0x00000004ff027803 */ /* 0x000fe40000000000 */
[----:B------:R-:W-:Y:S02]  /*1da10*/  FSEL R131, R39, -INF , !P4 ;  /* 0xff80000027837808 */ /* 0x000fe40006000000 */
[----:B------:R-:W-:Y:S01]  /*1da20*/  FSEL R129, R181, -INF , !P6 ;  /* 0xff800000b5817808 */ /* 0x000fe20007000000 */
[----:B------:R-:W-:Y:S01]  /*1da30*/  MUFU.TANH R39, R21 ;  /* 0x0000001500277308 */ /* 0x000fe20000002400 */
[C---:B------:R-:W-:Y:S02]  /*1da40*/  ISETP.GE.AND P4, PT, R20.reuse, R6, PT ;  /* 0x000000061400720c */ /* 0x040fe40003f86270 */
[-C--:B------:R-:W-:Y:S01]  /*1da50*/  ISETP.GE.AND P2, PT, R20, R5.reuse, PT ;  /* 0x000000051400720c */ /* 0x080fe20003f46270 */
[----:B------:R-:W-:Y:S01]  /*1da60*/  FMUL.FTZ R20, R56, c[0x0][0x2ec] ;  /* 0x0000bb0038147a20 */ /* 0x000fe20000410000 */
[----:B------:R-:W-:Y:S01]  /*1da70*/  ISETP.NE.AND P6, PT, R2, RZ, PT ;  /* 0x000000ff0200720c */ /* 0x000fe20003fc5270 */
[----:B------:R-:W-:Y:S01]  /*1da80*/  FMUL.FTZ R2, R30, c[0x0][0x2ec] ;  /* 0x0000bb001e027a20 */ /* 0x000fe20000410000 */
[----:B------:R-:W-:-:S02]  /*1da90*/  ISETP.GE.AND P3, PT, R4, R5, PT ;  /* 0x000000050400720c */ /* 0x000fc40003f66270 */
[----:B------:R-:W-:Y:S02]  /*1daa0*/  FSEL R168, R37, -INF , !P6 ;  /* 0xff80000025a87808 */ /* 0x000fe40007000000 */
[----:B------:R2:W3:Y:S01]  /*1dab0*/  MUFU.TANH R37, R20 ;  /* 0x0000001400257308 */ /* 0x0004e20000002400 */
[--C-:B------:R-:W-:Y:S02]  /*1dac0*/  LOP3.LUT R4, R7, 0x60, R0.reuse, 0xfe, !PT ;  /* 0x0000006007047812 */ /* 0x100fe400078efe00 */
[----:B------:R-:W-:Y:S02]  /*1dad0*/  FSEL R121, R183, -INF , !P0 ;  /* 0xff800000b7797808 */ /* 0x000fe40004000000 */
[C---:B------:R-:W-:Y:S01]  /*1dae0*/  ISETP.GE.AND P5, PT, R4.reuse, R6, PT ;  /* 0x000000060400720c */ /* 0x040fe20003fa6270 */
[----:B-1----:R-:W-:Y:S01]  /*1daf0*/  HMMA.16816.F32 R60, R8, R16, R92 ;  /* 0x00000010083c723c */ /* 0x002fe2000000185c */
[----:B------:R-:W-:Y:S02]  /*1db00*/  ISETP.GE.AND P0, PT, R4, R5, PT ;  /* 0x000000050400720c */ /* 0x000fe40003f06270 */
[----:B------:R-:W-:-:S02]  /*1db10*/  LOP3.LUT R4, R7, 0x78, R0, 0xfe, !PT ;  /* 0x0000007807047812 */ /* 0x000fc400078efe00 */
[----:B------:R-:W-:Y:S02]  /*1db20*/  FSEL R130, R38, -INF , !P3 ;  /* 0xff80000026827808 */ /* 0x000fe40005800000 */
[----:B------:R-:W-:Y:S01]  /*1db30*/  FSEL R171, R180, -INF , !P0 ;  /* 0xff800000b4ab7808 */ /* 0x000fe20004000000 */
[----:B------:R-:W-:Y:S01]  /*1db40*/  FMUL.FTZ R16, R44, c[0x0][0x2ec] ;  /* 0x0000bb002c107a20 */ /* 0x000fe20000410000 */
[----:B--2---:R-:W1:Y:S01]  /*1db50*/  LDSM.16.M88.4 R20, [R232+0x7800] ;  /* 0x00780000e814783b */ /* 0x004e620000000200 */
[C---:B------:R-:W-:Y:S01]  /*1db60*/  ISETP.GE.AND P3, PT, R4.reuse, R6, PT ;  /* 0x000000060400720c */ /* 0x040fe20003f66270 */
[----:B------:R2:W-:Y:S01]  /*1db70*/  MUFU.TANH R38, R2 ;  /* 0x0000000200267308 */ /* 0x0005e20000002400 */
[----:B------:R-:W-:Y:S01]  /*1db80*/  ISETP.GE.AND P0, PT, R4, R5, PT ;  /* 0x000000050400720c */ /* 0x000fe20003f06270 */
[----:B------:R-:W-:Y:S01]  /*1db90*/  HMMA.16816.F32 R52, R8, R18, R88 ;  /* 0x000000120834723c */ /* 0x000fe20000001858 */
[----:B------:R-:W-:Y:S01]  /*1dba0*/  LOP3.LUT R4, R7, 0x80, R0, 0xfe, !PT ;  /* 0x0000008007047812 */ /* 0x000fe200078efe00 */
[----:B------:R-:W-:-:S04]  /*1dbb0*/  DEPBAR.LE SB0, 0x0 ;  /* 0x000080000000791a */ /* 0x000fc80000000000 */
[----:B------:R-:W-:Y:S01]  /*1dbc0*/  FSEL R133, R133, -INF , !P5 ;  /* 0xff80000085857808 */ /* 0x000fe20006800000 */
[----:B------:R3:W-:Y:S01]  /*1dbd0*/  MUFU.TANH R32, R16 ;  /* 0x0000001000207308 */ /* 0x0007e20000002400 */
[----:B------:R-:W-:Y:S02]  /*1dbe0*/  FSEL R172, R176, -INF , !P1 ;  /* 0xff800000b0ac7808 */ /* 0x000fe40004800000 */
[----:B------:R-:W-:Y:S01]  /*1dbf0*/  ISETP.GE.AND P5, PT, R4, R6, PT ;  /* 0x000000060400720c */ /* 0x000fe20003fa6270 */
[----:B------:R-:W-:Y:S01]  /*1dc00*/  FMUL.FTZ R62, R62, c[0x0][0x2ec] ;  /* 0x0000bb003e3e7a20 */ /* 0x000fe20000410000 */
[----:B------:R-:W-:Y:S01]  /*1dc10*/  ISETP.GE.AND P1, PT, R4, R5, PT ;  /* 0x000000050400720c */ /* 0x000fe20003f26270 */
[----:B------:R-:W-:Y:S01]  /*1dc20*/  FMUL.FTZ R4, R58, c[0x0][0x2ec] ;  /* 0x0000bb003a047a20 */ /* 0x000fe20000410000 */
[----:B--2---:R-:W-:Y:S02]  /*1dc30*/  LOP3.LUT R2, R7, 0x88, R0, 0xfe, !PT ;  /* 0x0000008807027812 */ /* 0x004fe400078efe00 */
[----:B------:R-:W-:Y:S01]  /*1dc40*/  FSEL R173, R173, -INF , !P4 ;  /* 0xff800000adad7808 */ /* 0x000fe20006000000 */
[----:B------:R2:W-:Y:S01]  /*1dc50*/  MUFU.TANH R34, R4 ;  /* 0x0000000400227308 */ /* 0x0005e20000002400 */
[----:B------:R-:W-:-:S02]  /*1dc60*/  FSEL R170, R170, -INF , !P2 ;  /* 0xff800000aaaa7808 */ /* 0x000fc40005000000 */
[----:B------:R-:W-:Y:S02]  /*1dc70*/  FSEL R169, R169, -INF , !P3 ;  /* 0xff800000a9a97808 */ /* 0x000fe40005800000 */
[----:B------:R-:W-:Y:S01]  /*1dc80*/  FSEL R132, R132, -INF , !P0 ;  /* 0xff80000084847808 */ /* 0x000fe20004000000 */
[----:B---3--:R-:W-:Y:S01]  /*1dc90*/  FMUL.FTZ R16, R24, c[0x0][0x2ec] ;  /* 0x0000bb0018107a20 */ /* 0x008fe20000410000 */
[----:B------:R-:W-:Y:S01]  /*1dca0*/  ISETP.GE.AND P4, PT, R2, R6, PT ;  /* 0x000000060200720c */ /* 0x000fe20003f86270 */
[----:B------:R-:W-:Y:S01]  /*1dcb0*/  FMUL.FTZ R52, R52, c[0x0][0x2ec] ;  /* 0x0000bb0034347a20 */ /* 0x000fe20000410000 */
[----:B------:R-:W-:Y:S01]  /*1dcc0*/  ISETP.GE.AND P2, PT, R2, R5, PT ;  /* 0x000000050200720c */ /* 0x000fe20003f46270 */
[----:B------:R3:W-:Y:S01]  /*1dcd0*/  MUFU.TANH R28, R16 ;  /* 0x00000010001c7308 */ /* 0x0007e20000002400 */
[----:B------:R-:W-:Y:S01]  /*1dce0*/  LOP3.LUT R2, R7, 0x98, R0, 0xfe, !PT ;  /* 0x0000009807027812 */ /* 0x000fe200078efe00 */
[----:B------:R-:W-:Y:S01]  /*1dcf0*/  FMUL.FTZ R54, R54, c[0x0][0x2ec] ;  /* 0x0000bb0036367a20 */ /* 0x000fe20000410000 */
[----:B------:R-:W-:-:S02]  /*1dd00*/  FSEL R128, R128, -INF , !P5 ;  /* 0xff80000080807808 */ /* 0x000fc40006800000 */
[----:B------:R-:W-:Y:S02]  /*1dd10*/  FSEL R118, R118, -INF , !P1 ;  /* 0xff80000076767808 */ /* 0x000fe40004800000 */
[C-C-:B--2---:R-:W-:Y:S01]  /*1dd20*/  LOP3.LUT R4, R7.reuse, 0x90, R0.reuse, 0xfe, !PT ;  /* 0x0000009007047812 */ /* 0x144fe200078efe00 */
[----:B------:R-:W-:Y:S01]  /*1dd30*/  MUFU.TANH R62, R62 ;  /* 0x0000003e003e7308 */ /* 0x000fe20000002400 */
[-C--:B------:R-:W-:Y:S01]  /*1dd40*/  ISETP.GE.AND P5, PT, R2, R6.reuse, PT ;  /* 0x000000060200720c */ /* 0x080fe20003fa6270 */
[----:B-1----:R-:W-:Y:S01]  /*1dd50*/  HMMA.16816.F32 R12, R8, R22, R12 ;  /* 0x00000016080c723c */ /* 0x002fe2000000180c */
[C---:B------:R-:W-:Y:S02]  /*1dd60*/  ISETP.GE.AND P3, PT, R4.reuse, R6, PT ;  /* 0x000000060400720c */ /* 0x040fe40003f66270 */
[-C--:B------:R-:W-:Y:S01]  /*1dd70*/  ISETP.GE.AND P0, PT, R4, R5.reuse, PT ;  /* 0x000000050400720c */ /* 0x080fe20003f06270 */
[----:B------:R-:W-:Y:S01]  /*1dd80*/  FMUL.FTZ R4, R46, c[0x0][0x2ec] ;  /* 0x0000bb002e047a20 */ /* 0x000fe20000410000 */
[----:B------:R-:W-:Y:S01]  /*1dd90*/  ISETP.GE.AND P1, PT, R2, R5, PT ;  /* 0x000000050200720c */ /* 0x000fe20003f26270 */
[----:B---3--:R-:W-:Y:S01]  /*1dda0*/  FMUL.FTZ R16, R26, c[0x0][0x2ec] ;  /* 0x0000bb001a107a20 */ /* 0x008fe20000410000 */
[----:B------:R-:W-:Y:S01]  /*1ddb0*/  LOP3.LUT R2, R7, 0xa8, R0, 0xfe, !PT ;  /* 0x000000a807027812 */ /* 0x000fe200078efe00 */
[----:B------:R1:W2:Y:S01]  /*1ddc0*/  MUFU.TANH R30, R4 ;  /* 0x00000004001e7308 */ /* 0x0002a20000002400 */
[----:B------:R-:W-:-:S02]  /*1ddd0*/  FSEL R115, R115, -INF , !P4 ;  /* 0xff80000073737808 */ /* 0x000fc40006000000 */
[----:B------:R-:W-:Y:S02]  /*1dde0*/  FSEL R110, R110, -INF , !P2 ;  /* 0xff8000006e6e7808 */ /* 0x000fe40005000000 */
[----:B------:R-:W-:Y:S02]  /*1ddf0*/  FSEL R106, R106, -INF , !P3 ;  /* 0xff8000006a6a7808 */ /* 0x000fe40005800000 */
[----:B------:R-:W-:Y:S01]  /*1de00*/  FSEL R176, R104, -INF , !P0 ;  /* 0xff80000068b07808 */ /* 0x000fe20004000000 */
[----:B------:R3:W2:Y:S01]  /*1de10*/  MUFU.TANH R26, R16 ;  /* 0x00000010001a7308 */ /* 0x0006a20000002400 */
[C---:B------:R-:W-:Y:S02]  /*1de20*/  ISETP.GE.AND P3, PT, R2.reuse, R6, PT ;  /* 0x000000060200720c */ /* 0x040fe40003f66270 */
[----:B------:R-:W-:Y:S02]  /*1de30*/  ISETP.GE.AND P0, PT, R2, R5, PT ;  /* 0x000000050200720c */ /* 0x000fe40003f06270 */
[----:B------:R-:W-:-:S02]  /*1de40*/  LOP3.LUT R2, R7, 0xb8, R0, 0xfe, !PT ;  /* 0x000000b807027812 */ /* 0x000fc400078efe00 */
[----:B------:R-:W-:Y:S01]  /*1de50*/  FSEL R125, R103, -INF , !P5 ;  /* 0xff800000677d7808 */ /* 0x000fe20006800000 */
[----:B------:R-:W-:Y:S01]  /*1de60*/  MUFU.TANH R52, R52 ;  /* 0x0000003400347308 */ /* 0x000fe20000002400 */
[C-C-:B-1----:R-:W-:Y:S01]  /*1de70*/  LOP3.LUT R4, R7.reuse, 0xa0, R0.reuse, 0xfe, !PT ;  /* 0x000000a007047812 */ /* 0x142fe200078efe00 */
[----:B------:R-:W-:Y:S01]  /*1de80*/  FMUL.FTZ R12, R12, c[0x0][0x2ec] ;  /* 0x0000bb000c0c7a20 */ /* 0x000fe20000410000 */
[----:B------:R-:W-:Y:S02]  /*1de90*/  FSEL R127, R78, -INF , !P1 ;  /* 0xff8000004e7f7808 */ /* 0x000fe40004800000 */
[C---:B------:R-:W-:Y:S02]  /*1dea0*/  ISETP.GE.AND P4, PT, R4.reuse, R6, PT ;  /* 0x000000060400720c */ /* 0x040fe40003f86270 */
[----:B------:R-:W-:Y:S01]  /*1deb0*/  ISETP.GE.AND P2, PT, R4, R5, PT ;  /* 0x000000050400720c */ /* 0x000fe20003f46270 */
[----:B---3--:R-:W-:Y:S01]  /*1dec0*/  FMUL.FTZ R16, R60, c[0x0][0x2ec] ;  /* 0x0000bb003c107a20 */ /* 0x008fe20000410000 */
[----:B------:R-:W-:Y:S01]  /*1ded0*/  LOP3.LUT R4, R7, 0xb0, R0, 0xfe, !PT ;  /* 0x000000b007047812 */ /* 0x000fe200078efe00 */
[----:B------:R-:W-:Y:S01]  /*1dee0*/  MUFU.TANH R54, R54 ;  /* 0x0000003600367308 */ /* 0x000fe20000002400 */
[----:B------:R-:W-:-:S02]  /*1def0*/  FSEL R182, R72, -INF , !P2 ;  /* 0xff80000048b67808 */ /* 0x000fc40005000000 */
[CC--:B------:R-:W-:Y:S02]  /*1df00*/  ISETP.GE.AND P6, PT, R4.reuse, R6.reuse, PT ;  /* 0x000000060400720c */ /* 0x0c0fe40003fc6270 */
[-C--:B------:R-:W-:Y:S02]  /*1df10*/  ISETP.GE.AND P1, PT, R4, R5.reuse, PT ;  /* 0x000000050400720c */ /* 0x080fe40003f26270 */
[C---:B------:R-:W-:Y:S01]  /*1df20*/  ISETP.GE.AND P5, PT, R2.reuse, R6, PT ;  /* 0x000000060200720c */ /* 0x040fe20003fa6270 */
[----:B------:R1:W3:Y:S01]  /*1df30*/  MUFU.TANH R24, R16 ;  /* 0x0000001000187308 */ /* 0x0002e20000002400 */
[----:B------:R-:W-:Y:S02]  /*1df40*/  ISETP.GE.AND P2, PT, R2, R5, PT ;  /* 0x000000050200720c */ /* 0x000fe40003f46270 */
[----:B------:R-:W-:Y:S02]  /*1df50*/  LOP3.LUT R2, R7, 0xc8, R0, 0xfe, !PT ;  /* 0x000000c807027812 */ /* 0x000fe400078efe00 */
[----:B------:R-:W-:-:S02]  /*1df60*/  FSEL R183, R68, -INF , !P6 ;  /* 0xff80000044b77808 */ /* 0x000fc40007000000 */
[----:B------:R-:W-:Y:S01]  /*1df70*/  FSEL R188, R64, -INF , !P1 ;  /* 0xff80000040bc7808 */ /* 0x000fe20004800000 */
[----:B------:R-:W-:Y:S01]  /*1df80*/  MUFU.TANH R12, R12 ;  /* 0x0000000c000c7308 */ /* 0x000fe20000002400 */
[C-C-:B------:R-:W-:Y:S02]  /*1df90*/  LOP3.LUT R4, R7.reuse, 0xc0, R0.reuse, 0xfe, !PT ;  /* 0x000000c007047812 */ /* 0x140fe400078efe00 */
[C---:B------:R-:W-:Y:S02]  /*1dfa0*/  ISETP.GE.AND P6, PT, R2.reuse, R6, PT ;  /* 0x000000060200720c */ /* 0x040fe40003fc6270 */
[----:B------:R-:W-:Y:S02]  /*1dfb0*/  ISETP.GE.AND P1, PT, R2, R5, PT ;  /* 0x000000050200720c */ /* 0x000fe40003f26270 */
[----:B------:R-:W-:Y:S01]  /*1dfc0*/  LOP3.LUT R2, R7, 0xd0, R0, 0xfe, !PT ;  /* 0x000000d007027812 */ /* 0x000fe200078efe00 */
[----:B-1----:R-:W-:Y:S01]  /*1dfd0*/  HMMA.16816.F32 R16, R8, R20, R96 ;  /* 0x000000140810723c */ /* 0x002fe20000001860 */
[----:B------:R-:W-:-:S02]  /*1dfe0*/  FSEL R177, R76, -INF , !P4 ;  /* 0xff8000004cb17808 */ /* 0x000fc40006000000 */
[----:B------:R-:W-:Y:S02]  /*1dff0*/  FSEL R181, R70, -INF , !P0 ;  /* 0xff80000046b57808 */ /* 0x000fe40004000000 */
[----:B------:R-:W-:Y:S02]  /*1e000*/  FSEL R179, R73, -INF , !P3 ;  /* 0xff80000049b37808 */ /* 0x000fe40005800000 */
[C---:B------:R-:W-:Y:S01]  /*1e010*/  ISETP.GE.AND P4, PT, R4.reuse, R6, PT ;  /* 0x000000060400720c */ /* 0x040fe20003f86270 */
[----:B------:R-:W-:Y:S01]  /*1e020*/  FMUL.FTZ R9, R79, c[0x0][0x2ec] ;  /* 0x0000bb004f097a20 */ /* 0x000fe20000410000 */
[-C--:B------:R-:W-:Y:S02]  /*1e030*/  ISETP.GE.AND P0, PT, R4, R5.reuse, PT ;  /* 0x000000050400720c */ /* 0x080fe40003f06270 */
[----:B------:R-:W-:Y:S02]  /*1e040*/  ISETP.GE.AND P3, PT, R2, R5, PT ;  /* 0x000000050200720c */ /* 0x000fe40003f66270 */
[----:B------:R-:W-:-:S02]  /*1e050*/  LOP3.LUT R4, R7, 0xe0, R0, 0xfe, !PT ;  /* 0x000000e007047812 */ /* 0x000fc400078efe00 */
[----:B------:R-:W-:Y:S02]  /*1e060*/  FSEL R185, R41, -INF , !P5 ;  /* 0xff80000029b97808 */ /* 0x000fe40006800000 */
[C-C-:B------:R-:W-:Y:S02]  /*1e070*/  LOP3.LUT R8, R7.reuse, 0xe8, R0.reuse, 0xfe, !PT ;  /* 0x000000e807087812 */ /* 0x140fe400078efe00 */
[-C--:B------:R-:W-:Y:S02]  /*1e080*/  ISETP.GE.AND P5, PT, R2, R6.reuse, PT ;  /* 0x000000060200720c */ /* 0x080fe40003fa6270 */
[----:B------:R-:W-:Y:S02]  /*1e090*/  FSEL R187, R40, -INF , !P2 ;  /* 0xff80000028bb7808 */ /* 0x000fe40005000000 */
[----:B------:R-:W-:Y:S01]  /*1e0a0*/  LOP3.LUT R2, R7, 0xd8, R0, 0xfe, !PT ;  /* 0x000000d807027812 */ /* 0x000fe200078efe00 */
[----:B------:R-:W-:Y:S01]  /*1e0b0*/  FMUL.FTZ R16, R16, c[0x0][0x2ec] ;  /* 0x0000bb0010107a20 */ /* 0x000fe20000410000 */
[----:B------:R-:W-:Y:S01]  /*1e0c0*/  FSEL R192, R37, -INF , !P6 ;  /* 0xff80000025c07808 */ /* 0x000fe20007000000 */
[----:B------:R-:W-:Y:S01]  /*1e0d0*/  FMUL.FTZ R18, R18, c[0x0][0x2ec] ;  /* 0x0000bb0012127a20 */ /* 0x000fe20000410000 */
[-C--:B------:R-:W-:Y:S01]  /*1e0e0*/  ISETP.GE.AND P2, PT, R4, R6.reuse, PT ;  /* 0x000000060400720c */ /* 0x080fe20003f46270 */
[----:B------:R-:W-:Y:S01]  /*1e0f0*/  FMUL.FTZ R17, R17, c[0x0][0x2ec] ;  /* 0x0000bb0011117a20 */ /* 0x000fe20000410000 */
[----:B--2---:R-:W-:Y:S01]  /*1e100*/  FSEL R200, R30, -INF , !P3 ;  /* 0xff8000001ec87808 */ /* 0x004fe20005800000 */
[----:B------:R-:W1:Y:S01]  /*1e110*/  MUFU.TANH R16, R16 ;  /* 0x0000001000107308 */ /* 0x000e620000002400 */
[C---:B------:R-:W-:Y:S01]  /*1e120*/  ISETP.GE.AND P6, PT, R8.reuse, R6, PT ;  /* 0x000000060800720c */ /* 0x040fe20003fc6270 */
[----:B------:R-:W-:Y:S01]  /*1e130*/  FMUL.FTZ R19, R19, c[0x0][0x2ec] ;  /* 0x0000bb0013137a20 */ /* 0x000fe20000410000 */
[----:B------:R-:W-:Y:S01]  /*1e140*/  ISETP.GE.AND P3, PT, R8, R5, PT ;  /* 0x000000050800720c */ /* 0x000fe20003f66270 */
[----:B------:R-:W-:Y:S01]  /*1e150*/  FMUL.FTZ R8, R14, c[0x0][0x2ec] ;  /* 0x0000bb000e087a20 */ /* 0x000fe20000410000 */
[----:B------:R-:W-:-:S02]  /*1e160*/  FSEL R190, R39, -INF , !P4 ;  /* 0xff80000027be7808 */ /* 0x000fc40006000000 */
[----:B------:R-:W-:Y:S01]  /*1e170*/  FSEL R193, R38, -INF , !P0 ;  /* 0xff80000026c17808 */ /* 0x000fe20004000000 */
[----:B------:R-:W2:Y:S01]  /*1e180*/  MUFU.TANH R18, R18 ;  /* 0x0000001200127308 */ /* 0x000ea20000002400 */
[C---:B------:R-:W-:Y:S02]  /*1e190*/  ISETP.GE.AND P4, PT, R2.reuse, R6, PT ;  /* 0x000000060200720c */ /* 0x040fe40003f86270 */
[-C--:B------:R-:W-:Y:S02]  /*1e1a0*/  ISETP.GE.AND P0, PT, R2, R5.reuse, PT ;  /* 0x000000050200720c */ /* 0x080fe40003f06270 */
[----:B------:R-:W-:Y:S02]  /*1e1b0*/  P2R R2, PR, RZ, 0x4 ;  /* 0x00000004ff027803 */ /* 0x000fe40000000000 */
[----:B------:R-:W-:Y:S01]  /*1e1c0*/  ISETP.GE.AND P2, PT, R4, R5, PT ;  /* 0x000000050400720c */ /* 0x000fe20003f46270 */
[----:B------:R-:W1:Y:S01]  /*1e1d0*/  MUFU.TANH R8, R8 ;  /* 0x0000000800087308 */ /* 0x000e620000002400 */
[----:B------:R-:W-:-:S02]  /*1e1e0*/  LOP3.LUT R4, R7, 0xf0, R0, 0xfe, !PT ;  /* 0x000000f007047812 */ /* 0x000fc400078efe00 */
[----:B------:R-:W-:Y:S02]  /*1e1f0*/  FSEL R195, R34, -INF , !P1 ;  /* 0xff80000022c37808 */ /* 0x000fe40004800000 */
[----:B------:R-:W-:Y:S02]  /*1e200*/  FSEL R197, R32, -INF , !P5 ;  /* 0xff80000020c57808 */ /* 0x000fe40006800000 */
[----:B------:R-:W-:Y:S01]  /*1e210*/  FSEL R198, R28, -INF , !P4 ;  /* 0xff8000001cc67808 */ /* 0x000fe20006000000 */
[----:B------:R1:W-:Y:S01]  /*1e220*/  MUFU.TANH R34, R9 ;  /* 0x0000000900227308 */ /* 0x0003e20000002400 */
[----:B------:R-:W-:Y:S02]  /*1e230*/  ISETP.NE.AND P4, PT, R2, RZ, PT ;  /* 0x000000ff0200720c */ /* 0x000fe40003f85270 */
[C---:B------:R-:W-:Y:S02]  /*1e240*/  ISETP.GE.AND P5, PT, R4.reuse, R6, PT ;  /* 0x000000060400720c */ /* 0x040fe40003fa6270 */
[----:B------:R-:W-:-:S02]  /*1e250*/  ISETP.GE.AND P1, PT, R4, R5, PT ;  /* 0x000000050400720c */ /* 0x000fc40003f26270 */
[C---:B------:R-:W-:Y:S01]  /*1e260*/  LOP3.LUT R4, R7.reuse, 0xf8, R0, 0xfe, !PT ;  /* 0x000000f807047812 */ /* 0x040fe200078efe00 */
[----:B------:R-:W-:Y:S01]  /*1e270*/  MUFU.TANH R17, R17 ;  /* 0x0000001100117308 */ /* 0x000fe20000002400 */
[----:B------:R-:W-:Y:S02]  /*1e280*/  LOP3.LUT R0, R7, R0, RZ, 0xfc, !PT ;  /* 0x0000000007007212 */ /* 0x000fe400078efcff */
[----:B------:R-:W-:Y:S02]  /*1e290*/  FSEL R202, R26, -INF , !P0 ;  /* 0xff8000001aca7808 */ /* 0x000fe40004000000 */
[----:B---3--:R-:W-:Y:S02]  /*1e2a0*/  FSEL R204, R24, -INF , !P4 ;  /* 0xff80000018cc7808 */ /* 0x008fe40006000000 */
[C---:B------:R-:W-:Y:S01]  /*1e2b0*/  ISETP.GE.AND P4, PT, R4.reuse, R6, PT ;  /* 0x000000060400720c */ /* 0x040fe20003f86270 */
[----:B-1----:R-:W-:Y:S01]  /*1e2c0*/  FMUL.FTZ R9, R69, c[0x0][0x2ec] ;  /* 0x0000bb0045097a20 */ /* 0x002fe20000410000 */
[----:B------:R-:W-:Y:S01]  /*1e2d0*/  ISETP.GE.AND P0, PT, R4, R5, PT ;  /* 0x000000050400720c */ /* 0x000fe20003f06270 */
[----:B------:R-:W-:Y:S01]  /*1e2e0*/  FMUL.FTZ R4, R77, c[0x0][0x2ec] ;  /* 0x0000bb004d047a20 */ /* 0x000fe20000410000 */
[----:B------:R-:W-:Y:S01]  /*1e2f0*/  IADD3 R2, R0, 0x1, RZ ;  /* 0x0000000100027810 */ /* 0x000fe20007ffe0ff */
[----:B------:R-:W-:Y:S01]  /*1e300*/  MUFU.TANH R14, R9 ;  /* 0x00000009000e7308 */ /* 0x000fe20000002400 */
[----:B------:R-:W-:-:S02]  /*1e310*/  FSEL R208, R62, -INF , !P2 ;  /* 0xff8000003ed07808 */ /* 0x000fc40005000000 */
[----:B------:R-:W-:Y:S02]  /*1e320*/  FSEL R206, R52, -INF , !P6 ;  /* 0xff80000034ce7808 */ /* 0x000fe40007000000 */
[C---:B------:R-:W-:Y:S02]  /*1e330*/  ISETP.GE.AND P6, PT, R2.reuse, R6, PT ;  /* 0x000000060200720c */ /* 0x040fe40003fc6270 */
[----:B------:R-:W-:Y:S01]  /*1e340*/  ISETP.GE.AND P2, PT, R2, R5, PT ;  /* 0x000000050200720c */ /* 0x000fe20003f46270 */
[----:B------:R1:W3:Y:S01]  /*1e350*/  MUFU.TANH R37, R4 ;  /* 0x0000000400257308 */ /* 0x0002e20000002400 */
[----:B------:R-:W-:Y:S02]  /*1e360*/  IADD3 R2, R0, 0x9, RZ ;  /* 0x0000000900027810 */ /* 0x000fe40007ffe0ff */
[----:B------:R-:W-:Y:S02]  /*1e370*/  FSEL R210, R54, -INF , !P3 ;  /* 0xff80000036d27808 */ /* 0x000fe40005800000 */
[----:B------:R-:W-:-:S02]  /*1e380*/  FSEL R211, R16, -INF , !P5 ;  /* 0xff80000010d37808 */ /* 0x000fc40006800000 */
[----:B--2---:R-:W-:Y:S01]  /*1e390*/  FSEL R213, R18, -INF , !P1 ;  /* 0xff80000012d57808 */ /* 0x004fe20004800000 */
[----:B------:R-:W-:Y:S01]  /*1e3a0*/  MUFU.TANH R19, R19 ;  /* 0x0000001300137308 */ /* 0x000fe20000002400 */
[----:B------:R-:W-:Y:S01]  /*1e3b0*/  FSEL R214, R8, -INF , !P0 ;  /* 0xff80000008d67808 */ /* 0x000fe20004000000 */
[----:B------:R-:W-:Y:S01]  /*1e3c0*/  FMUL.FTZ R8, R71, c[0x0][0x2ec] ;  /* 0x0000bb0047087a20 */ /* 0x000fe20000410000 */
[----:B------:R-:W-:Y:S01]  /*1e3d0*/  BAR.SYNC.DEFER_BLOCKING 0x0 ;  /* 0x0000000000007b1d */ /* 0x000fe20000010000 */
[C---:B------:R-:W-:Y:S02]  /*1e3e0*/  ISETP.GE.AND P5, PT, R2.reuse, R6, PT ;  /* 0x000000060200720c */ /* 0x040fe40003fa6270 */
[----:B------:R-:W-:Y:S02]  /*1e3f0*/  ISETP.GE.AND P1, PT, R2, R5, PT ;  /* 0x000000050200720c */ /* 0x000fe40003f26270 */
[C---:B-1----:R-:W-:Y:S01]  /*1e400*/  IADD3 R4, R0.reuse, 0x11, RZ ;  /* 0x0000001100047810 */ /* 0x042fe20007ffe0ff */
[----:B------:R1:W-:Y:S01]  /*1e410*/  MUFU.TANH R32, R8 ;  /* 0x0000000800207308 */ /* 0x0003e20000002400 */
[----:B------:R-:W-:-:S02]  /*1e420*/  IADD3 R2, R0, 0x19, RZ ;  /* 0x0000001900027810 */ /* 0x000fc40007ffe0ff */
[C---:B------:R-:W-:Y:S02]  /*1e430*/  ISETP.GE.AND P3, PT, R4.reuse, R6, PT ;  /* 0x000000060400720c */ /* 0x040fe40003f66270 */
[----:B------:R-:W-:Y:S02]  /*1e440*/  ISETP.GE.AND P0, PT, R4, R5, PT ;  /* 0x000000050400720c */ /* 0x000fe40003f06270 */
[----:B------:R-:W-:Y:S02]  /*1e450*/  IADD3 R4, R0, 0x21, RZ ;  /* 0x0000002100047810 */ /* 0x000fe40007ffe0ff */
[----:B------:R-:W-:Y:S02]  /*1e460*/  FSEL R212, R12, -INF , !P4 ;  /* 0xff8000000cd47808 */ /* 0x000fe40006000000 */
[----:B------:R-:W-:Y:S02]  /*1e470*/  FSEL R38, R48, -INF , !P6 ;  /* 0xff80000030267808 */ /* 0x000fe40007000000 */
[----:B------:R-:W-:-:S02]  /*1e480*/  FSEL R40, R246, -INF , !P2 ;  /* 0xff800000f6287808 */ /* 0x000fc40005000000 */
[----:B------:R-:W-:Y:S01]  /*1e490*/  FSEL R41, R247, -INF , !P1 ;  /* 0xff800000f7297808 */ /* 0x000fe20004800000 */
[----:B-1----:R-:W-:Y:S01]  /*1e4a0*/  FMUL.FTZ R8, R35, c[0x0][0x2ec] ;  /* 0x0000bb0023087a20 */ /* 0x002fe20000410000 */
[CC--:B------:R-:W-:Y:S02]  /*1e4b0*/  ISETP.GE.AND P6, PT, R2.reuse, R6.reuse, PT ;  /* 0x000000060200720c */ /* 0x0c0fe40003fc6270 */
[-C--:B------:R-:W-:Y:S01]  /*1e4c0*/  ISETP.GE.AND P2, PT, R2, R5.reuse, PT ;  /* 0x000000050200720c */ /* 0x080fe20003f46270 */
[----:B------:R1:W2:Y:S01]  /*1e4d0*/  MUFU.TANH R30, R8 ;  /* 0x00000008001e7308 */ /* 0x0002a20000002400 */
[C---:B------:R-:W-:Y:S02]  /*1e4e0*/  ISETP.GE.AND P4, PT, R4.reuse, R6, PT ;  /* 0x000000060400720c */ /* 0x040fe40003f86270 */
[----:B------:R-:W-:Y:S01]  /*1e4f0*/  ISETP.GE.AND P1, PT, R4, R5, PT ;  /* 0x000000050400720c */ /* 0x000fe20003f26270 */
[----:B------:R-:W-:Y:S01]  /*1e500*/  FMUL.FTZ R4, R33, c[0x0][0x2ec] ;  /* 0x0000bb0021047a20 */ /* 0x000fe20000410000 */
[----:B------:R-:W-:-:S02]  /*1e510*/  IADD3 R2, R0, 0x29, RZ ;  /* 0x0000002900027810 */ /* 0x000fc40007ffe0ff */
[----:B------:R-:W-:Y:S01]  /*1e520*/  FSEL R42, R252, -INF , !P3 ;  /* 0xff800000fc2a7808 */ /* 0x000fe20005800000 */
[----:B------:R2:W-:Y:S01]  /*1e530*/  MUFU.TANH R11, R4 ;  /* 0x00000004000b7308 */ /* 0x0005e20000002400 */
[----:B------:R-:W-:Y:S02]  /*1e540*/  FSEL R43, R75, -INF , !P0 ;  /* 0xff8000004b2b7808 */ /* 0x000fe40004000000 */
[C---:B------:R-:W-:Y:S02]  /*1e550*/  ISETP.GE.AND P3, PT, R2.reuse, R6, PT ;  /* 0x000000060200720c */ /* 0x040fe40003f66270 */
[----:B------:R-:W-:Y:S02]  /*1e560*/  ISETP.GE.AND P0, PT, R2, R5, PT ;  /* 0x000000050200720c */ /* 0x000fe40003f06270 */
[----:B------:R-:W-:Y:S01]  /*1e570*/  IADD3 R2, R0, 0x31, RZ ;  /* 0x0000003100027810 */ /* 0x000fe20007ffe0ff */
[----:B-1----:R-:W-:Y:S01]  /*1e580*/  FMUL.FTZ R8, R65, c[0x0][0x2ec] ;  /* 0x0000bb0041087a20 */ /* 0x002fe20000410000 */
[----:B------:R-:W-:-:S02]  /*1e590*/  FSEL R39, R66, -INF , !P5 ;  /* 0xff80000042277808 */ /* 0x000fc40006800000 */
[----:B------:R-:W-:Y:S01]  /*1e5a0*/  FSEL R48, R249, -INF , !P2 ;  /* 0xff800000f9307808 */ /* 0x000fe20005000000 */
[----:B------:R1:W1:Y:S01]  /*1e5b0*/  MUFU.TANH R28, R8 ;  /* 0x00000008001c7308 */ /* 0x0002620000002400 */
[----:B------:R-:W-:Y:S02]  /*1e5c0*/  FSEL R50, R250, -INF , !P4 ;  /* 0xff800000fa327808 */ /* 0x000fe40006000000 */
[----:B------:R-:W-:Y:S02]  /*1e5d0*/  FSEL R58, R251, -INF , !P1 ;  /* 0xff800000fb3a7808 */ /* 0x000fe40004800000 */
[----:B--2---:R-:W-:Y:S02]  /*1e5e0*/  IADD3 R4, R0, 0x39, RZ ;  /* 0x0000003900047810 */ /* 0x004fe40007ffe0ff */
[C---:B------:R-:W-:Y:S02]  /*1e5f0*/  ISETP.GE.AND P5, PT, R2.reuse, R6, PT ;  /* 0x000000060200720c */ /* 0x040fe40003fa6270 */
[----:B------:R-:W-:-:S02]  /*1e600*/  ISETP.GE.AND P2, PT, R2, R5, PT ;  /* 0x000000050200720c */ /* 0x000fc40003f46270 */
[C---:B------:R-:W-:Y:S02]  /*1e610*/  ISETP.GE.AND P4, PT, R4.reuse, R6, PT ;  /* 0x000000060400720c */ /* 0x040fe40003f86270 */
[----:B------:R-:W-:Y:S02]  /*1e620*/  ISETP.GE.AND P1, PT, R4, R5, PT ;  /* 0x000000050400720c */ /* 0x000fe40003f26270 */
[C---:B------:R-:W-:Y:S01]  /*1e630*/  IADD3 R2, R0.reuse, 0x41, RZ ;  /* 0x0000004100027810 */ /* 0x040fe20007ffe0ff */
[----:B-1----:R-:W-:Y:S01]  /*1e640*/  FMUL.FTZ R8, R67, c[0x0][0x2ec] ;  /* 0x0000bb0043087a20 */ /* 0x002fe20000410000 */
[----:B------:R-:W-:Y:S02]  /*1e650*/  IADD3 R4, R0, 0x49, RZ ;  /* 0x0000004900047810 */ /* 0x000fe40007ffe0ff */
[----:B------:R-:W-:Y:S01]  /*1e660*/  FSEL R56, R240, -INF , !P3 ;  /* 0xff800000f0387808 */ /* 0x000fe20005800000 */
[----:B------:R1:W-:Y:S01]  /*1e670*/  MUFU.TANH R10, R8 ;  /* 0x00000008000a7308 */ /* 0x0003e20000002400 */
        /* <DEDUP_REMOVED lines=8> */
[----:B------:R-:W-:Y:S01]  /*1e700*/  IADD3 R2, R0, 0x51, RZ ;  /* 0x0000005100027810 */ /* 0x000fe20007ffe0ff */
[----:B-1----:R-:W-:Y:S01]  /*1e710*/  FMUL.FTZ R8, R51, c[0x0][0x2ec] ;  /* 0x0000bb0033087a20 */ /* 0x002fe20000410000 */
[----:B------:R-:W-:Y:S01]  /*1e720*/  FSEL R68, R224, -INF , !P4 ;  /* 0xff800000e0447808 */ /* 0x000fe20006000000 */
[----:B------:R1:W2:Y:S01]  /*1e730*/  MUFU.TANH R26, R4 ;  /* 0x00000004001a7308 */ /* 0x0002a20000002400 */
[----:B------:R-:W-:-:S02]  /*1e740*/  FSEL R49, R225, -INF , !P1 ;  /* 0xff800000e1317808 */ /* 0x000fc40004800000 */
[C---:B------:R-:W-:Y:S02]  /*1e750*/  ISETP.GE.AND P4, PT, R2.reuse, R6, PT ;  /* 0x000000060200720c */ /* 0x040fe40003f86270 */
[----:B------:R-:W-:Y:S02]  /*1e760*/  ISETP.GE.AND P1, PT, R2, R5, PT ;  /* 0x000000050200720c */ /* 0x000fe40003f26270 */
[----:B------:R-:W-:Y:S01]  /*1e770*/  IADD3 R2, R0, 0x59, RZ ;  /* 0x0000005900027810 */ /* 0x000fe20007ffe0ff */
[----:B------:R2:W2:Y:S01]  /*1e780*/  MUFU.TANH R9, R8 ;  /* 0x0000000800097308 */ /* 0x0004a20000002400 */
[----:B------:R-:W-:Y:S02]  /*1e790*/  FSEL R51, R226, -INF , !P3 ;  /* 0xff800000e2337808 */ /* 0x000fe40005800000 */
[----:B------:R-:W-:Y:S02]  /*1e7a0*/  FSEL R73, R227, -INF , !P0 ;  /* 0xff800000e3497808 */ /* 0x000fe40004000000 */
[----:B------:R-:W-:-:S02]  /*1e7b0*/  FSEL R72, R220, -INF , !P5 ;  /* 0xff800000dc487808 */ /* 0x000fc40006800000 */
[----:B------:R-:W-:Y:S02]  /*1e7c0*/  FSEL R75, R221, -INF , !P2 ;  /* 0xff800000dd4b7808 */ /* 0x000fe40005000000 */
[----:B-1----:R-:W-:Y:S02]  /*1e7d0*/  IADD3 R4, R0, 0x61, RZ ;  /* 0x0000006100047810 */ /* 0x002fe40007ffe0ff */
[CC--:B------:R-:W-:Y:S02]  /*1e7e0*/  ISETP.GE.AND P3, PT, R2.reuse, R6.reuse, PT ;  /* 0x000000060200720c */ /* 0x0c0fe40003f66270 */
[-C--:B------:R-:W-:Y:S02]  /*1e7f0*/  ISETP.GE.AND P0, PT, R2, R5.reuse, PT ;  /* 0x000000050200720c */ /* 0x080fe40003f06270 */
[C---:B------:R-:W-:Y:S01]  /*1e800*/  ISETP.GE.AND P5, PT, R4.reuse, R6, PT ;  /* 0x000000060400720c */ /* 0x040fe20003fa6270 */
[----:B--2---:R-:W-:Y:S01]  /*1e810*/  FMUL.FTZ R8, R29, c[0x0][0x2ec] ;  /* 0x0000bb001d087a20 */ /* 0x004fe20000410000 */
        /* <DEDUP_REMOVED lines=12> */
[----:B------:R-:W-:Y:S01]  /*1e8e0*/  ISETP.GE.AND P0, PT, R4, R5, PT ;  /* 0x000000050400720c */ /* 0x000fe20003f06270 */
[----:B------:R-:W-:Y:S01]  /*1e8f0*/  FMUL.FTZ R4, R57, c[0x0][0x2ec] ;  /* 0x0000bb0039047a20 */ /* 0x000fe20000410000 */
[----:B------:R-:W-:Y:S01]  /*1e900*/  IADD3 R2, R0, 0x79, RZ ;  /* 0x0000007900027810 */ /* 0x000fe20007ffe0ff */
[----:B------:R1:W2:Y:S01]  /*1e910*/  MUFU.TANH R22, R8 ;  /* 0x0000000800167308 */ /* 0x0002a20000002400 */
[----:B------:R-:W-:-:S02]  /*1e920*/  FSEL R82, R207, -INF , !P5 ;  /* 0xff800000cf527808 */ /* 0x000fc40006800000 */
[----:B------:R-:W-:Y:S02]  /*1e930*/  FSEL R84, R205, -INF , !P2 ;  /* 0xff800000cd547808 */ /* 0x000fe40005000000 */
[C---:B------:R-:W-:Y:S02]  /*1e940*/  ISETP.GE.AND P5, PT, R2.reuse, R6, PT ;  /* 0x000000060200720c */ /* 0x040fe40003fa6270 */
[----:B------:R-:W-:Y:S01]  /*1e950*/  ISETP.GE.AND P2, PT, R2, R5, PT ;  /* 0x000000050200720c */ /* 0x000fe20003f46270 */
[----:B------:R2:W2:Y:S01]  /*1e960*/  MUFU.TANH R23, R4 ;  /* 0x0000000400177308 */ /* 0x0004a20000002400 */
[----:B------:R-:W-:Y:S02]  /*1e970*/  IADD3 R2, R0, 0x81, RZ ;  /* 0x0000008100027810 */ /* 0x000fe40007ffe0ff */
[----:B------:R-:W-:Y:S02]  /*1e980*/  FSEL R83, R203, -INF , !P4 ;  /* 0xff800000cb537808 */ /* 0x000fe40006000000 */
[----:B------:R-:W-:-:S02]  /*1e990*/  FSEL R85, R201, -INF , !P1 ;  /* 0xff800000c9557808 */ /* 0x000fc40004800000 */
[----:B------:R-:W-:Y:S01]  /*1e9a0*/  FSEL R86, R199, -INF , !P3 ;  /* 0xff800000c7567808 */ /* 0x000fe20005800000 */
[----:B-1----:R-:W-:Y:S01]  /*1e9b0*/  FMUL.FTZ R8, R59, c[0x0][0x2ec] ;  /* 0x0000bb003b087a20 */ /* 0x002fe20000410000 */
[----:B------:R-:W-:Y:S02]  /*1e9c0*/  FSEL R88, R196, -INF , !P0 ;  /* 0xff800000c4587808 */ /* 0x000fe40004000000 */
[C---:B------:R-:W-:Y:S01]  /*1e9d0*/  ISETP.GE.AND P4, PT, R2.reuse, R6, PT ;  /* 0x000000060200720c */ /* 0x040fe20003f86270 */
[----:B------:R1:W1:Y:S01]  /*1e9e0*/  MUFU.TANH R21, R8 ;  /* 0x0000000800157308 */ /* 0x0002620000002400 */
[----:B------:R-:W-:Y:S02]  /*1e9f0*/  ISETP.GE.AND P1, PT, R2, R5, PT ;  /* 0x000000050200720c */ /* 0x000fe40003f26270 */
[C---:B------:R-:W-:Y:S02]  /*1ea00*/  IADD3 R2, R0.reuse, 0x91, RZ ;  /* 0x0000009100027810 */ /* 0x040fe40007ffe0ff */
[----:B--2---:R-:W-:-:S02]  /*1ea10*/  IADD3 R4, R0, 0x89, RZ ;  /* 0x0000008900047810 */ /* 0x004fc40007ffe0ff */
[----:B------:R-:W-:Y:S02]  /*1ea20*/  FSEL R87, R194, -INF , !P5 ;  /* 0xff800000c2577808 */ /* 0x000fe40006800000 */
[C---:B------:R-:W-:Y:S02]  /*1ea30*/  ISETP.GE.AND P3, PT, R4.reuse, R6, PT ;  /* 0x000000060400720c */ /* 0x040fe40003f66270 */
[----:B------:R-:W-:Y:S02]  /*1ea40*/  ISETP.GE.AND P0, PT, R4, R5, PT ;  /* 0x000000050400720c */ /* 0x000fe40003f06270 */
[----:B------:R-:W-:Y:S02]  /*1ea50*/  IADD3 R4, R0, 0x99, RZ ;  /* 0x0000009900047810 */ /* 0x000fe40007ffe0ff */
[----:B------:R-:W-:Y:S01]  /*1ea60*/  FSEL R89, R191, -INF , !P2 ;  /* 0xff800000bf597808 */ /* 0x000fe20005000000 */
[----:B-1----:R-:W-:Y:S01]  /*1ea70*/  FMUL.FTZ R8, R45, c[0x0][0x2ec] ;  /* 0x0000bb002d087a20 */ /* 0x002fe20000410000 */
[----:B------:R-:W-:-:S02]  /*1ea80*/  FSEL R90, R189, -INF , !P4 ;  /* 0xff800000bd5a7808 */ /* 0x000fc40006000000 */
[----:B------:R-:W-:Y:S01]  /*1ea90*/  FSEL R92, R186, -INF , !P1 ;  /* 0xff800000ba5c7808 */ /* 0x000fe20004800000 */
[----:B------:R1:W-:Y:S01]  /*1eaa0*/  MUFU.TANH R20, R8 ;  /* 0x0000000800147308 */ /* 0x0003e20000002400 */
[CC--:B------:R-:W-:Y:S02]  /*1eab0*/  ISETP.GE.AND P5, PT, R2.reuse, R6.reuse, PT ;  /* 0x000000060200720c */ /* 0x0c0fe40003fa6270 */
[-C--:B------:R-:W-:Y:S02]  /*1eac0*/  ISETP.GE.AND P2, PT, R2, R5.reuse, PT ;  /* 0x000000050200720c */ /* 0x080fe40003f46270 */
[C---:B------:R-:W-:Y:S02]  /*1ead0*/  ISETP.GE.AND P4, PT, R4.reuse, R6, PT ;  /* 0x000000060400720c */ /* 0x040fe40003f86270 */
[----:B------:R-:W-:Y:S01]  /*1eae0*/  ISETP.GE.AND P1, PT, R4, R5, PT ;  /* 0x000000050400720c */ /* 0x000fe20003f26270 */
[----:B------:R-:W-:Y:S01]  /*1eaf0*/  FMUL.FTZ R4, R25, c[0x0][0x2ec] ;  /* 0x0000bb0019047a20 */ /* 0x000fe20000410000 */
[----:B------:R-:W-:-:S02]  /*1eb00*/  IADD3 R2, R0, 0xa1, RZ ;  /* 0x000000a100027810 */ /* 0x000fc40007ffe0ff */
[----:B------:R-:W-:Y:S01]  /*1eb10*/  FSEL R91, R184, -INF , !P3 ;  /* 0xff800000b85b7808 */ /* 0x000fe20005800000 */
[----:B------:R2:W2:Y:S01]  /*1eb20*/  MUFU.TANH R16, R4 ;  /* 0x0000000400107308 */ /* 0x0004a20000002400 */
[----:B------:R-:W-:Y:S02]  /*1eb30*/  FSEL R93, R178, -INF , !P0 ;  /* 0xff800000b25d7808 */ /* 0x000fe40004000000 */
[C---:B------:R-:W-:Y:S01]  /*1eb40*/  ISETP.GE.AND P3, PT, R2.reuse, R6, PT ;  /* 0x000000060200720c */ /* 0x040fe20003f66270 */
[----:B-1----:R-:W-:Y:S01]  /*1eb50*/  FMUL.FTZ R8, R47, c[0x0][0x2ec] ;  /* 0x0000bb002f087a20 */ /* 0x002fe20000410000 */
[----:B------:R-:W-:Y:S02]  /*1eb60*/  ISETP.GE.AND P0, PT, R2, R5, PT ;  /* 0x000000050200720c */ /* 0x000fe40003f06270 */
[----:B------:R-:W-:Y:S01]  /*1eb70*/  IADD3 R2, R0, 0xa9, RZ ;  /* 0x000000a900027810 */ /* 0x000fe20007ffe0ff */
[----:B------:R1:W-:Y:S01]  /*1eb80*/  MUFU.TANH R18, R8 ;  /* 0x0000000800127308 */ /* 0x0003e20000002400 */
[----:B------:R-:W-:-:S02]  /*1eb90*/  FSEL R94, R175, -INF , !P5 ;  /* 0xff800000af5e7808 */ /* 0x000fc40006800000 */
[----:B------:R-:W-:Y:S02]  /*1eba0*/  FSEL R96, R174, -INF , !P2 ;  /* 0xff800000ae607808 */ /* 0x000fe40005000000 */
[----:B---3--:R-:W-:Y:S02]  /*1ebb0*/  FSEL R95, R37, -INF , !P4 ;  /* 0xff800000255f7808 */ /* 0x008fe40006000000 */
[-C--:B------:R-:W-:Y:S02]  /*1ebc0*/  ISETP.GE.AND P5, PT, R2, R6.reuse, PT ;  /* 0x000000060200720c */ /* 0x080fe40003fa6270 */
[----:B--2---:R-:W-:Y:S02]  /*1ebd0*/  IADD3 R4, R0, 0xb1, RZ ;  /* 0x000000b100047810 */ /* 0x004fe40007ffe0ff */
[----:B------:R-:W-:Y:S02]  /*1ebe0*/  ISETP.GE.AND P2, PT, R2, R5, PT ;  /* 0x000000050200720c */ /* 0x000fe40003f46270 */
[----:B------:R-:W-:-:S02]  /*1ebf0*/  ISETP.GE.AND P4, PT, R4, R6, PT ;  /* 0x000000060400720c */ /* 0x000fc40003f86270 */
[----:B------:R-:W-:Y:S01]  /*1ec00*/  FSEL R97, R14, -INF , !P3 ;  /* 0xff8000000e617808 */ /* 0x000fe20005800000 */
[----:B-1----:R-:W-:Y:S01]  /*1ec10*/  FMUL.FTZ R8, R27, c[0x0][0x2ec] ;  /* 0x0000bb001b087a20 */ /* 0x002fe20000410000 */
[----:B------:R-:W-:Y:S02]  /*1ec20*/  IADD3 R2, R0, 0xb9, RZ ;  /* 0x000000b900027810 */ /* 0x000fe40007ffe0ff */
[----:B------:R-:W-:Y:S01]  /*1ec30*/  FSEL R99, R30, -INF , !P2 ;  /* 0xff8000001e637808 */ /* 0x000fe20005000000 */
[----:B------:R1:W2:Y:S01]  /*1ec40*/  MUFU.TANH R12, R8 ;  /* 0x00000008000c7308 */ /* 0x0002a20000002400 */
[----:B------:R-:W-:Y:S02]  /*1ec50*/  FSEL R98, R32, -INF , !P0 ;  /* 0xff80000020627808 */ /* 0x000fe40004000000 */
[C---:B------:R-:W-:Y:S02]  /*1ec60*/  ISETP.GE.AND P3, PT, R2.reuse, R6, PT ;  /* 0x000000060200720c */ /* 0x040fe40003f66270 */
[----:B------:R-:W-:-:S02]  /*1ec70*/  ISETP.GE.AND P0, PT, R2, R5, PT ;  /* 0x000000050200720c */ /* 0x000fc40003f06270 */
[----:B------:R-:W-:Y:S02]  /*1ec80*/  IADD3 R2, R0, 0xc9, RZ ;  /* 0x000000c900027810 */ /* 0x000fe40007ffe0ff */
[----:B------:R-:W-:Y:S02]  /*1ec90*/  FSEL R103, R28, -INF , !P4 ;  /* 0xff8000001c677808 */ /* 0x000fe40006000000 */
[----:B------:R-:W-:Y:S02]  /*1eca0*/  ISETP.GE.AND P4, PT, R2, R6, PT ;  /* 0x000000060200720c */ /* 0x000fe40003f86270 */
[----:B------:R-:W-:Y:S02]  /*1ecb0*/  FSEL R104, R26, -INF , !P3 ;  /* 0xff8000001a687808 */ /* 0x000fe40005800000 */
[----:B------:R-:W-:Y:S01]  /*1ecc0*/  FSEL R126, R9, -INF , !P0 ;  /* 0xff800000097e7808 */ /* 0x000fe20004000000 */
[----:B-1----:R-:W-:Y:S01]  /*1ecd0*/  FMUL.FTZ R8, R61, c[0x0][0x2ec] ;  /* 0x0000bb003d087a20 */ /* 0x002fe20000410000 */
[----:B------:R-:W-:-:S02]  /*1ece0*/  FSEL R61, R34, -INF , !P1 ;  /* 0xff800000223d7808 */ /* 0x000fc40004800000 */
[-C--:B------:R-:W-:Y:S01]  /*1ecf0*/  ISETP.GE.AND P1, PT, R4, R5.reuse, PT ;  /* 0x000000050400720c */ /* 0x080fe20003f26270 */
[----:B------:R1:W-:Y:S01]  /*1ed00*/  MUFU.TANH R14, R8 ;  /* 0x00000008000e7308 */ /* 0x0003e20000002400 */
[----:B------:R-:W-:Y:S02]  /*1ed10*/  IADD3 R4, R0, 0xc1, RZ ;  /* 0x000000c100047810 */ /* 0x000fe40007ffe0ff */
[----:B------:R-:W-:Y:S02]  /*1ed20*/  FSEL R124, R10, -INF , !P1 ;  /* 0xff8000000a7c7808 */ /* 0x000fe40004800000 */
[-C--:B------:R-:W-:Y:S02]  /*1ed30*/  ISETP.GE.AND P2, PT, R4, R5.reuse, PT ;  /* 0x000000050400720c */ /* 0x080fe40003f46270 */
[----:B------:R-:W-:Y:S02]  /*1ed40*/  ISETP.GE.AND P1, PT, R2, R5, PT ;  /* 0x000000050200720c */ /* 0x000fe40003f26270 */
[----:B------:R-:W-:-:S02]  /*1ed50*/  IADD3 R2, R0, 0xd9, RZ ;  /* 0x000000d900027810 */ /* 0x000fc40007ffe0ff */
[----:B------:R-:W-:Y:S02]  /*1ed60*/  FSEL R33, R248, -INF , !P6 ;  /* 0xff800000f8217808 */ /* 0x000fe40007000000 */
[----:B------:R-:W-:Y:S02]  /*1ed70*/  FSEL R178, R22, -INF , !P2 ;  /* 0xff80000016b27808 */ /* 0x000fe40005000000 */
[-C--:B------:R-:W-:Y:S01]  /*1ed80*/  ISETP.GE.AND P6, PT, R2, R6.reuse, PT ;  /* 0x000000060200720c */ /* 0x080fe20003fc6270 */
[----:B-1----:R-:W-:Y:S01]  /*1ed90*/  FMUL.FTZ R8, R63, c[0x0][0x2ec] ;  /* 0x0000bb003f087a20 */ /* 0x002fe20000410000 */
[----:B------:R-:W-:Y:S02]  /*1eda0*/  FSEL R63, R11, -INF , !P5 ;  /* 0xff8000000b3f7808 */ /* 0x000fe40006800000 */
[----:B------:R-:W-:Y:S01]  /*1edb0*/  ISETP.GE.AND P5, PT, R4, R6, PT ;  /* 0x000000060400720c */ /* 0x000fe20003fa6270 */
[----:B------:R-:W-:Y:S01]  /*1edc0*/  FMUL.FTZ R4, R53, c[0x0][0x2ec] ;  /* 0x0000bb0035047a20 */ /* 0x000fe20000410000 */
[----:B------:R1:W-:Y:S01]  /*1edd0*/  MUFU.TANH R11, R8 ;  /* 0x00000008000b7308 */ /* 0x0003e20000002400 */
[----:B------:R-:W-:-:S02]  /*1ede0*/  ISETP.GE.AND P2, PT, R2, R5, PT ;  /* 0x000000050200720c */ /* 0x000fc40003f46270 */
[----:B------:R-:W-:Y:S02]  /*1edf0*/  IADD3 R2, R0, 0xe9, RZ ;  /* 0x000000e900027810 */ /* 0x000fe40007ffe0ff */
[----:B------:R-:W-:Y:S02]  /*1ee00*/  FSEL R175, R23, -INF , !P4 ;  /* 0xff80000017af7808 */ /* 0x000fe40006000000 */
[----:B------:R-:W-:Y:S01]  /*1ee10*/  FSEL R180, R21, -INF , !P1 ;  /* 0xff80000015b47808 */ /* 0x000fe20004800000 */
[----:B------:R3:W3:Y:S01]  /*1ee20*/  MUFU.TANH R10, R4 ;  /* 0x00000004000a7308 */ /* 0x0006e20000002400 */
[----:B------:R-:W-:Y:S02]  /*1ee30*/  FSEL R174, R24, -INF , !P5 ;  /* 0xff80000018ae7808 */ /* 0x000fe40006800000 */
[----:B------:R-:W-:Y:S02]  /*1ee40*/  ISETP.GE.AND P5, PT, R2, R6, PT ;  /* 0x000000060200720c */ /* 0x000fe40003fa6270 */
[----:B------:R-:W-:-:S02]  /*1ee50*/  FSEL R186, R16, -INF , !P6 ;  /* 0xff80000010ba7808 */ /* 0x000fc40007000000 */
[-C--:B------:R-:W-:Y:S01]  /*1ee60*/  ISETP.GE.AND P6, PT, R0, R6.reuse, PT ;  /* 0x000000060000720c */ /* 0x080fe20003fc6270 */
[----:B-1----:R-:W-:Y:S01]  /*1ee70*/  FMUL.FTZ R8, R55, c[0x0][0x2ec] ;  /* 0x0000bb0037087a20 */ /* 0x002fe20000410000 */
[----:B--2---:R-:W-:Y:S02]  /*1ee80*/  FSEL R191, R12, -INF , !P2 ;  /* 0xff8000000cbf7808 */ /* 0x004fe40005000000 */
[----:B------:R-:W-:Y:S01]  /*1ee90*/  FSEL R24, R218, -INF , !P6 ;  /* 0xff800000da187808 */ /* 0x000fe20007000000 */
[----:B------:R1:W2:Y:S01]  /*1eea0*/  MUFU.TANH R9, R8 ;  /* 0x0000000800097308 */ /* 0x0002a20000002400 */
[----:B---3--:R-:W-:Y:S02]  /*1eeb0*/  IADD3 R4, R0, 0xd1, RZ ;  /* 0x000000d100047810 */ /* 0x008fe40007ffe0ff */
[----:B------:R-:W-:Y:S02]  /*1eec0*/  FSEL R196, R10, -INF , !P5 ;  /* 0xff8000000ac47808 */ /* 0x000fe40006800000 */
[----:B------:R-:W-:-:S02]  /*1eed0*/  ISETP.GE.AND P3, PT, R4, R6, PT ;  /* 0x000000060400720c */ /* 0x000fc40003f66270 */
[----:B------:R-:W-:Y:S02]  /*1eee0*/  ISETP.GE.AND P0, PT, R4, R5, PT ;  /* 0x000000050400720c */ /* 0x000fe40003f06270 */
[----:B------:R-:W-:Y:S02]  /*1eef0*/  IADD3 R4, R0, 0xe1, RZ ;  /* 0x000000e100047810 */ /* 0x000fe40007ffe0ff */
[----:B------:R-:W-:Y:S02]  /*1ef00*/  ISETP.GT.AND P5, PT, R217, R223, PT ;  /* 0x000000dfd900720c */ /* 0x000fe40003fa4270 */
[C---:B------:R-:W-:Y:S01]  /*1ef10*/  ISETP.GE.AND P4, PT, R4.reuse, R6, PT ;  /* 0x000000060400720c */ /* 0x040fe20003f86270 */
[----:B-1----:R-:W-:Y:S01]  /*1ef20*/  FMUL.FTZ R8, R13, c[0x0][0x2ec] ;  /* 0x0000bb000d087a20 */ /* 0x002fe20000410000 */
[----:B------:R-:W-:Y:S01]  /*1ef30*/  ISETP.GE.AND P1, PT, R4, R5, PT ;  /* 0x000000050400720c */ /* 0x000fe20003f26270 */
[----:B------:R-:W-:Y:S01]  /*1ef40*/  FMUL.FTZ R4, R15, c[0x0][0x2ec] ;  /* 0x0000bb000f047a20 */ /* 0x000fe20000410000 */
[----:B------:R-:W-:-:S02]  /*1ef50*/  FSEL R189, R18, -INF , !P0 ;  /* 0xff80000012bd7808 */ /* 0x000fc40004000000 */
[----:B------:R-:W-:Y:S01]  /*1ef60*/  FSEL R184, R20, -INF , !P3 ;  /* 0xff80000014b87808 */ /* 0x000fe20005800000 */
[----:B------:R-:W1:Y:S01]  /*1ef70*/  MUFU.TANH R8, R8 ;  /* 0x0000000800087308 */ /* 0x000e620000002400 */
[-C--:B------:R-:W-:Y:S02]  /*1ef80*/  ISETP.GE.AND P0, PT, R2, R5.reuse, PT ;  /* 0x000000050200720c */ /* 0x080fe40003f06270 */
[C---:B------:R-:W-:Y:S02]  /*1ef90*/  ISETP.GE.AND P3, PT, R0.reuse, R5, PT ;  /* 0x000000050000720c */ /* 0x040fe40003f66270 */
[C---:B------:R-:W-:Y:S02]  /*1efa0*/  IADD3 R2, R0.reuse, 0xf1, RZ ;  /* 0x000000f100027810 */ /* 0x040fe40007ffe0ff */
[----:B------:R-:W-:Y:S01]  /*1efb0*/  IADD3 R0, R0, 0xf9, RZ ;  /* 0x000000f900007810 */ /* 0x000fe20007ffe0ff */
[----:B------:R-:W3:Y:S01]  /*1efc0*/  MUFU.TANH R4, R4 ;  /* 0x0000000400047308 */ /* 0x000ee20000002400 */
[----:B------:R-:W-:-:S02]  /*1efd0*/  FSEL R194, R14, -INF , !P4 ;  /* 0xff8000000ec27808 */ /* 0x000fc40006000000 */
[----:B------:R-:W-:Y:S02]  /*1efe0*/  FSEL R199, R11, -INF , !P1 ;  /* 0xff8000000bc77808 */ /* 0x000fe40004800000 */
[----:B--2---:R-:W-:Y:S02]  /*1eff0*/  FSEL R201, R9, -INF , !P0 ;  /* 0xff80000009c97808 */ /* 0x004fe40004000000 */
[CC--:B------:R-:W-:Y:S02]  /*1f000*/  ISETP.GE.AND P4, PT, R2.reuse, R6.reuse, PT ;  /* 0x000000060200720c */ /* 0x0c0fe40003f86270 */
[-C--:B------:R-:W-:Y:S02]  /*1f010*/  ISETP.GE.AND P1, PT, R2, R5.reuse, PT ;  /* 0x000000050200720c */ /* 0x080fe40003f26270 */
[C---:B------:R-:W-:Y:S02]  /*1f020*/  ISETP.GE.AND P2, PT, R0.reuse, R6, PT ;  /* 0x000000060000720c */ /* 0x040fe40003f46270 */
[----:B------:R-:W-:-:S02]  /*1f030*/  ISETP.GE.AND P0, PT, R0, R5, PT ;  /* 0x000000050000720c */ /* 0x000fc40003f06270 */
[----:B------:R-:W-:Y:S02]  /*1f040*/  FSEL R203, R17, -INF , !P4 ;  /* 0xff80000011cb7808 */ /* 0x000fe40006000000 */
[----:B------:R-:W-:Y:S02]  /*1f050*/  FSEL R207, R19, -INF , !P1 ;  /* 0xff80000013cf7808 */ /* 0x000fe40004800000 */
[----:B-1----:R-:W-:Y:S02]  /*1f060*/  FSEL R205, R8, -INF , !P2 ;  /* 0xff80000008cd7808 */ /* 0x002fe40005000000 */
[----:B------:R-:W-:Y:S02]  /*1f070*/  FSEL R25, R219, -INF , !P3 ;  /* 0xff800000db197808 */ /* 0x000fe40005800000 */
[----:B---3--:R-:W-:Y:S01]  /*1f080*/  FSEL R209, R4, -INF , !P0 ;  /* 0xff80000004d17808 */ /* 0x008fe20004000000 */
[----:B------:R-:W-:Y:S05]  /*1f090*/  @!P5 BRA `(.L_x_3969) ;  /* 0x000007c00000d947 */ /* 0x000fea0003800000 */
[----:B----4-:R-:W-:Y:S01]  /*1f0a0*/  LOP3.LUT P4, RZ, R238, 0x400, RZ, 0xc0, !PT ;  /* 0x00000400eeff7812 */ /* 0x010fe2000788c0ff */
        /* <DEDUP_REMOVED lines=60> */
.L_x_3970:
[----:B------:R-:W-:-:S05]  /*1f470*/  IMAD.MOV.U32 R0, RZ, RZ, c[0x0][0x198] ;  /* 0x00006600ff007624 */ /* 0x000fca00078e00ff */
[----:B------:R-:W-:-:S04]  /*1f480*/  LEA R0, -R0, RZ, 0x8 ;  /* 0x000000ff00007211 */ /* 0x000fc800078e41ff */
[----:B------:R-:W-:Y:S02]  /*1f490*/  SHF.R.S32.HI R2, RZ, 0x1f, R0 ;  /* 0x0000001fff027819 */ /* 0x000fe40000011400 */
.L_x_3971:
        /* <DEDUP_REMOVED lines=60> */
.L_x_3969:
[----:B----4-:R-:W-:Y:S01]  /*1f860*/  FMNMX.FTZ R0, R36, R24, !PT ;  /* 0x0000001824007209 */ /* 0x010fe20007810000 */
        /* <DEDUP_REMOVED lines=8> */
[----:B-----5:R-:W-:Y:S02]  /*1f8f0*/  FMNMX.FTZ R0, R3, R25, !PT ;  /* 0x0000001903007209 */ /* 0x020fe40007810000 */
        /* <DEDUP_REMOVED lines=126> */
[----:B----4-:R-:W-:-:S05]  /*200e0*/  FMNMX.FTZ R4, R4, R2, !PT ;  /* 0x0000000204047209 */ /* 0x010fca0007810000 */
[----:B------:R-:W4:Y:S01]  /*200f0*/  SHFL.BFLY PT, R6, R4, 0x1, 0x1f ;  /* 0x0c201f0004067f89 */ /* 0x000f2200000e0000 */
[----:B-1----:R-:W-:-:S04]  /*20100*/  FMNMX.FTZ R80, R0, R5, !PT ;  /* 0x0000000500507209 */ /* 0x002fc80007810000 */
[C---:B------:R-:W-:Y:S01]  /*20110*/  FSETP.NEU.FTZ.AND P1, PT, R80.reuse, -INF , PT ;  /* 0xff8000005000780b */ /* 0x040fe20003f3d000 */
[----:B------:R-:W-:-:S05]  /*20120*/  FMUL.FTZ R2, R80, c[0x0][0x23c] ;  /* 0x00008f0050027a20 */ /* 0x000fca0000410000 */
[----:B------:R-:W-:-:S05]  /*20130*/  FSEL R2, R2, RZ, P1 ;  /* 0x000000ff02027208 */ /* 0x000fca0000800000 */
[----:B------:R-:W-:Y:S01]  /*20140*/  FFMA.FTZ R0, R24, c[0x0][0x23c], -R2 ;  /* 0x00008f0018007a23 */ /* 0x000fe20000010802 */
[----:B----4-:R-:W-:-:S03]  /*20150*/  FMNMX.FTZ R78, R4, R6, !PT ;  /* 0x00000006044e7209 */ /* 0x010fc60007810000 */
[----:B------:R1:W4:Y:S01]  /*20160*/  MUFU.EX2 R9, R0 ;  /* 0x0000000000097308 */ /* 0x0003220000000800 */
        /* <DEDUP_REMOVED lines=9> */
[----:B----4-:R-:W-:Y:S01]  /*20200*/  MOV R100, R9 ;  /* 0x0000000900647202 */ /* 0x010fe20000000f00 */
[----:B------:R-:W-:Y:S01]  /*20210*/  FMUL.FTZ R3, R3, c[0x0][0x23c] ;  /* 0x00008f0003037a20 */ /* 0x000fe20000410000 */
[----:B------:R-:W1:Y:S01]  /*20220*/  MUFU.EX2 R70, R6 ;  /* 0x0000000600467308 */ /* 0x000e620000000800 */
[----:B--2---:R-:W-:-:S07]  /*20230*/  FFMA.FTZ R4, R39, c[0x0][0x23c], -R2 ;  /* 0x00008f0027047a23 */ /* 0x004fce0000010802 */
[----:B------:R2:W-:Y:S08]  /*20240*/  MUFU.EX2 R15, R0 ;  /* 0x00000000000f7308 */ /* 0x0005f00000000800 */
[----:B------:R-:W4:Y:S01]  /*20250*/  MUFU.EX2 R17, R4 ;  /* 0x0000000400117308 */ /* 0x000f220000000800 */
[-C--:B-1----:R-:W-:Y:S02]  /*20260*/  FMUL.FTZ R136, R136, R70.reuse ;  /* 0x0000004688887220 */ /* 0x082fe40000410000 */
[----:B------:R-:W-:-:S02]  /*20270*/  FMUL.FTZ R137, R137, R70 ;  /* 0x0000004689897220 */ /* 0x000fc40000410000 */
[-C--:B------:R-:W-:Y:S02]  /*20280*/  FMUL.FTZ R140, R140, R70.reuse ;  /* 0x000000468c8c7220 */ /* 0x080fe40000410000 */
[-C--:B------:R-:W-:Y:S01]  /*20290*/  FMUL.FTZ R141, R141, R70.reuse ;  /* 0x000000468d8d7220 */ /* 0x080fe20000410000 */
[----:B------:R1:W1:Y:S01]  /*202a0*/  MUFU.EX2 R69, R3 ;  /* 0x0000000300457308 */ /* 0x0002620000000800 */
[----:B--2---:R-:W-:Y:S02]  /*202b0*/  FMUL.FTZ R0, R78, c[0x0][0x23c] ;  /* 0x00008f004e007a20 */ /* 0x004fe40000410000 */
[-C--:B------:R-:W-:Y:S02]  /*202c0*/  FMUL.FTZ R144, R144, R70.reuse ;  /* 0x0000004690907220 */ /* 0x080fe40000410000 */
[-C--:B------:R-:W-:Y:S01]  /*202d0*/  FMUL.FTZ R145, R145, R70.reuse ;  /* 0x0000004691917220 */ /* 0x080fe20000410000 */
[----:B------:R-:W-:Y:S01]  /*202e0*/  FSEL R0, R0, RZ, P0 ;  /* 0x000000ff00007208 */ /* 0x000fe20000000000 */
[-C--:B------:R-:W-:Y:S01]  /*202f0*/  FMUL.FTZ R148, R148, R70.reuse ;  /* 0x0000004694947220 */ /* 0x080fe20000410000 */
[----:B----4-:R-:W-:Y:S01]  /*20300*/  F2FP.PACK_AB R6, R17, R13 ;  /* 0x0000000d1106723e */ /* 0x010fe200000000ff */
[----:B------:R-:W-:-:S02]  /*20310*/  FMUL.FTZ R149, R149, R70 ;  /* 0x0000004695957220 */ /* 0x000fc40000410000 */
[----:B------:R-:W-:Y:S02]  /*20320*/  FFMA.FTZ R4, R25, c[0x0][0x23c], -R0 ;  /* 0x00008f0019047a23 */ /* 0x000fe40000010800 */
[----:B------:R-:W-:Y:S02]  /*20330*/  FMUL.FTZ R152, R152, R70 ;  /* 0x0000004698987220 */ /* 0x000fe40000410000 */
[----:B------:R2:W-:Y:S01]  /*20340*/  MUFU.EX2 R251, R4 ;  /* 0x0000000400fb7308 */ /* 0x0005e20000000800 */
[----:B-1----:R-:W-:Y:S01]  /*20350*/  FFMA.FTZ R3, R102, c[0x0][0x23c], -R2 ;  /* 0x00008f0066037a23 */ /* 0x002fe20000010802 */
[----:B------:R-:W-:Y:S01]  /*20360*/  MOV R102, R7 ;  /* 0x0000000700667202 */ /* 0x000fe20000000f00 */
[-C--:B------:R-:W-:Y:S02]  /*20370*/  FMUL.FTZ R138, R138, R69.reuse ;  /* 0x000000458a8a7220 */ /* 0x080fe40000410000 */
[-C--:B------:R-:W-:Y:S02]  /*20380*/  FMUL.FTZ R139, R139, R69.reuse ;  /* 0x000000458b8b7220 */ /* 0x080fe40000410000 */
[----:B------:R-:W-:-:S02]  /*20390*/  FMUL.FTZ R142, R142, R69 ;  /* 0x000000458e8e7220 */ /* 0x000fc40000410000 */
[-C--:B------:R-:W-:Y:S02]  /*203a0*/  FMUL.FTZ R143, R143, R69.reuse ;  /* 0x000000458f8f7220 */ /* 0x080fe40000410000 */
[-C--:B------:R-:W-:Y:S02]  /*203b0*/  FMUL.FTZ R146, R146, R69.reuse ;  /* 0x0000004592927220 */ /* 0x080fe40000410000 */
[-C--:B------:R-:W-:Y:S02]  /*203c0*/  FMUL.FTZ R147, R147, R69.reuse ;  /* 0x0000004593937220 */ /* 0x080fe40000410000 */
[-C--:B------:R-:W-:Y:S02]  /*203d0*/  FMUL.FTZ R150, R150, R69.reuse ;  /* 0x0000004596967220 */ /* 0x080fe40000410000 */
[----:B--2---:R-:W-:Y:S02]  /*203e0*/  FFMA.FTZ R4, R40, c[0x0][0x23c], -R0 ;  /* 0x00008f0028047a23 */ /* 0x004fe40000010800 */
[----:B------:R1:W-:Y:S01]  /*203f0*/  MUFU.EX2 R40, R3 ;  /* 0x0000000300287308 */ /* 0x0003e20000000800 */
[----:B------:R-:W-:-:S02]  /*20400*/  FMUL.FTZ R151, R151, R69 ;  /* 0x0000004597977220 */ /* 0x000fc40000410000 */
[-C--:B------:R-:W-:Y:S02]  /*20410*/  FMUL.FTZ R153, R153, R70.reuse ;  /* 0x0000004699997220 */ /* 0x080fe40000410000 */
[-C--:B------:R-:W-:Y:S02]  /*20420*/  FMUL.FTZ R154, R154, R69.reuse ;  /* 0x000000459a9a7220 */ /* 0x080fe40000410000 */
[-C--:B------:R-:W-:Y:S01]  /*20430*/  FMUL.FTZ R155, R155, R69.reuse ;  /* 0x000000459b9b7220 */ /* 0x080fe20000410000 */
[----:B------:R2:W4:Y:S01]  /*20440*/  MUFU.EX2 R14, R4 ;  /* 0x00000004000e7308 */ /* 0x0005220000000800 */
[-C--:B------:R-:W-:Y:S02]  /*20450*/  FMUL.FTZ R156, R156, R70.reuse ;  /* 0x000000469c9c7220 */ /* 0x080fe40000410000 */
[----:B------:R-:W-:Y:S02]  /*20460*/  FMUL.FTZ R157, R157, R70 ;  /* 0x000000469d9d7220 */ /* 0x000fe40000410000 */
[----:B------:R-:W-:-:S02]  /*20470*/  FMUL.FTZ R158, R158, R69 ;  /* 0x000000459e9e7220 */ /* 0x000fc40000410000 */
[-C--:B------:R-:W-:Y:S02]  /*20480*/  FMUL.FTZ R159, R159, R69.reuse ;  /* 0x000000459f9f7220 */ /* 0x080fe40000410000 */
[----:B-1----:R-:W-:Y:S02]  /*20490*/  FFMA.FTZ R3, R42, c[0x0][0x23c], -R2 ;  /* 0x00008f002a037a23 */ /* 0x002fe40000010802 */
[-C--:B------:R-:W-:Y:S02]  /*204a0*/  FMUL.FTZ R160, R160, R70.reuse ;  /* 0x00000046a0a07220 */ /* 0x080fe40000410000 */
[----:B------:R1:W-:Y:S01]  /*204b0*/  MUFU.EX2 R252, R3 ;  /* 0x0000000300fc7308 */ /* 0x0003e20000000800 */
[----:B------:R-:W-:Y:S02]  /*204c0*/  FMUL.FTZ R161, R161, R70 ;  /* 0x00000046a1a17220 */ /* 0x000fe40000410000 */
[----:B--2---:R-:W-:Y:S01]  /*204d0*/  FFMA.FTZ R4, R101, c[0x0][0x23c], -R0 ;  /* 0x00008f0065047a23 */ /* 0x004fe20000010800 */
[----:B---3--:R-:W-:Y:S01]  /*204e0*/  MOV R101, R8 ;  /* 0x0000000800657202 */ /* 0x008fe20000000f00 */
[----:B------:R-:W-:Y:S01]  /*204f0*/  FMUL.FTZ R162, R162, R69 ;  /* 0x00000045a2a27220 */ /* 0x000fe20000410000 */
[----:B------:R-:W2:Y:S01]  /*20500*/  LDSM.16.MT88.4 R8, [R228+0xa000] ;  /* 0x00a00000e408783b */ /* 0x000ea20000004200 */
[----:B----4-:R-:W-:Y:S01]  /*20510*/  F2FP.PACK_AB R5, R14, R251 ;  /* 0x000000fb0e05723e */ /* 0x010fe200000000ff */
[----:B------:R3:W-:Y:S01]  /*20520*/  MUFU.EX2 R12, R4 ;  /* 0x00000004000c7308 */ /* 0x0007e20000000800 */
[----:B------:R-:W-:-:S02]  /*20530*/  FMUL.FTZ R163, R163, R69 ;  /* 0x00000045a3a37220 */ /* 0x000fc40000410000 */
[-C--:B------:R-:W-:Y:S02]  /*20540*/  FMUL.FTZ R164, R164, R70.reuse ;  /* 0x00000046a4a47220 */ /* 0x080fe40000410000 */
[----:B------:R-:W-:Y:S02]  /*20550*/  FMUL.FTZ R165, R165, R70 ;  /* 0x00000046a5a57220 */ /* 0x000fe40000410000 */
[-C--:B------:R-:W-:Y:S02]  /*20560*/  FMUL.FTZ R166, R166, R69.reuse ;  /* 0x00000045a6a67220 */ /* 0x080fe40000410000 */
[----:B-1----:R-:W-:Y:S02]  /*20570*/  FFMA.FTZ R3, R74, c[0x0][0x23c], -R2 ;  /* 0x00008f004a037a23 */ /* 0x002fe40000010802 */
[----:B------:R-:W-:Y:S02]  /*20580*/  FMUL.FTZ R167, R167, R69 ;  /* 0x00000045a7a77220 */ /* 0x000fe40000410000 */
[----:B------:R1:W-:Y:S01]  /*20590*/  MUFU.EX2 R250, R3 ;  /* 0x0000000300fa7308 */ /* 0x0003e20000000800 */
[----:B---3--:R-:W-:-:S07]  /*205a0*/  FFMA.FTZ R4, R41, c[0x0][0x23c], -R0 ;  /* 0x00008f0029047a23 */ /* 0x008fce0000010800 */
[----:B------:R3:W4:Y:S01]  /*205b0*/  MUFU.EX2 R16, R4 ;  /* 0x0000000400107308 */ /* 0x0007220000000800 */
[----:B-1----:R-:W-:-:S07]  /*205c0*/  FFMA.FTZ R3, R33, c[0x0][0x23c], -R2 ;  /* 0x00008f0021037a23 */ /* 0x002fce0000010802 */
[----:B------:R1:W-:Y:S01]  /*205d0*/  MUFU.EX2 R249, R3 ;  /* 0x0000000300f97308 */ /* 0x0003e20000000800 */
[----:B---3--:R-:W-:Y:S02]  /*205e0*/  F2FP.PACK_AB R4, R15, R100 ;  /* 0x000000640f04723e */ /* 0x008fe400000000ff */
[----:B----4-:R-:W-:-:S07]  /*205f0*/  F2FP.PACK_AB R7, R16, R12 ;  /* 0x0000000c1007723e */ /* 0x010fce00000000ff */
[----:B--2---:R-:W-:Y:S01]  /*20600*/  HMMA.16816.F32 R24, R4, R8, R136 ;  /* 0x000000080418723c */ /* 0x004fe20000001888 */
[----:B-1----:R-:W-:-:S06]  /*20610*/  FFMA.FTZ R3, R105, c[0x0][0x23c], -R0 ;  /* 0x00008f0069037a23 */ /* 0x002fcc0000010800 */
[----:B------:R-:W-:Y:S01]  /*20620*/  MOV R139, R15 ;  /* 0x0000000f008b7202 */ /* 0x000fe20000000f00 */
[C---:B------:R-:W-:Y:S01]  /*20630*/  HMMA.16816.F32 R36, R4.reuse, R10, R140 ;  /* 0x0000000a0424723c */ /* 0x040fe2000000188c */
[----:B------:R-:W-:Y:S01]  /*20640*/  MOV R138, R14 ;  /* 0x0000000e008a7202 */ /* 0x000fe20000000f00 */
[----:B------:R1:W-:Y:S01]  /*20650*/  MUFU.EX2 R248, R3 ;  /* 0x0000000300f87308 */ /* 0x0003e20000000800 */
[----:B------:R-:W-:Y:S01]  /*20660*/  MOV R137, R13 ;  /* 0x0000000d00897202 */ /* 0x000fe20000000f00 */
[----:B------:R-:W-:Y:S01]  /*20670*/  LDSM.16.MT88.4 R8, [R230+0xa800] ;  /* 0x00a80000e608783b */ /* 0x000fe20000004200 */
[----:B------:R-:W-:Y:S02]  /*20680*/  MOV R136, R12 ;  /* 0x0000000c00887202 */ /* 0x000fe40000000f00 */
[----:B------:R-:W-:Y:S01]  /*20690*/  MOV R143, R17 ;  /* 0x00000011008f7202 */ /* 0x000fe20000000f00 */
[----:B------:R-:W2:Y:S01]  /*206a0*/  LDSM.16.MT88.4 R12, [R229+0xa000] ;  /* 0x00a00000e50c783b */ /* 0x000ea20000004200 */
[----:B------:R-:W-:Y:S01]  /*206b0*/  MOV R142, R16 ;  /* 0x00000010008e7202 */ /* 0x000fe20000000f00 */
[----:B------:R-:W-:Y:S02]  /*206c0*/  HMMA.16816.F32 R32, R4, R20, R144 ;  /* 0x000000140420723c */ /* 0x000fe40000001890 */
[----:B------:R-:W3:Y:S01]  /*206d0*/  LDSM.16.MT88.4 R16, [R230+0xa000] ;  /* 0x00a00000e610783b */ /* 0x000ee20000004200 */
[----:B-1----:R-:W-:-:S05]  /*206e0*/  FFMA.FTZ R3, R43, c[0x0][0x23c], -R0 ;  /* 0x00008f002b037a23 */ /* 0x002fca0000010800 */
[----:B------:R-:W-:Y:S01]  /*206f0*/  HMMA.16816.F32 R44, R4, R22, R148 ;  /* 0x00000016042c723c */ /* 0x000fe20000001894 */
[----:B------:R-:W1:Y:S01]  /*20700*/  LDSM.16.MT88.4 R20, [R228+0xa800] ;  /* 0x00a80000e414783b */ /* 0x000e620000004200 */
[----:B------:R4:W1:Y:S02]  /*20710*/  MUFU.EX2 R247, R3 ;  /* 0x0000000300f77308 */ /* 0x0008640000000800 */
[----:B----4-:R-:W-:-:S06]  /*20720*/  FFMA.FTZ R3, R107, c[0x0][0x23c], -R0 ;  /* 0x00008f006b037a23 */ /* 0x010fcc0000010800 */
[----:B------:R4:W-:Y:S01]  /*20730*/  MUFU.EX2 R246, R3 ;  /* 0x0000000300f67308 */ /* 0x0009e20000000800 */
[C---:B--2---:R-:W-:Y:S08]  /*20740*/  HMMA.16816.F32 R52, R4.reuse, R12, R152 ;  /* 0x0000000c0434723c */ /* 0x044ff00000001898 */
[----:B------:R-:W-:Y:S01]  /*20750*/  HMMA.16816.F32 R156, R4, R14, R156 ;  /* 0x0000000e049c723c */ /* 0x000fe2000000189c */
[----:B------:R-:W2:Y:S01]  /*20760*/  LDSM.16.MT88.4 R12, [R229+0xa800] ;  /* 0x00a80000e50c783b */ /* 0x000ea20000004200 */
[----:B----4-:R-:W-:-:S04]  /*20770*/  FFMA.FTZ R3, R48, c[0x0][0x23c], -R0 ;  /* 0x00008f0030037a23 */ /* 0x010fc80000010800 */
[----:B------:R4:W1:Y:S02]  /*20780*/  MUFU.EX2 R243, R3 ;  /* 0x0000000300f37308 */ /* 0x0008640000000800 */
[C---:B---3--:R-:W-:Y:S08]  /*20790*/  HMMA.16816.F32 R160, R4.reuse, R16, R160 ;  /* 0x0000001004a0723c */ /* 0x048ff000000018a0 */
[----:B------:R-:W-:Y:S01]  /*207a0*/  HMMA.16816.F32 R16, R4, R18, R164 ;  /* 0x000000120410723c */ /* 0x000fe200000018a4 */
[----:B----4-:R-:W-:-:S06]  /*207b0*/  FFMA.FTZ R3, R108, c[0x0][0x23c], -R2 ;  /* 0x00008f006c037a23 */ /* 0x010fcc0000010802 */
[----:B------:R-:W-:Y:S02]  /*207c0*/  F2FP.PACK_AB R4, R252, R40 ;  /* 0x00000028fc04723e */ /* 0x000fe400000000ff */
[----:B-1----:R-:W-:Y:S01]  /*207d0*/  F2FP.PACK_AB R5, R247, R248 ;  /* 0x000000f8f705723e */ /* 0x002fe200000000ff */
[----:B------:R1:W-:Y:S01]  /*207e0*/  MUFU.EX2 R240, R3 ;  /* 0x0000000300f07308 */ /* 0x0003e20000000800 */
[----:B------:R-:W-:Y:S02]  /*207f0*/  F2FP.PACK_AB R6, R249, R250 ;  /* 0x000000faf906723e */ /* 0x000fe400000000ff */
[----:B------:R-:W-:-:S07]  /*20800*/  F2FP.PACK_AB R7, R243, R246 ;  /* 0x000000f6f307723e */ /* 0x000fce00000000ff */
[----:B------:R-:W-:Y:S01]  /*20810*/  HMMA.16816.F32 R24, R4, R20, R24 ;  /* 0x000000140418723c */ /* 0x000fe20000001818 */
[----:B-1----:R-:W-:-:S07]  /*20820*/  FFMA.FTZ R3, R50, c[0x0][0x23c], -R2 ;  /* 0x00008f0032037a23 */ /* 0x002fce0000010802 */
[C---:B------:R-:W-:Y:S01]  /*20830*/  HMMA.16816.F32 R36, R4.reuse, R22, R36 ;  /* 0x000000160424723c */ /* 0x040fe20000001824 */
[----:B------:R-:W1:Y:S01]  /*20840*/  LDSM.16.MT88.4 R20, [R228+0xb000] ;  /* 0x00b00000e414783b */ /* 0x000e620000004200 */
[----:B------:R3:W4:Y:S06]  /*20850*/  MUFU.EX2 R241, R3 ;  /* 0x0000000300f17308 */ /* 0x00072c0000000800 */
[C---:B------:R-:W-:Y:S08]  /*20860*/  HMMA.16816.F32 R32, R4.reuse, R28, R32 ;  /* 0x0000001c0420723c */ /* 0x040ff00000001820 */
[----:B------:R-:W-:Y:S01]  /*20870*/  HMMA.16816.F32 R44, R4, R30, R44 ;  /* 0x0000001e042c723c */ /* 0x000fe2000000182c */
[----:B------:R-:W1:Y:S01]  /*20880*/  LDSM.16.MT88.4 R28, [R231+0xb000] ;  /* 0x00b00000e71c783b */ /* 0x000e620000004200 */
[----:B---3--:R-:W-:-:S04]  /*20890*/  FFMA.FTZ R3, R109, c[0x0][0x23c], -R2 ;  /* 0x00008f006d037a23 */ /* 0x008fc80000010802 */
[----:B------:R3:W-:Y:S02]  /*208a0*/  MUFU.EX2 R227, R3 ;  /* 0x0000000300e37308 */ /* 0x0007e40000000800 */
[C---:B--2---:R-:W-:Y:S08]  /*208b0*/  HMMA.16816.F32 R52, R4.reuse, R12, R52 ;  /* 0x0000000c0434723c */ /* 0x044ff00000001834 */
[----:B------:R-:W-:Y:S01]  /*208c0*/  HMMA.16816.F32 R64, R4, R14, R156 ;  /* 0x0000000e0440723c */ /* 0x000fe2000000189c */
[----:B------:R-:W2:Y:S01]  /*208d0*/  LDSM.16.MT88.4 R12, [R229+0xb000] ;  /* 0x00b00000e50c783b */ /* 0x000ea20000004200 */
[----:B---3--:R-:W-:-:S06]  /*208e0*/  FFMA.FTZ R3, R56, c[0x0][0x23c], -R2 ;  /* 0x00008f0038037a23 */ /* 0x008fcc0000010802 */
[C---:B------:R-:W-:Y:S01]  /*208f0*/  HMMA.16816.F32 R160, R4.reuse, R8, R160 ;  /* 0x0000000804a0723c */ /* 0x040fe200000018a0 */
[----:B------:R3:W1:Y:S07]  /*20900*/  MUFU.EX2 R242, R3 ;  /* 0x0000000300f27308 */ /* 0x00066e0000000800 */
[----:B------:R-:W-:Y:S01]  /*20910*/  HMMA.16816.F32 R16, R4, R10, R16 ;  /* 0x0000000a0410723c */ /* 0x000fe20000001810 */
[----:B------:R-:W2:Y:S06]  /*20920*/  LDSM.16.MT88.4 R8, [R230+0xb000] ;  /* 0x00b00000e608783b */ /* 0x000eac0000004200 */
[----:B----4-:R-:W-:Y:S01]  /*20930*/  F2FP.PACK_AB R4, R241, R240 ;  /* 0x000000f0f104723e */ /* 0x010fe200000000ff */
[----:B---3--:R-:W-:Y:S01]  /*20940*/  FFMA.FTZ R3, R112, c[0x0][0x23c], -R0 ;  /* 0x00008f0070037a23 */ /* 0x008fe20000010800 */
        /* <DEDUP_REMOVED lines=50> */
[C---:B------:R-:W-:Y:S01]  /*20c70*/  HMMA.16816.F32 R48, R4.reuse, R20, R24 ;  /* 0x000000140430723c */ /* 0x040fe20000001818 */
[----:B------:R-:W4:Y:S04]  /*20c80*/  LDSM.16.MT88.4 R24, [R228+0xc000] ;  /* 0x00c00000e418783b */ /* 0x000f280000004200 */
[----:B------:R-:W3:Y:S03]  /*20c90*/  LDSM.16.MT88.4 R20, [R231+0xc000] ;  /* 0x00c00000e714783b */ /* 0x000ee60000004200 */
[----:B--2---:R-:W-:Y:S01]  /*20ca0*/  HMMA.16816.F32 R64, R4, R14, R64 ;  /* 0x0000000e0440723c */ /* 0x004fe20000001840 */
[----:B-1----:R-:W-:-:S07]  /*20cb0*/  FFMA.FTZ R3, R120, c[0x0][0x23c], -R2 ;  /* 0x00008f0078037a23 */ /* 0x002fce0000010802 */
[----:B------:R-:W-:Y:S01]  /*20cc0*/  HMMA.16816.F32 R16, R4, R10, R16 ;  /* 0x0000000a0410723c */ /* 0x000fe20000001810 */
[----:B------:R1:W-:Y:S02]  /*20cd0*/  MUFU.EX2 R166, R3 ;  /* 0x0000000300a67308 */ /* 0x0003e40000000800 */
[----:B-1----:R-:W-:Y:S01]  /*20ce0*/  FFMA.FTZ R3, R72, c[0x0][0x23c], -R2 ;  /* 0x00008f0048037a23 */ /* 0x002fe20000010802 */
[----:B------:R-:W-:-:S04]  /*20cf0*/  MOV R72, R40 ;  /* 0x0000002800487202 */ /* 0x000fc80000000f00 */
[C---:B------:R-:W-:Y:S01]  /*20d00*/  HMMA.16816.F32 R40, R4.reuse, R28, R32 ;  /* 0x0000001c0428723c */ /* 0x040fe20000001820 */
[----:B------:R1:W2:Y:S07]  /*20d10*/  MUFU.EX2 R165, R3 ;  /* 0x0000000300a57308 */ /* 0x0002ae0000000800 */
[C---:B------:R-:W-:Y:S01]  /*20d20*/  HMMA.16816.F32 R32, R4.reuse, R12, R52 ;  /* 0x0000000c0420723c */ /* 0x040fe20000001834 */
[----:B------:R-:W4:Y:S07]  /*20d30*/  LDSM.16.MT88.4 R12, [R229+0xc000] ;  /* 0x00c00000e50c783b */ /* 0x000f2e0000004200 */
[----:B------:R-:W-:Y:S01]  /*20d40*/  HMMA.16816.F32 R28, R4, R8, R160 ;  /* 0x00000008041c723c */ /* 0x000fe200000018a0 */
[----:B-1----:R-:W-:Y:S01]  /*20d50*/  FFMA.FTZ R3, R122, c[0x0][0x23c], -R0 ;  /* 0x00008f007a037a23 */ /* 0x002fe20000010800 */
[----:B------:R-:W1:Y:S03]  /*20d60*/  LDSM.16.MT88.4 R8, [R230+0xc000] ;  /* 0x00c00000e608783b */ /* 0x000e660000004200 */
[----:B------:R2:W-:Y:S02]  /*20d70*/  MUFU.EX2 R164, R3 ;  /* 0x0000000300a47308 */ /* 0x0005e40000000800 */
[----:B---3--:R-:W-:-:S02]  /*20d80*/  F2FP.PACK_AB R4, R215, R167 ;  /* 0x000000a7d704723e */ /* 0x008fc400000000ff */
[----:B--2---:R-:W-:Y:S02]  /*20d90*/  F2FP.PACK_AB R6, R165, R166 ;  /* 0x000000a6a506723e */ /* 0x004fe400000000ff */
[----:B------:R-:W-:Y:S02]  /*20da0*/  MOV R160, R139 ;  /* 0x0000008b00a07202 */ /* 0x000fe40000000f00 */
[----:B------:R-:W-:Y:S02]  /*20db0*/  MOV R161, R138 ;  /* 0x0000008a00a17202 */ /* 0x000fe40000000f00 */
[----:B------:R-:W-:Y:S02]  /*20dc0*/  MOV R162, R137 ;  /* 0x0000008900a27202 */ /* 0x000fe40000000f00 */
[----:B------:R-:W-:Y:S01]  /*20dd0*/  MOV R163, R136 ;  /* 0x0000008800a37202 */ /* 0x000fe20000000f00 */
[----:B------:R-:W-:Y:S01]  /*20de0*/  FFMA.FTZ R3, R73, c[0x0][0x23c], -R0 ;  /* 0x00008f0049037a23 */ /* 0x000fe20000010800 */
        /* <DEDUP_REMOVED lines=13> */
[----:B--2---:R-:W-:Y:S01]  /*20ec0*/  FFMA.FTZ R3, R76, c[0x0][0x23c], -R2 ;  /* 0x00008f004c037a23 */ /* 0x004fe20000010802 */
[----:B------:R-:W-:-:S03]  /*20ed0*/  MOV R76, R100 ;  /* 0x00000064004c7202 */ /* 0x000fc60000000f00 */
[----:B------:R2:W3:Y:S03]  /*20ee0*/  MUFU.EX2 R156, R3 ;  /* 0x00000003009c7308 */ /* 0x0004e60000000800 */
[C---:B------:R-:W-:Y:S01]  /*20ef0*/  HMMA.16816.F32 R48, R4.reuse, R22, R36 ;  /* 0x000000160430723c */ /* 0x040fe20000001824 */
[----:B------:R-:W4:Y:S07]  /*20f00*/  LDSM.16.MT88.4 R20, [R231+0xc800] ;  /* 0x00c80000e714783b */ /* 0x000f2e0000004200 */
[----:B------:R-:W-:Y:S01]  /*20f10*/  HMMA.16816.F32 R32, R4, R12, R32 ;  /* 0x0000000c0420723c */ /* 0x000fe20000001820 */
[----:B--2---:R-:W-:-:S07]  /*20f20*/  FFMA.FTZ R3, R129, c[0x0][0x23c], -R2 ;  /* 0x00008f0081037a23 */ /* 0x004fce0000010802 */
[C---:B------:R-:W-:Y:S01]  /*20f30*/  HMMA.16816.F32 R64, R4.reuse, R14, R64 ;  /* 0x0000000e0440723c */ /* 0x040fe20000001840 */
[----:B------:R-:W2:Y:S01]  /*20f40*/  LDSM.16.MT88.4 R12, [R229+0xc800] ;  /* 0x00c80000e50c783b */ /* 0x000ea20000004200 */
[----:B------:R3:W-:Y:S06]  /*20f50*/  MUFU.EX2 R154, R3 ;  /* 0x00000003009a7308 */ /* 0x0007ec0000000800 */
[C---:B-1----:R-:W-:Y:S08]  /*20f60*/  HMMA.16816.F32 R28, R4.reuse, R8, R28 ;  /* 0x00000008041c723c */ /* 0x042ff0000000181c */
[----:B------:R-:W-:Y:S01]  /*20f70*/  HMMA.16816.F32 R16, R4, R10, R16 ;  /* 0x0000000a0410723c */ /* 0x000fe20000001810 */
[----:B------:R-:W1:Y:S01]  /*20f80*/  LDSM.16.MT88.4 R8, [R230+0xc800] ;  /* 0x00c80000e608783b */ /* 0x000e620000004200 */
[----:B---3--:R-:W-:-:S04]  /*20f90*/  FFMA.FTZ R3, R77, c[0x0][0x23c], -R2 ;  /* 0x00008f004d037a23 */ /* 0x008fc80000010802 */
[----:B------:R3:W3:Y:S02]  /*20fa0*/  MUFU.EX2 R153, R3 ;  /* 0x0000000300997308 */ /* 0x0006e40000000800 */
[----:B------:R-:W-:Y:S01]  /*20fb0*/  HMMA.16816.F32 R56, R4, R26, R56 ;  /* 0x0000001a0438723c */ /* 0x000fe20000001838 */
[----:B------:R-:W1:Y:S06]  /*20fc0*/  LDSM.16.MT88.4 R24, [R228+0xc800] ;  /* 0x00c80000e418783b */ /* 0x000e6c0000004200 */
[----:B------:R-:W-:Y:S01]  /*20fd0*/  F2FP.PACK_AB R4, R156, R155 ;  /* 0x0000009b9c04723e */ /* 0x000fe200000000ff */
[----:B---3--:R-:W-:Y:S01]  /*20fe0*/  FFMA.FTZ R3, R131, c[0x0][0x23c], -R0 ;  /* 0x00008f0083037a23 */ /* 0x008fe20000010800 */
[----:B------:R-:W-:-:S03]  /*20ff0*/  F2FP.PACK_AB R6, R153, R154 ;  /* 0x0000009a9906723e */ /* 0x000fc600000000ff */
[----:B------:R3:W-:Y:S02]  /*21000*/  MUFU.EX2 R152, R3 ;  /* 0x0000000300987308 */ /* 0x0007e40000000800 */
[----:B---3--:R-:W-:-:S06]  /*21010*/  FFMA.FTZ R3, R79, c[0x0][0x23c], -R0 ;  /* 0x00008f004f037a23 */ /* 0x008fcc0000010800 */
[----:B------:R3:W1:Y:S02]  /*21020*/  MUFU.EX2 R151, R3 ;  /* 0x0000000300977308 */ /* 0x0006640000000800 */
[----:B---3--:R-:W-:Y:S01]  /*21030*/  FFMA.FTZ R3, R130, c[0x0][0x23c], -R0 ;  /* 0x00008f0082037a23 */ /* 0x008fe20000010800 */
[----:B-1----:R-:W-:-:S05]  /*21040*/  F2FP.PACK_AB R5, R151, R152 ;  /* 0x000000989705723e */ /* 0x002fca00000000ff */
[----:B------:R1:W-:Y:S02]  /*21050*/  MUFU.EX2 R150, R3 ;  /* 0x0000000300967308 */ /* 0x0003e40000000800 */
[----:B-1----:R-:W-:-:S06]  /*21060*/  FFMA.FTZ R3, R81, c[0x0][0x23c], -R0 ;  /* 0x00008f0051037a23 */ /* 0x002fcc0000010800 */
[----:B------:R1:W3:Y:S02]  /*21070*/  MUFU.EX2 R149, R3 ;  /* 0x0000000300957308 */ /* 0x0002e40000000800 */
[----:B-1----:R-:W-:Y:S01]  /*21080*/  FFMA.FTZ R3, R133, c[0x0][0x23c], -R2 ;  /* 0x00008f0085037a23 */ /* 0x002fe20000010802 */
[----:B---3--:R-:W-:-:S05]  /*21090*/  F2FP.PACK_AB R7, R149, R150 ;  /* 0x000000969507723e */ /* 0x008fca00000000ff */
[----:B------:R1:W-:Y:S02]  /*210a0*/  MUFU.EX2 R147, R3 ;  /* 0x0000000300937308 */ /* 0x0003e40000000800 */
[C---:B----4-:R-:W-:Y:S08]  /*210b0*/  HMMA.16816.F32 R40, R4.reuse, R20, R40 ;  /* 0x000000140428723c */ /* 0x050ff00000001828 */
        /* <DEDUP_REMOVED lines=78> */
[----:B--2---:R-:W-:-:S04]  /*215a0*/  FFMA.FTZ R3, R91, c[0x0][0x23c], -R2 ;  /* 0x00008f005b037a23 */ /* 0x004fc80000010802 */
[----:B------:R2:W1:Y:S03]  /*215b0*/  MUFU.EX2 R123, R3 ;  /* 0x00000003007b7308 */ /* 0x0004660000000800 */
[----:B------:R-:W-:Y:S01]  /*215c0*/  HMMA.16816.F32 R64, R4, R14, R64 ;  /* 0x0000000e0440723c */ /* 0x000fe20000001840 */
[----:B------:R-:W4:Y:S06]  /*215d0*/  LDSM.16.MT88.4 R12, [R229+0xe000] ;  /* 0x00e00000e50c783b */ /* 0x000f2c0000004200 */
[----:B---3--:R-:W-:Y:S01]  /*215e0*/  F2FP.PACK_AB R4, R130, R129 ;  /* 0x000000818204723e */ /* 0x008fe200000000ff */
        /* <DEDUP_REMOVED lines=26> */
[----:B-1----:R-:W-:-:S04]  /*21790*/  FFMA.FTZ R3, R95, c[0x0][0x23c], -R2 ;  /* 0x00008f005f037a23 */ /* 0x002fc80000010802 */
[----:B------:R1:W4:Y:S03]  /*217a0*/  MUFU.EX2 R115, R3 ;  /* 0x0000000300737308 */ /* 0x0003260000000800 */
[----:B------:R-:W-:Y:S01]  /*217b0*/  HMMA.16816.F32 R64, R4, R14, R64 ;  /* 0x0000000e0440723c */ /* 0x000fe20000001840 */
[----:B------:R-:W2:Y:S06]  /*217c0*/  LDSM.16.MT88.4 R12, [R229+0xe800] ;  /* 0x00e80000e50c783b */ /* 0x000eac0000004200 */
[----:B---3--:R-:W-:Y:S01]  /*217d0*/  F2FP.PACK_AB R4, R118, R116 ;  /* 0x000000747604723e */ /* 0x008fe200000000ff */
[----:B-1----:R-:W-:Y:S01]  /*217e0*/  FFMA.FTZ R3, R176, c[0x0][0x23c], -R0 ;  /* 0x00008f00b0037a23 */ /* 0x002fe20000010800 */
[----:B----4-:R-:W-:-:S03]  /*217f0*/  F2FP.PACK_AB R6, R115, R117 ;  /* 0x000000757306723e */ /* 0x010fc600000000ff */
        /* <DEDUP_REMOVED lines=83> */
[----:B------:R-:W-:-:S02]  /*21d30*/  FFMA.FTZ R9, R200, c[0x0][0x23c], -R0 ;  /* 0x00008f00c8097a23 */ /* 0x000fc40000010800 */
[----:B------:R-:W-:Y:S02]  /*21d40*/  FADD.FTZ R8, R160, R8 ;  /* 0x00000008a0087221 */ /* 0x000fe40000010000 */
[----:B------:R1:W-:Y:S01]  /*21d50*/  MUFU.EX2 R79, R9 ;  /* 0x00000009004f7308 */ /* 0x0003e20000000800 */
[----:B--2---:R-:W-:Y:S02]  /*21d60*/  FFMA.FTZ R3, R192, c[0x0][0x23c], -R2 ;  /* 0x00008f00c0037a23 */ /* 0x004fe40000010802 */
[----:B------:R-:W-:Y:S01]  /*21d70*/  HMMA.16816.F32 R52, R4, R20, R24 ;  /* 0x000000140434723c */ /* 0x000fe20000001818 */
[----:B------:R-:W-:Y:S01]  /*21d80*/  FADD.FTZ R8, R162, R8 ;  /* 0x00000008a2087221 */ /* 0x000fe20000010000 */
[----:B------:R-:W2:Y:S03]  /*21d90*/  LDSM.16.MT88.4 R20, [R231+0x10000] ;  /* 0x01000000e714783b */ /* 0x000ea60000004200 */
[----:B------:R4:W-:Y:S01]  /*21da0*/  MUFU.EX2 R90, R3 ;  /* 0x00000003005a7308 */ /* 0x0009e20000000800 */
[----:B------:R-:W-:-:S02]  /*21db0*/  FADD.FTZ R8, R75, R8 ;  /* 0x000000084b087221 */ /* 0x000fc40000010000 */
[----:B------:R-:W-:Y:S01]  /*21dc0*/  HMMA.16816.F32 R24, R4, R32, R36 ;  /* 0x000000200418723c */ /* 0x000fe20000001824 */
[----:B------:R-:W2:Y:S01]  /*21dd0*/  LDSM.16.MT88.4 R32, [R229+0x10000] ;  /* 0x01000000e520783b */ /* 0x000ea20000004200 */
[----:B-1----:R-:W-:-:S06]  /*21de0*/  FFMA.FTZ R9, R202, c[0x0][0x23c], -R0 ;  /* 0x00008f00ca097a23 */ /* 0x002fcc0000010800 */
[----:B------:R-:W-:Y:S01]  /*21df0*/  HMMA.16816.F32 R36, R4, R48, R56 ;  /* 0x000000300424723c */ /* 0x000fe20000001838 */
[----:B------:R1:W-:Y:S01]  /*21e00*/  MUFU.EX2 R76, R9 ;  /* 0x00000009004c7308 */ /* 0x0003e20000000800 */
[----:B----4-:R-:W-:-:S06]  /*21e10*/  FFMA.FTZ R3, R175, c[0x0][0x23c], -R2 ;  /* 0x00008f00af037a23 */ /* 0x010fcc0000010802 */
[----:B------:R-:W-:Y:S01]  /*21e20*/  HMMA.16816.F32 R48, R4, R50, R64 ;  /* 0x000000320430723c */ /* 0x000fe20000001840 */
[----:B------:R4:W4:Y:S06]  /*21e30*/  MUFU.EX2 R89, R3 ;  /* 0x0000000300597308 */ /* 0x00092c0000000800 */
[----:B---3--:R-:W-:Y:S01]  /*21e40*/  F2FP.PACK_AB R4, R92, R91 ;  /* 0x0000005b5c04723e */ /* 0x008fe200000000ff */
[----:B-1----:R-:W-:-:S04]  /*21e50*/  FFMA.FTZ R9, R191, c[0x0][0x23c], -R0 ;  /* 0x00008f00bf097a23 */ /* 0x002fc80000010800 */
[----:B------:R1:W-:Y:S01]  /*21e60*/  MUFU.EX2 R75, R9 ;  /* 0x00000009004b7308 */ /* 0x0003e20000000800 */
[----:B----4-:R-:W-:Y:S01]  /*21e70*/  FFMA.FTZ R3, R193, c[0x0][0x23c], -R0 ;  /* 0x00008f00c1037a23 */ /* 0x010fe20000010800 */
[----:B------:R-:W-:-:S06]  /*21e80*/  F2FP.PACK_AB R6, R89, R90 ;  /* 0x0000005a5906723e */ /* 0x000fcc00000000ff */
[----:B------:R3:W-:Y:S01]  /*21e90*/  MUFU.EX2 R88, R3 ;  /* 0x0000000300587308 */ /* 0x0007e20000000800 */
[----:B-1----:R-:W-:Y:S02]  /*21ea0*/  FFMA.FTZ R9, R194, c[0x0][0x23c], -R2 ;  /* 0x00008f00c2097a23 */ /* 0x002fe40000010802 */
[----:B---3--:R-:W-:-:S05]  /*21eb0*/  FFMA.FTZ R3, R178, c[0x0][0x23c], -R0 ;  /* 0x00008f00b2037a23 */ /* 0x008fca0000010800 */
        /* <DEDUP_REMOVED lines=15> */
[C---:B--2---:R-:W-:Y:S08]  /*21fb0*/  HMMA.16816.F32 R28, R4.reuse, R22, R28 ;  /* 0x00000016041c723c */ /* 0x044ff0000000181c */
[----:B------:R-:W-:Y:S01]  /*21fc0*/  HMMA.16816.F32 R60, R4, R34, R48 ;  /* 0x00000022043c723c */ /* 0x000fe20000001830 */
[----:B-1----:R-:W-:-:S07]  /*21fd0*/  FFMA.FTZ R3, R198, c[0x0][0x23c], -R2 ;  /* 0x00008f00c6037a23 */ /* 0x002fce0000010802 */
        /* <DEDUP_REMOVED lines=8> */
[----:B------:R-:W-:-:S04]  /*22060*/  FADD.FTZ R3, R161, R3 ;  /* 0x00000003a1037221 */ /* 0x000fc80000010000 */
[----:B------:R-:W-:Y:S02]  /*22070*/  FADD.FTZ R10, R163, R3 ;  /* 0x00000003a30a7221 */ /* 0x000fe40000010000 */
[----:B------:R-:W-:Y:S01]  /*22080*/  FFMA.FTZ R3, R189, c[0x0][0x23c], -R0 ;  /* 0x00008f00bd037a23 */ /* 0x000fe20000010800 */
[----:B------:R-:W-:Y:S01]  /*22090*/  HMMA.16816.F32 R24, R4, R18, R40 ;  /* 0x000000120418723c */ /* 0x000fe20000001828 */
[----:B------:R-:W-:Y:S01]  /*220a0*/  FADD.FTZ R10, R73, R10 ;  /* 0x0000000a490a7221 */ /* 0x000fe20000010000 */
[----:B------:R-:W3:Y:S01]  /*220b0*/  LDSM.16.MT88.4 R16, [R229+0x10800] ;  /* 0x01080000e510783b */ /* 0x000ee20000004200 */
[----:B------:R4:W4:Y:S02]  /*220c0*/  MUFU.EX2 R77, R3 ;  /* 0x00000003004d7308 */ /* 0x0009240000000800 */
[----:B------:R-:W-:Y:S02]  /*220d0*/  FADD.FTZ R10, R248, R10 ;  /* 0x0000000af80a7221 */ /* 0x000fe40000010000 */
[----:B------:R-:W-:-:S02]  /*220e0*/  F2FP.PACK_AB R4, R84, R83 ;  /* 0x000000535404723e */ /* 0x000fc400000000ff */
[----:B--2---:R-:W-:Y:S02]  /*220f0*/  F2FP.PACK_AB R6, R81, R82 ;  /* 0x000000525106723e */ /* 0x004fe400000000ff */
[----:B------:R2:W-:Y:S01]  /*22100*/  MUFU.EX2 R73, R9 ;  /* 0x0000000900497308 */ /* 0x0005e20000000800 */
[----:B------:R-:W-:Y:S01]  /*22110*/  F2FP.PACK_AB R7, R75, R76 ;  /* 0x0000004c4b07723e */ /* 0x000fe200000000ff */
[----:B----4-:R-:W-:Y:S01]  /*22120*/  FADD.FTZ R3, R72, R8 ;  /* 0x0000000848037221 */ /* 0x010fe20000010000 */
[----:B------:R-:W-:-:S03]  /*22130*/  F2FP.PACK_AB R5, R77, R79 ;  /* 0x0000004f4d05723e */ /* 0x000fc600000000ff */
        /* <DEDUP_REMOVED lines=16> */
[----:B------:R-:W-:Y:S02]  /*22240*/  FFMA.FTZ R3, R204, c[0x0][0x23c], -R2 ;  /* 0x00008f00cc037a23 */ /* 0x000fe40000010802 */
[----:B------:R-:W-:Y:S02]  /*22250*/  FADD.FTZ R8, R242, R8 ;  /* 0x00000008f2087221 */ /* 0x000fe40000010000 */
[----:B------:R1:W1:Y:S01]  /*22260*/  MUFU.EX2 R74, R3 ;  /* 0x00000003004a7308 */ /* 0x0002620000000800 */
[----:B--2---:R-:W-:Y:S01]  /*22270*/  FFMA.FTZ R9, R206, c[0x0][0x23c], -R2 ;  /* 0x00008f00ce097a23 */ /* 0x004fe20000010802 */
[----:B---3--:R-:W-:Y:S01]  /*22280*/  HMMA.16816.F32 R28, R4, R16, R64 ;  /* 0x00000010041c723c */ /* 0x008fe20000001840 */
[----:B------:R-:W-:-:S04]  /*22290*/  FADD.FTZ R8, R222, R8 ;  /* 0x00000008de087221 */ /* 0x000fc80000010000 */
[----:B------:R-:W-:Y:S01]  /*222a0*/  FADD.FTZ R8, R223, R8 ;  /* 0x00000008df087221 */ /* 0x000fe20000010000 */
[----:B------:R2:W-:Y:S02]  /*222b0*/  MUFU.EX2 R72, R9 ;  /* 0x0000000900487308 */ /* 0x0005e40000000800 */
[C---:B------:R-:W-:Y:S01]  /*222c0*/  HMMA.16816.F32 R60, R4.reuse, R18, R60 ;  /* 0x00000012043c723c */ /* 0x040fe2000000183c */
[----:B------:R-:W-:Y:S01]  /*222d0*/  FADD.FTZ R8, R221, R8 ;  /* 0x00000008dd087221 */ /* 0x000fe20000010000 */
[----:B------:R-:W3:Y:S03]  /*222e0*/  LDSM.16.MT88.4 R16, [R231+0x11000] ;  /* 0x01100000e710783b */ /* 0x000ee60000004200 */
[----:B------:R-:W-:Y:S02]  /*222f0*/  FADD.FTZ R8, R220, R8 ;  /* 0x00000008dc087221 */ /* 0x000fe40000010000 */
[----:B-1----:R-:W-:Y:S01]  /*22300*/  FADD.FTZ R3, R226, R10 ;  /* 0x0000000ae2037221 */ /* 0x002fe20000010000 */
[----:B------:R-:W-:Y:S01]  /*22310*/  HMMA.16816.F32 R44, R4, R20, R68 ;  /* 0x00000014042c723c */ /* 0x000fe20000001844 */
[----:B------:R-:W-:Y:S01]  /*22320*/  FADD.FTZ R8, R167, R8 ;  /* 0x00000008a7087221 */ /* 0x000fe20000010000 */
[----:B------:R-:W1:Y:S01]  /*22330*/  LDSM.16.MT88.4 R20, [R228+0x11000] ;  /* 0x01100000e414783b */ /* 0x000e620000004200 */
        /* <DEDUP_REMOVED lines=11> */
[----:B------:R-:W4:Y:S01]  /*223f0*/  LDSM.16.MT88.4 R12, [R229+0x11000] ;  /* 0x01100000e50c783b */ /* 0x000f220000004200 */
[----:B------:R-:W-:Y:S02]  /*22400*/  FADD.FTZ R8, R156, R8 ;  /* 0x000000089c087221 */ /* 0x000fe40000010000 */
[----:B------:R-:W-:Y:S02]  /*22410*/  FADD.FTZ R3, R159, R3 ;  /* 0x000000039f037221 */ /* 0x000fe40000010000 */
[----:B--2---:R-:W-:Y:S01]  /*22420*/  FFMA.FTZ R9, R196, c[0x0][0x23c], -R2 ;  /* 0x00008f00c4097a23 */ /* 0x004fe20000010802 */
[----:B------:R-:W-:Y:S01]  /*22430*/  F2FP.PACK_AB R4, R73, R74 ;  /* 0x0000004a4904723e */ /* 0x000fe200000000ff */
[----:B------:R-:W-:-:S02]  /*22440*/  FADD.FTZ R3, R158, R3 ;  /* 0x000000039e037221 */ /* 0x000fc40000010000 */
[----:B------:R-:W-:Y:S01]  /*22450*/  FADD.FTZ R8, R154, R8 ;  /* 0x000000089a087221 */ /* 0x000fe20000010000 */
[----:B------:R-:W2:Y:S01]  /*22460*/  MUFU.EX2 R59, R9 ;  /* 0x00000009003b7308 */ /* 0x000ea20000000800 */
[----:B------:R-:W-:Y:S02]  /*22470*/  FADD.FTZ R3, R157, R3 ;  /* 0x000000039d037221 */ /* 0x000fe40000010000 */
[----:B------:R-:W-:Y:S01]  /*22480*/  FADD.FTZ R8, R153, R8 ;  /* 0x0000000899087221 */ /* 0x000fe20000010000 */
[----:B------:R-:W-:Y:S01]  /*22490*/  LDSM.16.MT88.4 R156, [R229+0x11800] ;  /* 0x01180000e59c783b */ /* 0x000fe20000004200 */
[----:B------:R-:W-:Y:S02]  /*224a0*/  FADD.FTZ R3, R152, R3 ;  /* 0x0000000398037221 */ /* 0x000fe40000010000 */
[----:B------:R-:W-:Y:S02]  /*224b0*/  FADD.FTZ R8, R147, R8 ;  /* 0x0000000893087221 */ /* 0x000fe40000010000 */
[----:B------:R-:W-:-:S02]  /*224c0*/  FADD.FTZ R3, R151, R3 ;  /* 0x0000000397037221 */ /* 0x000fc40000010000 */
[----:B------:R-:W-:Y:S02]  /*224d0*/  FADD.FTZ R8, R146, R8 ;  /* 0x0000000892087221 */ /* 0x000fe40000010000 */
[----:B------:R-:W-:Y:S02]  /*224e0*/  FADD.FTZ R3, R150, R3 ;  /* 0x0000000396037221 */ /* 0x000fe40000010000 */
[----:B------:R-:W-:Y:S01]  /*224f0*/  FADD.FTZ R8, R145, R8 ;  /* 0x0000000891087221 */ /* 0x000fe20000010000 */
[----:B--2---:R-:W-:Y:S01]  /*22500*/  F2FP.PACK_AB R6, R59, R72 ;  /* 0x000000483b06723e */ /* 0x004fe200000000ff */
[----:B------:R-:W-:Y:S02]  /*22510*/  FFMA.FTZ R9, R208, c[0x0][0x23c], -R0 ;  /* 0x00008f00d0097a23 */ /* 0x000fe40000010800 */
[----:B------:R-:W-:Y:S02]  /*22520*/  FADD.FTZ R3, R149, R3 ;  /* 0x0000000395037221 */ /* 0x000fe40000010000 */
[----:B------:R2:W-:Y:S01]  /*22530*/  MUFU.EX2 R58, R9 ;  /* 0x00000009003a7308 */ /* 0x0005e20000000800 */
        /* <DEDUP_REMOVED lines=9> */
[----:B--2---:R-:W-:Y:S01]  /*225d0*/  FFMA.FTZ R9, R199, c[0x0][0x23c], -R0 ;  /* 0x00008f00c7097a23 */ /* 0x004fe20000010800 */
[----:B------:R-:W-:Y:S01]  /*225e0*/  LDSM.16.MT88.4 R140, [R228+0x11800] ;  /* 0x01180000e48c783b */ /* 0x000fe20000004200 */
[----:B------:R-:W-:Y:S02]  /*225f0*/  FADD.FTZ R3, R136, R3 ;  /* 0x0000000388037221 */ /* 0x000fe40000010000 */
[----:B------:R2:W1:Y:S01]  /*22600*/  MUFU.EX2 R57, R9 ;  /* 0x0000000900397308 */ /* 0x0004620000000800 */
[----:B------:R-:W-:Y:S02]  /*22610*/  FADD.FTZ R8, R137, R8 ;  /* 0x0000000889087221 */ /* 0x000fe40000010000 */
[----:B------:R-:W-:Y:S02]  /*22620*/  FADD.FTZ R3, R133, R3 ;  /* 0x0000000385037221 */ /* 0x000fe40000010000 */
[----:B------:R-:W-:-:S02]  /*22630*/  FADD.FTZ R8, R129, R8 ;  /* 0x0000000881087221 */ /* 0x000fc40000010000 */
[----:B------:R-:W-:-:S04]  /*22640*/  FADD.FTZ R3, R132, R3 ;  /* 0x0000000384037221 */ /* 0x000fc80000010000 */
[----:B------:R-:W-:Y:S02]  /*22650*/  FADD.FTZ R3, R131, R3 ;  /* 0x0000000383037221 */ /* 0x000fe40000010000 */
        /* <DEDUP_REMOVED lines=111> */
.L_x_3966:
[----:B------:R-:W-:Y:S05]  /*22d50*/  @!P5 BRA `(.L_x_3972) ;  /* 0x000063000000d947 */ /* 0x000fea0003800000 */
[----:B------:R-:W-:Y:S01]  /*22d60*/  ULDC UR9, c[0x0][0x1a0] ;  /* 0x0000680000097ab9 */ /* 0x000fe20000000800 */
[----:B------:R-:W-:Y:S01]  /*22d70*/  IMAD.MOV.U32 R133, RZ, RZ, R3 ;  /* 0x000000ffff857224 */ /* 0x000fe200078e0003 */
[----:B------:R-:W-:Y:S01]  /*22d80*/  ULEA UR6, -UR9, URZ, 0x8 ;  /* 0x0000003f09067291 */ /* 0x000fe2000f8e413f */
[----:B------:R-:W-:Y:S01]  /*22d90*/  IMAD.MOV.U32 R132, RZ, RZ, R36 ;  /* 0x000000ffff847224 */ /* 0x000fe200078e0024 */
[----:B------:R-:W-:Y:S02]  /*22da0*/  UMOV UR4, 0x5 ;  /* 0x0000000500047882 */ /* 0x000fe40000000000 */
[----:B------:R-:W-:-:S02]  /*22db0*/  ULDC UR10, c[0x0][0x1a4] ;  /* 0x00006900000a7ab9 */ /* 0x000fc40000000800 */
[----:B------:R-:W-:Y:S01]  /*22dc0*/  USHF.L.U64.HI UR10, UR9, UR4, UR10 ;  /* 0x00000004090a7299 */ /* 0x000fe2000801020a */
[----:B-1----:R-:W-:Y:S01]  /*22dd0*/  MOV R2, UR6 ;  /* 0x0000000600027c02 */ /* 0x002fe20008000f00 */
[----:B------:R-:W-:Y:S02]  /*22de0*/  USHF.R.S32.HI UR4, URZ, 0x1f, UR6 ;  /* 0x0000001f3f047899 */ /* 0x000fe40008011406 */
[----:B------:R-:W-:Y:S02]  /*22df0*/  USHF.L.U32 UR9, UR9, 0x5, URZ ;  /* 0x0000000509097899 */ /* 0x000fe4000800063f */
[----:B------:R1:W-:Y:S01]  /*22e00*/  STL [R1+0x20], R2 ;  /* 0x0000200201007387 */ /* 0x0003e20000100800 */
[----:B------:R-:W-:Y:S01]  /*22e10*/  ULDC.64 UR12, c[0x0][0x118] ;  /* 0x00004600000c7ab9 */ /* 0x000fe20000000a00 */
[----:B------:R-:W-:Y:S01]  /*22e20*/  MOV R0, UR4 ;  /* 0x0000000400007c02 */ /* 0x000fe20008000f00 */
[----:B------:R-:W-:Y:S02]  /*22e30*/  UMOV UR5, 0x5 ;  /* 0x0000000500057882 */ /* 0x000fe40000000000 */
[----:B------:R-:W-:-:S02]  /*22e40*/  ULDC UR4, c[0x0][0x19c] ;  /* 0x0000670000047ab9 */ /* 0x000fc40000000800 */
[----:B------:R1:W-:Y:S03]  /*22e50*/  STL [R1+0x1c], R0 ;  /* 0x00001c0001007387 */ /* 0x0003e60000100800 */
.L_x_3976:
[----:B------:R-:W2:Y:S01]  /*22e60*/  LDL.LU R240, [R1] ;  /* 0x0000000001f07983 */ /* 0x000ea20000300800 */
[----:B------:R-:W-:Y:S04]  /*22e70*/  DEPBAR.LE SB0, 0x0 ;  /* 0x000080000000791a */ /* 0x000fe80000000000 */
[----:B-1----:R1:W5:Y:S04]  /*22e80*/  LDL R2, [R1+0x20] ;  /* 0x0000200001027983 */ /* 0x0023680000100800 */
[----:B------:R-:W-:Y:S01]  /*22e90*/  BAR.SYNC.DEFER_BLOCKING 0x0 ;  /* 0x0000000000007b1d */ /* 0x000fe20000010000 */
[----:B------:R-:W-:Y:S05]  /*22ea0*/  LOP3.LUT P6, RZ, R238, 0x400, RZ, 0xc0, !PT ;  /* 0x00000400eeff7812 */ /* 0x000fea00078cc0ff */
[----:B------:R1:W5:Y:S01]  /*22eb0*/  LDL R0, [R1+0x1c] ;  /* 0x00001c0001007983 */ /* 0x0003620000100800 */
[----:B--2---:R-:W-:Y:S05]  /*22ec0*/  IADD3 R240, R240, -0x1, RZ ;  /* 0xfffffffff0f07810 */ /* 0x004fea0007ffe0ff */
[----:B------:R1:W-:Y:S02]  /*22ed0*/  STL [R1], R240 ;  /* 0x000000f001007387 */ /* 0x0003e40000100800 */
[----:B------:R-:W-:-:S05]  /*22ee0*/  @!P6 BRA `(.L_x_3973) ;  /* 0x000003b00000e947 */ /* 0x000fca0003800000 */
[----:B------:R-:W-:Y:S01]  /*22ef0*/  IMAD.SHL.U32 R5, R240, 0x100, RZ ;  /* 0x00000100f0057824 */ /* 0x000fe200078e00ff */
[----:B------:R-:W-:Y:S04]  /*22f00*/  IABS R9, c[0x0][0x2d0] ;  /* 0x0000b40000097a13 */ /* 0x000fe80000000000 */
[----:B-----5:R-:W2:Y:S01]  /*22f10*/  I2F.RP R2, R9 ;  /* 0x0000000900027306 */ /* 0x020ea20000209400 */
[C---:B------:R-:W-:Y:S02]  /*22f20*/  IADD3 R7, R5.reuse, 0x100, RZ ;  /* 0x0000010005077810 */ /* 0x040fe40007ffe0ff */
        /* <DEDUP_REMOVED lines=55> */
.L_x_3973:
[----:B------:R-:W2:Y:S01]  /*232a0*/  LDL.LU R11, [R1+0x14] ;  /* 0x00001400010b7983 */ /* 0x000ea20000300800 */
[-C--:B------:R-:W-:Y:S02]  /*232b0*/  LEA R172, R236, R233.reuse, 0x1 ;  /* 0x000000e9ecac7211 */ /* 0x080fe400078e08ff */
[----:B------:R-:W-:Y:S01]  /*232c0*/  IADD3 R208, R134, R234, RZ ;  /* 0x000000ea86d07210 */ /* 0x000fe20007ffe0ff */
[----:B------:R-:W3:Y:S01]  /*232d0*/  LDL.LU R10, [R1+0x18] ;  /* 0x00001800010a7983 */ /* 0x000ee20000300800 */
[----:B------:R-:W-:Y:S02]  /*232e0*/  LEA R212, R237, R233, 0x1 ;  /* 0x000000e9edd47211 */ /* 0x000fe400078e08ff */
[C---:B------:R-:W-:Y:S02]  /*232f0*/  IADD3 R220, R135.reuse, 0x800, RZ ;  /* 0x0000080087dc7810 */ /* 0x040fe40007ffe0ff */
[----:B------:R-:W-:Y:S02]  /*23300*/  IADD3 R224, R135, 0x1000, RZ ;  /* 0x0000100087e07810 */ /* 0x000fe40007ffe0ff */
[C---:B---3-5:R-:W-:Y:S04]  /*23310*/  LEA R10, P0, R2.reuse, R10, 0x1 ;  /* 0x0000000a020a7211 */ /* 0x068fe800078008ff */
        /* <DEDUP_REMOVED lines=53> */
[----:B------:R-:W-:Y:S08]  /*23670*/  LDSM.16.M88.4 R16, [R134+0x2800] ;  /* 0x002800008610783b */ /* 0x000ff00000000200 */
[----:B------:R-:W-:Y:S08]  /*23680*/  LDSM.16.M88.4 R24, [R134+0x3000] ;  /* 0x003000008618783b */ /* 0x000ff00000000200 */
[----:B---3--:R-:W1:Y:S08]  /*23690*/  LDSM.16.M88.4 R8, [R134+0x2000] ;  /* 0x002000008608783b */ /* 0x008e700000000200 */
[----:B------:R-:W3:Y:S08]  /*236a0*/  LDSM.16.M88.4 R32, [R134+0x3800] ;  /* 0x003800008620783b */ /* 0x000ef00000000200 */
[----:B------:R-:W4:Y:S08]  /*236b0*/  LDSM.16.M88.4 R40, [R134+0x4000] ;  /* 0x004000008628783b */ /* 0x000f300000000200 */
        /* <DEDUP_REMOVED lines=31> */
[----:B------:R-:W0:Y:S01]  /*238b0*/  LDGDEPBAR ;  /* 0x00000000000079af */ /* 0x000e220000000000 */
[C---:B------:R-:W-:Y:S07]  /*238c0*/  HMMA.16816.F32 R64, R128.reuse, R66, RZ ;  /* 0x000000428040723c */ /* 0x040fee00000018ff */
[----:B------:R-:W1:Y:S01]  /*238d0*/  LDSM.16.M88.4 R192, [R208+0x4000] ;  /* 0x00400000d0c0783b */ /* 0x000e620000000200 */
        /* <DEDUP_REMOVED lines=23> */
[----:B------:R-:W3:Y:S07]  /*23a50*/  LDSM.16.M88.4 R168, [R208+0x5800] ;  /* 0x00580000d0a8783b */ /* 0x000eee0000000200 */
[C---:B--2---:R-:W-:Y:S08]  /*23a60*/  HMMA.16816.F32 R4, R172.reuse, R176, R4 ;  /* 0x000000b0ac04723c */ /* 0x044ff00000001804 */
[C---:B------:R-:W-:Y:S01]  /*23a70*/  HMMA.16816.F32 R8, R172.reuse, R178, R8 ;  /* 0x000000b2ac08723c */ /* 0x040fe20000001808 */
[----:B------:R-:W2:Y:S07]  /*23a80*/  LDSM.16.M88.4 R176, [R208+0x6000] ;  /* 0x00600000d0b0783b */ /* 0x000eae0000000200 */
[C---:B------:R-:W-:Y:S08]  /*23a90*/  HMMA.16816.F32 R12, R172.reuse, R180, R12 ;  /* 0x000000b4ac0c723c */ /* 0x040ff0000000180c */
[C---:B------:R-:W-:Y:S01]  /*23aa0*/  HMMA.16816.F32 R16, R172.reuse, R182, R16 ;  /* 0x000000b6ac10723c */ /* 0x040fe20000001810 */
[----:B------:R-:W4:Y:S07]  /*23ab0*/  LDSM.16.M88.4 R180, [R208+0x6800] ;  /* 0x00680000d0b4783b */ /* 0x000f2e0000000200 */
[C---:B------:R-:W-:Y:S08]  /*23ac0*/  HMMA.16816.F32 R20, R172.reuse, R184, R20 ;  /* 0x000000b8ac14723c */ /* 0x040ff00000001814 */
[C---:B------:R-:W-:Y:S01]  /*23ad0*/  HMMA.16816.F32 R24, R172.reuse, R186, R24 ;  /* 0x000000baac18723c */ /* 0x040fe20000001818 */
[----:B------:R-:W2:Y:S07]  /*23ae0*/  LDSM.16.M88.4 R184, [R208+0x7000] ;  /* 0x00700000d0b8783b */ /* 0x000eae0000000200 */
        /* <DEDUP_REMOVED lines=8> */
[----:B------:R-:W1:Y:S07]  /*23b70*/  LDSM.16.M88.4 R196, [R208+0x8800] ;  /* 0x00880000d0c4783b */ /* 0x000e6e0000000200 */
[C---:B------:R-:W-:Y:S01]  /*23b80*/  HMMA.16816.F32 R52, R172.reuse, R200, R52 ;  /* 0x000000c8ac34723c */ /* 0x040fe20000001834 */
[----:B------:R-:W1:Y:S06]  /*23b90*/  LDSM.16.M88.4 R208, [R208+0x9800] ;  /* 0x00980000d0d0783b */ /* 0x000e6c0000000200 */
[C---:B------:R-:W-:Y:S01]  /*23ba0*/  IADD3 R200, R135.reuse, 0x1800, RZ ;  /* 0x0000180087c87810 */ /* 0x040fe20007ffe0ff */
[C---:B------:R-:W-:Y:S05]  /*23bb0*/  HMMA.16816.F32 R56, R172.reuse, R202, R56 ;  /* 0x000000caac38723c */ /* 0x040fea0000001838 */
[----:B------:R-:W1:Y:S03]  /*23bc0*/  LDSM.16.M88.4 R200, [R200] ;  /* 0x00000000c8c8783b */ /* 0x000e660000000200 */
[C---:B---3--:R-:W-:Y:S07]  /*23bd0*/  HMMA.16816.F32 R60, R172.reuse, R168, R60 ;  /* 0x000000a8ac3c723c */ /* 0x048fee000000183c */
[C---:B------:R-:W-:Y:S01]  /*23be0*/  IADD3 R168, R135.reuse, 0x2000, RZ ;  /* 0x0000200087a87810 */ /* 0x040fe20007ffe0ff */
[C---:B------:R-:W-:Y:S05]  /*23bf0*/  HMMA.16816.F32 R64, R172.reuse, R170, R64 ;  /* 0x000000aaac40723c */ /* 0x040fea0000001840 */
[----:B------:R-:W3:Y:S03]  /*23c00*/  LDSM.16.M88.4 R168, [R168] ;  /* 0x00000000a8a8783b */ /* 0x000ee60000000200 */
[C---:B--2---:R-:W-:Y:S07]  /*23c10*/  HMMA.16816.F32 R68, R172.reuse, R176, R68 ;  /* 0x000000b0ac44723c */ /* 0x044fee0000001844 */
        /* <DEDUP_REMOVED lines=33> */
[----:B------:R-:W1:Y:S02]  /*23e30*/  LDSM.16.M88.4 R172, [R172] ;  /* 0x00000000acac783b */ /* 0x000e640000000200 */
[C---:B------:R-:W-:Y:S01]  /*23e40*/  IADD3 R216, R135.reuse, 0x7000, RZ ;  /* 0x0000700087d87810 */ /* 0x040fe20007ffe0ff */
[C---:B------:R-:W-:Y:S05]  /*23e50*/  HMMA.16816.F32 R8, R212.reuse, R218, R8 ;  /* 0x000000dad408723c */ /* 0x040fea0000001808 */
[----:B------:R-:W2:Y:S03]  /*23e60*/  LDSM.16.M88.4 R216, [R216] ;  /* 0x00000000d8d8783b */ /* 0x000ea60000000200 */
        /* <DEDUP_REMOVED lines=10> */
[C---:B---3--:R-:W-:Y:S08]  /*23f10*/  HMMA.16816.F32 R36, R212.reuse, R168, R36 ;  /* 0x000000a8d424723c */ /* 0x048ff00000001824 */
[C---:B------:R-:W-:Y:S01]  /*23f20*/  HMMA.16816.F32 R40, R212.reuse, R170, R40 ;  /* 0x000000aad428723c */ /* 0x040fe20000001828 */
[----:B------:R-:W3:Y:S07]  /*23f30*/  LDSM.16.M88.4 R168, [R232+0x800] ;  /* 0x00080000e8a8783b */ /* 0x000eee0000000200 */
        /* <DEDUP_REMOVED lines=19> */
[C---:B------:R-:W-:Y:S08]  /*24070*/  HMMA.16816.F32 R120, R212.reuse, R218, R120 ;  /* 0x000000dad478723c */ /* 0x040ff00000001878 */
[C---:B----4-:R-:W-:Y:S08]  /*24080*/  HMMA.16816.F32 R124, R212.reuse, R200, R124 ;  /* 0x000000c8d47c723c */ /* 0x050ff0000000187c */
[----:B------:R-:W-:Y:S08]  /*24090*/  HMMA.16816.F32 R128, R212, R202, R128 ;  /* 0x000000cad480723c */ /* 0x000ff00000001880 */
[C---:B------:R-:W-:Y:S08]  /*240a0*/  HMMA.16816.F32 R4, R220.reuse, R224, R4 ;  /* 0x000000e0dc04723c */ /* 0x040ff00000001804 */
[C---:B------:R-:W-:Y:S08]  /*240b0*/  HMMA.16816.F32 R8, R220.reuse, R226, R8 ;  /* 0x000000e2dc08723c */ /* 0x040ff00000001808 */
[C---:B---3--:R-:W-:Y:S08]  /*240c0*/  HMMA.16816.F32 R12, R220.reuse, R168, R12 ;  /* 0x000000a8dc0c723c */ /* 0x048ff0000000180c */
        /* <DEDUP_REMOVED lines=67> */
[----:B------:R-:W-:Y:S03]  /*24500*/  FMUL.FTZ R39, R39, c[0x0][0x2ec] ;  /* 0x0000bb0027277a20 */ /* 0x000fe60000410000 */
[----:B------:R-:W1:Y:S01]  /*24510*/  MUFU.TANH R170, R22 ;  /* 0x0000001600aa7308 */ /* 0x000e620000002400 */
[C---:B------:R-:W-:Y:S01]  /*24520*/  HMMA.16816.F32 R48, R220.reuse, R10, R48 ;  /* 0x0000000adc30723c */ /* 0x040fe20000001830 */
[----:B------:R-:W1:Y:S02]  /*24530*/  LDSM.16.M88.4 R8, [R232+0x3800] ;  /* 0x00380000e808783b */ /* 0x000e640000000200 */
[----:B------:R-:W-:Y:S02]  /*24540*/  FMUL.FTZ R40, R40, c[0x0][0x2ec] ;  /* 0x0000bb0028287a20 */ /* 0x000fe40000410000 */
[----:B------:R-:W-:Y:S02]  /*24550*/  FMUL.FTZ R41, R41, c[0x0][0x2ec] ;  /* 0x0000bb0029297a20 */ /* 0x000fe40000410000 */
[----:B------:R-:W-:Y:S02]  /*24560*/  FMUL.FTZ R42, R42, c[0x0][0x2ec] ;  /* 0x0000bb002a2a7a20 */ /* 0x000fe40000410000 */
[----:B------:R-:W1:Y:S01]  /*24570*/  MUFU.TANH R174, R23 ;  /* 0x0000001700ae7308 */ /* 0x000e620000002400 */
        /* <DEDUP_REMOVED lines=28> */
[C---:B--2---:R-:W-:Y:S05]  /*24740*/  HMMA.16816.F32 R68, R220.reuse, R4, R68 ;  /* 0x00000004dc44723c */ /* 0x044fea0000001844 */
[----:B------:R-:W-:Y:S02]  /*24750*/  FMUL.FTZ R62, R62, c[0x0][0x2ec] ;  /* 0x0000bb003e3e7a20 */ /* 0x000fe40000410000 */
        /* <DEDUP_REMOVED lines=23> */
[----:B------:R-:W-:Y:S04]  /*248d0*/  FMUL.FTZ R61, R61, c[0x0][0x2ec] ;  /* 0x0000bb003d3d7a20 */ /* 0x000fe80000410000 */
        /* <DEDUP_REMOVED lines=51> */
[----:B------:R-:W1:Y:S01]  /*24c10*/  LDSM.16.M88.4 R8, [R232+0x7800] ;  /* 0x00780000e808783b */ /* 0x000e620000000200 */
[----:B------:R-:W-:Y:S04]  /*24c20*/  DEPBAR.LE SB0, 0x0 ;  /* 0x000080000000791a */ /* 0x000fe80000000000 */
[----:B------:R-:W-:Y:S02]  /*24c30*/  FMUL.FTZ R106, R106, c[0x0][0x2ec] ;  /* 0x0000bb006a6a7a20 */ /* 0x000fe40000410000 */
[----:B------:R-:W-:Y:S01]  /*24c40*/  FMUL.FTZ R107, R107, c[0x0][0x2ec] ;  /* 0x0000bb006b6b7a20 */ /* 0x000fe20000410000 */
[----:B------:R-:W1:Y:S01]  /*24c50*/  MUFU.TANH R203, R44 ;  /* 0x0000002c00cb7308 */ /* 0x000e620000002400 */
[----:B------:R-:W-:Y:S01]  /*24c60*/  BAR.SYNC.DEFER_BLOCKING 0x0 ;  /* 0x0000000000007b1d */ /* 0x000fe20000010000 */
[C---:B--2---:R-:W-:Y:S05]  /*24c70*/  HMMA.16816.F32 R116, R220.reuse, R4, R116 ;  /* 0x00000004dc74723c */ /* 0x044fea0000001874 */
[----:B------:R-:W-:Y:S02]  /*24c80*/  FMUL.FTZ R108, R108, c[0x0][0x2ec] ;  /* 0x0000bb006c6c7a20 */ /* 0x000fe40000410000 */
[----:B------:R-:W-:Y:S01]  /*24c90*/  FMUL.FTZ R109, R109, c[0x0][0x2ec] ;  /* 0x0000bb006d6d7a20 */ /* 0x000fe20000410000 */
[----:B------:R-:W2:Y:S01]  /*24ca0*/  MUFU.TANH R205, R45 ;  /* 0x0000002d00cd7308 */ /* 0x000ea20000002400 */
[C---:B------:R-:W-:Y:S03]  /*24cb0*/  HMMA.16816.F32 R120, R220.reuse, R6, R120 ;  /* 0x00000006dc78723c */ /* 0x040fe60000001878 */
[----:B------:R-:W-:Y:S02]  /*24cc0*/  FMUL.FTZ R110, R110, c[0x0][0x2ec] ;  /* 0x0000bb006e6e7a20 */ /* 0x000fe40000410000 */
[----:B------:R-:W-:Y:S02]  /*24cd0*/  FMUL.FTZ R111, R111, c[0x0][0x2ec] ;  /* 0x0000bb006f6f7a20 */ /* 0x000fe40000410000 */
[----:B------:R-:W-:Y:S02]  /*24ce0*/  FMUL.FTZ R112, R112, c[0x0][0x2ec] ;  /* 0x0000bb0070707a20 */ /* 0x000fe40000410000 */
[----:B------:R-:W2:Y:S03]  /*24cf0*/  MUFU.TANH R206, R46 ;  /* 0x0000002e00ce7308 */ /* 0x000ea60000002400 */
        /* <DEDUP_REMOVED lines=15> */
[----:B------:R-:W2:Y:S06]  /*24df0*/  MUFU.TANH R209, R48 ;  /* 0x0000003000d17308 */ /* 0x000eac0000002400 */
[----:B------:R-:W-:Y:S02]  /*24e00*/  FMUL.FTZ R124, R124, c[0x0][0x2ec] ;  /* 0x0000bb007c7c7a20 */ /* 0x000fe40000410000 */
[----:B------:R-:W-:Y:S02]  /*24e10*/  FMUL.FTZ R125, R125, c[0x0][0x2ec] ;  /* 0x0000bb007d7d7a20 */ /* 0x000fe40000410000 */
[----:B------:R-:W2:Y:S01]  /*24e20*/  MUFU.TANH R207, R49 ;  /* 0x0000003100cf7308 */ /* 0x000ea20000002400 */
[----:B------:R-:W-:Y:S02]  /*24e30*/  FMUL.FTZ R126, R126, c[0x0][0x2ec] ;  /* 0x0000bb007e7e7a20 */ /* 0x000fe40000410000 */
[----:B------:R-:W-:Y:S01]  /*24e40*/  FMUL.FTZ R127, R127, c[0x0][0x2ec] ;  /* 0x0000bb007f7f7a20 */ /* 0x000fe20000410000 */
[----:B-1----:R-:W-:Y:S01]  /*24e50*/  MOV R118, R240 ;  /* 0x000000f000767202 */ /* 0x002fe20000000f00 */
[----:B------:R-:W-:Y:S02]  /*24e60*/  FMUL.FTZ R37, R130, c[0x0][0x2ec] ;  /* 0x0000bb0082257a20 */ /* 0x000fe40000410000 */
[----:B------:R-:W-:Y:S02]  /*24e70*/  FMUL.FTZ R128, R128, c[0x0][0x2ec] ;  /* 0x0000bb0080807a20 */ /* 0x000fe40000410000 */
[----:B------:R-:W-:Y:S01]  /*24e80*/  FMUL.FTZ R129, R129, c[0x0][0x2ec] ;  /* 0x0000bb0081817a20 */ /* 0x000fe20000410000 */
[----:B------:R1:W1:Y:S01]  /*24e90*/  MUFU.TANH R240, R120 ;  /* 0x0000007800f07308 */ /* 0x0002620000002400 */
[----:B------:R-:W-:Y:S09]  /*24ea0*/  FMUL.FTZ R0, R131, c[0x0][0x2ec] ;  /* 0x0000bb0083007a20 */ /* 0x000ff20000410000 */
[----:B------:R2:W2:Y:S10]  /*24eb0*/  MUFU.TANH R210, R50 ;  /* 0x0000003200d27308 */ /* 0x0004b40000002400 */
[----:B------:R2:W2:Y:S01]  /*24ec0*/  MUFU.TANH R211, R51 ;  /* 0x0000003300d37308 */ /* 0x0004a20000002400 */
[----:B-1----:R-:W2:Y:S09]  /*24ed0*/  LDL R120, [R1+0x24] ;  /* 0x0000240001787983 */ /* 0x002eb20000100800 */
        /* <DEDUP_REMOVED lines=128> */
[----:B------:R1:W2:Y:S01]  /*256e0*/  LDG.E R7, [R4.64] ;  /* 0x0000000c04077981 */ /* 0x0002a2000c1e1900 */
[C---:B------:R-:W-:Y:S01]  /*256f0*/  LEA.HI.X.SX32 R3, R0.reuse, R245, 0x2, P0 ;  /* 0x000000f500037211 */ /* 0x040fe200000f16ff */
[----:B------:R-:W-:Y:S04]  /*25700*/  IMAD.IADD R0, R0, 0x1, -R6 ;  /* 0x0000000100007824 */ /* 0x000fe800078e0a06 */
        /* <DEDUP_REMOVED lines=14> */
.L_x_3975:
        /* <DEDUP_REMOVED lines=58> */
.L_x_3974:
        /* <DEDUP_REMOVED lines=162> */
[--C-:B------:R-:W-:Y:S02]  /*265b0*/  FFMA.FTZ R37, R37, c[0x0][0x23c], -R60.reuse ;  /* 0x00008f0025257a23 */ /* 0x100fe4000001083c */
[----:B------:R-:W-:Y:S01]  /*265c0*/  FFMA.FTZ R7, R186, c[0x0][0x23c], -R39 ;  /* 0x00008f00ba077a23 */ /* 0x000fe20000010827 */
        /* <DEDUP_REMOVED lines=22> */
[----:B------:R3:W4:Y:S01]  /*26730*/  MUFU.EX2 R33, R10 ;  /* 0x0000000a00217308 */ /* 0x0007220000000800 */
[--C-:B-1----:R-:W-:Y:S09]  /*26740*/  FFMA.FTZ R4, R187, c[0x0][0x23c], -R60.reuse ;  /* 0x00008f00bb047a23 */ /* 0x102ff2000001083c */
[----:B------:R1:W5:Y:S01]  /*26750*/  MUFU.EX2 R116, R4 ;  /* 0x0000000400747308 */ /* 0x0003620000000800 */
[C---:B--2---:R-:W-:Y:S09]  /*26760*/  FMUL.FTZ R6, R0.reuse, R138 ;  /* 0x0000008a00067220 */ /* 0x044ff20000410000 */
[----:B------:R2:W-:Y:S01]  /*26770*/  MUFU.EX2 R248, R16 ;  /* 0x0000001000f87308 */ /* 0x0005e20000000800 */
[----:B---3--:R-:W-:Y:S01]  /*26780*/  FMUL.FTZ R10, R0, R142 ;  /* 0x0000008e000a7220 */ /* 0x008fe20000410000 */
[----:B----4-:R-:W-:Y:S01]  /*26790*/  MOV R191, R33 ;  /* 0x0000002100bf7202 */ /* 0x010fe20000000f00 */
[----:B------:R-:W-:Y:S07]  /*267a0*/  FMUL.FTZ R33, R2, R165 ;  /* 0x000000a502217220 */ /* 0x000fee0000410000 */
[----:B------:R3:W-:Y:S01]  /*267b0*/  MUFU.EX2 R187, R32 ;  /* 0x0000002000bb7308 */ /* 0x0007e20000000800 */
[--C-:B-1----:R-:W-:Y:S01]  /*267c0*/  FFMA.FTZ R4, R184, c[0x0][0x23c], -R39.reuse ;  /* 0x00008f00b8047a23 */ /* 0x102fe20000010827 */
[----:B-----5:R-:W-:Y:S08]  /*267d0*/  F2FP.PACK_AB R41, R116, R246 ;  /* 0x000000f67429723e */ /* 0x020ff000000000ff */
[----:B------:R1:W4:Y:S01]  /*267e0*/  MUFU.EX2 R122, R4 ;  /* 0x00000004007a7308 */ /* 0x0003220000000800 */
[C---:B--2---:R-:W-:Y:S09]  /*267f0*/  FMUL.FTZ R16, R2.reuse, R148 ;  /* 0x0000009402107220 */ /* 0x044ff20000410000 */
[----:B------:R2:W-:Y:S01]  /*26800*/  MUFU.EX2 R184, R8 ;  /* 0x0000000800b87308 */ /* 0x0005e20000000800 */
[----:B---3--:R-:W-:Y:S02]  /*26810*/  FMUL.FTZ R32, R2, R164 ;  /* 0x000000a402207220 */ /* 0x008fe40000410000 */
[--C-:B-1----:R-:W-:Y:S01]  /*26820*/  FFMA.FTZ R4, R183, c[0x0][0x23c], -R60.reuse ;  /* 0x00008f00b7047a23 */ /* 0x102fe2000001083c */
[----:B----4-:R-:W-:Y:S06]  /*26830*/  F2FP.PACK_AB R42, R122, R251 ;  /* 0x000000fb7a2a723e */ /* 0x010fec00000000ff */
[----:B------:R1:W-:Y:S01]  /*26840*/  MUFU.EX2 R249, R4 ;  /* 0x0000000400f97308 */ /* 0x0003e20000000800 */
[--C-:B--2---:R-:W-:Y:S09]  /*26850*/  FFMA.FTZ R8, R170, c[0x0][0x23c], -R60.reuse ;  /* 0x00008f00aa087a23 */ /* 0x104ff2000001083c */
[----:B------:R2:W-:Y:S01]  /*26860*/  MUFU.EX2 R186, R8 ;  /* 0x0000000800ba7308 */ /* 0x0005e20000000800 */
[--C-:B-1----:R-:W-:Y:S09]  /*26870*/  FFMA.FTZ R4, R182, c[0x0][0x23c], -R60.reuse ;  /* 0x00008f00b6047a23 */ /* 0x102ff2000001083c */
[----:B------:R1:W3:Y:S01]  /*26880*/  MUFU.EX2 R123, R4 ;  /* 0x00000004007b7308 */ /* 0x0002e20000000800 */
[----:B--2---:R-:W-:Y:S02]  /*26890*/  FMUL.FTZ R8, R2, R140 ;  /* 0x0000008c02087220 */ /* 0x004fe40000410000 */
[--C-:B-1----:R-:W-:Y:S01]  /*268a0*/  FFMA.FTZ R4, R177, c[0x0][0x23c], -R60.reuse ;  /* 0x00008f00b1047a23 */ /* 0x102fe2000001083c */
[----:B---3--:R-:W-:Y:S06]  /*268b0*/  F2FP.PACK_AB R43, R123, R249 ;  /* 0x000000f97b2b723e */ /* 0x008fec00000000ff */
        /* <DEDUP_REMOVED lines=29> */
[----:B------:R-:W-:Y:S01]  /*26a90*/  FMUL.FTZ R21, R2, R153 ;  /* 0x0000009902157220 */ /* 0x000fe20000410000 */
        /* <DEDUP_REMOVED lines=8> */
[--C-:B------:R-:W-:Y:S01]  /*26b20*/  FFMA.FTZ R28, R189, c[0x0][0x23c], -R39.reuse ;  /* 0x00008f00bd1c7a23 */ /* 0x100fe20000010827 */
[----:B------:R-:W-:Y:S01]  /*26b30*/  MOV R189, R118 ;  /* 0x0000007600bd7202 */ /* 0x000fe20000000f00 */
[----:B------:R-:W-:Y:S01]  /*26b40*/  FMUL.FTZ R29, R2, R161 ;  /* 0x000000a1021d7220 */ /* 0x000fe20000410000 */
[C---:B------:R-:W-:Y:S01]  /*26b50*/  HMMA.16816.F32 R24, R40.reuse, R30, R24 ;  /* 0x0000001e2818723c */ /* 0x040fe20000001818 */
[----:B------:R1:W2:Y:S02]  /*26b60*/  MUFU.EX2 R188, R28 ;  /* 0x0000001c00bc7308 */ /* 0x0002a40000000800 */
[----:B------:R-:W-:Y:S04]  /*26b70*/  ISETP.GT.AND P0, PT, R189, R190, PT ;  /* 0x000000bebd00720c */ /* 0x000fe80003f04270 */
        /* <DEDUP_REMOVED lines=26> */
[----:B------:R-:W-:Y:S01]  /*26d20*/  MOV R196, R181 ;  /* 0x000000b500c47202 */ /* 0x000fe20000000f00 */
[C---:B------:R-:W-:Y:S08]  /*26d30*/  HMMA.16816.F32 R16, R40.reuse, R54, R16 ;  /* 0x000000362810723c */ /* 0x040ff00000001810 */
[----:B------:R3:W-:Y:S01]  /*26d40*/  MUFU.EX2 R181, R52 ;  /* 0x0000003400b57308 */ /* 0x0007e20000000800 */
[C---:B------:R-:W-:Y:S03]  /*26d50*/  HMMA.16816.F32 R20, R40.reuse, R56, R20 ;  /* 0x000000382814723c */ /* 0x040fe60000001814 */
[--C-:B--2---:R-:W-:Y:S01]  /*26d60*/  FFMA.FTZ R48, R195, c[0x0][0x23c], -R60.reuse ;  /* 0x00008f00c3307a23 */ /* 0x104fe2000001083c */
[----:B------:R-:W-:Y:S03]  /*26d70*/  MOV R195, R180 ;  /* 0x000000b400c37202 */ /* 0x000fe60000000f00 */
[--C-:B------:R-:W-:Y:S01]  /*26d80*/  FFMA.FTZ R56, R198, c[0x0][0x23c], -R60.reuse ;  /* 0x00008f00c6387a23 */ /* 0x100fe2000001083c */
[C---:B------:R-:W-:Y:S01]  /*26d90*/  HMMA.16816.F32 R24, R40.reuse, R58, R24 ;  /* 0x0000003a2818723c */ /* 0x040fe20000001818 */
[----:B------:R2:W2:Y:S03]  /*26da0*/  MUFU.EX2 R182, R48 ;  /* 0x0000003000b67308 */ /* 0x0004a60000000800 */
[----:B------:R-:W-:Y:S01]  /*26db0*/  MOV R198, R132 ;  /* 0x0000008400c67202 */ /* 0x000fe20000000f00 */
[--C-:B----4-:R-:W-:Y:S03]  /*26dc0*/  FFMA.FTZ R61, R208, c[0x0][0x23c], -R60.reuse ;  /* 0x00008f00d03d7a23 */ /* 0x110fe6000001083c */
[C---:B-1----:R-:W-:Y:S03]  /*26dd0*/  HMMA.16816.F32 R28, R40.reuse, R44, R28 ;  /* 0x0000002c281c723c */ /* 0x042fe6000000181c */
[----:B------:R1:W-:Y:S01]  /*26de0*/  MUFU.EX2 R179, R56 ;  /* 0x0000003800b37308 */ /* 0x0003e20000000800 */
[--C-:B---3--:R-:W-:Y:S04]  /*26df0*/  FFMA.FTZ R52, R197, c[0x0][0x23c], -R39.reuse ;  /* 0x00008f00c5347a23 */ /* 0x108fe80000010827 */
[----:B------:R-:W-:Y:S04]  /*26e00*/  HMMA.16816.F32 R32, R40, R46, R32 ;  /* 0x0000002e2820723c */ /* 0x000fe80000001820 */
[--C-:B------:R-:W-:Y:S01]  /*26e10*/  FFMA.FTZ R44, R199, c[0x0][0x23c], -R60.reuse ;  /* 0x00008f00c72c7a23 */ /* 0x100fe2000001083c */
[----:B------:R3:W4:Y:S01]  /*26e20*/  MUFU.EX2 R180, R52 ;  /* 0x0000003400b47308 */ /* 0x0007220000000800 */
[----:B------:R-:W-:Y:S02]  /*26e30*/  MOV R199, R131 ;  /* 0x0000008300c77202 */ /* 0x000fe40000000f00 */
[----:B------:R-:W-:Y:S01]  /*26e40*/  F2FP.PACK_AB R40, R192, R194 ;  /* 0x000000c2c028723e */ /* 0x000fe200000000ff */
[----:B--2---:R-:W2:Y:S03]  /*26e50*/  LDSM.16.MT88.4 R48, [R228+0xb000] ;  /* 0x00b00000e430783b */ /* 0x004ea60000004200 */
[----:B------:R-:W-:Y:S02]  /*26e60*/  F2FP.PACK_AB R41, R191, R193 ;  /* 0x000000c1bf29723e */ /* 0x000fe400000000ff */
[----:B------:R-:W-:Y:S01]  /*26e70*/  F2FP.PACK_AB R42, R248, R247 ;  /* 0x000000f7f82a723e */ /* 0x000fe200000000ff */
[----:B------:R4:W2:Y:S01]  /*26e80*/  MUFU.EX2 R176, R44 ;  /* 0x0000002c00b07308 */ /* 0x0008a20000000800 */
[----:B-----5:R-:W-:Y:S02]  /*26e90*/  F2FP.PACK_AB R43, R223, R243 ;  /* 0x000000f3df2b723e */ /* 0x020fe400000000ff */
[----:B------:R-:W-:Y:S01]  /*26ea0*/  MOV R197, R133 ;  /* 0x0000008500c57202 */ /* 0x000fe20000000f00 */
[----:B-1----:R-:W-:Y:S06]  /*26eb0*/  LDSM.16.MT88.4 R56, [R229+0xb000] ;  /* 0x00b00000e538783b */ /* 0x002fec0000004200 */
[----:B------:R1:W-:Y:S02]  /*26ec0*/  MUFU.EX2 R171, R61 ;  /* 0x0000003d00ab7308 */ /* 0x0003e40000000800 */
[----:B---3--:R-:W3:Y:S08]  /*26ed0*/  LDSM.16.MT88.4 R52, [R231+0xb000] ;  /* 0x00b00000e734783b */ /* 0x008ef00000004200 */
[----:B----4-:R-:W4:Y:S01]  /*26ee0*/  LDSM.16.MT88.4 R44, [R230+0xb000] ;  /* 0x00b00000e62c783b */ /* 0x010f220000004200 */
[C---:B--2---:R-:W-:Y:S03]  /*26ef0*/  HMMA.16816.F32 R4, R40.reuse, R48, R4 ;  /* 0x000000302804723c */ /* 0x044fe60000001804 */
[--C-:B-1----:R-:W-:Y:S04]  /*26f00*/  FFMA.FTZ R61, R214, c[0x0][0x23c], -R60.reuse ;  /* 0x00008f00d63d7a23 */ /* 0x102fe8000001083c */
[----:B------:R1:W-:Y:S01]  /*26f10*/  MUFU.EX2 R163, R61 ;  /* 0x0000003d00a37308 */ /* 0x0003e20000000800 */
[--C-:B------:R-:W-:Y:S01]  /*26f20*/  FFMA.FTZ R48, R200, c[0x0][0x23c], -R39.reuse ;  /* 0x00008f00c8307a23 */ /* 0x100fe20000010827 */
[C---:B------:R-:W-:Y:S03]  /*26f30*/  HMMA.16816.F32 R8, R40.reuse, R50, R8 ;  /* 0x000000322808723c */ /* 0x040fe60000001808 */
[----:B------:R-:W-:Y:S05]  /*26f40*/  MOV R200, R129 ;  /* 0x0000008100c87202 */ /* 0x000fea0000000f00 */
[----:B------:R2:W5:Y:S01]  /*26f50*/  MUFU.EX2 R177, R48 ;  /* 0x0000003000b17308 */ /* 0x0005620000000800 */
[C---:B---3--:R-:W-:Y:S07]  /*26f60*/  HMMA.16816.F32 R12, R40.reuse, R52, R12 ;  /* 0x00000034280c723c */ /* 0x048fee000000180c */
[--C-:B------:R-:W-:Y:S01]  /*26f70*/  FFMA.FTZ R52, R204, c[0x0][0x23c], -R60.reuse ;  /* 0x00008f00cc347a23 */ /* 0x100fe2000001083c */
[C---:B------:R-:W-:Y:S03]  /*26f80*/  HMMA.16816.F32 R16, R40.reuse, R54, R16 ;  /* 0x000000362810723c */ /* 0x040fe60000001810 */
[----:B------:R3:W-:Y:S01]  /*26f90*/  MUFU.EX2 R174, R52 ;  /* 0x0000003400ae7308 */ /* 0x0007e20000000800 */
[--C-:B-1----:R-:W-:Y:S01]  /*26fa0*/  FFMA.FTZ R61, R225, c[0x0][0x23c], -R39.reuse ;  /* 0x00008f00e13d7a23 */ /* 0x102fe20000010827 */
[----:B------:R-:W-:Y:S03]  /*26fb0*/  MOV R204, R123 ;  /* 0x0000007b00cc7202 */ /* 0x000fe60000000f00 */
[C---:B------:R-:W-:Y:S05]  /*26fc0*/  HMMA.16816.F32 R20, R40.reuse, R56, R20 ;  /* 0x000000382814723c */ /* 0x040fea0000001814 */
[----:B------:R1:W-:Y:S01]  /*26fd0*/  MUFU.EX2 R157, R61 ;  /* 0x0000003d009d7308 */ /* 0x0003e20000000800 */
[--C-:B--2---:R-:W-:Y:S01]  /*26fe0*/  FFMA.FTZ R48, R201, c[0x0][0x23c], -R60.reuse ;  /* 0x00008f00c9307a23 */ /* 0x104fe2000001083c */
[----:B------:R-:W-:Y:S01]  /*26ff0*/  MOV R201, R128 ;  /* 0x0000008000c97202 */ /* 0x000fe20000000f00 */
[C---:B------:R-:W-:Y:S04]  /*27000*/  HMMA.16816.F32 R24, R40.reuse, R58, R24 ;  /* 0x0000003a2818723c */ /* 0x040fe80000001818 */
[--C-:B------:R-:W-:Y:S01]  /*27010*/  FFMA.FTZ R56, R205, c[0x0][0x23c], -R39.reuse ;  /* 0x00008f00cd387a23 */ /* 0x100fe20000010827 */
[----:B------:R-:W-:Y:S02]  /*27020*/  MOV R205, R116 ;  /* 0x0000007400cd7202 */ /* 0x000fe40000000f00 */
[----:B------:R2:W2:Y:S01]  /*27030*/  MUFU.EX2 R175, R48 ;  /* 0x0000003000af7308 */ /* 0x0004a20000000800 */
[C---:B----4-:R-:W-:Y:S04]  /*27040*/  HMMA.16816.F32 R28, R40.reuse, R44, R28 ;  /* 0x0000002c281c723c */ /* 0x050fe8000000181c */
[--C-:B---3--:R-:W-:Y:S01]  /*27050*/  FFMA.FTZ R52, R203, c[0x0][0x23c], -R39.reuse ;  /* 0x00008f00cb347a23 */ /* 0x108fe20000010827 */
[----:B------:R-:W-:Y:S02]  /*27060*/  MOV R203, R122 ;  /* 0x0000007a00cb7202 */ /* 0x000fe40000000f00 */
[--C-:B------:R-:W-:Y:S01]  /*27070*/  FFMA.FTZ R44, R206, c[0x0][0x23c], -R60.reuse ;  /* 0x00008f00ce2c7a23 */ /* 0x100fe2000001083c */
[----:B------:R-:W-:Y:S01]  /*27080*/  HMMA.16816.F32 R32, R40, R46, R32 ;  /* 0x0000002e2820723c */ /* 0x000fe20000001820 */
[----:B------:R3:W-:Y:S01]  /*27090*/  MUFU.EX2 R173, R52 ;  /* 0x0000003400ad7308 */ /* 0x0007e20000000800 */
[----:B------:R-:W4:Y:S02]  /*270a0*/  LDL.LU R206, [R1+0x8] ;  /* 0x0000080001ce7983 */ /* 0x000f240000300800 */
[--C-:B-1----:R-:W-:Y:S02]  /*270b0*/  FFMA.FTZ R61, R68, c[0x0][0x23c], -R39.reuse ;  /* 0x00008f00443d7a23 */ /* 0x102fe40000010827 */
[----:B------:R-:W4:Y:S01]  /*270c0*/  LDL.LU R208, [R1+0x4] ;  /* 0x0000040001d07983 */ /* 0x000f220000300800 */
[----:B------:R-:W-:Y:S02]  /*270d0*/  F2FP.PACK_AB R40, R188, R222 ;  /* 0x000000debc28723e */ /* 0x000fe400000000ff */
[----:B------:R-:W-:Y:S02]  /*270e0*/  F2FP.PACK_AB R41, R185, R187 ;  /* 0x000000bbb929723e */ /* 0x000fe400000000ff */
[----:B------:R1:W1:Y:S01]  /*270f0*/  MUFU.EX2 R172, R56 ;  /* 0x0000003800ac7308 */ /* 0x0002620000000800 */
[----:B------:R-:W-:Y:S02]  /*27100*/  F2FP.PACK_AB R42, R186, R183 ;  /* 0x000000b7ba2a723e */ /* 0x000fe400000000ff */
[----:B------:R-:W-:Y:S01]  /*27110*/  F2FP.PACK_AB R43, R182, R184 ;  /* 0x000000b8b62b723e */ /* 0x000fe200000000ff */
[----:B--2---:R-:W2:Y:S06]  /*27120*/  LDSM.16.MT88.4 R48, [R228+0xb800] ;  /* 0x00b80000e430783b */ /* 0x004eac0000004200 */
[----:B------:R5:W2:Y:S02]  /*27130*/  MUFU.EX2 R170, R44 ;  /* 0x0000002c00aa7308 */ /* 0x000aa40000000800 */
[----:B---3--:R-:W3:Y:S08]  /*27140*/  LDSM.16.MT88.4 R52, [R231+0xb800] ;  /* 0x00b80000e734783b */ /* 0x008ef00000004200 */
[----:B------:R2:W-:Y:S01]  /*27150*/  MUFU.EX2 R149, R61 ;  /* 0x0000003d00957308 */ /* 0x0005e20000000800 */
[----:B-1----:R-:W1:Y:S08]  /*27160*/  LDSM.16.MT88.4 R56, [R229+0xb800] ;  /* 0x00b80000e538783b */ /* 0x002e700000004200 */
[----:B-----5:R-:W5:Y:S01]  /*27170*/  LDSM.16.MT88.4 R44, [R230+0xb800] ;  /* 0x00b80000e62c783b */ /* 0x020f620000004200 */
[C---:B--2---:R-:W-:Y:S03]  /*27180*/  HMMA.16816.F32 R4, R40.reuse, R48, R4 ;  /* 0x000000302804723c */ /* 0x044fe60000001804 */
[--C-:B------:R-:W-:Y:S04]  /*27190*/  FFMA.FTZ R61, R75, c[0x0][0x23c], -R60.reuse ;  /* 0x00008f004b3d7a23 */ /* 0x100fe8000001083c */
[--C-:B------:R-:W-:Y:S01]  /*271a0*/  FFMA.FTZ R48, R209, c[0x0][0x23c], -R39.reuse ;  /* 0x00008f00d1307a23 */ /* 0x100fe20000010827 */
[C---:B------:R-:W-:Y:S01]  /*271b0*/  HMMA.16816.F32 R8, R40.reuse, R50, R8 ;  /* 0x000000322808723c */ /* 0x040fe20000001808 */
[----:B------:R2:W-:Y:S07]  /*271c0*/  MUFU.EX2 R143, R61 ;  /* 0x0000003d008f7308 */ /* 0x0005ee0000000800 */
[C---:B---3--:R-:W-:Y:S03]  /*271d0*/  HMMA.16816.F32 R12, R40.reuse, R52, R12 ;  /* 0x00000034280c723c */ /* 0x048fe6000000180c */
[----:B------:R3:W-:Y:S04]  /*271e0*/  MUFU.EX2 R169, R48 ;  /* 0x0000003000a97308 */ /* 0x0007e80000000800 */
[--C-:B------:R-:W-:Y:S01]  /*271f0*/  FFMA.FTZ R52, R210, c[0x0][0x23c], -R60.reuse ;  /* 0x00008f00d2347a23 */ /* 0x100fe2000001083c */
[C---:B------:R-:W-:Y:S05]  /*27200*/  HMMA.16816.F32 R16, R40.reuse, R54, R16 ;  /* 0x000000362810723c */ /* 0x040fea0000001810 */
[----:B------:R5:W-:Y:S03]  /*27210*/  MUFU.EX2 R167, R52 ;  /* 0x0000003400a77308 */ /* 0x000be60000000800 */
[C---:B-1----:R-:W-:Y:S04]  /*27220*/  HMMA.16816.F32 R20, R40.reuse, R56, R20 ;  /* 0x000000382814723c */ /* 0x042fe80000001814 */
[--C-:B--2---:R-:W-:Y:S03]  /*27230*/  FFMA.FTZ R61, R82, c[0x0][0x23c], -R60.reuse ;  /* 0x00008f00523d7a23 */ /* 0x104fe6000001083c */
[--C-:B------:R-:W-:Y:S01]  /*27240*/  FFMA.FTZ R56, R212, c[0x0][0x23c], -R39.reuse ;  /* 0x00008f00d4387a23 */ /* 0x100fe20000010827 */
[C---:B------:R-:W-:Y:S01]  /*27250*/  HMMA.16816.F32 R24, R40.reuse, R58, R24 ;  /* 0x0000003a2818723c */ /* 0x040fe20000001818 */
[----:B------:R1:W-:Y:S03]  /*27260*/  MUFU.EX2 R133, R61 ;  /* 0x0000003d00857308 */ /* 0x0003e60000000800 */
[--C-:B---3--:R-:W-:Y:S04]  /*27270*/  FFMA.FTZ R48, R207, c[0x0][0x23c], -R39.reuse ;  /* 0x00008f00cf307a23 */ /* 0x108fe80000010827 */
[C---:B-----5:R-:W-:Y:S03]  /*27280*/  HMMA.16816.F32 R28, R40.reuse, R44, R28 ;  /* 0x0000002c281c723c */ /* 0x060fe6000000181c */
[----:B------:R2:W3:Y:S01]  /*27290*/  MUFU.EX2 R168, R48 ;  /* 0x0000003000a87308 */ /* 0x0004e20000000800 */
[--C-:B------:R-:W-:Y:S03]  /*272a0*/  FFMA.FTZ R52, R211, c[0x0][0x23c], -R60.reuse ;  /* 0x00008f00d3347a23 */ /* 0x100fe6000001083c */
[--C-:B------:R-:W-:Y:S01]  /*272b0*/  FFMA.FTZ R44, R213, c[0x0][0x23c], -R39.reuse ;  /* 0x00008f00d52c7a23 */ /* 0x100fe20000010827 */
[----:B------:R-:W-:Y:S05]  /*272c0*/  HMMA.16816.F32 R32, R40, R46, R32 ;  /* 0x0000002e2820723c */ /* 0x000fea0000001820 */
[----:B------:R5:W3:Y:S02]  /*272d0*/  MUFU.EX2 R166, R52 ;  /* 0x0000003400a67308 */ /* 0x000ae40000000800 */
        /* <DEDUP_REMOVED lines=8> */
[----:B-----5:R-:W5:Y:S09]  /*27360*/  LDSM.16.MT88.4 R52, [R231+0xc000] ;  /* 0x00c00000e734783b */ /* 0x020f720000004200 */
[----:B------:R-:W-:Y:S01]  /*27370*/  MUFU.EX2 R123, R61 ;  /* 0x0000003d007b7308 */ /* 0x000fe20000000800 */
[----:B-1----:R-:W1:Y:S08]  /*27380*/  LDSM.16.MT88.4 R56, [R229+0xc000] ;  /* 0x00c00000e538783b */ /* 0x002e700000004200 */
[----:B---3--:R-:W3:Y:S01]  /*27390*/  LDSM.16.MT88.4 R44, [R230+0xc000] ;  /* 0x00c00000e62c783b */ /* 0x008ee20000004200 */
[C---:B--2---:R-:W-:Y:S07]  /*273a0*/  HMMA.16816.F32 R4, R40.reuse, R48, R4 ;  /* 0x000000302804723c */ /* 0x044fee0000001804 */
[--C-:B------:R-:W-:Y:S01]  /*273b0*/  FFMA.FTZ R48, R215, c[0x0][0x23c], -R60.reuse ;  /* 0x00008f00d7307a23 */ /* 0x100fe2000001083c */
[C---:B------:R-:W-:Y:S03]  /*273c0*/  HMMA.16816.F32 R8, R40.reuse, R50, R8 ;  /* 0x000000322808723c */ /* 0x040fe60000001808 */
[----:B------:R2:W-:Y:S05]  /*273d0*/  MUFU.EX2 R162, R48 ;  /* 0x0000003000a27308 */ /* 0x0005ea0000000800 */
[C---:B-----5:R-:W-:Y:S07]  /*273e0*/  HMMA.16816.F32 R12, R40.reuse, R52, R12 ;  /* 0x00000034280c723c */ /* 0x060fee000000180c */
[--C-:B------:R-:W-:Y:S01]  /*273f0*/  FFMA.FTZ R52, R217, c[0x0][0x23c], -R39.reuse ;  /* 0x00008f00d9347a23 */ /* 0x100fe20000010827 */
[C---:B------:R-:W-:Y:S03]  /*27400*/  HMMA.16816.F32 R16, R40.reuse, R54, R16 ;  /* 0x000000362810723c */ /* 0x040fe60000001810 */
[----:B------:R5:W-:Y:S05]  /*27410*/  MUFU.EX2 R160, R52 ;  /* 0x0000003400a07308 */ /* 0x000bea0000000800 */
[C---:B-1----:R-:W-:Y:S04]  /*27420*/  HMMA.16816.F32 R20, R40.reuse, R56, R20 ;  /* 0x000000382814723c */ /* 0x042fe80000001814 */
[--C-:B--2---:R-:W-:Y:S03]  /*27430*/  FFMA.FTZ R48, R216, c[0x0][0x23c], -R39.reuse ;  /* 0x00008f00d8307a23 */ /* 0x104fe60000010827 */
[--C-:B------:R-:W-:Y:S01]  /*27440*/  FFMA.FTZ R56, R219, c[0x0][0x23c], -R60.reuse ;  /* 0x00008f00db387a23 */ /* 0x100fe2000001083c */
[C---:B------:R-:W-:Y:S01]  /*27450*/  HMMA.16816.F32 R24, R40.reuse, R58, R24 ;  /* 0x0000003a2818723c */ /* 0x040fe20000001818 */
[----:B------:R1:W-:Y:S07]  /*27460*/  MUFU.EX2 R161, R48 ;  /* 0x0000003000a17308 */ /* 0x0003ee0000000800 */
[C---:B---3--:R-:W-:Y:S03]  /*27470*/  HMMA.16816.F32 R28, R40.reuse, R44, R28 ;  /* 0x0000002c281c723c */ /* 0x048fe6000000181c */
[----:B------:R2:W-:Y:S01]  /*27480*/  MUFU.EX2 R159, R56 ;  /* 0x00000038009f7308 */ /* 0x0005e20000000800 */
[--C-:B-----5:R-:W-:Y:S03]  /*27490*/  FFMA.FTZ R52, R218, c[0x0][0x23c], -R60.reuse ;  /* 0x00008f00da347a23 */ /* 0x120fe6000001083c */
[--C-:B------:R-:W-:Y:S01]  /*274a0*/  FFMA.FTZ R44, R224, c[0x0][0x23c], -R39.reuse ;  /* 0x00008f00e02c7a23 */ /* 0x100fe20000010827 */
[----:B------:R-:W-:Y:S05]  /*274b0*/  HMMA.16816.F32 R32, R40, R46, R32 ;  /* 0x0000002e2820723c */ /* 0x000fea0000001820 */
[----:B------:R3:W5:Y:S02]  /*274c0*/  MUFU.EX2 R158, R52 ;  /* 0x00000034009e7308 */ /* 0x0007640000000800 */
[----:B------:R-:W-:Y:S01]  /*274d0*/  F2FP.PACK_AB R40, R172, R173 ;  /* 0x000000adac28723e */ /* 0x000fe200000000ff */
[----:B-1----:R-:W1:Y:S01]  /*274e0*/  LDSM.16.MT88.4 R48, [R228+0xc800] ;  /* 0x00c80000e430783b */ /* 0x002e620000004200 */
[----:B------:R-:W-:Y:S03]  /*274f0*/  F2FP.PACK_AB R41, R171, R170 ;  /* 0x000000aaab29723e */ /* 0x000fe600000000ff */
[----:B------:R-:W-:Y:S03]  /*27500*/  F2FP.PACK_AB R42, R168, R169 ;  /* 0x000000a9a82a723e */ /* 0x000fe600000000ff */
[----:B------:R5:W1:Y:S01]  /*27510*/  MUFU.EX2 R156, R44 ;  /* 0x0000002c009c7308 */ /* 0x000a620000000800 */
[----:B------:R-:W-:Y:S01]  /*27520*/  F2FP.PACK_AB R43, R166, R167 ;  /* 0x000000a7a62b723e */ /* 0x000fe200000000ff */
[----:B--2---:R-:W-:Y:S08]  /*27530*/  LDSM.16.MT88.4 R56, [R229+0xc800] ;  /* 0x00c80000e538783b */ /* 0x004ff00000004200 */
[----:B---3--:R-:W2:Y:S08]  /*27540*/  LDSM.16.MT88.4 R52, [R231+0xc800] ;  /* 0x00c80000e734783b */ /* 0x008eb00000004200 */
[----:B-----5:R-:W3:Y:S01]  /*27550*/  LDSM.16.MT88.4 R44, [R230+0xc800] ;  /* 0x00c80000e62c783b */ /* 0x020ee20000004200 */
[C---:B-1----:R-:W-:Y:S07]  /*27560*/  HMMA.16816.F32 R4, R40.reuse, R48, R4 ;  /* 0x000000302804723c */ /* 0x042fee0000001804 */
[----:B------:R-:W-:Y:S01]  /*27570*/  FFMA.FTZ R48, R62, c[0x0][0x23c], -R60 ;  /* 0x00008f003e307a23 */ /* 0x000fe2000001083c */
[C---:B------:R-:W-:Y:S03]  /*27580*/  HMMA.16816.F32 R8, R40.reuse, R50, R8 ;  /* 0x000000322808723c */ /* 0x040fe60000001808 */
[----:B------:R1:W-:Y:S05]  /*27590*/  MUFU.EX2 R153, R48 ;  /* 0x0000003000997308 */ /* 0x0003ea0000000800 */
[C---:B--2---:R-:W-:Y:S07]  /*275a0*/  HMMA.16816.F32 R12, R40.reuse, R52, R12 ;  /* 0x00000034280c723c */ /* 0x044fee000000180c */
[--C-:B------:R-:W-:Y:S01]  /*275b0*/  FFMA.FTZ R52, R64, c[0x0][0x23c], -R39.reuse ;  /* 0x00008f0040347a23 */ /* 0x100fe20000010827 */
[C---:B------:R-:W-:Y:S03]  /*275c0*/  HMMA.16816.F32 R16, R40.reuse, R54, R16 ;  /* 0x000000362810723c */ /* 0x040fe60000001810 */
[----:B------:R2:W-:Y:S01]  /*275d0*/  MUFU.EX2 R154, R52 ;  /* 0x00000034009a7308 */ /* 0x0005e20000000800 */
[----:B----4-:R-:W-:Y:S02]  /*275e0*/  FFMA.FTZ R2, R2, R208, R250 ;  /* 0x000000d002027223 */ /* 0x010fe400000100fa */
[----:B------:R-:W-:Y:S02]  /*275f0*/  FFMA.FTZ R0, R0, R206, R246 ;  /* 0x000000ce00007223 */ /* 0x000fe400000100f6 */
[C---:B------:R-:W-:Y:S04]  /*27600*/  HMMA.16816.F32 R20, R40.reuse, R56, R20 ;  /* 0x000000382814723c */ /* 0x040fe80000001814 */
[----:B-1----:R-:W-:Y:S02]  /*27610*/  FFMA.FTZ R48, R63, c[0x0][0x23c], -R60 ;  /* 0x00008f003f307a23 */ /* 0x002fe4000001083c */
[----:B------:R-:W-:Y:S02]  /*27620*/  FADD.FTZ R2, R252, R2 ;  /* 0x00000002fc027221 */ /* 0x000fe40000010000 */
[C---:B------:R-:W-:Y:S01]  /*27630*/  HMMA.16816.F32 R24, R40.reuse, R58, R24 ;  /* 0x0000003a2818723c */ /* 0x040fe20000001818 */
[----:B------:R1:W-:Y:S03]  /*27640*/  MUFU.EX2 R155, R48 ;  /* 0x00000030009b7308 */ /* 0x0003e60000000800 */
[----:B------:R-:W-:Y:S02]  /*27650*/  FFMA.FTZ R56, R66, c[0x0][0x23c], -R60 ;  /* 0x00008f0042387a23 */ /* 0x000fe4000001083c */
[----:B------:R-:W-:Y:S02]  /*27660*/  FADD.FTZ R0, R205, R0 ;  /* 0x00000000cd007221 */ /* 0x000fe40000010000 */
[C---:B---3--:R-:W-:Y:S03]  /*27670*/  HMMA.16816.F32 R28, R40.reuse, R44, R28 ;  /* 0x0000002c281c723c */ /* 0x048fe6000000181c */
[----:B------:R3:W-:Y:S01]  /*27680*/  MUFU.EX2 R151, R56 ;  /* 0x0000003800977308 */ /* 0x0007e20000000800 */
[--C-:B--2---:R-:W-:Y:S02]  /*27690*/  FFMA.FTZ R52, R65, c[0x0][0x23c], -R39.reuse ;  /* 0x00008f0041347a23 */ /* 0x104fe40000010827 */
[----:B------:R-:W-:Y:S02]  /*276a0*/  FADD.FTZ R0, R249, R0 ;  /* 0x00000000f9007221 */ /* 0x000fe40000010000 */
[----:B------:R-:W-:Y:S04]  /*276b0*/  HMMA.16816.F32 R32, R40, R46, R32 ;  /* 0x0000002e2820723c */ /* 0x000fe80000001820 */
[----:B------:R-:W-:Y:S01]  /*276c0*/  FFMA.FTZ R44, R67, c[0x0][0x23c], -R60 ;  /* 0x00008f00432c7a23 */ /* 0x000fe2000001083c */
[----:B------:R2:W-:Y:S01]  /*276d0*/  MUFU.EX2 R152, R52 ;  /* 0x0000003400987308 */ /* 0x0005e20000000800 */
[----:B------:R-:W-:Y:S01]  /*276e0*/  FADD.FTZ R0, R204, R0 ;  /* 0x00000000cc007221 */ /* 0x000fe20000010000 */
[----:B------:R-:W-:Y:S01]  /*276f0*/  F2FP.PACK_AB R43, R159, R158 ;  /* 0x0000009e9f2b723e */ /* 0x000fe200000000ff */
[----:B-1----:R-:W1:Y:S01]  /*27700*/  LDSM.16.MT88.4 R48, [R228+0xd000] ;  /* 0x00d00000e430783b */ /* 0x002e620000004200 */
[----:B------:R-:W-:Y:S03]  /*27710*/  F2FP.PACK_AB R40, R164, R165 ;  /* 0x000000a5a428723e */ /* 0x000fe600000000ff */
[----:B------:R-:W-:Y:S01]  /*27720*/  FADD.FTZ R0, R200, R0 ;  /* 0x00000000c8007221 */ /* 0x000fe20000010000 */
[----:B------:R-:W-:Y:S02]  /*27730*/  F2FP.PACK_AB R41, R162, R163 ;  /* 0x000000a3a229723e */ /* 0x000fe400000000ff */
[----:B------:R4:W5:Y:S01]  /*27740*/  MUFU.EX2 R148, R44 ;  /* 0x0000002c00947308 */ /* 0x0009620000000800 */
[----:B------:R-:W-:Y:S01]  /*27750*/  F2FP.PACK_AB R42, R160, R161 ;  /* 0x000000a1a02a723e */ /* 0x000fe200000000ff */
[----:B------:R-:W-:Y:S01]  /*27760*/  FADD.FTZ R0, R199, R0 ;  /* 0x00000000c7007221 */ /* 0x000fe20000010000 */
[----:B---3--:R-:W-:Y:S03]  /*27770*/  LDSM.16.MT88.4 R56, [R229+0xd000] ;  /* 0x00d00000e538783b */ /* 0x008fe60000004200 */
[----:B------:R-:W-:Y:S04]  /*27780*/  FADD.FTZ R0, R197, R0 ;  /* 0x00000000c5007221 */ /* 0x000fe80000010000 */
[----:B------:R-:W-:Y:S01]  /*27790*/  FADD.FTZ R0, R195, R0 ;  /* 0x00000000c3007221 */ /* 0x000fe20000010000 */
[----:B--2---:R-:W2:Y:S03]  /*277a0*/  LDSM.16.MT88.4 R52, [R231+0xd000] ;  /* 0x00d00000e734783b */ /* 0x004ea60000004200 */
[----:B------:R-:W-:Y:S04]  /*277b0*/  FADD.FTZ R0, R193, R0 ;  /* 0x00000000c1007221 */ /* 0x000fe80000010000 */
[----:B------:R-:W-:Y:S01]  /*277c0*/  FADD.FTZ R0, R191, R0 ;  /* 0x00000000bf007221 */ /* 0x000fe20000010000 */
[----:B----4-:R-:W3:Y:S01]  /*277d0*/  LDSM.16.MT88.4 R44, [R230+0xd000] ;  /* 0x00d00000e62c783b */ /* 0x010ee20000004200 */
[C---:B-1----:R-:W-:Y:S07]  /*277e0*/  HMMA.16816.F32 R4, R40.reuse, R48, R4 ;  /* 0x000000302804723c */ /* 0x042fee0000001804 */
[--C-:B------:R-:W-:Y:S01]  /*277f0*/  FFMA.FTZ R48, R69, c[0x0][0x23c], -R39.reuse ;  /* 0x00008f0045307a23 */ /* 0x100fe20000010827 */
[C---:B------:R-:W-:Y:S03]  /*27800*/  HMMA.16816.F32 R8, R40.reuse, R50, R8 ;  /* 0x000000322808723c */ /* 0x040fe60000001808 */
[----:B------:R1:W4:Y:S05]  /*27810*/  MUFU.EX2 R150, R48 ;  /* 0x0000003000967308 */ /* 0x00032a0000000800 */
[C---:B--2---:R-:W-:Y:S07]  /*27820*/  HMMA.16816.F32 R12, R40.reuse, R52, R12 ;  /* 0x00000034280c723c */ /* 0x044fee000000180c */
[--C-:B------:R-:W-:Y:S01]  /*27830*/  FFMA.FTZ R52, R71, c[0x0][0x23c], -R60.reuse ;  /* 0x00008f0047347a23 */ /* 0x100fe2000001083c */
[C---:B------:R-:W-:Y:S03]  /*27840*/  HMMA.16816.F32 R16, R40.reuse, R54, R16 ;  /* 0x000000362810723c */ /* 0x040fe60000001810 */
[----:B------:R2:W-:Y:S01]  /*27850*/  MUFU.EX2 R147, R52 ;  /* 0x0000003400937308 */ /* 0x0005e20000000800 */
[--C-:B-1----:R-:W-:Y:S04]  /*27860*/  FFMA.FTZ R48, R70, c[0x0][0x23c], -R60.reuse ;  /* 0x00008f0046307a23 */ /* 0x102fe8000001083c */
[C---:B------:R-:W-:Y:S05]  /*27870*/  HMMA.16816.F32 R20, R40.reuse, R56, R20 ;  /* 0x000000382814723c */ /* 0x040fea0000001814 */
[----:B------:R1:W-:Y:S02]  /*27880*/  MUFU.EX2 R146, R48 ;  /* 0x0000003000927308 */ /* 0x0003e40000000800 */
[--C-:B------:R-:W-:Y:S01]  /*27890*/  FFMA.FTZ R56, R73, c[0x0][0x23c], -R39.reuse ;  /* 0x00008f0049387a23 */ /* 0x100fe20000010827 */
[C---:B------:R-:W-:Y:S07]  /*278a0*/  HMMA.16816.F32 R24, R40.reuse, R58, R24 ;  /* 0x0000003a2818723c */ /* 0x040fee0000001818 */
[----:B------:R4:W-:Y:S01]  /*278b0*/  MUFU.EX2 R144, R56 ;  /* 0x0000003800907308 */ /* 0x0009e20000000800 */
[C---:B---3--:R-:W-:Y:S04]  /*278c0*/  HMMA.16816.F32 R28, R40.reuse, R44, R28 ;  /* 0x0000002c281c723c */ /* 0x048fe8000000181c */
[--C-:B--2---:R-:W-:Y:S03]  /*278d0*/  FFMA.FTZ R52, R72, c[0x0][0x23c], -R39.reuse ;  /* 0x00008f0048347a23 */ /* 0x104fe60000010827 */
[--C-:B------:R-:W-:Y:S01]  /*278e0*/  FFMA.FTZ R44, R74, c[0x0][0x23c], -R60.reuse ;  /* 0x00008f004a2c7a23 */ /* 0x100fe2000001083c */
[----:B------:R-:W-:Y:S01]  /*278f0*/  HMMA.16816.F32 R32, R40, R46, R32 ;  /* 0x0000002e2820723c */ /* 0x000fe20000001820 */
[----:B------:R2:W-:Y:S01]  /*27900*/  MUFU.EX2 R145, R52 ;  /* 0x0000003400917308 */ /* 0x0005e20000000800 */
[----:B-1----:R-:W1:Y:S05]  /*27910*/  LDSM.16.MT88.4 R48, [R228+0xd800] ;  /* 0x00d80000e430783b */ /* 0x002e6a0000004200 */
[----:B------:R-:W-:Y:S02]  /*27920*/  F2FP.PACK_AB R40, R157, R156 ;  /* 0x0000009c9d28723e */ /* 0x000fe400000000ff */
[----:B-----5:R-:W-:Y:S02]  /*27930*/  F2FP.PACK_AB R43, R148, R151 ;  /* 0x00000097942b723e */ /* 0x020fe400000000ff */
[----:B------:R3:W5:Y:S01]  /*27940*/  MUFU.EX2 R142, R44 ;  /* 0x0000002c008e7308 */ /* 0x0007620000000800 */
[----:B------:R-:W-:Y:S02]  /*27950*/  F2FP.PACK_AB R41, R155, R153 ;  /* 0x000000999b29723e */ /* 0x000fe400000000ff */
[----:B------:R-:W-:Y:S01]  /*27960*/  F2FP.PACK_AB R42, R152, R154 ;  /* 0x0000009a982a723e */ /* 0x000fe200000000ff */
[----:B----4-:R-:W-:Y:S08]  /*27970*/  LDSM.16.MT88.4 R56, [R229+0xd800] ;  /* 0x00d80000e538783b */ /* 0x010ff00000004200 */
[----:B--2---:R-:W2:Y:S08]  /*27980*/  LDSM.16.MT88.4 R52, [R231+0xd800] ;  /* 0x00d80000e734783b */ /* 0x004eb00000004200 */
[----:B---3--:R-:W3:Y:S01]  /*27990*/  LDSM.16.MT88.4 R44, [R230+0xd800] ;  /* 0x00d80000e62c783b */ /* 0x008ee20000004200 */
[C---:B-1----:R-:W-:Y:S07]  /*279a0*/  HMMA.16816.F32 R4, R40.reuse, R48, R4 ;  /* 0x000000302804723c */ /* 0x042fee0000001804 */
[--C-:B------:R-:W-:Y:S01]  /*279b0*/  FFMA.FTZ R48, R76, c[0x0][0x23c], -R39.reuse ;  /* 0x00008f004c307a23 */ /* 0x100fe20000010827 */
[C---:B------:R-:W-:Y:S03]  /*279c0*/  HMMA.16816.F32 R8, R40.reuse, R50, R8 ;  /* 0x000000322808723c */ /* 0x040fe60000001808 */
[----:B------:R1:W-:Y:S05]  /*279d0*/  MUFU.EX2 R141, R48 ;  /* 0x00000030008d7308 */ /* 0x0003ea0000000800 */
[C---:B--2---:R-:W-:Y:S07]  /*279e0*/  HMMA.16816.F32 R12, R40.reuse, R52, R12 ;  /* 0x00000034280c723c */ /* 0x044fee000000180c */
[--C-:B------:R-:W-:Y:S01]  /*279f0*/  FFMA.FTZ R52, R78, c[0x0][0x23c], -R60.reuse ;  /* 0x00008f004e347a23 */ /* 0x100fe2000001083c */
[C---:B------:R-:W-:Y:S03]  /*27a00*/  HMMA.16816.F32 R16, R40.reuse, R54, R16 ;  /* 0x000000362810723c */ /* 0x040fe60000001810 */
[----:B------:R2:W-:Y:S01]  /*27a10*/  MUFU.EX2 R139, R52 ;  /* 0x00000034008b7308 */ /* 0x0005e20000000800 */
[--C-:B-1----:R-:W-:Y:S04]  /*27a20*/  FFMA.FTZ R48, R77, c[0x0][0x23c], -R39.reuse ;  /* 0x00008f004d307a23 */ /* 0x102fe80000010827 */
[C---:B------:R-:W-:Y:S05]  /*27a30*/  HMMA.16816.F32 R20, R40.reuse, R56, R20 ;  /* 0x000000382814723c */ /* 0x040fea0000001814 */
[----:B------:R1:W4:Y:S02]  /*27a40*/  MUFU.EX2 R140, R48 ;  /* 0x00000030008c7308 */ /* 0x0003240000000800 */
[--C-:B------:R-:W-:Y:S01]  /*27a50*/  FFMA.FTZ R56, R80, c[0x0][0x23c], -R39.reuse ;  /* 0x00008f0050387a23 */ /* 0x100fe20000010827 */
[C---:B------:R-:W-:Y:S07]  /*27a60*/  HMMA.16816.F32 R24, R40.reuse, R58, R24 ;  /* 0x0000003a2818723c */ /* 0x040fee0000001818 */
[----:B------:R4:W-:Y:S01]  /*27a70*/  MUFU.EX2 R137, R56 ;  /* 0x0000003800897308 */ /* 0x0009e20000000800 */
[C---:B---3--:R-:W-:Y:S04]  /*27a80*/  HMMA.16816.F32 R28, R40.reuse, R44, R28 ;  /* 0x0000002c281c723c */ /* 0x048fe8000000181c */
[--C-:B--2---:R-:W-:Y:S03]  /*27a90*/  FFMA.FTZ R52, R79, c[0x0][0x23c], -R60.reuse ;  /* 0x00008f004f347a23 */ /* 0x104fe6000001083c */
[--C-:B------:R-:W-:Y:S01]  /*27aa0*/  FFMA.FTZ R44, R81, c[0x0][0x23c], -R39.reuse ;  /* 0x00008f00512c7a23 */ /* 0x100fe20000010827 */
[----:B------:R-:W-:Y:S01]  /*27ab0*/  HMMA.16816.F32 R32, R40, R46, R32 ;  /* 0x0000002e2820723c */ /* 0x000fe20000001820 */
[----:B------:R2:W3:Y:S01]  /*27ac0*/  MUFU.EX2 R138, R52 ;  /* 0x00000034008a7308 */ /* 0x0004e20000000800 */
[----:B-1----:R-:W1:Y:S05]  /*27ad0*/  LDSM.16.MT88.4 R48, [R228+0xe000] ;  /* 0x00e00000e430783b */ /* 0x002e6a0000004200 */
[----:B------:R-:W-:Y:S02]  /*27ae0*/  F2FP.PACK_AB R40, R150, R149 ;  /* 0x000000959628723e */ /* 0x000fe400000000ff */
[----:B-----5:R-:W-:Y:S02]  /*27af0*/  F2FP.PACK_AB R43, R143, R142 ;  /* 0x0000008e8f2b723e */ /* 0x020fe400000000ff */
[----:B------:R5:W1:Y:S01]  /*27b00*/  MUFU.EX2 R136, R44 ;  /* 0x0000002c00887308 */ /* 0x000a620000000800 */
[----:B------:R-:W-:Y:S02]  /*27b10*/  F2FP.PACK_AB R41, R147, R146 ;  /* 0x000000929329723e */ /* 0x000fe400000000ff */
[----:B------:R-:W-:Y:S01]  /*27b20*/  F2FP.PACK_AB R42, R144, R145 ;  /* 0x00000091902a723e */ /* 0x000fe200000000ff */
[----:B----4-:R-:W-:Y:S08]  /*27b30*/  LDSM.16.MT88.4 R56, [R229+0xe000] ;  /* 0x00e00000e538783b */ /* 0x010ff00000004200 */
[----:B--2---:R-:W2:Y:S08]  /*27b40*/  LDSM.16.MT88.4 R52, [R231+0xe000] ;  /* 0x00e00000e734783b */ /* 0x004eb00000004200 */
[----:B-----5:R-:W4:Y:S01]  /*27b50*/  LDSM.16.MT88.4 R44, [R230+0xe000] ;  /* 0x00e00000e62c783b */ /* 0x020f220000004200 */
[C---:B-1----:R-:W-:Y:S07]  /*27b60*/  HMMA.16816.F32 R4, R40.reuse, R48, R4 ;  /* 0x000000302804723c */ /* 0x042fee0000001804 */
[--C-:B------:R-:W-:Y:S01]  /*27b70*/  FFMA.FTZ R48, R83, c[0x0][0x23c], -R60.reuse ;  /* 0x00008f0053307a23 */ /* 0x100fe2000001083c */
[C---:B------:R-:W-:Y:S03]  /*27b80*/  HMMA.16816.F32 R8, R40.reuse, R50, R8 ;  /* 0x000000322808723c */ /* 0x040fe60000001808 */
[----:B------:R1:W5:Y:S05]  /*27b90*/  MUFU.EX2 R132, R48 ;  /* 0x0000003000847308 */ /* 0x00036a0000000800 */
[C---:B--2---:R-:W-:Y:S07]  /*27ba0*/  HMMA.16816.F32 R12, R40.reuse, R52, R12 ;  /* 0x00000034280c723c */ /* 0x044fee000000180c */
        /* <DEDUP_REMOVED lines=10> */
[--C-:B--2---:R-:W-:Y:S03]  /*27c50*/  FFMA.FTZ R52, R86, c[0x0][0x23c], -R60.reuse ;  /* 0x00008f0056347a23 */ /* 0x104fe6000001083c */
[--C-:B------:R-:W-:Y:S01]  /*27c60*/  FFMA.FTZ R44, R88, c[0x0][0x23c], -R39.reuse ;  /* 0x00008f00582c7a23 */ /* 0x100fe20000010827 */
[----:B------:R-:W-:Y:S01]  /*27c70*/  HMMA.16816.F32 R32, R40, R46, R32 ;  /* 0x0000002e2820723c */ /* 0x000fe20000001820 */
[----:B------:R2:W4:Y:S01]  /*27c80*/  MUFU.EX2 R129, R52 ;  /* 0x0000003400817308 */ /* 0x0005220000000800 */
[----:B-1----:R-:W1:Y:S05]  /*27c90*/  LDSM.16.MT88.4 R48, [R228+0xe800] ;  /* 0x00e80000e430783b */ /* 0x002e6a0000004200 */
[----:B------:R-:W-:Y:S02]  /*27ca0*/  F2FP.PACK_AB R40, R140, R141 ;  /* 0x0000008d8c28723e */ /* 0x000fe400000000ff */
[----:B---3--:R-:W-:Y:S02]  /*27cb0*/  F2FP.PACK_AB R41, R138, R139 ;  /* 0x0000008b8a29723e */ /* 0x008fe400000000ff */
[----:B------:R3:W1:Y:S01]  /*27cc0*/  MUFU.EX2 R122, R44 ;  /* 0x0000002c007a7308 */ /* 0x0006620000000800 */
[----:B------:R-:W-:Y:S02]  /*27cd0*/  F2FP.PACK_AB R42, R136, R137 ;  /* 0x00000089882a723e */ /* 0x000fe400000000ff */
[----:B-----5:R-:W-:Y:S01]  /*27ce0*/  F2FP.PACK_AB R43, R132, R133 ;  /* 0x00000085842b723e */ /* 0x020fe200000000ff */
[----:B------:R-:W-:Y:S08]  /*27cf0*/  LDSM.16.MT88.4 R56, [R229+0xe800] ;  /* 0x00e80000e538783b */ /* 0x000ff00000004200 */
        /* <DEDUP_REMOVED lines=12> */
[----:B------:R1:W5:Y:S02]  /*27dc0*/  MUFU.EX2 R118, R48 ;  /* 0x0000003000767308 */ /* 0x0003640000000800 */
        /* <DEDUP_REMOVED lines=10> */
[----:B----4-:R-:W-:Y:S02]  /*27e70*/  F2FP.PACK_AB R41, R128, R129 ;  /* 0x000000818029723e */ /* 0x010fe400000000ff */
[----:B------:R4:W1:Y:S01]  /*27e80*/  MUFU.EX2 R90, R44 ;  /* 0x0000002c005a7308 */ /* 0x0008620000000800 */
[----:B------:R-:W-:Y:S02]  /*27e90*/  F2FP.PACK_AB R42, R123, R122 ;  /* 0x0000007a7b2a723e */ /* 0x000fe400000000ff */
[----:B-----5:R-:W-:Y:S01]  /*27ea0*/  F2FP.PACK_AB R43, R118, R120 ;  /* 0x00000078762b723e */ /* 0x020fe200000000ff */
[----:B------:R-:W-:Y:S08]  /*27eb0*/  LDSM.16.MT88.4 R56, [R229+0xf000] ;  /* 0x00f00000e538783b */ /* 0x000ff00000004200 */
[----:B--2---:R-:W2:Y:S01]  /*27ec0*/  LDSM.16.MT88.4 R52, [R231+0xf000] ;  /* 0x00f00000e734783b */ /* 0x004ea20000004200 */
[--C-:B----4-:R-:W-:Y:S04]  /*27ed0*/  FFMA.FTZ R44, R96, c[0x0][0x23c], -R39.reuse ;  /* 0x00008f00602c7a23 */ /* 0x110fe80000010827 */
[----:B------:R4:W-:Y:S01]  /*27ee0*/  MUFU.EX2 R89, R44 ;  /* 0x0000002c00597308 */ /* 0x0009e20000000800 */
[C---:B-1----:R-:W-:Y:S07]  /*27ef0*/  HMMA.16816.F32 R4, R40.reuse, R48, R4 ;  /* 0x000000302804723c */ /* 0x042fee0000001804 */
[--C-:B------:R-:W-:Y:S01]  /*27f00*/  FFMA.FTZ R48, R97, c[0x0][0x23c], -R39.reuse ;  /* 0x00008f0061307a23 */ /* 0x100fe20000010827 */
[C---:B------:R-:W-:Y:S03]  /*27f10*/  HMMA.16816.F32 R8, R40.reuse, R50, R8 ;  /* 0x000000322808723c */ /* 0x040fe60000001808 */
[----:B------:R1:W5:Y:S01]  /*27f20*/  MUFU.EX2 R88, R48 ;  /* 0x0000003000587308 */ /* 0x0003620000000800 */
[----:B----4-:R-:W4:Y:S04]  /*27f30*/  LDSM.16.MT88.4 R44, [R230+0xf000] ;  /* 0x00f00000e62c783b */ /* 0x010f280000004200 */
        /* <DEDUP_REMOVED lines=10> */
[--C-:B--2---:R-:W-:Y:S01]  /*27fe0*/  FFMA.FTZ R52, R100, c[0x0][0x23c], -R39.reuse ;  /* 0x00008f0064347a23 */ /* 0x104fe20000010827 */
[C---:B----4-:R-:W-:Y:S08]  /*27ff0*/  HMMA.16816.F32 R28, R40.reuse, R44, R28 ;  /* 0x0000002c281c723c */ /* 0x050ff0000000181c */
[----:B------:R2:W4:Y:S01]  /*28000*/  MUFU.EX2 R85, R52 ;  /* 0x0000003400557308 */ /* 0x0005220000000800 */
[----:B-1----:R-:W1:Y:S01]  /*28010*/  LDSM.16.MT88.4 R48, [R228+0xf800] ;  /* 0x00f80000e430783b */ /* 0x002e620000004200 */
        /* <DEDUP_REMOVED lines=8> */
[----:B--2---:R-:W2:Y:S01]  /*280a0*/  LDSM.16.MT88.4 R52, [R231+0xf800] ;  /* 0x00f80000e734783b */ /* 0x004ea20000004200 */
[--C-:B---3--:R-:W-:Y:S04]  /*280b0*/  FFMA.FTZ R44, R103, c[0x0][0x23c], -R60.reuse ;  /* 0x00008f00672c7a23 */ /* 0x108fe8000001083c */
[----:B------:R3:W5:Y:S01]  /*280c0*/  MUFU.EX2 R83, R44 ;  /* 0x0000002c00537308 */ /* 0x0007620000000800 */
[C---:B-1----:R-:W-:Y:S07]  /*280d0*/  HMMA.16816.F32 R4, R40.reuse, R48, R4 ;  /* 0x000000302804723c */ /* 0x042fee0000001804 */
[--C-:B------:R-:W-:Y:S01]  /*280e0*/  FFMA.FTZ R48, R104, c[0x0][0x23c], -R39.reuse ;  /* 0x00008f0068307a23 */ /* 0x100fe20000010827 */
[C---:B------:R-:W-:Y:S03]  /*280f0*/  HMMA.16816.F32 R8, R40.reuse, R50, R8 ;  /* 0x000000322808723c */ /* 0x040fe60000001808 */
[----:B------:R1:W-:Y:S05]  /*28100*/  MUFU.EX2 R81, R48 ;  /* 0x0000003000517308 */ /* 0x0003ea0000000800 */
[C---:B--2---:R-:W-:Y:S01]  /*28110*/  HMMA.16816.F32 R12, R40.reuse, R52, R12 ;  /* 0x00000034280c723c */ /* 0x044fe2000000180c */
[----:B---3--:R-:W2:Y:S06]  /*28120*/  LDSM.16.MT88.4 R44, [R230+0xf800] ;  /* 0x00f80000e62c783b */ /* 0x008eac0000004200 */
        /* <DEDUP_REMOVED lines=9> */
[--C-:B---3--:R-:W-:Y:S09]  /*281c0*/  FFMA.FTZ R52, R108, c[0x0][0x23c], -R39.reuse ;  /* 0x00008f006c347a23 */ /* 0x108ff20000010827 */
[----:B------:R3:W-:Y:S01]  /*281d0*/  MUFU.EX2 R77, R52 ;  /* 0x00000034004d7308 */ /* 0x0007e20000000800 */
[C---:B--2---:R-:W-:Y:S03]  /*281e0*/  HMMA.16816.F32 R28, R40.reuse, R44, R28 ;  /* 0x0000002c281c723c */ /* 0x044fe6000000181c */
[--C-:B-1----:R-:W-:Y:S04]  /*281f0*/  FFMA.FTZ R48, R106, c[0x0][0x23c], -R60.reuse ;  /* 0x00008f006a307a23 */ /* 0x102fe8000001083c */
[----:B------:R-:W-:Y:S01]  /*28200*/  FFMA.FTZ R44, R110, c[0x0][0x23c], -R60 ;  /* 0x00008f006e2c7a23 */ /* 0x000fe2000001083c */
[----:B------:R-:W-:Y:S01]  /*28210*/  HMMA.16816.F32 R32, R40, R46, R32 ;  /* 0x0000002e2820723c */ /* 0x000fe20000001820 */
[----:B------:R1:W2:Y:S03]  /*28220*/  MUFU.EX2 R79, R48 ;  /* 0x00000030004f7308 */ /* 0x0002a60000000800 */
[--C-:B----4-:R-:W-:Y:S03]  /*28230*/  FFMA.FTZ R56, R112, c[0x0][0x23c], -R39.reuse ;  /* 0x00008f0070387a23 */ /* 0x110fe60000010827 */
[----:B------:R-:W-:Y:S02]  /*28240*/  F2FP.PACK_AB R40, R84, R85 ;  /* 0x000000555428723e */ /* 0x000fe400000000ff */
[----:B-----5:R-:W-:Y:S02]  /*28250*/  F2FP.PACK_AB R41, R83, R82 ;  /* 0x000000525329723e */ /* 0x020fe400000000ff */
[----:B------:R4:W-:Y:S01]  /*28260*/  MUFU.EX2 R75, R44 ;  /* 0x0000002c004b7308 */ /* 0x0009e20000000800 */
[----:B------:R-:W-:Y:S01]  /*28270*/  F2FP.PACK_AB R42, R80, R81 ;  /* 0x00000051502a723e */ /* 0x000fe200000000ff */
[--C-:B---3--:R-:W-:Y:S08]  /*28280*/  FFMA.FTZ R52, R109, c[0x0][0x23c], -R39.reuse ;  /* 0x00008f006d347a23 */ /* 0x108ff00000010827 */
[----:B------:R3:W5:Y:S01]  /*28290*/  MUFU.EX2 R76, R52 ;  /* 0x00000034004c7308 */ /* 0x0007620000000800 */
[----:B-1----:R-:W1:Y:S01]  /*282a0*/  LDSM.16.MT88.4 R48, [R228+0x10000] ;  /* 0x01000000e430783b */ /* 0x002e620000004200 */
[----:B--2---:R-:W-:Y:S08]  /*282b0*/  F2FP.PACK_AB R43, R78, R79 ;  /* 0x0000004f4e2b723e */ /* 0x004ff000000000ff */
[----:B------:R2:W-:Y:S01]  /*282c0*/  MUFU.EX2 R74, R56 ;  /* 0x00000038004a7308 */ /* 0x0005e20000000800 */
[----:B----4-:R-:W-:Y:S08]  /*282d0*/  LDSM.16.MT88.4 R44, [R229+0x10000] ;  /* 0x01000000e52c783b */ /* 0x010ff00000004200 */
[----:B---3--:R-:W3:Y:S01]  /*282e0*/  LDSM.16.MT88.4 R52, [R231+0x10000] ;  /* 0x01000000e734783b */ /* 0x008ee20000004200 */
[----:B--2---:R-:W-:Y:S02]  /*282f0*/  FADD.FTZ R56, R251, R2 ;  /* 0x00000002fb387221 */ /* 0x004fe40000010000 */
[--C-:B------:R-:W-:Y:S02]  /*28300*/  FFMA.FTZ R2, R113, c[0x0][0x23c], -R39.reuse ;  /* 0x00008f0071027a23 */ /* 0x100fe40000010827 */
[----:B------:R-:W-:Y:S02]  /*28310*/  FADD.FTZ R56, R203, R56 ;  /* 0x00000038cb387221 */ /* 0x000fe40000010000 */
[----:B------:R2:W4:Y:S01]  /*28320*/  MUFU.EX2 R72, R2 ;  /* 0x0000000200487308 */ /* 0x0005220000000800 */
[C---:B-1----:R-:W-:Y:S08]  /*28330*/  HMMA.16816.F32 R4, R40.reuse, R48, R4 ;  /* 0x000000302804723c */ /* 0x042ff00000001804 */
[C---:B------:R-:W-:Y:S01]  /*28340*/  HMMA.16816.F32 R8, R40.reuse, R50, R8 ;  /* 0x000000322808723c */ /* 0x040fe20000001808 */
[----:B------:R-:W1:Y:S03]  /*28350*/  LDSM.16.MT88.4 R48, [R230+0x10000] ;  /* 0x01000000e630783b */ /* 0x000e660000004200 */
[----:B--2---:R-:W-:Y:S04]  /*28360*/  FADD.FTZ R2, R201, R56 ;  /* 0x00000038c9027221 */ /* 0x004fe80000010000 */
[C---:B---3--:R-:W-:Y:S04]  /*28370*/  HMMA.16816.F32 R12, R40.reuse, R52, R12 ;  /* 0x00000034280c723c */ /* 0x048fe8000000180c */
[----:B------:R-:W-:Y:S02]  /*28380*/  FADD.FTZ R2, R202, R2 ;  /* 0x00000002ca027221 */ /* 0x000fe40000010000 */
[----:B------:R-:W-:Y:S02]  /*28390*/  FFMA.FTZ R56, R114, c[0x0][0x23c], -R60 ;  /* 0x00008f0072387a23 */ /* 0x000fe4000001083c */
[----:B------:R-:W-:Y:S01]  /*283a0*/  FADD.FTZ R2, R198, R2 ;  /* 0x00000002c6027221 */ /* 0x000fe20000010000 */
[C---:B------:R-:W-:Y:S01]  /*283b0*/  HMMA.16816.F32 R16, R40.reuse, R54, R16 ;  /* 0x000000362810723c */ /* 0x040fe20000001810 */
[----:B------:R-:W-:Y:S02]  /*283c0*/  MUFU.EX2 R71, R56 ;  /* 0x0000003800477308 */ /* 0x000fe40000000800 */
[----:B------:R-:W-:Y:S02]  /*283d0*/  FADD.FTZ R2, R196, R2 ;  /* 0x00000002c4027221 */ /* 0x000fe40000010000 */
[----:B------:R-:W-:Y:S02]  /*283e0*/  FFMA.FTZ R52, R115, c[0x0][0x23c], -R60 ;  /* 0x00008f0073347a23 */ /* 0x000fe4000001083c */
[----:B------:R-:W-:Y:S01]  /*283f0*/  FADD.FTZ R2, R194, R2 ;  /* 0x00000002c2027221 */ /* 0x000fe20000010000 */
[C---:B------:R-:W-:Y:S03]  /*28400*/  HMMA.16816.F32 R20, R40.reuse, R44, R20 ;  /* 0x0000002c2814723c */ /* 0x040fe60000001814 */
[----:B------:R2:W3:Y:S01]  /*28410*/  MUFU.EX2 R70, R52 ;  /* 0x0000003400467308 */ /* 0x0004e20000000800 */
[----:B------:R-:W-:Y:S03]  /*28420*/  FADD.FTZ R2, R192, R2 ;  /* 0x00000002c0027221 */ /* 0x000fe60000010000 */
[--C-:B------:R-:W-:Y:S01]  /*28430*/  FFMA.FTZ R44, R226, c[0x0][0x23c], -R39.reuse ;  /* 0x00008f00e22c7a23 */ /* 0x100fe20000010827 */
[C---:B------:R-:W-:Y:S04]  /*28440*/  HMMA.16816.F32 R24, R40.reuse, R46, R24 ;  /* 0x0000002e2818723c */ /* 0x040fe80000001818 */
[----:B------:R-:W-:Y:S01]  /*28450*/  FADD.FTZ R45, R247, R2 ;  /* 0x00000002f72d7221 */ /* 0x000fe20000010000 */
[----:B------:R3:W-:Y:S01]  /*28460*/  MUFU.EX2 R69, R44 ;  /* 0x0000002c00457308 */ /* 0x0007e20000000800 */
[----:B------:R-:W-:Y:S02]  /*28470*/  FFMA.FTZ R2, R117, c[0x0][0x23c], -R39 ;  /* 0x00008f0075027a23 */ /* 0x000fe40000010827 */
[C---:B-1----:R-:W-:Y:S07]  /*28480*/  HMMA.16816.F32 R28, R40.reuse, R48, R28 ;  /* 0x00000030281c723c */ /* 0x042fee000000181c */
[----:B------:R-:W-:Y:S01]  /*28490*/  FFMA.FTZ R48, R227, c[0x0][0x23c], -R60 ;  /* 0x00008f00e3307a23 */ /* 0x000fe2000001083c */
[----:B------:R1:W1:Y:S01]  /*284a0*/  MUFU.EX2 R68, R2 ;  /* 0x0000000200447308 */ /* 0x0002620000000800 */
[----:B------:R-:W-:Y:S01]  /*284b0*/  HMMA.16816.F32 R32, R40, R50, R32 ;  /* 0x000000322820723c */ /* 0x000fe20000001820 */
[----:B--2---:R-:W2:Y:S06]  /*284c0*/  LDSM.16.MT88.4 R52, [R228+0x10800] ;  /* 0x01080000e434783b */ /* 0x004eac0000004200 */
[----:B-----5:R-:W-:Y:S02]  /*284d0*/  F2FP.PACK_AB R40, R76, R77 ;  /* 0x0000004d4c28723e */ /* 0x020fe400000000ff */
[----:B------:R5:W-:Y:S03]  /*284e0*/  MUFU.EX2 R67, R48 ;  /* 0x0000003000437308 */ /* 0x000be60000000800 */
[----:B---3--:R-:W-:Y:S01]  /*284f0*/  FADD.FTZ R44, R243, R0 ;  /* 0x00000000f32c7221 */ /* 0x008fe20000010000 */
[----:B------:R-:W-:Y:S01]  /*28500*/  F2FP.PACK_AB R41, R73, R75 ;  /* 0x0000004b4929723e */ /* 0x000fe200000000ff */
[----:B------:R-:W-:Y:S01]  /*28510*/  FADD.FTZ R0, R248, R45 ;  /* 0x0000002df8007221 */ /* 0x000fe20000010000 */
[----:B----4-:R-:W-:Y:S01]  /*28520*/  F2FP.PACK_AB R42, R72, R74 ;  /* 0x0000004a482a723e */ /* 0x010fe200000000ff */
[----:B------:R-:W-:Y:S01]  /*28530*/  FADD.FTZ R56, R223, R44 ;  /* 0x0000002cdf387221 */ /* 0x000fe20000010000 */
[----:B------:R-:W-:Y:S01]  /*28540*/  F2FP.PACK_AB R43, R70, R71 ;  /* 0x00000047462b723e */ /* 0x000fe200000000ff */
[----:B------:R-:W3:Y:S01]  /*28550*/  LDSM.16.MT88.4 R44, [R231+0x10800] ;  /* 0x01080000e72c783b */ /* 0x000ee20000004200 */
[----:B-1----:R-:W-:Y:S02]  /*28560*/  FADD.FTZ R2, R222, R0 ;  /* 0x00000000de027221 */ /* 0x002fe40000010000 */
[----:B------:R-:W-:Y:S02]  /*28570*/  FADD.FTZ R0, R187, R56 ;  /* 0x00000038bb007221 */ /* 0x000fe40000010000 */
[----:B------:R-:W-:Y:S02]  /*28580*/  FADD.FTZ R2, R188, R2 ;  /* 0x00000002bc027221 */ /* 0x000fe40000010000 */
[----:B------:R-:W-:Y:S02]  /*28590*/  FADD.FTZ R0, R185, R0 ;  /* 0x00000000b9007221 */ /* 0x000fe40000010000 */
[----:B------:R-:W-:Y:S02]  /*285a0*/  FADD.FTZ R56, R183, R2 ;  /* 0x00000002b7387221 */ /* 0x000fe40000010000 */
[----:B------:R-:W-:Y:S01]  /*285b0*/  FFMA.FTZ R2, R119, c[0x0][0x23c], -R60 ;  /* 0x00008f0077027a23 */ /* 0x000fe2000001083c */
[----:B-----5:R-:W1:Y:S01]  /*285c0*/  LDSM.16.MT88.4 R48, [R229+0x10800] ;  /* 0x01080000e530783b */ /* 0x020e620000004200 */
[----:B------:R-:W-:Y:S02]  /*285d0*/  FADD.FTZ R0, R184, R0 ;  /* 0x00000000b8007221 */ /* 0x000fe40000010000 */
[----:B------:R4:W5:Y:S02]  /*285e0*/  MUFU.EX2 R66, R2 ;  /* 0x0000000200427308 */ /* 0x0009640000000800 */
[----:B------:R-:W-:Y:S01]  /*285f0*/  FADD.FTZ R0, R182, R0 ;  /* 0x00000000b6007221 */ /* 0x000fe20000010000 */
[C---:B--2---:R-:W-:Y:S03]  /*28600*/  HMMA.16816.F32 R4, R40.reuse, R52, R4 ;  /* 0x000000342804723c */ /* 0x044fe60000001804 */
        /* <DEDUP_REMOVED lines=16> */
[C---:B-1----:R-:W-:Y:S03]  /*28710*/  HMMA.16816.F32 R20, R40.reuse, R48, R20 ;  /* 0x000000302814723c */ /* 0x042fe60000001814 */
[----:B------:R-:W-:Y:S02]  /*28720*/  FADD.FTZ R2, R177, R2 ;  /* 0x00000002b1027221 */ /* 0x000fe40000010000 */
[----:B------:R-:W-:Y:S02]  /*28730*/  FFMA.FTZ R44, R241, c[0x0][0x23c], -R60 ;  /* 0x00008f00f12c7a23 */ /* 0x000fe4000001083c */
[----:B------:R-:W-:Y:S01]  /*28740*/  FADD.FTZ R2, R173, R2 ;  /* 0x00000002ad027221 */ /* 0x000fe20000010000 */
[----:B--2---:R-:W1:Y:S01]  /*28750*/  LDSM.16.MT88.4 R52, [R230+0x10800] ;  /* 0x01080000e634783b */ /* 0x004e620000004200 */
        /* <DEDUP_REMOVED lines=19> */
[----:B-----5:R-:W-:Y:S03]  /*28890*/  F2FP.PACK_AB R41, R66, R67 ;  /* 0x000000434229723e */ /* 0x020fe600000000ff */
        /* <DEDUP_REMOVED lines=12> */
[----:B------:R-:W-:Y:S03]  /*28960*/  FADD.FTZ R0, R153, R0 ;  /* 0x0000000099007221 */ /* 0x000fe60000010000 */
[----:B------:R2:W-:Y:S01]  /*28970*/  MUFU.EX2 R58, R52 ;  /* 0x00000034003a7308 */ /* 0x0005e20000000800 */
[----:B------:R-:W-:Y:S01]  /*28980*/  FADD.FTZ R0, R155, R0 ;  /* 0x000000009b007221 */ /* 0x000fe20000010000 */
[C---:B------:R-:W-:Y:S04]  /*28990*/  HMMA.16816.F32 R8, R40.reuse, R46, R8 ;  /* 0x0000002e2808723c */ /* 0x040fe80000001808 */
[--C-:B------:R-:W-:Y:S02]  /*289a0*/  FFMA.FTZ R44, R220, c[0x0][0x23c], -R39.reuse ;  /* 0x00008f00dc2c7a23 */ /* 0x100fe40000010827 */
[----:B------:R-:W-:Y:S02]  /*289b0*/  FFMA.FTZ R39, R221, c[0x0][0x23c], -R39 ;  /* 0x00008f00dd277a23 */ /* 0x000fe40000010827 */
[----:B------:R-:W-:Y:S04]  /*289c0*/  FADD.FTZ R0, R151, R0 ;  /* 0x0000000097007221 */ /* 0x000fe80000010000 */
[----:B-1----:R-:W-:Y:S01]  /*289d0*/  FADD.FTZ R2, R156, R57 ;  /* 0x000000399c027221 */ /* 0x002fe20000010000 */
[----:B---3--:R-:W-:Y:S01]  /*289e0*/  F2FP.PACK_AB R164, R59, R61 ;  /* 0x0000003d3ba4723e */ /* 0x008fe200000000ff */
        /* <DEDUP_REMOVED lines=9> */
[----:B--2---:R-:W2:Y:S03]  /*28a80*/  LDSM.16.MT88.4 R52, [R229+0x11000] ;  /* 0x01100000e534783b */ /* 0x004ea60000004200 */
[----:B------:R-:W-:Y:S01]  /*28a90*/  FADD.FTZ R0, R142, R0 ;  /* 0x000000008e007221 */ /* 0x000fe20000010000 */
[C---:B----4-:R-:W-:Y:S02]  /*28aa0*/  HMMA.16816.F32 R12, R40.reuse, R48, R12 ;  /* 0x00000030280c723c */ /* 0x050fe4000000180c */
[----:B------:R4:W-:Y:S01]  /*28ab0*/  MUFU.EX2 R49, R39 ;  /* 0x0000002700317308 */ /* 0x0009e20000000800 */
[----:B------:R-:W-:Y:S05]  /*28ac0*/  FADD.FTZ R0, R143, R0 ;  /* 0x000000008f007221 */ /* 0x000fea0000010000 */
[C---:B------:R-:W-:Y:S04]  /*28ad0*/  HMMA.16816.F32 R16, R40.reuse, R50, R16 ;  /* 0x000000322810723c */ /* 0x040fe80000001810 */
[----:B------:R-:W-:Y:S01]  /*28ae0*/  MUFU.EX2 R60, R60 ;  /* 0x0000003c003c7308 */ /* 0x000fe20000000800 */
[----:B-1----:R-:W-:Y:S01]  /*28af0*/  FADD.FTZ R2, R152, R56 ;  /* 0x0000003898027221 */ /* 0x002fe20000010000 */
[----:B---3--:R-:W-:Y:S03]  /*28b00*/  F2FP.PACK_AB R165, R57, R58 ;  /* 0x0000003a39a5723e */ /* 0x008fe600000000ff */
[----:B------:R-:W-:Y:S05]  /*28b10*/  FADD.FTZ R2, R149, R2 ;  /* 0x0000000295027221 */ /* 0x000fea0000010000 */
[----:B------:R-:W1:Y:S01]  /*28b20*/  MUFU.EX2 R56, R44 ;  /* 0x0000002c00387308 */ /* 0x000e620000000800 */
[----:B------:R-:W-:Y:S02]  /*28b30*/  FADD.FTZ R2, R150, R2 ;  /* 0x0000000296027221 */ /* 0x000fe40000010000 */
[----:B----4-:R-:W-:Y:S01]  /*28b40*/  FADD.FTZ R39, R139, R0 ;  /* 0x000000008b277221 */ /* 0x010fe20000010000 */
[----:B------:R-:W-:Y:S01]  /*28b50*/  LDSM.16.MT88.4 R148, [R231+0x11800] ;  /* 0x01180000e794783b */ /* 0x000fe20000004200 */
[----:B------:R-:W-:Y:S04]  /*28b60*/  FADD.FTZ R2, R145, R2 ;  /* 0x0000000291027221 */ /* 0x000fe80000010000 */
[----:B------:R-:W-:Y:S01]  /*28b70*/  FADD.FTZ R2, R144, R2 ;  /* 0x0000000290027221 */ /* 0x000fe20000010000 */
[----:B------:R3:W4:Y:S03]  /*28b80*/  MUFU.EX2 R48, R37 ;  /* 0x0000002500307308 */ /* 0x0007260000000800 */
[----:B------:R-:W-:Y:S01]  /*28b90*/  FADD.FTZ R2, R141, R2 ;  /* 0x000000028d027221 */ /* 0x000fe20000010000 */
[C---:B--2---:R-:W-:Y:S03]  /*28ba0*/  HMMA.16816.F32 R20, R40.reuse, R52, R20 ;  /* 0x000000342814723c */ /* 0x044fe60000001814 */
[----:B------:R-:W-:Y:S02]  /*28bb0*/  FADD.FTZ R0, R140, R2 ;  /* 0x000000028c007221 */ /* 0x000fe40000010000 */
[----:B------:R-:W-:Y:S01]  /*28bc0*/  FADD.FTZ R2, R138, R39 ;  /* 0x000000278a027221 */ /* 0x000fe20000010000 */
[----:B------:R-:W-:Y:S02]  /*28bd0*/  LDSM.16.MT88.4 R140, [R228+0x11800] ;  /* 0x01180000e48c783b */ /* 0x000fe40000004200 */
[C---:B------:R-:W-:Y:S04]  /*28be0*/  HMMA.16816.F32 R24, R40.reuse, R54, R24 ;  /* 0x000000362818723c */ /* 0x040fe80000001818 */
[----:B-1----:R-:W-:Y:S02]  /*28bf0*/  F2FP.PACK_AB R166, R49, R56 ;  /* 0x0000003831a6723e */ /* 0x002fe400000000ff */
[----:B------:R-:W1:Y:S01]  /*28c00*/  LDSM.16.MT88.4 R44, [R230+0x11000] ;  /* 0x01100000e62c783b */ /* 0x000e620000004200 */
[----:B---3--:R-:W-:Y:S01]  /*28c10*/  FADD.FTZ R37, R137, R0 ;  /* 0x0000000089257221 */ /* 0x008fe20000010000 */
[----:B----4-:R-:W-:Y:S01]  /*28c20*/  F2FP.PACK_AB R167, R60, R48 ;  /* 0x000000303ca7723e */ /* 0x010fe200000000ff */
[----:B------:R-:W-:Y:S03]  /*28c30*/  FADD.FTZ R0, R133, R2 ;  /* 0x0000000285007221 */ /* 0x000fe60000010000 */
[----:B------:R-:W-:Y:S01]  /*28c40*/  MOV R133, R3 ;  /* 0x0000000300857202 */ /* 0x000fe20000000f00 */
[----:B------:R-:W-:Y:S02]  /*28c50*/  FADD.FTZ R2, R136, R37 ;  /* 0x0000002588027221 */ /* 0x000fe40000010000 */
        /* <DEDUP_REMOVED lines=64> */
.L_x_3972:
        /* <DEDUP_REMOVED lines=13> */
[----:B------:R-:W1:Y:S01]  /*29130*/  S2R R52, SR_CTAID.X ;  /* 0x0000000000347919 */ /* 0x000e620000002500 */
[----:B------:R-:W-:Y:S01]  /*29140*/  ULDC.64 UR4, c[0x0][0x118] ;  /* 0x0000460000047ab9 */ /* 0x000fe20000000a00 */
[----:B------:R-:W-:Y:S02]  /*29150*/  BSSY B0, `(.L_x_3977) ;  /* 0x000009b000007945 */ /* 0x000fe40003800000 */
        /* <DEDUP_REMOVED lines=8> */
[----:B------:R-:W-:Y:S02]  /*291e0*/  FSETP.NE.FTZ.AND P3, PT, R11, RZ, PT ;  /* 0x000000ff0b00720b */ /* 0x000fe40003f75000 */
[----:B------:R-:W-:Y:S01]  /*291f0*/  MOV R0, 0x3f800000 ;  /* 0x3f80000000007802 */ /* 0x000fe20000000f00 */
[----:B---3--:R-:W-:Y:S01]  /*29200*/  FADD.FTZ R14, R2, R4 ;  /* 0x00000004020e7221 */ /* 0x008fe20000010000 */
[--C-:B------:R-:W-:Y:S02]  /*29210*/  SHF.R.S32.HI R4, RZ, 0x2, R6.reuse ;  /* 0x00000002ff047819 */ /* 0x100fe40000011406 */
[----:B------:R-:W-:-:S07]  /*29220*/  SHF.R.S32.HI R2, RZ, 0x1f, R6 ;  /* 0x0000001fff027819 */ /* 0x000fce0000011406 */
[----:B------:R-:W2:Y:S01]  /*29230*/  @P3 MUFU.RCP R0, R11 ;  /* 0x0000000b00003308 */ /* 0x000ea20000001000 */
[----:B------:R-:W-:Y:S02]  /*29240*/  FSETP.NE.FTZ.AND P0, PT, R14, RZ, PT ;  /* 0x000000ff0e00720b */ /* 0x000fe40003f15000 */
[----:B------:R-:W-:-:S04]  /*29250*/  LEA.HI R2, R2, R4, RZ, 0x3 ;  /* 0x0000000402027211 */ /* 0x000fc800078f18ff */
[----:B------:R-:W-:Y:S01]  /*29260*/  LOP3.LUT R5, R2, 0xfffffff8, RZ, 0xc0, !PT ;  /* 0xfffffff802057812 */ /* 0x000fe200078ec0ff */
[----:B------:R-:W-:-:S03]  /*29270*/  IMAD.MOV.U32 R2, RZ, RZ, 0x3f800000 ;  /* 0x3f800000ff027424 */ /* 0x000fc600078e00ff */
[----:B------:R-:W-:Y:S01]  /*29280*/  IADD3 R5, R4, -R5, RZ ;  /* 0x8000000504057210 */ /* 0x000fe20007ffe0ff */
[C---:B--2---:R-:W-:Y:S02]  /*29290*/  FMUL.FTZ R136, R0.reuse, R136 ;  /* 0x0000008800887220 */ /* 0x044fe40000410000 */
        /* <DEDUP_REMOVED lines=16> */
[----:B------:R-:W2:Y:S03]  /*293a0*/  @P0 MUFU.RCP R2, R14 ;  /* 0x0000000e00020308 */ /* 0x000ea60000001000 */
        /* <DEDUP_REMOVED lines=11> */
[----:B--2---:R-:W-:-:S02]  /*29460*/  FMUL.FTZ R139, R2, R139 ;  /* 0x0000008b028b7220 */ /* 0x004fc40000410000 */
        /* <DEDUP_REMOVED lines=39> */
[----:B--2---:R-:W-:-:S02]  /*296e0*/  IADD3 R2, R4, 0x80, RZ ;  /* 0x0000008004027810 */ /* 0x004fc40007ffe0ff */
[----:B------:R-:W-:Y:S01]  /*296f0*/  @P2 IADD3 R2, R4, -0x80, RZ ;  /* 0xffffff8004022810 */ /* 0x000fe20007ffe0ff */
[----:B------:R-:W-:Y:S03]  /*29700*/  STS.64 [R7], R148 ;  /* 0x0000009407007388 */ /* 0x000fe60000000a00 */
[-C--:B------:R-:W-:Y:S01]  /*29710*/  IADD3 R4, R8, R2.reuse, RZ ;  /* 0x0000000208047210 */ /* 0x080fe20007ffe0ff */
[----:B------:R-:W-:Y:S01]  /*29720*/  STS.64 [R7+0x800], R150 ;  /* 0x0008009607007388 */ /* 0x000fe20000000a00 */
[----:B---3--:R-:W-:-:S03]  /*29730*/  IADD3 R5, R9, R2, RZ ;  /* 0x0000000209057210 */ /* 0x008fc60007ffe0ff */
[----:B------:R-:W-:Y:S04]  /*29740*/  STS.64 [R2], R152 ;  /* 0x0000009802007388 */ /* 0x000fe80000000a00 */
[----:B------:R2:W-:Y:S04]  /*29750*/  STS.64 [R2+0x800], R154 ;  /* 0x0008009a02007388 */ /* 0x0005e80000000a00 */
[----:B------:R-:W-:Y:S04]  /*29760*/  STS.64 [R4], R156 ;  /* 0x0000009c04007388 */ /* 0x000fe80000000a00 */
[----:B------:R-:W-:Y:S04]  /*29770*/  STS.64 [R4+0x800], R158 ;  /* 0x0008009e04007388 */ /* 0x000fe80000000a00 */
[----:B------:R-:W-:Y:S04]  /*29780*/  STS.64 [R5], R160 ;  /* 0x000000a005007388 */ /* 0x000fe80000000a00 */
[----:B------:R3:W-:Y:S01]  /*29790*/  STS.64 [R5+0x800], R162 ;  /* 0x000800a205007388 */ /* 0x0007e20000000a00 */
[----:B--2---:R-:W-:-:S05]  /*297a0*/  IMAD.IADD R2, R9, 0x1, R4 ;  /* 0x0000000109027824 */ /* 0x004fca00078e0204 */
[----:B------:R-:W-:Y:S04]  /*297b0*/  STS.64 [R2], R164 ;  /* 0x000000a402007388 */ /* 0x000fe80000000a00 */
[----:B------:R2:W-:Y:S04]  /*297c0*/  STS.64 [R2+0x800], R166 ;  /* 0x000800a602007388 */ /* 0x0005e80000000a00 */
[----:B------:R-:W-:Y:S06]  /*297d0*/  BAR.SYNC.DEFER_BLOCKING 0x0 ;  /* 0x0000000000007b1d */ /* 0x000fec0000010000 */
[----:B------:R-:W1:Y:S04]  /*297e0*/  S2R R6, SR_CTAID.Z ;  /* 0x0000000000067919 */ /* 0x000e680000002700 */
[----:B---3--:R-:W3:Y:S01]  /*297f0*/  S2R R5, SR_CTAID.Y ;  /* 0x0000000000057919 */ /* 0x008ee20000002600 */
[----:B------:R-:W1:Y:S03]  /*29800*/  @P3 MUFU.LG2 R11, R11 ;  /* 0x0000000b000b3308 */ /* 0x000e660000000c00 */
[----:B------:R-:W1:Y:S01]  /*29810*/  LDS.128 R48, [R0.X4] ;  /* 0x0000000000307984 */ /* 0x000e620000004c00 */
[----:B--2---:R-:W-:-:S03]  /*29820*/  LEA.HI R2, R39, R38, RZ, 0x5 ;  /* 0x0000002627027211 */ /* 0x004fc600078f28ff */
[----:B------:R-:W2:Y:S04]  /*29830*/  LDS.128 R44, [R0.X4+0x800] ;  /* 0x00080000002c7984 */ /* 0x000ea80000004c00 */
[----:B------:R-:W1:Y:S04]  /*29840*/  LDS.128 R40, [R0.X4+0x1000] ;  /* 0x0010000000287984 */ /* 0x000e680000004c00 */
[----:B------:R-:W1:Y:S04]  /*29850*/  LDS.128 R32, [R0.X4+0x1800] ;  /* 0x0018000000207984 */ /* 0x000e680000004c00 */
[----:B------:R-:W1:Y:S04]  /*29860*/  LDS.128 R28, [R0.X4+0x2000] ;  /* 0x00200000001c7984 */ /* 0x000e680000004c00 */
[----:B------:R-:W2:Y:S04]  /*29870*/  LDS.128 R24, [R0.X4+0x2800] ;  /* 0x0028000000187984 */ /* 0x000ea80000004c00 */
[----:B------:R-:W2:Y:S04]  /*29880*/  LDS.128 R20, [R0.X4+0x3000] ;  /* 0x0030000000147984 */ /* 0x000ea80000004c00 */
[----:B------:R4:W2:Y:S01]  /*29890*/  LDS.128 R16, [R0.X4+0x3800] ;  /* 0x0038000000107984 */ /* 0x0008a20000004c00 */
[----:B------:R-:W1:Y:S01]  /*298a0*/  @P0 MUFU.LG2 R9, R14 ;  /* 0x0000000e00090308 */ /* 0x000e620000000c00 */
[----:B------:R-:W-:-:S02]  /*298b0*/  SHF.R.S32.HI R4, RZ, 0x1f, R12 ;  /* 0x0000001fff047819 */ /* 0x000fc4000001140c */
[----:B----4-:R-:W-:-:S05]  /*298c0*/  IADD3 R0, -R54, RZ, RZ ;  /* 0x000000ff36007210 */ /* 0x010fca0007ffe1ff */
[----:B-1----:R-:W-:Y:S01]  /*298d0*/  IMAD R6, R0, c[0x0][0x1c0], R6 ;  /* 0x0000700000067a24 */ /* 0x002fe200078e0206 */
[----:B------:R-:W-:Y:S02]  /*298e0*/  LOP3.LUT R0, R2, 0xffffffe0, RZ, 0xc0, !PT ;  /* 0xffffffe002007812 */ /* 0x000fe400078ec0ff */
[----:B------:R-:W-:-:S05]  /*298f0*/  LOP3.LUT R2, R15, 0xffffffe0, RZ, 0xc0, !PT ;  /* 0xffffffe00f027812 */ /* 0x000fca00078ec0ff */
[----:B------:R-:W-:Y:S01]  /*29900*/  IMAD.IADD R2, R37, 0x1, -R2 ;  /* 0x0000000125027824 */ /* 0x000fe200078e0a02 */
[----:B------:R-:W-:Y:S02]  /*29910*/  IADD3 R0, -R0, R38, RZ ;  /* 0x0000002600007210 */ /* 0x000fe40007ffe1ff */
[----:B------:R-:W-:Y:S02]  /*29920*/  LEA.HI R4, R4, R12, RZ, 0x2 ;  /* 0x0000000c04047211 */ /* 0x000fe400078f10ff */
[----:B------:R-:W-:Y:S02]  /*29930*/  LOP3.LUT P1, RZ, R2, 0x3, RZ, 0xc0, !PT ;  /* 0x0000000302ff7812 */ /* 0x000fe4000782c0ff */
[----:B------:R-:W-:Y:S01]  /*29940*/  SHF.R.S32.HI R7, RZ, 0x1f, R0 ;  /* 0x0000001fff077819 */ /* 0x000fe20000011400 */
[----:B---3--:R-:W-:Y:S01]  /*29950*/  IMAD R5, R5, c[0x0][0x210], R54 ;  /* 0x0000840005057a24 */ /* 0x008fe200078e0236 */
[----:B------:R-:W-:Y:S02]  /*29960*/  LOP3.LUT R4, R4, 0xffffffc, RZ, 0xc0, !PT ;  /* 0x0ffffffc04047812 */ /* 0x000fe400078ec0ff */
[----:B------:R-:W-:Y:S01]  /*29970*/  LEA.HI R0, R7, R0, RZ, 0x2 ;  /* 0x0000000007007211 */ /* 0x000fe200078f10ff */
[----:B------:R-:W-:Y:S01]  /*29980*/  IMAD R6, R5, c[0x0][0x1c0], R6 ;  /* 0x0000700005067a24 */ /* 0x000fe200078e0206 */
[----:B------:R-:W-:Y:S01]  /*29990*/  IADD3 R2, R12, -R4, RZ ;  /* 0x800000040c027210 */ /* 0x000fe20007ffe0ff */
[----:B------:R-:W-:Y:S01]  /*299a0*/  IMAD.SHL.U32 R12, R52, 0x40, RZ ;  /* 0x00000040340c7824 */ /* 0x000fe200078e00ff */
[----:B------:R-:W-:Y:S01]  /*299b0*/  SHF.R.S32.HI R0, RZ, 0x2, R0 ;  /* 0x00000002ff007819 */ /* 0x000fe20000011400 */
[----:B------:R-:W-:-:S02]  /*299c0*/  @P3 FMUL.FTZ R5, R11, 0.69314718246459960938 ;  /* 0x3f3172180b053820 */ /* 0x000fc40000410000 */
        /* <DEDUP_REMOVED lines=8> */
[----:B--2--5:R-:W-:Y:S01]  /*29a50*/  IMAD R2, R52, -0x40, R53 ;  /* 0xffffffc034027824 */ /* 0x024fe200078e0235 */
[----:B------:R-:W-:Y:S02]  /*29a60*/  IADD3 R4, R0, 0x8, RZ ;  /* 0x0000000800047810 */ /* 0x000fe40007ffe0ff */
[----:B------:R-:W-:-:S02]  /*29a70*/  SHF.R.S32.HI R3, RZ, 0x1f, R0 ;  /* 0x0000001fff037819 */ /* 0x000fc40000011400 */
[----:B------:R-:W-:Y:S02]  /*29a80*/  IADD3 R5, P0, R6, R0, RZ ;  /* 0x0000000006057210 */ /* 0x000fe40007f1e0ff */
[-C--:B------:R-:W-:Y:S02]  /*29a90*/  ISETP.GE.AND P2, PT, R0, R2.reuse, PT ;  /* 0x000000020000720c */ /* 0x080fe40003f46270 */
[----:B------:R-:W-:Y:S02]  /*29aa0*/  ISETP.GE.AND P1, PT, R4, R2, PT ;  /* 0x000000020400720c */ /* 0x000fe40003f26270 */
[----:B------:R-:W-:Y:S02]  /*29ab0*/  LEA.HI.X.SX32 R0, R6, R3, 0x1, P0 ;  /* 0x0000000306007211 */ /* 0x000fe400000f0eff */
[----:B------:R-:W-:-:S04]  /*29ac0*/  LEA R2, P0, R5, c[0x0][0x208], 0x2 ;  /* 0x0000820005027a11 */ /* 0x000fc800078010ff */
[----:B------:R-:W-:-:S05]  /*29ad0*/  LEA.HI.X R3, R5, c[0x0][0x20c], R0, 0x2, P0 ;  /* 0x0000830005037a11 */ /* 0x000fca00000f1400 */
[----:B------:R1:W-:Y:S04]  /*29ae0*/  @!P2 STG.E [R2.64], R7 ;  /* 0x000000070200a986 */ /* 0x0003e8000c101904 */
[----:B------:R1:W-:Y:S02]  /*29af0*/  @!P1 STG.E [R2.64+0x20], R8 ;  /* 0x0000200802009986 */ /* 0x0003e4000c101904 */
.L_x_3978:
[----:B--2---:R-:W-:Y:S05]  /*29b00*/  BSYNC B0 ;  /* 0x0000000000007941 */ /* 0x004fea0003800000 */
.L_x_3977:
[----:B-1----:R-:W-:Y:S01]  /*29b10*/  IMAD.SHL.U32 R2, R13, 0x4, RZ ;  /* 0x000000040d027824 */ /* 0x002fe200078e00ff */
[----:B------:R-:W-:Y:S01]  /*29b20*/  IADD3 R7, R10, 0x10, RZ ;  /* 0x000000100a077810 */ /* 0x000fe20007ffe0ff */
[----:B------:R-:W-:Y:S01]  /*29b30*/  IMAD R0, R6, c[0x0][0x22c], RZ ;  /* 0x00008b0006007a24 */ /* 0x000fe200078e02ff */
[----:B------:R-:W-:Y:S01]  /*29b40*/  IADD3 R6, R10, 0x18, RZ ;  /* 0x000000180a067810 */ /* 0x000fe20007ffe0ff */
[----:B-----5:R-:W-:Y:S01]  /*29b50*/  IMAD R4, R52, -0x40, R53 ;  /* 0xffffffc034047824 */ /* 0x020fe200078e0235 */
[----:B------:R-:W-:Y:S02]  /*29b60*/  SHF.R.S32.HI R3, RZ, 0x1f, R2 ;  /* 0x0000001fff037819 */ /* 0x000fe40000011402 */
[----:B------:R-:W-:-:S02]  /*29b70*/  IADD3 R8, R10, 0x8, RZ ;  /* 0x000000080a087810 */ /* 0x000fc40007ffe0ff */
[-C--:B------:R-:W-:Y:S01]  /*29b80*/  ISETP.GE.AND P5, PT, R7, R4.reuse, PT ;  /* 0x000000040700720c */ /* 0x080fe20003fa6270 */
[----:B------:R-:W-:Y:S01]  /*29b90*/  IMAD.WIDE R2, R10, 0x40, R2 ;  /* 0x000000400a027825 */ /* 0x000fe200078e0202 */
[----:B------:R-:W-:Y:S02]  /*29ba0*/  ISETP.GE.AND P4, PT, R6, R4, PT ;  /* 0x000000040600720c */ /* 0x000fe40003f86270 */
[----:B------:R-:W-:Y:S02]  /*29bb0*/  IADD3 R7, R10, 0x20, RZ ;  /* 0x000000200a077810 */ /* 0x000fe40007ffe0ff */
[----:B------:R-:W-:Y:S02]  /*29bc0*/  IADD3 R5, P0, R0, R2, RZ ;  /* 0x0000000200057210 */ /* 0x000fe40007f1e0ff */
[----:B------:R-:W-:Y:S02]  /*29bd0*/  IADD3 R6, R10, 0x28, RZ ;  /* 0x000000280a067810 */ /* 0x000fe40007ffe0ff */
[----:B------:R-:W-:-:S02]  /*29be0*/  LEA.HI.X.SX32 R3, R0, R3, 0x1, P0 ;  /* 0x0000000300037211 */ /* 0x000fc400000f0eff */
[C---:B------:R-:W-:Y:S02]  /*29bf0*/  LEA R2, P0, R5.reuse, c[0x0][0x1d8], 0x2 ;  /* 0x0000760005027a11 */ /* 0x040fe400078010ff */
[C---:B------:R-:W-:Y:S02]  /*29c00*/  IADD3 R0, R10.reuse, 0x30, RZ ;  /* 0x000000300a007810 */ /* 0x040fe40007ffe0ff */
        /* <DEDUP_REMOVED lines=19> */
.L_x_3979:
        /* <DEDUP_REMOVED lines=12> */
.L_x_7779:


//--------------------- .text._ZN5flash24flash_fwd_splitkv_kernelI23Flash_fwd_kernel_traitsILi64ELi64ELi256ELi4ELb0ELb0EN7cutlass6half_tE19Flash_kernel_traitsILi64ELi64ELi256ELi4ES3_EELb1ELb0ELb1ELb0ELb0ELb0ELb1ELb1EEEvNS_16Flash_fwd_paramsE --------------------------
	.section	.text._ZN5flash24flash_fwd_splitkv_kernelI23Flash_fwd_kernel_traitsILi64ELi64ELi256ELi4ELb0ELb0EN7cutlass6half_tE19Flash_kernel_traitsILi64ELi64ELi256ELi4ES3_EELb1ELb0ELb1ELb0ELb0ELb0ELb1ELb1EEEvNS_16Flash_fwd_paramsE,"ax",@progbits
	.sectioninfo	@"SHI_REGISTERS=255"
	.align	128
        .global         _ZN5flash24flash_fwd_splitkv_kernelI23Flash_fwd_kernel_traitsILi64ELi64ELi256ELi4ELb0ELb0EN7cutlass6half_tE19Flash_kernel_traitsILi64ELi64ELi256ELi4ES3_EELb1ELb0ELb1ELb0ELb0ELb0ELb1ELb1EEEvNS_16Flash_fwd_paramsE
        .type           _ZN5flash24flash_fwd_splitkv_kernelI23Flash_fwd_kernel_traitsILi64ELi64ELi256ELi4ELb0ELb0EN7cutlass6half_tE19Flash_kernel_traitsILi64ELi64ELi256ELi4ES3_EELb1ELb0ELb1ELb0ELb0ELb0ELb1ELb1EEEvNS_16Flash_fwd_paramsE,@function
        .size           _ZN5flash24flash_fwd_splitkv_kernelI23Flash_fwd_kernel_traitsILi64ELi64ELi256ELi4ELb0ELb0EN7cutlass6half_tE19Flash_kernel_traitsILi64ELi64ELi256ELi4ES3_EELb1ELb0ELb1ELb0ELb0ELb0ELb1ELb1EEEvNS_16Flash_fwd_paramsE,(.L_x_7723 - _ZN5flash24flash_fwd_splitkv_kernelI23Flash_fwd_kernel_traitsILi64ELi64ELi256ELi4ELb0ELb0EN7cutlass6half_tE19Flash_kernel_traitsILi64ELi64ELi256ELi4ES3_EELb1ELb0ELb1ELb0ELb0ELb0ELb1ELb1EEEvNS_16Flash_fwd_paramsE)
        .other          _ZN5flash24flash_fwd_splitkv_kernelI23Flash_fwd_kernel_traitsILi64ELi64ELi256ELi4ELb0ELb0EN7cutlass6half_tE19Flash_kernel_traitsILi64ELi64ELi256ELi4ES3_EELb1ELb0ELb1ELb0ELb0ELb0ELb1ELb1EEEvNS_16Flash_fwd_paramsE,@"STO_CUDA_ENTRY STV_DEFAULT"
_ZN5flash24flash_fwd_splitkv_kernelI23Flash_fwd_kernel_traitsILi64ELi64ELi256ELi4ELb0ELb0EN7cutlass6half_tE19Flash_kernel_traitsILi64ELi64ELi256ELi4ES3_EELb1ELb0ELb1ELb0ELb0ELb0ELb1ELb1EEEvNS_16Flash_fwd_paramsE:
.text._ZN5flash24flash_fwd_splitkv_kernelI23Flash_fwd_kernel_traitsILi64ELi64ELi256ELi4ELb0ELb0EN7cutlass6half_tE19Flash_kernel_traitsILi64ELi64ELi256ELi4ES3_EELb1ELb0ELb1ELb0ELb0ELb0ELb1ELb1EEEvNS_16Flash_fwd_paramsE:
        /* <DEDUP_REMOVED lines=30> */
[----:B-1-3--:R-:W-:Y:S05]  /*01e0*/  CALL.REL.NOINC `($_ZN5flash24flash_fwd_splitkv_kernelI23Flash_fwd_kernel_traitsILi64ELi64ELi256ELi4ELb0ELb0EN7cutlass6half_tE19Flash_kernel_traitsILi64ELi64ELi256ELi4ES3_EELb1ELb0ELb1ELb0ELb0ELb0ELb1ELb1EEEvNS_16Flash_fwd_paramsE$_ZN5flash30compute_attn_1rowblock_splitkvI23Flash_fwd_kernel_traitsILi64ELi64ELi256ELi4ELb0ELb0EN7cutlass6half_tE19Flash_kernel_traitsILi64ELi64ELi256ELi4ES3_EELb1ELb0ELb1ELb0ELb0ELb0ELb1ELb1ENS_16Flash_fwd_paramsEEEvRKT8_iiiii) ;  /* 0x0000002000007944 */ /* 0x00afea0003c00000 */
[----:B------:R-:W-:Y:S05]  /*01f0*/  BSYNC B3 ;  /* 0x0000000000037941 */ /* 0x000fea0003800000 */
.L_x_3980:
[----:B------:R-:W-:Y:S05]  /*0200*/  EXIT ;  /* 0x000000000000794d */ /* 0x000fea0003800000 */
        .type           $_ZN5flash24flash_fwd_splitkv_kernelI23Flash_fwd_kernel_traitsILi64ELi64ELi256ELi4ELb0ELb0EN7cutlass6half_tE19Flash_kernel_traitsILi64ELi64ELi256ELi4ES3_EELb1ELb0ELb1ELb0ELb0ELb0ELb1ELb1EEEvNS_16Flash_fwd_paramsE$_ZN5flash30compute_attn_1rowblock_splitkvI23Flash_fwd_kernel_traitsILi64ELi64ELi256ELi4ELb0ELb0EN7cutlass6half_tE19Flash_kernel_traitsILi64ELi64ELi256ELi4ES3_EELb1ELb0ELb1ELb0ELb0ELb0ELb1ELb1ENS_16Flash_fwd_paramsEEEvRKT8_iiiii,@function
        .size           $_ZN5flash24flash_fwd_splitkv_kernelI23Flash_fwd_kernel_traitsILi64ELi64ELi256ELi4ELb0ELb0EN7cutlass6half_tE19Flash_kernel_traitsILi64ELi64ELi256ELi4ES3_EELb1ELb0ELb1ELb0ELb0ELb0ELb1ELb1EEEvNS_16Flash_fwd_paramsE$_ZN5flash30compute_attn_1rowblock_splitkvI23Flash_fwd_kernel_traitsILi64ELi64ELi256ELi4ELb0ELb0EN7cutlass6half_tE19Flash_kernel_traitsILi64ELi64ELi256ELi4ES3_EELb1ELb0ELb1ELb0ELb0ELb0ELb1ELb1ENS_16Flash_fwd_paramsEEEvRKT8_iiiii,($__internal_20_$__cuda_sm70_shflsync_bfly_p - $_ZN5flash24flash_fwd_splitkv_kernelI23Flash_fwd_kernel_traitsILi64ELi64ELi256ELi4ELb0ELb0EN7cutlass6half_tE19Flash_kernel_traitsILi64ELi64ELi256ELi4ES3_EELb1ELb0ELb1ELb0ELb0ELb0ELb1ELb1EEEvNS_16Flash_fwd_paramsE$_ZN5flash30compute_attn_1rowblock_splitkvI23Flash_fwd_kernel_traitsILi64ELi64ELi256ELi4ELb0ELb0EN7cutlass6half_tE19Flash_kernel_traitsILi64ELi64ELi256ELi4ES3_EELb1ELb0ELb1ELb0ELb0ELb0ELb1ELb1ENS_16Flash_fwd_paramsEEEvRKT8_iiiii)
$_ZN5flash24flash_fwd_splitkv_kernelI23Flash_fwd_kernel_traitsILi64ELi64ELi256ELi4ELb0ELb0EN7cutlass6half_tE19Flash_kernel_traitsILi64ELi64ELi256ELi4ES3_EELb1ELb0ELb1ELb0ELb0ELb0ELb1ELb1EEEvNS_16Flash_fwd_paramsE$_ZN5flash30compute_attn_1rowblock_splitkvI23Flash_fwd_kernel_traitsILi64ELi64ELi256ELi4ELb0ELb0EN7cutlass6half_tE19Flash_kernel_traitsILi64ELi64ELi256ELi4ES3_EELb1ELb0ELb1ELb0ELb0ELb0ELb1ELb1ENS_16Flash_fwd_paramsEEEvRKT8_iiiii:
        /* <DEDUP_REMOVED lines=21> */
.L_x_3982:
[----:B------:R-:W-:Y:S05]  /*0360*/  BSYNC B0 ;  /* 0x0000000000007941 */ /* 0x000fea0003800000 */
.L_x_3981:
        /* <DEDUP_REMOVED lines=18> */
.L_x_3984:
[----:B------:R3:W5:Y:S02]  /*0490*/  LD.E R0, [R156.64+0xb8] ;  /* 0x0000b8069c007980 */ /* 0x000764000c101900 */
.L_x_3985:
[----:B------:R-:W-:Y:S05]  /*04a0*/  BSYNC B0 ;  /* 0x0000000000007941 */ /* 0x000fea0003800000 */
.L_x_3983:
        /* <DEDUP_REMOVED lines=10> */
.L_x_3987:
[----:B------:R-:W4:Y:S01]  /*0550*/  LD.E.64 R2, [R156.64+0x108] ;  /* 0x000108069c027980 */ /* 0x000f22000c101b00 */
[----:B------:R-:W-:Y:S01]  /*0560*/  BSSY B0, `(.L_x_3989) ;  /* 0x0000006000007945 */ /* 0x000fe20003800000 */
[----:B------:R-:W-:Y:S01]  /*0570*/  IMAD.MOV.U32 R0, RZ, RZ, RZ ;  /* 0x000000ffff007224 */ /* 0x000fe200078e00ff */
[----:B----4-:R-:W-:-:S04]  /*0580*/  ISETP.NE.U32.AND P0, PT, R2, RZ, PT ;  /* 0x000000ff0200720c */ /* 0x010fc80003f05070 */
[----:B------:R-:W-:-:S13]  /*0590*/  ISETP.NE.AND.EX P0, PT, R3, RZ, PT, P0 ;  /* 0x000000ff0300720c */ /* 0x000fda0003f05300 */
[----:B------:R-:W-:Y:S05]  /*05a0*/  @!P0 BRA `(.L_x_3990) ;  /* 0x0000001000008947 */ /* 0x000fea0003800000 */
[----:B------:R4:W5:Y:S02]  /*05b0*/  LD.E R0, [R156.64+0xbc] ;  /* 0x0000bc069c007980 */ /* 0x000964000c101900 */
.L_x_3990:
[----:B------:R-:W-:Y:S05]  /*05c0*/  BSYNC B0 ;  /* 0x0000000000007941 */ /* 0x000fea0003800000 */
.L_x_3989:
[----:B-----5:R-:W-:Y:S02]  /*05d0*/  IADD3 R244, R153, R0, RZ ;  /* 0x0000000099f47210 */ /* 0x020fe40007ffe0ff */
.L_x_3988:
[----:B------:R-:W-:Y:S05]  /*05e0*/  BSYNC B1 ;  /* 0x0000000000017941 */ /* 0x000fea0003800000 */
.L_x_3986:
[----:B------:R-:W5:Y:S01]  /*05f0*/  S2R R36, SR_CTAID.X ;  /* 0x0000000000247919 */ /* 0x000f620000002500 */
[----:B------:R-:W-:Y:S01]  /*0600*/  MOV R15, 0x1f0 ;  /* 0x000001f0000f7802 */ /* 0x000fe20000000f00 */
[----:B------:R-:W-:-:S03]  /*0610*/  IMAD.MOV.U32 R3, RZ, RZ, 0x0 ;  /* 0x00000000ff037424 */ /* 0x000fc600078e00ff */
[----:B------:R-:W-:Y:S01]  /*0620*/  MOV R2, R15 ;  /* 0x0000000f00027202 */ /* 0x000fe20000000f00 */
[----:B-----5:R-:W-:-:S05]  /*0630*/  IMAD.SHL.U32 R10, R36, 0x40, RZ ;  /* 0x00000040240a7824 */ /* 0x020fca00078e00ff */
[----:B------:R-:W-:-:S13]  /*0640*/  ISETP.GT.AND P0, PT, R13, R10, PT ;  /* 0x0000000a0d00720c */ /* 0x000fda0003f04270 */
[----:B------:R-:W-:Y:S05]  /*0650*/  @!P0 RET.REL.NODEC R2 `(_ZN5flash24flash_fwd_splitkv_kernelI23Flash_fwd_kernel_traitsILi64ELi64ELi256ELi4ELb0ELb0EN7cutlass6half_tE19Flash_kernel_traitsILi64ELi64ELi256ELi4ES3_EELb1ELb0ELb1ELb0ELb0ELb0ELb1ELb1EEEvNS_16Flash_fwd_paramsE) ;  /* 0xfffff9a002008950 */ /* 0x000fea0003c3ffff */
        /* <DEDUP_REMOVED lines=137> */
[----:B------:R-:W-:Y:S05]  /*0ef0*/  @P0 RET.REL.NODEC R2 `(_ZN5flash24flash_fwd_splitkv_kernelI23Flash_fwd_kernel_traitsILi64ELi64ELi256ELi4ELb0ELb0EN7cutlass6half_tE19Flash_kernel_traitsILi64ELi64ELi256ELi4ES3_EELb1ELb0ELb1ELb0ELb0ELb0ELb1ELb1EEEvNS_16Flash_fwd_paramsE) ;  /* 0xfffff10002000950 */ /* 0x000fea0003c3ffff */
[----:B---3--:R-:W-:Y:S02]  /*0f00*/  MOV R0, 0xff800000 ;  /* 0xff80000000007802 */ /* 0x008fe40000000f00 */
[----:B------:R-:W-:Y:S02]  /*0f10*/  MOV R2, R15 ;  /* 0x0000000f00027202 */ /* 0x000fe40000000f00 */
[----:B------:R-:W-:Y:S01]  /*0f20*/  MOV R3, 0x0 ;  /* 0x0000000000037802 */ /* 0x000fe20000000f00 */
[----:B------:R1:W-:Y:S03]  /*0f30*/  ST.E [R4.64+0xe0], R0 ;  /* 0x0000e00004007985 */ /* 0x0003e6000c101906 */
[----:B------:R-:W-:Y:S05]  /*0f40*/  RET.REL.NODEC R2 `(_ZN5flash24flash_fwd_splitkv_kernelI23Flash_fwd_kernel_traitsILi64ELi64ELi256ELi4ELb0ELb0EN7cutlass6half_tE19Flash_kernel_traitsILi64ELi64ELi256ELi4ES3_EELb1ELb0ELb1ELb0ELb0ELb0ELb1ELb1EEEvNS_16Flash_fwd_paramsE) ;  /* 0xfffff0b002007950 */ /* 0x000fea0003c3ffff */
.L_x_3991:
        /* <DEDUP_REMOVED lines=70> */
[----:B------:R-:W-:Y:S02]  /*13b0*/  IABS R13, R37 ;  /* 0x00000025000d7213 */ /* 0x000fe40000000000 */
[----:B------:R-:W-:Y:S01]  /*13c0*/  IABS R16, R12 ;  /* 0x0000000c00107213 */ /* 0x000fe20000000000 */
[----:B-1----:R-:W-:Y:S01]  /*13d0*/  IMAD.MOV R0, RZ, RZ, -R3 ;  /* 0x000000ffff007224 */ /* 0x002fe200078e0a03 */
[----:B------:R-:W-:-:S03]  /*13e0*/  MOV R2, RZ ;  /* 0x000000ff00027202 */ /* 0x000fc60000000f00 */
        /* <DEDUP_REMOVED lines=16> */
[----:B--2---:R1:W-:Y:S02]  /*14f0*/  STL.64 [R1+0x10], R18 ;  /* 0x0000101201007387 */ /* 0x0043e40000100a00 */
[----:B------:R-:W-:Y:S02]  /*1500*/  SHF.R.S32.HI R22, RZ, 0x1f, R14 ;  /* 0x0000001fff167819 */ /* 0x000fe4000001140e */
[----:B------:R-:W-:-:S04]  /*1510*/  MOV R0, R2 ;  /* 0x0000000200007202 */ /* 0x000fc80000000f00 */
        /* <DEDUP_REMOVED lines=25> */
.L_x_3993:
        /* <DEDUP_REMOVED lines=38> */
[----:B------:R-:W-:Y:S02]  /*1910*/  @P3 IMAD R13, R193, R4, RZ ;  /* 0x00000004c10d3224 */ /* 0x000fe400078e02ff */
[----:B------:R-:W-:Y:S01]  /*1920*/  @!P3 IMAD.WIDE.U32 R2, R6, R10, R2 ;  /* 0x0000000a0602b225 */ /* 0x000fe200078e0002 */
[----:B------:R-:W-:-:S03]  /*1930*/  @!P0 IADD3 R0, R0, -R20, RZ ;  /* 0x8000001400008210 */ /* 0x000fc60007ffe0ff */
[----:B------:R-:W-:Y:S01]  /*1940*/  @P3 IMAD.WIDE.U32 R4, R192, R4, RZ ;  /* 0x00000004c0043225 */ /* 0x000fe200078e00ff */
[----:B------:R-:W-:-:S03]  /*1950*/  @!P3 MOV R4, R2 ;  /* 0x000000020004b202 */ /* 0x000fc60000000f00 */
[----:B------:R-:W-:Y:S01]  /*1960*/  @!P3 IMAD R7, R6, R12, R7 ;  /* 0x0000000c0607b224 */ /* 0x000fe200078e0207 */
[----:B------:R-:W-:Y:S01]  /*1970*/  ISETP.GE.U32.AND P2, PT, R0, R20, PT ;  /* 0x000000140000720c */ /* 0x000fe20003f46070 */
[----:B------:R-:W-:Y:S01]  /*1980*/  @P3 IMAD.IADD R6, R5, 0x1, R13 ;  /* 0x0000000105063824 */ /* 0x000fe200078e020d */
[----:B------:R-:W-:Y:S01]  /*1990*/  @!P3 SHF.R.S32.HI R0, RZ, 0x1f, R11 ;  /* 0x0000001fff00b819 */ /* 0x000fe2000001140b */
[----:B------:R-:W-:Y:S01]  /*19a0*/  @!P3 IMAD.IADD R6, R3, 0x1, R7 ;  /* 0x000000010306b824 */ /* 0x000fe200078e0207 */
[----:B------:R-:W-:Y:S01]  /*19b0*/  LOP3.LUT R2, R37, R9, RZ, 0x3c, !PT ;  /* 0x0000000925027212 */ /* 0x000fe200078e3cff */
[----:B------:R-:W-:-:S03]  /*19c0*/  @!P3 IMAD R3, R23, R11, RZ ;  /* 0x0000000b1703b224 */ /* 0x000fc600078e02ff */
[----:B------:R-:W-:Y:S01]  /*19d0*/  ISETP.GE.AND P1, PT, R2, RZ, PT ;  /* 0x000000ff0200720c */ /* 0x000fe20003f26270 */
[----:B------:R-:W-:Y:S01]  /*19e0*/  @!P3 IMAD R0, R0, R21, R3 ;  /* 0x000000150000b224 */ /* 0x000fe200078e0203 */
[----:B------:R-:W-:Y:S01]  /*19f0*/  MOV R2, R4 ;  /* 0x0000000400027202 */ /* 0x000fe20000000f00 */
[-C--:B------:R-:W-:Y:S02]  /*1a00*/  IMAD R5, R193, R17.reuse, RZ ;  /* 0x00000011c1057224 */ /* 0x080fe400078e02ff */
[----:B------:R-:W-:Y:S01]  /*1a10*/  IMAD.MOV.U32 R3, RZ, RZ, R6 ;  /* 0x000000ffff037224 */ /* 0x000fe200078e0006 */
[----:B------:R-:W-:Y:S01]  /*1a20*/  @!P0 IADD3 R8, R8, 0x1, RZ ;  /* 0x0000000108088810 */ /* 0x000fe20007ffe0ff */
[----:B------:R-:W-:Y:S01]  /*1a30*/  IMAD R5, R22, R192, R5 ;  /* 0x000000c016057224 */ /* 0x000fe200078e0205 */
[----:B------:R-:W-:Y:S01]  /*1a40*/  ISETP.NE.AND P0, PT, R9, RZ, PT ;  /* 0x000000ff0900720c */ /* 0x000fe20003f05270 */
[----:B------:R-:W-:Y:S01]  /*1a50*/  IMAD.WIDE.U32 R2, R192, R17, R2 ;  /* 0x00000011c0027225 */ /* 0x000fe200078e0002 */
[----:B------:R-:W-:-:S03]  /*1a60*/  @P2 IADD3 R8, R8, 0x1, RZ ;  /* 0x0000000108082810 */ /* 0x000fc60007ffe0ff */
[----:B------:R-:W-:Y:S01]  /*1a70*/  @!P3 IMAD.WIDE.U32 R6, R21, R11, RZ ;  /* 0x0000000b1506b225 */ /* 0x000fe200078e00ff */
[----:B------:R-:W-:Y:S02]  /*1a80*/  IADD3 R5, R3, R5, RZ ;  /* 0x0000000503057210 */ /* 0x000fe40007ffe0ff */
[----:B------:R-:W-:Y:S02]  /*1a90*/  MOV R4, R2 ;  /* 0x0000000200047202 */ /* 0x000fe40000000f00 */
[----:B------:R-:W-:Y:S01]  /*1aa0*/  @!P3 IADD3 R3, R7, R0, RZ ;  /* 0x000000000703b210 */ /* 0x000fe20007ffe0ff */
[----:B------:R-:W-:Y:S01]  /*1ab0*/  IMAD.MOV.U32 R0, RZ, RZ, R8 ;  /* 0x000000ffff007224 */ /* 0x000fe200078e0008 */
[----:B------:R-:W-:Y:S01]  /*1ac0*/  @!P3 MOV R2, R6 ;  /* 0x000000060002b202 */ /* 0x000fe20000000f00 */
[----:B------:R-:W-:Y:S01]  /*1ad0*/  @!P3 IMAD R7, R15, R10, RZ ;  /* 0x0000000a0f07b224 */ /* 0x000fe200078e02ff */
[----:B------:R-:W-:Y:S01]  /*1ae0*/  @!P3 SHF.R.S32.HI R6, RZ, 0x1f, R10 ;  /* 0x0000001fff06b819 */ /* 0x000fe2000001140a */
[----:B------:R-:W-:Y:S01]  /*1af0*/  @!P1 IMAD.MOV R0, RZ, RZ, -R0 ;  /* 0x000000ffff009224 */ /* 0x000fe200078e0a00 */
[----:B------:R-:W-:-:S02]  /*1b00*/  @!P0 LOP3.LUT R0, RZ, R9, RZ, 0x33, !PT ;  /* 0x00000009ff008212 */ /* 0x000fc400078e33ff */
[----:B------:R-:W-:Y:S01]  /*1b10*/  @P3 IADD3 R8, R11, R16, RZ ;  /* 0x000000100b083210 */ /* 0x000fe20007ffe0ff */
[----:B------:R-:W-:Y:S01]  /*1b20*/  @!P3 IMAD R12, R14, R6, R7 ;  /* 0x000000060e0cb224 */ /* 0x000fe200078e0207 */
[----:B------:R-:W-:Y:S01]  /*1b30*/  SHF.R.S32.HI R26, RZ, 0x1f, R0 ;  /* 0x0000001fff1a7819 */ /* 0x000fe20000011400 */
[----:B------:R-:W-:-:S04]  /*1b40*/  @!P3 IMAD.WIDE.U32 R6, R14, R10, R2 ;  /* 0x0000000a0e06b225 */ /* 0x000fc800078e0002 */
[----:B------:R-:W-:Y:S02]  /*1b50*/  IMAD R10, R19, R0, RZ ;  /* 0x00000000130a7224 */ /* 0x000fe400078e02ff */
[-C--:B------:R-:W-:Y:S02]  /*1b60*/  @P3 IMAD R11, R23, R8.reuse, RZ ;  /* 0x00000008170b3224 */ /* 0x080fe400078e02ff */
[----:B------:R-:W-:-:S04]  /*1b70*/  @P3 IMAD.WIDE.U32 R8, R21, R8, RZ ;  /* 0x0000000815083225 */ /* 0x000fc800078e00ff */
[----:B------:R-:W-:Y:S01]  /*1b80*/  IMAD.WIDE.U32 R2, R18, R0, R4 ;  /* 0x0000000012027225 */ /* 0x000fe200078e0004 */
[----:B------:R-:W-:-:S03]  /*1b90*/  @P3 IADD3 R9, R9, R11, RZ ;  /* 0x0000000b09093210 */ /* 0x000fc60007ffe0ff */
[----:B------:R-:W-:Y:S01]  /*1ba0*/  IMAD R4, R18, R26, R10 ;  /* 0x0000001a12047224 */ /* 0x000fe200078e020a */
[----:B------:R-:W-:Y:S01]  /*1bb0*/  @!P3 MOV R8, R6 ;  /* 0x000000060008b202 */ /* 0x000fe20000000f00 */
[----:B------:R-:W-:Y:S01]  /*1bc0*/  @!P3 IMAD.IADD R9, R7, 0x1, R12 ;  /* 0x000000010709b824 */ /* 0x000fe200078e020c */
[----:B------:R-:W-:Y:S01]  /*1bd0*/  MOV R15, R2 ;  /* 0x00000002000f7202 */ /* 0x000fe20000000f00 */
[----:B------:R-:W-:Y:S01]  /*1be0*/  IMAD.IADD R23, R3, 0x1, R4 ;  /* 0x0000000103177824 */ /* 0x000fe200078e0204 */
[----:B------:R-:W-:Y:S02]  /*1bf0*/  MOV R14, R17 ;  /* 0x00000011000e7202 */ /* 0x000fe40000000f00 */
[----:B------:R-:W-:Y:S02]  /*1c00*/  MOV R16, R0 ;  /* 0x0000000000107202 */ /* 0x000fe40000000f00 */
.L_x_3994:
[----:B-1----:R-:W-:Y:S05]  /*1c10*/  BSYNC B0 ;  /* 0x0000000000007941 */ /* 0x002fea0003800000 */
.L_x_3992:
[----:B------:R-:W2:Y:S04]  /*1c20*/  LD.E R2, [R156.64+0xc0] ;  /* 0x0000c0069c027980 */ /* 0x000ea8000c101900 */
[----:B------:R-:W3:Y:S04]  /*1c30*/  LDL R30, [R1+0x10] ;  /* 0x00001000011e7983 */ /* 0x000ee80000100800 */
[----:B------:R-:W4:Y:S01]  /*1c40*/  LDL R34, [R1+0x14] ;  /* 0x0000140001227983 */ /* 0x000f220000100800 */
[----:B------:R-:W-:-:S03]  /*1c50*/  ISETP.NE.AND P1, PT, R27, -0x1, PT ;  /* 0xffffffff1b00780c */ /* 0x000fc60003f25270 */
[----:B------:R-:W3:Y:S04]  /*1c60*/  LD.E.64 R4, [R156.64+0x30] ;  /* 0x000030069c047980 */ /* 0x000ee8000c101b00 */
[----:B------:R-:W3:Y:S04]  /*1c70*/  LD.E.64 R12, [R156.64+0x48] ;  /* 0x000048069c0c7980 */ /* 0x000ee8000c101b00 */
[----:B------:R-:W3:Y:S04]  /*1c80*/  LD.E.64 R18, [R156.64+0x8] ;  /* 0x000008069c127980 */ /* 0x000ee8000c101b00 */
[----:B------:R-:W3:Y:S04]  /*1c90*/  @!P1 LD.E.64 R6, [R156.64+0x18] ;  /* 0x000018069c069980 */ /* 0x000ee8000c101b00 */
[----:B------:R-:W3:Y:S04]  /*1ca0*/  LD.E.64 R20, [R156.64+0x10] ;  /* 0x000010069c147980 */ /* 0x000ee8000c101b00 */
[----:B------:R1:W5:Y:S04]  /*1cb0*/  @P4 LD.E R28, [R28.64] ;  /* 0x000000061c1c4980 */ /* 0x000368000c101900 */
[----:B------:R2:W5:Y:S01]  /*1cc0*/  LD.E.64 R198, [R156.64] ;  /* 0x000000069cc67980 */ /* 0x000562000c101b00 */
[----:B-1----:R-:W-:-:S04]  /*1cd0*/  SHF.R.S32.HI R29, RZ, 0x1f, R32 ;  /* 0x0000001fff1d7819 */ /* 0x002fc80000011420 */
[----:B------:R-:W-:-:S04]  /*1ce0*/  LEA.HI R0, R29, R32, RZ, 0x3 ;  /* 0x000000201d007211 */ /* 0x000fc800078f18ff */
[----:B------:R-:W-:Y:S01]  /*1cf0*/  SHF.R.S32.HI R78, RZ, 0x3, R0 ;  /* 0x00000003ff4e7819 */ /* 0x000fe20000011400 */
[----:B-----5:R-:W-:-:S04]  /*1d00*/  IMAD R10, R25, R16, RZ ;  /* 0x00000010190a7224 */ /* 0x020fc800078e02ff */
[----:B------:R-:W-:Y:S01]  /*1d10*/  IMAD R10, R26, R24, R10 ;  /* 0x000000181a0a7224 */ /* 0x000fe200078e020a */
[----:B------:R-:W-:Y:S02]  /*1d20*/  SHF.R.S32.HI R248, RZ, 0x1f, R31 ;  /* 0x0000001ffff87819 */ /* 0x000fe4000001141f */
[----:B------:R-:W-:Y:S02]  /*1d30*/  SHF.R.S32.HI R251, RZ, 0x1f, R37 ;  /* 0x0000001ffffb7819 */ /* 0x000fe40000011425 */
[----:B------:R-:W-:Y:S01]  /*1d40*/  SHF.R.S32.HI R79, RZ, 0x1f, R78 ;  /* 0x0000001fff4f7819 */ /* 0x000fe2000001144e */
[----:B------:R-:W-:Y:S01]  /*1d50*/  IMAD.MOV.U32 R190, RZ, RZ, 0x20 ;  /* 0x00000020ffbe7424 */ /* 0x000fe200078e00ff */
[C---:B------:R-:W-:Y:S01]  /*1d60*/  SHF.L.U64.HI R158, R192.reuse, 0x4, R193 ;  /* 0x00000004c09e7819 */ /* 0x040fe200000102c1 */
[----:B------:R-:W-:Y:S01]  /*1d70*/  IMAD.SHL.U32 R152, R192, 0x10, RZ ;  /* 0x00000010c0987824 */ /* 0x000fe200078e00ff */
[----:B--2---:R1:W-:Y:S02]  /*1d80*/  STL [R1], R2 ;  /* 0x0000000201007387 */ /* 0x0043e40000100800 */
[----:B-1----:R-:W-:-:S05]  /*1d90*/  LOP3.LUT R2, R0, 0xfffffff8, RZ, 0xc0, !PT ;  /* 0xfffffff800027812 */ /* 0x002fca00078ec0ff */
[----:B------:R-:W-:-:S04]  /*1da0*/  IMAD.IADD R249, R32, 0x1, -R2 ;  /* 0x0000000120f97824 */ /* 0x000fc800078e0a02 */
[----:B------:R-:W-:-:S05]  /*1db0*/  IMAD.SHL.U32 R154, R249, 0x8, RZ ;  /* 0x00000008f99a7824 */ /* 0x000fca00078e00ff */
[----:B------:R-:W-:Y:S02]  /*1dc0*/  IADD3 R2, P0, R154, R8, RZ ;  /* 0x000000089a027210 */ /* 0x000fe40007f1e0ff */
[----:B------:R-:W-:Y:S01]  /*1dd0*/  SHF.R.S32.HI R155, RZ, 0x1f, R154 ;  /* 0x0000001fff9b7819 */ /* 0x000fe2000001149a */
[----:B------:R-:W-:Y:S02]  /*1de0*/  IMAD.SHL.U32 R8, R78, 0x40, RZ ;  /* 0x000000404e087824 */ /* 0x000fe400078e00ff */
[----:B---3--:R-:W-:Y:S01]  /*1df0*/  IMAD R0, R22, R30, RZ ;  /* 0x0000001e16007224 */ /* 0x008fe200078e02ff */
[----:B------:R-:W-:Y:S02]  /*1e00*/  IADD3.X R3, R155, R9, RZ, P0, !PT ;  /* 0x000000099b037210 */ /* 0x000fe400007fe4ff */
[----:B------:R-:W-:Y:S01]  /*1e10*/  LOP3.LUT R8, R8, 0x1c0, RZ, 0xc0, !PT ;  /* 0x000001c008087812 */ /* 0x000fe200078ec0ff */
[C---:B----4-:R-:W-:Y:S02]  /*1e20*/  IMAD R9, R14.reuse, R34, R0 ;  /* 0x000000220e097224 */ /* 0x050fe400078e0200 */
[----:B------:R-:W-:Y:S01]  /*1e30*/  IMAD.WIDE.U32 R2, R14, R30, R2 ;  /* 0x0000001e0e027225 */ /* 0x000fe200078e0002 */
[----:B------:R-:W-:-:S02]  /*1e40*/  LOP3.LUT R0, R8, 0x38, R154, 0xf8, !PT ;  /* 0x0000003808007812 */ /* 0x000fc400078ef89a */
[----:B------:R-:W-:Y:S01]  /*1e50*/  SHF.R.U32.HI R8, RZ, 0x3, R8 ;  /* 0x00000003ff087819 */ /* 0x000fe20000011608 */
[----:B------:R-:W-:Y:S01]  /*1e60*/  IMAD.IADD R3, R3, 0x1, R9 ;  /* 0x0000000103037824 */ /* 0x000fe200078e0209 */
[----:B------:R-:W-:Y:S02]  /*1e70*/  LEA.HI R9, R29, R32, RZ, 0x6 ;  /* 0x000000201d097211 */ /* 0x000fe400078f30ff */
[----:B------:R-:W-:Y:S01]  /*1e80*/  LOP3.LUT R8, R0, R8, RZ, 0x3c, !PT ;  /* 0x0000000800087212 */ /* 0x000fe200078e3cff */
[----:B------:R-:W-:-:S04]  /*1e90*/  IMAD.WIDE.U32 R2, R16, R24, R2 ;  /* 0x0000001810027225 */ /* 0x000fc800078e0002 */
[----:B------:R-:W-:Y:S02]  /*1ea0*/  IMAD.SHL.U32 R0, R9, 0x8, RZ ;  /* 0x0000000809007824 */ /* 0x000fe400078e00ff */
[----:B------:R-:W-:Y:S02]  /*1eb0*/  IMAD.IADD R11, R3, 0x1, R10 ;  /* 0x00000001030b7824 */ /* 0x000fe400078e020a */
[----:B------:R-:W-:Y:S01]  /*1ec0*/  IMAD.MOV.U32 R10, RZ, RZ, R2 ;  /* 0x000000ffff0a7224 */ /* 0x000fe200078e0002 */
[----:B------:R-:W-:Y:S01]  /*1ed0*/  LOP3.LUT R246, R8, 0xfffffe00, R0, 0xf8, !PT ;  /* 0xfffffe0008f67812 */ /* 0x000fe200078ef800 */
[----:B------:R-:W-:Y:S01]  /*1ee0*/  @P1 IMAD.WIDE.U32 R8, R4, R27, RZ ;  /* 0x0000001b04081225 */ /* 0x000fe200078e00ff */
[----:B------:R-:W-:Y:S02]  /*1ef0*/  @P1 MOV R200, R4 ;  /* 0x0000000400c81202 */ /* 0x000fe40000000f00 */
[----:B------:R-:W-:Y:S01]  /*1f00*/  LEA.HI R22, R29, R32, RZ, 0x4 ;  /* 0x000000201d167211 */ /* 0x000fe200078f20ff */
[----:B------:R-:W-:-:S02]  /*1f10*/  @!P1 IMAD R0, R7, R31, RZ ;  /* 0x0000001f07009224 */ /* 0x000fc400078e02ff */
[----:B------:R-:W-:-:S04]  /*1f20*/  @!P1 IMAD.WIDE.U32 R2, R6, R31, RZ ;  /* 0x0000001f06029225 */ /* 0x000fc800078e00ff */
[----:B------:R-:W-:Y:S02]  /*1f30*/  @!P1 IMAD.MOV.U32 R200, RZ, RZ, R4 ;  /* 0x000000ffffc89224 */ /* 0x000fe400078e0004 */
[----:B------:R-:W-:Y:S02]  /*1f40*/  @P1 IMAD.MOV.U32 R4, RZ, RZ, R8 ;  /* 0x000000ffff041224 */ /* 0x000fe400078e0008 */
[----:B------:R-:W-:Y:S02]  /*1f50*/  @P1 IMAD R14, R5, R27, RZ ;  /* 0x0000001b050e1224 */ /* 0x000fe400078e02ff */
[----:B------:R-:W-:Y:S02]  /*1f60*/  @!P1 IMAD R7, R6, R248, R0 ;  /* 0x000000f806079224 */ /* 0x000fe400078e0200 */
[----:B------:R-:W-:Y:S01]  /*1f70*/  @!P1 IMAD.MOV.U32 R4, RZ, RZ, R2 ;  /* 0x000000ffff049224 */ /* 0x000fe200078e0002 */
[----:B------:R-:W-:Y:S01]  /*1f80*/  LOP3.LUT R2, R22, 0xfffffff0, RZ, 0xc0, !PT ;  /* 0xfffffff016027812 */ /* 0x000fe200078ec0ff */
[----:B------:R-:W-:-:S02]  /*1f90*/  IMAD R0, R13, R37, RZ ;  /* 0x000000250d007224 */ /* 0x000fc400078e02ff */
[----:B------:R-:W-:Y:S01]  /*1fa0*/  @P1 IMAD.MOV.U32 R201, RZ, RZ, R5 ;  /* 0x000000ffffc91224 */ /* 0x000fe200078e0005 */
[----:B------:R-:W-:Y:S01]  /*1fb0*/  @!P1 MOV R201, R5 ;  /* 0x0000000500c99202 */ /* 0x000fe20000000f00 */
[----:B------:R-:W-:Y:S01]  /*1fc0*/  @P1 IMAD.IADD R5, R9, 0x1, R14 ;  /* 0x0000000109051824 */ /* 0x000fe200078e020e */
[----:B------:R-:W-:Y:S01]  /*1fd0*/  @!P1 IADD3 R5, R3, R7, RZ ;  /* 0x0000000703059210 */ /* 0x000fe20007ffe0ff */
[----:B------:R-:W-:Y:S01]  /*1fe0*/  IMAD R14, R12, R251, R0 ;  /* 0x000000fb0c0e7224 */ /* 0x000fe200078e0200 */
[----:B------:R-:W-:Y:S01]  /*1ff0*/  IADD3 R4, P1, R154, R4, RZ ;  /* 0x000000049a047210 */ /* 0x000fe20007f3e0ff */
[----:B------:R-:W-:Y:S01]  /*2000*/  IMAD.IADD R0, R32, 0x1, -R2 ;  /* 0x0000000120007824 */ /* 0x000fe200078e0a02 */
[----:B------:R-:W-:Y:S01]  /*2010*/  IADD3 R2, P0, R154, R15, RZ ;  /* 0x0000000f9a027210 */ /* 0x000fe20007f1e0ff */
[-C--:B------:R-:W-:Y:S02]  /*2020*/  IMAD R9, R193, R78.reuse, RZ ;  /* 0x0000004ec1097224 */ /* 0x080fe400078e02ff */
[C---:B------:R-:W-:Y:S01]  /*2030*/  IMAD.X R5, R155.reuse, 0x1, R5, P1 ;  /* 0x000000019b057824 */ /* 0x040fe200008e0605 */
[----:B------:R-:W-:Y:S01]  /*2040*/  IADD3.X R3, R155, R23, RZ, P0, !PT ;  /* 0x000000179b037210 */ /* 0x000fe200007fe4ff */
[----:B------:R-:W-:-:S02]  /*2050*/  IMAD R8, R34, R78, RZ ;  /* 0x0000004e22087224 */ /* 0x000fc400078e02ff */
        /* <DEDUP_REMOVED lines=22> */
[----:B------:R-:W-:Y:S02]  /*21c0*/  IMNMX R139, R35, R2, !PT ;  /* 0x00000002238b7217 */ /* 0x000fe40007800200 */
        /* <DEDUP_REMOVED lines=15> */
[----:B------:R-:W-:Y:S02]  /*22c0*/  SHF.R.S32.HI R3, RZ, 0x5, R3 ;  /* 0x00000005ff037819 */ /* 0x000fe40000011403 */
[----:B------:R-:W-:-:S02]  /*22d0*/  SHF.L.U32 R252, R249, 0x2, RZ ;  /* 0x00000002f9fc7819 */ /* 0x000fc400000006ff */
[----:B------:R-:W-:Y:S02]  /*22e0*/  SEL R189, R0, 0xfffffff0, !P1 ;  /* 0xfffffff000bd7807 */ /* 0x000fe40004800000 */
[----:B------:R-:W-:Y:S01]  /*22f0*/  SEL R190, R190, 0xffffffe0, !P2 ;  /* 0xffffffe0bebe7807 */ /* 0x000fe20005000000 */
        /* <DEDUP_REMOVED lines=10> */
[----:B-1----:R-:W4:Y:S04]  /*23a0*/  LD.E.64 R14, [R156.64+0x150] ;  /* 0x000150069c0e7980 */ /* 0x002f28000c101b00 */
[----:B------:R-:W4:Y:S01]  /*23b0*/  LD.E.64 R18, [R156.64+0x148] ;  /* 0x000148069c127980 */ /* 0x000f22000c101b00 */
[----:B------:R-:W-:Y:S01]  /*23c0*/  IMAD.WIDE.U32 R194, R30, 0xa0, RZ ;  /* 0x000000a01ec27825 */ /* 0x000fe200078e00ff */
[----:B------:R-:W-:-:S02]  /*23d0*/  IADD3 R93, R78, 0x10, RZ ;  /* 0x000000104e5d7810 */ /* 0x000fc40007ffe0ff */
[----:B------:R-:W-:Y:S01]  /*23e0*/  IADD3 R92, R78, 0x20, RZ ;  /* 0x000000204e5c7810 */ /* 0x000fe20007ffe0ff */
[----:B------:R-:W-:Y:S01]  /*23f0*/  IMAD.WIDE.U32 R184, R30, 0xe0, RZ ;  /* 0x000000e01eb87825 */ /* 0x000fe200078e00ff */
[C---:B------:R-:W-:Y:S02]  /*2400*/  IADD3 R91, R78.reuse, 0x30, RZ ;  /* 0x000000304e5b7810 */ /* 0x040fe40007ffe0ff */
[----:B------:R-:W-:Y:S01]  /*2410*/  IADD3 R90, R78, 0x40, RZ ;  /* 0x000000404e5a7810 */ /* 0x000fe20007ffe0ff */
[----:B------:R-:W-:Y:S01]  /*2420*/  IMAD.WIDE.U32 R180, R30, 0x140, RZ ;  /* 0x000001401eb47825 */ /* 0x000fe200078e00ff */
[C---:B------:R-:W-:Y:S02]  /*2430*/  IADD3 R89, R78.reuse, 0x50, RZ ;  /* 0x000000504e597810 */ /* 0x040fe40007ffe0ff */
[----:B------:R-:W-:Y:S01]  /*2440*/  IADD3 R88, R78, 0x60, RZ ;  /* 0x000000604e587810 */ /* 0x000fe20007ffe0ff */
        /* <DEDUP_REMOVED lines=13> */
[----:B------:R-:W-:Y:S02]  /*2520*/  IADD3 R94, R78, 0xf0, RZ ;  /* 0x000000f04e5e7810 */ /* 0x000fe40007ffe0ff */
[--C-:B------:R-:W-:Y:S01]  /*2530*/  SHF.L.U64.HI R138, R192, 0x5, R193.reuse ;  /* 0x00000005c08a7819 */ /* 0x100fe200000102c1 */
[----:B------:R-:W-:Y:S01]  /*2540*/  IMAD.WIDE.U32 R178, R30, 0x160, RZ ;  /* 0x000001601eb27825 */ /* 0x000fe200078e00ff */
[C---:B------:R-:W-:Y:S02]  /*2550*/  SHF.L.U32 R101, R192.reuse, 0x5, RZ ;  /* 0x00000005c0657819 */ /* 0x040fe400000006ff */
[--C-:B------:R-:W-:Y:S01]  /*2560*/  SHF.L.U64.HI R137, R192, 0x6, R193.reuse ;  /* 0x00000006c0897819 */ /* 0x100fe200000102c1 */
[----:B------:R-:W-:Y:S01]  /*2570*/  IMAD.WIDE.U32 R174, R30, 0x1a0, RZ ;  /* 0x000001a01eae7825 */ /* 0x000fe200078e00ff */
[----:B------:R-:W-:-:S02]  /*2580*/  SHF.L.U64.HI R136, R192, 0x7, R193 ;  /* 0x00000007c0887819 */ /* 0x000fc400000102c1 */
[----:B------:R-:W-:Y:S01]  /*2590*/  SHF.L.U32 R99, R192, 0x7, RZ ;  /* 0x00000007c0637819 */ /* 0x000fe200000006ff */
        /* <DEDUP_REMOVED lines=12> */
[C---:B-----5:R-:W-:Y:S02]  /*2660*/  SHF.L.U64.HI R132, R64.reuse, 0x5, R65 ;  /* 0x0000000540847819 */ /* 0x060fe40000010241 */
        /* <DEDUP_REMOVED lines=12> */
[-C--:B------:R-:W-:Y:S01]  /*2730*/  IMAD R11, R65, R17.reuse, RZ ;  /* 0x00000011410b7224 */ /* 0x080fe200078e02ff */
        /* <DEDUP_REMOVED lines=39> */
[----:B------:R-:W-:Y:S01]  /*29b0*/  IMAD R7, R34, 0x1c0, RZ ;  /* 0x000001c022077824 */ /* 0x000fe200078e02ff */
[----:B------:R-:W-:Y:S01]  /*29c0*/  SHF.R.S32.HI R12, RZ, 0x1f, R17 ;  /* 0x0000001fff0c7819 */ /* 0x000fe20000011411 */
[----:B------:R-:W-:Y:S01]  /*29d0*/  IMAD.SHL.U32 R17, R16, 0x2, RZ ;  /* 0x0000000210117824 */ /* 0x000fe200078e00ff */
[----:B------:R-:W-:Y:S01]  /*29e0*/  LEA R46, P1, R6, R22, 0x1 ;  /* 0x00000016062e7211 */ /* 0x000fe200078208ff */
[C---:B------:R-:W-:Y:S01]  /*29f0*/  IMAD R20, R34.reuse, 0x60, RZ ;  /* 0x0000006022147824 */ /* 0x040fe200078e02ff */
[----:B------:R-:W-:Y:S01]  /*2a00*/  SHF.L.U32 R77, R5, 0x1, RZ ;  /* 0x00000001054d7819 */ /* 0x000fe200000006ff */
[----:B------:R-:W-:Y:S01]  /*2a10*/  IMAD R13, R34, 0x120, RZ ;  /* 0x00000120220d7824 */ /* 0x000fe200078e02ff */
[-C--:B------:R-:W-:Y:S01]  /*2a20*/  LEA.HI.X.SX32 R8, R8, R12.reuse, 0x1, P3 ;  /* 0x0000000c08087211 */ /* 0x080fe200018f0eff */
[----:B------:R-:W-:Y:S01]  /*2a30*/  IMAD R11, R34, 0x160, RZ ;  /* 0x00000160220b7824 */ /* 0x000fe200078e02ff */
[----:B------:R-:W-:Y:S01]  /*2a40*/  LEA.HI.X.SX32 R0, R0, R12, 0x1, P2 ;  /* 0x0000000c00007211 */ /* 0x000fe200010f0eff */
[----:B------:R-:W-:Y:S01]  /*2a50*/  IMAD R12, R34, 0x140, RZ ;  /* 0x00000140220c7824 */ /* 0x000fe200078e02ff */
        /* <DEDUP_REMOVED lines=13> */
[C---:B------:R-:W-:Y:S01]  /*2b30*/  IMAD.X R31, R15.reuse, 0x1, R16, P1 ;  /* 0x000000010f1f7824 */ /* 0x040fe200008e0610 */
[----:B------:R-:W-:Y:S01]  /*2b40*/  IADD3 R17, P0, R18, R17, RZ ;  /* 0x0000001112117210 */ /* 0x000fe20007f1e0ff */
[C---:B------:R-:W-:Y:S01]  /*2b50*/  IMAD R18, R34.reuse, 0xa0, RZ ;  /* 0x000000a022127824 */ /* 0x040fe200078e02ff */
[-C--:B------:R-:W-:Y:S01]  /*2b60*/  IADD3.X R75, R15, R0.reuse, RZ, P3, !PT ;  /* 0x000000000f4b7210 */ /* 0x080fe20001ffe4ff */
[----:B------:R-:W-:Y:S01]  /*2b70*/  IMAD R10, R34, 0x180, RZ ;  /* 0x00000180220a7824 */ /* 0x000fe200078e02ff */
[----:B------:R-:W-:Y:S01]  /*2b80*/  IADD3.X R74, R19, R0, RZ, P2, !PT ;  /* 0x00000000134a7210 */ /* 0x000fe200017fe4ff */
[C---:B------:R-:W-:Y:S01]  /*2b90*/  IMAD.SHL.U32 R0, R30.reuse, 0x20, RZ ;  /* 0x000000201e007824 */ /* 0x040fe200078e00ff */
[--C-:B------:R-:W-:Y:S01]  /*2ba0*/  SHF.L.U64.HI R22, R30, 0x6, R34.reuse ;  /* 0x000000061e167819 */ /* 0x100fe20000010222 */
[----:B------:R-:W-:Y:S01]  /*2bb0*/  IMAD R15, R34, 0xc0, RZ ;  /* 0x000000c0220f7824 */ /* 0x000fe200078e02ff */
[C---:B------:R-:W-:Y:S01]  /*2bc0*/  SHF.L.U32 R4, R30.reuse, 0x6, RZ ;  /* 0x000000061e047819 */ /* 0x040fe200000006ff */
        /* <DEDUP_REMOVED lines=94> */
.L_x_4099:
        /* <DEDUP_REMOVED lines=21> */
[-C--:B------:R-:W-:Y:S02]  /*3300*/  ISETP.LT.OR P4, PT, R90, R67.reuse, P3 ;  /* 0x000000435a00720c */ /* 0x080fe40001f81670 */
        /* <DEDUP_REMOVED lines=13> */
[C---:B------:R-:W-:Y:S02]  /*33e0*/  ISETP.GE.OR P2, PT, R89.reuse, R66, P0 ;  /* 0x000000425900720c */ /* 0x040fe40000746670 */
        /* <DEDUP_REMOVED lines=12> */
[CC--:B------:R-:W-:Y:S02]  /*34b0*/  ISETP.GE.OR P1, PT, R88.reuse, R66.reuse, P0 ;  /* 0x000000425800720c */ /* 0x0c0fe40000726670 */
[----:B------:R-:W-:Y:S02]  /*34c0*/  LOP3.LUT R33, R33, 0xfffffff7, RZ, 0xc0, !PT ;  /* 0xfffffff721217812 */ /* 0x000fe400078ec0ff */
[-C--:B------:R-:W-:Y:S02]  /*34d0*/  ISETP.LT.OR P2, PT, R88, R67.reuse, P1 ;  /* 0x000000435800720c */ /* 0x080fe40000f41670 */
[C---:B------:R-:W-:Y:S04]  /*34e0*/  ISETP.GE.OR P3, PT, R81.reuse, R66, P0 ;  /* 0x000000425100720c */ /* 0x040fe80000766670 */
[-C--:B------:R-:W-:Y:S07]  /*34f0*/  ISETP.LT.OR P3, PT, R81, R67.reuse, P3 ;  /* 0x000000435100720c */ /* 0x080fee0001f61670 */
        /* <DEDUP_REMOVED lines=99> */
[----:B-1----:R-:W2:Y:S04]  /*3b30*/  @!P1 LD.E.128 R4, [R28.64] ;  /* 0x000000061c049980 */ /* 0x002ea8000c101d00 */
[----:B------:R-:W-:Y:S05]  /*3b40*/  @!P6 IADD3 R2, P0, R73, R182, RZ ;  /* 0x000000b64902e210 */ /* 0x000fea0007f1e0ff */
[C---:B------:R-:W-:Y:S01]  /*3b50*/  @!P6 IMAD.X R3, R72.reuse, 0x1, R231, P0 ;  /* 0x000000014803e824 */ /* 0x040fe200000e06e7 */
[C---:B------:R-:W-:Y:S02]  /*3b60*/  LOP3.LUT P6, RZ, R33.reuse, 0x2000, RZ, 0xc0, !PT ;  /* 0x0000200021ff7812 */ /* 0x040fe400078cc0ff */
[----:B------:R-:W-:Y:S11]  /*3b70*/  LOP3.LUT R33, R33, 0xfffffbff, RZ, 0xc0, !PT ;  /* 0xfffffbff21217812 */ /* 0x000ff600078ec0ff */
[----:B------:R-:W-:Y:S02]  /*3b80*/  @!P6 IADD3 R38, P0, R73, R180, RZ ;  /* 0x000000b44926e210 */ /* 0x000fe40007f1e0ff */
[----:B------:R-:W-:Y:S03]  /*3b90*/  @P6 LOP3.LUT R33, R33, 0x400, RZ, 0xfc, !PT ;  /* 0x0000040021216812 */ /* 0x000fe600078efcff */
[C---:B------:R-:W-:Y:S01]  /*3ba0*/  @!P6 IMAD.X R39, R72.reuse, 0x1, R230, P0 ;  /* 0x000000014827e824 */ /* 0x040fe200000e06e6 */
[C---:B------:R-:W-:Y:S02]  /*3bb0*/  LOP3.LUT P6, RZ, R33.reuse, 0x2, RZ, 0xc0, !PT ;  /* 0x0000000221ff7812 */ /* 0x040fe400078cc0ff */
[----:B------:R-:W-:Y:S11]  /*3bc0*/  LOP3.LUT R33, R33, 0xfffff7ff, RZ, 0xc0, !PT ;  /* 0xfffff7ff21217812 */ /* 0x000ff600078ec0ff */
[----:B------:R-:W-:Y:S04]  /*3bd0*/  @P6 LOP3.LUT R33, R33, 0x800, RZ, 0xfc, !PT ;  /* 0x0000080021216812 */ /* 0x000fe800078efcff */
[C---:B------:R-:W-:Y:S01]  /*3be0*/  LOP3.LUT P6, RZ, R33.reuse, 0x4, RZ, 0xc0, !PT ;  /* 0x0000000421ff7812 */ /* 0x040fe200078cc0ff */
[----:B--2---:R1:W-:Y:S01]  /*3bf0*/  @!P1 ST.E.128 [R22.64], R4 ;  /* 0x0000000416009985 */ /* 0x0043e2000c101d06 */
[----:B------:R-:W-:Y:S02]  /*3c00*/  LOP3.LUT P1, RZ, R33, 0x1000, RZ, 0xc0, !PT ;  /* 0x0000100021ff7812 */ /* 0x000fe4000782c0ff */
[C---:B-1----:R-:W-:Y:S05]  /*3c10*/  @!P5 IADD3 R22, P0, R73.reuse, R178, RZ ;  /* 0x000000b24916d210 */ /* 0x042fea0007f1e0ff */
[C---:B------:R-:W-:Y:S01]  /*3c20*/  @!P5 IMAD.X R23, R72.reuse, 0x1, R229, P0 ;  /* 0x000000014817d824 */ /* 0x040fe200000e06e5 */
[----:B------:R-:W-:Y:S05]  /*3c30*/  @!P4 IADD3 R36, P0, R73, R176, RZ ;  /* 0x000000b04924c210 */ /* 0x000fea0007f1e0ff */
[C---:B------:R-:W-:Y:S01]  /*3c40*/  @!P4 IMAD.X R37, R72.reuse, 0x1, R226, P0 ;  /* 0x000000014825c824 */ /* 0x040fe200000e06e2 */
[----:B------:R-:W-:Y:S11]  /*3c50*/  LOP3.LUT P0, RZ, R33, 0x10, RZ, 0xc0, !PT ;  /* 0x0000001021ff7812 */ /* 0x000ff6000780c0ff */
[----:B------:R-:W-:Y:S02]  /*3c60*/  @!UPT UIADD3 URZ, URZ, URZ, URZ ;  /* 0x0000003f3f3ff290 */ /* 0x000fe4000fffe03f */
[----:B------:R-:W2:Y:S04]  /*3c70*/  @!P0 LD.E.128 R4, [R34.64] ;  /* 0x0000000622048980 */ /* 0x000ea8000c101d00 */
        /* <DEDUP_REMOVED lines=109> */
.L_x_4000:
[----:B------:R-:W-:Y:S05]  /*4350*/  BSYNC B0 ;  /* 0x0000000000007941 */ /* 0x000fea0003800000 */
.L_x_3999:
        /* <DEDUP_REMOVED lines=65> */
.L_x_4002:
[----:B------:R-:W-:Y:S05]  /*4770*/  BSYNC B0 ;  /* 0x0000000000007941 */ /* 0x000fea0003800000 */
.L_x_4001:
        /* <DEDUP_REMOVED lines=65> */
.L_x_4004:
[----:B------:R-:W-:Y:S05]  /*4b90*/  BSYNC B0 ;  /* 0x0000000000007941 */ /* 0x000fea0003800000 */
.L_x_4003:
        /* <DEDUP_REMOVED lines=72> */
.L_x_4006:
[----:B------:R-:W-:Y:S05]  /*5020*/  BSYNC B0 ;  /* 0x0000000000007941 */ /* 0x000fea0003800000 */
.L_x_4005:
        /* <DEDUP_REMOVED lines=65> */
.L_x_4008:
[----:B------:R-:W-:Y:S05]  /*5440*/  BSYNC B0 ;  /* 0x0000000000007941 */ /* 0x000fea0003800000 */
.L_x_4007:
        /* <DEDUP_REMOVED lines=72> */
.L_x_4010:
[----:B------:R-:W-:Y:S05]  /*58d0*/  BSYNC B0 ;  /* 0x0000000000007941 */ /* 0x000fea0003800000 */
.L_x_4009:
        /* <DEDUP_REMOVED lines=72> */
.L_x_4012:
[----:B------:R-:W-:Y:S05]  /*5d60*/  BSYNC B0 ;  /* 0x0000000000007941 */ /* 0x000fea0003800000 */
.L_x_4011:
        /* <DEDUP_REMOVED lines=72> */
.L_x_4014:
[----:B------:R-:W-:Y:S05]  /*61f0*/  BSYNC B0 ;  /* 0x0000000000007941 */ /* 0x000fea0003800000 */
.L_x_4013:
        /* <DEDUP_REMOVED lines=65> */
.L_x_4016:
[----:B------:R-:W-:Y:S05]  /*6610*/  BSYNC B0 ;  /* 0x0000000000007941 */ /* 0x000fea0003800000 */
.L_x_4015:
        /* <DEDUP_REMOVED lines=72> */
.L_x_4018:
[----:B------:R-:W-:Y:S05]  /*6aa0*/  BSYNC B0 ;  /* 0x0000000000007941 */ /* 0x000fea0003800000 */
.L_x_4017:
        /* <DEDUP_REMOVED lines=72> */
.L_x_4020:
[----:B------:R-:W-:Y:S05]  /*6f30*/  BSYNC B0 ;  /* 0x0000000000007941 */ /* 0x000fea0003800000 */
.L_x_4019:
        /* <DEDUP_REMOVED lines=72> */
.L_x_4022:
[----:B------:R-:W-:Y:S05]  /*73c0*/  BSYNC B0 ;  /* 0x0000000000007941 */ /* 0x000fea0003800000 */
.L_x_4021:
        /* <DEDUP_REMOVED lines=72> */
.L_x_4024:
[----:B------:R-:W-:Y:S05]  /*7850*/  BSYNC B0 ;  /* 0x0000000000007941 */ /* 0x000fea0003800000 */
.L_x_4023:
        /* <DEDUP_REMOVED lines=72> */
.L_x_4026:
[----:B------:R-:W-:Y:S05]  /*7ce0*/  BSYNC B0 ;  /* 0x0000000000007941 */ /* 0x000fea0003800000 */
.L_x_4025:
        /* <DEDUP_REMOVED lines=72> */
.L_x_4028:
[----:B------:R-:W-:Y:S05]  /*8170*/  BSYNC B0 ;  /* 0x0000000000007941 */ /* 0x000fea0003800000 */
.L_x_4027:
        /* <DEDUP_REMOVED lines=72> */
.L_x_4030:
[----:B------:R-:W-:Y:S05]  /*8600*/  BSYNC B0 ;  /* 0x0000000000007941 */ /* 0x000fea0003800000 */
.L_x_4029:
        /* <DEDUP_REMOVED lines=10> */
.L_x_3998:
        /* <DEDUP_REMOVED lines=98> */
.L_x_4035:
[----:B------:R-:W-:Y:S05]  /*8cd0*/  BSYNC B0 ;  /* 0x0000000000007941 */ /* 0x000fea0003800000 */
.L_x_4034:
[----:B-1----:R-:W-:Y:S02]  /*8ce0*/  MOV R2, R68 ;  /* 0x0000004400027202 */ /* 0x002fe40000000f00 */
[----:B------:R-:W-:Y:S05]  /*8cf0*/  MOV R3, R69 ;  /* 0x0000004500037202 */ /* 0x000fea0000000f00 */
[----:B-----5:R1:W-:Y:S02]  /*8d00*/  ST.E.128 [R2.64], R8 ;  /* 0x0000000802007985 */ /* 0x0203e4000c101d06 */
.L_x_4033:
[----:B------:R-:W-:Y:S05]  /*8d10*/  BSYNC B1 ;  /* 0x0000000000017941 */ /* 0x000fea0003800000 */
.L_x_4032:
        /* <DEDUP_REMOVED lines=97> */
.L_x_4039:
[----:B------:R-:W-:Y:S05]  /*9330*/  BSYNC B0 ;  /* 0x0000000000007941 */ /* 0x000fea0003800000 */
.L_x_4038:
[C---:B-1----:R-:W-:Y:S04]  /*9340*/  LEA R2, P0, R152.reuse, R68, 0x1 ;  /* 0x0000004498027211 */ /* 0x042fe800078008ff */
[----:B------:R-:W-:Y:S05]  /*9350*/  LEA.HI.X R3, R152, R69, R158, 0x1, P0 ;  /* 0x0000004598037211 */ /* 0x000fea00000f0c9e */
[----:B-----5:R1:W-:Y:S04]  /*9360*/  ST.E.128 [R2.64], R8 ;  /* 0x0000000802007985 */ /* 0x0203e8000c101d06 */
.L_x_4037:
[----:B------:R-:W-:Y:S05]  /*9370*/  BSYNC B1 ;  /* 0x0000000000017941 */ /* 0x000fea0003800000 */
.L_x_4036:
        /* <DEDUP_REMOVED lines=97> */
.L_x_4043:
[----:B------:R-:W-:Y:S05]  /*9990*/  BSYNC B0 ;  /* 0x0000000000007941 */ /* 0x000fea0003800000 */
.L_x_4042:
[C---:B-1----:R-:W-:Y:S04]  /*99a0*/  LEA R2, P0, R101.reuse, R68, 0x1 ;  /* 0x0000004465027211 */ /* 0x042fe800078008ff */
[----:B------:R-:W-:Y:S05]  /*99b0*/  LEA.HI.X R3, R101, R69, R138, 0x1, P0 ;  /* 0x0000004565037211 */ /* 0x000fea00000f0c8a */
[----:B-----5:R1:W-:Y:S04]  /*99c0*/  ST.E.128 [R2.64], R8 ;  /* 0x0000000802007985 */ /* 0x0203e8000c101d06 */
.L_x_4041:
[----:B------:R-:W-:Y:S05]  /*99d0*/  BSYNC B1 ;  /* 0x0000000000017941 */ /* 0x000fea0003800000 */
.L_x_4040:
        /* <DEDUP_REMOVED lines=100> */
.L_x_4047:
[----:B------:R-:W-:Y:S05]  /*a020*/  BSYNC B0 ;  /* 0x0000000000007941 */ /* 0x000fea0003800000 */
.L_x_4046:
[----:B-1----:R-:W-:Y:S01]  /*a030*/  MOV R2, R68 ;  /* 0x0000004400027202 */ /* 0x002fe20000000f00 */
[----:B------:R-:W-:Y:S01]  /*a040*/  IMAD R0, R193, 0x60, RZ ;  /* 0x00000060c1007824 */ /* 0x000fe200078e02ff */
[----:B------:R-:W-:Y:S05]  /*a050*/  MOV R3, R69 ;  /* 0x0000004500037202 */ /* 0x000fea0000000f00 */
[----:B------:R-:W-:Y:S05]  /*a060*/  IMAD.WIDE.U32 R2, R192, 0x60, R2 ;  /* 0x00000060c0027825 */ /* 0x000fea00078e0002 */
[----:B------:R-:W-:Y:S05]  /*a070*/  IADD3 R3, R3, R0, RZ ;  /* 0x0000000003037210 */ /* 0x000fea0007ffe0ff */
[----:B-----5:R1:W-:Y:S02]  /*a080*/  ST.E.128 [R2.64], R8 ;  /* 0x0000000802007985 */ /* 0x0203e4000c101d06 */
.L_x_4045:
[----:B------:R-:W-:Y:S05]  /*a090*/  BSYNC B1 ;  /* 0x0000000000017941 */ /* 0x000fea0003800000 */
.L_x_4044:
        /* <DEDUP_REMOVED lines=97> */
.L_x_4051:
[----:B------:R-:W-:Y:S05]  /*a6b0*/  BSYNC B0 ;  /* 0x0000000000007941 */ /* 0x000fea0003800000 */
.L_x_4050:
[C---:B-1----:R-:W-:Y:S04]  /*a6c0*/  LEA R2, P0, R100.reuse, R68, 0x1 ;  /* 0x0000004464027211 */ /* 0x042fe800078008ff */
[----:B------:R-:W-:Y:S05]  /*a6d0*/  LEA.HI.X R3, R100, R69, R137, 0x1, P0 ;  /* 0x0000004564037211 */ /* 0x000fea00000f0c89 */
[----:B-----5:R1:W-:Y:S04]  /*a6e0*/  ST.E.128 [R2.64], R8 ;  /* 0x0000000802007985 */ /* 0x0203e8000c101d06 */
.L_x_4049:
[----:B------:R-:W-:Y:S05]  /*a6f0*/  BSYNC B1 ;  /* 0x0000000000017941 */ /* 0x000fea0003800000 */
.L_x_4048:
        /* <DEDUP_REMOVED lines=100> */
.L_x_4055:
[----:B------:R-:W-:Y:S05]  /*ad40*/  BSYNC B0 ;  /* 0x0000000000007941 */ /* 0x000fea0003800000 */
.L_x_4054:
[----:B-1----:R-:W-:Y:S01]  /*ad50*/  MOV R2, R68 ;  /* 0x0000004400027202 */ /* 0x002fe20000000f00 */
[----:B------:R-:W-:Y:S01]  /*ad60*/  IMAD R0, R193, 0xa0, RZ ;  /* 0x000000a0c1007824 */ /* 0x000fe200078e02ff */
[----:B------:R-:W-:Y:S05]  /*ad70*/  MOV R3, R69 ;  /* 0x0000004500037202 */ /* 0x000fea0000000f00 */
[----:B------:R-:W-:Y:S05]  /*ad80*/  IMAD.WIDE.U32 R2, R192, 0xa0, R2 ;  /* 0x000000a0c0027825 */ /* 0x000fea00078e0002 */
[----:B------:R-:W-:Y:S05]  /*ad90*/  IADD3 R3, R3, R0, RZ ;  /* 0x0000000003037210 */ /* 0x000fea0007ffe0ff */
[----:B-----5:R1:W-:Y:S02]  /*ada0*/  ST.E.128 [R2.64], R8 ;  /* 0x0000000802007985 */ /* 0x0203e4000c101d06 */
.L_x_4053:
[----:B------:R-:W-:Y:S05]  /*adb0*/  BSYNC B1 ;  /* 0x0000000000017941 */ /* 0x000fea0003800000 */
.L_x_4052:
        /* <DEDUP_REMOVED lines=100> */
.L_x_4059:
[----:B------:R-:W-:Y:S05]  /*b400*/  BSYNC B0 ;  /* 0x0000000000007941 */ /* 0x000fea0003800000 */
.L_x_4058:
[----:B-1----:R-:W-:Y:S01]  /*b410*/  MOV R2, R68 ;  /* 0x0000004400027202 */ /* 0x002fe20000000f00 */
[----:B------:R-:W-:Y:S01]  /*b420*/  IMAD R0, R193, 0xc0, RZ ;  /* 0x000000c0c1007824 */ /* 0x000fe200078e02ff */
[----:B------:R-:W-:Y:S05]  /*b430*/  MOV R3, R69 ;  /* 0x0000004500037202 */ /* 0x000fea0000000f00 */
[----:B------:R-:W-:Y:S05]  /*b440*/  IMAD.WIDE.U32 R2, R192, 0xc0, R2 ;  /* 0x000000c0c0027825 */ /* 0x000fea00078e0002 */
[----:B------:R-:W-:Y:S05]  /*b450*/  IADD3 R3, R3, R0, RZ ;  /* 0x0000000003037210 */ /* 0x000fea0007ffe0ff */
[----:B-----5:R1:W-:Y:S02]  /*b460*/  ST.E.128 [R2.64], R8 ;  /* 0x0000000802007985 */ /* 0x0203e4000c101d06 */
.L_x_4057:
[----:B------:R-:W-:Y:S05]  /*b470*/  BSYNC B1 ;  /* 0x0000000000017941 */ /* 0x000fea0003800000 */
.L_x_4056:
        /* <DEDUP_REMOVED lines=100> */
.L_x_4063:
[----:B------:R-:W-:Y:S05]  /*bac0*/  BSYNC B0 ;  /* 0x0000000000007941 */ /* 0x000fea0003800000 */
.L_x_4062:
[----:B-1----:R-:W-:Y:S01]  /*bad0*/  MOV R2, R68 ;  /* 0x0000004400027202 */ /* 0x002fe20000000f00 */
[----:B------:R-:W-:Y:S01]  /*bae0*/  IMAD R0, R193, 0xe0, RZ ;  /* 0x000000e0c1007824 */ /* 0x000fe200078e02ff */
[----:B------:R-:W-:Y:S05]  /*baf0*/  MOV R3, R69 ;  /* 0x0000004500037202 */ /* 0x000fea0000000f00 */
[----:B------:R-:W-:Y:S05]  /*bb00*/  IMAD.WIDE.U32 R2, R192, 0xe0, R2 ;  /* 0x000000e0c0027825 */ /* 0x000fea00078e0002 */
[----:B------:R-:W-:Y:S05]  /*bb10*/  IADD3 R3, R3, R0, RZ ;  /* 0x0000000003037210 */ /* 0x000fea0007ffe0ff */
[----:B-----5:R1:W-:Y:S02]  /*bb20*/  ST.E.128 [R2.64], R8 ;  /* 0x0000000802007985 */ /* 0x0203e4000c101d06 */
.L_x_4061:
[----:B------:R-:W-:Y:S05]  /*bb30*/  BSYNC B1 ;  /* 0x0000000000017941 */ /* 0x000fea0003800000 */
.L_x_4060:
        /* <DEDUP_REMOVED lines=97> */
.L_x_4067:
[----:B------:R-:W-:Y:S05]  /*c150*/  BSYNC B0 ;  /* 0x0000000000007941 */ /* 0x000fea0003800000 */
.L_x_4066:
[C---:B-1----:R-:W-:Y:S04]  /*c160*/  LEA R2, P0, R99.reuse, R68, 0x1 ;  /* 0x0000004463027211 */ /* 0x042fe800078008ff */
[----:B------:R-:W-:Y:S05]  /*c170*/  LEA.HI.X R3, R99, R69, R136, 0x1, P0 ;  /* 0x0000004563037211 */ /* 0x000fea00000f0c88 */
[----:B-----5:R1:W-:Y:S04]  /*c180*/  ST.E.128 [R2.64], R8 ;  /* 0x0000000802007985 */ /* 0x0203e8000c101d06 */
.L_x_4065:
[----:B------:R-:W-:Y:S05]  /*c190*/  BSYNC B1 ;  /* 0x0000000000017941 */ /* 0x000fea0003800000 */
.L_x_4064:
        /* <DEDUP_REMOVED lines=100> */
.L_x_4071:
[----:B------:R-:W-:Y:S05]  /*c7e0*/  BSYNC B0 ;  /* 0x0000000000007941 */ /* 0x000fea0003800000 */
.L_x_4070:
[----:B-1----:R-:W-:Y:S01]  /*c7f0*/  MOV R2, R68 ;  /* 0x0000004400027202 */ /* 0x002fe20000000f00 */
[----:B------:R-:W-:Y:S01]  /*c800*/  IMAD R0, R193, 0x120, RZ ;  /* 0x00000120c1007824 */ /* 0x000fe200078e02ff */
[----:B------:R-:W-:Y:S05]  /*c810*/  MOV R3, R69 ;  /* 0x0000004500037202 */ /* 0x000fea0000000f00 */
[----:B------:R-:W-:Y:S05]  /*c820*/  IMAD.WIDE.U32 R2, R192, 0x120, R2 ;  /* 0x00000120c0027825 */ /* 0x000fea00078e0002 */
[----:B------:R-:W-:Y:S05]  /*c830*/  IADD3 R3, R3, R0, RZ ;  /* 0x0000000003037210 */ /* 0x000fea0007ffe0ff */
[----:B-----5:R1:W-:Y:S02]  /*c840*/  ST.E.128 [R2.64], R8 ;  /* 0x0000000802007985 */ /* 0x0203e4000c101d06 */
.L_x_4069:
[----:B------:R-:W-:Y:S05]  /*c850*/  BSYNC B1 ;  /* 0x0000000000017941 */ /* 0x000fea0003800000 */
.L_x_4068:
        /* <DEDUP_REMOVED lines=100> */
.L_x_4075:
[----:B------:R-:W-:Y:S05]  /*cea0*/  BSYNC B0 ;  /* 0x0000000000007941 */ /* 0x000fea0003800000 */
.L_x_4074:
[----:B-1----:R-:W-:Y:S01]  /*ceb0*/  MOV R2, R68 ;  /* 0x0000004400027202 */ /* 0x002fe20000000f00 */
[----:B------:R-:W-:Y:S01]  /*cec0*/  IMAD R0, R193, 0x140, RZ ;  /* 0x00000140c1007824 */ /* 0x000fe200078e02ff */
[----:B------:R-:W-:Y:S05]  /*ced0*/  MOV R3, R69 ;  /* 0x0000004500037202 */ /* 0x000fea0000000f00 */
[----:B------:R-:W-:Y:S05]  /*cee0*/  IMAD.WIDE.U32 R2, R192, 0x140, R2 ;  /* 0x00000140c0027825 */ /* 0x000fea00078e0002 */
[----:B------:R-:W-:Y:S05]  /*cef0*/  IADD3 R3, R3, R0, RZ ;  /* 0x0000000003037210 */ /* 0x000fea0007ffe0ff */
[----:B-----5:R1:W-:Y:S02]  /*cf00*/  ST.E.128 [R2.64], R8 ;  /* 0x0000000802007985 */ /* 0x0203e4000c101d06 */
.L_x_4073:
[----:B------:R-:W-:Y:S05]  /*cf10*/  BSYNC B1 ;  /* 0x0000000000017941 */ /* 0x000fea0003800000 */
.L_x_4072:
        /* <DEDUP_REMOVED lines=100> */
.L_x_4079:
[----:B------:R-:W-:Y:S05]  /*d560*/  BSYNC B0 ;  /* 0x0000000000007941 */ /* 0x000fea0003800000 */
.L_x_4078:
[----:B-1----:R-:W-:Y:S01]  /*d570*/  MOV R2, R68 ;  /* 0x0000004400027202 */ /* 0x002fe20000000f00 */
[----:B------:R-:W-:Y:S01]  /*d580*/  IMAD R0, R193, 0x160, RZ ;  /* 0x00000160c1007824 */ /* 0x000fe200078e02ff */
[----:B------:R-:W-:Y:S05]  /*d590*/  MOV R3, R69 ;  /* 0x0000004500037202 */ /* 0x000fea0000000f00 */
[----:B------:R-:W-:Y:S05]  /*d5a0*/  IMAD.WIDE.U32 R2, R192, 0x160, R2 ;  /* 0x00000160c0027825 */ /* 0x000fea00078e0002 */
[----:B------:R-:W-:Y:S05]  /*d5b0*/  IADD3 R3, R3, R0, RZ ;  /* 0x0000000003037210 */ /* 0x000fea0007ffe0ff */
[----:B-----5:R1:W-:Y:S02]  /*d5c0*/  ST.E.128 [R2.64], R8 ;  /* 0x0000000802007985 */ /* 0x0203e4000c101d06 */
.L_x_4077:
[----:B------:R-:W-:Y:S05]  /*d5d0*/  BSYNC B1 ;  /* 0x0000000000017941 */ /* 0x000fea0003800000 */
.L_x_4076:
        /* <DEDUP_REMOVED lines=100> */
.L_x_4083:
[----:B------:R-:W-:Y:S05]  /*dc20*/  BSYNC B0 ;  /* 0x0000000000007941 */ /* 0x000fea0003800000 */
.L_x_4082:
[----:B-1----:R-:W-:Y:S01]  /*dc30*/  MOV R2, R68 ;  /* 0x0000004400027202 */ /* 0x002fe20000000f00 */
[----:B------:R-:W-:Y:S01]  /*dc40*/  IMAD R0, R193, 0x180, RZ ;  /* 0x00000180c1007824 */ /* 0x000fe200078e02ff */
[----:B------:R-:W-:Y:S05]  /*dc50*/  MOV R3, R69 ;  /* 0x0000004500037202 */ /* 0x000fea0000000f00 */
[----:B------:R-:W-:Y:S05]  /*dc60*/  IMAD.WIDE.U32 R2, R192, 0x180, R2 ;  /* 0x00000180c0027825 */ /* 0x000fea00078e0002 */
[----:B------:R-:W-:Y:S05]  /*dc70*/  IADD3 R3, R3, R0, RZ ;  /* 0x0000000003037210 */ /* 0x000fea0007ffe0ff */
[----:B-----5:R1:W-:Y:S02]  /*dc80*/  ST.E.128 [R2.64], R8 ;  /* 0x0000000802007985 */ /* 0x0203e4000c101d06 */
.L_x_4081:
[----:B------:R-:W-:Y:S05]  /*dc90*/  BSYNC B1 ;  /* 0x0000000000017941 */ /* 0x000fea0003800000 */
.L_x_4080:
        /* <DEDUP_REMOVED lines=100> */
.L_x_4087:
[----:B------:R-:W-:Y:S05]  /*e2e0*/  BSYNC B0 ;  /* 0x0000000000007941 */ /* 0x000fea0003800000 */
.L_x_4086:
[----:B-1----:R-:W-:Y:S01]  /*e2f0*/  MOV R2, R68 ;  /* 0x0000004400027202 */ /* 0x002fe20000000f00 */
[----:B------:R-:W-:Y:S01]  /*e300*/  IMAD R0, R193, 0x1a0, RZ ;  /* 0x000001a0c1007824 */ /* 0x000fe200078e02ff */
[----:B------:R-:W-:Y:S05]  /*e310*/  MOV R3, R69 ;  /* 0x0000004500037202 */ /* 0x000fea0000000f00 */
[----:B------:R-:W-:Y:S05]  /*e320*/  IMAD.WIDE.U32 R2, R192, 0x1a0, R2 ;  /* 0x000001a0c0027825 */ /* 0x000fea00078e0002 */
[----:B------:R-:W-:Y:S05]  /*e330*/  IADD3 R3, R3, R0, RZ ;  /* 0x0000000003037210 */ /* 0x000fea0007ffe0ff */
[----:B-----5:R1:W-:Y:S02]  /*e340*/  ST.E.128 [R2.64], R8 ;  /* 0x0000000802007985 */ /* 0x0203e4000c101d06 */
.L_x_4085:
[----:B------:R-:W-:Y:S05]  /*e350*/  BSYNC B1 ;  /* 0x0000000000017941 */ /* 0x000fea0003800000 */
.L_x_4084:
        /* <DEDUP_REMOVED lines=100> */
.L_x_4091:
[----:B------:R-:W-:Y:S05]  /*e9a0*/  BSYNC B0 ;  /* 0x0000000000007941 */ /* 0x000fea0003800000 */
.L_x_4090:
[----:B-1----:R-:W-:Y:S01]  /*e9b0*/  MOV R2, R68 ;  /* 0x0000004400027202 */ /* 0x002fe20000000f00 */
[----:B------:R-:W-:Y:S01]  /*e9c0*/  IMAD R0, R193, 0x1c0, RZ ;  /* 0x000001c0c1007824 */ /* 0x000fe200078e02ff */
[----:B------:R-:W-:Y:S05]  /*e9d0*/  MOV R3, R69 ;  /* 0x0000004500037202 */ /* 0x000fea0000000f00 */
[----:B------:R-:W-:Y:S05]  /*e9e0*/  IMAD.WIDE.U32 R2, R192, 0x1c0, R2 ;  /* 0x000001c0c0027825 */ /* 0x000fea00078e0002 */
[----:B------:R-:W-:Y:S05]  /*e9f0*/  IADD3 R3, R3, R0, RZ ;  /* 0x0000000003037210 */ /* 0x000fea0007ffe0ff */
[----:B-----5:R1:W-:Y:S02]  /*ea00*/  ST.E.128 [R2.64], R8 ;  /* 0x0000000802007985 */ /* 0x0203e4000c101d06 */
.L_x_4089:
[----:B------:R-:W-:Y:S05]  /*ea10*/  BSYNC B1 ;  /* 0x0000000000017941 */ /* 0x000fea0003800000 */
.L_x_4088:
        /* <DEDUP_REMOVED lines=99> */
.L_x_4095:
[----:B------:R-:W-:Y:S05]  /*f050*/  BSYNC B0 ;  /* 0x0000000000007941 */ /* 0x000fea0003800000 */
.L_x_4094:
[----:B-1----:R-:W-:Y:S01]  /*f060*/  MOV R2, R68 ;  /* 0x0000004400027202 */ /* 0x002fe20000000f00 */
[----:B------:R-:W-:Y:S01]  /*f070*/  IMAD R0, R193, 0x1e0, RZ ;  /* 0x000001e0c1007824 */ /* 0x000fe200078e02ff */
[----:B------:R-:W-:Y:S05]  /*f080*/  MOV R3, R69 ;  /* 0x0000004500037202 */ /* 0x000fea0000000f00 */
[----:B------:R-:W-:Y:S05]  /*f090*/  IMAD.WIDE.U32 R2, R192, 0x1e0, R2 ;  /* 0x000001e0c0027825 */ /* 0x000fea00078e0002 */
[----:B------:R-:W-:Y:S05]  /*f0a0*/  IADD3 R3, R3, R0, RZ ;  /* 0x0000000003037210 */ /* 0x000fea0007ffe0ff */
[----:B-----5:R1:W-:Y:S02]  /*f0b0*/  ST.E.128 [R2.64], R8 ;  /* 0x0000000802007985 */ /* 0x0203e4000c101d06 */
.L_x_4093:
[----:B------:R-:W-:Y:S05]  /*f0c0*/  BSYNC B1 ;  /* 0x0000000000017941 */ /* 0x000fea0003800000 */
.L_x_4092:
        /* <DEDUP_REMOVED lines=11> */
.L_x_3997:
        /* <DEDUP_REMOVED lines=184> */
.L_x_4031:
[----:B------:R-:W-:Y:S05]  /*fd00*/  BSYNC B2 ;  /* 0x0000000000027941 */ /* 0x000fea0003800000 */
.L_x_3996:
        /* <DEDUP_REMOVED lines=91> */
.L_x_4097:
        /* <DEDUP_REMOVED lines=12> */
.L_x_4098:
[----:B------:R-:W-:Y:S05]  /*10380*/  BSYNC B0 ;  /* 0x0000000000007941 */ /* 0x000fea0003800000 */
.L_x_4096:
[----:B------:R-:W-:Y:S04]  /*10390*/  IADD3 R19, R19, -0x1, RZ ;  /* 0xffffffff13137810 */ /* 0x000fe80007ffe0ff */
[----:B------:R-:W-:Y:S11]  /*103a0*/  ISETP.GT.AND P0, PT, R19, R139, PT ;  /* 0x0000008b1300720c */ /* 0x000ff60003f04270 */
[----:B------:R-:W-:Y:S02]  /*103b0*/  @!UPT UIADD3 URZ, URZ, URZ, URZ ;  /* 0x0000003f3f3ff290 */ /* 0x000fe4000fffe03f */
[----:B------:R-:W-:-:S05]  /*103c0*/  @P0 BRA `(.L_x_4099) ;  /* 0xffff2de000000947 */ /* 0x000fca000383ffff */
.L_x_3995:
[----:B------:R-:W-:Y:S01]  /*103d0*/  WARPSYNC 0xffffffff ;  /* 0xffffffff00007948 */ /* 0x000fe20003800000 */
[----:B------:R-:W-:Y:S06]  /*103e0*/  BAR.SYNC.DEFER_BLOCKING 0x0 ;  /* 0x0000000000007b1d */ /* 0x000fec0000010000 */
[----:B------:R2:W5:Y:S04]  /*103f0*/  LDL R48, [R1+0x150] ;  /* 0x0001500001307983 */ /* 0x0005680000100800 */
[----:B------:R2:W5:Y:S04]  /*10400*/  LDL R223, [R1+0x158] ;  /* 0x0001580001df7983 */ /* 0x0005680000100800 */
[----:B------:R-:W3:Y:S01]  /*10410*/  LD.E R33, [R156.64+0xd0] ;  /* 0x0000d0069c217980 */ /* 0x000ee2000c101900 */
[----:B------:R-:W-:Y:S01]  /*10420*/  BSSY B2, `(.L_x_4100) ;  /* 0x0000316000027945 */ /* 0x000fe20003800000 */
[----:B------:R-:W-:Y:S01]  /*10430*/  IMAD.SHL.U32 R191, R246, 0x2, RZ ;  /* 0x00000002f6bf7824 */ /* 0x000fe200078e00ff */
[C---:B------:R-:W-:Y:S01]  /*10440*/  SHF.L.U64.HI R6, R200.reuse, 0x4, R201 ;  /* 0x00000004c8067819 */ /* 0x040fe200000102c9 */
[----:B------:R-:W4:Y:S01]  /*10450*/  S2R R0, SR_CTAID.X ;  /* 0x0000000000007919 */ /* 0x000f220000002500 */
[----:B------:R-:W-:-:S03]  /*10460*/  IMAD.SHL.U32 R4, R200, 0x10, RZ ;  /* 0x00000010c8047824 */ /* 0x000fc600078e00ff */
[----:B------:R-:W1:Y:S01]  /*10470*/  S2R R41, SR_TID.X ;  /* 0x0000000000297919 */ /* 0x000e620000002100 */
[----:B----4-:R-:W-:Y:S02]  /*10480*/  SHF.L.U32 R226, R0, 0x6, RZ ;  /* 0x0000000600e27819 */ /* 0x010fe400000006ff */
[----:B---3--:R-:W-:-:S13]  /*10490*/  ISETP.NE.AND P0, PT, R33, RZ, PT ;  /* 0x000000ff2100720c */ /* 0x008fda0003f05270 */
[----:B------:R-:W-:Y:S05]  /*104a0*/  @!P0 BRA `(.L_x_4101) ;  /* 0x00002ca000008947 */ /* 0x000fea0003800000 */
[----:B-12---:R-:W2:Y:S01]  /*104b0*/  LD.E.64 R2, [R156.64+0xf0] ;  /* 0x0000f0069c027980 */ /* 0x006ea2000c101b00 */
[----:B------:R-:W-:-:S03]  /*104c0*/  IMAD.MOV.U32 R0, RZ, RZ, RZ ;  /* 0x000000ffff007224 */ /* 0x000fc600078e00ff */
[----:B------:R-:W3:Y:S04]  /*104d0*/  LD.E.U8 R12, [R156.64+0x1b3] ;  /* 0x0001b3069c0c7980 */ /* 0x000ee8000c101100 */
[----:B------:R1:W5:Y:S04]  /*104e0*/  LD.E R38, [R156.64+0xc0] ;  /* 0x0000c0069c267980 */ /* 0x000368000c101900 */
[----:B------:R1:W5:Y:S04]  /*104f0*/  LD.E.64 R28, [R156.64+0x148] ;  /* 0x000148069c1c7980 */ /* 0x000368000c101b00 */
[----:B------:R1:W5:Y:S01]  /*10500*/  LD.E.64 R22, [R156.64+0x150] ;  /* 0x000150069c167980 */ /* 0x000362000c101b00 */
[----:B--2---:R-:W-:-:S04]  /*10510*/  ISETP.NE.U32.AND P1, PT, R2, RZ, PT ;  /* 0x000000ff0200720c */ /* 0x004fc80003f25070 */
[----:B------:R-:W-:-:S13]  /*10520*/  ISETP.NE.AND.EX P1, PT, R3, RZ, PT, P1 ;  /* 0x000000ff0300720c */ /* 0x000fda0003f25310 */
[----:B-----5:R-:W-:-:S04]  /*10530*/  @P1 LEA R2, P0, R48, R2, 0x2 ;  /* 0x0000000230021211 */ /* 0x020fc800078010ff */
[----:B------:R-:W-:-:S05]  /*10540*/  @P1 LEA.HI.X R3, R48, R3, R248, 0x2, P0 ;  /* 0x0000000330031211 */ /* 0x000fca00000f14f8 */
[----:B------:R2:W4:Y:S01]  /*10550*/  @P1 LD.E R0, [R2.64] ;  /* 0x0000000602001980 */ /* 0x000522000c101900 */
        /* <DEDUP_REMOVED lines=10> */
[----:B--2---:R-:W-:-:S04]  /*10600*/  IMAD.WIDE.U32 R2, R200, 0x30, R246 ;  /* 0x00000030c8027825 */ /* 0x004fc800078e00f6 */
[----:B------:R-:W-:Y:S01]  /*10610*/  IMAD.IADD R6, R3, 0x1, R10 ;  /* 0x0000000103067824 */ /* 0x000fe200078e020a */
[----:B------:R-:W-:-:S04]  /*10620*/  LEA R44, P0, R2, R198, 0x1 ;  /* 0x000000c6022c7211 */ /* 0x000fc800078008ff */
[----:B------:R-:W-:Y:S02]  /*10630*/  LEA.HI.X R45, R2, R199, R6, 0x1, P0 ;  /* 0x000000c7022d7211 */ /* 0x000fe400000f0c06 */
[----:B---3--:R-:W-:Y:S02]  /*10640*/  ISETP.NE.AND P0, PT, R12, RZ, PT ;  /* 0x000000ff0c00720c */ /* 0x008fe40003f05270 */
[----:B------:R-:W-:-:S04]  /*10650*/  LEA R8, P2, R242, R198, 0x1 ;  /* 0x000000c6f2087211 */ /* 0x000fc800078408ff */
[----:B------:R-:W-:Y:S01]  /*10660*/  LEA.HI.X R9, R242, R199, R247, 0x1, P2 ;  /* 0x000000c7f2097211 */ /* 0x000fe200010f0cf7 */
[--C-:B------:R-:W-:Y:S01]  /*10670*/  IMAD.IADD R37, R223, 0x1, -R226.reuse ;  /* 0x00000001df257824 */ /* 0x100fe200078e0ae2 */
[----:B----4-:R-:W-:Y:S02]  /*10680*/  IADD3 R11, R0, R153, R226 ;  /* 0x00000099000b7210 */ /* 0x010fe40007ffe0e2 */
        /* <DEDUP_REMOVED lines=71> */
.L_x_4106:
[----:B------:R-:W-:Y:S05]  /*10b00*/  BSYNC B0 ;  /* 0x0000000000007941 */ /* 0x000fea0003800000 */
.L_x_4105:
[----:B-----5:R3:W-:Y:S02]  /*10b10*/  STS.128 [R191], R4 ;  /* 0x00000004bf007388 */ /* 0x0207e40000000c00 */
.L_x_4104:
[----:B------:R-:W-:Y:S05]  /*10b20*/  BSYNC B1 ;  /* 0x0000000000017941 */ /* 0x000fea0003800000 */
.L_x_4103:
        /* <DEDUP_REMOVED lines=62> */
.L_x_4110:
[----:B------:R-:W-:Y:S05]  /*10f10*/  BSYNC B0 ;  /* 0x0000000000007941 */ /* 0x000fea0003800000 */
.L_x_4109:
[----:B-----5:R1:W-:Y:S02]  /*10f20*/  STS.128 [R191+0x800], R4 ;  /* 0x00080004bf007388 */ /* 0x0203e40000000c00 */
.L_x_4108:
[----:B------:R-:W-:Y:S05]  /*10f30*/  BSYNC B1 ;  /* 0x0000000000017941 */ /* 0x000fea0003800000 */
.L_x_4107:
        /* <DEDUP_REMOVED lines=63> */
.L_x_4114:
[----:B------:R-:W-:Y:S05]  /*11330*/  BSYNC B0 ;  /* 0x0000000000007941 */ /* 0x000fea0003800000 */
.L_x_4113:
[----:B-----5:R3:W-:Y:S02]  /*11340*/  STS.128 [R191+0x1000], R4 ;  /* 0x00100004bf007388 */ /* 0x0207e40000000c00 */
.L_x_4112:
[----:B------:R-:W-:Y:S05]  /*11350*/  BSYNC B1 ;  /* 0x0000000000017941 */ /* 0x000fea0003800000 */
.L_x_4111:
        /* <DEDUP_REMOVED lines=62> */
.L_x_4117:
[----:B------:R-:W-:Y:S05]  /*11740*/  BSYNC B0 ;  /* 0x0000000000007941 */ /* 0x000fea0003800000 */
.L_x_4116:
[----:B-----5:R3:W-:Y:S01]  /*11750*/  STS.128 [R191+0x1800], R4 ;  /* 0x00180004bf007388 */ /* 0x0207e20000000c00 */
[----:B------:R-:W-:Y:S05]  /*11760*/  BRA `(.L_x_4115) ;  /* 0x00001e1000007947 */ /* 0x000fea0003800000 */
.L_x_4102:
        /* <DEDUP_REMOVED lines=98> */
.L_x_4121:
[----:B------:R-:W-:Y:S05]  /*11d90*/  BSYNC B0 ;  /* 0x0000000000007941 */ /* 0x000fea0003800000 */
.L_x_4120:
[----:B-----5:R3:W-:Y:S02]  /*11da0*/  STS.128 [R191], R4 ;  /* 0x00000004bf007388 */ /* 0x0207e40000000c00 */
.L_x_4119:
[----:B------:R-:W-:Y:S05]  /*11db0*/  BSYNC B1 ;  /* 0x0000000000017941 */ /* 0x000fea0003800000 */
.L_x_4118:
        /* <DEDUP_REMOVED lines=101> */
.L_x_4125:
[----:B------:R-:W-:Y:S05]  /*12410*/  BSYNC B0 ;  /* 0x0000000000007941 */ /* 0x000fea0003800000 */
.L_x_4124:
[----:B-----5:R1:W-:Y:S02]  /*12420*/  STS.128 [R191+0x800], R4 ;  /* 0x00080004bf007388 */ /* 0x0203e40000000c00 */
.L_x_4123:
[----:B------:R-:W-:Y:S05]  /*12430*/  BSYNC B1 ;  /* 0x0000000000017941 */ /* 0x000fea0003800000 */
.L_x_4122:
        /* <DEDUP_REMOVED lines=102> */
.L_x_4129:
[----:B------:R-:W-:Y:S05]  /*12aa0*/  BSYNC B0 ;  /* 0x0000000000007941 */ /* 0x000fea0003800000 */
.L_x_4128:
[----:B-----5:R3:W-:Y:S02]  /*12ab0*/  STS.128 [R191+0x1000], R4 ;  /* 0x00100004bf007388 */ /* 0x0207e40000000c00 */
.L_x_4127:
[----:B------:R-:W-:Y:S05]  /*12ac0*/  BSYNC B1 ;  /* 0x0000000000017941 */ /* 0x000fea0003800000 */
.L_x_4126:
        /* <DEDUP_REMOVED lines=101> */
.L_x_4131:
[----:B------:R-:W-:Y:S05]  /*13120*/  BSYNC B0 ;  /* 0x0000000000007941 */ /* 0x000fea0003800000 */
.L_x_4130:
[----:B-----5:R3:W-:Y:S01]  /*13130*/  STS.128 [R191+0x1800], R4 ;  /* 0x00180004bf007388 */ /* 0x0207e20000000c00 */
[----:B------:R-:W-:Y:S05]  /*13140*/  BRA `(.L_x_4115) ;  /* 0x0000043000007947 */ /* 0x000fea0003800000 */
.L_x_4101:
[----:B-12--5:R-:W-:Y:S01]  /*13150*/  IADD3 R0, -R226, R223, RZ ;  /* 0x000000dfe2007210 */ /* 0x026fe20007ffe1ff */
[----:B------:R-:W-:Y:S03]  /*13160*/  BSSY B0, `(.L_x_4132) ;  /* 0x000000d000007945 */ /* 0x000fe60003800000 */
[----:B------:R-:W-:-:S13]  /*13170*/  ISETP.GE.AND P0, PT, R78, R0, PT ;  /* 0x000000004e00720c */ /* 0x000fda0003f06270 */
[----:B------:R-:W-:Y:S05]  /*13180*/  @P0 BRA `(.L_x_4133) ;  /* 0x000000a000000947 */ /* 0x000fea0003800000 */
[----:B------:R-:W2:Y:S02]  /*13190*/  LDL R2, [R1] ;  /* 0x0000000001027983 */ /* 0x000ea40000100800 */
        /* <DEDUP_REMOVED lines=9> */
.L_x_4133:
[----:B------:R-:W-:Y:S05]  /*13230*/  BSYNC B0 ;  /* 0x0000000000007941 */ /* 0x000fea0003800000 */
.L_x_4132:
        /* <DEDUP_REMOVED lines=16> */
.L_x_4135:
[----:B------:R-:W-:Y:S05]  /*13340*/  BSYNC B0 ;  /* 0x0000000000007941 */ /* 0x000fea0003800000 */
.L_x_4134:
        /* <DEDUP_REMOVED lines=16> */
.L_x_4137:
[----:B------:R-:W-:Y:S05]  /*13450*/  BSYNC B0 ;  /* 0x0000000000007941 */ /* 0x000fea0003800000 */
.L_x_4136:
        /* <DEDUP_REMOVED lines=18> */
.L_x_4115:
[----:B------:R-:W-:Y:S05]  /*13580*/  BSYNC B2 ;  /* 0x0000000000027941 */ /* 0x000fea0003800000 */
.L_x_4100:
[----:B------:R-:W5:Y:S01]  /*13590*/  LDL R0, [R1+0x6c] ;  /* 0x00006c0001007983 */ /* 0x000f620000100800 */
[----:B------:R-:W-:Y:S01]  /*135a0*/  BSSY B0, `(.L_x_4138) ;  /* 0x0000010000007945 */ /* 0x000fe20003800000 */
[----:B-----5:R-:W-:-:S05]  /*135b0*/  IADD3 R252, R0, -0x1, RZ ;  /* 0xffffffff00fc7810 */ /* 0x020fca0007ffe0ff */
[----:B------:R-:W-:-:S04]  /*135c0*/  IMAD.SHL.U32 R89, R252, 0x100, RZ ;  /* 0x00000100fc597824 */ /* 0x000fc800078e00ff */
[----:B------:R-:W-:-:S05]  /*135d0*/  IMAD.IADD R0, R244, 0x1, -R89 ;  /* 0x00000001f4007824 */ /* 0x000fca00078e0a59 */
[----:B------:R-:W-:-:S13]  /*135e0*/  ISETP.GE.AND P0, PT, R78, R0, PT ;  /* 0x000000004e00720c */ /* 0x000fda0003f06270 */
[----:B------:R-:W-:Y:S05]  /*135f0*/  @P0 BRA `(.L_x_4139) ;  /* 0x000000a000000947 */ /* 0x000fea0003800000 */
[----:B--23--:R-:W2:Y:S02]  /*13600*/  LDL R2, [R1] ;  /* 0x0000000001027983 */ /* 0x00cea40000100800 */
        /* <DEDUP_REMOVED lines=9> */
.L_x_4139:
[----:B------:R-:W-:Y:S05]  /*136a0*/  BSYNC B0 ;  /* 0x0000000000007941 */ /* 0x000fea0003800000 */
.L_x_4138:
[----:B------:R-:W-:Y:S01]  /*136b0*/  ISETP.GE.AND P0, PT, R35, R0, PT ;  /* 0x000000002300720c */ /* 0x000fe20003f06270 */
[----:B------:R-:W-:-:S12]  /*136c0*/  BSSY B0, `(.L_x_4140) ;  /* 0x000000c000007945 */ /* 0x000fd80003800000 */
[----:B------:R-:W-:Y:S05]  /*136d0*/  @P0 BRA `(.L_x_4141) ;  /* 0x000000a000000947 */ /* 0x000fea0003800000 */
[----:B--23--:R-:W2:Y:S02]  /*136e0*/  LDL R2, [R1] ;  /* 0x0000000001027983 */ /* 0x00cea40000100800 */
        /* <DEDUP_REMOVED lines=9> */
.L_x_4141:
[----:B------:R-:W-:Y:S05]  /*13780*/  BSYNC B0 ;  /* 0x0000000000007941 */ /* 0x000fea0003800000 */
.L_x_4140:
        /* <DEDUP_REMOVED lines=13> */
.L_x_4143:
[----:B------:R-:W-:Y:S05]  /*13860*/  BSYNC B0 ;  /* 0x0000000000007941 */ /* 0x000fea0003800000 */
.L_x_4142:
[----:B------:R-:W-:Y:S01]  /*13870*/  ISETP.GE.AND P0, PT, R25, R0, PT ;  /* 0x000000001900720c */ /* 0x000fe20003f06270 */
[----:B------:R-:W-:-:S12]  /*13880*/  BSSY B0, `(.L_x_4144) ;  /* 0x000000f000007945 */ /* 0x000fd80003800000 */
[----:B------:R-:W-:Y:S05]  /*13890*/  @P0 BRA `(.L_x_4145) ;  /* 0x000000d000000947 */ /* 0x000fea0003800000 */
[----:B--23--:R-:W2:Y:S02]  /*138a0*/  LDL R2, [R1] ;  /* 0x0000000001027983 */ /* 0x00cea40000100800 */
[----:B--2---:R-:W-:-:S13]  /*138b0*/  ISETP.GE.AND P0, PT, R154, R2, PT ;  /* 0x000000029a00720c */ /* 0x004fda0003f06270 */
[----:B------:R2:W-:Y:S01]  /*138c0*/  @P0 STS.128 [R191+0x3800], RZ ;  /* 0x003800ffbf000388 */ /* 0x0005e20000000c00 */
[----:B------:R-:W-:Y:S05]  /*138d0*/  @P0 BRA `(.L_x_4145) ;  /* 0x0000009000000947 */ /* 0x000fea0003800000 */
[----:B------:R-:W-:Y:S01]  /*138e0*/  MOV R2, R227 ;  /* 0x000000e300027202 */ /* 0x000fe20000000f00 */
[----:B-1----:R-:W-:Y:S01]  /*138f0*/  IMAD R4, R193, 0x60, RZ ;  /* 0x00000060c1047824 */ /* 0x002fe200078e02ff */
[----:B------:R-:W-:-:S05]  /*13900*/  MOV R3, R228 ;  /* 0x000000e400037202 */ /* 0x000fca0000000f00 */
[----:B------:R-:W-:-:S05]  /*13910*/  IMAD.WIDE.U32 R2, R192, 0x60, R2 ;  /* 0x00000060c0027825 */ /* 0x000fca00078e0002 */
[----:B------:R-:W-:-:S05]  /*13920*/  IADD3 R3, R4, R3, RZ ;  /* 0x0000000304037210 */ /* 0x000fca0007ffe0ff */
[----:B------:R-:W-:Y:S01]  /*13930*/  @!PT LDS RZ, [RZ] ;  /* 0x00000000fffff984 */ /* 0x000fe20000000800 */
[----:B------:R-:W-:Y:S01]  /*13940*/  @!PT LDS RZ, [RZ] ;  /* 0x00000000fffff984 */ /* 0x000fe20000000800 */
[----:B------:R-:W-:Y:S01]  /*13950*/  @!PT LDS RZ, [RZ] ;  /* 0x00000000fffff984 */ /* 0x000fe20000000800 */
[----:B------:R1:W-:Y:S02]  /*13960*/  LDGSTS.E.BYPASS.LTC128B.128 [R191+0x3800], [R2.64] ;  /* 0x0380000002bf7fae */ /* 0x0003e4000b901d46 */
.L_x_4145:
[----:B------:R-:W-:Y:S05]  /*13970*/  BSYNC B0 ;  /* 0x0000000000007941 */ /* 0x000fea0003800000 */
.L_x_4144:
[----:B------:R-:W-:Y:S01]  /*13980*/  IADD3 R19, R78, 0x40, RZ ;  /* 0x000000404e137810 */ /* 0x000fe20007ffe0ff */
[----:B------:R-:W-:Y:S03]  /*13990*/  BSSY B0, `(.L_x_4146) ;  /* 0x000000d000007945 */ /* 0x000fe60003800000 */
[----:B------:R-:W-:-:S13]  /*139a0*/  ISETP.GE.AND P0, PT, R19, R0, PT ;  /* 0x000000001300720c */ /* 0x000fda0003f06270 */
[----:B------:R-:W-:Y:S05]  /*139b0*/  @P0 BRA `(.L_x_4147) ;  /* 0x000000a000000947 */ /* 0x000fea0003800000 */
[----:B-123--:R-:W2:Y:S02]  /*139c0*/  LDL R2, [R1] ;  /* 0x0000000001027983 */ /* 0x00eea40000100800 */
        /* <DEDUP_REMOVED lines=9> */
.L_x_4147:
[----:B------:R-:W-:Y:S05]  /*13a60*/  BSYNC B0 ;  /* 0x0000000000007941 */ /* 0x000fea0003800000 */
.L_x_4146:
        /* <DEDUP_REMOVED lines=8> */
[----:B------:R-:W-:Y:S01]  /*13af0*/  MOV R2, R227 ;  /* 0x000000e300027202 */ /* 0x000fe20000000f00 */
        /* <DEDUP_REMOVED lines=8> */
.L_x_4149:
[----:B------:R-:W-:Y:S05]  /*13b80*/  BSYNC B0 ;  /* 0x0000000000007941 */ /* 0x000fea0003800000 */
.L_x_4148:
        /* <DEDUP_REMOVED lines=17> */
.L_x_4151:
[----:B------:R-:W-:Y:S05]  /*13ca0*/  BSYNC B0 ;  /* 0x0000000000007941 */ /* 0x000fea0003800000 */
.L_x_4150:
        /* <DEDUP_REMOVED lines=17> */
.L_x_4153:
[----:B------:R-:W-:Y:S05]  /*13dc0*/  BSYNC B0 ;  /* 0x0000000000007941 */ /* 0x000fea0003800000 */
.L_x_4152:
        /* <DEDUP_REMOVED lines=14> */
.L_x_4155:
[----:B------:R-:W-:Y:S05]  /*13eb0*/  BSYNC B0 ;  /* 0x0000000000007941 */ /* 0x000fea0003800000 */
.L_x_4154:
        /* <DEDUP_REMOVED lines=17> */
.L_x_4157:
[----:B------:R-:W-:Y:S05]  /*13fd0*/  BSYNC B0 ;  /* 0x0000000000007941 */ /* 0x000fea0003800000 */
.L_x_4156:
        /* <DEDUP_REMOVED lines=17> */
.L_x_4159:
[----:B------:R-:W-:Y:S05]  /*140f0*/  BSYNC B0 ;  /* 0x0000000000007941 */ /* 0x000fea0003800000 */
.L_x_4158:
        /* <DEDUP_REMOVED lines=17> */
.L_x_4161:
[----:B------:R-:W-:Y:S05]  /*14210*/  BSYNC B0 ;  /* 0x0000000000007941 */ /* 0x000fea0003800000 */
.L_x_4160:
        /* <DEDUP_REMOVED lines=17> */
.L_x_4163:
[----:B------:R-:W-:Y:S05]  /*14330*/  BSYNC B0 ;  /* 0x0000000000007941 */ /* 0x000fea0003800000 */
.L_x_4162:
        /* <DEDUP_REMOVED lines=17> */
.L_x_4165:
[----:B------:R-:W-:Y:S05]  /*14450*/  BSYNC B0 ;  /* 0x0000000000007941 */ /* 0x000fea0003800000 */
.L_x_4164:
[----:B--2---:R-:W-:Y:S01]  /*14460*/  IADD3 R9, R78, 0xe0, RZ ;  /* 0x000000e04e097810 */ /* 0x004fe20007ffe0ff */
[----:B------:R-:W-:Y:S03]  /*14470*/  BSSY B0, `(.L_x_4166) ;  /* 0x0000010000007945 */ /* 0x000fe60003800000 */
[----:B------:R-:W-:-:S13]  /*14480*/  ISETP.GE.AND P0, PT, R9, R0, PT ;  /* 0x000000000900720c */ /* 0x000fda0003f06270 */
[----:B------:R-:W-:Y:S05]  /*14490*/  @P0 BRA `(.L_x_4167) ;  /* 0x000000d000000947 */ /* 0x000fea0003800000 */
[----:B-1-3--:R-:W2:Y:S02]  /*144a0*/  LDL R2, [R1] ;  /* 0x0000000001027983 */ /* 0x00aea40000100800 */
        /* <DEDUP_REMOVED lines=12> */
.L_x_4167:
[----:B------:R-:W-:Y:S05]  /*14570*/  BSYNC B0 ;  /* 0x0000000000007941 */ /* 0x000fea0003800000 */
.L_x_4166:
        /* <DEDUP_REMOVED lines=17> */
.L_x_4169:
[----:B------:R-:W-:Y:S05]  /*14690*/  BSYNC B0 ;  /* 0x0000000000007941 */ /* 0x000fea0003800000 */
.L_x_4168:
[----:B-1-3--:R-:W3:Y:S04]  /*146a0*/  LDL R4, [R1+0x154] ;  /* 0x0001540001047983 */ /* 0x00aee80000100800 */
[----:B--2---:R-:W2:Y:S04]  /*146b0*/  LD.E.64 R2, [R156.64+0x1c0] ;  /* 0x0001c0069c027980 */ /* 0x004ea8000c101b00 */
[----:B----4-:R-:W4:Y:S04]  /*146c0*/  LD.E.64 R6, [R156.64+0x1b8] ;  /* 0x0001b8069c067980 */ /* 0x010f28000c101b00 */
[----:B------:R-:W4:Y:S04]  /*146d0*/  LD.E R153, [R156.64+0xd8] ;  /* 0x0000d8069c997980 */ /* 0x000f28000c101900 */
[----:B------:R-:W0:Y:S04]  /*146e0*/  LDGDEPBAR ;  /* 0x00000000000079af */ /* 0x000e280000000000 */
[----:B------:R-:W1:Y:S04]  /*146f0*/  S2R R21, SR_TID.X ;  /* 0x0000000000157919 */ /* 0x000e680000002100 */
[----:B------:R1:W5:Y:S01]  /*14700*/  LD.E R182, [R156.64+0x188] ;  /* 0x000188069cb67980 */ /* 0x000362000c101900 */
[----:B---3--:R-:W-:-:S02]  /*14710*/  IMAD.MOV.U32 R250, RZ, RZ, R4 ;  /* 0x000000fffffa7224 */ /* 0x008fc400078e0004 */
[----:B--2---:R-:W-:Y:S02]  /*14720*/  IMAD R3, R3, R48, RZ ;  /* 0x0000003003037224 */ /* 0x004fe400078e02ff */
[----:B------:R-:W-:-:S04]  /*14730*/  IMAD.WIDE.U32 R4, R48, R2, R250 ;  /* 0x0000000230047225 */ /* 0x000fc800078e00fa */
[----:B------:R-:W-:Y:S01]  /*14740*/  IMAD R3, R2, R248, R3 ;  /* 0x000000f802037224 */ /* 0x000fe200078e0203 */
[----:B----4-:R-:W-:-:S03]  /*14750*/  LEA R2, P0, R4, R6, 0x2 ;  /* 0x0000000604027211 */ /* 0x010fc600078010ff */
[----:B------:R-:W-:-:S05]  /*14760*/  IMAD.IADD R3, R5, 0x1, R3 ;  /* 0x0000000105037824 */ /* 0x000fca00078e0203 */
[----:B------:R-:W-:-:S05]  /*14770*/  LEA.HI.X R3, R4, R7, R3, 0x2, P0 ;  /* 0x0000000704037211 */ /* 0x000fca00000f1403 */
[----:B------:R2:W3:Y:S01]  /*14780*/  LD.E R2, [R2.64] ;  /* 0x0000000602027980 */ /* 0x0004e2000c101900 */
[----:B------:R-:W-:-:S04]  /*14790*/  DEPBAR.LE SB0, 0x0 ;  /* 0x000080000000791a */ /* 0x000fc80000000000 */
[----:B------:R-:W-:Y:S01]  /*147a0*/  BAR.SYNC.DEFER_BLOCKING 0x0 ;  /* 0x0000000000007b1d */ /* 0x000fe20000010000 */
[----:B------:R-:W-:Y:S02]  /*147b0*/  ISETP.GE.AND P0, PT, R78, R0, PT ;  /* 0x000000004e00720c */ /* 0x000fe40003f06270 */
[----:B-1----:R-:W-:-:S04]  /*147c0*/  SHF.R.S32.HI R20, RZ, 0x1f, R21 ;  /* 0x0000001fff147819 */ /* 0x002fc80000011415 */
[----:B------:R-:W-:Y:S01]  /*147d0*/  LEA.HI R20, R20, R21, RZ, 0x5 ;  /* 0x0000001514147211 */ /* 0x000fe200078f28ff */
[----:B------:R-:W3:Y:S03]  /*147e0*/  MUFU.RCP R153, R153 ;  /* 0x0000009900997308 */ /* 0x000ee60000001000 */
[----:B------:R-:W-:-:S05]  /*147f0*/  LOP3.LUT R20, R20, 0xffffffe0, RZ, 0xc0, !PT ;  /* 0xffffffe014147812 */ /* 0x000fca00078ec0ff */
[----:B------:R-:W-:Y:S01]  /*14800*/  IMAD.IADD R20, R21, 0x1, -R20 ;  /* 0x0000000115147824 */ /* 0x000fe200078e0a14 */
[----:B------:R1:W-:Y:S04]  /*14810*/  @P0 STS.128 [R191+0xa000], RZ ;  /* 0x00a000ffbf000388 */ /* 0x0003e80000000c00 */
[----:B--2---:R-:W-:Y:S01]  /*14820*/  SHF.R.S32.HI R3, RZ, 0x1f, R20 ;  /* 0x0000001fff037819 */ /* 0x004fe20000011414 */
[----:B------:R-:W-:Y:S01]  /*14830*/  IMAD.SHL.U32 R4, R41, 0x2, RZ ;  /* 0x0000000229047824 */ /* 0x000fe200078e00ff */
[----:B------:R-:W-:Y:S02]  /*14840*/  BSSY B0, `(.L_x_4170) ;  /* 0x0000010000007945 */ /* 0x000fe40003800000 */
[----:B------:R-:W-:Y:S02]  /*14850*/  LEA.HI R3, R3, R20, RZ, 0x2 ;  /* 0x0000001403037211 */ /* 0x000fe400078f10ff */
[----:B------:R-:W-:-:S02]  /*14860*/  LOP3.LUT R183, R4, 0x6, RZ, 0xc0, !PT ;  /* 0x0000000604b77812 */ /* 0x000fc400078ec0ff */
[----:B------:R-:W-:Y:S01]  /*14870*/  SHF.R.S32.HI R181, RZ, 0x2, R3 ;  /* 0x00000002ffb57819 */ /* 0x000fe20000011403 */
[----:B---3--:R-:W-:Y:S01]  /*14880*/  FMUL.FTZ R153, R2, R153 ;  /* 0x0000009902997220 */ /* 0x008fe20000410000 */
[----:B------:R-:W-:Y:S05]  /*14890*/  @P0 BRA `(.L_x_4171) ;  /* 0x000000a000000947 */ /* 0x000fea0003800000 */
[----:B-1----:R-:W2:Y:S02]  /*148a0*/  LDL R20, [R1] ;  /* 0x0000000001147983 */ /* 0x002ea40000100800 */
        /* <DEDUP_REMOVED lines=9> */
.L_x_4171:
[----:B-1----:R-:W-:Y:S05]  /*14940*/  BSYNC B0 ;  /* 0x0000000000007941 */ /* 0x002fea0003800000 */
.L_x_4170:
        /* <DEDUP_REMOVED lines=14> */
.L_x_4173:
[----:B------:R-:W-:Y:S05]  /*14a30*/  BSYNC B0 ;  /* 0x0000000000007941 */ /* 0x000fea0003800000 */
.L_x_4172:
[----:B------:R-:W-:Y:S01]  /*14a40*/  ISETP.GE.AND P0, PT, R34, R0, PT ;  /* 0x000000002200720c */ /* 0x000fe20003f06270 */
[----:B------:R-:W-:-:S12]  /*14a50*/  BSSY B0, `(.L_x_4174) ;  /* 0x000000f000007945 */ /* 0x000fd80003800000 */
[----:B------:R4:W-:Y:S01]  /*14a60*/  @P0 STS.128 [R191+0xb000], RZ ;  /* 0x00b000ffbf000388 */ /* 0x0009e20000000c00 */
[----:B------:R-:W-:Y:S05]  /*14a70*/  @P0 BRA `(.L_x_4175) ;  /* 0x000000c000000947 */ /* 0x000fea0003800000 */
[----:B--23--:R-:W2:Y:S02]  /*14a80*/  LDL R2, [R1] ;  /* 0x0000000001027983 */ /* 0x00cea40000100800 */
[----:B--2---:R-:W-:-:S13]  /*14a90*/  ISETP.GE.AND P0, PT, R154, R2, PT ;  /* 0x000000029a00720c */ /* 0x004fda0003f06270 */
[----:B------:R2:W-:Y:S01]  /*14aa0*/  @P0 STS.128 [R191+0xb000], RZ ;  /* 0x00b000ffbf000388 */ /* 0x0005e20000000c00 */
[----:B------:R-:W-:Y:S05]  /*14ab0*/  @P0 BRA `(.L_x_4175) ;  /* 0x0000008000000947 */ /* 0x000fea0003800000 */
[----:B------:R-:W3:Y:S04]  /*14ac0*/  LDL R4, [R1+0x10] ;  /* 0x0000100001047983 */ /* 0x000ee80000100800 */
[----:B--2---:R-:W2:Y:S01]  /*14ad0*/  LDL R5, [R1+0x14] ;  /* 0x0000140001057983 */ /* 0x004ea20000100800 */
[----:B---3--:R-:W-:-:S04]  /*14ae0*/  LEA R2, P0, R4, R222, 0x6 ;  /* 0x000000de04027211 */ /* 0x008fc800078030ff */
[----:B--2---:R-:W-:-:S05]  /*14af0*/  LEA.HI.X R3, R4, R221, R5, 0x6, P0 ;  /* 0x000000dd04037211 */ /* 0x004fca00000f3405 */
[----:B------:R-:W-:Y:S01]  /*14b00*/  @!PT LDS RZ, [RZ] ;  /* 0x00000000fffff984 */ /* 0x000fe20000000800 */
[----:B------:R-:W-:Y:S01]  /*14b10*/  @!PT LDS RZ, [RZ] ;  /* 0x00000000fffff984 */ /* 0x000fe20000000800 */
[----:B------:R-:W-:Y:S01]  /*14b20*/  @!PT LDS RZ, [RZ] ;  /* 0x00000000fffff984 */ /* 0x000fe20000000800 */
[----:B------:R2:W-:Y:S04]  /*14b30*/  LDGSTS.E.BYPASS.LTC128B.128 [R191+0xb000], [R2.64] ;  /* 0x0b00000002bf7fae */ /* 0x0005e8000b901d46 */
.L_x_4175:
[----:B------:R-:W-:Y:S05]  /*14b40*/  BSYNC B0 ;  /* 0x0000000000007941 */ /* 0x000fea0003800000 */
.L_x_4174:
        /* <DEDUP_REMOVED lines=10> */
[----:B---3--:R-:W-:Y:S02]  /*14bf0*/  MOV R5, R3 ;  /* 0x0000000300057202 */ /* 0x008fe40000000f00 */
        /* <DEDUP_REMOVED lines=9> */
.L_x_4177:
[----:B------:R-:W-:Y:S05]  /*14c90*/  BSYNC B0 ;  /* 0x0000000000007941 */ /* 0x000fea0003800000 */
.L_x_4176:
        /* <DEDUP_REMOVED lines=16> */
.L_x_4179:
[----:B------:R-:W-:Y:S05]  /*14da0*/  BSYNC B0 ;  /* 0x0000000000007941 */ /* 0x000fea0003800000 */
.L_x_4178:
        /* <DEDUP_REMOVED lines=20> */
.L_x_4181:
[----:B------:R-:W-:Y:S05]  /*14ef0*/  BSYNC B0 ;  /* 0x0000000000007941 */ /* 0x000fea0003800000 */
.L_x_4180:
        /* <DEDUP_REMOVED lines=20> */
.L_x_4183:
[----:B------:R-:W-:Y:S05]  /*15040*/  BSYNC B0 ;  /* 0x0000000000007941 */ /* 0x000fea0003800000 */
.L_x_4182:
        /* <DEDUP_REMOVED lines=20> */
.L_x_4185:
[----:B------:R-:W-:Y:S05]  /*15190*/  BSYNC B0 ;  /* 0x0000000000007941 */ /* 0x000fea0003800000 */
.L_x_4184:
        /* <DEDUP_REMOVED lines=16> */
.L_x_4187:
[----:B------:R-:W-:Y:S05]  /*152a0*/  BSYNC B0 ;  /* 0x0000000000007941 */ /* 0x000fea0003800000 */
.L_x_4186:
        /* <DEDUP_REMOVED lines=20> */
.L_x_4189:
[----:B------:R-:W-:Y:S05]  /*153f0*/  BSYNC B0 ;  /* 0x0000000000007941 */ /* 0x000fea0003800000 */
.L_x_4188:
        /* <DEDUP_REMOVED lines=20> */
.L_x_4191:
[----:B------:R-:W-:Y:S05]  /*15540*/  BSYNC B0 ;  /* 0x0000000000007941 */ /* 0x000fea0003800000 */
.L_x_4190:
        /* <DEDUP_REMOVED lines=20> */
.L_x_4193:
[----:B------:R-:W-:Y:S05]  /*15690*/  BSYNC B0 ;  /* 0x0000000000007941 */ /* 0x000fea0003800000 */
.L_x_4192:
        /* <DEDUP_REMOVED lines=20> */
.L_x_4195:
[----:B------:R-:W-:Y:S05]  /*157e0*/  BSYNC B0 ;  /* 0x0000000000007941 */ /* 0x000fea0003800000 */
.L_x_4194:
        /* <DEDUP_REMOVED lines=20> */
.L_x_4197:
[----:B------:R-:W-:Y:S05]  /*15930*/  BSYNC B0 ;  /* 0x0000000000007941 */ /* 0x000fea0003800000 */
.L_x_4196:
        /* <DEDUP_REMOVED lines=20> */
.L_x_4199:
[----:B------:R-:W-:Y:S05]  /*15a80*/  BSYNC B0 ;  /* 0x0000000000007941 */ /* 0x000fea0003800000 */
.L_x_4198:
        /* <DEDUP_REMOVED lines=20> */
.L_x_4201:
[----:B------:R-:W-:Y:S05]  /*15bd0*/  BSYNC B0 ;  /* 0x0000000000007941 */ /* 0x000fea0003800000 */
.L_x_4200:
[----:B--2---:R-:W2:Y:S04]  /*15be0*/  LDL.LU R0, [R1+0xc] ;  /* 0x00000c0001007983 */ /* 0x004ea80000300800 */
[----:B---3--:R-:W3:Y:S04]  /*15bf0*/  LDL.LU R4, [R1+0x18] ;  /* 0x0000180001047983 */ /* 0x008ee80000300800 */
[----:B------:R-:W1:Y:S01]  /*15c00*/  S2R R2, SR_TID.X ;  /* 0x0000000000027919 */ /* 0x000e620000002100 */
[----:B------:R-:W-:Y:S02]  /*15c10*/  SHF.R.S32.HI R184, RZ, 0x1f, R41 ;  /* 0x0000001fffb87819 */ /* 0x000fe40000011429 */
[----:B------:R-:W-:Y:S01]  /*15c20*/  R2P PR, R249, 0x6 ;  /* 0x00000006f9007804 */ /* 0x000fe20000000000 */
[----:B------:R-:W0:Y:S01]  /*15c30*/  LDGDEPBAR ;  /* 0x00000000000079af */ /* 0x000e220000000000 */
[----:B-1----:R-:W-:-:S04]  /*15c40*/  SHF.R.S32.HI R5, RZ, 0x1f, R2 ;  /* 0x0000001fff057819 */ /* 0x002fc80000011402 */
[----:B------:R-:W-:-:S04]  /*15c50*/  LEA.HI R5, R5, R2, RZ, 0x4 ;  /* 0x0000000205057211 */ /* 0x000fc800078f20ff */
[----:B------:R-:W-:-:S04]  /*15c60*/  SHF.R.S32.HI R5, RZ, 0x4, R5 ;  /* 0x00000004ff057819 */ /* 0x000fc80000011405 */
[----:B------:R-:W-:-:S04]  /*15c70*/  LEA.HI R3, R5, R5, RZ, 0x1 ;  /* 0x0000000505037211 */ /* 0x000fc800078f08ff */
[----:B------:R-:W-:-:S05]  /*15c80*/  LOP3.LUT R3, R3, 0xfffffffe, RZ, 0xc0, !PT ;  /* 0xfffffffe03037812 */ /* 0x000fca00078ec0ff */
[----:B------:R-:W-:Y:S01]  /*15c90*/  IMAD.IADD R3, R5, 0x1, -R3 ;  /* 0x0000000105037824 */ /* 0x000fe200078e0a03 */
[----:B------:R-:W-:-:S03]  /*15ca0*/  LEA.HI R184, R184, R41, RZ, 0x5 ;  /* 0x00000029b8b87211 */ /* 0x000fc600078f28ff */
[----:B------:R-:W-:Y:S01]  /*15cb0*/  IMAD.SHL.U32 R5, R3, 0x8, RZ ;  /* 0x0000000803057824 */ /* 0x000fe200078e00ff */
[----:B------:R-:W-:Y:S01]  /*15cc0*/  SHF.R.S32.HI R184, RZ, 0x5, R184 ;  /* 0x00000005ffb87819 */ /* 0x000fe200000114b8 */
[----:B--2---:R-:W-:Y:S02]  /*15cd0*/  IMAD.SHL.U32 R2, R0, 0x40, RZ ;  /* 0x0000004000027824 */ /* 0x004fe400078e00ff */
[----:B------:R-:W-:Y:S02]  /*15ce0*/  IMAD.SHL.U32 R0, R249, 0x40, RZ ;  /* 0x00000040f9007824 */ /* 0x000fe400078e00ff */
[----:B---3--:R-:W-:Y:S02]  /*15cf0*/  IMAD.SHL.U32 R6, R4, 0x40, RZ ;  /* 0x0000004004067824 */ /* 0x008fe400078e00ff */
[----:B------:R-:W-:Y:S01]  /*15d00*/  IMAD.SHL.U32 R4, R78, 0x8, RZ ;  /* 0x000000084e047824 */ /* 0x000fe200078e00ff */
[----:B------:R-:W-:Y:S02]  /*15d10*/  LOP3.LUT R0, R0, 0x1c0, RZ, 0xc0, !PT ;  /* 0x000001c000007812 */ /* 0x000fe400078ec0ff */
[----:B------:R-:W-:-:S02]  /*15d20*/  LOP3.LUT R2, R2, 0x1c0, RZ, 0xc0, !PT ;  /* 0x000001c002027812 */ /* 0x000fc400078ec0ff */
[----:B------:R-:W-:Y:S02]  /*15d30*/  LOP3.LUT R91, R6, 0xfffffe00, RZ, 0xc0, !PT ;  /* 0xfffffe00065b7812 */ /* 0x000fe400078ec0ff */
[----:B------:R-:W-:Y:S02]  /*15d40*/  LOP3.LUT R6, R0, 0x8, R4, 0xf8, !PT ;  /* 0x0000000800067812 */ /* 0x000fe400078ef804 */
[----:B------:R-:W-:Y:S02]  /*15d50*/  SHF.R.U32.HI R0, RZ, 0x3, R0 ;  /* 0x00000003ff007819 */ /* 0x000fe40000011600 */
[----:B------:R-:W-:Y:S02]  /*15d60*/  LOP3.LUT R5, R2, 0x8, R5, 0xf8, !PT ;  /* 0x0000000802057812 */ /* 0x000fe400078ef805 */
[----:B------:R-:W-:Y:S01]  /*15d70*/  SHF.R.U32.HI R4, RZ, 0x3, R2 ;  /* 0x00000003ff047819 */ /* 0x000fe20000011602 */
[----:B------:R-:W-:Y:S01]  /*15d80*/  IMAD R2, R184, 0x400, R91 ;  /* 0x00000400b8027824 */ /* 0x000fe200078e025b */
[----:B------:R-:W-:-:S02]  /*15d90*/  LOP3.LUT R0, R6, R0, RZ, 0x3c, !PT ;  /* 0x0000000006007212 */ /* 0x000fc400078e3cff */
[----:B------:R-:W-:-:S03]  /*15da0*/  LOP3.LUT R90, R5, R4, RZ, 0x3c, !PT ;  /* 0x00000004055a7212 */ /* 0x000fc600078e3cff */
[----:B------:R-:W-:Y:S02]  /*15db0*/  IMAD R0, R3, 0x200, R0 ;  /* 0x0000020003007824 */ /* 0x000fe400078e0200 */
[----:B------:R-:W-:Y:S02]  /*15dc0*/  IMAD.IADD R2, R90, 0x1, R2 ;  /* 0x000000015a027824 */ /* 0x000fe400078e0202 */
[----:B------:R-:W-:Y:S02]  /*15dd0*/  IMAD.SHL.U32 R159, R0, 0x2, RZ ;  /* 0x00000002009f7824 */ /* 0x000fe400078e00ff */
[----:B------:R-:W-:-:S03]  /*15de0*/  IMAD.SHL.U32 R186, R2, 0x2, RZ ;  /* 0x0000000202ba7824 */ /* 0x000fc600078e00ff */
[----:B------:R-:W-:Y:S04]  /*15df0*/  LDSM.16.M88.4 R28, [R159+0x2800] ;  /* 0x002800009f1c783b */ /* 0x000fe80000000200 */
[----:B------:R-:W1:Y:S04]  /*15e00*/  LDSM.16.M88.4 R4, [R186] ;  /* 0x00000000ba04783b */ /* 0x000e680000000200 */
[----:B------:R-:W2:Y:S04]  /*15e10*/  LDSM.16.M88.4 R20, [R159+0x3800] ;  /* 0x003800009f14783b */ /* 0x000ea80000000200 */
[----:B------:R-:W3:Y:S04]  /*15e20*/  LDSM.16.M88.4 R32, [R159+0x2000] ;  /* 0x002000009f20783b */ /* 0x000ee80000000200 */
[----:B------:R-:W4:Y:S04]  /*15e30*/  LDSM.16.M88.4 R24, [R159+0x3000] ;  /* 0x003000009f18783b */ /* 0x000f280000000200 */
[----:B------:R-:W2:Y:S04]  /*15e40*/  LDSM.16.M88.4 R16, [R159+0x4000] ;  /* 0x004000009f10783b */ /* 0x000ea80000000200 */
[----:B------:R-:W3:Y:S04]  /*15e50*/  LDSM.16.M88.4 R12, [R159+0x4800] ;  /* 0x004800009f0c783b */ /* 0x000ee80000000200 */
[----:B------:R-:W3:Y:S04]  /*15e60*/  LDSM.16.M88.4 R8, [R159+0x5000] ;  /* 0x005000009f08783b */ /* 0x000ee80000000200 */
[----:B------:R-:W3:Y:S04]  /*15e70*/  LDSM.16.M88.4 R36, [R159+0x5800] ;  /* 0x005800009f24783b */ /* 0x000ee80000000200 */
[----:B------:R-:W-:Y:S04]  /*15e80*/  LDSM.16.M88.4 R40, [R159+0x6800] ;  /* 0x006800009f28783b */ /* 0x000fe80000000200 */
[----:B------:R-:W-:Y:S01]  /*15e90*/  LDSM.16.M88.4 R44, [R159+0x6000] ;  /* 0x006000009f2c783b */ /* 0x000fe20000000200 */
[C---:B-1----:R-:W-:Y:S08]  /*15ea0*/  HMMA.16816.F32 R60, R4.reuse, R28, RZ ;  /* 0x0000001c043c723c */ /* 0x042ff000000018ff */
[C---:B------:R-:W-:Y:S01]  /*15eb0*/  HMMA.16816.F32 R100, R4.reuse, R30, RZ ;  /* 0x0000001e0464723c */ /* 0x040fe200000018ff */
[----:B------:R-:W1:Y:S07]  /*15ec0*/  LDSM.16.M88.4 R28, [R159+0x7800] ;  /* 0x007800009f1c783b */ /* 0x000e6e0000000200 */
[C---:B--2---:R-:W-:Y:S08]  /*15ed0*/  HMMA.16816.F32 R104, R4.reuse, R20, RZ ;  /* 0x000000140468723c */ /* 0x044ff000000018ff */
        /* <DEDUP_REMOVED lines=10> */
[----:B------:R-:W1:Y:S07]  /*15f80*/  LDSM.16.M88.4 R16, [R159+0x9000] ;  /* 0x009000009f10783b */ /* 0x000e6e0000000200 */
[C---:B------:R-:W-:Y:S08]  /*15f90*/  HMMA.16816.F32 R76, R4.reuse, R12, RZ ;  /* 0x0000000c044c723c */ /* 0x040ff000000018ff */
[----:B------:R-:W-:Y:S01]  /*15fa0*/  HMMA.16816.F32 R68, R4, R14, RZ ;  /* 0x0000000e0444723c */ /* 0x000fe200000018ff */
[----:B------:R-:W1:Y:S01]  /*15fb0*/  LDSM.16.M88.4 R12, [R159+0x9800] ;  /* 0x009800009f0c783b */ /* 0x000e620000000200 */
[----:B------:R-:W-:-:S05]  /*15fc0*/  IMAD.MOV.U32 R0, RZ, RZ, 0x20 ;  /* 0x00000020ff007424 */ /* 0x000fca00078e00ff */
[----:B------:R-:W-:Y:S01]  /*15fd0*/  SEL R187, R0, 0xffffffe0, !P1 ;  /* 0xffffffe000bb7807 */ /* 0x000fe20004800000 */
[----:B------:R-:W-:-:S04]  /*15fe0*/  IMAD R48, R189, 0x2, R186 ;  /* 0x00000002bd307824 */ /* 0x000fc800078e02ba */
[C---:B------:R-:W-:Y:S01]  /*15ff0*/  IMAD.IADD R88, R159.reuse, 0x1, R187 ;  /* 0x000000019f587824 */ /* 0x040fe200078e02bb */
[C---:B------:R-:W-:Y:S08]  /*16000*/  HMMA.16816.F32 R56, R4.reuse, R8, RZ ;  /* 0x000000080438723c */ /* 0x040ff000000018ff */
[C---:B------:R-:W-:Y:S01]  /*16010*/  HMMA.16816.F32 R52, R4.reuse, R10, RZ ;  /* 0x0000000a0434723c */ /* 0x040fe200000018ff */
[----:B------:R-:W-:Y:S07]  /*16020*/  LDSM.16.M88.4 R8, [R48] ;  /* 0x000000003008783b */ /* 0x000fee0000000200 */
[C---:B------:R-:W-:Y:S08]  /*16030*/  HMMA.16816.F32 R128, R4.reuse, R36, RZ ;  /* 0x000000240480723c */ /* 0x040ff000000018ff */
[C---:B------:R-:W-:Y:S01]  /*16040*/  HMMA.16816.F32 R140, R4.reuse, R38, RZ ;  /* 0x00000026048c723c */ /* 0x040fe200000018ff */
[----:B------:R-:W3:Y:S07]  /*16050*/  LDSM.16.M88.4 R36, [R88+0x2000] ;  /* 0x002000005824783b */ /* 0x000eee0000000200 */
[C---:B-1----:R-:W-:Y:S08]  /*16060*/  HMMA.16816.F32 R112, R4.reuse, R28, RZ ;  /* 0x0000001c0470723c */ /* 0x042ff000000018ff */
[C---:B------:R-:W-:Y:S01]  /*16070*/  HMMA.16816.F32 R160, R4.reuse, R30, RZ ;  /* 0x0000001e04a0723c */ /* 0x040fe200000018ff */
[----:B------:R-:W1:Y:S07]  /*16080*/  LDSM.16.M88.4 R28, [R88+0x4000] ;  /* 0x00400000581c783b */ /* 0x000e6e0000000200 */
[C---:B--2---:R-:W-:Y:S08]  /*16090*/  HMMA.16816.F32 R216, R4.reuse, R20, RZ ;  /* 0x0000001404d8723c */ /* 0x044ff000000018ff */
[C---:B------:R-:W-:Y:S01]  /*160a0*/  HMMA.16816.F32 R240, R4.reuse, R22, RZ ;  /* 0x0000001604f0723c */ /* 0x040fe200000018ff */
[----:B------:R-:W2:Y:S07]  /*160b0*/  LDSM.16.M88.4 R20, [R88+0x5000] ;  /* 0x005000005814783b */ /* 0x000eae0000000200 */
[C---:B------:R-:W-:Y:S08]  /*160c0*/  HMMA.16816.F32 R124, R4.reuse, R40, RZ ;  /* 0x00000028047c723c */ /* 0x040ff000000018ff */
[C---:B------:R-:W-:Y:S01]  /*160d0*/  HMMA.16816.F32 R120, R4.reuse, R42, RZ ;  /* 0x0000002a0478723c */ /* 0x040fe200000018ff */
[----:B------:R-:W1:Y:S04]  /*160e0*/  LDSM.16.M88.4 R40, [R88+0x3000] ;  /* 0x003000005828783b */ /* 0x000e680000000200 */
[----:B------:R2:W-:Y:S03]  /*160f0*/  STL [R1+0x70], R48 ;  /* 0x0000703001007387 */ /* 0x0005e60000100800 */
[C---:B------:R-:W-:Y:S08]  /*16100*/  HMMA.16816.F32 R144, R4.reuse, R44, RZ ;  /* 0x0000002c0490723c */ /* 0x040ff000000018ff */
[C---:B------:R-:W-:Y:S01]  /*16110*/  HMMA.16816.F32 R132, R4.reuse, R46, RZ ;  /* 0x0000002e0484723c */ /* 0x040fe200000018ff */
[----:B------:R-:W1:Y:S07]  /*16120*/  LDSM.16.M88.4 R44, [R88+0x2800] ;  /* 0x00280000582c783b */ /* 0x000e6e0000000200 */
[C---:B---3--:R-:W-:Y:S08]  /*16130*/  HMMA.16816.F32 R116, R4.reuse, R34, RZ ;  /* 0x000000220474723c */ /* 0x048ff000000018ff */
[C---:B--2---:R-:W-:Y:S08]  /*16140*/  HMMA.16816.F32 R48, R4.reuse, R32, RZ ;  /* 0x000000200430723c */ /* 0x044ff000000018ff */
        /* <DEDUP_REMOVED lines=8> */
[----:B------:R-:W2:Y:S04]  /*161d0*/  LDSM.16.M88.4 R4, [R88+0x6800] ;  /* 0x006800005804783b */ /* 0x000ea80000000200 */
[----:B------:R-:W-:Y:S03]  /*161e0*/  LDSM.16.M88.4 R12, [R88+0x6000] ;  /* 0x00600000580c783b */ /* 0x000fe60000000200 */
[C---:B------:R-:W-:Y:S01]  /*161f0*/  HMMA.16816.F32 R196, R8.reuse, R36, R64 ;  /* 0x0000002408c4723c */ /* 0x040fe20000001840 */
[C---:B------:R-:W-:Y:S01]  /*16200*/  IADD3 R0, R159.reuse, 0x2000, RZ ;  /* 0x000020009f007810 */ /* 0x040fe20007ffe0ff */
[----:B------:R-:W-:Y:S01]  /*16210*/  IMAD R3, R190, 0x2, R186 ;  /* 0x00000002be037824 */ /* 0x000fe200078e02ba */
[----:B------:R-:W-:Y:S01]  /*16220*/  IADD3 R180, R159, 0x2040, RZ ;  /* 0x000020409fb47810 */ /* 0x000fe20007ffe0ff */
[----:B------:R-:W-:Y:S04]  /*16230*/  LDSM.16.M88.4 R32, [R88+0x3800] ;  /* 0x003800005820783b */ /* 0x000fe80000000200 */
[C---:B------:R-:W-:Y:S01]  /*16240*/  HMMA.16816.F32 R176, R8.reuse, R38, R72 ;  /* 0x0000002608b0723c */ /* 0x040fe20000001848 */
[----:B------:R-:W3:Y:S07]  /*16250*/  LDSM.16.M88.4 R36, [R88+0x7000] ;  /* 0x007000005824783b */ /* 0x000eee0000000200 */
[C---:B-1----:R-:W-:Y:S08]  /*16260*/  HMMA.16816.F32 R136, R8.reuse, R30, R80 ;  /* 0x0000001e0888723c */ /* 0x042ff00000001850 */
[----:B------:R-:W-:Y:S01]  /*16270*/  HMMA.16816.F32 R80, R8, R20, R56 ;  /* 0x000000140850723c */ /* 0x000fe20000001838 */
[----:B------:R-:W1:Y:S01]  /*16280*/  LDSM.16.M88.4 R56, [R88+0x8000] ;  /* 0x008000005838783b */ /* 0x000e620000000200 */
[----:B------:R-:W-:-:S06]  /*16290*/  @P2 IADD3 R180, R0, -0x40, RZ ;  /* 0xffffffc000b42810 */ /* 0x000fcc0007ffe0ff */
[C---:B------:R-:W-:Y:S08]  /*162a0*/  HMMA.16816.F32 R168, R8.reuse, R40, R108 ;  /* 0x0000002808a8723c */ /* 0x040ff0000000186c */
[C---:B------:R-:W-:Y:S01]  /*162b0*/  HMMA.16816.F32 R164, R8.reuse, R42, R96 ;  /* 0x0000002a08a4723c */ /* 0x040fe20000001860 */
[----:B------:R-:W4:Y:S07]  /*162c0*/  LDSM.16.M88.4 R40, [R88+0x7800] ;  /* 0x007800005828783b */ /* 0x000f2e0000000200 */
[C---:B------:R-:W-:Y:S08]  /*162d0*/  HMMA.16816.F32 R172, R8.reuse, R46, R100 ;  /* 0x0000002e08ac723c */ /* 0x040ff00000001864 */
[C---:B--2---:R-:W-:Y:S08]  /*162e0*/  HMMA.16816.F32 R124, R8.reuse, R4, R124 ;  /* 0x00000004087c723c */ /* 0x044ff0000000187c */
[C---:B------:R-:W-:Y:S01]  /*162f0*/  HMMA.16816.F32 R120, R8.reuse, R6, R120 ;  /* 0x000000060878723c */ /* 0x040fe20000001878 */
[----:B------:R-:W2:Y:S07]  /*16300*/  LDSM.16.M88.4 R4, [R88+0x8800] ;  /* 0x008800005804783b */ /* 0x000eae0000000200 */
[C---:B------:R-:W-:Y:S01]  /*16310*/  HMMA.16816.F32 R148, R8.reuse, R28, R84 ;  /* 0x0000001c0894723c */ /* 0x040fe20000001854 */
[----:B------:R-:W-:Y:S07]  /*16320*/  LDSM.16.M88.4 R28, [R180] ;  /* 0x00000000b41c783b */ /* 0x000fee0000000200 */
[C---:B------:R-:W-:Y:S01]  /*16330*/  HMMA.16816.F32 R72, R8.reuse, R16, R128 ;  /* 0x000000100848723c */ /* 0x040fe20000001880 */
[----:B------:R-:W-:Y:S01]  /*16340*/  IMAD R188, R189, 0x2, R3 ;  /* 0x00000002bdbc7824 */ /* 0x000fe200078e0203 */
[----:B------:R-:W-:Y:S06]  /*16350*/  LDSM.16.M88.4 R64, [R180+0x3800] ;  /* 0x00380000b440783b */ /* 0x000fec0000000200 */
[C---:B------:R-:W-:Y:S01]  /*16360*/  HMMA.16816.F32 R100, R8.reuse, R18, R140 ;  /* 0x000000120864723c */ /* 0x040fe2000000188c */
[----:B------:R-:W1:Y:S07]  /*16370*/  LDSM.16.M88.4 R16, [R3] ;  /* 0x000000000310783b */ /* 0x000e6e0000000200 */
[C---:B------:R-:W-:Y:S08]  /*16380*/  HMMA.16816.F32 R84, R8.reuse, R26, R68 ;  /* 0x0000001a0854723c */ /* 0x040ff00000001844 */
[C---:B------:R-:W-:Y:S01]  /*16390*/  HMMA.16816.F32 R96, R8.reuse, R24, R76 ;  /* 0x000000180860723c */ /* 0x040fe2000000184c */
[----:B------:R-:W1:Y:S07]  /*163a0*/  LDSM.16.M88.4 R24, [R88+0x9000] ;  /* 0x009000005818783b */ /* 0x000e6e0000000200 */
[----:B------:R-:W-:Y:S01]  /*163b0*/  HMMA.16816.F32 R68, R8, R22, R52 ;  /* 0x000000160844723c */ /* 0x000fe20000001834 */
[----:B------:R-:W2:Y:S01]  /*163c0*/  LDSM.16.M88.4 R20, [R88+0x9800] ;  /* 0x009800005814783b */ /* 0x000ea20000000200 */
[----:B------:R-:W-:-:S03]  /*163d0*/  IMAD.IADD R185, R187, 0x1, R180 ;  /* 0x00000001bbb97824 */ /* 0x000fc600078e02b4 */
[----:B------:R-:W2:Y:S03]  /*163e0*/  LDSM.16.M88.4 R52, [R180+0x800] ;  /* 0x00080000b434783b */ /* 0x000ea60000000200 */
[C---:B---3--:R-:W-:Y:S01]  /*163f0*/  HMMA.16816.F32 R128, R8.reuse, R36, R48 ;  /* 0x000000240880723c */ /* 0x048fe20000001830 */
[----:B------:R-:W-:Y:S07]  /*16400*/  LDSM.16.M88.4 R48, [R180+0x1000] ;  /* 0x00100000b430783b */ /* 0x000fee0000000200 */
[C---:B------:R-:W-:Y:S01]  /*16410*/  HMMA.16816.F32 R140, R8.reuse, R38, R116 ;  /* 0x00000026088c723c */ /* 0x040fe20000001874 */
[----:B------:R-:W3:Y:S07]  /*16420*/  LDSM.16.M88.4 R36, [R180+0x2800] ;  /* 0x00280000b424783b */ /* 0x000eee0000000200 */
[C---:B------:R-:W-:Y:S08]  /*16430*/  HMMA.16816.F32 R144, R8.reuse, R12, R144 ;  /* 0x0000000c0890723c */ /* 0x040ff00000001890 */
[C---:B------:R-:W-:Y:S01]  /*16440*/  HMMA.16816.F32 R132, R8.reuse, R14, R132 ;  /* 0x0000000e0884723c */ /* 0x040fe20000001884 */
[----:B------:R-:W-:Y:S07]  /*16450*/  LDSM.16.M88.4 R12, [R188] ;  /* 0x00000000bc0c783b */ /* 0x000fee0000000200 */
[C---:B-1----:R-:W-:Y:S08]  /*16460*/  HMMA.16816.F32 R200, R8.reuse, R56, R200 ;  /* 0x0000003808c8723c */ /* 0x042ff000000018c8 */
[C---:B------:R-:W-:Y:S01]  /*16470*/  HMMA.16816.F32 R208, R8.reuse, R58, R208 ;  /* 0x0000003a08d0723c */ /* 0x040fe200000018d0 */
[----:B------:R-:W1:Y:S07]  /*16480*/  LDSM.16.M88.4 R56, [R185] ;  /* 0x00000000b938783b */ /* 0x000e6e0000000200 */
[C---:B----4-:R-:W-:Y:S08]  /*16490*/  HMMA.16816.F32 R248, R8.reuse, R40, R112 ;  /* 0x0000002808f8723c */ /* 0x050ff00000001870 */
[C---:B------:R-:W-:Y:S01]  /*164a0*/  HMMA.16816.F32 R160, R8.reuse, R42, R160 ;  /* 0x0000002a08a0723c */ /* 0x040fe200000018a0 */
[----:B------:R-:W4:Y:S07]  /*164b0*/  LDSM.16.M88.4 R40, [R180+0x2000] ;  /* 0x00200000b428783b */ /* 0x000f2e0000000200 */
[C---:B------:R-:W-:Y:S08]  /*164c0*/  HMMA.16816.F32 R60, R8.reuse, R44, R60 ;  /* 0x0000002c083c723c */ /* 0x040ff0000000183c */
[C---:B------:R-:W-:Y:S01]  /*164d0*/  HMMA.16816.F32 R104, R8.reuse, R32, R104 ;  /* 0x000000200868723c */ /* 0x040fe20000001868 */
[----:B------:R-:W-:Y:S01]  /*164e0*/  IMAD R0, R184, 0x10, R181 ;  /* 0x00000010b8007824 */ /* 0x000fe200078e02b5 */
[----:B------:R-:W-:Y:S06]  /*164f0*/  LDSM.16.M88.4 R44, [R180+0x1800] ;  /* 0x00180000b42c783b */ /* 0x000fec0000000200 */
[C---:B--2---:R-:W-:Y:S08]  /*16500*/  HMMA.16816.F32 R216, R8.reuse, R4, R216 ;  /* 0x0000000408d8723c */ /* 0x044ff000000018d8 */
[----:B------:R-:W-:Y:S08]  /*16510*/  HMMA.16816.F32 R240, R8, R6, R240 ;  /* 0x0000000608f0723c */ /* 0x000ff000000018f0 */
[----:B------:R-:W-:Y:S08]  /*16520*/  HMMA.16816.F32 R4, R16, R28, R196 ;  /* 0x0000001c1004723c */ /* 0x000ff000000018c4 */
[C---:B------:R-:W-:Y:S01]  /*16530*/  HMMA.16816.F32 R108, R8.reuse, R34, R92 ;  /* 0x00000022086c723c */ /* 0x040fe2000000185c */
[----:B------:R-:W4:Y:S07]  /*16540*/  LDSM.16.M88.4 R32, [R180+0x3000] ;  /* 0x00300000b420783b */ /* 0x000f2e0000000200 */
[C---:B------:R-:W-:Y:S08]  /*16550*/  HMMA.16816.F32 R236, R8.reuse, R24, R236 ;  /* 0x0000001808ec723c */ /* 0x040ff000000018ec */
[C---:B------:R-:W-:Y:S08]  /*16560*/  HMMA.16816.F32 R232, R8.reuse, R26, R232 ;  /* 0x0000001a08e8723c */ /* 0x040ff000000018e8 */
[C---:B------:R-:W-:Y:S08]  /*16570*/  HMMA.16816.F32 R212, R8.reuse, R20, R212 ;  /* 0x0000001408d4723c */ /* 0x040ff000000018d4 */
[----:B------:R-:W-:Y:S08]  /*16580*/  HMMA.16816.F32 R204, R8, R22, R204 ;  /* 0x0000001608cc723c */ /* 0x000ff000000018cc */
[----:B------:R-:W-:Y:S01]  /*16590*/  HMMA.16816.F32 R8, R16, R30, R176 ;  /* 0x0000001e1008723c */ /* 0x000fe200000018b0 */
[----:B------:R-:W4:Y:S01]  /*165a0*/  LDSM.16.M88.4 R28, [R185+0x800] ;  /* 0x00080000b91c783b */ /* 0x000f220000000200 */
[----:B------:R-:W-:Y:S01]  /*165b0*/  IMAD.IADD R2, R89, 0x1, R183 ;  /* 0x0000000159027824 */ /* 0x000fe200078e02b7 */
[----:B------:R-:W-:-:S02]  /*165c0*/  IADD3 R0, R0, 0x1, R226 ;  /* 0x0000000100007810 */ /* 0x000fc40007ffe0e2 */
[----:B------:R-:W2:Y:S03]  /*165d0*/  LDL R183, [R1+0x14c] ;  /* 0x00014c0001b77983 */ /* 0x000ea60000100800 */
[----:B------:R-:W-:Y:S01]  /*165e0*/  HMMA.16816.F32 R60, R16, R52, R60 ;  /* 0x00000034103c723c */ /* 0x000fe2000000183c */
[----:B------:R-:W-:-:S07]  /*165f0*/  IADD3 R0, R244, R0, -R223 ;  /* 0x00000000f4007210 */ /* 0x000fce0007ffe8df */
[----:B---3--:R-:W-:Y:S08]  /*16600*/  HMMA.16816.F32 R112, R16, R38, R84 ;  /* 0x000000261070723c */ /* 0x008ff00000001854 */
[----:B-1----:R-:W-:Y:S01]  /*16610*/  HMMA.16816.F32 R84, R12, R56, R4 ;  /* 0x000000380c54723c */ /* 0x002fe20000001804 */
[----:B------:R-:W-:Y:S06]  /*16620*/  I2F R181, R2 ;  /* 0x0000000200b57306 */ /* 0x000fec0000201400 */
[----:B------:R-:W-:Y:S01]  /*16630*/  IADD3 R7, R2, 0x1, RZ ;  /* 0x0000000102077810 */ /* 0x000fe20007ffe0ff */
[----:B----4-:R-:W-:Y:S01]  /*16640*/  HMMA.16816.F32 R148, R16, R40, R148 ;  /* 0x000000281094723c */ /* 0x010fe20000001894 */
[----:B-----5:R-:W-:Y:S01]  /*16650*/  IMAD.IADD R0, R182, 0x1, R0 ;  /* 0x00000001b6007824 */ /* 0x020fe200078e0200 */
[----:B------:R-:W-:-:S06]  /*16660*/  IADD3 R5, R2, 0x8, RZ ;  /* 0x0000000802057810 */ /* 0x000fcc0007ffe0ff */
[C---:B------:R-:W-:Y:S01]  /*16670*/  HMMA.16816.F32 R136, R16.reuse, R42, R136 ;  /* 0x0000002a1088723c */ /* 0x040fe20000001888 */
[----:B------:R-:W-:Y:S07]  /*16680*/  LDSM.16.M88.4 R40, [R185+0x1000] ;  /* 0x00100000b928783b */ /* 0x000fee0000000200 */
[----:B------:R-:W-:Y:S01]  /*16690*/  HMMA.16816.F32 R96, R16, R36, R96 ;  /* 0x000000241060723c */ /* 0x000fe20000001860 */
[----:B------:R-:W1:Y:S07]  /*166a0*/  LDSM.16.M88.4 R36, [R180+0x4000] ;  /* 0x00400000b424783b */ /* 0x000e6e0000000200 */
[----:B------:R-:W-:Y:S01]  /*166b0*/  HMMA.16816.F32 R20, R12, R58, R8 ;  /* 0x0000003a0c14723c */ /* 0x000fe20000001808 */
[----:B------:R-:W3:Y:S01]  /*166c0*/  I2F R10, R7 ;  /* 0x00000007000a7306 */ /* 0x000ee20000201400 */
[----:B------:R-:W-:-:S02]  /*166d0*/  IADD3 R6, R0, 0x8, RZ ;  /* 0x0000000800067810 */ /* 0x000fc40007ffe0ff */
[----:B------:R-:W-:-:S04]  /*166e0*/  IADD3 R4, R2, 0x9, RZ ;  /* 0x0000000902047810 */ /* 0x000fc80007ffe0ff */
[----:B------:R-:W-:Y:S01]  /*166f0*/  HMMA.16816.F32 R52, R16, R54, R172 ;  /* 0x000000361034723c */ /* 0x000fe200000018ac */
[----:B------:R4:W1:Y:S01]  /*16700*/  I2F R24, R5 ;  /* 0x0000000500187306 */ /* 0x0008620000201400 */
[-C--:B------:R-:W-:Y:S02]  /*16710*/  IMNMX R8, R0, R244.reuse, PT ;  /* 0x000000f400087217 */ /* 0x080fe40003800200 */
[----:B------:R-:W-:-:S04]  /*16720*/  IMNMX R6, R6, R244, PT ;  /* 0x000000f406067217 */ /* 0x000fc80003800200 */
[----:B------:R-:W-:Y:S01]  /*16730*/  HMMA.16816.F32 R80, R16, R32, R80 ;  /* 0x000000201050723c */ /* 0x000fe20000001850 */
[----:B------:R1:W1:Y:S01]  /*16740*/  I2F R11, R4 ;  /* 0x00000004000b7306 */ /* 0x0002620000201400 */
[----:B------:R-:W-:Y:S01]  /*16750*/  ISETP.GE.AND P2, PT, R7, R8, PT ;  /* 0x000000080700720c */ /* 0x000fe20003f46270 */
[----:B---3--:R-:W-:Y:S01]  /*16760*/  FFMA.FTZ R9, R153, R10, R85 ;  /* 0x0000000a99097223 */ /* 0x008fe20000010055 */
[----:B------:R-:W-:-:S04]  /*16770*/  ISETP.GE.AND P0, PT, R7, R6, PT ;  /* 0x000000060700720c */ /* 0x000fc80003f06270 */
[----:B------:R-:W-:Y:S01]  /*16780*/  HMMA.16816.F32 R116, R16, R34, R68 ;  /* 0x000000221074723c */ /* 0x000fe20000001844 */
[----:B------:R-:W-:Y:S01]  /*16790*/  ISETP.GE.AND P1, PT, R5, R8, PT ;  /* 0x000000080500720c */ /* 0x000fe20003f26270 */
[----:B------:R-:W-:Y:S01]  /*167a0*/  FFMA.FTZ R7, R153, R181, R86 ;  /* 0x000000b599077223 */ /* 0x000fe20000010056 */
[----:B------:R-:W-:-:S05]  /*167b0*/  ISETP.GE.AND P6, PT, R5, R6, PT ;  /* 0x000000060500720c */ /* 0x000fca0003fc6270 */
[----:B------:R-:W-:Y:S01]  /*167c0*/  HMMA.16816.F32 R32, R12, R28, R60 ;  /* 0x0000001c0c20723c */ /* 0x000fe2000000183c */
[C---:B----4-:R-:W-:Y:S02]  /*167d0*/  IADD3 R5, R2.reuse, 0x10, RZ ;  /* 0x0000001002057810 */ /* 0x050fe40007ffe0ff */
[----:B------:R-:W-:-:S05]  /*167e0*/  ISETP.GE.AND P4, PT, R2, R6, PT ;  /* 0x000000060200720c */ /* 0x000fca0003f86270 */
[----:B------:R-:W-:Y:S01]  /*167f0*/  HMMA.16816.F32 R76, R16, R48, R168 ;  /* 0x00000030104c723c */ /* 0x000fe200000018a8 */
[----:B------:R3:W4:Y:S01]  /*16800*/  I2F R26, R5 ;  /* 0x00000005001a7306 */ /* 0x0007220000201400 */
[C---:B------:R-:W-:Y:S02]  /*16810*/  ISETP.GE.AND P5, PT, R4.reuse, R8, PT ;  /* 0x000000080400720c */ /* 0x040fe40003fa6270 */
[----:B------:R-:W-:-:S04]  /*16820*/  ISETP.GE.AND P3, PT, R4, R6, PT ;  /* 0x000000060400720c */ /* 0x000fc80003f66270 */
[----:B------:R-:W-:Y:S01]  /*16830*/  HMMA.16816.F32 R92, R16, R50, R164 ;  /* 0x00000032105c723c */ /* 0x000fe200000018a4 */
[----:B-1----:R-:W-:Y:S01]  /*16840*/  IADD3 R4, R2, 0x11, RZ ;  /* 0x0000001102047810 */ /* 0x002fe20007ffe0ff */
[----:B------:R-:W-:Y:S01]  /*16850*/  FFMA.FTZ R10, R153, R10, R87 ;  /* 0x0000000a990a7223 */ /* 0x000fe20000010057 */
[----:B------:R-:W1:Y:S04]  /*16860*/  LDSM.16.M88.4 R48, [R185+0x1800] ;  /* 0x00180000b930783b */ /* 0x000e680000000200 */
[----:B------:R-:W-:Y:S02]  /*16870*/  FSEL R164, R7, -INF , !P4 ;  /* 0xff80000007a47808 */ /* 0x000fe40006000000 */
[----:B------:R-:W-:Y:S02]  /*16880*/  FSEL R166, R9, -INF , !P2 ;  /* 0xff80000009a67808 */ /* 0x000fe40005000000 */
[----:B------:R-:W-:-:S02]  /*16890*/  ISETP.GE.AND P4, PT, R5, R8, PT ;  /* 0x000000080500720c */ /* 0x000fc40003f86270 */
[----:B------:R-:W-:Y:S01]  /*168a0*/  ISETP.GE.AND P2, PT, R5, R6, PT ;  /* 0x000000060500720c */ /* 0x000fe20003f46270 */
[CC--:B---3--:R-:W-:Y:S01]  /*168b0*/  FFMA.FTZ R5, R153.reuse, R24.reuse, R20 ;  /* 0x0000001899057223 */ /* 0x0c8fe20000010014 */
[----:B------:R3:W1:Y:S01]  /*168c0*/  I2F R27, R4 ;  /* 0x00000004001b7306 */ /* 0x0006620000201400 */
[----:B------:R-:W-:Y:S01]  /*168d0*/  LOP3.LUT R0, R90, R91, RZ, 0xfc, !PT ;  /* 0x0000005b5a007212 */ /* 0x000fe200078efcff */
[----:B------:R-:W-:Y:S01]  /*168e0*/  FFMA.FTZ R7, R153, R11, R21 ;  /* 0x0000000b99077223 */ /* 0x000fe20000010015 */
[----:B------:R-:W-:Y:S02]  /*168f0*/  FSEL R91, R10, -INF , !P0 ;  /* 0xff8000000a5b7808 */ /* 0x000fe40004000000 */
[----:B------:R-:W-:Y:S01]  /*16900*/  FSEL R168, R5, -INF , !P1 ;  /* 0xff80000005a87808 */ /* 0x000fe20004800000 */
[----:B------:R-:W-:Y:S01]  /*16910*/  FFMA.FTZ R5, R153, R24, R22 ;  /* 0x0000001899057223 */ /* 0x000fe20000010016 */
[C---:B------:R-:W-:Y:S01]  /*16920*/  ISETP.GE.AND P0, PT, R4.reuse, R8, PT ;  /* 0x000000080400720c */ /* 0x040fe20003f06270 */
[----:B------:R-:W-:Y:S01]  /*16930*/  HMMA.16816.F32 R28, R12, R30, R52 ;  /* 0x0000001e0c1c723c */ /* 0x000fe20000001834 */
[----:B------:R-:W-:-:S02]  /*16940*/  ISETP.GE.AND P1, PT, R4, R6, PT ;  /* 0x000000060400720c */ /* 0x000fc40003f26270 */
[----:B------:R-:W-:Y:S02]  /*16950*/  FSEL R165, R5, -INF , !P6 ;  /* 0xff80000005a57808 */ /* 0x000fe40007000000 */
[----:B------:R-:W-:Y:S02]  /*16960*/  FSEL R167, R7, -INF , !P5 ;  /* 0xff80000007a77808 */ /* 0x000fe40006800000 */
[----:B---3--:R-:W-:Y:S01]  /*16970*/  IADD3 R4, R2, 0x18, RZ ;  /* 0x0000001802047810 */ /* 0x008fe20007ffe0ff */
[C---:B------:R-:W-:Y:S01]  /*16980*/  FFMA.FTZ R5, R153.reuse, R11, R23 ;  /* 0x0000000b99057223 */ /* 0x040fe20000010017 */
[----:B------:R-:W-:Y:S01]  /*16990*/  HMMA.16816.F32 R104, R16, R44, R104 ;  /* 0x0000002c1068723c */ /* 0x000fe20000001868 */
[----:B----4-:R-:W-:Y:S01]  /*169a0*/  FFMA.FTZ R9, R153, R26, R32 ;  /* 0x0000001a99097223 */ /* 0x010fe20000010020 */
[----:B------:R3:W4:Y:S01]  /*169b0*/  I2F R24, R4 ;  /* 0x0000000400187306 */ /* 0x0007220000201400 */
[C---:B------:R-:W-:Y:S02]  /*169c0*/  ISETP.GE.AND P6, PT, R4.reuse, R8, PT ;  /* 0x000000080400720c */ /* 0x040fe40003fc6270 */
[----:B------:R-:W-:-:S03]  /*169d0*/  ISETP.GE.AND P5, PT, R4, R6, PT ;  /* 0x000000060400720c */ /* 0x000fc60003fa6270 */
[----:B------:R-:W-:Y:S01]  /*169e0*/  HMMA.16816.F32 R108, R16, R46, R108 ;  /* 0x0000002e106c723c */ /* 0x000fe2000000186c */
[----:B------:R-:W4:Y:S01]  /*169f0*/  LDSM.16.M88.4 R44, [R180+0x4800] ;  /* 0x00480000b42c783b */ /* 0x000f220000000200 */
[----:B------:R-:W-:Y:S02]  /*16a00*/  FSEL R90, R5, -INF , !P3 ;  /* 0xff800000055a7808 */ /* 0x000fe40005800000 */
[----:B---3--:R-:W-:-:S04]  /*16a10*/  IADD3 R4, R2, 0x19, RZ ;  /* 0x0000001902047810 */ /* 0x008fc80007ffe0ff */
[----:B------:R-:W-:Y:S01]  /*16a20*/  HMMA.16816.F32 R52, R16, R38, R132 ;  /* 0x000000261034723c */ /* 0x000fe20000001884 */
[----:B------:R3:W3:Y:S01]  /*16a30*/  I2F R25, R4 ;  /* 0x0000000400197306 */ /* 0x0006e20000201400 */
[----:B------:R-:W-:-:S05]  /*16a40*/  ISETP.GE.AND P3, PT, R4, R8, PT ;  /* 0x000000080400720c */ /* 0x000fca0003f66270 */
[----:B------:R-:W-:Y:S01]  /*16a50*/  FSEL R134, R9, -INF , !P4 ;  /* 0xff80000009867808 */ /* 0x000fe20006000000 */
[----:B------:R-:W-:Y:S01]  /*16a60*/  HMMA.16816.F32 R20, R12, R40, R76 ;  /* 0x000000280c14723c */ /* 0x000fe2000000184c */
[----:B------:R-:W-:Y:S01]  /*16a70*/  ISETP.GE.AND P4, PT, R4, R6, PT ;  /* 0x000000060400720c */ /* 0x000fe20003f86270 */
[C---:B-1----:R-:W-:Y:S01]  /*16a80*/  FFMA.FTZ R9, R153.reuse, R27, R33 ;  /* 0x0000001b99097223 */ /* 0x042fe20000010021 */
[C---:B------:R-:W-:Y:S02]  /*16a90*/  IADD3 R7, R2.reuse, 0x20, RZ ;  /* 0x0000002002077810 */ /* 0x040fe40007ffe0ff */
[----:B------:R-:W-:Y:S01]  /*16aa0*/  IADD3 R5, R2, 0x21, RZ ;  /* 0x0000002102057810 */ /* 0x000fe20007ffe0ff */
[----:B---3--:R-:W-:Y:S01]  /*16ab0*/  FFMA.FTZ R4, R153, R26, R34 ;  /* 0x0000001a99047223 */ /* 0x008fe20000010022 */
[----:B------:R1:W3:Y:S01]  /*16ac0*/  I2F R11, R7 ;  /* 0x00000007000b7306 */ /* 0x0002e20000201400 */
[----:B------:R-:W-:Y:S01]  /*16ad0*/  FSEL R133, R9, -INF , !P0 ;  /* 0xff80000009857808 */ /* 0x000fe20004000000 */
[----:B------:R-:W-:Y:S01]  /*16ae0*/  HMMA.16816.F32 R144, R16, R36, R144 ;  /* 0x000000241090723c */ /* 0x000fe20000001890 */
[----:B------:R-:W-:-:S02]  /*16af0*/  ISETP.GE.AND P0, PT, R7, R6, PT ;  /* 0x000000060700720c */ /* 0x000fc40003f06270 */
[----:B------:R-:W-:Y:S02]  /*16b00*/  FSEL R86, R4, -INF , !P2 ;  /* 0xff80000004567808 */ /* 0x000fe40005000000 */
[----:B------:R-:W-:Y:S01]  /*16b10*/  ISETP.GE.AND P2, PT, R7, R8, PT ;  /* 0x000000080700720c */ /* 0x000fe20003f46270 */
[----:B------:R3:W3:Y:S02]  /*16b20*/  I2F R26, R5 ;  /* 0x00000005001a7306 */ /* 0x0006e40000201400 */
[----:B------:R-:W-:Y:S01]  /*16b30*/  HMMA.16816.F32 R36, R12, R42, R92 ;  /* 0x0000002a0c24723c */ /* 0x000fe2000000185c */
[CC--:B----4-:R-:W-:Y:S01]  /*16b40*/  FFMA.FTZ R10, R153.reuse, R24.reuse, R28 ;  /* 0x00000018990a7223 */ /* 0x0d0fe2000001001c */
[----:B------:R-:W-:Y:S01]  /*16b50*/  IADD3 R4, R2, 0x28, RZ ;  /* 0x0000002802047810 */ /* 0x000fe20007ffe0ff */
[C---:B-1----:R-:W-:Y:S02]  /*16b60*/  FFMA.FTZ R7, R153.reuse, R27, R35 ;  /* 0x0000001b99077223 */ /* 0x042fe40000010023 */
[----:B------:R-:W1:Y:S01]  /*16b70*/  LDSM.16.M88.4 R32, [R185+0x2000] ;  /* 0x00200000b920783b */ /* 0x000e620000000200 */
[----:B------:R-:W-:-:S02]  /*16b80*/  FFMA.FTZ R9, R153, R24, R30 ;  /* 0x0000001899097223 */ /* 0x000fc4000001001e */
[----:B------:R-:W-:Y:S01]  /*16b90*/  FSEL R87, R7, -INF , !P1 ;  /* 0xff80000007577808 */ /* 0x000fe20004800000 */
[-C--:B------:R-:W-:Y:S01]  /*16ba0*/  FFMA.FTZ R7, R153, R25.reuse, R29 ;  /* 0x0000001999077223 */ /* 0x080fe2000001001d */
[----:B------:R-:W4:Y:S01]  /*16bb0*/  I2F R24, R4 ;  /* 0x0000000400187306 */ /* 0x000f220000201400 */
[----:B------:R-:W-:Y:S02]  /*16bc0*/  FSEL R132, R10, -INF , !P6 ;  /* 0xff8000000a847808 */ /* 0x000fe40007000000 */
[C---:B------:R-:W-:Y:S02]  /*16bd0*/  ISETP.GE.AND P1, PT, R5.reuse, R8, PT ;  /* 0x000000080500720c */ /* 0x040fe40003f26270 */
[----:B------:R-:W-:Y:S02]  /*16be0*/  ISETP.GE.AND P6, PT, R5, R6, PT ;  /* 0x000000060500720c */ /* 0x000fe40003fc6270 */
[----:B------:R-:W-:Y:S01]  /*16bf0*/  FSEL R135, R7, -INF , !P3 ;  /* 0xff80000007877808 */ /* 0x000fe20005800000 */
[C---:B------:R-:W-:Y:S01]  /*16c00*/  FFMA.FTZ R7, R153.reuse, R25, R31 ;  /* 0x0000001999077223 */ /* 0x040fe2000001001f */
[----:B---3--:R-:W-:Y:S01]  /*16c10*/  IADD3 R5, R2, 0x29, RZ ;  /* 0x0000002902057810 */ /* 0x008fe20007ffe0ff */
[-C--:B------:R-:W-:Y:S01]  /*16c20*/  FFMA.FTZ R10, R153, R11.reuse, R20 ;  /* 0x0000000b990a7223 */ /* 0x080fe20000010014 */
[----:B------:R-:W-:Y:S01]  /*16c30*/  FSEL R85, R9, -INF , !P5 ;  /* 0xff80000009557808 */ /* 0x000fe20006800000 */
[----:B------:R-:W-:Y:S01]  /*16c40*/  FFMA.FTZ R9, R153, R11, R22 ;  /* 0x0000000b99097223 */ /* 0x000fe20000010016 */
[----:B------:R-:W-:Y:S01]  /*16c50*/  HMMA.16816.F32 R40, R12, R48, R104 ;  /* 0x000000300c28723c */ /* 0x000fe20000001868 */
[----:B------:R3:W1:Y:S06]  /*16c60*/  I2F R11, R5 ;  /* 0x00000005000b7306 */ /* 0x00066c0000201400 */
[----:B------:R-:W-:Y:S01]  /*16c70*/  FSEL R104, R7, -INF , !P4 ;  /* 0xff80000007687808 */ /* 0x000fe20006000000 */
[----:B------:R-:W-:Y:S01]  /*16c80*/  FFMA.FTZ R7, R153, R26, R21 ;  /* 0x0000001a99077223 */ /* 0x000fe20000010015 */
[----:B------:R-:W-:Y:S01]  /*16c90*/  FSEL R169, R9, -INF , !P0 ;  /* 0xff80000009a97808 */ /* 0x000fe20004000000 */
[----:B----4-:R-:W-:Y:S01]  /*16ca0*/  FFMA.FTZ R9, R153, R24, R36 ;  /* 0x0000001899097223 */ /* 0x010fe20000010024 */
[----:B------:R-:W-:-:S02]  /*16cb0*/  FSEL R171, R10, -INF , !P2 ;  /* 0xff8000000aab7808 */ /* 0x000fc40005000000 */
[----:B------:R-:W-:Y:S01]  /*16cc0*/  FSEL R170, R7, -INF , !P1 ;  /* 0xff80000007aa7808 */ /* 0x000fe20004800000 */
[----:B------:R-:W-:Y:S01]  /*16cd0*/  FFMA.FTZ R7, R153, R26, R23 ;  /* 0x0000001a99077223 */ /* 0x000fe20000010017 */
[-C--:B------:R-:W-:Y:S02]  /*16ce0*/  ISETP.GE.AND P5, PT, R4, R8.reuse, PT ;  /* 0x000000080400720c */ /* 0x080fe40003fa6270 */
[C---:B------:R-:W-:Y:S02]  /*16cf0*/  ISETP.GE.AND P4, PT, R5.reuse, R8, PT ;  /* 0x000000080500720c */ /* 0x040fe40003f86270 */
[----:B------:R-:W-:Y:S02]  /*16d00*/  ISETP.GE.AND P2, PT, R5, R6, PT ;  /* 0x000000060500720c */ /* 0x000fe40003f46270 */
[----:B---3--:R-:W-:Y:S01]  /*16d10*/  IADD3 R5, R2, 0x31, RZ ;  /* 0x0000003102057810 */ /* 0x008fe20007ffe0ff */
[----:B------:R-:W-:Y:S01]  /*16d20*/  HMMA.16816.F32 R56, R16, R44, R124 ;  /* 0x0000002c1038723c */ /* 0x000fe2000000187c */
[----:B------:R-:W-:Y:S01]  /*16d30*/  FSEL R106, R7, -INF , !P6 ;  /* 0xff800000076a7808 */ /* 0x000fe20007000000 */
[----:B------:R-:W-:Y:S01]  /*16d40*/  FFMA.FTZ R10, R153, R24, R38 ;  /* 0x00000018990a7223 */ /* 0x000fe20000010026 */
[----:B------:R-:W-:Y:S01]  /*16d50*/  ISETP.GE.AND P3, PT, R4, R6, PT ;  /* 0x000000060400720c */ /* 0x000fe20003f66270 */
[----:B------:R3:W-:Y:S01]  /*16d60*/  I2F R25, R5 ;  /* 0x0000000500197306 */ /* 0x0007e20000201400 */
[----:B------:R-:W-:-:S02]  /*16d70*/  ISETP.GE.AND P6, PT, R5, R8, PT ;  /* 0x000000080500720c */ /* 0x000fc40003fc6270 */
[----:B------:R-:W-:Y:S01]  /*16d80*/  FSEL R124, R9, -INF , !P5 ;  /* 0xff800000097c7808 */ /* 0x000fe20006800000 */
[-C--:B-1----:R-:W-:Y:S01]  /*16d90*/  FFMA.FTZ R7, R153, R11.reuse, R39 ;  /* 0x0000000b99077223 */ /* 0x082fe20000010027 */
[----:B------:R-:W-:Y:S02]  /*16da0*/  ISETP.GE.AND P5, PT, R5, R6, PT ;  /* 0x000000060500720c */ /* 0x000fe40003fa6270 */
[----:B------:R-:W-:Y:S01]  /*16db0*/  IADD3 R4, R2, 0x30, RZ ;  /* 0x0000003002047810 */ /* 0x000fe20007ffe0ff */
[----:B------:R-:W-:Y:S01]  /*16dc0*/  HMMA.16816.F32 R28, R12, R50, R108 ;  /* 0x000000320c1c723c */ /* 0x000fe2000000186c */
[----:B------:R-:W-:Y:S02]  /*16dd0*/  LDSM.16.M88.4 R48, [R180+0x5000] ;  /* 0x00500000b430783b */ /* 0x000fe40000000200 */
[----:B------:R1:W4:Y:S01]  /*16de0*/  I2F R27, R4 ;  /* 0x00000004001b7306 */ /* 0x0003220000201400 */
[----:B---3--:R-:W-:Y:S02]  /*16df0*/  FFMA.FTZ R5, R153, R11, R37 ;  /* 0x0000000b99057223 */ /* 0x008fe40000010025 */
[----:B------:R-:W3:Y:S01]  /*16e00*/  LDSM.16.M88.4 R36, [R185+0x2800] ;  /* 0x00280000b924783b */ /* 0x000ee20000000200 */
[----:B------:R-:W-:-:S02]  /*16e10*/  ISETP.GE.AND P0, PT, R4, R8, PT ;  /* 0x000000080400720c */ /* 0x000fc40003f06270 */
[----:B------:R-:W-:Y:S02]  /*16e20*/  ISETP.GE.AND P1, PT, R4, R6, PT ;  /* 0x000000060400720c */ /* 0x000fe40003f26270 */
[----:B------:R-:W-:Y:S02]  /*16e30*/  FSEL R105, R10, -INF , !P3 ;  /* 0xff8000000a697808 */ /* 0x000fe40005800000 */
[----:B-1----:R-:W-:Y:S02]  /*16e40*/  IADD3 R4, R2, 0x38, RZ ;  /* 0x0000003802047810 */ /* 0x002fe40007ffe0ff */
[----:B------:R-:W-:Y:S02]  /*16e50*/  FSEL R107, R5, -INF , !P4 ;  /* 0xff800000056b7808 */ /* 0x000fe40006000000 */
[----:B------:R1:W1:Y:S01]  /*16e60*/  I2F R26, R4 ;  /* 0x00000004001a7306 */ /* 0x0002620000201400 */
[C---:B------:R-:W-:Y:S02]  /*16e70*/  ISETP.GE.AND P3, PT, R4.reuse, R8, PT ;  /* 0x000000080400720c */ /* 0x040fe40003f66270 */
[----:B------:R-:W-:Y:S01]  /*16e80*/  ISETP.GE.AND P4, PT, R4, R6, PT ;  /* 0x000000060400720c */ /* 0x000fe20003f86270 */
[----:B------:R-:W-:Y:S01]  /*16e90*/  HMMA.16816.F32 R20, R12, R32, R148 ;  /* 0x000000200c14723c */ /* 0x000fe20000001894 */
[C---:B------:R-:W-:Y:S01]  /*16ea0*/  IADD3 R5, R2.reuse, 0x40, RZ ;  /* 0x0000004002057810 */ /* 0x040fe20007ffe0ff */
[-C--:B----4-:R-:W-:Y:S01]  /*16eb0*/  FFMA.FTZ R9, R153, R27.reuse, R40 ;  /* 0x0000001b99097223 */ /* 0x090fe20000010028 */
[----:B------:R-:W-:Y:S01]  /*16ec0*/  FSEL R108, R7, -INF , !P2 ;  /* 0xff800000076c7808 */ /* 0x000fe20005000000 */
[----:B------:R-:W-:Y:S01]  /*16ed0*/  FFMA.FTZ R7, R153, R27, R42 ;  /* 0x0000001b99077223 */ /* 0x000fe2000001002a */
[----:B-1----:R-:W-:-:S04]  /*16ee0*/  IADD3 R4, R2, 0x39, RZ ;  /* 0x0000003902047810 */ /* 0x002fc80007ffe0ff */
[----:B------:R1:W4:Y:S01]  /*16ef0*/  I2F R24, R4 ;  /* 0x0000000400187306 */ /* 0x0003220000201400 */
[----:B------:R-:W-:Y:S01]  /*16f00*/  HMMA.16816.F32 R92, R16, R46, R120 ;  /* 0x0000002e105c723c */ /* 0x000fe20000001878 */
[----:B------:R-:W-:Y:S01]  /*16f10*/  FSEL R125, R9, -INF , !P0 ;  /* 0xff800000097d7808 */ /* 0x000fe20004000000 */
[CC--:B------:R-:W-:Y:S01]  /*16f20*/  FFMA.FTZ R10, R153.reuse, R25.reuse, R41 ;  /* 0x00000019990a7223 */ /* 0x0c0fe20000010029 */
[----:B------:R-:W2:Y:S01]  /*16f30*/  LDSM.16.M88.4 R44, [R185+0x3000] ;  /* 0x00300000b92c783b */ /* 0x000ea20000000200 */
[----:B------:R-:W-:-:S03]  /*16f40*/  FFMA.FTZ R9, R153, R25, R43 ;  /* 0x0000001999097223 */ /* 0x000fc6000001002b */
[----:B------:R3:W2:Y:S01]  /*16f50*/  I2F R27, R5 ;  /* 0x00000005001b7306 */ /* 0x0006a20000201400 */
[----:B------:R-:W-:Y:S01]  /*16f60*/  FSEL R121, R7, -INF , !P1 ;  /* 0xff80000007797808 */ /* 0x000fe20004800000 */
[----:B------:R-:W-:Y:S01]  /*16f70*/  FFMA.FTZ R7, R153, R26, R28 ;  /* 0x0000001a99077223 */ /* 0x000fe2000001001c */
[----:B------:R-:W-:Y:S01]  /*16f80*/  HMMA.16816.F32 R32, R12, R34, R136 ;  /* 0x000000220c20723c */ /* 0x000fe20000001888 */
[C---:B------:R-:W-:Y:S01]  /*16f90*/  ISETP.GE.AND P2, PT, R4.reuse, R8, PT ;  /* 0x000000080400720c */ /* 0x040fe20003f46270 */
[----:B------:R-:W2:Y:S01]  /*16fa0*/  LDSM.16.M88.4 R40, [R180+0x5800] ;  /* 0x00580000b428783b */ /* 0x000ea20000000200 */
[----:B------:R-:W-:Y:S02]  /*16fb0*/  ISETP.GE.AND P0, PT, R4, R6, PT ;  /* 0x000000060400720c */ /* 0x000fe40003f06270 */
[----:B------:R-:W-:Y:S02]  /*16fc0*/  FSEL R122, R10, -INF , !P6 ;  /* 0xff8000000a7a7808 */ /* 0x000fe40007000000 */
[----:B-1----:R-:W-:-:S02]  /*16fd0*/  IADD3 R4, R2, 0x41, RZ ;  /* 0x0000004102047810 */ /* 0x002fc40007ffe0ff */
[C---:B------:R-:W-:Y:S02]  /*16fe0*/  ISETP.GE.AND P1, PT, R5.reuse, R8, PT ;  /* 0x000000080500720c */ /* 0x040fe40003f26270 */
[----:B------:R-:W-:Y:S02]  /*16ff0*/  ISETP.GE.AND P6, PT, R5, R6, PT ;  /* 0x000000060500720c */ /* 0x000fe40003fc6270 */
[----:B------:R-:W-:Y:S01]  /*17000*/  FSEL R111, R9, -INF , !P5 ;  /* 0xff800000096f7808 */ /* 0x000fe20006800000 */
[----:B----4-:R-:W-:Y:S01]  /*17010*/  FFMA.FTZ R9, R153, R24, R29 ;  /* 0x0000001899097223 */ /* 0x010fe2000001001d */
[----:B------:R-:W-:Y:S01]  /*17020*/  FSEL R123, R7, -INF , !P3 ;  /* 0xff800000077b7808 */ /* 0x000fe20005800000 */
[----:B------:R-:W-:Y:S01]  /*17030*/  FFMA.FTZ R7, R153, R26, R30 ;  /* 0x0000001a99077223 */ /* 0x000fe2000001001e */
[----:B---3--:R-:W-:Y:S01]  /*17040*/  IADD3 R5, R2, 0x48, RZ ;  /* 0x0000004802057810 */ /* 0x008fe20007ffe0ff */
[----:B------:R1:W3:Y:S01]  /*17050*/  I2F R11, R4 ;  /* 0x00000004000b7306 */ /* 0x0002e20000201400 */
[----:B------:R-:W-:-:S02]  /*17060*/  ISETP.GE.AND P5, PT, R4, R8, PT ;  /* 0x000000080400720c */ /* 0x000fc40003fa6270 */
[----:B------:R-:W-:Y:S02]  /*17070*/  ISETP.GE.AND P3, PT, R4, R6, PT ;  /* 0x000000060400720c */ /* 0x000fe40003f66270 */
[----:B------:R-:W-:Y:S02]  /*17080*/  FSEL R109, R7, -INF , !P4 ;  /* 0xff800000076d7808 */ /* 0x000fe40006000000 */
[----:B------:R-:W-:Y:S01]  /*17090*/  FSEL R110, R9, -INF , !P2 ;  /* 0xff800000096e7808 */ /* 0x000fe20005000000 */
[----:B------:R2:W4:Y:S01]  /*170a0*/  I2F R26, R5 ;  /* 0x00000005001a7306 */ /* 0x0005220000201400 */
[C---:B------:R-:W-:Y:S02]  /*170b0*/  ISETP.GE.AND P4, PT, R5.reuse, R8, PT ;  /* 0x000000080500720c */ /* 0x040fe40003f86270 */
[----:B------:R-:W-:Y:S01]  /*170c0*/  ISETP.GE.AND P2, PT, R5, R6, PT ;  /* 0x000000060500720c */ /* 0x000fe20003f46270 */
[C---:B------:R-:W-:Y:S01]  /*170d0*/  FFMA.FTZ R10, R153.reuse, R24, R31 ;  /* 0x00000018990a7223 */ /* 0x040fe2000001001f */
[----:B-1----:R-:W-:Y:S01]  /*170e0*/  IADD3 R4, R2, 0x49, RZ ;  /* 0x0000004902047810 */ /* 0x002fe20007ffe0ff */
[----:B------:R-:W-:Y:S03]  /*170f0*/  HMMA.16816.F32 R28, R12, R36, R96 ;  /* 0x000000240c1c723c */ /* 0x000fe60000001860 */
[----:B------:R1:W1:Y:S01]  /*17100*/  I2F R24, R4 ;  /* 0x0000000400187306 */ /* 0x0002620000201400 */
[----:B--2---:R-:W-:-:S04]  /*17110*/  FFMA.FTZ R5, R153, R27, R20 ;  /* 0x0000001b99057223 */ /* 0x004fc80000010014 */
[----:B------:R-:W-:Y:S01]  /*17120*/  HMMA.16816.F32 R68, R16, R48, R128 ;  /* 0x000000301044723c */ /* 0x000fe20000001880 */
[----:B------:R-:W-:Y:S01]  /*17130*/  FFMA.FTZ R7, R153, R27, R22 ;  /* 0x0000001b99077223 */ /* 0x000fe20000010016 */
[----:B------:R-:W-:-:S05]  /*17140*/  FSEL R120, R10, -INF , !P0 ;  /* 0xff8000000a787808 */ /* 0x000fca0004000000 */
[----:B------:R-:W-:Y:S02]  /*17150*/  FSEL R130, R5, -INF , !P1 ;  /* 0xff80000005827808 */ /* 0x000fe40004800000 */
[----:B------:R-:W-:Y:S01]  /*17160*/  IADD3 R5, R2, 0x50, RZ ;  /* 0x0000005002057810 */ /* 0x000fe20007ffe0ff */
[CC--:B---3--:R-:W-:Y:S01]  /*17170*/  FFMA.FTZ R10, R153.reuse, R11.reuse, R21 ;  /* 0x0000000b990a7223 */ /* 0x0c8fe20000010015 */
[C---:B------:R-:W-:Y:S02]  /*17180*/  ISETP.GE.AND P0, PT, R4.reuse, R8, PT ;  /* 0x000000080400720c */ /* 0x040fe40003f06270 */
[----:B------:R2:W3:Y:S01]  /*17190*/  I2F R25, R5 ;  /* 0x0000000500197306 */ /* 0x0004e20000201400 */
[----:B------:R-:W-:Y:S01]  /*171a0*/  ISETP.GE.AND P1, PT, R4, R6, PT ;  /* 0x000000060400720c */ /* 0x000fe20003f26270 */
[----:B------:R-:W-:Y:S01]  /*171b0*/  FFMA.FTZ R9, R153, R11, R23 ;  /* 0x0000000b99097223 */ /* 0x000fe20000010017 */
[----:B-1----:R-:W-:Y:S02]  /*171c0*/  IADD3 R4, R2, 0x51, RZ ;  /* 0x0000005102047810 */ /* 0x002fe40007ffe0ff */
[----:B------:R-:W-:Y:S01]  /*171d0*/  FSEL R126, R7, -INF , !P6 ;  /* 0xff800000077e7808 */ /* 0x000fe20007000000 */
[----:B----4-:R-:W-:Y:S01]  /*171e0*/  FFMA.FTZ R7, R153, R26, R32 ;  /* 0x0000001a99077223 */ /* 0x010fe20000010020 */
[----:B------:R-:W-:Y:S01]  /*171f0*/  HMMA.16816.F32 R20, R12, R38, R112 ;  /* 0x000000260c14723c */ /* 0x000fe20000001870 */
[----:B------:R1:W4:Y:S01]  /*17200*/  I2F R11, R4 ;  /* 0x00000004000b7306 */ /* 0x0003220000201400 */
[----:B------:R-:W-:Y:S01]  /*17210*/  FSEL R127, R10, -INF , !P5 ;  /* 0xff8000000a7f7808 */ /* 0x000fe20006800000 */
[----:B------:R-:W4:Y:S01]  /*17220*/  LDSM.16.M88.4 R36, [R185+0x3800] ;  /* 0x00380000b924783b */ /* 0x000f220000000200 */
[----:B------:R-:W-:-:S02]  /*17230*/  ISETP.GE.AND P6, PT, R5, R8, PT ;  /* 0x000000080500720c */ /* 0x000fc40003fc6270 */
[----:B------:R-:W-:Y:S02]  /*17240*/  ISETP.GE.AND P5, PT, R5, R6, PT ;  /* 0x000000060500720c */ /* 0x000fe40003fa6270 */
[----:B------:R-:W-:Y:S01]  /*17250*/  FSEL R98, R9, -INF , !P3 ;  /* 0xff80000009627808 */ /* 0x000fe20005800000 */
[----:B------:R-:W-:Y:S01]  /*17260*/  FFMA.FTZ R9, R153, R24, R33 ;  /* 0x0000001899097223 */ /* 0x000fe20000010021 */
[----:B------:R-:W-:Y:S01]  /*17270*/  FSEL R128, R7, -INF , !P4 ;  /* 0xff80000007807808 */ /* 0x000fe20006000000 */
[C---:B------:R-:W-:Y:S01]  /*17280*/  FFMA.FTZ R7, R153.reuse, R26, R34 ;  /* 0x0000001a99077223 */ /* 0x040fe20000010022 */
[----:B--2---:R-:W-:Y:S01]  /*17290*/  IADD3 R5, R2, 0x58, RZ ;  /* 0x0000005802057810 */ /* 0x004fe20007ffe0ff */
[----:B------:R-:W-:Y:S01]  /*172a0*/  FFMA.FTZ R10, R153, R24, R35 ;  /* 0x00000018990a7223 */ /* 0x000fe20000010023 */
[C---:B------:R-:W-:Y:S02]  /*172b0*/  ISETP.GE.AND P3, PT, R4.reuse, R8, PT ;  /* 0x000000080400720c */ /* 0x040fe40003f66270 */
[----:B------:R3:W2:Y:S01]  /*172c0*/  I2F R24, R5 ;  /* 0x0000000500187306 */ /* 0x0006a20000201400 */
[----:B------:R-:W-:-:S02]  /*172d0*/  ISETP.GE.AND P4, PT, R4, R6, PT ;  /* 0x000000060400720c */ /* 0x000fc40003f86270 */
[----:B------:R-:W-:Y:S02]  /*172e0*/  FSEL R96, R7, -INF , !P2 ;  /* 0xff80000007607808 */ /* 0x000fe40005000000 */
[----:B------:R-:W-:Y:S02]  /*172f0*/  FSEL R97, R9, -INF , !P0 ;  /* 0xff80000009617808 */ /* 0x000fe40004000000 */
[----:B-1----:R-:W-:Y:S02]  /*17300*/  IADD3 R4, R2, 0x59, RZ ;  /* 0x0000005902047810 */ /* 0x002fe40007ffe0ff */
[C---:B------:R-:W-:Y:S02]  /*17310*/  ISETP.GE.AND P2, PT, R5.reuse, R8, PT ;  /* 0x000000080500720c */ /* 0x040fe40003f46270 */
[----:B------:R-:W-:Y:S01]  /*17320*/  ISETP.GE.AND P0, PT, R5, R6, PT ;  /* 0x000000060500720c */ /* 0x000fe20003f06270 */
[----:B------:R-:W-:Y:S01]  /*17330*/  HMMA.16816.F32 R32, R12, R44, R80 ;  /* 0x0000002c0c20723c */ /* 0x000fe20000001850 */
[----:B------:R1:W1:Y:S01]  /*17340*/  I2F R27, R4 ;  /* 0x00000004001b7306 */ /* 0x0002620000201400 */
[----:B---3--:R-:W-:-:S02]  /*17350*/  FFMA.FTZ R5, R153, R25, R28 ;  /* 0x0000001999057223 */ /* 0x008fc4000001001c */
[C---:B------:R-:W-:Y:S02]  /*17360*/  FFMA.FTZ R7, R153.reuse, R25, R30 ;  /* 0x0000001999077223 */ /* 0x040fe4000001001e */
[-C--:B----4-:R-:W-:Y:S01]  /*17370*/  FFMA.FTZ R9, R153, R11.reuse, R29 ;  /* 0x0000000b99097223 */ /* 0x090fe2000001001d */
[----:B------:R-:W-:Y:S02]  /*17380*/  FSEL R137, R5, -INF , !P6 ;  /* 0xff80000005897808 */ /* 0x000fe40007000000 */
[----:B------:R-:W-:Y:S01]  /*17390*/  IADD3 R5, R2, 0x60, RZ ;  /* 0x0000006002057810 */ /* 0x000fe20007ffe0ff */
[----:B------:R-:W-:Y:S01]  /*173a0*/  HMMA.16816.F32 R72, R16, R64, R72 ;  /* 0x000000401048723c */ /* 0x000fe20000001848 */
[----:B------:R-:W-:Y:S01]  /*173b0*/  FSEL R112, R10, -INF , !P1 ;  /* 0xff8000000a707808 */ /* 0x000fe20004800000 */
[----:B------:R-:W-:Y:S01]  /*173c0*/  FFMA.FTZ R10, R153, R11, R31 ;  /* 0x0000000b990a7223 */ /* 0x000fe2000001001f */
[----:B------:R-:W-:Y:S01]  /*173d0*/  FSEL R131, R7, -INF , !P5 ;  /* 0xff80000007837808 */ /* 0x000fe20006800000 */
[----:B------:R2:W3:Y:S01]  /*173e0*/  I2F R11, R5 ;  /* 0x00000005000b7306 */ /* 0x0004e20000201400 */
[----:B------:R-:W-:-:S02]  /*173f0*/  FSEL R136, R9, -INF , !P3 ;  /* 0xff80000009887808 */ /* 0x000fc40005800000 */
[C---:B------:R-:W-:Y:S01]  /*17400*/  ISETP.GE.AND P1, PT, R4.reuse, R8, PT ;  /* 0x000000080400720c */ /* 0x040fe20003f26270 */
[C---:B------:R-:W-:Y:S01]  /*17410*/  HMMA.16816.F32 R100, R16.reuse, R66, R100 ;  /* 0x000000421064723c */ /* 0x040fe20000001864 */
[----:B------:R-:W-:Y:S02]  /*17420*/  ISETP.GE.AND P6, PT, R4, R6, PT ;  /* 0x000000060400720c */ /* 0x000fe40003fc6270 */
[C---:B------:R-:W-:Y:S02]  /*17430*/  ISETP.GE.AND P5, PT, R5.reuse, R8, PT ;  /* 0x000000080500720c */ /* 0x040fe40003fa6270 */
[----:B------:R-:W-:Y:S02]  /*17440*/  ISETP.GE.AND P3, PT, R5, R6, PT ;  /* 0x000000060500720c */ /* 0x000fe40003f66270 */
[----:B-1----:R-:W-:Y:S01]  /*17450*/  IADD3 R4, R2, 0x61, RZ ;  /* 0x0000006102047810 */ /* 0x002fe20007ffe0ff */
[----:B------:R-:W-:Y:S01]  /*17460*/  HMMA.16816.F32 R64, R16, R50, R140 ;  /* 0x000000321040723c */ /* 0x000fe2000000188c */
[----:B------:R-:W1:Y:S01]  /*17470*/  LDSM.16.M88.4 R48, [R185+0x4000] ;  /* 0x00400000b930783b */ /* 0x000e620000000200 */
[C---:B--2---:R-:W-:Y:S01]  /*17480*/  FFMA.FTZ R5, R153.reuse, R24, R20 ;  /* 0x0000001899057223 */ /* 0x044fe20000010014 */
[----:B------:R2:W4:Y:S01]  /*17490*/  I2F R26, R4 ;  /* 0x00000004001a7306 */ /* 0x0005220000201400 */
[----:B------:R-:W-:Y:S01]  /*174a0*/  FSEL R113, R10, -INF , !P4 ;  /* 0xff8000000a717808 */ /* 0x000fe20006000000 */
[----:B------:R-:W-:-:S02]  /*174b0*/  FFMA.FTZ R7, R153, R27, R21 ;  /* 0x0000001b99077223 */ /* 0x000fc40000010015 */
[----:B------:R-:W-:Y:S01]  /*174c0*/  FSEL R129, R5, -INF , !P2 ;  /* 0xff80000005817808 */ /* 0x000fe20005000000 */
[----:B------:R-:W-:Y:S01]  /*174d0*/  FFMA.FTZ R5, R153, R24, R22 ;  /* 0x0000001899057223 */ /* 0x000fe20000010016 */
[C---:B------:R-:W-:Y:S02]  /*174e0*/  ISETP.GE.AND P4, PT, R4.reuse, R8, PT ;  /* 0x000000080400720c */ /* 0x040fe40003f86270 */
[----:B------:R-:W-:Y:S01]  /*174f0*/  ISETP.GE.AND P2, PT, R4, R6, PT ;  /* 0x000000060400720c */ /* 0x000fe20003f46270 */
[----:B------:R-:W-:Y:S01]  /*17500*/  HMMA.16816.F32 R28, R12, R46, R116 ;  /* 0x0000002e0c1c723c */ /* 0x000fe20000001874 */
[----:B------:R-:W-:Y:S02]  /*17510*/  FSEL R99, R5, -INF , !P0 ;  /* 0xff80000005637808 */ /* 0x000fe40004000000 */
[----:B------:R-:W-:Y:S02]  /*17520*/  FSEL R114, R7, -INF , !P1 ;  /* 0xff80000007727808 */ /* 0x000fe40004800000 */
[----:B--2---:R-:W-:Y:S01]  /*17530*/  IADD3 R4, R2, 0x68, RZ ;  /* 0x0000006802047810 */ /* 0x004fe20007ffe0ff */
[----:B------:R-:W-:-:S02]  /*17540*/  FFMA.FTZ R5, R153, R27, R23 ;  /* 0x0000001b99057223 */ /* 0x000fc40000010017 */
[----:B------:R-:W-:Y:S01]  /*17550*/  HMMA.16816.F32 R60, R16, R40, R248 ;  /* 0x00000028103c723c */ /* 0x000fe200000018f8 */
[----:B---3--:R-:W-:Y:S01]  /*17560*/  FFMA.FTZ R9, R153, R11, R32 ;  /* 0x0000000b99097223 */ /* 0x008fe20000010020 */
[----:B------:R2:W3:Y:S01]  /*17570*/  I2F R24, R4 ;  /* 0x0000000400187306 */ /* 0x0004e20000201400 */
[C---:B------:R-:W-:Y:S01]  /*17580*/  ISETP.GE.AND P0, PT, R4.reuse, R8, PT ;  /* 0x000000080400720c */ /* 0x040fe20003f06270 */
[----:B------:R-:W-:Y:S01]  /*17590*/  LDSM.16.M88.4 R44, [R180+0x6000] ;  /* 0x00600000b42c783b */ /* 0x000fe20000000200 */
[----:B------:R-:W-:Y:S02]  /*175a0*/  ISETP.GE.AND P1, PT, R4, R6, PT ;  /* 0x000000060400720c */ /* 0x000fe40003f26270 */
[----:B------:R-:W-:Y:S01]  /*175b0*/  FSEL R115, R5, -INF , !P6 ;  /* 0xff80000005737808 */ /* 0x000fe20007000000 */
[----:B------:R-:W-:Y:S01]  /*175c0*/  HMMA.16816.F32 R20, R12, R36, R72 ;  /* 0x000000240c14723c */ /* 0x000fe20000001848 */
[----:B------:R-:W-:Y:S01]  /*175d0*/  FSEL R140, R9, -INF , !P5 ;  /* 0xff800000098c7808 */ /* 0x000fe20006800000 */
[----:B----4-:R-:W-:Y:S01]  /*175e0*/  FFMA.FTZ R9, R153, R26, R33 ;  /* 0x0000001a99097223 */ /* 0x010fe20000010021 */
[----:B--2---:R-:W-:-:S04]  /*175f0*/  IADD3 R4, R2, 0x69, RZ ;  /* 0x0000006902047810 */ /* 0x004fc80007ffe0ff */
[----:B------:R2:W4:Y:S01]  /*17600*/  I2F R25, R4 ;  /* 0x0000000400197306 */ /* 0x0005220000201400 */
[C---:B------:R-:W-:Y:S02]  /*17610*/  ISETP.GE.AND P6, PT, R4.reuse, R8, PT ;  /* 0x000000080400720c */ /* 0x040fe40003fc6270 */
[-C--:B------:R-:W-:Y:S02]  /*17620*/  ISETP.GE.AND P5, PT, R4, R6.reuse, PT ;  /* 0x000000060400720c */ /* 0x080fe40003fa6270 */
[C---:B------:R-:W-:Y:S02]  /*17630*/  IADD3 R7, R2.reuse, 0x70, RZ ;  /* 0x0000007002077810 */ /* 0x040fe40007ffe0ff */
[----:B------:R-:W-:Y:S02]  /*17640*/  IADD3 R5, R2, 0x71, RZ ;  /* 0x0000007102057810 */ /* 0x000fe40007ffe0ff */
[----:B------:R-:W-:Y:S01]  /*17650*/  FSEL R119, R9, -INF , !P4 ;  /* 0xff80000009777808 */ /* 0x000fe20006000000 */
[----:B--2---:R-:W-:Y:S01]  /*17660*/  FFMA.FTZ R4, R153, R11, R34 ;  /* 0x0000000b99047223 */ /* 0x004fe20000010022 */
[----:B------:R-:W-:Y:S01]  /*17670*/  ISETP.GE.AND P4, PT, R7, R6, PT ;  /* 0x000000060700720c */ /* 0x000fe20003f86270 */
[----:B------:R2:W1:Y:S03]  /*17680*/  I2F R11, R7 ;  /* 0x00000007000b7306 */ /* 0x0004660000201400 */
[----:B------:R-:W-:-:S02]  /*17690*/  FSEL R117, R4, -INF , !P3 ;  /* 0xff80000004757808 */ /* 0x000fc40005800000 */
[----:B------:R-:W-:Y:S01]  /*176a0*/  ISETP.GE.AND P3, PT, R7, R8, PT ;  /* 0x000000080700720c */ /* 0x000fe20003f66270 */
[----:B------:R-:W-:Y:S01]  /*176b0*/  HMMA.16816.F32 R36, R12, R38, R100 ;  /* 0x000000260c24723c */ /* 0x000fe20000001864 */
[C---:B---3--:R-:W-:Y:S01]  /*176c0*/  FFMA.FTZ R10, R153.reuse, R24, R28 ;  /* 0x00000018990a7223 */ /* 0x048fe2000001001c */
[----:B------:R-:W-:Y:S01]  /*176d0*/  IADD3 R4, R2, 0x78, RZ ;  /* 0x0000007802047810 */ /* 0x000fe20007ffe0ff */
[----:B--2---:R-:W-:Y:S02]  /*176e0*/  FFMA.FTZ R7, R153, R26, R35 ;  /* 0x0000001a99077223 */ /* 0x004fe40000010023 */
[----:B------:R-:W2:Y:S01]  /*176f0*/  LDSM.16.M88.4 R32, [R185+0x4800] ;  /* 0x00480000b920783b */ /* 0x000ea20000000200 */
[----:B------:R3:W1:Y:S02]  /*17700*/  I2F R26, R5 ;  /* 0x00000005001a7306 */ /* 0x0006640000201400 */
[----:B------:R-:W-:Y:S01]  /*17710*/  FSEL R101, R7, -INF , !P2 ;  /* 0xff80000007657808 */ /* 0x000fe20005000000 */
[----:B----4-:R-:W-:-:S02]  /*17720*/  FFMA.FTZ R7, R153, R25, R29 ;  /* 0x0000001999077223 */ /* 0x010fc4000001001d */
[----:B------:R-:W-:Y:S01]  /*17730*/  FFMA.FTZ R9, R153, R24, R30 ;  /* 0x0000001899097223 */ /* 0x000fe2000001001e */
[----:B------:R-:W-:Y:S02]  /*17740*/  FSEL R102, R10, -INF , !P0 ;  /* 0xff8000000a667808 */ /* 0x000fe40004000000 */
[----:B------:R4:W2:Y:S01]  /*17750*/  I2F R24, R4 ;  /* 0x0000000400187306 */ /* 0x0008a20000201400 */
[----:B------:R-:W-:Y:S01]  /*17760*/  FSEL R116, R7, -INF , !P6 ;  /* 0xff80000007747808 */ /* 0x000fe20007000000 */
[----:B------:R-:W-:Y:S01]  /*17770*/  FFMA.FTZ R7, R153, R25, R31 ;  /* 0x0000001999077223 */ /* 0x000fe2000001001f */
[C---:B------:R-:W-:Y:S02]  /*17780*/  ISETP.GE.AND P2, PT, R5.reuse, R8, PT ;  /* 0x000000080500720c */ /* 0x040fe40003f46270 */
[----:B------:R-:W-:Y:S01]  /*17790*/  ISETP.GE.AND P0, PT, R5, R6, PT ;  /* 0x000000060500720c */ /* 0x000fe20003f06270 */
[----:B------:R-:W-:Y:S01]  /*177a0*/  HMMA.16816.F32 R80, R16, R42, R160 ;  /* 0x0000002a1050723c */ /* 0x000fe200000018a0 */
[----:B---3--:R-:W-:Y:S01]  /*177b0*/  IADD3 R5, R2, 0x79, RZ ;  /* 0x0000007902057810 */ /* 0x008fe20007ffe0ff */
[-C--:B-1----:R-:W-:Y:S01]  /*177c0*/  FFMA.FTZ R10, R153, R11.reuse, R20 ;  /* 0x0000000b990a7223 */ /* 0x082fe20000010014 */
[----:B------:R-:W-:Y:S01]  /*177d0*/  FSEL R100, R9, -INF , !P1 ;  /* 0xff80000009647808 */ /* 0x000fe20004800000 */
[----:B------:R-:W-:Y:S01]  /*177e0*/  FFMA.FTZ R9, R153, R11, R22 ;  /* 0x0000000b99097223 */ /* 0x000fe20000010016 */
[----:B------:R-:W-:-:S03]  /*177f0*/  FSEL R103, R7, -INF , !P5 ;  /* 0xff80000007677808 */ /* 0x000fc60006800000 */
[C---:B------:R-:W-:Y:S01]  /*17800*/  HMMA.16816.F32 R40, R12.reuse, R48, R144 ;  /* 0x000000300c28723c */ /* 0x040fe20000001890 */
[----:B------:R1:W3:Y:S01]  /*17810*/  I2F R11, R5 ;  /* 0x00000005000b7306 */ /* 0x0002e20000201400 */
[C---:B------:R-:W-:Y:S01]  /*17820*/  ISETP.GE.AND P1, PT, R4.reuse, R8, PT ;  /* 0x000000080400720c */ /* 0x040fe20003f26270 */
[----:B------:R-:W-:Y:S01]  /*17830*/  FFMA.FTZ R7, R153, R26, R21 ;  /* 0x0000001a99077223 */ /* 0x000fe20000010015 */
[----:B------:R-:W-:Y:S02]  /*17840*/  ISETP.GE.AND P6, PT, R4, R6, PT ;  /* 0x000000060400720c */ /* 0x000fe40003fc6270 */
[----:B----4-:R-:W-:Y:S02]  /*17850*/  IADD3 R4, R2, 0x80, RZ ;  /* 0x0000008002047810 */ /* 0x010fe40007ffe0ff */
[----:B------:R-:W-:Y:S01]  /*17860*/  HMMA.16816.F32 R28, R12, R50, R52 ;  /* 0x000000320c1c723c */ /* 0x000fe20000001834 */
[----:B------:R-:W-:Y:S01]  /*17870*/  FSEL R145, R10, -INF , !P3 ;  /* 0xff8000000a917808 */ /* 0x000fe20005800000 */
[----:B------:R4:W3:Y:S01]  /*17880*/  I2F R25, R4 ;  /* 0x0000000400197306 */ /* 0x0008e20000201400 */
[----:B------:R-:W-:Y:S01]  /*17890*/  FSEL R143, R9, -INF , !P4 ;  /* 0xff800000098f7808 */ /* 0x000fe20006000000 */
[----:B------:R-:W3:Y:S01]  /*178a0*/  LDSM.16.M88.4 R52, [R185+0x5000] ;  /* 0x00500000b934783b */ /* 0x000ee20000000200 */
[----:B------:R-:W-:-:S02]  /*178b0*/  FSEL R144, R7, -INF , !P2 ;  /* 0xff80000007907808 */ /* 0x000fc40005000000 */
[C---:B------:R-:W-:Y:S01]  /*178c0*/  ISETP.GE.AND P5, PT, R5.reuse, R8, PT ;  /* 0x000000080500720c */ /* 0x040fe20003fa6270 */
[----:B------:R-:W3:Y:S01]  /*178d0*/  LDSM.16.M88.4 R48, [R185+0x5800] ;  /* 0x00580000b930783b */ /* 0x000ee20000000200 */
[----:B------:R-:W-:Y:S02]  /*178e0*/  ISETP.GE.AND P3, PT, R5, R6, PT ;  /* 0x000000060500720c */ /* 0x000fe40003f66270 */
[C---:B------:R-:W-:Y:S02]  /*178f0*/  ISETP.GE.AND P4, PT, R4.reuse, R8, PT ;  /* 0x000000080400720c */ /* 0x040fe40003f86270 */
[----:B------:R-:W-:Y:S01]  /*17900*/  ISETP.GE.AND P2, PT, R4, R6, PT ;  /* 0x000000060400720c */ /* 0x000fe20003f46270 */
[C---:B------:R-:W-:Y:S01]  /*17910*/  FFMA.FTZ R7, R153.reuse, R26, R23 ;  /* 0x0000001a99077223 */ /* 0x040fe20000010017 */
[C---:B-1----:R-:W-:Y:S01]  /*17920*/  IADD3 R5, R2.reuse, 0x81, RZ ;  /* 0x0000008102057810 */ /* 0x042fe20007ffe0ff */
[CC--:B--2---:R-:W-:Y:S01]  /*17930*/  FFMA.FTZ R9, R153.reuse, R24.reuse, R36 ;  /* 0x0000001899097223 */ /* 0x0c4fe20000010024 */
[----:B----4-:R-:W-:Y:S01]  /*17940*/  IADD3 R4, R2, 0x88, RZ ;  /* 0x0000008802047810 */ /* 0x010fe20007ffe0ff */
[----:B------:R-:W-:-:S02]  /*17950*/  FFMA.FTZ R10, R153, R24, R38 ;  /* 0x00000018990a7223 */ /* 0x000fc40000010026 */
[----:B------:R1:W2:Y:S01]  /*17960*/  I2F R24, R5 ;  /* 0x0000000500187306 */ /* 0x0002a20000201400 */
[----:B------:R-:W-:Y:S02]  /*17970*/  FSEL R138, R7, -INF , !P0 ;  /* 0xff800000078a7808 */ /* 0x000fe40004000000 */
[----:B------:R-:W-:Y:S01]  /*17980*/  FSEL R142, R9, -INF , !P1 ;  /* 0xff800000098e7808 */ /* 0x000fe20004800000 */
[----:B---3--:R-:W-:Y:S01]  /*17990*/  FFMA.FTZ R7, R153, R11, R39 ;  /* 0x0000000b99077223 */ /* 0x008fe20000010027 */
[----:B------:R-:W-:-:S03]  /*179a0*/  ISETP.GE.AND P0, PT, R5, R8, PT ;  /* 0x000000080500720c */ /* 0x000fc60003f06270 */
[----:B------:R3:W4:Y:S01]  /*179b0*/  I2F R27, R4 ;  /* 0x00000004001b7306 */ /* 0x0007220000201400 */
[----:B------:R-:W-:Y:S01]  /*179c0*/  ISETP.GE.AND P1, PT, R5, R6, PT ;  /* 0x000000060500720c */ /* 0x000fe20003f26270 */
[C---:B------:R-:W-:Y:S01]  /*179d0*/  FFMA.FTZ R9, R153.reuse, R25, R40 ;  /* 0x0000001999097223 */ /* 0x040fe20000010028 */
[----:B------:R-:W-:Y:S01]  /*179e0*/  FSEL R118, R10, -INF , !P6 ;  /* 0xff8000000a767808 */ /* 0x000fe20007000000 */
[----:B-1----:R-:W-:Y:S01]  /*179f0*/  FFMA.FTZ R5, R153, R11, R37 ;  /* 0x0000000b99057223 */ /* 0x002fe20000010025 */
[----:B------:R-:W-:Y:S01]  /*17a00*/  FSEL R141, R7, -INF , !P3 ;  /* 0xff800000078d7808 */ /* 0x000fe20005800000 */
[----:B------:R-:W-:Y:S01]  /*17a10*/  FFMA.FTZ R7, R153, R25, R42 ;  /* 0x0000001999077223 */ /* 0x000fe2000001002a */
[C---:B------:R-:W-:Y:S01]  /*17a20*/  ISETP.GE.AND P6, PT, R4.reuse, R8, PT ;  /* 0x000000080400720c */ /* 0x040fe20003fc6270 */
[C---:B------:R-:W-:Y:S01]  /*17a30*/  HMMA.16816.F32 R20, R12.reuse, R32, R56 ;  /* 0x000000200c14723c */ /* 0x040fe20000001838 */
[----:B------:R-:W-:Y:S02]  /*17a40*/  FSEL R139, R5, -INF , !P5 ;  /* 0xff800000058b7808 */ /* 0x000fe40006800000 */
[----:B------:R-:W-:Y:S01]  /*17a50*/  FSEL R161, R9, -INF , !P4 ;  /* 0xff80000009a17808 */ /* 0x000fe20006000000 */
[C---:B--2---:R-:W-:Y:S01]  /*17a60*/  FFMA.FTZ R10, R153.reuse, R24, R41 ;  /* 0x00000018990a7223 */ /* 0x044fe20000010029 */
[----:B------:R-:W-:Y:S01]  /*17a70*/  ISETP.GE.AND P5, PT, R4, R6, PT ;  /* 0x000000060400720c */ /* 0x000fe20003fa6270 */
[----:B------:R-:W1:Y:S01]  /*17a80*/  LDSM.16.M88.4 R36, [R185+0x6000] ;  /* 0x00600000b924783b */ /* 0x000e620000000200 */
[C---:B---3--:R-:W-:Y:S01]  /*17a90*/  IADD3 R4, R2.reuse, 0x89, RZ ;  /* 0x0000008902047810 */ /* 0x048fe20007ffe0ff */
[----:B------:R-:W-:Y:S01]  /*17aa0*/  FFMA.FTZ R9, R153, R24, R43 ;  /* 0x0000001899097223 */ /* 0x000fe2000001002b */
[----:B------:R-:W-:Y:S01]  /*17ab0*/  FSEL R147, R7, -INF , !P2 ;  /* 0xff80000007937808 */ /* 0x000fe20005000000 */
[----:B----4-:R-:W-:Y:S01]  /*17ac0*/  FFMA.FTZ R7, R153, R27, R28 ;  /* 0x0000001b99077223 */ /* 0x010fe2000001001c */
[----:B------:R2:W3:Y:S01]  /*17ad0*/  I2F R26, R4 ;  /* 0x00000004001a7306 */ /* 0x0004e20000201400 */
[----:B------:R-:W-:Y:S01]  /*17ae0*/  IADD3 R5, R2, 0x90, RZ ;  /* 0x0000009002057810 */ /* 0x000fe20007ffe0ff */
[----:B------:R-:W-:Y:S01]  /*17af0*/  HMMA.16816.F32 R32, R12, R34, R92 ;  /* 0x000000220c20723c */ /* 0x000fe2000000185c */
[C---:B------:R-:W-:Y:S01]  /*17b00*/  ISETP.GE.AND P3, PT, R4.reuse, R8, PT ;  /* 0x000000080400720c */ /* 0x040fe20003f66270 */
[----:B------:R-:W4:Y:S01]  /*17b10*/  LDSM.16.M88.4 R56, [R180+0x6800] ;  /* 0x00680000b438783b */ /* 0x000f220000000200 */
[----:B------:R-:W-:-:S02]  /*17b20*/  ISETP.GE.AND P4, PT, R4, R6, PT ;  /* 0x000000060400720c */ /* 0x000fc40003f86270 */
[----:B------:R-:W-:Y:S01]  /*17b30*/  FSEL R146, R9, -INF , !P1 ;  /* 0xff80000009927808 */ /* 0x000fe20004800000 */
[----:B------:R-:W1:Y:S01]  /*17b40*/  I2F R25, R5 ;  /* 0x0000000500197306 */ /* 0x000e620000201400 */
[----:B------:R-:W-:Y:S02]  /*17b50*/  FSEL R149, R7, -INF , !P6 ;  /* 0xff80000007957808 */ /* 0x000fe40007000000 */
[----:B--2---:R-:W-:-:S05]  /*17b60*/  IADD3 R4, R2, 0x91, RZ ;  /* 0x0000009102047810 */ /* 0x004fca0007ffe0ff */
[----:B------:R2:W1:Y:S01]  /*17b70*/  I2F R24, R4 ;  /* 0x0000000400187306 */ /* 0x0004620000201400 */
[C---:B------:R-:W-:Y:S02]  /*17b80*/  ISETP.GE.AND P1, PT, R4.reuse, R8, PT ;  /* 0x000000080400720c */ /* 0x040fe40003f26270 */
[----:B------:R-:W-:Y:S01]  /*17b90*/  ISETP.GE.AND P6, PT, R4, R6, PT ;  /* 0x000000060400720c */ /* 0x000fe20003fc6270 */
[----:B------:R-:W-:Y:S01]  /*17ba0*/  FFMA.FTZ R7, R153, R27, R30 ;  /* 0x0000001b99077223 */ /* 0x000fe2000001001e */
[----:B------:R-:W-:Y:S02]  /*17bb0*/  FSEL R148, R10, -INF , !P0 ;  /* 0xff8000000a947808 */ /* 0x000fe40004000000 */
[C---:B------:R-:W-:Y:S02]  /*17bc0*/  ISETP.GE.AND P2, PT, R5.reuse, R8, PT ;  /* 0x000000080500720c */ /* 0x040fe40003f46270 */
[----:B------:R-:W-:Y:S02]  /*17bd0*/  ISETP.GE.AND P0, PT, R5, R6, PT ;  /* 0x000000060500720c */ /* 0x000fe40003f06270 */
[----:B--2---:R-:W-:-:S04]  /*17be0*/  IADD3 R4, R2, 0x98, RZ ;  /* 0x0000009802047810 */ /* 0x004fc80007ffe0ff */
[----:B------:R-:W2:Y:S01]  /*17bf0*/  I2F R11, R4 ;  /* 0x00000004000b7306 */ /* 0x000ea20000201400 */
[----:B------:R-:W-:Y:S01]  /*17c00*/  IADD3 R5, R2, 0x99, RZ ;  /* 0x0000009902057810 */ /* 0x000fe20007ffe0ff */
[-C--:B---3--:R-:W-:Y:S01]  /*17c10*/  FFMA.FTZ R9, R153, R26.reuse, R29 ;  /* 0x0000001a99097223 */ /* 0x088fe2000001001d */
[----:B------:R-:W-:Y:S01]  /*17c20*/  FSEL R92, R7, -INF , !P5 ;  /* 0xff800000075c7808 */ /* 0x000fe20006800000 */
[C---:B------:R-:W-:Y:S02]  /*17c30*/  FFMA.FTZ R7, R153.reuse, R26, R31 ;  /* 0x0000001a99077223 */ /* 0x040fe4000001001f */
[-C--:B-1----:R-:W-:Y:S02]  /*17c40*/  FFMA.FTZ R10, R153, R25.reuse, R20 ;  /* 0x00000019990a7223 */ /* 0x082fe40000010014 */
[----:B------:R1:W3:Y:S01]  /*17c50*/  I2F R26, R5 ;  /* 0x00000005001a7306 */ /* 0x0002e20000201400 */
[----:B------:R-:W-:Y:S01]  /*17c60*/  FSEL R94, R9, -INF , !P3 ;  /* 0xff800000095e7808 */ /* 0x000fe20005800000 */
[----:B------:R-:W-:Y:S01]  /*17c70*/  FFMA.FTZ R9, R153, R25, R22 ;  /* 0x0000001999097223 */ /* 0x000fe20000010016 */
[----:B------:R-:W-:Y:S01]  /*17c80*/  FSEL R93, R7, -INF , !P4 ;  /* 0xff800000075d7808 */ /* 0x000fe20006000000 */
[----:B------:R-:W-:Y:S01]  /*17c90*/  FFMA.FTZ R7, R153, R24, R21 ;  /* 0x0000001899077223 */ /* 0x000fe20000010015 */
[----:B------:R-:W-:Y:S01]  /*17ca0*/  HMMA.16816.F32 R40, R12, R52, R68 ;  /* 0x000000340c28723c */ /* 0x000fe20000001844 */
[----:B------:R-:W-:-:S02]  /*17cb0*/  FSEL R173, R10, -INF , !P2 ;  /* 0xff8000000aad7808 */ /* 0x000fc40005000000 */
[C---:B------:R-:W-:Y:S02]  /*17cc0*/  ISETP.GE.AND P5, PT, R4.reuse, R8, PT ;  /* 0x000000080400720c */ /* 0x040fe40003fa6270 */
[----:B------:R-:W-:Y:S02]  /*17cd0*/  ISETP.GE.AND P3, PT, R4, R6, PT ;  /* 0x000000060400720c */ /* 0x000fe40003f66270 */
[C---:B------:R-:W-:Y:S02]  /*17ce0*/  ISETP.GE.AND P4, PT, R5.reuse, R8, PT ;  /* 0x000000080500720c */ /* 0x040fe40003f86270 */
[----:B------:R-:W-:Y:S02]  /*17cf0*/  ISETP.GE.AND P2, PT, R5, R6, PT ;  /* 0x000000060500720c */ /* 0x000fe40003f46270 */
[----:B------:R-:W-:Y:S01]  /*17d00*/  FSEL R163, R9, -INF , !P0 ;  /* 0xff80000009a37808 */ /* 0x000fe20004000000 */
[----:B--2---:R-:W-:Y:S01]  /*17d10*/  FFMA.FTZ R9, R153, R11, R32 ;  /* 0x0000000b99097223 */ /* 0x004fe20000010020 */
[----:B------:R-:W-:Y:S01]  /*17d20*/  FSEL R172, R7, -INF , !P1 ;  /* 0xff80000007ac7808 */ /* 0x000fe20004800000 */
[----:B------:R-:W-:Y:S01]  /*17d30*/  FFMA.FTZ R7, R153, R24, R23 ;  /* 0x0000001899077223 */ /* 0x000fe20000010017 */
[----:B------:R-:W-:-:S02]  /*17d40*/  IADD3 R4, R2, 0xa0, RZ ;  /* 0x000000a002047810 */ /* 0x000fc40007ffe0ff */
[----:B-1----:R-:W-:Y:S01]  /*17d50*/  IADD3 R5, R2, 0xa1, RZ ;  /* 0x000000a102057810 */ /* 0x002fe20007ffe0ff */
[----:B------:R-:W-:Y:S01]  /*17d60*/  HMMA.16816.F32 R20, R12, R54, R64 ;  /* 0x000000360c14723c */ /* 0x000fe20000001840 */
[----:B------:R1:W2:Y:S01]  /*17d70*/  I2F R25, R4 ;  /* 0x0000000400197306 */ /* 0x0002a20000201400 */
[C---:B------:R-:W-:Y:S01]  /*17d80*/  ISETP.GE.AND P0, PT, R4.reuse, R8, PT ;  /* 0x000000080400720c */ /* 0x040fe20003f06270 */
[----:B------:R-:W-:Y:S01]  /*17d90*/  FFMA.FTZ R10, R153, R11, R34 ;  /* 0x0000000b990a7223 */ /* 0x000fe20000010022 */
[----:B------:R-:W-:Y:S01]  /*17da0*/  ISETP.GE.AND P1, PT, R4, R6, PT ;  /* 0x000000060400720c */ /* 0x000fe20003f26270 */
[----:B------:R-:W4:Y:S01]  /*17db0*/  LDSM.16.M88.4 R52, [R180+0x7000] ;  /* 0x00700000b434783b */ /* 0x000f220000000200 */
[----:B------:R-:W-:Y:S02]  /*17dc0*/  FSEL R150, R7, -INF , !P6 ;  /* 0xff80000007967808 */ /* 0x000fe40007000000 */
[----:B------:R-:W-:Y:S01]  /*17dd0*/  FSEL R162, R9, -INF , !P5 ;  /* 0xff80000009a27808 */ /* 0x000fe20006800000 */
[----:B------:R3:W2:Y:S01]  /*17de0*/  I2F R24, R5 ;  /* 0x0000000500187306 */ /* 0x0006a20000201400 */
[----:B------:R-:W-:-:S02]  /*17df0*/  ISETP.GE.AND P6, PT, R5, R8, PT ;  /* 0x000000080500720c */ /* 0x000fc40003fc6270 */
[----:B------:R-:W-:Y:S02]  /*17e00*/  ISETP.GE.AND P5, PT, R5, R6, PT ;  /* 0x000000060500720c */ /* 0x000fe40003fa6270 */
[----:B-1----:R-:W-:-:S04]  /*17e10*/  IADD3 R4, R2, 0xa8, RZ ;  /* 0x000000a802047810 */ /* 0x002fc80007ffe0ff */
[----:B------:R-:W1:Y:S01]  /*17e20*/  I2F R11, R4 ;  /* 0x00000004000b7306 */ /* 0x000e620000201400 */
[CC--:B---3--:R-:W-:Y:S02]  /*17e30*/  FFMA.FTZ R5, R153.reuse, R26.reuse, R33 ;  /* 0x0000001a99057223 */ /* 0x0c8fe40000010021 */
[----:B------:R-:W-:-:S03]  /*17e40*/  FFMA.FTZ R7, R153, R26, R35 ;  /* 0x0000001a99077223 */ /* 0x000fc60000010023 */
[----:B------:R-:W-:Y:S02]  /*17e50*/  FSEL R160, R5, -INF , !P4 ;  /* 0xff80000005a07808 */ /* 0x000fe40006000000 */
[----:B------:R-:W-:Y:S01]  /*17e60*/  IADD3 R5, R2, 0xa9, RZ ;  /* 0x000000a902057810 */ /* 0x000fe20007ffe0ff */
[----:B------:R-:W-:Y:S01]  /*17e70*/  HMMA.16816.F32 R76, R16, R44, R200 ;  /* 0x0000002c104c723c */ /* 0x000fe200000018c8 */
[----:B------:R-:W-:Y:S02]  /*17e80*/  FSEL R151, R7, -INF , !P2 ;  /* 0xff80000007977808 */ /* 0x000fe40005000000 */
[----:B------:R3:W3:Y:S01]  /*17e90*/  I2F R28, R5 ;  /* 0x00000005001c7306 */ /* 0x0006e20000201400 */
[----:B------:R-:W-:Y:S01]  /*17ea0*/  FSEL R95, R10, -INF , !P3 ;  /* 0xff8000000a5f7808 */ /* 0x000fe20005800000 */
[C---:B--2---:R-:W-:Y:S02]  /*17eb0*/  FFMA.FTZ R9, R153.reuse, R25, R42 ;  /* 0x0000001999097223 */ /* 0x044fe4000001002a */
[----:B------:R-:W-:-:S02]  /*17ec0*/  FFMA.FTZ R7, R153, R24, R41 ;  /* 0x0000001899077223 */ /* 0x000fc40000010029 */
[----:B------:R-:W-:Y:S01]  /*17ed0*/  FFMA.FTZ R10, R153, R25, R40 ;  /* 0x00000019990a7223 */ /* 0x000fe20000010028 */
[----:B------:R-:W-:Y:S01]  /*17ee0*/  HMMA.16816.F32 R72, R16, R46, R208 ;  /* 0x0000002e1048723c */ /* 0x000fe200000018d0 */
[----:B------:R-:W-:Y:S01]  /*17ef0*/  FSEL R176, R9, -INF , !P1 ;  /* 0xff80000009b07808 */ /* 0x000fe20004800000 */
[----:B-1----:R-:W-:Y:S01]  /*17f00*/  FFMA.FTZ R9, R153, R11, R20 ;  /* 0x0000000b99097223 */ /* 0x002fe20000010014 */
[----:B------:R-:W-:Y:S01]  /*17f10*/  FSEL R177, R7, -INF , !P6 ;  /* 0xff80000007b17808 */ /* 0x000fe20007000000 */
[----:B------:R-:W-:Y:S01]  /*17f20*/  FFMA.FTZ R7, R153, R24, R43 ;  /* 0x0000001899077223 */ /* 0x000fe2000001002b */
[----:B------:R-:W-:Y:S01]  /*17f30*/  FSEL R179, R10, -INF , !P0 ;  /* 0xff8000000ab37808 */ /* 0x000fe20004000000 */
[----:B------:R-:W-:Y:S02]  /*17f40*/  LDSM.16.M88.4 R40, [R180+0x7800] ;  /* 0x00780000b428783b */ /* 0x000fe40000000200 */
[----:B------:R-:W-:Y:S01]  /*17f50*/  HMMA.16816.F32 R44, R12, R48, R60 ;  /* 0x000000300c2c723c */ /* 0x000fe2000000183c */
[----:B------:R-:W-:-:S02]  /*17f60*/  ISETP.GE.AND P3, PT, R4, R8, PT ;  /* 0x000000080400720c */ /* 0x000fc40003f66270 */
[----:B------:R-:W-:Y:S02]  /*17f70*/  ISETP.GE.AND P4, PT, R4, R6, PT ;  /* 0x000000060400720c */ /* 0x000fe40003f86270 */
[C---:B------:R-:W-:Y:S02]  /*17f80*/  ISETP.GE.AND P2, PT, R5.reuse, R8, PT ;  /* 0x000000080500720c */ /* 0x040fe40003f46270 */
[----:B------:R-:W-:Y:S01]  /*17f90*/  ISETP.GE.AND P0, PT, R5, R6, PT ;  /* 0x000000060500720c */ /* 0x000fe20003f06270 */
[----:B------:R-:W-:Y:S01]  /*17fa0*/  HMMA.16816.F32 R24, R12, R50, R80 ;  /* 0x000000320c18723c */ /* 0x000fe20000001850 */
[C---:B------:R-:W-:Y:S01]  /*17fb0*/  IADD3 R4, R2.reuse, 0xb0, RZ ;  /* 0x000000b002047810 */ /* 0x040fe20007ffe0ff */
[----:B------:R-:W1:Y:S01]  /*17fc0*/  LDSM.16.M88.4 R48, [R185+0x6800] ;  /* 0x00680000b930783b */ /* 0x000e620000000200 */
[----:B---3--:R-:W-:Y:S01]  /*17fd0*/  IADD3 R5, R2, 0xb1, RZ ;  /* 0x000000b102057810 */ /* 0x008fe20007ffe0ff */
[----:B------:R-:W-:Y:S01]  /*17fe0*/  FFMA.FTZ R10, R153, R11, R22 ;  /* 0x0000000b990a7223 */ /* 0x000fe20000010016 */
[----:B------:R-:W-:Y:S01]  /*17ff0*/  FSEL R174, R7, -INF , !P5 ;  /* 0xff80000007ae7808 */ /* 0x000fe20006800000 */
[----:B------:R2:W3:Y:S01]  /*18000*/  I2F R32, R4 ;  /* 0x0000000400207306 */ /* 0x0004e20000201400 */
[----:B------:R-:W-:-:S02]  /*18010*/  FSEL R175, R9, -INF , !P3 ;  /* 0xff80000009af7808 */ /* 0x000fc40005800000 */
[C---:B------:R-:W-:Y:S02]  /*18020*/  ISETP.GE.AND P5, PT, R5.reuse, R8, PT ;  /* 0x000000080500720c */ /* 0x040fe40003fa6270 */
[----:B------:R-:W-:Y:S02]  /*18030*/  ISETP.GE.AND P3, PT, R5, R6, PT ;  /* 0x000000060500720c */ /* 0x000fe40003f66270 */
[C---:B------:R-:W-:Y:S01]  /*18040*/  ISETP.GE.AND P1, PT, R4.reuse, R8, PT ;  /* 0x000000080400720c */ /* 0x040fe20003f26270 */
[----:B------:R3:W1:Y:S01]  /*18050*/  I2F R22, R5 ;  /* 0x0000000500167306 */ /* 0x0006620000201400 */
[----:B------:R-:W-:Y:S02]  /*18060*/  ISETP.GE.AND P6, PT, R4, R6, PT ;  /* 0x000000060400720c */ /* 0x000fe40003fc6270 */
[----:B------:R-:W-:Y:S02]  /*18070*/  FSEL R80, R10, -INF , !P4 ;  /* 0xff8000000a507808 */ /* 0x000fe40006000000 */
[----:B--2---:R-:W-:Y:S01]  /*18080*/  IADD3 R4, R2, 0xb8, RZ ;  /* 0x000000b802047810 */ /* 0x004fe20007ffe0ff */
[----:B---3--:R-:W-:-:S03]  /*18090*/  FFMA.FTZ R5, R153, R28, R21 ;  /* 0x0000001c99057223 */ /* 0x008fc60000010015 */
[----:B------:R2:W3:Y:S01]  /*180a0*/  I2F R20, R4 ;  /* 0x0000000400147306 */ /* 0x0004e20000201400 */
[C---:B------:R-:W-:Y:S02]  /*180b0*/  ISETP.GE.AND P4, PT, R4.reuse, R8, PT ;  /* 0x000000080400720c */ /* 0x040fe40003f86270 */
[----:B------:R-:W-:Y:S02]  /*180c0*/  FSEL R81, R5, -INF , !P2 ;  /* 0xff80000005517808 */ /* 0x000fe40005000000 */
[----:B------:R-:W-:Y:S01]  /*180d0*/  ISETP.GE.AND P2, PT, R4, R6, PT ;  /* 0x000000060400720c */ /* 0x000fe20003f46270 */
[----:B------:R-:W-:Y:S02]  /*180e0*/  FFMA.FTZ R7, R153, R28, R23 ;  /* 0x0000001c99077223 */ /* 0x000fe40000010017 */
[----:B------:R-:W-:Y:S01]  /*180f0*/  HMMA.16816.F32 R28, R12, R36, R76 ;  /* 0x000000240c1c723c */ /* 0x000fe2000000184c */
[----:B--2---:R-:W-:-:S07]  /*18100*/  IADD3 R4, R2, 0xb9, RZ ;  /* 0x000000b902047810 */ /* 0x004fce0007ffe0ff */
[----:B----4-:R-:W-:Y:S01]  /*18110*/  HMMA.16816.F32 R68, R16, R56, R216 ;  /* 0x000000381044723c */ /* 0x010fe200000018d8 */
[----:B------:R-:W2:Y:S01]  /*18120*/  I2F R11, R4 ;  /* 0x00000004000b7306 */ /* 0x000ea20000201400 */
[----:B------:R-:W-:Y:S01]  /*18130*/  IADD3 R5, R2, 0xc0, RZ ;  /* 0x000000c002057810 */ /* 0x000fe20007ffe0ff */
[-C--:B------:R-:W-:Y:S01]  /*18140*/  FFMA.FTZ R9, R153, R32.reuse, R44 ;  /* 0x0000002099097223 */ /* 0x080fe2000001002c */
[----:B------:R-:W-:Y:S01]  /*18150*/  FSEL R82, R7, -INF , !P0 ;  /* 0xff80000007527808 */ /* 0x000fe20004000000 */
[----:B------:R-:W-:-:S04]  /*18160*/  FFMA.FTZ R7, R153, R32, R46 ;  /* 0x0000002099077223 */ /* 0x000fc8000001002e */
[----:B------:R4:W4:Y:S01]  /*18170*/  I2F R21, R5 ;  /* 0x0000000500157306 */ /* 0x0009220000201400 */
[----:B------:R-:W-:Y:S01]  /*18180*/  FSEL R202, R9, -INF , !P1 ;  /* 0xff80000009ca7808 */ /* 0x000fe20004800000 */
[----:B-1----:R-:W-:Y:S01]  /*18190*/  FFMA.FTZ R9, R153, R22, R47 ;  /* 0x0000001699097223 */ /* 0x002fe2000001002f */
[----:B------:R-:W-:Y:S01]  /*181a0*/  FSEL R178, R7, -INF , !P6 ;  /* 0xff80000007b27808 */ /* 0x000fe20007000000 */
[C---:B---3--:R-:W-:Y:S01]  /*181b0*/  FFMA.FTZ R7, R153.reuse, R20, R24 ;  /* 0x0000001499077223 */ /* 0x048fe20000010018 */
[----:B------:R-:W-:Y:S01]  /*181c0*/  HMMA.16816.F32 R60, R16, R58, R240 ;  /* 0x0000003a103c723c */ /* 0x000fe200000018f0 */
[----:B------:R-:W-:Y:S01]  /*181d0*/  FFMA.FTZ R10, R153, R22, R45 ;  /* 0x00000016990a7223 */ /* 0x000fe2000001002d */
[----:B------:R-:W-:Y:S01]  /*181e0*/  FSEL R195, R9, -INF , !P3 ;  /* 0xff80000009c37808 */ /* 0x000fe20005800000 */
[----:B--2---:R-:W-:Y:S01]  /*181f0*/  FFMA.FTZ R9, R153, R11, R25 ;  /* 0x0000000b99097223 */ /* 0x004fe20000010019 */
[----:B------:R-:W-:-:S04]  /*18200*/  FSEL R198, R7, -INF , !P4 ;  /* 0xff80000007c67808 */ /* 0x000fc80006000000 */
[----:B------:R-:W-:Y:S01]  /*18210*/  HMMA.16816.F32 R64, R16, R52, R236 ;  /* 0x000000341040723c */ /* 0x000fe200000018ec */
[C---:B------:R-:W-:Y:S01]  /*18220*/  ISETP.GE.AND P0, PT, R4.reuse, R8, PT ;  /* 0x000000080400720c */ /* 0x040fe20003f06270 */
[----:B------:R-:W-:Y:S01]  /*18230*/  FFMA.FTZ R7, R153, R20, R26 ;  /* 0x0000001499077223 */ /* 0x000fe2000001001a */
[----:B------:R-:W-:-:S05]  /*18240*/  ISETP.GE.AND P1, PT, R4, R6, PT ;  /* 0x000000060400720c */ /* 0x000fca0003f26270 */
[----:B------:R-:W-:Y:S01]  /*18250*/  HMMA.16816.F32 R56, R16, R54, R232 ;  /* 0x000000361038723c */ /* 0x000fe200000018e8 */
[----:B------:R-:W1:Y:S01]  /*18260*/  LDSM.16.M88.4 R52, [R185+0x7000] ;  /* 0x00700000b934783b */ /* 0x000e620000000200 */
[----:B------:R-:W-:Y:S02]  /*18270*/  FSEL R200, R10, -INF , !P5 ;  /* 0xff8000000ac87808 */ /* 0x000fe40006800000 */
[C---:B------:R-:W-:Y:S02]  /*18280*/  IADD3 R4, R2.reuse, 0xc1, RZ ;  /* 0x000000c102047810 */ /* 0x040fe40007ffe0ff */
[C---:B------:R-:W-:Y:S02]  /*18290*/  ISETP.GE.AND P6, PT, R5.reuse, R8, PT ;  /* 0x000000080500720c */ /* 0x040fe40003fc6270 */
[----:B------:R-:W-:Y:S02]  /*182a0*/  ISETP.GE.AND P5, PT, R5, R6, PT ;  /* 0x000000060500720c */ /* 0x000fe40003fa6270 */
[----:B----4-:R-:W-:Y:S01]  /*182b0*/  IADD3 R5, R2, 0xc8, RZ ;  /* 0x000000c802057810 */ /* 0x010fe20007ffe0ff */
[----:B------:R-:W-:Y:S01]  /*182c0*/  HMMA.16816.F32 R32, R12, R38, R72 ;  /* 0x000000260c20723c */ /* 0x000fe20000001848 */
[----:B------:R2:W3:Y:S01]  /*182d0*/  I2F R36, R4 ;  /* 0x0000000400247306 */ /* 0x0004e20000201400 */
[----:B------:R-:W-:-:S02]  /*182e0*/  FSEL R83, R7, -INF , !P2 ;  /* 0xff80000007537808 */ /* 0x000fc40005000000 */
[----:B------:R-:W-:Y:S01]  /*182f0*/  FSEL R196, R9, -INF , !P0 ;  /* 0xff80000009c47808 */ /* 0x000fe20004000000 */
[----:B------:R-:W-:Y:S01]  /*18300*/  FFMA.FTZ R10, R153, R11, R27 ;  /* 0x0000000b990a7223 */ /* 0x000fe2000001001b */
[C---:B------:R-:W-:Y:S02]  /*18310*/  ISETP.GE.AND P2, PT, R5.reuse, R8, PT ;  /* 0x000000080500720c */ /* 0x040fe40003f46270 */
[----:B------:R-:W-:Y:S01]  /*18320*/  ISETP.GE.AND P0, PT, R5, R6, PT ;  /* 0x000000060500720c */ /* 0x000fe20003f06270 */
[----:B------:R4:W1:Y:S01]  /*18330*/  I2F R25, R5 ;  /* 0x0000000500197306 */ /* 0x0008620000201400 */
[C---:B------:R-:W-:Y:S02]  /*18340*/  ISETP.GE.AND P3, PT, R4.reuse, R8, PT ;  /* 0x000000080400720c */ /* 0x040fe40003f66270 */
[----:B------:R-:W-:Y:S01]  /*18350*/  ISETP.GE.AND P4, PT, R4, R6, PT ;  /* 0x000000060400720c */ /* 0x000fe20003f86270 */
[----:B------:R-:W-:Y:S01]  /*18360*/  FFMA.FTZ R7, R153, R21, R30 ;  /* 0x0000001599077223 */ /* 0x000fe2000001001e */
[----:B--2---:R-:W-:-:S02]  /*18370*/  IADD3 R4, R2, 0xc9, RZ ;  /* 0x000000c902047810 */ /* 0x004fc40007ffe0ff */
[----:B------:R-:W-:Y:S01]  /*18380*/  FSEL R194, R10, -INF , !P1 ;  /* 0xff8000000ac27808 */ /* 0x000fe20004800000 */
[----:B----4-:R-:W-:Y:S02]  /*18390*/  FFMA.FTZ R5, R153, R21, R28 ;  /* 0x0000001599057223 */ /* 0x010fe4000001001c */
[----:B------:R-:W-:Y:S01]  /*183a0*/  HMMA.16816.F32 R20, R12, R48, R68 ;  /* 0x000000300c14723c */ /* 0x000fe20000001844 */
[----:B------:R2:W4:Y:S01]  /*183b0*/  I2F R24, R4 ;  /* 0x0000000400187306 */ /* 0x0005220000201400 */
[C---:B------:R-:W-:Y:S02]  /*183c0*/  ISETP.GE.AND P1, PT, R4.reuse, R8, PT ;  /* 0x000000080400720c */ /* 0x040fe40003f26270 */
[----:B------:R-:W-:Y:S02]  /*183d0*/  FSEL R216, R5, -INF , !P6 ;  /* 0xff80000005d87808 */ /* 0x000fe40007000000 */
[----:B------:R-:W-:Y:S01]  /*183e0*/  ISETP.GE.AND P6, PT, R4, R6, PT ;  /* 0x000000060400720c */ /* 0x000fe20003fc6270 */
[----:B---3--:R-:W-:Y:S01]  /*183f0*/  FFMA.FTZ R9, R153, R36, R29 ;  /* 0x0000002499097223 */ /* 0x008fe2000001001d */
[----:B------:R-:W-:-:S02]  /*18400*/  IADD3 R5, R2, 0xd1, RZ ;  /* 0x000000d102057810 */ /* 0x000fc40007ffe0ff */
[----:B------:R-:W-:Y:S02]  /*18410*/  FSEL R201, R7, -INF , !P5 ;  /* 0xff80000007c97808 */ /* 0x000fe40006800000 */
[----:B--2---:R-:W-:-:S04]  /*18420*/  IADD3 R4, R2, 0xd0, RZ ;  /* 0x000000d002047810 */ /* 0x004fc80007ffe0ff */
[----:B------:R2:W3:Y:S01]  /*18430*/  I2F R11, R4 ;  /* 0x00000004000b7306 */ /* 0x0004e20000201400 */
[----:B------:R-:W-:Y:S01]  /*18440*/  FFMA.FTZ R7, R153, R36, R31 ;  /* 0x0000002499077223 */ /* 0x000fe2000001001f */
[----:B------:R-:W-:Y:S01]  /*18450*/  HMMA.16816.F32 R48, R12, R50, R60 ;  /* 0x000000320c30723c */ /* 0x000fe2000000183c */
[----:B------:R-:W3:Y:S01]  /*18460*/  LDSM.16.M88.4 R36, [R185+0x7800] ;  /* 0x00780000b924783b */ /* 0x000ee20000000200 */
[----:B------:R-:W-:Y:S01]  /*18470*/  FSEL R211, R9, -INF , !P3 ;  /* 0xff80000009d37808 */ /* 0x000fe20005800000 */
[CC--:B-1----:R-:W-:Y:S01]  /*18480*/  FFMA.FTZ R9, R153.reuse, R25.reuse, R34 ;  /* 0x0000001999097223 */ /* 0x0c2fe20000010022 */
[C---:B------:R-:W-:Y:S01]  /*18490*/  ISETP.GE.AND P5, PT, R4.reuse, R8, PT ;  /* 0x000000080400720c */ /* 0x040fe20003fa6270 */
[----:B------:R-:W-:Y:S01]  /*184a0*/  FFMA.FTZ R10, R153, R25, R32 ;  /* 0x00000019990a7223 */ /* 0x000fe20000010020 */
[----:B------:R1:W1:Y:S01]  /*184b0*/  I2F R28, R5 ;  /* 0x00000005001c7306 */ /* 0x0002620000201400 */
[----:B------:R-:W-:Y:S01]  /*184c0*/  ISETP.GE.AND P3, PT, R4, R6, PT ;  /* 0x000000060400720c */ /* 0x000fe20003f66270 */
[----:B------:R-:W-:Y:S01]  /*184d0*/  HMMA.16816.F32 R44, R16, R40, R212 ;  /* 0x00000028102c723c */ /* 0x000fe200000018d4 */
[----:B------:R-:W-:Y:S01]  /*184e0*/  FSEL R197, R7, -INF , !P4 ;  /* 0xff80000007c57808 */ /* 0x000fe20006000000 */
[----:B----4-:R-:W-:Y:S01]  /*184f0*/  FFMA.FTZ R7, R153, R24, R33 ;  /* 0x0000001899077223 */ /* 0x010fe20000010021 */
[----:B------:R-:W-:-:S04]  /*18500*/  DEPBAR.LE SB0, 0x0 ;  /* 0x000080000000791a */ /* 0x000fc80000000000 */
[----:B--2---:R-:W-:Y:S02]  /*18510*/  IADD3 R4, R2, 0xd8, RZ ;  /* 0x000000d802047810 */ /* 0x004fe40007ffe0ff */
[----:B------:R-:W-:Y:S02]  /*18520*/  FSEL R199, R9, -INF , !P0 ;  /* 0xff80000009c77808 */ /* 0x000fe40004000000 */
[----:B------:R2:W4:Y:S01]  /*18530*/  I2F R32, R4 ;  /* 0x0000000400207306 */ /* 0x0005220000201400 */
[----:B------:R-:W-:Y:S01]  /*18540*/  FSEL R210, R7, -INF , !P1 ;  /* 0xff80000007d27808 */ /* 0x000fe20004800000 */
[C---:B------:R-:W-:Y:S01]  /*18550*/  FFMA.FTZ R7, R153.reuse, R24, R35 ;  /* 0x0000001899077223 */ /* 0x040fe20000010023 */
[----:B------:R-:W-:Y:S01]  /*18560*/  FSEL R203, R10, -INF , !P2 ;  /* 0xff8000000acb7808 */ /* 0x000fe20005000000 */
[----:B---3--:R-:W-:Y:S01]  /*18570*/  FFMA.FTZ R9, R153, R11, R20 ;  /* 0x0000000b99097223 */ /* 0x008fe20000010014 */
[C---:B------:R-:W-:Y:S02]  /*18580*/  ISETP.GE.AND P4, PT, R5.reuse, R8, PT ;  /* 0x000000080500720c */ /* 0x040fe40003f86270 */
[----:B------:R-:W-:Y:S01]  /*18590*/  ISETP.GE.AND P2, PT, R5, R6, PT ;  /* 0x000000060500720c */ /* 0x000fe20003f46270 */
[----:B------:R-:W-:Y:S01]  /*185a0*/  HMMA.16816.F32 R24, R12, R52, R64 ;  /* 0x000000340c18723c */ /* 0x000fe20000001840 */
[----:B-1----:R-:W-:-:S02]  /*185b0*/  IADD3 R5, R2, 0xd9, RZ ;  /* 0x000000d902057810 */ /* 0x002fc40007ffe0ff */
[----:B------:R-:W-:Y:S02]  /*185c0*/  FSEL R208, R7, -INF , !P6 ;  /* 0xff80000007d07808 */ /* 0x000fe40007000000 */
[----:B------:R-:W-:Y:S01]  /*185d0*/  FSEL R217, R9, -INF , !P5 ;  /* 0xff80000009d97808 */ /* 0x000fe20006800000 */
[----:B------:R1:W3:Y:S01]  /*185e0*/  I2F R20, R5 ;  /* 0x0000000500147306 */ /* 0x0002e20000201400 */
[C---:B------:R-:W-:Y:S01]  /*185f0*/  ISETP.GE.AND P0, PT, R4.reuse, R8, PT ;  /* 0x000000080400720c */ /* 0x040fe20003f06270 */
[----:B------:R-:W-:Y:S01]  /*18600*/  FFMA.FTZ R10, R153, R11, R22 ;  /* 0x0000000b990a7223 */ /* 0x000fe20000010016 */
[----:B------:R-:W-:Y:S02]  /*18610*/  ISETP.GE.AND P1, PT, R4, R6, PT ;  /* 0x000000060400720c */ /* 0x000fe40003f26270 */
[C---:B------:R-:W-:Y:S01]  /*18620*/  ISETP.GE.AND P6, PT, R5.reuse, R8, PT ;  /* 0x000000080500720c */ /* 0x040fe20003fc6270 */
[----:B------:R-:W-:Y:S01]  /*18630*/  BAR.SYNC.DEFER_BLOCKING 0x0 ;  /* 0x0000000000007b1d */ /* 0x000fe20000010000 */
[----:B------:R-:W-:-:S02]  /*18640*/  ISETP.GE.AND P5, PT, R5, R6, PT ;  /* 0x000000060500720c */ /* 0x000fc40003fa6270 */
[----:B--2---:R-:W-:Y:S02]  /*18650*/  IADD3 R4, R2, 0xe0, RZ ;  /* 0x000000e002047810 */ /* 0x004fe40007ffe0ff */
[----:B------:R-:W-:Y:S01]  /*18660*/  FSEL R209, R10, -INF , !P3 ;  /* 0xff8000000ad17808 */ /* 0x000fe20005800000 */
[C---:B-1----:R-:W-:Y:S01]  /*18670*/  FFMA.FTZ R5, R153.reuse, R28, R21 ;  /* 0x0000001c99057223 */ /* 0x042fe20000010015 */
[----:B------:R4:W1:Y:S01]  /*18680*/  I2F R11, R4 ;  /* 0x00000004000b7306 */ /* 0x0008620000201400 */
[C---:B------:R-:W-:Y:S01]  /*18690*/  ISETP.GE.AND P3, PT, R4.reuse, R8, PT ;  /* 0x000000080400720c */ /* 0x040fe20003f66270 */
[----:B------:R-:W-:Y:S02]  /*186a0*/  FFMA.FTZ R9, R153, R28, R23 ;  /* 0x0000001c99097223 */ /* 0x000fe40000010017 */
[----:B------:R-:W-:Y:S02]  /*186b0*/  FSEL R215, R5, -INF , !P4 ;  /* 0xff80000005d77808 */ /* 0x000fe40006000000 */
[----:B------:R-:W-:-:S02]  /*186c0*/  ISETP.GE.AND P4, PT, R4, R6, PT ;  /* 0x000000060400720c */ /* 0x000fc40003f86270 */
[----:B------:R-:W-:Y:S01]  /*186d0*/  IADD3 R7, R2, 0xe1, RZ ;  /* 0x000000e102077810 */ /* 0x000fe20007ffe0ff */
[----:B------:R-:W-:Y:S01]  /*186e0*/  HMMA.16816.F32 R16, R16, R42, R204 ;  /* 0x0000002a1010723c */ /* 0x000fe200000018cc */
[----:B----4-:R-:W-:-:S06]  /*186f0*/  FFMA.FTZ R4, R153, R32, R48 ;  /* 0x0000002099047223 */ /* 0x010fcc0000010030 */
[----:B------:R-:W-:Y:S01]  /*18700*/  FSEL R205, R9, -INF , !P2 ;  /* 0xff80000009cd7808 */ /* 0x000fe20005000000 */
[----:B------:R2:W4:Y:S01]  /*18710*/  I2F R33, R7 ;  /* 0x0000000700217306 */ /* 0x0005220000201400 */
[C---:B------:R-:W-:Y:S01]  /*18720*/  ISETP.GE.AND P2, PT, R7.reuse, R8, PT ;  /* 0x000000080700720c */ /* 0x040fe20003f46270 */
[----:B------:R-:W-:Y:S01]  /*18730*/  HMMA.16816.F32 R28, R12, R54, R56 ;  /* 0x000000360c1c723c */ /* 0x000fe20000001838 */
[----:B------:R-:W-:Y:S02]  /*18740*/  FSEL R213, R4, -INF , !P0 ;  /* 0xff80000004d57808 */ /* 0x000fe40004000000 */
[----:B------:R-:W-:Y:S02]  /*18750*/  ISETP.GE.AND P0, PT, R7, R6, PT ;  /* 0x000000060700720c */ /* 0x000fe40003f06270 */
[C---:B------:R-:W-:Y:S01]  /*18760*/  IADD3 R5, R2.reuse, 0xe8, RZ ;  /* 0x000000e802057810 */ /* 0x040fe20007ffe0ff */
[C---:B---3--:R-:W-:Y:S02]  /*18770*/  FFMA.FTZ R9, R153.reuse, R20, R51 ;  /* 0x0000001499097223 */ /* 0x048fe40000010033 */
[----:B--2---:R-:W-:Y:S01]  /*18780*/  FFMA.FTZ R7, R153, R32, R50 ;  /* 0x0000002099077223 */ /* 0x004fe20000010032 */
[----:B------:R-:W-:Y:S01]  /*18790*/  IADD3 R4, R2, 0xe9, RZ ;  /* 0x000000e902047810 */ /* 0x000fe20007ffe0ff */
[----:B------:R2:W3:Y:S03]  /*187a0*/  I2F R32, R5 ;  /* 0x0000000500207306 */ /* 0x0004e60000201400 */
[----:B------:R-:W-:Y:S01]  /*187b0*/  FSEL R204, R7, -INF , !P1 ;  /* 0xff80000007cc7808 */ /* 0x000fe20004800000 */
[----:B-1----:R-:W-:-:S02]  /*187c0*/  FFMA.FTZ R7, R153, R11, R24 ;  /* 0x0000000b99077223 */ /* 0x002fc40000010018 */
[----:B------:R-:W-:Y:S02]  /*187d0*/  FFMA.FTZ R10, R153, R20, R49 ;  /* 0x00000014990a7223 */ /* 0x000fe40000010031 */
[----:B------:R-:W-:Y:S01]  /*187e0*/  HMMA.16816.F32 R20, R12, R36, R44 ;  /* 0x000000240c14723c */ /* 0x000fe2000000182c */
[----:B------:R-:W-:Y:S01]  /*187f0*/  FSEL R207, R9, -INF , !P5 ;  /* 0xff80000009cf7808 */ /* 0x000fe20006800000 */
[----:B------:R1:W-:Y:S01]  /*18800*/  I2F R24, R4 ;  /* 0x0000000400187306 */ /* 0x0003e20000201400 */
[----:B------:R-:W-:Y:S02]  /*18810*/  FSEL R229, R7, -INF , !P3 ;  /* 0xff80000007e57808 */ /* 0x000fe40005800000 */
[C---:B------:R-:W-:Y:S02]  /*18820*/  ISETP.GE.AND P5, PT, R4.reuse, R8, PT ;  /* 0x000000080400720c */ /* 0x040fe40003fa6270 */
[----:B------:R-:W-:Y:S02]  /*18830*/  ISETP.GE.AND P3, PT, R4, R6, PT ;  /* 0x000000060400720c */ /* 0x000fe40003f66270 */
[----:B------:R-:W-:Y:S01]  /*18840*/  FSEL R206, R10, -INF , !P6 ;  /* 0xff8000000ace7808 */ /* 0x000fe20007000000 */
[----:B----4-:R-:W-:Y:S01]  /*18850*/  FFMA.FTZ R7, R153, R33, R25 ;  /* 0x0000002199077223 */ /* 0x010fe20000010019 */
[----:B------:R-:W-:-:S02]  /*18860*/  ISETP.GE.AND P1, PT, R5, R8, PT ;  /* 0x000000080500720c */ /* 0x000fc40003f26270 */
[----:B------:R-:W-:Y:S01]  /*18870*/  ISETP.GE.AND P6, PT, R5, R6, PT ;  /* 0x000000060500720c */ /* 0x000fe20003fc6270 */
[----:B--2---:R-:W-:Y:S01]  /*18880*/  FFMA.FTZ R5, R153, R11, R26 ;  /* 0x0000000b99057223 */ /* 0x004fe2000001001a */
[----:B-1----:R-:W-:-:S04]  /*18890*/  IADD3 R4, R2, 0xf0, RZ ;  /* 0x000000f002047810 */ /* 0x002fc80007ffe0ff */
[----:B------:R3:W1:Y:S01]  /*188a0*/  I2F R11, R4 ;  /* 0x00000004000b7306 */ /* 0x0006620000201400 */
[----:B------:R-:W-:Y:S02]  /*188b0*/  FSEL R218, R5, -INF , !P4 ;  /* 0xff80000005da7808 */ /* 0x000fe40006000000 */
[----:B------:R-:W-:Y:S02]  /*188c0*/  FSEL R226, R7, -INF , !P2 ;  /* 0xff80000007e27808 */ /* 0x000fe40005000000 */
[C---:B------:R-:W-:Y:S02]  /*188d0*/  ISETP.GE.AND P4, PT, R4.reuse, R8, PT ;  /* 0x000000080400720c */ /* 0x040fe40003f86270 */
[----:B------:R-:W-:Y:S01]  /*188e0*/  ISETP.GE.AND P2, PT, R4, R6, PT ;  /* 0x000000060400720c */ /* 0x000fe20003f46270 */
[----:B------:R-:W-:Y:S01]  /*188f0*/  HMMA.16816.F32 R16, R12, R38, R16 ;  /* 0x000000260c10723c */ /* 0x000fe20000001810 */
[----:B------:R-:W-:Y:S01]  /*18900*/  IADD3 R10, R2, 0xf1, RZ ;  /* 0x000000f1020a7810 */ /* 0x000fe20007ffe0ff */
[----:B------:R-:W-:-:S02]  /*18910*/  FFMA.FTZ R5, R153, R33, R27 ;  /* 0x0000002199057223 */ /* 0x000fc4000001001b */
[----:B---3--:R-:W-:Y:S01]  /*18920*/  FFMA.FTZ R4, R153, R32, R30 ;  /* 0x0000002099047223 */ /* 0x008fe2000001001e */
[----:B------:R2:W3:Y:S01]  /*18930*/  I2F R13, R10 ;  /* 0x0000000a000d7306 */ /* 0x0004e20000201400 */
[----:B------:R-:W-:-:S03]  /*18940*/  IADD3 R9, R2, 0xf8, RZ ;  /* 0x000000f802097810 */ /* 0x000fc60007ffe0ff */
[----:B------:R-:W-:Y:S02]  /*18950*/  FSEL R212, R4, -INF , !P6 ;  /* 0xff80000004d47808 */ /* 0x000fe40007000000 */
[C---:B------:R-:W-:Y:S02]  /*18960*/  ISETP.GE.AND P6, PT, R2.reuse, R8, PT ;  /* 0x000000080200720c */ /* 0x040fe40003fc6270 */
[----:B------:R-:W-:Y:S01]  /*18970*/  IADD3 R2, R2, 0xf9, RZ ;  /* 0x000000f902027810 */ /* 0x000fe20007ffe0ff */
[----:B------:R-:W4:Y:S01]  /*18980*/  I2F R12, R9 ;  /* 0x00000009000c7306 */ /* 0x000f220000201400 */
[----:B------:R-:W-:Y:S01]  /*18990*/  FSEL R214, R5, -INF , !P0 ;  /* 0xff80000005d67808 */ /* 0x000fe20004000000 */
[CC--:B-1----:R-:W-:Y:S02]  /*189a0*/  FFMA.FTZ R5, R153.reuse, R11.reuse, R20 ;  /* 0x0000000b99057223 */ /* 0x0c2fe40000010014 */
[C---:B------:R-:W-:Y:S02]  /*189b0*/  FFMA.FTZ R4, R153.reuse, R11, R22 ;  /* 0x0000000b99047223 */ /* 0x040fe40000010016 */
[----:B------:R-:W-:-:S02]  /*189c0*/  FFMA.FTZ R7, R153, R32, R28 ;  /* 0x0000002099077223 */ /* 0x000fc4000001001c */
[----:B------:R3:W1:Y:S01]  /*189d0*/  I2F R11, R2 ;  /* 0x00000002000b7306 */ /* 0x0006620000201400 */
[C---:B------:R-:W-:Y:S02]  /*189e0*/  ISETP.GE.AND P0, PT, R10.reuse, R8, PT ;  /* 0x000000080a00720c */ /* 0x040fe40003f06270 */
[----:B------:R-:W-:Y:S01]  /*189f0*/  FSEL R219, R7, -INF , !P1 ;  /* 0xff80000007db7808 */ /* 0x000fe20004800000 */
[C---:B------:R-:W-:Y:S01]  /*18a00*/  FFMA.FTZ R7, R153.reuse, R24, R31 ;  /* 0x0000001899077223 */ /* 0x040fe2000001001f */
[----:B------:R-:W-:Y:S01]  /*18a10*/  ISETP.GE.AND P1, PT, R10, R6, PT ;  /* 0x000000060a00720c */ /* 0x000fe20003f26270 */
[----:B--2---:R-:W-:Y:S01]  /*18a20*/  FFMA.FTZ R10, R153, R24, R29 ;  /* 0x00000018990a7223 */ /* 0x004fe2000001001d */
[----:B------:R-:W-:Y:S02]  /*18a30*/  FSEL R235, R5, -INF , !P4 ;  /* 0xff80000005eb7808 */ /* 0x000fe40006000000 */
[----:B------:R-:W-:Y:S02]  /*18a40*/  FSEL R232, R4, -INF , !P2 ;  /* 0xff80000004e87808 */ /* 0x000fe40005000000 */
[----:B------:R-:W-:-:S02]  /*18a50*/  ISETP.GE.AND P4, PT, R2, R8, PT ;  /* 0x000000080200720c */ /* 0x000fc40003f86270 */
[----:B------:R-:W-:Y:S02]  /*18a60*/  ISETP.GE.AND P2, PT, R2, R6, PT ;  /* 0x000000060200720c */ /* 0x000fe40003f46270 */
[----:B------:R-:W-:Y:S01]  /*18a70*/  FSEL R230, R7, -INF , !P3 ;  /* 0xff80000007e67808 */ /* 0x000fe20005800000 */
[CC--:B---3--:R-:W-:Y:S01]  /*18a80*/  FFMA.FTZ R2, R153.reuse, R13.reuse, R21 ;  /* 0x0000000d99027223 */ /* 0x0c8fe20000010015 */
[----:B------:R-:W-:Y:S01]  /*18a90*/  FSEL R223, R10, -INF , !P5 ;  /* 0xff8000000adf7808 */ /* 0x000fe20006800000 */
[----:B------:R-:W-:Y:S01]  /*18aa0*/  FFMA.FTZ R7, R153, R13, R23 ;  /* 0x0000000d99077223 */ /* 0x000fe20000010017 */
[----:B------:R-:W-:Y:S01]  /*18ab0*/  ISETP.GE.AND P5, PT, R9, R8, PT ;  /* 0x000000080900720c */ /* 0x000fe20003fa6270 */
[----:B----4-:R-:W-:Y:S01]  /*18ac0*/  FFMA.FTZ R5, R153, R12, R18 ;  /* 0x0000000c99057223 */ /* 0x010fe20000010012 */
[----:B------:R-:W-:Y:S01]  /*18ad0*/  ISETP.GE.AND P3, PT, R9, R6, PT ;  /* 0x000000060900720c */ /* 0x000fe20003f66270 */
[C---:B------:R-:W-:Y:S01]  /*18ae0*/  FFMA.FTZ R9, R153.reuse, R12, R16 ;  /* 0x0000000c99097223 */ /* 0x040fe20000010010 */
[----:B------:R-:W-:Y:S01]  /*18af0*/  FSEL R234, R2, -INF , !P0 ;  /* 0xff80000002ea7808 */ /* 0x000fe20004000000 */
[CC--:B-1----:R-:W-:Y:S01]  /*18b00*/  FFMA.FTZ R4, R153.reuse, R11.reuse, R17 ;  /* 0x0000000b99047223 */ /* 0x0c2fe20000010011 */
[----:B------:R-:W-:Y:S01]  /*18b10*/  IADD3 R12, R180, 0x800, RZ ;  /* 0x00000800b40c7810 */ /* 0x000fe20007ffe0ff */
[----:B------:R-:W-:Y:S01]  /*18b20*/  FFMA.FTZ R2, R153, R11, R19 ;  /* 0x0000000b99027223 */ /* 0x000fe20000010013 */
[----:B------:R-:W-:-:S02]  /*18b30*/  FSEL R231, R7, -INF , !P1 ;  /* 0xff80000007e77808 */ /* 0x000fc40004800000 */
        /* <DEDUP_REMOVED lines=23> */
[----:B------:R-:W-:Y:S02]  /*18cb0*/  ISETP.GT.AND P1, PT, R252, R183, PT ;  /* 0x000000b7fc00720c */ /* 0x000fe40003f24270 */
[C---:B-1----:R-:W-:Y:S02]  /*18cc0*/  IADD3 R12, R180.reuse, 0x6800, RZ ;  /* 0x00006800b40c7810 */ /* 0x042fe40007ffe0ff */
[----:B--2---:R-:W-:-:S03]  /*18cd0*/  IADD3 R11, R180, 0x7000, RZ ;  /* 0x00007000b40b7810 */ /* 0x004fc60007ffe0ff */
[----:B------:R1:W-:Y:S01]  /*18ce0*/  STL [R1+0xa4], R12 ;  /* 0x0000a40c01007387 */ /* 0x0003e20000100800 */
[----:B---3--:R-:W-:-:S03]  /*18cf0*/  IADD3 R7, R180, 0x7800, RZ ;  /* 0x00007800b4077810 */ /* 0x008fc60007ffe0ff */
[----:B------:R1:W-:Y:S04]  /*18d00*/  STL [R1+0xa8], R11 ;  /* 0x0000a80b01007387 */ /* 0x0003e80000100800 */
[----:B------:R1:W-:Y:S01]  /*18d10*/  STL [R1+0xc0], R7 ;  /* 0x0000c00701007387 */ /* 0x0003e20000100800 */
[----:B------:R-:W-:Y:S01]  /*18d20*/  FFMA.FTZ R10, R153, R181, R84 ;  /* 0x000000b5990a7223 */ /* 0x000fe20000010054 */
[----:B------:R-:W-:Y:S01]  /*18d30*/  ISETP.NE.U32.AND P0, PT, R224, RZ, PT ;  /* 0x000000ffe000720c */ /* 0x000fe20003f05070 */
[----:B------:R-:W-:Y:S01]  /*18d40*/  BSSY B1, `(.L_x_4202) ;  /* 0x0000102000017945 */ /* 0x000fe20003800000 */
[----:B------:R-:W-:Y:S02]  /*18d50*/  FSEL R236, R9, -INF , !P5 ;  /* 0xff80000009ec7808 */ /* 0x000fe40006800000 */
[----:B------:R-:W-:-:S02]  /*18d60*/  ISETP.NE.AND.EX P0, PT, R225, RZ, PT, P0 ;  /* 0x000000ffe100720c */ /* 0x000fc40003f05300 */
        /* <DEDUP_REMOVED lines=10> */
[----:B-1----:R-:W-:Y:S02]  /*18e10*/  IABS R12, R10 ;  /* 0x0000000a000c7213 */ /* 0x002fe40000000000 */
        /* <DEDUP_REMOVED lines=46> */
[----:B--2---:R-:W-:Y:S01]  /*19100*/  IMAD R5, R5, R2, RZ ;  /* 0x0000000205057224 */ /* 0x004fe200078e02ff */
        /* <DEDUP_REMOVED lines=12> */
.L_x_4205:
[----:B------:R-:W2:Y:S02]  /*191d0*/  LD.E R2, [R156.64+0x38] ;  /* 0x000038069c027980 */ /* 0x000ea4000c101900 */
[----:B--2---:R-:W-:-:S04]  /*191e0*/  LEA R2, -R2, RZ, 0x8 ;  /* 0x000000ff02027211 */ /* 0x004fc800078e41ff */
[----:B------:R-:W-:Y:S02]  /*191f0*/  SHF.R.S32.HI R4, RZ, 0x1f, R2 ;  /* 0x0000001fff047819 */ /* 0x000fe40000011402 */
.L_x_4206:
[----:B------:R-:W-:Y:S05]  /*19200*/  BSYNC B0 ;  /* 0x0000000000007941 */ /* 0x000fea0003800000 */
.L_x_4204:
[----:B------:R-:W2:Y:S01]  /*19210*/  LDL R5, [R1] ;  /* 0x0000000001057983 */ /* 0x000ea20000100800 */
[----:B------:R-:W-:Y:S01]  /*19220*/  BSSY B0, `(.L_x_4207) ;  /* 0x00000b0000007945 */ /* 0x000fe20003800000 */
[----:B--2---:R-:W-:-:S13]  /*19230*/  ISETP.GE.AND P2, PT, R154, R5, PT ;  /* 0x000000059a00720c */ /* 0x004fda0003f46270 */
[----:B------:R-:W-:Y:S01]  /*19240*/  @!P2 IADD3 R5, P4, R2, R152, RZ ;  /* 0x000000980205a210 */ /* 0x000fe20007f9e0ff */
[----:B-1----:R-:W-:Y:S01]  /*19250*/  @!P2 IMAD.MOV.U32 R11, RZ, RZ, R4 ;  /* 0x000000ffff0ba224 */ /* 0x002fe200078e0004 */
        /* <DEDUP_REMOVED lines=31> */
[--C-:B------:R-:W-:Y:S01]  /*19450*/  @!P2 IMAD.MOV.U32 R10, RZ, RZ, R2.reuse ;  /* 0x000000ffff0aa224 */ /* 0x100fe200078e0002 */
        /* <DEDUP_REMOVED lines=140> */
.L_x_4208:
[----:B------:R-:W-:Y:S05]  /*19d20*/  BSYNC B0 ;  /* 0x0000000000007941 */ /* 0x000fea0003800000 */
.L_x_4207:
[----:B------:R-:W0:Y:S01]  /*19d30*/  LDGDEPBAR ;  /* 0x00000000000079af */ /* 0x000e220000000000 */
[----:B------:R-:W-:-:S04]  /*19d40*/  LEA R227, P2, R2, R227, 0x1 ;  /* 0x000000e302e37211 */ /* 0x000fc800078408ff */
[----:B------:R-:W-:-:S04]  /*19d50*/  LEA.HI.X R228, R2, R228, R4, 0x1, P2 ;  /* 0x000000e402e47211 */ /* 0x000fc800010f0c04 */
.L_x_4203:
[----:B------:R-:W-:Y:S05]  /*19d60*/  BSYNC B1 ;  /* 0x0000000000017941 */ /* 0x000fea0003800000 */
.L_x_4202:
        /* <DEDUP_REMOVED lines=138> */
[----:B------:R3:W4:Y:S01]  /*1a610*/  MUFU.EX2 R11, R7 ;  /* 0x00000007000b7308 */ /* 0x0007220000000800 */
[----:B-1----:R-:W-:Y:S01]  /*1a620*/  FMNMX.FTZ R18, R18, R9, !PT ;  /* 0x0000000912127209 */ /* 0x002fe20007810000 */
[----:B---3--:R-:W-:-:S06]  /*1a630*/  FFMA.FTZ R7, R91, R4, -R5 ;  /* 0x000000045b077223 */ /* 0x008fcc0000010805 */
[----:B------:R1:W-:Y:S01]  /*1a640*/  MUFU.EX2 R89, R7 ;  /* 0x0000000700597308 */ /* 0x0003e20000000800 */
        /* <DEDUP_REMOVED lines=8> */
[----:B------:R1:W-:Y:S01]  /*1a6d0*/  MUFU.EX2 R79, R7 ;  /* 0x00000007004f7308 */ /* 0x0003e20000000800 */
[----:B------:R-:W-:Y:S01]  /*1a6e0*/  LEA R182, R190, R181, 0x1 ;  /* 0x000000b5beb67211 */ /* 0x000fe200078e08ff */
[----:B------:R-:W3:Y:S04]  /*1a6f0*/  LDSM.16.MT88.4 R24, [R181+0xa000] ;  /* 0x00a00000b518783b */ /* 0x000ee80000004200 */
[----:B------:R-:W5:Y:S02]  /*1a700*/  LDSM.16.MT88.4 R20, [R184+0xa000] ;  /* 0x00a00000b814783b */ /* 0x000f640000004200 */
[----:B------:R4:W2:Y:S02]  /*1a710*/  MUFU.EX2 R16, R9 ;  /* 0x0000000900107308 */ /* 0x0008a40000000800 */
[----:B------:R-:W2:Y:S04]  /*1a720*/  LDSM.16.MT88.4 R28, [R182+0xa000] ;  /* 0x00a00000b61c783b */ /* 0x000ea80000004200 */
[----:B------:R-:W-:Y:S01]  /*1a730*/  LDSM.16.MT88.4 R60, [R182+0xa800] ;  /* 0x00a80000b63c783b */ /* 0x000fe20000004200 */
[----:B-1----:R-:W-:-:S03]  /*1a740*/  FSEL R7, R10, RZ, P2 ;  /* 0x000000ff0a077208 */ /* 0x002fc60001000000 */
[----:B------:R-:W-:Y:S02]  /*1a750*/  LDSM.16.MT88.4 R40, [R184+0xa800] ;  /* 0x00a80000b828783b */ /* 0x000fe40000004200 */
[--C-:B------:R-:W-:Y:S01]  /*1a760*/  FFMA.FTZ R0, R46, R4, -R7.reuse ;  /* 0x000000042e007223 */ /* 0x100fe20000010807 */
[----:B------:R-:W-:Y:S01]  /*1a770*/  LEA R183, R189, R182, 0x1 ;  /* 0x000000b6bdb77211 */ /* 0x000fe200078e08ff */
[----:B------:R-:W-:Y:S02]  /*1a780*/  LDSM.16.MT88.4 R44, [R181+0xa800] ;  /* 0x00a80000b52c783b */ /* 0x000fe40000004200 */
[----:B------:R1:W-:Y:S01]  /*1a790*/  MUFU.EX2 R84, R0 ;  /* 0x0000000000547308 */ /* 0x0003e20000000800 */
[----:B----4-:R-:W-:Y:S01]  /*1a7a0*/  MOV R9, R11 ;  /* 0x0000000b00097202 */ /* 0x010fe20000000f00 */
[----:B------:R-:W4:Y:S01]  /*1a7b0*/  LDSM.16.MT88.4 R48, [R183+0xa000] ;  /* 0x00a00000b730783b */ /* 0x000f220000004200 */
[----:B-1----:R-:W-:-:S05]  /*1a7c0*/  FFMA.FTZ R0, R166, R4, -R7 ;  /* 0x00000004a6007223 */ /* 0x002fca0000010807 */
[----:B------:R1:W1:Y:S02]  /*1a7d0*/  MUFU.EX2 R10, R0 ;  /* 0x00000000000a7308 */ /* 0x0002640000000800 */
[----:B-1----:R-:W-:-:S06]  /*1a7e0*/  FFMA.FTZ R0, R168, R4, -R7 ;  /* 0x00000004a8007223 */ /* 0x002fcc0000010807 */
[----:B------:R1:W-:Y:S02]  /*1a7f0*/  MUFU.EX2 R11, R0 ;  /* 0x00000000000b7308 */ /* 0x0003e40000000800 */
[----:B-1----:R-:W-:-:S06]  /*1a800*/  FFMA.FTZ R0, R167, R4, -R7 ;  /* 0x00000004a7007223 */ /* 0x002fcc0000010807 */
[----:B------:R1:W1:Y:S02]  /*1a810*/  MUFU.EX2 R86, R0 ;  /* 0x0000000000567308 */ /* 0x0002640000000800 */
[----:B-1----:R-:W-:-:S06]  /*1a820*/  FFMA.FTZ R0, R87, R4, -R5 ;  /* 0x0000000457007223 */ /* 0x002fcc0000010805 */
[----:B------:R1:W-:Y:S02]  /*1a830*/  MUFU.EX2 R78, R0 ;  /* 0x00000000004e7308 */ /* 0x0003e40000000800 */
[----:B-1----:R-:W-:-:S06]  /*1a840*/  FFMA.FTZ R0, R85, R4, -R5 ;  /* 0x0000000455007223 */ /* 0x002fcc0000010805 */
[----:B------:R1:W-:Y:S02]  /*1a850*/  MUFU.EX2 R77, R0 ;  /* 0x00000000004d7308 */ /* 0x0003e40000000800 */
[----:B-1----:R-:W-:-:S06]  /*1a860*/  FFMA.FTZ R0, R134, R4, -R7 ;  /* 0x0000000486007223 */ /* 0x002fcc0000010807 */
[----:B------:R1:W-:Y:S01]  /*1a870*/  MUFU.EX2 R85, R0 ;  /* 0x0000000000557308 */ /* 0x0003e20000000800 */
[----:B--2---:R-:W-:Y:S01]  /*1a880*/  MOV R134, R16 ;  /* 0x0000001000867202 */ /* 0x004fe20000000f00 */
[----:B-1----:R-:W-:-:S06]  /*1a890*/  FFMA.FTZ R0, R133, R4, -R7 ;  /* 0x0000000485007223 */ /* 0x002fcc0000010807 */
[----:B------:R1:W-:Y:S01]  /*1a8a0*/  MUFU.EX2 R76, R0 ;  /* 0x00000000004c7308 */ /* 0x0003e20000000800 */
[----:B------:R-:W-:Y:S02]  /*1a8b0*/  F2FP.PACK_AB R13, R89, R9 ;  /* 0x00000009590d723e */ /* 0x000fe400000000ff */
[----:B------:R-:W-:Y:S01]  /*1a8c0*/  F2FP.PACK_AB R15, R79, R91 ;  /* 0x0000005b4f0f723e */ /* 0x000fe200000000ff */
[----:B-1----:R-:W-:-:S04]  /*1a8d0*/  FFMA.FTZ R0, R132, R4, -R7 ;  /* 0x0000000484007223 */ /* 0x002fc80000010807 */
[----:B------:R1:W2:Y:S01]  /*1a8e0*/  MUFU.EX2 R16, R0 ;  /* 0x0000000000107308 */ /* 0x0002a20000000800 */
[----:B------:R-:W-:Y:S02]  /*1a8f0*/  F2FP.PACK_AB R12, R10, R84 ;  /* 0x000000540a0c723e */ /* 0x000fe400000000ff */
[----:B------:R-:W-:Y:S01]  /*1a900*/  F2FP.PACK_AB R14, R86, R11 ;  /* 0x0000000b560e723e */ /* 0x000fe200000000ff */
[----:B-1----:R-:W-:-:S06]  /*1a910*/  FFMA.FTZ R0, R135, R4, -R7 ;  /* 0x0000000487007223 */ /* 0x002fcc0000010807 */
[C---:B---3--:R-:W-:Y:S01]  /*1a920*/  HMMA.16816.F32 R52, R12.reuse, R24, RZ ;  /* 0x000000180c34723c */ /* 0x048fe200000018ff */
[----:B------:R1:W3:Y:S07]  /*1a930*/  MUFU.EX2 R164, R0 ;  /* 0x0000000000a47308 */ /* 0x0002ee0000000800 */
[C---:B------:R-:W-:Y:S08]  /*1a940*/  HMMA.16816.F32 R36, R12.reuse, R26, RZ ;  /* 0x0000001a0c24723c */ /* 0x040ff000000018ff */
[----:B-----5:R-:W-:Y:S01]  /*1a950*/  HMMA.16816.F32 R32, R12, R20, RZ ;  /* 0x000000140c20723c */ /* 0x020fe200000018ff */
[----:B-1----:R-:W-:Y:S01]  /*1a960*/  FFMA.FTZ R0, R104, R4, -R5 ;  /* 0x0000000468007223 */ /* 0x002fe20000010805 */
[----:B--2---:R-:W-:-:S03]  /*1a970*/  MOV R104, R16 ;  /* 0x0000001000687202 */ /* 0x004fc60000000f00 */
[----:B------:R-:W1:Y:S03]  /*1a980*/  MUFU.EX2 R16, R0 ;  /* 0x0000000000107308 */ /* 0x000e660000000800 */
[C---:B------:R-:W-:Y:S08]  /*1a990*/  HMMA.16816.F32 R24, R12.reuse, R22, RZ ;  /* 0x000000160c18723c */ /* 0x040ff000000018ff */
[C---:B------:R-:W-:Y:S08]  /*1a9a0*/  HMMA.16816.F32 R20, R12.reuse, R28, RZ ;  /* 0x0000001c0c14723c */ /* 0x040ff000000018ff */
[C---:B------:R-:W-:Y:S08]  /*1a9b0*/  HMMA.16816.F32 R28, R12.reuse, R30, RZ ;  /* 0x0000001e0c1c723c */ /* 0x040ff000000018ff */
[C---:B----4-:R-:W-:Y:S08]  /*1a9c0*/  HMMA.16816.F32 R64, R12.reuse, R48, RZ ;  /* 0x000000300c40723c */ /* 0x050ff000000018ff */
[----:B------:R-:W-:Y:S07]  /*1a9d0*/  HMMA.16816.F32 R56, R12, R50, RZ ;  /* 0x000000320c38723c */ /* 0x000fee00000018ff */
[----:B------:R-:W-:-:S02]  /*1a9e0*/  F2FP.PACK_AB R12, R76, R85 ;  /* 0x000000554c0c723e */ /* 0x000fc400000000ff */
[----:B------:R-:W-:Y:S02]  /*1a9f0*/  F2FP.PACK_AB R13, R78, R134 ;  /* 0x000000864e0d723e */ /* 0x000fe400000000ff */
[----:B---3--:R-:W-:Y:S02]  /*1aa00*/  F2FP.PACK_AB R14, R164, R104 ;  /* 0x00000068a40e723e */ /* 0x008fe400000000ff */
[----:B-1----:R-:W-:-:S07]  /*1aa10*/  F2FP.PACK_AB R15, R16, R77 ;  /* 0x0000004d100f723e */ /* 0x002fce00000000ff */
[C---:B------:R-:W-:Y:S08]  /*1aa20*/  HMMA.16816.F32 R72, R12.reuse, R44, R52 ;  /* 0x0000002c0c48723c */ /* 0x040ff00000001834 */
[C---:B------:R-:W-:Y:S08]  /*1aa30*/  HMMA.16816.F32 R68, R12.reuse, R46, R36 ;  /* 0x0000002e0c44723c */ /* 0x040ff00000001824 */
[----:B------:R-:W-:Y:S01]  /*1aa40*/  HMMA.16816.F32 R44, R12, R60, R20 ;  /* 0x0000003c0c2c723c */ /* 0x000fe20000001814 */
[----:B------:R-:W1:Y:S01]  /*1aa50*/  LDSM.16.MT88.4 R20, [R183+0xa800] ;  /* 0x00a80000b714783b */ /* 0x000e620000004200 */
[----:B------:R-:W-:-:S04]  /*1aa60*/  FFMA.FTZ R0, R169, R4, -R5 ;  /* 0x00000004a9007223 */ /* 0x000fc80000010805 */
[----:B------:R2:W-:Y:S02]  /*1aa70*/  MUFU.EX2 R87, R0 ;  /* 0x0000000000577308 */ /* 0x0005e40000000800 */
[----:B--2---:R-:W-:Y:S01]  /*1aa80*/  FFMA.FTZ R0, R106, R4, -R5 ;  /* 0x000000046a007223 */ /* 0x004fe20000010805 */
[----:B------:R-:W-:-:S05]  /*1aa90*/  MOV R106, R16 ;  /* 0x00000010006a7202 */ /* 0x000fca0000000f00 */
[----:B------:R2:W3:Y:S01]  /*1aaa0*/  MUFU.EX2 R16, R0 ;  /* 0x0000000000107308 */ /* 0x0004e20000000800 */
        /* <DEDUP_REMOVED lines=16> */
[----:B--2---:R-:W-:Y:S01]  /*1abb0*/  FFMA.FTZ R0, R108, R4, -R5 ;  /* 0x000000046c007223 */ /* 0x004fe20000010805 */
[----:B---3--:R-:W-:-:S05]  /*1abc0*/  MOV R108, R16 ;  /* 0x00000010006c7202 */ /* 0x008fca0000000f00 */
[----:B------:R-:W2:Y:S01]  /*1abd0*/  MUFU.EX2 R16, R0 ;  /* 0x0000000000107308 */ /* 0x000ea20000000800 */
        /* <DEDUP_REMOVED lines=9> */
[----:B------:R-:W-:-:S04]  /*1ac70*/  FFMA.FTZ R0, R121, R4, -R5 ;  /* 0x0000000479007223 */ /* 0x000fc80000010805 */
[----:B------:R2:W-:Y:S02]  /*1ac80*/  MUFU.EX2 R17, R0 ;  /* 0x0000000000117308 */ /* 0x0005e40000000800 */
[----:B-----5:R-:W-:Y:S01]  /*1ac90*/  HMMA.16816.F32 R64, R12, R24, R72 ;  /* 0x000000180c40723c */ /* 0x020fe20000001848 */
[----:B--2---:R-:W-:-:S05]  /*1aca0*/  FFMA.FTZ R0, R111, R4, -R5 ;  /* 0x000000046f007223 */ /* 0x004fca0000010805 */
        /* <DEDUP_REMOVED lines=8> */
[----:B------:R-:W-:Y:S01]  /*1ad30*/  HMMA.16816.F32 R60, R12, R26, R68 ;  /* 0x0000001a0c3c723c */ /* 0x000fe20000001844 */
[----:B------:R-:W-:Y:S01]  /*1ad40*/  LDSM.16.MT88.4 R24, [R181+0xb800] ;  /* 0x00b80000b518783b */ /* 0x000fe20000004200 */
[----:B--2---:R-:W-:-:S04]  /*1ad50*/  FFMA.FTZ R0, R122, R4, -R7 ;  /* 0x000000047a007223 */ /* 0x004fc80000010807 */
        /* <DEDUP_REMOVED lines=95> */
[----:B--2---:R-:W-:Y:S01]  /*1b350*/  FFMA.FTZ R0, R102, R4, -R7 ;  /* 0x0000000466007223 */ /* 0x004fe20000010807 */
[----:B------:R-:W-:-:S05]  /*1b360*/  MOV R102, R166 ;  /* 0x000000a600667202 */ /* 0x000fca0000000f00 */
        /* <DEDUP_REMOVED lines=11> */
[----:B--2---:R-:W-:-:S06]  /*1b420*/  FFMA.FTZ R0, R143, R4, -R5 ;  /* 0x000000048f007223 */ /* 0x004fcc0000010805 */
[----:B---3--:R-:W-:Y:S02]  /*1b430*/  F2FP.PACK_AB R12, R164, R137 ;  /* 0x00000089a40c723e */ /* 0x008fe400000000ff */
        /* <DEDUP_REMOVED lines=9> */
[----:B------:R-:W-:Y:S02]  /*1b4d0*/  MOV R105, R134 ;  /* 0x0000008600697202 */ /* 0x000fe40000000f00 */
        /* <DEDUP_REMOVED lines=43> */
[----:B--2---:R-:W-:Y:S01]  /*1b790*/  FFMA.FTZ R0, R161, R4, -R7 ;  /* 0x00000004a1007223 */ /* 0x004fe20000010807 */
[----:B------:R-:W-:-:S03]  /*1b7a0*/  MOV R161, R16 ;  /* 0x0000001000a17202 */ /* 0x000fc60000000f00 */
        /* <DEDUP_REMOVED lines=61> */
[----:B------:R2:W-:Y:S02]  /*1bb80*/  MUFU.EX2 R113, R0 ;  /* 0x0000000000717308 */ /* 0x0005e40000000800 */
[----:B--2---:R-:W-:-:S06]  /*1bb90*/  FFMA.FTZ R0, R179, R4, -R7 ;  /* 0x00000004b3007223 */ /* 0x004fcc0000010807 */
[----:B------:R2:W-:Y:S01]  /*1bba0*/  MUFU.EX2 R112, R0 ;  /* 0x0000000000707308 */ /* 0x0005e20000000800 */
[----:B------:R-:W-:Y:S01]  /*1bbb0*/  HMMA.16816.F32 R64, R12, R24, R64 ;  /* 0x000000180c40723c */ /* 0x000fe20000001840 */
[----:B--2---:R-:W-:-:S06]  /*1bbc0*/  FFMA.FTZ R0, R177, R4, -R7 ;  /* 0x00000004b1007223 */ /* 0x004fcc0000010807 */
[----:B------:R2:W3:Y:S01]  /*1bbd0*/  MUFU.EX2 R111, R0 ;  /* 0x00000000006f7308 */ /* 0x0004e20000000800 */
[----:B------:R-:W-:Y:S01]  /*1bbe0*/  HMMA.16816.F32 R60, R12, R26, R60 ;  /* 0x0000001a0c3c723c */ /* 0x000fe2000000183c */
[----:B------:R-:W4:Y:S01]  /*1bbf0*/  LDSM.16.MT88.4 R24, [R184+0xf000] ;  /* 0x00f00000b818783b */ /* 0x000f220000004200 */
[----:B------:R-:W-:Y:S01]  /*1bc00*/  MOV R141, R107 ;  /* 0x0000006b008d7202 */ /* 0x000fe20000000f00 */
[----:B--2---:R-:W-:-:S04]  /*1bc10*/  FFMA.FTZ R0, R175, R4, -R7 ;  /* 0x00000004af007223 */ /* 0x004fc80000010807 */
[----:B------:R2:W-:Y:S01]  /*1bc20*/  MUFU.EX2 R110, R0 ;  /* 0x00000000006e7308 */ /* 0x0005e20000000800 */
[C---:B-1----:R-:W-:Y:S08]  /*1bc30*/  HMMA.16816.F32 R44, R12.reuse, R20, R44 ;  /* 0x000000140c2c723c */ /* 0x042ff0000000182c */
[----:B------:R-:W-:Y:S01]  /*1bc40*/  HMMA.16816.F32 R32, R12, R22, R32 ;  /* 0x000000160c20723c */ /* 0x000fe20000001820 */
[----:B------:R-:W1:Y:S01]  /*1bc50*/  LDSM.16.MT88.4 R20, [R182+0xf000] ;  /* 0x00f00000b614783b */ /* 0x000e620000004200 */
[----:B--2---:R-:W-:-:S04]  /*1bc60*/  FFMA.FTZ R0, R81, R4, -R7 ;  /* 0x0000000451007223 */ /* 0x004fc80000010807 */
[----:B------:R2:W5:Y:S01]  /*1bc70*/  MUFU.EX2 R109, R0 ;  /* 0x00000000006d7308 */ /* 0x0005620000000800 */
[----:B------:R-:W-:Y:S01]  /*1bc80*/  MOV R163, R105 ;  /* 0x0000006900a37202 */ /* 0x000fe20000000f00 */
[----:B--2---:R-:W-:-:S06]  /*1bc90*/  FFMA.FTZ R0, R82, R4, -R5 ;  /* 0x0000000452007223 */ /* 0x004fcc0000010805 */
[----:B------:R2:W1:Y:S01]  /*1bca0*/  MUFU.EX2 R107, R0 ;  /* 0x00000000006b7308 */ /* 0x0004620000000800 */
[----:B------:R-:W-:Y:S01]  /*1bcb0*/  HMMA.16816.F32 R40, R12, R28, R40 ;  /* 0x0000001c0c28723c */ /* 0x000fe20000001828 */
[----:B------:R-:W-:Y:S01]  /*1bcc0*/  MOV R92, R104 ;  /* 0x00000068005c7202 */ /* 0x000fe20000000f00 */
[----:B--2---:R-:W-:-:S05]  /*1bcd0*/  FFMA.FTZ R0, R178, R4, -R5 ;  /* 0x00000004b2007223 */ /* 0x004fca0000010805 */
[----:B------:R2:W-:Y:S01]  /*1bce0*/  MUFU.EX2 R105, R0 ;  /* 0x0000000000697308 */ /* 0x0005e20000000800 */
[----:B------:R-:W-:Y:S01]  /*1bcf0*/  HMMA.16816.F32 R36, R12, R30, R48 ;  /* 0x0000001e0c24723c */ /* 0x000fe20000001830 */
[----:B------:R-:W-:Y:S01]  /*1bd00*/  MOV R149, R72 ;  /* 0x0000004800957202 */ /* 0x000fe20000000f00 */
[----:B------:R-:W1:Y:S01]  /*1bd10*/  LDSM.16.MT88.4 R28, [R181+0xf000] ;  /* 0x00f00000b51c783b */ /* 0x000e620000004200 */
[----:B--2---:R-:W-:-:S04]  /*1bd20*/  FFMA.FTZ R0, R195, R4, -R5 ;  /* 0x00000004c3007223 */ /* 0x004fc80000010805 */
[----:B------:R2:W-:Y:S01]  /*1bd30*/  MUFU.EX2 R103, R0 ;  /* 0x0000000000677308 */ /* 0x0005e20000000800 */
[----:B------:R-:W-:Y:S02]  /*1bd40*/  MOV R148, R69 ;  /* 0x0000004500947202 */ /* 0x000fe40000000f00 */
[----:B------:R-:W-:Y:S02]  /*1bd50*/  MOV R146, R68 ;  /* 0x0000004400927202 */ /* 0x000fe40000000f00 */
[----:B------:R-:W-:Y:S01]  /*1bd60*/  MOV R173, R163 ;  /* 0x000000a300ad7202 */ /* 0x000fe20000000f00 */
        /* <DEDUP_REMOVED lines=8> */
[----:B---3--:R-:W-:Y:S02]  /*1bdf0*/  F2FP.PACK_AB R12, R111, R112 ;  /* 0x000000706f0c723e */ /* 0x008fe400000000ff */
[----:B------:R-:W-:Y:S02]  /*1be00*/  F2FP.PACK_AB R13, R114, R108 ;  /* 0x0000006c720d723e */ /* 0x000fe400000000ff */
[----:B-----5:R-:W-:Y:S02]  /*1be10*/  F2FP.PACK_AB R14, R109, R110 ;  /* 0x0000006e6d0e723e */ /* 0x020fe400000000ff */
[----:B-1----:R-:W-:Y:S01]  /*1be20*/  F2FP.PACK_AB R15, R107, R113 ;  /* 0x000000716b0f723e */ /* 0x002fe200000000ff */
[----:B--2---:R-:W-:Y:S01]  /*1be30*/  FFMA.FTZ R0, R200, R4, -R7 ;  /* 0x00000004c8007223 */ /* 0x004fe20000010807 */
[----:B------:R-:W-:-:S03]  /*1be40*/  MOV R146, R147 ;  /* 0x0000009300927202 */ /* 0x000fc60000000f00 */
[----:B------:R1:W2:Y:S01]  /*1be50*/  MUFU.EX2 R101, R0 ;  /* 0x0000000000657308 */ /* 0x0002a20000000800 */
[----:B------:R-:W-:Y:S02]  /*1be60*/  MOV R150, R79 ;  /* 0x0000004f00967202 */ /* 0x000fe40000000f00 */
[----:B------:R-:W-:Y:S02]  /*1be70*/  MOV R147, R143 ;  /* 0x0000008f00937202 */ /* 0x000fe40000000f00 */
[----:B------:R-:W-:Y:S02]  /*1be80*/  MOV R94, R75 ;  /* 0x0000004b005e7202 */ /* 0x000fe40000000f00 */
[----:B------:R-:W-:Y:S01]  /*1be90*/  MOV R143, R102 ;  /* 0x00000066008f7202 */ /* 0x000fe20000000f00 */
[----:B------:R-:W-:Y:S01]  /*1bea0*/  FADD.FTZ R9, R9, R89 ;  /* 0x0000005909097221 */ /* 0x000fe20000010000 */
[----:B------:R-:W-:Y:S01]  /*1beb0*/  MOV R172, R150 ;  /* 0x0000009600ac7202 */ /* 0x000fe20000000f00 */
[----:B-1----:R-:W-:Y:S01]  /*1bec0*/  FFMA.FTZ R0, R198, R4, -R7 ;  /* 0x00000004c6007223 */ /* 0x002fe20000010807 */
[----:B------:R-:W-:-:S03]  /*1bed0*/  MOV R138, R70 ;  /* 0x00000046008a7202 */ /* 0x000fc60000000f00 */
[----:B------:R1:W-:Y:S01]  /*1bee0*/  MUFU.EX2 R102, R0 ;  /* 0x0000000000667308 */ /* 0x0003e20000000800 */
[----:B------:R-:W-:Y:S02]  /*1bef0*/  MOV R145, R71 ;  /* 0x0000004700917202 */ /* 0x000fe40000000f00 */
[----:B------:R-:W-:Y:S01]  /*1bf00*/  MOV R150, R94 ;  /* 0x0000005e00967202 */ /* 0x000fe20000000f00 */
[C---:B----4-:R-:W-:Y:S01]  /*1bf10*/  HMMA.16816.F32 R68, R12.reuse, R26, R52 ;  /* 0x0000001a0c44723c */ /* 0x050fe20000001834 */
[----:B------:R-:W-:Y:S02]  /*1bf20*/  MOV R97, R78 ;  /* 0x0000004e00617202 */ /* 0x000fe40000000f00 */
[----:B------:R-:W-:Y:S02]  /*1bf30*/  MOV R96, R77 ;  /* 0x0000004d00607202 */ /* 0x000fe40000000f00 */
[----:B------:R-:W-:Y:S02]  /*1bf40*/  MOV R98, R76 ;  /* 0x0000004c00627202 */ /* 0x000fe40000000f00 */
[----:B------:R-:W-:Y:S01]  /*1bf50*/  MOV R94, R106 ;  /* 0x0000006a005e7202 */ /* 0x000fe20000000f00 */
[----:B------:R-:W-:Y:S01]  /*1bf60*/  HMMA.16816.F32 R76, R12, R20, R40 ;  /* 0x000000140c4c723c */ /* 0x000fe20000001828 */
[----:B-1----:R-:W-:-:S02]  /*1bf70*/  FFMA.FTZ R0, R196, R4, -R7 ;  /* 0x00000004c4007223 */ /* 0x002fc40000010807 */
[----:B------:R-:W-:-:S05]  /*1bf80*/  FADD.FTZ R10, R84, R10 ;  /* 0x0000000a540a7221 */ /* 0x000fca0000010000 */
[----:B------:R-:W-:Y:S01]  /*1bf90*/  HMMA.16816.F32 R52, R12, R22, R36 ;  /* 0x000000160c34723c */ /* 0x000fe20000001824 */
[----:B------:R1:W3:Y:S01]  /*1bfa0*/  MUFU.EX2 R106, R0 ;  /* 0x00000000006a7308 */ /* 0x0002e20000000800 */
[----:B------:R-:W4:Y:S01]  /*1bfb0*/  LDSM.16.MT88.4 R20, [R183+0xf000] ;  /* 0x00f00000b714783b */ /* 0x000f220000004200 */
[----:B------:R-:W-:Y:S01]  /*1bfc0*/  FADD.FTZ R9, R91, R9 ;  /* 0x000000095b097221 */ /* 0x000fe20000010000 */
[----:B------:R-:W-:Y:S01]  /*1bfd0*/  MOV R95, R93 ;  /* 0x0000005d005f7202 */ /* 0x000fe20000000f00 */
[----:B------:R-:W-:Y:S01]  /*1bfe0*/  FADD.FTZ R10, R11, R10 ;  /* 0x0000000a0b0a7221 */ /* 0x000fe20000010000 */
[----:B------:R-:W-:Y:S01]  /*1bff0*/  MOV R93, R100 ;  /* 0x00000064005d7202 */ /* 0x000fe20000000f00 */
[----:B------:R-:W-:Y:S01]  /*1c000*/  LDSM.16.MT88.4 R36, [R181+0x10000] ;  /* 0x01000000b524783b */ /* 0x000fe20000004200 */
[----:B-1----:R-:W-:-:S04]  /*1c010*/  FFMA.FTZ R0, R194, R4, -R5 ;  /* 0x00000004c2007223 */ /* 0x002fc80000010805 */
[----:B------:R1:W5:Y:S01]  /*1c020*/  MUFU.EX2 R100, R0 ;  /* 0x0000000000647308 */ /* 0x0003620000000800 */
[----:B------:R-:W-:Y:S02]  /*1c030*/  MOV R176, R98 ;  /* 0x0000006200b07202 */ /* 0x000fe40000000f00 */
[----:B------:R-:W-:Y:S02]  /*1c040*/  MOV R142, R73 ;  /* 0x00000049008e7202 */ /* 0x000fe40000000f00 */
[----:B------:R-:W-:Y:S01]  /*1c050*/  MOV R144, R74 ;  /* 0x0000004a00907202 */ /* 0x000fe20000000f00 */
[----:B-1----:R-:W-:Y:S02]  /*1c060*/  FADD.FTZ R0, R172, R9 ;  /* 0x00000009ac007221 */ /* 0x002fe40000010000 */
[----:B------:R-:W-:Y:S02]  /*1c070*/  FADD.FTZ R9, R86, R10 ;  /* 0x0000000a56097221 */ /* 0x000fe40000010000 */
[----:B------:R-:W-:-:S02]  /*1c080*/  FADD.FTZ R10, R173, R0 ;  /* 0x00000000ad0a7221 */ /* 0x000fc40000010000 */
[--C-:B------:R-:W-:Y:S01]  /*1c090*/  FFMA.FTZ R0, R201, R4, -R5.reuse ;  /* 0x00000004c9007223 */ /* 0x100fe20000010805 */
[----:B------:R-:W-:Y:S01]  /*1c0a0*/  HMMA.16816.F32 R72, R12, R24, R56 ;  /* 0x000000180c48723c */ /* 0x000fe20000001838 */
[----:B------:R-:W1:Y:S02]  /*1c0b0*/  LDSM.16.MT88.4 R24, [R181+0xf800] ;  /* 0x00f80000b518783b */ /* 0x000e640000004200 */
[----:B------:R2:W-:Y:S01]  /*1c0c0*/  MUFU.EX2 R98, R0 ;  /* 0x0000000000627308 */ /* 0x0005e20000000800 */
[----:B------:R-:W-:Y:S02]  /*1c0d0*/  MOV R174, R97 ;  /* 0x0000006100ae7202 */ /* 0x000fe40000000f00 */
[----:B------:R-:W-:Y:S01]  /*1c0e0*/  MOV R151, R96 ;  /* 0x0000006000977202 */ /* 0x000fe20000000f00 */
[----:B--2---:R-:W-:-:S04]  /*1c0f0*/  FFMA.FTZ R0, R197, R4, -R5 ;  /* 0x00000004c5007223 */ /* 0x004fc80000010805 */
[----:B------:R2:W-:Y:S01]  /*1c100*/  MUFU.EX2 R97, R0 ;  /* 0x0000000000617308 */ /* 0x0005e20000000800 */
[----:B------:R-:W-:Y:S01]  /*1c110*/  MOV R173, R95 ;  /* 0x0000005f00ad7202 */ /* 0x000fe20000000f00 */
[----:B------:R-:W-:Y:S01]  /*1c120*/  HMMA.16816.F32 R64, R12, R28, R64 ;  /* 0x0000001c0c40723c */ /* 0x000fe20000001840 */
[----:B------:R-:W-:Y:S01]  /*1c130*/  MOV R162, R94 ;  /* 0x0000005e00a27202 */ /* 0x000fe20000000f00 */
[----:B--2---:R-:W-:-:S04]  /*1c140*/  FFMA.FTZ R0, R199, R4, -R5 ;  /* 0x00000004c7007223 */ /* 0x004fc80000010805 */
[----:B------:R2:W-:Y:S02]  /*1c150*/  MUFU.EX2 R96, R0 ;  /* 0x0000000000607308 */ /* 0x0005e40000000800 */
[----:B------:R-:W-:Y:S01]  /*1c160*/  HMMA.16816.F32 R60, R12, R30, R60 ;  /* 0x0000001e0c3c723c */ /* 0x000fe2000000183c */
[----:B------:R-:W-:Y:S01]  /*1c170*/  MOV R172, R93 ;  /* 0x0000005d00ac7202 */ /* 0x000fe20000000f00 */
[----:B------:R-:W1:Y:S01]  /*1c180*/  LDSM.16.MT88.4 R28, [R184+0xf800] ;  /* 0x00f80000b81c783b */ /* 0x000e620000004200 */
[----:B--2---:R-:W-:-:S04]  /*1c190*/  FFMA.FTZ R0, R216, R4, -R7 ;  /* 0x00000004d8007223 */ /* 0x004fc80000010807 */
[----:B------:R2:W-:Y:S01]  /*1c1a0*/  MUFU.EX2 R95, R0 ;  /* 0x00000000005f7308 */ /* 0x0005e20000000800 */
[----:B----4-:R-:W-:Y:S01]  /*1c1b0*/  HMMA.16816.F32 R48, R12, R20, R44 ;  /* 0x000000140c30723c */ /* 0x010fe2000000182c */
[----:B------:R-:W-:Y:S01]  /*1c1c0*/  MOV R160, R92 ;  /* 0x0000005c00a07202 */ /* 0x000fe20000000f00 */
[----:B--2---:R-:W-:-:S05]  /*1c1d0*/  FFMA.FTZ R0, R211, R4, -R7 ;  /* 0x00000004d3007223 */ /* 0x004fca0000010807 */
[----:B------:R2:W4:Y:S01]  /*1c1e0*/  MUFU.EX2 R94, R0 ;  /* 0x00000000005e7308 */ /* 0x0005220000000800 */
[----:B------:R-:W-:Y:S01]  /*1c1f0*/  HMMA.16816.F32 R40, R12, R22, R32 ;  /* 0x000000160c28723c */ /* 0x000fe20000001820 */
[----:B------:R-:W1:Y:S01]  /*1c200*/  LDSM.16.MT88.4 R20, [R182+0xf800] ;  /* 0x00f80000b614783b */ /* 0x000e620000004200 */
[----:B------:R-:W-:-:S03]  /*1c210*/  FADD.FTZ R9, R85, R9 ;  /* 0x0000000955097221 */ /* 0x000fc60000010000 */
[----:B------:R-:W-:Y:S01]  /*1c220*/  LDSM.16.MT88.4 R32, [R184+0x10000] ;  /* 0x01000000b820783b */ /* 0x000fe20000004200 */
[----:B--2---:R-:W-:-:S04]  /*1c230*/  FFMA.FTZ R0, R203, R4, -R7 ;  /* 0x00000004cb007223 */ /* 0x004fc80000010807 */
[----:B------:R2:W-:Y:S01]  /*1c240*/  MUFU.EX2 R93, R0 ;  /* 0x00000000005d7308 */ /* 0x0005e20000000800 */
[----:B------:R-:W-:Y:S02]  /*1c250*/  F2FP.PACK_AB R12, R101, R99 ;  /* 0x00000063650c723e */ /* 0x000fe400000000ff */
[----:B------:R-:W-:Y:S02]  /*1c260*/  F2FP.PACK_AB R13, R103, R105 ;  /* 0x00000069670d723e */ /* 0x000fe400000000ff */
[----:B---3--:R-:W-:Y:S02]  /*1c270*/  F2FP.PACK_AB R14, R106, R102 ;  /* 0x000000666a0e723e */ /* 0x008fe400000000ff */
[----:B-----5:R-:W-:Y:S01]  /*1c280*/  F2FP.PACK_AB R15, R100, R104 ;  /* 0x00000068640f723e */ /* 0x020fe200000000ff */
[----:B--2---:R-:W-:-:S04]  /*1c290*/  FFMA.FTZ R0, R210, R4, -R7 ;  /* 0x00000004d2007223 */ /* 0x004fc80000010807 */
[----:B------:R2:W3:Y:S01]  /*1c2a0*/  MUFU.EX2 R92, R0 ;  /* 0x00000000005c7308 */ /* 0x0004e20000000800 */
[----:B------:R-:W-:Y:S01]  /*1c2b0*/  FADD.FTZ R9, R176, R9 ;  /* 0x00000009b0097221 */ /* 0x000fe20000010000 */
[----:B-1----:R-:W-:Y:S01]  /*1c2c0*/  HMMA.16816.F32 R44, R12, R24, R64 ;  /* 0x000000180c2c723c */ /* 0x002fe20000001840 */
[----:B--2---:R-:W-:-:S04]  /*1c2d0*/  FADD.FTZ R0, R174, R10 ;  /* 0x0000000aae007221 */ /* 0x004fc80000010000 */
[----:B------:R-:W-:Y:S02]  /*1c2e0*/  FADD.FTZ R0, R151, R0 ;  /* 0x0000000097007221 */ /* 0x000fe40000010000 */
[----:B------:R-:W-:Y:S02]  /*1c2f0*/  FFMA.FTZ R10, R208, R4, -R5 ;  /* 0x00000004d00a7223 */ /* 0x000fe40000010805 */
[----:B------:R-:W-:Y:S01]  /*1c300*/  FADD.FTZ R0, R162, R0 ;  /* 0x00000000a2007221 */ /* 0x000fe20000010000 */
[----:B------:R-:W-:Y:S01]  /*1c310*/  HMMA.16816.F32 R56, R12, R26, R60 ;  /* 0x0000001a0c38723c */ /* 0x000fe2000000183c */
[----:B------:R1:W2:Y:S01]  /*1c320*/  MUFU.EX2 R91, R10 ;  /* 0x0000000a005b7308 */ /* 0x0002a20000000800 */
[----:B------:R-:W5:Y:S01]  /*1c330*/  LDSM.16.MT88.4 R24, [R183+0xf800] ;  /* 0x00f80000b718783b */ /* 0x000f620000004200 */
[----:B------:R-:W-:-:S04]  /*1c340*/  FADD.FTZ R9, R160, R9 ;  /* 0x00000009a0097221 */ /* 0x000fc80000010000 */
[----:B------:R-:W-:Y:S02]  /*1c350*/  FADD.FTZ R9, R172, R9 ;  /* 0x00000009ac097221 */ /* 0x000fe40000010000 */
[----:B-1----:R-:W-:Y:S02]  /*1c360*/  FADD.FTZ R10, R87, R0 ;  /* 0x00000000570a7221 */ /* 0x002fe40000010000 */
[----:B------:R-:W-:-:S04]  /*1c370*/  FFMA.FTZ R0, R209, R4, -R5 ;  /* 0x00000004d1007223 */ /* 0x000fc80000010805 */
[----:B------:R1:W-:Y:S01]  /*1c380*/  MUFU.EX2 R89, R0 ;  /* 0x0000000000597308 */ /* 0x0003e20000000800 */
[----:B------:R-:W-:Y:S02]  /*1c390*/  FADD.FTZ R11, R90, R9 ;  /* 0x000000095a0b7221 */ /* 0x000fe40000010000 */
[----:B-1----:R-:W-:-:S05]  /*1c3a0*/  FFMA.FTZ R0, R205, R4, -R5 ;  /* 0x00000004cd007223 */ /* 0x002fca0000010805 */
[----:B------:R1:W-:Y:S01]  /*1c3b0*/  MUFU.EX2 R90, R0 ;  /* 0x00000000005a7308 */ /* 0x0003e20000000800 */
[----:B------:R-:W-:Y:S01]  /*1c3c0*/  HMMA.16816.F32 R60, R12, R28, R72 ;  /* 0x0000001c0c3c723c */ /* 0x000fe20000001848 */
[----:B-1----:R-:W-:-:S06]  /*1c3d0*/  FFMA.FTZ R0, R204, R4, -R5 ;  /* 0x00000004cc007223 */ /* 0x002fcc0000010805 */
[----:B------:R1:W-:Y:S01]  /*1c3e0*/  MUFU.EX2 R87, R0 ;  /* 0x0000000000577308 */ /* 0x0003e20000000800 */
[----:B------:R-:W-:Y:S01]  /*1c3f0*/  HMMA.16816.F32 R64, R12, R30, R68 ;  /* 0x0000001e0c40723c */ /* 0x000fe20000001844 */
[----:B------:R-:W2:Y:S01]  /*1c400*/  LDSM.16.MT88.4 R28, [R182+0x10000] ;  /* 0x01000000b61c783b */ /* 0x000ea20000004200 */
[----:B-1----:R-:W-:-:S05]  /*1c410*/  FFMA.FTZ R0, R217, R4, -R7 ;  /* 0x00000004d9007223 */ /* 0x002fca0000010807 */
[----:B------:R1:W-:Y:S01]  /*1c420*/  MUFU.EX2 R86, R0 ;  /* 0x0000000000567308 */ /* 0x0003e20000000800 */
[C---:B------:R-:W-:Y:S08]  /*1c430*/  HMMA.16816.F32 R72, R12.reuse, R20, R76 ;  /* 0x000000140c48723c */ /* 0x040ff0000000184c */
[----:B------:R-:W-:Y:S01]  /*1c440*/  HMMA.16816.F32 R68, R12, R22, R52 ;  /* 0x000000160c44723c */ /* 0x000fe20000001834 */
[----:B------:R-:W2:Y:S01]  /*1c450*/  LDSM.16.MT88.4 R20, [R183+0x10000] ;  /* 0x01000000b714783b */ /* 0x000ea20000004200 */
[----:B-1----:R-:W-:-:S04]  /*1c460*/  FFMA.FTZ R0, R215, R4, -R7 ;  /* 0x00000004d7007223 */ /* 0x002fc80000010807 */
[----:B------:R1:W1:Y:S02]  /*1c470*/  MUFU.EX2 R85, R0 ;  /* 0x0000000000557308 */ /* 0x0002640000000800 */
[----:B-----5:R-:W-:Y:S01]  /*1c480*/  HMMA.16816.F32 R48, R12, R24, R48 ;  /* 0x000000180c30723c */ /* 0x020fe20000001830 */
[----:B-1----:R-:W-:-:S05]  /*1c490*/  FFMA.FTZ R0, R213, R4, -R7 ;  /* 0x00000004d5007223 */ /* 0x002fca0000010807 */
[----:B------:R1:W-:Y:S02]  /*1c4a0*/  MUFU.EX2 R84, R0 ;  /* 0x0000000000547308 */ /* 0x0003e40000000800 */
[----:B------:R-:W-:Y:S01]  /*1c4b0*/  HMMA.16816.F32 R24, R12, R26, R40 ;  /* 0x0000001a0c18723c */ /* 0x000fe20000001828 */
[-C--:B------:R-:W-:Y:S02]  /*1c4c0*/  FFMA.FTZ R9, R207, R4.reuse, -R5 ;  /* 0x00000004cf097223 */ /* 0x080fe40000010805 */
[----:B-1----:R-:W-:-:S04]  /*1c4d0*/  FFMA.FTZ R0, R206, R4, -R7 ;  /* 0x00000004ce007223 */ /* 0x002fc80000010807 */
[----:B------:R1:W5:Y:S01]  /*1c4e0*/  MUFU.EX2 R83, R0 ;  /* 0x0000000000537308 */ /* 0x0003620000000800 */
[----:B----4-:R-:W-:Y:S02]  /*1c4f0*/  F2FP.PACK_AB R12, R94, R95 ;  /* 0x0000005f5e0c723e */ /* 0x010fe400000000ff */
[----:B------:R-:W-:Y:S02]  /*1c500*/  F2FP.PACK_AB R13, R97, R98 ;  /* 0x00000062610d723e */ /* 0x000fe400000000ff */
[----:B---3--:R-:W-:Y:S02]  /*1c510*/  F2FP.PACK_AB R14, R92, R93 ;  /* 0x0000005d5c0e723e */ /* 0x008fe400000000ff */
[----:B--2---:R-:W-:Y:S01]  /*1c520*/  F2FP.PACK_AB R15, R91, R96 ;  /* 0x000000605b0f723e */ /* 0x004fe200000000ff */
[----:B-1----:R-:W-:-:S04]  /*1c530*/  FADD.FTZ R0, R173, R10 ;  /* 0x0000000aad007221 */ /* 0x002fc80000010000 */
[----:B------:R-:W-:Y:S02]  /*1c540*/  FADD.FTZ R0, R163, R0 ;  /* 0x00000000a3007221 */ /* 0x000fe40000010000 */
[----:B------:R-:W-:Y:S02]  /*1c550*/  FADD.FTZ R10, R150, R11 ;  /* 0x0000000b960a7221 */ /* 0x000fe40000010000 */
[----:B------:R-:W-:Y:S01]  /*1c560*/  FADD.FTZ R0, R148, R0 ;  /* 0x0000000094007221 */ /* 0x000fe20000010000 */
[----:B------:R1:W2:Y:S01]  /*1c570*/  MUFU.EX2 R82, R9 ;  /* 0x0000000900527308 */ /* 0x0002a20000000800 */
        /* <DEDUP_REMOVED lines=9> */
[C---:B------:R-:W-:Y:S01]  /*1c610*/  HMMA.16816.F32 R56, R12.reuse, R34, R64 ;  /* 0x000000220c38723c */ /* 0x040fe20000001840 */
[----:B------:R-:W3:Y:S01]  /*1c620*/  LDSM.16.MT88.4 R32, [R181+0x10800] ;  /* 0x01080000b520783b */ /* 0x000ee20000004200 */
[-CC-:B------:R-:W-:Y:S02]  /*1c630*/  FFMA.FTZ R9, R212, R4.reuse, -R5.reuse ;  /* 0x00000004d4097223 */ /* 0x180fe40000010805 */
[----:B-1----:R-:W-:Y:S02]  /*1c640*/  FFMA.FTZ R0, R214, R4, -R5 ;  /* 0x00000004d6007223 */ /* 0x002fe40000010805 */
[----:B------:R1:W-:Y:S02]  /*1c650*/  MUFU.EX2 R79, R9 ;  /* 0x00000009004f7308 */ /* 0x0003e40000000800 */
[C---:B------:R-:W-:Y:S06]  /*1c660*/  HMMA.16816.F32 R60, R12.reuse, R28, R72 ;  /* 0x0000001c0c3c723c */ /* 0x040fec0000001848 */
[----:B------:R4:W-:Y:S02]  /*1c670*/  MUFU.EX2 R80, R0 ;  /* 0x0000000000507308 */ /* 0x0009e40000000800 */
[----:B------:R-:W-:Y:S01]  /*1c680*/  HMMA.16816.F32 R72, R12, R20, R48 ;  /* 0x000000140c48723c */ /* 0x000fe20000001830 */
[----:B-1----:R-:W-:-:S07]  /*1c690*/  FADD.FTZ R9, R139, R11 ;  /* 0x0000000b8b097221 */ /* 0x002fce0000010000 */
[----:B------:R-:W-:Y:S01]  /*1c6a0*/  HMMA.16816.F32 R44, R12, R22, R24 ;  /* 0x000000160c2c723c */ /* 0x000fe20000001818 */
[----:B------:R-:W1:Y:S01]  /*1c6b0*/  LDSM.16.MT88.4 R20, [R182+0x10800] ;  /* 0x01080000b614783b */ /* 0x000e620000004200 */
[----:B----4-:R-:W-:-:S06]  /*1c6c0*/  FADD.FTZ R0, R141, R10 ;  /* 0x0000000a8d007221 */ /* 0x010fcc0000010000 */
[----:B------:R-:W-:Y:S01]  /*1c6d0*/  HMMA.16816.F32 R68, R12, R30, R68 ;  /* 0x0000001e0c44723c */ /* 0x000fe20000001844 */
[----:B------:R-:W-:Y:S01]  /*1c6e0*/  FADD.FTZ R9, R144, R9 ;  /* 0x0000000990097221 */ /* 0x000fe20000010000 */
[----:B------:R-:W4:Y:S01]  /*1c6f0*/  LDSM.16.MT88.4 R28, [R184+0x10800] ;  /* 0x01080000b81c783b */ /* 0x000f220000004200 */
[----:B------:R-:W-:-:S03]  /*1c700*/  FADD.FTZ R0, R142, R0 ;  /* 0x000000008e007221 */ /* 0x000fc60000010000 */
[----:B------:R-:W1:Y:S01]  /*1c710*/  LDSM.16.MT88.4 R24, [R183+0x10800] ;  /* 0x01080000b718783b */ /* 0x000e620000004200 */
[----:B------:R-:W-:Y:S02]  /*1c720*/  FADD.FTZ R0, R145, R0 ;  /* 0x0000000091007221 */ /* 0x000fe40000010000 */
[----:B------:R-:W-:Y:S01]  /*1c730*/  FADD.FTZ R9, R138, R9 ;  /* 0x000000098a097221 */ /* 0x000fe20000010000 */
[----:B------:R-:W-:Y:S01]  /*1c740*/  F2FP.PACK_AB R12, R85, R86 ;  /* 0x00000056550c723e */ /* 0x000fe200000000ff */
[----:B------:R-:W-:Y:S01]  /*1c750*/  FADD.FTZ R0, R249, R0 ;  /* 0x00000000f9007221 */ /* 0x000fe20000010000 */
[----:B------:R-:W-:Y:S01]  /*1c760*/  F2FP.PACK_AB R13, R90, R89 ;  /* 0x000000595a0d723e */ /* 0x000fe200000000ff */
[----:B------:R-:W-:Y:S01]  /*1c770*/  FADD.FTZ R9, R248, R9 ;  /* 0x00000009f8097221 */ /* 0x000fe20000010000 */
[----:B-----5:R-:W-:Y:S01]  /*1c780*/  F2FP.PACK_AB R14, R83, R84 ;  /* 0x00000054530e723e */ /* 0x020fe200000000ff */
[----:B------:R-:W-:Y:S01]  /*1c790*/  FADD.FTZ R0, R251, R0 ;  /* 0x00000000fb007221 */ /* 0x000fe20000010000 */
[----:B--2---:R-:W-:Y:S01]  /*1c7a0*/  F2FP.PACK_AB R15, R82, R87 ;  /* 0x00000057520f723e */ /* 0x004fe200000000ff */
[----:B------:R-:W-:Y:S01]  /*1c7b0*/  FADD.FTZ R9, R250, R9 ;  /* 0x00000009fa097221 */ /* 0x000fe20000010000 */
[----:B------:R-:W-:Y:S01]  /*1c7c0*/  LDSM.16.MT88.4 R144, [R182+0x11800] ;  /* 0x01180000b690783b */ /* 0x000fe20000004200 */
[----:B------:R-:W-:-:S02]  /*1c7d0*/  FADD.FTZ R0, R143, R0 ;  /* 0x000000008f007221 */ /* 0x000fc40000010000 */
[----:B------:R-:W-:Y:S02]  /*1c7e0*/  FADD.FTZ R9, R247, R9 ;  /* 0x00000009f7097221 */ /* 0x000fe40000010000 */
[----:B------:R-:W-:Y:S02]  /*1c7f0*/  FADD.FTZ R0, R244, R0 ;  /* 0x00000000f4007221 */ /* 0x000fe40000010000 */
[----:B------:R-:W-:Y:S02]  /*1c800*/  FADD.FTZ R9, R246, R9 ;  /* 0x00000009f6097221 */ /* 0x000fe40000010000 */
[----:B------:R-:W-:Y:S02]  /*1c810*/  FADD.FTZ R0, R240, R0 ;  /* 0x00000000f0007221 */ /* 0x000fe40000010000 */
[----:B------:R-:W-:Y:S02]  /*1c820*/  FFMA.FTZ R10, R229, R4, -R7 ;  /* 0x00000004e50a7223 */ /* 0x000fe40000010807 */
[----:B------:R-:W-:-:S02]  /*1c830*/  FADD.FTZ R9, R239, R9 ;  /* 0x00000009ef097221 */ /* 0x000fc40000010000 */
[----:B------:R-:W-:Y:S01]  /*1c840*/  FADD.FTZ R0, R242, R0 ;  /* 0x00000000f2007221 */ /* 0x000fe20000010000 */
[----:B------:R2:W-:Y:S01]  /*1c850*/  MUFU.EX2 R78, R10 ;  /* 0x0000000a004e7308 */ /* 0x0005e20000000800 */
[----:B---3--:R-:W-:Y:S01]  /*1c860*/  HMMA.16816.F32 R64, R12, R32, R40 ;  /* 0x000000200c40723c */ /* 0x008fe20000001828 */
[----:B------:R-:W-:Y:S02]  /*1c870*/  FADD.FTZ R9, R241, R9 ;  /* 0x00000009f1097221 */ /* 0x000fe40000010000 */
[----:B------:R-:W-:-:S05]  /*1c880*/  FADD.FTZ R0, R243, R0 ;  /* 0x00000000f3007221 */ /* 0x000fca0000010000 */
[C---:B------:R-:W-:Y:S01]  /*1c890*/  HMMA.16816.F32 R48, R12.reuse, R34, R36 ;  /* 0x000000220c30723c */ /* 0x040fe20000001824 */
[----:B------:R-:W3:Y:S01]  /*1c8a0*/  LDSM.16.MT88.4 R32, [R181+0x11000] ;  /* 0x01100000b520783b */ /* 0x000ee20000004200 */
[----:B------:R-:W-:Y:S02]  /*1c8b0*/  FADD.FTZ R9, R171, R9 ;  /* 0x00000009ab097221 */ /* 0x000fe40000010000 */
[----:B--2---:R-:W-:Y:S02]  /*1c8c0*/  FFMA.FTZ R10, R226, R4, -R7 ;  /* 0x00000004e20a7223 */ /* 0x004fe40000010807 */
[----:B------:R-:W-:Y:S02]  /*1c8d0*/  FADD.FTZ R0, R169, R0 ;  /* 0x00000000a9007221 */ /* 0x000fe40000010000 */
[----:B------:R2:W5:Y:S01]  /*1c8e0*/  MUFU.EX2 R77, R10 ;  /* 0x0000000a004d7308 */ /* 0x0005620000000800 */
[----:B------:R-:W-:Y:S02]  /*1c8f0*/  FADD.FTZ R9, R170, R9 ;  /* 0x00000009aa097221 */ /* 0x000fe40000010000 */
[----:B------:R-:W-:Y:S01]  /*1c900*/  FADD.FTZ R0, R165, R0 ;  /* 0x00000000a5007221 */ /* 0x000fe20000010000 */
[----:B-1----:R-:W-:Y:S01]  /*1c910*/  HMMA.16816.F32 R36, R12, R20, R60 ;  /* 0x000000140c24723c */ /* 0x002fe2000000183c */
[----:B------:R-:W-:-:S02]  /*1c920*/  FADD.FTZ R9, R137, R9 ;  /* 0x0000000989097221 */ /* 0x000fc40000010000 */
[----:B------:R-:W-:Y:S02]  /*1c930*/  FADD.FTZ R0, R167, R0 ;  /* 0x00000000a7007221 */ /* 0x000fe40000010000 */
[----:B--2---:R-:W-:-:S04]  /*1c940*/  FFMA.FTZ R10, R219, R4, -R7 ;  /* 0x00000004db0a7223 */ /* 0x004fc80000010807 */
[----:B------:R1:W-:Y:S01]  /*1c950*/  MUFU.EX2 R76, R10 ;  /* 0x0000000a004c7308 */ /* 0x0003e20000000800 */
[----:B------:R-:W-:Y:S02]  /*1c960*/  FADD.FTZ R9, R164, R9 ;  /* 0x00000009a4097221 */ /* 0x000fe40000010000 */
[----:B------:R-:W-:Y:S02]  /*1c970*/  FADD.FTZ R0, R168, R0 ;  /* 0x00000000a8007221 */ /* 0x000fe40000010000 */
[----:B------:R-:W-:Y:S02]  /*1c980*/  FADD.FTZ R9, R166, R9 ;  /* 0x00000009a6097221 */ /* 0x000fe40000010000 */
[----:B-1----:R-:W-:Y:S01]  /*1c990*/  FFMA.FTZ R10, R223, R4, -R7 ;  /* 0x00000004df0a7223 */ /* 0x002fe20000010807 */
[----:B----4-:R-:W-:Y:S01]  /*1c9a0*/  HMMA.16816.F32 R52, R12, R28, R52 ;  /* 0x0000001c0c34723c */ /* 0x010fe20000001834 */
[----:B------:R-:W-:Y:S01]  /*1c9b0*/  FADD.FTZ R0, R136, R0 ;  /* 0x0000000088007221 */ /* 0x000fe20000010000 */
[----:B------:R-:W-:Y:S01]  /*1c9c0*/  LDSM.16.MT88.4 R164, [R181+0x11800] ;  /* 0x01180000b5a4783b */ /* 0x000fe20000004200 */
[----:B------:R1:W2:Y:S01]  /*1c9d0*/  MUFU.EX2 R62, R10 ;  /* 0x0000000a003e7308 */ /* 0x0002a20000000800 */
[----:B------:R-:W-:-:S02]  /*1c9e0*/  FADD.FTZ R9, R140, R9 ;  /* 0x000000098c097221 */ /* 0x000fc40000010000 */
[----:B------:R-:W-:Y:S01]  /*1c9f0*/  FADD.FTZ R0, R132, R0 ;  /* 0x0000000084007221 */ /* 0x000fe20000010000 */
[----:B------:R-:W-:Y:S01]  /*1ca00*/  LDSM.16.MT88.4 R136, [R184+0x11800] ;  /* 0x01180000b888783b */ /* 0x000fe20000004200 */
[----:B-1----:R-:W-:-:S04]  /*1ca10*/  FFMA.FTZ R10, R230, R4, -R5 ;  /* 0x00000004e60a7223 */ /* 0x002fc80000010805 */
[----:B------:R1:W4:Y:S01]  /*1ca20*/  MUFU.EX2 R61, R10 ;  /* 0x0000000a003d7308 */ /* 0x0003220000000800 */
[----:B------:R-:W-:Y:S02]  /*1ca30*/  FADD.FTZ R9, R131, R9 ;  /* 0x0000000983097221 */ /* 0x000fe40000010000 */
[----:B------:R-:W-:Y:S01]  /*1ca40*/  FADD.FTZ R0, R134, R0 ;  /* 0x0000000086007221 */ /* 0x000fe20000010000 */
[----:B------:R-:W-:Y:S01]  /*1ca50*/  HMMA.16816.F32 R56, R12, R30, R56 ;  /* 0x0000001e0c38723c */ /* 0x000fe20000001838 */
[----:B------:R-:W-:Y:S01]  /*1ca60*/  FADD.FTZ R9, R133, R9 ;  /* 0x0000000985097221 */ /* 0x000fe20000010000 */
[----:B------:R-:W3:Y:S01]  /*1ca70*/  LDSM.16.MT88.4 R28, [R184+0x11000] ;  /* 0x01100000b81c783b */ /* 0x000ee20000004200 */
[----:B------:R-:W-:Y:S02]  /*1ca80*/  FADD.FTZ R0, R135, R0 ;  /* 0x0000000087007221 */ /* 0x000fe40000010000 */
[----:B------:R-:W-:-:S03]  /*1ca90*/  FADD.FTZ R9, R19, R9 ;  /* 0x0000000913097221 */ /* 0x000fc60000010000 */
[C---:B------:R-:W-:Y:S01]  /*1caa0*/  HMMA.16816.F32 R40, R12.reuse, R22, R68 ;  /* 0x000000160c28723c */ /* 0x040fe20000001844 */
[----:B-1----:R-:W-:Y:S01]  /*1cab0*/  FFMA.FTZ R10, R232, R4, -R5 ;  /* 0x00000004e80a7223 */ /* 0x002fe20000010805 */
[----:B------:R-:W1:Y:S06]  /*1cac0*/  LDSM.16.MT88.4 R20, [R182+0x11000] ;  /* 0x01100000b614783b */ /* 0x000e6c0000004200 */
[----:B------:R-:W-:Y:S01]  /*1cad0*/  HMMA.16816.F32 R72, R12, R24, R72 ;  /* 0x000000180c48723c */ /* 0x000fe20000001848 */
[----:B------:R2:W1:Y:S01]  /*1cae0*/  MUFU.EX2 R60, R10 ;  /* 0x0000000a003c7308 */ /* 0x0004620000000800 */
[----:B------:R-:W-:-:S06]  /*1caf0*/  FADD.FTZ R0, R129, R0 ;  /* 0x0000000081007221 */ /* 0x000fcc0000010000 */
[----:B------:R-:W-:Y:S01]  /*1cb00*/  HMMA.16816.F32 R44, R12, R26, R44 ;  /* 0x0000001a0c2c723c */ /* 0x000fe2000000182c */
[----:B------:R-:W-:Y:S01]  /*1cb10*/  FADD.FTZ R9, R130, R9 ;  /* 0x0000000982097221 */ /* 0x000fe20000010000 */
[----:B------:R-:W1:Y:S05]  /*1cb20*/  LDSM.16.MT88.4 R24, [R183+0x11000] ;  /* 0x01100000b718783b */ /* 0x000e6a0000004200 */
[----:B-----5:R-:W-:Y:S02]  /*1cb30*/  F2FP.PACK_AB R12, R77, R78 ;  /* 0x0000004e4d0c723e */ /* 0x020fe400000000ff */
[----:B------:R-:W-:Y:S02]  /*1cb40*/  F2FP.PACK_AB R13, R80, R81 ;  /* 0x00000051500d723e */ /* 0x000fe400000000ff */
[----:B--2---:R-:W-:-:S02]  /*1cb50*/  F2FP.PACK_AB R14, R62, R76 ;  /* 0x0000004c3e0e723e */ /* 0x004fc400000000ff */
[----:B----4-:R-:W-:Y:S01]  /*1cb60*/  F2FP.PACK_AB R15, R61, R79 ;  /* 0x0000004f3d0f723e */ /* 0x010fe200000000ff */
[----:B------:R-:W-:Y:S02]  /*1cb70*/  FFMA.FTZ R10, R231, R4, -R5 ;  /* 0x00000004e70a7223 */ /* 0x000fe40000010805 */
[----:B------:R-:W-:-:S04]  /*1cb80*/  FADD.FTZ R0, R17, R0 ;  /* 0x0000000011007221 */ /* 0x000fc80000010000 */
[----:B---3--:R-:W-:Y:S01]  /*1cb90*/  HMMA.16816.F32 R64, R12, R32, R64 ;  /* 0x000000200c40723c */ /* 0x008fe20000001840 */
[----:B------:R2:W-:Y:S01]  /*1cba0*/  MUFU.EX2 R32, R10 ;  /* 0x0000000a00207308 */ /* 0x0005e20000000800 */
[----:B------:R-:W-:Y:S02]  /*1cbb0*/  FADD.FTZ R9, R16, R9 ;  /* 0x0000000910097221 */ /* 0x000fe40000010000 */
        /* <DEDUP_REMOVED lines=17> */
[----:B------:R2:W5:Y:S02]  /*1ccd0*/  MUFU.EX2 R11, R10 ;  /* 0x0000000a000b7308 */ /* 0x0005640000000800 */
        /* <DEDUP_REMOVED lines=50> */
[----:B-1----:R-:W-:-:S07]  /*1d000*/  FADD.FTZ R0, R60, R0 ;  /* 0x000000003c007221 */ /* 0x002fce0000010000 */
[----:B------:R-:W-:Y:S01]  /*1d010*/  HMMA.16816.F32 R56, R12, R30, R56 ;  /* 0x0000001e0c38723c */ /* 0x000fe20000001838 */
[----:B---3--:R-:W-:-:S07]  /*1d020*/  FADD.FTZ R4, R17, R4 ;  /* 0x0000000411047221 */ /* 0x008fce0000010000 */
[C---:B------:R-:W-:Y:S08]  /*1d030*/  HMMA.16816.F32 R36, R12.reuse, R20, R36 ;  /* 0x000000140c24723c */ /* 0x040ff00000001824 */
[C---:B------:R-:W-:Y:S08]  /*1d040*/  HMMA.16816.F32 R40, R12.reuse, R22, R40 ;  /* 0x000000160c28723c */ /* 0x040ff00000001828 */
[C---:B------:R-:W-:Y:S08]  /*1d050*/  HMMA.16816.F32 R148, R12.reuse, R24, R72 ;  /* 0x000000180c94723c */ /* 0x040ff00000001848 */
[----:B------:R-:W-:Y:S01]  /*1d060*/  HMMA.16816.F32 R44, R12, R26, R44 ;  /* 0x0000001a0c2c723c */ /* 0x000fe2000000182c */
[----:B------:R-:W1:Y:S01]  /*1d070*/  LDSM.16.MT88.4 R12, [R183+0x11800] ;  /* 0x01180000b70c783b */ /* 0x000e620000004200 */
[----:B------:R-:W-:-:S02]  /*1d080*/  FADD.FTZ R0, R32, R0 ;  /* 0x0000000020007221 */ /* 0x000fc40000010000 */
[----:B----4-:R-:W-:Y:S02]  /*1d090*/  FADD.FTZ R4, R16, R4 ;  /* 0x0000000410047221 */ /* 0x010fe40000010000 */
[----:B------:R-:W-:Y:S02]  /*1d0a0*/  FADD.FTZ R0, R19, R0 ;  /* 0x0000000013007221 */ /* 0x000fe40000010000 */
[----:B-----5:R-:W-:Y:S02]  /*1d0b0*/  FADD.FTZ R4, R11, R4 ;  /* 0x000000040b047221 */ /* 0x020fe40000010000 */
        /* <DEDUP_REMOVED lines=18> */
[----:B--2---:R-:W2:Y:S01]  /*1d1e0*/  LDL.LU R173, [R1+0x6c] ;  /* 0x00006c0001ad7983 */ /* 0x004ea20000300800 */
        /* <DEDUP_REMOVED lines=75> */
.L_x_4211:
        /* <DEDUP_REMOVED lines=8> */
.L_x_4212:
[----:B------:R-:W-:Y:S05]  /*1d720*/  BSYNC B0 ;  /* 0x0000000000007941 */ /* 0x000fea0003800000 */
.L_x_4210:
[----:B------:R-:W2:Y:S04]  /*1d730*/  LDL.LU R5, [R1+0x94] ;  /* 0x0000940001057983 */ /* 0x000ea80000300800 */
[----:B------:R-:W3:Y:S04]  /*1d740*/  LDL.LU R7, [R1+0x9c] ;  /* 0x00009c0001077983 */ /* 0x000ee80000300800 */
[----:B------:R-:W4:Y:S04]  /*1d750*/  LDL.LU R9, [R1+0xa0] ;  /* 0x0000a00001097983 */ /* 0x000f280000300800 */
[----:B------:R-:W4:Y:S04]  /*1d760*/  LDL R10, [R1+0x14c] ;  /* 0x00014c00010a7983 */ /* 0x000f280000100800 */
[----:B------:R-:W4:Y:S04]  /*1d770*/  LDL.LU R11, [R1+0xc0] ;  /* 0x0000c000010b7983 */ /* 0x000f280000300800 */
[----:B------:R-:W4:Y:S04]  /*1d780*/  LDL.LU R12, [R1+0x78] ;  /* 0x00007800010c7983 */ /* 0x000f280000300800 */
[----:B------:R-:W4:Y:S04]  /*1d790*/  LDL.LU R13, [R1+0x8c] ;  /* 0x00008c00010d7983 */ /* 0x000f280000300800 */
[----:B------:R-:W4:Y:S04]  /*1d7a0*/  LDL.LU R14, [R1+0x88] ;  /* 0x00008800010e7983 */ /* 0x000f280000300800 */
[----:B------:R-:W4:Y:S04]  /*1d7b0*/  LDL.LU R15, [R1+0x84] ;  /* 0x00008400010f7983 */ /* 0x000f280000300800 */
[----:B------:R-:W4:Y:S04]  /*1d7c0*/  LDL.LU R16, [R1+0x80] ;  /* 0x0000800001107983 */ /* 0x000f280000300800 */
[----:B------:R-:W4:Y:S04]  /*1d7d0*/  LDL R22, [R1] ;  /* 0x0000000001167983 */ /* 0x000f280000100800 */
[----:B------:R-:W4:Y:S04]  /*1d7e0*/  LDL.LU R21, [R1+0x90] ;  /* 0x0000900001157983 */ /* 0x000f280000300800 */
[----:B------:R-:W4:Y:S04]  /*1d7f0*/  LDL.LU R20, [R1+0x98] ;  /* 0x0000980001147983 */ /* 0x000f280000300800 */
[----:B------:R-:W4:Y:S04]  /*1d800*/  LDL.LU R19, [R1+0x74] ;  /* 0x0000740001137983 */ /* 0x000f280000300800 */
[----:B------:R-:W4:Y:S04]  /*1d810*/  LDL.LU R17, [R1+0x7c] ;  /* 0x00007c0001117983 */ /* 0x000f280000300800 */
[----:B------:R-:W4:Y:S04]  /*1d820*/  LDL R27, [R1+0x14] ;  /* 0x00001400011b7983 */ /* 0x000f280000100800 */
[----:B------:R-:W4:Y:S01]  /*1d830*/  LDL R62, [R1+0x10] ;  /* 0x00001000013e7983 */ /* 0x000f220000100800 */
[----:B------:R-:W-:-:S03]  /*1d840*/  LEA R194, P3, R0, R222, 0x1 ;  /* 0x000000de00c27211 */ /* 0x000fc600078608ff */
[----:B------:R-:W-:Y:S01]  /*1d850*/  STL [R1+0x1b8], R156 ;  /* 0x0001b89c01007387 */ /* 0x000fe20000100800 */
[----:B------:R-:W-:-:S03]  /*1d860*/  LEA.HI.X R195, R0, R221, R4, 0x1, P3 ;  /* 0x000000dd00c37211 */ /* 0x000fc600018f0c04 */
        /* <DEDUP_REMOVED lines=23> */
[----:B--2---:R-:W-:-:S02]  /*1d9e0*/  IMAD.MOV.U32 R48, RZ, RZ, R5 ;  /* 0x000000ffff307224 */ /* 0x004fc400078e0005 */
[----:B---3--:R-:W-:Y:S01]  /*1d9f0*/  IMAD.MOV.U32 R49, RZ, RZ, R7 ;  /* 0x000000ffff317224 */ /* 0x008fe200078e0007 */
[----:B----4-:R-:W-:Y:S01]  /*1da00*/  MOV R50, R9 ;  /* 0x0000000900327202 */ /* 0x010fe20000000f00 */
[----:B------:R-:W-:Y:S02]  /*1da10*/  IMAD.MOV.U32 R51, RZ, RZ, R10 ;  /* 0x000000ffff337224 */ /* 0x000fe400078e000a */
[----:B------:R-:W-:Y:S02]  /*1da20*/  IMAD.MOV.U32 R52, RZ, RZ, R11 ;  /* 0x000000ffff347224 */ /* 0x000fe400078e000b */
[----:B------:R-:W-:Y:S02]  /*1da30*/  IMAD.MOV.U32 R53, RZ, RZ, R12 ;  /* 0x000000ffff357224 */ /* 0x000fe400078e000c */
[----:B------:R-:W-:Y:S02]  /*1da40*/  IMAD.MOV.U32 R54, RZ, RZ, R13 ;  /* 0x000000ffff367224 */ /* 0x000fe400078e000d */
[----:B------:R-:W-:Y:S01]  /*1da50*/  IMAD.MOV.U32 R55, RZ, RZ, R14 ;  /* 0x000000ffff377224 */ /* 0x000fe200078e000e */
[----:B------:R-:W-:Y:S01]  /*1da60*/  MOV R60, R15 ;  /* 0x0000000f003c7202 */ /* 0x000fe20000000f00 */
[----:B------:R-:W-:Y:S01]  /*1da70*/  IMAD.MOV.U32 R61, RZ, RZ, R16 ;  /* 0x000000ffff3d7224 */ /* 0x000fe200078e0010 */
[----:B------:R-:W-:Y:S01]  /*1da80*/  ISETP.GE.AND P2, PT, R154, R22, PT ;  /* 0x000000169a00720c */ /* 0x000fe20003f46270 */
[----:B------:R-:W-:-:S04]  /*1da90*/  IMAD.MOV.U32 R56, RZ, RZ, R21 ;  /* 0x000000ffff387224 */ /* 0x000fc800078e0015 */
[----:B------:R-:W-:Y:S02]  /*1daa0*/  IMAD.MOV.U32 R65, RZ, RZ, R56 ;  /* 0x000000ffff417224 */ /* 0x000fe400078e0038 */
[----:B------:R-:W2:Y:S01]  /*1dab0*/  LDL.LU R56, [R1+0x70] ;  /* 0x0000700001387983 */ /* 0x000ea20000300800 */
[----:B------:R-:W-:-:S05]  /*1dac0*/  IMAD.MOV.U32 R57, RZ, RZ, R20 ;  /* 0x000000ffff397224 */ /* 0x000fca00078e0014 */
[----:B------:R-:W-:Y:S01]  /*1dad0*/  @!P2 IADD3 R5, P1, R0, R220, RZ ;  /* 0x000000dc0005a210 */ /* 0x000fe20007f3e0ff */
[----:B------:R-:W-:Y:S01]  /*1dae0*/  @!P2 IMAD.MOV.U32 R10, RZ, RZ, R0 ;  /* 0x000000ffff0aa224 */ /* 0x000fe200078e0000 */
[----:B------:R-:W-:Y:S01]  /*1daf0*/  @!P2 MOV R23, R4 ;  /* 0x000000040017a202 */ /* 0x000fe20000000f00 */
[----:B------:R-:W-:Y:S01]  /*1db00*/  @!P2 IMAD.MOV.U32 R11, RZ, RZ, R4 ;  /* 0x000000ffff0ba224 */ /* 0x000fe200078e0004 */
[----:B------:R-:W-:Y:S01]  /*1db10*/  @P2 STS.128 [R191+0xa000], RZ ;  /* 0x00a000ffbf002388 */ /* 0x000fe20000000c00 */
[----:B------:R-:W-:Y:S01]  /*1db20*/  @!P2 IMAD.X R7, R4, 0x1, R245, P1 ;  /* 0x000000010407a824 */ /* 0x000fe200008e06f5 */
[----:B------:R-:W-:Y:S01]  /*1db30*/  @!P2 LEA R46, P1, R5, R222, 0x1 ;  /* 0x000000de052ea211 */ /* 0x000fe200078208ff */
[----:B------:R-:W-:Y:S01]  /*1db40*/  @!P2 IMAD R12, R27, 0x30, RZ ;  /* 0x000000301b0ca824 */ /* 0x000fe200078e02ff */
[----:B------:R-:W-:Y:S01]  /*1db50*/  @!PT LDS RZ, [RZ] ;  /* 0x00000000fffff984 */ /* 0x000fe20000000800 */
[----:B------:R-:W-:Y:S01]  /*1db60*/  @!PT LDS RZ, [RZ] ;  /* 0x00000000fffff984 */ /* 0x000fe20000000800 */
[----:B------:R-:W-:Y:S01]  /*1db70*/  @!PT LDS RZ, [RZ] ;  /* 0x00000000fffff984 */ /* 0x000fe20000000800 */
[----:B------:R1:W-:Y:S01]  /*1db80*/  @!P2 LDGSTS.E.BYPASS.LTC128B.128 [R191+0xa000], [R194.64] ;  /* 0x0a000000c2bfafae */ /* 0x0003e2000b901d46 */
[----:B------:R-:W-:Y:S01]  /*1db90*/  @!P2 IMAD.MOV.U32 R24, RZ, RZ, R0 ;  /* 0x000000ffff18a224 */ /* 0x000fe200078e0000 */
[----:B------:R-:W-:Y:S01]  /*1dba0*/  @!P2 LEA.HI.X R47, R5, R221, R7, 0x1, P1 ;  /* 0x000000dd052fa211 */ /* 0x000fe200008f0c07 */
[C---:B------:R-:W-:Y:S01]  /*1dbb0*/  @!P2 IMAD.WIDE.U32 R10, R62.reuse, 0x30, R10 ;  /* 0x000000303e0aa825 */ /* 0x040fe200078e000a */
[----:B------:R-:W-:-:S02]  /*1dbc0*/  @!P2 LEA R9, P4, R62, R0, 0x5 ;  /* 0x000000003e09a211 */ /* 0x000fc400078828ff */
[C---:B------:R-:W-:Y:S01]  /*1dbd0*/  @!P2 LEA R5, P3, R62.reuse, R0, 0x6 ;  /* 0x000000003e05a211 */ /* 0x040fe200078630ff */
[--C-:B------:R-:W-:Y:S01]  /*1dbe0*/  @!P2 IMAD.MOV.U32 R25, RZ, RZ, R4.reuse ;  /* 0x000000ffff19a224 */ /* 0x100fe200078e0004 */
[----:B------:R-:W-:Y:S01]  /*1dbf0*/  @!P2 LEA.HI.X R13, R62, R4, R27, 0x5, P4 ;  /* 0x000000043e0da211 */ /* 0x000fe200020f2c1b */
[----:B------:R-:W-:Y:S01]  /*1dc00*/  IMAD.MOV.U32 R59, RZ, RZ, R17 ;  /* 0x000000ffff3b7224 */ /* 0x000fe200078e0011 */
[----:B------:R-:W-:Y:S01]  /*1dc10*/  @!P2 IADD3 R12, R11, R12, RZ ;  /* 0x0000000c0b0ca210 */ /* 0x000fe20007ffe0ff */
[----:B------:R-:W-:Y:S01]  /*1dc20*/  @!P2 IMAD.MOV.U32 R11, RZ, RZ, R4 ;  /* 0x000000ffff0ba224 */ /* 0x000fe200078e0004 */
[----:B------:R-:W-:Y:S01]  /*1dc30*/  @!P2 LEA R42, P4, R10, R222, 0x1 ;  /* 0x000000de0a2aa211 */ /* 0x000fe200078808ff */
[----:B------:R-:W-:Y:S01]  /*1dc40*/  @!P2 IMAD.MOV.U32 R22, RZ, RZ, R0 ;  /* 0x000000ffff16a224 */ /* 0x000fe200078e0000 */
[C---:B------:R-:W-:Y:S01]  /*1dc50*/  @!P2 LEA.HI.X R14, R62.reuse, R4, R27, 0x6, P3 ;  /* 0x000000043e0ea211 */ /* 0x040fe200018f341b */
[----:B------:R-:W-:Y:S01]  /*1dc60*/  IMAD.MOV.U32 R58, RZ, RZ, R19 ;  /* 0x000000ffff3a7224 */ /* 0x000fe200078e0013 */
[----:B------:R-:W-:Y:S01]  /*1dc70*/  @!P2 LEA R7, P1, R62, R0, 0x7 ;  /* 0x000000003e07a211 */ /* 0x000fe200078238ff */
[----:B------:R-:W-:Y:S01]  /*1dc80*/  @!P2 IMAD R26, R27, 0xa0, RZ ;  /* 0x000000a01b1aa824 */ /* 0x000fe200078e02ff */
[-C--:B------:R-:W-:Y:S01]  /*1dc90*/  @!P2 LEA R40, P3, R5, R222.reuse, 0x1 ;  /* 0x000000de0528a211 */ /* 0x080fe200078608ff */
[----:B------:R-:W-:Y:S01]  /*1dca0*/  @!P2 IMAD R19, R27, 0x90, RZ ;  /* 0x000000901b13a824 */ /* 0x000fe200078e02ff */
        /* <DEDUP_REMOVED lines=14> */
[----:B------:R-:W-:Y:S02]  /*1dd90*/  @!P2 IMAD R7, R27, 0x60, RZ ;  /* 0x000000601b07a824 */ /* 0x000fe400078e02ff */
[----:B------:R-:W-:Y:S01]  /*1dda0*/  @!P2 IMAD.WIDE.U32 R16, R62, 0x60, R12 ;  /* 0x000000603e10a825 */ /* 0x000fe200078e000c */
[----:B------:R-:W-:-:S03]  /*1ddb0*/  @!P2 LEA.HI.X R37, R20, R221, R5, 0x1, P1 ;  /* 0x000000dd1425a211 */ /* 0x000fc600008f0c05 */
[----:B------:R-:W-:Y:S01]  /*1ddc0*/  @!P2 IMAD.WIDE.U32 R14, R62, 0x70, R10 ;  /* 0x000000703e0ea825 */ /* 0x000fe200078e000a */
[----:B------:R-:W-:-:S03]  /*1ddd0*/  @!P2 LEA R34, P5, R16, R222, 0x1 ;  /* 0x000000de1022a211 */ /* 0x000fc600078a08ff */
[----:B------:R-:W-:Y:S01]  /*1dde0*/  @!P2 IMAD.WIDE.U32 R10, R62, 0xa0, R24 ;  /* 0x000000a03e0aa825 */ /* 0x000fe200078e0018 */
[----:B------:R-:W-:-:S03]  /*1ddf0*/  @!P2 LEA R32, P4, R14, R222, 0x1 ;  /* 0x000000de0e20a211 */ /* 0x000fc600078808ff */
[----:B------:R-:W-:Y:S01]  /*1de00*/  @!P2 IMAD R9, R27, 0x70, RZ ;  /* 0x000000701b09a824 */ /* 0x000fe200078e02ff */
[----:B------:R-:W-:Y:S01]  /*1de10*/  @!P2 LEA R28, P1, R10, R222, 0x1 ;  /* 0x000000de0a1ca211 */ /* 0x000fe200078208ff */
[----:B------:R-:W-:-:S04]  /*1de20*/  @!P2 IMAD.WIDE.U32 R12, R62, 0x90, R22 ;  /* 0x000000903e0ca825 */ /* 0x000fc800078e0016 */
[----:B------:R-:W-:Y:S01]  /*1de30*/  @!P2 IMAD.IADD R5, R7, 0x1, R17 ;  /* 0x000000010705a824 */ /* 0x000fe200078e0211 */
[----:B------:R-:W-:Y:S01]  /*1de40*/  @!P2 LEA R30, P3, R12, R222, 0x1 ;  /* 0x000000de0c1ea211 */ /* 0x000fe200078608ff */
[----:B------:R-:W-:Y:S02]  /*1de50*/  @!P2 IMAD.IADD R11, R26, 0x1, R11 ;  /* 0x000000011a0ba824 */ /* 0x000fe400078e020b */
[----:B------:R-:W-:Y:S01]  /*1de60*/  @!P2 IMAD.IADD R7, R15, 0x1, R9 ;  /* 0x000000010f07a824 */ /* 0x000fe200078e0209 */
[----:B------:R-:W-:Y:S01]  /*1de70*/  @!P2 IADD3 R9, R13, R19, RZ ;  /* 0x000000130d09a210 */ /* 0x000fe20007ffe0ff */
[----:B------:R-:W-:Y:S01]  /*1de80*/  @!P2 IMAD.MOV.U32 R17, RZ, RZ, R4 ;  /* 0x000000ffff11a224 */ /* 0x000fe200078e0004 */
[-C--:B------:R-:W-:Y:S01]  /*1de90*/  @!P2 LEA.HI.X R35, R16, R221.reuse, R5, 0x1, P5 ;  /* 0x000000dd1023a211 */ /* 0x080fe200028f0c05 */
[----:B------:R-:W-:Y:S01]  /*1dea0*/  @!P2 IMAD.MOV.U32 R16, RZ, RZ, R0 ;  /* 0x000000ffff10a224 */ /* 0x000fe200078e0000 */
[-C--:B------:R-:W-:Y:S01]  /*1deb0*/  @!P2 LEA.HI.X R29, R10, R221.reuse, R11, 0x1, P1 ;  /* 0x000000dd0a1da211 */ /* 0x080fe200008f0c0b */
[----:B------:R-:W-:Y:S01]  /*1dec0*/  @P2 STS.128 [R191+0xa800], RZ ;  /* 0x00a800ffbf002388 */ /* 0x000fe20000000c00 */
        /* <DEDUP_REMOVED lines=8> */
[--C-:B------:R-:W-:Y:S01]  /*1df50*/  @!P2 IMAD.MOV.U32 R11, RZ, RZ, R4.reuse ;  /* 0x000000ffff0ba224 */ /* 0x100fe200078e0004 */
[----:B------:R-:W-:Y:S01]  /*1df60*/  @!P2 MOV R12, R0 ;  /* 0x00000000000ca202 */ /* 0x000fe20000000f00 */
[----:B------:R-:W-:Y:S01]  /*1df70*/  @!P2 IMAD.MOV.U32 R5, RZ, RZ, R4 ;  /* 0x000000ffff05a224 */ /* 0x000fe200078e0004 */
[----:B------:R-:W-:Y:S01]  /*1df80*/  @P2 STS.128 [R191+0xb000], RZ ;  /* 0x00b000ffbf002388 */ /* 0x000fe20000000c00 */
[----:B------:R-:W-:-:S02]  /*1df90*/  @!P2 IMAD.MOV.U32 R14, RZ, RZ, R0 ;  /* 0x000000ffff0ea224 */ /* 0x000fc400078e0000 */
        /* <DEDUP_REMOVED lines=17> */
[----:B------:R-:W-:Y:S02]  /*1e0b0*/  @!P2 LEA R26, P1, R16, R222, 0x1 ;  /* 0x000000de101aa211 */ /* 0x000fe400078208ff */
[C---:B------:R-:W-:Y:S01]  /*1e0c0*/  @!P2 IMAD R7, R27.reuse, 0xd0, RZ ;  /* 0x000000d01b07a824 */ /* 0x040fe200078e02ff */
[----:B------:R-:W-:Y:S01]  /*1e0d0*/  @!PT LDS RZ, [RZ] ;  /* 0x00000000fffff984 */ /* 0x000fe20000000800 */
[----:B------:R-:W-:Y:S01]  /*1e0e0*/  @!PT LDS RZ, [RZ] ;  /* 0x00000000fffff984 */ /* 0x000fe20000000800 */
[----:B------:R-:W-:Y:S01]  /*1e0f0*/  @!PT LDS RZ, [RZ] ;  /* 0x00000000fffff984 */ /* 0x000fe20000000800 */
[----:B------:R4:W-:Y:S01]  /*1e100*/  @!P2 LDGSTS.E.BYPASS.LTC128B.128 [R191+0xc000], [R40.64] ;  /* 0x0c00000028bfafae */ /* 0x0009e2000b901d46 */
[C---:B------:R-:W-:Y:S02]  /*1e110*/  @!P2 IMAD R9, R27.reuse, 0xe0, RZ ;  /* 0x000000e01b09a824 */ /* 0x040fe400078e02ff */
[----:B------:R-:W-:Y:S01]  /*1e120*/  @!P2 IMAD R20, R27, 0xf0, RZ ;  /* 0x000000f01b14a824 */ /* 0x000fe200078e02ff */
[----:B------:R-:W-:Y:S01]  /*1e130*/  @P2 STS.128 [R191+0xc800], RZ ;  /* 0x00c800ffbf002388 */ /* 0x000fe20000000c00 */
[----:B------:R-:W-:-:S03]  /*1e140*/  @!P2 IMAD.WIDE.U32 R12, R62, 0xd0, R12 ;  /* 0x000000d03e0ca825 */ /* 0x000fc600078e000c */
[----:B------:R-:W-:Y:S01]  /*1e150*/  @!PT LDS RZ, [RZ] ;  /* 0x00000000fffff984 */ /* 0x000fe20000000800 */
[----:B------:R-:W-:Y:S01]  /*1e160*/  @!PT LDS RZ, [RZ] ;  /* 0x00000000fffff984 */ /* 0x000fe20000000800 */
[----:B------:R-:W-:Y:S01]  /*1e170*/  @!PT LDS RZ, [RZ] ;  /* 0x00000000fffff984 */ /* 0x000fe20000000800 */
[----:B------:R1:W-:Y:S01]  /*1e180*/  @!P2 LDGSTS.E.BYPASS.LTC128B.128 [R191+0xc800], [R36.64] ;  /* 0x0c80000024bfafae */ /* 0x0003e2000b901d46 */
[----:B------:R-:W-:Y:S01]  /*1e190*/  @!P2 LEA.HI.X R27, R16, R221, R0, 0x1, P1 ;  /* 0x000000dd101ba211 */ /* 0x000fe200008f0c00 */
[----:B------:R-:W-:Y:S02]  /*1e1a0*/  @!P2 IMAD.WIDE.U32 R10, R62, 0xe0, R10 ;  /* 0x000000e03e0aa825 */ /* 0x000fe400078e000a */
[----:B------:R-:W-:Y:S01]  /*1e1b0*/  @P2 STS.128 [R191+0xd000], RZ ;  /* 0x00d000ffbf002388 */ /* 0x000fe20000000c00 */
[----:B------:R-:W-:Y:S01]  /*1e1c0*/  @!P2 LEA R24, P5, R14, R222, 0x1 ;  /* 0x000000de0e18a211 */ /* 0x000fe200078a08ff */
[----:B------:R-:W-:Y:S02]  /*1e1d0*/  @!P2 IMAD.WIDE.U32 R4, R62, 0xf0, R4 ;  /* 0x000000f03e04a825 */ /* 0x000fe400078e0004 */
[----:B------:R-:W-:Y:S01]  /*1e1e0*/  @!PT LDS RZ, [RZ] ;  /* 0x00000000fffff984 */ /* 0x000fe20000000800 */
[----:B------:R-:W-:Y:S01]  /*1e1f0*/  @!PT LDS RZ, [RZ] ;  /* 0x00000000fffff984 */ /* 0x000fe20000000800 */
[----:B------:R-:W-:Y:S01]  /*1e200*/  @!PT LDS RZ, [RZ] ;  /* 0x00000000fffff984 */ /* 0x000fe20000000800 */
[----:B------:R1:W-:Y:S02]  /*1e210*/  @!P2 LDGSTS.E.BYPASS.LTC128B.128 [R191+0xd000], [R34.64] ;  /* 0x0d00000022bfafae */ /* 0x0003e4000b901d46 */
[----:B------:R-:W-:-:S02]  /*1e220*/  @!P2 IMAD.IADD R0, R19, 0x1, R15 ;  /* 0x000000011300a824 */ /* 0x000fc400078e020f */
[----:B------:R-:W-:Y:S01]  /*1e230*/  @P2 STS.128 [R191+0xd800], RZ ;  /* 0x00d800ffbf002388 */ /* 0x000fe20000000c00 */
[----:B------:R-:W-:Y:S01]  /*1e240*/  @!P2 IADD3 R7, R13, R7, RZ ;  /* 0x000000070d07a210 */ /* 0x000fe20007ffe0ff */
[----:B------:R-:W-:Y:S02]  /*1e250*/  @!P2 IMAD.IADD R9, R9, 0x1, R11 ;  /* 0x000000010909a824 */ /* 0x000fe400078e020b */
[----:B------:R-:W-:Y:S01]  /*1e260*/  @!PT LDS RZ, [RZ] ;  /* 0x00000000fffff984 */ /* 0x000fe20000000800 */
[----:B------:R-:W-:Y:S01]  /*1e270*/  @!PT LDS RZ, [RZ] ;  /* 0x00000000fffff984 */ /* 0x000fe20000000800 */
[----:B------:R-:W-:Y:S01]  /*1e280*/  @!PT LDS RZ, [RZ] ;  /* 0x00000000fffff984 */ /* 0x000fe20000000800 */
[----:B------:R1:W-:Y:S01]  /*1e290*/  @!P2 LDGSTS.E.BYPASS.LTC128B.128 [R191+0xd800], [R32.64] ;  /* 0x0d80000020bfafae */ /* 0x0003e2000b901d46 */
[-C--:B------:R-:W-:Y:S01]  /*1e2a0*/  @!P2 LEA R22, P4, R12, R222.reuse, 0x1 ;  /* 0x000000de0c16a211 */ /* 0x080fe200078808ff */
[----:B------:R-:W-:Y:S02]  /*1e2b0*/  IMAD.MOV.U32 R62, RZ, RZ, R59 ;  /* 0x000000ffff3e7224 */ /* 0x000fe400078e003b */
[----:B------:R-:W-:Y:S01]  /*1e2c0*/  @P2 STS.128 [R191+0xe000], RZ ;  /* 0x00e000ffbf002388 */ /* 0x000fe20000000c00 */
[----:B------:R-:W-:Y:S02]  /*1e2d0*/  @!P2 IMAD.IADD R5, R5, 0x1, R20 ;  /* 0x000000010505a824 */ /* 0x000fe400078e0214 */
[----:B------:R-:W-:Y:S01]  /*1e2e0*/  IMAD.MOV.U32 R63, RZ, RZ, R58 ;  /* 0x000000ffff3f7224 */ /* 0x000fe200078e003a */
[----:B------:R-:W-:Y:S01]  /*1e2f0*/  @!PT LDS RZ, [RZ] ;  /* 0x00000000fffff984 */ /* 0x000fe20000000800 */
[----:B------:R-:W-:Y:S01]  /*1e300*/  @!PT LDS RZ, [RZ] ;  /* 0x00000000fffff984 */ /* 0x000fe20000000800 */
[----:B------:R-:W-:Y:S01]  /*1e310*/  @!PT LDS RZ, [RZ] ;  /* 0x00000000fffff984 */ /* 0x000fe20000000800 */
[----:B------:R1:W-:Y:S01]  /*1e320*/  @!P2 LDGSTS.E.BYPASS.LTC128B.128 [R191+0xe000], [R38.64] ;  /* 0x0e00000026bfafae */ /* 0x0003e2000b901d46 */
[----:B------:R-:W-:Y:S01]  /*1e330*/  @!P2 LEA R20, P3, R10, R222, 0x1 ;  /* 0x000000de0a14a211 */ /* 0x000fe200078608ff */
[----:B------:R-:W-:-:S02]  /*1e340*/  IMAD.MOV.U32 R64, RZ, RZ, R57 ;  /* 0x000000ffff407224 */ /* 0x000fc400078e0039 */
        /* <DEDUP_REMOVED lines=42> */
[----:B------:R-:W2:Y:S04]  /*1e5f0*/  LDSM.16.M88.4 R36, [R159+0x2800] ;  /* 0x002800009f24783b */ /* 0x000ea80000000200 */
[----:B------:R-:W-:Y:S04]  /*1e600*/  LDSM.16.M88.4 R32, [R159+0x3000] ;  /* 0x003000009f20783b */ /* 0x000fe80000000200 */
[----:B---3--:R-:W-:Y:S04]  /*1e610*/  LDSM.16.M88.4 R44, [R159+0x3800] ;  /* 0x003800009f2c783b */ /* 0x008fe80000000200 */
[----:B------:R-:W-:Y:S04]  /*1e620*/  LDSM.16.M88.4 R76, [R88+0x3000] ;  /* 0x00300000584c783b */ /* 0x000fe80000000200 */
[----:B------:R-:W-:Y:S04]  /*1e630*/  LDSM.16.M88.4 R72, [R88+0x3800] ;  /* 0x003800005848783b */ /* 0x000fe80000000200 */
[----:B------:R-:W-:Y:S01]  /*1e640*/  LDSM.16.M88.4 R84, [R159+0x4000] ;  /* 0x004000009f54783b */ /* 0x000fe20000000200 */
[----:B------:R-:W-:Y:S01]  /*1e650*/  IMAD.MOV.U32 R96, RZ, RZ, R65 ;  /* 0x000000ffff607224 */ /* 0x000fe200078e0041 */
[----:B------:R-:W-:Y:S01]  /*1e660*/  MOV R104, R60 ;  /* 0x0000003c00687202 */ /* 0x000fe20000000f00 */
[----:B------:R-:W-:Y:S01]  /*1e670*/  IMAD.MOV.U32 R89, RZ, RZ, R64 ;  /* 0x000000ffff597224 */ /* 0x000fe200078e0040 */
[----:B------:R-:W-:Y:S01]  /*1e680*/  LDSM.16.M88.4 R68, [R88+0x4000] ;  /* 0x004000005844783b */ /* 0x000fe20000000200 */
[----:B------:R-:W-:-:S02]  /*1e690*/  IMAD.MOV.U32 R97, RZ, RZ, R63 ;  /* 0x000000ffff617224 */ /* 0x000fc400078e003f */
[----:B------:R-:W-:Y:S01]  /*1e6a0*/  IMAD.MOV.U32 R106, RZ, RZ, R62 ;  /* 0x000000ffff6a7224 */ /* 0x000fe200078e003e */
[----:B------:R-:W-:Y:S01]  /*1e6b0*/  LDSM.16.M88.4 R92, [R159+0x4800] ;  /* 0x004800009f5c783b */ /* 0x000fe20000000200 */
[----:B------:R-:W-:Y:S02]  /*1e6c0*/  IMAD.MOV.U32 R105, RZ, RZ, R61 ;  /* 0x000000ffff697224 */ /* 0x000fe400078e003d */
[----:B------:R-:W-:Y:S01]  /*1e6d0*/  IMAD.MOV.U32 R103, RZ, RZ, R55 ;  /* 0x000000ffff677224 */ /* 0x000fe200078e0037 */
[----:B------:R-:W-:Y:S01]  /*1e6e0*/  MOV R100, R51 ;  /* 0x0000003300647202 */ /* 0x000fe20000000f00 */
[----:B------:R-:W-:Y:S01]  /*1e6f0*/  IMAD.MOV.U32 R102, RZ, RZ, R54 ;  /* 0x000000ffff667224 */ /* 0x000fe200078e0036 */
[----:B------:R-:W-:Y:S01]  /*1e700*/  LDSM.16.M88.4 R80, [R88+0x2800] ;  /* 0x002800005850783b */ /* 0x000fe20000000200 */
[----:B-1----:R-:W-:Y:S01]  /*1e710*/  HMMA.16816.F32 R20, R12, R28, RZ ;  /* 0x0000001c0c14723c */ /* 0x002fe200000018ff */
[----:B------:R-:W-:Y:S02]  /*1e720*/  IMAD.MOV.U32 R98, RZ, RZ, R53 ;  /* 0x000000ffff627224 */ /* 0x000fe400078e0035 */
[----:B------:R-:W-:Y:S01]  /*1e730*/  LDSM.16.M88.4 R120, [R88+0x6000] ;  /* 0x006000005878783b */ /* 0x000fe20000000200 */
[----:B------:R-:W-:-:S02]  /*1e740*/  IMAD.MOV.U32 R99, RZ, RZ, R52 ;  /* 0x000000ffff637224 */ /* 0x000fc400078e0034 */
[----:B------:R-:W-:Y:S01]  /*1e750*/  IMAD.MOV.U32 R101, RZ, RZ, R50 ;  /* 0x000000ffff657224 */ /* 0x000fe200078e0032 */
[----:B------:R-:W-:Y:S01]  /*1e760*/  LDSM.16.M88.4 R128, [R159+0x9800] ;  /* 0x009800009f80783b */ /* 0x000fe20000000200 */
[----:B------:R-:W-:Y:S02]  /*1e770*/  IMAD.MOV.U32 R91, RZ, RZ, R49 ;  /* 0x000000ffff5b7224 */ /* 0x000fe400078e0031 */
[----:B------:R-:W-:Y:S01]  /*1e780*/  IMAD.MOV.U32 R90, RZ, RZ, R48 ;  /* 0x000000ffff5a7224 */ /* 0x000fe200078e0030 */
[----:B------:R-:W-:Y:S04]  /*1e790*/  LDSM.16.M88.4 R124, [R88+0x5800] ;  /* 0x00580000587c783b */ /* 0x000fe80000000200 */
[----:B------:R-:W-:Y:S04]  /*1e7a0*/  LDSM.16.M88.4 R116, [R88+0x6800] ;  /* 0x006800005874783b */ /* 0x000fe80000000200 */
[----:B------:R-:W-:Y:S04]  /*1e7b0*/  LDSM.16.M88.4 R112, [R88+0x7000] ;  /* 0x007000005870783b */ /* 0x000fe80000000200 */
[----:B------:R-:W0:Y:S04]  /*1e7c0*/  LDGDEPBAR ;  /* 0x00000000000079af */ /* 0x000e280000000000 */
[----:B--2---:R-:W-:Y:S04]  /*1e7d0*/  LDSM.16.M88.4 R24, [R56] ;  /* 0x000000003818783b */ /* 0x004fe80000000200 */
[----:B------:R-:W4:Y:S01]  /*1e7e0*/  LDSM.16.M88.4 R56, [R88+0x2000] ;  /* 0x002000005838783b */ /* 0x000f220000000200 */
[C---:B------:R-:W-:Y:S08]  /*1e7f0*/  HMMA.16816.F32 R64, R12.reuse, R30, RZ ;  /* 0x0000001e0c40723c */ /* 0x040ff000000018ff */
[----:B------:R-:W-:Y:S08]  /*1e800*/  HMMA.16816.F32 R60, R12, R36, RZ ;  /* 0x000000240c3c723c */ /* 0x000ff000000018ff */
[----:B----4-:R-:W-:Y:S08]  /*1e810*/  HMMA.16816.F32 R40, R24, R56, R20 ;  /* 0x000000381828723c */ /* 0x010ff00000001814 */
[C---:B------:R-:W-:Y:S08]  /*1e820*/  HMMA.16816.F32 R52, R12.reuse, R38, RZ ;  /* 0x000000260c34723c */ /* 0x040ff000000018ff */
[----:B------:R-:W-:Y:S08]  /*1e830*/  HMMA.16816.F32 R36, R12, R44, RZ ;  /* 0x0000002c0c24723c */ /* 0x000ff000000018ff */
[----:B------:R-:W-:Y:S01]  /*1e840*/  IMAD.MOV.U32 R17, RZ, RZ, R40 ;  /* 0x000000ffff117224 */ /* 0x000fe200078e0028 */
[----:B------:R-:W-:Y:S01]  /*1e850*/  MOV R2, R43 ;  /* 0x0000002b00027202 */ /* 0x000fe20000000f00 */
[----:B------:R-:W-:-:S02]  /*1e860*/  IMAD.MOV.U32 R7, RZ, RZ, R41 ;  /* 0x000000ffff077224 */ /* 0x000fc400078e0029 */
[----:B------:R-:W-:Y:S02]  /*1e870*/  IMAD.MOV.U32 R5, RZ, RZ, R42 ;  /* 0x000000ffff057224 */ /* 0x000fe400078e002a */
[----:B------:R-:W-:Y:S08]  /*1e880*/  HMMA.16816.F32 R40, R12, R34, RZ ;  /* 0x000000220c28723c */ /* 0x000ff000000018ff */
[C---:B------:R-:W-:Y:S01]  /*1e890*/  HMMA.16816.F32 R56, R24.reuse, R58, R64 ;  /* 0x0000003a1838723c */ /* 0x040fe20000001840 */
[----:B------:R-:W-:Y:S01]  /*1e8a0*/  IMAD.MOV.U32 R172, RZ, RZ, R106 ;  /* 0x000000ffffac7224 */ /* 0x000fe200078e006a */
[----:B------:R-:W-:Y:S01]  /*1e8b0*/  MOV R174, R104 ;  /* 0x0000006800ae7202 */ /* 0x000fe20000000f00 */
[----:B------:R-:W-:Y:S01]  /*1e8c0*/  IMAD.MOV.U32 R173, RZ, RZ, R105 ;  /* 0x000000ffffad7224 */ /* 0x000fe200078e0069 */
[----:B------:R-:W-:Y:S01]  /*1e8d0*/  MOV R196, R98 ;  /* 0x0000006200c47202 */ /* 0x000fe20000000f00 */
[----:B------:R-:W-:Y:S03]  /*1e8e0*/  LDSM.16.M88.4 R104, [R88+0x7800] ;  /* 0x007800005868783b */ /* 0x000fe60000000200 */
[C---:B------:R-:W-:Y:S01]  /*1e8f0*/  HMMA.16816.F32 R36, R24.reuse, R72, R36 ;  /* 0x000000481824723c */ /* 0x040fe20000001824 */
[----:B------:R-:W-:Y:S07]  /*1e900*/  LDSM.16.M88.4 R64, [R159+0x7000] ;  /* 0x007000009f40783b */ /* 0x000fee0000000200 */
[----:B------:R-:W-:Y:S08]  /*1e910*/  HMMA.16816.F32 R40, R24, R78, R40 ;  /* 0x0000004e1828723c */ /* 0x000ff00000001828 */
[C---:B------:R-:W-:Y:S08]  /*1e920*/  HMMA.16816.F32 R28, R12.reuse, R84, RZ ;  /* 0x000000540c1c723c */ /* 0x040ff000000018ff */
[C---:B------:R-:W-:Y:S08]  /*1e930*/  HMMA.16816.F32 R20, R12.reuse, R86, RZ ;  /* 0x000000560c14723c */ /* 0x040ff000000018ff */
[C---:B------:R-:W-:Y:S01]  /*1e940*/  HMMA.16816.F32 R48, R12.reuse, R32, RZ ;  /* 0x000000200c30723c */ /* 0x040fe200000018ff */
[----:B------:R-:W-:Y:S01]  /*1e950*/  IMAD.MOV.U32 R133, RZ, RZ, R56 ;  /* 0x000000ffff857224 */ /* 0x000fe200078e0038 */
[----:B------:R-:W-:Y:S01]  /*1e960*/  MOV R132, R57 ;  /* 0x0000003900847202 */ /* 0x000fe20000000f00 */
[----:B------:R-:W-:Y:S01]  /*1e970*/  IMAD.MOV.U32 R19, RZ, RZ, R58 ;  /* 0x000000ffff137224 */ /* 0x000fe200078e003a */
[----:B------:R-:W1:Y:S04]  /*1e980*/  LDSM.16.M88.4 R84, [R159+0x5000] ;  /* 0x005000009f54783b */ /* 0x000e680000000200 */
[----:B------:R-:W-:Y:S01]  /*1e990*/  HMMA.16816.F32 R32, R12, R46, RZ ;  /* 0x0000002e0c20723c */ /* 0x000fe200000018ff */
[----:B------:R-:W-:Y:S01]  /*1e9a0*/  IMAD.MOV.U32 R18, RZ, RZ, R59 ;  /* 0x000000ffff127224 */ /* 0x000fe200078e003b */
[----:B------:R-:W-:Y:S01]  /*1e9b0*/  MOV R4, R42 ;  /* 0x0000002a00047202 */ /* 0x000fe20000000f00 */
[----:B------:R-:W2:Y:S01]  /*1e9c0*/  LDSM.16.M88.4 R56, [R88+0x4800] ;  /* 0x004800005838783b */ /* 0x000ea20000000200 */
[----:B------:R-:W-:Y:S01]  /*1e9d0*/  IMAD.MOV.U32 R10, RZ, RZ, R40 ;  /* 0x000000ffff0a7224 */ /* 0x000fe200078e0028 */
[----:B------:R-:W-:Y:S01]  /*1e9e0*/  MOV R16, R38 ;  /* 0x0000002600107202 */ /* 0x000fe20000000f00 */
[----:B------:R-:W-:Y:S01]  /*1e9f0*/  IMAD.MOV.U32 R9, RZ, RZ, R41 ;  /* 0x000000ffff097224 */ /* 0x000fe200078e0029 */
[----:B------:R-:W-:Y:S01]  /*1ea00*/  LDSM.16.M88.4 R44, [R159+0x6800] ;  /* 0x006800009f2c783b */ /* 0x000fe20000000200 */
[----:B------:R-:W-:-:S02]  /*1ea10*/  IMAD.MOV.U32 R0, RZ, RZ, R43 ;  /* 0x000000ffff007224 */ /* 0x000fc400078e002b */
[----:B------:R-:W-:Y:S01]  /*1ea20*/  IMAD.MOV.U32 R135, RZ, RZ, R36 ;  /* 0x000000ffff877224 */ /* 0x000fe200078e0024 */
[----:B------:R-:W3:Y:S01]  /*1ea30*/  LDSM.16.M88.4 R40, [R159+0x5800] ;  /* 0x005800009f28783b */ /* 0x000ee20000000200 */
[----:B------:R-:W-:Y:S02]  /*1ea40*/  IMAD.MOV.U32 R134, RZ, RZ, R37 ;  /* 0x000000ffff867224 */ /* 0x000fe400078e0025 */
[----:B------:R-:W-:Y:S01]  /*1ea50*/  IMAD.MOV.U32 R11, RZ, RZ, R39 ;  /* 0x000000ffff0b7224 */ /* 0x000fe200078e0027 */
[C---:B------:R-:W-:Y:S01]  /*1ea60*/  HMMA.16816.F32 R140, R24.reuse, R68, R28 ;  /* 0x00000044188c723c */ /* 0x040fe2000000181c */
[----:B------:R-:W4:Y:S07]  /*1ea70*/  LDSM.16.M88.4 R36, [R159+0x6000] ;  /* 0x006000009f24783b */ /* 0x000f2e0000000200 */
[C---:B------:R-:W-:Y:S01]  /*1ea80*/  HMMA.16816.F32 R136, R24.reuse, R70, R20 ;  /* 0x000000461888723c */ /* 0x040fe20000001814 */
[----:B------:R-:W1:Y:S07]  /*1ea90*/  LDSM.16.M88.4 R68, [R159+0x7800] ;  /* 0x007800009f44783b */ /* 0x000e6e0000000200 */
[----:B------:R-:W-:Y:S01]  /*1eaa0*/  HMMA.16816.F32 R144, R24, R74, R32 ;  /* 0x0000004a1890723c */ /* 0x000fe20000001820 */
[----:B------:R-:W-:Y:S07]  /*1eab0*/  LDSM.16.M88.4 R72, [R159+0x9000] ;  /* 0x009000009f48783b */ /* 0x000fee0000000200 */
[C---:B------:R-:W-:Y:S08]  /*1eac0*/  HMMA.16816.F32 R32, R12.reuse, R92, RZ ;  /* 0x0000005c0c20723c */ /* 0x040ff000000018ff */
[----:B------:R-:W-:Y:S08]  /*1ead0*/  HMMA.16816.F32 R28, R12, R94, RZ ;  /* 0x0000005e0c1c723c */ /* 0x000ff000000018ff */
[C---:B------:R-:W-:Y:S08]  /*1eae0*/  HMMA.16816.F32 R216, R24.reuse, R82, R52 ;  /* 0x0000005218d8723c */ /* 0x040ff00000001834 */
[----:B------:R-:W-:Y:S01]  /*1eaf0*/  HMMA.16816.F32 R248, R24, R76, R48 ;  /* 0x0000004c18f8723c */ /* 0x000fe20000001830 */
[----:B------:R-:W-:Y:S07]  /*1eb00*/  LDSM.16.M88.4 R76, [R159+0x8800] ;  /* 0x008800009f4c783b */ /* 0x000fee0000000200 */
[----:B-1----:R-:W-:Y:S08]  /*1eb10*/  HMMA.16816.F32 R20, R12, R84, RZ ;  /* 0x000000540c14723c */ /* 0x002ff000000018ff */
[C---:B--2---:R-:W-:Y:S08]  /*1eb20*/  HMMA.16816.F32 R244, R24.reuse, R56, R32 ;  /* 0x0000003818f4723c */ /* 0x044ff00000001820 */
[----:B------:R-:W-:Y:S08]  /*1eb30*/  HMMA.16816.F32 R236, R24, R58, R28 ;  /* 0x0000003a18ec723c */ /* 0x000ff0000000181c */
[C---:B------:R-:W-:Y:S08]  /*1eb40*/  HMMA.16816.F32 R92, R12.reuse, R86, RZ ;  /* 0x000000560c5c723c */ /* 0x040ff000000018ff */
[C---:B---3--:R-:W-:Y:S08]  /*1eb50*/  HMMA.16816.F32 R84, R12.reuse, R40, RZ ;  /* 0x000000280c54723c */ /* 0x048ff000000018ff */
[C---:B------:R-:W-:Y:S08]  /*1eb60*/  HMMA.16816.F32 R56, R12.reuse, R42, RZ ;  /* 0x0000002a0c38723c */ /* 0x040ff000000018ff */
[C---:B----4-:R-:W-:Y:S08]  /*1eb70*/  HMMA.16816.F32 R52, R12.reuse, R36, RZ ;  /* 0x000000240c34723c */ /* 0x050ff000000018ff */
[C---:B------:R-:W-:Y:S08]  /*1eb80*/  HMMA.16816.F32 R48, R12.reuse, R38, RZ ;  /* 0x000000260c30723c */ /* 0x040ff000000018ff */
[C---:B------:R-:W-:Y:S08]  /*1eb90*/  HMMA.16816.F32 R40, R12.reuse, R44, RZ ;  /* 0x0000002c0c28723c */ /* 0x040ff000000018ff */
[C---:B------:R-:W-:Y:S08]  /*1eba0*/  HMMA.16816.F32 R36, R12.reuse, R46, RZ ;  /* 0x0000002e0c24723c */ /* 0x040ff000000018ff */
[----:B------:R-:W-:Y:S08]  /*1ebb0*/  HMMA.16816.F32 R44, R12, R70, RZ ;  /* 0x000000460c2c723c */ /* 0x000ff000000018ff */
[----:B------:R-:W-:Y:S01]  /*1ebc0*/  HMMA.16816.F32 R240, R24, R80, R60 ;  /* 0x0000005018f0723c */ /* 0x000fe2000000183c */
[----:B------:R-:W1:Y:S04]  /*1ebd0*/  LDSM.16.M88.4 R80, [R159+0x8000] ;  /* 0x008000009f50783b */ /* 0x000e680000000200 */
[----:B------:R-:W2:Y:S01]  /*1ebe0*/  LDSM.16.M88.4 R60, [R88+0x5000] ;  /* 0x00500000583c783b */ /* 0x000ea20000000200 */
[----:B------:R-:W-:-:S02]  /*1ebf0*/  IMAD.MOV.U32 R231, RZ, RZ, R196 ;  /* 0x000000ffffe77224 */ /* 0x000fc400078e00c4 */
[C---:B------:R-:W-:Y:S08]  /*1ec00*/  HMMA.16816.F32 R220, R24.reuse, R120, R52 ;  /* 0x0000007818dc723c */ /* 0x040ff00000001834 */
[C---:B------:R-:W-:Y:S08]  /*1ec10*/  HMMA.16816.F32 R204, R24.reuse, R122, R48 ;  /* 0x0000007a18cc723c */ /* 0x040ff00000001830 */
[----:B------:R-:W-:Y:S01]  /*1ec20*/  HMMA.16816.F32 R120, R24, R106, R44 ;  /* 0x0000006a1878723c */ /* 0x000fe2000000182c */
[----:B------:R3:W-:Y:S01]  /*1ec30*/  LDSM.16.M88.4 R44, [R231] ;  /* 0x00000000e72c783b */ /* 0x0007e20000000200 */
[----:B------:R-:W-:-:S03]  /*1ec40*/  IMAD.MOV.U32 R197, RZ, RZ, R97 ;  /* 0x000000ffffc57224 */ /* 0x000fc600078e0061 */
[----:B---3--:R-:W3:Y:S01]  /*1ec50*/  LDL.LU R231, [R1+0xa4] ;  /* 0x0000a40001e77983 */ /* 0x008ee20000300800 */
[----:B------:R-:W-:Y:S02]  /*1ec60*/  IMAD.MOV.U32 R177, RZ, RZ, R101 ;  /* 0x000000ffffb17224 */ /* 0x000fe400078e0065 */
[C---:B-1----:R-:W-:Y:S01]  /*1ec70*/  HMMA.16816.F32 R108, R12.reuse, R80, RZ ;  /* 0x000000500c6c723c */ /* 0x042fe200000018ff */
[----:B------:R-:W-:Y:S02]  /*1ec80*/  IMAD.MOV.U32 R175, RZ, RZ, R103 ;  /* 0x000000ffffaf7224 */ /* 0x000fe400078e0067 */
[----:B------:R-:W-:Y:S02]  /*1ec90*/  IMAD.MOV.U32 R176, RZ, RZ, R102 ;  /* 0x000000ffffb07224 */ /* 0x000fe400078e0066 */
[----:B------:R-:W-:Y:S02]  /*1eca0*/  IMAD.MOV.U32 R178, RZ, RZ, R100 ;  /* 0x000000ffffb27224 */ /* 0x000fe400078e0064 */
[----:B------:R-:W-:Y:S01]  /*1ecb0*/  IMAD.MOV.U32 R156, RZ, RZ, R197 ;  /* 0x000000ffff9c7224 */ /* 0x000fe200078e00c5 */
[----:B------:R-:W-:Y:S01]  /*1ecc0*/  HMMA.16816.F32 R100, R12, R82, RZ ;  /* 0x000000520c64723c */ /* 0x000fe200000018ff */
[----:B------:R-:W-:-:S02]  /*1ecd0*/  IMAD.MOV.U32 R179, RZ, RZ, R99 ;  /* 0x000000ffffb37224 */ /* 0x000fc400078e0063 */
[----:B------:R-:W-:Y:S02]  /*1ece0*/  IMAD.MOV.U32 R198, RZ, RZ, R96 ;  /* 0x000000ffffc67224 */ /* 0x000fe400078e0060 */
[----:B------:R-:W-:-:S03]  /*1ecf0*/  IMAD.MOV.U32 R230, RZ, RZ, R177 ;  /* 0x000000ffffe67224 */ /* 0x000fc600078e00b1 */
[----:B--2---:R-:W-:Y:S08]  /*1ed00*/  HMMA.16816.F32 R232, R24, R60, R20 ;  /* 0x0000003c18e8723c */ /* 0x004ff00000001814 */
        /* <DEDUP_REMOVED lines=9> */
[----:B------:R1:W-:Y:S02]  /*1eda0*/  LDSM.16.M88.4 R12, [R156] ;  /* 0x000000009c0c783b */ /* 0x0003e40000000200 */
[----:B-1----:R-:W-:-:S02]  /*1edb0*/  IMAD.MOV.U32 R156, RZ, RZ, R230 ;  /* 0x000000ffff9c7224 */ /* 0x002fc400078e00e6 */
[----:B------:R-:W2:Y:S03]  /*1edc0*/  LDL.LU R230, [R1+0xa8] ;  /* 0x0000a80001e67983 */ /* 0x000ea60000300800 */
[----:B------:R-:W-:Y:S01]  /*1edd0*/  HMMA.16816.F32 R212, R24, R62, R92 ;  /* 0x0000003e18d4723c */ /* 0x000fe2000000185c */
[----:B------:R-:W-:Y:S01]  /*1ede0*/  IMAD.MOV.U32 R226, RZ, RZ, R179 ;  /* 0x000000ffffe27224 */ /* 0x000fe200078e00b3 */
[----:B------:R-:W-:Y:S01]  /*1edf0*/  MOV R229, R178 ;  /* 0x000000b200e57202 */ /* 0x000fe20000000f00 */
[----:B------:R-:W-:-:S04]  /*1ee00*/  IMAD.MOV.U32 R148, RZ, RZ, R176 ;  /* 0x000000ffff947224 */ /* 0x000fc800078e00b0 */
[----:B------:R-:W-:Y:S01]  /*1ee10*/  IMAD.MOV.U32 R92, RZ, RZ, R135 ;  /* 0x000000ffff5c7224 */ /* 0x000fe200078e0087 */
[C---:B------:R-:W-:Y:S01]  /*1ee20*/  HMMA.16816.F32 R208, R24.reuse, R126, R56 ;  /* 0x0000007e18d0723c */ /* 0x040fe20000001838 */
[----:B------:R-:W-:Y:S02]  /*1ee30*/  IMAD.MOV.U32 R93, RZ, RZ, R134 ;  /* 0x000000ffff5d7224 */ /* 0x000fe400078e0086 */
[----:B------:R-:W-:Y:S02]  /*1ee40*/  IMAD.MOV.U32 R135, RZ, RZ, R175 ;  /* 0x000000ffff877224 */ /* 0x000fe400078e00af */
[----:B------:R-:W-:Y:S02]  /*1ee50*/  IMAD.MOV.U32 R134, RZ, RZ, R174 ;  /* 0x000000ffff867224 */ /* 0x000fe400078e00ae */
[----:B------:R-:W-:Y:S01]  /*1ee60*/  IMAD.MOV.U32 R57, RZ, RZ, R9 ;  /* 0x000000ffff397224 */ /* 0x000fe200078e0009 */
[----:B------:R-:W-:Y:S01]  /*1ee70*/  MOV R59, R0 ;  /* 0x00000000003b7202 */ /* 0x000fe20000000f00 */
[C---:B------:R-:W-:Y:S01]  /*1ee80*/  HMMA.16816.F32 R200, R24.reuse, R116, R40 ;  /* 0x0000007418c8723c */ /* 0x040fe20000001828 */
[----:B------:R-:W-:Y:S01]  /*1ee90*/  IMAD.MOV.U32 R0, RZ, RZ, R173 ;  /* 0x000000ffff007224 */ /* 0x000fe200078e00ad */
[----:B------:R-:W-:Y:S01]  /*1eea0*/  MOV R9, R172 ;  /* 0x000000ac00097202 */ /* 0x000fe20000000f00 */
[----:B------:R-:W1:Y:S05]  /*1eeb0*/  LDSM.16.M88.4 R40, [R88+0x8000] ;  /* 0x008000005828783b */ /* 0x000e6a0000000200 */
[C---:B------:R-:W-:Y:S01]  /*1eec0*/  HMMA.16816.F32 R176, R24.reuse, R118, R36 ;  /* 0x0000007618b0723c */ /* 0x040fe20000001824 */
[----:B------:R-:W4:Y:S07]  /*1eed0*/  LDSM.16.M88.4 R36, [R88+0x8800] ;  /* 0x008800005824783b */ /* 0x000f2e0000000200 */
[C---:B------:R-:W-:Y:S01]  /*1eee0*/  HMMA.16816.F32 R172, R24.reuse, R112, R32 ;  /* 0x0000007018ac723c */ /* 0x040fe20000001820 */
[----:B------:R-:W4:Y:S07]  /*1eef0*/  LDSM.16.M88.4 R32, [R88+0x9000] ;  /* 0x009000005820783b */ /* 0x000f2e0000000200 */
[----:B------:R-:W-:Y:S01]  /*1ef00*/  HMMA.16816.F32 R128, R24, R114, R28 ;  /* 0x000000721880723c */ /* 0x000fe2000000181c */
[----:B------:R1:W4:Y:S01]  /*1ef10*/  LDSM.16.M88.4 R28, [R88+0x9800] ;  /* 0x00980000581c783b */ /* 0x0003220000000200 */
[----:B------:R-:W-:-:S02]  /*1ef20*/  IMAD.MOV.U32 R149, RZ, RZ, R198 ;  /* 0x000000ffff957224 */ /* 0x000fc400078e00c6 */
[----:B------:R-:W-:Y:S02]  /*1ef30*/  IMAD.MOV.U32 R150, RZ, RZ, R90 ;  /* 0x000000ffff967224 */ /* 0x000fe400078e005a */
[----:B------:R-:W-:Y:S02]  /*1ef40*/  IMAD.MOV.U32 R152, RZ, RZ, R91 ;  /* 0x000000ffff987224 */ /* 0x000fe400078e005b */
[----:B------:R-:W-:Y:S01]  /*1ef50*/  IMAD.MOV.U32 R151, RZ, RZ, R89 ;  /* 0x000000ffff977224 */ /* 0x000fe200078e0059 */
[C---:B------:R-:W-:Y:S01]  /*1ef60*/  HMMA.16816.F32 R196, R24.reuse, R124, R84 ;  /* 0x0000007c18c4723c */ /* 0x040fe20000001854 */
[----:B------:R-:W-:Y:S01]  /*1ef70*/  IMAD.MOV.U32 R94, RZ, RZ, R16 ;  /* 0x000000ffff5e7224 */ /* 0x000fe200078e0010 */
[----:B------:R-:W-:Y:S01]  /*1ef80*/  MOV R95, R11 ;  /* 0x0000000b005f7202 */ /* 0x000fe20000000f00 */
[----:B------:R-:W-:Y:S05]  /*1ef90*/  LDSM.16.M88.4 R48, [R149] ;  /* 0x000000009530783b */ /* 0x000fea0000000200 */
[C---:B------:R-:W-:Y:S01]  /*1efa0*/  HMMA.16816.F32 R124, R24.reuse, R104, R20 ;  /* 0x00000068187c723c */ /* 0x040fe20000001814 */
[----:B------:R-:W-:Y:S07]  /*1efb0*/  LDSM.16.M88.4 R20, [R3] ;  /* 0x000000000314783b */ /* 0x000fee0000000200 */
[C---:B-1----:R-:W-:Y:S08]  /*1efc0*/  HMMA.16816.F32 R112, R24.reuse, R42, R100 ;  /* 0x0000002a1870723c */ /* 0x042ff00000001864 */
[C---:B------:R-:W-:Y:S01]  /*1efd0*/  HMMA.16816.F32 R116, R24.reuse, R40, R108 ;  /* 0x000000281874723c */ /* 0x040fe2000000186c */
[----:B------:R-:W-:Y:S07]  /*1efe0*/  LDSM.16.M88.4 R40, [R148] ;  /* 0x000000009428783b */ /* 0x000fee0000000200 */
[C---:B----4-:R-:W-:Y:S08]  /*1eff0*/  HMMA.16816.F32 R100, R24.reuse, R36, R96 ;  /* 0x000000241864723c */ /* 0x050ff00000001860 */
[C---:B------:R-:W-:Y:S08]  /*1f000*/  HMMA.16816.F32 R96, R24.reuse, R32, R76 ;  /* 0x000000201860723c */ /* 0x040ff0000000184c */
[C---:B------:R-:W-:Y:S01]  /*1f010*/  HMMA.16816.F32 R108, R24.reuse, R34, R72 ;  /* 0x00000022186c723c */ /* 0x040fe20000001848 */
[----:B------:R-:W1:Y:S07]  /*1f020*/  LDSM.16.M88.4 R32, [R9] ;  /* 0x000000000920783b */ /* 0x000e6e0000000200 */
[C---:B------:R-:W-:Y:S01]  /*1f030*/  HMMA.16816.F32 R88, R24.reuse, R38, R80 ;  /* 0x000000261858723c */ /* 0x040fe20000001850 */
[----:B------:R-:W-:Y:S07]  /*1f040*/  LDSM.16.M88.4 R36, [R150] ;  /* 0x000000009624783b */ /* 0x000fee0000000200 */
[C---:B------:R-:W-:Y:S08]  /*1f050*/  HMMA.16816.F32 R104, R24.reuse, R28, R68 ;  /* 0x0000001c1868723c */ /* 0x040ff00000001844 */
[----:B------:R-:W-:Y:S01]  /*1f060*/  HMMA.16816.F32 R84, R24, R30, R64 ;  /* 0x0000001e1854723c */ /* 0x000fe20000001840 */
[----:B------:R-:W4:Y:S04]  /*1f070*/  LDSM.16.M88.4 R24, [R134] ;  /* 0x000000008618783b */ /* 0x000f280000000200 */
[----:B------:R-:W3:Y:S03]  /*1f080*/  LDSM.16.M88.4 R28, [R0] ;  /* 0x00000000001c783b */ /* 0x000ee60000000200 */
[C---:B-1----:R-:W-:Y:S08]  /*1f090*/  HMMA.16816.F32 R52, R20.reuse, R32, R92 ;  /* 0x000000201434723c */ /* 0x042ff0000000185c */
[C---:B------:R-:W-:Y:S01]  /*1f0a0*/  HMMA.16816.F32 R64, R20.reuse, R34, R144 ;  /* 0x000000221440723c */ /* 0x040fe20000001890 */
[----:B------:R-:W1:Y:S07]  /*1f0b0*/  LDSM.16.M88.4 R32, [R151] ;  /* 0x000000009720783b */ /* 0x000e6e0000000200 */
[C---:B------:R-:W-:Y:S08]  /*1f0c0*/  HMMA.16816.F32 R76, R20.reuse, R12, R240 ;  /* 0x0000000c144c723c */ /* 0x040ff000000018f0 */
[C---:B----4-:R-:W-:Y:S08]  /*1f0d0*/  HMMA.16816.F32 R92, R20.reuse, R24, R244 ;  /* 0x00000018145c723c */ /* 0x050ff000000018f4 */
[C---:B------:R-:W-:Y:S08]  /*1f0e0*/  HMMA.16816.F32 R240, R20.reuse, R40, R196 ;  /* 0x0000002814f0723c */ /* 0x040ff000000018c4 */
[C---:B------:R-:W-:Y:S08]  /*1f0f0*/  HMMA.16816.F32 R244, R20.reuse, R42, R208 ;  /* 0x0000002a14f4723c */ /* 0x040ff000000018d0 */
[C---:B------:R-:W-:Y:S08]  /*1f100*/  HMMA.16816.F32 R40, R20.reuse, R36, R200 ;  /* 0x000000241428723c */ /* 0x040ff000000018c8 */
[C---:B------:R-:W-:Y:S08]  /*1f110*/  HMMA.16816.F32 R36, R20.reuse, R38, R176 ;  /* 0x000000261424723c */ /* 0x040ff000000018b0 */
[C---:B---3--:R-:W-:Y:S08]  /*1f120*/  HMMA.16816.F32 R68, R20.reuse, R28, R140 ;  /* 0x0000001c1444723c */ /* 0x048ff0000000188c */
[C---:B------:R-:W-:Y:S01]  /*1f130*/  HMMA.16816.F32 R80, R20.reuse, R30, R136 ;  /* 0x0000001e1450723c */ /* 0x040fe20000001888 */
[----:B------:R-:W3:Y:S07]  /*1f140*/  LDSM.16.M88.4 R28, [R152] ;  /* 0x00000000981c783b */ /* 0x000eee0000000200 */
[----:B------:R-:W-:Y:S01]  /*1f150*/  HMMA.16816.F32 R72, R20, R14, R216 ;  /* 0x0000000e1448723c */ /* 0x000fe200000018d8 */
[----:B------:R-:W4:Y:S01]  /*1f160*/  LDSM.16.M88.4 R12, [R135] ;  /* 0x00000000870c783b */ /* 0x000f220000000200 */
[----:B------:R-:W-:Y:S01]  /*1f170*/  IMAD.MOV.U32 R179, RZ, RZ, R37 ;  /* 0x000000ffffb37224 */ /* 0x000fe200078e0025 */
[----:B------:R-:W-:Y:S01]  /*1f180*/  MOV R178, R38 ;  /* 0x0000002600b27202 */ /* 0x000fe20000000f00 */
[----:B------:R-:W-:-:S02]  /*1f190*/  IMAD.MOV.U32 R177, RZ, RZ, R39 ;  /* 0x000000ffffb17224 */ /* 0x000fc400078e0027 */
[----:B------:R-:W-:Y:S02]  /*1f1a0*/  IMAD.MOV.U32 R176, RZ, RZ, R36 ;  /* 0x000000ffffb07224 */ /* 0x000fe400078e0024 */
[C---:B-1----:R-:W-:Y:S08]  /*1f1b0*/  HMMA.16816.F32 R36, R20.reuse, R32, R172 ;  /* 0x000000201424723c */ /* 0x042ff000000018ac */
[C---:B------:R-:W-:Y:S08]  /*1f1c0*/  HMMA.16816.F32 R32, R20.reuse, R34, R128 ;  /* 0x000000221420723c */ /* 0x040ff00000001880 */
[C---:B------:R-:W-:Y:S01]  /*1f1d0*/  HMMA.16816.F32 R216, R20.reuse, R26, R236 ;  /* 0x0000001a14d8723c */ /* 0x040fe200000018ec */
[----:B------:R1:W1:Y:S11]  /*1f1e0*/  LDSM.16.M88.4 R24, [R156] ;  /* 0x000000009c18783b */ /* 0x0002760000000200 */
[----:B------:R-:W-:Y:S04]  /*1f1f0*/  @!UPT UIADD3 URZ, URZ, URZ, URZ ;  /* 0x0000003f3f3ff290 */ /* 0x000fe8000fffe03f */
[----:B------:R-:W-:Y:S01]  /*1f200*/  IMAD.MOV.U32 R145, RZ, RZ, R33 ;  /* 0x000000ffff917224 */ /* 0x000fe200078e0021 */
[----:B------:R-:W-:Y:S01]  /*1f210*/  MOV R16, R32 ;  /* 0x0000002000107202 */ /* 0x000fe20000000f00 */
[----:B------:R-:W-:Y:S02]  /*1f220*/  IMAD.MOV.U32 R144, RZ, RZ, R34 ;  /* 0x000000ffff907224 */ /* 0x000fe400078e0022 */
[----:B------:R-:W-:Y:S02]  /*1f230*/  IMAD.MOV.U32 R143, RZ, RZ, R35 ;  /* 0x000000ffff8f7224 */ /* 0x000fe400078e0023 */
[C---:B---3--:R-:W-:Y:S08]  /*1f240*/  HMMA.16816.F32 R32, R20.reuse, R28, R124 ;  /* 0x0000001c1420723c */ /* 0x048ff0000000187c */
[C---:B------:R-:W-:Y:S08]  /*1f250*/  HMMA.16816.F32 R28, R20.reuse, R30, R120 ;  /* 0x0000001e141c723c */ /* 0x040ff00000001878 */
[C---:B----4-:R-:W-:Y:S08]  /*1f260*/  HMMA.16816.F32 R232, R20.reuse, R12, R232 ;  /* 0x0000000c14e8723c */ /* 0x050ff000000018e8 */
[----:B------:R-:W-:Y:S01]  /*1f270*/  HMMA.16816.F32 R236, R20, R14, R212 ;  /* 0x0000000e14ec723c */ /* 0x000fe200000018d4 */
[----:B------:R-:W3:Y:S01]  /*1f280*/  LDSM.16.M88.4 R12, [R231] ;  /* 0x00000000e70c783b */ /* 0x000ee20000000200 */
[----:B------:R-:W-:-:S02]  /*1f290*/  IMAD.MOV.U32 R56, RZ, RZ, R10 ;  /* 0x000000ffff387224 */ /* 0x000fc400078e000a */
[----:B------:R-:W-:-:S04]  /*1f2a0*/  IMAD.MOV.U32 R58, RZ, RZ, R4 ;  /* 0x000000ffff3a7224 */ /* 0x000fc800078e0004 */
[----:B------:R-:W-:Y:S01]  /*1f2b0*/  HMMA.16816.F32 R60, R20, R44, R248 ;  /* 0x0000002c143c723c */ /* 0x000fe200000018f8 */
[----:B------:R-:W-:Y:S01]  /*1f2c0*/  IMAD.MOV.U32 R149, RZ, RZ, R29 ;  /* 0x000000ffff957224 */ /* 0x000fe200078e001d */
[----:B-1----:R-:W-:Y:S01]  /*1f2d0*/  MOV R156, R226 ;  /* 0x000000e2009c7202 */ /* 0x002fe20000000f00 */
[----:B------:R-:W-:-:S05]  /*1f2e0*/  IMAD.MOV.U32 R148, RZ, RZ, R30 ;  /* 0x000000ffff947224 */ /* 0x000fca00078e001e */
[C---:B------:R-:W-:Y:S01]  /*1f2f0*/  HMMA.16816.F32 R220, R20.reuse, R48, R220 ;  /* 0x0000003014dc723c */ /* 0x040fe200000018dc */
[----:B------:R-:W-:Y:S01]  /*1f300*/  IMAD.MOV.U32 R147, RZ, RZ, R31 ;  /* 0x000000ffff937224 */ /* 0x000fe200078e001f */
[----:B------:R-:W-:Y:S01]  /*1f310*/  MOV R173, R36 ;  /* 0x0000002400ad7202 */ /* 0x000fe20000000f00 */
[----:B------:R-:W-:Y:S01]  /*1f320*/  IMAD.MOV.U32 R146, RZ, RZ, R28 ;  /* 0x000000ffff927224 */ /* 0x000fe200078e001c */
[----:B------:R-:W-:Y:S01]  /*1f330*/  MOV R198, R43 ;  /* 0x0000002b00c67202 */ /* 0x000fe20000000f00 */
[----:B------:R-:W-:Y:S01]  /*1f340*/  IMAD.MOV.U32 R175, RZ, RZ, R38 ;  /* 0x000000ffffaf7224 */ /* 0x000fe200078e0026 */
[----:B------:R-:W-:Y:S02]  /*1f350*/  LDSM.16.M88.4 R212, [R185] ;  /* 0x00000000b9d4783b */ /* 0x000fe40000000200 */
[C---:B------:R-:W-:Y:S08]  /*1f360*/  HMMA.16816.F32 R28, R20.reuse, R24, R116 ;  /* 0x00000018141c723c */ /* 0x040ff00000001874 */
[C---:B------:R-:W-:Y:S08]  /*1f370*/  HMMA.16816.F32 R24, R20.reuse, R26, R112 ;  /* 0x0000001a1418723c */ /* 0x040ff00000001870 */
[C---:B------:R-:W-:Y:S01]  /*1f380*/  HMMA.16816.F32 R56, R20.reuse, R46, R56 ;  /* 0x0000002e1438723c */ /* 0x040fe20000001838 */
[----:B--2---:R1:W2:Y:S11]  /*1f390*/  LDSM.16.M88.4 R44, [R230] ;  /* 0x00000000e62c783b */ /* 0x0042b60000000200 */
[----:B------:R-:W-:Y:S04]  /*1f3a0*/  @!UPT UIADD3 URZ, URZ, URZ, URZ ;  /* 0x0000003f3f3ff290 */ /* 0x000fe8000fffe03f */
[----:B------:R-:W-:Y:S01]  /*1f3b0*/  IMAD.MOV.U32 R136, RZ, RZ, R24 ;  /* 0x000000ffff887224 */ /* 0x000fe200078e0018 */
[----:B------:R-:W-:Y:S01]  /*1f3c0*/  MOV R226, R27 ;  /* 0x0000001b00e27202 */ /* 0x000fe20000000f00 */
[----:B------:R-:W-:Y:S02]  /*1f3d0*/  IMAD.MOV.U32 R135, RZ, RZ, R25 ;  /* 0x000000ffff877224 */ /* 0x000fe400078e0019 */
[----:B------:R-:W-:Y:S02]  /*1f3e0*/  IMAD.MOV.U32 R134, RZ, RZ, R26 ;  /* 0x000000ffff867224 */ /* 0x000fe400078e001a */
[C---:B---3--:R-:W-:Y:S08]  /*1f3f0*/  HMMA.16816.F32 R24, R20.reuse, R12, R100 ;  /* 0x0000000c1418723c */ /* 0x048ff00000001864 */
[C---:B------:R-:W-:Y:S08]  /*1f400*/  HMMA.16816.F32 R12, R20.reuse, R14, R88 ;  /* 0x0000000e140c723c */ /* 0x040ff00000001858 */
[----:B------:R-:W-:Y:S01]  /*1f410*/  HMMA.16816.F32 R248, R20, R50, R204 ;  /* 0x0000003214f8723c */ /* 0x000fe200000018cc */
[----:B------:R-:W3:Y:S01]  /*1f420*/  LDSM.16.M88.4 R48, [R180] ;  /* 0x00000000b430783b */ /* 0x000ee20000000200 */
[----:B------:R-:W-:Y:S01]  /*1f430*/  MOV R11, R28 ;  /* 0x0000001c000b7202 */ /* 0x000fe20000000f00 */
[----:B------:R-:W-:-:S02]  /*1f440*/  IMAD.MOV.U32 R10, RZ, RZ, R29 ;  /* 0x000000ffff0a7224 */ /* 0x000fc400078e001d */
[----:B------:R-:W-:Y:S02]  /*1f450*/  IMAD.MOV.U32 R9, RZ, RZ, R30 ;  /* 0x000000ffff097224 */ /* 0x000fe400078e001e */
[----:B------:R-:W-:Y:S02]  /*1f460*/  IMAD.MOV.U32 R0, RZ, RZ, R31 ;  /* 0x000000ffff007224 */ /* 0x000fe400078e001f */
[----:B------:R-:W-:Y:S07]  /*1f470*/  LDSM.16.M88.4 R28, [R185+0x1000] ;  /* 0x00100000b91c783b */ /* 0x000fee0000000200 */
[----:B------:R-:W-:Y:S01]  /*1f480*/  MOV R139, R13 ;  /* 0x0000000d008b7202 */ /* 0x000fe20000000f00 */
[----:B------:R-:W-:-:S02]  /*1f490*/  IMAD.MOV.U32 R138, RZ, RZ, R14 ;  /* 0x000000ffff8a7224 */ /* 0x000fc400078e000e */
[----:B------:R-:W-:Y:S02]  /*1f4a0*/  IMAD.MOV.U32 R137, RZ, RZ, R15 ;  /* 0x000000ffff897224 */ /* 0x000fe400078e000f */
[----:B-1----:R-:W-:Y:S02]  /*1f4b0*/  IMAD.MOV.U32 R230, RZ, RZ, R12 ;  /* 0x000000ffffe67224 */ /* 0x002fe400078e000c */
[----:B------:R-:W1:Y:S01]  /*1f4c0*/  LDSM.16.M88.4 R12, [R188] ;  /* 0x00000000bc0c783b */ /* 0x000e620000000200 */
[----:B------:R-:W-:Y:S02]  /*1f4d0*/  IMAD.MOV.U32 R103, RZ, RZ, R24 ;  /* 0x000000ffff677224 */ /* 0x000fe400078e0018 */
[----:B------:R-:W-:Y:S02]  /*1f4e0*/  IMAD.MOV.U32 R102, RZ, RZ, R25 ;  /* 0x000000ffff667224 */ /* 0x000fe400078e0019 */
[----:B------:R-:W-:Y:S02]  /*1f4f0*/  IMAD.MOV.U32 R101, RZ, RZ, R26 ;  /* 0x000000ffff657224 */ /* 0x000fe400078e001a */
[----:B------:R-:W-:-:S02]  /*1f500*/  IMAD.MOV.U32 R100, RZ, RZ, R27 ;  /* 0x000000ffff647224 */ /* 0x000fc400078e001b */
[----:B------:R-:W-:Y:S01]  /*1f510*/  IMAD.MOV.U32 R174, RZ, RZ, R39 ;  /* 0x000000ffffae7224 */ /* 0x000fe200078e0027 */
[----:B--2---:R-:W-:Y:S01]  /*1f520*/  HMMA.16816.F32 R24, R20, R44, R96 ;  /* 0x0000002c1418723c */ /* 0x004fe20000001860 */
[----:B------:R-:W-:Y:S02]  /*1f530*/  IMAD.MOV.U32 R172, RZ, RZ, R37 ;  /* 0x000000ffffac7224 */ /* 0x000fe400078e0025 */
[----:B------:R-:W-:Y:S01]  /*1f540*/  IMAD.MOV.U32 R142, RZ, RZ, R33 ;  /* 0x000000ffff8e7224 */ /* 0x000fe200078e0021 */
[----:B------:R-:W-:Y:S01]  /*1f550*/  LDSM.16.M88.4 R36, [R156] ;  /* 0x000000009c24783b */ /* 0x000fe20000000200 */
[----:B------:R-:W-:Y:S02]  /*1f560*/  IMAD.MOV.U32 R141, RZ, RZ, R34 ;  /* 0x000000ffff8d7224 */ /* 0x000fe400078e0022 */
[----:B------:R-:W-:Y:S02]  /*1f570*/  IMAD.MOV.U32 R140, RZ, RZ, R35 ;  /* 0x000000ffff8c7224 */ /* 0x000fe400078e0023 */
[----:B------:R-:W-:-:S02]  /*1f580*/  IMAD.MOV.U32 R231, RZ, RZ, R32 ;  /* 0x000000ffffe77224 */ /* 0x000fc400078e0020 */
[----:B------:R-:W2:Y:S01]  /*1f590*/  LDSM.16.M88.4 R32, [R185+0x800] ;  /* 0x00080000b920783b */ /* 0x000ea20000000200 */
[----:B------:R-:W-:Y:S01]  /*1f5a0*/  HMMA.16816.F32 R44, R20, R46, R108 ;  /* 0x0000002e142c723c */ /* 0x000fe2000000186c */
[----:B------:R-:W-:Y:S01]  /*1f5b0*/  IMAD.MOV.U32 R4, RZ, RZ, R41 ;  /* 0x000000ffff047224 */ /* 0x000fe200078e0029 */
[----:B------:R-:W-:Y:S01]  /*1f5c0*/  MOV R41, R132 ;  /* 0x0000008400297202 */ /* 0x000fe20000000f00 */
[----:B------:R-:W-:Y:S02]  /*1f5d0*/  IMAD.MOV.U32 R197, RZ, RZ, R42 ;  /* 0x000000ffffc57224 */ /* 0x000fe400078e002a */
[----:B------:R-:W-:Y:S02]  /*1f5e0*/  IMAD.MOV.U32 R196, RZ, RZ, R40 ;  /* 0x000000ffffc47224 */ /* 0x000fe400078e0028 */
[----:B------:R-:W-:Y:S02]  /*1f5f0*/  IMAD.MOV.U32 R40, RZ, RZ, R133 ;  /* 0x000000ffff287224 */ /* 0x000fe400078e0085 */
[----:B------:R-:W-:-:S02]  /*1f600*/  IMAD.MOV.U32 R42, RZ, RZ, R19 ;  /* 0x000000ffff2a7224 */ /* 0x000fc400078e0013 */
[----:B------:R-:W-:Y:S01]  /*1f610*/  IMAD.MOV.U32 R43, RZ, RZ, R18 ;  /* 0x000000ffff2b7224 */ /* 0x000fe200078e0012 */
[----:B------:R-:W-:Y:S01]  /*1f620*/  MOV R90, R26 ;  /* 0x0000001a005a7202 */ /* 0x000fe20000000f00 */
[----:B------:R-:W-:Y:S02]  /*1f630*/  IMAD.MOV.U32 R211, RZ, RZ, R2 ;  /* 0x000000ffffd37224 */ /* 0x000fe400078e0002 */
[----:B------:R-:W-:Y:S02]  /*1f640*/  IMAD.MOV.U32 R89, RZ, RZ, R24 ;  /* 0x000000ffff597224 */ /* 0x000fe400078e0018 */
[----:B------:R-:W-:Y:S02]  /*1f650*/  IMAD.MOV.U32 R88, RZ, RZ, R25 ;  /* 0x000000ffff587224 */ /* 0x000fe400078e0019 */
[----:B------:R-:W-:Y:S02]  /*1f660*/  IMAD.MOV.U32 R2, RZ, RZ, R27 ;  /* 0x000000ffff027224 */ /* 0x000fe400078e001b */
[----:B---3--:R-:W-:Y:S01]  /*1f670*/  HMMA.16816.F32 R24, R20, R50, R40 ;  /* 0x000000321418723c */ /* 0x008fe20000001828 */
[----:B------:R-:W3:Y:S01]  /*1f680*/  LDSM.16.M88.4 R40, [R185+0x1800] ;  /* 0x00180000b928783b */ /* 0x000ee20000000200 */
[----:B------:R-:W-:Y:S01]  /*1f690*/  IMAD.MOV.U32 R208, RZ, RZ, R17 ;  /* 0x000000ffffd07224 */ /* 0x000fe200078e0011 */
[----:B------:R-:W-:Y:S01]  /*1f6a0*/  MOV R210, R5 ;  /* 0x0000000500d27202 */ /* 0x000fe20000000f00 */
[----:B------:R-:W-:-:S04]  /*1f6b0*/  IMAD.MOV.U32 R209, RZ, RZ, R7 ;  /* 0x000000ffffd17224 */ /* 0x000fc800078e0007 */
[----:B-1----:R-:W-:Y:S01]  /*1f6c0*/  HMMA.16816.F32 R120, R12, R28, R60 ;  /* 0x0000001c0c78723c */ /* 0x002fe2000000183c */
[----:B------:R-:W-:Y:S01]  /*1f6d0*/  IMAD.MOV.U32 R97, RZ, RZ, R46 ;  /* 0x000000ffff617224 */ /* 0x000fe200078e002e */
[----:B------:R-:W-:-:S05]  /*1f6e0*/  MOV R96, R45 ;  /* 0x0000002d00607202 */ /* 0x000fca0000000f00 */
[----:B------:R-:W-:Y:S02]  /*1f6f0*/  IMAD.MOV.U32 R62, RZ, RZ, R4 ;  /* 0x000000ffff3e7224 */ /* 0x000fe400078e0004 */
[----:B------:R-:W1:Y:S01]  /*1f700*/  S2R R4, SR_TID.X ;  /* 0x0000000000047919 */ /* 0x000e620000002100 */
[----:B------:R-:W-:Y:S02]  /*1f710*/  IMAD.MOV.U32 R91, RZ, RZ, R47 ;  /* 0x000000ffff5b7224 */ /* 0x000fe400078e002f */
[----:B------:R-:W-:Y:S01]  /*1f720*/  IMAD.MOV.U32 R133, RZ, RZ, R44 ;  /* 0x000000ffff857224 */ /* 0x000fe200078e002c */
[----:B--2---:R-:W-:Y:S08]  /*1f730*/  HMMA.16816.F32 R124, R12, R32, R76 ;  /* 0x000000200c7c723c */ /* 0x004ff0000000184c */
[----:B------:R-:W-:Y:S01]  /*1f740*/  HMMA.16816.F32 R44, R20, R48, R208 ;  /* 0x00000030142c723c */ /* 0x000fe200000018d0 */
[----:B------:R-:W-:-:S02]  /*1f750*/  IMAD.MOV.U32 R76, RZ, RZ, R0 ;  /* 0x000000ffff4c7224 */ /* 0x000fc400078e0000 */
[----:B------:R-:W2:Y:S05]  /*1f760*/  S2R R0, SR_TID.X ;  /* 0x0000000000007919 */ /* 0x000eaa0000002100 */
[----:B------:R-:W-:Y:S01]  /*1f770*/  HMMA.16816.F32 R48, R20, R36, R104 ;  /* 0x000000241430723c */ /* 0x000fe20000001868 */
[----:B-1----:R-:W-:-:S06]  /*1f780*/  SHF.L.U32 R4, R4, 0x1, RZ ;  /* 0x0000000104047819 */ /* 0x002fcc00000006ff */
[----:B------:R-:W-:Y:S01]  /*1f790*/  IMAD.SHL.U32 R36, R252, 0x100, RZ ;  /* 0x00000100fc247824 */ /* 0x000fe200078e00ff */
[----:B------:R-:W-:Y:S01]  /*1f7a0*/  HMMA.16816.F32 R20, R20, R38, R84 ;  /* 0x000000261414723c */ /* 0x000fe20000001854 */
[----:B------:R-:W-:-:S06]  /*1f7b0*/  LOP3.LUT R4, R4, 0x6, RZ, 0xc0, !PT ;  /* 0x0000000604047812 */ /* 0x000fcc00078ec0ff */
[----:B------:R-:W-:Y:S01]  /*1f7c0*/  MOV R85, R179 ;  /* 0x000000b300557202 */ /* 0x000fe20000000f00 */
[----:B------:R-:W-:Y:S02]  /*1f7d0*/  IMAD.MOV.U32 R86, RZ, RZ, R178 ;  /* 0x000000ffff567224 */ /* 0x000fe400078e00b2 */
[----:B------:R-:W-:Y:S02]  /*1f7e0*/  IMAD.MOV.U32 R87, RZ, RZ, R177 ;  /* 0x000000ffff577224 */ /* 0x000fe400078e00b1 */
[----:B------:R-:W-:Y:S02]  /*1f7f0*/  IMAD.MOV.U32 R84, RZ, RZ, R176 ;  /* 0x000000ffff547224 */ /* 0x000fe400078e00b0 */
[----:B------:R-:W-:Y:S02]  /*1f800*/  HMMA.16816.F32 R176, R12, R214, R24 ;  /* 0x000000d60cb0723c */ /* 0x000fe40000001818 */
[----:B------:R-:W-:Y:S01]  /*1f810*/  IMAD.MOV.U32 R5, RZ, RZ, R51 ;  /* 0x000000ffff057224 */ /* 0x000fe200078e0033 */
[----:B------:R-:W-:-:S05]  /*1f820*/  LOP3.LUT R4, R36, 0x8, R4, 0xfe, !PT ;  /* 0x0000000824047812 */ /* 0x000fca00078efe04 */
[C---:B---3--:R-:W-:Y:S01]  /*1f830*/  HMMA.16816.F32 R204, R12.reuse, R40, R52 ;  /* 0x000000280ccc723c */ /* 0x048fe20000001834 */
[----:B------:R-:W-:Y:S01]  /*1f840*/  MOV R79, R5 ;  /* 0x00000005004f7202 */ /* 0x000fe20000000f00 */
[----:B------:R-:W-:Y:S01]  /*1f850*/  IMAD.MOV.U32 R3, RZ, RZ, R49 ;  /* 0x000000ffff037224 */ /* 0x000fe200078e0031 */
[----:B------:R-:W1:Y:S01]  /*1f860*/  I2F R5, R4 ;  /* 0x0000000400057306 */ /* 0x000e620000201400 */
[----:B------:R-:W-:Y:S01]  /*1f870*/  IMAD.MOV.U32 R156, RZ, RZ, R44 ;  /* 0x000000ffff9c7224 */ /* 0x000fe200078e002c */
[----:B------:R-:W-:Y:S01]  /*1f880*/  MOV R151, R46 ;  /* 0x0000002e00977202 */ /* 0x000fe20000000f00 */
[----:B------:R-:W-:Y:S02]  /*1f890*/  IMAD.MOV.U32 R152, RZ, RZ, R45 ;  /* 0x000000ffff987224 */ /* 0x000fe400078e002d */
[C---:B------:R-:W-:Y:S01]  /*1f8a0*/  HMMA.16816.F32 R128, R12.reuse, R34, R72 ;  /* 0x000000220c80723c */ /* 0x040fe20000001848 */
[----:B--2---:R-:W-:Y:S02]  /*1f8b0*/  IMAD.SHL.U32 R53, R0, 0x2, RZ ;  /* 0x0000000200357824 */ /* 0x004fe400078e00ff */
[----:B------:R-:W-:Y:S01]  /*1f8c0*/  IMAD.MOV.U32 R150, RZ, RZ, R47 ;  /* 0x000000ffff967224 */ /* 0x000fe200078e002f */
[----:B------:R-:W-:Y:S01]  /*1f8d0*/  MOV R77, R11 ;  /* 0x0000000b004d7202 */ /* 0x000fe20000000f00 */
[----:B------:R-:W-:Y:S01]  /*1f8e0*/  IMAD.MOV.U32 R38, RZ, RZ, R3 ;  /* 0x000000ffff267224 */ /* 0x000fe200078e0003 */
[----:B------:R-:W-:Y:S01]  /*1f8f0*/  LOP3.LUT R53, R53, 0x6, RZ, 0xc0, !PT ;  /* 0x0000000635357812 */ /* 0x000fe200078ec0ff */
[----:B------:R-:W2:Y:S03]  /*1f900*/  LDSM.16.M88.4 R44, [R185+0x2000] ;  /* 0x00200000b92c783b */ /* 0x000ea60000000200 */
[C---:B------:R-:W-:Y:S01]  /*1f910*/  LOP3.LUT R3, R36.reuse, 0x10, R53, 0xfe, !PT ;  /* 0x0000001024037812 */ /* 0x040fe200078efe35 */
[----:B------:R-:W-:Y:S01]  /*1f920*/  IMAD.MOV.U32 R75, RZ, RZ, R9 ;  /* 0x000000ffff4b7224 */ /* 0x000fe200078e0009 */
[----:B------:R-:W-:Y:S01]  /*1f930*/  LOP3.LUT R0, R36, 0x18, R53, 0xfe, !PT ;  /* 0x0000001824007812 */ /* 0x000fe200078efe35 */
[----:B------:R-:W-:Y:S01]  /*1f940*/  IMAD.MOV.U32 R78, RZ, RZ, R10 ;  /* 0x000000ffff4e7224 */ /* 0x000fe200078e000a */
[----:B------:R3:W4:Y:S01]  /*1f950*/  I2F R9, R3 ;  /* 0x0000000300097306 */ /* 0x0007220000201400 */
[C---:B------:R-:W-:Y:S01]  /*1f960*/  ISETP.GE.AND P1, PT, R3.reuse, R8, PT ;  /* 0x000000080300720c */ /* 0x040fe20003f26270 */
[----:B------:R-:W-:Y:S01]  /*1f970*/  HMMA.16816.F32 R200, R12, R30, R56 ;  /* 0x0000001e0cc8723c */ /* 0x000fe20000001838 */
[----:B------:R-:W-:Y:S01]  /*1f980*/  ISETP.GE.AND P5, PT, R3, R6, PT ;  /* 0x000000060300720c */ /* 0x000fe20003fa6270 */
[----:B------:R-:W-:Y:S01]  /*1f990*/  IMAD.MOV.U32 R7, RZ, RZ, R50 ;  /* 0x000000ffff077224 */ /* 0x000fe200078e0032 */
[C---:B------:R-:W-:Y:S01]  /*1f9a0*/  ISETP.GE.AND P6, PT, R4.reuse, R8, PT ;  /* 0x000000080400720c */ /* 0x040fe20003fc6270 */
[----:B------:R-:W-:Y:S01]  /*1f9b0*/  IMAD.MOV.U32 R199, RZ, RZ, R229 ;  /* 0x000000ffffc77224 */ /* 0x000fe200078e00e5 */
[----:B------:R-:W-:Y:S01]  /*1f9c0*/  ISETP.GE.AND P4, PT, R4, R6, PT ;  /* 0x000000060400720c */ /* 0x000fe20003f86270 */
[----:B------:R4:W2:Y:S01]  /*1f9d0*/  I2F R11, R0 ;  /* 0x00000000000b7306 */ /* 0x0008a20000201400 */
[CC--:B-1----:R-:W-:Y:S01]  /*1f9e0*/  FFMA.FTZ R4, R153.reuse, R5.reuse, R176 ;  /* 0x0000000599047223 */ /* 0x0c2fe200000100b0 */
[----:B------:R-:W-:Y:S01]  /*1f9f0*/  ISETP.GE.AND P3, PT, R0, R8, PT ;  /* 0x000000080000720c */ /* 0x000fe20003f66270 */
[----:B------:R-:W-:Y:S01]  /*1fa00*/  IMAD.MOV.U32 R132, RZ, RZ, R22 ;  /* 0x000000ffff847224 */ /* 0x000fe200078e0016 */
[----:B------:R-:W-:Y:S01]  /*1fa10*/  LDSM.16.M88.4 R24, [R185+0x3000] ;  /* 0x00300000b918783b */ /* 0x000fe20000000200 */
[----:B---3--:R-:W-:Y:S01]  /*1fa20*/  LOP3.LUT R3, R36, 0x20, R53, 0xfe, !PT ;  /* 0x0000002024037812 */ /* 0x008fe200078efe35 */
[----:B------:R-:W-:Y:S01]  /*1fa30*/  IMAD.MOV.U32 R18, RZ, RZ, R20 ;  /* 0x000000ffff127224 */ /* 0x000fe200078e0014 */
[----:B------:R-:W-:Y:S01]  /*1fa40*/  FSEL R176, R4, -INF , !P6 ;  /* 0xff80000004b07808 */ /* 0x000fe20007000000 */
[----:B------:R-:W-:Y:S01]  /*1fa50*/  IMAD.MOV.U32 R19, RZ, RZ, R23 ;  /* 0x000000ffff137224 */ /* 0x000fe200078e0017 */
[----:B------:R1:W3:Y:S01]  /*1fa60*/  I2F R10, R3 ;  /* 0x00000003000a7306 */ /* 0x0002e20000201400 */
[----:B------:R-:W-:Y:S01]  /*1fa70*/  ISETP.GE.AND P6, PT, R0, R6, PT ;  /* 0x000000060000720c */ /* 0x000fe20003fc6270 */
[----:B------:R-:W-:-:S02]  /*1fa80*/  FFMA.FTZ R4, R153, R5, R178 ;  /* 0x0000000599047223 */ /* 0x000fc400000100b2 */
[----:B------:R-:W-:Y:S01]  /*1fa90*/  IMAD.MOV.U32 R63, RZ, RZ, R197 ;  /* 0x000000ffff3f7224 */ /* 0x000fe200078e00c5 */
[----:B----4-:R-:W-:Y:S01]  /*1faa0*/  LOP3.LUT R0, R36, 0x28, R53, 0xfe, !PT ;  /* 0x0000002824007812 */ /* 0x010fe200078efe35 */
[----:B------:R-:W-:Y:S02]  /*1fab0*/  IMAD.MOV.U32 R39, RZ, RZ, R7 ;  /* 0x000000ffff277224 */ /* 0x000fe400078e0007 */
[----:B------:R-:W-:Y:S01]  /*1fac0*/  IMAD.MOV.U32 R61, RZ, RZ, R196 ;  /* 0x000000ffff3d7224 */ /* 0x000fe200078e00c4 */
[----:B------:R-:W-:Y:S01]  /*1fad0*/  MOV R54, R172 ;  /* 0x000000ac00367202 */ /* 0x000fe20000000f00 */
[CC--:B------:R-:W-:Y:S01]  /*1fae0*/  FFMA.FTZ R7, R153.reuse, R9.reuse, R124 ;  /* 0x0000000999077223 */ /* 0x0c0fe2000001007c */
[----:B------:R-:W-:Y:S01]  /*1faf0*/  LDSM.16.M88.4 R28, [R185+0x3800] ;  /* 0x00380000b91c783b */ /* 0x000fe20000000200 */
[----:B------:R-:W-:Y:S02]  /*1fb00*/  IMAD.MOV.U32 R229, RZ, RZ, R21 ;  /* 0x000000ffffe57224 */ /* 0x000fe400078e0015 */
[C---:B------:R-:W-:Y:S01]  /*1fb10*/  FFMA.FTZ R5, R153.reuse, R9, R126 ;  /* 0x0000000999057223 */ /* 0x040fe2000001007e */
[----:B------:R-:W4:Y:S01]  /*1fb20*/  LDSM.16.M88.4 R20, [R185+0x2800] ;  /* 0x00280000b914783b */ /* 0x000f220000000200 */
[----:B------:R-:W3:Y:S01]  /*1fb30*/  I2F R9, R0 ;  /* 0x0000000000097306 */ /* 0x000ee20000201400 */
[----:B------:R-:W-:Y:S01]  /*1fb40*/  FSEL R124, R4, -INF , !P4 ;  /* 0xff800000047c7808 */ /* 0x000fe20006000000 */
[-C--:B--2---:R-:W-:Y:S01]  /*1fb50*/  FFMA.FTZ R4, R153, R11.reuse, R128 ;  /* 0x0000000b99047223 */ /* 0x084fe20000010080 */
[----:B------:R-:W-:Y:S01]  /*1fb60*/  FSEL R128, R7, -INF , !P1 ;  /* 0xff80000007807808 */ /* 0x000fe20004800000 */
[----:B------:R-:W-:Y:S01]  /*1fb70*/  IMAD.MOV.U32 R55, RZ, RZ, R173 ;  /* 0x000000ffff377224 */ /* 0x000fe200078e00ad */
[C---:B------:R-:W-:Y:S01]  /*1fb80*/  ISETP.GE.AND P4, PT, R3.reuse, R8, PT ;  /* 0x000000080300720c */ /* 0x040fe20003f86270 */
[----:B------:R-:W-:Y:S01]  /*1fb90*/  IMAD.MOV.U32 R215, RZ, RZ, R97 ;  /* 0x000000ffffd77224 */ /* 0x000fe200078e0061 */
[----:B------:R-:W-:Y:S01]  /*1fba0*/  ISETP.GE.AND P1, PT, R3, R6, PT ;  /* 0x000000060300720c */ /* 0x000fe20003f26270 */
[----:B------:R-:W2:Y:S01]  /*1fbb0*/  S2R R52, SR_TID.X ;  /* 0x0000000000347919 */ /* 0x000ea20000002100 */
[----:B-1----:R-:W-:Y:S01]  /*1fbc0*/  LOP3.LUT R3, R36, 0x30, R53, 0xfe, !PT ;  /* 0x0000003024037812 */ /* 0x002fe200078efe35 */
[-C--:B---3--:R-:W-:Y:S01]  /*1fbd0*/  FFMA.FTZ R7, R153, R10.reuse, R122 ;  /* 0x0000000a99077223 */ /* 0x088fe2000001007a */
[----:B------:R-:W-:Y:S01]  /*1fbe0*/  FSEL R126, R5, -INF , !P5 ;  /* 0xff800000057e7808 */ /* 0x000fe20006800000 */
[C---:B------:R-:W-:Y:S01]  /*1fbf0*/  FFMA.FTZ R5, R153.reuse, R10, R120 ;  /* 0x0000000a99057223 */ /* 0x040fe20000010078 */
[----:B------:R-:W-:Y:S01]  /*1fc00*/  FSEL R178, R4, -INF , !P3 ;  /* 0xff80000004b27808 */ /* 0x000fe20005800000 */
[----:B------:R-:W-:Y:S01]  /*1fc10*/  FFMA.FTZ R4, R153, R11, R130 ;  /* 0x0000000b99047223 */ /* 0x000fe20000010082 */
[----:B------:R1:W3:Y:S01]  /*1fc20*/  I2F R10, R3 ;  /* 0x00000003000a7306 */ /* 0x0002e20000201400 */
[----:B------:R-:W-:Y:S01]  /*1fc30*/  IMAD.MOV.U32 R72, RZ, RZ, R198 ;  /* 0x000000ffff487224 */ /* 0x000fe200078e00c6 */
[----:B------:R-:W2:Y:S01]  /*1fc40*/  LDSM.16.M88.4 R32, [R185+0x4000] ;  /* 0x00400000b920783b */ /* 0x000ea20000000200 */
[----:B------:R-:W-:Y:S01]  /*1fc50*/  IMAD.MOV.U32 R37, RZ, RZ, R199 ;  /* 0x000000ffff257224 */ /* 0x000fe200078e00c7 */
[----:B------:R-:W-:Y:S01]  /*1fc60*/  FSEL R120, R4, -INF , !P6 ;  /* 0xff80000004787808 */ /* 0x000fe20007000000 */
[----:B------:R-:W-:Y:S01]  /*1fc70*/  HMMA.16816.F32 R196, R12, R42, R64 ;  /* 0x0000002a0cc4723c */ /* 0x000fe20000001840 */
[----:B------:R-:W-:-:S02]  /*1fc80*/  FSEL R214, R5, -INF , !P4 ;  /* 0xff80000005d67808 */ /* 0x000fc40006000000 */
[C---:B------:R-:W-:Y:S02]  /*1fc90*/  ISETP.GE.AND P6, PT, R3.reuse, R8, PT ;  /* 0x000000080300720c */ /* 0x040fe40003fc6270 */
[----:B------:R-:W-:Y:S02]  /*1fca0*/  ISETP.GE.AND P4, PT, R3, R6, PT ;  /* 0x000000060300720c */ /* 0x000fe40003f86270 */
[C---:B------:R-:W-:Y:S02]  /*1fcb0*/  ISETP.GE.AND P5, PT, R0.reuse, R8, PT ;  /* 0x000000080000720c */ /* 0x040fe40003fa6270 */
[----:B------:R-:W-:Y:S01]  /*1fcc0*/  ISETP.GE.AND P3, PT, R0, R6, PT ;  /* 0x000000060000720c */ /* 0x000fe20003f66270 */
[----:B-1----:R-:W-:Y:S01]  /*1fcd0*/  FFMA.FTZ R3, R153, R9, R200 ;  /* 0x0000000999037223 */ /* 0x002fe200000100c8 */
[----:B------:R-:W-:Y:S01]  /*1fce0*/  LOP3.LUT R0, R36, 0x38, R53, 0xfe, !PT ;  /* 0x0000003824007812 */ /* 0x000fe200078efe35 */
[----:B------:R-:W-:Y:S01]  /*1fcf0*/  HMMA.16816.F32 R208, R12, R44, R68 ;  /* 0x0000002c0cd0723c */ /* 0x000fe20000001844 */
[----:B------:R-:W-:-:S02]  /*1fd00*/  FSEL R122, R7, -INF , !P1 ;  /* 0xff800000077a7808 */ /* 0x000fc40004800000 */
[----:B------:R1:W1:Y:S01]  /*1fd10*/  I2F R11, R0 ;  /* 0x00000000000b7306 */ /* 0x0002620000201400 */
[----:B------:R-:W-:Y:S02]  /*1fd20*/  FSEL R200, R3, -INF , !P5 ;  /* 0xff80000003c87808 */ /* 0x000fe40006800000 */
[C---:B------:R-:W-:Y:S02]  /*1fd30*/  ISETP.GE.AND P1, PT, R0.reuse, R8, PT ;  /* 0x000000080000720c */ /* 0x040fe40003f26270 */
[----:B------:R-:W-:Y:S01]  /*1fd40*/  ISETP.GE.AND P5, PT, R0, R6, PT ;  /* 0x000000060000720c */ /* 0x000fe20003fa6270 */
[C---:B------:R-:W-:Y:S02]  /*1fd50*/  FFMA.FTZ R3, R153.reuse, R9, R202 ;  /* 0x0000000999037223 */ /* 0x040fe400000100ca */
[----:B---3--:R-:W-:Y:S02]  /*1fd60*/  FFMA.FTZ R4, R153, R10, R204 ;  /* 0x0000000a99047223 */ /* 0x008fe400000100cc */
[----:B------:R-:W-:-:S02]  /*1fd70*/  IMAD.MOV.U32 R56, RZ, RZ, R175 ;  /* 0x000000ffff387224 */ /* 0x000fc400078e00af */
[----:B------:R-:W-:Y:S01]  /*1fd80*/  IMAD.MOV.U32 R57, RZ, RZ, R174 ;  /* 0x000000ffff397224 */ /* 0x000fe200078e00ae */
[----:B-1----:R-:W-:Y:S01]  /*1fd90*/  LOP3.LUT R0, R36, 0x40, R53, 0xfe, !PT ;  /* 0x0000004024007812 */ /* 0x002fe200078efe35 */
[----:B------:R-:W-:Y:S03]  /*1fda0*/  HMMA.16816.F32 R172, R12, R46, R80 ;  /* 0x0000002e0cac723c */ /* 0x000fe60000001850 */
[----:B------:R1:W3:Y:S01]  /*1fdb0*/  I2F R9, R0 ;  /* 0x0000000000097306 */ /* 0x0002e20000201400 */
[----:B------:R-:W-:Y:S02]  /*1fdc0*/  FSEL R130, R3, -INF , !P3 ;  /* 0xff80000003827808 */ /* 0x000fe40005800000 */
[----:B------:R-:W-:Y:S02]  /*1fdd0*/  FSEL R202, R4, -INF , !P6 ;  /* 0xff80000004ca7808 */ /* 0x000fe40007000000 */
[----:B------:R-:W-:-:S02]  /*1fde0*/  ISETP.GE.AND P3, PT, R0, R8, PT ;  /* 0x000000080000720c */ /* 0x000fc40003f66270 */
[----:B------:R-:W-:Y:S01]  /*1fdf0*/  ISETP.GE.AND P6, PT, R0, R6, PT ;  /* 0x000000060000720c */ /* 0x000fe20003fc6270 */
[C---:B------:R-:W-:Y:S02]  /*1fe00*/  FFMA.FTZ R5, R153.reuse, R10, R206 ;  /* 0x0000000a99057223 */ /* 0x040fe400000100ce */
[----:B------:R-:W-:Y:S01]  /*1fe10*/  FFMA.FTZ R3, R153, R11, R196 ;  /* 0x0000000b99037223 */ /* 0x000fe200000100c4 */
[----:B-1----:R-:W-:-:S04]  /*1fe20*/  LOP3.LUT R0, R36, 0x48, R53, 0xfe, !PT ;  /* 0x0000004824007812 */ /* 0x002fc800078efe35 */
[----:B------:R1:W1:Y:S01]  /*1fe30*/  I2F R7, R0 ;  /* 0x0000000000077306 */ /* 0x0002620000201400 */
[C---:B----4-:R-:W-:Y:S01]  /*1fe40*/  HMMA.16816.F32 R108, R12.reuse, R20, R92 ;  /* 0x000000140c6c723c */ /* 0x050fe2000000185c */
[----:B------:R-:W-:Y:S01]  /*1fe50*/  FSEL R196, R5, -INF , !P4 ;  /* 0xff80000005c47808 */ /* 0x000fe20006000000 */
[----:B---3--:R-:W-:Y:S01]  /*1fe60*/  FFMA.FTZ R4, R153, R9, R208 ;  /* 0x0000000999047223 */ /* 0x008fe200000100d0 */
[----:B------:R-:W-:Y:S01]  /*1fe70*/  FSEL R204, R3, -INF , !P1 ;  /* 0xff80000003cc7808 */ /* 0x000fe20004800000 */
[----:B------:R-:W-:Y:S01]  /*1fe80*/  FFMA.FTZ R3, R153, R11, R198 ;  /* 0x0000000b99037223 */ /* 0x000fe200000100c6 */
[C---:B------:R-:W-:Y:S02]  /*1fe90*/  ISETP.GE.AND P4, PT, R0.reuse, R8, PT ;  /* 0x000000080000720c */ /* 0x040fe40003f86270 */
[----:B------:R-:W-:Y:S01]  /*1fea0*/  ISETP.GE.AND P1, PT, R0, R6, PT ;  /* 0x000000060000720c */ /* 0x000fe20003f26270 */
[----:B------:R-:W-:Y:S02]  /*1feb0*/  IMAD.MOV.U32 R74, RZ, RZ, R96 ;  /* 0x000000ffff4a7224 */ /* 0x000fe400078e0060 */
[----:B------:R-:W-:Y:S01]  /*1fec0*/  HMMA.16816.F32 R96, R12, R22, R216 ;  /* 0x000000160c60723c */ /* 0x000fe200000018d8 */
[----:B------:R-:W-:Y:S01]  /*1fed0*/  FSEL R198, R3, -INF , !P5 ;  /* 0xff80000003c67808 */ /* 0x000fe20006800000 */
[----:B------:R-:W3:Y:S01]  /*1fee0*/  LDSM.16.M88.4 R20, [R185+0x4800] ;  /* 0x00480000b914783b */ /* 0x000ee20000000200 */
[----:B-1----:R-:W-:-:S02]  /*1fef0*/  LOP3.LUT R0, R36, 0x50, R53, 0xfe, !PT ;  /* 0x0000005024007812 */ /* 0x002fc400078efe35 */
[----:B------:R-:W-:Y:S02]  /*1ff00*/  FSEL R206, R4, -INF , !P3 ;  /* 0xff80000004ce7808 */ /* 0x000fe40005800000 */
[----:B------:R1:W4:Y:S01]  /*1ff10*/  I2F R10, R0 ;  /* 0x00000000000a7306 */ /* 0x0003220000201400 */
[C---:B------:R-:W-:Y:S02]  /*1ff20*/  ISETP.GE.AND P5, PT, R0.reuse, R8, PT ;  /* 0x000000080000720c */ /* 0x040fe40003fa6270 */
[----:B------:R-:W-:Y:S01]  /*1ff30*/  ISETP.GE.AND P3, PT, R0, R6, PT ;  /* 0x000000060000720c */ /* 0x000fe20003f66270 */
[C---:B------:R-:W-:Y:S02]  /*1ff40*/  FFMA.FTZ R4, R153.reuse, R9, R210 ;  /* 0x0000000999047223 */ /* 0x040fe400000100d2 */
[----:B------:R-:W-:Y:S01]  /*1ff50*/  FFMA.FTZ R5, R153, R7, R172 ;  /* 0x0000000799057223 */ /* 0x000fe200000100ac */
[----:B------:R-:W-:Y:S02]  /*1ff60*/  LOP3.LUT R3, R36, 0x60, R53, 0xfe, !PT ;  /* 0x0000006024037812 */ /* 0x000fe400078efe35 */
[----:B------:R-:W-:-:S02]  /*1ff70*/  FSEL R172, R4, -INF , !P6 ;  /* 0xff80000004ac7808 */ /* 0x000fc40007000000 */
[----:B-1----:R-:W-:-:S04]  /*1ff80*/  LOP3.LUT R0, R36, 0x58, R53, 0xfe, !PT ;  /* 0x0000005824007812 */ /* 0x002fc800078efe35 */
[----:B------:R1:W1:Y:S01]  /*1ff90*/  I2F R9, R0 ;  /* 0x0000000000097306 */ /* 0x0002620000201400 */
[----:B------:R-:W-:Y:S02]  /*1ffa0*/  FSEL R208, R5, -INF , !P4 ;  /* 0xff80000005d07808 */ /* 0x000fe40006000000 */
[C---:B------:R-:W-:Y:S02]  /*1ffb0*/  ISETP.GE.AND P6, PT, R0.reuse, R8, PT ;  /* 0x000000080000720c */ /* 0x040fe40003fc6270 */
[----:B------:R-:W-:Y:S01]  /*1ffc0*/  ISETP.GE.AND P4, PT, R0, R6, PT ;  /* 0x000000060000720c */ /* 0x000fe20003f86270 */
[----:B------:R-:W-:Y:S01]  /*1ffd0*/  IMAD.MOV.U32 R60, RZ, RZ, R90 ;  /* 0x000000ffff3c7224 */ /* 0x000fe200078e005a */
[----:B------:R-:W-:Y:S01]  /*1ffe0*/  MOV R73, R91 ;  /* 0x0000005b00497202 */ /* 0x000fe20000000f00 */
[----:B------:R-:W-:Y:S02]  /*1fff0*/  IMAD.MOV.U32 R59, RZ, RZ, R89 ;  /* 0x000000ffff3b7224 */ /* 0x000fe400078e0059 */
[----:B------:R-:W-:-:S02]  /*20000*/  IMAD.MOV.U32 R58, RZ, RZ, R88 ;  /* 0x000000ffff3a7224 */ /* 0x000fc400078e0058 */
[----:B------:R-:W-:Y:S01]  /*20010*/  HMMA.16816.F32 R88, R12, R24, R232 ;  /* 0x000000180c58723c */ /* 0x000fe200000018e8 */
[----:B-1----:R-:W-:Y:S01]  /*20020*/  LOP3.LUT R0, R36, 0x68, R53, 0xfe, !PT ;  /* 0x0000006824007812 */ /* 0x002fe200078efe35 */
[----:B------:R-:W-:Y:S02]  /*20030*/  IMAD.MOV.U32 R53, RZ, RZ, R54 ;  /* 0x000000ffff357224 */ /* 0x000fe400078e0036 */
[----:B------:R-:W-:Y:S01]  /*20040*/  IMAD.MOV.U32 R54, RZ, RZ, R55 ;  /* 0x000000ffff367224 */ /* 0x000fe200078e0037 */
[----:B------:R-:W-:Y:S01]  /*20050*/  MOV R55, R61 ;  /* 0x0000003d00377202 */ /* 0x000fe20000000f00 */
[----:B------:R-:W-:Y:S02]  /*20060*/  IMAD.MOV.U32 R61, RZ, RZ, R62 ;  /* 0x000000ffff3d7224 */ /* 0x000fe400078e003e */
[----:B----4-:R-:W-:Y:S02]  /*20070*/  FFMA.FTZ R5, R153, R10, R108 ;  /* 0x0000000a99057223 */ /* 0x010fe4000001006c */
[----:B------:R-:W-:-:S02]  /*20080*/  IMAD.MOV.U32 R62, RZ, RZ, R63 ;  /* 0x000000ffff3e7224 */ /* 0x000fc400078e003f */
[----:B------:R-:W-:Y:S02]  /*20090*/  IMAD.MOV.U32 R63, RZ, RZ, R72 ;  /* 0x000000ffff3f7224 */ /* 0x000fe400078e0048 */
[----:B------:R-:W-:Y:S01]  /*200a0*/  IMAD.MOV.U32 R72, RZ, RZ, R73 ;  /* 0x000000ffff487224 */ /* 0x000fe200078e0049 */
[----:B------:R-:W-:Y:S01]  /*200b0*/  MOV R73, R74 ;  /* 0x0000004a00497202 */ /* 0x000fe20000000f00 */
[----:B------:R-:W-:Y:S01]  /*200c0*/  FFMA.FTZ R4, R153, R7, R174 ;  /* 0x0000000799047223 */ /* 0x000fe200000100ae */
[C---:B------:R-:W-:Y:S01]  /*200d0*/  HMMA.16816.F32 R104, R12.reuse, R26, R236 ;  /* 0x0000001a0c68723c */ /* 0x040fe200000018ec */
[----:B------:R-:W-:Y:S01]  /*200e0*/  IMAD.MOV.U32 R74, RZ, RZ, R215 ;  /* 0x000000ffff4a7224 */ /* 0x000fe200078e00d7 */
[----:B------:R1:W4:Y:S01]  /*200f0*/  I2F R7, R3 ;  /* 0x0000000300077306 */ /* 0x0003220000201400 */
[----:B------:R-:W-:Y:S01]  /*20100*/  FSEL R215, R5, -INF , !P5 ;  /* 0xff80000005d77808 */ /* 0x000fe20006800000 */
[----:B------:R-:W-:Y:S01]  /*20110*/  FFMA.FTZ R5, R153, R9, R96 ;  /* 0x0000000999057223 */ /* 0x000fe20000010060 */
[----:B------:R-:W-:Y:S01]  /*20120*/  MOV R17, R48 ;  /* 0x0000003000117202 */ /* 0x000fe20000000f00 */
[----:B--2---:R-:W-:Y:S01]  /*20130*/  IMAD.SHL.U32 R96, R52, 0x2, RZ ;  /* 0x0000000234607824 */ /* 0x004fe200078e00ff */
[----:B------:R-:W-:Y:S01]  /*20140*/  MOV R49, R102 ;  /* 0x0000006600317202 */ /* 0x000fe20000000f00 */
[----:B------:R-:W-:Y:S01]  /*20150*/  IMAD.MOV.U32 R48, RZ, RZ, R103 ;  /* 0x000000ffff307224 */ /* 0x000fe200078e0067 */
[----:B------:R-:W-:Y:S01]  /*20160*/  HMMA.16816.F32 R112, R12, R28, R240 ;  /* 0x0000001c0c70723c */ /* 0x000fe200000018f0 */
[----:B------:R-:W-:-:S02]  /*20170*/  IMAD.MOV.U32 R50, RZ, RZ, R101 ;  /* 0x000000ffff327224 */ /* 0x000fc400078e0065 */
[----:B------:R-:W-:Y:S01]  /*20180*/  IMAD.MOV.U32 R51, RZ, RZ, R100 ;  /* 0x000000ffff337224 */ /* 0x000fe200078e0064 */
[----:B------:R-:W-:Y:S01]  /*20190*/  FSEL R108, R4, -INF , !P1 ;  /* 0xff800000046c7808 */ /* 0x000fe20004800000 */
[----:B------:R-:W-:Y:S01]  /*201a0*/  IMAD.MOV.U32 R40, RZ, RZ, R54 ;  /* 0x000000ffff287224 */ /* 0x000fe200078e0036 */
[C---:B------:R-:W-:Y:S01]  /*201b0*/  ISETP.GE.AND P1, PT, R3.reuse, R8, PT ;  /* 0x000000080300720c */ /* 0x040fe20003f26270 */
[----:B------:R-:W-:Y:S01]  /*201c0*/  IMAD.MOV.U32 R69, RZ, RZ, R61 ;  /* 0x000000ffff457224 */ /* 0x000fe200078e003d */
[C---:B------:R-:W-:Y:S01]  /*201d0*/  HMMA.16816.F32 R100, R12.reuse, R30, R244 ;  /* 0x0000001e0c64723c */ /* 0x040fe200000018f4 */
[----:B------:R-:W2:Y:S01]  /*201e0*/  LDSM.16.M88.4 R28, [R185+0x5000] ;  /* 0x00500000b91c783b */ /* 0x000ea20000000200 */
[----:B------:R-:W-:Y:S01]  /*201f0*/  ISETP.GE.AND P5, PT, R3, R6, PT ;  /* 0x000000060300720c */ /* 0x000fe20003fa6270 */
[----:B-1----:R-:W-:Y:S01]  /*20200*/  FFMA.FTZ R3, R153, R10, R110 ;  /* 0x0000000a99037223 */ /* 0x002fe2000001006e */
[----:B------:R-:W-:Y:S01]  /*20210*/  LOP3.LUT R96, R96, 0x6, RZ, 0xc0, !PT ;  /* 0x0000000660607812 */ /* 0x000fe200078ec0ff */
[----:B------:R1:W1:Y:S01]  /*20220*/  I2F R10, R0 ;  /* 0x00000000000a7306 */ /* 0x0002620000201400 */
[----:B------:R-:W-:Y:S01]  /*20230*/  MOV R68, R55 ;  /* 0x0000003700447202 */ /* 0x000fe20000000f00 */
[----:B------:R-:W-:Y:S01]  /*20240*/  IMAD.MOV.U32 R70, RZ, RZ, R62 ;  /* 0x000000ffff467224 */ /* 0x000fe200078e003e */
[C-C-:B------:R-:W-:Y:S01]  /*20250*/  LOP3.LUT R4, R36.reuse, 0x70, R96.reuse, 0xfe, !PT ;  /* 0x0000007024047812 */ /* 0x140fe200078efe60 */
[----:B------:R-:W-:Y:S01]  /*20260*/  IMAD.MOV.U32 R71, RZ, RZ, R63 ;  /* 0x000000ffff477224 */ /* 0x000fe200078e003f */
[----:B------:R-:W-:Y:S01]  /*20270*/  FSEL R110, R3, -INF , !P3 ;  /* 0xff800000036e7808 */ /* 0x000fe20005800000 */
[----:B------:R-:W-:Y:S01]  /*20280*/  IMAD.MOV.U32 R66, RZ, RZ, R57 ;  /* 0x000000ffff427224 */ /* 0x000fe200078e0039 */
[----:B------:R-:W-:Y:S01]  /*20290*/  FSEL R216, R5, -INF , !P6 ;  /* 0xff80000005d87808 */ /* 0x000fe20007000000 */
[----:B------:R3:W2:Y:S01]  /*202a0*/  I2F R11, R4 ;  /* 0x00000004000b7306 */ /* 0x0006a20000201400 */
[----:B------:R-:W-:Y:S01]  /*202b0*/  LOP3.LUT R3, R36, 0x78, R96, 0xfe, !PT ;  /* 0x0000007824037812 */ /* 0x000fe200078efe60 */
[C---:B----4-:R-:W-:Y:S01]  /*202c0*/  FFMA.FTZ R5, R153.reuse, R7, R88 ;  /* 0x0000000799057223 */ /* 0x050fe20000010058 */
[C---:B------:R-:W-:Y:S01]  /*202d0*/  ISETP.GE.AND P3, PT, R0.reuse, R8, PT ;  /* 0x000000080000720c */ /* 0x040fe20003f66270 */
[C---:B------:R-:W-:Y:S01]  /*202e0*/  HMMA.16816.F32 R116, R12.reuse, R32, R220 ;  /* 0x000000200c74723c */ /* 0x040fe200000018dc */
[----:B------:R-:W-:Y:S01]  /*202f0*/  ISETP.GE.AND P6, PT, R0, R6, PT ;  /* 0x000000060000720c */ /* 0x000fe20003fc6270 */
[----:B------:R-:W-:Y:S01]  /*20300*/  IMAD.MOV.U32 R41, RZ, RZ, R53 ;  /* 0x000000ffff297224 */ /* 0x000fe200078e0035 */
[----:B------:R-:W-:Y:S01]  /*20310*/  MOV R65, R56 ;  /* 0x0000003800417202 */ /* 0x000fe20000000f00 */
[----:B-1----:R-:W-:Y:S01]  /*20320*/  FFMA.FTZ R0, R153, R9, R98 ;  /* 0x0000000999007223 */ /* 0x002fe20000010062 */
[----:B------:R-:W-:Y:S01]  /*20330*/  LDSM.16.M88.4 R24, [R185+0x6000] ;  /* 0x00600000b918783b */ /* 0x000fe20000000200 */
[----:B------:R1:W4:Y:S01]  /*20340*/  I2F R9, R3 ;  /* 0x0000000300097306 */ /* 0x0003220000201400 */
[----:B------:R-:W-:Y:S01]  /*20350*/  IMAD.MOV.U32 R57, RZ, RZ, R58 ;  /* 0x000000ffff397224 */ /* 0x000fe200078e003a */
[----:B------:R-:W-:Y:S01]  /*20360*/  FSEL R218, R5, -INF , !P1 ;  /* 0xff80000005da7808 */ /* 0x000fe20004800000 */
[----:B------:R-:W-:Y:S01]  /*20370*/  IMAD.MOV.U32 R43, RZ, RZ, R40 ;  /* 0x000000ffff2b7224 */ /* 0x000fe200078e0028 */
[----:B------:R-:W-:Y:S01]  /*20380*/  FSEL R174, R0, -INF , !P4 ;  /* 0xff80000000ae7808 */ /* 0x000fe20006000000 */
[----:B------:R-:W-:Y:S01]  /*20390*/  IMAD.MOV.U32 R58, RZ, RZ, R60 ;  /* 0x000000ffff3a7224 */ /* 0x000fe200078e003c */
[C---:B------:R-:W-:Y:S01]  /*203a0*/  ISETP.GE.AND P4, PT, R4.reuse, R8, PT ;  /* 0x000000080400720c */ /* 0x040fe20003f86270 */
[----:B------:R-:W-:Y:S01]  /*203b0*/  IMAD.MOV.U32 R60, RZ, RZ, R146 ;  /* 0x000000ffff3c7224 */ /* 0x000fe200078e0092 */
[----:B------:R-:W-:Y:S01]  /*203c0*/  ISETP.GE.AND P1, PT, R4, R6, PT ;  /* 0x000000060400720c */ /* 0x000fe20003f26270 */
[C---:B---3--:R-:W-:Y:S01]  /*203d0*/  FFMA.FTZ R4, R153.reuse, R7, R90 ;  /* 0x0000000799047223 */ /* 0x048fe2000001005a */
[----:B------:R-:W-:Y:S01]  /*203e0*/  MOV R61, R73 ;  /* 0x00000049003d7202 */ /* 0x000fe20000000f00 */
[----:B------:R-:W-:Y:S01]  /*203f0*/  FFMA.FTZ R7, R153, R10, R104 ;  /* 0x0000000a99077223 */ /* 0x000fe20000010068 */
[----:B------:R-:W-:Y:S01]  /*20400*/  HMMA.16816.F32 R92, R12, R20, R68 ;  /* 0x000000140c5c723c */ /* 0x000fe20000001844 */
[----:B------:R-:W-:Y:S01]  /*20410*/  IMAD.MOV.U32 R63, RZ, RZ, R72 ;  /* 0x000000ffff3f7224 */ /* 0x000fe200078e0048 */
[----:B------:R-:W-:Y:S01]  /*20420*/  LOP3.LUT R0, R36, 0x80, R96, 0xfe, !PT ;  /* 0x0000008024007812 */ /* 0x000fe200078efe60 */
[----:B------:R-:W-:Y:S01]  /*20430*/  IMAD.MOV.U32 R62, RZ, RZ, R74 ;  /* 0x000000ffff3e7224 */ /* 0x000fe200078e004a */
[----:B------:R-:W-:Y:S01]  /*20440*/  MOV R72, R78 ;  /* 0x0000004e00487202 */ /* 0x000fe20000000f00 */
[----:B------:R-:W-:-:S02]  /*20450*/  IMAD.MOV.U32 R73, RZ, RZ, R75 ;  /* 0x000000ffff497224 */ /* 0x000fc400078e004b */
[----:B------:R-:W-:Y:S01]  /*20460*/  IMAD.MOV.U32 R74, RZ, RZ, R76 ;  /* 0x000000ffff4a7224 */ /* 0x000fe200078e004c */
[C---:B------:R-:W-:Y:S01]  /*20470*/  HMMA.16816.F32 R84, R12.reuse, R22, R84 ;  /* 0x000000160c54723c */ /* 0x040fe20000001854 */
[----:B------:R-:W-:Y:S01]  /*20480*/  IMAD.MOV.U32 R75, RZ, RZ, R77 ;  /* 0x000000ffff4b7224 */ /* 0x000fe200078e004d */
[----:B------:R-:W3:Y:S01]  /*20490*/  LDSM.16.M88.4 R20, [R185+0x5800] ;  /* 0x00580000b914783b */ /* 0x000ee20000000200 */
[----:B------:R-:W-:Y:S02]  /*204a0*/  IMAD.MOV.U32 R52, RZ, RZ, R79 ;  /* 0x000000ffff347224 */ /* 0x000fe400078e004f */
[----:B------:R-:W-:Y:S02]  /*204b0*/  IMAD.MOV.U32 R68, RZ, RZ, R43 ;  /* 0x000000ffff447224 */ /* 0x000fe400078e002b */
[----:B------:R-:W-:Y:S01]  /*204c0*/  IMAD.MOV.U32 R43, RZ, RZ, R60 ;  /* 0x000000ffff2b7224 */ /* 0x000fe200078e003c */
[----:B------:R-:W-:Y:S01]  /*204d0*/  HMMA.16816.F32 R76, R12, R34, R248 ;  /* 0x000000220c4c723c */ /* 0x000fe200000018f8 */
[----:B------:R-:W-:Y:S01]  /*204e0*/  IMAD.MOV.U32 R60, RZ, RZ, R16 ;  /* 0x000000ffff3c7224 */ /* 0x000fe200078e0010 */
[----:B------:R-:W-:Y:S01]  /*204f0*/  FSEL R210, R4, -INF , !P5 ;  /* 0xff80000004d27808 */ /* 0x000fe20006800000 */
[----:B------:R-:W-:Y:S01]  /*20500*/  FFMA.FTZ R5, R153, R10, R106 ;  /* 0x0000000a99057223 */ /* 0x000fe2000001006a */
[----:B------:R4:W3:Y:S01]  /*20510*/  I2F R16, R0 ;  /* 0x0000000000107306 */ /* 0x0008e20000201400 */
[----:B------:R-:W-:Y:S01]  /*20520*/  FSEL R217, R7, -INF , !P3 ;  /* 0xff80000007d97808 */ /* 0x000fe20005800000 */
[----:B--2---:R-:W-:Y:S01]  /*20530*/  FFMA.FTZ R4, R153, R11, R112 ;  /* 0x0000000b99047223 */ /* 0x004fe20000010070 */
[----:B------:R-:W-:-:S02]  /*20540*/  ISETP.GE.AND P5, PT, R3, R8, PT ;  /* 0x000000080300720c */ /* 0x000fc40003fa6270 */
[----:B------:R-:W-:Y:S02]  /*20550*/  ISETP.GE.AND P3, PT, R3, R6, PT ;  /* 0x000000060300720c */ /* 0x000fe40003f66270 */
[----:B-1----:R-:W-:Y:S01]  /*20560*/  LOP3.LUT R3, R36, 0x88, R96, 0xfe, !PT ;  /* 0x0000008824037812 */ /* 0x002fe200078efe60 */
[----:B------:R-:W-:Y:S01]  /*20570*/  IMAD.MOV.U32 R64, RZ, RZ, R41 ;  /* 0x000000ffff407224 */ /* 0x000fe200078e0029 */
[----:B------:R-:W-:Y:S01]  /*20580*/  FSEL R112, R5, -INF , !P6 ;  /* 0xff80000005707808 */ /* 0x000fe20007000000 */
[CC--:B----4-:R-:W-:Y:S02]  /*20590*/  FFMA.FTZ R7, R153.reuse, R9.reuse, R100 ;  /* 0x0000000999077223 */ /* 0x0d0fe40000010064 */
[C---:B------:R-:W-:Y:S01]  /*205a0*/  FFMA.FTZ R5, R153.reuse, R9, R102 ;  /* 0x0000000999057223 */ /* 0x040fe20000010066 */
[----:B------:R-:W-:Y:S01]  /*205b0*/  FSEL R220, R4, -INF , !P4 ;  /* 0xff80000004dc7808 */ /* 0x000fe20006000000 */
[----:B------:R-:W1:Y:S01]  /*205c0*/  I2F R9, R3 ;  /* 0x0000000300097306 */ /* 0x000e620000201400 */
[C---:B------:R-:W-:Y:S01]  /*205d0*/  ISETP.GE.AND P6, PT, R0.reuse, R8, PT ;  /* 0x000000080000720c */ /* 0x040fe20003fc6270 */
[----:B------:R-:W-:Y:S01]  /*205e0*/  IMAD.MOV.U32 R69, RZ, RZ, R64 ;  /* 0x000000ffff457224 */ /* 0x000fe200078e0040 */
[----:B------:R-:W-:Y:S01]  /*205f0*/  ISETP.GE.AND P4, PT, R0, R6, PT ;  /* 0x000000060000720c */ /* 0x000fe20003f86270 */
[----:B------:R-:W-:Y:S01]  /*20600*/  IMAD.MOV.U32 R71, RZ, RZ, R66 ;  /* 0x000000ffff477224 */ /* 0x000fe200078e0042 */
[----:B------:R-:W-:Y:S01]  /*20610*/  MOV R70, R65 ;  /* 0x0000004100467202 */ /* 0x000fe20000000f00 */
[----:B------:R-:W-:Y:S01]  /*20620*/  FFMA.FTZ R4, R153, R11, R114 ;  /* 0x0000000b99047223 */ /* 0x000fe20000010072 */
[----:B------:R-:W-:Y:S01]  /*20630*/  LOP3.LUT R0, R36, 0x90, R96, 0xfe, !PT ;  /* 0x0000009024007812 */ /* 0x000fe200078efe60 */
[----:B------:R-:W-:-:S02]  /*20640*/  IMAD.MOV.U32 R67, RZ, RZ, R39 ;  /* 0x000000ffff437224 */ /* 0x000fc400078e0027 */
[----:B------:R-:W-:Y:S01]  /*20650*/  IMAD.MOV.U32 R65, RZ, RZ, R61 ;  /* 0x000000ffff417224 */ /* 0x000fe200078e003d */
[----:B------:R-:W2:Y:S01]  /*20660*/  I2F R10, R0 ;  /* 0x00000000000a7306 */ /* 0x000ea20000201400 */
[----:B------:R-:W-:Y:S01]  /*20670*/  FSEL R114, R4, -INF , !P1 ;  /* 0xff80000004727808 */ /* 0x000fe20004800000 */
[----:B------:R-:W-:Y:S01]  /*20680*/  IMAD.MOV.U32 R54, RZ, RZ, R156 ;  /* 0x000000ffff367224 */ /* 0x000fe200078e009c */
[----:B------:R-:W-:Y:S01]  /*20690*/  MOV R64, R63 ;  /* 0x0000003f00407202 */ /* 0x000fe20000000f00 */
[----:B------:R-:W-:Y:S01]  /*206a0*/  IMAD.MOV.U32 R66, RZ, RZ, R62 ;  /* 0x000000ffff427224 */ /* 0x000fe200078e003e */
[----:B------:R-:W-:Y:S01]  /*206b0*/  HMMA.16816.F32 R80, R12, R28, R68 ;  /* 0x0000001c0c50723c */ /* 0x000fe20000001844 */
[----:B---3--:R-:W-:Y:S01]  /*206c0*/  FFMA.FTZ R4, R153, R16, R116 ;  /* 0x0000001099047223 */ /* 0x008fe20000010074 */
[----:B------:R3:W5:Y:S01]  /*206d0*/  LDL.LU R156, [R1+0x1b8] ;  /* 0x0001b800019c7983 */ /* 0x0007620000300800 */
[----:B------:R-:W-:Y:S01]  /*206e0*/  IMAD.MOV.U32 R53, RZ, RZ, R38 ;  /* 0x000000ffff357224 */ /* 0x000fe200078e0026 */
[----:B------:R-:W-:Y:S01]  /*206f0*/  MOV R55, R152 ;  /* 0x0000009800377202 */ /* 0x000fe20000000f00 */
[----:B------:R-:W-:Y:S01]  /*20700*/  IMAD.MOV.U32 R61, RZ, RZ, R145 ;  /* 0x000000ffff3d7224 */ /* 0x000fe200078e0091 */
[----:B------:R3:W5:Y:S01]  /*20710*/  LDL.LU R152, [R1+0x1b4] ;  /* 0x0001b40001987983 */ /* 0x0007620000300800 */
[----:B------:R-:W-:-:S02]  /*20720*/  IMAD.MOV.U32 R62, RZ, RZ, R144 ;  /* 0x000000ffff3e7224 */ /* 0x000fc400078e0090 */
[----:B------:R-:W-:Y:S02]  /*20730*/  IMAD.MOV.U32 R63, RZ, RZ, R143 ;  /* 0x000000ffff3f7224 */ /* 0x000fe400078e008f */
[----:B------:R-:W-:Y:S02]  /*20740*/  IMAD.MOV.U32 R69, RZ, RZ, R67 ;  /* 0x000000ffff457224 */ /* 0x000fe400078e0043 */
[----:B------:R-:W-:Y:S02]  /*20750*/  IMAD.MOV.U32 R38, RZ, RZ, R151 ;  /* 0x000000ffff267224 */ /* 0x000fe400078e0097 */
[----:B------:R-:W-:Y:S01]  /*20760*/  IMAD.MOV.U32 R71, RZ, RZ, R65 ;  /* 0x000000ffff477224 */ /* 0x000fe200078e0041 */
[----:B------:R3:W5:Y:S01]  /*20770*/  LDL.LU R151, [R1+0x1b0] ;  /* 0x0001b00001977983 */ /* 0x0007620000300800 */
[----:B------:R-:W-:Y:S02]  /*20780*/  IMAD.MOV.U32 R39, RZ, RZ, R150 ;  /* 0x000000ffff277224 */ /* 0x000fe400078e0096 */
[----:B------:R-:W-:Y:S01]  /*20790*/  IMAD.MOV.U32 R65, RZ, RZ, R72 ;  /* 0x000000ffff417224 */ /* 0x000fe200078e0048 */
[----:B------:R3:W5:Y:S01]  /*207a0*/  LDL.LU R150, [R1+0x1ac] ;  /* 0x0001ac0001967983 */ /* 0x0007620000300800 */
[----:B------:R-:W-:Y:S01]  /*207b0*/  IMAD.MOV.U32 R40, RZ, RZ, R149 ;  /* 0x000000ffff287224 */ /* 0x000fe200078e0095 */
[----:B------:R-:W-:Y:S01]  /*207c0*/  MOV R41, R148 ;  /* 0x0000009400297202 */ /* 0x000fe20000000f00 */
[----:B------:R-:W-:Y:S01]  /*207d0*/  IMAD.MOV.U32 R72, RZ, RZ, R231 ;  /* 0x000000ffff487224 */ /* 0x000fe200078e00e7 */
[----:B------:R3:W5:Y:S01]  /*207e0*/  LDL.LU R149, [R1+0x1a8] ;  /* 0x0001a80001957983 */ /* 0x0007620000300800 */
[----:B------:R-:W-:Y:S01]  /*207f0*/  IMAD.MOV.U32 R56, RZ, RZ, R147 ;  /* 0x000000ffff387224 */ /* 0x000fe200078e0093 */
[----:B------:R-:W-:Y:S01]  /*20800*/  FSEL R219, R7, -INF , !P5 ;  /* 0xff80000007db7808 */ /* 0x000fe20006800000 */
[----:B------:R-:W-:Y:S01]  /*20810*/  IMAD.MOV.U32 R47, RZ, RZ, R69 ;  /* 0x000000ffff2f7224 */ /* 0x000fe200078e0045 */
[----:B------:R-:W-:Y:S01]  /*20820*/  FSEL R116, R5, -INF , !P3 ;  /* 0xff80000005747808 */ /* 0x000fe20005800000 */
[----:B------:R3:W5:Y:S01]  /*20830*/  LDL.LU R148, [R1+0x1a4] ;  /* 0x0001a40001947983 */ /* 0x0007620000300800 */
[----:B------:R-:W-:Y:S01]  /*20840*/  FSEL R231, R4, -INF , !P6 ;  /* 0xff80000004e77808 */ /* 0x000fe20007000000 */
[----:B------:R-:W-:Y:S01]  /*20850*/  FFMA.FTZ R4, R153, R16, R118 ;  /* 0x0000001099047223 */ /* 0x000fe20000010076 */
[----:B------:R-:W-:Y:S01]  /*20860*/  ISETP.GE.AND P1, PT, R3, R8, PT ;  /* 0x000000080300720c */ /* 0x000fe20003f26270 */
[----:B-1----:R-:W-:Y:S01]  /*20870*/  FFMA.FTZ R5, R153, R9, R76 ;  /* 0x0000000999057223 */ /* 0x002fe2000001004c */
[----:B------:R-:W-:Y:S01]  /*20880*/  ISETP.GE.AND P5, PT, R3, R6, PT ;  /* 0x000000060300720c */ /* 0x000fe20003fa6270 */
[----:B------:R3:W5:Y:S01]  /*20890*/  LDL.LU R147, [R1+0x1a0] ;  /* 0x0001a00001937983 */ /* 0x0007620000300800 */
[----:B------:R-:W-:Y:S01]  /*208a0*/  IMAD.MOV.U32 R70, RZ, RZ, R66 ;  /* 0x000000ffff467224 */ /* 0x000fe200078e0042 */
[----:B------:R-:W-:Y:S01]  /*208b0*/  LOP3.LUT R3, R36, 0x98, R96, 0xfe, !PT ;  /* 0x0000009824037812 */ /* 0x000fe200078efe60 */
[----:B------:R-:W-:Y:S01]  /*208c0*/  HMMA.16816.F32 R60, R12, R30, R60 ;  /* 0x0000001e0c3c723c */ /* 0x000fe2000000183c */
[----:B------:R3:W5:Y:S01]  /*208d0*/  LDL.LU R146, [R1+0x19c] ;  /* 0x00019c0001927983 */ /* 0x0007620000300800 */
[----:B------:R-:W-:Y:S01]  /*208e0*/  IMAD.MOV.U32 R45, RZ, RZ, R71 ;  /* 0x000000ffff2d7224 */ /* 0x000fe200078e0047 */
[----:B------:R-:W-:Y:S01]  /*208f0*/  MOV R66, R73 ;  /* 0x0000004900427202 */ /* 0x000fe20000000f00 */
[----:B------:R-:W-:Y:S01]  /*20900*/  IMAD.MOV.U32 R71, RZ, RZ, R56 ;  /* 0x000000ffff477224 */ /* 0x000fe200078e0038 */
[----:B------:R3:W5:Y:S01]  /*20910*/  LDL.LU R145, [R1+0x198] ;  /* 0x0001980001917983 */ /* 0x0007620000300800 */
[----:B------:R-:W-:Y:S01]  /*20920*/  IMAD.MOV.U32 R232, RZ, RZ, R47 ;  /* 0x000000ffffe87224 */ /* 0x000fe200078e002f */
[----:B------:R-:W-:Y:S01]  /*20930*/  MOV R56, R230 ;  /* 0x000000e600387202 */ /* 0x000fe20000000f00 */
[----:B------:R-:W-:Y:S01]  /*20940*/  FFMA.FTZ R7, R153, R9, R78 ;  /* 0x0000000999077223 */ /* 0x000fe2000001004e */
[----:B------:R-:W1:Y:S01]  /*20950*/  LDSM.16.M88.4 R28, [R185+0x6800] ;  /* 0x00680000b91c783b */ /* 0x000e620000000200 */
[----:B------:R-:W-:Y:S01]  /*20960*/  MOV R47, R55 ;  /* 0x00000037002f7202 */ /* 0x000fe20000000f00 */
[----:B------:R-:W-:Y:S01]  /*20970*/  IMAD.MOV.U32 R67, RZ, RZ, R74 ;  /* 0x000000ffff437224 */ /* 0x000fe200078e004a */
[----:B------:R-:W-:Y:S01]  /*20980*/  MOV R42, R64 ;  /* 0x00000040002a7202 */ /* 0x000fe20000000f00 */
[----:B------:R3:W5:Y:S01]  /*20990*/  LDL.LU R144, [R1+0x194] ;  /* 0x0001940001907983 */ /* 0x0007620000300800 */
[----:B------:R-:W-:Y:S01]  /*209a0*/  IMAD.MOV.U32 R73, RZ, RZ, R142 ;  /* 0x000000ffff497224 */ /* 0x000fe200078e008e */
[----:B------:R2:W4:Y:S01]  /*209b0*/  I2F R9, R3 ;  /* 0x0000000300097306 */ /* 0x0005220000201400 */
[----:B------:R-:W-:Y:S01]  /*209c0*/  IMAD.MOV.U32 R44, RZ, RZ, R70 ;  /* 0x000000ffff2c7224 */ /* 0x000fe200078e0046 */
[----:B------:R3:W5:Y:S01]  /*209d0*/  LDL.LU R143, [R1+0x190] ;  /* 0x00019000018f7983 */ /* 0x0007620000300800 */
[----:B------:R-:W-:Y:S01]  /*209e0*/  FSEL R223, R4, -INF , !P4 ;  /* 0xff80000004df7808 */ /* 0x000fe20006000000 */
[----:B------:R-:W-:Y:S01]  /*209f0*/  IMAD.MOV.U32 R64, RZ, RZ, R75 ;  /* 0x000000ffff407224 */ /* 0x000fe200078e004b */
[----:B------:R-:W-:Y:S01]  /*20a00*/  FSEL R230, R5, -INF , !P1 ;  /* 0xff80000005e67808 */ /* 0x000fe20004800000 */
[----:B------:R3:W5:Y:S01]  /*20a10*/  LDL.LU R142, [R1+0x18c] ;  /* 0x00018c00018e7983 */ /* 0x0007620000300800 */
[----:B------:R-:W-:Y:S01]  /*20a20*/  IMAD.MOV.U32 R74, RZ, RZ, R141 ;  /* 0x000000ffff4a7224 */ /* 0x000fe200078e008d */
[C---:B------:R-:W-:Y:S01]  /*20a30*/  ISETP.GE.AND P3, PT, R0.reuse, R8, PT ;  /* 0x000000080000720c */ /* 0x040fe20003f66270 */
[----:B------:R-:W-:Y:S01]  /*20a40*/  IMAD.MOV.U32 R70, RZ, RZ, R41 ;  /* 0x000000ffff467224 */ /* 0x000fe200078e0029 */
[----:B------:R-:W-:Y:S01]  /*20a50*/  ISETP.GE.AND P6, PT, R0, R6, PT ;  /* 0x000000060000720c */ /* 0x000fe20003fc6270 */
[----:B------:R3:W5:Y:S01]  /*20a60*/  LDL.LU R141, [R1+0x188] ;  /* 0x00018800018d7983 */ /* 0x0007620000300800 */
[C---:B------:R-:W-:Y:S01]  /*20a70*/  ISETP.GE.AND P4, PT, R3.reuse, R8, PT ;  /* 0x000000080300720c */ /* 0x040fe20003f86270 */
[----:B------:R-:W-:Y:S01]  /*20a80*/  IMAD.MOV.U32 R41, RZ, RZ, R57 ;  /* 0x000000ffff297224 */ /* 0x000fe200078e0039 */
[----:B------:R-:W-:Y:S01]  /*20a90*/  ISETP.GE.AND P1, PT, R3, R6, PT ;  /* 0x000000060300720c */ /* 0x000fe20003f26270 */
[----:B------:R-:W-:Y:S01]  /*20aa0*/  IMAD.MOV.U32 R69, RZ, RZ, R40 ;  /* 0x000000ffff457224 */ /* 0x000fe200078e0028 */
[----:B------:R-:W-:Y:S01]  /*20ab0*/  MOV R75, R140 ;  /* 0x0000008c004b7202 */ /* 0x000fe20000000f00 */
[----:B--2---:R-:W-:Y:S01]  /*20ac0*/  FFMA.FTZ R3, R153, R10, R92 ;  /* 0x0000000a99037223 */ /* 0x004fe2000001005c */
[----:B------:R-:W-:Y:S01]  /*20ad0*/  MOV R68, R43 ;  /* 0x0000002b00447202 */ /* 0x000fe20000000f00 */
[----:B------:R3:W5:Y:S01]  /*20ae0*/  LDL.LU R140, [R1+0x184] ;  /* 0x00018400018c7983 */ /* 0x0007620000300800 */
[----:B------:R-:W-:Y:S01]  /*20af0*/  LOP3.LUT R0, R36, 0xa0, R96, 0xfe, !PT ;  /* 0x000000a024007812 */ /* 0x000fe200078efe60 */
[----:B------:R-:W-:Y:S01]  /*20b00*/  IMAD.MOV.U32 R57, RZ, RZ, R139 ;  /* 0x000000ffff397224 */ /* 0x000fe200078e008b */
[----:B------:R-:W-:Y:S01]  /*20b10*/  MOV R43, R58 ;  /* 0x0000003a002b7202 */ /* 0x000fe20000000f00 */
[----:B------:R-:W-:Y:S01]  /*20b20*/  IMAD.MOV.U32 R46, RZ, RZ, R54 ;  /* 0x000000ffff2e7224 */ /* 0x000fe200078e0036 */
[----:B------:R3:W5:Y:S01]  /*20b30*/  LDL.LU R139, [R1+0x180] ;  /* 0x00018000018b7983 */ /* 0x0007620000300800 */
[----:B------:R-:W-:-:S02]  /*20b40*/  IMAD.MOV.U32 R40, RZ, RZ, R59 ;  /* 0x000000ffff287224 */ /* 0x000fc400078e003b */
        /* <DEDUP_REMOVED lines=8> */
[----:B------:R2:W1:Y:S01]  /*20bd0*/  I2F R11, R0 ;  /* 0x00000000000b7306 */ /* 0x0004620000201400 */
[----:B------:R-:W-:Y:S01]  /*20be0*/  IMAD.MOV.U32 R52, RZ, RZ, R136 ;  /* 0x000000ffff347224 */ /* 0x000fe200078e0088 */
[----:B------:R-:W-:Y:S01]  /*20bf0*/  FSEL R234, R3, -INF , !P3 ;  /* 0xff80000003ea7808 */ /* 0x000fe20005800000 */
[----:B------:R-:W-:Y:S01]  /*20c00*/  IMAD.MOV.U32 R55, RZ, RZ, R226 ;  /* 0x000000ffff377224 */ /* 0x000fe200078e00e2 */
[----:B------:R3:W5:Y:S01]  /*20c10*/  LDL.LU R136, [R1+0x174] ;  /* 0x0001740001887983 */ /* 0x0007620000300800 */
[----:B------:R-:W-:Y:S01]  /*20c20*/  IMAD.MOV.U32 R42, RZ, RZ, R229 ;  /* 0x000000ffff2a7224 */ /* 0x000fe200078e00e5 */
[----:B------:R-:W-:Y:S01]  /*20c30*/  FSEL R226, R7, -INF , !P5 ;  /* 0xff80000007e27808 */ /* 0x000fe20006800000 */
[----:B------:R-:W-:Y:S01]  /*20c40*/  IMAD.MOV.U32 R53, RZ, RZ, R135 ;  /* 0x000000ffff357224 */ /* 0x000fe200078e0087 */
[C---:B------:R-:W-:Y:S01]  /*20c50*/  ISETP.GE.AND P5, PT, R0.reuse, R8, PT ;  /* 0x000000080000720c */ /* 0x040fe20003fa6270 */
[----:B------:R-:W-:Y:S01]  /*20c60*/  IMAD.MOV.U32 R236, RZ, RZ, R46 ;  /* 0x000000ffffec7224 */ /* 0x000fe200078e002e */
[----:B------:R3:W5:Y:S01]  /*20c70*/  LDL.LU R135, [R1+0x170] ;  /* 0x0001700001877983 */ /* 0x0007620000300800 */
[----:B------:R-:W-:Y:S01]  /*20c80*/  IMAD.MOV.U32 R54, RZ, RZ, R134 ;  /* 0x000000ffff367224 */ /* 0x000fe200078e0086 */
[----:B------:R-:W-:Y:S01]  /*20c90*/  ISETP.GE.AND P3, PT, R0, R6, PT ;  /* 0x000000060000720c */ /* 0x000fe20003f66270 */
[----:B------:R-:W-:Y:S01]  /*20ca0*/  IMAD.MOV.U32 R46, RZ, RZ, R44 ;  /* 0x000000ffff2e7224 */ /* 0x000fe200078e002c */
[----:B------:R3:W5:Y:S01]  /*20cb0*/  LDL.LU R134, [R1+0x16c] ;  /* 0x00016c0001867983 */ /* 0x0007620000300800 */
[----:B------:R-:W-:Y:S01]  /*20cc0*/  IMAD.MOV.U32 R44, RZ, RZ, R133 ;  /* 0x000000ffff2c7224 */ /* 0x000fe200078e0085 */
[C---:B--2---:R-:W-:Y:S01]  /*20cd0*/  LOP3.LUT R0, R36.reuse, 0xa8, R96, 0xfe, !PT ;  /* 0x000000a824007812 */ /* 0x044fe200078efe60 */
[----:B------:R-:W-:Y:S01]  /*20ce0*/  IMAD.MOV.U32 R237, RZ, RZ, R132 ;  /* 0x000000ffffed7224 */ /* 0x000fe200078e0084 */
[----:B------:R-:W-:Y:S01]  /*20cf0*/  MOV R239, R232 ;  /* 0x000000e800ef7202 */ /* 0x000fe20000000f00 */
[----:B------:R3:W5:Y:S01]  /*20d00*/  LDL.LU R133, [R1+0x168] ;  /* 0x0001680001857983 */ /* 0x0007620000300800 */
[----:B------:R-:W-:Y:S01]  /*20d10*/  IMAD.MOV.U32 R241, RZ, RZ, R42 ;  /* 0x000000fffff17224 */ /* 0x000fe200078e002a */
[C---:B------:R-:W-:Y:S01]  /*20d20*/  HMMA.16816.F32 R72, R12.reuse, R20, R72 ;  /* 0x000000140c48723c */ /* 0x040fe20000001848 */
[----:B------:R-:W-:Y:S01]  /*20d30*/  IMAD.MOV.U32 R232, RZ, RZ, R18 ;  /* 0x000000ffffe87224 */ /* 0x000fe200078e0012 */
[----:B------:R3:W5:Y:S01]  /*20d40*/  LDL.LU R132, [R1+0x164] ;  /* 0x0001640001847983 */ /* 0x0007620000300800 */
[----:B------:R-:W-:Y:S01]  /*20d50*/  IMAD.MOV.U32 R42, RZ, RZ, R43 ;  /* 0x000000ffff2a7224 */ /* 0x000fe200078e002b */
[----:B------:R-:W-:Y:S01]  /*20d60*/  MOV R43, R2 ;  /* 0x00000002002b7202 */ /* 0x000fe20000000f00 */
[C---:B------:R-:W-:Y:S01]  /*20d70*/  FFMA.FTZ R4, R153.reuse, R10, R94 ;  /* 0x0000000a99047223 */ /* 0x040fe2000001005e */
[----:B------:R3:W5:Y:S01]  /*20d80*/  LDL.LU R18, [R1+0x160] ;  /* 0x0001600001127983 */ /* 0x0007620000300800 */
[----:B------:R-:W2:Y:S01]  /*20d90*/  I2F R7, R0 ;  /* 0x0000000000077306 */ /* 0x000ea20000201400 */
[----:B------:R-:W-:Y:S02]  /*20da0*/  HMMA.16816.F32 R68, R12, R22, R68 ;  /* 0x000000160c44723c */ /* 0x000fe40000001844 */
[----:B------:R3:W5:Y:S01]  /*20db0*/  LDL.LU R2, [R1+0x15c] ;  /* 0x00015c0001027983 */ /* 0x0007620000300800 */
[----:B----4-:R-:W-:Y:S01]  /*20dc0*/  FFMA.FTZ R5, R153, R9, R84 ;  /* 0x0000000999057223 */ /* 0x010fe20000010054 */
[----:B------:R-:W-:-:S02]  /*20dd0*/  LOP3.LUT R3, R36, 0xb0, R96, 0xfe, !PT ;  /* 0x000000b024037812 */ /* 0x000fc400078efe60 */
[----:B------:R-:W4:Y:S01]  /*20de0*/  LDSM.16.M88.4 R20, [R185+0x7000] ;  /* 0x00700000b914783b */ /* 0x000f220000000200 */
[----:B------:R-:W-:Y:S01]  /*20df0*/  FSEL R229, R4, -INF , !P6 ;  /* 0xff80000004e57808 */ /* 0x000fe20007000000 */
[----:B------:R-:W-:Y:S02]  /*20e00*/  FFMA.FTZ R4, R153, R9, R86 ;  /* 0x0000000999047223 */ /* 0x000fe40000010056 */
[----:B------:R-:W-:Y:S01]  /*20e10*/  IMAD.MOV.U32 R238, RZ, RZ, R235 ;  /* 0x000000ffffee7224 */ /* 0x000fe200078e00eb */
[----:B------:R3:W3:Y:S01]  /*20e20*/  I2F R9, R3 ;  /* 0x0000000300097306 */ /* 0x0006e20000201400 */
[----:B------:R-:W-:Y:S01]  /*20e30*/  FSEL R235, R5, -INF , !P4 ;  /* 0xff80000005eb7808 */ /* 0x000fe20006000000 */
[----:B-1----:R-:W-:Y:S01]  /*20e40*/  FFMA.FTZ R5, R153, R11, R80 ;  /* 0x0000000b99057223 */ /* 0x002fe20000010050 */
[----:B------:R-:W-:Y:S01]  /*20e50*/  HMMA.16816.F32 R64, R12, R24, R64 ;  /* 0x000000180c40723c */ /* 0x000fe20000001840 */
[----:B------:R-:W-:Y:S01]  /*20e60*/  MOV R242, R243 ;  /* 0x000000f300f27202 */ /* 0x000fe20000000f00 */
[----:B------:R-:W-:-:S02]  /*20e70*/  IMAD.MOV.U32 R243, RZ, RZ, R237 ;  /* 0x000000fffff37224 */ /* 0x000fc400078e00ed */
[----:B------:R-:W-:Y:S01]  /*20e80*/  IMAD.MOV.U32 R240, RZ, RZ, R232 ;  /* 0x000000fffff07224 */ /* 0x000fe200078e00e8 */
[----:B------:R-:W-:-:S03]  /*20e90*/  FSEL R232, R4, -INF , !P1 ;  /* 0xff80000004e87808 */ /* 0x000fc60004800000 */
[----:B------:R-:W-:Y:S01]  /*20ea0*/  HMMA.16816.F32 R52, R12, R26, R52 ;  /* 0x0000001a0c34723c */ /* 0x000fe20000001834 */
[----:B------:R-:W1:Y:S01]  /*20eb0*/  LDSM.16.M88.4 R24, [R185+0x7800] ;  /* 0x00780000b918783b */ /* 0x000e620000000200 */
[----:B------:R-:W-:Y:S01]  /*20ec0*/  FSEL R237, R5, -INF , !P5 ;  /* 0xff80000005ed7808 */ /* 0x000fe20006800000 */
[----:B--2---:R-:W-:Y:S01]  /*20ed0*/  FFMA.FTZ R5, R153, R7, R60 ;  /* 0x0000000799057223 */ /* 0x004fe2000001003c */
[C---:B------:R-:W-:Y:S02]  /*20ee0*/  ISETP.GE.AND P6, PT, R0.reuse, R8, PT ;  /* 0x000000080000720c */ /* 0x040fe40003fc6270 */
[----:B------:R-:W-:Y:S01]  /*20ef0*/  ISETP.GE.AND P4, PT, R0, R6, PT ;  /* 0x000000060000720c */ /* 0x000fe20003f86270 */
[----:B------:R-:W-:Y:S01]  /*20f00*/  IMAD.MOV.U32 R246, RZ, RZ, R240 ;  /* 0x000000fffff67224 */ /* 0x000fe200078e00f0 */
[C---:B------:R-:W-:Y:S01]  /*20f10*/  ISETP.GE.AND P1, PT, R3.reuse, R8, PT ;  /* 0x000000080300720c */ /* 0x040fe20003f26270 */
[----:B------:R-:W-:Y:S01]  /*20f20*/  IMAD.MOV.U32 R222, RZ, RZ, R242 ;  /* 0x000000ffffde7224 */ /* 0x000fe200078e00f2 */
[----:B------:R-:W-:Y:S01]  /*20f30*/  ISETP.GE.AND P5, PT, R3, R6, PT ;  /* 0x000000060300720c */ /* 0x000fe20003fa6270 */
[----:B---3--:R-:W-:Y:S01]  /*20f40*/  FFMA.FTZ R3, R153, R11, R82 ;  /* 0x0000000b99037223 */ /* 0x008fe20000010052 */
[----:B------:R-:W-:-:S02]  /*20f50*/  LOP3.LUT R0, R36, 0xb8, R96, 0xfe, !PT ;  /* 0x000000b824007812 */ /* 0x000fc400078efe60 */
[----:B------:R-:W-:Y:S01]  /*20f60*/  LOP3.LUT R4, R36, 0xc0, R96, 0xfe, !PT ;  /* 0x000000c024047812 */ /* 0x000fe200078efe60 */
[----:B------:R-:W-:Y:S01]  /*20f70*/  IMAD.MOV.U32 R245, RZ, RZ, R17 ;  /* 0x000000fffff57224 */ /* 0x000fe200078e0011 */
[----:B------:R-:W-:Y:S01]  /*20f80*/  MOV R240, R238 ;  /* 0x000000ee00f07202 */ /* 0x000fe20000000f00 */
[----:B------:R2:W3:Y:S01]  /*20f90*/  I2F R10, R0 ;  /* 0x00000000000a7306 */ /* 0x0004e20000201400 */
[----:B------:R-:W-:Y:S01]  /*20fa0*/  IMAD.MOV.U32 R242, RZ, RZ, R239 ;  /* 0x000000fffff27224 */ /* 0x000fe200078e00ef */
[----:B------:R-:W-:Y:S01]  /*20fb0*/  FSEL R239, R5, -INF , !P6 ;  /* 0xff80000005ef7808 */ /* 0x000fe20007000000 */
[----:B------:R-:W-:Y:S01]  /*20fc0*/  IMAD.MOV.U32 R238, RZ, RZ, R233 ;  /* 0x000000ffffee7224 */ /* 0x000fe200078e00e9 */
[----:B------:R-:W-:Y:S01]  /*20fd0*/  FSEL R233, R3, -INF , !P3 ;  /* 0xff80000003e97808 */ /* 0x000fe20005800000 */
[----:B------:R-:W-:Y:S01]  /*20fe0*/  HMMA.16816.F32 R48, R12, R28, R48 ;  /* 0x0000001c0c30723c */ /* 0x000fe20000001830 */
[C---:B------:R-:W-:Y:S01]  /*20ff0*/  ISETP.GE.AND P3, PT, R0.reuse, R8, PT ;  /* 0x000000080000720c */ /* 0x040fe20003f66270 */
[----:B------:R-:W-:Y:S01]  /*21000*/  IMAD.MOV.U32 R247, RZ, RZ, R241 ;  /* 0x000000fffff77224 */ /* 0x000fe200078e00f1 */
[----:B------:R-:W1:Y:S01]  /*21010*/  I2F R17, R4 ;  /* 0x0000000400117306 */ /* 0x000e620000201400 */
[----:B------:R-:W-:Y:S01]  /*21020*/  ISETP.GE.AND P6, PT, R0, R6, PT ;  /* 0x000000060000720c */ /* 0x000fe20003fc6270 */
[----:B------:R-:W-:Y:S01]  /*21030*/  IMAD.MOV.U32 R244, RZ, RZ, R236 ;  /* 0x000000fffff47224 */ /* 0x000fe200078e00ec */
[----:B------:R-:W-:Y:S01]  /*21040*/  LOP3.LUT R3, R36, 0xc8, R96, 0xfe, !PT ;  /* 0x000000c824037812 */ /* 0x000fe200078efe60 */
[----:B------:R-:W-:-:S04]  /*21050*/  DEPBAR.LE SB0, 0x0 ;  /* 0x000080000000791a */ /* 0x000fc80000000000 */
[C---:B--2---:R-:W-:Y:S01]  /*21060*/  FFMA.FTZ R0, R153.reuse, R9, R72 ;  /* 0x0000000999007223 */ /* 0x044fe20000010048 */
[----:B------:R-:W2:Y:S01]  /*21070*/  I2F R16, R3 ;  /* 0x0000000300107306 */ /* 0x000ea20000201400 */
[----:B------:R-:W-:-:S03]  /*21080*/  FFMA.FTZ R7, R153, R7, R62 ;  /* 0x0000000799077223 */ /* 0x000fc6000001003e */
[----:B------:R-:W-:Y:S01]  /*21090*/  FSEL R241, R0, -INF , !P1 ;  /* 0xff80000000f17808 */ /* 0x000fe20004800000 */
[----:B------:R-:W-:Y:S01]  /*210a0*/  FFMA.FTZ R5, R153, R9, R74 ;  /* 0x0000000999057223 */ /* 0x000fe2000001004a */
[----:B------:R-:W-:Y:S01]  /*210b0*/  LOP3.LUT R0, R36, 0xd0, R96, 0xfe, !PT ;  /* 0x000000d024007812 */ /* 0x000fe200078efe60 */
[----:B------:R-:W-:Y:S01]  /*210c0*/  HMMA.16816.F32 R56, R12, R30, R56 ;  /* 0x0000001e0c38723c */ /* 0x000fe20000001838 */
[----:B------:R-:W-:Y:S02]  /*210d0*/  IMAD.MOV.U32 R35, RZ, RZ, R238 ;  /* 0x000000ffff237224 */ /* 0x000fe400078e00ee */
[----:B------:R-:W2:Y:S01]  /*210e0*/  I2F R11, R0 ;  /* 0x00000000000b7306 */ /* 0x000ea20000201400 */
[----:B------:R-:W-:Y:S01]  /*210f0*/  FSEL R236, R7, -INF , !P4 ;  /* 0xff80000007ec7808 */ /* 0x000fe20006000000 */
[----:B---3--:R-:W-:Y:S01]  /*21100*/  FFMA.FTZ R7, R153, R10, R70 ;  /* 0x0000000a99077223 */ /* 0x008fe20000010046 */
[----:B------:R-:W-:Y:S01]  /*21110*/  FSEL R238, R5, -INF , !P5 ;  /* 0xff80000005ee7808 */ /* 0x000fe20006800000 */
[----:B-1----:R-:W-:Y:S01]  /*21120*/  FFMA.FTZ R5, R153, R17, R64 ;  /* 0x0000001199057223 */ /* 0x002fe20000010040 */
[----:B------:R-:W-:-:S02]  /*21130*/  ISETP.GE.AND P4, PT, R4, R8, PT ;  /* 0x000000080400720c */ /* 0x000fc40003f86270 */
[----:B------:R-:W-:Y:S02]  /*21140*/  ISETP.GE.AND P1, PT, R4, R6, PT ;  /* 0x000000060400720c */ /* 0x000fe40003f26270 */
[C---:B------:R-:W-:Y:S01]  /*21150*/  LOP3.LUT R4, R36.reuse, 0xd8, R96, 0xfe, !PT ;  /* 0x000000d824047812 */ /* 0x040fe200078efe60 */
[----:B------:R-:W-:Y:S01]  /*21160*/  IMAD.MOV.U32 R32, RZ, RZ, R245 ;  /* 0x000000ffff207224 */ /* 0x000fe200078e00f5 */
[----:B------:R-:W-:Y:S01]  /*21170*/  MOV R33, R240 ;  /* 0x000000f000217202 */ /* 0x000fe20000000f00 */
[----:B------:R-:W-:Y:S01]  /*21180*/  FFMA.FTZ R9, R153, R10, R68 ;  /* 0x0000000a99097223 */ /* 0x000fe20000010044 */
[----:B------:R-:W-:Y:S01]  /*21190*/  FSEL R240, R7, -INF , !P6 ;  /* 0xff80000007f07808 */ /* 0x000fe20007000000 */
[----:B------:R1:W3:Y:S01]  /*211a0*/  I2F R10, R4 ;  /* 0x00000004000a7306 */ /* 0x0002e20000201400 */
[----:B------:R-:W-:Y:S01]  /*211b0*/  FSEL R245, R5, -INF , !P4 ;  /* 0xff80000005f57808 */ /* 0x000fe20006000000 */
[----:B------:R-:W-:Y:S01]  /*211c0*/  FFMA.FTZ R5, R153, R17, R66 ;  /* 0x0000001199057223 */ /* 0x000fe20000010042 */
[----:B------:R-:W-:Y:S01]  /*211d0*/  ISETP.GE.AND P5, PT, R3, R8, PT ;  /* 0x000000080300720c */ /* 0x000fe20003fa6270 */
[----:B--2---:R-:W-:Y:S01]  /*211e0*/  FFMA.FTZ R7, R153, R16, R52 ;  /* 0x0000001099077223 */ /* 0x004fe20000010034 */
[----:B----4-:R-:W-:Y:S01]  /*211f0*/  HMMA.16816.F32 R40, R12, R20, R40 ;  /* 0x000000140c28723c */ /* 0x010fe20000001828 */
[----:B------:R-:W-:Y:S01]  /*21200*/  IMAD.MOV.U32 R34, RZ, RZ, R242 ;  /* 0x000000ffff227224 */ /* 0x000fe200078e00f2 */
[----:B------:R-:W-:Y:S01]  /*21210*/  FSEL R242, R9, -INF , !P3 ;  /* 0xff80000009f27808 */ /* 0x000fe20005800000 */
[----:B------:R-:W-:Y:S01]  /*21220*/  IMAD.MOV.U32 R28, RZ, RZ, R246 ;  /* 0x000000ffff1c7224 */ /* 0x000fe200078e00f6 */
[----:B------:R-:W-:Y:S01]  /*21230*/  ISETP.GE.AND P3, PT, R3, R6, PT ;  /* 0x000000060300720c */ /* 0x000fe20003f66270 */
[----:B------:R-:W-:Y:S01]  /*21240*/  IMAD.MOV.U32 R30, RZ, RZ, R243 ;  /* 0x000000ffff1e7224 */ /* 0x000fe200078e00f3 */
[----:B------:R-:W-:-:S02]  /*21250*/  LOP3.LUT R3, R36, 0xe0, R96, 0xfe, !PT ;  /* 0x000000e024037812 */ /* 0x000fc400078efe60 */
[----:B------:R-:W-:Y:S01]  /*21260*/  HMMA.16816.F32 R44, R12, R22, R44 ;  /* 0x000000160c2c723c */ /* 0x000fe2000000182c */
[----:B------:R-:W-:Y:S02]  /*21270*/  FSEL R243, R5, -INF , !P1 ;  /* 0xff80000005f37808 */ /* 0x000fe40004800000 */
[----:B------:R-:W-:Y:S01]  /*21280*/  FSEL R246, R7, -INF , !P5 ;  /* 0xff80000007f67808 */ /* 0x000fe20006800000 */
[----:B------:R-:W-:Y:S01]  /*21290*/  IMAD.MOV.U32 R31, RZ, RZ, R19 ;  /* 0x000000ffff1f7224 */ /* 0x000fe200078e0013 */
[C---:B------:R-:W-:Y:S01]  /*212a0*/  ISETP.GE.AND P1, PT, R4.reuse, R8, PT ;  /* 0x000000080400720c */ /* 0x040fe20003f26270 */
[C---:B------:R-:W-:Y:S01]  /*212b0*/  FFMA.FTZ R9, R153.reuse, R16, R54 ;  /* 0x0000001099097223 */ /* 0x040fe20000010036 */
[----:B------:R-:W-:Y:S01]  /*212c0*/  ISETP.GE.AND P5, PT, R4, R6, PT ;  /* 0x000000060400720c */ /* 0x000fe20003fa6270 */
[----:B-1----:R-:W-:Y:S01]  /*212d0*/  FFMA.FTZ R4, R153, R11, R48 ;  /* 0x0000000b99047223 */ /* 0x002fe20000010030 */
[C---:B------:R-:W-:Y:S02]  /*212e0*/  ISETP.GE.AND P6, PT, R0.reuse, R8, PT ;  /* 0x000000080000720c */ /* 0x040fe40003fc6270 */
[----:B------:R-:W-:-:S02]  /*212f0*/  ISETP.GE.AND P4, PT, R0, R6, PT ;  /* 0x000000060000720c */ /* 0x000fc40003f86270 */
[----:B------:R-:W-:Y:S01]  /*21300*/  MOV R29, R247 ;  /* 0x000000f7001d7202 */ /* 0x000fe20000000f00 */
[----:B------:R1:W2:Y:S01]  /*21310*/  I2F R21, R3 ;  /* 0x0000000300157306 */ /* 0x0002a20000201400 */
[----:B------:R-:W-:Y:S01]  /*21320*/  LOP3.LUT R0, R36, 0xe8, R96, 0xfe, !PT ;  /* 0x000000e824007812 */ /* 0x000fe200078efe60 */
[C---:B------:R-:W-:Y:S01]  /*21330*/  HMMA.16816.F32 R32, R12.reuse, R24, R32 ;  /* 0x000000180c20723c */ /* 0x040fe20000001820 */
[----:B------:R-:W-:Y:S01]  /*21340*/  IMAD.MOV.U32 R221, RZ, RZ, R244 ;  /* 0x000000ffffdd7224 */ /* 0x000fe200078e00f4 */
[----:B------:R-:W-:Y:S02]  /*21350*/  FSEL R244, R9, -INF , !P3 ;  /* 0xff80000009f47808 */ /* 0x000fe40005800000 */
[----:B------:R-:W-:Y:S02]  /*21360*/  FSEL R249, R4, -INF , !P6 ;  /* 0xff80000004f97808 */ /* 0x000fe40007000000 */
[----:B------:R4:W2:Y:S01]  /*21370*/  I2F R20, R0 ;  /* 0x0000000000147306 */ /* 0x0008a20000201400 */
[C---:B------:R-:W-:Y:S01]  /*21380*/  ISETP.GE.AND P3, PT, R3.reuse, R8, PT ;  /* 0x000000080300720c */ /* 0x040fe20003f66270 */
[----:B------:R-:W-:Y:S01]  /*21390*/  HMMA.16816.F32 R28, R12, R26, R28 ;  /* 0x0000001a0c1c723c */ /* 0x000fe2000000181c */
[----:B------:R-:W-:Y:S01]  /*213a0*/  ISETP.GE.AND P6, PT, R3, R6, PT ;  /* 0x000000060300720c */ /* 0x000fe20003fc6270 */
[----:B------:R-:W-:-:S02]  /*213b0*/  FFMA.FTZ R5, R153, R11, R50 ;  /* 0x0000000b99057223 */ /* 0x000fc40000010032 */
[----:B---3--:R-:W-:Y:S01]  /*213c0*/  FFMA.FTZ R7, R153, R10, R56 ;  /* 0x0000000a99077223 */ /* 0x008fe20000010038 */
[C---:B-1----:R-:W-:Y:S01]  /*213d0*/  LOP3.LUT R3, R36.reuse, 0xf0, R96, 0xfe, !PT ;  /* 0x000000f024037812 */ /* 0x042fe200078efe60 */
[----:B------:R-:W-:Y:S01]  /*213e0*/  IMAD.MOV.U32 R24, RZ, RZ, R221 ;  /* 0x000000ffff187224 */ /* 0x000fe200078e00dd */
[----:B------:R-:W-:Y:S01]  /*213f0*/  MOV R26, R38 ;  /* 0x00000026001a7202 */ /* 0x000fe20000000f00 */
[----:B------:R-:W-:Y:S02]  /*21400*/  IMAD.MOV.U32 R25, RZ, RZ, R222 ;  /* 0x000000ffff197224 */ /* 0x000fe400078e00de */
[----:B------:R-:W-:Y:S01]  /*21410*/  IMAD.MOV.U32 R27, RZ, RZ, R39 ;  /* 0x000000ffff1b7224 */ /* 0x000fe200078e0027 */
[----:B------:R1:W3:Y:S01]  /*21420*/  I2F R19, R3 ;  /* 0x0000000300137306 */ /* 0x0002e20000201400 */
[----:B------:R-:W-:Y:S02]  /*21430*/  LOP3.LUT R4, R36, 0xf8, R96, 0xfe, !PT ;  /* 0x000000f824047812 */ /* 0x000fe400078efe60 */
[----:B------:R-:W-:-:S02]  /*21440*/  FSEL R247, R5, -INF , !P4 ;  /* 0xff80000005f77808 */ /* 0x000fc40006000000 */
[----:B------:R-:W-:Y:S01]  /*21450*/  FSEL R250, R7, -INF , !P1 ;  /* 0xff80000007fa7808 */ /* 0x000fe20004800000 */
[C---:B------:R-:W-:Y:S01]  /*21460*/  FFMA.FTZ R7, R153.reuse, R10, R58 ;  /* 0x0000000a99077223 */ /* 0x040fe2000001003a */
[C---:B------:R-:W-:Y:S01]  /*21470*/  ISETP.GE.AND P4, PT, R0.reuse, R8, PT ;  /* 0x000000080000720c */ /* 0x040fe20003f86270 */
[----:B------:R-:W-:Y:S01]  /*21480*/  HMMA.16816.F32 R24, R12, R212, R24 ;  /* 0x000000d40c18723c */ /* 0x000fe20000001818 */
[----:B------:R-:W-:Y:S02]  /*21490*/  ISETP.GE.AND P1, PT, R0, R6, PT ;  /* 0x000000060000720c */ /* 0x000fe40003f26270 */
[----:B----4-:R-:W-:Y:S01]  /*214a0*/  LOP3.LUT R0, R36, R96, RZ, 0xfc, !PT ;  /* 0x0000006024007212 */ /* 0x010fe200078efcff */
[----:B------:R4:W3:Y:S01]  /*214b0*/  I2F R17, R4 ;  /* 0x0000000400117306 */ /* 0x0008e20000201400 */
[-C--:B--2---:R-:W-:Y:S01]  /*214c0*/  FFMA.FTZ R9, R153, R21.reuse, R40 ;  /* 0x0000001599097223 */ /* 0x084fe20000010028 */
[----:B------:R-:W-:Y:S02]  /*214d0*/  FSEL R248, R7, -INF , !P5 ;  /* 0xff80000007f87808 */ /* 0x000fe40006800000 */
[----:B------:R-:W-:Y:S01]  /*214e0*/  IADD3 R5, R0, 0x1, RZ ;  /* 0x0000000100057810 */ /* 0x000fe20007ffe0ff */
[----:B------:R-:W-:Y:S01]  /*214f0*/  FFMA.FTZ R7, R153, R20, R44 ;  /* 0x0000001499077223 */ /* 0x000fe2000001002c */
[----:B------:R-:W-:Y:S01]  /*21500*/  FSEL R251, R9, -INF , !P3 ;  /* 0xff80000009fb7808 */ /* 0x000fe20005800000 */
[----:B------:R-:W-:Y:S01]  /*21510*/  FFMA.FTZ R10, R153, R21, R42 ;  /* 0x00000015990a7223 */ /* 0x000fe2000001002a */
[----:B------:R2:W2:Y:S01]  /*21520*/  I2F R16, R5 ;  /* 0x0000000500107306 */ /* 0x0004a20000201400 */
[C---:B------:R-:W-:Y:S01]  /*21530*/  ISETP.GE.AND P5, PT, R3.reuse, R8, PT ;  /* 0x000000080300720c */ /* 0x040fe20003fa6270 */
[----:B------:R-:W-:Y:S01]  /*21540*/  BAR.SYNC.DEFER_BLOCKING 0x0 ;  /* 0x0000000000007b1d */ /* 0x000fe20000010000 */
[----:B------:R-:W-:-:S02]  /*21550*/  ISETP.GE.AND P3, PT, R3, R6, PT ;  /* 0x000000060300720c */ /* 0x000fc40003f66270 */
[----:B-1----:R-:W-:Y:S02]  /*21560*/  IADD3 R3, R0, 0x9, RZ ;  /* 0x0000000900037810 */ /* 0x002fe40007ffe0ff */
[----:B------:R-:W-:Y:S01]  /*21570*/  FSEL R56, R7, -INF , !P4 ;  /* 0xff80000007387808 */ /* 0x000fe20006000000 */
[C---:B---3--:R-:W-:Y:S01]  /*21580*/  FFMA.FTZ R7, R153.reuse, R19, R32 ;  /* 0x0000001399077223 */ /* 0x048fe20000010020 */
[----:B------:R-:W-:Y:S01]  /*21590*/  FSEL R212, R10, -INF , !P6 ;  /* 0xff8000000ad47808 */ /* 0x000fe20007000000 */
[----:B------:R1:W3:Y:S01]  /*215a0*/  I2F R11, R3 ;  /* 0x00000003000b7306 */ /* 0x0002e20000201400 */
[----:B------:R-:W-:Y:S01]  /*215b0*/  FFMA.FTZ R9, R153, R20, R46 ;  /* 0x0000001499097223 */ /* 0x000fe2000001002e */
[C---:B------:R-:W-:Y:S02]  /*215c0*/  ISETP.GE.AND P6, PT, R4.reuse, R8, PT ;  /* 0x000000080400720c */ /* 0x040fe40003fc6270 */
[----:B------:R-:W-:Y:S02]  /*215d0*/  ISETP.GE.AND P4, PT, R4, R6, PT ;  /* 0x000000060400720c */ /* 0x000fe40003f86270 */
[----:B----4-:R-:W-:-:S02]  /*215e0*/  IADD3 R4, R0, 0x11, RZ ;  /* 0x0000001100047810 */ /* 0x010fc40007ffe0ff */
[----:B------:R-:W-:Y:S01]  /*215f0*/  FSEL R58, R7, -INF , !P5 ;  /* 0xff800000073a7808 */ /* 0x000fe20006800000 */
[----:B------:R-:W-:Y:S01]  /*21600*/  FFMA.FTZ R7, R153, R17, R28 ;  /* 0x0000001199077223 */ /* 0x000fe2000001001c */
[----:B------:R-:W-:Y:S01]  /*21610*/  FSEL R213, R9, -INF , !P1 ;  /* 0xff80000009d57808 */ /* 0x000fe20004800000 */
[----:B------:R4:W1:Y:S01]  /*21620*/  I2F R12, R4 ;  /* 0x00000004000c7306 */ /* 0x0008620000201400 */
[----:B------:R-:W-:Y:S01]  /*21630*/  FFMA.FTZ R10, R153, R19, R34 ;  /* 0x00000013990a7223 */ /* 0x000fe20000010022 */
[C---:B------:R-:W-:Y:S02]  /*21640*/  ISETP.GE.AND P1, PT, R5.reuse, R8, PT ;  /* 0x000000080500720c */ /* 0x040fe40003f26270 */
[----:B------:R-:W-:Y:S02]  /*21650*/  ISETP.GE.AND P5, PT, R5, R6, PT ;  /* 0x000000060500720c */ /* 0x000fe40003fa6270 */
[----:B--2---:R-:W-:Y:S02]  /*21660*/  IADD3 R5, R0, 0x19, RZ ;  /* 0x0000001900057810 */ /* 0x004fe40007ffe0ff */
[----:B------:R-:W-:Y:S01]  /*21670*/  FSEL R68, R7, -INF , !P6 ;  /* 0xff80000007447808 */ /* 0x000fe20007000000 */
[C---:B------:R-:W-:Y:S01]  /*21680*/  FFMA.FTZ R7, R153.reuse, R16, R25 ;  /* 0x0000001099077223 */ /* 0x040fe20000010019 */
[----:B------:R-:W-:Y:S01]  /*21690*/  FSEL R76, R10, -INF , !P3 ;  /* 0xff8000000a4c7808 */ /* 0x000fe20005800000 */
[----:B------:R2:W2:Y:S01]  /*216a0*/  I2F R14, R5 ;  /* 0x00000005000e7306 */ /* 0x0004a20000201400 */
[----:B------:R-:W-:Y:S01]  /*216b0*/  FFMA.FTZ R9, R153, R17, R30 ;  /* 0x0000001199097223 */ /* 0x000fe2000001001e */
[----:B------:R-:W-:-:S02]  /*216c0*/  ISETP.GE.AND P3, PT, R3, R8, PT ;  /* 0x000000080300720c */ /* 0x000fc40003f66270 */
[----:B------:R-:W-:Y:S02]  /*216d0*/  ISETP.GE.AND P6, PT, R3, R6, PT ;  /* 0x000000060300720c */ /* 0x000fe40003fc6270 */
[----:B-1----:R-:W-:Y:S02]  /*216e0*/  IADD3 R3, R0, 0x21, RZ ;  /* 0x0000002100037810 */ /* 0x002fe40007ffe0ff */
[----:B------:R-:W-:Y:S01]  /*216f0*/  FSEL R44, R7, -INF , !P1 ;  /* 0xff800000072c7808 */ /* 0x000fe20004800000 */
[----:B---3--:R-:W-:Y:S01]  /*21700*/  FFMA.FTZ R7, R153, R11, R177 ;  /* 0x0000000b99077223 */ /* 0x008fe200000100b1 */
[----:B------:R-:W-:Y:S01]  /*21710*/  FSEL R70, R9, -INF , !P4 ;  /* 0xff80000009467808 */ /* 0x000fe20006000000 */
[----:B------:R1:W3:Y:S01]  /*21720*/  I2F R13, R3 ;  /* 0x00000003000d7306 */ /* 0x0002e20000201400 */
[----:B------:R-:W-:Y:S01]  /*21730*/  FFMA.FTZ R10, R153, R16, R27 ;  /* 0x00000010990a7223 */ /* 0x000fe2000001001b */
[C---:B------:R-:W-:Y:S02]  /*21740*/  ISETP.GE.AND P4, PT, R4.reuse, R8, PT ;  /* 0x000000080400720c */ /* 0x040fe40003f86270 */
[----:B------:R-:W-:-:S02]  /*21750*/  ISETP.GE.AND P1, PT, R4, R6, PT ;  /* 0x000000060400720c */ /* 0x000fc40003f26270 */
[----:B----4-:R-:W-:Y:S02]  /*21760*/  IADD3 R4, R0, 0x29, RZ ;  /* 0x0000002900047810 */ /* 0x010fe40007ffe0ff */
[----:B------:R-:W-:Y:S01]  /*21770*/  FSEL R46, R7, -INF , !P3 ;  /* 0xff800000072e7808 */ /* 0x000fe20005800000 */
[C---:B------:R-:W-:Y:S01]  /*21780*/  FFMA.FTZ R7, R153.reuse, R12, R125 ;  /* 0x0000000c99077223 */ /* 0x040fe2000001007d */
[----:B------:R-:W-:Y:S01]  /*21790*/  FSEL R42, R10, -INF , !P5 ;  /* 0xff8000000a2a7808 */ /* 0x000fe20006800000 */
[----:B------:R-:W-:Y:S01]  /*217a0*/  FFMA.FTZ R9, R153, R11, R179 ;  /* 0x0000000b99097223 */ /* 0x000fe200000100b3 */
[C---:B------:R-:W-:Y:S01]  /*217b0*/  ISETP.GE.AND P5, PT, R5.reuse, R8, PT ;  /* 0x000000080500720c */ /* 0x040fe20003fa6270 */
[----:B------:R4:W3:Y:S01]  /*217c0*/  I2F R11, R4 ;  /* 0x00000004000b7306 */ /* 0x0008e20000201400 */
[----:B------:R-:W-:Y:S02]  /*217d0*/  ISETP.GE.AND P3, PT, R5, R6, PT ;  /* 0x000000060500720c */ /* 0x000fe40003f66270 */
[----:B--2---:R-:W-:-:S02]  /*217e0*/  IADD3 R5, R0, 0x31, RZ ;  /* 0x0000003100057810 */ /* 0x004fc40007ffe0ff */
[----:B------:R-:W-:Y:S01]  /*217f0*/  FSEL R52, R7, -INF , !P4 ;  /* 0xff80000007347808 */ /* 0x000fe20006000000 */
[----:B------:R-:W-:Y:S01]  /*21800*/  FFMA.FTZ R7, R153, R14, R129 ;  /* 0x0000000e99077223 */ /* 0x000fe20000010081 */
[----:B------:R-:W-:Y:S01]  /*21810*/  FSEL R40, R9, -INF , !P6 ;  /* 0xff80000009287808 */ /* 0x000fe20007000000 */
[----:B------:R-:W-:Y:S01]  /*21820*/  FFMA.FTZ R10, R153, R12, R127 ;  /* 0x0000000c990a7223 */ /* 0x000fe2000001007f */
[C---:B------:R-:W-:Y:S01]  /*21830*/  ISETP.GE.AND P6, PT, R3.reuse, R8, PT ;  /* 0x000000080300720c */ /* 0x040fe20003fc6270 */
[----:B------:R2:W2:Y:S01]  /*21840*/  I2F R12, R5 ;  /* 0x00000005000c7306 */ /* 0x0004a20000201400 */
[----:B------:R-:W-:Y:S02]  /*21850*/  ISETP.GE.AND P4, PT, R3, R6, PT ;  /* 0x000000060300720c */ /* 0x000fe40003f86270 */
[----:B-1----:R-:W-:Y:S02]  /*21860*/  IADD3 R3, R0, 0x39, RZ ;  /* 0x0000003900037810 */ /* 0x002fe40007ffe0ff */
[----:B------:R-:W-:Y:S01]  /*21870*/  FSEL R54, R7, -INF , !P5 ;  /* 0xff80000007367808 */ /* 0x000fe20006800000 */
[C---:B---3--:R-:W-:Y:S01]  /*21880*/  FFMA.FTZ R7, R153.reuse, R13, R121 ;  /* 0x0000000d99077223 */ /* 0x048fe20000010079 */
[----:B------:R-:W-:Y:S01]  /*21890*/  FSEL R48, R10, -INF , !P1 ;  /* 0xff8000000a307808 */ /* 0x000fe20004800000 */
[----:B------:R-:W-:Y:S01]  /*218a0*/  FFMA.FTZ R9, R153, R14, R131 ;  /* 0x0000000e99097223 */ /* 0x000fe20000010083 */
[C---:B------:R-:W-:Y:S01]  /*218b0*/  ISETP.GE.AND P1, PT, R4.reuse, R8, PT ;  /* 0x000000080400720c */ /* 0x040fe20003f26270 */
[----:B------:R1:W3:Y:S01]  /*218c0*/  I2F R14, R3 ;  /* 0x00000003000e7306 */ /* 0x0002e20000201400 */
[----:B------:R-:W-:-:S02]  /*218d0*/  ISETP.GE.AND P5, PT, R4, R6, PT ;  /* 0x000000060400720c */ /* 0x000fc40003fa6270 */
[C---:B----4-:R-:W-:Y:S02]  /*218e0*/  IADD3 R4, R0.reuse, 0x41, RZ ;  /* 0x0000004100047810 */ /* 0x050fe40007ffe0ff */
[----:B------:R-:W-:Y:S01]  /*218f0*/  FSEL R62, R7, -INF , !P6 ;  /* 0xff800000073e7808 */ /* 0x000fe20007000000 */
[----:B------:R-:W-:Y:S01]  /*21900*/  FFMA.FTZ R7, R153, R11, R201 ;  /* 0x0000000b99077223 */ /* 0x000fe200000100c9 */
[----:B------:R-:W-:Y:S01]  /*21910*/  FSEL R50, R9, -INF , !P3 ;  /* 0xff80000009327808 */ /* 0x000fe20005800000 */
[----:B------:R-:W-:Y:S01]  /*21920*/  FFMA.FTZ R10, R153, R13, R123 ;  /* 0x0000000d990a7223 */ /* 0x000fe2000001007b */
[C---:B------:R-:W-:Y:S01]  /*21930*/  ISETP.GE.AND P3, PT, R5.reuse, R8, PT ;  /* 0x000000080500720c */ /* 0x040fe20003f66270 */
[----:B------:R4:W3:Y:S01]  /*21940*/  I2F R13, R4 ;  /* 0x00000004000d7306 */ /* 0x0008e20000201400 */
[----:B------:R-:W-:Y:S02]  /*21950*/  ISETP.GE.AND P6, PT, R5, R6, PT ;  /* 0x000000060500720c */ /* 0x000fe40003fc6270 */
[----:B--2---:R-:W-:-:S02]  /*21960*/  IADD3 R5, R0, 0x49, RZ ;  /* 0x0000004900057810 */ /* 0x004fc40007ffe0ff */
[----:B------:R-:W-:Y:S01]  /*21970*/  FSEL R64, R7, -INF , !P1 ;  /* 0xff80000007407808 */ /* 0x000fe20004800000 */
[C---:B------:R-:W-:Y:S01]  /*21980*/  FFMA.FTZ R7, R153.reuse, R12, R205 ;  /* 0x0000000c99077223 */ /* 0x040fe200000100cd */
[----:B------:R-:W-:Y:S01]  /*21990*/  FSEL R60, R10, -INF , !P4 ;  /* 0xff8000000a3c7808 */ /* 0x000fe20006000000 */
[----:B------:R-:W-:Y:S01]  /*219a0*/  FFMA.FTZ R9, R153, R11, R203 ;  /* 0x0000000b99097223 */ /* 0x000fe200000100cb */
[C---:B------:R-:W-:Y:S01]  /*219b0*/  ISETP.GE.AND P4, PT, R3.reuse, R8, PT ;  /* 0x000000080300720c */ /* 0x040fe20003f86270 */
[----:B------:R2:W2:Y:S01]  /*219c0*/  I2F R11, R5 ;  /* 0x00000005000b7306 */ /* 0x0004a20000201400 */
[----:B------:R-:W-:Y:S02]  /*219d0*/  ISETP.GE.AND P1, PT, R3, R6, PT ;  /* 0x000000060300720c */ /* 0x000fe40003f26270 */
[----:B-1----:R-:W-:Y:S02]  /*219e0*/  IADD3 R3, R0, 0x51, RZ ;  /* 0x0000005100037810 */ /* 0x002fe40007ffe0ff */
[----:B------:R-:W-:Y:S01]  /*219f0*/  FSEL R74, R7, -INF , !P3 ;  /* 0xff800000074a7808 */ /* 0x000fe20005800000 */
[----:B---3--:R-:W-:Y:S01]  /*21a00*/  FFMA.FTZ R7, R153, R14, R197 ;  /* 0x0000000e99077223 */ /* 0x008fe200000100c5 */
[----:B------:R-:W-:Y:S01]  /*21a10*/  FSEL R66, R9, -INF , !P5 ;  /* 0xff80000009427808 */ /* 0x000fe20006800000 */
[----:B------:R-:W-:Y:S01]  /*21a20*/  FFMA.FTZ R10, R153, R12, R207 ;  /* 0x0000000c990a7223 */ /* 0x000fe200000100cf */
[C---:B------:R-:W-:Y:S01]  /*21a30*/  ISETP.GE.AND P5, PT, R4.reuse, R8, PT ;  /* 0x000000080400720c */ /* 0x040fe20003fa6270 */
[----:B------:R1:W3:Y:S01]  /*21a40*/  I2F R12, R3 ;  /* 0x00000003000c7306 */ /* 0x0002e20000201400 */
        /* <DEDUP_REMOVED lines=71> */
[----:B------:R-:W1:Y:S01]  /*21ec0*/  I2F R14, R3 ;  /* 0x00000003000e7306 */ /* 0x000e620000201400 */
[----:B------:R-:W-:-:S02]  /*21ed0*/  ISETP.GE.AND P1, PT, R4, R6, PT ;  /* 0x000000060400720c */ /* 0x000fc40003f26270 */
[C---:B----4-:R-:W-:Y:S02]  /*21ee0*/  IADD3 R4, R0.reuse, 0xa1, RZ ;  /* 0x000000a100047810 */ /* 0x050fe40007ffe0ff */
[----:B------:R-:W-:Y:S01]  /*21ef0*/  FSEL R103, R7, -INF , !P3 ;  /* 0xff80000007677808 */ /* 0x000fe20005800000 */
[----:B------:R-:W-:Y:S01]  /*21f00*/  FFMA.FTZ R7, R153, R11, R77 ;  /* 0x0000000b99077223 */ /* 0x000fe2000001004d */
[----:B------:R-:W-:Y:S01]  /*21f10*/  FSEL R102, R9, -INF , !P5 ;  /* 0xff80000009667808 */ /* 0x000fe20006800000 */
[----:B------:R-:W-:Y:S01]  /*21f20*/  FFMA.FTZ R10, R153, R13, R119 ;  /* 0x0000000d990a7223 */ /* 0x000fe20000010077 */
[C---:B------:R-:W-:Y:S01]  /*21f30*/  ISETP.GE.AND P5, PT, R5.reuse, R8, PT ;  /* 0x000000080500720c */ /* 0x040fe20003fa6270 */
[----:B------:R-:W3:Y:S01]  /*21f40*/  I2F R13, R4 ;  /* 0x00000004000d7306 */ /* 0x000ee20000201400 */
[----:B------:R-:W-:Y:S02]  /*21f50*/  ISETP.GE.AND P3, PT, R5, R6, PT ;  /* 0x000000060500720c */ /* 0x000fe40003f66270 */
[----:B--2---:R-:W-:-:S02]  /*21f60*/  IADD3 R5, R0, 0xa9, RZ ;  /* 0x000000a900057810 */ /* 0x004fc40007ffe0ff */
[----:B------:R-:W-:Y:S01]  /*21f70*/  FSEL R104, R7, -INF , !P4 ;  /* 0xff80000007687808 */ /* 0x000fe20006000000 */
[CC--:B------:R-:W-:Y:S02]  /*21f80*/  FFMA.FTZ R7, R153.reuse, R12.reuse, R93 ;  /* 0x0000000c99077223 */ /* 0x0c0fe4000001005d */
[C---:B------:R-:W-:Y:S01]  /*21f90*/  FFMA.FTZ R9, R153.reuse, R11, R79 ;  /* 0x0000000b99097223 */ /* 0x040fe2000001004f */
[----:B------:R-:W-:Y:S01]  /*21fa0*/  FSEL R79, R10, -INF , !P6 ;  /* 0xff8000000a4f7808 */ /* 0x000fe20007000000 */
[----:B------:R-:W2:Y:S01]  /*21fb0*/  I2F R11, R5 ;  /* 0x00000005000b7306 */ /* 0x000ea20000201400 */
[----:B------:R-:W-:Y:S01]  /*21fc0*/  FFMA.FTZ R10, R153, R12, R95 ;  /* 0x0000000c990a7223 */ /* 0x000fe2000001005f */
[----:B------:R-:W-:Y:S01]  /*21fd0*/  FSEL R95, R7, -INF , !P5 ;  /* 0xff800000075f7808 */ /* 0x000fe20006800000 */
[----:B-1----:R-:W-:Y:S01]  /*21fe0*/  FFMA.FTZ R7, R153, R14, R85 ;  /* 0x0000000e99077223 */ /* 0x002fe20000010055 */
[C---:B------:R-:W-:Y:S02]  /*21ff0*/  ISETP.GE.AND P6, PT, R3.reuse, R8, PT ;  /* 0x000000080300720c */ /* 0x040fe40003fc6270 */
[----:B------:R-:W-:-:S02]  /*22000*/  ISETP.GE.AND P4, PT, R3, R6, PT ;  /* 0x000000060300720c */ /* 0x000fc40003f86270 */
[----:B------:R-:W-:Y:S02]  /*22010*/  IADD3 R3, R0, 0xb1, RZ ;  /* 0x000000b100037810 */ /* 0x000fe40007ffe0ff */
[----:B------:R-:W-:Y:S01]  /*22020*/  FSEL R93, R9, -INF , !P1 ;  /* 0xff800000095d7808 */ /* 0x000fe20004800000 */
[----:B------:R-:W-:Y:S01]  /*22030*/  FFMA.FTZ R9, R153, R14, R87 ;  /* 0x0000000e99097223 */ /* 0x000fe20000010057 */
[----:B------:R1:W4:Y:S01]  /*22040*/  I2F R12, R3 ;  /* 0x00000003000c7306 */ /* 0x0003220000201400 */
[----:B------:R-:W-:Y:S01]  /*22050*/  FSEL R87, R7, -INF , !P6 ;  /* 0xff80000007577808 */ /* 0x000fe20007000000 */
[----:B---3--:R-:W-:Y:S01]  /*22060*/  FFMA.FTZ R7, R153, R13, R81 ;  /* 0x0000000d99077223 */ /* 0x008fe20000010051 */
[C---:B------:R-:W-:Y:S02]  /*22070*/  ISETP.GE.AND P1, PT, R4.reuse, R8, PT ;  /* 0x000000080400720c */ /* 0x040fe40003f26270 */
[----:B------:R-:W-:Y:S02]  /*22080*/  ISETP.GE.AND P5, PT, R4, R6, PT ;  /* 0x000000060400720c */ /* 0x000fe40003fa6270 */
[----:B------:R-:W-:-:S02]  /*22090*/  IADD3 R4, R0, 0xb9, RZ ;  /* 0x000000b900047810 */ /* 0x000fc40007ffe0ff */
[----:B------:R-:W-:Y:S01]  /*220a0*/  FSEL R85, R10, -INF , !P3 ;  /* 0xff8000000a557808 */ /* 0x000fe20005800000 */
[----:B------:R-:W-:Y:S01]  /*220b0*/  FFMA.FTZ R10, R153, R13, R83 ;  /* 0x0000000d990a7223 */ /* 0x000fe20000010053 */
[C---:B------:R-:W-:Y:S01]  /*220c0*/  ISETP.GE.AND P3, PT, R5.reuse, R8, PT ;  /* 0x000000080500720c */ /* 0x040fe20003f66270 */
[----:B------:R3:W1:Y:S01]  /*220d0*/  I2F R14, R4 ;  /* 0x00000004000e7306 */ /* 0x0006620000201400 */
[----:B------:R-:W-:Y:S02]  /*220e0*/  ISETP.GE.AND P6, PT, R5, R6, PT ;  /* 0x000000060500720c */ /* 0x000fe40003fc6270 */
[----:B------:R-:W-:Y:S01]  /*220f0*/  FSEL R105, R7, -INF , !P1 ;  /* 0xff80000007697808 */ /* 0x000fe20004800000 */
[----:B--2---:R-:W-:Y:S01]  /*22100*/  FFMA.FTZ R7, R153, R11, R61 ;  /* 0x0000000b99077223 */ /* 0x004fe2000001003d */
[----:B------:R-:W-:Y:S02]  /*22110*/  IADD3 R5, R0, 0xc1, RZ ;  /* 0x000000c100057810 */ /* 0x000fe40007ffe0ff */
[----:B------:R-:W-:-:S02]  /*22120*/  FSEL R81, R9, -INF , !P4 ;  /* 0xff80000009517808 */ /* 0x000fc40006000000 */
[----:B------:R2:W2:Y:S01]  /*22130*/  I2F R13, R5 ;  /* 0x00000005000d7306 */ /* 0x0004a20000201400 */
[----:B------:R-:W-:Y:S02]  /*22140*/  FSEL R83, R10, -INF , !P5 ;  /* 0xff8000000a537808 */ /* 0x000fe40006800000 */
[----:B------:R-:W-:Y:S02]  /*22150*/  FSEL R106, R7, -INF , !P3 ;  /* 0xff800000076a7808 */ /* 0x000fe40005800000 */
[C---:B------:R-:W-:Y:S02]  /*22160*/  ISETP.GE.AND P4, PT, R3.reuse, R8, PT ;  /* 0x000000080300720c */ /* 0x040fe40003f86270 */
[----:B------:R-:W-:Y:S02]  /*22170*/  ISETP.GE.AND P1, PT, R3, R6, PT ;  /* 0x000000060300720c */ /* 0x000fe40003f26270 */
[C---:B------:R-:W-:Y:S02]  /*22180*/  ISETP.GE.AND P5, PT, R4.reuse, R8, PT ;  /* 0x000000080400720c */ /* 0x040fe40003fa6270 */
[----:B------:R-:W-:-:S02]  /*22190*/  ISETP.GE.AND P3, PT, R4, R6, PT ;  /* 0x000000060400720c */ /* 0x000fc40003f66270 */
[C---:B-1----:R-:W-:Y:S02]  /*221a0*/  IADD3 R3, R0.reuse, 0xc9, RZ ;  /* 0x000000c900037810 */ /* 0x042fe40007ffe0ff */
[----:B---3--:R-:W-:Y:S01]  /*221b0*/  IADD3 R4, R0, 0xd1, RZ ;  /* 0x000000d100047810 */ /* 0x008fe20007ffe0ff */
[CC--:B----4-:R-:W-:Y:S02]  /*221c0*/  FFMA.FTZ R7, R153.reuse, R12.reuse, R73 ;  /* 0x0000000c99077223 */ /* 0x0d0fe40000010049 */
[C---:B------:R-:W-:Y:S01]  /*221d0*/  FFMA.FTZ R9, R153.reuse, R11, R63 ;  /* 0x0000000b99097223 */ /* 0x040fe2000001003f */
[----:B------:R-:W-:Y:S01]  /*221e0*/  I2F R15, R4 ;  /* 0x00000004000f7306 */ /* 0x000fe20000201400 */
[----:B------:R-:W-:Y:S01]  /*221f0*/  FFMA.FTZ R10, R153, R12, R75 ;  /* 0x0000000c990a7223 */ /* 0x000fe2000001004b */
[----:B------:R-:W-:Y:S01]  /*22200*/  FSEL R107, R7, -INF , !P4 ;  /* 0xff800000076b7808 */ /* 0x000fe20006000000 */
[----:B------:R-:W-:Y:S01]  /*22210*/  FFMA.FTZ R7, R153, R14, R69 ;  /* 0x0000000e99077223 */ /* 0x000fe20000010045 */
[----:B------:R-:W-:-:S04]  /*22220*/  FSEL R73, R9, -INF , !P6 ;  /* 0xff80000009497808 */ /* 0x000fc80007000000 */
[----:B------:R-:W1:Y:S01]  /*22230*/  I2F R11, R3 ;  /* 0x00000003000b7306 */ /* 0x000e620000201400 */
[C---:B------:R-:W-:Y:S02]  /*22240*/  ISETP.GE.AND P6, PT, R5.reuse, R8, PT ;  /* 0x000000080500720c */ /* 0x040fe40003fc6270 */
[----:B------:R-:W-:Y:S02]  /*22250*/  ISETP.GE.AND P4, PT, R5, R6, PT ;  /* 0x000000060500720c */ /* 0x000fe40003f86270 */
[----:B--2---:R-:W-:Y:S01]  /*22260*/  IADD3 R5, R0, 0xd9, RZ ;  /* 0x000000d900057810 */ /* 0x004fe20007ffe0ff */
[C---:B------:R-:W-:Y:S01]  /*22270*/  FFMA.FTZ R9, R153.reuse, R14, R71 ;  /* 0x0000000e99097223 */ /* 0x040fe20000010047 */
[----:B------:R-:W-:Y:S01]  /*22280*/  FSEL R75, R10, -INF , !P1 ;  /* 0xff8000000a4b7808 */ /* 0x000fe20004800000 */
[-C--:B------:R-:W-:Y:S01]  /*22290*/  FFMA.FTZ R10, R153, R13.reuse, R65 ;  /* 0x0000000d990a7223 */ /* 0x080fe20000010041 */
[----:B------:R-:W-:Y:S01]  /*222a0*/  FSEL R109, R7, -INF , !P5 ;  /* 0xff800000076d7808 */ /* 0x000fe20006800000 */
[----:B------:R-:W2:Y:S01]  /*222b0*/  I2F R12, R5 ;  /* 0x00000005000c7306 */ /* 0x000ea20000201400 */
[----:B------:R-:W-:Y:S01]  /*222c0*/  FFMA.FTZ R7, R153, R13, R67 ;  /* 0x0000000d99077223 */ /* 0x000fe20000010043 */
[----:B------:R-:W-:-:S02]  /*222d0*/  FSEL R111, R9, -INF , !P3 ;  /* 0xff800000096f7808 */ /* 0x000fc40005800000 */
[----:B------:R-:W-:Y:S02]  /*222e0*/  FSEL R115, R10, -INF , !P6 ;  /* 0xff8000000a737808 */ /* 0x000fe40007000000 */
[----:B------:R-:W-:Y:S01]  /*222f0*/  ISETP.GE.AND P1, PT, R3, R8, PT ;  /* 0x000000080300720c */ /* 0x000fe20003f26270 */
[----:B-1----:R-:W-:Y:S01]  /*22300*/  FFMA.FTZ R9, R153, R11, R55 ;  /* 0x0000000b99097223 */ /* 0x002fe20000010037 */
[----:B------:R-:W-:Y:S02]  /*22310*/  ISETP.GE.AND P5, PT, R3, R6, PT ;  /* 0x000000060300720c */ /* 0x000fe40003fa6270 */
[C---:B------:R-:W-:Y:S02]  /*22320*/  ISETP.GE.AND P3, PT, R4.reuse, R8, PT ;  /* 0x000000080400720c */ /* 0x040fe40003f66270 */
[----:B------:R-:W-:Y:S02]  /*22330*/  ISETP.GE.AND P6, PT, R4, R6, PT ;  /* 0x000000060400720c */ /* 0x000fe40003fc6270 */
[----:B------:R-:W-:Y:S01]  /*22340*/  FSEL R113, R7, -INF , !P4 ;  /* 0xff80000007717808 */ /* 0x000fe20006000000 */
[----:B------:R-:W-:Y:S01]  /*22350*/  FFMA.FTZ R7, R153, R15, R49 ;  /* 0x0000000f99077223 */ /* 0x000fe20000010031 */
[----:B------:R-:W-:-:S02]  /*22360*/  IADD3 R3, R0, 0xe1, RZ ;  /* 0x000000e100037810 */ /* 0x000fc40007ffe0ff */
[----:B------:R-:W-:Y:S02]  /*22370*/  IADD3 R4, R0, 0xe9, RZ ;  /* 0x000000e900047810 */ /* 0x000fe40007ffe0ff */
[----:B------:R1:W3:Y:S01]  /*22380*/  I2F R13, R3 ;  /* 0x00000003000d7306 */ /* 0x0002e20000201400 */
[----:B------:R-:W-:Y:S02]  /*22390*/  FSEL R118, R9, -INF , !P5 ;  /* 0xff80000009767808 */ /* 0x000fe40006800000 */
[----:B------:R-:W-:Y:S01]  /*223a0*/  FSEL R121, R7, -INF , !P3 ;  /* 0xff80000007797808 */ /* 0x000fe20005800000 */
[----:B------:R-:W-:Y:S01]  /*223b0*/  FFMA.FTZ R10, R153, R11, R53 ;  /* 0x0000000b990a7223 */ /* 0x000fe20000010035 */
[----:B------:R-:W-:-:S03]  /*223c0*/  ISETP.GE.AND P5, PT, R3, R8, PT ;  /* 0x000000080300720c */ /* 0x000fc60003fa6270 */
[----:B------:R-:W4:Y:S01]  /*223d0*/  I2F R14, R4 ;  /* 0x00000004000e7306 */ /* 0x000f220000201400 */
[----:B------:R-:W-:Y:S01]  /*223e0*/  ISETP.GE.AND P3, PT, R3, R6, PT ;  /* 0x000000060300720c */ /* 0x000fe20003f66270 */
[CC--:B--2---:R-:W-:Y:S02]  /*223f0*/  FFMA.FTZ R7, R153.reuse, R12.reuse, R57 ;  /* 0x0000000c99077223 */ /* 0x0c4fe40000010039 */
[----:B------:R-:W-:Y:S01]  /*22400*/  FFMA.FTZ R9, R153, R12, R59 ;  /* 0x0000000c99097223 */ /* 0x000fe2000001003b */
[----:B-1----:R-:W-:Y:S02]  /*22410*/  IADD3 R3, R0, 0xf1, RZ ;  /* 0x000000f100037810 */ /* 0x002fe40007ffe0ff */
[----:B------:R-:W-:Y:S02]  /*22420*/  FSEL R117, R10, -INF , !P1 ;  /* 0xff8000000a757808 */ /* 0x000fe40004800000 */
[----:B------:R-:W1:Y:S01]  /*22430*/  I2F R12, R3 ;  /* 0x00000003000c7306 */ /* 0x000e620000201400 */
[----:B------:R-:W-:-:S02]  /*22440*/  ISETP.GE.AND P4, PT, R5, R8, PT ;  /* 0x000000080500720c */ /* 0x000fc40003f86270 */
[----:B------:R-:W-:Y:S01]  /*22450*/  ISETP.GE.AND P1, PT, R5, R6, PT ;  /* 0x000000060500720c */ /* 0x000fe20003f26270 */
[C---:B------:R-:W-:Y:S02]  /*22460*/  FFMA.FTZ R5, R153.reuse, R15, R51 ;  /* 0x0000000f99057223 */ /* 0x040fe40000010033 */
[-C--:B---3--:R-:W-:Y:S01]  /*22470*/  FFMA.FTZ R11, R153, R13.reuse, R41 ;  /* 0x0000000d990b7223 */ /* 0x088fe20000010029 */
[----:B------:R-:W-:Y:S01]  /*22480*/  FSEL R125, R9, -INF , !P1 ;  /* 0xff800000097d7808 */ /* 0x000fe20004800000 */
[----:B------:R-:W-:Y:S01]  /*22490*/  FFMA.FTZ R10, R153, R13, R43 ;  /* 0x0000000d990a7223 */ /* 0x000fe2000001002b */
[----:B------:R-:W-:Y:S01]  /*224a0*/  FSEL R119, R5, -INF , !P6 ;  /* 0xff80000005777808 */ /* 0x000fe20007000000 */
[----:B----4-:R-:W-:Y:S01]  /*224b0*/  FFMA.FTZ R5, R153, R14, R45 ;  /* 0x0000000e99057223 */ /* 0x010fe2000001002d */
[----:B------:R-:W-:Y:S02]  /*224c0*/  ISETP.GE.AND P1, PT, R4, R8, PT ;  /* 0x000000080400720c */ /* 0x000fe40003f26270 */
[----:B------:R-:W-:-:S02]  /*224d0*/  FSEL R129, R11, -INF , !P5 ;  /* 0xff8000000b817808 */ /* 0x000fc40006800000 */
[----:B------:R-:W-:Y:S02]  /*224e0*/  FSEL R127, R10, -INF , !P3 ;  /* 0xff8000000a7f7808 */ /* 0x000fe40005800000 */
[----:B------:R-:W-:Y:S02]  /*224f0*/  FSEL R173, R5, -INF , !P1 ;  /* 0xff80000005ad7808 */ /* 0x000fe40004800000 */
[----:B------:R-:W-:Y:S01]  /*22500*/  ISETP.GE.AND P5, PT, R4, R6, PT ;  /* 0x000000060400720c */ /* 0x000fe20003fa6270 */
[----:B-1----:R-:W-:Y:S01]  /*22510*/  FFMA.FTZ R4, R153, R12, R33 ;  /* 0x0000000c99047223 */ /* 0x002fe20000010021 */
[C---:B------:R-:W-:Y:S02]  /*22520*/  ISETP.GE.AND P3, PT, R3.reuse, R8, PT ;  /* 0x000000080300720c */ /* 0x040fe40003f66270 */
[----:B------:R-:W-:Y:S01]  /*22530*/  ISETP.GE.AND P1, PT, R3, R6, PT ;  /* 0x000000060300720c */ /* 0x000fe20003f26270 */
[----:B------:R-:W-:Y:S01]  /*22540*/  FFMA.FTZ R3, R153, R14, R47 ;  /* 0x0000000e99037223 */ /* 0x000fe2000001002f */
[----:B------:R-:W-:Y:S01]  /*22550*/  FSEL R123, R7, -INF , !P4 ;  /* 0xff800000077b7808 */ /* 0x000fe20006000000 */
[----:B------:R1:W2:Y:S01]  /*22560*/  I2F R13, R0 ;  /* 0x00000000000d7306 */ /* 0x0002a20000201400 */
[----:B------:R-:W-:-:S02]  /*22570*/  ISETP.GE.AND P6, PT, R0, R8, PT ;  /* 0x000000080000720c */ /* 0x000fc40003fc6270 */
[----:B------:R-:W-:Y:S02]  /*22580*/  ISETP.GE.AND P4, PT, R0, R6, PT ;  /* 0x000000060000720c */ /* 0x000fe40003f86270 */
[----:B------:R-:W-:Y:S02]  /*22590*/  FSEL R175, R3, -INF , !P5 ;  /* 0xff80000003af7808 */ /* 0x000fe40006800000 */
[----:B------:R-:W-:Y:S02]  /*225a0*/  FSEL R179, R4, -INF , !P3 ;  /* 0xff80000004b37808 */ /* 0x000fe40005800000 */
[----:B-1----:R-:W-:-:S04]  /*225b0*/  IADD3 R0, R0, 0xf9, RZ ;  /* 0x000000f900007810 */ /* 0x002fc80007ffe0ff */
[----:B------:R1:W3:Y:S01]  /*225c0*/  I2F R7, R0 ;  /* 0x0000000000077306 */ /* 0x0002e20000201400 */
[C---:B------:R-:W-:Y:S02]  /*225d0*/  ISETP.GE.AND P5, PT, R0.reuse, R8, PT ;  /* 0x000000080000720c */ /* 0x040fe40003fa6270 */
[----:B------:R-:W-:Y:S01]  /*225e0*/  ISETP.GE.AND P3, PT, R0, R6, PT ;  /* 0x000000060000720c */ /* 0x000fe20003f66270 */
[----:B-1----:R-:W-:-:S05]  /*225f0*/  FFMA.FTZ R0, R153, R12, R35 ;  /* 0x0000000c99007223 */ /* 0x002fca0000010023 */
[----:B------:R-:W-:Y:S02]  /*22600*/  FSEL R177, R0, -INF , !P1 ;  /* 0xff80000000b17808 */ /* 0x000fe40004800000 */
[----:B------:R-:W-:Y:S01]  /*22610*/  ISETP.GT.AND P1, PT, R252, R37, PT ;  /* 0x00000025fc00720c */ /* 0x000fe20003f24270 */
[CC--:B--2---:R-:W-:Y:S02]  /*22620*/  FFMA.FTZ R6, R153.reuse, R13.reuse, R24 ;  /* 0x0000000d99067223 */ /* 0x0c4fe40000010018 */
[C---:B------:R-:W-:Y:S02]  /*22630*/  FFMA.FTZ R4, R153.reuse, R13, R26 ;  /* 0x0000000d99047223 */ /* 0x040fe4000001001a */
[CC--:B---3--:R-:W-:Y:S02]  /*22640*/  FFMA.FTZ R5, R153.reuse, R7.reuse, R29 ;  /* 0x0000000799057223 */ /* 0x0c8fe4000001001d */
        /* <DEDUP_REMOVED lines=39> */
[-C--:B------:R-:W-:Y:S02]  /*228c0*/  LOP3.LUT R5, R9, R0.reuse, RZ, 0x3c, !PT ;  /* 0x0000000009057212 */ /* 0x080fe400078e3cff */
[----:B------:R-:W-:Y:S02]  /*228d0*/  ISETP.GE.U32.AND P6, PT, R6, R7, PT ;  /* 0x000000070600720c */ /* 0x000fe40003fc6070 */
[----:B------:R-:W-:-:S02]  /*228e0*/  LOP3.LUT R6, R36, R0, RZ, 0x3c, !PT ;  /* 0x0000000024067212 */ /* 0x000fc400078e3cff */
[----:B------:R-:W-:Y:S02]  /*228f0*/  ISETP.GE.AND P0, PT, R5, RZ, PT ;  /* 0x000000ff0500720c */ /* 0x000fe40003f06270 */
[----:B------:R-:W-:Y:S02]  /*22900*/  ISETP.GE.AND P4, PT, R6, RZ, PT ;  /* 0x000000ff0600720c */ /* 0x000fe40003f86270 */
[----:B------:R-:W-:Y:S02]  /*22910*/  ISETP.NE.AND P3, PT, R0, RZ, PT ;  /* 0x000000ff0000720c */ /* 0x000fe40003f65270 */
[----:B------:R-:W-:Y:S02]  /*22920*/  @P5 IADD3 R3, R3, 0x1, RZ ;  /* 0x0000000103035810 */ /* 0x000fe40007ffe0ff */
[----:B------:R-:W-:Y:S02]  /*22930*/  LOP3.LUT R5, RZ, R0, RZ, 0x33, !PT ;  /* 0x00000000ff057212 */ /* 0x000fe400078e33ff */
[----:B------:R-:W-:-:S03]  /*22940*/  @P6 IADD3 R4, R4, 0x1, RZ ;  /* 0x0000000104046810 */ /* 0x000fc60007ffe0ff */
        /* <DEDUP_REMOVED lines=26> */
.L_x_4216:
[----:B-----5:R-:W2:Y:S02]  /*22af0*/  LD.E R0, [R156.64+0x38] ;  /* 0x000038069c007980 */ /* 0x020ea4000c101900 */
[----:B--2---:R-:W-:-:S04]  /*22b00*/  LEA R0, -R0, RZ, 0x8 ;  /* 0x000000ff00007211 */ /* 0x004fc800078e41ff */
[----:B------:R-:W-:Y:S02]  /*22b10*/  SHF.R.S32.HI R3, RZ, 0x1f, R0 ;  /* 0x0000001fff037819 */ /* 0x000fe40000011400 */
.L_x_4217:
[----:B------:R-:W-:Y:S05]  /*22b20*/  BSYNC B0 ;  /* 0x0000000000007941 */ /* 0x000fea0003800000 */
.L_x_4215:
[----:B------:R-:W-:Y:S01]  /*22b30*/  @!P2 IADD3 R4, P3, R0, R152, RZ ;  /* 0x000000980004a210 */ /* 0x000fe20007f7e0ff */
[----:B------:R-:W-:Y:S01]  /*22b40*/  @!P2 IMAD.MOV.U32 R12, RZ, RZ, R0 ;  /* 0x000000ffff0ca224 */ /* 0x000fe200078e0000 */
[C---:B------:R-:W-:Y:S01]  /*22b50*/  @!P2 LEA R5, P0, R192.reuse, R0, 0x5 ;  /* 0x00000000c005a211 */ /* 0x040fe200078028ff */
[----:B------:R-:W-:Y:S01]  /*22b60*/  @!P2 IMAD.MOV.U32 R13, RZ, RZ, R3 ;  /* 0x000000ffff0da224 */ /* 0x000fe200078e0003 */
[----:B------:R1:W-:Y:S01]  /*22b70*/  @P2 STS.128 [R191+0x2000], RZ ;  /* 0x002000ffbf002388 */ /* 0x0003e20000000c00 */
[----:B------:R-:W-:Y:S01]  /*22b80*/  @!P2 IMAD.X R6, R3, 0x1, R158, P3 ;  /* 0x000000010306a824 */ /* 0x000fe200018e069e */
[----:B------:R-:W-:Y:S01]  /*22b90*/  @!P2 LEA.HI.X R7, R192, R3, R193, 0x5, P0 ;  /* 0x00000003c007a211 */ /* 0x000fe200000f2cc1 */
[C---:B------:R-:W-:Y:S01]  /*22ba0*/  @!P2 IMAD R16, R193.reuse, 0x60, RZ ;  /* 0x00000060c110a824 */ /* 0x040fe200078e02ff */
[CC--:B------:R-:W-:Y:S01]  /*22bb0*/  @!P2 LEA R36, P3, R4.reuse, R227.reuse, 0x1 ;  /* 0x000000e30424a211 */ /* 0x0c0fe200078608ff */
[----:B------:R-:W-:Y:S01]  /*22bc0*/  @!P2 IMAD R15, R193, 0x30, RZ ;  /* 0x00000030c10fa824 */ /* 0x000fe200078e02ff */
[----:B------:R-:W-:Y:S01]  /*22bd0*/  @!P2 LEA R34, P0, R5, R227, 0x1 ;  /* 0x000000e30522a211 */ /* 0x000fe200078008ff */
[----:B------:R-:W-:Y:S01]  /*22be0*/  @!P2 IMAD R14, R193, 0x50, RZ ;  /* 0x00000050c10ea824 */ /* 0x000fe200078e02ff */
[-C--:B------:R-:W-:Y:S01]  /*22bf0*/  @!P2 LEA.HI.X R37, R4, R228.reuse, R6, 0x1, P3 ;  /* 0x000000e40425a211 */ /* 0x080fe200018f0c06 */
[--C-:B------:R-:W-:Y:S01]  /*22c00*/  @!P2 IMAD.MOV.U32 R4, RZ, RZ, R0.reuse ;  /* 0x000000ffff04a224 */ /* 0x100fe200078e0000 */
[-C--:B------:R-:W-:Y:S01]  /*22c10*/  @!P2 LEA.HI.X R35, R5, R228.reuse, R7, 0x1, P0 ;  /* 0x000000e40523a211 */ /* 0x080fe200000f0c07 */
[----:B------:R-:W-:Y:S01]  /*22c20*/  @!P2 IMAD.MOV.U32 R5, RZ, RZ, R3 ;  /* 0x000000ffff05a224 */ /* 0x000fe200078e0003 */
[----:B------:R-:W-:Y:S01]  /*22c30*/  @!P2 MOV R7, R3 ;  /* 0x000000030007a202 */ /* 0x000fe20000000f00 */
[----:B------:R-:W-:Y:S01]  /*22c40*/  @!P2 IMAD.MOV.U32 R6, RZ, RZ, R0 ;  /* 0x000000ffff06a224 */ /* 0x000fe200078e0000 */
[-C--:B------:R-:W-:Y:S01]  /*22c50*/  @!P2 LEA R10, P3, R0, R227.reuse, 0x1 ;  /* 0x000000e3000aa211 */ /* 0x080fe200078608ff */
[----:B------:R-:W-:Y:S01]  /*22c60*/  @!P2 IMAD.WIDE.U32 R8, R192, 0x30, R4 ;  /* 0x00000030c008a825 */ /* 0x000fe200078e0004 */
[----:B------:R-:W-:Y:S02]  /*22c70*/  BSSY B0, `(.L_x_4218) ;  /* 0x000009b000007945 */ /* 0x000fe40003800000 */
        /* <DEDUP_REMOVED lines=11> */
[-C--:B------:R-:W-:Y:S01]  /*22d30*/  @!P2 LEA.HI.X R29, R4, R228.reuse, R5, 0x1, P0 ;  /* 0x000000e4041da211 */ /* 0x080fe200000f0c05 */
[----:B------:R-:W-:Y:S01]  /*22d40*/  @!P2 IMAD.IADD R15, R15, 0x1, R9 ;  /* 0x000000010f0fa824 */ /* 0x000fe200078e0209 */
[----:B------:R-:W-:Y:S01]  /*22d50*/  @!P2 IADD3 R14, R14, R7, RZ ;  /* 0x000000070e0ea210 */ /* 0x000fe20007ffe0ff */
[----:B------:R-:W-:Y:S01]  /*22d60*/  @!P2 IMAD.MOV.U32 R4, RZ, RZ, R0 ;  /* 0x000000ffff04a224 */ /* 0x000fe200078e0000 */
[-C--:B------:R-:W-:Y:S01]  /*22d70*/  @!P2 LEA R30, P3, R6, R227.reuse, 0x1 ;  /* 0x000000e3061ea211 */ /* 0x080fe200078608ff */
        /* <DEDUP_REMOVED lines=32> */
[----:B------:R-:W-:Y:S01]  /*22f80*/  @!P2 LEA R16, P0, R4, R227, 0x1 ;  /* 0x000000e30410a211 */ /* 0x000fe200078008ff */
        /* <DEDUP_REMOVED lines=11> */
[-C--:B------:R-:W-:Y:S01]  /*23040*/  @!P2 LEA.HI.X R17, R4, R228.reuse, R5, 0x1, P0 ;  /* 0x000000e40411a211 */ /* 0x080fe200000f0c05 */
[----:B------:R-:W-:Y:S01]  /*23050*/  @!P2 IMAD.IADD R11, R19, 0x1, R11 ;  /* 0x00000001130ba824 */ /* 0x000fe200078e020b */
[----:B------:R-:W-:Y:S01]  /*23060*/  @!P2 MOV R5, R3 ;  /* 0x000000030005a202 */ /* 0x000fe20000000f00 */
[--C-:B------:R-:W-:Y:S01]  /*23070*/  @!P2 IMAD.MOV.U32 R4, RZ, RZ, R0.reuse ;  /* 0x000000ffff04a224 */ /* 0x100fe200078e0000 */
[-C--:B------:R-:W-:Y:S01]  /*23080*/  @!P2 LEA.HI.X R23, R8, R228.reuse, R9, 0x1, P4 ;  /* 0x000000e40817a211 */ /* 0x080fe200020f0c09 */
[----:B------:R-:W-:Y:S01]  /*23090*/  @!P2 IMAD.MOV.U32 R12, RZ, RZ, R0 ;  /* 0x000000ffff0ca224 */ /* 0x000fe200078e0000 */
[----:B------:R-:W-:Y:S01]  /*230a0*/  @!P2 LEA.HI.X R21, R6, R228, R7, 0x1, P3 ;  /* 0x000000e40615a211 */ /* 0x000fe200018f0c07 */
[----:B------:R-:W-:Y:S01]  /*230b0*/  @!P2 IMAD.MOV.U32 R13, RZ, RZ, R3 ;  /* 0x000000ffff0da224 */ /* 0x000fe200078e0003 */
[C---:B------:R-:W-:Y:S01]  /*230c0*/  @!P2 LEA R9, P3, R192.reuse, R0, 0x6 ;  /* 0x00000000c009a211 */ /* 0x040fe200078630ff */
[----:B------:R-:W-:Y:S01]  /*230d0*/  @!P2 IMAD.WIDE.U32 R6, R192, 0xd0, R4 ;  /* 0x000000d0c006a825 */ /* 0x000fe200078e0004 */
[----:B------:R-:W-:-:S02]  /*230e0*/  @!P2 LEA.HI.X R25, R10, R228, R11, 0x1, P5 ;  /* 0x000000e40a19a211 */ /* 0x000fc400028f0c0b */
[----:B------:R-:W-:Y:S01]  /*230f0*/  @!P2 LEA R14, P5, R9, R227, 0x1 ;  /* 0x000000e3090ea211 */ /* 0x000fe200078a08ff */
[C---:B------:R-:W-:Y:S01]  /*23100*/  @!P2 IMAD.WIDE.U32 R4, R192.reuse, 0xe0, R12 ;  /* 0x000000e0c004a825 */ /* 0x040fe200078e000c */
[CC--:B------:R-:W-:Y:S02]  /*23110*/  @!P2 LEA.HI.X R13, R192.reuse, R3.reuse, R193, 0x6, P3 ;  /* 0x00000003c00da211 */ /* 0x0c0fe400018f34c1 */
[C---:B------:R-:W-:Y:S01]  /*23120*/  @!P2 LEA R11, P0, R192.reuse, R0, 0x7 ;  /* 0x00000000c00ba211 */ /* 0x040fe200078038ff */
[----:B------:R-:W-:Y:S01]  /*23130*/  @!P2 IMAD R10, R193, 0xd0, RZ ;  /* 0x000000d0c10aa824 */ /* 0x000fe200078e02ff */
[-C--:B------:R-:W-:Y:S01]  /*23140*/  @!P2 LEA.HI.X R15, R9, R228.reuse, R13, 0x1, P5 ;  /* 0x000000e4090fa211 */ /* 0x080fe200028f0c0d */
[----:B------:R-:W-:Y:S01]  /*23150*/  @!P2 IMAD R8, R193, 0xe0, RZ ;  /* 0x000000e0c108a824 */ /* 0x000fe200078e02ff */
[----:B------:R-:W-:Y:S02]  /*23160*/  @!P2 LEA.HI.X R19, R192, R3, R193, 0x7, P0 ;  /* 0x00000003c013a211 */ /* 0x000fe400000f3cc1 */
[C---:B------:R-:W-:Y:S01]  /*23170*/  @!P2 LEA R12, P4, R11.reuse, R227, 0x1 ;  /* 0x000000e30b0ca211 */ /* 0x040fe200078808ff */
        /* <DEDUP_REMOVED lines=74> */
.L_x_4219:
[----:B------:R-:W-:Y:S05]  /*23620*/  BSYNC B0 ;  /* 0x0000000000007941 */ /* 0x000fea0003800000 */
.L_x_4218:
[----:B------:R-:W0:Y:S01]  /*23630*/  LDGDEPBAR ;  /* 0x00000000000079af */ /* 0x000e220000000000 */
[----:B------:R-:W-:-:S04]  /*23640*/  LEA R227, P0, R0, R227, 0x1 ;  /* 0x000000e300e37211 */ /* 0x000fc800078008ff */
[----:B------:R-:W-:-:S04]  /*23650*/  LEA.HI.X R228, R0, R228, R3, 0x1, P0 ;  /* 0x000000e400e47211 */ /* 0x000fc800000f0c03 */
.L_x_4214:
[----:B------:R-:W-:Y:S05]  /*23660*/  BSYNC B1 ;  /* 0x0000000000017941 */ /* 0x000fea0003800000 */
.L_x_4213:
[----:B-----5:R-:W-:Y:S01]  /*23670*/  FMNMX.FTZ R0, R2, R38, !PT ;  /* 0x0000002602007209 */ /* 0x020fe20007810000 */
[----:B-1----:R-:W3:Y:S01]  /*23680*/  LDL.LU R8, [R1+0x8] ;  /* 0x0000080001087983 */ /* 0x002ee20000300800 */
[----:B------:R-:W-:Y:S02]  /*23690*/  MOV R158, R76 ;  /* 0x0000004c009e7202 */ /* 0x000fe40000000f00 */
[----:B------:R-:W-:Y:S01]  /*236a0*/  FMNMX.FTZ R0, R42, R0, !PT ;  /* 0x000000002a007209 */ /* 0x000fe20007810000 */
[----:B------:R-:W4:Y:S01]  /*236b0*/  LDL.LU R9, [R1+0x4] ;  /* 0x0000040001097983 */ /* 0x000f220000300800 */
        /* <DEDUP_REMOVED lines=8> */
[----:B--2---:R-:W2:Y:S01]  /*23740*/  LD.E R0, [R156.64+0xdc] ;  /* 0x0000dc069c007980 */ /* 0x004ea2000c101900 */
        /* <DEDUP_REMOVED lines=115> */
[----:B------:R-:W-:Y:S02]  /*23e80*/  MOV R35, R58 ;  /* 0x0000003a00237202 */ /* 0x000fe40000000f00 */
[----:B------:R-:W-:Y:S02]  /*23e90*/  FMNMX.FTZ R3, R70, R3, !PT ;  /* 0x0000000346037209 */ /* 0x000fe40007810000 */
[----:B------:R-:W-:-:S02]  /*23ea0*/  FMNMX.FTZ R4, R173, R4, !PT ;  /* 0x00000004ad047209 */ /* 0x000fc40007810000 */
[----:B------:R-:W-:Y:S02]  /*23eb0*/  FMNMX.FTZ R3, R195, R3, !PT ;  /* 0x00000003c3037209 */ /* 0x000fe40007810000 */
[----:B------:R-:W-:-:S03]  /*23ec0*/  FMNMX.FTZ R4, R35, R4, !PT ;  /* 0x0000000423047209 */ /* 0x000fc60007810000 */
[----:B------:R-:W1:Y:S01]  /*23ed0*/  SHFL.BFLY PT, R5, R3, 0x2, 0x1f ;  /* 0x0c401f0003057f89 */ /* 0x000e6200000e0000 */
[----:B------:R-:W-:-:S04]  /*23ee0*/  FMNMX.FTZ R4, R179, R4, !PT ;  /* 0x00000004b3047209 */ /* 0x000fc80007810000 */
[----:B------:R-:W-:-:S04]  /*23ef0*/  FMNMX.FTZ R4, R68, R4, !PT ;  /* 0x0000000444047209 */ /* 0x000fc80007810000 */
[----:B------:R-:W-:-:S05]  /*23f00*/  FMNMX.FTZ R4, R194, R4, !PT ;  /* 0x00000004c2047209 */ /* 0x000fca0007810000 */
[----:B------:R-:W3:Y:S01]  /*23f10*/  SHFL.BFLY PT, R6, R4, 0x2, 0x1f ;  /* 0x0c401f0004067f89 */ /* 0x000ee200000e0000 */
[----:B-1----:R-:W-:-:S05]  /*23f20*/  FMNMX.FTZ R3, R3, R5, !PT ;  /* 0x0000000503037209 */ /* 0x002fca0007810000 */
[----:B------:R-:W1:Y:S01]  /*23f30*/  SHFL.BFLY PT, R5, R3, 0x1, 0x1f ;  /* 0x0c201f0003057f89 */ /* 0x000e6200000e0000 */
[----:B---3--:R-:W-:-:S05]  /*23f40*/  FMNMX.FTZ R4, R4, R6, !PT ;  /* 0x0000000604047209 */ /* 0x008fca0007810000 */
[----:B------:R-:W3:Y:S01]  /*23f50*/  SHFL.BFLY PT, R6, R4, 0x1, 0x1f ;  /* 0x0c201f0004067f89 */ /* 0x000ee200000e0000 */
[----:B-1----:R-:W-:-:S04]  /*23f60*/  FMNMX.FTZ R77, R3, R5, !PT ;  /* 0x00000005034d7209 */ /* 0x002fc80007810000 */
[----:B------:R-:W-:Y:S01]  /*23f70*/  FSETP.NEU.FTZ.AND P0, PT, R77, -INF , PT ;  /* 0xff8000004d00780b */ /* 0x000fe20003f1d000 */
[----:B--2---:R-:W-:-:S05]  /*23f80*/  FMUL.FTZ R3, R0, R77 ;  /* 0x0000004d00037220 */ /* 0x004fca0000410000 */
[----:B------:R-:W-:Y:S02]  /*23f90*/  FSEL R3, R3, RZ, P0 ;  /* 0x000000ff03037208 */ /* 0x000fe40000000000 */
[----:B---3--:R-:W-:-:S03]  /*23fa0*/  FMNMX.FTZ R76, R4, R6, !PT ;  /* 0x00000006044c7209 */ /* 0x008fc60007810000 */
        /* <DEDUP_REMOVED lines=15> */
[----:B------:R1:W-:Y:S02]  /*240a0*/  MUFU.EX2 R53, R4 ;  /* 0x0000000400357308 */ /* 0x0003e40000000800 */
[----:B-1----:R-:W-:-:S06]  /*240b0*/  FFMA.FTZ R4, R176, R0, -R5 ;  /* 0x00000000b0047223 */ /* 0x002fcc0000010805 */
[----:B------:R1:W-:Y:S02]  /*240c0*/  MUFU.EX2 R33, R4 ;  /* 0x0000000400217308 */ /* 0x0003e40000000800 */
[----:B-1----:R-:W-:Y:S01]  /*240d0*/  FADD.FTZ R4, R2, -R6 ;  /* 0x8000000602047221 */ /* 0x002fe20000010000 */
[----:B------:R-:W-:Y:S01]  /*240e0*/  FSEL R6, R76, RZ, P2 ;  /* 0x000000ff4c067208 */ /* 0x000fe20001000000 */
[----:B------:R-:W-:-:S04]  /*240f0*/  FFMA.FTZ R2, R46, R0, -R5 ;  /* 0x000000002e027223 */ /* 0x000fc80000010805 */
[----:B------:R1:W-:Y:S01]  /*24100*/  MUFU.EX2 R67, R2 ;  /* 0x0000000200437308 */ /* 0x0003e20000000800 */
[----:B------:R-:W-:-:S07]  /*24110*/  FMUL.FTZ R4, R0, R4 ;  /* 0x0000000400047220 */ /* 0x000fce0000410000 */
[----:B------:R-:W2:Y:S01]  /*24120*/  MUFU.EX2 R4, R4 ;  /* 0x0000000400047308 */ /* 0x000ea20000000800 */
[----:B-1----:R-:W-:Y:S02]  /*24130*/  FADD.FTZ R2, R18, -R6 ;  /* 0x8000000612027221 */ /* 0x002fe40000010000 */
[----:B------:R-:W1:Y:S02]  /*24140*/  LDSM.16.MT88.4 R16, [R182+0xa000] ;  /* 0x00a00000b610783b */ /* 0x000e640000004200 */
[----:B------:R-:W-:-:S04]  /*24150*/  FMUL.FTZ R2, R0, R2 ;  /* 0x0000000200027220 */ /* 0x000fc80000410000 */
[----:B------:R3:W3:Y:S01]  /*24160*/  MUFU.EX2 R6, R2 ;  /* 0x0000000200067308 */ /* 0x0006e20000000800 */
[----:B----4-:R-:W-:Y:S01]  /*24170*/  MOV R32, R9 ;  /* 0x0000000900207202 */ /* 0x010fe20000000f00 */
[----:B--2---:R-:W-:Y:S01]  /*24180*/  FMUL.FTZ R134, R134, R4 ;  /* 0x0000000486867220 */ /* 0x004fe20000410000 */
[----:B------:R-:W-:Y:S01]  /*24190*/  MOV R47, R8 ;  /* 0x00000008002f7202 */ /* 0x000fe20000000f00 */
[----:B---3--:R-:W-:-:S04]  /*241a0*/  FFMA.FTZ R2, R126, R0, -R3 ;  /* 0x000000007e027223 */ /* 0x008fc80000010803 */
[----:B------:R2:W-:Y:S01]  /*241b0*/  MUFU.EX2 R44, R2 ;  /* 0x00000002002c7308 */ /* 0x0005e20000000800 */
[----:B------:R-:W-:Y:S01]  /*241c0*/  MOV R126, R10 ;  /* 0x0000000a007e7202 */ /* 0x000fe20000000f00 */
[----:B------:R-:W-:Y:S01]  /*241d0*/  FMUL.FTZ R135, R135, R4 ;  /* 0x0000000487877220 */ /* 0x000fe20000410000 */
[----:B------:R-:W-:Y:S01]  /*241e0*/  F2FP.PACK_AB R9, R61, R7 ;  /* 0x000000073d09723e */ /* 0x000fe200000000ff */
[----:B------:R-:W-:Y:S01]  /*241f0*/  FMUL.FTZ R132, R132, R6 ;  /* 0x0000000684847220 */ /* 0x000fe20000410000 */
[----:B------:R-:W-:Y:S01]  /*24200*/  F2FP.PACK_AB R11, R126, R34 ;  /* 0x000000227e0b723e */ /* 0x000fe200000000ff */
[----:B------:R-:W-:Y:S01]  /*24210*/  FMUL.FTZ R133, R133, R6 ;  /* 0x0000000685857220 */ /* 0x000fe20000410000 */
[----:B------:R-:W-:Y:S01]  /*24220*/  F2FP.PACK_AB R8, R53, R45 ;  /* 0x0000002d3508723e */ /* 0x000fe200000000ff */
[----:B--2---:R-:W-:-:S04]  /*24230*/  FFMA.FTZ R2, R48, R0, -R3 ;  /* 0x0000000030027223 */ /* 0x004fc80000010803 */
[----:B------:R2:W-:Y:S01]  /*24240*/  MUFU.EX2 R46, R2 ;  /* 0x00000002002e7308 */ /* 0x0005e20000000800 */
[----:B------:R-:W-:Y:S01]  /*24250*/  F2FP.PACK_AB R10, R67, R33 ;  /* 0x00000021430a723e */ /* 0x000fe200000000ff */
[-C--:B------:R-:W-:Y:S02]  /*24260*/  FMUL.FTZ R170, R170, R4.reuse ;  /* 0x00000004aaaa7220 */ /* 0x080fe40000410000 */
[----:B------:R-:W-:Y:S02]  /*24270*/  FMUL.FTZ R171, R171, R4 ;  /* 0x00000004abab7220 */ /* 0x000fe40000410000 */
[----:B------:R-:W-:Y:S02]  /*24280*/  FMUL.FTZ R168, R168, R6 ;  /* 0x00000006a8a87220 */ /* 0x000fe40000410000 */
[----:B--2---:R-:W-:-:S04]  /*24290*/  FFMA.FTZ R2, R120, R0, -R3 ;  /* 0x0000000078027223 */ /* 0x004fc80000010803 */
[----:B------:R2:W3:Y:S01]  /*242a0*/  MUFU.EX2 R56, R2 ;  /* 0x0000000200387308 */ /* 0x0004e20000000800 */
[----:B------:R-:W-:Y:S01]  /*242b0*/  FMUL.FTZ R169, R169, R6 ;  /* 0x00000006a9a97220 */ /* 0x000fe20000410000 */
[----:B------:R-:W-:Y:S01]  /*242c0*/  HMMA.16816.F32 R36, R8, R24, R132 ;  /* 0x000000180824723c */ /* 0x000fe20000001884 */
[-C--:B------:R-:W-:Y:S02]  /*242d0*/  FMUL.FTZ R138, R138, R4.reuse ;  /* 0x000000048a8a7220 */ /* 0x080fe40000410000 */
[----:B------:R-:W-:Y:S02]  /*242e0*/  FMUL.FTZ R139, R139, R4 ;  /* 0x000000048b8b7220 */ /* 0x000fe40000410000 */
[-C--:B------:R-:W-:Y:S02]  /*242f0*/  FMUL.FTZ R136, R136, R6.reuse ;  /* 0x0000000688887220 */ /* 0x080fe40000410000 */
[----:B------:R-:W-:Y:S02]  /*24300*/  FMUL.FTZ R137, R137, R6 ;  /* 0x0000000689897220 */ /* 0x000fe40000410000 */
[----:B--2---:R-:W-:-:S02]  /*24310*/  FFMA.FTZ R2, R50, R0, -R3 ;  /* 0x0000000032027223 */ /* 0x004fc40000010803 */
[-C--:B------:R-:W-:Y:S02]  /*24320*/  FMUL.FTZ R142, R142, R4.reuse ;  /* 0x000000048e8e7220 */ /* 0x080fe40000410000 */
[----:B------:R2:W-:Y:S01]  /*24330*/  MUFU.EX2 R134, R2 ;  /* 0x0000000200867308 */ /* 0x0005e20000000800 */
[----:B------:R-:W-:Y:S02]  /*24340*/  FMUL.FTZ R143, R143, R4 ;  /* 0x000000048f8f7220 */ /* 0x000fe40000410000 */
[-C--:B------:R-:W-:Y:S02]  /*24350*/  FMUL.FTZ R140, R140, R6.reuse ;  /* 0x000000068c8c7220 */ /* 0x080fe40000410000 */
[----:B------:R-:W-:Y:S01]  /*24360*/  FMUL.FTZ R141, R141, R6 ;  /* 0x000000068d8d7220 */ /* 0x000fe20000410000 */
[----:B------:R-:W-:Y:S01]  /*24370*/  HMMA.16816.F32 R28, R8, R12, R168 ;  /* 0x0000000c081c723c */ /* 0x000fe200000018a8 */
[----:B--2---:R-:W-:-:S07]  /*24380*/  FFMA.FTZ R2, R128, R0, -R5 ;  /* 0x0000000080027223 */ /* 0x004fce0000010805 */
[C---:B------:R-:W-:Y:S01]  /*24390*/  HMMA.16816.F32 R48, R8.reuse, R26, R136 ;  /* 0x0000001a0830723c */ /* 0x040fe20000001888 */
[-C--:B------:R-:W-:Y:S02]  /*243a0*/  FMUL.FTZ R166, R166, R4.reuse ;  /* 0x00000004a6a67220 */ /* 0x080fe40000410000 */
[----:B------:R-:W-:Y:S01]  /*243b0*/  FMUL.FTZ R167, R167, R4 ;  /* 0x00000004a7a77220 */ /* 0x000fe20000410000 */
[----:B------:R2:W4:Y:S01]  /*243c0*/  MUFU.EX2 R12, R2 ;  /* 0x00000002000c7308 */ /* 0x0005220000000800 */
[-C--:B------:R-:W-:Y:S02]  /*243d0*/  FMUL.FTZ R164, R164, R6.reuse ;  /* 0x00000006a4a47220 */ /* 0x080fe40000410000 */
[----:B------:R-:W-:Y:S01]  /*243e0*/  FMUL.FTZ R165, R165, R6 ;  /* 0x00000006a5a57220 */ /* 0x000fe20000410000 */
[----:B---3--:R-:W-:Y:S01]  /*243f0*/  MOV R139, R56 ;  /* 0x00000038008b7202 */ /* 0x008fe20000000f00 */
[-C--:B------:R-:W-:Y:S01]  /*24400*/  FMUL.FTZ R146, R146, R4.reuse ;  /* 0x0000000492927220 */ /* 0x080fe20000410000 */
[----:B-1----:R-:W-:Y:S01]  /*24410*/  HMMA.16816.F32 R56, R8, R16, R140 ;  /* 0x000000100838723c */ /* 0x002fe2000000188c */
[----:B------:R-:W-:-:S02]  /*24420*/  FMUL.FTZ R147, R147, R4 ;  /* 0x0000000493937220 */ /* 0x000fc40000410000 */
[-C--:B------:R-:W-:Y:S02]  /*24430*/  FMUL.FTZ R144, R144, R6.reuse ;  /* 0x0000000690907220 */ /* 0x080fe40000410000 */
[----:B------:R-:W-:Y:S01]  /*24440*/  FMUL.FTZ R145, R145, R6 ;  /* 0x0000000691917220 */ /* 0x000fe20000410000 */
[----:B------:R-:W-:Y:S01]  /*24450*/  MOV R132, R33 ;  /* 0x0000002100847202 */ /* 0x000fe20000000f00 */
[----:B------:R-:W1:Y:S01]  /*24460*/  LDSM.16.MT88.4 R24, [R181+0xa800] ;  /* 0x00a80000b518783b */ /* 0x000e620000004200 */
[----:B--2---:R-:W-:-:S04]  /*24470*/  FFMA.FTZ R2, R52, R0, -R5 ;  /* 0x0000000034027223 */ /* 0x004fc80000010805 */
[----:B------:R2:W3:Y:S02]  /*24480*/  MUFU.EX2 R140, R2 ;  /* 0x00000002008c7308 */ /* 0x0004e40000000800 */
[----:B--2---:R-:W-:-:S06]  /*24490*/  FFMA.FTZ R2, R178, R0, -R5 ;  /* 0x00000000b2027223 */ /* 0x004fcc0000010805 */
[----:B------:R2:W-:Y:S02]  /*244a0*/  MUFU.EX2 R128, R2 ;  /* 0x0000000200807308 */ /* 0x0005e40000000800 */
[----:B--2---:R-:W-:-:S06]  /*244b0*/  FFMA.FTZ R2, R54, R0, -R5 ;  /* 0x0000000036027223 */ /* 0x004fcc0000010805 */
[----:B------:R2:W1:Y:S02]  /*244c0*/  MUFU.EX2 R133, R2 ;  /* 0x0000000200857308 */ /* 0x0004640000000800 */
[----:B--2---:R-:W-:-:S06]  /*244d0*/  FFMA.FTZ R2, R122, R0, -R3 ;  /* 0x000000007a027223 */ /* 0x004fcc0000010803 */
[----:B------:R2:W-:Y:S02]  /*244e0*/  MUFU.EX2 R124, R2 ;  /* 0x00000002007c7308 */ /* 0x0005e40000000800 */
[----:B--2---:R-:W-:-:S06]  /*244f0*/  FFMA.FTZ R2, R60, R0, -R3 ;  /* 0x000000003c027223 */ /* 0x004fcc0000010803 */
[----:B------:R2:W-:Y:S02]  /*24500*/  MUFU.EX2 R120, R2 ;  /* 0x0000000200787308 */ /* 0x0005e40000000800 */
[----:B--2---:R-:W-:-:S06]  /*24510*/  FFMA.FTZ R2, R130, R0, -R3 ;  /* 0x0000000082027223 */ /* 0x004fcc0000010803 */
[----:B------:R2:W-:Y:S01]  /*24520*/  MUFU.EX2 R136, R2 ;  /* 0x0000000200887308 */ /* 0x0005e20000000800 */
[----:B------:R-:W-:Y:S01]  /*24530*/  HMMA.16816.F32 R40, R8, R14, R164 ;  /* 0x0000000e0828723c */ /* 0x000fe200000018a4 */
[----:B------:R-:W-:Y:S01]  /*24540*/  MOV R65, R32 ;  /* 0x0000002000417202 */ /* 0x000fe20000000f00 */
[----:B--2---:R-:W-:-:S05]  /*24550*/  FFMA.FTZ R2, R214, R0, -R5 ;  /* 0x00000000d6027223 */ /* 0x004fca0000010805 */
[----:B------:R2:W-:Y:S01]  /*24560*/  MUFU.EX2 R131, R2 ;  /* 0x0000000200837308 */ /* 0x0005e20000000800 */
[----:B------:R-:W-:Y:S01]  /*24570*/  MOV R167, R35 ;  /* 0x0000002300a77202 */ /* 0x000fe20000000f00 */
[----:B------:R-:W-:Y:S01]  /*24580*/  HMMA.16816.F32 R144, R8, R18, R144 ;  /* 0x000000120890723c */ /* 0x000fe20000001890 */
[----:B------:R-:W-:Y:S01]  /*24590*/  MOV R164, R34 ;  /* 0x0000002200a47202 */ /* 0x000fe20000000f00 */
[----:B------:R-:W-:Y:S01]  /*245a0*/  LDSM.16.MT88.4 R16, [R182+0xa800] ;  /* 0x00a80000b610783b */ /* 0x000fe20000004200 */
[----:B----4-:R-:W-:-:S03]  /*245b0*/  MOV R142, R12 ;  /* 0x0000000c008e7202 */ /* 0x010fc60000000f00 */
[----:B------:R-:W4:Y:S04]  /*245c0*/  LDSM.16.MT88.4 R32, [R184+0xa800] ;  /* 0x00a80000b820783b */ /* 0x000f280000004200 */
[----:B------:R-:W1:Y:S01]  /*245d0*/  LDSM.16.MT88.4 R12, [R183+0xa800] ;  /* 0x00a80000b70c783b */ /* 0x000e620000004200 */
[----:B--2---:R-:W-:-:S04]  /*245e0*/  FFMA.FTZ R2, R62, R0, -R5 ;  /* 0x000000003e027223 */ /* 0x004fc80000010805 */
[----:B------:R2:W1:Y:S01]  /*245f0*/  MUFU.EX2 R135, R2 ;  /* 0x0000000200877308 */ /* 0x0004620000000800 */
[----:B------:R-:W-:Y:S02]  /*24600*/  FMUL.FTZ R150, R150, R4 ;  /* 0x0000000496967220 */ /* 0x000fe40000410000 */
[----:B--2---:R-:W-:-:S05]  /*24610*/  FFMA.FTZ R2, R200, R0, -R5 ;  /* 0x00000000c8027223 */ /* 0x004fca0000010805 */
[----:B------:R2:W-:Y:S01]  /*24620*/  MUFU.EX2 R137, R2 ;  /* 0x0000000200897308 */ /* 0x0005e20000000800 */
[----:B------:R-:W-:Y:S02]  /*24630*/  FMUL.FTZ R151, R151, R4 ;  /* 0x0000000497977220 */ /* 0x000fe40000410000 */
[-C--:B------:R-:W-:Y:S02]  /*24640*/  FMUL.FTZ R148, R148, R6.reuse ;  /* 0x0000000694947220 */ /* 0x080fe40000410000 */
[----:B------:R-:W-:Y:S02]  /*24650*/  FMUL.FTZ R149, R149, R6 ;  /* 0x0000000695957220 */ /* 0x000fe40000410000 */
[----:B--2---:R-:W-:-:S04]  /*24660*/  FFMA.FTZ R2, R64, R0, -R5 ;  /* 0x0000000040027223 */ /* 0x004fc80000010805 */
[----:B------:R2:W1:Y:S01]  /*24670*/  MUFU.EX2 R122, R2 ;  /* 0x00000002007a7308 */ /* 0x0004620000000800 */
[-C--:B------:R-:W-:Y:S02]  /*24680*/  FMUL.FTZ R162, R162, R4.reuse ;  /* 0x00000004a2a27220 */ /* 0x080fe40000410000 */
[----:B------:R-:W-:Y:S02]  /*24690*/  FMUL.FTZ R163, R163, R4 ;  /* 0x00000004a3a37220 */ /* 0x000fe40000410000 */
[-C--:B------:R-:W-:Y:S02]  /*246a0*/  FMUL.FTZ R160, R160, R6.reuse ;  /* 0x00000006a0a07220 */ /* 0x080fe40000410000 */
[----:B------:R-:W-:Y:S02]  /*246b0*/  FMUL.FTZ R161, R161, R6 ;  /* 0x00000006a1a17220 */ /* 0x000fe40000410000 */
[----:B--2---:R-:W-:-:S04]  /*246c0*/  FFMA.FTZ R2, R66, R0, -R3 ;  /* 0x0000000042027223 */ /* 0x004fc80000010803 */
[----:B------:R2:W1:Y:S01]  /*246d0*/  MUFU.EX2 R152, R2 ;  /* 0x0000000200987308 */ /* 0x0004620000000800 */
[----:B------:R-:W-:Y:S01]  /*246e0*/  HMMA.16816.F32 R148, R8, R20, R148 ;  /* 0x000000140894723c */ /* 0x000fe20000001894 */
[----:B--2---:R-:W-:-:S06]  /*246f0*/  FFMA.FTZ R2, R196, R0, -R3 ;  /* 0x00000000c4027223 */ /* 0x004fcc0000010803 */
[----:B------:R2:W-:Y:S01]  /*24700*/  MUFU.EX2 R211, R2 ;  /* 0x0000000200d37308 */ /* 0x0005e20000000800 */
[----:B------:R-:W-:Y:S01]  /*24710*/  HMMA.16816.F32 R20, R8, R22, R160 ;  /* 0x000000160814723c */ /* 0x000fe200000018a0 */
[----:B------:R-:W-:Y:S01]  /*24720*/  MOV R141, R46 ;  /* 0x0000002e008d7202 */ /* 0x000fe20000000f00 */
[----:B--2---:R-:W-:-:S05]  /*24730*/  FFMA.FTZ R2, R72, R0, -R3 ;  /* 0x0000000048027223 */ /* 0x004fca0000010803 */
[----:B------:R2:W-:Y:S01]  /*24740*/  MUFU.EX2 R214, R2 ;  /* 0x0000000200d67308 */ /* 0x0005e20000000800 */
[----:B------:R-:W-:Y:S02]  /*24750*/  MOV R143, R44 ;  /* 0x0000002c008f7202 */ /* 0x000fe40000000f00 */
[----:B---3--:R-:W-:Y:S01]  /*24760*/  F2FP.PACK_AB R8, R140, R142 ;  /* 0x0000008e8c08723e */ /* 0x008fe200000000ff */
[----:B--2---:R-:W-:-:S04]  /*24770*/  FFMA.FTZ R2, R198, R0, -R3 ;  /* 0x00000000c6027223 */ /* 0x004fc80000010803 */
[----:B------:R2:W-:Y:S01]  /*24780*/  MUFU.EX2 R209, R2 ;  /* 0x0000000200d17308 */ /* 0x0005e20000000800 */
[----:B------:R-:W-:Y:S02]  /*24790*/  F2FP.PACK_AB R9, R141, R143 ;  /* 0x0000008f8d09723e */ /* 0x000fe400000000ff */
[----:B-1----:R-:W-:Y:S02]  /*247a0*/  F2FP.PACK_AB R10, R133, R128 ;  /* 0x00000080850a723e */ /* 0x002fe400000000ff */
[----:B------:R-:W-:Y:S01]  /*247b0*/  F2FP.PACK_AB R11, R134, R139 ;  /* 0x0000008b860b723e */ /* 0x000fe200000000ff */
[----:B--2---:R-:W-:-:S04]  /*247c0*/  FFMA.FTZ R2, R202, R0, -R5 ;  /* 0x00000000ca027223 */ /* 0x004fc80000010805 */
[----:B------:R1:W-:Y:S02]  /*247d0*/  MUFU.EX2 R207, R2 ;  /* 0x0000000200cf7308 */ /* 0x0003e40000000800 */
[----:B------:R-:W-:Y:S01]  /*247e0*/  HMMA.16816.F32 R28, R8, R24, R28 ;  /* 0x00000018081c723c */ /* 0x000fe2000000181c */
[----:B------:R-:W-:Y:S02]  /*247f0*/  MOV R165, R70 ;  /* 0x0000004600a57202 */ /* 0x000fe40000000f00 */
[----:B------:R-:W-:Y:S01]  /*24800*/  MOV R138, R68 ;  /* 0x00000044008a7202 */ /* 0x000fe20000000f00 */
[----:B-1----:R-:W-:-:S04]  /*24810*/  FFMA.FTZ R2, R74, R0, -R5 ;  /* 0x000000004a027223 */ /* 0x002fc80000010805 */
[----:B------:R1:W2:Y:S01]  /*24820*/  MUFU.EX2 R205, R2 ;  /* 0x0000000200cd7308 */ /* 0x0002a20000000800 */
[C---:B------:R-:W-:Y:S01]  /*24830*/  HMMA.16816.F32 R40, R8.reuse, R26, R40 ;  /* 0x0000001a0828723c */ /* 0x040fe20000001828 */
[----:B------:R-:W3:Y:S07]  /*24840*/  LDSM.16.MT88.4 R24, [R181+0xb000] ;  /* 0x00b00000b518783b */ /* 0x000eee0000004200 */
[----:B----4-:R-:W-:Y:S01]  /*24850*/  HMMA.16816.F32 R36, R8, R32, R36 ;  /* 0x000000200824723c */ /* 0x010fe20000001824 */
        /* <DEDUP_REMOVED lines=25> */
[----:B------:R4:W-:Y:S02]  /*249f0*/  MUFU.EX2 R198, R2 ;  /* 0x0000000200c67308 */ /* 0x0009e40000000800 */
[----:B---3--:R-:W-:Y:S01]  /*24a00*/  HMMA.16816.F32 R28, R8, R24, R28 ;  /* 0x00000018081c723c */ /* 0x008fe2000000181c */
[----:B----4-:R-:W-:-:S05]  /*24a10*/  FFMA.FTZ R2, R84, R0, -R5 ;  /* 0x0000000054027223 */ /* 0x010fca0000010805 */
[----:B------:R3:W4:Y:S02]  /*24a20*/  MUFU.EX2 R197, R2 ;  /* 0x0000000200c57308 */ /* 0x0007240000000800 */
[C---:B------:R-:W-:Y:S01]  /*24a30*/  HMMA.16816.F32 R40, R8.reuse, R26, R40 ;  /* 0x0000001a0828723c */ /* 0x040fe20000001828 */
[----:B------:R-:W2:Y:S07]  /*24a40*/  LDSM.16.MT88.4 R24, [R181+0xb800] ;  /* 0x00b80000b518783b */ /* 0x000eae0000004200 */
[----:B-1----:R-:W-:Y:S01]  /*24a50*/  HMMA.16816.F32 R36, R8, R32, R36 ;  /* 0x000000200824723c */ /* 0x002fe20000001824 */
[----:B---3--:R-:W-:-:S07]  /*24a60*/  FFMA.FTZ R2, R208, R0, -R5 ;  /* 0x00000000d0027223 */ /* 0x008fce0000010805 */
[C---:B------:R-:W-:Y:S01]  /*24a70*/  HMMA.16816.F32 R48, R8.reuse, R34, R48 ;  /* 0x000000220830723c */ /* 0x040fe20000001830 */
[----:B------:R-:W1:Y:S01]  /*24a80*/  LDSM.16.MT88.4 R32, [R184+0xb800] ;  /* 0x00b80000b820783b */ /* 0x000e620000004200 */
[----:B------:R3:W-:Y:S06]  /*24a90*/  MUFU.EX2 R196, R2 ;  /* 0x0000000200c47308 */ /* 0x0007ec0000000800 */
[C---:B------:R-:W-:Y:S08]  /*24aa0*/  HMMA.16816.F32 R56, R8.reuse, R16, R56 ;  /* 0x000000100838723c */ /* 0x040ff00000001838 */
[----:B------:R-:W-:Y:S01]  /*24ab0*/  HMMA.16816.F32 R68, R8, R18, R68 ;  /* 0x000000120844723c */ /* 0x000fe20000001844 */
[----:B------:R-:W1:Y:S01]  /*24ac0*/  LDSM.16.MT88.4 R16, [R182+0xb800] ;  /* 0x00b80000b610783b */ /* 0x000e620000004200 */
[----:B---3--:R-:W-:-:S04]  /*24ad0*/  FFMA.FTZ R2, R86, R0, -R5 ;  /* 0x0000000056027223 */ /* 0x008fc80000010805 */
[----:B------:R3:W1:Y:S02]  /*24ae0*/  MUFU.EX2 R178, R2 ;  /* 0x0000000200b27308 */ /* 0x0006640000000800 */
[C---:B------:R-:W-:Y:S08]  /*24af0*/  HMMA.16816.F32 R148, R8.reuse, R12, R148 ;  /* 0x0000000c0894723c */ /* 0x040ff00000001894 */
[----:B------:R-:W-:Y:S01]  /*24b00*/  HMMA.16816.F32 R20, R8, R14, R20 ;  /* 0x0000000e0814723c */ /* 0x000fe20000001814 */
[----:B------:R-:W1:Y:S01]  /*24b10*/  LDSM.16.MT88.4 R12, [R183+0xb800] ;  /* 0x00b80000b70c783b */ /* 0x000e620000004200 */
[----:B---3--:R-:W-:-:S04]  /*24b20*/  FFMA.FTZ R2, R88, R0, -R3 ;  /* 0x0000000058027223 */ /* 0x008fc80000010803 */
[----:B------:R3:W1:Y:S01]  /*24b30*/  MUFU.EX2 R176, R2 ;  /* 0x0000000200b07308 */ /* 0x0006620000000800 */
[----:B------:R-:W-:Y:S01]  /*24b40*/  MOV R170, R45 ;  /* 0x0000002d00aa7202 */ /* 0x000fe20000000f00 */
[----:B---3--:R-:W-:-:S06]  /*24b50*/  FFMA.FTZ R2, R110, R0, -R3 ;  /* 0x000000006e027223 */ /* 0x008fcc0000010803 */
[----:B------:R3:W-:Y:S01]  /*24b60*/  MUFU.EX2 R171, R2 ;  /* 0x0000000200ab7308 */ /* 0x0007e20000000800 */
[----:B------:R-:W-:Y:S02]  /*24b70*/  MOV R168, R55 ;  /* 0x0000003700a87202 */ /* 0x000fe40000000f00 */
[----:B------:R-:W-:Y:S01]  /*24b80*/  MOV R163, R53 ;  /* 0x0000003500a37202 */ /* 0x000fe20000000f00 */
[----:B---3--:R-:W-:-:S04]  /*24b90*/  FFMA.FTZ R2, R90, R0, -R3 ;  /* 0x000000005a027223 */ /* 0x008fc80000010803 */
[----:B------:R3:W-:Y:S01]  /*24ba0*/  MUFU.EX2 R172, R2 ;  /* 0x0000000200ac7308 */ /* 0x0007e20000000800 */
[----:B------:R-:W-:Y:S02]  /*24bb0*/  MOV R90, R170 ;  /* 0x000000aa005a7202 */ /* 0x000fe40000000f00 */
[----:B------:R-:W-:Y:S01]  /*24bc0*/  MOV R130, R163 ;  /* 0x000000a300827202 */ /* 0x000fe20000000f00 */
[----:B---3--:R-:W-:-:S04]  /*24bd0*/  FFMA.FTZ R2, R174, R0, -R3 ;  /* 0x00000000ae027223 */ /* 0x008fc80000010803 */
[----:B------:R3:W-:Y:S01]  /*24be0*/  MUFU.EX2 R170, R2 ;  /* 0x0000000200aa7308 */ /* 0x0007e20000000800 */
[----:B------:R-:W-:Y:S02]  /*24bf0*/  MOV R162, R47 ;  /* 0x0000002f00a27202 */ /* 0x000fe40000000f00 */
[----:B------:R-:W-:Y:S02]  /*24c00*/  MOV R163, R168 ;  /* 0x000000a800a37202 */ /* 0x000fe40000000f00 */
[----:B--2---:R-:W-:Y:S02]  /*24c10*/  F2FP.PACK_AB R8, R205, R207 ;  /* 0x000000cfcd08723e */ /* 0x004fe400000000ff */
[----:B------:R-:W-:Y:S01]  /*24c20*/  F2FP.PACK_AB R9, R214, R211 ;  /* 0x000000d3d609723e */ /* 0x000fe200000000ff */
[----:B---3--:R-:W-:-:S04]  /*24c30*/  FFMA.FTZ R2, R215, R0, -R5 ;  /* 0x00000000d7027223 */ /* 0x008fc80000010805 */
[----:B------:R2:W-:Y:S01]  /*24c40*/  MUFU.EX2 R169, R2 ;  /* 0x0000000200a97308 */ /* 0x0005e20000000800 */
[----:B------:R-:W-:Y:S02]  /*24c50*/  F2FP.PACK_AB R10, R202, R203 ;  /* 0x000000cbca0a723e */ /* 0x000fe400000000ff */
[----:B------:R-:W-:Y:S02]  /*24c60*/  F2FP.PACK_AB R11, R78, R209 ;  /* 0x000000d14e0b723e */ /* 0x000fe400000000ff */
[----:B------:R-:W-:Y:S01]  /*24c70*/  MOV R166, R61 ;  /* 0x0000003d00a67202 */ /* 0x000fe20000000f00 */
[----:B--2---:R-:W-:Y:S01]  /*24c80*/  FFMA.FTZ R2, R92, R0, -R5 ;  /* 0x000000005c027223 */ /* 0x004fe20000010805 */
[----:B------:R-:W-:-:S03]  /*24c90*/  MOV R92, R162 ;  /* 0x000000a2005c7202 */ /* 0x000fc60000000f00 */
[----:B------:R2:W3:Y:S01]  /*24ca0*/  MUFU.EX2 R168, R2 ;  /* 0x0000000200a87308 */ /* 0x0004e20000000800 */
[----:B------:R-:W-:Y:S01]  /*24cb0*/  MOV R162, R167 ;  /* 0x000000a700a27202 */ /* 0x000fe20000000f00 */
[----:B------:R-:W-:Y:S01]  /*24cc0*/  HMMA.16816.F32 R52, R8, R24, R28 ;  /* 0x000000180834723c */ /* 0x000fe2000000181c */
[----:B------:R-:W3:Y:S01]  /*24cd0*/  LDSM.16.MT88.4 R28, [R181+0xc000] ;  /* 0x00c00000b51c783b */ /* 0x000ee20000004200 */
[----:B--2---:R-:W-:-:S06]  /*24ce0*/  FFMA.FTZ R2, R216, R0, -R5 ;  /* 0x00000000d8027223 */ /* 0x004fcc0000010805 */
[C---:B------:R-:W-:Y:S01]  /*24cf0*/  HMMA.16816.F32 R60, R8.reuse, R26, R40 ;  /* 0x0000001a083c723c */ /* 0x040fe20000001828 */
[----:B------:R-:W2:Y:S01]  /*24d00*/  LDSM.16.MT88.4 R24, [R184+0xc000] ;  /* 0x00c00000b818783b */ /* 0x000ea20000004200 */
[----:B------:R4:W-:Y:S06]  /*24d10*/  MUFU.EX2 R167, R2 ;  /* 0x0000000200a77308 */ /* 0x0009ec0000000800 */
[----:B-1----:R-:W-:Y:S01]  /*24d20*/  HMMA.16816.F32 R44, R8, R32, R36 ;  /* 0x00000020082c723c */ /* 0x002fe20000001824 */
[----:B------:R-:W-:-:S07]  /*24d30*/  MOV R161, R165 ;  /* 0x000000a500a17202 */ /* 0x000fce0000000f00 */
[----:B------:R-:W-:Y:S01]  /*24d40*/  HMMA.16816.F32 R40, R8, R34, R48 ;  /* 0x000000220828723c */ /* 0x000fe20000001830 */
[----:B----4-:R-:W-:Y:S01]  /*24d50*/  FFMA.FTZ R2, R94, R0, -R5 ;  /* 0x000000005e027223 */ /* 0x010fe20000010805 */
[----:B------:R-:W-:-:S03]  /*24d60*/  MOV R94, R166 ;  /* 0x000000a6005e7202 */ /* 0x000fc60000000f00 */
[----:B------:R1:W4:Y:S03]  /*24d70*/  MUFU.EX2 R166, R2 ;  /* 0x0000000200a67308 */ /* 0x0003260000000800 */
[C---:B------:R-:W-:Y:S08]  /*24d80*/  HMMA.16816.F32 R36, R8.reuse, R16, R56 ;  /* 0x000000100824723c */ /* 0x040ff00000001838 */
[----:B------:R-:W-:Y:S01]  /*24d90*/  HMMA.16816.F32 R68, R8, R18, R68 ;  /* 0x000000120844723c */ /* 0x000fe20000001844 */
[----:B------:R-:W2:Y:S01]  /*24da0*/  LDSM.16.MT88.4 R16, [R182+0xc000] ;  /* 0x00c00000b610783b */ /* 0x000ea20000004200 */
[----:B-1----:R-:W-:-:S06]  /*24db0*/  FFMA.FTZ R2, R89, R0, -R3 ;  /* 0x0000000059027223 */ /* 0x002fcc0000010803 */
[C---:B------:R-:W-:Y:S01]  /*24dc0*/  HMMA.16816.F32 R32, R8.reuse, R12, R148 ;  /* 0x0000000c0820723c */ /* 0x040fe20000001894 */
[----:B------:R1:W1:Y:S07]  /*24dd0*/  MUFU.EX2 R165, R2 ;  /* 0x0000000200a57308 */ /* 0x00026e0000000800 */
[----:B------:R-:W-:Y:S01]  /*24de0*/  HMMA.16816.F32 R20, R8, R14, R20 ;  /* 0x0000000e0814723c */ /* 0x000fe20000001814 */
[----:B------:R-:W2:Y:S01]  /*24df0*/  LDSM.16.MT88.4 R12, [R183+0xc000] ;  /* 0x00c00000b70c783b */ /* 0x000ea20000004200 */
[----:B------:R-:W-:-:S02]  /*24e00*/  MOV R160, R138 ;  /* 0x0000008a00a07202 */ /* 0x000fc40000000f00 */
[----:B------:R-:W-:Y:S01]  /*24e10*/  MOV R138, R164 ;  /* 0x000000a4008a7202 */ /* 0x000fe20000000f00 */
        /* <DEDUP_REMOVED lines=10> */
[----:B------:R-:W-:Y:S02]  /*24ec0*/  F2FP.PACK_AB R8, R197, R198 ;  /* 0x000000c6c508723e */ /* 0x000fe400000000ff */
[----:B------:R-:W-:Y:S02]  /*24ed0*/  F2FP.PACK_AB R9, R201, R200 ;  /* 0x000000c8c909723e */ /* 0x000fe400000000ff */
[----:B------:R-:W-:Y:S01]  /*24ee0*/  F2FP.PACK_AB R10, R178, R196 ;  /* 0x000000c4b20a723e */ /* 0x000fe200000000ff */
[----:B-1----:R-:W-:-:S04]  /*24ef0*/  FFMA.FTZ R2, R218, R0, -R5 ;  /* 0x00000000da027223 */ /* 0x002fc80000010805 */
[----:B------:R1:W-:Y:S01]  /*24f00*/  MUFU.EX2 R161, R2 ;  /* 0x0000000200a17308 */ /* 0x0003e20000000800 */
[----:B------:R-:W-:Y:S02]  /*24f10*/  F2FP.PACK_AB R11, R176, R199 ;  /* 0x000000c7b00b723e */ /* 0x000fe400000000ff */
[----:B------:R-:W-:Y:S01]  /*24f20*/  MOV R216, R152 ;  /* 0x0000009800d87202 */ /* 0x000fe20000000f00 */
[----:B-1----:R-:W-:-:S04]  /*24f30*/  FFMA.FTZ R2, R96, R0, -R5 ;  /* 0x0000000060027223 */ /* 0x002fc80000010805 */
[----:B------:R1:W1:Y:S01]  /*24f40*/  MUFU.EX2 R158, R2 ;  /* 0x00000002009e7308 */ /* 0x0002620000000800 */
[----:B---3--:R-:W-:Y:S01]  /*24f50*/  HMMA.16816.F32 R48, R8, R28, R52 ;  /* 0x0000001c0830723c */ /* 0x008fe20000001834 */
[----:B------:R-:W-:Y:S01]  /*24f60*/  MOV R204, R160 ;  /* 0x000000a000cc7202 */ /* 0x000fe20000000f00 */
[----:B-1----:R-:W-:-:S05]  /*24f70*/  FFMA.FTZ R2, R217, R0, -R5 ;  /* 0x00000000d9027223 */ /* 0x002fca0000010805 */
[----:B------:R1:W-:Y:S01]  /*24f80*/  MUFU.EX2 R152, R2 ;  /* 0x0000000200987308 */ /* 0x0003e20000000800 */
[C---:B------:R-:W-:Y:S01]  /*24f90*/  HMMA.16816.F32 R52, R8.reuse, R30, R60 ;  /* 0x0000001e0834723c */ /* 0x040fe2000000183c */
[----:B------:R-:W3:Y:S07]  /*24fa0*/  LDSM.16.MT88.4 R28, [R181+0xc800] ;  /* 0x00c80000b51c783b */ /* 0x000eee0000004200 */
        /* <DEDUP_REMOVED lines=8> */
[----:B--2---:R-:W-:-:S06]  /*25030*/  FFMA.FTZ R2, R98, R0, -R3 ;  /* 0x0000000062027223 */ /* 0x004fcc0000010803 */
[C---:B------:R-:W-:Y:S01]  /*25040*/  HMMA.16816.F32 R32, R8.reuse, R12, R32 ;  /* 0x0000000c0820723c */ /* 0x040fe20000001820 */
[----:B------:R2:W1:Y:S07]  /*25050*/  MUFU.EX2 R151, R2 ;  /* 0x0000000200977308 */ /* 0x00046e0000000800 */
[----:B------:R-:W-:Y:S01]  /*25060*/  HMMA.16816.F32 R20, R8, R14, R20 ;  /* 0x0000000e0814723c */ /* 0x000fe20000001814 */
[----:B------:R-:W1:Y:S01]  /*25070*/  LDSM.16.MT88.4 R12, [R183+0xc800] ;  /* 0x00c80000b70c783b */ /* 0x000e620000004200 */
[----:B--2---:R-:W-:-:S04]  /*25080*/  FFMA.FTZ R2, R114, R0, -R3 ;  /* 0x0000000072027223 */ /* 0x004fc80000010803 */
[----:B------:R2:W-:Y:S02]  /*25090*/  MUFU.EX2 R149, R2 ;  /* 0x0000000200957308 */ /* 0x0005e40000000800 */
[----:B--2---:R-:W-:-:S06]  /*250a0*/  FFMA.FTZ R2, R99, R0, -R3 ;  /* 0x0000000063027223 */ /* 0x004fcc0000010803 */
[----:B------:R2:W-:Y:S02]  /*250b0*/  MUFU.EX2 R150, R2 ;  /* 0x0000000200967308 */ /* 0x0005e40000000800 */
[----:B--2---:R-:W-:-:S06]  /*250c0*/  FFMA.FTZ R2, R116, R0, -R3 ;  /* 0x0000000074027223 */ /* 0x004fcc0000010803 */
[----:B------:R2:W-:Y:S01]  /*250d0*/  MUFU.EX2 R148, R2 ;  /* 0x0000000200947308 */ /* 0x0005e20000000800 */
[----:B------:R-:W-:Y:S02]  /*250e0*/  F2FP.PACK_AB R8, R168, R169 ;  /* 0x000000a9a808723e */ /* 0x000fe400000000ff */
[----:B------:R-:W-:Y:S01]  /*250f0*/  F2FP.PACK_AB R9, R172, R171 ;  /* 0x000000abac09723e */ /* 0x000fe200000000ff */
[----:B--2---:R-:W-:-:S04]  /*25100*/  FFMA.FTZ R2, R220, R0, -R5 ;  /* 0x00000000dc027223 */ /* 0x004fc80000010805 */
[----:B------:R2:W-:Y:S01]  /*25110*/  MUFU.EX2 R147, R2 ;  /* 0x0000000200937308 */ /* 0x0005e20000000800 */
        /* <DEDUP_REMOVED lines=8> */
[C---:B-1----:R-:W-:Y:S08]  /*251a0*/  HMMA.16816.F32 R44, R8.reuse, R24, R44 ;  /* 0x00000018082c723c */ /* 0x042ff0000000182c */
[----:B------:R-:W-:Y:S01]  /*251b0*/  HMMA.16816.F32 R56, R8, R26, R56 ;  /* 0x0000001a0838723c */ /* 0x000fe20000001838 */
[----:B------:R-:W1:Y:S01]  /*251c0*/  LDSM.16.MT88.4 R24, [R184+0xd000] ;  /* 0x00d00000b818783b */ /* 0x000e620000004200 */
[----:B--2---:R-:W-:-:S06]  /*251d0*/  FFMA.FTZ R2, R101, R0, -R5 ;  /* 0x0000000065027223 */ /* 0x004fcc0000010805 */
[C---:B------:R-:W-:Y:S01]  /*251e0*/  HMMA.16816.F32 R48, R8.reuse, R16, R36 ;  /* 0x000000100830723c */ /* 0x040fe20000001824 */
[----:B------:R2:W3:Y:S07]  /*251f0*/  MUFU.EX2 R144, R2 ;  /* 0x0000000200907308 */ /* 0x0004ee0000000800 */
[C---:B------:R-:W-:Y:S01]  /*25200*/  HMMA.16816.F32 R68, R8.reuse, R18, R68 ;  /* 0x000000120844723c */ /* 0x040fe20000001844 */
[----:B------:R-:W1:Y:S07]  /*25210*/  LDSM.16.MT88.4 R16, [R182+0xd000] ;  /* 0x00d00000b610783b */ /* 0x000e6e0000004200 */
[----:B------:R-:W-:Y:S01]  /*25220*/  HMMA.16816.F32 R36, R8, R12, R32 ;  /* 0x0000000c0824723c */ /* 0x000fe20000001820 */
[----:B------:R-:W-:Y:S01]  /*25230*/  MOV R97, R141 ;  /* 0x0000008d00617202 */ /* 0x000fe20000000f00 */
[----:B------:R-:W-:Y:S01]  /*25240*/  LDSM.16.MT88.4 R32, [R181+0xd800] ;  /* 0x00d80000b520783b */ /* 0x000fe20000004200 */
[----:B--2---:R-:W-:-:S05]  /*25250*/  FFMA.FTZ R2, R102, R0, -R3 ;  /* 0x0000000066027223 */ /* 0x004fca0000010803 */
[----:B------:R-:W-:Y:S01]  /*25260*/  HMMA.16816.F32 R20, R8, R14, R20 ;  /* 0x0000000e0814723c */ /* 0x000fe20000001814 */
[----:B------:R-:W2:Y:S01]  /*25270*/  LDSM.16.MT88.4 R12, [R183+0xd000] ;  /* 0x00d00000b70c783b */ /* 0x000ea20000004200 */
[----:B------:R3:W1:Y:S01]  /*25280*/  MUFU.EX2 R143, R2 ;  /* 0x00000002008f7308 */ /* 0x0006620000000800 */
[----:B------:R-:W-:-:S05]  /*25290*/  MOV R72, R142 ;  /* 0x0000008e00487202 */ /* 0x000fca0000000f00 */
[----:B------:R-:W-:Y:S01]  /*252a0*/  HMMA.16816.F32 R52, R8, R30, R52 ;  /* 0x0000001e0834723c */ /* 0x000fe20000001834 */
[----:B------:R-:W1:Y:S01]  /*252b0*/  LDSM.16.MT88.4 R28, [R181+0xd000] ;  /* 0x00d00000b51c783b */ /* 0x000e620000004200 */
[----:B---3--:R-:W-:-:S04]  /*252c0*/  FFMA.FTZ R2, R223, R0, -R3 ;  /* 0x00000000df027223 */ /* 0x008fc80000010803 */
[----:B------:R3:W-:Y:S01]  /*252d0*/  MUFU.EX2 R141, R2 ;  /* 0x00000002008d7308 */ /* 0x0007e20000000800 */
[----:B------:R-:W-:Y:S01]  /*252e0*/  MOV R96, R140 ;  /* 0x0000008c00607202 */ /* 0x000fe20000000f00 */
[----:B---3--:R-:W-:-:S06]  /*252f0*/  FFMA.FTZ R2, R79, R0, -R3 ;  /* 0x000000004f027223 */ /* 0x008fcc0000010803 */
[----:B------:R3:W-:Y:S02]  /*25300*/  MUFU.EX2 R142, R2 ;  /* 0x00000002008e7308 */ /* 0x0007e40000000800 */
[----:B---3--:R-:W-:-:S06]  /*25310*/  FFMA.FTZ R2, R226, R0, -R3 ;  /* 0x00000000e2027223 */ /* 0x008fcc0000010803 */
[----:B------:R3:W-:Y:S01]  /*25320*/  MUFU.EX2 R140, R2 ;  /* 0x00000002008c7308 */ /* 0x0007e20000000800 */
[----:B------:R-:W-:Y:S02]  /*25330*/  MOV R226, R139 ;  /* 0x0000008b00e27202 */ /* 0x000fe40000000f00 */
[----:B------:R-:W-:Y:S01]  /*25340*/  MOV R84, R137 ;  /* 0x0000008900547202 */ /* 0x000fe20000000f00 */
[----:B---3--:R-:W-:-:S04]  /*25350*/  FFMA.FTZ R2, R231, R0, -R5 ;  /* 0x00000000e7027223 */ /* 0x008fc80000010805 */
[----:B------:R3:W-:Y:S01]  /*25360*/  MUFU.EX2 R139, R2 ;  /* 0x00000002008b7308 */ /* 0x0007e20000000800 */
[----:B------:R-:W-:Y:S02]  /*25370*/  MOV R231, R138 ;  /* 0x0000008a00e77202 */ /* 0x000fe40000000f00 */
[----:B------:R-:W-:Y:S02]  /*25380*/  F2FP.PACK_AB R8, R158, R161 ;  /* 0x000000a19e08723e */ /* 0x000fe400000000ff */
[----:B------:R-:W-:Y:S02]  /*25390*/  F2FP.PACK_AB R9, R163, R164 ;  /* 0x000000a4a309723e */ /* 0x000fe400000000ff */
[----:B------:R-:W-:Y:S01]  /*253a0*/  F2FP.PACK_AB R10, R160, R152 ;  /* 0x00000098a00a723e */ /* 0x000fe200000000ff */
[----:B---3--:R-:W-:-:S04]  /*253b0*/  FFMA.FTZ R2, R103, R0, -R5 ;  /* 0x0000000067027223 */ /* 0x008fc80000010805 */
[----:B------:R3:W1:Y:S01]  /*253c0*/  MUFU.EX2 R138, R2 ;  /* 0x00000002008a7308 */ /* 0x0006620000000800 */
[----:B------:R-:W-:Y:S02]  /*253d0*/  F2FP.PACK_AB R11, R151, R162 ;  /* 0x000000a2970b723e */ /* 0x000fe400000000ff */
[----:B------:R-:W-:Y:S01]  /*253e0*/  MOV R210, R136 ;  /* 0x0000008800d27202 */ /* 0x000fe20000000f00 */
[----:B---3--:R-:W-:-:S04]  /*253f0*/  FFMA.FTZ R2, R230, R0, -R5 ;  /* 0x00000000e6027223 */ /* 0x008fc80000010805 */
[----:B------:R3:W-:Y:S01]  /*25400*/  MUFU.EX2 R137, R2 ;  /* 0x0000000200897308 */ /* 0x0007e20000000800 */
[----:B-1----:R-:W-:Y:S01]  /*25410*/  HMMA.16816.F32 R44, R8, R24, R44 ;  /* 0x00000018082c723c */ /* 0x002fe2000000182c */
[----:B------:R-:W-:-:S07]  /*25420*/  MOV R218, R135 ;  /* 0x0000008700da7202 */ /* 0x000fce0000000f00 */
[----:B------:R-:W-:Y:S01]  /*25430*/  HMMA.16816.F32 R56, R8, R26, R56 ;  /* 0x0000001a0838723c */ /* 0x000fe20000001838 */
[----:B---3--:R-:W-:-:S07]  /*25440*/  FFMA.FTZ R2, R104, R0, -R5 ;  /* 0x0000000068027223 */ /* 0x008fce0000010805 */
[C---:B------:R-:W-:Y:S01]  /*25450*/  HMMA.16816.F32 R48, R8.reuse, R16, R48 ;  /* 0x000000100830723c */ /* 0x040fe20000001830 */
[----:B------:R1:W3:Y:S07]  /*25460*/  MUFU.EX2 R136, R2 ;  /* 0x0000000200887308 */ /* 0x0002ee0000000800 */
[----:B------:R-:W-:Y:S01]  /*25470*/  HMMA.16816.F32 R68, R8, R18, R68 ;  /* 0x000000120844723c */ /* 0x000fe20000001844 */
[----:B------:R-:W3:Y:S01]  /*25480*/  LDSM.16.MT88.4 R16, [R182+0xd800] ;  /* 0x00d80000b610783b */ /* 0x000ee20000004200 */
[----:B------:R-:W-:-:S06]  /*25490*/  MOV R223, R132 ;  /* 0x0000008400df7202 */ /* 0x000fcc0000000f00 */
[----:B--2---:R-:W-:Y:S01]  /*254a0*/  HMMA.16816.F32 R24, R8, R12, R36 ;  /* 0x0000000c0818723c */ /* 0x004fe20000001824 */
[----:B------:R-:W-:Y:S01]  /*254b0*/  MOV R219, R134 ;  /* 0x0000008600db7202 */ /* 0x000fe20000000f00 */
[----:B------:R-:W-:Y:S01]  /*254c0*/  LDSM.16.MT88.4 R36, [R184+0xe000] ;  /* 0x00e00000b824783b */ /* 0x000fe20000004200 */
[----:B-1----:R-:W-:-:S05]  /*254d0*/  FFMA.FTZ R2, R93, R0, -R3 ;  /* 0x000000005d027223 */ /* 0x002fca0000010803 */
[----:B------:R-:W-:Y:S01]  /*254e0*/  HMMA.16816.F32 R20, R8, R14, R20 ;  /* 0x0000000e0814723c */ /* 0x000fe20000001814 */
[----:B------:R-:W1:Y:S01]  /*254f0*/  LDSM.16.MT88.4 R12, [R183+0xd800] ;  /* 0x00d80000b70c783b */ /* 0x000e620000004200 */
[----:B------:R2:W1:Y:S01]  /*25500*/  MUFU.EX2 R135, R2 ;  /* 0x0000000200877308 */ /* 0x0004620000000800 */
[----:B------:R-:W-:-:S05]  /*25510*/  MOV R82, R133 ;  /* 0x0000008500527202 */ /* 0x000fca0000000f00 */
[----:B------:R-:W-:Y:S01]  /*25520*/  HMMA.16816.F32 R40, R8, R28, R40 ;  /* 0x0000001c0828723c */ /* 0x000fe20000001828 */
[----:B--2---:R-:W-:-:S04]  /*25530*/  FFMA.FTZ R2, R229, R0, -R3 ;  /* 0x00000000e5027223 */ /* 0x004fc80000010803 */
[----:B------:R2:W-:Y:S03]  /*25540*/  MUFU.EX2 R132, R2 ;  /* 0x0000000200847308 */ /* 0x0005e60000000800 */
        /* <DEDUP_REMOVED lines=8> */
[----:B----4-:R-:W-:Y:S02]  /*255d0*/  F2FP.PACK_AB R8, R146, R147 ;  /* 0x000000939208723e */ /* 0x010fe400000000ff */
[----:B------:R-:W-:Y:S01]  /*255e0*/  F2FP.PACK_AB R9, R150, R149 ;  /* 0x000000959609723e */ /* 0x000fe200000000ff */
[----:B--2---:R-:W-:-:S04]  /*255f0*/  FFMA.FTZ R2, R234, R0, -R5 ;  /* 0x00000000ea027223 */ /* 0x004fc80000010805 */
[----:B------:R2:W-:Y:S01]  /*25600*/  MUFU.EX2 R131, R2 ;  /* 0x0000000200837308 */ /* 0x0005e20000000800 */
[----:B------:R-:W-:Y:S02]  /*25610*/  F2FP.PACK_AB R10, R144, R145 ;  /* 0x00000091900a723e */ /* 0x000fe400000000ff */
[----:B------:R-:W-:Y:S02]  /*25620*/  F2FP.PACK_AB R11, R143, R148 ;  /* 0x000000948f0b723e */ /* 0x000fe400000000ff */
[----:B------:R-:W-:Y:S01]  /*25630*/  MOV R79, R128 ;  /* 0x00000080004f7202 */ /* 0x000fe20000000f00 */
[----:B--2---:R-:W-:-:S04]  /*25640*/  FFMA.FTZ R2, R95, R0, -R5 ;  /* 0x000000005f027223 */ /* 0x004fc80000010805 */
[----:B------:R2:W4:Y:S01]  /*25650*/  MUFU.EX2 R130, R2 ;  /* 0x0000000200827308 */ /* 0x0005220000000800 */
[----:B------:R-:W-:Y:S01]  /*25660*/  MOV R220, R126 ;  /* 0x0000007e00dc7202 */ /* 0x000fe20000000f00 */
[----:B------:R-:W-:Y:S01]  /*25670*/  HMMA.16816.F32 R40, R8, R32, R40 ;  /* 0x000000200828723c */ /* 0x000fe20000001828 */
[----:B------:R-:W-:Y:S01]  /*25680*/  MOV R89, R124 ;  /* 0x0000007c00597202 */ /* 0x000fe20000000f00 */
[----:B--2---:R-:W-:-:S04]  /*25690*/  FFMA.FTZ R2, R235, R0, -R5 ;  /* 0x00000000eb027223 */ /* 0x004fc80000010805 */
[----:B------:R2:W-:Y:S02]  /*256a0*/  MUFU.EX2 R128, R2 ;  /* 0x0000000200807308 */ /* 0x0005e40000000800 */
[C---:B------:R-:W-:Y:S01]  /*256b0*/  HMMA.16816.F32 R52, R8.reuse, R34, R52 ;  /* 0x000000220834723c */ /* 0x040fe20000001834 */
[----:B------:R-:W4:Y:S07]  /*256c0*/  LDSM.16.MT88.4 R32, [R181+0xe000] ;  /* 0x00e00000b520783b */ /* 0x000f2e0000004200 */
[----:B---3--:R-:W-:Y:S01]  /*256d0*/  HMMA.16816.F32 R48, R8, R16, R48 ;  /* 0x000000100830723c */ /* 0x008fe20000001830 */
[----:B--2---:R-:W-:-:S07]  /*256e0*/  FFMA.FTZ R2, R87, R0, -R5 ;  /* 0x0000000057027223 */ /* 0x004fce0000010805 */
[C---:B------:R-:W-:Y:S01]  /*256f0*/  HMMA.16816.F32 R68, R8.reuse, R18, R68 ;  /* 0x000000120844723c */ /* 0x040fe20000001844 */
[----:B------:R-:W2:Y:S01]  /*25700*/  LDSM.16.MT88.4 R16, [R182+0xe000] ;  /* 0x00e00000b610783b */ /* 0x000ea20000004200 */
[----:B------:R3:W2:Y:S06]  /*25710*/  MUFU.EX2 R126, R2 ;  /* 0x00000002007e7308 */ /* 0x0006ac0000000800 */
[C---:B-1----:R-:W-:Y:S08]  /*25720*/  HMMA.16816.F32 R24, R8.reuse, R12, R24 ;  /* 0x0000000c0818723c */ /* 0x042ff00000001818 */
[----:B------:R-:W-:Y:S01]  /*25730*/  HMMA.16816.F32 R20, R8, R14, R20 ;  /* 0x0000000e0814723c */ /* 0x000fe20000001814 */
[----:B------:R-:W1:Y:S01]  /*25740*/  LDSM.16.MT88.4 R12, [R183+0xe000] ;  /* 0x00e00000b70c783b */ /* 0x000e620000004200 */
        /* <DEDUP_REMOVED lines=8> */
[----:B---3--:R-:W-:-:S05]  /*257d0*/  FFMA.FTZ R2, R83, R0, -R3 ;  /* 0x0000000053027223 */ /* 0x008fca0000010803 */
        /* <DEDUP_REMOVED lines=16> */
[----:B------:R-:W-:Y:S01]  /*258e0*/  HMMA.16816.F32 R52, R8, R36, R44 ;  /* 0x000000240834723c */ /* 0x000fe2000000182c */
[----:B------:R-:W4:Y:S01]  /*258f0*/  LDSM.16.MT88.4 R44, [R184+0xe800] ;  /* 0x00e80000b82c783b */ /* 0x000f220000004200 */
[----:B---3--:R-:W-:-:S06]  /*25900*/  FFMA.FTZ R2, R106, R0, -R5 ;  /* 0x000000006a027223 */ /* 0x008fcc0000010805 */
[C---:B------:R-:W-:Y:S01]  /*25910*/  HMMA.16816.F32 R60, R8.reuse, R38, R56 ;  /* 0x00000026083c723c */ /* 0x040fe20000001838 */
[----:B------:R3:W1:Y:S07]  /*25920*/  MUFU.EX2 R108, R2 ;  /* 0x00000002006c7308 */ /* 0x00066e0000000800 */
[C---:B--2---:R-:W-:Y:S08]  /*25930*/  HMMA.16816.F32 R56, R8.reuse, R16, R48 ;  /* 0x000000100838723c */ /* 0x044ff00000001830 */
[----:B------:R-:W-:Y:S01]  /*25940*/  HMMA.16816.F32 R68, R8, R18, R68 ;  /* 0x000000120844723c */ /* 0x000fe20000001844 */
[----:B------:R-:W2:Y:S01]  /*25950*/  LDSM.16.MT88.4 R16, [R182+0xe800] ;  /* 0x00e80000b610783b */ /* 0x000ea20000004200 */
[----:B---3--:R-:W-:-:S04]  /*25960*/  FFMA.FTZ R2, R73, R0, -R3 ;  /* 0x0000000049027223 */ /* 0x008fc80000010803 */
[----:B------:R3:W2:Y:S02]  /*25970*/  MUFU.EX2 R106, R2 ;  /* 0x00000002006a7308 */ /* 0x0006a40000000800 */
[C---:B-1----:R-:W-:Y:S01]  /*25980*/  HMMA.16816.F32 R48, R8.reuse, R12, R24 ;  /* 0x0000000c0830723c */ /* 0x042fe20000001818 */
[----:B------:R-:W-:Y:S07]  /*25990*/  LDSM.16.MT88.4 R24, [R181+0xf000] ;  /* 0x00f00000b518783b */ /* 0x000fee0000004200 */
[----:B------:R-:W-:Y:S01]  /*259a0*/  HMMA.16816.F32 R20, R8, R14, R20 ;  /* 0x0000000e0814723c */ /* 0x000fe20000001814 */
[----:B------:R-:W1:Y:S01]  /*259b0*/  LDSM.16.MT88.4 R12, [R183+0xe800] ;  /* 0x00e80000b70c783b */ /* 0x000e620000004200 */
[----:B---3--:R-:W-:-:S04]  /*259c0*/  FFMA.FTZ R2, R238, R0, -R3 ;  /* 0x00000000ee027223 */ /* 0x008fc80000010803 */
[----:B------:R3:W-:Y:S02]  /*259d0*/  MUFU.EX2 R103, R2 ;  /* 0x0000000200677308 */ /* 0x0007e40000000800 */
[----:B---3--:R-:W-:-:S06]  /*259e0*/  FFMA.FTZ R2, R75, R0, -R3 ;  /* 0x000000004b027223 */ /* 0x008fcc0000010803 */
[----:B------:R3:W-:Y:S02]  /*259f0*/  MUFU.EX2 R105, R2 ;  /* 0x0000000200697308 */ /* 0x0007e40000000800 */
[----:B---3--:R-:W-:-:S06]  /*25a00*/  FFMA.FTZ R2, R240, R0, -R3 ;  /* 0x00000000f0027223 */ /* 0x008fcc0000010803 */
[----:B------:R3:W-:Y:S02]  /*25a10*/  MUFU.EX2 R104, R2 ;  /* 0x0000000200687308 */ /* 0x0007e40000000800 */
[----:B---3--:R-:W-:-:S06]  /*25a20*/  FFMA.FTZ R2, R241, R0, -R5 ;  /* 0x00000000f1027223 */ /* 0x008fcc0000010805 */
[----:B------:R3:W-:Y:S01]  /*25a30*/  MUFU.EX2 R102, R2 ;  /* 0x0000000200667308 */ /* 0x0007e20000000800 */
        /* <DEDUP_REMOVED lines=9> */
[----:B----4-:R-:W-:Y:S01]  /*25ad0*/  HMMA.16816.F32 R28, R8, R32, R28 ;  /* 0x00000020081c723c */ /* 0x010fe2000000181c */
[----:B------:R-:W-:Y:S01]  /*25ae0*/  MOV R86, R67 ;  /* 0x0000004300567202 */ /* 0x000fe20000000f00 */
[----:B------:R-:W-:Y:S02]  /*25af0*/  FFMA.FTZ R4, R230, R4, R7 ;  /* 0x00000004e6047223 */ /* 0x000fe40000010007 */
[----:B---3--:R-:W-:-:S04]  /*25b00*/  FFMA.FTZ R2, R109, R0, -R5 ;  /* 0x000000006d027223 */ /* 0x008fc80000010805 */
[----:B------:R3:W4:Y:S01]  /*25b10*/  MUFU.EX2 R99, R2 ;  /* 0x0000000200637308 */ /* 0x0007220000000800 */
[----:B------:R-:W-:Y:S01]  /*25b20*/  HMMA.16816.F32 R40, R8, R34, R40 ;  /* 0x000000220828723c */ /* 0x000fe20000001828 */
[----:B------:R-:W4:Y:S01]  /*25b30*/  LDSM.16.MT88.4 R32, [R184+0xf000] ;  /* 0x00f00000b820783b */ /* 0x000f220000004200 */
[----:B------:R-:W-:-:S06]  /*25b40*/  MOV R230, R96 ;  /* 0x0000006000e67202 */ /* 0x000fcc0000000f00 */
[----:B------:R-:W-:Y:S01]  /*25b50*/  HMMA.16816.F32 R36, R8, R44, R52 ;  /* 0x0000002c0824723c */ /* 0x000fe20000001834 */
[----:B---3--:R-:W-:-:S07]  /*25b60*/  FFMA.FTZ R2, R111, R0, -R3 ;  /* 0x000000006f027223 */ /* 0x008fce0000010803 */
[C---:B--2---:R-:W-:Y:S01]  /*25b70*/  HMMA.16816.F32 R52, R8.reuse, R16, R56 ;  /* 0x000000100834723c */ /* 0x044fe20000001838 */
[----:B------:R2:W3:Y:S07]  /*25b80*/  MUFU.EX2 R98, R2 ;  /* 0x0000000200627308 */ /* 0x0004ee0000000800 */
[C---:B-1----:R-:W-:Y:S08]  /*25b90*/  HMMA.16816.F32 R64, R8.reuse, R12, R48 ;  /* 0x0000000c0840723c */ /* 0x042ff00000001830 */
[----:B------:R-:W-:Y:S01]  /*25ba0*/  HMMA.16816.F32 R56, R8, R14, R20 ;  /* 0x0000000e0838723c */ /* 0x000fe20000001814 */
[----:B------:R-:W1:Y:S01]  /*25bb0*/  LDSM.16.MT88.4 R12, [R183+0xf000] ;  /* 0x00f00000b70c783b */ /* 0x000e620000004200 */
[----:B--2---:R-:W-:Y:S01]  /*25bc0*/  FFMA.FTZ R2, R243, R0, -R3 ;  /* 0x00000000f3027223 */ /* 0x004fe20000010803 */
[----:B------:R-:W-:-:S02]  /*25bd0*/  MOV R229, R97 ;  /* 0x0000006100e57202 */ /* 0x000fc40000000f00 */
[----:B------:R-:W-:Y:S01]  /*25be0*/  LDSM.16.MT88.4 R20, [R184+0xf800] ;  /* 0x00f80000b814783b */ /* 0x000fe20000004200 */
[----:B------:R2:W-:Y:S02]  /*25bf0*/  MUFU.EX2 R96, R2 ;  /* 0x0000000200607308 */ /* 0x0005e40000000800 */
[----:B------:R-:W-:Y:S01]  /*25c00*/  HMMA.16816.F32 R68, R8, R18, R68 ;  /* 0x000000120844723c */ /* 0x000fe20000001844 */
[----:B------:R-:W1:Y:S01]  /*25c10*/  LDSM.16.MT88.4 R16, [R182+0xf000] ;  /* 0x00f00000b610783b */ /* 0x000e620000004200 */
[----:B------:R-:W-:Y:S01]  /*25c20*/  MOV R232, R94 ;  /* 0x0000005e00e87202 */ /* 0x000fe20000000f00 */
[----:B--2---:R-:W-:-:S04]  /*25c30*/  FFMA.FTZ R2, R113, R0, -R3 ;  /* 0x0000000071027223 */ /* 0x004fc80000010803 */
[----:B------:R2:W-:Y:S01]  /*25c40*/  MUFU.EX2 R97, R2 ;  /* 0x0000000200617308 */ /* 0x0005e20000000800 */
[----:B------:R-:W-:Y:S07]  /*25c50*/  HMMA.16816.F32 R60, R8, R46, R60 ;  /* 0x0000002e083c723c */ /* 0x000fee000000183c */
[----:B------:R-:W-:Y:S01]  /*25c60*/  F2FP.PACK_AB R8, R114, R112 ;  /* 0x000000707208723e */ /* 0x000fe200000000ff */
[----:B--2---:R-:W-:-:S04]  /*25c70*/  FFMA.FTZ R2, R244, R0, -R3 ;  /* 0x00000000f4027223 */ /* 0x004fc80000010803 */
[----:B------:R2:W-:Y:S01]  /*25c80*/  MUFU.EX2 R95, R2 ;  /* 0x00000002005f7308 */ /* 0x0005e20000000800 */
[----:B------:R-:W-:Y:S02]  /*25c90*/  F2FP.PACK_AB R9, R120, R116 ;  /* 0x000000747809723e */ /* 0x000fe400000000ff */
[----:B------:R-:W-:Y:S02]  /*25ca0*/  F2FP.PACK_AB R10, R108, R110 ;  /* 0x0000006e6c0a723e */ /* 0x000fe400000000ff */
[----:B------:R-:W-:Y:S01]  /*25cb0*/  F2FP.PACK_AB R11, R106, R122 ;  /* 0x0000007a6a0b723e */ /* 0x000fe200000000ff */
[----:B--2---:R-:W-:-:S04]  /*25cc0*/  FFMA.FTZ R2, R245, R0, -R5 ;  /* 0x00000000f5027223 */ /* 0x004fc80000010805 */
[----:B------:R2:W-:Y:S02]  /*25cd0*/  MUFU.EX2 R94, R2 ;  /* 0x00000002005e7308 */ /* 0x0005e40000000800 */
[C---:B------:R-:W-:Y:S01]  /*25ce0*/  HMMA.16816.F32 R48, R8.reuse, R24, R28 ;  /* 0x000000180830723c */ /* 0x040fe2000000181c */
[----:B------:R-:W-:Y:S01]  /*25cf0*/  MOV R234, R92 ;  /* 0x0000005c00ea7202 */ /* 0x000fe20000000f00 */
[----:B------:R-:W-:Y:S06]  /*25d00*/  LDSM.16.MT88.4 R28, [R182+0xf800] ;  /* 0x00f80000b61c783b */ /* 0x000fec0000004200 */
[----:B------:R-:W-:Y:S01]  /*25d10*/  HMMA.16816.F32 R44, R8, R26, R40 ;  /* 0x0000001a082c723c */ /* 0x000fe20000001828 */
[----:B------:R-:W1:Y:S01]  /*25d20*/  LDSM.16.MT88.4 R24, [R181+0xf800] ;  /* 0x00f80000b518783b */ /* 0x000e620000004200 */
[----:B--2---:R-:W-:-:S04]  /*25d30*/  FFMA.FTZ R2, R115, R0, -R5 ;  /* 0x0000000073027223 */ /* 0x004fc80000010805 */
[----:B------:R2:W1:Y:S01]  /*25d40*/  MUFU.EX2 R93, R2 ;  /* 0x00000002005d7308 */ /* 0x0004620000000800 */
[----:B------:R-:W-:Y:S02]  /*25d50*/  MOV R85, R91 ;  /* 0x0000005b00557202 */ /* 0x000fe40000000f00 */
[----:B------:R-:W-:Y:S01]  /*25d60*/  MOV R235, R90 ;  /* 0x0000005a00eb7202 */ /* 0x000fe20000000f00 */
[----:B--2---:R-:W-:-:S04]  /*25d70*/  FFMA.FTZ R2, R246, R0, -R5 ;  /* 0x00000000f6027223 */ /* 0x004fc80000010805 */
[----:B------:R2:W-:Y:S01]  /*25d80*/  MUFU.EX2 R92, R2 ;  /* 0x00000002005c7308 */ /* 0x0005e20000000800 */
[----:B----4-:R-:W-:Y:S01]  /*25d90*/  HMMA.16816.F32 R36, R8, R32, R36 ;  /* 0x000000200824723c */ /* 0x010fe20000001824 */
[----:B--2---:R-:W-:-:S06]  /*25da0*/  FFMA.FTZ R2, R117, R0, -R5 ;  /* 0x0000000075027223 */ /* 0x004fcc0000010805 */
[----:B------:R2:W4:Y:S01]  /*25db0*/  MUFU.EX2 R91, R2 ;  /* 0x00000002005b7308 */ /* 0x0005220000000800 */
[C---:B------:R-:W-:Y:S08]  /*25dc0*/  HMMA.16816.F32 R32, R8.reuse, R34, R60 ;  /* 0x000000220820723c */ /* 0x040ff0000000183c */
[----:B-1----:R-:W-:Y:S01]  /*25dd0*/  HMMA.16816.F32 R64, R8, R12, R64 ;  /* 0x0000000c0840723c */ /* 0x002fe20000001840 */
[----:B--2---:R-:W-:-:S07]  /*25de0*/  FFMA.FTZ R2, R118, R0, -R3 ;  /* 0x0000000076027223 */ /* 0x004fce0000010803 */
[C---:B------:R-:W-:Y:S01]  /*25df0*/  HMMA.16816.F32 R60, R8.reuse, R14, R56 ;  /* 0x0000000e083c723c */ /* 0x040fe20000001838 */
[----:B------:R-:W1:Y:S01]  /*25e00*/  LDSM.16.MT88.4 R12, [R183+0xf800] ;  /* 0x00f80000b70c783b */ /* 0x000e620000004200 */
[----:B------:R2:W1:Y:S06]  /*25e10*/  MUFU.EX2 R90, R2 ;  /* 0x00000002005a7308 */ /* 0x00046c0000000800 */
[----:B------:R-:W-:Y:S01]  /*25e20*/  HMMA.16816.F32 R40, R8, R16, R52 ;  /* 0x000000100828723c */ /* 0x000fe20000001834 */
[----:B--2---:R-:W-:Y:S01]  /*25e30*/  FFMA.FTZ R2, R234, R6, R235 ;  /* 0x00000006ea027223 */ /* 0x004fe200000100eb */
[----:B------:R-:W-:-:S03]  /*25e40*/  MOV R234, R223 ;  /* 0x000000df00ea7202 */ /* 0x000fc60000000f00 */
[----:B------:R-:W-:Y:S02]  /*25e50*/  FADD.FTZ R7, R85, R2 ;  /* 0x0000000255077221 */ /* 0x000fe40000010000 */
[-CC-:B------:R-:W-:Y:S01]  /*25e60*/  FFMA.FTZ R2, R119, R0.reuse, -R3.reuse ;  /* 0x0000000077027223 */ /* 0x180fe20000010803 */
[----:B------:R-:W-:Y:S01]  /*25e70*/  MOV R223, R89 ;  /* 0x0000005900df7202 */ /* 0x000fe20000000f00 */
[----:B------:R-:W-:Y:S01]  /*25e80*/  HMMA.16816.F32 R52, R8, R18, R68 ;  /* 0x000000120834723c */ /* 0x000fe20000001844 */
[----:B------:R-:W2:Y:S01]  /*25e90*/  LDSM.16.MT88.4 R16, [R181+0x10000] ;  /* 0x01000000b510783b */ /* 0x000ea20000004200 */
[----:B------:R1:W-:Y:S01]  /*25ea0*/  MUFU.EX2 R89, R2 ;  /* 0x0000000200597308 */ /* 0x0003e20000000800 */
[----:B------:R-:W-:Y:S01]  /*25eb0*/  FADD.FTZ R6, R232, R4 ;  /* 0x00000004e8067221 */ /* 0x000fe20000010000 */
[----:B------:R-:W-:Y:S01]  /*25ec0*/  MOV R235, R231 ;  /* 0x000000e700eb7202 */ /* 0x000fe20000000f00 */
[----:B------:R-:W-:Y:S01]  /*25ed0*/  FFMA.FTZ R4, R247, R0, -R3 ;  /* 0x00000000f7047223 */ /* 0x000fe20000010803 */
[----:B------:R-:W-:-:S02]  /*25ee0*/  MOV R231, R226 ;  /* 0x000000e200e77202 */ /* 0x000fc40000000f00 */
[----:B------:R-:W-:Y:S02]  /*25ef0*/  MOV R226, R79 ;  /* 0x0000004f00e27202 */ /* 0x000fe40000000f00 */
[----:B------:R-:W-:Y:S01]  /*25f00*/  MOV R79, R219 ;  /* 0x000000db004f7202 */ /* 0x000fe20000000f00 */
[----:B-1----:R-:W-:Y:S01]  /*25f10*/  FFMA.FTZ R2, R248, R0, -R3 ;  /* 0x00000000f8027223 */ /* 0x002fe20000010803 */
[----:B------:R-:W-:-:S03]  /*25f20*/  MOV R232, R220 ;  /* 0x000000dc00e87202 */ /* 0x000fc60000000f00 */
[----:B------:R1:W-:Y:S01]  /*25f30*/  MUFU.EX2 R87, R2 ;  /* 0x0000000200577308 */ /* 0x0003e20000000800 */
[----:B------:R-:W-:Y:S02]  /*25f40*/  MOV R219, R88 ;  /* 0x0000005800db7202 */ /* 0x000fe40000000f00 */
[----:B------:R-:W-:Y:S02]  /*25f50*/  MOV R220, R86 ;  /* 0x0000005600dc7202 */ /* 0x000fe40000000f00 */
[----:B------:R-:W-:Y:S02]  /*25f60*/  F2FP.PACK_AB R8, R101, R102 ;  /* 0x000000666508723e */ /* 0x000fe400000000ff */
[----:B------:R-:W-:Y:S01]  /*25f70*/  F2FP.PACK_AB R9, R105, R103 ;  /* 0x000000676909723e */ /* 0x000fe200000000ff */
[----:B------:R2:W-:Y:S01]  /*25f80*/  MUFU.EX2 R88, R4 ;  /* 0x0000000400587308 */ /* 0x0005e20000000800 */
[----:B------:R-:W-:Y:S02]  /*25f90*/  F2FP.PACK_AB R10, R99, R100 ;  /* 0x00000064630a723e */ /* 0x000fe400000000ff */
[----:B---3--:R-:W-:Y:S01]  /*25fa0*/  F2FP.PACK_AB R11, R98, R104 ;  /* 0x00000068620b723e */ /* 0x008fe200000000ff */
[----:B-1----:R-:W-:-:S04]  /*25fb0*/  FFMA.FTZ R2, R249, R0, -R5 ;  /* 0x00000000f9027223 */ /* 0x002fc80000010805 */
[----:B------:R1:W-:Y:S01]  /*25fc0*/  MUFU.EX2 R86, R2 ;  /* 0x0000000200567308 */ /* 0x0003e20000000800 */
[----:B--2---:R-:W-:Y:S02]  /*25fd0*/  FADD.FTZ R4, R235, R6 ;  /* 0x00000006eb047221 */ /* 0x004fe40000010000 */
[----:B------:R-:W-:Y:S01]  /*25fe0*/  FADD.FTZ R6, R234, R7 ;  /* 0x00000007ea067221 */ /* 0x000fe20000010000 */
[----:B------:R-:W-:Y:S01]  /*25ff0*/  HMMA.16816.F32 R68, R8, R24, R48 ;  /* 0x000000180844723c */ /* 0x000fe20000001830 */
[----:B------:R-:W-:Y:S02]  /*26000*/  FADD.FTZ R4, R232, R4 ;  /* 0x00000004e8047221 */ /* 0x000fe40000010000 */
[----:B------:R-:W-:Y:S01]  /*26010*/  FADD.FTZ R6, R220, R6 ;  /* 0x00000006dc067221 */ /* 0x000fe20000010000 */
[----:B------:R-:W-:Y:S01]  /*26020*/  MOV R220, R217 ;  /* 0x000000d900dc7202 */ /* 0x000fe20000000f00 */
[----:B-1----:R-:W-:-:S03]  /*26030*/  FFMA.FTZ R2, R121, R0, -R5 ;  /* 0x0000000079027223 */ /* 0x002fc60000010805 */
[----:B------:R-:W-:Y:S01]  /*26040*/  HMMA.16816.F32 R56, R8, R26, R44 ;  /* 0x0000001a0838723c */ /* 0x000fe2000000182c */
[----:B------:R-:W-:Y:S01]  /*26050*/  MOV R217, R218 ;  /* 0x000000da00d97202 */ /* 0x000fe20000000f00 */
[----:B------:R1:W2:Y:S01]  /*26060*/  MUFU.EX2 R85, R2 ;  /* 0x0000000200557308 */ /* 0x0002a20000000800 */
[----:B------:R-:W-:Y:S02]  /*26070*/  MOV R218, R210 ;  /* 0x000000d200da7202 */ /* 0x000fe40000000f00 */
[----:B------:R-:W-:Y:S01]  /*26080*/  MOV R210, R84 ;  /* 0x0000005400d27202 */ /* 0x000fe20000000f00 */
[----:B------:R-:W-:Y:S02]  /*26090*/  FADD.FTZ R6, R72, R6 ;  /* 0x0000000648067221 */ /* 0x000fe40000010000 */
[----:B-1----:R-:W-:-:S04]  /*260a0*/  FFMA.FTZ R2, R250, R0, -R5 ;  /* 0x00000000fa027223 */ /* 0x002fc80000010805 */
[----:B------:R1:W-:Y:S01]  /*260b0*/  MUFU.EX2 R84, R2 ;  /* 0x0000000200547308 */ /* 0x0003e20000000800 */
[----:B------:R-:W-:Y:S01]  /*260c0*/  FADD.FTZ R6, R230, R6 ;  /* 0x00000006e6067221 */ /* 0x000fe20000010000 */
[----:B------:R-:W-:Y:S01]  /*260d0*/  HMMA.16816.F32 R44, R8, R20, R36 ;  /* 0x00000014082c723c */ /* 0x000fe20000001824 */
[----:B-1----:R-:W-:Y:S02]  /*260e0*/  FADD.FTZ R2, R74, R4 ;  /* 0x000000044a027221 */ /* 0x002fe40000010000 */
[----:B------:R-:W-:Y:S02]  /*260f0*/  FFMA.FTZ R4, R123, R0, -R5 ;  /* 0x000000007b047223 */ /* 0x000fe40000010805 */
[----:B------:R-:W-:-:S03]  /*26100*/  FADD.FTZ R2, R229, R2 ;  /* 0x00000002e5027221 */ /* 0x000fc60000010000 */
[----:B------:R-:W-:Y:S01]  /*26110*/  HMMA.16816.F32 R24, R8, R28, R40 ;  /* 0x0000001c0818723c */ /* 0x000fe20000001828 */
[----:B------:R1:W3:Y:S01]  /*26120*/  MUFU.EX2 R83, R4 ;  /* 0x0000000400537308 */ /* 0x0002e20000000800 */
[----:B------:R-:W-:-:S04]  /*26130*/  FADD.FTZ R2, R231, R2 ;  /* 0x00000002e7027221 */ /* 0x000fc80000010000 */
[----:B------:R-:W-:Y:S02]  /*26140*/  FADD.FTZ R2, R79, R2 ;  /* 0x000000024f027221 */ /* 0x000fe40000010000 */
[----:B------:R-:W-:Y:S01]  /*26150*/  HMMA.16816.F32 R32, R8, R22, R32 ;  /* 0x000000160820723c */ /* 0x000fe20000001820 */
[----:B------:R-:W-:Y:S01]  /*26160*/  LDSM.16.MT88.4 R20, [R184+0x10000] ;  /* 0x01000000b814783b */ /* 0x000fe20000004200 */
[----:B------:R-:W-:-:S06]  /*26170*/  FADD.FTZ R2, R223, R2 ;  /* 0x00000002df027221 */ /* 0x000fcc0000010000 */
[----:B------:R-:W-:Y:S01]  /*26180*/  HMMA.16816.F32 R36, R8, R30, R52 ;  /* 0x0000001e0824723c */ /* 0x000fe20000001834 */
[----:B-1----:R-:W-:Y:S01]  /*26190*/  FADD.FTZ R4, R226, R6 ;  /* 0x00000006e2047221 */ /* 0x002fe20000010000 */
[----:B------:R-:W-:Y:S03]  /*261a0*/  LDSM.16.MT88.4 R28, [R181+0x10800] ;  /* 0x01080000b51c783b */ /* 0x000fe60000004200 */
[----:B------:R-:W-:-:S03]  /*261b0*/  FADD.FTZ R4, R82, R4 ;  /* 0x0000000452047221 */ /* 0x000fc60000010000 */
[----:B------:R-:W-:Y:S01]  /*261c0*/  HMMA.16816.F32 R48, R8, R12, R64 ;  /* 0x0000000c0830723c */ /* 0x000fe20000001840 */
[----:B------:R-:W-:-:S07]  /*261d0*/  FFMA.FTZ R6, R125, R0, -R3 ;  /* 0x000000007d067223 */ /* 0x000fce0000010803 */
[----:B------:R-:W-:Y:S01]  /*261e0*/  HMMA.16816.F32 R40, R8, R14, R60 ;  /* 0x0000000e0828723c */ /* 0x000fe2000000183c */
[----:B------:R-:W-:Y:S01]  /*261f0*/  FADD.FTZ R4, R219, R4 ;  /* 0x00000004db047221 */ /* 0x000fe20000010000 */
[----:B------:R-:W1:Y:S05]  /*26200*/  LDSM.16.MT88.4 R12, [R182+0x10000] ;  /* 0x01000000b60c783b */ /* 0x000e6a0000004200 */
[----:B------:R-:W-:Y:S02]  /*26210*/  F2FP.PACK_AB R8, R93, R94 ;  /* 0x0000005e5d08723e */ /* 0x000fe400000000ff */
[----:B------:R-:W-:Y:S02]  /*26220*/  F2FP.PACK_AB R9, R97, R96 ;  /* 0x000000606109723e */ /* 0x000fe400000000ff */
[----:B----4-:R-:W-:-:S02]  /*26230*/  F2FP.PACK_AB R10, R91, R92 ;  /* 0x0000005c5b0a723e */ /* 0x010fc400000000ff */
[----:B------:R-:W-:Y:S01]  /*26240*/  F2FP.PACK_AB R11, R90, R95 ;  /* 0x0000005f5a0b723e */ /* 0x000fe200000000ff */
[----:B------:R-:W-:Y:S01]  /*26250*/  FADD.FTZ R2, R220, R2 ;  /* 0x00000002dc027221 */ /* 0x000fe20000010000 */
[----:B------:R4:W1:Y:S01]  /*26260*/  MUFU.EX2 R82, R6 ;  /* 0x0000000600527308 */ /* 0x0008620000000800 */
[----:B------:R-:W-:-:S04]  /*26270*/  FADD.FTZ R4, R217, R4 ;  /* 0x00000004d9047221 */ /* 0x000fc80000010000 */
[----:B------:R-:W-:Y:S01]  /*26280*/  HMMA.16816.F32 R52, R8, R16, R68 ;  /* 0x000000100834723c */ /* 0x000fe20000001844 */
[----:B------:R-:W-:-:S07]  /*26290*/  FADD.FTZ R4, R210, R4 ;  /* 0x00000004d2047221 */ /* 0x000fce0000010000 */
[----:B------:R-:W-:Y:S01]  /*262a0*/  HMMA.16816.F32 R56, R8, R18, R56 ;  /* 0x000000120838723c */ /* 0x000fe20000001838 */
[----:B------:R-:W1:Y:S01]  /*262b0*/  LDSM.16.MT88.4 R16, [R183+0x10000] ;  /* 0x01000000b710783b */ /* 0x000e620000004200 */
[----:B----4-:R-:W-:Y:S02]  /*262c0*/  FADD.FTZ R6, R218, R2 ;  /* 0x00000002da067221 */ /* 0x010fe40000010000 */
[----:B------:R-:W-:Y:S02]  /*262d0*/  FFMA.FTZ R2, R212, R0, -R3 ;  /* 0x00000000d4027223 */ /* 0x000fe40000010803 */
[----:B------:R-:W-:Y:S02]  /*262e0*/  FADD.FTZ R4, R215, R4 ;  /* 0x00000004d7047221 */ /* 0x000fe40000010000 */
[----:B------:R4:W-:Y:S02]  /*262f0*/  MUFU.EX2 R81, R2 ;  /* 0x0000000200517308 */ /* 0x0009e40000000800 */
[----:B------:R-:W-:-:S04]  /*26300*/  FADD.FTZ R4, R207, R4 ;  /* 0x00000004cf047221 */ /* 0x000fc80000010000 */
[----:B------:R-:W-:Y:S02]  /*26310*/  FADD.FTZ R4, R205, R4 ;  /* 0x00000004cd047221 */ /* 0x000fe40000010000 */
[----:B----4-:R-:W-:-:S04]  /*26320*/  FADD.FTZ R2, R216, R6 ;  /* 0x00000006d8027221 */ /* 0x010fc80000010000 */
        /* <DEDUP_REMOVED lines=16> */
[----:B------:R-:W-:Y:S02]  /*26430*/  FADD.FTZ R4, R169, R4 ;  /* 0x00000004a9047221 */ /* 0x000fe40000010000 */
[----:B------:R-:W-:-:S05]  /*26440*/  FADD.FTZ R2, R171, R2 ;  /* 0x00000002ab027221 */ /* 0x000fca0000010000 */
[C---:B------:R-:W-:Y:S01]  /*26450*/  HMMA.16816.F32 R24, R8.reuse, R18, R40 ;  /* 0x000000120818723c */ /* 0x040fe20000001828 */
[----:B------:R-:W1:Y:S01]  /*26460*/  LDSM.16.MT88.4 R16, [R182+0x10800] ;  /* 0x01080000b610783b */ /* 0x000e620000004200 */
        /* <DEDUP_REMOVED lines=8> */
[----:B------:R-:W4:Y:S01]  /*264f0*/  LDSM.16.MT88.4 R20, [R184+0x10800] ;  /* 0x01080000b814783b */ /* 0x000f220000004200 */
[----:B------:R-:W-:-:S06]  /*26500*/  FADD.FTZ R2, R164, R2 ;  /* 0x00000002a4027221 */ /* 0x000fcc0000010000 */
[----:B------:R-:W-:Y:S01]  /*26510*/  HMMA.16816.F32 R60, R8, R14, R36 ;  /* 0x0000000e083c723c */ /* 0x000fe20000001824 */
[----:B------:R-:W-:Y:S01]  /*26520*/  FADD.FTZ R4, R161, R4 ;  /* 0x00000004a1047221 */ /* 0x000fe20000010000 */
[----:B------:R-:W-:Y:S01]  /*26530*/  MOV R215, R174 ;  /* 0x000000ae00d77202 */ /* 0x000fe20000000f00 */
[----:B------:R-:W-:Y:S01]  /*26540*/  FFMA.FTZ R6, R127, R0, -R3 ;  /* 0x000000007f067223 */ /* 0x000fe20000010803 */
[----:B------:R-:W-:Y:S01]  /*26550*/  LDSM.16.MT88.4 R164, [R181+0x11800] ;  /* 0x01180000b5a4783b */ /* 0x000fe20000004200 */
[----:B------:R-:W-:Y:S01]  /*26560*/  FADD.FTZ R2, R163, R2 ;  /* 0x00000002a3027221 */ /* 0x000fe20000010000 */
[----:B------:R-:W-:Y:S01]  /*26570*/  MOV R174, R80 ;  /* 0x0000005000ae7202 */ /* 0x000fe20000000f00 */
[----:B------:R-:W-:Y:S01]  /*26580*/  FADD.FTZ R4, R158, R4 ;  /* 0x000000049e047221 */ /* 0x000fe20000010000 */
[----:B------:R1:W-:Y:S01]  /*26590*/  MUFU.EX2 R80, R6 ;  /* 0x0000000600507308 */ /* 0x0003e20000000800 */
[----:B------:R-:W-:Y:S01]  /*265a0*/  FADD.FTZ R2, R162, R2 ;  /* 0x00000002a2027221 */ /* 0x000fe20000010000 */
[----:B--2---:R-:W-:Y:S01]  /*265b0*/  F2FP.PACK_AB R8, R85, R86 ;  /* 0x000000565508723e */ /* 0x004fe200000000ff */
[----:B------:R-:W-:Y:S01]  /*265c0*/  FADD.FTZ R4, R152, R4 ;  /* 0x0000000498047221 */ /* 0x000fe20000010000 */
[----:B------:R-:W-:Y:S01]  /*265d0*/  F2FP.PACK_AB R9, R89, R88 ;  /* 0x000000585909723e */ /* 0x000fe200000000ff */
[----:B------:R-:W-:Y:S01]  /*265e0*/  FADD.FTZ R2, R151, R2 ;  /* 0x0000000297027221 */ /* 0x000fe20000010000 */
[----:B---3--:R-:W-:Y:S01]  /*265f0*/  F2FP.PACK_AB R10, R83, R84 ;  /* 0x00000054530a723e */ /* 0x008fe200000000ff */
[----:B------:R-:W2:Y:S01]  /*26600*/  LDSM.16.MT88.4 R12, [R183+0x10800] ;  /* 0x01080000b70c783b */ /* 0x000ea20000004200 */
[----:B------:R-:W-:Y:S01]  /*26610*/  F2FP.PACK_AB R11, R82, R87 ;  /* 0x00000057520b723e */ /* 0x000fe200000000ff */
[----:B------:R-:W-:-:S02]  /*26620*/  FADD.FTZ R4, R160, R4 ;  /* 0x00000004a0047221 */ /* 0x000fc40000010000 */
[----:B-1----:R-:W-:-:S04]  /*26630*/  FFMA.FTZ R6, R213, R0, -R3 ;  /* 0x00000000d5067223 */ /* 0x002fc80000010803 */
[----:B------:R1:W-:Y:S01]  /*26640*/  MUFU.EX2 R79, R6 ;  /* 0x00000006004f7308 */ /* 0x0003e20000000800 */
[----:B------:R-:W-:Y:S02]  /*26650*/  FADD.FTZ R2, R149, R2 ;  /* 0x0000000295027221 */ /* 0x000fe40000010000 */
[----:B------:R-:W-:Y:S01]  /*26660*/  FADD.FTZ R4, R147, R4 ;  /* 0x0000000493047221 */ /* 0x000fe20000010000 */
[----:B------:R-:W-:Y:S01]  /*26670*/  HMMA.16816.F32 R40, R8, R28, R52 ;  /* 0x0000001c0828723c */ /* 0x000fe20000001834 */
[----:B------:R-:W-:Y:S02]  /*26680*/  FADD.FTZ R2, R150, R2 ;  /* 0x0000000296027221 */ /* 0x000fe40000010000 */
[----:B------:R-:W-:Y:S02]  /*26690*/  FADD.FTZ R4, R146, R4 ;  /* 0x0000000492047221 */ /* 0x000fe40000010000 */
[----:B-1----:R-:W-:-:S03]  /*266a0*/  FFMA.FTZ R6, R251, R0, -R5 ;  /* 0x00000000fb067223 */ /* 0x002fc60000010805 */
[----:B------:R-:W-:Y:S01]  /*266b0*/  HMMA.16816.F32 R32, R8, R30, R56 ;  /* 0x0000001e0820723c */ /* 0x000fe20000001838 */
[----:B------:R1:W-:Y:S01]  /*266c0*/  MUFU.EX2 R78, R6 ;  /* 0x00000006004e7308 */ /* 0x0003e20000000800 */
[----:B------:R-:W-:-:S06]  /*266d0*/  FADD.FTZ R2, R148, R2 ;  /* 0x0000000294027221 */ /* 0x000fcc0000010000 */
[----:B------:R-:W-:Y:S01]  /*266e0*/  HMMA.16816.F32 R28, R8, R16, R72 ;  /* 0x00000010081c723c */ /* 0x000fe20000001848 */
[----:B------:R-:W-:-:S07]  /*266f0*/  FADD.FTZ R4, R145, R4 ;  /* 0x0000000491047221 */ /* 0x000fce0000010000 */
[----:B------:R-:W-:Y:S01]  /*26700*/  HMMA.16816.F32 R48, R8, R18, R60 ;  /* 0x000000120830723c */ /* 0x000fe2000000183c */
[----:B------:R-:W3:Y:S01]  /*26710*/  LDSM.16.MT88.4 R16, [R184+0x11000] ;  /* 0x01100000b810783b */ /* 0x000ee20000004200 */
[----:B-1----:R-:W-:-:S04]  /*26720*/  FFMA.FTZ R6, R129, R0, -R5 ;  /* 0x0000000081067223 */ /* 0x002fc80000010805 */
[----:B------:R1:W1:Y:S01]  /*26730*/  MUFU.EX2 R58, R6 ;  /* 0x00000006003a7308 */ /* 0x0002620000000800 */
[----:B------:R-:W-:Y:S02]  /*26740*/  FADD.FTZ R2, R143, R2 ;  /* 0x000000028f027221 */ /* 0x000fe40000010000 */
[----:B------:R-:W-:Y:S02]  /*26750*/  FADD.FTZ R4, R144, R4 ;  /* 0x0000000490047221 */ /* 0x000fe40000010000 */
[----:B------:R-:W-:Y:S01]  /*26760*/  FADD.FTZ R2, R141, R2 ;  /* 0x000000028d027221 */ /* 0x000fe20000010000 */
[----:B----4-:R-:W-:Y:S01]  /*26770*/  HMMA.16816.F32 R36, R8, R22, R64 ;  /* 0x000000160824723c */ /* 0x010fe20000001840 */
[----:B-1----:R-:W-:-:S07]  /*26780*/  FFMA.FTZ R6, R215, R0, -R5 ;  /* 0x00000000d7067223 */ /* 0x002fce0000010805 */
[----:B------:R-:W-:Y:S01]  /*26790*/  HMMA.16816.F32 R44, R8, R20, R44 ;  /* 0x00000014082c723c */ /* 0x000fe2000000182c */
[----:B------:R-:W-:Y:S01]  /*267a0*/  FADD.FTZ R4, R139, R4 ;  /* 0x000000048b047221 */ /* 0x000fe20000010000 */
[----:B------:R-:W1:Y:S01]  /*267b0*/  LDSM.16.MT88.4 R20, [R181+0x11000] ;  /* 0x01100000b514783b */ /* 0x000e620000004200 */
[----:B------:R4:W-:Y:S01]  /*267c0*/  MUFU.EX2 R59, R6 ;  /* 0x00000006003b7308 */ /* 0x0009e20000000800 */
        /* <DEDUP_REMOVED lines=10> */
[----:B------:R-:W-:Y:S02]  /*26870*/  FADD.FTZ R4, R136, R4 ;  /* 0x0000000488047221 */ /* 0x000fe40000010000 */
[----:B------:R-:W-:Y:S01]  /*26880*/  FADD.FTZ R2, R132, R2 ;  /* 0x0000000284027221 */ /* 0x000fe20000010000 */
[----:B--2---:R-:W-:Y:S01]  /*26890*/  HMMA.16816.F32 R68, R8, R12, R68 ;  /* 0x0000000c0844723c */ /* 0x004fe20000001844 */
[----:B------:R-:W-:Y:S01]  /*268a0*/  FADD.FTZ R4, R131, R4 ;  /* 0x0000000483047221 */ /* 0x000fe20000010000 */
[----:B------:R-:W-:Y:S01]  /*268b0*/  LDSM.16.MT88.4 R136, [R184+0x11800] ;  /* 0x01180000b888783b */ /* 0x000fe20000004200 */
[----:B----4-:R-:W-:-:S04]  /*268c0*/  FFMA.FTZ R6, R174, R0, -R3 ;  /* 0x00000000ae067223 */ /* 0x010fc80000010803 */
[----:B------:R2:W4:Y:S01]  /*268d0*/  MUFU.EX2 R55, R6 ;  /* 0x0000000600377308 */ /* 0x0005220000000800 */
[----:B------:R-:W-:Y:S01]  /*268e0*/  FADD.FTZ R2, R134, R2 ;  /* 0x0000000286027221 */ /* 0x000fe20000010000 */
[----:B------:R-:W-:Y:S01]  /*268f0*/  HMMA.16816.F32 R24, R8, R14, R24 ;  /* 0x0000000e0818723c */ /* 0x000fe20000001818 */
[----:B------:R-:W-:Y:S01]  /*26900*/  FADD.FTZ R4, R130, R4 ;  /* 0x0000000482047221 */ /* 0x000fe20000010000 */
[----:B------:R-:W4:Y:S01]  /*26910*/  LDSM.16.MT88.4 R12, [R182+0x11000] ;  /* 0x01100000b60c783b */ /* 0x000f220000004200 */
[----:B--2---:R-:W-:-:S04]  /*26920*/  FFMA.FTZ R6, R177, R0, -R3 ;  /* 0x00000000b1067223 */ /* 0x004fc80000010803 */
[----:B------:R2:W-:Y:S01]  /*26930*/  MUFU.EX2 R54, R6 ;  /* 0x0000000600367308 */ /* 0x0005e20000000800 */
[----:B------:R-:W-:Y:S02]  /*26940*/  F2FP.PACK_AB R8, R58, R78 ;  /* 0x0000004e3a08723e */ /* 0x000fe400000000ff */
[----:B------:R-:W-:Y:S02]  /*26950*/  F2FP.PACK_AB R9, R80, R81 ;  /* 0x000000515009723e */ /* 0x000fe400000000ff */
[----:B-1----:R-:W-:Y:S02]  /*26960*/  F2FP.PACK_AB R10, R57, R59 ;  /* 0x0000003b390a723e */ /* 0x002fe400000000ff */
[----:B------:R-:W-:Y:S01]  /*26970*/  F2FP.PACK_AB R11, R56, R79 ;  /* 0x0000004f380b723e */ /* 0x000fe200000000ff */
[----:B------:R-:W-:Y:S02]  /*26980*/  FADD.FTZ R2, R133, R2 ;  /* 0x0000000285027221 */ /* 0x000fe40000010000 */
[----:B--2---:R-:W-:-:S04]  /*26990*/  FFMA.FTZ R6, R208, R0, -R3 ;  /* 0x00000000d0067223 */ /* 0x004fc80000010803 */
[----:B------:R1:W-:Y:S01]  /*269a0*/  MUFU.EX2 R53, R6 ;  /* 0x0000000600357308 */ /* 0x0003e20000000800 */
[----:B------:R-:W-:Y:S01]  /*269b0*/  FADD.FTZ R4, R128, R4 ;  /* 0x0000000480047221 */ /* 0x000fe20000010000 */
[----:B---3--:R-:W-:Y:S01]  /*269c0*/  HMMA.16816.F32 R36, R8, R18, R36 ;  /* 0x000000120824723c */ /* 0x008fe20000001824 */
[----:B------:R-:W-:Y:S02]  /*269d0*/  FADD.FTZ R2, R124, R2 ;  /* 0x000000027c027221 */ /* 0x000fe40000010000 */
[----:B------:R-:W-:Y:S02]  /*269e0*/  FADD.FTZ R4, R126, R4 ;  /* 0x000000047e047221 */ /* 0x000fe40000010000 */
[----:B-1----:R-:W-:-:S04]  /*269f0*/  FFMA.FTZ R6, R206, R0, -R5 ;  /* 0x00000000ce067223 */ /* 0x002fc80000010805 */
[----:B------:R1:W2:Y:S01]  /*26a00*/  MUFU.EX2 R52, R6 ;  /* 0x0000000600347308 */ /* 0x0002a20000000800 */
        /* <DEDUP_REMOVED lines=49> */
[----:B----4-:R-:W-:Y:S01]  /*26d20*/  HMMA.16816.F32 R28, R8, R12, R28 ;  /* 0x0000000c081c723c */ /* 0x010fe2000000181c */
[----:B------:R-:W-:Y:S01]  /*26d30*/  FADD.FTZ R2, R59, R2 ;  /* 0x000000023b027221 */ /* 0x000fe20000010000 */
[----:B------:R-:W4:Y:S01]  /*26d40*/  MUFU.EX2 R3, R3 ;  /* 0x0000000300037308 */ /* 0x000f220000000800 */
[----:B------:R-:W-:-:S02]  /*26d50*/  FADD.FTZ R0, R56, R0 ;  /* 0x0000000038007221 */ /* 0x000fc40000010000 */
[----:B------:R-:W-:-:S03]  /*26d60*/  FADD.FTZ R2, R57, R2 ;  /* 0x0000000239027221 */ /* 0x000fc60000010000 */
[----:B------:R-:W-:Y:S01]  /*26d70*/  HMMA.16816.F32 R12, R8, R14, R48 ;  /* 0x0000000e080c723c */ /* 0x000fe20000001830 */
[----:B------:R-:W-:-:S07]  /*26d80*/  FADD.FTZ R0, R55, R0 ;  /* 0x0000000037007221 */ /* 0x000fce0000010000 */
[----:B------:R-:W-:Y:S01]  /*26d90*/  HMMA.16816.F32 R148, R8, R20, R68 ;  /* 0x000000140894723c */ /* 0x000fe20000001844 */
[----:B--2---:R-:W-:-:S07]  /*26da0*/  FADD.FTZ R2, R52, R2 ;  /* 0x0000000234027221 */ /* 0x004fce0000010000 */
        /* <DEDUP_REMOVED lines=8> */
[C---:B----4-:R-:W-:Y:S01]  /*26e30*/  F2FP.PACK_AB R163, R3.reuse, R53 ;  /* 0x0000003503a3723e */ /* 0x050fe200000000ff */
        /* <DEDUP_REMOVED lines=13> */
[----:B------:R-:W-:Y:S11]  /*26f10*/  MOV R18, R76 ;  /* 0x0000004c00127202 */ /* 0x000ff60000000f00 */
[----:B------:R-:W-:Y:S05]  /*26f20*/  @!UPT UIADD3 URZ, URZ, URZ, URZ ;  /* 0x0000003f3f3ff290 */ /* 0x000fea000fffe03f */
.L_x_4209:
[----:B--2---:R-:W-:Y:S05]  /*26f30*/  @!P1 BRA `(.L_x_4220) ;  /* 0x00007a4000009947 */ /* 0x004fea0003800000 */
        /* <DEDUP_REMOVED lines=138> */
.L_x_4229:
[----:B------:R-:W-:Y:S01]  /*277e0*/  ISETP.NE.U32.AND P0, PT, R224, RZ, PT ;  /* 0x000000ffe000720c */ /* 0x000fe20003f05070 */
[----:B------:R-:W-:Y:S04]  /*277f0*/  DEPBAR.LE SB0, 0x0 ;  /* 0x000080000000791a */ /* 0x000fe80000000000 */
[----:B------:R-:W-:Y:S01]  /*27800*/  WARPSYNC 0xffffffff ;  /* 0xffffffff00007948 */ /* 0x000fe20003800000 */
[----:B------:R-:W-:Y:S01]  /*27810*/  BAR.SYNC.DEFER_BLOCKING 0x0 ;  /* 0x0000000000007b1d */ /* 0x000fe20000010000 */
[----:B------:R-:W-:Y:S02]  /*27820*/  ISETP.NE.AND.EX P0, PT, R225, RZ, PT, P0 ;  /* 0x000000ffe100720c */ /* 0x000fe40003f05300 */
[----:B------:R-:W-:Y:S03]  /*27830*/  IADD3 R252, R252, -0x1, RZ ;  /* 0xfffffffffcfc7810 */ /* 0x000fe60007ffe0ff */
[----:B------:R-:W-:Y:S08]  /*27840*/  BSSY B0, `(.L_x_4221) ;  /* 0x0000046000007945 */ /* 0x000ff00003800000 */
[----:B-1----:R-:W-:-:S05]  /*27850*/  @!P0 BRA `(.L_x_4222) ;  /* 0x0000040000008947 */ /* 0x002fca0003800000 */
        /* <DEDUP_REMOVED lines=64> */
.L_x_4222:
[----:B------:R-:W-:Y:S02]  /*27c60*/  ULDC.64 UR4, c[0x0][0x118] ;  /* 0x0000460000047ab9 */ /* 0x000fe40000000a00 */
[----:B---3--:R-:W2:Y:S02]  /*27c70*/  LD.E R0, [R156.64+0x40] ;  /* 0x000040049c007980 */ /* 0x008ea4000c101900 */
[----:B--2---:R-:W-:Y:S04]  /*27c80*/  LEA R0, -R0, RZ, 0x8 ;  /* 0x000000ff00007211 */ /* 0x004fe800078e41ff */
[----:B------:R-:W-:Y:S02]  /*27c90*/  SHF.R.S32.HI R2, RZ, 0x1f, R0 ;  /* 0x0000001fff027819 */ /* 0x000fe40000011400 */
.L_x_4223:
[----:B------:R-:W-:Y:S05]  /*27ca0*/  BSYNC B0 ;  /* 0x0000000000007941 */ /* 0x000fea0003800000 */
.L_x_4221:
[----:B------:R-:W2:Y:S01]  /*27cb0*/  LDL R196, [R1] ;  /* 0x0000000001c47983 */ /* 0x000ea20000100800 */
[C---:B------:R-:W-:Y:S01]  /*27cc0*/  LEA R194, P5, R0.reuse, R222, 0x1 ;  /* 0x000000de00c27211 */ /* 0x040fe200078a08ff */
[----:B------:R-:W-:Y:S01]  /*27cd0*/  ULDC.64 UR12, c[0x0][0x118] ;  /* 0x00004600000c7ab9 */ /* 0x000fe20000000a00 */
[----:B------:R-:W-:Y:S01]  /*27ce0*/  BSSY B1, `(.L_x_4224) ;  /* 0x0000287000017945 */ /* 0x000fe20003800000 */
[----:B------:R-:W3:Y:S01]  /*27cf0*/  LDL.64 R14, [R1+0xc0] ;  /* 0x0000c000010e7983 */ /* 0x000ee20000100a00 */
[----:B------:R-:W-:Y:S01]  /*27d00*/  LEA.HI.X R195, R0, R221, R2, 0x1, P5 ;  /* 0x000000dd00c37211 */ /* 0x000fe200028f0c02 */
[----:B------:R-:W-:Y:S02]  /*27d10*/  ULDC.64 UR4, c[0x0][0x118] ;  /* 0x0000460000047ab9 */ /* 0x000fe40000000a00 */
[----:B------:R-:W4:Y:S04]  /*27d20*/  LDL R6, [R1+0x14] ;  /* 0x0000140001067983 */ /* 0x000f280000100800 */
[----:B------:R-:W5:Y:S04]  /*27d30*/  LDL R5, [R1+0x10] ;  /* 0x0000100001057983 */ /* 0x000f680000100800 */
[----:B------:R-:W4:Y:S04]  /*27d40*/  LDL R4, [R1+0x144] ;  /* 0x0001440001047983 */ /* 0x000f280000100800 */
[----:B------:R-:W4:Y:S04]  /*27d50*/  LDL.64 R12, [R1+0xb8] ;  /* 0x0000b800010c7983 */ /* 0x000f280000100a00 */
[----:B------:R-:W4:Y:S04]  /*27d60*/  LDL R7, [R1+0x148] ;  /* 0x0001480001077983 */ /* 0x000f280000100800 */
[----:B------:R-:W4:Y:S04]  /*27d70*/  LDL R11, [R1+0x13c] ;  /* 0x00013c00010b7983 */ /* 0x000f280000100800 */
[----:B------:R-:W4:Y:S04]  /*27d80*/  LDL R8, [R1+0x118] ;  /* 0x0001180001087983 */ /* 0x000f280000100800 */
[----:B------:R-:W4:Y:S04]  /*27d90*/  LDL R19, [R1+0x140] ;  /* 0x0001400001137983 */ /* 0x000f280000100800 */
[----:B------:R-:W4:Y:S04]  /*27da0*/  LDL R18, [R1+0x114] ;  /* 0x0001140001127983 */ /* 0x000f280000100800 */
[----:B------:R-:W4:Y:S04]  /*27db0*/  LDL.64 R22, [R1+0x30] ;  /* 0x0000300001167983 */ /* 0x000f280000100a00 */
[----:B------:R-:W4:Y:S04]  /*27dc0*/  LDL R9, [R1+0x110] ;  /* 0x0001100001097983 */ /* 0x000f280000100800 */
[----:B------:R-:W4:Y:S04]  /*27dd0*/  LDL.64 R20, [R1+0xb0] ;  /* 0x0000b00001147983 */ /* 0x000f280000100a00 */
[----:B------:R-:W4:Y:S04]  /*27de0*/  LDL R10, [R1+0x10c] ;  /* 0x00010c00010a7983 */ /* 0x000f280000100800 */
[----:B------:R-:W4:Y:S04]  /*27df0*/  LDL.64 R16, [R1+0xa0] ;  /* 0x0000a00001107983 */ /* 0x000f280000100a00 */
[----:B------:R-:W4:Y:S04]  /*27e00*/  LDL.64 R46, [R1+0xa8] ;  /* 0x0000a800012e7983 */ /* 0x000f280000100a00 */
[----:B------:R-:W4:Y:S04]  /*27e10*/  LDL.64 R44, [R1+0x28] ;  /* 0x00002800012c7983 */ /* 0x000f280000100a00 */
[----:B------:R-:W4:Y:S04]  /*27e20*/  LDL.64 R42, [R1+0x20] ;  /* 0x00002000012a7983 */ /* 0x000f280000100a00 */
[----:B------:R-:W4:Y:S04]  /*27e30*/  LDL R37, [R1+0xfc] ;  /* 0x0000fc0001257983 */ /* 0x000f280000100800 */
[----:B------:R-:W4:Y:S04]  /*27e40*/  LDL.64 R40, [R1+0x98] ;  /* 0x0000980001287983 */ /* 0x000f280000100a00 */
[----:B------:R-:W4:Y:S04]  /*27e50*/  LDL R34, [R1+0xf8] ;  /* 0x0000f80001227983 */ /* 0x000f280000100800 */
[----:B------:R-:W4:Y:S04]  /*27e60*/  LDL.64 R32, [R1+0x18] ;  /* 0x0000180001207983 */ /* 0x000f280000100a00 */
[----:B------:R-:W4:Y:S04]  /*27e70*/  LDL R35, [R1+0xf4] ;  /* 0x0000f40001237983 */ /* 0x000f280000100800 */
[----:B------:R-:W4:Y:S04]  /*27e80*/  LDL.64 R38, [R1+0x90] ;  /* 0x0000900001267983 */ /* 0x000f280000100a00 */
[----:B------:R-:W4:Y:S01]  /*27e90*/  LDL R36, [R1+0xf0] ;  /* 0x0000f00001247983 */ /* 0x000f220000100800 */
[----:B--2---:R-:W-:Y:S03]  /*27ea0*/  ISETP.GE.AND P0, PT, R154, R196, PT ;  /* 0x000000c49a00720c */ /* 0x004fe60003f06270 */
[----:B---3--:R-:W2:Y:S01]  /*27eb0*/  LDL R15, [R1+0x134] ;  /* 0x00013400010f7983 */ /* 0x008ea20000100800 */
[C---:B-----5:R-:W-:Y:S01]  /*27ec0*/  IMAD.SHL.U32 R3, R5.reuse, 0x10, RZ ;  /* 0x0000001005037824 */ /* 0x060fe200078e00ff */
[----:B----4-:R-:W-:Y:S08]  /*27ed0*/  SHF.L.U64.HI R6, R5, 0x4, R6 ;  /* 0x0000000405067819 */ /* 0x010ff00000010206 */
[----:B------:R-:W-:Y:S01]  /*27ee0*/  @P0 STS.128 [R191+0xa000], RZ ;  /* 0x00a000ffbf000388 */ /* 0x000fe20000000c00 */
[C---:B------:R-:W-:Y:S02]  /*27ef0*/  @!P0 IADD3 R5, P1, R0.reuse, R14, RZ ;  /* 0x0000000e00058210 */ /* 0x040fe40007f3e0ff */
[C---:B------:R-:W-:Y:S01]  /*27f00*/  @!P0 IADD3 R3, P3, R0.reuse, R3, RZ ;  /* 0x0000000300038210 */ /* 0x040fe20007f7e0ff */
[----:B------:R-:W3:Y:S01]  /*27f10*/  LDL R14, [R1+0x138] ;  /* 0x00013800010e7983 */ /* 0x000ee20000100800 */
[----:B------:R-:W-:Y:S03]  /*27f20*/  @!P0 IADD3 R4, P2, R0, R4, RZ ;  /* 0x0000000400048210 */ /* 0x000fe60007f5e0ff */
[----:B------:R-:W4:Y:S01]  /*27f30*/  LDL R13, [R1+0x108] ;  /* 0x00010800010d7983 */ /* 0x000f220000100800 */
[C---:B------:R-:W-:Y:S01]  /*27f40*/  @!P0 IMAD.X R6, R2.reuse, 0x1, R6, P3 ;  /* 0x0000000102068824 */ /* 0x040fe200018e0606 */
[CC--:B------:R-:W-:Y:S01]  /*27f50*/  @!P0 LEA R30, P3, R3.reuse, R222.reuse, 0x1 ;  /* 0x000000de031e8211 */ /* 0x0c0fe200078608ff */
[----:B------:R-:W-:Y:S01]  /*27f60*/  @!P0 IMAD.X R7, R2, 0x1, R7, P2 ;  /* 0x0000000102078824 */ /* 0x000fe200010e0607 */
[C---:B------:R-:W-:Y:S01]  /*27f70*/  @!P0 LEA R28, P2, R4.reuse, R222, 0x1 ;  /* 0x000000de041c8211 */ /* 0x040fe200078408ff */
[----:B------:R-:W-:Y:S01]  /*27f80*/  @!PT LDS RZ, [RZ] ;  /* 0x00000000fffff984 */ /* 0x000fe20000000800 */
[----:B------:R-:W-:Y:S01]  /*27f90*/  @!PT LDS RZ, [RZ] ;  /* 0x00000000fffff984 */ /* 0x000fe20000000800 */
[----:B------:R-:W-:Y:S01]  /*27fa0*/  @!PT LDS RZ, [RZ] ;  /* 0x00000000fffff984 */ /* 0x000fe20000000800 */
[----:B------:R1:W-:Y:S01]  /*27fb0*/  @!P0 LDGSTS.E.BYPASS.LTC128B.128 [R191+0xa000], [R194.64] ;  /* 0x0a000000c2bf8fae */ /* 0x0003e2000b901d4c */
[-C--:B------:R-:W-:Y:S02]  /*27fc0*/  @!P0 LEA.HI.X R31, R3, R221.reuse, R6, 0x1, P3 ;  /* 0x000000dd031f8211 */ /* 0x080fe400018f0c06 */
[----:B------:R-:W-:Y:S01]  /*27fd0*/  @!P0 LEA.HI.X R29, R4, R221, R7, 0x1, P2 ;  /* 0x000000dd041d8211 */ /* 0x000fe200010f0c07 */
[----:B------:R-:W-:Y:S01]  /*27fe0*/  @P0 STS.128 [R191+0xa800], RZ ;  /* 0x00a800ffbf000388 */ /* 0x000fe20000000c00 */
[----:B------:R-:W-:Y:S01]  /*27ff0*/  @!P0 IADD3 R4, P3, R0, R12, RZ ;  /* 0x0000000c00048210 */ /* 0x000fe20007f7e0ff */
[----:B------:R-:W-:Y:S01]  /*28000*/  @!P0 IMAD.X R8, R2, 0x1, R8, P1 ;  /* 0x0000000102088824 */ /* 0x000fe200008e0608 */
[----:B------:R-:W-:Y:S01]  /*28010*/  @!P0 IADD3 R3, P4, R0, R11, RZ ;  /* 0x0000000b00038210 */ /* 0x000fe20007f9e0ff */
[----:B------:R-:W5:Y:S01]  /*28020*/  LDL R12, [R1+0x104] ;  /* 0x00010400010c7983 */ /* 0x000f620000100800 */
[CC--:B------:R-:W-:Y:S03]  /*28030*/  @!P0 LEA R26, P1, R5.reuse, R222.reuse, 0x1 ;  /* 0x000000de051a8211 */ /* 0x0c0fe600078208ff */
[----:B------:R-:W5:Y:S01]  /*28040*/  LDL R11, [R1+0x100] ;  /* 0x00010000010b7983 */ /* 0x000f620000100800 */
[-C--:B------:R-:W-:Y:S01]  /*28050*/  @!P0 LEA.HI.X R27, R5, R221.reuse, R8, 0x1, P1 ;  /* 0x000000dd051b8211 */ /* 0x080fe200008f0c08 */
[C---:B------:R-:W-:Y:S01]  /*28060*/  @!P0 IMAD.X R7, R2.reuse, 0x1, R19, P4 ;  /* 0x0000000102078824 */ /* 0x040fe200020e0613 */
[C---:B------:R-:W-:Y:S01]  /*28070*/  @!P0 LEA R24, P4, R3.reuse, R222, 0x1 ;  /* 0x000000de03188211 */ /* 0x040fe200078808ff */
[----:B------:R-:W-:Y:S01]  /*28080*/  @!PT LDS RZ, [RZ] ;  /* 0x00000000fffff984 */ /* 0x000fe20000000800 */
[----:B------:R-:W-:Y:S01]  /*28090*/  @!PT LDS RZ, [RZ] ;  /* 0x00000000fffff984 */ /* 0x000fe20000000800 */
[----:B------:R-:W-:Y:S01]  /*280a0*/  @!PT LDS RZ, [RZ] ;  /* 0x00000000fffff984 */ /* 0x000fe20000000800 */
[----:B------:R1:W-:Y:S01]  /*280b0*/  @!P0 LDGSTS.E.BYPASS.LTC128B.128 [R191+0xa800], [R30.64] ;  /* 0x0a8000001ebf8fae */ /* 0x0003e2000b901d4c */
[----:B------:R-:W-:Y:S01]  /*280c0*/  @!P0 IMAD.X R8, R2, 0x1, R18, P3 ;  /* 0x0000000102088824 */ /* 0x000fe200018e0612 */
[----:B------:R-:W-:Y:S02]  /*280d0*/  @!P0 IADD3 R5, P2, R0, R22, RZ ;  /* 0x0000001600058210 */ /* 0x000fe40007f5e0ff */
[----:B------:R-:W-:Y:S01]  /*280e0*/  @P0 STS.128 [R191+0xb000], RZ ;  /* 0x00b000ffbf000388 */ /* 0x000fe20000000c00 */
[-C--:B------:R-:W-:Y:S02]  /*280f0*/  @!P0 LEA.HI.X R25, R3, R221.reuse, R7, 0x1, P4 ;  /* 0x000000dd03198211 */ /* 0x080fe400020f0c07 */
[----:B------:R-:W-:Y:S01]  /*28100*/  @!P0 LEA R22, P3, R4, R222, 0x1 ;  /* 0x000000de04168211 */ /* 0x000fe200078608ff */
        /* <DEDUP_REMOVED lines=8> */
[CC--:B------:R-:W-:Y:S01]  /*28190*/  @!P0 LEA R20, P2, R5.reuse, R222.reuse, 0x1 ;  /* 0x000000de05148211 */ /* 0x0c0fe200078408ff */
[----:B------:R-:W-:Y:S01]  /*281a0*/  @!PT LDS RZ, [RZ] ;  /* 0x00000000fffff984 */ /* 0x000fe20000000800 */
[----:B------:R-:W-:Y:S01]  /*281b0*/  @!PT LDS RZ, [RZ] ;  /* 0x00000000fffff984 */ /* 0x000fe20000000800 */
[----:B------:R-:W-:Y:S01]  /*281c0*/  @!PT LDS RZ, [RZ] ;  /* 0x00000000fffff984 */ /* 0x000fe20000000800 */
[----:B------:R1:W-:Y:S01]  /*281d0*/  @!P0 LDGSTS.E.BYPASS.LTC128B.128 [R191+0xb800], [R26.64] ;  /* 0x0b8000001abf8fae */ /* 0x0003e2000b901d4c */
[----:B------:R-:W-:Y:S01]  /*281e0*/  @!P0 IMAD.X R10, R2, 0x1, R10, P1 ;  /* 0x00000001020a8824 */ /* 0x000fe200008e060a */
[C---:B------:R-:W-:Y:S02]  /*281f0*/  @!P0 LEA R18, P1, R6.reuse, R222, 0x1 ;  /* 0x000000de06128211 */ /* 0x040fe400078208ff */
[----:B------:R-:W-:Y:S01]  /*28200*/  @P0 STS.128 [R191+0xc000], RZ ;  /* 0x00c000ffbf000388 */ /* 0x000fe20000000c00 */
[-C--:B------:R-:W-:Y:S02]  /*28210*/  @!P0 LEA.HI.X R21, R5, R221.reuse, R9, 0x1, P2 ;  /* 0x000000dd05158211 */ /* 0x080fe400010f0c09 */
[----:B------:R-:W-:Y:S01]  /*28220*/  @!P0 LEA.HI.X R19, R6, R221, R10, 0x1, P1 ;  /* 0x000000dd06138211 */ /* 0x000fe200008f0c0a */
[----:B------:R-:W-:Y:S01]  /*28230*/  @!PT LDS RZ, [RZ] ;  /* 0x00000000fffff984 */ /* 0x000fe20000000800 */
[----:B------:R-:W-:Y:S01]  /*28240*/  @!PT LDS RZ, [RZ] ;  /* 0x00000000fffff984 */ /* 0x000fe20000000800 */
[----:B------:R-:W-:Y:S01]  /*28250*/  @!PT LDS RZ, [RZ] ;  /* 0x00000000fffff984 */ /* 0x000fe20000000800 */
[----:B------:R1:W-:Y:S01]  /*28260*/  @!P0 LDGSTS.E.BYPASS.LTC128B.128 [R191+0xc000], [R24.64] ;  /* 0x0c00000018bf8fae */ /* 0x0003e2000b901d4c */
[C---:B------:R-:W-:Y:S02]  /*28270*/  @!P0 IADD3 R6, P1, R0.reuse, R16, RZ ;  /* 0x0000001000068210 */ /* 0x040fe40007f3e0ff */
        /* <DEDUP_REMOVED lines=32> */
[-C--:B------:R-:W-:Y:S01]  /*28480*/  @!P0 LEA R8, P4, R3, R222.reuse, 0x1 ;  /* 0x000000de03088211 */ /* 0x080fe200078808ff */
[C---:B-----5:R-:W-:Y:S01]  /*28490*/  @!P0 IMAD.X R9, R2.reuse, 0x1, R12, P2 ;  /* 0x0000000102098824 */ /* 0x060fe200010e060c */
[CC--:B------:R-:W-:Y:S01]  /*284a0*/  @!P0 LEA R12, P2, R5.reuse, R222.reuse, 0x1 ;  /* 0x000000de050c8211 */ /* 0x0c0fe200078408ff */
[----:B------:R-:W-:Y:S01]  /*284b0*/  @!PT LDS RZ, [RZ] ;  /* 0x00000000fffff984 */ /* 0x000fe20000000800 */
[----:B------:R-:W-:Y:S01]  /*284c0*/  @!PT LDS RZ, [RZ] ;  /* 0x00000000fffff984 */ /* 0x000fe20000000800 */
[----:B------:R-:W-:Y:S01]  /*284d0*/  @!PT LDS RZ, [RZ] ;  /* 0x00000000fffff984 */ /* 0x000fe20000000800 */
[----:B------:R2:W-:Y:S01]  /*284e0*/  @!P0 LDGSTS.E.BYPASS.LTC128B.128 [R191+0xe800], [R14.64] ;  /* 0x0e8000000ebf8fae */ /* 0x0005e2000b901d4c */
[----:B------:R-:W-:Y:S02]  /*284f0*/  @!P0 IMAD.X R11, R2, 0x1, R11, P1 ;  /* 0x00000001020b8824 */ /* 0x000fe400008e060b */
        /* <DEDUP_REMOVED lines=265> */
[----:B------:R-:W2:Y:S02]  /*29590*/  LDL R179, [R1+0x14c] ;  /* 0x00014c0001b37983 */ /* 0x000ea40000100800 */
[----:B--2---:R-:W-:Y:S11]  /*295a0*/  ISETP.GT.AND P0, PT, R252, R179, PT ;  /* 0x000000b3fc00720c */ /* 0x004ff60003f04270 */
[----:B------:R-:W-:Y:S02]  /*295b0*/  @!UPT UIADD3 URZ, URZ, URZ, URZ ;  /* 0x0000003f3f3ff290 */ /* 0x000fe4000fffe03f */
[----:B------:R-:W-:-:S05]  /*295c0*/  @!P0 BRA `(.L_x_4225) ;  /* 0x00000f8000008947 */ /* 0x000fca0003800000 */
        /* <DEDUP_REMOVED lines=68> */
.L_x_4227:
[----:B------:R-:W2:Y:S02]  /*29a10*/  LD.E R0, [R156.64+0x38] ;  /* 0x000038049c007980 */ /* 0x000ea4000c101900 */
[----:B--2---:R-:W-:Y:S04]  /*29a20*/  LEA R0, -R0, RZ, 0x8 ;  /* 0x000000ff00007211 */ /* 0x004fe800078e41ff */
[----:B------:R-:W-:Y:S02]  /*29a30*/  SHF.R.S32.HI R2, RZ, 0x1f, R0 ;  /* 0x0000001fff027819 */ /* 0x000fe40000011400 */
.L_x_4228:
[----:B------:R-:W-:Y:S05]  /*29a40*/  BSYNC B0 ;  /* 0x0000000000007941 */ /* 0x000fea0003800000 */
.L_x_4226:
        /* <DEDUP_REMOVED lines=91> */
[----:B------:R-:W-:Y:S05]  /*2a000*/  @!P0 LEA.HI.X R175, R3, R228, R175, 0x1, P1 ;  /* 0x000000e403af8211 */ /* 0x000fea00008f0caf */
[----:B------:R-:W-:Y:S01]  /*2a010*/  @!PT LDS RZ, [RZ] ;  /* 0x00000000fffff984 */ /* 0x000fe20000000800 */
[----:B------:R-:W-:Y:S01]  /*2a020*/  @!PT LDS RZ, [RZ] ;  /* 0x00000000fffff984 */ /* 0x000fe20000000800 */
[----:B------:R-:W-:Y:S01]  /*2a030*/  @!PT LDS RZ, [RZ] ;  /* 0x00000000fffff984 */ /* 0x000fe20000000800 */
[----:B------:R1:W-:Y:S01]  /*2a040*/  @!P0 LDGSTS.E.BYPASS.LTC128B.128 [R191+0x5800], [R174.64] ;  /* 0x05800000aebf8fae */ /* 0x0003e2000b901d44 */
[----:B-----5:R-:W-:Y:S03]  /*2a050*/  @!P0 IADD3 R3, P1, R0, R178, RZ ;  /* 0x000000b200038210 */ /* 0x020fe60007f3e0ff */
[----:B------:R-:W5:Y:S04]  /*2a060*/  LDL R178, [R1+0xcc] ;  /* 0x0000cc0001b27983 */ /* 0x000f680000100800 */
        /* <DEDUP_REMOVED lines=78> */
.L_x_4225:
[----:B------:R-:W-:Y:S05]  /*2a550*/  BSYNC B1 ;  /* 0x0000000000017941 */ /* 0x000fea0003800000 */
.L_x_4224:
[----:B------:R-:W2:Y:S08]  /*2a560*/  S2R R0, SR_TID.X ;  /* 0x0000000000007919 */ /* 0x000eb00000002100 */
[----:B-1----:R-:W3:Y:S01]  /*2a570*/  LD.E R3, [R156.64+0xdc] ;  /* 0x0000dc049c037980 */ /* 0x002ee2000c101900 */
[----:B--2---:R-:W-:Y:S04]  /*2a580*/  SHF.L.U32 R0, R0, 0x1, RZ ;  /* 0x0000000100007819 */ /* 0x004fe800000006ff */
[----:B------:R-:W-:Y:S04]  /*2a590*/  LOP3.LUT R0, R0, 0x6, RZ, 0xc0, !PT ;  /* 0x0000000600007812 */ /* 0x000fe800078ec0ff */
[----:B------:R-:W-:Y:S04]  /*2a5a0*/  LEA R0, R252, R0, 0x8 ;  /* 0x00000000fc007211 */ /* 0x000fe800078e40ff */
        /* <DEDUP_REMOVED lines=328> */
[-CC-:B------:R-:W-:Y:S02]  /*2ba30*/  FFMA.FTZ R176, R19, R3.reuse, -R152.reuse ;  /* 0x0000000313b07223 */ /* 0x180fe40000010898 */
[----:B------:R-:W1:Y:S01]  /*2ba40*/  MUFU.EX2 R0, R0 ;  /* 0x0000000000007308 */ /* 0x000e620000000800 */
[----:B------:R-:W2:Y:S01]  /*2ba50*/  LDL.LU R19, [R1+0x4] ;  /* 0x0000040001137983 */ /* 0x000ea20000300800 */
[-CC-:B------:R-:W-:Y:S02]  /*2ba60*/  FFMA.FTZ R173, R6, R3.reuse, -R152.reuse ;  /* 0x0000000306ad7223 */ /* 0x180fe40000010898 */
[-CC-:B------:R-:W-:Y:S02]  /*2ba70*/  FFMA.FTZ R7, R7, R3.reuse, -R152.reuse ;  /* 0x0000000307077223 */ /* 0x180fe40000010898 */
[-CC-:B------:R-:W-:Y:S02]  /*2ba80*/  FFMA.FTZ R178, R18, R3.reuse, -R152.reuse ;  /* 0x0000000312b27223 */ /* 0x180fe40000010898 */
[-CC-:B------:R-:W-:Y:S02]  /*2ba90*/  FFMA.FTZ R26, R26, R3.reuse, -R152.reuse ;  /* 0x000000031a1a7223 */ /* 0x180fe40000010898 */
[----:B------:R-:W-:Y:S01]  /*2baa0*/  MUFU.EX2 R173, R173 ;  /* 0x000000ad00ad7308 */ /* 0x000fe20000000800 */
[-CC-:B------:R-:W-:Y:S02]  /*2bab0*/  FFMA.FTZ R27, R27, R3.reuse, -R152.reuse ;  /* 0x000000031b1b7223 */ /* 0x180fe40000010898 */
[-CC-:B------:R-:W-:Y:S02]  /*2bac0*/  FFMA.FTZ R175, R10, R3.reuse, -R152.reuse ;  /* 0x000000030aaf7223 */ /* 0x180fe40000010898 */
[-CC-:B------:R-:W-:Y:S02]  /*2bad0*/  FFMA.FTZ R172, R11, R3.reuse, -R152.reuse ;  /* 0x000000030bac7223 */ /* 0x180fe40000010898 */
[-CC-:B------:R-:W-:Y:S02]  /*2bae0*/  FFMA.FTZ R177, R14, R3.reuse, -R152.reuse ;  /* 0x000000030eb17223 */ /* 0x180fe40000010898 */
[-CC-:B------:R-:W-:Y:S01]  /*2baf0*/  FFMA.FTZ R174, R15, R3.reuse, -R152.reuse ;  /* 0x000000030fae7223 */ /* 0x180fe20000010898 */
[----:B------:R3:W-:Y:S01]  /*2bb00*/  MUFU.EX2 R18, R7 ;  /* 0x0000000700127308 */ /* 0x0007e20000000800 */
[-CC-:B------:R-:W-:Y:S02]  /*2bb10*/  FFMA.FTZ R194, R22, R3.reuse, -R152.reuse ;  /* 0x0000000316c27223 */ /* 0x180fe40000010898 */
[--C-:B------:R-:W-:Y:S02]  /*2bb20*/  FFMA.FTZ R206, R46, R3, -R152.reuse ;  /* 0x000000032ece7223 */ /* 0x100fe40000010898 */
[C---:B-1----:R-:W-:Y:S02]  /*2bb30*/  FMUL.FTZ R6, R0.reuse, R170 ;  /* 0x000000aa00067220 */ /* 0x042fe40000410000 */
        /* <DEDUP_REMOVED lines=11> */
[C---:B---3--:R-:W-:Y:S02]  /*2bbf0*/  FMUL.FTZ R7, R0.reuse, R171 ;  /* 0x000000ab00077220 */ /* 0x048fe40000410000 */
[C---:B------:R-:W-:Y:S02]  /*2bc00*/  FMUL.FTZ R143, R0.reuse, R143 ;  /* 0x0000008f008f7220 */ /* 0x040fe40000410000 */
[C---:B------:R-:W-:Y:S02]  /*2bc10*/  FMUL.FTZ R146, R0.reuse, R146 ;  /* 0x0000009200927220 */ /* 0x040fe40000410000 */
[C---:B------:R-:W-:Y:S02]  /*2bc20*/  FMUL.FTZ R147, R0.reuse, R147 ;  /* 0x0000009300937220 */ /* 0x040fe40000410000 */
[C---:B------:R-:W-:Y:S02]  /*2bc30*/  FMUL.FTZ R150, R0.reuse, R150 ;  /* 0x0000009600967220 */ /* 0x040fe40000410000 */
[----:B------:R-:W-:Y:S02]  /*2bc40*/  FMUL.FTZ R151, R0, R151 ;  /* 0x0000009700977220 */ /* 0x000fe40000410000 */
        /* <DEDUP_REMOVED lines=40> */
[-CC-:B------:R-:W-:Y:S01]  /*2bed0*/  FFMA.FTZ R245, R118, R3.reuse, -R152.reuse ;  /* 0x0000000376f57223 */ /* 0x180fe20000010898 */
[----:B-1----:R-:W-:Y:S01]  /*2bee0*/  F2FP.PACK_AB R23, R35, R34 ;  /* 0x000000222317723e */ /* 0x002fe200000000ff */
        /* <DEDUP_REMOVED lines=19> */
[----:B------:R-:W-:Y:S03]  /*2c020*/  FFMA.FTZ R152, R131, R3, -R152 ;  /* 0x0000000383987223 */ /* 0x000fe60000010898 */
[----:B------:R-:W-:Y:S10]  /*2c030*/  MUFU.EX2 R51, R200 ;  /* 0x000000c800337308 */ /* 0x000ff40000000800 */
        /* <DEDUP_REMOVED lines=8> */
[----:B------:R-:W-:Y:S01]  /*2c0c0*/  MUFU.EX2 R152, R152 ;  /* 0x0000009800987308 */ /* 0x000fe20000000800 */
[----:B--2---:R-:W-:Y:S01]  /*2c0d0*/  FFMA.FTZ R0, R0, R19, R173 ;  /* 0x0000001300007223 */ /* 0x004fe200000100ad */
[C---:B------:R-:W-:Y:S08]  /*2c0e0*/  F2FP.PACK_AB R173, R18.reuse, R173 ;  /* 0x000000ad12ad723e */ /* 0x040ff000000000ff */
[----:B------:R-:W1:Y:S01]  /*2c0f0*/  MUFU.EX2 R19, R172 ;  /* 0x000000ac00137308 */ /* 0x000e620000000800 */
[----:B------:R-:W-:Y:S01]  /*2c100*/  FADD.FTZ R22, R18, R0 ;  /* 0x0000000012167221 */ /* 0x000fe20000010000 */
[----:B------:R-:W-:Y:S03]  /*2c110*/  FMNMX.FTZ R18, R4, R158, !PT ;  /* 0x0000009e04127209 */ /* 0x000fe60007810000 */
[----:B------:R-:W-:Y:S01]  /*2c120*/  FADD.FTZ R22, R175, R22 ;  /* 0x00000016af167221 */ /* 0x000fe20000010000 */
[----:B------:R-:W-:Y:S04]  /*2c130*/  FMNMX.FTZ R18, R5, R18, !PT ;  /* 0x0000001205127209 */ /* 0x000fe80007810000 */
[----:B------:R-:W-:Y:S04]  /*2c140*/  FMNMX.FTZ R18, R8, R18, !PT ;  /* 0x0000001208127209 */ /* 0x000fe80007810000 */
[----:B------:R-:W-:Y:S04]  /*2c150*/  FMNMX.FTZ R18, R9, R18, !PT ;  /* 0x0000001209127209 */ /* 0x000fe80007810000 */
[----:B------:R-:W-:Y:S04]  /*2c160*/  FMNMX.FTZ R18, R12, R18, !PT ;  /* 0x000000120c127209 */ /* 0x000fe80007810000 */
[----:B------:R-:W-:Y:S01]  /*2c170*/  FMNMX.FTZ R18, R13, R18, !PT ;  /* 0x000000120d127209 */ /* 0x000fe20007810000 */
[C---:B-1----:R-:W-:Y:S01]  /*2c180*/  FADD.FTZ R22, R19.reuse, R22 ;  /* 0x0000001613167221 */ /* 0x042fe20000010000 */
[----:B------:R-:W-:Y:S02]  /*2c190*/  F2FP.PACK_AB R175, R19, R175 ;  /* 0x000000af13af723e */ /* 0x000fe400000000ff */
        /* <DEDUP_REMOVED lines=81> */
[----:B------:R-:W3:Y:S01]  /*2c6b0*/  MUFU.EX2 R79, R5 ;  /* 0x00000005004f7308 */ /* 0x000ee20000000800 */
        /* <DEDUP_REMOVED lines=8> */
[----:B--2---:R-:W-:Y:S01]  /*2c740*/  FADD.FTZ R4, R177, R22 ;  /* 0x00000016b1047221 */ /* 0x004fe20000010000 */
[C---:B------:R-:W-:Y:S01]  /*2c750*/  F2FP.PACK_AB R177, R19.reuse, R177 ;  /* 0x000000b113b1723e */ /* 0x040fe200000000ff */
[C---:B------:R-:W-:Y:S02]  /*2c760*/  FMUL.FTZ R141, R0.reuse, R141 ;  /* 0x0000008d008d7220 */ /* 0x040fe40000410000 */
[----:B------:R-:W-:Y:S01]  /*2c770*/  FADD.FTZ R47, R19, R4 ;  /* 0x00000004132f7221 */ /* 0x000fe20000010000 */
[----:B------:R-:W2:Y:S01]  /*2c780*/  MUFU.EX2 R94, R9 ;  /* 0x00000009005e7308 */ /* 0x000ea20000000800 */
[C---:B------:R-:W-:Y:S02]  /*2c790*/  FMUL.FTZ R4, R0.reuse, R168 ;  /* 0x000000a800047220 */ /* 0x040fe40000410000 */
[C---:B------:R-:W-:Y:S01]  /*2c7a0*/  FMUL.FTZ R144, R0.reuse, R144 ;  /* 0x0000009000907220 */ /* 0x040fe20000410000 */
[----:B---3--:R-:W-:Y:S01]  /*2c7b0*/  F2FP.PACK_AB R172, R79, R62 ;  /* 0x0000003e4fac723e */ /* 0x008fe200000000ff */
[C---:B------:R-:W-:Y:S02]  /*2c7c0*/  FMUL.FTZ R5, R0.reuse, R169 ;  /* 0x000000a900057220 */ /* 0x040fe40000410000 */
[----:B------:R-:W3:Y:S01]  /*2c7d0*/  LDSM.16.MT88.4 R168, [R181+0xa000] ;  /* 0x00a00000b5a8783b */ /* 0x000ee20000004200 */
        /* <DEDUP_REMOVED lines=10> */
[----:B--2---:R-:W-:Y:S01]  /*2c880*/  F2FP.PACK_AB R174, R94, R86 ;  /* 0x000000565eae723e */ /* 0x004fe200000000ff */
[----:B------:R-:W-:Y:S02]  /*2c890*/  FMUL.FTZ R9, R0, R165 ;  /* 0x000000a500097220 */ /* 0x000fe40000410000 */
[----:B------:R-:W2:Y:S01]  /*2c8a0*/  LDSM.16.MT88.4 R164, [R184+0xa000] ;  /* 0x00a00000b8a4783b */ /* 0x000ea20000004200 */
[-CC-:B------:R-:W-:Y:S02]  /*2c8b0*/  FFMA.FTZ R37, R37, R3.reuse, -R46.reuse ;  /* 0x0000000325257223 */ /* 0x180fe4000001082e */
[----:B------:R-:W-:Y:S01]  /*2c8c0*/  MUFU.EX2 R87, R24 ;  /* 0x0000001800577308 */ /* 0x000fe20000000800 */
[-CC-:B------:R-:W-:Y:S02]  /*2c8d0*/  FFMA.FTZ R41, R41, R3.reuse, -R46.reuse ;  /* 0x0000000329297223 */ /* 0x180fe4000001082e */
[-CC-:B------:R-:W-:Y:S02]  /*2c8e0*/  FFMA.FTZ R40, R40, R3.reuse, -R46.reuse ;  /* 0x0000000328287223 */ /* 0x180fe4000001082e */
[----:B----4-:R-:W-:Y:S02]  /*2c8f0*/  FMUL.FTZ R12, R0, R160 ;  /* 0x000000a0000c7220 */ /* 0x010fe40000410000 */
[-CC-:B------:R-:W-:Y:S02]  /*2c900*/  FFMA.FTZ R53, R53, R3.reuse, -R46.reuse ;  /* 0x0000000335357223 */ /* 0x180fe4000001082e */
[-CC-:B------:R-:W-:Y:S01]  /*2c910*/  FFMA.FTZ R52, R52, R3.reuse, -R46.reuse ;  /* 0x0000000334347223 */ /* 0x180fe2000001082e */
[----:B------:R4:W5:Y:S01]  /*2c920*/  MUFU.EX2 R98, R25 ;  /* 0x0000001900627308 */ /* 0x0009620000000800 */
[-CC-:B------:R-:W-:Y:S02]  /*2c930*/  FFMA.FTZ R116, R116, R3.reuse, -R46.reuse ;  /* 0x0000000374747223 */ /* 0x180fe4000001082e */
[--C-:B------:R-:W-:Y:S01]  /*2c940*/  FFMA.FTZ R117, R117, R3, -R46.reuse ;  /* 0x0000000375757223 */ /* 0x100fe2000001082e */
[----:B-1----:R-:W-:Y:S01]  /*2c950*/  F2FP.PACK_AB R176, R91, R63 ;  /* 0x0000003f5bb0723e */ /* 0x002fe200000000ff */
[----:B------:R-:W-:Y:S01]  /*2c960*/  FMUL.FTZ R13, R0, R161 ;  /* 0x000000a1000d7220 */ /* 0x000fe20000410000 */
[C---:B---3--:R-:W-:Y:S01]  /*2c970*/  HMMA.16816.F32 R4, R172.reuse, R168, R4 ;  /* 0x000000a8ac04723c */ /* 0x048fe20000001804 */
[----:B------:R-:W-:Y:S03]  /*2c980*/  LDSM.16.MT88.4 R160, [R181+0xa800] ;  /* 0x00a80000b5a0783b */ /* 0x000fe60000004200 */
[----:B------:R-:W-:Y:S01]  /*2c990*/  MUFU.EX2 R67, R28 ;  /* 0x0000001c00437308 */ /* 0x000fe20000000800 */
[--C-:B------:R-:W-:Y:S02]  /*2c9a0*/  FFMA.FTZ R120, R120, R3, -R46.reuse ;  /* 0x0000000378787223 */ /* 0x100fe4000001082e */
[----:B------:R-:W-:Y:S01]  /*2c9b0*/  MOV R169, R179 ;  /* 0x000000b300a97202 */ /* 0x000fe20000000f00 */
[C---:B------:R-:W-:Y:S01]  /*2c9c0*/  HMMA.16816.F32 R8, R172.reuse, R170, R8 ;  /* 0x000000aaac08723c */ /* 0x040fe20000001808 */
[----:B------:R-:W3:Y:S03]  /*2c9d0*/  LDL.LU R168, [R1+0x8] ;  /* 0x0000080001a87983 */ /* 0x000ee60000300800 */
[-CC-:B------:R-:W-:Y:S02]  /*2c9e0*/  FFMA.FTZ R121, R121, R3.reuse, -R46.reuse ;  /* 0x0000000379797223 */ /* 0x180fe4000001082e */
[----:B------:R-:W-:Y:S01]  /*2c9f0*/  MUFU.EX2 R102, R29 ;  /* 0x0000001d00667308 */ /* 0x000fe20000000800 */
[-CC-:B------:R-:W-:Y:S02]  /*2ca00*/  FFMA.FTZ R44, R44, R3.reuse, -R46.reuse ;  /* 0x000000032c2c7223 */ /* 0x180fe4000001082e */
[--C-:B------:R-:W-:Y:S01]  /*2ca10*/  FFMA.FTZ R45, R45, R3, -R46.reuse ;  /* 0x000000032d2d7223 */ /* 0x100fe2000001082e */
[----:B----4-:R-:W-:Y:S01]  /*2ca20*/  LDSM.16.MT88.4 R24, [R184+0xb000] ;  /* 0x00b00000b818783b */ /* 0x010fe20000004200 */
[C---:B--2---:R-:W-:Y:S05]  /*2ca30*/  HMMA.16816.F32 R132, R172.reuse, R164, R132 ;  /* 0x000000a4ac84723c */ /* 0x044fea0000001884 */
[----:B------:R-:W-:Y:S01]  /*2ca40*/  MUFU.EX2 R95, R32 ;  /* 0x00000020005f7308 */ /* 0x000fe20000000800 */
[----:B-----5:R-:W-:Y:S01]  /*2ca50*/  F2FP.PACK_AB R22, R98, R87 ;  /* 0x000000576216723e */ /* 0x020fe200000000ff */
        /* <DEDUP_REMOVED lines=34> */
[----:B------:R4:W-:Y:S01]  /*2cc80*/  MUFU.EX2 R74, R16 ;  /* 0x00000010004a7308 */ /* 0x0009e20000000800 */
[-CC-:B------:R-:W-:Y:S02]  /*2cc90*/  FFMA.FTZ R100, R100, R3.reuse, -R46.reuse ;  /* 0x0000000364647223 */ /* 0x180fe4000001082e */
[-CC-:B------:R-:W-:Y:S03]  /*2cca0*/  FFMA.FTZ R101, R101, R3.reuse, -R46.reuse ;  /* 0x0000000365657223 */ /* 0x180fe6000001082e */
[-CC-:B------:R-:W-:Y:S02]  /*2ccb0*/  FFMA.FTZ R104, R104, R3.reuse, -R46.reuse ;  /* 0x0000000368687223 */ /* 0x180fe4000001082e */
[-CC-:B------:R-:W-:Y:S02]  /*2ccc0*/  FFMA.FTZ R105, R105, R3.reuse, -R46.reuse ;  /* 0x0000000369697223 */ /* 0x180fe4000001082e */
[----:B------:R-:W5:Y:S01]  /*2ccd0*/  MUFU.EX2 R83, R17 ;  /* 0x0000001100537308 */ /* 0x000f620000000800 */
[-CC-:B------:R-:W-:Y:S02]  /*2cce0*/  FFMA.FTZ R108, R108, R3.reuse, -R46.reuse ;  /* 0x000000036c6c7223 */ /* 0x180fe4000001082e */
[--C-:B------:R-:W-:Y:S01]  /*2ccf0*/  FFMA.FTZ R109, R109, R3, -R46.reuse ;  /* 0x000000036d6d7223 */ /* 0x100fe2000001082e */
[----:B-1----:R-:W-:Y:S01]  /*2cd00*/  F2FP.PACK_AB R179, R31, R19 ;  /* 0x000000131fb3723e */ /* 0x002fe200000000ff */
[-CC-:B------:R-:W-:Y:S02]  /*2cd10*/  FFMA.FTZ R112, R112, R3.reuse, -R46.reuse ;  /* 0x0000000370707223 */ /* 0x180fe4000001082e */
[-CC-:B------:R-:W-:Y:S02]  /*2cd20*/  FFMA.FTZ R113, R113, R3.reuse, -R46.reuse ;  /* 0x0000000371717223 */ /* 0x180fe4000001082e */
[-CC-:B------:R-:W-:Y:S01]  /*2cd30*/  FFMA.FTZ R124, R124, R3.reuse, -R46.reuse ;  /* 0x000000037c7c7223 */ /* 0x180fe2000001082e */
[----:B------:R-:W1:Y:S01]  /*2cd40*/  MUFU.EX2 R17, R194 ;  /* 0x000000c200117308 */ /* 0x000e620000000800 */
[-CC-:B------:R-:W-:Y:S02]  /*2cd50*/  FFMA.FTZ R125, R125, R3.reuse, -R46.reuse ;  /* 0x000000037d7d7223 */ /* 0x180fe4000001082e */
[-CC-:B------:R-:W-:Y:S02]  /*2cd60*/  FFMA.FTZ R128, R128, R3.reuse, -R46.reuse ;  /* 0x0000000380807223 */ /* 0x180fe4000001082e */
[----:B----4-:R-:W-:Y:S02]  /*2cd70*/  FADD.FTZ R16, R19, R47 ;  /* 0x0000002f13107221 */ /* 0x010fe40000010000 */
[----:B------:R-:W-:Y:S02]  /*2cd80*/  FFMA.FTZ R46, R129, R3, -R46 ;  /* 0x00000003812e7223 */ /* 0x000fe4000001082e */
[----:B------:R-:W-:Y:S01]  /*2cd90*/  FADD.FTZ R16, R31, R16 ;  /* 0x000000101f107221 */ /* 0x000fe20000010000 */
[----:B------:R4:W-:Y:S01]  /*2cda0*/  MUFU.EX2 R90, R21 ;  /* 0x00000015005a7308 */ /* 0x0009e20000000800 */
[----:B-----5:R-:W-:Y:S01]  /*2cdb0*/  F2FP.PACK_AB R178, R83, R74 ;  /* 0x0000004a53b2723e */ /* 0x020fe200000000ff */
[C---:B--2---:R-:W-:Y:S08]  /*2cdc0*/  HMMA.16816.F32 R148, R172.reuse, R164, R148 ;  /* 0x000000a4ac94723c */ /* 0x044ff00000001894 */
[----:B------:R-:W-:Y:S01]  /*2cdd0*/  MUFU.EX2 R164, R53 ;  /* 0x0000003500a47308 */ /* 0x000fe20000000800 */
[----:B------:R-:W-:Y:S03]  /*2cde0*/  HMMA.16816.F32 R12, R172, R166, R12 ;  /* 0x000000a6ac0c723c */ /* 0x000fe6000000180c */
[----:B-1----:R-:W-:Y:S06]  /*2cdf0*/  FADD.FTZ R16, R17, R16 ;  /* 0x0000001011107221 */ /* 0x002fec0000010000 */
[----:B------:R-:W-:Y:S01]  /*2ce00*/  MUFU.EX2 R166, R214 ;  /* 0x000000d600a67308 */ /* 0x000fe20000000800 */
[C---:B------:R-:W-:Y:S05]  /*2ce10*/  HMMA.16816.F32 R4, R176.reuse, R160, R4 ;  /* 0x000000a0b004723c */ /* 0x040fea0000001804 */
[C---:B----4-:R-:W-:Y:S01]  /*2ce20*/  F2FP.PACK_AB R21, R30.reuse, R17 ;  /* 0x000000111e15723e */ /* 0x050fe200000000ff */
[----:B------:R-:W-:Y:S01]  /*2ce30*/  FADD.FTZ R16, R30, R16 ;  /* 0x000000101e107221 */ /* 0x000fe20000010000 */
[----:B------:R-:W-:Y:S01]  /*2ce40*/  MOV R175, R169 ;  /* 0x000000a900af7202 */ /* 0x000fe20000000f00 */
[C---:B------:R-:W-:Y:S01]  /*2ce50*/  HMMA.16816.F32 R8, R176.reuse, R162, R8 ;  /* 0x000000a2b008723c */ /* 0x040fe20000001808 */
[----:B------:R-:W1:Y:S01]  /*2ce60*/  LDSM.16.MT88.4 R160, [R184+0xa800] ;  /* 0x00a80000b8a0783b */ /* 0x000e620000004200 */
[----:B------:R-:W-:Y:S01]  /*2ce70*/  MUFU.EX2 R165, R216 ;  /* 0x000000d800a57308 */ /* 0x000fe20000000800 */
[----:B------:R-:W-:Y:S01]  /*2ce80*/  ISETP.GT.AND P0, PT, R252, R175, PT ;  /* 0x000000affc00720c */ /* 0x000fe20003f04270 */
[----:B------:R-:W-:Y:S04]  /*2ce90*/  FADD.FTZ R16, R34, R16 ;  /* 0x0000001022107221 */ /* 0x000fe80000010000 */
[----:B------:R-:W-:Y:S01]  /*2cea0*/  FADD.FTZ R16, R35, R16 ;  /* 0x0000001023107221 */ /* 0x000fe20000010000 */
[----:B------:R-:W-:Y:S03]  /*2ceb0*/  LDSM.16.MT88.4 R28, [R181+0xc800] ;  /* 0x00c80000b51c783b */ /* 0x000fe60000004200 */
[----:B------:R-:W-:Y:S01]  /*2cec0*/  MUFU.EX2 R167, R215 ;  /* 0x000000d700a77308 */ /* 0x000fe20000000800 */
[----:B------:R-:W-:Y:S04]  /*2ced0*/  FADD.FTZ R16, R38, R16 ;  /* 0x0000001026107221 */ /* 0x000fe80000010000 */
[----:B------:R-:W-:Y:S01]  /*2cee0*/  LDSM.16.MT88.4 R32, [R184+0xd800] ;  /* 0x00d80000b820783b */ /* 0x000fe20000004200 */
[----:B------:R-:W-:Y:S04]  /*2cef0*/  FADD.FTZ R16, R39, R16 ;  /* 0x0000001027107221 */ /* 0x000fe80000010000 */
        /* <DEDUP_REMOVED lines=14> */
[----:B------:R-:W2:Y:S10]  /*2cfe0*/  MUFU.EX2 R66, R20 ;  /* 0x0000001400427308 */ /* 0x000eb40000000800 */
[----:B------:R-:W4:Y:S10]  /*2cff0*/  MUFU.EX2 R47, R202 ;  /* 0x000000ca002f7308 */ /* 0x000f340000000800 */
[----:B------:R-:W-:Y:S01]  /*2d000*/  MUFU.EX2 R71, R44 ;  /* 0x0000002c00477308 */ /* 0x000fe20000000800 */
[----:B--2---:R-:W-:Y:S09]  /*2d010*/  F2FP.PACK_AB R20, R90, R66 ;  /* 0x000000425a14723e */ /* 0x004ff200000000ff */
[----:B------:R-:W-:Y:S01]  /*2d020*/  MUFU.EX2 R127, R45 ;  /* 0x0000002d007f7308 */ /* 0x000fe20000000800 */
[C---:B-1----:R-:W-:Y:S09]  /*2d030*/  HMMA.16816.F32 R148, R176.reuse, R160, R148 ;  /* 0x000000a0b094723c */ /* 0x042ff20000001894 */
[----:B------:R-:W-:Y:S01]  /*2d040*/  MUFU.EX2 R114, R48 ;  /* 0x0000003000727308 */ /* 0x000fe20000000800 */
[----:B------:R-:W-:Y:S01]  /*2d050*/  HMMA.16816.F32 R12, R176, R162, R12 ;  /* 0x000000a2b00c723c */ /* 0x000fe2000000180c */
[----:B------:R-:W1:Y:S08]  /*2d060*/  LDSM.16.MT88.4 R160, [R181+0xb000] ;  /* 0x00b00000b5a0783b */ /* 0x000e700000004200 */
[----:B------:R-:W-:Y:S10]  /*2d070*/  MUFU.EX2 R123, R49 ;  /* 0x00000031007b7308 */ /* 0x000ff40000000800 */
[----:B------:R-:W2:Y:S01]  /*2d080*/  MUFU.EX2 R44, R210 ;  /* 0x000000d2002c7308 */ /* 0x000ea20000000800 */
[----:B---3--:R-:W-:Y:S02]  /*2d090*/  FFMA.FTZ R17, R0, R168, R62 ;  /* 0x000000a800117223 */ /* 0x008fe4000001003e */
[----:B------:R-:W-:Y:S07]  /*2d0a0*/  FADD.FTZ R0, R42, R16 ;  /* 0x000000102a007221 */ /* 0x000fee0000010000 */
[----:B------:R-:W3:Y:S01]  /*2d0b0*/  MUFU.EX2 R45, R209 ;  /* 0x000000d1002d7308 */ /* 0x000ee20000000800 */
[----:B------:R-:W-:Y:S02]  /*2d0c0*/  FADD.FTZ R19, R43, R0 ;  /* 0x000000002b137221 */ /* 0x000fe40000010000 */
[----:B------:R-:W-:Y:S04]  /*2d0d0*/  FADD.FTZ R0, R79, R17 ;  /* 0x000000114f007221 */ /* 0x000fe80000010000 */
[----:B------:R-:W-:Y:S03]  /*2d0e0*/  FADD.FTZ R0, R86, R0 ;  /* 0x0000000056007221 */ /* 0x000fe60000010000 */
[----:B------:R-:W-:Y:S01]  /*2d0f0*/  MUFU.EX2 R126, R56 ;  /* 0x00000038007e7308 */ /* 0x000fe20000000800 */
[----:B------:R-:W-:Y:S02]  /*2d100*/  FADD.FTZ R16, R94, R0 ;  /* 0x000000005e107221 */ /* 0x000fe40000010000 */
[----:B----4-:R-:W-:Y:S02]  /*2d110*/  FADD.FTZ R0, R47, R19 ;  /* 0x000000132f007221 */ /* 0x010fe40000010000 */
[----:B------:R-:W-:Y:S01]  /*2d120*/  FADD.FTZ R16, R63, R16 ;  /* 0x000000103f107221 */ /* 0x000fe20000010000 */
[C---:B-1----:R-:W-:Y:S04]  /*2d130*/  HMMA.16816.F32 R4, R20.reuse, R160, R4 ;  /* 0x000000a01404723c */ /* 0x042fe80000001804 */
[----:B------:R-:W-:Y:S01]  /*2d140*/  MUFU.EX2 R160, R57 ;  /* 0x0000003900a07308 */ /* 0x000fe20000000800 */
[----:B------:R-:W-:Y:S02]  /*2d150*/  FADD.FTZ R17, R50, R0 ;  /* 0x0000000032117221 */ /* 0x000fe40000010000 */
[----:B------:R-:W-:Y:S01]  /*2d160*/  FADD.FTZ R0, R91, R16 ;  /* 0x000000105b007221 */ /* 0x000fe20000010000 */
[C---:B------:R-:W-:Y:S04]  /*2d170*/  HMMA.16816.F32 R8, R20.reuse, R162, R8 ;  /* 0x000000a21408723c */ /* 0x040fe80000001808 */
[----:B------:R-:W-:Y:S02]  /*2d180*/  FADD.FTZ R0, R74, R0 ;  /* 0x000000004a007221 */ /* 0x000fe40000010000 */
[----:B------:R-:W1:Y:S02]  /*2d190*/  MUFU.EX2 R163, R211 ;  /* 0x000000d300a37308 */ /* 0x000e640000000800 */
[C---:B------:R-:W-:Y:S04]  /*2d1a0*/  HMMA.16816.F32 R132, R20.reuse, R24, R132 ;  /* 0x000000181484723c */ /* 0x040fe80000001884 */
[----:B------:R-:W-:Y:S02]  /*2d1b0*/  FADD.FTZ R16, R83, R0 ;  /* 0x0000000053107221 */ /* 0x000fe40000010000 */
[----:B------:R-:W-:Y:S02]  /*2d1c0*/  FADD.FTZ R0, R51, R17 ;  /* 0x0000001133007221 */ /* 0x000fe40000010000 */
[C---:B------:R-:W-:Y:S01]  /*2d1d0*/  HMMA.16816.F32 R136, R20.reuse, R26, R136 ;  /* 0x0000001a1488723c */ /* 0x040fe20000001888 */
[----:B------:R-:W4:Y:S01]  /*2d1e0*/  LDSM.16.MT88.4 R24, [R182+0xb000] ;  /* 0x00b00000b618783b */ /* 0x000f220000004200 */
[----:B------:R-:W-:Y:S02]  /*2d1f0*/  MUFU.EX2 R161, R212 ;  /* 0x000000d400a17308 */ /* 0x000fe40000000800 */
[----:B------:R-:W-:Y:S02]  /*2d200*/  FADD.FTZ R0, R54, R0 ;  /* 0x0000000036007221 */ /* 0x000fe40000010000 */
[----:B------:R-:W-:Y:S02]  /*2d210*/  FADD.FTZ R16, R66, R16 ;  /* 0x0000001042107221 */ /* 0x000fe40000010000 */
[----:B------:R-:W-:Y:S04]  /*2d220*/  FADD.FTZ R0, R40, R0 ;  /* 0x0000000028007221 */ /* 0x000fe80000010000 */
[----:B------:R-:W5:Y:S01]  /*2d230*/  MUFU.EX2 R107, R60 ;  /* 0x0000003c006b7308 */ /* 0x000f620000000800 */
[----:B------:R-:W-:Y:S02]  /*2d240*/  FADD.FTZ R17, R55, R0 ;  /* 0x0000000037117221 */ /* 0x000fe40000010000 */
[----:B------:R-:W-:Y:S04]  /*2d250*/  FADD.FTZ R16, R90, R16 ;  /* 0x000000105a107221 */ /* 0x000fe80000010000 */
[----:B------:R-:W-:Y:S03]  /*2d260*/  FADD.FTZ R16, R87, R16 ;  /* 0x0000001057107221 */ /* 0x000fe60000010000 */
[----:B------:R-:W1:Y:S01]  /*2d270*/  MUFU.EX2 R110, R61 ;  /* 0x0000003d006e7308 */ /* 0x000e620000000800 */
[----:B------:R-:W-:Y:S04]  /*2d280*/  FADD.FTZ R16, R98, R16 ;  /* 0x0000001062107221 */ /* 0x000fe80000010000 */
[----:B------:R-:W-:Y:S04]  /*2d290*/  FADD.FTZ R16, R67, R16 ;  /* 0x0000001043107221 */ /* 0x000fe80000010000 */
[----:B------:R-:W-:Y:S01]  /*2d2a0*/  FADD.FTZ R0, R102, R16 ;  /* 0x0000001066007221 */ /* 0x000fe20000010000 */
[----:B------:R-:W1:Y:S03]  /*2d2b0*/  MUFU.EX2 R158, R64 ;  /* 0x00000040009e7308 */ /* 0x000e660000000800 */
[----:B------:R-:W-:Y:S04]  /*2d2c0*/  FADD.FTZ R0, R95, R0 ;  /* 0x000000005f007221 */ /* 0x000fe80000010000 */
[----:B------:R-:W-:Y:S01]  /*2d2d0*/  FADD.FTZ R16, R99, R0 ;  /* 0x0000000063107221 */ /* 0x000fe20000010000 */
[C---:B----4-:R-:W-:Y:S02]  /*2d2e0*/  HMMA.16816.F32 R140, R20.reuse, R24, R140 ;  /* 0x00000018148c723c */ /* 0x050fe4000000188c */
[----:B------:R-:W4:Y:S01]  /*2d2f0*/  MUFU.EX2 R115, R65 ;  /* 0x0000004100737308 */ /* 0x000f220000000800 */
[----:B------:R-:W-:Y:S02]  /*2d300*/  FADD.FTZ R0, R58, R17 ;  /* 0x000000113a007221 */ /* 0x000fe40000010000 */
[----:B------:R-:W-:Y:S02]  /*2d310*/  FADD.FTZ R16, R70, R16 ;  /* 0x0000001046107221 */ /* 0x000fe40000010000 */
[----:B------:R-:W-:Y:S01]  /*2d320*/  FADD.FTZ R17, R59, R0 ;  /* 0x000000003b117221 */ /* 0x000fe20000010000 */
[C---:B------:R-:W-:Y:S01]  /*2d330*/  HMMA.16816.F32 R144, R20.reuse, R26, R144 ;  /* 0x0000001a1490723c */ /* 0x040fe20000001890 */
[----:B------:R-:W4:Y:S03]  /*2d340*/  LDSM.16.MT88.4 R24, [R183+0xb000] ;  /* 0x00b00000b718783b */ /* 0x000f260000004200 */
[----:B------:R-:W-:Y:S01]  /*2d350*/  MUFU.EX2 R162, R217 ;  /* 0x000000d900a27308 */ /* 0x000fe20000000800 */
[----:B------:R-:W-:Y:S04]  /*2d360*/  FADD.FTZ R0, R111, R16 ;  /* 0x000000106f007221 */ /* 0x000fe80000010000 */
[----:B------:R-:W-:Y:S04]  /*2d370*/  FADD.FTZ R0, R103, R0 ;  /* 0x0000000067007221 */ /* 0x000fe80000010000 */
[----:B------:R-:W-:Y:S01]  /*2d380*/  FADD.FTZ R16, R106, R0 ;  /* 0x000000006a107221 */ /* 0x000fe20000010000 */
[----:B------:R-:W1:Y:S01]  /*2d390*/  MUFU.EX2 R122, R68 ;  /* 0x00000044007a7308 */ /* 0x000e620000000800 */
[----:B--2---:R-:W-:Y:S02]  /*2d3a0*/  FADD.FTZ R0, R44, R17 ;  /* 0x000000112c007221 */ /* 0x004fe40000010000 */
[----:B------:R-:W-:Y:S02]  /*2d3b0*/  FADD.FTZ R16, R71, R16 ;  /* 0x0000001047107221 */ /* 0x000fe40000010000 */
[----:B---3--:R-:W-:Y:S02]  /*2d3c0*/  FADD.FTZ R17, R45, R0 ;  /* 0x000000002d117221 */ /* 0x008fe40000010000 */
[----:B------:R-:W-:Y:S03]  /*2d3d0*/  FADD.FTZ R0, R127, R16 ;  /* 0x000000107f007221 */ /* 0x000fe60000010000 */
[----:B------:R-:W2:Y:S01]  /*2d3e0*/  MUFU.EX2 R130, R69 ;  /* 0x0000004500827308 */ /* 0x000ea20000000800 */
[----:B------:R-:W-:Y:S04]  /*2d3f0*/  FADD.FTZ R0, R114, R0 ;  /* 0x0000000072007221 */ /* 0x000fe80000010000 */
[----:B------:R-:W-:Y:S02]  /*2d400*/  FADD.FTZ R16, R123, R0 ;  /* 0x000000007b107221 */ /* 0x000fe40000010000 */
[----:B------:R-:W-:Y:S02]  /*2d410*/  FADD.FTZ R0, R75, R17 ;  /* 0x000000114b007221 */ /* 0x000fe40000010000 */
[----:B------:R-:W-:Y:S01]  /*2d420*/  FADD.FTZ R16, R78, R16 ;  /* 0x000000104e107221 */ /* 0x000fe20000010000 */
[----:B------:R-:W3:Y:S01]  /*2d430*/  MUFU.EX2 R119, R72 ;  /* 0x0000004800777308 */ /* 0x000ee20000000800 */
[----:B------:R-:W-:Y:S02]  /*2d440*/  FADD.FTZ R17, R82, R0 ;  /* 0x0000000052117221 */ /* 0x000fe40000010000 */
[----:B------:R-:W-:Y:S02]  /*2d450*/  FADD.FTZ R0, R164, R16 ;  /* 0x00000010a4007221 */ /* 0x000fe40000010000 */
[----:B-1----:R-:W-:Y:S02]  /*2d460*/  FADD.FTZ R17, R163, R17 ;  /* 0x00000011a3117221 */ /* 0x002fe40000010000 */
[----:B------:R-:W-:Y:S01]  /*2d470*/  FADD.FTZ R0, R126, R0 ;  /* 0x000000007e007221 */ /* 0x000fe20000010000 */
[C---:B----4-:R-:W-:Y:S02]  /*2d480*/  HMMA.16816.F32 R148, R20.reuse, R24, R148 ;  /* 0x000000181494723c */ /* 0x050fe40000001894 */
[----:B------:R-:W1:Y:S01]  /*2d490*/  MUFU.EX2 R73, R73 ;  /* 0x0000004900497308 */ /* 0x000e620000000800 */
[----:B------:R-:W-:Y:S04]  /*2d4a0*/  FADD.FTZ R0, R160, R0 ;  /* 0x00000000a0007221 */ /* 0x000fe80000010000 */
[----:B-----5:R-:W-:Y:S01]  /*2d4b0*/  FADD.FTZ R16, R107, R0 ;  /* 0x000000006b107221 */ /* 0x020fe20000010000 */
[----:B------:R-:W-:Y:S01]  /*2d4c0*/  HMMA.16816.F32 R12, R20, R26, R12 ;  /* 0x0000001a140c723c */ /* 0x000fe2000000180c */
[----:B------:R-:W4:Y:S03]  /*2d4d0*/  LDSM.16.MT88.4 R24, [R181+0xb800] ;  /* 0x00b80000b518783b */ /* 0x000f260000004200 */
[----:B------:R-:W5:Y:S01]  /*2d4e0*/  MUFU.EX2 R72, R219 ;  /* 0x000000db00487308 */ /* 0x000f620000000800 */
[----:B------:R-:W-:Y:S02]  /*2d4f0*/  FADD.FTZ R0, R161, R17 ;  /* 0x00000011a1007221 */ /* 0x000fe40000010000 */
[----:B------:R-:W-:Y:S01]  /*2d500*/  F2FP.PACK_AB R21, R39, R38 ;  /* 0x000000262715723e */ /* 0x000fe200000000ff */
[----:B------:R-:W-:Y:S01]  /*2d510*/  FADD.FTZ R16, R110, R16 ;  /* 0x000000106e107221 */ /* 0x000fe20000010000 */
[----:B------:R-:W-:Y:S01]  /*2d520*/  F2FP.PACK_AB R23, R43, R42 ;  /* 0x0000002a2b17723e */ /* 0x000fe200000000ff */
[----:B------:R-:W-:Y:S02]  /*2d530*/  LDSM.16.MT88.4 R36, [R183+0xe000] ;  /* 0x00e00000b724783b */ /* 0x000fe40000004200 */
[----:B------:R-:W-:Y:S01]  /*2d540*/  F2FP.PACK_AB R20, R102, R67 ;  /* 0x000000436614723e */ /* 0x000fe200000000ff */
[----:B------:R-:W-:Y:S01]  /*2d550*/  FADD.FTZ R0, R131, R0 ;  /* 0x0000000083007221 */ /* 0x000fe20000010000 */
[----:B------:R-:W-:Y:S01]  /*2d560*/  F2FP.PACK_AB R22, R99, R95 ;  /* 0x0000005f6316723e */ /* 0x000fe200000000ff */
[----:B------:R-:W4:Y:S01]  /*2d570*/  MUFU.EX2 R65, R220 ;  /* 0x000000dc00417308 */ /* 0x000f220000000800 */
[----:B------:R-:W-:Y:S02]  /*2d580*/  FADD.FTZ R16, R158, R16 ;  /* 0x000000109e107221 */ /* 0x000fe40000010000 */
[----:B------:R-:W-:Y:S02]  /*2d590*/  FADD.FTZ R0, R166, R0 ;  /* 0x00000000a6007221 */ /* 0x000fe40000010000 */
[----:B------:R-:W-:Y:S02]  /*2d5a0*/  FADD.FTZ R16, R115, R16 ;  /* 0x0000001073107221 */ /* 0x000fe40000010000 */
[----:B------:R-:W-:Y:S02]  /*2d5b0*/  FADD.FTZ R0, R118, R0 ;  /* 0x0000000076007221 */ /* 0x000fe40000010000 */
[----:B------:R-:W-:Y:S01]  /*2d5c0*/  FADD.FTZ R16, R122, R16 ;  /* 0x000000107a107221 */ /* 0x000fe20000010000 */
[----:B------:R-:W4:Y:S01]  /*2d5d0*/  MUFU.EX2 R68, R223 ;  /* 0x000000df00447308 */ /* 0x000f220000000800 */
[----:B------:R-:W-:Y:S02]  /*2d5e0*/  FADD.FTZ R0, R162, R0 ;  /* 0x00000000a2007221 */ /* 0x000fe40000010000 */
[----:B--2---:R-:W-:Y:S02]  /*2d5f0*/  FADD.FTZ R16, R130, R16 ;  /* 0x0000001082107221 */ /* 0x004fe40000010000 */
[----:B------:R-:W-:Y:S02]  /*2d600*/  FADD.FTZ R0, R165, R0 ;  /* 0x00000000a5007221 */ /* 0x000fe40000010000 */
[----:B---3--:R-:W-:Y:S02]  /*2d610*/  FADD.FTZ R16, R119, R16 ;  /* 0x0000001077107221 */ /* 0x008fe40000010000 */
[----:B------:R-:W-:Y:S01]  /*2d620*/  FADD.FTZ R0, R167, R0 ;  /* 0x00000000a7007221 */ /* 0x000fe20000010000 */
[----:B------:R-:W2:Y:S01]  /*2d630*/  MUFU.EX2 R69, R226 ;  /* 0x000000e200457308 */ /* 0x000ea20000000800 */
[----:B-1----:R-:W-:Y:S02]  /*2d640*/  FADD.FTZ R16, R73, R16 ;  /* 0x0000001049107221 */ /* 0x002fe40000010000 */
[----:B-----5:R-:W-:Y:S01]  /*2d650*/  FADD.FTZ R0, R72, R0 ;  /* 0x0000000048007221 */ /* 0x020fe20000010000 */
[C---:B----4-:R-:W-:Y:S03]  /*2d660*/  HMMA.16816.F32 R4, R20.reuse, R24, R4 ;  /* 0x000000181404723c */ /* 0x050fe60000001804 */
[----:B------:R-:W-:Y:S03]  /*2d670*/  FADD.FTZ R0, R65, R0 ;  /* 0x0000000041007221 */ /* 0x000fe60000010000 */
[----:B------:R-:W1:Y:S02]  /*2d680*/  MUFU.EX2 R76, R76 ;  /* 0x0000004c004c7308 */ /* 0x000e640000000800 */
[C---:B------:R-:W-:Y:S01]  /*2d690*/  HMMA.16816.F32 R8, R20.reuse, R26, R8 ;  /* 0x0000001a1408723c */ /* 0x040fe20000001808 */
[----:B------:R-:W3:Y:S03]  /*2d6a0*/  LDSM.16.MT88.4 R24, [R184+0xb800] ;  /* 0x00b80000b818783b */ /* 0x000ee60000004200 */
[----:B------:R-:W-:Y:S04]  /*2d6b0*/  FADD.FTZ R0, R68, R0 ;  /* 0x0000000044007221 */ /* 0x000fe80000010000 */
[----:B------:R-:W4:Y:S01]  /*2d6c0*/  MUFU.EX2 R77, R77 ;  /* 0x0000004d004d7308 */ /* 0x000f220000000800 */
[----:B--2---:R-:W-:Y:S09]  /*2d6d0*/  FADD.FTZ R0, R69, R0 ;  /* 0x0000000045007221 */ /* 0x004ff20000010000 */
[----:B------:R-:W2:Y:S01]  /*2d6e0*/  MUFU.EX2 R80, R80 ;  /* 0x0000005000507308 */ /* 0x000ea20000000800 */
[----:B-1----:R-:W-:Y:S09]  /*2d6f0*/  FADD.FTZ R16, R76, R16 ;  /* 0x000000104c107221 */ /* 0x002ff20000010000 */
[----:B------:R-:W1:Y:S01]  /*2d700*/  MUFU.EX2 R81, R81 ;  /* 0x0000005100517308 */ /* 0x000e620000000800 */
[----:B----4-:R-:W-:Y:S09]  /*2d710*/  FADD.FTZ R16, R77, R16 ;  /* 0x000000104d107221 */ /* 0x010ff20000010000 */
[----:B------:R-:W4:Y:S01]  /*2d720*/  MUFU.EX2 R64, R229 ;  /* 0x000000e500407308 */ /* 0x000f220000000800 */
[----:B--2---:R-:W-:Y:S01]  /*2d730*/  FADD.FTZ R3, R80, R16 ;  /* 0x0000001050037221 */ /* 0x004fe20000010000 */
[C---:B---3--:R-:W-:Y:S08]  /*2d740*/  HMMA.16816.F32 R132, R20.reuse, R24, R132 ;  /* 0x000000181484723c */ /* 0x048ff00000001884 */
[----:B------:R-:W2:Y:S01]  /*2d750*/  MUFU.EX2 R61, R230 ;  /* 0x000000e6003d7308 */ /* 0x000ea20000000800 */
[C---:B------:R-:W-:Y:S01]  /*2d760*/  HMMA.16816.F32 R136, R20.reuse, R26, R136 ;  /* 0x0000001a1488723c */ /* 0x040fe20000001888 */
[----:B------:R-:W3:Y:S02]  /*2d770*/  LDSM.16.MT88.4 R24, [R182+0xb800] ;  /* 0x00b80000b618783b */ /* 0x000ee40000004200 */
[----:B-1----:R-:W-:Y:S06]  /*2d780*/  FADD.FTZ R3, R81, R3 ;  /* 0x0000000351037221 */ /* 0x002fec0000010000 */
[----:B------:R-:W1:Y:S03]  /*2d790*/  MUFU.EX2 R63, R231 ;  /* 0x000000e7003f7308 */ /* 0x000e660000000800 */
[----:B----4-:R-:W-:Y:S07]  /*2d7a0*/  FADD.FTZ R0, R64, R0 ;  /* 0x0000000040007221 */ /* 0x010fee0000010000 */
[----:B------:R-:W4:Y:S01]  /*2d7b0*/  MUFU.EX2 R62, R232 ;  /* 0x000000e8003e7308 */ /* 0x000f220000000800 */
[----:B--2---:R-:W-:Y:S09]  /*2d7c0*/  FADD.FTZ R0, R61, R0 ;  /* 0x000000003d007221 */ /* 0x004ff20000010000 */
[----:B------:R-:W2:Y:S01]  /*2d7d0*/  MUFU.EX2 R84, R84 ;  /* 0x0000005400547308 */ /* 0x000ea20000000800 */
[----:B-1----:R-:W-:Y:S09]  /*2d7e0*/  FADD.FTZ R0, R63, R0 ;  /* 0x000000003f007221 */ /* 0x002ff20000010000 */
[----:B------:R-:W1:Y:S01]  /*2d7f0*/  MUFU.EX2 R85, R85 ;  /* 0x0000005500557308 */ /* 0x000e620000000800 */
[C---:B---3--:R-:W-:Y:S03]  /*2d800*/  HMMA.16816.F32 R140, R20.reuse, R24, R140 ;  /* 0x00000018148c723c */ /* 0x048fe6000000188c */
[----:B----4-:R-:W-:Y:S06]  /*2d810*/  FADD.FTZ R0, R62, R0 ;  /* 0x000000003e007221 */ /* 0x010fec0000010000 */
        /* <DEDUP_REMOVED lines=10> */
[----:B------:R-:W-:Y:S01]  /*2d8c0*/  MUFU.EX2 R56, R235 ;  /* 0x000000eb00387308 */ /* 0x000fe20000000800 */
[C---:B----4-:R-:W-:Y:S03]  /*2d8d0*/  HMMA.16816.F32 R148, R20.reuse, R24, R148 ;  /* 0x000000181494723c */ /* 0x050fe60000001894 */
[----:B-1----:R-:W-:Y:S06]  /*2d8e0*/  FADD.FTZ R3, R60, R0 ;  /* 0x000000003c037221 */ /* 0x002fec0000010000 */
[----:B------:R-:W1:Y:S01]  /*2d8f0*/  MUFU.EX2 R92, R92 ;  /* 0x0000005c005c7308 */ /* 0x000e620000000800 */
[----:B------:R-:W-:Y:S01]  /*2d900*/  HMMA.16816.F32 R12, R20, R26, R12 ;  /* 0x0000001a140c723c */ /* 0x000fe2000000180c */
[----:B------:R-:W2:Y:S02]  /*2d910*/  LDSM.16.MT88.4 R24, [R181+0xc000] ;  /* 0x00c00000b518783b */ /* 0x000ea40000004200 */
[----:B---3--:R-:W-:Y:S04]  /*2d920*/  FADD.FTZ R3, R57, R3 ;  /* 0x0000000339037221 */ /* 0x008fe80000010000 */
[----:B------:R-:W-:Y:S02]  /*2d930*/  F2FP.PACK_AB R21, R50, R47 ;  /* 0x0000002f3215723e */ /* 0x000fe400000000ff */
[----:B------:R-:W-:Y:S01]  /*2d940*/  F2FP.PACK_AB R23, R54, R51 ;  /* 0x000000333617723e */ /* 0x000fe200000000ff */
[----:B------:R-:W3:Y:S02]  /*2d950*/  MUFU.EX2 R93, R93 ;  /* 0x0000005d005d7308 */ /* 0x000ee40000000800 */
[----:B------:R-:W-:Y:S02]  /*2d960*/  F2FP.PACK_AB R20, R111, R70 ;  /* 0x000000466f14723e */ /* 0x000fe400000000ff */
[----:B------:R-:W-:Y:S06]  /*2d970*/  F2FP.PACK_AB R22, R106, R103 ;  /* 0x000000676a16723e */ /* 0x000fec00000000ff */
[----:B------:R-:W4:Y:S01]  /*2d980*/  MUFU.EX2 R54, R236 ;  /* 0x000000ec00367308 */ /* 0x000f220000000800 */
[----:B-1----:R-:W-:Y:S09]  /*2d990*/  FADD.FTZ R0, R92, R16 ;  /* 0x000000105c007221 */ /* 0x002ff20000010000 */
[----:B------:R-:W1:Y:S01]  /*2d9a0*/  MUFU.EX2 R96, R96 ;  /* 0x0000006000607308 */ /* 0x000e620000000800 */
[----:B---3--:R-:W-:Y:S02]  /*2d9b0*/  FADD.FTZ R16, R93, R0 ;  /* 0x000000005d107221 */ /* 0x008fe40000010000 */
[----:B------:R-:W-:Y:S07]  /*2d9c0*/  FADD.FTZ R0, R56, R3 ;  /* 0x0000000338007221 */ /* 0x000fee0000010000 */
[----:B------:R-:W3:Y:S01]  /*2d9d0*/  MUFU.EX2 R97, R97 ;  /* 0x0000006100617308 */ /* 0x000ee20000000800 */
[C---:B--2---:R-:W-:Y:S03]  /*2d9e0*/  HMMA.16816.F32 R4, R20.reuse, R24, R4 ;  /* 0x000000181404723c */ /* 0x044fe60000001804 */
[----:B----4-:R-:W-:Y:S05]  /*2d9f0*/  FADD.FTZ R0, R54, R0 ;  /* 0x0000000036007221 */ /* 0x010fea0000010000 */
[C---:B------:R-:W-:Y:S01]  /*2da00*/  HMMA.16816.F32 R8, R20.reuse, R26, R8 ;  /* 0x0000001a1408723c */ /* 0x040fe20000001808 */
[----:B------:R-:W2:Y:S01]  /*2da10*/  LDSM.16.MT88.4 R24, [R184+0xc000] ;  /* 0x00c00000b818783b */ /* 0x000ea20000004200 */
[----:B------:R-:W4:Y:S02]  /*2da20*/  MUFU.EX2 R53, R237 ;  /* 0x000000ed00357308 */ /* 0x000f240000000800 */
[----:B-1----:R-:W-:Y:S08]  /*2da30*/  FADD.FTZ R3, R96, R16 ;  /* 0x0000001060037221 */ /* 0x002ff00000010000 */
[----:B------:R-:W1:Y:S01]  /*2da40*/  MUFU.EX2 R52, R238 ;  /* 0x000000ee00347308 */ /* 0x000e620000000800 */
[----:B---3--:R-:W-:Y:S09]  /*2da50*/  FADD.FTZ R3, R97, R3 ;  /* 0x0000000361037221 */ /* 0x008ff20000010000 */
[----:B------:R-:W3:Y:S01]  /*2da60*/  MUFU.EX2 R51, R239 ;  /* 0x000000ef00337308 */ /* 0x000ee20000000800 */
[----:B----4-:R-:W-:Y:S09]  /*2da70*/  FADD.FTZ R0, R53, R0 ;  /* 0x0000000035007221 */ /* 0x010ff20000010000 */
[----:B------:R-:W4:Y:S01]  /*2da80*/  MUFU.EX2 R50, R240 ;  /* 0x000000f000327308 */ /* 0x000f220000000800 */
[----:B-1----:R-:W-:Y:S01]  /*2da90*/  FADD.FTZ R0, R52, R0 ;  /* 0x0000000034007221 */ /* 0x002fe20000010000 */
[C---:B--2---:R-:W-:Y:S08]  /*2daa0*/  HMMA.16816.F32 R132, R20.reuse, R24, R132 ;  /* 0x000000181484723c */ /* 0x044ff00000001884 */
[----:B------:R-:W1:Y:S01]  /*2dab0*/  MUFU.EX2 R100, R100 ;  /* 0x0000006400647308 */ /* 0x000e620000000800 */
[----:B---3--:R-:W-:Y:S01]  /*2dac0*/  FADD.FTZ R0, R51, R0 ;  /* 0x0000000033007221 */ /* 0x008fe20000010000 */
[C---:B------:R-:W-:Y:S01]  /*2dad0*/  HMMA.16816.F32 R136, R20.reuse, R26, R136 ;  /* 0x0000001a1488723c */ /* 0x040fe20000001888 */
[----:B------:R-:W2:Y:S07]  /*2dae0*/  LDSM.16.MT88.4 R24, [R182+0xc000] ;  /* 0x00c00000b618783b */ /* 0x000eae0000004200 */
        /* <DEDUP_REMOVED lines=23> */
[----:B--2---:R-:W-:Y:S01]  /*2dc60*/  FADD.FTZ R3, R109, R3 ;  /* 0x000000036d037221 */ /* 0x004fe20000010000 */
[----:B------:R-:W-:Y:S01]  /*2dc70*/  HMMA.16816.F32 R12, R20, R26, R12 ;  /* 0x0000001a140c723c */ /* 0x000fe2000000180c */
[----:B------:R-:W2:Y:S07]  /*2dc80*/  LDSM.16.MT88.4 R24, [R184+0xc800] ;  /* 0x00c80000b818783b */ /* 0x000eae0000004200 */
[----:B------:R-:W-:Y:S01]  /*2dc90*/  MUFU.EX2 R19, R250 ;  /* 0x000000fa00137308 */ /* 0x000fe20000000800 */
[----:B------:R-:W-:Y:S03]  /*2dca0*/  F2FP.PACK_AB R21, R55, R40 ;  /* 0x000000283715723e */ /* 0x000fe600000000ff */
[----:B------:R-:W-:Y:S01]  /*2dcb0*/  F2FP.PACK_AB R23, R59, R58 ;  /* 0x0000003a3b17723e */ /* 0x000fe200000000ff */
[----:B------:R-:W-:Y:S01]  /*2dcc0*/  LDSM.16.MT88.4 R40, [R183+0xf000] ;  /* 0x00f00000b728783b */ /* 0x000fe20000004200 */
[----:B------:R-:W-:Y:S01]  /*2dcd0*/  F2FP.PACK_AB R20, R127, R71 ;  /* 0x000000477f14723e */ /* 0x000fe200000000ff */
[----:B----4-:R-:W-:Y:S01]  /*2dce0*/  FADD.FTZ R3, R112, R3 ;  /* 0x0000000370037221 */ /* 0x010fe20000010000 */
[----:B------:R-:W-:Y:S02]  /*2dcf0*/  F2FP.PACK_AB R22, R123, R114 ;  /* 0x000000727b16723e */ /* 0x000fe400000000ff */
[----:B------:R-:W-:Y:S01]  /*2dd00*/  MUFU.EX2 R17, R251 ;  /* 0x000000fb00117308 */ /* 0x000fe20000000800 */
[----:B-1----:R-:W-:Y:S04]  /*2dd10*/  FADD.FTZ R3, R113, R3 ;  /* 0x0000000371037221 */ /* 0x002fe80000010000 */
[C---:B------:R-:W-:Y:S03]  /*2dd20*/  HMMA.16816.F32 R4, R20.reuse, R28, R4 ;  /* 0x0000001c1404723c */ /* 0x040fe60000001804 */
[----:B------:R-:W-:Y:S02]  /*2dd30*/  FADD.FTZ R3, R116, R3 ;  /* 0x0000000374037221 */ /* 0x000fe40000010000 */
[----:B------:R-:W1:Y:S02]  /*2dd40*/  MUFU.EX2 R124, R124 ;  /* 0x0000007c007c7308 */ /* 0x000e640000000800 */
[----:B------:R-:W-:Y:S01]  /*2dd50*/  FADD.FTZ R3, R117, R3 ;  /* 0x0000000375037221 */ /* 0x000fe20000010000 */
[C---:B------:R-:W-:Y:S01]  /*2dd60*/  HMMA.16816.F32 R8, R20.reuse, R30, R8 ;  /* 0x0000001e1408723c */ /* 0x040fe20000001808 */
[----:B------:R-:W3:Y:S03]  /*2dd70*/  LDSM.16.MT88.4 R28, [R182+0xc800] ;  /* 0x00c80000b61c783b */ /* 0x000ee60000004200 */
[----:B------:R-:W-:Y:S03]  /*2dd80*/  FADD.FTZ R3, R120, R3 ;  /* 0x0000000378037221 */ /* 0x000fe60000010000 */
[----:B------:R-:W4:Y:S01]  /*2dd90*/  MUFU.EX2 R125, R125 ;  /* 0x0000007d007d7308 */ /* 0x000f220000000800 */
[----:B------:R-:W-:Y:S01]  /*2dda0*/  FADD.FTZ R3, R121, R3 ;  /* 0x0000000379037221 */ /* 0x000fe20000010000 */
[C---:B--2---:R-:W-:Y:S08]  /*2ddb0*/  HMMA.16816.F32 R132, R20.reuse, R24, R132 ;  /* 0x000000181484723c */ /* 0x044ff00000001884 */
[----:B------:R-:W2:Y:S01]  /*2ddc0*/  MUFU.EX2 R128, R128 ;  /* 0x0000008000807308 */ /* 0x000ea20000000800 */
[C---:B------:R-:W-:Y:S01]  /*2ddd0*/  HMMA.16816.F32 R136, R20.reuse, R26, R136 ;  /* 0x0000001a1488723c */ /* 0x040fe20000001888 */
[----:B------:R-:W5:Y:S02]  /*2dde0*/  LDSM.16.MT88.4 R24, [R183+0xc800] ;  /* 0x00c80000b718783b */ /* 0x000f640000004200 */
[----:B-1----:R-:W-:Y:S04]  /*2ddf0*/  FADD.FTZ R3, R124, R3 ;  /* 0x000000037c037221 */ /* 0x002fe80000010000 */
[----:B----4-:R-:W-:Y:S05]  /*2de00*/  FADD.FTZ R3, R125, R3 ;  /* 0x000000037d037221 */ /* 0x010fea0000010000 */
[----:B--2---:R-:W-:Y:S01]  /*2de10*/  FADD.FTZ R3, R128, R3 ;  /* 0x0000000380037221 */ /* 0x004fe20000010000 */
[C---:B---3--:R-:W-:Y:S08]  /*2de20*/  HMMA.16816.F32 R140, R20.reuse, R28, R140 ;  /* 0x0000001c148c723c */ /* 0x048ff0000000188c */
[C---:B------:R-:W-:Y:S01]  /*2de30*/  HMMA.16816.F32 R144, R20.reuse, R30, R144 ;  /* 0x0000001e1490723c */ /* 0x040fe20000001890 */
[----:B------:R-:W1:Y:S07]  /*2de40*/  LDSM.16.MT88.4 R28, [R181+0xd000] ;  /* 0x00d00000b51c783b */ /* 0x000e6e0000004200 */
[C---:B-----5:R-:W-:Y:S08]  /*2de50*/  HMMA.16816.F32 R148, R20.reuse, R24, R148 ;  /* 0x000000181494723c */ /* 0x060ff00000001894 */
[----:B------:R-:W-:Y:S01]  /*2de60*/  HMMA.16816.F32 R12, R20, R26, R12 ;  /* 0x0000001a140c723c */ /* 0x000fe2000000180c */
[----:B------:R-:W2:Y:S06]  /*2de70*/  LDSM.16.MT88.4 R24, [R184+0xd000] ;  /* 0x00d00000b818783b */ /* 0x000eac0000004200 */
[----:B------:R-:W-:Y:S02]  /*2de80*/  F2FP.PACK_AB R20, R164, R78 ;  /* 0x0000004ea414723e */ /* 0x000fe400000000ff */
[----:B------:R-:W-:Y:S02]  /*2de90*/  F2FP.PACK_AB R21, R45, R44 ;  /* 0x0000002c2d15723e */ /* 0x000fe400000000ff */
[----:B------:R-:W-:Y:S01]  /*2dea0*/  MUFU.EX2 R44, R245 ;  /* 0x000000f5002c7308 */ /* 0x000fe20000000800 */
[----:B------:R-:W-:Y:S02]  /*2deb0*/  F2FP.PACK_AB R23, R82, R75 ;  /* 0x0000004b5217723e */ /* 0x000fe400000000ff */
[----:B------:R-:W-:Y:S02]  /*2dec0*/  F2FP.PACK_AB R22, R160, R126 ;  /* 0x0000007ea016723e */ /* 0x000fe400000000ff */
[----:B------:R-:W-:Y:S05]  /*2ded0*/  F2FP.PACK_AB R160, R125, R124 ;  /* 0x0000007c7da0723e */ /* 0x000fea00000000ff */
[C---:B-1----:R-:W-:Y:S01]  /*2dee0*/  HMMA.16816.F32 R4, R20.reuse, R28, R4 ;  /* 0x0000001c1404723c */ /* 0x042fe20000001804 */
[----:B------:R-:W1:Y:S07]  /*2def0*/  MUFU.EX2 R45, R244 ;  /* 0x000000f4002d7308 */ /* 0x000e6e0000000800 */
[C---:B------:R-:W-:Y:S01]  /*2df00*/  HMMA.16816.F32 R8, R20.reuse, R30, R8 ;  /* 0x0000001e1408723c */ /* 0x040fe20000001808 */
[----:B------:R-:W3:Y:S07]  /*2df10*/  LDSM.16.MT88.4 R28, [R182+0xd000] ;  /* 0x00d00000b61c783b */ /* 0x000eee0000004200 */
[C---:B--2---:R-:W-:Y:S04]  /*2df20*/  HMMA.16816.F32 R132, R20.reuse, R24, R132 ;  /* 0x000000181484723c */ /* 0x044fe80000001884 */
[----:B-1----:R-:W-:Y:S04]  /*2df30*/  FADD.FTZ R0, R45, R0 ;  /* 0x000000002d007221 */ /* 0x002fe80000010000 */
[C---:B------:R-:W-:Y:S01]  /*2df40*/  HMMA.16816.F32 R136, R20.reuse, R26, R136 ;  /* 0x0000001a1488723c */ /* 0x040fe20000001888 */
[----:B------:R-:W1:Y:S03]  /*2df50*/  LDSM.16.MT88.4 R24, [R183+0xd000] ;  /* 0x00d00000b718783b */ /* 0x000e660000004200 */
[----:B------:R-:W-:Y:S04]  /*2df60*/  FADD.FTZ R0, R44, R0 ;  /* 0x000000002c007221 */ /* 0x000fe80000010000 */
[C---:B---3--:R-:W-:Y:S08]  /*2df70*/  HMMA.16816.F32 R140, R20.reuse, R28, R140 ;  /* 0x0000001c148c723c */ /* 0x048ff0000000188c */
[C---:B------:R-:W-:Y:S01]  /*2df80*/  HMMA.16816.F32 R144, R20.reuse, R30, R144 ;  /* 0x0000001e1490723c */ /* 0x040fe20000001890 */
[----:B------:R-:W2:Y:S07]  /*2df90*/  LDSM.16.MT88.4 R28, [R181+0xd800] ;  /* 0x00d80000b51c783b */ /* 0x000eae0000004200 */
[C---:B-1----:R-:W-:Y:S08]  /*2dfa0*/  HMMA.16816.F32 R148, R20.reuse, R24, R148 ;  /* 0x000000181494723c */ /* 0x042ff00000001894 */
[----:B------:R-:W-:Y:S01]  /*2dfb0*/  HMMA.16816.F32 R12, R20, R26, R12 ;  /* 0x0000001a140c723c */ /* 0x000fe2000000180c */
[----:B------:R-:W1:Y:S06]  /*2dfc0*/  LDSM.16.MT88.4 R24, [R182+0xd800] ;  /* 0x00d80000b618783b */ /* 0x000e6c0000004200 */
[----:B------:R-:W-:Y:S02]  /*2dfd0*/  F2FP.PACK_AB R23, R166, R131 ;  /* 0x00000083a617723e */ /* 0x000fe400000000ff */
[----:B------:R-:W-:Y:S03]  /*2dfe0*/  F2FP.PACK_AB R21, R161, R163 ;  /* 0x000000a3a115723e */ /* 0x000fe600000000ff */
[----:B------:R-:W-:Y:S02]  /*2dff0*/  F2FP.PACK_AB R20, R110, R107 ;  /* 0x0000006b6e14723e */ /* 0x000fe400000000ff */
[----:B------:R-:W-:Y:S02]  /*2e000*/  F2FP.PACK_AB R22, R115, R158 ;  /* 0x0000009e7316723e */ /* 0x000fe400000000ff */
[----:B------:R-:W-:Y:S02]  /*2e010*/  F2FP.PACK_AB R163, R152, R17 ;  /* 0x0000001198a3723e */ /* 0x000fe400000000ff */
[----:B------:R-:W-:Y:S03]  /*2e020*/  MOV R158, R18 ;  /* 0x00000012009e7202 */ /* 0x000fe60000000f00 */
[C---:B--2---:R-:W-:Y:S08]  /*2e030*/  HMMA.16816.F32 R4, R20.reuse, R28, R4 ;  /* 0x0000001c1404723c */ /* 0x044ff00000001804 */
[C---:B------:R-:W-:Y:S01]  /*2e040*/  HMMA.16816.F32 R8, R20.reuse, R30, R8 ;  /* 0x0000001e1408723c */ /* 0x040fe20000001808 */
[----:B------:R-:W2:Y:S07]  /*2e050*/  LDSM.16.MT88.4 R28, [R183+0xd800] ;  /* 0x00d80000b71c783b */ /* 0x000eae0000004200 */
[C---:B------:R-:W-:Y:S08]  /*2e060*/  HMMA.16816.F32 R132, R20.reuse, R32, R132 ;  /* 0x000000201484723c */ /* 0x040ff00000001884 */
[C---:B------:R-:W-:Y:S01]  /*2e070*/  HMMA.16816.F32 R136, R20.reuse, R34, R136 ;  /* 0x000000221488723c */ /* 0x040fe20000001888 */
[----:B------:R-:W3:Y:S07]  /*2e080*/  LDSM.16.MT88.4 R32, [R181+0xe000] ;  /* 0x00e00000b520783b */ /* 0x000eee0000004200 */
        /* <DEDUP_REMOVED lines=23> */
[----:B------:R-:W3:Y:S06]  /*2e200*/  LDSM.16.MT88.4 R36, [R183+0xe800] ;  /* 0x00e80000b724783b */ /* 0x000eec0000004200 */
        /* <DEDUP_REMOVED lines=9> */
[----:B------:R-:W4:Y:S07]  /*2e2a0*/  LDSM.16.MT88.4 R32, [R184+0xf000] ;  /* 0x00f00000b820783b */ /* 0x000f2e0000004200 */
[C---:B--2---:R-:W-:Y:S08]  /*2e2b0*/  HMMA.16816.F32 R140, R20.reuse, R28, R140 ;  /* 0x0000001c148c723c */ /* 0x044ff0000000188c */
[C---:B------:R-:W-:Y:S01]  /*2e2c0*/  HMMA.16816.F32 R144, R20.reuse, R30, R144 ;  /* 0x0000001e1490723c */ /* 0x040fe20000001890 */
[----:B------:R-:W2:Y:S07]  /*2e2d0*/  LDSM.16.MT88.4 R28, [R182+0xf000] ;  /* 0x00f00000b61c783b */ /* 0x000eae0000004200 */
[C---:B---3--:R-:W-:Y:S08]  /*2e2e0*/  HMMA.16816.F32 R148, R20.reuse, R36, R148 ;  /* 0x000000241494723c */ /* 0x048ff00000001894 */
[----:B------:R-:W-:Y:S01]  /*2e2f0*/  HMMA.16816.F32 R12, R20, R38, R12 ;  /* 0x00000026140c723c */ /* 0x000fe2000000180c */
[----:B------:R-:W-:Y:S06]  /*2e300*/  LDSM.16.MT88.4 R36, [R183+0xf800] ;  /* 0x00f80000b724783b */ /* 0x000fec0000004200 */
[----:B------:R-:W-:Y:S02]  /*2e310*/  F2FP.PACK_AB R21, R61, R64 ;  /* 0x000000403d15723e */ /* 0x000fe400000000ff */
[----:B------:R-:W-:Y:S03]  /*2e320*/  F2FP.PACK_AB R23, R62, R63 ;  /* 0x0000003f3e17723e */ /* 0x000fe600000000ff */
[----:B------:R-:W-:Y:S02]  /*2e330*/  F2FP.PACK_AB R20, R85, R84 ;  /* 0x000000545514723e */ /* 0x000fe400000000ff */
[----:B------:R-:W-:Y:S07]  /*2e340*/  F2FP.PACK_AB R22, R89, R88 ;  /* 0x000000585916723e */ /* 0x000fee00000000ff */
[C---:B-1----:R-:W-:Y:S08]  /*2e350*/  HMMA.16816.F32 R4, R20.reuse, R24, R4 ;  /* 0x000000181404723c */ /* 0x042ff00000001804 */
[C---:B------:R-:W-:Y:S01]  /*2e360*/  HMMA.16816.F32 R8, R20.reuse, R26, R8 ;  /* 0x0000001a1408723c */ /* 0x040fe20000001808 */
[----:B------:R-:W1:Y:S07]  /*2e370*/  LDSM.16.MT88.4 R24, [R181+0xf800] ;  /* 0x00f80000b518783b */ /* 0x000e6e0000004200 */
[C---:B----4-:R-:W-:Y:S08]  /*2e380*/  HMMA.16816.F32 R132, R20.reuse, R32, R132 ;  /* 0x000000201484723c */ /* 0x050ff00000001884 */
[C---:B------:R-:W-:Y:S01]  /*2e390*/  HMMA.16816.F32 R136, R20.reuse, R34, R136 ;  /* 0x000000221488723c */ /* 0x040fe20000001888 */
[----:B------:R-:W-:Y:S07]  /*2e3a0*/  LDSM.16.MT88.4 R32, [R182+0xf800] ;  /* 0x00f80000b620783b */ /* 0x000fee0000004200 */
[C---:B--2---:R-:W-:Y:S08]  /*2e3b0*/  HMMA.16816.F32 R140, R20.reuse, R28, R140 ;  /* 0x0000001c148c723c */ /* 0x044ff0000000188c */
[C---:B------:R-:W-:Y:S01]  /*2e3c0*/  HMMA.16816.F32 R144, R20.reuse, R30, R144 ;  /* 0x0000001e1490723c */ /* 0x040fe20000001890 */
[----:B------:R-:W2:Y:S07]  /*2e3d0*/  LDSM.16.MT88.4 R28, [R184+0xf800] ;  /* 0x00f80000b81c783b */ /* 0x000eae0000004200 */
        /* <DEDUP_REMOVED lines=9> */
[C---:B-1----:R-:W-:Y:S02]  /*2e470*/  HMMA.16816.F32 R4, R20.reuse, R24, R4 ;  /* 0x000000181404723c */ /* 0x042fe40000001804 */
[----:B------:R-:W1:Y:S01]  /*2e480*/  MUFU.EX2 R40, R249 ;  /* 0x000000f900287308 */ /* 0x000e620000000800 */
[----:B---3--:R-:W-:Y:S05]  /*2e490*/  FADD.FTZ R0, R43, R0 ;  /* 0x000000002b007221 */ /* 0x008fea0000010000 */
[C---:B------:R-:W-:Y:S01]  /*2e4a0*/  HMMA.16816.F32 R8, R20.reuse, R26, R8 ;  /* 0x0000001a1408723c */ /* 0x040fe20000001808 */
[----:B------:R-:W3:Y:S03]  /*2e4b0*/  LDSM.16.MT88.4 R24, [R181+0x10000] ;  /* 0x01000000b518783b */ /* 0x000ee60000004200 */
[----:B------:R-:W-:Y:S04]  /*2e4c0*/  FADD.FTZ R0, R41, R0 ;  /* 0x0000000029007221 */ /* 0x000fe80000010000 */
[C---:B--2---:R-:W-:Y:S04]  /*2e4d0*/  HMMA.16816.F32 R132, R20.reuse, R28, R132 ;  /* 0x0000001c1484723c */ /* 0x044fe80000001884 */
[----:B----4-:R-:W-:Y:S04]  /*2e4e0*/  FADD.FTZ R0, R42, R0 ;  /* 0x000000002a007221 */ /* 0x010fe80000010000 */
[C---:B------:R-:W-:Y:S01]  /*2e4f0*/  HMMA.16816.F32 R136, R20.reuse, R30, R136 ;  /* 0x0000001e1488723c */ /* 0x040fe20000001888 */
[----:B------:R-:W2:Y:S03]  /*2e500*/  LDSM.16.MT88.4 R28, [R184+0x10000] ;  /* 0x01000000b81c783b */ /* 0x000ea60000004200 */
[C---:B-1----:R-:W-:Y:S01]  /*2e510*/  F2FP.PACK_AB R161, R19.reuse, R40 ;  /* 0x0000002813a1723e */ /* 0x042fe200000000ff */
[----:B------:R-:W-:Y:S03]  /*2e520*/  FADD.FTZ R0, R40, R0 ;  /* 0x0000000028007221 */ /* 0x000fe60000010000 */
[C---:B------:R-:W-:Y:S04]  /*2e530*/  HMMA.16816.F32 R140, R20.reuse, R32, R140 ;  /* 0x00000020148c723c */ /* 0x040fe8000000188c */
[----:B------:R-:W-:Y:S04]  /*2e540*/  FADD.FTZ R0, R19, R0 ;  /* 0x0000000013007221 */ /* 0x000fe80000010000 */
[C---:B------:R-:W-:Y:S01]  /*2e550*/  HMMA.16816.F32 R144, R20.reuse, R34, R144 ;  /* 0x000000221490723c */ /* 0x040fe20000001890 */
[----:B------:R-:W1:Y:S03]  /*2e560*/  LDSM.16.MT88.4 R32, [R182+0x10000] ;  /* 0x01000000b620783b */ /* 0x000e660000004200 */
[----:B------:R-:W-:Y:S04]  /*2e570*/  FADD.FTZ R0, R17, R0 ;  /* 0x0000000011007221 */ /* 0x000fe80000010000 */
[C---:B------:R-:W-:Y:S08]  /*2e580*/  HMMA.16816.F32 R148, R20.reuse, R36, R148 ;  /* 0x000000241494723c */ /* 0x040ff00000001894 */
        /* <DEDUP_REMOVED lines=8> */
[----:B------:R-:W3:Y:S07]  /*2e610*/  LDSM.16.MT88.4 R24, [R181+0x10800] ;  /* 0x01080000b518783b */ /* 0x000eee0000004200 */
[C---:B--2---:R-:W-:Y:S08]  /*2e620*/  HMMA.16816.F32 R132, R20.reuse, R28, R132 ;  /* 0x0000001c1484723c */ /* 0x044ff00000001884 */
[C---:B------:R-:W-:Y:S01]  /*2e630*/  HMMA.16816.F32 R136, R20.reuse, R30, R136 ;  /* 0x0000001e1488723c */ /* 0x040fe20000001888 */
[----:B------:R-:W2:Y:S07]  /*2e640*/  LDSM.16.MT88.4 R28, [R184+0x10800] ;  /* 0x01080000b81c783b */ /* 0x000eae0000004200 */
[C---:B-1----:R-:W-:Y:S08]  /*2e650*/  HMMA.16816.F32 R140, R20.reuse, R32, R140 ;  /* 0x00000020148c723c */ /* 0x042ff0000000188c */
[C---:B------:R-:W-:Y:S01]  /*2e660*/  HMMA.16816.F32 R144, R20.reuse, R34, R144 ;  /* 0x000000221490723c */ /* 0x040fe20000001890 */
[----:B------:R-:W1:Y:S07]  /*2e670*/  LDSM.16.MT88.4 R32, [R182+0x10800] ;  /* 0x01080000b620783b */ /* 0x000e6e0000004200 */
        /* <DEDUP_REMOVED lines=17> */
[----:B------:R-:W-:Y:S07]  /*2e790*/  HMMA.16816.F32 R12, R20, R38, R12 ;  /* 0x00000026140c723c */ /* 0x000fee000000180c */
        /* <DEDUP_REMOVED lines=11> */
[C---:B------:R-:W-:Y:S08]  /*2e850*/  HMMA.16816.F32 R144, R20.reuse, R34, R144 ;  /* 0x000000221490723c */ /* 0x040ff00000001890 */
[C---:B---3--:R-:W-:Y:S08]  /*2e860*/  HMMA.16816.F32 R148, R20.reuse, R24, R148 ;  /* 0x000000181494723c */ /* 0x048ff00000001894 */
[----:B------:R-:W-:Y:S01]  /*2e870*/  HMMA.16816.F32 R12, R20, R26, R12 ;  /* 0x0000001a140c723c */ /* 0x000fe2000000180c */
[----:B------:R-:W1:Y:S07]  /*2e880*/  LDSM.16.MT88.4 R20, [R182+0x11800] ;  /* 0x01180000b614783b */ /* 0x000e6e0000004200 */
[C---:B------:R-:W-:Y:S01]  /*2e890*/  HMMA.16816.F32 R168, R160.reuse, R164, R4 ;  /* 0x000000a4a0a8723c */ /* 0x040fe20000001804 */
[----:B------:R-:W3:Y:S07]  /*2e8a0*/  LDSM.16.MT88.4 R4, [R183+0x11800] ;  /* 0x01180000b704783b */ /* 0x000eee0000004200 */
[C---:B------:R-:W-:Y:S08]  /*2e8b0*/  HMMA.16816.F32 R164, R160.reuse, R166, R8 ;  /* 0x000000a6a0a4723c */ /* 0x040ff00000001808 */
[C---:B--2---:R-:W-:Y:S08]  /*2e8c0*/  HMMA.16816.F32 R132, R160.reuse, R28, R132 ;  /* 0x0000001ca084723c */ /* 0x044ff00000001884 */
[C---:B------:R-:W-:Y:S08]  /*2e8d0*/  HMMA.16816.F32 R136, R160.reuse, R30, R136 ;  /* 0x0000001ea088723c */ /* 0x040ff00000001888 */
[C---:B-1----:R-:W-:Y:S08]  /*2e8e0*/  HMMA.16816.F32 R140, R160.reuse, R20, R140 ;  /* 0x00000014a08c723c */ /* 0x042ff0000000188c */
[C---:B------:R-:W-:Y:S08]  /*2e8f0*/  HMMA.16816.F32 R144, R160.reuse, R22, R144 ;  /* 0x00000016a090723c */ /* 0x040ff00000001890 */
[C---:B---3--:R-:W-:Y:S07]  /*2e900*/  HMMA.16816.F32 R148, R160.reuse, R4, R148 ;  /* 0x00000004a094723c */ /* 0x048fee0000001894 */
[----:B------:R-:W-:Y:S01]  /*2e910*/  FADD.FTZ R4, R152, R0 ;  /* 0x0000000098047221 */ /* 0x000fe20000010000 */
[----:B------:R-:W-:Y:S04]  /*2e920*/  HMMA.16816.F32 R160, R160, R6, R12 ;  /* 0x00000006a0a0723c */ /* 0x000fe8000000180c */
[----:B------:R1:W-:Y:S01]  /*2e930*/  STL [R1+0x4], R4 ;  /* 0x0000040401007387 */ /* 0x0003e20000100800 */
[----:B------:R-:W-:Y:S01]  /*2e940*/  FADD.FTZ R0, R46, R3 ;  /* 0x000000032e007221 */ /* 0x000fe20000010000 */
[----:B------:R-:W-:Y:S04]  /*2e950*/  MOV R152, R2 ;  /* 0x0000000200987202 */ /* 0x000fe80000000f00 */
[----:B------:R1:W-:Y:S01]  /*2e960*/  STL [R1+0x8], R0 ;  /* 0x0000080001007387 */ /* 0x0003e20000100800 */
[----:B------:R-:W-:-:S05]  /*2e970*/  @P0 BRA `(.L_x_4229) ;  /* 0xffff8e6000000947 */ /* 0x000fca000383ffff */
.L_x_4220:
[----:B------:R-:W-:Y:S02]  /*2e980*/  ULDC.64 UR4, c[0x0][0x118] ;  /* 0x0000460000047ab9 */ /* 0x000fe40000000a00 */
[----:B------:R2:W5:Y:S01]  /*2e990*/  LD.E R54, [R156.64+0xd8] ;  /* 0x0000d8049c367980 */ /* 0x000562000c101900 */
[----:B------:R-:W-:-:S02]  /*2e9a0*/  MOV R8, 0x1f ;  /* 0x0000001f00087802 */ /* 0x000fc40000000f00 */
[----:B------:R-:W-:Y:S01]  /*2e9b0*/  MOV R7, 0xffffffff ;  /* 0xffffffff00077802 */ /* 0x000fe20000000f00 */
[----:B------:R-:W-:Y:S05]  /*2e9c0*/  BRA.DIV ~URZ, `(.L_x_4230) ;  /* 0x00000dd27f007947 */ /* 0x000fea000b800000 */
[----:B------:R-:W3:Y:S04]  /*2e9d0*/  LDL R3, [R1+0x8] ;  /* 0x0000080001037983 */ /* 0x000ee80000100800 */
[----:B-1-3--:R1:W3:Y:S02]  /*2e9e0*/  SHFL.BFLY PT, R0, R3, 0x2, 0x1f ;  /* 0x0c401f0003007f89 */ /* 0x00a2e400000e0000 */
.L_x_4234:
        /* <DEDUP_REMOVED lines=9> */
.L_x_4235:
        /* <DEDUP_REMOVED lines=8> */
[----:B------:R-:W-:Y:S02]  /*2eb00*/  MOV R4, 0x3f800000 ;  /* 0x3f80000000047802 */ /* 0x000fe40000000f00 */
[----:B------:R-:W4:Y:S01]  /*2eb10*/  @P4 MUFU.RCP R0, R9 ;  /* 0x0000000900004308 */ /* 0x000f220000001000 */
[----:B------:R-:W-:Y:S01]  /*2eb20*/  LEA.HI R5, R11, R56, RZ, 0x2 ;  /* 0x000000380b057211 */ /* 0x000fe200078f10ff */
[----:B------:R-:W-:Y:S01]  /*2eb30*/  IMAD.MOV.U32 R8, RZ, RZ, 0x40 ;  /* 0x00000040ff087424 */ /* 0x000fe200078e00ff */
[----:B------:R-:W-:Y:S01]  /*2eb40*/  ULDC.64 UR4, c[0x0][0x118] ;  /* 0x0000460000047ab9 */ /* 0x000fe20000000a00 */
[----:B--2---:R-:W2:Y:S01]  /*2eb50*/  LDL.LU R59, [R1+0x154] ;  /* 0x00015400013b7983 */ /* 0x004ea20000300800 */
[----:B------:R-:W-:-:S02]  /*2eb60*/  SHF.R.S32.HI R6, RZ, 0x2, R5 ;  /* 0x00000002ff067819 */ /* 0x000fc40000011405 */
[----:B-1----:R-:W-:Y:S02]  /*2eb70*/  SHF.R.S32.HI R3, RZ, 0x1f, R5 ;  /* 0x0000001fff037819 */ /* 0x002fe40000011405 */
[----:B------:R-:W-:Y:S01]  /*2eb80*/  LEA.HI R55, R11, R56, RZ, 0x5 ;  /* 0x000000380b377211 */ /* 0x000fe200078f28ff */
[----:B------:R-:W1:Y:S01]  /*2eb90*/  @P3 MUFU.RCP R4, R10 ;  /* 0x0000000a00043308 */ /* 0x000e620000001000 */
[----:B------:R-:W-:Y:S01]  /*2eba0*/  LEA.HI R3, R3, R6, RZ, 0x3 ;  /* 0x0000000603037211 */ /* 0x000fe200078f18ff */
[----:B------:R2:W5:Y:S01]  /*2ebb0*/  LDL R58, [R1+0x158] ;  /* 0x00015800013a7983 */ /* 0x0005620000100800 */
[----:B------:R-:W-:Y:S02]  /*2ebc0*/  LOP3.LUT R5, R5, 0x1ffffffc, RZ, 0xc0, !PT ;  /* 0x1ffffffc05057812 */ /* 0x000fe400078ec0ff */
[----:B------:R-:W-:Y:S01]  /*2ebd0*/  LOP3.LUT R3, R3, 0xfffffff8, RZ, 0xc0, !PT ;  /* 0xfffffff803037812 */ /* 0x000fe200078ec0ff */
[----:B----4-:R-:W-:Y:S01]  /*2ebe0*/  FMUL.FTZ R168, R0, R168 ;  /* 0x000000a800a87220 */ /* 0x010fe20000410000 */
[----:B------:R-:W-:Y:S01]  /*2ebf0*/  SHF.R.S32.HI R53, RZ, 0x5, R55 ;  /* 0x00000005ff357819 */ /* 0x000fe20000011437 */
[----:B------:R-:W-:-:S02]  /*2ec00*/  IMAD.IADD R5, R56, 0x1, -R5 ;  /* 0x0000000138057824 */ /* 0x000fc400078e0a05 */
[----:B------:R-:W-:Y:S02]  /*2ec10*/  IMAD.IADD R3, R6, 0x1, -R3 ;  /* 0x0000000106037824 */ /* 0x000fe400078e0a03 */
[C---:B------:R-:W-:Y:S01]  /*2ec20*/  FMUL.FTZ R169, R0.reuse, R169 ;  /* 0x000000a900a97220 */ /* 0x040fe20000410000 */
[----:B------:R-:W-:Y:S01]  /*2ec30*/  LEA R5, R53, R5, 0x9 ;  /* 0x0000000535057211 */ /* 0x000fe200078e48ff */
[----:B------:R-:W-:Y:S01]  /*2ec40*/  FMUL.FTZ R164, R0, R164 ;  /* 0x000000a400a47220 */ /* 0x000fe20000410000 */
[C---:B------:R-:W-:Y:S01]  /*2ec50*/  SHF.L.U32 R6, R3.reuse, 0x6, RZ ;  /* 0x0000000603067819 */ /* 0x040fe200000006ff */
[C---:B-1----:R-:W-:Y:S01]  /*2ec60*/  FMUL.FTZ R171, R4.reuse, R171 ;  /* 0x000000ab04ab7220 */ /* 0x042fe20000410000 */
[C---:B------:R-:W-:Y:S01]  /*2ec70*/  LOP3.LUT R7, R3.reuse, 0x1, RZ, 0xc0, !PT ;  /* 0x0000000103077812 */ /* 0x040fe200078ec0ff */
[----:B------:R-:W-:Y:S01]  /*2ec80*/  FMUL.FTZ R170, R4, R170 ;  /* 0x000000aa04aa7220 */ /* 0x000fe20000410000 */
[----:B------:R-:W-:Y:S01]  /*2ec90*/  LOP3.LUT R6, R6, 0x1c0, RZ, 0xc0, !PT ;  /* 0x000001c006067812 */ /* 0x000fe200078ec0ff */
[C---:B------:R-:W-:Y:S01]  /*2eca0*/  FMUL.FTZ R167, R4.reuse, R167 ;  /* 0x000000a704a77220 */ /* 0x040fe20000410000 */
        /* <DEDUP_REMOVED lines=15> */
[C---:B------:R-:W-:Y:S01]  /*2eda0*/  FMUL.FTZ R142, R4.reuse, R142 ;  /* 0x0000008e048e7220 */ /* 0x040fe20000410000 */
        /* <DEDUP_REMOVED lines=26> */
[C---:B------:R-:W-:Y:S01]  /*2ef50*/  IADD3 R0, R3.reuse, 0x80, RZ ;  /* 0x0000008003007810 */ /* 0x040fe20007ffe0ff */
[----:B-1----:R-:W-:Y:S01]  /*2ef60*/  IMAD.IADD R5, R4, 0x1, R8 ;  /* 0x0000000104057824 */ /* 0x002fe200078e0208 */
[----:B------:R-:W-:-:S04]  /*2ef70*/  @P2 IADD3 R0, R3, -0x80, RZ ;  /* 0xffffff8003002810 */ /* 0x000fc80007ffe0ff */
[----:B------:R-:W-:Y:S01]  /*2ef80*/  IADD3 R3, R7, R0, RZ ;  /* 0x0000000007037210 */ /* 0x000fe20007ffe0ff */
[----:B------:R-:W-:Y:S01]  /*2ef90*/  STS.64 [R5], R136 ;  /* 0x0000008805007388 */ /* 0x000fe20000000a00 */
[----:B----4-:R-:W-:-:S03]  /*2efa0*/  IMAD.IADD R4, R8, 0x1, R0 ;  /* 0x0000000108047824 */ /* 0x010fc600078e0200 */
        /* <DEDUP_REMOVED lines=11> */
[----:B------:R-:W2:Y:S04]  /*2f060*/  LD.E R19, [R156.64+0x60] ;  /* 0x000060049c137980 */ /* 0x000ea8000c101900 */
[----:B------:R-:W4:Y:S04]  /*2f070*/  S2R R5, SR_TID.X ;  /* 0x0000000000057919 */ /* 0x000f280000002100 */
        /* <DEDUP_REMOVED lines=8> */
[----:B----4-:R-:W-:-:S03]  /*2f100*/  SHF.R.S32.HI R7, RZ, 0x1f, R5 ;  /* 0x0000001fff077819 */ /* 0x010fc60000011405 */
[----:B------:R-:W-:Y:S01]  /*2f110*/  IMAD.IADD R8, R56, 0x1, -R0 ;  /* 0x0000000138087824 */ /* 0x000fe200078e0a00 */
[----:B------:R-:W-:-:S04]  /*2f120*/  LEA.HI R6, R7, R5, RZ, 0x4 ;  /* 0x0000000507067211 */ /* 0x000fc800078f20ff */
[----:B------:R-:W-:Y:S02]  /*2f130*/  LEA.HI R3, R8, R8, RZ, 0x1 ;  /* 0x0000000808037211 */ /* 0x000fe400078f08ff */
[----:B------:R-:W-:-:S03]  /*2f140*/  SHF.R.S32.HI R6, RZ, 0x4, R6 ;  /* 0x00000004ff067819 */ /* 0x000fc60000011406 */
[C---:B------:R-:W-:Y:S01]  /*2f150*/  IMAD.SHL.U32 R4, R3.reuse, 0x4, RZ ;  /* 0x0000000403047824 */ /* 0x040fe200078e00ff */
        /* <DEDUP_REMOVED lines=12> */
[----:B------:R-:W4:Y:S04]  /*2f220*/  @P4 MUFU.LG2 R3, R9 ;  /* 0x0000000900034308 */ /* 0x000f280000000c00 */
        /* <DEDUP_REMOVED lines=9> */
[----:B----4-:R-:W-:-:S02]  /*2f2c0*/  LEA.HI R0, R7, R5, RZ, 0x5 ;  /* 0x0000000507007211 */ /* 0x010fc400078f28ff */
[----:B------:R-:W4:Y:S02]  /*2f2d0*/  @P3 MUFU.LG2 R7, R10 ;  /* 0x0000000a00073308 */ /* 0x000f240000000c00 */
        /* <DEDUP_REMOVED lines=10> */
[----:B----4-:R-:W-:Y:S01]  /*2f380*/  @P3 FMUL.FTZ R7, R7, 0.69314718246459960938 ;  /* 0x3f31721807073820 */ /* 0x010fe20000410000 */
[----:B------:R-:W-:-:S02]  /*2f390*/  SHF.R.S32.HI R0, RZ, 0x2, R0 ;  /* 0x00000002ff007819 */ /* 0x000fc40000011400 */
[----:B------:R-:W-:Y:S01]  /*2f3a0*/  MOV R10, 0xff800000 ;  /* 0xff800000000a7802 */ /* 0x000fe20000000f00 */
[----:B------:R-:W-:Y:S01]  /*2f3b0*/  @P3 FFMA.FTZ R10, R2, R54, R7 ;  /* 0x00000036020a3223 */ /* 0x000fe20000010007 */
[----:B------:R-:W-:Y:S01]  /*2f3c0*/  LEA R0, R4, R0, 0x4 ;  /* 0x0000000004007211 */ /* 0x000fe200078e20ff */
[----:B------:R-:W-:Y:S02]  /*2f3d0*/  IMAD.SHL.U32 R4, R8, 0x4, RZ ;  /* 0x0000000408047824 */ /* 0x000fe400078e00ff */
[----:B---3--:R-:W-:-:S04]  /*2f3e0*/  IMAD R3, R16, UR10, R60 ;  /* 0x0000000a10037c24 */ /* 0x008fc8000f8e023c */
        /* <DEDUP_REMOVED lines=15> */
.L_x_4233:
[----:B------:R-:W-:Y:S05]  /*2f4e0*/  BSYNC B0 ;  /* 0x0000000000007941 */ /* 0x000fea0003800000 */
.L_x_4232:
        /* <DEDUP_REMOVED lines=37> */
[----:B------:R-:W-:Y:S05]  /*2f740*/  @P6 RET.REL.NODEC R4 `(_ZN5flash24flash_fwd_splitkv_kernelI23Flash_fwd_kernel_traitsILi64ELi64ELi256ELi4ELb0ELb0EN7cutlass6half_tE19Flash_kernel_traitsILi64ELi64ELi256ELi4ES3_EELb1ELb0ELb1ELb0ELb0ELb0ELb1ELb1EEEvNS_16Flash_fwd_paramsE) ;  /* 0xfffd08b004006950 */ /* 0x000fea0003c3ffff */
[----:B------:R-:W-:Y:S02]  /*2f750*/  ULDC.64 UR4, c[0x0][0x118] ;  /* 0x0000460000047ab9 */ /* 0x000fe40000000a00 */
[----:B------:R2:W-:Y:S02]  /*2f760*/  ST.E.128 [R2.64+0x3800], R20 ;  /* 0x0038001402007985 */ /* 0x0005e4000c101d04 */
[----:B-12---:R-:W-:-:S02]  /*2f770*/  MOV R2, R9 ;  /* 0x0000000900027202 */ /* 0x006fc40000000f00 */
[----:B------:R-:W-:-:S04]  /*2f780*/  MOV R3, 0x0 ;  /* 0x0000000000037802 */ /* 0x000fc80000000f00 */
[----:B------:R-:W-:Y:S05]  /*2f790*/  RET.REL.NODEC R2 `(_ZN5flash24flash_fwd_splitkv_kernelI23Flash_fwd_kernel_traitsILi64ELi64ELi256ELi4ELb0ELb0EN7cutlass6half_tE19Flash_kernel_traitsILi64ELi64ELi256ELi4ES3_EELb1ELb0ELb1ELb0ELb0ELb0ELb1ELb1EEEvNS_16Flash_fwd_paramsE) ;  /* 0xfffd086002007950 */ /* 0x000fea0003c3ffff */
.L_x_4230:
[----:B-1----:R1:W5:Y:S01]  /*2f7a0*/  LDL R0, [R1+0x8] ;  /* 0x0000080001007983 */ /* 0x0023620000100800 */
[----:B------:R-:W-:Y:S02]  /*2f7b0*/  MOV R5, 0x2 ;  /* 0x0000000200057802 */ /* 0x000fe40000000f00 */
[----:B------:R-:W-:Y:S02]  /*2f7c0*/  MOV R4, 0x2f7e0 ;  /* 0x0002f7e000047802 */ /* 0x000fe40000000f00 */
[----:B-12--5:R-:W-:Y:S05]  /*2f7d0*/  CALL.REL.NOINC `($__internal_20_$__cuda_sm70_shflsync_bfly_p) ;  /* 0x0000012000007944 */ /* 0x026fea0003c00000 */
[----:B------:R-:W-:Y:S01]  /*2f7e0*/  MOV R0, R6 ;  /* 0x0000000600007202 */ /* 0x000fe20000000f00 */
[----:B------:R-:W-:Y:S05]  /*2f7f0*/  BRA `(.L_x_4234) ;  /* 0xfffff1f000007947 */ /* 0x000fea000383ffff */
.L_x_4231:
[----:B------:R-:W-:Y:S02]  /*2f800*/  MOV R5, 0x1 ;  /* 0x0000000100057802 */ /* 0x000fe40000000f00 */
[----:B------:R-:W-:Y:S02]  /*2f810*/  MOV R4, 0x2f830 ;  /* 0x0002f83000047802 */ /* 0x000fe40000000f00 */
[----:B--2--5:R-:W-:Y:S05]  /*2f820*/  CALL.REL.NOINC `($__internal_20_$__cuda_sm70_shflsync_bfly_p) ;  /* 0x000000d000007944 */ /* 0x024fea0003c00000 */
[----:B------:R-:W-:Y:S02]  /*2f830*/  FADD.FTZ R9, R0, R6 ;  /* 0x0000000600097221 */ /* 0x000fe40000010000 */
[----:B------:R1:W5:Y:S01]  /*2f840*/  LDL R0, [R1+0x4] ;  /* 0x0000040001007983 */ /* 0x0003620000100800 */
[----:B------:R-:W-:Y:S02]  /*2f850*/  MOV R5, 0x2 ;  /* 0x0000000200057802 */ /* 0x000fe40000000f00 */
[----:B------:R-:W-:-:S02]  /*2f860*/  MOV R4, 0x2f880 ;  /* 0x0002f88000047802 */ /* 0x000fc40000000f00 */
[----:B-1---5:R-:W-:Y:S05]  /*2f870*/  CALL.REL.NOINC `($__internal_20_$__cuda_sm70_shflsync_bfly_p) ;  /* 0x0000008000007944 */ /* 0x022fea0003c00000 */
[----:B------:R-:W2:Y:S01]  /*2f880*/  LDL.LU R0, [R1+0x4] ;  /* 0x0000040001007983 */ /* 0x000ea20000300800 */
[----:B------:R-:W-:-:S02]  /*2f890*/  MOV R5, 0x1 ;  /* 0x0000000100057802 */ /* 0x000fc40000000f00 */
[----:B------:R-:W-:Y:S01]  /*2f8a0*/  MOV R4, 0x2f8e0 ;  /* 0x0002f8e000047802 */ /* 0x000fe20000000f00 */
[----:B--2---:R-:W-:-:S05]  /*2f8b0*/  FADD.FTZ R3, R0, R6 ;  /* 0x0000000600037221 */ /* 0x004fca0000010000 */
[----:B------:R-:W-:Y:S02]  /*2f8c0*/  MOV R0, R3 ;  /* 0x0000000300007202 */ /* 0x000fe40000000f00 */
[----:B------:R-:W-:Y:S05]  /*2f8d0*/  CALL.REL.NOINC `($__internal_20_$__cuda_sm70_shflsync_bfly_p) ;  /* 0x0000002000007944 */ /* 0x000fea0003c00000 */
[----:B------:R-:W-:Y:S01]  /*2f8e0*/  MOV R4, R6 ;  /* 0x0000000600047202 */ /* 0x000fe20000000f00 */
[----:B------:R-:W-:Y:S05]  /*2f8f0*/  BRA `(.L_x_4235) ;  /* 0xfffff18000007947 */ /* 0x000fea000383ffff */
        .weak           $__internal_20_$__cuda_sm70_shflsync_bfly_p
        .type           $__internal_20_$__cuda_sm70_shflsync_bfly_p,@function
        .size           $__internal_20_$__cuda_sm70_shflsync_bfly_p,(.L_x_7723 - $__internal_20_$__cuda_sm70_shflsync_bfly_p)
$__internal_20_$__cuda_sm70_shflsync_bfly_p:
[----:B------:R-:W-:Y:S04]  /*2f900*/  WARPSYNC R7 ;  /* 0x0000000700007348 */ /* 0x000fe80003800000 */
[----:B------:R1:W2:Y:S02]  /*2f910*/  SHFL.BFLY PT, R6, R0, R5, R8 ;  /* 0x0c00000500067389 */ /* 0x0002a400000e0008 */
[----:B-1----:R-:W-:-:S04]  /*2f920*/  MOV R5, 0x0 ;  /* 0x0000000000057802 */ /* 0x002fc80000000f00 */
[----:B--2---:R-:W-:Y:S05]  /*2f930*/  RET.REL.NODEC R4 `(_ZN5flash24flash_fwd_splitkv_kernelI23Flash_fwd_kernel_traitsILi64ELi64ELi256ELi4ELb0ELb0EN7cutlass6half_tE19Flash_kernel_traitsILi64ELi64ELi256ELi4ES3_EELb1ELb0ELb1ELb0ELb0ELb0ELb1ELb1EEEvNS_16Flash_fwd_paramsE) ;  /* 0xfffd06c004007950 */ /* 0x004fea0003c3ffff */
.L_x_4236:
        /* <DEDUP_REMOVED lines=12> */
.L_x_7723:


//--------------------- .text._ZN5flash24flash_fwd_splitkv_kernelI23Flash_fwd_kernel_traitsILi64ELi64ELi256ELi4ELb0ELb0EN7cutlass6half_tE19Flash_kernel_traitsILi64ELi64ELi256ELi4ES3_EELb1ELb0ELb1ELb0ELb0ELb1ELb1ELb1EEEvNS_16Flash_fwd_paramsE --------------------------
	.section	.text._ZN5flash24flash_fwd_splitkv_kernelI23Flash_fwd_kernel_traitsILi64ELi64ELi256ELi4ELb0ELb0EN7cutlass6half_tE19Flash_kernel_traitsILi64ELi64ELi256ELi4ES3_EELb1ELb0ELb1ELb0ELb0ELb1ELb1ELb1EEEvNS_16Flash_fwd_paramsE,"ax",@progbits
	.sectioninfo	@"SHI_REGISTERS=255"
	.align	128
        .global         _ZN5flash24flash_fwd_splitkv_kernelI23Flash_fwd_kernel_traitsILi64ELi64ELi256ELi4ELb0ELb0EN7cutlass6half_tE19Flash_kernel_traitsILi64ELi64ELi256ELi4ES3_EELb1ELb0ELb1ELb0ELb0ELb1ELb1ELb1EEEvNS_16Flash_fwd_paramsE
        .type           _ZN5flash24flash_fwd_splitkv_kernelI23Flash_fwd_kernel_traitsILi64ELi64ELi256ELi4ELb0ELb0EN7cutlass6half_tE19Flash_kernel_traitsILi64ELi64ELi256ELi4ES3_EELb1ELb0ELb1ELb0ELb0ELb1ELb1ELb1EEEvNS_16Flash_fwd_paramsE,@function
        .size           _ZN5flash24flash_fwd_splitkv_kernelI23Flash_fwd_kernel_traitsILi64ELi64ELi256ELi4ELb0ELb0EN7cutlass6half_tE19Flash_kernel_traitsILi64ELi64ELi256ELi4ES3_EELb1ELb0ELb1ELb0ELb0ELb1ELb1ELb1EEEvNS_16Flash_fwd_paramsE,(.L_x_7725 - _ZN5flash24flash_fwd_splitkv_kernelI23Flash_fwd_kernel_traitsILi64ELi64ELi256ELi4ELb0ELb0EN7cutlass6half_tE19Flash_kernel_traitsILi64ELi64ELi256ELi4ES3_EELb1ELb0ELb1ELb0ELb0ELb1ELb1ELb1EEEvNS_16Flash_fwd_paramsE)
        .other          _ZN5flash24flash_fwd_splitkv_kernelI23Flash_fwd_kernel_traitsILi64ELi64ELi256ELi4ELb0ELb0EN7cutlass6half_tE19Flash_kernel_traitsILi64ELi64ELi256ELi4ES3_EELb1ELb0ELb1ELb0ELb0ELb1ELb1ELb1EEEvNS_16Flash_fwd_paramsE,@"STO_CUDA_ENTRY STV_DEFAULT"
_ZN5flash24flash_fwd_splitkv_kernelI23Flash_fwd_kernel_traitsILi64ELi64ELi256ELi4ELb0ELb0EN7cutlass6half_tE19Flash_kernel_traitsILi64ELi64ELi256ELi4ES3_EELb1ELb0ELb1ELb0ELb0ELb1ELb1ELb1EEEvNS_16Flash_fwd_paramsE:
.text._ZN5flash24flash_fwd_splitkv_kernelI23Flash_fwd_kernel_traitsILi64ELi64ELi256ELi4ELb0ELb0EN7cutlass6half_tE19Flash_kernel_traitsILi64ELi64ELi256ELi4ES3_EELb1ELb0ELb1ELb0ELb0ELb1ELb1ELb1EEEvNS_16Flash_fwd_paramsE:
        /* <DEDUP_REMOVED lines=30> */
[----:B-1-3--:R-:W-:Y:S05]  /*01e0*/  CALL.REL.NOINC `($_ZN5flash24flash_fwd_splitkv_kernelI23Flash_fwd_kernel_traitsILi64ELi64ELi256ELi4ELb0ELb0EN7cutlass6half_tE19Flash_kernel_traitsILi64ELi64ELi256ELi4ES3_EELb1ELb0ELb1ELb0ELb0ELb1ELb1ELb1EEEvNS_16Flash_fwd_paramsE$_ZN5flash30compute_attn_1rowblock_splitkvI23Flash_fwd_kernel_traitsILi64ELi64ELi256ELi4ELb0ELb0EN7cutlass6half_tE19Flash_kernel_traitsILi64ELi64ELi256ELi4ES3_EELb1ELb0ELb1ELb0ELb0ELb1ELb1ELb1ENS_16Flash_fwd_paramsEEEvRKT8_iiiii) ;  /* 0x0000002000007944 */ /* 0x00afea0003c00000 */
[----:B------:R-:W-:Y:S05]  /*01f0*/  BSYNC B3 ;  /* 0x0000000000037941 */ /* 0x000fea0003800000 */
.L_x_4237:
[----:B------:R-:W-:Y:S05]  /*0200*/  EXIT ;  /* 0x000000000000794d */ /* 0x000fea0003800000 */
        .type           $_ZN5flash24flash_fwd_splitkv_kernelI23Flash_fwd_kernel_traitsILi64ELi64ELi256ELi4ELb0ELb0EN7cutlass6half_tE19Flash_kernel_traitsILi64ELi64ELi256ELi4ES3_EELb1ELb0ELb1ELb0ELb0ELb1ELb1ELb1EEEvNS_16Flash_fwd_paramsE$_ZN5flash30compute_attn_1rowblock_splitkvI23Flash_fwd_kernel_traitsILi64ELi64ELi256ELi4ELb0ELb0EN7cutlass6half_tE19Flash_kernel_traitsILi64ELi64ELi256ELi4ES3_EELb1ELb0ELb1ELb0ELb0ELb1ELb1ELb1ENS_16Flash_fwd_paramsEEEvRKT8_iiiii,@function
        .size           $_ZN5flash24flash_fwd_splitkv_kernelI23Flash_fwd_kernel_traitsILi64ELi64ELi256ELi4ELb0ELb0EN7cutlass6half_tE19Flash_kernel_traitsILi64ELi64ELi256ELi4ES3_EELb1ELb0ELb1ELb0ELb0ELb1ELb1ELb1EEEvNS_16Flash_fwd_paramsE$_ZN5flash30compute_attn_1rowblock_splitkvI23Flash_fwd_kernel_traitsILi64ELi64ELi256ELi4ELb0ELb0EN7cutlass6half_tE19Flash_kernel_traitsILi64ELi64ELi256ELi4ES3_EELb1ELb0ELb1ELb0ELb0ELb1ELb1ELb1ENS_16Flash_fwd_paramsEEEvRKT8_iiiii,($__internal_21_$__cuda_sm70_shflsync_bfly_p - $_ZN5flash24flash_fwd_splitkv_kernelI23Flash_fwd_kernel_traitsILi64ELi64ELi256ELi4ELb0ELb0EN7cutlass6half_tE19Flash_kernel_traitsILi64ELi64ELi256ELi4ES3_EELb1ELb0ELb1ELb0ELb0ELb1ELb1ELb1EEEvNS_16Flash_fwd_paramsE$_ZN5flash30compute_attn_1rowblock_splitkvI23Flash_fwd_kernel_traitsILi64ELi64ELi256ELi4ELb0ELb0EN7cutlass6half_tE19Flash_kernel_traitsILi64ELi64ELi256ELi4ES3_EELb1ELb0ELb1ELb0ELb0ELb1ELb1ELb1ENS_16Flash_fwd_paramsEEEvRKT8_iiiii)
$_ZN5flash24flash_fwd_splitkv_kernelI23Flash_fwd_kernel_traitsILi64ELi64ELi256ELi4ELb0ELb0EN7cutlass6half_tE19Flash_kernel_traitsILi64ELi64ELi256ELi4ES3_EELb1ELb0ELb1ELb0ELb0ELb1ELb1ELb1EEEvNS_16Flash_fwd_paramsE$_ZN5flash30compute_attn_1rowblock_splitkvI23Flash_fwd_kernel_traitsILi64ELi64ELi256ELi4ELb0ELb0EN7cutlass6half_tE19Flash_kernel_traitsILi64ELi64ELi256ELi4ES3_EELb1ELb0ELb1ELb0ELb0ELb1ELb1ELb1ENS_16Flash_fwd_paramsEEEvRKT8_iiiii:
        /* <DEDUP_REMOVED lines=21> */
.L_x_4239:
[----:B------:R-:W-:Y:S05]  /*0360*/  BSYNC B0 ;  /* 0x0000000000007941 */ /* 0x000fea0003800000 */
.L_x_4238:
        /* <DEDUP_REMOVED lines=18> */
.L_x_4241:
[----:B------:R3:W5:Y:S02]  /*0490*/  LD.E R0, [R16.64+0xb8] ;  /* 0x0000b80610007980 */ /* 0x000764000c101900 */
.L_x_4242:
[----:B------:R-:W-:Y:S05]  /*04a0*/  BSYNC B0 ;  /* 0x0000000000007941 */ /* 0x000fea0003800000 */
.L_x_4240:
        /* <DEDUP_REMOVED lines=10> */
.L_x_4244:
[----:B------:R-:W4:Y:S01]  /*0550*/  LD.E.64 R2, [R16.64+0x108] ;  /* 0x0001080610027980 */ /* 0x000f22000c101b00 */
[----:B------:R-:W-:Y:S01]  /*0560*/  BSSY B0, `(.L_x_4246) ;  /* 0x0000006000007945 */ /* 0x000fe20003800000 */
[----:B------:R-:W-:Y:S01]  /*0570*/  IMAD.MOV.U32 R0, RZ, RZ, RZ ;  /* 0x000000ffff007224 */ /* 0x000fe200078e00ff */
[----:B----4-:R-:W-:-:S04]  /*0580*/  ISETP.NE.U32.AND P0, PT, R2, RZ, PT ;  /* 0x000000ff0200720c */ /* 0x010fc80003f05070 */
[----:B------:R-:W-:-:S13]  /*0590*/  ISETP.NE.AND.EX P0, PT, R3, RZ, PT, P0 ;  /* 0x000000ff0300720c */ /* 0x000fda0003f05300 */
[----:B------:R-:W-:Y:S05]  /*05a0*/  @!P0 BRA `(.L_x_4247) ;  /* 0x0000001000008947 */ /* 0x000fea0003800000 */
[----:B------:R4:W5:Y:S02]  /*05b0*/  LD.E R0, [R16.64+0xbc] ;  /* 0x0000bc0610007980 */ /* 0x000964000c101900 */
.L_x_4247:
[----:B------:R-:W-:Y:S05]  /*05c0*/  BSYNC B0 ;  /* 0x0000000000007941 */ /* 0x000fea0003800000 */
.L_x_4246:
[----:B-----5:R-:W-:Y:S02]  /*05d0*/  IADD3 R212, R166, R0, RZ ;  /* 0x00000000a6d47210 */ /* 0x020fe40007ffe0ff */
.L_x_4245:
[----:B------:R-:W-:Y:S05]  /*05e0*/  BSYNC B1 ;  /* 0x0000000000017941 */ /* 0x000fea0003800000 */
.L_x_4243:
[----:B------:R-:W5:Y:S01]  /*05f0*/  S2R R38, SR_CTAID.X ;  /* 0x0000000000267919 */ /* 0x000f620000002500 */
[----:B------:R-:W-:Y:S01]  /*0600*/  MOV R15, 0x1f0 ;  /* 0x000001f0000f7802 */ /* 0x000fe20000000f00 */
[----:B------:R-:W-:-:S03]  /*0610*/  IMAD.MOV.U32 R3, RZ, RZ, 0x0 ;  /* 0x00000000ff037424 */ /* 0x000fc600078e00ff */
[----:B------:R-:W-:Y:S01]  /*0620*/  MOV R2, R15 ;  /* 0x0000000f00027202 */ /* 0x000fe20000000f00 */
[----:B-----5:R-:W-:-:S05]  /*0630*/  IMAD.SHL.U32 R10, R38, 0x40, RZ ;  /* 0x00000040260a7824 */ /* 0x020fca00078e00ff */
[----:B------:R-:W-:-:S13]  /*0640*/  ISETP.GT.AND P0, PT, R14, R10, PT ;  /* 0x0000000a0e00720c */ /* 0x000fda0003f04270 */
[----:B------:R-:W-:Y:S05]  /*0650*/  @!P0 RET.REL.NODEC R2 `(_ZN5flash24flash_fwd_splitkv_kernelI23Flash_fwd_kernel_traitsILi64ELi64ELi256ELi4ELb0ELb0EN7cutlass6half_tE19Flash_kernel_traitsILi64ELi64ELi256ELi4ES3_EELb1ELb0ELb1ELb0ELb0ELb1ELb1ELb1EEEvNS_16Flash_fwd_paramsE) ;  /* 0xfffff9a002008950 */ /* 0x000fea0003c3ffff */
        /* <DEDUP_REMOVED lines=137> */
[----:B------:R-:W-:Y:S05]  /*0ef0*/  @P0 RET.REL.NODEC R2 `(_ZN5flash24flash_fwd_splitkv_kernelI23Flash_fwd_kernel_traitsILi64ELi64ELi256ELi4ELb0ELb0EN7cutlass6half_tE19Flash_kernel_traitsILi64ELi64ELi256ELi4ES3_EELb1ELb0ELb1ELb0ELb0ELb1ELb1ELb1EEEvNS_16Flash_fwd_paramsE) ;  /* 0xfffff10002000950 */ /* 0x000fea0003c3ffff */
[----:B---3--:R-:W-:Y:S02]  /*0f00*/  MOV R0, 0xff800000 ;  /* 0xff80000000007802 */ /* 0x008fe40000000f00 */
[----:B------:R-:W-:Y:S02]  /*0f10*/  MOV R2, R15 ;  /* 0x0000000f00027202 */ /* 0x000fe40000000f00 */
[----:B------:R-:W-:Y:S01]  /*0f20*/  MOV R3, 0x0 ;  /* 0x0000000000037802 */ /* 0x000fe20000000f00 */
[----:B------:R1:W-:Y:S03]  /*0f30*/  ST.E [R4.64+0xe0], R0 ;  /* 0x0000e00004007985 */ /* 0x0003e6000c101906 */
[----:B------:R-:W-:Y:S05]  /*0f40*/  RET.REL.NODEC R2 `(_ZN5flash24flash_fwd_splitkv_kernelI23Flash_fwd_kernel_traitsILi64ELi64ELi256ELi4ELb0ELb0EN7cutlass6half_tE19Flash_kernel_traitsILi64ELi64ELi256ELi4ES3_EELb1ELb0ELb1ELb0ELb0ELb1ELb1ELb1EEEvNS_16Flash_fwd_paramsE) ;  /* 0xfffff0b002007950 */ /* 0x000fea0003c3ffff */
.L_x_4248:
        /* <DEDUP_REMOVED lines=117> */
.L_x_4250:
        /* <DEDUP_REMOVED lines=51> */
[----:B------:R-:W-:Y:S01]  /*19d0*/  ISETP.GE.AND P1, PT, R2, RZ, PT ;  /* 0x000000ff0200720c */ /* 0x000fe20003f26270 */
[----:B------:R-:W-:Y:S01]  /*19e0*/  IMAD.MOV.U32 R3, RZ, RZ, R7 ;  /* 0x000000ffff037224 */ /* 0x000fe200078e0007 */
[----:B------:R-:W-:Y:S02]  /*19f0*/  MOV R2, R4 ;  /* 0x0000000400027202 */ /* 0x000fe40000000f00 */
[----:B------:R-:W-:Y:S01]  /*1a00*/  @!P0 IADD3 R8, R8, 0x1, RZ ;  /* 0x0000000108088810 */ /* 0x000fe20007ffe0ff */
[----:B------:R-:W-:Y:S01]  /*1a10*/  IMAD R5, R23, R190, R5 ;  /* 0x000000be17057224 */ /* 0x000fe200078e0205 */
[----:B------:R-:W-:Y:S01]  /*1a20*/  ISETP.NE.AND P0, PT, R9, RZ, PT ;  /* 0x000000ff0900720c */ /* 0x000fe20003f05270 */
[----:B------:R-:W-:Y:S01]  /*1a30*/  IMAD.WIDE.U32 R2, R190, R22, R2 ;  /* 0x00000016be027225 */ /* 0x000fe200078e0002 */
[----:B------:R-:W-:-:S03]  /*1a40*/  @P2 IADD3 R8, R8, 0x1, RZ ;  /* 0x0000000108082810 */ /* 0x000fc60007ffe0ff */
[----:B------:R-:W-:Y:S01]  /*1a50*/  @!P3 IMAD.WIDE.U32 R6, R25, R13, RZ ;  /* 0x0000000d1906b225 */ /* 0x000fe200078e00ff */
[----:B------:R-:W-:-:S04]  /*1a60*/  IADD3 R5, R3, R5, RZ ;  /* 0x0000000503057210 */ /* 0x000fc80007ffe0ff */
[----:B------:R-:W-:Y:S01]  /*1a70*/  @!P3 IADD3 R3, R7, R0, RZ ;  /* 0x000000000703b210 */ /* 0x000fe20007ffe0ff */
[----:B------:R-:W-:Y:S01]  /*1a80*/  IMAD.MOV.U32 R0, RZ, RZ, R8 ;  /* 0x000000ffff007224 */ /* 0x000fe200078e0008 */
[----:B------:R-:W-:Y:S02]  /*1a90*/  @P3 IADD3 R8, R13, R24, RZ ;  /* 0x000000180d083210 */ /* 0x000fe40007ffe0ff */
[----:B------:R-:W-:Y:S01]  /*1aa0*/  MOV R4, R2 ;  /* 0x0000000200047202 */ /* 0x000fe20000000f00 */
[----:B------:R-:W-:Y:S01]  /*1ab0*/  @!P1 IMAD.MOV R0, RZ, RZ, -R0 ;  /* 0x000000ffff009224 */ /* 0x000fe200078e0a00 */
[----:B------:R-:W-:Y:S02]  /*1ac0*/  @!P3 MOV R2, R6 ;  /* 0x000000060002b202 */ /* 0x000fe40000000f00 */
[----:B------:R-:W-:Y:S01]  /*1ad0*/  @!P0 LOP3.LUT R0, RZ, R9, RZ, 0x33, !PT ;  /* 0x00000009ff008212 */ /* 0x000fe200078e33ff */
[----:B------:R-:W-:Y:S01]  /*1ae0*/  @!P3 IMAD R7, R19, R12, RZ ;  /* 0x0000000c1307b224 */ /* 0x000fe200078e02ff */
[----:B------:R-:W-:Y:S01]  /*1af0*/  @!P3 SHF.R.S32.HI R6, RZ, 0x1f, R12 ;  /* 0x0000001fff06b819 */ /* 0x000fe2000001140c */
[----:B------:R-:W-:Y:S01]  /*1b00*/  @P3 IMAD R11, R28, R8, RZ ;  /* 0x000000081c0b3224 */ /* 0x000fe200078e02ff */
[----:B------:R-:W-:Y:S01]  /*1b10*/  SHF.R.S32.HI R28, RZ, 0x1f, R0 ;  /* 0x0000001fff1c7819 */ /* 0x000fe20000011400 */
[----:B------:R-:W-:-:S02]  /*1b20*/  IMAD R10, R21, R0, RZ ;  /* 0x00000000150a7224 */ /* 0x000fc400078e02ff */
[----:B------:R-:W-:Y:S02]  /*1b30*/  @!P3 IMAD R13, R18, R6, R7 ;  /* 0x00000006120db224 */ /* 0x000fe400078e0207 */
[----:B------:R-:W-:-:S04]  /*1b40*/  @P3 IMAD.WIDE.U32 R8, R25, R8, RZ ;  /* 0x0000000819083225 */ /* 0x000fc800078e00ff */
[----:B------:R-:W-:-:S04]  /*1b50*/  @!P3 IMAD.WIDE.U32 R6, R18, R12, R2 ;  /* 0x0000000c1206b225 */ /* 0x000fc800078e0002 */
        /* <DEDUP_REMOVED lines=9> */
.L_x_4251:
[----:B-1----:R-:W-:Y:S05]  /*1bf0*/  BSYNC B0 ;  /* 0x0000000000007941 */ /* 0x002fea0003800000 */
.L_x_4249:
[----:B------:R-:W2:Y:S04]  /*1c00*/  LDL R33, [R1+0x18] ;  /* 0x0000180001217983 */ /* 0x000ea80000100800 */
[----:B------:R-:W3:Y:S01]  /*1c10*/  LDL R35, [R1+0x1c] ;  /* 0x00001c0001237983 */ /* 0x000ee20000100800 */
[----:B------:R-:W-:-:S03]  /*1c20*/  ISETP.NE.AND P1, PT, R29, -0x1, PT ;  /* 0xffffffff1d00780c */ /* 0x000fc60003f25270 */
[----:B------:R-:W4:Y:S04]  /*1c30*/  LD.E.64 R4, [R16.64+0x30] ;  /* 0x0000300610047980 */ /* 0x000f28000c101b00 */
[----:B------:R-:W4:Y:S04]  /*1c40*/  LD.E.64 R12, [R16.64+0x48] ;  /* 0x00004806100c7980 */ /* 0x000f28000c101b00 */
[----:B------:R-:W4:Y:S04]  /*1c50*/  LD.E.64 R20, [R16.64+0x8] ;  /* 0x0000080610147980 */ /* 0x000f28000c101b00 */
[----:B------:R-:W4:Y:S04]  /*1c60*/  @!P1 LD.E.64 R6, [R16.64+0x18] ;  /* 0x0000180610069980 */ /* 0x000f28000c101b00 */
[----:B------:R-:W4:Y:S04]  /*1c70*/  LD.E.64 R24, [R16.64+0x10] ;  /* 0x0000100610187980 */ /* 0x000f28000c101b00 */
[----:B------:R-:W4:Y:S04]  /*1c80*/  LD.E R40, [R16.64+0xc0] ;  /* 0x0000c00610287980 */ /* 0x000f28000c101900 */
        /* <DEDUP_REMOVED lines=9> */
[----:B------:R-:W-:Y:S01]  /*1d20*/  SHF.R.S32.HI R135, RZ, 0x1f, R134 ;  /* 0x0000001fff877819 */ /* 0x000fe20000011486 */
[----:B------:R-:W-:-:S03]  /*1d30*/  IMAD.SHL.U32 R8, R80, 0x40, RZ ;  /* 0x0000004050087824 */ /* 0x000fc600078e00ff */
[----:B------:R-:W-:Y:S02]  /*1d40*/  IADD3.X R3, R135, R9, RZ, P0, !PT ;  /* 0x0000000987037210 */ /* 0x000fe400007fe4ff */
[----:B------:R-:W-:Y:S01]  /*1d50*/  LOP3.LUT R8, R8, 0x1c0, RZ, 0xc0, !PT ;  /* 0x000001c008087812 */ /* 0x000fe200078ec0ff */
[----:B------:R-:W-:-:S04]  /*1d60*/  IMAD R10, R27, R18, RZ ;  /* 0x000000121b0a7224 */ /* 0x000fc800078e02ff */
[----:B------:R-:W-:Y:S01]  /*1d70*/  IMAD R10, R28, R26, R10 ;  /* 0x0000001a1c0a7224 */ /* 0x000fe200078e020a */
[----:B------:R-:W-:Y:S02]  /*1d80*/  SHF.R.S32.HI R218, RZ, 0x1f, R32 ;  /* 0x0000001fffda7819 */ /* 0x000fe40000011420 */
[----:B------:R-:W-:Y:S02]  /*1d90*/  SHF.R.S32.HI R223, RZ, 0x1f, R39 ;  /* 0x0000001fffdf7819 */ /* 0x000fe40000011427 */
[----:B------:R-:W-:Y:S01]  /*1da0*/  SHF.R.S32.HI R81, RZ, 0x1f, R80 ;  /* 0x0000001fff517819 */ /* 0x000fe20000011450 */
[----:B------:R-:W-:Y:S01]  /*1db0*/  IMAD.MOV.U32 R188, RZ, RZ, 0x20 ;  /* 0x00000020ffbc7424 */ /* 0x000fe200078e00ff */
[C---:B------:R-:W-:Y:S01]  /*1dc0*/  SHF.L.U64.HI R220, R190.reuse, 0x4, R191 ;  /* 0x00000004bedc7819 */ /* 0x040fe200000102bf */
[----:B------:R-:W-:Y:S02]  /*1dd0*/  IMAD.SHL.U32 R118, R190, 0x10, RZ ;  /* 0x00000010be767824 */ /* 0x000fe400078e00ff */
[----:B--2---:R-:W-:-:S02]  /*1de0*/  IMAD R0, R23, R33, RZ ;  /* 0x0000002117007224 */ /* 0x004fc400078e02ff */
[----:B------:R-:W-:-:S04]  /*1df0*/  IMAD.WIDE.U32 R2, R14, R33, R2 ;  /* 0x000000210e027225 */ /* 0x000fc800078e0002 */
[----:B---3--:R-:W-:Y:S01]  /*1e00*/  IMAD R9, R14, R35, R0 ;  /* 0x000000230e097224 */ /* 0x008fe200078e0200 */
[----:B------:R-:W-:Y:S02]  /*1e10*/  LOP3.LUT R0, R8, 0x38, R134, 0xf8, !PT ;  /* 0x0000003808007812 */ /* 0x000fe400078ef886 */
        /* <DEDUP_REMOVED lines=9> */
[----:B----4-:R-:W-:Y:S01]  /*1eb0*/  @P1 IMAD.WIDE.U32 R8, R4, R29, RZ ;  /* 0x0000001d04081225 */ /* 0x010fe200078e00ff */
        /* <DEDUP_REMOVED lines=42> */
[----:B------:R-:W-:Y:S01]  /*2160*/  STL [R1+0x4], R40 ;  /* 0x0000042801007387 */ /* 0x000fe20000100800 */
[----:B------:R-:W-:-:S03]  /*2170*/  LEA.HI R2, R4, R166, RZ, 0x8 ;  /* 0x000000a604027211 */ /* 0x000fc600078f40ff */
[----:B------:R1:W-:Y:S01]  /*2180*/  STL [R1+0x10], R15 ;  /* 0x0000100f01007387 */ /* 0x0003e20000100800 */
[----:B------:R-:W-:-:S03]  /*2190*/  SHF.R.S32.HI R2, RZ, 0x8, R2 ;  /* 0x00000008ff027819 */ /* 0x000fc60000011402 */
[----:B------:R2:W-:Y:S01]  /*21a0*/  STL [R1], R29 ;  /* 0x0000001d01007387 */ /* 0x0005e20000100800 */
        /* <DEDUP_REMOVED lines=11> */
[C---:B------:R-:W-:Y:S01]  /*2260*/  SHF.L.U64.HI R219, R33.reuse, 0x4, R35 ;  /* 0x0000000421db7819 */ /* 0x040fe20000010223 */
        /* <DEDUP_REMOVED lines=9> */
[----:B------:R-:W3:Y:S04]  /*2300*/  LD.E.64 R4, [R16.64+0x120] ;  /* 0x0001200610047980 */ /* 0x000ee8000c101b00 */
[----:B------:R-:W4:Y:S04]  /*2310*/  LD.E.64 R6, [R16.64+0x118] ;  /* 0x0001180610067980 */ /* 0x000f28000c101b00 */
[----:B--2---:R-:W2:Y:S04]  /*2320*/  LD.E.64 R2, [R16.64+0x130] ;  /* 0x0001300610027980 */ /* 0x004ea8000c101b00 */
[----:B------:R-:W2:Y:S04]  /*2330*/  LD.E.64 R66, [R16.64+0x128] ;  /* 0x0001280610427980 */ /* 0x000ea8000c101b00 */
[----:B------:R-:W2:Y:S04]  /*2340*/  LD.E.64 R8, [R16.64+0x140] ;  /* 0x0001400610087980 */ /* 0x000ea8000c101b00 */
[----:B------:R-:W2:Y:S04]  /*2350*/  LD.E.64 R12, [R16.64+0x138] ;  /* 0x00013806100c7980 */ /* 0x000ea8000c101b00 */
[----:B------:R-:W2:Y:S04]  /*2360*/  LD.E R23, [R16.64+0xd0] ;  /* 0x0000d00610177980 */ /* 0x000ea8000c101900 */
[----:B------:R-:W2:Y:S04]  /*2370*/  LD.E.64 R26, [R16.64+0x108] ;  /* 0x00010806101a7980 */ /* 0x000ea8000c101b00 */
[----:B------:R-:W2:Y:S04]  /*2380*/  LD.E.64 R24, [R16.64+0x110] ;  /* 0x0001100610187980 */ /* 0x000ea8000c101b00 */
[----:B------:R-:W2:Y:S04]  /*2390*/  LD.E.64 R14, [R16.64+0x150] ;  /* 0x00015006100e7980 */ /* 0x000ea8000c101b00 */
[----:B------:R-:W2:Y:S01]  /*23a0*/  LD.E.64 R20, [R16.64+0x148] ;  /* 0x0001480610147980 */ /* 0x000ea2000c101b00 */
        /* <DEDUP_REMOVED lines=36> */
[----:B---3--:R-:W-:-:S04]  /*25f0*/  IMAD R0, R5, R32, RZ ;  /* 0x0000002005007224 */ /* 0x008fc800078e02ff */
[----:B------:R-:W-:Y:S02]  /*2600*/  IMAD R19, R4, R218, R0 ;  /* 0x000000da04137224 */ /* 0x000fe400078e0200 */
[----:B------:R-:W-:-:S04]  /*2610*/  IMAD.WIDE.U32 R4, R32, R4, R134 ;  /* 0x0000000420047225 */ /* 0x000fc800078e0086 */
[----:B----4-:R-:W-:Y:S01]  /*2620*/  IMAD R0, R7, R32, RZ ;  /* 0x0000002007007224 */ /* 0x010fe200078e02ff */
[----:B------:R-:W-:Y:S01]  /*2630*/  IADD3 R7, R5, R19, RZ ;  /* 0x0000001305077210 */ /* 0x000fe20007ffe0ff */
[----:B------:R-:W-:-:S04]  /*2640*/  IMAD.WIDE.U32 R10, R32, R6, R134 ;  /* 0x00000006200a7225 */ /* 0x000fc800078e0086 */
[----:B------:R-:W-:Y:S01]  /*2650*/  IMAD R5, R6, R218, R0 ;  /* 0x000000da06057224 */ /* 0x000fe200078e0200 */
[----:B------:R-:W-:Y:S01]  /*2660*/  SHF.R.S32.HI R0, RZ, 0x1f, R22 ;  /* 0x0000001fff007819 */ /* 0x000fe20000011416 */
[-C--:B--2---:R-:W-:Y:S02]  /*2670*/  IMAD R19, R3, R22.reuse, RZ ;  /* 0x0000001603137224 */ /* 0x084fe400078e02ff */
        /* <DEDUP_REMOVED lines=178> */
.L_x_4356:
        /* <DEDUP_REMOVED lines=35> */
[CC--:B------:R-:W-:Y:S02]  /*33d0*/  ISETP.GE.OR P2, PT, R91.reuse, R68.reuse, P0 ;  /* 0x000000445b00720c */ /* 0x0c0fe40000746670 */
        /* <DEDUP_REMOVED lines=27> */
[CC--:B------:R-:W-:Y:S02]  /*3590*/  ISETP.GE.OR P1, PT, R88.reuse, R68.reuse, P0 ;  /* 0x000000445800720c */ /* 0x0c0fe40000726670 */
[----:B------:R-:W-:Y:S02]  /*35a0*/  LOP3.LUT R33, R33, 0xfffffffd, RZ, 0xc0, !PT ;  /* 0xfffffffd21217812 */ /* 0x000fe400078ec0ff */
[----:B------:R-:W-:Y:S11]  /*35b0*/  ISETP.LT.OR P2, PT, R88, R69, P1 ;  /* 0x000000455800720c */ /* 0x000ff60000f41670 */
        /* <DEDUP_REMOVED lines=215> */
.L_x_4257:
[----:B------:R-:W-:Y:S05]  /*4330*/  BSYNC B0 ;  /* 0x0000000000007941 */ /* 0x000fea0003800000 */
.L_x_4256:
        /* <DEDUP_REMOVED lines=65> */
.L_x_4259:
[----:B------:R-:W-:Y:S05]  /*4750*/  BSYNC B0 ;  /* 0x0000000000007941 */ /* 0x000fea0003800000 */
.L_x_4258:
        /* <DEDUP_REMOVED lines=65> */
.L_x_4261:
[----:B------:R-:W-:Y:S05]  /*4b70*/  BSYNC B0 ;  /* 0x0000000000007941 */ /* 0x000fea0003800000 */
.L_x_4260:
        /* <DEDUP_REMOVED lines=72> */
.L_x_4263:
[----:B------:R-:W-:Y:S05]  /*5000*/  BSYNC B0 ;  /* 0x0000000000007941 */ /* 0x000fea0003800000 */
.L_x_4262:
        /* <DEDUP_REMOVED lines=65> */
.L_x_4265:
[----:B------:R-:W-:Y:S05]  /*5420*/  BSYNC B0 ;  /* 0x0000000000007941 */ /* 0x000fea0003800000 */
.L_x_4264:
        /* <DEDUP_REMOVED lines=72> */
.L_x_4267:
[----:B------:R-:W-:Y:S05]  /*58b0*/  BSYNC B0 ;  /* 0x0000000000007941 */ /* 0x000fea0003800000 */
.L_x_4266:
        /* <DEDUP_REMOVED lines=72> */
.L_x_4269:
[----:B------:R-:W-:Y:S05]  /*5d40*/  BSYNC B0 ;  /* 0x0000000000007941 */ /* 0x000fea0003800000 */
.L_x_4268:
        /* <DEDUP_REMOVED lines=72> */
.L_x_4271:
[----:B------:R-:W-:Y:S05]  /*61d0*/  BSYNC B0 ;  /* 0x0000000000007941 */ /* 0x000fea0003800000 */
.L_x_4270:
        /* <DEDUP_REMOVED lines=65> */
.L_x_4273:
[----:B------:R-:W-:Y:S05]  /*65f0*/  BSYNC B0 ;  /* 0x0000000000007941 */ /* 0x000fea0003800000 */
.L_x_4272:
        /* <DEDUP_REMOVED lines=72> */
.L_x_4275:
[----:B------:R-:W-:Y:S05]  /*6a80*/  BSYNC B0 ;  /* 0x0000000000007941 */ /* 0x000fea0003800000 */
.L_x_4274:
        /* <DEDUP_REMOVED lines=72> */
.L_x_4277:
[----:B------:R-:W-:Y:S05]  /*6f10*/  BSYNC B0 ;  /* 0x0000000000007941 */ /* 0x000fea0003800000 */
.L_x_4276:
        /* <DEDUP_REMOVED lines=72> */
.L_x_4279:
[----:B------:R-:W-:Y:S05]  /*73a0*/  BSYNC B0 ;  /* 0x0000000000007941 */ /* 0x000fea0003800000 */
.L_x_4278:
        /* <DEDUP_REMOVED lines=72> */
.L_x_4281:
[----:B------:R-:W-:Y:S05]  /*7830*/  BSYNC B0 ;  /* 0x0000000000007941 */ /* 0x000fea0003800000 */
.L_x_4280:
        /* <DEDUP_REMOVED lines=72> */
.L_x_4283:
[----:B------:R-:W-:Y:S05]  /*7cc0*/  BSYNC B0 ;  /* 0x0000000000007941 */ /* 0x000fea0003800000 */
.L_x_4282:
        /* <DEDUP_REMOVED lines=72> */
.L_x_4285:
[----:B------:R-:W-:Y:S05]  /*8150*/  BSYNC B0 ;  /* 0x0000000000007941 */ /* 0x000fea0003800000 */
.L_x_4284:
        /* <DEDUP_REMOVED lines=72> */
.L_x_4287:
[----:B------:R-:W-:Y:S05]  /*85e0*/  BSYNC B0 ;  /* 0x0000000000007941 */ /* 0x000fea0003800000 */
.L_x_4286:
        /* <DEDUP_REMOVED lines=10> */
.L_x_4255:
        /* <DEDUP_REMOVED lines=98> */
.L_x_4292:
[----:B------:R-:W-:Y:S05]  /*8cb0*/  BSYNC B0 ;  /* 0x0000000000007941 */ /* 0x000fea0003800000 */
.L_x_4291:
[----:B-1----:R-:W-:Y:S02]  /*8cc0*/  MOV R2, R70 ;  /* 0x0000004600027202 */ /* 0x002fe40000000f00 */
[----:B------:R-:W-:Y:S05]  /*8cd0*/  MOV R3, R71 ;  /* 0x0000004700037202 */ /* 0x000fea0000000f00 */
[----:B-----5:R1:W-:Y:S02]  /*8ce0*/  ST.E.128 [R2.64], R8 ;  /* 0x0000000802007985 */ /* 0x0203e4000c101d06 */
.L_x_4290:
[----:B------:R-:W-:Y:S05]  /*8cf0*/  BSYNC B1 ;  /* 0x0000000000017941 */ /* 0x000fea0003800000 */
.L_x_4289:
        /* <DEDUP_REMOVED lines=97> */
.L_x_4296:
[----:B------:R-:W-:Y:S05]  /*9310*/  BSYNC B0 ;  /* 0x0000000000007941 */ /* 0x000fea0003800000 */
.L_x_4295:
[C---:B-1----:R-:W-:Y:S04]  /*9320*/  LEA R2, P0, R118.reuse, R70, 0x1 ;  /* 0x0000004676027211 */ /* 0x042fe800078008ff */
[----:B------:R-:W-:Y:S05]  /*9330*/  LEA.HI.X R3, R118, R71, R220, 0x1, P0 ;  /* 0x0000004776037211 */ /* 0x000fea00000f0cdc */
[----:B-----5:R1:W-:Y:S04]  /*9340*/  ST.E.128 [R2.64], R8 ;  /* 0x0000000802007985 */ /* 0x0203e8000c101d06 */
.L_x_4294:
[----:B------:R-:W-:Y:S05]  /*9350*/  BSYNC B1 ;  /* 0x0000000000017941 */ /* 0x000fea0003800000 */
.L_x_4293:
        /* <DEDUP_REMOVED lines=97> */
.L_x_4300:
[----:B------:R-:W-:Y:S05]  /*9970*/  BSYNC B0 ;  /* 0x0000000000007941 */ /* 0x000fea0003800000 */
.L_x_4299:
[C---:B-1----:R-:W-:Y:S04]  /*9980*/  LEA R2, P0, R99.reuse, R70, 0x1 ;  /* 0x0000004663027211 */ /* 0x042fe800078008ff */
[----:B------:R-:W-:Y:S05]  /*9990*/  LEA.HI.X R3, R99, R71, R117, 0x1, P0 ;  /* 0x0000004763037211 */ /* 0x000fea00000f0c75 */
[----:B-----5:R1:W-:Y:S04]  /*99a0*/  ST.E.128 [R2.64], R8 ;  /* 0x0000000802007985 */ /* 0x0203e8000c101d06 */
.L_x_4298:
[----:B------:R-:W-:Y:S05]  /*99b0*/  BSYNC B1 ;  /* 0x0000000000017941 */ /* 0x000fea0003800000 */
.L_x_4297:
        /* <DEDUP_REMOVED lines=100> */
.L_x_4304:
[----:B------:R-:W-:Y:S05]  /*a000*/  BSYNC B0 ;  /* 0x0000000000007941 */ /* 0x000fea0003800000 */
.L_x_4303:
[----:B-1----:R-:W-:Y:S01]  /*a010*/  MOV R2, R70 ;  /* 0x0000004600027202 */ /* 0x002fe20000000f00 */
[----:B------:R-:W-:Y:S01]  /*a020*/  IMAD R0, R191, 0x60, RZ ;  /* 0x00000060bf007824 */ /* 0x000fe200078e02ff */
[----:B------:R-:W-:Y:S05]  /*a030*/  MOV R3, R71 ;  /* 0x0000004700037202 */ /* 0x000fea0000000f00 */
[----:B------:R-:W-:Y:S05]  /*a040*/  IMAD.WIDE.U32 R2, R190, 0x60, R2 ;  /* 0x00000060be027825 */ /* 0x000fea00078e0002 */
[----:B------:R-:W-:Y:S05]  /*a050*/  IADD3 R3, R3, R0, RZ ;  /* 0x0000000003037210 */ /* 0x000fea0007ffe0ff */
[----:B-----5:R1:W-:Y:S02]  /*a060*/  ST.E.128 [R2.64], R8 ;  /* 0x0000000802007985 */ /* 0x0203e4000c101d06 */
.L_x_4302:
[----:B------:R-:W-:Y:S05]  /*a070*/  BSYNC B1 ;  /* 0x0000000000017941 */ /* 0x000fea0003800000 */
.L_x_4301:
        /* <DEDUP_REMOVED lines=97> */
.L_x_4308:
[----:B------:R-:W-:Y:S05]  /*a690*/  BSYNC B0 ;  /* 0x0000000000007941 */ /* 0x000fea0003800000 */
.L_x_4307:
[C---:B-1----:R-:W-:Y:S04]  /*a6a0*/  LEA R2, P0, R98.reuse, R70, 0x1 ;  /* 0x0000004662027211 */ /* 0x042fe800078008ff */
[----:B------:R-:W-:Y:S05]  /*a6b0*/  LEA.HI.X R3, R98, R71, R116, 0x1, P0 ;  /* 0x0000004762037211 */ /* 0x000fea00000f0c74 */
[----:B-----5:R1:W-:Y:S04]  /*a6c0*/  ST.E.128 [R2.64], R8 ;  /* 0x0000000802007985 */ /* 0x0203e8000c101d06 */
.L_x_4306:
[----:B------:R-:W-:Y:S05]  /*a6d0*/  BSYNC B1 ;  /* 0x0000000000017941 */ /* 0x000fea0003800000 */
.L_x_4305:
        /* <DEDUP_REMOVED lines=100> */
.L_x_4312:
[----:B------:R-:W-:Y:S05]  /*ad20*/  BSYNC B0 ;  /* 0x0000000000007941 */ /* 0x000fea0003800000 */
.L_x_4311:
[----:B-1----:R-:W-:Y:S01]  /*ad30*/  MOV R2, R70 ;  /* 0x0000004600027202 */ /* 0x002fe20000000f00 */
[----:B------:R-:W-:Y:S01]  /*ad40*/  IMAD R0, R191, 0xa0, RZ ;  /* 0x000000a0bf007824 */ /* 0x000fe200078e02ff */
[----:B------:R-:W-:Y:S05]  /*ad50*/  MOV R3, R71 ;  /* 0x0000004700037202 */ /* 0x000fea0000000f00 */
[----:B------:R-:W-:Y:S05]  /*ad60*/  IMAD.WIDE.U32 R2, R190, 0xa0, R2 ;  /* 0x000000a0be027825 */ /* 0x000fea00078e0002 */
[----:B------:R-:W-:Y:S05]  /*ad70*/  IADD3 R3, R3, R0, RZ ;  /* 0x0000000003037210 */ /* 0x000fea0007ffe0ff */
[----:B-----5:R1:W-:Y:S02]  /*ad80*/  ST.E.128 [R2.64], R8 ;  /* 0x0000000802007985 */ /* 0x0203e4000c101d06 */
.L_x_4310:
[----:B------:R-:W-:Y:S05]  /*ad90*/  BSYNC B1 ;  /* 0x0000000000017941 */ /* 0x000fea0003800000 */
.L_x_4309:
        /* <DEDUP_REMOVED lines=100> */
.L_x_4316:
[----:B------:R-:W-:Y:S05]  /*b3e0*/  BSYNC B0 ;  /* 0x0000000000007941 */ /* 0x000fea0003800000 */
.L_x_4315:
[----:B-1----:R-:W-:Y:S01]  /*b3f0*/  MOV R2, R70 ;  /* 0x0000004600027202 */ /* 0x002fe20000000f00 */
[----:B------:R-:W-:Y:S01]  /*b400*/  IMAD R0, R191, 0xc0, RZ ;  /* 0x000000c0bf007824 */ /* 0x000fe200078e02ff */
[----:B------:R-:W-:Y:S05]  /*b410*/  MOV R3, R71 ;  /* 0x0000004700037202 */ /* 0x000fea0000000f00 */
[----:B------:R-:W-:Y:S05]  /*b420*/  IMAD.WIDE.U32 R2, R190, 0xc0, R2 ;  /* 0x000000c0be027825 */ /* 0x000fea00078e0002 */
[----:B------:R-:W-:Y:S05]  /*b430*/  IADD3 R3, R3, R0, RZ ;  /* 0x0000000003037210 */ /* 0x000fea0007ffe0ff */
[----:B-----5:R1:W-:Y:S02]  /*b440*/  ST.E.128 [R2.64], R8 ;  /* 0x0000000802007985 */ /* 0x0203e4000c101d06 */
.L_x_4314:
[----:B------:R-:W-:Y:S05]  /*b450*/  BSYNC B1 ;  /* 0x0000000000017941 */ /* 0x000fea0003800000 */
.L_x_4313:
        /* <DEDUP_REMOVED lines=100> */
.L_x_4320:
[----:B------:R-:W-:Y:S05]  /*baa0*/  BSYNC B0 ;  /* 0x0000000000007941 */ /* 0x000fea0003800000 */
.L_x_4319:
[----:B-1----:R-:W-:Y:S01]  /*bab0*/  MOV R2, R70 ;  /* 0x0000004600027202 */ /* 0x002fe20000000f00 */
[----:B------:R-:W-:Y:S01]  /*bac0*/  IMAD R0, R191, 0xe0, RZ ;  /* 0x000000e0bf007824 */ /* 0x000fe200078e02ff */
[----:B------:R-:W-:Y:S05]  /*bad0*/  MOV R3, R71 ;  /* 0x0000004700037202 */ /* 0x000fea0000000f00 */
[----:B------:R-:W-:Y:S05]  /*bae0*/  IMAD.WIDE.U32 R2, R190, 0xe0, R2 ;  /* 0x000000e0be027825 */ /* 0x000fea00078e0002 */
[----:B------:R-:W-:Y:S05]  /*baf0*/  IADD3 R3, R3, R0, RZ ;  /* 0x0000000003037210 */ /* 0x000fea0007ffe0ff */
[----:B-----5:R1:W-:Y:S02]  /*bb00*/  ST.E.128 [R2.64], R8 ;  /* 0x0000000802007985 */ /* 0x0203e4000c101d06 */
.L_x_4318:
[----:B------:R-:W-:Y:S05]  /*bb10*/  BSYNC B1 ;  /* 0x0000000000017941 */ /* 0x000fea0003800000 */
.L_x_4317:
        /* <DEDUP_REMOVED lines=97> */
.L_x_4324:
[----:B------:R-:W-:Y:S05]  /*c130*/  BSYNC B0 ;  /* 0x0000000000007941 */ /* 0x000fea0003800000 */
.L_x_4323:
[C---:B-1----:R-:W-:Y:S04]  /*c140*/  LEA R2, P0, R97.reuse, R70, 0x1 ;  /* 0x0000004661027211 */ /* 0x042fe800078008ff */
[----:B------:R-:W-:Y:S05]  /*c150*/  LEA.HI.X R3, R97, R71, R115, 0x1, P0 ;  /* 0x0000004761037211 */ /* 0x000fea00000f0c73 */
[----:B-----5:R1:W-:Y:S04]  /*c160*/  ST.E.128 [R2.64], R8 ;  /* 0x0000000802007985 */ /* 0x0203e8000c101d06 */
.L_x_4322:
[----:B------:R-:W-:Y:S05]  /*c170*/  BSYNC B1 ;  /* 0x0000000000017941 */ /* 0x000fea0003800000 */
.L_x_4321:
        /* <DEDUP_REMOVED lines=100> */
.L_x_4328:
[----:B------:R-:W-:Y:S05]  /*c7c0*/  BSYNC B0 ;  /* 0x0000000000007941 */ /* 0x000fea0003800000 */
.L_x_4327:
[----:B-1----:R-:W-:Y:S01]  /*c7d0*/  MOV R2, R70 ;  /* 0x0000004600027202 */ /* 0x002fe20000000f00 */
[----:B------:R-:W-:Y:S01]  /*c7e0*/  IMAD R0, R191, 0x120, RZ ;  /* 0x00000120bf007824 */ /* 0x000fe200078e02ff */
[----:B------:R-:W-:Y:S05]  /*c7f0*/  MOV R3, R71 ;  /* 0x0000004700037202 */ /* 0x000fea0000000f00 */
[----:B------:R-:W-:Y:S05]  /*c800*/  IMAD.WIDE.U32 R2, R190, 0x120, R2 ;  /* 0x00000120be027825 */ /* 0x000fea00078e0002 */
[----:B------:R-:W-:Y:S05]  /*c810*/  IADD3 R3, R3, R0, RZ ;  /* 0x0000000003037210 */ /* 0x000fea0007ffe0ff */
[----:B-----5:R1:W-:Y:S02]  /*c820*/  ST.E.128 [R2.64], R8 ;  /* 0x0000000802007985 */ /* 0x0203e4000c101d06 */
.L_x_4326:
[----:B------:R-:W-:Y:S05]  /*c830*/  BSYNC B1 ;  /* 0x0000000000017941 */ /* 0x000fea0003800000 */
.L_x_4325:
        /* <DEDUP_REMOVED lines=100> */
.L_x_4332:
[----:B------:R-:W-:Y:S05]  /*ce80*/  BSYNC B0 ;  /* 0x0000000000007941 */ /* 0x000fea0003800000 */
.L_x_4331:
[----:B-1----:R-:W-:Y:S01]  /*ce90*/  MOV R2, R70 ;  /* 0x0000004600027202 */ /* 0x002fe20000000f00 */
[----:B------:R-:W-:Y:S01]  /*cea0*/  IMAD R0, R191, 0x140, RZ ;  /* 0x00000140bf007824 */ /* 0x000fe200078e02ff */
[----:B------:R-:W-:Y:S05]  /*ceb0*/  MOV R3, R71 ;  /* 0x0000004700037202 */ /* 0x000fea0000000f00 */
[----:B------:R-:W-:Y:S05]  /*cec0*/  IMAD.WIDE.U32 R2, R190, 0x140, R2 ;  /* 0x00000140be027825 */ /* 0x000fea00078e0002 */
[----:B------:R-:W-:Y:S05]  /*ced0*/  IADD3 R3, R3, R0, RZ ;  /* 0x0000000003037210 */ /* 0x000fea0007ffe0ff */
[----:B-----5:R1:W-:Y:S02]  /*cee0*/  ST.E.128 [R2.64], R8 ;  /* 0x0000000802007985 */ /* 0x0203e4000c101d06 */
.L_x_4330:
[----:B------:R-:W-:Y:S05]  /*cef0*/  BSYNC B1 ;  /* 0x0000000000017941 */ /* 0x000fea0003800000 */
.L_x_4329:
        /* <DEDUP_REMOVED lines=100> */
.L_x_4336:
[----:B------:R-:W-:Y:S05]  /*d540*/  BSYNC B0 ;  /* 0x0000000000007941 */ /* 0x000fea0003800000 */
.L_x_4335:
[----:B-1----:R-:W-:Y:S01]  /*d550*/  MOV R2, R70 ;  /* 0x0000004600027202 */ /* 0x002fe20000000f00 */
[----:B------:R-:W-:Y:S01]  /*d560*/  IMAD R0, R191, 0x160, RZ ;  /* 0x00000160bf007824 */ /* 0x000fe200078e02ff */
[----:B------:R-:W-:Y:S05]  /*d570*/  MOV R3, R71 ;  /* 0x0000004700037202 */ /* 0x000fea0000000f00 */
[----:B------:R-:W-:Y:S05]  /*d580*/  IMAD.WIDE.U32 R2, R190, 0x160, R2 ;  /* 0x00000160be027825 */ /* 0x000fea00078e0002 */
[----:B------:R-:W-:Y:S05]  /*d590*/  IADD3 R3, R3, R0, RZ ;  /* 0x0000000003037210 */ /* 0x000fea0007ffe0ff */
[----:B-----5:R1:W-:Y:S02]  /*d5a0*/  ST.E.128 [R2.64], R8 ;  /* 0x0000000802007985 */ /* 0x0203e4000c101d06 */
.L_x_4334:
[----:B------:R-:W-:Y:S05]  /*d5b0*/  BSYNC B1 ;  /* 0x0000000000017941 */ /* 0x000fea0003800000 */
.L_x_4333:
        /* <DEDUP_REMOVED lines=100> */
.L_x_4340:
[----:B------:R-:W-:Y:S05]  /*dc00*/  BSYNC B0 ;  /* 0x0000000000007941 */ /* 0x000fea0003800000 */
.L_x_4339:
[----:B-1----:R-:W-:Y:S01]  /*dc10*/  MOV R2, R70 ;  /* 0x0000004600027202 */ /* 0x002fe20000000f00 */
[----:B------:R-:W-:Y:S01]  /*dc20*/  IMAD R0, R191, 0x180, RZ ;  /* 0x00000180bf007824 */ /* 0x000fe200078e02ff */
[----:B------:R-:W-:Y:S05]  /*dc30*/  MOV R3, R71 ;  /* 0x0000004700037202 */ /* 0x000fea0000000f00 */
[----:B------:R-:W-:Y:S05]  /*dc40*/  IMAD.WIDE.U32 R2, R190, 0x180, R2 ;  /* 0x00000180be027825 */ /* 0x000fea00078e0002 */
[----:B------:R-:W-:Y:S05]  /*dc50*/  IADD3 R3, R3, R0, RZ ;  /* 0x0000000003037210 */ /* 0x000fea0007ffe0ff */
[----:B-----5:R1:W-:Y:S02]  /*dc60*/  ST.E.128 [R2.64], R8 ;  /* 0x0000000802007985 */ /* 0x0203e4000c101d06 */
.L_x_4338:
[----:B------:R-:W-:Y:S05]  /*dc70*/  BSYNC B1 ;  /* 0x0000000000017941 */ /* 0x000fea0003800000 */
.L_x_4337:
        /* <DEDUP_REMOVED lines=100> */
.L_x_4344:
[----:B------:R-:W-:Y:S05]  /*e2c0*/  BSYNC B0 ;  /* 0x0000000000007941 */ /* 0x000fea0003800000 */
.L_x_4343:
[----:B-1----:R-:W-:Y:S01]  /*e2d0*/  MOV R2, R70 ;  /* 0x0000004600027202 */ /* 0x002fe20000000f00 */
[----:B------:R-:W-:Y:S01]  /*e2e0*/  IMAD R0, R191, 0x1a0, RZ ;  /* 0x000001a0bf007824 */ /* 0x000fe200078e02ff */
[----:B------:R-:W-:Y:S05]  /*e2f0*/  MOV R3, R71 ;  /* 0x0000004700037202 */ /* 0x000fea0000000f00 */
[----:B------:R-:W-:Y:S05]  /*e300*/  IMAD.WIDE.U32 R2, R190, 0x1a0, R2 ;  /* 0x000001a0be027825 */ /* 0x000fea00078e0002 */
[----:B------:R-:W-:Y:S05]  /*e310*/  IADD3 R3, R3, R0, RZ ;  /* 0x0000000003037210 */ /* 0x000fea0007ffe0ff */
[----:B-----5:R1:W-:Y:S02]  /*e320*/  ST.E.128 [R2.64], R8 ;  /* 0x0000000802007985 */ /* 0x0203e4000c101d06 */
.L_x_4342:
[----:B------:R-:W-:Y:S05]  /*e330*/  BSYNC B1 ;  /* 0x0000000000017941 */ /* 0x000fea0003800000 */
.L_x_4341:
        /* <DEDUP_REMOVED lines=100> */
.L_x_4348:
[----:B------:R-:W-:Y:S05]  /*e980*/  BSYNC B0 ;  /* 0x0000000000007941 */ /* 0x000fea0003800000 */
.L_x_4347:
[----:B-1----:R-:W-:Y:S01]  /*e990*/  MOV R2, R70 ;  /* 0x0000004600027202 */ /* 0x002fe20000000f00 */
[----:B------:R-:W-:Y:S01]  /*e9a0*/  IMAD R0, R191, 0x1c0, RZ ;  /* 0x000001c0bf007824 */ /* 0x000fe200078e02ff */
[----:B------:R-:W-:Y:S05]  /*e9b0*/  MOV R3, R71 ;  /* 0x0000004700037202 */ /* 0x000fea0000000f00 */
[----:B------:R-:W-:Y:S05]  /*e9c0*/  IMAD.WIDE.U32 R2, R190, 0x1c0, R2 ;  /* 0x000001c0be027825 */ /* 0x000fea00078e0002 */
[----:B------:R-:W-:Y:S05]  /*e9d0*/  IADD3 R3, R3, R0, RZ ;  /* 0x0000000003037210 */ /* 0x000fea0007ffe0ff */
[----:B-----5:R1:W-:Y:S02]  /*e9e0*/  ST.E.128 [R2.64], R8 ;  /* 0x0000000802007985 */ /* 0x0203e4000c101d06 */
.L_x_4346:
[----:B------:R-:W-:Y:S05]  /*e9f0*/  BSYNC B1 ;  /* 0x0000000000017941 */ /* 0x000fea0003800000 */
.L_x_4345:
        /* <DEDUP_REMOVED lines=99> */
.L_x_4352:
[----:B------:R-:W-:Y:S05]  /*f030*/  BSYNC B0 ;  /* 0x0000000000007941 */ /* 0x000fea0003800000 */
.L_x_4351:
[----:B-1----:R-:W-:Y:S01]  /*f040*/  MOV R2, R70 ;  /* 0x0000004600027202 */ /* 0x002fe20000000f00 */
[----:B------:R-:W-:Y:S01]  /*f050*/  IMAD R0, R191, 0x1e0, RZ ;  /* 0x000001e0bf007824 */ /* 0x000fe200078e02ff */
[----:B------:R-:W-:Y:S05]  /*f060*/  MOV R3, R71 ;  /* 0x0000004700037202 */ /* 0x000fea0000000f00 */
[----:B------:R-:W-:Y:S05]  /*f070*/  IMAD.WIDE.U32 R2, R190, 0x1e0, R2 ;  /* 0x000001e0be027825 */ /* 0x000fea00078e0002 */
[----:B------:R-:W-:Y:S05]  /*f080*/  IADD3 R3, R3, R0, RZ ;  /* 0x0000000003037210 */ /* 0x000fea0007ffe0ff */
[----:B-----5:R1:W-:Y:S02]  /*f090*/  ST.E.128 [R2.64], R8 ;  /* 0x0000000802007985 */ /* 0x0203e4000c101d06 */
.L_x_4350:
[----:B------:R-:W-:Y:S05]  /*f0a0*/  BSYNC B1 ;  /* 0x0000000000017941 */ /* 0x000fea0003800000 */
.L_x_4349:
        /* <DEDUP_REMOVED lines=11> */
.L_x_4254:
        /* <DEDUP_REMOVED lines=184> */
.L_x_4288:
[----:B------:R-:W-:Y:S05]  /*fce0*/  BSYNC B2 ;  /* 0x0000000000027941 */ /* 0x000fea0003800000 */
.L_x_4253:
        /* <DEDUP_REMOVED lines=92> */
.L_x_4354:
        /* <DEDUP_REMOVED lines=12> */
.L_x_4355:
[----:B------:R-:W-:Y:S05]  /*10370*/  BSYNC B0 ;  /* 0x0000000000007941 */ /* 0x000fea0003800000 */
.L_x_4353:
[----:B------:R-:W-:Y:S04]  /*10380*/  IADD3 R21, R21, -0x1, RZ ;  /* 0xffffffff15157810 */ /* 0x000fe80007ffe0ff */
[----:B------:R-:W-:Y:S11]  /*10390*/  ISETP.GT.AND P0, PT, R21, R119, PT ;  /* 0x000000771500720c */ /* 0x000ff60003f04270 */
[----:B------:R-:W-:Y:S02]  /*103a0*/  @!UPT UIADD3 URZ, URZ, URZ, URZ ;  /* 0x0000003f3f3ff290 */ /* 0x000fe4000fffe03f */
[----:B------:R-:W-:-:S05]  /*103b0*/  @P0 BRA `(.L_x_4356) ;  /* 0xffff2de000000947 */ /* 0x000fca000383ffff */
.L_x_4252:
        /* <DEDUP_REMOVED lines=8> */
[----:B------:R-:W4:Y:S01]  /*10440*/  S2R R47, SR_TID.X ;  /* 0x00000000002f7919 */ /* 0x000f220000002100 */
[----:B------:R-:W-:Y:S01]  /*10450*/  IMAD.SHL.U32 R4, R170, 0x10, RZ ;  /* 0x00000010aa047824 */ /* 0x000fe200078e00ff */
[----:B---3--:R-:W-:-:S13]  /*10460*/  ISETP.NE.AND P0, PT, R35, RZ, PT ;  /* 0x000000ff2300720c */ /* 0x008fda0003f05270 */
[----:B------:R-:W-:Y:S05]  /*10470*/  @!P0 BRA `(.L_x_4358) ;  /* 0x00002cd000008947 */ /* 0x000fea0003800000 */
[----:B-1--4-:R-:W3:Y:S01]  /*10480*/  LD.E.64 R2, [R16.64+0xf0] ;  /* 0x0000f00610027980 */ /* 0x012ee2000c101b00 */
[----:B------:R-:W-:-:S03]  /*10490*/  IMAD.MOV.U32 R0, RZ, RZ, RZ ;  /* 0x000000ffff007224 */ /* 0x000fc600078e00ff */
[----:B------:R-:W2:Y:S04]  /*104a0*/  LD.E.U8 R12, [R16.64+0x1b3] ;  /* 0x0001b306100c7980 */ /* 0x000ea8000c101100 */
[----:B------:R1:W5:Y:S04]  /*104b0*/  LD.E R39, [R16.64+0xc0] ;  /* 0x0000c00610277980 */ /* 0x000368000c101900 */
[----:B-----5:R1:W5:Y:S04]  /*104c0*/  LD.E.64 R30, [R16.64+0x148] ;  /* 0x00014806101e7980 */ /* 0x020368000c101b00 */
[----:B--2---:R1:W5:Y:S04]  /*104d0*/  LD.E.64 R28, [R16.64+0x150] ;  /* 0x00015006101c7980 */ /* 0x004368000c101b00 */
[----:B------:R-:W2:Y:S01]  /*104e0*/  S2R R5, SR_CTAID.X ;  /* 0x0000000000057919 */ /* 0x000ea20000002500 */
[----:B---3--:R-:W-:-:S04]  /*104f0*/  ISETP.NE.U32.AND P1, PT, R2, RZ, PT ;  /* 0x000000ff0200720c */ /* 0x008fc80003f25070 */
[----:B------:R-:W-:-:S13]  /*10500*/  ISETP.NE.AND.EX P1, PT, R3, RZ, PT, P1 ;  /* 0x000000ff0300720c */ /* 0x000fda0003f25310 */
[----:B------:R-:W-:-:S04]  /*10510*/  @P1 LEA R2, P0, R50, R2, 0x2 ;  /* 0x0000000232021211 */ /* 0x000fc800078010ff */
[----:B------:R-:W-:-:S05]  /*10520*/  @P1 LEA.HI.X R3, R50, R3, R218, 0x2, P0 ;  /* 0x0000000332031211 */ /* 0x000fca00000f14da */
[----:B------:R3:W4:Y:S01]  /*10530*/  @P1 LD.E R0, [R2.64] ;  /* 0x0000000602001980 */ /* 0x000722000c101900 */
[----:B--2---:R-:W-:Y:S01]  /*10540*/  IMAD.SHL.U32 R13, R5, 0x40, RZ ;  /* 0x00000040050d7824 */ /* 0x004fe200078e00ff */
        /* <DEDUP_REMOVED lines=10> */
[----:B---3--:R-:W-:-:S04]  /*105f0*/  IMAD.WIDE.U32 R2, R170, 0x30, R216 ;  /* 0x00000030aa027825 */ /* 0x008fc800078e00d8 */
        /* <DEDUP_REMOVED lines=80> */
.L_x_4363:
[----:B------:R-:W-:Y:S05]  /*10b00*/  BSYNC B0 ;  /* 0x0000000000007941 */ /* 0x000fea0003800000 */
.L_x_4362:
[----:B-----5:R3:W-:Y:S02]  /*10b10*/  STS.128 [R189], R4 ;  /* 0x00000004bd007388 */ /* 0x0207e40000000c00 */
.L_x_4361:
[----:B------:R-:W-:Y:S05]  /*10b20*/  BSYNC B1 ;  /* 0x0000000000017941 */ /* 0x000fea0003800000 */
.L_x_4360:
        /* <DEDUP_REMOVED lines=62> */
.L_x_4367:
[----:B------:R-:W-:Y:S05]  /*10f10*/  BSYNC B0 ;  /* 0x0000000000007941 */ /* 0x000fea0003800000 */
.L_x_4366:
[----:B-----5:R1:W-:Y:S02]  /*10f20*/  STS.128 [R189+0x800], R4 ;  /* 0x00080004bd007388 */ /* 0x0203e40000000c00 */
.L_x_4365:
[----:B------:R-:W-:Y:S05]  /*10f30*/  BSYNC B1 ;  /* 0x0000000000017941 */ /* 0x000fea0003800000 */
.L_x_4364:
        /* <DEDUP_REMOVED lines=63> */
.L_x_4371:
[----:B------:R-:W-:Y:S05]  /*11330*/  BSYNC B0 ;  /* 0x0000000000007941 */ /* 0x000fea0003800000 */
.L_x_4370:
[----:B-----5:R3:W-:Y:S02]  /*11340*/  STS.128 [R189+0x1000], R4 ;  /* 0x00100004bd007388 */ /* 0x0207e40000000c00 */
.L_x_4369:
[----:B------:R-:W-:Y:S05]  /*11350*/  BSYNC B1 ;  /* 0x0000000000017941 */ /* 0x000fea0003800000 */
.L_x_4368:
        /* <DEDUP_REMOVED lines=62> */
.L_x_4374:
[----:B------:R-:W-:Y:S05]  /*11740*/  BSYNC B0 ;  /* 0x0000000000007941 */ /* 0x000fea0003800000 */
.L_x_4373:
[----:B-----5:R3:W-:Y:S01]  /*11750*/  STS.128 [R189+0x1800], R4 ;  /* 0x00180004bd007388 */ /* 0x0207e20000000c00 */
[----:B------:R-:W-:Y:S05]  /*11760*/  BRA `(.L_x_4372) ;  /* 0x00001e3000007947 */ /* 0x000fea0003800000 */
.L_x_4359:
        /* <DEDUP_REMOVED lines=98> */
.L_x_4378:
[----:B------:R-:W-:Y:S05]  /*11d90*/  BSYNC B0 ;  /* 0x0000000000007941 */ /* 0x000fea0003800000 */
.L_x_4377:
[----:B-----5:R3:W-:Y:S02]  /*11da0*/  STS.128 [R189], R4 ;  /* 0x00000004bd007388 */ /* 0x0207e40000000c00 */
.L_x_4376:
[----:B------:R-:W-:Y:S05]  /*11db0*/  BSYNC B1 ;  /* 0x0000000000017941 */ /* 0x000fea0003800000 */
.L_x_4375:
        /* <DEDUP_REMOVED lines=101> */
.L_x_4382:
[----:B------:R-:W-:Y:S05]  /*12410*/  BSYNC B0 ;  /* 0x0000000000007941 */ /* 0x000fea0003800000 */
.L_x_4381:
[----:B-----5:R1:W-:Y:S02]  /*12420*/  STS.128 [R189+0x800], R4 ;  /* 0x00080004bd007388 */ /* 0x0203e40000000c00 */
.L_x_4380:
[----:B------:R-:W-:Y:S05]  /*12430*/  BSYNC B1 ;  /* 0x0000000000017941 */ /* 0x000fea0003800000 */
.L_x_4379:
        /* <DEDUP_REMOVED lines=102> */
.L_x_4386:
[----:B------:R-:W-:Y:S05]  /*12aa0*/  BSYNC B0 ;  /* 0x0000000000007941 */ /* 0x000fea0003800000 */
.L_x_4385:
[----:B-----5:R3:W-:Y:S02]  /*12ab0*/  STS.128 [R189+0x1000], R4 ;  /* 0x00100004bd007388 */ /* 0x0207e40000000c00 */
.L_x_4384:
[----:B------:R-:W-:Y:S05]  /*12ac0*/  BSYNC B1 ;  /* 0x0000000000017941 */ /* 0x000fea0003800000 */
.L_x_4383:
        /* <DEDUP_REMOVED lines=101> */
.L_x_4388:
[----:B------:R-:W-:Y:S05]  /*13120*/  BSYNC B0 ;  /* 0x0000000000007941 */ /* 0x000fea0003800000 */
.L_x_4387:
[----:B-----5:R3:W-:Y:S01]  /*13130*/  STS.128 [R189+0x1800], R4 ;  /* 0x00180004bd007388 */ /* 0x0207e20000000c00 */
[----:B------:R-:W-:Y:S05]  /*13140*/  BRA `(.L_x_4372) ;  /* 0x0000045000007947 */ /* 0x000fea0003800000 */
.L_x_4358:
[----:B-1--4-:R-:W1:Y:S01]  /*13150*/  S2R R0, SR_CTAID.X ;  /* 0x0000000000007919 */ /* 0x012e620000002500 */
[----:B------:R-:W-:Y:S01]  /*13160*/  BSSY B0, `(.L_x_4389) ;  /* 0x000000f000007945 */ /* 0x000fe20003800000 */
[----:B-1----:R-:W-:-:S05]  /*13170*/  IMAD.SHL.U32 R0, R0, 0x40, RZ ;  /* 0x0000004000007824 */ /* 0x002fca00078e00ff */
[----:B-----5:R-:W-:-:S04]  /*13180*/  IADD3 R0, -R0, R229, RZ ;  /* 0x000000e500007210 */ /* 0x020fc80007ffe1ff */
[----:B------:R-:W-:-:S13]  /*13190*/  ISETP.GE.AND P0, PT, R80, R0, PT ;  /* 0x000000005000720c */ /* 0x000fda0003f06270 */
[----:B------:R-:W-:Y:S05]  /*131a0*/  @P0 BRA `(.L_x_4390) ;  /* 0x000000a000000947 */ /* 0x000fea0003800000 */
[----:B------:R-:W3:Y:S02]  /*131b0*/  LDL R2, [R1+0x4] ;  /* 0x0000040001027983 */ /* 0x000ee40000100800 */
[----:B---3--:R-:W-:-:S13]  /*131c0*/  ISETP.GE.AND P0, PT, R134, R2, PT ;  /* 0x000000028600720c */ /* 0x008fda0003f06270 */
        /* <DEDUP_REMOVED lines=8> */
.L_x_4390:
[----:B------:R-:W-:Y:S05]  /*13250*/  BSYNC B0 ;  /* 0x0000000000007941 */ /* 0x000fea0003800000 */
.L_x_4389:
[----:B------:R-:W-:Y:S01]  /*13260*/  IADD3 R37, R80, 0x10, RZ ;  /* 0x0000001050257810 */ /* 0x000fe20007ffe0ff */
[----:B------:R-:W-:Y:S03]  /*13270*/  BSSY B0, `(.L_x_4391) ;  /* 0x000000f000007945 */ /* 0x000fe60003800000 */
[----:B------:R-:W-:-:S13]  /*13280*/  ISETP.GE.AND P0, PT, R37, R0, PT ;  /* 0x000000002500720c */ /* 0x000fda0003f06270 */
[----:B------:R-:W-:Y:S05]  /*13290*/  @P0 BRA `(.L_x_4392) ;  /* 0x000000c000000947 */ /* 0x000fea0003800000 */
[----:B---3--:R-:W3:Y:S02]  /*132a0*/  LDL R2, [R1+0x4] ;  /* 0x0000040001027983 */ /* 0x008ee40000100800 */
[----:B---3--:R-:W-:-:S13]  /*132b0*/  ISETP.GE.AND P0, PT, R134, R2, PT ;  /* 0x000000028600720c */ /* 0x008fda0003f06270 */
        /* <DEDUP_REMOVED lines=10> */
.L_x_4392:
[----:B------:R-:W-:Y:S05]  /*13360*/  BSYNC B0 ;  /* 0x0000000000007941 */ /* 0x000fea0003800000 */
.L_x_4391:
[----:B------:R-:W-:Y:S01]  /*13370*/  IADD3 R36, R80, 0x20, RZ ;  /* 0x0000002050247810 */ /* 0x000fe20007ffe0ff */
[----:B------:R-:W-:Y:S03]  /*13380*/  BSSY B0, `(.L_x_4393) ;  /* 0x000000f000007945 */ /* 0x000fe60003800000 */
[----:B------:R-:W-:-:S13]  /*13390*/  ISETP.GE.AND P0, PT, R36, R0, PT ;  /* 0x000000002400720c */ /* 0x000fda0003f06270 */
[----:B------:R-:W-:Y:S05]  /*133a0*/  @P0 BRA `(.L_x_4394) ;  /* 0x000000c000000947 */ /* 0x000fea0003800000 */
[----:B---34-:R-:W3:Y:S02]  /*133b0*/  LDL R2, [R1+0x4] ;  /* 0x0000040001027983 */ /* 0x018ee40000100800 */
[----:B---3--:R-:W-:-:S13]  /*133c0*/  ISETP.GE.AND P0, PT, R134, R2, PT ;  /* 0x000000028600720c */ /* 0x008fda0003f06270 */
        /* <DEDUP_REMOVED lines=10> */
.L_x_4394:
[----:B------:R-:W-:Y:S05]  /*13470*/  BSYNC B0 ;  /* 0x0000000000007941 */ /* 0x000fea0003800000 */
.L_x_4393:
[----:B------:R-:W-:-:S04]  /*13480*/  IADD3 R27, R80, 0x30, RZ ;  /* 0x00000030501b7810 */ /* 0x000fc80007ffe0ff */
[----:B------:R-:W-:-:S13]  /*13490*/  ISETP.GE.AND P0, PT, R27, R0, PT ;  /* 0x000000001b00720c */ /* 0x000fda0003f06270 */
[----:B------:R-:W-:Y:S05]  /*134a0*/  @P0 BRA `(.L_x_4372) ;  /* 0x000000f000000947 */ /* 0x000fea0003800000 */
[----:B---34-:R-:W3:Y:S02]  /*134b0*/  LDL R2, [R1+0x4] ;  /* 0x0000040001027983 */ /* 0x018ee40000100800 */
        /* <DEDUP_REMOVED lines=14> */
.L_x_4372:
[----:B------:R-:W-:Y:S05]  /*135a0*/  BSYNC B2 ;  /* 0x0000000000027941 */ /* 0x000fea0003800000 */
.L_x_4357:
        /* <DEDUP_REMOVED lines=8> */
[----:B---34-:R-:W2:Y:S02]  /*13630*/  LDL R2, [R1+0x4] ;  /* 0x0000040001027983 */ /* 0x018ea40000100800 */
        /* <DEDUP_REMOVED lines=9> */
.L_x_4396:
[----:B------:R-:W-:Y:S05]  /*136d0*/  BSYNC B0 ;  /* 0x0000000000007941 */ /* 0x000fea0003800000 */
.L_x_4395:
[----:B------:R-:W-:Y:S01]  /*136e0*/  ISETP.GE.AND P0, PT, R37, R0, PT ;  /* 0x000000002500720c */ /* 0x000fe20003f06270 */
[----:B------:R-:W-:-:S12]  /*136f0*/  BSSY B0, `(.L_x_4397) ;  /* 0x000000d000007945 */ /* 0x000fd80003800000 */
[----:B------:R-:W-:Y:S05]  /*13700*/  @P0 BRA `(.L_x_4398) ;  /* 0x000000b000000947 */ /* 0x000fea0003800000 */
[----:B---34-:R-:W3:Y:S02]  /*13710*/  LDL R2, [R1+0x4] ;  /* 0x0000040001027983 */ /* 0x018ee40000100800 */
[----:B---3--:R-:W-:-:S13]  /*13720*/  ISETP.GE.AND P0, PT, R134, R2, PT ;  /* 0x000000028600720c */ /* 0x008fda0003f06270 */
[----:B------:R3:W-:Y:S01]  /*13730*/  @P0 STS.128 [R189+0x2800], RZ ;  /* 0x002800ffbd000388 */ /* 0x0007e20000000c00 */
[----:B------:R-:W-:Y:S05]  /*13740*/  @P0 BRA `(.L_x_4398) ;  /* 0x0000007000000947 */ /* 0x000fea0003800000 */
[----:B------:R-:W4:Y:S02]  /*13750*/  LDL R2, [R1] ;  /* 0x0000000001027983 */ /* 0x000f240000100800 */
[----:B----4-:R-:W-:-:S04]  /*13760*/  LEA R2, P0, R118, R2, 0x1 ;  /* 0x0000000276027211 */ /* 0x010fc800078008ff */
[----:B------:R-:W-:-:S05]  /*13770*/  LEA.HI.X R3, R118, R252, R220, 0x1, P0 ;  /* 0x000000fc76037211 */ /* 0x000fca00000f0cdc */
[----:B------:R-:W-:Y:S01]  /*13780*/  @!PT LDS RZ, [RZ] ;  /* 0x00000000fffff984 */ /* 0x000fe20000000800 */
[----:B------:R-:W-:Y:S01]  /*13790*/  @!PT LDS RZ, [RZ] ;  /* 0x00000000fffff984 */ /* 0x000fe20000000800 */
[----:B------:R-:W-:Y:S01]  /*137a0*/  @!PT LDS RZ, [RZ] ;  /* 0x00000000fffff984 */ /* 0x000fe20000000800 */
[----:B------:R4:W-:Y:S04]  /*137b0*/  LDGSTS.E.BYPASS.LTC128B.128 [R189+0x2800], [R2.64] ;  /* 0x0280000002bd7fae */ /* 0x0009e8000b901d46 */
.L_x_4398:
[----:B------:R-:W-:Y:S05]  /*137c0*/  BSYNC B0 ;  /* 0x0000000000007941 */ /* 0x000fea0003800000 */
.L_x_4397:
        /* <DEDUP_REMOVED lines=14> */
.L_x_4400:
[----:B------:R-:W-:Y:S05]  /*138b0*/  BSYNC B0 ;  /* 0x0000000000007941 */ /* 0x000fea0003800000 */
.L_x_4399:
[----:B------:R-:W-:Y:S01]  /*138c0*/  ISETP.GE.AND P0, PT, R27, R0, PT ;  /* 0x000000001b00720c */ /* 0x000fe20003f06270 */
[----:B------:R-:W-:-:S12]  /*138d0*/  BSSY B0, `(.L_x_4401) ;  /* 0x000000f000007945 */ /* 0x000fd80003800000 */
[----:B------:R-:W-:Y:S05]  /*138e0*/  @P0 BRA `(.L_x_4402) ;  /* 0x000000d000000947 */ /* 0x000fea0003800000 */
[----:B---34-:R-:W3:Y:S02]  /*138f0*/  LDL R2, [R1+0x4] ;  /* 0x0000040001027983 */ /* 0x018ee40000100800 */
[----:B---3--:R-:W-:-:S13]  /*13900*/  ISETP.GE.AND P0, PT, R134, R2, PT ;  /* 0x000000028600720c */ /* 0x008fda0003f06270 */
[----:B------:R3:W-:Y:S01]  /*13910*/  @P0 STS.128 [R189+0x3800], RZ ;  /* 0x003800ffbd000388 */ /* 0x0007e20000000c00 */
[----:B------:R-:W-:Y:S05]  /*13920*/  @P0 BRA `(.L_x_4402) ;  /* 0x0000009000000947 */ /* 0x000fea0003800000 */
[----:B------:R-:W4:Y:S01]  /*13930*/  LDL R2, [R1] ;  /* 0x0000000001027983 */ /* 0x000f220000100800 */
[----:B------:R-:W-:Y:S01]  /*13940*/  MOV R3, R252 ;  /* 0x000000fc00037202 */ /* 0x000fe20000000f00 */
[----:B-1----:R-:W-:-:S04]  /*13950*/  IMAD R4, R191, 0x60, RZ ;  /* 0x00000060bf047824 */ /* 0x002fc800078e02ff */
[----:B----4-:R-:W-:-:S05]  /*13960*/  IMAD.WIDE.U32 R2, R190, 0x60, R2 ;  /* 0x00000060be027825 */ /* 0x010fca00078e0002 */
[----:B------:R-:W-:-:S05]  /*13970*/  IADD3 R3, R4, R3, RZ ;  /* 0x0000000304037210 */ /* 0x000fca0007ffe0ff */
[----:B------:R-:W-:Y:S01]  /*13980*/  @!PT LDS RZ, [RZ] ;  /* 0x00000000fffff984 */ /* 0x000fe20000000800 */
[----:B------:R-:W-:Y:S01]  /*13990*/  @!PT LDS RZ, [RZ] ;  /* 0x00000000fffff984 */ /* 0x000fe20000000800 */
[----:B------:R-:W-:Y:S01]  /*139a0*/  @!PT LDS RZ, [RZ] ;  /* 0x00000000fffff984 */ /* 0x000fe20000000800 */
[----:B------:R1:W-:Y:S02]  /*139b0*/  LDGSTS.E.BYPASS.LTC128B.128 [R189+0x3800], [R2.64] ;  /* 0x0380000002bd7fae */ /* 0x0003e4000b901d46 */
.L_x_4402:
[----:B------:R-:W-:Y:S05]  /*139c0*/  BSYNC B0 ;  /* 0x0000000000007941 */ /* 0x000fea0003800000 */
.L_x_4401:
[----:B------:R-:W-:Y:S01]  /*139d0*/  IADD3 R21, R80, 0x40, RZ ;  /* 0x0000004050157810 */ /* 0x000fe20007ffe0ff */
[----:B------:R-:W-:Y:S03]  /*139e0*/  BSSY B0, `(.L_x_4403) ;  /* 0x000000e000007945 */ /* 0x000fe60003800000 */
[----:B------:R-:W-:-:S13]  /*139f0*/  ISETP.GE.AND P0, PT, R21, R0, PT ;  /* 0x000000001500720c */ /* 0x000fda0003f06270 */
[----:B------:R-:W-:Y:S05]  /*13a00*/  @P0 BRA `(.L_x_4404) ;  /* 0x000000b000000947 */ /* 0x000fea0003800000 */
[----:B-1-34-:R-:W3:Y:S02]  /*13a10*/  LDL R2, [R1+0x4] ;  /* 0x0000040001027983 */ /* 0x01aee40000100800 */
[----:B---3--:R-:W-:-:S13]  /*13a20*/  ISETP.GE.AND P0, PT, R134, R2, PT ;  /* 0x000000028600720c */ /* 0x008fda0003f06270 */
        /* <DEDUP_REMOVED lines=9> */
.L_x_4404:
[----:B------:R-:W-:Y:S05]  /*13ac0*/  BSYNC B0 ;  /* 0x0000000000007941 */ /* 0x000fea0003800000 */
.L_x_4403:
        /* <DEDUP_REMOVED lines=8> */
[----:B------:R-:W3:Y:S01]  /*13b50*/  LDL R2, [R1] ;  /* 0x0000000001027983 */ /* 0x000ee20000100800 */
[----:B------:R-:W-:Y:S01]  /*13b60*/  MOV R3, R252 ;  /* 0x000000fc00037202 */ /* 0x000fe20000000f00 */
[----:B------:R-:W-:-:S04]  /*13b70*/  IMAD R4, R191, 0xa0, RZ ;  /* 0x000000a0bf047824 */ /* 0x000fc800078e02ff */
[----:B---3--:R-:W-:-:S05]  /*13b80*/  IMAD.WIDE.U32 R2, R190, 0xa0, R2 ;  /* 0x000000a0be027825 */ /* 0x008fca00078e0002 */
[----:B------:R-:W-:-:S05]  /*13b90*/  IADD3 R3, R4, R3, RZ ;  /* 0x0000000304037210 */ /* 0x000fca0007ffe0ff */
[----:B------:R-:W-:Y:S01]  /*13ba0*/  @!PT LDS RZ, [RZ] ;  /* 0x00000000fffff984 */ /* 0x000fe20000000800 */
[----:B------:R-:W-:Y:S01]  /*13bb0*/  @!PT LDS RZ, [RZ] ;  /* 0x00000000fffff984 */ /* 0x000fe20000000800 */
[----:B------:R-:W-:Y:S01]  /*13bc0*/  @!PT LDS RZ, [RZ] ;  /* 0x00000000fffff984 */ /* 0x000fe20000000800 */
[----:B------:R3:W-:Y:S02]  /*13bd0*/  LDGSTS.E.BYPASS.LTC128B.128 [R189+0x4800], [R2.64] ;  /* 0x0480000002bd7fae */ /* 0x0007e4000b901d46 */
.L_x_4406:
[----:B------:R-:W-:Y:S05]  /*13be0*/  BSYNC B0 ;  /* 0x0000000000007941 */ /* 0x000fea0003800000 */
.L_x_4405:
        /* <DEDUP_REMOVED lines=17> */
.L_x_4408:
[----:B------:R-:W-:Y:S05]  /*13d00*/  BSYNC B0 ;  /* 0x0000000000007941 */ /* 0x000fea0003800000 */
.L_x_4407:
        /* <DEDUP_REMOVED lines=17> */
.L_x_4410:
[----:B------:R-:W-:Y:S05]  /*13e20*/  BSYNC B0 ;  /* 0x0000000000007941 */ /* 0x000fea0003800000 */
.L_x_4409:
        /* <DEDUP_REMOVED lines=15> */
.L_x_4412:
[----:B------:R-:W-:Y:S05]  /*13f20*/  BSYNC B0 ;  /* 0x0000000000007941 */ /* 0x000fea0003800000 */
.L_x_4411:
        /* <DEDUP_REMOVED lines=17> */
.L_x_4414:
[----:B------:R-:W-:Y:S05]  /*14040*/  BSYNC B0 ;  /* 0x0000000000007941 */ /* 0x000fea0003800000 */
.L_x_4413:
        /* <DEDUP_REMOVED lines=17> */
.L_x_4416:
[----:B------:R-:W-:Y:S05]  /*14160*/  BSYNC B0 ;  /* 0x0000000000007941 */ /* 0x000fea0003800000 */
.L_x_4415:
        /* <DEDUP_REMOVED lines=17> */
.L_x_4418:
[----:B------:R-:W-:Y:S05]  /*14280*/  BSYNC B0 ;  /* 0x0000000000007941 */ /* 0x000fea0003800000 */
.L_x_4417:
        /* <DEDUP_REMOVED lines=17> */
.L_x_4420:
[----:B------:R-:W-:Y:S05]  /*143a0*/  BSYNC B0 ;  /* 0x0000000000007941 */ /* 0x000fea0003800000 */
.L_x_4419:
        /* <DEDUP_REMOVED lines=17> */
.L_x_4422:
[----:B------:R-:W-:Y:S05]  /*144c0*/  BSYNC B0 ;  /* 0x0000000000007941 */ /* 0x000fea0003800000 */
.L_x_4421:
        /* <DEDUP_REMOVED lines=17> */
.L_x_4424:
[----:B------:R-:W-:Y:S05]  /*145e0*/  BSYNC B0 ;  /* 0x0000000000007941 */ /* 0x000fea0003800000 */
.L_x_4423:
        /* <DEDUP_REMOVED lines=17> */
.L_x_4426:
[----:B------:R-:W-:Y:S05]  /*14700*/  BSYNC B0 ;  /* 0x0000000000007941 */ /* 0x000fea0003800000 */
.L_x_4425:
[----:B-1-3--:R-:W3:Y:S04]  /*14710*/  LDL R4, [R1+0x15c] ;  /* 0x00015c0001047983 */ /* 0x00aee80000100800 */
[----:B----4-:R-:W4:Y:S04]  /*14720*/  LD.E.64 R2, [R16.64+0x1c0] ;  /* 0x0001c00610027980 */ /* 0x010f28000c101b00 */
[----:B--2---:R-:W2:Y:S04]  /*14730*/  LD.E.64 R6, [R16.64+0x1b8] ;  /* 0x0001b80610067980 */ /* 0x004ea8000c101b00 */
[----:B------:R-:W2:Y:S04]  /*14740*/  LD.E R132, [R16.64+0xd8] ;  /* 0x0000d80610847980 */ /* 0x000ea8000c101900 */
[----:B------:R-:W0:Y:S04]  /*14750*/  LDGDEPBAR ;  /* 0x00000000000079af */ /* 0x000e280000000000 */
[----:B------:R1:W5:Y:S01]  /*14760*/  LD.E R230, [R16.64+0x188] ;  /* 0x0001880610e67980 */ /* 0x000362000c101900 */
[----:B---3--:R-:W-:-:S02]  /*14770*/  IMAD.MOV.U32 R222, RZ, RZ, R4 ;  /* 0x000000ffffde7224 */ /* 0x008fc400078e0004 */
[----:B----4-:R-:W-:Y:S02]  /*14780*/  IMAD R3, R3, R50, RZ ;  /* 0x0000003203037224 */ /* 0x010fe400078e02ff */
[----:B------:R-:W-:-:S04]  /*14790*/  IMAD.WIDE.U32 R4, R50, R2, R222 ;  /* 0x0000000232047225 */ /* 0x000fc800078e00de */
[----:B------:R-:W-:Y:S01]  /*147a0*/  IMAD R3, R2, R218, R3 ;  /* 0x000000da02037224 */ /* 0x000fe200078e0203 */
[----:B--2---:R-:W-:-:S03]  /*147b0*/  LEA R2, P0, R4, R6, 0x2 ;  /* 0x0000000604027211 */ /* 0x004fc600078010ff */
[----:B------:R-:W-:-:S05]  /*147c0*/  IMAD.IADD R3, R5, 0x1, R3 ;  /* 0x0000000105037824 */ /* 0x000fca00078e0203 */
[----:B------:R-:W-:-:S05]  /*147d0*/  LEA.HI.X R3, R4, R7, R3, 0x2, P0 ;  /* 0x0000000704037211 */ /* 0x000fca00000f1403 */
[----:B------:R2:W3:Y:S01]  /*147e0*/  LD.E R2, [R2.64] ;  /* 0x0000000602027980 */ /* 0x0004e2000c101900 */
[----:B------:R-:W-:-:S04]  /*147f0*/  DEPBAR.LE SB0, 0x0 ;  /* 0x000080000000791a */ /* 0x000fc80000000000 */
[----:B------:R-:W-:Y:S01]  /*14800*/  BAR.SYNC.DEFER_BLOCKING 0x0 ;  /* 0x0000000000007b1d */ /* 0x000fe20000010000 */
[----:B------:R-:W-:-:S05]  /*14810*/  ISETP.GE.AND P0, PT, R80, R0, PT ;  /* 0x000000005000720c */ /* 0x000fca0003f06270 */
[----:B------:R-:W3:Y:S01]  /*14820*/  MUFU.RCP R132, R132 ;  /* 0x0000008400847308 */ /* 0x000ee20000001000 */
[----:B------:R-:W-:-:S07]  /*14830*/  IMAD.SHL.U32 R4, R47, 0x2, RZ ;  /* 0x000000022f047824 */ /* 0x000fce00078e00ff */
[----:B------:R1:W-:Y:S01]  /*14840*/  @P0 STS.128 [R189+0xa000], RZ ;  /* 0x00a000ffbd000388 */ /* 0x0003e20000000c00 */
[----:B--2---:R-:W-:Y:S01]  /*14850*/  SHF.R.S32.HI R3, RZ, 0x1f, R247 ;  /* 0x0000001fff037819 */ /* 0x004fe200000114f7 */
[----:B------:R-:W-:Y:S03]  /*14860*/  BSSY B0, `(.L_x_4427) ;  /* 0x0000010000007945 */ /* 0x000fe60003800000 */
[----:B------:R-:W-:Y:S02]  /*14870*/  LEA.HI R3, R3, R247, RZ, 0x2 ;  /* 0x000000f703037211 */ /* 0x000fe400078f10ff */
[----:B------:R-:W-:Y:S02]  /*14880*/  LOP3.LUT R94, R4, 0x6, RZ, 0xc0, !PT ;  /* 0x00000006045e7812 */ /* 0x000fe400078ec0ff */
[----:B------:R-:W-:Y:S01]  /*14890*/  SHF.R.S32.HI R93, RZ, 0x2, R3 ;  /* 0x00000002ff5d7819 */ /* 0x000fe20000011403 */
[----:B---3--:R-:W-:Y:S01]  /*148a0*/  FMUL.FTZ R132, R2, R132 ;  /* 0x0000008402847220 */ /* 0x008fe20000410000 */
[----:B------:R-:W-:Y:S05]  /*148b0*/  @P0 BRA `(.L_x_4428) ;  /* 0x000000a000000947 */ /* 0x000fea0003800000 */
[----:B-1----:R-:W2:Y:S02]  /*148c0*/  LDL R22, [R1+0x4] ;  /* 0x0000040001167983 */ /* 0x002ea40000100800 */
        /* <DEDUP_REMOVED lines=9> */
.L_x_4428:
[----:B-1----:R-:W-:Y:S05]  /*14960*/  BSYNC B0 ;  /* 0x0000000000007941 */ /* 0x002fea0003800000 */
.L_x_4427:
        /* <DEDUP_REMOVED lines=14> */
.L_x_4430:
[----:B------:R-:W-:Y:S05]  /*14a50*/  BSYNC B0 ;  /* 0x0000000000007941 */ /* 0x000fea0003800000 */
.L_x_4429:
[----:B------:R-:W-:Y:S01]  /*14a60*/  ISETP.GE.AND P0, PT, R36, R0, PT ;  /* 0x000000002400720c */ /* 0x000fe20003f06270 */
[----:B------:R-:W-:-:S12]  /*14a70*/  BSSY B0, `(.L_x_4431) ;  /* 0x000000f000007945 */ /* 0x000fd80003800000 */
[----:B------:R4:W-:Y:S01]  /*14a80*/  @P0 STS.128 [R189+0xb000], RZ ;  /* 0x00b000ffbd000388 */ /* 0x0009e20000000c00 */
[----:B------:R-:W-:Y:S05]  /*14a90*/  @P0 BRA `(.L_x_4432) ;  /* 0x000000c000000947 */ /* 0x000fea0003800000 */
[----:B--23--:R-:W2:Y:S02]  /*14aa0*/  LDL R2, [R1+0x4] ;  /* 0x0000040001027983 */ /* 0x00cea40000100800 */
        /* <DEDUP_REMOVED lines=11> */
.L_x_4432:
[----:B------:R-:W-:Y:S05]  /*14b60*/  BSYNC B0 ;  /* 0x0000000000007941 */ /* 0x000fea0003800000 */
.L_x_4431:
        /* <DEDUP_REMOVED lines=20> */
.L_x_4434:
[----:B------:R-:W-:Y:S05]  /*14cb0*/  BSYNC B0 ;  /* 0x0000000000007941 */ /* 0x000fea0003800000 */
.L_x_4433:
        /* <DEDUP_REMOVED lines=16> */
.L_x_4436:
[----:B------:R-:W-:Y:S05]  /*14dc0*/  BSYNC B0 ;  /* 0x0000000000007941 */ /* 0x000fea0003800000 */
.L_x_4435:
        /* <DEDUP_REMOVED lines=20> */
.L_x_4438:
[----:B------:R-:W-:Y:S05]  /*14f10*/  BSYNC B0 ;  /* 0x0000000000007941 */ /* 0x000fea0003800000 */
.L_x_4437:
        /* <DEDUP_REMOVED lines=20> */
.L_x_4440:
[----:B------:R-:W-:Y:S05]  /*15060*/  BSYNC B0 ;  /* 0x0000000000007941 */ /* 0x000fea0003800000 */
.L_x_4439:
        /* <DEDUP_REMOVED lines=20> */
.L_x_4442:
[----:B------:R-:W-:Y:S05]  /*151b0*/  BSYNC B0 ;  /* 0x0000000000007941 */ /* 0x000fea0003800000 */
.L_x_4441:
        /* <DEDUP_REMOVED lines=16> */
.L_x_4444:
[----:B------:R-:W-:Y:S05]  /*152c0*/  BSYNC B0 ;  /* 0x0000000000007941 */ /* 0x000fea0003800000 */
.L_x_4443:
        /* <DEDUP_REMOVED lines=20> */
.L_x_4446:
[----:B------:R-:W-:Y:S05]  /*15410*/  BSYNC B0 ;  /* 0x0000000000007941 */ /* 0x000fea0003800000 */
.L_x_4445:
        /* <DEDUP_REMOVED lines=20> */
.L_x_4448:
[----:B------:R-:W-:Y:S05]  /*15560*/  BSYNC B0 ;  /* 0x0000000000007941 */ /* 0x000fea0003800000 */
.L_x_4447:
        /* <DEDUP_REMOVED lines=20> */
.L_x_4450:
[----:B------:R-:W-:Y:S05]  /*156b0*/  BSYNC B0 ;  /* 0x0000000000007941 */ /* 0x000fea0003800000 */
.L_x_4449:
        /* <DEDUP_REMOVED lines=20> */
.L_x_4452:
[----:B------:R-:W-:Y:S05]  /*15800*/  BSYNC B0 ;  /* 0x0000000000007941 */ /* 0x000fea0003800000 */
.L_x_4451:
        /* <DEDUP_REMOVED lines=20> */
.L_x_4454:
[----:B------:R-:W-:Y:S05]  /*15950*/  BSYNC B0 ;  /* 0x0000000000007941 */ /* 0x000fea0003800000 */
.L_x_4453:
        /* <DEDUP_REMOVED lines=20> */
.L_x_4456:
[----:B------:R-:W-:Y:S05]  /*15aa0*/  BSYNC B0 ;  /* 0x0000000000007941 */ /* 0x000fea0003800000 */
.L_x_4455:
        /* <DEDUP_REMOVED lines=20> */
.L_x_4458:
[----:B------:R-:W-:Y:S05]  /*15bf0*/  BSYNC B0 ;  /* 0x0000000000007941 */ /* 0x000fea0003800000 */
.L_x_4457:
[----:B--23--:R-:W2:Y:S04]  /*15c00*/  LDL.LU R2, [R1+0xc] ;  /* 0x00000c0001027983 */ /* 0x00cea80000300800 */
[----:B------:R-:W3:Y:S04]  /*15c10*/  LDL.LU R7, [R1+0x10] ;  /* 0x0000100001077983 */ /* 0x000ee80000300800 */
[----:B----4-:R-:W4:Y:S01]  /*15c20*/  LD.E R4, [R16.64+0x18c] ;  /* 0x00018c0610047980 */ /* 0x010f22000c101900 */
[----:B------:R-:W-:Y:S01]  /*15c30*/  LEA.HI R3, R227, R227, RZ, 0x1 ;  /* 0x000000e3e3037211 */ /* 0x000fe200078f08ff */
[----:B------:R-:W-:Y:S01]  /*15c40*/  IMAD.SHL.U32 R0, R213, 0x40, RZ ;  /* 0x00000040d5007824 */ /* 0x000fe200078e00ff */
[----:B------:R-:W-:Y:S01]  /*15c50*/  SHF.R.S32.HI R9, RZ, 0x1f, R47 ;  /* 0x0000001fff097819 */ /* 0x000fe2000001142f */
[----:B------:R-:W-:Y:S01]  /*15c60*/  IMAD.SHL.U32 R5, R80, 0x8, RZ ;  /* 0x0000000850057824 */ /* 0x000fe200078e00ff */
[----:B------:R-:W-:Y:S01]  /*15c70*/  LOP3.LUT R3, R3, 0xfffffffe, RZ, 0xc0, !PT ;  /* 0xfffffffe03037812 */ /* 0x000fe200078ec0ff */
[----:B------:R-:W-:Y:S03]  /*15c80*/  STL [R1+0x1bc], R132 ;  /* 0x0001bc8401007387 */ /* 0x000fe60000100800 */
[----:B------:R-:W-:Y:S01]  /*15c90*/  IADD3 R3, R227, -R3, RZ ;  /* 0x80000003e3037210 */ /* 0x000fe20007ffe0ff */
[----:B------:R-:W-:Y:S01]  /*15ca0*/  STL [R1+0x198], R250 ;  /* 0x000198fa01007387 */ /* 0x000fe20000100800 */
[----:B------:R-:W-:-:S03]  /*15cb0*/  LOP3.LUT R0, R0, 0x1c0, RZ, 0xc0, !PT ;  /* 0x000001c000007812 */ /* 0x000fc600078ec0ff */
[----:B------:R-:W-:Y:S01]  /*15cc0*/  IMAD.SHL.U32 R6, R3, 0x8, RZ ;  /* 0x0000000803067824 */ /* 0x000fe200078e00ff */
[----:B------:R-:W-:Y:S01]  /*15cd0*/  LEA.HI R9, R9, R47, RZ, 0x5 ;  /* 0x0000002f09097211 */ /* 0x000fe200078f28ff */
[----:B------:R-:W-:Y:S01]  /*15ce0*/  STL [R1+0x194], R251 ;  /* 0x000194fb01007387 */ /* 0x000fe20000100800 */
[----:B------:R-:W-:Y:S02]  /*15cf0*/  LOP3.LUT R8, R0, 0x8, R5, 0xf8, !PT ;  /* 0x0000000800087812 */ /* 0x000fe400078ef805 */
[----:B------:R-:W-:Y:S01]  /*15d00*/  SHF.R.S32.HI R9, RZ, 0x5, R9 ;  /* 0x00000005ff097819 */ /* 0x000fe20000011409 */
[----:B------:R-:W-:Y:S01]  /*15d10*/  STL [R1+0x190], R252 ;  /* 0x000190fc01007387 */ /* 0x000fe20000100800 */
[----:B------:R-:W-:Y:S02]  /*15d20*/  SHF.R.U32.HI R0, RZ, 0x3, R0 ;  /* 0x00000003ff007819 */ /* 0x000fe40000011600 */
[----:B------:R-:W-:Y:S01]  /*15d30*/  R2P PR, R213, 0x6 ;  /* 0x00000006d5007804 */ /* 0x000fe20000000000 */
[----:B------:R-:W-:Y:S01]  /*15d40*/  STL [R1+0x18c], R249 ;  /* 0x00018cf901007387 */ /* 0x000fe20000100800 */
[----:B------:R-:W-:-:S03]  /*15d50*/  LOP3.LUT R0, R8, R0, RZ, 0x3c, !PT ;  /* 0x0000000008007212 */ /* 0x000fc600078e3cff */
[----:B------:R-:W-:Y:S02]  /*15d60*/  STL [R1+0x188], R248 ;  /* 0x000188f801007387 */ /* 0x000fe40000100800 */
[----:B------:R-:W-:Y:S02]  /*15d70*/  IMAD R0, R3, 0x200, R0 ;  /* 0x0000020003007824 */ /* 0x000fe400078e0200 */
[----:B------:R-:W-:Y:S02]  /*15d80*/  STL [R1+0x184], R220 ;  /* 0x000184dc01007387 */ /* 0x000fe40000100800 */
[----:B------:R-:W-:Y:S02]  /*15d90*/  IMAD.SHL.U32 R137, R0, 0x2, RZ ;  /* 0x0000000200897824 */ /* 0x000fe400078e00ff */
[----:B------:R-:W-:Y:S04]  /*15da0*/  STL [R1+0x180], R219 ;  /* 0x000180db01007387 */ /* 0x000fe80000100800 */
[----:B------:R-:W-:Y:S01]  /*15db0*/  LDSM.16.M88.4 R12, [R137+0x2000] ;  /* 0x00200000890c783b */ /* 0x000fe20000000200 */
[----:B------:R-:W-:-:S03]  /*15dc0*/  MOV R0, 0x20 ;  /* 0x0000002000007802 */ /* 0x000fc60000000f00 */
[----:B------:R-:W-:Y:S01]  /*15dd0*/  LDSM.16.M88.4 R32, [R137+0x2800] ;  /* 0x002800008920783b */ /* 0x000fe20000000200 */
[----:B------:R-:W-:-:S03]  /*15de0*/  SEL R185, R0, 0xffffffe0, !P1 ;  /* 0xffffffe000b97807 */ /* 0x000fc60004800000 */
[----:B------:R-:W-:Y:S02]  /*15df0*/  LDSM.16.M88.4 R48, [R137+0x3000] ;  /* 0x003000008930783b */ /* 0x000fe40000000200 */
[C---:B------:R-:W-:Y:S02]  /*15e00*/  IMAD.IADD R92, R137.reuse, 0x1, R185 ;  /* 0x00000001895c7824 */ /* 0x040fe400078e02b9 */
[----:B------:R-:W-:Y:S04]  /*15e10*/  LDSM.16.M88.4 R52, [R137+0x3800] ;  /* 0x003800008934783b */ /* 0x000fe80000000200 */
[----:B------:R-:W-:Y:S04]  /*15e20*/  LDSM.16.M88.4 R36, [R92+0x2000] ;  /* 0x002000005c24783b */ /* 0x000fe80000000200 */
[----:B------:R-:W-:Y:S01]  /*15e30*/  LDSM.16.M88.4 R40, [R92+0x2800] ;  /* 0x002800005c28783b */ /* 0x000fe20000000200 */
[----:B------:R-:W-:-:S02]  /*15e40*/  IADD3 R0, R137, 0x2000, RZ ;  /* 0x0000200089007810 */ /* 0x000fc40007ffe0ff */
[----:B------:R-:W-:Y:S01]  /*15e50*/  IADD3 R138, R137, 0x2040, RZ ;  /* 0x00002040898a7810 */ /* 0x000fe20007ffe0ff */
[----:B------:R-:W-:Y:S01]  /*15e60*/  LDSM.16.M88.4 R56, [R92+0x3000] ;  /* 0x003000005c38783b */ /* 0x000fe20000000200 */
[----:B------:R-:W-:-:S03]  /*15e70*/  @P2 IADD3 R138, R0, -0x40, RZ ;  /* 0xffffffc0008a2810 */ /* 0x000fc60007ffe0ff */
[----:B------:R-:W-:Y:S04]  /*15e80*/  STL [R1+0x17c], R191 ;  /* 0x00017cbf01007387 */ /* 0x000fe80000100800 */
[----:B------:R-:W-:Y:S04]  /*15e90*/  LDSM.16.M88.4 R44, [R138] ;  /* 0x000000008a2c783b */ /* 0x000fe80000000200 */
[----:B------:R-:W-:Y:S01]  /*15ea0*/  LDSM.16.M88.4 R68, [R138+0x800] ;  /* 0x000800008a44783b */ /* 0x000fe20000000200 */
[----:B------:R-:W-:-:S03]  /*15eb0*/  IMAD.IADD R183, R185, 0x1, R138 ;  /* 0x00000001b9b77824 */ /* 0x000fc600078e028a */
[----:B------:R-:W-:Y:S04]  /*15ec0*/  LDSM.16.M88.4 R96, [R138+0x1800] ;  /* 0x001800008a60783b */ /* 0x000fe80000000200 */
[----:B------:R-:W-:Y:S04]  /*15ed0*/  LDSM.16.M88.4 R88, [R183] ;  /* 0x00000000b758783b */ /* 0x000fe80000000200 */
[----:B------:R-:W-:Y:S04]  /*15ee0*/  LDSM.16.M88.4 R76, [R138+0x1000] ;  /* 0x001000008a4c783b */ /* 0x000fe80000000200 */
[----:B------:R-:W-:Y:S04]  /*15ef0*/  STL [R1+0x178], R190 ;  /* 0x000178be01007387 */ /* 0x000fe80000100800 */
[----:B------:R-:W-:Y:S04]  /*15f00*/  STL [R1+0x174], R189 ;  /* 0x000174bd01007387 */ /* 0x000fe80000100800 */
[----:B------:R-:W-:Y:S04]  /*15f10*/  STL [R1+0x170], R172 ;  /* 0x000170ac01007387 */ /* 0x000fe80000100800 */
[----:B------:R-:W-:Y:S04]  /*15f20*/  STL [R1+0x16c], R135 ;  /* 0x00016c8701007387 */ /* 0x000fe80000100800 */
[----:B------:R-:W-:Y:S04]  /*15f30*/  STL [R1+0x168], R134 ;  /* 0x0001688601007387 */ /* 0x000fe80000100800 */
[----:B------:R-:W-:Y:S04]  /*15f40*/  STL [R1+0x164], R118 ;  /* 0x0001647601007387 */ /* 0x000fe80000100800 */
[----:B------:R-:W0:Y:S01]  /*15f50*/  LDGDEPBAR ;  /* 0x00000000000079af */ /* 0x000e220000000000 */
[----:B--2---:R-:W-:Y:S01]  /*15f60*/  IMAD.SHL.U32 R2, R2, 0x40, RZ ;  /* 0x0000004002027824 */ /* 0x004fe200078e00ff */
[----:B---3--:R-:W-:-:S04]  /*15f70*/  SHF.L.U32 R7, R7, 0x6, RZ ;  /* 0x0000000607077819 */ /* 0x008fc800000006ff */
[----:B------:R-:W-:Y:S02]  /*15f80*/  LOP3.LUT R2, R2, 0x1c0, RZ, 0xc0, !PT ;  /* 0x000001c002027812 */ /* 0x000fe400078ec0ff */
[----:B------:R-:W-:Y:S02]  /*15f90*/  LOP3.LUT R7, R7, 0xfffffe00, RZ, 0xc0, !PT ;  /* 0xfffffe0007077812 */ /* 0x000fe400078ec0ff */
[----:B------:R-:W-:Y:S02]  /*15fa0*/  LOP3.LUT R5, R2, 0x8, R6, 0xf8, !PT ;  /* 0x0000000802057812 */ /* 0x000fe400078ef806 */
[----:B------:R-:W-:-:S04]  /*15fb0*/  SHF.R.U32.HI R2, RZ, 0x3, R2 ;  /* 0x00000003ff027819 */ /* 0x000fc80000011602 */
[----:B------:R-:W-:Y:S01]  /*15fc0*/  LOP3.LUT R5, R5, R2, RZ, 0x3c, !PT ;  /* 0x0000000205057212 */ /* 0x000fe200078e3cff */
[----:B------:R-:W-:-:S05]  /*15fd0*/  IMAD R2, R9, 0x400, R7 ;  /* 0x0000040009027824 */ /* 0x000fca00078e0207 */
[----:B------:R-:W-:-:S05]  /*15fe0*/  IADD3 R2, R5, R2, RZ ;  /* 0x0000000205027210 */ /* 0x000fca0007ffe0ff */
[----:B------:R-:W-:-:S05]  /*15ff0*/  IMAD.SHL.U32 R184, R2, 0x2, RZ ;  /* 0x0000000202b87824 */ /* 0x000fca00078e00ff */
[----:B------:R-:W2:Y:S01]  /*16000*/  LDSM.16.M88.4 R8, [R184] ;  /* 0x00000000b808783b */ /* 0x000ea20000000200 */
[----:B------:R-:W-:-:S05]  /*16010*/  IMAD R6, R187, 0x2, R184 ;  /* 0x00000002bb067824 */ /* 0x000fca00078e02b8 */
[----:B------:R-:W3:Y:S01]  /*16020*/  LDSM.16.M88.4 R24, [R6] ;  /* 0x000000000618783b */ /* 0x000ee20000000200 */
[----:B------:R-:W-:Y:S01]  /*16030*/  LEA R3, R188, R184, 0x1 ;  /* 0x000000b8bc037211 */ /* 0x000fe200078e08ff */
[C---:B--2---:R-:W-:Y:S08]  /*16040*/  HMMA.16816.F32 R20, R8.reuse, R14, RZ ;  /* 0x0000000e0814723c */ /* 0x044ff000000018ff */
[C---:B-----5:R-:W-:Y:S08]  /*16050*/  HMMA.16816.F32 R28, R8.reuse, R12, RZ ;  /* 0x0000000c081c723c */ /* 0x060ff000000018ff */
[C---:B------:R-:W-:Y:S08]  /*16060*/  HMMA.16816.F32 R12, R8.reuse, R32, RZ ;  /* 0x00000020080c723c */ /* 0x040ff000000018ff */
[----:B------:R-:W-:Y:S08]  /*16070*/  HMMA.16816.F32 R32, R8, R34, RZ ;  /* 0x000000220820723c */ /* 0x000ff000000018ff */
[C---:B---3--:R-:W-:Y:S01]  /*16080*/  HMMA.16816.F32 R84, R24.reuse, R38, R20 ;  /* 0x000000261854723c */ /* 0x048fe20000001814 */
[----:B------:R-:W2:Y:S07]  /*16090*/  LDSM.16.M88.4 R20, [R3] ;  /* 0x000000000314783b */ /* 0x000eae0000000200 */
[C---:B------:R-:W-:Y:S08]  /*160a0*/  HMMA.16816.F32 R60, R24.reuse, R36, R28 ;  /* 0x00000024183c723c */ /* 0x040ff0000000181c */
[C---:B------:R-:W-:Y:S08]  /*160b0*/  HMMA.16816.F32 R80, R24.reuse, R40, R12 ;  /* 0x000000281850723c */ /* 0x040ff0000000180c */
[----:B------:R-:W-:Y:S01]  /*160c0*/  HMMA.16816.F32 R72, R24, R42, R32 ;  /* 0x0000002a1848723c */ /* 0x000fe20000001820 */
[----:B------:R-:W3:Y:S07]  /*160d0*/  LDSM.16.M88.4 R40, [R92+0x3800] ;  /* 0x003800005c28783b */ /* 0x000eee0000000200 */
[C---:B------:R-:W-:Y:S08]  /*160e0*/  HMMA.16816.F32 R36, R8.reuse, R50, RZ ;  /* 0x000000320824723c */ /* 0x040ff000000018ff */
[----:B------:R-:W-:Y:S01]  /*160f0*/  HMMA.16816.F32 R12, R8, R48, RZ ;  /* 0x00000030080c723c */ /* 0x000fe200000018ff */
[----:B------:R-:W-:-:S07]  /*16100*/  IMAD R186, R187, 0x2, R3 ;  /* 0x00000002bbba7824 */ /* 0x000fce00078e0203 */
[C---:B------:R-:W-:Y:S08]  /*16110*/  HMMA.16816.F32 R28, R8.reuse, R54, RZ ;  /* 0x00000036081c723c */ /* 0x040ff000000018ff */
[----:B------:R-:W-:Y:S08]  /*16120*/  HMMA.16816.F32 R32, R8, R52, RZ ;  /* 0x000000340820723c */ /* 0x000ff000000018ff */
[C---:B------:R-:W-:Y:S08]  /*16130*/  HMMA.16816.F32 R48, R24.reuse, R58, R36 ;  /* 0x0000003a1830723c */ /* 0x040ff00000001824 */
[----:B------:R-:W-:Y:S01]  /*16140*/  HMMA.16816.F32 R52, R24, R56, R12 ;  /* 0x000000381834723c */ /* 0x000fe2000000180c */
[----:B------:R-:W-:Y:S07]  /*16150*/  LDSM.16.M88.4 R12, [R186] ;  /* 0x00000000ba0c783b */ /* 0x000fee0000000200 */
[----:B--2---:R-:W-:Y:S01]  /*16160*/  HMMA.16816.F32 R36, R20, R44, R60 ;  /* 0x0000002c1424723c */ /* 0x004fe2000000183c */
[----:B------:R-:W2:Y:S07]  /*16170*/  LDSM.16.M88.4 R60, [R183+0x800] ;  /* 0x00080000b73c783b */ /* 0x000eae0000000200 */
[----:B---3--:R-:W-:Y:S08]  /*16180*/  HMMA.16816.F32 R112, R24, R42, R28 ;  /* 0x0000002a1870723c */ /* 0x008ff0000000181c */
[----:B------:R-:W-:Y:S08]  /*16190*/  HMMA.16816.F32 R28, R20, R68, R80 ;  /* 0x00000044141c723c */ /* 0x000ff00000001850 */
[----:B------:R-:W-:Y:S01]  /*161a0*/  HMMA.16816.F32 R64, R24, R40, R32 ;  /* 0x000000281840723c */ /* 0x000fe20000001820 */
[----:B------:R-:W-:Y:S07]  /*161b0*/  LDSM.16.M88.4 R40, [R183+0x1000] ;  /* 0x00100000b728783b */ /* 0x000fee0000000200 */
[C---:B------:R-:W-:Y:S08]  /*161c0*/  HMMA.16816.F32 R56, R20.reuse, R70, R72 ;  /* 0x000000461438723c */ /* 0x040ff00000001848 */
[----:B------:R-:W-:Y:S08]  /*161d0*/  HMMA.16816.F32 R32, R20, R46, R84 ;  /* 0x0000002e1420723c */ /* 0x000ff00000001854 */
[----:B--2---:R-:W-:Y:S01]  /*161e0*/  HMMA.16816.F32 R68, R12, R60, R28 ;  /* 0x0000003c0c44723c */ /* 0x004fe2000000181c */
[----:B------:R-:W2:Y:S07]  /*161f0*/  LDSM.16.M88.4 R28, [R137+0x5000] ;  /* 0x00500000891c783b */ /* 0x000eae0000000200 */
[----:B------:R-:W-:Y:S08]  /*16200*/  HMMA.16816.F32 R100, R20, R96, R64 ;  /* 0x000000601464723c */ /* 0x000ff00000001840 */
[----:B------:R-:W-:Y:S01]  /*16210*/  HMMA.16816.F32 R64, R12, R90, R32 ;  /* 0x0000005a0c40723c */ /* 0x000fe20000001820 */
[----:B------:R-:W3:Y:S07]  /*16220*/  LDSM.16.M88.4 R32, [R137+0x4800] ;  /* 0x004800008920783b */ /* 0x000eee0000000200 */
[----:B------:R-:W-:Y:S08]  /*16230*/  HMMA.16816.F32 R44, R20, R76, R52 ;  /* 0x0000004c142c723c */ /* 0x000ff00000001834 */
[----:B------:R-:W-:Y:S01]  /*16240*/  HMMA.16816.F32 R52, R12, R88, R36 ;  /* 0x000000580c34723c */ /* 0x000fe20000001824 */
[----:B------:R-:W1:Y:S07]  /*16250*/  LDSM.16.M88.4 R36, [R137+0x4000] ;  /* 0x004000008924783b */ /* 0x000e6e0000000200 */
[C---:B--2---:R-:W-:Y:S08]  /*16260*/  HMMA.16816.F32 R104, R8.reuse, R28, RZ ;  /* 0x0000001c0868723c */ /* 0x044ff000000018ff */
[----:B------:R-:W-:Y:S01]  /*16270*/  HMMA.16816.F32 R108, R8, R30, RZ ;  /* 0x0000001e086c723c */ /* 0x000fe200000018ff */
[----:B------:R-:W2:Y:S07]  /*16280*/  LDSM.16.M88.4 R28, [R137+0x8000] ;  /* 0x00800000891c783b */ /* 0x000eae0000000200 */
[----:B------:R-:W-:Y:S01]  /*16290*/  HMMA.16816.F32 R48, R20, R78, R48 ;  /* 0x0000004e1430723c */ /* 0x000fe20000001830 */
[----:B----4-:R-:W-:-:S04]  /*162a0*/  FMUL.FTZ R0, R52, R4 ;  /* 0x0000000434007220 */ /* 0x010fc80000410000 */
[----:B------:R4:W-:Y:S03]  /*162b0*/  MUFU.TANH R190, R0 ;  /* 0x0000000000be7308 */ /* 0x0009e60000002400 */
[C---:B---3--:R-:W-:Y:S08]  /*162c0*/  HMMA.16816.F32 R84, R8.reuse, R32, RZ ;  /* 0x000000200854723c */ /* 0x048ff000000018ff */
[----:B------:R-:W-:Y:S01]  /*162d0*/  HMMA.16816.F32 R88, R8, R34, RZ ;  /* 0x000000220858723c */ /* 0x000fe200000018ff */
[----:B------:R-:W3:Y:S01]  /*162e0*/  LDSM.16.M88.4 R32, [R137+0x7800] ;  /* 0x007800008920783b */ /* 0x000ee20000000200 */
[----:B----4-:R-:W-:-:S06]  /*162f0*/  FMUL.FTZ R0, R53, R4 ;  /* 0x0000000435007220 */ /* 0x010fcc0000410000 */
[C---:B------:R-:W-:Y:S01]  /*16300*/  HMMA.16816.F32 R60, R12.reuse, R62, R56 ;  /* 0x0000003e0c3c723c */ /* 0x040fe20000001838 */
[----:B------:R4:W-:Y:S07]  /*16310*/  MUFU.TANH R182, R0 ;  /* 0x0000000000b67308 */ /* 0x0009ee0000002400 */
[C---:B------:R-:W-:Y:S01]  /*16320*/  HMMA.16816.F32 R72, R12.reuse, R40, R44 ;  /* 0x000000280c48723c */ /* 0x040fe2000000182c */
[----:B------:R-:W-:Y:S07]  /*16330*/  LDSM.16.M88.4 R44, [R137+0x6800] ;  /* 0x00680000892c783b */ /* 0x000fee0000000200 */
[----:B------:R-:W-:Y:S01]  /*16340*/  HMMA.16816.F32 R80, R12, R42, R48 ;  /* 0x0000002a0c50723c */ /* 0x000fe20000001830 */
[----:B------:R-:W3:Y:S01]  /*16350*/  LDSM.16.M88.4 R40, [R137+0x5800] ;  /* 0x005800008928783b */ /* 0x000ee20000000200 */
[----:B----4-:R-:W-:-:S03]  /*16360*/  FMUL.FTZ R0, R54, R4 ;  /* 0x0000000436007220 */ /* 0x010fc60000410000 */
[----:B------:R-:W-:Y:S03]  /*16370*/  STL [R1+0x1a0], R16 ;  /* 0x0001a01001007387 */ /* 0x000fe60000100800 */
[C---:B-1----:R-:W-:Y:S01]  /*16380*/  HMMA.16816.F32 R56, R8.reuse, R36, RZ ;  /* 0x000000240838723c */ /* 0x042fe200000018ff */
[----:B------:R1:W-:Y:S07]  /*16390*/  MUFU.TANH R180, R0 ;  /* 0x0000000000b47308 */ /* 0x0003ee0000002400 */
[----:B------:R-:W-:Y:S01]  /*163a0*/  HMMA.16816.F32 R76, R8, R38, RZ ;  /* 0x00000026084c723c */ /* 0x000fe200000018ff */
[----:B------:R-:W4:Y:S04]  /*163b0*/  LDSM.16.M88.4 R36, [R137+0x7000] ;  /* 0x007000008924783b */ /* 0x000f280000000200 */
[----:B------:R-:W3:Y:S01]  /*163c0*/  LDSM.16.M88.4 R48, [R137+0x6000] ;  /* 0x006000008930783b */ /* 0x000ee20000000200 */
[----:B-1----:R-:W-:-:S03]  /*163d0*/  FMUL.FTZ R0, R55, R4 ;  /* 0x0000000437007220 */ /* 0x002fc60000410000 */
[----:B------:R-:W-:Y:S01]  /*163e0*/  STL [R1+0x19c], R17 ;  /* 0x00019c1101007387 */ /* 0x000fe20000100800 */
[----:B------:R1:W-:Y:S03]  /*163f0*/  MUFU.TANH R132, R0 ;  /* 0x0000000000847308 */ /* 0x0003e60000002400 */
[----:B------:R-:W-:Y:S01]  /*16400*/  STL [R1+0x1c0], R7 ;  /* 0x0001c00701007387 */ /* 0x000fe20000100800 */
[C---:B--2---:R-:W-:Y:S03]  /*16410*/  HMMA.16816.F32 R168, R8.reuse, R28, RZ ;  /* 0x0000001c08a8723c */ /* 0x044fe600000018ff */
[----:B------:R2:W-:Y:S04]  /*16420*/  STL [R1+0x138], R6 ;  /* 0x0001380601007387 */ /* 0x0005e80000100800 */
[----:B------:R-:W-:Y:S01]  /*16430*/  LDSM.16.M88.4 R52, [R138+0x2000] ;  /* 0x002000008a34783b */ /* 0x000fe20000000200 */
[----:B------:R-:W-:Y:S03]  /*16440*/  HMMA.16816.F32 R176, R8, R30, RZ ;  /* 0x0000001e08b0723c */ /* 0x000fe600000018ff */
[----:B------:R-:W3:Y:S01]  /*16450*/  LDSM.16.M88.4 R28, [R137+0x9800] ;  /* 0x00980000891c783b */ /* 0x000ee20000000200 */
[----:B-1----:R-:W-:-:S03]  /*16460*/  FMUL.FTZ R0, R64, R4 ;  /* 0x0000000440007220 */ /* 0x002fc60000410000 */
[----:B------:R-:W-:Y:S04]  /*16470*/  STL [R1+0x1a8], R188 ;  /* 0x0001a8bc01007387 */ /* 0x000fe80000100800 */
[----:B------:R-:W-:Y:S01]  /*16480*/  STL [R1+0x1a4], R184 ;  /* 0x0001a4b801007387 */ /* 0x000fe20000100800 */
[----:B--2---:R1:W-:Y:S03]  /*16490*/  MUFU.TANH R6, R0 ;  /* 0x0000000000067308 */ /* 0x0043e60000002400 */
[----:B------:R-:W-:Y:S04]  /*164a0*/  STL [R1+0x1ac], R185 ;  /* 0x0001acb901007387 */ /* 0x000fe80000100800 */
[----:B------:R-:W-:Y:S01]  /*164b0*/  STL [R1+0x1b4], R187 ;  /* 0x0001b4bb01007387 */ /* 0x000fe20000100800 */
[----:B-1----:R-:W-:-:S04]  /*164c0*/  FMUL.FTZ R0, R65, R4 ;  /* 0x0000000441007220 */ /* 0x002fc80000410000 */
[----:B------:R1:W-:Y:S01]  /*164d0*/  MUFU.TANH R246, R0 ;  /* 0x0000000000f67308 */ /* 0x0003e20000002400 */
[----:B------:R2:W-:Y:S01]  /*164e0*/  STL [R1+0x1b0], R3 ;  /* 0x0001b00301007387 */ /* 0x0005e20000100800 */
[----:B-1----:R-:W-:-:S06]  /*164f0*/  FMUL.FTZ R0, R66, R4 ;  /* 0x0000000442007220 */ /* 0x002fcc0000410000 */
[----:B--2---:R1:W-:Y:S01]  /*16500*/  MUFU.TANH R3, R0 ;  /* 0x0000000000037308 */ /* 0x0043e20000002400 */
[----:B---3--:R-:W-:Y:S01]  /*16510*/  HMMA.16816.F32 R160, R8, R32, RZ ;  /* 0x0000002008a0723c */ /* 0x008fe200000018ff */
[----:B-1----:R-:W-:-:S07]  /*16520*/  FMUL.FTZ R0, R67, R4 ;  /* 0x0000000443007220 */ /* 0x002fce0000410000 */
[C---:B------:R-:W-:Y:S01]  /*16530*/  HMMA.16816.F32 R164, R8.reuse, R34, RZ ;  /* 0x0000002208a4723c */ /* 0x040fe200000018ff */
[----:B------:R-:W1:Y:S01]  /*16540*/  LDSM.16.M88.4 R32, [R92+0x4000] ;  /* 0x004000005c20783b */ /* 0x000e620000000200 */
[----:B------:R2:W-:Y:S06]  /*16550*/  MUFU.TANH R233, R0 ;  /* 0x0000000000e97308 */ /* 0x0005ec0000002400 */
[C---:B------:R-:W-:Y:S08]  /*16560*/  HMMA.16816.F32 R120, R8.reuse, R40, RZ ;  /* 0x000000280878723c */ /* 0x040ff000000018ff */
[----:B------:R-:W-:Y:S01]  /*16570*/  HMMA.16816.F32 R124, R8, R42, RZ ;  /* 0x0000002a087c723c */ /* 0x000fe200000018ff */
[----:B------:R-:W3:Y:S01]  /*16580*/  LDSM.16.M88.4 R40, [R137+0x8800] ;  /* 0x008800008928783b */ /* 0x000ee20000000200 */
[----:B--2---:R-:W-:-:S06]  /*16590*/  FMUL.FTZ R0, R68, R4 ;  /* 0x0000000444007220 */ /* 0x004fcc0000410000 */
[C---:B----4-:R-:W-:Y:S01]  /*165a0*/  HMMA.16816.F32 R152, R8.reuse, R36, RZ ;  /* 0x000000240898723c */ /* 0x050fe200000018ff */
[----:B------:R2:W-:Y:S07]  /*165b0*/  MUFU.TANH R232, R0 ;  /* 0x0000000000e87308 */ /* 0x0005ee0000002400 */
[C---:B------:R-:W-:Y:S01]  /*165c0*/  HMMA.16816.F32 R156, R8.reuse, R38, RZ ;  /* 0x00000026089c723c */ /* 0x040fe200000018ff */
[----:B------:R-:W4:Y:S07]  /*165d0*/  LDSM.16.M88.4 R36, [R137+0x9000] ;  /* 0x009000008924783b */ /* 0x000f2e0000000200 */
[----:B------:R-:W-:Y:S01]  /*165e0*/  HMMA.16816.F32 R144, R8, R44, RZ ;  /* 0x0000002c0890723c */ /* 0x000fe200000018ff */
[----:B--2---:R-:W-:-:S07]  /*165f0*/  FMUL.FTZ R0, R69, R4 ;  /* 0x0000000445007220 */ /* 0x004fce0000410000 */
[C---:B------:R-:W-:Y:S01]  /*16600*/  HMMA.16816.F32 R148, R8.reuse, R46, RZ ;  /* 0x0000002e0894723c */ /* 0x040fe200000018ff */
[----:B------:R2:W-:Y:S01]  /*16610*/  MUFU.TANH R7, R0 ;  /* 0x0000000000077308 */ /* 0x0005e20000002400 */
[----:B------:R-:W1:Y:S06]  /*16620*/  LDSM.16.M88.4 R44, [R183+0x1800] ;  /* 0x00180000b72c783b */ /* 0x000e6c0000000200 */
[C---:B------:R-:W-:Y:S08]  /*16630*/  HMMA.16816.F32 R128, R8.reuse, R48, RZ ;  /* 0x000000300880723c */ /* 0x040ff000000018ff */
[C---:B------:R-:W-:Y:S01]  /*16640*/  HMMA.16816.F32 R140, R8.reuse, R50, RZ ;  /* 0x00000032088c723c */ /* 0x040fe200000018ff */
[-C--:B--2---:R-:W-:Y:S01]  /*16650*/  FMUL.FTZ R0, R70, R4.reuse ;  /* 0x0000000446007220 */ /* 0x084fe20000410000 */
[----:B------:R2:W-:Y:S03]  /*16660*/  STL [R1+0x1b8], R186 ;  /* 0x0001b8ba01007387 */ /* 0x0005e60000100800 */
[----:B------:R3:W-:Y:S01]  /*16670*/  MUFU.TANH R231, R0 ;  /* 0x0000000000e77308 */ /* 0x0007e20000002400 */
[----:B------:R-:W-:Y:S02]  /*16680*/  LDSM.16.M88.4 R64, [R138+0x2800] ;  /* 0x002800008a40783b */ /* 0x000fe40000000200 */
[----:B------:R-:W-:Y:S01]  /*16690*/  HMMA.16816.F32 R48, R8, R30, RZ ;  /* 0x0000001e0830723c */ /* 0x000fe200000018ff */
[----:B---3--:R-:W-:-:S04]  /*166a0*/  FMUL.FTZ R0, R71, R4 ;  /* 0x0000000447007220 */ /* 0x008fc80000410000 */
[----:B------:R3:W-:Y:S02]  /*166b0*/  MUFU.TANH R95, R0 ;  /* 0x00000000005f7308 */ /* 0x0007e40000002400 */
[----:B---3--:R-:W-:-:S06]  /*166c0*/  FMUL.FTZ R0, R60, R4 ;  /* 0x000000043c007220 */ /* 0x008fcc0000410000 */
[----:B------:R3:W-:Y:S02]  /*166d0*/  MUFU.TANH R97, R0 ;  /* 0x0000000000617308 */ /* 0x0007e40000002400 */
[----:B---3--:R-:W-:-:S06]  /*166e0*/  FMUL.FTZ R0, R61, R4 ;  /* 0x000000043d007220 */ /* 0x008fcc0000410000 */
[----:B------:R3:W-:Y:S02]  /*166f0*/  MUFU.TANH R237, R0 ;  /* 0x0000000000ed7308 */ /* 0x0007e40000002400 */
[----:B---3--:R-:W-:-:S06]  /*16700*/  FMUL.FTZ R0, R62, R4 ;  /* 0x000000043e007220 */ /* 0x008fcc0000410000 */
[----:B------:R3:W-:Y:S01]  /*16710*/  MUFU.TANH R250, R0 ;  /* 0x0000000000fa7308 */ /* 0x0007e20000002400 */
[----:B------:R-:W-:Y:S01]  /*16720*/  HMMA.16816.F32 R208, R8, R28, RZ ;  /* 0x0000001c08d0723c */ /* 0x000fe200000018ff */
[----:B--2---:R-:W-:Y:S02]  /*16730*/  IMAD.MOV.U32 R186, RZ, RZ, R49 ;  /* 0x000000ffffba7224 */ /* 0x004fe400078e0031 */
[----:B---3--:R-:W-:Y:S01]  /*16740*/  FMUL.FTZ R0, R63, R4 ;  /* 0x000000043f007220 */ /* 0x008fe20000410000 */
[----:B------:R-:W-:Y:S01]  /*16750*/  MOV R191, R51 ;  /* 0x0000003300bf7202 */ /* 0x000fe20000000f00 */
[----:B------:R-:W-:-:S03]  /*16760*/  IMAD.MOV.U32 R249, RZ, RZ, R48 ;  /* 0x000000fffff97224 */ /* 0x000fc600078e0030 */
[----:B-1----:R-:W-:Y:S01]  /*16770*/  HMMA.16816.F32 R28, R24, R32, R56 ;  /* 0x00000020181c723c */ /* 0x002fe20000001838 */
[----:B------:R1:W-:Y:S01]  /*16780*/  MUFU.TANH R16, R0 ;  /* 0x0000000000107308 */ /* 0x0003e20000002400 */
[----:B------:R-:W-:Y:S01]  /*16790*/  IMAD.MOV.U32 R135, RZ, RZ, R50 ;  /* 0x000000ffff877224 */ /* 0x000fe200078e0032 */
[----:B------:R-:W-:Y:S04]  /*167a0*/  LDSM.16.M88.4 R56, [R183+0x2000] ;  /* 0x00200000b738783b */ /* 0x000fe80000000200 */
[----:B------:R-:W2:Y:S01]  /*167b0*/  LDSM.16.M88.4 R48, [R92+0x4800] ;  /* 0x004800005c30783b */ /* 0x000ea20000000200 */
[----:B------:R-:W-:Y:S01]  /*167c0*/  HMMA.16816.F32 R192, R8, R40, RZ ;  /* 0x0000002808c0723c */ /* 0x000fe200000018ff */
[----:B------:R-:W-:Y:S02]  /*167d0*/  IADD3 R2, R116, R94, RZ ;  /* 0x0000005e74027210 */ /* 0x000fe40007ffe0ff */
[----:B------:R-:W3:Y:S01]  /*167e0*/  LDSM.16.M88.4 R60, [R92+0x5000] ;  /* 0x005000005c3c783b */ /* 0x000ee20000000200 */
[----:B-1----:R-:W-:-:S04]  /*167f0*/  FMUL.FTZ R0, R72, R4 ;  /* 0x0000000448007220 */ /* 0x002fc80000410000 */
[----:B------:R1:W-:Y:S01]  /*16800*/  MUFU.TANH R223, R0 ;  /* 0x0000000000df7308 */ /* 0x0003e20000002400 */
[C---:B------:R-:W-:Y:S08]  /*16810*/  HMMA.16816.F32 R196, R8.reuse, R42, RZ ;  /* 0x0000002a08c4723c */ /* 0x040ff000000018ff */
[----:B----4-:R-:W-:Y:S01]  /*16820*/  HMMA.16816.F32 R200, R8, R36, RZ ;  /* 0x0000002408c8723c */ /* 0x010fe200000018ff */
[----:B-1----:R-:W-:-:S07]  /*16830*/  FMUL.FTZ R0, R73, R4 ;  /* 0x0000000449007220 */ /* 0x002fce0000410000 */
[----:B------:R-:W-:Y:S01]  /*16840*/  HMMA.16816.F32 R204, R8, R38, RZ ;  /* 0x0000002608cc723c */ /* 0x000fe200000018ff */
[----:B------:R1:W-:Y:S07]  /*16850*/  MUFU.TANH R213, R0 ;  /* 0x0000000000d57308 */ /* 0x0003ee0000002400 */
[----:B------:R-:W-:Y:S01]  /*16860*/  HMMA.16816.F32 R8, R20, R98, R112 ;  /* 0x000000621408723c */ /* 0x000fe20000001870 */
[----:B-1----:R-:W-:-:S07]  /*16870*/  FMUL.FTZ R0, R74, R4 ;  /* 0x000000044a007220 */ /* 0x002fce0000410000 */
[----:B------:R-:W-:Y:S01]  /*16880*/  HMMA.16816.F32 R40, R12, R44, R100 ;  /* 0x0000002c0c28723c */ /* 0x000fe20000001864 */
[----:B------:R1:W-:Y:S02]  /*16890*/  MUFU.TANH R222, R0 ;  /* 0x0000000000de7308 */ /* 0x0003e40000002400 */
[----:B-1----:R-:W-:-:S06]  /*168a0*/  FMUL.FTZ R0, R75, R4 ;  /* 0x000000044b007220 */ /* 0x002fcc0000410000 */
[----:B------:R1:W-:Y:S01]  /*168b0*/  MUFU.TANH R234, R0 ;  /* 0x0000000000ea7308 */ /* 0x0003e20000002400 */
[----:B------:R-:W-:Y:S01]  /*168c0*/  HMMA.16816.F32 R36, R24, R34, R76 ;  /* 0x000000221824723c */ /* 0x000fe2000000184c */
[----:B-1----:R-:W-:-:S06]  /*168d0*/  FMUL.FTZ R0, R80, R4 ;  /* 0x0000000450007220 */ /* 0x002fcc0000410000 */
[----:B------:R1:W-:Y:S01]  /*168e0*/  MUFU.TANH R18, R0 ;  /* 0x0000000000127308 */ /* 0x0003e20000002400 */
[----:B------:R-:W-:Y:S01]  /*168f0*/  HMMA.16816.F32 R32, R20, R52, R28 ;  /* 0x000000341420723c */ /* 0x000fe2000000181c */
[----:B-1----:R-:W-:-:S06]  /*16900*/  FMUL.FTZ R0, R81, R4 ;  /* 0x0000000451007220 */ /* 0x002fcc0000410000 */
[----:B------:R1:W-:Y:S01]  /*16910*/  MUFU.TANH R244, R0 ;  /* 0x0000000000f47308 */ /* 0x0003e20000002400 */
[----:B------:R-:W-:Y:S01]  /*16920*/  HMMA.16816.F32 R28, R12, R46, R8 ;  /* 0x0000002e0c1c723c */ /* 0x000fe20000001808 */
[----:B------:R-:W-:Y:S01]  /*16930*/  LDSM.16.M88.4 R44, [R92+0x6000] ;  /* 0x006000005c2c783b */ /* 0x000fe20000000200 */
[----:B-1----:R-:W-:-:S05]  /*16940*/  FMUL.FTZ R0, R82, R4 ;  /* 0x0000000452007220 */ /* 0x002fca0000410000 */
[----:B------:R1:W4:Y:S01]  /*16950*/  MUFU.TANH R17, R0 ;  /* 0x0000000000117308 */ /* 0x0003220000002400 */
[----:B--2---:R-:W-:Y:S01]  /*16960*/  HMMA.16816.F32 R8, R24, R48, R84 ;  /* 0x000000301808723c */ /* 0x004fe20000001854 */
        /* <DEDUP_REMOVED lines=8> */
[----:B------:R1:W-:Y:S01]  /*169f0*/  MUFU.TANH R221, R0 ;  /* 0x0000000000dd7308 */ /* 0x0003e20000002400 */
[----:B------:R-:W-:Y:S01]  /*16a00*/  HMMA.16816.F32 R32, R12, R56, R32 ;  /* 0x000000380c20723c */ /* 0x000fe20000001820 */
[----:B-1----:R-:W-:-:S06]  /*16a10*/  FMUL.FTZ R0, R42, R4 ;  /* 0x000000042a007220 */ /* 0x002fcc0000410000 */
[----:B------:R1:W-:Y:S02]  /*16a20*/  MUFU.TANH R94, R0 ;  /* 0x00000000005e7308 */ /* 0x0003e40000002400 */
[-C--:B-1----:R-:W-:Y:S02]  /*16a30*/  FMUL.FTZ R0, R43, R4.reuse ;  /* 0x000000042b007220 */ /* 0x082fe40000410000 */
[----:B------:R-:W1:Y:S04]  /*16a40*/  LDSM.16.M88.4 R40, [R92+0x5800] ;  /* 0x005800005c28783b */ /* 0x000e680000000200 */
[----:B------:R2:W-:Y:S01]  /*16a50*/  MUFU.TANH R251, R0 ;  /* 0x0000000000fb7308 */ /* 0x0005e20000002400 */
[----:B------:R-:W-:Y:S01]  /*16a60*/  HMMA.16816.F32 R8, R20, R64, R8 ;  /* 0x000000401408723c */ /* 0x000fe20000001808 */
        /* <DEDUP_REMOVED lines=9> */
[----:B------:R1:W-:Y:S01]  /*16b00*/  MUFU.TANH R96, R0 ;  /* 0x0000000000607308 */ /* 0x0003e20000002400 */
[----:B------:R-:W-:Y:S01]  /*16b10*/  LDSM.16.M88.4 R36, [R92+0x6800] ;  /* 0x006800005c24783b */ /* 0x000fe20000000200 */
[----:B-1----:R-:W-:-:S06]  /*16b20*/  FMUL.FTZ R0, R32, R4 ;  /* 0x0000000420007220 */ /* 0x002fcc0000410000 */
[----:B------:R1:W-:Y:S01]  /*16b30*/  MUFU.TANH R235, R0 ;  /* 0x0000000000eb7308 */ /* 0x0003e20000002400 */
[----:B---3--:R-:W-:Y:S01]  /*16b40*/  HMMA.16816.F32 R52, R24, R60, R104 ;  /* 0x0000003c1834723c */ /* 0x008fe20000001868 */
[----:B-1----:R-:W-:-:S06]  /*16b50*/  FMUL.FTZ R0, R33, R4 ;  /* 0x0000000421007220 */ /* 0x002fcc0000410000 */
[----:B------:R1:W-:Y:S01]  /*16b60*/  MUFU.TANH R188, R0 ;  /* 0x0000000000bc7308 */ /* 0x0003e20000002400 */
[----:B------:R-:W-:Y:S01]  /*16b70*/  HMMA.16816.F32 R72, R24, R40, R120 ;  /* 0x000000281848723c */ /* 0x000fe20000001878 */
[----:B-1----:R-:W-:-:S06]  /*16b80*/  FMUL.FTZ R0, R34, R4 ;  /* 0x0000000422007220 */ /* 0x002fcc0000410000 */
[----:B------:R1:W-:Y:S02]  /*16b90*/  MUFU.TANH R172, R0 ;  /* 0x0000000000ac7308 */ /* 0x0003e40000002400 */
[-C--:B-1----:R-:W-:Y:S02]  /*16ba0*/  FMUL.FTZ R0, R35, R4.reuse ;  /* 0x0000000423007220 */ /* 0x082fe40000410000 */
[----:B------:R-:W-:Y:S04]  /*16bb0*/  HMMA.16816.F32 R32, R12, R48, R8 ;  /* 0x000000300c20723c */ /* 0x000fe80000001808 */
[----:B------:R1:W-:Y:S04]  /*16bc0*/  MUFU.TANH R219, R0 ;  /* 0x0000000000db7308 */ /* 0x0003e80000002400 */
[----:B------:R-:W-:Y:S08]  /*16bd0*/  HMMA.16816.F32 R8, R20, R66, R68 ;  /* 0x000000421408723c */ /* 0x000ff00000001844 */
[----:B------:R-:W-:Y:S01]  /*16be0*/  HMMA.16816.F32 R64, R24, R42, R124 ;  /* 0x0000002a1840723c */ /* 0x000fe2000000187c */
[----:B------:R-:W3:Y:S01]  /*16bf0*/  LDSM.16.M88.4 R40, [R183+0x3000] ;  /* 0x00300000b728783b */ /* 0x000ee20000000200 */
[----:B-1----:R-:W-:-:S04]  /*16c00*/  FMUL.FTZ R0, R28, R4 ;  /* 0x000000041c007220 */ /* 0x002fc80000410000 */
[----:B------:R1:W-:Y:S02]  /*16c10*/  MUFU.TANH R242, R0 ;  /* 0x0000000000f27308 */ /* 0x0003e40000002400 */
[----:B------:R-:W-:Y:S01]  /*16c20*/  HMMA.16816.F32 R60, R24, R62, R108 ;  /* 0x0000003e183c723c */ /* 0x000fe2000000186c */
[----:B-1----:R-:W-:-:S05]  /*16c30*/  FMUL.FTZ R0, R29, R4 ;  /* 0x000000041d007220 */ /* 0x002fca0000410000 */
[----:B------:R1:W-:Y:S02]  /*16c40*/  MUFU.TANH R181, R0 ;  /* 0x0000000000b57308 */ /* 0x0003e40000002400 */
[----:B------:R-:W-:Y:S01]  /*16c50*/  HMMA.16816.F32 R8, R12, R50, R8 ;  /* 0x000000320c08723c */ /* 0x000fe20000001808 */
[----:B------:R-:W-:Y:S01]  /*16c60*/  LDSM.16.M88.4 R48, [R138+0x3800] ;  /* 0x003800008a30783b */ /* 0x000fe20000000200 */
[----:B-1----:R-:W-:-:S04]  /*16c70*/  FMUL.FTZ R0, R30, R4 ;  /* 0x000000041e007220 */ /* 0x002fc80000410000 */
[----:B------:R1:W-:Y:S02]  /*16c80*/  MUFU.TANH R125, R0 ;  /* 0x00000000007d7308 */ /* 0x0003e40000002400 */
[-C--:B-1----:R-:W-:Y:S02]  /*16c90*/  FMUL.FTZ R0, R31, R4.reuse ;  /* 0x000000041f007220 */ /* 0x082fe40000410000 */
[----:B--2---:R-:W-:Y:S01]  /*16ca0*/  HMMA.16816.F32 R28, R20, R56, R52 ;  /* 0x00000038141c723c */ /* 0x004fe20000001834 */
[----:B------:R-:W1:Y:S03]  /*16cb0*/  LDSM.16.M88.4 R52, [R92+0x7000] ;  /* 0x007000005c34783b */ /* 0x000e660000000200 */
[----:B------:R2:W-:Y:S04]  /*16cc0*/  MUFU.TANH R184, R0 ;  /* 0x0000000000b87308 */ /* 0x0005e80000002400 */
[----:B------:R-:W-:Y:S01]  /*16cd0*/  HMMA.16816.F32 R76, R24, R44, R128 ;  /* 0x0000002c184c723c */ /* 0x000fe20000001880 */
[----:B--2---:R-:W-:-:S04]  /*16ce0*/  FMUL.FTZ R0, R32, R4 ;  /* 0x0000000420007220 */ /* 0x004fc80000410000 */
[----:B------:R2:W-:Y:S02]  /*16cf0*/  MUFU.TANH R84, R0 ;  /* 0x0000000000547308 */ /* 0x0005e40000002400 */
[----:B--2---:R-:W-:-:S06]  /*16d00*/  FMUL.FTZ R0, R33, R4 ;  /* 0x0000000421007220 */ /* 0x004fcc0000410000 */
[----:B------:R2:W1:Y:S02]  /*16d10*/  MUFU.TANH R44, R0 ;  /* 0x00000000002c7308 */ /* 0x0004640000002400 */
[----:B--2---:R-:W-:-:S06]  /*16d20*/  FMUL.FTZ R0, R34, R4 ;  /* 0x0000000422007220 */ /* 0x004fcc0000410000 */
[----:B------:R2:W-:Y:S02]  /*16d30*/  MUFU.TANH R124, R0 ;  /* 0x00000000007c7308 */ /* 0x0005e40000002400 */
[-C--:B--2---:R-:W-:Y:S02]  /*16d40*/  FMUL.FTZ R0, R35, R4.reuse ;  /* 0x0000000423007220 */ /* 0x084fe40000410000 */
[----:B---3--:R-:W-:Y:S08]  /*16d50*/  HMMA.16816.F32 R32, R12, R40, R28 ;  /* 0x000000280c20723c */ /* 0x008ff0000000181c */
[----:B------:R-:W-:Y:S01]  /*16d60*/  HMMA.16816.F32 R28, R20, R58, R60 ;  /* 0x0000003a141c723c */ /* 0x000fe2000000183c */
[----:B------:R2:W-:Y:S01]  /*16d70*/  MUFU.TANH R248, R0 ;  /* 0x0000000000f87308 */ /* 0x0005e20000002400 */
[----:B------:R-:W3:Y:S04]  /*16d80*/  LDSM.16.M88.4 R60, [R183+0x3800] ;  /* 0x00380000b73c783b */ /* 0x000ee80000000200 */
[----:B------:R-:W-:Y:S02]  /*16d90*/  LDSM.16.M88.4 R56, [R92+0x8800] ;  /* 0x008800005c38783b */ /* 0x000fe40000000200 */
[----:B------:R-:W-:Y:S01]  /*16da0*/  HMMA.16816.F32 R68, R24, R46, R140 ;  /* 0x0000002e1844723c */ /* 0x000fe2000000188c */
[----:B--2---:R-:W-:-:S04]  /*16db0*/  FMUL.FTZ R0, R8, R4 ;  /* 0x0000000408007220 */ /* 0x004fc80000410000 */
[----:B------:R2:W1:Y:S02]  /*16dc0*/  MUFU.TANH R85, R0 ;  /* 0x0000000000557308 */ /* 0x0004640000002400 */
[----:B----4-:R-:W-:Y:S01]  /*16dd0*/  MOV R140, R17 ;  /* 0x00000011008c7202 */ /* 0x010fe20000000f00 */
[----:B------:R-:W-:Y:S01]  /*16de0*/  HMMA.16816.F32 R80, R24, R36, R144 ;  /* 0x000000241850723c */ /* 0x000fe20000001890 */
[----:B--2---:R-:W-:-:S04]  /*16df0*/  FMUL.FTZ R0, R9, R4 ;  /* 0x0000000409007220 */ /* 0x004fc80000410000 */
[----:B------:R2:W-:Y:S03]  /*16e00*/  MUFU.TANH R17, R0 ;  /* 0x0000000000117308 */ /* 0x0005e60000002400 */
[C---:B------:R-:W-:Y:S08]  /*16e10*/  HMMA.16816.F32 R108, R24.reuse, R38, R148 ;  /* 0x00000026186c723c */ /* 0x040ff00000001894 */
[----:B-1----:R-:W-:Y:S01]  /*16e20*/  HMMA.16816.F32 R112, R24, R52, R152 ;  /* 0x000000341870723c */ /* 0x002fe20000001898 */
[----:B--2---:R-:W-:-:S07]  /*16e30*/  FMUL.FTZ R0, R10, R4 ;  /* 0x000000040a007220 */ /* 0x004fce0000410000 */
[----:B------:R-:W-:Y:S01]  /*16e40*/  HMMA.16816.F32 R36, R20, R48, R72 ;  /* 0x000000301424723c */ /* 0x000fe20000001848 */
[----:B------:R1:W-:Y:S01]  /*16e50*/  MUFU.TANH R118, R0 ;  /* 0x0000000000767308 */ /* 0x0003e20000002400 */
[----:B------:R-:W-:Y:S02]  /*16e60*/  IMAD.MOV.U32 R155, RZ, RZ, R44 ;  /* 0x000000ffff9b7224 */ /* 0x000fe400078e002c */
[----:B------:R-:W-:Y:S01]  /*16e70*/  LDSM.16.M88.4 R44, [R92+0x7800] ;  /* 0x007800005c2c783b */ /* 0x000fe20000000200 */
[----:B-1----:R-:W-:-:S03]  /*16e80*/  FMUL.FTZ R0, R11, R4 ;  /* 0x000000040b007220 */ /* 0x002fc60000410000 */
[----:B------:R-:W-:Y:S01]  /*16e90*/  HMMA.16816.F32 R8, R12, R42, R28 ;  /* 0x0000002a0c08723c */ /* 0x000fe2000000181c */
[----:B------:R-:W1:Y:S01]  /*16ea0*/  LDSM.16.M88.4 R40, [R138+0x4000] ;  /* 0x004000008a28783b */ /* 0x000e620000000200 */
[----:B------:R2:W-:Y:S02]  /*16eb0*/  MUFU.TANH R147, R0 ;  /* 0x0000000000937308 */ /* 0x0005e40000002400 */
[----:B--2---:R-:W-:-:S06]  /*16ec0*/  FMUL.FTZ R0, R32, R4 ;  /* 0x0000000420007220 */ /* 0x004fcc0000410000 */
[----:B------:R2:W4:Y:S01]  /*16ed0*/  MUFU.TANH R120, R0 ;  /* 0x0000000000787308 */ /* 0x0005220000002400 */
[----:B------:R-:W-:Y:S01]  /*16ee0*/  HMMA.16816.F32 R28, R20, R50, R64 ;  /* 0x00000032141c723c */ /* 0x000fe20000001840 */
[----:B------:R-:W1:Y:S01]  /*16ef0*/  LDSM.16.M88.4 R48, [R92+0x8000] ;  /* 0x008000005c30783b */ /* 0x000e620000000200 */
[----:B--2---:R-:W-:-:S05]  /*16f00*/  FMUL.FTZ R0, R33, R4 ;  /* 0x0000000421007220 */ /* 0x004fca0000410000 */
[----:B------:R2:W-:Y:S01]  /*16f10*/  MUFU.TANH R252, R0 ;  /* 0x0000000000fc7308 */ /* 0x0005e20000002400 */
[----:B------:R-:W-:Y:S01]  /*16f20*/  HMMA.16816.F32 R104, R24, R54, R156 ;  /* 0x000000361868723c */ /* 0x000fe2000000189c */
[----:B------:R-:W1:Y:S01]  /*16f30*/  LDSM.16.M88.4 R52, [R183+0x4000] ;  /* 0x00400000b734783b */ /* 0x000e620000000200 */
[----:B--2---:R-:W-:-:S05]  /*16f40*/  FMUL.FTZ R0, R34, R4 ;  /* 0x0000000422007220 */ /* 0x004fca0000410000 */
[----:B------:R2:W-:Y:S02]  /*16f50*/  MUFU.TANH R189, R0 ;  /* 0x0000000000bd7308 */ /* 0x0005e40000002400 */
[-C--:B--2---:R-:W-:Y:S02]  /*16f60*/  FMUL.FTZ R0, R35, R4.reuse ;  /* 0x0000000423007220 */ /* 0x084fe40000410000 */
[----:B---3--:R-:W-:Y:S04]  /*16f70*/  HMMA.16816.F32 R32, R12, R60, R36 ;  /* 0x0000003c0c20723c */ /* 0x008fe80000001824 */
[----:B------:R2:W-:Y:S02]  /*16f80*/  MUFU.TANH R142, R0 ;  /* 0x00000000008e7308 */ /* 0x0005e40000002400 */
[----:B--2---:R-:W-:-:S06]  /*16f90*/  FMUL.FTZ R0, R8, R4 ;  /* 0x0000000408007220 */ /* 0x004fcc0000410000 */
[----:B------:R2:W-:Y:S01]  /*16fa0*/  MUFU.TANH R129, R0 ;  /* 0x0000000000817308 */ /* 0x0005e20000002400 */
[----:B-1----:R-:W-:Y:S01]  /*16fb0*/  HMMA.16816.F32 R36, R20, R40, R76 ;  /* 0x000000281424723c */ /* 0x002fe2000000184c */
[----:B--2---:R-:W-:-:S06]  /*16fc0*/  FMUL.FTZ R0, R9, R4 ;  /* 0x0000000409007220 */ /* 0x004fcc0000410000 */
[----:B------:R1:W-:Y:S01]  /*16fd0*/  MUFU.TANH R145, R0 ;  /* 0x0000000000917308 */ /* 0x0003e20000002400 */
[C---:B------:R-:W-:Y:S08]  /*16fe0*/  HMMA.16816.F32 R64, R24.reuse, R44, R160 ;  /* 0x0000002c1840723c */ /* 0x040ff000000018a0 */
[----:B------:R-:W-:Y:S01]  /*16ff0*/  HMMA.16816.F32 R100, R24, R46, R164 ;  /* 0x0000002e1864723c */ /* 0x000fe200000018a4 */
[----:B------:R-:W2:Y:S01]  /*17000*/  LDSM.16.M88.4 R44, [R138+0x4800] ;  /* 0x004800008a2c783b */ /* 0x000ea20000000200 */
[----:B-1----:R-:W-:-:S04]  /*17010*/  FMUL.FTZ R0, R10, R4 ;  /* 0x000000040a007220 */ /* 0x002fc80000410000 */
[----:B------:R1:W-:Y:S02]  /*17020*/  MUFU.TANH R134, R0 ;  /* 0x0000000000867308 */ /* 0x0003e40000002400 */
[----:B-1----:R-:W-:Y:S02]  /*17030*/  FMUL.FTZ R0, R11, R4 ;  /* 0x000000040b007220 */ /* 0x002fe40000410000 */
[----:B------:R-:W-:Y:S01]  /*17040*/  HMMA.16816.F32 R8, R12, R62, R28 ;  /* 0x0000003e0c08723c */ /* 0x000fe2000000181c */
[----:B------:R-:W-:-:S03]  /*17050*/  MOV R154, R97 ;  /* 0x00000061009a7202 */ /* 0x000fc60000000f00 */
[----:B------:R1:W-:Y:S01]  /*17060*/  MUFU.TANH R166, R0 ;  /* 0x0000000000a67308 */ /* 0x0003e20000002400 */
[----:B------:R-:W-:Y:S02]  /*17070*/  IMAD.MOV.U32 R148, RZ, RZ, R96 ;  /* 0x000000ffff947224 */ /* 0x000fe400078e0060 */
[----:B------:R-:W-:Y:S01]  /*17080*/  IMAD.MOV.U32 R143, RZ, RZ, R84 ;  /* 0x000000ffff8f7224 */ /* 0x000fe200078e0054 */
[----:B------:R-:W-:Y:S01]  /*17090*/  HMMA.16816.F32 R88, R24, R48, R168 ;  /* 0x000000301858723c */ /* 0x000fe200000018a8 */
[----:B------:R-:W-:Y:S01]  /*170a0*/  IMAD.MOV.U32 R162, RZ, RZ, R244 ;  /* 0x000000ffffa27224 */ /* 0x000fe200078e00f4 */
[----:B------:R-:W-:Y:S02]  /*170b0*/  MOV R167, R242 ;  /* 0x000000f200a77202 */ /* 0x000fe40000000f00 */
[----:B------:R-:W-:Y:S01]  /*170c0*/  MOV R126, R224 ;  /* 0x000000e0007e7202 */ /* 0x000fe20000000f00 */
[----:B------:R-:W-:Y:S01]  /*170d0*/  IMAD.MOV.U32 R156, RZ, RZ, R235 ;  /* 0x000000ffff9c7224 */ /* 0x000fe200078e00eb */
[----:B------:R-:W-:Y:S01]  /*170e0*/  LDSM.16.M88.4 R60, [R138+0x6800] ;  /* 0x006800008a3c783b */ /* 0x000fe20000000200 */
[----:B-1----:R-:W-:-:S04]  /*170f0*/  FMUL.FTZ R0, R32, R4 ;  /* 0x0000000420007220 */ /* 0x002fc80000410000 */
[----:B------:R1:W-:Y:S01]  /*17100*/  MUFU.TANH R152, R0 ;  /* 0x0000000000987308 */ /* 0x0003e20000002400 */
[----:B------:R-:W-:Y:S01]  /*17110*/  HMMA.16816.F32 R28, R20, R42, R68 ;  /* 0x0000002a141c723c */ /* 0x000fe20000001844 */
[----:B------:R-:W3:Y:S01]  /*17120*/  LDSM.16.M88.4 R40, [R183+0x4800] ;  /* 0x00480000b728783b */ /* 0x000ee20000000200 */
[----:B-1----:R-:W-:-:S05]  /*17130*/  FMUL.FTZ R0, R33, R4 ;  /* 0x0000000421007220 */ /* 0x002fca0000410000 */
[----:B------:R1:W-:Y:S01]  /*17140*/  MUFU.TANH R149, R0 ;  /* 0x0000000000957308 */ /* 0x0003e20000002400 */
[----:B------:R-:W-:Y:S01]  /*17150*/  HMMA.16816.F32 R96, R24, R50, R176 ;  /* 0x000000321860723c */ /* 0x000fe200000018b0 */
[----:B------:R-:W-:Y:S01]  /*17160*/  IMAD.MOV.U32 R168, RZ, RZ, R85 ;  /* 0x000000ffffa87224 */ /* 0x000fe200078e0055 */
[----:B------:R-:W-:Y:S01]  /*17170*/  LDSM.16.M88.4 R48, [R92+0x9000] ;  /* 0x009000005c30783b */ /* 0x000fe20000000200 */
[----:B-1----:R-:W-:-:S04]  /*17180*/  FMUL.FTZ R0, R34, R4 ;  /* 0x0000000422007220 */ /* 0x002fc80000410000 */
[----:B------:R1:W-:Y:S01]  /*17190*/  MUFU.TANH R163, R0 ;  /* 0x0000000000a37308 */ /* 0x0003e20000002400 */
[----:B------:R-:W-:Y:S01]  /*171a0*/  HMMA.16816.F32 R84, R24, R56, R192 ;  /* 0x000000381854723c */ /* 0x000fe200000018c0 */
[----:B-1----:R-:W-:-:S07]  /*171b0*/  FMUL.FTZ R0, R35, R4 ;  /* 0x0000000423007220 */ /* 0x002fce0000410000 */
[----:B------:R-:W-:Y:S01]  /*171c0*/  HMMA.16816.F32 R32, R12, R52, R36 ;  /* 0x000000340c20723c */ /* 0x000fe20000001824 */
[----:B------:R1:W-:Y:S02]  /*171d0*/  MUFU.TANH R164, R0 ;  /* 0x0000000000a47308 */ /* 0x0003e40000002400 */
[----:B-1----:R-:W-:-:S06]  /*171e0*/  FMUL.FTZ R0, R8, R4 ;  /* 0x0000000408007220 */ /* 0x002fcc0000410000 */
[----:B------:R1:W-:Y:S01]  /*171f0*/  MUFU.TANH R179, R0 ;  /* 0x0000000000b37308 */ /* 0x0003e20000002400 */
[----:B--2---:R-:W-:Y:S01]  /*17200*/  HMMA.16816.F32 R36, R20, R44, R80 ;  /* 0x0000002c1424723c */ /* 0x004fe20000001850 */
[----:B-1----:R-:W-:-:S06]  /*17210*/  FMUL.FTZ R0, R9, R4 ;  /* 0x0000000409007220 */ /* 0x002fcc0000410000 */
[----:B------:R1:W-:Y:S01]  /*17220*/  MUFU.TANH R192, R0 ;  /* 0x0000000000c07308 */ /* 0x0003e20000002400 */
[----:B------:R-:W-:Y:S01]  /*17230*/  HMMA.16816.F32 R80, R24, R58, R196 ;  /* 0x0000003a1850723c */ /* 0x000fe200000018c4 */
[----:B------:R-:W2:Y:S01]  /*17240*/  LDSM.16.M88.4 R56, [R138+0x5000] ;  /* 0x005000008a38783b */ /* 0x000ea20000000200 */
[----:B-1----:R-:W-:-:S05]  /*17250*/  FMUL.FTZ R0, R10, R4 ;  /* 0x000000040a007220 */ /* 0x002fca0000410000 */
[----:B------:R1:W-:Y:S02]  /*17260*/  MUFU.TANH R150, R0 ;  /* 0x0000000000967308 */ /* 0x0003e40000002400 */
[----:B-1----:R-:W-:Y:S02]  /*17270*/  FMUL.FTZ R0, R11, R4 ;  /* 0x000000040b007220 */ /* 0x002fe40000410000 */
[----:B------:R-:W-:Y:S01]  /*17280*/  HMMA.16816.F32 R8, R12, R54, R28 ;  /* 0x000000360c08723c */ /* 0x000fe2000000181c */
[----:B------:R-:W-:-:S03]  /*17290*/  MOV R178, R246 ;  /* 0x000000f600b27202 */ /* 0x000fc60000000f00 */
[----:B------:R1:W-:Y:S01]  /*172a0*/  MUFU.TANH R170, R0 ;  /* 0x0000000000aa7308 */ /* 0x0003e20000002400 */
[----:B------:R-:W-:Y:S03]  /*172b0*/  LDSM.16.M88.4 R52, [R183+0x5000] ;  /* 0x00500000b734783b */ /* 0x000fe60000000200 */
[----:B------:R-:W-:Y:S01]  /*172c0*/  HMMA.16816.F32 R28, R20, R46, R108 ;  /* 0x0000002e141c723c */ /* 0x000fe2000000186c */
[----:B------:R-:W2:Y:S01]  /*172d0*/  LDSM.16.M88.4 R44, [R138+0x5800] ;  /* 0x005800008a2c783b */ /* 0x000ea20000000200 */
[----:B-1----:R-:W-:-:S04]  /*172e0*/  FMUL.FTZ R0, R32, R4 ;  /* 0x0000000420007220 */ /* 0x002fc80000410000 */
[----:B------:R1:W-:Y:S02]  /*172f0*/  MUFU.TANH R177, R0 ;  /* 0x0000000000b17308 */ /* 0x0003e40000002400 */
[----:B-1----:R-:W-:-:S06]  /*17300*/  FMUL.FTZ R0, R33, R4 ;  /* 0x0000000421007220 */ /* 0x002fcc0000410000 */
[----:B------:R1:W-:Y:S02]  /*17310*/  MUFU.TANH R194, R0 ;  /* 0x0000000000c27308 */ /* 0x0003e40000002400 */
[----:B-1----:R-:W-:-:S06]  /*17320*/  FMUL.FTZ R0, R34, R4 ;  /* 0x0000000422007220 */ /* 0x002fcc0000410000 */
[----:B------:R1:W-:Y:S02]  /*17330*/  MUFU.TANH R246, R0 ;  /* 0x0000000000f67308 */ /* 0x0003e40000002400 */
[-C--:B-1----:R-:W-:Y:S02]  /*17340*/  FMUL.FTZ R0, R35, R4.reuse ;  /* 0x0000000423007220 */ /* 0x082fe40000410000 */
[C---:B---3--:R-:W-:Y:S04]  /*17350*/  HMMA.16816.F32 R32, R12.reuse, R40, R36 ;  /* 0x000000280c20723c */ /* 0x048fe80000001824 */
[----:B------:R1:W-:Y:S04]  /*17360*/  MUFU.TANH R193, R0 ;  /* 0x0000000000c17308 */ /* 0x0003e80000002400 */
[----:B------:R-:W-:Y:S01]  /*17370*/  HMMA.16816.F32 R36, R12, R42, R28 ;  /* 0x0000002a0c24723c */ /* 0x000fe2000000181c */
[----:B------:R-:W3:Y:S01]  /*17380*/  LDSM.16.M88.4 R28, [R138+0x6000] ;  /* 0x006000008a1c783b */ /* 0x000ee20000000200 */
[----:B-1----:R-:W-:-:S04]  /*17390*/  FMUL.FTZ R0, R8, R4 ;  /* 0x0000000408007220 */ /* 0x002fc80000410000 */
[----:B------:R1:W-:Y:S02]  /*173a0*/  MUFU.TANH R244, R0 ;  /* 0x0000000000f47308 */ /* 0x0003e40000002400 */
[----:B-1----:R-:W-:-:S06]  /*173b0*/  FMUL.FTZ R0, R9, R4 ;  /* 0x0000000409007220 */ /* 0x002fcc0000410000 */
[----:B------:R1:W-:Y:S02]  /*173c0*/  MUFU.TANH R242, R0 ;  /* 0x0000000000f27308 */ /* 0x0003e40000002400 */
[----:B-1----:R-:W-:-:S06]  /*173d0*/  FMUL.FTZ R0, R10, R4 ;  /* 0x000000040a007220 */ /* 0x002fcc0000410000 */
[----:B------:R1:W-:Y:S02]  /*173e0*/  MUFU.TANH R224, R0 ;  /* 0x0000000000e07308 */ /* 0x0003e40000002400 */
[-C--:B-1----:R-:W-:Y:S02]  /*173f0*/  FMUL.FTZ R0, R11, R4.reuse ;  /* 0x000000040b007220 */ /* 0x082fe40000410000 */
[C---:B--2---:R-:W-:Y:S04]  /*17400*/  HMMA.16816.F32 R8, R20.reuse, R56, R112 ;  /* 0x000000381408723c */ /* 0x044fe80000001870 */
[----:B------:R1:W-:Y:S01]  /*17410*/  MUFU.TANH R235, R0 ;  /* 0x0000000000eb7308 */ /* 0x0003e20000002400 */
[----:B------:R-:W-:Y:S02]  /*17420*/  IMAD.MOV.U32 R151, RZ, RZ, R233 ;  /* 0x000000ffff977224 */ /* 0x000fe400078e00e9 */
[----:B------:R-:W-:Y:S01]  /*17430*/  IMAD.MOV.U32 R169, RZ, RZ, R237 ;  /* 0x000000ffffa97224 */ /* 0x000fe200078e00ed */
[----:B------:R-:W-:Y:S01]  /*17440*/  HMMA.16816.F32 R64, R20, R44, R64 ;  /* 0x0000002c1440723c */ /* 0x000fe20000001840 */
[----:B-1----:R-:W-:-:S04]  /*17450*/  FMUL.FTZ R0, R32, R4 ;  /* 0x0000000420007220 */ /* 0x002fc80000410000 */
[----:B------:R1:W-:Y:S03]  /*17460*/  MUFU.TANH R233, R0 ;  /* 0x0000000000e97308 */ /* 0x0003e60000002400 */
[----:B------:R-:W-:Y:S01]  /*17470*/  HMMA.16816.F32 R68, R20, R46, R100 ;  /* 0x0000002e1444723c */ /* 0x000fe20000001864 */
[----:B------:R-:W-:-:S07]  /*17480*/  MOV R157, R234 ;  /* 0x000000ea009d7202 */ /* 0x000fce0000000f00 */
[----:B------:R-:W-:Y:S01]  /*17490*/  HMMA.16816.F32 R76, R24, R48, R200 ;  /* 0x00000030184c723c */ /* 0x000fe200000018c8 */
[----:B-1----:R-:W-:-:S07]  /*174a0*/  FMUL.FTZ R0, R33, R4 ;  /* 0x0000000421007220 */ /* 0x002fce0000410000 */
[----:B------:R-:W-:Y:S01]  /*174b0*/  HMMA.16816.F32 R72, R24, R50, R204 ;  /* 0x000000321848723c */ /* 0x000fe200000018cc */
[----:B------:R1:W-:Y:S07]  /*174c0*/  MUFU.TANH R237, R0 ;  /* 0x0000000000ed7308 */ /* 0x0003ee0000002400 */
[----:B------:R-:W-:Y:S08]  /*174d0*/  HMMA.16816.F32 R44, R12, R52, R8 ;  /* 0x000000340c2c723c */ /* 0x000ff00000001808 */
[----:B---3--:R-:W-:Y:S01]  /*174e0*/  HMMA.16816.F32 R48, R20, R28, R88 ;  /* 0x0000001c1430723c */ /* 0x008fe20000001858 */
[----:B-1----:R-:W-:-:S07]  /*174f0*/  FMUL.FTZ R0, R34, R4 ;  /* 0x0000000422007220 */ /* 0x002fce0000410000 */
[C---:B------:R-:W-:Y:S01]  /*17500*/  HMMA.16816.F32 R8, R20.reuse, R30, R96 ;  /* 0x0000001e1408723c */ /* 0x040fe20000001860 */
[----:B------:R-:W1:Y:S01]  /*17510*/  LDSM.16.M88.4 R28, [R183+0x6000] ;  /* 0x00600000b71c783b */ /* 0x000e620000000200 */
[----:B------:R2:W-:Y:S06]  /*17520*/  MUFU.TANH R234, R0 ;  /* 0x0000000000ea7308 */ /* 0x0005ec0000002400 */
[----:B------:R-:W-:Y:S01]  /*17530*/  HMMA.16816.F32 R40, R20, R58, R104 ;  /* 0x0000003a1428723c */ /* 0x000fe20000001868 */
[----:B------:R-:W-:Y:S01]  /*17540*/  MOV R144, R232 ;  /* 0x000000e800907202 */ /* 0x000fe20000000f00 */
[----:B------:R-:W-:-:S02]  /*17550*/  IMAD.MOV.U32 R128, RZ, RZ, R231 ;  /* 0x000000ffff807224 */ /* 0x000fc400078e00e7 */
[----:B------:R-:W-:Y:S01]  /*17560*/  IMAD.MOV.U32 R195, RZ, RZ, R230 ;  /* 0x000000ffffc37224 */ /* 0x000fe200078e00e6 */
[----:B------:R-:W-:Y:S01]  /*17570*/  MOV R165, R223 ;  /* 0x000000df00a57202 */ /* 0x000fe20000000f00 */
[----:B------:R-:W-:Y:S01]  /*17580*/  IMAD.MOV.U32 R199, RZ, RZ, R229 ;  /* 0x000000ffffc77224 */ /* 0x000fe200078e00e5 */
[----:B------:R-:W3:Y:S01]  /*17590*/  S2R R196, SR_TID.X ;  /* 0x0000000000c47919 */ /* 0x000ee20000002100 */
[----:B--2---:R-:W-:Y:S02]  /*175a0*/  FMUL.FTZ R0, R35, R4 ;  /* 0x0000000423007220 */ /* 0x004fe40000410000 */
[----:B------:R-:W-:Y:S02]  /*175b0*/  IMAD.MOV.U32 R161, RZ, RZ, R222 ;  /* 0x000000ffffa17224 */ /* 0x000fe400078e00de */
[----:B------:R-:W-:Y:S01]  /*175c0*/  IMAD.MOV.U32 R153, RZ, RZ, R221 ;  /* 0x000000ffff997224 */ /* 0x000fe200078e00dd */
[----:B------:R2:W-:Y:S01]  /*175d0*/  MUFU.TANH R232, R0 ;  /* 0x0000000000e87308 */ /* 0x0005e20000002400 */
[----:B------:R-:W-:Y:S01]  /*175e0*/  MOV R141, R213 ;  /* 0x000000d5008d7202 */ /* 0x000fe20000000f00 */
[----:B------:R-:W-:-:S02]  /*175f0*/  IMAD.MOV.U32 R158, RZ, RZ, R182 ;  /* 0x000000ffff9e7224 */ /* 0x000fc400078e00b6 */
[----:B------:R-:W-:Y:S01]  /*17600*/  IMAD.MOV.U32 R131, RZ, RZ, R181 ;  /* 0x000000ffff837224 */ /* 0x000fe200078e00b5 */
[----:B------:R-:W-:Y:S01]  /*17610*/  MOV R176, R180 ;  /* 0x000000b400b07202 */ /* 0x000fe20000000f00 */
[----:B------:R-:W-:Y:S01]  /*17620*/  IMAD.MOV.U32 R197, RZ, RZ, R93 ;  /* 0x000000ffffc57224 */ /* 0x000fe200078e005d */
[C---:B------:R-:W-:Y:S02]  /*17630*/  IADD3 R175, R2.reuse, 0x1, RZ ;  /* 0x0000000102af7810 */ /* 0x040fe40007ffe0ff */
[C---:B------:R-:W-:Y:S02]  /*17640*/  IADD3 R173, R2.reuse, 0x8, RZ ;  /* 0x0000000802ad7810 */ /* 0x040fe40007ffe0ff */
[----:B------:R-:W-:Y:S01]  /*17650*/  HMMA.16816.F32 R40, R12, R54, R40 ;  /* 0x000000360c28723c */ /* 0x000fe20000001828 */
[C---:B------:R-:W-:Y:S01]  /*17660*/  IADD3 R19, R2.reuse, 0x9, RZ ;  /* 0x0000000902137810 */ /* 0x040fe20007ffe0ff */
[----:B------:R-:W-:Y:S01]  /*17670*/  IMAD.MOV.U32 R127, RZ, RZ, R94 ;  /* 0x000000ffff7f7224 */ /* 0x000fe200078e005e */
[C---:B------:R-:W-:Y:S01]  /*17680*/  IADD3 R133, R2.reuse, 0x10, RZ ;  /* 0x0000001002857810 */ /* 0x040fe20007ffe0ff */
[----:B------:R-:W-:Y:S01]  /*17690*/  IMAD.MOV.U32 R160, RZ, RZ, R95 ;  /* 0x000000ffffa07224 */ /* 0x000fe200078e005f */
[----:B------:R-:W-:Y:S01]  /*176a0*/  IADD3 R139, R2, 0x11, RZ ;  /* 0x00000011028b7810 */ /* 0x000fe20007ffe0ff */
[----:B--2---:R-:W-:Y:S01]  /*176b0*/  FMUL.FTZ R0, R36, R4 ;  /* 0x0000000424007220 */ /* 0x004fe20000410000 */
[----:B---3--:R-:W-:Y:S01]  /*176c0*/  SHF.R.S32.HI R198, RZ, 0x1f, R196 ;  /* 0x0000001fffc67819 */ /* 0x008fe200000114c4 */
[----:B------:R-:W-:Y:S01]  /*176d0*/  IMAD.MOV.U32 R130, RZ, RZ, R18 ;  /* 0x000000ffff827224 */ /* 0x000fe200078e0012 */
[C---:B------:R-:W-:Y:S01]  /*176e0*/  IADD3 R136, R2.reuse, 0x18, RZ ;  /* 0x0000001802887810 */ /* 0x040fe20007ffe0ff */
[----:B------:R2:W-:Y:S01]  /*176f0*/  MUFU.TANH R231, R0 ;  /* 0x0000000000e77308 */ /* 0x0005e20000002400 */
[C---:B------:R-:W-:Y:S01]  /*17700*/  IADD3 R174, R2.reuse, 0x19, RZ ;  /* 0x0000001902ae7810 */ /* 0x040fe20007ffe0ff */
[----:B------:R-:W-:Y:S01]  /*17710*/  IMAD.MOV.U32 R146, RZ, RZ, R117 ;  /* 0x000000ffff927224 */ /* 0x000fe200078e0075 */
[C---:B------:R-:W-:Y:S01]  /*17720*/  IADD3 R214, R2.reuse, 0x20, RZ ;  /* 0x0000002002d67810 */ /* 0x040fe20007ffe0ff */
[----:B------:R-:W3:Y:S01]  /*17730*/  LDSM.16.M88.4 R56, [R138+0x7000] ;  /* 0x007000008a38783b */ /* 0x000ee20000000200 */
[----:B------:R-:W-:-:S02]  /*17740*/  IADD3 R215, R2, 0x21, RZ ;  /* 0x0000002102d77810 */ /* 0x000fc40007ffe0ff */
[C---:B------:R-:W-:Y:S02]  /*17750*/  IADD3 R216, R2.reuse, 0x28, RZ ;  /* 0x0000002802d87810 */ /* 0x040fe40007ffe0ff */
[C---:B------:R-:W-:Y:S01]  /*17760*/  IADD3 R217, R2.reuse, 0x29, RZ ;  /* 0x0000002902d97810 */ /* 0x040fe20007ffe0ff */
[----:B------:R-:W-:Y:S01]  /*17770*/  HMMA.16816.F32 R100, R20, R62, R80 ;  /* 0x0000003e1464723c */ /* 0x000fe20000001850 */
[----:B----4-:R-:W-:Y:S01]  /*17780*/  IMAD.MOV.U32 R159, RZ, RZ, R120 ;  /* 0x000000ffff9f7224 */ /* 0x010fe200078e0078 */
[----:B------:R-:W-:Y:S01]  /*17790*/  IADD3 R218, R2, 0x30, RZ ;  /* 0x0000003002da7810 */ /* 0x000fe20007ffe0ff */
[----:B------:R-:W-:Y:S01]  /*177a0*/  LDSM.16.M88.4 R32, [R183+0x5800] ;  /* 0x00580000b720783b */ /* 0x000fe20000000200 */
[----:B--2---:R-:W-:Y:S01]  /*177b0*/  FMUL.FTZ R0, R37, R4 ;  /* 0x0000000425007220 */ /* 0x004fe20000410000 */
[----:B------:R-:W-:Y:S01]  /*177c0*/  LEA.HI R198, R198, R196, RZ, 0x5 ;  /* 0x000000c4c6c67211 */ /* 0x000fe200078f28ff */
[----:B------:R-:W-:Y:S01]  /*177d0*/  I2F R227, R175 ;  /* 0x000000af00e37306 */ /* 0x000fe20000201400 */
[----:B------:R-:W2:Y:S07]  /*177e0*/  LDSM.16.M88.4 R80, [R92+0x9800] ;  /* 0x009800005c50783b */ /* 0x000eae0000000200 */
[----:B------:R4:W-:Y:S02]  /*177f0*/  MUFU.TANH R230, R0 ;  /* 0x0000000000e67308 */ /* 0x0009e40000002400 */
[----:B----4-:R-:W-:-:S06]  /*17800*/  FMUL.FTZ R0, R38, R4 ;  /* 0x0000000426007220 */ /* 0x010fcc0000410000 */
[----:B------:R4:W-:Y:S02]  /*17810*/  MUFU.TANH R223, R0 ;  /* 0x0000000000df7308 */ /* 0x0009e40000002400 */
[----:B----4-:R-:W-:-:S06]  /*17820*/  FMUL.FTZ R0, R39, R4 ;  /* 0x0000000427007220 */ /* 0x010fcc0000410000 */
[----:B------:R4:W-:Y:S01]  /*17830*/  MUFU.TANH R229, R0 ;  /* 0x0000000000e57308 */ /* 0x0009e20000002400 */
[----:B------:R-:W-:Y:S01]  /*17840*/  HMMA.16816.F32 R36, R20, R60, R84 ;  /* 0x0000003c1424723c */ /* 0x000fe20000001854 */
[----:B------:R-:W-:Y:S01]  /*17850*/  SHF.R.S32.HI R198, RZ, 0x5, R198 ;  /* 0x00000005ffc67819 */ /* 0x000fe200000114c6 */
[----:B------:R-:W2:Y:S01]  /*17860*/  LDSM.16.M88.4 R60, [R183+0x6800] ;  /* 0x00680000b73c783b */ /* 0x000ea20000000200 */
[----:B----4-:R-:W-:-:S04]  /*17870*/  FMUL.FTZ R0, R44, R4 ;  /* 0x000000042c007220 */ /* 0x010fc80000410000 */
[----:B------:R4:W-:Y:S01]  /*17880*/  MUFU.TANH R222, R0 ;  /* 0x0000000000de7308 */ /* 0x0009e20000002400 */
[----:B-1----:R-:W-:Y:S01]  /*17890*/  HMMA.16816.F32 R84, R12, R30, R8 ;  /* 0x0000001e0c54723c */ /* 0x002fe20000001808 */
[----:B------:R-:W1:Y:S01]  /*178a0*/  S2R R8, SR_CTAID.X ;  /* 0x0000000000087919 */ /* 0x000e620000002500 */
[----:B----4-:R-:W-:-:S05]  /*178b0*/  FMUL.FTZ R0, R45, R4 ;  /* 0x000000042d007220 */ /* 0x010fca0000410000 */
[----:B------:R4:W-:Y:S02]  /*178c0*/  MUFU.TANH R221, R0 ;  /* 0x0000000000dd7308 */ /* 0x0009e40000002400 */
[----:B----4-:R-:W-:-:S06]  /*178d0*/  FMUL.FTZ R0, R46, R4 ;  /* 0x000000042e007220 */ /* 0x010fcc0000410000 */
        /* <DEDUP_REMOVED lines=9> */
[----:B----4-:R-:W-:Y:S01]  /*17970*/  LEA R0, R198, R197, 0x4 ;  /* 0x000000c5c6007211 */ /* 0x010fe200078e20ff */
[----:B-1----:R-:W-:-:S05]  /*17980*/  IMAD.SHL.U32 R198, R8, 0x40, RZ ;  /* 0x0000004008c67824 */ /* 0x002fca00078e00ff */
[----:B------:R-:W-:Y:S01]  /*17990*/  IADD3 R0, R0, 0x1, R198 ;  /* 0x0000000100007810 */ /* 0x000fe20007ffe0c6 */
[----:B------:R-:W-:Y:S01]  /*179a0*/  IMAD.MOV.U32 R198, RZ, RZ, R199 ;  /* 0x000000ffffc67224 */ /* 0x000fe200078e00c7 */
[----:B------:R-:W-:Y:S01]  /*179b0*/  MOV R199, R195 ;  /* 0x000000c300c77202 */ /* 0x000fe20000000f00 */
[----:B------:R-:W-:Y:S02]  /*179c0*/  IMAD.MOV.U32 R195, RZ, RZ, R176 ;  /* 0x000000ffffc37224 */ /* 0x000fe400078e00b0 */
[----:B------:R-:W-:Y:S01]  /*179d0*/  IMAD.MOV.U32 R176, RZ, RZ, R158 ;  /* 0x000000ffffb07224 */ /* 0x000fe200078e009e */
[----:B------:R-:W-:Y:S01]  /*179e0*/  IADD3 R0, R212, R0, -R198 ;  /* 0x00000000d4007210 */ /* 0x000fe20007ffe8c6 */
[----:B------:R-:W-:Y:S01]  /*179f0*/  IMAD.MOV.U32 R198, RZ, RZ, R199 ;  /* 0x000000ffffc67224 */ /* 0x000fe200078e00c7 */
[----:B------:R-:W-:Y:S01]  /*17a00*/  MOV R158, R7 ;  /* 0x00000007009e7202 */ /* 0x000fe20000000f00 */
[----:B------:R-:W-:Y:S01]  /*17a10*/  IMAD.MOV.U32 R199, RZ, RZ, R195 ;  /* 0x000000ffffc77224 */ /* 0x000fe200078e00c3 */
[----:B------:R-:W-:Y:S01]  /*17a20*/  MOV R195, R176 ;  /* 0x000000b000c37202 */ /* 0x000fe20000000f00 */
[----:B------:R-:W4:Y:S01]  /*17a30*/  LDL.LU R7, [R1+0x1c0] ;  /* 0x0001c00001077983 */ /* 0x000f220000300800 */
[----:B------:R-:W-:-:S03]  /*17a40*/  IMAD.MOV.U32 R176, RZ, RZ, R132 ;  /* 0x000000ffffb07224 */ /* 0x000fc600078e0084 */
[----:B------:R-:W2:Y:S01]  /*17a50*/  LDL.LU R132, [R1+0x1bc] ;  /* 0x0001bc0001847983 */ /* 0x000ea20000300800 */
[----:B------:R-:W-:Y:S02]  /*17a60*/  IMAD.IADD R0, R198, 0x1, R0 ;  /* 0x00000001c6007824 */ /* 0x000fe400078e0200 */
[----:B------:R-:W2:Y:S01]  /*17a70*/  I2F R198, R2 ;  /* 0x0000000200c67306 */ /* 0x000ea20000201400 */
[----:B------:R-:W-:Y:S01]  /*17a80*/  MOV R197, R199 ;  /* 0x000000c700c57202 */ /* 0x000fe20000000f00 */
[----:B------:R-:W-:Y:S02]  /*17a90*/  IMAD.MOV.U32 R199, RZ, RZ, R195 ;  /* 0x000000ffffc77224 */ /* 0x000fe400078e00c3 */
[----:B------:R-:W-:Y:S01]  /*17aa0*/  IMAD.MOV.U32 R195, RZ, RZ, R176 ;  /* 0x000000ffffc37224 */ /* 0x000fe200078e00b0 */
[----:B------:R-:W-:Y:S02]  /*17ab0*/  MOV R176, R6 ;  /* 0x0000000600b07202 */ /* 0x000fe40000000f00 */
[----:B------:R-:W-:-:S02]  /*17ac0*/  IADD3 R6, R0, 0x8, RZ ;  /* 0x0000000800067810 */ /* 0x000fc40007ffe0ff */
[-C--:B------:R-:W-:Y:S02]  /*17ad0*/  IMNMX R8, R0, R212.reuse, PT ;  /* 0x000000d400087217 */ /* 0x080fe40003800200 */
[----:B------:R-:W-:Y:S01]  /*17ae0*/  IMNMX R6, R6, R212, PT ;  /* 0x000000d406067217 */ /* 0x000fe20003800200 */
[----:B------:R-:W1:Y:S03]  /*17af0*/  I2F R225, R173 ;  /* 0x000000ad00e17306 */ /* 0x000e660000201400 */
[----:B------:R-:W-:-:S05]  /*17b00*/  ISETP.GE.AND P2, PT, R2, R6, PT ;  /* 0x000000060200720c */ /* 0x000fca0003f46270 */
[----:B------:R-:W1:Y:S01]  /*17b10*/  I2F R236, R19 ;  /* 0x0000001300ec7306 */ /* 0x000e620000201400 */
[C---:B------:R-:W-:Y:S02]  /*17b20*/  ISETP.GE.AND P0, PT, R175.reuse, R8, PT ;  /* 0x00000008af00720c */ /* 0x040fe40003f06270 */
[----:B------:R-:W-:Y:S02]  /*17b30*/  ISETP.GE.AND P1, PT, R175, R6, PT ;  /* 0x00000006af00720c */ /* 0x000fe40003f26270 */
[----:B------:R-:W-:-:S03]  /*17b40*/  ISETP.GE.AND P6, PT, R19, R8, PT ;  /* 0x000000081300720c */ /* 0x000fc60003fc6270 */
[----:B------:R-:W1:Y:S01]  /*17b50*/  I2F R226, R133 ;  /* 0x0000008500e27306 */ /* 0x000e620000201400 */
[----:B----4-:R-:W-:Y:S01]  /*17b60*/  LOP3.LUT R0, R5, R7, RZ, 0xfc, !PT ;  /* 0x0000000705007212 */ /* 0x010fe200078efcff */
[----:B--2---:R-:W-:Y:S02]  /*17b70*/  FFMA.FTZ R5, R132, R198, R197 ;  /* 0x000000c684057223 */ /* 0x004fe400000100c5 */
[----:B------:R-:W-:Y:S02]  /*17b80*/  IMAD.MOV.U32 R198, RZ, RZ, R195 ;  /* 0x000000ffffc67224 */ /* 0x000fe400078e00c3 */
[----:B------:R-:W-:Y:S01]  /*17b90*/  IMAD.MOV.U32 R195, RZ, RZ, R178 ;  /* 0x000000ffffc37224 */ /* 0x000fe200078e00b2 */
[----:B------:R-:W-:Y:S01]  /*17ba0*/  MOV R178, R169 ;  /* 0x000000a900b27202 */ /* 0x000fe20000000f00 */
[----:B------:R-:W-:Y:S02]  /*17bb0*/  IMAD.MOV.U32 R169, RZ, RZ, R157 ;  /* 0x000000ffffa97224 */ /* 0x000fe400078e009d */
[----:B------:R-:W-:-:S02]  /*17bc0*/  IMAD.MOV.U32 R157, RZ, RZ, R144 ;  /* 0x000000ffff9d7224 */ /* 0x000fc400078e0090 */
[----:B------:R-:W-:Y:S02]  /*17bd0*/  IMAD.MOV.U32 R144, RZ, RZ, R128 ;  /* 0x000000ffff907224 */ /* 0x000fe400078e0080 */
[----:B------:R-:W2:Y:S01]  /*17be0*/  LDL R128, [R1+0x8] ;  /* 0x0000080001807983 */ /* 0x000ea20000100800 */
[----:B------:R-:W-:Y:S01]  /*17bf0*/  IMAD.MOV.U32 R197, RZ, RZ, R199 ;  /* 0x000000ffffc57224 */ /* 0x000fe200078e00c7 */
[----:B------:R-:W-:Y:S01]  /*17c00*/  MOV R199, R176 ;  /* 0x000000b000c77202 */ /* 0x000fe20000000f00 */
[----:B------:R-:W-:Y:S02]  /*17c10*/  IMAD.MOV.U32 R176, RZ, RZ, R168 ;  /* 0x000000ffffb07224 */ /* 0x000fe400078e00a8 */
[----:B------:R-:W-:Y:S02]  /*17c20*/  FMUL.FTZ R7, R43, R4 ;  /* 0x000000042b077220 */ /* 0x000fe40000410000 */
[----:B------:R-:W-:Y:S01]  /*17c30*/  IMAD.MOV.U32 R168, RZ, RZ, R156 ;  /* 0x000000ffffa87224 */ /* 0x000fe200078e009c */
[----:B------:R-:W-:Y:S01]  /*17c40*/  MOV R156, R151 ;  /* 0x00000097009c7202 */ /* 0x000fe20000000f00 */
[----:B------:R-:W-:Y:S01]  /*17c50*/  IMAD.MOV.U32 R196, RZ, RZ, R199 ;  /* 0x000000ffffc47224 */ /* 0x000fe200078e00c7 */
[----:B------:R-:W-:Y:S01]  /*17c60*/  MOV R203, R198 ;  /* 0x000000c600cb7202 */ /* 0x000fe20000000f00 */
[----:B------:R4:W-:Y:S01]  /*17c70*/  MUFU.TANH R151, R7 ;  /* 0x0000000700977308 */ /* 0x0009e20000002400 */
[----:B------:R-:W-:Y:S01]  /*17c80*/  MOV R199, R156 ;  /* 0x0000009c00c77202 */ /* 0x000fe20000000f00 */
[----:B------:R-:W-:Y:S01]  /*17c90*/  IMAD.MOV.U32 R156, RZ, RZ, R127 ;  /* 0x000000ffff9c7224 */ /* 0x000fe200078e007f */
[----:B------:R-:W-:Y:S01]  /*17ca0*/  FSEL R127, R5, -INF , !P2 ;  /* 0xff800000057f7808 */ /* 0x000fe20005000000 */
[----:B------:R-:W-:-:S02]  /*17cb0*/  IMAD.MOV.U32 R198, RZ, RZ, R169 ;  /* 0x000000ffffc67224 */ /* 0x000fc400078e00a9 */
[CC--:B------:R-:W-:Y:S01]  /*17cc0*/  FFMA.FTZ R5, R132.reuse, R227.reuse, R203 ;  /* 0x000000e384057223 */ /* 0x0c0fe200000100cb */
[----:B------:R-:W-:Y:S01]  /*17cd0*/  MOV R203, R196 ;  /* 0x000000c400cb7202 */ /* 0x000fe20000000f00 */
[----:B------:R-:W-:Y:S02]  /*17ce0*/  IMAD.MOV.U32 R169, RZ, RZ, R144 ;  /* 0x000000ffffa97224 */ /* 0x000fe400078e0090 */
[----:B----4-:R-:W-:Y:S02]  /*17cf0*/  FFMA.FTZ R7, R132, R227, R197 ;  /* 0x000000e384077223 */ /* 0x010fe400000100c5 */
[----:B------:R-:W-:Y:S01]  /*17d00*/  IMAD.MOV.U32 R197, RZ, RZ, R195 ;  /* 0x000000ffffc57224 */ /* 0x000fe200078e00c3 */
[----:B------:R-:W-:Y:S01]  /*17d10*/  MOV R195, R178 ;  /* 0x000000b200c37202 */ /* 0x000fe20000000f00 */
[----:B------:R-:W-:Y:S02]  /*17d20*/  IMAD.MOV.U32 R178, RZ, RZ, R168 ;  /* 0x000000ffffb27224 */ /* 0x000fe400078e00a8 */
[----:B------:R-:W-:-:S02]  /*17d30*/  IMAD.MOV.U32 R168, RZ, RZ, R157 ;  /* 0x000000ffffa87224 */ /* 0x000fc400078e009d */
[----:B------:R-:W-:Y:S02]  /*17d40*/  IMAD.MOV.U32 R196, RZ, RZ, R197 ;  /* 0x000000ffffc47224 */ /* 0x000fe400078e00c5 */
[----:B------:R-:W-:Y:S01]  /*17d50*/  IMAD.MOV.U32 R197, RZ, RZ, R198 ;  /* 0x000000ffffc57224 */ /* 0x000fe200078e00c6 */
[----:B------:R-:W-:Y:S01]  /*17d60*/  MOV R198, R199 ;  /* 0x000000c700c67202 */ /* 0x000fe20000000f00 */
[----:B------:R-:W-:Y:S01]  /*17d70*/  IMAD.MOV.U32 R199, RZ, RZ, R168 ;  /* 0x000000ffffc77224 */ /* 0x000fe200078e00a8 */
[----:B------:R-:W-:Y:S01]  /*17d80*/  MOV R144, R131 ;  /* 0x0000008300907202 */ /* 0x000fe20000000f00 */
[----:B------:R-:W-:Y:S01]  /*17d90*/  IMAD.MOV.U32 R168, RZ, RZ, R169 ;  /* 0x000000ffffa87224 */ /* 0x000fe200078e00a9 */
[----:B------:R-:W-:Y:S01]  /*17da0*/  FSEL R131, R7, -INF , !P0 ;  /* 0xff80000007837808 */ /* 0x000fe20004000000 */
[----:B-1----:R-:W-:Y:S01]  /*17db0*/  FFMA.FTZ R7, R132, R225, R203 ;  /* 0x000000e184077223 */ /* 0x002fe200000100cb */
[----:B------:R-:W-:Y:S01]  /*17dc0*/  MOV R169, R158 ;  /* 0x0000009e00a97202 */ /* 0x000fe20000000f00 */
[----:B------:R-:W-:Y:S01]  /*17dd0*/  IMAD.MOV.U32 R200, RZ, RZ, R196 ;  /* 0x000000ffffc87224 */ /* 0x000fe200078e00c4 */
[----:B------:R-:W-:Y:S01]  /*17de0*/  MOV R202, R199 ;  /* 0x000000c700ca7202 */ /* 0x000fe20000000f00 */
[----:B------:R-:W-:-:S02]  /*17df0*/  IMAD.MOV.U32 R203, RZ, RZ, R168 ;  /* 0x000000ffffcb7224 */ /* 0x000fc400078e00a8 */
[----:B------:R-:W-:Y:S02]  /*17e00*/  IMAD.MOV.U32 R201, RZ, RZ, R198 ;  /* 0x000000ffffc97224 */ /* 0x000fe400078e00c6 */
[----:B------:R-:W-:Y:S01]  /*17e10*/  IMAD.MOV.U32 R168, RZ, RZ, R126 ;  /* 0x000000ffffa87224 */ /* 0x000fe200078e007e */
[----:B------:R-:W-:Y:S01]  /*17e20*/  FSEL R126, R5, -INF , !P1 ;  /* 0xff800000057e7808 */ /* 0x000fe20004800000 */
[----:B------:R-:W-:Y:S02]  /*17e30*/  FFMA.FTZ R5, R132, R236, R200 ;  /* 0x000000ec84057223 */ /* 0x000fe400000100c8 */
[----:B------:R-:W-:Y:S02]  /*17e40*/  IMAD.MOV.U32 R196, RZ, RZ, R169 ;  /* 0x000000ffffc47224 */ /* 0x000fe400078e00a9 */
[----:B------:R-:W-:Y:S02]  /*17e50*/  IMAD.MOV.U32 R206, RZ, RZ, R201 ;  /* 0x000000ffffce7224 */ /* 0x000fe400078e00c9 */
[----:B------:R-:W-:Y:S01]  /*17e60*/  IMAD.MOV.U32 R207, RZ, RZ, R202 ;  /* 0x000000ffffcf7224 */ /* 0x000fe200078e00ca */
[----:B------:R-:W-:Y:S01]  /*17e70*/  MOV R200, R203 ;  /* 0x000000cb00c87202 */ /* 0x000fe20000000f00 */
[----:B------:R-:W-:-:S02]  /*17e80*/  IMAD.MOV.U32 R202, RZ, RZ, R160 ;  /* 0x000000ffffca7224 */ /* 0x000fc400078e00a0 */
[----:B------:R-:W-:Y:S01]  /*17e90*/  IMAD.MOV.U32 R160, RZ, RZ, R140 ;  /* 0x000000ffffa07224 */ /* 0x000fe200078e008c */
[----:B------:R-:W-:Y:S01]  /*17ea0*/  FSEL R140, R5, -INF , !P6 ;  /* 0xff800000058c7808 */ /* 0x000fe20007000000 */
[----:B------:R-:W-:Y:S01]  /*17eb0*/  IMAD.MOV.U32 R201, RZ, RZ, R196 ;  /* 0x000000ffffc97224 */ /* 0x000fe200078e00c4 */
[----:B------:R-:W1:Y:S01]  /*17ec0*/  I2F R238, R139 ;  /* 0x0000008b00ee7306 */ /* 0x000e620000201400 */
[----:B------:R-:W-:Y:S01]  /*17ed0*/  FFMA.FTZ R5, R132, R236, R206 ;  /* 0x000000ec84057223 */ /* 0x000fe200000100ce */
[----:B------:R-:W-:Y:S01]  /*17ee0*/  MOV R203, R154 ;  /* 0x0000009a00cb7202 */ /* 0x000fe20000000f00 */
[----:B------:R-:W-:Y:S01]  /*17ef0*/  IMAD.MOV.U32 R206, RZ, RZ, R207 ;  /* 0x000000ffffce7224 */ /* 0x000fe200078e00cf */
[----:B------:R-:W-:Y:S01]  /*17f00*/  MOV R207, R200 ;  /* 0x000000c800cf7202 */ /* 0x000fe20000000f00 */
[----:B------:R-:W-:Y:S02]  /*17f10*/  IMAD.MOV.U32 R158, RZ, RZ, R153 ;  /* 0x000000ffff9e7224 */ /* 0x000fe400078e0099 */
[----:B------:R-:W-:Y:S01]  /*17f20*/  IMAD.MOV.U32 R153, RZ, RZ, R141 ;  /* 0x000000ffff997224 */ /* 0x000fe200078e008d */
[----:B------:R-:W-:Y:S01]  /*17f30*/  MOV R141, R187 ;  /* 0x000000bb008d7202 */ /* 0x000fe20000000f00 */
[----:B------:R-:W-:-:S02]  /*17f40*/  IMAD.MOV.U32 R200, RZ, RZ, R201 ;  /* 0x000000ffffc87224 */ /* 0x000fc400078e00c9 */
[----:B------:R-:W-:Y:S01]  /*17f50*/  IMAD.MOV.U32 R201, RZ, RZ, R202 ;  /* 0x000000ffffc97224 */ /* 0x000fe200078e00ca */
[----:B------:R-:W-:Y:S01]  /*17f60*/  MOV R202, R203 ;  /* 0x000000cb00ca7202 */ /* 0x000fe20000000f00 */
[C---:B------:R-:W-:Y:S01]  /*17f70*/  FFMA.FTZ R9, R132.reuse, R225, R3 ;  /* 0x000000e184097223 */ /* 0x040fe20000010003 */
[C---:B------:R-:W-:Y:S01]  /*17f80*/  ISETP.GE.AND P5, PT, R173.reuse, R8, PT ;  /* 0x00000008ad00720c */ /* 0x040fe20003fa6270 */
[----:B------:R-:W-:Y:S01]  /*17f90*/  IMAD.MOV.U32 R203, RZ, RZ, R197 ;  /* 0x000000ffffcb7224 */ /* 0x000fe200078e00c5 */
[----:B------:R-:W-:Y:S01]  /*17fa0*/  ISETP.GE.AND P3, PT, R173, R6, PT ;  /* 0x00000006ad00720c */ /* 0x000fe20003f66270 */
[----:B------:R-:W-:Y:S01]  /*17fb0*/  IMAD.MOV.U32 R197, RZ, RZ, R195 ;  /* 0x000000ffffc57224 */ /* 0x000fe200078e00c3 */
[----:B------:R-:W-:Y:S01]  /*17fc0*/  MOV R195, R162 ;  /* 0x000000a200c37202 */ /* 0x000fe20000000f00 */
[----:B------:R-:W-:Y:S01]  /*17fd0*/  IMAD.MOV.U32 R199, RZ, RZ, R141 ;  /* 0x000000ffffc77224 */ /* 0x000fe200078e008d */
[----:B------:R-:W-:Y:S02]  /*17fe0*/  MOV R196, R130 ;  /* 0x0000008200c47202 */ /* 0x000fe40000000f00 */
[----:B------:R-:W-:Y:S01]  /*17ff0*/  FSEL R141, R7, -INF , !P5 ;  /* 0xff800000078d7808 */ /* 0x000fe20006800000 */
[CC--:B------:R-:W-:Y:S01]  /*18000*/  FFMA.FTZ R7, R132.reuse, R226.reuse, R206 ;  /* 0x000000e284077223 */ /* 0x0c0fe200000100ce */
[----:B------:R-:W-:Y:S01]  /*18010*/  FSEL R130, R9, -INF , !P3 ;  /* 0xff80000009827808 */ /* 0x000fe20005800000 */
[----:B------:R-:W-:Y:S01]  /*18020*/  FFMA.FTZ R9, R132, R226, R207 ;  /* 0x000000e284097223 */ /* 0x000fe200000100cf */
[----:B------:R-:W-:Y:S01]  /*18030*/  ISETP.GE.AND P4, PT, R19, R6, PT ;  /* 0x000000061300720c */ /* 0x000fe20003f86270 */
[----:B------:R-:W-:Y:S01]  /*18040*/  IMAD.MOV.U32 R204, RZ, RZ, R200 ;  /* 0x000000ffffcc7224 */ /* 0x000fe200078e00c8 */
[----:B------:R-:W-:Y:S01]  /*18050*/  MOV R207, R197 ;  /* 0x000000c500cf7202 */ /* 0x000fe20000000f00 */
[----:B------:R-:W-:Y:S01]  /*18060*/  IMAD.MOV.U32 R206, RZ, RZ, R202 ;  /* 0x000000ffffce7224 */ /* 0x000fe200078e00ca */
[----:B------:R-:W-:Y:S01]  /*18070*/  MOV R205, R201 ;  /* 0x000000c900cd7202 */ /* 0x000fe20000000f00 */
[----:B------:R-:W-:Y:S01]  /*18080*/  IMAD.MOV.U32 R197, RZ, RZ, R195 ;  /* 0x000000ffffc57224 */ /* 0x000fe200078e00c3 */
[----:B------:R-:W4:Y:S01]  /*18090*/  I2F R228, R136 ;  /* 0x0000008800e47306 */ /* 0x000f220000201400 */
[----:B------:R-:W-:-:S02]  /*180a0*/  IMAD.MOV.U32 R202, RZ, RZ, R16 ;  /* 0x000000ffffca7224 */ /* 0x000fc400078e0010 */
[----:B------:R-:W-:Y:S01]  /*180b0*/  IMAD.MOV.U32 R195, RZ, RZ, R129 ;  /* 0x000000ffffc37224 */ /* 0x000fe200078e0081 */
[----:B------:R-:W-:Y:S01]  /*180c0*/  FSEL R129, R5, -INF , !P4 ;  /* 0xff80000005817808 */ /* 0x000fe20006000000 */
[C---:B-1----:R-:W-:Y:S01]  /*180d0*/  FFMA.FTZ R5, R132.reuse, R238, R204 ;  /* 0x000000ee84057223 */ /* 0x042fe200000100cc */
[----:B------:R-:W-:Y:S01]  /*180e0*/  ISETP.GE.AND P1, PT, R139, R8, PT ;  /* 0x000000088b00720c */ /* 0x000fe20003f26270 */
[----:B------:R-:W-:Y:S01]  /*180f0*/  IMAD.MOV.U32 R204, RZ, RZ, R206 ;  /* 0x000000ffffcc7224 */ /* 0x000fe200078e00ce */
[----:B------:R-:W-:Y:S01]  /*18100*/  MOV R115, R205 ;  /* 0x000000cd00737202 */ /* 0x000fe20000000f00 */
[----:B------:R-:W-:Y:S01]  /*18110*/  IMAD.MOV.U32 R205, RZ, RZ, R207 ;  /* 0x000000ffffcd7224 */ /* 0x000fe200078e00cf */
[----:B------:R-:W-:Y:S01]  /*18120*/  MOV R206, R202 ;  /* 0x000000ca00ce7202 */ /* 0x000fe20000000f00 */
[----:B------:R-:W-:Y:S01]  /*18130*/  IMAD.MOV.U32 R202, RZ, RZ, R161 ;  /* 0x000000ffffca7224 */ /* 0x000fe200078e00a1 */
[----:B------:R-:W1:Y:S01]  /*18140*/  I2F R239, R174 ;  /* 0x000000ae00ef7306 */ /* 0x000e620000201400 */
[----:B------:R-:W-:Y:S01]  /*18150*/  MOV R161, R144 ;  /* 0x0000009000a17202 */ /* 0x000fe20000000f00 */
[----:B------:R-:W-:Y:S01]  /*18160*/  IMAD.MOV.U32 R207, RZ, RZ, R165 ;  /* 0x000000ffffcf7224 */ /* 0x000fe200078e00a5 */
[----:B------:R-:W-:Y:S01]  /*18170*/  FSEL R144, R5, -INF , !P1 ;  /* 0xff80000005907808 */ /* 0x000fe20004800000 */
[----:B------:R-:W-:-:S02]  /*18180*/  FFMA.FTZ R5, R132, R238, R115 ;  /* 0x000000ee84057223 */ /* 0x000fc40000010073 */
[----:B------:R-:W-:Y:S01]  /*18190*/  IMAD.MOV.U32 R115, RZ, RZ, R204 ;  /* 0x000000ffff737224 */ /* 0x000fe200078e00cc */
[----:B------:R-:W-:Y:S01]  /*181a0*/  MOV R204, R205 ;  /* 0x000000cd00cc7202 */ /* 0x000fe20000000f00 */
[----:B------:R-:W-:Y:S01]  /*181b0*/  IMAD.MOV.U32 R205, RZ, RZ, R206 ;  /* 0x000000ffffcd7224 */ /* 0x000fe200078e00ce */
[----:B------:R-:W-:Y:S01]  /*181c0*/  ISETP.GE.AND P2, PT, R133, R8, PT ;  /* 0x000000088500720c */ /* 0x000fe20003f46270 */
[----:B------:R-:W-:Y:S01]  /*181d0*/  IMAD.MOV.U32 R206, RZ, RZ, R207 ;  /* 0x000000ffffce7224 */ /* 0x000fe200078e00cf */
[----:B------:R-:W-:Y:S02]  /*181e0*/  MOV R198, R153 ;  /* 0x0000009900c67202 */ /* 0x000fe40000000f00 */
[----:B------:R-:W-:Y:S02]  /*181f0*/  MOV R207, R202 ;  /* 0x000000ca00cf7202 */ /* 0x000fe40000000f00 */
[----:B------:R-:W-:Y:S01]  /*18200*/  MOV R201, R143 ;  /* 0x0000008f00c97202 */ /* 0x000fe20000000f00 */
[----:B------:R-:W-:Y:S01]  /*18210*/  IMAD.MOV.U32 R202, RZ, RZ, R198 ;  /* 0x000000ffffca7224 */ /* 0x000fe200078e00c6 */
[----:B------:R-:W-:Y:S01]  /*18220*/  FSEL R143, R7, -INF , !P2 ;  /* 0xff800000078f7808 */ /* 0x000fe20005000000 */
[----:B----4-:R-:W-:Y:S01]  /*18230*/  FFMA.FTZ R7, R132, R228, R115 ;  /* 0x000000e484077223 */ /* 0x010fe20000010073 */
[----:B------:R-:W-:Y:S01]  /*18240*/  ISETP.GE.AND P5, PT, R139, R6, PT ;  /* 0x000000068b00720c */ /* 0x000fe20003fa6270 */
[----:B------:R-:W-:Y:S01]  /*18250*/  IMAD.MOV.U32 R198, RZ, RZ, R179 ;  /* 0x000000ffffc67224 */ /* 0x000fe200078e00b3 */
[----:B------:R-:W-:Y:S01]  /*18260*/  MOV R179, R17 ;  /* 0x0000001100b37202 */ /* 0x000fe20000000f00 */
[----:B------:R-:W-:-:S02]  /*18270*/  IMAD.MOV.U32 R115, RZ, RZ, R205 ;  /* 0x000000ffff737224 */ /* 0x000fc400078e00cd */
[----:B------:R-:W-:Y:S02]  /*18280*/  IMAD.MOV.U32 R114, RZ, RZ, R204 ;  /* 0x000000ffff727224 */ /* 0x000fe400078e00cc */
[----:B------:R-:W-:Y:S01]  /*18290*/  IMAD.MOV.U32 R205, RZ, RZ, R207 ;  /* 0x000000ffffcd7224 */ /* 0x000fe200078e00cf */
[C---:B------:R-:W-:Y:S01]  /*182a0*/  ISETP.GE.AND P3, PT, R136.reuse, R8, PT ;  /* 0x000000088800720c */ /* 0x040fe20003f66270 */
[----:B------:R-:W-:Y:S01]  /*182b0*/  IMAD.MOV.U32 R200, RZ, RZ, R203 ;  /* 0x000000ffffc87224 */ /* 0x000fe200078e00cb */
[----:B------:R-:W-:Y:S02]  /*182c0*/  ISETP.GE.AND P6, PT, R136, R6, PT ;  /* 0x000000068800720c */ /* 0x000fe40003fc6270 */
[----:B------:R-:W-:Y:S01]  /*182d0*/  MOV R204, R206 ;  /* 0x000000ce00cc7202 */ /* 0x000fe20000000f00 */
[----:B------:R-:W-:Y:S01]  /*182e0*/  IMAD.MOV.U32 R206, RZ, RZ, R202 ;  /* 0x000000ffffce7224 */ /* 0x000fe200078e00ca */
[----:B------:R-:W-:Y:S01]  /*182f0*/  FSEL R136, R5, -INF , !P5 ;  /* 0xff80000005887808 */ /* 0x000fe20006800000 */
[----:B-1----:R-:W-:Y:S01]  /*18300*/  FFMA.FTZ R5, R132, R239, R114 ;  /* 0x000000ef84057223 */ /* 0x002fe20000010072 */
[----:B------:R-:W-:Y:S01]  /*18310*/  ISETP.GE.AND P4, PT, R174, R8, PT ;  /* 0x00000008ae00720c */ /* 0x000fe20003f86270 */
[----:B------:R-:W-:Y:S01]  /*18320*/  IMAD.MOV.U32 R113, RZ, RZ, R115 ;  /* 0x000000ffff717224 */ /* 0x000fe200078e0073 */
[----:B------:R-:W-:Y:S01]  /*18330*/  MOV R115, R205 ;  /* 0x000000cd00737202 */ /* 0x000fe20000000f00 */
[----:B------:R-:W-:Y:S01]  /*18340*/  IMAD.MOV.U32 R207, RZ, RZ, R179 ;  /* 0x000000ffffcf7224 */ /* 0x000fe200078e00b3 */
[----:B------:R-:W-:Y:S01]  /*18350*/  MOV R205, R200 ;  /* 0x000000c800cd7202 */ /* 0x000fe20000000f00 */
[----:B------:R-:W1:Y:S01]  /*18360*/  I2F R240, R214 ;  /* 0x000000d600f07306 */ /* 0x000e620000201400 */
[----:B------:R-:W-:-:S02]  /*18370*/  IMAD.MOV.U32 R114, RZ, RZ, R204 ;  /* 0x000000ffff727224 */ /* 0x000fc400078e00cc */
[----:B------:R-:W-:Y:S01]  /*18380*/  IMAD.MOV.U32 R200, RZ, RZ, R160 ;  /* 0x000000ffffc87224 */ /* 0x000fe200078e00a0 */
[----:B------:R-:W-:Y:S01]  /*18390*/  MOV R160, R146 ;  /* 0x0000009200a07202 */ /* 0x000fe20000000f00 */
[----:B------:R-:W-:Y:S01]  /*183a0*/  IMAD.MOV.U32 R204, RZ, RZ, R206 ;  /* 0x000000ffffcc7224 */ /* 0x000fe200078e00ce */
[----:B------:R-:W-:Y:S01]  /*183b0*/  FSEL R146, R5, -INF , !P4 ;  /* 0xff80000005927808 */ /* 0x000fe20006000000 */
[----:B------:R-:W-:Y:S02]  /*183c0*/  IMAD.MOV.U32 R162, RZ, RZ, R184 ;  /* 0x000000ffffa27224 */ /* 0x000fe400078e00b8 */
[----:B------:R-:W-:Y:S02]  /*183d0*/  IMAD.MOV.U32 R206, RZ, RZ, R207 ;  /* 0x000000ffffce7224 */ /* 0x000fe400078e00cf */
[----:B------:R-:W-:Y:S02]  /*183e0*/  IMAD.MOV.U32 R207, RZ, RZ, R196 ;  /* 0x000000ffffcf7224 */ /* 0x000fe400078e00c4 */
[----:B------:R-:W-:Y:S01]  /*183f0*/  FFMA.FTZ R5, R132, R239, R113 ;  /* 0x000000ef84057223 */ /* 0x000fe20000010071 */
[----:B------:R-:W-:Y:S01]  /*18400*/  ISETP.GE.AND P0, PT, R133, R6, PT ;  /* 0x000000068500720c */ /* 0x000fe20003f06270 */
[----:B------:R-:W-:Y:S01]  /*18410*/  IMAD.MOV.U32 R113, RZ, RZ, R114 ;  /* 0x000000ffff717224 */ /* 0x000fe200078e0072 */
[----:B------:R-:W-:Y:S01]  /*18420*/  MOV R114, R115 ;  /* 0x0000007300727202 */ /* 0x000fe20000000f00 */
[----:B------:R-:W4:Y:S01]  /*18430*/  I2F R241, R215 ;  /* 0x000000d700f17306 */ /* 0x000f220000201400 */
[----:B------:R-:W-:-:S02]  /*18440*/  IMAD.MOV.U32 R203, RZ, RZ, R162 ;  /* 0x000000ffffcb7224 */ /* 0x000fc400078e00a2 */
[----:B------:R-:W-:Y:S02]  /*18450*/  IMAD.MOV.U32 R115, RZ, RZ, R204 ;  /* 0x000000ffff737224 */ /* 0x000fe400078e00cc */
[----:B------:R-:W-:Y:S01]  /*18460*/  IMAD.MOV.U32 R204, RZ, RZ, R205 ;  /* 0x000000ffffcc7224 */ /* 0x000fe200078e00cd */
[----:B------:R-:W-:Y:S01]  /*18470*/  MOV R205, R207 ;  /* 0x000000cf00cd7202 */ /* 0x000fe20000000f00 */
[----:B------:R-:W-:Y:S02]  /*18480*/  IMAD.MOV.U32 R207, RZ, RZ, R200 ;  /* 0x000000ffffcf7224 */ /* 0x000fe400078e00c8 */
[----:B------:R-:W-:Y:S01]  /*18490*/  IMAD.MOV.U32 R200, RZ, RZ, R201 ;  /* 0x000000ffffc87224 */ /* 0x000fe200078e00c9 */
[----:B------:R-:W-:Y:S01]  /*184a0*/  MOV R201, R203 ;  /* 0x000000cb00c97202 */ /* 0x000fe20000000f00 */
[----:B------:R-:W-:Y:S02]  /*184b0*/  IMAD.MOV.U32 R203, RZ, RZ, R197 ;  /* 0x000000ffffcb7224 */ /* 0x000fe400078e00c5 */
[----:B------:R-:W-:Y:S01]  /*184c0*/  IMAD.MOV.U32 R197, RZ, RZ, R167 ;  /* 0x000000ffffc57224 */ /* 0x000fe200078e00a7 */
[----:B------:R-:W-:-:S02]  /*184d0*/  MOV R167, R252 ;  /* 0x000000fc00a77202 */ /* 0x000fc40000000f00 */
[----:B------:R-:W-:Y:S02]  /*184e0*/  MOV R179, R145 ;  /* 0x0000009100b37202 */ /* 0x000fe40000000f00 */
[----:B------:R-:W-:Y:S01]  /*184f0*/  FSEL R145, R7, -INF , !P3 ;  /* 0xff80000007917808 */ /* 0x000fe20005800000 */
[----:B-1----:R-:W-:Y:S01]  /*18500*/  FFMA.FTZ R7, R132, R240, R113 ;  /* 0x000000f084077223 */ /* 0x002fe20000010071 */
[----:B------:R-:W-:Y:S01]  /*18510*/  ISETP.GE.AND P2, PT, R174, R6, PT ;  /* 0x00000006ae00720c */ /* 0x000fe20003f46270 */
[----:B------:R-:W-:Y:S02]  /*18520*/  IMAD.MOV.U32 R112, RZ, RZ, R115 ;  /* 0x000000ffff707224 */ /* 0x000fe400078e0073 */
[----:B------:R-:W-:Y:S01]  /*18530*/  IMAD.MOV.U32 R113, RZ, RZ, R204 ;  /* 0x000000ffff717224 */ /* 0x000fe200078e00cc */
[----:B------:R-:W1:Y:S01]  /*18540*/  I2F R243, R216 ;  /* 0x000000d800f37306 */ /* 0x000e620000201400 */
[----:B------:R-:W-:Y:S01]  /*18550*/  IMAD.MOV.U32 R115, RZ, RZ, R207 ;  /* 0x000000ffff737224 */ /* 0x000fe200078e00cf */
[----:B------:R-:W-:Y:S01]  /*18560*/  MOV R169, R185 ;  /* 0x000000b900a97202 */ /* 0x000fe20000000f00 */
[----:B------:R-:W-:Y:S01]  /*18570*/  IMAD.MOV.U32 R157, RZ, RZ, R186 ;  /* 0x000000ffff9d7224 */ /* 0x000fe200078e00ba */
[----:B------:R-:W-:-:S02]  /*18580*/  ISETP.GE.AND P5, PT, R215, R8, PT ;  /* 0x00000008d700720c */ /* 0x000fc40003fa6270 */
[----:B------:R-:W-:Y:S02]  /*18590*/  MOV R90, R113 ;  /* 0x00000071005a7202 */ /* 0x000fe40000000f00 */
[----:B------:R-:W1:Y:S01]  /*185a0*/  I2F R245, R217 ;  /* 0x000000d900f57306 */ /* 0x000e620000201400 */
[-C--:B------:R-:W-:Y:S01]  /*185b0*/  ISETP.GE.AND P1, PT, R214, R6.reuse, PT ;  /* 0x00000006d600720c */ /* 0x080fe20003f26270 */
[----:B------:R-:W-:Y:S01]  /*185c0*/  IMAD.MOV.U32 R154, RZ, RZ, R155 ;  /* 0x000000ffff9a7224 */ /* 0x000fe200078e009b */
[----:B------:R-:W-:Y:S01]  /*185d0*/  MOV R204, R201 ;  /* 0x000000c900cc7202 */ /* 0x000fe20000000f00 */
[----:B------:R-:W-:Y:S01]  /*185e0*/  IMAD.MOV.U32 R155, RZ, RZ, R188 ;  /* 0x000000ffff9b7224 */ /* 0x000fe200078e00bc */
[----:B------:R-:W-:Y:S02]  /*185f0*/  MOV R201, R159 ;  /* 0x0000009f00c97202 */ /* 0x000fe40000000f00 */
[-C--:B------:R-:W-:Y:S01]  /*18600*/  ISETP.GE.AND P3, PT, R215, R6.reuse, PT ;  /* 0x00000006d700720c */ /* 0x080fe20003f66270 */
[----:B---3--:R-:W-:Y:S01]  /*18610*/  HMMA.16816.F32 R108, R20, R56, R76 ;  /* 0x00000038146c723c */ /* 0x008fe2000000184c */
[----:B------:R-:W-:Y:S01]  /*18620*/  IMAD.MOV.U32 R207, RZ, RZ, R200 ;  /* 0x000000ffffcf7224 */ /* 0x000fe200078e00c8 */
[----:B------:R-:W3:Y:S01]  /*18630*/  I2F R247, R218 ;  /* 0x000000da00f77306 */ /* 0x000ee20000201400 */
[----:B------:R-:W-:Y:S01]  /*18640*/  IADD3 R18, R2, 0x31, RZ ;  /* 0x0000003102127810 */ /* 0x000fe20007ffe0ff */
[----:B------:R-:W-:Y:S01]  /*18650*/  IMAD.MOV.U32 R196, RZ, RZ, R251 ;  /* 0x000000ffffc47224 */ /* 0x000fe200078e00fb */
[----:B------:R-:W-:Y:S01]  /*18660*/  ISETP.GE.AND P4, PT, R216, R6, PT ;  /* 0x00000006d800720c */ /* 0x000fe20003f86270 */
[----:B------:R1:W5:Y:S04]  /*18670*/  LDL.LU R186, [R1+0x1b8] ;  /* 0x0001b80001ba7983 */ /* 0x0003680000300800 */
[----:B------:R-:W1:Y:S01]  /*18680*/  I2F R119, R18 ;  /* 0x0000001200777306 */ /* 0x000e620000201400 */
[----:B------:R-:W-:-:S02]  /*18690*/  IADD3 R95, R2, 0x38, RZ ;  /* 0x00000038025f7810 */ /* 0x000fc40007ffe0ff */
[----:B------:R-:W-:Y:S01]  /*186a0*/  MOV R202, R198 ;  /* 0x000000c600ca7202 */ /* 0x000fe20000000f00 */
[----:B------:R-:W-:Y:S01]  /*186b0*/  IMAD.MOV.U32 R198, RZ, RZ, R148 ;  /* 0x000000ffffc67224 */ /* 0x000fe200078e0094 */
[----:B------:R-:W-:Y:S01]  /*186c0*/  HMMA.16816.F32 R104, R24, R80, R208 ;  /* 0x000000501868723c */ /* 0x000fe200000018d0 */
[----:B------:R-:W-:Y:S01]  /*186d0*/  IADD3 R93, R2, 0x39, RZ ;  /* 0x00000039025d7810 */ /* 0x000fe20007ffe0ff */
[----:B--2---:R-:W-:Y:S01]  /*186e0*/  IMAD.MOV.U32 R165, RZ, RZ, R128 ;  /* 0x000000ffffa57224 */ /* 0x004fe200078e0080 */
[----:B------:R-:W-:Y:S01]  /*186f0*/  FSEL R128, R9, -INF , !P0 ;  /* 0xff80000009807808 */ /* 0x000fe20004000000 */
[----:B------:R-:W-:-:S04]  /*18700*/  FFMA.FTZ R9, R132, R228, R250 ;  /* 0x000000e484097223 */ /* 0x000fc800000100fa */
[----:B------:R-:W-:Y:S08]  /*18710*/  HMMA.16816.F32 R44, R12, R32, R64 ;  /* 0x000000200c2c723c */ /* 0x000ff00000001840 */
[----:B------:R-:W-:Y:S01]  /*18720*/  HMMA.16816.F32 R120, R20, R58, R72 ;  /* 0x0000003a1478723c */ /* 0x000fe20000001848 */
[----:B------:R-:W-:Y:S01]  /*18730*/  FSEL R133, R9, -INF , !P6 ;  /* 0xff80000009857808 */ /* 0x000fe20007000000 */
[----:B------:R-:W-:Y:S01]  /*18740*/  FFMA.FTZ R9, R132, R240, R114 ;  /* 0x000000f084097223 */ /* 0x000fe20000010072 */
[----:B------:R-:W-:Y:S01]  /*18750*/  MOV R114, R205 ;  /* 0x000000cd00727202 */ /* 0x000fe20000000f00 */
[----:B------:R-:W-:Y:S01]  /*18760*/  IMAD.MOV.U32 R205, RZ, RZ, R203 ;  /* 0x000000ffffcd7224 */ /* 0x000fe200078e00cb */
[----:B------:R-:W-:Y:S01]  /*18770*/  IADD3 R30, R2, 0x48, RZ ;  /* 0x00000048021e7810 */ /* 0x000fe20007ffe0ff */
[----:B------:R-:W-:-:S02]  /*18780*/  IMAD.MOV.U32 R203, RZ, RZ, R167 ;  /* 0x000000ffffcb7224 */ /* 0x000fc400078e00a7 */
[C---:B------:R-:W-:Y:S01]  /*18790*/  HMMA.16816.F32 R96, R12.reuse, R60, R36 ;  /* 0x0000003c0c60723c */ /* 0x040fe20000001824 */
[----:B------:R-:W-:Y:S01]  /*187a0*/  IMAD.MOV.U32 R167, RZ, RZ, R147 ;  /* 0x000000ffffa77224 */ /* 0x000fe200078e0093 */
[----:B------:R-:W-:Y:S01]  /*187b0*/  FSEL R147, R5, -INF , !P2 ;  /* 0xff80000005937808 */ /* 0x000fe20005000000 */
[----:B----4-:R-:W-:Y:S01]  /*187c0*/  FFMA.FTZ R5, R132, R241, R112 ;  /* 0x000000f184057223 */ /* 0x010fe20000010070 */
        /* <DEDUP_REMOVED lines=9> */
[----:B------:R-:W-:Y:S01]  /*18860*/  FFMA.FTZ R5, R132, R241, R90 ;  /* 0x000000f184057223 */ /* 0x000fe2000001005a */
[----:B------:R-:W-:Y:S01]  /*18870*/  IADD3 R40, R2, 0x50, RZ ;  /* 0x0000005002287810 */ /* 0x000fe20007ffe0ff */
[----:B------:R-:W-:Y:S01]  /*18880*/  IMAD.MOV.U32 R90, RZ, RZ, R91 ;  /* 0x000000ffff5a7224 */ /* 0x000fe200078e005b */
[----:B------:R-:W-:Y:S01]  /*18890*/  MOV R91, R112 ;  /* 0x00000070005b7202 */ /* 0x000fe20000000f00 */
[----:B------:R-:W-:Y:S01]  /*188a0*/  IMAD.MOV.U32 R205, RZ, RZ, R156 ;  /* 0x000000ffffcd7224 */ /* 0x000fe200078e009c */
[----:B------:R-:W-:Y:S01]  /*188b0*/  ISETP.GE.AND P0, PT, R214, R8, PT ;  /* 0x00000008d600720c */ /* 0x000fe20003f06270 */
[----:B------:R-:W-:Y:S01]  /*188c0*/  IMAD.MOV.U32 R112, RZ, RZ, R113 ;  /* 0x000000ffff707224 */ /* 0x000fe200078e0071 */
[----:B------:R-:W-:Y:S01]  /*188d0*/  IADD3 R43, R2, 0x69, RZ ;  /* 0x00000069022b7810 */ /* 0x000fe20007ffe0ff */
[----:B------:R-:W-:Y:S01]  /*188e0*/  IMAD.MOV.U32 R113, RZ, RZ, R114 ;  /* 0x000000ffff717224 */ /* 0x000fe200078e0072 */
[----:B------:R-:W-:Y:S01]  /*188f0*/  MOV R114, R115 ;  /* 0x0000007300727202 */ /* 0x000fe20000000f00 */
[----:B------:R-:W-:Y:S01]  /*18900*/  IMAD.MOV.U32 R115, RZ, RZ, R205 ;  /* 0x000000ffff737224 */ /* 0x000fe200078e00cd */
[----:B------:R-:W-:Y:S01]  /*18910*/  FSEL R159, R7, -INF , !P0 ;  /* 0xff800000079f7808 */ /* 0x000fe20004000000 */
[----:B------:R-:W-:Y:S01]  /*18920*/  IMAD.MOV.U32 R205, RZ, RZ, R158 ;  /* 0x000000ffffcd7224 */ /* 0x000fe200078e009e */
[----:B------:R-:W-:Y:S01]  /*18930*/  FSEL R156, R9, -INF , !P1 ;  /* 0xff800000099c7808 */ /* 0x000fe20004800000 */
[CC--:B-1----:R-:W-:Y:S01]  /*18940*/  FFMA.FTZ R7, R132.reuse, R243.reuse, R90 ;  /* 0x000000f384077223 */ /* 0x0c2fe2000001005a */
[----:B------:R-:W-:Y:S01]  /*18950*/  HMMA.16816.F32 R68, R12, R34, R68 ;  /* 0x000000220c44723c */ /* 0x000fe20000001844 */
[----:B------:R-:W-:Y:S01]  /*18960*/  FFMA.FTZ R9, R132, R243, R91 ;  /* 0x000000f384097223 */ /* 0x000fe2000001005b */
[----:B------:R-:W-:Y:S01]  /*18970*/  MOV R91, R114 ;  /* 0x00000072005b7202 */ /* 0x000fe20000000f00 */
[----:B------:R-:W-:Y:S01]  /*18980*/  IMAD.MOV.U32 R89, RZ, RZ, R112 ;  /* 0x000000ffff597224 */ /* 0x000fe200078e0070 */
[C---:B------:R-:W-:Y:S01]  /*18990*/  IADD3 R42, R2.reuse, 0x71, RZ ;  /* 0x00000071022a7810 */ /* 0x040fe20007ffe0ff */
[----:B------:R-:W-:Y:S01]  /*189a0*/  IMAD.MOV.U32 R90, RZ, RZ, R113 ;  /* 0x000000ffff5a7224 */ /* 0x000fe200078e0071 */
[C---:B------:R-:W-:Y:S01]  /*189b0*/  IADD3 R31, R2.reuse, 0x70, RZ ;  /* 0x00000070021f7810 */ /* 0x040fe20007ffe0ff */
[----:B------:R-:W-:Y:S01]  /*189c0*/  IMAD.MOV.U32 R112, RZ, RZ, R115 ;  /* 0x000000ffff707224 */ /* 0x000fe200078e0073 */
[----:B------:R-:W-:Y:S01]  /*189d0*/  IADD3 R19, R2, 0x80, RZ ;  /* 0x0000008002137810 */ /* 0x000fe20007ffe0ff */
[----:B------:R-:W-:Y:S01]  /*189e0*/  IMAD.MOV.U32 R115, RZ, RZ, R155 ;  /* 0x000000ffff737224 */ /* 0x000fe200078e009b */
[----:B------:R-:W-:Y:S01]  /*189f0*/  FSEL R155, R5, -INF , !P3 ;  /* 0xff800000059b7808 */ /* 0x000fe20005800000 */
[----:B------:R-:W-:Y:S01]  /*18a00*/  IMAD.MOV.U32 R113, RZ, RZ, R205 ;  /* 0x000000ffff717224 */ /* 0x000fe200078e00cd */
[----:B------:R-:W-:Y:S01]  /*18a10*/  ISETP.GE.AND P2, PT, R217, R8, PT ;  /* 0x00000008d900720c */ /* 0x000fe20003f46270 */
[C---:B------:R-:W-:Y:S01]  /*18a20*/  FFMA.FTZ R5, R132.reuse, R245, R89 ;  /* 0x000000f584057223 */ /* 0x040fe20000010059 */
        /* <DEDUP_REMOVED lines=11> */
[----:B------:R-:W-:Y:S01]  /*18ae0*/  IMAD.MOV.U32 R115, RZ, RZ, R196 ;  /* 0x000000ffff737224 */ /* 0x000fe200078e00c4 */
[----:B------:R-:W-:Y:S01]  /*18af0*/  IADD3 R11, R2, 0x90, RZ ;  /* 0x00000090020b7810 */ /* 0x000fe20007ffe0ff */
[----:B------:R-:W-:Y:S01]  /*18b00*/  IMAD.MOV.U32 R207, RZ, RZ, R220 ;  /* 0x000000ffffcf7224 */ /* 0x000fe200078e00dc */
[----:B------:R1:W5:Y:S01]  /*18b10*/  LDL.LU R187, [R1+0x1b4] ;  /* 0x0001b40001bb7983 */ /* 0x0003620000300800 */
        /* <DEDUP_REMOVED lines=18> */
[----:B------:R-:W-:Y:S01]  /*18c40*/  FSEL R154, R9, -INF , !P4 ;  /* 0xff800000099a7808 */ /* 0x000fe20006000000 */
[C---:B---3--:R-:W-:Y:S01]  /*18c50*/  FFMA.FTZ R7, R132.reuse, R247, R79 ;  /* 0x000000f784077223 */ /* 0x048fe2000001004f */
[----:B------:R-:W-:Y:S01]  /*18c60*/  MOV R79, R112 ;  /* 0x00000070004f7202 */ /* 0x000fe20000000f00 */
[----:B------:R-:W-:Y:S01]  /*18c70*/  IMAD.MOV.U32 R89, RZ, RZ, R204 ;  /* 0x000000ffff597224 */ /* 0x000fe200078e00cc */
[----:B------:R-:W-:Y:S01]  /*18c80*/  MOV R204, R203 ;  /* 0x000000cb00cc7202 */ /* 0x000fe20000000f00 */
[----:B------:R-:W-:Y:S01]  /*18c90*/  FFMA.FTZ R9, R132, R247, R88 ;  /* 0x000000f784097223 */ /* 0x000fe20000010058 */
[----:B------:R-:W2:Y:S01]  /*18ca0*/  I2F R117, R95 ;  /* 0x0000005f00757306 */ /* 0x000ea20000201400 */
[----:B------:R-:W-:Y:S01]  /*18cb0*/  IMAD.MOV.U32 R88, RZ, RZ, R115 ;  /* 0x000000ffff587224 */ /* 0x000fe200078e0073 */
[----:B------:R-:W-:Y:S01]  /*18cc0*/  ISETP.GE.AND P3, PT, R18, R8, PT ;  /* 0x000000081200720c */ /* 0x000fe20003f66270 */
[----:B------:R-:W-:Y:S01]  /*18cd0*/  IMAD.MOV.U32 R203, RZ, RZ, R161 ;  /* 0x000000ffffcb7224 */ /* 0x000fe200078e00a1 */
[----:B------:R-:W-:Y:S01]  /*18ce0*/  FSEL R161, R5, -INF , !P0 ;  /* 0xff80000005a17808 */ /* 0x000fe20004000000 */
[----:B------:R-:W-:-:S03]  /*18cf0*/  IMAD.MOV.U32 R168, RZ, RZ, R249 ;  /* 0x000000ffffa87224 */ /* 0x000fc600078e00f9 */
[----:B------:R-:W3:Y:S01]  /*18d00*/  I2F R94, R93 ;  /* 0x0000005d005e7306 */ /* 0x000ee20000201400 */
[----:B------:R-:W-:Y:S01]  /*18d10*/  IMAD.MOV.U32 R115, RZ, RZ, R199 ;  /* 0x000000ffff737224 */ /* 0x000fe200078e00c7 */
[----:B------:R-:W-:Y:S01]  /*18d20*/  ISETP.GE.AND P1, PT, R218, R8, PT ;  /* 0x00000008da00720c */ /* 0x000fe20003f26270 */
[----:B------:R-:W-:Y:S01]  /*18d30*/  FFMA.FTZ R5, R132, R119, R78 ;  /* 0x0000007784057223 */ /* 0x000fe2000001004e */
[----:B------:R-:W-:Y:S01]  /*18d40*/  MOV R78, R89 ;  /* 0x00000059004e7202 */ /* 0x000fe20000000f00 */
[----:B------:R-:W-:Y:S01]  /*18d50*/  IMAD.MOV.U32 R210, RZ, RZ, R79 ;  /* 0x000000ffffd27224 */ /* 0x000fe200078e004f */
[----:B------:R-:W-:Y:S01]  /*18d60*/  ISETP.GE.AND P5, PT, R218, R6, PT ;  /* 0x00000006da00720c */ /* 0x000fe20003fa6270 */
[----:B------:R-:W-:Y:S01]  /*18d70*/  IMAD.MOV.U32 R211, RZ, RZ, R88 ;  /* 0x000000ffffd37224 */ /* 0x000fe200078e0058 */
[----:B------:R-:W-:Y:S01]  /*18d80*/  IADD3 R33, R2, 0x40, RZ ;  /* 0x0000004002217810 */ /* 0x000fe20007ffe0ff */
[----:B------:R-:W-:Y:S01]  /*18d90*/  IMAD.MOV.U32 R88, RZ, RZ, R198 ;  /* 0x000000ffff587224 */ /* 0x000fe200078e00c6 */
[----:B------:R-:W-:Y:S01]  /*18da0*/  HMMA.16816.F32 R72, R12, R28, R48 ;  /* 0x0000001c0c48723c */ /* 0x000fe20000001830 */
[----:B------:R-:W-:Y:S01]  /*18db0*/  IMAD.MOV.U32 R79, RZ, RZ, R115 ;  /* 0x000000ffff4f7224 */ /* 0x000fe200078e0073 */
[----:B------:R-:W-:Y:S01]  /*18dc0*/  I2F R52, R41 ;  /* 0x0000002900347306 */ /* 0x000fe20000201400 */
[----:B------:R-:W-:Y:S01]  /*18dd0*/  IMAD.MOV.U32 R198, RZ, RZ, R168 ;  /* 0x000000ffffc67224 */ /* 0x000fe200078e00a8 */
[----:B------:R-:W-:Y:S01]  /*18de0*/  FSEL R168, R5, -INF , !P3 ;  /* 0xff80000005a87808 */ /* 0x000fe20005800000 */
[----:B------:R-:W-:Y:S01]  /*18df0*/  FFMA.FTZ R5, R132, R119, R210 ;  /* 0x0000007784057223 */ /* 0x000fe200000100d2 */
[----:B------:R-:W-:Y:S01]  /*18e00*/  MOV R89, R178 ;  /* 0x000000b200597202 */ /* 0x000fe20000000f00 */
[----:B------:R-:W-:-:S03]  /*18e10*/  IMAD.MOV.U32 R210, RZ, RZ, R211 ;  /* 0x000000ffffd27224 */ /* 0x000fc600078e00d3 */
[----:B------:R-:W-:Y:S01]  /*18e20*/  I2F R56, R40 ;  /* 0x0000002800387306 */ /* 0x000fe20000201400 */
[----:B------:R-:W-:Y:S01]  /*18e30*/  IMAD.MOV.U32 R211, RZ, RZ, R78 ;  /* 0x000000ffffd37224 */ /* 0x000fe200078e004e */
[----:B------:R-:W-:Y:S01]  /*18e40*/  MOV R78, R79 ;  /* 0x0000004f004e7202 */ /* 0x000fe20000000f00 */
[----:B------:R-:W-:Y:S02]  /*18e50*/  IMAD.MOV.U32 R79, RZ, RZ, R88 ;  /* 0x000000ffff4f7224 */ /* 0x000fe400078e0058 */
[----:B------:R-:W-:Y:S01]  /*18e60*/  IMAD.MOV.U32 R200, RZ, RZ, R152 ;  /* 0x000000ffffc87224 */ /* 0x000fe200078e0098 */
[----:B------:R-:W-:Y:S01]  /*18e70*/  ISETP.GE.AND P2, PT, R95, R6, PT ;  /* 0x000000065f00720c */ /* 0x000fe20003f46270 */
        /* <DEDUP_REMOVED lines=8> */
[----:B--2---:R-:W-:Y:S01]  /*18f00*/  FFMA.FTZ R7, R132, R117, R210 ;  /* 0x0000007584077223 */ /* 0x004fe200000100d2 */
[----:B------:R-:W-:Y:S01]  /*18f10*/  ISETP.GE.AND P6, PT, R18, R6, PT ;  /* 0x000000061200720c */ /* 0x000fe20003fc6270 */
[----:B------:R-:W-:Y:S01]  /*18f20*/  IMAD.MOV.U32 R210, RZ, RZ, R88 ;  /* 0x000000ffffd27224 */ /* 0x000fe200078e0058 */
[----:B------:R-:W-:Y:S01]  /*18f30*/  MOV R209, R79 ;  /* 0x0000004f00d17202 */ /* 0x000fe20000000f00 */
[----:B------:R-:W-:Y:S01]  /*18f40*/  IMAD.MOV.U32 R197, RZ, RZ, R219 ;  /* 0x000000ffffc57224 */ /* 0x000fe200078e00db */
[C---:B------:R-:W-:Y:S01]  /*18f50*/  IADD3 R32, R2.reuse, 0x58, RZ ;  /* 0x0000005802207810 */ /* 0x040fe20007ffe0ff */
[----:B------:R-:W-:Y:S01]  /*18f60*/  IMAD.MOV.U32 R178, RZ, RZ, R165 ;  /* 0x000000ffffb27224 */ /* 0x000fe200078e00a5 */
[----:B------:R-:W-:Y:S01]  /*18f70*/  FSEL R165, R9, -INF , !P5 ;  /* 0xff80000009a57808 */ /* 0x000fe20006800000 */
[----:B------:R-:W-:Y:S01]  /*18f80*/  IMAD.MOV.U32 R88, RZ, RZ, R90 ;  /* 0x000000ffff587224 */ /* 0x000fe200078e005a */
[C---:B------:R-:W-:Y:S01]  /*18f90*/  IADD3 R38, R2.reuse, 0x60, RZ ;  /* 0x0000006002267810 */ /* 0x040fe20007ffe0ff */
[----:B------:R-:W-:Y:S01]  /*18fa0*/  IMAD.MOV.U32 R208, RZ, RZ, R78 ;  /* 0x000000ffffd07224 */ /* 0x000fe200078e004e */
[----:B------:R-:W-:Y:S01]  /*18fb0*/  IADD3 R36, R2, 0x68, RZ ;  /* 0x0000006802247810 */ /* 0x000fe20007ffe0ff */
[----:B------:R-:W-:Y:S01]  /*18fc0*/  IMAD.MOV.U32 R90, RZ, RZ, R113 ;  /* 0x000000ffff5a7224 */ /* 0x000fe200078e0071 */
[----:B------:R-:W-:Y:S01]  /*18fd0*/  I2F R65, R43 ;  /* 0x0000002b00417306 */ /* 0x000fe20000201400 */
[C---:B------:R-:W-:Y:S01]  /*18fe0*/  FFMA.FTZ R9, R132.reuse, R117, R211 ;  /* 0x0000007584097223 */ /* 0x040fe200000100d3 */
[----:B------:R-:W-:Y:S01]  /*18ff0*/  MOV R211, R91 ;  /* 0x0000005b00d37202 */ /* 0x000fe20000000f00 */
[----:B------:R-:W-:Y:S01]  /*19000*/  IMAD.MOV.U32 R113, RZ, RZ, R196 ;  /* 0x000000ffff717224 */ /* 0x000fe200078e00c4 */
[----:B------:R-:W-:Y:S01]  /*19010*/  MOV R196, R164 ;  /* 0x000000a400c47202 */ /* 0x000fe20000000f00 */
[----:B------:R-:W-:Y:S01]  /*19020*/  IMAD.MOV.U32 R79, RZ, RZ, R166 ;  /* 0x000000ffff4f7224 */ /* 0x000fe200078e00a6 */
[----:B------:R-:W-:Y:S01]  /*19030*/  FSEL R164, R5, -INF , !P6 ;  /* 0xff80000005a47808 */ /* 0x000fe20007000000 */
[----:B------:R-:W-:Y:S01]  /*19040*/  IMAD.MOV.U32 R112, RZ, RZ, R197 ;  /* 0x000000ffff707224 */ /* 0x000fe200078e00c5 */
[----:B------:R-:W-:Y:S01]  /*19050*/  ISETP.GE.AND P0, PT, R93, R8, PT ;  /* 0x000000085d00720c */ /* 0x000fe20003f06270 */
[-C--:B---3--:R-:W-:Y:S01]  /*19060*/  FFMA.FTZ R5, R132, R94.reuse, R208 ;  /* 0x0000005e84057223 */ /* 0x088fe200000100d0 */
[----:B------:R-:W-:Y:S01]  /*19070*/  MOV R81, R209 ;  /* 0x000000d100517202 */ /* 0x000fe20000000f00 */
[----:B------:R-:W-:Y:S01]  /*19080*/  IMAD.MOV.U32 R208, RZ, RZ, R210 ;  /* 0x000000ffffd07224 */ /* 0x000fe200078e00d2 */
[----:B------:R-:W-:Y:S01]  /*19090*/  MOV R210, R79 ;  /* 0x0000004f00d27202 */ /* 0x000fe20000000f00 */
[----:B------:R-:W-:Y:S01]  /*190a0*/  IMAD.MOV.U32 R91, RZ, RZ, R142 ;  /* 0x000000ffff5b7224 */ /* 0x000fe200078e008e */
[----:B------:R-:W-:Y:S01]  /*190b0*/  IADD3 R28, R2, 0x41, RZ ;  /* 0x00000041021c7810 */ /* 0x000fe20007ffe0ff */
[----:B------:R-:W-:Y:S01]  /*190c0*/  IMAD.MOV.U32 R209, RZ, RZ, R211 ;  /* 0x000000ffffd17224 */ /* 0x000fe200078e00d3 */
[----:B------:R-:W2:Y:S01]  /*190d0*/  I2F R57, R33 ;  /* 0x0000002100397306 */ /* 0x000ea20000201400 */
[----:B------:R-:W-:Y:S01]  /*190e0*/  IMAD.MOV.U32 R79, RZ, RZ, R112 ;  /* 0x000000ffff4f7224 */ /* 0x000fe200078e0070 */
[----:B------:R-:W-:Y:S01]  /*190f0*/  MOV R112, R167 ;  /* 0x000000a700707202 */ /* 0x000fe20000000f00 */
[----:B------:R-:W-:Y:S01]  /*19100*/  IMAD.MOV.U32 R211, RZ, RZ, R91 ;  /* 0x000000ffffd37224 */ /* 0x000fe200078e005b */
[----:B------:R-:W-:Y:S01]  /*19110*/  FSEL R167, R5, -INF , !P0 ;  /* 0xff80000005a77808 */ /* 0x000fe20004000000 */
[----:B------:R-:W-:Y:S01]  /*19120*/  FFMA.FTZ R5, R132, R94, R81 ;  /* 0x0000005e84057223 */ /* 0x000fe20000010051 */
[----:B------:R-:W-:Y:S01]  /*19130*/  MOV R91, R204 ;  /* 0x000000cc005b7202 */ /* 0x000fe20000000f00 */
[----:B------:R-:W-:Y:S01]  /*19140*/  IMAD.MOV.U32 R81, RZ, RZ, R208 ;  /* 0x000000ffff517224 */ /* 0x000fe200078e00d0 */
[----:B------:R-:W3:Y:S01]  /*19150*/  I2F R53, R28 ;  /* 0x0000001c00357306 */ /* 0x000ee20000201400 */
[----:B------:R-:W-:Y:S01]  /*19160*/  MOV R208, R209 ;  /* 0x000000d100d07202 */ /* 0x000fe20000000f00 */
[----:B------:R-:W-:-:S02]  /*19170*/  IMAD.MOV.U32 R209, RZ, RZ, R210 ;  /* 0x000000ffffd17224 */ /* 0x000fc400078e00d2 */
[----:B------:R-:W-:Y:S01]  /*19180*/  FMUL.FTZ R10, R44, R4 ;  /* 0x000000042c0a7220 */ /* 0x000fe20000410000 */
[----:B------:R-:W-:Y:S01]  /*19190*/  IADD3 R37, R2, 0x79, RZ ;  /* 0x0000007902257810 */ /* 0x000fe20007ffe0ff */
[----:B------:R-:W-:Y:S01]  /*191a0*/  IMAD.MOV.U32 R210, RZ, RZ, R79 ;  /* 0x000000ffffd27224 */ /* 0x000fe200078e004f */
[----:B------:R-:W-:Y:S01]  /*191b0*/  MOV R79, R91 ;  /* 0x0000005b004f7202 */ /* 0x000fe20000000f00 */
[----:B------:R-:W-:Y:S01]  /*191c0*/  IMAD.MOV.U32 R91, RZ, RZ, R206 ;  /* 0x000000ffff5b7224 */ /* 0x000fe200078e00ce */
[----:B------:R-:W-:Y:S01]  /*191d0*/  I2F R66, R42 ;  /* 0x0000002a00427306 */ /* 0x000fe20000201400 */
[----:B------:R-:W-:Y:S01]  /*191e0*/  IMAD.MOV.U32 R206, RZ, RZ, R202 ;  /* 0x000000ffffce7224 */ /* 0x000fe200078e00ca */
[----:B------:R-:W-:Y:S01]  /*191f0*/  MOV R202, R203 ;  /* 0x000000cb00ca7202 */ /* 0x000fe20000000f00 */
[----:B------:R-:W-:Y:S01]  /*19200*/  IMAD.MOV.U32 R205, RZ, RZ, R149 ;  /* 0x000000ffffcd7224 */ /* 0x000fe200078e0095 */
[----:B------:R-:W-:Y:S01]  /*19210*/  ISETP.GE.AND P4, PT, R95, R8, PT ;  /* 0x000000085f00720c */ /* 0x000fe20003f86270 */
[----:B------:R-:W-:Y:S01]  /*19220*/  IMAD.MOV.U32 R39, RZ, RZ, R208 ;  /* 0x000000ffff277224 */ /* 0x000fe200078e00d0 */
[----:B------:R-:W-:Y:S01]  /*19230*/  MOV R80, R210 ;  /* 0x000000d200507202 */ /* 0x000fe20000000f00 */
[----:B------:R-:W-:Y:S01]  /*19240*/  IMAD.MOV.U32 R210, RZ, RZ, R91 ;  /* 0x000000ffffd27224 */ /* 0x000fe200078e005b */
[----:B------:R-:W-:Y:S01]  /*19250*/  ISETP.GE.AND P1, PT, R93, R6, PT ;  /* 0x000000065d00720c */ /* 0x000fe20003f26270 */
[----:B------:R-:W-:Y:S01]  /*19260*/  IMAD.MOV.U32 R208, RZ, RZ, R202 ;  /* 0x000000ffffd07224 */ /* 0x000fe200078e00ca */
[----:B------:R-:W-:Y:S01]  /*19270*/  FSEL R166, R7, -INF , !P4 ;  /* 0xff80000007a67808 */ /* 0x000fe20006000000 */
[----:B--2---:R-:W-:Y:S01]  /*19280*/  FFMA.FTZ R7, R132, R57, R81 ;  /* 0x0000003984077223 */ /* 0x004fe20000010051 */
[----:B------:R-:W-:Y:S01]  /*19290*/  MOV R115, R191 ;  /* 0x000000bf00737202 */ /* 0x000fe20000000f00 */
[----:B------:R-:W2:Y:S01]  /*192a0*/  I2F R51, R30 ;  /* 0x0000001e00337306 */ /* 0x000ea20000201400 */
[----:B------:R-:W-:Y:S01]  /*192b0*/  MOV R91, R206 ;  /* 0x000000ce005b7202 */ /* 0x000fe20000000f00 */
[----:B------:R-:W-:Y:S01]  /*192c0*/  IMAD.MOV.U32 R81, RZ, RZ, R79 ;  /* 0x000000ffff517224 */ /* 0x000fe200078e004f */
[----:B------:R-:W-:Y:S01]  /*192d0*/  IADD3 R35, R2, 0x81, RZ ;  /* 0x0000008102237810 */ /* 0x000fe20007ffe0ff */
[----:B------:R-:W-:Y:S01]  /*192e0*/  IMAD.MOV.U32 R206, RZ, RZ, R170 ;  /* 0x000000ffffce7224 */ /* 0x000fe200078e00aa */
[----:B------:R-:W-:Y:S01]  /*192f0*/  FSEL R170, R5, -INF , !P1 ;  /* 0xff80000005aa7808 */ /* 0x000fe20004800000 */
[----:B------:R-:W-:Y:S01]  /*19300*/  IMAD.MOV.U32 R212, RZ, RZ, R80 ;  /* 0x000000ffffd47224 */ /* 0x000fe200078e0050 */
[----:B------:R-:W-:Y:S01]  /*19310*/  ISETP.GE.AND P6, PT, R28, R8, PT ;  /* 0x000000081c00720c */ /* 0x000fe20003fc6270 */
[C---:B---3--:R-:W-:Y:S01]  /*19320*/  FFMA.FTZ R5, R132.reuse, R53, R39 ;  /* 0x0000003584057223 */ /* 0x048fe20000010027 */
[----:B------:R-:W-:Y:S01]  /*19330*/  I2F R61, R31 ;  /* 0x0000001f003d7306 */ /* 0x000fe20000201400 */
        /* <DEDUP_REMOVED lines=8> */
[C---:B------:R-:W-:Y:S01]  /*193c0*/  FFMA.FTZ R5, R132.reuse, R53, R212 ;  /* 0x0000003584057223 */ /* 0x040fe200000100d4 */
        /* <DEDUP_REMOVED lines=12> */
[C---:B------:R-:W-:Y:S01]  /*19490*/  IADD3 R34, R2.reuse, 0x89, RZ ;  /* 0x0000008902227810 */ /* 0x040fe20007ffe0ff */
[----:B------:R-:W-:Y:S01]  /*194a0*/  IMAD.MOV.U32 R227, RZ, RZ, R39 ;  /* 0x000000ffffe37224 */ /* 0x000fe200078e0027 */
[----:B------:R-:W-:Y:S01]  /*194b0*/  MOV R39, R208 ;  /* 0x000000d000277202 */ /* 0x000fe20000000f00 */
[----:B------:R-:W-:Y:S01]  /*194c0*/  IMAD.MOV.U32 R212, RZ, RZ, R81 ;  /* 0x000000ffffd47224 */ /* 0x000fe200078e0051 */
[----:B------:R-:W-:Y:S01]  /*194d0*/  IADD3 R49, R2, 0x51, RZ ;  /* 0x0000005102317810 */ /* 0x000fe20007ffe0ff */
[----:B------:R-:W-:Y:S01]  /*194e0*/  IMAD.MOV.U32 R81, RZ, RZ, R209 ;  /* 0x000000ffff517224 */ /* 0x000fe200078e00d1 */
[----:B------:R-:W-:Y:S01]  /*194f0*/  MOV R208, R176 ;  /* 0x000000b000d07202 */ /* 0x000fe20000000f00 */
[----:B------:R-:W-:Y:S01]  /*19500*/  IMAD.MOV.U32 R209, RZ, RZ, R118 ;  /* 0x000000ffffd17224 */ /* 0x000fe200078e0076 */
[----:B------:R-:W-:Y:S01]  /*19510*/  ISETP.GE.AND P4, PT, R28, R6, PT ;  /* 0x000000061c00720c */ /* 0x000fe20003f86270 */
[----:B------:R-:W-:Y:S01]  /*19520*/  IMAD.MOV.U32 R225, RZ, RZ, R212 ;  /* 0x000000ffffe17224 */ /* 0x000fe200078e00d4 */
[----:B------:R-:W-:Y:S01]  /*19530*/  MOV R173, R80 ;  /* 0x0000005000ad7202 */ /* 0x000fe20000000f00 */
[----:B------:R-:W-:Y:S01]  /*19540*/  IMAD.MOV.U32 R204, RZ, RZ, R207 ;  /* 0x000000ffffcc7224 */ /* 0x000fe200078e00cf */
[----:B------:R-:W2:Y:S01]  /*19550*/  I2F R54, R49 ;  /* 0x0000003100367306 */ /* 0x000ea20000201400 */
[----:B------:R-:W-:Y:S01]  /*19560*/  IMAD.MOV.U32 R212, RZ, RZ, R81 ;  /* 0x000000ffffd47224 */ /* 0x000fe200078e0051 */
[----:B------:R-:W-:Y:S01]  /*19570*/  MOV R81, R208 ;  /* 0x000000d000517202 */ /* 0x000fe20000000f00 */
[----:B------:R-:W-:Y:S01]  /*19580*/  IMAD.MOV.U32 R207, RZ, RZ, R200 ;  /* 0x000000ffffcf7224 */ /* 0x000fe200078e00c8 */
[----:B------:R-:W-:Y:S01]  /*19590*/  FSEL R174, R5, -INF , !P4 ;  /* 0xff80000005ae7808 */ /* 0x000fe20006000000 */
[----:B------:R-:W-:Y:S01]  /*195a0*/  IMAD.MOV.U32 R208, RZ, RZ, R209 ;  /* 0x000000ffffd07224 */ /* 0x000fe200078e00d1 */
[----:B------:R-:W-:Y:S01]  /*195b0*/  MOV R209, R210 ;  /* 0x000000d200d17202 */ /* 0x000fe20000000f00 */
[----:B------:R-:W-:Y:S01]  /*195c0*/  IMAD.MOV.U32 R200, RZ, RZ, R163 ;  /* 0x000000ffffc87224 */ /* 0x000fe200078e00a3 */
[----:B------:R-:W-:Y:S01]  /*195d0*/  FSEL R163, R9, -INF , !P2 ;  /* 0xff80000009a37808 */ /* 0x000fe20005000000 */
[----:B------:R-:W-:Y:S01]  /*195e0*/  FFMA.FTZ R5, R132, R52, R227 ;  /* 0x0000003484057223 */ /* 0x000fe200000100e3 */
[-C--:B------:R-:W-:Y:S01]  /*195f0*/  ISETP.GE.AND P1, PT, R41, R8.reuse, PT ;  /* 0x000000082900720c */ /* 0x080fe20003f26270 */
[----:B------:R-:W-:Y:S01]  /*19600*/  IMAD.MOV.U32 R210, RZ, RZ, R112 ;  /* 0x000000ffffd27224 */ /* 0x000fe200078e0070 */
[----:B------:R-:W-:Y:S01]  /*19610*/  MOV R236, R173 ;  /* 0x000000ad00ec7202 */ /* 0x000fe20000000f00 */
[----:B------:R-:W-:Y:S01]  /*19620*/  I2F R77, R11 ;  /* 0x0000000b004d7306 */ /* 0x000fe20000201400 */
[----:B------:R-:W-:Y:S01]  /*19630*/  ISETP.GE.AND P2, PT, R30, R8, PT ;  /* 0x000000081e00720c */ /* 0x000fe20003f46270 */
[----:B------:R1:W5:Y:S01]  /*19640*/  LDL.LU R3, [R1+0x1b0] ;  /* 0x0001b00001037983 */ /* 0x0003620000300800 */
[----:B------:R-:W-:-:S02]  /*19650*/  MOV R227, R39 ;  /* 0x0000002700e37202 */ /* 0x000fc40000000f00 */
[----:B------:R-:W-:Y:S01]  /*19660*/  MOV R112, R204 ;  /* 0x000000cc00707202 */ /* 0x000fe20000000f00 */
[----:B------:R-:W-:Y:S01]  /*19670*/  IMAD.MOV.U32 R204, RZ, RZ, R201 ;  /* 0x000000ffffcc7224 */ /* 0x000fe200078e00c9 */
[----:B------:R-:W-:Y:S01]  /*19680*/  MOV R201, R177 ;  /* 0x000000b100c97202 */ /* 0x000fe20000000f00 */
[----:B------:R-:W-:Y:S01]  /*19690*/  FFMA.FTZ R9, R132, R57, R172 ;  /* 0x0000003984097223 */ /* 0x000fe200000100ac */
[----:B------:R-:W3:Y:S01]  /*196a0*/  I2F R55, R32 ;  /* 0x0000002000377306 */ /* 0x000ee20000201400 */
[----:B------:R-:W-:Y:S02]  /*196b0*/  ISETP.GE.AND P3, PT, R33, R6, PT ;  /* 0x000000062100720c */ /* 0x000fe40003f66270 */
[----:B------:R-:W-:Y:S01]  /*196c0*/  IADD3 R48, R2, 0x59, RZ ;  /* 0x0000005902307810 */ /* 0x000fe20007ffe0ff */
[----:B------:R-:W-:Y:S01]  /*196d0*/  IMAD.MOV.U32 R88, RZ, RZ, R135 ;  /* 0x000000ffff587224 */ /* 0x000fe200078e0087 */
[----:B------:R-:W-:Y:S01]  /*196e0*/  FSEL R177, R5, -INF , !P1 ;  /* 0xff80000005b17808 */ /* 0x000fe20004800000 */
[C---:B------:R-:W-:Y:S01]  /*196f0*/  FFMA.FTZ R5, R132.reuse, R52, R236 ;  /* 0x0000003484057223 */ /* 0x040fe200000100ec */
[----:B------:R-:W-:Y:S01]  /*19700*/  FSEL R176, R7, -INF , !P2 ;  /* 0xff80000007b07808 */ /* 0x000fe20005000000 */
[C---:B------:R-:W-:Y:S01]  /*19710*/  FFMA.FTZ R7, R132.reuse, R56, R225 ;  /* 0x0000003884077223 */ /* 0x040fe200000100e1 */
        /* <DEDUP_REMOVED lines=8> */
[----:B------:R-:W-:Y:S01]  /*197a0*/  MOV R208, R210 ;  /* 0x000000d200d07202 */ /* 0x000fe20000000f00 */
[----:B------:R-:W-:Y:S01]  /*197b0*/  IMAD.MOV.U32 R209, RZ, RZ, R112 ;  /* 0x000000ffffd17224 */ /* 0x000fe200078e0070 */
[----:B------:R-:W4:Y:S01]  /*197c0*/  I2F R60, R48 ;  /* 0x00000030003c7306 */ /* 0x000f220000201400 */
[----:B------:R-:W-:Y:S01]  /*197d0*/  ISETP.GE.AND P0, PT, R30, R6, PT ;  /* 0x000000061e00720c */ /* 0x000fe20003f06270 */
[----:B------:R-:W-:Y:S01]  /*197e0*/  IMAD.MOV.U32 R210, RZ, RZ, R202 ;  /* 0x000000ffffd27224 */ /* 0x000fe200078e00ca */
[----:B------:R-:W-:Y:S01]  /*197f0*/  MOV R112, R204 ;  /* 0x000000cc00707202 */ /* 0x000fe20000000f00 */
[----:B------:R-:W-:Y:S01]  /*19800*/  IMAD.MOV.U32 R204, RZ, RZ, R192 ;  /* 0x000000ffffcc7224 */ /* 0x000fe200078e00c0 */
[----:B------:R-:W-:Y:S01]  /*19810*/  FSEL R192, R5, -INF , !P5 ;  /* 0xff80000005c07808 */ /* 0x000fe20006800000 */
[C---:B--2---:R-:W-:Y:S01]  /*19820*/  FFMA.FTZ R5, R132.reuse, R54, R236 ;  /* 0x0000003684057223 */ /* 0x044fe200000100ec */
[----:B------:R-:W-:Y:S01]  /*19830*/  MOV R226, R225 ;  /* 0x000000e100e27202 */ /* 0x000fe20000000f00 */
[----:B------:R-:W-:Y:S01]  /*19840*/  IMAD.MOV.U32 R236, RZ, RZ, R227 ;  /* 0x000000ffffec7224 */ /* 0x000fe200078e00e3 */
[----:B------:R-:W-:Y:S01]  /*19850*/  MOV R225, R212 ;  /* 0x000000d400e17202 */ /* 0x000fe20000000f00 */
[----:B------:R-:W-:Y:S01]  /*19860*/  IMAD.MOV.U32 R227, RZ, RZ, R81 ;  /* 0x000000ffffe37224 */ /* 0x000fe200078e0051 */
[----:B------:R-:W-:Y:S01]  /*19870*/  ISETP.GE.AND P4, PT, R49, R8, PT ;  /* 0x000000083100720c */ /* 0x000fe20003f86270 */
[----:B------:R-:W2:Y:S01]  /*19880*/  I2F R58, R38 ;  /* 0x00000026003a7306 */ /* 0x000ea20000201400 */
[----:B------:R-:W-:Y:S01]  /*19890*/  FSEL R173, R9, -INF , !P0 ;  /* 0xff80000009ad7808 */ /* 0x000fe20004000000 */
[----:B------:R-:W-:Y:S01]  /*198a0*/  FFMA.FTZ R9, R132, R56, R124 ;  /* 0x0000003884097223 */ /* 0x000fe2000001007c */
[----:B------:R-:W-:Y:S01]  /*198b0*/  MOV R212, R208 ;  /* 0x000000d000d47202 */ /* 0x000fe20000000f00 */
[----:B------:R-:W-:Y:S01]  /*198c0*/  IMAD.MOV.U32 R81, RZ, RZ, R209 ;  /* 0x000000ffff517224 */ /* 0x000fe200078e00d1 */
[----:B------:R-:W-:-:S02]  /*198d0*/  ISETP.GE.AND P3, PT, R40, R8, PT ;  /* 0x000000082800720c */ /* 0x000fc40003f66270 */
[----:B------:R-:W-:Y:S02]  /*198e0*/  IADD3 R50, R2, 0x61, RZ ;  /* 0x0000006102327810 */ /* 0x000fe40007ffe0ff */
[----:B------:R-:W-:Y:S01]  /*198f0*/  MOV R197, R150 ;  /* 0x0000009600c57202 */ /* 0x000fe20000000f00 */
[----:B------:R-:W-:Y:S01]  /*19900*/  I2F R59, R36 ;  /* 0x00000024003b7306 */ /* 0x000fe20000201400 */
[----:B------:R-:W-:Y:S01]  /*19910*/  MOV R208, R210 ;  /* 0x000000d200d07202 */ /* 0x000fe20000000f00 */
[----:B------:R-:W-:Y:S01]  /*19920*/  IMAD.MOV.U32 R209, RZ, RZ, R211 ;  /* 0x000000ffffd17224 */ /* 0x000fe200078e00d3 */
[----:B------:R-:W-:Y:S02]  /*19930*/  ISETP.GE.AND P6, PT, R40, R6, PT ;  /* 0x000000062800720c */ /* 0x000fe40003fc6270 */
[----:B------:R-:W-:Y:S01]  /*19940*/  IADD3 R29, R2, 0x78, RZ ;  /* 0x00000078021d7810 */ /* 0x000fe20007ffe0ff */
[----:B------:R-:W-:Y:S01]  /*19950*/  IMAD.MOV.U32 R114, RZ, RZ, R190 ;  /* 0x000000ffff727224 */ /* 0x000fe200078e00be */
[----:B------:R-:W-:Y:S01]  /*19960*/  MOV R210, R88 ;  /* 0x0000005800d27202 */ /* 0x000fe20000000f00 */
[----:B------:R-:W-:Y:S01]  /*19970*/  IMAD.MOV.U32 R211, RZ, RZ, R89 ;  /* 0x000000ffffd37224 */ /* 0x000fe200078e0059 */
[----:B------:R-:W-:Y:S01]  /*19980*/  MOV R88, R198 ;  /* 0x000000c600587202 */ /* 0x000fe20000000f00 */
[----:B------:R-:W-:Y:S01]  /*19990*/  IMAD.MOV.U32 R89, RZ, RZ, R195 ;  /* 0x000000ffff597224 */ /* 0x000fe200078e00c3 */
[----:B------:R-:W-:Y:S01]  /*199a0*/  MOV R202, R199 ;  /* 0x000000c700ca7202 */ /* 0x000fe20000000f00 */
[----:B------:R1:W-:Y:S01]  /*199b0*/  MUFU.TANH R153, R10 ;  /* 0x0000000a00997308 */ /* 0x0003e20000002400 */
[----:B------:R-:W-:Y:S01]  /*199c0*/  FSEL R198, R5, -INF , !P4 ;  /* 0xff80000005c67808 */ /* 0x000fe20006000000 */
[C---:B------:R-:W-:Y:S01]  /*199d0*/  FFMA.FTZ R5, R132.reuse, R54, R226 ;  /* 0x0000003684057223 */ /* 0x040fe200000100e2 */
[----:B------:R-:W-:Y:S01]  /*199e0*/  FSEL R199, R7, -INF , !P3 ;  /* 0xff80000007c77808 */ /* 0x000fe20005800000 */
[CC--:B---3--:R-:W-:Y:S01]  /*199f0*/  FFMA.FTZ R7, R132.reuse, R55.reuse, R236 ;  /* 0x0000003784077223 */ /* 0x0c8fe200000100ec */
[----:B------:R-:W-:Y:S01]  /*19a00*/  MOV R90, R134 ;  /* 0x00000086005a7202 */ /* 0x000fe20000000f00 */
[----:B------:R-:W-:Y:S01]  /*19a10*/  IMAD.MOV.U32 R236, RZ, RZ, R212 ;  /* 0x000000ffffec7224 */ /* 0x000fe200078e00d4 */
[----:B------:R-:W-:Y:S01]  /*19a20*/  FSEL R195, R9, -INF , !P6 ;  /* 0xff80000009c37808 */ /* 0x000fe20007000000 */
[C---:B------:R-:W-:Y:S01]  /*19a30*/  FFMA.FTZ R9, R132.reuse, R55, R225 ;  /* 0x0000003784097223 */ /* 0x040fe200000100e1 */
[----:B------:R-:W-:Y:S01]  /*19a40*/  MOV R226, R227 ;  /* 0x000000e300e27202 */ /* 0x000fe20000000f00 */
[----:B------:R-:W-:Y:S01]  /*19a50*/  IMAD.MOV.U32 R227, RZ, RZ, R208 ;  /* 0x000000ffffe37224 */ /* 0x000fe200078e00d0 */
[----:B------:R-:W-:Y:S01]  /*19a60*/  ISETP.GE.AND P2, PT, R49, R6, PT ;  /* 0x000000063100720c */ /* 0x000fe20003f46270 */
[----:B------:R-:W3:Y:S01]  /*19a70*/  I2F R64, R50 ;  /* 0x0000003200407306 */ /* 0x000ee20000201400 */
[----:B------:R-:W-:Y:S01]  /*19a80*/  MOV R225, R81 ;  /* 0x0000005100e17202 */ /* 0x000fe20000000f00 */
[----:B------:R1:W5:Y:S01]  /*19a90*/  LDL.LU R185, [R1+0x1ac] ;  /* 0x0001ac0001b97983 */ /* 0x0003620000300800 */
        /* <DEDUP_REMOVED lines=9> */
[----:B----4-:R-:W-:Y:S01]  /*19b30*/  FFMA.FTZ R5, R132, R60, R226 ;  /* 0x0000003c84057223 */ /* 0x010fe200000100e2 */
        /* <DEDUP_REMOVED lines=10> */
[----:B------:R-:W-:-:S02]  /*19be0*/  MOV R81, R88 ;  /* 0x0000005800517202 */ /* 0x000fc40000000f00 */
[----:B------:R-:W-:Y:S01]  /*19bf0*/  ISETP.GE.AND P0, PT, R32, R8, PT ;  /* 0x000000082000720c */ /* 0x000fe20003f06270 */
[----:B-1----:R-:W-:Y:S01]  /*19c00*/  FMUL.FTZ R10, R45, R4 ;  /* 0x000000042d0a7220 */ /* 0x002fe20000410000 */
[----:B------:R-:W-:Y:S01]  /*19c10*/  MOV R88, R91 ;  /* 0x0000005b00587202 */ /* 0x000fe20000000f00 */
[----:B------:R-:W-:Y:S01]  /*19c20*/  I2F R67, R37 ;  /* 0x0000002500437306 */ /* 0x000fe20000201400 */
[----:B------:R-:W-:Y:S01]  /*19c30*/  FSEL R197, R5, -INF , !P5 ;  /* 0xff80000005c57808 */ /* 0x000fe20006800000 */
[----:B------:R-:W-:Y:S01]  /*19c40*/  FFMA.FTZ R5, R132, R60, R214 ;  /* 0x0000003c84057223 */ /* 0x000fe200000100d6 */
[----:B------:R-:W-:Y:S01]  /*19c50*/  MOV R91, R193 ;  /* 0x000000c1005b7202 */ /* 0x000fe20000000f00 */
[----:B------:R1:W5:Y:S01]  /*19c60*/  LDL.LU R188, [R1+0x1a8] ;  /* 0x0001a80001bc7983 */ /* 0x0003620000300800 */
[----:B------:R-:W-:Y:S02]  /*19c70*/  ISETP.GE.AND P3, PT, R48, R6, PT ;  /* 0x000000063000720c */ /* 0x000fe40003f66270 */
[----:B------:R-:W-:Y:S01]  /*19c80*/  FSEL R193, R9, -INF , !P1 ;  /* 0xff80000009c17808 */ /* 0x000fe20004800000 */
[C---:B--2---:R-:W-:Y:S01]  /*19c90*/  FFMA.FTZ R9, R132.reuse, R58, R236 ;  /* 0x0000003a84097223 */ /* 0x044fe200000100ec */
[----:B------:R-:W-:Y:S01]  /*19ca0*/  MOV R236, R81 ;  /* 0x0000005100ec7202 */ /* 0x000fe20000000f00 */
[----:B------:R-:W-:Y:S01]  /*19cb0*/  IMAD.MOV.U32 R81, RZ, RZ, R200 ;  /* 0x000000ffff517224 */ /* 0x000fe200078e00c8 */
[----:B------:R-:W-:Y:S01]  /*19cc0*/  FSEL R200, R5, -INF , !P3 ;  /* 0xff80000005c87808 */ /* 0x000fe20005800000 */
[----:B---3--:R-:W-:Y:S01]  /*19cd0*/  FFMA.FTZ R5, R132, R64, R112 ;  /* 0x0000004084057223 */ /* 0x008fe20000010070 */
[----:B------:R-:W-:Y:S01]  /*19ce0*/  ISETP.GE.AND P2, PT, R50, R8, PT ;  /* 0x000000083200720c */ /* 0x000fe20003f46270 */
[----:B------:R-:W-:Y:S01]  /*19cf0*/  IMAD.MOV.U32 R238, RZ, RZ, R225 ;  /* 0x000000ffffee7224 */ /* 0x000fe200078e00e1 */
[----:B------:R-:W-:Y:S01]  /*19d00*/  FSEL R196, R7, -INF , !P0 ;  /* 0xff80000007c47808 */ /* 0x000fe20004000000 */
[----:B------:R-:W-:Y:S01]  /*19d10*/  FFMA.FTZ R7, R132, R58, R226 ;  /* 0x0000003a84077223 */ /* 0x000fe200000100e2 */
[----:B------:R-:W-:-:S02]  /*19d20*/  ISETP.GE.AND P6, PT, R38, R8, PT ;  /* 0x000000082600720c */ /* 0x000fc40003fc6270 */
[----:B------:R-:W-:Y:S01]  /*19d30*/  MOV R214, R227 ;  /* 0x000000e300d67202 */ /* 0x000fe20000000f00 */
[----:B------:R2:W-:Y:S01]  /*19d40*/  MUFU.TANH R162, R10 ;  /* 0x0000000a00a27308 */ /* 0x0005e20000002400 */
[----:B------:R-:W-:Y:S01]  /*19d50*/  MOV R112, R206 ;  /* 0x000000ce00707202 */ /* 0x000fe20000000f00 */
[----:B------:R-:W-:Y:S01]  /*19d60*/  IMAD.MOV.U32 R227, RZ, RZ, R210 ;  /* 0x000000ffffe37224 */ /* 0x000fe200078e00d2 */
[----:B------:R-:W-:Y:S01]  /*19d70*/  FSEL R206, R5, -INF , !P2 ;  /* 0xff80000005ce7808 */ /* 0x000fe20005000000 */
[----:B------:R-:W-:Y:S01]  /*19d80*/  FFMA.FTZ R5, R132, R64, R238 ;  /* 0x0000004084057223 */ /* 0x000fe200000100ee */
[----:B------:R-:W-:Y:S01]  /*19d90*/  MOV R225, R207 ;  /* 0x000000cf00e17202 */ /* 0x000fe20000000f00 */
[----:B------:R-:W-:Y:S01]  /*19da0*/  IMAD.MOV.U32 R210, RZ, RZ, R89 ;  /* 0x000000ffffd27224 */ /* 0x000fe200078e0059 */
[-C--:B------:R-:W-:Y:S01]  /*19db0*/  ISETP.GE.AND P0, PT, R50, R6.reuse, PT ;  /* 0x000000063200720c */ /* 0x080fe20003f06270 */
[----:B------:R-:W-:Y:S01]  /*19dc0*/  IMAD.MOV.U32 R89, RZ, RZ, R203 ;  /* 0x000000ffff597224 */ /* 0x000fe200078e00cb */
[----:B------:R-:W-:Y:S01]  /*19dd0*/  FSEL R207, R7, -INF , !P6 ;  /* 0xff80000007cf7808 */ /* 0x000fe20007000000 */
[----:B------:R-:W-:Y:S01]  /*19de0*/  FFMA.FTZ R7, R132, R59, R214 ;  /* 0x0000003b84077223 */ /* 0x000fe200000100d6 */
[----:B------:R-:W-:Y:S01]  /*19df0*/  ISETP.GE.AND P4, PT, R38, R6, PT ;  /* 0x000000062600720c */ /* 0x000fe20003f86270 */
[----:B------:R-:W-:Y:S01]  /*19e00*/  IMAD.MOV.U32 R214, RZ, RZ, R208 ;  /* 0x000000ffffd67224 */ /* 0x000fe200078e00d0 */
[----:B------:R-:W-:-:S02]  /*19e10*/  MOV R208, R202 ;  /* 0x000000ca00d07202 */ /* 0x000fc40000000f00 */
[----:B------:R-:W-:Y:S01]  /*19e20*/  ISETP.GE.AND P5, PT, R36, R6, PT ;  /* 0x000000062400720c */ /* 0x000fe20003fa6270 */
[----:B------:R-:W-:Y:S01]  /*19e30*/  I2F R76, R35 ;  /* 0x00000023004c7306 */ /* 0x000fe20000201400 */
[----:B------:R-:W-:Y:S01]  /*19e40*/  FSEL R202, R5, -INF , !P0 ;  /* 0xff80000005ca7808 */ /* 0x000fe20004000000 */
[----:B------:R-:W-:Y:S01]  /*19e50*/  FFMA.FTZ R5, R132, R65, R89 ;  /* 0x0000004184057223 */ /* 0x000fe20000010059 */
[----:B------:R-:W-:Y:S01]  /*19e60*/  ISETP.GE.AND P3, PT, R43, R8, PT ;  /* 0x000000082b00720c */ /* 0x000fe20003f66270 */
[----:B--2---:R-:W-:Y:S01]  /*19e70*/  FMUL.FTZ R10, R46, R4 ;  /* 0x000000042e0a7220 */ /* 0x004fe20000410000 */
[----:B------:R-:W-:Y:S02]  /*19e80*/  MOV R215, R236 ;  /* 0x000000ec00d77202 */ /* 0x000fe40000000f00 */
[----:B------:R-:W-:Y:S01]  /*19e90*/  IADD3 R18, R2, 0x88, RZ ;  /* 0x0000008802127810 */ /* 0x000fe20007ffe0ff */
[----:B------:R-:W-:Y:S01]  /*19ea0*/  IMAD.MOV.U32 R239, RZ, RZ, R91 ;  /* 0x000000ffffef7224 */ /* 0x000fe200078e005b */
[----:B------:R-:W-:Y:S01]  /*19eb0*/  MOV R238, R81 ;  /* 0x0000005100ee7202 */ /* 0x000fe20000000f00 */
[----:B------:R1:W5:Y:S01]  /*19ec0*/  LDL.LU R184, [R1+0x1a4] ;  /* 0x0001a40001b87983 */ /* 0x0003620000300800 */
[----:B------:R-:W-:Y:S01]  /*19ed0*/  MOV R81, R205 ;  /* 0x000000cd00517202 */ /* 0x000fe20000000f00 */
[----:B------:R2:W-:Y:S01]  /*19ee0*/  MUFU.TANH R148, R10 ;  /* 0x0000000a00947308 */ /* 0x0005e20000002400 */
[----:B------:R-:W-:Y:S01]  /*19ef0*/  FSEL R205, R5, -INF , !P3 ;  /* 0xff80000005cd7808 */ /* 0x000fe20005800000 */
[----:B------:R-:W-:Y:S01]  /*19f00*/  IMAD.MOV.U32 R226, RZ, RZ, R212 ;  /* 0x000000ffffe27224 */ /* 0x000fe200078e00d4 */
[----:B------:R-:W-:Y:S01]  /*19f10*/  ISETP.GE.AND P6, PT, R43, R6, PT ;  /* 0x000000062b00720c */ /* 0x000fe20003fc6270 */
[----:B------:R-:W-:Y:S01]  /*19f20*/  FFMA.FTZ R5, R132, R65, R215 ;  /* 0x0000004184057223 */ /* 0x000fe200000100d7 */
[----:B------:R-:W-:-:S03]  /*19f30*/  FSEL R203, R9, -INF , !P4 ;  /* 0xff80000009cb7808 */ /* 0x000fc60006000000 */
[----:B------:R-:W3:Y:S01]  /*19f40*/  I2F R46, R29 ;  /* 0x0000001d002e7306 */ /* 0x000ee20000201400 */
[----:B------:R-:W-:Y:S01]  /*19f50*/  FFMA.FTZ R9, R132, R59, R226 ;  /* 0x0000003b84097223 */ /* 0x000fe200000100e2 */
[----:B------:R-:W-:Y:S01]  /*19f60*/  MOV R240, R208 ;  /* 0x000000d000f07202 */ /* 0x000fe20000000f00 */
[----:B------:R-:W-:Y:S01]  /*19f70*/  IMAD.MOV.U32 R228, RZ, RZ, R225 ;  /* 0x000000ffffe47224 */ /* 0x000fe200078e00e1 */
[----:B------:R-:W-:Y:S02]  /*19f80*/  MOV R226, R209 ;  /* 0x000000d100e27202 */ /* 0x000fe40000000f00 */
[-C--:B------:R-:W-:Y:S02]  /*19f90*/  ISETP.GE.AND P0, PT, R42, R8.reuse, PT ;  /* 0x000000082a00720c */ /* 0x080fe40003f06270 */
[----:B------:R-:W-:Y:S01]  /*19fa0*/  ISETP.GE.AND P1, PT, R36, R8, PT ;  /* 0x000000082400720c */ /* 0x000fe20003f26270 */
[----:B--2---:R-:W-:Y:S01]  /*19fb0*/  FMUL.FTZ R10, R47, R4 ;  /* 0x000000042f0a7220 */ /* 0x004fe20000410000 */
[----:B------:R-:W-:Y:S01]  /*19fc0*/  FSEL R208, R5, -INF , !P6 ;  /* 0xff80000005d07808 */ /* 0x000fe20007000000 */
[----:B------:R-:W-:Y:S01]  /*19fd0*/  IMAD.MOV.U32 R209, RZ, RZ, R211 ;  /* 0x000000ffffd17224 */ /* 0x000fe200078e00d3 */
[----:B------:R-:W-:Y:S01]  /*19fe0*/  ISETP.GE.AND P2, PT, R31, R6, PT ;  /* 0x000000061f00720c */ /* 0x000fe20003f46270 */
[----:B------:R2:W-:Y:S01]  /*19ff0*/  MUFU.TANH R152, R10 ;  /* 0x0000000a00987308 */ /* 0x0005e20000002400 */
[----:B------:R-:W-:Y:S01]  /*1a000*/  FFMA.FTZ R5, R132, R66, R81 ;  /* 0x0000004284057223 */ /* 0x000fe20000010051 */
[----:B------:R-:W-:Y:S01]  /*1a010*/  MOV R236, R115 ;  /* 0x0000007300ec7202 */ /* 0x000fe20000000f00 */
[----:B------:R-:W-:Y:S01]  /*1a020*/  IMAD.MOV.U32 R211, RZ, RZ, R112 ;  /* 0x000000ffffd37224 */ /* 0x000fe200078e0070 */
[----:B------:R-:W-:Y:S01]  /*1a030*/  IADD3 R33, R2, 0x91, RZ ;  /* 0x0000009102217810 */ /* 0x000fe20007ffe0ff */
[----:B------:R-:W-:Y:S01]  /*1a040*/  IMAD.MOV.U32 R112, RZ, RZ, R201 ;  /* 0x000000ffff707224 */ /* 0x000fe200078e00c9 */
[----:B------:R-:W-:Y:S01]  /*1a050*/  FSEL R201, R9, -INF , !P5 ;  /* 0xff80000009c97808 */ /* 0x000fe20006800000 */
[----:B------:R-:W-:Y:S01]  /*1a060*/  IMAD.MOV.U32 R225, RZ, RZ, R204 ;  /* 0x000000ffffe17224 */ /* 0x000fe200078e00cc */
[----:B------:R-:W-:Y:S01]  /*1a070*/  FSEL R215, R5, -INF , !P0 ;  /* 0xff80000005d77808 */ /* 0x000fe20004000000 */
[----:B------:R-:W-:Y:S01]  /*1a080*/  FFMA.FTZ R9, R132, R61, R238 ;  /* 0x0000003d84097223 */ /* 0x000fe200000100ee */
[----:B------:R-:W-:Y:S01]  /*1a090*/  FSEL R204, R7, -INF , !P1 ;  /* 0xff80000007cc7808 */ /* 0x000fe20004800000 */
[----:B------:R-:W-:Y:S01]  /*1a0a0*/  I2F R45, R18 ;  /* 0x00000012002d7306 */ /* 0x000fe20000201400 */
[----:B------:R-:W-:Y:S01]  /*1a0b0*/  IMAD.MOV.U32 R241, RZ, RZ, R239 ;  /* 0x000000fffff17224 */ /* 0x000fe200078e00ef */
[----:B------:R-:W-:Y:S01]  /*1a0c0*/  IADD3 R28, R2, 0x98, RZ ;  /* 0x00000098021c7810 */ /* 0x000fe20007ffe0ff */
[----:B------:R1:W5:Y:S01]  /*1a0d0*/  LDL.LU R16, [R1+0x1a0] ;  /* 0x0001a00001107983 */ /* 0x0003620000300800 */
[----:B--2---:R-:W-:Y:S01]  /*1a0e0*/  FMUL.FTZ R10, R68, R4 ;  /* 0x00000004440a7220 */ /* 0x004fe20000410000 */
[----:B------:R-:W-:Y:S01]  /*1a0f0*/  ISETP.GE.AND P1, PT, R42, R6, PT ;  /* 0x000000062a00720c */ /* 0x000fe20003f26270 */
[----:B------:R-:W-:-:S02]  /*1a100*/  FFMA.FTZ R5, R132, R66, R227 ;  /* 0x0000004284057223 */ /* 0x000fc400000100e3 */
[----:B------:R-:W2:Y:S01]  /*1a110*/  I2F R47, R19 ;  /* 0x00000013002f7306 */ /* 0x000ea20000201400 */
[----:B------:R-:W-:Y:S01]  /*1a120*/  IMAD.MOV.U32 R238, RZ, RZ, R225 ;  /* 0x000000ffffee7224 */ /* 0x000fe200078e00e1 */
[----:B------:R-:W-:Y:S01]  /*1a130*/  MOV R212, R88 ;  /* 0x0000005800d47202 */ /* 0x000fe20000000f00 */
[----:B------:R-:W-:Y:S01]  /*1a140*/  IMAD.MOV.U32 R225, RZ, RZ, R211 ;  /* 0x000000ffffe17224 */ /* 0x000fe200078e00d3 */
[-C--:B------:R-:W-:Y:S01]  /*1a150*/  ISETP.GE.AND P4, PT, R31, R8.reuse, PT ;  /* 0x000000081f00720c */ /* 0x080fe20003f86270 */
[C---:B------:R-:W-:Y:S01]  /*1a160*/  FFMA.FTZ R7, R132.reuse, R61, R228 ;  /* 0x0000003d84077223 */ /* 0x040fe200000100e4 */
[----:B------:R-:W-:Y:S01]  /*1a170*/  ISETP.GE.AND P6, PT, R37, R8, PT ;  /* 0x000000082500720c */ /* 0x000fe20003fc6270 */
[----:B------:R1:W5:Y:S01]  /*1a180*/  LDL.LU R17, [R1+0x19c] ;  /* 0x00019c0001117983 */ /* 0x0003620000300800 */
[----:B------:R4:W-:Y:S01]  /*1a190*/  MUFU.TANH R149, R10 ;  /* 0x0000000a00957308 */ /* 0x0009e20000002400 */
[----:B------:R-:W-:Y:S01]  /*1a1a0*/  FSEL R211, R9, -INF , !P2 ;  /* 0xff80000009d37808 */ /* 0x000fe20005000000 */
[C---:B---3--:R-:W-:Y:S01]  /*1a1b0*/  FFMA.FTZ R9, R132.reuse, R46, R210 ;  /* 0x0000002e84097223 */ /* 0x048fe200000100d2 */
[----:B------:R-:W-:Y:S01]  /*1a1c0*/  FSEL R210, R5, -INF , !P1 ;  /* 0xff80000005d27808 */ /* 0x000fe20004800000 */
[----:B------:R-:W-:Y:S01]  /*1a1d0*/  FFMA.FTZ R5, R132, R67, R240 ;  /* 0x0000004384057223 */ /* 0x000fe200000100f0 */
[----:B------:R-:W-:Y:S01]  /*1a1e0*/  FSEL R216, R7, -INF , !P4 ;  /* 0xff80000007d87808 */ /* 0x000fe20006000000 */
[----:B------:R-:W3:Y:S01]  /*1a1f0*/  LDL.LU R250, [R1+0x198] ;  /* 0x0001980001fa7983 */ /* 0x000ee20000300800 */
[----:B----4-:R-:W-:-:S02]  /*1a200*/  FMUL.FTZ R10, R69, R4 ;  /* 0x00000004450a7220 */ /* 0x010fc40000410000 */
[----:B------:R-:W-:Y:S01]  /*1a210*/  IMAD.MOV.U32 R240, RZ, RZ, R214 ;  /* 0x000000fffff07224 */ /* 0x000fe200078e00d6 */
[----:B------:R-:W-:Y:S01]  /*1a220*/  ISETP.GE.AND P5, PT, R29, R8, PT ;  /* 0x000000081d00720c */ /* 0x000fe20003fa6270 */
[----:B------:R4:W-:Y:S01]  /*1a230*/  MUFU.TANH R150, R10 ;  /* 0x0000000a00967308 */ /* 0x0009e20000002400 */
[----:B------:R-:W-:Y:S01]  /*1a240*/  FSEL R214, R5, -INF , !P6 ;  /* 0xff80000005d67808 */ /* 0x000fe20007000000 */
[C---:B------:R-:W-:Y:S01]  /*1a250*/  FFMA.FTZ R7, R132.reuse, R46, R212 ;  /* 0x0000002e84077223 */ /* 0x040fe200000100d4 */
[----:B------:R-:W-:Y:S01]  /*1a260*/  ISETP.GE.AND P4, PT, R37, R6, PT ;  /* 0x000000062500720c */ /* 0x000fe20003f86270 */
[----:B------:R-:W-:Y:S01]  /*1a270*/  FFMA.FTZ R5, R132, R67, R225 ;  /* 0x0000004384057223 */ /* 0x000fe200000100e1 */
[----:B------:R-:W-:Y:S01]  /*1a280*/  MOV R227, R113 ;  /* 0x0000007100e37202 */ /* 0x000fe20000000f00 */
[----:B------:R-:W3:Y:S01]  /*1a290*/  LDL.LU R251, [R1+0x194] ;  /* 0x0001940001fb7983 */ /* 0x000ee20000300800 */
[----:B----4-:R-:W-:Y:S01]  /*1a2a0*/  FMUL.FTZ R10, R70, R4 ;  /* 0x00000004460a7220 */ /* 0x010fe20000410000 */
[----:B------:R-:W4:Y:S01]  /*1a2b0*/  I2F R68, R34 ;  /* 0x0000002200447306 */ /* 0x000f220000201400 */
[----:B------:R-:W-:Y:S01]  /*1a2c0*/  ISETP.GE.AND P3, PT, R29, R6, PT ;  /* 0x000000061d00720c */ /* 0x000fe20003f66270 */
[----:B------:R1:W5:Y:S01]  /*1a2d0*/  LDL.LU R252, [R1+0x190] ;  /* 0x0001900001fc7983 */ /* 0x0003620000300800 */
[----:B------:R-:W-:-:S05]  /*1a2e0*/  FSEL R212, R7, -INF , !P5 ;  /* 0xff80000007d47808 */ /* 0x000fca0006800000 */
[----:B------:R4:W-:Y:S01]  /*1a2f0*/  MUFU.TANH R142, R10 ;  /* 0x0000000a008e7308 */ /* 0x0009e20000002400 */
[----:B------:R-:W-:Y:S01]  /*1a300*/  FSEL R217, R5, -INF , !P4 ;  /* 0xff80000005d97808 */ /* 0x000fe20006000000 */
[CC--:B--2---:R-:W-:Y:S01]  /*1a310*/  FFMA.FTZ R7, R132.reuse, R47.reuse, R112 ;  /* 0x0000002f84077223 */ /* 0x0c4fe20000010070 */
[----:B------:R-:W-:Y:S01]  /*1a320*/  MOV R228, R236 ;  /* 0x000000ec00e47202 */ /* 0x000fe20000000f00 */
[C---:B------:R-:W-:Y:S01]  /*1a330*/  FFMA.FTZ R5, R132.reuse, R76, R227 ;  /* 0x0000004c84057223 */ /* 0x040fe200000100e3 */
[----:B------:R-:W-:Y:S01]  /*1a340*/  ISETP.GE.AND P2, PT, R19, R8, PT ;  /* 0x000000081300720c */ /* 0x000fe20003f46270 */
[----:B------:R1:W5:Y:S01]  /*1a350*/  LDL.LU R249, [R1+0x18c] ;  /* 0x00018c0001f97983 */ /* 0x0003620000300800 */
[----:B----4-:R-:W-:Y:S01]  /*1a360*/  FMUL.FTZ R10, R71, R4 ;  /* 0x00000004470a7220 */ /* 0x010fe20000410000 */
[----:B------:R-:W-:Y:S02]  /*1a370*/  ISETP.GE.AND P1, PT, R35, R8, PT ;  /* 0x000000082300720c */ /* 0x000fe40003f26270 */
[----:B------:R-:W-:Y:S01]  /*1a380*/  MOV R239, R226 ;  /* 0x000000e200ef7202 */ /* 0x000fe20000000f00 */
[----:B------:R2:W-:Y:S01]  /*1a390*/  MUFU.TANH R139, R10 ;  /* 0x0000000a008b7308 */ /* 0x0005e20000002400 */
[----:B------:R-:W-:Y:S01]  /*1a3a0*/  IMAD.MOV.U32 R226, RZ, RZ, R209 ;  /* 0x000000ffffe27224 */ /* 0x000fe200078e00d1 */
[----:B------:R-:W-:Y:S01]  /*1a3b0*/  FSEL R209, R9, -INF , !P3 ;  /* 0xff80000009d17808 */ /* 0x000fe20005800000 */
[----:B------:R-:W-:Y:S01]  /*1a3c0*/  FFMA.FTZ R9, R132, R47, R246 ;  /* 0x0000002f84097223 */ /* 0x000fe200000100f6 */
[----:B------:R-:W-:Y:S01]  /*1a3d0*/  MOV R218, R228 ;  /* 0x000000e400da7202 */ /* 0x000fe20000000f00 */
[----:B------:R1:W5:Y:S01]  /*1a3e0*/  LDL.LU R248, [R1+0x188] ;  /* 0x0001880001f87983 */ /* 0x0003620000300800 */
[----:B------:R-:W-:Y:S01]  /*1a3f0*/  ISETP.GE.AND P0, PT, R19, R6, PT ;  /* 0x000000061300720c */ /* 0x000fe20003f06270 */
[----:B--2---:R-:W-:Y:S01]  /*1a400*/  FMUL.FTZ R10, R72, R4 ;  /* 0x00000004480a7220 */ /* 0x004fe20000410000 */
[----:B------:R-:W-:-:S02]  /*1a410*/  FSEL R228, R7, -INF , !P2 ;  /* 0xff80000007e47808 */ /* 0x000fc40005000000 */
[----:B------:R-:W-:Y:S01]  /*1a420*/  FSEL R227, R5, -INF , !P1 ;  /* 0xff80000005e37808 */ /* 0x000fe20004800000 */
[----:B------:R2:W-:Y:S01]  /*1a430*/  MUFU.TANH R125, R10 ;  /* 0x0000000a007d7308 */ /* 0x0005e20000002400 */
[C---:B------:R-:W-:Y:S01]  /*1a440*/  FFMA.FTZ R5, R132.reuse, R76, R241 ;  /* 0x0000004c84057223 */ /* 0x040fe200000100f1 */
[----:B------:R-:W-:Y:S01]  /*1a450*/  ISETP.GE.AND P5, PT, R35, R6, PT ;  /* 0x000000062300720c */ /* 0x000fe20003fa6270 */
[-C--:B------:R-:W-:Y:S01]  /*1a460*/  FFMA.FTZ R7, R132, R45.reuse, R244 ;  /* 0x0000002d84077223 */ /* 0x080fe200000100f4 */
[-C--:B------:R-:W-:Y:S01]  /*1a470*/  ISETP.GE.AND P3, PT, R18, R8.reuse, PT ;  /* 0x000000081200720c */ /* 0x080fe20003f66270 */
[----:B------:R-:W-:Y:S01]  /*1a480*/  IMAD.MOV.U32 R247, RZ, RZ, R226 ;  /* 0x000000fffff77224 */ /* 0x000fe200078e00e2 */
[----:B------:R-:W-:Y:S01]  /*1a490*/  FSEL R225, R9, -INF , !P0 ;  /* 0xff80000009e17808 */ /* 0x000fe20004000000 */
[----:B------:R-:W-:Y:S01]  /*1a4a0*/  FFMA.FTZ R9, R132, R45, R224 ;  /* 0x0000002d84097223 */ /* 0x000fe200000100e0 */
[----:B------:R4:W1:Y:S01]  /*1a4b0*/  I2F R78, R33 ;  /* 0x00000021004e7306 */ /* 0x0008620000201400 */
[----:B------:R-:W-:Y:S01]  /*1a4c0*/  ISETP.GE.AND P4, PT, R34, R8, PT ;  /* 0x000000082200720c */ /* 0x000fe20003f86270 */
[----:B------:R1:W5:Y:S01]  /*1a4d0*/  LDL.LU R220, [R1+0x184] ;  /* 0x0001840001dc7983 */ /* 0x0003620000300800 */
[----:B--2---:R-:W-:Y:S01]  /*1a4e0*/  FMUL.FTZ R10, R73, R4 ;  /* 0x00000004490a7220 */ /* 0x004fe20000410000 */
[----:B------:R-:W-:-:S04]  /*1a4f0*/  FSEL R224, R5, -INF , !P5 ;  /* 0xff80000005e07808 */ /* 0x000fc80006800000 */
[----:B------:R-:W2:Y:S01]  /*1a500*/  I2F R69, R28 ;  /* 0x0000001c00457306 */ /* 0x000ea20000201400 */
[----:B------:R-:W-:Y:S01]  /*1a510*/  FSEL R226, R7, -INF , !P3 ;  /* 0xff80000007e27808 */ /* 0x000fe20005800000 */
[----:B------:R1:W5:Y:S06]  /*1a520*/  LDL.LU R219, [R1+0x180] ;  /* 0x0001800001db7983 */ /* 0x00036c0000300800 */
[----:B------:R2:W-:Y:S01]  /*1a530*/  MUFU.TANH R124, R10 ;  /* 0x0000000a007c7308 */ /* 0x0005e20000002400 */
[----:B------:R-:W-:Y:S01]  /*1a540*/  ISETP.GE.AND P2, PT, R34, R6, PT ;  /* 0x000000062200720c */ /* 0x000fe20003f46270 */
[----:B------:R-:W-:Y:S01]  /*1a550*/  FFMA.FTZ R5, R132, R68, R242 ;  /* 0x0000004484057223 */ /* 0x000fe200000100f2 */
[----:B------:R-:W-:-:S02]  /*1a560*/  ISETP.GE.AND P5, PT, R33, R8, PT ;  /* 0x000000082100720c */ /* 0x000fc40003fa6270 */
[----:B------:R-:W-:Y:S01]  /*1a570*/  ISETP.GE.AND P3, PT, R33, R6, PT ;  /* 0x000000062100720c */ /* 0x000fe20003f66270 */
[----:B------:R-:W-:Y:S01]  /*1a580*/  FMUL.FTZ R7, R97, R4 ;  /* 0x0000000461077220 */ /* 0x000fe20000410000 */
[----:B----4-:R-:W4:Y:S01]  /*1a590*/  LDSM.16.M88.4 R32, [R183+0x7000] ;  /* 0x00700000b720783b */ /* 0x010f220000000200 */
[----:B------:R-:W-:Y:S02]  /*1a5a0*/  ISETP.GE.AND P6, PT, R18, R6, PT ;  /* 0x000000061200720c */ /* 0x000fe40003fc6270 */
[----:B------:R-:W-:Y:S01]  /*1a5b0*/  MOV R244, R218 ;  /* 0x000000da00f47202 */ /* 0x000fe20000000f00 */
[----:B------:R1:W5:Y:S01]  /*1a5c0*/  LDL.LU R191, [R1+0x17c] ;  /* 0x00017c0001bf7983 */ /* 0x0003620000300800 */
[----:B--2---:R-:W-:Y:S01]  /*1a5d0*/  FMUL.FTZ R10, R74, R4 ;  /* 0x000000044a0a7220 */ /* 0x004fe20000410000 */
[----:B------:R-:W-:Y:S02]  /*1a5e0*/  FSEL R97, R5, -INF , !P4 ;  /* 0xff80000005617808 */ /* 0x000fe40006000000 */
[----:B------:R2:W5:Y:S01]  /*1a5f0*/  LDL.LU R190, [R1+0x178] ;  /* 0x0001780001be7983 */ /* 0x0005620000300800 */
[----:B------:R1:W-:Y:S01]  /*1a600*/  MUFU.TANH R119, R10 ;  /* 0x0000000a00777308 */ /* 0x0003e20000002400 */
[----:B------:R-:W-:Y:S01]  /*1a610*/  FFMA.FTZ R5, R132, R68, R235 ;  /* 0x0000004484057223 */ /* 0x000fe200000100eb */
[----:B------:R-:W-:Y:S01]  /*1a620*/  FSEL R218, R9, -INF , !P6 ;  /* 0xff80000009da7808 */ /* 0x000fe20007000000 */
[----:B------:R2:W5:Y:S01]  /*1a630*/  LDL.LU R189, [R1+0x174] ;  /* 0x0001740001bd7983 */ /* 0x0005620000300800 */
[C---:B------:R-:W-:Y:S01]  /*1a640*/  ISETP.GE.AND P6, PT, R28.reuse, R8, PT ;  /* 0x000000081c00720c */ /* 0x040fe20003fc6270 */
[----:B-1----:R-:W-:Y:S01]  /*1a650*/  FMUL.FTZ R10, R75, R4 ;  /* 0x000000044b0a7220 */ /* 0x002fe20000410000 */
[----:B------:R-:W-:-:S02]  /*1a660*/  ISETP.GE.AND P4, PT, R28, R6, PT ;  /* 0x000000061c00720c */ /* 0x000fc40003f86270 */
[C---:B------:R-:W-:Y:S01]  /*1a670*/  IADD3 R44, R2.reuse, 0x99, RZ ;  /* 0x00000099022c7810 */ /* 0x040fe20007ffe0ff */
[----:B------:R1:W-:Y:S01]  /*1a680*/  MUFU.TANH R117, R10 ;  /* 0x0000000a00757308 */ /* 0x0003e20000002400 */
[----:B------:R-:W-:Y:S01]  /*1a690*/  HMMA.16816.F32 R28, R12, R62, R100 ;  /* 0x0000003e0c1c723c */ /* 0x000fe20000001864 */
[----:B------:R-:W-:Y:S02]  /*1a6a0*/  MOV R236, R114 ;  /* 0x0000007200ec7202 */ /* 0x000fe40000000f00 */
[C---:B------:R-:W-:Y:S02]  /*1a6b0*/  ISETP.GE.AND P1, PT, R11.reuse, R6, PT ;  /* 0x000000060b00720c */ /* 0x040fe40003f26270 */
[C---:B------:R-:W-:Y:S02]  /*1a6c0*/  IADD3 R40, R2.reuse, 0xa1, RZ ;  /* 0x000000a102287810 */ /* 0x040fe40007ffe0ff */
[----:B------:R-:W-:Y:S02]  /*1a6d0*/  IADD3 R39, R2, 0xa8, RZ ;  /* 0x000000a802277810 */ /* 0x000fe40007ffe0ff */
[----:B------:R-:W-:Y:S01]  /*1a6e0*/  ISETP.GE.AND P0, PT, R11, R8, PT ;  /* 0x000000080b00720c */ /* 0x000fe20003f06270 */
[----:B------:R-:W-:Y:S01]  /*1a6f0*/  FFMA.FTZ R9, R132, R78, R232 ;  /* 0x0000004e84097223 */ /* 0x000fe200000100e8 */
[----:B------:R2:W5:Y:S01]  /*1a700*/  LDL.LU R172, [R1+0x170] ;  /* 0x0001700001ac7983 */ /* 0x0005620000300800 */
[----:B-1----:R-:W-:Y:S01]  /*1a710*/  FMUL.FTZ R10, R84, R4 ;  /* 0x00000004540a7220 */ /* 0x002fe20000410000 */
[----:B------:R-:W-:Y:S01]  /*1a720*/  FSEL R100, R5, -INF , !P2 ;  /* 0xff80000005647808 */ /* 0x000fe20005000000 */
[----:B------:R-:W1:Y:S01]  /*1a730*/  I2F R79, R44 ;  /* 0x0000002c004f7306 */ /* 0x000e620000201400 */
[C---:B------:R-:W-:Y:S01]  /*1a740*/  FFMA.FTZ R5, R132.reuse, R77, R234 ;  /* 0x0000004d84057223 */ /* 0x040fe200000100ea */
[----:B------:R2:W5:Y:S06]  /*1a750*/  LDL.LU R135, [R1+0x16c] ;  /* 0x00016c0001877983 */ /* 0x00056c0000300800 */
[----:B------:R1:W-:Y:S01]  /*1a760*/  MUFU.TANH R115, R10 ;  /* 0x0000000a00737308 */ /* 0x0003e20000002400 */
[----:B------:R-:W-:Y:S01]  /*1a770*/  FSEL R102, R5, -INF , !P1 ;  /* 0xff80000005667808 */ /* 0x000fe20004800000 */
[----:B------:R-:W-:-:S06]  /*1a780*/  FFMA.FTZ R5, R132, R69, R231 ;  /* 0x0000004584057223 */ /* 0x000fcc00000100e7 */
[----:B------:R-:W2:Y:S08]  /*1a790*/  I2F R80, R40 ;  /* 0x0000002800507306 */ /* 0x000eb00000201400 */
[----:B------:R-:W2:Y:S01]  /*1a7a0*/  I2F R71, R39 ;  /* 0x0000002700477306 */ /* 0x000ea20000201400 */
[----:B-1----:R-:W-:Y:S01]  /*1a7b0*/  FMUL.FTZ R10, R85, R4 ;  /* 0x00000004550a7220 */ /* 0x002fe20000410000 */
[----:B------:R-:W-:Y:S01]  /*1a7c0*/  ISETP.GE.AND P2, PT, R44, R8, PT ;  /* 0x000000082c00720c */ /* 0x000fe20003f46270 */
[----:B------:R1:W5:Y:S01]  /*1a7d0*/  LDL.LU R134, [R1+0x168] ;  /* 0x0001680001867983 */ /* 0x0003620000300800 */
[----:B------:R-:W-:-:S04]  /*1a7e0*/  FSEL R231, R5, -INF , !P6 ;  /* 0xff80000005e77808 */ /* 0x000fc80007000000 */
[----:B------:R2:W-:Y:S01]  /*1a7f0*/  MUFU.TANH R114, R10 ;  /* 0x0000000a00727308 */ /* 0x0005e20000002400 */
[----:B------:R-:W-:Y:S01]  /*1a800*/  FFMA.FTZ R5, R132, R69, R223 ;  /* 0x0000004584057223 */ /* 0x000fe200000100df */
[----:B------:R-:W-:Y:S01]  /*1a810*/  IADD3 R41, R2, 0xa0, RZ ;  /* 0x000000a002297810 */ /* 0x000fe20007ffe0ff */
[----:B------:R1:W5:Y:S01]  /*1a820*/  LDL.LU R118, [R1+0x164] ;  /* 0x0001640001767983 */ /* 0x0003620000300800 */
[----:B--2---:R-:W-:-:S04]  /*1a830*/  FMUL.FTZ R10, R86, R4 ;  /* 0x00000004560a7220 */ /* 0x004fc80000410000 */
[----:B------:R2:W-:Y:S02]  /*1a840*/  MUFU.TANH R113, R10 ;  /* 0x0000000a00717308 */ /* 0x0005e40000002400 */
[----:B--2---:R-:W-:-:S06]  /*1a850*/  FMUL.FTZ R10, R87, R4 ;  /* 0x00000004570a7220 */ /* 0x004fcc0000410000 */
[----:B------:R2:W-:Y:S08]  /*1a860*/  MUFU.TANH R87, R7 ;  /* 0x0000000700577308 */ /* 0x0005f00000002400 */
[----:B------:R1:W-:Y:S01]  /*1a870*/  MUFU.TANH R112, R10 ;  /* 0x0000000a00707308 */ /* 0x0003e20000002400 */
[----:B--2---:R-:W-:Y:S02]  /*1a880*/  FFMA.FTZ R7, R132, R77, R233 ;  /* 0x0000004d84077223 */ /* 0x004fe400000100e9 */
[----:B-1----:R-:W-:-:S03]  /*1a890*/  FMUL.FTZ R10, R96, R4 ;  /* 0x00000004600a7220 */ /* 0x002fc60000410000 */
[----:B------:R-:W-:Y:S01]  /*1a8a0*/  FSEL R233, R7, -INF , !P0 ;  /* 0xff80000007e97808 */ /* 0x000fe20004000000 */
[----:B------:R-:W-:Y:S01]  /*1a8b0*/  FFMA.FTZ R7, R132, R78, R237 ;  /* 0x0000004e84077223 */ /* 0x000fe200000100ed */
[----:B------:R1:W-:Y:S01]  /*1a8c0*/  MUFU.TANH R96, R10 ;  /* 0x0000000a00607308 */ /* 0x0003e20000002400 */
[----:B------:R-:W-:-:S03]  /*1a8d0*/  ISETP.GE.AND P0, PT, R44, R6, PT ;  /* 0x000000062c00720c */ /* 0x000fc60003f06270 */
[----:B------:R-:W-:Y:S01]  /*1a8e0*/  FSEL R232, R7, -INF , !P5 ;  /* 0xff80000007e87808 */ /* 0x000fe20006800000 */
[----:B------:R-:W-:Y:S01]  /*1a8f0*/  FMUL.FTZ R7, R99, R4 ;  /* 0x0000000463077220 */ /* 0x000fe20000410000 */
[----:B------:R-:W-:Y:S01]  /*1a900*/  ISETP.GE.AND P6, PT, R40, R6, PT ;  /* 0x000000062800720c */ /* 0x000fe20003fc6270 */
[----:B-1----:R-:W-:Y:S01]  /*1a910*/  FMUL.FTZ R10, R98, R4 ;  /* 0x00000004620a7220 */ /* 0x002fe20000410000 */
[----:B------:R-:W-:Y:S01]  /*1a920*/  FSEL R98, R5, -INF , !P4 ;  /* 0xff80000005627808 */ /* 0x000fe20006000000 */
[----:B------:R-:W-:-:S05]  /*1a930*/  FFMA.FTZ R5, R132, R79, R229 ;  /* 0x0000004f84057223 */ /* 0x000fca00000100e5 */
[----:B------:R-:W-:Y:S01]  /*1a940*/  FSEL R99, R5, -INF , !P0 ;  /* 0xff80000005637808 */ /* 0x000fe20004000000 */
[----:B------:R-:W-:Y:S01]  /*1a950*/  FFMA.FTZ R5, R132, R80, R182 ;  /* 0x0000005084057223 */ /* 0x000fe200000100b6 */
[----:B----4-:R-:W-:Y:S01]  /*1a960*/  HMMA.16816.F32 R44, R12, R32, R108 ;  /* 0x000000200c2c723c */ /* 0x010fe2000000186c */
[----:B------:R1:W-:Y:S01]  /*1a970*/  MUFU.TANH R78, R10 ;  /* 0x0000000a004e7308 */ /* 0x0003e20000002400 */
[C---:B------:R-:W-:Y:S02]  /*1a980*/  IADD3 R51, R2.reuse, 0xa9, RZ ;  /* 0x000000a902337810 */ /* 0x040fe40007ffe0ff */
[C---:B------:R-:W-:Y:S02]  /*1a990*/  IADD3 R48, R2.reuse, 0xb0, RZ ;  /* 0x000000b002307810 */ /* 0x040fe40007ffe0ff */
[----:B------:R-:W-:Y:S02]  /*1a9a0*/  IADD3 R49, R2, 0xb1, RZ ;  /* 0x000000b102317810 */ /* 0x000fe40007ffe0ff */
[----:B------:R-:W-:Y:S01]  /*1a9b0*/  FSEL R109, R5, -INF , !P6 ;  /* 0xff800000056d7808 */ /* 0x000fe20007000000 */
[----:B------:R-:W-:Y:S01]  /*1a9c0*/  FFMA.FTZ R5, R132, R71, R181 ;  /* 0x0000004784057223 */ /* 0x000fe200000100b5 */
        /* <DEDUP_REMOVED lines=17> */
[C---:B-1----:R-:W-:Y:S02]  /*1aae0*/  IADD3 R10, R2.reuse, 0xf9, RZ ;  /* 0x000000f9020a7810 */ /* 0x042fe40007ffe0ff */
[----:B------:R-:W-:Y:S01]  /*1aaf0*/  ISETP.GE.AND P6, PT, R2, R8, PT ;  /* 0x000000080200720c */ /* 0x000fe20003fc6270 */
[----:B------:R-:W-:-:S02]  /*1ab00*/  FFMA.FTZ R2, R132, R71, R171 ;  /* 0x0000004784027223 */ /* 0x000fc400000100ab */
[----:B------:R-:W2:Y:S01]  /*1ab10*/  LDL R71, [R1+0x154] ;  /* 0x0001540001477983 */ /* 0x000ea20000100800 */
[----:B------:R1:W-:Y:S01]  /*1ab20*/  MUFU.TANH R86, R7 ;  /* 0x0000000700567308 */ /* 0x0003e20000002400 */
[----:B------:R-:W-:-:S07]  /*1ab30*/  ISETP.GE.AND P4, PT, R39, R8, PT ;  /* 0x000000082700720c */ /* 0x000fce0003f86270 */
[----:B------:R-:W4:Y:S01]  /*1ab40*/  I2F R70, R41 ;  /* 0x0000002900467306 */ /* 0x000f220000201400 */
[----:B-1----:R-:W-:-:S05]  /*1ab50*/  FFMA.FTZ R7, R132, R79, R230 ;  /* 0x0000004f84077223 */ /* 0x002fca00000100e6 */
[----:B------:R-:W-:Y:S02]  /*1ab60*/  FSEL R103, R7, -INF , !P2 ;  /* 0xff80000007677808 */ /* 0x000fe40005000000 */
[----:B------:R-:W-:Y:S02]  /*1ab70*/  ISETP.GE.AND P2, PT, R39, R6, PT ;  /* 0x000000062700720c */ /* 0x000fe40003f46270 */
[----:B------:R-:W1:Y:S01]  /*1ab80*/  LDSM.16.M88.4 R36, [R138+0x7800] ;  /* 0x007800008a24783b */ /* 0x000e620000000200 */
[----:B------:R-:W-:Y:S01]  /*1ab90*/  IMAD.MOV.U32 R245, RZ, RZ, R240 ;  /* 0x000000fffff57224 */ /* 0x000fe200078e00f0 */
[----:B------:R-:W-:Y:S01]  /*1aba0*/  MOV R246, R239 ;  /* 0x000000ef00f67202 */ /* 0x000fe20000000f00 */
[----:B----4-:R-:W-:Y:S01]  /*1abb0*/  FFMA.FTZ R7, R132, R70, R222 ;  /* 0x0000004684077223 */ /* 0x010fe200000100de */
[----:B------:R-:W-:Y:S02]  /*1abc0*/  ISETP.GE.AND P1, PT, R41, R8, PT ;  /* 0x000000082900720c */ /* 0x000fe40003f26270 */
[----:B------:R-:W-:-:S03]  /*1abd0*/  FSEL R101, R9, -INF , !P3 ;  /* 0xff80000009657808 */ /* 0x000fc60005800000 */
[----:B------:R-:W-:Y:S01]  /*1abe0*/  HMMA.16816.F32 R24, R24, R82, R244 ;  /* 0x000000521818723c */ /* 0x000fe200000018f4 */
[----:B------:R-:W-:Y:S01]  /*1abf0*/  FMUL.FTZ R9, R28, R4 ;  /* 0x000000041c097220 */ /* 0x000fe20000410000 */
[----:B------:R-:W-:Y:S01]  /*1ac00*/  FSEL R222, R7, -INF , !P1 ;  /* 0xff80000007de7808 */ /* 0x000fe20004800000 */
[----:B------:R-:W-:Y:S01]  /*1ac10*/  FFMA.FTZ R7, R132, R80, R221 ;  /* 0x0000005084077223 */ /* 0x000fe200000100dd */
[----:B------:R-:W-:Y:S02]  /*1ac20*/  ISETP.GE.AND P5, PT, R41, R6, PT ;  /* 0x000000062900720c */ /* 0x000fe40003fa6270 */
[----:B------:R-:W-:Y:S02]  /*1ac30*/  ISETP.GE.AND P3, PT, R40, R8, PT ;  /* 0x000000082800720c */ /* 0x000fe40003f66270 */
[----:B------:R-:W4:Y:S01]  /*1ac40*/  LDSM.16.M88.4 R40, [R183+0x7800] ;  /* 0x00780000b728783b */ /* 0x000f220000000200 */
[----:B------:R3:W-:Y:S08]  /*1ac50*/  MUFU.TANH R77, R9 ;  /* 0x00000009004d7308 */ /* 0x0007f00000002400 */
[----:B------:R-:W1:Y:S08]  /*1ac60*/  I2F R72, R51 ;  /* 0x0000003300487306 */ /* 0x000e700000201400 */
[----:B------:R-:W1:Y:S01]  /*1ac70*/  I2F R73, R48 ;  /* 0x0000003000497306 */ /* 0x000e620000201400 */
[----:B---3--:R-:W-:Y:S01]  /*1ac80*/  FFMA.FTZ R9, R132, R70, R213 ;  /* 0x0000004684097223 */ /* 0x008fe200000100d5 */
[----:B------:R-:W-:Y:S01]  /*1ac90*/  FSEL R213, R7, -INF , !P3 ;  /* 0xff80000007d57808 */ /* 0x000fe20005800000 */
[----:B------:R-:W-:-:S05]  /*1aca0*/  FMUL.FTZ R7, R29, R4 ;  /* 0x000000041d077220 */ /* 0x000fca0000410000 */
[----:B------:R-:W-:Y:S01]  /*1acb0*/  I2F R74, R50 ;  /* 0x00000032004a7306 */ /* 0x000fe20000201400 */
[----:B------:R-:W-:Y:S01]  /*1acc0*/  HMMA.16816.F32 R32, R12, R34, R120 ;  /* 0x000000220c20723c */ /* 0x000fe20000001878 */
[----:B------:R-:W-:Y:S01]  /*1acd0*/  FSEL R111, R5, -INF , !P4 ;  /* 0xff800000056f7808 */ /* 0x000fe20006000000 */
[----:B------:R-:W-:-:S05]  /*1ace0*/  FMUL.FTZ R46, R46, R4 ;  /* 0x000000042e2e7220 */ /* 0x000fca0000410000 */
[----:B------:R-:W3:Y:S01]  /*1acf0*/  I2F R90, R49 ;  /* 0x00000031005a7306 */ /* 0x000ee20000201400 */
[----:B------:R-:W-:Y:S01]  /*1ad00*/  FSEL R108, R2, -INF , !P2 ;  /* 0xff800000026c7808 */ /* 0x000fe20005000000 */
[----:B------:R-:W-:Y:S01]  /*1ad10*/  FMUL.FTZ R45, R45, R4 ;  /* 0x000000042d2d7220 */ /* 0x000fe20000410000 */
[----:B------:R-:W-:Y:S01]  /*1ad20*/  ISETP.GE.AND P0, PT, R51, R8, PT ;  /* 0x000000083300720c */ /* 0x000fe20003f06270 */
[----:B------:R-:W-:-:S04]  /*1ad30*/  FMUL.FTZ R47, R47, R4 ;  /* 0x000000042f2f7220 */ /* 0x000fc80000410000 */
[----:B------:R-:W-:Y:S01]  /*1ad40*/  I2F R88, R54 ;  /* 0x0000003600587306 */ /* 0x000fe20000201400 */
[----:B------:R-:W-:Y:S01]  /*1ad50*/  ISETP.GE.AND P1, PT, R51, R6, PT ;  /* 0x000000063300720c */ /* 0x000fe20003f26270 */
[----:B------:R-:W-:-:S06]  /*1ad60*/  DEPBAR.LE SB0, 0x0 ;  /* 0x000080000000791a */ /* 0x000fcc0000000000 */
[----:B------:R1:W-:Y:S02]  /*1ad70*/  MUFU.TANH R70, R7 ;  /* 0x0000000700467308 */ /* 0x0003e40000002400 */
[----:B-1----:R-:W-:-:S06]  /*1ad80*/  FMUL.FTZ R7, R30, R4 ;  /* 0x000000041e077220 */ /* 0x002fcc0000410000 */
[----:B------:R1:W-:Y:S01]  /*1ad90*/  MUFU.TANH R69, R7 ;  /* 0x0000000700457308 */ /* 0x0003e20000002400 */
[C---:B------:R-:W-:Y:S02]  /*1ada0*/  FFMA.FTZ R5, R132.reuse, R72, R180 ;  /* 0x0000004884057223 */ /* 0x040fe400000100b4 */
[----:B-1----:R-:W-:Y:S02]  /*1adb0*/  FMUL.FTZ R7, R31, R4 ;  /* 0x000000041f077220 */ /* 0x002fe40000410000 */
[C---:B------:R-:W-:Y:S08]  /*1adc0*/  HMMA.16816.F32 R28, R20.reuse, R36, R104 ;  /* 0x00000024141c723c */ /* 0x040ff00000001868 */
[----:B------:R-:W-:Y:S01]  /*1add0*/  HMMA.16816.F32 R20, R20, R38, R24 ;  /* 0x000000261414723c */ /* 0x000fe20000001818 */
[----:B------:R-:W1:Y:S01]  /*1ade0*/  I2F R93, R52 ;  /* 0x00000034005d7306 */ /* 0x000e620000201400 */
[C---:B------:R-:W-:Y:S01]  /*1adf0*/  ISETP.GE.AND P4, PT, R49.reuse, R8, PT ;  /* 0x000000083100720c */ /* 0x040fe20003f86270 */
[----:B------:R-:W-:Y:S01]  /*1ae00*/  FFMA.FTZ R2, R132, R72, R151 ;  /* 0x0000004884027223 */ /* 0x000fe20000010097 */
[----:B------:R-:W-:-:S02]  /*1ae10*/  ISETP.GE.AND P2, PT, R49, R6, PT ;  /* 0x000000063100720c */ /* 0x000fc40003f46270 */
[----:B------:R-:W-:-:S03]  /*1ae20*/  FSEL R80, R5, -INF , !P0 ;  /* 0xff80000005507808 */ /* 0x000fc60004000000 */
[----:B------:R1:W-:Y:S01]  /*1ae30*/  MUFU.TANH R49, R7 ;  /* 0x0000000700317308 */ /* 0x0003e20000002400 */
[----:B------:R-:W-:Y:S01]  /*1ae40*/  FSEL R110, R9, -INF , !P5 ;  /* 0xff800000096e7808 */ /* 0x000fe20006800000 */
[-C--:B------:R-:W-:Y:S01]  /*1ae50*/  FFMA.FTZ R5, R132, R73.reuse, R153 ;  /* 0x0000004984057223 */ /* 0x080fe20000010099 */
[----:B------:R-:W-:Y:S01]  /*1ae60*/  FSEL R82, R2, -INF , !P1 ;  /* 0xff80000002527808 */ /* 0x000fe20004800000 */
[----:B------:R-:W-:Y:S01]  /*1ae70*/  FFMA.FTZ R2, R132, R73, R148 ;  /* 0x0000004984027223 */ /* 0x000fe20000010094 */
[----:B------:R-:W-:-:S03]  /*1ae80*/  ISETP.GE.AND P5, PT, R48, R8, PT ;  /* 0x000000083000720c */ /* 0x000fc60003fa6270 */
[----:B------:R-:W4:Y:S01]  /*1ae90*/  I2F R89, R56 ;  /* 0x0000003800597306 */ /* 0x000f220000201400 */
[----:B------:R-:W-:Y:S01]  /*1aea0*/  ISETP.GE.AND P3, PT, R48, R6, PT ;  /* 0x000000063000720c */ /* 0x000fe20003f66270 */
[----:B---3--:R-:W-:Y:S02]  /*1aeb0*/  FFMA.FTZ R9, R132, R90, R162 ;  /* 0x0000005a84097223 */ /* 0x008fe400000100a2 */
[----:B-1----:R-:W-:-:S04]  /*1aec0*/  FMUL.FTZ R7, R44, R4 ;  /* 0x000000042c077220 */ /* 0x002fc80000410000 */
[----:B------:R-:W1:Y:S01]  /*1aed0*/  I2F R95, R53 ;  /* 0x00000035005f7306 */ /* 0x000e620000201400 */
[----:B------:R-:W-:Y:S01]  /*1aee0*/  ISETP.GE.AND P0, PT, R50, R8, PT ;  /* 0x000000083200720c */ /* 0x000fe20003f06270 */
[----:B----4-:R-:W-:Y:S01]  /*1aef0*/  HMMA.16816.F32 R24, R12, R40, R28 ;  /* 0x000000280c18723c */ /* 0x010fe2000000181c */
[----:B------:R-:W-:-:S05]  /*1af00*/  FSEL R148, R5, -INF , !P5 ;  /* 0xff80000005947808 */ /* 0x000fca0006800000 */
[----:B------:R3:W-:Y:S01]  /*1af10*/  MUFU.TANH R36, R7 ;  /* 0x0000000700247308 */ /* 0x0007e20000002400 */
[----:B------:R-:W-:Y:S01]  /*1af20*/  FSEL R107, R2, -INF , !P3 ;  /* 0xff800000026b7808 */ /* 0x000fe20005800000 */
[C---:B------:R-:W-:Y:S01]  /*1af30*/  FFMA.FTZ R5, R132.reuse, R90, R152 ;  /* 0x0000005a84057223 */ /* 0x040fe20000010098 */
[----:B------:R-:W-:Y:S01]  /*1af40*/  HMMA.16816.F32 R12, R12, R42, R20 ;  /* 0x0000002a0c0c723c */ /* 0x000fe20000001814 */
[----:B------:R-:W-:-:S04]  /*1af50*/  FFMA.FTZ R2, R132, R74, R142 ;  /* 0x0000004a84027223 */ /* 0x000fc8000001008e */
[----:B------:R-:W4:Y:S01]  /*1af60*/  I2F R81, R59 ;  /* 0x0000003b00517306 */ /* 0x000f220000201400 */
[----:B------:R-:W-:Y:S01]  /*1af70*/  ISETP.GE.AND P1, PT, R50, R6, PT ;  /* 0x000000063200720c */ /* 0x000fe20003f26270 */
[----:B---3--:R-:W-:-:S06]  /*1af80*/  FFMA.FTZ R7, R132, R74, R149 ;  /* 0x0000004a84077223 */ /* 0x008fcc0000010095 */
[----:B------:R-:W3:Y:S01]  /*1af90*/  I2F R91, R55 ;  /* 0x00000037005b7306 */ /* 0x000ee20000201400 */
[----:B------:R-:W-:Y:S01]  /*1afa0*/  FSEL R120, R9, -INF , !P4 ;  /* 0xff80000009787808 */ /* 0x000fe20006000000 */
[C---:B------:R-:W-:Y:S01]  /*1afb0*/  FFMA.FTZ R9, R132.reuse, R93, R150 ;  /* 0x0000005d84097223 */ /* 0x040fe20000010096 */
[----:B------:R-:W-:Y:S01]  /*1afc0*/  FSEL R106, R7, -INF , !P0 ;  /* 0xff800000076a7808 */ /* 0x000fe20004000000 */
[----:B------:R-:W-:Y:S01]  /*1afd0*/  FFMA.FTZ R7, R132, R88, R125 ;  /* 0x0000005884077223 */ /* 0x000fe2000001007d */
[----:B------:R-:W-:-:S03]  /*1afe0*/  ISETP.GE.AND P4, PT, R54, R8, PT ;  /* 0x000000083600720c */ /* 0x000fc60003f86270 */
[----:B------:R-:W3:Y:S01]  /*1aff0*/  I2F R84, R64 ;  /* 0x0000004000547306 */ /* 0x000ee20000201400 */
[----:B------:R-:W-:Y:S02]  /*1b000*/  ISETP.GE.AND P5, PT, R52, R8, PT ;  /* 0x000000083400720c */ /* 0x000fe40003fa6270 */
[----:B------:R-:W-:Y:S01]  /*1b010*/  FSEL R104, R5, -INF , !P2 ;  /* 0xff80000005687808 */ /* 0x000fe20005000000 */
[----:B------:R-:W-:Y:S01]  /*1b020*/  FFMA.FTZ R5, R132, R93, R139 ;  /* 0x0000005d84057223 */ /* 0x000fe2000001008b */
[----:B------:R-:W-:Y:S01]  /*1b030*/  FSEL R105, R2, -INF , !P1 ;  /* 0xff80000002697808 */ /* 0x000fe20004800000 */
[----:B------:R-:W-:Y:S02]  /*1b040*/  FFMA.FTZ R2, R132, R88, R119 ;  /* 0x0000005884027223 */ /* 0x000fe40000010077 */
[----:B------:R-:W3:Y:S01]  /*1b050*/  I2F R94, R19 ;  /* 0x00000013005e7306 */ /* 0x000ee20000201400 */
[----:B------:R-:W-:Y:S02]  /*1b060*/  ISETP.GE.AND P3, PT, R52, R6, PT ;  /* 0x000000063400720c */ /* 0x000fe40003f66270 */
[----:B------:R-:W-:Y:S01]  /*1b070*/  FSEL R122, R7, -INF , !P4 ;  /* 0xff800000077a7808 */ /* 0x000fe20006000000 */
[C---:B------:R-:W-:Y:S01]  /*1b080*/  FFMA.FTZ R7, R132.reuse, R89, R115 ;  /* 0x0000005984077223 */ /* 0x040fe20000010073 */
[----:B------:R-:W-:Y:S01]  /*1b090*/  FSEL R88, R9, -INF , !P5 ;  /* 0xff80000009587808 */ /* 0x000fe20006800000 */
[----:B-1----:R-:W-:Y:S01]  /*1b0a0*/  FFMA.FTZ R9, R132, R95, R124 ;  /* 0x0000005f84097223 */ /* 0x002fe2000001007c */
[----:B------:R-:W-:Y:S01]  /*1b0b0*/  ISETP.GE.AND P5, PT, R56, R8, PT ;  /* 0x000000083800720c */ /* 0x000fe20003fa6270 */
[----:B------:R-:W1:Y:S01]  /*1b0c0*/  I2F R75, R66 ;  /* 0x00000042004b7306 */ /* 0x000e620000201400 */
[----:B------:R-:W-:Y:S01]  /*1b0d0*/  ISETP.GE.AND P2, PT, R54, R6, PT ;  /* 0x000000063600720c */ /* 0x000fe20003f46270 */
[----:B------:R-:W-:Y:S01]  /*1b0e0*/  FMUL.FTZ R32, R32, R4 ;  /* 0x0000000420207220 */ /* 0x000fe20000410000 */
[----:B------:R-:W-:-:S02]  /*1b0f0*/  ISETP.GE.AND P0, PT, R53, R8, PT ;  /* 0x000000083500720c */ /* 0x000fc40003f06270 */
[----:B------:R-:W-:Y:S01]  /*1b100*/  FSEL R90, R5, -INF , !P3 ;  /* 0xff800000055a7808 */ /* 0x000fe20005800000 */
[C---:B------:R-:W-:Y:S02]  /*1b110*/  FFMA.FTZ R5, R132.reuse, R95, R117 ;  /* 0x0000005f84057223 */ /* 0x040fe40000010075 */
[----:B------:R-:W1:Y:S01]  /*1b120*/  I2F R85, R58 ;  /* 0x0000003a00557306 */ /* 0x000e620000201400 */
[----:B------:R-:W-:Y:S01]  /*1b130*/  FSEL R117, R7, -INF , !P5 ;  /* 0xff80000007757808 */ /* 0x000fe20006800000 */
[----:B----4-:R-:W-:Y:S01]  /*1b140*/  FFMA.FTZ R7, R132, R81, R96 ;  /* 0x0000005184077223 */ /* 0x010fe20000010060 */
[----:B------:R-:W-:Y:S02]  /*1b150*/  ISETP.GE.AND P1, PT, R53, R6, PT ;  /* 0x000000063500720c */ /* 0x000fe40003f26270 */
[----:B------:R-:W-:Y:S01]  /*1b160*/  FSEL R119, R2, -INF , !P2 ;  /* 0xff80000002777808 */ /* 0x000fe20005000000 */
[C---:B------:R-:W-:Y:S01]  /*1b170*/  FFMA.FTZ R2, R132.reuse, R89, R113 ;  /* 0x0000005984027223 */ /* 0x040fe20000010071 */
[----:B------:R-:W-:Y:S01]  /*1b180*/  FSEL R95, R9, -INF , !P0 ;  /* 0xff800000095f7808 */ /* 0x000fe20004000000 */
[----:B---3--:R-:W-:Y:S01]  /*1b190*/  FFMA.FTZ R9, R132, R91, R114 ;  /* 0x0000005b84097223 */ /* 0x008fe20000010072 */
[----:B------:R-:W-:Y:S01]  /*1b1a0*/  ISETP.GE.AND P0, PT, R59, R8, PT ;  /* 0x000000083b00720c */ /* 0x000fe20003f06270 */
[----:B------:R-:W-:Y:S01]  /*1b1b0*/  I2F R67, R60 ;  /* 0x0000003c00437306 */ /* 0x000fe20000201400 */
[----:B------:R-:W-:Y:S01]  /*1b1c0*/  ISETP.GE.AND P3, PT, R56, R6, PT ;  /* 0x000000063800720c */ /* 0x000fe20003f66270 */
[----:B------:R-:W-:Y:S01]  /*1b1d0*/  FMUL.FTZ R33, R33, R4 ;  /* 0x0000000421217220 */ /* 0x000fe20000410000 */
[----:B------:R-:W-:Y:S01]  /*1b1e0*/  ISETP.GE.AND P4, PT, R55, R8, PT ;  /* 0x000000083700720c */ /* 0x000fe20003f86270 */
[----:B------:R-:W-:Y:S01]  /*1b1f0*/  FMUL.FTZ R34, R34, R4 ;  /* 0x0000000422227220 */ /* 0x000fe20000410000 */
[----:B------:R-:W-:-:S03]  /*1b200*/  FSEL R89, R5, -INF , !P1 ;  /* 0xff80000005597808 */ /* 0x000fc60004800000 */
[----:B------:R-:W3:Y:S01]  /*1b210*/  MUFU.TANH R32, R32 ;  /* 0x0000002000207308 */ /* 0x000ee20000002400 */
[C---:B------:R-:W-:Y:S01]  /*1b220*/  FFMA.FTZ R5, R132.reuse, R91, R112 ;  /* 0x0000005b84057223 */ /* 0x040fe20000010070 */
[----:B------:R-:W-:Y:S01]  /*1b230*/  FSEL R150, R7, -INF , !P0 ;  /* 0xff80000007967808 */ /* 0x000fe20004000000 */
[----:B------:R-:W-:Y:S01]  /*1b240*/  FFMA.FTZ R7, R132, R84, R77 ;  /* 0x0000005484077223 */ /* 0x000fe2000001004d */
[----:B------:R-:W-:-:S04]  /*1b250*/  ISETP.GE.AND P2, PT, R55, R6, PT ;  /* 0x000000063700720c */ /* 0x000fc80003f46270 */
[----:B------:R-:W4:Y:S01]  /*1b260*/  MUFU.TANH R46, R46 ;  /* 0x0000002e002e7308 */ /* 0x000f220000002400 */
[----:B------:R-:W-:Y:S01]  /*1b270*/  FSEL R93, R2, -INF , !P3 ;  /* 0xff800000025d7808 */ /* 0x000fe20005800000 */
[C---:B------:R-:W-:Y:S01]  /*1b280*/  FFMA.FTZ R2, R132.reuse, R81, R78 ;  /* 0x0000005184027223 */ /* 0x040fe2000001004e */
[----:B------:R-:W-:Y:S01]  /*1b290*/  FSEL R91, R9, -INF , !P4 ;  /* 0xff800000095b7808 */ /* 0x000fe20006000000 */
[----:B------:R-:W-:Y:S01]  /*1b2a0*/  FFMA.FTZ R9, R132, R94, R87 ;  /* 0x0000005e84097223 */ /* 0x000fe20000010057 */
[----:B------:R-:W-:Y:S01]  /*1b2b0*/  ISETP.GE.AND P4, PT, R64, R8, PT ;  /* 0x000000084000720c */ /* 0x000fe20003f86270 */
[----:B------:R-:W-:Y:S01]  /*1b2c0*/  FMUL.FTZ R27, R27, R4 ;  /* 0x000000041b1b7220 */ /* 0x000fe20000410000 */
[----:B------:R-:W-:Y:S01]  /*1b2d0*/  ISETP.GE.AND P1, PT, R59, R6, PT ;  /* 0x000000063b00720c */ /* 0x000fe20003f26270 */
[----:B------:R-:W-:Y:S01]  /*1b2e0*/  I2F R68, R57 ;  /* 0x0000003900447306 */ /* 0x000fe20000201400 */
[----:B------:R-:W-:Y:S01]  /*1b2f0*/  ISETP.GE.AND P5, PT, R19, R8, PT ;  /* 0x000000081300720c */ /* 0x000fe20003fa6270 */
[----:B------:R-:W-:Y:S01]  /*1b300*/  FMUL.FTZ R12, R12, R4 ;  /* 0x000000040c0c7220 */ /* 0x000fe20000410000 */
[----:B------:R-:W-:Y:S01]  /*1b310*/  FSEL R121, R5, -INF , !P2 ;  /* 0xff80000005797808 */ /* 0x000fe20005000000 */
[----:B------:R-:W-:Y:S01]  /*1b320*/  FFMA.FTZ R5, R132, R94, R86 ;  /* 0x0000005e84057223 */ /* 0x000fe20000010056 */
[----:B------:R-:W-:-:S03]  /*1b330*/  FSEL R149, R7, -INF , !P4 ;  /* 0xff80000007957808 */ /* 0x000fc60006000000 */
[----:B------:R-:W2:Y:S01]  /*1b340*/  MUFU.TANH R33, R33 ;  /* 0x0000002100217308 */ /* 0x000ea20000002400 */
[----:B------:R-:W-:Y:S01]  /*1b350*/  ISETP.GE.AND P3, PT, R19, R6, PT ;  /* 0x000000061300720c */ /* 0x000fe20003f66270 */
[----:B-1----:R-:W-:Y:S01]  /*1b360*/  FFMA.FTZ R7, R132, R75, R36 ;  /* 0x0000004b84077223 */ /* 0x002fe20000010024 */
[----:B------:R-:W-:Y:S01]  /*1b370*/  FSEL R123, R2, -INF , !P1 ;  /* 0xff800000027b7808 */ /* 0x000fe20004800000 */
[----:B------:R-:W-:Y:S01]  /*1b380*/  FFMA.FTZ R2, R132, R84, R69 ;  /* 0x0000005484027223 */ /* 0x000fe20000010045 */
[----:B------:R-:W-:-:S03]  /*1b390*/  FSEL R87, R9, -INF , !P5 ;  /* 0xff80000009577808 */ /* 0x000fc60006800000 */
[----:B------:R-:W1:Y:S01]  /*1b3a0*/  MUFU.TANH R34, R34 ;  /* 0x0000002200227308 */ /* 0x000e620000002400 */
[----:B------:R-:W-:Y:S01]  /*1b3b0*/  ISETP.GE.AND P5, PT, R66, R8, PT ;  /* 0x000000084200720c */ /* 0x000fe20003fa6270 */
[----:B------:R-:W-:Y:S01]  /*1b3c0*/  FFMA.FTZ R9, R132, R85, R70 ;  /* 0x0000005584097223 */ /* 0x000fe20000010046 */
[----:B------:R-:W-:Y:S02]  /*1b3d0*/  ISETP.GE.AND P2, PT, R64, R6, PT ;  /* 0x000000064000720c */ /* 0x000fe40003f46270 */
[----:B------:R-:W-:-:S03]  /*1b3e0*/  ISETP.GE.AND P0, PT, R58, R8, PT ;  /* 0x000000083a00720c */ /* 0x000fc60003f06270 */
[----:B------:R-:W-:Y:S01]  /*1b3f0*/  I2F R76, R65 ;  /* 0x00000041004c7306 */ /* 0x000fe20000201400 */
[----:B------:R-:W-:Y:S01]  /*1b400*/  FSEL R84, R5, -INF , !P3 ;  /* 0xff80000005547808 */ /* 0x000fe20005800000 */
[----:B------:R-:W-:-:S06]  /*1b410*/  FFMA.FTZ R5, R132, R85, R49 ;  /* 0x0000005584057223 */ /* 0x000fcc0000010031 */
[----:B------:R-:W1:Y:S01]  /*1b420*/  MUFU.TANH R45, R45 ;  /* 0x0000002d002d7308 */ /* 0x000e620000002400 */
[----:B------:R-:W-:Y:S01]  /*1b430*/  FSEL R171, R7, -INF , !P5 ;  /* 0xff80000007ab7808 */ /* 0x000fe20006800000 */
[----:B---3--:R-:W-:Y:S01]  /*1b440*/  FFMA.FTZ R7, R132, R67, R32 ;  /* 0x0000004384077223 */ /* 0x008fe20000010020 */
[----:B------:R-:W-:-:S05]  /*1b450*/  FSEL R86, R2, -INF , !P2 ;  /* 0xff80000002567808 */ /* 0x000fca0005000000 */
[----:B------:R-:W-:Y:S01]  /*1b460*/  I2F R62, R11 ;  /* 0x0000000b003e7306 */ /* 0x000fe20000201400 */
[----:B------:R-:W-:Y:S01]  /*1b470*/  FSEL R85, R9, -INF , !P0 ;  /* 0xff80000009557808 */ /* 0x000fe20004000000 */
[----:B----4-:R-:W-:Y:S01]  /*1b480*/  FFMA.FTZ R2, R132, R75, R46 ;  /* 0x0000004b84027223 */ /* 0x010fe2000001002e */
[----:B------:R-:W-:-:S05]  /*1b490*/  ISETP.GE.AND P0, PT, R60, R8, PT ;  /* 0x000000083c00720c */ /* 0x000fca0003f06270 */
[----:B------:R-:W3:Y:S01]  /*1b4a0*/  MUFU.TANH R27, R27 ;  /* 0x0000001b001b7308 */ /* 0x000ee20000002400 */
[-C--:B------:R-:W-:Y:S02]  /*1b4b0*/  ISETP.GE.AND P3, PT, R66, R6.reuse, PT ;  /* 0x000000064200720c */ /* 0x080fe40003f66270 */
[----:B------:R-:W-:-:S05]  /*1b4c0*/  ISETP.GE.AND P1, PT, R58, R6, PT ;  /* 0x000000063a00720c */ /* 0x000fca0003f26270 */
[----:B------:R-:W-:Y:S01]  /*1b4d0*/  I2F R51, R18 ;  /* 0x0000001200337306 */ /* 0x000fe20000201400 */
[----:B------:R-:W-:-:S07]  /*1b4e0*/  FSEL R221, R7, -INF , !P0 ;  /* 0xff80000007dd7808 */ /* 0x000fce0004000000 */
[----:B------:R-:W4:Y:S01]  /*1b4f0*/  MUFU.TANH R12, R12 ;  /* 0x0000000c000c7308 */ /* 0x000f220000002400 */
[----:B------:R-:W-:Y:S01]  /*1b500*/  MOV R240, R236 ;  /* 0x000000ec00f07202 */ /* 0x000fe20000000f00 */
[----:B--2---:R-:W-:Y:S01]  /*1b510*/  FFMA.FTZ R7, R132, R68, R33 ;  /* 0x0000004484077223 */ /* 0x004fe20000010021 */
[----:B------:R-:W-:Y:S01]  /*1b520*/  FSEL R153, R2, -INF , !P3 ;  /* 0xff80000002997808 */ /* 0x000fe20005800000 */
[C---:B-1----:R-:W-:Y:S01]  /*1b530*/  FFMA.FTZ R2, R132.reuse, R67, R34 ;  /* 0x0000004384027223 */ /* 0x042fe20000010022 */
[----:B------:R-:W-:Y:S01]  /*1b540*/  FSEL R142, R5, -INF , !P1 ;  /* 0xff800000058e7808 */ /* 0x000fe20004800000 */
[----:B------:R-:W1:Y:S01]  /*1b550*/  S2R R236, SR_TID.X ;  /* 0x0000000000ec7919 */ /* 0x000e620000002100 */
[----:B------:R-:W-:Y:S01]  /*1b560*/  ISETP.GE.AND P5, PT, R57, R8, PT ;  /* 0x000000083900720c */ /* 0x000fe20003fa6270 */
[----:B------:R-:W-:Y:S01]  /*1b570*/  FFMA.FTZ R9, R132, R76, R45 ;  /* 0x0000004c84097223 */ /* 0x000fe2000001002d */
[----:B------:R-:W-:Y:S02]  /*1b580*/  ISETP.GE.AND P1, PT, R60, R6, PT ;  /* 0x000000063c00720c */ /* 0x000fe40003f26270 */
[----:B------:R-:W-:-:S02]  /*1b590*/  ISETP.GE.AND P4, PT, R65, R8, PT ;  /* 0x000000084100720c */ /* 0x000fc40003f86270 */
[----:B------:R-:W-:Y:S01]  /*1b5a0*/  FSEL R223, R7, -INF , !P5 ;  /* 0xff80000007df7808 */ /* 0x000fe20006800000 */
[----:B---3--:R-:W-:Y:S01]  /*1b5b0*/  FFMA.FTZ R7, R132, R62, R27 ;  /* 0x0000003e84077223 */ /* 0x008fe2000001001b */
[----:B------:R-:W-:Y:S02]  /*1b5c0*/  FSEL R151, R2, -INF , !P1 ;  /* 0xff80000002977808 */ /* 0x000fe40004800000 */
[----:B------:R-:W-:Y:S02]  /*1b5d0*/  ISETP.GE.AND P1, PT, R11, R6, PT ;  /* 0x000000060b00720c */ /* 0x000fe40003f26270 */
[----:B------:R-:W-:Y:S01]  /*1b5e0*/  FSEL R162, R9, -INF , !P4 ;  /* 0xff80000009a27808 */ /* 0x000fe20006000000 */
[----:B----4-:R-:W-:Y:S01]  /*1b5f0*/  FFMA.FTZ R9, R132, R51, R12 ;  /* 0x0000003384097223 */ /* 0x010fe2000001000c */
[----:B------:R-:W-:Y:S02]  /*1b600*/  ISETP.GE.AND P0, PT, R11, R8, PT ;  /* 0x000000080b00720c */ /* 0x000fe40003f06270 */
[----:B------:R-:W-:-:S02]  /*1b610*/  IADD3 R12, R138, 0x800, RZ ;  /* 0x000008008a0c7810 */ /* 0x000fc40007ffe0ff */
[----:B------:R-:W-:Y:S02]  /*1b620*/  FSEL R230, R7, -INF , !P1 ;  /* 0xff80000007e67808 */ /* 0x000fe40004800000 */
[C---:B------:R-:W-:Y:S02]  /*1b630*/  IADD3 R11, R138.reuse, 0x1000, RZ ;  /* 0x000010008a0b7810 */ /* 0x040fe40007ffe0ff */
[----:B------:R-:W-:Y:S01]  /*1b640*/  IADD3 R7, R138, 0x1800, RZ ;  /* 0x000018008a077810 */ /* 0x000fe20007ffe0ff */
[----:B------:R2:W-:Y:S04]  /*1b650*/  STL [R1+0xc0], R12 ;  /* 0x0000c00c01007387 */ /* 0x0005e80000100800 */
[----:B------:R3:W-:Y:S04]  /*1b660*/  STL [R1+0xc4], R11 ;  /* 0x0000c40b01007387 */ /* 0x0007e80000100800 */
[----:B------:R4:W-:Y:S01]  /*1b670*/  STL [R1+0xc8], R7 ;  /* 0x0000c80701007387 */ /* 0x0009e20000100800 */
[----:B------:R-:W-:Y:S01]  /*1b680*/  FMUL.FTZ R26, R26, R4 ;  /* 0x000000041a1a7220 */ /* 0x000fe20000410000 */
[----:B------:R-:W3:Y:S01]  /*1b690*/  MUFU.TANH R47, R47 ;  /* 0x0000002f002f7308 */ /* 0x000ee20000002400 */
[----:B-1----:R-:W-:-:S02]  /*1b6a0*/  IMAD.SHL.U32 R239, R236, 0x2, RZ ;  /* 0x00000002ecef7824 */ /* 0x002fc400078e00ff */
[----:B------:R-:W-:Y:S01]  /*1b6b0*/  FMUL.FTZ R24, R24, R4 ;  /* 0x0000000418187220 */ /* 0x000fe20000410000 */
[C---:B--2---:R-:W-:Y:S02]  /*1b6c0*/  IADD3 R12, R138.reuse, 0x2000, RZ ;  /* 0x000020008a0c7810 */ /* 0x044fe40007ffe0ff */
[----:B---3--:R-:W-:-:S03]  /*1b6d0*/  IADD3 R11, R138, 0x2800, RZ ;  /* 0x000028008a0b7810 */ /* 0x008fc60007ffe0ff */
[----:B------:R1:W-:Y:S01]  /*1b6e0*/  STL [R1+0xcc], R12 ;  /* 0x0000cc0c01007387 */ /* 0x0003e20000100800 */
[----:B----4-:R-:W-:-:S03]  /*1b6f0*/  IADD3 R7, R138, 0x3000, RZ ;  /* 0x000030008a077810 */ /* 0x010fc60007ffe0ff */
[----:B------:R2:W-:Y:S04]  /*1b700*/  STL [R1+0xf0], R11 ;  /* 0x0000f00b01007387 */ /* 0x0005e80000100800 */
[----:B------:R3:W-:Y:S01]  /*1b710*/  STL [R1+0xf4], R7 ;  /* 0x0000f40701007387 */ /* 0x0007e20000100800 */
[----:B------:R-:W-:Y:S01]  /*1b720*/  I2F R63, R61 ;  /* 0x0000003d003f7306 */ /* 0x000fe20000201400 */
[-C--:B------:R-:W-:Y:S02]  /*1b730*/  FMUL.FTZ R35, R35, R4.reuse ;  /* 0x0000000423237220 */ /* 0x080fe40000410000 */
[----:B------:R-:W-:Y:S01]  /*1b740*/  FMUL.FTZ R25, R25, R4 ;  /* 0x0000000419197220 */ /* 0x000fe20000410000 */
[----:B------:R-:W-:-:S04]  /*1b750*/  LOP3.LUT R239, R239, 0x6, RZ, 0xc0, !PT ;  /* 0x00000006efef7812 */ /* 0x000fc800078ec0ff */
[----:B------:R-:W4:Y:S01]  /*1b760*/  MUFU.TANH R26, R26 ;  /* 0x0000001a001a7308 */ /* 0x000f220000002400 */
[C---:B-1----:R-:W-:Y:S02]  /*1b770*/  IADD3 R12, R138.reuse, 0x3800, RZ ;  /* 0x000038008a0c7810 */ /* 0x042fe40007ffe0ff */
[----:B--2---:R-:W-:-:S03]  /*1b780*/  IADD3 R11, R138, 0x4000, RZ ;  /* 0x000040008a0b7810 */ /* 0x004fc60007ffe0ff */
[----:B------:R1:W-:Y:S01]  /*1b790*/  STL [R1+0xf8], R12 ;  /* 0x0000f80c01007387 */ /* 0x0003e20000100800 */
[----:B---3--:R-:W-:-:S03]  /*1b7a0*/  IADD3 R7, R138, 0x4800, RZ ;  /* 0x000048008a077810 */ /* 0x008fc60007ffe0ff */
[----:B------:R2:W-:Y:S04]  /*1b7b0*/  STL [R1+0xfc], R11 ;  /* 0x0000fc0b01007387 */ /* 0x0005e80000100800 */
[----:B------:R3:W-:Y:S01]  /*1b7c0*/  STL [R1+0x100], R7 ;  /* 0x0001000701007387 */ /* 0x0007e20000100800 */
[----:B------:R-:W1:Y:S01]  /*1b7d0*/  MUFU.TANH R24, R24 ;  /* 0x0000001800187308 */ /* 0x000e620000002400 */
[-C--:B------:R-:W-:Y:S01]  /*1b7e0*/  FMUL.FTZ R13, R13, R4.reuse ;  /* 0x000000040d0d7220 */ /* 0x080fe20000410000 */
[----:B------:R-:W-:Y:S01]  /*1b7f0*/  IADD3 R239, R116, R239, RZ ;  /* 0x000000ef74ef7210 */ /* 0x000fe20007ffe0ff */
[-C--:B------:R-:W-:Y:S02]  /*1b800*/  FMUL.FTZ R14, R14, R4.reuse ;  /* 0x000000040e0e7220 */ /* 0x080fe40000410000 */
[----:B------:R-:W-:-:S03]  /*1b810*/  FMUL.FTZ R15, R15, R4 ;  /* 0x000000040f0f7220 */ /* 0x000fc60000410000 */
[----:B------:R-:W3:Y:S01]  /*1b820*/  MUFU.TANH R35, R35 ;  /* 0x0000002300237308 */ /* 0x000ee20000002400 */
[C---:B-1----:R-:W-:Y:S02]  /*1b830*/  IADD3 R12, R138.reuse, 0x5000, RZ ;  /* 0x000050008a0c7810 */ /* 0x042fe40007ffe0ff */
[----:B--2---:R-:W-:-:S03]  /*1b840*/  IADD3 R11, R138, 0x5800, RZ ;  /* 0x000058008a0b7810 */ /* 0x004fc60007ffe0ff */
[----:B------:R1:W-:Y:S01]  /*1b850*/  STL [R1+0x104], R12 ;  /* 0x0001040c01007387 */ /* 0x0003e20000100800 */
[----:B---3--:R-:W-:Y:S01]  /*1b860*/  IADD3 R7, R138, 0x6000, RZ ;  /* 0x000060008a077810 */ /* 0x008fe20007ffe0ff */
[----:B------:R-:W2:Y:S02]  /*1b870*/  MUFU.TANH R25, R25 ;  /* 0x0000001900197308 */ /* 0x000ea40000002400 */
[----:B------:R3:W-:Y:S04]  /*1b880*/  STL [R1+0x108], R11 ;  /* 0x0001080b01007387 */ /* 0x0007e80000100800 */
[----:B------:R2:W-:Y:S01]  /*1b890*/  STL [R1+0x10c], R7 ;  /* 0x00010c0701007387 */ /* 0x0005e20000100800 */
[C---:B------:R-:W-:Y:S01]  /*1b8a0*/  FFMA.FTZ R5, R132.reuse, R76, R47 ;  /* 0x0000004c84057223 */ /* 0x040fe2000001002f */
[----:B------:R-:W-:Y:S01]  /*1b8b0*/  ISETP.GE.AND P2, PT, R65, R6, PT ;  /* 0x000000064100720c */ /* 0x000fe20003f46270 */
[----:B------:R-:W-:Y:S01]  /*1b8c0*/  I2F R48, R10 ;  /* 0x0000000a00307306 */ /* 0x000fe20000201400 */
[----:B----4-:R-:W-:-:S02]  /*1b8d0*/  FFMA.FTZ R2, R132, R63, R26 ;  /* 0x0000003f84027223 */ /* 0x010fc4000001001a */
[----:B------:R-:W-:Y:S02]  /*1b8e0*/  FSEL R152, R5, -INF , !P2 ;  /* 0xff80000005987808 */ /* 0x000fe40005000000 */
[C---:B-1----:R-:W-:Y:S02]  /*1b8f0*/  IADD3 R12, R138.reuse, 0x6800, RZ ;  /* 0x000068008a0c7810 */ /* 0x042fe40007ffe0ff */
[----:B---3--:R-:W-:-:S03]  /*1b900*/  IADD3 R11, R138, 0x7000, RZ ;  /* 0x000070008a0b7810 */ /* 0x008fc60007ffe0ff */
[----:B------:R1:W-:Y:S01]  /*1b910*/  STL [R1+0x110], R12 ;  /* 0x0001100c01007387 */ /* 0x0003e20000100800 */
[----:B--2---:R-:W-:Y:S01]  /*1b920*/  IADD3 R7, R138, 0x7800, RZ ;  /* 0x000078008a077810 */ /* 0x004fe20007ffe0ff */
[----:B------:R-:W-:Y:S02]  /*1b930*/  MUFU.TANH R13, R13 ;  /* 0x0000000d000d7308 */ /* 0x000fe40000002400 */
[----:B------:R1:W-:Y:S04]  /*1b940*/  STL [R1+0x114], R11 ;  /* 0x0001140b01007387 */ /* 0x0003e80000100800 */
[----:B------:R1:W-:Y:S02]  /*1b950*/  STL [R1+0x118], R7 ;  /* 0x0001180701007387 */ /* 0x0003e40000100800 */
[----:B------:R-:W2:Y:S01]  /*1b960*/  MUFU.TANH R14, R14 ;  /* 0x0000000e000e7308 */ /* 0x000ea20000002400 */
[----:B------:R-:W-:-:S07]  /*1b970*/  ISETP.GE.AND P2, PT, R61, R6, PT ;  /* 0x000000063d00720c */ /* 0x000fce0003f46270 */
[----:B------:R-:W-:Y:S01]  /*1b980*/  MUFU.TANH R15, R15 ;  /* 0x0000000f000f7308 */ /* 0x000fe20000002400 */
[----:B------:R-:W-:-:S07]  /*1b990*/  ISETP.GT.AND P1, PT, R238, R71, PT ;  /* 0x00000047ee00720c */ /* 0x000fce0003f24270 */
[----:B------:R-:W3:Y:S01]  /*1b9a0*/  I2F R239, R239 ;  /* 0x000000ef00ef7306 */ /* 0x000ee20000201400 */
[----:B------:R-:W-:Y:S01]  /*1b9b0*/  FFMA.FTZ R5, R132, R63, R24 ;  /* 0x0000003f84057223 */ /* 0x000fe20000010018 */
[----:B------:R-:W-:Y:S01]  /*1b9c0*/  FSEL R234, R2, -INF , !P2 ;  /* 0xff80000002ea7808 */ /* 0x000fe20005000000 */
[C---:B------:R-:W-:Y:S01]  /*1b9d0*/  FFMA.FTZ R4, R132.reuse, R68, R35 ;  /* 0x0000004484047223 */ /* 0x040fe20000010023 */
[----:B------:R-:W-:Y:S01]  /*1b9e0*/  BAR.SYNC.DEFER_BLOCKING 0x0 ;  /* 0x0000000000007b1d */ /* 0x000fe20000010000 */
[----:B------:R-:W-:Y:S01]  /*1b9f0*/  ISETP.GE.AND P4, PT, R61, R8, PT ;  /* 0x000000083d00720c */ /* 0x000fe20003f86270 */
[C---:B------:R-:W-:Y:S01]  /*1ba00*/  FFMA.FTZ R2, R132.reuse, R62, R25 ;  /* 0x0000003e84027223 */ /* 0x040fe20000010019 */
[----:B------:R-:W-:Y:S02]  /*1ba10*/  ISETP.GE.AND P3, PT, R57, R6, PT ;  /* 0x000000063900720c */ /* 0x000fe40003f66270 */
[----:B------:R-:W-:Y:S01]  /*1ba20*/  FSEL R236, R5, -INF , !P4 ;  /* 0xff80000005ec7808 */ /* 0x000fe20006000000 */
[----:B--2---:R-:W-:Y:S01]  /*1ba30*/  FFMA.FTZ R5, R132, R51, R14 ;  /* 0x0000003384057223 */ /* 0x004fe2000001000e */
[----:B------:R-:W-:Y:S01]  /*1ba40*/  FSEL R229, R4, -INF , !P3 ;  /* 0xff80000004e57808 */ /* 0x000fe20005800000 */
[----:B------:R-:W-:Y:S01]  /*1ba50*/  FFMA.FTZ R4, R132, R48, R13 ;  /* 0x0000003084047223 */ /* 0x000fe2000001000d */
[----:B------:R-:W-:-:S02]  /*1ba60*/  ISETP.GE.AND P4, PT, R10, R8, PT ;  /* 0x000000080a00720c */ /* 0x000fc40003f86270 */
[----:B------:R-:W-:Y:S01]  /*1ba70*/  ISETP.GE.AND P2, PT, R10, R6, PT ;  /* 0x000000060a00720c */ /* 0x000fe20003f46270 */
[----:B---3--:R-:W-:Y:S01]  /*1ba80*/  FFMA.FTZ R10, R132, R239, R240 ;  /* 0x000000ef840a7223 */ /* 0x008fe200000100f0 */
[----:B------:R-:W-:Y:S01]  /*1ba90*/  FSEL R237, R2, -INF , !P0 ;  /* 0xff80000002ed7808 */ /* 0x000fe20004000000 */
[----:B------:R-:W-:Y:S01]  /*1baa0*/  FFMA.FTZ R2, R132, R48, R15 ;  /* 0x0000003084027223 */ /* 0x000fe2000001000f */
[C---:B------:R-:W-:Y:S01]  /*1bab0*/  ISETP.GE.AND P5, PT, R18.reuse, R8, PT ;  /* 0x000000081200720c */ /* 0x040fe20003fa6270 */
[----:B------:R-:W-:Y:S01]  /*1bac0*/  BSSY B1, `(.L_x_4459) ;  /* 0x0000105000017945 */ /* 0x000fe20003800000 */
[----:B------:R-:W-:Y:S02]  /*1bad0*/  ISETP.GE.AND P3, PT, R18, R6, PT ;  /* 0x000000061200720c */ /* 0x000fe40003f66270 */
[----:B------:R-:W-:Y:S02]  /*1bae0*/  ISETP.NE.U32.AND P0, PT, R250, RZ, PT ;  /* 0x000000fffa00720c */ /* 0x000fe40003f05070 */
[----:B------:R-:W-:-:S02]  /*1baf0*/  FSEL R238, R9, -INF , !P5 ;  /* 0xff80000009ee7808 */ /* 0x000fc40006800000 */
[----:B------:R-:W-:Y:S02]  /*1bb00*/  ISETP.NE.AND.EX P0, PT, R251, RZ, PT, P0 ;  /* 0x000000fffb00720c */ /* 0x000fe40003f05300 */
        /* <DEDUP_REMOVED lines=68> */
.L_x_4462:
[----:B-----5:R-:W2:Y:S02]  /*1bf50*/  LD.E R2, [R16.64+0x38] ;  /* 0x0000380610027980 */ /* 0x020ea4000c101900 */
[----:B--2---:R-:W-:-:S04]  /*1bf60*/  LEA R2, -R2, RZ, 0x8 ;  /* 0x000000ff02027211 */ /* 0x004fc800078e41ff */
[----:B------:R-:W-:Y:S02]  /*1bf70*/  SHF.R.S32.HI R4, RZ, 0x1f, R2 ;  /* 0x0000001fff047819 */ /* 0x000fe40000011402 */
.L_x_4463:
[----:B------:R-:W-:Y:S05]  /*1bf80*/  BSYNC B0 ;  /* 0x0000000000007941 */ /* 0x000fea0003800000 */
.L_x_4461:
        /* <DEDUP_REMOVED lines=179> */
.L_x_4465:
[----:B------:R-:W-:Y:S05]  /*1cac0*/  BSYNC B0 ;  /* 0x0000000000007941 */ /* 0x000fea0003800000 */
.L_x_4464:
[C---:B------:R-:W-:Y:S01]  /*1cad0*/  LEA R49, P2, R2.reuse, R49, 0x1 ;  /* 0x0000003102317211 */ /* 0x040fe200078408ff */
[----:B------:R-:W0:Y:S03]  /*1cae0*/  LDGDEPBAR ;  /* 0x00000000000079af */ /* 0x000e260000000000 */
[----:B------:R-:W-:Y:S01]  /*1caf0*/  LEA.HI.X R252, R2, R252, R4, 0x1, P2 ;  /* 0x000000fc02fc7211 */ /* 0x000fe200010f0c04 */
[----:B------:R3:W-:Y:S04]  /*1cb00*/  STL [R1], R49 ;  /* 0x0000003101007387 */ /* 0x0007e80000100800 */
.L_x_4460:
[----:B-1----:R-:W-:Y:S05]  /*1cb10*/  BSYNC B1 ;  /* 0x0000000000017941 */ /* 0x002fea0003800000 */
.L_x_4459:
        /* <DEDUP_REMOVED lines=138> */
[----:B------:R2:W-:Y:S01]  /*1d3c0*/  MUFU.EX2 R247, R7 ;  /* 0x0000000700f77308 */ /* 0x0005e20000000800 */
        /* <DEDUP_REMOVED lines=8> */
[----:B-1----:R-:W-:-:S03]  /*1d450*/  FFMA.FTZ R7, R129, R4, -R5 ;  /* 0x0000000481077223 */ /* 0x002fc60000010805 */
[-C--:B------:R-:W-:Y:S01]  /*1d460*/  LEA R182, R187, R139.reuse, 0x1 ;  /* 0x0000008bbbb67211 */ /* 0x080fe200078e08ff */
[----:B------:R-:W1:Y:S02]  /*1d470*/  LDSM.16.MT88.4 R24, [R139+0xa000] ;  /* 0x00a000008b18783b */ /* 0x000e640000004200 */
[----:B------:R4:W3:Y:S01]  /*1d480*/  MUFU.EX2 R19, R7 ;  /* 0x0000000700137308 */ /* 0x0008e20000000800 */
[----:B------:R-:W-:Y:S01]  /*1d490*/  LEA R180, R188, R139, 0x1 ;  /* 0x0000008bbcb47211 */ /* 0x000fe200078e08ff */
[----:B------:R-:W1:Y:S04]  /*1d4a0*/  LDSM.16.MT88.4 R20, [R182+0xa000] ;  /* 0x00a00000b614783b */ /* 0x000e680000004200 */
[----:B------:R-:W1:Y:S01]  /*1d4b0*/  LDSM.16.MT88.4 R28, [R180+0xa000] ;  /* 0x00a00000b41c783b */ /* 0x000e620000004200 */
[----:B------:R-:W-:Y:S01]  /*1d4c0*/  FFMA.FTZ R9, R128, R4, -R5 ;  /* 0x0000000480097223 */ /* 0x000fe20000010805 */
[----:B--2---:R-:W-:-:S02]  /*1d4d0*/  F2FP.PACK_AB R13, R96, R247 ;  /* 0x000000f7600d723e */ /* 0x004fc400000000ff */
[----:B------:R-:W-:Y:S01]  /*1d4e0*/  LDSM.16.MT88.4 R44, [R182+0xa800] ;  /* 0x00a80000b62c783b */ /* 0x000fe20000004200 */
[----:B----4-:R-:W-:-:S03]  /*1d4f0*/  FSEL R7, R10, RZ, P2 ;  /* 0x000000ff0a077208 */ /* 0x010fc60001000000 */
[----:B------:R-:W-:Y:S02]  /*1d500*/  LDSM.16.MT88.4 R64, [R180+0xa800] ;  /* 0x00a80000b440783b */ /* 0x000fe40000004200 */
[--C-:B------:R-:W-:Y:S01]  /*1d510*/  FFMA.FTZ R0, R48, R4, -R7.reuse ;  /* 0x0000000430007223 */ /* 0x100fe20000010807 */
[----:B------:R-:W-:Y:S01]  /*1d520*/  LEA R181, R187, R180, 0x1 ;  /* 0x000000b4bbb57211 */ /* 0x000fe200078e08ff */
[----:B---3--:R-:W-:Y:S02]  /*1d530*/  LDSM.16.MT88.4 R48, [R139+0xa800] ;  /* 0x00a800008b30783b */ /* 0x008fe40000004200 */
[----:B------:R2:W-:Y:S02]  /*1d540*/  MUFU.EX2 R94, R0 ;  /* 0x00000000005e7308 */ /* 0x0005e40000000800 */
[----:B------:R-:W3:Y:S01]  /*1d550*/  LDSM.16.MT88.4 R52, [R181+0xa000] ;  /* 0x00a00000b534783b */ /* 0x000ee20000004200 */
[----:B--2---:R-:W-:-:S05]  /*1d560*/  FFMA.FTZ R0, R131, R4, -R7 ;  /* 0x0000000483007223 */ /* 0x004fca0000010807 */
[----:B------:R2:W4:Y:S02]  /*1d570*/  MUFU.EX2 R10, R0 ;  /* 0x00000000000a7308 */ /* 0x0005240000000800 */
[----:B--2---:R-:W-:-:S06]  /*1d580*/  FFMA.FTZ R0, R141, R4, -R7 ;  /* 0x000000048d007223 */ /* 0x004fcc0000010807 */
[----:B------:R2:W-:Y:S02]  /*1d590*/  MUFU.EX2 R11, R0 ;  /* 0x00000000000b7308 */ /* 0x0005e40000000800 */
[----:B--2---:R-:W-:-:S06]  /*1d5a0*/  FFMA.FTZ R0, R140, R4, -R7 ;  /* 0x000000048c007223 */ /* 0x004fcc0000010807 */
[----:B------:R2:W1:Y:S02]  /*1d5b0*/  MUFU.EX2 R81, R0 ;  /* 0x0000000000517308 */ /* 0x0004640000000800 */
[----:B--2---:R-:W-:-:S06]  /*1d5c0*/  FFMA.FTZ R0, R136, R4, -R5 ;  /* 0x0000000488007223 */ /* 0x004fcc0000010805 */
[----:B------:R2:W1:Y:S02]  /*1d5d0*/  MUFU.EX2 R33, R0 ;  /* 0x0000000000217308 */ /* 0x0004640000000800 */
[----:B--2---:R-:W-:-:S06]  /*1d5e0*/  FFMA.FTZ R0, R133, R4, -R5 ;  /* 0x0000000485007223 */ /* 0x004fcc0000010805 */
[----:B------:R2:W1:Y:S01]  /*1d5f0*/  MUFU.EX2 R32, R0 ;  /* 0x0000000000207308 */ /* 0x0004620000000800 */
[----:B------:R-:W-:-:S07]  /*1d600*/  F2FP.PACK_AB R15, R19, R18 ;  /* 0x00000012130f723e */ /* 0x000fce00000000ff */
[----:B------:R-:W-:Y:S01]  /*1d610*/  MUFU.EX2 R83, R9 ;  /* 0x0000000900537308 */ /* 0x000fe20000000800 */
[----:B--2---:R-:W-:-:S07]  /*1d620*/  FFMA.FTZ R0, R143, R4, -R7 ;  /* 0x000000048f007223 */ /* 0x004fce0000010807 */
[----:B------:R2:W-:Y:S01]  /*1d630*/  MUFU.EX2 R246, R0 ;  /* 0x0000000000f67308 */ /* 0x0005e20000000800 */
[----:B----4-:R-:W-:Y:S02]  /*1d640*/  F2FP.PACK_AB R12, R10, R94 ;  /* 0x0000005e0a0c723e */ /* 0x010fe400000000ff */
[----:B-1----:R-:W-:Y:S01]  /*1d650*/  F2FP.PACK_AB R14, R81, R11 ;  /* 0x0000000b510e723e */ /* 0x002fe200000000ff */
[----:B--2---:R-:W-:-:S04]  /*1d660*/  FFMA.FTZ R0, R144, R4, -R7 ;  /* 0x0000000490007223 */ /* 0x004fc80000010807 */
[----:B------:R1:W2:Y:S02]  /*1d670*/  MUFU.EX2 R9, R0 ;  /* 0x0000000000097308 */ /* 0x0002a40000000800 */
[----:B------:R-:W-:Y:S01]  /*1d680*/  HMMA.16816.F32 R56, R12, R24, RZ ;  /* 0x000000180c38723c */ /* 0x000fe200000018ff */
[----:B------:R-:W-:Y:S01]  /*1d690*/  MOV R144, R33 ;  /* 0x0000002100907202 */ /* 0x000fe20000000f00 */
[----:B-1----:R-:W-:-:S04]  /*1d6a0*/  FFMA.FTZ R0, R145, R4, -R7 ;  /* 0x0000000491007223 */ /* 0x002fc80000010807 */
        /* <DEDUP_REMOVED lines=8> */
[----:B------:R-:W-:Y:S01]  /*1d730*/  HMMA.16816.F32 R20, R12, R28, RZ ;  /* 0x0000001c0c14723c */ /* 0x000fe200000018ff */
[----:B------:R-:W1:Y:S01]  /*1d740*/  MUFU.EX2 R133, R0 ;  /* 0x0000000000857308 */ /* 0x000e620000000800 */
[----:B--2---:R-:W-:-:S06]  /*1d750*/  MOV R146, R9 ;  /* 0x0000000900927202 */ /* 0x004fcc0000000f00 */
[C---:B------:R-:W-:Y:S08]  /*1d760*/  HMMA.16816.F32 R28, R12.reuse, R30, RZ ;  /* 0x0000001e0c1c723c */ /* 0x040ff000000018ff */
[C---:B---3--:R-:W-:Y:S08]  /*1d770*/  HMMA.16816.F32 R68, R12.reuse, R52, RZ ;  /* 0x000000340c44723c */ /* 0x048ff000000018ff */
[----:B------:R-:W-:Y:S07]  /*1d780*/  HMMA.16816.F32 R60, R12, R54, RZ ;  /* 0x000000360c3c723c */ /* 0x000fee00000018ff */
[----:B------:R-:W-:-:S02]  /*1d790*/  F2FP.PACK_AB R12, R146, R246 ;  /* 0x000000f6920c723e */ /* 0x000fc400000000ff */
        /* <DEDUP_REMOVED lines=195> */
[----:B-1----:R-:W-:Y:S01]  /*1e3d0*/  F2FP.PACK_AB R15, R147, R160 ;  /* 0x000000a0930f723e */ /* 0x002fe200000000ff */
[----:B------:R-:W-:Y:S06]  /*1e3e0*/  LDSM.16.MT88.4 R28, [R180+0xd800] ;  /* 0x00d80000b41c783b */ /* 0x000fec0000004200 */
        /* <DEDUP_REMOVED lines=8> */
[----:B------:R-:W-:Y:S02]  /*1e470*/  MOV R225, R18 ;  /* 0x0000001200e17202 */ /* 0x000fe40000000f00 */
[----:B------:R-:W-:Y:S01]  /*1e480*/  MOV R209, R145 ;  /* 0x0000009100d17202 */ /* 0x000fe20000000f00 */
[----:B--2---:R-:W-:-:S04]  /*1e490*/  FFMA.FTZ R0, R218, R4, -R5 ;  /* 0x00000004da007223 */ /* 0x004fc80000010805 */
        /* <DEDUP_REMOVED lines=94> */
[----:B-1----:R-:W-:-:S05]  /*1ea80*/  FFMA.FTZ R0, R82, R4, -R5 ;  /* 0x0000000452007223 */ /* 0x002fca0000010805 */
        /* <DEDUP_REMOVED lines=28> */
[----:B------:R-:W-:Y:S02]  /*1ec50*/  MOV R214, R81 ;  /* 0x0000005100d67202 */ /* 0x000fe40000000f00 */
[----:B------:R-:W-:Y:S01]  /*1ec60*/  MOV R212, R83 ;  /* 0x0000005300d47202 */ /* 0x000fe20000000f00 */
[----:B-1----:R-:W-:-:S04]  /*1ec70*/  FFMA.FTZ R0, R88, R4, -R7 ;  /* 0x0000000458007223 */ /* 0x002fc80000010807 */
[----:B------:R1:W3:Y:S01]  /*1ec80*/  MUFU.EX2 R110, R0 ;  /* 0x00000000006e7308 */ /* 0x0002e20000000800 */
[----:B------:R-:W-:Y:S01]  /*1ec90*/  HMMA.16816.F32 R72, R12, R26, R56 ;  /* 0x0000001a0c48723c */ /* 0x000fe20000001838 */
[----:B-1----:R-:W-:-:S06]  /*1eca0*/  FFMA.FTZ R0, R90, R4, -R5 ;  /* 0x000000045a007223 */ /* 0x002fcc0000010805 */
[----:B------:R1:W4:Y:S01]  /*1ecb0*/  MUFU.EX2 R104, R0 ;  /* 0x0000000000687308 */ /* 0x0003220000000800 */
[C---:B--2---:R-:W-:Y:S08]  /*1ecc0*/  HMMA.16816.F32 R80, R12.reuse, R20, R44 ;  /* 0x000000140c50723c */ /* 0x044ff0000000182c */
[----:B------:R-:W-:Y:S01]  /*1ecd0*/  HMMA.16816.F32 R56, R12, R22, R40 ;  /* 0x000000160c38723c */ /* 0x000fe20000001828 */
[----:B------:R-:W2:Y:S04]  /*1ece0*/  LDSM.16.MT88.4 R20, [R181+0xf000] ;  /* 0x00f00000b514783b */ /* 0x000ea80000004200 */
[----:B------:R-:W-:Y:S01]  /*1ecf0*/  LDSM.16.MT88.4 R40, [R139+0x10000] ;  /* 0x010000008b28783b */ /* 0x000fe20000004200 */
[----:B-1----:R-:W-:-:S02]  /*1ed00*/  FADD.FTZ R0, R217, R9 ;  /* 0x00000009d9007221 */ /* 0x002fc40000010000 */
[----:B------:R-:W-:Y:S02]  /*1ed10*/  FADD.FTZ R9, R214, R10 ;  /* 0x0000000ad6097221 */ /* 0x000fe40000010000 */
[----:B------:R-:W-:Y:S02]  /*1ed20*/  FADD.FTZ R10, R212, R0 ;  /* 0x00000000d40a7221 */ /* 0x000fe40000010000 */
[-CC-:B------:R-:W-:Y:S01]  /*1ed30*/  FFMA.FTZ R0, R119, R4.reuse, -R5.reuse ;  /* 0x0000000477007223 */ /* 0x180fe20000010805 */
[----:B------:R-:W-:Y:S01]  /*1ed40*/  HMMA.16816.F32 R76, R12, R24, R60 ;  /* 0x000000180c4c723c */ /* 0x000fe2000000183c */
[----:B------:R-:W1:Y:S02]  /*1ed50*/  LDSM.16.MT88.4 R24, [R139+0xf800] ;  /* 0x00f800008b18783b */ /* 0x000e640000004200 */
[----:B------:R3:W-:Y:S02]  /*1ed60*/  MUFU.EX2 R102, R0 ;  /* 0x0000000000667308 */ /* 0x0007e40000000800 */
[----:B---3--:R-:W-:-:S06]  /*1ed70*/  FFMA.FTZ R0, R89, R4, -R5 ;  /* 0x0000000459007223 */ /* 0x008fcc0000010805 */
        /* <DEDUP_REMOVED lines=34> */
[----:B------:R2:W-:Y:S01]  /*1efa0*/  MUFU.EX2 R94, R0 ;  /* 0x00000000005e7308 */ /* 0x0005e20000000800 */
[----:B------:R-:W-:Y:S02]  /*1efb0*/  FADD.FTZ R9, R246, R9 ;  /* 0x00000009f6097221 */ /* 0x000fe40000010000 */
[----:B--2---:R-:W-:-:S05]  /*1efc0*/  FFMA.FTZ R0, R86, R4, -R5 ;  /* 0x0000000456007223 */ /* 0x004fca0000010805 */
        /* <DEDUP_REMOVED lines=40> */
[-CC-:B------:R-:W-:Y:S02]  /*1f250*/  FFMA.FTZ R9, R151, R4.reuse, -R5.reuse ;  /* 0x0000000497097223 */ /* 0x180fe40000010805 */
[----:B------:R-:W-:Y:S05]  /*1f260*/  LDSM.16.MT88.4 R148, [R180+0x11800] ;  /* 0x01180000b494783b */ /* 0x000fea0000004200 */
        /* <DEDUP_REMOVED lines=80> */
[----:B------:R-:W1:Y:S05]  /*1f770*/  LDSM.16.MT88.4 R24, [R181+0x11000] ;  /* 0x01100000b518783b */ /* 0x000e6a0000004200 */
[----:B---3--:R-:W-:-:S02]  /*1f780*/  F2FP.PACK_AB R12, R81, R82 ;  /* 0x00000052510c723e */ /* 0x008fc400000000ff */
        /* <DEDUP_REMOVED lines=175> */
.L_x_4468:
[----:B------:R-:W2:Y:S02]  /*20280*/  LD.E R0, [R16.64+0x40] ;  /* 0x0000400610007980 */ /* 0x000ea4000c101900 */
[----:B--2---:R-:W-:-:S04]  /*20290*/  LEA R0, -R0, RZ, 0x8 ;  /* 0x000000ff00007211 */ /* 0x004fc800078e41ff */
[----:B------:R-:W-:Y:S02]  /*202a0*/  SHF.R.S32.HI R4, RZ, 0x1f, R0 ;  /* 0x0000001fff047819 */ /* 0x000fe40000011400 */
.L_x_4469:
[----:B------:R-:W-:Y:S05]  /*202b0*/  BSYNC B0 ;  /* 0x0000000000007941 */ /* 0x000fea0003800000 */
.L_x_4467:
        /* <DEDUP_REMOVED lines=29> */
[----:B----4-:R-:W-:Y:S02]  /*20490*/  IMAD.MOV.U32 R53, RZ, RZ, R14 ;  /* 0x000000ffff357224 */ /* 0x010fe400078e000e */
[----:B------:R-:W-:Y:S01]  /*204a0*/  IMAD.MOV.U32 R54, RZ, RZ, R13 ;  /* 0x000000ffff367224 */ /* 0x000fe200078e000d */
[----:B------:R-:W-:Y:S01]  /*204b0*/  MOV R55, R12 ;  /* 0x0000000c00377202 */ /* 0x000fe20000000f00 */
[----:B------:R-:W-:Y:S02]  /*204c0*/  IMAD.MOV.U32 R56, RZ, RZ, R11 ;  /* 0x000000ffff387224 */ /* 0x000fe400078e000b */
[----:B------:R-:W-:Y:S01]  /*204d0*/  IMAD.MOV.U32 R57, RZ, RZ, R10 ;  /* 0x000000ffff397224 */ /* 0x000fe200078e000a */
[----:B------:R-:W-:Y:S01]  /*204e0*/  ISETP.GE.AND P2, PT, R134, R21, PT ;  /* 0x000000158600720c */ /* 0x000fe20003f46270 */
[----:B------:R-:W-:Y:S02]  /*204f0*/  IMAD.MOV.U32 R60, RZ, RZ, R5 ;  /* 0x000000ffff3c7224 */ /* 0x000fe400078e0005 */
[----:B------:R-:W-:-:S02]  /*20500*/  IMAD.MOV.U32 R61, RZ, RZ, R23 ;  /* 0x000000ffff3d7224 */ /* 0x000fc400078e0017 */
[----:B------:R-:W-:Y:S02]  /*20510*/  IMAD.MOV.U32 R59, RZ, RZ, R7 ;  /* 0x000000ffff3b7224 */ /* 0x000fe400078e0007 */
[----:B------:R-:W-:-:S06]  /*20520*/  IMAD.MOV.U32 R62, RZ, RZ, R22 ;  /* 0x000000ffff3e7224 */ /* 0x000fcc00078e0016 */
[----:B------:R-:W-:Y:S01]  /*20530*/  @!P2 IADD3 R5, P1, R0, R172, RZ ;  /* 0x000000ac0005a210 */ /* 0x000fe20007f3e0ff */
[----:B------:R-:W-:Y:S02]  /*20540*/  @!P2 IMAD.MOV.U32 R10, RZ, RZ, R0 ;  /* 0x000000ffff0aa224 */ /* 0x000fe400078e0000 */
[----:B------:R-:W-:Y:S01]  /*20550*/  @!P2 IMAD.MOV.U32 R11, RZ, RZ, R4 ;  /* 0x000000ffff0ba224 */ /* 0x000fe200078e0004 */
[----:B------:R-:W-:Y:S01]  /*20560*/  @!P2 IADD3.X R7, R4, R219, RZ, P1, !PT ;  /* 0x000000db0407a210 */ /* 0x000fe20000ffe4ff */
[----:B------:R-:W-:Y:S01]  /*20570*/  @!P2 IMAD R12, R62, 0x30, RZ ;  /* 0x000000303e0ca824 */ /* 0x000fe200078e02ff */
[----:B------:R-:W-:Y:S01]  /*20580*/  MOV R58, R9 ;  /* 0x00000009003a7202 */ /* 0x000fe20000000f00 */
[----:B------:R-:W-:Y:S01]  /*20590*/  @!P2 IMAD.WIDE.U32 R10, R61, 0x30, R10 ;  /* 0x000000303d0aa825 */ /* 0x000fe200078e000a */
[----:B------:R-:W-:Y:S02]  /*205a0*/  @!P2 LEA R48, P1, R5, R248, 0x1 ;  /* 0x000000f80530a211 */ /* 0x000fe400078208ff */
[----:B------:R-:W-:-:S02]  /*205b0*/  @!P2 LEA R9, P4, R61, R0, 0x5 ;  /* 0x000000003d09a211 */ /* 0x000fc400078828ff */
[----:B------:R-:W-:Y:S02]  /*205c0*/  @!P2 LEA.HI.X R49, R5, R249, R7, 0x1, P1 ;  /* 0x000000f90531a211 */ /* 0x000fe400008f0c07 */
        /* <DEDUP_REMOVED lines=21> */
[----:B------:R-:W-:Y:S01]  /*20720*/  @!P2 LEA.HI.X R41, R7, R249, R15, 0x1, P1 ;  /* 0x000000f90729a211 */ /* 0x000fe200008f0c0f */
[----:B------:R-:W-:Y:S01]  /*20730*/  @!P2 IMAD.MOV.U32 R25, RZ, RZ, R4 ;  /* 0x000000ffff19a224 */ /* 0x000fe200078e0004 */
[----:B------:R-:W-:Y:S01]  /*20740*/  @!P2 MOV R23, R4 ;  /* 0x000000040017a202 */ /* 0x000fe20000000f00 */
[----:B------:R-:W-:Y:S01]  /*20750*/  IMAD.MOV.U32 R52, RZ, RZ, R18 ;  /* 0x000000ffff347224 */ /* 0x000fe200078e0012 */
[----:B------:R-:W-:Y:S01]  /*20760*/  @!P2 IADD3 R5, R21, R5, RZ ;  /* 0x000000051505a210 */ /* 0x000fe20007ffe0ff */
[----:B------:R-:W-:Y:S01]  /*20770*/  @!P2 IMAD.MOV.U32 R22, RZ, RZ, R0 ;  /* 0x000000ffff16a224 */ /* 0x000fe200078e0000 */
[----:B------:R-:W-:Y:S01]  /*20780*/  @!P2 LEA R38, P1, R20, R248, 0x1 ;  /* 0x000000f81426a211 */ /* 0x000fe200078208ff */
[----:B------:R-:W-:-:S02]  /*20790*/  @!P2 IMAD R7, R62, 0x60, RZ ;  /* 0x000000603e07a824 */ /* 0x000fc400078e02ff */
[----:B------:R-:W-:Y:S01]  /*207a0*/  @!P2 IMAD.WIDE.U32 R18, R61, 0x60, R12 ;  /* 0x000000603d12a825 */ /* 0x000fe200078e000c */
[----:B------:R-:W-:-:S03]  /*207b0*/  @!P2 LEA.HI.X R39, R20, R249, R5, 0x1, P1 ;  /* 0x000000f91427a211 */ /* 0x000fc600008f0c05 */
[----:B------:R-:W-:Y:S01]  /*207c0*/  @!P2 IMAD.WIDE.U32 R14, R61, 0x70, R10 ;  /* 0x000000703d0ea825 */ /* 0x000fe200078e000a */
[----:B------:R-:W-:-:S03]  /*207d0*/  @!P2 LEA R34, P5, R18, R248, 0x1 ;  /* 0x000000f81222a211 */ /* 0x000fc600078a08ff */
[----:B------:R-:W-:Y:S02]  /*207e0*/  @!P2 IMAD R27, R62, 0xa0, RZ ;  /* 0x000000a03e1ba824 */ /* 0x000fe400078e02ff */
[----:B------:R-:W-:-:S04]  /*207f0*/  @!P2 IMAD.WIDE.U32 R10, R61, 0xa0, R24 ;  /* 0x000000a03d0aa825 */ /* 0x000fc800078e0018 */
[C---:B------:R-:W-:Y:S02]  /*20800*/  @!P2 IMAD R9, R62.reuse, 0x70, RZ ;  /* 0x000000703e09a824 */ /* 0x040fe400078e02ff */
[----:B------:R-:W-:Y:S02]  /*20810*/  @!P2 IMAD R26, R62, 0x90, RZ ;  /* 0x000000903e1aa824 */ /* 0x000fe400078e02ff */
[----:B------:R-:W-:Y:S01]  /*20820*/  @!P2 IMAD.WIDE.U32 R12, R61, 0x90, R22 ;  /* 0x000000903d0ca825 */ /* 0x000fe200078e0016 */
[----:B------:R-:W-:-:S03]  /*20830*/  @!P2 LEA R28, P1, R10, R248, 0x1 ;  /* 0x000000f80a1ca211 */ /* 0x000fc600078208ff */
[----:B------:R-:W-:Y:S02]  /*20840*/  @!P2 IMAD.IADD R5, R7, 0x1, R19 ;  /* 0x000000010705a824 */ /* 0x000fe400078e0213 */
[----:B------:R-:W-:Y:S01]  /*20850*/  @!P2 IMAD.IADD R11, R27, 0x1, R11 ;  /* 0x000000011b0ba824 */ /* 0x000fe200078e020b */
[----:B------:R-:W-:Y:S01]  /*20860*/  @P2 STS.128 [R189+0xa000], RZ ;  /* 0x00a000ffbd002388 */ /* 0x000fe20000000c00 */
[----:B------:R-:W-:Y:S01]  /*20870*/  @!P2 IMAD.IADD R7, R15, 0x1, R9 ;  /* 0x000000010f07a824 */ /* 0x000fe200078e0209 */
[----:B------:R-:W-:Y:S02]  /*20880*/  @!P2 IADD3 R9, R13, R26, RZ ;  /* 0x0000001a0d09a210 */ /* 0x000fe40007ffe0ff */
[-C--:B------:R-:W-:Y:S01]  /*20890*/  @!P2 LEA R32, P4, R14, R248.reuse, 0x1 ;  /* 0x000000f80e20a211 */ /* 0x080fe200078808ff */
[----:B------:R-:W-:Y:S01]  /*208a0*/  @!PT LDS RZ, [RZ] ;  /* 0x00000000fffff984 */ /* 0x000fe20000000800 */
[----:B------:R-:W-:Y:S01]  /*208b0*/  @!PT LDS RZ, [RZ] ;  /* 0x00000000fffff984 */ /* 0x000fe20000000800 */
[----:B------:R-:W-:Y:S01]  /*208c0*/  @!PT LDS RZ, [RZ] ;  /* 0x00000000fffff984 */ /* 0x000fe20000000800 */
[----:B------:R2:W-:Y:S01]  /*208d0*/  @!P2 LDGSTS.E.BYPASS.LTC128B.128 [R189+0xa000], [R222.64] ;  /* 0x0a000000debdafae */ /* 0x0005e2000b901d46 */
[----:B------:R-:W-:Y:S02]  /*208e0*/  @!P2 LEA R30, P3, R12, R248, 0x1 ;  /* 0x000000f80c1ea211 */ /* 0x000fe400078608ff */
[-C--:B------:R-:W-:Y:S01]  /*208f0*/  @!P2 LEA.HI.X R35, R18, R249.reuse, R5, 0x1, P5 ;  /* 0x000000f91223a211 */ /* 0x080fe200028f0c05 */
[----:B------:R-:W-:Y:S01]  /*20900*/  @!P2 IMAD.MOV.U32 R18, RZ, RZ, R0 ;  /* 0x000000ffff12a224 */ /* 0x000fe200078e0000 */
[-C--:B------:R-:W-:Y:S01]  /*20910*/  @!P2 MOV R19, R4.reuse ;  /* 0x000000040013a202 */ /* 0x080fe20000000f00 */
[----:B------:R-:W-:Y:S01]  /*20920*/  @P2 STS.128 [R189+0xa800], RZ ;  /* 0x00a800ffbd002388 */ /* 0x000fe20000000c00 */
[-C--:B------:R-:W-:Y:S01]  /*20930*/  @!P2 LEA.HI.X R29, R10, R249.reuse, R11, 0x1, P1 ;  /* 0x000000f90a1da211 */ /* 0x080fe200008f0c0b */
[--C-:B------:R-:W-:Y:S01]  /*20940*/  @!P2 IMAD.MOV.U32 R15, RZ, RZ, R4.reuse ;  /* 0x000000ffff0fa224 */ /* 0x100fe200078e0004 */
[-C--:B------:R-:W-:Y:S01]  /*20950*/  @!P2 LEA.HI.X R33, R14, R249.reuse, R7, 0x1, P4 ;  /* 0x000000f90e21a211 */ /* 0x080fe200020f0c07 */
[----:B------:R-:W-:Y:S01]  /*20960*/  @!PT LDS RZ, [RZ] ;  /* 0x00000000fffff984 */ /* 0x000fe20000000800 */
[----:B------:R-:W-:Y:S01]  /*20970*/  @!PT LDS RZ, [RZ] ;  /* 0x00000000fffff984 */ /* 0x000fe20000000800 */
[----:B------:R-:W-:Y:S01]  /*20980*/  @!PT LDS RZ, [RZ] ;  /* 0x00000000fffff984 */ /* 0x000fe20000000800 */
[----:B------:R3:W-:Y:S01]  /*20990*/  @!P2 LDGSTS.E.BYPASS.LTC128B.128 [R189+0xa800], [R48.64] ;  /* 0x0a80000030bdafae */ /* 0x0007e2000b901d46 */
[----:B------:R-:W-:Y:S01]  /*209a0*/  @!P2 LEA.HI.X R31, R12, R249, R9, 0x1, P3 ;  /* 0x000000f90c1fa211 */ /* 0x000fe200018f0c09 */
[--C-:B------:R-:W-:Y:S01]  /*209b0*/  @!P2 IMAD.MOV.U32 R13, RZ, RZ, R4.reuse ;  /* 0x000000ffff0da224 */ /* 0x100fe200078e0004 */
[----:B------:R-:W-:Y:S01]  /*209c0*/  @!P2 MOV R11, R4 ;  /* 0x00000004000ba202 */ /* 0x000fe20000000f00 */
[----:B------:R-:W-:Y:S01]  /*209d0*/  @!P2 IMAD.MOV.U32 R5, RZ, RZ, R4 ;  /* 0x000000ffff05a224 */ /* 0x000fe200078e0004 */
[----:B------:R-:W-:Y:S01]  /*209e0*/  @P2 STS.128 [R189+0xb000], RZ ;  /* 0x00b000ffbd002388 */ /* 0x000fe20000000c00 */
        /* <DEDUP_REMOVED lines=8> */
[----:B------:R-:W-:Y:S01]  /*20a70*/  @!P2 IMAD R0, R62, 0xb0, RZ ;  /* 0x000000b03e00a824 */ /* 0x000fe200078e02ff */
[----:B------:R-:W-:Y:S01]  /*20a80*/  @P2 STS.128 [R189+0xb800], RZ ;  /* 0x00b800ffbd002388 */ /* 0x000fe20000000c00 */
[----:B------:R-:W-:-:S03]  /*20a90*/  @!P2 IMAD.WIDE.U32 R18, R61, 0xb0, R18 ;  /* 0x000000b03d12a825 */ /* 0x000fc600078e0012 */
[----:B------:R-:W-:Y:S01]  /*20aa0*/  @!PT LDS RZ, [RZ] ;  /* 0x00000000fffff984 */ /* 0x000fe20000000800 */
[----:B------:R-:W-:Y:S01]  /*20ab0*/  @!PT LDS RZ, [RZ] ;  /* 0x00000000fffff984 */ /* 0x000fe20000000800 */
[----:B------:R-:W-:Y:S01]  /*20ac0*/  @!PT LDS RZ, [RZ] ;  /* 0x00000000fffff984 */ /* 0x000fe20000000800 */
[----:B------:R4:W-:Y:S01]  /*20ad0*/  @!P2 LDGSTS.E.BYPASS.LTC128B.128 [R189+0xb800], [R44.64] ;  /* 0x0b8000002cbdafae */ /* 0x0009e2000b901d46 */
[----:B------:R-:W-:-:S03]  /*20ae0*/  @!P2 IMAD R20, R62, 0xc0, RZ ;  /* 0x000000c03e14a824 */ /* 0x000fc600078e02ff */
[----:B------:R-:W-:Y:S01]  /*20af0*/  @P2 STS.128 [R189+0xc000], RZ ;  /* 0x00c000ffbd002388 */ /* 0x000fe20000000c00 */
[----:B------:R-:W-:Y:S01]  /*20b00*/  @!P2 IMAD.WIDE.U32 R14, R61, 0xc0, R14 ;  /* 0x000000c03d0ea825 */ /* 0x000fe200078e000e */
[----:B------:R-:W-:Y:S02]  /*20b10*/  @!P2 IADD3 R0, R19, R0, RZ ;  /* 0x000000001300a210 */ /* 0x000fe40007ffe0ff */
        /* <DEDUP_REMOVED lines=13> */
[----:B------:R-:W-:Y:S01]  /*20bf0*/  @!P2 IMAD R9, R62, 0xe0, RZ ;  /* 0x000000e03e09a824 */ /* 0x000fe200078e02ff */
[----:B------:R-:W-:Y:S02]  /*20c00*/  @!P2 LEA.HI.X R27, R18, R249, R0, 0x1, P1 ;  /* 0x000000f9121ba211 */ /* 0x000fe400008f0c00 */
[----:B------:R-:W-:Y:S01]  /*20c10*/  @!PT LDS RZ, [RZ] ;  /* 0x00000000fffff984 */ /* 0x000fe20000000800 */
[----:B------:R-:W-:Y:S01]  /*20c20*/  @!PT LDS RZ, [RZ] ;  /* 0x00000000fffff984 */ /* 0x000fe20000000800 */
[----:B------:R-:W-:Y:S01]  /*20c30*/  @!PT LDS RZ, [RZ] ;  /* 0x00000000fffff984 */ /* 0x000fe20000000800 */
[----:B------:R1:W-:Y:S01]  /*20c40*/  @!P2 LDGSTS.E.BYPASS.LTC128B.128 [R189+0xd000], [R34.64] ;  /* 0x0d00000022bdafae */ /* 0x0003e2000b901d46 */
[----:B------:R-:W-:Y:S01]  /*20c50*/  @!P2 IMAD.WIDE.U32 R10, R61, 0xe0, R10 ;  /* 0x000000e03d0aa825 */ /* 0x000fe200078e000a */
[----:B------:R-:W-:Y:S02]  /*20c60*/  @!P2 IADD3 R0, R20, R15, RZ ;  /* 0x0000000f1400a210 */ /* 0x000fe40007ffe0ff */
[----:B------:R-:W-:Y:S01]  /*20c70*/  @P2 STS.128 [R189+0xd800], RZ ;  /* 0x00d800ffbd002388 */ /* 0x000fe20000000c00 */
[----:B------:R-:W-:Y:S01]  /*20c80*/  @!P2 LEA R24, P5, R14, R248, 0x1 ;  /* 0x000000f80e18a211 */ /* 0x000fe200078a08ff */
[----:B------:R-:W-:-:S02]  /*20c90*/  @!P2 IMAD R21, R62, 0xf0, RZ ;  /* 0x000000f03e15a824 */ /* 0x000fc400078e02ff */
        /* <DEDUP_REMOVED lines=56> */
[----:B-1----:R-:W-:Y:S04]  /*21020*/  LDSM.16.M88.4 R24, [R137+0x2000] ;  /* 0x002000008918783b */ /* 0x002fe80000000200 */
[----:B----4-:R-:W-:Y:S01]  /*21030*/  LDSM.16.M88.4 R44, [R137+0x3000] ;  /* 0x00300000892c783b */ /* 0x010fe20000000200 */
[----:B------:R-:W-:Y:S01]  /*21040*/  IMAD.MOV.U32 R85, RZ, RZ, R59 ;  /* 0x000000ffff557224 */ /* 0x000fe200078e003b */
[----:B------:R-:W-:-:S02]  /*21050*/  MOV R86, R58 ;  /* 0x0000003a00567202 */ /* 0x000fc40000000f00 */
[----:B------:R-:W-:Y:S04]  /*21060*/  LDSM.16.M88.4 R80, [R137+0x3800] ;  /* 0x003800008950783b */ /* 0x000fe80000000200 */
[----:B--2---:R-:W1:Y:S01]  /*21070*/  LDSM.16.M88.4 R20, [R137+0x2800] ;  /* 0x002800008914783b */ /* 0x004e620000000200 */
[----:B------:R-:W-:Y:S01]  /*21080*/  IMAD.MOV.U32 R87, RZ, RZ, R57 ;  /* 0x000000ffff577224 */ /* 0x000fe200078e0039 */
[----:B------:R-:W-:Y:S01]  /*21090*/  MOV R94, R55 ;  /* 0x00000037005e7202 */ /* 0x000fe20000000f00 */
[----:B------:R-:W-:Y:S01]  /*210a0*/  IMAD.MOV.U32 R93, RZ, RZ, R56 ;  /* 0x000000ffff5d7224 */ /* 0x000fe200078e0038 */
[----:B------:R-:W2:Y:S01]  /*210b0*/  LDSM.16.M88.4 R76, [R137+0x4000] ;  /* 0x00400000894c783b */ /* 0x000ea20000000200 */
[----:B------:R-:W-:Y:S01]  /*210c0*/  IMAD.MOV.U32 R98, RZ, RZ, R51 ;  /* 0x000000ffff627224 */ /* 0x000fe200078e0033 */
[----:B------:R-:W-:Y:S01]  /*210d0*/  MOV R97, R52 ;  /* 0x0000003400617202 */ /* 0x000fe20000000f00 */
[----:B------:R-:W-:Y:S01]  /*210e0*/  IMAD.MOV.U32 R99, RZ, RZ, R50 ;  /* 0x000000ffff637224 */ /* 0x000fe200078e0032 */
[----:B------:R-:W4:Y:S01]  /*210f0*/  LDSM.16.M88.4 R72, [R137+0x4800] ;  /* 0x004800008948783b */ /* 0x000f220000000200 */
[----:B------:R-:W-:-:S02]  /*21100*/  IMAD.MOV.U32 R84, RZ, RZ, R60 ;  /* 0x000000ffff547224 */ /* 0x000fc400078e003c */
[----:B------:R-:W-:Y:S01]  /*21110*/  IMAD.MOV.U32 R95, RZ, RZ, R54 ;  /* 0x000000ffff5f7224 */ /* 0x000fe200078e0036 */
[----:B------:R-:W2:Y:S01]  /*21120*/  LDSM.16.M88.4 R68, [R137+0x5000] ;  /* 0x005000008944783b */ /* 0x000ea20000000200 */
[----:B------:R-:W-:-:S03]  /*21130*/  IMAD.MOV.U32 R96, RZ, RZ, R53 ;  /* 0x000000ffff607224 */ /* 0x000fc600078e0035 */
[----:B------:R-:W2:Y:S04]  /*21140*/  LDSM.16.M88.4 R64, [R137+0x5800] ;  /* 0x005800008940783b */ /* 0x000ea80000000200 */
[----:B------:R-:W2:Y:S04]  /*21150*/  LDSM.16.M88.4 R56, [R137+0x6800] ;  /* 0x006800008938783b */ /* 0x000ea80000000200 */
[----:B---3--:R-:W3:Y:S04]  /*21160*/  LDSM.16.M88.4 R48, [R137+0x7800] ;  /* 0x007800008930783b */ /* 0x008ee80000000200 */
[----:B------:R-:W2:Y:S04]  /*21170*/  LDSM.16.M88.4 R28, [R137+0x9000] ;  /* 0x00900000891c783b */ /* 0x000ea80000000200 */
[----:B------:R-:W2:Y:S04]  /*21180*/  LDSM.16.M88.4 R60, [R137+0x6000] ;  /* 0x00600000893c783b */ /* 0x000ea80000000200 */
[----:B------:R-:W2:Y:S01]  /*21190*/  LDSM.16.M88.4 R52, [R137+0x7000] ;  /* 0x007000008934783b */ /* 0x000ea20000000200 */
[C---:B-1----:R-:W-:Y:S03]  /*211a0*/  HMMA.16816.F32 R124, R12.reuse, R20, RZ ;  /* 0x000000140c7c723c */ /* 0x042fe600000018ff */
[----:B------:R-:W1:Y:S04]  /*211b0*/  LDSM.16.M88.4 R40, [R137+0x8000] ;  /* 0x008000008928783b */ /* 0x000e680000000200 */
[----:B------:R-:W1:Y:S01]  /*211c0*/  LDSM.16.M88.4 R32, [R137+0x8800] ;  /* 0x008800008920783b */ /* 0x000e620000000200 */
[C---:B------:R-:W-:Y:S03]  /*211d0*/  HMMA.16816.F32 R100, R12.reuse, R22, RZ ;  /* 0x000000160c64723c */ /* 0x040fe600000018ff */
[----:B------:R-:W1:Y:S01]  /*211e0*/  LDSM.16.M88.4 R20, [R137+0x9800] ;  /* 0x009800008914783b */ /* 0x000e620000000200 */
[----:B------:R-:W-:Y:S01]  /*211f0*/  IMAD.MOV.U32 R133, RZ, RZ, R98 ;  /* 0x000000ffff857224 */ /* 0x000fe200078e0062 */
[----:B------:R-:W-:Y:S01]  /*21200*/  MOV R116, R96 ;  /* 0x0000006000747202 */ /* 0x000fe20000000f00 */
[----:B------:R-:W-:Y:S01]  /*21210*/  IMAD.MOV.U32 R225, RZ, RZ, R97 ;  /* 0x000000ffffe17224 */ /* 0x000fe200078e0061 */
[----:B------:R-:W-:Y:S01]  /*21220*/  STL [R1+0x164], R2 ;  /* 0x0001640201007387 */ /* 0x000fe20000100800 */
[C---:B------:R-:W-:Y:S03]  /*21230*/  HMMA.16816.F32 R88, R12.reuse, R24, RZ ;  /* 0x000000180c58723c */ /* 0x040fe600000018ff */
[----:B------:R-:W0:Y:S05]  /*21240*/  LDGDEPBAR ;  /* 0x00000000000079af */ /* 0x000e2a0000000000 */
[C---:B------:R-:W-:Y:S01]  /*21250*/  HMMA.16816.F32 R172, R12.reuse, R26, RZ ;  /* 0x0000001a0cac723c */ /* 0x040fe200000018ff */
[----:B------:R2:W-:Y:S07]  /*21260*/  LDSM.16.M88.4 R24, [R99] ;  /* 0x000000006318783b */ /* 0x0005ee0000000200 */
[C---:B------:R-:W-:Y:S08]  /*21270*/  HMMA.16816.F32 R120, R12.reuse, R44, RZ ;  /* 0x0000002c0c78723c */ /* 0x040ff000000018ff */
[----:B--2---:R-:W-:Y:S01]  /*21280*/  HMMA.16816.F32 R96, R12, R46, RZ ;  /* 0x0000002e0c60723c */ /* 0x004fe200000018ff */
[----:B------:R-:W2:Y:S01]  /*21290*/  LDSM.16.M88.4 R44, [R92+0x2000] ;  /* 0x002000005c2c783b */ /* 0x000ea20000000200 */
[----:B------:R-:W-:Y:S01]  /*212a0*/  IMAD.MOV.U32 R117, RZ, RZ, R95 ;  /* 0x000000ffff757224 */ /* 0x000fe200078e005f */
[----:B------:R-:W-:Y:S01]  /*212b0*/  MOV R95, R87 ;  /* 0x00000057005f7202 */ /* 0x000fe20000000f00 */
[----:B------:R-:W-:Y:S01]  /*212c0*/  IMAD.MOV.U32 R119, RZ, RZ, R94 ;  /* 0x000000ffff777224 */ /* 0x000fe200078e005e */
[----:B------:R-:W-:Y:S01]  /*212d0*/  MOV R224, R84 ;  /* 0x0000005400e07202 */ /* 0x000fe20000000f00 */
[----:B------:R-:W-:-:S02]  /*212e0*/  IMAD.MOV.U32 R94, RZ, RZ, R86 ;  /* 0x000000ffff5e7224 */ /* 0x000fc400078e0056 */
[----:B------:R-:W-:Y:S01]  /*212f0*/  IMAD.MOV.U32 R221, RZ, RZ, R85 ;  /* 0x000000ffffdd7224 */ /* 0x000fe200078e0055 */
        /* <DEDUP_REMOVED lines=19> */
[----:B------:R-:W3:Y:S07]  /*21430*/  LDSM.16.M88.4 R52, [R92+0x2800] ;  /* 0x002800005c34783b */ /* 0x000eee0000000200 */
[C---:B------:R-:W-:Y:S08]  /*21440*/  HMMA.16816.F32 R48, R12.reuse, R50, RZ ;  /* 0x000000320c30723c */ /* 0x040ff000000018ff */
[C---:B-1----:R-:W-:Y:S08]  /*21450*/  HMMA.16816.F32 R212, R12.reuse, R40, RZ ;  /* 0x000000280cd4723c */ /* 0x042ff000000018ff */
[C---:B------:R-:W-:Y:S08]  /*21460*/  HMMA.16816.F32 R216, R12.reuse, R42, RZ ;  /* 0x0000002a0cd8723c */ /* 0x040ff000000018ff */
[C---:B------:R-:W-:Y:S08]  /*21470*/  HMMA.16816.F32 R228, R12.reuse, R32, RZ ;  /* 0x000000200ce4723c */ /* 0x040ff000000018ff */
[C---:B------:R-:W-:Y:S08]  /*21480*/  HMMA.16816.F32 R236, R12.reuse, R34, RZ ;  /* 0x000000220cec723c */ /* 0x040ff000000018ff */
[C---:B------:R-:W-:Y:S01]  /*21490*/  HMMA.16816.F32 R28, R12.reuse, R20, RZ ;  /* 0x000000140c1c723c */ /* 0x040fe200000018ff */
[----:B------:R-:W-:Y:S01]  /*214a0*/  IMAD.MOV.U32 R41, RZ, RZ, R140 ;  /* 0x000000ffff297224 */ /* 0x000fe200078e008c */
[----:B------:R-:W-:Y:S01]  /*214b0*/  MOV R234, R143 ;  /* 0x0000008f00ea7202 */ /* 0x000fe20000000f00 */
[----:B------:R-:W-:Y:S01]  /*214c0*/  IMAD.MOV.U32 R240, RZ, RZ, R141 ;  /* 0x000000fffff07224 */ /* 0x000fe200078e008d */
[----:B------:R-:W-:Y:S04]  /*214d0*/  LDSM.16.M88.4 R32, [R92+0x4000] ;  /* 0x004000005c20783b */ /* 0x000fe80000000200 */
[----:B------:R-:W-:Y:S08]  /*214e0*/  HMMA.16816.F32 R12, R12, R22, RZ ;  /* 0x000000160c0c723c */ /* 0x000ff000000018ff */
[C---:B--2---:R-:W-:Y:S11]  /*214f0*/  HMMA.16816.F32 R20, R24.reuse, R46, R172 ;  /* 0x0000002e1814723c */ /* 0x044ff600000018ac */
[----:B------:R-:W-:Y:S05]  /*21500*/  @!UPT UIADD3 URZ, URZ, URZ, URZ ;  /* 0x0000003f3f3ff290 */ /* 0x000fea000fffe03f */
[----:B------:R-:W-:Y:S01]  /*21510*/  MOV R227, R13 ;  /* 0x0000000d00e37202 */ /* 0x000fe20000000f00 */
[----:B------:R-:W-:Y:S01]  /*21520*/  IMAD.MOV.U32 R226, RZ, RZ, R14 ;  /* 0x000000ffffe27224 */ /* 0x000fe200078e000e */
[----:B------:R-:W-:Y:S01]  /*21530*/  MOV R62, R12 ;  /* 0x0000000c003e7202 */ /* 0x000fe20000000f00 */
[----:B------:R-:W-:Y:S02]  /*21540*/  IMAD.MOV.U32 R63, RZ, RZ, R15 ;  /* 0x000000ffff3f7224 */ /* 0x000fe400078e000f */
[----:B------:R-:W-:Y:S03]  /*21550*/  HMMA.16816.F32 R12, R24, R44, R88 ;  /* 0x0000002c180c723c */ /* 0x000fe60000001858 */
[----:B------:R-:W-:Y:S01]  /*21560*/  IMAD.MOV.U32 R10, RZ, RZ, R21 ;  /* 0x000000ffff0a7224 */ /* 0x000fe200078e0015 */
[----:B------:R-:W-:Y:S01]  /*21570*/  MOV R7, R22 ;  /* 0x0000001600077202 */ /* 0x000fe20000000f00 */
[----:B------:R-:W-:-:S02]  /*21580*/  IMAD.MOV.U32 R5, RZ, RZ, R23 ;  /* 0x000000ffff057224 */ /* 0x000fc400078e0017 */
[----:B------:R-:W-:Y:S02]  /*21590*/  IMAD.MOV.U32 R4, RZ, RZ, R20 ;  /* 0x000000ffff047224 */ /* 0x000fe400078e0014 */
[----:B---3--:R-:W-:Y:S11]  /*215a0*/  HMMA.16816.F32 R20, R24, R52, R124 ;  /* 0x000000341814723c */ /* 0x008ff6000000187c */
[----:B------:R-:W-:Y:S04]  /*215b0*/  @!UPT UIADD3 URZ, URZ, URZ, URZ ;  /* 0x0000003f3f3ff290 */ /* 0x000fe8000fffe03f */
[----:B------:R-:W-:Y:S01]  /*215c0*/  IMAD.MOV.U32 R39, RZ, RZ, R13 ;  /* 0x000000ffff277224 */ /* 0x000fe200078e000d */
[----:B------:R-:W-:Y:S01]  /*215d0*/  MOV R19, R12 ;  /* 0x0000000c00137202 */ /* 0x000fe20000000f00 */
[----:B------:R-:W-:Y:S02]  /*215e0*/  IMAD.MOV.U32 R38, RZ, RZ, R14 ;  /* 0x000000ffff267224 */ /* 0x000fe400078e000e */
[----:B------:R-:W-:Y:S02]  /*215f0*/  IMAD.MOV.U32 R118, RZ, RZ, R15 ;  /* 0x000000ffff767224 */ /* 0x000fe400078e000f */
[----:B------:R-:W1:Y:S03]  /*21600*/  LDSM.16.M88.4 R12, [R92+0x3000] ;  /* 0x003000005c0c783b */ /* 0x000e660000000200 */
[----:B------:R-:W-:Y:S01]  /*21610*/  MOV R89, R20 ;  /* 0x0000001400597202 */ /* 0x000fe20000000f00 */
[----:B------:R-:W-:Y:S01]  /*21620*/  IMAD.MOV.U32 R88, RZ, RZ, R21 ;  /* 0x000000ffff587224 */ /* 0x000fe200078e0015 */
[----:B------:R-:W-:Y:S01]  /*21630*/  MOV R42, R23 ;  /* 0x00000017002a7202 */ /* 0x000fe20000000f00 */
[----:B------:R-:W-:-:S02]  /*21640*/  IMAD.MOV.U32 R43, RZ, RZ, R22 ;  /* 0x000000ffff2b7224 */ /* 0x000fc400078e0016 */
[C---:B------:R-:W-:Y:S01]  /*21650*/  HMMA.16816.F32 R20, R24.reuse, R54, R100 ;  /* 0x000000361814723c */ /* 0x040fe20000001864 */
[----:B------:R-:W-:Y:S01]  /*21660*/  IMAD.MOV.U32 R61, RZ, RZ, R29 ;  /* 0x000000ffff3d7224 */ /* 0x000fe200078e001d */
[----:B------:R-:W-:Y:S01]  /*21670*/  MOV R60, R30 ;  /* 0x0000001e003c7202 */ /* 0x000fe20000000f00 */
[----:B------:R-:W-:Y:S02]  /*21680*/  IMAD.MOV.U32 R9, RZ, RZ, R31 ;  /* 0x000000ffff097224 */ /* 0x000fe400078e001f */
[----:B------:R-:W-:Y:S02]  /*21690*/  IMAD.MOV.U32 R2, RZ, RZ, R28 ;  /* 0x000000ffff027224 */ /* 0x000fe400078e001c */
[----:B------:R-:W2:Y:S11]  /*216a0*/  LDSM.16.M88.4 R28, [R92+0x3800] ;  /* 0x003800005c1c783b */ /* 0x000eb60000000200 */
[----:B------:R-:W-:Y:S06]  /*216b0*/  @!UPT UIADD3 URZ, URZ, URZ, URZ ;  /* 0x0000003f3f3ff290 */ /* 0x000fec000fffe03f */
[----:B------:R-:W-:Y:S01]  /*216c0*/  IMAD.MOV.U32 R11, RZ, RZ, R20 ;  /* 0x000000ffff0b7224 */ /* 0x000fe200078e0014 */
[----:B------:R-:W-:Y:S01]  /*216d0*/  MOV R36, R22 ;  /* 0x0000001600247202 */ /* 0x000fe20000000f00 */
[----:B------:R-:W-:Y:S02]  /*216e0*/  IMAD.MOV.U32 R139, RZ, RZ, R21 ;  /* 0x000000ffff8b7224 */ /* 0x000fe400078e0015 */
[----:B------:R-:W-:Y:S02]  /*216f0*/  IMAD.MOV.U32 R0, RZ, RZ, R23 ;  /* 0x000000ffff007224 */ /* 0x000fe400078e0017 */
[C---:B-1----:R-:W-:Y:S08]  /*21700*/  HMMA.16816.F32 R20, R24.reuse, R12, R120 ;  /* 0x0000000c1814723c */ /* 0x042ff00000001878 */
[C---:B------:R-:W-:Y:S11]  /*21710*/  HMMA.16816.F32 R12, R24.reuse, R14, R96 ;  /* 0x0000000e180c723c */ /* 0x040ff60000001860 */
[----:B------:R-:W-:Y:S11]  /*21720*/  @!UPT UIADD3 URZ, URZ, URZ, URZ ;  /* 0x0000003f3f3ff290 */ /* 0x000ff6000fffe03f */
[----:B------:R-:W-:Y:S02]  /*21730*/  @!UPT UIADD3 URZ, URZ, URZ, URZ ;  /* 0x0000003f3f3ff290 */ /* 0x000fe4000fffe03f */
[----:B------:R-:W-:Y:S01]  /*21740*/  IMAD.MOV.U32 R146, RZ, RZ, R12 ;  /* 0x000000ffff927224 */ /* 0x000fe200078e000c */
[----:B------:R-:W-:Y:S01]  /*21750*/  MOV R144, R14 ;  /* 0x0000000e00907202 */ /* 0x000fe20000000f00 */
[----:B------:R-:W-:Y:S02]  /*21760*/  IMAD.MOV.U32 R145, RZ, RZ, R13 ;  /* 0x000000ffff917224 */ /* 0x000fe400078e000d */
[----:B------:R-:W-:Y:S02]  /*21770*/  IMAD.MOV.U32 R140, RZ, RZ, R15 ;  /* 0x000000ffff8c7224 */ /* 0x000fe400078e000f */
[----:B--2---:R-:W-:Y:S01]  /*21780*/  HMMA.16816.F32 R12, R24, R28, R84 ;  /* 0x0000001c180c723c */ /* 0x004fe20000001854 */
[----:B------:R-:W-:Y:S01]  /*21790*/  IMAD.MOV.U32 R235, RZ, RZ, R142 ;  /* 0x000000ffffeb7224 */ /* 0x000fe200078e008e */
[----:B------:R-:W-:Y:S01]  /*217a0*/  MOV R91, R22 ;  /* 0x00000016005b7202 */ /* 0x000fe20000000f00 */
[----:B------:R-:W-:Y:S02]  /*217b0*/  IMAD.MOV.U32 R120, RZ, RZ, R21 ;  /* 0x000000ffff787224 */ /* 0x000fe400078e0015 */
[----:B------:R-:W-:-:S02]  /*217c0*/  IMAD.MOV.U32 R90, RZ, RZ, R23 ;  /* 0x000000ffff5a7224 */ /* 0x000fc400078e0017 */
[----:B------:R-:W-:Y:S02]  /*217d0*/  IMAD.MOV.U32 R40, RZ, RZ, R20 ;  /* 0x000000ffff287224 */ /* 0x000fe400078e0014 */
[----:B------:R-:W1:Y:S11]  /*217e0*/  LDSM.16.M88.4 R20, [R92+0x4800] ;  /* 0x004800005c14783b */ /* 0x000e760000000200 */
[----:B------:R-:W-:Y:S04]  /*217f0*/  @!UPT UIADD3 URZ, URZ, URZ, URZ ;  /* 0x0000003f3f3ff290 */ /* 0x000fe8000fffe03f */
[----:B------:R-:W-:Y:S01]  /*21800*/  IMAD.MOV.U32 R143, RZ, RZ, R12 ;  /* 0x000000ffff8f7224 */ /* 0x000fe200078e000c */
[----:B------:R-:W-:Y:S01]  /*21810*/  MOV R141, R14 ;  /* 0x0000000e008d7202 */ /* 0x000fe20000000f00 */
[----:B------:R-:W-:Y:S02]  /*21820*/  IMAD.MOV.U32 R142, RZ, RZ, R13 ;  /* 0x000000ffff8e7224 */ /* 0x000fe400078e000d */
[----:B------:R-:W-:Y:S02]  /*21830*/  IMAD.MOV.U32 R249, RZ, RZ, R15 ;  /* 0x000000fffff97224 */ /* 0x000fe400078e000f */
[----:B------:R-:W2:Y:S01]  /*21840*/  LDSM.16.M88.4 R12, [R92+0x5000] ;  /* 0x005000005c0c783b */ /* 0x000ea20000000200 */
[----:B------:R-:W-:Y:S01]  /*21850*/  HMMA.16816.F32 R28, R24, R30, R128 ;  /* 0x0000001e181c723c */ /* 0x000fe20000001880 */
        /* <DEDUP_REMOVED lines=15> */
[----:B------:R-:W-:Y:S01]  /*21950*/  IMAD.MOV.U32 R2, RZ, RZ, R225 ;  /* 0x000000ffff027224 */ /* 0x000fe200078e00e1 */
[----:B-1----:R-:W-:Y:S01]  /*21960*/  HMMA.16816.F32 R232, R24, R20, R108 ;  /* 0x0000001418e8723c */ /* 0x002fe2000000186c */
[----:B------:R-:W-:-:S07]  /*21970*/  IMAD.MOV.U32 R9, RZ, RZ, R224 ;  /* 0x000000ffff097224 */ /* 0x000fce00078e00e0 */
[----:B------:R-:W-:Y:S01]  /*21980*/  HMMA.16816.F32 R224, R24, R22, R76 ;  /* 0x0000001618e0723c */ /* 0x000fe2000000184c */
[----:B------:R-:W1:Y:S01]  /*21990*/  LDSM.16.M88.4 R20, [R92+0x6000] ;  /* 0x006000005c14783b */ /* 0x000e620000000200 */
[----:B------:R-:W-:-:S06]  /*219a0*/  IMAD.MOV.U32 R221, RZ, RZ, R117 ;  /* 0x000000ffffdd7224 */ /* 0x000fcc00078e0075 */
[C---:B--2---:R-:W-:Y:S08]  /*219b0*/  HMMA.16816.F32 R172, R24.reuse, R12, R72 ;  /* 0x0000000c18ac723c */ /* 0x044ff00000001848 */
[----:B------:R-:W-:Y:S01]  /*219c0*/  HMMA.16816.F32 R128, R24, R14, R68 ;  /* 0x0000000e1880723c */ /* 0x000fe20000001844 */
[----:B------:R-:W2:Y:S01]  /*219d0*/  LDSM.16.M88.4 R12, [R92+0x6800] ;  /* 0x006800005c0c783b */ /* 0x000ea20000000200 */
[----:B------:R-:W-:Y:S01]  /*219e0*/  MOV R117, R116 ;  /* 0x0000007400757202 */ /* 0x000fe20000000f00 */
[----:B------:R-:W-:Y:S01]  /*219f0*/  IMAD.MOV.U32 R116, RZ, RZ, R94 ;  /* 0x000000ffff747224 */ /* 0x000fe200078e005e */
[----:B------:R-:W-:Y:S01]  /*21a00*/  MOV R93, R30 ;  /* 0x0000001e005d7202 */ /* 0x000fe20000000f00 */
[----:B------:R-:W-:-:S02]  /*21a10*/  IMAD.MOV.U32 R95, RZ, RZ, R28 ;  /* 0x000000ffff5f7224 */ /* 0x000fc400078e001c */
[----:B------:R-:W-:Y:S02]  /*21a20*/  IMAD.MOV.U32 R94, RZ, RZ, R29 ;  /* 0x000000ffff5e7224 */ /* 0x000fe400078e001d */
[----:B------:R-:W-:Y:S02]  /*21a30*/  IMAD.MOV.U32 R47, RZ, RZ, R31 ;  /* 0x000000ffff2f7224 */ /* 0x000fe400078e001f */
[----:B------:R-:W-:Y:S01]  /*21a40*/  HMMA.16816.F32 R28, R24, R32, R112 ;  /* 0x00000020181c723c */ /* 0x000fe20000001870 */
[----:B------:R-:W-:Y:S01]  /*21a50*/  IMAD.MOV.U32 R96, RZ, RZ, R60 ;  /* 0x000000ffff607224 */ /* 0x000fe200078e003c */
[----:B------:R-:W-:Y:S01]  /*21a60*/  MOV R248, R241 ;  /* 0x000000f100f87202 */ /* 0x000fe20000000f00 */
[----:B------:R-:W-:-:S05]  /*21a70*/  IMAD.MOV.U32 R121, RZ, RZ, R240 ;  /* 0x000000ffff797224 */ /* 0x000fca00078e00f0 */
[C---:B------:R-:W-:Y:S01]  /*21a80*/  HMMA.16816.F32 R240, R24.reuse, R34, R80 ;  /* 0x0000002218f0723c */ /* 0x040fe20000001850 */
[----:B------:R-:W-:Y:S01]  /*21a90*/  MOV R87, R61 ;  /* 0x0000003d00577202 */ /* 0x000fe20000000f00 */
[----:B------:R-:W-:Y:S05]  /*21aa0*/  LDSM.16.M88.4 R32, [R92+0x5800] ;  /* 0x005800005c20783b */ /* 0x000fea0000000200 */
[----:B------:R-:W-:Y:S01]  /*21ab0*/  IMAD.MOV.U32 R80, RZ, RZ, R99 ;  /* 0x000000ffff507224 */ /* 0x000fe200078e0063 */
[----:B-1----:R-:W-:Y:S08]  /*21ac0*/  HMMA.16816.F32 R100, R24, R22, R192 ;  /* 0x000000161864723c */ /* 0x002ff000000018c0 */
[----:B------:R-:W-:Y:S01]  /*21ad0*/  IMAD.MOV.U32 R46, RZ, RZ, R28 ;  /* 0x000000ffff2e7224 */ /* 0x000fe200078e001c */
[----:B------:R-:W-:Y:S01]  /*21ae0*/  MOV R45, R29 ;  /* 0x0000001d002d7202 */ /* 0x000fe20000000f00 */
[----:B------:R-:W-:-:S02]  /*21af0*/  IMAD.MOV.U32 R44, RZ, RZ, R30 ;  /* 0x000000ffff2c7224 */ /* 0x000fc400078e001e */
[----:B------:R-:W-:Y:S02]  /*21b00*/  IMAD.MOV.U32 R18, RZ, RZ, R31 ;  /* 0x000000ffff127224 */ /* 0x000fe400078e001f */
[----:B------:R-:W1:Y:S01]  /*21b10*/  LDSM.16.M88.4 R28, [R92+0x7000] ;  /* 0x007000005c1c783b */ /* 0x000e620000000200 */
[----:B--2---:R-:W-:Y:S01]  /*21b20*/  HMMA.16816.F32 R112, R24, R12, R196 ;  /* 0x0000000c1870723c */ /* 0x004fe200000018c4 */
[----:B------:R-:W-:Y:S01]  /*21b30*/  IMAD.MOV.U32 R193, RZ, RZ, R96 ;  /* 0x000000ffffc17224 */ /* 0x000fe200078e0060 */
[----:B------:R-:W-:-:S05]  /*21b40*/  MOV R194, R97 ;  /* 0x0000006100c27202 */ /* 0x000fca0000000f00 */
[----:B------:R-:W-:Y:S02]  /*21b50*/  IMAD.MOV.U32 R199, RZ, RZ, R98 ;  /* 0x000000ffffc77224 */ /* 0x000fe400078e0062 */
[C---:B------:R-:W-:Y:S01]  /*21b60*/  HMMA.16816.F32 R96, R24.reuse, R14, R56 ;  /* 0x0000000e1860723c */ /* 0x040fe20000001838 */
[----:B------:R-:W2:Y:S01]  /*21b70*/  LDSM.16.M88.4 R12, [R92+0x8000] ;  /* 0x008000005c0c783b */ /* 0x000ea20000000200 */
[----:B------:R-:W-:Y:S01]  /*21b80*/  MOV R196, R120 ;  /* 0x0000007800c47202 */ /* 0x000fe20000000f00 */
[----:B------:R-:W-:Y:S01]  /*21b90*/  IMAD.MOV.U32 R198, RZ, RZ, R90 ;  /* 0x000000ffffc67224 */ /* 0x000fe200078e005a */
[----:B------:R-:W-:Y:S01]  /*21ba0*/  MOV R195, R86 ;  /* 0x0000005600c37202 */ /* 0x000fe20000000f00 */
[----:B------:R-:W-:Y:S02]  /*21bb0*/  IMAD.MOV.U32 R197, RZ, RZ, R91 ;  /* 0x000000ffffc57224 */ /* 0x000fe400078e005b */
[----:B------:R-:W-:Y:S01]  /*21bc0*/  IMAD.MOV.U32 R192, RZ, RZ, R87 ;  /* 0x000000ffffc07224 */ /* 0x000fe200078e0057 */
[C---:B------:R-:W-:Y:S01]  /*21bd0*/  HMMA.16816.F32 R52, R24.reuse, R20, R176 ;  /* 0x000000141834723c */ /* 0x040fe200000018b0 */
[----:B------:R-:W3:Y:S07]  /*21be0*/  LDSM.16.M88.4 R20, [R92+0x7800] ;  /* 0x007800005c14783b */ /* 0x000eee0000000200 */
[----:B-1----:R-:W-:Y:S07]  /*21bf0*/  HMMA.16816.F32 R108, R24, R28, R200 ;  /* 0x0000001c186c723c */ /* 0x002fee00000018c8 */
[----:B------:R-:W-:-:S02]  /*21c00*/  IMAD.MOV.U32 R203, RZ, RZ, R40 ;  /* 0x000000ffffcb7224 */ /* 0x000fc400078e0028 */
[----:B------:R-:W-:Y:S02]  /*21c10*/  IMAD.MOV.U32 R202, RZ, RZ, R41 ;  /* 0x000000ffffca7224 */ /* 0x000fe400078e0029 */
[----:B------:R-:W-:Y:S01]  /*21c20*/  IMAD.MOV.U32 R201, RZ, RZ, R196 ;  /* 0x000000ffffc97224 */ /* 0x000fe200078e00c4 */
[C---:B--2---:R-:W-:Y:S01]  /*21c30*/  HMMA.16816.F32 R84, R24.reuse, R12, R212 ;  /* 0x0000000c1854723c */ /* 0x044fe200000018d4 */
[----:B------:R-:W-:Y:S01]  /*21c40*/  MOV R200, R203 ;  /* 0x000000cb00c87202 */ /* 0x000fe20000000f00 */
[----:B------:R-:W-:Y:S01]  /*21c50*/  IMAD.MOV.U32 R196, RZ, RZ, R199 ;  /* 0x000000ffffc47224 */ /* 0x000fe200078e00c7 */
[----:B------:R-:W-:Y:S01]  /*21c60*/  MOV R203, R198 ;  /* 0x000000c600cb7202 */ /* 0x000fe20000000f00 */
[----:B------:R-:W-:Y:S01]  /*21c70*/  IMAD.MOV.U32 R199, RZ, RZ, R194 ;  /* 0x000000ffffc77224 */ /* 0x000fe200078e00c2 */
[----:B------:R-:W-:Y:S01]  /*21c80*/  MOV R198, R193 ;  /* 0x000000c100c67202 */ /* 0x000fe20000000f00 */
[----:B------:R-:W-:Y:S02]  /*21c90*/  IMAD.MOV.U32 R194, RZ, RZ, R36 ;  /* 0x000000ffffc27224 */ /* 0x000fe400078e0024 */
[----:B------:R-:W-:Y:S01]  /*21ca0*/  HMMA.16816.F32 R72, R24, R14, R216 ;  /* 0x0000000e1848723c */ /* 0x000fe200000018d8 */
[----:B------:R1:W-:Y:S01]  /*21cb0*/  LDSM.16.M88.4 R12, [R202] ;  /* 0x00000000ca0c783b */ /* 0x0003e20000000200 */
[----:B------:R-:W-:Y:S01]  /*21cc0*/  MOV R193, R139 ;  /* 0x0000008b00c17202 */ /* 0x000fe20000000f00 */
[----:B------:R-:W-:Y:S01]  /*21cd0*/  IMAD.MOV.U32 R139, RZ, RZ, R117 ;  /* 0x000000ffff8b7224 */ /* 0x000fe200078e0075 */
[----:B------:R-:W-:-:S02]  /*21ce0*/  MOV R36, R119 ;  /* 0x0000007700247202 */ /* 0x000fc40000000f00 */
[----:B------:R-:W2:Y:S04]  /*21cf0*/  LDL.LU R119, [R1+0x108] ;  /* 0x0001080001777983 */ /* 0x000ea80000300800 */
[----:B------:R-:W4:Y:S01]  /*21d00*/  LDL.LU R117, [R1+0x10c] ;  /* 0x00010c0001757983 */ /* 0x000f220000300800 */
[----:B-1----:R-:W-:Y:S02]  /*21d10*/  IMAD.MOV.U32 R202, RZ, RZ, R197 ;  /* 0x000000ffffca7224 */ /* 0x002fe400078e00c5 */
[----:B------:R-:W-:Y:S02]  /*21d20*/  IMAD.MOV.U32 R197, RZ, RZ, R192 ;  /* 0x000000ffffc57224 */ /* 0x000fe400078e00c0 */
[----:B------:R-:W-:Y:S02]  /*21d30*/  IMAD.MOV.U32 R192, RZ, RZ, R195 ;  /* 0x000000ffffc07224 */ /* 0x000fe400078e00c3 */
[----:B------:R-:W-:-:S02]  /*21d40*/  IMAD.MOV.U32 R195, RZ, RZ, R0 ;  /* 0x000000ffffc37224 */ /* 0x000fc400078e0000 */
[----:B------:R-:W2:Y:S01]  /*21d50*/  LDL.LU R0, [R1+0xcc] ;  /* 0x0000cc0001007983 */ /* 0x000ea20000300800 */
[----:B------:R-:W-:Y:S01]  /*21d60*/  MOV R81, R121 ;  /* 0x0000007900517202 */ /* 0x000fe20000000f00 */
[----:B------:R-:W-:Y:S02]  /*21d70*/  IMAD.MOV.U32 R82, RZ, RZ, R122 ;  /* 0x000000ffff527224 */ /* 0x000fe400078e007a */
[----:B------:R-:W-:Y:S02]  /*21d80*/  IMAD.MOV.U32 R83, RZ, RZ, R123 ;  /* 0x000000ffff537224 */ /* 0x000fe400078e007b */
[C---:B------:R-:W-:Y:S01]  /*21d90*/  HMMA.16816.F32 R120, R24.reuse, R30, R204 ;  /* 0x0000001e1878723c */ /* 0x040fe200000018cc */
[----:B------:R-:W1:Y:S06]  /*21da0*/  LDSM.16.M88.4 R28, [R92+0x9800] ;  /* 0x009800005c1c783b */ /* 0x000e6c0000000200 */
[----:B------:R-:W-:Y:S01]  /*21db0*/  IMAD.MOV.U32 R204, RZ, RZ, R146 ;  /* 0x000000ffffcc7224 */ /* 0x000fe200078e0092 */
[----:B------:R-:W-:Y:S01]  /*21dc0*/  MOV R205, R145 ;  /* 0x0000009100cd7202 */ /* 0x000fe20000000f00 */
[----:B------:R1:W5:Y:S01]  /*21dd0*/  LDL.LU R146, [R1+0x18c] ;  /* 0x00018c0001927983 */ /* 0x0003620000300800 */
[----:B------:R-:W-:Y:S01]  /*21de0*/  HMMA.16816.F32 R68, R24, R32, R104 ;  /* 0x000000201844723c */ /* 0x000fe20000001868 */
[----:B------:R-:W-:-:S02]  /*21df0*/  IMAD.MOV.U32 R206, RZ, RZ, R144 ;  /* 0x000000ffffce7224 */ /* 0x000fc400078e0090 */
[----:B------:R1:W5:Y:S01]  /*21e00*/  LDL.LU R145, [R1+0x188] ;  /* 0x0001880001917983 */ /* 0x0003620000300800 */
[----:B------:R-:W-:-:S03]  /*21e10*/  IMAD.MOV.U32 R207, RZ, RZ, R140 ;  /* 0x000000ffffcf7224 */ /* 0x000fc600078e008c */
[----:B------:R1:W5:Y:S01]  /*21e20*/  LDL.LU R144, [R1+0x184] ;  /* 0x0001840001907983 */ /* 0x0003620000300800 */
[----:B---3--:R-:W-:Y:S03]  /*21e30*/  HMMA.16816.F32 R104, R24, R20, R208 ;  /* 0x000000141868723c */ /* 0x008fe600000018d0 */
[----:B------:R-:W3:Y:S04]  /*21e40*/  LDL.LU R140, [R1+0x100] ;  /* 0x00010000018c7983 */ /* 0x000ee80000300800 */
[----:B------:R-:W-:Y:S01]  /*21e50*/  MOV R208, R143 ;  /* 0x0000008f00d07202 */ /* 0x000fe20000000f00 */
[----:B------:R-:W-:Y:S01]  /*21e60*/  IMAD.MOV.U32 R209, RZ, RZ, R142 ;  /* 0x000000ffffd17224 */ /* 0x000fe200078e008e */
[----:B------:R1:W5:Y:S01]  /*21e70*/  LDL.LU R143, [R1+0x180] ;  /* 0x00018000018f7983 */ /* 0x0003620000300800 */
[----:B------:R-:W-:Y:S01]  /*21e80*/  IMAD.MOV.U32 R210, RZ, RZ, R141 ;  /* 0x000000ffffd27224 */ /* 0x000fe200078e008d */
[----:B------:R-:W-:-:S02]  /*21e90*/  MOV R211, R249 ;  /* 0x000000f900d37202 */ /* 0x000fc40000000f00 */
[----:B------:R1:W5:Y:S04]  /*21ea0*/  LDL.LU R142, [R1+0x17c] ;  /* 0x00017c00018e7983 */ /* 0x0003680000300800 */
[----:B------:R1:W5:Y:S04]  /*21eb0*/  LDL.LU R141, [R1+0x178] ;  /* 0x00017800018d7983 */ /* 0x0003680000300800 */
[----:B------:R-:W3:Y:S01]  /*21ec0*/  LDL.LU R249, [R1+0xc4] ;  /* 0x0000c40001f97983 */ /* 0x000ee20000300800 */
[----:B------:R-:W-:Y:S02]  /*21ed0*/  IMAD.MOV.U32 R127, RZ, RZ, R63 ;  /* 0x000000ffff7f7224 */ /* 0x000fe400078e003f */
[----:B------:R-:W-:-:S02]  /*21ee0*/  IMAD.MOV.U32 R124, RZ, RZ, R62 ;  /* 0x000000ffff7c7224 */ /* 0x000fc400078e003e */
[C---:B------:R-:W-:Y:S01]  /*21ef0*/  HMMA.16816.F32 R60, R24.reuse, R34, R64 ;  /* 0x00000022183c723c */ /* 0x040fe20000001840 */
[----:B------:R-:W1:Y:S01]  /*21f00*/  LDSM.16.M88.4 R32, [R92+0x8800] ;  /* 0x008800005c20783b */ /* 0x000e620000000200 */
[----:B------:R-:W-:Y:S01]  /*21f10*/  MOV R176, R89 ;  /* 0x0000005900b07202 */ /* 0x000fe20000000f00 */
[----:B------:R-:W-:Y:S01]  /*21f20*/  IMAD.MOV.U32 R177, RZ, RZ, R88 ;  /* 0x000000ffffb17224 */ /* 0x000fe200078e0058 */
[----:B------:R-:W-:Y:S01]  /*21f30*/  MOV R179, R42 ;  /* 0x0000002a00b37202 */ /* 0x000fe20000000f00 */
[----:B------:R-:W-:Y:S02]  /*21f40*/  IMAD.MOV.U32 R178, RZ, RZ, R43 ;  /* 0x000000ffffb27224 */ /* 0x000fe400078e002b */
[----:B------:R1:W-:Y:S01]  /*21f50*/  LDSM.16.M88.4 R40, [R92+0x9000] ;  /* 0x009000005c28783b */ /* 0x0003e20000000200 */
[----:B------:R-:W-:Y:S03]  /*21f60*/  HMMA.16816.F32 R88, R24, R22, R48 ;  /* 0x000000161858723c */ /* 0x000fe60000001830 */
[----:B------:R-:W1:Y:S04]  /*21f70*/  LDSM.16.M88.4 R20, [R3] ;  /* 0x000000000314783b */ /* 0x000e680000000200 */
[----:B------:R-:W-:Y:S01]  /*21f80*/  IMAD.MOV.U32 R48, RZ, RZ, R208 ;  /* 0x000000ffff307224 */ /* 0x000fe200078e00d0 */
[----:B------:R-:W-:Y:S01]  /*21f90*/  MOV R50, R210 ;  /* 0x000000d200327202 */ /* 0x000fe20000000f00 */
[----:B------:R-:W-:Y:S01]  /*21fa0*/  IMAD.MOV.U32 R49, RZ, RZ, R209 ;  /* 0x000000ffff317224 */ /* 0x000fe200078e00d1 */
[----:B------:R-:W-:Y:S01]  /*21fb0*/  MOV R209, R94 ;  /* 0x0000005e00d17202 */ /* 0x000fe20000000f00 */
[----:B------:R-:W-:-:S02]  /*21fc0*/  IMAD.MOV.U32 R208, RZ, RZ, R95 ;  /* 0x000000ffffd07224 */ /* 0x000fc400078e005f */
[----:B------:R-:W-:Y:S02]  /*21fd0*/  IMAD.MOV.U32 R210, RZ, RZ, R93 ;  /* 0x000000ffffd27224 */ /* 0x000fe400078e005d */
[----:B------:R-:W-:Y:S02]  /*21fe0*/  IMAD.MOV.U32 R51, RZ, RZ, R211 ;  /* 0x000000ffff337224 */ /* 0x000fe400078e00d3 */
[----:B------:R-:W-:Y:S01]  /*21ff0*/  IMAD.MOV.U32 R211, RZ, RZ, R47 ;  /* 0x000000ffffd37224 */ /* 0x000fe200078e002f */
[----:B-1----:R-:W-:Y:S07]  /*22000*/  HMMA.16816.F32 R92, R24, R28, R196 ;  /* 0x0000001c185c723c */ /* 0x002fee00000018c4 */
[----:B------:R-:W-:Y:S01]  /*22010*/  MOV R196, R46 ;  /* 0x0000002e00c47202 */ /* 0x000fe20000000f00 */
[----:B------:R-:W-:-:S02]  /*22020*/  IMAD.MOV.U32 R197, RZ, RZ, R45 ;  /* 0x000000ffffc57224 */ /* 0x000fc400078e002d */
[----:B------:R-:W-:Y:S02]  /*22030*/  IMAD.MOV.U32 R198, RZ, RZ, R44 ;  /* 0x000000ffffc67224 */ /* 0x000fe400078e002c */
[----:B------:R-:W1:Y:S01]  /*22040*/  LDSM.16.M88.4 R44, [R11] ;  /* 0x000000000b2c783b */ /* 0x000e620000000200 */
[C---:B------:R-:W-:Y:S08]  /*22050*/  HMMA.16816.F32 R64, R24.reuse, R32, R228 ;  /* 0x000000201840723c */ /* 0x040ff000000018e4 */
[C---:B------:R-:W-:Y:S08]  /*22060*/  HMMA.16816.F32 R56, R24.reuse, R34, R236 ;  /* 0x000000221838723c */ /* 0x040ff000000018ec */
[----:B------:R-:W-:Y:S01]  /*22070*/  HMMA.16816.F32 R124, R24, R30, R124 ;  /* 0x0000001e187c723c */ /* 0x000fe2000000187c */
[----:B------:R1:W-:Y:S07]  /*22080*/  LDSM.16.M88.4 R28, [R9] ;  /* 0x00000000091c783b */ /* 0x0003ee0000000200 */
[----:B------:R-:W-:Y:S01]  /*22090*/  HMMA.16816.F32 R176, R20, R12, R176 ;  /* 0x0000000c14b0723c */ /* 0x000fe200000018b0 */
[----:B------:R-:W-:-:S07]  /*220a0*/  MOV R199, R18 ;  /* 0x0000001200c77202 */ /* 0x000fce0000000f00 */
[C---:B------:R-:W-:Y:S08]  /*220b0*/  HMMA.16816.F32 R192, R20.reuse, R14, R192 ;  /* 0x0000000e14c0723c */ /* 0x040ff000000018c0 */
[----:B-1----:R-:W-:Y:S08]  /*220c0*/  HMMA.16816.F32 R12, R20, R44, R48 ;  /* 0x0000002c140c723c */ /* 0x002ff00000001830 */
[C---:B------:R-:W-:Y:S08]  /*220d0*/  HMMA.16816.F32 R76, R24.reuse, R40, R244 ;  /* 0x00000028184c723c */ /* 0x040ff000000018f4 */
[----:B------:R-:W-:Y:S01]  /*220e0*/  HMMA.16816.F32 R80, R24, R42, R80 ;  /* 0x0000002a1850723c */ /* 0x000fe20000001850 */
[----:B------:R-:W-:Y:S07]  /*220f0*/  LDSM.16.M88.4 R24, [R248] ;  /* 0x00000000f818783b */ /* 0x000fee0000000200 */
[----:B------:R-:W-:Y:S01]  /*22100*/  IMAD.MOV.U32 R44, RZ, RZ, R13 ;  /* 0x000000ffff2c7224 */ /* 0x000fe200078e000d */
[----:B------:R-:W-:Y:S01]  /*22110*/  MOV R11, R15 ;  /* 0x0000000f000b7202 */ /* 0x000fe20000000f00 */
[----:B------:R-:W-:-:S02]  /*22120*/  IMAD.MOV.U32 R18, RZ, RZ, R14 ;  /* 0x000000ffff127224 */ /* 0x000fc400078e000e */
[----:B------:R-:W-:Y:S02]  /*22130*/  IMAD.MOV.U32 R3, RZ, RZ, R12 ;  /* 0x000000ffff037224 */ /* 0x000fe400078e000c */
[C---:B------:R-:W-:Y:S01]  /*22140*/  HMMA.16816.F32 R12, R20.reuse, R46, R208 ;  /* 0x0000002e140c723c */ /* 0x040fe200000018d0 */
[----:B------:R-:W-:Y:S11]  /*22150*/  IMAD.MOV.U32 R9, RZ, RZ, R136 ;  /* 0x000000ffff097224 */ /* 0x000ff600078e0088 */
[----:B------:R-:W-:Y:S11]  /*22160*/  @!UPT UIADD3 URZ, URZ, URZ, URZ ;  /* 0x0000003f3f3ff290 */ /* 0x000ff6000fffe03f */
[----:B------:R-:W-:Y:S01]  /*22170*/  @!UPT UIADD3 URZ, URZ, URZ, URZ ;  /* 0x0000003f3f3ff290 */ /* 0x000fe2000fffe03f */
[----:B------:R-:W-:Y:S01]  /*22180*/  IMAD.MOV.U32 R231, RZ, RZ, R13 ;  /* 0x000000ffffe77224 */ /* 0x000fe200078e000d */
[----:B------:R-:W-:Y:S01]  /*22190*/  MOV R230, R14 ;  /* 0x0000000e00e67202 */ /* 0x000fe20000000f00 */
[----:B------:R-:W-:Y:S02]  /*221a0*/  IMAD.MOV.U32 R229, RZ, RZ, R15 ;  /* 0x000000ffffe57224 */ /* 0x000fe400078e000f */
[----:B------:R-:W-:Y:S02]  /*221b0*/  IMAD.MOV.U32 R228, RZ, RZ, R12 ;  /* 0x000000ffffe47224 */ /* 0x000fe400078e000c */
[----:B------:R-:W-:Y:S04]  /*221c0*/  LDSM.16.M88.4 R12, [R2] ;  /* 0x00000000020c783b */ /* 0x000fe80000000200 */
[----:B--2---:R1:W2:Y:S04]  /*221d0*/  LDSM.16.M88.4 R32, [R0] ;  /* 0x000000000020783b */ /* 0x0042a80000000200 */
[----:B-1----:R-:W4:Y:S01]  /*221e0*/  LD.E R0, [R16.64+0x18c] ;  /* 0x00018c0610007980 */ /* 0x002f22000c101900 */
[C---:B--2---:R-:W-:Y:S03]  /*221f0*/  HMMA.16816.F32 R48, R20.reuse, R32, R196 ;  /* 0x000000201430723c */ /* 0x044fe600000018c4 */
[----:B---3--:R-:W1:Y:S05]  /*22200*/  LDSM.16.M88.4 R40, [R249] ;  /* 0x00000000f928783b */ /* 0x008e6a0000000200 */
        /* <DEDUP_REMOVED lines=8> */
[C---:B------:R-:W-:Y:S08]  /*22290*/  HMMA.16816.F32 R28, R20.reuse, R30, R224 ;  /* 0x0000001e141c723c */ /* 0x040ff000000018e0 */
[C---:B-1----:R-:W-:Y:S08]  /*222a0*/  HMMA.16816.F32 R200, R20.reuse, R40, R200 ;  /* 0x0000002814c8723c */ /* 0x042ff000000018c8 */
[----:B------:R-:W-:Y:S01]  /*222b0*/  HMMA.16816.F32 R204, R20, R42, R204 ;  /* 0x0000002a14cc723c */ /* 0x000fe200000018cc */
[----:B------:R1:W2:Y:S01]  /*222c0*/  LDSM.16.M88.4 R40, [R221] ;  /* 0x00000000dd28783b */ /* 0x0002a20000000200 */
[----:B------:R-:W-:Y:S01]  /*222d0*/  MOV R45, R48 ;  /* 0x00000030002d7202 */ /* 0x000fe20000000f00 */
[----:B------:R-:W-:-:S02]  /*222e0*/  IMAD.MOV.U32 R249, RZ, RZ, R49 ;  /* 0x000000fffff97224 */ /* 0x000fc400078e0031 */
[----:B------:R-:W-:Y:S02]  /*222f0*/  IMAD.MOV.U32 R248, RZ, RZ, R50 ;  /* 0x000000fffff87224 */ /* 0x000fe400078e0032 */
[----:B------:R-:W-:Y:S01]  /*22300*/  IMAD.MOV.U32 R2, RZ, RZ, R36 ;  /* 0x000000ffff027224 */ /* 0x000fe200078e0024 */
[----:B------:R-:W-:Y:S01]  /*22310*/  MOV R136, R30 ;  /* 0x0000001e00887202 */ /* 0x000fe20000000f00 */
[----:B------:R-:W-:Y:S02]  /*22320*/  IMAD.MOV.U32 R36, RZ, RZ, R139 ;  /* 0x000000ffff247224 */ /* 0x000fe400078e008b */
[----:B------:R-:W-:Y:S02]  /*22330*/  IMAD.MOV.U32 R196, RZ, RZ, R133 ;  /* 0x000000ffffc47224 */ /* 0x000fe400078e0085 */
[----:B------:R-:W-:Y:S02]  /*22340*/  IMAD.MOV.U32 R139, RZ, RZ, R29 ;  /* 0x000000ffff8b7224 */ /* 0x000fe400078e001d */
[----:B------:R-:W-:Y:S01]  /*22350*/  IMAD.MOV.U32 R133, RZ, RZ, R31 ;  /* 0x000000ffff857224 */ /* 0x000fe200078e001f */
[----:B-1----:R-:W-:-:S02]  /*22360*/  MOV R221, R51 ;  /* 0x0000003300dd7202 */ /* 0x002fc40000000f00 */
[----:B------:R1:W3:Y:S02]  /*22370*/  LDSM.16.M88.4 R48, [R140] ;  /* 0x000000008c30783b */ /* 0x0002e40000000200 */
[----:B-1----:R-:W-:Y:S02]  /*22380*/  IMAD.MOV.U32 R140, RZ, RZ, R28 ;  /* 0x000000ffff8c7224 */ /* 0x002fe400078e001c */
[C---:B------:R-:W-:Y:S08]  /*22390*/  HMMA.16816.F32 R28, R20.reuse, R24, R172 ;  /* 0x00000018141c723c */ /* 0x040ff000000018ac */
[C---:B------:R-:W-:Y:S11]  /*223a0*/  HMMA.16816.F32 R172, R20.reuse, R12, R68 ;  /* 0x0000000c14ac723c */ /* 0x040ff60000001844 */
[----:B------:R-:W-:Y:S05]  /*223b0*/  @!UPT UIADD3 URZ, URZ, URZ, URZ ;  /* 0x0000003f3f3ff290 */ /* 0x000fea000fffe03f */
[----:B------:R-:W-:Y:S01]  /*223c0*/  IMAD.MOV.U32 R212, RZ, RZ, R29 ;  /* 0x000000ffffd47224 */ /* 0x000fe200078e001d */
[----:B------:R-:W-:Y:S01]  /*223d0*/  MOV R211, R30 ;  /* 0x0000001e00d37202 */ /* 0x000fe20000000f00 */
[----:B------:R-:W-:Y:S02]  /*223e0*/  IMAD.MOV.U32 R210, RZ, RZ, R31 ;  /* 0x000000ffffd27224 */ /* 0x000fe400078e001f */
[----:B------:R-:W-:Y:S02]  /*223f0*/  IMAD.MOV.U32 R208, RZ, RZ, R28 ;  /* 0x000000ffffd07224 */ /* 0x000fe400078e001c */
[C---:B------:R-:W-:Y:S08]  /*22400*/  HMMA.16816.F32 R28, R20.reuse, R14, R60 ;  /* 0x0000000e141c723c */ /* 0x040ff0000000183c */
[----:B--2---:R-:W-:Y:S01]  /*22410*/  HMMA.16816.F32 R12, R20, R40, R52 ;  /* 0x00000028140c723c */ /* 0x004fe20000001834 */
[----:B------:R-:W-:Y:S01]  /*22420*/  MOV R219, R32 ;  /* 0x0000002000db7202 */ /* 0x000fe20000000f00 */
[----:B------:R-:W-:Y:S01]  /*22430*/  IMAD.MOV.U32 R218, RZ, RZ, R33 ;  /* 0x000000ffffda7224 */ /* 0x000fe200078e0021 */
[----:B------:R-:W-:Y:S01]  /*22440*/  MOV R216, R35 ;  /* 0x0000002300d87202 */ /* 0x000fe20000000f00 */
[----:B------:R-:W-:-:S02]  /*22450*/  IMAD.MOV.U32 R217, RZ, RZ, R34 ;  /* 0x000000ffffd97224 */ /* 0x000fc400078e0022 */
[----:B------:R1:W2:Y:S01]  /*22460*/  LDSM.16.M88.4 R32, [R2] ;  /* 0x000000000220783b */ /* 0x0002a20000000200 */
[----:B------:R-:W-:Y:S01]  /*22470*/  IMAD.MOV.U32 R198, RZ, RZ, R39 ;  /* 0x000000ffffc67224 */ /* 0x000fe200078e0027 */
[----:B------:R-:W-:Y:S01]  /*22480*/  MOV R199, R38 ;  /* 0x0000002600c77202 */ /* 0x000fe20000000f00 */
[----:B------:R-:W-:Y:S01]  /*22490*/  IMAD.MOV.U32 R197, RZ, RZ, R19 ;  /* 0x000000ffffc57224 */ /* 0x000fe200078e0013 */
[----:B------:R-:W-:Y:S01]  /*224a0*/  MOV R241, R18 ;  /* 0x0000001200f17202 */ /* 0x000fe20000000f00 */
[----:B------:R-:W-:Y:S01]  /*224b0*/  IMAD.MOV.U32 R242, RZ, RZ, R11 ;  /* 0x000000fffff27224 */ /* 0x000fe200078e000b */
[----:B------:R-:W-:Y:S01]  /*224c0*/  MOV R237, R10 ;  /* 0x0000000a00ed7202 */ /* 0x000fe20000000f00 */
[----:B------:R-:W-:-:S03]  /*224d0*/  IMAD.MOV.U32 R238, RZ, RZ, R7 ;  /* 0x000000ffffee7224 */ /* 0x000fc600078e0007 */
[----:B------:R-:W-:Y:S02]  /*224e0*/  IMAD.MOV.U32 R39, RZ, RZ, R28 ;  /* 0x000000ffff277224 */ /* 0x000fe400078e001c */
[----:B------:R-:W-:Y:S02]  /*224f0*/  IMAD.MOV.U32 R38, RZ, RZ, R29 ;  /* 0x000000ffff267224 */ /* 0x000fe400078e001d */
[----:B------:R-:W-:-:S04]  /*22500*/  IMAD.MOV.U32 R19, RZ, RZ, R31 ;  /* 0x000000ffff137224 */ /* 0x000fc800078e001f */
[----:B------:R-:W-:Y:S01]  /*22510*/  IMAD.MOV.U32 R18, RZ, RZ, R12 ;  /* 0x000000ffff127224 */ /* 0x000fe200078e000c */
[----:B------:R-:W-:Y:S01]  /*22520*/  MOV R10, R14 ;  /* 0x0000000e000a7202 */ /* 0x000fe20000000f00 */
[----:B------:R-:W-:Y:S01]  /*22530*/  IMAD.MOV.U32 R11, RZ, RZ, R13 ;  /* 0x000000ffff0b7224 */ /* 0x000fe200078e000d */
[----:B-1----:R-:W-:Y:S02]  /*22540*/  MOV R2, R36 ;  /* 0x0000002400027202 */ /* 0x002fe40000000f00 */
[----:B------:R-:W-:Y:S01]  /*22550*/  MOV R36, R30 ;  /* 0x0000001e00247202 */ /* 0x000fe20000000f00 */
[----:B------:R-:W-:Y:S01]  /*22560*/  IMAD.MOV.U32 R7, RZ, RZ, R15 ;  /* 0x000000ffff077224 */ /* 0x000fe200078e000f */
[----:B------:R-:W1:Y:S04]  /*22570*/  LDSM.16.M88.4 R28, [R119] ;  /* 0x00000000771c783b */ /* 0x000e680000000200 */
[----:B------:R-:W1:Y:S01]  /*22580*/  LDSM.16.M88.4 R12, [R116] ;  /* 0x00000000740c783b */ /* 0x000e620000000200 */
[----:B------:R-:W-:Y:S01]  /*22590*/  MOV R226, R196 ;  /* 0x000000c400e27202 */ /* 0x000fe20000000f00 */
[----:B------:R-:W-:Y:S01]  /*225a0*/  HMMA.16816.F32 R128, R20, R26, R128 ;  /* 0x0000001a1480723c */ /* 0x000fe20000001880 */
[----:B------:R-:W-:Y:S01]  /*225b0*/  IMAD.MOV.U32 R227, RZ, RZ, R45 ;  /* 0x000000ffffe37224 */ /* 0x000fe200078e002d */
[----:B----4-:R4:W1:Y:S01]  /*225c0*/  LDSM.16.M88.4 R24, [R117] ;  /* 0x000000007518783b */ /* 0x0108620000000200 */
[----:B------:R-:W-:-:S03]  /*225d0*/  IMAD.MOV.U32 R240, RZ, RZ, R44 ;  /* 0x000000fffff07224 */ /* 0x000fc600078e002c */
[----:B------:R1:W1:Y:S02]  /*225e0*/  LDSM.16.M88.4 R44, [R2] ;  /* 0x00000000022c783b */ /* 0x0002640000000200 */
[C---:B---3--:R-:W-:Y:S02]  /*225f0*/  HMMA.16816.F32 R244, R20.reuse, R48, R112 ;  /* 0x0000003014f4723c */ /* 0x048fe40000001870 */
[----:B------:R3:W-:Y:S06]  /*22600*/  LDSM.16.M88.4 R52, [R226] ;  /* 0x00000000e234783b */ /* 0x0007ec0000000200 */
[----:B------:R-:W-:Y:S01]  /*22610*/  HMMA.16816.F32 R232, R20, R50, R96 ;  /* 0x0000003214e8723c */ /* 0x000fe20000001860 */
[----:B------:R-:W3:Y:S01]  /*22620*/  LDSM.16.M88.4 R48, [R138] ;  /* 0x000000008a30783b */ /* 0x000ee20000000200 */
[----:B------:R-:W-:-:S02]  /*22630*/  IMAD.MOV.U32 R196, RZ, RZ, R197 ;  /* 0x000000ffffc47224 */ /* 0x000fc400078e00c5 */
[----:B------:R-:W-:Y:S01]  /*22640*/  IMAD.MOV.U32 R197, RZ, RZ, R198 ;  /* 0x000000ffffc57224 */ /* 0x000fe200078e00c6 */
[----:B------:R-:W-:Y:S01]  /*22650*/  MOV R198, R199 ;  /* 0x000000c700c67202 */ /* 0x000fe20000000f00 */
[----:B------:R-:W-:Y:S01]  /*22660*/  IMAD.MOV.U32 R199, RZ, RZ, R118 ;  /* 0x000000ffffc77224 */ /* 0x000fe200078e0076 */
[----:B------:R-:W-:Y:S01]  /*22670*/  MOV R236, R4 ;  /* 0x0000000400ec7202 */ /* 0x000fe20000000f00 */
[----:B------:R-:W-:Y:S01]  /*22680*/  IMAD.MOV.U32 R243, RZ, RZ, R3 ;  /* 0x000000fffff37224 */ /* 0x000fe200078e0003 */
[----:B----4-:R-:W-:Y:S01]  /*22690*/  HMMA.16816.F32 R116, R20, R42, R100 ;  /* 0x0000002a1474723c */ /* 0x010fe20000001864 */
[----:B------:R-:W-:Y:S01]  /*226a0*/  IMAD.MOV.U32 R239, RZ, RZ, R5 ;  /* 0x000000ffffef7224 */ /* 0x000fe200078e0005 */
[----:B------:R-:W-:Y:S01]  /*226b0*/  MOV R68, R240 ;  /* 0x000000f000447202 */ /* 0x000fe20000000f00 */
[----:B------:R-:W-:Y:S01]  /*226c0*/  IMAD.MOV.U32 R69, RZ, RZ, R241 ;  /* 0x000000ffff457224 */ /* 0x000fe200078e00f1 */
[----:B------:R-:W-:Y:S01]  /*226d0*/  MOV R70, R242 ;  /* 0x000000f200467202 */ /* 0x000fe20000000f00 */
[----:B------:R-:W-:-:S03]  /*226e0*/  IMAD.MOV.U32 R63, RZ, RZ, R243 ;  /* 0x000000ffff3f7224 */ /* 0x000fc600078e00f3 */
[C---:B--2---:R-:W-:Y:S01]  /*226f0*/  HMMA.16816.F32 R40, R20.reuse, R32, R108 ;  /* 0x000000201428723c */ /* 0x044fe2000000186c */
[----:B------:R-:W-:Y:S01]  /*22700*/  MOV R96, R236 ;  /* 0x000000ec00607202 */ /* 0x000fe20000000f00 */
[----:B------:R-:W-:Y:S01]  /*22710*/  IMAD.MOV.U32 R97, RZ, RZ, R237 ;  /* 0x000000ffff617224 */ /* 0x000fe200078e00ed */
[----:B------:R-:W-:Y:S01]  /*22720*/  MOV R98, R238 ;  /* 0x000000ee00627202 */ /* 0x000fe20000000f00 */
[----:B------:R-:W-:Y:S01]  /*22730*/  IMAD.MOV.U32 R99, RZ, RZ, R239 ;  /* 0x000000ffff637224 */ /* 0x000fe200078e00ef */
[----:B------:R-:W-:Y:S01]  /*22740*/  MOV R100, R215 ;  /* 0x000000d700647202 */ /* 0x000fe20000000f00 */
[----:B------:R-:W-:Y:S01]  /*22750*/  IMAD.MOV.U32 R101, RZ, RZ, R214 ;  /* 0x000000ffff657224 */ /* 0x000fe200078e00d6 */
[----:B------:R-:W-:Y:S01]  /*22760*/  MOV R102, R213 ;  /* 0x000000d500667202 */ /* 0x000fe20000000f00 */
[C---:B------:R-:W-:Y:S01]  /*22770*/  HMMA.16816.F32 R240, R20.reuse, R34, R120 ;  /* 0x0000002214f0723c */ /* 0x040fe20000001878 */
[----:B------:R-:W-:Y:S06]  /*22780*/  LDSM.16.M88.4 R32, [R183] ;  /* 0x00000000b720783b */ /* 0x000fec0000000200 */
[----:B------:R-:W-:Y:S01]  /*22790*/  IMAD.MOV.U32 R120, RZ, RZ, R212 ;  /* 0x000000ffff787224 */ /* 0x000fe200078e00d4 */
[----:B-1----:R-:W-:Y:S01]  /*227a0*/  HMMA.16816.F32 R236, R20, R28, R104 ;  /* 0x0000001c14ec723c */ /* 0x002fe20000001868 */
[----:B------:R-:W-:Y:S01]  /*227b0*/  MOV R121, R211 ;  /* 0x000000d300797202 */ /* 0x000fe20000000f00 */
[----:B------:R-:W-:Y:S01]  /*227c0*/  IMAD.MOV.U32 R122, RZ, RZ, R210 ;  /* 0x000000ffff7a7224 */ /* 0x000fe200078e00d2 */
[----:B------:R-:W-:-:S04]  /*227d0*/  MOV R123, R209 ;  /* 0x000000d1007b7202 */ /* 0x000fc80000000f00 */
[----:B------:R-:W-:Y:S01]  /*227e0*/  IMAD.MOV.U32 R107, RZ, RZ, R208 ;  /* 0x000000ffff6b7224 */ /* 0x000fe200078e00d0 */
[C---:B------:R-:W-:Y:S08]  /*227f0*/  HMMA.16816.F32 R212, R20.reuse, R12, R64 ;  /* 0x0000000c14d4723c */ /* 0x040ff00000001840 */
[C---:B------:R-:W-:Y:S01]  /*22800*/  HMMA.16816.F32 R208, R20.reuse, R14, R56 ;  /* 0x0000000e14d0723c */ /* 0x040fe20000001838 */
[----:B------:R-:W1:Y:S01]  /*22810*/  LDSM.16.M88.4 R12, [R186] ;  /* 0x00000000ba0c783b */ /* 0x000e620000000200 */
[----:B------:R-:W-:Y:S01]  /*22820*/  MOV R60, R231 ;  /* 0x000000e7003c7202 */ /* 0x000fe20000000f00 */
[----:B------:R-:W-:Y:S01]  /*22830*/  IMAD.MOV.U32 R61, RZ, RZ, R230 ;  /* 0x000000ffff3d7224 */ /* 0x000fe200078e00e6 */
[----:B------:R-:W-:Y:S01]  /*22840*/  MOV R62, R229 ;  /* 0x000000e5003e7202 */ /* 0x000fe20000000f00 */
[----:B------:R-:W-:Y:S01]  /*22850*/  IMAD.MOV.U32 R103, RZ, RZ, R228 ;  /* 0x000000ffff677224 */ /* 0x000fe200078e00e4 */
[----:B------:R-:W-:Y:S01]  /*22860*/  MOV R108, R219 ;  /* 0x000000db006c7202 */ /* 0x000fe20000000f00 */
[----:B------:R-:W-:Y:S01]  /*22870*/  IMAD.MOV.U32 R71, RZ, RZ, R227 ;  /* 0x000000ffff477224 */ /* 0x000fe200078e00e3 */
[C---:B------:R-:W-:Y:S01]  /*22880*/  HMMA.16816.F32 R228, R20.reuse, R30, R88 ;  /* 0x0000001e14e4723c */ /* 0x040fe20000001858 */
        /* <DEDUP_REMOVED lines=10> */
[----:B---3--:R-:W-:Y:S01]  /*22930*/  HMMA.16816.F32 R224, R20, R24, R84 ;  /* 0x0000001814e0723c */ /* 0x008fe20000001854 */
[----:B------:R-:W-:-:S07]  /*22940*/  IMAD.MOV.U32 R3, RZ, RZ, R42 ;  /* 0x000000ffff037224 */ /* 0x000fce00078e002a */
[C---:B------:R-:W-:Y:S01]  /*22950*/  HMMA.16816.F32 R112, R20.reuse, R46, R80 ;  /* 0x0000002e1470723c */ /* 0x040fe20000001850 */
[----:B------:R-:W2:Y:S01]  /*22960*/  LDSM.16.M88.4 R40, [R183+0x800] ;  /* 0x00080000b728783b */ /* 0x000ea20000000200 */
[----:B------:R-:W-:Y:S01]  /*22970*/  IMAD.MOV.U32 R105, RZ, RZ, R100 ;  /* 0x000000ffff697224 */ /* 0x000fe200078e0064 */
[----:B------:R-:W-:Y:S02]  /*22980*/  MOV R104, R123 ;  /* 0x0000007b00687202 */ /* 0x000fe40000000f00 */
[----:B------:R-:W-:Y:S03]  /*22990*/  LDSM.16.M88.4 R56, [R183+0x2000] ;  /* 0x00200000b738783b */ /* 0x000fe60000000200 */
[C---:B------:R-:W-:Y:S08]  /*229a0*/  HMMA.16816.F32 R216, R20.reuse, R26, R72 ;  /* 0x0000001a14d8723c */ /* 0x040ff00000001848 */
[C---:B------:R-:W-:Y:S08]  /*229b0*/  HMMA.16816.F32 R24, R20.reuse, R50, R96 ;  /* 0x000000321418723c */ /* 0x040ff00000001860 */
[C---:B------:R-:W-:Y:S08]  /*229c0*/  HMMA.16816.F32 R196, R20.reuse, R44, R76 ;  /* 0x0000002c14c4723c */ /* 0x040ff0000000184c */
[C---:B------:R-:W-:Y:S01]  /*229d0*/  HMMA.16816.F32 R28, R20.reuse, R48, R88 ;  /* 0x00000030141c723c */ /* 0x040fe20000001858 */
[----:B------:R-:W-:Y:S07]  /*229e0*/  LDSM.16.M88.4 R48, [R183+0x1800] ;  /* 0x00180000b730783b */ /* 0x000fee0000000200 */
[C---:B------:R-:W-:Y:S08]  /*229f0*/  HMMA.16816.F32 R80, R20.reuse, R54, R124 ;  /* 0x000000361450723c */ /* 0x040ff0000000187c */
[----:B------:R-:W-:Y:S01]  /*22a00*/  HMMA.16816.F32 R96, R20, R52, R92 ;  /* 0x000000341460723c */ /* 0x000fe2000000185c */
[----:B------:R-:W3:Y:S01]  /*22a10*/  LDSM.16.M88.4 R20, [R183+0x3800] ;  /* 0x00380000b714783b */ /* 0x000ee20000000200 */
        /* <DEDUP_REMOVED lines=8> */
[----:B------:R-:W-:Y:S01]  /*22aa0*/  LDSM.16.M88.4 R44, [R183+0x1000] ;  /* 0x00100000b72c783b */ /* 0x000fe20000000200 */
[C---:B-1----:R-:W-:Y:S03]  /*22ab0*/  HMMA.16816.F32 R60, R12.reuse, R34, R24 ;  /* 0x000000220c3c723c */ /* 0x042fe60000001818 */
[----:B------:R-:W1:Y:S04]  /*22ac0*/  LDSM.16.M88.4 R24, [R183+0x3000] ;  /* 0x00300000b718783b */ /* 0x000e680000000200 */
[----:B------:R-:W-:Y:S01]  /*22ad0*/  MOV R34, R36 ;  /* 0x0000002400227202 */ /* 0x000fe20000000f00 */
[C---:B------:R-:W-:Y:S01]  /*22ae0*/  HMMA.16816.F32 R68, R12.reuse, R32, R28 ;  /* 0x000000200c44723c */ /* 0x040fe2000000181c */
[----:B------:R-:W-:Y:S01]  /*22af0*/  IMAD.MOV.U32 R35, RZ, RZ, R19 ;  /* 0x000000ffff237224 */ /* 0x000fe200078e0013 */
[----:B------:R-:W4:Y:S04]  /*22b00*/  LDSM.16.M88.4 R52, [R183+0x5000] ;  /* 0x00500000b734783b */ /* 0x000f280000000200 */
[----:B------:R-:W-:Y:S01]  /*22b10*/  LDSM.16.M88.4 R28, [R183+0x2800] ;  /* 0x00280000b71c783b */ /* 0x000fe20000000200 */
[----:B------:R-:W-:Y:S01]  /*22b20*/  MOV R32, R39 ;  /* 0x0000002700207202 */ /* 0x000fe20000000f00 */
[----:B------:R-:W-:Y:S01]  /*22b30*/  IMAD.MOV.U32 R33, RZ, RZ, R38 ;  /* 0x000000ffff217224 */ /* 0x000fe200078e0026 */
[C---:B--2---:R-:W-:Y:S08]  /*22b40*/  HMMA.16816.F32 R64, R12.reuse, R40, R176 ;  /* 0x000000280c40723c */ /* 0x044ff000000018b0 */
[C---:B---3--:R-:W-:Y:S08]  /*22b50*/  HMMA.16816.F32 R172, R12.reuse, R20, R172 ;  /* 0x000000140cac723c */ /* 0x048ff000000018ac */
[C---:B------:R-:W-:Y:S01]  /*22b60*/  HMMA.16816.F32 R176, R12.reuse, R22, R32 ;  /* 0x000000160cb0723c */ /* 0x040fe20000001820 */
[----:B------:R-:W2:Y:S01]  /*22b70*/  LDSM.16.M88.4 R20, [R183+0x7800] ;  /* 0x00780000b714783b */ /* 0x000ea20000000200 */
[----:B------:R-:W-:Y:S01]  /*22b80*/  MOV R124, R107 ;  /* 0x0000006b007c7202 */ /* 0x000fe20000000f00 */
[----:B------:R-:W-:Y:S01]  /*22b90*/  IMAD.MOV.U32 R125, RZ, RZ, R120 ;  /* 0x000000ffff7d7224 */ /* 0x000fe200078e0078 */
[----:B------:R-:W-:Y:S01]  /*22ba0*/  MOV R126, R121 ;  /* 0x00000079007e7202 */ /* 0x000fe20000000f00 */
[----:B------:R-:W-:Y:S01]  /*22bb0*/  IMAD.MOV.U32 R127, RZ, RZ, R122 ;  /* 0x000000ffff7f7224 */ /* 0x000fe200078e007a */
[----:B------:R-:W-:Y:S01]  /*22bc0*/  MOV R92, R103 ;  /* 0x00000067005c7202 */ /* 0x000fe20000000f00 */
[----:B------:R-:W-:Y:S01]  /*22bd0*/  IMAD.MOV.U32 R123, RZ, RZ, R133 ;  /* 0x000000ffff7b7224 */ /* 0x000fe200078e0085 */
[C---:B------:R-:W-:Y:S01]  /*22be0*/  HMMA.16816.F32 R72, R12.reuse, R42, R192 ;  /* 0x0000002a0c48723c */ /* 0x040fe200000018c0 */
[----:B------:R-:W-:Y:S04]  /*22bf0*/  LDSM.16.M88.4 R40, [R183+0x4800] ;  /* 0x00480000b728783b */ /* 0x000fe80000000200 */
[----:B------:R-:W-:Y:S03]  /*22c00*/  LDSM.16.M88.4 R32, [R183+0x6000] ;  /* 0x00600000b720783b */ /* 0x000fe60000000200 */
[C---:B-1----:R-:W-:Y:S08]  /*22c10*/  HMMA.16816.F32 R124, R12.reuse, R24, R124 ;  /* 0x000000180c7c723c */ /* 0x042ff0000000187c */
[C---:B------:R-:W-:Y:S01]  /*22c20*/  HMMA.16816.F32 R128, R12.reuse, R26, R128 ;  /* 0x0000001a0c80723c */ /* 0x040fe20000001880 */
[----:B------:R-:W-:Y:S07]  /*22c30*/  LDSM.16.M88.4 R24, [R183+0x7000] ;  /* 0x00700000b718783b */ /* 0x000fee0000000200 */
[C---:B------:R-:W-:Y:S08]  /*22c40*/  HMMA.16816.F32 R88, R12.reuse, R48, R88 ;  /* 0x000000300c58723c */ /* 0x040ff00000001858 */
[C---:B------:R-:W-:Y:S01]  /*22c50*/  HMMA.16816.F32 R92, R12.reuse, R50, R92 ;  /* 0x000000320c5c723c */ /* 0x040fe2000000185c */
[----:B------:R-:W1:Y:S07]  /*22c60*/  LDSM.16.M88.4 R48, [R183+0x5800] ;  /* 0x00580000b730783b */ /* 0x000e6e0000000200 */
[----:B------:R-:W-:Y:S01]  /*22c70*/  HMMA.16816.F32 R84, R12, R46, R204 ;  /* 0x0000002e0c54723c */ /* 0x000fe200000018cc */
[----:B------:R-:W-:-:S06]  /*22c80*/  MOV R120, R140 ;  /* 0x0000008c00787202 */ /* 0x000fcc0000000f00 */
[----:B------:R-:W-:Y:S01]  /*22c90*/  MOV R204, R5 ;  /* 0x0000000500cc7202 */ /* 0x000fe20000000f00 */
[----:B------:R-:W-:Y:S01]  /*22ca0*/  IMAD.MOV.U32 R205, RZ, RZ, R4 ;  /* 0x000000ffffcd7224 */ /* 0x000fe200078e0004 */
[----:B------:R-:W-:Y:S01]  /*22cb0*/  MOV R206, R3 ;  /* 0x0000000300ce7202 */ /* 0x000fe20000000f00 */
[----:B------:R-:W-:Y:S01]  /*22cc0*/  IMAD.MOV.U32 R207, RZ, RZ, R2 ;  /* 0x000000ffffcf7224 */ /* 0x000fe200078e0002 */
[----:B----4-:R-:W-:Y:S01]  /*22cd0*/  HMMA.16816.F32 R240, R12, R54, R240 ;  /* 0x000000360cf0723c */ /* 0x010fe200000018f0 */
[----:B------:R-:W3:Y:S01]  /*22ce0*/  S2R R140, SR_TID.X ;  /* 0x00000000008c7919 */ /* 0x000ee20000002100 */
[----:B------:R-:W-:Y:S01]  /*22cf0*/  IMAD.MOV.U32 R121, RZ, RZ, R139 ;  /* 0x000000ffff797224 */ /* 0x000fe200078e008b */
[----:B------:R-:W-:-:S05]  /*22d00*/  MOV R122, R136 ;  /* 0x00000088007a7202 */ /* 0x000fca0000000f00 */
[C---:B------:R-:W-:Y:S08]  /*22d10*/  HMMA.16816.F32 R204, R12.reuse, R52, R204 ;  /* 0x000000340ccc723c */ /* 0x040ff000000018cc */
[C---:B--2---:R-:W-:Y:S08]  /*22d20*/  HMMA.16816.F32 R52, R12.reuse, R22, R80 ;  /* 0x000000160c34723c */ /* 0x044ff00000001850 */
[C---:B------:R-:W-:Y:S01]  /*22d30*/  HMMA.16816.F32 R76, R12.reuse, R44, R200 ;  /* 0x0000002c0c4c723c */ /* 0x040fe200000018c8 */
[----:B------:R-:W2:Y:S07]  /*22d40*/  LDSM.16.M88.4 R44, [R183+0x4000] ;  /* 0x00400000b72c783b */ /* 0x000eae0000000200 */
[C---:B------:R-:W-:Y:S08]  /*22d50*/  HMMA.16816.F32 R108, R12.reuse, R28, R108 ;  /* 0x0000001c0c6c723c */ /* 0x040ff0000000186c */
[----:B------:R-:W-:Y:S01]  /*22d60*/  HMMA.16816.F32 R120, R12, R30, R120 ;  /* 0x0000001e0c78723c */ /* 0x000fe20000001878 */
[----:B------:R-:W4:Y:S01]  /*22d70*/  LDSM.16.M88.4 R28, [R183+0x6800] ;  /* 0x00680000b71c783b */ /* 0x000f220000000200 */
[----:B------:R-:W-:-:S02]  /*22d80*/  FMUL.FTZ R3, R68, R0 ;  /* 0x0000000044037220 */ /* 0x000fc40000410000 */
[----:B------:R-:W-:-:S04]  /*22d90*/  IMAD.MOV.U32 R195, RZ, RZ, R7 ;  /* 0x000000ffffc37224 */ /* 0x000fc800078e0007 */
[C---:B-1----:R-:W-:Y:S01]  /*22da0*/  HMMA.16816.F32 R236, R12.reuse, R48, R236 ;  /* 0x000000300cec723c */ /* 0x042fe200000018ec */
[----:B------:R1:W1:Y:S01]  /*22db0*/  MUFU.TANH R7, R3 ;  /* 0x0000000300077308 */ /* 0x0002620000002400 */
[----:B------:R-:W-:Y:S01]  /*22dc0*/  MOV R106, R101 ;  /* 0x00000065006a7202 */ /* 0x000fe20000000f00 */
[----:B------:R-:W-:Y:S02]  /*22dd0*/  IMAD.MOV.U32 R107, RZ, RZ, R102 ;  /* 0x000000ffff6b7224 */ /* 0x000fe400078e0066 */
[----:B------:R-:W-:Y:S01]  /*22de0*/  IMAD.MOV.U32 R103, RZ, RZ, R221 ;  /* 0x000000ffff677224 */ /* 0x000fe200078e00dd */
[----:B------:R-:W-:Y:S02]  /*22df0*/  MOV R192, R18 ;  /* 0x0000001200c07202 */ /* 0x000fe40000000f00 */
[----:B------:R-:W-:Y:S01]  /*22e00*/  HMMA.16816.F32 R200, R12, R40, R244 ;  /* 0x000000280cc8723c */ /* 0x000fe200000018f4 */
[----:B------:R-:W-:Y:S01]  /*22e10*/  IMAD.MOV.U32 R193, RZ, RZ, R11 ;  /* 0x000000ffffc17224 */ /* 0x000fe200078e000b */
[----:B------:R-:W-:Y:S01]  /*22e20*/  MOV R194, R10 ;  /* 0x0000000a00c27202 */ /* 0x000fe20000000f00 */
[----:B------:R-:W-:-:S05]  /*22e30*/  DEPBAR.LE SB0, 0x0 ;  /* 0x000080000000791a */ /* 0x000fca0000000000 */
[----:B------:R-:W-:Y:S01]  /*22e40*/  HMMA.16816.F32 R40, R12, R42, R232 ;  /* 0x0000002a0c28723c */ /* 0x000fe200000018e8 */
[----:B-1----:R-:W-:-:S07]  /*22e50*/  FMUL.FTZ R3, R69, R0 ;  /* 0x0000000045037220 */ /* 0x002fce0000410000 */
[----:B------:R-:W-:Y:S01]  /*22e60*/  HMMA.16816.F32 R232, R12, R26, R112 ;  /* 0x0000001a0ce8723c */ /* 0x000fe20000001870 */
[----:B------:R-:W-:-:S06]  /*22e70*/  IMAD.MOV.U32 R49, RZ, RZ, R54 ;  /* 0x000000ffff317224 */ /* 0x000fcc00078e0036 */
[----:B---3--:R-:W-:Y:S02]  /*22e80*/  IMAD.SHL.U32 R115, R140, 0x2, RZ ;  /* 0x000000028c737824 */ /* 0x008fe400078e00ff */
[----:B------:R-:W-:Y:S02]  /*22e90*/  IMAD.MOV.U32 R140, RZ, RZ, R52 ;  /* 0x000000ffff8c7224 */ /* 0x000fe400078e0034 */
[----:B------:R1:W-:Y:S01]  /*22ea0*/  MUFU.TANH R52, R3 ;  /* 0x0000000300347308 */ /* 0x0003e20000002400 */
[----:B------:R-:W-:Y:S01]  /*22eb0*/  IMAD.MOV.U32 R101, RZ, RZ, R249 ;  /* 0x000000ffff657224 */ /* 0x000fe200078e00f9 */
[----:B------:R-:W-:Y:S01]  /*22ec0*/  MOV R102, R248 ;  /* 0x000000f800667202 */ /* 0x000fe20000000f00 */
[----:B------:R-:W-:Y:S01]  /*22ed0*/  HMMA.16816.F32 R244, R12, R20, R96 ;  /* 0x000000140cf4723c */ /* 0x000fe20000001860 */
[----:B-1----:R-:W-:-:S04]  /*22ee0*/  FMUL.FTZ R3, R70, R0 ;  /* 0x0000000046037220 */ /* 0x002fc80000410000 */
[----:B------:R1:W-:Y:S03]  /*22ef0*/  MUFU.TANH R54, R3 ;  /* 0x0000000300367308 */ /* 0x0003e60000002400 */
[----:B------:R-:W-:Y:S01]  /*22f00*/  HMMA.16816.F32 R100, R12, R56, R100 ;  /* 0x000000380c64723c */ /* 0x000fe20000001864 */
[----:B-1----:R-:W-:-:S04]  /*22f10*/  FMUL.FTZ R3, R71, R0 ;  /* 0x0000000047037220 */ /* 0x002fc80000410000 */
[----:B------:R1:W-:Y:S03]  /*22f20*/  MUFU.TANH R36, R3 ;  /* 0x0000000300247308 */ /* 0x0003e60000002400 */
[----:B--2---:R-:W-:Y:S01]  /*22f30*/  HMMA.16816.F32 R192, R12, R44, R192 ;  /* 0x0000002c0cc0723c */ /* 0x004fe200000018c0 */
[----:B-1----:R-:W-:-:S04]  /*22f40*/  FMUL.FTZ R3, R60, R0 ;  /* 0x000000003c037220 */ /* 0x002fc80000410000 */
[----:B------:R1:W-:Y:S03]  /*22f50*/  MUFU.TANH R21, R3 ;  /* 0x0000000300157308 */ /* 0x0003e60000002400 */
[----:B------:R-:W-:Y:S01]  /*22f60*/  HMMA.16816.F32 R104, R12, R58, R104 ;  /* 0x0000003a0c68723c */ /* 0x000fe20000001868 */
[----:B-1----:R-:W-:-:S04]  /*22f70*/  FMUL.FTZ R3, R61, R0 ;  /* 0x000000003d037220 */ /* 0x002fc80000410000 */
[----:B------:R1:W-:Y:S03]  /*22f80*/  MUFU.TANH R57, R3 ;  /* 0x0000000300397308 */ /* 0x0003e60000002400 */
[C---:B------:R-:W-:Y:S08]  /*22f90*/  HMMA.16816.F32 R44, R12.reuse, R46, R116 ;  /* 0x0000002e0c2c723c */ /* 0x040ff00000001874 */
[----:B------:R-:W-:Y:S01]  /*22fa0*/  HMMA.16816.F32 R228, R12, R50, R228 ;  /* 0x000000320ce4723c */ /* 0x000fe200000018e4 */
[----:B-1----:R-:W-:-:S07]  /*22fb0*/  FMUL.FTZ R3, R62, R0 ;  /* 0x000000003e037220 */ /* 0x002fce0000410000 */
[C---:B------:R-:W-:Y:S08]  /*22fc0*/  HMMA.16816.F32 R224, R12.reuse, R32, R224 ;  /* 0x000000200ce0723c */ /* 0x040ff000000018e0 */
[C---:B------:R-:W-:Y:S08]  /*22fd0*/  HMMA.16816.F32 R216, R12.reuse, R34, R216 ;  /* 0x000000220cd8723c */ /* 0x040ff000000018d8 */
[C---:B----4-:R-:W-:Y:S08]  /*22fe0*/  HMMA.16816.F32 R212, R12.reuse, R28, R212 ;  /* 0x0000001c0cd4723c */ /* 0x050ff000000018d4 */
[C---:B------:R-:W-:Y:S08]  /*22ff0*/  HMMA.16816.F32 R208, R12.reuse, R30, R208 ;  /* 0x0000001e0cd0723c */ /* 0x040ff000000018d0 */
[----:B------:R-:W-:Y:S01]  /*23000*/  HMMA.16816.F32 R196, R12, R24, R196 ;  /* 0x000000180cc4723c */ /* 0x000fe200000018c4 */
[----:B------:R1:W-:Y:S01]  /*23010*/  MUFU.TANH R12, R3 ;  /* 0x00000003000c7308 */ /* 0x0003e20000002400 */
[----:B------:R-:W-:Y:S01]  /*23020*/  MOV R2, R53 ;  /* 0x0000003500027202 */ /* 0x000fe20000000f00 */
[----:B-1----:R-:W-:-:S06]  /*23030*/  FMUL.FTZ R3, R63, R0 ;  /* 0x000000003f037220 */ /* 0x002fcc0000410000 */
[----:B------:R1:W-:Y:S02]  /*23040*/  MUFU.TANH R51, R3 ;  /* 0x0000000300337308 */ /* 0x0003e40000002400 */
        /* <DEDUP_REMOVED lines=41> */
[----:B------:R1:W3:Y:S02]  /*232e0*/  MUFU.TANH R48, R3 ;  /* 0x0000000300307308 */ /* 0x0002e40000002400 */
[----:B-1----:R-:W-:-:S06]  /*232f0*/  FMUL.FTZ R3, R92, R0 ;  /* 0x000000005c037220 */ /* 0x002fcc0000410000 */
[----:B------:R1:W-:Y:S01]  /*23300*/  MUFU.TANH R90, R3 ;  /* 0x00000003005a7308 */ /* 0x0003e20000002400 */
[----:B--2---:R-:W-:Y:S01]  /*23310*/  MOV R92, R15 ;  /* 0x0000000f005c7202 */ /* 0x004fe20000000f00 */
        /* <DEDUP_REMOVED lines=39> */
[----:B------:R1:W4:Y:S02]  /*23590*/  MUFU.TANH R65, R3 ;  /* 0x0000000300417308 */ /* 0x0003240000002400 */
[----:B-1----:R-:W-:-:S06]  /*235a0*/  FMUL.FTZ R3, R124, R0 ;  /* 0x000000007c037220 */ /* 0x002fcc0000410000 */
[----:B------:R1:W-:Y:S02]  /*235b0*/  MUFU.TANH R79, R3 ;  /* 0x00000003004f7308 */ /* 0x0003e40000002400 */
[----:B-1----:R-:W-:-:S06]  /*235c0*/  FMUL.FTZ R3, R125, R0 ;  /* 0x000000007d037220 */ /* 0x002fcc0000410000 */
[----:B------:R1:W1:Y:S01]  /*235d0*/  MUFU.TANH R71, R3 ;  /* 0x0000000300477308 */ /* 0x0002620000002400 */
[----:B------:R-:W-:Y:S01]  /*235e0*/  MOV R139, R37 ;  /* 0x00000025008b7202 */ /* 0x000fe20000000f00 */
        /* <DEDUP_REMOVED lines=51> */
[----:B------:R1:W-:Y:S01]  /*23920*/  MUFU.TANH R173, R3 ;  /* 0x0000000300ad7308 */ /* 0x0003e20000002400 */
[----:B------:R-:W-:Y:S01]  /*23930*/  IMAD.MOV.U32 R200, RZ, RZ, R52 ;  /* 0x000000ffffc87224 */ /* 0x000fe200078e0034 */
[----:B------:R-:W-:Y:S01]  /*23940*/  MOV R52, R58 ;  /* 0x0000003a00347202 */ /* 0x000fe20000000f00 */
        /* <DEDUP_REMOVED lines=13> */
[----:B-1----:R-:W-:Y:S02]  /*23a20*/  FMUL.FTZ R3, R204, R0 ;  /* 0x00000000cc037220 */ /* 0x002fe40000410000 */
[----:B--2---:R-:W-:Y:S01]  /*23a30*/  IMAD.MOV.U32 R204, RZ, RZ, R95 ;  /* 0x000000ffffcc7224 */ /* 0x004fe200078e005f */
[----:B------:R-:W-:Y:S01]  /*23a40*/  MOV R95, R94 ;  /* 0x0000005e005f7202 */ /* 0x000fe20000000f00 */
[----:B------:R-:W-:Y:S01]  /*23a50*/  IMAD.MOV.U32 R94, RZ, RZ, R93 ;  /* 0x000000ffff5e7224 */ /* 0x000fe200078e005d */
[----:B------:R-:W-:Y:S01]  /*23a60*/  MOV R93, R92 ;  /* 0x0000005c005d7202 */ /* 0x000fe20000000f00 */
[----:B------:R-:W-:Y:S01]  /*23a70*/  IMAD.MOV.U32 R92, RZ, RZ, R91 ;  /* 0x000000ffff5c7224 */ /* 0x000fe200078e005b */
[----:B------:R-:W-:Y:S01]  /*23a80*/  MOV R91, R72 ;  /* 0x00000048005b7202 */ /* 0x000fe20000000f00 */
[----:B------:R-:W-:-:S02]  /*23a90*/  IMAD.MOV.U32 R72, RZ, RZ, R54 ;  /* 0x000000ffff487224 */ /* 0x000fc400078e0036 */
        /* <DEDUP_REMOVED lines=13> */
[----:B-1----:R-:W-:Y:S01]  /*23b70*/  FMUL.FTZ R3, R242, R0 ;  /* 0x00000000f2037220 */ /* 0x002fe20000410000 */
[----:B------:R-:W-:-:S04]  /*23b80*/  MOV R242, R51 ;  /* 0x0000003300f27202 */ /* 0x000fc80000000f00 */
[----:B------:R1:W-:Y:S01]  /*23b90*/  MUFU.TANH R51, R3 ;  /* 0x0000000300337308 */ /* 0x0003e20000002400 */
[----:B------:R-:W2:Y:S01]  /*23ba0*/  S2R R116, SR_TID.X ;  /* 0x0000000000747919 */ /* 0x000ea20000002100 */
[----:B------:R-:W-:Y:S02]  /*23bb0*/  IMAD.MOV.U32 R240, RZ, RZ, R57 ;  /* 0x000000fffff07224 */ /* 0x000fe400078e0039 */
[-C--:B-1----:R-:W-:Y:S02]  /*23bc0*/  FMUL.FTZ R3, R236, R0.reuse ;  /* 0x00000000ec037220 */ /* 0x082fe40000410000 */
[----:B------:R-:W-:Y:S02]  /*23bd0*/  IMAD.MOV.U32 R236, RZ, RZ, R53 ;  /* 0x000000ffffec7224 */ /* 0x000fe400078e0035 */
[----:B------:R1:W-:Y:S02]  /*23be0*/  MUFU.TANH R53, R3 ;  /* 0x0000000300357308 */ /* 0x0003e40000002400 */
[----:B-1----:R-:W-:-:S06]  /*23bf0*/  FMUL.FTZ R3, R238, R0 ;  /* 0x00000000ee037220 */ /* 0x002fcc0000410000 */
[----:B------:R1:W-:Y:S02]  /*23c00*/  MUFU.TANH R52, R3 ;  /* 0x0000000300347308 */ /* 0x0003e40000002400 */
[----:B-1----:R-:W-:-:S06]  /*23c10*/  FMUL.FTZ R3, R228, R0 ;  /* 0x00000000e4037220 */ /* 0x002fcc0000410000 */
[----:B------:R1:W-:Y:S01]  /*23c20*/  MUFU.TANH R57, R3 ;  /* 0x0000000300397308 */ /* 0x0003e20000002400 */
[----:B------:R-:W-:Y:S02]  /*23c30*/  IMAD.MOV.U32 R201, RZ, RZ, R91 ;  /* 0x000000ffffc97224 */ /* 0x000fe400078e005b */
[----:B------:R-:W-:Y:S02]  /*23c40*/  IMAD.MOV.U32 R91, RZ, RZ, R60 ;  /* 0x000000ffff5b7224 */ /* 0x000fe400078e003c */
[----:B-1----:R-:W-:Y:S01]  /*23c50*/  FMUL.FTZ R3, R230, R0 ;  /* 0x00000000e6037220 */ /* 0x002fe20000410000 */
[----:B------:R-:W-:-:S03]  /*23c60*/  MOV R230, R59 ;  /* 0x0000003b00e67202 */ /* 0x000fc60000000f00 */
[----:B------:R1:W-:Y:S02]  /*23c70*/  MUFU.TANH R59, R3 ;  /* 0x00000003003b7308 */ /* 0x0003e40000002400 */
[----:B-1----:R-:W-:Y:S02]  /*23c80*/  FMUL.FTZ R3, R224, R0 ;  /* 0x00000000e0037220 */ /* 0x002fe40000410000 */
[----:B------:R-:W-:-:S04]  /*23c90*/  IMAD.MOV.U32 R224, RZ, RZ, R61 ;  /* 0x000000ffffe07224 */ /* 0x000fc800078e003d */
[----:B------:R1:W-:Y:S01]  /*23ca0*/  MUFU.TANH R61, R3 ;  /* 0x00000003003d7308 */ /* 0x0003e20000002400 */
[----:B--2---:R-:W-:Y:S01]  /*23cb0*/  SHF.L.U32 R116, R116, 0x1, RZ ;  /* 0x0000000174747819 */ /* 0x004fe200000006ff */
[----:B-1----:R-:W-:-:S06]  /*23cc0*/  FMUL.FTZ R3, R226, R0 ;  /* 0x00000000e2037220 */ /* 0x002fcc0000410000 */
[----:B------:R1:W-:Y:S01]  /*23cd0*/  MUFU.TANH R60, R3 ;  /* 0x00000003003c7308 */ /* 0x0003e20000002400 */
[----:B------:R-:W-:Y:S01]  /*23ce0*/  IMAD.SHL.U32 R56, R9, 0x100, RZ ;  /* 0x0000010009387824 */ /* 0x000fe200078e00ff */
[----:B------:R-:W-:Y:S01]  /*23cf0*/  LOP3.LUT R116, R116, 0x6, RZ, 0xc0, !PT ;  /* 0x0000000674747812 */ /* 0x000fe200078ec0ff */
[----:B-1----:R-:W-:Y:S01]  /*23d00*/  FMUL.FTZ R3, R216, R0 ;  /* 0x00000000d8037220 */ /* 0x002fe20000410000 */
[----:B------:R-:W-:-:S04]  /*23d10*/  MOV R216, R63 ;  /* 0x0000003f00d87202 */ /* 0x000fc80000000f00 */
[----:B------:R1:W-:Y:S01]  /*23d20*/  MUFU.TANH R63, R3 ;  /* 0x00000003003f7308 */ /* 0x0003e20000002400 */
[----:B------:R-:W-:Y:S02]  /*23d30*/  MOV R226, R67 ;  /* 0x0000004300e27202 */ /* 0x000fe40000000f00 */
[--C-:B------:R-:W-:Y:S01]  /*23d40*/  LOP3.LUT R5, R56, 0x8, R116.reuse, 0xfe, !PT ;  /* 0x0000000838057812 */ /* 0x100fe200078efe74 */
[-C--:B-1----:R-:W-:Y:S02]  /*23d50*/  FMUL.FTZ R3, R218, R0.reuse ;  /* 0x00000000da037220 */ /* 0x082fe40000410000 */
[----:B----4-:R-:W-:Y:S02]  /*23d60*/  IMAD.MOV.U32 R218, RZ, RZ, R65 ;  /* 0x000000ffffda7224 */ /* 0x010fe400078e0041 */
[----:B------:R1:W-:Y:S01]  /*23d70*/  MUFU.TANH R65, R3 ;  /* 0x0000000300417308 */ /* 0x0003e20000002400 */
[----:B------:R-:W-:Y:S01]  /*23d80*/  LOP3.LUT R4, R56, 0x10, R116, 0xfe, !PT ;  /* 0x0000001038047812 */ /* 0x000fe200078efe74 */
[----:B-1----:R-:W-:-:S06]  /*23d90*/  FMUL.FTZ R3, R212, R0 ;  /* 0x00000000d4037220 */ /* 0x002fcc0000410000 */
[----:B------:R1:W-:Y:S01]  /*23da0*/  MUFU.TANH R67, R3 ;  /* 0x0000000300437308 */ /* 0x0003e20000002400 */
[----:B------:R-:W-:-:S07]  /*23db0*/  MOV R212, R66 ;  /* 0x0000004200d47202 */ /* 0x000fce0000000f00 */
[----:B------:R-:W2:Y:S01]  /*23dc0*/  I2F R221, R5 ;  /* 0x0000000500dd7306 */ /* 0x000ea20000201400 */
[----:B-1----:R-:W-:-:S07]  /*23dd0*/  FMUL.FTZ R3, R214, R0 ;  /* 0x00000000d6037220 */ /* 0x002fce0000410000 */
[----:B------:R1:W-:Y:S01]  /*23de0*/  MUFU.TANH R66, R3 ;  /* 0x0000000300427308 */ /* 0x0003e20000002400 */
[----:B------:R-:W-:Y:S01]  /*23df0*/  LOP3.LUT R10, R56, 0x18, R116, 0xfe, !PT ;  /* 0x00000018380a7812 */ /* 0x000fe200078efe74 */
[----:B------:R-:W-:-:S06]  /*23e00*/  IMAD.MOV.U32 R214, RZ, RZ, R71 ;  /* 0x000000ffffd67224 */ /* 0x000fcc00078e0047 */
[----:B------:R-:W3:Y:S01]  /*23e10*/  I2F R136, R4 ;  /* 0x0000000400887306 */ /* 0x000ee20000201400 */
[----:B-1----:R-:W-:Y:S01]  /*23e20*/  FMUL.FTZ R3, R208, R0 ;  /* 0x00000000d0037220 */ /* 0x002fe20000410000 */
[----:B------:R-:W-:-:S06]  /*23e30*/  MOV R208, R70 ;  /* 0x0000004600d07202 */ /* 0x000fcc0000000f00 */
[----:B------:R1:W-:Y:S01]  /*23e40*/  MUFU.TANH R70, R3 ;  /* 0x0000000300467308 */ /* 0x0003e20000002400 */
[----:B------:R-:W-:Y:S02]  /*23e50*/  LOP3.LUT R11, R56, 0x20, R116, 0xfe, !PT ;  /* 0x00000020380b7812 */ /* 0x000fe400078efe74 */
[----:B------:R-:W-:-:S05]  /*23e60*/  MOV R203, R72 ;  /* 0x0000004800cb7202 */ /* 0x000fca0000000f00 */
[----:B------:R-:W4:Y:S01]  /*23e70*/  I2F R133, R10 ;  /* 0x0000000a00857306 */ /* 0x000f220000201400 */
[----:B-1----:R-:W-:-:S07]  /*23e80*/  FMUL.FTZ R3, R210, R0 ;  /* 0x00000000d2037220 */ /* 0x002fce0000410000 */
[----:B------:R1:W-:Y:S01]  /*23e90*/  MUFU.TANH R71, R3 ;  /* 0x0000000300477308 */ /* 0x0003e20000002400 */
[-C--:B------:R-:W-:Y:S02]  /*23ea0*/  ISETP.GE.AND P3, PT, R5, R8.reuse, PT ;  /* 0x000000080500720c */ /* 0x080fe40003f66270 */
[C---:B------:R-:W-:Y:S02]  /*23eb0*/  ISETP.GE.AND P5, PT, R4.reuse, R8, PT ;  /* 0x000000080400720c */ /* 0x040fe40003fa6270 */
[----:B------:R-:W-:Y:S01]  /*23ec0*/  ISETP.GE.AND P6, PT, R4, R6, PT ;  /* 0x000000060400720c */ /* 0x000fe20003fc6270 */
[----:B--2---:R-:W-:Y:S02]  /*23ed0*/  FFMA.FTZ R4, R132, R221, R12 ;  /* 0x000000dd84047223 */ /* 0x004fe4000001000c */
[----:B------:R-:W2:Y:S01]  /*23ee0*/  I2F R119, R11 ;  /* 0x0000000b00777306 */ /* 0x000ea20000201400 */
[----:B-1----:R-:W-:-:S07]  /*23ef0*/  FMUL.FTZ R3, R196, R0 ;  /* 0x00000000c4037220 */ /* 0x002fce0000410000 */
[----:B------:R1:W-:Y:S01]  /*23f00*/  MUFU.TANH R72, R3 ;  /* 0x0000000300487308 */ /* 0x0003e20000002400 */
[C-C-:B------:R-:W-:Y:S02]  /*23f10*/  LOP3.LUT R18, R56.reuse, 0x28, R116.reuse, 0xfe, !PT ;  /* 0x0000002838127812 */ /* 0x140fe400078efe74 */
[----:B------:R-:W-:Y:S02]  /*23f20*/  LOP3.LUT R32, R56, 0x30, R116, 0xfe, !PT ;  /* 0x0000003038207812 */ /* 0x000fe400078efe74 */
[----:B------:R-:W-:-:S03]  /*23f30*/  MOV R193, R94 ;  /* 0x0000005e00c17202 */ /* 0x000fc60000000f00 */
[----:B------:R-:W2:Y:S01]  /*23f40*/  I2F R33, R18 ;  /* 0x0000001200217306 */ /* 0x000ea20000201400 */
[----:B-1----:R-:W-:Y:S01]  /*23f50*/  FFMA.FTZ R3, R132, R221, R21 ;  /* 0x000000dd84037223 */ /* 0x002fe20000010015 */
[----:B------:R-:W-:-:S04]  /*23f60*/  MOV R221, R91 ;  /* 0x0000005b00dd7202 */ /* 0x000fc80000000f00 */
[----:B------:R-:W-:Y:S01]  /*23f70*/  FSEL R91, R3, -INF , !P3 ;  /* 0xff800000035b7808 */ /* 0x000fe20005800000 */
[----:B---3--:R-:W-:Y:S01]  /*23f80*/  FFMA.FTZ R3, R132, R136, R114 ;  /* 0x0000008884037223 */ /* 0x008fe20000010072 */
[----:B------:R-:W-:Y:S01]  /*23f90*/  ISETP.GE.AND P4, PT, R10, R8, PT ;  /* 0x000000080a00720c */ /* 0x000fe20003f86270 */
[----:B------:R-:W1:Y:S03]  /*23fa0*/  I2F R117, R32 ;  /* 0x0000002000757306 */ /* 0x000e660000201400 */
[----:B------:R-:W-:Y:S01]  /*23fb0*/  FSEL R94, R3, -INF , !P5 ;  /* 0xff800000035e7808 */ /* 0x000fe20006800000 */
[----:B----4-:R-:W-:Y:S01]  /*23fc0*/  FFMA.FTZ R3, R132, R133, R113 ;  /* 0x0000008584037223 */ /* 0x010fe20000010071 */
[----:B------:R-:W-:Y:S01]  /*23fd0*/  ISETP.GE.AND P1, PT, R5, R6, PT ;  /* 0x000000060500720c */ /* 0x000fe20003f26270 */
[----:B------:R-:W-:Y:S01]  /*23fe0*/  IMAD.MOV.U32 R192, RZ, RZ, R95 ;  /* 0x000000ffffc07224 */ /* 0x000fe200078e005f */
[----:B------:R-:W-:Y:S01]  /*23ff0*/  LOP3.LUT R34, R56, 0x38, R116, 0xfe, !PT ;  /* 0x0000003838227812 */ /* 0x000fe200078efe74 */
[----:B------:R-:W-:Y:S01]  /*24000*/  IMAD.MOV.U32 R114, RZ, RZ, R89 ;  /* 0x000000ffff727224 */ /* 0x000fe200078e0059 */
[----:B------:R-:W-:Y:S01]  /*24010*/  FSEL R95, R3, -INF , !P4 ;  /* 0xff800000035f7808 */ /* 0x000fe20006000000 */
[----:B--2---:R-:W-:Y:S01]  /*24020*/  FFMA.FTZ R3, R132, R119, R31 ;  /* 0x0000007784037223 */ /* 0x004fe2000001001f */
[----:B------:R-:W-:Y:S01]  /*24030*/  FSEL R89, R4, -INF , !P1 ;  /* 0xff80000004597808 */ /* 0x000fe20004800000 */
[----:B------:R-:W-:Y:S01]  /*24040*/  FFMA.FTZ R5, R132, R136, R30 ;  /* 0x0000008884057223 */ /* 0x000fe2000001001e */
[----:B------:R-:W-:Y:S01]  /*24050*/  ISETP.GE.AND P1, PT, R11, R8, PT ;  /* 0x000000080b00720c */ /* 0x000fe20003f26270 */
[----:B------:R-:W2:Y:S01]  /*24060*/  I2F R37, R34 ;  /* 0x0000002200257306 */ /* 0x000ea20000201400 */
[----:B------:R-:W-:-:S02]  /*24070*/  LOP3.LUT R35, R56, 0x40, R116, 0xfe, !PT ;  /* 0x0000004038237812 */ /* 0x000fc400078efe74 */
[----:B------:R-:W-:Y:S02]  /*24080*/  MOV R228, R100 ;  /* 0x0000006400e47202 */ /* 0x000fe40000000f00 */
[----:B------:R-:W-:Y:S02]  /*24090*/  MOV R202, R92 ;  /* 0x0000005c00ca7202 */ /* 0x000fe40000000f00 */
[----:B------:R-:W-:Y:S01]  /*240a0*/  FSEL R100, R3, -INF , !P1 ;  /* 0xff80000003647808 */ /* 0x000fe20004800000 */
[C---:B------:R-:W-:Y:S01]  /*240b0*/  FFMA.FTZ R3, R132.reuse, R33, R99 ;  /* 0x0000002184037223 */ /* 0x040fe20000010063 */
[----:B------:R-:W-:Y:S01]  /*240c0*/  FSEL R92, R5, -INF , !P6 ;  /* 0xff800000055c7808 */ /* 0x000fe20007000000 */
[----:B------:R-:W-:Y:S01]  /*240d0*/  FFMA.FTZ R4, R132, R133, R29 ;  /* 0x0000008584047223 */ /* 0x000fe2000001001d */
[----:B------:R-:W-:Y:S01]  /*240e0*/  ISETP.GE.AND P6, PT, R18, R8, PT ;  /* 0x000000081200720c */ /* 0x000fe20003fc6270 */
[----:B------:R-:W3:Y:S01]  /*240f0*/  I2F R39, R35 ;  /* 0x0000002300277306 */ /* 0x000ee20000201400 */
[----:B------:R-:W-:Y:S01]  /*24100*/  ISETP.GE.AND P3, PT, R10, R6, PT ;  /* 0x000000060a00720c */ /* 0x000fe20003f66270 */
[----:B------:R-:W-:Y:S01]  /*24110*/  IMAD.MOV.U32 R195, RZ, RZ, R93 ;  /* 0x000000ffffc37224 */ /* 0x000fe200078e005d */
[----:B------:R-:W-:-:S02]  /*24120*/  LOP3.LUT R28, R56, 0x48, R116, 0xfe, !PT ;  /* 0x00000048381c7812 */ /* 0x000fc400078efe74 */
[----:B------:R-:W-:Y:S02]  /*24130*/  MOV R238, R101 ;  /* 0x0000006500ee7202 */ /* 0x000fe40000000f00 */
[----:B------:R-:W-:Y:S01]  /*24140*/  FSEL R101, R3, -INF , !P6 ;  /* 0xff80000003657808 */ /* 0x000fe20007000000 */
[C---:B-1----:R-:W-:Y:S01]  /*24150*/  FFMA.FTZ R3, R132.reuse, R117, R98 ;  /* 0x0000007584037223 */ /* 0x042fe20000010062 */
[----:B------:R-:W-:Y:S01]  /*24160*/  LOP3.LUT R115, R115, 0x6, RZ, 0xc0, !PT ;  /* 0x0000000673737812 */ /* 0x000fe200078ec0ff */
[----:B------:R-:W-:Y:S01]  /*24170*/  FFMA.FTZ R5, R132, R119, R14 ;  /* 0x0000007784057223 */ /* 0x000fe2000001000e */
[----:B------:R-:W-:Y:S01]  /*24180*/  FSEL R93, R4, -INF , !P3 ;  /* 0xff800000045d7808 */ /* 0x000fe20005800000 */
[----:B------:R-:W1:Y:S01]  /*24190*/  I2F R116, R28 ;  /* 0x0000001c00747306 */ /* 0x000e620000201400 */
[----:B------:R-:W-:Y:S02]  /*241a0*/  ISETP.GE.AND P3, PT, R32, R8, PT ;  /* 0x000000082000720c */ /* 0x000fe40003f66270 */
[----:B------:R-:W-:-:S02]  /*241b0*/  ISETP.GE.AND P5, PT, R11, R6, PT ;  /* 0x000000060b00720c */ /* 0x000fc40003fa6270 */
[----:B------:R-:W-:Y:S02]  /*241c0*/  LOP3.LUT R24, R56, 0x50, R115, 0xfe, !PT ;  /* 0x0000005038187812 */ /* 0x000fe400078efe73 */
[----:B------:R-:W-:Y:S01]  /*241d0*/  FSEL R103, R3, -INF , !P3 ;  /* 0xff80000003677808 */ /* 0x000fe20005800000 */
[C---:B--2---:R-:W-:Y:S01]  /*241e0*/  FFMA.FTZ R3, R132.reuse, R37, R90 ;  /* 0x0000002584037223 */ /* 0x044fe2000001005a */
[----:B------:R-:W-:Y:S01]  /*241f0*/  FSEL R99, R5, -INF , !P5 ;  /* 0xff80000005637808 */ /* 0x000fe20006800000 */
[----:B------:R-:W-:Y:S01]  /*24200*/  FFMA.FTZ R4, R132, R33, R13 ;  /* 0x0000002184047223 */ /* 0x000fe2000001000d */
[----:B------:R-:W-:Y:S01]  /*24210*/  ISETP.GE.AND P5, PT, R34, R8, PT ;  /* 0x000000082200720c */ /* 0x000fe20003fa6270 */
[----:B------:R-:W2:Y:S01]  /*24220*/  I2F R112, R24 ;  /* 0x0000001800707306 */ /* 0x000ea20000201400 */
[----:B------:R-:W-:Y:S01]  /*24230*/  ISETP.GE.AND P4, PT, R18, R6, PT ;  /* 0x000000061200720c */ /* 0x000fe20003f86270 */
[----:B------:R-:W-:Y:S01]  /*24240*/  IMAD.MOV.U32 R196, RZ, RZ, R7 ;  /* 0x000000ffffc47224 */ /* 0x000fe200078e0007 */
[----:B------:R-:W-:Y:S01]  /*24250*/  LOP3.LUT R19, R56, 0x58, R115, 0xfe, !PT ;  /* 0x0000005838137812 */ /* 0x000fe200078efe73 */
[----:B------:R-:W-:Y:S01]  /*24260*/  FFMA.FTZ R5, R132, R117, R97 ;  /* 0x0000007584057223 */ /* 0x000fe20000010061 */
[----:B------:R-:W-:-:S02]  /*24270*/  MOV R207, R9 ;  /* 0x0000000900cf7202 */ /* 0x000fc40000000f00 */
[----:B------:R-:W-:Y:S01]  /*24280*/  FSEL R105, R3, -INF , !P5 ;  /* 0xff80000003697808 */ /* 0x000fe20006800000 */
[----:B---3--:R-:W-:Y:S01]  /*24290*/  FFMA.FTZ R3, R132, R39, R88 ;  /* 0x0000002784037223 */ /* 0x008fe20000010058 */
[C-C-:B------:R-:W-:Y:S02]  /*242a0*/  LOP3.LUT R25, R56.reuse, 0x60, R115.reuse, 0xfe, !PT ;  /* 0x0000006038197812 */ /* 0x140fe400078efe73 */
[C-C-:B------:R-:W-:Y:S02]  /*242b0*/  LOP3.LUT R22, R56.reuse, 0x68, R115.reuse, 0xfe, !PT ;  /* 0x0000006838167812 */ /* 0x140fe400078efe73 */
[C-C-:B------:R-:W-:Y:S02]  /*242c0*/  LOP3.LUT R26, R56.reuse, 0x70, R115.reuse, 0xfe, !PT ;  /* 0x00000070381a7812 */ /* 0x140fe400078efe73 */
[C-C-:B------:R-:W-:Y:S02]  /*242d0*/  LOP3.LUT R7, R56.reuse, 0x78, R115.reuse, 0xfe, !PT ;  /* 0x0000007838077812 */ /* 0x140fe400078efe73 */
[----:B------:R-:W-:-:S02]  /*242e0*/  LOP3.LUT R9, R56, 0x80, R115, 0xfe, !PT ;  /* 0x0000008038097812 */ /* 0x000fc400078efe73 */
[C-C-:B------:R-:W-:Y:S02]  /*242f0*/  LOP3.LUT R12, R56.reuse, 0x88, R115.reuse, 0xfe, !PT ;  /* 0x00000088380c7812 */ /* 0x140fe400078efe73 */
[----:B------:R-:W-:Y:S02]  /*24300*/  LOP3.LUT R11, R56, 0x90, R115, 0xfe, !PT ;  /* 0x00000090380b7812 */ /* 0x000fe400078efe73 */
[----:B------:R-:W-:Y:S01]  /*24310*/  FSEL R97, R4, -INF , !P4 ;  /* 0xff80000004617808 */ /* 0x000fe20006000000 */
[----:B------:R-:W3:Y:S01]  /*24320*/  S2R R115, SR_TID.X ;  /* 0x0000000000737919 */ /* 0x000ee20000002100 */
[----:B------:R-:W-:Y:S01]  /*24330*/  ISETP.GE.AND P4, PT, R35, R8, PT ;  /* 0x000000082300720c */ /* 0x000fe20003f86270 */
[----:B------:R-:W4:Y:S01]  /*24340*/  I2F R96, R19 ;  /* 0x0000001300607306 */ /* 0x000f220000201400 */
[----:B------:R-:W-:Y:S02]  /*24350*/  ISETP.GE.AND P1, PT, R32, R6, PT ;  /* 0x000000062000720c */ /* 0x000fe40003f26270 */
[----:B------:R-:W-:Y:S01]  /*24360*/  FSEL R111, R3, -INF , !P4 ;  /* 0xff800000036f7808 */ /* 0x000fe20006000000 */
[C---:B-1----:R-:W-:Y:S01]  /*24370*/  FFMA.FTZ R3, R132.reuse, R116, R87 ;  /* 0x0000007484037223 */ /* 0x042fe20000010057 */
[----:B------:R-:W-:Y:S01]  /*24380*/  FSEL R98, R5, -INF , !P1 ;  /* 0xff80000005627808 */ /* 0x000fe20004800000 */
[----:B------:R-:W-:Y:S01]  /*24390*/  FFMA.FTZ R4, R132, R37, R15 ;  /* 0x0000002584047223 */ /* 0x000fe2000001000f */
[----:B------:R-:W-:Y:S01]  /*243a0*/  ISETP.GE.AND P1, PT, R28, R8, PT ;  /* 0x000000081c00720c */ /* 0x000fe20003f26270 */
[----:B------:R-:W1:Y:S01]  /*243b0*/  I2F R27, R25 ;  /* 0x00000019001b7306 */ /* 0x000e620000201400 */
[----:B------:R-:W-:Y:S01]  /*243c0*/  ISETP.GE.AND P6, PT, R34, R6, PT ;  /* 0x000000062200720c */ /* 0x000fe20003fc6270 */
[----:B------:R-:W-:Y:S01]  /*243d0*/  IMAD.MOV.U32 R241, RZ, RZ, R102 ;  /* 0x000000fffff17224 */ /* 0x000fe200078e0066 */
[----:B------:R-:W-:Y:S01]  /*243e0*/  FSEL R113, R3, -INF , !P1 ;  /* 0xff80000003717808 */ /* 0x000fe20004800000 */
[----:B--2---:R-:W-:Y:S01]  /*243f0*/  FFMA.FTZ R3, R132, R112, R85 ;  /* 0x0000007084037223 */ /* 0x004fe20000010055 */
[----:B------:R-:W-:Y:S01]  /*24400*/  FSEL R102, R4, -INF , !P6 ;  /* 0xff80000004667808 */ /* 0x000fe20007000000 */
[----:B------:R-:W-:Y:S01]  /*24410*/  FFMA.FTZ R5, R132, R39, R23 ;  /* 0x0000002784057223 */ /* 0x000fe20000010017 */
[----:B------:R-:W-:Y:S01]  /*24420*/  ISETP.GE.AND P6, PT, R24, R8, PT ;  /* 0x000000081800720c */ /* 0x000fe20003fc6270 */
[----:B------:R-:W2:Y:S01]  /*24430*/  I2F R80, R22 ;  /* 0x0000001600507306 */ /* 0x000ea20000201400 */
[----:B------:R-:W-:Y:S01]  /*24440*/  ISETP.GE.AND P3, PT, R35, R6, PT ;  /* 0x000000062300720c */ /* 0x000fe20003f66270 */
[----:B------:R-:W-:Y:S01]  /*24450*/  FFMA.FTZ R4, R132, R116, R86 ;  /* 0x0000007484047223 */ /* 0x000fe20000010056 */
[----:B------:R-:W-:Y:S01]  /*24460*/  FSEL R120, R3, -INF , !P6 ;  /* 0xff80000003787808 */ /* 0x000fe20007000000 */
[----:B------:R-:W-:Y:S01]  /*24470*/  IMAD.MOV.U32 R210, RZ, RZ, R20 ;  /* 0x000000ffffd27224 */ /* 0x000fe200078e0014 */
[----:B------:R-:W-:Y:S01]  /*24480*/  ISETP.GE.AND P5, PT, R28, R6, PT ;  /* 0x000000061c00720c */ /* 0x000fe20003fa6270 */
[----:B----4-:R-:W-:Y:S01]  /*24490*/  FFMA.FTZ R3, R132, R96, R83 ;  /* 0x0000006084037223 */ /* 0x010fe20000010053 */
[----:B------:R-:W-:Y:S01]  /*244a0*/  FSEL R108, R5, -INF , !P3 ;  /* 0xff800000056c7808 */ /* 0x000fe20005800000 */
[----:B------:R-:W4:Y:S01]  /*244b0*/  I2F R20, R7 ;  /* 0x0000000700147306 */ /* 0x000f220000201400 */
[----:B------:R-:W-:-:S02]  /*244c0*/  ISETP.GE.AND P3, PT, R19, R8, PT ;  /* 0x000000081300720c */ /* 0x000fc40003f66270 */
[----:B------:R-:W-:Y:S01]  /*244d0*/  FSEL R109, R4, -INF , !P5 ;  /* 0xff800000046d7808 */ /* 0x000fe20006800000 */
[----:B------:R-:W-:Y:S01]  /*244e0*/  FFMA.FTZ R4, R132, R96, R82 ;  /* 0x0000006084047223 */ /* 0x000fe20000010052 */
[----:B------:R-:W-:-:S03]  /*244f0*/  FSEL R121, R3, -INF , !P3 ;  /* 0xff80000003797808 */ /* 0x000fc60005800000 */
[----:B------:R-:W4:Y:S01]  /*24500*/  I2F R81, R26 ;  /* 0x0000001a00517306 */ /* 0x000f220000201400 */
[----:B------:R-:W-:Y:S01]  /*24510*/  ISETP.GE.AND P1, PT, R19, R6, PT ;  /* 0x000000061300720c */ /* 0x000fe20003f26270 */
[C---:B------:R-:W-:Y:S01]  /*24520*/  FFMA.FTZ R5, R132.reuse, R112, R84 ;  /* 0x0000007084057223 */ /* 0x040fe20000010054 */
[----:B---3--:R-:W-:Y:S01]  /*24530*/  SHF.L.U32 R133, R115, 0x1, RZ ;  /* 0x0000000173857819 */ /* 0x008fe200000006ff */
[----:B-1----:R-:W-:Y:S01]  /*24540*/  FFMA.FTZ R3, R132, R27, R79 ;  /* 0x0000001b84037223 */ /* 0x002fe2000001004f */
[----:B------:R-:W-:Y:S02]  /*24550*/  ISETP.GE.AND P4, PT, R24, R6, PT ;  /* 0x000000061800720c */ /* 0x000fe40003f86270 */
[----:B------:R-:W-:Y:S01]  /*24560*/  ISETP.GE.AND P5, PT, R25, R8, PT ;  /* 0x000000081900720c */ /* 0x000fe20003fa6270 */
[----:B------:R-:W1:Y:S01]  /*24570*/  I2F R30, R12 ;  /* 0x0000000c001e7306 */ /* 0x000e620000201400 */
[----:B------:R-:W-:Y:S01]  /*24580*/  FSEL R117, R4, -INF , !P1 ;  /* 0xff80000004757808 */ /* 0x000fe20004800000 */
[----:B--2---:R-:W-:Y:S01]  /*24590*/  FFMA.FTZ R4, R132, R80, R76 ;  /* 0x0000005084047223 */ /* 0x004fe2000001004c */
[----:B------:R-:W-:-:S02]  /*245a0*/  LOP3.LUT R133, R133, 0x6, RZ, 0xc0, !PT ;  /* 0x0000000685857812 */ /* 0x000fc400078ec0ff */
[----:B------:R-:W-:Y:S01]  /*245b0*/  FSEL R115, R5, -INF , !P4 ;  /* 0xff80000005737808 */ /* 0x000fe20006000000 */
[C---:B------:R-:W-:Y:S01]  /*245c0*/  FFMA.FTZ R5, R132.reuse, R27, R78 ;  /* 0x0000001b84057223 */ /* 0x040fe2000001004e */
[----:B------:R-:W-:Y:S01]  /*245d0*/  FSEL R128, R3, -INF , !P5 ;  /* 0xff80000003807808 */ /* 0x000fe20006800000 */
[----:B------:R-:W-:Y:S01]  /*245e0*/  FFMA.FTZ R3, R132, R80, R77 ;  /* 0x0000005084037223 */ /* 0x000fe2000001004d */
[CC--:B------:R-:W-:Y:S01]  /*245f0*/  ISETP.GE.AND P3, PT, R22.reuse, R6.reuse, PT ;  /* 0x000000061600720c */ /* 0x0c0fe20003f66270 */
[----:B------:R-:W2:Y:S01]  /*24600*/  I2F R21, R9 ;  /* 0x0000000900157306 */ /* 0x000ea20000201400 */
[----:B------:R-:W-:Y:S02]  /*24610*/  ISETP.GE.AND P6, PT, R25, R6, PT ;  /* 0x000000061900720c */ /* 0x000fe40003fc6270 */
[----:B------:R-:W-:Y:S02]  /*24620*/  ISETP.GE.AND P4, PT, R22, R8, PT ;  /* 0x000000081600720c */ /* 0x000fe40003f86270 */
[----:B------:R-:W-:-:S02]  /*24630*/  LOP3.LUT R10, R56, 0x98, R133, 0xfe, !PT ;  /* 0x00000098380a7812 */ /* 0x000fc400078efe85 */
[----:B------:R-:W-:Y:S01]  /*24640*/  FSEL R126, R4, -INF , !P3 ;  /* 0xff800000047e7808 */ /* 0x000fe20005800000 */
[C---:B----4-:R-:W-:Y:S01]  /*24650*/  FFMA.FTZ R4, R132.reuse, R20, R69 ;  /* 0x0000001484047223 */ /* 0x050fe20000010045 */
[----:B------:R-:W-:Y:S01]  /*24660*/  FSEL R124, R5, -INF , !P6 ;  /* 0xff800000057c7808 */ /* 0x000fe20007000000 */
[CC--:B------:R-:W-:Y:S01]  /*24670*/  FFMA.FTZ R5, R132.reuse, R81.reuse, R74 ;  /* 0x0000005184057223 */ /* 0x0c0fe2000001004a */
[----:B------:R-:W-:Y:S01]  /*24680*/  FSEL R129, R3, -INF , !P4 ;  /* 0xff80000003817808 */ /* 0x000fe20006000000 */
[----:B------:R-:W-:Y:S01]  /*24690*/  FFMA.FTZ R3, R132, R81, R75 ;  /* 0x0000005184037223 */ /* 0x000fe2000001004b */
[----:B------:R-:W-:Y:S01]  /*246a0*/  ISETP.GE.AND P4, PT, R7, R6, PT ;  /* 0x000000060700720c */ /* 0x000fe20003f86270 */
[----:B------:R-:W3:Y:S01]  /*246b0*/  I2F R31, R10 ;  /* 0x0000000a001f7306 */ /* 0x000ee20000201400 */
[C---:B------:R-:W-:Y:S02]  /*246c0*/  ISETP.GE.AND P1, PT, R26.reuse, R8, PT ;  /* 0x000000081a00720c */ /* 0x040fe40003f26270 */
[----:B------:R-:W-:-:S02]  /*246d0*/  ISETP.GE.AND P5, PT, R26, R6, PT ;  /* 0x000000061a00720c */ /* 0x000fc40003fa6270 */
[----:B------:R-:W-:Y:S01]  /*246e0*/  FSEL R172, R4, -INF , !P4 ;  /* 0xff80000004ac7808 */ /* 0x000fe20006000000 */
[C---:B-1----:R-:W-:Y:S01]  /*246f0*/  FFMA.FTZ R4, R132.reuse, R30, R64 ;  /* 0x0000001e84047223 */ /* 0x042fe20000010040 */
[----:B------:R-:W-:Y:S01]  /*24700*/  FSEL R174, R3, -INF , !P1 ;  /* 0xff80000003ae7808 */ /* 0x000fe20004800000 */
[----:B------:R-:W-:Y:S01]  /*24710*/  FFMA.FTZ R3, R132, R20, R73 ;  /* 0x0000001484037223 */ /* 0x000fe20000010049 */
[----:B------:R-:W-:Y:S02]  /*24720*/  FSEL R136, R5, -INF , !P5 ;  /* 0xff80000005887808 */ /* 0x000fe40006800000 */
[-C--:B------:R-:W-:Y:S01]  /*24730*/  ISETP.GE.AND P5, PT, R12, R8.reuse, PT ;  /* 0x000000080c00720c */ /* 0x080fe20003fa6270 */
[----:B------:R-:W1:Y:S01]  /*24740*/  I2F R29, R11 ;  /* 0x0000000b001d7306 */ /* 0x000e620000201400 */
[----:B------:R-:W-:Y:S02]  /*24750*/  ISETP.GE.AND P6, PT, R7, R8, PT ;  /* 0x000000080700720c */ /* 0x000fe40003fc6270 */
[----:B------:R-:W-:-:S02]  /*24760*/  LOP3.LUT R13, R56, 0xa8, R133, 0xfe, !PT ;  /* 0x000000a8380d7812 */ /* 0x000fc400078efe85 */
[----:B------:R-:W-:Y:S02]  /*24770*/  MOV R75, R196 ;  /* 0x000000c4004b7202 */ /* 0x000fe40000000f00 */
[----:B------:R-:W-:Y:S01]  /*24780*/  FSEL R196, R4, -INF , !P5 ;  /* 0xff80000004c47808 */ /* 0x000fe20006800000 */
[C---:B------:R-:W-:Y:S01]  /*24790*/  FFMA.FTZ R4, R132.reuse, R30, R38 ;  /* 0x0000001e84047223 */ /* 0x040fe20000010026 */
[----:B------:R-:W-:Y:S01]  /*247a0*/  FSEL R175, R3, -INF , !P6 ;  /* 0xff80000003af7808 */ /* 0x000fe20007000000 */
[----:B--2---:R-:W-:Y:S01]  /*247b0*/  FFMA.FTZ R5, R132, R21, R49 ;  /* 0x0000001584057223 */ /* 0x004fe20000010031 */
[-C--:B------:R-:W-:Y:S01]  /*247c0*/  ISETP.GE.AND P6, PT, R12, R6.reuse, PT ;  /* 0x000000060c00720c */ /* 0x080fe20003fc6270 */
[----:B------:R-:W2:Y:S01]  /*247d0*/  I2F R34, R13 ;  /* 0x0000000d00227306 */ /* 0x000ea20000201400 */
[----:B------:R-:W-:Y:S02]  /*247e0*/  ISETP.GE.AND P1, PT, R9, R6, PT ;  /* 0x000000060900720c */ /* 0x000fe40003f26270 */
[----:B------:R-:W-:Y:S01]  /*247f0*/  MOV R79, R195 ;  /* 0x000000c3004f7202 */ /* 0x000fe20000000f00 */
[----:B------:R-:W-:Y:S01]  /*24800*/  IMAD.MOV.U32 R195, RZ, RZ, R192 ;  /* 0x000000ffffc37224 */ /* 0x000fe200078e00c0 */
[----:B------:R-:W-:-:S02]  /*24810*/  LOP3.LUT R14, R56, 0xa0, R133, 0xfe, !PT ;  /* 0x000000a0380e7812 */ /* 0x000fc400078efe85 */
[----:B------:R-:W-:Y:S02]  /*24820*/  MOV R116, R204 ;  /* 0x000000cc00747202 */ /* 0x000fe40000000f00 */
[----:B------:R-:W-:Y:S02]  /*24830*/  MOV R204, R179 ;  /* 0x000000b300cc7202 */ /* 0x000fe40000000f00 */
[----:B------:R-:W-:Y:S01]  /*24840*/  FSEL R192, R4, -INF , !P6 ;  /* 0xff80000004c07808 */ /* 0x000fe20007000000 */
[----:B---3--:R-:W-:Y:S01]  /*24850*/  FFMA.FTZ R4, R132, R31, R58 ;  /* 0x0000001f84047223 */ /* 0x008fe2000001003a */
[----:B------:R-:W-:Y:S01]  /*24860*/  FSEL R179, R5, -INF , !P1 ;  /* 0xff80000005b37808 */ /* 0x000fe20004800000 */
[----:B------:R-:W3:Y:S01]  /*24870*/  I2F R33, R14 ;  /* 0x0000000e00217306 */ /* 0x000ee20000201400 */
[-C--:B------:R-:W-:Y:S01]  /*24880*/  ISETP.GE.AND P1, PT, R10, R8.reuse, PT ;  /* 0x000000080a00720c */ /* 0x080fe20003f26270 */
[----:B------:R-:W-:Y:S01]  /*24890*/  FFMA.FTZ R3, R132, R21, R68 ;  /* 0x0000001584037223 */ /* 0x000fe20000010044 */
[----:B------:R-:W-:Y:S01]  /*248a0*/  ISETP.GE.AND P3, PT, R9, R8, PT ;  /* 0x000000080900720c */ /* 0x000fe20003f66270 */
[----:B------:R-:W-:Y:S01]  /*248b0*/  IMAD.MOV.U32 R83, RZ, RZ, R205 ;  /* 0x000000ffff537224 */ /* 0x000fe200078e00cd */
[----:B------:R-:W-:Y:S01]  /*248c0*/  MOV R96, R241 ;  /* 0x000000f100607202 */ /* 0x000fe20000000f00 */
[----:B------:R-:W-:Y:S01]  /*248d0*/  IMAD.MOV.U32 R205, RZ, RZ, R200 ;  /* 0x000000ffffcd7224 */ /* 0x000fe200078e00c8 */
[C-C-:B------:R-:W-:Y:S01]  /*248e0*/  LOP3.LUT R18, R56.reuse, 0xb0, R133.reuse, 0xfe, !PT ;  /* 0x000000b038127812 */ /* 0x140fe200078efe85 */
[----:B------:R-:W-:Y:S01]  /*248f0*/  IMAD.MOV.U32 R241, RZ, RZ, R204 ;  /* 0x000000fffff17224 */ /* 0x000fe200078e00cc */
[----:B------:R-:W-:Y:S01]  /*24900*/  LOP3.LUT R15, R56, 0xb8, R133, 0xfe, !PT ;  /* 0x000000b8380f7812 */ /* 0x000fe200078efe85 */
[----:B------:R-:W-:Y:S01]  /*24910*/  IMAD.MOV.U32 R200, RZ, RZ, R140 ;  /* 0x000000ffffc87224 */ /* 0x000fe200078e008c */
[----:B------:R-:W-:Y:S01]  /*24920*/  FSEL R204, R4, -INF , !P1 ;  /* 0xff80000004cc7808 */ /* 0x000fe20004800000 */
[C---:B------:R-:W-:Y:S01]  /*24930*/  FFMA.FTZ R4, R132.reuse, R31, R55 ;  /* 0x0000001f84047223 */ /* 0x040fe20000010037 */
[----:B------:R-:W-:Y:S01]  /*24940*/  FSEL R194, R3, -INF , !P3 ;  /* 0xff80000003c27808 */ /* 0x000fe20005800000 */
[-C--:B-1----:R-:W-:Y:S01]  /*24950*/  FFMA.FTZ R7, R132, R29.reuse, R48 ;  /* 0x0000001d84077223 */ /* 0x082fe20000010030 */
[-C--:B------:R-:W-:Y:S01]  /*24960*/  ISETP.GE.AND P5, PT, R10, R6.reuse, PT ;  /* 0x000000060a00720c */ /* 0x080fe20003fa6270 */
[----:B------:R-:W1:Y:S01]  /*24970*/  I2F R37, R18 ;  /* 0x0000001200257306 */ /* 0x000e620000201400 */
[----:B------:R-:W-:Y:S01]  /*24980*/  ISETP.GE.AND P3, PT, R11, R6, PT ;  /* 0x000000060b00720c */ /* 0x000fe20003f66270 */
[----:B------:R-:W-:Y:S01]  /*24990*/  FFMA.FTZ R5, R132, R29, R62 ;  /* 0x0000001d84057223 */ /* 0x000fe2000001003e */
[----:B------:R-:W-:Y:S01]  /*249a0*/  MOV R62, R240 ;  /* 0x000000f0003e7202 */ /* 0x000fe20000000f00 */
[----:B------:R-:W-:Y:S01]  /*249b0*/  FMUL.FTZ R10, R198, R0 ;  /* 0x00000000c60a7220 */ /* 0x000fe20000410000 */
[----:B------:R-:W-:-:S02]  /*249c0*/  LOP3.LUT R23, R56, 0xc0, R133, 0xfe, !PT ;  /* 0x000000c038177812 */ /* 0x000fc400078efe85 */
[----:B------:R-:W-:Y:S01]  /*249d0*/  ISETP.GE.AND P4, PT, R11, R8, PT ;  /* 0x000000080b00720c */ /* 0x000fe20003f86270 */
[----:B------:R-:W4:Y:S01]  /*249e0*/  I2F R39, R15 ;  /* 0x0000000f00277306 */ /* 0x000f220000201400 */
[----:B------:R-:W-:Y:S01]  /*249f0*/  MOV R240, R200 ;  /* 0x000000c800f07202 */ /* 0x000fe20000000f00 */
[----:B------:R-:W-:Y:S01]  /*24a00*/  IMAD.MOV.U32 R78, RZ, RZ, R202 ;  /* 0x000000ffff4e7224 */ /* 0x000fe200078e00ca */
[----:B------:R-:W-:Y:S01]  /*24a10*/  FSEL R200, R4, -INF , !P5 ;  /* 0xff80000004c87808 */ /* 0x000fe20006800000 */
[----:B--2---:R-:W-:Y:S01]  /*24a20*/  FFMA.FTZ R4, R132, R34, R47 ;  /* 0x0000002284047223 */ /* 0x004fe2000001002f */
[----:B------:R-:W-:Y:S02]  /*24a30*/  FSEL R198, R7, -INF , !P3 ;  /* 0xff80000007c67808 */ /* 0x000fe40005800000 */
[----:B------:R-:W-:Y:S01]  /*24a40*/  MOV R80, R212 ;  /* 0x000000d400507202 */ /* 0x000fe20000000f00 */
[----:B------:R-:W2:Y:S01]  /*24a50*/  I2F R40, R23 ;  /* 0x0000001700287306 */ /* 0x000ea20000201400 */
[----:B------:R-:W-:-:S02]  /*24a60*/  ISETP.GE.AND P3, PT, R13, R8, PT ;  /* 0x000000080d00720c */ /* 0x000fc40003f66270 */
[----:B------:R-:W-:Y:S02]  /*24a70*/  LOP3.LUT R19, R56, 0xc8, R133, 0xfe, !PT ;  /* 0x000000c838137812 */ /* 0x000fe400078efe85 */
[----:B------:R-:W-:Y:S01]  /*24a80*/  ISETP.GE.AND P6, PT, R14, R8, PT ;  /* 0x000000080e00720c */ /* 0x000fe20003fc6270 */
[----:B------:R-:W-:Y:S01]  /*24a90*/  IMAD.MOV.U32 R112, RZ, RZ, R210 ;  /* 0x000000ffff707224 */ /* 0x000fe200078e00d2 */
[----:B------:R-:W-:Y:S01]  /*24aa0*/  FSEL R202, R5, -INF , !P4 ;  /* 0xff80000005ca7808 */ /* 0x000fe20006000000 */
[----:B------:R1:W-:Y:S01]  /*24ab0*/  MUFU.TANH R48, R10 ;  /* 0x0000000a00307308 */ /* 0x0003e20000002400 */
[----:B------:R-:W-:Y:S01]  /*24ac0*/  FSEL R212, R4, -INF , !P3 ;  /* 0xff80000004d47808 */ /* 0x000fe20005800000 */
[CC--:B---3--:R-:W-:Y:S01]  /*24ad0*/  FFMA.FTZ R5, R132.reuse, R33.reuse, R54 ;  /* 0x0000002184057223 */ /* 0x0c8fe20000010036 */
[----:B------:R-:W-:Y:S01]  /*24ae0*/  ISETP.GE.AND P1, PT, R13, R6, PT ;  /* 0x000000060d00720c */ /* 0x000fe20003f26270 */
[----:B------:R-:W-:Y:S01]  /*24af0*/  FFMA.FTZ R4, R132, R34, R51 ;  /* 0x0000002284047223 */ /* 0x000fe20000010033 */
[----:B------:R-:W-:Y:S01]  /*24b00*/  ISETP.GE.AND P4, PT, R14, R6, PT ;  /* 0x000000060e00720c */ /* 0x000fe20003f86270 */
[----:B------:R-:W-:Y:S01]  /*24b10*/  FFMA.FTZ R7, R132, R33, R50 ;  /* 0x0000002184077223 */ /* 0x000fe20000010032 */
[C---:B------:R-:W-:Y:S01]  /*24b20*/  LOP3.LUT R25, R56.reuse, 0xd0, R133, 0xfe, !PT ;  /* 0x000000d038197812 */ /* 0x040fe200078efe85 */
[----:B------:R-:W3:Y:S01]  /*24b30*/  I2F R41, R19 ;  /* 0x0000001300297306 */ /* 0x000ee20000201400 */
[----:B------:R-:W-:Y:S01]  /*24b40*/  MOV R85, R208 ;  /* 0x000000d000557202 */ /* 0x000fe20000000f00 */
[----:B------:R-:W-:Y:S01]  /*24b50*/  IMAD.MOV.U32 R88, RZ, RZ, R221 ;  /* 0x000000ffff587224 */ /* 0x000fe200078e00dd */
[----:B------:R-:W-:Y:S01]  /*24b60*/  MOV R58, R205 ;  /* 0x000000cd003a7202 */ /* 0x000fe20000000f00 */
[----:B------:R-:W-:Y:S01]  /*24b70*/  IMAD.MOV.U32 R90, RZ, RZ, R218 ;  /* 0x000000ffff5a7224 */ /* 0x000fe200078e00da */
[C-C-:B------:R-:W-:Y:S01]  /*24b80*/  LOP3.LUT R28, R56.reuse, 0xe0, R133.reuse, 0xfe, !PT ;  /* 0x000000e0381c7812 */ /* 0x140fe200078efe85 */
[----:B------:R-:W-:Y:S01]  /*24b90*/  IMAD.MOV.U32 R119, RZ, RZ, R214 ;  /* 0x000000ffff777224 */ /* 0x000fe200078e00d6 */
[----:B------:R-:W-:Y:S01]  /*24ba0*/  LOP3.LUT R9, R56, 0xf0, R133, 0xfe, !PT ;  /* 0x000000f038097812 */ /* 0x000fe200078efe85 */
[----:B-1----:R-:W-:Y:S01]  /*24bb0*/  FMUL.FTZ R10, R232, R0 ;  /* 0x00000000e80a7220 */ /* 0x002fe20000410000 */
[----:B------:R-:W-:Y:S01]  /*24bc0*/  FSEL R210, R5, -INF , !P6 ;  /* 0xff80000005d27808 */ /* 0x000fe20007000000 */
[----:B------:R-:W-:Y:S01]  /*24bd0*/  FFMA.FTZ R5, R132, R37, R53 ;  /* 0x0000002584057223 */ /* 0x000fe20000010035 */
[----:B------:R-:W-:Y:S01]  /*24be0*/  FSEL R208, R4, -INF , !P1 ;  /* 0xff80000004d07808 */ /* 0x000fe20004800000 */
[----:B------:R1:W-:Y:S01]  /*24bf0*/  MUFU.TANH R29, R10 ;  /* 0x0000000a001d7308 */ /* 0x0003e20000002400 */
[----:B------:R-:W-:Y:S01]  /*24c00*/  FSEL R205, R7, -INF , !P4 ;  /* 0xff80000007cd7808 */ /* 0x000fe20006000000 */
[----:B----4-:R-:W-:Y:S01]  /*24c10*/  FFMA.FTZ R4, R132, R39, R57 ;  /* 0x0000002784047223 */ /* 0x010fe20000010039 */
[-C--:B------:R-:W-:Y:S01]  /*24c20*/  ISETP.GE.AND P5, PT, R18, R8.reuse, PT ;  /* 0x000000081200720c */ /* 0x080fe20003fa6270 */
[----:B------:R-:W-:Y:S01]  /*24c30*/  FFMA.FTZ R7, R132, R37, R52 ;  /* 0x0000002584077223 */ /* 0x000fe20000010034 */
[----:B------:R-:W-:-:S02]  /*24c40*/  ISETP.GE.AND P4, PT, R15, R8, PT ;  /* 0x000000080f00720c */ /* 0x000fc40003f86270 */
[----:B------:R-:W-:Y:S01]  /*24c50*/  MOV R82, R216 ;  /* 0x000000d800527202 */ /* 0x000fe20000000f00 */
[----:B------:R-:W4:Y:S01]  /*24c60*/  I2F R42, R25 ;  /* 0x00000019002a7306 */ /* 0x000f220000201400 */
[----:B------:R-:W-:Y:S02]  /*24c70*/  ISETP.GE.AND P6, PT, R18, R6, PT ;  /* 0x000000061200720c */ /* 0x000fe40003fc6270 */
[----:B------:R-:W-:Y:S02]  /*24c80*/  MOV R86, R228 ;  /* 0x000000e400567202 */ /* 0x000fe40000000f00 */
[----:B------:R-:W-:Y:S01]  /*24c90*/  MOV R84, R224 ;  /* 0x000000e000547202 */ /* 0x000fe20000000f00 */
[----:B------:R-:W-:Y:S01]  /*24ca0*/  IMAD.MOV.U32 R81, RZ, RZ, R230 ;  /* 0x000000ffff517224 */ /* 0x000fe200078e00e6 */
[----:B------:R-:W-:Y:S01]  /*24cb0*/  MOV R69, R236 ;  /* 0x000000ec00457202 */ /* 0x000fe20000000f00 */
[----:B-1----:R-:W-:Y:S01]  /*24cc0*/  FMUL.FTZ R10, R234, R0 ;  /* 0x00000000ea0a7220 */ /* 0x002fe20000410000 */
[----:B------:R-:W-:Y:S01]  /*24cd0*/  FSEL R218, R5, -INF , !P5 ;  /* 0xff80000005da7808 */ /* 0x000fe20006800000 */
[----:B------:R-:W-:Y:S01]  /*24ce0*/  IMAD.MOV.U32 R74, RZ, RZ, R226 ;  /* 0x000000ffff4a7224 */ /* 0x000fe200078e00e2 */
[----:B------:R-:W-:Y:S01]  /*24cf0*/  LOP3.LUT R24, R56, 0xd8, R133, 0xfe, !PT ;  /* 0x000000d838187812 */ /* 0x000fe200078efe85 */
[----:B------:R1:W-:Y:S01]  /*24d00*/  MUFU.TANH R47, R10 ;  /* 0x0000000a002f7308 */ /* 0x0003e20000002400 */
[----:B------:R-:W-:Y:S01]  /*24d10*/  FSEL R221, R4, -INF , !P4 ;  /* 0xff80000004dd7808 */ /* 0x000fe20006000000 */
[C---:B------:R-:W-:Y:S01]  /*24d20*/  FFMA.FTZ R4, R132.reuse, R39, R59 ;  /* 0x0000002784047223 */ /* 0x040fe2000001003b */
[----:B------:R-:W-:Y:S01]  /*24d30*/  FSEL R214, R7, -INF , !P6 ;  /* 0xff80000007d67808 */ /* 0x000fe20007000000 */
[C---:B--2---:R-:W-:Y:S01]  /*24d40*/  FFMA.FTZ R5, R132.reuse, R40, R61 ;  /* 0x0000002884057223 */ /* 0x044fe2000001003d */
[----:B------:R-:W-:Y:S01]  /*24d50*/  ISETP.GE.AND P3, PT, R15, R6, PT ;  /* 0x000000060f00720c */ /* 0x000fe20003f66270 */
[----:B------:R-:W-:Y:S01]  /*24d60*/  FFMA.FTZ R7, R132, R40, R60 ;  /* 0x0000002884077223 */ /* 0x000fe2000001003c */
[----:B------:R-:W-:Y:S01]  /*24d70*/  ISETP.GE.AND P1, PT, R23, R8, PT ;  /* 0x000000081700720c */ /* 0x000fe20003f26270 */
[----:B------:R-:W2:Y:S01]  /*24d80*/  I2F R44, R28 ;  /* 0x0000001c002c7306 */ /* 0x000ea20000201400 */
[C---:B------:R-:W-:Y:S01]  /*24d90*/  LOP3.LUT R3, R56.reuse, R133, RZ, 0xfc, !PT ;  /* 0x0000008538037212 */ /* 0x040fe200078efcff */
[----:B------:R-:W-:Y:S01]  /*24da0*/  IMAD.MOV.U32 R68, RZ, RZ, R242 ;  /* 0x000000ffff447224 */ /* 0x000fe200078e00f2 */
[C-C-:B------:R-:W-:Y:S01]  /*24db0*/  LOP3.LUT R27, R56.reuse, 0xe8, R133.reuse, 0xfe, !PT ;  /* 0x000000e8381b7812 */ /* 0x140fe200078efe85 */
[----:B------:R-:W-:Y:S01]  /*24dc0*/  IMAD.MOV.U32 R73, RZ, RZ, R238 ;  /* 0x000000ffff497224 */ /* 0x000fe200078e00ee */
[----:B------:R-:W-:Y:S01]  /*24dd0*/  LOP3.LUT R26, R56, 0xf8, R133, 0xfe, !PT ;  /* 0x000000f8381a7812 */ /* 0x000fe200078efe85 */
[----:B------:R2:W5:Y:S01]  /*24de0*/  LDL.LU R140, [R1+0x174] ;  /* 0x00017400018c7983 */ /* 0x0005620000300800 */
[----:B-1----:R-:W-:Y:S01]  /*24df0*/  FMUL.FTZ R10, R244, R0 ;  /* 0x00000000f40a7220 */ /* 0x002fe20000410000 */
[----:B------:R-:W-:-:S03]  /*24e00*/  FSEL R216, R4, -INF , !P3 ;  /* 0xff80000004d87808 */ /* 0x000fc60005800000 */
[----:B------:R1:W-:Y:S01]  /*24e10*/  MUFU.TANH R40, R10 ;  /* 0x0000000a00287308 */ /* 0x0003e20000002400 */
[----:B------:R-:W-:Y:S01]  /*24e20*/  FSEL R228, R5, -INF , !P1 ;  /* 0xff80000005e47808 */ /* 0x000fe20004800000 */
[----:B---3--:R-:W-:Y:S01]  /*24e30*/  FFMA.FTZ R4, R132, R41, R63 ;  /* 0x0000002984047223 */ /* 0x008fe2000001003f */
[----:B------:R-:W-:Y:S02]  /*24e40*/  ISETP.GE.AND P5, PT, R23, R6, PT ;  /* 0x000000061700720c */ /* 0x000fe40003fa6270 */
[C---:B------:R-:W-:Y:S02]  /*24e50*/  ISETP.GE.AND P3, PT, R25.reuse, R8, PT ;  /* 0x000000081900720c */ /* 0x040fe40003f66270 */
[----:B------:R-:W-:Y:S01]  /*24e60*/  ISETP.GE.AND P1, PT, R25, R6, PT ;  /* 0x000000061900720c */ /* 0x000fe20003f26270 */
[----:B------:R-:W-:Y:S01]  /*24e70*/  I2F R45, R9 ;  /* 0x00000009002d7306 */ /* 0x000fe20000201400 */
[----:B------:R-:W-:Y:S01]  /*24e80*/  ISETP.GE.AND P6, PT, R19, R8, PT ;  /* 0x000000081300720c */ /* 0x000fe20003fc6270 */
[----:B-1----:R-:W-:Y:S01]  /*24e90*/  FMUL.FTZ R10, R246, R0 ;  /* 0x00000000f60a7220 */ /* 0x002fe20000410000 */
[----:B------:R-:W-:-:S05]  /*24ea0*/  IADD3 R22, R3, 0x1, RZ ;  /* 0x0000000103167810 */ /* 0x000fca0007ffe0ff */
[----:B------:R-:W1:Y:S01]  /*24eb0*/  MUFU.TANH R25, R10 ;  /* 0x0000000a00197308 */ /* 0x000e620000002400 */
[----:B------:R-:W-:Y:S01]  /*24ec0*/  FSEL R224, R7, -INF , !P5 ;  /* 0xff80000007e07808 */ /* 0x000fe20006800000 */
[-C--:B----4-:R-:W-:Y:S01]  /*24ed0*/  FFMA.FTZ R7, R132, R42.reuse, R66 ;  /* 0x0000002a84077223 */ /* 0x090fe20000010042 */
[----:B------:R-:W-:Y:S01]  /*24ee0*/  FSEL R230, R4, -INF , !P6 ;  /* 0xff80000004e67808 */ /* 0x000fe20007000000 */
[C---:B------:R-:W-:Y:S01]  /*24ef0*/  FFMA.FTZ R5, R132.reuse, R42, R67 ;  /* 0x0000002a84057223 */ /* 0x040fe20000010043 */
[----:B------:R-:W-:Y:S01]  /*24f00*/  ISETP.GE.AND P4, PT, R19, R6, PT ;  /* 0x000000061300720c */ /* 0x000fe20003f86270 */
[C---:B------:R-:W-:Y:S02]  /*24f10*/  FFMA.FTZ R4, R132.reuse, R41, R65 ;  /* 0x0000002984047223 */ /* 0x040fe40000010041 */
[----:B------:R-:W3:Y:S01]  /*24f20*/  I2F R38, R22 ;  /* 0x0000001600267306 */ /* 0x000ee20000201400 */
[----:B------:R-:W-:Y:S01]  /*24f30*/  FSEL R232, R7, -INF , !P1 ;  /* 0xff80000007e87808 */ /* 0x000fe20004800000 */
[CC--:B--2---:R-:W-:Y:S01]  /*24f40*/  FFMA.FTZ R7, R132.reuse, R44.reuse, R48 ;  /* 0x0000002c84077223 */ /* 0x0c4fe20000010030 */
[----:B------:R-:W-:Y:S01]  /*24f50*/  FSEL R236, R5, -INF , !P3 ;  /* 0xff80000005ec7808 */ /* 0x000fe20005800000 */
[----:B------:R-:W-:Y:S01]  /*24f60*/  FFMA.FTZ R5, R132, R44, R72 ;  /* 0x0000002c84057223 */ /* 0x000fe20000010048 */
[----:B------:R-:W-:-:S02]  /*24f70*/  FSEL R226, R4, -INF , !P4 ;  /* 0xff80000004e27808 */ /* 0x000fc40006000000 */
[C---:B------:R-:W-:Y:S02]  /*24f80*/  ISETP.GE.AND P3, PT, R28.reuse, R6, PT ;  /* 0x000000061c00720c */ /* 0x040fe40003f66270 */
[----:B------:R-:W-:Y:S01]  /*24f90*/  ISETP.GE.AND P4, PT, R28, R8, PT ;  /* 0x000000081c00720c */ /* 0x000fe20003f86270 */
[----:B------:R-:W-:Y:S01]  /*24fa0*/  FMUL.FTZ R23, R240, R0 ;  /* 0x00000000f0177220 */ /* 0x000fe20000410000 */
[----:B------:R-:W-:Y:S01]  /*24fb0*/  FSEL R240, R7, -INF , !P3 ;  /* 0xff80000007f07808 */ /* 0x000fe20005800000 */
[----:B------:R-:W-:Y:S01]  /*24fc0*/  IMAD.MOV.U32 R55, RZ, RZ, R62 ;  /* 0x000000ffff377224 */ /* 0x000fe200078e003e */
[----:B------:R-:W-:Y:S01]  /*24fd0*/  FSEL R242, R5, -INF , !P4 ;  /* 0xff80000005f27808 */ /* 0x000fe20006000000 */
[----:B-1----:R-:W-:Y:S01]  /*24fe0*/  FFMA.FTZ R7, R132, R45, R25 ;  /* 0x0000002d84077223 */ /* 0x002fe20000010019 */
[----:B------:R-:W-:Y:S01]  /*24ff0*/  MOV R62, R68 ;  /* 0x00000044003e7202 */ /* 0x000fe20000000f00 */
[----:B------:R-:W-:Y:S01]  /*25000*/  IMAD.MOV.U32 R68, RZ, RZ, R69 ;  /* 0x000000ffff447224 */ /* 0x000fe200078e0045 */
[----:B------:R-:W-:-:S02]  /*25010*/  ISETP.GE.AND P4, PT, R9, R6, PT ;  /* 0x000000060900720c */ /* 0x000fc40003f86270 */
[----:B------:R-:W-:Y:S01]  /*25020*/  MOV R69, R73 ;  /* 0x0000004900457202 */ /* 0x000fe20000000f00 */
[----:B------:R-:W-:Y:S01]  /*25030*/  IMAD.MOV.U32 R73, RZ, RZ, R81 ;  /* 0x000000ffff497224 */ /* 0x000fe200078e0051 */
[----:B------:R-:W-:Y:S01]  /*25040*/  MOV R133, R139 ;  /* 0x0000008b00857202 */ /* 0x000fe20000000f00 */
[----:B------:R-:W-:Y:S01]  /*25050*/  IMAD.MOV.U32 R87, RZ, RZ, R118 ;  /* 0x000000ffff577224 */ /* 0x000fe200078e0076 */
[----:B------:R-:W-:Y:S01]  /*25060*/  MOV R81, R74 ;  /* 0x0000004a00517202 */ /* 0x000fe20000000f00 */
[----:B------:R1:W5:Y:S01]  /*25070*/  LDL.LU R139, [R1+0x170] ;  /* 0x00017000018b7983 */ /* 0x0003620000300800 */
[----:B------:R-:W-:Y:S01]  /*25080*/  FSEL R246, R7, -INF , !P4 ;  /* 0xff80000007f67808 */ /* 0x000fe20006000000 */
[----:B------:R-:W-:Y:S01]  /*25090*/  IMAD.MOV.U32 R74, RZ, RZ, R75 ;  /* 0x000000ffff4a7224 */ /* 0x000fe200078e004b */
[----:B------:R-:W-:Y:S01]  /*250a0*/  MOV R75, R88 ;  /* 0x00000058004b7202 */ /* 0x000fe20000000f00 */
[----:B------:R1:W5:Y:S01]  /*250b0*/  LDL.LU R118, [R1+0x16c] ;  /* 0x00016c0001767983 */ /* 0x0003620000300800 */
[----:B---3--:R-:W-:-:S02]  /*250c0*/  FFMA.FTZ R7, R132, R38, R36 ;  /* 0x0000002684077223 */ /* 0x008fc40000010024 */
[----:B------:R-:W-:Y:S01]  /*250d0*/  IMAD.MOV.U32 R88, RZ, RZ, R2 ;  /* 0x000000ffff587224 */ /* 0x000fe200078e0002 */
[----:B------:R1:W5:Y:S04]  /*250e0*/  LDL.LU R36, [R1+0x168] ;  /* 0x0001680001247983 */ /* 0x0003680000300800 */
[----:B------:R1:W5:Y:S01]  /*250f0*/  LDL.LU R2, [R1+0x164] ;  /* 0x0001640001027983 */ /* 0x0003620000300800 */
[----:B------:R-:W2:Y:S01]  /*25100*/  I2F R43, R24 ;  /* 0x00000018002b7306 */ /* 0x000ea20000201400 */
[----:B------:R-:W-:-:S07]  /*25110*/  ISETP.GE.AND P5, PT, R24, R8, PT ;  /* 0x000000081800720c */ /* 0x000fce0003fa6270 */
[----:B------:R-:W3:Y:S01]  /*25120*/  I2F R46, R27 ;  /* 0x0000001b002e7306 */ /* 0x000ee20000201400 */
[----:B------:R-:W-:Y:S01]  /*25130*/  ISETP.GE.AND P6, PT, R24, R6, PT ;  /* 0x000000061800720c */ /* 0x000fe20003fc6270 */
[----:B--2---:R-:W-:-:S06]  /*25140*/  FFMA.FTZ R4, R132, R43, R70 ;  /* 0x0000002b84047223 */ /* 0x004fcc0000010046 */
[----:B------:R2:W-:Y:S01]  /*25150*/  MUFU.TANH R24, R23 ;  /* 0x0000001700187308 */ /* 0x0005e20000002400 */
[----:B------:R-:W-:Y:S01]  /*25160*/  FSEL R238, R4, -INF , !P5 ;  /* 0xff80000004ee7808 */ /* 0x000fe20006800000 */
[----:B------:R-:W-:-:S06]  /*25170*/  FFMA.FTZ R4, R132, R43, R71 ;  /* 0x0000002b84047223 */ /* 0x000fcc0000010047 */
[----:B------:R-:W4:Y:S01]  /*25180*/  I2F R49, R26 ;  /* 0x0000001a00317306 */ /* 0x000f220000201400 */
[----:B------:R-:W-:Y:S01]  /*25190*/  FSEL R234, R4, -INF , !P6 ;  /* 0xff80000004ea7808 */ /* 0x000fe20007000000 */
[----:B---3--:R-:W-:Y:S02]  /*251a0*/  FFMA.FTZ R4, R132, R46, R29 ;  /* 0x0000002e84047223 */ /* 0x008fe4000001001d */
[----:B--2---:R-:W-:Y:S01]  /*251b0*/  FMUL.FTZ R23, R241, R0 ;  /* 0x00000000f1177220 */ /* 0x004fe20000410000 */
[----:B------:R-:W-:Y:S02]  /*251c0*/  ISETP.GE.AND P1, PT, R27, R8, PT ;  /* 0x000000081b00720c */ /* 0x000fe40003f26270 */
[----:B------:R-:W-:-:S03]  /*251d0*/  IADD3 R14, R3, 0x9, RZ ;  /* 0x00000009030e7810 */ /* 0x000fc60007ffe0ff */
[----:B------:R-:W2:Y:S01]  /*251e0*/  MUFU.TANH R23, R23 ;  /* 0x0000001700177308 */ /* 0x000ea20000002400 */
[----:B------:R-:W-:Y:S01]  /*251f0*/  FSEL R244, R4, -INF , !P1 ;  /* 0xff80000004f47808 */ /* 0x000fe20004800000 */
[----:B------:R-:W-:Y:S01]  /*25200*/  FFMA.FTZ R4, R132, R46, R47 ;  /* 0x0000002e84047223 */ /* 0x000fe2000001002f */
[----:B------:R-:W-:-:S05]  /*25210*/  ISETP.GE.AND P5, PT, R27, R6, PT ;  /* 0x000000061b00720c */ /* 0x000fca0003fa6270 */
[----:B------:R3:W1:Y:S01]  /*25220*/  I2F R35, R14 ;  /* 0x0000000e00237306 */ /* 0x0006620000201400 */
[----:B------:R-:W-:Y:S01]  /*25230*/  FSEL R241, R4, -INF , !P5 ;  /* 0xff80000004f17808 */ /* 0x000fe20006800000 */
[-C--:B----4-:R-:W-:Y:S01]  /*25240*/  FFMA.FTZ R4, R132, R49.reuse, R24 ;  /* 0x0000003184047223 */ /* 0x090fe20000010018 */
[----:B------:R-:W-:Y:S02]  /*25250*/  ISETP.GE.AND P3, PT, R26, R8, PT ;  /* 0x000000081a00720c */ /* 0x000fe40003f66270 */
[----:B------:R-:W-:Y:S02]  /*25260*/  IADD3 R13, R3, 0x19, RZ ;  /* 0x00000019030d7810 */ /* 0x000fe40007ffe0ff */
[----:B------:R-:W-:Y:S01]  /*25270*/  FSEL R76, R4, -INF , !P3 ;  /* 0xff800000044c7808 */ /* 0x000fe20005800000 */
[----:B--2---:R-:W-:Y:S01]  /*25280*/  FFMA.FTZ R4, R132, R49, R23 ;  /* 0x0000003184047223 */ /* 0x004fe20000010017 */
[----:B------:R-:W-:Y:S01]  /*25290*/  ISETP.GE.AND P1, PT, R26, R6, PT ;  /* 0x000000061a00720c */ /* 0x000fe20003f26270 */
[----:B------:R-:W2:Y:S01]  /*252a0*/  I2F R31, R13 ;  /* 0x0000000d001f7306 */ /* 0x000ea20000201400 */
[----:B------:R-:W-:-:S02]  /*252b0*/  ISETP.GE.AND P4, PT, R14, R8, PT ;  /* 0x000000080e00720c */ /* 0x000fc40003f86270 */
[----:B------:R-:W-:Y:S02]  /*252c0*/  ISETP.GE.AND P3, PT, R14, R6, PT ;  /* 0x000000060e00720c */ /* 0x000fe40003f66270 */
[----:B------:R-:W-:Y:S01]  /*252d0*/  IADD3 R21, R3, 0x11, RZ ;  /* 0x0000001103157810 */ /* 0x000fe20007ffe0ff */
[----:B---3--:R-:W-:Y:S01]  /*252e0*/  FMUL.FTZ R14, R243, R0 ;  /* 0x00000000f30e7220 */ /* 0x008fe20000410000 */
[----:B------:R-:W-:Y:S01]  /*252f0*/  FSEL R243, R4, -INF , !P1 ;  /* 0xff80000004f37808 */ /* 0x000fe20004800000 */
[C---:B-1----:R-:W-:Y:S01]  /*25300*/  FFMA.FTZ R4, R132.reuse, R35, R55 ;  /* 0x0000002384047223 */ /* 0x042fe20000010037 */
[----:B------:R-:W-:Y:S01]  /*25310*/  MOV R55, R62 ;  /* 0x0000003e00377202 */ /* 0x000fe20000000f00 */
[----:B------:R-:W-:Y:S01]  /*25320*/  FFMA.FTZ R5, R132, R45, R40 ;  /* 0x0000002d84057223 */ /* 0x000fe20000010028 */
[----:B------:R-:W1:Y:S01]  /*25330*/  I2F R32, R21 ;  /* 0x0000001500207306 */ /* 0x000e620000201400 */
[----:B------:R-:W-:Y:S02]  /*25340*/  ISETP.GE.AND P6, PT, R9, R8, PT ;  /* 0x000000080900720c */ /* 0x000fe40003fc6270 */
[----:B------:R-:W-:-:S02]  /*25350*/  IADD3 R12, R3, 0x29, RZ ;  /* 0x00000029030c7810 */ /* 0x000fc40007ffe0ff */
[----:B------:R-:W-:Y:S01]  /*25360*/  FSEL R62, R4, -INF , !P4 ;  /* 0xff800000043e7808 */ /* 0x000fe20006000000 */
[----:B------:R-:W-:Y:S01]  /*25370*/  FFMA.FTZ R4, R132, R35, R55 ;  /* 0x0000002384047223 */ /* 0x000fe20000010037 */
[----:B------:R-:W-:Y:S01]  /*25380*/  FSEL R77, R5, -INF , !P6 ;  /* 0xff800000054d7808 */ /* 0x000fe20007000000 */
[----:B------:R-:W3:Y:S01]  /*25390*/  I2F R34, R12 ;  /* 0x0000000c00227306 */ /* 0x000ee20000201400 */
[----:B------:R-:W-:Y:S02]  /*253a0*/  ISETP.GE.AND P6, PT, R22, R6, PT ;  /* 0x000000061600720c */ /* 0x000fe40003fc6270 */
[----:B------:R-:W-:Y:S02]  /*253b0*/  IADD3 R20, R3, 0x21, RZ ;  /* 0x0000002103147810 */ /* 0x000fe40007ffe0ff */
[----:B------:R-:W-:Y:S01]  /*253c0*/  FSEL R59, R4, -INF , !P3 ;  /* 0xff800000043b7808 */ /* 0x000fe20005800000 */
[C---:B--2---:R-:W-:Y:S01]  /*253d0*/  FFMA.FTZ R4, R132.reuse, R31, R73 ;  /* 0x0000001f84047223 */ /* 0x044fe20000010049 */
[----:B------:R-:W-:Y:S01]  /*253e0*/  FSEL R60, R7, -INF , !P6 ;  /* 0xff800000073c7808 */ /* 0x000fe20007000000 */
[----:B------:R-:W-:Y:S01]  /*253f0*/  FFMA.FTZ R5, R132, R38, R58 ;  /* 0x0000002684057223 */ /* 0x000fe2000001003a */
[-C--:B------:R-:W-:Y:S01]  /*25400*/  ISETP.GE.AND P6, PT, R13, R8.reuse, PT ;  /* 0x000000080d00720c */ /* 0x080fe20003fc6270 */
[----:B------:R-:W2:Y:S01]  /*25410*/  I2F R30, R20 ;  /* 0x00000014001e7306 */ /* 0x000ea20000201400 */
[----:B------:R-:W-:-:S02]  /*25420*/  ISETP.GE.AND P5, PT, R22, R8, PT ;  /* 0x000000081600720c */ /* 0x000fc40003fa6270 */
[----:B------:R-:W-:Y:S02]  /*25430*/  IADD3 R11, R3, 0x39, RZ ;  /* 0x00000039030b7810 */ /* 0x000fe40007ffe0ff */
[----:B------:R-:W-:Y:S01]  /*25440*/  FSEL R67, R4, -INF , !P6 ;  /* 0xff80000004437808 */ /* 0x000fe20007000000 */
[C---:B------:R-:W-:Y:S01]  /*25450*/  FFMA.FTZ R4, R132.reuse, R31, R81 ;  /* 0x0000001f84047223 */ /* 0x040fe20000010051 */
[----:B------:R-:W-:Y:S01]  /*25460*/  FSEL R61, R5, -INF , !P5 ;  /* 0xff800000053d7808 */ /* 0x000fe20006800000 */
[----:B-1----:R-:W-:Y:S01]  /*25470*/  FFMA.FTZ R7, R132, R32, R69 ;  /* 0x0000002084077223 */ /* 0x002fe20000010045 */
[-C--:B------:R-:W-:Y:S01]  /*25480*/  ISETP.GE.AND P4, PT, R13, R6.reuse, PT ;  /* 0x000000060d00720c */ /* 0x080fe20003f86270 */
[----:B------:R-:W1:Y:S01]  /*25490*/  I2F R37, R11 ;  /* 0x0000000b00257306 */ /* 0x000e620000201400 */
[----:B------:R-:W-:Y:S02]  /*254a0*/  ISETP.GE.AND P5, PT, R21, R6, PT ;  /* 0x000000061500720c */ /* 0x000fe40003fa6270 */
[----:B------:R-:W-:-:S02]  /*254b0*/  IADD3 R19, R3, 0x31, RZ ;  /* 0x0000003103137810 */ /* 0x000fc40007ffe0ff */
[----:B------:R-:W-:Y:S01]  /*254c0*/  FSEL R65, R4, -INF , !P4 ;  /* 0xff80000004417808 */ /* 0x000fe20006000000 */
[C---:B---3--:R-:W-:Y:S01]  /*254d0*/  FFMA.FTZ R4, R132.reuse, R34, R80 ;  /* 0x0000002284047223 */ /* 0x048fe20000010050 */
[----:B------:R-:W-:Y:S01]  /*254e0*/  FSEL R63, R7, -INF , !P5 ;  /* 0xff800000073f7808 */ /* 0x000fe20006800000 */
[----:B------:R-:W-:Y:S01]  /*254f0*/  FFMA.FTZ R5, R132, R32, R68 ;  /* 0x0000002084057223 */ /* 0x000fe20000010044 */
[-C--:B------:R-:W-:Y:S01]  /*25500*/  ISETP.GE.AND P5, PT, R12, R8.reuse, PT ;  /* 0x000000080c00720c */ /* 0x080fe20003fa6270 */
[----:B------:R-:W3:Y:S01]  /*25510*/  I2F R33, R19 ;  /* 0x0000001300217306 */ /* 0x000ee20000201400 */
[----:B------:R-:W-:Y:S02]  /*25520*/  ISETP.GE.AND P1, PT, R21, R8, PT ;  /* 0x000000081500720c */ /* 0x000fe40003f26270 */
[----:B------:R-:W-:Y:S02]  /*25530*/  IADD3 R10, R3, 0x49, RZ ;  /* 0x00000049030a7810 */ /* 0x000fe40007ffe0ff */
[----:B------:R-:W-:Y:S01]  /*25540*/  FSEL R70, R4, -INF , !P5 ;  /* 0xff80000004467808 */ /* 0x000fe20006800000 */
[C---:B------:R-:W-:Y:S01]  /*25550*/  FFMA.FTZ R4, R132.reuse, R34, R78 ;  /* 0x0000002284047223 */ /* 0x040fe2000001004e */
[----:B------:R-:W-:Y:S01]  /*25560*/  FSEL R66, R5, -INF , !P1 ;  /* 0xff80000005427808 */ /* 0x000fe20004800000 */
[----:B--2---:R-:W-:Y:S01]  /*25570*/  FFMA.FTZ R7, R132, R30, R75 ;  /* 0x0000001e84077223 */ /* 0x004fe2000001004b */
[-C--:B------:R-:W-:Y:S01]  /*25580*/  ISETP.GE.AND P6, PT, R12, R6.reuse, PT ;  /* 0x000000060c00720c */ /* 0x080fe20003fc6270 */
[----:B------:R-:W2:Y:S01]  /*25590*/  I2F R42, R10 ;  /* 0x0000000a002a7306 */ /* 0x000ea20000201400 */
[----:B------:R-:W-:-:S02]  /*255a0*/  ISETP.GE.AND P1, PT, R20, R6, PT ;  /* 0x000000061400720c */ /* 0x000fc40003f26270 */
[----:B------:R-:W-:Y:S02]  /*255b0*/  IADD3 R18, R3, 0x41, RZ ;  /* 0x0000004103127810 */ /* 0x000fe40007ffe0ff */
[----:B------:R-:W-:Y:S01]  /*255c0*/  FSEL R71, R4, -INF , !P6 ;  /* 0xff80000004477808 */ /* 0x000fe20007000000 */
[C---:B-1----:R-:W-:Y:S01]  /*255d0*/  FFMA.FTZ R4, R132.reuse, R37, R82 ;  /* 0x0000002584047223 */ /* 0x042fe20000010052 */
[----:B------:R-:W-:Y:S01]  /*255e0*/  FSEL R68, R7, -INF , !P1 ;  /* 0xff80000007447808 */ /* 0x000fe20004800000 */
[----:B------:R-:W-:Y:S01]  /*255f0*/  FFMA.FTZ R5, R132, R30, R74 ;  /* 0x0000001e84057223 */ /* 0x000fe2000001004a */
[-C--:B------:R-:W-:Y:S01]  /*25600*/  ISETP.GE.AND P1, PT, R11, R8.reuse, PT ;  /* 0x000000080b00720c */ /* 0x080fe20003f26270 */
[----:B------:R-:W1:Y:S01]  /*25610*/  I2F R39, R18 ;  /* 0x0000001200277306 */ /* 0x000e620000201400 */
[----:B------:R-:W-:Y:S02]  /*25620*/  ISETP.GE.AND P3, PT, R20, R8, PT ;  /* 0x000000081400720c */ /* 0x000fe40003f66270 */
[----:B------:R-:W-:-:S02]  /*25630*/  IADD3 R9, R3, 0x59, RZ ;  /* 0x0000005903097810 */ /* 0x000fc40007ffe0ff */
[----:B------:R-:W-:Y:S01]  /*25640*/  FSEL R74, R4, -INF , !P1 ;  /* 0xff800000044a7808 */ /* 0x000fe20004800000 */
[C---:B------:R-:W-:Y:S01]  /*25650*/  FFMA.FTZ R4, R132.reuse, R37, R83 ;  /* 0x0000002584047223 */ /* 0x040fe20000010053 */
[----:B------:R-:W-:Y:S01]  /*25660*/  FSEL R69, R5, -INF , !P3 ;  /* 0xff80000005457808 */ /* 0x000fe20005800000 */
[-C--:B---3--:R-:W-:Y:S01]  /*25670*/  FFMA.FTZ R7, R132, R33.reuse, R96 ;  /* 0x0000002184077223 */ /* 0x088fe20000010060 */
[-C--:B------:R-:W-:Y:S01]  /*25680*/  ISETP.GE.AND P5, PT, R11, R6.reuse, PT ;  /* 0x000000060b00720c */ /* 0x080fe20003fa6270 */
        /* <DEDUP_REMOVED lines=17> */
[----:B------:R-:W-:Y:S02]  /*257a0*/  IADD3 R29, R3, 0x61, RZ ;  /* 0x00000061031d7810 */ /* 0x000fe40007ffe0ff */
[----:B------:R-:W-:-:S02]  /*257b0*/  ISETP.GE.AND P4, PT, R18, R6, PT ;  /* 0x000000061200720c */ /* 0x000fc40003f86270 */
[----:B------:R-:W-:Y:S01]  /*257c0*/  FSEL R81, R4, -INF , !P1 ;  /* 0xff80000004517808 */ /* 0x000fe20004800000 */
[C---:B---3--:R-:W-:Y:S01]  /*257d0*/  FFMA.FTZ R4, R132.reuse, R44, R88 ;  /* 0x0000002c84047223 */ /* 0x048fe20000010058 */
[----:B------:R-:W-:Y:S01]  /*257e0*/  FSEL R78, R7, -INF , !P4 ;  /* 0xff800000074e7808 */ /* 0x000fe20006000000 */
[----:B------:R-:W3:Y:S01]  /*257f0*/  I2F R47, R29 ;  /* 0x0000001d002f7306 */ /* 0x000ee20000201400 */
[-C--:B------:R-:W-:Y:S01]  /*25800*/  ISETP.GE.AND P4, PT, R9, R8.reuse, PT ;  /* 0x000000080900720c */ /* 0x080fe20003f86270 */
[----:B------:R-:W-:Y:S01]  /*25810*/  FFMA.FTZ R5, R132, R39, R112 ;  /* 0x0000002784057223 */ /* 0x000fe20000010070 */
[C---:B------:R-:W-:Y:S02]  /*25820*/  IADD3 R28, R3.reuse, 0x71, RZ ;  /* 0x00000071031c7810 */ /* 0x040fe40007ffe0ff */
[----:B------:R-:W-:Y:S02]  /*25830*/  ISETP.GE.AND P6, PT, R18, R8, PT ;  /* 0x000000081200720c */ /* 0x000fe40003fc6270 */
[----:B------:R-:W-:Y:S01]  /*25840*/  IADD3 R24, R3, 0x79, RZ ;  /* 0x0000007903187810 */ /* 0x000fe20007ffe0ff */
[----:B------:R-:W4:Y:S01]  /*25850*/  I2F R51, R28 ;  /* 0x0000001c00337306 */ /* 0x000f220000201400 */
[----:B------:R-:W-:Y:S01]  /*25860*/  FSEL R84, R4, -INF , !P4 ;  /* 0xff80000004547808 */ /* 0x000fe20006000000 */
[C---:B------:R-:W-:Y:S01]  /*25870*/  FFMA.FTZ R4, R132.reuse, R44, R90 ;  /* 0x0000002c84047223 */ /* 0x040fe2000001005a */
[----:B------:R-:W-:Y:S01]  /*25880*/  FSEL R79, R5, -INF , !P6 ;  /* 0xff800000054f7808 */ /* 0x000fe20007000000 */
[----:B--2---:R-:W-:Y:S01]  /*25890*/  FFMA.FTZ R7, R132, R43, R87 ;  /* 0x0000002b84077223 */ /* 0x004fe20000010057 */
[----:B------:R-:W-:-:S02]  /*258a0*/  ISETP.GE.AND P3, PT, R9, R6, PT ;  /* 0x000000060900720c */ /* 0x000fc40003f66270 */
[----:B------:R-:W-:Y:S01]  /*258b0*/  IADD3 R27, R3, 0x81, RZ ;  /* 0x00000081031b7810 */ /* 0x000fe20007ffe0ff */
[----:B------:R-:W2:Y:S01]  /*258c0*/  I2F R50, R24 ;  /* 0x0000001800327306 */ /* 0x000ea20000201400 */
[C---:B------:R-:W-:Y:S01]  /*258d0*/  ISETP.GE.AND P6, PT, R15.reuse, R6, PT ;  /* 0x000000060f00720c */ /* 0x040fe20003fc6270 */
[----:B------:R-:W-:Y:S01]  /*258e0*/  FFMA.FTZ R5, R132, R43, R86 ;  /* 0x0000002b84057223 */ /* 0x000fe20000010056 */
[----:B------:R-:W-:Y:S02]  /*258f0*/  ISETP.GE.AND P5, PT, R15, R8, PT ;  /* 0x000000080f00720c */ /* 0x000fe40003fa6270 */
[----:B------:R-:W-:Y:S01]  /*25900*/  FSEL R85, R4, -INF , !P3 ;  /* 0xff80000004557808 */ /* 0x000fe20005800000 */
[----:B-1----:R-:W-:Y:S01]  /*25910*/  FFMA.FTZ R4, R132, R48, R133 ;  /* 0x0000003084047223 */ /* 0x002fe20000010085 */
[----:B------:R-:W-:Y:S01]  /*25920*/  IADD3 R23, R3, 0x89, RZ ;  /* 0x0000008903177810 */ /* 0x000fe20007ffe0ff */
[----:B------:R-:W1:Y:S01]  /*25930*/  I2F R49, R27 ;  /* 0x0000001b00317306 */ /* 0x000e620000201400 */
[----:B------:R-:W-:Y:S01]  /*25940*/  FSEL R82, R7, -INF , !P6 ;  /* 0xff80000007527808 */ /* 0x000fe20007000000 */
[----:B------:R-:W-:Y:S01]  /*25950*/  FMUL.FTZ R9, R225, R0 ;  /* 0x00000000e1097220 */ /* 0x000fe20000410000 */
[----:B------:R-:W-:-:S02]  /*25960*/  ISETP.GE.AND P6, PT, R25, R8, PT ;  /* 0x000000081900720c */ /* 0x000fc40003fc6270 */
[----:B------:R-:W-:Y:S02]  /*25970*/  IADD3 R32, R3, 0x91, RZ ;  /* 0x0000009103207810 */ /* 0x000fe40007ffe0ff */
[----:B------:R-:W-:Y:S01]  /*25980*/  FSEL R83, R5, -INF , !P5 ;  /* 0xff80000005537808 */ /* 0x000fe20006800000 */
[----:B------:R-:W1:Y:S01]  /*25990*/  I2F R46, R23 ;  /* 0x00000017002e7306 */ /* 0x000e620000201400 */
[-C--:B---3--:R-:W-:Y:S01]  /*259a0*/  FFMA.FTZ R5, R132, R47.reuse, R119 ;  /* 0x0000002f84057223 */ /* 0x088fe20000010077 */
[----:B------:R-:W-:Y:S02]  /*259b0*/  ISETP.GE.AND P1, PT, R29, R8, PT ;  /* 0x000000081d00720c */ /* 0x000fe40003f26270 */
[----:B------:R-:W-:Y:S01]  /*259c0*/  FSEL R88, R4, -INF , !P6 ;  /* 0xff80000004587808 */ /* 0x000fe20007000000 */
[C---:B------:R-:W-:Y:S01]  /*259d0*/  FFMA.FTZ R4, R132.reuse, R48, R114 ;  /* 0x0000003084047223 */ /* 0x040fe20000010072 */
[-C--:B------:R-:W-:Y:S02]  /*259e0*/  ISETP.GE.AND P4, PT, R25, R6.reuse, PT ;  /* 0x000000061900720c */ /* 0x080fe40003f86270 */
[----:B------:R3:W-:Y:S01]  /*259f0*/  MUFU.TANH R52, R9 ;  /* 0x0000000900347308 */ /* 0x0007e20000002400 */
[----:B------:R-:W-:Y:S01]  /*25a00*/  FFMA.FTZ R7, R132, R47, R248 ;  /* 0x0000002f84077223 */ /* 0x000fe200000100f8 */
[----:B------:R-:W-:-:S02]  /*25a10*/  ISETP.GE.AND P5, PT, R29, R6, PT ;  /* 0x000000061d00720c */ /* 0x000fc40003fa6270 */
[----:B------:R-:W-:Y:S02]  /*25a20*/  IADD3 R31, R3, 0x99, RZ ;  /* 0x00000099031f7810 */ /* 0x000fe40007ffe0ff */
[----:B------:R-:W-:Y:S02]  /*25a30*/  FSEL R87, R5, -INF , !P1 ;  /* 0xff80000005577808 */ /* 0x000fe40004800000 */
[----:B------:R-:W1:Y:S01]  /*25a40*/  I2F R45, R32 ;  /* 0x00000020002d7306 */ /* 0x000e620000201400 */
[----:B----4-:R-:W-:Y:S01]  /*25a50*/  FFMA.FTZ R5, R132, R51, R249 ;  /* 0x0000003384057223 */ /* 0x010fe200000100f9 */
[----:B------:R-:W-:Y:S01]  /*25a60*/  ISETP.GE.AND P3, PT, R28, R8, PT ;  /* 0x000000081c00720c */ /* 0x000fe20003f66270 */
[----:B---3--:R-:W-:Y:S01]  /*25a70*/  FMUL.FTZ R9, R227, R0 ;  /* 0x00000000e3097220 */ /* 0x008fe20000410000 */
[----:B------:R-:W-:Y:S01]  /*25a80*/  FSEL R90, R4, -INF , !P4 ;  /* 0xff800000045a7808 */ /* 0x000fe20006000000 */
[----:B--2---:R-:W-:-:S03]  /*25a90*/  FFMA.FTZ R4, R132, R50, R106 ;  /* 0x0000003284047223 */ /* 0x004fc6000001006a */
[----:B------:R2:W-:Y:S01]  /*25aa0*/  MUFU.TANH R43, R9 ;  /* 0x00000009002b7308 */ /* 0x0005e20000002400 */
[----:B------:R-:W-:Y:S01]  /*25ab0*/  FSEL R86, R7, -INF , !P5 ;  /* 0xff80000007567808 */ /* 0x000fe20006800000 */
[----:B------:R-:W-:Y:S01]  /*25ac0*/  FFMA.FTZ R7, R132, R51, R104 ;  /* 0x0000003384077223 */ /* 0x000fe20000010068 */
[----:B------:R-:W-:Y:S01]  /*25ad0*/  ISETP.GE.AND P5, PT, R24, R8, PT ;  /* 0x000000081800720c */ /* 0x000fe20003fa6270 */
[----:B------:R-:W-:Y:S01]  /*25ae0*/  FMUL.FTZ R10, R231, R0 ;  /* 0x00000000e70a7220 */ /* 0x000fe20000410000 */
[----:B------:R-:W-:-:S03]  /*25af0*/  IADD3 R30, R3, 0xa1, RZ ;  /* 0x000000a1031e7810 */ /* 0x000fc60007ffe0ff */
[----:B------:R-:W3:Y:S01]  /*25b00*/  I2F R41, R31 ;  /* 0x0000001f00297306 */ /* 0x000ee20000201400 */
[----:B------:R-:W-:Y:S01]  /*25b10*/  FSEL R104, R5, -INF , !P3 ;  /* 0xff80000005687808 */ /* 0x000fe20005800000 */
[----:B------:R-:W-:Y:S02]  /*25b20*/  FFMA.FTZ R5, R132, R50, R178 ;  /* 0x0000003284057223 */ /* 0x000fe400000100b2 */
[----:B--2---:R-:W-:Y:S01]  /*25b30*/  FMUL.FTZ R9, R217, R0 ;  /* 0x00000000d9097220 */ /* 0x004fe20000410000 */
[----:B------:R-:W-:Y:S01]  /*25b40*/  ISETP.GE.AND P1, PT, R28, R6, PT ;  /* 0x000000061c00720c */ /* 0x000fe20003f26270 */
[-C--:B------:R-:W-:Y:S02]  /*25b50*/  FMUL.FTZ R13, R237, R0.reuse ;  /* 0x00000000ed0d7220 */ /* 0x080fe40000410000 */
[----:B------:R2:W-:Y:S01]  /*25b60*/  MUFU.TANH R42, R9 ;  /* 0x00000009002a7308 */ /* 0x0005e20000002400 */
[----:B------:R-:W-:Y:S01]  /*25b70*/  FMUL.FTZ R12, R239, R0 ;  /* 0x00000000ef0c7220 */ /* 0x000fe20000410000 */
[----:B------:R-:W-:Y:S01]  /*25b80*/  ISETP.GE.AND P6, PT, R24, R6, PT ;  /* 0x000000061800720c */ /* 0x000fe20003fc6270 */
[----:B------:R-:W-:Y:S01]  /*25b90*/  FMUL.FTZ R11, R229, R0 ;  /* 0x00000000e50b7220 */ /* 0x000fe20000410000 */
[----:B------:R-:W-:-:S02]  /*25ba0*/  ISETP.GE.AND P4, PT, R27, R8, PT ;  /* 0x000000081b00720c */ /* 0x000fc40003f86270 */
[----:B------:R-:W-:Y:S01]  /*25bb0*/  FSEL R106, R4, -INF , !P5 ;  /* 0xff800000046a7808 */ /* 0x000fe20006800000 */
[CC--:B-1----:R-:W-:Y:S01]  /*25bc0*/  FFMA.FTZ R4, R132.reuse, R49.reuse, R176 ;  /* 0x0000003184047223 */ /* 0x0c2fe200000100b0 */
[----:B------:R-:W1:Y:S01]  /*25bd0*/  I2F R40, R30 ;  /* 0x0000001e00287306 */ /* 0x000e620000201400 */
[----:B------:R-:W-:Y:S02]  /*25be0*/  ISETP.GE.AND P3, PT, R27, R6, PT ;  /* 0x000000061b00720c */ /* 0x000fe40003f66270 */
[----:B------:R-:W-:Y:S01]  /*25bf0*/  IADD3 R26, R3, 0xa9, RZ ;  /* 0x000000a9031a7810 */ /* 0x000fe20007ffe0ff */
[----:B--2---:R-:W-:-:S04]  /*25c00*/  FFMA.FTZ R9, R132, R49, R177 ;  /* 0x0000003184097223 */ /* 0x004fc800000100b1 */
[----:B------:R2:W-:Y:S01]  /*25c10*/  MUFU.TANH R53, R10 ;  /* 0x0000000a00357308 */ /* 0x0005e20000002400 */
[----:B------:R-:W-:Y:S01]  /*25c20*/  FSEL R96, R7, -INF , !P1 ;  /* 0xff80000007607808 */ /* 0x000fe20004800000 */
[----:B------:R-:W-:Y:S01]  /*25c30*/  FFMA.FTZ R7, R132, R46, R110 ;  /* 0x0000002e84077223 */ /* 0x000fe2000001006e */
[----:B------:R-:W-:Y:S02]  /*25c40*/  IADD3 R22, R3, 0xb1, RZ ;  /* 0x000000b103167810 */ /* 0x000fe40007ffe0ff */
[----:B------:R-:W-:Y:S02]  /*25c50*/  FSEL R112, R9, -INF , !P4 ;  /* 0xff80000009707808 */ /* 0x000fe40006000000 */
[C---:B------:R-:W-:Y:S01]  /*25c60*/  IADD3 R21, R3.reuse, 0xb9, RZ ;  /* 0x000000b903157810 */ /* 0x040fe20007ffe0ff */
[----:B------:R4:W-:Y:S01]  /*25c70*/  MUFU.TANH R58, R14 ;  /* 0x0000000e003a7308 */ /* 0x0009e20000002400 */
[C---:B------:R-:W-:Y:S02]  /*25c80*/  IADD3 R18, R3.reuse, 0xc1, RZ ;  /* 0x000000c103127810 */ /* 0x040fe40007ffe0ff */
[----:B------:R-:W-:-:S02]  /*25c90*/  IADD3 R15, R3, 0xc9, RZ ;  /* 0x000000c9030f7810 */ /* 0x000fc40007ffe0ff */
[----:B------:R-:W-:Y:S01]  /*25ca0*/  IADD3 R20, R3, 0xe9, RZ ;  /* 0x000000e903147810 */ /* 0x000fe20007ffe0ff */
[----:B--2---:R-:W-:Y:S02]  /*25cb0*/  FFMA.FTZ R10, R132, R46, R107 ;  /* 0x0000002e840a7223 */ /* 0x004fe4000001006b */
[----:B------:R2:W-:Y:S01]  /*25cc0*/  MUFU.TANH R57, R13 ;  /* 0x0000000d00397308 */ /* 0x0005e20000002400 */
[----:B------:R-:W-:Y:S02]  /*25cd0*/  FSEL R107, R5, -INF , !P6 ;  /* 0xff800000056b7808 */ /* 0x000fe40007000000 */
[C---:B------:R-:W-:Y:S02]  /*25ce0*/  IADD3 R19, R3.reuse, 0xf9, RZ ;  /* 0x000000f903137810 */ /* 0x040fe40007ffe0ff */
[C---:B------:R-:W-:Y:S02]  /*25cf0*/  ISETP.GE.AND P6, PT, R3.reuse, R8, PT ;  /* 0x000000080300720c */ /* 0x040fe40003fc6270 */
[C---:B----4-:R-:W-:Y:S01]  /*25d00*/  IADD3 R14, R3.reuse, 0xd1, RZ ;  /* 0x000000d1030e7810 */ /* 0x050fe20007ffe0ff */
[----:B------:R4:W-:Y:S01]  /*25d10*/  MUFU.TANH R55, R12 ;  /* 0x0000000c00377308 */ /* 0x0009e20000002400 */
[----:B------:R-:W-:-:S02]  /*25d20*/  ISETP.GE.AND P4, PT, R3, R6, PT ;  /* 0x000000060300720c */ /* 0x000fc40003f86270 */
[----:B------:R-:W-:Y:S02]  /*25d30*/  FSEL R110, R4, -INF , !P3 ;  /* 0xff800000046e7808 */ /* 0x000fe40005800000 */
[----:B------:R-:W-:-:S03]  /*25d40*/  ISETP.GE.AND P3, PT, R32, R8, PT ;  /* 0x000000082000720c */ /* 0x000fc60003f66270 */
[----:B------:R1:W-:Y:S01]  /*25d50*/  MUFU.TANH R54, R11 ;  /* 0x0000000b00367308 */ /* 0x0003e20000002400 */
[----:B--2---:R-:W-:Y:S02]  /*25d60*/  IADD3 R13, R3, 0xd9, RZ ;  /* 0x000000d9030d7810 */ /* 0x004fe40007ffe0ff */
[----:B------:R-:W-:-:S05]  /*25d70*/  ISETP.GE.AND P5, PT, R23, R6, PT ;  /* 0x000000061700720c */ /* 0x000fca0003fa6270 */
[----:B------:R2:W-:Y:S01]  /*25d80*/  I2F R64, R3 ;  /* 0x0000000300407306 */ /* 0x0005e20000201400 */
[----:B----4-:R-:W-:Y:S01]  /*25d90*/  IADD3 R12, R3, 0xe1, RZ ;  /* 0x000000e1030c7810 */ /* 0x010fe20007ffe0ff */
[----:B------:R-:W-:Y:S01]  /*25da0*/  FFMA.FTZ R4, R132, R45, R122 ;  /* 0x0000002d84047223 */ /* 0x000fe2000001007a */
[----:B------:R-:W-:Y:S02]  /*25db0*/  ISETP.GE.AND P1, PT, R23, R8, PT ;  /* 0x000000081700720c */ /* 0x000fe40003f26270 */
[----:B-1----:R-:W-:-:S03]  /*25dc0*/  IADD3 R11, R3, 0xf1, RZ ;  /* 0x000000f1030b7810 */ /* 0x002fc60007ffe0ff */
[----:B------:R-:W1:Y:S01]  /*25dd0*/  I2F R38, R26 ;  /* 0x0000001a00267306 */ /* 0x000e620000201400 */
[----:B------:R-:W-:Y:S02]  /*25de0*/  FMUL.FTZ R5, R213, R0 ;  /* 0x00000000d5057220 */ /* 0x000fe40000410000 */
[----:B--2---:R-:W-:Y:S01]  /*25df0*/  FFMA.FTZ R3, R132, R45, R173 ;  /* 0x0000002d84037223 */ /* 0x004fe200000100ad */
[----:B------:R-:W-:-:S04]  /*25e00*/  FSEL R116, R10, -INF , !P5 ;  /* 0xff8000000a747808 */ /* 0x000fc80006800000 */
[----:B------:R-:W2:Y:S01]  /*25e10*/  I2F R37, R22 ;  /* 0x0000001600257306 */ /* 0x000ea20000201400 */
[----:B------:R-:W-:Y:S02]  /*25e20*/  FSEL R114, R7, -INF , !P1 ;  /* 0xff80000007727808 */ /* 0x000fe40004800000 */
[----:B------:R-:W-:Y:S01]  /*25e30*/  FSEL R122, R3, -INF , !P3 ;  /* 0xff800000037a7808 */ /* 0x000fe20005800000 */
[----:B---3--:R-:W-:Y:S01]  /*25e40*/  FFMA.FTZ R3, R132, R41, R131 ;  /* 0x0000002984037223 */ /* 0x008fe20000010083 */
[----:B------:R-:W-:Y:S02]  /*25e50*/  ISETP.GE.AND P5, PT, R31, R8, PT ;  /* 0x000000081f00720c */ /* 0x000fe40003fa6270 */
[----:B------:R-:W-:Y:S01]  /*25e60*/  ISETP.GE.AND P1, PT, R32, R6, PT ;  /* 0x000000062000720c */ /* 0x000fe20003f26270 */
[----:B------:R-:W-:Y:S01]  /*25e70*/  FMUL.FTZ R7, R215, R0 ;  /* 0x00000000d7077220 */ /* 0x000fe20000410000 */
[----:B------:R3:W-:Y:S01]  /*25e80*/  MUFU.TANH R32, R5 ;  /* 0x0000000500207308 */ /* 0x0007e20000002400 */
[----:B------:R-:W-:-:S02]  /*25e90*/  ISETP.GE.AND P3, PT, R31, R6, PT ;  /* 0x000000061f00720c */ /* 0x000fc40003f66270 */
[----:B------:R-:W-:Y:S02]  /*25ea0*/  FSEL R119, R4, -INF , !P1 ;  /* 0xff80000004777808 */ /* 0x000fe40004800000 */
[----:B------:R-:W-:-:S03]  /*25eb0*/  ISETP.GE.AND P1, PT, R30, R8, PT ;  /* 0x000000081e00720c */ /* 0x000fc60003f26270 */
[----:B------:R-:W4:Y:S01]  /*25ec0*/  I2F R35, R21 ;  /* 0x0000001500237306 */ /* 0x000f220000201400 */
[CC--:B------:R-:W-:Y:S02]  /*25ed0*/  FFMA.FTZ R4, R132.reuse, R40.reuse, R125 ;  /* 0x0000002884047223 */ /* 0x0c0fe4000001007d */
[C---:B---3--:R-:W-:Y:S01]  /*25ee0*/  FFMA.FTZ R5, R132.reuse, R41, R123 ;  /* 0x0000002984057223 */ /* 0x048fe2000001007b */
[----:B------:R-:W-:Y:S01]  /*25ef0*/  FSEL R123, R3, -INF , !P5 ;  /* 0xff800000037b7808 */ /* 0x000fe20006800000 */
[----:B------:R-:W-:-:S03]  /*25f00*/  FFMA.FTZ R3, R132, R40, R130 ;  /* 0x0000002884037223 */ /* 0x000fc60000010082 */
[----:B------:R3:W-:Y:S01]  /*25f10*/  MUFU.TANH R31, R7 ;  /* 0x00000007001f7308 */ /* 0x0007e20000002400 */
[----:B------:R-:W-:Y:S01]  /*25f20*/  ISETP.GE.AND P5, PT, R30, R6, PT ;  /* 0x000000061e00720c */ /* 0x000fe20003fa6270 */
[----:B------:R-:W-:Y:S01]  /*25f30*/  FMUL.FTZ R39, R219, R0 ;  /* 0x00000000db277220 */ /* 0x000fe20000410000 */
[----:B------:R-:W-:Y:S02]  /*25f40*/  FSEL R125, R5, -INF , !P3 ;  /* 0xff800000057d7808 */ /* 0x000fe40005800000 */
[----:B------:R-:W-:Y:S01]  /*25f50*/  FSEL R130, R3, -INF , !P1 ;  /* 0xff80000003827808 */ /* 0x000fe20004800000 */
[----:B-1----:R-:W-:Y:S01]  /*25f60*/  FFMA.FTZ R3, R132, R38, R127 ;  /* 0x0000002684037223 */ /* 0x002fe2000001007f */
[----:B------:R-:W-:Y:S01]  /*25f70*/  ISETP.GE.AND P3, PT, R26, R8, PT ;  /* 0x000000081a00720c */ /* 0x000fe20003f66270 */
[----:B------:R-:W1:Y:S01]  /*25f80*/  I2F R34, R18 ;  /* 0x0000001200227306 */ /* 0x000e620000201400 */
[----:B---3--:R-:W-:-:S07]  /*25f90*/  FMUL.FTZ R7, R209, R0 ;  /* 0x00000000d1077220 */ /* 0x008fce0000410000 */
[----:B------:R3:W-:Y:S01]  /*25fa0*/  MUFU.TANH R30, R7 ;  /* 0x00000007001e7308 */ /* 0x0007e20000002400 */
[----:B------:R-:W-:Y:S01]  /*25fb0*/  FSEL R131, R3, -INF , !P3 ;  /* 0xff80000003837808 */ /* 0x000fe20005800000 */
[----:B--2---:R-:W-:Y:S01]  /*25fc0*/  FFMA.FTZ R3, R132, R37, R57 ;  /* 0x0000002584037223 */ /* 0x004fe20000010039 */
[----:B------:R-:W-:Y:S01]  /*25fd0*/  FSEL R127, R4, -INF , !P5 ;  /* 0xff800000047f7808 */ /* 0x000fe20006800000 */
[----:B------:R-:W-:Y:S01]  /*25fe0*/  FFMA.FTZ R5, R132, R38, R58 ;  /* 0x0000002684057223 */ /* 0x000fe2000001003a */
[----:B------:R-:W-:Y:S02]  /*25ff0*/  ISETP.GE.AND P5, PT, R22, R8, PT ;  /* 0x000000081600720c */ /* 0x000fe40003fa6270 */
[----:B------:R-:W-:Y:S01]  /*26000*/  ISETP.GE.AND P1, PT, R26, R6, PT ;  /* 0x000000061a00720c */ /* 0x000fe20003f26270 */
[----:B------:R-:W-:Y:S01]  /*26010*/  I2F R33, R15 ;  /* 0x0000000f00217306 */ /* 0x000fe20000201400 */
[----:B---3--:R-:W-:-:S07]  /*26020*/  FMUL.FTZ R7, R211, R0 ;  /* 0x00000000d3077220 */ /* 0x008fce0000410000 */
[----:B------:R-:W2:Y:S01]  /*26030*/  MUFU.TANH R39, R39 ;  /* 0x0000002700277308 */ /* 0x000ea20000002400 */
[----:B------:R-:W-:Y:S02]  /*26040*/  ISETP.GE.AND P3, PT, R22, R6, PT ;  /* 0x000000061600720c */ /* 0x000fe40003f66270 */
[----:B------:R-:W-:-:S05]  /*26050*/  FSEL R176, R3, -INF , !P5 ;  /* 0xff80000003b07808 */ /* 0x000fca0006800000 */
[----:B------:R3:W-:Y:S01]  /*26060*/  MUFU.TANH R10, R7 ;  /* 0x00000007000a7308 */ /* 0x0007e20000002400 */
[----:B------:R-:W-:Y:S01]  /*26070*/  FSEL R133, R5, -INF , !P1 ;  /* 0xff80000005857808 */ /* 0x000fe20004800000 */
[C---:B----4-:R-:W-:Y:S01]  /*26080*/  FFMA.FTZ R3, R132.reuse, R35, R54 ;  /* 0x0000002384037223 */ /* 0x050fe20000010036 */
[----:B------:R-:W-:Y:S01]  /*26090*/  ISETP.GE.AND P1, PT, R21, R8, PT ;  /* 0x000000081500720c */ /* 0x000fe20003f26270 */
[----:B------:R-:W-:-:S04]  /*260a0*/  FFMA.FTZ R4, R132, R37, R55 ;  /* 0x0000002584047223 */ /* 0x000fc80000010037 */
[----:B------:R-:W4:Y:S01]  /*260b0*/  I2F R29, R14 ;  /* 0x0000000e001d7306 */ /* 0x000f220000201400 */
[----:B---3--:R-:W-:-:S07]  /*260c0*/  FMUL.FTZ R7, R197, R0 ;  /* 0x00000000c5077220 */ /* 0x008fce0000410000 */
[----:B------:R3:W-:Y:S01]  /*260d0*/  MUFU.TANH R22, R7 ;  /* 0x0000000700167308 */ /* 0x0007e20000002400 */
[C---:B------:R-:W-:Y:S01]  /*260e0*/  FFMA.FTZ R5, R132.reuse, R35, R53 ;  /* 0x0000002384057223 */ /* 0x040fe20000010035 */
[----:B------:R-:W-:Y:S01]  /*260f0*/  FSEL R177, R3, -INF , !P1 ;  /* 0xff80000003b17808 */ /* 0x000fe20004800000 */
[----:B-1----:R-:W-:Y:S01]  /*26100*/  FFMA.FTZ R3, R132, R34, R52 ;  /* 0x0000002284037223 */ /* 0x002fe20000010034 */
[----:B------:R-:W-:Y:S02]  /*26110*/  ISETP.GE.AND P5, PT, R21, R6, PT ;  /* 0x000000061500720c */ /* 0x000fe40003fa6270 */
[----:B------:R-:W-:Y:S02]  /*26120*/  FSEL R173, R4, -INF , !P3 ;  /* 0xff80000004ad7808 */ /* 0x000fe40005800000 */
[----:B------:R-:W1:Y:S01]  /*26130*/  I2F R28, R13 ;  /* 0x0000000d001c7306 */ /* 0x000e620000201400 */
[----:B------:R-:W-:Y:S01]  /*26140*/  ISETP.GE.AND P3, PT, R18, R8, PT ;  /* 0x000000081200720c */ /* 0x000fe20003f66270 */
[----:B---3--:R-:W-:-:S06]  /*26150*/  FMUL.FTZ R7, R199, R0 ;  /* 0x00000000c7077220 */ /* 0x008fcc0000410000 */
[----:B------:R3:W-:Y:S01]  /*26160*/  MUFU.TANH R9, R7 ;  /* 0x0000000700097308 */ /* 0x0007e20000002400 */
[----:B------:R-:W-:Y:S01]  /*26170*/  ISETP.GE.AND P1, PT, R18, R6, PT ;  /* 0x000000061200720c */ /* 0x000fe20003f26270 */
[----:B------:R-:W-:Y:S01]  /*26180*/  IMAD.MOV.U32 R225, RZ, RZ, R195 ;  /* 0x000000ffffe17224 */ /* 0x000fe200078e00c3 */
[----:B------:R-:W-:Y:S01]  /*26190*/  FSEL R178, R5, -INF , !P5 ;  /* 0xff80000005b27808 */ /* 0x000fe20006800000 */
[C---:B--2---:R-:W-:Y:S01]  /*261a0*/  FFMA.FTZ R5, R132.reuse, R33, R39 ;  /* 0x0000002184057223 */ /* 0x044fe20000010027 */
[----:B------:R-:W-:Y:S01]  /*261b0*/  FSEL R195, R3, -INF , !P3 ;  /* 0xff80000003c37808 */ /* 0x000fe20005800000 */
[----:B------:R-:W-:Y:S02]  /*261c0*/  FFMA.FTZ R4, R132, R34, R43 ;  /* 0x0000002284047223 */ /* 0x000fe4000001002b */
[----:B------:R-:W2:Y:S01]  /*261d0*/  I2F R25, R12 ;  /* 0x0000000c00197306 */ /* 0x000ea20000201400 */
[----:B------:R-:W-:Y:S01]  /*261e0*/  ISETP.GE.AND P3, PT, R15, R6, PT ;  /* 0x000000060f00720c */ /* 0x000fe20003f66270 */
[----:B---3--:R-:W-:-:S06]  /*261f0*/  FMUL.FTZ R7, R233, R0 ;  /* 0x00000000e9077220 */ /* 0x008fcc0000410000 */
[----:B------:R3:W-:Y:S01]  /*26200*/  MUFU.TANH R18, R7 ;  /* 0x0000000700127308 */ /* 0x0007e20000002400 */
[----:B------:R-:W-:Y:S01]  /*26210*/  FFMA.FTZ R3, R132, R33, R42 ;  /* 0x0000002184037223 */ /* 0x000fe2000001002a */
[----:B------:R-:W-:Y:S01]  /*26220*/  ISETP.GE.AND P5, PT, R15, R8, PT ;  /* 0x000000080f00720c */ /* 0x000fe20003fa6270 */
[----:B------:R-:W-:Y:S01]  /*26230*/  IMAD.MOV.U32 R237, RZ, RZ, R207 ;  /* 0x000000ffffed7224 */ /* 0x000fe200078e00cf */
[----:B------:R-:W-:Y:S02]  /*26240*/  MOV R207, R193 ;  /* 0x000000c100cf7202 */ /* 0x000fe40000000f00 */
[----:B------:R-:W-:Y:S02]  /*26250*/  FSEL R197, R5, -INF , !P3 ;  /* 0xff80000005c57808 */ /* 0x000fe40005800000 */
[----:B------:R-:W-:Y:S01]  /*26260*/  I2F R24, R20 ;  /* 0x0000001400187306 */ /* 0x000fe20000201400 */
[----:B------:R-:W-:Y:S01]  /*26270*/  FSEL R193, R4, -INF , !P1 ;  /* 0xff80000004c17808 */ /* 0x000fe20004800000 */
[----:B---3--:R-:W-:Y:S01]  /*26280*/  FMUL.FTZ R7, R235, R0 ;  /* 0x00000000eb077220 */ /* 0x008fe20000410000 */
[----:B------:R-:W-:-:S05]  /*26290*/  FSEL R199, R3, -INF , !P5 ;  /* 0xff80000003c77808 */ /* 0x000fca0006800000 */
[----:B------:R3:W1:Y:S01]  /*262a0*/  MUFU.TANH R15, R7 ;  /* 0x00000007000f7308 */ /* 0x0006620000002400 */
[----:B------:R-:W-:Y:S01]  /*262b0*/  FMUL.FTZ R5, R247, R0 ;  /* 0x00000000f7057220 */ /* 0x000fe20000410000 */
[----:B------:R-:W-:Y:S01]  /*262c0*/  ISETP.GE.AND P1, PT, R14, R8, PT ;  /* 0x000000080e00720c */ /* 0x000fe20003f26270 */
[-C--:B----4-:R-:W-:Y:S01]  /*262d0*/  FFMA.FTZ R3, R132, R29.reuse, R32 ;  /* 0x0000001d84037223 */ /* 0x090fe20000010020 */
[----:B------:R-:W-:Y:S01]  /*262e0*/  ISETP.GE.AND P5, PT, R14, R6, PT ;  /* 0x000000060e00720c */ /* 0x000fe20003fa6270 */
[----:B------:R-:W-:Y:S02]  /*262f0*/  FFMA.FTZ R4, R132, R29, R31 ;  /* 0x0000001d84047223 */ /* 0x000fe4000001001f */
[----:B------:R-:W-:Y:S01]  /*26300*/  IMAD.MOV.U32 R229, RZ, RZ, R203 ;  /* 0x000000ffffe57224 */ /* 0x000fe200078e00cb */
[----:B------:R-:W-:Y:S01]  /*26310*/  I2F R23, R11 ;  /* 0x0000000b00177306 */ /* 0x000fe20000201400 */
[----:B---3--:R-:W-:-:S07]  /*26320*/  FMUL.FTZ R7, R245, R0 ;  /* 0x00000000f5077220 */ /* 0x008fce0000410000 */
[----:B------:R3:W-:Y:S01]  /*26330*/  MUFU.TANH R14, R7 ;  /* 0x00000007000e7308 */ /* 0x0007e20000002400 */
[----:B------:R-:W-:Y:S01]  /*26340*/  FSEL R203, R3, -INF , !P1 ;  /* 0xff80000003cb7808 */ /* 0x000fe20004800000 */
[----:B-1----:R-:W-:Y:S01]  /*26350*/  FFMA.FTZ R3, R132, R28, R30 ;  /* 0x0000001c84037223 */ /* 0x002fe2000001001e */
[----:B------:R-:W-:Y:S02]  /*26360*/  MOV R231, R201 ;  /* 0x000000c900e77202 */ /* 0x000fe40000000f00 */
[C---:B------:R-:W-:Y:S02]  /*26370*/  ISETP.GE.AND P3, PT, R13.reuse, R8, PT ;  /* 0x000000080d00720c */ /* 0x040fe40003f66270 */
[----:B------:R-:W-:Y:S02]  /*26380*/  ISETP.GE.AND P1, PT, R13, R6, PT ;  /* 0x000000060d00720c */ /* 0x000fe40003f26270 */
[----:B------:R-:W-:Y:S01]  /*26390*/  FSEL R201, R4, -INF , !P5 ;  /* 0xff80000004c97808 */ /* 0x000fe20006800000 */
[----:B---3--:R-:W-:-:S02]  /*263a0*/  FFMA.FTZ R7, R132, R28, R10 ;  /* 0x0000001c84077223 */ /* 0x008fc4000001000a */
[----:B------:R1:W3:Y:S01]  /*263b0*/  MUFU.TANH R10, R5 ;  /* 0x00000005000a7308 */ /* 0x0002e20000002400 */
[----:B------:R-:W-:Y:S01]  /*263c0*/  ISETP.GE.AND P5, PT, R12, R8, PT ;  /* 0x000000080c00720c */ /* 0x000fe20003fa6270 */
[----:B------:R-:W-:Y:S01]  /*263d0*/  FMUL.FTZ R4, R207, R0 ;  /* 0x00000000cf047220 */ /* 0x000fe20000410000 */
[----:B------:R-:W-:Y:S02]  /*263e0*/  MOV R239, R206 ;  /* 0x000000ce00ef7202 */ /* 0x000fe40000000f00 */
[----:B------:R-:W-:Y:S01]  /*263f0*/  FSEL R206, R3, -INF , !P3 ;  /* 0xff80000003ce7808 */ /* 0x000fe20005800000 */
[C---:B--2---:R-:W-:Y:S01]  /*26400*/  FFMA.FTZ R3, R132.reuse, R25, R9 ;  /* 0x0000001984037223 */ /* 0x044fe20000010009 */
[----:B------:R-:W-:Y:S01]  /*26410*/  FSEL R207, R7, -INF , !P1 ;  /* 0xff80000007cf7808 */ /* 0x000fe20004800000 */
[----:B------:R-:W-:Y:S01]  /*26420*/  FMUL.FTZ R7, R225, R0 ;  /* 0x00000000e1077220 */ /* 0x000fe20000410000 */
[----:B------:R2:W-:Y:S01]  /*26430*/  MUFU.TANH R9, R4 ;  /* 0x0000000400097308 */ /* 0x0005e20000002400 */
[----:B------:R-:W-:-:S02]  /*26440*/  FFMA.FTZ R0, R132, R24, R15 ;  /* 0x0000001884007223 */ /* 0x000fc4000001000f */
[----:B-1----:R-:W-:Y:S01]  /*26450*/  FFMA.FTZ R5, R132, R25, R22 ;  /* 0x0000001984057223 */ /* 0x002fe20000010016 */
[----:B------:R-:W-:-:S04]  /*26460*/  ISETP.GE.AND P1, PT, R20, R8, PT ;  /* 0x000000081400720c */ /* 0x000fc80003f26270 */
[----:B------:R-:W-:Y:S02]  /*26470*/  FSEL R211, R5, -INF , !P5 ;  /* 0xff80000005d37808 */ /* 0x000fe40006800000 */
[----:B------:R-:W-:Y:S01]  /*26480*/  ISETP.GE.AND P5, PT, R20, R6, PT ;  /* 0x000000061400720c */ /* 0x000fe20003fa6270 */
[----:B--2---:R-:W-:Y:S01]  /*26490*/  FFMA.FTZ R4, R132, R24, R18 ;  /* 0x0000001884047223 */ /* 0x004fe20000010012 */
[----:B------:R-:W1:Y:S02]  /*264a0*/  I2F R27, R19 ;  /* 0x00000013001b7306 */ /* 0x000e640000201400 */
[----:B------:R-:W-:Y:S01]  /*264b0*/  FSEL R215, R0, -INF , !P5 ;  /* 0xff80000000d77808 */ /* 0x000fe20006800000 */
[----:B---3--:R-:W-:Y:S01]  /*264c0*/  FFMA.FTZ R0, R132, R23, R10 ;  /* 0x0000001784007223 */ /* 0x008fe2000001000a */
[----:B------:R-:W-:Y:S02]  /*264d0*/  FSEL R213, R4, -INF , !P1 ;  /* 0xff80000004d57808 */ /* 0x000fe40004800000 */
[----:B------:R-:W-:-:S02]  /*264e0*/  ISETP.GE.AND P1, PT, R11, R6, PT ;  /* 0x000000060b00720c */ /* 0x000fc40003f26270 */
[----:B------:R-:W2:Y:S01]  /*264f0*/  MUFU.TANH R7, R7 ;  /* 0x0000000700077308 */ /* 0x000ea20000002400 */
[----:B------:R-:W-:Y:S02]  /*26500*/  ISETP.GE.AND P3, PT, R12, R6, PT ;  /* 0x000000060c00720c */ /* 0x000fe40003f66270 */
[----:B------:R-:W-:Y:S02]  /*26510*/  FSEL R217, R0, -INF , !P1 ;  /* 0xff80000000d97808 */ /* 0x000fe40004800000 */
[----:B------:R-:W-:Y:S02]  /*26520*/  ISETP.GT.AND P1, PT, R237, R239, PT ;  /* 0x000000efed00720c */ /* 0x000fe40003f24270 */
[----:B------:R-:W-:Y:S01]  /*26530*/  FSEL R209, R3, -INF , !P3 ;  /* 0xff80000003d17808 */ /* 0x000fe20005800000 */
[C---:B------:R-:W-:Y:S01]  /*26540*/  FFMA.FTZ R3, R132.reuse, R23, R14 ;  /* 0x0000001784037223 */ /* 0x040fe2000001000e */
[----:B------:R-:W-:Y:S01]  /*26550*/  BAR.SYNC.DEFER_BLOCKING 0x0 ;  /* 0x0000000000007b1d */ /* 0x000fe20000010000 */
[----:B------:R-:W-:Y:S01]  /*26560*/  ISETP.GE.AND P3, PT, R11, R8, PT ;  /* 0x000000080b00720c */ /* 0x000fe20003f66270 */
[----:B------:R-:W-:-:S03]  /*26570*/  FFMA.FTZ R4, R132, R64, R229 ;  /* 0x0000004084047223 */ /* 0x000fc600000100e5 */
[----:B------:R-:W-:Y:S01]  /*26580*/  FSEL R219, R3, -INF , !P3 ;  /* 0xff80000003db7808 */ /* 0x000fe20005800000 */
[CC--:B-1----:R-:W-:Y:S01]  /*26590*/  FFMA.FTZ R5, R132.reuse, R27.reuse, R9 ;  /* 0x0000001b84057223 */ /* 0x0c2fe20000010009 */
[C---:B------:R-:W-:Y:S01]  /*265a0*/  ISETP.GE.AND P3, PT, R19.reuse, R6, PT ;  /* 0x000000061300720c */ /* 0x040fe20003f66270 */
[C---:B------:R-:W-:Y:S01]  /*265b0*/  FFMA.FTZ R6, R132.reuse, R64, R231 ;  /* 0x0000004084067223 */ /* 0x040fe200000100e7 */
[----:B------:R-:W-:Y:S01]  /*265c0*/  ISETP.GE.AND P5, PT, R19, R8, PT ;  /* 0x000000081300720c */ /* 0x000fe20003fa6270 */
[----:B--2---:R-:W-:Y:S01]  /*265d0*/  FFMA.FTZ R3, R132, R27, R7 ;  /* 0x0000001b84037223 */ /* 0x004fe20000010007 */
[----:B------:R-:W-:Y:S01]  /*265e0*/  BSSY B1, `(.L_x_4470) ;  /* 0x0000100000017945 */ /* 0x000fe20003800000 */
[----:B------:R-:W-:Y:S01]  /*265f0*/  IMAD.MOV.U32 R248, RZ, RZ, R222 ;  /* 0x000000fffff87224 */ /* 0x000fe200078e00de */
[----:B------:R-:W-:Y:S02]  /*26600*/  MOV R249, R223 ;  /* 0x000000df00f97202 */ /* 0x000fe40000000f00 */
[----:B------:R-:W-:-:S02]  /*26610*/  FSEL R41, R6, -INF , !P6 ;  /* 0xff80000006297808 */ /* 0x000fc40007000000 */
        /* <DEDUP_REMOVED lines=9> */
[----:B------:R-:W-:-:S02]  /*266b0*/  IABS R8, R9 ;  /* 0x0000000900087213 */ /* 0x000fc40000000000 */
        /* <DEDUP_REMOVED lines=57> */
.L_x_4473:
[----:B------:R-:W2:Y:S02]  /*26a50*/  LD.E R0, [R16.64+0x38] ;  /* 0x0000380610007980 */ /* 0x000ea4000c101900 */
[----:B--2---:R-:W-:-:S04]  /*26a60*/  LEA R0, -R0, RZ, 0x8 ;  /* 0x000000ff00007211 */ /* 0x004fc800078e41ff */
[----:B------:R-:W-:Y:S02]  /*26a70*/  SHF.R.S32.HI R3, RZ, 0x1f, R0 ;  /* 0x0000001fff037819 */ /* 0x000fe40000011400 */
.L_x_4474:
[----:B------:R-:W-:Y:S05]  /*26a80*/  BSYNC B0 ;  /* 0x0000000000007941 */ /* 0x000fea0003800000 */
.L_x_4472:
        /* <DEDUP_REMOVED lines=176> */
.L_x_4476:
[----:B------:R-:W-:Y:S05]  /*27590*/  BSYNC B0 ;  /* 0x0000000000007941 */ /* 0x000fea0003800000 */
.L_x_4475:
[C---:B------:R-:W-:Y:S01]  /*275a0*/  LEA R42, P0, R0.reuse, R42, 0x1 ;  /* 0x0000002a002a7211 */ /* 0x040fe200078008ff */
[----:B------:R-:W0:Y:S03]  /*275b0*/  LDGDEPBAR ;  /* 0x00000000000079af */ /* 0x000e260000000000 */
[----:B------:R-:W-:Y:S01]  /*275c0*/  LEA.HI.X R252, R0, R252, R3, 0x1, P0 ;  /* 0x000000fc00fc7211 */ /* 0x000fe200000f0c03 */
[----:B------:R3:W-:Y:S04]  /*275d0*/  STL [R1], R42 ;  /* 0x0000002a01007387 */ /* 0x0007e80000100800 */
.L_x_4471:
[----:B------:R-:W-:Y:S05]  /*275e0*/  BSYNC B1 ;  /* 0x0000000000017941 */ /* 0x000fea0003800000 */
.L_x_4470:
[----:B-----5:R-:W-:Y:S01]  /*275f0*/  FMNMX.FTZ R0, R2, R40, !PT ;  /* 0x0000002802007209 */ /* 0x020fe20007810000 */
[----:B-1----:R-:W4:Y:S01]  /*27600*/  LDL.LU R32, [R1+0xc] ;  /* 0x00000c0001207983 */ /* 0x002f220000300800 */
[----:B------:R-:W-:Y:S02]  /*27610*/  MOV R45, R77 ;  /* 0x0000004d002d7202 */ /* 0x000fe40000000f00 */
[----:B------:R-:W-:Y:S01]  /*27620*/  FMNMX.FTZ R0, R60, R0, !PT ;  /* 0x000000003c007209 */ /* 0x000fe20007810000 */
[----:B--2---:R-:W2:Y:S01]  /*27630*/  LDL.LU R33, [R1+0x10] ;  /* 0x0000100001217983 */ /* 0x004ea20000300800 */
[----:B------:R-:W-:-:S02]  /*27640*/  MOV R47, R76 ;  /* 0x0000004c002f7202 */ /* 0x000fc40000000f00 */
[----:B------:R-:W-:Y:S01]  /*27650*/  FMNMX.FTZ R0, R89, R0, !PT ;  /* 0x0000000059007209 */ /* 0x000fe20007810000 */
[----:B------:R-:W-:Y:S01]  /*27660*/  LDSM.16.MT88.4 R24, [R182+0xa000] ;  /* 0x00a00000b618783b */ /* 0x000fe20000004200 */
[----:B------:R-:W-:Y:S02]  /*27670*/  FMNMX.FTZ R4, R36, R41, !PT ;  /* 0x0000002924047209 */ /* 0x000fe40007810000 */
[----:B------:R-:W-:Y:S01]  /*27680*/  FMNMX.FTZ R3, R59, R0, !PT ;  /* 0x000000003b037209 */ /* 0x000fe20007810000 */
[----:B------:R-:W-:Y:S01]  /*27690*/  LDSM.16.MT88.4 R12, [R139+0xa000] ;  /* 0x00a000008b0c783b */ /* 0x000fe20000004200 */
[----:B------:R-:W-:Y:S02]  /*276a0*/  FMNMX.FTZ R4, R61, R4, !PT ;  /* 0x000000043d047209 */ /* 0x000fe40007810000 */
[----:B------:R-:W-:Y:S01]  /*276b0*/  FMNMX.FTZ R3, R92, R3, !PT ;  /* 0x000000035c037209 */ /* 0x000fe20007810000 */
[----:B---3--:R1:W3:Y:S01]  /*276c0*/  LD.E R0, [R16.64+0xdc] ;  /* 0x0000dc0610007980 */ /* 0x0082e2000c101900 */
        /* <DEDUP_REMOVED lines=123> */
[----:B------:R-:W-:-:S05]  /*27e80*/  FMNMX.FTZ R4, R222, R4, !PT ;  /* 0x00000004de047209 */ /* 0x000fca0007810000 */
[----:B------:R-:W1:Y:S02]  /*27e90*/  SHFL.BFLY PT, R6, R4, 0x2, 0x1f ;  /* 0x0c401f0004067f89 */ /* 0x000e6400000e0000 */
[----:B-1----:R-:W-:-:S05]  /*27ea0*/  FMNMX.FTZ R3, R3, R5, !PT ;  /* 0x0000000503037209 */ /* 0x002fca0007810000 */
[----:B------:R-:W1:Y:S01]  /*27eb0*/  SHFL.BFLY PT, R5, R3, 0x1, 0x1f ;  /* 0x0c201f0003057f89 */ /* 0x000e6200000e0000 */
[----:B------:R-:W-:-:S05]  /*27ec0*/  FMNMX.FTZ R4, R4, R6, !PT ;  /* 0x0000000604047209 */ /* 0x000fca0007810000 */
[----:B------:R-:W2:Y:S01]  /*27ed0*/  SHFL.BFLY PT, R6, R4, 0x1, 0x1f ;  /* 0x0c201f0004067f89 */ /* 0x000ea200000e0000 */
[----:B-1----:R-:W-:-:S04]  /*27ee0*/  FMNMX.FTZ R77, R3, R5, !PT ;  /* 0x00000005034d7209 */ /* 0x002fc80007810000 */
[----:B------:R-:W-:Y:S01]  /*27ef0*/  FSETP.NEU.FTZ.AND P0, PT, R77, -INF , PT ;  /* 0xff8000004d00780b */ /* 0x000fe20003f1d000 */
[----:B---3--:R-:W-:-:S05]  /*27f00*/  FMUL.FTZ R3, R0, R77 ;  /* 0x0000004d00037220 */ /* 0x008fca0000410000 */
        /* <DEDUP_REMOVED lines=23> */
[----:B------:R1:W-:Y:S02]  /*28080*/  MUFU.EX2 R227, R2 ;  /* 0x0000000200e37308 */ /* 0x0003e40000000800 */
[----:B-1----:R-:W-:-:S04]  /*28090*/  FADD.FTZ R2, R36, -R6 ;  /* 0x8000000624027221 */ /* 0x002fc80000010000 */
[----:B------:R-:W-:-:S04]  /*280a0*/  FMUL.FTZ R2, R0, R2 ;  /* 0x0000000200027220 */ /* 0x000fc80000410000 */
[----:B------:R1:W-:Y:S02]  /*280b0*/  MUFU.EX2 R6, R2 ;  /* 0x0000000200067308 */ /* 0x0003e40000000800 */
[----:B-1----:R-:W-:-:S06]  /*280c0*/  FFMA.FTZ R2, R92, R0, -R3 ;  /* 0x000000005c027223 */ /* 0x002fcc0000010803 */
[----:B------:R1:W-:Y:S01]  /*280d0*/  MUFU.EX2 R220, R2 ;  /* 0x0000000200dc7308 */ /* 0x0003e20000000800 */
[----:B------:R-:W-:Y:S02]  /*280e0*/  FMUL.FTZ R4, R0, R4 ;  /* 0x0000000400047220 */ /* 0x000fe40000410000 */
[----:B-1----:R-:W-:-:S05]  /*280f0*/  FFMA.FTZ R2, R63, R0, -R3 ;  /* 0x000000003f027223 */ /* 0x002fca0000010803 */
[----:B------:R1:W-:Y:S02]  /*28100*/  MUFU.EX2 R34, R2 ;  /* 0x0000000200227308 */ /* 0x0003e40000000800 */
[----:B-1----:R-:W-:-:S06]  /*28110*/  FFMA.FTZ R2, R93, R0, -R3 ;  /* 0x000000005d027223 */ /* 0x002fcc0000010803 */
[----:B------:R1:W-:Y:S02]  /*28120*/  MUFU.EX2 R118, R2 ;  /* 0x0000000200767308 */ /* 0x0003e40000000800 */
[----:B-1----:R-:W-:-:S06]  /*28130*/  FFMA.FTZ R2, R65, R0, -R3 ;  /* 0x0000000041027223 */ /* 0x002fcc0000010803 */
[----:B------:R1:W-:Y:S08]  /*28140*/  MUFU.EX2 R93, R2 ;  /* 0x00000002005d7308 */ /* 0x0003f00000000800 */
[----:B------:R-:W3:Y:S01]  /*28150*/  MUFU.EX2 R4, R4 ;  /* 0x0000000400047308 */ /* 0x000ee20000000800 */
[----:B-1----:R-:W-:-:S07]  /*28160*/  FFMA.FTZ R2, R94, R0, -R5 ;  /* 0x000000005e027223 */ /* 0x002fce0000010805 */
[----:B------:R1:W-:Y:S02]  /*28170*/  MUFU.EX2 R64, R2 ;  /* 0x0000000200407308 */ /* 0x0003e40000000800 */
[----:B-1----:R-:W-:-:S06]  /*28180*/  FFMA.FTZ R2, R66, R0, -R5 ;  /* 0x0000000042027223 */ /* 0x002fcc0000010805 */
[----:B------:R1:W1:Y:S01]  /*28190*/  MUFU.EX2 R94, R2 ;  /* 0x00000002005e7308 */ /* 0x0002620000000800 */
[----:B--2---:R-:W-:Y:S01]  /*281a0*/  F2FP.PACK_AB R8, R55, R89 ;  /* 0x000000593708723e */ /* 0x004fe200000000ff */
[-C--:B---3--:R-:W-:Y:S01]  /*281b0*/  FMUL.FTZ R158, R158, R4.reuse ;  /* 0x000000049e9e7220 */ /* 0x088fe20000410000 */
        /* <DEDUP_REMOVED lines=13> */
[----:B------:R-:W-:Y:S01]  /*28290*/  FMUL.FTZ R161, R161, R6 ;  /* 0x00000006a1a17220 */ /* 0x000fe20000410000 */
[----:B------:R-:W-:Y:S01]  /*282a0*/  HMMA.16816.F32 R48, R8, R26, R156 ;  /* 0x0000001a0830723c */ /* 0x000fe2000000189c */
[----:B-1----:R-:W-:-:S04]  /*282b0*/  FFMA.FTZ R2, R99, R0, -R3 ;  /* 0x0000000063027223 */ /* 0x002fc80000010803 */
[----:B------:R1:W-:Y:S03]  /*282c0*/  MUFU.EX2 R67, R2 ;  /* 0x0000000200437308 */ /* 0x0003e60000000800 */
[----:B------:R-:W-:Y:S01]  /*282d0*/  HMMA.16816.F32 R36, R8, R24, R160 ;  /* 0x000000180824723c */ /* 0x000fe200000018a0 */
[-C--:B------:R-:W-:Y:S02]  /*282e0*/  FMUL.FTZ R154, R154, R4.reuse ;  /* 0x000000049a9a7220 */ /* 0x080fe40000410000 */
[----:B------:R-:W-:Y:S02]  /*282f0*/  FMUL.FTZ R155, R155, R4 ;  /* 0x000000049b9b7220 */ /* 0x000fe40000410000 */
[-C--:B------:R-:W-:Y:S02]  /*28300*/  FMUL.FTZ R152, R152, R6.reuse ;  /* 0x0000000698987220 */ /* 0x080fe40000410000 */
[----:B------:R-:W-:-:S02]  /*28310*/  FMUL.FTZ R153, R153, R6 ;  /* 0x0000000699997220 */ /* 0x000fc40000410000 */
[-C--:B------:R-:W-:Y:S02]  /*28320*/  FMUL.FTZ R150, R150, R4.reuse ;  /* 0x0000000496967220 */ /* 0x080fe40000410000 */
[----:B------:R-:W-:Y:S02]  /*28330*/  FMUL.FTZ R151, R151, R4 ;  /* 0x0000000497977220 */ /* 0x000fe40000410000 */
[----:B------:R-:W-:Y:S02]  /*28340*/  FMUL.FTZ R148, R148, R6 ;  /* 0x0000000694947220 */ /* 0x000fe40000410000 */
[----:B-1----:R-:W-:Y:S02]  /*28350*/  FFMA.FTZ R2, R68, R0, -R3 ;  /* 0x0000000044027223 */ /* 0x002fe40000010803 */
[----:B------:R-:W-:Y:S02]  /*28360*/  FMUL.FTZ R149, R149, R6 ;  /* 0x0000000695957220 */ /* 0x000fe40000410000 */
[-C--:B------:R-:W-:Y:S01]  /*28370*/  FMUL.FTZ R170, R170, R4.reuse ;  /* 0x00000004aaaa7220 */ /* 0x080fe20000410000 */
[----:B------:R1:W-:Y:S01]  /*28380*/  MUFU.EX2 R157, R2 ;  /* 0x00000002009d7308 */ /* 0x0003e20000000800 */
[----:B------:R-:W-:-:S02]  /*28390*/  FMUL.FTZ R171, R171, R4 ;  /* 0x00000004abab7220 */ /* 0x000fc40000410000 */
[-C--:B------:R-:W-:Y:S02]  /*283a0*/  FMUL.FTZ R168, R168, R6.reuse ;  /* 0x00000006a8a87220 */ /* 0x080fe40000410000 */
[----:B------:R-:W-:Y:S02]  /*283b0*/  FMUL.FTZ R169, R169, R6 ;  /* 0x00000006a9a97220 */ /* 0x000fe40000410000 */
[-C--:B------:R-:W-:Y:S02]  /*283c0*/  FMUL.FTZ R166, R166, R4.reuse ;  /* 0x00000004a6a67220 */ /* 0x080fe40000410000 */
[----:B------:R-:W-:Y:S02]  /*283d0*/  FMUL.FTZ R167, R167, R4 ;  /* 0x00000004a7a77220 */ /* 0x000fe40000410000 */
[-C--:B------:R-:W-:Y:S02]  /*283e0*/  FMUL.FTZ R164, R164, R6.reuse ;  /* 0x00000006a4a47220 */ /* 0x080fe40000410000 */
[----:B------:R-:W-:Y:S01]  /*283f0*/  FMUL.FTZ R165, R165, R6 ;  /* 0x00000006a5a57220 */ /* 0x000fe20000410000 */
[----:B------:R-:W-:Y:S01]  /*28400*/  MOV R66, R34 ;  /* 0x0000002200427202 */ /* 0x000fe20000000f00 */
[----:B------:R-:W3:Y:S01]  /*28410*/  LDSM.16.MT88.4 R24, [R139+0xa800] ;  /* 0x00a800008b18783b */ /* 0x000ee20000004200 */
[----:B-1----:R-:W-:-:S04]  /*28420*/  FFMA.FTZ R2, R97, R0, -R3 ;  /* 0x0000000061027223 */ /* 0x002fc80000010803 */
[----:B------:R1:W-:Y:S01]  /*28430*/  MUFU.EX2 R160, R2 ;  /* 0x0000000200a07308 */ /* 0x0003e20000000800 */
[----:B------:R-:W-:Y:S01]  /*28440*/  MOV R53, R33 ;  /* 0x0000002100357202 */ /* 0x000fe20000000f00 */
[----:B------:R-:W-:Y:S01]  /*28450*/  HMMA.16816.F32 R56, R8, R16, R152 ;  /* 0x000000100838723c */ /* 0x000fe20000001898 */
[----:B----4-:R-:W-:Y:S02]  /*28460*/  MOV R54, R32 ;  /* 0x0000002000367202 */ /* 0x010fe40000000f00 */
[----:B------:R-:W4:Y:S01]  /*28470*/  LDSM.16.MT88.4 R32, [R182+0xa800] ;  /* 0x00a80000b620783b */ /* 0x000f220000004200 */
[----:B-1----:R-:W-:-:S04]  /*28480*/  FFMA.FTZ R2, R100, R0, -R5 ;  /* 0x0000000064027223 */ /* 0x002fc80000010805 */
[----:B------:R1:W-:Y:S01]  /*28490*/  MUFU.EX2 R156, R2 ;  /* 0x00000002009c7308 */ /* 0x0003e20000000800 */
[----:B------:R-:W-:Y:S01]  /*284a0*/  HMMA.16816.F32 R148, R8, R18, R148 ;  /* 0x000000120894723c */ /* 0x000fe20000001894 */
[----:B------:R-:W2:Y:S01]  /*284b0*/  LDSM.16.MT88.4 R16, [R180+0xa800] ;  /* 0x00a80000b410783b */ /* 0x000ea20000004200 */
[----:B-1----:R-:W-:-:S05]  /*284c0*/  FFMA.FTZ R2, R69, R0, -R5 ;  /* 0x0000000045027223 */ /* 0x002fca0000010805 */
[----:B------:R1:W1:Y:S01]  /*284d0*/  MUFU.EX2 R247, R2 ;  /* 0x0000000200f77308 */ /* 0x0002620000000800 */
[C---:B------:R-:W-:Y:S08]  /*284e0*/  HMMA.16816.F32 R28, R8.reuse, R12, R168 ;  /* 0x0000000c081c723c */ /* 0x040ff000000018a8 */
        /* <DEDUP_REMOVED lines=16> */
[C---:B------:R-:W-:Y:S08]  /*285f0*/  HMMA.16816.F32 R144, R8.reuse, R20, R144 ;  /* 0x000000140890723c */ /* 0x040ff00000001890 */
[----:B------:R-:W-:Y:S01]  /*28600*/  HMMA.16816.F32 R20, R8, R22, R140 ;  /* 0x000000160814723c */ /* 0x000fe2000000188c */
[----:B-1----:R-:W-:-:S04]  /*28610*/  FFMA.FTZ R2, R98, R0, -R3 ;  /* 0x0000000062027223 */ /* 0x002fc80000010803 */
[----:B------:R1:W-:Y:S02]  /*28620*/  MUFU.EX2 R235, R2 ;  /* 0x0000000200eb7308 */ /* 0x0003e40000000800 */
[----:B-1----:R-:W-:-:S06]  /*28630*/  FFMA.FTZ R2, R72, R0, -R3 ;  /* 0x0000000048027223 */ /* 0x002fcc0000010803 */
[----:B------:R1:W-:Y:S01]  /*28640*/  MUFU.EX2 R237, R2 ;  /* 0x0000000200ed7308 */ /* 0x0003e20000000800 */
[----:B------:R-:W-:Y:S02]  /*28650*/  F2FP.PACK_AB R8, R94, R64 ;  /* 0x000000405e08723e */ /* 0x000fe400000000ff */
[----:B------:R-:W-:Y:S01]  /*28660*/  F2FP.PACK_AB R9, R66, R220 ;  /* 0x000000dc4209723e */ /* 0x000fe200000000ff */
[----:B-1----:R-:W-:-:S04]  /*28670*/  FFMA.FTZ R2, R102, R0, -R3 ;  /* 0x0000000066027223 */ /* 0x002fc80000010803 */
[----:B------:R1:W-:Y:S01]  /*28680*/  MUFU.EX2 R233, R2 ;  /* 0x0000000200e97308 */ /* 0x0003e20000000800 */
[----:B--2---:R-:W-:Y:S02]  /*28690*/  F2FP.PACK_AB R10, R92, R65 ;  /* 0x000000415c0a723e */ /* 0x004fe400000000ff */
[----:B------:R-:W-:Y:S01]  /*286a0*/  F2FP.PACK_AB R11, R93, R118 ;  /* 0x000000765d0b723e */ /* 0x000fe200000000ff */
[----:B-1----:R-:W-:-:S04]  /*286b0*/  FFMA.FTZ R2, R103, R0, -R5 ;  /* 0x0000000067027223 */ /* 0x002fc80000010805 */
[----:B------:R1:W-:Y:S01]  /*286c0*/  MUFU.EX2 R231, R2 ;  /* 0x0000000200e77308 */ /* 0x0003e20000000800 */
[----:B------:R-:W-:Y:S01]  /*286d0*/  MOV R72, R227 ;  /* 0x000000e300487202 */ /* 0x000fe20000000f00 */
[----:B---3--:R-:W-:Y:S01]  /*286e0*/  HMMA.16816.F32 R28, R8, R24, R28 ;  /* 0x00000018081c723c */ /* 0x008fe2000000181c */
[----:B-1----:R-:W-:-:S05]  /*286f0*/  FFMA.FTZ R2, R73, R0, -R5 ;  /* 0x0000000049027223 */ /* 0x002fca0000010805 */
[----:B------:R1:W2:Y:S02]  /*28700*/  MUFU.EX2 R229, R2 ;  /* 0x0000000200e57308 */ /* 0x0002a40000000800 */
[----:B------:R-:W-:Y:S01]  /*28710*/  HMMA.16816.F32 R40, R8, R26, R40 ;  /* 0x0000001a0828723c */ /* 0x000fe20000001828 */
[----:B------:R-:W3:Y:S01]  /*28720*/  LDSM.16.MT88.4 R24, [R139+0xb000] ;  /* 0x00b000008b18783b */ /* 0x000ee20000004200 */
[----:B------:R-:W-:-:S06]  /*28730*/  MOV R73, R225 ;  /* 0x000000e100497202 */ /* 0x000fcc0000000f00 */
        /* <DEDUP_REMOVED lines=13> */
[----:B------:R-:W-:Y:S01]  /*28810*/  MOV R74, R220 ;  /* 0x000000dc004a7202 */ /* 0x000fe20000000f00 */
        /* <DEDUP_REMOVED lines=15> */
[----:B------:R-:W-:Y:S01]  /*28910*/  MOV R164, R45 ;  /* 0x0000002d00a47202 */ /* 0x000fe20000000f00 */
[----:B----4-:R-:W-:-:S04]  /*28920*/  FFMA.FTZ R2, R79, R0, -R5 ;  /* 0x000000004f027223 */ /* 0x010fc80000010805 */
        /* <DEDUP_REMOVED lines=18> */
[----:B------:R3:W1:Y:S01]  /*28a50*/  MUFU.EX2 R164, R2 ;  /* 0x0000000200a47308 */ /* 0x0006620000000800 */
[----:B------:R-:W-:-:S04]  /*28a60*/  MOV R163, R44 ;  /* 0x0000002c00a37202 */ /* 0x000fc80000000f00 */
        /* <DEDUP_REMOVED lines=13> */
[----:B------:R-:W-:Y:S02]  /*28b40*/  MOV R154, R159 ;  /* 0x0000009f009a7202 */ /* 0x000fe40000000f00 */
[----:B--2---:R-:W-:Y:S01]  /*28b50*/  F2FP.PACK_AB R8, R229, R231 ;  /* 0x000000e7e508723e */ /* 0x004fe200000000ff */
[----:B---3--:R-:W-:-:S04]  /*28b60*/  FFMA.FTZ R2, R120, R0, -R5 ;  /* 0x0000000078027223 */ /* 0x008fc80000010805 */
[----:B------:R2:W-:Y:S01]  /*28b70*/  MUFU.EX2 R160, R2 ;  /* 0x0000000200a07308 */ /* 0x0005e20000000800 */
[----:B------:R-:W-:Y:S02]  /*28b80*/  F2FP.PACK_AB R9, R237, R235 ;  /* 0x000000ebed09723e */ /* 0x000fe400000000ff */
        /* <DEDUP_REMOVED lines=8> */
[----:B------:R-:W-:Y:S02]  /*28c10*/  MOV R64, R54 ;  /* 0x0000003600407202 */ /* 0x000fe40000000f00 */
[----:B------:R-:W-:Y:S02]  /*28c20*/  MOV R91, R53 ;  /* 0x00000035005b7202 */ /* 0x000fe40000000f00 */
[----:B------:R-:W-:-:S03]  /*28c30*/  MOV R82, R157 ;  /* 0x0000009d00527202 */ /* 0x000fc60000000f00 */
[C---:B------:R-:W-:Y:S01]  /*28c40*/  HMMA.16816.F32 R52, R8.reuse, R24, R28 ;  /* 0x000000180834723c */ /* 0x040fe2000000181c */
[----:B------:R-:W3:Y:S04]  /*28c50*/  LDSM.16.MT88.4 R28, [R139+0xc000] ;  /* 0x00c000008b1c783b */ /* 0x000ee80000004200 */
[----:B------:R-:W3:Y:S01]  /*28c60*/  LDSM.16.MT88.4 R24, [R182+0xc000] ;  /* 0x00c00000b618783b */ /* 0x000ee20000004200 */
[-CC-:B--2---:R-:W-:Y:S02]  /*28c70*/  FFMA.FTZ R2, R121, R0.reuse, -R5.reuse ;  /* 0x0000000079027223 */ /* 0x184fe40000010805 */
[C---:B-1----:R-:W-:Y:S02]  /*28c80*/  HMMA.16816.F32 R44, R8.reuse, R32, R36 ;  /* 0x00000020082c723c */ /* 0x042fe40000001824 */
[----:B------:R1:W-:Y:S06]  /*28c90*/  MUFU.EX2 R158, R2 ;  /* 0x00000002009e7308 */ /* 0x0003ec0000000800 */
[C---:B------:R-:W-:Y:S08]  /*28ca0*/  HMMA.16816.F32 R40, R8.reuse, R34, R48 ;  /* 0x000000220828723c */ /* 0x040ff00000001830 */
[----:B------:R-:W-:Y:S01]  /*28cb0*/  HMMA.16816.F32 R36, R8, R16, R56 ;  /* 0x000000100824723c */ /* 0x000fe20000001838 */
[----:B-1----:R-:W-:-:S04]  /*28cc0*/  FFMA.FTZ R2, R84, R0, -R5 ;  /* 0x0000000054027223 */ /* 0x002fc80000010805 */
[----:B------:R1:W2:Y:S03]  /*28cd0*/  MUFU.EX2 R157, R2 ;  /* 0x00000002009d7308 */ /* 0x0002a60000000800 */
[C---:B------:R-:W-:Y:S01]  /*28ce0*/  HMMA.16816.F32 R68, R8.reuse, R18, R68 ;  /* 0x000000120844723c */ /* 0x040fe20000001844 */
[----:B------:R-:W2:Y:S07]  /*28cf0*/  LDSM.16.MT88.4 R16, [R180+0xc000] ;  /* 0x00c00000b410783b */ /* 0x000eae0000004200 */
[----:B------:R-:W-:Y:S01]  /*28d00*/  HMMA.16816.F32 R32, R8, R12, R144 ;  /* 0x0000000c0820723c */ /* 0x000fe20000001890 */
[----:B-1----:R-:W-:-:S07]  /*28d10*/  FFMA.FTZ R2, R85, R0, -R3 ;  /* 0x0000000055027223 */ /* 0x002fce0000010803 */
[----:B------:R-:W-:Y:S01]  /*28d20*/  HMMA.16816.F32 R20, R8, R14, R20 ;  /* 0x0000000e0814723c */ /* 0x000fe20000001814 */
[----:B------:R-:W1:Y:S01]  /*28d30*/  LDSM.16.MT88.4 R12, [R181+0xc000] ;  /* 0x00c00000b50c783b */ /* 0x000e620000004200 */
[----:B------:R-:W-:Y:S02]  /*28d40*/  MOV R85, R156 ;  /* 0x0000009c00557202 */ /* 0x000fe40000000f00 */
[----:B------:R3:W1:Y:S01]  /*28d50*/  MUFU.EX2 R156, R2 ;  /* 0x00000002009c7308 */ /* 0x0006620000000800 */
[----:B------:R-:W-:Y:S02]  /*28d60*/  MOV R84, R155 ;  /* 0x0000009b00547202 */ /* 0x000fe40000000f00 */
[----:B------:R-:W-:Y:S01]  /*28d70*/  MOV R143, R154 ;  /* 0x0000009a008f7202 */ /* 0x000fe20000000f00 */
[----:B---3--:R-:W-:-:S04]  /*28d80*/  FFMA.FTZ R2, R124, R0, -R3 ;  /* 0x000000007c027223 */ /* 0x008fc80000010803 */
[----:B------:R3:W-:Y:S01]  /*28d90*/  MUFU.EX2 R155, R2 ;  /* 0x00000002009b7308 */ /* 0x0007e20000000800 */
[----:B------:R-:W-:Y:S01]  /*28da0*/  MOV R99, R153 ;  /* 0x0000009900637202 */ /* 0x000fe20000000f00 */
[----:B---3--:R-:W-:-:S06]  /*28db0*/  FFMA.FTZ R2, R86, R0, -R3 ;  /* 0x0000000056027223 */ /* 0x008fcc0000010803 */
[----:B------:R3:W-:Y:S01]  /*28dc0*/  MUFU.EX2 R154, R2 ;  /* 0x00000002009a7308 */ /* 0x0007e20000000800 */
[----:B------:R-:W-:Y:S02]  /*28dd0*/  MOV R86, R67 ;  /* 0x0000004300567202 */ /* 0x000fe40000000f00 */
[----:B------:R-:W-:Y:S01]  /*28de0*/  MOV R67, R152 ;  /* 0x0000009800437202 */ /* 0x000fe20000000f00 */
[----:B---3--:R-:W-:-:S04]  /*28df0*/  FFMA.FTZ R2, R126, R0, -R3 ;  /* 0x000000007e027223 */ /* 0x008fc80000010803 */
[----:B------:R3:W-:Y:S01]  /*28e00*/  MUFU.EX2 R153, R2 ;  /* 0x0000000200997308 */ /* 0x0007e20000000800 */
[----:B----4-:R-:W-:Y:S02]  /*28e10*/  F2FP.PACK_AB R8, R167, R168 ;  /* 0x000000a8a708723e */ /* 0x010fe400000000ff */
[----:B------:R-:W-:Y:S02]  /*28e20*/  F2FP.PACK_AB R9, R171, R170 ;  /* 0x000000aaab09723e */ /* 0x000fe400000000ff */
[----:B------:R-:W-:Y:S01]  /*28e30*/  F2FP.PACK_AB R10, R165, R166 ;  /* 0x000000a6a50a723e */ /* 0x000fe200000000ff */
[----:B---3--:R-:W-:-:S04]  /*28e40*/  FFMA.FTZ R2, R128, R0, -R5 ;  /* 0x0000000080027223 */ /* 0x008fc80000010805 */
[----:B------:R3:W-:Y:S01]  /*28e50*/  MUFU.EX2 R152, R2 ;  /* 0x0000000200987308 */ /* 0x0007e20000000800 */
[----:B------:R-:W-:Y:S01]  /*28e60*/  F2FP.PACK_AB R11, R164, R169 ;  /* 0x000000a9a40b723e */ /* 0x000fe200000000ff */
[----:B---3--:R-:W-:-:S06]  /*28e70*/  FFMA.FTZ R2, R87, R0, -R5 ;  /* 0x0000000057027223 */ /* 0x008fcc0000010805 */
[----:B------:R3:W4:Y:S01]  /*28e80*/  MUFU.EX2 R150, R2 ;  /* 0x0000000200967308 */ /* 0x0007220000000800 */
[----:B------:R-:W-:Y:S01]  /*28e90*/  HMMA.16816.F32 R48, R8, R28, R52 ;  /* 0x0000001c0830723c */ /* 0x000fe20000001834 */
[----:B---3--:R-:W-:-:S06]  /*28ea0*/  FFMA.FTZ R2, R129, R0, -R5 ;  /* 0x0000000081027223 */ /* 0x008fcc0000010805 */
[----:B------:R3:W-:Y:S01]  /*28eb0*/  MUFU.EX2 R149, R2 ;  /* 0x0000000200957308 */ /* 0x0007e20000000800 */
[C---:B------:R-:W-:Y:S08]  /*28ec0*/  HMMA.16816.F32 R44, R8.reuse, R24, R44 ;  /* 0x00000018082c723c */ /* 0x040ff0000000182c */
[----:B------:R-:W-:Y:S01]  /*28ed0*/  HMMA.16816.F32 R52, R8, R26, R40 ;  /* 0x0000001a0834723c */ /* 0x000fe20000001828 */
[----:B------:R-:W4:Y:S01]  /*28ee0*/  LDSM.16.MT88.4 R24, [R182+0xc800] ;  /* 0x00c80000b618783b */ /* 0x000f220000004200 */
[----:B---3--:R-:W-:-:S06]  /*28ef0*/  FFMA.FTZ R2, R88, R0, -R5 ;  /* 0x0000000058027223 */ /* 0x008fcc0000010805 */
[C---:B--2---:R-:W-:Y:S01]  /*28f00*/  HMMA.16816.F32 R36, R8.reuse, R16, R36 ;  /* 0x000000100824723c */ /* 0x044fe20000001824 */
[----:B------:R2:W3:Y:S07]  /*28f10*/  MUFU.EX2 R151, R2 ;  /* 0x0000000200977308 */ /* 0x0004ee0000000800 */
[C---:B------:R-:W-:Y:S01]  /*28f20*/  HMMA.16816.F32 R68, R8.reuse, R18, R68 ;  /* 0x000000120844723c */ /* 0x040fe20000001844 */
[----:B------:R-:W3:Y:S07]  /*28f30*/  LDSM.16.MT88.4 R16, [R180+0xc800] ;  /* 0x00c80000b410783b */ /* 0x000eee0000004200 */
[----:B-1----:R-:W-:Y:S01]  /*28f40*/  HMMA.16816.F32 R32, R8, R12, R32 ;  /* 0x0000000c0820723c */ /* 0x002fe20000001820 */
[----:B--2---:R-:W-:-:S07]  /*28f50*/  FFMA.FTZ R2, R90, R0, -R3 ;  /* 0x000000005a027223 */ /* 0x004fce0000010803 */
[C---:B------:R-:W-:Y:S01]  /*28f60*/  HMMA.16816.F32 R20, R8.reuse, R14, R20 ;  /* 0x0000000e0814723c */ /* 0x040fe20000001814 */
[----:B------:R-:W1:Y:S01]  /*28f70*/  LDSM.16.MT88.4 R12, [R181+0xc800] ;  /* 0x00c80000b50c783b */ /* 0x000e620000004200 */
[----:B------:R2:W1:Y:S06]  /*28f80*/  MUFU.EX2 R148, R2 ;  /* 0x0000000200947308 */ /* 0x00046c0000000800 */
        /* <DEDUP_REMOVED lines=12> */
[----:B------:R-:W-:Y:S02]  /*29050*/  MOV R174, R143 ;  /* 0x0000008f00ae7202 */ /* 0x000fe40000000f00 */
[----:B------:R-:W-:Y:S02]  /*29060*/  F2FP.PACK_AB R10, R157, R158 ;  /* 0x0000009e9d0a723e */ /* 0x000fe400000000ff */
[----:B------:R-:W-:Y:S01]  /*29070*/  F2FP.PACK_AB R11, R156, R161 ;  /* 0x000000a19c0b723e */ /* 0x000fe200000000ff */
[----:B--2---:R-:W-:-:S04]  /*29080*/  FFMA.FTZ R2, R104, R0, -R5 ;  /* 0x0000000068027223 */ /* 0x004fc80000010805 */
[----:B------:R2:W1:Y:S02]  /*29090*/  MUFU.EX2 R143, R2 ;  /* 0x00000002008f7308 */ /* 0x0004640000000800 */
[----:B----4-:R-:W-:Y:S01]  /*290a0*/  HMMA.16816.F32 R44, R8, R24, R44 ;  /* 0x00000018082c723c */ /* 0x010fe2000000182c */
[----:B--2---:R-:W-:-:S05]  /*290b0*/  FFMA.FTZ R2, R175, R0, -R5 ;  /* 0x00000000af027223 */ /* 0x004fca0000010805 */
        /* <DEDUP_REMOVED lines=31> */
[----:B------:R-:W-:Y:S01]  /*292b0*/  MOV R194, R118 ;  /* 0x0000007600c27202 */ /* 0x000fe20000000f00 */
[----:B---3--:R-:W-:-:S04]  /*292c0*/  FFMA.FTZ R2, R196, R0, -R5 ;  /* 0x00000000c4027223 */ /* 0x008fc80000010805 */
        /* <DEDUP_REMOVED lines=63> */
[----:B------:R-:W-:Y:S01]  /*296c0*/  HMMA.16816.F32 R40, R8, R32, R40 ;  /* 0x000000200828723c */ /* 0x000fe20000001828 */
[----:B---3--:R-:W-:-:S05]  /*296d0*/  FFMA.FTZ R2, R212, R0, -R5 ;  /* 0x00000000d4027223 */ /* 0x008fca0000010805 */
        /* <DEDUP_REMOVED lines=18> */
[----:B---3--:R-:W-:-:S05]  /*29800*/  FFMA.FTZ R2, R173, R0, -R3 ;  /* 0x00000000ad027223 */ /* 0x008fca0000010803 */
[----:B------:R3:W-:Y:S02]  /*29810*/  MUFU.EX2 R101, R2 ;  /* 0x0000000200657308 */ /* 0x0007e40000000800 */
[----:B---3--:R-:W-:-:S06]  /*29820*/  FFMA.FTZ R2, R216, R0, -R3 ;  /* 0x00000000d8027223 */ /* 0x008fcc0000010803 */
        /* <DEDUP_REMOVED lines=57> */
[----:B------:R-:W-:Y:S02]  /*29bc0*/  MOV R192, R66 ;  /* 0x0000004200c07202 */ /* 0x000fe40000000f00 */
[----:B------:R-:W-:-:S05]  /*29bd0*/  MOV R179, R85 ;  /* 0x0000005500b37202 */ /* 0x000fca0000000f00 */
[----:B------:R-:W-:Y:S01]  /*29be0*/  HMMA.16816.F32 R40, R8, R36, R40 ;  /* 0x000000240828723c */ /* 0x000fe20000001828 */
[----:B-1----:R-:W-:-:S07]  /*29bf0*/  FFMA.FTZ R2, R197, R0, -R3 ;  /* 0x00000000c5027223 */ /* 0x002fce0000010803 */
[C---:B------:R-:W-:Y:S01]  /*29c00*/  HMMA.16816.F32 R44, R8.reuse, R38, R44 ;  /* 0x00000026082c723c */ /* 0x040fe2000000182c */
[----:B------:R-:W1:Y:S01]  /*29c10*/  LDSM.16.MT88.4 R36, [R182+0xf800] ;  /* 0x00f80000b624783b */ /* 0x000e620000004200 */
[----:B------:R2:W1:Y:S06]  /*29c20*/  MUFU.EX2 R87, R2 ;  /* 0x0000000200577308 */ /* 0x00046c0000000800 */
[----:B---3--:R-:W-:Y:S01]  /*29c30*/  HMMA.16816.F32 R60, R8, R12, R48 ;  /* 0x0000000c083c723c */ /* 0x008fe20000001830 */
[----:B------:R-:W-:Y:S01]  /*29c40*/  FFMA.FTZ R6, R119, R6, R200 ;  /* 0x0000000677067223 */ /* 0x000fe200000100c8 */
[----:B------:R-:W-:-:S06]  /*29c50*/  MOV R200, R192 ;  /* 0x000000c000c87202 */ /* 0x000fcc0000000f00 */
[C---:B------:R-:W-:Y:S01]  /*29c60*/  HMMA.16816.F32 R48, R8.reuse, R14, R20 ;  /* 0x0000000e0830723c */ /* 0x040fe20000001814 */
[----:B------:R-:W3:Y:S01]  /*29c70*/  LDSM.16.MT88.4 R12, [R181+0xf800] ;  /* 0x00f80000b50c783b */ /* 0x000ee20000004200 */
[----:B--2---:R-:W-:Y:S01]  /*29c80*/  FFMA.FTZ R2, R232, R0, -R3 ;  /* 0x00000000e8027223 */ /* 0x004fe20000010803 */
[----:B------:R-:W-:Y:S02]  /*29c90*/  MOV R192, R86 ;  /* 0x0000005600c07202 */ /* 0x000fe40000000f00 */
[----:B------:R-:W-:Y:S01]  /*29ca0*/  LDSM.16.MT88.4 R20, [R182+0x10000] ;  /* 0x01000000b614783b */ /* 0x000fe20000004200 */
[----:B------:R2:W-:Y:S01]  /*29cb0*/  MUFU.EX2 R85, R2 ;  /* 0x0000000200557308 */ /* 0x0005e20000000800 */
[----:B------:R-:W-:Y:S01]  /*29cc0*/  MOV R202, R64 ;  /* 0x0000004000ca7202 */ /* 0x000fe20000000f00 */
[----:B------:R-:W-:Y:S01]  /*29cd0*/  HMMA.16816.F32 R56, R8, R16, R56 ;  /* 0x000000100838723c */ /* 0x000fe20000001838 */
[----:B------:R-:W-:Y:S02]  /*29ce0*/  MOV R119, R194 ;  /* 0x000000c200777202 */ /* 0x000fe40000000f00 */
[----:B------:R-:W-:-:S05]  /*29cf0*/  MOV R194, R174 ;  /* 0x000000ae00c27202 */ /* 0x000fca0000000f00 */
[----:B------:R-:W-:Y:S01]  /*29d00*/  HMMA.16816.F32 R68, R8, R18, R68 ;  /* 0x000000120844723c */ /* 0x000fe20000001844 */
[----:B------:R-:W1:Y:S01]  /*29d10*/  LDSM.16.MT88.4 R16, [R139+0x10000] ;  /* 0x010000008b10783b */ /* 0x000e620000004200 */
[----:B--2---:R-:W-:-:S04]  /*29d20*/  FFMA.FTZ R2, R201, R0, -R3 ;  /* 0x00000000c9027223 */ /* 0x004fc80000010803 */
[----:B------:R2:W-:Y:S01]  /*29d30*/  MUFU.EX2 R86, R2 ;  /* 0x0000000200567308 */ /* 0x0005e20000000800 */
[----:B------:R-:W-:Y:S01]  /*29d40*/  MOV R174, R84 ;  /* 0x0000005400ae7202 */ /* 0x000fe20000000f00 */
[----:B------:R-:W-:Y:S01]  /*29d50*/  FFMA.FTZ R4, R202, R4, R122 ;  /* 0x00000004ca047223 */ /* 0x000fe2000001007a */
[----:B------:R-:W-:Y:S02]  /*29d60*/  MOV R125, R83 ;  /* 0x00000053007d7202 */ /* 0x000fe40000000f00 */
[----:B------:R-:W-:Y:S01]  /*29d70*/  F2FP.PACK_AB R8, R97, R98 ;  /* 0x000000626108723e */ /* 0x000fe200000000ff */
[----:B------:R-:W-:Y:S01]  /*29d80*/  FADD.FTZ R4, R205, R4 ;  /* 0x00000004cd047221 */ /* 0x000fe20000010000 */
[----:B------:R-:W-:Y:S01]  /*29d90*/  F2FP.PACK_AB R9, R101, R99 ;  /* 0x000000636509723e */ /* 0x000fe200000000ff */
[----:B--2---:R-:W-:-:S04]  /*29da0*/  FFMA.FTZ R2, R234, R0, -R3 ;  /* 0x00000000ea027223 */ /* 0x004fc80000010803 */
[----:B------:R2:W-:Y:S01]  /*29db0*/  MUFU.EX2 R84, R2 ;  /* 0x0000000200547308 */ /* 0x0005e20000000800 */
[----:B------:R-:W-:Y:S02]  /*29dc0*/  F2FP.PACK_AB R10, R95, R96 ;  /* 0x000000605f0a723e */ /* 0x000fe400000000ff */
[----:B------:R-:W-:Y:S01]  /*29dd0*/  F2FP.PACK_AB R11, R7, R100 ;  /* 0x00000064070b723e */ /* 0x000fe200000000ff */
[----:B------:R-:W-:Y:S01]  /*29de0*/  FADD.FTZ R6, R194, R6 ;  /* 0x00000006c2067221 */ /* 0x000fe20000010000 */
[----:B------:R-:W-:Y:S01]  /*29df0*/  MOV R123, R81 ;  /* 0x00000051007b7202 */ /* 0x000fe20000000f00 */
[----:B------:R-:W-:Y:S01]  /*29e00*/  FADD.FTZ R4, R125, R4 ;  /* 0x000000047d047221 */ /* 0x000fe20000010000 */
[----:B------:R-:W-:Y:S02]  /*29e10*/  MOV R204, R73 ;  /* 0x0000004900cc7202 */ /* 0x000fe40000000f00 */
[----:B------:R-:W-:Y:S01]  /*29e20*/  MOV R194, R192 ;  /* 0x000000c000c27202 */ /* 0x000fe20000000f00 */
[----:B--2---:R-:W-:Y:S01]  /*29e30*/  FFMA.FTZ R2, R236, R0, -R5 ;  /* 0x00000000ec027223 */ /* 0x004fe20000010805 */
[----:B------:R-:W-:-:S03]  /*29e40*/  MOV R192, R179 ;  /* 0x000000b300c07202 */ /* 0x000fc60000000f00 */
[----:B------:R2:W-:Y:S01]  /*29e50*/  MUFU.EX2 R83, R2 ;  /* 0x0000000200537308 */ /* 0x0005e20000000800 */
[----:B------:R-:W-:Y:S01]  /*29e60*/  MOV R81, R72 ;  /* 0x0000004800517202 */ /* 0x000fe20000000f00 */
[----:B------:R-:W-:Y:S01]  /*29e70*/  FADD.FTZ R6, R123, R6 ;  /* 0x000000067b067221 */ /* 0x000fe20000010000 */
[----:B------:R-:W-:Y:S02]  /*29e80*/  MOV R179, R82 ;  /* 0x0000005200b37202 */ /* 0x000fe40000000f00 */
[----:B------:R-:W-:Y:S02]  /*29e90*/  MOV R172, R67 ;  /* 0x0000004300ac7202 */ /* 0x000fe40000000f00 */
[----:B------:R-:W-:Y:S01]  /*29ea0*/  MOV R198, R65 ;  /* 0x0000004100c67202 */ /* 0x000fe20000000f00 */
[----:B------:R-:W-:Y:S01]  /*29eb0*/  FADD.FTZ R4, R204, R4 ;  /* 0x00000004cc047221 */ /* 0x000fe20000010000 */
[----:B------:R-:W-:Y:S01]  /*29ec0*/  HMMA.16816.F32 R64, R8, R24, R28 ;  /* 0x000000180840723c */ /* 0x000fe2000000181c */
[----:B------:R-:W-:Y:S01]  /*29ed0*/  MOV R122, R74 ;  /* 0x0000004a007a7202 */ /* 0x000fe20000000f00 */
[----:B--2---:R-:W-:-:S06]  /*29ee0*/  FFMA.FTZ R2, R203, R0, -R5 ;  /* 0x00000000cb027223 */ /* 0x004fcc0000010805 */
[----:B------:R-:W-:Y:S01]  /*29ef0*/  HMMA.16816.F32 R28, R8, R26, R32 ;  /* 0x0000001a081c723c */ /* 0x000fe20000001820 */
[----:B------:R2:W1:Y:S01]  /*29f00*/  MUFU.EX2 R82, R2 ;  /* 0x0000000200527308 */ /* 0x0004620000000800 */
[----:B------:R-:W-:Y:S01]  /*29f10*/  MOV R202, R75 ;  /* 0x0000004b00ca7202 */ /* 0x000fe20000000f00 */
[----:B------:R-:W-:Y:S02]  /*29f20*/  FADD.FTZ R6, R81, R6 ;  /* 0x0000000651067221 */ /* 0x000fe40000010000 */
[----:B--2---:R-:W-:-:S04]  /*29f30*/  FFMA.FTZ R2, R238, R0, -R5 ;  /* 0x00000000ee027223 */ /* 0x004fc80000010805 */
[----:B------:R2:W-:Y:S01]  /*29f40*/  MUFU.EX2 R81, R2 ;  /* 0x0000000200517308 */ /* 0x0005e20000000800 */
[C---:B-1----:R-:W-:Y:S01]  /*29f50*/  HMMA.16816.F32 R24, R8.reuse, R36, R40 ;  /* 0x000000240818723c */ /* 0x042fe20000001828 */
[----:B--2---:R-:W-:Y:S02]  /*29f60*/  FADD.FTZ R2, R122, R4 ;  /* 0x000000047a027221 */ /* 0x004fe40000010000 */
        /* <DEDUP_REMOVED lines=53> */
[C---:B----4-:R-:W-:Y:S01]  /*2a2c0*/  HMMA.16816.F32 R24, R8.reuse, R18, R48 ;  /* 0x000000120818723c */ /* 0x050fe20000001830 */
[----:B------:R-:W-:Y:S01]  /*2a2d0*/  FADD.FTZ R2, R162, R2 ;  /* 0x00000002a2027221 */ /* 0x000fe20000010000 */
[----:B------:R-:W-:Y:S06]  /*2a2e0*/  LDSM.16.MT88.4 R164, [R139+0x11800] ;  /* 0x011800008ba4783b */ /* 0x000fec0000004200 */
        /* <DEDUP_REMOVED lines=171> */
.L_x_4466:
[----:B--2---:R-:W-:Y:S05]  /*2ada0*/  @!P1 BRA `(.L_x_4477) ;  /* 0x00008b7000009947 */ /* 0x004fea0003800000 */
        /* <DEDUP_REMOVED lines=138> */
.L_x_4486:
[----:B---3--:R-:W2:Y:S01]  /*2b650*/  LDL.LU R36, [R1+0x8] ;  /* 0x0000080001247983 */ /* 0x008ea20000300800 */
        /* <DEDUP_REMOVED lines=78> */
.L_x_4479:
[----:B------:R-:W-:Y:S02]  /*2bb40*/  ULDC.64 UR4, c[0x0][0x118] ;  /* 0x0000460000047ab9 */ /* 0x000fe40000000a00 */
[----:B------:R-:W2:Y:S02]  /*2bb50*/  LD.E R0, [R6.64+0x40] ;  /* 0x0000400406007980 */ /* 0x000ea4000c101900 */
[----:B--2---:R-:W-:Y:S04]  /*2bb60*/  LEA R0, -R0, RZ, 0x8 ;  /* 0x000000ff00007211 */ /* 0x004fe800078e41ff */
[----:B------:R-:W-:Y:S02]  /*2bb70*/  SHF.R.S32.HI R2, RZ, 0x1f, R0 ;  /* 0x0000001fff027819 */ /* 0x000fe40000011400 */
.L_x_4480:
[----:B------:R-:W-:Y:S05]  /*2bb80*/  BSYNC B0 ;  /* 0x0000000000007941 */ /* 0x000fea0003800000 */
.L_x_4478:
        /* <DEDUP_REMOVED lines=189> */
[C---:B-----5:R-:W-:Y:S02]  /*2c760*/  IADD3 R2, R138.reuse, 0x6000, RZ ;  /* 0x000060008a027810 */ /* 0x060fe40007ffe0ff */
        /* <DEDUP_REMOVED lines=244> */
[-C--:B------:R-:W-:Y:S03]  /*2d6b0*/  FMUL.FTZ R49, R49, R0.reuse ;  /* 0x0000000031317220 */ /* 0x080fe60000410000 */
[----:B------:R-:W1:Y:S10]  /*2d6c0*/  MUFU.TANH R230, R28 ;  /* 0x0000001c00e67308 */ /* 0x000e740000002400 */
        /* <DEDUP_REMOVED lines=8> */
[----:B------:R-:W1:Y:S05]  /*2d750*/  MUFU.TANH R240, R33 ;  /* 0x0000002100f07308 */ /* 0x000e6a0000002400 */
        /* <DEDUP_REMOVED lines=11> */
[----:B------:R1:W1:Y:S05]  /*2d810*/  MUFU.TANH R205, R38 ;  /* 0x0000002600cd7308 */ /* 0x00026a0000002400 */
[-C--:B------:R-:W-:Y:S02]  /*2d820*/  FMUL.FTZ R64, R64, R0.reuse ;  /* 0x0000000040407220 */ /* 0x080fe40000410000 */
[-C--:B------:R-:W-:Y:S03]  /*2d830*/  FMUL.FTZ R65, R65, R0.reuse ;  /* 0x0000000041417220 */ /* 0x080fe60000410000 */
[----:B------:R2:W2:Y:S10]  /*2d840*/  MUFU.TANH R217, R39 ;  /* 0x0000002700d97308 */ /* 0x0004b40000002400 */
[----:B------:R3:W3:Y:S01]  /*2d850*/  MUFU.TANH R227, R40 ;  /* 0x0000002800e37308 */ /* 0x0006e20000002400 */
[C---:B-----5:R-:W-:Y:S03]  /*2d860*/  HMMA.16816.F32 R68, R172.reuse, R176, R68 ;  /* 0x000000b0ac44723c */ /* 0x060fe60000001844 */
[-C--:B-1----:R-:W-:Y:S06]  /*2d870*/  FMUL.FTZ R38, R67, R0.reuse ;  /* 0x0000000043267220 */ /* 0x082fec0000410000 */
[----:B------:R1:W1:Y:S01]  /*2d880*/  MUFU.TANH R204, R42 ;  /* 0x0000002a00cc7308 */ /* 0x0002620000002400 */
[C---:B------:R-:W-:Y:S01]  /*2d890*/  HMMA.16816.F32 R72, R172.reuse, R178, R72 ;  /* 0x000000b2ac48723c */ /* 0x040fe20000001848 */
[----:B------:R-:W5:Y:S02]  /*2d8a0*/  LDSM.16.M88.4 R176, [R183+0x4800] ;  /* 0x00480000b7b0783b */ /* 0x000f640000000200 */
[-C--:B--2---:R-:W-:Y:S06]  /*2d8b0*/  FMUL.FTZ R39, R66, R0.reuse ;  /* 0x0000000042277220 */ /* 0x084fec0000410000 */
[----:B------:R2:W2:Y:S03]  /*2d8c0*/  MUFU.TANH R216, R43 ;  /* 0x0000002b00d87308 */ /* 0x0004a60000002400 */
[-C--:B---3--:R-:W-:Y:S02]  /*2d8d0*/  FMUL.FTZ R40, R63, R0.reuse ;  /* 0x000000003f287220 */ /* 0x088fe40000410000 */
[-C--:B------:R-:W-:Y:S02]  /*2d8e0*/  FMUL.FTZ R37, R70, R0.reuse ;  /* 0x0000000046257220 */ /* 0x080fe40000410000 */
[-C--:B------:R-:W-:Y:S03]  /*2d8f0*/  FMUL.FTZ R36, R71, R0.reuse ;  /* 0x0000000047247220 */ /* 0x080fe60000410000 */
[----:B------:R3:W3:Y:S01]  /*2d900*/  MUFU.TANH R226, R44 ;  /* 0x0000002c00e27308 */ /* 0x0006e20000002400 */
[-C--:B------:R-:W-:Y:S02]  /*2d910*/  FMUL.FTZ R68, R68, R0.reuse ;  /* 0x0000000044447220 */ /* 0x080fe40000410000 */
[-C--:B------:R-:W-:Y:S02]  /*2d920*/  FMUL.FTZ R69, R69, R0.reuse ;  /* 0x0000000045457220 */ /* 0x080fe40000410000 */
[-C--:B-1----:R-:W-:Y:S02]  /*2d930*/  FMUL.FTZ R42, R62, R0.reuse ;  /* 0x000000003e2a7220 */ /* 0x082fe40000410000 */
[-C--:B------:R-:W-:Y:S02]  /*2d940*/  FMUL.FTZ R35, R74, R0.reuse ;  /* 0x000000004a237220 */ /* 0x080fe40000410000 */
[-C--:B------:R-:W-:Y:S01]  /*2d950*/  FMUL.FTZ R34, R75, R0.reuse ;  /* 0x000000004b227220 */ /* 0x080fe20000410000 */
[----:B------:R1:W1:Y:S01]  /*2d960*/  MUFU.TANH R237, R45 ;  /* 0x0000002d00ed7308 */ /* 0x0002620000002400 */
[-C--:B------:R-:W-:Y:S02]  /*2d970*/  FMUL.FTZ R72, R72, R0.reuse ;  /* 0x0000000048487220 */ /* 0x080fe40000410000 */
[-C--:B------:R-:W-:Y:S02]  /*2d980*/  FMUL.FTZ R73, R73, R0.reuse ;  /* 0x0000000049497220 */ /* 0x080fe40000410000 */
[-C--:B--2---:R-:W-:Y:S05]  /*2d990*/  FMUL.FTZ R43, R59, R0.reuse ;  /* 0x000000003b2b7220 */ /* 0x084fea0000410000 */
[----:B------:R2:W2:Y:S01]  /*2d9a0*/  MUFU.TANH R201, R46 ;  /* 0x0000002e00c97308 */ /* 0x0004a20000002400 */
[C---:B-----5:R-:W-:Y:S03]  /*2d9b0*/  HMMA.16816.F32 R76, R172.reuse, R176, R76 ;  /* 0x000000b0ac4c723c */ /* 0x060fe6000000184c */
[-C--:B---3--:R-:W-:Y:S06]  /*2d9c0*/  FMUL.FTZ R44, R58, R0.reuse ;  /* 0x000000003a2c7220 */ /* 0x088fec0000410000 */
[----:B------:R3:W3:Y:S01]  /*2d9d0*/  MUFU.TANH R203, R47 ;  /* 0x0000002f00cb7308 */ /* 0x0006e20000002400 */
[C---:B------:R-:W-:Y:S01]  /*2d9e0*/  HMMA.16816.F32 R80, R172.reuse, R178, R80 ;  /* 0x000000b2ac50723c */ /* 0x040fe20000001850 */
[----:B------:R-:W5:Y:S02]  /*2d9f0*/  LDSM.16.M88.4 R176, [R183+0x5000] ;  /* 0x00500000b7b0783b */ /* 0x000f640000000200 */
[-C--:B-1----:R-:W-:Y:S06]  /*2da00*/  FMUL.FTZ R45, R55, R0.reuse ;  /* 0x00000000372d7220 */ /* 0x082fec0000410000 */
[----:B------:R1:W1:Y:S03]  /*2da10*/  MUFU.TANH R214, R48 ;  /* 0x0000003000d67308 */ /* 0x0002660000002400 */
[-C--:B--2---:R-:W-:Y:S02]  /*2da20*/  FMUL.FTZ R46, R54, R0.reuse ;  /* 0x00000000362e7220 */ /* 0x084fe40000410000 */
[-C--:B------:R-:W-:Y:S02]  /*2da30*/  FMUL.FTZ R77, R77, R0.reuse ;  /* 0x000000004d4d7220 */ /* 0x080fe40000410000 */
[-C--:B------:R-:W-:Y:S03]  /*2da40*/  FMUL.FTZ R33, R78, R0.reuse ;  /* 0x000000004e217220 */ /* 0x080fe60000410000 */
[----:B------:R2:W2:Y:S01]  /*2da50*/  MUFU.TANH R213, R6 ;  /* 0x0000000600d57308 */ /* 0x0004a20000002400 */
[-C--:B------:R-:W-:Y:S02]  /*2da60*/  FMUL.FTZ R32, R79, R0.reuse ;  /* 0x000000004f207220 */ /* 0x080fe40000410000 */
[-C--:B------:R-:W-:Y:S02]  /*2da70*/  FMUL.FTZ R76, R76, R0.reuse ;  /* 0x000000004c4c7220 */ /* 0x080fe40000410000 */
[-C--:B---3--:R-:W-:Y:S02]  /*2da80*/  FMUL.FTZ R47, R51, R0.reuse ;  /* 0x00000000332f7220 */ /* 0x088fe40000410000 */
[-C--:B------:R-:W-:Y:S02]  /*2da90*/  FMUL.FTZ R31, R82, R0.reuse ;  /* 0x00000000521f7220 */ /* 0x080fe40000410000 */
[----:B------:R-:W-:Y:S01]  /*2daa0*/  FMUL.FTZ R30, R83, R0 ;  /* 0x00000000531e7220 */ /* 0x000fe20000410000 */
[----:B------:R3:W2:Y:S01]  /*2dab0*/  MUFU.TANH R225, R7 ;  /* 0x0000000700e17308 */ /* 0x0006a20000002400 */
[----:B------:R-:W-:Y:S01]  /*2dac0*/  MOV R83, R248 ;  /* 0x000000f800537202 */ /* 0x000fe20000000f00 */
[----:B------:R-:W-:Y:S01]  /*2dad0*/  FMUL.FTZ R80, R80, R0 ;  /* 0x0000000050507220 */ /* 0x000fe20000410000 */
[----:B------:R-:W-:Y:S01]  /*2dae0*/  MOV R248, R192 ;  /* 0x000000c000f87202 */ /* 0x000fe20000000f00 */
[-C--:B-1----:R-:W-:Y:S02]  /*2daf0*/  FMUL.FTZ R48, R50, R0.reuse ;  /* 0x0000000032307220 */ /* 0x082fe40000410000 */
[-C--:B------:R-:W-:Y:S04]  /*2db00*/  FMUL.FTZ R81, R81, R0.reuse ;  /* 0x0000000051517220 */ /* 0x080fe80000410000 */
[----:B------:R3:W1:Y:S01]  /*2db10*/  MUFU.TANH R235, R8 ;  /* 0x0000000800eb7308 */ /* 0x0006620000002400 */
[C---:B-----5:R-:W-:Y:S09]  /*2db20*/  HMMA.16816.F32 R84, R172.reuse, R176, R84 ;  /* 0x000000b0ac54723c */ /* 0x060ff20000001854 */
[----:B------:R3:W1:Y:S01]  /*2db30*/  MUFU.TANH R246, R9 ;  /* 0x0000000900f67308 */ /* 0x0006620000002400 */
[C---:B------:R-:W-:Y:S01]  /*2db40*/  HMMA.16816.F32 R88, R172.reuse, R178, R88 ;  /* 0x000000b2ac58723c */ /* 0x040fe20000001858 */
[----:B------:R-:W5:Y:S08]  /*2db50*/  LDSM.16.M88.4 R176, [R183+0x5800] ;  /* 0x00580000b7b0783b */ /* 0x000f700000000200 */
[----:B------:R3:W1:Y:S05]  /*2db60*/  MUFU.TANH R212, R10 ;  /* 0x0000000a00d47308 */ /* 0x00066a0000002400 */
[-C--:B------:R-:W-:Y:S02]  /*2db70*/  FMUL.FTZ R29, R86, R0.reuse ;  /* 0x00000000561d7220 */ /* 0x080fe40000410000 */
[----:B------:R-:W2:Y:S01]  /*2db80*/  LDL R86, [R1+0x154] ;  /* 0x0001540001567983 */ /* 0x000ea20000100800 */
[-C--:B------:R-:W-:Y:S02]  /*2db90*/  FMUL.FTZ R84, R84, R0.reuse ;  /* 0x0000000054547220 */ /* 0x080fe40000410000 */
        /* <DEDUP_REMOVED lines=8> */
[----:B------:R3:W1:Y:S01]  /*2dc20*/  MUFU.TANH R245, R13 ;  /* 0x0000000d00f57308 */ /* 0x0006620000002400 */
        /* <DEDUP_REMOVED lines=49> */
[----:B------:R-:W1:Y:S01]  /*2df40*/  MUFU.TANH R42, R42 ;  /* 0x0000002a002a7308 */ /* 0x000e620000002400 */
[C---:B------:R-:W-:Y:S01]  /*2df50*/  HMMA.16816.F32 R120, R172.reuse, R178, R120 ;  /* 0x000000b2ac78723c */ /* 0x040fe20000001878 */
[----:B------:R-:W5:Y:S01]  /*2df60*/  LDSM.16.M88.4 R176, [R183+0x7800] ;  /* 0x00780000b7b0783b */ /* 0x000f620000000200 */
[----:B------:R-:W-:Y:S07]  /*2df70*/  DEPBAR.LE SB0, 0x0 ;  /* 0x000080000000791a */ /* 0x000fee0000000000 */
[----:B------:R-:W1:Y:S01]  /*2df80*/  MUFU.TANH R40, R40 ;  /* 0x0000002800287308 */ /* 0x000e620000002400 */
[----:B------:R-:W-:Y:S04]  /*2df90*/  BAR.SYNC.DEFER_BLOCKING 0x0 ;  /* 0x0000000000007b1d */ /* 0x000fe80000010000 */
        /* <DEDUP_REMOVED lines=25> */
[----:B------:R-:W1:Y:S10]  /*2e130*/  MUFU.TANH R36, R36 ;  /* 0x0000002400247308 */ /* 0x000e740000002400 */
[----:B------:R3:W1:Y:S10]  /*2e140*/  MUFU.TANH R176, R72 ;  /* 0x0000004800b07308 */ /* 0x0006740000002400 */
[----:B------:R3:W1:Y:S01]  /*2e150*/  MUFU.TANH R177, R73 ;  /* 0x0000004900b17308 */ /* 0x0006620000002400 */
[----:B--2---:R-:W-:Y:S09]  /*2e160*/  ISETP.GT.AND P0, PT, R83, R86, PT ;  /* 0x000000565300720c */ /* 0x004ff20003f04270 */
[----:B------:R-:W2:Y:S10]  /*2e170*/  MUFU.TANH R35, R35 ;  /* 0x0000002300237308 */ /* 0x000eb40000002400 */
        /* <DEDUP_REMOVED lines=126> */
.L_x_4484:
[----:B------:R-:W2:Y:S02]  /*2e960*/  LD.E R0, [R2.64+0x38] ;  /* 0x0000380402007980 */ /* 0x000ea4000c101900 */
[----:B--2---:R-:W-:Y:S04]  /*2e970*/  LEA R0, -R0, RZ, 0x8 ;  /* 0x000000ff00007211 */ /* 0x004fe800078e41ff */
[----:B------:R-:W-:Y:S02]  /*2e980*/  SHF.R.S32.HI R6, RZ, 0x1f, R0 ;  /* 0x0000001fff067819 */ /* 0x000fe40000011400 */
.L_x_4485:
[----:B------:R-:W-:Y:S05]  /*2e990*/  BSYNC B0 ;  /* 0x0000000000007941 */ /* 0x000fea0003800000 */
.L_x_4483:
        /* <DEDUP_REMOVED lines=179> */
.L_x_4482:
[----:B--234-:R-:W-:Y:S05]  /*2f4d0*/  BSYNC B1 ;  /* 0x0000000000017941 */ /* 0x01cfea0003800000 */
.L_x_4481:
[----:B------:R-:W2:Y:S08]  /*2f4e0*/  S2R R0, SR_TID.X ;  /* 0x0000000000007919 */ /* 0x000eb00000002100 */
[----:B------:R3:W4:Y:S04]  /*2f4f0*/  LD.E R3, [R2.64+0xdc] ;  /* 0x0000dc0402037980 */ /* 0x000728000c101900 */
[----:B------:R-:W5:Y:S01]  /*2f500*/  LDL.LU R87, [R1+0xc] ;  /* 0x00000c0001577983 */ /* 0x000f620000300800 */
[----:B--2---:R-:W-:Y:S04]  /*2f510*/  SHF.L.U32 R0, R0, 0x1, RZ ;  /* 0x0000000100007819 */ /* 0x004fe800000006ff */
[----:B------:R-:W-:Y:S04]  /*2f520*/  LOP3.LUT R0, R0, 0x6, RZ, 0xc0, !PT ;  /* 0x0000000600007812 */ /* 0x000fe800078ec0ff */
[----:B------:R-:W-:Y:S04]  /*2f530*/  LEA R0, R83, R0, 0x8 ;  /* 0x0000000053007211 */ /* 0x000fe800078e40ff */
[----:B---3--:R-:W2:Y:S02]  /*2f540*/  I2F R2, R0 ;  /* 0x0000000000027306 */ /* 0x008ea40000201400 */
[CC--:B--2---:R-:W-:Y:S02]  /*2f550*/  FFMA.FTZ R69, R132.reuse, R2.reuse, R236 ;  /* 0x0000000284457223 */ /* 0x0c4fe400000100ec */
[----:B------:R-:W-:Y:S01]  /*2f560*/  FFMA.FTZ R41, R132, R2, R213 ;  /* 0x0000000284297223 */ /* 0x000fe200000100d5 */
[----:B------:R-:W-:Y:S06]  /*2f570*/  IADD3 R2, R0, 0x1, RZ ;  /* 0x0000000100027810 */ /* 0x000fec0007ffe0ff */
[----:B------:R-:W2:Y:S02]  /*2f580*/  I2F R2, R2 ;  /* 0x0000000200027306 */ /* 0x000ea40000201400 */
[CC--:B--2---:R-:W-:Y:S02]  /*2f590*/  FFMA.FTZ R72, R132.reuse, R2.reuse, R247 ;  /* 0x0000000284487223 */ /* 0x0c4fe400000100f7 */
[----:B-1----:R-:W-:Y:S01]  /*2f5a0*/  FFMA.FTZ R7, R132, R2, R225 ;  /* 0x0000000284077223 */ /* 0x002fe200000100e1 */
        /* <DEDUP_REMOVED lines=317> */
[C---:B----4-:R-:W-:Y:S02]  /*30980*/  FMUL.FTZ R6, R3.reuse, R2 ;  /* 0x0000000203067220 */ /* 0x050fe40000410000 */
        /* <DEDUP_REMOVED lines=81> */
[C---:B--2---:R-:W-:Y:S01]  /*30ea0*/  FMUL.FTZ R7, R0.reuse, R171 ;  /* 0x000000ab00077220 */ /* 0x044fe20000410000 */
[----:B------:R-:W-:Y:S01]  /*30eb0*/  MOV R171, R83 ;  /* 0x0000005300ab7202 */ /* 0x000fe20000000f00 */
        /* <DEDUP_REMOVED lines=75> */
[----:B-----5:R-:W-:Y:S01]  /*31370*/  FFMA.FTZ R0, R0, R87, R41 ;  /* 0x0000005700007223 */ /* 0x020fe20000010029 */
        /* <DEDUP_REMOVED lines=157> */
[--C-:B------:R-:W-:Y:S01]  /*31d50*/  FFMA.FTZ R37, R226, R3, -R38.reuse ;  /* 0x00000003e2257223 */ /* 0x100fe20000010826 */
[C---:B------:R-:W-:Y:S01]  /*31d60*/  HMMA.16816.F32 R8, R40.reuse, R46, R8 ;  /* 0x0000002e2808723c */ /* 0x040fe20000001808 */
[----:B------:R-:W1:Y:S02]  /*31d70*/  LDSM.16.MT88.4 R44, [R182+0xb000] ;  /* 0x00b00000b62c783b */ /* 0x000e640000004200 */
[----:B------:R2:W-:Y:S01]  /*31d80*/  MUFU.EX2 R75, R37 ;  /* 0x00000025004b7308 */ /* 0x0005e20000000800 */
[----:B------:R-:W-:Y:S01]  /*31d90*/  MOV R226, R171 ;  /* 0x000000ab00e27202 */ /* 0x000fe20000000f00 */
[-CC-:B--2---:R-:W-:Y:S08]  /*31da0*/  FFMA.FTZ R37, R114, R3.reuse, -R38.reuse ;  /* 0x0000000372257223 */ /* 0x184ff00000010826 */
[----:B------:R2:W4:Y:S01]  /*31db0*/  MUFU.EX2 R140, R37 ;  /* 0x00000025008c7308 */ /* 0x0005220000000800 */
[C---:B-1----:R-:W-:Y:S08]  /*31dc0*/  HMMA.16816.F32 R12, R40.reuse, R44, R12 ;  /* 0x0000002c280c723c */ /* 0x042ff0000000180c */
[C---:B------:R-:W-:Y:S01]  /*31dd0*/  HMMA.16816.F32 R16, R40.reuse, R46, R16 ;  /* 0x0000002e2810723c */ /* 0x040fe20000001810 */
[----:B------:R-:W1:Y:S03]  /*31de0*/  LDSM.16.MT88.4 R44, [R180+0xb000] ;  /* 0x00b00000b42c783b */ /* 0x000e660000004200 */
[-CC-:B--2---:R-:W-:Y:S01]  /*31df0*/  FFMA.FTZ R37, R214, R3.reuse, -R38.reuse ;  /* 0x00000003d6257223 */ /* 0x184fe20000010826 */
[----:B------:R-:W-:Y:S03]  /*31e00*/  MOV R214, R170 ;  /* 0x000000aa00d67202 */ /* 0x000fe60000000f00 */
[----:B------:R2:W-:Y:S01]  /*31e10*/  MUFU.EX2 R113, R37 ;  /* 0x0000002500717308 */ /* 0x0005e20000000800 */
[----:B------:R-:W-:Y:S03]  /*31e20*/  ISETP.GT.AND P0, PT, R226, R214, PT ;  /* 0x000000d6e200720c */ /* 0x000fe60003f04270 */
        /* <DEDUP_REMOVED lines=229> */
[-CC-:B------:R-:W-:Y:S03]  /*32c80*/  FFMA.FTZ R0, R216, R3.reuse, -R38.reuse ;  /* 0x00000003d8007223 */ /* 0x180fe60000010826 */
        /* <DEDUP_REMOVED lines=113> */
[----:B------:R-:W-:Y:S02]  /*333a0*/  FADD.FTZ R0, R147, R0 ;  /* 0x0000000093007221 */ /* 0x000fe40000010000 */
[----:B------:R-:W-:Y:S01]  /*333b0*/  FADD.FTZ R37, R141, R37 ;  /* 0x000000258d257221 */ /* 0x000fe20000010000 */
[----:B------:R-:W-:Y:S01]  /*333c0*/  F2FP.PACK_AB R141, R61, R62 ;  /* 0x0000003e3d8d723e */ /* 0x000fe200000000ff */
[C---:B---3--:R-:W-:Y:S03]  /*333d0*/  HMMA.16816.F32 R20, R40.reuse, R52, R20 ;  /* 0x000000342814723c */ /* 0x048fe60000001814 */
[-C--:B--2---:R-:W-:Y:S02]  /*333e0*/  FFMA.FTZ R39, R125, R3.reuse, -R38 ;  /* 0x000000037d277223 */ /* 0x084fe40000010826 */
[----:B------:R-:W-:Y:S02]  /*333f0*/  FADD.FTZ R0, R150, R0 ;  /* 0x0000000096007221 */ /* 0x000fe40000010000 */
[----:B------:R-:W-:Y:S01]  /*33400*/  FADD.FTZ R37, R131, R37 ;  /* 0x0000002583257221 */ /* 0x000fe20000010000 */
[----:B------:R-:W2:Y:S01]  /*33410*/  MUFU.EX2 R48, R39 ;  /* 0x0000002700307308 */ /* 0x000ea20000000800 */
[----:B------:R-:W-:Y:S01]  /*33420*/  FADD.FTZ R0, R152, R0 ;  /* 0x0000000098007221 */ /* 0x000fe20000010000 */
[----:B------:R-:W3:Y:S01]  /*33430*/  LDSM.16.MT88.4 R148, [R180+0x11800] ;  /* 0x01180000b494783b */ /* 0x000ee20000004200 */
        /* <DEDUP_REMOVED lines=9> */
[----:B------:R-:W-:Y:S01]  /*334d0*/  FADD.FTZ R0, R122, R0 ;  /* 0x000000007a007221 */ /* 0x000fe20000010000 */
[----:B--2---:R-:W-:Y:S01]  /*334e0*/  F2FP.PACK_AB R140, R48, R56 ;  /* 0x00000038308c723e */ /* 0x004fe200000000ff */
[-CC-:B------:R-:W-:Y:S02]  /*334f0*/  FFMA.FTZ R39, R128, R3.reuse, -R38.reuse ;  /* 0x0000000380277223 */ /* 0x180fe40000010826 */
[----:B------:R-:W-:Y:S02]  /*33500*/  FFMA.FTZ R38, R129, R3, -R38 ;  /* 0x0000000381267223 */ /* 0x000fe40000010826 */
[----:B------:R-:W-:Y:S02]  /*33510*/  FADD.FTZ R3, R108, R37 ;  /* 0x000000256c037221 */ /* 0x000fe40000010000 */
[----:B------:R-:W-:Y:S01]  /*33520*/  MUFU.EX2 R39, R39 ;  /* 0x0000002700277308 */ /* 0x000fe20000000800 */
[----:B------:R-:W-:Y:S02]  /*33530*/  FADD.FTZ R0, R102, R0 ;  /* 0x0000000066007221 */ /* 0x000fe40000010000 */
[----:B------:R-:W-:Y:S02]  /*33540*/  FADD.FTZ R3, R106, R3 ;  /* 0x000000036a037221 */ /* 0x000fe40000010000 */
[----:B------:R-:W-:Y:S02]  /*33550*/  FADD.FTZ R0, R99, R0 ;  /* 0x0000000063007221 */ /* 0x000fe40000010000 */
[----:B------:R-:W-:Y:S02]  /*33560*/  FADD.FTZ R3, R98, R3 ;  /* 0x0000000362037221 */ /* 0x000fe40000010000 */
[----:B------:R-:W-:Y:S01]  /*33570*/  FADD.FTZ R0, R101, R0 ;  /* 0x0000000065007221 */ /* 0x000fe20000010000 */
[----:B------:R-:W1:Y:S01]  /*33580*/  MUFU.EX2 R38, R38 ;  /* 0x0000002600267308 */ /* 0x000e620000000800 */
        /* <DEDUP_REMOVED lines=11> */
[----:B-1----:R-:W-:Y:S01]  /*33640*/  F2FP.PACK_AB R142, R38, R39 ;  /* 0x00000027268e723e */ /* 0x002fe200000000ff */
[----:B------:R-:W-:Y:S02]  /*33650*/  FADD.FTZ R3, R87, R3 ;  /* 0x0000000357037221 */ /* 0x000fe40000010000 */
        /* <DEDUP_REMOVED lines=44> */
.L_x_4477:
        /* <DEDUP_REMOVED lines=12> */
.L_x_4491:
        /* <DEDUP_REMOVED lines=9> */
.L_x_4492:
        /* <DEDUP_REMOVED lines=29> */
[C---:B------:R-:W-:Y:S01]  /*33c40*/  SHF.L.U32 R6, R4.reuse, 0x6, RZ ;  /* 0x0000000604067819 */ /* 0x040fe200000006ff */
[C---:B--2---:R-:W-:Y:S01]  /*33c50*/  FMUL.FTZ R171, R3.reuse, R171 ;  /* 0x000000ab03ab7220 */ /* 0x044fe20000410000 */
[----:B------:R-:W-:Y:S01]  /*33c60*/  LOP3.LUT R7, R4, 0x1, RZ, 0xc0, !PT ;  /* 0x0000000104077812 */ /* 0x000fe200078ec0ff */
[C---:B------:R-:W-:Y:S01]  /*33c70*/  FMUL.FTZ R170, R3.reuse, R170 ;  /* 0x000000aa03aa7220 */ /* 0x040fe20000410000 */
[----:B------:R-:W-:Y:S01]  /*33c80*/  LOP3.LUT R6, R6, 0x1c0, RZ, 0xc0, !PT ;  /* 0x000001c006067812 */ /* 0x000fe200078ec0ff */
[C---:B------:R-:W-:Y:S01]  /*33c90*/  FMUL.FTZ R167, R3.reuse, R167 ;  /* 0x000000a703a77220 */ /* 0x040fe20000410000 */
[----:B------:R-:W-:Y:S01]  /*33ca0*/  R2P PR, R4, 0x6 ;  /* 0x0000000604007804 */ /* 0x000fe20000000000 */
[C---:B------:R-:W-:Y:S01]  /*33cb0*/  FMUL.FTZ R166, R3.reuse, R166 ;  /* 0x000000a603a67220 */ /* 0x040fe20000410000 */
[----:B------:R-:W-:Y:S01]  /*33cc0*/  LEA.HI R6, R6, R6, RZ, 0x1d ;  /* 0x0000000606067211 */ /* 0x000fe200078fe8ff */
[----:B------:R-:W-:Y:S01]  /*33cd0*/  FMUL.FTZ R163, R3, R163 ;  /* 0x000000a303a37220 */ /* 0x000fe20000410000 */
[----:B------:R-:W-:Y:S01]  /*33ce0*/  ISETP.NE.U32.AND P0, PT, R7, 0x1, PT ;  /* 0x000000010700780c */ /* 0x000fe20003f05070 */
[----:B------:R-:W-:Y:S01]  /*33cf0*/  FMUL.FTZ R162, R3, R162 ;  /* 0x000000a203a27220 */ /* 0x000fe20000410000 */
[----:B------:R-:W-:Y:S01]  /*33d00*/  MOV R7, 0xffffffe0 ;  /* 0xffffffe000077802 */ /* 0x000fe20000000f00 */
[----:B------:R-:W-:Y:S01]  /*33d10*/  IMAD.U32 R5, R5, 0x2, R6 ;  /* 0x0000000205057824 */ /* 0x000fe200078e0006 */
[----:B------:R-:W-:Y:S01]  /*33d20*/  SEL R8, R8, 0xffffffc0, !P1 ;  /* 0xffffffc008087807 */ /* 0x000fe20004800000 */
[----:B------:R-:W-:Y:S01]  /*33d30*/  FMUL.FTZ R159, R3, R159 ;  /* 0x0000009f039f7220 */ /* 0x000fe20000410000 */
[----:B------:R-:W-:Y:S01]  /*33d40*/  SEL R7, R7, 0x20, !P0 ;  /* 0x0000002007077807 */ /* 0x000fe20004000000 */
[----:B------:R-:W-:Y:S01]  /*33d50*/  FMUL.FTZ R158, R3, R158 ;  /* 0x0000009e039e7220 */ /* 0x000fe20000410000 */
        /* <DEDUP_REMOVED lines=119> */
.L_x_4490:
[----:B-1----:R-:W-:Y:S05]  /*344d0*/  BSYNC B0 ;  /* 0x0000000000007941 */ /* 0x002fea0003800000 */
.L_x_4489:
        /* <DEDUP_REMOVED lines=37> */
[----:B------:R-:W-:Y:S05]  /*34730*/  @P6 RET.REL.NODEC R4 `(_ZN5flash24flash_fwd_splitkv_kernelI23Flash_fwd_kernel_traitsILi64ELi64ELi256ELi4ELb0ELb0EN7cutlass6half_tE19Flash_kernel_traitsILi64ELi64ELi256ELi4ES3_EELb1ELb0ELb1ELb0ELb0ELb1ELb1ELb1EEEvNS_16Flash_fwd_paramsE) ;  /* 0xfffcb8c004006950 */ /* 0x000fea0003c3ffff */
[----:B------:R-:W-:Y:S02]  /*34740*/  ULDC.64 UR4, c[0x0][0x118] ;  /* 0x0000460000047ab9 */ /* 0x000fe40000000a00 */
[----:B------:R2:W-:Y:S02]  /*34750*/  ST.E.128 [R2.64+0x3800], R20 ;  /* 0x0038001402007985 */ /* 0x0005e4000c101d04 */
[----:B-12---:R-:W-:-:S02]  /*34760*/  MOV R2, R9 ;  /* 0x0000000900027202 */ /* 0x006fc40000000f00 */
[----:B------:R-:W-:-:S04]  /*34770*/  MOV R3, 0x0 ;  /* 0x0000000000037802 */ /* 0x000fc80000000f00 */
[----:B------:R-:W-:Y:S05]  /*34780*/  RET.REL.NODEC R2 `(_ZN5flash24flash_fwd_splitkv_kernelI23Flash_fwd_kernel_traitsILi64ELi64ELi256ELi4ELb0ELb0EN7cutlass6half_tE19Flash_kernel_traitsILi64ELi64ELi256ELi4ES3_EELb1ELb0ELb1ELb0ELb0ELb1ELb1ELb1EEEvNS_16Flash_fwd_paramsE) ;  /* 0xfffcb87002007950 */ /* 0x000fea0003c3ffff */
.L_x_4487:
[----:B-1----:R1:W5:Y:S01]  /*34790*/  LDL R0, [R1+0x10] ;  /* 0x0000100001007983 */ /* 0x0023620000100800 */
[----:B------:R-:W-:Y:S02]  /*347a0*/  MOV R5, 0x2 ;  /* 0x0000000200057802 */ /* 0x000fe40000000f00 */
[----:B------:R-:W-:Y:S02]  /*347b0*/  MOV R4, 0x347d0 ;  /* 0x000347d000047802 */ /* 0x000fe40000000f00 */
[----:B-12--5:R-:W-:Y:S05]  /*347c0*/  CALL.REL.NOINC `($__internal_21_$__cuda_sm70_shflsync_bfly_p) ;  /* 0x0000012000007944 */ /* 0x026fea0003c00000 */
[----:B------:R-:W-:Y:S01]  /*347d0*/  MOV R0, R6 ;  /* 0x0000000600007202 */ /* 0x000fe20000000f00 */
[----:B------:R-:W-:Y:S05]  /*347e0*/  BRA `(.L_x_4491) ;  /* 0xfffff1f000007947 */ /* 0x000fea000383ffff */
.L_x_4488:
[----:B------:R-:W-:Y:S02]  /*347f0*/  MOV R5, 0x1 ;  /* 0x0000000100057802 */ /* 0x000fe40000000f00 */
[----:B------:R-:W-:Y:S02]  /*34800*/  MOV R4, 0x34820 ;  /* 0x0003482000047802 */ /* 0x000fe40000000f00 */
[----:B--2--5:R-:W-:Y:S05]  /*34810*/  CALL.REL.NOINC `($__internal_21_$__cuda_sm70_shflsync_bfly_p) ;  /* 0x000000d000007944 */ /* 0x024fea0003c00000 */
[----:B------:R-:W-:Y:S02]  /*34820*/  FADD.FTZ R10, R0, R6 ;  /* 0x00000006000a7221 */ /* 0x000fe40000010000 */
[----:B------:R1:W5:Y:S01]  /*34830*/  LDL R0, [R1+0xc] ;  /* 0x00000c0001007983 */ /* 0x0003620000100800 */
[----:B------:R-:W-:Y:S02]  /*34840*/  MOV R5, 0x2 ;  /* 0x0000000200057802 */ /* 0x000fe40000000f00 */
[----:B------:R-:W-:-:S02]  /*34850*/  MOV R4, 0x34870 ;  /* 0x0003487000047802 */ /* 0x000fc40000000f00 */
[----:B-1---5:R-:W-:Y:S05]  /*34860*/  CALL.REL.NOINC `($__internal_21_$__cuda_sm70_shflsync_bfly_p) ;  /* 0x0000008000007944 */ /* 0x022fea0003c00000 */
[----:B------:R-:W2:Y:S01]  /*34870*/  LDL.LU R0, [R1+0xc] ;  /* 0x00000c0001007983 */ /* 0x000ea20000300800 */
[----:B------:R-:W-:-:S02]  /*34880*/  MOV R5, 0x1 ;  /* 0x0000000100057802 */ /* 0x000fc40000000f00 */
[----:B------:R-:W-:Y:S01]  /*34890*/  MOV R4, 0x348d0 ;  /* 0x000348d000047802 */ /* 0x000fe20000000f00 */
[----:B--2---:R-:W-:-:S05]  /*348a0*/  FADD.FTZ R3, R0, R6 ;  /* 0x0000000600037221 */ /* 0x004fca0000010000 */
[----:B------:R-:W-:Y:S02]  /*348b0*/  MOV R0, R3 ;  /* 0x0000000300007202 */ /* 0x000fe40000000f00 */
[----:B------:R-:W-:Y:S05]  /*348c0*/  CALL.REL.NOINC `($__internal_21_$__cuda_sm70_shflsync_bfly_p) ;  /* 0x0000002000007944 */ /* 0x000fea0003c00000 */
[----:B------:R-:W-:Y:S01]  /*348d0*/  MOV R4, R6 ;  /* 0x0000000600047202 */ /* 0x000fe20000000f00 */
[----:B------:R-:W-:Y:S05]  /*348e0*/  BRA `(.L_x_4492) ;  /* 0xfffff18000007947 */ /* 0x000fea000383ffff */
        .weak           $__internal_21_$__cuda_sm70_shflsync_bfly_p
        .type           $__internal_21_$__cuda_sm70_shflsync_bfly_p,@function
        .size           $__internal_21_$__cuda_sm70_shflsync_bfly_p,(.L_x_7725 - $__internal_21_$__cuda_sm70_shflsync_bfly_p)
$__internal_21_$__cuda_sm70_shflsync_bfly_p:
[----:B------:R-:W-:Y:S04]  /*348f0*/  WARPSYNC R7 ;  /* 0x0000000700007348 */ /* 0x000fe80003800000 */
[----:B------:R1:W2:Y:S02]  /*34900*/  SHFL.BFLY PT, R6, R0, R5, R8 ;  /* 0x0c00000500067389 */ /* 0x0002a400000e0008 */
[----:B-1----:R-:W-:-:S04]  /*34910*/  MOV R5, 0x0 ;  /* 0x0000000000057802 */ /* 0x002fc80000000f00 */
[----:B--2---:R-:W-:Y:S05]  /*34920*/  RET.REL.NODEC R4 `(_ZN5flash24flash_fwd_splitkv_kernelI23Flash_fwd_kernel_traitsILi64ELi64ELi256ELi4ELb0ELb0EN7cutlass6half_tE19Flash_kernel_traitsILi64ELi64ELi256ELi4ES3_EELb1ELb0ELb1ELb0ELb0ELb1ELb1ELb1EEEvNS_16Flash_fwd_paramsE) ;  /* 0xfffcb6d004007950 */ /* 0x004fea0003c3ffff */
.L_x_4493:
        /* <DEDUP_REMOVED lines=13> */
.L_x_7725:


//--------------------- .text._ZN5flash32flash_fwd_splitkv_combine_kernelI23Flash_fwd_kernel_traitsILi64ELi64ELi128ELi4ELb0ELb0EN7cutlass6half_tE19Flash_kernel_traitsILi64ELi64ELi128ELi4ES3_EELi8ELi7ELb0EEEvNS_16Flash_fwd_paramsE --------------------------
	.section	.text._ZN5flash32flash_fwd_splitkv_combine_kernelI23Flash_fwd_kernel_traitsILi64ELi64ELi128ELi4ELb0ELb0EN7cutlass6half_tE19Flash_kernel_traitsILi64ELi64ELi128ELi4ES3_EELi8ELi7ELb0EEEvNS_16Flash_fwd_paramsE,"ax",@progbits
	.sectioninfo	@"SHI_REGISTERS=62"
	.align	128
        .global         _ZN5flash32flash_fwd_splitkv_combine_kernelI23Flash_fwd_kernel_traitsILi64ELi64ELi128ELi4ELb0ELb0EN7cutlass6half_tE19Flash_kernel_traitsILi64ELi64ELi128ELi4ES3_EELi8ELi7ELb0EEEvNS_16Flash_fwd_paramsE
        .type           _ZN5flash32flash_fwd_splitkv_combine_kernelI23Flash_fwd_kernel_traitsILi64ELi64ELi128ELi4ELb0ELb0EN7cutlass6half_tE19Flash_kernel_traitsILi64ELi64ELi128ELi4ES3_EELi8ELi7ELb0EEEvNS_16Flash_fwd_paramsE,@function
        .size           _ZN5flash32flash_fwd_splitkv_combine_kernelI23Flash_fwd_kernel_traitsILi64ELi64ELi128ELi4ELb0ELb0EN7cutlass6half_tE19Flash_kernel_traitsILi64ELi64ELi128ELi4ES3_EELi8ELi7ELb0EEEvNS_16Flash_fwd_paramsE,(.L_x_7726 - _ZN5flash32flash_fwd_splitkv_combine_kernelI23Flash_fwd_kernel_traitsILi64ELi64ELi128ELi4ELb0ELb0EN7cutlass6half_tE19Flash_kernel_traitsILi64ELi64ELi128ELi4ES3_EELi8ELi7ELb0EEEvNS_16Flash_fwd_paramsE)
        .other          _ZN5flash32flash_fwd_splitkv_combine_kernelI23Flash_fwd_kernel_traitsILi64ELi64ELi128ELi4ELb0ELb0EN7cutlass6half_tE19Flash_kernel_traitsILi64ELi64ELi128ELi4ES3_EELi8ELi7ELb0EEEvNS_16Flash_fwd_paramsE,@"STO_CUDA_ENTRY STV_DEFAULT"
_ZN5flash32flash_fwd_splitkv_combine_kernelI23Flash_fwd_kernel_traitsILi64ELi64ELi128ELi4ELb0ELb0EN7cutlass6half_tE19Flash_kernel_traitsILi64ELi64ELi128ELi4ES3_EELi8ELi7ELb0EEEvNS_16Flash_fwd_paramsE:
.text._ZN5flash32flash_fwd_splitkv_combine_kernelI23Flash_fwd_kernel_traitsILi64ELi64ELi128ELi4ELb0ELb0EN7cutlass6half_tE19Flash_kernel_traitsILi64ELi64ELi128ELi4ES3_EELi8ELi7ELb0EEEvNS_16Flash_fwd_paramsE:
        /* <DEDUP_REMOVED lines=23> */
[----:B------:R-:W-:Y:S05]  /*0170*/  CALL.REL.NOINC `($__internal_22_$__cuda_sm20_div_s64) ;  /* 0x00004dc000007944 */ /* 0x000fea0003c00000 */
[----:B------:R-:W-:Y:S02]  /*0180*/  MOV R8, R0 ;  /* 0x0000000000087202 */ /* 0x000fe40000000f00 */
[----:B------:R-:W-:Y:S01]  /*0190*/  MOV R9, R25 ;  /* 0x0000001900097202 */ /* 0x000fe20000000f00 */
[----:B------:R-:W-:Y:S05]  /*01a0*/  BRA `(.L_x_4495) ;  /* 0x0000013000007947 */ /* 0x000fea0003800000 */
.L_x_4494:
        /* <DEDUP_REMOVED lines=19> */
.L_x_4495:
        /* <DEDUP_REMOVED lines=17> */
.L_x_4497:
        /* <DEDUP_REMOVED lines=19> */
.L_x_4498:
[----:B------:R-:W-:Y:S05]  /*0520*/  BSYNC B0 ;  /* 0x0000000000007941 */ /* 0x000fea0003800000 */
.L_x_4496:
        /* <DEDUP_REMOVED lines=57> */
.L_x_4500:
        /* <DEDUP_REMOVED lines=19> */
.L_x_4501:
[----:B------:R-:W-:Y:S05]  /*09f0*/  BSYNC B0 ;  /* 0x0000000000007941 */ /* 0x000fea0003800000 */
.L_x_4499:
        /* <DEDUP_REMOVED lines=106> */
.L_x_4503:
        /* <DEDUP_REMOVED lines=19> */
.L_x_4504:
[----:B------:R-:W-:Y:S05]  /*11d0*/  BSYNC B0 ;  /* 0x0000000000007941 */ /* 0x000fea0003800000 */
.L_x_4502:
        /* <DEDUP_REMOVED lines=163> */
[----:B------:R-:W-:Y:S05]  /*1c10*/  CALL.REL.NOINC `($__internal_22_$__cuda_sm20_div_s64) ;  /* 0x0000332000007944 */ /* 0x000fea0003c00000 */
[----:B------:R-:W-:Y:S02]  /*1c20*/  MOV R42, R0 ;  /* 0x00000000002a7202 */ /* 0x000fe40000000f00 */
[----:B------:R-:W-:Y:S01]  /*1c30*/  MOV R43, R25 ;  /* 0x00000019002b7202 */ /* 0x000fe20000000f00 */
[----:B------:R-:W-:Y:S05]  /*1c40*/  BRA `(.L_x_4507) ;  /* 0x0000013000007947 */ /* 0x000fea0003800000 */
.L_x_4506:
        /* <DEDUP_REMOVED lines=19> */
.L_x_4507:
[----:B------:R-:W-:Y:S05]  /*1d80*/  BSYNC B0 ;  /* 0x0000000000007941 */ /* 0x000fea0003800000 */
.L_x_4505:
        /* <DEDUP_REMOVED lines=205> */
.L_x_4512:
        /* <DEDUP_REMOVED lines=22> */
.L_x_4513:
[----:B------:R-:W-:Y:S05]  /*2bc0*/  BSYNC B0 ;  /* 0x0000000000007941 */ /* 0x000fea0003800000 */
.L_x_4511:
        /* <DEDUP_REMOVED lines=8> */
[----:B------:R-:W-:Y:S05]  /*2c50*/  CALL.REL.NOINC `($__internal_22_$__cuda_sm20_div_s64) ;  /* 0x000022e000007944 */ /* 0x000fea0003c00000 */
        /* <DEDUP_REMOVED lines=11> */
.L_x_4515:
        /* <DEDUP_REMOVED lines=22> */
.L_x_4516:
[----:B------:R-:W-:Y:S05]  /*2e70*/  BSYNC B0 ;  /* 0x0000000000007941 */ /* 0x000fea0003800000 */
.L_x_4514:
        /* <DEDUP_REMOVED lines=11> */
[----:B------:R-:W-:Y:S05]  /*2f30*/  CALL.REL.NOINC `($__internal_22_$__cuda_sm20_div_s64) ;  /* 0x0000200000007944 */ /* 0x000fea0003c00000 */
        /* <DEDUP_REMOVED lines=12> */
.L_x_4518:
        /* <DEDUP_REMOVED lines=22> */
.L_x_4519:
[----:B------:R-:W-:Y:S05]  /*3160*/  BSYNC B0 ;  /* 0x0000000000007941 */ /* 0x000fea0003800000 */
.L_x_4517:
        /* <DEDUP_REMOVED lines=52> */
.L_x_4521:
        /* <DEDUP_REMOVED lines=23> */
.L_x_4522:
[----:B------:R-:W-:Y:S05]  /*3620*/  BSYNC B0 ;  /* 0x0000000000007941 */ /* 0x000fea0003800000 */
.L_x_4520:
        /* <DEDUP_REMOVED lines=20> */
.L_x_4524:
        /* <DEDUP_REMOVED lines=22> */
.L_x_4525:
[----:B------:R-:W-:Y:S05]  /*38d0*/  BSYNC B0 ;  /* 0x0000000000007941 */ /* 0x000fea0003800000 */
.L_x_4523:
        /* <DEDUP_REMOVED lines=22> */
.L_x_4527:
        /* <DEDUP_REMOVED lines=23> */
.L_x_4528:
[----:B------:R-:W-:Y:S05]  /*3bb0*/  BSYNC B0 ;  /* 0x0000000000007941 */ /* 0x000fea0003800000 */
.L_x_4526:
        /* <DEDUP_REMOVED lines=38> */
.L_x_4530:
        /* <DEDUP_REMOVED lines=23> */
.L_x_4531:
[----:B------:R-:W-:Y:S05]  /*3f90*/  BSYNC B0 ;  /* 0x0000000000007941 */ /* 0x000fea0003800000 */
.L_x_4529:
        /* <DEDUP_REMOVED lines=31> */
.L_x_4533:
        /* <DEDUP_REMOVED lines=23> */
.L_x_4534:
[----:B------:R-:W-:Y:S05]  /*4300*/  BSYNC B0 ;  /* 0x0000000000007941 */ /* 0x000fea0003800000 */
.L_x_4532:
        /* <DEDUP_REMOVED lines=20> */
.L_x_4510:
[----:B------:R-:W-:-:S04]  /*4450*/  LEA R2, P0, R44, c[0x0][0x200], 0x2 ;  /* 0x000080002c027a11 */ /* 0x000fc800078010ff */
[----:B------:R-:W-:-:S05]  /*4460*/  LEA.HI.X R3, R44, c[0x0][0x204], R45, 0x2, P0 ;  /* 0x000081002c037a11 */ /* 0x000fca00000f142d */
[----:B------:R0:W-:Y:S04]  /*4470*/  STG.E [R2.64], R30 ;  /* 0x0000001e02007986 */ /* 0x0001e8000c101908 */
.L_x_4509:
[----:B------:R-:W-:Y:S05]  /*4480*/  BSYNC B1 ;  /* 0x0000000000017941 */ /* 0x000fea0003800000 */
.L_x_4508:
        /* <DEDUP_REMOVED lines=72> */
.L_x_4538:
[----:B------:R-:W-:Y:S01]  /*4910*/  BSSY B0, `(.L_x_4536) ;  /* 0x0000007000007945 */ /* 0x000fe20003800000 */
[----:B------:R-:W-:-:S05]  /*4920*/  @P2 BRA `(.L_x_4537) ;  /* 0x0000005000002947 */ /* 0x000fca0003800000 */
[----:B------:R-:W-:Y:S01]  /*4930*/  ISETP.GE.AND P0, PT, R18, c[0x0][0x220], PT ;  /* 0x0000880012007a0c */ /* 0x000fe20003f06270 */
[----:B------:R-:W-:Y:S01]  /*4940*/  CS2R R8, SRZ ;  /* 0x0000000000087805 */ /* 0x000fe2000001ff00 */
[----:B------:R-:W-:Y:S11]  /*4950*/  CS2R R10, SRZ ;  /* 0x00000000000a7805 */ /* 0x000ff6000001ff00 */
[----:B------:R-:W-:Y:S05]  /*4960*/  @!P0 MOV R15, R13 ;  /* 0x0000000d000f8202 */ /* 0x000fea0000000f00 */
[----:B------:R0:W5:Y:S02]  /*4970*/  @!P0 LDG.E.128 R8, [R14.64] ;  /* 0x000000080e088981 */ /* 0x000164000c1e1d00 */
.L_x_4537:
[----:B------:R-:W-:Y:S05]  /*4980*/  BSYNC B0 ;  /* 0x0000000000007941 */ /* 0x000fea0003800000 */
.L_x_4536:
        /* <DEDUP_REMOVED lines=11> */
.L_x_4535:
        /* <DEDUP_REMOVED lines=80> */
        .weak           $__internal_22_$__cuda_sm20_div_s64
        .type           $__internal_22_$__cuda_sm20_div_s64,@function
        .size           $__internal_22_$__cuda_sm20_div_s64,(.L_x_7726 - $__internal_22_$__cuda_sm20_div_s64)
$__internal_22_$__cuda_sm20_div_s64:
        /* <DEDUP_REMOVED lines=83> */
[----:B------:R-:W-:Y:S06]  /*5470*/  RET.REL.NODEC R22 `(_ZN5flash32flash_fwd_splitkv_combine_kernelI23Flash_fwd_kernel_traitsILi64ELi64ELi128ELi4ELb0ELb0EN7cutlass6half_tE19Flash_kernel_traitsILi64ELi64ELi128ELi4ES3_EELi8ELi7ELb0EEEvNS_16Flash_fwd_paramsE) ;  /* 0xffffab8016007950 */ /* 0x000fec0003c3ffff */
.L_x_4539:
        /* <DEDUP_REMOVED lines=16> */
.L_x_7726:


//--------------------- .text._ZN5flash32flash_fwd_splitkv_combine_kernelI23Flash_fwd_kernel_traitsILi64ELi64ELi128ELi4ELb0ELb0EN7cutlass6half_tE19Flash_kernel_traitsILi64ELi64ELi128ELi4ES3_EELi8ELi6ELb0EEEvNS_16Flash_fwd_paramsE --------------------------
	.section	.text._ZN5flash32flash_fwd_splitkv_combine_kernelI23Flash_fwd_kernel_traitsILi64ELi64ELi128ELi4ELb0ELb0EN7cutlass6half_tE19Flash_kernel_traitsILi64ELi64ELi128ELi4ES3_EELi8ELi6ELb0EEEvNS_16Flash_fwd_paramsE,"ax",@progbits
	.sectioninfo	@"SHI_REGISTERS=62"
	.align	128
        .global         _ZN5flash32flash_fwd_splitkv_combine_kernelI23Flash_fwd_kernel_traitsILi64ELi64ELi128ELi4ELb0ELb0EN7cutlass6half_tE19Flash_kernel_traitsILi64ELi64ELi128ELi4ES3_EELi8ELi6ELb0EEEvNS_16Flash_fwd_paramsE
        .type           _ZN5flash32flash_fwd_splitkv_combine_kernelI23Flash_fwd_kernel_traitsILi64ELi64ELi128ELi4ELb0ELb0EN7cutlass6half_tE19Flash_kernel_traitsILi64ELi64ELi128ELi4ES3_EELi8ELi6ELb0EEEvNS_16Flash_fwd_paramsE,@function
        .size           _ZN5flash32flash_fwd_splitkv_combine_kernelI23Flash_fwd_kernel_traitsILi64ELi64ELi128ELi4ELb0ELb0EN7cutlass6half_tE19Flash_kernel_traitsILi64ELi64ELi128ELi4ES3_EELi8ELi6ELb0EEEvNS_16Flash_fwd_paramsE,(.L_x_7727 - _ZN5flash32flash_fwd_splitkv_combine_kernelI23Flash_fwd_kernel_traitsILi64ELi64ELi128ELi4ELb0ELb0EN7cutlass6half_tE19Flash_kernel_traitsILi64ELi64ELi128ELi4ES3_EELi8ELi6ELb0EEEvNS_16Flash_fwd_paramsE)
        .other          _ZN5flash32flash_fwd_splitkv_combine_kernelI23Flash_fwd_kernel_traitsILi64ELi64ELi128ELi4ELb0ELb0EN7cutlass6half_tE19Flash_kernel_traitsILi64ELi64ELi128ELi4ES3_EELi8ELi6ELb0EEEvNS_16Flash_fwd_paramsE,@"STO_CUDA_ENTRY STV_DEFAULT"
_ZN5flash32flash_fwd_splitkv_combine_kernelI23Flash_fwd_kernel_traitsILi64ELi64ELi128ELi4ELb0ELb0EN7cutlass6half_tE19Flash_kernel_traitsILi64ELi64ELi128ELi4ES3_EELi8ELi6ELb0EEEvNS_16Flash_fwd_paramsE:
.text._ZN5flash32flash_fwd_splitkv_combine_kernelI23Flash_fwd_kernel_traitsILi64ELi64ELi128ELi4ELb0ELb0EN7cutlass6half_tE19Flash_kernel_traitsILi64ELi64ELi128ELi4ES3_EELi8ELi6ELb0EEEvNS_16Flash_fwd_paramsE:
        /* <DEDUP_REMOVED lines=23> */
[----:B------:R-:W-:Y:S05]  /*0170*/  CALL.REL.NOINC `($__internal_23_$__cuda_sm20_div_s64) ;  /* 0x0000459000007944 */ /* 0x000fea0003c00000 */
[----:B------:R-:W-:Y:S05]  /*0180*/  BRA `(.L_x_4541) ;  /* 0x0000013000007947 */ /* 0x000fea0003800000 */
.L_x_4540:
        /* <DEDUP_REMOVED lines=19> */
.L_x_4541:
        /* <DEDUP_REMOVED lines=11> */
[----:B------:R-:W-:Y:S05]  /*0370*/  CALL.REL.NOINC `($__internal_23_$__cuda_sm20_div_s64) ;  /* 0x0000439000007944 */ /* 0x000fea0003c00000 */
[----:B------:R-:W-:Y:S02]  /*0380*/  MOV R32, R20 ;  /* 0x0000001400207202 */ /* 0x000fe40000000f00 */
[----:B------:R-:W-:Y:S01]  /*0390*/  MOV R33, R21 ;  /* 0x0000001500217202 */ /* 0x000fe20000000f00 */
[----:B------:R-:W-:Y:S05]  /*03a0*/  BRA `(.L_x_4544) ;  /* 0x0000013000007947 */ /* 0x000fea0003800000 */
.L_x_4543:
        /* <DEDUP_REMOVED lines=19> */
.L_x_4544:
[----:B------:R-:W-:Y:S05]  /*04e0*/  BSYNC B0 ;  /* 0x0000000000007941 */ /* 0x000fea0003800000 */
.L_x_4542:
        /* <DEDUP_REMOVED lines=54> */
[----:B------:R-:W-:Y:S02]  /*0850*/  MOV R8, R20 ;  /* 0x0000001400087202 */ /* 0x000fe40000000f00 */
[----:B------:R-:W-:Y:S01]  /*0860*/  MOV R9, R21 ;  /* 0x0000001500097202 */ /* 0x000fe20000000f00 */
[----:B------:R-:W-:Y:S05]  /*0870*/  BRA `(.L_x_4547) ;  /* 0x0000013000007947 */ /* 0x000fea0003800000 */
.L_x_4546:
        /* <DEDUP_REMOVED lines=19> */
.L_x_4547:
[----:B------:R-:W-:Y:S05]  /*09b0*/  BSYNC B0 ;  /* 0x0000000000007941 */ /* 0x000fea0003800000 */
.L_x_4545:
        /* <DEDUP_REMOVED lines=100> */
[----:B------:R-:W-:Y:S05]  /*1000*/  CALL.REL.NOINC `($__internal_23_$__cuda_sm20_div_s64) ;  /* 0x0000370000007944 */ /* 0x000fea0003c00000 */
[----:B------:R-:W-:Y:S02]  /*1010*/  MOV R40, R20 ;  /* 0x0000001400287202 */ /* 0x000fe40000000f00 */
[----:B------:R-:W-:Y:S01]  /*1020*/  MOV R41, R21 ;  /* 0x0000001500297202 */ /* 0x000fe20000000f00 */
[----:B------:R-:W-:Y:S05]  /*1030*/  BRA `(.L_x_4550) ;  /* 0x0000013000007947 */ /* 0x000fea0003800000 */
.L_x_4549:
        /* <DEDUP_REMOVED lines=19> */
.L_x_4550:
[----:B------:R-:W-:Y:S05]  /*1170*/  BSYNC B0 ;  /* 0x0000000000007941 */ /* 0x000fea0003800000 */
.L_x_4548:
        /* <DEDUP_REMOVED lines=103> */
[----:B------:R-:W-:Y:S05]  /*17f0*/  CALL.REL.NOINC `($__internal_23_$__cuda_sm20_div_s64) ;  /* 0x00002f1000007944 */ /* 0x000fea0003c00000 */
[----:B------:R-:W-:Y:S02]  /*1800*/  MOV R42, R20 ;  /* 0x00000014002a7202 */ /* 0x000fe40000000f00 */
[----:B------:R-:W-:Y:S01]  /*1810*/  MOV R43, R21 ;  /* 0x00000015002b7202 */ /* 0x000fe20000000f00 */
[----:B------:R-:W-:Y:S05]  /*1820*/  BRA `(.L_x_4553) ;  /* 0x0000013000007947 */ /* 0x000fea0003800000 */
.L_x_4552:
        /* <DEDUP_REMOVED lines=19> */
.L_x_4553:
[----:B------:R-:W-:Y:S05]  /*1960*/  BSYNC B0 ;  /* 0x0000000000007941 */ /* 0x000fea0003800000 */
.L_x_4551:
        /* <DEDUP_REMOVED lines=165> */
[----:B------:R-:W-:Y:S05]  /*23c0*/  CALL.REL.NOINC `($__internal_23_$__cuda_sm20_div_s64) ;  /* 0x0000234000007944 */ /* 0x000fea0003c00000 */
        /* <DEDUP_REMOVED lines=9> */
.L_x_4558:
        /* <DEDUP_REMOVED lines=22> */
.L_x_4559:
[----:B------:R-:W-:Y:S05]  /*25c0*/  BSYNC B0 ;  /* 0x0000000000007941 */ /* 0x000fea0003800000 */
.L_x_4557:
        /* <DEDUP_REMOVED lines=19> */
.L_x_4561:
        /* <DEDUP_REMOVED lines=22> */
.L_x_4562:
[----:B------:R-:W-:Y:S05]  /*2860*/  BSYNC B0 ;  /* 0x0000000000007941 */ /* 0x000fea0003800000 */
.L_x_4560:
        /* <DEDUP_REMOVED lines=11> */
[----:B------:R-:W-:Y:S05]  /*2920*/  CALL.REL.NOINC `($__internal_23_$__cuda_sm20_div_s64) ;  /* 0x00001de000007944 */ /* 0x000fea0003c00000 */
[----:B------:R-:W-:-:S04]  /*2930*/  IADD3 R23, P0, RZ, -R20, RZ ;  /* 0x80000014ff177210 */ /* 0x000fc80007f1e0ff */
[----:B------:R-:W-:Y:S01]  /*2940*/  IADD3.X R19, RZ, ~R21, RZ, P0, !PT ;  /* 0x80000015ff137210 */ /* 0x000fe200007fe4ff */
[----:B------:R-:W-:-:S04]  /*2950*/  IMAD.WIDE.U32 R44, R4, R23, R44 ;  /* 0x00000017042c7225 */ /* 0x000fc800078e002c */
[----:B------:R-:W-:-:S04]  /*2960*/  IMAD R19, R19, R4, RZ ;  /* 0x0000000413137224 */ /* 0x000fc800078e02ff */
[----:B------:R-:W-:-:S05]  /*2970*/  IMAD R0, R0, R23, R19 ;  /* 0x0000001700007224 */ /* 0x000fca00078e0213 */
[----:B------:R-:W-:Y:S01]  /*2980*/  IADD3 R0, R45, R0, RZ ;  /* 0x000000002d007210 */ /* 0x000fe20007ffe0ff */
[----:B------:R-:W-:Y:S05]  /*2990*/  BRA `(.L_x_4565) ;  /* 0x0000016000007947 */ /* 0x000fea0003800000 */
.L_x_4564:
        /* <DEDUP_REMOVED lines=22> */
.L_x_4565:
[----:B------:R-:W-:Y:S05]  /*2b00*/  BSYNC B0 ;  /* 0x0000000000007941 */ /* 0x000fea0003800000 */
.L_x_4563:
        /* <DEDUP_REMOVED lines=38> */
[----:B------:R-:W-:Y:S05]  /*2d70*/  CALL.REL.NOINC `($__internal_23_$__cuda_sm20_div_s64) ;  /* 0x0000199000007944 */ /* 0x000fea0003c00000 */
        /* <DEDUP_REMOVED lines=12> */
.L_x_4567:
        /* <DEDUP_REMOVED lines=23> */
.L_x_4568:
[----:B------:R-:W-:Y:S05]  /*2fb0*/  BSYNC B0 ;  /* 0x0000000000007941 */ /* 0x000fea0003800000 */
.L_x_4566:
        /* <DEDUP_REMOVED lines=18> */
.L_x_4570:
        /* <DEDUP_REMOVED lines=22> */
.L_x_4571:
[----:B------:R-:W-:Y:S05]  /*3240*/  BSYNC B0 ;  /* 0x0000000000007941 */ /* 0x000fea0003800000 */
.L_x_4569:
        /* <DEDUP_REMOVED lines=22> */
.L_x_4573:
        /* <DEDUP_REMOVED lines=23> */
.L_x_4574:
[----:B------:R-:W-:Y:S05]  /*3520*/  BSYNC B0 ;  /* 0x0000000000007941 */ /* 0x000fea0003800000 */
.L_x_4572:
        /* <DEDUP_REMOVED lines=38> */
.L_x_4576:
        /* <DEDUP_REMOVED lines=23> */
.L_x_4577:
[----:B------:R-:W-:Y:S05]  /*3900*/  BSYNC B0 ;  /* 0x0000000000007941 */ /* 0x000fea0003800000 */
.L_x_4575:
        /* <DEDUP_REMOVED lines=29> */
.L_x_4579:
        /* <DEDUP_REMOVED lines=23> */
.L_x_4580:
[----:B------:R-:W-:Y:S05]  /*3c50*/  BSYNC B0 ;  /* 0x0000000000007941 */ /* 0x000fea0003800000 */
.L_x_4578:
        /* <DEDUP_REMOVED lines=20> */
.L_x_4556:
[----:B------:R-:W-:-:S04]  /*3da0*/  LEA R2, P0, R40, c[0x0][0x200], 0x2 ;  /* 0x0000800028027a11 */ /* 0x000fc800078010ff */
[----:B------:R-:W-:-:S05]  /*3db0*/  LEA.HI.X R3, R40, c[0x0][0x204], R41, 0x2, P0 ;  /* 0x0000810028037a11 */ /* 0x000fca00000f1429 */
[----:B------:R0:W-:Y:S04]  /*3dc0*/  STG.E [R2.64], R31 ;  /* 0x0000001f02007986 */ /* 0x0001e8000c101908 */
.L_x_4555:
[----:B------:R-:W-:Y:S05]  /*3dd0*/  BSYNC B1 ;  /* 0x0000000000017941 */ /* 0x000fea0003800000 */
.L_x_4554:
        /* <DEDUP_REMOVED lines=48> */
.L_x_4584:
[----:B------:R-:W-:Y:S01]  /*40e0*/  BSSY B0, `(.L_x_4582) ;  /* 0x0000007000007945 */ /* 0x000fe20003800000 */
[----:B------:R-:W-:-:S05]  /*40f0*/  @P2 BRA `(.L_x_4583) ;  /* 0x0000005000002947 */ /* 0x000fca0003800000 */
[----:B------:R-:W-:Y:S01]  /*4100*/  ISETP.GE.AND P0, PT, R38, c[0x0][0x220], PT ;  /* 0x0000880026007a0c */ /* 0x000fe20003f06270 */
[----:B------:R-:W-:Y:S01]  /*4110*/  CS2R R8, SRZ ;  /* 0x0000000000087805 */ /* 0x000fe2000001ff00 */
[----:B------:R-:W-:Y:S11]  /*4120*/  CS2R R10, SRZ ;  /* 0x00000000000a7805 */ /* 0x000ff6000001ff00 */
[----:B------:R-:W-:Y:S05]  /*4130*/  @!P0 MOV R15, R13 ;  /* 0x0000000d000f8202 */ /* 0x000fea0000000f00 */
[----:B------:R0:W5:Y:S02]  /*4140*/  @!P0 LDG.E.128 R8, [R14.64] ;  /* 0x000000080e088981 */ /* 0x000164000c1e1d00 */
.L_x_4583:
[----:B------:R-:W-:Y:S05]  /*4150*/  BSYNC B0 ;  /* 0x0000000000007941 */ /* 0x000fea0003800000 */
.L_x_4582:
        /* <DEDUP_REMOVED lines=11> */
.L_x_4581:
        /* <DEDUP_REMOVED lines=80> */
        .weak           $__internal_23_$__cuda_sm20_div_s64
        .type           $__internal_23_$__cuda_sm20_div_s64,@function
        .size           $__internal_23_$__cuda_sm20_div_s64,(.L_x_7727 - $__internal_23_$__cuda_sm20_div_s64)
$__internal_23_$__cuda_sm20_div_s64:
        /* <DEDUP_REMOVED lines=83> */
[----:B------:R-:W-:Y:S05]  /*4c40*/  RET.REL.NODEC R22 `(_ZN5flash32flash_fwd_splitkv_combine_kernelI23Flash_fwd_kernel_traitsILi64ELi64ELi128ELi4ELb0ELb0EN7cutlass6half_tE19Flash_kernel_traitsILi64ELi64ELi128ELi4ES3_EELi8ELi6ELb0EEEvNS_16Flash_fwd_paramsE) ;  /* 0xffffb3b016007950 */ /* 0x000fea0003c3ffff */
.L_x_4585:
        /* <DEDUP_REMOVED lines=11> */
.L_x_7727:


//--------------------- .text._ZN5flash32flash_fwd_splitkv_combine_kernelI23Flash_fwd_kernel_traitsILi64ELi64ELi128ELi4ELb0ELb0EN7cutlass6half_tE19Flash_kernel_traitsILi64ELi64ELi128ELi4ES3_EELi8ELi5ELb0EEEvNS_16Flash_fwd_paramsE --------------------------
	.section	.text._ZN5flash32flash_fwd_splitkv_combine_kernelI23Flash_fwd_kernel_traitsILi64ELi64ELi128ELi4ELb0ELb0EN7cutlass6half_tE19Flash_kernel_traitsILi64ELi64ELi128ELi4ES3_EELi8ELi5ELb0EEEvNS_16Flash_fwd_paramsE,"ax",@progbits
	.sectioninfo	@"SHI_REGISTERS=58"
	.align	128
        .global         _ZN5flash32flash_fwd_splitkv_combine_kernelI23Flash_fwd_kernel_traitsILi64ELi64ELi128ELi4ELb0ELb0EN7cutlass6half_tE19Flash_kernel_traitsILi64ELi64ELi128ELi4ES3_EELi8ELi5ELb0EEEvNS_16Flash_fwd_paramsE
        .type           _ZN5flash32flash_fwd_splitkv_combine_kernelI23Flash_fwd_kernel_traitsILi64ELi64ELi128ELi4ELb0ELb0EN7cutlass6half_tE19Flash_kernel_traitsILi64ELi64ELi128ELi4ES3_EELi8ELi5ELb0EEEvNS_16Flash_fwd_paramsE,@function
        .size           _ZN5flash32flash_fwd_splitkv_combine_kernelI23Flash_fwd_kernel_traitsILi64ELi64ELi128ELi4ELb0ELb0EN7cutlass6half_tE19Flash_kernel_traitsILi64ELi64ELi128ELi4ES3_EELi8ELi5ELb0EEEvNS_16Flash_fwd_paramsE,(.L_x_7728 - _ZN5flash32flash_fwd_splitkv_combine_kernelI23Flash_fwd_kernel_traitsILi64ELi64ELi128ELi4ELb0ELb0EN7cutlass6half_tE19Flash_kernel_traitsILi64ELi64ELi128ELi4ES3_EELi8ELi5ELb0EEEvNS_16Flash_fwd_paramsE)
        .other          _ZN5flash32flash_fwd_splitkv_combine_kernelI23Flash_fwd_kernel_traitsILi64ELi64ELi128ELi4ELb0ELb0EN7cutlass6half_tE19Flash_kernel_traitsILi64ELi64ELi128ELi4ES3_EELi8ELi5ELb0EEEvNS_16Flash_fwd_paramsE,@"STO_CUDA_ENTRY STV_DEFAULT"
_ZN5flash32flash_fwd_splitkv_combine_kernelI23Flash_fwd_kernel_traitsILi64ELi64ELi128ELi4ELb0ELb0EN7cutlass6half_tE19Flash_kernel_traitsILi64ELi64ELi128ELi4ES3_EELi8ELi5ELb0EEEvNS_16Flash_fwd_paramsE:
.text._ZN5flash32flash_fwd_splitkv_combine_kernelI23Flash_fwd_kernel_traitsILi64ELi64ELi128ELi4ELb0ELb0EN7cutlass6half_tE19Flash_kernel_traitsILi64ELi64ELi128ELi4ES3_EELi8ELi5ELb0EEEvNS_16Flash_fwd_paramsE:
        /* <DEDUP_REMOVED lines=23> */
[----:B------:R-:W-:Y:S05]  /*0170*/  CALL.REL.NOINC `($__internal_24_$__cuda_sm20_div_s64) ;  /* 0x0000423000007944 */ /* 0x000fea0003c00000 */
[----:B------:R-:W-:Y:S05]  /*0180*/  BRA `(.L_x_4587) ;  /* 0x0000013000007947 */ /* 0x000fea0003800000 */
.L_x_4586:
        /* <DEDUP_REMOVED lines=19> */
.L_x_4587:
        /* <DEDUP_REMOVED lines=11> */
[----:B------:R-:W-:Y:S05]  /*0370*/  CALL.REL.NOINC `($__internal_24_$__cuda_sm20_div_s64) ;  /* 0x0000403000007944 */ /* 0x000fea0003c00000 */
[----:B------:R-:W-:Y:S02]  /*0380*/  MOV R32, R20 ;  /* 0x0000001400207202 */ /* 0x000fe40000000f00 */
[----:B------:R-:W-:Y:S01]  /*0390*/  MOV R33, R21 ;  /* 0x0000001500217202 */ /* 0x000fe20000000f00 */
[----:B------:R-:W-:Y:S05]  /*03a0*/  BRA `(.L_x_4590) ;  /* 0x0000013000007947 */ /* 0x000fea0003800000 */
.L_x_4589:
        /* <DEDUP_REMOVED lines=19> */
.L_x_4590:
[----:B------:R-:W-:Y:S05]  /*04e0*/  BSYNC B0 ;  /* 0x0000000000007941 */ /* 0x000fea0003800000 */
.L_x_4588:
        /* <DEDUP_REMOVED lines=42> */
.L_x_4592:
        /* <DEDUP_REMOVED lines=19> */
.L_x_4593:
[----:B------:R-:W-:Y:S05]  /*08c0*/  BSYNC B0 ;  /* 0x0000000000007941 */ /* 0x000fea0003800000 */
.L_x_4591:
        /* <DEDUP_REMOVED lines=73> */
[----:B------:R-:W-:Y:S02]  /*0d60*/  MOV R40, R20 ;  /* 0x0000001400287202 */ /* 0x000fe40000000f00 */
[----:B------:R-:W-:Y:S01]  /*0d70*/  MOV R41, R21 ;  /* 0x0000001500297202 */ /* 0x000fe20000000f00 */
[----:B------:R-:W-:Y:S05]  /*0d80*/  BRA `(.L_x_4596) ;  /* 0x0000013000007947 */ /* 0x000fea0003800000 */
.L_x_4595:
        /* <DEDUP_REMOVED lines=19> */
.L_x_4596:
[----:B------:R-:W-:Y:S05]  /*0ec0*/  BSYNC B0 ;  /* 0x0000000000007941 */ /* 0x000fea0003800000 */
.L_x_4594:
        /* <DEDUP_REMOVED lines=41> */
.L_x_4598:
        /* <DEDUP_REMOVED lines=19> */
.L_x_4599:
[----:B------:R-:W-:Y:S05]  /*1290*/  BSYNC B0 ;  /* 0x0000000000007941 */ /* 0x000fea0003800000 */
.L_x_4597:
        /* <DEDUP_REMOVED lines=232> */
[----:B------:R-:W-:Y:S05]  /*2120*/  CALL.REL.NOINC `($__internal_24_$__cuda_sm20_div_s64) ;  /* 0x0000228000007944 */ /* 0x000fea0003c00000 */
        /* <DEDUP_REMOVED lines=9> */
.L_x_4604:
        /* <DEDUP_REMOVED lines=22> */
.L_x_4605:
[----:B------:R-:W-:Y:S05]  /*2320*/  BSYNC B0 ;  /* 0x0000000000007941 */ /* 0x000fea0003800000 */
.L_x_4603:
        /* <DEDUP_REMOVED lines=19> */
.L_x_4607:
        /* <DEDUP_REMOVED lines=22> */
.L_x_4608:
[----:B------:R-:W-:Y:S05]  /*25c0*/  BSYNC B0 ;  /* 0x0000000000007941 */ /* 0x000fea0003800000 */
.L_x_4606:
        /* <DEDUP_REMOVED lines=11> */
[----:B------:R-:W-:Y:S05]  /*2680*/  CALL.REL.NOINC `($__internal_24_$__cuda_sm20_div_s64) ;  /* 0x00001d2000007944 */ /* 0x000fea0003c00000 */
[----:B------:R-:W-:-:S04]  /*2690*/  IADD3 R19, P0, RZ, -R20, RZ ;  /* 0x80000014ff137210 */ /* 0x000fc80007f1e0ff */
[----:B------:R-:W-:Y:S01]  /*26a0*/  IADD3.X R18, RZ, ~R21, RZ, P0, !PT ;  /* 0x80000015ff127210 */ /* 0x000fe200007fe4ff */
[----:B------:R-:W-:-:S04]  /*26b0*/  IMAD.WIDE.U32 R42, R5, R19, R42 ;  /* 0x00000013052a7225 */ /* 0x000fc800078e002a */
[----:B------:R-:W-:-:S04]  /*26c0*/  IMAD R18, R18, R5, RZ ;  /* 0x0000000512127224 */ /* 0x000fc800078e02ff */
[----:B------:R-:W-:-:S05]  /*26d0*/  IMAD R4, R4, R19, R18 ;  /* 0x0000001304047224 */ /* 0x000fca00078e0212 */
[----:B------:R-:W-:Y:S01]  /*26e0*/  IADD3 R4, R43, R4, RZ ;  /* 0x000000042b047210 */ /* 0x000fe20007ffe0ff */
[----:B------:R-:W-:Y:S05]  /*26f0*/  BRA `(.L_x_4611) ;  /* 0x0000016000007947 */ /* 0x000fea0003800000 */
.L_x_4610:
        /* <DEDUP_REMOVED lines=22> */
.L_x_4611:
[----:B------:R-:W-:Y:S05]  /*2860*/  BSYNC B0 ;  /* 0x0000000000007941 */ /* 0x000fea0003800000 */
.L_x_4609:
        /* <DEDUP_REMOVED lines=38> */
[----:B------:R-:W-:Y:S05]  /*2ad0*/  CALL.REL.NOINC `($__internal_24_$__cuda_sm20_div_s64) ;  /* 0x000018d000007944 */ /* 0x000fea0003c00000 */
        /* <DEDUP_REMOVED lines=12> */
.L_x_4613:
        /* <DEDUP_REMOVED lines=23> */
.L_x_4614:
[----:B------:R-:W-:Y:S05]  /*2d10*/  BSYNC B0 ;  /* 0x0000000000007941 */ /* 0x000fea0003800000 */
.L_x_4612:
        /* <DEDUP_REMOVED lines=18> */
.L_x_4616:
        /* <DEDUP_REMOVED lines=22> */
.L_x_4617:
[----:B------:R-:W-:Y:S05]  /*2fa0*/  BSYNC B0 ;  /* 0x0000000000007941 */ /* 0x000fea0003800000 */
.L_x_4615:
        /* <DEDUP_REMOVED lines=22> */
.L_x_4619:
        /* <DEDUP_REMOVED lines=23> */
.L_x_4620:
[----:B------:R-:W-:Y:S05]  /*3280*/  BSYNC B0 ;  /* 0x0000000000007941 */ /* 0x000fea0003800000 */
.L_x_4618:
        /* <DEDUP_REMOVED lines=38> */
.L_x_4622:
        /* <DEDUP_REMOVED lines=23> */
.L_x_4623:
[----:B------:R-:W-:Y:S05]  /*3660*/  BSYNC B0 ;  /* 0x0000000000007941 */ /* 0x000fea0003800000 */
.L_x_4621:
        /* <DEDUP_REMOVED lines=29> */
.L_x_4625:
        /* <DEDUP_REMOVED lines=23> */
.L_x_4626:
[----:B------:R-:W-:Y:S05]  /*39b0*/  BSYNC B0 ;  /* 0x0000000000007941 */ /* 0x000fea0003800000 */
.L_x_4624:
        /* <DEDUP_REMOVED lines=20> */
.L_x_4602:
[----:B------:R-:W-:-:S04]  /*3b00*/  LEA R2, P0, R38, c[0x0][0x200], 0x2 ;  /* 0x0000800026027a11 */ /* 0x000fc800078010ff */
[----:B------:R-:W-:-:S05]  /*3b10*/  LEA.HI.X R3, R38, c[0x0][0x204], R39, 0x2, P0 ;  /* 0x0000810026037a11 */ /* 0x000fca00000f1427 */
[----:B------:R0:W-:Y:S04]  /*3b20*/  STG.E [R2.64], R32 ;  /* 0x0000002002007986 */ /* 0x0001e8000c10190a */
.L_x_4601:
[----:B------:R-:W-:Y:S05]  /*3b30*/  BSYNC B1 ;  /* 0x0000000000017941 */ /* 0x000fea0003800000 */
.L_x_4600:
        /* <DEDUP_REMOVED lines=36> */
.L_x_4630:
[----:B------:R-:W-:Y:S01]  /*3d80*/  BSSY B0, `(.L_x_4628) ;  /* 0x0000007000007945 */ /* 0x000fe20003800000 */
[----:B------:R-:W-:-:S05]  /*3d90*/  @P2 BRA `(.L_x_4629) ;  /* 0x0000005000002947 */ /* 0x000fca0003800000 */
[----:B------:R-:W-:Y:S01]  /*3da0*/  ISETP.GE.AND P0, PT, R36, c[0x0][0x220], PT ;  /* 0x0000880024007a0c */ /* 0x000fe20003f06270 */
[----:B------:R-:W-:Y:S01]  /*3db0*/  CS2R R8, SRZ ;  /* 0x0000000000087805 */ /* 0x000fe2000001ff00 */
[----:B------:R-:W-:Y:S11]  /*3dc0*/  CS2R R10, SRZ ;  /* 0x00000000000a7805 */ /* 0x000ff6000001ff00 */
[----:B------:R-:W-:Y:S05]  /*3dd0*/  @!P0 MOV R15, R13 ;  /* 0x0000000d000f8202 */ /* 0x000fea0000000f00 */
[----:B------:R0:W5:Y:S02]  /*3de0*/  @!P0 LDG.E.128 R8, [R14.64] ;  /* 0x0000000a0e088981 */ /* 0x000164000c1e1d00 */
.L_x_4629:
[----:B------:R-:W-:Y:S05]  /*3df0*/  BSYNC B0 ;  /* 0x0000000000007941 */ /* 0x000fea0003800000 */
.L_x_4628:
        /* <DEDUP_REMOVED lines=11> */
.L_x_4627:
        /* <DEDUP_REMOVED lines=80> */
        .weak           $__internal_24_$__cuda_sm20_div_s64
        .type           $__internal_24_$__cuda_sm20_div_s64,@function
        .size           $__internal_24_$__cuda_sm20_div_s64,(.L_x_7728 - $__internal_24_$__cuda_sm20_div_s64)
$__internal_24_$__cuda_sm20_div_s64:
        /* <DEDUP_REMOVED lines=83> */
[----:B------:R-:W-:Y:S05]  /*48e0*/  RET.REL.NODEC R22 `(_ZN5flash32flash_fwd_splitkv_combine_kernelI23Flash_fwd_kernel_traitsILi64ELi64ELi128ELi4ELb0ELb0EN7cutlass6half_tE19Flash_kernel_traitsILi64ELi64ELi128ELi4ES3_EELi8ELi5ELb0EEEvNS_16Flash_fwd_paramsE) ;  /* 0xffffb71016007950 */ /* 0x000fea0003c3ffff */
.L_x_4631:
        /* <DEDUP_REMOVED lines=9> */
.L_x_7728:


//--------------------- .text._ZN5flash32flash_fwd_splitkv_combine_kernelI23Flash_fwd_kernel_traitsILi64ELi64ELi128ELi4ELb0ELb0EN7cutlass6half_tE19Flash_kernel_traitsILi64ELi64ELi128ELi4ES3_EELi8ELi4ELb0EEEvNS_16Flash_fwd_paramsE --------------------------
	.section	.text._ZN5flash32flash_fwd_splitkv_combine_kernelI23Flash_fwd_kernel_traitsILi64ELi64ELi128ELi4ELb0ELb0EN7cutlass6half_tE19Flash_kernel_traitsILi64ELi64ELi128ELi4ES3_EELi8ELi4ELb0EEEvNS_16Flash_fwd_paramsE,"ax",@progbits
	.sectioninfo	@"SHI_REGISTERS=52"
	.align	128
        .global         _ZN5flash32flash_fwd_splitkv_combine_kernelI23Flash_fwd_kernel_traitsILi64ELi64ELi128ELi4ELb0ELb0EN7cutlass6half_tE19Flash_kernel_traitsILi64ELi64ELi128ELi4ES3_EELi8ELi4ELb0EEEvNS_16Flash_fwd_paramsE
        .type           _ZN5flash32flash_fwd_splitkv_combine_kernelI23Flash_fwd_kernel_traitsILi64ELi64ELi128ELi4ELb0ELb0EN7cutlass6half_tE19Flash_kernel_traitsILi64ELi64ELi128ELi4ES3_EELi8ELi4ELb0EEEvNS_16Flash_fwd_paramsE,@function
        .size           _ZN5flash32flash_fwd_splitkv_combine_kernelI23Flash_fwd_kernel_traitsILi64ELi64ELi128ELi4ELb0ELb0EN7cutlass6half_tE19Flash_kernel_traitsILi64ELi64ELi128ELi4ES3_EELi8ELi4ELb0EEEvNS_16Flash_fwd_paramsE,(.L_x_7729 - _ZN5flash32flash_fwd_splitkv_combine_kernelI23Flash_fwd_kernel_traitsILi64ELi64ELi128ELi4ELb0ELb0EN7cutlass6half_tE19Flash_kernel_traitsILi64ELi64ELi128ELi4ES3_EELi8ELi4ELb0EEEvNS_16Flash_fwd_paramsE)
        .other          _ZN5flash32flash_fwd_splitkv_combine_kernelI23Flash_fwd_kernel_traitsILi64ELi64ELi128ELi4ELb0ELb0EN7cutlass6half_tE19Flash_kernel_traitsILi64ELi64ELi128ELi4ES3_EELi8ELi4ELb0EEEvNS_16Flash_fwd_paramsE,@"STO_CUDA_ENTRY STV_DEFAULT"
_ZN5flash32flash_fwd_splitkv_combine_kernelI23Flash_fwd_kernel_traitsILi64ELi64ELi128ELi4ELb0ELb0EN7cutlass6half_tE19Flash_kernel_traitsILi64ELi64ELi128ELi4ES3_EELi8ELi4ELb0EEEvNS_16Flash_fwd_paramsE:
.text._ZN5flash32flash_fwd_splitkv_combine_kernelI23Flash_fwd_kernel_traitsILi64ELi64ELi128ELi4ELb0ELb0EN7cutlass6half_tE19Flash_kernel_traitsILi64ELi64ELi128ELi4ES3_EELi8ELi4ELb0EEEvNS_16Flash_fwd_paramsE:
        /* <DEDUP_REMOVED lines=23> */
[----:B------:R-:W-:Y:S05]  /*0170*/  CALL.REL.NOINC `($__internal_25_$__cuda_sm20_div_s64) ;  /* 0x0000419000007944 */ /* 0x000fea0003c00000 */
[----:B------:R-:W-:Y:S05]  /*0180*/  BRA `(.L_x_4633) ;  /* 0x0000013000007947 */ /* 0x000fea0003800000 */
.L_x_4632:
        /* <DEDUP_REMOVED lines=19> */
.L_x_4633:
        /* <DEDUP_REMOVED lines=12> */
[----:B------:R-:W-:Y:S05]  /*0380*/  CALL.REL.NOINC `($__internal_25_$__cuda_sm20_div_s64) ;  /* 0x00003f8000007944 */ /* 0x000fea0003c00000 */
[----:B------:R-:W-:Y:S02]  /*0390*/  MOV R28, R20 ;  /* 0x00000014001c7202 */ /* 0x000fe40000000f00 */
[----:B------:R-:W-:Y:S01]  /*03a0*/  MOV R29, R21 ;  /* 0x00000015001d7202 */ /* 0x000fe20000000f00 */
[----:B------:R-:W-:Y:S05]  /*03b0*/  BRA `(.L_x_4636) ;  /* 0x0000013000007947 */ /* 0x000fea0003800000 */
.L_x_4635:
        /* <DEDUP_REMOVED lines=19> */
.L_x_4636:
[----:B------:R-:W-:Y:S05]  /*04f0*/  BSYNC B0 ;  /* 0x0000000000007941 */ /* 0x000fea0003800000 */
.L_x_4634:
        /* <DEDUP_REMOVED lines=43> */
.L_x_4638:
        /* <DEDUP_REMOVED lines=19> */
.L_x_4639:
[----:B------:R-:W-:Y:S05]  /*08e0*/  BSYNC B0 ;  /* 0x0000000000007941 */ /* 0x000fea0003800000 */
.L_x_4637:
        /* <DEDUP_REMOVED lines=74> */
[----:B------:R-:W-:Y:S02]  /*0d90*/  MOV R32, R20 ;  /* 0x0000001400207202 */ /* 0x000fe40000000f00 */
[----:B------:R-:W-:Y:S01]  /*0da0*/  MOV R33, R21 ;  /* 0x0000001500217202 */ /* 0x000fe20000000f00 */
[----:B------:R-:W-:Y:S05]  /*0db0*/  BRA `(.L_x_4642) ;  /* 0x0000013000007947 */ /* 0x000fea0003800000 */
.L_x_4641:
        /* <DEDUP_REMOVED lines=19> */
.L_x_4642:
[----:B------:R-:W-:Y:S05]  /*0ef0*/  BSYNC B0 ;  /* 0x0000000000007941 */ /* 0x000fea0003800000 */
.L_x_4640:
        /* <DEDUP_REMOVED lines=42> */
.L_x_4644:
        /* <DEDUP_REMOVED lines=19> */
.L_x_4645:
[----:B------:R-:W-:Y:S05]  /*12d0*/  BSYNC B0 ;  /* 0x0000000000007941 */ /* 0x000fea0003800000 */
.L_x_4643:
        /* <DEDUP_REMOVED lines=131> */
.L_x_4647:
[----:B------:R-:W-:Y:S05]  /*1b10*/  BSYNC B0 ;  /* 0x0000000000007941 */ /* 0x000fea0003800000 */
.L_x_4646:
        /* <DEDUP_REMOVED lines=95> */
.L_x_4652:
        /* <DEDUP_REMOVED lines=22> */
.L_x_4653:
[----:B------:R-:W-:Y:S05]  /*2270*/  BSYNC B0 ;  /* 0x0000000000007941 */ /* 0x000fea0003800000 */
.L_x_4651:
[----:B------:R-:W-:Y:S01]  /*2280*/  LOP3.LUT R19, R17, R0, RZ, 0xfc, !PT ;  /* 0x0000000011137212 */ /* 0x000fe200078efcff */
[----:B------:R-:W-:Y:S03]  /*2290*/  BSSY B0, `(.L_x_4654) ;  /* 0x0000028000007945 */ /* 0x000fe60003800000 */
[----:B------:R-:W-:-:S13]  /*22a0*/  ISETP.NE.U32.AND P0, PT, R19, RZ, PT ;  /* 0x000000ff1300720c */ /* 0x000fda0003f05070 */
[----:B------:R-:W-:Y:S05]  /*22b0*/  @!P0 BRA `(.L_x_4655) ;  /* 0x000000f000008947 */ /* 0x000fea0003800000 */
[----:B------:R-:W-:Y:S01]  /*22c0*/  IMAD.MOV.U32 R24, RZ, RZ, R30 ;  /* 0x000000ffff187224 */ /* 0x000fe200078e001e */
[----:B------:R-:W-:Y:S02]  /*22d0*/  MOV R23, R0 ;  /* 0x0000000000177202 */ /* 0x000fe40000000f00 */
[----:B------:R-:W-:Y:S02]  /*22e0*/  MOV R22, 0x2300 ;  /* 0x0000230000167802 */ /* 0x000fe40000000f00 */
[----:B------:R-:W-:Y:S05]  /*22f0*/  CALL.REL.NOINC `($__internal_25_$__cuda_sm20_div_s64) ;  /* 0x0000201000007944 */ /* 0x000fea0003c00000 */
        /* <DEDUP_REMOVED lines=11> */
.L_x_4655:
        /* <DEDUP_REMOVED lines=22> */
.L_x_4656:
[----:B------:R-:W-:Y:S05]  /*2510*/  BSYNC B0 ;  /* 0x0000000000007941 */ /* 0x000fea0003800000 */
.L_x_4654:
        /* <DEDUP_REMOVED lines=11> */
[----:B------:R-:W-:Y:S05]  /*25d0*/  CALL.REL.NOINC `($__internal_25_$__cuda_sm20_div_s64) ;  /* 0x00001d3000007944 */ /* 0x000fea0003c00000 */
[----:B------:R-:W-:-:S04]  /*25e0*/  IADD3 R17, P0, RZ, -R20, RZ ;  /* 0x80000014ff117210 */ /* 0x000fc80007f1e0ff */
[----:B------:R-:W-:Y:S01]  /*25f0*/  IADD3.X R18, RZ, ~R21, RZ, P0, !PT ;  /* 0x80000015ff127210 */ /* 0x000fe200007fe4ff */
[----:B------:R-:W-:-:S04]  /*2600*/  IMAD.WIDE.U32 R36, R5, R17, R36 ;  /* 0x0000001105247225 */ /* 0x000fc800078e0024 */
[----:B------:R-:W-:-:S04]  /*2610*/  IMAD R18, R18, R5, RZ ;  /* 0x0000000512127224 */ /* 0x000fc800078e02ff */
[----:B------:R-:W-:-:S05]  /*2620*/  IMAD R4, R4, R17, R18 ;  /* 0x0000001104047224 */ /* 0x000fca00078e0212 */
[----:B------:R-:W-:Y:S01]  /*2630*/  IADD3 R4, R37, R4, RZ ;  /* 0x0000000425047210 */ /* 0x000fe20007ffe0ff */
[----:B------:R-:W-:Y:S05]  /*2640*/  BRA `(.L_x_4659) ;  /* 0x0000016000007947 */ /* 0x000fea0003800000 */
.L_x_4658:
        /* <DEDUP_REMOVED lines=22> */
.L_x_4659:
[----:B------:R-:W-:Y:S05]  /*27b0*/  BSYNC B0 ;  /* 0x0000000000007941 */ /* 0x000fea0003800000 */
.L_x_4657:
        /* <DEDUP_REMOVED lines=38> */
[----:B------:R-:W-:Y:S05]  /*2a20*/  CALL.REL.NOINC `($__internal_25_$__cuda_sm20_div_s64) ;  /* 0x000018e000007944 */ /* 0x000fea0003c00000 */
        /* <DEDUP_REMOVED lines=12> */
.L_x_4661:
        /* <DEDUP_REMOVED lines=23> */
.L_x_4662:
[----:B------:R-:W-:Y:S05]  /*2c60*/  BSYNC B0 ;  /* 0x0000000000007941 */ /* 0x000fea0003800000 */
.L_x_4660:
        /* <DEDUP_REMOVED lines=19> */
.L_x_4664:
        /* <DEDUP_REMOVED lines=22> */
.L_x_4665:
[----:B------:R-:W-:Y:S05]  /*2f00*/  BSYNC B0 ;  /* 0x0000000000007941 */ /* 0x000fea0003800000 */
.L_x_4663:
        /* <DEDUP_REMOVED lines=20> */
.L_x_4667:
        /* <DEDUP_REMOVED lines=23> */
.L_x_4668:
[----:B------:R-:W-:Y:S05]  /*31c0*/  BSYNC B0 ;  /* 0x0000000000007941 */ /* 0x000fea0003800000 */
.L_x_4666:
        /* <DEDUP_REMOVED lines=25> */
[----:B------:R-:W-:Y:S05]  /*3360*/  CALL.REL.NOINC `($__internal_25_$__cuda_sm20_div_s64) ;  /* 0x00000fa000007944 */ /* 0x000fea0003c00000 */
        /* <DEDUP_REMOVED lines=12> */
.L_x_4670:
        /* <DEDUP_REMOVED lines=23> */
.L_x_4671:
[----:B------:R-:W-:Y:S05]  /*35a0*/  BSYNC B0 ;  /* 0x0000000000007941 */ /* 0x000fea0003800000 */
.L_x_4669:
        /* <DEDUP_REMOVED lines=29> */
.L_x_4673:
        /* <DEDUP_REMOVED lines=23> */
.L_x_4674:
[----:B------:R-:W-:Y:S05]  /*38f0*/  BSYNC B0 ;  /* 0x0000000000007941 */ /* 0x000fea0003800000 */
.L_x_4672:
        /* <DEDUP_REMOVED lines=20> */
.L_x_4650:
[----:B------:R-:W-:-:S04]  /*3a40*/  LEA R2, P0, R36, c[0x0][0x200], 0x2 ;  /* 0x0000800024027a11 */ /* 0x000fc800078010ff */
[----:B------:R-:W-:-:S05]  /*3a50*/  LEA.HI.X R3, R36, c[0x0][0x204], R37, 0x2, P0 ;  /* 0x0000810024037a11 */ /* 0x000fca00000f1425 */
[----:B------:R0:W-:Y:S04]  /*3a60*/  STG.E [R2.64], R28 ;  /* 0x0000001c02007986 */ /* 0x0001e8000c10190a */
.L_x_4649:
[----:B------:R-:W-:Y:S05]  /*3a70*/  BSYNC B1 ;  /* 0x0000000000017941 */ /* 0x000fea0003800000 */
.L_x_4648:
        /* <DEDUP_REMOVED lines=38> */
.L_x_4678:
[----:B------:R-:W-:Y:S01]  /*3ce0*/  BSSY B0, `(.L_x_4676) ;  /* 0x0000007000007945 */ /* 0x000fe20003800000 */
[----:B------:R-:W-:-:S05]  /*3cf0*/  @P2 BRA `(.L_x_4677) ;  /* 0x0000005000002947 */ /* 0x000fca0003800000 */
[----:B------:R-:W-:Y:S01]  /*3d00*/  ISETP.GE.AND P0, PT, R18, c[0x0][0x220], PT ;  /* 0x0000880012007a0c */ /* 0x000fe20003f06270 */
[----:B------:R-:W-:Y:S01]  /*3d10*/  CS2R R8, SRZ ;  /* 0x0000000000087805 */ /* 0x000fe2000001ff00 */
[----:B------:R-:W-:Y:S11]  /*3d20*/  CS2R R10, SRZ ;  /* 0x00000000000a7805 */ /* 0x000ff6000001ff00 */
[----:B------:R-:W-:Y:S05]  /*3d30*/  @!P0 MOV R15, R13 ;  /* 0x0000000d000f8202 */ /* 0x000fea0000000f00 */
[----:B------:R0:W5:Y:S02]  /*3d40*/  @!P0 LDG.E.128 R8, [R14.64] ;  /* 0x0000000a0e088981 */ /* 0x000164000c1e1d00 */
.L_x_4677:
[----:B------:R-:W-:Y:S05]  /*3d50*/  BSYNC B0 ;  /* 0x0000000000007941 */ /* 0x000fea0003800000 */
.L_x_4676:
        /* <DEDUP_REMOVED lines=11> */
.L_x_4675:
        /* <DEDUP_REMOVED lines=80> */
        .weak           $__internal_25_$__cuda_sm20_div_s64
        .type           $__internal_25_$__cuda_sm20_div_s64,@function
        .size           $__internal_25_$__cuda_sm20_div_s64,(.L_x_7729 - $__internal_25_$__cuda_sm20_div_s64)
$__internal_25_$__cuda_sm20_div_s64:
        /* <DEDUP_REMOVED lines=83> */
[----:B------:R-:W-:Y:S06]  /*4840*/  RET.REL.NODEC R26 `(_ZN5flash32flash_fwd_splitkv_combine_kernelI23Flash_fwd_kernel_traitsILi64ELi64ELi128ELi4ELb0ELb0EN7cutlass6half_tE19Flash_kernel_traitsILi64ELi64ELi128ELi4ES3_EELi8ELi4ELb0EEEvNS_16Flash_fwd_paramsE) ;  /* 0xffffb7b01a007950 */ /* 0x000fec0003c3ffff */
.L_x_4679:
        /* <DEDUP_REMOVED lines=11> */
.L_x_7729:


//--------------------- .text._ZN5flash32flash_fwd_splitkv_combine_kernelI23Flash_fwd_kernel_traitsILi64ELi64ELi128ELi4ELb0ELb0EN7cutlass6half_tE19Flash_kernel_traitsILi64ELi64ELi128ELi4ES3_EELi8ELi3ELb0EEEvNS_16Flash_fwd_paramsE --------------------------
	.section	.text._ZN5flash32flash_fwd_splitkv_combine_kernelI23Flash_fwd_kernel_traitsILi64ELi64ELi128ELi4ELb0ELb0EN7cutlass6half_tE19Flash_kernel_traitsILi64ELi64ELi128ELi4ES3_EELi8ELi3ELb0EEEvNS_16Flash_fwd_paramsE,"ax",@progbits
	.sectioninfo	@"SHI_REGISTERS=54"
	.align	128
        .global         _ZN5flash32flash_fwd_splitkv_combine_kernelI23Flash_fwd_kernel_traitsILi64ELi64ELi128ELi4ELb0ELb0EN7cutlass6half_tE19Flash_kernel_traitsILi64ELi64ELi128ELi4ES3_EELi8ELi3ELb0EEEvNS_16Flash_fwd_paramsE
        .type           _ZN5flash32flash_fwd_splitkv_combine_kernelI23Flash_fwd_kernel_traitsILi64ELi64ELi128ELi4ELb0ELb0EN7cutlass6half_tE19Flash_kernel_traitsILi64ELi64ELi128ELi4ES3_EELi8ELi3ELb0EEEvNS_16Flash_fwd_paramsE,@function
        .size           _ZN5flash32flash_fwd_splitkv_combine_kernelI23Flash_fwd_kernel_traitsILi64ELi64ELi128ELi4ELb0ELb0EN7cutlass6half_tE19Flash_kernel_traitsILi64ELi64ELi128ELi4ES3_EELi8ELi3ELb0EEEvNS_16Flash_fwd_paramsE,(.L_x_7730 - _ZN5flash32flash_fwd_splitkv_combine_kernelI23Flash_fwd_kernel_traitsILi64ELi64ELi128ELi4ELb0ELb0EN7cutlass6half_tE19Flash_kernel_traitsILi64ELi64ELi128ELi4ES3_EELi8ELi3ELb0EEEvNS_16Flash_fwd_paramsE)
        .other          _ZN5flash32flash_fwd_splitkv_combine_kernelI23Flash_fwd_kernel_traitsILi64ELi64ELi128ELi4ELb0ELb0EN7cutlass6half_tE19Flash_kernel_traitsILi64ELi64ELi128ELi4ES3_EELi8ELi3ELb0EEEvNS_16Flash_fwd_paramsE,@"STO_CUDA_ENTRY STV_DEFAULT"
_ZN5flash32flash_fwd_splitkv_combine_kernelI23Flash_fwd_kernel_traitsILi64ELi64ELi128ELi4ELb0ELb0EN7cutlass6half_tE19Flash_kernel_traitsILi64ELi64ELi128ELi4ES3_EELi8ELi3ELb0EEEvNS_16Flash_fwd_paramsE:
.text._ZN5flash32flash_fwd_splitkv_combine_kernelI23Flash_fwd_kernel_traitsILi64ELi64ELi128ELi4ELb0ELb0EN7cutlass6half_tE19Flash_kernel_traitsILi64ELi64ELi128ELi4ES3_EELi8ELi3ELb0EEEvNS_16Flash_fwd_paramsE:
        /* <DEDUP_REMOVED lines=23> */
[----:B------:R-:W-:Y:S05]  /*0170*/  CALL.REL.NOINC `($__internal_26_$__cuda_sm20_div_s64) ;  /* 0x000040e000007944 */ /* 0x000fea0003c00000 */
[----:B------:R-:W-:Y:S01]  /*0180*/  MOV R24, R0 ;  /* 0x0000000000187202 */ /* 0x000fe20000000f00 */
[----:B------:R-:W-:Y:S05]  /*0190*/  BRA `(.L_x_4681) ;  /* 0x0000013000007947 */ /* 0x000fea0003800000 */
.L_x_4680:
        /* <DEDUP_REMOVED lines=19> */
.L_x_4681:
        /* <DEDUP_REMOVED lines=10> */
[----:B------:R-:W-:Y:S05]  /*0370*/  CALL.REL.NOINC `($__internal_26_$__cuda_sm20_div_s64) ;  /* 0x00003ee000007944 */ /* 0x000fea0003c00000 */
[----:B------:R-:W-:Y:S02]  /*0380*/  MOV R12, R0 ;  /* 0x00000000000c7202 */ /* 0x000fe40000000f00 */
[----:B------:R-:W-:Y:S01]  /*0390*/  MOV R13, R25 ;  /* 0x00000019000d7202 */ /* 0x000fe20000000f00 */
[----:B------:R-:W-:Y:S05]  /*03a0*/  BRA `(.L_x_4684) ;  /* 0x0000013000007947 */ /* 0x000fea0003800000 */
.L_x_4683:
        /* <DEDUP_REMOVED lines=19> */
.L_x_4684:
[----:B------:R-:W-:Y:S05]  /*04e0*/  BSYNC B0 ;  /* 0x0000000000007941 */ /* 0x000fea0003800000 */
.L_x_4682:
        /* <DEDUP_REMOVED lines=44> */
.L_x_4686:
        /* <DEDUP_REMOVED lines=19> */
.L_x_4687:
[----:B------:R-:W-:Y:S05]  /*08e0*/  BSYNC B0 ;  /* 0x0000000000007941 */ /* 0x000fea0003800000 */
.L_x_4685:
        /* <DEDUP_REMOVED lines=71> */
[----:B------:R-:W-:Y:S05]  /*0d60*/  CALL.REL.NOINC `($__internal_26_$__cuda_sm20_div_s64) ;  /* 0x000034f000007944 */ /* 0x000fea0003c00000 */
[----:B------:R-:W-:Y:S02]  /*0d70*/  MOV R32, R0 ;  /* 0x0000000000207202 */ /* 0x000fe40000000f00 */
[----:B------:R-:W-:Y:S01]  /*0d80*/  MOV R33, R25 ;  /* 0x0000001900217202 */ /* 0x000fe20000000f00 */
[----:B------:R-:W-:Y:S05]  /*0d90*/  BRA `(.L_x_4690) ;  /* 0x0000013000007947 */ /* 0x000fea0003800000 */
.L_x_4689:
        /* <DEDUP_REMOVED lines=19> */
.L_x_4690:
[----:B------:R-:W-:Y:S05]  /*0ed0*/  BSYNC B0 ;  /* 0x0000000000007941 */ /* 0x000fea0003800000 */
.L_x_4688:
        /* <DEDUP_REMOVED lines=42> */
.L_x_4692:
        /* <DEDUP_REMOVED lines=19> */
.L_x_4693:
[----:B------:R-:W-:Y:S05]  /*12b0*/  BSYNC B0 ;  /* 0x0000000000007941 */ /* 0x000fea0003800000 */
.L_x_4691:
        /* <DEDUP_REMOVED lines=132> */
.L_x_4695:
[----:B------:R-:W-:Y:S05]  /*1b00*/  BSYNC B0 ;  /* 0x0000000000007941 */ /* 0x000fea0003800000 */
.L_x_4694:
        /* <DEDUP_REMOVED lines=85> */
.L_x_4700:
        /* <DEDUP_REMOVED lines=22> */
.L_x_4701:
[----:B------:R-:W-:Y:S05]  /*21c0*/  BSYNC B0 ;  /* 0x0000000000007941 */ /* 0x000fea0003800000 */
.L_x_4699:
        /* <DEDUP_REMOVED lines=8> */
[----:B------:R-:W-:Y:S05]  /*2250*/  CALL.REL.NOINC `($__internal_26_$__cuda_sm20_div_s64) ;  /* 0x0000200000007944 */ /* 0x000fea0003c00000 */
        /* <DEDUP_REMOVED lines=10> */
.L_x_4703:
        /* <DEDUP_REMOVED lines=22> */
.L_x_4704:
[----:B------:R-:W-:Y:S05]  /*2460*/  BSYNC B0 ;  /* 0x0000000000007941 */ /* 0x000fea0003800000 */
.L_x_4702:
        /* <DEDUP_REMOVED lines=11> */
[----:B------:R-:W-:Y:S05]  /*2520*/  CALL.REL.NOINC `($__internal_26_$__cuda_sm20_div_s64) ;  /* 0x00001d3000007944 */ /* 0x000fea0003c00000 */
        /* <DEDUP_REMOVED lines=8> */
.L_x_4706:
        /* <DEDUP_REMOVED lines=22> */
.L_x_4707:
[----:B------:R-:W-:Y:S05]  /*2710*/  BSYNC B0 ;  /* 0x0000000000007941 */ /* 0x000fea0003800000 */
.L_x_4705:
        /* <DEDUP_REMOVED lines=50> */
.L_x_4709:
        /* <DEDUP_REMOVED lines=23> */
.L_x_4710:
[----:B------:R-:W-:Y:S05]  /*2bb0*/  BSYNC B0 ;  /* 0x0000000000007941 */ /* 0x000fea0003800000 */
.L_x_4708:
        /* <DEDUP_REMOVED lines=19> */
.L_x_4712:
        /* <DEDUP_REMOVED lines=22> */
.L_x_4713:
[----:B------:R-:W-:Y:S05]  /*2e50*/  BSYNC B0 ;  /* 0x0000000000007941 */ /* 0x000fea0003800000 */
.L_x_4711:
        /* <DEDUP_REMOVED lines=21> */
.L_x_4715:
        /* <DEDUP_REMOVED lines=23> */
.L_x_4716:
[----:B------:R-:W-:Y:S05]  /*3120*/  BSYNC B0 ;  /* 0x0000000000007941 */ /* 0x000fea0003800000 */
.L_x_4714:
        /* <DEDUP_REMOVED lines=38> */
.L_x_4718:
        /* <DEDUP_REMOVED lines=23> */
.L_x_4719:
[----:B------:R-:W-:Y:S05]  /*3500*/  BSYNC B0 ;  /* 0x0000000000007941 */ /* 0x000fea0003800000 */
.L_x_4717:
        /* <DEDUP_REMOVED lines=27> */
.L_x_4721:
        /* <DEDUP_REMOVED lines=23> */
.L_x_4722:
[----:B------:R-:W-:Y:S05]  /*3830*/  BSYNC B0 ;  /* 0x0000000000007941 */ /* 0x000fea0003800000 */
.L_x_4720:
        /* <DEDUP_REMOVED lines=20> */
.L_x_4698:
[----:B------:R-:W-:-:S04]  /*3980*/  LEA R2, P0, R34, c[0x0][0x200], 0x2 ;  /* 0x0000800022027a11 */ /* 0x000fc800078010ff */
[----:B------:R-:W-:-:S05]  /*3990*/  LEA.HI.X R3, R34, c[0x0][0x204], R35, 0x2, P0 ;  /* 0x0000810022037a11 */ /* 0x000fca00000f1423 */
[----:B------:R0:W-:Y:S04]  /*39a0*/  STG.E [R2.64], R28 ;  /* 0x0000001c02007986 */ /* 0x0001e8000c10190a */
.L_x_4697:
[----:B------:R-:W-:Y:S05]  /*39b0*/  BSYNC B1 ;  /* 0x0000000000017941 */ /* 0x000fea0003800000 */
.L_x_4696:
        /* <DEDUP_REMOVED lines=40> */
.L_x_4726:
[----:B------:R-:W-:Y:S01]  /*3c40*/  BSSY B0, `(.L_x_4724) ;  /* 0x0000006000007945 */ /* 0x000fe20003800000 */
[----:B------:R-:W-:-:S05]  /*3c50*/  @P2 BRA `(.L_x_4725) ;  /* 0x0000004000002947 */ /* 0x000fca0003800000 */
[----:B------:R-:W-:Y:S01]  /*3c60*/  ISETP.GE.AND P0, PT, R16, c[0x0][0x220], PT ;  /* 0x0000880010007a0c */ /* 0x000fe20003f06270 */
[----:B------:R-:W-:Y:S01]  /*3c70*/  CS2R R8, SRZ ;  /* 0x0000000000087805 */ /* 0x000fe2000001ff00 */
[----:B------:R-:W-:Y:S11]  /*3c80*/  CS2R R10, SRZ ;  /* 0x00000000000a7805 */ /* 0x000ff6000001ff00 */
[----:B------:R0:W5:Y:S02]  /*3c90*/  @!P0 LDG.E.128 R8, [R12.64] ;  /* 0x0000000a0c088981 */ /* 0x000164000c1e1d00 */
.L_x_4725:
[----:B------:R-:W-:Y:S05]  /*3ca0*/  BSYNC B0 ;  /* 0x0000000000007941 */ /* 0x000fea0003800000 */
.L_x_4724:
        /* <DEDUP_REMOVED lines=11> */
.L_x_4723:
        /* <DEDUP_REMOVED lines=80> */
        .weak           $__internal_26_$__cuda_sm20_div_s64
        .type           $__internal_26_$__cuda_sm20_div_s64,@function
        .size           $__internal_26_$__cuda_sm20_div_s64,(.L_x_7730 - $__internal_26_$__cuda_sm20_div_s64)
$__internal_26_$__cuda_sm20_div_s64:
        /* <DEDUP_REMOVED lines=83> */
[----:B------:R-:W-:Y:S06]  /*4790*/  RET.REL.NODEC R38 `(_ZN5flash32flash_fwd_splitkv_combine_kernelI23Flash_fwd_kernel_traitsILi64ELi64ELi128ELi4ELb0ELb0EN7cutlass6half_tE19Flash_kernel_traitsILi64ELi64ELi128ELi4ES3_EELi8ELi3ELb0EEEvNS_16Flash_fwd_paramsE) ;  /* 0xffffb86026007950 */ /* 0x000fec0003c3ffff */
.L_x_4727:
        /* <DEDUP_REMOVED lines=14> */
.L_x_7730:


//--------------------- .text._ZN5flash32flash_fwd_splitkv_combine_kernelI23Flash_fwd_kernel_traitsILi64ELi64ELi128ELi4ELb0ELb0EN7cutlass6half_tE19Flash_kernel_traitsILi64ELi64ELi128ELi4ES3_EELi8ELi2ELb0EEEvNS_16Flash_fwd_paramsE --------------------------
	.section	.text._ZN5flash32flash_fwd_splitkv_combine_kernelI23Flash_fwd_kernel_traitsILi64ELi64ELi128ELi4ELb0ELb0EN7cutlass6half_tE19Flash_kernel_traitsILi64ELi64ELi128ELi4ES3_EELi8ELi2ELb0EEEvNS_16Flash_fwd_paramsE,"ax",@progbits
	.sectioninfo	@"SHI_REGISTERS=54"
	.align	128
        .global         _ZN5flash32flash_fwd_splitkv_combine_kernelI23Flash_fwd_kernel_traitsILi64ELi64ELi128ELi4ELb0ELb0EN7cutlass6half_tE19Flash_kernel_traitsILi64ELi64ELi128ELi4ES3_EELi8ELi2ELb0EEEvNS_16Flash_fwd_paramsE
        .type           _ZN5flash32flash_fwd_splitkv_combine_kernelI23Flash_fwd_kernel_traitsILi64ELi64ELi128ELi4ELb0ELb0EN7cutlass6half_tE19Flash_kernel_traitsILi64ELi64ELi128ELi4ES3_EELi8ELi2ELb0EEEvNS_16Flash_fwd_paramsE,@function
        .size           _ZN5flash32flash_fwd_splitkv_combine_kernelI23Flash_fwd_kernel_traitsILi64ELi64ELi128ELi4ELb0ELb0EN7cutlass6half_tE19Flash_kernel_traitsILi64ELi64ELi128ELi4ES3_EELi8ELi2ELb0EEEvNS_16Flash_fwd_paramsE,(.L_x_7731 - _ZN5flash32flash_fwd_splitkv_combine_kernelI23Flash_fwd_kernel_traitsILi64ELi64ELi128ELi4ELb0ELb0EN7cutlass6half_tE19Flash_kernel_traitsILi64ELi64ELi128ELi4ES3_EELi8ELi2ELb0EEEvNS_16Flash_fwd_paramsE)
        .other          _ZN5flash32flash_fwd_splitkv_combine_kernelI23Flash_fwd_kernel_traitsILi64ELi64ELi128ELi4ELb0ELb0EN7cutlass6half_tE19Flash_kernel_traitsILi64ELi64ELi128ELi4ES3_EELi8ELi2ELb0EEEvNS_16Flash_fwd_paramsE,@"STO_CUDA_ENTRY STV_DEFAULT"
_ZN5flash32flash_fwd_splitkv_combine_kernelI23Flash_fwd_kernel_traitsILi64ELi64ELi128ELi4ELb0ELb0EN7cutlass6half_tE19Flash_kernel_traitsILi64ELi64ELi128ELi4ES3_EELi8ELi2ELb0EEEvNS_16Flash_fwd_paramsE:
.text._ZN5flash32flash_fwd_splitkv_combine_kernelI23Flash_fwd_kernel_traitsILi64ELi64ELi128ELi4ELb0ELb0EN7cutlass6half_tE19Flash_kernel_traitsILi64ELi64ELi128ELi4ES3_EELi8ELi2ELb0EEEvNS_16Flash_fwd_paramsE:
        /* <DEDUP_REMOVED lines=23> */
[----:B------:R-:W-:Y:S05]  /*0170*/  CALL.REL.NOINC `($__internal_27_$__cuda_sm20_div_s64) ;  /* 0x0000412000007944 */ /* 0x000fea0003c00000 */
[----:B------:R-:W-:Y:S02]  /*0180*/  MOV R20, R0 ;  /* 0x0000000000147202 */ /* 0x000fe40000000f00 */
[----:B------:R-:W-:Y:S01]  /*0190*/  MOV R21, R23 ;  /* 0x0000001700157202 */ /* 0x000fe20000000f00 */
[----:B------:R-:W-:Y:S05]  /*01a0*/  BRA `(.L_x_4729) ;  /* 0x0000013000007947 */ /* 0x000fea0003800000 */
.L_x_4728:
        /* <DEDUP_REMOVED lines=19> */
.L_x_4729:
        /* <DEDUP_REMOVED lines=10> */
[----:B------:R-:W-:Y:S05]  /*0380*/  CALL.REL.NOINC `($__internal_27_$__cuda_sm20_div_s64) ;  /* 0x00003f1000007944 */ /* 0x000fea0003c00000 */
[----:B------:R-:W-:Y:S02]  /*0390*/  MOV R30, R0 ;  /* 0x00000000001e7202 */ /* 0x000fe40000000f00 */
[----:B------:R-:W-:Y:S01]  /*03a0*/  MOV R31, R23 ;  /* 0x00000017001f7202 */ /* 0x000fe20000000f00 */
[----:B------:R-:W-:Y:S05]  /*03b0*/  BRA `(.L_x_4732) ;  /* 0x0000013000007947 */ /* 0x000fea0003800000 */
.L_x_4731:
        /* <DEDUP_REMOVED lines=19> */
.L_x_4732:
[----:B------:R-:W-:Y:S05]  /*04f0*/  BSYNC B0 ;  /* 0x0000000000007941 */ /* 0x000fea0003800000 */
.L_x_4730:
        /* <DEDUP_REMOVED lines=42> */
[----:B------:R-:W-:Y:S01]  /*07a0*/  MOV R22, R0 ;  /* 0x0000000000167202 */ /* 0x000fe20000000f00 */
[----:B------:R-:W-:Y:S05]  /*07b0*/  BRA `(.L_x_4735) ;  /* 0x0000013000007947 */ /* 0x000fea0003800000 */
.L_x_4734:
        /* <DEDUP_REMOVED lines=19> */
.L_x_4735:
[----:B------:R-:W-:Y:S05]  /*08f0*/  BSYNC B0 ;  /* 0x0000000000007941 */ /* 0x000fea0003800000 */
.L_x_4733:
        /* <DEDUP_REMOVED lines=76> */
.L_x_4737:
        /* <DEDUP_REMOVED lines=19> */
.L_x_4738:
[----:B------:R-:W-:Y:S05]  /*0ef0*/  BSYNC B0 ;  /* 0x0000000000007941 */ /* 0x000fea0003800000 */
.L_x_4736:
        /* <DEDUP_REMOVED lines=44> */
.L_x_4740:
        /* <DEDUP_REMOVED lines=19> */
.L_x_4741:
[----:B------:R-:W-:Y:S05]  /*12f0*/  BSYNC B0 ;  /* 0x0000000000007941 */ /* 0x000fea0003800000 */
.L_x_4739:
        /* <DEDUP_REMOVED lines=131> */
.L_x_4743:
[----:B------:R-:W-:Y:S05]  /*1b30*/  BSYNC B0 ;  /* 0x0000000000007941 */ /* 0x000fea0003800000 */
.L_x_4742:
        /* <DEDUP_REMOVED lines=75> */
[----:B------:R-:W-:Y:S05]  /*1ff0*/  CALL.REL.NOINC `($__internal_27_$__cuda_sm20_div_s64) ;  /* 0x000022a000007944 */ /* 0x000fea0003c00000 */
        /* <DEDUP_REMOVED lines=10> */
.L_x_4748:
        /* <DEDUP_REMOVED lines=22> */
.L_x_4749:
[----:B------:R-:W-:Y:S05]  /*2200*/  BSYNC B0 ;  /* 0x0000000000007941 */ /* 0x000fea0003800000 */
.L_x_4747:
[----:B------:R-:W-:Y:S01]  /*2210*/  LOP3.LUT R0, R21, R5, RZ, 0xfc, !PT ;  /* 0x0000000515007212 */ /* 0x000fe200078efcff */
[----:B------:R-:W-:Y:S03]  /*2220*/  BSSY B0, `(.L_x_4750) ;  /* 0x0000028000007945 */ /* 0x000fe60003800000 */
[----:B------:R-:W-:-:S13]  /*2230*/  ISETP.NE.U32.AND P0, PT, R0, RZ, PT ;  /* 0x000000ff0000720c */ /* 0x000fda0003f05070 */
[----:B------:R-:W-:Y:S05]  /*2240*/  @!P0 BRA `(.L_x_4751) ;  /* 0x000000f000008947 */ /* 0x000fea0003800000 */
[----:B------:R-:W-:Y:S01]  /*2250*/  IMAD.MOV.U32 R24, RZ, RZ, R3 ;  /* 0x000000ffff187224 */ /* 0x000fe200078e0003 */
[----:B------:R-:W-:Y:S02]  /*2260*/  MOV R6, R5 ;  /* 0x0000000500067202 */ /* 0x000fe40000000f00 */
[----:B------:R-:W-:Y:S02]  /*2270*/  MOV R22, 0x2290 ;  /* 0x0000229000167802 */ /* 0x000fe40000000f00 */
[----:B------:R-:W-:Y:S05]  /*2280*/  CALL.REL.NOINC `($__internal_27_$__cuda_sm20_div_s64) ;  /* 0x0000201000007944 */ /* 0x000fea0003c00000 */
        /* <DEDUP_REMOVED lines=11> */
.L_x_4751:
        /* <DEDUP_REMOVED lines=22> */
.L_x_4752:
[----:B------:R-:W-:Y:S05]  /*24a0*/  BSYNC B0 ;  /* 0x0000000000007941 */ /* 0x000fea0003800000 */
.L_x_4750:
        /* <DEDUP_REMOVED lines=12> */
[----:B------:R-:W-:Y:S05]  /*2570*/  CALL.REL.NOINC `($__internal_27_$__cuda_sm20_div_s64) ;  /* 0x00001d2000007944 */ /* 0x000fea0003c00000 */
        /* <DEDUP_REMOVED lines=8> */
.L_x_4754:
        /* <DEDUP_REMOVED lines=22> */
.L_x_4755:
[----:B------:R-:W-:Y:S05]  /*2760*/  BSYNC B0 ;  /* 0x0000000000007941 */ /* 0x000fea0003800000 */
.L_x_4753:
        /* <DEDUP_REMOVED lines=37> */
[----:B------:R-:W-:Y:S05]  /*29c0*/  CALL.REL.NOINC `($__internal_27_$__cuda_sm20_div_s64) ;  /* 0x000018d000007944 */ /* 0x000fea0003c00000 */
        /* <DEDUP_REMOVED lines=12> */
.L_x_4757:
        /* <DEDUP_REMOVED lines=23> */
.L_x_4758:
[----:B------:R-:W-:Y:S05]  /*2c00*/  BSYNC B0 ;  /* 0x0000000000007941 */ /* 0x000fea0003800000 */
.L_x_4756:
        /* <DEDUP_REMOVED lines=19> */
.L_x_4760:
        /* <DEDUP_REMOVED lines=22> */
.L_x_4761:
[----:B------:R-:W-:Y:S05]  /*2ea0*/  BSYNC B0 ;  /* 0x0000000000007941 */ /* 0x000fea0003800000 */
.L_x_4759:
        /* <DEDUP_REMOVED lines=21> */
.L_x_4763:
        /* <DEDUP_REMOVED lines=23> */
.L_x_4764:
[----:B------:R-:W-:Y:S05]  /*3170*/  BSYNC B0 ;  /* 0x0000000000007941 */ /* 0x000fea0003800000 */
.L_x_4762:
        /* <DEDUP_REMOVED lines=38> */
.L_x_4766:
        /* <DEDUP_REMOVED lines=23> */
.L_x_4767:
[----:B------:R-:W-:Y:S05]  /*3550*/  BSYNC B0 ;  /* 0x0000000000007941 */ /* 0x000fea0003800000 */
.L_x_4765:
        /* <DEDUP_REMOVED lines=27> */
.L_x_4769:
        /* <DEDUP_REMOVED lines=23> */
.L_x_4770:
[----:B------:R-:W-:Y:S05]  /*3880*/  BSYNC B0 ;  /* 0x0000000000007941 */ /* 0x000fea0003800000 */
.L_x_4768:
        /* <DEDUP_REMOVED lines=20> */
.L_x_4746:
[----:B------:R-:W-:-:S04]  /*39d0*/  LEA R2, P0, R32, c[0x0][0x200], 0x2 ;  /* 0x0000800020027a11 */ /* 0x000fc800078010ff */
[----:B------:R-:W-:-:S05]  /*39e0*/  LEA.HI.X R3, R32, c[0x0][0x204], R33, 0x2, P0 ;  /* 0x0000810020037a11 */ /* 0x000fca00000f1421 */
[----:B------:R0:W-:Y:S04]  /*39f0*/  STG.E [R2.64], R27 ;  /* 0x0000001b02007986 */ /* 0x0001e8000c101908 */
.L_x_4745:
[----:B------:R-:W-:Y:S05]  /*3a00*/  BSYNC B1 ;  /* 0x0000000000017941 */ /* 0x000fea0003800000 */
.L_x_4744:
        /* <DEDUP_REMOVED lines=40> */
.L_x_4774:
[----:B------:R-:W-:Y:S01]  /*3c90*/  BSSY B0, `(.L_x_4772) ;  /* 0x0000007000007945 */ /* 0x000fe20003800000 */
[----:B------:R-:W-:-:S05]  /*3ca0*/  @P2 BRA `(.L_x_4773) ;  /* 0x0000005000002947 */ /* 0x000fca0003800000 */
[----:B------:R-:W-:Y:S01]  /*3cb0*/  ISETP.GE.AND P0, PT, R18, c[0x0][0x220], PT ;  /* 0x0000880012007a0c */ /* 0x000fe20003f06270 */
[----:B------:R-:W-:Y:S01]  /*3cc0*/  CS2R R8, SRZ ;  /* 0x0000000000087805 */ /* 0x000fe2000001ff00 */
[----:B------:R-:W-:Y:S11]  /*3cd0*/  CS2R R10, SRZ ;  /* 0x00000000000a7805 */ /* 0x000ff6000001ff00 */
[----:B------:R-:W-:Y:S05]  /*3ce0*/  @!P0 MOV R15, R13 ;  /* 0x0000000d000f8202 */ /* 0x000fea0000000f00 */
[----:B------:R0:W5:Y:S02]  /*3cf0*/  @!P0 LDG.E.128 R8, [R14.64] ;  /* 0x000000080e088981 */ /* 0x000164000c1e1d00 */
.L_x_4773:
[----:B------:R-:W-:Y:S05]  /*3d00*/  BSYNC B0 ;  /* 0x0000000000007941 */ /* 0x000fea0003800000 */
.L_x_4772:
        /* <DEDUP_REMOVED lines=11> */
.L_x_4771:
        /* <DEDUP_REMOVED lines=78> */
        .weak           $__internal_27_$__cuda_sm20_div_s64
        .type           $__internal_27_$__cuda_sm20_div_s64,@function
        .size           $__internal_27_$__cuda_sm20_div_s64,(.L_x_7731 - $__internal_27_$__cuda_sm20_div_s64)
$__internal_27_$__cuda_sm20_div_s64:
        /* <DEDUP_REMOVED lines=83> */
[----:B------:R-:W-:Y:S06]  /*47d0*/  RET.REL.NODEC R40 `(_ZN5flash32flash_fwd_splitkv_combine_kernelI23Flash_fwd_kernel_traitsILi64ELi64ELi128ELi4ELb0ELb0EN7cutlass6half_tE19Flash_kernel_traitsILi64ELi64ELi128ELi4ES3_EELi8ELi2ELb0EEEvNS_16Flash_fwd_paramsE) ;  /* 0xffffb82028007950 */ /* 0x000fec0003c3ffff */
.L_x_4775:
        /* <DEDUP_REMOVED lines=10> */
.L_x_7731:


//--------------------- .text._ZN5flash32flash_fwd_splitkv_combine_kernelI23Flash_fwd_kernel_traitsILi64ELi64ELi128ELi4ELb0ELb0EN7cutlass6half_tE19Flash_kernel_traitsILi64ELi64ELi128ELi4ES3_EELi8ELi1ELb0EEEvNS_16Flash_fwd_paramsE --------------------------
	.section	.text._ZN5flash32flash_fwd_splitkv_combine_kernelI23Flash_fwd_kernel_traitsILi64ELi64ELi128ELi4ELb0ELb0EN7cutlass6half_tE19Flash_kernel_traitsILi64ELi64ELi128ELi4ES3_EELi8ELi1ELb0EEEvNS_16Flash_fwd_paramsE,"ax",@progbits
	.sectioninfo	@"SHI_REGISTERS=54"
	.align	128
        .global         _ZN5flash32flash_fwd_splitkv_combine_kernelI23Flash_fwd_kernel_traitsILi64ELi64ELi128ELi4ELb0ELb0EN7cutlass6half_tE19Flash_kernel_traitsILi64ELi64ELi128ELi4ES3_EELi8ELi1ELb0EEEvNS_16Flash_fwd_paramsE
        .type           _ZN5flash32flash_fwd_splitkv_combine_kernelI23Flash_fwd_kernel_traitsILi64ELi64ELi128ELi4ELb0ELb0EN7cutlass6half_tE19Flash_kernel_traitsILi64ELi64ELi128ELi4ES3_EELi8ELi1ELb0EEEvNS_16Flash_fwd_paramsE,@function
        .size           _ZN5flash32flash_fwd_splitkv_combine_kernelI23Flash_fwd_kernel_traitsILi64ELi64ELi128ELi4ELb0ELb0EN7cutlass6half_tE19Flash_kernel_traitsILi64ELi64ELi128ELi4ES3_EELi8ELi1ELb0EEEvNS_16Flash_fwd_paramsE,(.L_x_7732 - _ZN5flash32flash_fwd_splitkv_combine_kernelI23Flash_fwd_kernel_traitsILi64ELi64ELi128ELi4ELb0ELb0EN7cutlass6half_tE19Flash_kernel_traitsILi64ELi64ELi128ELi4ES3_EELi8ELi1ELb0EEEvNS_16Flash_fwd_paramsE)
        .other          _ZN5flash32flash_fwd_splitkv_combine_kernelI23Flash_fwd_kernel_traitsILi64ELi64ELi128ELi4ELb0ELb0EN7cutlass6half_tE19Flash_kernel_traitsILi64ELi64ELi128ELi4ES3_EELi8ELi1ELb0EEEvNS_16Flash_fwd_paramsE,@"STO_CUDA_ENTRY STV_DEFAULT"
_ZN5flash32flash_fwd_splitkv_combine_kernelI23Flash_fwd_kernel_traitsILi64ELi64ELi128ELi4ELb0ELb0EN7cutlass6half_tE19Flash_kernel_traitsILi64ELi64ELi128ELi4ES3_EELi8ELi1ELb0EEEvNS_16Flash_fwd_paramsE:
.text._ZN5flash32flash_fwd_splitkv_combine_kernelI23Flash_fwd_kernel_traitsILi64ELi64ELi128ELi4ELb0ELb0EN7cutlass6half_tE19Flash_kernel_traitsILi64ELi64ELi128ELi4ES3_EELi8ELi1ELb0EEEvNS_16Flash_fwd_paramsE:
        /* <DEDUP_REMOVED lines=23> */
[----:B------:R-:W-:Y:S05]  /*0170*/  CALL.REL.NOINC `($__internal_28_$__cuda_sm20_div_s64) ;  /* 0x0000417000007944 */ /* 0x000fea0003c00000 */
[----:B------:R-:W-:Y:S02]  /*0180*/  MOV R8, R0 ;  /* 0x0000000000087202 */ /* 0x000fe40000000f00 */
[----:B------:R-:W-:Y:S01]  /*0190*/  MOV R9, R23 ;  /* 0x0000001700097202 */ /* 0x000fe20000000f00 */
[----:B------:R-:W-:Y:S05]  /*01a0*/  BRA `(.L_x_4777) ;  /* 0x0000013000007947 */ /* 0x000fea0003800000 */
.L_x_4776:
        /* <DEDUP_REMOVED lines=19> */
.L_x_4777:
        /* <DEDUP_REMOVED lines=17> */
.L_x_4779:
        /* <DEDUP_REMOVED lines=19> */
.L_x_4780:
[----:B------:R-:W-:Y:S05]  /*0520*/  BSYNC B0 ;  /* 0x0000000000007941 */ /* 0x000fea0003800000 */
.L_x_4778:
        /* <DEDUP_REMOVED lines=45> */
.L_x_4782:
        /* <DEDUP_REMOVED lines=19> */
.L_x_4783:
[----:B------:R-:W-:Y:S05]  /*0930*/  BSYNC B0 ;  /* 0x0000000000007941 */ /* 0x000fea0003800000 */
.L_x_4781:
        /* <DEDUP_REMOVED lines=78> */
.L_x_4785:
        /* <DEDUP_REMOVED lines=19> */
.L_x_4786:
[----:B------:R-:W-:Y:S05]  /*0f50*/  BSYNC B0 ;  /* 0x0000000000007941 */ /* 0x000fea0003800000 */
.L_x_4784:
        /* <DEDUP_REMOVED lines=43> */
.L_x_4788:
        /* <DEDUP_REMOVED lines=19> */
.L_x_4789:
[----:B------:R-:W-:Y:S05]  /*1340*/  BSYNC B0 ;  /* 0x0000000000007941 */ /* 0x000fea0003800000 */
.L_x_4787:
        /* <DEDUP_REMOVED lines=133> */
.L_x_4791:
[----:B------:R-:W-:Y:S05]  /*1ba0*/  BSYNC B0 ;  /* 0x0000000000007941 */ /* 0x000fea0003800000 */
.L_x_4790:
        /* <DEDUP_REMOVED lines=73> */
[----:B------:R-:W-:Y:S05]  /*2040*/  CALL.REL.NOINC `($__internal_28_$__cuda_sm20_div_s64) ;  /* 0x000022a000007944 */ /* 0x000fea0003c00000 */
        /* <DEDUP_REMOVED lines=10> */
.L_x_4796:
        /* <DEDUP_REMOVED lines=23> */
.L_x_4797:
[----:B------:R-:W-:Y:S05]  /*2260*/  BSYNC B0 ;  /* 0x0000000000007941 */ /* 0x000fea0003800000 */
.L_x_4795:
        /* <DEDUP_REMOVED lines=22> */
.L_x_4799:
        /* <DEDUP_REMOVED lines=22> */
.L_x_4800:
[----:B------:R-:W-:Y:S05]  /*2530*/  BSYNC B0 ;  /* 0x0000000000007941 */ /* 0x000fea0003800000 */
.L_x_4798:
        /* <DEDUP_REMOVED lines=22> */
.L_x_4802:
        /* <DEDUP_REMOVED lines=22> */
.L_x_4803:
[----:B------:R-:W-:Y:S05]  /*2800*/  BSYNC B0 ;  /* 0x0000000000007941 */ /* 0x000fea0003800000 */
.L_x_4801:
        /* <DEDUP_REMOVED lines=33> */
[----:B------:R-:W-:Y:S05]  /*2a20*/  CALL.REL.NOINC `($__internal_28_$__cuda_sm20_div_s64) ;  /* 0x000018c000007944 */ /* 0x000fea0003c00000 */
        /* <DEDUP_REMOVED lines=11> */
.L_x_4805:
        /* <DEDUP_REMOVED lines=23> */
.L_x_4806:
[----:B------:R-:W-:Y:S05]  /*2c50*/  BSYNC B0 ;  /* 0x0000000000007941 */ /* 0x000fea0003800000 */
.L_x_4804:
        /* <DEDUP_REMOVED lines=20> */
.L_x_4808:
        /* <DEDUP_REMOVED lines=23> */
.L_x_4809:
[----:B------:R-:W-:Y:S05]  /*2f10*/  BSYNC B0 ;  /* 0x0000000000007941 */ /* 0x000fea0003800000 */
.L_x_4807:
        /* <DEDUP_REMOVED lines=19> */
.L_x_4811:
        /* <DEDUP_REMOVED lines=23> */
.L_x_4812:
[----:B------:R-:W-:Y:S05]  /*31c0*/  BSYNC B0 ;  /* 0x0000000000007941 */ /* 0x000fea0003800000 */
.L_x_4810:
        /* <DEDUP_REMOVED lines=25> */
[----:B------:R-:W-:Y:S05]  /*3360*/  CALL.REL.NOINC `($__internal_28_$__cuda_sm20_div_s64) ;  /* 0x00000f8000007944 */ /* 0x000fea0003c00000 */
        /* <DEDUP_REMOVED lines=12> */
.L_x_4814:
        /* <DEDUP_REMOVED lines=23> */
.L_x_4815:
[----:B------:R-:W-:Y:S05]  /*35a0*/  BSYNC B0 ;  /* 0x0000000000007941 */ /* 0x000fea0003800000 */
.L_x_4813:
        /* <DEDUP_REMOVED lines=28> */
.L_x_4817:
        /* <DEDUP_REMOVED lines=23> */
.L_x_4818:
[----:B------:R-:W-:Y:S05]  /*38e0*/  BSYNC B0 ;  /* 0x0000000000007941 */ /* 0x000fea0003800000 */
.L_x_4816:
        /* <DEDUP_REMOVED lines=20> */
.L_x_4794:
[----:B------:R-:W-:-:S04]  /*3a30*/  LEA R2, P0, R38, c[0x0][0x200], 0x2 ;  /* 0x0000800026027a11 */ /* 0x000fc800078010ff */
[----:B------:R-:W-:-:S05]  /*3a40*/  LEA.HI.X R3, R38, c[0x0][0x204], R39, 0x2, P0 ;  /* 0x0000810026037a11 */ /* 0x000fca00000f1427 */
[----:B------:R0:W-:Y:S04]  /*3a50*/  STG.E [R2.64], R29 ;  /* 0x0000001d02007986 */ /* 0x0001e8000c101908 */
.L_x_4793:
[----:B------:R-:W-:Y:S05]  /*3a60*/  BSYNC B1 ;  /* 0x0000000000017941 */ /* 0x000fea0003800000 */
.L_x_4792:
        /* <DEDUP_REMOVED lines=40> */
.L_x_4822:
[----:B------:R-:W-:Y:S01]  /*3cf0*/  BSSY B0, `(.L_x_4820) ;  /* 0x0000007000007945 */ /* 0x000fe20003800000 */
[----:B------:R-:W-:-:S05]  /*3d00*/  @P2 BRA `(.L_x_4821) ;  /* 0x0000005000002947 */ /* 0x000fca0003800000 */
[----:B------:R-:W-:Y:S01]  /*3d10*/  ISETP.GE.AND P0, PT, R18, c[0x0][0x220], PT ;  /* 0x0000880012007a0c */ /* 0x000fe20003f06270 */
[----:B------:R-:W-:Y:S01]  /*3d20*/  CS2R R8, SRZ ;  /* 0x0000000000087805 */ /* 0x000fe2000001ff00 */
[----:B------:R-:W-:Y:S11]  /*3d30*/  CS2R R10, SRZ ;  /* 0x00000000000a7805 */ /* 0x000ff6000001ff00 */
[----:B------:R-:W-:Y:S05]  /*3d40*/  @!P0 MOV R15, R13 ;  /* 0x0000000d000f8202 */ /* 0x000fea0000000f00 */
[----:B------:R0:W5:Y:S02]  /*3d50*/  @!P0 LDG.E.128 R8, [R14.64] ;  /* 0x000000080e088981 */ /* 0x000164000c1e1d00 */
.L_x_4821:
[----:B------:R-:W-:Y:S05]  /*3d60*/  BSYNC B0 ;  /* 0x0000000000007941 */ /* 0x000fea0003800000 */
.L_x_4820:
        /* <DEDUP_REMOVED lines=11> */
.L_x_4819:
        /* <DEDUP_REMOVED lines=77> */
        .weak           $__internal_28_$__cuda_sm20_div_s64
        .type           $__internal_28_$__cuda_sm20_div_s64,@function
        .size           $__internal_28_$__cuda_sm20_div_s64,(.L_x_7732 - $__internal_28_$__cuda_sm20_div_s64)
$__internal_28_$__cuda_sm20_div_s64:
        /* <DEDUP_REMOVED lines=83> */
[----:B------:R-:W-:Y:S06]  /*4820*/  RET.REL.NODEC R20 `(_ZN5flash32flash_fwd_splitkv_combine_kernelI23Flash_fwd_kernel_traitsILi64ELi64ELi128ELi4ELb0ELb0EN7cutlass6half_tE19Flash_kernel_traitsILi64ELi64ELi128ELi4ES3_EELi8ELi1ELb0EEEvNS_16Flash_fwd_paramsE) ;  /* 0xffffb7d014007950 */ /* 0x000fec0003c3ffff */
.L_x_4823:
        /* <DEDUP_REMOVED lines=13> */
.L_x_7732:


//--------------------- .text._ZN5flash32flash_fwd_splitkv_combine_kernelI23Flash_fwd_kernel_traitsILi64ELi64ELi128ELi4ELb0ELb0EN7cutlass6half_tE19Flash_kernel_traitsILi64ELi64ELi128ELi4ES3_EELi8ELi7ELb1EEEvNS_16Flash_fwd_paramsE --------------------------
	.section	.text._ZN5flash32flash_fwd_splitkv_combine_kernelI23Flash_fwd_kernel_traitsILi64ELi64ELi128ELi4ELb0ELb0EN7cutlass6half_tE19Flash_kernel_traitsILi64ELi64ELi128ELi4ES3_EELi8ELi7ELb1EEEvNS_16Flash_fwd_paramsE,"ax",@progbits
	.sectioninfo	@"SHI_REGISTERS=62"
	.align	128
        .global         _ZN5flash32flash_fwd_splitkv_combine_kernelI23Flash_fwd_kernel_traitsILi64ELi64ELi128ELi4ELb0ELb0EN7cutlass6half_tE19Flash_kernel_traitsILi64ELi64ELi128ELi4ES3_EELi8ELi7ELb1EEEvNS_16Flash_fwd_paramsE
        .type           _ZN5flash32flash_fwd_splitkv_combine_kernelI23Flash_fwd_kernel_traitsILi64ELi64ELi128ELi4ELb0ELb0EN7cutlass6half_tE19Flash_kernel_traitsILi64ELi64ELi128ELi4ES3_EELi8ELi7ELb1EEEvNS_16Flash_fwd_paramsE,@function
        .size           _ZN5flash32flash_fwd_splitkv_combine_kernelI23Flash_fwd_kernel_traitsILi64ELi64ELi128ELi4ELb0ELb0EN7cutlass6half_tE19Flash_kernel_traitsILi64ELi64ELi128ELi4ES3_EELi8ELi7ELb1EEEvNS_16Flash_fwd_paramsE,(.L_x_7733 - _ZN5flash32flash_fwd_splitkv_combine_kernelI23Flash_fwd_kernel_traitsILi64ELi64ELi128ELi4ELb0ELb0EN7cutlass6half_tE19Flash_kernel_traitsILi64ELi64ELi128ELi4ES3_EELi8ELi7ELb1EEEvNS_16Flash_fwd_paramsE)
        .other          _ZN5flash32flash_fwd_splitkv_combine_kernelI23Flash_fwd_kernel_traitsILi64ELi64ELi128ELi4ELb0ELb0EN7cutlass6half_tE19Flash_kernel_traitsILi64ELi64ELi128ELi4ES3_EELi8ELi7ELb1EEEvNS_16Flash_fwd_paramsE,@"STO_CUDA_ENTRY STV_DEFAULT"
_ZN5flash32flash_fwd_splitkv_combine_kernelI23Flash_fwd_kernel_traitsILi64ELi64ELi128ELi4ELb0ELb0EN7cutlass6half_tE19Flash_kernel_traitsILi64ELi64ELi128ELi4ES3_EELi8ELi7ELb1EEEvNS_16Flash_fwd_paramsE:
.text._ZN5flash32flash_fwd_splitkv_combine_kernelI23Flash_fwd_kernel_traitsILi64ELi64ELi128ELi4ELb0ELb0EN7cutlass6half_tE19Flash_kernel_traitsILi64ELi64ELi128ELi4ES3_EELi8ELi7ELb1EEEvNS_16Flash_fwd_paramsE:
        /* <DEDUP_REMOVED lines=23> */
[----:B------:R-:W-:Y:S05]  /*0170*/  CALL.REL.NOINC `($__internal_29_$__cuda_sm20_div_s64) ;  /* 0x0000517000007944 */ /* 0x000fea0003c00000 */
[----:B------:R-:W-:Y:S02]  /*0180*/  MOV R8, R0 ;  /* 0x0000000000087202 */ /* 0x000fe40000000f00 */
[----:B------:R-:W-:Y:S01]  /*0190*/  MOV R9, R25 ;  /* 0x0000001900097202 */ /* 0x000fe20000000f00 */
[----:B------:R-:W-:Y:S05]  /*01a0*/  BRA `(.L_x_4825) ;  /* 0x0000013000007947 */ /* 0x000fea0003800000 */
.L_x_4824:
        /* <DEDUP_REMOVED lines=19> */
.L_x_4825:
        /* <DEDUP_REMOVED lines=17> */
.L_x_4827:
        /* <DEDUP_REMOVED lines=19> */
.L_x_4828:
[----:B------:R-:W-:Y:S05]  /*0520*/  BSYNC B0 ;  /* 0x0000000000007941 */ /* 0x000fea0003800000 */
.L_x_4826:
        /* <DEDUP_REMOVED lines=57> */
.L_x_4830:
        /* <DEDUP_REMOVED lines=19> */
.L_x_4831:
[----:B------:R-:W-:Y:S05]  /*09f0*/  BSYNC B0 ;  /* 0x0000000000007941 */ /* 0x000fea0003800000 */
.L_x_4829:
        /* <DEDUP_REMOVED lines=106> */
.L_x_4833:
        /* <DEDUP_REMOVED lines=19> */
.L_x_4834:
[----:B------:R-:W-:Y:S05]  /*11d0*/  BSYNC B0 ;  /* 0x0000000000007941 */ /* 0x000fea0003800000 */
.L_x_4832:
        /* <DEDUP_REMOVED lines=163> */
[----:B------:R-:W-:Y:S05]  /*1c10*/  CALL.REL.NOINC `($__internal_29_$__cuda_sm20_div_s64) ;  /* 0x000036d000007944 */ /* 0x000fea0003c00000 */
[----:B------:R-:W-:Y:S02]  /*1c20*/  MOV R42, R0 ;  /* 0x00000000002a7202 */ /* 0x000fe40000000f00 */
[----:B------:R-:W-:Y:S01]  /*1c30*/  MOV R43, R25 ;  /* 0x00000019002b7202 */ /* 0x000fe20000000f00 */
[----:B------:R-:W-:Y:S05]  /*1c40*/  BRA `(.L_x_4837) ;  /* 0x0000013000007947 */ /* 0x000fea0003800000 */
.L_x_4836:
        /* <DEDUP_REMOVED lines=19> */
.L_x_4837:
[----:B------:R-:W-:Y:S05]  /*1d80*/  BSYNC B0 ;  /* 0x0000000000007941 */ /* 0x000fea0003800000 */
.L_x_4835:
        /* <DEDUP_REMOVED lines=205> */
.L_x_4842:
        /* <DEDUP_REMOVED lines=22> */
.L_x_4843:
[----:B------:R-:W-:Y:S05]  /*2bc0*/  BSYNC B0 ;  /* 0x0000000000007941 */ /* 0x000fea0003800000 */
.L_x_4841:
        /* <DEDUP_REMOVED lines=8> */
[----:B------:R-:W-:Y:S05]  /*2c50*/  CALL.REL.NOINC `($__internal_29_$__cuda_sm20_div_s64) ;  /* 0x0000269000007944 */ /* 0x000fea0003c00000 */
        /* <DEDUP_REMOVED lines=11> */
.L_x_4845:
        /* <DEDUP_REMOVED lines=22> */
.L_x_4846:
[----:B------:R-:W-:Y:S05]  /*2e70*/  BSYNC B0 ;  /* 0x0000000000007941 */ /* 0x000fea0003800000 */
.L_x_4844:
        /* <DEDUP_REMOVED lines=11> */
[----:B------:R-:W-:Y:S05]  /*2f30*/  CALL.REL.NOINC `($__internal_29_$__cuda_sm20_div_s64) ;  /* 0x000023b000007944 */ /* 0x000fea0003c00000 */
        /* <DEDUP_REMOVED lines=12> */
.L_x_4848:
        /* <DEDUP_REMOVED lines=22> */
.L_x_4849:
[----:B------:R-:W-:Y:S05]  /*3160*/  BSYNC B0 ;  /* 0x0000000000007941 */ /* 0x000fea0003800000 */
.L_x_4847:
        /* <DEDUP_REMOVED lines=52> */
.L_x_4851:
        /* <DEDUP_REMOVED lines=23> */
.L_x_4852:
[----:B------:R-:W-:Y:S05]  /*3620*/  BSYNC B0 ;  /* 0x0000000000007941 */ /* 0x000fea0003800000 */
.L_x_4850:
        /* <DEDUP_REMOVED lines=20> */
.L_x_4854:
        /* <DEDUP_REMOVED lines=22> */
.L_x_4855:
[----:B------:R-:W-:Y:S05]  /*38d0*/  BSYNC B0 ;  /* 0x0000000000007941 */ /* 0x000fea0003800000 */
.L_x_4853:
        /* <DEDUP_REMOVED lines=22> */
.L_x_4857:
        /* <DEDUP_REMOVED lines=23> */
.L_x_4858:
[----:B------:R-:W-:Y:S05]  /*3bb0*/  BSYNC B0 ;  /* 0x0000000000007941 */ /* 0x000fea0003800000 */
.L_x_4856:
        /* <DEDUP_REMOVED lines=38> */
.L_x_4860:
        /* <DEDUP_REMOVED lines=23> */
.L_x_4861:
[----:B------:R-:W-:Y:S05]  /*3f90*/  BSYNC B0 ;  /* 0x0000000000007941 */ /* 0x000fea0003800000 */
.L_x_4859:
        /* <DEDUP_REMOVED lines=31> */
.L_x_4863:
        /* <DEDUP_REMOVED lines=23> */
.L_x_4864:
[----:B------:R-:W-:Y:S05]  /*4300*/  BSYNC B0 ;  /* 0x0000000000007941 */ /* 0x000fea0003800000 */
.L_x_4862:
        /* <DEDUP_REMOVED lines=20> */
.L_x_4840:
[----:B------:R-:W-:-:S04]  /*4450*/  LEA R2, P0, R44, c[0x0][0x200], 0x2 ;  /* 0x000080002c027a11 */ /* 0x000fc800078010ff */
[----:B------:R-:W-:-:S05]  /*4460*/  LEA.HI.X R3, R44, c[0x0][0x204], R45, 0x2, P0 ;  /* 0x000081002c037a11 */ /* 0x000fca00000f142d */
[----:B------:R0:W-:Y:S04]  /*4470*/  STG.E [R2.64], R30 ;  /* 0x0000001e02007986 */ /* 0x0001e8000c101908 */
.L_x_4839:
[----:B------:R-:W-:Y:S05]  /*4480*/  BSYNC B1 ;  /* 0x0000000000017941 */ /* 0x000fea0003800000 */
.L_x_4838:
        /* <DEDUP_REMOVED lines=78> */
.L_x_4867:
        /* <DEDUP_REMOVED lines=37> */
.L_x_4866:
        /* <DEDUP_REMOVED lines=25> */
.L_x_4868:
[----:B------:R-:W-:-:S13]  /*4d50*/  ISETP.LT.OR P4, PT, R14, c[0x0][0x314], P4 ;  /* 0x0000c5000e007a0c */ /* 0x000fda0002781670 */
[----:B------:R-:W-:Y:S05]  /*4d60*/  @!P4 BRA `(.L_x_4865) ;  /* 0x000000a00000c947 */ /* 0x000fea0003800000 */
[----:B------:R-:W-:Y:S01]  /*4d70*/  ISETP.GE.AND P0, PT, R7, R15, PT ;  /* 0x0000000f0700720c */ /* 0x000fe20003f06270 */
[----:B------:R-:W-:-:S12]  /*4d80*/  BSSY B0, `(.L_x_4869) ;  /* 0x0000003000007945 */ /* 0x000fd80003800000 */
[----:B------:R-:W-:Y:S05]  /*4d90*/  @P0 BRA `(.L_x_4870) ;  /* 0x0000001000000947 */ /* 0x000fea0003800000 */
[----:B------:R0:W5:Y:S02]  /*4da0*/  LDG.E.128 R8, [R20.64] ;  /* 0x0000000814087981 */ /* 0x000164000c1e1d00 */
.L_x_4870:
[----:B------:R-:W-:Y:S05]  /*4db0*/  BSYNC B0 ;  /* 0x0000000000007941 */ /* 0x000fea0003800000 */
.L_x_4869:
[----:B------:R-:W1:Y:S02]  /*4dc0*/  LDS R6, [R6] ;  /* 0x0000000006067984 */ /* 0x000e640000000800 */
[C---:B-1---5:R-:W-:Y:S02]  /*4dd0*/  FFMA.FTZ R4, R6.reuse, R8, R4 ;  /* 0x0000000806047223 */ /* 0x062fe40000010004 */
[C---:B------:R-:W-:Y:S02]  /*4de0*/  FFMA.FTZ R3, R6.reuse, R9, R3 ;  /* 0x0000000906037223 */ /* 0x040fe40000010003 */
[C---:B------:R-:W-:Y:S02]  /*4df0*/  FFMA.FTZ R2, R6.reuse, R10, R2 ;  /* 0x0000000a06027223 */ /* 0x040fe40000010002 */
[----:B------:R-:W-:Y:S02]  /*4e00*/  FFMA.FTZ R0, R6, R11, R0 ;  /* 0x0000000b06007223 */ /* 0x000fe40000010000 */
.L_x_4865:
        /* <DEDUP_REMOVED lines=78> */
        .weak           $__internal_29_$__cuda_sm20_div_s64
        .type           $__internal_29_$__cuda_sm20_div_s64,@function
        .size           $__internal_29_$__cuda_sm20_div_s64,(.L_x_7733 - $__internal_29_$__cuda_sm20_div_s64)
$__internal_29_$__cuda_sm20_div_s64:
        /* <DEDUP_REMOVED lines=83> */
[----:B------:R-:W-:Y:S06]  /*5820*/  RET.REL.NODEC R22 `(_ZN5flash32flash_fwd_splitkv_combine_kernelI23Flash_fwd_kernel_traitsILi64ELi64ELi128ELi4ELb0ELb0EN7cutlass6half_tE19Flash_kernel_traitsILi64ELi64ELi128ELi4ES3_EELi8ELi7ELb1EEEvNS_16Flash_fwd_paramsE) ;  /* 0xffffa7d016007950 */ /* 0x000fec0003c3ffff */
.L_x_4871:
        /* <DEDUP_REMOVED lines=13> */
.L_x_7733:


//--------------------- .text._ZN5flash32flash_fwd_splitkv_combine_kernelI23Flash_fwd_kernel_traitsILi64ELi64ELi128ELi4ELb0ELb0EN7cutlass6half_tE19Flash_kernel_traitsILi64ELi64ELi128ELi4ES3_EELi8ELi6ELb1EEEvNS_16Flash_fwd_paramsE --------------------------
	.section	.text._ZN5flash32flash_fwd_splitkv_combine_kernelI23Flash_fwd_kernel_traitsILi64ELi64ELi128ELi4ELb0ELb0EN7cutlass6half_tE19Flash_kernel_traitsILi64ELi64ELi128ELi4ES3_EELi8ELi6ELb1EEEvNS_16Flash_fwd_paramsE,"ax",@progbits
	.sectioninfo	@"SHI_REGISTERS=62"
	.align	128
        .global         _ZN5flash32flash_fwd_splitkv_combine_kernelI23Flash_fwd_kernel_traitsILi64ELi64ELi128ELi4ELb0ELb0EN7cutlass6half_tE19Flash_kernel_traitsILi64ELi64ELi128ELi4ES3_EELi8ELi6ELb1EEEvNS_16Flash_fwd_paramsE
        .type           _ZN5flash32flash_fwd_splitkv_combine_kernelI23Flash_fwd_kernel_traitsILi64ELi64ELi128ELi4ELb0ELb0EN7cutlass6half_tE19Flash_kernel_traitsILi64ELi64ELi128ELi4ES3_EELi8ELi6ELb1EEEvNS_16Flash_fwd_paramsE,@function
        .size           _ZN5flash32flash_fwd_splitkv_combine_kernelI23Flash_fwd_kernel_traitsILi64ELi64ELi128ELi4ELb0ELb0EN7cutlass6half_tE19Flash_kernel_traitsILi64ELi64ELi128ELi4ES3_EELi8ELi6ELb1EEEvNS_16Flash_fwd_paramsE,(.L_x_7734 - _ZN5flash32flash_fwd_splitkv_combine_kernelI23Flash_fwd_kernel_traitsILi64ELi64ELi128ELi4ELb0ELb0EN7cutlass6half_tE19Flash_kernel_traitsILi64ELi64ELi128ELi4ES3_EELi8ELi6ELb1EEEvNS_16Flash_fwd_paramsE)
        .other          _ZN5flash32flash_fwd_splitkv_combine_kernelI23Flash_fwd_kernel_traitsILi64ELi64ELi128ELi4ELb0ELb0EN7cutlass6half_tE19Flash_kernel_traitsILi64ELi64ELi128ELi4ES3_EELi8ELi6ELb1EEEvNS_16Flash_fwd_paramsE,@"STO_CUDA_ENTRY STV_DEFAULT"
_ZN5flash32flash_fwd_splitkv_combine_kernelI23Flash_fwd_kernel_traitsILi64ELi64ELi128ELi4ELb0ELb0EN7cutlass6half_tE19Flash_kernel_traitsILi64ELi64ELi128ELi4ES3_EELi8ELi6ELb1EEEvNS_16Flash_fwd_paramsE:
.text._ZN5flash32flash_fwd_splitkv_combine_kernelI23Flash_fwd_kernel_traitsILi64ELi64ELi128ELi4ELb0ELb0EN7cutlass6half_tE19Flash_kernel_traitsILi64ELi64ELi128ELi4ES3_EELi8ELi6ELb1EEEvNS_16Flash_fwd_paramsE:
        /* <DEDUP_REMOVED lines=23> */
[----:B------:R-:W-:Y:S05]  /*0170*/  CALL.REL.NOINC `($__internal_30_$__cuda_sm20_div_s64) ;  /* 0x0000494000007944 */ /* 0x000fea0003c00000 */
[----:B------:R-:W-:Y:S05]  /*0180*/  BRA `(.L_x_4873) ;  /* 0x0000013000007947 */ /* 0x000fea0003800000 */
.L_x_4872:
        /* <DEDUP_REMOVED lines=19> */
.L_x_4873:
        /* <DEDUP_REMOVED lines=11> */
[----:B------:R-:W-:Y:S05]  /*0370*/  CALL.REL.NOINC `($__internal_30_$__cuda_sm20_div_s64) ;  /* 0x0000474000007944 */ /* 0x000fea0003c00000 */
[----:B------:R-:W-:Y:S02]  /*0380*/  MOV R32, R20 ;  /* 0x0000001400207202 */ /* 0x000fe40000000f00 */
[----:B------:R-:W-:Y:S01]  /*0390*/  MOV R33, R21 ;  /* 0x0000001500217202 */ /* 0x000fe20000000f00 */
[----:B------:R-:W-:Y:S05]  /*03a0*/  BRA `(.L_x_4876) ;  /* 0x0000013000007947 */ /* 0x000fea0003800000 */
.L_x_4875:
        /* <DEDUP_REMOVED lines=19> */
.L_x_4876:
[----:B------:R-:W-:Y:S05]  /*04e0*/  BSYNC B0 ;  /* 0x0000000000007941 */ /* 0x000fea0003800000 */
.L_x_4874:
        /* <DEDUP_REMOVED lines=54> */
[----:B------:R-:W-:Y:S02]  /*0850*/  MOV R8, R20 ;  /* 0x0000001400087202 */ /* 0x000fe40000000f00 */
[----:B------:R-:W-:Y:S01]  /*0860*/  MOV R9, R21 ;  /* 0x0000001500097202 */ /* 0x000fe20000000f00 */
[----:B------:R-:W-:Y:S05]  /*0870*/  BRA `(.L_x_4879) ;  /* 0x0000013000007947 */ /* 0x000fea0003800000 */
.L_x_4878:
        /* <DEDUP_REMOVED lines=19> */
.L_x_4879:
[----:B------:R-:W-:Y:S05]  /*09b0*/  BSYNC B0 ;  /* 0x0000000000007941 */ /* 0x000fea0003800000 */
.L_x_4877:
        /* <DEDUP_REMOVED lines=100> */
[----:B------:R-:W-:Y:S05]  /*1000*/  CALL.REL.NOINC `($__internal_30_$__cuda_sm20_div_s64) ;  /* 0x00003ab000007944 */ /* 0x000fea0003c00000 */
[----:B------:R-:W-:Y:S02]  /*1010*/  MOV R40, R20 ;  /* 0x0000001400287202 */ /* 0x000fe40000000f00 */
[----:B------:R-:W-:Y:S01]  /*1020*/  MOV R41, R21 ;  /* 0x0000001500297202 */ /* 0x000fe20000000f00 */
[----:B------:R-:W-:Y:S05]  /*1030*/  BRA `(.L_x_4882) ;  /* 0x0000013000007947 */ /* 0x000fea0003800000 */
.L_x_4881:
        /* <DEDUP_REMOVED lines=19> */
.L_x_4882:
[----:B------:R-:W-:Y:S05]  /*1170*/  BSYNC B0 ;  /* 0x0000000000007941 */ /* 0x000fea0003800000 */
.L_x_4880:
        /* <DEDUP_REMOVED lines=103> */
[----:B------:R-:W-:Y:S05]  /*17f0*/  CALL.REL.NOINC `($__internal_30_$__cuda_sm20_div_s64) ;  /* 0x000032c000007944 */ /* 0x000fea0003c00000 */
[----:B------:R-:W-:Y:S02]  /*1800*/  MOV R42, R20 ;  /* 0x00000014002a7202 */ /* 0x000fe40000000f00 */
[----:B------:R-:W-:Y:S01]  /*1810*/  MOV R43, R21 ;  /* 0x00000015002b7202 */ /* 0x000fe20000000f00 */
[----:B------:R-:W-:Y:S05]  /*1820*/  BRA `(.L_x_4885) ;  /* 0x0000013000007947 */ /* 0x000fea0003800000 */
.L_x_4884:
        /* <DEDUP_REMOVED lines=19> */
.L_x_4885:
[----:B------:R-:W-:Y:S05]  /*1960*/  BSYNC B0 ;  /* 0x0000000000007941 */ /* 0x000fea0003800000 */
.L_x_4883:
        /* <DEDUP_REMOVED lines=165> */
[----:B------:R-:W-:Y:S05]  /*23c0*/  CALL.REL.NOINC `($__internal_30_$__cuda_sm20_div_s64) ;  /* 0x000026f000007944 */ /* 0x000fea0003c00000 */
        /* <DEDUP_REMOVED lines=9> */
.L_x_4890:
        /* <DEDUP_REMOVED lines=22> */
.L_x_4891:
[----:B------:R-:W-:Y:S05]  /*25c0*/  BSYNC B0 ;  /* 0x0000000000007941 */ /* 0x000fea0003800000 */
.L_x_4889:
        /* <DEDUP_REMOVED lines=19> */
.L_x_4893:
        /* <DEDUP_REMOVED lines=22> */
.L_x_4894:
[----:B------:R-:W-:Y:S05]  /*2860*/  BSYNC B0 ;  /* 0x0000000000007941 */ /* 0x000fea0003800000 */
.L_x_4892:
        /* <DEDUP_REMOVED lines=11> */
[----:B------:R-:W-:Y:S05]  /*2920*/  CALL.REL.NOINC `($__internal_30_$__cuda_sm20_div_s64) ;  /* 0x0000219000007944 */ /* 0x000fea0003c00000 */
[----:B------:R-:W-:-:S04]  /*2930*/  IADD3 R23, P0, RZ, -R20, RZ ;  /* 0x80000014ff177210 */ /* 0x000fc80007f1e0ff */
[----:B------:R-:W-:Y:S01]  /*2940*/  IADD3.X R19, RZ, ~R21, RZ, P0, !PT ;  /* 0x80000015ff137210 */ /* 0x000fe200007fe4ff */
[----:B------:R-:W-:-:S04]  /*2950*/  IMAD.WIDE.U32 R44, R4, R23, R44 ;  /* 0x00000017042c7225 */ /* 0x000fc800078e002c */
[----:B------:R-:W-:-:S04]  /*2960*/  IMAD R19, R19, R4, RZ ;  /* 0x0000000413137224 */ /* 0x000fc800078e02ff */
[----:B------:R-:W-:-:S05]  /*2970*/  IMAD R0, R0, R23, R19 ;  /* 0x0000001700007224 */ /* 0x000fca00078e0213 */
[----:B------:R-:W-:Y:S01]  /*2980*/  IADD3 R0, R45, R0, RZ ;  /* 0x000000002d007210 */ /* 0x000fe20007ffe0ff */
[----:B------:R-:W-:Y:S05]  /*2990*/  BRA `(.L_x_4897) ;  /* 0x0000016000007947 */ /* 0x000fea0003800000 */
.L_x_4896:
        /* <DEDUP_REMOVED lines=22> */
.L_x_4897:
[----:B------:R-:W-:Y:S05]  /*2b00*/  BSYNC B0 ;  /* 0x0000000000007941 */ /* 0x000fea0003800000 */
.L_x_4895:
        /* <DEDUP_REMOVED lines=38> */
[----:B------:R-:W-:Y:S05]  /*2d70*/  CALL.REL.NOINC `($__internal_30_$__cuda_sm20_div_s64) ;  /* 0x00001d4000007944 */ /* 0x000fea0003c00000 */
        /* <DEDUP_REMOVED lines=12> */
.L_x_4899:
        /* <DEDUP_REMOVED lines=23> */
.L_x_4900:
[----:B------:R-:W-:Y:S05]  /*2fb0*/  BSYNC B0 ;  /* 0x0000000000007941 */ /* 0x000fea0003800000 */
.L_x_4898:
        /* <DEDUP_REMOVED lines=18> */
.L_x_4902:
        /* <DEDUP_REMOVED lines=22> */
.L_x_4903:
[----:B------:R-:W-:Y:S05]  /*3240*/  BSYNC B0 ;  /* 0x0000000000007941 */ /* 0x000fea0003800000 */
.L_x_4901:
        /* <DEDUP_REMOVED lines=22> */
.L_x_4905:
        /* <DEDUP_REMOVED lines=23> */
.L_x_4906:
[----:B------:R-:W-:Y:S05]  /*3520*/  BSYNC B0 ;  /* 0x0000000000007941 */ /* 0x000fea0003800000 */
.L_x_4904:
        /* <DEDUP_REMOVED lines=38> */
.L_x_4908:
        /* <DEDUP_REMOVED lines=23> */
.L_x_4909:
[----:B------:R-:W-:Y:S05]  /*3900*/  BSYNC B0 ;  /* 0x0000000000007941 */ /* 0x000fea0003800000 */
.L_x_4907:
        /* <DEDUP_REMOVED lines=29> */
.L_x_4911:
        /* <DEDUP_REMOVED lines=23> */
.L_x_4912:
[----:B------:R-:W-:Y:S05]  /*3c50*/  BSYNC B0 ;  /* 0x0000000000007941 */ /* 0x000fea0003800000 */
.L_x_4910:
        /* <DEDUP_REMOVED lines=20> */
.L_x_4888:
[----:B------:R-:W-:-:S04]  /*3da0*/  LEA R2, P0, R40, c[0x0][0x200], 0x2 ;  /* 0x0000800028027a11 */ /* 0x000fc800078010ff */
[----:B------:R-:W-:-:S05]  /*3db0*/  LEA.HI.X R3, R40, c[0x0][0x204], R41, 0x2, P0 ;  /* 0x0000810028037a11 */ /* 0x000fca00000f1429 */
[----:B------:R0:W-:Y:S04]  /*3dc0*/  STG.E [R2.64], R31 ;  /* 0x0000001f02007986 */ /* 0x0001e8000c101908 */
.L_x_4887:
[----:B------:R-:W-:Y:S05]  /*3dd0*/  BSYNC B1 ;  /* 0x0000000000017941 */ /* 0x000fea0003800000 */
.L_x_4886:
        /* <DEDUP_REMOVED lines=54> */
.L_x_4915:
        /* <DEDUP_REMOVED lines=37> */
.L_x_4914:
        /* <DEDUP_REMOVED lines=25> */
.L_x_4916:
[----:B------:R-:W-:-:S13]  /*4520*/  ISETP.LT.OR P4, PT, R14, c[0x0][0x314], P4 ;  /* 0x0000c5000e007a0c */ /* 0x000fda0002781670 */
[----:B------:R-:W-:Y:S05]  /*4530*/  @!P4 BRA `(.L_x_4913) ;  /* 0x000000a00000c947 */ /* 0x000fea0003800000 */
[----:B------:R-:W-:Y:S01]  /*4540*/  ISETP.GE.AND P0, PT, R7, R16, PT ;  /* 0x000000100700720c */ /* 0x000fe20003f06270 */
[----:B------:R-:W-:-:S12]  /*4550*/  BSSY B0, `(.L_x_4917) ;  /* 0x0000003000007945 */ /* 0x000fd80003800000 */
[----:B------:R-:W-:Y:S05]  /*4560*/  @P0 BRA `(.L_x_4918) ;  /* 0x0000001000000947 */ /* 0x000fea0003800000 */
[----:B------:R0:W5:Y:S02]  /*4570*/  LDG.E.128 R8, [R22.64] ;  /* 0x0000000816087981 */ /* 0x000164000c1e1d00 */
.L_x_4918:
[----:B------:R-:W-:Y:S05]  /*4580*/  BSYNC B0 ;  /* 0x0000000000007941 */ /* 0x000fea0003800000 */
.L_x_4917:
[----:B------:R-:W1:Y:S02]  /*4590*/  LDS R5, [R6] ;  /* 0x0000000006057984 */ /* 0x000e640000000800 */
[C---:B-1---5:R-:W-:Y:S02]  /*45a0*/  FFMA.FTZ R4, R5.reuse, R8, R4 ;  /* 0x0000000805047223 */ /* 0x062fe40000010004 */
[C---:B------:R-:W-:Y:S02]  /*45b0*/  FFMA.FTZ R3, R5.reuse, R9, R3 ;  /* 0x0000000905037223 */ /* 0x040fe40000010003 */
[C---:B------:R-:W-:Y:S02]  /*45c0*/  FFMA.FTZ R2, R5.reuse, R10, R2 ;  /* 0x0000000a05027223 */ /* 0x040fe40000010002 */
[----:B------:R-:W-:Y:S02]  /*45d0*/  FFMA.FTZ R0, R5, R11, R0 ;  /* 0x0000000b05007223 */ /* 0x000fe40000010000 */
.L_x_4913:
        /* <DEDUP_REMOVED lines=78> */
        .weak           $__internal_30_$__cuda_sm20_div_s64
        .type           $__internal_30_$__cuda_sm20_div_s64,@function
        .size           $__internal_30_$__cuda_sm20_div_s64,(.L_x_7734 - $__internal_30_$__cuda_sm20_div_s64)
$__internal_30_$__cuda_sm20_div_s64:
        /* <DEDUP_REMOVED lines=83> */
[----:B------:R-:W-:Y:S05]  /*4ff0*/  RET.REL.NODEC R22 `(_ZN5flash32flash_fwd_splitkv_combine_kernelI23Flash_fwd_kernel_traitsILi64ELi64ELi128ELi4ELb0ELb0EN7cutlass6half_tE19Flash_kernel_traitsILi64ELi64ELi128ELi4ES3_EELi8ELi6ELb1EEEvNS_16Flash_fwd_paramsE) ;  /* 0xffffb00016007950 */ /* 0x000fea0003c3ffff */
.L_x_4919:
        /* <DEDUP_REMOVED lines=16> */
.L_x_7734:


//--------------------- .text._ZN5flash32flash_fwd_splitkv_combine_kernelI23Flash_fwd_kernel_traitsILi64ELi64ELi128ELi4ELb0ELb0EN7cutlass6half_tE19Flash_kernel_traitsILi64ELi64ELi128ELi4ES3_EELi8ELi5ELb1EEEvNS_16Flash_fwd_paramsE --------------------------
	.section	.text._ZN5flash32flash_fwd_splitkv_combine_kernelI23Flash_fwd_kernel_traitsILi64ELi64ELi128ELi4ELb0ELb0EN7cutlass6half_tE19Flash_kernel_traitsILi64ELi64ELi128ELi4ES3_EELi8ELi5ELb1EEEvNS_16Flash_fwd_paramsE,"ax",@progbits
	.sectioninfo	@"SHI_REGISTERS=58"
	.align	128
        .global         _ZN5flash32flash_fwd_splitkv_combine_kernelI23Flash_fwd_kernel_traitsILi64ELi64ELi128ELi4ELb0ELb0EN7cutlass6half_tE19Flash_kernel_traitsILi64ELi64ELi128ELi4ES3_EELi8ELi5ELb1EEEvNS_16Flash_fwd_paramsE
        .type           _ZN5flash32flash_fwd_splitkv_combine_kernelI23Flash_fwd_kernel_traitsILi64ELi64ELi128ELi4ELb0ELb0EN7cutlass6half_tE19Flash_kernel_traitsILi64ELi64ELi128ELi4ES3_EELi8ELi5ELb1EEEvNS_16Flash_fwd_paramsE,@function
        .size           _ZN5flash32flash_fwd_splitkv_combine_kernelI23Flash_fwd_kernel_traitsILi64ELi64ELi128ELi4ELb0ELb0EN7cutlass6half_tE19Flash_kernel_traitsILi64ELi64ELi128ELi4ES3_EELi8ELi5ELb1EEEvNS_16Flash_fwd_paramsE,(.L_x_7735 - _ZN5flash32flash_fwd_splitkv_combine_kernelI23Flash_fwd_kernel_traitsILi64ELi64ELi128ELi4ELb0ELb0EN7cutlass6half_tE19Flash_kernel_traitsILi64ELi64ELi128ELi4ES3_EELi8ELi5ELb1EEEvNS_16Flash_fwd_paramsE)
        .other          _ZN5flash32flash_fwd_splitkv_combine_kernelI23Flash_fwd_kernel_traitsILi64ELi64ELi128ELi4ELb0ELb0EN7cutlass6half_tE19Flash_kernel_traitsILi64ELi64ELi128ELi4ES3_EELi8ELi5ELb1EEEvNS_16Flash_fwd_paramsE,@"STO_CUDA_ENTRY STV_DEFAULT"
_ZN5flash32flash_fwd_splitkv_combine_kernelI23Flash_fwd_kernel_traitsILi64ELi64ELi128ELi4ELb0ELb0EN7cutlass6half_tE19Flash_kernel_traitsILi64ELi64ELi128ELi4ES3_EELi8ELi5ELb1EEEvNS_16Flash_fwd_paramsE:
.text._ZN5flash32flash_fwd_splitkv_combine_kernelI23Flash_fwd_kernel_traitsILi64ELi64ELi128ELi4ELb0ELb0EN7cutlass6half_tE19Flash_kernel_traitsILi64ELi64ELi128ELi4ES3_EELi8ELi5ELb1EEEvNS_16Flash_fwd_paramsE:
        /* <DEDUP_REMOVED lines=23> */
[----:B------:R-:W-:Y:S05]  /*0170*/  CALL.REL.NOINC `($__internal_31_$__cuda_sm20_div_s64) ;  /* 0x000045e000007944 */ /* 0x000fea0003c00000 */
[----:B------:R-:W-:Y:S05]  /*0180*/  BRA `(.L_x_4921) ;  /* 0x0000013000007947 */ /* 0x000fea0003800000 */
.L_x_4920:
        /* <DEDUP_REMOVED lines=19> */
.L_x_4921:
        /* <DEDUP_REMOVED lines=11> */
[----:B------:R-:W-:Y:S05]  /*0370*/  CALL.REL.NOINC `($__internal_31_$__cuda_sm20_div_s64) ;  /* 0x000043e000007944 */ /* 0x000fea0003c00000 */
[----:B------:R-:W-:Y:S02]  /*0380*/  MOV R32, R20 ;  /* 0x0000001400207202 */ /* 0x000fe40000000f00 */
[----:B------:R-:W-:Y:S01]  /*0390*/  MOV R33, R21 ;  /* 0x0000001500217202 */ /* 0x000fe20000000f00 */
[----:B------:R-:W-:Y:S05]  /*03a0*/  BRA `(.L_x_4924) ;  /* 0x0000013000007947 */ /* 0x000fea0003800000 */
.L_x_4923:
        /* <DEDUP_REMOVED lines=19> */
.L_x_4924:
[----:B------:R-:W-:Y:S05]  /*04e0*/  BSYNC B0 ;  /* 0x0000000000007941 */ /* 0x000fea0003800000 */
.L_x_4922:
        /* <DEDUP_REMOVED lines=42> */
.L_x_4926:
        /* <DEDUP_REMOVED lines=19> */
.L_x_4927:
[----:B------:R-:W-:Y:S05]  /*08c0*/  BSYNC B0 ;  /* 0x0000000000007941 */ /* 0x000fea0003800000 */
.L_x_4925:
        /* <DEDUP_REMOVED lines=73> */
[----:B------:R-:W-:Y:S02]  /*0d60*/  MOV R40, R20 ;  /* 0x0000001400287202 */ /* 0x000fe40000000f00 */
[----:B------:R-:W-:Y:S01]  /*0d70*/  MOV R41, R21 ;  /* 0x0000001500297202 */ /* 0x000fe20000000f00 */
[----:B------:R-:W-:Y:S05]  /*0d80*/  BRA `(.L_x_4930) ;  /* 0x0000013000007947 */ /* 0x000fea0003800000 */
.L_x_4929:
        /* <DEDUP_REMOVED lines=19> */
.L_x_4930:
[----:B------:R-:W-:Y:S05]  /*0ec0*/  BSYNC B0 ;  /* 0x0000000000007941 */ /* 0x000fea0003800000 */
.L_x_4928:
        /* <DEDUP_REMOVED lines=41> */
.L_x_4932:
        /* <DEDUP_REMOVED lines=19> */
.L_x_4933:
[----:B------:R-:W-:Y:S05]  /*1290*/  BSYNC B0 ;  /* 0x0000000000007941 */ /* 0x000fea0003800000 */
.L_x_4931:
        /* <DEDUP_REMOVED lines=232> */
[----:B------:R-:W-:Y:S05]  /*2120*/  CALL.REL.NOINC `($__internal_31_$__cuda_sm20_div_s64) ;  /* 0x0000263000007944 */ /* 0x000fea0003c00000 */
        /* <DEDUP_REMOVED lines=9> */
.L_x_4938:
        /* <DEDUP_REMOVED lines=22> */
.L_x_4939:
[----:B------:R-:W-:Y:S05]  /*2320*/  BSYNC B0 ;  /* 0x0000000000007941 */ /* 0x000fea0003800000 */
.L_x_4937:
        /* <DEDUP_REMOVED lines=19> */
.L_x_4941:
        /* <DEDUP_REMOVED lines=22> */
.L_x_4942:
[----:B------:R-:W-:Y:S05]  /*25c0*/  BSYNC B0 ;  /* 0x0000000000007941 */ /* 0x000fea0003800000 */
.L_x_4940:
        /* <DEDUP_REMOVED lines=11> */
[----:B------:R-:W-:Y:S05]  /*2680*/  CALL.REL.NOINC `($__internal_31_$__cuda_sm20_div_s64) ;  /* 0x000020d000007944 */ /* 0x000fea0003c00000 */
[----:B------:R-:W-:-:S04]  /*2690*/  IADD3 R19, P0, RZ, -R20, RZ ;  /* 0x80000014ff137210 */ /* 0x000fc80007f1e0ff */
[----:B------:R-:W-:Y:S01]  /*26a0*/  IADD3.X R18, RZ, ~R21, RZ, P0, !PT ;  /* 0x80000015ff127210 */ /* 0x000fe200007fe4ff */
[----:B------:R-:W-:-:S04]  /*26b0*/  IMAD.WIDE.U32 R42, R5, R19, R42 ;  /* 0x00000013052a7225 */ /* 0x000fc800078e002a */
[----:B------:R-:W-:-:S04]  /*26c0*/  IMAD R18, R18, R5, RZ ;  /* 0x0000000512127224 */ /* 0x000fc800078e02ff */
[----:B------:R-:W-:-:S05]  /*26d0*/  IMAD R4, R4, R19, R18 ;  /* 0x0000001304047224 */ /* 0x000fca00078e0212 */
[----:B------:R-:W-:Y:S01]  /*26e0*/  IADD3 R4, R43, R4, RZ ;  /* 0x000000042b047210 */ /* 0x000fe20007ffe0ff */
[----:B------:R-:W-:Y:S05]  /*26f0*/  BRA `(.L_x_4945) ;  /* 0x0000016000007947 */ /* 0x000fea0003800000 */
.L_x_4944:
        /* <DEDUP_REMOVED lines=22> */
.L_x_4945:
[----:B------:R-:W-:Y:S05]  /*2860*/  BSYNC B0 ;  /* 0x0000000000007941 */ /* 0x000fea0003800000 */
.L_x_4943:
        /* <DEDUP_REMOVED lines=38> */
[----:B------:R-:W-:Y:S05]  /*2ad0*/  CALL.REL.NOINC `($__internal_31_$__cuda_sm20_div_s64) ;  /* 0x00001c8000007944 */ /* 0x000fea0003c00000 */
        /* <DEDUP_REMOVED lines=12> */
.L_x_4947:
        /* <DEDUP_REMOVED lines=23> */
.L_x_4948:
[----:B------:R-:W-:Y:S05]  /*2d10*/  BSYNC B0 ;  /* 0x0000000000007941 */ /* 0x000fea0003800000 */
.L_x_4946:
        /* <DEDUP_REMOVED lines=18> */
.L_x_4950:
        /* <DEDUP_REMOVED lines=22> */
.L_x_4951:
[----:B------:R-:W-:Y:S05]  /*2fa0*/  BSYNC B0 ;  /* 0x0000000000007941 */ /* 0x000fea0003800000 */
.L_x_4949:
        /* <DEDUP_REMOVED lines=22> */
.L_x_4953:
        /* <DEDUP_REMOVED lines=23> */
.L_x_4954:
[----:B------:R-:W-:Y:S05]  /*3280*/  BSYNC B0 ;  /* 0x0000000000007941 */ /* 0x000fea0003800000 */
.L_x_4952:
        /* <DEDUP_REMOVED lines=38> */
.L_x_4956:
        /* <DEDUP_REMOVED lines=23> */
.L_x_4957:
[----:B------:R-:W-:Y:S05]  /*3660*/  BSYNC B0 ;  /* 0x0000000000007941 */ /* 0x000fea0003800000 */
.L_x_4955:
        /* <DEDUP_REMOVED lines=29> */
.L_x_4959:
        /* <DEDUP_REMOVED lines=23> */
.L_x_4960:
[----:B------:R-:W-:Y:S05]  /*39b0*/  BSYNC B0 ;  /* 0x0000000000007941 */ /* 0x000fea0003800000 */
.L_x_4958:
        /* <DEDUP_REMOVED lines=20> */
.L_x_4936:
[----:B------:R-:W-:-:S04]  /*3b00*/  LEA R2, P0, R38, c[0x0][0x200], 0x2 ;  /* 0x0000800026027a11 */ /* 0x000fc800078010ff */
[----:B------:R-:W-:-:S05]  /*3b10*/  LEA.HI.X R3, R38, c[0x0][0x204], R39, 0x2, P0 ;  /* 0x0000810026037a11 */ /* 0x000fca00000f1427 */
[----:B------:R0:W-:Y:S04]  /*3b20*/  STG.E [R2.64], R32 ;  /* 0x0000002002007986 */ /* 0x0001e8000c10190a */
.L_x_4935:
[----:B------:R-:W-:Y:S05]  /*3b30*/  BSYNC B1 ;  /* 0x0000000000017941 */ /* 0x000fea0003800000 */
.L_x_4934:
        /* <DEDUP_REMOVED lines=42> */
.L_x_4963:
        /* <DEDUP_REMOVED lines=37> */
.L_x_4962:
        /* <DEDUP_REMOVED lines=25> */
.L_x_4964:
[----:B------:R-:W-:-:S13]  /*41c0*/  ISETP.LT.OR P4, PT, R14, c[0x0][0x314], P4 ;  /* 0x0000c5000e007a0c */ /* 0x000fda0002781670 */
[----:B------:R-:W-:Y:S05]  /*41d0*/  @!P4 BRA `(.L_x_4961) ;  /* 0x000000a00000c947 */ /* 0x000fea0003800000 */
[----:B------:R-:W-:Y:S01]  /*41e0*/  ISETP.GE.AND P0, PT, R7, R16, PT ;  /* 0x000000100700720c */ /* 0x000fe20003f06270 */
[----:B------:R-:W-:-:S12]  /*41f0*/  BSSY B0, `(.L_x_4965) ;  /* 0x0000003000007945 */ /* 0x000fd80003800000 */
[----:B------:R-:W-:Y:S05]  /*4200*/  @P0 BRA `(.L_x_4966) ;  /* 0x0000001000000947 */ /* 0x000fea0003800000 */
[----:B------:R0:W5:Y:S02]  /*4210*/  LDG.E.128 R8, [R22.64] ;  /* 0x0000000a16087981 */ /* 0x000164000c1e1d00 */
.L_x_4966:
[----:B------:R-:W-:Y:S05]  /*4220*/  BSYNC B0 ;  /* 0x0000000000007941 */ /* 0x000fea0003800000 */
.L_x_4965:
[----:B------:R-:W1:Y:S02]  /*4230*/  LDS R5, [R6] ;  /* 0x0000000006057984 */ /* 0x000e640000000800 */
[C---:B-1---5:R-:W-:Y:S02]  /*4240*/  FFMA.FTZ R4, R5.reuse, R8, R4 ;  /* 0x0000000805047223 */ /* 0x062fe40000010004 */
[C---:B------:R-:W-:Y:S02]  /*4250*/  FFMA.FTZ R3, R5.reuse, R9, R3 ;  /* 0x0000000905037223 */ /* 0x040fe40000010003 */
[C---:B------:R-:W-:Y:S02]  /*4260*/  FFMA.FTZ R2, R5.reuse, R10, R2 ;  /* 0x0000000a05027223 */ /* 0x040fe40000010002 */
[----:B------:R-:W-:Y:S02]  /*4270*/  FFMA.FTZ R0, R5, R11, R0 ;  /* 0x0000000b05007223 */ /* 0x000fe40000010000 */
.L_x_4961:
        /* <DEDUP_REMOVED lines=78> */
        .weak           $__internal_31_$__cuda_sm20_div_s64
        .type           $__internal_31_$__cuda_sm20_div_s64,@function
        .size           $__internal_31_$__cuda_sm20_div_s64,(.L_x_7735 - $__internal_31_$__cuda_sm20_div_s64)
$__internal_31_$__cuda_sm20_div_s64:
        /* <DEDUP_REMOVED lines=83> */
[----:B------:R-:W-:Y:S05]  /*4c90*/  RET.REL.NODEC R22 `(_ZN5flash32flash_fwd_splitkv_combine_kernelI23Flash_fwd_kernel_traitsILi64ELi64ELi128ELi4ELb0ELb0EN7cutlass6half_tE19Flash_kernel_traitsILi64ELi64ELi128ELi4ES3_EELi8ELi5ELb1EEEvNS_16Flash_fwd_paramsE) ;  /* 0xffffb36016007950 */ /* 0x000fea0003c3ffff */
.L_x_4967:
        /* <DEDUP_REMOVED lines=14> */
.L_x_7735:


//--------------------- .text._ZN5flash32flash_fwd_splitkv_combine_kernelI23Flash_fwd_kernel_traitsILi64ELi64ELi128ELi4ELb0ELb0EN7cutlass6half_tE19Flash_kernel_traitsILi64ELi64ELi128ELi4ES3_EELi8ELi4ELb1EEEvNS_16Flash_fwd_paramsE --------------------------
	.section	.text._ZN5flash32flash_fwd_splitkv_combine_kernelI23Flash_fwd_kernel_traitsILi64ELi64ELi128ELi4ELb0ELb0EN7cutlass6half_tE19Flash_kernel_traitsILi64ELi64ELi128ELi4ES3_EELi8ELi4ELb1EEEvNS_16Flash_fwd_paramsE,"ax",@progbits
	.sectioninfo	@"SHI_REGISTERS=52"
	.align	128
        .global         _ZN5flash32flash_fwd_splitkv_combine_kernelI23Flash_fwd_kernel_traitsILi64ELi64ELi128ELi4ELb0ELb0EN7cutlass6half_tE19Flash_kernel_traitsILi64ELi64ELi128ELi4ES3_EELi8ELi4ELb1EEEvNS_16Flash_fwd_paramsE
        .type           _ZN5flash32flash_fwd_splitkv_combine_kernelI23Flash_fwd_kernel_traitsILi64ELi64ELi128ELi4ELb0ELb0EN7cutlass6half_tE19Flash_kernel_traitsILi64ELi64ELi128ELi4ES3_EELi8ELi4ELb1EEEvNS_16Flash_fwd_paramsE,@function
        .size           _ZN5flash32flash_fwd_splitkv_combine_kernelI23Flash_fwd_kernel_traitsILi64ELi64ELi128ELi4ELb0ELb0EN7cutlass6half_tE19Flash_kernel_traitsILi64ELi64ELi128ELi4ES3_EELi8ELi4ELb1EEEvNS_16Flash_fwd_paramsE,(.L_x_7736 - _ZN5flash32flash_fwd_splitkv_combine_kernelI23Flash_fwd_kernel_traitsILi64ELi64ELi128ELi4ELb0ELb0EN7cutlass6half_tE19Flash_kernel_traitsILi64ELi64ELi128ELi4ES3_EELi8ELi4ELb1EEEvNS_16Flash_fwd_paramsE)
        .other          _ZN5flash32flash_fwd_splitkv_combine_kernelI23Flash_fwd_kernel_traitsILi64ELi64ELi128ELi4ELb0ELb0EN7cutlass6half_tE19Flash_kernel_traitsILi64ELi64ELi128ELi4ES3_EELi8ELi4ELb1EEEvNS_16Flash_fwd_paramsE,@"STO_CUDA_ENTRY STV_DEFAULT"
_ZN5flash32flash_fwd_splitkv_combine_kernelI23Flash_fwd_kernel_traitsILi64ELi64ELi128ELi4ELb0ELb0EN7cutlass6half_tE19Flash_kernel_traitsILi64ELi64ELi128ELi4ES3_EELi8ELi4ELb1EEEvNS_16Flash_fwd_paramsE:
.text._ZN5flash32flash_fwd_splitkv_combine_kernelI23Flash_fwd_kernel_traitsILi64ELi64ELi128ELi4ELb0ELb0EN7cutlass6half_tE19Flash_kernel_traitsILi64ELi64ELi128ELi4ES3_EELi8ELi4ELb1EEEvNS_16Flash_fwd_paramsE:
        /* <DEDUP_REMOVED lines=23> */
[----:B------:R-:W-:Y:S05]  /*0170*/  CALL.REL.NOINC `($__internal_32_$__cuda_sm20_div_s64) ;  /* 0x0000454000007944 */ /* 0x000fea0003c00000 */
[----:B------:R-:W-:Y:S05]  /*0180*/  BRA `(.L_x_4969) ;  /* 0x0000013000007947 */ /* 0x000fea0003800000 */
.L_x_4968:
        /* <DEDUP_REMOVED lines=19> */
.L_x_4969:
        /* <DEDUP_REMOVED lines=12> */
[----:B------:R-:W-:Y:S05]  /*0380*/  CALL.REL.NOINC `($__internal_32_$__cuda_sm20_div_s64) ;  /* 0x0000433000007944 */ /* 0x000fea0003c00000 */
[----:B------:R-:W-:Y:S02]  /*0390*/  MOV R28, R20 ;  /* 0x00000014001c7202 */ /* 0x000fe40000000f00 */
[----:B------:R-:W-:Y:S01]  /*03a0*/  MOV R29, R21 ;  /* 0x00000015001d7202 */ /* 0x000fe20000000f00 */
[----:B------:R-:W-:Y:S05]  /*03b0*/  BRA `(.L_x_4972) ;  /* 0x0000013000007947 */ /* 0x000fea0003800000 */
.L_x_4971:
        /* <DEDUP_REMOVED lines=19> */
.L_x_4972:
[----:B------:R-:W-:Y:S05]  /*04f0*/  BSYNC B0 ;  /* 0x0000000000007941 */ /* 0x000fea0003800000 */
.L_x_4970:
        /* <DEDUP_REMOVED lines=43> */
.L_x_4974:
        /* <DEDUP_REMOVED lines=19> */
.L_x_4975:
[----:B------:R-:W-:Y:S05]  /*08e0*/  BSYNC B0 ;  /* 0x0000000000007941 */ /* 0x000fea0003800000 */
.L_x_4973:
        /* <DEDUP_REMOVED lines=74> */
[----:B------:R-:W-:Y:S02]  /*0d90*/  MOV R32, R20 ;  /* 0x0000001400207202 */ /* 0x000fe40000000f00 */
[----:B------:R-:W-:Y:S01]  /*0da0*/  MOV R33, R21 ;  /* 0x0000001500217202 */ /* 0x000fe20000000f00 */
[----:B------:R-:W-:Y:S05]  /*0db0*/  BRA `(.L_x_4978) ;  /* 0x0000013000007947 */ /* 0x000fea0003800000 */
.L_x_4977:
        /* <DEDUP_REMOVED lines=19> */
.L_x_4978:
[----:B------:R-:W-:Y:S05]  /*0ef0*/  BSYNC B0 ;  /* 0x0000000000007941 */ /* 0x000fea0003800000 */
.L_x_4976:
        /* <DEDUP_REMOVED lines=42> */
.L_x_4980:
        /* <DEDUP_REMOVED lines=19> */
.L_x_4981:
[----:B------:R-:W-:Y:S05]  /*12d0*/  BSYNC B0 ;  /* 0x0000000000007941 */ /* 0x000fea0003800000 */
.L_x_4979:
        /* <DEDUP_REMOVED lines=131> */
.L_x_4983:
[----:B------:R-:W-:Y:S05]  /*1b10*/  BSYNC B0 ;  /* 0x0000000000007941 */ /* 0x000fea0003800000 */
.L_x_4982:
        /* <DEDUP_REMOVED lines=95> */
.L_x_4988:
        /* <DEDUP_REMOVED lines=22> */
.L_x_4989:
[----:B------:R-:W-:Y:S05]  /*2270*/  BSYNC B0 ;  /* 0x0000000000007941 */ /* 0x000fea0003800000 */
.L_x_4987:
[----:B------:R-:W-:Y:S01]  /*2280*/  LOP3.LUT R19, R17, R0, RZ, 0xfc, !PT ;  /* 0x0000000011137212 */ /* 0x000fe200078efcff */
[----:B------:R-:W-:Y:S03]  /*2290*/  BSSY B0, `(.L_x_4990) ;  /* 0x0000028000007945 */ /* 0x000fe60003800000 */
[----:B------:R-:W-:-:S13]  /*22a0*/  ISETP.NE.U32.AND P0, PT, R19, RZ, PT ;  /* 0x000000ff1300720c */ /* 0x000fda0003f05070 */
[----:B------:R-:W-:Y:S05]  /*22b0*/  @!P0 BRA `(.L_x_4991) ;  /* 0x000000f000008947 */ /* 0x000fea0003800000 */
[----:B------:R-:W-:Y:S01]  /*22c0*/  IMAD.MOV.U32 R24, RZ, RZ, R30 ;  /* 0x000000ffff187224 */ /* 0x000fe200078e001e */
[----:B------:R-:W-:Y:S02]  /*22d0*/  MOV R23, R0 ;  /* 0x0000000000177202 */ /* 0x000fe40000000f00 */
[----:B------:R-:W-:Y:S02]  /*22e0*/  MOV R22, 0x2300 ;  /* 0x0000230000167802 */ /* 0x000fe40000000f00 */
[----:B------:R-:W-:Y:S05]  /*22f0*/  CALL.REL.NOINC `($__internal_32_$__cuda_sm20_div_s64) ;  /* 0x000023c000007944 */ /* 0x000fea0003c00000 */
        /* <DEDUP_REMOVED lines=11> */
.L_x_4991:
        /* <DEDUP_REMOVED lines=22> */
.L_x_4992:
[----:B------:R-:W-:Y:S05]  /*2510*/  BSYNC B0 ;  /* 0x0000000000007941 */ /* 0x000fea0003800000 */
.L_x_4990:
        /* <DEDUP_REMOVED lines=11> */
[----:B------:R-:W-:Y:S05]  /*25d0*/  CALL.REL.NOINC `($__internal_32_$__cuda_sm20_div_s64) ;  /* 0x000020e000007944 */ /* 0x000fea0003c00000 */
[----:B------:R-:W-:-:S04]  /*25e0*/  IADD3 R17, P0, RZ, -R20, RZ ;  /* 0x80000014ff117210 */ /* 0x000fc80007f1e0ff */
[----:B------:R-:W-:Y:S01]  /*25f0*/  IADD3.X R18, RZ, ~R21, RZ, P0, !PT ;  /* 0x80000015ff127210 */ /* 0x000fe200007fe4ff */
[----:B------:R-:W-:-:S04]  /*2600*/  IMAD.WIDE.U32 R36, R5, R17, R36 ;  /* 0x0000001105247225 */ /* 0x000fc800078e0024 */
[----:B------:R-:W-:-:S04]  /*2610*/  IMAD R18, R18, R5, RZ ;  /* 0x0000000512127224 */ /* 0x000fc800078e02ff */
[----:B------:R-:W-:-:S05]  /*2620*/  IMAD R4, R4, R17, R18 ;  /* 0x0000001104047224 */ /* 0x000fca00078e0212 */
[----:B------:R-:W-:Y:S01]  /*2630*/  IADD3 R4, R37, R4, RZ ;  /* 0x0000000425047210 */ /* 0x000fe20007ffe0ff */
[----:B------:R-:W-:Y:S05]  /*2640*/  BRA `(.L_x_4995) ;  /* 0x0000016000007947 */ /* 0x000fea0003800000 */
.L_x_4994:
        /* <DEDUP_REMOVED lines=22> */
.L_x_4995:
[----:B------:R-:W-:Y:S05]  /*27b0*/  BSYNC B0 ;  /* 0x0000000000007941 */ /* 0x000fea0003800000 */
.L_x_4993:
        /* <DEDUP_REMOVED lines=38> */
[----:B------:R-:W-:Y:S05]  /*2a20*/  CALL.REL.NOINC `($__internal_32_$__cuda_sm20_div_s64) ;  /* 0x00001c9000007944 */ /* 0x000fea0003c00000 */
        /* <DEDUP_REMOVED lines=12> */
.L_x_4997:
        /* <DEDUP_REMOVED lines=23> */
.L_x_4998:
[----:B------:R-:W-:Y:S05]  /*2c60*/  BSYNC B0 ;  /* 0x0000000000007941 */ /* 0x000fea0003800000 */
.L_x_4996:
        /* <DEDUP_REMOVED lines=19> */
.L_x_5000:
        /* <DEDUP_REMOVED lines=22> */
.L_x_5001:
[----:B------:R-:W-:Y:S05]  /*2f00*/  BSYNC B0 ;  /* 0x0000000000007941 */ /* 0x000fea0003800000 */
.L_x_4999:
        /* <DEDUP_REMOVED lines=20> */
.L_x_5003:
        /* <DEDUP_REMOVED lines=23> */
.L_x_5004:
[----:B------:R-:W-:Y:S05]  /*31c0*/  BSYNC B0 ;  /* 0x0000000000007941 */ /* 0x000fea0003800000 */
.L_x_5002:
        /* <DEDUP_REMOVED lines=25> */
[----:B------:R-:W-:Y:S05]  /*3360*/  CALL.REL.NOINC `($__internal_32_$__cuda_sm20_div_s64) ;  /* 0x0000135000007944 */ /* 0x000fea0003c00000 */
        /* <DEDUP_REMOVED lines=12> */
.L_x_5006:
        /* <DEDUP_REMOVED lines=23> */
.L_x_5007:
[----:B------:R-:W-:Y:S05]  /*35a0*/  BSYNC B0 ;  /* 0x0000000000007941 */ /* 0x000fea0003800000 */
.L_x_5005:
        /* <DEDUP_REMOVED lines=29> */
.L_x_5009:
        /* <DEDUP_REMOVED lines=23> */
.L_x_5010:
[----:B------:R-:W-:Y:S05]  /*38f0*/  BSYNC B0 ;  /* 0x0000000000007941 */ /* 0x000fea0003800000 */
.L_x_5008:
        /* <DEDUP_REMOVED lines=20> */
.L_x_4986:
[----:B------:R-:W-:-:S04]  /*3a40*/  LEA R2, P0, R36, c[0x0][0x200], 0x2 ;  /* 0x0000800024027a11 */ /* 0x000fc800078010ff */
[----:B------:R-:W-:-:S05]  /*3a50*/  LEA.HI.X R3, R36, c[0x0][0x204], R37, 0x2, P0 ;  /* 0x0000810024037a11 */ /* 0x000fca00000f1425 */
[----:B------:R0:W-:Y:S04]  /*3a60*/  STG.E [R2.64], R28 ;  /* 0x0000001c02007986 */ /* 0x0001e8000c10190a */
.L_x_4985:
[----:B------:R-:W-:Y:S05]  /*3a70*/  BSYNC B1 ;  /* 0x0000000000017941 */ /* 0x000fea0003800000 */
.L_x_4984:
        /* <DEDUP_REMOVED lines=44> */
.L_x_5013:
        /* <DEDUP_REMOVED lines=37> */
.L_x_5012:
        /* <DEDUP_REMOVED lines=25> */
.L_x_5014:
[----:B------:R-:W-:-:S13]  /*4120*/  ISETP.LT.OR P4, PT, R14, c[0x0][0x314], P4 ;  /* 0x0000c5000e007a0c */ /* 0x000fda0002781670 */
[----:B------:R-:W-:Y:S05]  /*4130*/  @!P4 BRA `(.L_x_5011) ;  /* 0x000000a00000c947 */ /* 0x000fea0003800000 */
[----:B------:R-:W-:Y:S01]  /*4140*/  ISETP.GE.AND P0, PT, R12, R15, PT ;  /* 0x0000000f0c00720c */ /* 0x000fe20003f06270 */
[----:B------:R-:W-:-:S12]  /*4150*/  BSSY B0, `(.L_x_5015) ;  /* 0x0000003000007945 */ /* 0x000fd80003800000 */
[----:B------:R-:W-:Y:S05]  /*4160*/  @P0 BRA `(.L_x_5016) ;  /* 0x0000001000000947 */ /* 0x000fea0003800000 */
[----:B------:R0:W5:Y:S02]  /*4170*/  LDG.E.128 R8, [R22.64] ;  /* 0x0000000a16087981 */ /* 0x000164000c1e1d00 */
.L_x_5016:
[----:B------:R-:W-:Y:S05]  /*4180*/  BSYNC B0 ;  /* 0x0000000000007941 */ /* 0x000fea0003800000 */
.L_x_5015:
[----:B------:R-:W1:Y:S02]  /*4190*/  LDS R5, [R6] ;  /* 0x0000000006057984 */ /* 0x000e640000000800 */
[C---:B-1---5:R-:W-:Y:S02]  /*41a0*/  FFMA.FTZ R4, R5.reuse, R8, R4 ;  /* 0x0000000805047223 */ /* 0x062fe40000010004 */
[C---:B------:R-:W-:Y:S02]  /*41b0*/  FFMA.FTZ R3, R5.reuse, R9, R3 ;  /* 0x0000000905037223 */ /* 0x040fe40000010003 */
[C---:B------:R-:W-:Y:S02]  /*41c0*/  FFMA.FTZ R2, R5.reuse, R10, R2 ;  /* 0x0000000a05027223 */ /* 0x040fe40000010002 */
[----:B------:R-:W-:Y:S02]  /*41d0*/  FFMA.FTZ R0, R5, R11, R0 ;  /* 0x0000000b05007223 */ /* 0x000fe40000010000 */
.L_x_5011:
        /* <DEDUP_REMOVED lines=78> */
        .weak           $__internal_32_$__cuda_sm20_div_s64
        .type           $__internal_32_$__cuda_sm20_div_s64,@function
        .size           $__internal_32_$__cuda_sm20_div_s64,(.L_x_7736 - $__internal_32_$__cuda_sm20_div_s64)
$__internal_32_$__cuda_sm20_div_s64:
        /* <DEDUP_REMOVED lines=83> */
[----:B------:R-:W-:Y:S06]  /*4bf0*/  RET.REL.NODEC R26 `(_ZN5flash32flash_fwd_splitkv_combine_kernelI23Flash_fwd_kernel_traitsILi64ELi64ELi128ELi4ELb0ELb0EN7cutlass6half_tE19Flash_kernel_traitsILi64ELi64ELi128ELi4ES3_EELi8ELi4ELb1EEEvNS_16Flash_fwd_paramsE) ;  /* 0xffffb4001a007950 */ /* 0x000fec0003c3ffff */
.L_x_5017:
        /* <DEDUP_REMOVED lines=16> */
.L_x_7736:


//--------------------- .text._ZN5flash32flash_fwd_splitkv_combine_kernelI23Flash_fwd_kernel_traitsILi64ELi64ELi128ELi4ELb0ELb0EN7cutlass6half_tE19Flash_kernel_traitsILi64ELi64ELi128ELi4ES3_EELi8ELi3ELb1EEEvNS_16Flash_fwd_paramsE --------------------------
	.section	.text._ZN5flash32flash_fwd_splitkv_combine_kernelI23Flash_fwd_kernel_traitsILi64ELi64ELi128ELi4ELb0ELb0EN7cutlass6half_tE19Flash_kernel_traitsILi64ELi64ELi128ELi4ES3_EELi8ELi3ELb1EEEvNS_16Flash_fwd_paramsE,"ax",@progbits
	.sectioninfo	@"SHI_REGISTERS=54"
	.align	128
        .global         _ZN5flash32flash_fwd_splitkv_combine_kernelI23Flash_fwd_kernel_traitsILi64ELi64ELi128ELi4ELb0ELb0EN7cutlass6half_tE19Flash_kernel_traitsILi64ELi64ELi128ELi4ES3_EELi8ELi3ELb1EEEvNS_16Flash_fwd_paramsE
        .type           _ZN5flash32flash_fwd_splitkv_combine_kernelI23Flash_fwd_kernel_traitsILi64ELi64ELi128ELi4ELb0ELb0EN7cutlass6half_tE19Flash_kernel_traitsILi64ELi64ELi128ELi4ES3_EELi8ELi3ELb1EEEvNS_16Flash_fwd_paramsE,@function
        .size           _ZN5flash32flash_fwd_splitkv_combine_kernelI23Flash_fwd_kernel_traitsILi64ELi64ELi128ELi4ELb0ELb0EN7cutlass6half_tE19Flash_kernel_traitsILi64ELi64ELi128ELi4ES3_EELi8ELi3ELb1EEEvNS_16Flash_fwd_paramsE,(.L_x_7737 - _ZN5flash32flash_fwd_splitkv_combine_kernelI23Flash_fwd_kernel_traitsILi64ELi64ELi128ELi4ELb0ELb0EN7cutlass6half_tE19Flash_kernel_traitsILi64ELi64ELi128ELi4ES3_EELi8ELi3ELb1EEEvNS_16Flash_fwd_paramsE)
        .other          _ZN5flash32flash_fwd_splitkv_combine_kernelI23Flash_fwd_kernel_traitsILi64ELi64ELi128ELi4ELb0ELb0EN7cutlass6half_tE19Flash_kernel_traitsILi64ELi64ELi128ELi4ES3_EELi8ELi3ELb1EEEvNS_16Flash_fwd_paramsE,@"STO_CUDA_ENTRY STV_DEFAULT"
_ZN5flash32flash_fwd_splitkv_combine_kernelI23Flash_fwd_kernel_traitsILi64ELi64ELi128ELi4ELb0ELb0EN7cutlass6half_tE19Flash_kernel_traitsILi64ELi64ELi128ELi4ES3_EELi8ELi3ELb1EEEvNS_16Flash_fwd_paramsE:
.text._ZN5flash32flash_fwd_splitkv_combine_kernelI23Flash_fwd_kernel_traitsILi64ELi64ELi128ELi4ELb0ELb0EN7cutlass6half_tE19Flash_kernel_traitsILi64ELi64ELi128ELi4ES3_EELi8ELi3ELb1EEEvNS_16Flash_fwd_paramsE:
        /* <DEDUP_REMOVED lines=23> */
[----:B------:R-:W-:Y:S05]  /*0170*/  CALL.REL.NOINC `($__internal_33_$__cuda_sm20_div_s64) ;  /* 0x000044a000007944 */ /* 0x000fea0003c00000 */
[----:B------:R-:W-:Y:S01]  /*0180*/  MOV R24, R0 ;  /* 0x0000000000187202 */ /* 0x000fe20000000f00 */
[----:B------:R-:W-:Y:S05]  /*0190*/  BRA `(.L_x_5019) ;  /* 0x0000013000007947 */ /* 0x000fea0003800000 */
.L_x_5018:
        /* <DEDUP_REMOVED lines=19> */
.L_x_5019:
        /* <DEDUP_REMOVED lines=10> */
[----:B------:R-:W-:Y:S05]  /*0370*/  CALL.REL.NOINC `($__internal_33_$__cuda_sm20_div_s64) ;  /* 0x000042a000007944 */ /* 0x000fea0003c00000 */
[----:B------:R-:W-:Y:S02]  /*0380*/  MOV R12, R0 ;  /* 0x00000000000c7202 */ /* 0x000fe40000000f00 */
[----:B------:R-:W-:Y:S01]  /*0390*/  MOV R13, R25 ;  /* 0x00000019000d7202 */ /* 0x000fe20000000f00 */
[----:B------:R-:W-:Y:S05]  /*03a0*/  BRA `(.L_x_5022) ;  /* 0x0000013000007947 */ /* 0x000fea0003800000 */
.L_x_5021:
        /* <DEDUP_REMOVED lines=19> */
.L_x_5022:
[----:B------:R-:W-:Y:S05]  /*04e0*/  BSYNC B0 ;  /* 0x0000000000007941 */ /* 0x000fea0003800000 */
.L_x_5020:
        /* <DEDUP_REMOVED lines=44> */
.L_x_5024:
        /* <DEDUP_REMOVED lines=19> */
.L_x_5025:
[----:B------:R-:W-:Y:S05]  /*08e0*/  BSYNC B0 ;  /* 0x0000000000007941 */ /* 0x000fea0003800000 */
.L_x_5023:
        /* <DEDUP_REMOVED lines=71> */
[----:B------:R-:W-:Y:S05]  /*0d60*/  CALL.REL.NOINC `($__internal_33_$__cuda_sm20_div_s64) ;  /* 0x000038b000007944 */ /* 0x000fea0003c00000 */
[----:B------:R-:W-:Y:S02]  /*0d70*/  MOV R32, R0 ;  /* 0x0000000000207202 */ /* 0x000fe40000000f00 */
[----:B------:R-:W-:Y:S01]  /*0d80*/  MOV R33, R25 ;  /* 0x0000001900217202 */ /* 0x000fe20000000f00 */
[----:B------:R-:W-:Y:S05]  /*0d90*/  BRA `(.L_x_5028) ;  /* 0x0000013000007947 */ /* 0x000fea0003800000 */
.L_x_5027:
        /* <DEDUP_REMOVED lines=19> */
.L_x_5028:
[----:B------:R-:W-:Y:S05]  /*0ed0*/  BSYNC B0 ;  /* 0x0000000000007941 */ /* 0x000fea0003800000 */
.L_x_5026:
        /* <DEDUP_REMOVED lines=42> */
.L_x_5030:
        /* <DEDUP_REMOVED lines=19> */
.L_x_5031:
[----:B------:R-:W-:Y:S05]  /*12b0*/  BSYNC B0 ;  /* 0x0000000000007941 */ /* 0x000fea0003800000 */
.L_x_5029:
        /* <DEDUP_REMOVED lines=132> */
.L_x_5033:
[----:B------:R-:W-:Y:S05]  /*1b00*/  BSYNC B0 ;  /* 0x0000000000007941 */ /* 0x000fea0003800000 */
.L_x_5032:
        /* <DEDUP_REMOVED lines=85> */
.L_x_5038:
        /* <DEDUP_REMOVED lines=22> */
.L_x_5039:
[----:B------:R-:W-:Y:S05]  /*21c0*/  BSYNC B0 ;  /* 0x0000000000007941 */ /* 0x000fea0003800000 */
.L_x_5037:
        /* <DEDUP_REMOVED lines=8> */
[----:B------:R-:W-:Y:S05]  /*2250*/  CALL.REL.NOINC `($__internal_33_$__cuda_sm20_div_s64) ;  /* 0x000023c000007944 */ /* 0x000fea0003c00000 */
        /* <DEDUP_REMOVED lines=10> */
.L_x_5041:
        /* <DEDUP_REMOVED lines=22> */
.L_x_5042:
[----:B------:R-:W-:Y:S05]  /*2460*/  BSYNC B0 ;  /* 0x0000000000007941 */ /* 0x000fea0003800000 */
.L_x_5040:
        /* <DEDUP_REMOVED lines=11> */
[----:B------:R-:W-:Y:S05]  /*2520*/  CALL.REL.NOINC `($__internal_33_$__cuda_sm20_div_s64) ;  /* 0x000020f000007944 */ /* 0x000fea0003c00000 */
        /* <DEDUP_REMOVED lines=8> */
.L_x_5044:
        /* <DEDUP_REMOVED lines=22> */
.L_x_5045:
[----:B------:R-:W-:Y:S05]  /*2710*/  BSYNC B0 ;  /* 0x0000000000007941 */ /* 0x000fea0003800000 */
.L_x_5043:
        /* <DEDUP_REMOVED lines=50> */
.L_x_5047:
        /* <DEDUP_REMOVED lines=23> */
.L_x_5048:
[----:B------:R-:W-:Y:S05]  /*2bb0*/  BSYNC B0 ;  /* 0x0000000000007941 */ /* 0x000fea0003800000 */
.L_x_5046:
        /* <DEDUP_REMOVED lines=19> */
.L_x_5050:
        /* <DEDUP_REMOVED lines=22> */
.L_x_5051:
[----:B------:R-:W-:Y:S05]  /*2e50*/  BSYNC B0 ;  /* 0x0000000000007941 */ /* 0x000fea0003800000 */
.L_x_5049:
        /* <DEDUP_REMOVED lines=21> */
.L_x_5053:
        /* <DEDUP_REMOVED lines=23> */
.L_x_5054:
[----:B------:R-:W-:Y:S05]  /*3120*/  BSYNC B0 ;  /* 0x0000000000007941 */ /* 0x000fea0003800000 */
.L_x_5052:
        /* <DEDUP_REMOVED lines=38> */
.L_x_5056:
        /* <DEDUP_REMOVED lines=23> */
.L_x_5057:
[----:B------:R-:W-:Y:S05]  /*3500*/  BSYNC B0 ;  /* 0x0000000000007941 */ /* 0x000fea0003800000 */
.L_x_5055:
        /* <DEDUP_REMOVED lines=27> */
.L_x_5059:
        /* <DEDUP_REMOVED lines=23> */
.L_x_5060:
[----:B------:R-:W-:Y:S05]  /*3830*/  BSYNC B0 ;  /* 0x0000000000007941 */ /* 0x000fea0003800000 */
.L_x_5058:
        /* <DEDUP_REMOVED lines=20> */
.L_x_5036:
[----:B------:R-:W-:-:S04]  /*3980*/  LEA R2, P0, R34, c[0x0][0x200], 0x2 ;  /* 0x0000800022027a11 */ /* 0x000fc800078010ff */
[----:B------:R-:W-:-:S05]  /*3990*/  LEA.HI.X R3, R34, c[0x0][0x204], R35, 0x2, P0 ;  /* 0x0000810022037a11 */ /* 0x000fca00000f1423 */
[----:B------:R0:W-:Y:S04]  /*39a0*/  STG.E [R2.64], R28 ;  /* 0x0000001c02007986 */ /* 0x0001e8000c10190a */
.L_x_5035:
[----:B------:R-:W-:Y:S05]  /*39b0*/  BSYNC B1 ;  /* 0x0000000000017941 */ /* 0x000fea0003800000 */
.L_x_5034:
        /* <DEDUP_REMOVED lines=46> */
.L_x_5063:
        /* <DEDUP_REMOVED lines=37> */
.L_x_5062:
        /* <DEDUP_REMOVED lines=25> */
.L_x_5064:
[----:B------:R-:W-:-:S13]  /*4080*/  ISETP.LT.OR P4, PT, R13, c[0x0][0x314], P4 ;  /* 0x0000c5000d007a0c */ /* 0x000fda0002781670 */
[----:B------:R-:W-:Y:S05]  /*4090*/  @!P4 BRA `(.L_x_5061) ;  /* 0x000000a00000c947 */ /* 0x000fea0003800000 */
[----:B------:R-:W-:Y:S01]  /*40a0*/  ISETP.GE.AND P0, PT, R15, R14, PT ;  /* 0x0000000e0f00720c */ /* 0x000fe20003f06270 */
[----:B------:R-:W-:-:S12]  /*40b0*/  BSSY B0, `(.L_x_5065) ;  /* 0x0000003000007945 */ /* 0x000fd80003800000 */
[----:B------:R-:W-:Y:S05]  /*40c0*/  @P0 BRA `(.L_x_5066) ;  /* 0x0000001000000947 */ /* 0x000fea0003800000 */
[----:B------:R0:W5:Y:S02]  /*40d0*/  LDG.E.128 R8, [R22.64] ;  /* 0x0000000a16087981 */ /* 0x000164000c1e1d00 */
.L_x_5066:
[----:B------:R-:W-:Y:S05]  /*40e0*/  BSYNC B0 ;  /* 0x0000000000007941 */ /* 0x000fea0003800000 */
.L_x_5065:
[----:B------:R-:W1:Y:S02]  /*40f0*/  LDS R5, [R6] ;  /* 0x0000000006057984 */ /* 0x000e640000000800 */
[C---:B-1---5:R-:W-:Y:S02]  /*4100*/  FFMA.FTZ R4, R5.reuse, R8, R4 ;  /* 0x0000000805047223 */ /* 0x062fe40000010004 */
[C---:B------:R-:W-:Y:S02]  /*4110*/  FFMA.FTZ R3, R5.reuse, R9, R3 ;  /* 0x0000000905037223 */ /* 0x040fe40000010003 */
[C---:B------:R-:W-:Y:S02]  /*4120*/  FFMA.FTZ R2, R5.reuse, R10, R2 ;  /* 0x0000000a05027223 */ /* 0x040fe40000010002 */
[----:B------:R-:W-:Y:S02]  /*4130*/  FFMA.FTZ R0, R5, R11, R0 ;  /* 0x0000000b05007223 */ /* 0x000fe40000010000 */
.L_x_5061:
        /* <DEDUP_REMOVED lines=78> */
        .weak           $__internal_33_$__cuda_sm20_div_s64
        .type           $__internal_33_$__cuda_sm20_div_s64,@function
        .size           $__internal_33_$__cuda_sm20_div_s64,(.L_x_7737 - $__internal_33_$__cuda_sm20_div_s64)
$__internal_33_$__cuda_sm20_div_s64:
        /* <DEDUP_REMOVED lines=83> */
[----:B------:R-:W-:Y:S06]  /*4b50*/  RET.REL.NODEC R38 `(_ZN5flash32flash_fwd_splitkv_combine_kernelI23Flash_fwd_kernel_traitsILi64ELi64ELi128ELi4ELb0ELb0EN7cutlass6half_tE19Flash_kernel_traitsILi64ELi64ELi128ELi4ES3_EELi8ELi3ELb1EEEvNS_16Flash_fwd_paramsE) ;  /* 0xffffb4a026007950 */ /* 0x000fec0003c3ffff */
.L_x_5067:
        /* <DEDUP_REMOVED lines=10> */
.L_x_7737:


//--------------------- .text._ZN5flash32flash_fwd_splitkv_combine_kernelI23Flash_fwd_kernel_traitsILi64ELi64ELi128ELi4ELb0ELb0EN7cutlass6half_tE19Flash_kernel_traitsILi64ELi64ELi128ELi4ES3_EELi8ELi2ELb1EEEvNS_16Flash_fwd_paramsE --------------------------
	.section	.text._ZN5flash32flash_fwd_splitkv_combine_kernelI23Flash_fwd_kernel_traitsILi64ELi64ELi128ELi4ELb0ELb0EN7cutlass6half_tE19Flash_kernel_traitsILi64ELi64ELi128ELi4ES3_EELi8ELi2ELb1EEEvNS_16Flash_fwd_paramsE,"ax",@progbits
	.sectioninfo	@"SHI_REGISTERS=54"
	.align	128
        .global         _ZN5flash32flash_fwd_splitkv_combine_kernelI23Flash_fwd_kernel_traitsILi64ELi64ELi128ELi4ELb0ELb0EN7cutlass6half_tE19Flash_kernel_traitsILi64ELi64ELi128ELi4ES3_EELi8ELi2ELb1EEEvNS_16Flash_fwd_paramsE
        .type           _ZN5flash32flash_fwd_splitkv_combine_kernelI23Flash_fwd_kernel_traitsILi64ELi64ELi128ELi4ELb0ELb0EN7cutlass6half_tE19Flash_kernel_traitsILi64ELi64ELi128ELi4ES3_EELi8ELi2ELb1EEEvNS_16Flash_fwd_paramsE,@function
        .size           _ZN5flash32flash_fwd_splitkv_combine_kernelI23Flash_fwd_kernel_traitsILi64ELi64ELi128ELi4ELb0ELb0EN7cutlass6half_tE19Flash_kernel_traitsILi64ELi64ELi128ELi4ES3_EELi8ELi2ELb1EEEvNS_16Flash_fwd_paramsE,(.L_x_7738 - _ZN5flash32flash_fwd_splitkv_combine_kernelI23Flash_fwd_kernel_traitsILi64ELi64ELi128ELi4ELb0ELb0EN7cutlass6half_tE19Flash_kernel_traitsILi64ELi64ELi128ELi4ES3_EELi8ELi2ELb1EEEvNS_16Flash_fwd_paramsE)
        .other          _ZN5flash32flash_fwd_splitkv_combine_kernelI23Flash_fwd_kernel_traitsILi64ELi64ELi128ELi4ELb0ELb0EN7cutlass6half_tE19Flash_kernel_traitsILi64ELi64ELi128ELi4ES3_EELi8ELi2ELb1EEEvNS_16Flash_fwd_paramsE,@"STO_CUDA_ENTRY STV_DEFAULT"
_ZN5flash32flash_fwd_splitkv_combine_kernelI23Flash_fwd_kernel_traitsILi64ELi64ELi128ELi4ELb0ELb0EN7cutlass6half_tE19Flash_kernel_traitsILi64ELi64ELi128ELi4ES3_EELi8ELi2ELb1EEEvNS_16Flash_fwd_paramsE:
.text._ZN5flash32flash_fwd_splitkv_combine_kernelI23Flash_fwd_kernel_traitsILi64ELi64ELi128ELi4ELb0ELb0EN7cutlass6half_tE19Flash_kernel_traitsILi64ELi64ELi128ELi4ES3_EELi8ELi2ELb1EEEvNS_16Flash_fwd_paramsE:
        /* <DEDUP_REMOVED lines=23> */
[----:B------:R-:W-:Y:S05]  /*0170*/  CALL.REL.NOINC `($__internal_34_$__cuda_sm20_div_s64) ;  /* 0x0000448000007944 */ /* 0x000fea0003c00000 */
[----:B------:R-:W-:Y:S01]  /*0180*/  MOV R20, R0 ;  /* 0x0000000000147202 */ /* 0x000fe20000000f00 */
[----:B------:R-:W-:Y:S05]  /*0190*/  BRA `(.L_x_5069) ;  /* 0x0000013000007947 */ /* 0x000fea0003800000 */
.L_x_5068:
        /* <DEDUP_REMOVED lines=19> */
.L_x_5069:
        /* <DEDUP_REMOVED lines=10> */
[----:B------:R-:W-:Y:S05]  /*0370*/  CALL.REL.NOINC `($__internal_34_$__cuda_sm20_div_s64) ;  /* 0x0000428000007944 */ /* 0x000fea0003c00000 */
[----:B------:R-:W-:Y:S02]  /*0380*/  MOV R10, R0 ;  /* 0x00000000000a7202 */ /* 0x000fe40000000f00 */
[----:B------:R-:W-:Y:S01]  /*0390*/  MOV R11, R21 ;  /* 0x00000015000b7202 */ /* 0x000fe20000000f00 */
[----:B------:R-:W-:Y:S05]  /*03a0*/  BRA `(.L_x_5072) ;  /* 0x0000013000007947 */ /* 0x000fea0003800000 */
.L_x_5071:
        /* <DEDUP_REMOVED lines=19> */
.L_x_5072:
[----:B------:R-:W-:Y:S05]  /*04e0*/  BSYNC B0 ;  /* 0x0000000000007941 */ /* 0x000fea0003800000 */
.L_x_5070:
        /* <DEDUP_REMOVED lines=43> */
.L_x_5074:
        /* <DEDUP_REMOVED lines=19> */
.L_x_5075:
[----:B------:R-:W-:Y:S05]  /*08d0*/  BSYNC B0 ;  /* 0x0000000000007941 */ /* 0x000fea0003800000 */
.L_x_5073:
        /* <DEDUP_REMOVED lines=71> */
[----:B------:R-:W-:Y:S05]  /*0d50*/  CALL.REL.NOINC `($__internal_34_$__cuda_sm20_div_s64) ;  /* 0x000038a000007944 */ /* 0x000fea0003c00000 */
[----:B------:R-:W-:Y:S02]  /*0d60*/  MOV R38, R0 ;  /* 0x0000000000267202 */ /* 0x000fe40000000f00 */
[----:B------:R-:W-:Y:S01]  /*0d70*/  MOV R39, R21 ;  /* 0x0000001500277202 */ /* 0x000fe20000000f00 */
[----:B------:R-:W-:Y:S05]  /*0d80*/  BRA `(.L_x_5078) ;  /* 0x0000013000007947 */ /* 0x000fea0003800000 */
.L_x_5077:
        /* <DEDUP_REMOVED lines=19> */
.L_x_5078:
[----:B------:R-:W-:Y:S05]  /*0ec0*/  BSYNC B0 ;  /* 0x0000000000007941 */ /* 0x000fea0003800000 */
.L_x_5076:
        /* <DEDUP_REMOVED lines=40> */
[----:B------:R-:W-:Y:S02]  /*1150*/  MOV R22, R0 ;  /* 0x0000000000167202 */ /* 0x000fe40000000f00 */
[----:B------:R-:W-:Y:S01]  /*1160*/  MOV R23, R21 ;  /* 0x0000001500177202 */ /* 0x000fe20000000f00 */
[----:B------:R-:W-:Y:S05]  /*1170*/  BRA `(.L_x_5081) ;  /* 0x0000013000007947 */ /* 0x000fea0003800000 */
.L_x_5080:
        /* <DEDUP_REMOVED lines=19> */
.L_x_5081:
[----:B------:R-:W-:Y:S05]  /*12b0*/  BSYNC B0 ;  /* 0x0000000000007941 */ /* 0x000fea0003800000 */
.L_x_5079:
        /* <DEDUP_REMOVED lines=131> */
.L_x_5083:
[----:B------:R-:W-:Y:S05]  /*1af0*/  BSYNC B0 ;  /* 0x0000000000007941 */ /* 0x000fea0003800000 */
.L_x_5082:
        /* <DEDUP_REMOVED lines=85> */
.L_x_5088:
        /* <DEDUP_REMOVED lines=23> */
.L_x_5089:
[----:B------:R-:W-:Y:S05]  /*21c0*/  BSYNC B0 ;  /* 0x0000000000007941 */ /* 0x000fea0003800000 */
.L_x_5087:
        /* <DEDUP_REMOVED lines=8> */
[----:B------:R-:W-:Y:S05]  /*2250*/  CALL.REL.NOINC `($__internal_34_$__cuda_sm20_div_s64) ;  /* 0x000023a000007944 */ /* 0x000fea0003c00000 */
        /* <DEDUP_REMOVED lines=10> */
.L_x_5091:
        /* <DEDUP_REMOVED lines=22> */
.L_x_5092:
[----:B------:R-:W-:Y:S05]  /*2460*/  BSYNC B0 ;  /* 0x0000000000007941 */ /* 0x000fea0003800000 */
.L_x_5090:
        /* <DEDUP_REMOVED lines=12> */
[----:B------:R-:W-:Y:S05]  /*2530*/  CALL.REL.NOINC `($__internal_34_$__cuda_sm20_div_s64) ;  /* 0x000020c000007944 */ /* 0x000fea0003c00000 */
        /* <DEDUP_REMOVED lines=12> */
.L_x_5094:
        /* <DEDUP_REMOVED lines=22> */
.L_x_5095:
[----:B------:R-:W-:Y:S05]  /*2760*/  BSYNC B0 ;  /* 0x0000000000007941 */ /* 0x000fea0003800000 */
.L_x_5093:
        /* <DEDUP_REMOVED lines=33> */
[----:B------:R-:W-:Y:S05]  /*2980*/  CALL.REL.NOINC `($__internal_34_$__cuda_sm20_div_s64) ;  /* 0x00001c7000007944 */ /* 0x000fea0003c00000 */
        /* <DEDUP_REMOVED lines=11> */
.L_x_5097:
        /* <DEDUP_REMOVED lines=23> */
.L_x_5098:
[----:B------:R-:W-:Y:S05]  /*2bb0*/  BSYNC B0 ;  /* 0x0000000000007941 */ /* 0x000fea0003800000 */
.L_x_5096:
        /* <DEDUP_REMOVED lines=19> */
.L_x_5100:
        /* <DEDUP_REMOVED lines=22> */
.L_x_5101:
[----:B------:R-:W-:Y:S05]  /*2e50*/  BSYNC B0 ;  /* 0x0000000000007941 */ /* 0x000fea0003800000 */
.L_x_5099:
        /* <DEDUP_REMOVED lines=22> */
.L_x_5103:
        /* <DEDUP_REMOVED lines=23> */
.L_x_5104:
[----:B------:R-:W-:Y:S05]  /*3130*/  BSYNC B0 ;  /* 0x0000000000007941 */ /* 0x000fea0003800000 */
.L_x_5102:
        /* <DEDUP_REMOVED lines=38> */
.L_x_5106:
        /* <DEDUP_REMOVED lines=23> */
.L_x_5107:
[----:B------:R-:W-:Y:S05]  /*3510*/  BSYNC B0 ;  /* 0x0000000000007941 */ /* 0x000fea0003800000 */
.L_x_5105:
        /* <DEDUP_REMOVED lines=27> */
.L_x_5109:
        /* <DEDUP_REMOVED lines=23> */
.L_x_5110:
[----:B------:R-:W-:Y:S05]  /*3840*/  BSYNC B0 ;  /* 0x0000000000007941 */ /* 0x000fea0003800000 */
.L_x_5108:
        /* <DEDUP_REMOVED lines=20> */
.L_x_5086:
[----:B------:R-:W-:-:S04]  /*3990*/  LEA R2, P0, R32, c[0x0][0x200], 0x2 ;  /* 0x0000800020027a11 */ /* 0x000fc800078010ff */
[----:B------:R-:W-:-:S05]  /*39a0*/  LEA.HI.X R3, R32, c[0x0][0x204], R33, 0x2, P0 ;  /* 0x0000810020037a11 */ /* 0x000fca00000f1421 */
[----:B------:R0:W-:Y:S04]  /*39b0*/  STG.E [R2.64], R28 ;  /* 0x0000001c02007986 */ /* 0x0001e8000c101908 */
.L_x_5085:
[----:B------:R-:W-:Y:S05]  /*39c0*/  BSYNC B1 ;  /* 0x0000000000017941 */ /* 0x000fea0003800000 */
.L_x_5084:
        /* <DEDUP_REMOVED lines=45> */
.L_x_5113:
        /* <DEDUP_REMOVED lines=37> */
.L_x_5112:
        /* <DEDUP_REMOVED lines=25> */
.L_x_5114:
[----:B------:R-:W-:-:S13]  /*4080*/  ISETP.LT.OR P4, PT, R14, c[0x0][0x314], P4 ;  /* 0x0000c5000e007a0c */ /* 0x000fda0002781670 */
[----:B------:R-:W-:Y:S05]  /*4090*/  @!P4 BRA `(.L_x_5111) ;  /* 0x000000a00000c947 */ /* 0x000fea0003800000 */
[----:B------:R-:W-:Y:S01]  /*40a0*/  ISETP.GE.AND P0, PT, R16, R15, PT ;  /* 0x0000000f1000720c */ /* 0x000fe20003f06270 */
[----:B------:R-:W-:-:S12]  /*40b0*/  BSSY B0, `(.L_x_5115) ;  /* 0x0000003000007945 */ /* 0x000fd80003800000 */
[----:B------:R-:W-:Y:S05]  /*40c0*/  @P0 BRA `(.L_x_5116) ;  /* 0x0000001000000947 */ /* 0x000fea0003800000 */
[----:B------:R0:W5:Y:S02]  /*40d0*/  LDG.E.128 R8, [R24.64] ;  /* 0x0000000818087981 */ /* 0x000164000c1e1d00 */
.L_x_5116:
[----:B------:R-:W-:Y:S05]  /*40e0*/  BSYNC B0 ;  /* 0x0000000000007941 */ /* 0x000fea0003800000 */
.L_x_5115:
[----:B------:R-:W1:Y:S02]  /*40f0*/  LDS R5, [R6] ;  /* 0x0000000006057984 */ /* 0x000e640000000800 */
[C---:B-1---5:R-:W-:Y:S02]  /*4100*/  FFMA.FTZ R4, R5.reuse, R8, R4 ;  /* 0x0000000805047223 */ /* 0x062fe40000010004 */
[C---:B------:R-:W-:Y:S02]  /*4110*/  FFMA.FTZ R3, R5.reuse, R9, R3 ;  /* 0x0000000905037223 */ /* 0x040fe40000010003 */
[C---:B------:R-:W-:Y:S02]  /*4120*/  FFMA.FTZ R2, R5.reuse, R10, R2 ;  /* 0x0000000a05027223 */ /* 0x040fe40000010002 */
[----:B------:R-:W-:Y:S02]  /*4130*/  FFMA.FTZ R0, R5, R11, R0 ;  /* 0x0000000b05007223 */ /* 0x000fe40000010000 */
.L_x_5111:
        /* <DEDUP_REMOVED lines=76> */
        .weak           $__internal_34_$__cuda_sm20_div_s64
        .type           $__internal_34_$__cuda_sm20_div_s64,@function
        .size           $__internal_34_$__cuda_sm20_div_s64,(.L_x_7738 - $__internal_34_$__cuda_sm20_div_s64)
$__internal_34_$__cuda_sm20_div_s64:
        /* <DEDUP_REMOVED lines=83> */
[----:B------:R-:W-:Y:S06]  /*4b30*/  RET.REL.NODEC R40 `(_ZN5flash32flash_fwd_splitkv_combine_kernelI23Flash_fwd_kernel_traitsILi64ELi64ELi128ELi4ELb0ELb0EN7cutlass6half_tE19Flash_kernel_traitsILi64ELi64ELi128ELi4ES3_EELi8ELi2ELb1EEEvNS_16Flash_fwd_paramsE) ;  /* 0xffffb4c028007950 */ /* 0x000fec0003c3ffff */
.L_x_5117:
        /* <DEDUP_REMOVED lines=12> */
.L_x_7738:


//--------------------- .text._ZN5flash32flash_fwd_splitkv_combine_kernelI23Flash_fwd_kernel_traitsILi64ELi64ELi128ELi4ELb0ELb0EN7cutlass6half_tE19Flash_kernel_traitsILi64ELi64ELi128ELi4ES3_EELi8ELi1ELb1EEEvNS_16Flash_fwd_paramsE --------------------------
	.section	.text._ZN5flash32flash_fwd_splitkv_combine_kernelI23Flash_fwd_kernel_traitsILi64ELi64ELi128ELi4ELb0ELb0EN7cutlass6half_tE19Flash_kernel_traitsILi64ELi64ELi128ELi4ES3_EELi8ELi1ELb1EEEvNS_16Flash_fwd_paramsE,"ax",@progbits
	.sectioninfo	@"SHI_REGISTERS=54"
	.align	128
        .global         _ZN5flash32flash_fwd_splitkv_combine_kernelI23Flash_fwd_kernel_traitsILi64ELi64ELi128ELi4ELb0ELb0EN7cutlass6half_tE19Flash_kernel_traitsILi64ELi64ELi128ELi4ES3_EELi8ELi1ELb1EEEvNS_16Flash_fwd_paramsE
        .type           _ZN5flash32flash_fwd_splitkv_combine_kernelI23Flash_fwd_kernel_traitsILi64ELi64ELi128ELi4ELb0ELb0EN7cutlass6half_tE19Flash_kernel_traitsILi64ELi64ELi128ELi4ES3_EELi8ELi1ELb1EEEvNS_16Flash_fwd_paramsE,@function
        .size           _ZN5flash32flash_fwd_splitkv_combine_kernelI23Flash_fwd_kernel_traitsILi64ELi64ELi128ELi4ELb0ELb0EN7cutlass6half_tE19Flash_kernel_traitsILi64ELi64ELi128ELi4ES3_EELi8ELi1ELb1EEEvNS_16Flash_fwd_paramsE,(.L_x_7739 - _ZN5flash32flash_fwd_splitkv_combine_kernelI23Flash_fwd_kernel_traitsILi64ELi64ELi128ELi4ELb0ELb0EN7cutlass6half_tE19Flash_kernel_traitsILi64ELi64ELi128ELi4ES3_EELi8ELi1ELb1EEEvNS_16Flash_fwd_paramsE)
        .other          _ZN5flash32flash_fwd_splitkv_combine_kernelI23Flash_fwd_kernel_traitsILi64ELi64ELi128ELi4ELb0ELb0EN7cutlass6half_tE19Flash_kernel_traitsILi64ELi64ELi128ELi4ES3_EELi8ELi1ELb1EEEvNS_16Flash_fwd_paramsE,@"STO_CUDA_ENTRY STV_DEFAULT"
_ZN5flash32flash_fwd_splitkv_combine_kernelI23Flash_fwd_kernel_traitsILi64ELi64ELi128ELi4ELb0ELb0EN7cutlass6half_tE19Flash_kernel_traitsILi64ELi64ELi128ELi4ES3_EELi8ELi1ELb1EEEvNS_16Flash_fwd_paramsE:
.text._ZN5flash32flash_fwd_splitkv_combine_kernelI23Flash_fwd_kernel_traitsILi64ELi64ELi128ELi4ELb0ELb0EN7cutlass6half_tE19Flash_kernel_traitsILi64ELi64ELi128ELi4ES3_EELi8ELi1ELb1EEEvNS_16Flash_fwd_paramsE:
        /* <DEDUP_REMOVED lines=23> */
[----:B------:R-:W-:Y:S05]  /*0170*/  CALL.REL.NOINC `($__internal_35_$__cuda_sm20_div_s64) ;  /* 0x0000458000007944 */ /* 0x000fea0003c00000 */
[----:B------:R-:W-:Y:S02]  /*0180*/  MOV R8, R0 ;  /* 0x0000000000087202 */ /* 0x000fe40000000f00 */
[----:B------:R-:W-:Y:S01]  /*0190*/  MOV R9, R23 ;  /* 0x0000001700097202 */ /* 0x000fe20000000f00 */
[----:B------:R-:W-:Y:S05]  /*01a0*/  BRA `(.L_x_5119) ;  /* 0x0000013000007947 */ /* 0x000fea0003800000 */
.L_x_5118:
        /* <DEDUP_REMOVED lines=19> */
.L_x_5119:
        /* <DEDUP_REMOVED lines=17> */
.L_x_5121:
        /* <DEDUP_REMOVED lines=19> */
.L_x_5122:
[----:B------:R-:W-:Y:S05]  /*0520*/  BSYNC B0 ;  /* 0x0000000000007941 */ /* 0x000fea0003800000 */
.L_x_5120:
        /* <DEDUP_REMOVED lines=45> */
.L_x_5124:
        /* <DEDUP_REMOVED lines=19> */
.L_x_5125:
[----:B------:R-:W-:Y:S05]  /*0930*/  BSYNC B0 ;  /* 0x0000000000007941 */ /* 0x000fea0003800000 */
.L_x_5123:
        /* <DEDUP_REMOVED lines=78> */
.L_x_5127:
        /* <DEDUP_REMOVED lines=19> */
.L_x_5128:
[----:B------:R-:W-:Y:S05]  /*0f50*/  BSYNC B0 ;  /* 0x0000000000007941 */ /* 0x000fea0003800000 */
.L_x_5126:
        /* <DEDUP_REMOVED lines=43> */
.L_x_5130:
        /* <DEDUP_REMOVED lines=19> */
.L_x_5131:
[----:B------:R-:W-:Y:S05]  /*1340*/  BSYNC B0 ;  /* 0x0000000000007941 */ /* 0x000fea0003800000 */
.L_x_5129:
        /* <DEDUP_REMOVED lines=133> */
.L_x_5133:
[----:B------:R-:W-:Y:S05]  /*1ba0*/  BSYNC B0 ;  /* 0x0000000000007941 */ /* 0x000fea0003800000 */
.L_x_5132:
        /* <DEDUP_REMOVED lines=73> */
[----:B------:R-:W-:Y:S05]  /*2040*/  CALL.REL.NOINC `($__internal_35_$__cuda_sm20_div_s64) ;  /* 0x000026b000007944 */ /* 0x000fea0003c00000 */
        /* <DEDUP_REMOVED lines=10> */
.L_x_5138:
        /* <DEDUP_REMOVED lines=23> */
.L_x_5139:
[----:B------:R-:W-:Y:S05]  /*2260*/  BSYNC B0 ;  /* 0x0000000000007941 */ /* 0x000fea0003800000 */
.L_x_5137:
        /* <DEDUP_REMOVED lines=22> */
.L_x_5141:
        /* <DEDUP_REMOVED lines=22> */
.L_x_5142:
[----:B------:R-:W-:Y:S05]  /*2530*/  BSYNC B0 ;  /* 0x0000000000007941 */ /* 0x000fea0003800000 */
.L_x_5140:
        /* <DEDUP_REMOVED lines=22> */
.L_x_5144:
        /* <DEDUP_REMOVED lines=22> */
.L_x_5145:
[----:B------:R-:W-:Y:S05]  /*2800*/  BSYNC B0 ;  /* 0x0000000000007941 */ /* 0x000fea0003800000 */
.L_x_5143:
        /* <DEDUP_REMOVED lines=33> */
[----:B------:R-:W-:Y:S05]  /*2a20*/  CALL.REL.NOINC `($__internal_35_$__cuda_sm20_div_s64) ;  /* 0x00001cd000007944 */ /* 0x000fea0003c00000 */
        /* <DEDUP_REMOVED lines=11> */
.L_x_5147:
        /* <DEDUP_REMOVED lines=23> */
.L_x_5148:
[----:B------:R-:W-:Y:S05]  /*2c50*/  BSYNC B0 ;  /* 0x0000000000007941 */ /* 0x000fea0003800000 */
.L_x_5146:
        /* <DEDUP_REMOVED lines=20> */
.L_x_5150:
        /* <DEDUP_REMOVED lines=23> */
.L_x_5151:
[----:B------:R-:W-:Y:S05]  /*2f10*/  BSYNC B0 ;  /* 0x0000000000007941 */ /* 0x000fea0003800000 */
.L_x_5149:
        /* <DEDUP_REMOVED lines=19> */
.L_x_5153:
        /* <DEDUP_REMOVED lines=23> */
.L_x_5154:
[----:B------:R-:W-:Y:S05]  /*31c0*/  BSYNC B0 ;  /* 0x0000000000007941 */ /* 0x000fea0003800000 */
.L_x_5152:
        /* <DEDUP_REMOVED lines=25> */
[----:B------:R-:W-:Y:S05]  /*3360*/  CALL.REL.NOINC `($__internal_35_$__cuda_sm20_div_s64) ;  /* 0x0000139000007944 */ /* 0x000fea0003c00000 */
        /* <DEDUP_REMOVED lines=12> */
.L_x_5156:
        /* <DEDUP_REMOVED lines=23> */
.L_x_5157:
[----:B------:R-:W-:Y:S05]  /*35a0*/  BSYNC B0 ;  /* 0x0000000000007941 */ /* 0x000fea0003800000 */
.L_x_5155:
        /* <DEDUP_REMOVED lines=28> */
.L_x_5159:
        /* <DEDUP_REMOVED lines=23> */
.L_x_5160:
[----:B------:R-:W-:Y:S05]  /*38e0*/  BSYNC B0 ;  /* 0x0000000000007941 */ /* 0x000fea0003800000 */
.L_x_5158:
        /* <DEDUP_REMOVED lines=20> */
.L_x_5136:
[----:B------:R-:W-:-:S04]  /*3a30*/  LEA R2, P0, R38, c[0x0][0x200], 0x2 ;  /* 0x0000800026027a11 */ /* 0x000fc800078010ff */
[----:B------:R-:W-:-:S05]  /*3a40*/  LEA.HI.X R3, R38, c[0x0][0x204], R39, 0x2, P0 ;  /* 0x0000810026037a11 */ /* 0x000fca00000f1427 */
[----:B------:R0:W-:Y:S04]  /*3a50*/  STG.E [R2.64], R29 ;  /* 0x0000001d02007986 */ /* 0x0001e8000c101908 */
.L_x_5135:
[----:B------:R-:W-:Y:S05]  /*3a60*/  BSYNC B1 ;  /* 0x0000000000017941 */ /* 0x000fea0003800000 */
.L_x_5134:
        /* <DEDUP_REMOVED lines=46> */
.L_x_5163:
        /* <DEDUP_REMOVED lines=39> */
.L_x_5162:
        /* <DEDUP_REMOVED lines=27> */
.L_x_5164:
        /* <DEDUP_REMOVED lines=8> */
.L_x_5166:
[----:B------:R-:W-:Y:S05]  /*41f0*/  BSYNC B0 ;  /* 0x0000000000007941 */ /* 0x000fea0003800000 */
.L_x_5165:
[----:B------:R-:W1:Y:S02]  /*4200*/  LDS R6, [R6] ;  /* 0x0000000006067984 */ /* 0x000e640000000800 */
[C---:B-1---5:R-:W-:Y:S02]  /*4210*/  FFMA.FTZ R4, R6.reuse, R8, R4 ;  /* 0x0000000806047223 */ /* 0x062fe40000010004 */
[C---:B------:R-:W-:Y:S02]  /*4220*/  FFMA.FTZ R3, R6.reuse, R9, R3 ;  /* 0x0000000906037223 */ /* 0x040fe40000010003 */
[C---:B------:R-:W-:Y:S02]  /*4230*/  FFMA.FTZ R2, R6.reuse, R10, R2 ;  /* 0x0000000a06027223 */ /* 0x040fe40000010002 */
[----:B------:R-:W-:Y:S02]  /*4240*/  FFMA.FTZ R0, R6, R11, R0 ;  /* 0x0000000b06007223 */ /* 0x000fe40000010000 */
.L_x_5161:
        /* <DEDUP_REMOVED lines=75> */
        .weak           $__internal_35_$__cuda_sm20_div_s64
        .type           $__internal_35_$__cuda_sm20_div_s64,@function
        .size           $__internal_35_$__cuda_sm20_div_s64,(.L_x_7739 - $__internal_35_$__cuda_sm20_div_s64)
$__internal_35_$__cuda_sm20_div_s64:
        /* <DEDUP_REMOVED lines=83> */
[----:B------:R-:W-:Y:S06]  /*4c30*/  RET.REL.NODEC R20 `(_ZN5flash32flash_fwd_splitkv_combine_kernelI23Flash_fwd_kernel_traitsILi64ELi64ELi128ELi4ELb0ELb0EN7cutlass6half_tE19Flash_kernel_traitsILi64ELi64ELi128ELi4ES3_EELi8ELi1ELb1EEEvNS_16Flash_fwd_paramsE) ;  /* 0xffffb3c014007950 */ /* 0x000fec0003c3ffff */
.L_x_5167:
        /* <DEDUP_REMOVED lines=12> */
.L_x_7739:


//--------------------- .text._ZN5flash24flash_fwd_splitkv_kernelI23Flash_fwd_kernel_traitsILi64ELi64ELi128ELi4ELb0ELb0EN7cutlass6half_tE19Flash_kernel_traitsILi64ELi64ELi128ELi4ES3_EELb1ELb0ELb0ELb0ELb0ELb0ELb0ELb0EEEvNS_16Flash_fwd_paramsE --------------------------
	.section	.text._ZN5flash24flash_fwd_splitkv_kernelI23Flash_fwd_kernel_traitsILi64ELi64ELi128ELi4ELb0ELb0EN7cutlass6half_tE19Flash_kernel_traitsILi64ELi64ELi128ELi4ES3_EELb1ELb0ELb0ELb0ELb0ELb0ELb0ELb0EEEvNS_16Flash_fwd_paramsE,"ax",@progbits
	.sectioninfo	@"SHI_REGISTERS=220"
	.align	128
        .global         _ZN5flash24flash_fwd_splitkv_kernelI23Flash_fwd_kernel_traitsILi64ELi64ELi128ELi4ELb0ELb0EN7cutlass6half_tE19Flash_kernel_traitsILi64ELi64ELi128ELi4ES3_EELb1ELb0ELb0ELb0ELb0ELb0ELb0ELb0EEEvNS_16Flash_fwd_paramsE
        .type           _ZN5flash24flash_fwd_splitkv_kernelI23Flash_fwd_kernel_traitsILi64ELi64ELi128ELi4ELb0ELb0EN7cutlass6half_tE19Flash_kernel_traitsILi64ELi64ELi128ELi4ES3_EELb1ELb0ELb0ELb0ELb0ELb0ELb0ELb0EEEvNS_16Flash_fwd_paramsE,@function
        .size           _ZN5flash24flash_fwd_splitkv_kernelI23Flash_fwd_kernel_traitsILi64ELi64ELi128ELi4ELb0ELb0EN7cutlass6half_tE19Flash_kernel_traitsILi64ELi64ELi128ELi4ES3_EELb1ELb0ELb0ELb0ELb0ELb0ELb0ELb0EEEvNS_16Flash_fwd_paramsE,(.L_x_7796 - _ZN5flash24flash_fwd_splitkv_kernelI23Flash_fwd_kernel_traitsILi64ELi64ELi128ELi4ELb0ELb0EN7cutlass6half_tE19Flash_kernel_traitsILi64ELi64ELi128ELi4ES3_EELb1ELb0ELb0ELb0ELb0ELb0ELb0ELb0EEEvNS_16Flash_fwd_paramsE)
        .other          _ZN5flash24flash_fwd_splitkv_kernelI23Flash_fwd_kernel_traitsILi64ELi64ELi128ELi4ELb0ELb0EN7cutlass6half_tE19Flash_kernel_traitsILi64ELi64ELi128ELi4ES3_EELb1ELb0ELb0ELb0ELb0ELb0ELb0ELb0EEEvNS_16Flash_fwd_paramsE,@"STO_CUDA_ENTRY STV_DEFAULT"
_ZN5flash24flash_fwd_splitkv_kernelI23Flash_fwd_kernel_traitsILi64ELi64ELi128ELi4ELb0ELb0EN7cutlass6half_tE19Flash_kernel_traitsILi64ELi64ELi128ELi4ES3_EELb1ELb0ELb0ELb0ELb0ELb0ELb0ELb0EEEvNS_16Flash_fwd_paramsE:
.text._ZN5flash24flash_fwd_splitkv_kernelI23Flash_fwd_kernel_traitsILi64ELi64ELi128ELi4ELb0ELb0EN7cutlass6half_tE19Flash_kernel_traitsILi64ELi64ELi128ELi4ES3_EELb1ELb0ELb0ELb0ELb0ELb0ELb0ELb0EEEvNS_16Flash_fwd_paramsE:
        /* <DEDUP_REMOVED lines=10> */
[----:B------:R-:W-:-:S04]  /*00a0*/  ISETP.NE.U32.AND P0, PT, RZ, c[0x0][0x250], PT ;  /* 0x00009400ff007a0c */ /* 0x000fc80003f05070 */
[----:B------:R-:W-:Y:S02]  /*00b0*/  ISETP.NE.AND.EX P0, PT, RZ, c[0x0][0x254], PT, P0 ;  /* 0x00009500ff007a0c */ /* 0x000fe40003f05300 */
[----:B-1----:R-:W-:Y:S01]  /*00c0*/  ISETP.NE.AND P3, PT, R0, RZ, PT ;  /* 0x000000ff0000720c */ /* 0x002fe20003f65270 */
[----:B--2---:R-:W-:-:S03]  /*00d0*/  IMAD.WIDE R12, R2, R179, c[0x0][0x240] ;  /* 0x00009000020c7625 */ /* 0x004fc600078e02b3 */
[----:B------:R-:W-:Y:S01]  /*00e0*/  ISETP.EQ.OR.EX P1, PT, RZ, c[0x0][0x24c], !P3, P1 ;  /* 0x00009300ff007a0c */ /* 0x000fe20005f22710 */
[CC--:B------:R-:W-:Y:S01]  /*00f0*/  IMAD.WIDE R6, R2.reuse, R179.reuse, c[0x0][0x248] ;  /* 0x0000920002067625 */ /* 0x0c0fe200078e02b3 */
[----:B------:R-:W2:Y:S04]  /*0100*/  @P2 LDG.E R174, [R12.64] ;  /* 0x000000060cae2981 */ /* 0x000ea8000c1e1900 */
[----:B------:R-:W2:Y:S01]  /*0110*/  @P2 LDG.E R3, [R12.64+0x4] ;  /* 0x000004060c032981 */ /* 0x000ea2000c1e1900 */
[----:B------:R-:W-:Y:S02]  /*0120*/  IMAD.MOV.U32 R10, RZ, RZ, RZ ;  /* 0x000000ffff0a7224 */ /* 0x000fe400078e00ff */
[----:B------:R-:W-:-:S04]  /*0130*/  @P0 IMAD.WIDE R8, R2, R179, c[0x0][0x250] ;  /* 0x0000940002080625 */ /* 0x000fc800078e02b3 */
[----:B------:R1:W5:Y:S04]  /*0140*/  @!P1 LDG.E R21, [R6.64] ;  /* 0x0000000606159981 */ /* 0x000368000c1e1900 */
[----:B------:R1:W5:Y:S01]  /*0150*/  @P0 LDG.E R10, [R8.64] ;  /* 0x00000006080a0981 */ /* 0x000362000c1e1900 */
[----:B------:R-:W-:-:S03]  /*0160*/  ISETP.NE.U32.AND P0, PT, RZ, c[0x0][0x248], PT ;  /* 0x00009200ff007a0c */ /* 0x000fc60003f05070 */
[----:B------:R-:W3:Y:S04]  /*0170*/  S2R R15, SR_CTAID.X ;  /* 0x00000000000f7919 */ /* 0x000ee80000002500 */
[----:B------:R-:W4:Y:S01]  /*0180*/  S2R R4, SR_CTAID.Z ;  /* 0x0000000000047919 */ /* 0x000f220000002700 */
[----:B------:R-:W-:Y:S01]  /*0190*/  ISETP.NE.AND.EX P0, PT, RZ, c[0x0][0x24c], PT, P0 ;  /* 0x00009300ff007a0c */ /* 0x000fe20003f05300 */
[----:B--2---:R-:W-:Y:S02]  /*01a0*/  @P2 IMAD.IADD R178, R3, 0x1, -R174 ;  /* 0x0000000103b22824 */ /* 0x004fe400078e0aae */
[----:B------:R-:W-:-:S10]  /*01b0*/  @!P2 IMAD.MOV.U32 R178, RZ, RZ, c[0x0][0x214] ;  /* 0x00008500ffb2a624 */ /* 0x000fd400078e00ff */
[----:B------:R-:W-:Y:S05]  /*01c0*/  @!P0 BRA `(.L_x_5168) ;  /* 0x0000004000008947 */ /* 0x000fea0003800000 */
[----:B-1-34-:R-:W2:Y:S02]  /*01d0*/  @P3 LDG.E R0, [R6.64+0x4] ;  /* 0x0000040606003981 */ /* 0x01aea4000c1e1900 */
[----:B--2--5:R-:W-:-:S06]  /*01e0*/  @P3 IADD3 R0, R0, -R21, RZ ;  /* 0x8000001500003210 */ /* 0x024fcc0007ffe0ff */
[----:B------:R1:W5:Y:S01]  /*01f0*/  @!P3 LDG.E R0, [R6.64] ;  /* 0x000000060600b981 */ /* 0x000362000c1e1900 */
[----:B------:R-:W-:Y:S05]  /*0200*/  BRA `(.L_x_5169) ;  /* 0x0000001000007947 */ /* 0x000fea0003800000 */
.L_x_5168:
[----:B-1-34-:R-:W-:Y:S02]  /*0210*/  MOV R0, c[0x0][0x218] ;  /* 0x0000860000007a02 */ /* 0x01afe40000000f00 */
.L_x_5169:
[----:B------:R-:W-:-:S04]  /*0220*/  ISETP.NE.U32.AND P2, PT, RZ, c[0x0][0x258], PT ;  /* 0x00009600ff007a0c */ /* 0x000fc80003f45070 */
[----:B------:R-:W-:-:S13]  /*0230*/  ISETP.NE.AND.EX P2, PT, RZ, c[0x0][0x25c], PT, P2 ;  /* 0x00009700ff007a0c */ /* 0x000fda0003f45320 */
[----:B------:R-:W-:-:S05]  /*0240*/  @P2 IMAD.WIDE R8, R2, R179, c[0x0][0x258] ;  /* 0x0000960002082625 */ /* 0x000fca00078e02b3 */
[----:B-1----:R-:W2:Y:S01]  /*0250*/  @P2 LDG.E R7, [R8.64] ;  /* 0x0000000608072981 */ /* 0x002ea2000c1e1900 */
        /* <DEDUP_REMOVED lines=34> */
[----:B------:R-:W-:-:S02]  /*0480*/  IMAD R10, R3, c[0x0][0x1e8], RZ ;  /* 0x00007a00030a7a24 */ /* 0x000fc400078e02ff */
[----:B------:R-:W-:Y:S02]  /*0490*/  IMAD.IADD R11, R11, 0x1, -R6 ;  /* 0x000000010b0b7824 */ /* 0x000fe400078e0a06 */
[----:B------:R-:W-:Y:S01]  /*04a0*/  @!P0 SHF.R.S32.HI R5, RZ, 0x1f, R2 ;  /* 0x0000001fff058819 */ /* 0x000fe20000011402 */
[----:B------:R-:W-:-:S04]  /*04b0*/  @!P0 IMAD.WIDE.U32 R12, R2, c[0x0][0x1e0], RZ ;  /* 0x00007800020c8a25 */ /* 0x000fc800078e00ff */
[----:B------:R-:W-:Y:S02]  /*04c0*/  IMAD.SHL.U32 R6, R11, 0x8, RZ ;  /* 0x000000080b067824 */ /* 0x000fe400078e00ff */
[----:B------:R-:W-:Y:S02]  /*04d0*/  @!P0 IMAD R5, R5, c[0x0][0x1e0], RZ ;  /* 0x0000780005058a24 */ /* 0x000fe400078e02ff */
[----:B------:R-:W-:Y:S01]  /*04e0*/  @P0 IMAD.WIDE.U32 R8, R174, c[0x0][0x1e8], RZ ;  /* 0x00007a00ae080a25 */ /* 0x000fe200078e00ff */
[--C-:B------:R-:W-:Y:S02]  /*04f0*/  SHF.R.S32.HI R7, RZ, 0x1f, R6.reuse ;  /* 0x0000001fff077819 */ /* 0x100fe40000011406 */
[----:B------:R-:W-:Y:S01]  /*0500*/  @!P0 MOV R8, R12 ;  /* 0x0000000c00088202 */ /* 0x000fe20000000f00 */
[----:B------:R-:W-:Y:S01]  /*0510*/  @!P0 IMAD R5, R2, c[0x0][0x1e4], R5 ;  /* 0x0000790002058a24 */ /* 0x000fe200078e0205 */
[----:B------:R-:W-:Y:S01]  /*0520*/  ISETP.GE.AND P1, PT, R6, c[0x0][0x220], PT ;  /* 0x0000880006007a0c */ /* 0x000fe20003f26270 */
[----:B------:R-:W-:-:S04]  /*0530*/  IMAD.WIDE.U32 R14, R17, c[0x0][0x1e8], R6 ;  /* 0x00007a00110e7a25 */ /* 0x000fc800078e0006 */
[----:B------:R-:W-:Y:S02]  /*0540*/  @P0 IMAD R174, R174, c[0x0][0x1ec], R9 ;  /* 0x00007b00aeae0a24 */ /* 0x000fe400078e0209 */
[----:B------:R-:W-:Y:S01]  /*0550*/  @!P0 IMAD.IADD R174, R13, 0x1, R5 ;  /* 0x000000010dae8824 */ /* 0x000fe200078e0205 */
[----:B------:R-:W-:Y:S01]  /*0560*/  IADD3 R8, P0, R8, R14, RZ ;  /* 0x0000000e08087210 */ /* 0x000fe20007f1e0ff */
[----:B------:R-:W-:Y:S01]  /*0570*/  IMAD R3, R17, c[0x0][0x1ec], R10 ;  /* 0x00007b0011037a24 */ /* 0x000fe200078e020a */
[--C-:B------:R-:W-:Y:S01]  /*0580*/  SHF.R.S32.HI R5, RZ, 0x1f, R4.reuse ;  /* 0x0000001fff057819 */ /* 0x100fe20000011404 */
[----:B------:R-:W-:-:S03]  /*0590*/  IMAD R2, R2, c[0x0][0x1c0], R4 ;  /* 0x0000700002027a24 */ /* 0x000fc600078e0204 */
[----:B------:R-:W-:Y:S01]  /*05a0*/  IADD3.X R9, R174, R15, R3, P0, !PT ;  /* 0x0000000fae097210 */ /* 0x000fe200007fe403 */
[----:B------:R-:W-:Y:S01]  /*05b0*/  IMAD R5, R5, c[0x0][0x1f0], RZ ;  /* 0x00007c0005057a24 */ /* 0x000fe200078e02ff */
[----:B------:R-:W-:Y:S01]  /*05c0*/  SHF.R.S32.HI R3, RZ, 0x3, R0 ;  /* 0x00000003ff037819 */ /* 0x000fe20000011400 */
[----:B------:R-:W-:Y:S02]  /*05d0*/  IMAD R17, R2, c[0x0][0x214], R17 ;  /* 0x0000850002117a24 */ /* 0x000fe400078e0211 */
[C---:B------:R-:W-:Y:S01]  /*05e0*/  IMAD R0, R4.reuse, c[0x0][0x1f4], R5 ;  /* 0x00007d0004007a24 */ /* 0x040fe200078e0205 */
[----:B------:R-:W-:Y:S01]  /*05f0*/  ISETP.GE.OR P0, PT, R3, R178, P1 ;  /* 0x000000b20300720c */ /* 0x000fe20000f06670 */
[----:B------:R-:W-:Y:S01]  /*0600*/  IMAD.WIDE.U32 R8, R4, c[0x0][0x1f0], R8 ;  /* 0x00007c0004087a25 */ /* 0x000fe200078e0008 */
[----:B------:R-:W-:-:S04]  /*0610*/  SHF.R.S32.HI R2, RZ, 0x1f, R3 ;  /* 0x0000001fff027819 */ /* 0x000fc80000011403 */
[----:B------:R-:W-:-:S07]  /*0620*/  IADD3 R13, R9, R0, RZ ;  /* 0x00000000090d7210 */ /* 0x000fce0007ffe0ff */
        /* <DEDUP_REMOVED lines=9> */
.L_x_5172:
[----:B------:R-:W-:Y:S05]  /*06c0*/  BSYNC B0 ;  /* 0x0000000000007941 */ /* 0x000fea0003800000 */
.L_x_5171:
[----:B------:R-:W-:Y:S01]  /*06d0*/  IADD3 R5, R3, 0x10, RZ ;  /* 0x0000001003057810 */ /* 0x000fe20007ffe0ff */
[----:B------:R-:W-:Y:S03]  /*06e0*/  BSSY B0, `(.L_x_5173) ;  /* 0x000000f000007945 */ /* 0x000fe60003800000 */
[CC--:B------:R-:W-:Y:S02]  /*06f0*/  ISETP.GE.OR P0, PT, R5.reuse, R178.reuse, P1 ;  /* 0x000000b20500720c */ /* 0x0c0fe40000f06670 */
[----:B------:R-:W-:-:S11]  /*0700*/  ISETP.GE.AND P3, PT, R5, R178, PT ;  /* 0x000000b20500720c */ /* 0x000fd60003f66270 */
        /* <DEDUP_REMOVED lines=12> */
.L_x_5174:
[----:B------:R-:W-:Y:S05]  /*07d0*/  BSYNC B0 ;  /* 0x0000000000007941 */ /* 0x000fea0003800000 */
.L_x_5173:
[----:B-1----:R-:W-:Y:S01]  /*07e0*/  IADD3 R5, R3, 0x20, RZ ;  /* 0x0000002003057810 */ /* 0x002fe20007ffe0ff */
[----:B------:R-:W-:Y:S03]  /*07f0*/  BSSY B0, `(.L_x_5175) ;  /* 0x000000f000007945 */ /* 0x000fe60003800000 */
[CC--:B------:R-:W-:Y:S02]  /*0800*/  ISETP.GE.OR P0, PT, R5.reuse, R178.reuse, P1 ;  /* 0x000000b20500720c */ /* 0x0c0fe40000f06670 */
[----:B------:R-:W-:-:S11]  /*0810*/  ISETP.GE.AND P2, PT, R5, R178, PT ;  /* 0x000000b20500720c */ /* 0x000fd60003f46270 */
        /* <DEDUP_REMOVED lines=12> */
.L_x_5176:
[----:B------:R-:W-:Y:S05]  /*08e0*/  BSYNC B0 ;  /* 0x0000000000007941 */ /* 0x000fea0003800000 */
.L_x_5175:
        /* <DEDUP_REMOVED lines=16> */
.L_x_5178:
[----:B------:R-:W-:Y:S05]  /*09f0*/  BSYNC B0 ;  /* 0x0000000000007941 */ /* 0x000fea0003800000 */
.L_x_5177:
[C---:B------:R-:W-:Y:S02]  /*0a00*/  ISETP.NE.AND P4, PT, R11.reuse, RZ, PT ;  /* 0x000000ff0b00720c */ /* 0x040fe40003f85270 */
[----:B------:R-:W-:Y:S02]  /*0a10*/  ISETP.NE.OR P3, PT, R11, RZ, P3 ;  /* 0x000000ff0b00720c */ /* 0x000fe40001f65670 */
[----:B------:R-:W-:Y:S02]  /*0a20*/  ISETP.GE.OR P4, PT, R3, R178, P4 ;  /* 0x000000b20300720c */ /* 0x000fe40002786670 */
[----:B------:R-:W-:Y:S02]  /*0a30*/  ISETP.NE.OR P2, PT, R11, RZ, P2 ;  /* 0x000000ff0b00720c */ /* 0x000fe40001745670 */
[----:B------:R-:W-:Y:S02]  /*0a40*/  IADD3 R3, P1, R17, R3, RZ ;  /* 0x0000000311037210 */ /* 0x000fe40007f3e0ff */
[----:B------:R-:W-:-:S02]  /*0a50*/  ISETP.NE.OR P0, PT, R11, RZ, P0 ;  /* 0x000000ff0b00720c */ /* 0x000fc40000705670 */
[----:B------:R-:W-:Y:S02]  /*0a60*/  LEA.HI.X.SX32 R2, R17, R2, 0x1, P1 ;  /* 0x0000000211027211 */ /* 0x000fe400008f0eff */
[----:B-1----:R-:W-:-:S04]  /*0a70*/  LEA R4, P1, R3, c[0x0][0x200], 0x2 ;  /* 0x0000800003047a11 */ /* 0x002fc800078210ff */
[----:B------:R-:W-:Y:S01]  /*0a80*/  LEA.HI.X R5, R3, c[0x0][0x204], R2, 0x2, P1 ;  /* 0x0000810003057a11 */ /* 0x000fe200008f1402 */
[----:B------:R-:W-:Y:S02]  /*0a90*/  @!P4 IMAD.MOV.U32 R3, RZ, RZ, 0x7f800000 ;  /* 0x7f800000ff03c424 */ /* 0x000fe400078e00ff */
[----:B------:R-:W-:Y:S02]  /*0aa0*/  @!P3 IMAD.MOV.U32 R2, RZ, RZ, 0x7f800000 ;  /* 0x7f800000ff02b424 */ /* 0x000fe400078e00ff */
[----:B------:R-:W-:Y:S01]  /*0ab0*/  @!P2 IMAD.MOV.U32 R0, RZ, RZ, 0x7f800000 ;  /* 0x7f800000ff00a424 */ /* 0x000fe200078e00ff */
[----:B------:R1:W-:Y:S04]  /*0ac0*/  @!P4 STG.E [R4.64], R3 ;  /* 0x000000030400c986 */ /* 0x0003e8000c101906 */
[----:B------:R1:W-:Y:S04]  /*0ad0*/  @!P3 STG.E [R4.64+0x40], R2 ;  /* 0x000040020400b986 */ /* 0x0003e8000c101906 */
[----:B------:R1:W-:Y:S01]  /*0ae0*/  @!P2 STG.E [R4.64+0x80], R0 ;  /* 0x000080000400a986 */ /* 0x0003e2000c101906 */
[----:B------:R-:W-:Y:S05]  /*0af0*/  @P0 EXIT ;  /* 0x000000000000094d */ /* 0x000fea0003800000 */
[----:B-1----:R-:W-:-:S05]  /*0b00*/  MOV R3, 0x7f800000 ;  /* 0x7f80000000037802 */ /* 0x002fca0000000f00 */
[----:B------:R-:W-:Y:S01]  /*0b10*/  STG.E [R4.64+0xc0], R3 ;  /* 0x0000c00304007986 */ /* 0x000fe2000c101906 */
[----:B------:R-:W-:Y:S05]  /*0b20*/  EXIT ;  /* 0x000000000000794d */ /* 0x000fea0003800000 */
.L_x_5170:
[----:B-1----:R-:W-:Y:S01]  /*0b30*/  ISETP.NE.U32.AND P2, PT, RZ, c[0x0][0x2c0], PT ;  /* 0x0000b000ff007a0c */ /* 0x002fe20003f45070 */
[----:B------:R-:W-:Y:S01]  /*0b40*/  IMAD.MOV.U32 R8, RZ, RZ, R2 ;  /* 0x000000ffff087224 */ /* 0x000fe200078e0002 */
[----:B------:R-:W-:Y:S02]  /*0b50*/  ISETP.NE.U32.AND P0, PT, RZ, c[0x0][0x2b8], PT ;  /* 0x0000ae00ff007a0c */ /* 0x000fe40003f05070 */
[----:B------:R-:W-:Y:S02]  /*0b60*/  ISETP.NE.AND.EX P2, PT, RZ, c[0x0][0x2c4], PT, P2 ;  /* 0x0000b100ff007a0c */ /* 0x000fe40003f45320 */
[----:B------:R-:W-:-:S11]  /*0b70*/  ISETP.NE.AND.EX P0, PT, RZ, c[0x0][0x2bc], PT, P0 ;  /* 0x0000af00ff007a0c */ /* 0x000fd60003f05300 */
[----:B------:R-:W-:Y:S01]  /*0b80*/  @P2 SHF.R.S32.HI R3, RZ, 0x1f, R2 ;  /* 0x0000001fff032819 */ /* 0x000fe20000011402 */
[----:B------:R-:W-:-:S04]  /*0b90*/  @P2 IMAD.WIDE.U32 R12, R2, c[0x0][0x2c8], RZ ;  /* 0x0000b200020c2a25 */ /* 0x000fc800078e00ff */
[----:B------:R-:W-:Y:S01]  /*0ba0*/  @P2 IMAD R3, R3, c[0x0][0x2c8], RZ ;  /* 0x0000b20003032a24 */ /* 0x000fe200078e02ff */
[----:B------:R-:W-:Y:S01]  /*0bb0*/  CS2R R186, SRZ ;  /* 0x0000000000ba7805 */ /* 0x000fe2000001ff00 */
[----:B------:R-:W-:-:S04]  /*0bc0*/  @P0 IMAD.WIDE R18, R2, R179, c[0x0][0x2b8] ;  /* 0x0000ae0002120625 */ /* 0x000fc800078e02b3 */
[----:B------:R-:W-:Y:S01]  /*0bd0*/  @P2 IMAD R0, R2, c[0x0][0x2cc], R3 ;  /* 0x0000b30002002a24 */ /* 0x000fe200078e0203 */
[----:B------:R-:W-:Y:S01]  /*0be0*/  @P2 LEA R186, P1, R12, c[0x0][0x2c0], 0x2 ;  /* 0x0000b0000cba2a11 */ /* 0x000fe200078210ff */
[----:B------:R1:W5:Y:S01]  /*0bf0*/  @P0 LDG.E R8, [R18.64] ;  /* 0x0000000612080981 */ /* 0x000362000c1e1900 */
[----:B------:R-:W-:Y:S01]  /*0c00*/  PLOP3.LUT P0, PT, PT, PT, PT, 0x8, 0x0 ;  /* 0x000000000000781c */ /* 0x000fe20003f0e170 */
[----:B------:R-:W-:Y:S01]  /*0c10*/  @P2 IMAD.IADD R3, R13, 0x1, R0 ;  /* 0x000000010d032824 */ /* 0x000fe200078e0200 */
[----:B------:R-:W-:-:S04]  /*0c20*/  IABS R122, c[0x0][0x2d0] ;  /* 0x0000b400007a7a13 */ /* 0x000fc80000000000 */
[----:B------:R-:W-:-:S04]  /*0c30*/  @P2 SHF.L.U64.HI R3, R12, 0x2, R3 ;  /* 0x000000020c032819 */ /* 0x000fc80000010203 */
[----:B------:R-:W-:Y:S02]  /*0c40*/  @P2 IADD3.X R187, R3, c[0x0][0x2c4], RZ, P1, !PT ;  /* 0x0000b10003bb2a10 */ /* 0x000fe40000ffe4ff */
[----:B------:R-:W-:-:S04]  /*0c50*/  @P2 ISETP.NE.U32.AND P1, PT, R186, RZ, PT ;  /* 0x000000ffba00220c */ /* 0x000fc80003f25070 */
[----:B------:R-:W-:-:S13]  /*0c60*/  @P2 ISETP.NE.AND.EX P0, PT, R187, RZ, PT, P1 ;  /* 0x000000ffbb00220c */ /* 0x000fda0003f05310 */
[----:B------:R-:W-:Y:S05]  /*0c70*/  @!P0 BRA `(.L_x_5179) ;  /* 0x0000049000008947 */ /* 0x000fea0003800000 */
[----:B-1----:R-:W1:Y:S01]  /*0c80*/  I2F.RP R6, R122 ;  /* 0x0000007a00067306 */ /* 0x002e620000209400 */
[----:B------:R-:W-:-:S04]  /*0c90*/  LEA R5, R120, 0xffffff80, 0x7 ;  /* 0xffffff8078057811 */ /* 0x000fc800078e38ff */
[----:B------:R-:W-:-:S03]  /*0ca0*/  IABS R0, R5 ;  /* 0x0000000500007213 */ /* 0x000fc60000000000 */
[----:B-1---5:R-:W1:Y:S02]  /*0cb0*/  MUFU.RCP R8, R6 ;  /* 0x0000000600087308 */ /* 0x022e640000001000 */
        /* <DEDUP_REMOVED lines=8> */
[----:B------:R-:W-:Y:S01]  /*0d40*/  IMAD R3, R122, R3, R0 ;  /* 0x000000037a037224 */ /* 0x000fe200078e0200 */
[----:B------:R-:W-:-:S04]  /*0d50*/  LOP3.LUT R0, R5, c[0x0][0x2d0], RZ, 0x3c, !PT ;  /* 0x0000b40005007a12 */ /* 0x000fc800078e3cff */
[----:B------:R-:W-:Y:S02]  /*0d60*/  ISETP.GT.U32.AND P2, PT, R122, R3, PT ;  /* 0x000000037a00720c */ /* 0x000fe40003f44070 */
[----:B------:R-:W-:-:S11]  /*0d70*/  ISETP.GE.AND P1, PT, R0, RZ, PT ;  /* 0x000000ff0000720c */ /* 0x000fd60003f26270 */
[----:B------:R-:W-:Y:S01]  /*0d80*/  @!P2 IMAD.IADD R3, R3, 0x1, -R122 ;  /* 0x000000010303a824 */ /* 0x000fe200078e0a7a */
[----:B------:R-:W-:Y:S02]  /*0d90*/  @!P2 IADD3 R6, R6, 0x1, RZ ;  /* 0x000000010606a810 */ /* 0x000fe40007ffe0ff */
[----:B------:R-:W-:Y:S02]  /*0da0*/  ISETP.NE.AND P2, PT, RZ, c[0x0][0x2d0], PT ;  /* 0x0000b400ff007a0c */ /* 0x000fe40003f45270 */
[----:B------:R-:W-:-:S13]  /*0db0*/  ISETP.GE.U32.AND P3, PT, R3, R122, PT ;  /* 0x0000007a0300720c */ /* 0x000fda0003f66070 */
[----:B------:R-:W-:-:S04]  /*0dc0*/  @P3 IADD3 R6, R6, 0x1, RZ ;  /* 0x0000000106063810 */ /* 0x000fc80007ffe0ff */
[----:B------:R-:W-:-:S05]  /*0dd0*/  MOV R3, R6 ;  /* 0x0000000600037202 */ /* 0x000fca0000000f00 */
[----:B------:R-:W-:Y:S01]  /*0de0*/  @!P1 IMAD.MOV R3, RZ, RZ, -R3 ;  /* 0x000000ffff039224 */ /* 0x000fe200078e0a03 */
[----:B------:R-:W-:-:S05]  /*0df0*/  @!P2 LOP3.LUT R3, RZ, c[0x0][0x2d0], RZ, 0x33, !PT ;  /* 0x0000b400ff03aa12 */ /* 0x000fca00078e33ff */
[----:B------:R-:W-:-:S06]  /*0e00*/  IMAD.WIDE R24, R3, 0x4, R186 ;  /* 0x0000000403187825 */ /* 0x000fcc00078e02ba */
[----:B------:R-:W2:Y:S01]  /*0e10*/  LDG.E R24, [R24.64] ;  /* 0x0000000618187981 */ /* 0x000ea2000c1e1900 */
[----:B------:R-:W-:-:S04]  /*0e20*/  IABS R0, c[0x0][0x1c8] ;  /* 0x0000720000007a13 */ /* 0x000fc80000000000 */
[----:B------:R-:W1:Y:S08]  /*0e30*/  I2F.RP R9, R0 ;  /* 0x0000000000097306 */ /* 0x000e700000209400 */
[----:B-1----:R-:W1:Y:S02]  /*0e40*/  MUFU.RCP R12, R9 ;  /* 0x00000009000c7308 */ /* 0x002e640000001000 */
[----:B-1----:R-:W-:-:S06]  /*0e50*/  IADD3 R12, R12, 0xffffffe, RZ ;  /* 0x0ffffffe0c0c7810 */ /* 0x002fcc0007ffe0ff */
[----:B------:R-:W1:Y:S02]  /*0e60*/  F2I.FTZ.U32.TRUNC.NTZ R13, R12 ;  /* 0x0000000c000d7305 */ /* 0x000e64000021f000 */
[----:B-1----:R-:W-:Y:S01]  /*0e70*/  IADD3 R6, RZ, -R13, RZ ;  /* 0x8000000dff067210 */ /* 0x002fe20007ffe0ff */
[----:B------:R-:W-:-:S04]  /*0e80*/  IMAD.MOV.U32 R12, RZ, RZ, RZ ;  /* 0x000000ffff0c7224 */ /* 0x000fc800078e00ff */
[----:B------:R-:W-:Y:S01]  /*0e90*/  IMAD R8, R6, R0, RZ ;  /* 0x0000000006087224 */ /* 0x000fe200078e02ff */
[----:B------:R-:W-:-:S03]  /*0ea0*/  IABS R6, R4 ;  /* 0x0000000400067213 */ /* 0x000fc60000000000 */
[----:B------:R-:W-:-:S06]  /*0eb0*/  IMAD.HI.U32 R13, R13, R8, R12 ;  /* 0x000000080d0d7227 */ /* 0x000fcc00078e000c */
        /* <DEDUP_REMOVED lines=15> */
[----:B------:R-:W-:-:S10]  /*0fb0*/  @!P1 IMAD.MOV R13, RZ, RZ, -R13 ;  /* 0x000000ffff0d9224 */ /* 0x000fd400078e0a0d */
[----:B------:R-:W-:Y:S02]  /*0fc0*/  @!P2 LOP3.LUT R13, RZ, c[0x0][0x1c8], RZ, 0x33, !PT ;  /* 0x00007200ff0daa12 */ /* 0x000fe400078e33ff */
[----:B--2---:R-:W-:Y:S01]  /*0fd0*/  SHF.R.S32.HI R21, RZ, 0x1f, R24 ;  /* 0x0000001fff157819 */ /* 0x004fe20000011418 */
[----:B------:R-:W-:-:S04]  /*0fe0*/  IMAD.WIDE.U32 R8, R24, c[0x0][0x180], RZ ;  /* 0x0000600018087a25 */ /* 0x000fc800078e00ff */
[C---:B------:R-:W-:Y:S02]  /*0ff0*/  IMAD R19, R21.reuse, c[0x0][0x180], RZ ;  /* 0x0000600015137a24 */ /* 0x040fe400078e02ff */
[----:B------:R-:W-:Y:S02]  /*1000*/  IMAD.MOV.U32 R18, RZ, RZ, R8 ;  /* 0x000000ffff127224 */ /* 0x000fe400078e0008 */
[----:B------:R-:W-:Y:S02]  /*1010*/  IMAD R6, R24, c[0x0][0x184], R19 ;  /* 0x0000610018067a24 */ /* 0x000fe400078e0213 */
[----:B------:R-:W-:-:S03]  /*1020*/  IMAD R21, R21, c[0x0][0x188], RZ ;  /* 0x0000620015157a24 */ /* 0x000fc600078e02ff */
[----:B------:R-:W-:Y:S01]  /*1030*/  IADD3 R19, R9, R6, RZ ;  /* 0x0000000609137210 */ /* 0x000fe20007ffe0ff */
[C---:B------:R-:W-:Y:S01]  /*1040*/  IMAD R9, R5.reuse, c[0x0][0x19c], R0 ;  /* 0x0000670005097a24 */ /* 0x040fe200078e0200 */
[----:B------:R-:W-:Y:S01]  /*1050*/  SHF.R.S32.HI R6, RZ, 0x1f, R13 ;  /* 0x0000001fff067819 */ /* 0x000fe2000001140d */
[----:B------:R-:W-:Y:S02]  /*1060*/  IMAD R21, R24, c[0x0][0x18c], R21 ;  /* 0x0000630018157a24 */ /* 0x000fe400078e0215 */
[----:B------:R-:W-:-:S04]  /*1070*/  IMAD.WIDE.U32 R18, R5, c[0x0][0x198], R18 ;  /* 0x0000660005127a25 */ /* 0x000fc800078e0012 */
[----:B------:R-:W-:Y:S01]  /*1080*/  IMAD R0, R6, c[0x0][0x1b0], RZ ;  /* 0x00006c0006007a24 */ /* 0x000fe200078e02ff */
[----:B------:R-:W-:Y:S01]  /*1090*/  IADD3 R19, R19, R9, RZ ;  /* 0x0000000913137210 */ /* 0x000fe20007ffe0ff */
[----:B------:R-:W-:-:S04]  /*10a0*/  IMAD.WIDE.U32 R24, R24, c[0x0][0x188], RZ ;  /* 0x0000620018187a25 */ /* 0x000fc800078e00ff */
[C---:B------:R-:W-:Y:S02]  /*10b0*/  IMAD R9, R13.reuse, c[0x0][0x1b4], R0 ;  /* 0x00006d000d097a24 */ /* 0x040fe400078e0200 */
[----:B------:R-:W-:-:S04]  /*10c0*/  IMAD.WIDE.U32 R18, R13, c[0x0][0x1b0], R18 ;  /* 0x00006c000d127a25 */ /* 0x000fc800078e0012 */
[----:B------:R-:W-:Y:S01]  /*10d0*/  IMAD.IADD R21, R25, 0x1, R21 ;  /* 0x0000000119157824 */ /* 0x000fe200078e0215 */
[----:B------:R-:W-:Y:S01]  /*10e0*/  IADD3 R9, R19, R9, RZ ;  /* 0x0000000913097210 */ /* 0x000fe20007ffe0ff */
[----:B------:R-:W-:Y:S01]  /*10f0*/  IMAD.MOV.U32 R0, RZ, RZ, R18 ;  /* 0x000000ffff007224 */ /* 0x000fe200078e0012 */
[----:B------:R-:W-:Y:S05]  /*1100*/  BRA `(.L_x_5180) ;  /* 0x0000045000007947 */ /* 0x000fea0003800000 */
.L_x_5179:
[----:B-1----:R-:W-:-:S13]  /*1110*/  ISETP.NE.AND P4, PT, R21, -0x1, PT ;  /* 0xffffffff1500780c */ /* 0x002fda0003f85270 */
        /* <DEDUP_REMOVED lines=16> */
.L_x_5181:
[----:B------:R-:W-:Y:S01]  /*1220*/  IABS R5, c[0x0][0x1c8] ;  /* 0x0000720000057a13 */ /* 0x000fe20000000000 */
[----:B------:R-:W-:Y:S01]  /*1230*/  IMAD.MOV.U32 R12, RZ, RZ, RZ ;  /* 0x000000ffff0c7224 */ /* 0x000fe200078e00ff */
[----:B------:R-:W-:Y:S01]  /*1240*/  MOV R18, R6 ;  /* 0x0000000600127202 */ /* 0x000fe20000000f00 */
[----:B------:R-:W-:Y:S01]  /*1250*/  IMAD.MOV.U32 R19, RZ, RZ, R9 ;  /* 0x000000ffff137224 */ /* 0x000fe200078e0009 */
[----:B------:R-:W1:Y:S01]  /*1260*/  I2F.RP R16, R5 ;  /* 0x0000000500107306 */ /* 0x000e620000209400 */
[----:B------:R-:W-:-:S05]  /*1270*/  @P4 IADD3 R21, R10, R21, RZ ;  /* 0x000000150a154210 */ /* 0x000fca0007ffe0ff */
[----:B------:R-:W-:-:S04]  /*1280*/  @P4 IMAD.WIDE.U32 R24, R21, c[0x0][0x1a0], RZ ;  /* 0x0000680015184a25 */ /* 0x000fc800078e00ff */
[----:B------:R-:W-:Y:S01]  /*1290*/  @P4 IMAD R21, R21, c[0x0][0x1a4], R25 ;  /* 0x0000690015154a24 */ /* 0x000fe200078e0219 */
[----:B-1----:R-:W1:Y:S02]  /*12a0*/  MUFU.RCP R14, R16 ;  /* 0x00000010000e7308 */ /* 0x002e640000001000 */
[----:B-1----:R-:W-:-:S06]  /*12b0*/  IADD3 R14, R14, 0xffffffe, RZ ;  /* 0x0ffffffe0e0e7810 */ /* 0x002fcc0007ffe0ff */
[----:B------:R-:W1:Y:S02]  /*12c0*/  F2I.FTZ.U32.TRUNC.NTZ R13, R14 ;  /* 0x0000000e000d7305 */ /* 0x000e64000021f000 */
[----:B-1----:R-:W-:-:S04]  /*12d0*/  IMAD.MOV R0, RZ, RZ, -R13 ;  /* 0x000000ffff007224 */ /* 0x002fc800078e0a0d */
        /* <DEDUP_REMOVED lines=13> */
[----:B------:R-:W-:-:S02]  /*13b0*/  ISETP.GE.AND P2, PT, R0, RZ, PT ;  /* 0x000000ff0000720c */ /* 0x000fc40003f46270 */
[----:B------:R-:W-:-:S04]  /*13c0*/  LEA R5, R120, 0xffffff80, 0x7 ;  /* 0xffffff8078057811 */ /* 0x000fc800078e38ff */
[----:B------:R-:W-:Y:S01]  /*13d0*/  SHF.R.S32.HI R3, RZ, 0x1f, R5 ;  /* 0x0000001fff037819 */ /* 0x000fe20000011405 */
[----:B------:R-:W-:Y:S01]  /*13e0*/  IMAD.WIDE.U32 R18, R5, c[0x0][0x198], R18 ;  /* 0x0000660005127a25 */ /* 0x000fe200078e0012 */
[----:B------:R-:W-:-:S03]  /*13f0*/  @P3 IADD3 R13, R13, 0x1, RZ ;  /* 0x000000010d0d3810 */ /* 0x000fc60007ffe0ff */
[----:B------:R-:W-:Y:S02]  /*1400*/  IMAD R0, R3, c[0x0][0x198], RZ ;  /* 0x0000660003007a24 */ /* 0x000fe400078e02ff */
[----:B------:R-:W-:Y:S01]  /*1410*/  @!P2 IMAD.MOV R13, RZ, RZ, -R13 ;  /* 0x000000ffff0da224 */ /* 0x000fe200078e0a0d */
[----:B------:R-:W-:Y:S01]  /*1420*/  @!P1 LOP3.LUT R13, RZ, c[0x0][0x1c8], RZ, 0x33, !PT ;  /* 0x00007200ff0d9a12 */ /* 0x000fe200078e33ff */
[----:B------:R-:W-:-:S03]  /*1430*/  IMAD R9, R5, c[0x0][0x19c], R0 ;  /* 0x0000670005097a24 */ /* 0x000fc600078e0200 */
[----:B------:R-:W-:Y:S01]  /*1440*/  SHF.R.S32.HI R6, RZ, 0x1f, R13 ;  /* 0x0000001fff067819 */ /* 0x000fe2000001140d */
[----:B------:R-:W-:-:S04]  /*1450*/  IMAD.IADD R19, R19, 0x1, R9 ;  /* 0x0000000113137824 */ /* 0x000fc800078e0209 */
[----:B------:R-:W-:Y:S02]  /*1460*/  IMAD R0, R6, c[0x0][0x1b0], RZ ;  /* 0x00006c0006007a24 */ /* 0x000fe400078e02ff */
[----:B------:R-:W-:-:S04]  /*1470*/  IMAD.WIDE.U32 R18, R13, c[0x0][0x1b0], R18 ;  /* 0x00006c000d127a25 */ /* 0x000fc800078e0012 */
[----:B------:R-:W-:Y:S01]  /*1480*/  IMAD R9, R13, c[0x0][0x1b4], R0 ;  /* 0x00006d000d097a24 */ /* 0x000fe200078e0200 */
[----:B------:R-:W-:-:S03]  /*1490*/  MOV R0, R18 ;  /* 0x0000001200007202 */ /* 0x000fc60000000f00 */
        /* <DEDUP_REMOVED lines=12> */
.L_x_5180:
[----:B------:R-:W-:Y:S01]  /*1560*/  ISETP.NE.AND P1, PT, R174, -0x1, PT ;  /* 0xffffffffae00780c */ /* 0x000fe20003f25270 */
[----:B------:R-:W-:Y:S01]  /*1570*/  IMAD R6, R6, c[0x0][0x1b8], RZ ;  /* 0x00006e0006067a24 */ /* 0x000fe200078e02ff */
[----:B------:R-:W-:Y:S01]  /*1580*/  SHF.R.S32.HI R22, RZ, 0x1f, R11 ;  /* 0x0000001fff167819 */ /* 0x000fe2000001140b */
[----:B------:R-:W-:Y:S01]  /*1590*/  BSSY B0, `(.L_x_5182) ;  /* 0x0000047000007945 */ /* 0x000fe20003800000 */
[----:B------:R-:W-:Y:S01]  /*15a0*/  IADD3 R171, -R17, R178, RZ ;  /* 0x000000b211ab7210 */ /* 0x000fe20007ffe1ff */
[----:B------:R-:W-:Y:S01]  /*15b0*/  IMAD R6, R13, c[0x0][0x1bc], R6 ;  /* 0x00006f000d067a24 */ /* 0x000fe200078e0206 */
[----:B------:R-:W-:-:S04]  /*15c0*/  LEA.HI R92, R22, R11, RZ, 0x3 ;  /* 0x0000000b165c7211 */ /* 0x000fc800078f18ff */
[----:B------:R-:W-:Y:S02]  /*15d0*/  SHF.R.S32.HI R184, RZ, 0x3, R92 ;  /* 0x00000003ffb87819 */ /* 0x000fe4000001145c */
[----:B------:R-:W-:Y:S01]  /*15e0*/  LOP3.LUT R92, R92, 0xfffffff8, RZ, 0xc0, !PT ;  /* 0xfffffff85c5c7812 */ /* 0x000fe200078ec0ff */
[----:B------:R-:W-:Y:S01]  /*15f0*/  @P1 IMAD.WIDE.U32 R18, R174, c[0x0][0x190], RZ ;  /* 0x00006400ae121a25 */ /* 0x000fe200078e00ff */
[----:B------:R-:W-:Y:S02]  /*1600*/  @!P1 SHF.R.S32.HI R10, RZ, 0x1f, R2 ;  /* 0x0000001fff0a9819 */ /* 0x000fe40000011402 */
[----:B------:R-:W-:Y:S01]  /*1610*/  IADD3 R92, -R92, R11, RZ ;  /* 0x0000000b5c5c7210 */ /* 0x000fe20007ffe1ff */
[----:B------:R-:W-:Y:S01]  /*1620*/  @!P1 IMAD.WIDE.U32 R26, R2, c[0x0][0x178], RZ ;  /* 0x00005e00021a9a25 */ /* 0x000fe200078e00ff */
[----:B------:R-:W-:-:S03]  /*1630*/  SHF.R.S32.HI R185, RZ, 0x1f, R184 ;  /* 0x0000001fffb97819 */ /* 0x000fc600000114b8 */
[----:B------:R-:W-:Y:S02]  /*1640*/  @!P1 IMAD R10, R10, c[0x0][0x178], RZ ;  /* 0x00005e000a0a9a24 */ /* 0x000fe400078e02ff */
[----:B------:R-:W-:Y:S02]  /*1650*/  IMAD.SHL.U32 R177, R184, 0x40, RZ ;  /* 0x00000040b8b17824 */ /* 0x000fe400078e00ff */
[----:B-----5:R-:W-:Y:S02]  /*1660*/  @P1 IMAD.MOV.U32 R8, RZ, RZ, R18 ;  /* 0x000000ffff081224 */ /* 0x020fe400078e0012 */
[----:B------:R-:W-:Y:S01]  /*1670*/  @!P1 IMAD R10, R2, c[0x0][0x17c], R10 ;  /* 0x00005f00020a9a24 */ /* 0x000fe200078e020a */
[----:B------:R-:W-:Y:S01]  /*1680*/  LOP3.LUT R177, R177, 0x1c0, RZ, 0xc0, !PT ;  /* 0x000001c0b1b17812 */ /* 0x000fe200078ec0ff */
[----:B------:R-:W-:Y:S02]  /*1690*/  IMAD.SHL.U32 R180, R92, 0x8, RZ ;  /* 0x000000085cb47824 */ /* 0x000fe400078e00ff */
[----:B------:R-:W-:Y:S01]  /*16a0*/  @!P1 IMAD.MOV.U32 R8, RZ, RZ, R26 ;  /* 0x000000ffff089224 */ /* 0x000fe200078e001a */
[----:B------:R-:W-:Y:S01]  /*16b0*/  LEA.HI R26, R22, R11, RZ, 0x5 ;  /* 0x0000000b161a7211 */ /* 0x000fe200078f28ff */
[----:B------:R-:W-:Y:S01]  /*16c0*/  @P1 IMAD R19, R174, c[0x0][0x194], R19 ;  /* 0x00006500ae131a24 */ /* 0x000fe200078e0213 */
[----:B------:R-:W-:Y:S01]  /*16d0*/  @!P1 IADD3 R19, R27, R10, RZ ;  /* 0x0000000a1b139210 */ /* 0x000fe20007ffe0ff */
[----:B------:R-:W-:Y:S01]  /*16e0*/  IMAD R123, R185, c[0x0][0x198], RZ ;  /* 0x00006600b97b7a24 */ /* 0x000fe200078e02ff */
[----:B------:R-:W-:Y:S01]  /*16f0*/  SHF.R.S32.HI R181, RZ, 0x1f, R180 ;  /* 0x0000001fffb57819 */ /* 0x000fe200000114b4 */
[----:B------:R-:W-:Y:S01]  /*1700*/  IMAD.WIDE R14, R15, 0x40, R184 ;  /* 0x000000400f0e7825 */ /* 0x000fe200078e02b8 */
[----:B------:R-:W-:-:S02]  /*1710*/  IADD3 R18, P1, R180, R8, RZ ;  /* 0x00000008b4127210 */ /* 0x000fc40007f3e0ff */
[----:B------:R-:W-:Y:S01]  /*1720*/  LOP3.LUT R2, R177, 0x38, R180, 0xf8, !PT ;  /* 0x00000038b1027812 */ /* 0x000fe200078ef8b4 */
[----:B------:R-:W-:Y:S01]  /*1730*/  IMAD R123, R184, c[0x0][0x19c], R123 ;  /* 0x00006700b87b7a24 */ /* 0x000fe200078e027b */
[----:B------:R-:W-:Y:S01]  /*1740*/  SHF.R.U32.HI R177, RZ, 0x3, R177 ;  /* 0x00000003ffb17819 */ /* 0x000fe200000116b1 */
[----:B------:R-:W-:Y:S01]  /*1750*/  IMAD.X R19, R181, 0x1, R19, P1 ;  /* 0x00000001b5137824 */ /* 0x000fe200008e0613 */
[----:B------:R-:W-:Y:S02]  /*1760*/  IADD3 R24, P2, R180, R24, RZ ;  /* 0x00000018b4187210 */ /* 0x000fe40007f5e0ff */
[----:B------:R-:W-:Y:S02]  /*1770*/  LOP3.LUT R177, R2, R177, RZ, 0x3c, !PT ;  /* 0x000000b102b17212 */ /* 0x000fe400078e3cff */
[----:B------:R-:W-:Y:S02]  /*1780*/  IADD3 R126, P1, R184, R5, RZ ;  /* 0x00000005b87e7210 */ /* 0x000fe40007f3e0ff */
[----:B------:R-:W-:-:S02]  /*1790*/  SHF.R.S32.HI R2, RZ, 0x1f, R4 ;  /* 0x0000001fff027819 */ /* 0x000fc40000011404 */
[----:B------:R-:W-:Y:S01]  /*17a0*/  IADD3.X R25, R181, R21, RZ, P2, !PT ;  /* 0x00000015b5197210 */ /* 0x000fe200017fe4ff */
[----:B------:R-:W-:Y:S01]  /*17b0*/  IMAD.X R129, R185, 0x1, R3, P1 ;  /* 0x00000001b9817824 */ /* 0x000fe200008e0603 */
[----:B------:R-:W-:Y:S01]  /*17c0*/  ISETP.GE.AND P1, PT, R184, R171, PT ;  /* 0x000000abb800720c */ /* 0x000fe20003f26270 */
[----:B------:R-:W-:Y:S01]  /*17d0*/  IMAD R21, R2, c[0x0][0x1a8], RZ ;  /* 0x00006a0002157a24 */ /* 0x000fe200078e02ff */
[----:B------:R-:W-:Y:S01]  /*17e0*/  LEA.HI R10, R22, R11, RZ, 0x6 ;  /* 0x0000000b160a7211 */ /* 0x000fe200078f30ff */
[----:B------:R-:W-:Y:S01]  /*17f0*/  IMAD.WIDE.U32 R24, R13, c[0x0][0x1b8], R24 ;  /* 0x00006e000d187a25 */ /* 0x000fe200078e0018 */
[----:B------:R-:W-:-:S03]  /*1800*/  IADD3 R2, P2, R180, R0, RZ ;  /* 0x00000000b4027210 */ /* 0x000fc60007f5e0ff */
[----:B------:R-:W-:Y:S01]  /*1810*/  IMAD R13, R4, c[0x0][0x1ac], R21 ;  /* 0x00006b00040d7a24 */ /* 0x000fe200078e0215 */
[----:B------:R-:W-:Y:S01]  /*1820*/  IADD3 R21, R25, R6, RZ ;  /* 0x0000000619157210 */ /* 0x000fe20007ffe0ff */
[----:B------:R-:W-:Y:S01]  /*1830*/  IMAD R129, R129, c[0x0][0x1a0], RZ ;  /* 0x0000680081817a24 */ /* 0x000fe200078e02ff */
[----:B------:R-:W-:Y:S01]  /*1840*/  IADD3.X R3, R181, R9, RZ, P2, !PT ;  /* 0x00000009b5037210 */ /* 0x000fe200017fe4ff */
[----:B------:R-:W-:Y:S02]  /*1850*/  IMAD.SHL.U32 R10, R10, 0x8, RZ ;  /* 0x000000080a0a7824 */ /* 0x000fe400078e00ff */
[----:B------:R-:W-:Y:S02]  /*1860*/  IMAD.MOV.U32 R20, RZ, RZ, R24 ;  /* 0x000000ffff147224 */ /* 0x000fe400078e0018 */
[C---:B------:R-:W-:Y:S01]  /*1870*/  IMAD R129, R126.reuse, c[0x0][0x1a4], R129 ;  /* 0x000069007e817a24 */ /* 0x040fe200078e0281 */
[----:B------:R-:W-:Y:S01]  /*1880*/  LOP3.LUT R177, R177, 0xfffffe00, R10, 0xf8, !PT ;  /* 0xfffffe00b1b17812 */ /* 0x000fe200078ef80a */
[----:B------:R-:W-:Y:S01]  /*1890*/  IMAD.WIDE.U32 R126, R126, c[0x0][0x1a0], R20 ;  /* 0x000068007e7e7a25 */ /* 0x000fe200078e0014 */
[----:B------:R-:W-:-:S02]  /*18a0*/  SHF.R.S32.HI R20, RZ, 0x5, R26 ;  /* 0x00000005ff147819 */ /* 0x000fc4000001141a */
[----:B------:R-:W-:Y:S01]  /*18b0*/  SHF.L.U32 R177, R177, 0x1, RZ ;  /* 0x00000001b1b17819 */ /* 0x000fe200000006ff */
[----:B------:R-:W-:Y:S01]  /*18c0*/  IMAD.WIDE.U32 R4, R4, c[0x0][0x1a8], R18 ;  /* 0x00006a0004047a25 */ /* 0x000fe200078e0012 */
[----:B------:R-:W-:-:S03]  /*18d0*/  IADD3 R129, R127, R129, RZ ;  /* 0x000000817f817210 */ /* 0x000fc60007ffe0ff */
[----:B------:R-:W-:-:S04]  /*18e0*/  IMAD.WIDE.U32 R124, R184, c[0x0][0x198], R2 ;  /* 0x00006600b87c7a25 */ /* 0x000fc800078e0002 */
[----:B------:R-:W-:Y:S02]  /*18f0*/  IMAD.IADD R123, R125, 0x1, R123 ;  /* 0x000000017d7b7824 */ /* 0x000fe400078e027b */
        /* <DEDUP_REMOVED lines=16> */
.L_x_5183:
[----:B------:R-:W-:Y:S05]  /*1a00*/  BSYNC B0 ;  /* 0x0000000000007941 */ /* 0x000fea0003800000 */
.L_x_5182:
[----:B------:R-:W-:Y:S01]  /*1a10*/  IADD3 R6, R184, 0x10, RZ ;  /* 0x00000010b8067810 */ /* 0x000fe20007ffe0ff */
[----:B------:R-:W-:Y:S03]  /*1a20*/  BSSY B0, `(.L_x_5184) ;  /* 0x0000014000007945 */ /* 0x000fe60003800000 */
[----:B------:R-:W-:-:S13]  /*1a30*/  ISETP.GE.AND P1, PT, R6, R171, PT ;  /* 0x000000ab0600720c */ /* 0x000fda0003f26270 */
        /* <DEDUP_REMOVED lines=18> */
.L_x_5185:
[----:B------:R-:W-:Y:S05]  /*1b60*/  BSYNC B0 ;  /* 0x0000000000007941 */ /* 0x000fea0003800000 */
.L_x_5184:
        /* <DEDUP_REMOVED lines=21> */
.L_x_5187:
[----:B------:R-:W-:Y:S05]  /*1cc0*/  BSYNC B0 ;  /* 0x0000000000007941 */ /* 0x000fea0003800000 */
.L_x_5186:
[----:B------:R-:W-:Y:S01]  /*1cd0*/  IADD3 R8, R184, 0x30, RZ ;  /* 0x00000030b8087810 */ /* 0x000fe20007ffe0ff */
[----:B------:R-:W-:Y:S03]  /*1ce0*/  BSSY B0, `(.L_x_5188) ;  /* 0x0000013000007945 */ /* 0x000fe60003800000 */
[----:B------:R-:W-:-:S13]  /*1cf0*/  ISETP.GE.AND P1, PT, R8, R171, PT ;  /* 0x000000ab0800720c */ /* 0x000fda0003f26270 */
        /* <DEDUP_REMOVED lines=17> */
.L_x_5189:
[----:B------:R-:W-:Y:S05]  /*1e10*/  BSYNC B0 ;  /* 0x0000000000007941 */ /* 0x000fea0003800000 */
.L_x_5188:
[----:B------:R-:W-:Y:S01]  /*1e20*/  LEA.HI R22, R22, R11, RZ, 0x4 ;  /* 0x0000000b16167211 */ /* 0x000fe200078f20ff */
[----:B------:R-:W-:Y:S01]  /*1e30*/  IMAD.MOV.U32 R5, RZ, RZ, 0x20 ;  /* 0x00000020ff057424 */ /* 0x000fe200078e00ff */
[----:B------:R-:W-:Y:S01]  /*1e40*/  IADD3 R176, R120, -0x1, RZ ;  /* 0xffffffff78b07810 */ /* 0x000fe20007ffe0ff */
[----:B------:R-:W-:Y:S01]  /*1e50*/  BSSY B0, `(.L_x_5190) ;  /* 0x000001c000007945 */ /* 0x000fe20003800000 */
[----:B------:R-:W-:Y:S02]  /*1e60*/  LOP3.LUT R0, R22, 0xfffffff0, RZ, 0xc0, !PT ;  /* 0xfffffff016007812 */ /* 0x000fe400078ec0ff */
[----:B------:R-:W-:Y:S01]  /*1e70*/  LOP3.LUT R26, R26, 0xffffffe0, RZ, 0xc0, !PT ;  /* 0xffffffe01a1a7812 */ /* 0x000fe200078ec0ff */
[----:B--2---:R-:W-:Y:S02]  /*1e80*/  IMAD.SHL.U32 R2, R176, 0x80, RZ ;  /* 0x00000080b0027824 */ /* 0x004fe400078e00ff */
[----:B------:R-:W-:Y:S02]  /*1e90*/  IMAD.IADD R0, R11, 0x1, -R0 ;  /* 0x000000010b007824 */ /* 0x000fe400078e0a00 */
[----:B------:R-:W-:-:S02]  /*1ea0*/  IMAD.IADD R9, R7, 0x1, -R2 ;  /* 0x0000000107097824 */ /* 0x000fc400078e0a02 */
[----:B------:R-:W-:Y:S01]  /*1eb0*/  IMAD.IADD R26, R11, 0x1, -R26 ;  /* 0x000000010b1a7824 */ /* 0x000fe200078e0a1a */
[----:B------:R-:W-:Y:S02]  /*1ec0*/  SHF.R.S32.HI R13, RZ, 0x1f, R0 ;  /* 0x0000001fff0d7819 */ /* 0x000fe40000011400 */
[----:B------:R-:W-:Y:S02]  /*1ed0*/  ISETP.GE.AND P3, PT, R184, R9, PT ;  /* 0x00000009b800720c */ /* 0x000fe40003f66270 */
        /* <DEDUP_REMOVED lines=19> */
.L_x_5191:
[----:B------:R-:W-:Y:S05]  /*2010*/  BSYNC B0 ;  /* 0x0000000000007941 */ /* 0x000fea0003800000 */
.L_x_5190:
[----:B------:R-:W-:Y:S01]  /*2020*/  ISETP.GE.AND P1, PT, R6, R9, PT ;  /* 0x000000090600720c */ /* 0x000fe20003f26270 */
[----:B------:R-:W-:Y:S01]  /*2030*/  IMAD.MOV.U32 R121, RZ, RZ, c[0x0][0x198] ;  /* 0x00006600ff797624 */ /* 0x000fe200078e00ff */
[----:B------:R-:W-:Y:S03]  /*2040*/  BSSY B0, `(.L_x_5192) ;  /* 0x000000f000007945 */ /* 0x000fe60003800000 */
[C---:B------:R-:W-:Y:S01]  /*2050*/  IMAD.SHL.U32 R173, R121.reuse, 0x10, RZ ;  /* 0x0000001079ad7824 */ /* 0x040fe200078e00ff */
[----:B------:R-:W-:-:S07]  /*2060*/  SHF.L.U64.HI R172, R121, R179, c[0x0][0x19c] ;  /* 0x0000670079ac7619 */ /* 0x000fce00000102b3 */
[----:B------:R-:W-:Y:S05]  /*2070*/  @P1 BRA `(.L_x_5193) ;  /* 0x000000b000001947 */ /* 0x000fea0003800000 */
[----:B------:R-:W-:-:S13]  /*2080*/  ISETP.GE.AND P1, PT, R180, c[0x0][0x220], PT ;  /* 0x00008800b4007a0c */ /* 0x000fda0003f26270 */
[----:B------:R1:W-:Y:S01]  /*2090*/  @P1 STS.128 [R177+0x2800], RZ ;  /* 0x002800ffb1001388 */ /* 0x0003e20000000c00 */
[----:B------:R-:W-:Y:S05]  /*20a0*/  @P1 BRA `(.L_x_5193) ;  /* 0x0000008000001947 */ /* 0x000fea0003800000 */
[----:B-1----:R-:W-:-:S05]  /*20b0*/  IADD3 R19, P1, R173, R124, RZ ;  /* 0x0000007cad137210 */ /* 0x002fca0007f3e0ff */
[----:B------:R-:W-:Y:S01]  /*20c0*/  IMAD.X R4, R172, 0x1, R123, P1 ;  /* 0x00000001ac047824 */ /* 0x000fe200008e067b */
[----:B------:R-:W-:-:S04]  /*20d0*/  LEA R18, P1, R19, c[0x0][0x168], 0x1 ;  /* 0x00005a0013127a11 */ /* 0x000fc800078208ff */
[----:B------:R-:W-:-:S05]  /*20e0*/  LEA.HI.X R19, R19, c[0x0][0x16c], R4, 0x1, P1 ;  /* 0x00005b0013137a11 */ /* 0x000fca00008f0c04 */
[----:B------:R-:W-:Y:S01]  /*20f0*/  @!PT LDS RZ, [RZ] ;  /* 0x00000000fffff984 */ /* 0x000fe20000000800 */
[----:B------:R-:W-:Y:S01]  /*2100*/  @!PT LDS RZ, [RZ] ;  /* 0x00000000fffff984 */ /* 0x000fe20000000800 */
[----:B------:R-:W-:Y:S01]  /*2110*/  @!PT LDS RZ, [RZ] ;  /* 0x00000000fffff984 */ /* 0x000fe20000000800 */
[----:B------:R1:W-:Y:S04]  /*2120*/  LDGSTS.E.BYPASS.LTC128B.128 [R177+0x2800], [R18.64] ;  /* 0x0280000012b17fae */ /* 0x0003e8000b901d46 */
.L_x_5193:
[----:B------:R-:W-:Y:S05]  /*2130*/  BSYNC B0 ;  /* 0x0000000000007941 */ /* 0x000fea0003800000 */
.L_x_5192:
[----:B------:R-:W-:Y:S01]  /*2140*/  ISETP.GE.AND P1, PT, R10, R9, PT ;  /* 0x000000090a00720c */ /* 0x000fe20003f26270 */
[----:B------:R-:W-:-:S12]  /*2150*/  BSSY B0, `(.L_x_5194) ;  /* 0x000000e000007945 */ /* 0x000fd80003800000 */
[----:B------:R-:W-:Y:S05]  /*2160*/  @P1 BRA `(.L_x_5195) ;  /* 0x000000c000001947 */ /* 0x000fea0003800000 */
[----:B------:R-:W-:-:S13]  /*2170*/  ISETP.GE.AND P1, PT, R180, c[0x0][0x220], PT ;  /* 0x00008800b4007a0c */ /* 0x000fda0003f26270 */
[----:B------:R1:W-:Y:S01]  /*2180*/  @P1 STS.128 [R177+0x3000], RZ ;  /* 0x003000ffb1001388 */ /* 0x0003e20000000c00 */
[----:B------:R-:W-:Y:S05]  /*2190*/  @P1 BRA `(.L_x_5195) ;  /* 0x0000009000001947 */ /* 0x000fea0003800000 */
[----:B------:R-:W-:Y:S01]  /*21a0*/  IMAD.MOV.U32 R4, RZ, RZ, c[0x0][0x19c] ;  /* 0x00006700ff047624 */ /* 0x000fe200078e00ff */
[----:B------:R-:W-:-:S04]  /*21b0*/  LEA R12, P1, R121, R124, 0x5 ;  /* 0x0000007c790c7211 */ /* 0x000fc800078228ff */
[----:B-1----:R-:W-:Y:S02]  /*21c0*/  LEA.HI.X R19, R121, R123, R4, 0x5, P1 ;  /* 0x0000007b79137211 */ /* 0x002fe400008f2c04 */
[----:B------:R-:W-:-:S04]  /*21d0*/  LEA R18, P1, R12, c[0x0][0x168], 0x1 ;  /* 0x00005a000c127a11 */ /* 0x000fc800078208ff */
[----:B------:R-:W-:-:S05]  /*21e0*/  LEA.HI.X R19, R12, c[0x0][0x16c], R19, 0x1, P1 ;  /* 0x00005b000c137a11 */ /* 0x000fca00008f0c13 */
[----:B------:R-:W-:Y:S01]  /*21f0*/  @!PT LDS RZ, [RZ] ;  /* 0x00000000fffff984 */ /* 0x000fe20000000800 */
[----:B------:R-:W-:Y:S01]  /*2200*/  @!PT LDS RZ, [RZ] ;  /* 0x00000000fffff984 */ /* 0x000fe20000000800 */
[----:B------:R-:W-:Y:S01]  /*2210*/  @!PT LDS RZ, [RZ] ;  /* 0x00000000fffff984 */ /* 0x000fe20000000800 */
[----:B------:R1:W-:Y:S04]  /*2220*/  LDGSTS.E.BYPASS.LTC128B.128 [R177+0x3000], [R18.64] ;  /* 0x0300000012b17fae */ /* 0x0003e8000b901d46 */
.L_x_5195:
[----:B------:R-:W-:Y:S05]  /*2230*/  BSYNC B0 ;  /* 0x0000000000007941 */ /* 0x000fea0003800000 */
.L_x_5194:
[----:B------:R-:W-:Y:S01]  /*2240*/  ISETP.GE.AND P1, PT, R8, R9, PT ;  /* 0x000000090800720c */ /* 0x000fe20003f26270 */
[----:B------:R-:W-:-:S12]  /*2250*/  BSSY B0, `(.L_x_5196) ;  /* 0x0000010000007945 */ /* 0x000fd80003800000 */
[----:B------:R-:W-:Y:S05]  /*2260*/  @P1 BRA `(.L_x_5197) ;  /* 0x000000e000001947 */ /* 0x000fea0003800000 */
[----:B------:R-:W-:-:S13]  /*2270*/  ISETP.GE.AND P1, PT, R180, c[0x0][0x220], PT ;  /* 0x00008800b4007a0c */ /* 0x000fda0003f26270 */
[----:B------:R1:W-:Y:S01]  /*2280*/  @P1 STS.128 [R177+0x3800], RZ ;  /* 0x003800ffb1001388 */ /* 0x0003e20000000c00 */
[----:B------:R-:W-:Y:S05]  /*2290*/  @P1 BRA `(.L_x_5197) ;  /* 0x000000b000001947 */ /* 0x000fea0003800000 */
[----:B------:R-:W-:Y:S01]  /*22a0*/  IMAD.MOV.U32 R125, RZ, RZ, R123 ;  /* 0x000000ffff7d7224 */ /* 0x000fe200078e007b */
        /* <DEDUP_REMOVED lines=10> */
.L_x_5197:
[----:B------:R-:W-:Y:S05]  /*2350*/  BSYNC B0 ;  /* 0x0000000000007941 */ /* 0x000fea0003800000 */
.L_x_5196:
[----:B-1----:R-:W-:Y:S01]  /*2360*/  IADD3 R18, R184, 0x40, RZ ;  /* 0x00000040b8127810 */ /* 0x002fe20007ffe0ff */
[----:B------:R-:W-:Y:S03]  /*2370*/  BSSY B0, `(.L_x_5198) ;  /* 0x000000f000007945 */ /* 0x000fe60003800000 */
[----:B------:R-:W-:-:S13]  /*2380*/  ISETP.GE.AND P1, PT, R18, R9, PT ;  /* 0x000000091200720c */ /* 0x000fda0003f26270 */
[----:B------:R-:W-:Y:S05]  /*2390*/  @P1 BRA `(.L_x_5199) ;  /* 0x000000c000001947 */ /* 0x000fea0003800000 */
[----:B------:R-:W-:-:S13]  /*23a0*/  ISETP.GE.AND P1, PT, R180, c[0x0][0x220], PT ;  /* 0x00008800b4007a0c */ /* 0x000fda0003f26270 */
[----:B------:R1:W-:Y:S01]  /*23b0*/  @P1 STS.128 [R177+0x4000], RZ ;  /* 0x004000ffb1001388 */ /* 0x0003e20000000c00 */
[----:B------:R-:W-:Y:S05]  /*23c0*/  @P1 BRA `(.L_x_5199) ;  /* 0x0000009000001947 */ /* 0x000fea0003800000 */
[----:B------:R-:W-:Y:S01]  /*23d0*/  IMAD.MOV.U32 R4, RZ, RZ, c[0x0][0x19c] ;  /* 0x00006700ff047624 */ /* 0x000fe200078e00ff */
        /* <DEDUP_REMOVED lines=8> */
.L_x_5199:
[----:B------:R-:W-:Y:S05]  /*2460*/  BSYNC B0 ;  /* 0x0000000000007941 */ /* 0x000fea0003800000 */
.L_x_5198:
[----:B------:R-:W-:Y:S01]  /*2470*/  IADD3 R16, R184, 0x50, RZ ;  /* 0x00000050b8107810 */ /* 0x000fe20007ffe0ff */
[----:B------:R-:W-:Y:S03]  /*2480*/  BSSY B0, `(.L_x_5200) ;  /* 0x0000011000007945 */ /* 0x000fe60003800000 */
[----:B------:R-:W-:-:S13]  /*2490*/  ISETP.GE.AND P1, PT, R16, R9, PT ;  /* 0x000000091000720c */ /* 0x000fda0003f26270 */
        /* <DEDUP_REMOVED lines=15> */
.L_x_5201:
[----:B------:R-:W-:Y:S05]  /*2590*/  BSYNC B0 ;  /* 0x0000000000007941 */ /* 0x000fea0003800000 */
.L_x_5200:
        /* <DEDUP_REMOVED lines=18> */
.L_x_5203:
[----:B------:R-:W-:Y:S05]  /*26c0*/  BSYNC B0 ;  /* 0x0000000000007941 */ /* 0x000fea0003800000 */
.L_x_5202:
        /* <DEDUP_REMOVED lines=18> */
.L_x_5205:
[----:B------:R-:W-:Y:S05]  /*27f0*/  BSYNC B0 ;  /* 0x0000000000007941 */ /* 0x000fea0003800000 */
.L_x_5204:
[----:B------:R-:W0:Y:S01]  /*2800*/  LDGDEPBAR ;  /* 0x00000000000079af */ /* 0x000e220000000000 */
[----:B------:R-:W-:Y:S01]  /*2810*/  SHF.R.S32.HI R19, RZ, 0x4, R22 ;  /* 0x00000004ff137819 */ /* 0x000fe20000011416 */
[----:B------:R-:W-:Y:S01]  /*2820*/  IMAD.SHL.U32 R15, R15, 0x40, RZ ;  /* 0x000000400f0f7824 */ /* 0x000fe200078e00ff */
[----:B------:R-:W-:Y:S01]  /*2830*/  ISETP.GE.AND P2, PT, R184, R9, PT ;  /* 0x00000009b800720c */ /* 0x000fe20003f46270 */
[----:B------:R-:W-:Y:S01]  /*2840*/  IMAD.SHL.U32 R169, R92, 0x40, RZ ;  /* 0x000000405ca97824 */ /* 0x000fe200078e00ff */
[----:B------:R-:W-:Y:S01]  /*2850*/  LEA.HI R22, R22, R19, RZ, 0x1 ;  /* 0x0000001316167211 */ /* 0x000fe200078f08ff */
[----:B-1----:R-:W-:Y:S01]  /*2860*/  IMAD.SHL.U32 R24, R184, 0x8, RZ ;  /* 0x00000008b8187824 */ /* 0x002fe200078e00ff */
[----:B------:R-:W-:Y:S01]  /*2870*/  LOP3.LUT R15, R15, 0x1c0, RZ, 0xc0, !PT ;  /* 0x000001c00f0f7812 */ /* 0x000fe200078ec0ff */
[----:B------:R-:W-:Y:S01]  /*2880*/  IMAD.SHL.U32 R125, R11, 0x2, RZ ;  /* 0x000000020b7d7824 */ /* 0x000fe200078e00ff */
[----:B------:R-:W-:Y:S01]  /*2890*/  LOP3.LUT R22, R22, 0xfffffffe, RZ, 0xc0, !PT ;  /* 0xfffffffe16167812 */ /* 0x000fe200078ec0ff */
[----:B------:R-:W-:Y:S01]  /*28a0*/  BSSY B0, `(.L_x_5206) ;  /* 0x0000026000007945 */ /* 0x000fe20003800000 */
[----:B------:R-:W-:-:S02]  /*28b0*/  SHF.R.S32.HI R175, RZ, 0x1f, R26 ;  /* 0x0000001fffaf7819 */ /* 0x000fc4000001141a */
[----:B------:R-:W-:Y:S01]  /*28c0*/  LOP3.LUT R169, R169, 0x1c0, RZ, 0xc0, !PT ;  /* 0x000001c0a9a97812 */ /* 0x000fe200078ec0ff */
[----:B------:R-:W-:Y:S01]  /*28d0*/  IMAD.IADD R22, R19, 0x1, -R22 ;  /* 0x0000000113167824 */ /* 0x000fe200078e0a16 */
[----:B------:R-:W-:Y:S02]  /*28e0*/  LEA.HI R175, R175, R26, RZ, 0x2 ;  /* 0x0000001aafaf7211 */ /* 0x000fe400078f10ff */
[----:B------:R-:W-:Y:S01]  /*28f0*/  LOP3.LUT R24, R169, 0x8, R24, 0xf8, !PT ;  /* 0x00000008a9187812 */ /* 0x000fe200078ef818 */
[----:B------:R-:W-:Y:S01]  /*2900*/  IMAD.SHL.U32 R4, R22, 0x8, RZ ;  /* 0x0000000816047824 */ /* 0x000fe200078e00ff */
[----:B------:R-:W-:Y:S02]  /*2910*/  SHF.R.S32.HI R175, RZ, 0x2, R175 ;  /* 0x00000002ffaf7819 */ /* 0x000fe400000114af */
[----:B------:R-:W-:Y:S02]  /*2920*/  SHF.R.U32.HI R169, RZ, 0x3, R169 ;  /* 0x00000003ffa97819 */ /* 0x000fe400000116a9 */
[----:B------:R-:W-:Y:S01]  /*2930*/  LOP3.LUT R4, R15, 0x8, R4, 0xf8, !PT ;  /* 0x000000080f047812 */ /* 0x000fe200078ef804 */
[----:B------:R-:W-:-:S04]  /*2940*/  DEPBAR.LE SB0, 0x0 ;  /* 0x000080000000791a */ /* 0x000fc80000000000 */
[----:B------:R-:W-:Y:S01]  /*2950*/  BAR.SYNC.DEFER_BLOCKING 0x0 ;  /* 0x0000000000007b1d */ /* 0x000fe20000010000 */
[----:B------:R-:W-:Y:S02]  /*2960*/  SHF.R.U32.HI R15, RZ, 0x3, R15 ;  /* 0x00000003ff0f7819 */ /* 0x000fe4000001160f */
[----:B------:R-:W-:Y:S02]  /*2970*/  LOP3.LUT R169, R24, R169, RZ, 0x3c, !PT ;  /* 0x000000a918a97212 */ /* 0x000fe400078e3cff */
[----:B------:R-:W-:Y:S01]  /*2980*/  LOP3.LUT R4, R4, R15, RZ, 0x3c, !PT ;  /* 0x0000000f04047212 */ /* 0x000fe200078e3cff */
[----:B------:R-:W-:Y:S01]  /*2990*/  IMAD R15, R20, 0x400, R13 ;  /* 0x00000400140f7824 */ /* 0x000fe200078e020d */
[----:B------:R-:W-:Y:S01]  /*29a0*/  LOP3.LUT P3, RZ, R92, 0x2, RZ, 0xc0, !PT ;  /* 0x000000025cff7812 */ /* 0x000fe2000786c0ff */
[----:B------:R-:W-:Y:S01]  /*29b0*/  IMAD R20, R20, 0x10, R17 ;  /* 0x0000001014147824 */ /* 0x000fe200078e0211 */
[----:B------:R-:W-:Y:S01]  /*29c0*/  LEA R194, P1, R126, c[0x0][0x170], 0x1 ;  /* 0x00005c007ec27a11 */ /* 0x000fe200078208ff */
[----:B------:R-:W-:Y:S01]  /*29d0*/  IMAD.IADD R170, R4, 0x1, R15 ;  /* 0x0000000104aa7824 */ /* 0x000fe200078e020f */
[----:B------:R-:W-:Y:S01]  /*29e0*/  SEL R0, R0, 0xfffffff0, !P3 ;  /* 0xfffffff000007807 */ /* 0x000fe20005800000 */
[----:B------:R-:W-:Y:S01]  /*29f0*/  IMAD R169, R22, 0x200, R169 ;  /* 0x0000020016a97824 */ /* 0x000fe200078e02a9 */
[----:B------:R-:W-:Y:S01]  /*2a00*/  IADD3 R20, R20, 0x1, R175 ;  /* 0x0000000114147810 */ /* 0x000fe20007ffe0af */
[----:B------:R-:W-:Y:S01]  /*2a10*/  IMAD.IADD R4, R13, 0x1, R4 ;  /* 0x000000010d047824 */ /* 0x000fe200078e0204 */
[----:B------:R-:W-:Y:S01]  /*2a20*/  LOP3.LUT R125, R125, 0x6, RZ, 0xc0, !PT ;  /* 0x000000067d7d7812 */ /* 0x000fe200078ec0ff */
[----:B------:R-:W-:Y:S01]  /*2a30*/  IMAD.SHL.U32 R170, R170, 0x2, RZ ;  /* 0x00000002aaaa7824 */ /* 0x000fe200078e00ff */
[----:B------:R-:W-:-:S02]  /*2a40*/  IADD3 R130, R7, R20, -R178 ;  /* 0x0000001407827210 */ /* 0x000fc40007ffe8b2 */
[----:B------:R-:W-:Y:S02]  /*2a50*/  LEA.HI.X R195, R126, c[0x0][0x174], R129, 0x1, P1 ;  /* 0x00005d007ec37a11 */ /* 0x000fe400008f0c81 */
[----:B------:R-:W-:Y:S01]  /*2a60*/  IADD3 R130, R130, c[0x0][0x2e8], RZ ;  /* 0x0000ba0082827a10 */ /* 0x000fe20007ffe0ff */
[----:B------:R1:W-:Y:S01]  /*2a70*/  @P2 STS.128 [R177+0x6000], RZ ;  /* 0x006000ffb1002388 */ /* 0x0003e20000000c00 */
[----:B------:R-:W-:Y:S05]  /*2a80*/  @P2 BRA `(.L_x_5207) ;  /* 0x0000007000002947 */ /* 0x000fea0003800000 */
[----:B------:R-:W-:-:S13]  /*2a90*/  ISETP.GE.AND P1, PT, R180, c[0x0][0x220], PT ;  /* 0x00008800b4007a0c */ /* 0x000fda0003f26270 */
[----:B------:R1:W-:Y:S01]  /*2aa0*/  @P1 STS.128 [R177+0x6000], RZ ;  /* 0x006000ffb1001388 */ /* 0x0003e20000000c00 */
[----:B------:R-:W-:Y:S05]  /*2ab0*/  @P1 BRA `(.L_x_5207) ;  /* 0x0000004000001947 */ /* 0x000fea0003800000 */
[----:B------:R-:W-:Y:S01]  /*2ac0*/  @!PT LDS RZ, [RZ] ;  /* 0x00000000fffff984 */ /* 0x000fe20000000800 */
[----:B------:R-:W-:Y:S01]  /*2ad0*/  @!PT LDS RZ, [RZ] ;  /* 0x00000000fffff984 */ /* 0x000fe20000000800 */
[----:B------:R-:W-:Y:S01]  /*2ae0*/  @!PT LDS RZ, [RZ] ;  /* 0x00000000fffff984 */ /* 0x000fe20000000800 */
[----:B------:R1:W-:Y:S02]  /*2af0*/  LDGSTS.E.BYPASS.LTC128B.128 [R177+0x6000], [R194.64] ;  /* 0x06000000c2b17fae */ /* 0x0003e4000b901d46 */
.L_x_5207:
[----:B------:R-:W-:Y:S05]  /*2b00*/  BSYNC B0 ;  /* 0x0000000000007941 */ /* 0x000fea0003800000 */
.L_x_5206:
[----:B------:R-:W-:Y:S01]  /*2b10*/  ISETP.GE.AND P1, PT, R6, R9, PT ;  /* 0x000000090600720c */ /* 0x000fe20003f26270 */
[----:B------:R-:W-:Y:S01]  /*2b20*/  IMAD.MOV.U32 R6, RZ, RZ, c[0x0][0x1a0] ;  /* 0x00006800ff067624 */ /* 0x000fe200078e00ff */
[----:B------:R-:W-:Y:S03]  /*2b30*/  BSSY B0, `(.L_x_5208) ;  /* 0x000000e000007945 */ /* 0x000fe60003800000 */
[C---:B------:R-:W-:Y:S01]  /*2b40*/  IMAD.SHL.U32 R182, R6.reuse, 0x10, RZ ;  /* 0x0000001006b67824 */ /* 0x040fe200078e00ff */
[----:B------:R-:W-:-:S07]  /*2b50*/  SHF.L.U64.HI R179, R6, R179, c[0x0][0x1a4] ;  /* 0x0000690006b37619 */ /* 0x000fce00000102b3 */
[----:B------:R1:W-:Y:S01]  /*2b60*/  @P1 STS.128 [R177+0x6800], RZ ;  /* 0x006800ffb1001388 */ /* 0x0003e20000000c00 */
[----:B------:R-:W-:Y:S05]  /*2b70*/  @P1 BRA `(.L_x_5209) ;  /* 0x0000009000001947 */ /* 0x000fea0003800000 */
[----:B------:R-:W-:-:S13]  /*2b80*/  ISETP.GE.AND P1, PT, R180, c[0x0][0x220], PT ;  /* 0x00008800b4007a0c */ /* 0x000fda0003f26270 */
        /* <DEDUP_REMOVED lines=8> */
.L_x_5209:
[----:B------:R-:W-:Y:S05]  /*2c10*/  BSYNC B0 ;  /* 0x0000000000007941 */ /* 0x000fea0003800000 */
.L_x_5208:
[----:B------:R-:W-:Y:S01]  /*2c20*/  ISETP.GE.AND P1, PT, R10, R9, PT ;  /* 0x000000090a00720c */ /* 0x000fe20003f26270 */
[----:B------:R-:W-:-:S12]  /*2c30*/  BSSY B0, `(.L_x_5210) ;  /* 0x000000d000007945 */ /* 0x000fd80003800000 */
[----:B------:R1:W-:Y:S01]  /*2c40*/  @P1 STS.128 [R177+0x7000], RZ ;  /* 0x007000ffb1001388 */ /* 0x0003e20000000c00 */
[----:B------:R-:W-:Y:S05]  /*2c50*/  @P1 BRA `(.L_x_5211) ;  /* 0x000000a000001947 */ /* 0x000fea0003800000 */
[----:B------:R-:W-:-:S13]  /*2c60*/  ISETP.GE.AND P1, PT, R180, c[0x0][0x220], PT ;  /* 0x00008800b4007a0c */ /* 0x000fda0003f26270 */
[----:B------:R1:W-:Y:S01]  /*2c70*/  @P1 STS.128 [R177+0x7000], RZ ;  /* 0x007000ffb1001388 */ /* 0x0003e20000000c00 */
[----:B------:R-:W-:Y:S05]  /*2c80*/  @P1 BRA `(.L_x_5211) ;  /* 0x0000007000001947 */ /* 0x000fea0003800000 */
[----:B------:R-:W-:Y:S01]  /*2c90*/  IMAD.MOV.U32 R10, RZ, RZ, c[0x0][0x1a4] ;  /* 0x00006900ff0a7624 */ /* 0x000fe200078e00ff */
[----:B-1----:R-:W-:-:S04]  /*2ca0*/  LEA R20, P1, R6, R194, 0x6 ;  /* 0x000000c206147211 */ /* 0x002fc800078230ff */
[----:B------:R-:W-:-:S05]  /*2cb0*/  LEA.HI.X R21, R6, R195, R10, 0x6, P1 ;  /* 0x000000c306157211 */ /* 0x000fca00008f340a */
[----:B------:R-:W-:Y:S01]  /*2cc0*/  @!PT LDS RZ, [RZ] ;  /* 0x00000000fffff984 */ /* 0x000fe20000000800 */
[----:B------:R-:W-:Y:S01]  /*2cd0*/  @!PT LDS RZ, [RZ] ;  /* 0x00000000fffff984 */ /* 0x000fe20000000800 */
[----:B------:R-:W-:Y:S01]  /*2ce0*/  @!PT LDS RZ, [RZ] ;  /* 0x00000000fffff984 */ /* 0x000fe20000000800 */
[----:B------:R1:W-:Y:S04]  /*2cf0*/  LDGSTS.E.BYPASS.LTC128B.128 [R177+0x7000], [R20.64] ;  /* 0x0700000014b17fae */ /* 0x0003e8000b901d46 */
.L_x_5211:
[----:B------:R-:W-:Y:S05]  /*2d00*/  BSYNC B0 ;  /* 0x0000000000007941 */ /* 0x000fea0003800000 */
.L_x_5210:
[----:B------:R-:W-:Y:S01]  /*2d10*/  ISETP.GE.AND P1, PT, R8, R9, PT ;  /* 0x000000090800720c */ /* 0x000fe20003f26270 */
[----:B------:R-:W-:-:S12]  /*2d20*/  BSSY B0, `(.L_x_5212) ;  /* 0x000000e000007945 */ /* 0x000fd80003800000 */
[----:B------:R1:W-:Y:S01]  /*2d30*/  @P1 STS.128 [R177+0x7800], RZ ;  /* 0x007800ffb1001388 */ /* 0x0003e20000000c00 */
[----:B------:R-:W-:Y:S05]  /*2d40*/  @P1 BRA `(.L_x_5213) ;  /* 0x000000b000001947 */ /* 0x000fea0003800000 */
[----:B------:R-:W-:-:S13]  /*2d50*/  ISETP.GE.AND P1, PT, R180, c[0x0][0x220], PT ;  /* 0x00008800b4007a0c */ /* 0x000fda0003f26270 */
[----:B------:R1:W-:Y:S01]  /*2d60*/  @P1 STS.128 [R177+0x7800], RZ ;  /* 0x007800ffb1001388 */ /* 0x0003e20000000c00 */
[----:B------:R-:W-:Y:S05]  /*2d70*/  @P1 BRA `(.L_x_5213) ;  /* 0x0000008000001947 */ /* 0x000fea0003800000 */
[----:B------:R-:W-:Y:S01]  /*2d80*/  ULDC UR4, c[0x0][0x1a4] ;  /* 0x0000690000047ab9 */ /* 0x000fe20000000800 */
[----:B------:R-:W-:Y:S01]  /*2d90*/  IMAD.WIDE.U32 R10, R6, 0x60, R194 ;  /* 0x00000060060a7825 */ /* 0x000fe200078e00c2 */
[----:B------:R-:W-:-:S06]  /*2da0*/  UIMAD UR4, UR4, 0x60, URZ ;  /* 0x00000060040478a4 */ /* 0x000fcc000f8e023f */
[----:B------:R-:W-:-:S05]  /*2db0*/  IADD3 R11, R11, UR4, RZ ;  /* 0x000000040b0b7c10 */ /* 0x000fca000fffe0ff */
[----:B------:R-:W-:Y:S01]  /*2dc0*/  @!PT LDS RZ, [RZ] ;  /* 0x00000000fffff984 */ /* 0x000fe20000000800 */
[----:B------:R-:W-:Y:S01]  /*2dd0*/  @!PT LDS RZ, [RZ] ;  /* 0x00000000fffff984 */ /* 0x000fe20000000800 */
[----:B------:R-:W-:Y:S01]  /*2de0*/  @!PT LDS RZ, [RZ] ;  /* 0x00000000fffff984 */ /* 0x000fe20000000800 */
[----:B------:R1:W-:Y:S02]  /*2df0*/  LDGSTS.E.BYPASS.LTC128B.128 [R177+0x7800], [R10.64] ;  /* 0x078000000ab17fae */ /* 0x0003e4000b901d46 */
.L_x_5213:
[----:B------:R-:W-:Y:S05]  /*2e00*/  BSYNC B0 ;  /* 0x0000000000007941 */ /* 0x000fea0003800000 */
.L_x_5212:
        /* <DEDUP_REMOVED lines=14> */
.L_x_5215:
[----:B------:R-:W-:Y:S05]  /*2ef0*/  BSYNC B0 ;  /* 0x0000000000007941 */ /* 0x000fea0003800000 */
.L_x_5214:
        /* <DEDUP_REMOVED lines=8> */
[----:B-1----:R-:W-:Y:S01]  /*2f80*/  IMAD.WIDE.U32 R10, R6, 0xa0, R194 ;  /* 0x000000a0060a7825 */ /* 0x002fe200078e00c2 */
[----:B------:R-:W-:-:S06]  /*2f90*/  UIMAD UR4, UR4, 0xa0, URZ ;  /* 0x000000a0040478a4 */ /* 0x000fcc000f8e023f */
[----:B------:R-:W-:-:S05]  /*2fa0*/  IADD3 R11, R11, UR4, RZ ;  /* 0x000000040b0b7c10 */ /* 0x000fca000fffe0ff */
[----:B------:R-:W-:Y:S01]  /*2fb0*/  @!PT LDS RZ, [RZ] ;  /* 0x00000000fffff984 */ /* 0x000fe20000000800 */
[----:B------:R-:W-:Y:S01]  /*2fc0*/  @!PT LDS RZ, [RZ] ;  /* 0x00000000fffff984 */ /* 0x000fe20000000800 */
[----:B------:R-:W-:Y:S01]  /*2fd0*/  @!PT LDS RZ, [RZ] ;  /* 0x00000000fffff984 */ /* 0x000fe20000000800 */
[----:B------:R1:W-:Y:S02]  /*2fe0*/  LDGSTS.E.BYPASS.LTC128B.128 [R177+0x8800], [R10.64] ;  /* 0x088000000ab17fae */ /* 0x0003e4000b901d46 */
.L_x_5217:
[----:B------:R-:W-:Y:S05]  /*2ff0*/  BSYNC B0 ;  /* 0x0000000000007941 */ /* 0x000fea0003800000 */
.L_x_5216:
        /* <DEDUP_REMOVED lines=15> */
.L_x_5219:
[----:B------:R-:W-:Y:S05]  /*30f0*/  BSYNC B0 ;  /* 0x0000000000007941 */ /* 0x000fea0003800000 */
.L_x_5218:
        /* <DEDUP_REMOVED lines=15> */
.L_x_5221:
[----:B------:R-:W-:Y:S05]  /*31f0*/  BSYNC B0 ;  /* 0x0000000000007941 */ /* 0x000fea0003800000 */
.L_x_5220:
        /* <DEDUP_REMOVED lines=8> */
[----:B------:R-:W-:Y:S01]  /*3280*/  ISETP.GE.AND P2, PT, R120, 0x2, PT ;  /* 0x000000027800780c */ /* 0x000fe20003f46270 */
[----:B------:R-:W-:Y:S02]  /*3290*/  LDSM.16.M88.4 R100, [R168] ;  /* 0x00000000a864783b */ /* 0x000fe40000000200 */
[----:B------:R-:W-:-:S02]  /*32a0*/  IMAD R165, R3, 0x2, R167 ;  /* 0x0000000203a57824 */ /* 0x000fc400078e02a7 */
[----:B------:R-:W-:Y:S04]  /*32b0*/  LDSM.16.M88.4 R76, [R163+0x2800] ;  /* 0x00280000a34c783b */ /* 0x000fe80000000200 */
[----:B------:R-:W1:Y:S04]  /*32c0*/  LDSM.16.M88.4 R16, [R169+0x3000] ;  /* 0x00300000a910783b */ /* 0x000e680000000200 */
[----:B------:R-:W2:Y:S04]  /*32d0*/  LDSM.16.M88.4 R32, [R169+0x2000] ;  /* 0x00200000a920783b */ /* 0x000ea80000000200 */
[----:B-1----:R-:W1:Y:S04]  /*32e0*/  LDSM.16.M88.4 R8, [R169+0x3800] ;  /* 0x00380000a908783b */ /* 0x002e680000000200 */
[----:B------:R-:W3:Y:S04]  /*32f0*/  LDSM.16.M88.4 R68, [R169+0x4000] ;  /* 0x00400000a944783b */ /* 0x000ee80000000200 */
[----:B------:R-:W4:Y:S04]  /*3300*/  LDSM.16.M88.4 R56, [R163+0x3000] ;  /* 0x00300000a338783b */ /* 0x000f280000000200 */
[----:B------:R-:W1:Y:S04]  /*3310*/  LDSM.16.M88.4 R60, [R169+0x4800] ;  /* 0x00480000a93c783b */ /* 0x000e680000000200 */
[----:B------:R-:W1:Y:S01]  /*3320*/  LDSM.16.M88.4 R48, [R169+0x5000] ;  /* 0x00500000a930783b */ /* 0x000e620000000200 */
[C---:B-----5:R-:W-:Y:S03]  /*3330*/  HMMA.16816.F32 R28, R40.reuse, R24, RZ ;  /* 0x00000018281c723c */ /* 0x060fe600000018ff */
[----:B------:R-:W5:Y:S04]  /*3340*/  LDSM.16.M88.4 R88, [R169+0x5800] ;  /* 0x00580000a958783b */ /* 0x000f680000000200 */
[----:B------:R-:W1:Y:S01]  /*3350*/  LDSM.16.M88.4 R84, [R163+0x2000] ;  /* 0x00200000a354783b */ /* 0x000e620000000200 */
[C---:B------:R-:W-:Y:S03]  /*3360*/  HMMA.16816.F32 R24, R40.reuse, R26, RZ ;  /* 0x0000001a2818723c */ /* 0x040fe600000018ff */
[----:B------:R-:W3:Y:S04]  /*3370*/  LDSM.16.M88.4 R80, [R163+0x3800] ;  /* 0x00380000a350783b */ /* 0x000ee80000000200 */
[----:B------:R-:W-:Y:S01]  /*3380*/  LDSM.16.M88.4 R112, [R163+0x4800] ;  /* 0x00480000a370783b */ /* 0x000fe20000000200 */
[----:B------:R-:W-:Y:S03]  /*3390*/  HMMA.16816.F32 R20, R40, R16, RZ ;  /* 0x000000102814723c */ /* 0x000fe600000018ff */
[----:B------:R-:W-:Y:S04]  /*33a0*/  LDSM.16.M88.4 R108, [R163+0x5000] ;  /* 0x00500000a36c783b */ /* 0x000fe80000000200 */
[----:B------:R-:W-:Y:S01]  /*33b0*/  LDSM.16.M88.4 R104, [R163+0x5800] ;  /* 0x00580000a368783b */ /* 0x000fe20000000200 */
[C---:B------:R-:W-:Y:S03]  /*33c0*/  HMMA.16816.F32 R28, R100.reuse, R76, R28 ;  /* 0x0000004c641c723c */ /* 0x040fe6000000181c */
[----:B------:R-:W0:Y:S05]  /*33d0*/  LDGDEPBAR ;  /* 0x00000000000079af */ /* 0x000e2a0000000000 */
[----:B------:R-:W-:Y:S01]  /*33e0*/  HMMA.16816.F32 R24, R100, R78, R24 ;  /* 0x0000004e6418723c */ /* 0x000fe20000001818 */
[----:B------:R-:W4:Y:S07]  /*33f0*/  LDSM.16.M88.4 R76, [R163+0x4000] ;  /* 0x00400000a34c783b */ /* 0x000f2e0000000200 */
[C---:B--2---:R-:W-:Y:S08]  /*3400*/  HMMA.16816.F32 R36, R40.reuse, R32, RZ ;  /* 0x000000202824723c */ /* 0x044ff000000018ff */
[C---:B-1----:R-:W-:Y:S08]  /*3410*/  HMMA.16816.F32 R12, R40.reuse, R8, RZ ;  /* 0x00000008280c723c */ /* 0x042ff000000018ff */
[C---:B---3--:R-:W-:Y:S08]  /*3420*/  HMMA.16816.F32 R72, R40.reuse, R68, RZ ;  /* 0x000000442848723c */ /* 0x048ff000000018ff */
[C---:B------:R-:W-:Y:S08]  /*3430*/  HMMA.16816.F32 R32, R40.reuse, R34, RZ ;  /* 0x000000222820723c */ /* 0x040ff000000018ff */
[C---:B------:R-:W-:Y:S08]  /*3440*/  HMMA.16816.F32 R16, R40.reuse, R18, RZ ;  /* 0x000000122810723c */ /* 0x040ff000000018ff */
[C---:B------:R-:W-:Y:S08]  /*3450*/  HMMA.16816.F32 R8, R40.reuse, R10, RZ ;  /* 0x0000000a2808723c */ /* 0x040ff000000018ff */
[----:B------:R-:W-:Y:S08]  /*3460*/  HMMA.16816.F32 R68, R40, R70, RZ ;  /* 0x000000462844723c */ /* 0x000ff000000018ff */
[----:B----4-:R-:W-:Y:S07]  /*3470*/  HMMA.16816.F32 R20, R100, R56, R20 ;  /* 0x000000386414723c */ /* 0x010fee0000001814 */
[----:B------:R-:W-:Y:S01]  /*3480*/  IADD3 R56, R169, 0x2000, RZ ;  /* 0x00002000a9387810 */ /* 0x000fe20007ffe0ff */
[----:B------:R-:W-:Y:S03]  /*3490*/  HMMA.16816.F32 R64, R40, R60, RZ ;  /* 0x0000003c2840723c */ /* 0x000fe600000018ff */
[----:B------:R-:W-:-:S04]  /*34a0*/  @P1 IADD3 R166, R56, -0x40, RZ ;  /* 0xffffffc038a61810 */ /* 0x000fc80007ffe0ff */
[----:B------:R-:W-:Y:S01]  /*34b0*/  IADD3 R159, R166, 0x800, RZ ;  /* 0x00000800a69f7810 */ /* 0x000fe20007ffe0ff */
[C---:B------:R-:W-:Y:S01]  /*34c0*/  HMMA.16816.F32 R60, R40.reuse, R62, RZ ;  /* 0x0000003e283c723c */ /* 0x040fe200000018ff */
[----:B------:R-:W-:Y:S01]  /*34d0*/  LDSM.16.M88.4 R96, [R166] ;  /* 0x00000000a660783b */ /* 0x000fe20000000200 */
[----:B------:R-:W-:Y:S01]  /*34e0*/  IMAD R152, R0, 0x2, R166 ;  /* 0x0000000200987824 */ /* 0x000fe200078e02a6 */
[C---:B------:R-:W-:Y:S02]  /*34f0*/  IADD3 R158, R166.reuse, 0x1000, RZ ;  /* 0x00001000a69e7810 */ /* 0x040fe40007ffe0ff */
[----:B------:R-:W-:Y:S01]  /*3500*/  LDSM.16.M88.4 R92, [R166+0x800] ;  /* 0x00080000a65c783b */ /* 0x000fe20000000200 */
[C---:B------:R-:W-:Y:S02]  /*3510*/  IADD3 R157, R166.reuse, 0x1800, RZ ;  /* 0x00001800a69d7810 */ /* 0x040fe40007ffe0ff */
[----:B------:R-:W-:Y:S01]  /*3520*/  HMMA.16816.F32 R52, R40, R48, RZ ;  /* 0x000000302834723c */ /* 0x000fe200000018ff */
[----:B------:R-:W-:Y:S01]  /*3530*/  LDSM.16.M88.4 R116, [R166+0x3000] ;  /* 0x00300000a674783b */ /* 0x000fe20000000200 */
[----:B------:R-:W-:-:S02]  /*3540*/  IADD3 R156, R166, 0x2000, RZ ;  /* 0x00002000a69c7810 */ /* 0x000fc40007ffe0ff */
[C---:B------:R-:W-:Y:S02]  /*3550*/  IADD3 R155, R166.reuse, 0x2800, RZ ;  /* 0x00002800a69b7810 */ /* 0x040fe40007ffe0ff */
[C---:B------:R-:W-:Y:S02]  /*3560*/  IADD3 R154, R166.reuse, 0x3000, RZ ;  /* 0x00003000a69a7810 */ /* 0x040fe40007ffe0ff */
[----:B------:R-:W-:Y:S01]  /*3570*/  HMMA.16816.F32 R48, R40, R50, RZ ;  /* 0x000000322830723c */ /* 0x000fe200000018ff */
[----:B------:R-:W-:-:S07]  /*3580*/  IADD3 R153, R166, 0x3800, RZ ;  /* 0x00003800a6997810 */ /* 0x000fce0007ffe0ff */
[C---:B-----5:R-:W-:Y:S08]  /*3590*/  HMMA.16816.F32 R44, R40.reuse, R88, RZ ;  /* 0x00000058282c723c */ /* 0x060ff000000018ff */
[----:B------:R-:W-:Y:S01]  /*35a0*/  HMMA.16816.F32 R40, R40, R90, RZ ;  /* 0x0000005a2828723c */ /* 0x000fe200000018ff */
[----:B------:R-:W-:Y:S07]  /*35b0*/  LDSM.16.M88.4 R88, [R166+0x1000] ;  /* 0x00100000a658783b */ /* 0x000fee0000000200 */
[C---:B------:R-:W-:Y:S08]  /*35c0*/  HMMA.16816.F32 R36, R100.reuse, R84, R36 ;  /* 0x000000546424723c */ /* 0x040ff00000001824 */
[C---:B------:R-:W-:Y:S01]  /*35d0*/  HMMA.16816.F32 R32, R100.reuse, R86, R32 ;  /* 0x000000566420723c */ /* 0x040fe20000001820 */
[----:B------:R-:W-:Y:S07]  /*35e0*/  LDSM.16.M88.4 R84, [R166+0x1800] ;  /* 0x00180000a654783b */ /* 0x000fee0000000200 */
[C---:B------:R-:W-:Y:S01]  /*35f0*/  HMMA.16816.F32 R16, R100.reuse, R58, R16 ;  /* 0x0000003a6410723c */ /* 0x040fe20000001810 */
[----:B------:R-:W1:Y:S07]  /*3600*/  LDSM.16.M88.4 R56, [R167] ;  /* 0x00000000a738783b */ /* 0x000e6e0000000200 */
        /* <DEDUP_REMOVED lines=11> */
[----:B------:R-:W-:Y:S07]  /*36c0*/  LDSM.16.M88.4 R108, [R165] ;  /* 0x00000000a56c783b */ /* 0x000fee0000000200 */
[C---:B------:R-:W-:Y:S08]  /*36d0*/  HMMA.16816.F32 R44, R100.reuse, R104, R44 ;  /* 0x00000068642c723c */ /* 0x040ff0000000182c */
[----:B------:R-:W-:Y:S01]  /*36e0*/  HMMA.16816.F32 R40, R100, R106, R40 ;  /* 0x0000006a6428723c */ /* 0x000fe20000001828 */
[----:B------:R-:W5:Y:S04]  /*36f0*/  LDSM.16.M88.4 R104, [R152] ;  /* 0x000000009868783b */ /* 0x000f680000000200 */
[----:B------:R-:W2:Y:S03]  /*3700*/  LDSM.16.M88.4 R100, [R152+0x800] ;  /* 0x000800009864783b */ /* 0x000ea60000000200 */
        /* <DEDUP_REMOVED lines=16> */
[----:B------:R-:W-:Y:S01]  /*3810*/  HMMA.16816.F32 R60, R56, R78, R60 ;  /* 0x0000004e383c723c */ /* 0x000fe2000000183c */
[----:B------:R-:W3:Y:S01]  /*3820*/  LDSM.16.M88.4 R76, [R152+0x3800] ;  /* 0x00380000984c783b */ /* 0x000ee20000000200 */
[----:B------:R-:W-:-:S06]  /*3830*/  DEPBAR.LE SB0, 0x0 ;  /* 0x000080000000791a */ /* 0x000fcc0000000000 */
[C---:B------:R-:W-:Y:S07]  /*3840*/  HMMA.16816.F32 R52, R56.reuse, R116, R52 ;  /* 0x000000743834723c */ /* 0x040fee0000001834 */
[C---:B------:R-:W-:Y:S01]  /*3850*/  IADD3 R116, R130.reuse, 0x8, RZ ;  /* 0x0000000882747810 */ /* 0x040fe20007ffe0ff */
[----:B------:R-:W-:Y:S01]  /*3860*/  HMMA.16816.F32 R48, R56, R118, R48 ;  /* 0x000000763830723c */ /* 0x000fe20000001830 */
[-C--:B------:R-:W-:Y:S02]  /*3870*/  IMNMX R117, R130, R7.reuse, PT ;  /* 0x0000000782757217 */ /* 0x080fe40003800200 */
[----:B------:R-:W-:-:S05]  /*3880*/  IMNMX R116, R116, R7, PT ;  /* 0x0000000774747217 */ /* 0x000fca0003800200 */
[C---:B----4-:R-:W-:Y:S08]  /*3890*/  HMMA.16816.F32 R44, R56.reuse, R112, R44 ;  /* 0x00000070382c723c */ /* 0x050ff0000000182c */
[----:B------:R-:W-:Y:S08]  /*38a0*/  HMMA.16816.F32 R40, R56, R114, R40 ;  /* 0x000000723828723c */ /* 0x000ff00000001828 */
[C---:B-----5:R-:W-:Y:S08]  /*38b0*/  HMMA.16816.F32 R36, R108.reuse, R104, R36 ;  /* 0x000000686c24723c */ /* 0x060ff00000001824 */
        /* <DEDUP_REMOVED lines=13> */
[C---:B---3--:R-:W-:Y:S08]  /*3990*/  HMMA.16816.F32 R44, R108.reuse, R76, R44 ;  /* 0x0000004c6c2c723c */ /* 0x048ff0000000182c */
[----:B------:R-:W-:Y:S01]  /*39a0*/  HMMA.16816.F32 R40, R108, R78, R40 ;  /* 0x0000004e6c28723c */ /* 0x000fe20000001828 */
[----:B------:R-:W-:Y:S06]  /*39b0*/  BAR.SYNC.DEFER_BLOCKING 0x0 ;  /* 0x0000000000007b1d */ /* 0x000fec0000010000 */
[----:B------:R-:W-:Y:S01]  /*39c0*/  @!UPT UIADD3 URZ, URZ, URZ, URZ ;  /* 0x0000003f3f3ff290 */ /* 0x000fe2000fffe03f */
[----:B------:R-:W-:Y:S11]  /*39d0*/  @!P2 BRA `(.L_x_5222) ;  /* 0x00000a500000a947 */ /* 0x000ff60003800000 */
[----:B------:R-:W-:Y:S05]  /*39e0*/  @!P0 BRA `(.L_x_5223) ;  /* 0x0000039000008947 */ /* 0x000fea0003800000 */
        /* <DEDUP_REMOVED lines=17> */
[----:B------:R-:W-:Y:S01]  /*3b00*/  IMAD R7, R122, R7, R0 ;  /* 0x000000077a077224 */ /* 0x000fe200078e0200 */
[----:B------:R-:W-:Y:S02]  /*3b10*/  LOP3.LUT R0, R2, c[0x0][0x2d0], RZ, 0x3c, !PT ;  /* 0x0000b40002007a12 */ /* 0x000fe400078e3cff */
[C---:B------:R-:W-:Y:S02]  /*3b20*/  ISETP.GT.U32.AND P1, PT, R122.reuse, R57, PT ;  /* 0x000000397a00720c */ /* 0x040fe40003f24070 */
[----:B------:R-:W-:Y:S02]  /*3b30*/  ISETP.GT.U32.AND P3, PT, R122, R7, PT ;  /* 0x000000077a00720c */ /* 0x000fe40003f64070 */
[----:B------:R-:W-:-:S02]  /*3b40*/  ISETP.GE.AND P4, PT, R0, RZ, PT ;  /* 0x000000ff0000720c */ /* 0x000fc40003f86270 */
[----:B------:R-:W-:-:S07]  /*3b50*/  LOP3.LUT R0, RZ, c[0x0][0x2d0], RZ, 0x33, !PT ;  /* 0x0000b400ff007a12 */ /* 0x000fce00078e33ff */
        /* <DEDUP_REMOVED lines=10> */
[----:B------:R-:W-:Y:S02]  /*3c00*/  @!P4 IMAD.MOV R76, RZ, RZ, -R76 ;  /* 0x000000ffff4cc224 */ /* 0x000fe400078e0a4c */
[----:B------:R-:W-:-:S03]  /*3c10*/  @!P1 IMAD.MOV R58, RZ, RZ, -R58 ;  /* 0x000000ffff3a9224 */ /* 0x000fc600078e0a3a */
[C---:B------:R-:W-:Y:S02]  /*3c20*/  SEL R57, R0.reuse, R76, !P3 ;  /* 0x0000004c00397207 */ /* 0x040fe40005800000 */
[----:B------:R-:W-:-:S03]  /*3c30*/  SEL R0, R0, R58, !P3 ;  /* 0x0000003a00007207 */ /* 0x000fc60005800000 */
[----:B------:R-:W-:-:S04]  /*3c40*/  IMAD.WIDE R78, R57, 0x4, R186 ;  /* 0x00000004394e7825 */ /* 0x000fc800078e02ba */
[----:B------:R-:W-:Y:S01]  /*3c50*/  IMAD.WIDE R76, R0, 0x4, R186 ;  /* 0x00000004004c7825 */ /* 0x000fe200078e02ba */
[----:B------:R-:W2:Y:S04]  /*3c60*/  LDG.E R7, [R78.64] ;  /* 0x000000064e077981 */ /* 0x000ea8000c1e1900 */
[----:B------:R-:W2:Y:S01]  /*3c70*/  LDG.E R56, [R76.64] ;  /* 0x000000064c387981 */ /* 0x000ea2000c1e1900 */
[----:B------:R-:W-:Y:S01]  /*3c80*/  IADD3 R0, R57, -R0, RZ ;  /* 0x8000000039007210 */ /* 0x000fe20007ffe0ff */
[----:B------:R-:W-:-:S04]  /*3c90*/  IMAD.MOV.U32 R57, RZ, RZ, c[0x0][0x2d0] ;  /* 0x0000b400ff397624 */ /* 0x000fc800078e00ff */
[----:B------:R-:W-:-:S04]  /*3ca0*/  IMAD R57, R0, R57, -0x80 ;  /* 0xffffff8000397424 */ /* 0x000fc800078e0239 */
[----:B------:R-:W-:Y:S01]  /*3cb0*/  IMAD.WIDE.U32 R58, R57, c[0x0][0x198], RZ ;  /* 0x00006600393a7a25 */ /* 0x000fe200078e00ff */
[----:B------:R-:W-:-:S05]  /*3cc0*/  SHF.R.S32.HI R0, RZ, 0x1f, R57 ;  /* 0x0000001fff007819 */ /* 0x000fca0000011439 */
[----:B------:R-:W-:-:S04]  /*3cd0*/  IMAD R0, R0, c[0x0][0x198], RZ ;  /* 0x0000660000007a24 */ /* 0x000fc800078e02ff */
[----:B------:R-:W-:-:S05]  /*3ce0*/  IMAD R0, R57, c[0x0][0x19c], R0 ;  /* 0x0000670039007a24 */ /* 0x000fca00078e0200 */
[----:B------:R-:W-:Y:S01]  /*3cf0*/  IADD3 R59, R59, R0, RZ ;  /* 0x000000003b3b7210 */ /* 0x000fe20007ffe0ff */
[----:B--2---:R-:W-:-:S04]  /*3d00*/  IMAD.IADD R56, R56, 0x1, -R7 ;  /* 0x0000000138387824 */ /* 0x004fc800078e0a07 */
[----:B------:R-:W-:Y:S01]  /*3d10*/  IMAD.WIDE.U32 R58, R56, c[0x0][0x180], R58 ;  /* 0x00006000383a7a25 */ /* 0x000fe200078e003a */
[----:B------:R-:W-:-:S04]  /*3d20*/  SHF.R.S32.HI R7, RZ, 0x1f, R56 ;  /* 0x0000001fff077819 */ /* 0x000fc80000011438 */
[----:B------:R-:W-:Y:S01]  /*3d30*/  MOV R57, R58 ;  /* 0x0000003a00397202 */ /* 0x000fe20000000f00 */
[----:B------:R-:W-:-:S04]  /*3d40*/  IMAD R7, R7, c[0x0][0x180], RZ ;  /* 0x0000600007077a24 */ /* 0x000fc800078e02ff */
[----:B------:R-:W-:-:S04]  /*3d50*/  IMAD R7, R56, c[0x0][0x184], R7 ;  /* 0x0000610038077a24 */ /* 0x000fc800078e0207 */
[----:B------:R-:W-:Y:S01]  /*3d60*/  IMAD.IADD R56, R59, 0x1, R7 ;  /* 0x000000013b387824 */ /* 0x000fe200078e0207 */
[----:B------:R-:W-:Y:S05]  /*3d70*/  BRA `(.L_x_5224) ;  /* 0x0000002000007947 */ /* 0x000fea0003800000 */
.L_x_5223:
[----:B------:R-:W-:-:S04]  /*3d80*/  LEA R57, -R121, RZ, 0x7 ;  /* 0x000000ff79397211 */ /* 0x000fc800078e39ff */
[----:B------:R-:W-:Y:S02]  /*3d90*/  SHF.R.S32.HI R56, RZ, 0x1f, R57 ;  /* 0x0000001fff387819 */ /* 0x000fe40000011439 */
.L_x_5224:
[----:B------:R-:W-:Y:S01]  /*3da0*/  ISETP.GE.AND P1, PT, R180, c[0x0][0x220], PT ;  /* 0x00008800b4007a0c */ /* 0x000fe20003f26270 */
[----:B------:R-:W-:-:S12]  /*3db0*/  BSSY B0, `(.L_x_5225) ;  /* 0x0000064000007945 */ /* 0x000fd80003800000 */
[----:B------:R-:W-:Y:S01]  /*3dc0*/  @!P1 IMAD.MOV.U32 R76, RZ, RZ, R124 ;  /* 0x000000ffff4c9224 */ /* 0x000fe200078e007c */
[CC--:B------:R-:W-:Y:S01]  /*3dd0*/  @!P1 IADD3 R79, P4, P3, R57.reuse, R124.reuse, R173 ;  /* 0x0000007c394f9210 */ /* 0x0c0fe20007b9e0ad */
[----:B------:R-:W-:Y:S01]  /*3de0*/  @!P1 IMAD.MOV.U32 R77, RZ, RZ, R123 ;  /* 0x000000ffff4d9224 */ /* 0x000fe200078e007b */
[----:B------:R-:W-:Y:S01]  /*3df0*/  @!P1 IADD3 R59, P5, R57, R124, RZ ;  /* 0x0000007c393b9210 */ /* 0x000fe20007fbe0ff */
[----:B------:R-:W-:Y:S01]  /*3e00*/  @!P1 IMAD.MOV.U32 R7, RZ, RZ, c[0x0][0x19c] ;  /* 0x00006700ff079624 */ /* 0x000fe200078e00ff */
[C---:B------:R-:W-:Y:S01]  /*3e10*/  @!P1 IADD3.X R58, R56.reuse, R123, R172, P4, P3 ;  /* 0x0000007b383a9210 */ /* 0x040fe200027e64ac */
[----:B------:R-:W-:Y:S01]  /*3e20*/  @!P1 IMAD.WIDE.U32 R80, R121, 0x30, R76 ;  /* 0x0000003079509825 */ /* 0x000fe200078e004c */
[----:B------:R-:W-:Y:S01]  /*3e30*/  @!P1 LEA R84, P4, R79, c[0x0][0x168], 0x1 ;  /* 0x00005a004f549a11 */ /* 0x000fe200078808ff */
[----:B------:R1:W-:Y:S02]  /*3e40*/  @P1 STS.128 [R177+0x2000], RZ ;  /* 0x002000ffb1001388 */ /* 0x0003e40000000c00 */
[----:B------:R-:W-:Y:S01]  /*3e50*/  @!P1 IMAD R7, R7, 0x30, RZ ;  /* 0x0000003007079824 */ /* 0x000fe200078e02ff */
[----:B------:R-:W-:Y:S01]  /*3e60*/  @!P1 IADD3 R77, P3, R57, R80, RZ ;  /* 0x00000050394d9210 */ /* 0x000fe20007f7e0ff */
[----:B------:R-:W-:Y:S01]  /*3e70*/  @!P1 IMAD.MOV.U32 R78, RZ, RZ, c[0x0][0x19c] ;  /* 0x00006700ff4e9624 */ /* 0x000fe200078e00ff */
[----:B------:R-:W-:Y:S01]  /*3e80*/  @!P1 LEA.HI.X R85, R79, c[0x0][0x16c], R58, 0x1, P4 ;  /* 0x00005b004f559a11 */ /* 0x000fe200020f0c3a */
[C---:B------:R-:W-:Y:S01]  /*3e90*/  @!P1 IMAD.X R0, R56.reuse, 0x1, R123, P5 ;  /* 0x0000000138009824 */ /* 0x040fe200028e067b */
[----:B------:R-:W-:Y:S01]  /*3ea0*/  @!P1 IADD3.X R76, R56, R81, R7, P3, !PT ;  /* 0x00000051384c9210 */ /* 0x000fe20001ffe407 */
[----:B------:R-:W-:Y:S01]  /*3eb0*/  @!P1 IMAD.MOV.U32 R82, RZ, RZ, c[0x0][0x19c] ;  /* 0x00006700ff529624 */ /* 0x000fe200078e00ff */
[-C--:B------:R-:W-:Y:S01]  /*3ec0*/  @!P1 LEA R58, P3, R121, R124.reuse, 0x6 ;  /* 0x0000007c793a9211 */ /* 0x080fe200078630ff */
[--C-:B------:R-:W-:Y:S01]  /*3ed0*/  @!P1 IMAD.MOV.U32 R88, RZ, RZ, R124.reuse ;  /* 0x000000ffff589224 */ /* 0x100fe200078e007c */
[----:B------:R-:W-:Y:S01]  /*3ee0*/  @!P1 LEA R86, P5, R59, c[0x0][0x168], 0x1 ;  /* 0x00005a003b569a11 */ /* 0x000fe200078a08ff */
[--C-:B------:R-:W-:Y:S01]  /*3ef0*/  @!P1 IMAD.MOV.U32 R89, RZ, RZ, R123.reuse ;  /* 0x000000ffff599224 */ /* 0x100fe200078e007b */
[C---:B------:R-:W-:Y:S01]  /*3f00*/  @!P1 LEA R80, P4, R121.reuse, R124, 0x5 ;  /* 0x0000007c79509211 */ /* 0x040fe200078828ff */
[----:B------:R-:W-:Y:S01]  /*3f10*/  @!P1 IMAD.MOV.U32 R90, RZ, RZ, R124 ;  /* 0x000000ffff5a9224 */ /* 0x000fe200078e007c */
[----:B------:R-:W-:Y:S01]  /*3f20*/  @!P1 LEA.HI.X R81, R121, R123, R78, 0x6, P3 ;  /* 0x0000007b79519211 */ /* 0x000fe200018f344e */
[----:B------:R-:W-:Y:S01]  /*3f30*/  @!P1 IMAD.MOV.U32 R91, RZ, RZ, R123 ;  /* 0x000000ffff5b9224 */ /* 0x000fe200078e007b */
[----:B------:R-:W-:Y:S01]  /*3f40*/  @!P1 IADD3 R79, P3, R57, R58, RZ ;  /* 0x0000003a394f9210 */ /* 0x000fe20007f7e0ff */
[----:B------:R-:W-:Y:S01]  /*3f50*/  @!P1 IMAD.WIDE.U32 R88, R121, 0x60, R88 ;  /* 0x0000006079589825 */ /* 0x000fe200078e0058 */
[----:B------:R-:W-:-:S02]  /*3f60*/  @!P1 LEA.HI.X R87, R59, c[0x0][0x16c], R0, 0x1, P5 ;  /* 0x00005b003b579a11 */ /* 0x000fc400028f0c00 */
[----:B------:R-:W-:Y:S01]  /*3f70*/  @!P1 LEA.HI.X R83, R121, R123, R82, 0x5, P4 ;  /* 0x0000007b79539211 */ /* 0x000fe200020f2c52 */
[----:B------:R-:W-:Y:S01]  /*3f80*/  @!P1 IMAD.MOV.U32 R0, RZ, RZ, c[0x0][0x19c] ;  /* 0x00006700ff009624 */ /* 0x000fe200078e00ff */
[----:B------:R-:W-:Y:S01]  /*3f90*/  @!P1 IADD3 R59, P4, R57, R80, RZ ;  /* 0x00000050393b9210 */ /* 0x000fe20007f9e0ff */
[----:B------:R-:W-:Y:S01]  /*3fa0*/  @!P1 IMAD.MOV.U32 R7, RZ, RZ, c[0x0][0x19c] ;  /* 0x00006700ff079624 */ /* 0x000fe200078e00ff */
[----:B------:R-:W-:Y:S01]  /*3fb0*/  @!P1 LEA R82, P5, R79, c[0x0][0x168], 0x1 ;  /* 0x00005a004f529a11 */ /* 0x000fe200078a08ff */
[----:B------:R-:W-:Y:S01]  /*3fc0*/  @!P1 IMAD.WIDE.U32 R90, R121, 0x50, R90 ;  /* 0x00000050795a9825 */ /* 0x000fe200078e005a */
[----:B------:R-:W-:Y:S01]  /*3fd0*/  @!PT LDS RZ, [RZ] ;  /* 0x00000000fffff984 */ /* 0x000fe20000000800 */
[----:B------:R-:W-:Y:S01]  /*3fe0*/  @!PT LDS RZ, [RZ] ;  /* 0x00000000fffff984 */ /* 0x000fe20000000800 */
[----:B------:R-:W-:Y:S01]  /*3ff0*/  @!PT LDS RZ, [RZ] ;  /* 0x00000000fffff984 */ /* 0x000fe20000000800 */
[----:B------:R1:W-:Y:S03]  /*4000*/  @!P1 LDGSTS.E.BYPASS.LTC128B.128 [R177+0x2000], [R86.64] ;  /* 0x0200000056b19fae */ /* 0x0003e6000b901d46 */
[----:B------:R-:W-:Y:S01]  /*4010*/  @!P1 IMAD.X R78, R56, 0x1, R81, P3 ;  /* 0x00000001384e9824 */ /* 0x000fe200018e0651 */
[----:B------:R-:W-:Y:S01]  /*4020*/  @!P1 IADD3 R81, P3, R57, R88, RZ ;  /* 0x0000005839519210 */ /* 0x000fe20007f7e0ff */
[----:B------:R-:W-:Y:S01]  /*4030*/  @!P1 IMAD R0, R0, 0x60, RZ ;  /* 0x0000006000009824 */ /* 0x000fe200078e02ff */
[----:B------:R-:W-:Y:S01]  /*4040*/  @!P1 LEA R88, P6, R59, c[0x0][0x168], 0x1 ;  /* 0x00005a003b589a11 */ /* 0x000fe200078c08ff */
[----:B------:R-:W-:Y:S01]  /*4050*/  @!P1 IMAD.X R58, R56, 0x1, R83, P4 ;  /* 0x00000001383a9824 */ /* 0x000fe200020e0653 */
[----:B------:R-:W-:Y:S01]  /*4060*/  @!P1 IADD3 R80, P4, R57, R90, RZ ;  /* 0x0000005a39509210 */ /* 0x000fe20007f9e0ff */
[----:B------:R-:W-:Y:S01]  /*4070*/  @!P1 IMAD R7, R7, 0x50, RZ ;  /* 0x0000005007079824 */ /* 0x000fe200078e02ff */
[----:B------:R-:W-:Y:S01]  /*4080*/  @!P1 LEA.HI.X R83, R79, c[0x0][0x16c], R78, 0x1, P5 ;  /* 0x00005b004f539a11 */ /* 0x000fe200028f0c4e */
[----:B------:R1:W-:Y:S01]  /*4090*/  @P1 STS.128 [R177+0x2800], RZ ;  /* 0x002800ffb1001388 */ /* 0x0003e20000000c00 */
[----:B------:R-:W-:-:S02]  /*40a0*/  @!P1 LEA R90, P5, R77, c[0x0][0x168], 0x1 ;  /* 0x00005a004d5a9a11 */ /* 0x000fc400078a08ff */
[C---:B------:R-:W-:Y:S01]  /*40b0*/  @!P1 IADD3.X R0, R56.reuse, R89, R0, P3, !PT ;  /* 0x0000005938009210 */ /* 0x040fe20001ffe400 */
[----:B------:R-:W-:Y:S01]  /*40c0*/  @!PT LDS RZ, [RZ] ;  /* 0x00000000fffff984 */ /* 0x000fe20000000800 */
[----:B------:R-:W-:Y:S01]  /*40d0*/  @!PT LDS RZ, [RZ] ;  /* 0x00000000fffff984 */ /* 0x000fe20000000800 */
[----:B------:R-:W-:Y:S01]  /*40e0*/  @!PT LDS RZ, [RZ] ;  /* 0x00000000fffff984 */ /* 0x000fe20000000800 */
[----:B------:R1:W-:Y:S01]  /*40f0*/  @!P1 LDGSTS.E.BYPASS.LTC128B.128 [R177+0x2800], [R84.64] ;  /* 0x0280000054b19fae */ /* 0x0003e2000b901d46 */
[----:B------:R-:W-:Y:S02]  /*4100*/  @!P1 LEA.HI.X R89, R59, c[0x0][0x16c], R58, 0x1, P6 ;  /* 0x00005b003b599a11 */ /* 0x000fe400030f0c3a */
[----:B------:R-:W-:Y:S01]  /*4110*/  @!P1 IADD3.X R7, R56, R91, R7, P4, !PT ;  /* 0x0000005b38079210 */ /* 0x000fe200027fe407 */
        /* <DEDUP_REMOVED lines=45> */
.L_x_5226:
[----:B------:R-:W-:Y:S05]  /*43f0*/  BSYNC B0 ;  /* 0x0000000000007941 */ /* 0x000fea0003800000 */
.L_x_5225:
[----:B------:R-:W0:Y:S01]  /*4400*/  LDGDEPBAR ;  /* 0x00000000000079af */ /* 0x000e220000000000 */
[----:B------:R-:W-:-:S04]  /*4410*/  IADD3 R124, P1, R57, R124, RZ ;  /* 0x0000007c397c7210 */ /* 0x000fc80007f3e0ff */
[----:B------:R-:W-:Y:S02]  /*4420*/  IADD3.X R123, R56, R123, RZ, P1, !PT ;  /* 0x0000007b387b7210 */ /* 0x000fe40000ffe4ff */
.L_x_5222:
[----:B------:R-:W-:Y:S02]  /*4430*/  IMAD.IADD R2, R2, 0x1, R125 ;  /* 0x0000000102027824 */ /* 0x000fe400078e027d */
[----:B------:R-:W-:-:S03]  /*4440*/  IMAD.SHL.U32 R164, R4, 0x2, RZ ;  /* 0x0000000204a47824 */ /* 0x000fc600078e00ff */
[C---:B------:R-:W-:Y:S01]  /*4450*/  IADD3 R0, R2.reuse, 0x1, RZ ;  /* 0x0000000102007810 */ /* 0x040fe20007ffe0ff */
[--C-:B------:R-:W-:Y:S01]  /*4460*/  IMAD R162, R3, 0x2, R164.reuse ;  /* 0x0000000203a27824 */ /* 0x100fe200078e02a4 */
[----:B------:R-:W-:Y:S01]  /*4470*/  IADD3 R7, R2, 0x8, RZ ;  /* 0x0000000802077810 */ /* 0x000fe20007ffe0ff */
[----:B------:R-:W-:Y:S01]  /*4480*/  IMAD R161, R5, 0x2, R164 ;  /* 0x0000000205a17824 */ /* 0x000fe200078e02a4 */
[CC--:B------:R-:W-:Y:S02]  /*4490*/  ISETP.GE.AND P6, PT, R0.reuse, R117.reuse, PT ;  /* 0x000000750000720c */ /* 0x0c0fe40003fc6270 */
[----:B------:R-:W-:Y:S01]  /*44a0*/  ISETP.GE.AND P1, PT, R0, R116, PT ;  /* 0x000000740000720c */ /* 0x000fe20003f26270 */
[----:B------:R-:W-:Y:S01]  /*44b0*/  LDSM.16.MT88.4 R92, [R162+0x6000] ;  /* 0x00600000a25c783b */ /* 0x000fe20000004200 */
[----:B------:R-:W-:Y:S01]  /*44c0*/  ISETP.GE.AND P4, PT, R7, R117, PT ;  /* 0x000000750700720c */ /* 0x000fe20003f86270 */
[----:B------:R-:W-:Y:S01]  /*44d0*/  IMAD R160, R3, 0x2, R161 ;  /* 0x0000000203a07824 */ /* 0x000fe200078e02a1 */
[----:B------:R-:W-:-:S02]  /*44e0*/  IADD3 R0, R2, 0x9, RZ ;  /* 0x0000000902007810 */ /* 0x000fc40007ffe0ff */
[-C--:B------:R-:W-:Y:S02]  /*44f0*/  ISETP.GE.AND P5, PT, R7, R116.reuse, PT ;  /* 0x000000740700720c */ /* 0x080fe40003fa6270 */
[----:B------:R-:W-:Y:S02]  /*4500*/  IADD3 R56, R2, 0x10, RZ ;  /* 0x0000001002387810 */ /* 0x000fe40007ffe0ff */
[----:B------:R-:W-:Y:S02]  /*4510*/  FSEL R7, R32, -INF , !P4 ;  /* 0xff80000020077808 */ /* 0x000fe40006000000 */
[C---:B------:R-:W-:Y:S02]  /*4520*/  ISETP.GE.AND P3, PT, R0.reuse, R117, PT ;  /* 0x000000750000720c */ /* 0x040fe40003f66270 */
[----:B------:R-:W-:Y:S02]  /*4530*/  ISETP.GE.AND P4, PT, R0, R116, PT ;  /* 0x000000740000720c */ /* 0x000fe40003f86270 */
[----:B-1----:R-:W-:-:S02]  /*4540*/  FSEL R82, R34, -INF , !P5 ;  /* 0xff80000022527808 */ /* 0x002fc40006800000 */
[----:B------:R-:W-:Y:S02]  /*4550*/  IADD3 R0, R2, 0x11, RZ ;  /* 0x0000001102007810 */ /* 0x000fe40007ffe0ff */
[CC--:B------:R-:W-:Y:S02]  /*4560*/  ISETP.GE.AND P5, PT, R56.reuse, R117.reuse, PT ;  /* 0x000000753800720c */ /* 0x0c0fe40003fa6270 */
[----:B------:R-:W-:Y:S02]  /*4570*/  FSEL R81, R33, -INF , !P3 ;  /* 0xff80000021517808 */ /* 0x000fe40005800000 */
[----:B------:R-:W-:Y:S02]  /*4580*/  FSEL R80, R35, -INF , !P4 ;  /* 0xff80000023507808 */ /* 0x000fe40006000000 */
[----:B------:R-:W-:Y:S02]  /*4590*/  ISETP.GE.AND P3, PT, R56, R116, PT ;  /* 0x000000743800720c */ /* 0x000fe40003f66270 */
[----:B------:R-:W-:-:S02]  /*45a0*/  ISETP.GE.AND P4, PT, R0, R117, PT ;  /* 0x000000750000720c */ /* 0x000fc40003f86270 */
[----:B------:R-:W-:Y:S02]  /*45b0*/  FSEL R59, R28, -INF , !P5 ;  /* 0xff8000001c3b7808 */ /* 0x000fe40006800000 */
[----:B------:R-:W-:Y:S02]  /*45c0*/  IADD3 R32, R2, 0x18, RZ ;  /* 0x0000001802207810 */ /* 0x000fe40007ffe0ff */
        /* <DEDUP_REMOVED lines=9> */
[----:B------:R-:W-:-:S02]  /*4660*/  FSEL R79, R24, -INF , !P3 ;  /* 0xff800000184f7808 */ /* 0x000fc40005800000 */
[----:B------:R-:W-:Y:S02]  /*4670*/  FSEL R30, R26, -INF , !P4 ;  /* 0xff8000001a1e7808 */ /* 0x000fe40006000000 */
[-C--:B------:R-:W-:Y:S02]  /*4680*/  ISETP.GE.AND P3, PT, R0, R116.reuse, PT ;  /* 0x000000740000720c */ /* 0x080fe40003f66270 */
[----:B------:R-:W-:Y:S02]  /*4690*/  ISETP.GE.AND P4, PT, R28, R117, PT ;  /* 0x000000751c00720c */ /* 0x000fe40003f86270 */
[----:B------:R-:W-:Y:S02]  /*46a0*/  FSEL R77, R25, -INF , !P5 ;  /* 0xff800000194d7808 */ /* 0x000fe40006800000 */
[----:B------:R-:W-:Y:S02]  /*46b0*/  IADD3 R0, R2, 0x21, RZ ;  /* 0x0000002102007810 */ /* 0x000fe40007ffe0ff */
[----:B------:R-:W-:-:S02]  /*46c0*/  ISETP.GE.AND P5, PT, R28, R116, PT ;  /* 0x000000741c00720c */ /* 0x000fc40003fa6270 */
[----:B------:R-:W-:Y:S02]  /*46d0*/  IADD3 R24, R2, 0x28, RZ ;  /* 0x0000002802187810 */ /* 0x000fe40007ffe0ff */
[----:B------:R-:W-:Y:S02]  /*46e0*/  FSEL R56, R27, -INF , !P3 ;  /* 0xff8000001b387808 */ /* 0x000fe40005800000 */
[----:B------:R-:W-:Y:S02]  /*46f0*/  FSEL R119, R20, -INF , !P4 ;  /* 0xff80000014777808 */ /* 0x000fe40006000000 */
[C---:B------:R-:W-:Y:S02]  /*4700*/  ISETP.GE.AND P3, PT, R0.reuse, R117, PT ;  /* 0x000000750000720c */ /* 0x040fe40003f66270 */
[----:B------:R-:W-:Y:S02]  /*4710*/  ISETP.GE.AND P4, PT, R0, R116, PT ;  /* 0x000000740000720c */ /* 0x000fe40003f86270 */
[----:B------:R-:W-:-:S02]  /*4720*/  FSEL R104, R22, -INF , !P5 ;  /* 0xff80000016687808 */ /* 0x000fc40006800000 */
        /* <DEDUP_REMOVED lines=19> */
[----:B------:R-:W-:Y:S02]  /*4860*/  ISETP.GE.AND P3, PT, R0, R116, PT ;  /* 0x000000740000720c */ /* 0x000fe40003f66270 */
[----:B------:R-:W-:Y:S02]  /*4870*/  ISETP.GE.AND P4, PT, R16, R117, PT ;  /* 0x000000751000720c */ /* 0x000fe40003f86270 */
[----:B------:R-:W-:Y:S02]  /*4880*/  FSEL R103, R13, -INF , !P5 ;  /* 0xff8000000d677808 */ /* 0x000fe40006800000 */
        /* <DEDUP_REMOVED lines=8> */
[----:B------:R-:W-:Y:S02]  /*4910*/  ISETP.GE.AND P5, PT, R16, R116, PT ;  /* 0x000000741000720c */ /* 0x000fe40003fa6270 */
[----:B------:R-:W-:Y:S02]  /*4920*/  FMNMX.FTZ R8, R0, R13, !PT ;  /* 0x0000000d00087209 */ /* 0x000fe40007810000 */
[----:B------:R-:W-:Y:S02]  /*4930*/  IADD3 R12, R2, 0x40, RZ ;  /* 0x00000040020c7810 */ /* 0x000fe40007ffe0ff */
[----:B------:R-:W-:Y:S02]  /*4940*/  FMNMX.FTZ R8, R7, R8, !PT ;  /* 0x0000000807087209 */ /* 0x000fe40007810000 */
[----:B------:R-:W-:Y:S02]  /*4950*/  FSEL R132, R10, -INF , !P5 ;  /* 0xff8000000a847808 */ /* 0x000fe40006800000 */
[----:B------:R-:W-:-:S02]  /*4960*/  IADD3 R10, R2, 0x41, RZ ;  /* 0x00000041020a7810 */ /* 0x000fc40007ffe0ff */
[----:B------:R-:W-:Y:S02]  /*4970*/  FSEL R115, R9, -INF , !P3 ;  /* 0xff80000009737808 */ /* 0x000fe40005800000 */
[C---:B------:R-:W-:Y:S02]  /*4980*/  ISETP.GE.AND P6, PT, R12.reuse, R117, PT ;  /* 0x000000750c00720c */ /* 0x040fe40003fc6270 */
[----:B------:R-:W-:Y:S02]  /*4990*/  ISETP.GE.AND P3, PT, R12, R116, PT ;  /* 0x000000740c00720c */ /* 0x000fe40003f66270 */
[----:B------:R-:W-:Y:S02]  /*49a0*/  FMNMX.FTZ R8, R81, R8, !PT ;  /* 0x0000000851087209 */ /* 0x000fe40007810000 */
[----:B------:R-:W-:Y:S02]  /*49b0*/  FSEL R118, R11, -INF , !P4 ;  /* 0xff8000000b767808 */ /* 0x000fe40006000000 */
[----:B------:R-:W-:-:S02]  /*49c0*/  IADD3 R9, R2, 0x48, RZ ;  /* 0x0000004802097810 */ /* 0x000fc40007ffe0ff */
[----:B------:R-:W-:Y:S02]  /*49d0*/  ISETP.GE.AND P4, PT, R10, R116, PT ;  /* 0x000000740a00720c */ /* 0x000fe40003f86270 */
[----:B------:R-:W-:Y:S02]  /*49e0*/  FSEL R105, R72, -INF , !P6 ;  /* 0xff80000048697808 */ /* 0x000fe40007000000 */
[----:B------:R-:W-:Y:S02]  /*49f0*/  FSEL R110, R74, -INF , !P3 ;  /* 0xff8000004a6e7808 */ /* 0x000fe40005800000 */
[----:B------:R-:W-:Y:S02]  /*4a00*/  FMNMX.FTZ R8, R59, R8, !PT ;  /* 0x000000083b087209 */ /* 0x000fe40007810000 */
[-C--:B------:R-:W-:Y:S02]  /*4a10*/  ISETP.GE.AND P5, PT, R10, R117.reuse, PT ;  /* 0x000000750a00720c */ /* 0x080fe40003fa6270 */
[----:B------:R-:W-:-:S02]  /*4a20*/  ISETP.GE.AND P6, PT, R9, R117, PT ;  /* 0x000000750900720c */ /* 0x000fc40003fc6270 */
[-C--:B------:R-:W-:Y:S02]  /*4a30*/  ISETP.GE.AND P3, PT, R9, R116.reuse, PT ;  /* 0x000000740900720c */ /* 0x080fe40003f66270 */
[----:B------:R-:W-:Y:S02]  /*4a40*/  FSEL R112, R75, -INF , !P4 ;  /* 0xff8000004b707808 */ /* 0x000fe40006000000 */
[C---:B------:R-:W-:Y:S02]  /*4a50*/  IADD3 R9, R2.reuse, 0x49, RZ ;  /* 0x0000004902097810 */ /* 0x040fe40007ffe0ff */
[----:B------:R-:W-:Y:S02]  /*4a60*/  ISETP.GE.AND P4, PT, R2, R116, PT ;  /* 0x000000740200720c */ /* 0x000fe40003f86270 */
[----:B------:R-:W-:Y:S02]  /*4a70*/  FMNMX.FTZ R12, R83, R8, !PT ;  /* 0x00000008530c7209 */ /* 0x000fe40007810000 */
[----:B------:R-:W-:-:S02]  /*4a80*/  FSEL R107, R73, -INF , !P5 ;  /* 0xff800000496b7808 */ /* 0x000fc40006800000 */
[----:B------:R-:W-:Y:S02]  /*4a90*/  FSEL R8, R39, -INF , !P1 ;  /* 0xff80000027087808 */ /* 0x000fe40004800000 */
[C---:B------:R-:W-:Y:S02]  /*4aa0*/  ISETP.GE.AND P5, PT, R9.reuse, R117, PT ;  /* 0x000000750900720c */ /* 0x040fe40003fa6270 */
[----:B------:R-:W-:Y:S02]  /*4ab0*/  ISETP.GE.AND P1, PT, R9, R116, PT ;  /* 0x000000740900720c */ /* 0x000fe40003f26270 */
[----:B------:R-:W-:Y:S02]  /*4ac0*/  FSEL R9, R38, -INF , !P4 ;  /* 0xff80000026097808 */ /* 0x000fe40006000000 */
        /* <DEDUP_REMOVED lines=24> */
[----:B------:R-:W-:Y:S02]  /*4c50*/  FSEL R109, R68, -INF , !P6 ;  /* 0xff800000446d7808 */ /* 0x000fe40007000000 */
[----:B------:R-:W-:-:S02]  /*4c60*/  FMNMX.FTZ R18, R107, R18, !PT ;  /* 0x000000126b127209 */ /* 0x000fc40007810000 */
[----:B------:R-:W-:Y:S02]  /*4c70*/  FMNMX.FTZ R17, R130, R17, !PT ;  /* 0x0000001182117209 */ /* 0x000fe40007810000 */
[----:B------:R-:W-:Y:S02]  /*4c80*/  IADD3 R10, R2, 0x51, RZ ;  /* 0x00000051020a7810 */ /* 0x000fe40007ffe0ff */
[----:B------:R-:W-:Y:S02]  /*4c90*/  ISETP.GE.AND P4, PT, R11, R117, PT ;  /* 0x000000750b00720c */ /* 0x000fe40003f86270 */
[----:B------:R-:W-:Y:S02]  /*4ca0*/  FSEL R114, R70, -INF , !P3 ;  /* 0xff80000046727808 */ /* 0x000fe40005800000 */
[----:B------:R-:W-:Y:S02]  /*4cb0*/  FSEL R111, R69, -INF , !P5 ;  /* 0xff800000456f7808 */ /* 0x000fe40006800000 */
[----:B------:R-:W-:-:S02]  /*4cc0*/  FMNMX.FTZ R18, R109, R18, !PT ;  /* 0x000000126d127209 */ /* 0x000fc40007810000 */
[----:B------:R-:W-:Y:S02]  /*4cd0*/  FMNMX.FTZ R17, R132, R17, !PT ;  /* 0x0000001184117209 */ /* 0x000fe40007810000 */
[C---:B------:R-:W-:Y:S02]  /*4ce0*/  ISETP.GE.AND P3, PT, R10.reuse, R117, PT ;  /* 0x000000750a00720c */ /* 0x040fe40003f66270 */
[----:B------:R-:W-:Y:S02]  /*4cf0*/  ISETP.GE.AND P5, PT, R10, R116, PT ;  /* 0x000000740a00720c */ /* 0x000fe40003fa6270 */
[----:B------:R-:W-:Y:S02]  /*4d00*/  IADD3 R10, R2, 0x58, RZ ;  /* 0x00000058020a7810 */ /* 0x000fe40007ffe0ff */
[----:B------:R-:W-:Y:S02]  /*4d10*/  FSEL R21, R64, -INF , !P4 ;  /* 0xff80000040157808 */ /* 0x000fe40006000000 */
[----:B------:R-:W-:-:S02]  /*4d20*/  FMNMX.FTZ R18, R111, R18, !PT ;  /* 0x000000126f127209 */ /* 0x000fc40007810000 */
[----:B------:R-:W-:Y:S02]  /*4d30*/  FMNMX.FTZ R17, R118, R17, !PT ;  /* 0x0000001176117209 */ /* 0x000fe40007810000 */
[----:B------:R-:W-:Y:S02]  /*4d40*/  FSEL R108, R71, -INF , !P1 ;  /* 0xff800000476c7808 */ /* 0x000fe40004800000 */
[-C--:B------:R-:W-:Y:S01]  /*4d50*/  ISETP.GE.AND P6, PT, R11, R116.reuse, PT ;  /* 0x000000740b00720c */ /* 0x080fe20003fc6270 */
[----:B------:R-:W-:Y:S01]  /*4d60*/  LDSM.16.MT88.4 R68, [R164+0x6000] ;  /* 0x00600000a444783b */ /* 0x000fe20000004200 */
        /* <DEDUP_REMOVED lines=9> */
[----:B------:R-:W-:Y:S02]  /*4e00*/  IADD3 R10, R2, 0x60, RZ ;  /* 0x00000060020a7810 */ /* 0x000fe40007ffe0ff */
[----:B------:R-:W-:Y:S02]  /*4e10*/  FSEL R23, R60, -INF , !P1 ;  /* 0xff8000003c177808 */ /* 0x000fe40004800000 */
[----:B------:R-:W-:Y:S02]  /*4e20*/  FMNMX.FTZ R18, R65, R18, !PT ;  /* 0x0000001241127209 */ /* 0x000fe40007810000 */
[----:B------:R-:W-:Y:S02]  /*4e30*/  FMNMX.FTZ R17, R112, R17, !PT ;  /* 0x0000001170117209 */ /* 0x000fe40007810000 */
[----:B------:R-:W-:Y:S02]  /*4e40*/  FSEL R20, R67, -INF , !P5 ;  /* 0xff80000043147808 */ /* 0x000fe40006800000 */
[----:B------:R-:W-:-:S02]  /*4e50*/  ISETP.GE.AND P5, PT, R10, R117, PT ;  /* 0x000000750a00720c */ /* 0x000fc40003fa6270 */
[----:B------:R-:W-:Y:S02]  /*4e60*/  IADD3 R16, R2, 0x61, RZ ;  /* 0x0000006102107810 */ /* 0x000fe40007ffe0ff */
[----:B------:R-:W-:Y:S02]  /*4e70*/  FSEL R61, R61, -INF , !P6 ;  /* 0xff8000003d3d7808 */ /* 0x000fe40007000000 */
[----:B------:R-:W-:Y:S02]  /*4e80*/  FMNMX.FTZ R18, R23, R18, !PT ;  /* 0x0000001217127209 */ /* 0x000fe40007810000 */
[----:B------:R-:W-:Y:S02]  /*4e90*/  FMNMX.FTZ R17, R114, R17, !PT ;  /* 0x0000001172117209 */ /* 0x000fe40007810000 */
[----:B------:R-:W-:Y:S02]  /*4ea0*/  FSEL R62, R62, -INF , !P4 ;  /* 0xff8000003e3e7808 */ /* 0x000fe40006000000 */
        /* <DEDUP_REMOVED lines=15> */
[----:B------:R-:W-:Y:S02]  /*4fa0*/  ISETP.GE.AND P1, PT, R10, R116, PT ;  /* 0x000000740a00720c */ /* 0x000fe40003f26270 */
[----:B------:R-:W-:Y:S02]  /*4fb0*/  IADD3 R11, R2, 0x71, RZ ;  /* 0x00000071020b7810 */ /* 0x000fe40007ffe0ff */
[----:B------:R-:W-:Y:S02]  /*4fc0*/  ISETP.GE.AND P5, PT, R12, R117, PT ;  /* 0x000000750c00720c */ /* 0x000fe40003fa6270 */
[----:B------:R-:W-:-:S02]  /*4fd0*/  FSEL R39, R49, -INF , !P4 ;  /* 0xff80000031277808 */ /* 0x000fc40006000000 */
[----:B------:R-:W-:Y:S02]  /*4fe0*/  FMNMX.FTZ R18, R37, R18, !PT ;  /* 0x0000001225127209 */ /* 0x000fe40007810000 */
[----:B------:R-:W-:Y:S02]  /*4ff0*/  FSEL R22, R63, -INF , !P3 ;  /* 0xff8000003f167808 */ /* 0x000fe40005800000 */
[----:B------:R-:W-:Y:S02]  /*5000*/  FMNMX.FTZ R17, R62, R17, !PT ;  /* 0x000000113e117209 */ /* 0x000fe40007810000 */
[----:B------:R-:W-:Y:S02]  /*5010*/  IADD3 R10, R2, 0x78, RZ ;  /* 0x00000078020a7810 */ /* 0x000fe40007ffe0ff */
[----:B------:R-:W-:Y:S02]  /*5020*/  ISETP.GE.AND P4, PT, R11, R117, PT ;  /* 0x000000750b00720c */ /* 0x000fe40003f86270 */
[----:B------:R-:W-:-:S02]  /*5030*/  FSEL R31, R44, -INF , !P5 ;  /* 0xff8000002c1f7808 */ /* 0x000fc40006800000 */
[----:B------:R-:W-:Y:S02]  /*5040*/  FMNMX.FTZ R18, R39, R18, !PT ;  /* 0x0000001227127209 */ /* 0x000fe40007810000 */
[----:B------:R-:W-:Y:S02]  /*5050*/  ISETP.GE.AND P3, PT, R16, R116, PT ;  /* 0x000000741000720c */ /* 0x000fe40003f66270 */
[----:B------:R-:W-:Y:S02]  /*5060*/  FSEL R54, R54, -INF , !P1 ;  /* 0xff80000036367808 */ /* 0x000fe40004800000 */
[----:B------:R-:W-:Y:S02]  /*5070*/  FMNMX.FTZ R17, R22, R17, !PT ;  /* 0x0000001116117209 */ /* 0x000fe40007810000 */
[----:B------:R-:W-:Y:S02]  /*5080*/  ISETP.GE.AND P5, PT, R10, R117, PT ;  /* 0x000000750a00720c */ /* 0x000fe40003fa6270 */
[----:B------:R-:W-:-:S02]  /*5090*/  IADD3 R2, R2, 0x79, RZ ;  /* 0x0000007902027810 */ /* 0x000fc40007ffe0ff */
[----:B------:R-:W-:Y:S02]  /*50a0*/  FSEL R25, R45, -INF , !P4 ;  /* 0xff8000002d197808 */ /* 0x000fe40006000000 */
[----:B------:R-:W-:Y:S02]  /*50b0*/  FMNMX.FTZ R18, R31, R18, !PT ;  /* 0x000000121f127209 */ /* 0x000fe40007810000 */
[----:B------:R-:W-:Y:S02]  /*50c0*/  ISETP.GE.AND P1, PT, R15, R116, PT ;  /* 0x000000740f00720c */ /* 0x000fe40003f26270 */
[----:B------:R-:W-:Y:S02]  /*50d0*/  FSEL R38, R55, -INF , !P3 ;  /* 0xff80000037267808 */ /* 0x000fe40005800000 */
[----:B------:R-:W-:Y:S02]  /*50e0*/  FMNMX.FTZ R17, R54, R17, !PT ;  /* 0x0000001136117209 */ /* 0x000fe40007810000 */
[----:B------:R-:W-:-:S02]  /*50f0*/  FSEL R27, R40, -INF , !P5 ;  /* 0xff800000281b7808 */ /* 0x000fc40006800000 */
[----:B------:R-:W-:Y:S02]  /*5100*/  ISETP.GE.AND P4, PT, R2, R117, PT ;  /* 0x000000750200720c */ /* 0x000fe40003f86270 */
[----:B------:R-:W-:Y:S02]  /*5110*/  FMNMX.FTZ R18, R25, R18, !PT ;  /* 0x0000001219127209 */ /* 0x000fe40007810000 */
[----:B------:R-:W-:Y:S02]  /*5120*/  ISETP.GE.AND P3, PT, R14, R116, PT ;  /* 0x000000740e00720c */ /* 0x000fe40003f66270 */
        /* <DEDUP_REMOVED lines=23> */
[----:B------:R-:W2:Y:S04]  /*52a0*/  SHFL.BFLY PT, R2, R15, 0x1, 0x1f ;  /* 0x0c201f000f027f89 */ /* 0x000ea800000e0000 */
[----:B------:R-:W-:Y:S01]  /*52b0*/  LDSM.16.MT88.4 R16, [R164+0x6800] ;  /* 0x00680000a410783b */ /* 0x000fe20000004200 */
        /* <DEDUP_REMOVED lines=12> */
[----:B------:R-:W-:Y:S01]  /*5380*/  LDSM.16.MT88.4 R12, [R162+0x6800] ;  /* 0x00680000a20c783b */ /* 0x000fe20000004200 */
[----:B-1----:R-:W-:Y:S01]  /*5390*/  FMNMX.FTZ R0, R11, R10, !PT ;  /* 0x0000000a0b007209 */ /* 0x002fe20007810000 */
[----:B------:R-:W-:-:S02]  /*53a0*/  FFMA.FTZ R41, R83, c[0x0][0x23c], -R34 ;  /* 0x00008f0053297a23 */ /* 0x000fc40000010822 */
[--C-:B------:R-:W-:Y:S01]  /*53b0*/  FFMA.FTZ R4, R77, c[0x0][0x23c], -R34.reuse ;  /* 0x00008f004d047a23 */ /* 0x100fe20000010822 */
[C---:B------:R-:W-:Y:S01]  /*53c0*/  FSETP.NEU.FTZ.AND P1, PT, R0.reuse, -INF , PT ;  /* 0xff8000000000780b */ /* 0x040fe20003f3d000 */
[----:B------:R-:W-:Y:S01]  /*53d0*/  FMUL.FTZ R7, R0, c[0x0][0x23c] ;  /* 0x00008f0000077a20 */ /* 0x000fe20000410000 */
[----:B------:R-:W1:Y:S01]  /*53e0*/  MUFU.EX2 R57, R57 ;  /* 0x0000003900397308 */ /* 0x000e620000000800 */
[--C-:B------:R-:W-:Y:S02]  /*53f0*/  FFMA.FTZ R79, R79, c[0x0][0x23c], -R34.reuse ;  /* 0x00008f004f4f7a23 */ /* 0x100fe40000010822 */
[--C-:B------:R-:W-:Y:S01]  /*5400*/  FFMA.FTZ R53, R131, c[0x0][0x23c], -R34.reuse ;  /* 0x00008f0083357a23 */ /* 0x100fe20000010822 */
[----:B------:R-:W-:Y:S01]  /*5410*/  FSEL R7, R7, RZ, P1 ;  /* 0x000000ff07077208 */ /* 0x000fe20000800000 */
[--C-:B------:R-:W-:Y:S01]  /*5420*/  FFMA.FTZ R52, R133, c[0x0][0x23c], -R34.reuse ;  /* 0x00008f0085347a23 */ /* 0x100fe20000010822 */
[C---:B------:R-:W-:Y:S01]  /*5430*/  LEA R190, P1, R124.reuse, c[0x0][0x168], 0x1 ;  /* 0x00005a007cbe7a11 */ /* 0x040fe200078208ff */
[----:B------:R-:W-:Y:S01]  /*5440*/  FFMA.FTZ R49, R135, c[0x0][0x23c], -R34 ;  /* 0x00008f0087317a23 */ /* 0x000fe20000010822 */
[----:B------:R-:W-:Y:S01]  /*5450*/  MUFU.EX2 R58, R58 ;  /* 0x0000003a003a7308 */ /* 0x000fe20000000800 */
[----:B------:R-:W-:Y:S01]  /*5460*/  FFMA.FTZ R64, R9, c[0x0][0x23c], -R7 ;  /* 0x00008f0009407a23 */ /* 0x000fe20000010807 */
[----:B------:R-:W-:Y:S01]  /*5470*/  LEA.HI.X R191, R124, c[0x0][0x16c], R123, 0x1, P1 ;  /* 0x00005b007cbf7a11 */ /* 0x000fe200008f0c7b */
[----:B------:R-:W-:-:S02]  /*5480*/  FFMA.FTZ R63, R8, c[0x0][0x23c], -R7 ;  /* 0x00008f00083f7a23 */ /* 0x000fc40000010807 */
[--C-:B------:R-:W-:Y:S01]  /*5490*/  FFMA.FTZ R59, R82, c[0x0][0x23c], -R7.reuse ;  /* 0x00008f00523b7a23 */ /* 0x100fe20000010807 */
[----:B------:R-:W-:Y:S01]  /*54a0*/  LDSM.16.MT88.4 R8, [R160+0x6000] ;  /* 0x00600000a008783b */ /* 0x000fe20000004200 */
[--C-:B------:R-:W-:Y:S01]  /*54b0*/  FFMA.FTZ R46, R80, c[0x0][0x23c], -R7.reuse ;  /* 0x00008f00502e7a23 */ /* 0x100fe20000010807 */
[----:B------:R-:W2:Y:S01]  /*54c0*/  MUFU.EX2 R45, R45 ;  /* 0x0000002d002d7308 */ /* 0x000ea20000000800 */
[----:B-1----:R-:W-:Y:S01]  /*54d0*/  F2FP.PACK_AB R84, R57, R60 ;  /* 0x0000003c3954723e */ /* 0x002fe200000000ff */
[----:B------:R-:W1:Y:S01]  /*54e0*/  LDSM.16.MT88.4 R80, [R161+0x6000] ;  /* 0x00600000a150783b */ /* 0x000e620000004200 */
[--C-:B------:R-:W-:Y:S02]  /*54f0*/  FFMA.FTZ R44, R78, c[0x0][0x23c], -R7.reuse ;  /* 0x00008f004e2c7a23 */ /* 0x100fe40000010807 */
[--C-:B------:R-:W-:Y:S02]  /*5500*/  FFMA.FTZ R43, R76, c[0x0][0x23c], -R7.reuse ;  /* 0x00008f004c2b7a23 */ /* 0x100fe40000010807 */
[--C-:B------:R-:W-:Y:S01]  /*5510*/  FFMA.FTZ R30, R30, c[0x0][0x23c], -R7.reuse ;  /* 0x00008f001e1e7a23 */ /* 0x100fe20000010807 */
[----:B------:R-:W-:Y:S01]  /*5520*/  MUFU.EX2 R64, R64 ;  /* 0x0000004000407308 */ /* 0x000fe20000000800 */
[----:B------:R-:W-:-:S02]  /*5530*/  FFMA.FTZ R3, R56, c[0x0][0x23c], -R7 ;  /* 0x00008f0038037a23 */ /* 0x000fc40000010807 */
[--C-:B------:R-:W-:Y:S02]  /*5540*/  FFMA.FTZ R56, R119, c[0x0][0x23c], -R34.reuse ;  /* 0x00008f0077387a23 */ /* 0x100fe40000010822 */
[--C-:B------:R-:W-:Y:S02]  /*5550*/  FFMA.FTZ R51, R104, c[0x0][0x23c], -R7.reuse ;  /* 0x00008f0068337a23 */ /* 0x100fe40000010807 */
[--C-:B------:R-:W-:Y:S01]  /*5560*/  FFMA.FTZ R50, R106, c[0x0][0x23c], -R7.reuse ;  /* 0x00008f006a327a23 */ /* 0x100fe20000010807 */
[----:B------:R-:W3:Y:S01]  /*5570*/  MUFU.EX2 R63, R63 ;  /* 0x0000003f003f7308 */ /* 0x000ee20000000800 */
[----:B--2---:R-:W-:Y:S01]  /*5580*/  F2FP.PACK_AB R86, R45, R58 ;  /* 0x0000003a2d56723e */ /* 0x004fe200000000ff */
[--C-:B------:R-:W-:Y:S02]  /*5590*/  FFMA.FTZ R48, R134, c[0x0][0x23c], -R7.reuse ;  /* 0x00008f0086307a23 */ /* 0x100fe40000010807 */
[----:B------:R-:W-:Y:S02]  /*55a0*/  FFMA.FTZ R47, R102, c[0x0][0x23c], -R7 ;  /* 0x00008f00662f7a23 */ /* 0x000fe40000010807 */
[----:B------:R-:W-:-:S02]  /*55b0*/  FFMA.FTZ R106, R101, c[0x0][0x23c], -R34 ;  /* 0x00008f00656a7a23 */ /* 0x000fc40000010822 */
[----:B------:R-:W-:Y:S01]  /*55c0*/  MUFU.EX2 R59, R59 ;  /* 0x0000003b003b7308 */ /* 0x000fe20000000800 */
[--C-:B------:R-:W-:Y:S02]  /*55d0*/  FFMA.FTZ R104, R100, c[0x0][0x23c], -R7.reuse ;  /* 0x00008f0064687a23 */ /* 0x100fe40000010807 */
[--C-:B------:R-:W-:Y:S02]  /*55e0*/  FFMA.FTZ R103, R103, c[0x0][0x23c], -R34.reuse ;  /* 0x00008f0067677a23 */ /* 0x100fe40000010822 */
[--C-:B------:R-:W-:Y:S02]  /*55f0*/  FFMA.FTZ R102, R113, c[0x0][0x23c], -R34.reuse ;  /* 0x00008f0071667a23 */ /* 0x100fe40000010822 */
[----:B------:R-:W-:Y:S01]  /*5600*/  FFMA.FTZ R67, R115, c[0x0][0x23c], -R34 ;  /* 0x00008f0073437a23 */ /* 0x000fe20000010822 */
[----:B------:R-:W2:Y:S01]  /*5610*/  MUFU.EX2 R46, R46 ;  /* 0x0000002e002e7308 */ /* 0x000ea20000000800 */
[----:B---3--:R-:W-:Y:S01]  /*5620*/  F2FP.PACK_AB R85, R63, R64 ;  /* 0x000000403f55723e */ /* 0x008fe200000000ff */
        /* <DEDUP_REMOVED lines=13> */
[C---:B------:R-:W-:Y:S01]  /*5700*/  HMMA.16816.F32 R72, R84.reuse, R92, RZ ;  /* 0x0000005c5448723c */ /* 0x040fe200000018ff */
[--C-:B------:R-:W-:Y:S01]  /*5710*/  FFMA.FTZ R107, R108, c[0x0][0x23c], -R7.reuse ;  /* 0x00008f006c6b7a23 */ /* 0x100fe20000010807 */
[----:B------:R1:W-:Y:S01]  /*5720*/  MUFU.EX2 R5, R79 ;  /* 0x0000004f00057308 */ /* 0x0003e20000000800 */
        /* <DEDUP_REMOVED lines=10> */
[----:B------:R-:W-:Y:S01]  /*57d0*/  FFMA.FTZ R61, R22, c[0x0][0x23c], -R7 ;  /* 0x00008f00163d7a23 */ /* 0x000fe20000010807 */
[----:B------:R-:W-:Y:S01]  /*57e0*/  MUFU.EX2 R44, R44 ;  /* 0x0000002c002c7308 */ /* 0x000fe20000000800 */
[----:B------:R-:W-:Y:S01]  /*57f0*/  LDSM.16.MT88.4 R20, [R162+0x8800] ;  /* 0x00880000a214783b */ /* 0x000fe20000004200 */
[----:B------:R-:W-:Y:S02]  /*5800*/  FADD.FTZ R57, R60, R57 ;  /* 0x000000393c397221 */ /* 0x000fe40000010000 */
[----:B------:R-:W-:Y:S02]  /*5810*/  FFMA.FTZ R60, R35, c[0x0][0x23c], -R34 ;  /* 0x00008f00233c7a23 */ /* 0x000fe40000010822 */
[----:B-1----:R-:W-:Y:S01]  /*5820*/  HMMA.16816.F32 R76, R84, R80, RZ ;  /* 0x00000050544c723c */ /* 0x002fe200000018ff */
[--C-:B------:R-:W-:Y:S01]  /*5830*/  FFMA.FTZ R35, R54, c[0x0][0x23c], -R7.reuse ;  /* 0x00008f0036237a23 */ /* 0x100fe20000010807 */
[----:B------:R-:W1:Y:S01]  /*5840*/  MUFU.EX2 R43, R43 ;  /* 0x0000002b002b7308 */ /* 0x000e620000000800 */
[----:B------:R-:W-:-:S02]  /*5850*/  FFMA.FTZ R38, R38, c[0x0][0x23c], -R7 ;  /* 0x00008f0026267a23 */ /* 0x000fc40000010807 */
[--C-:B------:R-:W-:Y:S02]  /*5860*/  FFMA.FTZ R36, R36, c[0x0][0x23c], -R7.reuse ;  /* 0x00008f0024247a23 */ /* 0x100fe40000010807 */
[----:B------:R-:W-:Y:S01]  /*5870*/  FFMA.FTZ R25, R25, c[0x0][0x23c], -R34 ;  /* 0x00008f0019197a23 */ /* 0x000fe20000010822 */
[----:B------:R-:W-:Y:S01]  /*5880*/  HMMA.16816.F32 R68, R84, R70, RZ ;  /* 0x000000465444723c */ /* 0x000fe200000018ff */
[--C-:B------:R-:W-:Y:S01]  /*5890*/  FFMA.FTZ R26, R26, c[0x0][0x23c], -R7.reuse ;  /* 0x00008f001a1a7a23 */ /* 0x100fe20000010807 */
[----:B------:R-:W-:Y:S01]  /*58a0*/  MUFU.EX2 R30, R30 ;  /* 0x0000001e001e7308 */ /* 0x000fe20000000800 */
[----:B------:R-:W-:-:S05]  /*58b0*/  FFMA.FTZ R28, R28, c[0x0][0x23c], -R7 ;  /* 0x00008f001c1c7a23 */ /* 0x000fca0000010807 */
[C---:B------:R-:W-:Y:S02]  /*58c0*/  HMMA.16816.F32 R80, R84.reuse, R82, RZ ;  /* 0x000000525450723c */ /* 0x040fe400000018ff */
[----:B------:R-:W3:Y:S06]  /*58d0*/  MUFU.EX2 R3, R3 ;  /* 0x0000000300037308 */ /* 0x000eec0000000800 */
[C---:B------:R-:W-:Y:S02]  /*58e0*/  HMMA.16816.F32 R88, R84.reuse, R8, RZ ;  /* 0x000000085458723c */ /* 0x040fe400000018ff */
[----:B------:R-:W-:Y:S05]  /*58f0*/  MUFU.EX2 R56, R56 ;  /* 0x0000003800387308 */ /* 0x000fea0000000800 */
[----:B--2---:R-:W-:Y:S01]  /*5900*/  F2FP.PACK_AB R8, R41, R42 ;  /* 0x0000002a2908723e */ /* 0x004fe200000000ff */
[----:B------:R-:W-:Y:S01]  /*5910*/  HMMA.16816.F32 R84, R84, R10, RZ ;  /* 0x0000000a5454723c */ /* 0x000fe200000018ff */
[----:B-1----:R-:W-:Y:S01]  /*5920*/  F2FP.PACK_AB R9, R43, R44 ;  /* 0x0000002c2b09723e */ /* 0x002fe200000000ff */
[----:B------:R-:W1:Y:S05]  /*5930*/  MUFU.EX2 R53, R53 ;  /* 0x0000003500357308 */ /* 0x000e6a0000000800 */
[----:B------:R-:W-:-:S02]  /*5940*/  F2FP.PACK_AB R10, R4, R5 ;  /* 0x00000005040a723e */ /* 0x000fc400000000ff */
[----:B---3--:R-:W-:Y:S01]  /*5950*/  F2FP.PACK_AB R11, R3, R30 ;  /* 0x0000001e030b723e */ /* 0x008fe200000000ff */
[----:B------:R-:W-:Y:S06]  /*5960*/  MUFU.EX2 R52, R52 ;  /* 0x0000003400347308 */ /* 0x000fec0000000800 */
[C---:B------:R-:W-:Y:S02]  /*5970*/  HMMA.16816.F32 R72, R8.reuse, R12, R72 ;  /* 0x0000000c0848723c */ /* 0x040fe40000001848 */
[----:B------:R-:W2:Y:S06]  /*5980*/  MUFU.EX2 R49, R49 ;  /* 0x0000003100317308 */ /* 0x000eac0000000800 */
[C---:B------:R-:W-:Y:S01]  /*5990*/  HMMA.16816.F32 R92, R8.reuse, R14, R92 ;  /* 0x0000000e085c723c */ /* 0x040fe2000000185c */
[----:B------:R-:W3:Y:S01]  /*59a0*/  LDSM.16.MT88.4 R12, [R160+0x6800] ;  /* 0x00680000a00c783b */ /* 0x000ee20000004200 */
[----:B------:R-:W-:Y:S06]  /*59b0*/  MUFU.EX2 R51, R51 ;  /* 0x0000003300337308 */ /* 0x000fec0000000800 */
[C---:B------:R-:W-:Y:S02]  /*59c0*/  HMMA.16816.F32 R96, R8.reuse, R16, R96 ;  /* 0x000000100860723c */ /* 0x040fe40000001860 */
[----:B------:R-:W4:Y:S06]  /*59d0*/  MUFU.EX2 R50, R50 ;  /* 0x0000003200327308 */ /* 0x000f2c0000000800 */
[C---:B------:R-:W-:Y:S01]  /*59e0*/  HMMA.16816.F32 R68, R8.reuse, R18, R68 ;  /* 0x000000120844723c */ /* 0x040fe20000001844 */
[----:B------:R-:W5:Y:S01]  /*59f0*/  LDSM.16.MT88.4 R16, [R161+0x6800] ;  /* 0x00680000a110783b */ /* 0x000f620000004200 */
[----:B------:R-:W-:Y:S08]  /*5a00*/  MUFU.EX2 R48, R48 ;  /* 0x0000003000307308 */ /* 0x000ff00000000800 */
[----:B------:R-:W1:Y:S08]  /*5a10*/  MUFU.EX2 R47, R47 ;  /* 0x0000002f002f7308 */ /* 0x000e700000000800 */
[----:B------:R-:W-:Y:S01]  /*5a20*/  MUFU.EX2 R106, R106 ;  /* 0x0000006a006a7308 */ /* 0x000fe20000000800 */
[C---:B---3--:R-:W-:Y:S07]  /*5a30*/  HMMA.16816.F32 R88, R8.reuse, R12, R88 ;  /* 0x0000000c0858723c */ /* 0x048fee0000001858 */
[----:B------:R-:W3:Y:S01]  /*5a40*/  MUFU.EX2 R103, R103 ;  /* 0x0000006700677308 */ /* 0x000ee20000000800 */
[C---:B------:R-:W-:Y:S01]  /*5a50*/  HMMA.16816.F32 R84, R8.reuse, R14, R84 ;  /* 0x0000000e0854723c */ /* 0x040fe20000001854 */
[----:B------:R-:W3:Y:S06]  /*5a60*/  LDSM.16.MT88.4 R12, [R162+0x7000] ;  /* 0x00700000a20c783b */ /* 0x000eec0000004200 */
[----:B------:R-:W-:Y:S01]  /*5a70*/  MUFU.EX2 R102, R102 ;  /* 0x0000006600667308 */ /* 0x000fe20000000800 */
[C---:B-----5:R-:W-:Y:S07]  /*5a80*/  HMMA.16816.F32 R76, R8.reuse, R16, R76 ;  /* 0x00000010084c723c */ /* 0x060fee000000184c */
[----:B------:R-:W5:Y:S01]  /*5a90*/  MUFU.EX2 R67, R67 ;  /* 0x0000004300437308 */ /* 0x000f620000000800 */
[----:B------:R-:W-:Y:S01]  /*5aa0*/  HMMA.16816.F32 R80, R8, R18, R80 ;  /* 0x000000120850723c */ /* 0x000fe20000001850 */
[----:B------:R-:W5:Y:S06]  /*5ab0*/  LDSM.16.MT88.4 R16, [R164+0x7000] ;  /* 0x00700000a410783b */ /* 0x000f6c0000004200 */
[----:B------:R-:W-:Y:S01]  /*5ac0*/  MUFU.EX2 R104, R104 ;  /* 0x0000006800687308 */ /* 0x000fe20000000800 */
[----:B-1----:R-:W-:-:S02]  /*5ad0*/  F2FP.PACK_AB R8, R53, R56 ;  /* 0x000000383508723e */ /* 0x002fc400000000ff */
[----:B--2---:R-:W-:-:S05]  /*5ae0*/  F2FP.PACK_AB R10, R49, R52 ;  /* 0x00000034310a723e */ /* 0x004fca00000000ff */
[----:B------:R-:W1:Y:S01]  /*5af0*/  MUFU.EX2 R101, R101 ;  /* 0x0000006500657308 */ /* 0x000e620000000800 */
[----:B----4-:R-:W-:Y:S02]  /*5b00*/  F2FP.PACK_AB R9, R50, R51 ;  /* 0x000000333209723e */ /* 0x010fe400000000ff */
        /* <DEDUP_REMOVED lines=8> */
[----:B------:R-:W4:Y:S02]  /*5b90*/  MUFU.EX2 R130, R130 ;  /* 0x0000008200827308 */ /* 0x000f240000000800 */
[C---:B------:R-:W-:Y:S01]  /*5ba0*/  HMMA.16816.F32 R68, R8.reuse, R18, R68 ;  /* 0x000000120844723c */ /* 0x040fe20000001844 */
[----:B------:R-:W5:Y:S05]  /*5bb0*/  LDSM.16.MT88.4 R16, [R161+0x7000] ;  /* 0x00700000a110783b */ /* 0x000f6a0000004200 */
        /* <DEDUP_REMOVED lines=11> */
[----:B------:R-:W4:Y:S06]  /*5c70*/  LDSM.16.MT88.4 R16, [R164+0x7800] ;  /* 0x00780000a410783b */ /* 0x000f2c0000004200 */
[----:B------:R-:W-:Y:S01]  /*5c80*/  MUFU.EX2 R111, R111 ;  /* 0x0000006f006f7308 */ /* 0x000fe20000000800 */
[----:B------:R-:W-:-:S02]  /*5c90*/  F2FP.PACK_AB R8, R103, R106 ;  /* 0x0000006a6708723e */ /* 0x000fc400000000ff */
[----:B------:R-:W-:-:S05]  /*5ca0*/  F2FP.PACK_AB R10, R67, R102 ;  /* 0x00000066430a723e */ /* 0x000fca00000000ff */
[----:B------:R-:W-:Y:S01]  /*5cb0*/  MUFU.EX2 R112, R112 ;  /* 0x0000007000707308 */ /* 0x000fe20000000800 */
[----:B-1----:R-:W-:Y:S02]  /*5cc0*/  F2FP.PACK_AB R9, R101, R104 ;  /* 0x000000686509723e */ /* 0x002fe400000000ff */
[----:B--2---:R-:W-:-:S05]  /*5cd0*/  F2FP.PACK_AB R11, R55, R100 ;  /* 0x00000064370b723e */ /* 0x004fca00000000ff */
[----:B------:R-:W-:Y:S02]  /*5ce0*/  MUFU.EX2 R65, R65 ;  /* 0x0000004100417308 */ /* 0x000fe40000000800 */
[C---:B---3--:R-:W-:Y:S06]  /*5cf0*/  HMMA.16816.F32 R72, R8.reuse, R12, R72 ;  /* 0x0000000c0848723c */ /* 0x048fec0000001848 */
[----:B------:R-:W1:Y:S02]  /*5d00*/  MUFU.EX2 R108, R108 ;  /* 0x0000006c006c7308 */ /* 0x000e640000000800 */
[C---:B------:R-:W-:Y:S01]  /*5d10*/  HMMA.16816.F32 R92, R8.reuse, R14, R92 ;  /* 0x0000000e085c723c */ /* 0x040fe2000000185c */
[----:B------:R-:W2:Y:S05]  /*5d20*/  LDSM.16.MT88.4 R12, [R160+0x7800] ;  /* 0x00780000a00c783b */ /* 0x000eaa0000004200 */
[----:B------:R-:W-:Y:S02]  /*5d30*/  MUFU.EX2 R115, R115 ;  /* 0x0000007300737308 */ /* 0x000fe40000000800 */
[C---:B----4-:R-:W-:Y:S06]  /*5d40*/  HMMA.16816.F32 R96, R8.reuse, R16, R96 ;  /* 0x000000100860723c */ /* 0x050fec0000001860 */
[----:B------:R-:W3:Y:S02]  /*5d50*/  MUFU.EX2 R66, R66 ;  /* 0x0000004200427308 */ /* 0x000ee40000000800 */
[C---:B------:R-:W-:Y:S01]  /*5d60*/  HMMA.16816.F32 R68, R8.reuse, R18, R68 ;  /* 0x000000120844723c */ /* 0x040fe20000001844 */
[----:B------:R-:W4:Y:S05]  /*5d70*/  LDSM.16.MT88.4 R16, [R161+0x7800] ;  /* 0x00780000a110783b */ /* 0x000f2a0000004200 */
[----:B------:R-:W-:Y:S08]  /*5d80*/  MUFU.EX2 R62, R62 ;  /* 0x0000003e003e7308 */ /* 0x000ff00000000800 */
[----:B------:R-:W1:Y:S08]  /*5d90*/  MUFU.EX2 R61, R61 ;  /* 0x0000003d003d7308 */ /* 0x000e700000000800 */
[----:B------:R-:W-:Y:S01]  /*5da0*/  MUFU.EX2 R60, R60 ;  /* 0x0000003c003c7308 */ /* 0x000fe20000000800 */
[C---:B--2---:R-:W-:Y:S07]  /*5db0*/  HMMA.16816.F32 R88, R8.reuse, R12, R88 ;  /* 0x0000000c0858723c */ /* 0x044fee0000001858 */
[----:B------:R-:W-:Y:S01]  /*5dc0*/  MUFU.EX2 R35, R35 ;  /* 0x0000002300237308 */ /* 0x000fe20000000800 */
[C---:B------:R-:W-:Y:S01]  /*5dd0*/  HMMA.16816.F32 R84, R8.reuse, R14, R84 ;  /* 0x0000000e0854723c */ /* 0x040fe20000001854 */
[----:B------:R-:W2:Y:S06]  /*5de0*/  LDSM.16.MT88.4 R12, [R162+0x8000] ;  /* 0x00800000a20c783b */ /* 0x000eac0000004200 */
[----:B------:R-:W-:Y:S01]  /*5df0*/  MUFU.EX2 R38, R38 ;  /* 0x0000002600267308 */ /* 0x000fe20000000800 */
[C---:B----4-:R-:W-:Y:S07]  /*5e00*/  HMMA.16816.F32 R76, R8.reuse, R16, R76 ;  /* 0x00000010084c723c */ /* 0x050fee000000184c */
[----:B------:R-:W-:Y:S01]  /*5e10*/  MUFU.EX2 R36, R36 ;  /* 0x0000002400247308 */ /* 0x000fe20000000800 */
[----:B------:R-:W-:Y:S01]  /*5e20*/  HMMA.16816.F32 R80, R8, R18, R80 ;  /* 0x000000120850723c */ /* 0x000fe20000001850 */
[----:B------:R-:W4:Y:S06]  /*5e30*/  LDSM.16.MT88.4 R16, [R164+0x8000] ;  /* 0x00800000a410783b */ /* 0x000f2c0000004200 */
[----:B------:R-:W-:Y:S01]  /*5e40*/  MUFU.EX2 R25, R25 ;  /* 0x0000001900197308 */ /* 0x000fe20000000800 */
[----:B------:R-:W-:-:S02]  /*5e50*/  F2FP.PACK_AB R8, R130, R113 ;  /* 0x000000718208723e */ /* 0x000fc400000000ff */
[----:B------:R-:W-:-:S05]  /*5e60*/  F2FP.PACK_AB R10, R118, R105 ;  /* 0x00000069760a723e */ /* 0x000fca00000000ff */
[----:B------:R-:W-:Y:S01]  /*5e70*/  MUFU.EX2 R26, R26 ;  /* 0x0000001a001a7308 */ /* 0x000fe20000000800 */
[----:B------:R-:W-:Y:S02]  /*5e80*/  F2FP.PACK_AB R9, R109, R132 ;  /* 0x000000846d09723e */ /* 0x000fe400000000ff */
[----:B-----5:R-:W-:-:S05]  /*5e90*/  F2FP.PACK_AB R11, R107, R110 ;  /* 0x0000006e6b0b723e */ /* 0x020fca00000000ff */
[----:B------:R-:W-:Y:S02]  /*5ea0*/  MUFU.EX2 R28, R28 ;  /* 0x0000001c001c7308 */ /* 0x000fe40000000800 */
[C---:B--2---:R-:W-:Y:S08]  /*5eb0*/  HMMA.16816.F32 R72, R8.reuse, R12, R72 ;  /* 0x0000000c0848723c */ /* 0x044ff00000001848 */
[C---:B------:R-:W-:Y:S01]  /*5ec0*/  HMMA.16816.F32 R92, R8.reuse, R14, R92 ;  /* 0x0000000e085c723c */ /* 0x040fe2000000185c */
[----:B------:R-:W2:Y:S07]  /*5ed0*/  LDSM.16.MT88.4 R12, [R160+0x8000] ;  /* 0x00800000a00c783b */ /* 0x000eae0000004200 */
[C---:B----4-:R-:W-:Y:S08]  /*5ee0*/  HMMA.16816.F32 R96, R8.reuse, R16, R96 ;  /* 0x000000100860723c */ /* 0x050ff00000001860 */
[C---:B------:R-:W-:Y:S01]  /*5ef0*/  HMMA.16816.F32 R68, R8.reuse, R18, R68 ;  /* 0x000000120844723c */ /* 0x040fe20000001844 */
[----:B------:R-:W4:Y:S07]  /*5f00*/  LDSM.16.MT88.4 R16, [R161+0x8000] ;  /* 0x00800000a110783b */ /* 0x000f2e0000004200 */
[C---:B--2---:R-:W-:Y:S08]  /*5f10*/  HMMA.16816.F32 R88, R8.reuse, R12, R88 ;  /* 0x0000000c0858723c */ /* 0x044ff00000001858 */
[C---:B------:R-:W-:Y:S01]  /*5f20*/  HMMA.16816.F32 R84, R8.reuse, R14, R84 ;  /* 0x0000000e0854723c */ /* 0x040fe20000001854 */
[----:B------:R-:W2:Y:S07]  /*5f30*/  LDSM.16.MT88.4 R12, [R164+0x8800] ;  /* 0x00880000a40c783b */ /* 0x000eae0000004200 */
[C---:B----4-:R-:W-:Y:S08]  /*5f40*/  HMMA.16816.F32 R76, R8.reuse, R16, R76 ;  /* 0x00000010084c723c */ /* 0x050ff0000000184c */
[----:B------:R-:W-:Y:S01]  /*5f50*/  HMMA.16816.F32 R80, R8, R18, R80 ;  /* 0x000000120850723c */ /* 0x000fe20000001850 */
[----:B------:R-:W4:Y:S06]  /*5f60*/  LDSM.16.MT88.4 R16, [R161+0x8800] ;  /* 0x00880000a110783b */ /* 0x000f2c0000004200 */
[----:B------:R-:W-:Y:S01]  /*5f70*/  FADD.FTZ R8, R64, R63 ;  /* 0x0000003f40087221 */ /* 0x000fe20000010000 */
[----:B-1----:R-:W-:Y:S01]  /*5f80*/  F2FP.PACK_AB R10, R108, R65 ;  /* 0x000000416c0a723e */ /* 0x002fe200000000ff */
[----:B------:R-:W-:Y:S01]  /*5f90*/  FADD.FTZ R64, R58, R57 ;  /* 0x000000393a407221 */ /* 0x000fe20000010000 */
[----:B---3--:R-:W-:Y:S01]  /*5fa0*/  F2FP.PACK_AB R9, R66, R115 ;  /* 0x000000734209723e */ /* 0x008fe200000000ff */
[----:B------:R-:W-:Y:S01]  /*5fb0*/  FADD.FTZ R59, R59, R8 ;  /* 0x000000083b3b7221 */ /* 0x000fe20000010000 */
[----:B------:R-:W-:Y:S01]  /*5fc0*/  F2FP.PACK_AB R8, R112, R111 ;  /* 0x0000006f7008723e */ /* 0x000fe200000000ff */
[--C-:B------:R-:W-:Y:S01]  /*5fd0*/  FFMA.FTZ R57, R33, c[0x0][0x23c], -R34.reuse ;  /* 0x00008f0021397a23 */ /* 0x100fe20000010822 */
[----:B------:R-:W-:Y:S01]  /*5fe0*/  F2FP.PACK_AB R11, R61, R62 ;  /* 0x0000003e3d0b723e */ /* 0x000fe200000000ff */
[----:B------:R-:W-:-:S02]  /*5ff0*/  FFMA.FTZ R33, R37, c[0x0][0x23c], -R34 ;  /* 0x00008f0025217a23 */ /* 0x000fc40000010822 */
[----:B------:R-:W-:Y:S02]  /*6000*/  FFMA.FTZ R58, R39, c[0x0][0x23c], -R34 ;  /* 0x00008f00273a7a23 */ /* 0x000fe40000010822 */
[----:B------:R-:W-:Y:S01]  /*6010*/  FFMA.FTZ R37, R40, c[0x0][0x23c], -R7 ;  /* 0x00008f0028257a23 */ /* 0x000fe20000010807 */
[----:B------:R-:W-:Y:S01]  /*6020*/  MUFU.EX2 R57, R57 ;  /* 0x0000003900397308 */ /* 0x000fe20000000800 */
[----:B------:R-:W-:Y:S01]  /*6030*/  FADD.FTZ R45, R45, R64 ;  /* 0x000000402d2d7221 */ /* 0x000fe20000010000 */
[C---:B------:R-:W-:Y:S01]  /*6040*/  HMMA.16816.F32 R72, R8.reuse, R20, R72 ;  /* 0x000000140848723c */ /* 0x040fe20000001848 */
[--C-:B------:R-:W-:Y:S02]  /*6050*/  FFMA.FTZ R40, R29, c[0x0][0x23c], -R34.reuse ;  /* 0x00008f001d287a23 */ /* 0x100fe40000010822 */
[----:B------:R-:W-:Y:S02]  /*6060*/  FADD.FTZ R59, R46, R59 ;  /* 0x0000003b2e3b7221 */ /* 0x000fe40000010000 */
[--C-:B------:R-:W-:Y:S01]  /*6070*/  FFMA.FTZ R39, R31, c[0x0][0x23c], -R34.reuse ;  /* 0x00008f001f277a23 */ /* 0x100fe20000010822 */
[----:B------:R-:W-:Y:S01]  /*6080*/  MUFU.EX2 R33, R33 ;  /* 0x0000002100217308 */ /* 0x000fe20000000800 */
[----:B------:R-:W-:Y:S01]  /*6090*/  FADD.FTZ R44, R44, R59 ;  /* 0x0000003b2c2c7221 */ /* 0x000fe20000010000 */
[----:B--2---:R-:W-:Y:S01]  /*60a0*/  HMMA.16816.F32 R96, R8, R12, R96 ;  /* 0x0000000c0860723c */ /* 0x004fe20000001860 */
[----:B------:R-:W-:-:S02]  /*60b0*/  FFMA.FTZ R31, R27, c[0x0][0x23c], -R34 ;  /* 0x00008f001b1f7a23 */ /* 0x000fc40000010822 */
[----:B------:R-:W-:Y:S02]  /*60c0*/  FADD.FTZ R43, R43, R44 ;  /* 0x0000002c2b2b7221 */ /* 0x000fe40000010000 */
[----:B------:R-:W-:Y:S01]  /*60d0*/  FFMA.FTZ R27, R32, c[0x0][0x23c], -R7 ;  /* 0x00008f00201b7a23 */ /* 0x000fe20000010807 */
[----:B------:R-:W1:Y:S01]  /*60e0*/  MUFU.EX2 R58, R58 ;  /* 0x0000003a003a7308 */ /* 0x000e620000000800 */
[----:B------:R-:W-:Y:S01]  /*60f0*/  FADD.FTZ R30, R30, R43 ;  /* 0x0000002b1e1e7221 */ /* 0x000fe20000010000 */
[C---:B------:R-:W-:Y:S01]  /*6100*/  HMMA.16816.F32 R68, R8.reuse, R14, R68 ;  /* 0x0000000e0844723c */ /* 0x040fe20000001844 */
[----:B------:R-:W2:Y:S01]  /*6110*/  LDSM.16.MT88.4 R12, [R160+0x8800] ;  /* 0x00880000a00c783b */ /* 0x000ea20000004200 */
[----:B------:R-:W-:Y:S02]  /*6120*/  FFMA.FTZ R7, R24, c[0x0][0x23c], -R7 ;  /* 0x00008f0018077a23 */ /* 0x000fe40000010807 */
[----:B------:R-:W-:Y:S02]  /*6130*/  FADD.FTZ R30, R3, R30 ;  /* 0x0000001e031e7221 */ /* 0x000fe40000010000 */
[----:B------:R-:W3:Y:S02]  /*6140*/  MUFU.EX2 R37, R37 ;  /* 0x0000002500257308 */ /* 0x000ee40000000800 */
[C---:B----4-:R-:W-:Y:S06]  /*6150*/  HMMA.16816.F32 R76, R8.reuse, R16, R76 ;  /* 0x00000010084c723c */ /* 0x050fec000000184c */
[----:B------:R-:W4:Y:S02]  /*6160*/  MUFU.EX2 R34, R39 ;  /* 0x0000002700227308 */ /* 0x000f240000000800 */
[C---:B------:R-:W-:Y:S01]  /*6170*/  HMMA.16816.F32 R80, R8.reuse, R18, R80 ;  /* 0x000000120850723c */ /* 0x040fe20000001850 */
[----:B------:R-:W5:Y:S05]  /*6180*/  LDSM.16.MT88.4 R16, [R164+0x9000] ;  /* 0x00900000a410783b */ /* 0x000f6a0000004200 */
[----:B------:R-:W-:Y:S02]  /*6190*/  MUFU.EX2 R40, R40 ;  /* 0x0000002800287308 */ /* 0x000fe40000000800 */
[C---:B------:R-:W-:Y:S01]  /*61a0*/  HMMA.16816.F32 R92, R8.reuse, R22, R92 ;  /* 0x00000016085c723c */ /* 0x040fe2000000185c */
[----:B------:R-:W4:Y:S05]  /*61b0*/  LDSM.16.MT88.4 R20, [R161+0x9000] ;  /* 0x00900000a114783b */ /* 0x000f2a0000004200 */
[----:B------:R-:W-:Y:S08]  /*61c0*/  MUFU.EX2 R27, R27 ;  /* 0x0000001b001b7308 */ /* 0x000ff00000000800 */
[----:B------:R-:W-:Y:S01]  /*61d0*/  MUFU.EX2 R3, R7 ;  /* 0x0000000700037308 */ /* 0x000fe20000000800 */
[C---:B--2---:R-:W-:Y:S08]  /*61e0*/  HMMA.16816.F32 R88, R8.reuse, R12, R88 ;  /* 0x0000000c0858723c */ /* 0x044ff00000001858 */
[----:B------:R-:W-:Y:S01]  /*61f0*/  HMMA.16816.F32 R84, R8, R14, R84 ;  /* 0x0000000e0854723c */ /* 0x000fe20000001854 */
[----:B------:R-:W2:Y:S06]  /*6200*/  LDSM.16.MT88.4 R12, [R162+0x9000] ;  /* 0x00900000a20c783b */ /* 0x000eac0000004200 */
[----:B------:R-:W-:Y:S01]  /*6210*/  FADD.FTZ R8, R42, R45 ;  /* 0x0000002d2a087221 */ /* 0x000fe20000010000 */
[----:B-1----:R-:W-:-:S02]  /*6220*/  F2FP.PACK_AB R10, R58, R33 ;  /* 0x000000213a0a723e */ /* 0x002fc400000000ff */
[----:B------:R-:W-:Y:S01]  /*6230*/  F2FP.PACK_AB R9, R38, R35 ;  /* 0x000000232609723e */ /* 0x000fe200000000ff */
[----:B------:R-:W-:Y:S01]  /*6240*/  FADD.FTZ R8, R41, R8 ;  /* 0x0000000829087221 */ /* 0x000fe20000010000 */
[----:B---3--:R-:W-:-:S03]  /*6250*/  F2FP.PACK_AB R11, R36, R37 ;  /* 0x00000025240b723e */ /* 0x008fc600000000ff */
[----:B------:R-:W-:Y:S01]  /*6260*/  FADD.FTZ R29, R5, R8 ;  /* 0x00000008051d7221 */ /* 0x000fe20000010000 */
[----:B------:R-:W-:Y:S01]  /*6270*/  F2FP.PACK_AB R8, R60, R57 ;  /* 0x000000393c08723e */ /* 0x000fe200000000ff */
[----:B------:R-:W1:Y:S02]  /*6280*/  MUFU.EX2 R5, R31 ;  /* 0x0000001f00057308 */ /* 0x000e640000000800 */
[----:B------:R-:W-:-:S04]  /*6290*/  FADD.FTZ R29, R4, R29 ;  /* 0x0000001d041d7221 */ /* 0x000fc80000010000 */
[----:B-----5:R-:W-:Y:S01]  /*62a0*/  HMMA.16816.F32 R96, R8, R16, R96 ;  /* 0x000000100860723c */ /* 0x020fe20000001860 */
[----:B------:R-:W-:-:S04]  /*62b0*/  FADD.FTZ R56, R56, R29 ;  /* 0x0000001d38387221 */ /* 0x000fc80000010000 */
[----:B------:R-:W-:-:S03]  /*62c0*/  FADD.FTZ R53, R53, R56 ;  /* 0x0000003835357221 */ /* 0x000fc60000010000 */
[----:B------:R-:W-:Y:S01]  /*62d0*/  HMMA.16816.F32 R68, R8, R18, R68 ;  /* 0x000000120844723c */ /* 0x000fe20000001844 */
[----:B------:R-:W3:Y:S01]  /*62e0*/  LDSM.16.MT88.4 R16, [R160+0x9000] ;  /* 0x00900000a010783b */ /* 0x000ee20000004200 */
[----:B------:R-:W-:-:S04]  /*62f0*/  FADD.FTZ R52, R52, R53 ;  /* 0x0000003534347221 */ /* 0x000fc80000010000 */
[----:B------:R-:W-:Y:S02]  /*6300*/  FADD.FTZ R49, R49, R52 ;  /* 0x0000003431317221 */ /* 0x000fe40000010000 */
[----:B----4-:R-:W-:Y:S02]  /*6310*/  HMMA.16816.F32 R76, R8, R20, R76 ;  /* 0x00000014084c723c */ /* 0x010fe4000000184c */
[----:B------:R-:W-:-:S04]  /*6320*/  FADD.FTZ R106, R106, R49 ;  /* 0x000000316a6a7221 */ /* 0x000fc80000010000 */
[----:B------:R-:W-:Y:S02]  /*6330*/  FADD.FTZ R103, R103, R106 ;  /* 0x0000006a67677221 */ /* 0x000fe40000010000 */
[----:B--2---:R-:W-:Y:S02]  /*6340*/  HMMA.16816.F32 R72, R8, R12, R72 ;  /* 0x0000000c0848723c */ /* 0x004fe40000001848 */
[----:B------:R-:W-:-:S04]  /*6350*/  FADD.FTZ R102, R102, R103 ;  /* 0x0000006766667221 */ /* 0x000fc80000010000 */
[----:B------:R-:W-:Y:S02]  /*6360*/  FADD.FTZ R102, R67, R102 ;  /* 0x0000006643667221 */ /* 0x000fe40000010000 */
[----:B------:R-:W-:Y:S01]  /*6370*/  HMMA.16816.F32 R92, R8, R14, R92 ;  /* 0x0000000e085c723c */ /* 0x000fe2000000185c */
[----:B------:R-:W2:Y:S01]  /*6380*/  LDSM.16.MT88.4 R12, [R164+0x9800] ;  /* 0x00980000a40c783b */ /* 0x000ea20000004200 */
[----:B------:R-:W-:-:S04]  /*6390*/  FADD.FTZ R113, R113, R102 ;  /* 0x0000006671717221 */ /* 0x000fc80000010000 */
[----:B------:R-:W-:Y:S02]  /*63a0*/  FADD.FTZ R130, R130, R113 ;  /* 0x0000007182827221 */ /* 0x000fe40000010000 */
[----:B------:R-:W-:Y:S01]  /*63b0*/  HMMA.16816.F32 R80, R8, R22, R80 ;  /* 0x000000160850723c */ /* 0x000fe20000001850 */
[----:B------:R-:W4:Y:S01]  /*63c0*/  LDSM.16.MT88.4 R20, [R162+0x9800] ;  /* 0x00980000a214783b */ /* 0x000f220000004200 */
[----:B------:R-:W-:-:S04]  /*63d0*/  FADD.FTZ R105, R105, R130 ;  /* 0x0000008269697221 */ /* 0x000fc80000010000 */
[----:B------:R-:W-:Y:S02]  /*63e0*/  FADD.FTZ R118, R118, R105 ;  /* 0x0000006976767221 */ /* 0x000fe40000010000 */
[----:B---3--:R-:W-:Y:S02]  /*63f0*/  HMMA.16816.F32 R88, R8, R16, R88 ;  /* 0x000000100858723c */ /* 0x008fe40000001858 */
[----:B------:R-:W-:-:S04]  /*6400*/  FADD.FTZ R111, R111, R118 ;  /* 0x000000766f6f7221 */ /* 0x000fc80000010000 */
[----:B------:R-:W-:Y:S02]  /*6410*/  FADD.FTZ R112, R112, R111 ;  /* 0x0000006f70707221 */ /* 0x000fe40000010000 */
[----:B------:R-:W-:Y:S01]  /*6420*/  FADD.FTZ R17, R51, R30 ;  /* 0x0000001e33117221 */ /* 0x000fe20000010000 */
[----:B------:R-:W-:Y:S01]  /*6430*/  HMMA.16816.F32 R84, R8, R18, R84 ;  /* 0x000000120854723c */ /* 0x000fe20000001854 */
[----:B------:R-:W-:Y:S02]  /*6440*/  FADD.FTZ R65, R65, R112 ;  /* 0x0000007041417221 */ /* 0x000fe40000010000 */
[----:B------:R-:W-:Y:S02]  /*6450*/  FADD.FTZ R17, R50, R17 ;  /* 0x0000001132117221 */ /* 0x000fe40000010000 */
[----:B------:R-:W-:Y:S02]  /*6460*/  FADD.FTZ R108, R108, R65 ;  /* 0x000000416c6c7221 */ /* 0x000fe40000010000 */
[----:B------:R-:W-:Y:S01]  /*6470*/  FADD.FTZ R48, R48, R17 ;  /* 0x0000001130307221 */ /* 0x000fe20000010000 */
[----:B------:R-:W-:Y:S01]  /*6480*/  F2FP.PACK_AB R8, R25, R34 ;  /* 0x000000221908723e */ /* 0x000fe200000000ff */
[----:B------:R-:W3:Y:S01]  /*6490*/  LDSM.16.MT88.4 R16, [R161+0x9800] ;  /* 0x00980000a110783b */ /* 0x000ee20000004200 */
[----:B-1----:R-:W-:Y:S01]  /*64a0*/  F2FP.PACK_AB R10, R40, R5 ;  /* 0x00000005280a723e */ /* 0x002fe200000000ff */
[----:B------:R-:W-:Y:S01]  /*64b0*/  FADD.FTZ R47, R47, R48 ;  /* 0x000000302f2f7221 */ /* 0x000fe20000010000 */
[----:B------:R-:W-:Y:S01]  /*64c0*/  F2FP.PACK_AB R9, R26, R27 ;  /* 0x0000001b1a09723e */ /* 0x000fe200000000ff */
[----:B------:R-:W-:Y:S01]  /*64d0*/  FADD.FTZ R57, R57, R108 ;  /* 0x0000006c39397221 */ /* 0x000fe20000010000 */
[----:B------:R-:W-:Y:S01]  /*64e0*/  F2FP.PACK_AB R11, R3, R28 ;  /* 0x0000001c030b723e */ /* 0x000fe200000000ff */
[----:B------:R-:W-:-:S02]  /*64f0*/  FADD.FTZ R104, R104, R47 ;  /* 0x0000002f68687221 */ /* 0x000fc40000010000 */
[----:B------:R-:W-:Y:S02]  /*6500*/  FADD.FTZ R60, R60, R57 ;  /* 0x000000393c3c7221 */ /* 0x000fe40000010000 */
[----:B------:R-:W-:Y:S02]  /*6510*/  FADD.FTZ R101, R101, R104 ;  /* 0x0000006865657221 */ /* 0x000fe40000010000 */
[C---:B--2---:R-:W-:Y:S01]  /*6520*/  HMMA.16816.F32 R96, R8.reuse, R12, R96 ;  /* 0x0000000c0860723c */ /* 0x044fe20000001860 */
[----:B------:R-:W-:Y:S02]  /*6530*/  FADD.FTZ R7, R33, R60 ;  /* 0x0000003c21077221 */ /* 0x000fe40000010000 */
        /* <DEDUP_REMOVED lines=14> */
[----:B------:R-:W-:Y:S03]  /*6620*/  HMMA.16816.F32 R92, R8, R22, R92 ;  /* 0x00000016085c723c */ /* 0x000fe6000000185c */
[----:B------:R-:W-:-:S04]  /*6630*/  FADD.FTZ R115, R115, R110 ;  /* 0x0000006e73737221 */ /* 0x000fc80000010000 */
[----:B------:R-:W-:Y:S01]  /*6640*/  FADD.FTZ R115, R66, R115 ;  /* 0x0000007342737221 */ /* 0x000fe20000010000 */
[----:B---3--:R-:W-:Y:S03]  /*6650*/  HMMA.16816.F32 R76, R8, R16, R76 ;  /* 0x00000010084c723c */ /* 0x008fe6000000184c */
        /* <DEDUP_REMOVED lines=12> */
[----:B------:R-:W-:Y:S01]  /*6720*/  FADD.FTZ R192, R3, R28 ;  /* 0x0000001c03c07221 */ /* 0x000fe20000010000 */
[----:B------:R-:W-:Y:S05]  /*6730*/  @!P2 BRA `(.L_x_5227) ;  /* 0x00003fd00000a947 */ /* 0x000fea0003800000 */
[----:B------:R-:W-:-:S04]  /*6740*/  DEPBAR.LE SB0, 0x0 ;  /* 0x000080000000791a */ /* 0x000fc80000000000 */
[----:B------:R-:W-:Y:S01]  /*6750*/  IADD3 R176, R120, -0x2, RZ ;  /* 0xfffffffe78b07810 */ /* 0x000fe20007ffe0ff */
[----:B------:R-:W-:Y:S06]  /*6760*/  BAR.SYNC.DEFER_BLOCKING 0x0 ;  /* 0x0000000000007b1d */ /* 0x000fec0000010000 */
[----:B------:R-:W-:Y:S05]  /*6770*/  @!P0 BRA `(.L_x_5228) ;  /* 0x000003a000008947 */ /* 0x000fea0003800000 */
[----:B------:R-:W1:Y:S01]  /*6780*/  I2F.RP R5, R122 ;  /* 0x0000007a00057306 */ /* 0x000e620000209400 */
[----:B------:R-:W-:-:S05]  /*6790*/  IMAD.SHL.U32 R3, R176, 0x80, RZ ;  /* 0x00000080b0037824 */ /* 0x000fca00078e00ff */
[----:B------:R-:W-:Y:S02]  /*67a0*/  IADD3 R11, R3, 0x80, RZ ;  /* 0x00000080030b7810 */ /* 0x000fe40007ffe0ff */
        /* <DEDUP_REMOVED lines=55> */
.L_x_5228:
[----:B------:R-:W-:-:S04]  /*6b20*/  LEA R3, -R6, RZ, 0x7 ;  /* 0x000000ff06037211 */ /* 0x000fc800078e39ff */
[----:B------:R-:W-:Y:S02]  /*6b30*/  SHF.R.S32.HI R4, RZ, 0x1f, R3 ;  /* 0x0000001fff047819 */ /* 0x000fe40000011403 */
.L_x_5229:
[----:B------:R-:W-:Y:S02]  /*6b40*/  ISETP.GE.AND P1, PT, R180, c[0x0][0x220], PT ;  /* 0x00008800b4007a0c */ /* 0x000fe40003f26270 */
[----:B------:R-:W-:-:S04]  /*6b50*/  LEA R194, P6, R3, R194, 0x1 ;  /* 0x000000c203c27211 */ /* 0x000fc800078c08ff */
[----:B------:R-:W-:-:S07]  /*6b60*/  LEA.HI.X R195, R3, R195, R4, 0x1, P6 ;  /* 0x000000c303c37211 */ /* 0x000fce00030f0c04 */
[----:B------:R-:W-:Y:S01]  /*6b70*/  @!P1 IMAD.MOV.U32 R9, RZ, RZ, c[0x0][0x1a4] ;  /* 0x00006900ff099624 */ /* 0x000fe200078e00ff */
[CC--:B------:R-:W-:Y:S01]  /*6b80*/  @!P1 LEA R10, P2, R6.reuse, R126.reuse, 0x6 ;  /* 0x0000007e060a9211 */ /* 0x0c0fe200078430ff */
[----:B------:R-:W-:Y:S01]  /*6b90*/  @!P1 IMAD.MOV.U32 R7, RZ, RZ, c[0x0][0x1a4] ;  /* 0x00006900ff079624 */ /* 0x000fe200078e00ff */
[-C--:B------:R-:W-:Y:S01]  /*6ba0*/  @!P1 IADD3 R5, P5, P4, R3, R126.reuse, R182 ;  /* 0x0000007e03059210 */ /* 0x080fe20007cbe0b6 */
[--C-:B------:R-:W-:Y:S01]  /*6bb0*/  @!P1 IMAD.MOV.U32 R128, RZ, RZ, R126.reuse ;  /* 0x000000ffff809224 */ /* 0x100fe200078e007e */
[C---:B------:R-:W-:Y:S01]  /*6bc0*/  @!P1 LEA R8, P3, R6.reuse, R126, 0x5 ;  /* 0x0000007e06089211 */ /* 0x040fe200078628ff */
[--C-:B------:R-:W-:Y:S01]  /*6bd0*/  @!P1 IMAD.MOV.U32 R16, RZ, RZ, R126.reuse ;  /* 0x000000ffff109224 */ /* 0x100fe200078e007e */
[CC--:B------:R-:W-:Y:S01]  /*6be0*/  @!P1 LEA.HI.X R9, R6.reuse, R129.reuse, R9, 0x6, P2 ;  /* 0x0000008106099211 */ /* 0x0c0fe200010f3409 */
[----:B------:R-:W-:Y:S01]  /*6bf0*/  @!P1 IMAD.MOV.U32 R17, RZ, RZ, R129 ;  /* 0x000000ffff119224 */ /* 0x000fe200078e0081 */
[----:B------:R-:W-:Y:S01]  /*6c00*/  @!P1 LEA.HI.X R7, R6, R129, R7, 0x5, P3 ;  /* 0x0000008106079211 */ /* 0x000fe200018f2c07 */
[--C-:B------:R-:W-:Y:S01]  /*6c10*/  @!P1 IMAD.MOV.U32 R14, RZ, RZ, R126.reuse ;  /* 0x000000ffff0e9224 */ /* 0x100fe200078e007e */
[----:B------:R-:W-:Y:S01]  /*6c20*/  @!P1 LEA R22, P2, R5, c[0x0][0x170], 0x1 ;  /* 0x00005c0005169a11 */ /* 0x000fe200078408ff */
        /* <DEDUP_REMOVED lines=8> */
[----:B------:R-:W-:Y:S01]  /*6cb0*/  @!P1 IMAD.WIDE.U32 R12, R6, 0x30, R128 ;  /* 0x00000030060c9825 */ /* 0x000fe200078e0080 */
[----:B------:R-:W-:Y:S02]  /*6cc0*/  @!P1 IADD3.X R128, R4, R129, R179, P5, P4 ;  /* 0x0000008104809210 */ /* 0x000fe40002fe84b3 */
[----:B------:R-:W-:Y:S01]  /*6cd0*/  @P1 STS.128 [R177+0x6800], RZ ;  /* 0x006800ffb1001388 */ /* 0x000fe20000000c00 */
[C---:B------:R-:W-:Y:S01]  /*6ce0*/  @!P1 IMAD.WIDE.U32 R16, R6.reuse, 0x50, R16 ;  /* 0x0000005006109825 */ /* 0x040fe200078e0010 */
[----:B------:R-:W-:Y:S02]  /*6cf0*/  @!P1 LEA.HI.X R23, R5, c[0x0][0x174], R128, 0x1, P2 ;  /* 0x00005d0005179a11 */ /* 0x000fe400010f0c80 */
[----:B------:R-:W-:Y:S01]  /*6d00*/  @!P1 IADD3 R12, P3, R3, R12, RZ ;  /* 0x0000000c030c9210 */ /* 0x000fe20007f7e0ff */
[----:B------:R-:W-:-:S02]  /*6d10*/  @!P1 IMAD.WIDE.U32 R14, R6, 0x60, R14 ;  /* 0x00000060060e9825 */ /* 0x000fc400078e000e */
[----:B------:R-:W-:Y:S01]  /*6d20*/  @!PT LDS RZ, [RZ] ;  /* 0x00000000fffff984 */ /* 0x000fe20000000800 */
[----:B------:R-:W-:Y:S01]  /*6d30*/  @!PT LDS RZ, [RZ] ;  /* 0x00000000fffff984 */ /* 0x000fe20000000800 */
[----:B------:R-:W-:Y:S01]  /*6d40*/  @!PT LDS RZ, [RZ] ;  /* 0x00000000fffff984 */ /* 0x000fe20000000800 */
[----:B------:R2:W-:Y:S02]  /*6d50*/  @!P1 LDGSTS.E.BYPASS.LTC128B.128 [R177+0x6800], [R22.64] ;  /* 0x0680000016b19fae */ /* 0x0005e4000b901d46 */
[----:B------:R-:W-:Y:S02]  /*6d60*/  @!P1 IMAD.WIDE.U32 R18, R6, 0x70, R18 ;  /* 0x0000007006129825 */ /* 0x000fe400078e0012 */
[----:B------:R-:W-:Y:S02]  /*6d70*/  @P1 STS.128 [R177+0x7000], RZ ;  /* 0x007000ffb1001388 */ /* 0x000fe40000000c00 */
[----:B------:R-:W-:Y:S02]  /*6d80*/  @!P1 IMAD.MOV.U32 R11, RZ, RZ, c[0x0][0x1a4] ;  /* 0x00006900ff0b9624 */ /* 0x000fe400078e00ff */
[----:B------:R-:W-:Y:S02]  /*6d90*/  @!P1 IMAD.MOV.U32 R6, RZ, RZ, c[0x0][0x1a4] ;  /* 0x00006900ff069624 */ /* 0x000fe400078e00ff */
[----:B------:R-:W-:-:S02]  /*6da0*/  @!P1 IMAD R11, R11, 0x30, RZ ;  /* 0x000000300b0b9824 */ /* 0x000fc400078e02ff */
[----:B------:R-:W-:Y:S01]  /*6db0*/  @!P1 IMAD R5, R6, 0x50, RZ ;  /* 0x0000005006059824 */ /* 0x000fe200078e02ff */
[C---:B------:R-:W-:Y:S02]  /*6dc0*/  @!P1 IADD3 R6, P2, R3.reuse, R16, RZ ;  /* 0x0000001003069210 */ /* 0x040fe40007f5e0ff */
[C---:B------:R-:W-:Y:S01]  /*6dd0*/  @!P1 IADD3.X R21, R4.reuse, R13, R11, P3, !PT ;  /* 0x0000000d04159210 */ /* 0x040fe20001ffe40b */
[----:B------:R-:W-:Y:S01]  /*6de0*/  @!P1 IMAD.MOV.U32 R13, RZ, RZ, c[0x0][0x1a4] ;  /* 0x00006900ff0d9624 */ /* 0x000fe200078e00ff */
[----:B------:R-:W-:Y:S01]  /*6df0*/  @!P1 IADD3.X R5, R4, R17, R5, P2, !PT ;  /* 0x0000001104059210 */ /* 0x000fe200017fe405 */
[----:B------:R-:W-:Y:S01]  /*6e00*/  @!P1 IMAD.MOV.U32 R11, RZ, RZ, c[0x0][0x1a4] ;  /* 0x00006900ff0b9624 */ /* 0x000fe200078e00ff */
[----:B------:R-:W-:Y:S01]  /*6e10*/  @!P1 IADD3 R8, P3, R3, R8, RZ ;  /* 0x0000000803089210 */ /* 0x000fe20007f7e0ff */
[----:B------:R-:W-:Y:S01]  /*6e20*/  @!P1 IMAD R13, R13, 0x60, RZ ;  /* 0x000000600d0d9824 */ /* 0x000fe200078e02ff */
[----:B------:R-:W-:Y:S01]  /*6e30*/  @!P1 IADD3 R10, P2, R3, R10, RZ ;  /* 0x0000000a030a9210 */ /* 0x000fe20007f5e0ff */
[----:B------:R-:W-:-:S02]  /*6e40*/  @!P1 IMAD R11, R11, 0x70, RZ ;  /* 0x000000700b0b9824 */ /* 0x000fc400078e02ff */
[C---:B------:R-:W-:Y:S01]  /*6e50*/  @!P1 IMAD.X R7, R4.reuse, 0x1, R7, P3 ;  /* 0x0000000104079824 */ /* 0x040fe200018e0607 */
[C---:B------:R-:W-:Y:S01]  /*6e60*/  @!P1 IADD3 R14, P3, R3.reuse, R14, RZ ;  /* 0x0000000e030e9210 */ /* 0x040fe20007f7e0ff */
[----:B------:R-:W-:Y:S01]  /*6e70*/  @!P1 IMAD.X R9, R4, 0x1, R9, P2 ;  /* 0x0000000104099824 */ /* 0x000fe200010e0609 */
[----:B------:R-:W-:Y:S02]  /*6e80*/  @!P1 IADD3 R3, P2, R3, R18, RZ ;  /* 0x0000001203039210 */ /* 0x000fe40007f5e0ff */
[----:B------:R-:W-:Y:S02]  /*6e90*/  @!P1 LEA R18, P5, R8, c[0x0][0x170], 0x1 ;  /* 0x00005c0008129a11 */ /* 0x000fe400078a08ff */
[C---:B------:R-:W-:Y:S02]  /*6ea0*/  @!P1 IADD3.X R13, R4.reuse, R13, R15, P3, !PT ;  /* 0x0000000d040d9210 */ /* 0x040fe40001ffe40f */
[----:B------:R-:W-:Y:S02]  /*6eb0*/  @!P1 IADD3.X R4, R4, R19, R11, P2, !PT ;  /* 0x0000001304049210 */ /* 0x000fe400017fe40b */
[----:B------:R-:W-:-:S02]  /*6ec0*/  @!P1 LEA R16, P4, R10, c[0x0][0x170], 0x1 ;  /* 0x00005c000a109a11 */ /* 0x000fc400078808ff */
[----:B------:R-:W-:Y:S02]  /*6ed0*/  @!P1 LEA.HI.X R19, R8, c[0x0][0x174], R7, 0x1, P5 ;  /* 0x00005d0008139a11 */ /* 0x000fe400028f0c07 */
        /* <DEDUP_REMOVED lines=19> */
[----:B------:R-:W-:Y:S01]  /*7010*/  ISETP.GE.AND P2, PT, R120, 0x3, PT ;  /* 0x000000037800780c */ /* 0x000fe20003f46270 */
        /* <DEDUP_REMOVED lines=21> */
[----:B------:R-:W4:Y:S04]  /*7170*/  LDSM.16.M88.4 R32, [R169+0x2800] ;  /* 0x00280000a920783b */ /* 0x000f280000000200 */
[----:B------:R-:W4:Y:S04]  /*7180*/  LDSM.16.M88.4 R24, [R169+0x3000] ;  /* 0x00300000a918783b */ /* 0x000f280000000200 */
[----:B------:R-:W-:Y:S04]  /*7190*/  LDSM.16.M88.4 R100, [R168] ;  /* 0x00000000a864783b */ /* 0x000fe80000000200 */
[----:B--2---:R-:W2:Y:S04]  /*71a0*/  LDSM.16.M88.4 R20, [R163+0x2000] ;  /* 0x00200000a314783b */ /* 0x004ea80000000200 */
[----:B---3--:R-:W3:Y:S04]  /*71b0*/  LDSM.16.M88.4 R16, [R169+0x3800] ;  /* 0x00380000a910783b */ /* 0x008ee80000000200 */
[----:B------:R-:W2:Y:S04]  /*71c0*/  LDSM.16.M88.4 R12, [R163+0x2800] ;  /* 0x00280000a30c783b */ /* 0x000ea80000000200 */
[----:B-----5:R-:W5:Y:S04]  /*71d0*/  LDSM.16.M88.4 R8, [R169+0x4000] ;  /* 0x00400000a908783b */ /* 0x020f680000000200 */
[----:B------:R-:W2:Y:S04]  /*71e0*/  LDSM.16.M88.4 R4, [R163+0x3000] ;  /* 0x00300000a304783b */ /* 0x000ea80000000200 */
[----:B------:R-:W2:Y:S01]  /*71f0*/  LDSM.16.M88.4 R64, [R169+0x4800] ;  /* 0x00480000a940783b */ /* 0x000ea20000000200 */
[C---:B-1----:R-:W-:Y:S03]  /*7200*/  HMMA.16816.F32 R44, R48.reuse, R40, RZ ;  /* 0x00000028302c723c */ /* 0x042fe600000018ff */
[----:B------:R-:W1:Y:S04]  /*7210*/  LDSM.16.M88.4 R52, [R163+0x3800] ;  /* 0x00380000a334783b */ /* 0x000e680000000200 */
[----:B------:R-:W1:Y:S01]  /*7220*/  LDSM.16.M88.4 R56, [R169+0x5000] ;  /* 0x00500000a938783b */ /* 0x000e620000000200 */
[C---:B------:R-:W-:Y:S03]  /*7230*/  HMMA.16816.F32 R40, R48.reuse, R42, RZ ;  /* 0x0000002a3028723c */ /* 0x040fe600000018ff */
[----:B------:R-:W1:Y:S04]  /*7240*/  LDSM.16.M88.4 R108, [R169+0x5800] ;  /* 0x00580000a96c783b */ /* 0x000e680000000200 */
[----:B------:R-:W1:Y:S01]  /*7250*/  LDSM.16.M88.4 R104, [R163+0x4000] ;  /* 0x00400000a368783b */ /* 0x000e620000000200 */
[C---:B----4-:R-:W-:Y:S03]  /*7260*/  HMMA.16816.F32 R36, R48.reuse, R32, RZ ;  /* 0x000000203024723c */ /* 0x050fe600000018ff */
[----:B------:R-:W4:Y:S04]  /*7270*/  LDSM.16.M88.4 R112, [R163+0x4800] ;  /* 0x00480000a370783b */ /* 0x000f280000000200 */
[----:B------:R-:W0:Y:S01]  /*7280*/  LDGDEPBAR ;  /* 0x00000000000079af */ /* 0x000e220000000000 */
[C---:B------:R-:W-:Y:S08]  /*7290*/  HMMA.16816.F32 R32, R48.reuse, R34, RZ ;  /* 0x000000223020723c */ /* 0x040ff000000018ff */
[----:B------:R-:W-:Y:S08]  /*72a0*/  HMMA.16816.F32 R28, R48, R24, RZ ;  /* 0x00000018301c723c */ /* 0x000ff000000018ff */
[C---:B--2---:R-:W-:Y:S08]  /*72b0*/  HMMA.16816.F32 R44, R100.reuse, R20, R44 ;  /* 0x00000014642c723c */ /* 0x044ff0000000182c */
[----:B------:R-:W-:Y:S08]  /*72c0*/  HMMA.16816.F32 R40, R100, R22, R40 ;  /* 0x000000166428723c */ /* 0x000ff00000001828 */
[C---:B------:R-:W-:Y:S08]  /*72d0*/  HMMA.16816.F32 R24, R48.reuse, R26, RZ ;  /* 0x0000001a3018723c */ /* 0x040ff000000018ff */
[----:B---3--:R-:W-:Y:S08]  /*72e0*/  HMMA.16816.F32 R20, R48, R16, RZ ;  /* 0x000000103014723c */ /* 0x008ff000000018ff */
[C---:B------:R-:W-:Y:S08]  /*72f0*/  HMMA.16816.F32 R36, R100.reuse, R12, R36 ;  /* 0x0000000c6424723c */ /* 0x040ff00000001824 */
[----:B------:R-:W-:Y:S08]  /*7300*/  HMMA.16816.F32 R32, R100, R14, R32 ;  /* 0x0000000e6420723c */ /* 0x000ff00000001820 */
[C---:B------:R-:W-:Y:S08]  /*7310*/  HMMA.16816.F32 R16, R48.reuse, R18, RZ ;  /* 0x000000123010723c */ /* 0x040ff000000018ff */
[C---:B-----5:R-:W-:Y:S08]  /*7320*/  HMMA.16816.F32 R12, R48.reuse, R8, RZ ;  /* 0x00000008300c723c */ /* 0x060ff000000018ff */
[----:B------:R-:W-:Y:S08]  /*7330*/  HMMA.16816.F32 R8, R48, R10, RZ ;  /* 0x0000000a3008723c */ /* 0x000ff000000018ff */
[C---:B------:R-:W-:Y:S08]  /*7340*/  HMMA.16816.F32 R28, R100.reuse, R4, R28 ;  /* 0x00000004641c723c */ /* 0x040ff0000000181c */
[----:B------:R-:W-:Y:S08]  /*7350*/  HMMA.16816.F32 R24, R100, R6, R24 ;  /* 0x000000066418723c */ /* 0x000ff00000001818 */
[----:B------:R-:W-:Y:S08]  /*7360*/  HMMA.16816.F32 R4, R48, R64, RZ ;  /* 0x000000403004723c */ /* 0x000ff000000018ff */
[C---:B-1----:R-:W-:Y:S08]  /*7370*/  HMMA.16816.F32 R20, R100.reuse, R52, R20 ;  /* 0x000000346414723c */ /* 0x042ff00000001814 */
[----:B------:R-:W-:Y:S08]  /*7380*/  HMMA.16816.F32 R16, R100, R54, R16 ;  /* 0x000000366410723c */ /* 0x000ff00000001810 */
        /* <DEDUP_REMOVED lines=9> */
[C---:B----4-:R-:W-:Y:S08]  /*7420*/  HMMA.16816.F32 R4, R100.reuse, R112, R4 ;  /* 0x000000706404723c */ /* 0x050ff00000001804 */
[C---:B------:R-:W-:Y:S01]  /*7430*/  HMMA.16816.F32 R64, R100.reuse, R114, R64 ;  /* 0x000000726440723c */ /* 0x040fe20000001840 */
[----:B------:R-:W-:Y:S07]  /*7440*/  LDSM.16.M88.4 R112, [R159] ;  /* 0x000000009f70783b */ /* 0x000fee0000000200 */
[C---:B-1----:R-:W-:Y:S08]  /*7450*/  HMMA.16816.F32 R60, R100.reuse, R108, R60 ;  /* 0x0000006c643c723c */ /* 0x042ff0000000183c */
[C---:B------:R-:W-:Y:S01]  /*7460*/  HMMA.16816.F32 R56, R100.reuse, R110, R56 ;  /* 0x0000006e6438723c */ /* 0x040fe20000001838 */
[----:B------:R-:W-:Y:S07]  /*7470*/  LDSM.16.M88.4 R108, [R157] ;  /* 0x000000009d6c783b */ /* 0x000fee0000000200 */
[C---:B--2---:R-:W-:Y:S08]  /*7480*/  HMMA.16816.F32 R52, R100.reuse, R104, R52 ;  /* 0x000000686434723c */ /* 0x044ff00000001834 */
[----:B------:R-:W-:Y:S01]  /*7490*/  HMMA.16816.F32 R48, R100, R106, R48 ;  /* 0x0000006a6430723c */ /* 0x000fe20000001830 */
[----:B------:R-:W1:Y:S04]  /*74a0*/  LDSM.16.M88.4 R100, [R167] ;  /* 0x00000000a764783b */ /* 0x000e680000000200 */
[----:B------:R-:W2:Y:S03]  /*74b0*/  LDSM.16.M88.4 R104, [R166] ;  /* 0x00000000a668783b */ /* 0x000ea60000000200 */
[C---:B-1----:R-:W-:Y:S08]  /*74c0*/  HMMA.16816.F32 R36, R100.reuse, R112, R36 ;  /* 0x000000706424723c */ /* 0x042ff00000001824 */
[C---:B--2---:R-:W-:Y:S08]  /*74d0*/  HMMA.16816.F32 R44, R100.reuse, R104, R44 ;  /* 0x00000068642c723c */ /* 0x044ff0000000182c */
[C---:B------:R-:W-:Y:S01]  /*74e0*/  HMMA.16816.F32 R40, R100.reuse, R106, R40 ;  /* 0x0000006a6428723c */ /* 0x040fe20000001828 */
[----:B------:R-:W1:Y:S07]  /*74f0*/  LDSM.16.M88.4 R104, [R158] ;  /* 0x000000009e68783b */ /* 0x000e6e0000000200 */
[C---:B------:R-:W-:Y:S01]  /*7500*/  HMMA.16816.F32 R32, R100.reuse, R114, R32 ;  /* 0x000000726420723c */ /* 0x040fe20000001820 */
[----:B------:R-:W2:Y:S07]  /*7510*/  LDSM.16.M88.4 R112, [R155] ;  /* 0x000000009b70783b */ /* 0x000eae0000000200 */
        /* <DEDUP_REMOVED lines=8> */
[----:B------:R-:W-:Y:S07]  /*75a0*/  LDSM.16.M88.4 R112, [R152+0x800] ;  /* 0x000800009870783b */ /* 0x000fee0000000200 */
[C---:B---3--:R-:W-:Y:S08]  /*75b0*/  HMMA.16816.F32 R60, R100.reuse, R108, R60 ;  /* 0x0000006c643c723c */ /* 0x048ff0000000183c */
[C---:B------:R-:W-:Y:S01]  /*75c0*/  HMMA.16816.F32 R56, R100.reuse, R110, R56 ;  /* 0x0000006e6438723c */ /* 0x040fe20000001838 */
[----:B------:R-:W2:Y:S07]  /*75d0*/  LDSM.16.M88.4 R108, [R165] ;  /* 0x00000000a56c783b */ /* 0x000eae0000000200 */
[C---:B-1----:R-:W-:Y:S08]  /*75e0*/  HMMA.16816.F32 R12, R100.reuse, R104, R12 ;  /* 0x00000068640c723c */ /* 0x042ff0000000180c */
[----:B------:R-:W-:Y:S01]  /*75f0*/  HMMA.16816.F32 R8, R100, R106, R8 ;  /* 0x0000006a6408723c */ /* 0x000fe20000001808 */
[----:B------:R-:W1:Y:S07]  /*7600*/  LDSM.16.M88.4 R104, [R153] ;  /* 0x000000009968783b */ /* 0x000e6e0000000200 */
[C---:B--2---:R-:W-:Y:S08]  /*7610*/  HMMA.16816.F32 R36, R108.reuse, R112, R36 ;  /* 0x000000706c24723c */ /* 0x044ff00000001824 */
[----:B------:R-:W-:Y:S01]  /*7620*/  HMMA.16816.F32 R32, R108, R114, R32 ;  /* 0x000000726c20723c */ /* 0x000fe20000001820 */
[----:B------:R-:W2:Y:S07]  /*7630*/  LDSM.16.M88.4 R112, [R152+0x2800] ;  /* 0x002800009870783b */ /* 0x000eae0000000200 */
[C---:B-1----:R-:W-:Y:S08]  /*7640*/  HMMA.16816.F32 R52, R100.reuse, R104, R52 ;  /* 0x000000686434723c */ /* 0x042ff00000001834 */
[----:B------:R-:W-:Y:S01]  /*7650*/  HMMA.16816.F32 R48, R100, R106, R48 ;  /* 0x0000006a6430723c */ /* 0x000fe20000001830 */
[----:B------:R-:W1:Y:S04]  /*7660*/  LDSM.16.M88.4 R100, [R152] ;  /* 0x000000009864783b */ /* 0x000e680000000200 */
[----:B------:R-:W3:Y:S03]  /*7670*/  LDSM.16.M88.4 R104, [R152+0x1800] ;  /* 0x001800009868783b */ /* 0x000ee60000000200 */
[C---:B--2---:R-:W-:Y:S07]  /*7680*/  HMMA.16816.F32 R4, R108.reuse, R112, R4 ;  /* 0x000000706c04723c */ /* 0x044fee0000001804 */
[----:B------:R-:W-:Y:S01]  /*7690*/  IMAD.SHL.U32 R112, R176, 0x80, RZ ;  /* 0x00000080b0707824 */ /* 0x000fe200078e00ff */
[----:B------:R-:W-:Y:S04]  /*76a0*/  HMMA.16816.F32 R64, R108, R114, R64 ;  /* 0x000000726c40723c */ /* 0x000fe80000001840 */
[----:B------:R-:W-:-:S04]  /*76b0*/  LOP3.LUT R3, R112, 0x8, R125, 0xfe, !PT ;  /* 0x0000000870037812 */ /* 0x000fc800078efe7d */
[C---:B------:R-:W-:Y:S01]  /*76c0*/  ISETP.GE.AND P6, PT, R3.reuse, R117, PT ;  /* 0x000000750300720c */ /* 0x040fe20003fc6270 */
[----:B-1----:R-:W-:Y:S01]  /*76d0*/  HMMA.16816.F32 R44, R108, R100, R44 ;  /* 0x000000646c2c723c */ /* 0x002fe2000000182c */
[----:B------:R-:W-:Y:S02]  /*76e0*/  ISETP.GE.AND P4, PT, R3, R116, PT ;  /* 0x000000740300720c */ /* 0x000fe40003f86270 */
[----:B------:R-:W-:-:S05]  /*76f0*/  LOP3.LUT R3, R112, 0x18, R125, 0xfe, !PT ;  /* 0x0000001870037812 */ /* 0x000fca00078efe7d */
[C---:B------:R-:W-:Y:S01]  /*7700*/  HMMA.16816.F32 R40, R108.reuse, R102, R40 ;  /* 0x000000666c28723c */ /* 0x040fe20000001828 */
[----:B------:R-:W1:Y:S07]  /*7710*/  LDSM.16.M88.4 R100, [R152+0x1000] ;  /* 0x001000009864783b */ /* 0x000e6e0000000200 */
[C---:B---3--:R-:W-:Y:S08]  /*7720*/  HMMA.16816.F32 R20, R108.reuse, R104, R20 ;  /* 0x000000686c14723c */ /* 0x048ff00000001814 */
[C---:B------:R-:W-:Y:S01]  /*7730*/  HMMA.16816.F32 R16, R108.reuse, R106, R16 ;  /* 0x0000006a6c10723c */ /* 0x040fe20000001810 */
[----:B------:R-:W2:Y:S07]  /*7740*/  LDSM.16.M88.4 R104, [R152+0x3000] ;  /* 0x003000009868783b */ /* 0x000eae0000000200 */
[C---:B-1----:R-:W-:Y:S08]  /*7750*/  HMMA.16816.F32 R28, R108.reuse, R100, R28 ;  /* 0x000000646c1c723c */ /* 0x042ff0000000181c */
[C---:B------:R-:W-:Y:S01]  /*7760*/  HMMA.16816.F32 R24, R108.reuse, R102, R24 ;  /* 0x000000666c18723c */ /* 0x040fe20000001818 */
[----:B------:R-:W1:Y:S07]  /*7770*/  LDSM.16.M88.4 R100, [R152+0x2000] ;  /* 0x002000009864783b */ /* 0x000e6e0000000200 */
[C---:B--2---:R-:W-:Y:S07]  /*7780*/  HMMA.16816.F32 R56, R108.reuse, R106, R56 ;  /* 0x0000006a6c38723c */ /* 0x044fee0000001838 */
[----:B------:R-:W-:Y:S01]  /*7790*/  FSEL R107, R42, -INF , !P4 ;  /* 0xff8000002a6b7808 */ /* 0x000fe20006000000 */
[----:B------:R-:W-:Y:S01]  /*77a0*/  HMMA.16816.F32 R60, R108, R104, R60 ;  /* 0x000000686c3c723c */ /* 0x000fe2000000183c */
[----:B------:R-:W-:-:S04]  /*77b0*/  ISETP.GE.AND P4, PT, R3, R116, PT ;  /* 0x000000740300720c */ /* 0x000fc80003f86270 */
[----:B------:R-:W-:-:S03]  /*77c0*/  FSEL R135, R34, -INF , !P4 ;  /* 0xff80000022877808 */ /* 0x000fc60006000000 */
[C---:B-1----:R-:W-:Y:S08]  /*77d0*/  HMMA.16816.F32 R12, R108.reuse, R100, R12 ;  /* 0x000000646c0c723c */ /* 0x042ff0000000180c */
[----:B------:R-:W-:Y:S01]  /*77e0*/  HMMA.16816.F32 R8, R108, R102, R8 ;  /* 0x000000666c08723c */ /* 0x000fe20000001808 */
[----:B------:R-:W1:Y:S01]  /*77f0*/  LDSM.16.M88.4 R100, [R152+0x3800] ;  /* 0x003800009864783b */ /* 0x000e620000000200 */
[----:B------:R-:W-:-:S06]  /*7800*/  DEPBAR.LE SB0, 0x0 ;  /* 0x000080000000791a */ /* 0x000fcc0000000000 */
[C---:B-1----:R-:W-:Y:S07]  /*7810*/  HMMA.16816.F32 R52, R108.reuse, R100, R52 ;  /* 0x000000646c34723c */ /* 0x042fee0000001834 */
[----:B------:R-:W-:Y:S01]  /*7820*/  LOP3.LUT R100, R112, 0x10, R125, 0xfe, !PT ;  /* 0x0000001070647812 */ /* 0x000fe200078efe7d */
[----:B------:R-:W-:Y:S01]  /*7830*/  HMMA.16816.F32 R48, R108, R102, R48 ;  /* 0x000000666c30723c */ /* 0x000fe20000001830 */
[----:B------:R-:W-:Y:S02]  /*7840*/  BAR.SYNC.DEFER_BLOCKING 0x0 ;  /* 0x0000000000007b1d */ /* 0x000fe40000010000 */
[----:B------:R-:W-:-:S02]  /*7850*/  ISETP.GE.AND P3, PT, R100, R117, PT ;  /* 0x000000756400720c */ /* 0x000fc40003f66270 */
[----:B------:R-:W-:Y:S02]  /*7860*/  ISETP.GE.AND P5, PT, R100, R116, PT ;  /* 0x000000746400720c */ /* 0x000fe40003fa6270 */
[----:B------:R-:W-:Y:S02]  /*7870*/  FSEL R102, R40, -INF , !P6 ;  /* 0xff80000028667808 */ /* 0x000fe40007000000 */
[----:B------:R-:W-:Y:S02]  /*7880*/  ISETP.GE.AND P6, PT, R3, R117, PT ;  /* 0x000000750300720c */ /* 0x000fe40003fc6270 */
[C-C-:B------:R-:W-:Y:S02]  /*7890*/  LOP3.LUT R100, R112.reuse, 0x20, R125.reuse, 0xfe, !PT ;  /* 0x0000002070647812 */ /* 0x140fe400078efe7d */
[----:B------:R-:W-:Y:S02]  /*78a0*/  LOP3.LUT R3, R112, 0x28, R125, 0xfe, !PT ;  /* 0x0000002870037812 */ /* 0x000fe400078efe7d */
[----:B------:R-:W-:-:S02]  /*78b0*/  FSEL R42, R36, -INF , !P3 ;  /* 0xff800000242a7808 */ /* 0x000fc40005800000 */
[----:B------:R-:W-:Y:S02]  /*78c0*/  FSEL R40, R32, -INF , !P6 ;  /* 0xff80000020287808 */ /* 0x000fe40007000000 */
[-C--:B------:R-:W-:Y:S02]  /*78d0*/  ISETP.GE.AND P3, PT, R100, R117.reuse, PT ;  /* 0x000000756400720c */ /* 0x080fe40003f66270 */
[C---:B------:R-:W-:Y:S02]  /*78e0*/  ISETP.GE.AND P6, PT, R3.reuse, R117, PT ;  /* 0x000000750300720c */ /* 0x040fe40003fc6270 */
[----:B------:R-:W-:Y:S02]  /*78f0*/  ISETP.GE.AND P4, PT, R3, R116, PT ;  /* 0x000000740300720c */ /* 0x000fe40003f86270 */
[----:B------:R-:W-:Y:S02]  /*7900*/  FSEL R141, R38, -INF , !P5 ;  /* 0xff800000268d7808 */ /* 0x000fe40006800000 */
[----:B------:R-:W-:-:S02]  /*7910*/  LOP3.LUT R36, R112, 0x30, R125, 0xfe, !PT ;  /* 0x0000003070247812 */ /* 0x000fc400078efe7d */
[----:B------:R-:W-:Y:S02]  /*7920*/  LOP3.LUT R3, R112, 0x38, R125, 0xfe, !PT ;  /* 0x0000003870037812 */ /* 0x000fe400078efe7d */
[----:B------:R-:W-:Y:S02]  /*7930*/  ISETP.GE.AND P5, PT, R100, R116, PT ;  /* 0x000000746400720c */ /* 0x000fe40003fa6270 */
[----:B------:R-:W-:Y:S02]  /*7940*/  FSEL R134, R28, -INF , !P3 ;  /* 0xff8000001c867808 */ /* 0x000fe40005800000 */
[----:B------:R-:W-:Y:S02]  /*7950*/  FSEL R132, R24, -INF , !P6 ;  /* 0xff80000018847808 */ /* 0x000fe40007000000 */
[----:B------:R-:W-:Y:S02]  /*7960*/  FSEL R145, R26, -INF , !P4 ;  /* 0xff8000001a917808 */ /* 0x000fe40006000000 */
[----:B------:R-:W-:-:S02]  /*7970*/  ISETP.GE.AND P3, PT, R36, R117, PT ;  /* 0x000000752400720c */ /* 0x000fc40003f66270 */
[C---:B------:R-:W-:Y:S02]  /*7980*/  ISETP.GE.AND P6, PT, R3.reuse, R117, PT ;  /* 0x000000750300720c */ /* 0x040fe40003fc6270 */
[-C--:B------:R-:W-:Y:S02]  /*7990*/  ISETP.GE.AND P4, PT, R3, R116.reuse, PT ;  /* 0x000000740300720c */ /* 0x080fe40003f86270 */
[----:B------:R-:W-:Y:S02]  /*79a0*/  FSEL R139, R30, -INF , !P5 ;  /* 0xff8000001e8b7808 */ /* 0x000fe40006800000 */
[C-C-:B------:R-:W-:Y:S02]  /*79b0*/  LOP3.LUT R28, R112.reuse, 0x40, R125.reuse, 0xfe, !PT ;  /* 0x00000040701c7812 */ /* 0x140fe400078efe7d */
[----:B------:R-:W-:Y:S02]  /*79c0*/  LOP3.LUT R3, R112, 0x48, R125, 0xfe, !PT ;  /* 0x0000004870037812 */ /* 0x000fe400078efe7d */
[----:B------:R-:W-:-:S02]  /*79d0*/  ISETP.GE.AND P5, PT, R36, R116, PT ;  /* 0x000000742400720c */ /* 0x000fc40003fa6270 */
[----:B------:R-:W-:Y:S02]  /*79e0*/  FSEL R148, R20, -INF , !P3 ;  /* 0xff80000014947808 */ /* 0x000fe40005800000 */
[----:B------:R-:W-:Y:S02]  /*79f0*/  FSEL R188, R16, -INF , !P6 ;  /* 0xff80000010bc7808 */ /* 0x000fe40007000000 */
[----:B------:R-:W-:Y:S02]  /*7a00*/  FSEL R147, R18, -INF , !P4 ;  /* 0xff80000012937808 */ /* 0x000fe40006000000 */
[-C--:B------:R-:W-:Y:S02]  /*7a10*/  ISETP.GE.AND P3, PT, R28, R117.reuse, PT ;  /* 0x000000751c00720c */ /* 0x080fe40003f66270 */
[C---:B------:R-:W-:Y:S02]  /*7a20*/  ISETP.GE.AND P6, PT, R3.reuse, R117, PT ;  /* 0x000000750300720c */ /* 0x040fe40003fc6270 */
[----:B------:R-:W-:-:S02]  /*7a30*/  ISETP.GE.AND P4, PT, R3, R116, PT ;  /* 0x000000740300720c */ /* 0x000fc40003f86270 */
[----:B------:R-:W-:Y:S02]  /*7a40*/  FSEL R151, R22, -INF , !P5 ;  /* 0xff80000016977808 */ /* 0x000fe40006800000 */
[C-C-:B------:R-:W-:Y:S02]  /*7a50*/  LOP3.LUT R20, R112.reuse, 0x50, R125.reuse, 0xfe, !PT ;  /* 0x0000005070147812 */ /* 0x140fe400078efe7d */
[----:B------:R-:W-:Y:S02]  /*7a60*/  LOP3.LUT R3, R112, 0x58, R125, 0xfe, !PT ;  /* 0x0000005870037812 */ /* 0x000fe400078efe7d */
[----:B------:R-:W-:Y:S02]  /*7a70*/  ISETP.GE.AND P5, PT, R28, R116, PT ;  /* 0x000000741c00720c */ /* 0x000fe40003fa6270 */
[----:B------:R-:W-:Y:S02]  /*7a80*/  FSEL R128, R12, -INF , !P3 ;  /* 0xff8000000c807808 */ /* 0x000fe40005800000 */
        /* <DEDUP_REMOVED lines=16> */
[C---:B------:R-:W-:Y:S02]  /*7b90*/  LOP3.LUT R3, R112.reuse, 0x70, R125, 0xfe, !PT ;  /* 0x0000007070037812 */ /* 0x040fe400078efe7d */
[----:B------:R-:W-:Y:S02]  /*7ba0*/  LOP3.LUT R6, R112, R125, RZ, 0xfc, !PT ;  /* 0x0000007d70067212 */ /* 0x000fe400078efcff */
[----:B------:R-:W-:-:S02]  /*7bb0*/  ISETP.GE.AND P5, PT, R12, R116, PT ;  /* 0x000000740c00720c */ /* 0x000fc40003fa6270 */
[----:B------:R-:W-:Y:S02]  /*7bc0*/  FSEL R64, R60, -INF , !P3 ;  /* 0xff8000003c407808 */ /* 0x000fe40005800000 */
[C---:B------:R-:W-:Y:S02]  /*7bd0*/  ISETP.GE.AND P3, PT, R3.reuse, R117, PT ;  /* 0x000000750300720c */ /* 0x040fe40003f66270 */
[----:B------:R-:W-:Y:S02]  /*7be0*/  LOP3.LUT R125, R112, 0x78, R125, 0xfe, !PT ;  /* 0x00000078707d7812 */ /* 0x000fe400078efe7d */
[----:B------:R-:W-:Y:S02]  /*7bf0*/  IADD3 R8, R6, 0x1, RZ ;  /* 0x0000000106087810 */ /* 0x000fe40007ffe0ff */
[----:B------:R-:W-:Y:S02]  /*7c00*/  FSEL R103, R62, -INF , !P5 ;  /* 0xff8000003e677808 */ /* 0x000fe40006800000 */
[----:B------:R-:W-:-:S02]  /*7c10*/  ISETP.GE.AND P5, PT, R3, R116, PT ;  /* 0x000000740300720c */ /* 0x000fc40003fa6270 */
[----:B------:R-:W-:Y:S02]  /*7c20*/  FSEL R66, R56, -INF , !P6 ;  /* 0xff80000038427808 */ /* 0x000fe40007000000 */
[----:B------:R-:W-:Y:S02]  /*7c30*/  FSEL R56, R52, -INF , !P3 ;  /* 0xff80000034387808 */ /* 0x000fe40005800000 */
[-C--:B------:R-:W-:Y:S02]  /*7c40*/  ISETP.GE.AND P6, PT, R125, R117.reuse, PT ;  /* 0x000000757d00720c */ /* 0x080fe40003fc6270 */
[----:B------:R-:W-:Y:S02]  /*7c50*/  ISETP.GE.AND P3, PT, R8, R117, PT ;  /* 0x000000750800720c */ /* 0x000fe40003f66270 */
[----:B------:R-:W-:Y:S02]  /*7c60*/  IADD3 R4, R6, 0x9, RZ ;  /* 0x0000000906047810 */ /* 0x000fe40007ffe0ff */
[----:B------:R-:W-:-:S02]  /*7c70*/  FSEL R3, R54, -INF , !P5 ;  /* 0xff80000036037808 */ /* 0x000fc40006800000 */
[-C--:B------:R-:W-:Y:S02]  /*7c80*/  ISETP.GE.AND P5, PT, R8, R116.reuse, PT ;  /* 0x000000740800720c */ /* 0x080fe40003fa6270 */
        /* <DEDUP_REMOVED lines=59> */
[-C--:B------:R-:W-:Y:S02]  /*8040*/  ISETP.GE.AND P4, PT, R125, R116.reuse, PT ;  /* 0x000000747d00720c */ /* 0x080fe40003f86270 */
        /* <DEDUP_REMOVED lines=8> */
[----:B------:R-:W-:Y:S02]  /*80d0*/  FSEL R104, R57, -INF , !P6 ;  /* 0xff80000039687808 */ /* 0x000fe40007000000 */
[----:B------:R-:W-:Y:S02]  /*80e0*/  FSEL R67, R59, -INF , !P3 ;  /* 0xff8000003b437808 */ /* 0x000fe40005800000 */
[----:B------:R-:W-:-:S02]  /*80f0*/  ISETP.GE.AND P5, PT, R5, R117, PT ;  /* 0x000000750500720c */ /* 0x000fc40003fa6270 */
[----:B------:R-:W-:Y:S02]  /*8100*/  ISETP.GE.AND P6, PT, R5, R116, PT ;  /* 0x000000740500720c */ /* 0x000fe40003fc6270 */
[C---:B------:R-:W-:Y:S02]  /*8110*/  ISETP.GE.AND P3, PT, R6.reuse, R117, PT ;  /* 0x000000750600720c */ /* 0x040fe40003f66270 */
        /* <DEDUP_REMOVED lines=9> */
[----:B------:R-:W-:-:S02]  /*81b0*/  FSEL R100, R49, -INF , !P6 ;  /* 0xff80000031647808 */ /* 0x000fc40007000000 */
[----:B------:R-:W-:Y:S01]  /*81c0*/  FSEL R55, R51, -INF , !P3 ;  /* 0xff80000033377808 */ /* 0x000fe20005800000 */
[----:B------:R-:W-:Y:S05]  /*81d0*/  @!P2 BRA `(.L_x_5230) ;  /* 0x000009b00000a947 */ /* 0x000fea0003800000 */
[----:B------:R-:W-:Y:S05]  /*81e0*/  @!P0 BRA `(.L_x_5231) ;  /* 0x0000039000008947 */ /* 0x000fea0003800000 */
[----:B------:R-:W1:Y:S01]  /*81f0*/  I2F.RP R7, R122 ;  /* 0x0000007a00077306 */ /* 0x000e620000209400 */
[C---:B------:R-:W-:Y:S02]  /*8200*/  IADD3 R12, R112.reuse, -0x80, RZ ;  /* 0xffffff80700c7810 */ /* 0x040fe40007ffe0ff */
        /* <DEDUP_REMOVED lines=49> */
[----:B------:R-:W-:-:S05]  /*8520*/  SHF.R.S32.HI R7, RZ, 0x1f, R10 ;  /* 0x0000001fff077819 */ /* 0x000fca000001140a */
[----:B------:R-:W-:-:S04]  /*8530*/  IMAD R7, R7, c[0x0][0x180], RZ ;  /* 0x0000600007077a24 */ /* 0x000fc800078e02ff */
[----:B------:R-:W-:-:S04]  /*8540*/  IMAD R7, R10, c[0x0][0x184], R7 ;  /* 0x000061000a077a24 */ /* 0x000fc800078e0207 */
[----:B------:R-:W-:Y:S01]  /*8550*/  IMAD.IADD R10, R13, 0x1, R7 ;  /* 0x000000010d0a7824 */ /* 0x000fe200078e0207 */
[----:B------:R-:W-:Y:S01]  /*8560*/  MOV R7, R12 ;  /* 0x0000000c00077202 */ /* 0x000fe20000000f00 */
[----:B------:R-:W-:Y:S05]  /*8570*/  BRA `(.L_x_5232) ;  /* 0x0000002000007947 */ /* 0x000fea0003800000 */
.L_x_5231:
[----:B------:R-:W-:-:S04]  /*8580*/  LEA R7, -R121, RZ, 0x7 ;  /* 0x000000ff79077211 */ /* 0x000fc800078e39ff */
[----:B------:R-:W-:Y:S02]  /*8590*/  SHF.R.S32.HI R10, RZ, 0x1f, R7 ;  /* 0x0000001fff0a7819 */ /* 0x000fe40000011407 */
.L_x_5232:
[----:B------:R-:W-:Y:S01]  /*85a0*/  @!P1 IMAD.MOV.U32 R122, RZ, RZ, R124 ;  /* 0x000000ffff7a9224 */ /* 0x000fe200078e007c */
[----:B------:R-:W-:Y:S01]  /*85b0*/  @!P1 LEA R18, P2, R7, R190, 0x1 ;  /* 0x000000be07129211 */ /* 0x000fe200078408ff */
[----:B------:R-:W-:Y:S01]  /*85c0*/  @!P1 IMAD.MOV.U32 R11, RZ, RZ, c[0x0][0x19c] ;  /* 0x00006700ff0b9624 */ /* 0x000fe200078e00ff */
[----:B------:R1:W-:Y:S01]  /*85d0*/  @P1 STS.128 [R177+0x2000], RZ ;  /* 0x002000ffb1001388 */ /* 0x0003e20000000c00 */
[----:B------:R-:W-:Y:S01]  /*85e0*/  @!P1 IMAD.WIDE.U32 R14, R121, 0x30, R122 ;  /* 0x00000030790e9825 */ /* 0x000fe200078e007a */
[----:B------:R-:W-:Y:S01]  /*85f0*/  @!P1 LEA.HI.X R19, R7, R191, R10, 0x1, P2 ;  /* 0x000000bf07139211 */ /* 0x000fe200010f0c0a */
[----:B------:R-:W-:Y:S02]  /*8600*/  BSSY B0, `(.L_x_5233) ;  /* 0x0000055000007945 */ /* 0x000fe40003800000 */
[----:B------:R-:W-:Y:S01]  /*8610*/  @!P1 IMAD R11, R11, 0x30, RZ ;  /* 0x000000300b0b9824 */ /* 0x000fe200078e02ff */
[----:B------:R-:W-:Y:S01]  /*8620*/  @!P1 IADD3 R14, P2, R7, R14, RZ ;  /* 0x0000000e070e9210 */ /* 0x000fe20007f5e0ff */
[----:B------:R-:W-:Y:S01]  /*8630*/  @!P1 IMAD.MOV.U32 R13, RZ, RZ, c[0x0][0x19c] ;  /* 0x00006700ff0d9624 */ /* 0x000fe200078e00ff */
[----:B------:R-:W-:Y:S01]  /*8640*/  @!PT LDS RZ, [RZ] ;  /* 0x00000000fffff984 */ /* 0x000fe20000000800 */
[----:B------:R-:W-:Y:S01]  /*8650*/  @!PT LDS RZ, [RZ] ;  /* 0x00000000fffff984 */ /* 0x000fe20000000800 */
[----:B------:R-:W-:Y:S01]  /*8660*/  @!PT LDS RZ, [RZ] ;  /* 0x00000000fffff984 */ /* 0x000fe20000000800 */
[----:B------:R2:W-:Y:S01]  /*8670*/  @!P1 LDGSTS.E.BYPASS.LTC128B.128 [R177+0x2000], [R18.64] ;  /* 0x0200000012b19fae */ /* 0x0005e2000b901d46 */
[----:B------:R-:W-:Y:S01]  /*8680*/  @!P1 IMAD.WIDE.U32 R16, R121, 0x50, R122 ;  /* 0x0000005079109825 */ /* 0x000fe200078e007a */
[----:B------:R-:W-:-:S02]  /*8690*/  @!P1 IADD3.X R11, R10, R11, R15, P2, !PT ;  /* 0x0000000b0a0b9210 */ /* 0x000fc400017fe40f */
[----:B------:R1:W-:Y:S01]  /*86a0*/  @P1 STS.128 [R177+0x2800], RZ ;  /* 0x002800ffb1001388 */ /* 0x0003e20000000c00 */
[----:B------:R-:W-:Y:S01]  /*86b0*/  @!P1 IMAD R13, R13, 0x50, RZ ;  /* 0x000000500d0d9824 */ /* 0x000fe200078e02ff */
[----:B------:R-:W-:Y:S01]  /*86c0*/  @!P1 IADD3 R16, P2, R7, R16, RZ ;  /* 0x0000001007109210 */ /* 0x000fe20007f5e0ff */
[----:B------:R-:W-:-:S03]  /*86d0*/  @!P1 IMAD.MOV.U32 R6, RZ, RZ, c[0x0][0x19c] ;  /* 0x00006700ff069624 */ /* 0x000fc600078e00ff */
[----:B------:R-:W-:Y:S02]  /*86e0*/  @!P1 IADD3.X R13, R10, R13, R17, P2, !PT ;  /* 0x0000000d0a0d9210 */ /* 0x000fe400017fe411 */
[----:B------:R-:W-:-:S04]  /*86f0*/  @!P1 IADD3 R12, P3, P2, R7, R124, R173 ;  /* 0x0000007c070c9210 */ /* 0x000fc80007a7e0ad */
[----:B------:R-:W-:Y:S02]  /*8700*/  @!P1 IADD3.X R9, R10, R123, R172, P3, P2 ;  /* 0x0000007b0a099210 */ /* 0x000fe40001fe44ac */
[----:B------:R-:W-:-:S04]  /*8710*/  @!P1 LEA R20, P2, R12, c[0x0][0x168], 0x1 ;  /* 0x00005a000c149a11 */ /* 0x000fc800078408ff */
[----:B------:R-:W-:Y:S01]  /*8720*/  @!P1 LEA.HI.X R21, R12, c[0x0][0x16c], R9, 0x1, P2 ;  /* 0x00005b000c159a11 */ /* 0x000fe200010f0c09 */
[----:B------:R-:W-:Y:S02]  /*8730*/  @!P1 IMAD R9, R6, 0x60, RZ ;  /* 0x0000006006099824 */ /* 0x000fe400078e02ff */
[----:B------:R-:W-:Y:S02]  /*8740*/  @!P1 IMAD.MOV.U32 R12, RZ, RZ, c[0x0][0x19c] ;  /* 0x00006700ff0c9624 */ /* 0x000fe400078e00ff */
[----:B--2---:R-:W-:Y:S01]  /*8750*/  @!P1 IMAD.WIDE.U32 R18, R121, 0x60, R122 ;  /* 0x0000006079129825 */ /* 0x004fe200078e007a */
[----:B------:R-:W-:Y:S01]  /*8760*/  @!PT LDS RZ, [RZ] ;  /* 0x00000000fffff984 */ /* 0x000fe20000000800 */
[----:B------:R-:W-:Y:S01]  /*8770*/  @!PT LDS RZ, [RZ] ;  /* 0x00000000fffff984 */ /* 0x000fe20000000800 */
[----:B------:R-:W-:Y:S01]  /*8780*/  @!PT LDS RZ, [RZ] ;  /* 0x00000000fffff984 */ /* 0x000fe20000000800 */
[----:B------:R2:W-:Y:S04]  /*8790*/  @!P1 LDGSTS.E.BYPASS.LTC128B.128 [R177+0x2800], [R20.64] ;  /* 0x0280000014b19fae */ /* 0x0005e8000b901d46 */
[----:B------:R-:W-:Y:S01]  /*87a0*/  @!P1 IADD3 R6, P2, R7, R18, RZ ;  /* 0x0000001207069210 */ /* 0x000fe20007f5e0ff */
[----:B------:R1:W-:Y:S03]  /*87b0*/  @P1 STS.128 [R177+0x3000], RZ ;  /* 0x003000ffb1001388 */ /* 0x0003e60000000c00 */
[----:B------:R-:W-:-:S02]  /*87c0*/  @!P1 IADD3.X R9, R10, R9, R19, P2, !PT ;  /* 0x000000090a099210 */ /* 0x000fc400017fe413 */
[----:B------:R-:W-:-:S04]  /*87d0*/  @!P1 LEA R18, P2, R121, R124, 0x5 ;  /* 0x0000007c79129211 */ /* 0x000fc800078428ff */
[----:B------:R-:W-:Y:S02]  /*87e0*/  @!P1 LEA.HI.X R15, R121, R123, R12, 0x5, P2 ;  /* 0x0000007b790f9211 */ /* 0x000fe400010f2c0c */
[----:B------:R-:W-:-:S05]  /*87f0*/  @!P1 IADD3 R18, P2, R7, R18, RZ ;  /* 0x0000001207129210 */ /* 0x000fca0007f5e0ff */
[----:B------:R-:W-:Y:S01]  /*8800*/  @!P1 IMAD.X R15, R10, 0x1, R15, P2 ;  /* 0x000000010a0f9824 */ /* 0x000fe200010e060f */
[----:B------:R-:W-:-:S04]  /*8810*/  @!P1 LEA R22, P2, R18, c[0x0][0x168], 0x1 ;  /* 0x00005a0012169a11 */ /* 0x000fc800078408ff */
[----:B------:R-:W-:Y:S02]  /*8820*/  @!P1 LEA.HI.X R23, R18, c[0x0][0x16c], R15, 0x1, P2 ;  /* 0x00005b0012179a11 */ /* 0x000fe400010f0c0f */
[----:B------:R-:W-:-:S03]  /*8830*/  @!P1 LEA R18, P2, R14, c[0x0][0x168], 0x1 ;  /* 0x00005a000e129a11 */ /* 0x000fc600078408ff */
[----:B------:R-:W-:Y:S01]  /*8840*/  @!PT LDS RZ, [RZ] ;  /* 0x00000000fffff984 */ /* 0x000fe20000000800 */
[----:B------:R-:W-:Y:S01]  /*8850*/  @!PT LDS RZ, [RZ] ;  /* 0x00000000fffff984 */ /* 0x000fe20000000800 */
[----:B------:R-:W-:Y:S01]  /*8860*/  @!PT LDS RZ, [RZ] ;  /* 0x00000000fffff984 */ /* 0x000fe20000000800 */
[----:B------:R1:W-:Y:S01]  /*8870*/  @!P1 LDGSTS.E.BYPASS.LTC128B.128 [R177+0x3000], [R22.64] ;  /* 0x0300000016b19fae */ /* 0x0003e2000b901d46 */
[----:B------:R-:W-:Y:S02]  /*8880*/  @!P1 LEA.HI.X R19, R14, c[0x0][0x16c], R11, 0x1, P2 ;  /* 0x00005b000e139a11 */ /* 0x000fe400010f0c0b */
[C---:B------:R-:W-:Y:S01]  /*8890*/  @!P1 LEA R14, P2, R121.reuse, R124, 0x6 ;  /* 0x0000007c790e9211 */ /* 0x040fe200078430ff */
[----:B------:R1:W-:Y:S03]  /*88a0*/  @P1 STS.128 [R177+0x3800], RZ ;  /* 0x003800ffb1001388 */ /* 0x0003e60000000c00 */
[----:B------:R-:W-:Y:S01]  /*88b0*/  @!P1 LEA.HI.X R11, R121, R123, R12, 0x6, P2 ;  /* 0x0000007b790b9211 */ /* 0x000fe200010f340c */
[----:B------:R-:W-:Y:S01]  /*88c0*/  @!PT LDS RZ, [RZ] ;  /* 0x00000000fffff984 */ /* 0x000fe20000000800 */
[----:B------:R-:W-:Y:S01]  /*88d0*/  @!PT LDS RZ, [RZ] ;  /* 0x00000000fffff984 */ /* 0x000fe20000000800 */
[----:B------:R-:W-:Y:S01]  /*88e0*/  @!PT LDS RZ, [RZ] ;  /* 0x00000000fffff984 */ /* 0x000fe20000000800 */
[----:B------:R1:W-:Y:S01]  /*88f0*/  @!P1 LDGSTS.E.BYPASS.LTC128B.128 [R177+0x3800], [R18.64] ;  /* 0x0380000012b19fae */ /* 0x0003e2000b901d46 */
[----:B------:R-:W-:-:S03]  /*8900*/  @!P1 IADD3 R14, P2, R7, R14, RZ ;  /* 0x0000000e070e9210 */ /* 0x000fc60007f5e0ff */
[----:B------:R1:W-:Y:S02]  /*8910*/  @P1 STS.128 [R177+0x4000], RZ ;  /* 0x004000ffb1001388 */ /* 0x0003e40000000c00 */
[----:B------:R-:W-:Y:S01]  /*8920*/  @!P1 IMAD.X R11, R10, 0x1, R11, P2 ;  /* 0x000000010a0b9824 */ /* 0x000fe200010e060b */
[----:B--2---:R-:W-:-:S04]  /*8930*/  @!P1 LEA R20, P2, R14, c[0x0][0x168], 0x1 ;  /* 0x00005a000e149a11 */ /* 0x004fc800078408ff */
[----:B------:R-:W-:Y:S02]  /*8940*/  @!P1 LEA.HI.X R21, R14, c[0x0][0x16c], R11, 0x1, P2 ;  /* 0x00005b000e159a11 */ /* 0x000fe400010f0c0b */
[----:B------:R-:W-:Y:S02]  /*8950*/  @!P1 LEA R14, P3, R16, c[0x0][0x168], 0x1 ;  /* 0x00005a00100e9a11 */ /* 0x000fe400078608ff */
[----:B------:R-:W-:Y:S01]  /*8960*/  @!P1 LEA R12, P2, R6, c[0x0][0x168], 0x1 ;  /* 0x00005a00060c9a11 */ /* 0x000fe200078408ff */
        /* <DEDUP_REMOVED lines=30> */
.L_x_5234:
[----:B------:R-:W-:Y:S05]  /*8b50*/  BSYNC B0 ;  /* 0x0000000000007941 */ /* 0x000fea0003800000 */
.L_x_5233:
[----:B------:R-:W0:Y:S01]  /*8b60*/  LDGDEPBAR ;  /* 0x00000000000079af */ /* 0x000e220000000000 */
[----:B------:R-:W-:-:S04]  /*8b70*/  LEA R190, P1, R7, R190, 0x1 ;  /* 0x000000be07be7211 */ /* 0x000fc800078208ff */
[----:B------:R-:W-:Y:S02]  /*8b80*/  LEA.HI.X R191, R7, R191, R10, 0x1, P1 ;  /* 0x000000bf07bf7211 */ /* 0x000fe400008f0c0a */
.L_x_5230:
[----:B------:R-:W-:Y:S01]  /*8b90*/  FMNMX.FTZ R10, R0, R5, !PT ;  /* 0x00000005000a7209 */ /* 0x000fe20007810000 */
[----:B-1----:R-:W-:Y:S01]  /*8ba0*/  LDSM.16.MT88.4 R16, [R162+0x6000] ;  /* 0x00600000a210783b */ /* 0x002fe20000004200 */
[----:B------:R-:W-:Y:S02]  /*8bb0*/  FMNMX.FTZ R7, R2, R44, !PT ;  /* 0x0000002c02077209 */ /* 0x000fe40007810000 */
[----:B------:R-:W-:Y:S01]  /*8bc0*/  FMNMX.FTZ R10, R47, R10, !PT ;  /* 0x0000000a2f0a7209 */ /* 0x000fe20007810000 */
[----:B------:R-:W-:Y:S01]  /*8bd0*/  LDSM.16.MT88.4 R24, [R161+0x6000] ;  /* 0x00600000a118783b */ /* 0x000fe20000004200 */
[----:B------:R-:W-:Y:S02]  /*8be0*/  FMNMX.FTZ R7, R8, R7, !PT ;  /* 0x0000000708077209 */ /* 0x000fe40007810000 */
        /* <DEDUP_REMOVED lines=76> */
[----:B------:R-:W-:Y:S01]  /*90b0*/  FSEL R7, R53, RZ, P2 ;  /* 0x000000ff35077208 */ /* 0x000fe20001000000 */
[--C-:B------:R-:W-:Y:S01]  /*90c0*/  FFMA.FTZ R120, R47, c[0x0][0x23c], -R58.reuse ;  /* 0x00008f002f787a23 */ /* 0x100fe2000001083a */
[----:B------:R-:W-:Y:S01]  /*90d0*/  FSEL R5, R52, RZ, P1 ;  /* 0x000000ff34057208 */ /* 0x000fe20000800000 */
[----:B------:R-:W-:Y:S01]  /*90e0*/  FFMA.FTZ R107, R107, c[0x0][0x23c], -R58 ;  /* 0x00008f006b6b7a23 */ /* 0x000fe2000001083a */
[----:B------:R-:W-:Y:S01]  /*90f0*/  FSEL R105, R105, RZ, P2 ;  /* 0x000000ff69697208 */ /* 0x000fe20001000000 */
[----:B------:R-:W-:Y:S01]  /*9100*/  FADD.FTZ R146, R2, -R7 ;  /* 0x8000000702927221 */ /* 0x000fe20000010000 */
[----:B------:R-:W-:Y:S01]  /*9110*/  MUFU.EX2 R131, R131 ;  /* 0x0000008300837308 */ /* 0x000fe20000000800 */
[----:B------:R-:W-:Y:S02]  /*9120*/  FADD.FTZ R124, R0, -R5 ;  /* 0x80000005007c7221 */ /* 0x000fe40000010000 */
[----:B------:R-:W-:-:S02]  /*9130*/  FFMA.FTZ R111, R102, c[0x0][0x23c], -R105 ;  /* 0x00008f00666f7a23 */ /* 0x000fc40000010869 */
[--C-:B------:R-:W-:Y:S02]  /*9140*/  FFMA.FTZ R144, R44, c[0x0][0x23c], -R105.reuse ;  /* 0x00008f002c907a23 */ /* 0x100fe40000010869 */
[--C-:B------:R-:W-:Y:S01]  /*9150*/  FFMA.FTZ R122, R8, c[0x0][0x23c], -R105.reuse ;  /* 0x00008f00087a7a23 */ /* 0x100fe20000010869 */
[----:B------:R-:W1:Y:S01]  /*9160*/  MUFU.EX2 R120, R120 ;  /* 0x0000007800787308 */ /* 0x000e620000000800 */
[--C-:B------:R-:W-:Y:S01]  /*9170*/  FFMA.FTZ R102, R4, c[0x0][0x23c], -R105.reuse ;  /* 0x00008f0004667a23 */ /* 0x100fe20000010869 */
[----:B------:R-:W2:Y:S01]  /*9180*/  LDSM.16.MT88.4 R8, [R164+0x6000] ;  /* 0x00600000a408783b */ /* 0x000ea20000004200 */
[----:B------:R-:W-:Y:S02]  /*9190*/  FMUL.FTZ R146, R146, c[0x0][0x23c] ;  /* 0x00008f0092927a20 */ /* 0x000fe40000410000 */
[----:B------:R-:W-:Y:S01]  /*91a0*/  FMUL.FTZ R124, R124, c[0x0][0x23c] ;  /* 0x00008f007c7c7a20 */ /* 0x000fe20000410000 */
[----:B------:R-:W3:Y:S01]  /*91b0*/  LDSM.16.MT88.4 R44, [R162+0x6800] ;  /* 0x00680000a22c783b */ /* 0x000ee20000004200 */
[----:B------:R-:W-:Y:S01]  /*91c0*/  FFMA.FTZ R0, R43, c[0x0][0x23c], -R58 ;  /* 0x00008f002b007a23 */ /* 0x000fe2000001083a */
[----:B------:R-:W-:Y:S01]  /*91d0*/  MUFU.EX2 R144, R144 ;  /* 0x0000009000907308 */ /* 0x000fe20000000800 */
[----:B------:R-:W-:-:S02]  /*91e0*/  FFMA.FTZ R119, R42, c[0x0][0x23c], -R105 ;  /* 0x00008f002a777a23 */ /* 0x000fc40000010869 */
[--C-:B------:R-:W-:Y:S02]  /*91f0*/  FFMA.FTZ R112, R30, c[0x0][0x23c], -R105.reuse ;  /* 0x00008f001e707a23 */ /* 0x100fe40000010869 */
[--C-:B------:R-:W-:Y:S02]  /*9200*/  FFMA.FTZ R117, R40, c[0x0][0x23c], -R105.reuse ;  /* 0x00008f0028757a23 */ /* 0x100fe40000010869 */
[----:B------:R-:W-:Y:S01]  /*9210*/  FFMA.FTZ R2, R28, c[0x0][0x23c], -R105 ;  /* 0x00008f001c027a23 */ /* 0x000fe20000010869 */
[----:B------:R-:W4:Y:S01]  /*9220*/  MUFU.EX2 R122, R122 ;  /* 0x0000007a007a7308 */ /* 0x000f220000000800 */
[----:B-1----:R-:W-:Y:S01]  /*9230*/  F2FP.PACK_AB R33, R120, R131 ;  /* 0x000000837821723e */ /* 0x002fe200000000ff */
[--C-:B------:R-:W-:Y:S02]  /*9240*/  FFMA.FTZ R121, R141, c[0x0][0x23c], -R58.reuse ;  /* 0x00008f008d797a23 */ /* 0x100fe4000001083a */
[--C-:B------:R-:W-:Y:S02]  /*9250*/  FFMA.FTZ R114, R41, c[0x0][0x23c], -R58.reuse ;  /* 0x00008f0029727a23 */ /* 0x100fe4000001083a */
[--C-:B------:R-:W-:Y:S01]  /*9260*/  FFMA.FTZ R123, R135, c[0x0][0x23c], -R58.reuse ;  /* 0x00008f00877b7a23 */ /* 0x100fe2000001083a */
[----:B------:R-:W1:Y:S01]  /*9270*/  LDSM.16.MT88.4 R40, [R161+0x6800] ;  /* 0x00680000a128783b */ /* 0x000e620000004200 */
[----:B------:R-:W-:Y:S01]  /*9280*/  MUFU.EX2 R111, R111 ;  /* 0x0000006f006f7308 */ /* 0x000fe20000000800 */
[----:B------:R-:W-:-:S02]  /*9290*/  FFMA.FTZ R116, R199, c[0x0][0x23c], -R58 ;  /* 0x00008f00c7747a23 */ /* 0x000fc4000001083a */
[--C-:B------:R-:W-:Y:S02]  /*92a0*/  FFMA.FTZ R135, R132, c[0x0][0x23c], -R105.reuse ;  /* 0x00008f0084877a23 */ /* 0x100fe40000010869 */
[--C-:B------:R-:W-:Y:S02]  /*92b0*/  FFMA.FTZ R141, R134, c[0x0][0x23c], -R105.reuse ;  /* 0x00008f00868d7a23 */ /* 0x100fe40000010869 */
[--C-:B------:R-:W-:Y:S01]  /*92c0*/  FFMA.FTZ R132, R138, c[0x0][0x23c], -R105.reuse ;  /* 0x00008f008a847a23 */ /* 0x100fe20000010869 */
[----:B------:R-:W5:Y:S01]  /*92d0*/  MUFU.EX2 R102, R102 ;  /* 0x0000006600667308 */ /* 0x000f620000000800 */
[----:B----4-:R-:W-:Y:S01]  /*92e0*/  F2FP.PACK_AB R32, R122, R144 ;  /* 0x000000907a20723e */ /* 0x010fe200000000ff */
[----:B------:R-:W-:Y:S02]  /*92f0*/  FFMA.FTZ R136, R136, c[0x0][0x23c], -R105 ;  /* 0x00008f0088887a23 */ /* 0x000fe40000010869 */
[--C-:B------:R-:W-:Y:S02]  /*9300*/  FFMA.FTZ R139, R139, c[0x0][0x23c], -R58.reuse ;  /* 0x00008f008b8b7a23 */ /* 0x100fe4000001083a */
[----:B------:R-:W-:-:S02]  /*9310*/  FFMA.FTZ R134, R183, c[0x0][0x23c], -R58 ;  /* 0x00008f00b7867a23 */ /* 0x000fc4000001083a */
[----:B------:R-:W-:Y:S01]  /*9320*/  MUFU.EX2 R107, R107 ;  /* 0x0000006b006b7308 */ /* 0x000fe20000000800 */
[--C-:B------:R-:W-:Y:S02]  /*9330*/  FFMA.FTZ R145, R145, c[0x0][0x23c], -R58.reuse ;  /* 0x00008f0091917a23 */ /* 0x100fe4000001083a */
[----:B------:R-:W-:Y:S02]  /*9340*/  FFMA.FTZ R138, R149, c[0x0][0x23c], -R58 ;  /* 0x00008f00958a7a23 */ /* 0x000fe4000001083a */
[--C-:B------:R-:W-:Y:S02]  /*9350*/  FFMA.FTZ R183, R148, c[0x0][0x23c], -R105.reuse ;  /* 0x00008f0094b77a23 */ /* 0x100fe40000010869 */
[--C-:B------:R-:W-:Y:S01]  /*9360*/  FFMA.FTZ R150, R62, c[0x0][0x23c], -R105.reuse ;  /* 0x00008f003e967a23 */ /* 0x100fe20000010869 */
[----:B------:R-:W4:Y:S01]  /*9370*/  MUFU.EX2 R146, R146 ;  /* 0x0000009200927308 */ /* 0x000f220000000800 */
[----:B-----5:R-:W-:Y:S01]  /*9380*/  F2FP.PACK_AB R34, R102, R111 ;  /* 0x0000006f6622723e */ /* 0x020fe200000000ff */
[----:B------:R-:W-:-:S02]  /*9390*/  FFMA.FTZ R149, R188, c[0x0][0x23c], -R105 ;  /* 0x00008f00bc957a23 */ /* 0x000fc40000010869 */
[--C-:B------:R-:W-:Y:S02]  /*93a0*/  FFMA.FTZ R148, R60, c[0x0][0x23c], -R105.reuse ;  /* 0x00008f003c947a23 */ /* 0x100fe40000010869 */
[--C-:B------:R-:W-:Y:S01]  /*93b0*/  FFMA.FTZ R151, R151, c[0x0][0x23c], -R58.reuse ;  /* 0x00008f0097977a23 */ /* 0x100fe2000001083a */
[----:B------:R-:W-:Y:S01]  /*93c0*/  LDSM.16.MT88.4 R60, [R164+0x7800] ;  /* 0x00780000a43c783b */ /* 0x000fe20000004200 */
[----:B------:R-:W5:Y:S01]  /*93d0*/  MUFU.EX2 R124, R124 ;  /* 0x0000007c007c7308 */ /* 0x000f620000000800 */
[--C-:B------:R-:W-:Y:S02]  /*93e0*/  FFMA.FTZ R188, R197, c[0x0][0x23c], -R58.reuse ;  /* 0x00008f00c5bc7a23 */ /* 0x100fe4000001083a */
[--C-:B------:R-:W-:Y:S02]  /*93f0*/  FFMA.FTZ R147, R147, c[0x0][0x23c], -R58.reuse ;  /* 0x00008f0093937a23 */ /* 0x100fe4000001083a */
[----:B------:R-:W-:Y:S02]  /*9400*/  FFMA.FTZ R196, R189, c[0x0][0x23c], -R58 ;  /* 0x00008f00bdc47a23 */ /* 0x000fe4000001083a */
[----:B------:R-:W-:Y:S01]  /*9410*/  FFMA.FTZ R126, R126, c[0x0][0x23c], -R105 ;  /* 0x00008f007e7e7a23 */ /* 0x000fe20000010869 */
[----:B------:R-:W1:Y:S01]  /*9420*/  MUFU.EX2 R0, R0 ;  /* 0x0000000000007308 */ /* 0x000e620000000800 */
[----:B----4-:R-:W-:-:S02]  /*9430*/  FMUL.FTZ R12, R72, R146 ;  /* 0x00000092480c7220 */ /* 0x010fc40000410000 */
[-C--:B------:R-:W-:Y:S02]  /*9440*/  FMUL.FTZ R13, R73, R146.reuse ;  /* 0x00000092490d7220 */ /* 0x080fe40000410000 */
[-C--:B------:R-:W-:Y:S02]  /*9450*/  FMUL.FTZ R92, R92, R146.reuse ;  /* 0x000000925c5c7220 */ /* 0x080fe40000410000 */
[----:B------:R-:W-:Y:S01]  /*9460*/  FMUL.FTZ R93, R93, R146 ;  /* 0x000000925d5d7220 */ /* 0x000fe20000410000 */
[----:B------:R-:W-:Y:S01]  /*9470*/  MUFU.EX2 R119, R119 ;  /* 0x0000007700777308 */ /* 0x000fe20000000800 */
[-C--:B-----5:R-:W-:Y:S02]  /*9480*/  FMUL.FTZ R14, R74, R124.reuse ;  /* 0x0000007c4a0e7220 */ /* 0x0a0fe40000410000 */
[-C--:B------:R-:W-:Y:S02]  /*9490*/  FMUL.FTZ R15, R75, R124.reuse ;  /* 0x0000007c4b0f7220 */ /* 0x080fe40000410000 */
[----:B------:R-:W-:-:S02]  /*94a0*/  FMUL.FTZ R94, R94, R124 ;  /* 0x0000007c5e5e7220 */ /* 0x000fc40000410000 */
[----:B------:R-:W-:Y:S01]  /*94b0*/  FMUL.FTZ R95, R95, R124 ;  /* 0x0000007c5f5f7220 */ /* 0x000fe20000410000 */
[----:B-1----:R-:W-:Y:S01]  /*94c0*/  F2FP.PACK_AB R35, R0, R107 ;  /* 0x0000006b0023723e */ /* 0x002fe200000000ff */
[----:B------:R-:W1:Y:S01]  /*94d0*/  MUFU.EX2 R112, R112 ;  /* 0x0000007000707308 */ /* 0x000e620000000800 */
        /* <DEDUP_REMOVED lines=11> */
[----:B------:R-:W-:Y:S01]  /*9590*/  MUFU.EX2 R2, R2 ;  /* 0x0000000200027308 */ /* 0x000fe20000000800 */
[-C--:B------:R-:W-:Y:S01]  /*95a0*/  FMUL.FTZ R68, R68, R146.reuse ;  /* 0x0000009244447220 */ /* 0x080fe20000410000 */
[----:B------:R-:W-:Y:S01]  /*95b0*/  LDSM.16.MT88.4 R92, [R162+0x8800] ;  /* 0x00880000a25c783b */ /* 0x000fe20000004200 */
[----:B------:R-:W-:Y:S02]  /*95c0*/  FMUL.FTZ R69, R69, R146 ;  /* 0x0000009245457220 */ /* 0x000fe40000410000 */
[-C--:B------:R-:W-:Y:S01]  /*95d0*/  FMUL.FTZ R70, R70, R124.reuse ;  /* 0x0000007c46467220 */ /* 0x080fe20000410000 */
[----:B--2---:R-:W-:Y:S01]  /*95e0*/  HMMA.16816.F32 R4, R32, R8, R4 ;  /* 0x000000082004723c */ /* 0x004fe20000001804 */
[----:B------:R-:W-:Y:S01]  /*95f0*/  FMUL.FTZ R71, R71, R124 ;  /* 0x0000007c47477220 */ /* 0x000fe20000410000 */
[----:B------:R-:W-:Y:S01]  /*9600*/  MUFU.EX2 R121, R121 ;  /* 0x0000007900797308 */ /* 0x000fe20000000800 */
[----:B------:R-:W-:-:S02]  /*9610*/  FMUL.FTZ R80, R80, R146 ;  /* 0x0000009250507220 */ /* 0x000fc40000410000 */
[----:B------:R-:W-:Y:S02]  /*9620*/  FMUL.FTZ R81, R81, R146 ;  /* 0x0000009251517220 */ /* 0x000fe40000410000 */
[-C--:B------:R-:W-:Y:S01]  /*9630*/  FMUL.FTZ R82, R82, R124.reuse ;  /* 0x0000007c52527220 */ /* 0x080fe20000410000 */
[C---:B------:R-:W-:Y:S01]  /*9640*/  HMMA.16816.F32 R20, R32.reuse, R24, R20 ;  /* 0x000000182014723c */ /* 0x040fe20000001814 */
[----:B------:R-:W-:Y:S01]  /*9650*/  FMUL.FTZ R83, R83, R124 ;  /* 0x0000007c53537220 */ /* 0x000fe20000410000 */
[----:B------:R-:W2:Y:S01]  /*9660*/  MUFU.EX2 R114, R114 ;  /* 0x0000007200727308 */ /* 0x000ea20000000800 */
[-C--:B------:R-:W-:Y:S02]  /*9670*/  FMUL.FTZ R28, R88, R146.reuse ;  /* 0x00000092581c7220 */ /* 0x080fe40000410000 */
[----:B------:R-:W-:Y:S02]  /*9680*/  FMUL.FTZ R29, R89, R146 ;  /* 0x00000092591d7220 */ /* 0x000fe40000410000 */
[-C--:B------:R-:W-:Y:S01]  /*9690*/  FMUL.FTZ R30, R90, R124.reuse ;  /* 0x0000007c5a1e7220 */ /* 0x080fe20000410000 */
[----:B------:R-:W-:Y:S01]  /*96a0*/  HMMA.16816.F32 R8, R32, R10, R68 ;  /* 0x0000000a2008723c */ /* 0x000fe20000001844 */
[----:B------:R-:W-:Y:S01]  /*96b0*/  FMUL.FTZ R31, R91, R124 ;  /* 0x0000007c5b1f7220 */ /* 0x000fe20000410000 */
[----:B------:R-:W-:Y:S01]  /*96c0*/  MUFU.EX2 R123, R123 ;  /* 0x0000007b007b7308 */ /* 0x000fe20000000800 */
[-C--:B------:R-:W-:Y:S01]  /*96d0*/  FMUL.FTZ R84, R84, R146.reuse ;  /* 0x0000009254547220 */ /* 0x080fe20000410000 */
[----:B------:R-:W-:Y:S01]  /*96e0*/  LDSM.16.MT88.4 R68, [R164+0x8800] ;  /* 0x00880000a444783b */ /* 0x000fe20000004200 */
[----:B------:R-:W-:-:S02]  /*96f0*/  FMUL.FTZ R85, R85, R146 ;  /* 0x0000009255557220 */ /* 0x000fc40000410000 */
[-C--:B------:R-:W-:Y:S01]  /*9700*/  FMUL.FTZ R86, R86, R124.reuse ;  /* 0x0000007c56567220 */ /* 0x080fe20000410000 */
[C---:B------:R-:W-:Y:S01]  /*9710*/  HMMA.16816.F32 R24, R32.reuse, R26, R80 ;  /* 0x0000001a2018723c */ /* 0x040fe20000001850 */
[----:B------:R-:W-:Y:S01]  /*9720*/  FMUL.FTZ R87, R87, R124 ;  /* 0x0000007c57577220 */ /* 0x000fe20000410000 */
[----:B------:R-:W4:Y:S01]  /*9730*/  MUFU.EX2 R116, R116 ;  /* 0x0000007400747308 */ /* 0x000f220000000800 */
[----:B------:R-:W-:Y:S01]  /*9740*/  LDSM.16.MT88.4 R80, [R161+0x8800] ;  /* 0x00880000a150783b */ /* 0x000fe20000004200 */
[----:B------:R-:W-:Y:S02]  /*9750*/  FFMA.FTZ R103, R103, c[0x0][0x23c], -R58 ;  /* 0x00008f0067677a23 */ /* 0x000fe4000001083a */
[----:B------:R-:W-:Y:S02]  /*9760*/  FFMA.FTZ R193, R193, R146, R144 ;  /* 0x00000092c1c17223 */ /* 0x000fe40000010090 */
[----:B------:R-:W-:Y:S01]  /*9770*/  HMMA.16816.F32 R28, R32, R36, R28 ;  /* 0x00000024201c723c */ /* 0x000fe2000000181c */
[----:B------:R-:W-:Y:S01]  /*9780*/  FFMA.FTZ R131, R192, R124, R131 ;  /* 0x0000007cc0837223 */ /* 0x000fe20000010083 */
[----:B------:R-:W-:Y:S01]  /*9790*/  MUFU.EX2 R141, R141 ;  /* 0x0000008d008d7308 */ /* 0x000fe20000000800 */
[----:B------:R-:W-:-:S02]  /*97a0*/  FADD.FTZ R122, R122, R193 ;  /* 0x000000c17a7a7221 */ /* 0x000fc40000010000 */
[----:B------:R-:W-:Y:S02]  /*97b0*/  FADD.FTZ R120, R120, R131 ;  /* 0x0000008378787221 */ /* 0x000fe40000010000 */
[----:B-1----:R-:W-:Y:S01]  /*97c0*/  F2FP.PACK_AB R36, R112, R119 ;  /* 0x000000777024723e */ /* 0x002fe200000000ff */
[----:B------:R-:W-:Y:S01]  /*97d0*/  HMMA.16816.F32 R32, R32, R38, R84 ;  /* 0x000000262020723c */ /* 0x000fe20000001854 */
[----:B--2---:R-:W-:Y:S01]  /*97e0*/  F2FP.PACK_AB R37, R114, R121 ;  /* 0x000000797225723e */ /* 0x004fe200000000ff */
[----:B------:R-:W1:Y:S01]  /*97f0*/  MUFU.EX2 R136, R136 ;  /* 0x0000008800887308 */ /* 0x000e620000000800 */
[----:B------:R-:W-:Y:S02]  /*9800*/  FADD.FTZ R111, R111, R122 ;  /* 0x0000007a6f6f7221 */ /* 0x000fe40000010000 */
[----:B------:R-:W-:Y:S02]  /*9810*/  FADD.FTZ R107, R107, R120 ;  /* 0x000000786b6b7221 */ /* 0x000fe40000010000 */
[----:B------:R-:W-:Y:S01]  /*9820*/  F2FP.PACK_AB R38, R2, R117 ;  /* 0x000000750226723e */ /* 0x000fe200000000ff */
[----:B------:R-:W-:Y:S01]  /*9830*/  FADD.FTZ R102, R102, R111 ;  /* 0x0000006f66667221 */ /* 0x000fe20000010000 */
[----:B----4-:R-:W-:Y:S01]  /*9840*/  F2FP.PACK_AB R39, R116, R123 ;  /* 0x0000007b7427723e */ /* 0x010fe200000000ff */
[----:B------:R-:W-:Y:S01]  /*9850*/  MUFU.EX2 R135, R135 ;  /* 0x0000008700877308 */ /* 0x000fe20000000800 */
[----:B------:R-:W-:-:S02]  /*9860*/  FFMA.FTZ R193, R100, c[0x0][0x23c], -R105 ;  /* 0x00008f0064c17a23 */ /* 0x000fc40000010869 */
[----:B------:R-:W-:Y:S02]  /*9870*/  FADD.FTZ R119, R119, R102 ;  /* 0x0000006677777221 */ /* 0x000fe40000010000 */
[----:B------:R-:W-:Y:S01]  /*9880*/  FFMA.FTZ R57, R57, c[0x0][0x23c], -R58 ;  /* 0x00008f0039397a23 */ /* 0x000fe2000001083a */
[----:B---3--:R-:W-:Y:S01]  /*9890*/  HMMA.16816.F32 R12, R36, R44, R12 ;  /* 0x0000002c240c723c */ /* 0x008fe2000000180c */
[----:B------:R-:W-:Y:S01]  /*98a0*/  FADD.FTZ R112, R112, R119 ;  /* 0x0000007770707221 */ /* 0x000fe20000010000 */
[----:B------:R-:W-:Y:S03]  /*98b0*/  MUFU.EX2 R132, R132 ;  /* 0x0000008400847308 */ /* 0x000fe60000000800 */
[----:B------:R-:W-:-:S03]  /*98c0*/  FADD.FTZ R117, R117, R112 ;  /* 0x0000007075757221 */ /* 0x000fc60000010000 */
[C---:B------:R-:W-:Y:S01]  /*98d0*/  HMMA.16816.F32 R16, R36.reuse, R46, R16 ;  /* 0x0000002e2410723c */ /* 0x040fe20000001810 */
[----:B------:R-:W2:Y:S01]  /*98e0*/  LDSM.16.MT88.4 R44, [R160+0x6800] ;  /* 0x00680000a02c783b */ /* 0x000ea20000004200 */
[----:B------:R-:W-:Y:S06]  /*98f0*/  MUFU.EX2 R139, R139 ;  /* 0x0000008b008b7308 */ /* 0x000fec0000000800 */
[C---:B------:R-:W-:Y:S02]  /*9900*/  HMMA.16816.F32 R4, R36.reuse, R48, R4 ;  /* 0x000000302404723c */ /* 0x040fe40000001804 */
[----:B------:R-:W3:Y:S06]  /*9910*/  MUFU.EX2 R134, R134 ;  /* 0x0000008600867308 */ /* 0x000eec0000000800 */
[C---:B------:R-:W-:Y:S01]  /*9920*/  HMMA.16816.F32 R8, R36.reuse, R50, R8 ;  /* 0x000000322408723c */ /* 0x040fe20000001808 */
[----:B------:R-:W4:Y:S01]  /*9930*/  LDSM.16.MT88.4 R48, [R164+0x7000] ;  /* 0x00700000a430783b */ /* 0x000f220000004200 */
[----:B------:R-:W-:Y:S06]  /*9940*/  MUFU.EX2 R145, R145 ;  /* 0x0000009100917308 */ /* 0x000fec0000000800 */
[C---:B------:R-:W-:Y:S02]  /*9950*/  HMMA.16816.F32 R20, R36.reuse, R40, R20 ;  /* 0x000000282414723c */ /* 0x040fe40000001814 */
[----:B------:R-:W5:Y:S06]  /*9960*/  MUFU.EX2 R138, R138 ;  /* 0x0000008a008a7308 */ /* 0x000f6c0000000800 */
[C---:B------:R-:W-:Y:S01]  /*9970*/  HMMA.16816.F32 R24, R36.reuse, R42, R24 ;  /* 0x0000002a2418723c */ /* 0x040fe20000001818 */
[----:B------:R-:W4:Y:S01]  /*9980*/  LDSM.16.MT88.4 R40, [R161+0x7000] ;  /* 0x00700000a128783b */ /* 0x000f220000004200 */
[----:B------:R-:W-:Y:S06]  /*9990*/  MUFU.EX2 R183, R183 ;  /* 0x000000b700b77308 */ /* 0x000fec0000000800 */
[C---:B--2---:R-:W-:Y:S02]  /*99a0*/  HMMA.16816.F32 R28, R36.reuse, R44, R28 ;  /* 0x0000002c241c723c */ /* 0x044fe4000000181c */
[----:B------:R-:W2:Y:S06]  /*99b0*/  MUFU.EX2 R150, R150 ;  /* 0x0000009600967308 */ /* 0x000eac0000000800 */
[----:B------:R-:W-:Y:S01]  /*99c0*/  HMMA.16816.F32 R32, R36, R46, R32 ;  /* 0x0000002e2420723c */ /* 0x000fe20000001820 */
[----:B------:R-:W2:Y:S01]  /*99d0*/  LDSM.16.MT88.4 R44, [R162+0x7000] ;  /* 0x00700000a22c783b */ /* 0x000ea20000004200 */
[----:B------:R-:W-:Y:S05]  /*99e0*/  MUFU.EX2 R149, R149 ;  /* 0x0000009500957308 */ /* 0x000fea0000000800 */
[----:B-1----:R-:W-:-:S02]  /*99f0*/  F2FP.PACK_AB R36, R136, R141 ;  /* 0x0000008d8824723e */ /* 0x002fc400000000ff */
[----:B---3--:R-:W-:Y:S01]  /*9a00*/  F2FP.PACK_AB R37, R134, R139 ;  /* 0x0000008b8625723e */ /* 0x008fe200000000ff */
[----:B------:R-:W-:Y:S01]  /*9a10*/  MUFU.EX2 R148, R148 ;  /* 0x0000009400947308 */ /* 0x000fe20000000800 */
[----:B------:R-:W-:Y:S02]  /*9a20*/  F2FP.PACK_AB R38, R132, R135 ;  /* 0x000000878426723e */ /* 0x000fe400000000ff */
[----:B-----5:R-:W-:-:S05]  /*9a30*/  F2FP.PACK_AB R39, R138, R145 ;  /* 0x000000918a27723e */ /* 0x020fca00000000ff */
[----:B------:R-:W-:Y:S02]  /*9a40*/  MUFU.EX2 R151, R151 ;  /* 0x0000009700977308 */ /* 0x000fe40000000800 */
[C---:B----4-:R-:W-:Y:S06]  /*9a50*/  HMMA.16816.F32 R4, R36.reuse, R48, R4 ;  /* 0x000000302404723c */ /* 0x050fec0000001804 */
[----:B------:R-:W1:Y:S02]  /*9a60*/  MUFU.EX2 R188, R188 ;  /* 0x000000bc00bc7308 */ /* 0x000e640000000800 */
[C---:B------:R-:W-:Y:S01]  /*9a70*/  HMMA.16816.F32 R8, R36.reuse, R50, R8 ;  /* 0x000000322408723c */ /* 0x040fe20000001808 */
[----:B------:R-:W3:Y:S05]  /*9a80*/  LDSM.16.MT88.4 R48, [R162+0x7800] ;  /* 0x00780000a230783b */ /* 0x000eea0000004200 */
[----:B------:R-:W-:Y:S02]  /*9a90*/  MUFU.EX2 R147, R147 ;  /* 0x0000009300937308 */ /* 0x000fe40000000800 */
[C---:B------:R-:W-:Y:S06]  /*9aa0*/  HMMA.16816.F32 R20, R36.reuse, R40, R20 ;  /* 0x000000282414723c */ /* 0x040fec0000001814 */
[----:B------:R-:W4:Y:S01]  /*9ab0*/  MUFU.EX2 R196, R196 ;  /* 0x000000c400c47308 */ /* 0x000f220000000800 */
[----:B--2---:R-:W-:Y:S01]  /*9ac0*/  F2FP.PACK_AB R40, R150, R183 ;  /* 0x000000b79628723e */ /* 0x004fe200000000ff */
[----:B------:R-:W-:Y:S01]  /*9ad0*/  HMMA.16816.F32 R12, R36, R44, R12 ;  /* 0x0000002c240c723c */ /* 0x000fe2000000180c */
[----:B-1----:R-:W-:-:S05]  /*9ae0*/  F2FP.PACK_AB R41, R188, R151 ;  /* 0x00000097bc29723e */ /* 0x002fca00000000ff */
[----:B------:R-:W-:Y:S02]  /*9af0*/  MUFU.EX2 R193, R193 ;  /* 0x000000c100c17308 */ /* 0x000fe40000000800 */
[C---:B------:R-:W-:Y:S01]  /*9b00*/  HMMA.16816.F32 R16, R36.reuse, R46, R16 ;  /* 0x0000002e2410723c */ /* 0x040fe20000001810 */
[----:B------:R-:W1:Y:S07]  /*9b10*/  LDSM.16.MT88.4 R44, [R160+0x7000] ;  /* 0x00700000a02c783b */ /* 0x000e6e0000004200 */
[----:B------:R-:W-:Y:S07]  /*9b20*/  HMMA.16816.F32 R24, R36, R42, R24 ;  /* 0x0000002a2418723c */ /* 0x000fee0000001818 */
[----:B------:R-:W-:-:S02]  /*9b30*/  F2FP.PACK_AB R42, R148, R149 ;  /* 0x00000095942a723e */ /* 0x000fc400000000ff */
[----:B----4-:R-:W-:-:S07]  /*9b40*/  F2FP.PACK_AB R43, R196, R147 ;  /* 0x00000093c42b723e */ /* 0x010fce00000000ff */
[C---:B------:R-:W-:Y:S07]  /*9b50*/  HMMA.16816.F32 R4, R40.reuse, R60, R4 ;  /* 0x0000003c2804723c */ /* 0x040fee0000001804 */
[--C-:B------:R-:W-:Y:S01]  /*9b60*/  FFMA.FTZ R60, R129, c[0x0][0x23c], -R58.reuse ;  /* 0x00008f00813c7a23 */ /* 0x100fe2000001083a */
[----:B------:R-:W-:Y:S01]  /*9b70*/  HMMA.16816.F32 R8, R40, R62, R8 ;  /* 0x0000003e2808723c */ /* 0x000fe20000001808 */
[----:B------:R-:W-:-:S04]  /*9b80*/  FFMA.FTZ R61, R143, c[0x0][0x23c], -R58 ;  /* 0x00008f008f3d7a23 */ /* 0x000fc8000001083a */
[----:B------:R-:W-:Y:S02]  /*9b90*/  MUFU.EX2 R60, R60 ;  /* 0x0000003c003c7308 */ /* 0x000fe40000000800 */
[--C-:B------:R-:W-:Y:S01]  /*9ba0*/  FFMA.FTZ R62, R133, c[0x0][0x23c], -R58.reuse ;  /* 0x00008f00853e7a23 */ /* 0x100fe2000001083a */
[----:B---3--:R-:W-:Y:S01]  /*9bb0*/  HMMA.16816.F32 R12, R40, R48, R12 ;  /* 0x00000030280c723c */ /* 0x008fe2000000180c */
[----:B------:R-:W-:-:S04]  /*9bc0*/  FFMA.FTZ R63, R137, c[0x0][0x23c], -R58 ;  /* 0x00008f00893f7a23 */ /* 0x000fc8000001083a */
[----:B------:R-:W-:Y:S02]  /*9bd0*/  MUFU.EX2 R62, R62 ;  /* 0x0000003e003e7308 */ /* 0x000fe40000000800 */
[--C-:B------:R-:W-:Y:S01]  /*9be0*/  FFMA.FTZ R49, R128, c[0x0][0x23c], -R105.reuse ;  /* 0x00008f0080317a23 */ /* 0x100fe20000010869 */
[----:B-1----:R-:W-:Y:S01]  /*9bf0*/  HMMA.16816.F32 R28, R36, R44, R28 ;  /* 0x0000002c241c723c */ /* 0x002fe2000000181c */
[----:B------:R-:W-:-:S04]  /*9c00*/  FFMA.FTZ R48, R130, c[0x0][0x23c], -R105 ;  /* 0x00008f0082307a23 */ /* 0x000fc80000010869 */
[----:B------:R-:W-:Y:S03]  /*9c10*/  MUFU.EX2 R49, R49 ;  /* 0x0000003100317308 */ /* 0x000fe60000000800 */
[----:B------:R-:W-:Y:S01]  /*9c20*/  HMMA.16816.F32 R32, R36, R46, R32 ;  /* 0x0000002e2420723c */ /* 0x000fe20000001820 */
[----:B------:R-:W1:Y:S04]  /*9c30*/  LDSM.16.MT88.4 R44, [R161+0x7800] ;  /* 0x00780000a12c783b */ /* 0x000e680000004200 */
[----:B------:R-:W2:Y:S01]  /*9c40*/  LDSM.16.MT88.4 R36, [R160+0x7800] ;  /* 0x00780000a024783b */ /* 0x000ea20000004200 */
[----:B------:R-:W-:Y:S02]  /*9c50*/  MUFU.EX2 R48, R48 ;  /* 0x0000003000307308 */ /* 0x000fe40000000800 */
[----:B------:R-:W-:Y:S06]  /*9c60*/  HMMA.16816.F32 R16, R40, R50, R16 ;  /* 0x000000322810723c */ /* 0x000fec0000001810 */
[----:B------:R-:W3:Y:S01]  /*9c70*/  MUFU.EX2 R63, R63 ;  /* 0x0000003f003f7308 */ /* 0x000ee20000000800 */
[----:B------:R-:W-:-:S02]  /*9c80*/  FFMA.FTZ R50, R142, c[0x0][0x23c], -R105 ;  /* 0x00008f008e327a23 */ /* 0x000fc40000010869 */
[----:B------:R-:W-:-:S05]  /*9c90*/  FFMA.FTZ R51, R140, c[0x0][0x23c], -R105 ;  /* 0x00008f008c337a23 */ /* 0x000fca0000010869 */
[----:B------:R-:W4:Y:S08]  /*9ca0*/  MUFU.EX2 R50, R50 ;  /* 0x0000003200327308 */ /* 0x000f300000000800 */
[----:B------:R-:W5:Y:S01]  /*9cb0*/  MUFU.EX2 R51, R51 ;  /* 0x0000003300337308 */ /* 0x000f620000000800 */
[----:B---3--:R-:W-:-:S07]  /*9cc0*/  F2FP.PACK_AB R85, R63, R62 ;  /* 0x0000003e3f55723e */ /* 0x008fce00000000ff */
[----:B------:R-:W3:Y:S01]  /*9cd0*/  MUFU.EX2 R61, R61 ;  /* 0x0000003d003d7308 */ /* 0x000ee20000000800 */
[----:B----4-:R-:W-:Y:S01]  /*9ce0*/  F2FP.PACK_AB R84, R50, R49 ;  /* 0x000000313254723e */ /* 0x010fe200000000ff */
[----:B-1----:R-:W-:Y:S01]  /*9cf0*/  HMMA.16816.F32 R20, R40, R44, R20 ;  /* 0x0000002c2814723c */ /* 0x002fe20000001814 */
[----:B-----5:R-:W-:-:S07]  /*9d00*/  F2FP.PACK_AB R86, R51, R48 ;  /* 0x000000303356723e */ /* 0x020fce00000000ff */
[----:B------:R-:W-:Y:S01]  /*9d10*/  HMMA.16816.F32 R24, R40, R46, R24 ;  /* 0x0000002e2818723c */ /* 0x000fe20000001818 */
[----:B------:R-:W1:Y:S01]  /*9d20*/  LDSM.16.MT88.4 R44, [R164+0x8000] ;  /* 0x00800000a42c783b */ /* 0x000e620000004200 */
[----:B---3--:R-:W-:-:S06]  /*9d30*/  F2FP.PACK_AB R87, R61, R60 ;  /* 0x0000003c3d57723e */ /* 0x008fcc00000000ff */
[C---:B--2---:R-:W-:Y:S08]  /*9d40*/  HMMA.16816.F32 R28, R40.reuse, R36, R28 ;  /* 0x00000024281c723c */ /* 0x044ff0000000181c */
[----:B------:R-:W-:Y:S01]  /*9d50*/  HMMA.16816.F32 R32, R40, R38, R32 ;  /* 0x000000262820723c */ /* 0x000fe20000001820 */
[----:B------:R-:W2:Y:S04]  /*9d60*/  LDSM.16.MT88.4 R40, [R162+0x8000] ;  /* 0x00800000a228783b */ /* 0x000ea80000004200 */
[----:B------:R-:W3:Y:S03]  /*9d70*/  LDSM.16.MT88.4 R36, [R161+0x8000] ;  /* 0x00800000a124783b */ /* 0x000ee60000004200 */
[C---:B-1----:R-:W-:Y:S01]  /*9d80*/  HMMA.16816.F32 R96, R84.reuse, R44, R4 ;  /* 0x0000002c5460723c */ /* 0x042fe20000001804 */
[----:B------:R-:W1:Y:S07]  /*9d90*/  LDSM.16.MT88.4 R4, [R160+0x8000] ;  /* 0x00800000a004783b */ /* 0x000e6e0000004200 */
[C---:B------:R-:W-:Y:S08]  /*9da0*/  HMMA.16816.F32 R8, R84.reuse, R46, R8 ;  /* 0x0000002e5408723c */ /* 0x040ff00000001808 */
[C---:B--2---:R-:W-:Y:S07]  /*9db0*/  HMMA.16816.F32 R12, R84.reuse, R40, R12 ;  /* 0x00000028540c723c */ /* 0x044fee000000180c */
[--C-:B------:R-:W-:Y:S01]  /*9dc0*/  FFMA.FTZ R40, R118, c[0x0][0x23c], -R105.reuse ;  /* 0x00008f0076287a23 */ /* 0x100fe20000010869 */
[C---:B---3--:R-:W-:Y:S05]  /*9dd0*/  HMMA.16816.F32 R20, R84.reuse, R36, R20 ;  /* 0x000000245414723c */ /* 0x048fea0000001814 */
[----:B------:R-:W-:Y:S02]  /*9de0*/  MUFU.EX2 R40, R40 ;  /* 0x0000002800287308 */ /* 0x000fe40000000800 */
[--C-:B------:R-:W-:Y:S01]  /*9df0*/  FFMA.FTZ R37, R108, c[0x0][0x23c], -R105.reuse ;  /* 0x00008f006c257a23 */ /* 0x100fe20000010869 */
[----:B------:R-:W-:Y:S01]  /*9e00*/  HMMA.16816.F32 R24, R84, R38, R24 ;  /* 0x000000265418723c */ /* 0x000fe20000001818 */
[----:B------:R-:W-:-:S04]  /*9e10*/  FFMA.FTZ R36, R110, c[0x0][0x23c], -R105 ;  /* 0x00008f006e247a23 */ /* 0x000fc80000010869 */
[----:B------:R-:W2:Y:S02]  /*9e20*/  MUFU.EX2 R37, R37 ;  /* 0x0000002500257308 */ /* 0x000ea40000000800 */
[--C-:B------:R-:W-:Y:S01]  /*9e30*/  FFMA.FTZ R38, R115, c[0x0][0x23c], -R58.reuse ;  /* 0x00008f0073267a23 */ /* 0x100fe2000001083a */
[C---:B------:R-:W-:Y:S05]  /*9e40*/  HMMA.16816.F32 R16, R84.reuse, R42, R16 ;  /* 0x0000002a5410723c */ /* 0x040fea0000001810 */
[----:B------:R-:W-:Y:S03]  /*9e50*/  MUFU.EX2 R36, R36 ;  /* 0x0000002400247308 */ /* 0x000fe60000000800 */
[C---:B-1----:R-:W-:Y:S05]  /*9e60*/  HMMA.16816.F32 R88, R84.reuse, R4, R28 ;  /* 0x000000045458723c */ /* 0x042fea000000181c */
[----:B------:R-:W1:Y:S02]  /*9e70*/  MUFU.EX2 R39, R126 ;  /* 0x0000007e00277308 */ /* 0x000e640000000800 */
[--C-:B------:R-:W-:Y:S01]  /*9e80*/  FFMA.FTZ R29, R127, c[0x0][0x23c], -R58.reuse ;  /* 0x00008f007f1d7a23 */ /* 0x100fe2000001083a */
[----:B------:R-:W-:Y:S01]  /*9e90*/  HMMA.16816.F32 R84, R84, R6, R32 ;  /* 0x000000065454723c */ /* 0x000fe20000001820 */
[--C-:B------:R-:W-:Y:S01]  /*9ea0*/  FFMA.FTZ R28, R113, c[0x0][0x23c], -R58.reuse ;  /* 0x00008f00711c7a23 */ /* 0x100fe2000001083a */
[----:B--2---:R-:W-:Y:S01]  /*9eb0*/  F2FP.PACK_AB R4, R40, R37 ;  /* 0x000000252804723e */ /* 0x004fe200000000ff */
[----:B------:R-:W-:-:S02]  /*9ec0*/  FFMA.FTZ R31, R125, c[0x0][0x23c], -R58 ;  /* 0x00008f007d1f7a23 */ /* 0x000fc4000001083a */
[----:B------:R-:W-:Y:S01]  /*9ed0*/  MUFU.EX2 R38, R38 ;  /* 0x0000002600267308 */ /* 0x000fe20000000800 */
[--C-:B------:R-:W-:Y:S02]  /*9ee0*/  FFMA.FTZ R30, R66, c[0x0][0x23c], -R105.reuse ;  /* 0x00008f00421e7a23 */ /* 0x100fe40000010869 */
[--C-:B------:R-:W-:Y:S02]  /*9ef0*/  FFMA.FTZ R32, R64, c[0x0][0x23c], -R105.reuse ;  /* 0x00008f0040207a23 */ /* 0x100fe40000010869 */
[--C-:B------:R-:W-:Y:S02]  /*9f00*/  FFMA.FTZ R33, R106, c[0x0][0x23c], -R105.reuse ;  /* 0x00008f006a217a23 */ /* 0x100fe40000010869 */
[----:B------:R-:W-:Y:S01]  /*9f10*/  FFMA.FTZ R35, R104, c[0x0][0x23c], -R105 ;  /* 0x00008f0068237a23 */ /* 0x000fe20000010869 */
[----:B------:R-:W2:Y:S01]  /*9f20*/  MUFU.EX2 R29, R29 ;  /* 0x0000001d001d7308 */ /* 0x000ea20000000800 */
[----:B-1----:R-:W-:-:S07]  /*9f30*/  F2FP.PACK_AB R6, R39, R36 ;  /* 0x000000242706723e */ /* 0x002fce00000000ff */
[----:B------:R-:W-:Y:S08]  /*9f40*/  MUFU.EX2 R28, R28 ;  /* 0x0000001c001c7308 */ /* 0x000ff00000000800 */
[----:B------:R-:W1:Y:S01]  /*9f50*/  MUFU.EX2 R31, R31 ;  /* 0x0000001f001f7308 */ /* 0x000e620000000800 */
[----:B--2---:R-:W-:-:S07]  /*9f60*/  F2FP.PACK_AB R5, R29, R38 ;  /* 0x000000261d05723e */ /* 0x004fce00000000ff */
[----:B------:R-:W-:Y:S01]  /*9f70*/  MUFU.EX2 R32, R32 ;  /* 0x0000002000207308 */ /* 0x000fe20000000800 */
[----:B-1----:R-:W-:-:S07]  /*9f80*/  F2FP.PACK_AB R7, R31, R28 ;  /* 0x0000001c1f07723e */ /* 0x002fce00000000ff */
[----:B------:R-:W1:Y:S01]  /*9f90*/  MUFU.EX2 R33, R33 ;  /* 0x0000002100217308 */ /* 0x000e620000000800 */
[C---:B------:R-:W-:Y:S07]  /*9fa0*/  HMMA.16816.F32 R96, R4.reuse, R68, R96 ;  /* 0x000000440460723c */ /* 0x040fee0000001860 */
[----:B------:R-:W-:Y:S01]  /*9fb0*/  MUFU.EX2 R30, R30 ;  /* 0x0000001e001e7308 */ /* 0x000fe20000000800 */
[C---:B------:R-:W-:Y:S01]  /*9fc0*/  HMMA.16816.F32 R68, R4.reuse, R70, R8 ;  /* 0x000000460444723c */ /* 0x040fe20000001808 */
[----:B------:R-:W2:Y:S06]  /*9fd0*/  LDSM.16.MT88.4 R8, [R160+0x8800] ;  /* 0x00880000a008783b */ /* 0x000eac0000004200 */
[----:B------:R-:W-:Y:S01]  /*9fe0*/  MUFU.EX2 R35, R35 ;  /* 0x0000002300237308 */ /* 0x000fe20000000800 */
[C---:B------:R-:W-:Y:S01]  /*9ff0*/  HMMA.16816.F32 R72, R4.reuse, R92, R12 ;  /* 0x0000005c0448723c */ /* 0x040fe2000000180c */
[----:B------:R-:W3:Y:S07]  /*a000*/  LDSM.16.MT88.4 R12, [R162+0x9000] ;  /* 0x00900000a20c783b */ /* 0x000eee0000004200 */
[C---:B------:R-:W-:Y:S01]  /*a010*/  HMMA.16816.F32 R92, R4.reuse, R94, R16 ;  /* 0x0000005e045c723c */ /* 0x040fe20000001810 */
[----:B------:R-:W4:Y:S07]  /*a020*/  LDSM.16.MT88.4 R16, [R164+0x9000] ;  /* 0x00900000a410783b */ /* 0x000f2e0000004200 */
[C---:B------:R-:W-:Y:S01]  /*a030*/  HMMA.16816.F32 R76, R4.reuse, R80, R20 ;  /* 0x00000050044c723c */ /* 0x040fe20000001814 */
[----:B------:R-:W-:Y:S06]  /*a040*/  MUFU.EX2 R20, R103 ;  /* 0x0000006700147308 */ /* 0x000fec0000000800 */
[--C-:B------:R-:W-:Y:S01]  /*a050*/  FFMA.FTZ R23, R109, c[0x0][0x23c], -R58.reuse ;  /* 0x00008f006d177a23 */ /* 0x100fe2000001083a */
[----:B------:R-:W-:Y:S01]  /*a060*/  HMMA.16816.F32 R80, R4, R82, R24 ;  /* 0x000000520450723c */ /* 0x000fe20000001818 */
[----:B------:R-:W-:-:S02]  /*a070*/  FFMA.FTZ R21, R101, c[0x0][0x23c], -R58 ;  /* 0x00008f0065157a23 */ /* 0x000fc4000001083a */
[--C-:B------:R-:W-:Y:S02]  /*a080*/  FFMA.FTZ R22, R67, c[0x0][0x23c], -R58.reuse ;  /* 0x00008f0043167a23 */ /* 0x100fe4000001083a */
[----:B------:R-:W5:Y:S02]  /*a090*/  MUFU.EX2 R23, R23 ;  /* 0x0000001700177308 */ /* 0x000f640000000800 */
[----:B------:R-:W-:Y:S01]  /*a0a0*/  FFMA.FTZ R27, R3, c[0x0][0x23c], -R58 ;  /* 0x00008f00031b7a23 */ /* 0x000fe2000001083a */
[----:B--2---:R-:W-:Y:S01]  /*a0b0*/  HMMA.16816.F32 R88, R4, R8, R88 ;  /* 0x000000080458723c */ /* 0x004fe20000001858 */
[--C-:B------:R-:W-:Y:S02]  /*a0c0*/  FFMA.FTZ R26, R56, c[0x0][0x23c], -R105.reuse ;  /* 0x00008f00381a7a23 */ /* 0x100fe40000010869 */
[--C-:B------:R-:W-:Y:S02]  /*a0d0*/  FFMA.FTZ R25, R65, c[0x0][0x23c], -R105.reuse ;  /* 0x00008f0041197a23 */ /* 0x100fe40000010869 */
[----:B------:R-:W-:Y:S01]  /*a0e0*/  MUFU.EX2 R21, R21 ;  /* 0x0000001500157308 */ /* 0x000fe20000000800 */
[----:B------:R-:W-:-:S02]  /*a0f0*/  FFMA.FTZ R24, R54, c[0x0][0x23c], -R105 ;  /* 0x00008f0036187a23 */ /* 0x000fc40000010869 */
[----:B------:R-:W-:Y:S01]  /*a100*/  FFMA.FTZ R3, R59, c[0x0][0x23c], -R58 ;  /* 0x00008f003b037a23 */ /* 0x000fe2000001083a */
[----:B------:R-:W-:Y:S01]  /*a110*/  HMMA.16816.F32 R84, R4, R10, R84 ;  /* 0x0000000a0454723c */ /* 0x000fe20000001854 */
[----:B------:R-:W2:Y:S03]  /*a120*/  LDSM.16.MT88.4 R8, [R161+0x9000] ;  /* 0x00900000a108783b */ /* 0x000ea60000004200 */
[----:B------:R-:W3:Y:S03]  /*a130*/  MUFU.EX2 R22, R22 ;  /* 0x0000001600167308 */ /* 0x000ee60000000800 */
[----:B-1----:R-:W-:Y:S02]  /*a140*/  F2FP.PACK_AB R4, R33, R32 ;  /* 0x000000202104723e */ /* 0x002fe400000000ff */
[----:B-----5:R-:W-:-:S02]  /*a150*/  F2FP.PACK_AB R5, R23, R20 ;  /* 0x000000141705723e */ /* 0x020fc400000000ff */
[----:B------:R-:W-:Y:S01]  /*a160*/  F2FP.PACK_AB R6, R35, R30 ;  /* 0x0000001e2306723e */ /* 0x000fe200000000ff */
[----:B------:R-:W-:Y:S01]  /*a170*/  MUFU.EX2 R26, R26 ;  /* 0x0000001a001a7308 */ /* 0x000fe20000000800 */
[----:B---3--:R-:W-:-:S07]  /*a180*/  F2FP.PACK_AB R7, R22, R21 ;  /* 0x000000151607723e */ /* 0x008fce00000000ff */
[----:B------:R-:W1:Y:S01]  /*a190*/  MUFU.EX2 R25, R25 ;  /* 0x0000001900197308 */ /* 0x000e620000000800 */
[C---:B------:R-:W-:Y:S07]  /*a1a0*/  HMMA.16816.F32 R72, R4.reuse, R12, R72 ;  /* 0x0000000c0448723c */ /* 0x040fee0000001848 */
[----:B------:R-:W-:Y:S01]  /*a1b0*/  MUFU.EX2 R24, R24 ;  /* 0x0000001800187308 */ /* 0x000fe20000000800 */
[----:B------:R-:W-:Y:S01]  /*a1c0*/  FADD.FTZ R12, R0, R107 ;  /* 0x0000006b000c7221 */ /* 0x000fe20000010000 */
[----:B----4-:R-:W-:Y:S06]  /*a1d0*/  HMMA.16816.F32 R96, R4, R16, R96 ;  /* 0x000000100460723c */ /* 0x010fec0000001860 */
[----:B------:R3:W-:Y:S01]  /*a1e0*/  MUFU.EX2 R0, R27 ;  /* 0x0000001b00007308 */ /* 0x0007e20000000800 */
[----:B------:R-:W-:-:S04]  /*a1f0*/  FADD.FTZ R121, R121, R12 ;  /* 0x0000000c79797221 */ /* 0x000fc80000010000 */
[----:B------:R-:W-:Y:S01]  /*a200*/  FADD.FTZ R114, R114, R121 ;  /* 0x0000007972727221 */ /* 0x000fe20000010000 */
[----:B------:R-:W-:Y:S01]  /*a210*/  HMMA.16816.F32 R68, R4, R18, R68 ;  /* 0x000000120444723c */ /* 0x000fe20000001844 */
[----:B------:R-:W4:Y:S01]  /*a220*/  LDSM.16.MT88.4 R16, [R160+0x9000] ;  /* 0x00900000a010783b */ /* 0x000f220000004200 */
[----:B------:R-:W5:Y:S01]  /*a230*/  MUFU.EX2 R3, R3 ;  /* 0x0000000300037308 */ /* 0x000f620000000800 */
[----:B------:R-:W-:-:S04]  /*a240*/  FADD.FTZ R123, R123, R114 ;  /* 0x000000727b7b7221 */ /* 0x000fc80000010000 */
[----:B------:R-:W-:Y:S01]  /*a250*/  FADD.FTZ R116, R116, R123 ;  /* 0x0000007b74747221 */ /* 0x000fe20000010000 */
[----:B------:R-:W-:Y:S01]  /*a260*/  HMMA.16816.F32 R92, R4, R14, R92 ;  /* 0x0000000e045c723c */ /* 0x000fe2000000185c */
[----:B------:R-:W1:Y:S01]  /*a270*/  LDSM.16.MT88.4 R12, [R164+0x9800] ;  /* 0x00980000a40c783b */ /* 0x000e620000004200 */
[----:B---3--:R-:W-:Y:S02]  /*a280*/  FFMA.FTZ R27, R55, c[0x0][0x23c], -R58 ;  /* 0x00008f00371b7a23 */ /* 0x008fe4000001083a */
[----:B------:R-:W-:-:S04]  /*a290*/  FADD.FTZ R139, R139, R116 ;  /* 0x000000748b8b7221 */ /* 0x000fc80000010000 */
[C---:B--2---:R-:W-:Y:S01]  /*a2a0*/  HMMA.16816.F32 R76, R4.reuse, R8, R76 ;  /* 0x00000008044c723c */ /* 0x044fe2000000184c */
[----:B------:R-:W-:Y:S01]  /*a2b0*/  FADD.FTZ R134, R134, R139 ;  /* 0x0000008b86867221 */ /* 0x000fe20000010000 */
[----:B------:R-:W-:Y:S03]  /*a2c0*/  MUFU.EX2 R27, R27 ;  /* 0x0000001b001b7308 */ /* 0x000fe60000000800 */
[----:B------:R-:W-:Y:S02]  /*a2d0*/  FADD.FTZ R145, R145, R134 ;  /* 0x0000008691917221 */ /* 0x000fe40000010000 */
[----:B------:R-:W-:Y:S01]  /*a2e0*/  FADD.FTZ R8, R2, R117 ;  /* 0x0000007502087221 */ /* 0x000fe20000010000 */
[----:B------:R-:W-:Y:S01]  /*a2f0*/  HMMA.16816.F32 R80, R4, R10, R80 ;  /* 0x0000000a0450723c */ /* 0x000fe20000001850 */
[----:B------:R-:W-:Y:S01]  /*a300*/  FADD.FTZ R138, R138, R145 ;  /* 0x000000918a8a7221 */ /* 0x000fe20000010000 */
[----:B------:R-:W2:Y:S01]  /*a310*/  MUFU.EX2 R2, R57 ;  /* 0x0000003900027308 */ /* 0x000ea20000000800 */
[----:B------:R-:W-:-:S02]  /*a320*/  FADD.FTZ R141, R141, R8 ;  /* 0x000000088d8d7221 */ /* 0x000fc40000010000 */
[----:B------:R-:W3:Y:S01]  /*a330*/  LDSM.16.MT88.4 R8, [R162+0x9800] ;  /* 0x00980000a208783b */ /* 0x000ee20000004200 */
[----:B------:R-:W-:Y:S02]  /*a340*/  FADD.FTZ R151, R151, R138 ;  /* 0x0000008a97977221 */ /* 0x000fe40000010000 */
[----:B------:R-:W-:Y:S02]  /*a350*/  FADD.FTZ R136, R136, R141 ;  /* 0x0000008d88887221 */ /* 0x000fe40000010000 */
[----:B------:R-:W-:Y:S02]  /*a360*/  FADD.FTZ R188, R188, R151 ;  /* 0x00000097bcbc7221 */ /* 0x000fe40000010000 */
        /* <DEDUP_REMOVED lines=9> */
[----:B------:R-:W4:Y:S01]  /*a400*/  LDSM.16.MT88.4 R16, [R161+0x9800] ;  /* 0x00980000a110783b */ /* 0x000f220000004200 */
[----:B------:R-:W-:Y:S02]  /*a410*/  FADD.FTZ R63, R63, R62 ;  /* 0x0000003e3f3f7221 */ /* 0x000fe40000010000 */
[----:B------:R-:W-:Y:S02]  /*a420*/  FADD.FTZ R149, R149, R150 ;  /* 0x0000009695957221 */ /* 0x000fe40000010000 */
[----:B------:R-:W-:Y:S01]  /*a430*/  FADD.FTZ R60, R60, R63 ;  /* 0x0000003f3c3c7221 */ /* 0x000fe20000010000 */
[----:B-1----:R-:W-:Y:S01]  /*a440*/  F2FP.PACK_AB R4, R25, R26 ;  /* 0x0000001a1904723e */ /* 0x002fe200000000ff */
[----:B------:R-:W-:Y:S01]  /*a450*/  FADD.FTZ R148, R148, R149 ;  /* 0x0000009594947221 */ /* 0x000fe20000010000 */
[----:B-----5:R-:W-:Y:S01]  /*a460*/  F2FP.PACK_AB R5, R3, R0 ;  /* 0x000000000305723e */ /* 0x020fe200000000ff */
[----:B------:R-:W-:Y:S01]  /*a470*/  FADD.FTZ R61, R61, R60 ;  /* 0x0000003c3d3d7221 */ /* 0x000fe20000010000 */
[----:B------:R-:W-:Y:S01]  /*a480*/  F2FP.PACK_AB R6, R193, R24 ;  /* 0x00000018c106723e */ /* 0x000fe200000000ff */
[----:B------:R-:W-:Y:S01]  /*a490*/  FADD.FTZ R49, R49, R148 ;  /* 0x0000009431317221 */ /* 0x000fe20000010000 */
[----:B--2---:R-:W-:Y:S01]  /*a4a0*/  F2FP.PACK_AB R7, R27, R2 ;  /* 0x000000021b07723e */ /* 0x004fe200000000ff */
[----:B------:R-:W-:-:S02]  /*a4b0*/  FADD.FTZ R38, R38, R61 ;  /* 0x0000003d26267221 */ /* 0x000fc40000010000 */
[----:B------:R-:W-:Y:S02]  /*a4c0*/  FADD.FTZ R41, R50, R49 ;  /* 0x0000003132297221 */ /* 0x000fe40000010000 */
[----:B------:R-:W-:Y:S02]  /*a4d0*/  FADD.FTZ R29, R29, R38 ;  /* 0x000000261d1d7221 */ /* 0x000fe40000010000 */
[----:B------:R-:W-:Y:S02]  /*a4e0*/  HMMA.16816.F32 R96, R4, R12, R96 ;  /* 0x0000000c0460723c */ /* 0x000fe40000001860 */
[----:B------:R-:W-:-:S04]  /*a4f0*/  FADD.FTZ R28, R28, R29 ;  /* 0x0000001d1c1c7221 */ /* 0x000fc80000010000 */
[----:B------:R-:W-:Y:S02]  /*a500*/  FADD.FTZ R31, R31, R28 ;  /* 0x0000001c1f1f7221 */ /* 0x000fe40000010000 */
[C---:B------:R-:W-:Y:S01]  /*a510*/  HMMA.16816.F32 R68, R4.reuse, R14, R68 ;  /* 0x0000000e0444723c */ /* 0x040fe20000001844 */
[----:B------:R-:W1:Y:S07]  /*a520*/  LDSM.16.MT88.4 R12, [R160+0x9800] ;  /* 0x00980000a00c783b */ /* 0x000e6e0000004200 */
[C---:B---3--:R-:W-:Y:S07]  /*a530*/  HMMA.16816.F32 R72, R4.reuse, R8, R72 ;  /* 0x000000080448723c */ /* 0x048fee0000001848 */
[----:B------:R-:W-:Y:S01]  /*a540*/  FADD.FTZ R8, R48, R41 ;  /* 0x0000002930087221 */ /* 0x000fe20000010000 */
[----:B------:R-:W-:Y:S03]  /*a550*/  HMMA.16816.F32 R92, R4, R10, R92 ;  /* 0x0000000a045c723c */ /* 0x000fe6000000185c */
[----:B------:R-:W-:-:S04]  /*a560*/  FADD.FTZ R8, R51, R8 ;  /* 0x0000000833087221 */ /* 0x000fc80000010000 */
[----:B------:R-:W-:Y:S01]  /*a570*/  FADD.FTZ R9, R37, R8 ;  /* 0x0000000825097221 */ /* 0x000fe20000010000 */
[C---:B----4-:R-:W-:Y:S01]  /*a580*/  HMMA.16816.F32 R76, R4.reuse, R16, R76 ;  /* 0x00000010044c723c */ /* 0x050fe2000000184c */
        /* <DEDUP_REMOVED lines=9> */
[C---:B-1----:R-:W-:Y:S01]  /*a620*/  HMMA.16816.F32 R88, R4.reuse, R12, R88 ;  /* 0x0000000c0458723c */ /* 0x042fe20000001858 */
        /* <DEDUP_REMOVED lines=8> */
[----:B------:R-:W-:Y:S01]  /*a6b0*/  FADD.FTZ R192, R27, R2 ;  /* 0x000000021bc07221 */ /* 0x000fe20000010000 */
[----:B------:R-:W-:Y:S01]  /*a6c0*/  MOV R2, R53 ;  /* 0x0000003500027202 */ /* 0x000fe20000000f00 */
[----:B------:R-:W-:-:S04]  /*a6d0*/  FADD.FTZ R26, R26, R35 ;  /* 0x000000231a1a7221 */ /* 0x000fc80000010000 */
[----:B------:R-:W-:-:S04]  /*a6e0*/  FADD.FTZ R25, R25, R26 ;  /* 0x0000001a19197221 */ /* 0x000fc80000010000 */
[----:B------:R-:W-:-:S04]  /*a6f0*/  FADD.FTZ R24, R24, R25 ;  /* 0x0000001918187221 */ /* 0x000fc80000010000 */
[----:B------:R-:W-:Y:S02]  /*a700*/  FADD.FTZ R193, R193, R24 ;  /* 0x00000018c1c17221 */ /* 0x000fe40000010000 */
.L_x_5227:
[----:B------:R-:W-:-:S13]  /*a710*/  ISETP.GE.AND P1, PT, R176, 0x1, PT ;  /* 0x00000001b000780c */ /* 0x000fda0003f26270 */
[----:B------:R-:W-:Y:S05]  /*a720*/  @!P1 BRA `(.L_x_5235) ;  /* 0x0000358000009947 */ /* 0x000fea0003800000 */
[----:B------:R-:W-:Y:S01]  /*a730*/  IMAD.MOV.U32 R189, RZ, RZ, c[0x0][0x1a0] ;  /* 0x00006800ffbd7624 */ /* 0x000fe200078e00ff */
[----:B------:R-:W-:Y:S02]  /*a740*/  MOV R3, R0 ;  /* 0x0000000000037202 */ /* 0x000fe40000000f00 */
[----:B------:R-:W-:Y:S01]  /*a750*/  MOV R101, R2 ;  /* 0x0000000200657202 */ /* 0x000fe20000000f00 */
[----:B------:R-:W-:-:S05]  /*a760*/  IMAD.U32 R188, R189, -0x80, RZ ;  /* 0xffffff80bdbc7824 */ /* 0x000fca00078e00ff */
[----:B------:R-:W-:Y:S02]  /*a770*/  SHF.R.S32.HI R183, RZ, 0x1f, R188 ;  /* 0x0000001fffb77819 */ /* 0x000fe400000114bc */
.L_x_5239:
[----:B------:R-:W-:Y:S01]  /*a780*/  MOV R200, R188 ;  /* 0x000000bc00c87202 */ /* 0x000fe20000000f00 */
[----:B------:R-:W-:Y:S04]  /*a790*/  DEPBAR.LE SB0, 0x0 ;  /* 0x000080000000791a */ /* 0x000fe80000000000 */
[----:B------:R-:W-:Y:S01]  /*a7a0*/  BAR.SYNC.DEFER_BLOCKING 0x0 ;  /* 0x0000000000007b1d */ /* 0x000fe20000010000 */
[----:B------:R-:W-:Y:S05]  /*a7b0*/  MOV R201, R183 ;  /* 0x000000b700c97202 */ /* 0x000fea0000000f00 */
[----:B------:R-:W-:-:S05]  /*a7c0*/  @!P0 BRA `(.L_x_5236) ;  /* 0x000003b000008947 */ /* 0x000fca0003800000 */
[----:B------:R-:W-:Y:S01]  /*a7d0*/  IMAD.SHL.U32 R10, R176, 0x80, RZ ;  /* 0x00000080b00a7824 */ /* 0x000fe200078e00ff */
[----:B------:R-:W-:Y:S04]  /*a7e0*/  IABS R0, c[0x0][0x2d0] ;  /* 0x0000b40000007a13 */ /* 0x000fe80000000000 */
[----:B------:R-:W1:Y:S01]  /*a7f0*/  I2F.RP R7, R0 ;  /* 0x0000000000077306 */ /* 0x000e620000209400 */
[----:B------:R-:W-:Y:S09]  /*a800*/  IABS R6, R10 ;  /* 0x0000000a00067213 */ /* 0x000ff20000000000 */
[----:B-1----:R-:W1:Y:S02]  /*a810*/  MUFU.RCP R2, R7 ;  /* 0x0000000700027308 */ /* 0x002e640000001000 */
[----:B-1----:R-:W-:Y:S02]  /*a820*/  IADD3 R8, R2, 0xffffffe, RZ ;  /* 0x0ffffffe02087810 */ /* 0x002fe40007ffe0ff */
[C---:B------:R-:W-:Y:S06]  /*a830*/  IADD3 R2, R10.reuse, -0x80, RZ ;  /* 0xffffff800a027810 */ /* 0x040fec0007ffe0ff */
[----:B------:R-:W1:Y:S01]  /*a840*/  F2I.FTZ.U32.TRUNC.NTZ R9, R8 ;  /* 0x0000000800097305 */ /* 0x000e62000021f000 */
[----:B------:R-:W-:Y:S02]  /*a850*/  LOP3.LUT R10, R10, c[0x0][0x2d0], RZ, 0x3c, !PT ;  /* 0x0000b4000a0a7a12 */ /* 0x000fe400078e3cff */
[----:B------:R-:W-:Y:S02]  /*a860*/  IABS R4, R2 ;  /* 0x0000000200047213 */ /* 0x000fe40000000000 */
[----:B------:R-:W-:Y:S02]  /*a870*/  LOP3.LUT R2, R2, c[0x0][0x2d0], RZ, 0x3c, !PT ;  /* 0x0000b40002027a12 */ /* 0x000fe400078e3cff */
[----:B------:R-:W-:Y:S02]  /*a880*/  ISETP.GE.AND P3, PT, R10, RZ, PT ;  /* 0x000000ff0a00720c */ /* 0x000fe40003f66270 */
[----:B------:R-:W-:Y:S01]  /*a890*/  ISETP.GE.AND P1, PT, R2, RZ, PT ;  /* 0x000000ff0200720c */ /* 0x000fe20003f26270 */
        /* <DEDUP_REMOVED lines=27> */
[C---:B------:R-:W-:Y:S01]  /*aa50*/  LEA R10, P1, R9.reuse, R186, 0x2 ;  /* 0x000000ba090a7211 */ /* 0x040fe200078210ff */
[----:B------:R-:W-:Y:S01]  /*aa60*/  IMAD.IADD R0, R9, 0x1, -R5 ;  /* 0x0000000109007824 */ /* 0x000fe200078e0a05 */
[-C--:B------:R-:W-:Y:S01]  /*aa70*/  LEA.HI.X.SX32 R13, R5, R187.reuse, 0x2, P2 ;  /* 0x000000bb050d7211 */ /* 0x080fe200010f16ff */
[----:B------:R-:W-:Y:S01]  /*aa80*/  IMAD.MOV.U32 R5, RZ, RZ, c[0x0][0x2d0] ;  /* 0x0000b400ff057624 */ /* 0x000fe200078e00ff */
[----:B------:R-:W-:Y:S03]  /*aa90*/  LEA.HI.X.SX32 R11, R9, R187, 0x2, P1 ;  /* 0x000000bb090b7211 */ /* 0x000fe600008f16ff */
[----:B------:R-:W-:Y:S01]  /*aaa0*/  IMAD R5, R0, R5, -0x80 ;  /* 0xffffff8000057424 */ /* 0x000fe200078e0205 */
[----:B------:R-:W2:Y:S03]  /*aab0*/  LDG.E R2, [R12.64] ;  /* 0x000000060c027981 */ /* 0x000ea6000c1e1900 */
[C---:B------:R-:W-:Y:S01]  /*aac0*/  IMAD.WIDE.U32 R200, R5.reuse, c[0x0][0x1a0], RZ ;  /* 0x0000680005c87a25 */ /* 0x040fe200078e00ff */
[----:B------:R-:W2:Y:S01]  /*aad0*/  LDG.E R7, [R10.64] ;  /* 0x000000060a077981 */ /* 0x000ea2000c1e1900 */
        /* <DEDUP_REMOVED lines=10> */
.L_x_5236:
[----:B------:R-:W-:Y:S02]  /*ab80*/  ISETP.GE.AND P1, PT, R180, c[0x0][0x220], PT ;  /* 0x00008800b4007a0c */ /* 0x000fe40003f26270 */
[C---:B------:R-:W-:Y:S04]  /*ab90*/  LEA R102, P4, R200.reuse, R194, 0x1 ;  /* 0x000000c2c8667211 */ /* 0x040fe800078808ff */
[-CC-:B------:R-:W-:Y:S07]  /*aba0*/  LEA.HI.X R103, R200, R195.reuse, R201.reuse, 0x1, P4 ;  /* 0x000000c3c8677211 */ /* 0x180fee00020f0cc9 */
[-C--:B------:R-:W-:Y:S01]  /*abb0*/  @!P1 IADD3 R197, P3, R182, R200.reuse, RZ ;  /* 0x000000c8b6c59210 */ /* 0x080fe20007f7e0ff */
[----:B------:R-:W-:Y:S01]  /*abc0*/  @P1 STS.128 [R177+0x6000], RZ ;  /* 0x006000ffb1001388 */ /* 0x000fe20000000c00 */
[----:B------:R-:W-:Y:S01]  /*abd0*/  @!P1 IMAD.MOV.U32 R2, RZ, RZ, c[0x0][0x1a4] ;  /* 0x00006900ff029624 */ /* 0x000fe200078e00ff */
[----:B------:R-:W-:Y:S01]  /*abe0*/  @!P1 LEA R199, P2, R189, R200, 0x5 ;  /* 0x000000c8bdc79211 */ /* 0x000fe200078428ff */
[----:B------:R-:W-:Y:S01]  /*abf0*/  @!P1 IMAD.MOV.U32 R202, RZ, RZ, R200 ;  /* 0x000000ffffca9224 */ /* 0x000fe200078e00c8 */
[----:B------:R-:W-:Y:S01]  /*ac00*/  @!PT LDS RZ, [RZ] ;  /* 0x00000000fffff984 */ /* 0x000fe20000000800 */
[----:B------:R-:W-:Y:S01]  /*ac10*/  @!PT LDS RZ, [RZ] ;  /* 0x00000000fffff984 */ /* 0x000fe20000000800 */
[----:B------:R-:W-:Y:S01]  /*ac20*/  @!PT LDS RZ, [RZ] ;  /* 0x00000000fffff984 */ /* 0x000fe20000000800 */
[----:B------:R1:W-:Y:S01]  /*ac30*/  @!P1 LDGSTS.E.BYPASS.LTC128B.128 [R177+0x6000], [R102.64] ;  /* 0x0600000066b19fae */ /* 0x0003e2000b901d46 */
[--C-:B------:R-:W-:Y:S01]  /*ac40*/  @!P1 IMAD.X R0, R179, 0x1, R201.reuse, P3 ;  /* 0x00000001b3009824 */ /* 0x100fe200018e06c9 */
[CC--:B------:R-:W-:Y:S01]  /*ac50*/  @!P1 LEA R206, P3, R197.reuse, R194.reuse, 0x1 ;  /* 0x000000c2c5ce9211 */ /* 0x0c0fe200078608ff */
[----:B------:R-:W-:Y:S01]  /*ac60*/  @!P1 IMAD.MOV.U32 R203, RZ, RZ, R201 ;  /* 0x000000ffffcb9224 */ /* 0x000fe200078e00c9 */
[----:B------:R-:W-:Y:S01]  /*ac70*/  @P1 STS.128 [R177+0x6800], RZ ;  /* 0x006800ffb1001388 */ /* 0x000fe20000000c00 */
[----:B------:R-:W-:Y:S01]  /*ac80*/  @!P1 IMAD.MOV.U32 R196, RZ, RZ, c[0x0][0x1a4] ;  /* 0x00006900ffc49624 */ /* 0x000fe200078e00ff */
[----:B------:R-:W-:Y:S01]  /*ac90*/  @!P1 LEA.HI.X R207, R197, R195, R0, 0x1, P3 ;  /* 0x000000c3c5cf9211 */ /* 0x000fe200018f0c00 */
[C---:B------:R-:W-:Y:S01]  /*aca0*/  @!P1 IMAD.WIDE.U32 R202, R189.reuse, 0x30, R202 ;  /* 0x00000030bdca9825 */ /* 0x040fe200078e00ca */
[----:B------:R-:W-:Y:S02]  /*acb0*/  @!P1 LEA.HI.X R2, R189, R201, R2, 0x5, P2 ;  /* 0x000000c9bd029211 */ /* 0x000fe400010f2c02 */
[CC--:B------:R-:W-:Y:S01]  /*acc0*/  @!P1 LEA R204, P2, R199.reuse, R194.reuse, 0x1 ;  /* 0x000000c2c7cc9211 */ /* 0x0c0fe200078408ff */
[----:B------:R-:W-:Y:S01]  /*acd0*/  @!PT LDS RZ, [RZ] ;  /* 0x00000000fffff984 */ /* 0x000fe20000000800 */
[----:B------:R-:W-:Y:S01]  /*ace0*/  @!PT LDS RZ, [RZ] ;  /* 0x00000000fffff984 */ /* 0x000fe20000000800 */
[----:B------:R-:W-:Y:S01]  /*acf0*/  @!PT LDS RZ, [RZ] ;  /* 0x00000000fffff984 */ /* 0x000fe20000000800 */
[----:B------:R1:W-:Y:S01]  /*ad00*/  @!P1 LDGSTS.E.BYPASS.LTC128B.128 [R177+0x6800], [R206.64] ;  /* 0x06800000ceb19fae */ /* 0x0003e2000b901d46 */
[----:B------:R-:W-:Y:S01]  /*ad10*/  @!P1 IMAD R196, R196, 0x30, RZ ;  /* 0x00000030c4c49824 */ /* 0x000fe200078e02ff */
[----:B------:R-:W-:Y:S01]  /*ad20*/  @!P1 LEA R216, P5, R202, R194, 0x1 ;  /* 0x000000c2cad89211 */ /* 0x000fe200078a08ff */
[----:B------:R-:W-:Y:S01]  /*ad30*/  @!P1 IMAD.MOV.U32 R198, RZ, RZ, c[0x0][0x1a4] ;  /* 0x00006900ffc69624 */ /* 0x000fe200078e00ff */
[-C--:B------:R-:W-:Y:S01]  /*ad40*/  @!P1 LEA.HI.X R205, R199, R195.reuse, R2, 0x1, P2 ;  /* 0x000000c3c7cd9211 */ /* 0x080fe200010f0c02 */
[----:B------:R-:W-:Y:S01]  /*ad50*/  @P1 STS.128 [R177+0x7000], RZ ;  /* 0x007000ffb1001388 */ /* 0x000fe20000000c00 */
[----:B------:R-:W-:Y:S01]  /*ad60*/  @!P1 IMAD.IADD R196, R196, 0x1, R203 ;  /* 0x00000001c4c49824 */ /* 0x000fe200078e02cb */
[C---:B------:R-:W-:Y:S01]  /*ad70*/  @!P1 LEA R197, P2, R189.reuse, R200, 0x6 ;  /* 0x000000c8bdc59211 */ /* 0x040fe200078430ff */
[----:B------:R-:W-:Y:S01]  /*ad80*/  @!P1 IMAD.MOV.U32 R100, RZ, RZ, c[0x0][0x1a4] ;  /* 0x00006900ff649624 */ /* 0x000fe200078e00ff */
        /* <DEDUP_REMOVED lines=8> */
[-C--:B------:R-:W-:Y:S01]  /*ae10*/  @!P1 LEA.HI.X R198, R189, R201.reuse, R198, 0x6, P2 ;  /* 0x000000c9bdc69211 */ /* 0x080fe200010f34c6 */
[--C-:B------:R-:W-:Y:S01]  /*ae20*/  @!P1 IMAD.MOV.U32 R213, RZ, RZ, R201.reuse ;  /* 0x000000ffffd59224 */ /* 0x100fe200078e00c9 */
[-C--:B------:R-:W-:Y:S01]  /*ae30*/  @!P1 LEA R210, P2, R197, R194.reuse, 0x1 ;  /* 0x000000c2c5d29211 */ /* 0x080fe200078408ff */
[----:B------:R-:W-:Y:S01]  /*ae40*/  @!PT LDS RZ, [RZ] ;  /* 0x00000000fffff984 */ /* 0x000fe20000000800 */
[----:B------:R-:W-:Y:S01]  /*ae50*/  @!PT LDS RZ, [RZ] ;  /* 0x00000000fffff984 */ /* 0x000fe20000000800 */
[----:B------:R-:W-:Y:S01]  /*ae60*/  @!PT LDS RZ, [RZ] ;  /* 0x00000000fffff984 */ /* 0x000fe20000000800 */
[----:B------:R1:W-:Y:S01]  /*ae70*/  @!P1 LDGSTS.E.BYPASS.LTC128B.128 [R177+0x7800], [R216.64] ;  /* 0x07800000d8b19fae */ /* 0x0003e2000b901d46 */
[----:B------:R-:W-:Y:S01]  /*ae80*/  @!P1 MOV R209, R201 ;  /* 0x000000c900d19202 */ /* 0x000fe20000000f00 */
[----:B------:R-:W-:Y:S01]  /*ae90*/  @!P1 IMAD.WIDE.U32 R200, R189, 0x50, R200 ;  /* 0x00000050bdc89825 */ /* 0x000fe200078e00c8 */
[-C--:B------:R-:W-:Y:S01]  /*aea0*/  @!P1 LEA.HI.X R211, R197, R195.reuse, R198, 0x1, P2 ;  /* 0x000000c3c5d39211 */ /* 0x080fe200010f0cc6 */
[----:B------:R-:W-:Y:S01]  /*aeb0*/  @P1 STS.128 [R177+0x8000], RZ ;  /* 0x008000ffb1001388 */ /* 0x000fe20000000c00 */
[----:B------:R-:W-:Y:S01]  /*aec0*/  @!P1 MOV R2, c[0x0][0x1a4] ;  /* 0x0000690000029a02 */ /* 0x000fe20000000f00 */
[----:B------:R-:W-:Y:S01]  /*aed0*/  @!P1 IMAD R100, R100, 0x50, RZ ;  /* 0x0000005064649824 */ /* 0x000fe200078e02ff */
[-C--:B------:R-:W-:Y:S01]  /*aee0*/  @!P1 LEA R214, P4, R200, R194.reuse, 0x1 ;  /* 0x000000c2c8d69211 */ /* 0x080fe200078808ff */
[----:B------:R-:W-:Y:S01]  /*aef0*/  @!PT LDS RZ, [RZ] ;  /* 0x00000000fffff984 */ /* 0x000fe20000000800 */
[----:B------:R-:W-:Y:S01]  /*af00*/  @!PT LDS RZ, [RZ] ;  /* 0x00000000fffff984 */ /* 0x000fe20000000800 */
[----:B------:R-:W-:Y:S01]  /*af10*/  @!PT LDS RZ, [RZ] ;  /* 0x00000000fffff984 */ /* 0x000fe20000000800 */
[----:B------:R1:W-:Y:S01]  /*af20*/  @!P1 LDGSTS.E.BYPASS.LTC128B.128 [R177+0x8000], [R210.64] ;  /* 0x08000000d2b19fae */ /* 0x0003e2000b901d46 */
[C---:B------:R-:W-:Y:S03]  /*af30*/  @!P1 IMAD.WIDE.U32 R208, R189.reuse, 0x60, R208 ;  /* 0x00000060bdd09825 */ /* 0x040fe600078e00d0 */
[----:B------:R-:W-:Y:S01]  /*af40*/  @P1 STS.128 [R177+0x8800], RZ ;  /* 0x008800ffb1001388 */ /* 0x000fe20000000c00 */
[----:B------:R-:W-:Y:S01]  /*af50*/  @!P1 IMAD.IADD R100, R100, 0x1, R201 ;  /* 0x0000000164649824 */ /* 0x000fe200078e02c9 */
[-C--:B------:R-:W-:Y:S01]  /*af60*/  @!P1 LEA R198, P3, R208, R194.reuse, 0x1 ;  /* 0x000000c2d0c69211 */ /* 0x080fe200078608ff */
[----:B------:R-:W-:Y:S02]  /*af70*/  @!P1 IMAD R2, R2, 0x60, RZ ;  /* 0x0000006002029824 */ /* 0x000fe400078e02ff */
[----:B------:R-:W-:Y:S01]  /*af80*/  @!P1 IMAD.MOV.U32 R0, RZ, RZ, c[0x0][0x1a4] ;  /* 0x00006900ff009624 */ /* 0x000fe200078e00ff */
[-C--:B------:R-:W-:Y:S01]  /*af90*/  @!P1 LEA.HI.X R215, R200, R195.reuse, R100, 0x1, P4 ;  /* 0x000000c3c8d79211 */ /* 0x080fe200020f0c64 */
[----:B------:R-:W-:Y:S02]  /*afa0*/  @!P1 IMAD.IADD R2, R2, 0x1, R209 ;  /* 0x0000000102029824 */ /* 0x000fe400078e02d1 */
[----:B------:R-:W-:Y:S02]  /*afb0*/  @!P1 IMAD.WIDE.U32 R212, R189, 0x70, R212 ;  /* 0x00000070bdd49825 */ /* 0x000fe400078e00d4 */
[----:B------:R-:W-:Y:S01]  /*afc0*/  @!PT LDS RZ, [RZ] ;  /* 0x00000000fffff984 */ /* 0x000fe20000000800 */
[----:B------:R-:W-:Y:S01]  /*afd0*/  @!PT LDS RZ, [RZ] ;  /* 0x00000000fffff984 */ /* 0x000fe20000000800 */
[----:B------:R-:W-:Y:S01]  /*afe0*/  @!PT LDS RZ, [RZ] ;  /* 0x00000000fffff984 */ /* 0x000fe20000000800 */
[----:B------:R1:W-:Y:S01]  /*aff0*/  @!P1 LDGSTS.E.BYPASS.LTC128B.128 [R177+0x8800], [R214.64] ;  /* 0x08800000d6b19fae */ /* 0x0003e2000b901d46 */
[----:B------:R-:W-:Y:S01]  /*b000*/  @!P1 LEA.HI.X R199, R208, R195, R2, 0x1, P3 ;  /* 0x000000c3d0c79211 */ /* 0x000fe200018f0c02 */
[----:B------:R-:W-:Y:S01]  /*b010*/  @!P1 IMAD R0, R0, 0x70, RZ ;  /* 0x0000007000009824 */ /* 0x000fe200078e02ff */
[----:B------:R-:W-:Y:S01]  /*b020*/  @!P1 LEA R194, P2, R212, R194, 0x1 ;  /* 0x000000c2d4c29211 */ /* 0x000fe200078408ff */
[----:B------:R-:W-:Y:S03]  /*b030*/  @P1 STS.128 [R177+0x9000], RZ ;  /* 0x009000ffb1001388 */ /* 0x000fe60000000c00 */
[----:B------:R-:W-:Y:S01]  /*b040*/  @!P1 IADD3 R0, R0, R213, RZ ;  /* 0x000000d500009210 */ /* 0x000fe20007ffe0ff */
[----:B------:R-:W-:Y:S01]  /*b050*/  @!PT LDS RZ, [RZ] ;  /* 0x00000000fffff984 */ /* 0x000fe20000000800 */
[----:B------:R-:W-:Y:S01]  /*b060*/  @!PT LDS RZ, [RZ] ;  /* 0x00000000fffff984 */ /* 0x000fe20000000800 */
[----:B------:R-:W-:Y:S01]  /*b070*/  @!PT LDS RZ, [RZ] ;  /* 0x00000000fffff984 */ /* 0x000fe20000000800 */
[----:B------:R1:W-:Y:S03]  /*b080*/  @!P1 LDGSTS.E.BYPASS.LTC128B.128 [R177+0x9000], [R198.64] ;  /* 0x09000000c6b19fae */ /* 0x0003e6000b901d46 */
[----:B------:R-:W-:Y:S01]  /*b090*/  @!P1 LEA.HI.X R195, R212, R195, R0, 0x1, P2 ;  /* 0x000000c3d4c39211 */ /* 0x000fe200010f0c00 */
[----:B------:R-:W-:Y:S01]  /*b0a0*/  @P1 STS.128 [R177+0x9800], RZ ;  /* 0x009800ffb1001388 */ /* 0x000fe20000000c00 */
[----:B------:R-:W-:Y:S03]  /*b0b0*/  ISETP.GE.AND P2, PT, R176, 0x2, PT ;  /* 0x00000002b000780c */ /* 0x000fe60003f46270 */
[----:B------:R-:W-:Y:S01]  /*b0c0*/  @!PT LDS RZ, [RZ] ;  /* 0x00000000fffff984 */ /* 0x000fe20000000800 */
[----:B------:R-:W-:Y:S01]  /*b0d0*/  @!PT LDS RZ, [RZ] ;  /* 0x00000000fffff984 */ /* 0x000fe20000000800 */
[----:B------:R-:W-:Y:S01]  /*b0e0*/  @!PT LDS RZ, [RZ] ;  /* 0x00000000fffff984 */ /* 0x000fe20000000800 */
[----:B------:R2:W-:Y:S04]  /*b0f0*/  @!P1 LDGSTS.E.BYPASS.LTC128B.128 [R177+0x9800], [R194.64] ;  /* 0x09800000c2b19fae */ /* 0x0005e8000b901d46 */
[----:B------:R-:W-:Y:S04]  /*b100*/  LDSM.16.M88.4 R104, [R170] ;  /* 0x00000000aa68783b */ /* 0x000fe80000000200 */
[----:B------:R-:W3:Y:S04]  /*b110*/  LDSM.16.M88.4 R108, [R169+0x2000] ;  /* 0x00200000a96c783b */ /* 0x000ee80000000200 */
[----:B------:R-:W4:Y:S04]  /*b120*/  LDSM.16.M88.4 R112, [R169+0x2800] ;  /* 0x00280000a970783b */ /* 0x000f280000000200 */
[----:B------:R-:W5:Y:S04]  /*b130*/  LDSM.16.M88.4 R116, [R169+0x3000] ;  /* 0x00300000a974783b */ /* 0x000f680000000200 */
[----:B------:R-:W0:Y:S04]  /*b140*/  LDGDEPBAR ;  /* 0x00000000000079af */ /* 0x000e280000000000 */
[----:B------:R-:W1:Y:S01]  /*b150*/  LDSM.16.M88.4 R120, [R169+0x3800] ;  /* 0x00380000a978783b */ /* 0x000e620000000200 */
[----:B--2---:R-:W-:Y:S03]  /*b160*/  IMAD.MOV.U32 R194, RZ, RZ, R102 ;  /* 0x000000ffffc27224 */ /* 0x004fe600078e0066 */
[----:B------:R-:W2:Y:S01]  /*b170*/  LDSM.16.M88.4 R124, [R169+0x4000] ;  /* 0x00400000a97c783b */ /* 0x000ea20000000200 */
[----:B------:R-:W-:Y:S03]  /*b180*/  IMAD.MOV.U32 R195, RZ, RZ, R103 ;  /* 0x000000ffffc37224 */ /* 0x000fe600078e0067 */
[----:B------:R-:W1:Y:S04]  /*b190*/  LDSM.16.M88.4 R128, [R169+0x4800] ;  /* 0x00480000a980783b */ /* 0x000e680000000200 */
[----:B------:R-:W1:Y:S04]  /*b1a0*/  LDSM.16.M88.4 R132, [R169+0x5000] ;  /* 0x00500000a984783b */ /* 0x000e680000000200 */
[----:B------:R-:W1:Y:S04]  /*b1b0*/  LDSM.16.M88.4 R136, [R169+0x5800] ;  /* 0x00580000a988783b */ /* 0x000e680000000200 */
[----:B------:R-:W-:Y:S01]  /*b1c0*/  LDSM.16.M88.4 R140, [R168] ;  /* 0x00000000a88c783b */ /* 0x000fe20000000200 */
[C---:B---3--:R-:W-:Y:S03]  /*b1d0*/  HMMA.16816.F32 R4, R104.reuse, R108, RZ ;  /* 0x0000006c6804723c */ /* 0x048fe600000018ff */
[----:B------:R-:W3:Y:S04]  /*b1e0*/  LDSM.16.M88.4 R144, [R163+0x2000] ;  /* 0x00200000a390783b */ /* 0x000ee80000000200 */
[----:B------:R-:W1:Y:S01]  /*b1f0*/  LDSM.16.M88.4 R148, [R163+0x2800] ;  /* 0x00280000a394783b */ /* 0x000e620000000200 */
[C---:B------:R-:W-:Y:S03]  /*b200*/  HMMA.16816.F32 R8, R104.reuse, R110, RZ ;  /* 0x0000006e6808723c */ /* 0x040fe600000018ff */
[----:B------:R-:W-:Y:S05]  /*b210*/  LDSM.16.M88.4 R108, [R163+0x3800] ;  /* 0x00380000a36c783b */ /* 0x000fea0000000200 */
[C---:B----4-:R-:W-:Y:S08]  /*b220*/  HMMA.16816.F32 R12, R104.reuse, R112, RZ ;  /* 0x00000070680c723c */ /* 0x050ff000000018ff */
[C---:B------:R-:W-:Y:S01]  /*b230*/  HMMA.16816.F32 R16, R104.reuse, R114, RZ ;  /* 0x000000726810723c */ /* 0x040fe200000018ff */
[----:B------:R-:W-:Y:S07]  /*b240*/  LDSM.16.M88.4 R112, [R163+0x4000] ;  /* 0x00400000a370783b */ /* 0x000fee0000000200 */
[C---:B-----5:R-:W-:Y:S08]  /*b250*/  HMMA.16816.F32 R20, R104.reuse, R116, RZ ;  /* 0x000000746814723c */ /* 0x060ff000000018ff */
[C---:B------:R-:W-:Y:S01]  /*b260*/  HMMA.16816.F32 R24, R104.reuse, R118, RZ ;  /* 0x000000766818723c */ /* 0x040fe200000018ff */
[----:B------:R-:W-:Y:S07]  /*b270*/  LDSM.16.M88.4 R116, [R163+0x5000] ;  /* 0x00500000a374783b */ /* 0x000fee0000000200 */
[C---:B-1----:R-:W-:Y:S08]  /*b280*/  HMMA.16816.F32 R28, R104.reuse, R120, RZ ;  /* 0x00000078681c723c */ /* 0x042ff000000018ff */
[C---:B------:R-:W-:Y:S01]  /*b290*/  HMMA.16816.F32 R32, R104.reuse, R122, RZ ;  /* 0x0000007a6820723c */ /* 0x040fe200000018ff */
[----:B------:R-:W-:Y:S07]  /*b2a0*/  LDSM.16.M88.4 R120, [R157] ;  /* 0x000000009d78783b */ /* 0x000fee0000000200 */
[C---:B--2---:R-:W-:Y:S08]  /*b2b0*/  HMMA.16816.F32 R36, R104.reuse, R124, RZ ;  /* 0x0000007c6824723c */ /* 0x044ff000000018ff */
        /* <DEDUP_REMOVED lines=8> */
[C---:B---3--:R-:W-:Y:S08]  /*b340*/  HMMA.16816.F32 R4, R140.reuse, R144, R4 ;  /* 0x000000908c04723c */ /* 0x048ff00000001804 */
[C---:B------:R-:W-:Y:S08]  /*b350*/  HMMA.16816.F32 R8, R140.reuse, R146, R8 ;  /* 0x000000928c08723c */ /* 0x040ff00000001808 */
[C---:B------:R-:W-:Y:S08]  /*b360*/  HMMA.16816.F32 R12, R140.reuse, R148, R12 ;  /* 0x000000948c0c723c */ /* 0x040ff0000000180c */
[C---:B------:R-:W-:Y:S08]  /*b370*/  HMMA.16816.F32 R16, R140.reuse, R150, R16 ;  /* 0x000000968c10723c */ /* 0x040ff00000001810 */
[C---:B-1----:R-:W-:Y:S08]  /*b380*/  HMMA.16816.F32 R20, R140.reuse, R104, R20 ;  /* 0x000000688c14723c */ /* 0x042ff00000001814 */
[C---:B------:R-:W-:Y:S01]  /*b390*/  HMMA.16816.F32 R24, R140.reuse, R106, R24 ;  /* 0x0000006a8c18723c */ /* 0x040fe20000001818 */
[----:B------:R-:W1:Y:S07]  /*b3a0*/  LDSM.16.M88.4 R104, [R163+0x4800] ;  /* 0x00480000a368783b */ /* 0x000e6e0000000200 */
[C---:B------:R-:W-:Y:S08]  /*b3b0*/  HMMA.16816.F32 R28, R140.reuse, R108, R28 ;  /* 0x0000006c8c1c723c */ /* 0x040ff0000000181c */
[C---:B------:R-:W-:Y:S01]  /*b3c0*/  HMMA.16816.F32 R32, R140.reuse, R110, R32 ;  /* 0x0000006e8c20723c */ /* 0x040fe20000001820 */
[----:B------:R-:W2:Y:S07]  /*b3d0*/  LDSM.16.M88.4 R108, [R163+0x5800] ;  /* 0x00580000a36c783b */ /* 0x000eae0000000200 */
        /* <DEDUP_REMOVED lines=11> */
[----:B------:R-:W2:Y:S07]  /*b490*/  LDSM.16.M88.4 R108, [R158] ;  /* 0x000000009e6c783b */ /* 0x000eae0000000200 */
[C---:B-1----:R-:W-:Y:S08]  /*b4a0*/  HMMA.16816.F32 R4, R104.reuse, R112, R4 ;  /* 0x000000706804723c */ /* 0x042ff00000001804 */
[C---:B------:R-:W-:Y:S01]  /*b4b0*/  HMMA.16816.F32 R8, R104.reuse, R114, R8 ;  /* 0x000000726808723c */ /* 0x040fe20000001808 */
[----:B------:R-:W1:Y:S07]  /*b4c0*/  LDSM.16.M88.4 R112, [R156] ;  /* 0x000000009c70783b */ /* 0x000e6e0000000200 */
[C---:B---3--:R-:W-:Y:S08]  /*b4d0*/  HMMA.16816.F32 R12, R104.reuse, R116, R12 ;  /* 0x00000074680c723c */ /* 0x048ff0000000180c */
[C---:B------:R-:W-:Y:S01]  /*b4e0*/  HMMA.16816.F32 R16, R104.reuse, R118, R16 ;  /* 0x000000766810723c */ /* 0x040fe20000001810 */
[----:B------:R-:W-:Y:S07]  /*b4f0*/  LDSM.16.M88.4 R116, [R154] ;  /* 0x000000009a74783b */ /* 0x000fee0000000200 */
[C---:B--2---:R-:W-:Y:S08]  /*b500*/  HMMA.16816.F32 R20, R104.reuse, R108, R20 ;  /* 0x0000006c6814723c */ /* 0x044ff00000001814 */
[C---:B------:R-:W-:Y:S01]  /*b510*/  HMMA.16816.F32 R24, R104.reuse, R110, R24 ;  /* 0x0000006e6818723c */ /* 0x040fe20000001818 */
[----:B------:R-:W2:Y:S07]  /*b520*/  LDSM.16.M88.4 R108, [R155] ;  /* 0x000000009b6c783b */ /* 0x000eae0000000200 */
[C---:B------:R-:W-:Y:S08]  /*b530*/  HMMA.16816.F32 R28, R104.reuse, R120, R28 ;  /* 0x00000078681c723c */ /* 0x040ff0000000181c */
[C---:B------:R-:W-:Y:S01]  /*b540*/  HMMA.16816.F32 R32, R104.reuse, R122, R32 ;  /* 0x0000007a6820723c */ /* 0x040fe20000001820 */
[----:B------:R-:W3:Y:S07]  /*b550*/  LDSM.16.M88.4 R120, [R153] ;  /* 0x000000009978783b */ /* 0x000eee0000000200 */
[C---:B-1----:R-:W-:Y:S08]  /*b560*/  HMMA.16816.F32 R36, R104.reuse, R112, R36 ;  /* 0x000000706824723c */ /* 0x042ff00000001824 */
[C---:B------:R-:W-:Y:S01]  /*b570*/  HMMA.16816.F32 R40, R104.reuse, R114, R40 ;  /* 0x000000726828723c */ /* 0x040fe20000001828 */
[----:B------:R-:W-:Y:S07]  /*b580*/  LDSM.16.M88.4 R112, [R152] ;  /* 0x000000009870783b */ /* 0x000fee0000000200 */
[C---:B--2---:R-:W-:Y:S08]  /*b590*/  HMMA.16816.F32 R44, R104.reuse, R108, R44 ;  /* 0x0000006c682c723c */ /* 0x044ff0000000182c */
[C---:B------:R-:W-:Y:S01]  /*b5a0*/  HMMA.16816.F32 R48, R104.reuse, R110, R48 ;  /* 0x0000006e6830723c */ /* 0x040fe20000001830 */
[----:B------:R-:W1:Y:S07]  /*b5b0*/  LDSM.16.M88.4 R108, [R165] ;  /* 0x00000000a56c783b */ /* 0x000e6e0000000200 */
[C---:B------:R-:W-:Y:S08]  /*b5c0*/  HMMA.16816.F32 R52, R104.reuse, R116, R52 ;  /* 0x000000746834723c */ /* 0x040ff00000001834 */
[C---:B------:R-:W-:Y:S01]  /*b5d0*/  HMMA.16816.F32 R56, R104.reuse, R118, R56 ;  /* 0x000000766838723c */ /* 0x040fe20000001838 */
[----:B------:R-:W2:Y:S07]  /*b5e0*/  LDSM.16.M88.4 R116, [R152+0x800] ;  /* 0x000800009874783b */ /* 0x000eae0000000200 */
[C---:B---3--:R-:W-:Y:S08]  /*b5f0*/  HMMA.16816.F32 R60, R104.reuse, R120, R60 ;  /* 0x00000078683c723c */ /* 0x048ff0000000183c */
[----:B------:R-:W-:Y:S01]  /*b600*/  HMMA.16816.F32 R64, R104, R122, R64 ;  /* 0x0000007a6840723c */ /* 0x000fe20000001840 */
[----:B------:R-:W3:Y:S04]  /*b610*/  LDSM.16.M88.4 R104, [R152+0x1000] ;  /* 0x001000009868783b */ /* 0x000ee80000000200 */
[----:B------:R-:W-:Y:S03]  /*b620*/  LDSM.16.M88.4 R120, [R152+0x2000] ;  /* 0x002000009878783b */ /* 0x000fe60000000200 */
[C---:B-1----:R-:W-:Y:S08]  /*b630*/  HMMA.16816.F32 R4, R108.reuse, R112, R4 ;  /* 0x000000706c04723c */ /* 0x042ff00000001804 */
[C---:B------:R-:W-:Y:S01]  /*b640*/  HMMA.16816.F32 R8, R108.reuse, R114, R8 ;  /* 0x000000726c08723c */ /* 0x040fe20000001808 */
[----:B------:R-:W1:Y:S07]  /*b650*/  LDSM.16.M88.4 R112, [R152+0x1800] ;  /* 0x001800009870783b */ /* 0x000e6e0000000200 */
[C---:B--2---:R-:W-:Y:S08]  /*b660*/  HMMA.16816.F32 R12, R108.reuse, R116, R12 ;  /* 0x000000746c0c723c */ /* 0x044ff0000000180c */
[C---:B------:R-:W-:Y:S01]  /*b670*/  HMMA.16816.F32 R16, R108.reuse, R118, R16 ;  /* 0x000000766c10723c */ /* 0x040fe20000001810 */
[----:B------:R-:W-:Y:S07]  /*b680*/  LDSM.16.M88.4 R116, [R152+0x3800] ;  /* 0x003800009874783b */ /* 0x000fee0000000200 */
[C---:B---3--:R-:W-:Y:S08]  /*b690*/  HMMA.16816.F32 R20, R108.reuse, R104, R20 ;  /* 0x000000686c14723c */ /* 0x048ff00000001814 */
[C---:B------:R-:W-:Y:S01]  /*b6a0*/  HMMA.16816.F32 R24, R108.reuse, R106, R24 ;  /* 0x0000006a6c18723c */ /* 0x040fe20000001818 */
[----:B------:R-:W2:Y:S07]  /*b6b0*/  LDSM.16.M88.4 R104, [R152+0x2800] ;  /* 0x002800009868783b */ /* 0x000eae0000000200 */
[C---:B-1----:R-:W-:Y:S08]  /*b6c0*/  HMMA.16816.F32 R28, R108.reuse, R112, R28 ;  /* 0x000000706c1c723c */ /* 0x042ff0000000181c */
[C---:B------:R-:W-:Y:S01]  /*b6d0*/  HMMA.16816.F32 R32, R108.reuse, R114, R32 ;  /* 0x000000726c20723c */ /* 0x040fe20000001820 */
[----:B------:R-:W1:Y:S01]  /*b6e0*/  LDSM.16.M88.4 R112, [R152+0x3000] ;  /* 0x003000009870783b */ /* 0x000e620000000200 */
[----:B------:R-:W-:Y:S04]  /*b6f0*/  DEPBAR.LE SB0, 0x0 ;  /* 0x000080000000791a */ /* 0x000fe80000000000 */
[----:B------:R-:W-:Y:S02]  /*b700*/  BAR.SYNC.DEFER_BLOCKING 0x0 ;  /* 0x0000000000007b1d */ /* 0x000fe40000010000 */
[C---:B------:R-:W-:Y:S08]  /*b710*/  HMMA.16816.F32 R36, R108.reuse, R120, R36 ;  /* 0x000000786c24723c */ /* 0x040ff00000001824 */
[C---:B------:R-:W-:Y:S08]  /*b720*/  HMMA.16816.F32 R40, R108.reuse, R122, R40 ;  /* 0x0000007a6c28723c */ /* 0x040ff00000001828 */
[C---:B--2---:R-:W-:Y:S08]  /*b730*/  HMMA.16816.F32 R44, R108.reuse, R104, R44 ;  /* 0x000000686c2c723c */ /* 0x044ff0000000182c */
[C---:B------:R-:W-:Y:S08]  /*b740*/  HMMA.16816.F32 R48, R108.reuse, R106, R48 ;  /* 0x0000006a6c30723c */ /* 0x040ff00000001830 */
[C---:B-1----:R-:W-:Y:S08]  /*b750*/  HMMA.16816.F32 R52, R108.reuse, R112, R52 ;  /* 0x000000706c34723c */ /* 0x042ff00000001834 */
[C---:B------:R-:W-:Y:S08]  /*b760*/  HMMA.16816.F32 R56, R108.reuse, R114, R56 ;  /* 0x000000726c38723c */ /* 0x040ff00000001838 */
[C---:B------:R-:W-:Y:S08]  /*b770*/  HMMA.16816.F32 R60, R108.reuse, R116, R60 ;  /* 0x000000746c3c723c */ /* 0x040ff0000000183c */
[----:B------:R-:W-:Y:S01]  /*b780*/  HMMA.16816.F32 R64, R108, R118, R64 ;  /* 0x000000766c40723c */ /* 0x000fe20000001840 */
[----:B------:R-:W-:-:S07]  /*b790*/  @!P2 BRA `(.L_x_5237) ;  /* 0x000009700000a947 */ /* 0x000fce0003800000 */
[----:B------:R-:W-:Y:S05]  /*b7a0*/  IMAD.MOV.U32 R103, RZ, RZ, c[0x0][0x198] ;  /* 0x00006600ff677624 */ /* 0x000fea00078e00ff */
[----:B------:R-:W-:Y:S04]  /*b7b0*/  LEA R104, -R103, RZ, 0x7 ;  /* 0x000000ff67687211 */ /* 0x000fe800078e39ff */
[----:B------:R-:W-:Y:S01]  /*b7c0*/  SHF.R.S32.HI R105, RZ, 0x1f, R104 ;  /* 0x0000001fff697819 */ /* 0x000fe20000011468 */
[----:B------:R-:W-:-:S06]  /*b7d0*/  @!P0 BRA `(.L_x_5238) ;  /* 0x000003c000008947 */ /* 0x000fcc0003800000 */
[----:B------:R-:W-:Y:S01]  /*b7e0*/  IMAD.SHL.U32 R108, R176, 0x80, RZ ;  /* 0x00000080b06c7824 */ /* 0x000fe200078e00ff */
[----:B------:R-:W-:Y:S04]  /*b7f0*/  IABS R0, c[0x0][0x2d0] ;  /* 0x0000b40000007a13 */ /* 0x000fe80000000000 */
[----:B------:R-:W1:Y:S01]  /*b800*/  I2F.RP R102, R0 ;  /* 0x0000000000667306 */ /* 0x000e620000209400 */
[C---:B------:R-:W-:Y:S02]  /*b810*/  IADD3 R104, R108.reuse, -0x100, RZ ;  /* 0xffffff006c687810 */ /* 0x040fe40007ffe0ff */
[----:B------:R-:W-:Y:S04]  /*b820*/  IADD3 R108, R108, -0x80, RZ ;  /* 0xffffff806c6c7810 */ /* 0x000fe80007ffe0ff */
[----:B------:R-:W-:Y:S02]  /*b830*/  IABS R100, R108 ;  /* 0x0000006c00647213 */ /* 0x000fe40000000000 */
[----:B------:R-:W-:Y:S01]  /*b840*/  LOP3.LUT R108, R108, c[0x0][0x2d0], RZ, 0x3c, !PT ;  /* 0x0000b4006c6c7a12 */ /* 0x000fe200078e3cff */
[----:B-1----:R-:W1:Y:S02]  /*b850*/  MUFU.RCP R2, R102 ;  /* 0x0000006600027308 */ /* 0x002e640000001000 */
[----:B-1----:R-:W-:Y:S02]  /*b860*/  IADD3 R106, R2, 0xffffffe, RZ ;  /* 0x0ffffffe026a7810 */ /* 0x002fe40007ffe0ff */
[----:B------:R-:W-:Y:S06]  /*b870*/  IABS R2, R104 ;  /* 0x0000006800027213 */ /* 0x000fec0000000000 */
[----:B------:R-:W1:Y:S01]  /*b880*/  F2I.FTZ.U32.TRUNC.NTZ R107, R106 ;  /* 0x0000006a006b7305 */ /* 0x000e62000021f000 */
[----:B------:R-:W-:Y:S04]  /*b890*/  LOP3.LUT R104, R104, c[0x0][0x2d0], RZ, 0x3c, !PT ;  /* 0x0000b40068687a12 */ /* 0x000fe800078e3cff */
        /* <DEDUP_REMOVED lines=9> */
[C---:B------:R-:W-:Y:S01]  /*b930*/  IMAD R2, R0.reuse, R105, R2 ;  /* 0x0000006900027224 */ /* 0x040fe200078e0202 */
[----:B------:R-:W-:Y:S01]  /*b940*/  LOP3.LUT R105, RZ, c[0x0][0x2d0], RZ, 0x33, !PT ;  /* 0x0000b400ff697a12 */ /* 0x000fe200078e33ff */
[C---:B------:R-:W-:Y:S03]  /*b950*/  IMAD R100, R0.reuse, R107, R100 ;  /* 0x0000006b00647224 */ /* 0x040fe600078e0264 */
[C---:B------:R-:W-:Y:S02]  /*b960*/  ISETP.GT.U32.AND P3, PT, R0.reuse, R2, PT ;  /* 0x000000020000720c */ /* 0x040fe40003f64070 */
[----:B------:R-:W-:Y:S11]  /*b970*/  ISETP.GT.U32.AND P4, PT, R0, R100, PT ;  /* 0x000000640000720c */ /* 0x000ff60003f84070 */
[--C-:B------:R-:W-:Y:S01]  /*b980*/  @!P3 IMAD.IADD R2, R2, 0x1, -R0.reuse ;  /* 0x000000010202b824 */ /* 0x100fe200078e0a00 */
[----:B------:R-:W-:Y:S01]  /*b990*/  @!P3 IADD3 R102, R102, 0x1, RZ ;  /* 0x000000016666b810 */ /* 0x000fe20007ffe0ff */
[----:B------:R-:W-:Y:S01]  /*b9a0*/  @!P4 IMAD.IADD R100, R100, 0x1, -R0 ;  /* 0x000000016464c824 */ /* 0x000fe200078e0a00 */
[----:B------:R-:W-:Y:S02]  /*b9b0*/  ISETP.GE.AND P3, PT, R108, RZ, PT ;  /* 0x000000ff6c00720c */ /* 0x000fe40003f66270 */
[-C--:B------:R-:W-:Y:S02]  /*b9c0*/  ISETP.GE.U32.AND P5, PT, R2, R0.reuse, PT ;  /* 0x000000000200720c */ /* 0x080fe40003fa6070 */
[----:B------:R-:W-:Y:S02]  /*b9d0*/  ISETP.GE.U32.AND P6, PT, R100, R0, PT ;  /* 0x000000006400720c */ /* 0x000fe40003fc6070 */
[----:B------:R-:W-:Y:S02]  /*b9e0*/  @!P4 IADD3 R106, R106, 0x1, RZ ;  /* 0x000000016a6ac810 */ /* 0x000fe40007ffe0ff */
[----:B------:R-:W-:Y:S07]  /*b9f0*/  ISETP.NE.AND P4, PT, RZ, c[0x0][0x2d0], PT ;  /* 0x0000b400ff007a0c */ /* 0x000fee0003f85270 */
        /* <DEDUP_REMOVED lines=26> */
.L_x_5238:
[----:B------:R1:W-:Y:S01]  /*bba0*/  @P1 STS.128 [R177+0x2000], RZ ;  /* 0x002000ffb1001388 */ /* 0x0003e20000000c00 */
[----:B------:R-:W-:Y:S01]  /*bbb0*/  @!P1 IADD3 R107, P2, R173, R104, RZ ;  /* 0x00000068ad6b9210 */ /* 0x000fe20007f5e0ff */
[----:B------:R-:W-:Y:S02]  /*bbc0*/  @!P1 IMAD.MOV.U32 R116, RZ, RZ, R104 ;  /* 0x000000ffff749224 */ /* 0x000fe400078e0068 */
[--C-:B------:R-:W-:Y:S01]  /*bbd0*/  @!P1 IMAD.MOV.U32 R117, RZ, RZ, R105.reuse ;  /* 0x000000ffff759224 */ /* 0x100fe200078e0069 */
[CC--:B------:R-:W-:Y:S01]  /*bbe0*/  @!P1 LEA R112, P4, R107.reuse, R190.reuse, 0x1 ;  /* 0x000000be6b709211 */ /* 0x0c0fe200078808ff */
[--C-:B------:R-:W-:Y:S02]  /*bbf0*/  @!P1 IMAD.X R100, R172, 0x1, R105.reuse, P2 ;  /* 0x00000001ac649824 */ /* 0x100fe400010e0669 */
[----:B------:R-:W-:Y:S02]  /*bc00*/  @!P1 IMAD.MOV.U32 R0, RZ, RZ, c[0x0][0x19c] ;  /* 0x00006700ff009624 */ /* 0x000fe400078e00ff */
[----:B------:R-:W-:Y:S01]  /*bc10*/  @!P1 IMAD.MOV.U32 R2, RZ, RZ, c[0x0][0x19c] ;  /* 0x00006700ff029624 */ /* 0x000fe200078e00ff */
[-C--:B------:R-:W-:Y:S01]  /*bc20*/  @!P1 LEA.HI.X R113, R107, R191.reuse, R100, 0x1, P4 ;  /* 0x000000bf6b719211 */ /* 0x080fe200020f0c64 */
[C---:B------:R-:W-:Y:S01]  /*bc30*/  @!P1 IMAD.WIDE.U32 R118, R103.reuse, 0x30, R104 ;  /* 0x0000003067769825 */ /* 0x040fe200078e0068 */
[CC--:B------:R-:W-:Y:S03]  /*bc40*/  LEA R114, P4, R104.reuse, R190.reuse, 0x1 ;  /* 0x000000be68727211 */ /* 0x0c0fe600078808ff */
[C---:B------:R-:W-:Y:S01]  /*bc50*/  @!P1 IMAD.WIDE.U32 R116, R103.reuse, 0x50, R116 ;  /* 0x0000005067749825 */ /* 0x040fe200078e0074 */
[----:B------:R-:W-:Y:S02]  /*bc60*/  LEA.HI.X R115, R104, R191, R105, 0x1, P4 ;  /* 0x000000bf68737211 */ /* 0x000fe400020f0c69 */
[-C--:B------:R-:W-:Y:S01]  /*bc70*/  @!P1 LEA R110, P3, R118, R190.reuse, 0x1 ;  /* 0x000000be766e9211 */ /* 0x080fe200078608ff */
[----:B------:R-:W-:Y:S01]  /*bc80*/  @!P1 IMAD R0, R0, 0x30, RZ ;  /* 0x0000003000009824 */ /* 0x000fe200078e02ff */
[----:B------:R-:W-:Y:S01]  /*bc90*/  @!P1 LEA R108, P2, R116, R190, 0x1 ;  /* 0x000000be746c9211 */ /* 0x000fe200078408ff */
[----:B------:R-:W-:Y:S01]  /*bca0*/  @!PT LDS RZ, [RZ] ;  /* 0x00000000fffff984 */ /* 0x000fe20000000800 */
[----:B------:R-:W-:Y:S01]  /*bcb0*/  @!PT LDS RZ, [RZ] ;  /* 0x00000000fffff984 */ /* 0x000fe20000000800 */
[----:B------:R-:W-:Y:S01]  /*bcc0*/  @!PT LDS RZ, [RZ] ;  /* 0x00000000fffff984 */ /* 0x000fe20000000800 */
[----:B------:R1:W-:Y:S01]  /*bcd0*/  @!P1 LDGSTS.E.BYPASS.LTC128B.128 [R177+0x2000], [R114.64] ;  /* 0x0200000072b19fae */ /* 0x0003e2000b901d46 */
[----:B------:R-:W-:Y:S02]  /*bce0*/  @!P1 IMAD R2, R2, 0x50, RZ ;  /* 0x0000005002029824 */ /* 0x000fe400078e02ff */
[----:B------:R-:W-:Y:S01]  /*bcf0*/  @!P1 IADD3 R0, R0, R119, RZ ;  /* 0x0000007700009210 */ /* 0x000fe20007ffe0ff */
[----:B------:R1:W-:Y:S01]  /*bd00*/  @P1 STS.128 [R177+0x2800], RZ ;  /* 0x002800ffb1001388 */ /* 0x0003e20000000c00 */
[----:B------:R-:W-:Y:S01]  /*bd10*/  @!P1 IMAD.IADD R2, R2, 0x1, R117 ;  /* 0x0000000102029824 */ /* 0x000fe200078e0275 */
[----:B------:R-:W-:Y:S01]  /*bd20*/  @!P1 MOV R119, R105 ;  /* 0x0000006900779202 */ /* 0x000fe20000000f00 */
[----:B------:R-:W-:Y:S01]  /*bd30*/  @!P1 IMAD.MOV.U32 R106, RZ, RZ, c[0x0][0x19c] ;  /* 0x00006700ff6a9624 */ /* 0x000fe200078e00ff */
[----:B------:R-:W-:Y:S01]  /*bd40*/  @!PT LDS RZ, [RZ] ;  /* 0x00000000fffff984 */ /* 0x000fe20000000800 */
[----:B------:R-:W-:Y:S01]  /*bd50*/  @!PT LDS RZ, [RZ] ;  /* 0x00000000fffff984 */ /* 0x000fe20000000800 */
[----:B------:R-:W-:Y:S01]  /*bd60*/  @!PT LDS RZ, [RZ] ;  /* 0x00000000fffff984 */ /* 0x000fe20000000800 */
[----:B------:R1:W-:Y:S01]  /*bd70*/  @!P1 LDGSTS.E.BYPASS.LTC128B.128 [R177+0x2800], [R112.64] ;  /* 0x0280000070b19fae */ /* 0x0003e2000b901d46 */
[-C--:B------:R-:W-:Y:S01]  /*bd80*/  @!P1 LEA.HI.X R111, R118, R191.reuse, R0, 0x1, P3 ;  /* 0x000000bf766f9211 */ /* 0x080fe200018f0c00 */
[----:B------:R-:W-:Y:S01]  /*bd90*/  @!P1 IMAD.MOV.U32 R0, RZ, RZ, c[0x0][0x19c] ;  /* 0x00006700ff009624 */ /* 0x000fe200078e00ff */
[----:B------:R-:W-:Y:S01]  /*bda0*/  @!P1 LEA.HI.X R109, R116, R191, R2, 0x1, P2 ;  /* 0x000000bf746d9211 */ /* 0x000fe200010f0c02 */
[----:B------:R1:W-:Y:S01]  /*bdb0*/  @P1 STS.128 [R177+0x3000], RZ ;  /* 0x003000ffb1001388 */ /* 0x0003e20000000c00 */
[----:B------:R-:W-:Y:S01]  /*bdc0*/  @!P1 IMAD.MOV.U32 R2, RZ, RZ, c[0x0][0x19c] ;  /* 0x00006700ff029624 */ /* 0x000fe200078e00ff */
[CC--:B------:R-:W-:Y:S01]  /*bdd0*/  @!P1 LEA R100, P3, R103.reuse, R104.reuse, 0x5 ;  /* 0x0000006867649211 */ /* 0x0c0fe200078628ff */
[----:B------:R-:W-:Y:S01]  /*bde0*/  @!P1 IMAD.MOV.U32 R118, RZ, RZ, R104 ;  /* 0x000000ffff769224 */ /* 0x000fe200078e0068 */
[C---:B------:R-:W-:Y:S01]  /*bdf0*/  @!P1 LEA R102, P2, R103.reuse, R104, 0x6 ;  /* 0x0000006867669211 */ /* 0x040fe200078430ff */
[----:B------:R-:W-:Y:S01]  /*be00*/  @!P1 IMAD R107, R106, 0x60, RZ ;  /* 0x000000606a6b9824 */ /* 0x000fe200078e02ff */
[CC--:B------:R-:W-:Y:S01]  /*be10*/  @!P1 LEA.HI.X R2, R103.reuse, R105.reuse, R2, 0x5, P3 ;  /* 0x0000006967029211 */ /* 0x0c0fe200018f2c02 */
[C---:B------:R-:W-:Y:S01]  /*be20*/  @!P1 IMAD.WIDE.U32 R118, R103.reuse, 0x70, R118 ;  /* 0x0000007067769825 */ /* 0x040fe200078e0076 */
[C---:B------:R-:W-:Y:S02]  /*be30*/  @!P1 LEA.HI.X R0, R103.reuse, R105, R0, 0x6, P2 ;  /* 0x0000006967009211 */ /* 0x040fe400010f3400 */
[CC--:B------:R-:W-:Y:S01]  /*be40*/  @!P1 LEA R116, P2, R100.reuse, R190.reuse, 0x1 ;  /* 0x000000be64749211 */ /* 0x0c0fe200078408ff */
[----:B------:R-:W-:Y:S03]  /*be50*/  @!P1 IMAD.WIDE.U32 R104, R103, 0x60, R104 ;  /* 0x0000006067689825 */ /* 0x000fe600078e0068 */
[-C--:B------:R-:W-:Y:S01]  /*be60*/  @!P1 LEA.HI.X R117, R100, R191.reuse, R2, 0x1, P2 ;  /* 0x000000bf64759211 */ /* 0x080fe200010f0c02 */
[----:B------:R-:W-:Y:S01]  /*be70*/  @!P1 IMAD.IADD R107, R107, 0x1, R105 ;  /* 0x000000016b6b9824 */ /* 0x000fe200078e0269 */
[CC--:B------:R-:W-:Y:S01]  /*be80*/  @!P1 LEA R120, P2, R102.reuse, R190.reuse, 0x1 ;  /* 0x000000be66789211 */ /* 0x0c0fe200078408ff */
[----:B------:R-:W-:Y:S02]  /*be90*/  @!P1 IMAD.MOV.U32 R103, RZ, RZ, c[0x0][0x19c] ;  /* 0x00006700ff679624 */ /* 0x000fe400078e00ff */
        /* <DEDUP_REMOVED lines=8> */
[----:B------:R-:W-:Y:S01]  /*bf20*/  @!P1 LEA R106, P2, R118, R190, 0x1 ;  /* 0x000000be766a9211 */ /* 0x000fe200078408ff */
[----:B------:R-:W-:Y:S01]  /*bf30*/  IMAD.MOV.U32 R190, RZ, RZ, R114 ;  /* 0x000000ffffbe7224 */ /* 0x000fe200078e0072 */
[----:B------:R-:W-:Y:S01]  /*bf40*/  @!P1 IADD3 R0, R103, R119, RZ ;  /* 0x0000007767009210 */ /* 0x000fe20007ffe0ff */
        /* <DEDUP_REMOVED lines=28> */
.L_x_5237:
[----:B------:R-:W-:Y:S01]  /*c110*/  FMNMX.FTZ R0, R4, R101, !PT ;  /* 0x0000006504007209 */ /* 0x000fe20007810000 */
[----:B-1----:R-:W-:Y:S01]  /*c120*/  LDSM.16.MT88.4 R112, [R161+0x6000] ;  /* 0x00600000a170783b */ /* 0x002fe20000004200 */
        /* <DEDUP_REMOVED lines=71> */
[----:B------:R-:W-:Y:S01]  /*c5a0*/  LDSM.16.MT88.4 R108, [R162+0x6000] ;  /* 0x00600000a26c783b */ /* 0x000fe20000004200 */
[C---:B------:R-:W-:Y:S01]  /*c5b0*/  FSETP.NEU.FTZ.AND P1, PT, R2.reuse, -INF , PT ;  /* 0xff8000000200780b */ /* 0x040fe20003f3d000 */
[C---:B------:R-:W-:Y:S02]  /*c5c0*/  FMUL.FTZ R104, R2.reuse, c[0x0][0x23c] ;  /* 0x00008f0002687a20 */ /* 0x040fe40000410000 */
[----:B------:R-:W-:Y:S02]  /*c5d0*/  FADD.FTZ R100, -R2, R101 ;  /* 0x0000006502647221 */ /* 0x000fe40000010100 */
[----:B------:R-:W-:Y:S01]  /*c5e0*/  FADD.FTZ R101, -R0, R3 ;  /* 0x0000000300657221 */ /* 0x000fe20000010100 */
[----:B------:R-:W-:Y:S01]  /*c5f0*/  FSEL R103, R104, RZ, P1 ;  /* 0x000000ff68677208 */ /* 0x000fe20000800000 */
[C---:B------:R-:W-:Y:S01]  /*c600*/  FMUL.FTZ R104, R0.reuse, c[0x0][0x23c] ;  /* 0x00008f0000687a20 */ /* 0x040fe20000410000 */
[----:B------:R-:W-:Y:S01]  /*c610*/  FSETP.NEU.FTZ.AND P1, PT, R0, -INF , PT ;  /* 0xff8000000000780b */ /* 0x000fe20003f3d000 */
[----:B------:R-:W-:Y:S01]  /*c620*/  FMUL.FTZ R3, R101, c[0x0][0x23c] ;  /* 0x00008f0065037a20 */ /* 0x000fe20000410000 */
[----:B------:R-:W-:Y:S01]  /*c630*/  MOV R101, R2 ;  /* 0x0000000200657202 */ /* 0x000fe20000000f00 */
[--C-:B------:R-:W-:Y:S01]  /*c640*/  FFMA.FTZ R126, R5, c[0x0][0x23c], -R103.reuse ;  /* 0x00008f00057e7a23 */ /* 0x100fe20000010867 */
[----:B------:R-:W-:Y:S01]  /*c650*/  FSEL R5, R104, RZ, P1 ;  /* 0x000000ff68057208 */ /* 0x000fe20000800000 */
[--C-:B------:R-:W-:Y:S01]  /*c660*/  FFMA.FTZ R117, R12, c[0x0][0x23c], -R103.reuse ;  /* 0x00008f000c757a23 */ /* 0x100fe20000010867 */
[----:B------:R-:W1:Y:S01]  /*c670*/  LDSM.16.MT88.4 R104, [R164+0x6000] ;  /* 0x00600000a468783b */ /* 0x000e620000004200 */
[----:B------:R-:W2:Y:S01]  /*c680*/  MUFU.EX2 R3, R3 ;  /* 0x0000000300037308 */ /* 0x000ea20000000800 */
[----:B------:R-:W-:Y:S01]  /*c690*/  FFMA.FTZ R129, R4, c[0x0][0x23c], -R103 ;  /* 0x00008f0004817a23 */ /* 0x000fe20000010867 */
[----:B------:R-:W-:Y:S01]  /*c6a0*/  ISETP.GT.AND P1, PT, R176, 0x1, PT ;  /* 0x00000001b000780c */ /* 0x000fe20003f24270 */
[--C-:B------:R-:W-:Y:S02]  /*c6b0*/  FFMA.FTZ R121, R14, c[0x0][0x23c], -R5.reuse ;  /* 0x00008f000e797a23 */ /* 0x100fe40000010805 */
[----:B------:R-:W-:Y:S02]  /*c6c0*/  FFMA.FTZ R127, R6, c[0x0][0x23c], -R5 ;  /* 0x00008f00067f7a23 */ /* 0x000fe40000010805 */
[----:B------:R-:W-:Y:S02]  /*c6d0*/  FFMA.FTZ R6, R13, c[0x0][0x23c], -R103 ;  /* 0x00008f000d067a23 */ /* 0x000fe40000010867 */
[----:B------:R-:W-:Y:S01]  /*c6e0*/  FFMA.FTZ R118, R7, c[0x0][0x23c], -R5 ;  /* 0x00008f0007767a23 */ /* 0x000fe20000010805 */
[----:B------:R-:W-:Y:S01]  /*c6f0*/  MUFU.EX2 R129, R129 ;  /* 0x0000008100817308 */ /* 0x000fe20000000800 */
[--C-:B------:R-:W-:Y:S02]  /*c700*/  FFMA.FTZ R120, R8, c[0x0][0x23c], -R103.reuse ;  /* 0x00008f0008787a23 */ /* 0x100fe40000010867 */
[----:B------:R-:W-:Y:S02]  /*c710*/  FFMA.FTZ R123, R9, c[0x0][0x23c], -R103 ;  /* 0x00008f00097b7a23 */ /* 0x000fe40000010867 */
[--C-:B------:R-:W-:Y:S02]  /*c720*/  FFMA.FTZ R122, R10, c[0x0][0x23c], -R5.reuse ;  /* 0x00008f000a7a7a23 */ /* 0x100fe40000010805 */
[----:B------:R-:W-:Y:S02]  /*c730*/  FFMA.FTZ R7, R11, c[0x0][0x23c], -R5 ;  /* 0x00008f000b077a23 */ /* 0x000fe40000010805 */
[----:B------:R-:W-:Y:S01]  /*c740*/  FMUL.FTZ R102, R100, c[0x0][0x23c] ;  /* 0x00008f0064667a20 */ /* 0x000fe20000410000 */
[----:B------:R-:W-:Y:S01]  /*c750*/  MUFU.EX2 R126, R126 ;  /* 0x0000007e007e7308 */ /* 0x000fe20000000800 */
[--C-:B------:R-:W-:Y:S02]  /*c760*/  FFMA.FTZ R116, R16, c[0x0][0x23c], -R103.reuse ;  /* 0x00008f0010747a23 */ /* 0x100fe40000010867 */
[----:B------:R-:W-:Y:S02]  /*c770*/  FFMA.FTZ R119, R17, c[0x0][0x23c], -R103 ;  /* 0x00008f0011777a23 */ /* 0x000fe40000010867 */
[C---:B--2---:R-:W-:Y:S02]  /*c780*/  FMUL.FTZ R14, R3.reuse, R94 ;  /* 0x0000005e030e7220 */ /* 0x044fe40000410000 */
        /* <DEDUP_REMOVED lines=14> */
[----:B------:R-:W3:Y:S01]  /*c870*/  MUFU.EX2 R118, R118 ;  /* 0x0000007600767308 */ /* 0x000ee20000000800 */
[--C-:B------:R-:W-:Y:S02]  /*c880*/  FFMA.FTZ R125, R22, c[0x0][0x23c], -R5.reuse ;  /* 0x00008f00167d7a23 */ /* 0x100fe40000010805 */
[--C-:B------:R-:W-:Y:S02]  /*c890*/  FFMA.FTZ R124, R23, c[0x0][0x23c], -R5.reuse ;  /* 0x00008f00177c7a23 */ /* 0x100fe40000010805 */
[C---:B--2---:R-:W-:Y:S02]  /*c8a0*/  FMUL.FTZ R12, R100.reuse, R92 ;  /* 0x0000005c640c7220 */ /* 0x044fe40000410000 */
[C---:B------:R-:W-:Y:S02]  /*c8b0*/  FMUL.FTZ R13, R100.reuse, R93 ;  /* 0x0000005d640d7220 */ /* 0x040fe40000410000 */
[----:B------:R-:W-:Y:S01]  /*c8c0*/  FMUL.FTZ R8, R100, R96 ;  /* 0x0000006064087220 */ /* 0x000fe20000410000 */
[----:B------:R-:W-:Y:S01]  /*c8d0*/  MUFU.EX2 R120, R120 ;  /* 0x0000007800787308 */ /* 0x000fe20000000800 */
[----:B------:R-:W-:Y:S01]  /*c8e0*/  F2FP.PACK_AB R96, R126, R129 ;  /* 0x000000817e60723e */ /* 0x000fe200000000ff */
[C---:B------:R-:W-:Y:S02]  /*c8f0*/  FMUL.FTZ R9, R100.reuse, R97 ;  /* 0x0000006164097220 */ /* 0x040fe40000410000 */
[C---:B------:R-:W-:Y:S02]  /*c900*/  FMUL.FTZ R68, R100.reuse, R68 ;  /* 0x0000004464447220 */ /* 0x040fe40000410000 */
[C---:B------:R-:W-:Y:S02]  /*c910*/  FMUL.FTZ R69, R100.reuse, R69 ;  /* 0x0000004564457220 */ /* 0x040fe40000410000 */
[C---:B------:R-:W-:Y:S02]  /*c920*/  FMUL.FTZ R72, R100.reuse, R72 ;  /* 0x0000004864487220 */ /* 0x040fe40000410000 */
[----:B------:R-:W2:Y:S01]  /*c930*/  MUFU.EX2 R123, R123 ;  /* 0x0000007b007b7308 */ /* 0x000ea20000000800 */
[----:B------:R-:W-:Y:S02]  /*c940*/  FMUL.FTZ R73, R100, R73 ;  /* 0x0000004964497220 */ /* 0x000fe40000410000 */
[----:B------:R-:W-:Y:S01]  /*c950*/  FFMA.FTZ R102, R15, c[0x0][0x23c], -R5 ;  /* 0x00008f000f667a23 */ /* 0x000fe20000010805 */
[----:B---3--:R-:W-:Y:S01]  /*c960*/  F2FP.PACK_AB R97, R118, R127 ;  /* 0x0000007f7661723e */ /* 0x008fe200000000ff */
[----:B------:R-:W-:Y:S02]  /*c970*/  FMUL.FTZ R15, R3, R95 ;  /* 0x0000005f030f7220 */ /* 0x000fe40000410000 */
[----:B------:R-:W3:Y:S01]  /*c980*/  LDSM.16.MT88.4 R92, [R160+0x6000] ;  /* 0x00600000a05c783b */ /* 0x000ee20000004200 */
[C---:B------:R-:W-:Y:S02]  /*c990*/  FMUL.FTZ R76, R100.reuse, R76 ;  /* 0x0000004c644c7220 */ /* 0x040fe40000410000 */
        /* <DEDUP_REMOVED lines=8> */
[C---:B------:R-:W-:Y:S01]  /*ca20*/  FMUL.FTZ R85, R100.reuse, R85 ;  /* 0x0000005564557220 */ /* 0x040fe20000410000 */
[----:B--2---:R-:W-:Y:S01]  /*ca30*/  F2FP.PACK_AB R98, R123, R120 ;  /* 0x000000787b62723e */ /* 0x004fe200000000ff */
[----:B------:R-:W-:Y:S02]  /*ca40*/  FFMA.FTZ R129, R100, R193, R129 ;  /* 0x000000c164817223 */ /* 0x000fe40000010081 */
[----:B------:R-:W-:Y:S02]  /*ca50*/  FFMA.FTZ R100, R38, c[0x0][0x23c], -R5 ;  /* 0x00008f0026647a23 */ /* 0x000fe40000010805 */
[----:B------:R-:W-:Y:S01]  /*ca60*/  FADD.FTZ R129, R126, R129 ;  /* 0x000000817e817221 */ /* 0x000fe20000010000 */
[----:B------:R-:W-:Y:S01]  /*ca70*/  MUFU.EX2 R117, R117 ;  /* 0x0000007500757308 */ /* 0x000fe20000000800 */
[--C-:B------:R-:W-:Y:S02]  /*ca80*/  FFMA.FTZ R131, R40, c[0x0][0x23c], -R103.reuse ;  /* 0x00008f0028837a23 */ /* 0x100fe40000010867 */
[----:B------:R-:W-:Y:S02]  /*ca90*/  FFMA.FTZ R40, R41, c[0x0][0x23c], -R103 ;  /* 0x00008f0029287a23 */ /* 0x000fe40000010867 */
[--C-:B------:R-:W-:Y:S02]  /*caa0*/  FFMA.FTZ R41, R42, c[0x0][0x23c], -R5.reuse ;  /* 0x00008f002a297a23 */ /* 0x100fe40000010805 */
[----:B------:R-:W-:Y:S02]  /*cab0*/  FFMA.FTZ R42, R43, c[0x0][0x23c], -R5 ;  /* 0x00008f002b2a7a23 */ /* 0x000fe40000010805 */
[--C-:B------:R-:W-:Y:S01]  /*cac0*/  FFMA.FTZ R43, R44, c[0x0][0x23c], -R103.reuse ;  /* 0x00008f002c2b7a23 */ /* 0x100fe20000010867 */
[----:B------:R-:W2:Y:S01]  /*cad0*/  MUFU.EX2 R6, R6 ;  /* 0x0000000600067308 */ /* 0x000ea20000000800 */
[----:B------:R-:W-:Y:S02]  /*cae0*/  FFMA.FTZ R44, R45, c[0x0][0x23c], -R103 ;  /* 0x00008f002d2c7a23 */ /* 0x000fe40000010867 */
[--C-:B------:R-:W-:Y:S01]  /*caf0*/  FFMA.FTZ R45, R46, c[0x0][0x23c], -R5.reuse ;  /* 0x00008f002e2d7a23 */ /* 0x100fe20000010805 */
[----:B----4-:R-:W-:Y:S01]  /*cb00*/  F2FP.PACK_AB R99, R7, R122 ;  /* 0x0000007a0763723e */ /* 0x010fe200000000ff */
[--C-:B------:R-:W-:Y:S02]  /*cb10*/  FFMA.FTZ R46, R47, c[0x0][0x23c], -R5.reuse ;  /* 0x00008f002f2e7a23 */ /* 0x100fe40000010805 */
[--C-:B------:R-:W-:Y:S02]  /*cb20*/  FFMA.FTZ R47, R50, c[0x0][0x23c], -R5.reuse ;  /* 0x00008f00322f7a23 */ /* 0x100fe40000010805 */
[--C-:B------:R-:W-:Y:S01]  /*cb30*/  FFMA.FTZ R50, R51, c[0x0][0x23c], -R5.reuse ;  /* 0x00008f0033327a23 */ /* 0x100fe20000010805 */
[----:B------:R-:W-:Y:S01]  /*cb40*/  MUFU.EX2 R121, R121 ;  /* 0x0000007900797308 */ /* 0x000fe20000000800 */
[C---:B-1----:R-:W-:Y:S05]  /*cb50*/  HMMA.16816.F32 R8, R96.reuse, R104, R8 ;  /* 0x000000686008723c */ /* 0x042fea0000001808 */
[--C-:B------:R-:W-:Y:S02]  /*cb60*/  FFMA.FTZ R51, R54, c[0x0][0x23c], -R5.reuse ;  /* 0x00008f0036337a23 */ /* 0x100fe40000010805 */
[--C-:B------:R-:W-:Y:S01]  /*cb70*/  FFMA.FTZ R54, R55, c[0x0][0x23c], -R5.reuse ;  /* 0x00008f0037367a23 */ /* 0x100fe20000010805 */
[C---:B------:R-:W-:Y:S01]  /*cb80*/  HMMA.16816.F32 R68, R96.reuse, R106, R68 ;  /* 0x0000006a6044723c */ /* 0x040fe20000001844 */
[----:B------:R-:W1:Y:S01]  /*cb90*/  MUFU.EX2 R102, R102 ;  /* 0x0000006600667308 */ /* 0x000e620000000800 */
[----:B------:R-:W4:Y:S02]  /*cba0*/  LDSM.16.MT88.4 R104, [R164+0x6800] ;  /* 0x00680000a468783b */ /* 0x000f240000004200 */
[--C-:B------:R-:W-:Y:S01]  /*cbb0*/  FFMA.FTZ R55, R58, c[0x0][0x23c], -R5.reuse ;  /* 0x00008f003a377a23 */ /* 0x100fe20000010805 */
[----:B--2---:R-:W-:Y:S01]  /*cbc0*/  F2FP.PACK_AB R88, R6, R117 ;  /* 0x000000750658723e */ /* 0x004fe200000000ff */
[--C-:B------:R-:W-:Y:S02]  /*cbd0*/  FFMA.FTZ R58, R59, c[0x0][0x23c], -R5.reuse ;  /* 0x00008f003b3a7a23 */ /* 0x100fe40000010805 */
[C---:B------:R-:W-:Y:S03]  /*cbe0*/  HMMA.16816.F32 R72, R96.reuse, R108, R72 ;  /* 0x0000006c6048723c */ /* 0x040fe60000001848 */
[----:B------:R-:W-:Y:S01]  /*cbf0*/  MUFU.EX2 R116, R116 ;  /* 0x0000007400747308 */ /* 0x000fe20000000800 */
[--C-:B------:R-:W-:Y:S02]  /*cc00*/  FFMA.FTZ R59, R62, c[0x0][0x23c], -R5.reuse ;  /* 0x00008f003e3b7a23 */ /* 0x100fe40000010805 */
[--C-:B------:R-:W-:Y:S02]  /*cc10*/  FFMA.FTZ R62, R63, c[0x0][0x23c], -R5.reuse ;  /* 0x00008f003f3e7a23 */ /* 0x100fe40000010805 */
[C---:B------:R-:W-:Y:S01]  /*cc20*/  HMMA.16816.F32 R12, R96.reuse, R110, R12 ;  /* 0x0000006e600c723c */ /* 0x040fe2000000180c */
[----:B------:R-:W2:Y:S03]  /*cc30*/  LDSM.16.MT88.4 R108, [R162+0x6800] ;  /* 0x00680000a26c783b */ /* 0x000ea60000004200 */
[----:B------:R-:W-:Y:S01]  /*cc40*/  FFMA.FTZ R66, R66, c[0x0][0x23c], -R5 ;  /* 0x00008f0042427a23 */ /* 0x000fe20000010805 */
[----:B------:R-:W5:Y:S01]  /*cc50*/  MUFU.EX2 R119, R119 ;  /* 0x0000007700777308 */ /* 0x000f620000000800 */
[----:B------:R-:W-:Y:S02]  /*cc60*/  FFMA.FTZ R127, R3, R192, R127 ;  /* 0x000000c0037f7223 */ /* 0x000fe4000001007f */
[C---:B------:R-:W-:Y:S04]  /*cc70*/  HMMA.16816.F32 R76, R96.reuse, R112, R76 ;  /* 0x00000070604c723c */ /* 0x040fe8000000184c */
[----:B-1----:R-:W-:Y:S01]  /*cc80*/  F2FP.PACK_AB R89, R102, R121 ;  /* 0x000000796659723e */ /* 0x002fe200000000ff */
[----:B------:R-:W-:Y:S02]  /*cc90*/  FADD.FTZ R127, R118, R127 ;  /* 0x0000007f767f7221 */ /* 0x000fe40000010000 */
[----:B------:R-:W-:Y:S01]  /*cca0*/  MUFU.EX2 R125, R125 ;  /* 0x0000007d007d7308 */ /* 0x000fe20000000800 */
[--C-:B------:R-:W-:Y:S01]  /*ccb0*/  FFMA.FTZ R112, R18, c[0x0][0x23c], -R5.reuse ;  /* 0x00008f0012707a23 */ /* 0x100fe20000010805 */
[C---:B------:R-:W-:Y:S03]  /*ccc0*/  HMMA.16816.F32 R80, R96.reuse, R114, R80 ;  /* 0x000000726050723c */ /* 0x040fe60000001850 */
[----:B------:R-:W-:Y:S02]  /*ccd0*/  FFMA.FTZ R113, R19, c[0x0][0x23c], -R5 ;  /* 0x00008f0013717a23 */ /* 0x000fe40000010805 */
[C---:B------:R-:W-:Y:S02]  /*cce0*/  FMUL.FTZ R18, R3.reuse, R90 ;  /* 0x0000005a03127220 */ /* 0x040fe40000410000 */
[----:B------:R-:W-:Y:S01]  /*ccf0*/  FMUL.FTZ R19, R3, R91 ;  /* 0x0000005b03137220 */ /* 0x000fe20000410000 */
[----:B------:R-:W-:Y:S01]  /*cd00*/  MUFU.EX2 R112, R112 ;  /* 0x0000007000707308 */ /* 0x000fe20000000800 */
[--C-:B------:R-:W-:Y:S03]  /*cd10*/  FFMA.FTZ R114, R20, c[0x0][0x23c], -R103.reuse ;  /* 0x00008f0014727a23 */ /* 0x100fe60000010867 */
[----:B-----5:R-:W-:Y:S01]  /*cd20*/  F2FP.PACK_AB R90, R119, R116 ;  /* 0x00000074775a723e */ /* 0x020fe200000000ff */
[--C-:B------:R-:W-:Y:S01]  /*cd30*/  FFMA.FTZ R115, R21, c[0x0][0x23c], -R103.reuse ;  /* 0x00008f0015737a23 */ /* 0x100fe20000010867 */
[C---:B---3--:R-:W-:Y:S03]  /*cd40*/  HMMA.16816.F32 R16, R96.reuse, R92, R16 ;  /* 0x0000005c6010723c */ /* 0x048fe60000001810 */
[--C-:B------:R-:W-:Y:S01]  /*cd50*/  FFMA.FTZ R3, R48, c[0x0][0x23c], -R103.reuse ;  /* 0x00008f0030037a23 */ /* 0x100fe20000010867 */
[----:B------:R-:W1:Y:S01]  /*cd60*/  MUFU.EX2 R113, R113 ;  /* 0x0000007100717308 */ /* 0x000e620000000800 */
[--C-:B------:R-:W-:Y:S02]  /*cd70*/  FFMA.FTZ R48, R49, c[0x0][0x23c], -R103.reuse ;  /* 0x00008f0031307a23 */ /* 0x100fe40000010867 */
[--C-:B------:R-:W-:Y:S01]  /*cd80*/  FFMA.FTZ R49, R52, c[0x0][0x23c], -R103.reuse ;  /* 0x00008f0034317a23 */ /* 0x100fe20000010867 */
[----:B------:R-:W-:Y:S01]  /*cd90*/  HMMA.16816.F32 R84, R96, R94, R84 ;  /* 0x0000005e6054723c */ /* 0x000fe20000001854 */
[----:B------:R-:W3:Y:S03]  /*cda0*/  LDSM.16.MT88.4 R92, [R161+0x6800] ;  /* 0x00680000a15c783b */ /* 0x000ee60000004200 */
[--C-:B------:R-:W-:Y:S02]  /*cdb0*/  FFMA.FTZ R52, R53, c[0x0][0x23c], -R103.reuse ;  /* 0x00008f0035347a23 */ /* 0x100fe40000010867 */
[----:B------:R-:W-:Y:S01]  /*cdc0*/  MUFU.EX2 R114, R114 ;  /* 0x0000007200727308 */ /* 0x000fe20000000800 */
[--C-:B------:R-:W-:Y:S02]  /*cdd0*/  FFMA.FTZ R53, R56, c[0x0][0x23c], -R103.reuse ;  /* 0x00008f0038357a23 */ /* 0x100fe40000010867 */
[----:B------:R-:W5:Y:S03]  /*cde0*/  LDSM.16.MT88.4 R96, [R160+0x6800] ;  /* 0x00680000a060783b */ /* 0x000f660000004200 */
[--C-:B------:R-:W-:Y:S02]  /*cdf0*/  FFMA.FTZ R56, R57, c[0x0][0x23c], -R103.reuse ;  /* 0x00008f0039387a23 */ /* 0x100fe40000010867 */
[--C-:B------:R-:W-:Y:S02]  /*ce00*/  FFMA.FTZ R57, R60, c[0x0][0x23c], -R103.reuse ;  /* 0x00008f003c397a23 */ /* 0x100fe40000010867 */
[----:B------:R-:W2:Y:S01]  /*ce10*/  MUFU.EX2 R115, R115 ;  /* 0x0000007300737308 */ /* 0x000ea20000000800 */
[----:B------:R-:W-:Y:S02]  /*ce20*/  FFMA.FTZ R60, R61, c[0x0][0x23c], -R103 ;  /* 0x00008f003d3c7a23 */ /* 0x000fe40000010867 */
[----:B------:R-:W-:Y:S01]  /*ce30*/  FADD.FTZ R122, R122, R127 ;  /* 0x0000007f7a7a7221 */ /* 0x000fe20000010000 */
[----:B-1----:R-:W-:Y:S03]  /*ce40*/  F2FP.PACK_AB R91, R113, R112 ;  /* 0x00000070715b723e */ /* 0x002fe600000000ff */
[----:B------:R-:W-:Y:S02]  /*ce50*/  FADD.FTZ R122, R7, R122 ;  /* 0x0000007a077a7221 */ /* 0x000fe40000010000 */
[----:B------:R-:W-:Y:S01]  /*ce60*/  FFMA.FTZ R7, R64, c[0x0][0x23c], -R103 ;  /* 0x00008f0040077a23 */ /* 0x000fe20000010867 */
[----:B------:R-:W1:Y:S01]  /*ce70*/  MUFU.EX2 R124, R124 ;  /* 0x0000007c007c7308 */ /* 0x000e620000000800 */
[C---:B----4-:R-:W-:Y:S05]  /*ce80*/  HMMA.16816.F32 R8, R88.reuse, R104, R8 ;  /* 0x000000685808723c */ /* 0x050fea0000001808 */
[----:B------:R-:W-:Y:S03]  /*ce90*/  FADD.FTZ R121, R121, R122 ;  /* 0x0000007a79797221 */ /* 0x000fe60000010000 */
[C---:B------:R-:W-:Y:S01]  /*cea0*/  HMMA.16816.F32 R68, R88.reuse, R106, R68 ;  /* 0x0000006a5844723c */ /* 0x040fe20000001844 */
[----:B------:R-:W-:Y:S01]  /*ceb0*/  MUFU.EX2 R100, R100 ;  /* 0x0000006400647308 */ /* 0x000fe20000000800 */
[----:B------:R-:W4:Y:S02]  /*cec0*/  LDSM.16.MT88.4 R104, [R164+0x7000] ;  /* 0x00700000a468783b */ /* 0x000f240000004200 */
[----:B------:R-:W-:Y:S01]  /*ced0*/  FADD.FTZ R121, R102, R121 ;  /* 0x0000007966797221 */ /* 0x000fe20000010000 */
[----:B--2---:R-:W-:Y:S03]  /*cee0*/  F2FP.PACK_AB R20, R115, R114 ;  /* 0x000000727314723e */ /* 0x004fe600000000ff */
[C---:B------:R-:W-:Y:S03]  /*cef0*/  HMMA.16816.F32 R72, R88.reuse, R108, R72 ;  /* 0x0000006c5848723c */ /* 0x040fe60000001848 */
[----:B------:R-:W-:Y:S01]  /*cf00*/  MUFU.EX2 R131, R131 ;  /* 0x0000008300837308 */ /* 0x000fe20000000800 */
[----:B------:R-:W-:Y:S03]  /*cf10*/  FADD.FTZ R112, R112, R121 ;  /* 0x0000007970707221 */ /* 0x000fe60000010000 */
[--C-:B------:R-:W-:Y:S01]  /*cf20*/  FFMA.FTZ R109, R24, c[0x0][0x23c], -R103.reuse ;  /* 0x00008f00186d7a23 */ /* 0x100fe20000010867 */
[C---:B------:R-:W-:Y:S04]  /*cf30*/  HMMA.16816.F32 R12, R88.reuse, R110, R12 ;  /* 0x0000006e580c723c */ /* 0x040fe8000000180c */
[----:B------:R-:W-:Y:S01]  /*cf40*/  FFMA.FTZ R108, R25, c[0x0][0x23c], -R103 ;  /* 0x00008f00196c7a23 */ /* 0x000fe20000010867 */
[----:B------:R-:W-:Y:S01]  /*cf50*/  MUFU.EX2 R109, R109 ;  /* 0x0000006d006d7308 */ /* 0x000fe20000000800 */
[----:B-1----:R-:W-:Y:S01]  /*cf60*/  F2FP.PACK_AB R21, R124, R125 ;  /* 0x0000007d7c15723e */ /* 0x002fe200000000ff */
[--C-:B------:R-:W-:Y:S01]  /*cf70*/  FFMA.FTZ R110, R26, c[0x0][0x23c], -R5.reuse ;  /* 0x00008f001a6e7a23 */ /* 0x100fe20000010805 */
[C---:B---3--:R-:W-:Y:S04]  /*cf80*/  HMMA.16816.F32 R76, R88.reuse, R92, R76 ;  /* 0x0000005c584c723c */ /* 0x048fe8000000184c */
[--C-:B------:R-:W-:Y:S02]  /*cf90*/  FFMA.FTZ R111, R27, c[0x0][0x23c], -R5.reuse ;  /* 0x00008f001b6f7a23 */ /* 0x100fe40000010805 */
[----:B------:R-:W1:Y:S01]  /*cfa0*/  LDSM.16.MT88.4 R24, [R162+0x7000] ;  /* 0x00700000a218783b */ /* 0x000e620000004200 */
[----:B------:R-:W2:Y:S01]  /*cfb0*/  MUFU.EX2 R108, R108 ;  /* 0x0000006c006c7308 */ /* 0x000ea20000000800 */
[C---:B------:R-:W-:Y:S04]  /*cfc0*/  HMMA.16816.F32 R80, R88.reuse, R94, R80 ;  /* 0x0000005e5850723c */ /* 0x040fe80000001850 */
[----:B------:R-:W-:Y:S02]  /*cfd0*/  FFMA.FTZ R92, R34, c[0x0][0x23c], -R5 ;  /* 0x00008f00225c7a23 */ /* 0x000fe40000010805 */
[----:B------:R-:W-:Y:S02]  /*cfe0*/  FADD.FTZ R112, R113, R112 ;  /* 0x0000007071707221 */ /* 0x000fe40000010000 */
[C---:B-----5:R-:W-:Y:S01]  /*cff0*/  HMMA.16816.F32 R16, R88.reuse, R96, R16 ;  /* 0x000000605810723c */ /* 0x060fe20000001810 */
[----:B------:R-:W-:Y:S03]  /*d000*/  MUFU.EX2 R110, R110 ;  /* 0x0000006e006e7308 */ /* 0x000fe60000000800 */
[----:B------:R-:W-:Y:S03]  /*d010*/  FADD.FTZ R125, R125, R112 ;  /* 0x000000707d7d7221 */ /* 0x000fe60000010000 */
[--C-:B------:R-:W-:Y:S01]  /*d020*/  FFMA.FTZ R97, R28, c[0x0][0x23c], -R103.reuse ;  /* 0x00008f001c617a23 */ /* 0x100fe20000010867 */
[----:B------:R-:W-:Y:S01]  /*d030*/  HMMA.16816.F32 R84, R88, R98, R84 ;  /* 0x000000625854723c */ /* 0x000fe20000001854 */
[----:B------:R-:W3:Y:S02]  /*d040*/  LDSM.16.MT88.4 R88, [R161+0x7000] ;  /* 0x00700000a158783b */ /* 0x000ee40000004200 */
[----:B------:R-:W5:Y:S01]  /*d050*/  MUFU.EX2 R111, R111 ;  /* 0x0000006f006f7308 */ /* 0x000f620000000800 */
[----:B------:R-:W-:Y:S02]  /*d060*/  FFMA.FTZ R96, R29, c[0x0][0x23c], -R103 ;  /* 0x00008f001d607a23 */ /* 0x000fe40000010867 */
[----:B------:R-:W-:Y:S01]  /*d070*/  FADD.FTZ R125, R124, R125 ;  /* 0x0000007d7c7d7221 */ /* 0x000fe20000010000 */
[----:B--2---:R-:W-:Y:S01]  /*d080*/  F2FP.PACK_AB R22, R108, R109 ;  /* 0x0000006d6c16723e */ /* 0x004fe200000000ff */
[--C-:B------:R-:W-:Y:S04]  /*d090*/  FFMA.FTZ R99, R30, c[0x0][0x23c], -R5.reuse ;  /* 0x00008f001e637a23 */ /* 0x100fe80000010805 */
[----:B------:R-:W-:Y:S01]  /*d0a0*/  FFMA.FTZ R98, R31, c[0x0][0x23c], -R5 ;  /* 0x00008f001f627a23 */ /* 0x000fe20000010805 */
[----:B------:R-:W-:Y:S01]  /*d0b0*/  MUFU.EX2 R97, R97 ;  /* 0x0000006100617308 */ /* 0x000fe20000000800 */
[----:B------:R-:W2:Y:S09]  /*d0c0*/  LDSM.16.MT88.4 R28, [R160+0x7000] ;  /* 0x00700000a01c783b */ /* 0x000eb20000004200 */
[----:B------:R-:W-:Y:S01]  /*d0d0*/  MUFU.EX2 R98, R98 ;  /* 0x0000006200627308 */ /* 0x000fe20000000800 */
[C---:B-----5:R-:W-:Y:S01]  /*d0e0*/  F2FP.PACK_AB R23, R111.reuse, R110 ;  /* 0x0000006e6f17723e */ /* 0x060fe200000000ff */
[----:B------:R-:W-:Y:S04]  /*d0f0*/  FADD.FTZ R110, R110, R125 ;  /* 0x0000007d6e6e7221 */ /* 0x000fe80000010000 */
[----:B------:R-:W-:Y:S04]  /*d100*/  FADD.FTZ R110, R111, R110 ;  /* 0x0000006e6f6e7221 */ /* 0x000fe80000010000 */
[----:B------:R-:W5:Y:S01]  /*d110*/  MUFU.EX2 R96, R96 ;  /* 0x0000006000607308 */ /* 0x000f620000000800 */
[C---:B----4-:R-:W-:Y:S07]  /*d120*/  HMMA.16816.F32 R8, R20.reuse, R104, R8 ;  /* 0x000000681408723c */ /* 0x050fee0000001808 */
[--C-:B------:R-:W-:Y:S01]  /*d130*/  FFMA.FTZ R105, R32, c[0x0][0x23c], -R103.reuse ;  /* 0x00008f0020697a23 */ /* 0x100fe20000010867 */
[C---:B------:R-:W-:Y:S01]  /*d140*/  HMMA.16816.F32 R68, R20.reuse, R106, R68 ;  /* 0x0000006a1444723c */ /* 0x040fe20000001844 */
[----:B------:R-:W4:Y:S03]  /*d150*/  MUFU.EX2 R99, R99 ;  /* 0x0000006300637308 */ /* 0x000f260000000800 */
[----:B------:R-:W-:Y:S03]  /*d160*/  FFMA.FTZ R104, R33, c[0x0][0x23c], -R103 ;  /* 0x00008f0021687a23 */ /* 0x000fe60000010867 */
[--C-:B------:R-:W-:Y:S01]  /*d170*/  FFMA.FTZ R107, R39, c[0x0][0x23c], -R5.reuse ;  /* 0x00008f00276b7a23 */ /* 0x100fe20000010805 */
[C---:B-1----:R-:W-:Y:S03]  /*d180*/  HMMA.16816.F32 R72, R20.reuse, R24, R72 ;  /* 0x000000181448723c */ /* 0x042fe60000001848 */
[----:B------:R-:W-:Y:S05]  /*d190*/  MUFU.EX2 R105, R105 ;  /* 0x0000006900697308 */ /* 0x000fea0000000800 */
[C---:B------:R-:W-:Y:S01]  /*d1a0*/  HMMA.16816.F32 R12, R20.reuse, R26, R12 ;  /* 0x0000001a140c723c */ /* 0x040fe2000000180c */
[----:B------:R-:W1:Y:S04]  /*d1b0*/  LDSM.16.MT88.4 R24, [R164+0x7800] ;  /* 0x00780000a418783b */ /* 0x000e680000004200 */
[----:B------:R-:W1:Y:S03]  /*d1c0*/  MUFU.EX2 R104, R104 ;  /* 0x0000006800687308 */ /* 0x000e660000000800 */
[C---:B---3--:R-:W-:Y:S07]  /*d1d0*/  HMMA.16816.F32 R76, R20.reuse, R88, R76 ;  /* 0x00000058144c723c */ /* 0x048fee000000184c */
[--C-:B------:R-:W-:Y:S01]  /*d1e0*/  FFMA.FTZ R89, R35, c[0x0][0x23c], -R5.reuse ;  /* 0x00008f0023597a23 */ /* 0x100fe20000010805 */
[C---:B------:R-:W-:Y:S01]  /*d1f0*/  HMMA.16816.F32 R80, R20.reuse, R90, R80 ;  /* 0x0000005a1450723c */ /* 0x040fe20000001850 */
[----:B------:R3:W-:Y:S01]  /*d200*/  MUFU.EX2 R88, R92 ;  /* 0x0000005c00587308 */ /* 0x0007e20000000800 */
[----:B------:R-:W3:Y:S02]  /*d210*/  LDSM.16.MT88.4 R32, [R162+0x7800] ;  /* 0x00780000a220783b */ /* 0x000ee40000004200 */
[----:B------:R-:W-:Y:S03]  /*d220*/  FFMA.FTZ R5, R67, c[0x0][0x23c], -R5 ;  /* 0x00008f0043057a23 */ /* 0x000fe60000010805 */
[--C-:B------:R-:W-:Y:S01]  /*d230*/  FFMA.FTZ R90, R36, c[0x0][0x23c], -R103.reuse ;  /* 0x00008f00245a7a23 */ /* 0x100fe20000010867 */
[C---:B--2---:R-:W-:Y:S03]  /*d240*/  HMMA.16816.F32 R16, R20.reuse, R28, R16 ;  /* 0x0000001c1410723c */ /* 0x044fe60000001810 */
[----:B------:R-:W2:Y:S01]  /*d250*/  MUFU.EX2 R89, R89 ;  /* 0x0000005900597308 */ /* 0x000ea20000000800 */
[--C-:B------:R-:W-:Y:S02]  /*d260*/  FFMA.FTZ R91, R37, c[0x0][0x23c], -R103.reuse ;  /* 0x00008f00255b7a23 */ /* 0x100fe40000010867 */
[----:B------:R-:W-:Y:S01]  /*d270*/  LDSM.16.MT88.4 R36, [R160+0x8000] ;  /* 0x00800000a024783b */ /* 0x000fe20000004200 */
[----:B------:R-:W-:Y:S01]  /*d280*/  FFMA.FTZ R103, R65, c[0x0][0x23c], -R103 ;  /* 0x00008f0041677a23 */ /* 0x000fe20000010867 */
[----:B------:R-:W-:Y:S05]  /*d290*/  HMMA.16816.F32 R84, R20, R30, R84 ;  /* 0x0000001e1454723c */ /* 0x000fea0000001854 */
[----:B------:R-:W-:Y:S01]  /*d2a0*/  MUFU.EX2 R90, R90 ;  /* 0x0000005a005a7308 */ /* 0x000fe20000000800 */
[----:B------:R-:W3:Y:S01]  /*d2b0*/  LDSM.16.MT88.4 R28, [R161+0x7800] ;  /* 0x00780000a11c783b */ /* 0x000ee20000004200 */
[----:B-----5:R-:W-:Y:S02]  /*d2c0*/  F2FP.PACK_AB R20, R96, R97 ;  /* 0x000000616014723e */ /* 0x020fe400000000ff */
[----:B----4-:R-:W-:Y:S03]  /*d2d0*/  F2FP.PACK_AB R21, R98, R99 ;  /* 0x000000636215723e */ /* 0x010fe600000000ff */
[----:B-1----:R-:W-:Y:S01]  /*d2e0*/  F2FP.PACK_AB R22, R104, R105 ;  /* 0x000000696816723e */ /* 0x002fe200000000ff */
[----:B---3--:R-:W-:Y:S02]  /*d2f0*/  FADD.FTZ R92, R120, R129 ;  /* 0x00000081785c7221 */ /* 0x008fe40000010000 */
[----:B------:R-:W-:Y:S01]  /*d300*/  FADD.FTZ R99, R99, R110 ;  /* 0x0000006e63637221 */ /* 0x000fe20000010000 */
[----:B------:R-:W1:Y:S01]  /*d310*/  MUFU.EX2 R91, R91 ;  /* 0x0000005b005b7308 */ /* 0x000e620000000800 */
[----:B------:R-:W-:Y:S01]  /*d320*/  FADD.FTZ R92, R123, R92 ;  /* 0x0000005c7b5c7221 */ /* 0x000fe20000010000 */
[----:B--2---:R-:W-:Y:S03]  /*d330*/  F2FP.PACK_AB R23, R89, R88 ;  /* 0x000000585917723e */ /* 0x004fe600000000ff */
[----:B------:R-:W-:Y:S02]  /*d340*/  FADD.FTZ R117, R117, R92 ;  /* 0x0000005c75757221 */ /* 0x000fe40000010000 */
[----:B------:R-:W-:Y:S02]  /*d350*/  LDSM.16.MT88.4 R92, [R162+0x9800] ;  /* 0x00980000a25c783b */ /* 0x000fe40000004200 */
[----:B------:R-:W-:Y:S01]  /*d360*/  FADD.FTZ R117, R6, R117 ;  /* 0x0000007506757221 */ /* 0x000fe20000010000 */
[C---:B------:R-:W-:Y:S01]  /*d370*/  HMMA.16816.F32 R8, R20.reuse, R24, R8 ;  /* 0x000000181408723c */ /* 0x040fe20000001808 */
[----:B------:R-:W2:Y:S02]  /*d380*/  MUFU.EX2 R107, R107 ;  /* 0x0000006b006b7308 */ /* 0x000ea40000000800 */
[----:B------:R-:W-:Y:S04]  /*d390*/  FADD.FTZ R116, R116, R117 ;  /* 0x0000007574747221 */ /* 0x000fe80000010000 */
[----:B------:R-:W-:Y:S01]  /*d3a0*/  FADD.FTZ R119, R119, R116 ;  /* 0x0000007477777221 */ /* 0x000fe20000010000 */
[C---:B------:R-:W-:Y:S01]  /*d3b0*/  HMMA.16816.F32 R68, R20.reuse, R26, R68 ;  /* 0x0000001a1444723c */ /* 0x040fe20000001844 */
[----:B------:R-:W3:Y:S02]  /*d3c0*/  LDSM.16.MT88.4 R24, [R160+0x7800] ;  /* 0x00780000a018783b */ /* 0x000ee40000004200 */
[----:B------:R-:W4:Y:S01]  /*d3d0*/  MUFU.EX2 R40, R40 ;  /* 0x0000002800287308 */ /* 0x000f220000000800 */
[----:B------:R-:W-:Y:S04]  /*d3e0*/  FADD.FTZ R114, R114, R119 ;  /* 0x0000007772727221 */ /* 0x000fe80000010000 */
[C---:B------:R-:W-:Y:S04]  /*d3f0*/  HMMA.16816.F32 R72, R20.reuse, R32, R72 ;  /* 0x000000201448723c */ /* 0x040fe80000001848 */
[----:B------:R-:W-:Y:S01]  /*d400*/  FADD.FTZ R114, R115, R114 ;  /* 0x0000007273727221 */ /* 0x000fe20000010000 */
[----:B------:R-:W-:Y:S03]  /*d410*/  MUFU.EX2 R41, R41 ;  /* 0x0000002900297308 */ /* 0x000fe60000000800 */
[C---:B------:R-:W-:Y:S01]  /*d420*/  HMMA.16816.F32 R12, R20.reuse, R34, R12 ;  /* 0x00000022140c723c */ /* 0x040fe2000000180c */
[----:B------:R-:W5:Y:S03]  /*d430*/  LDSM.16.MT88.4 R32, [R164+0x8000] ;  /* 0x00800000a420783b */ /* 0x000f660000004200 */
[----:B------:R-:W-:Y:S03]  /*d440*/  FADD.FTZ R109, R109, R114 ;  /* 0x000000726d6d7221 */ /* 0x000fe60000010000 */
[----:B------:R-:W1:Y:S01]  /*d450*/  MUFU.EX2 R42, R42 ;  /* 0x0000002a002a7308 */ /* 0x000e620000000800 */
[C---:B------:R-:W-:Y:S04]  /*d460*/  HMMA.16816.F32 R76, R20.reuse, R28, R76 ;  /* 0x0000001c144c723c */ /* 0x040fe8000000184c */
[----:B------:R-:W-:Y:S04]  /*d470*/  FADD.FTZ R108, R108, R109 ;  /* 0x0000006d6c6c7221 */ /* 0x000fe80000010000 */
[C---:B------:R-:W-:Y:S01]  /*d480*/  HMMA.16816.F32 R80, R20.reuse, R30, R80 ;  /* 0x0000001e1450723c */ /* 0x040fe20000001850 */
[----:B------:R-:W5:Y:S01]  /*d490*/  LDSM.16.MT88.4 R28, [R162+0x8000] ;  /* 0x00800000a21c783b */ /* 0x000f620000004200 */
[----:B------:R-:W-:Y:S02]  /*d4a0*/  MUFU.EX2 R43, R43 ;  /* 0x0000002b002b7308 */ /* 0x000fe40000000800 */
[----:B------:R-:W-:Y:S04]  /*d4b0*/  FADD.FTZ R97, R97, R108 ;  /* 0x0000006c61617221 */ /* 0x000fe80000010000 */
[----:B------:R-:W-:Y:S01]  /*d4c0*/  FADD.FTZ R96, R96, R97 ;  /* 0x0000006160607221 */ /* 0x000fe20000010000 */
[C---:B---3--:R-:W-:Y:S03]  /*d4d0*/  HMMA.16816.F32 R16, R20.reuse, R24, R16 ;  /* 0x000000181410723c */ /* 0x048fe60000001810 */
[----:B------:R-:W-:Y:S01]  /*d4e0*/  FADD.FTZ R105, R105, R96 ;  /* 0x0000006069697221 */ /* 0x000fe20000010000 */
[----:B------:R-:W3:Y:S03]  /*d4f0*/  MUFU.EX2 R44, R44 ;  /* 0x0000002c002c7308 */ /* 0x000ee60000000800 */
[----:B------:R-:W-:Y:S01]  /*d500*/  FADD.FTZ R105, R104, R105 ;  /* 0x0000006968697221 */ /* 0x000fe20000010000 */
[----:B------:R-:W-:Y:S01]  /*d510*/  HMMA.16816.F32 R84, R20, R26, R84 ;  /* 0x0000001a1454723c */ /* 0x000fe20000001854 */
[----:B------:R-:W3:Y:S05]  /*d520*/  LDSM.16.MT88.4 R24, [R161+0x8000] ;  /* 0x00800000a118783b */ /* 0x000eea0000004200 */
[----:B------:R-:W-:Y:S01]  /*d530*/  MUFU.EX2 R45, R45 ;  /* 0x0000002d002d7308 */ /* 0x000fe20000000800 */
[----:B-1----:R-:W-:Y:S01]  /*d540*/  F2FP.PACK_AB R20, R91, R90 ;  /* 0x0000005a5b14723e */ /* 0x002fe200000000ff */
[----:B------:R-:W-:Y:S01]  /*d550*/  FADD.FTZ R90, R90, R105 ;  /* 0x000000695a5a7221 */ /* 0x000fe20000010000 */
[----:B--2---:R-:W-:Y:S03]  /*d560*/  F2FP.PACK_AB R21, R107, R100 ;  /* 0x000000646b15723e */ /* 0x004fe600000000ff */
[----:B----4-:R-:W-:Y:S01]  /*d570*/  F2FP.PACK_AB R22, R40, R131 ;  /* 0x000000832816723e */ /* 0x010fe200000000ff */
[----:B------:R-:W-:Y:S01]  /*d580*/  FADD.FTZ R90, R91, R90 ;  /* 0x0000005a5b5a7221 */ /* 0x000fe20000010000 */
[----:B------:R-:W-:Y:S02]  /*d590*/  F2FP.PACK_AB R23, R42, R41 ;  /* 0x000000292a17723e */ /* 0x000fe400000000ff */
[----:B------:R-:W1:Y:S01]  /*d5a0*/  MUFU.EX2 R46, R46 ;  /* 0x0000002e002e7308 */ /* 0x000e620000000800 */
[----:B------:R-:W-:Y:S04]  /*d5b0*/  FADD.FTZ R131, R131, R90 ;  /* 0x0000005a83837221 */ /* 0x000fe80000010000 */
[C---:B-----5:R-:W-:Y:S03]  /*d5c0*/  HMMA.16816.F32 R8, R20.reuse, R32, R8 ;  /* 0x000000201408723c */ /* 0x060fe60000001808 */
[----:B------:R-:W-:Y:S02]  /*d5d0*/  FADD.FTZ R40, R40, R131 ;  /* 0x0000008328287221 */ /* 0x000fe40000010000 */
[----:B------:R-:W-:Y:S03]  /*d5e0*/  MUFU.EX2 R3, R3 ;  /* 0x0000000300037308 */ /* 0x000fe60000000800 */
[C---:B------:R-:W-:Y:S01]  /*d5f0*/  HMMA.16816.F32 R68, R20.reuse, R34, R68 ;  /* 0x000000221444723c */ /* 0x040fe20000001844 */
[----:B------:R-:W-:Y:S06]  /*d600*/  LDSM.16.MT88.4 R32, [R161+0x8800] ;  /* 0x00880000a120783b */ /* 0x000fec0000004200 */
[----:B------:R-:W2:Y:S01]  /*d610*/  MUFU.EX2 R48, R48 ;  /* 0x0000003000307308 */ /* 0x000ea20000000800 */
[C---:B------:R-:W-:Y:S08]  /*d620*/  HMMA.16816.F32 R72, R20.reuse, R28, R72 ;  /* 0x0000001c1448723c */ /* 0x040ff00000001848 */
[C---:B------:R-:W-:Y:S01]  /*d630*/  HMMA.16816.F32 R12, R20.reuse, R30, R12 ;  /* 0x0000001e140c723c */ /* 0x040fe2000000180c */
[----:B------:R-:W4:Y:S01]  /*d640*/  LDSM.16.MT88.4 R28, [R164+0x8800] ;  /* 0x00880000a41c783b */ /* 0x000f220000004200 */
[----:B------:R-:W-:Y:S06]  /*d650*/  MUFU.EX2 R47, R47 ;  /* 0x0000002f002f7308 */ /* 0x000fec0000000800 */
[C---:B---3--:R-:W-:Y:S04]  /*d660*/  HMMA.16816.F32 R76, R20.reuse, R24, R76 ;  /* 0x00000018144c723c */ /* 0x048fe8000000184c */
[----:B------:R-:W3:Y:S04]  /*d670*/  MUFU.EX2 R50, R50 ;  /* 0x0000003200327308 */ /* 0x000ee80000000800 */
[C---:B------:R-:W-:Y:S01]  /*d680*/  HMMA.16816.F32 R80, R20.reuse, R26, R80 ;  /* 0x0000001a1450723c */ /* 0x040fe20000001850 */
[----:B------:R-:W5:Y:S05]  /*d690*/  LDSM.16.MT88.4 R24, [R162+0x8800] ;  /* 0x00880000a218783b */ /* 0x000f6a0000004200 */
[----:B------:R-:W-:Y:S02]  /*d6a0*/  MUFU.EX2 R49, R49 ;  /* 0x0000003100317308 */ /* 0x000fe40000000800 */
[C---:B------:R-:W-:Y:S08]  /*d6b0*/  HMMA.16816.F32 R16, R20.reuse, R36, R16 ;  /* 0x000000241410723c */ /* 0x040ff00000001810 */
[----:B------:R-:W-:Y:S01]  /*d6c0*/  HMMA.16816.F32 R84, R20, R38, R84 ;  /* 0x000000261454723c */ /* 0x000fe20000001854 */
[----:B------:R-:W5:Y:S01]  /*d6d0*/  LDSM.16.MT88.4 R36, [R160+0x8800] ;  /* 0x00880000a024783b */ /* 0x000f620000004200 */
[----:B------:R-:W5:Y:S05]  /*d6e0*/  MUFU.EX2 R52, R52 ;  /* 0x0000003400347308 */ /* 0x000f6a0000000800 */
[----:B------:R-:W-:Y:S01]  /*d6f0*/  F2FP.PACK_AB R20, R44, R43 ;  /* 0x0000002b2c14723e */ /* 0x000fe200000000ff */
[----:B------:R-:W-:Y:S01]  /*d700*/  FADD.FTZ R43, R43, R40 ;  /* 0x000000282b2b7221 */ /* 0x000fe20000010000 */
[----:B-1----:R-:W-:Y:S03]  /*d710*/  F2FP.PACK_AB R21, R46, R45 ;  /* 0x0000002d2e15723e */ /* 0x002fe600000000ff */
[----:B--2---:R-:W-:Y:S01]  /*d720*/  F2FP.PACK_AB R22, R48, R3 ;  /* 0x000000033016723e */ /* 0x004fe200000000ff */
[----:B------:R-:W-:Y:S01]  /*d730*/  MUFU.EX2 R51, R51 ;  /* 0x0000003300337308 */ /* 0x000fe20000000800 */
[----:B---3--:R-:W-:Y:S01]  /*d740*/  F2FP.PACK_AB R23, R50, R47 ;  /* 0x0000002f3217723e */ /* 0x008fe200000000ff */
[----:B------:R-:W-:Y:S04]  /*d750*/  FADD.FTZ R44, R44, R43 ;  /* 0x0000002b2c2c7221 */ /* 0x000fe80000010000 */
[----:B------:R-:W-:Y:S02]  /*d760*/  FADD.FTZ R3, R3, R44 ;  /* 0x0000002c03037221 */ /* 0x000fe40000010000 */
[C---:B----4-:R-:W-:Y:S02]  /*d770*/  HMMA.16816.F32 R8, R20.reuse, R28, R8 ;  /* 0x0000001c1408723c */ /* 0x050fe40000001808 */
[----:B------:R-:W1:Y:S01]  /*d780*/  MUFU.EX2 R54, R54 ;  /* 0x0000003600367308 */ /* 0x000e620000000800 */
[----:B------:R-:W-:Y:S01]  /*d790*/  FADD.FTZ R48, R48, R3 ;  /* 0x0000000330307221 */ /* 0x000fe20000010000 */
[----:B------:R-:W-:Y:S04]  /*d7a0*/  IADD3 R3, R176, -0x1, RZ ;  /* 0xffffffffb0037810 */ /* 0x000fe80007ffe0ff */
[C---:B------:R-:W-:Y:S01]  /*d7b0*/  HMMA.16816.F32 R68, R20.reuse, R30, R68 ;  /* 0x0000001e1444723c */ /* 0x040fe20000001844 */
[----:B------:R-:W-:Y:S03]  /*d7c0*/  LDSM.16.MT88.4 R28, [R162+0x9000] ;  /* 0x00900000a21c783b */ /* 0x000fe60000004200 */
[----:B------:R-:W-:Y:S01]  /*d7d0*/  MUFU.EX2 R53, R53 ;  /* 0x0000003500357308 */ /* 0x000fe20000000800 */
[----:B------:R-:W-:Y:S02]  /*d7e0*/  MOV R176, R3 ;  /* 0x0000000300b07202 */ /* 0x000fe40000000f00 */
[----:B------:R-:W-:Y:S01]  /*d7f0*/  MOV R3, R0 ;  /* 0x0000000000037202 */ /* 0x000fe20000000f00 */
[C---:B-----5:R-:W-:Y:S06]  /*d800*/  HMMA.16816.F32 R72, R20.reuse, R24, R72 ;  /* 0x000000181448723c */ /* 0x060fec0000001848 */
[----:B------:R-:W2:Y:S02]  /*d810*/  MUFU.EX2 R56, R56 ;  /* 0x0000003800387308 */ /* 0x000ea40000000800 */
[C---:B------:R-:W-:Y:S01]  /*d820*/  HMMA.16816.F32 R12, R20.reuse, R26, R12 ;  /* 0x0000001a140c723c */ /* 0x040fe2000000180c */
[----:B------:R-:W3:Y:S07]  /*d830*/  LDSM.16.MT88.4 R24, [R164+0x9000] ;  /* 0x00900000a418783b */ /* 0x000eee0000004200 */
[C---:B------:R-:W-:Y:S01]  /*d840*/  HMMA.16816.F32 R76, R20.reuse, R32, R76 ;  /* 0x00000020144c723c */ /* 0x040fe2000000184c */
[----:B------:R-:W-:Y:S07]  /*d850*/  MUFU.EX2 R55, R55 ;  /* 0x0000003700377308 */ /* 0x000fee0000000800 */
[C---:B------:R-:W-:Y:S01]  /*d860*/  HMMA.16816.F32 R80, R20.reuse, R34, R80 ;  /* 0x000000221450723c */ /* 0x040fe20000001850 */
[----:B------:R-:W4:Y:S02]  /*d870*/  LDSM.16.MT88.4 R32, [R161+0x9000] ;  /* 0x00900000a120783b */ /* 0x000f240000004200 */
[----:B------:R-:W5:Y:S05]  /*d880*/  MUFU.EX2 R58, R58 ;  /* 0x0000003a003a7308 */ /* 0x000f6a0000000800 */
[C---:B------:R-:W-:Y:S05]  /*d890*/  HMMA.16816.F32 R16, R20.reuse, R36, R16 ;  /* 0x000000241410723c */ /* 0x040fea0000001810 */
[----:B------:R-:W-:Y:S03]  /*d8a0*/  MUFU.EX2 R57, R57 ;  /* 0x0000003900397308 */ /* 0x000fe60000000800 */
[----:B------:R-:W-:Y:S01]  /*d8b0*/  HMMA.16816.F32 R84, R20, R38, R84 ;  /* 0x000000261454723c */ /* 0x000fe20000001854 */
[----:B------:R-:W4:Y:S06]  /*d8c0*/  LDSM.16.MT88.4 R36, [R160+0x9000] ;  /* 0x00900000a024783b */ /* 0x000f2c0000004200 */
[----:B------:R-:W-:Y:S01]  /*d8d0*/  F2FP.PACK_AB R20, R52, R49 ;  /* 0x000000313414723e */ /* 0x000fe200000000ff */
[----:B------:R-:W4:Y:S01]  /*d8e0*/  MUFU.EX2 R60, R60 ;  /* 0x0000003c003c7308 */ /* 0x000f220000000800 */
[----:B-1----:R-:W-:Y:S03]  /*d8f0*/  F2FP.PACK_AB R21, R54, R51 ;  /* 0x000000333615723e */ /* 0x002fe600000000ff */
[----:B--2---:R-:W-:Y:S01]  /*d900*/  F2FP.PACK_AB R22, R56, R53 ;  /* 0x000000353816723e */ /* 0x004fe200000000ff */
[----:B------:R-:W-:Y:S01]  /*d910*/  FADD.FTZ R49, R49, R48 ;  /* 0x0000003031317221 */ /* 0x000fe20000010000 */
[----:B-----5:R-:W-:Y:S03]  /*d920*/  F2FP.PACK_AB R23, R58, R55 ;  /* 0x000000373a17723e */ /* 0x020fe600000000ff */
[----:B------:R-:W-:Y:S01]  /*d930*/  FADD.FTZ R52, R52, R49 ;  /* 0x0000003134347221 */ /* 0x000fe20000010000 */
[----:B------:R-:W-:Y:S03]  /*d940*/  MUFU.EX2 R59, R59 ;  /* 0x0000003b003b7308 */ /* 0x000fe60000000800 */
[C---:B---3--:R-:W-:Y:S03]  /*d950*/  HMMA.16816.F32 R8, R20.reuse, R24, R8 ;  /* 0x000000181408723c */ /* 0x048fe60000001808 */
[----:B------:R-:W-:Y:S04]  /*d960*/  FADD.FTZ R53, R53, R52 ;  /* 0x0000003435357221 */ /* 0x000fe80000010000 */
[----:B------:R-:W1:Y:S01]  /*d970*/  MUFU.EX2 R62, R62 ;  /* 0x0000003e003e7308 */ /* 0x000e620000000800 */
[C---:B------:R-:W-:Y:S01]  /*d980*/  HMMA.16816.F32 R68, R20.reuse, R26, R68 ;  /* 0x0000001a1444723c */ /* 0x040fe20000001844 */
[----:B------:R-:W2:Y:S03]  /*d990*/  LDSM.16.MT88.4 R24, [R164+0x9800] ;  /* 0x00980000a418783b */ /* 0x000ea60000004200 */
[----:B------:R-:W-:Y:S04]  /*d9a0*/  FADD.FTZ R56, R56, R53 ;  /* 0x0000003538387221 */ /* 0x000fe80000010000 */
[C---:B------:R-:W-:Y:S01]  /*d9b0*/  HMMA.16816.F32 R72, R20.reuse, R28, R72 ;  /* 0x0000001c1448723c */ /* 0x040fe20000001848 */
[----:B------:R-:W-:Y:S07]  /*d9c0*/  MUFU.EX2 R7, R7 ;  /* 0x0000000700077308 */ /* 0x000fee0000000800 */
[C---:B------:R-:W-:Y:S01]  /*d9d0*/  HMMA.16816.F32 R12, R20.reuse, R30, R12 ;  /* 0x0000001e140c723c */ /* 0x040fe2000000180c */
[----:B------:R-:W3:Y:S02]  /*d9e0*/  LDSM.16.MT88.4 R28, [R161+0x9800] ;  /* 0x00980000a11c783b */ /* 0x000ee40000004200 */
[----:B------:R-:W5:Y:S05]  /*d9f0*/  MUFU.EX2 R64, R103 ;  /* 0x0000006700407308 */ /* 0x000f6a0000000800 */
[C---:B----4-:R-:W-:Y:S05]  /*da00*/  HMMA.16816.F32 R76, R20.reuse, R32, R76 ;  /* 0x00000020144c723c */ /* 0x050fea000000184c */
[----:B------:R-:W-:Y:S02]  /*da10*/  MUFU.EX2 R6, R66 ;  /* 0x0000004200067308 */ /* 0x000fe40000000800 */
[----:B------:R-:W-:Y:S01]  /*da20*/  FADD.FTZ R33, R98, R99 ;  /* 0x0000006362217221 */ /* 0x000fe20000010000 */
[C---:B------:R-:W-:Y:S04]  /*da30*/  HMMA.16816.F32 R80, R20.reuse, R34, R80 ;  /* 0x000000221450723c */ /* 0x040fe80000001850 */
[----:B------:R-:W-:Y:S03]  /*da40*/  FADD.FTZ R88, R88, R33 ;  /* 0x0000002158587221 */ /* 0x000fe60000010000 */
[----:B------:R-:W4:Y:S01]  /*da50*/  MUFU.EX2 R5, R5 ;  /* 0x0000000500057308 */ /* 0x000f220000000800 */
[C---:B------:R-:W-:Y:S04]  /*da60*/  HMMA.16816.F32 R16, R20.reuse, R36, R16 ;  /* 0x000000241410723c */ /* 0x040fe80000001810 */
[----:B------:R-:W-:Y:S04]  /*da70*/  FADD.FTZ R89, R89, R88 ;  /* 0x0000005859597221 */ /* 0x000fe80000010000 */
[----:B------:R-:W-:Y:S07]  /*da80*/  HMMA.16816.F32 R84, R20, R38, R84 ;  /* 0x000000261454723c */ /* 0x000fee0000001854 */
[----:B------:R-:W-:Y:S01]  /*da90*/  F2FP.PACK_AB R20, R60, R57 ;  /* 0x000000393c14723e */ /* 0x000fe200000000ff */
[----:B------:R-:W-:Y:S01]  /*daa0*/  FADD.FTZ R57, R57, R56 ;  /* 0x0000003839397221 */ /* 0x000fe20000010000 */
[----:B-1----:R-:W-:Y:S03]  /*dab0*/  F2FP.PACK_AB R21, R62, R59 ;  /* 0x0000003b3e15723e */ /* 0x002fe600000000ff */
[----:B-----5:R-:W-:Y:S01]  /*dac0*/  F2FP.PACK_AB R22, R64, R7 ;  /* 0x000000074016723e */ /* 0x020fe200000000ff */
[----:B------:R-:W-:Y:S01]  /*dad0*/  FADD.FTZ R60, R60, R57 ;  /* 0x000000393c3c7221 */ /* 0x000fe20000010000 */
[----:B----4-:R-:W-:Y:S03]  /*dae0*/  F2FP.PACK_AB R23, R5, R6 ;  /* 0x000000060517723e */ /* 0x010fe600000000ff */
[----:B------:R-:W-:Y:S04]  /*daf0*/  FADD.FTZ R7, R7, R60 ;  /* 0x0000003c07077221 */ /* 0x000fe80000010000 */
[----:B------:R-:W-:Y:S01]  /*db00*/  FADD.FTZ R193, R64, R7 ;  /* 0x0000000740c17221 */ /* 0x000fe20000010000 */
[C---:B--2---:R-:W-:Y:S01]  /*db10*/  HMMA.16816.F32 R96, R20.reuse, R24, R8 ;  /* 0x000000181460723c */ /* 0x044fe20000001808 */
[----:B------:R-:W1:Y:S06]  /*db20*/  LDSM.16.MT88.4 R8, [R160+0x9800] ;  /* 0x00980000a008783b */ /* 0x000e6c0000004200 */
[----:B------:R-:W-:Y:S01]  /*db30*/  FADD.FTZ R24, R100, R89 ;  /* 0x0000005964187221 */ /* 0x000fe20000010000 */
[C---:B------:R-:W-:Y:S04]  /*db40*/  HMMA.16816.F32 R68, R20.reuse, R26, R68 ;  /* 0x0000001a1444723c */ /* 0x040fe80000001844 */
[----:B------:R-:W-:Y:S04]  /*db50*/  FADD.FTZ R24, R107, R24 ;  /* 0x000000186b187221 */ /* 0x000fe80000010000 */
[C---:B------:R-:W-:Y:S04]  /*db60*/  HMMA.16816.F32 R72, R20.reuse, R92, R72 ;  /* 0x0000005c1448723c */ /* 0x040fe80000001848 */
[----:B------:R-:W-:Y:S04]  /*db70*/  FADD.FTZ R41, R41, R24 ;  /* 0x0000001829297221 */ /* 0x000fe80000010000 */
[C---:B------:R-:W-:Y:S04]  /*db80*/  HMMA.16816.F32 R92, R20.reuse, R94, R12 ;  /* 0x0000005e145c723c */ /* 0x040fe8000000180c */
[----:B------:R-:W-:Y:S04]  /*db90*/  FADD.FTZ R42, R42, R41 ;  /* 0x000000292a2a7221 */ /* 0x000fe80000010000 */
[C---:B---3--:R-:W-:Y:S04]  /*dba0*/  HMMA.16816.F32 R76, R20.reuse, R28, R76 ;  /* 0x0000001c144c723c */ /* 0x048fe8000000184c */
[----:B------:R-:W-:Y:S04]  /*dbb0*/  FADD.FTZ R45, R45, R42 ;  /* 0x0000002a2d2d7221 */ /* 0x000fe80000010000 */
        /* <DEDUP_REMOVED lines=15> */
.L_x_5235:
[----:B------:R-:W1:Y:S01]  /*dcb0*/  SHFL.BFLY PT, R4, R193, 0x2, 0x1f ;  /* 0x0c401f00c1047f89 */ /* 0x000e6200000e0000 */
[----:B------:R-:W-:Y:S01]  /*dcc0*/  MOV R7, 0x3f800000 ;  /* 0x3f80000000077802 */ /* 0x000fe20000000f00 */
[----:B------:R-:W-:Y:S01]  /*dcd0*/  IMAD.MOV.U32 R8, RZ, RZ, 0x3f800000 ;  /* 0x3f800000ff087424 */ /* 0x000fe200078e00ff */
[----:B------:R-:W-:Y:S01]  /*dce0*/  BSSY B0, `(.L_x_5240) ;  /* 0x00000a2000007945 */ /* 0x000fe20003800000 */
        /* <DEDUP_REMOVED lines=28> */
[----:B------:R-:W-:Y:S01]  /*deb0*/  LOP3.LUT R11, R11, 0xffffffe0, RZ, 0xc0, !PT ;  /* 0xffffffe00b0b7812 */ /* 0x000fe200078ec0ff */
[C---:B-1----:R-:W-:Y:S01]  /*dec0*/  FMUL.FTZ R96, R7.reuse, R96 ;  /* 0x0000006007607220 */ /* 0x042fe20000410000 */
[----:B------:R-:W-:Y:S01]  /*ded0*/  LEA.HI R15, R12, R12, RZ, 0x1d ;  /* 0x0000000c0c0f7211 */ /* 0x000fe200078fe8ff */
[C---:B------:R-:W-:Y:S01]  /*dee0*/  FMUL.FTZ R97, R7.reuse, R97 ;  /* 0x0000006107617220 */ /* 0x040fe20000410000 */
[----:B------:R-:W-:Y:S01]  /*def0*/  MOV R12, 0xfffffff0 ;  /* 0xfffffff0000c7802 */ /* 0x000fe20000000f00 */
[C---:B------:R-:W-:Y:S01]  /*df00*/  FMUL.FTZ R68, R7.reuse, R68 ;  /* 0x0000004407447220 */ /* 0x040fe20000410000 */
[----:B------:R-:W-:Y:S01]  /*df10*/  @P3 MUFU.LG2 R6, R6 ;  /* 0x0000000600063308 */ /* 0x000fe20000000c00 */
[C---:B------:R-:W-:Y:S01]  /*df20*/  FMUL.FTZ R69, R7.reuse, R69 ;  /* 0x0000004507457220 */ /* 0x040fe20000410000 */
[----:B------:R-:W-:Y:S01]  /*df30*/  SEL R12, R12, 0x10, !P1 ;  /* 0x000000100c0c7807 */ /* 0x000fe20004800000 */
[C---:B------:R-:W-:Y:S01]  /*df40*/  FMUL.FTZ R72, R7.reuse, R72 ;  /* 0x0000004807487220 */ /* 0x040fe20000410000 */
[----:B------:R-:W-:Y:S01]  /*df50*/  R2P PR, R10, 0x6 ;  /* 0x000000060a007804 */ /* 0x000fe20000000000 */
[----:B------:R-:W-:Y:S01]  /*df60*/  FMUL.FTZ R73, R7, R73 ;  /* 0x0000004907497220 */ /* 0x000fe20000410000 */
[----:B------:R-:W-:Y:S01]  /*df70*/  F2FP.PACK_AB R96, R97, R96 ;  /* 0x000000606160723e */ /* 0x000fe200000000ff */
[----:B------:R-:W-:Y:S01]  /*df80*/  FMUL.FTZ R92, R7, R92 ;  /* 0x0000005c075c7220 */ /* 0x000fe20000410000 */
[----:B------:R-:W-:Y:S01]  /*df90*/  F2FP.PACK_AB R68, R69, R68 ;  /* 0x000000444544723e */ /* 0x000fe200000000ff */
[----:B------:R-:W-:Y:S01]  /*dfa0*/  FMUL.FTZ R93, R7, R93 ;  /* 0x0000005d075d7220 */ /* 0x000fe20000410000 */
[----:B------:R-:W-:Y:S01]  /*dfb0*/  F2FP.PACK_AB R72, R73, R72 ;  /* 0x000000484948723e */ /* 0x000fe200000000ff */
[C---:B------:R-:W-:Y:S01]  /*dfc0*/  FMUL.FTZ R76, R7.reuse, R76 ;  /* 0x0000004c074c7220 */ /* 0x040fe20000410000 */
[----:B------:R-:W1:Y:S01]  /*dfd0*/  @P0 MUFU.LG2 R5, R5 ;  /* 0x0000000500050308 */ /* 0x000e620000000c00 */
[----:B------:R-:W-:Y:S01]  /*dfe0*/  FMUL.FTZ R77, R7, R77 ;  /* 0x0000004d074d7220 */ /* 0x000fe20000410000 */
        /* <DEDUP_REMOVED lines=8> */
[----:B------:R-:W-:Y:S01]  /*e070*/  FMUL.FTZ R7, R7, R85 ;  /* 0x0000005507077220 */ /* 0x000fe20000410000 */
[----:B------:R-:W-:Y:S01]  /*e080*/  F2FP.PACK_AB R88, R89, R88 ;  /* 0x000000585958723e */ /* 0x000fe200000000ff */
[----:B------:R-:W-:-:S02]  /*e090*/  IMAD.U32 R14, R14, 0x2, R15 ;  /* 0x000000020e0e7824 */ /* 0x000fc400078e000f */
[----:B--2---:R-:W-:Y:S01]  /*e0a0*/  FMUL.FTZ R99, R8, R99 ;  /* 0x0000006308637220 */ /* 0x004fe20000410000 */
[----:B------:R-:W-:Y:S01]  /*e0b0*/  F2FP.PACK_AB R84, R7, R84 ;  /* 0x000000540754723e */ /* 0x000fe200000000ff */
[----:B------:R-:W-:Y:S01]  /*e0c0*/  IMAD.MOV.U32 R7, RZ, RZ, 0x20 ;  /* 0x00000020ff077424 */ /* 0x000fe200078e00ff */
[----:B------:R-:W-:Y:S01]  /*e0d0*/  SHF.L.U32 R13, R14, 0x1, RZ ;  /* 0x000000010e0d7819 */ /* 0x000fe200000006ff */
[C---:B------:R-:W-:Y:S01]  /*e0e0*/  FMUL.FTZ R98, R8.reuse, R98 ;  /* 0x0000006208627220 */ /* 0x040fe20000410000 */
[----:B------:R-:W2:Y:S01]  /*e0f0*/  LDC.U8 R14, c[0x0][0x328] ;  /* 0x0000ca00ff0e7b82 */ /* 0x000ea20000000000 */
[C---:B------:R-:W-:Y:S01]  /*e100*/  FMUL.FTZ R71, R8.reuse, R71 ;  /* 0x0000004708477220 */ /* 0x040fe20000410000 */
[----:B------:R-:W-:Y:S01]  /*e110*/  SEL R10, R7, 0xffffffe0, !P1 ;  /* 0xffffffe0070a7807 */ /* 0x000fe20004800000 */
[C---:B------:R-:W-:Y:S01]  /*e120*/  FMUL.FTZ R70, R8.reuse, R70 ;  /* 0x0000004608467220 */ /* 0x040fe20000410000 */
[C---:B------:R-:W-:Y:S01]  /*e130*/  IADD3 R17, R13.reuse, 0x40, RZ ;  /* 0x000000400d117810 */ /* 0x040fe20007ffe0ff */
[C---:B------:R-:W-:Y:S01]  /*e140*/  FMUL.FTZ R75, R8.reuse, R75 ;  /* 0x0000004b084b7220 */ /* 0x040fe20000410000 */
[C---:B------:R-:W-:Y:S01]  /*e150*/  @P2 IADD3 R17, R13.reuse, -0x40, RZ ;  /* 0xffffffc00d112810 */ /* 0x040fe20007ffe0ff */
[C---:B------:R-:W-:Y:S01]  /*e160*/  FMUL.FTZ R74, R8.reuse, R74 ;  /* 0x0000004a084a7220 */ /* 0x040fe20000410000 */
[----:B------:R-:W-:Y:S01]  /*e170*/  IADD3 R15, R13, R12, RZ ;  /* 0x0000000c0d0f7210 */ /* 0x000fe20007ffe0ff */
[C---:B------:R-:W-:Y:S01]  /*e180*/  FMUL.FTZ R95, R8.reuse, R95 ;  /* 0x0000005f085f7220 */ /* 0x040fe20000410000 */
[----:B------:R-:W-:Y:S01]  /*e190*/  F2FP.PACK_AB R98, R99, R98 ;  /* 0x000000626362723e */ /* 0x000fe200000000ff */
[C---:B------:R-:W-:Y:S01]  /*e1a0*/  FMUL.FTZ R94, R8.reuse, R94 ;  /* 0x0000005e085e7220 */ /* 0x040fe20000410000 */
[----:B------:R-:W-:Y:S01]  /*e1b0*/  F2FP.PACK_AB R70, R71, R70 ;  /* 0x000000464746723e */ /* 0x000fe200000000ff */
[C---:B------:R-:W-:Y:S01]  /*e1c0*/  FMUL.FTZ R79, R8.reuse, R79 ;  /* 0x0000004f084f7220 */ /* 0x040fe20000410000 */
[----:B------:R-:W-:Y:S01]  /*e1d0*/  F2FP.PACK_AB R74, R75, R74 ;  /* 0x0000004a4b4a723e */ /* 0x000fe200000000ff */
[C---:B------:R-:W-:Y:S01]  /*e1e0*/  FMUL.FTZ R78, R8.reuse, R78 ;  /* 0x0000004e084e7220 */ /* 0x040fe20000410000 */
[----:B------:R-:W-:Y:S01]  /*e1f0*/  F2FP.PACK_AB R94, R95, R94 ;  /* 0x0000005e5f5e723e */ /* 0x000fe200000000ff */
[C---:B------:R-:W-:Y:S01]  /*e200*/  FMUL.FTZ R83, R8.reuse, R83 ;  /* 0x0000005308537220 */ /* 0x040fe20000410000 */
[----:B------:R-:W-:Y:S01]  /*e210*/  IADD3 R21, R15, R10, RZ ;  /* 0x0000000a0f157210 */ /* 0x000fe20007ffe0ff */
[C---:B------:R-:W-:Y:S01]  /*e220*/  FMUL.FTZ R82, R8.reuse, R82 ;  /* 0x0000005208527220 */ /* 0x040fe20000410000 */
[----:B------:R-:W-:Y:S01]  /*e230*/  F2FP.PACK_AB R78, R79, R78 ;  /* 0x0000004e4f4e723e */ /* 0x000fe200000000ff */
[C---:B------:R-:W-:Y:S01]  /*e240*/  FMUL.FTZ R91, R8.reuse, R91 ;  /* 0x0000005b085b7220 */ /* 0x040fe20000410000 */
[----:B------:R-:W-:Y:S01]  /*e250*/  STS [R13], R96 ;  /* 0x000000600d007388 */ /* 0x000fe20000000800 */
[C---:B------:R-:W-:Y:S01]  /*e260*/  FMUL.FTZ R90, R8.reuse, R90 ;  /* 0x0000005a085a7220 */ /* 0x040fe20000410000 */
[----:B------:R-:W-:Y:S01]  /*e270*/  F2FP.PACK_AB R82, R83, R82 ;  /* 0x000000525352723e */ /* 0x000fe200000000ff */
[C---:B------:R-:W-:Y:S01]  /*e280*/  FMUL.FTZ R87, R8.reuse, R87 ;  /* 0x0000005708577220 */ /* 0x040fe20000410000 */
[----:B------:R-:W-:Y:S01]  /*e290*/  STS [R13+0x400], R98 ;  /* 0x000400620d007388 */ /* 0x000fe20000000800 */
[----:B------:R-:W-:Y:S01]  /*e2a0*/  FMUL.FTZ R8, R8, R86 ;  /* 0x0000005608087220 */ /* 0x000fe20000410000 */
[----:B------:R-:W-:Y:S01]  /*e2b0*/  F2FP.PACK_AB R90, R91, R90 ;  /* 0x0000005a5b5a723e */ /* 0x000fe200000000ff */
[----:B------:R-:W-:Y:S01]  /*e2c0*/  IMAD.IADD R19, R13, 0x1, R10 ;  /* 0x000000010d137824 */ /* 0x000fe200078e020a */
[----:B------:R-:W-:Y:S01]  /*e2d0*/  STS [R15], R68 ;  /* 0x000000440f007388 */ /* 0x000fe20000000800 */
[----:B------:R-:W-:Y:S01]  /*e2e0*/  IMAD.IADD R29, R12, 0x1, R17 ;  /* 0x000000010c1d7824 */ /* 0x000fe200078e0211 */
[----:B------:R-:W-:Y:S01]  /*e2f0*/  IADD3 R31, R10, R17, RZ ;  /* 0x000000110a1f7210 */ /* 0x000fe20007ffe0ff */
[----:B------:R-:W-:Y:S01]  /*e300*/  IMAD.IADD R11, R4, 0x1, -R11 ;  /* 0x00000001040b7824 */ /* 0x000fe200078e0a0b */
[----:B------:R-:W-:Y:S01]  /*e310*/  STS [R15+0x400], R70 ;  /* 0x000400460f007388 */ /* 0x000fe20000000800 */
[----:B------:R-:W-:Y:S01]  /*e320*/  F2FP.PACK_AB R87, R87, R8 ;  /* 0x000000085757723e */ /* 0x000fe200000000ff */
[----:B------:R-:W-:Y:S01]  /*e330*/  IMAD.IADD R28, R10, 0x1, R29 ;  /* 0x000000010a1c7824 */ /* 0x000fe200078e021d */
[----:B------:R-:W-:Y:S01]  /*e340*/  ISETP.NE.AND P2, PT, R174, -0x1, PT ;  /* 0xffffffffae00780c */ /* 0x000fe20003f45270 */
[----:B------:R-:W-:Y:S01]  /*e350*/  STS [R19], R72 ;  /* 0x0000004813007388 */ /* 0x000fe20000000800 */
[----:B--2---:R-:W-:Y:S01]  /*e360*/  ISETP.NE.AND P4, PT, R14, RZ, PT ;  /* 0x000000ff0e00720c */ /* 0x004fe20003f85270 */
[----:B-1----:R-:W-:-:S02]  /*e370*/  @P0 FMUL.FTZ R5, R5, 0.69314718246459960938 ;  /* 0x3f31721805050820 */ /* 0x002fc40000410000 */
[----:B------:R-:W-:Y:S01]  /*e380*/  STS [R19+0x400], R74 ;  /* 0x0004004a13007388 */ /* 0x000fe20000000800 */
[----:B------:R-:W-:-:S03]  /*e390*/  ISETP.NE.OR P1, PT, R174, -0x1, !P4 ;  /* 0xffffffffae00780c */ /* 0x000fc60006725670 */
[----:B------:R-:W-:Y:S04]  /*e3a0*/  STS [R21], R92 ;  /* 0x0000005c15007388 */ /* 0x000fe80000000800 */
[----:B------:R-:W-:Y:S01]  /*e3b0*/  STS [R21+0x400], R94 ;  /* 0x0004005e15007388 */ /* 0x000fe20000000800 */
[----:B------:R-:W-:-:S03]  /*e3c0*/  @P2 IMAD.WIDE.U32 R32, R174, c[0x0][0x1e8], RZ ;  /* 0x00007a00ae202a25 */ /* 0x000fc600078e00ff */
[----:B------:R-:W-:Y:S02]  /*e3d0*/  STS [R17], R76 ;  /* 0x0000004c11007388 */ /* 0x000fe40000000800 */
[----:B------:R-:W-:Y:S02]  /*e3e0*/  @P2 MOV R30, R32 ;  /* 0x00000020001e2202 */ /* 0x000fe40000000f00 */
[----:B------:R-:W-:Y:S04]  /*e3f0*/  STS [R17+0x400], R78 ;  /* 0x0004004e11007388 */ /* 0x000fe80000000800 */
[----:B------:R-:W-:Y:S04]  /*e400*/  STS [R29], R80 ;  /* 0x000000501d007388 */ /* 0x000fe80000000800 */
[----:B------:R1:W-:Y:S04]  /*e410*/  STS [R29+0x400], R82 ;  /* 0x000400521d007388 */ /* 0x0003e80000000800 */
[----:B------:R-:W-:Y:S04]  /*e420*/  STS [R31], R88 ;  /* 0x000000581f007388 */ /* 0x000fe80000000800 */
[----:B------:R-:W-:Y:S04]  /*e430*/  STS [R31+0x400], R90 ;  /* 0x0004005a1f007388 */ /* 0x000fe80000000800 */
[----:B------:R-:W-:Y:S04]  /*e440*/  STS [R28], R84 ;  /* 0x000000541c007388 */ /* 0x000fe80000000800 */
[----:B------:R2:W-:Y:S04]  /*e450*/  STS [R28+0x400], R87 ;  /* 0x000400571c007388 */ /* 0x0005e80000000800 */
[----:B------:R-:W-:Y:S01]  /*e460*/  BAR.SYNC.DEFER_BLOCKING 0x0 ;  /* 0x0000000000007b1d */ /* 0x000fe20000010000 */
[----:B-1----:R-:W-:-:S05]  /*e470*/  @P3 FMUL.FTZ R29, R6, 0.69314718246459960938 ;  /* 0x3f317218061d3820 */ /* 0x002fca0000410000 */
[----:B------:R-:W1:Y:S04]  /*e480*/  S2R R7, SR_CTAID.Y ;  /* 0x0000000000077919 */ /* 0x000e680000002600 */
[----:B------:R-:W3:Y:S01]  /*e490*/  S2R R8, SR_CTAID.Z ;  /* 0x0000000000087919 */ /* 0x000ee20000002700 */
[----:B--2---:R-:W-:-:S03]  /*e4a0*/  @P2 IMAD R28, R174, c[0x0][0x1ec], R33 ;  /* 0x00007b00ae1c2a24 */ /* 0x004fc600078e0221 */
[----:B------:R2:W4:Y:S04]  /*e4b0*/  LDS.128 R20, [R177] ;  /* 0x00000000b1147984 */ /* 0x0005280000000c00 */
[----:B------:R2:W2:Y:S01]  /*e4c0*/  LDS.128 R16, [R177+0x800] ;  /* 0x00080000b1107984 */ /* 0x0004a20000000c00 */
[C---:B-1----:R-:W-:Y:S01]  /*e4d0*/  @!P2 IMAD.WIDE.U32 R32, R7.reuse, c[0x0][0x1e0], RZ ;  /* 0x000078000720aa25 */ /* 0x042fe200078e00ff */
[----:B------:R-:W-:Y:S02]  /*e4e0*/  @!P2 SHF.R.S32.HI R10, RZ, 0x1f, R7 ;  /* 0x0000001fff0aa819 */ /* 0x000fe40000011407 */
[----:B------:R1:W1:Y:S01]  /*e4f0*/  LDS.128 R12, [R177+0x1000] ;  /* 0x00100000b10c7984 */ /* 0x0002620000000c00 */
[----:B------:R-:W-:Y:S01]  /*e500*/  @!P1 IMAD R174, R7, c[0x0][0x214], RZ ;  /* 0x0000850007ae9a24 */ /* 0x000fe200078e02ff */
[----:B------:R-:W-:-:S02]  /*e510*/  @!P2 MOV R30, R32 ;  /* 0x00000020001ea202 */ /* 0x000fc40000000f00 */
[----:B------:R1:W1:Y:S01]  /*e520*/  LDS.128 R24, [R177+0x1800] ;  /* 0x00180000b1187984 */ /* 0x0002620000000c00 */
[----:B------:R-:W-:Y:S01]  /*e530*/  SHF.R.S32.HI R32, RZ, 0x1f, R9 ;  /* 0x0000001fff207819 */ /* 0x000fe20000011409 */
[----:B------:R-:W-:Y:S01]  /*e540*/  @!P2 IMAD R10, R10, c[0x0][0x1e0], RZ ;  /* 0x000078000a0aaa24 */ /* 0x000fe200078e02ff */
[----:B------:R-:W-:Y:S01]  /*e550*/  LOP3.LUT P1, RZ, R11, 0x3, RZ, 0xc0, !PT ;  /* 0x000000030bff7812 */ /* 0x000fe2000782c0ff */
[----:B---3--:R-:W-:Y:S01]  /*e560*/  @P4 IMAD R174, R8, c[0x0][0x234], R174 ;  /* 0x00008d0008ae4a24 */ /* 0x008fe200078e02ae */
[----:B------:R-:W-:Y:S01]  /*e570*/  LEA.HI R32, R32, R9, RZ, 0x2 ;  /* 0x0000000920207211 */ /* 0x000fe200078f10ff */
[C---:B------:R-:W-:Y:S02]  /*e580*/  @!P2 IMAD R10, R7.reuse, c[0x0][0x1e4], R10 ;  /* 0x00007900070aaa24 */ /* 0x040fe400078e020a */
[----:B------:R-:W-:Y:S01]  /*e590*/  @!P4 IMAD R7, R7, c[0x0][0x1c0], R8 ;  /* 0x000070000707ca24 */ /* 0x000fe200078e0208 */
[----:B------:R-:W-:Y:S01]  /*e5a0*/  LOP3.LUT R32, R32, 0xffffffc, RZ, 0xc0, !PT ;  /* 0x0ffffffc20207812 */ /* 0x000fe200078ec0ff */
[----:B------:R-:W-:Y:S01]  /*e5b0*/  IMAD.MOV.U32 R11, RZ, RZ, 0x7f800000 ;  /* 0x7f800000ff0b7424 */ /* 0x000fe200078e00ff */
[----:B------:R-:W-:Y:S01]  /*e5c0*/  @!P2 IADD3 R28, R33, R10, RZ ;  /* 0x0000000a211ca210 */ /* 0x000fe20007ffe0ff */
[----:B------:R-:W-:Y:S01]  /*e5d0*/  @P0 FFMA.FTZ R11, R0, c[0x0][0x238], R5 ;  /* 0x00008e00000b0a23 */ /* 0x000fe20000010005 */
[----:B------:R-:W-:Y:S01]  /*e5e0*/  IADD3 R32, R9, -R32, RZ ;  /* 0x8000002009207210 */ /* 0x000fe20007ffe0ff */
[----:B------:R-:W-:Y:S01]  /*e5f0*/  @!P4 IMAD R174, R7, c[0x0][0x214], RZ ;  /* 0x0000850007aeca24 */ /* 0x000fe200078e02ff */
[----:B------:R-:W-:Y:S01]  /*e600*/  MOV R10, 0x7f800000 ;  /* 0x7f800000000a7802 */ /* 0x000fe20000000f00 */
[----:B------:R-:W-:Y:S01]  /*e610*/  @P3 FFMA.FTZ R10, R2, c[0x0][0x238], R29 ;  /* 0x00008e00020a3a23 */ /* 0x000fe2000001001d */
[----:B------:R-:W-:Y:S01]  /*e620*/  LEA R32, R32, R175, 0x4 ;  /* 0x000000af20207211 */ /* 0x000fe200078e20ff */
[----:B------:R-:W-:Y:S05]  /*e630*/  @P1 BRA `(.L_x_5241) ;  /* 0x000000c000001947 */ /* 0x000fea0003800000 */
[----:B------:R-:W3:Y:S01]  /*e640*/  S2R R7, SR_CTAID.X ;  /* 0x0000000000077919 */ /* 0x000ee20000002500 */
[----:B------:R-:W-:-:S02]  /*e650*/  IADD3 R2, R32, 0x8, RZ ;  /* 0x0000000820027810 */ /* 0x000fc40007ffe0ff */
[-C--:B------:R-:W-:Y:S02]  /*e660*/  ISETP.GE.AND P2, PT, R32, R171.reuse, PT ;  /* 0x000000ab2000720c */ /* 0x080fe40003f46270 */
[----:B------:R-:W-:Y:S01]  /*e670*/  ISETP.GE.AND P1, PT, R2, R171, PT ;  /* 0x000000ab0200720c */ /* 0x000fe20003f26270 */
[----:B---3--:R-:W-:-:S05]  /*e680*/  IMAD R7, R7, 0x40, R174 ;  /* 0x0000004007077824 */ /* 0x008fca00078e02ae */
[----:B------:R-:W-:Y:S02]  /*e690*/  SHF.R.S32.HI R5, RZ, 0x1f, R7 ;  /* 0x0000001fff057819 */ /* 0x000fe40000011407 */
[----:B------:R-:W-:-:S04]  /*e6a0*/  IADD3 R0, P0, R32, R7, RZ ;  /* 0x0000000720007210 */ /* 0x000fc80007f1e0ff */
[----:B------:R-:W-:Y:S02]  /*e6b0*/  LEA.HI.X.SX32 R5, R32, R5, 0x1, P0 ;  /* 0x0000000520057211 */ /* 0x000fe400000f0eff */
[----:B------:R-:W-:-:S04]  /*e6c0*/  LEA R6, P0, R0, c[0x0][0x200], 0x2 ;  /* 0x0000800000067a11 */ /* 0x000fc800078010ff */
[----:B------:R-:W-:-:S05]  /*e6d0*/  LEA.HI.X R7, R0, c[0x0][0x204], R5, 0x2, P0 ;  /* 0x0000810000077a11 */ /* 0x000fca00000f1405 */
[----:B------:R3:W-:Y:S04]  /*e6e0*/  @!P2 STG.E [R6.64], R10 ;  /* 0x0000000a0600a986 */ /* 0x0007e8000c101906 */
[----:B------:R3:W-:Y:S02]  /*e6f0*/  @!P1 STG.E [R6.64+0x20], R11 ;  /* 0x0000200b06009986 */ /* 0x0007e4000c101906 */
.L_x_5241:
[----:B------:R-:W-:Y:S05]  /*e700*/  BSYNC B0 ;  /* 0x0000000000007941 */ /* 0x000fea0003800000 */
.L_x_5240:
[----:B---3--:R-:W3:Y:S01]  /*e710*/  S2R R7, SR_CTAID.X ;  /* 0x0000000000077919 */ /* 0x008ee20000002500 */
[----:B------:R-:W-:Y:S01]  /*e720*/  SHF.R.S32.HI R0, RZ, 0x1f, R8 ;  /* 0x0000001fff007819 */ /* 0x000fe20000011408 */
[----:B------:R-:W-:Y:S01]  /*e730*/  BSSY B0, `(.L_x_5242) ;  /* 0x000001a000007945 */ /* 0x000fe20003800000 */
[----:B------:R-:W-:Y:S02]  /*e740*/  LEA.HI R3, R3, R4, RZ, 0x3 ;  /* 0x0000000403037211 */ /* 0x000fe400078f18ff */
[----:B------:R-:W-:Y:S01]  /*e750*/  ISETP.GE.AND P1, PT, R180, c[0x0][0x220], PT ;  /* 0x00008800b4007a0c */ /* 0x000fe20003f26270 */
[----:B---3--:R-:W-:-:S04]  /*e760*/  IMAD.SHL.U32 R7, R7, 0x40, RZ ;  /* 0x0000004007077824 */ /* 0x008fc800078e00ff */
[----:B------:R-:W-:Y:S01]  /*e770*/  IMAD.WIDE.U32 R10, R7, c[0x0][0x1e8], R180 ;  /* 0x00007a00070a7a25 */ /* 0x000fe200078e00b4 */
[----:B------:R-:W-:-:S04]  /*e780*/  SHF.R.S32.HI R2, RZ, 0x1f, R7 ;  /* 0x0000001fff027819 */ /* 0x000fc80000011407 */
[----:B------:R-:W-:Y:S01]  /*e790*/  IADD3 R30, P0, R30, R10, RZ ;  /* 0x0000000a1e1e7210 */ /* 0x000fe20007f1e0ff */
[----:B------:R-:W-:-:S04]  /*e7a0*/  IMAD R2, R2, c[0x0][0x1e8], RZ ;  /* 0x00007a0002027a24 */ /* 0x000fc800078e02ff */
[C---:B------:R-:W-:Y:S01]  /*e7b0*/  IMAD R5, R7.reuse, c[0x0][0x1ec], R2 ;  /* 0x00007b0007057a24 */ /* 0x040fe200078e0202 */
[----:B------:R-:W-:-:S04]  /*e7c0*/  IADD3 R7, -R7, R178, RZ ;  /* 0x000000b207077210 */ /* 0x000fc80007ffe1ff */
[----:B------:R-:W-:Y:S01]  /*e7d0*/  IADD3.X R31, R28, R11, R5, P0, !PT ;  /* 0x0000000b1c1f7210 */ /* 0x000fe200007fe405 */
[----:B------:R-:W-:Y:S01]  /*e7e0*/  IMAD R5, R0, c[0x0][0x1f0], RZ ;  /* 0x00007c0000057a24 */ /* 0x000fe200078e02ff */
[----:B------:R-:W-:-:S03]  /*e7f0*/  SHF.R.S32.HI R0, RZ, 0x3, R3 ;  /* 0x00000003ff007819 */ /* 0x000fc60000011403 */
[----:B------:R-:W-:Y:S01]  /*e800*/  IMAD R5, R8, c[0x0][0x1f4], R5 ;  /* 0x00007d0008057a24 */ /* 0x000fe200078e0205 */
[----:B------:R-:W-:Y:S01]  /*e810*/  ISETP.GE.OR P0, PT, R0, R7, P1 ;  /* 0x000000070000720c */ /* 0x000fe20000f06670 */
[----:B------:R-:W-:-:S04]  /*e820*/  IMAD.WIDE.U32 R30, R8, c[0x0][0x1f0], R30 ;  /* 0x00007c00081e7a25 */ /* 0x000fc800078e001e */
[----:B------:R-:W-:-:S08]  /*e830*/  IMAD.IADD R5, R5, 0x1, R31 ;  /* 0x0000000105057824 */ /* 0x000fd000078e021f */
        /* <DEDUP_REMOVED lines=8> */
[----:B----4-:R3:W-:Y:S02]  /*e8c0*/  STG.E.128 [R8.64], R20 ;  /* 0x0000001408007986 */ /* 0x0107e4000c101d06 */
.L_x_5243:
[----:B------:R-:W-:Y:S05]  /*e8d0*/  BSYNC B0 ;  /* 0x0000000000007941 */ /* 0x000fea0003800000 */
.L_x_5242:
[----:B------:R-:W-:Y:S01]  /*e8e0*/  IADD3 R2, R0, 0x10, RZ ;  /* 0x0000001000027810 */ /* 0x000fe20007ffe0ff */
[----:B------:R-:W-:Y:S03]  /*e8f0*/  BSSY B0, `(.L_x_5244) ;  /* 0x000000e000007945 */ /* 0x000fe60003800000 */
[----:B------:R-:W-:-:S13]  /*e900*/  ISETP.GE.OR P0, PT, R2, R171, P1 ;  /* 0x000000ab0200720c */ /* 0x000fda0000f06670 */
        /* <DEDUP_REMOVED lines=11> */
[----:B--2---:R2:W-:Y:S02]  /*e9c0*/  STG.E.128 [R8.64], R16 ;  /* 0x0000001008007986 */ /* 0x0045e4000c101d06 */
.L_x_5245:
[----:B------:R-:W-:Y:S05]  /*e9d0*/  BSYNC B0 ;  /* 0x0000000000007941 */ /* 0x000fea0003800000 */
.L_x_5244:
        /* <DEDUP_REMOVED lines=10> */
[----:B--23--:R-:W-:-:S03]  /*ea80*/  LEA R8, P0, R6, c[0x0][0x1d0], 0x1 ;  /* 0x0000740006087a11 */ /* 0x00cfc600078008ff */
[----:B------:R-:W-:-:S05]  /*ea90*/  IMAD R2, R3, c[0x0][0x1ec], R2 ;  /* 0x00007b0003027a24 */ /* 0x000fca00078e0202 */
[----:B------:R-:W-:-:S04]  /*eaa0*/  IADD3 R2, R2, R7, RZ ;  /* 0x0000000702027210 */ /* 0x000fc80007ffe0ff */
[----:B------:R-:W-:-:S05]  /*eab0*/  LEA.HI.X R9, R6, c[0x0][0x1d4], R2, 0x1, P0 ;  /* 0x0000750006097a11 */ /* 0x000fca00000f0c02 */
[----:B-1----:R1:W-:Y:S02]  /*eac0*/  STG.E.128 [R8.64], R12 ;  /* 0x0000000c08007986 */ /* 0x0023e4000c101d06 */
.L_x_5247:
[----:B------:R-:W-:Y:S05]  /*ead0*/  BSYNC B0 ;  /* 0x0000000000007941 */ /* 0x000fea0003800000 */
.L_x_5246:
[----:B------:R-:W-:-:S04]  /*eae0*/  IADD3 R2, R0, 0x30, RZ ;  /* 0x0000003000027810 */ /* 0x000fc80007ffe0ff */
[----:B------:R-:W-:-:S13]  /*eaf0*/  ISETP.GE.OR P1, PT, R2, R171, P1 ;  /* 0x000000ab0200720c */ /* 0x000fda0000f26670 */
        /* <DEDUP_REMOVED lines=12> */
.L_x_5248:
        /* <DEDUP_REMOVED lines=12> */
.L_x_7796:


//--------------------- .text._ZN5flash24flash_fwd_splitkv_kernelI23Flash_fwd_kernel_traitsILi64ELi64ELi128ELi4ELb0ELb0EN7cutlass6half_tE19Flash_kernel_traitsILi64ELi64ELi128ELi4ES3_EELb1ELb0ELb0ELb0ELb0ELb1ELb0ELb0EEEvNS_16Flash_fwd_paramsE --------------------------
	.section	.text._ZN5flash24flash_fwd_splitkv_kernelI23Flash_fwd_kernel_traitsILi64ELi64ELi128ELi4ELb0ELb0EN7cutlass6half_tE19Flash_kernel_traitsILi64ELi64ELi128ELi4ES3_EELb1ELb0ELb0ELb0ELb0ELb1ELb0ELb0EEEvNS_16Flash_fwd_paramsE,"ax",@progbits
	.sectioninfo	@"SHI_REGISTERS=255"
	.align	128
        .global         _ZN5flash24flash_fwd_splitkv_kernelI23Flash_fwd_kernel_traitsILi64ELi64ELi128ELi4ELb0ELb0EN7cutlass6half_tE19Flash_kernel_traitsILi64ELi64ELi128ELi4ES3_EELb1ELb0ELb0ELb0ELb0ELb1ELb0ELb0EEEvNS_16Flash_fwd_paramsE
        .type           _ZN5flash24flash_fwd_splitkv_kernelI23Flash_fwd_kernel_traitsILi64ELi64ELi128ELi4ELb0ELb0EN7cutlass6half_tE19Flash_kernel_traitsILi64ELi64ELi128ELi4ES3_EELb1ELb0ELb0ELb0ELb0ELb1ELb0ELb0EEEvNS_16Flash_fwd_paramsE,@function
        .size           _ZN5flash24flash_fwd_splitkv_kernelI23Flash_fwd_kernel_traitsILi64ELi64ELi128ELi4ELb0ELb0EN7cutlass6half_tE19Flash_kernel_traitsILi64ELi64ELi128ELi4ES3_EELb1ELb0ELb0ELb0ELb0ELb1ELb0ELb0EEEvNS_16Flash_fwd_paramsE,(.L_x_7797 - _ZN5flash24flash_fwd_splitkv_kernelI23Flash_fwd_kernel_traitsILi64ELi64ELi128ELi4ELb0ELb0EN7cutlass6half_tE19Flash_kernel_traitsILi64ELi64ELi128ELi4ES3_EELb1ELb0ELb0ELb0ELb0ELb1ELb0ELb0EEEvNS_16Flash_fwd_paramsE)
        .other          _ZN5flash24flash_fwd_splitkv_kernelI23Flash_fwd_kernel_traitsILi64ELi64ELi128ELi4ELb0ELb0EN7cutlass6half_tE19Flash_kernel_traitsILi64ELi64ELi128ELi4ES3_EELb1ELb0ELb0ELb0ELb0ELb1ELb0ELb0EEEvNS_16Flash_fwd_paramsE,@"STO_CUDA_ENTRY STV_DEFAULT"
_ZN5flash24flash_fwd_splitkv_kernelI23Flash_fwd_kernel_traitsILi64ELi64ELi128ELi4ELb0ELb0EN7cutlass6half_tE19Flash_kernel_traitsILi64ELi64ELi128ELi4ES3_EELb1ELb0ELb0ELb0ELb0ELb1ELb0ELb0EEEvNS_16Flash_fwd_paramsE:
.text._ZN5flash24flash_fwd_splitkv_kernelI23Flash_fwd_kernel_traitsILi64ELi64ELi128ELi4ELb0ELb0EN7cutlass6half_tE19Flash_kernel_traitsILi64ELi64ELi128ELi4ES3_EELb1ELb0ELb0ELb0ELb0ELb1ELb0ELb0EEEvNS_16Flash_fwd_paramsE:
        /* <DEDUP_REMOVED lines=33> */
.L_x_5249:
[----:B-1-34-:R-:W-:Y:S02]  /*0210*/  MOV R0, c[0x0][0x218] ;  /* 0x0000860000007a02 */ /* 0x01afe40000000f00 */
.L_x_5250:
        /* <DEDUP_REMOVED lines=35> */
[----:B------:R-:W-:Y:S02]  /*0450*/  IADD3 R176, -R15, R176, RZ ;  /* 0x000000b00fb07210 */ /* 0x000fe40007ffe1ff */
[----:B------:R-:W-:-:S05]  /*0460*/  LOP3.LUT R3, R0, 0xfffffff8, RZ, 0xc0, !PT ;  /* 0xfffffff800037812 */ /* 0x000fca00078ec0ff */
[----:B------:R-:W-:Y:S01]  /*0470*/  IMAD.IADD R6, R6, 0x1, -R3 ;  /* 0x0000000106067824 */ /* 0x000fe200078e0a03 */
[----:B------:R-:W-:Y:S01]  /*0480*/  SHF.R.S32.HI R3, RZ, 0x1f, R15 ;  /* 0x0000001fff037819 */ /* 0x000fe2000001140f */
[----:B------:R-:W-:Y:S01]  /*0490*/  @!P0 IMAD.WIDE.U32 R12, R2, c[0x0][0x1e0], RZ ;  /* 0x00007800020c8a25 */ /* 0x000fe200078e00ff */
[----:B------:R-:W-:-:S03]  /*04a0*/  @!P0 SHF.R.S32.HI R7, RZ, 0x1f, R2 ;  /* 0x0000001fff078819 */ /* 0x000fc60000011402 */
[----:B------:R-:W-:Y:S02]  /*04b0*/  IMAD.SHL.U32 R4, R6, 0x8, RZ ;  /* 0x0000000806047824 */ /* 0x000fe400078e00ff */
[----:B------:R-:W-:Y:S02]  /*04c0*/  @!P0 IMAD R7, R7, c[0x0][0x1e0], RZ ;  /* 0x0000780007078a24 */ /* 0x000fe400078e02ff */
[----:B------:R-:W-:Y:S01]  /*04d0*/  @P0 IMAD.WIDE.U32 R8, R172, c[0x0][0x1e8], RZ ;  /* 0x00007a00ac080a25 */ /* 0x000fe200078e00ff */
[----:B------:R-:W-:Y:S02]  /*04e0*/  SHF.R.S32.HI R5, RZ, 0x1f, R4 ;  /* 0x0000001fff057819 */ /* 0x000fe40000011404 */
[----:B------:R-:W-:Y:S01]  /*04f0*/  @!P0 MOV R8, R12 ;  /* 0x0000000c00088202 */ /* 0x000fe20000000f00 */
[----:B------:R-:W-:Y:S01]  /*0500*/  IMAD R10, R3, c[0x0][0x1e8], RZ ;  /* 0x00007a00030a7a24 */ /* 0x000fe200078e02ff */
[----:B------:R-:W-:Y:S01]  /*0510*/  ISETP.GE.AND P1, PT, R4, c[0x0][0x220], PT ;  /* 0x0000880004007a0c */ /* 0x000fe20003f26270 */
[----:B------:R-:W-:-:S02]  /*0520*/  @!P0 IMAD R7, R2, c[0x0][0x1e4], R7 ;  /* 0x0000790002078a24 */ /* 0x000fc400078e0207 */
[----:B------:R-:W-:Y:S01]  /*0530*/  IMAD.WIDE.U32 R18, R15, c[0x0][0x1e8], R4 ;  /* 0x00007a000f127a25 */ /* 0x000fe200078e0004 */
[----:B------:R-:W-:-:S03]  /*0540*/  SHF.R.S32.HI R5, RZ, 0x1f, R16 ;  /* 0x0000001fff057819 */ /* 0x000fc60000011410 */
[----:B------:R-:W-:Y:S02]  /*0550*/  @P0 IMAD R172, R172, c[0x0][0x1ec], R9 ;  /* 0x00007b00acac0a24 */ /* 0x000fe400078e0209 */
[----:B------:R-:W-:Y:S01]  /*0560*/  @!P0 IMAD.IADD R172, R13, 0x1, R7 ;  /* 0x000000010dac8824 */ /* 0x000fe200078e0207 */
[----:B------:R-:W-:Y:S01]  /*0570*/  IADD3 R8, P0, R8, R18, RZ ;  /* 0x0000001208087210 */ /* 0x000fe20007f1e0ff */
[----:B------:R-:W-:Y:S02]  /*0580*/  IMAD R3, R15, c[0x0][0x1ec], R10 ;  /* 0x00007b000f037a24 */ /* 0x000fe400078e020a */
[----:B------:R-:W-:Y:S02]  /*0590*/  IMAD R5, R5, c[0x0][0x1f0], RZ ;  /* 0x00007c0005057a24 */ /* 0x000fe400078e02ff */
[----:B------:R-:W-:Y:S01]  /*05a0*/  IMAD R2, R2, c[0x0][0x1c0], R16 ;  /* 0x0000700002027a24 */ /* 0x000fe200078e0210 */
[----:B------:R-:W-:Y:S02]  /*05b0*/  IADD3.X R9, R172, R19, R3, P0, !PT ;  /* 0x00000013ac097210 */ /* 0x000fe400007fe403 */
[----:B------:R-:W-:Y:S01]  /*05c0*/  SHF.R.S32.HI R3, RZ, 0x3, R0 ;  /* 0x00000003ff037819 */ /* 0x000fe20000011400 */
[----:B------:R-:W-:-:S02]  /*05d0*/  IMAD R0, R16, c[0x0][0x1f4], R5 ;  /* 0x00007d0010007a24 */ /* 0x000fc400078e0205 */
[----:B------:R-:W-:Y:S01]  /*05e0*/  IMAD.WIDE.U32 R8, R16, c[0x0][0x1f0], R8 ;  /* 0x00007c0010087a25 */ /* 0x000fe200078e0008 */
[----:B------:R-:W-:-:S03]  /*05f0*/  ISETP.GE.OR P0, PT, R3, R176, P1 ;  /* 0x000000b00300720c */ /* 0x000fc60000f06670 */
[----:B------:R-:W-:Y:S01]  /*0600*/  IMAD R15, R2, c[0x0][0x214], R15 ;  /* 0x00008500020f7a24 */ /* 0x000fe200078e020f */
[----:B------:R-:W-:Y:S02]  /*0610*/  SHF.R.S32.HI R2, RZ, 0x1f, R3 ;  /* 0x0000001fff027819 */ /* 0x000fe40000011403 */
        /* <DEDUP_REMOVED lines=10> */
.L_x_5253:
[----:B------:R-:W-:Y:S05]  /*06c0*/  BSYNC B0 ;  /* 0x0000000000007941 */ /* 0x000fea0003800000 */
.L_x_5252:
        /* <DEDUP_REMOVED lines=16> */
.L_x_5255:
[----:B------:R-:W-:Y:S05]  /*07d0*/  BSYNC B0 ;  /* 0x0000000000007941 */ /* 0x000fea0003800000 */
.L_x_5254:
        /* <DEDUP_REMOVED lines=16> */
.L_x_5257:
[----:B------:R-:W-:Y:S05]  /*08e0*/  BSYNC B0 ;  /* 0x0000000000007941 */ /* 0x000fea0003800000 */
.L_x_5256:
[----:B-1----:R-:W-:Y:S01]  /*08f0*/  IADD3 R5, R3, 0x30, RZ ;  /* 0x0000003003057810 */ /* 0x002fe20007ffe0ff */
[----:B------:R-:W-:Y:S03]  /*0900*/  BSSY B0, `(.L_x_5258) ;  /* 0x000000e000007945 */ /* 0x000fe60003800000 */
[CC--:B------:R-:W-:Y:S02]  /*0910*/  ISETP.GE.OR P1, PT, R5.reuse, R176.reuse, P1 ;  /* 0x000000b00500720c */ /* 0x0c0fe40000f26670 */
[----:B------:R-:W-:-:S11]  /*0920*/  ISETP.GE.AND P0, PT, R5, R176, PT ;  /* 0x000000b00500720c */ /* 0x000fd60003f06270 */
        /* <DEDUP_REMOVED lines=11> */
.L_x_5259:
[----:B------:R-:W-:Y:S05]  /*09e0*/  BSYNC B0 ;  /* 0x0000000000007941 */ /* 0x000fea0003800000 */
.L_x_5258:
[C---:B------:R-:W-:Y:S02]  /*09f0*/  ISETP.NE.AND P4, PT, R6.reuse, RZ, PT ;  /* 0x000000ff0600720c */ /* 0x040fe40003f85270 */
[C---:B------:R-:W-:Y:S02]  /*0a00*/  ISETP.NE.OR P3, PT, R6.reuse, RZ, P3 ;  /* 0x000000ff0600720c */ /* 0x040fe40001f65670 */
[----:B------:R-:W-:Y:S02]  /*0a10*/  ISETP.GE.OR P4, PT, R3, R176, P4 ;  /* 0x000000b00300720c */ /* 0x000fe40002786670 */
[C---:B------:R-:W-:Y:S02]  /*0a20*/  ISETP.NE.OR P2, PT, R6.reuse, RZ, P2 ;  /* 0x000000ff0600720c */ /* 0x040fe40001745670 */
        /* <DEDUP_REMOVED lines=15> */
.L_x_5251:
        /* <DEDUP_REMOVED lines=22> */
[----:B------:R-:W-:Y:S01]  /*0c80*/  IMAD.MOV.U32 R4, RZ, RZ, RZ ;  /* 0x000000ffff047224 */ /* 0x000fe200078e00ff */
[----:B------:R-:W-:-:S04]  /*0c90*/  LEA R11, R101, 0xffffff80, 0x7 ;  /* 0xffffff80650b7811 */ /* 0x000fc800078e38ff */
[----:B------:R-:W-:Y:S02]  /*0ca0*/  IABS R0, R11 ;  /* 0x0000000b00007213 */ /* 0x000fe40000000000 */
[----:B-1---5:R-:W1:Y:S02]  /*0cb0*/  MUFU.RCP R5, R8 ;  /* 0x0000000800057308 */ /* 0x022e640000001000 */
[----:B-1----:R-:W-:-:S06]  /*0cc0*/  IADD3 R5, R5, 0xffffffe, RZ ;  /* 0x0ffffffe05057810 */ /* 0x002fcc0007ffe0ff */
[----:B------:R-:W1:Y:S02]  /*0cd0*/  F2I.FTZ.U32.TRUNC.NTZ R5, R5 ;  /* 0x0000000500057305 */ /* 0x000e64000021f000 */
[----:B-1----:R-:W-:-:S04]  /*0ce0*/  IMAD.MOV R3, RZ, RZ, -R5 ;  /* 0x000000ffff037224 */ /* 0x002fc800078e0a05 */
        /* <DEDUP_REMOVED lines=48> */
[----:B------:R-:W-:Y:S02]  /*0ff0*/  IMAD R19, R19, c[0x0][0x188], RZ ;  /* 0x0000620013137a24 */ /* 0x000fe400078e02ff */
[C---:B------:R-:W-:Y:S02]  /*1000*/  IMAD R4, R22.reuse, c[0x0][0x184], R5 ;  /* 0x0000610016047a24 */ /* 0x040fe400078e0205 */
[----:B------:R-:W-:Y:S02]  /*1010*/  IMAD R5, R11, c[0x0][0x19c], R0 ;  /* 0x000067000b057a24 */ /* 0x000fe400078e0200 */
[C---:B------:R-:W-:Y:S01]  /*1020*/  IMAD R19, R22.reuse, c[0x0][0x18c], R19 ;  /* 0x0000630016137a24 */ /* 0x040fe200078e0213 */
[----:B------:R-:W-:Y:S01]  /*1030*/  IADD3 R9, R9, R4, RZ ;  /* 0x0000000409097210 */ /* 0x000fe20007ffe0ff */
[----:B------:R-:W-:Y:S01]  /*1040*/  IMAD.WIDE.U32 R22, R22, c[0x0][0x188], RZ ;  /* 0x0000620016167a25 */ /* 0x000fe200078e00ff */
[----:B------:R-:W-:-:S03]  /*1050*/  SHF.R.S32.HI R4, RZ, 0x1f, R13 ;  /* 0x0000001fff047819 */ /* 0x000fc6000001140d */
[----:B------:R-:W-:Y:S01]  /*1060*/  IMAD.WIDE.U32 R20, R11, c[0x0][0x198], R8 ;  /* 0x000066000b147a25 */ /* 0x000fe200078e0008 */
[----:B------:R-:W-:-:S03]  /*1070*/  IADD3 R19, R23, R19, RZ ;  /* 0x0000001317137210 */ /* 0x000fc60007ffe0ff */
[----:B------:R-:W-:Y:S02]  /*1080*/  IMAD.IADD R21, R21, 0x1, R5 ;  /* 0x0000000115157824 */ /* 0x000fe400078e0205 */
[----:B------:R-:W-:Y:S02]  /*1090*/  IMAD R0, R4, c[0x0][0x1b0], RZ ;  /* 0x00006c0004007a24 */ /* 0x000fe400078e02ff */
[----:B------:R-:W-:-:S04]  /*10a0*/  IMAD.WIDE.U32 R20, R13, c[0x0][0x1b0], R20 ;  /* 0x00006c000d147a25 */ /* 0x000fc800078e0014 */
[----:B------:R-:W-:Y:S01]  /*10b0*/  IMAD R9, R13, c[0x0][0x1b4], R0 ;  /* 0x00006d000d097a24 */ /* 0x000fe200078e0200 */
[----:B------:R-:W-:-:S03]  /*10c0*/  MOV R0, R20 ;  /* 0x0000001400007202 */ /* 0x000fc60000000f00 */
[----:B------:R-:W-:Y:S01]  /*10d0*/  IMAD.IADD R9, R21, 0x1, R9 ;  /* 0x0000000115097824 */ /* 0x000fe200078e0209 */
[----:B------:R-:W-:Y:S05]  /*10e0*/  BRA `(.L_x_5261) ;  /* 0x0000044000007947 */ /* 0x000fea0003800000 */
.L_x_5260:
        /* <DEDUP_REMOVED lines=17> */
.L_x_5262:
[----:B------:R-:W-:Y:S01]  /*1200*/  IABS R10, c[0x0][0x1c8] ;  /* 0x00007200000a7a13 */ /* 0x000fe20000000000 */
[----:B------:R-:W-:Y:S01]  /*1210*/  IMAD.MOV.U32 R21, RZ, RZ, R9 ;  /* 0x000000ffff157224 */ /* 0x000fe200078e0009 */
[----:B------:R-:W-:Y:S02]  /*1220*/  MOV R20, R4 ;  /* 0x0000000400147202 */ /* 0x000fe40000000f00 */
[----:B------:R-:W1:Y:S01]  /*1230*/  I2F.RP R11, R10 ;  /* 0x0000000a000b7306 */ /* 0x000e620000209400 */
[----:B------:R-:W-:-:S05]  /*1240*/  @P4 IADD3 R19, R8, R19, RZ ;  /* 0x0000001308134210 */ /* 0x000fca0007ffe0ff */
[----:B------:R-:W-:-:S04]  /*1250*/  @P4 IMAD.WIDE.U32 R22, R19, c[0x0][0x1a0], RZ ;  /* 0x0000680013164a25 */ /* 0x000fc800078e00ff */
[----:B------:R-:W-:Y:S01]  /*1260*/  @P4 IMAD R19, R19, c[0x0][0x1a4], R23 ;  /* 0x0000690013134a24 */ /* 0x000fe200078e0217 */
[----:B-1----:R-:W1:Y:S02]  /*1270*/  MUFU.RCP R12, R11 ;  /* 0x0000000b000c7308 */ /* 0x002e640000001000 */
[----:B-1----:R-:W-:Y:S02]  /*1280*/  IADD3 R12, R12, 0xffffffe, RZ ;  /* 0x0ffffffe0c0c7810 */ /* 0x002fe40007ffe0ff */
[----:B------:R-:W-:-:S04]  /*1290*/  LEA R11, R101, 0xffffff80, 0x7 ;  /* 0xffffff80650b7811 */ /* 0x000fc800078e38ff */
[----:B------:R-:W1:Y:S01]  /*12a0*/  F2I.FTZ.U32.TRUNC.NTZ R13, R12 ;  /* 0x0000000c000d7305 */ /* 0x000e62000021f000 */
[----:B------:R-:W-:-:S04]  /*12b0*/  IMAD.WIDE.U32 R20, R11, c[0x0][0x198], R20 ;  /* 0x000066000b147a25 */ /* 0x000fc800078e0014 */
[----:B-1----:R-:W-:Y:S01]  /*12c0*/  IMAD.MOV R0, RZ, RZ, -R13 ;  /* 0x000000ffff007224 */ /* 0x002fe200078e0a0d */
[----:B------:R-:W-:-:S03]  /*12d0*/  MOV R12, RZ ;  /* 0x000000ff000c7202 */ /* 0x000fc60000000f00 */
[----:B------:R-:W-:Y:S01]  /*12e0*/  IMAD R3, R0, R10, RZ ;  /* 0x0000000a00037224 */ /* 0x000fe200078e02ff */
[----:B------:R-:W-:-:S03]  /*12f0*/  IABS R0, R16 ;  /* 0x0000001000007213 */ /* 0x000fc60000000000 */
[----:B------:R-:W-:-:S06]  /*1300*/  IMAD.HI.U32 R3, R13, R3, R12 ;  /* 0x000000030d037227 */ /* 0x000fcc00078e000c */
[----:B------:R-:W-:-:S04]  /*1310*/  IMAD.HI.U32 R13, R3, R0, RZ ;  /* 0x00000000030d7227 */ /* 0x000fc800078e00ff */
[----:B------:R-:W-:-:S04]  /*1320*/  IMAD.MOV R3, RZ, RZ, -R13 ;  /* 0x000000ffff037224 */ /* 0x000fc800078e0a0d */
[----:B------:R-:W-:Y:S01]  /*1330*/  IMAD R3, R10, R3, R0 ;  /* 0x000000030a037224 */ /* 0x000fe200078e0200 */
[----:B------:R-:W-:-:S04]  /*1340*/  LOP3.LUT R0, R16, c[0x0][0x1c8], RZ, 0x3c, !PT ;  /* 0x0000720010007a12 */ /* 0x000fc800078e3cff */
[----:B------:R-:W-:Y:S02]  /*1350*/  ISETP.GT.U32.AND P1, PT, R10, R3, PT ;  /* 0x000000030a00720c */ /* 0x000fe40003f24070 */
[----:B------:R-:W-:-:S11]  /*1360*/  ISETP.GE.AND P2, PT, R0, RZ, PT ;  /* 0x000000ff0000720c */ /* 0x000fd60003f46270 */
        /* <DEDUP_REMOVED lines=12> */
[----:B------:R-:W-:-:S04]  /*1430*/  IMAD.WIDE.U32 R20, R13, c[0x0][0x1b0], R20 ;  /* 0x00006c000d147a25 */ /* 0x000fc800078e0014 */
[----:B------:R-:W-:-:S04]  /*1440*/  IMAD R0, R4, c[0x0][0x1b0], RZ ;  /* 0x00006c0004007a24 */ /* 0x000fc800078e02ff */
        /* <DEDUP_REMOVED lines=14> */
.L_x_5261:
[----:B------:R-:W-:Y:S01]  /*1530*/  ISETP.NE.AND P1, PT, R172, -0x1, PT ;  /* 0xffffffffac00780c */ /* 0x000fe20003f25270 */
[----:B------:R-:W-:Y:S01]  /*1540*/  IMAD R4, R4, c[0x0][0x1b8], RZ ;  /* 0x00006e0004047a24 */ /* 0x000fe200078e02ff */
[----:B-----5:R-:W-:Y:S01]  /*1550*/  SHF.R.S32.HI R5, RZ, 0x1f, R6 ;  /* 0x0000001fff057819 */ /* 0x020fe20000011406 */
        /* <DEDUP_REMOVED lines=9> */
[----:B------:R-:W-:Y:S01]  /*15f0*/  IMAD.SHL.U32 R175, R182, 0x40, RZ ;  /* 0x00000040b6af7824 */ /* 0x000fe200078e00ff */
[----:B------:R-:W-:Y:S01]  /*1600*/  SHF.R.S32.HI R183, RZ, 0x1f, R182 ;  /* 0x0000001fffb77819 */ /* 0x000fe200000114b6 */
[----:B------:R-:W-:Y:S02]  /*1610*/  @!P1 IMAD R12, R12, c[0x0][0x178], RZ ;  /* 0x00005e000c0c9a24 */ /* 0x000fe400078e02ff */
[----:B------:R-:W-:Y:S01]  /*1620*/  @!P1 IMAD.WIDE.U32 R20, R2, c[0x0][0x178], RZ ;  /* 0x00005e0002149a25 */ /* 0x000fe200078e00ff */
[----:B------:R-:W-:-:S03]  /*1630*/  LOP3.LUT R175, R175, 0x1c0, RZ, 0xc0, !PT ;  /* 0x000001c0afaf7812 */ /* 0x000fc600078ec0ff */
[----:B------:R-:W-:Y:S02]  /*1640*/  IMAD.SHL.U32 R178, R8, 0x8, RZ ;  /* 0x0000000808b27824 */ /* 0x000fe400078e00ff */
[----:B------:R-:W-:Y:S01]  /*1650*/  @P1 IMAD.MOV.U32 R10, RZ, RZ, R24 ;  /* 0x000000ffff0a1224 */ /* 0x000fe200078e0018 */
[----:B------:R-:W-:Y:S01]  /*1660*/  @!P1 MOV R10, R20 ;  /* 0x00000014000a9202 */ /* 0x000fe20000000f00 */
[----:B------:R-:W-:Y:S01]  /*1670*/  @!P1 IMAD R12, R2, c[0x0][0x17c], R12 ;  /* 0x00005f00020c9a24 */ /* 0x000fe200078e020c */
[----:B------:R-:W-:Y:S01]  /*1680*/  LOP3.LUT R2, R175, 0x38, R178, 0xf8, !PT ;  /* 0x00000038af027812 */ /* 0x000fe200078ef8b2 */
[----:B------:R-:W-:Y:S01]  /*1690*/  @P1 IMAD R17, R172, c[0x0][0x194], R25 ;  /* 0x00006500ac111a24 */ /* 0x000fe200078e0219 */
[----:B------:R-:W-:Y:S01]  /*16a0*/  SHF.R.U32.HI R175, RZ, 0x3, R175 ;  /* 0x00000003ffaf7819 */ /* 0x000fe200000116af */
[----:B------:R-:W-:Y:S01]  /*16b0*/  @!P1 IMAD.IADD R17, R21, 0x1, R12 ;  /* 0x0000000115119824 */ /* 0x000fe200078e020c */
[----:B------:R-:W-:Y:S01]  /*16c0*/  SHF.R.S32.HI R179, RZ, 0x1f, R178 ;  /* 0x0000001fffb37819 */ /* 0x000fe200000114b2 */
[----:B------:R-:W-:Y:S01]  /*16d0*/  IMAD R121, R183, c[0x0][0x198], RZ ;  /* 0x00006600b7797a24 */ /* 0x000fe200078e02ff */
[----:B------:R-:W-:Y:S01]  /*16e0*/  IADD3 R20, P1, R178, R10, RZ ;  /* 0x0000000ab2147210 */ /* 0x000fe20007f3e0ff */
[----:B------:R-:W-:Y:S01]  /*16f0*/  IMAD.WIDE R26, R27, 0x40, R182 ;  /* 0x000000401b1a7825 */ /* 0x000fe200078e02b6 */
[----:B------:R-:W-:-:S02]  /*1700*/  LOP3.LUT R175, R2, R175, RZ, 0x3c, !PT ;  /* 0x000000af02af7212 */ /* 0x000fc400078e3cff */
[----:B------:R-:W-:Y:S01]  /*1710*/  IADD3 R22, P2, R178, R22, RZ ;  /* 0x00000016b2167210 */ /* 0x000fe20007f5e0ff */
[C---:B------:R-:W-:Y:S01]  /*1720*/  IMAD R121, R182.reuse, c[0x0][0x19c], R121 ;  /* 0x00006700b6797a24 */ /* 0x040fe200078e0279 */
[----:B------:R-:W-:Y:S02]  /*1730*/  SHF.R.S32.HI R2, RZ, 0x1f, R16 ;  /* 0x0000001fff027819 */ /* 0x000fe40000011410 */
[C---:B------:R-:W-:Y:S01]  /*1740*/  IADD3.X R21, R179.reuse, R17, RZ, P1, !PT ;  /* 0x00000011b3157210 */ /* 0x040fe20000ffe4ff */
[----:B------:R-:W-:Y:S01]  /*1750*/  IMAD.X R23, R179, 0x1, R19, P2 ;  /* 0x00000001b3177824 */ /* 0x000fe200010e0613 */
[----:B------:R-:W-:Y:S01]  /*1760*/  IADD3 R11, P1, R182, R11, RZ ;  /* 0x0000000bb60b7210 */ /* 0x000fe20007f3e0ff */
[----:B------:R-:W-:Y:S01]  /*1770*/  IMAD R19, R2, c[0x0][0x1a8], RZ ;  /* 0x00006a0002137a24 */ /* 0x000fe200078e02ff */
[----:B------:R-:W-:Y:S01]  /*1780*/  IADD3 R2, P2, R178, R0, RZ ;  /* 0x00000000b2027210 */ /* 0x000fe20007f5e0ff */
[----:B------:R-:W-:Y:S01]  /*1790*/  IMAD.WIDE.U32 R22, R13, c[0x0][0x1b8], R22 ;  /* 0x00006e000d167a25 */ /* 0x000fe200078e0016 */
[----:B------:R-:W-:-:S02]  /*17a0*/  IADD3.X R0, R183, R3, RZ, P1, !PT ;  /* 0x00000003b7007210 */ /* 0x000fc40000ffe4ff */
[----:B------:R-:W-:Y:S01]  /*17b0*/  ISETP.GE.AND P1, PT, R182, R169, PT ;  /* 0x000000a9b600720c */ /* 0x000fe20003f26270 */
[----:B------:R-:W-:Y:S01]  /*17c0*/  IMAD.IADD R23, R23, 0x1, R4 ;  /* 0x0000000117177824 */ /* 0x000fe200078e0204 */
[----:B------:R-:W-:Y:S01]  /*17d0*/  LEA.HI R12, R5, R6, RZ, 0x6 ;  /* 0x00000006050c7211 */ /* 0x000fe200078f30ff */
[----:B------:R-:W-:Y:S02]  /*17e0*/  IMAD.X R3, R179, 0x1, R9, P2 ;  /* 0x00000001b3037824 */ /* 0x000fe400010e0609 */
[----:B------:R-:W-:Y:S01]  /*17f0*/  IMAD R0, R0, c[0x0][0x1a0], RZ ;  /* 0x0000680000007a24 */ /* 0x000fe200078e02ff */
[----:B------:R-:W-:Y:S01]  /*1800*/  SHF.L.U32 R12, R12, 0x3, RZ ;  /* 0x000000030c0c7819 */ /* 0x000fe200000006ff */
[----:B------:R-:W-:Y:S02]  /*1810*/  IMAD R19, R16, c[0x0][0x1ac], R19 ;  /* 0x00006b0010137a24 */ /* 0x000fe400078e0213 */
[----:B------:R-:W-:Y:S01]  /*1820*/  IMAD.WIDE.U32 R122, R182, c[0x0][0x198], R2 ;  /* 0x00006600b67a7a25 */ /* 0x000fe200078e0002 */
[----:B------:R-:W-:-:S02]  /*1830*/  LOP3.LUT R175, R175, 0xfffffe00, R12, 0xf8, !PT ;  /* 0xfffffe00afaf7812 */ /* 0x000fc400078ef80c */
[----:B------:R-:W-:Y:S01]  /*1840*/  LEA.HI R3, R5, R6, RZ, 0x5 ;  /* 0x0000000605037211 */ /* 0x000fe200078f28ff */
[----:B------:R-:W-:Y:S01]  /*1850*/  IMAD R25, R11, c[0x0][0x1a4], R0 ;  /* 0x000069000b197a24 */ /* 0x000fe200078e0200 */
[----:B------:R-:W-:Y:S01]  /*1860*/  SHF.L.U32 R175, R175, 0x1, RZ ;  /* 0x00000001afaf7819 */ /* 0x000fe200000006ff */
[----:B------:R-:W-:Y:S01]  /*1870*/  IMAD.WIDE.U32 R22, R11, c[0x0][0x1a0], R22 ;  /* 0x000068000b167a25 */ /* 0x000fe200078e0016 */
[----:B------:R-:W-:-:S03]  /*1880*/  SHF.R.S32.HI R28, RZ, 0x5, R3 ;  /* 0x00000005ff1c7819 */ /* 0x000fc60000011403 */
[----:B------:R-:W-:Y:S01]  /*1890*/  IMAD.WIDE.U32 R16, R16, c[0x0][0x1a8], R20 ;  /* 0x00006a0010107a25 */ /* 0x000fe200078e0014 */
[----:B------:R-:W-:-:S03]  /*18a0*/  IADD3 R25, R23, R25, RZ ;  /* 0x0000001917197210 */ /* 0x000fc60007ffe0ff */
        /* <DEDUP_REMOVED lines=17> */
.L_x_5264:
[----:B------:R-:W-:Y:S05]  /*19c0*/  BSYNC B0 ;  /* 0x0000000000007941 */ /* 0x000fea0003800000 */
.L_x_5263:
[----:B------:R-:W-:Y:S01]  /*19d0*/  IADD3 R20, R182, 0x10, RZ ;  /* 0x00000010b6147810 */ /* 0x000fe20007ffe0ff */
[----:B------:R-:W-:Y:S03]  /*19e0*/  BSSY B0, `(.L_x_5265) ;  /* 0x0000014000007945 */ /* 0x000fe60003800000 */
[----:B------:R-:W-:-:S13]  /*19f0*/  ISETP.GE.AND P1, PT, R20, R169, PT ;  /* 0x000000a91400720c */ /* 0x000fda0003f26270 */
        /* <DEDUP_REMOVED lines=18> */
.L_x_5266:
[----:B------:R-:W-:Y:S05]  /*1b20*/  BSYNC B0 ;  /* 0x0000000000007941 */ /* 0x000fea0003800000 */
.L_x_5265:
[----:B--2---:R-:W-:Y:S01]  /*1b30*/  IADD3 R12, R182, 0x20, RZ ;  /* 0x00000020b60c7810 */ /* 0x004fe20007ffe0ff */
        /* <DEDUP_REMOVED lines=20> */
.L_x_5268:
[----:B------:R-:W-:Y:S05]  /*1c80*/  BSYNC B0 ;  /* 0x0000000000007941 */ /* 0x000fea0003800000 */
.L_x_5267:
[----:B------:R-:W-:Y:S01]  /*1c90*/  IADD3 R10, R182, 0x30, RZ ;  /* 0x00000030b60a7810 */ /* 0x000fe20007ffe0ff */
[----:B------:R-:W-:Y:S03]  /*1ca0*/  BSSY B0, `(.L_x_5269) ;  /* 0x0000013000007945 */ /* 0x000fe60003800000 */
[----:B------:R-:W-:-:S13]  /*1cb0*/  ISETP.GE.AND P1, PT, R10, R169, PT ;  /* 0x000000a90a00720c */ /* 0x000fda0003f26270 */
        /* <DEDUP_REMOVED lines=17> */
.L_x_5270:
[----:B------:R-:W-:Y:S05]  /*1dd0*/  BSYNC B0 ;  /* 0x0000000000007941 */ /* 0x000fea0003800000 */
.L_x_5269:
[----:B----4-:R-:W-:Y:S01]  /*1de0*/  LEA.HI R30, R5, R6, RZ, 0x4 ;  /* 0x00000006051e7211 */ /* 0x010fe200078f20ff */
[----:B------:R-:W-:Y:S01]  /*1df0*/  BSSY B0, `(.L_x_5271) ;  /* 0x000001e000007945 */ /* 0x000fe20003800000 */
[----:B------:R-:W-:Y:S02]  /*1e00*/  IADD3 R174, R101, -0x1, RZ ;  /* 0xffffffff65ae7810 */ /* 0x000fe40007ffe0ff */
[----:B------:R-:W-:Y:S02]  /*1e10*/  LOP3.LUT R5, R30, 0xfffffff0, RZ, 0xc0, !PT ;  /* 0xfffffff01e057812 */ /* 0x000fe400078ec0ff */
[----:B------:R-:W-:Y:S01]  /*1e20*/  LOP3.LUT R3, R3, 0xffffffe0, RZ, 0xc0, !PT ;  /* 0xffffffe003037812 */ /* 0x000fe200078ec0ff */
[----:B------:R-:W-:Y:S02]  /*1e30*/  IMAD.SHL.U32 R2, R174, 0x80, RZ ;  /* 0x00000080ae027824 */ /* 0x000fe400078e00ff */
[----:B------:R-:W-:Y:S02]  /*1e40*/  IMAD.IADD R0, R6, 0x1, -R5 ;  /* 0x0000000106007824 */ /* 0x000fe400078e0a05 */
[----:B------:R-:W-:-:S02]  /*1e50*/  IMAD.IADD R9, R7, 0x1, -R2 ;  /* 0x0000000107097824 */ /* 0x000fc400078e0a02 */
[----:B------:R-:W-:Y:S01]  /*1e60*/  IMAD.MOV.U32 R5, RZ, RZ, 0x20 ;  /* 0x00000020ff057424 */ /* 0x000fe200078e00ff */
[----:B------:R-:W-:Y:S01]  /*1e70*/  SHF.R.S32.HI R11, RZ, 0x1f, R0 ;  /* 0x0000001fff0b7819 */ /* 0x000fe20000011400 */
[----:B------:R-:W-:Y:S01]  /*1e80*/  IMAD.IADD R34, R6, 0x1, -R3 ;  /* 0x0000000106227824 */ /* 0x000fe200078e0a03 */
        /* <DEDUP_REMOVED lines=20> */
.L_x_5272:
[----:B------:R-:W-:Y:S05]  /*1fd0*/  BSYNC B0 ;  /* 0x0000000000007941 */ /* 0x000fea0003800000 */
.L_x_5271:
        /* <DEDUP_REMOVED lines=17> */
.L_x_5274:
[----:B------:R-:W-:Y:S05]  /*20f0*/  BSYNC B0 ;  /* 0x0000000000007941 */ /* 0x000fea0003800000 */
.L_x_5273:
        /* <DEDUP_REMOVED lines=15> */
.L_x_5276:
[----:B------:R-:W-:Y:S05]  /*21f0*/  BSYNC B0 ;  /* 0x0000000000007941 */ /* 0x000fea0003800000 */
.L_x_5275:
        /* <DEDUP_REMOVED lines=17> */
.L_x_5278:
[----:B------:R-:W-:Y:S05]  /*2310*/  BSYNC B0 ;  /* 0x0000000000007941 */ /* 0x000fea0003800000 */
.L_x_5277:
[----:B------:R-:W-:Y:S01]  /*2320*/  IADD3 R26, R182, 0x40, RZ ;  /* 0x00000040b61a7810 */ /* 0x000fe20007ffe0ff */
        /* <DEDUP_REMOVED lines=15> */
.L_x_5280:
[----:B------:R-:W-:Y:S05]  /*2420*/  BSYNC B0 ;  /* 0x0000000000007941 */ /* 0x000fea0003800000 */
.L_x_5279:
[----:B-1----:R-:W-:Y:S01]  /*2430*/  IADD3 R18, R182, 0x50, RZ ;  /* 0x00000050b6127810 */ /* 0x002fe20007ffe0ff */
        /* <DEDUP_REMOVED lines=17> */
.L_x_5282:
[----:B------:R-:W-:Y:S05]  /*2550*/  BSYNC B0 ;  /* 0x0000000000007941 */ /* 0x000fea0003800000 */
.L_x_5281:
        /* <DEDUP_REMOVED lines=18> */
.L_x_5284:
[----:B------:R-:W-:Y:S05]  /*2680*/  BSYNC B0 ;  /* 0x0000000000007941 */ /* 0x000fea0003800000 */
.L_x_5283:
        /* <DEDUP_REMOVED lines=18> */
.L_x_5286:
[----:B------:R-:W-:Y:S05]  /*27b0*/  BSYNC B0 ;  /* 0x0000000000007941 */ /* 0x000fea0003800000 */
.L_x_5285:
        /* <DEDUP_REMOVED lines=48> */
.L_x_5288:
[----:B------:R-:W-:Y:S05]  /*2ac0*/  BSYNC B0 ;  /* 0x0000000000007941 */ /* 0x000fea0003800000 */
.L_x_5287:
        /* <DEDUP_REMOVED lines=16> */
.L_x_5290:
[----:B------:R-:W-:Y:S05]  /*2bd0*/  BSYNC B0 ;  /* 0x0000000000007941 */ /* 0x000fea0003800000 */
.L_x_5289:
        /* <DEDUP_REMOVED lines=8> */
[----:B------:R-:W-:-:S04]  /*2c60*/  LEA R12, P1, R20, R192, 0x6 ;  /* 0x000000c0140c7211 */ /* 0x000fc800078230ff */
[----:B------:R-:W-:-:S05]  /*2c70*/  LEA.HI.X R13, R20, R193, R11, 0x6, P1 ;  /* 0x000000c1140d7211 */ /* 0x000fca00008f340b */
[----:B------:R-:W-:Y:S01]  /*2c80*/  @!PT LDS RZ, [RZ] ;  /* 0x00000000fffff984 */ /* 0x000fe20000000800 */
[----:B------:R-:W-:Y:S01]  /*2c90*/  @!PT LDS RZ, [RZ] ;  /* 0x00000000fffff984 */ /* 0x000fe20000000800 */
[----:B------:R-:W-:Y:S01]  /*2ca0*/  @!PT LDS RZ, [RZ] ;  /* 0x00000000fffff984 */ /* 0x000fe20000000800 */
[----:B------:R1:W-:Y:S04]  /*2cb0*/  LDGSTS.E.BYPASS.LTC128B.128 [R175+0x7000], [R12.64] ;  /* 0x070000000caf7fae */ /* 0x0003e8000b901d46 */
.L_x_5292:
[----:B------:R-:W-:Y:S05]  /*2cc0*/  BSYNC B0 ;  /* 0x0000000000007941 */ /* 0x000fea0003800000 */
.L_x_5291:
        /* <DEDUP_REMOVED lines=15> */
.L_x_5294:
[----:B------:R-:W-:Y:S05]  /*2dc0*/  BSYNC B0 ;  /* 0x0000000000007941 */ /* 0x000fea0003800000 */
.L_x_5293:
[----:B------:R-:W-:Y:S01]  /*2dd0*/  ISETP.GE.AND P1, PT, R26, R9, PT ;  /* 0x000000091a00720c */ /* 0x000fe20003f26270 */
[----:B------:R-:W-:-:S12]  /*2de0*/  BSSY B0, `(.L_x_5295) ;  /* 0x000000d000007945 */ /* 0x000fd80003800000 */
[----:B------:R1:W-:Y:S01]  /*2df0*/  @P1 STS.128 [R175+0x8000], RZ ;  /* 0x008000ffaf001388 */ /* 0x0003e20000000c00 */
[----:B------:R-:W-:Y:S05]  /*2e00*/  @P1 BRA `(.L_x_5296) ;  /* 0x000000a000001947 */ /* 0x000fea0003800000 */
[----:B------:R-:W-:-:S13]  /*2e10*/  ISETP.GE.AND P1, PT, R178, c[0x0][0x220], PT ;  /* 0x00008800b2007a0c */ /* 0x000fda0003f26270 */
[----:B------:R1:W-:Y:S01]  /*2e20*/  @P1 STS.128 [R175+0x8000], RZ ;  /* 0x008000ffaf001388 */ /* 0x0003e20000000c00 */
[----:B------:R-:W-:Y:S05]  /*2e30*/  @P1 BRA `(.L_x_5296) ;  /* 0x0000007000001947 */ /* 0x000fea0003800000 */
[----:B-1----:R-:W-:Y:S01]  /*2e40*/  IMAD.MOV.U32 R10, RZ, RZ, c[0x0][0x1a4] ;  /* 0x00006900ff0a7624 */ /* 0x002fe200078e00ff */
[----:B------:R-:W-:-:S04]  /*2e50*/  LEA R12, P1, R20, R192, 0x7 ;  /* 0x000000c0140c7211 */ /* 0x000fc800078238ff */
[----:B------:R-:W-:-:S05]  /*2e60*/  LEA.HI.X R13, R20, R193, R10, 0x7, P1 ;  /* 0x000000c1140d7211 */ /* 0x000fca00008f3c0a */
[----:B------:R-:W-:Y:S01]  /*2e70*/  @!PT LDS RZ, [RZ] ;  /* 0x00000000fffff984 */ /* 0x000fe20000000800 */
[----:B------:R-:W-:Y:S01]  /*2e80*/  @!PT LDS RZ, [RZ] ;  /* 0x00000000fffff984 */ /* 0x000fe20000000800 */
[----:B------:R-:W-:Y:S01]  /*2e90*/  @!PT LDS RZ, [RZ] ;  /* 0x00000000fffff984 */ /* 0x000fe20000000800 */
[----:B------:R1:W-:Y:S04]  /*2ea0*/  LDGSTS.E.BYPASS.LTC128B.128 [R175+0x8000], [R12.64] ;  /* 0x080000000caf7fae */ /* 0x0003e8000b901d46 */
.L_x_5296:
[----:B------:R-:W-:Y:S05]  /*2eb0*/  BSYNC B0 ;  /* 0x0000000000007941 */ /* 0x000fea0003800000 */
.L_x_5295:
        /* <DEDUP_REMOVED lines=15> */
.L_x_5298:
[----:B------:R-:W-:Y:S05]  /*2fb0*/  BSYNC B0 ;  /* 0x0000000000007941 */ /* 0x000fea0003800000 */
.L_x_5297:
        /* <DEDUP_REMOVED lines=15> */
.L_x_5300:
[----:B------:R-:W-:Y:S05]  /*30b0*/  BSYNC B0 ;  /* 0x0000000000007941 */ /* 0x000fea0003800000 */
.L_x_5299:
        /* <DEDUP_REMOVED lines=15> */
.L_x_5302:
[----:B------:R-:W-:Y:S05]  /*31b0*/  BSYNC B0 ;  /* 0x0000000000007941 */ /* 0x000fea0003800000 */
.L_x_5301:
[----:B------:R-:W-:Y:S01]  /*31c0*/  SHF.L.U32 R167, R167, 0x1, RZ ;  /* 0x00000001a7a77819 */ /* 0x000fe200000006ff */
[----:B------:R-:W-:Y:S01]  /*31d0*/  LDSM.16.M88.4 R16, [R168] ;  /* 0x00000000a810783b */ /* 0x000fe20000000200 */
[----:B------:R-:W-:Y:S02]  /*31e0*/  LEA R166, R3, R168, 0x1 ;  /* 0x000000a803a67211 */ /* 0x000fe400078e08ff */
[----:B------:R-:W-:Y:S01]  /*31f0*/  LEA R161, R0, R167, 0x1 ;  /* 0x000000a700a17211 */ /* 0x000fe200078e08ff */
[----:B-1----:R-:W1:Y:S01]  /*3200*/  LDSM.16.M88.4 R28, [R167+0x2000] ;  /* 0x00200000a71c783b */ /* 0x002e620000000200 */
[----:B------:R-:W-:Y:S02]  /*3210*/  LOP3.LUT P1, RZ, R8, 0x4, RZ, 0xc0, !PT ;  /* 0x0000000408ff7812 */ /* 0x000fe4000782c0ff */
[C---:B------:R-:W-:Y:S01]  /*3220*/  IADD3 R8, R167.reuse, 0x2000, RZ ;  /* 0x00002000a7087810 */ /* 0x040fe20007ffe0ff */
[----:B------:R-:W-:Y:S01]  /*3230*/  LDSM.16.M88.4 R12, [R166] ;  /* 0x00000000a60c783b */ /* 0x000fe20000000200 */
[----:B------:R-:W-:-:S02]  /*3240*/  IADD3 R164, R167, 0x2040, RZ ;  /* 0x00002040a7a47810 */ /* 0x000fc40007ffe0ff */
[----:B------:R-:W-:Y:S01]  /*3250*/  LEA R165, R5, R168, 0x1 ;  /* 0x000000a805a57211 */ /* 0x000fe200078e08ff */
[----:B------:R-:W-:Y:S01]  /*3260*/  LDSM.16.M88.4 R52, [R161+0x2000] ;  /* 0x00200000a134783b */ /* 0x000fe20000000200 */
[----:B------:R-:W-:Y:S02]  /*3270*/  ISETP.GE.AND P2, PT, R101, 0x2, PT ;  /* 0x000000026500780c */ /* 0x000fe40003f46270 */
[----:B------:R-:W-:Y:S01]  /*3280*/  LEA R163, R3, R165, 0x1 ;  /* 0x000000a503a37211 */ /* 0x000fe200078e08ff */
[----:B------:R-:W5:Y:S01]  /*3290*/  LDSM.16.M88.4 R48, [R167+0x2800] ;  /* 0x00280000a730783b */ /* 0x000f620000000200 */
[----:B------:R-:W-:Y:S02]  /*32a0*/  IADD3 R124, R6, 0x8, RZ ;  /* 0x00000008067c7810 */ /* 0x000fe40007ffe0ff */
[----:B------:R-:W-:Y:S01]  /*32b0*/  @P1 IADD3 R164, R8, -0x40, RZ ;  /* 0xffffffc008a41810 */ /* 0x000fe20007ffe0ff */
[----:B------:R-:W-:Y:S01]  /*32c0*/  LDSM.16.M88.4 R76, [R161+0x2800] ;  /* 0x00280000a14c783b */ /* 0x000fe20000000200 */
[----:B------:R-:W-:-:S02]  /*32d0*/  IMNMX R125, R6, R7, PT ;  /* 0x00000007067d7217 */ /* 0x000fc40003800200 */
[----:B------:R-:W-:Y:S01]  /*32e0*/  LEA R100, R0, R164, 0x1 ;  /* 0x000000a400647211 */ /* 0x000fe200078e08ff */
[----:B------:R-:W-:Y:S01]  /*32f0*/  LDSM.16.M88.4 R8, [R165] ;  /* 0x00000000a508783b */ /* 0x000fe20000000200 */
[----:B------:R-:W-:Y:S02]  /*3300*/  IMNMX R124, R124, R7, PT ;  /* 0x000000077c7c7217 */ /* 0x000fe40003800200 */
[C---:B------:R-:W-:Y:S01]  /*3310*/  IADD3 R157, R164.reuse, 0x800, RZ ;  /* 0x00000800a49d7810 */ /* 0x040fe20007ffe0ff */
[----:B------:R-:W2:Y:S01]  /*3320*/  LDSM.16.M88.4 R40, [R164] ;  /* 0x00000000a428783b */ /* 0x000ea20000000200 */
[C---:B------:R-:W-:Y:S02]  /*3330*/  IADD3 R156, R164.reuse, 0x1000, RZ ;  /* 0x00001000a49c7810 */ /* 0x040fe40007ffe0ff */
[C---:B------:R-:W-:Y:S01]  /*3340*/  IADD3 R155, R164.reuse, 0x1800, RZ ;  /* 0x00001800a49b7810 */ /* 0x040fe20007ffe0ff */
[----:B------:R-:W-:Y:S01]  /*3350*/  LDSM.16.M88.4 R44, [R163] ;  /* 0x00000000a32c783b */ /* 0x000fe20000000200 */
[----:B------:R-:W-:-:S02]  /*3360*/  IADD3 R154, R164, 0x2000, RZ ;  /* 0x00002000a49a7810 */ /* 0x000fc40007ffe0ff */
[C---:B------:R-:W-:Y:S01]  /*3370*/  IADD3 R153, R164.reuse, 0x2800, RZ ;  /* 0x00002800a4997810 */ /* 0x040fe20007ffe0ff */
[----:B------:R-:W-:Y:S01]  /*3380*/  LDSM.16.M88.4 R68, [R100] ;  /* 0x000000006444783b */ /* 0x000fe20000000200 */
[C---:B------:R-:W-:Y:S02]  /*3390*/  IADD3 R152, R164.reuse, 0x3000, RZ ;  /* 0x00003000a4987810 */ /* 0x040fe40007ffe0ff */
[----:B------:R-:W-:Y:S01]  /*33a0*/  IADD3 R102, R164, 0x3800, RZ ;  /* 0x00003800a4667810 */ /* 0x000fe20007ffe0ff */
[----:B------:R-:W-:Y:S01]  /*33b0*/  LDSM.16.M88.4 R72, [R164+0x800] ;  /* 0x00080000a448783b */ /* 0x000fe20000000200 */
[C---:B-1----:R-:W-:Y:S03]  /*33c0*/  HMMA.16816.F32 R32, R16.reuse, R28, RZ ;  /* 0x0000001c1020723c */ /* 0x042fe600000018ff */
[----:B------:R-:W-:Y:S04]  /*33d0*/  LDSM.16.M88.4 R60, [R161+0x3000] ;  /* 0x00300000a13c783b */ /* 0x000fe80000000200 */
[----:B------:R-:W-:Y:S01]  /*33e0*/  LDSM.16.M88.4 R64, [R167+0x3800] ;  /* 0x00380000a740783b */ /* 0x000fe20000000200 */
[C---:B------:R-:W-:Y:S03]  /*33f0*/  HMMA.16816.F32 R28, R16.reuse, R30, RZ ;  /* 0x0000001e101c723c */ /* 0x040fe600000018ff */
[----:B------:R-:W0:Y:S05]  /*3400*/  LDGDEPBAR ;  /* 0x00000000000079af */ /* 0x000e2a0000000000 */
[----:B-----5:R-:W-:Y:S08]  /*3410*/  HMMA.16816.F32 R36, R16, R48, RZ ;  /* 0x000000301024723c */ /* 0x020ff000000018ff */
[C---:B------:R-:W-:Y:S08]  /*3420*/  HMMA.16816.F32 R32, R12.reuse, R52, R32 ;  /* 0x000000340c20723c */ /* 0x040ff00000001820 */
[----:B------:R-:W-:Y:S01]  /*3430*/  HMMA.16816.F32 R28, R12, R54, R28 ;  /* 0x000000360c1c723c */ /* 0x000fe2000000181c */
[----:B------:R-:W1:Y:S07]  /*3440*/  LDSM.16.M88.4 R52, [R167+0x3000] ;  /* 0x00300000a734783b */ /* 0x000e6e0000000200 */
[----:B------:R-:W-:Y:S08]  /*3450*/  HMMA.16816.F32 R48, R16, R50, RZ ;  /* 0x000000321030723c */ /* 0x000ff000000018ff */
[C---:B--2---:R-:W-:Y:S08]  /*3460*/  HMMA.16816.F32 R32, R8.reuse, R40, R32 ;  /* 0x000000280820723c */ /* 0x044ff00000001820 */
[----:B------:R-:W-:Y:S01]  /*3470*/  HMMA.16816.F32 R28, R8, R42, R28 ;  /* 0x0000002a081c723c */ /* 0x000fe2000000181c */
[----:B------:R-:W2:Y:S07]  /*3480*/  LDSM.16.M88.4 R40, [R100+0x800] ;  /* 0x000800006428783b */ /* 0x000eae0000000200 */
[C---:B------:R-:W-:Y:S08]  /*3490*/  HMMA.16816.F32 R36, R12.reuse, R76, R36 ;  /* 0x0000004c0c24723c */ /* 0x040ff00000001824 */
[----:B------:R-:W-:Y:S01]  /*34a0*/  HMMA.16816.F32 R48, R12, R78, R48 ;  /* 0x0000004e0c30723c */ /* 0x000fe20000001830 */
[----:B------:R-:W-:Y:S07]  /*34b0*/  LDSM.16.M88.4 R76, [R167+0x4000] ;  /* 0x00400000a74c783b */ /* 0x000fee0000000200 */
[----:B-1----:R-:W-:Y:S08]  /*34c0*/  HMMA.16816.F32 R56, R16, R52, RZ ;  /* 0x000000341038723c */ /* 0x002ff000000018ff */
[C---:B------:R-:W-:Y:S08]  /*34d0*/  HMMA.16816.F32 R32, R44.reuse, R68, R32 ;  /* 0x000000442c20723c */ /* 0x040ff00000001820 */
[----:B------:R-:W-:Y:S01]  /*34e0*/  HMMA.16816.F32 R28, R44, R70, R28 ;  /* 0x000000462c1c723c */ /* 0x000fe2000000181c */
[----:B------:R-:W1:Y:S07]  /*34f0*/  LDSM.16.M88.4 R68, [R164+0x1000] ;  /* 0x00100000a444783b */ /* 0x000e6e0000000200 */
[----:B------:R-:W-:Y:S08]  /*3500*/  HMMA.16816.F32 R36, R8, R72, R36 ;  /* 0x000000480824723c */ /* 0x000ff00000001824 */
[----:B------:R-:W-:Y:S01]  /*3510*/  HMMA.16816.F32 R52, R16, R54, RZ ;  /* 0x000000361034723c */ /* 0x000fe200000018ff */
[----:B------:R-:W-:-:S02]  /*3520*/  FMUL.FTZ R0, R32, c[0x0][0x2ec] ;  /* 0x0000bb0020007a20 */ /* 0x000fc40000410000 */
[----:B------:R-:W-:Y:S02]  /*3530*/  FMUL.FTZ R21, R33, c[0x0][0x2ec] ;  /* 0x0000bb0021157a20 */ /* 0x000fe40000410000 */
[----:B------:R-:W-:Y:S02]  /*3540*/  FMUL.FTZ R26, R34, c[0x0][0x2ec] ;  /* 0x0000bb00221a7a20 */ /* 0x000fe40000410000 */
[----:B------:R-:W-:Y:S01]  /*3550*/  FMUL.FTZ R27, R35, c[0x0][0x2ec] ;  /* 0x0000bb00231b7a20 */ /* 0x000fe20000410000 */
[----:B------:R-:W-:Y:S01]  /*3560*/  HMMA.16816.F32 R56, R12, R60, R56 ;  /* 0x0000003c0c38723c */ /* 0x000fe20000001838 */
[----:B------:R-:W-:Y:S01]  /*3570*/  FMUL.FTZ R28, R28, c[0x0][0x2ec] ;  /* 0x0000bb001c1c7a20 */ /* 0x000fe20000410000 */
[----:B------:R-:W3:Y:S01]  /*3580*/  MUFU.TANH R0, R0 ;  /* 0x0000000000007308 */ /* 0x000ee20000002400 */
[----:B------:R-:W-:Y:S02]  /*3590*/  FMUL.FTZ R81, R29, c[0x0][0x2ec] ;  /* 0x0000bb001d517a20 */ /* 0x000fe40000410000 */
[----:B------:R-:W-:-:S02]  /*35a0*/  FMUL.FTZ R82, R30, c[0x0][0x2ec] ;  /* 0x0000bb001e527a20 */ /* 0x000fc40000410000 */
[----:B------:R-:W-:Y:S01]  /*35b0*/  FMUL.FTZ R83, R31, c[0x0][0x2ec] ;  /* 0x0000bb001f537a20 */ /* 0x000fe20000410000 */
[----:B------:R-:W-:Y:S01]  /*35c0*/  HMMA.16816.F32 R48, R8, R74, R48 ;  /* 0x0000004a0830723c */ /* 0x000fe20000001830 */
[----:B------:R-:W5:Y:S01]  /*35d0*/  LDSM.16.M88.4 R72, [R100+0x1000] ;  /* 0x001000006448783b */ /* 0x000f620000000200 */
[----:B------:R4:W1:Y:S06]  /*35e0*/  MUFU.TANH R80, R28 ;  /* 0x0000001c00507308 */ /* 0x00086c0000002400 */
[----:B--2---:R-:W-:Y:S02]  /*35f0*/  HMMA.16816.F32 R36, R44, R40, R36 ;  /* 0x000000282c24723c */ /* 0x004fe40000001824 */
[----:B------:R-:W2:Y:S06]  /*3600*/  MUFU.TANH R21, R21 ;  /* 0x0000001500157308 */ /* 0x000eac0000002400 */
[----:B------:R-:W-:Y:S01]  /*3610*/  HMMA.16816.F32 R52, R12, R62, R52 ;  /* 0x0000003e0c34723c */ /* 0x000fe20000001834 */
[----:B------:R-:W2:Y:S01]  /*3620*/  LDSM.16.M88.4 R60, [R161+0x3800] ;  /* 0x00380000a13c783b */ /* 0x000ea20000000200 */
[----:B------:R-:W2:Y:S03]  /*3630*/  MUFU.TANH R26, R26 ;  /* 0x0000001a001a7308 */ /* 0x000ea60000002400 */
[----:B----4-:R-:W-:Y:S03]  /*3640*/  LDSM.16.M88.4 R28, [R164+0x1800] ;  /* 0x00180000a41c783b */ /* 0x010fe60000000200 */
[----:B-1----:R-:W-:Y:S02]  /*3650*/  HMMA.16816.F32 R56, R8, R68, R56 ;  /* 0x000000440838723c */ /* 0x002fe40000001838 */
[----:B------:R-:W1:Y:S06]  /*3660*/  MUFU.TANH R27, R27 ;  /* 0x0000001b001b7308 */ /* 0x000e6c0000002400 */
[----:B------:R-:W-:Y:S01]  /*3670*/  HMMA.16816.F32 R48, R44, R42, R48 ;  /* 0x0000002a2c30723c */ /* 0x000fe20000001830 */
[----:B------:R-:W4:Y:S01]  /*3680*/  LDSM.16.M88.4 R40, [R161+0x4000] ;  /* 0x00400000a128783b */ /* 0x000f220000000200 */
[----:B------:R-:W-:Y:S01]  /*3690*/  FMUL.FTZ R36, R36, c[0x0][0x2ec] ;  /* 0x0000bb0024247a20 */ /* 0x000fe20000410000 */
[----:B------:R-:W1:Y:S01]  /*36a0*/  MUFU.TANH R81, R81 ;  /* 0x0000005100517308 */ /* 0x000e620000002400 */
[----:B------:R-:W-:-:S02]  /*36b0*/  FMUL.FTZ R37, R37, c[0x0][0x2ec] ;  /* 0x0000bb0025257a20 */ /* 0x000fc40000410000 */
[----:B------:R-:W-:Y:S02]  /*36c0*/  FMUL.FTZ R86, R38, c[0x0][0x2ec] ;  /* 0x0000bb0026567a20 */ /* 0x000fe40000410000 */
[C---:B------:R-:W-:Y:S01]  /*36d0*/  HMMA.16816.F32 R32, R16.reuse, R64, RZ ;  /* 0x000000401020723c */ /* 0x040fe200000018ff */
[----:B------:R-:W-:Y:S02]  /*36e0*/  FMUL.FTZ R87, R39, c[0x0][0x2ec] ;  /* 0x0000bb0027577a20 */ /* 0x000fe40000410000 */
[----:B------:R-:W1:Y:S05]  /*36f0*/  MUFU.TANH R84, R36 ;  /* 0x0000002400547308 */ /* 0x000e6a0000002400 */
[----:B------:R-:W-:Y:S03]  /*3700*/  HMMA.16816.F32 R64, R16, R66, RZ ;  /* 0x000000421040723c */ /* 0x000fe600000018ff */
[----:B------:R1:W1:Y:S05]  /*3710*/  MUFU.TANH R85, R37 ;  /* 0x0000002500557308 */ /* 0x00026a0000002400 */
[----:B------:R-:W-:Y:S01]  /*3720*/  HMMA.16816.F32 R52, R8, R70, R52 ;  /* 0x000000460834723c */ /* 0x000fe20000001834 */
[----:B------:R-:W-:Y:S01]  /*3730*/  FMUL.FTZ R48, R48, c[0x0][0x2ec] ;  /* 0x0000bb0030307a20 */ /* 0x000fe20000410000 */
[----:B------:R-:W3:Y:S01]  /*3740*/  LDSM.16.M88.4 R68, [R167+0x4800] ;  /* 0x00480000a744783b */ /* 0x000ee20000000200 */
[----:B------:R-:W-:Y:S01]  /*3750*/  FMUL.FTZ R89, R49, c[0x0][0x2ec] ;  /* 0x0000bb0031597a20 */ /* 0x000fe20000410000 */
[----:B------:R-:W2:Y:S01]  /*3760*/  MUFU.TANH R82, R82 ;  /* 0x0000005200527308 */ /* 0x000ea20000002400 */
[----:B------:R-:W-:-:S02]  /*3770*/  FMUL.FTZ R90, R50, c[0x0][0x2ec] ;  /* 0x0000bb00325a7a20 */ /* 0x000fc40000410000 */
[----:B------:R-:W-:Y:S01]  /*3780*/  FMUL.FTZ R91, R51, c[0x0][0x2ec] ;  /* 0x0000bb00335b7a20 */ /* 0x000fe20000410000 */
[----:B-----5:R-:W-:Y:S04]  /*3790*/  HMMA.16816.F32 R56, R44, R72, R56 ;  /* 0x000000482c38723c */ /* 0x020fe80000001838 */
[----:B------:R5:W2:Y:S04]  /*37a0*/  MUFU.TANH R88, R48 ;  /* 0x0000003000587308 */ /* 0x000aa80000002400 */
[C---:B-1----:R-:W-:Y:S04]  /*37b0*/  HMMA.16816.F32 R36, R16.reuse, R76, RZ ;  /* 0x0000004c1024723c */ /* 0x042fe800000018ff */
[----:B------:R-:W1:Y:S04]  /*37c0*/  MUFU.TANH R83, R83 ;  /* 0x0000005300537308 */ /* 0x000e680000002400 */
[----:B------:R-:W-:Y:S01]  /*37d0*/  HMMA.16816.F32 R76, R16, R78, RZ ;  /* 0x0000004e104c723c */ /* 0x000fe200000018ff */
[----:B-----5:R-:W5:Y:S03]  /*37e0*/  LDSM.16.M88.4 R48, [R164+0x2000] ;  /* 0x00200000a430783b */ /* 0x020f660000000200 */
[----:B------:R-:W1:Y:S04]  /*37f0*/  MUFU.TANH R86, R86 ;  /* 0x0000005600567308 */ /* 0x000e680000002400 */
[----:B--2---:R-:W-:Y:S01]  /*3800*/  HMMA.16816.F32 R32, R12, R60, R32 ;  /* 0x0000003c0c20723c */ /* 0x004fe20000001820 */
[----:B------:R-:W-:-:S02]  /*3810*/  FMUL.FTZ R56, R56, c[0x0][0x2ec] ;  /* 0x0000bb0038387a20 */ /* 0x000fc40000410000 */
[----:B------:R-:W-:Y:S02]  /*3820*/  FMUL.FTZ R57, R57, c[0x0][0x2ec] ;  /* 0x0000bb0039397a20 */ /* 0x000fe40000410000 */
[----:B------:R-:W2:Y:S01]  /*3830*/  MUFU.TANH R92, R56 ;  /* 0x00000038005c7308 */ /* 0x000ea20000002400 */
[----:B------:R-:W-:Y:S02]  /*3840*/  FMUL.FTZ R94, R58, c[0x0][0x2ec] ;  /* 0x0000bb003a5e7a20 */ /* 0x000fe40000410000 */
[C---:B------:R-:W-:Y:S01]  /*3850*/  HMMA.16816.F32 R64, R12.reuse, R62, R64 ;  /* 0x0000003e0c40723c */ /* 0x040fe20000001840 */
[----:B------:R-:W-:Y:S01]  /*3860*/  FMUL.FTZ R95, R59, c[0x0][0x2ec] ;  /* 0x0000bb003b5f7a20 */ /* 0x000fe20000410000 */
[----:B------:R-:W-:Y:S03]  /*3870*/  LDSM.16.M88.4 R60, [R100+0x1800] ;  /* 0x00180000643c783b */ /* 0x000fe60000000200 */
[----:B------:R1:W1:Y:S03]  /*3880*/  MUFU.TANH R93, R57 ;  /* 0x00000039005d7308 */ /* 0x0002660000002400 */
[----:B----4-:R-:W-:Y:S05]  /*3890*/  HMMA.16816.F32 R36, R12, R40, R36 ;  /* 0x000000280c24723c */ /* 0x010fea0000001824 */
[----:B------:R-:W4:Y:S03]  /*38a0*/  MUFU.TANH R87, R87 ;  /* 0x0000005700577308 */ /* 0x000f260000002400 */
[----:B------:R-:W-:Y:S01]  /*38b0*/  HMMA.16816.F32 R52, R44, R74, R52 ;  /* 0x0000004a2c34723c */ /* 0x000fe20000001834 */
[----:B------:R-:W-:Y:S04]  /*38c0*/  LDSM.16.M88.4 R72, [R167+0x5000] ;  /* 0x00500000a748783b */ /* 0x000fe80000000200 */
[----:B-1----:R-:W-:Y:S01]  /*38d0*/  LDSM.16.M88.4 R56, [R100+0x2000] ;  /* 0x002000006438783b */ /* 0x002fe20000000200 */
[----:B------:R-:W1:Y:S02]  /*38e0*/  MUFU.TANH R89, R89 ;  /* 0x0000005900597308 */ /* 0x000e640000002400 */
[----:B------:R-:W-:Y:S01]  /*38f0*/  HMMA.16816.F32 R76, R12, R42, R76 ;  /* 0x0000002a0c4c723c */ /* 0x000fe2000000184c */
[----:B------:R-:W1:Y:S05]  /*3900*/  LDSM.16.M88.4 R40, [R161+0x4800] ;  /* 0x00480000a128783b */ /* 0x000e6a0000000200 */
[----:B------:R-:W1:Y:S02]  /*3910*/  MUFU.TANH R90, R90 ;  /* 0x0000005a005a7308 */ /* 0x000e640000002400 */
[C---:B------:R-:W-:Y:S06]  /*3920*/  HMMA.16816.F32 R32, R8.reuse, R28, R32 ;  /* 0x0000001c0820723c */ /* 0x040fec0000001820 */
[----:B------:R-:W1:Y:S02]  /*3930*/  MUFU.TANH R91, R91 ;  /* 0x0000005b005b7308 */ /* 0x000e640000002400 */
[----:B------:R-:W-:Y:S01]  /*3940*/  HMMA.16816.F32 R64, R8, R30, R64 ;  /* 0x0000001e0840723c */ /* 0x000fe20000001840 */
[----:B------:R-:W-:-:S02]  /*3950*/  FMUL.FTZ R52, R52, c[0x0][0x2ec] ;  /* 0x0000bb0034347a20 */ /* 0x000fc40000410000 */
[----:B------:R-:W-:Y:S02]  /*3960*/  FMUL.FTZ R97, R53, c[0x0][0x2ec] ;  /* 0x0000bb0035617a20 */ /* 0x000fe40000410000 */
[----:B------:R-:W-:Y:S01]  /*3970*/  FMUL.FTZ R98, R54, c[0x0][0x2ec] ;  /* 0x0000bb0036627a20 */ /* 0x000fe20000410000 */
[----:B------:R2:W1:Y:S01]  /*3980*/  MUFU.TANH R96, R52 ;  /* 0x0000003400607308 */ /* 0x0004620000002400 */
[----:B------:R-:W-:Y:S01]  /*3990*/  FMUL.FTZ R99, R55, c[0x0][0x2ec] ;  /* 0x0000bb0037637a20 */ /* 0x000fe20000410000 */
[----:B---3--:R-:W-:Y:S06]  /*39a0*/  HMMA.16816.F32 R28, R16, R68, RZ ;  /* 0x00000044101c723c */ /* 0x008fec00000018ff */
[----:B------:R-:W3:Y:S02]  /*39b0*/  MUFU.TANH R94, R94 ;  /* 0x0000005e005e7308 */ /* 0x000ee40000002400 */
[----:B-----5:R-:W-:Y:S01]  /*39c0*/  HMMA.16816.F32 R36, R8, R48, R36 ;  /* 0x000000300824723c */ /* 0x020fe20000001824 */
[----:B--2---:R-:W2:Y:S05]  /*39d0*/  LDSM.16.M88.4 R52, [R164+0x2800] ;  /* 0x00280000a434783b */ /* 0x004eaa0000000200 */
[----:B------:R-:W2:Y:S02]  /*39e0*/  MUFU.TANH R95, R95 ;  /* 0x0000005f005f7308 */ /* 0x000ea40000002400 */
[----:B------:R-:W-:Y:S06]  /*39f0*/  HMMA.16816.F32 R68, R16, R70, RZ ;  /* 0x000000461044723c */ /* 0x000fec00000018ff */
[----:B------:R-:W2:Y:S02]  /*3a00*/  MUFU.TANH R97, R97 ;  /* 0x0000006100617308 */ /* 0x000ea40000002400 */
[----:B-1----:R-:W-:Y:S06]  /*3a10*/  HMMA.16816.F32 R28, R12, R40, R28 ;  /* 0x000000280c1c723c */ /* 0x002fec000000181c */
[----:B------:R-:W1:Y:S02]  /*3a20*/  MUFU.TANH R98, R98 ;  /* 0x0000006200627308 */ /* 0x000e640000002400 */
[C---:B------:R-:W-:Y:S06]  /*3a30*/  HMMA.16816.F32 R36, R44.reuse, R56, R36 ;  /* 0x000000382c24723c */ /* 0x040fec0000001824 */
[----:B------:R-:W1:Y:S02]  /*3a40*/  MUFU.TANH R99, R99 ;  /* 0x0000006300637308 */ /* 0x000e640000002400 */
[C---:B------:R-:W-:Y:S08]  /*3a50*/  HMMA.16816.F32 R32, R44.reuse, R60, R32 ;  /* 0x0000003c2c20723c */ /* 0x040ff00000001820 */
[----:B------:R-:W-:Y:S01]  /*3a60*/  HMMA.16816.F32 R64, R44, R62, R64 ;  /* 0x0000003e2c40723c */ /* 0x000fe20000001840 */
[----:B------:R-:W5:Y:S07]  /*3a70*/  LDSM.16.M88.4 R60, [R167+0x5800] ;  /* 0x00580000a73c783b */ /* 0x000f6e0000000200 */
[----:B------:R-:W-:Y:S01]  /*3a80*/  HMMA.16816.F32 R68, R12, R42, R68 ;  /* 0x0000002a0c44723c */ /* 0x000fe20000001844 */
[----:B------:R-:W-:Y:S01]  /*3a90*/  FMUL.FTZ R36, R36, c[0x0][0x2ec] ;  /* 0x0000bb0024247a20 */ /* 0x000fe20000410000 */
[----:B------:R-:W-:Y:S01]  /*3aa0*/  LDSM.16.M88.4 R40, [R161+0x5000] ;  /* 0x00500000a128783b */ /* 0x000fe20000000200 */
[----:B------:R-:W-:-:S02]  /*3ab0*/  FMUL.FTZ R194, R37, c[0x0][0x2ec] ;  /* 0x0000bb0025c27a20 */ /* 0x000fc40000410000 */
[----:B------:R1:W1:Y:S01]  /*3ac0*/  MUFU.TANH R186, R36 ;  /* 0x0000002400ba7308 */ /* 0x0002620000002400 */
[----:B------:R-:W-:Y:S02]  /*3ad0*/  FMUL.FTZ R150, R38, c[0x0][0x2ec] ;  /* 0x0000bb0026967a20 */ /* 0x000fe40000410000 */
[C---:B------:R-:W-:Y:S01]  /*3ae0*/  HMMA.16816.F32 R76, R8.reuse, R50, R76 ;  /* 0x00000032084c723c */ /* 0x040fe2000000184c */
[----:B------:R-:W3:Y:S01]  /*3af0*/  LDSM.16.M88.4 R48, [R100+0x2800] ;  /* 0x002800006430783b */ /* 0x000ee20000000200 */
[----:B------:R-:W-:Y:S02]  /*3b00*/  FMUL.FTZ R188, R39, c[0x0][0x2ec] ;  /* 0x0000bb0027bc7a20 */ /* 0x000fe40000410000 */
[----:B------:R-:W-:Y:S01]  /*3b10*/  FMUL.FTZ R32, R32, c[0x0][0x2ec] ;  /* 0x0000bb0020207a20 */ /* 0x000fe20000410000 */
[----:B------:R-:W3:Y:S01]  /*3b20*/  MUFU.TANH R194, R194 ;  /* 0x000000c200c27308 */ /* 0x000ee20000002400 */
[----:B------:R-:W-:Y:S02]  /*3b30*/  FMUL.FTZ R33, R33, c[0x0][0x2ec] ;  /* 0x0000bb0021217a20 */ /* 0x000fe40000410000 */
[----:B--2---:R-:W-:Y:S01]  /*3b40*/  HMMA.16816.F32 R28, R8, R52, R28 ;  /* 0x00000034081c723c */ /* 0x004fe2000000181c */
[----:B------:R-:W-:-:S02]  /*3b50*/  FMUL.FTZ R140, R34, c[0x0][0x2ec] ;  /* 0x0000bb00228c7a20 */ /* 0x000fc40000410000 */
[----:B------:R-:W-:Y:S01]  /*3b60*/  FMUL.FTZ R198, R35, c[0x0][0x2ec] ;  /* 0x0000bb0023c67a20 */ /* 0x000fe20000410000 */
[----:B-1----:R-:W1:Y:S01]  /*3b70*/  LDSM.16.M88.4 R36, [R161+0x5800] ;  /* 0x00580000a124783b */ /* 0x002e620000000200 */
[----:B------:R-:W2:Y:S01]  /*3b80*/  MUFU.TANH R142, R32 ;  /* 0x00000020008e7308 */ /* 0x000ea20000002400 */
[----:B------:R-:W-:Y:S02]  /*3b90*/  FMUL.FTZ R64, R64, c[0x0][0x2ec] ;  /* 0x0000bb0040407a20 */ /* 0x000fe40000410000 */
[----:B------:R-:W-:Y:S01]  /*3ba0*/  HMMA.16816.F32 R68, R8, R54, R68 ;  /* 0x000000360844723c */ /* 0x000fe20000001844 */
[----:B------:R-:W-:Y:S02]  /*3bb0*/  FMUL.FTZ R65, R65, c[0x0][0x2ec] ;  /* 0x0000bb0041417a20 */ /* 0x000fe40000410000 */
[----:B------:R-:W-:Y:S02]  /*3bc0*/  FMUL.FTZ R66, R66, c[0x0][0x2ec] ;  /* 0x0000bb0042427a20 */ /* 0x000fe40000410000 */
[----:B------:R-:W-:Y:S01]  /*3bd0*/  FMUL.FTZ R67, R67, c[0x0][0x2ec] ;  /* 0x0000bb0043437a20 */ /* 0x000fe20000410000 */
[----:B------:R2:W1:Y:S02]  /*3be0*/  MUFU.TANH R202, R33 ;  /* 0x0000002100ca7308 */ /* 0x0004640000002400 */
[----:B------:R-:W-:Y:S01]  /*3bf0*/  HMMA.16816.F32 R76, R44, R58, R76 ;  /* 0x0000003a2c4c723c */ /* 0x000fe2000000184c */
[----:B------:R-:W1:Y:S05]  /*3c00*/  LDSM.16.M88.4 R56, [R164+0x3000] ;  /* 0x00300000a438783b */ /* 0x000e6a0000000200 */
[----:B------:R-:W1:Y:S02]  /*3c10*/  MUFU.TANH R138, R64 ;  /* 0x00000040008a7308 */ /* 0x000e640000002400 */
[C---:B-----5:R-:W-:Y:S06]  /*3c20*/  HMMA.16816.F32 R52, R16.reuse, R60, RZ ;  /* 0x0000003c1034723c */ /* 0x060fec00000018ff */
[----:B------:R-:W1:Y:S02]  /*3c30*/  MUFU.TANH R140, R140 ;  /* 0x0000008c008c7308 */ /* 0x000e640000002400 */
[C---:B--2---:R-:W-:Y:S06]  /*3c40*/  HMMA.16816.F32 R32, R16.reuse, R72, RZ ;  /* 0x000000481020723c */ /* 0x044fec00000018ff */
[----:B------:R-:W2:Y:S02]  /*3c50*/  MUFU.TANH R198, R198 ;  /* 0x000000c600c67308 */ /* 0x000ea40000002400 */
[----:B------:R-:W-:Y:S01]  /*3c60*/  HMMA.16816.F32 R72, R16, R74, RZ ;  /* 0x0000004a1048723c */ /* 0x000fe200000018ff */
[----:B------:R-:W-:-:S02]  /*3c70*/  FMUL.FTZ R76, R76, c[0x0][0x2ec] ;  /* 0x0000bb004c4c7a20 */ /* 0x000fc40000410000 */
[----:B------:R-:W-:Y:S02]  /*3c80*/  FMUL.FTZ R77, R77, c[0x0][0x2ec] ;  /* 0x0000bb004d4d7a20 */ /* 0x000fe40000410000 */
[----:B------:R-:W-:Y:S01]  /*3c90*/  FMUL.FTZ R78, R78, c[0x0][0x2ec] ;  /* 0x0000bb004e4e7a20 */ /* 0x000fe20000410000 */
[----:B------:R-:W1:Y:S01]  /*3ca0*/  MUFU.TANH R200, R65 ;  /* 0x0000004100c87308 */ /* 0x000e620000002400 */
[----:B------:R-:W-:Y:S01]  /*3cb0*/  FMUL.FTZ R79, R79, c[0x0][0x2ec] ;  /* 0x0000bb004f4f7a20 */ /* 0x000fe20000410000 */
[----:B------:R-:W-:Y:S06]  /*3cc0*/  HMMA.16816.F32 R16, R16, R62, RZ ;  /* 0x0000003e1010723c */ /* 0x000fec00000018ff */
[----:B------:R-:W1:Y:S02]  /*3cd0*/  MUFU.TANH R136, R66 ;  /* 0x0000004200887308 */ /* 0x000e640000002400 */
[C---:B---3--:R-:W-:Y:S06]  /*3ce0*/  HMMA.16816.F32 R28, R44.reuse, R48, R28 ;  /* 0x000000302c1c723c */ /* 0x048fec000000181c */
[----:B------:R-:W3:Y:S02]  /*3cf0*/  MUFU.TANH R196, R67 ;  /* 0x0000004300c47308 */ /* 0x000ee40000002400 */
[----:B------:R-:W-:Y:S01]  /*3d00*/  HMMA.16816.F32 R68, R44, R50, R68 ;  /* 0x000000322c44723c */ /* 0x000fe20000001844 */
[----:B------:R-:W5:Y:S05]  /*3d10*/  LDSM.16.M88.4 R48, [R164+0x3800] ;  /* 0x00380000a430783b */ /* 0x000f6a0000000200 */
[----:B------:R-:W1:Y:S02]  /*3d20*/  MUFU.TANH R150, R150 ;  /* 0x0000009600967308 */ /* 0x000e640000002400 */
[C---:B------:R-:W-:Y:S06]  /*3d30*/  HMMA.16816.F32 R32, R12.reuse, R40, R32 ;  /* 0x000000280c20723c */ /* 0x040fec0000001820 */
[----:B------:R-:W2:Y:S02]  /*3d40*/  MUFU.TANH R188, R188 ;  /* 0x000000bc00bc7308 */ /* 0x000ea40000002400 */
[----:B------:R-:W-:Y:S01]  /*3d50*/  HMMA.16816.F32 R72, R12, R42, R72 ;  /* 0x0000002a0c48723c */ /* 0x000fe20000001848 */
[----:B------:R-:W-:Y:S01]  /*3d60*/  FMUL.FTZ R28, R28, c[0x0][0x2ec] ;  /* 0x0000bb001c1c7a20 */ /* 0x000fe20000410000 */
[----:B------:R-:W2:Y:S01]  /*3d70*/  LDSM.16.M88.4 R40, [R100+0x3000] ;  /* 0x003000006428783b */ /* 0x000ea20000000200 */
[----:B------:R-:W-:-:S02]  /*3d80*/  FMUL.FTZ R132, R29, c[0x0][0x2ec] ;  /* 0x0000bb001d847a20 */ /* 0x000fc40000410000 */
[----:B------:R-:W-:Y:S01]  /*3d90*/  FMUL.FTZ R126, R30, c[0x0][0x2ec] ;  /* 0x0000bb001e7e7a20 */ /* 0x000fe20000410000 */
[----:B------:R3:W2:Y:S01]  /*3da0*/  MUFU.TANH R134, R28 ;  /* 0x0000001c00867308 */ /* 0x0006a20000002400 */
[----:B------:R-:W-:Y:S01]  /*3db0*/  FMUL.FTZ R118, R31, c[0x0][0x2ec] ;  /* 0x0000bb001f767a20 */ /* 0x000fe20000410000 */
[C---:B-1----:R-:W-:Y:S01]  /*3dc0*/  HMMA.16816.F32 R52, R12.reuse, R36, R52 ;  /* 0x000000240c34723c */ /* 0x042fe20000001834 */
[----:B------:R-:W-:Y:S02]  /*3dd0*/  FMUL.FTZ R68, R68, c[0x0][0x2ec] ;  /* 0x0000bb0044447a20 */ /* 0x000fe40000410000 */
[----:B------:R-:W-:Y:S02]  /*3de0*/  FMUL.FTZ R69, R69, c[0x0][0x2ec] ;  /* 0x0000bb0045457a20 */ /* 0x000fe40000410000 */
[----:B------:R-:W-:Y:S01]  /*3df0*/  FMUL.FTZ R70, R70, c[0x0][0x2ec] ;  /* 0x0000bb0046467a20 */ /* 0x000fe20000410000 */
[----:B------:R-:W1:Y:S01]  /*3e00*/  MUFU.TANH R146, R76 ;  /* 0x0000004c00927308 */ /* 0x000e620000002400 */
[----:B------:R-:W-:Y:S01]  /*3e10*/  FMUL.FTZ R71, R71, c[0x0][0x2ec] ;  /* 0x0000bb0047477a20 */ /* 0x000fe20000410000 */
[----:B------:R-:W-:Y:S01]  /*3e20*/  HMMA.16816.F32 R16, R12, R38, R16 ;  /* 0x000000260c10723c */ /* 0x000fe20000001810 */
[----:B---3--:R-:W3:Y:S05]  /*3e30*/  LDSM.16.M88.4 R28, [R100+0x3800] ;  /* 0x00380000641c783b */ /* 0x008eea0000000200 */
[----:B------:R-:W1:Y:S02]  /*3e40*/  MUFU.TANH R190, R77 ;  /* 0x0000004d00be7308 */ /* 0x000e640000002400 */
[----:B------:R-:W-:Y:S01]  /*3e50*/  HMMA.16816.F32 R32, R8, R56, R32 ;  /* 0x000000380820723c */ /* 0x000fe20000001820 */
[----:B------:R-:W-:-:S05]  /*3e60*/  DEPBAR.LE SB0, 0x0 ;  /* 0x000080000000791a */ /* 0x000fca0000000000 */
[----:B------:R-:W1:Y:S02]  /*3e70*/  MUFU.TANH R144, R78 ;  /* 0x0000004e00907308 */ /* 0x000e640000002400 */
[C---:B------:R-:W-:Y:S06]  /*3e80*/  HMMA.16816.F32 R72, R8.reuse, R58, R72 ;  /* 0x0000003a0848723c */ /* 0x040fec0000001848 */
[----:B------:R-:W1:Y:S02]  /*3e90*/  MUFU.TANH R148, R79 ;  /* 0x0000004f00947308 */ /* 0x000e640000002400 */
[C---:B-----5:R-:W-:Y:S06]  /*3ea0*/  HMMA.16816.F32 R52, R8.reuse, R48, R52 ;  /* 0x000000300834723c */ /* 0x060fec0000001834 */
[----:B------:R-:W1:Y:S02]  /*3eb0*/  MUFU.TANH R132, R132 ;  /* 0x0000008400847308 */ /* 0x000e640000002400 */
[----:B------:R-:W-:Y:S06]  /*3ec0*/  HMMA.16816.F32 R16, R8, R50, R16 ;  /* 0x000000320810723c */ /* 0x000fec0000001810 */
[----:B------:R-:W1:Y:S02]  /*3ed0*/  MUFU.TANH R126, R126 ;  /* 0x0000007e007e7308 */ /* 0x000e640000002400 */
[C---:B--2---:R-:W-:Y:S06]  /*3ee0*/  HMMA.16816.F32 R32, R44.reuse, R40, R32 ;  /* 0x000000282c20723c */ /* 0x044fec0000001820 */
[----:B------:R-:W2:Y:S02]  /*3ef0*/  MUFU.TANH R118, R118 ;  /* 0x0000007600767308 */ /* 0x000ea40000002400 */
[C---:B------:R-:W-:Y:S06]  /*3f00*/  HMMA.16816.F32 R72, R44.reuse, R42, R72 ;  /* 0x0000002a2c48723c */ /* 0x040fec0000001848 */
[----:B------:R-:W1:Y:S02]  /*3f10*/  MUFU.TANH R130, R68 ;  /* 0x0000004400827308 */ /* 0x000e640000002400 */
[C---:B---3--:R-:W-:Y:S06]  /*3f20*/  HMMA.16816.F32 R52, R44.reuse, R28, R52 ;  /* 0x0000001c2c34723c */ /* 0x048fec0000001834 */
[----:B------:R-:W3:Y:S02]  /*3f30*/  MUFU.TANH R128, R69 ;  /* 0x0000004500807308 */ /* 0x000ee40000002400 */
[----:B------:R-:W-:Y:S01]  /*3f40*/  HMMA.16816.F32 R16, R44, R30, R16 ;  /* 0x0000001e2c10723c */ /* 0x000fe20000001810 */
[----:B------:R-:W-:-:S02]  /*3f50*/  FMUL.FTZ R34, R34, c[0x0][0x2ec] ;  /* 0x0000bb0022227a20 */ /* 0x000fc40000410000 */
[----:B------:R-:W-:Y:S02]  /*3f60*/  FMUL.FTZ R9, R35, c[0x0][0x2ec] ;  /* 0x0000bb0023097a20 */ /* 0x000fe40000410000 */
[----:B------:R-:W-:Y:S01]  /*3f70*/  FMUL.FTZ R32, R32, c[0x0][0x2ec] ;  /* 0x0000bb0020207a20 */ /* 0x000fe20000410000 */
[----:B------:R5:W1:Y:S02]  /*3f80*/  MUFU.TANH R56, R34 ;  /* 0x0000002200387308 */ /* 0x000a640000002400 */
[----:B------:R-:W-:Y:S02]  /*3f90*/  FMUL.FTZ R60, R72, c[0x0][0x2ec] ;  /* 0x0000bb00483c7a20 */ /* 0x000fe40000410000 */
[----:B------:R-:W-:Y:S02]  /*3fa0*/  FMUL.FTZ R58, R73, c[0x0][0x2ec] ;  /* 0x0000bb00493a7a20 */ /* 0x000fe40000410000 */
[----:B------:R-:W-:Y:S02]  /*3fb0*/  FMUL.FTZ R12, R74, c[0x0][0x2ec] ;  /* 0x0000bb004a0c7a20 */ /* 0x000fe40000410000 */
[----:B------:R-:W-:Y:S01]  /*3fc0*/  FMUL.FTZ R11, R75, c[0x0][0x2ec] ;  /* 0x0000bb004b0b7a20 */ /* 0x000fe20000410000 */
[----:B------:R1:W1:Y:S01]  /*3fd0*/  MUFU.TANH R112, R70 ;  /* 0x0000004600707308 */ /* 0x0002620000002400 */
[----:B------:R-:W-:-:S02]  /*3fe0*/  FMUL.FTZ R48, R52, c[0x0][0x2ec] ;  /* 0x0000bb0034307a20 */ /* 0x000fc40000410000 */
[----:B------:R-:W-:Y:S02]  /*3ff0*/  FMUL.FTZ R40, R53, c[0x0][0x2ec] ;  /* 0x0000bb0035287a20 */ /* 0x000fe40000410000 */
[----:B------:R-:W-:Y:S02]  /*4000*/  FMUL.FTZ R30, R55, c[0x0][0x2ec] ;  /* 0x0000bb00371e7a20 */ /* 0x000fe40000410000 */
[----:B------:R-:W-:Y:S01]  /*4010*/  FMUL.FTZ R33, R33, c[0x0][0x2ec] ;  /* 0x0000bb0021217a20 */ /* 0x000fe20000410000 */
[----:B------:R1:W1:Y:S01]  /*4020*/  MUFU.TANH R110, R71 ;  /* 0x00000047006e7308 */ /* 0x0002620000002400 */
[----:B-----5:R-:W-:Y:S02]  /*4030*/  FMUL.FTZ R34, R54, c[0x0][0x2ec] ;  /* 0x0000bb0036227a20 */ /* 0x020fe40000410000 */
[----:B------:R-:W-:Y:S02]  /*4040*/  FMUL.FTZ R13, R19, c[0x0][0x2ec] ;  /* 0x0000bb00130d7a20 */ /* 0x000fe40000410000 */
[----:B------:R-:W-:-:S02]  /*4050*/  FMUL.FTZ R16, R16, c[0x0][0x2ec] ;  /* 0x0000bb0010107a20 */ /* 0x000fc40000410000 */
[----:B------:R-:W-:Y:S01]  /*4060*/  FMUL.FTZ R17, R17, c[0x0][0x2ec] ;  /* 0x0000bb0011117a20 */ /* 0x000fe20000410000 */
[----:B------:R1:W1:Y:S01]  /*4070*/  MUFU.TANH R64, R32 ;  /* 0x0000002000407308 */ /* 0x0002620000002400 */
[----:B------:R-:W-:-:S07]  /*4080*/  FMUL.FTZ R18, R18, c[0x0][0x2ec] ;  /* 0x0000bb0012127a20 */ /* 0x000fce0000410000 */
[----:B------:R1:W1:Y:S08]  /*4090*/  MUFU.TANH R62, R33 ;  /* 0x00000021003e7308 */ /* 0x0002700000002400 */
[----:B------:R-:W1:Y:S08]  /*40a0*/  MUFU.TANH R9, R9 ;  /* 0x0000000900097308 */ /* 0x000e700000002400 */
        /* <DEDUP_REMOVED lines=8> */
[----:B------:R1:W1:Y:S08]  /*4130*/  MUFU.TANH R38, R16 ;  /* 0x0000001000267308 */ /* 0x0002700000002400 */
[----:B------:R1:W1:Y:S08]  /*4140*/  MUFU.TANH R36, R17 ;  /* 0x0000001100247308 */ /* 0x0002700000002400 */
[----:B------:R1:W1:Y:S08]  /*4150*/  MUFU.TANH R28, R18 ;  /* 0x00000012001c7308 */ /* 0x0002700000002400 */
[----:B------:R-:W1:Y:S01]  /*4160*/  MUFU.TANH R13, R13 ;  /* 0x0000000d000d7308 */ /* 0x000e620000002400 */
[----:B------:R-:W-:Y:S06]  /*4170*/  BAR.SYNC.DEFER_BLOCKING 0x0 ;  /* 0x0000000000007b1d */ /* 0x000fec0000010000 */
[----:B------:R-:W-:Y:S05]  /*4180*/  @!P2 BRA `(.L_x_5303) ;  /* 0x00000a500000a947 */ /* 0x000fea0003800000 */
[----:B--234-:R-:W-:Y:S05]  /*4190*/  @!P0 BRA `(.L_x_5304) ;  /* 0x0000039000008947 */ /* 0x01cfea0003800000 */
[----:B------:R-:W2:Y:S01]  /*41a0*/  I2F.RP R10, R120 ;  /* 0x00000078000a7306 */ /* 0x000ea20000209400 */
[----:B------:R-:W-:-:S02]  /*41b0*/  IADD3 R14, R2, -0x80, RZ ;  /* 0xffffff80020e7810 */ /* 0x000fc40007ffe0ff */
[----:B------:R-:W-:Y:S02]  /*41c0*/  IABS R8, R2 ;  /* 0x0000000200087213 */ /* 0x000fe40000000000 */
[----:B------:R-:W-:Y:S02]  /*41d0*/  IABS R6, R14 ;  /* 0x0000000e00067213 */ /* 0x000fe40000000000 */
[----:B------:R-:W-:Y:S01]  /*41e0*/  LOP3.LUT R14, R14, c[0x0][0x2d0], RZ, 0x3c, !PT ;  /* 0x0000b4000e0e7a12 */ /* 0x000fe200078e3cff */
[----:B-12---:R-:W1:Y:S02]  /*41f0*/  MUFU.RCP R16, R10 ;  /* 0x0000000a00107308 */ /* 0x006e640000001000 */
        /* <DEDUP_REMOVED lines=51> */
.L_x_5304:
[----:B------:R-:W-:-:S04]  /*4530*/  LEA R15, -R103, RZ, 0x7 ;  /* 0x000000ff670f7211 */ /* 0x000fc800078e39ff */
[----:B------:R-:W-:Y:S02]  /*4540*/  SHF.R.S32.HI R8, RZ, 0x1f, R15 ;  /* 0x0000001fff087819 */ /* 0x000fe4000001140f */
.L_x_5305:
[----:B------:R-:W-:Y:S01]  /*4550*/  ISETP.GE.AND P1, PT, R178, c[0x0][0x220], PT ;  /* 0x00008800b2007a0c */ /* 0x000fe20003f26270 */
[----:B------:R-:W-:-:S12]  /*4560*/  BSSY B0, `(.L_x_5306) ;  /* 0x0000064000007945 */ /* 0x000fd80003800000 */
[----:B-1----:R-:W-:Y:S01]  /*4570*/  @!P1 IMAD.MOV.U32 R18, RZ, RZ, R122 ;  /* 0x000000ffff129224 */ /* 0x002fe200078e007a */
        /* <DEDUP_REMOVED lines=86> */
[----:B------:R-:W-:Y:S01]  /*4ae0*/  ULDC UR4, c[0x0][0x19c] ;  /* 0x0000670000047ab9 */ /* 0x000fe20000000800 */
[----:B------:R-:W-:Y:S01]  /*4af0*/  IMAD.MOV.U32 R7, RZ, RZ, R121 ;  /* 0x000000ffff077224 */ /* 0x000fe200078e0079 */
[----:B------:R-:W-:-:S03]  /*4b00*/  UIMAD UR4, UR4, 0x70, URZ ;  /* 0x00000070040478a4 */ /* 0x000fc6000f8e023f */
        /* <DEDUP_REMOVED lines=9> */
.L_x_5307:
[----:B------:R-:W-:Y:S05]  /*4ba0*/  BSYNC B0 ;  /* 0x0000000000007941 */ /* 0x000fea0003800000 */
.L_x_5306:
[----:B------:R-:W0:Y:S01]  /*4bb0*/  LDGDEPBAR ;  /* 0x00000000000079af */ /* 0x000e220000000000 */
[----:B------:R-:W-:-:S04]  /*4bc0*/  IADD3 R122, P1, R15, R122, RZ ;  /* 0x0000007a0f7a7210 */ /* 0x000fc80007f3e0ff */
[----:B------:R-:W-:Y:S02]  /*4bd0*/  IADD3.X R121, R8, R121, RZ, P1, !PT ;  /* 0x0000007908797210 */ /* 0x000fe40000ffe4ff */
.L_x_5303:
[----:B--234-:R-:W-:Y:S02]  /*4be0*/  IMAD.IADD R2, R2, 0x1, R123 ;  /* 0x0000000102027824 */ /* 0x01cfe400078e027b */
[----:B------:R-:W-:-:S03]  /*4bf0*/  IMAD.SHL.U32 R162, R4, 0x2, RZ ;  /* 0x0000000204a27824 */ /* 0x000fc600078e00ff */
[C---:B------:R-:W-:Y:S01]  /*4c00*/  IADD3 R6, R2.reuse, 0x1, RZ ;  /* 0x0000000102067810 */ /* 0x040fe20007ffe0ff */
[--C-:B------:R-:W-:Y:S01]  /*4c10*/  IMAD R160, R3, 0x2, R162.reuse ;  /* 0x0000000203a07824 */ /* 0x100fe200078e02a2 */
[----:B------:R-:W-:Y:S01]  /*4c20*/  IADD3 R7, R2, 0x8, RZ ;  /* 0x0000000802077810 */ /* 0x000fe20007ffe0ff */
[----:B------:R-:W-:Y:S01]  /*4c30*/  IMAD R159, R5, 0x2, R162 ;  /* 0x00000002059f7824 */ /* 0x000fe200078e02a2 */
[CC--:B------:R-:W-:Y:S02]  /*4c40*/  ISETP.GE.AND P4, PT, R6.reuse, R125.reuse, PT ;  /* 0x0000007d0600720c */ /* 0x0c0fe40003f86270 */
[----:B------:R-:W-:Y:S01]  /*4c50*/  ISETP.GE.AND P3, PT, R6, R124, PT ;  /* 0x0000007c0600720c */ /* 0x000fe20003f66270 */
[----:B------:R-:W-:Y:S01]  /*4c60*/  IMAD R158, R3, 0x2, R159 ;  /* 0x00000002039e7824 */ /* 0x000fe200078e029f */
[----:B------:R-:W-:Y:S01]  /*4c70*/  IADD3 R6, R2, 0x9, RZ ;  /* 0x0000000902067810 */ /* 0x000fe20007ffe0ff */
[----:B------:R-:W-:Y:S01]  /*4c80*/  LDSM.16.MT88.4 R76, [R159+0x6000] ;  /* 0x006000009f4c783b */ /* 0x000fe20000004200 */
[----:B------:R-:W-:-:S02]  /*4c90*/  ISETP.GE.AND P1, PT, R7, R125, PT ;  /* 0x0000007d0700720c */ /* 0x000fc40003f26270 */
[-C--:B------:R-:W-:Y:S02]  /*4ca0*/  ISETP.GE.AND P5, PT, R7, R124.reuse, PT ;  /* 0x0000007c0700720c */ /* 0x080fe40003fa6270 */
[----:B------:R-:W-:Y:S02]  /*4cb0*/  IADD3 R7, R2, 0x10, RZ ;  /* 0x0000001002077810 */ /* 0x000fe40007ffe0ff */
[----:B-1----:R-:W-:Y:S02]  /*4cc0*/  FSEL R16, R21, -INF , !P4 ;  /* 0xff80000015107808 */ /* 0x002fe40006000000 */
[C---:B------:R-:W-:Y:S02]  /*4cd0*/  ISETP.GE.AND P6, PT, R6.reuse, R125, PT ;  /* 0x0000007d0600720c */ /* 0x040fe40003fc6270 */
[----:B------:R-:W-:Y:S02]  /*4ce0*/  ISETP.GE.AND P4, PT, R6, R124, PT ;  /* 0x0000007c0600720c */ /* 0x000fe40003f86270 */
[----:B------:R-:W-:-:S02]  /*4cf0*/  IADD3 R6, R2, 0x11, RZ ;  /* 0x0000001102067810 */ /* 0x000fc40007ffe0ff */
[----:B------:R-:W-:Y:S02]  /*4d00*/  FSEL R14, R27, -INF , !P3 ;  /* 0xff8000001b0e7808 */ /* 0x000fe40005800000 */
[----:B------:R-:W-:Y:S02]  /*4d10*/  FSEL R80, R80, -INF , !P1 ;  /* 0xff80000050507808 */ /* 0x000fe40004800000 */
[C---:B------:R-:W-:Y:S02]  /*4d20*/  ISETP.GE.AND P3, PT, R7.reuse, R125, PT ;  /* 0x0000007d0700720c */ /* 0x040fe40003f66270 */
[----:B------:R-:W-:Y:S02]  /*4d30*/  ISETP.GE.AND P1, PT, R7, R124, PT ;  /* 0x0000007c0700720c */ /* 0x000fe40003f26270 */
        /* <DEDUP_REMOVED lines=10> */
[----:B------:R-:W-:Y:S02]  /*4de0*/  IADD3 R7, R2, 0x20, RZ ;  /* 0x0000002002077810 */ /* 0x000fe40007ffe0ff */
[----:B------:R-:W-:Y:S02]  /*4df0*/  FSEL R10, R86, -INF , !P1 ;  /* 0xff800000560a7808 */ /* 0x000fe40004800000 */
[----:B------:R-:W-:Y:S02]  /*4e00*/  FSEL R50, R85, -INF , !P5 ;  /* 0xff80000055327808 */ /* 0x000fe40006800000 */
[----:B------:R-:W-:-:S02]  /*4e10*/  ISETP.GE.AND P1, PT, R8, R125, PT ;  /* 0x0000007d0800720c */ /* 0x000fc40003f26270 */
        /* <DEDUP_REMOVED lines=21> */
[-C--:B------:R-:W-:Y:S01]  /*4f70*/  ISETP.GE.AND P5, PT, R7, R124.reuse, PT ;  /* 0x0000007c0700720c */ /* 0x080fe20003fa6270 */
[----:B------:R-:W-:Y:S01]  /*4f80*/  LDSM.16.MT88.4 R92, [R162+0x6000] ;  /* 0x00600000a25c783b */ /* 0x000fe20000004200 */
[C---:B------:R-:W-:Y:S02]  /*4f90*/  ISETP.GE.AND P4, PT, R15.reuse, R125, PT ;  /* 0x0000007d0f00720c */ /* 0x040fe40003f86270 */
        /* <DEDUP_REMOVED lines=20> */
[----:B------:R-:W-:Y:S02]  /*50e0*/  IADD3 R7, R2, 0x41, RZ ;  /* 0x0000004102077810 */ /* 0x000fe40007ffe0ff */
[----:B------:R-:W-:Y:S02]  /*50f0*/  FMNMX.FTZ R17, R0, R16, !PT ;  /* 0x0000001000117209 */ /* 0x000fe40007810000 */
[----:B------:R-:W-:Y:S02]  /*5100*/  IADD3 R15, R2, 0x40, RZ ;  /* 0x00000040020f7810 */ /* 0x000fe40007ffe0ff */
[----:B------:R-:W-:Y:S02]  /*5110*/  FSEL R200, R200, -INF , !P6 ;  /* 0xff800000c8c87808 */ /* 0x000fe40007000000 */
[----:B------:R-:W-:-:S02]  /*5120*/  ISETP.GE.AND P6, PT, R7, R124, PT ;  /* 0x0000007c0700720c */ /* 0x000fc40003fc6270 */
[----:B------:R-:W-:Y:S02]  /*5130*/  FMNMX.FTZ R17, R80, R17, !PT ;  /* 0x0000001150117209 */ /* 0x000fe40007810000 */
[----:B------:R-:W-:Y:S02]  /*5140*/  FSEL R138, R138, -INF , !P3 ;  /* 0xff8000008a8a7808 */ /* 0x000fe40005800000 */
[----:B------:R-:W-:Y:S02]  /*5150*/  FSEL R136, R136, -INF , !P1 ;  /* 0xff80000088887808 */ /* 0x000fe40004800000 */
[CC--:B------:R-:W-:Y:S02]  /*5160*/  ISETP.GE.AND P3, PT, R15.reuse, R125.reuse, PT ;  /* 0x0000007d0f00720c */ /* 0x0c0fe40003f66270 */
[----:B------:R-:W-:Y:S02]  /*5170*/  ISETP.GE.AND P5, PT, R15, R124, PT ;  /* 0x0000007c0f00720c */ /* 0x000fe40003fa6270 */
[----:B------:R-:W-:-:S02]  /*5180*/  ISETP.GE.AND P1, PT, R7, R125, PT ;  /* 0x0000007d0700720c */ /* 0x000fc40003f26270 */
[C---:B------:R-:W-:Y:S02]  /*5190*/  IADD3 R15, R2.reuse, 0x48, RZ ;  /* 0x00000048020f7810 */ /* 0x040fe40007ffe0ff */
[----:B------:R-:W-:Y:S02]  /*51a0*/  IADD3 R7, R2, 0x49, RZ ;  /* 0x0000004902077810 */ /* 0x000fe40007ffe0ff */
[----:B------:R-:W-:Y:S02]  /*51b0*/  FSEL R188, R188, -INF , !P6 ;  /* 0xff800000bcbc7808 */ /* 0x000fe40007000000 */
[----:B------:R-:W-:Y:S02]  /*51c0*/  FMNMX.FTZ R17, R42, R17, !PT ;  /* 0x000000112a117209 */ /* 0x000fe40007810000 */
[----:B------:R-:W-:Y:S02]  /*51d0*/  ISETP.GE.AND P6, PT, R2, R124, PT ;  /* 0x0000007c0200720c */ /* 0x000fe40003fc6270 */
        /* <DEDUP_REMOVED lines=8> */
[----:B------:R-:W-:Y:S02]  /*5260*/  FMNMX.FTZ R15, R84, R17, !PT ;  /* 0x00000011540f7209 */ /* 0x000fe40007810000 */
[----:B------:R-:W-:Y:S02]  /*5270*/  FSEL R7, R26, -INF , !P6 ;  /* 0xff8000001a077808 */ /* 0x000fe40007000000 */
        /* <DEDUP_REMOVED lines=41> */
[-C--:B------:R-:W-:Y:S02]  /*5510*/  ISETP.GE.AND P6, PT, R17, R124.reuse, PT ;  /* 0x0000007c1100720c */ /* 0x080fe40003fc6270 */
        /* <DEDUP_REMOVED lines=49> */
[----:B------:R-:W-:Y:S02]  /*5830*/  IADD3 R2, R2, 0x79, RZ ;  /* 0x0000007902027810 */ /* 0x000fe40007ffe0ff */
[----:B------:R-:W-:-:S02]  /*5840*/  ISETP.GE.AND P5, PT, R15, R125, PT ;  /* 0x0000007d0f00720c */ /* 0x000fc40003fa6270 */
[----:B------:R-:W-:Y:S02]  /*5850*/  FSEL R40, R40, -INF , !P4 ;  /* 0xff80000028287808 */ /* 0x000fe40006000000 */
[----:B------:R-:W-:Y:S02]  /*5860*/  FMNMX.FTZ R29, R48, R29, !PT ;  /* 0x0000001d301d7209 */ /* 0x000fe40007810000 */
[----:B------:R-:W-:Y:S02]  /*5870*/  ISETP.GE.AND P1, PT, R21, R124, PT ;  /* 0x0000007c1500720c */ /* 0x000fe40003f26270 */
[----:B------:R-:W-:Y:S02]  /*5880*/  FSEL R54, R9, -INF , !P3 ;  /* 0xff80000009367808 */ /* 0x000fe40005800000 */
[----:B------:R-:W-:Y:S02]  /*5890*/  FMNMX.FTZ R31, R56, R31, !PT ;  /* 0x0000001f381f7209 */ /* 0x000fe40007810000 */
[----:B------:R-:W-:-:S02]  /*58a0*/  ISETP.GE.AND P4, PT, R2, R125, PT ;  /* 0x0000007d0200720c */ /* 0x000fc40003f86270 */
[----:B------:R-:W-:Y:S02]  /*58b0*/  FSEL R38, R38, -INF , !P5 ;  /* 0xff80000026267808 */ /* 0x000fe40006800000 */
[----:B------:R-:W-:Y:S02]  /*58c0*/  FMNMX.FTZ R29, R40, R29, !PT ;  /* 0x0000001d281d7209 */ /* 0x000fe40007810000 */
[----:B------:R-:W-:Y:S02]  /*58d0*/  ISETP.GE.AND P3, PT, R19, R124, PT ;  /* 0x0000007c1300720c */ /* 0x000fe40003f66270 */
[----:B------:R-:W-:Y:S02]  /*58e0*/  FSEL R52, R12, -INF , !P1 ;  /* 0xff8000000c347808 */ /* 0x000fe40004800000 */
[----:B------:R-:W-:Y:S02]  /*58f0*/  FMNMX.FTZ R31, R54, R31, !PT ;  /* 0x0000001f361f7209 */ /* 0x000fe40007810000 */
[----:B------:R-:W-:-:S02]  /*5900*/  FSEL R36, R36, -INF , !P4 ;  /* 0xff80000024247808 */ /* 0x000fc40006000000 */
[----:B------:R-:W-:Y:S02]  /*5910*/  FMNMX.FTZ R29, R38, R29, !PT ;  /* 0x0000001d261d7209 */ /* 0x000fe40007810000 */
[-C--:B------:R-:W-:Y:S02]  /*5920*/  ISETP.GE.AND P1, PT, R18, R124.reuse, PT ;  /* 0x0000007c1200720c */ /* 0x080fe40003f26270 */
        /* <DEDUP_REMOVED lines=27> */
[----:B------:R-:W2:Y:S01]  /*5ae0*/  LDSM.16.MT88.4 R84, [R160+0x6000] ;  /* 0x00600000a054783b */ /* 0x000ea20000004200 */
[--C-:B------:R-:W-:Y:S01]  /*5af0*/  FFMA.FTZ R17, R16, c[0x0][0x23c], -R29.reuse ;  /* 0x00008f0010117a23 */ /* 0x100fe2000001081d */
[----:B------:R-:W-:Y:S01]  /*5b00*/  MUFU.EX2 R18, R18 ;  /* 0x0000001200127308 */ /* 0x000fe20000000800 */
[--C-:B------:R-:W-:Y:S02]  /*5b10*/  FFMA.FTZ R16, R80, c[0x0][0x23c], -R29.reuse ;  /* 0x00008f0050107a23 */ /* 0x100fe4000001081d */
        /* <DEDUP_REMOVED lines=10> */
[--C-:B------:R-:W-:Y:S02]  /*5bc0*/  FFMA.FTZ R45, R106, c[0x0][0x23c], -R29.reuse ;  /* 0x00008f006a2d7a23 */ /* 0x100fe4000001081d */
[----:B------:R-:W-:Y:S01]  /*5bd0*/  FFMA.FTZ R106, R210, c[0x0][0x23c], -R29 ;  /* 0x00008f00d26a7a23 */ /* 0x000fe2000001081d */
[----:B------:R-:W-:Y:S01]  /*5be0*/  MUFU.EX2 R16, R16 ;  /* 0x0000001000107308 */ /* 0x000fe20000000800 */
[----:B------:R-:W-:-:S02]  /*5bf0*/  FFMA.FTZ R116, R7, c[0x0][0x23c], -R21 ;  /* 0x00008f0007747a23 */ /* 0x000fc40000010815 */
[--C-:B------:R-:W-:Y:S02]  /*5c00*/  FFMA.FTZ R19, R14, c[0x0][0x23c], -R21.reuse ;  /* 0x00008f000e137a23 */ /* 0x100fe40000010815 */
[--C-:B------:R-:W-:Y:S01]  /*5c10*/  FFMA.FTZ R114, R82, c[0x0][0x23c], -R21.reuse ;  /* 0x00008f0052727a23 */ /* 0x100fe20000010815 */
[----:B------:R-:W-:Y:S01]  /*5c20*/  LDSM.16.MT88.4 R12, [R162+0x6800] ;  /* 0x00680000a20c783b */ /* 0x000fe20000004200 */
[--C-:B------:R-:W-:Y:S01]  /*5c30*/  FFMA.FTZ R37, R6, c[0x0][0x23c], -R21.reuse ;  /* 0x00008f0006257a23 */ /* 0x100fe20000010815 */
[----:B------:R-:W3:Y:S01]  /*5c40*/  MUFU.EX2 R35, R35 ;  /* 0x0000002300237308 */ /* 0x000ee20000000800 */
[--C-:B------:R-:W-:Y:S01]  /*5c50*/  FFMA.FTZ R50, R10, c[0x0][0x23c], -R21.reuse ;  /* 0x00008f000a327a23 */ /* 0x100fe20000010815 */
[----:B------:R-:W4:Y:S01]  /*5c60*/  LDSM.16.MT88.4 R4, [R158+0x6000] ;  /* 0x006000009e04783b */ /* 0x000f220000004200 */
[--C-:B------:R-:W-:Y:S01]  /*5c70*/  FFMA.FTZ R31, R8, c[0x0][0x23c], -R21.reuse ;  /* 0x00008f00081f7a23 */ /* 0x100fe20000010815 */
[----:B-1----:R-:W-:Y:S01]  /*5c80*/  F2FP.PACK_AB R68, R17, R18 ;  /* 0x000000121144723e */ /* 0x002fe200000000ff */
[--C-:B------:R-:W-:Y:S01]  /*5c90*/  FFMA.FTZ R32, R90, c[0x0][0x23c], -R21.reuse ;  /* 0x00008f005a207a23 */ /* 0x100fe20000010815 */
[----:B------:R-:W1:Y:S01]  /*5ca0*/  LDSM.16.MT88.4 R8, [R160+0x6800] ;  /* 0x00680000a008783b */ /* 0x000e620000004200 */
[--C-:B------:R-:W-:Y:S01]  /*5cb0*/  FFMA.FTZ R3, R72, c[0x0][0x23c], -R21.reuse ;  /* 0x00008f0048037a23 */ /* 0x100fe20000010815 */
[----:B------:R-:W-:Y:S01]  /*5cc0*/  MUFU.EX2 R116, R116 ;  /* 0x0000007400747308 */ /* 0x000fe20000000800 */
[----:B------:R-:W-:-:S02]  /*5cd0*/  FFMA.FTZ R104, R66, c[0x0][0x23c], -R21 ;  /* 0x00008f0042687a23 */ /* 0x000fc40000010815 */
[----:B------:R-:W-:Y:S02]  /*5ce0*/  FFMA.FTZ R41, R212, c[0x0][0x23c], -R29 ;  /* 0x00008f00d4297a23 */ /* 0x000fe4000001081d */
[--C-:B------:R-:W-:Y:S02]  /*5cf0*/  FFMA.FTZ R43, R206, c[0x0][0x23c], -R21.reuse ;  /* 0x00008f00ce2b7a23 */ /* 0x100fe40000010815 */
[--C-:B------:R-:W-:Y:S01]  /*5d00*/  FFMA.FTZ R66, R208, c[0x0][0x23c], -R21.reuse ;  /* 0x00008f00d0427a23 */ /* 0x100fe20000010815 */
[----:B------:R-:W5:Y:S01]  /*5d10*/  MUFU.EX2 R19, R19 ;  /* 0x0000001300137308 */ /* 0x000f620000000800 */
[----:B---3--:R-:W-:Y:S01]  /*5d20*/  F2FP.PACK_AB R70, R35, R16 ;  /* 0x000000102346723e */ /* 0x008fe200000000ff */
        /* <DEDUP_REMOVED lines=8> */
[----:B------:R-:W3:Y:S01]  /*5db0*/  MUFU.EX2 R37, R37 ;  /* 0x0000002500257308 */ /* 0x000ee20000000800 */
[----:B-----5:R-:W-:Y:S01]  /*5dc0*/  F2FP.PACK_AB R69, R19, R116 ;  /* 0x000000741345723e */ /* 0x020fe200000000ff */
[----:B------:R-:W-:-:S02]  /*5dd0*/  FFMA.FTZ R136, R136, c[0x0][0x23c], -R21 ;  /* 0x00008f0088887a23 */ /* 0x000fc40000010815 */
[----:B------:R-:W-:Y:S02]  /*5de0*/  FFMA.FTZ R47, R196, c[0x0][0x23c], -R21 ;  /* 0x00008f00c42f7a23 */ /* 0x000fe40000010815 */
[--C-:B------:R-:W-:Y:S02]  /*5df0*/  FFMA.FTZ R186, R186, c[0x0][0x23c], -R29.reuse ;  /* 0x00008f00baba7a23 */ /* 0x100fe4000001081d */
[----:B------:R-:W-:Y:S01]  /*5e00*/  MUFU.EX2 R44, R44 ;  /* 0x0000002c002c7308 */ /* 0x000fe20000000800 */
[--C-:B------:R-:W-:Y:S02]  /*5e10*/  FFMA.FTZ R61, R194, c[0x0][0x23c], -R29.reuse ;  /* 0x00008f00c23d7a23 */ /* 0x100fe4000001081d */
[--C-:B------:R-:W-:Y:S02]  /*5e20*/  FFMA.FTZ R146, R146, c[0x0][0x23c], -R29.reuse ;  /* 0x00008f0092927a23 */ /* 0x100fe4000001081d */
[----:B------:R-:W-:Y:S02]  /*5e30*/  FFMA.FTZ R59, R190, c[0x0][0x23c], -R29 ;  /* 0x00008f00be3b7a23 */ /* 0x000fe4000001081d */
[--C-:B------:R-:W-:Y:S01]  /*5e40*/  FFMA.FTZ R150, R150, c[0x0][0x23c], -R21.reuse ;  /* 0x00008f0096967a23 */ /* 0x100fe20000010815 */
[----:B---3--:R-:W-:Y:S01]  /*5e50*/  F2FP.PACK_AB R71, R37, R114 ;  /* 0x000000722547723e */ /* 0x008fe200000000ff */
[----:B------:R-:W3:Y:S01]  /*5e60*/  MUFU.EX2 R33, R33 ;  /* 0x0000002100217308 */ /* 0x000ee20000000800 */
[--C-:B------:R-:W-:Y:S01]  /*5e70*/  FFMA.FTZ R57, R188, c[0x0][0x23c], -R21.reuse ;  /* 0x00008f00bc397a23 */ /* 0x100fe20000010815 */
[----:B------:R-:W-:Y:S01]  /*5e80*/  LEA R188, P1, R122, c[0x0][0x168], 0x1 ;  /* 0x00005a007abc7a11 */ /* 0x000fe200078208ff */
[----:B------:R-:W-:-:S02]  /*5e90*/  FFMA.FTZ R144, R144, c[0x0][0x23c], -R21 ;  /* 0x00008f0090907a23 */ /* 0x000fc40000010815 */
[----:B------:R-:W-:Y:S01]  /*5ea0*/  FFMA.FTZ R55, R148, c[0x0][0x23c], -R21 ;  /* 0x00008f0094377a23 */ /* 0x000fe20000010815 */
[C---:B--2---:R-:W-:Y:S01]  /*5eb0*/  HMMA.16816.F32 R88, R68.reuse, R84, RZ ;  /* 0x000000544458723c */ /* 0x044fe200000018ff */
[--C-:B------:R-:W-:Y:S01]  /*5ec0*/  FFMA.FTZ R67, R134, c[0x0][0x23c], -R29.reuse ;  /* 0x00008f0086437a23 */ /* 0x100fe2000001081d */
[----:B------:R-:W-:Y:S01]  /*5ed0*/  MUFU.EX2 R42, R42 ;  /* 0x0000002a002a7308 */ /* 0x000fe20000000800 */
[----:B------:R-:W-:Y:S01]  /*5ee0*/  FFMA.FTZ R132, R132, c[0x0][0x23c], -R29 ;  /* 0x00008f0084847a23 */ /* 0x000fe2000001081d */
[----:B------:R-:W-:Y:S01]  /*5ef0*/  LEA.HI.X R189, R122, c[0x0][0x16c], R121, 0x1, P1 ;  /* 0x00005b007abd7a11 */ /* 0x000fe200008f0c79 */
[--C-:B------:R-:W-:Y:S02]  /*5f00*/  FFMA.FTZ R63, R130, c[0x0][0x23c], -R29.reuse ;  /* 0x00008f00823f7a23 */ /* 0x100fe4000001081d */
[----:B------:R-:W-:Y:S01]  /*5f10*/  FFMA.FTZ R128, R128, c[0x0][0x23c], -R29 ;  /* 0x00008f0080807a23 */ /* 0x000fe2000001081d */
[----:B------:R-:W-:Y:S01]  /*5f20*/  HMMA.16816.F32 R84, R68, R86, RZ ;  /* 0x000000564454723c */ /* 0x000fe200000018ff */
[--C-:B------:R-:W-:Y:S01]  /*5f30*/  FFMA.FTZ R126, R126, c[0x0][0x23c], -R21.reuse ;  /* 0x00008f007e7e7a23 */ /* 0x100fe20000010815 */
[----:B------:R-:W-:Y:S01]  /*5f40*/  MUFU.EX2 R27, R27 ;  /* 0x0000001b001b7308 */ /* 0x000fe20000000800 */
[----:B------:R-:W-:-:S02]  /*5f50*/  FFMA.FTZ R105, R118, c[0x0][0x23c], -R21 ;  /* 0x00008f0076697a23 */ /* 0x000fc40000010815 */
[--C-:B------:R-:W-:Y:S02]  /*5f60*/  FFMA.FTZ R112, R112, c[0x0][0x23c], -R21.reuse ;  /* 0x00008f0070707a23 */ /* 0x100fe40000010815 */
[----:B------:R-:W-:Y:S01]  /*5f70*/  FFMA.FTZ R65, R110, c[0x0][0x23c], -R21 ;  /* 0x00008f006e417a23 */ /* 0x000fe20000010815 */
[C---:B------:R-:W-:Y:S01]  /*5f80*/  HMMA.16816.F32 R96, R68.reuse, R92, RZ ;  /* 0x0000005c4460723c */ /* 0x040fe200000018ff */
[----:B------:R-:W-:Y:S01]  /*5f90*/  FADD.FTZ R17, R18, R17 ;  /* 0x0000001112117221 */ /* 0x000fe20000010000 */
[----:B------:R-:W-:Y:S01]  /*5fa0*/  MUFU.EX2 R50, R50 ;  /* 0x0000003200327308 */ /* 0x000fe20000000800 */
[----:B------:R-:W-:Y:S02]  /*5fb0*/  FADD.FTZ R19, R116, R19 ;  /* 0x0000001374137221 */ /* 0x000fe40000010000 */
[----:B------:R-:W-:Y:S02]  /*5fc0*/  FADD.FTZ R110, R16, R17 ;  /* 0x00000011106e7221 */ /* 0x000fe40000010000 */
[----:B------:R-:W-:Y:S01]  /*5fd0*/  FADD.FTZ R114, R114, R19 ;  /* 0x0000001372727221 */ /* 0x000fe20000010000 */
[----:B------:R-:W-:Y:S01]  /*5fe0*/  HMMA.16816.F32 R92, R68, R94, RZ ;  /* 0x0000005e445c723c */ /* 0x000fe200000018ff */
[----:B------:R-:W-:Y:S01]  /*5ff0*/  LDSM.16.MT88.4 R16, [R160+0x8800] ;  /* 0x00880000a010783b */ /* 0x000fe20000004200 */
[----:B------:R-:W2:Y:S01]  /*6000*/  MUFU.EX2 R31, R31 ;  /* 0x0000001f001f7308 */ /* 0x000ea20000000800 */
[----:B------:R-:W-:-:S02]  /*6010*/  FFMA.FTZ R64, R64, c[0x0][0x23c], -R29 ;  /* 0x00008f0040407a23 */ /* 0x000fc4000001081d */
[--C-:B------:R-:W-:Y:S02]  /*6020*/  FFMA.FTZ R109, R62, c[0x0][0x23c], -R29.reuse ;  /* 0x00008f003e6d7a23 */ /* 0x100fe4000001081d */
[--C-:B------:R-:W-:Y:S01]  /*6030*/  FFMA.FTZ R60, R60, c[0x0][0x23c], -R29.reuse ;  /* 0x00008f003c3c7a23 */ /* 0x100fe2000001081d */
[C---:B------:R-:W-:Y:S01]  /*6040*/  HMMA.16816.F32 R80, R68.reuse, R76, RZ ;  /* 0x0000004c4450723c */ /* 0x040fe200000018ff */
[----:B------:R-:W-:Y:S01]  /*6050*/  FFMA.FTZ R107, R58, c[0x0][0x23c], -R29 ;  /* 0x00008f003a6b7a23 */ /* 0x000fe2000001081d */
[----:B------:R-:W-:Y:S01]  /*6060*/  MUFU.EX2 R32, R32 ;  /* 0x0000002000207308 */ /* 0x000fe20000000800 */
[--C-:B------:R-:W-:Y:S02]  /*6070*/  FFMA.FTZ R56, R56, c[0x0][0x23c], -R21.reuse ;  /* 0x00008f0038387a23 */ /* 0x100fe40000010815 */
[--C-:B------:R-:W-:Y:S02]  /*6080*/  FFMA.FTZ R111, R54, c[0x0][0x23c], -R21.reuse ;  /* 0x00008f00366f7a23 */ /* 0x100fe40000010815 */
[--C-:B------:R-:W-:Y:S01]  /*6090*/  FFMA.FTZ R52, R52, c[0x0][0x23c], -R21.reuse ;  /* 0x00008f0034347a23 */ /* 0x100fe20000010815 */
[----:B------:R-:W-:Y:S01]  /*60a0*/  HMMA.16816.F32 R76, R68, R78, RZ ;  /* 0x0000004e444c723c */ /* 0x000fe200000018ff */
[----:B------:R-:W-:Y:S01]  /*60b0*/  FADD.FTZ R35, R35, R110 ;  /* 0x0000006e23237221 */ /* 0x000fe20000010000 */
[----:B------:R-:W5:Y:S01]  /*60c0*/  MUFU.EX2 R3, R3 ;  /* 0x0000000300037308 */ /* 0x000f620000000800 */
[----:B------:R-:W-:-:S02]  /*60d0*/  FFMA.FTZ R46, R46, c[0x0][0x23c], -R21 ;  /* 0x00008f002e2e7a23 */ /* 0x000fc40000010815 */
[----:B------:R-:W-:Y:S02]  /*60e0*/  FADD.FTZ R37, R37, R114 ;  /* 0x0000007225257221 */ /* 0x000fe40000010000 */
[--C-:B------:R-:W-:Y:S01]  /*60f0*/  FFMA.FTZ R30, R30, c[0x0][0x23c], -R21.reuse ;  /* 0x00008f001e1e7a23 */ /* 0x100fe20000010815 */
[C---:B----4-:R-:W-:Y:S01]  /*6100*/  HMMA.16816.F32 R72, R68.reuse, R4, RZ ;  /* 0x000000044448723c */ /* 0x050fe200000018ff */
[--C-:B------:R-:W-:Y:S01]  /*6110*/  FFMA.FTZ R28, R28, c[0x0][0x23c], -R21.reuse ;  /* 0x00008f001c1c7a23 */ /* 0x100fe20000010815 */
[----:B------:R-:W-:Y:S01]  /*6120*/  MUFU.EX2 R108, R108 ;  /* 0x0000006c006c7308 */ /* 0x000fe20000000800 */
[----:B------:R-:W-:Y:S02]  /*6130*/  FFMA.FTZ R26, R26, c[0x0][0x23c], -R21 ;  /* 0x00008f001a1a7a23 */ /* 0x000fe40000010815 */
[----:B------:R-:W-:Y:S02]  /*6140*/  FFMA.FTZ R48, R48, c[0x0][0x23c], -R29 ;  /* 0x00008f0030307a23 */ /* 0x000fe4000001081d */
[----:B---3--:R-:W-:Y:S01]  /*6150*/  F2FP.PACK_AB R4, R33, R44 ;  /* 0x0000002c2104723e */ /* 0x008fe200000000ff */
[----:B------:R-:W-:Y:S01]  /*6160*/  HMMA.16816.F32 R68, R68, R6, RZ ;  /* 0x000000064444723c */ /* 0x000fe200000018ff */
[----:B--2---:R-:W-:Y:S01]  /*6170*/  F2FP.PACK_AB R5, R31, R50 ;  /* 0x000000321f05723e */ /* 0x004fe200000000ff */
[----:B------:R-:W2:Y:S01]  /*6180*/  MUFU.EX2 R45, R45 ;  /* 0x0000002d002d7308 */ /* 0x000ea20000000800 */
[----:B------:R-:W-:-:S02]  /*6190*/  FADD.FTZ R44, R44, R35 ;  /* 0x000000232c2c7221 */ /* 0x000fc40000010000 */
[----:B------:R-:W-:Y:S02]  /*61a0*/  FADD.FTZ R50, R50, R37 ;  /* 0x0000002532327221 */ /* 0x000fe40000010000 */
[----:B------:R-:W-:Y:S01]  /*61b0*/  F2FP.PACK_AB R6, R27, R42 ;  /* 0x0000002a1b06723e */ /* 0x000fe200000000ff */
[----:B------:R-:W-:Y:S01]  /*61c0*/  FADD.FTZ R33, R33, R44 ;  /* 0x0000002c21217221 */ /* 0x000fe20000010000 */
[----:B-----5:R-:W-:Y:S01]  /*61d0*/  F2FP.PACK_AB R7, R3, R32 ;  /* 0x000000200307723e */ /* 0x020fe200000000ff */
[----:B------:R-:W-:Y:S01]  /*61e0*/  MUFU.EX2 R106, R106 ;  /* 0x0000006a006a7308 */ /* 0x000fe20000000800 */
[----:B------:R-:W-:Y:S02]  /*61f0*/  FADD.FTZ R37, R31, R50 ;  /* 0x000000321f257221 */ /* 0x000fe40000010000 */
[----:B------:R-:W-:Y:S02]  /*6200*/  FADD.FTZ R42, R42, R33 ;  /* 0x000000212a2a7221 */ /* 0x000fe40000010000 */
[----:B------:R-:W-:Y:S01]  /*6210*/  FADD.FTZ R32, R32, R37 ;  /* 0x0000002520207221 */ /* 0x000fe20000010000 */
[----:B-1----:R-:W-:Y:S01]  /*6220*/  HMMA.16816.F32 R88, R4, R8, R88 ;  /* 0x000000080458723c */ /* 0x002fe20000001858 */
[----:B------:R-:W-:Y:S01]  /*6230*/  FFMA.FTZ R33, R34, c[0x0][0x23c], -R21 ;  /* 0x00008f0022217a23 */ /* 0x000fe20000010815 */
[----:B------:R-:W1:Y:S01]  /*6240*/  MUFU.EX2 R41, R41 ;  /* 0x0000002900297308 */ /* 0x000e620000000800 */
[----:B------:R-:W-:-:S02]  /*6250*/  FADD.FTZ R27, R27, R42 ;  /* 0x0000002a1b1b7221 */ /* 0x000fc40000010000 */
[----:B------:R-:W-:Y:S02]  /*6260*/  FADD.FTZ R21, R3, R32 ;  /* 0x0000002003157221 */ /* 0x000fe40000010000 */
[--C-:B------:R-:W-:Y:S01]  /*6270*/  FFMA.FTZ R44, R40, c[0x0][0x23c], -R29.reuse ;  /* 0x00008f00282c7a23 */ /* 0x100fe2000001081d */
[----:B------:R-:W-:Y:S01]  /*6280*/  HMMA.16816.F32 R84, R4, R10, R84 ;  /* 0x0000000a0454723c */ /* 0x000fe20000001854 */
[----:B------:R-:W3:Y:S01]  /*6290*/  LDSM.16.MT88.4 R8, [R158+0x6800] ;  /* 0x006800009e08783b */ /* 0x000ee20000004200 */
[----:B------:R-:W-:Y:S01]  /*62a0*/  MUFU.EX2 R104, R104 ;  /* 0x0000006800687308 */ /* 0x000fe20000000800 */
[--C-:B------:R-:W-:Y:S02]  /*62b0*/  FFMA.FTZ R40, R38, c[0x0][0x23c], -R29.reuse ;  /* 0x00008f0026287a23 */ /* 0x100fe4000001081d */
[----:B------:R-:W-:-:S03]  /*62c0*/  FFMA.FTZ R38, R36, c[0x0][0x23c], -R29 ;  /* 0x00008f0024267a23 */ /* 0x000fc6000001081d */
        /* <DEDUP_REMOVED lines=17> */
[----:B--2---:R-:W-:Y:S01]  /*63e0*/  F2FP.PACK_AB R4, R45, R108 ;  /* 0x0000006c2d04723e */ /* 0x004fe200000000ff */
[----:B------:R-:W-:Y:S01]  /*63f0*/  FADD.FTZ R108, R108, R27 ;  /* 0x0000001b6c6c7221 */ /* 0x000fe20000010000 */
[----:B-1----:R-:W-:-:S05]  /*6400*/  F2FP.PACK_AB R6, R41, R106 ;  /* 0x0000006a2906723e */ /* 0x002fca00000000ff */
[----:B------:R-:W1:Y:S01]  /*6410*/  MUFU.EX2 R51, R51 ;  /* 0x0000003300337308 */ /* 0x000e620000000800 */
[----:B----4-:R-:W-:Y:S01]  /*6420*/  F2FP.PACK_AB R5, R43, R104 ;  /* 0x000000682b05723e */ /* 0x010fe200000000ff */
[----:B------:R-:W-:Y:S01]  /*6430*/  FADD.FTZ R104, R104, R21 ;  /* 0x0000001568687221 */ /* 0x000fe20000010000 */
[----:B------:R-:W-:Y:S01]  /*6440*/  F2FP.PACK_AB R7, R39, R66 ;  /* 0x000000422707723e */ /* 0x000fe200000000ff */
[----:B------:R-:W-:Y:S02]  /*6450*/  FADD.FTZ R45, R45, R108 ;  /* 0x0000006c2d2d7221 */ /* 0x000fe40000010000 */
[----:B------:R-:W-:Y:S02]  /*6460*/  FADD.FTZ R43, R43, R104 ;  /* 0x000000682b2b7221 */ /* 0x000fe40000010000 */
[----:B------:R-:W-:Y:S01]  /*6470*/  MUFU.EX2 R136, R136 ;  /* 0x0000008800887308 */ /* 0x000fe20000000800 */
[----:B------:R-:W-:Y:S02]  /*6480*/  FADD.FTZ R106, R106, R45 ;  /* 0x0000002d6a6a7221 */ /* 0x000fe40000010000 */
[----:B------:R-:W-:-:S02]  /*6490*/  FADD.FTZ R66, R66, R43 ;  /* 0x0000002b42427221 */ /* 0x000fc40000010000 */
[----:B------:R-:W-:Y:S01]  /*64a0*/  FADD.FTZ R41, R41, R106 ;  /* 0x0000006a29297221 */ /* 0x000fe20000010000 */
[----:B---3--:R-:W-:Y:S02]  /*64b0*/  HMMA.16816.F32 R88, R4, R8, R88 ;  /* 0x000000080458723c */ /* 0x008fe40000001858 */
[----:B------:R-:W2:Y:S01]  /*64c0*/  MUFU.EX2 R47, R47 ;  /* 0x0000002f002f7308 */ /* 0x000ea20000000800 */
[----:B------:R-:W-:-:S05]  /*64d0*/  FADD.FTZ R39, R39, R66 ;  /* 0x0000004227277221 */ /* 0x000fca0000010000 */
[C---:B------:R-:W-:Y:S01]  /*64e0*/  HMMA.16816.F32 R84, R4.reuse, R10, R84 ;  /* 0x0000000a0454723c */ /* 0x040fe20000001854 */
[----:B------:R-:W3:Y:S01]  /*64f0*/  LDSM.16.MT88.4 R8, [R158+0x7000] ;  /* 0x007000009e08783b */ /* 0x000ee20000004200 */
[----:B------:R-:W-:Y:S06]  /*6500*/  MUFU.EX2 R186, R186 ;  /* 0x000000ba00ba7308 */ /* 0x000fec0000000800 */
[C---:B-----5:R-:W-:Y:S02]  /*6510*/  HMMA.16816.F32 R96, R4.reuse, R12, R96 ;  /* 0x0000000c0460723c */ /* 0x060fe40000001860 */
        /* <DEDUP_REMOVED lines=16> */
[----:B------:R-:W-:Y:S01]  /*6620*/  F2FP.PACK_AB R4, R53, R142 ;  /* 0x0000008e3504723e */ /* 0x000fe200000000ff */
[----:B------:R-:W-:Y:S01]  /*6630*/  FADD.FTZ R142, R142, R41 ;  /* 0x000000298e8e7221 */ /* 0x000fe20000010000 */
[----:B------:R-:W-:-:S05]  /*6640*/  F2FP.PACK_AB R6, R49, R138 ;  /* 0x0000008a3106723e */ /* 0x000fca00000000ff */
[----:B------:R-:W4:Y:S01]  /*6650*/  MUFU.EX2 R132, R132 ;  /* 0x0000008400847308 */ /* 0x000f220000000800 */
[----:B-1----:R-:W-:Y:S01]  /*6660*/  F2FP.PACK_AB R5, R51, R140 ;  /* 0x0000008c3305723e */ /* 0x002fe200000000ff */
[----:B------:R-:W-:Y:S01]  /*6670*/  FADD.FTZ R140, R140, R39 ;  /* 0x000000278c8c7221 */ /* 0x000fe20000010000 */
[----:B--2---:R-:W-:Y:S01]  /*6680*/  F2FP.PACK_AB R7, R47, R136 ;  /* 0x000000882f07723e */ /* 0x004fe200000000ff */
[----:B------:R-:W-:Y:S02]  /*6690*/  FADD.FTZ R53, R53, R142 ;  /* 0x0000008e35357221 */ /* 0x000fe40000010000 */
[----:B------:R-:W-:Y:S02]  /*66a0*/  FADD.FTZ R51, R51, R140 ;  /* 0x0000008c33337221 */ /* 0x000fe40000010000 */
[----:B------:R-:W-:Y:S01]  /*66b0*/  MUFU.EX2 R63, R63 ;  /* 0x0000003f003f7308 */ /* 0x000fe20000000800 */
[----:B------:R-:W-:Y:S02]  /*66c0*/  FADD.FTZ R138, R138, R53 ;  /* 0x000000358a8a7221 */ /* 0x000fe40000010000 */
[----:B------:R-:W-:-:S02]  /*66d0*/  FADD.FTZ R136, R136, R51 ;  /* 0x0000003388887221 */ /* 0x000fc40000010000 */
[----:B------:R-:W-:Y:S01]  /*66e0*/  FADD.FTZ R49, R49, R138 ;  /* 0x0000008a31317221 */ /* 0x000fe20000010000 */
[----:B---3--:R-:W-:Y:S02]  /*66f0*/  HMMA.16816.F32 R88, R4, R8, R88 ;  /* 0x000000080458723c */ /* 0x008fe40000001858 */
[----:B------:R-:W1:Y:S01]  /*6700*/  MUFU.EX2 R128, R128 ;  /* 0x0000008000807308 */ /* 0x000e620000000800 */
[----:B------:R-:W-:-:S05]  /*6710*/  FADD.FTZ R47, R47, R136 ;  /* 0x000000882f2f7221 */ /* 0x000fca0000010000 */
[C---:B------:R-:W-:Y:S01]  /*6720*/  HMMA.16816.F32 R84, R4.reuse, R10, R84 ;  /* 0x0000000a0454723c */ /* 0x040fe20000001854 */
[----:B------:R-:W2:Y:S01]  /*6730*/  LDSM.16.MT88.4 R8, [R158+0x7800] ;  /* 0x007800009e08783b */ /* 0x000ea20000004200 */
[----:B------:R-:W-:Y:S06]  /*6740*/  MUFU.EX2 R126, R126 ;  /* 0x0000007e007e7308 */ /* 0x000fec0000000800 */
[C---:B----4-:R-:W-:Y:S02]  /*6750*/  HMMA.16816.F32 R96, R4.reuse, R12, R96 ;  /* 0x0000000c0460723c */ /* 0x050fe40000001860 */
[----:B------:R-:W3:Y:S06]  /*6760*/  MUFU.EX2 R105, R105 ;  /* 0x0000006900697308 */ /* 0x000eec0000000800 */
[C---:B------:R-:W-:Y:S01]  /*6770*/  HMMA.16816.F32 R92, R4.reuse, R14, R92 ;  /* 0x0000000e045c723c */ /* 0x040fe2000000185c */
[----:B------:R-:W4:Y:S01]  /*6780*/  LDSM.16.MT88.4 R12, [R159+0x7800] ;  /* 0x007800009f0c783b */ /* 0x000f220000004200 */
[----:B------:R-:W-:Y:S08]  /*6790*/  MUFU.EX2 R112, R112 ;  /* 0x0000007000707308 */ /* 0x000ff00000000800 */
[----:B------:R-:W1:Y:S08]  /*67a0*/  MUFU.EX2 R65, R65 ;  /* 0x0000004100417308 */ /* 0x000e700000000800 */
[----:B------:R-:W-:Y:S01]  /*67b0*/  MUFU.EX2 R64, R64 ;  /* 0x0000004000407308 */ /* 0x000fe20000000800 */
[C---:B--2---:R-:W-:Y:S07]  /*67c0*/  HMMA.16816.F32 R72, R4.reuse, R8, R72 ;  /* 0x000000080448723c */ /* 0x044fee0000001848 */
[----:B------:R-:W2:Y:S01]  /*67d0*/  MUFU.EX2 R109, R109 ;  /* 0x0000006d006d7308 */ /* 0x000ea20000000800 */
[C---:B------:R-:W-:Y:S01]  /*67e0*/  HMMA.16816.F32 R68, R4.reuse, R10, R68 ;  /* 0x0000000a0444723c */ /* 0x040fe20000001844 */
[----:B------:R-:W1:Y:S06]  /*67f0*/  LDSM.16.MT88.4 R8, [R160+0x8000] ;  /* 0x00800000a008783b */ /* 0x000e6c0000004200 */
[----:B------:R-:W-:Y:S01]  /*6800*/  MUFU.EX2 R60, R60 ;  /* 0x0000003c003c7308 */ /* 0x000fe20000000800 */
[C---:B----4-:R-:W-:Y:S07]  /*6810*/  HMMA.16816.F32 R80, R4.reuse, R12, R80 ;  /* 0x0000000c0450723c */ /* 0x050fee0000001850 */
[----:B------:R-:W4:Y:S01]  /*6820*/  MUFU.EX2 R107, R107 ;  /* 0x0000006b006b7308 */ /* 0x000f220000000800 */
[----:B------:R-:W-:Y:S01]  /*6830*/  HMMA.16816.F32 R76, R4, R14, R76 ;  /* 0x0000000e044c723c */ /* 0x000fe2000000184c */
[----:B------:R-:W2:Y:S06]  /*6840*/  LDSM.16.MT88.4 R12, [R162+0x8000] ;  /* 0x00800000a20c783b */ /* 0x000eac0000004200 */
[----:B------:R-:W-:Y:S01]  /*6850*/  MUFU.EX2 R56, R56 ;  /* 0x0000003800387308 */ /* 0x000fe20000000800 */
[----:B------:R-:W-:Y:S01]  /*6860*/  F2FP.PACK_AB R4, R61, R186 ;  /* 0x000000ba3d04723e */ /* 0x000fe200000000ff */
[----:B------:R-:W-:Y:S01]  /*6870*/  FADD.FTZ R186, R186, R49 ;  /* 0x00000031baba7221 */ /* 0x000fe20000010000 */
[----:B------:R-:W-:-:S05]  /*6880*/  F2FP.PACK_AB R6, R59, R146 ;  /* 0x000000923b06723e */ /* 0x000fca00000000ff */
[----:B------:R-:W2:Y:S01]  /*6890*/  MUFU.EX2 R111, R111 ;  /* 0x0000006f006f7308 */ /* 0x000ea20000000800 */
[----:B------:R-:W-:Y:S01]  /*68a0*/  F2FP.PACK_AB R5, R57, R150 ;  /* 0x000000963905723e */ /* 0x000fe200000000ff */
[----:B------:R-:W-:Y:S01]  /*68b0*/  FADD.FTZ R150, R150, R47 ;  /* 0x0000002f96967221 */ /* 0x000fe20000010000 */
[----:B-----5:R-:W-:Y:S01]  /*68c0*/  F2FP.PACK_AB R7, R55, R144 ;  /* 0x000000903707723e */ /* 0x020fe200000000ff */
[----:B------:R-:W-:Y:S02]  /*68d0*/  FADD.FTZ R61, R61, R186 ;  /* 0x000000ba3d3d7221 */ /* 0x000fe40000010000 */
[----:B------:R-:W-:Y:S02]  /*68e0*/  FADD.FTZ R57, R57, R150 ;  /* 0x0000009639397221 */ /* 0x000fe40000010000 */
[----:B------:R-:W-:Y:S02]  /*68f0*/  MUFU.EX2 R52, R52 ;  /* 0x0000003400347308 */ /* 0x000fe40000000800 */
[----:B------:R-:W-:-:S04]  /*6900*/  FADD.FTZ R144, R144, R57 ;  /* 0x0000003990907221 */ /* 0x000fc80000010000 */
[----:B------:R-:W-:Y:S01]  /*6910*/  FADD.FTZ R55, R55, R144 ;  /* 0x0000009037377221 */ /* 0x000fe20000010000 */
[C---:B-1----:R-:W-:Y:S01]  /*6920*/  HMMA.16816.F32 R88, R4.reuse, R8, R88 ;  /* 0x000000080458723c */ /* 0x042fe20000001858 */
[----:B------:R-:W1:Y:S07]  /*6930*/  MUFU.EX2 R35, R46 ;  /* 0x0000002e00237308 */ /* 0x000e6e0000000800 */
[C---:B------:R-:W-:Y:S01]  /*6940*/  HMMA.16816.F32 R84, R4.reuse, R10, R84 ;  /* 0x0000000a0454723c */ /* 0x040fe20000001854 */
[----:B------:R-:W5:Y:S01]  /*6950*/  LDSM.16.MT88.4 R8, [R158+0x8000] ;  /* 0x008000009e08783b */ /* 0x000f620000004200 */
[----:B------:R-:W-:Y:S06]  /*6960*/  MUFU.EX2 R36, R48 ;  /* 0x0000003000247308 */ /* 0x000fec0000000800 */
[C---:B--2---:R-:W-:Y:S02]  /*6970*/  HMMA.16816.F32 R96, R4.reuse, R12, R96 ;  /* 0x0000000c0460723c */ /* 0x044fe40000001860 */
[----:B------:R-:W2:Y:S06]  /*6980*/  MUFU.EX2 R31, R44 ;  /* 0x0000002c001f7308 */ /* 0x000eac0000000800 */
[C---:B------:R-:W-:Y:S01]  /*6990*/  HMMA.16816.F32 R92, R4.reuse, R14, R92 ;  /* 0x0000000e045c723c */ /* 0x040fe2000000185c */
[----:B------:R-:W1:Y:S01]  /*69a0*/  LDSM.16.MT88.4 R12, [R159+0x8000] ;  /* 0x008000009f0c783b */ /* 0x000e620000004200 */
[----:B------:R-:W-:Y:S08]  /*69b0*/  MUFU.EX2 R29, R40 ;  /* 0x00000028001d7308 */ /* 0x000ff00000000800 */
[----:B------:R-:W1:Y:S08]  /*69c0*/  MUFU.EX2 R38, R38 ;  /* 0x0000002600267308 */ /* 0x000e700000000800 */
[----:B------:R-:W-:Y:S01]  /*69d0*/  MUFU.EX2 R33, R33 ;  /* 0x0000002100217308 */ /* 0x000fe20000000800 */
[C---:B-----5:R-:W-:Y:S07]  /*69e0*/  HMMA.16816.F32 R72, R4.reuse, R8, R72 ;  /* 0x000000080448723c */ /* 0x060fee0000001848 */
[----:B------:R-:W5:Y:S01]  /*69f0*/  MUFU.EX2 R30, R30 ;  /* 0x0000001e001e7308 */ /* 0x000f620000000800 */
[C---:B------:R-:W-:Y:S01]  /*6a00*/  HMMA.16816.F32 R68, R4.reuse, R10, R68 ;  /* 0x0000000a0444723c */ /* 0x040fe20000001844 */
[----:B------:R-:W2:Y:S06]  /*6a10*/  LDSM.16.MT88.4 R8, [R162+0x8800] ;  /* 0x00880000a208783b */ /* 0x000eac0000004200 */
[----:B------:R-:W-:Y:S01]  /*6a20*/  MUFU.EX2 R28, R28 ;  /* 0x0000001c001c7308 */ /* 0x000fe20000000800 */
[C---:B-1----:R-:W-:Y:S07]  /*6a30*/  HMMA.16816.F32 R80, R4.reuse, R12, R80 ;  /* 0x0000000c0450723c */ /* 0x042fee0000001850 */
[----:B------:R-:W1:Y:S01]  /*6a40*/  MUFU.EX2 R3, R26 ;  /* 0x0000001a00037308 */ /* 0x000e620000000800 */
[----:B------:R-:W-:Y:S01]  /*6a50*/  HMMA.16816.F32 R76, R4, R14, R76 ;  /* 0x0000000e044c723c */ /* 0x000fe2000000184c */
[----:B------:R-:W1:Y:S06]  /*6a60*/  LDSM.16.MT88.4 R12, [R159+0x8800] ;  /* 0x008800009f0c783b */ /* 0x000e6c0000004200 */
[----:B------:R-:W-:-:S02]  /*6a70*/  F2FP.PACK_AB R4, R132, R67 ;  /* 0x000000438404723e */ /* 0x000fc400000000ff */
[----:B------:R-:W-:Y:S02]  /*6a80*/  F2FP.PACK_AB R6, R128, R63 ;  /* 0x0000003f8006723e */ /* 0x000fe400000000ff */
[----:B---3--:R-:W-:Y:S01]  /*6a90*/  F2FP.PACK_AB R5, R105, R126 ;  /* 0x0000007e6905723e */ /* 0x008fe200000000ff */
[----:B------:R-:W-:Y:S01]  /*6aa0*/  FADD.FTZ R126, R126, R55 ;  /* 0x000000377e7e7221 */ /* 0x000fe20000010000 */
[----:B------:R-:W-:-:S03]  /*6ab0*/  F2FP.PACK_AB R7, R65, R112 ;  /* 0x000000704107723e */ /* 0x000fc600000000ff */
[----:B------:R-:W-:-:S04]  /*6ac0*/  FADD.FTZ R105, R105, R126 ;  /* 0x0000007e69697221 */ /* 0x000fc80000010000 */
[----:B------:R-:W-:Y:S01]  /*6ad0*/  HMMA.16816.F32 R88, R4, R16, R88 ;  /* 0x000000100458723c */ /* 0x000fe20000001858 */
[----:B------:R-:W-:-:S04]  /*6ae0*/  FADD.FTZ R112, R112, R105 ;  /* 0x0000006970707221 */ /* 0x000fc80000010000 */
[----:B------:R-:W-:-:S03]  /*6af0*/  FADD.FTZ R65, R65, R112 ;  /* 0x0000007041417221 */ /* 0x000fc60000010000 */
[C---:B--2---:R-:W-:Y:S08]  /*6b00*/  HMMA.16816.F32 R96, R4.reuse, R8, R96 ;  /* 0x000000080460723c */ /* 0x044ff00000001860 */
[C---:B------:R-:W-:Y:S01]  /*6b10*/  HMMA.16816.F32 R92, R4.reuse, R10, R92 ;  /* 0x0000000a045c723c */ /* 0x040fe2000000185c */
[----:B------:R-:W2:Y:S07]  /*6b20*/  LDSM.16.MT88.4 R8, [R158+0x8800] ;  /* 0x008800009e08783b */ /* 0x000eae0000004200 */
        /* <DEDUP_REMOVED lines=8> */
[----:B------:R-:W-:-:S02]  /*6bb0*/  F2FP.PACK_AB R4, R109, R64 ;  /* 0x000000406d04723e */ /* 0x000fc400000000ff */
[----:B----4-:R-:W-:Y:S02]  /*6bc0*/  F2FP.PACK_AB R6, R107, R60 ;  /* 0x0000003c6b06723e */ /* 0x010fe400000000ff */
[----:B------:R-:W-:Y:S01]  /*6bd0*/  F2FP.PACK_AB R5, R111, R56 ;  /* 0x000000386f05723e */ /* 0x000fe200000000ff */
[----:B------:R-:W-:Y:S01]  /*6be0*/  FADD.FTZ R56, R56, R65 ;  /* 0x0000004138387221 */ /* 0x000fe20000010000 */
[----:B------:R-:W-:-:S03]  /*6bf0*/  F2FP.PACK_AB R7, R35, R52 ;  /* 0x000000342307723e */ /* 0x000fc600000000ff */
[----:B------:R-:W-:-:S04]  /*6c00*/  FADD.FTZ R111, R111, R56 ;  /* 0x000000386f6f7221 */ /* 0x000fc80000010000 */
[----:B-1----:R-:W-:Y:S01]  /*6c10*/  HMMA.16816.F32 R96, R4, R12, R96 ;  /* 0x0000000c0460723c */ /* 0x002fe20000001860 */
[----:B------:R-:W-:-:S04]  /*6c20*/  FADD.FTZ R52, R52, R111 ;  /* 0x0000006f34347221 */ /* 0x000fc80000010000 */
[----:B------:R-:W-:-:S03]  /*6c30*/  FADD.FTZ R52, R35, R52 ;  /* 0x0000003423347221 */ /* 0x000fc60000010000 */
[C---:B------:R-:W-:Y:S01]  /*6c40*/  HMMA.16816.F32 R92, R4.reuse, R14, R92 ;  /* 0x0000000e045c723c */ /* 0x040fe2000000185c */
[----:B------:R-:W1:Y:S07]  /*6c50*/  LDSM.16.MT88.4 R12, [R158+0x9000] ;  /* 0x009000009e0c783b */ /* 0x000e6e0000004200 */
[C---:B---3--:R-:W-:Y:S08]  /*6c60*/  HMMA.16816.F32 R80, R4.reuse, R16, R80 ;  /* 0x000000100450723c */ /* 0x048ff00000001850 */
        /* <DEDUP_REMOVED lines=8> */
[----:B------:R-:W-:-:S02]  /*6cf0*/  F2FP.PACK_AB R4, R31, R36 ;  /* 0x000000241f04723e */ /* 0x000fc400000000ff */
[----:B------:R-:W-:Y:S02]  /*6d00*/  F2FP.PACK_AB R6, R38, R29 ;  /* 0x0000001d2606723e */ /* 0x000fe400000000ff */
[----:B-----5:R-:W-:Y:S01]  /*6d10*/  F2FP.PACK_AB R5, R30, R33 ;  /* 0x000000211e05723e */ /* 0x020fe200000000ff */
[----:B------:R-:W-:Y:S01]  /*6d20*/  FADD.FTZ R33, R33, R52 ;  /* 0x0000003421217221 */ /* 0x000fe20000010000 */
[----:B------:R-:W-:-:S03]  /*6d30*/  F2FP.PACK_AB R7, R3, R28 ;  /* 0x0000001c0307723e */ /* 0x000fc600000000ff */
[----:B------:R-:W-:-:S04]  /*6d40*/  FADD.FTZ R33, R30, R33 ;  /* 0x000000211e217221 */ /* 0x000fc80000010000 */
[----:B---3--:R-:W-:Y:S01]  /*6d50*/  HMMA.16816.F32 R88, R4, R16, R88 ;  /* 0x000000100458723c */ /* 0x008fe20000001858 */
[----:B------:R-:W-:-:S04]  /*6d60*/  FADD.FTZ R28, R28, R33 ;  /* 0x000000211c1c7221 */ /* 0x000fc80000010000 */
[----:B------:R-:W-:Y:S02]  /*6d70*/  FADD.FTZ R190, R3, R28 ;  /* 0x0000001c03be7221 */ /* 0x000fe40000010000 */
[----:B------:R-:W-:Y:S01]  /*6d80*/  FADD.FTZ R16, R146, R61 ;  /* 0x0000003d92107221 */ /* 0x000fe20000010000 */
[----:B--2---:R-:W-:Y:S03]  /*6d90*/  HMMA.16816.F32 R96, R4, R8, R96 ;  /* 0x000000080460723c */ /* 0x004fe60000001860 */
[----:B------:R-:W-:-:S04]  /*6da0*/  FADD.FTZ R16, R59, R16 ;  /* 0x000000103b107221 */ /* 0x000fc80000010000 */
[----:B------:R-:W-:Y:S01]  /*6db0*/  FADD.FTZ R67, R67, R16 ;  /* 0x0000001043437221 */ /* 0x000fe20000010000 */
[----:B------:R-:W-:Y:S01]  /*6dc0*/  HMMA.16816.F32 R92, R4, R10, R92 ;  /* 0x0000000a045c723c */ /* 0x000fe2000000185c */
[----:B------:R-:W2:Y:S02]  /*6dd0*/  LDSM.16.MT88.4 R8, [R158+0x9800] ;  /* 0x009800009e08783b */ /* 0x000ea40000004200 */
[----:B------:R-:W-:-:S05]  /*6de0*/  FADD.FTZ R132, R132, R67 ;  /* 0x0000004384847221 */ /* 0x000fca0000010000 */
[C---:B-1----:R-:W-:Y:S07]  /*6df0*/  HMMA.16816.F32 R80, R4.reuse, R12, R80 ;  /* 0x0000000c0450723c */ /* 0x042fee0000001850 */
[----:B------:R-:W-:Y:S01]  /*6e00*/  FADD.FTZ R13, R63, R132 ;  /* 0x000000843f0d7221 */ /* 0x000fe20000010000 */
[----:B------:R-:W-:Y:S03]  /*6e10*/  HMMA.16816.F32 R84, R4, R18, R84 ;  /* 0x000000120454723c */ /* 0x000fe60000001854 */
[----:B------:R-:W-:-:S04]  /*6e20*/  FADD.FTZ R13, R128, R13 ;  /* 0x0000000d800d7221 */ /* 0x000fc80000010000 */
[----:B------:R-:W-:Y:S01]  /*6e30*/  FADD.FTZ R64, R64, R13 ;  /* 0x0000000d40407221 */ /* 0x000fe20000010000 */
[----:B------:R-:W-:Y:S03]  /*6e40*/  HMMA.16816.F32 R76, R4, R14, R76 ;  /* 0x0000000e044c723c */ /* 0x000fe6000000184c */
[----:B------:R-:W-:-:S04]  /*6e50*/  FADD.FTZ R109, R109, R64 ;  /* 0x000000406d6d7221 */ /* 0x000fc80000010000 */
[----:B------:R-:W-:-:S04]  /*6e60*/  FADD.FTZ R60, R60, R109 ;  /* 0x0000006d3c3c7221 */ /* 0x000fc80000010000 */
[----:B------:R-:W-:-:S04]  /*6e70*/  FADD.FTZ R107, R107, R60 ;  /* 0x0000003c6b6b7221 */ /* 0x000fc80000010000 */
[----:B------:R-:W-:Y:S01]  /*6e80*/  FADD.FTZ R36, R36, R107 ;  /* 0x0000006b24247221 */ /* 0x000fe20000010000 */
[----:B--2---:R-:W-:Y:S03]  /*6e90*/  HMMA.16816.F32 R72, R4, R8, R72 ;  /* 0x000000080448723c */ /* 0x004fe60000001848 */
[----:B------:R-:W-:-:S04]  /*6ea0*/  FADD.FTZ R36, R31, R36 ;  /* 0x000000241f247221 */ /* 0x000fc80000010000 */
[----:B------:R-:W-:Y:S01]  /*6eb0*/  FADD.FTZ R29, R29, R36 ;  /* 0x000000241d1d7221 */ /* 0x000fe20000010000 */
[----:B------:R-:W-:Y:S03]  /*6ec0*/  HMMA.16816.F32 R68, R4, R10, R68 ;  /* 0x0000000a0444723c */ /* 0x000fe60000001844 */
        /* <DEDUP_REMOVED lines=26> */
[C---:B------:R-:W-:Y:S01]  /*7070*/  IMAD R7, R120.reuse, R7, R6 ;  /* 0x0000000778077224 */ /* 0x040fe200078e0206 */
[----:B------:R-:W-:Y:S01]  /*7080*/  LOP3.LUT R6, RZ, c[0x0][0x2d0], RZ, 0x33, !PT ;  /* 0x0000b400ff067a12 */ /* 0x000fe200078e33ff */
        /* <DEDUP_REMOVED lines=36> */
.L_x_5309:
[----:B------:R-:W-:-:S04]  /*72d0*/  LEA R3, -R20, RZ, 0x7 ;  /* 0x000000ff14037211 */ /* 0x000fc800078e39ff */
[----:B------:R-:W-:Y:S02]  /*72e0*/  SHF.R.S32.HI R4, RZ, 0x1f, R3 ;  /* 0x0000001fff047819 */ /* 0x000fe40000011403 */
.L_x_5310:
[----:B------:R-:W-:Y:S02]  /*72f0*/  ISETP.GE.AND P1, PT, R178, c[0x0][0x220], PT ;  /* 0x00008800b2007a0c */ /* 0x000fe40003f26270 */
[----:B------:R-:W-:-:S04]  /*7300*/  LEA R192, P6, R3, R192, 0x1 ;  /* 0x000000c003c07211 */ /* 0x000fc800078c08ff */
[----:B------:R-:W-:-:S07]  /*7310*/  LEA.HI.X R193, R3, R193, R4, 0x1, P6 ;  /* 0x000000c103c17211 */ /* 0x000fce00030f0c04 */
[----:B------:R-:W-:Y:S01]  /*7320*/  @!P1 IMAD.MOV.U32 R7, RZ, RZ, c[0x0][0x1a4] ;  /* 0x00006900ff079624 */ /* 0x000fe200078e00ff */
[CC--:B------:R-:W-:Y:S01]  /*7330*/  @!P1 LEA R6, P3, R20.reuse, R22.reuse, 0x5 ;  /* 0x0000001614069211 */ /* 0x0c0fe200078628ff */
[----:B------:R-:W-:Y:S01]  /*7340*/  @!P1 IMAD.MOV.U32 R9, RZ, RZ, c[0x0][0x1a4] ;  /* 0x00006900ff099624 */ /* 0x000fe200078e00ff */
[CC--:B------:R-:W-:Y:S01]  /*7350*/  @!P1 LEA R8, P2, R20.reuse, R22.reuse, 0x6 ;  /* 0x0000001614089211 */ /* 0x0c0fe200078430ff */
[----:B------:R-:W-:Y:S01]  /*7360*/  @!P1 IMAD.MOV.U32 R24, RZ, RZ, R22 ;  /* 0x000000ffff189224 */ /* 0x000fe200078e0016 */
[----:B------:R-:W-:Y:S01]  /*7370*/  @!P1 IADD3 R5, P5, P4, R3, R22, R180 ;  /* 0x0000001603059210 */ /* 0x000fe20007cbe0b4 */
[--C-:B------:R-:W-:Y:S01]  /*7380*/  @!P1 IMAD.MOV.U32 R16, RZ, RZ, R22.reuse ;  /* 0x000000ffff109224 */ /* 0x100fe200078e0016 */
[CC--:B------:R-:W-:Y:S01]  /*7390*/  @!P1 LEA.HI.X R7, R20.reuse, R25.reuse, R7, 0x5, P3 ;  /* 0x0000001914079211 */ /* 0x0c0fe200018f2c07 */
[----:B------:R-:W-:Y:S01]  /*73a0*/  @!P1 IMAD.MOV.U32 R17, RZ, RZ, R25 ;  /* 0x000000ffff119224 */ /* 0x000fe200078e0019 */
[----:B------:R-:W-:Y:S01]  /*73b0*/  @!P1 LEA.HI.X R9, R20, R25, R9, 0x6, P2 ;  /* 0x0000001914099211 */ /* 0x000fe200010f3409 */
        /* <DEDUP_REMOVED lines=11> */
[----:B------:R-:W-:Y:S01]  /*7470*/  @!P1 IMAD.WIDE.U32 R16, R20, 0x50, R16 ;  /* 0x0000005014109825 */ /* 0x000fe200078e0010 */
[----:B------:R-:W-:-:S03]  /*7480*/  @!P1 IADD3 R12, P3, R3, R12, RZ ;  /* 0x0000000c030c9210 */ /* 0x000fc60007f7e0ff */
[----:B------:R-:W-:-:S04]  /*7490*/  @!P1 IMAD.WIDE.U32 R14, R20, 0x60, R14 ;  /* 0x00000060140e9825 */ /* 0x000fc800078e000e */
[----:B------:R-:W-:Y:S01]  /*74a0*/  @!P1 IMAD.WIDE.U32 R20, R20, 0x70, R22 ;  /* 0x0000007014149825 */ /* 0x000fe200078e0016 */
[----:B------:R-:W-:-:S03]  /*74b0*/  @!P1 LEA R22, P2, R5, c[0x0][0x170], 0x1 ;  /* 0x00005c0005169a11 */ /* 0x000fc600078408ff */
[----:B------:R-:W-:Y:S01]  /*74c0*/  @!P1 IMAD.MOV.U32 R11, RZ, RZ, c[0x0][0x1a4] ;  /* 0x00006900ff0b9624 */ /* 0x000fe200078e00ff */
[----:B------:R-:W-:Y:S01]  /*74d0*/  @!P1 LEA.HI.X R23, R5, c[0x0][0x174], R24, 0x1, P2 ;  /* 0x00005d0005179a11 */ /* 0x000fe200010f0c18 */
[----:B------:R-:W-:Y:S02]  /*74e0*/  @!P1 IMAD.MOV.U32 R10, RZ, RZ, c[0x0][0x1a4] ;  /* 0x00006900ff0a9624 */ /* 0x000fe400078e00ff */
[----:B------:R-:W-:Y:S02]  /*74f0*/  @!P1 IMAD R11, R11, 0x30, RZ ;  /* 0x000000300b0b9824 */ /* 0x000fe400078e02ff */
[----:B------:R-:W-:Y:S01]  /*7500*/  @!P1 IMAD R5, R10, 0x50, RZ ;  /* 0x000000500a059824 */ /* 0x000fe200078e02ff */
[C---:B------:R-:W-:Y:S01]  /*7510*/  @!P1 IADD3 R10, P2, R3.reuse, R16, RZ ;  /* 0x00000010030a9210 */ /* 0x040fe20007f5e0ff */
[----:B------:R-:W-:Y:S01]  /*7520*/  @!PT LDS RZ, [RZ] ;  /* 0x00000000fffff984 */ /* 0x000fe20000000800 */
[----:B------:R-:W-:Y:S01]  /*7530*/  @!PT LDS RZ, [RZ] ;  /* 0x00000000fffff984 */ /* 0x000fe20000000800 */
[----:B------:R-:W-:Y:S01]  /*7540*/  @!PT LDS RZ, [RZ] ;  /* 0x00000000fffff984 */ /* 0x000fe20000000800 */
[----:B------:R2:W-:Y:S01]  /*7550*/  @!P1 LDGSTS.E.BYPASS.LTC128B.128 [R175+0x6800], [R22.64] ;  /* 0x0680000016af9fae */ /* 0x0005e2000b901d46 */
[C---:B------:R-:W-:Y:S01]  /*7560*/  @!P1 IADD3.X R19, R4.reuse, R13, R11, P3, !PT ;  /* 0x0000000d04139210 */ /* 0x040fe20001ffe40b */
[----:B------:R-:W-:Y:S01]  /*7570*/  @!P1 IMAD.MOV.U32 R13, RZ, RZ, c[0x0][0x1a4] ;  /* 0x00006900ff0d9624 */ /* 0x000fe200078e00ff */
[C---:B------:R-:W-:Y:S01]  /*7580*/  @!P1 IADD3.X R5, R4.reuse, R17, R5, P2, !PT ;  /* 0x0000001104059210 */ /* 0x040fe200017fe405 */
[----:B------:R-:W-:Y:S01]  /*7590*/  @!P1 IMAD.MOV.U32 R11, RZ, RZ, c[0x0][0x1a4] ;  /* 0x00006900ff0b9624 */ /* 0x000fe200078e00ff */
[----:B------:R-:W-:Y:S01]  /*75a0*/  @!P1 IADD3 R6, P3, R3, R6, RZ ;  /* 0x0000000603069210 */ /* 0x000fe20007f7e0ff */
[----:B------:R-:W-:Y:S01]  /*75b0*/  @!P1 IMAD R13, R13, 0x60, RZ ;  /* 0x000000600d0d9824 */ /* 0x000fe200078e02ff */
[----:B------:R-:W-:Y:S01]  /*75c0*/  @!P1 IADD3 R8, P2, R3, R8, RZ ;  /* 0x0000000803089210 */ /* 0x000fe20007f5e0ff */
[----:B------:R-:W-:Y:S01]  /*75d0*/  @!P1 IMAD R11, R11, 0x70, RZ ;  /* 0x000000700b0b9824 */ /* 0x000fe200078e02ff */
[----:B------:R-:W-:Y:S01]  /*75e0*/  @P1 STS.128 [R175+0x7000], RZ ;  /* 0x007000ffaf001388 */ /* 0x000fe20000000c00 */
[C---:B------:R-:W-:Y:S01]  /*75f0*/  @!P1 IMAD.X R7, R4.reuse, 0x1, R7, P3 ;  /* 0x0000000104079824 */ /* 0x040fe200018e0607 */
[C---:B------:R-:W-:Y:S01]  /*7600*/  @!P1 IADD3 R14, P3, R3.reuse, R14, RZ ;  /* 0x0000000e030e9210 */ /* 0x040fe20007f7e0ff */
[----:B------:R-:W-:Y:S01]  /*7610*/  @!P1 IMAD.X R9, R4, 0x1, R9, P2 ;  /* 0x0000000104099824 */ /* 0x000fe200010e0609 */
[----:B------:R-:W-:-:S02]  /*7620*/  @!P1 IADD3 R3, P2, R3, R20, RZ ;  /* 0x0000001403039210 */ /* 0x000fc40007f5e0ff */
[----:B------:R-:W-:Y:S02]  /*7630*/  @!P1 LEA R20, P5, R6, c[0x0][0x170], 0x1 ;  /* 0x00005c0006149a11 */ /* 0x000fe400078a08ff */
[C---:B------:R-:W-:Y:S02]  /*7640*/  @!P1 IADD3.X R13, R4.reuse, R13, R15, P3, !PT ;  /* 0x0000000d040d9210 */ /* 0x040fe40001ffe40f */
[----:B------:R-:W-:Y:S02]  /*7650*/  @!P1 IADD3.X R4, R4, R21, R11, P2, !PT ;  /* 0x0000001504049210 */ /* 0x000fe400017fe40b */
[----:B------:R-:W-:Y:S02]  /*7660*/  @!P1 LEA R16, P4, R8, c[0x0][0x170], 0x1 ;  /* 0x00005c0008109a11 */ /* 0x000fe400078808ff */
        /* <DEDUP_REMOVED lines=10> */
[----:B------:R-:W-:Y:S02]  /*7710*/  @!P1 LEA R18, P3, R14, c[0x0][0x170], 0x1 ;  /* 0x00005c000e129a11 */ /* 0x000fe400078608ff */
[----:B------:R-:W-:Y:S01]  /*7720*/  @!P1 LEA R8, P2, R3, c[0x0][0x170], 0x1 ;  /* 0x00005c0003089a11 */ /* 0x000fe200078408ff */
[----:B------:R-:W-:Y:S01]  /*7730*/  @!PT LDS RZ, [RZ] ;  /* 0x00000000fffff984 */ /* 0x000fe20000000800 */
[----:B------:R-:W-:Y:S01]  /*7740*/  @!PT LDS RZ, [RZ] ;  /* 0x00000000fffff984 */ /* 0x000fe20000000800 */
[----:B------:R-:W-:Y:S01]  /*7750*/  @!PT LDS RZ, [RZ] ;  /* 0x00000000fffff984 */ /* 0x000fe20000000800 */
[----:B------:R3:W-:Y:S01]  /*7760*/  @!P1 LDGSTS.E.BYPASS.LTC128B.128 [R175+0x7800], [R24.64] ;  /* 0x0780000018af9fae */ /* 0x0007e2000b901d46 */
[----:B------:R-:W-:-:S02]  /*7770*/  @!P1 LEA.HI.X R7, R10, c[0x0][0x174], R5, 0x1, P4 ;  /* 0x00005d000a079a11 */ /* 0x000fc400020f0c05 */
        /* <DEDUP_REMOVED lines=24> */
[----:B------:R-:W5:Y:S04]  /*7900*/  LDSM.16.M88.4 R40, [R167+0x2000] ;  /* 0x00200000a728783b */ /* 0x000f680000000200 */
[----:B------:R-:W5:Y:S04]  /*7910*/  LDSM.16.M88.4 R32, [R167+0x2800] ;  /* 0x00280000a720783b */ /* 0x000f680000000200 */
[----:B---3--:R-:W3:Y:S04]  /*7920*/  LDSM.16.M88.4 R24, [R167+0x3000] ;  /* 0x00300000a718783b */ /* 0x008ee80000000200 */
[----:B------:R-:W-:Y:S04]  /*7930*/  LDSM.16.M88.4 R104, [R166] ;  /* 0x00000000a668783b */ /* 0x000fe80000000200 */
[----:B--2---:R-:W2:Y:S04]  /*7940*/  LDSM.16.M88.4 R20, [R161+0x2000] ;  /* 0x00200000a114783b */ /* 0x004ea80000000200 */
[----:B----4-:R-:W4:Y:S04]  /*7950*/  LDSM.16.M88.4 R16, [R167+0x3800] ;  /* 0x00380000a710783b */ /* 0x010f280000000200 */
[----:B------:R-:W2:Y:S04]  /*7960*/  LDSM.16.M88.4 R12, [R161+0x2800] ;  /* 0x00280000a10c783b */ /* 0x000ea80000000200 */
[----:B-1----:R-:W1:Y:S04]  /*7970*/  LDSM.16.M88.4 R8, [R167+0x4000] ;  /* 0x00400000a708783b */ /* 0x002e680000000200 */
[----:B-----5:R-:W5:Y:S04]  /*7980*/  LDSM.16.M88.4 R4, [R161+0x3000] ;  /* 0x00300000a104783b */ /* 0x020f680000000200 */
[----:B------:R-:W1:Y:S01]  /*7990*/  LDSM.16.M88.4 R64, [R167+0x4800] ;  /* 0x00480000a740783b */ /* 0x000e620000000200 */
[C---:B------:R-:W-:Y:S03]  /*79a0*/  HMMA.16816.F32 R44, R48.reuse, R40, RZ ;  /* 0x00000028302c723c */ /* 0x040fe600000018ff */
[----:B------:R-:W1:Y:S04]  /*79b0*/  LDSM.16.M88.4 R52, [R161+0x3800] ;  /* 0x00380000a134783b */ /* 0x000e680000000200 */
[----:B------:R-:W1:Y:S01]  /*79c0*/  LDSM.16.M88.4 R56, [R167+0x5000] ;  /* 0x00500000a738783b */ /* 0x000e620000000200 */
[C---:B------:R-:W-:Y:S03]  /*79d0*/  HMMA.16816.F32 R40, R48.reuse, R42, RZ ;  /* 0x0000002a3028723c */ /* 0x040fe600000018ff */
[----:B------:R-:W1:Y:S04]  /*79e0*/  LDSM.16.M88.4 R112, [R167+0x5800] ;  /* 0x00580000a770783b */ /* 0x000e680000000200 */
[----:B------:R-:W1:Y:S01]  /*79f0*/  LDSM.16.M88.4 R108, [R161+0x4000] ;  /* 0x00400000a16c783b */ /* 0x000e620000000200 */
[C---:B------:R-:W-:Y:S03]  /*7a00*/  HMMA.16816.F32 R36, R48.reuse, R32, RZ ;  /* 0x000000203024723c */ /* 0x040fe600000018ff */
[----:B------:R-:W1:Y:S04]  /*7a10*/  LDSM.16.M88.4 R116, [R161+0x4800] ;  /* 0x00480000a174783b */ /* 0x000e680000000200 */
[----:B------:R-:W0:Y:S01]  /*7a20*/  LDGDEPBAR ;  /* 0x00000000000079af */ /* 0x000e220000000000 */
[C---:B------:R-:W-:Y:S08]  /*7a30*/  HMMA.16816.F32 R32, R48.reuse, R34, RZ ;  /* 0x000000223020723c */ /* 0x040ff000000018ff */
[----:B---3--:R-:W-:Y:S08]  /*7a40*/  HMMA.16816.F32 R28, R48, R24, RZ ;  /* 0x00000018301c723c */ /* 0x008ff000000018ff */
[C---:B--2---:R-:W-:Y:S08]  /*7a50*/  HMMA.16816.F32 R44, R104.reuse, R20, R44 ;  /* 0x00000014682c723c */ /* 0x044ff0000000182c */
[----:B------:R-:W-:Y:S08]  /*7a60*/  HMMA.16816.F32 R40, R104, R22, R40 ;  /* 0x000000166828723c */ /* 0x000ff00000001828 */
[C---:B------:R-:W-:Y:S08]  /*7a70*/  HMMA.16816.F32 R24, R48.reuse, R26, RZ ;  /* 0x0000001a3018723c */ /* 0x040ff000000018ff */
[----:B----4-:R-:W-:Y:S08]  /*7a80*/  HMMA.16816.F32 R20, R48, R16, RZ ;  /* 0x000000103014723c */ /* 0x010ff000000018ff */
[C---:B------:R-:W-:Y:S08]  /*7a90*/  HMMA.16816.F32 R36, R104.reuse, R12, R36 ;  /* 0x0000000c6824723c */ /* 0x040ff00000001824 */
[----:B------:R-:W-:Y:S08]  /*7aa0*/  HMMA.16816.F32 R32, R104, R14, R32 ;  /* 0x0000000e6820723c */ /* 0x000ff00000001820 */
[C---:B------:R-:W-:Y:S08]  /*7ab0*/  HMMA.16816.F32 R16, R48.reuse, R18, RZ ;  /* 0x000000123010723c */ /* 0x040ff000000018ff */
[C---:B-1----:R-:W-:Y:S08]  /*7ac0*/  HMMA.16816.F32 R12, R48.reuse, R8, RZ ;  /* 0x00000008300c723c */ /* 0x042ff000000018ff */
[----:B------:R-:W-:Y:S08]  /*7ad0*/  HMMA.16816.F32 R8, R48, R10, RZ ;  /* 0x0000000a3008723c */ /* 0x000ff000000018ff */
[C---:B-----5:R-:W-:Y:S08]  /*7ae0*/  HMMA.16816.F32 R28, R104.reuse, R4, R28 ;  /* 0x00000004681c723c */ /* 0x060ff0000000181c */
[----:B------:R-:W-:Y:S08]  /*7af0*/  HMMA.16816.F32 R24, R104, R6, R24 ;  /* 0x000000066818723c */ /* 0x000ff00000001818 */
[----:B------:R-:W-:Y:S08]  /*7b00*/  HMMA.16816.F32 R4, R48, R64, RZ ;  /* 0x000000403004723c */ /* 0x000ff000000018ff */
[C---:B------:R-:W-:Y:S08]  /*7b10*/  HMMA.16816.F32 R20, R104.reuse, R52, R20 ;  /* 0x000000346814723c */ /* 0x040ff00000001814 */
        /* <DEDUP_REMOVED lines=45> */
[----:B------:R-:W-:Y:S01]  /*7df0*/  FMUL.FTZ R38, R38, c[0x0][0x2ec] ;  /* 0x0000bb0026267a20 */ /* 0x000fe20000410000 */
[----:B------:R-:W-:Y:S01]  /*7e00*/  HMMA.16816.F32 R48, R104, R110, R48 ;  /* 0x0000006e6830723c */ /* 0x000fe20000001830 */
[----:B------:R-:W1:Y:S04]  /*7e10*/  LDSM.16.M88.4 R104, [R100] ;  /* 0x000000006468783b */ /* 0x000e680000000200 */
[----:B------:R-:W3:Y:S01]  /*7e20*/  LDSM.16.M88.4 R108, [R100+0x1800] ;  /* 0x00180000646c783b */ /* 0x000ee20000000200 */
[----:B------:R-:W-:Y:S01]  /*7e30*/  MUFU.TANH R38, R38 ;  /* 0x0000002600267308 */ /* 0x000fe20000002400 */
[----:B------:R-:W-:-:S07]  /*7e40*/  FMUL.FTZ R35, R35, c[0x0][0x2ec] ;  /* 0x0000bb0023237a20 */ /* 0x000fce0000410000 */
[----:B------:R-:W-:Y:S01]  /*7e50*/  MUFU.TANH R230, R35 ;  /* 0x0000002300e67308 */ /* 0x000fe20000002400 */
[C---:B--2---:R-:W-:Y:S08]  /*7e60*/  HMMA.16816.F32 R4, R112.reuse, R116, R4 ;  /* 0x000000747004723c */ /* 0x044ff00000001804 */
[C---:B------:R-:W-:Y:S08]  /*7e70*/  HMMA.16816.F32 R64, R112.reuse, R118, R64 ;  /* 0x000000767040723c */ /* 0x040ff00000001840 */
[C---:B-1----:R-:W-:Y:S08]  /*7e80*/  HMMA.16816.F32 R44, R112.reuse, R104, R44 ;  /* 0x00000068702c723c */ /* 0x042ff0000000182c */
[----:B------:R-:W-:Y:S01]  /*7e90*/  FMUL.FTZ R134, R4, c[0x0][0x2ec] ;  /* 0x0000bb0004867a20 */ /* 0x000fe20000410000 */
[----:B------:R-:W-:Y:S01]  /*7ea0*/  HMMA.16816.F32 R40, R112, R106, R40 ;  /* 0x0000006a7028723c */ /* 0x000fe20000001828 */
[----:B------:R-:W1:Y:S01]  /*7eb0*/  LDSM.16.M88.4 R104, [R100+0x1000] ;  /* 0x001000006468783b */ /* 0x000e620000000200 */
[----:B------:R-:W-:-:S02]  /*7ec0*/  FMUL.FTZ R132, R6, c[0x0][0x2ec] ;  /* 0x0000bb0006847a20 */ /* 0x000fc40000410000 */
[----:B------:R-:W-:Y:S01]  /*7ed0*/  FMUL.FTZ R142, R5, c[0x0][0x2ec] ;  /* 0x0000bb00058e7a20 */ /* 0x000fe20000410000 */
[----:B------:R-:W-:Y:S01]  /*7ee0*/  MUFU.TANH R134, R134 ;  /* 0x0000008600867308 */ /* 0x000fe20000002400 */
[----:B------:R-:W-:Y:S02]  /*7ef0*/  FMUL.FTZ R138, R7, c[0x0][0x2ec] ;  /* 0x0000bb00078a7a20 */ /* 0x000fe40000410000 */
[----:B---3--:R-:W-:Y:S01]  /*7f00*/  HMMA.16816.F32 R20, R112, R108, R20 ;  /* 0x0000006c7014723c */ /* 0x008fe20000001814 */
[----:B------:R-:W-:Y:S02]  /*7f10*/  FMUL.FTZ R64, R64, c[0x0][0x2ec] ;  /* 0x0000bb0040407a20 */ /* 0x000fe40000410000 */
[----:B------:R-:W-:Y:S02]  /*7f20*/  FMUL.FTZ R66, R66, c[0x0][0x2ec] ;  /* 0x0000bb0042427a20 */ /* 0x000fe40000410000 */
[----:B------:R-:W-:Y:S01]  /*7f30*/  MUFU.TANH R132, R132 ;  /* 0x0000008400847308 */ /* 0x000fe20000002400 */
[----:B------:R-:W-:-:S02]  /*7f40*/  FMUL.FTZ R65, R65, c[0x0][0x2ec] ;  /* 0x0000bb0041417a20 */ /* 0x000fc40000410000 */
[----:B------:R-:W-:Y:S01]  /*7f50*/  HMMA.16816.F32 R16, R112, R110, R16 ;  /* 0x0000006e7010723c */ /* 0x000fe20000001810 */
[----:B------:R-:W2:Y:S01]  /*7f60*/  LDSM.16.M88.4 R108, [R100+0x3000] ;  /* 0x00300000646c783b */ /* 0x000ea20000000200 */
[----:B------:R-:W-:Y:S02]  /*7f70*/  FMUL.FTZ R3, R44, c[0x0][0x2ec] ;  /* 0x0000bb002c037a20 */ /* 0x000fe40000410000 */
[----:B------:R-:W-:Y:S01]  /*7f80*/  FMUL.FTZ R44, R45, c[0x0][0x2ec] ;  /* 0x0000bb002d2c7a20 */ /* 0x000fe20000410000 */
[----:B------:R-:W-:Y:S01]  /*7f90*/  MUFU.TANH R136, R64 ;  /* 0x0000004000887308 */ /* 0x000fe20000002400 */
[----:B------:R-:W-:Y:S02]  /*7fa0*/  FMUL.FTZ R45, R46, c[0x0][0x2ec] ;  /* 0x0000bb002e2d7a20 */ /* 0x000fe40000410000 */
[----:B------:R-:W-:Y:S02]  /*7fb0*/  FMUL.FTZ R46, R47, c[0x0][0x2ec] ;  /* 0x0000bb002f2e7a20 */ /* 0x000fe40000410000 */
[----:B------:R-:W-:-:S02]  /*7fc0*/  FMUL.FTZ R42, R42, c[0x0][0x2ec] ;  /* 0x0000bb002a2a7a20 */ /* 0x000fc40000410000 */
[----:B------:R-:W-:Y:S01]  /*7fd0*/  FMUL.FTZ R40, R40, c[0x0][0x2ec] ;  /* 0x0000bb0028287a20 */ /* 0x000fe20000410000 */
[----:B------:R-:W-:Y:S01]  /*7fe0*/  MUFU.TANH R128, R66 ;  /* 0x0000004200807308 */ /* 0x000fe20000002400 */
[----:B------:R-:W-:Y:S02]  /*7ff0*/  FMUL.FTZ R47, R36, c[0x0][0x2ec] ;  /* 0x0000bb00242f7a20 */ /* 0x000fe40000410000 */
[----:B------:R-:W-:Y:S02]  /*8000*/  FMUL.FTZ R36, R37, c[0x0][0x2ec] ;  /* 0x0000bb0025247a20 */ /* 0x000fe40000410000 */
[----:B------:R-:W-:Y:S02]  /*8010*/  FMUL.FTZ R37, R39, c[0x0][0x2ec] ;  /* 0x0000bb0027257a20 */ /* 0x000fe40000410000 */
[----:B------:R-:W-:Y:S01]  /*8020*/  FMUL.FTZ R39, R32, c[0x0][0x2ec] ;  /* 0x0000bb0020277a20 */ /* 0x000fe20000410000 */
[----:B------:R-:W3:Y:S01]  /*8030*/  MUFU.TANH R42, R42 ;  /* 0x0000002a002a7308 */ /* 0x000ee20000002400 */
[----:B------:R-:W-:-:S02]  /*8040*/  FMUL.FTZ R32, R33, c[0x0][0x2ec] ;  /* 0x0000bb0021207a20 */ /* 0x000fc40000410000 */
[----:B------:R-:W-:Y:S01]  /*8050*/  FMUL.FTZ R33, R34, c[0x0][0x2ec] ;  /* 0x0000bb0022217a20 */ /* 0x000fe20000410000 */
[C---:B-1----:R-:W-:Y:S01]  /*8060*/  HMMA.16816.F32 R28, R112.reuse, R104, R28 ;  /* 0x00000068701c723c */ /* 0x042fe2000000181c */
[----:B------:R-:W-:Y:S02]  /*8070*/  FMUL.FTZ R20, R20, c[0x0][0x2ec] ;  /* 0x0000bb0014147a20 */ /* 0x000fe40000410000 */
[----:B------:R-:W-:Y:S01]  /*8080*/  FMUL.FTZ R22, R22, c[0x0][0x2ec] ;  /* 0x0000bb0016167a20 */ /* 0x000fe20000410000 */
[----:B------:R-:W1:Y:S01]  /*8090*/  MUFU.TANH R40, R40 ;  /* 0x0000002800287308 */ /* 0x000e620000002400 */
[----:B------:R-:W-:Y:S02]  /*80a0*/  FMUL.FTZ R220, R17, c[0x0][0x2ec] ;  /* 0x0000bb0011dc7a20 */ /* 0x000fe40000410000 */
[----:B------:R-:W-:Y:S01]  /*80b0*/  FMUL.FTZ R16, R16, c[0x0][0x2ec] ;  /* 0x0000bb0010107a20 */ /* 0x000fe20000410000 */
[----:B------:R-:W-:Y:S01]  /*80c0*/  HMMA.16816.F32 R24, R112, R106, R24 ;  /* 0x0000006a7018723c */ /* 0x000fe20000001818 */
[----:B------:R-:W4:Y:S01]  /*80d0*/  LDSM.16.M88.4 R104, [R100+0x2000] ;  /* 0x002000006468783b */ /* 0x000f220000000200 */
[----:B------:R-:W-:-:S02]  /*80e0*/  FMUL.FTZ R17, R18, c[0x0][0x2ec] ;  /* 0x0000bb0012117a20 */ /* 0x000fc40000410000 */
[----:B------:R-:W5:Y:S01]  /*80f0*/  MUFU.TANH R47, R47 ;  /* 0x0000002f002f7308 */ /* 0x000f620000002400 */
[----:B------:R-:W-:Y:S02]  /*8100*/  FMUL.FTZ R41, R41, c[0x0][0x2ec] ;  /* 0x0000bb0029297a20 */ /* 0x000fe40000410000 */
[----:B------:R-:W-:Y:S01]  /*8110*/  FMUL.FTZ R43, R43, c[0x0][0x2ec] ;  /* 0x0000bb002b2b7a20 */ /* 0x000fe20000410000 */
[C---:B--2---:R-:W-:Y:S01]  /*8120*/  HMMA.16816.F32 R60, R112.reuse, R108, R60 ;  /* 0x0000006c703c723c */ /* 0x044fe2000000183c */
[----:B------:R-:W-:Y:S02]  /*8130*/  FMUL.FTZ R21, R21, c[0x0][0x2ec] ;  /* 0x0000bb0015157a20 */ /* 0x000fe40000410000 */
[----:B------:R-:W-:Y:S01]  /*8140*/  FMUL.FTZ R23, R23, c[0x0][0x2ec] ;  /* 0x0000bb0017177a20 */ /* 0x000fe20000410000 */
[----:B------:R-:W2:Y:S01]  /*8150*/  MUFU.TANH R39, R39 ;  /* 0x0000002700277308 */ /* 0x000ea20000002400 */
[----:B------:R-:W-:Y:S02]  /*8160*/  FMUL.FTZ R19, R19, c[0x0][0x2ec] ;  /* 0x0000bb0013137a20 */ /* 0x000fe40000410000 */
[----:B------:R-:W-:Y:S01]  /*8170*/  FMUL.FTZ R67, R67, c[0x0][0x2ec] ;  /* 0x0000bb0043437a20 */ /* 0x000fe20000410000 */
[----:B------:R-:W-:Y:S01]  /*8180*/  HMMA.16816.F32 R56, R112, R110, R56 ;  /* 0x0000006e7038723c */ /* 0x000fe20000001838 */
[----:B------:R-:W-:-:S02]  /*8190*/  FMUL.FTZ R28, R28, c[0x0][0x2ec] ;  /* 0x0000bb001c1c7a20 */ /* 0x000fc40000410000 */
[----:B------:R-:W-:Y:S01]  /*81a0*/  FMUL.FTZ R30, R30, c[0x0][0x2ec] ;  /* 0x0000bb001e1e7a20 */ /* 0x000fe20000410000 */
[----:B------:R-:W1:Y:S01]  /*81b0*/  MUFU.TANH R33, R33 ;  /* 0x0000002100217308 */ /* 0x000e620000002400 */
[----:B------:R-:W-:Y:S02]  /*81c0*/  FMUL.FTZ R29, R29, c[0x0][0x2ec] ;  /* 0x0000bb001d1d7a20 */ /* 0x000fe40000410000 */
[----:B------:R-:W-:Y:S02]  /*81d0*/  FMUL.FTZ R31, R31, c[0x0][0x2ec] ;  /* 0x0000bb001f1f7a20 */ /* 0x000fe40000410000 */
[----:B------:R-:W-:Y:S02]  /*81e0*/  FMUL.FTZ R24, R24, c[0x0][0x2ec] ;  /* 0x0000bb0018187a20 */ /* 0x000fe40000410000 */
[----:B------:R-:W-:Y:S01]  /*81f0*/  FMUL.FTZ R26, R26, c[0x0][0x2ec] ;  /* 0x0000bb001a1a7a20 */ /* 0x000fe20000410000 */
[----:B------:R-:W1:Y:S01]  /*8200*/  MUFU.TANH R150, R28 ;  /* 0x0000001c00967308 */ /* 0x000e620000002400 */
[----:B------:R-:W-:-:S02]  /*8210*/  FMUL.FTZ R25, R25, c[0x0][0x2ec] ;  /* 0x0000bb0019197a20 */ /* 0x000fc40000410000 */
[----:B------:R-:W-:Y:S02]  /*8220*/  FMUL.FTZ R27, R27, c[0x0][0x2ec] ;  /* 0x0000bb001b1b7a20 */ /* 0x000fe40000410000 */
[----:B------:R-:W-:Y:S02]  /*8230*/  FMUL.FTZ R60, R60, c[0x0][0x2ec] ;  /* 0x0000bb003c3c7a20 */ /* 0x000fe40000410000 */
[----:B------:R-:W-:Y:S01]  /*8240*/  FMUL.FTZ R62, R62, c[0x0][0x2ec] ;  /* 0x0000bb003e3e7a20 */ /* 0x000fe20000410000 */
[----:B------:R-:W1:Y:S01]  /*8250*/  MUFU.TANH R148, R30 ;  /* 0x0000001e00947308 */ /* 0x000e620000002400 */
[----:B------:R-:W-:Y:S02]  /*8260*/  FMUL.FTZ R61, R61, c[0x0][0x2ec] ;  /* 0x0000bb003d3d7a20 */ /* 0x000fe40000410000 */
[----:B------:R-:W-:Y:S01]  /*8270*/  FMUL.FTZ R63, R63, c[0x0][0x2ec] ;  /* 0x0000bb003f3f7a20 */ /* 0x000fe20000410000 */
[----:B----4-:R-:W-:Y:S01]  /*8280*/  HMMA.16816.F32 R12, R112, R104, R12 ;  /* 0x00000068700c723c */ /* 0x010fe2000000180c */
[----:B------:R-:W-:-:S03]  /*8290*/  FMUL.FTZ R57, R57, c[0x0][0x2ec] ;  /* 0x0000bb0039397a20 */ /* 0x000fc60000410000 */
[----:B------:R-:W4:Y:S01]  /*82a0*/  MUFU.TANH R144, R24 ;  /* 0x0000001800907308 */ /* 0x000f220000002400 */
[----:B------:R-:W-:-:S03]  /*82b0*/  FMUL.FTZ R59, R59, c[0x0][0x2ec] ;  /* 0x0000bb003b3b7a20 */ /* 0x000fc60000410000 */
[----:B------:R-:W-:Y:S01]  /*82c0*/  HMMA.16816.F32 R8, R112, R106, R8 ;  /* 0x0000006a7008723c */ /* 0x000fe20000001808 */
[----:B------:R-:W1:Y:S01]  /*82d0*/  LDSM.16.M88.4 R104, [R100+0x3800] ;  /* 0x003800006468783b */ /* 0x000e620000000200 */
[----:B------:R-:W-:-:S04]  /*82e0*/  DEPBAR.LE SB0, 0x0 ;  /* 0x000080000000791a */ /* 0x000fc80000000000 */
[----:B------:R-:W1:Y:S08]  /*82f0*/  MUFU.TANH R186, R26 ;  /* 0x0000001a00ba7308 */ /* 0x000e700000002400 */
[----:B------:R-:W1:Y:S02]  /*8300*/  MUFU.TANH R210, R20 ;  /* 0x0000001400d27308 */ /* 0x000e640000002400 */
[----:B------:R-:W-:-:S02]  /*8310*/  FMUL.FTZ R12, R12, c[0x0][0x2ec] ;  /* 0x0000bb000c0c7a20 */ /* 0x000fc40000410000 */
[----:B------:R-:W-:Y:S02]  /*8320*/  FMUL.FTZ R14, R14, c[0x0][0x2ec] ;  /* 0x0000bb000e0e7a20 */ /* 0x000fe40000410000 */
[----:B------:R-:W-:Y:S02]  /*8330*/  FMUL.FTZ R13, R13, c[0x0][0x2ec] ;  /* 0x0000bb000d0d7a20 */ /* 0x000fe40000410000 */
[----:B------:R-:W1:Y:S01]  /*8340*/  MUFU.TANH R212, R22 ;  /* 0x0000001600d47308 */ /* 0x000e620000002400 */
[----:B------:R-:W-:Y:S02]  /*8350*/  FMUL.FTZ R15, R15, c[0x0][0x2ec] ;  /* 0x0000bb000f0f7a20 */ /* 0x000fe40000410000 */
[----:B------:R-:W-:Y:S02]  /*8360*/  FMUL.FTZ R202, R8, c[0x0][0x2ec] ;  /* 0x0000bb0008ca7a20 */ /* 0x000fe40000410000 */
[----:B------:R-:W-:Y:S02]  /*8370*/  IMAD.SHL.U32 R8, R174, 0x80, RZ ;  /* 0x00000080ae087824 */ /* 0x000fe400078e00ff */
[----:B------:R-:W-:Y:S01]  /*8380*/  FMUL.FTZ R10, R10, c[0x0][0x2ec] ;  /* 0x0000bb000a0a7a20 */ /* 0x000fe20000410000 */
[----:B------:R2:W-:Y:S01]  /*8390*/  MUFU.TANH R200, R12 ;  /* 0x0000000c00c87308 */ /* 0x0005e20000002400 */
[----:B------:R-:W-:Y:S01]  /*83a0*/  FMUL.FTZ R206, R9, c[0x0][0x2ec] ;  /* 0x0000bb0009ce7a20 */ /* 0x000fe20000410000 */
[C-C-:B------:R-:W-:Y:S01]  /*83b0*/  LOP3.LUT R4, R8.reuse, 0x8, R123.reuse, 0xfe, !PT ;  /* 0x0000000808047812 */ /* 0x140fe200078efe7b */
[----:B------:R-:W-:Y:S01]  /*83c0*/  FMUL.FTZ R11, R11, c[0x0][0x2ec] ;  /* 0x0000bb000b0b7a20 */ /* 0x000fe20000410000 */
[----:B------:R-:W-:-:S02]  /*83d0*/  LOP3.LUT R6, R8, 0x10, R123, 0xfe, !PT ;  /* 0x0000001008067812 */ /* 0x000fc400078efe7b */
[CC--:B------:R-:W-:Y:S02]  /*83e0*/  ISETP.GE.AND P4, PT, R4.reuse, R124.reuse, PT ;  /* 0x0000007c0400720c */ /* 0x0c0fe40003f86270 */
[----:B------:R4:W-:Y:S01]  /*83f0*/  MUFU.TANH R146, R10 ;  /* 0x0000000a00927308 */ /* 0x0009e20000002400 */
[-C--:B------:R-:W-:Y:S01]  /*8400*/  ISETP.GE.AND P6, PT, R4, R125.reuse, PT ;  /* 0x0000007d0400720c */ /* 0x080fe20003fc6270 */
[C---:B-1----:R-:W-:Y:S01]  /*8410*/  HMMA.16816.F32 R52, R112.reuse, R104, R52 ;  /* 0x000000687034723c */ /* 0x042fe20000001834 */
[C---:B------:R-:W-:Y:S02]  /*8420*/  ISETP.GE.AND P5, PT, R6.reuse, R125, PT ;  /* 0x0000007d0600720c */ /* 0x040fe40003fa6270 */
[----:B------:R-:W-:Y:S02]  /*8430*/  ISETP.GE.AND P3, PT, R6, R124, PT ;  /* 0x0000007c0600720c */ /* 0x000fe40003f66270 */
[----:B--2---:R-:W-:Y:S01]  /*8440*/  LOP3.LUT R12, R8, 0x18, R123, 0xfe, !PT ;  /* 0x00000018080c7812 */ /* 0x004fe200078efe7b */
[----:B------:R-:W1:Y:S01]  /*8450*/  MUFU.TANH R16, R16 ;  /* 0x0000001000107308 */ /* 0x000e620000002400 */
[----:B---3--:R-:W-:Y:S01]  /*8460*/  FSEL R4, R42, -INF , !P4 ;  /* 0xff8000002a047808 */ /* 0x008fe20006000000 */
[----:B------:R-:W-:Y:S01]  /*8470*/  HMMA.16816.F32 R48, R112, R106, R48 ;  /* 0x0000006a7030723c */ /* 0x000fe20000001830 */
[----:B------:R-:W-:Y:S01]  /*8480*/  FSEL R6, R40, -INF , !P6 ;  /* 0xff80000028067808 */ /* 0x000fe20007000000 */
[----:B------:R-:W-:Y:S01]  /*8490*/  FMUL.FTZ R104, R58, c[0x0][0x2ec] ;  /* 0x0000bb003a687a20 */ /* 0x000fe20000410000 */
[----:B-----5:R-:W-:-:S02]  /*84a0*/  FSEL R30, R47, -INF , !P5 ;  /* 0xff8000002f1e7808 */ /* 0x020fc40006800000 */
[--C-:B----4-:R-:W-:Y:S01]  /*84b0*/  LOP3.LUT R10, R8, 0x20, R123.reuse, 0xfe, !PT ;  /* 0x00000020080a7812 */ /* 0x110fe200078efe7b */
[----:B------:R-:W2:Y:S01]  /*84c0*/  MUFU.TANH R17, R17 ;  /* 0x0000001100117308 */ /* 0x000ea20000002400 */
[----:B------:R-:W-:Y:S01]  /*84d0*/  FSEL R42, R38, -INF , !P3 ;  /* 0xff800000262a7808 */ /* 0x000fe20005800000 */
[----:B------:R-:W-:Y:S01]  /*84e0*/  FMUL.FTZ R114, R56, c[0x0][0x2ec] ;  /* 0x0000bb0038727a20 */ /* 0x000fe20000410000 */
[CC--:B------:R-:W-:Y:S02]  /*84f0*/  ISETP.GE.AND P6, PT, R12.reuse, R125.reuse, PT ;  /* 0x0000007d0c00720c */ /* 0x0c0fe40003fc6270 */
[-C--:B------:R-:W-:Y:S02]  /*8500*/  ISETP.GE.AND P4, PT, R12, R124.reuse, PT ;  /* 0x0000007c0c00720c */ /* 0x080fe40003f86270 */
[CC--:B------:R-:W-:Y:S01]  /*8510*/  ISETP.GE.AND P5, PT, R10.reuse, R125.reuse, PT ;  /* 0x0000007d0a00720c */ /* 0x0c0fe20003fa6270 */
[----:B------:R-:W3:Y:S01]  /*8520*/  MUFU.TANH R194, R14 ;  /* 0x0000000e00c27308 */ /* 0x000ee20000002400 */
[-C--:B------:R-:W-:Y:S01]  /*8530*/  ISETP.GE.AND P3, PT, R10, R124.reuse, PT ;  /* 0x0000007c0a00720c */ /* 0x080fe20003f66270 */
[----:B------:R-:W-:Y:S01]  /*8540*/  FMUL.FTZ R52, R52, c[0x0][0x2ec] ;  /* 0x0000bb0034347a20 */ /* 0x000fe20000410000 */
[--C-:B------:R-:W-:Y:S01]  /*8550*/  LOP3.LUT R12, R8, 0x28, R123.reuse, 0xfe, !PT ;  /* 0x00000028080c7812 */ /* 0x100fe200078efe7b */
[----:B------:R-:W-:Y:S01]  /*8560*/  FMUL.FTZ R54, R54, c[0x0][0x2ec] ;  /* 0x0000bb0036367a20 */ /* 0x000fe20000410000 */
[----:B------:R-:W-:Y:S01]  /*8570*/  LOP3.LUT R10, R8, 0x30, R123, 0xfe, !PT ;  /* 0x00000030080a7812 */ /* 0x000fe200078efe7b */
[----:B------:R-:W-:Y:S01]  /*8580*/  FMUL.FTZ R53, R53, c[0x0][0x2ec] ;  /* 0x0000bb0035357a20 */ /* 0x000fe20000410000 */
[----:B------:R-:W-:Y:S01]  /*8590*/  FSEL R28, R39, -INF , !P6 ;  /* 0xff800000271c7808 */ /* 0x000fe20007000000 */
[----:B------:R-:W4:Y:S01]  /*85a0*/  MUFU.TANH R202, R202 ;  /* 0x000000ca00ca7308 */ /* 0x000f220000002400 */
[----:B------:R-:W-:Y:S01]  /*85b0*/  FSEL R40, R33, -INF , !P4 ;  /* 0xff80000021287808 */ /* 0x000fe20006000000 */
[----:B------:R-:W-:Y:S01]  /*85c0*/  FMUL.FTZ R48, R48, c[0x0][0x2ec] ;  /* 0x0000bb0030307a20 */ /* 0x000fe20000410000 */
[----:B------:R-:W-:Y:S01]  /*85d0*/  FSEL R150, R150, -INF , !P5 ;  /* 0xff80000096967808 */ /* 0x000fe20006800000 */
[----:B------:R-:W-:Y:S01]  /*85e0*/  FMUL.FTZ R50, R50, c[0x0][0x2ec] ;  /* 0x0000bb0032327a20 */ /* 0x000fe20000410000 */
[----:B------:R-:W-:Y:S01]  /*85f0*/  FSEL R148, R148, -INF , !P3 ;  /* 0xff80000094947808 */ /* 0x000fe20005800000 */
[----:B------:R-:W-:Y:S01]  /*8600*/  FMUL.FTZ R55, R55, c[0x0][0x2ec] ;  /* 0x0000bb0037377a20 */ /* 0x000fe20000410000 */
[CC--:B------:R-:W-:Y:S01]  /*8610*/  ISETP.GE.AND P6, PT, R12.reuse, R125.reuse, PT ;  /* 0x0000007d0c00720c */ /* 0x0c0fe20003fc6270 */
[----:B------:R-:W5:Y:S01]  /*8620*/  MUFU.TANH R112, R60 ;  /* 0x0000003c00707308 */ /* 0x000f620000002400 */
[-C--:B------:R-:W-:Y:S01]  /*8630*/  ISETP.GE.AND P4, PT, R12, R124.reuse, PT ;  /* 0x0000007c0c00720c */ /* 0x080fe20003f86270 */
[----:B------:R-:W-:Y:S01]  /*8640*/  FMUL.FTZ R49, R49, c[0x0][0x2ec] ;  /* 0x0000bb0031317a20 */ /* 0x000fe20000410000 */
[C---:B------:R-:W-:Y:S01]  /*8650*/  ISETP.GE.AND P5, PT, R10.reuse, R125, PT ;  /* 0x0000007d0a00720c */ /* 0x040fe20003fa6270 */
[----:B------:R-:W-:Y:S01]  /*8660*/  FMUL.FTZ R51, R51, c[0x0][0x2ec] ;  /* 0x0000bb0033337a20 */ /* 0x000fe20000410000 */
[----:B------:R-:W-:-:S02]  /*8670*/  ISETP.GE.AND P3, PT, R10, R124, PT ;  /* 0x0000007c0a00720c */ /* 0x000fc40003f66270 */
[C-C-:B------:R-:W-:Y:S01]  /*8680*/  LOP3.LUT R12, R8.reuse, 0x38, R123.reuse, 0xfe, !PT ;  /* 0x00000038080c7812 */ /* 0x140fe200078efe7b */
[----:B------:R-:W1:Y:S01]  /*8690*/  MUFU.TANH R108, R62 ;  /* 0x0000003e006c7308 */ /* 0x000e620000002400 */
[----:B------:R-:W-:Y:S02]  /*86a0*/  LOP3.LUT R10, R8, 0x40, R123, 0xfe, !PT ;  /* 0x00000040080a7812 */ /* 0x000fe400078efe7b */
[----:B------:R-:W-:Y:S02]  /*86b0*/  FSEL R144, R144, -INF , !P6 ;  /* 0xff80000090907808 */ /* 0x000fe40007000000 */
[----:B------:R-:W-:Y:S02]  /*86c0*/  FSEL R186, R186, -INF , !P4 ;  /* 0xff800000baba7808 */ /* 0x000fe40006000000 */
[----:B------:R-:W-:Y:S01]  /*86d0*/  FSEL R210, R210, -INF , !P5 ;  /* 0xff800000d2d27808 */ /* 0x000fe20006800000 */
[----:B------:R-:W2:Y:S01]  /*86e0*/  MUFU.TANH R114, R114 ;  /* 0x0000007200727308 */ /* 0x000ea20000002400 */
[----:B------:R-:W-:-:S02]  /*86f0*/  FSEL R212, R212, -INF , !P3 ;  /* 0xff800000d4d47808 */ /* 0x000fc40005800000 */
[CC--:B------:R-:W-:Y:S02]  /*8700*/  ISETP.GE.AND P6, PT, R12.reuse, R125.reuse, PT ;  /* 0x0000007d0c00720c */ /* 0x0c0fe40003fc6270 */
[-C--:B------:R-:W-:Y:S02]  /*8710*/  ISETP.GE.AND P4, PT, R12, R124.reuse, PT ;  /* 0x0000007c0c00720c */ /* 0x080fe40003f86270 */
[C---:B------:R-:W-:Y:S01]  /*8720*/  ISETP.GE.AND P5, PT, R10.reuse, R125, PT ;  /* 0x0000007d0a00720c */ /* 0x040fe20003fa6270 */
[----:B------:R-:W4:Y:S01]  /*8730*/  MUFU.TANH R104, R104 ;  /* 0x0000006800687308 */ /* 0x000f220000002400 */
[----:B------:R-:W-:Y:S02]  /*8740*/  ISETP.GE.AND P3, PT, R10, R124, PT ;  /* 0x0000007c0a00720c */ /* 0x000fe40003f66270 */
[C-C-:B------:R-:W-:Y:S02]  /*8750*/  LOP3.LUT R12, R8.reuse, 0x48, R123.reuse, 0xfe, !PT ;  /* 0x00000048080c7812 */ /* 0x140fe400078efe7b */
[----:B------:R-:W-:-:S02]  /*8760*/  LOP3.LUT R10, R8, 0x50, R123, 0xfe, !PT ;  /* 0x00000050080a7812 */ /* 0x000fc400078efe7b */
[----:B-1----:R-:W-:Y:S01]  /*8770*/  FSEL R58, R16, -INF , !P6 ;  /* 0xff800000103a7808 */ /* 0x002fe20007000000 */
[----:B------:R-:W1:Y:S01]  /*8780*/  MUFU.TANH R66, R52 ;  /* 0x0000003400427308 */ /* 0x000e620000002400 */
[----:B--2---:R-:W-:Y:S02]  /*8790*/  FSEL R56, R17, -INF , !P4 ;  /* 0xff80000011387808 */ /* 0x004fe40006000000 */
[----:B------:R-:W-:Y:S02]  /*87a0*/  FSEL R200, R200, -INF , !P5 ;  /* 0xff800000c8c87808 */ /* 0x000fe40006800000 */
[----:B---3--:R-:W-:Y:S02]  /*87b0*/  FSEL R194, R194, -INF , !P3 ;  /* 0xff800000c2c27808 */ /* 0x008fe40005800000 */
[C---:B------:R-:W-:Y:S01]  /*87c0*/  ISETP.GE.AND P6, PT, R12.reuse, R125, PT ;  /* 0x0000007d0c00720c */ /* 0x040fe20003fc6270 */
[----:B------:R-:W2:Y:S01]  /*87d0*/  MUFU.TANH R60, R54 ;  /* 0x00000036003c7308 */ /* 0x000ea20000002400 */
[----:B------:R-:W-:-:S02]  /*87e0*/  ISETP.GE.AND P4, PT, R12, R124, PT ;  /* 0x0000007c0c00720c */ /* 0x000fc40003f86270 */
[C---:B------:R-:W-:Y:S02]  /*87f0*/  ISETP.GE.AND P5, PT, R10.reuse, R125, PT ;  /* 0x0000007d0a00720c */ /* 0x040fe40003fa6270 */
[----:B------:R-:W-:Y:S02]  /*8800*/  ISETP.GE.AND P3, PT, R10, R124, PT ;  /* 0x0000007c0a00720c */ /* 0x000fe40003f66270 */
[C-C-:B------:R-:W-:Y:S01]  /*8810*/  LOP3.LUT R12, R8.reuse, 0x58, R123.reuse, 0xfe, !PT ;  /* 0x00000058080c7812 */ /* 0x140fe200078efe7b */
[----:B------:R-:W-:Y:S01]  /*8820*/  MUFU.TANH R44, R44 ;  /* 0x0000002c002c7308 */ /* 0x000fe20000002400 */
[----:B------:R-:W-:Y:S02]  /*8830*/  LOP3.LUT R10, R8, 0x60, R123, 0xfe, !PT ;  /* 0x00000060080a7812 */ /* 0x000fe400078efe7b */
[----:B----4-:R-:W-:Y:S02]  /*8840*/  FSEL R202, R202, -INF , !P6 ;  /* 0xff800000caca7808 */ /* 0x010fe40007000000 */
[----:B------:R-:W-:-:S02]  /*8850*/  FSEL R146, R146, -INF , !P4 ;  /* 0xff80000092927808 */ /* 0x000fc40006000000 */
[----:B------:R-:W-:Y:S01]  /*8860*/  FSEL R134, R134, -INF , !P5 ;  /* 0xff80000086867808 */ /* 0x000fe20006800000 */
[----:B------:R-:W-:Y:S01]  /*8870*/  MUFU.TANH R46, R46 ;  /* 0x0000002e002e7308 */ /* 0x000fe20000002400 */
[----:B------:R-:W-:Y:S02]  /*8880*/  FSEL R132, R132, -INF , !P3 ;  /* 0xff80000084847808 */ /* 0x000fe40005800000 */
[CC--:B------:R-:W-:Y:S02]  /*8890*/  ISETP.GE.AND P6, PT, R12.reuse, R125.reuse, PT ;  /* 0x0000007d0c00720c */ /* 0x0c0fe40003fc6270 */
[-C--:B------:R-:W-:Y:S02]  /*88a0*/  ISETP.GE.AND P4, PT, R12, R124.reuse, PT ;  /* 0x0000007c0c00720c */ /* 0x080fe40003f86270 */
[C---:B------:R-:W-:Y:S01]  /*88b0*/  ISETP.GE.AND P5, PT, R10.reuse, R125, PT ;  /* 0x0000007d0a00720c */ /* 0x040fe20003fa6270 */
[----:B------:R-:W3:Y:S01]  /*88c0*/  MUFU.TANH R64, R48 ;  /* 0x0000003000407308 */ /* 0x000ee20000002400 */
[----:B------:R-:W-:-:S02]  /*88d0*/  ISETP.GE.AND P3, PT, R10, R124, PT ;  /* 0x0000007c0a00720c */ /* 0x000fc40003f66270 */
[C-C-:B------:R-:W-:Y:S02]  /*88e0*/  LOP3.LUT R12, R8.reuse, 0x68, R123.reuse, 0xfe, !PT ;  /* 0x00000068080c7812 */ /* 0x140fe400078efe7b */
[----:B------:R-:W-:Y:S02]  /*88f0*/  LOP3.LUT R10, R8, 0x70, R123, 0xfe, !PT ;  /* 0x00000070080a7812 */ /* 0x000fe400078efe7b */
[----:B------:R-:W-:Y:S01]  /*8900*/  FSEL R136, R136, -INF , !P6 ;  /* 0xff80000088887808 */ /* 0x000fe20007000000 */
[----:B------:R-:W4:Y:S01]  /*8910*/  MUFU.TANH R54, R50 ;  /* 0x0000003200367308 */ /* 0x000f220000002400 */
[----:B------:R-:W-:Y:S02]  /*8920*/  FSEL R128, R128, -INF , !P4 ;  /* 0xff80000080807808 */ /* 0x000fe40006000000 */
[----:B-----5:R-:W-:Y:S02]  /*8930*/  FSEL R112, R112, -INF , !P5 ;  /* 0xff80000070707808 */ /* 0x020fe40006800000 */
[----:B------:R-:W-:-:S02]  /*8940*/  FSEL R108, R108, -INF , !P3 ;  /* 0xff8000006c6c7808 */ /* 0x000fc40005800000 */
[CC--:B------:R-:W-:Y:S01]  /*8950*/  ISETP.GE.AND P6, PT, R12.reuse, R125.reuse, PT ;  /* 0x0000007d0c00720c */ /* 0x0c0fe20003fc6270 */
[----:B------:R-:W5:Y:S01]  /*8960*/  MUFU.TANH R41, R41 ;  /* 0x0000002900297308 */ /* 0x000f620000002400 */
[-C--:B------:R-:W-:Y:S02]  /*8970*/  ISETP.GE.AND P4, PT, R12, R124.reuse, PT ;  /* 0x0000007c0c00720c */ /* 0x080fe40003f86270 */
[C---:B------:R-:W-:Y:S02]  /*8980*/  ISETP.GE.AND P5, PT, R10.reuse, R125, PT ;  /* 0x0000007d0a00720c */ /* 0x040fe40003fa6270 */
[----:B------:R-:W-:Y:S02]  /*8990*/  ISETP.GE.AND P3, PT, R10, R124, PT ;  /* 0x0000007c0a00720c */ /* 0x000fe40003f66270 */
[C---:B------:R-:W-:Y:S01]  /*89a0*/  LOP3.LUT R10, R8.reuse, 0x78, R123, 0xfe, !PT ;  /* 0x00000078080a7812 */ /* 0x040fe200078efe7b */
[----:B------:R-:W3:Y:S01]  /*89b0*/  MUFU.TANH R43, R43 ;  /* 0x0000002b002b7308 */ /* 0x000ee20000002400 */
[----:B------:R-:W-:-:S02]  /*89c0*/  LOP3.LUT R123, R8, R123, RZ, 0xfc, !PT ;  /* 0x0000007b087b7212 */ /* 0x000fc400078efcff */
[----:B------:R-:W-:Y:S02]  /*89d0*/  FSEL R114, R114, -INF , !P6 ;  /* 0xff80000072727808 */ /* 0x000fe40007000000 */
[----:B------:R-:W-:Y:S02]  /*89e0*/  FSEL R104, R104, -INF , !P4 ;  /* 0xff80000068687808 */ /* 0x000fe40006000000 */
[C---:B------:R-:W-:Y:S01]  /*89f0*/  ISETP.GE.AND P6, PT, R10.reuse, R125, PT ;  /* 0x0000007d0a00720c */ /* 0x040fe20003fc6270 */
[----:B------:R-:W3:Y:S01]  /*8a00*/  MUFU.TANH R36, R36 ;  /* 0x0000002400247308 */ /* 0x000ee20000002400 */
[----:B------:R-:W-:Y:S02]  /*8a10*/  ISETP.GE.AND P4, PT, R10, R124, PT ;  /* 0x0000007c0a00720c */ /* 0x000fe40003f86270 */
[----:B------:R-:W-:Y:S02]  /*8a20*/  IADD3 R10, R123, 0x1, RZ ;  /* 0x000000017b0a7810 */ /* 0x000fe40007ffe0ff */
[----:B-1----:R-:W-:-:S02]  /*8a30*/  FSEL R66, R66, -INF , !P5 ;  /* 0xff80000042427808 */ /* 0x002fc40006800000 */
[----:B--2---:R-:W-:Y:S01]  /*8a40*/  FSEL R60, R60, -INF , !P3 ;  /* 0xff8000003c3c7808 */ /* 0x004fe20005800000 */
[----:B------:R-:W1:Y:S01]  /*8a50*/  MUFU.TANH R37, R37 ;  /* 0x0000002500257308 */ /* 0x000e620000002400 */
[C---:B------:R-:W-:Y:S02]  /*8a60*/  ISETP.GE.AND P5, PT, R10.reuse, R125, PT ;  /* 0x0000007d0a00720c */ /* 0x040fe40003fa6270 */
[----:B------:R-:W-:Y:S02]  /*8a70*/  ISETP.GE.AND P3, PT, R10, R124, PT ;  /* 0x0000007c0a00720c */ /* 0x000fe40003f66270 */
[C---:B------:R-:W-:Y:S02]  /*8a80*/  IADD3 R9, R123.reuse, 0x9, RZ ;  /* 0x000000097b097810 */ /* 0x040fe40007ffe0ff */
[----:B------:R-:W-:Y:S01]  /*8a90*/  IADD3 R5, R123, 0x11, RZ ;  /* 0x000000117b057810 */ /* 0x000fe20007ffe0ff */
[----:B------:R-:W2:Y:S01]  /*8aa0*/  MUFU.TANH R32, R32 ;  /* 0x0000002000207308 */ /* 0x000ea20000002400 */
[----:B---3--:R-:W-:-:S02]  /*8ab0*/  FSEL R64, R64, -INF , !P6 ;  /* 0xff80000040407808 */ /* 0x008fc40007000000 */
[----:B----4-:R-:W-:Y:S02]  /*8ac0*/  FSEL R54, R54, -INF , !P4 ;  /* 0xff80000036367808 */ /* 0x010fe40006000000 */
[----:B------:R-:W-:Y:S02]  /*8ad0*/  FSEL R16, R44, -INF , !P5 ;  /* 0xff8000002c107808 */ /* 0x000fe40006800000 */
[----:B------:R-:W-:Y:S01]  /*8ae0*/  FSEL R10, R46, -INF , !P3 ;  /* 0xff8000002e0a7808 */ /* 0x000fe20005800000 */
[----:B------:R-:W3:Y:S01]  /*8af0*/  MUFU.TANH R228, R29 ;  /* 0x0000001d00e47308 */ /* 0x000ee20000002400 */
[CC--:B------:R-:W-:Y:S02]  /*8b00*/  ISETP.GE.AND P6, PT, R9.reuse, R125.reuse, PT ;  /* 0x0000007d0900720c */ /* 0x0c0fe40003fc6270 */
[----:B------:R-:W-:Y:S02]  /*8b10*/  ISETP.GE.AND P4, PT, R9, R124, PT ;  /* 0x0000007c0900720c */ /* 0x000fe40003f86270 */
[----:B------:R-:W-:-:S02]  /*8b20*/  ISETP.GE.AND P5, PT, R5, R125, PT ;  /* 0x0000007d0500720c */ /* 0x000fc40003fa6270 */
[----:B------:R-:W-:Y:S01]  /*8b30*/  ISETP.GE.AND P3, PT, R5, R124, PT ;  /* 0x0000007c0500720c */ /* 0x000fe20003f66270 */
[----:B------:R-:W4:Y:S01]  /*8b40*/  MUFU.TANH R224, R31 ;  /* 0x0000001f00e07308 */ /* 0x000f220000002400 */
[C---:B------:R-:W-:Y:S02]  /*8b50*/  IADD3 R7, R123.reuse, 0x19, RZ ;  /* 0x000000197b077810 */ /* 0x040fe40007ffe0ff */
[----:B------:R-:W-:Y:S02]  /*8b60*/  IADD3 R5, R123, 0x21, RZ ;  /* 0x000000217b057810 */ /* 0x000fe40007ffe0ff */
[----:B-----5:R-:W-:Y:S02]  /*8b70*/  FSEL R14, R41, -INF , !P6 ;  /* 0xff800000290e7808 */ /* 0x020fe40007000000 */
[----:B------:R-:W-:Y:S01]  /*8b80*/  FSEL R12, R43, -INF , !P4 ;  /* 0xff8000002b0c7808 */ /* 0x000fe20006000000 */
[----:B------:R-:W5:Y:S01]  /*8b90*/  MUFU.TANH R226, R25 ;  /* 0x0000001900e27308 */ /* 0x000f620000002400 */
[----:B------:R-:W-:-:S02]  /*8ba0*/  FSEL R48, R36, -INF , !P5 ;  /* 0xff80000024307808 */ /* 0x000fc40006800000 */
[----:B-1----:R-:W-:Y:S02]  /*8bb0*/  FSEL R44, R37, -INF , !P3 ;  /* 0xff800000252c7808 */ /* 0x002fe40005800000 */
[CC--:B------:R-:W-:Y:S02]  /*8bc0*/  ISETP.GE.AND P6, PT, R7.reuse, R125.reuse, PT ;  /* 0x0000007d0700720c */ /* 0x0c0fe40003fc6270 */
[-C--:B------:R-:W-:Y:S01]  /*8bd0*/  ISETP.GE.AND P4, PT, R7, R124.reuse, PT ;  /* 0x0000007c0700720c */ /* 0x080fe20003f86270 */
[----:B------:R-:W1:Y:S01]  /*8be0*/  MUFU.TANH R214, R27 ;  /* 0x0000001b00d67308 */ /* 0x000e620000002400 */
[C---:B------:R-:W-:Y:S02]  /*8bf0*/  ISETP.GE.AND P5, PT, R5.reuse, R125, PT ;  /* 0x0000007d0500720c */ /* 0x040fe40003fa6270 */
[----:B------:R-:W-:Y:S02]  /*8c00*/  ISETP.GE.AND P3, PT, R5, R124, PT ;  /* 0x0000007c0500720c */ /* 0x000fe40003f66270 */
[----:B------:R-:W-:-:S02]  /*8c10*/  IADD3 R7, R123, 0x29, RZ ;  /* 0x000000297b077810 */ /* 0x000fc40007ffe0ff */
[----:B------:R-:W-:Y:S01]  /*8c20*/  IADD3 R5, R123, 0x31, RZ ;  /* 0x000000317b057810 */ /* 0x000fe20007ffe0ff */
[----:B------:R-:W1:Y:S01]  /*8c30*/  MUFU.TANH R222, R21 ;  /* 0x0000001500de7308 */ /* 0x000e620000002400 */
[----:B--2---:R-:W-:Y:S02]  /*8c40*/  FSEL R46, R32, -INF , !P6 ;  /* 0xff800000202e7808 */ /* 0x004fe40007000000 */
[----:B------:R-:W-:Y:S02]  /*8c50*/  FSEL R230, R230, -INF , !P4 ;  /* 0xff800000e6e67808 */ /* 0x000fe40006000000 */
[----:B---3--:R-:W-:Y:S02]  /*8c60*/  FSEL R228, R228, -INF , !P5 ;  /* 0xff800000e4e47808 */ /* 0x008fe40006800000 */
[----:B----4-:R-:W-:Y:S01]  /*8c70*/  FSEL R224, R224, -INF , !P3 ;  /* 0xff800000e0e07808 */ /* 0x010fe20005800000 */
[----:B------:R-:W2:Y:S01]  /*8c80*/  MUFU.TANH R216, R23 ;  /* 0x0000001700d87308 */ /* 0x000ea20000002400 */
[----:B------:R-:W-:-:S02]  /*8c90*/  ISETP.GE.AND P6, PT, R7, R125, PT ;  /* 0x0000007d0700720c */ /* 0x000fc40003fc6270 */
[-C--:B------:R-:W-:Y:S02]  /*8ca0*/  ISETP.GE.AND P4, PT, R7, R124.reuse, PT ;  /* 0x0000007c0700720c */ /* 0x080fe40003f86270 */
[C---:B------:R-:W-:Y:S02]  /*8cb0*/  ISETP.GE.AND P5, PT, R5.reuse, R125, PT ;  /* 0x0000007d0500720c */ /* 0x040fe40003fa6270 */
[----:B------:R-:W-:Y:S01]  /*8cc0*/  ISETP.GE.AND P3, PT, R5, R124, PT ;  /* 0x0000007c0500720c */ /* 0x000fe20003f66270 */
[----:B------:R-:W3:Y:S01]  /*8cd0*/  MUFU.TANH R220, R220 ;  /* 0x000000dc00dc7308 */ /* 0x000ee20000002400 */
[----:B------:R-:W-:Y:S02]  /*8ce0*/  IADD3 R5, R123, 0x39, RZ ;  /* 0x000000397b057810 */ /* 0x000fe40007ffe0ff */
[----:B-----5:R-:W-:Y:S02]  /*8cf0*/  FSEL R226, R226, -INF , !P6 ;  /* 0xff800000e2e27808 */ /* 0x020fe40007000000 */
[----:B-1----:R-:W-:-:S02]  /*8d00*/  FSEL R214, R214, -INF , !P4 ;  /* 0xff800000d6d67808 */ /* 0x002fc40006000000 */
[C---:B------:R-:W-:Y:S01]  /*8d10*/  ISETP.GE.AND P6, PT, R5.reuse, R125, PT ;  /* 0x0000007d0500720c */ /* 0x040fe20003fc6270 */
[----:B------:R-:W1:Y:S01]  /*8d20*/  MUFU.TANH R218, R19 ;  /* 0x0000001300da7308 */ /* 0x000e620000002400 */
[----:B------:R-:W-:Y:S02]  /*8d30*/  ISETP.GE.AND P4, PT, R5, R124, PT ;  /* 0x0000007c0500720c */ /* 0x000fe40003f86270 */
[C---:B------:R-:W-:Y:S02]  /*8d40*/  IADD3 R7, R123.reuse, 0x41, RZ ;  /* 0x000000417b077810 */ /* 0x040fe40007ffe0ff */
[----:B------:R-:W-:Y:S02]  /*8d50*/  IADD3 R5, R123, 0x49, RZ ;  /* 0x000000497b057810 */ /* 0x000fe40007ffe0ff */
[----:B------:R-:W-:Y:S01]  /*8d60*/  FSEL R222, R222, -INF , !P5 ;  /* 0xff800000dede7808 */ /* 0x000fe20006800000 */
[----:B------:R-:W4:Y:S01]  /*8d70*/  MUFU.TANH R208, R13 ;  /* 0x0000000d00d07308 */ /* 0x000f220000002400 */
[----:B--2---:R-:W-:-:S02]  /*8d80*/  FSEL R216, R216, -INF , !P3 ;  /* 0xff800000d8d87808 */ /* 0x004fc40005800000 */
[----:B---3--:R-:W-:Y:S02]  /*8d90*/  FSEL R220, R220, -INF , !P6 ;  /* 0xff800000dcdc7808 */ /* 0x008fe40007000000 */
[CC--:B------:R-:W-:Y:S02]  /*8da0*/  ISETP.GE.AND P5, PT, R7.reuse, R125.reuse, PT ;  /* 0x0000007d0700720c */ /* 0x0c0fe40003fa6270 */
[-C--:B------:R-:W-:Y:S01]  /*8db0*/  ISETP.GE.AND P3, PT, R7, R124.reuse, PT ;  /* 0x0000007c0700720c */ /* 0x080fe20003f66270 */
[----:B------:R-:W2:Y:S01]  /*8dc0*/  MUFU.TANH R196, R15 ;  /* 0x0000000f00c47308 */ /* 0x000ea20000002400 */
[----:B-1----:R-:W-:Y:S02]  /*8dd0*/  FSEL R218, R218, -INF , !P4 ;  /* 0xff800000dada7808 */ /* 0x002fe40006000000 */
[C---:B------:R-:W-:Y:S02]  /*8de0*/  ISETP.GE.AND P6, PT, R5.reuse, R125, PT ;  /* 0x0000007d0500720c */ /* 0x040fe40003fc6270 */
[----:B------:R-:W-:-:S02]  /*8df0*/  ISETP.GE.AND P4, PT, R5, R124, PT ;  /* 0x0000007c0500720c */ /* 0x000fc40003f86270 */
[C---:B------:R-:W-:Y:S01]  /*8e00*/  IADD3 R7, R123.reuse, 0x51, RZ ;  /* 0x000000517b077810 */ /* 0x040fe20007ffe0ff */
[----:B------:R-:W1:Y:S01]  /*8e10*/  MUFU.TANH R206, R206 ;  /* 0x000000ce00ce7308 */ /* 0x000e620000002400 */
[----:B------:R-:W-:Y:S02]  /*8e20*/  IADD3 R5, R123, 0x59, RZ ;  /* 0x000000597b057810 */ /* 0x000fe40007ffe0ff */
[----:B----4-:R-:W-:Y:S02]  /*8e30*/  FSEL R208, R208, -INF , !P5 ;  /* 0xff800000d0d07808 */ /* 0x010fe40006800000 */
[----:B------:R-:W-:-:S03]  /*8e40*/  ISETP.GE.AND P5, PT, R7, R125, PT ;  /* 0x0000007d0700720c */ /* 0x000fc60003fa6270 */
[----:B------:R-:W3:Y:S01]  /*8e50*/  MUFU.TANH R198, R11 ;  /* 0x0000000b00c67308 */ /* 0x000ee20000002400 */
[----:B--2---:R-:W-:Y:S02]  /*8e60*/  FSEL R196, R196, -INF , !P3 ;  /* 0xff800000c4c47808 */ /* 0x004fe40005800000 */
[----:B------:R-:W-:Y:S02]  /*8e70*/  ISETP.GE.AND P3, PT, R7, R124, PT ;  /* 0x0000007c0700720c */ /* 0x000fe40003f66270 */
[----:B------:R-:W-:-:S03]  /*8e80*/  IADD3 R7, R123, 0x61, RZ ;  /* 0x000000617b077810 */ /* 0x000fc60007ffe0ff */
[----:B------:R-:W2:Y:S01]  /*8e90*/  MUFU.TANH R142, R142 ;  /* 0x0000008e008e7308 */ /* 0x000ea20000002400 */
[----:B-1----:R-:W-:Y:S02]  /*8ea0*/  FSEL R206, R206, -INF , !P6 ;  /* 0xff800000cece7808 */ /* 0x002fe40007000000 */
[----:B------:R-:W-:-:S05]  /*8eb0*/  ISETP.GE.AND P6, PT, R5, R125, PT ;  /* 0x0000007d0500720c */ /* 0x000fca0003fc6270 */
[----:B------:R-:W1:Y:S01]  /*8ec0*/  MUFU.TANH R138, R138 ;  /* 0x0000008a008a7308 */ /* 0x000e620000002400 */
[----:B---3--:R-:W-:Y:S02]  /*8ed0*/  FSEL R198, R198, -INF , !P4 ;  /* 0xff800000c6c67808 */ /* 0x008fe40006000000 */
[----:B------:R-:W-:Y:S02]  /*8ee0*/  ISETP.GE.AND P4, PT, R5, R124, PT ;  /* 0x0000007c0500720c */ /* 0x000fe40003f86270 */
[----:B------:R-:W-:-:S03]  /*8ef0*/  IADD3 R5, R123, 0x69, RZ ;  /* 0x000000697b057810 */ /* 0x000fc60007ffe0ff */
[----:B------:R-:W3:Y:S01]  /*8f00*/  MUFU.TANH R140, R65 ;  /* 0x00000041008c7308 */ /* 0x000ee20000002400 */
[----:B--2---:R-:W-:Y:S02]  /*8f10*/  FSEL R142, R142, -INF , !P5 ;  /* 0xff8000008e8e7808 */ /* 0x004fe40006800000 */
[----:B------:R-:W-:-:S05]  /*8f20*/  ISETP.GE.AND P5, PT, R7, R125, PT ;  /* 0x0000007d0700720c */ /* 0x000fca0003fa6270 */
[----:B------:R-:W2:Y:S01]  /*8f30*/  MUFU.TANH R130, R67 ;  /* 0x0000004300827308 */ /* 0x000ea20000002400 */
[----:B-1----:R-:W-:Y:S02]  /*8f40*/  FSEL R138, R138, -INF , !P3 ;  /* 0xff8000008a8a7808 */ /* 0x002fe40005800000 */
[----:B------:R-:W-:-:S05]  /*8f50*/  ISETP.GE.AND P3, PT, R7, R124, PT ;  /* 0x0000007c0700720c */ /* 0x000fca0003f66270 */
[----:B------:R-:W1:Y:S01]  /*8f60*/  MUFU.TANH R126, R61 ;  /* 0x0000003d007e7308 */ /* 0x000e620000002400 */
[----:B---3--:R-:W-:Y:S02]  /*8f70*/  FSEL R140, R140, -INF , !P6 ;  /* 0xff8000008c8c7808 */ /* 0x008fe40007000000 */
[----:B------:R-:W-:-:S05]  /*8f80*/  ISETP.GE.AND P6, PT, R5, R125, PT ;  /* 0x0000007d0500720c */ /* 0x000fca0003fc6270 */
        /* <DEDUP_REMOVED lines=15> */
[----:B-1----:R-:W-:Y:S01]  /*9080*/  FSEL R106, R106, -INF , !P4 ;  /* 0xff8000006a6a7808 */ /* 0x002fe20006000000 */
[----:B------:R-:W-:Y:S01]  /*9090*/  BAR.SYNC.DEFER_BLOCKING 0x0 ;  /* 0x0000000000007b1d */ /* 0x000fe20000010000 */
[----:B------:R-:W-:-:S05]  /*90a0*/  ISETP.GE.AND P4, PT, R123, R124, PT ;  /* 0x0000007c7b00720c */ /* 0x000fca0003f86270 */
[----:B------:R-:W1:Y:S01]  /*90b0*/  MUFU.TANH R3, R3 ;  /* 0x0000000300037308 */ /* 0x000e620000002400 */
[----:B---3--:R-:W-:Y:S02]  /*90c0*/  FSEL R61, R61, -INF , !P5 ;  /* 0xff8000003d3d7808 */ /* 0x008fe40006800000 */
[----:B------:R-:W-:-:S05]  /*90d0*/  ISETP.GE.AND P5, PT, R5, R125, PT ;  /* 0x0000007d0500720c */ /* 0x000fca0003fa6270 */
[----:B------:R-:W3:Y:S01]  /*90e0*/  MUFU.TANH R45, R45 ;  /* 0x0000002d002d7308 */ /* 0x000ee20000002400 */
[----:B--2---:R-:W-:Y:S02]  /*90f0*/  FSEL R62, R62, -INF , !P3 ;  /* 0xff8000003e3e7808 */ /* 0x004fe40005800000 */
[----:B------:R-:W-:-:S05]  /*9100*/  ISETP.GE.AND P3, PT, R5, R124, PT ;  /* 0x0000007c0500720c */ /* 0x000fca0003f66270 */
[----:B------:R-:W2:Y:S01]  /*9110*/  MUFU.TANH R63, R49 ;  /* 0x00000031003f7308 */ /* 0x000ea20000002400 */
[----:B-1----:R-:W-:-:S07]  /*9120*/  FSEL R3, R3, -INF , !P6 ;  /* 0xff80000003037808 */ /* 0x002fce0007000000 */
[----:B------:R-:W1:Y:S01]  /*9130*/  MUFU.TANH R53, R51 ;  /* 0x0000003300357308 */ /* 0x000e620000002400 */
[----:B---3--:R-:W-:Y:S02]  /*9140*/  FSEL R45, R45, -INF , !P4 ;  /* 0xff8000002d2d7808 */ /* 0x008fe40006000000 */
[----:B--2---:R-:W-:Y:S02]  /*9150*/  FSEL R63, R63, -INF , !P5 ;  /* 0xff8000003f3f7808 */ /* 0x004fe40006800000 */
[----:B-1----:R-:W-:Y:S01]  /*9160*/  FSEL R53, R53, -INF , !P3 ;  /* 0xff80000035357808 */ /* 0x002fe20005800000 */
[----:B------:R-:W-:Y:S05]  /*9170*/  @!P2 BRA `(.L_x_5311) ;  /* 0x000009c00000a947 */ /* 0x000fea0003800000 */
[----:B------:R-:W-:Y:S05]  /*9180*/  @!P0 BRA `(.L_x_5312) ;  /* 0x0000039000008947 */ /* 0x000fea0003800000 */
[----:B------:R-:W1:Y:S01]  /*9190*/  I2F.RP R9, R120 ;  /* 0x0000007800097306 */ /* 0x000e620000209400 */
[----:B------:R-:W-:Y:S02]  /*91a0*/  IADD3 R15, R8, -0x80, RZ ;  /* 0xffffff80080f7810 */ /* 0x000fe40007ffe0ff */
[----:B------:R-:W-:Y:S02]  /*91b0*/  IABS R11, R8 ;  /* 0x00000008000b7213 */ /* 0x000fe40000000000 */
[----:B------:R-:W-:-:S02]  /*91c0*/  IABS R7, R15 ;  /* 0x0000000f00077213 */ /* 0x000fc40000000000 */
[----:B------:R-:W-:Y:S02]  /*91d0*/  LOP3.LUT R8, R8, c[0x0][0x2d0], RZ, 0x3c, !PT ;  /* 0x0000b40008087a12 */ /* 0x000fe400078e3cff */
        /* <DEDUP_REMOVED lines=38> */
[----:B------:R-:W-:-:S05]  /*9440*/  IMAD R8, R5, R8, -0x80 ;  /* 0xffffff8005087424 */ /* 0x000fca00078e0208 */
[----:B------:R-:W-:-:S05]  /*9450*/  SHF.R.S32.HI R5, RZ, 0x1f, R8 ;  /* 0x0000001fff057819 */ /* 0x000fca0000011408 */
[----:B------:R-:W-:-:S04]  /*9460*/  IMAD R5, R5, c[0x0][0x198], RZ ;  /* 0x0000660005057a24 */ /* 0x000fc800078e02ff */
[C---:B------:R-:W-:Y:S02]  /*9470*/  IMAD R5, R8.reuse, c[0x0][0x19c], R5 ;  /* 0x0000670008057a24 */ /* 0x040fe400078e0205 */
[----:B--2---:R-:W-:Y:S02]  /*9480*/  IMAD.IADD R9, R9, 0x1, -R18 ;  /* 0x0000000109097824 */ /* 0x004fe400078e0a12 */
[----:B------:R-:W-:-:S03]  /*9490*/  IMAD.WIDE.U32 R18, R8, c[0x0][0x198], RZ ;  /* 0x0000660008127a25 */ /* 0x000fc600078e00ff */
[----:B------:R-:W-:Y:S02]  /*94a0*/  SHF.R.S32.HI R7, RZ, 0x1f, R9 ;  /* 0x0000001fff077819 */ /* 0x000fe40000011409 */
[----:B------:R-:W-:-:S03]  /*94b0*/  IADD3 R19, R19, R5, RZ ;  /* 0x0000000513137210 */ /* 0x000fc60007ffe0ff */
[----:B------:R-:W-:Y:S02]  /*94c0*/  IMAD R8, R7, c[0x0][0x180], RZ ;  /* 0x0000600007087a24 */ /* 0x000fe400078e02ff */
[----:B------:R-:W-:-:S04]  /*94d0*/  IMAD.WIDE.U32 R18, R9, c[0x0][0x180], R18 ;  /* 0x0000600009127a25 */ /* 0x000fc800078e0012 */
[----:B------:R-:W-:Y:S01]  /*94e0*/  IMAD R8, R9, c[0x0][0x184], R8 ;  /* 0x0000610009087a24 */ /* 0x000fe200078e0208 */
[----:B------:R-:W-:-:S03]  /*94f0*/  MOV R7, R18 ;  /* 0x0000001200077202 */ /* 0x000fc60000000f00 */
[----:B------:R-:W-:Y:S01]  /*9500*/  IMAD.IADD R8, R19, 0x1, R8 ;  /* 0x0000000113087824 */ /* 0x000fe200078e0208 */
[----:B------:R-:W-:Y:S05]  /*9510*/  BRA `(.L_x_5313) ;  /* 0x0000002000007947 */ /* 0x000fea0003800000 */
.L_x_5312:
[----:B------:R-:W-:-:S04]  /*9520*/  LEA R7, -R103, RZ, 0x7 ;  /* 0x000000ff67077211 */ /* 0x000fc800078e39ff */
[----:B------:R-:W-:Y:S02]  /*9530*/  SHF.R.S32.HI R8, RZ, 0x1f, R7 ;  /* 0x0000001fff087819 */ /* 0x000fe40000011407 */
.L_x_5313:
        /* <DEDUP_REMOVED lines=20> */
[----:B------:R-:W-:Y:S01]  /*9680*/  @!P1 IADD3.X R13, R8, R13, R19, P2, !PT ;  /* 0x0000000d080d9210 */ /* 0x000fe200017fe413 */
[----:B------:R-:W-:Y:S01]  /*9690*/  @!P1 IMAD R5, R5, 0x60, RZ ;  /* 0x0000006005059824 */ /* 0x000fe200078e02ff */
[----:B------:R-:W-:-:S04]  /*96a0*/  @!P1 IADD3 R18, P3, P2, R7, R122, R171 ;  /* 0x0000007a07129210 */ /* 0x000fc80007a7e0ab */
[----:B------:R-:W-:Y:S02]  /*96b0*/  @!P1 IADD3.X R9, R8, R121, R170, P3, P2 ;  /* 0x0000007908099210 */ /* 0x000fe40001fe44aa */
[----:B------:R-:W-:-:S04]  /*96c0*/  @!P1 LEA R26, P2, R18, c[0x0][0x168], 0x1 ;  /* 0x00005a00121a9a11 */ /* 0x000fc800078408ff */
[----:B------:R-:W-:Y:S01]  /*96d0*/  @!P1 LEA.HI.X R27, R18, c[0x0][0x16c], R9, 0x1, P2 ;  /* 0x00005b00121b9a11 */ /* 0x000fe200010f0c09 */
[----:B------:R-:W-:Y:S02]  /*96e0*/  @!P1 IMAD.MOV.U32 R18, RZ, RZ, c[0x0][0x19c] ;  /* 0x00006700ff129624 */ /* 0x000fe400078e00ff */
[----:B--2---:R-:W-:Y:S02]  /*96f0*/  @!P1 IMAD.WIDE.U32 R24, R103, 0x60, R120 ;  /* 0x0000006067189825 */ /* 0x004fe400078e0078 */
[----:B------:R-:W-:Y:S01]  /*9700*/  @!PT LDS RZ, [RZ] ;  /* 0x00000000fffff984 */ /* 0x000fe20000000800 */
[----:B------:R-:W-:Y:S01]  /*9710*/  @!PT LDS RZ, [RZ] ;  /* 0x00000000fffff984 */ /* 0x000fe20000000800 */
[----:B------:R-:W-:Y:S01]  /*9720*/  @!PT LDS RZ, [RZ] ;  /* 0x00000000fffff984 */ /* 0x000fe20000000800 */
[----:B------:R2:W-:Y:S03]  /*9730*/  @!P1 LDGSTS.E.BYPASS.LTC128B.128 [R175+0x2800], [R26.64] ;  /* 0x028000001aaf9fae */ /* 0x0005e6000b901d46 */
        /* <DEDUP_REMOVED lines=14> */
[----:B------:R-:W-:Y:S01]  /*9820*/  @!P1 LEA.HI.X R33, R20, c[0x0][0x16c], R11, 0x1, P2 ;  /* 0x00005b0014219a11 */ /* 0x000fe200010f0c0b */
[----:B------:R-:W-:Y:S01]  /*9830*/  @!P1 IMAD.MOV.U32 R20, RZ, RZ, c[0x0][0x19c] ;  /* 0x00006700ff149624 */ /* 0x000fe200078e00ff */
[C---:B--2---:R-:W-:Y:S01]  /*9840*/  @!P1 LEA R26, P2, R103.reuse, R122, 0x6 ;  /* 0x0000007a671a9211 */ /* 0x044fe200078430ff */
        /* <DEDUP_REMOVED lines=17> */
[C---:B---3--:R-:W-:Y:S01]  /*9960*/  @!P1 LEA R18, P2, R9.reuse, c[0x0][0x168], 0x1 ;  /* 0x00005a0009129a11 */ /* 0x048fe200078408ff */
[----:B------:R1:W-:Y:S03]  /*9970*/  @P1 STS.128 [R175+0x4800], RZ ;  /* 0x004800ffaf001388 */ /* 0x0003e60000000c00 */
[----:B------:R-:W-:Y:S01]  /*9980*/  @!P1 LEA.HI.X R19, R9, c[0x0][0x16c], R24, 0x1, P2 ;  /* 0x00005b0009139a11 */ /* 0x000fe200010f0c18 */
        /* <DEDUP_REMOVED lines=23> */
.L_x_5315:
[----:B------:R-:W-:Y:S05]  /*9b00*/  BSYNC B0 ;  /* 0x0000000000007941 */ /* 0x000fea0003800000 */
.L_x_5314:
[----:B------:R-:W0:Y:S01]  /*9b10*/  LDGDEPBAR ;  /* 0x00000000000079af */ /* 0x000e220000000000 */
[----:B------:R-:W-:-:S04]  /*9b20*/  LEA R188, P1, R7, R188, 0x1 ;  /* 0x000000bc07bc7211 */ /* 0x000fc800078208ff */
[----:B------:R-:W-:Y:S02]  /*9b30*/  LEA.HI.X R189, R7, R189, R8, 0x1, P1 ;  /* 0x000000bd07bd7211 */ /* 0x000fe400008f0c08 */
.L_x_5311:
[----:B------:R-:W-:Y:S01]  /*9b40*/  FMNMX.FTZ R7, R2, R3, !PT ;  /* 0x0000000302077209 */ /* 0x000fe20007810000 */
[----:B-1----:R-:W-:Y:S01]  /*9b50*/  LDSM.16.MT88.4 R24, [R159+0x6000] ;  /* 0x006000009f18783b */ /* 0x002fe20000004200 */
        /* <DEDUP_REMOVED lines=72> */
[----:B------:R-:W-:-:S03]  /*9fe0*/  FMUL.FTZ R67, R52, c[0x0][0x23c] ;  /* 0x00008f0034437a20 */ /* 0x000fc60000410000 */
[----:B------:R-:W-:Y:S02]  /*9ff0*/  FSEL R127, R52, RZ, P2 ;  /* 0x000000ff347f7208 */ /* 0x000fe40001000000 */
[----:B------:R-:W-:-:S03]  /*a000*/  FSEL R67, R67, RZ, P2 ;  /* 0x000000ff43437208 */ /* 0x000fc60001000000 */
[----:B------:R-:W-:Y:S02]  /*a010*/  FADD.FTZ R127, R2, -R127 ;  /* 0x8000007f027f7221 */ /* 0x000fe40000010000 */
[--C-:B------:R-:W-:Y:S01]  /*a020*/  FFMA.FTZ R204, R3, c[0x0][0x23c], -R67.reuse ;  /* 0x00008f0003cc7a23 */ /* 0x100fe20000010843 */
[----:B--2---:R-:W-:Y:S01]  /*a030*/  FMNMX.FTZ R3, R8, R5, !PT ;  /* 0x0000000508037209 */ /* 0x004fe20007810000 */
[--C-:B------:R-:W-:Y:S02]  /*a040*/  FFMA.FTZ R115, R16, c[0x0][0x23c], -R67.reuse ;  /* 0x00008f0010737a23 */ /* 0x100fe40000010843 */
[----:B------:R-:W1:Y:S01]  /*a050*/  LDSM.16.MT88.4 R16, [R160+0x6000] ;  /* 0x00600000a010783b */ /* 0x000e620000004200 */
[C---:B------:R-:W-:Y:S01]  /*a060*/  FSETP.NEU.FTZ.AND P1, PT, R3.reuse, -INF , PT ;  /* 0xff8000000300780b */ /* 0x040fe20003f3d000 */
[C---:B------:R-:W-:Y:S01]  /*a070*/  FMUL.FTZ R55, R3.reuse, c[0x0][0x23c] ;  /* 0x00008f0003377a20 */ /* 0x040fe20000410000 */
[----:B------:R-:W-:Y:S01]  /*a080*/  MUFU.EX2 R204, R204 ;  /* 0x000000cc00cc7308 */ /* 0x000fe20000000800 */
[--C-:B------:R-:W-:Y:S01]  /*a090*/  FFMA.FTZ R110, R6, c[0x0][0x23c], -R67.reuse ;  /* 0x00008f00066e7a23 */ /* 0x100fe20000010843 */
[----:B------:R-:W-:Y:S01]  /*a0a0*/  FSEL R117, R3, RZ, P1 ;  /* 0x000000ff03757208 */ /* 0x000fe20000800000 */
[----:B------:R-:W-:Y:S01]  /*a0b0*/  FFMA.FTZ R65, R14, c[0x0][0x23c], -R67 ;  /* 0x00008f000e417a23 */ /* 0x000fe20000010843 */
[----:B------:R-:W-:Y:S01]  /*a0c0*/  FSEL R55, R55, RZ, P1 ;  /* 0x000000ff37377208 */ /* 0x000fe20000800000 */
[----:B------:R-:W-:-:S02]  /*a0d0*/  FMUL.FTZ R127, R127, c[0x0][0x23c] ;  /* 0x00008f007f7f7a20 */ /* 0x000fc40000410000 */
[----:B------:R-:W-:Y:S01]  /*a0e0*/  FADD.FTZ R117, R0, -R117 ;  /* 0x8000007500757221 */ /* 0x000fe20000010000 */
[----:B------:R-:W2:Y:S01]  /*a0f0*/  MUFU.EX2 R115, R115 ;  /* 0x0000007300737308 */ /* 0x000ea20000000800 */
[--C-:B------:R-:W-:Y:S02]  /*a100*/  FFMA.FTZ R113, R45, c[0x0][0x23c], -R55.reuse ;  /* 0x00008f002d717a23 */ /* 0x100fe40000010837 */
[--C-:B------:R-:W-:Y:S02]  /*a110*/  FFMA.FTZ R111, R10, c[0x0][0x23c], -R55.reuse ;  /* 0x00008f000a6f7a23 */ /* 0x100fe40000010837 */
[--C-:B------:R-:W-:Y:S01]  /*a120*/  FFMA.FTZ R101, R4, c[0x0][0x23c], -R55.reuse ;  /* 0x00008f0004657a23 */ /* 0x100fe20000010837 */
[----:B------:R-:W3:Y:S01]  /*a130*/  LDSM.16.MT88.4 R8, [R162+0x6000] ;  /* 0x00600000a208783b */ /* 0x000ee20000004200 */
[----:B------:R-:W-:Y:S01]  /*a140*/  FMUL.FTZ R117, R117, c[0x0][0x23c] ;  /* 0x00008f0075757a20 */ /* 0x000fe20000410000 */
[----:B------:R-:W-:Y:S01]  /*a150*/  MUFU.EX2 R110, R110 ;  /* 0x0000006e006e7308 */ /* 0x000fe20000000800 */
[----:B------:R-:W-:-:S02]  /*a160*/  FFMA.FTZ R0, R12, c[0x0][0x23c], -R55 ;  /* 0x00008f000c007a23 */ /* 0x000fc40000010837 */
[----:B------:R-:W-:Y:S02]  /*a170*/  FFMA.FTZ R2, R46, c[0x0][0x23c], -R67 ;  /* 0x00008f002e027a23 */ /* 0x000fe40000010843 */
[----:B------:R-:W-:Y:S02]  /*a180*/  FFMA.FTZ R107, R44, c[0x0][0x23c], -R55 ;  /* 0x00008f002c6b7a23 */ /* 0x000fe40000010837 */
[----:B------:R-:W4:Y:S01]  /*a190*/  LDSM.16.MT88.4 R44, [R160+0x6800] ;  /* 0x00680000a02c783b */ /* 0x000f220000004200 */
[----:B------:R-:W5:Y:S01]  /*a1a0*/  MUFU.EX2 R65, R65 ;  /* 0x0000004100417308 */ /* 0x000f620000000800 */
[----:B--2---:R-:W-:Y:S01]  /*a1b0*/  F2FP.PACK_AB R32, R115, R204 ;  /* 0x000000cc7320723e */ /* 0x004fe200000000ff */
[--C-:B------:R-:W-:Y:S02]  /*a1c0*/  FFMA.FTZ R120, R30, c[0x0][0x23c], -R67.reuse ;  /* 0x00008f001e787a23 */ /* 0x100fe40000010843 */
[--C-:B------:R-:W-:Y:S02]  /*a1d0*/  FFMA.FTZ R105, R48, c[0x0][0x23c], -R67.reuse ;  /* 0x00008f0030697a23 */ /* 0x100fe40000010843 */
[----:B------:R-:W-:Y:S01]  /*a1e0*/  FFMA.FTZ R103, R28, c[0x0][0x23c], -R67 ;  /* 0x00008f001c677a23 */ /* 0x000fe20000010843 */
[----:B------:R-:W2:Y:S01]  /*a1f0*/  LDSM.16.MT88.4 R48, [R162+0x6800] ;  /* 0x00680000a230783b */ /* 0x000ea20000004200 */
[----:B------:R-:W-:Y:S01]  /*a200*/  MUFU.EX2 R113, R113 ;  /* 0x0000007100717308 */ /* 0x000fe20000000800 */
[----:B------:R-:W-:-:S02]  /*a210*/  FFMA.FTZ R122, R42, c[0x0][0x23c], -R55 ;  /* 0x00008f002a7a7a23 */ /* 0x000fc40000010837 */
[--C-:B------:R-:W-:Y:S02]  /*a220*/  FFMA.FTZ R124, R40, c[0x0][0x23c], -R55.reuse ;  /* 0x00008f00287c7a23 */ /* 0x100fe40000010837 */
[----:B------:R-:W-:Y:S01]  /*a230*/  FFMA.FTZ R109, R230, c[0x0][0x23c], -R55 ;  /* 0x00008f00e66d7a23 */ /* 0x000fe20000010837 */
[----:B------:R-:W1:Y:S01]  /*a240*/  LDSM.16.MT88.4 R40, [R159+0x6800] ;  /* 0x006800009f28783b */ /* 0x000e620000004200 */
[--C-:B------:R-:W-:Y:S01]  /*a250*/  FFMA.FTZ R150, R150, c[0x0][0x23c], -R67.reuse ;  /* 0x00008f0096967a23 */ /* 0x100fe20000010843 */
[----:B------:R-:W3:Y:S01]  /*a260*/  MUFU.EX2 R111, R111 ;  /* 0x0000006f006f7308 */ /* 0x000ee20000000800 */
[----:B-----5:R-:W-:Y:S01]  /*a270*/  F2FP.PACK_AB R34, R65, R110 ;  /* 0x0000006e4122723e */ /* 0x020fe200000000ff */
[--C-:B------:R-:W-:Y:S02]  /*a280*/  FFMA.FTZ R123, R228, c[0x0][0x23c], -R67.reuse ;  /* 0x00008f00e47b7a23 */ /* 0x100fe40000010843 */
[--C-:B------:R-:W-:Y:S02]  /*a290*/  FFMA.FTZ R144, R144, c[0x0][0x23c], -R67.reuse ;  /* 0x00008f0090907a23 */ /* 0x100fe40000010843 */
[----:B------:R-:W-:-:S02]  /*a2a0*/  FFMA.FTZ R119, R226, c[0x0][0x23c], -R67 ;  /* 0x00008f00e2777a23 */ /* 0x000fc40000010843 */
[----:B------:R-:W-:Y:S01]  /*a2b0*/  MUFU.EX2 R101, R101 ;  /* 0x0000006500657308 */ /* 0x000fe20000000800 */
[--C-:B------:R-:W-:Y:S02]  /*a2c0*/  FFMA.FTZ R148, R148, c[0x0][0x23c], -R55.reuse ;  /* 0x00008f0094947a23 */ /* 0x100fe40000010837 */
[--C-:B------:R-:W-:Y:S02]  /*a2d0*/  FFMA.FTZ R121, R224, c[0x0][0x23c], -R55.reuse ;  /* 0x00008f00e0797a23 */ /* 0x100fe40000010837 */
[--C-:B------:R-:W-:Y:S02]  /*a2e0*/  FFMA.FTZ R186, R186, c[0x0][0x23c], -R55.reuse ;  /* 0x00008f00baba7a23 */ /* 0x100fe40000010837 */
[--C-:B------:R-:W-:Y:S01]  /*a2f0*/  FFMA.FTZ R125, R214, c[0x0][0x23c], -R55.reuse ;  /* 0x00008f00d67d7a23 */ /* 0x100fe20000010837 */
[----:B------:R-:W5:Y:S01]  /*a300*/  MUFU.EX2 R127, R127 ;  /* 0x0000007f007f7308 */ /* 0x000f620000000800 */
[----:B---3--:R-:W-:Y:S01]  /*a310*/  F2FP.PACK_AB R33, R111, R113 ;  /* 0x000000716f21723e */ /* 0x008fe200000000ff */
[----:B------:R-:W-:-:S02]  /*a320*/  FFMA.FTZ R131, R212, c[0x0][0x23c], -R55 ;  /* 0x00008f00d4837a23 */ /* 0x000fc40000010837 */
[----:B------:R-:W-:Y:S02]  /*a330*/  FFMA.FTZ R214, R210, c[0x0][0x23c], -R67 ;  /* 0x00008f00d2d67a23 */ /* 0x000fe40000010843 */
[----:B------:R-:W-:Y:S02]  /*a340*/  FFMA.FTZ R212, R216, c[0x0][0x23c], -R55 ;  /* 0x00008f00d8d47a23 */ /* 0x000fe40000010837 */
[----:B------:R-:W3:Y:S01]  /*a350*/  MUFU.EX2 R117, R117 ;  /* 0x0000007500757308 */ /* 0x000ee20000000800 */
[----:B------:R-:W-:Y:S02]  /*a360*/  FFMA.FTZ R210, R58, c[0x0][0x23c], -R67 ;  /* 0x00008f003ad27a23 */ /* 0x000fe40000010843 */
[----:B------:R-:W-:Y:S02]  /*a370*/  FFMA.FTZ R216, R56, c[0x0][0x23c], -R55 ;  /* 0x00008f0038d87a23 */ /* 0x000fe40000010837 */
[--C-:B------:R-:W-:Y:S01]  /*a380*/  FFMA.FTZ R133, R222, c[0x0][0x23c], -R67.reuse ;  /* 0x00008f00de857a23 */ /* 0x100fe20000010843 */
[----:B------:R-:W-:Y:S01]  /*a390*/  LDSM.16.MT88.4 R56, [R162+0x7800] ;  /* 0x00780000a238783b */ /* 0x000fe20000004200 */
[----:B------:R-:W-:Y:S01]  /*a3a0*/  FFMA.FTZ R129, R220, c[0x0][0x23c], -R67 ;  /* 0x00008f00dc817a23 */ /* 0x000fe20000010843 */
[----:B------:R-:W1:Y:S01]  /*a3b0*/  MUFU.EX2 R0, R0 ;  /* 0x0000000000007308 */ /* 0x000e620000000800 */
[----:B-----5:R-:W-:-:S02]  /*a3c0*/  FMUL.FTZ R12, R88, R127 ;  /* 0x0000007f580c7220 */ /* 0x020fc40000410000 */
[-C--:B------:R-:W-:Y:S02]  /*a3d0*/  FMUL.FTZ R13, R89, R127.reuse ;  /* 0x0000007f590d7220 */ /* 0x080fe40000410000 */
[-C--:B------:R-:W-:Y:S02]  /*a3e0*/  FMUL.FTZ R84, R84, R127.reuse ;  /* 0x0000007f54547220 */ /* 0x080fe40000410000 */
[----:B------:R-:W-:Y:S01]  /*a3f0*/  FMUL.FTZ R85, R85, R127 ;  /* 0x0000007f55557220 */ /* 0x000fe20000410000 */
[----:B------:R-:W-:Y:S01]  /*a400*/  MUFU.EX2 R120, R120 ;  /* 0x0000007800787308 */ /* 0x000fe20000000800 */
[-C--:B---3--:R-:W-:Y:S02]  /*a410*/  FMUL.FTZ R14, R90, R117.reuse ;  /* 0x000000755a0e7220 */ /* 0x088fe40000410000 */
        /* <DEDUP_REMOVED lines=29> */
[----:B------:R-:W3:Y:S01]  /*a5f0*/  MUFU.EX2 R107, R107 ;  /* 0x0000006b006b7308 */ /* 0x000ee20000000800 */
        /* <DEDUP_REMOVED lines=12> */
[----:B------:R-:W5:Y:S01]  /*a6c0*/  MUFU.EX2 R109, R109 ;  /* 0x0000006d006d7308 */ /* 0x000f620000000800 */
[----:B------:R-:W-:Y:S01]  /*a6d0*/  FFMA.FTZ R135, R218, c[0x0][0x23c], -R55 ;  /* 0x00008f00da877a23 */ /* 0x000fe20000010837 */
[----:B------:R-:W-:Y:S01]  /*a6e0*/  LDSM.16.MT88.4 R76, [R159+0x8800] ;  /* 0x008800009f4c783b */ /* 0x000fe20000004200 */
[----:B------:R-:W-:Y:S02]  /*a6f0*/  FFMA.FTZ R140, R140, c[0x0][0x23c], -R67 ;  /* 0x00008f008c8c7a23 */ /* 0x000fe40000010843 */
[----:B------:R-:W-:Y:S01]  /*a700*/  FFMA.FTZ R108, R108, c[0x0][0x23c], -R55 ;  /* 0x00008f006c6c7a23 */ /* 0x000fe20000010837 */
[----:B------:R-:W-:Y:S01]  /*a710*/  HMMA.16816.F32 R28, R32, R36, R28 ;  /* 0x00000024201c723c */ /* 0x000fe2000000181c */
[----:B------:R-:W-:Y:S01]  /*a720*/  FFMA.FTZ R204, R191, R127, R204 ;  /* 0x0000007fbfcc7223 */ /* 0x000fe200000100cc */
[----:B------:R-:W-:Y:S01]  /*a730*/  MUFU.EX2 R150, R150 ;  /* 0x0000009600967308 */ /* 0x000fe20000000800 */
[----:B------:R-:W-:-:S02]  /*a740*/  FFMA.FTZ R191, R63, c[0x0][0x23c], -R67 ;  /* 0x00008f003fbf7a23 */ /* 0x000fc40000010843 */
[----:B------:R-:W-:Y:S02]  /*a750*/  FADD.FTZ R115, R115, R204 ;  /* 0x000000cc73737221 */ /* 0x000fe40000010000 */
[----:B-1----:R-:W-:Y:S01]  /*a760*/  F2FP.PACK_AB R36, R105, R120 ;  /* 0x000000786924723e */ /* 0x002fe200000000ff */
[----:B------:R-:W-:Y:S01]  /*a770*/  HMMA.16816.F32 R32, R32, R38, R68 ;  /* 0x000000262020723c */ /* 0x000fe20000001844 */
[----:B---3--:R-:W-:Y:S01]  /*a780*/  F2FP.PACK_AB R37, R107, R122 ;  /* 0x0000007a6b25723e */ /* 0x008fe200000000ff */
[----:B------:R-:W1:Y:S01]  /*a790*/  MUFU.EX2 R123, R123 ;  /* 0x0000007b007b7308 */ /* 0x000e620000000800 */
[----:B------:R-:W-:Y:S02]  /*a7a0*/  FADD.FTZ R110, R110, R115 ;  /* 0x000000736e6e7221 */ /* 0x000fe40000010000 */
[--C-:B------:R-:W-:Y:S02]  /*a7b0*/  FFMA.FTZ R60, R60, c[0x0][0x23c], -R55.reuse ;  /* 0x00008f003c3c7a23 */ /* 0x100fe40000010837 */
[----:B------:R-:W-:Y:S01]  /*a7c0*/  F2FP.PACK_AB R38, R2, R103 ;  /* 0x000000670226723e */ /* 0x000fe200000000ff */
[----:B------:R-:W-:Y:S01]  /*a7d0*/  FADD.FTZ R65, R65, R110 ;  /* 0x0000006e41417221 */ /* 0x000fe20000010000 */
[----:B-----5:R-:W-:Y:S01]  /*a7e0*/  F2FP.PACK_AB R39, R109, R124 ;  /* 0x0000007c6d27723e */ /* 0x020fe200000000ff */
[----:B------:R-:W-:Y:S01]  /*a7f0*/  MUFU.EX2 R144, R144 ;  /* 0x0000009000907308 */ /* 0x000fe20000000800 */
[----:B------:R-:W-:-:S05]  /*a800*/  FFMA.FTZ R54, R54, c[0x0][0x23c], -R55 ;  /* 0x00008f0036367a23 */ /* 0x000fca0000010837 */
[C---:B----4-:R-:W-:Y:S02]  /*a810*/  HMMA.16816.F32 R12, R36.reuse, R44, R12 ;  /* 0x0000002c240c723c */ /* 0x050fe4000000180c */
[----:B------:R-:W-:Y:S06]  /*a820*/  MUFU.EX2 R119, R119 ;  /* 0x0000007700777308 */ /* 0x000fec0000000800 */
[C---:B------:R-:W-:Y:S01]  /*a830*/  HMMA.16816.F32 R16, R36.reuse, R46, R16 ;  /* 0x0000002e2410723c */ /* 0x040fe20000001810 */
[----:B------:R-:W3:Y:S01]  /*a840*/  LDSM.16.MT88.4 R44, [R158+0x6800] ;  /* 0x006800009e2c783b */ /* 0x000ee20000004200 */
[----:B------:R-:W-:Y:S06]  /*a850*/  MUFU.EX2 R148, R148 ;  /* 0x0000009400947308 */ /* 0x000fec0000000800 */
[C---:B--2---:R-:W-:Y:S02]  /*a860*/  HMMA.16816.F32 R4, R36.reuse, R48, R4 ;  /* 0x000000302404723c */ /* 0x044fe40000001804 */
[----:B------:R-:W2:Y:S06]  /*a870*/  MUFU.EX2 R121, R121 ;  /* 0x0000007900797308 */ /* 0x000eac0000000800 */
        /* <DEDUP_REMOVED lines=8> */
[C---:B---3--:R-:W-:Y:S02]  /*a900*/  HMMA.16816.F32 R28, R36.reuse, R44, R28 ;  /* 0x0000002c241c723c */ /* 0x048fe4000000181c */
[----:B------:R-:W3:Y:S06]  /*a910*/  MUFU.EX2 R133, R133 ;  /* 0x0000008500857308 */ /* 0x000eec0000000800 */
[----:B------:R-:W-:Y:S01]  /*a920*/  HMMA.16816.F32 R32, R36, R46, R32 ;  /* 0x0000002e2420723c */ /* 0x000fe20000001820 */
[----:B------:R-:W3:Y:S01]  /*a930*/  LDSM.16.MT88.4 R44, [R160+0x7000] ;  /* 0x00700000a02c783b */ /* 0x000ee20000004200 */
[----:B------:R-:W-:Y:S05]  /*a940*/  MUFU.EX2 R210, R210 ;  /* 0x000000d200d27308 */ /* 0x000fea0000000800 */
[----:B-1----:R-:W-:-:S02]  /*a950*/  F2FP.PACK_AB R36, R123, R150 ;  /* 0x000000967b24723e */ /* 0x002fc400000000ff */
[----:B--2---:R-:W-:Y:S01]  /*a960*/  F2FP.PACK_AB R37, R121, R148 ;  /* 0x000000947925723e */ /* 0x004fe200000000ff */
[----:B------:R-:W-:Y:S01]  /*a970*/  MUFU.EX2 R129, R129 ;  /* 0x0000008100817308 */ /* 0x000fe20000000800 */
[----:B------:R-:W-:Y:S02]  /*a980*/  F2FP.PACK_AB R38, R119, R144 ;  /* 0x000000907726723e */ /* 0x000fe400000000ff */
[----:B-----5:R-:W-:-:S05]  /*a990*/  F2FP.PACK_AB R39, R125, R186 ;  /* 0x000000ba7d27723e */ /* 0x020fca00000000ff */
[----:B------:R-:W-:Y:S02]  /*a9a0*/  MUFU.EX2 R131, R131 ;  /* 0x0000008300837308 */ /* 0x000fe40000000800 */
[C---:B----4-:R-:W-:Y:S06]  /*a9b0*/  HMMA.16816.F32 R4, R36.reuse, R48, R4 ;  /* 0x000000302404723c */ /* 0x050fec0000001804 */
[----:B------:R-:W1:Y:S02]  /*a9c0*/  MUFU.EX2 R212, R212 ;  /* 0x000000d400d47308 */ /* 0x000e640000000800 */
[C---:B------:R-:W-:Y:S01]  /*a9d0*/  HMMA.16816.F32 R8, R36.reuse, R50, R8 ;  /* 0x000000322408723c */ /* 0x040fe20000001808 */
[----:B------:R-:W2:Y:S05]  /*a9e0*/  LDSM.16.MT88.4 R48, [R160+0x7800] ;  /* 0x00780000a030783b */ /* 0x000eaa0000004200 */
[----:B------:R-:W-:Y:S02]  /*a9f0*/  MUFU.EX2 R216, R216 ;  /* 0x000000d800d87308 */ /* 0x000fe40000000800 */
[C---:B------:R-:W-:Y:S06]  /*aa00*/  HMMA.16816.F32 R20, R36.reuse, R40, R20 ;  /* 0x000000282414723c */ /* 0x040fec0000001814 */
[----:B------:R-:W4:Y:S01]  /*aa10*/  MUFU.EX2 R135, R135 ;  /* 0x0000008700877308 */ /* 0x000f220000000800 */
[----:B---3--:R-:W-:Y:S01]  /*aa20*/  F2FP.PACK_AB R40, R133, R214 ;  /* 0x000000d68528723e */ /* 0x008fe200000000ff */
        /* <DEDUP_REMOVED lines=14> */
[----:B--2---:R-:W-:Y:S01]  /*ab10*/  HMMA.16816.F32 R12, R40, R48, R12 ;  /* 0x00000030280c723c */ /* 0x004fe2000000180c */
        /* <DEDUP_REMOVED lines=29> */
[----:B------:R-:W1:Y:S06]  /*acf0*/  LDSM.16.MT88.4 R4, [R158+0x8000] ;  /* 0x008000009e04783b */ /* 0x000e6c0000004200 */
[----:B------:R-:W-:Y:S01]  /*ad00*/  FFMA.FTZ R44, R190, R117, R113 ;  /* 0x00000075be2c7223 */ /* 0x000fe20000010071 */
[----:B------:R-:W-:Y:S03]  /*ad10*/  HMMA.16816.F32 R8, R68, R46, R8 ;  /* 0x0000002e4408723c */ /* 0x000fe60000001808 */
[----:B------:R-:W-:-:S04]  /*ad20*/  FADD.FTZ R44, R111, R44 ;  /* 0x0000002c6f2c7221 */ /* 0x000fc80000010000 */
[----:B------:R-:W-:Y:S01]  /*ad30*/  FADD.FTZ R101, R101, R44 ;  /* 0x0000002c65657221 */ /* 0x000fe20000010000 */
[C---:B--2---:R-:W-:Y:S03]  /*ad40*/  HMMA.16816.F32 R12, R68.reuse, R40, R12 ;  /* 0x00000028440c723c */ /* 0x044fe6000000180c */
[----:B------:R-:W-:Y:S02]  /*ad50*/  FADD.FTZ R101, R0, R101 ;  /* 0x0000006500657221 */ /* 0x000fe40000010000 */
[----:B------:R-:W-:Y:S02]  /*ad60*/  MUFU.EX2 R0, R60 ;  /* 0x0000003c00007308 */ /* 0x000fe40000000800 */
[----:B------:R-:W-:Y:S01]  /*ad70*/  FFMA.FTZ R40, R142, c[0x0][0x23c], -R67 ;  /* 0x00008f008e287a23 */ /* 0x000fe20000010843 */
[----:B------:R-:W-:Y:S01]  /*ad80*/  HMMA.16816.F32 R16, R68, R42, R16 ;  /* 0x0000002a4410723c */ /* 0x000fe20000001810 */
[----:B------:R-:W-:-:S02]  /*ad90*/  FFMA.FTZ R41, R128, c[0x0][0x23c], -R55 ;  /* 0x00008f0080297a23 */ /* 0x000fc40000010837 */
[----:B------:R-:W-:Y:S02]  /*ada0*/  FADD.FTZ R122, R122, R101 ;  /* 0x000000657a7a7221 */ /* 0x000fe40000010000 */
[----:B------:R-:W-:Y:S02]  /*adb0*/  MUFU.EX2 R40, R40 ;  /* 0x0000002800287308 */ /* 0x000fe40000000800 */
[----:B------:R-:W-:Y:S01]  /*adc0*/  FFMA.FTZ R43, R138, c[0x0][0x23c], -R55 ;  /* 0x00008f008a2b7a23 */ /* 0x000fe20000010837 */
[C---:B---3--:R-:W-:Y:S01]  /*add0*/  HMMA.16816.F32 R20, R68.reuse, R36, R20 ;  /* 0x000000244414723c */ /* 0x048fe20000001814 */
[--C-:B------:R-:W-:Y:S02]  /*ade0*/  FFMA.FTZ R42, R118, c[0x0][0x23c], -R67.reuse ;  /* 0x00008f00762a7a23 */ /* 0x100fe40000010843 */
[----:B------:R-:W-:Y:S02]  /*adf0*/  FADD.FTZ R107, R107, R122 ;  /* 0x0000007a6b6b7221 */ /* 0x000fe40000010000 */
[----:B------:R-:W-:Y:S02]  /*ae00*/  MUFU.EX2 R43, R43 ;  /* 0x0000002b002b7308 */ /* 0x000fe40000000800 */
[--C-:B------:R-:W-:Y:S01]  /*ae10*/  FFMA.FTZ R37, R134, c[0x0][0x23c], -R67.reuse ;  /* 0x00008f0086257a23 */ /* 0x100fe20000010843 */
[----:B------:R-:W-:Y:S01]  /*ae20*/  HMMA.16816.F32 R24, R68, R38, R24 ;  /* 0x000000264418723c */ /* 0x000fe20000001818 */
[----:B------:R-:W-:-:S02]  /*ae30*/  FFMA.FTZ R36, R136, c[0x0][0x23c], -R67 ;  /* 0x00008f0088247a23 */ /* 0x000fc40000010843 */
[----:B------:R-:W-:Y:S02]  /*ae40*/  FADD.FTZ R124, R124, R107 ;  /* 0x0000006b7c7c7221 */ /* 0x000fe40000010000 */
[----:B------:R-:W2:Y:S02]  /*ae50*/  MUFU.EX2 R37, R37 ;  /* 0x0000002500257308 */ /* 0x000ea40000000800 */
[----:B------:R-:W-:Y:S01]  /*ae60*/  FFMA.FTZ R38, R132, c[0x0][0x23c], -R55 ;  /* 0x00008f0084267a23 */ /* 0x000fe20000010837 */
[----:B-1----:R-:W-:Y:S01]  /*ae70*/  HMMA.16816.F32 R72, R68, R4, R28 ;  /* 0x000000044448723c */ /* 0x002fe2000000181c */
[----:B------:R-:W1:Y:S01]  /*ae80*/  LDSM.16.MT88.4 R28, [R158+0x8800] ;  /* 0x008800009e1c783b */ /* 0x000e620000004200 */
[----:B------:R-:W-:-:S03]  /*ae90*/  FADD.FTZ R109, R109, R124 ;  /* 0x0000007c6d6d7221 */ /* 0x000fc60000010000 */
[----:B------:R-:W-:Y:S01]  /*aea0*/  MUFU.EX2 R36, R36 ;  /* 0x0000002400247308 */ /* 0x000fe20000000800 */
[----:B------:R-:W-:Y:S02]  /*aeb0*/  FADD.FTZ R148, R148, R109 ;  /* 0x0000006d94947221 */ /* 0x000fe40000010000 */
[----:B------:R-:W-:Y:S02]  /*aec0*/  HMMA.16816.F32 R68, R68, R6, R32 ;  /* 0x000000064444723c */ /* 0x000fe40000001820 */
[----:B------:R-:W-:-:S03]  /*aed0*/  FADD.FTZ R121, R121, R148 ;  /* 0x0000009479797221 */ /* 0x000fc60000010000 */
[----:B------:R-:W3:Y:S01]  /*aee0*/  MUFU.EX2 R39, R140 ;  /* 0x0000008c00277308 */ /* 0x000ee20000000800 */
[----:B--2---:R-:W-:Y:S01]  /*aef0*/  F2FP.PACK_AB R4, R40, R37 ;  /* 0x000000252804723e */ /* 0x004fe200000000ff */
[----:B------:R-:W-:Y:S02]  /*af00*/  FFMA.FTZ R32, R130, c[0x0][0x23c], -R55 ;  /* 0x00008f0082207a23 */ /* 0x000fe40000010837 */
[--C-:B------:R-:W-:Y:S02]  /*af10*/  FFMA.FTZ R34, R112, c[0x0][0x23c], -R67.reuse ;  /* 0x00008f0070227a23 */ /* 0x100fe40000010843 */
[--C-:B------:R-:W-:Y:S02]  /*af20*/  FFMA.FTZ R35, R126, c[0x0][0x23c], -R67.reuse ;  /* 0x00008f007e237a23 */ /* 0x100fe40000010843 */
[----:B------:R-:W2:Y:S01]  /*af30*/  MUFU.EX2 R38, R38 ;  /* 0x0000002600267308 */ /* 0x000ea20000000800 */
[----:B------:R-:W-:Y:S02]  /*af40*/  FFMA.FTZ R33, R114, c[0x0][0x23c], -R67 ;  /* 0x00008f0072217a23 */ /* 0x000fe40000010843 */
[----:B------:R-:W-:-:S04]  /*af50*/  FADD.FTZ R186, R186, R121 ;  /* 0x00000079baba7221 */ /* 0x000fc80000010000 */
[----:B------:R-:W-:Y:S01]  /*af60*/  FADD.FTZ R186, R125, R186 ;  /* 0x000000ba7dba7221 */ /* 0x000fe20000010000 */
[----:B------:R-:W-:Y:S01]  /*af70*/  MUFU.EX2 R41, R41 ;  /* 0x0000002900297308 */ /* 0x000fe20000000800 */
[----:B---3--:R-:W-:-:S07]  /*af80*/  F2FP.PACK_AB R6, R39, R36 ;  /* 0x000000242706723e */ /* 0x008fce00000000ff */
[----:B------:R-:W3:Y:S01]  /*af90*/  MUFU.EX2 R32, R32 ;  /* 0x0000002000207308 */ /* 0x000ee20000000800 */
[----:B--2---:R-:W-:-:S07]  /*afa0*/  F2FP.PACK_AB R5, R43, R38 ;  /* 0x000000262b05723e */ /* 0x004fce00000000ff */
[----:B------:R-:W-:Y:S01]  /*afb0*/  MUFU.EX2 R34, R34 ;  /* 0x0000002200227308 */ /* 0x000fe20000000800 */
[----:B---3--:R-:W-:-:S07]  /*afc0*/  F2FP.PACK_AB R7, R32, R41 ;  /* 0x000000292007723e */ /* 0x008fce00000000ff */
[----:B------:R-:W2:Y:S01]  /*afd0*/  MUFU.EX2 R35, R35 ;  /* 0x0000002300237308 */ /* 0x000ea20000000800 */
[C---:B------:R-:W-:Y:S01]  /*afe0*/  HMMA.16816.F32 R88, R4.reuse, R84, R12 ;  /* 0x000000540458723c */ /* 0x040fe2000000180c */
[----:B------:R-:W3:Y:S06]  /*aff0*/  LDSM.16.MT88.4 R12, [R162+0x9000] ;  /* 0x00900000a20c783b */ /* 0x000eec0000004200 */
[----:B------:R-:W-:Y:S01]  /*b000*/  MUFU.EX2 R33, R33 ;  /* 0x0000002100217308 */ /* 0x000fe20000000800 */
[C---:B------:R-:W-:Y:S07]  /*b010*/  HMMA.16816.F32 R80, R4.reuse, R76, R20 ;  /* 0x0000004c0450723c */ /* 0x040fee0000001814 */
[----:B------:R-:W-:Y:S01]  /*b020*/  MUFU.EX2 R42, R42 ;  /* 0x0000002a002a7308 */ /* 0x000fe20000000800 */
[--C-:B------:R-:W-:Y:S01]  /*b030*/  FFMA.FTZ R23, R116, c[0x0][0x23c], -R55.reuse ;  /* 0x00008f0074177a23 */ /* 0x100fe20000010837 */
[----:B------:R-:W-:Y:S01]  /*b040*/  HMMA.16816.F32 R84, R4, R86, R16 ;  /* 0x000000560454723c */ /* 0x000fe20000001810 */
[--C-:B------:R-:W-:Y:S01]  /*b050*/  FFMA.FTZ R21, R104, c[0x0][0x23c], -R55.reuse ;  /* 0x00008f0068157a23 */ /* 0x100fe20000010837 */
[----:B------:R-:W4:Y:S01]  /*b060*/  LDSM.16.MT88.4 R16, [R159+0x9000] ;  /* 0x009000009f10783b */ /* 0x000f220000004200 */
[----:B------:R-:W-:-:S03]  /*b070*/  FFMA.FTZ R22, R106, c[0x0][0x23c], -R55 ;  /* 0x00008f006a167a23 */ /* 0x000fc60000010837 */
[----:B------:R-:W-:Y:S02]  /*b080*/  MUFU.EX2 R20, R108 ;  /* 0x0000006c00147308 */ /* 0x000fe40000000800 */
[C---:B------:R-:W-:Y:S06]  /*b090*/  HMMA.16816.F32 R96, R4.reuse, R92, R96 ;  /* 0x0000005c0460723c */ /* 0x040fec0000001860 */
[----:B------:R-:W5:Y:S02]  /*b0a0*/  MUFU.EX2 R23, R23 ;  /* 0x0000001700177308 */ /* 0x000f640000000800 */
[C---:B------:R-:W-:Y:S01]  /*b0b0*/  HMMA.16816.F32 R92, R4.reuse, R94, R8 ;  /* 0x0000005e045c723c */ /* 0x040fe20000001808 */
[----:B------:R-:W3:Y:S05]  /*b0c0*/  LDSM.16.MT88.4 R8, [R160+0x9000] ;  /* 0x00900000a008783b */ /* 0x000eea0000004200 */
[----:B------:R-:W-:Y:S02]  /*b0d0*/  MUFU.EX2 R21, R21 ;  /* 0x0000001500157308 */ /* 0x000fe40000000800 */
[C---:B------:R-:W-:Y:S06]  /*b0e0*/  HMMA.16816.F32 R76, R4.reuse, R78, R24 ;  /* 0x0000004e044c723c */ /* 0x040fec0000001818 */
[----:B------:R-:W2:Y:S01]  /*b0f0*/  MUFU.EX2 R22, R22 ;  /* 0x0000001600167308 */ /* 0x000ea20000000800 */
[--C-:B------:R-:W-:Y:S01]  /*b100*/  FFMA.FTZ R26, R66, c[0x0][0x23c], -R67.reuse ;  /* 0x00008f00421a7a23 */ /* 0x100fe20000010843 */
[----:B-1----:R-:W-:Y:S01]  /*b110*/  HMMA.16816.F32 R72, R4, R28, R72 ;  /* 0x0000001c0448723c */ /* 0x002fe20000001848 */
[----:B------:R-:W-:-:S02]  /*b120*/  FFMA.FTZ R25, R61, c[0x0][0x23c], -R67 ;  /* 0x00008f003d197a23 */ /* 0x000fc40000010843 */
[----:B------:R-:W-:Y:S02]  /*b130*/  FFMA.FTZ R24, R64, c[0x0][0x23c], -R67 ;  /* 0x00008f0040187a23 */ /* 0x000fe40000010843 */
[----:B------:R-:W-:Y:S01]  /*b140*/  FFMA.FTZ R27, R62, c[0x0][0x23c], -R55 ;  /* 0x00008f003e1b7a23 */ /* 0x000fe20000010837 */
[----:B------:R-:W-:Y:S01]  /*b150*/  MUFU.EX2 R26, R26 ;  /* 0x0000001a001a7308 */ /* 0x000fe20000000800 */
[----:B------:R-:W-:Y:S01]  /*b160*/  FADD.FTZ R28, R120, R65 ;  /* 0x00000041781c7221 */ /* 0x000fe20000010000 */
[----:B------:R-:W-:Y:S01]  /*b170*/  HMMA.16816.F32 R68, R4, R30, R68 ;  /* 0x0000001e0444723c */ /* 0x000fe20000001844 */
[----:B------:R-:W-:Y:S02]  /*b180*/  FFMA.FTZ R29, R53, c[0x0][0x23c], -R55 ;  /* 0x00008f00351d7a23 */ /* 0x000fe40000010837 */
[----:B------:R-:W-:-:S03]  /*b190*/  FADD.FTZ R28, R105, R28 ;  /* 0x0000001c691c7221 */ /* 0x000fc60000010000 */
[----:B------:R-:W1:Y:S01]  /*b1a0*/  MUFU.EX2 R25, R25 ;  /* 0x0000001900197308 */ /* 0x000e620000000800 */
[----:B--2---:R-:W-:Y:S01]  /*b1b0*/  F2FP.PACK_AB R4, R35, R34 ;  /* 0x000000222304723e */ /* 0x004fe200000000ff */
[----:B------:R-:W-:Y:S01]  /*b1c0*/  FADD.FTZ R31, R131, R186 ;  /* 0x000000ba831f7221 */ /* 0x000fe20000010000 */
[----:B-----5:R-:W-:Y:S02]  /*b1d0*/  F2FP.PACK_AB R5, R23, R20 ;  /* 0x000000141705723e */ /* 0x020fe400000000ff */
[----:B------:R-:W-:Y:S01]  /*b1e0*/  F2FP.PACK_AB R6, R42, R33 ;  /* 0x000000212a06723e */ /* 0x000fe200000000ff */
[----:B------:R-:W-:Y:S01]  /*b1f0*/  FADD.FTZ R31, R212, R31 ;  /* 0x0000001fd41f7221 */ /* 0x000fe20000010000 */
[----:B------:R-:W-:Y:S01]  /*b200*/  F2FP.PACK_AB R7, R22, R21 ;  /* 0x000000151607723e */ /* 0x000fe200000000ff */
[----:B------:R-:W-:Y:S02]  /*b210*/  MUFU.EX2 R24, R24 ;  /* 0x0000001800187308 */ /* 0x000fe40000000800 */
[----:B------:R-:W-:-:S04]  /*b220*/  FADD.FTZ R216, R216, R31 ;  /* 0x0000001fd8d87221 */ /* 0x000fc80000010000 */
[----:B---3--:R-:W-:Y:S01]  /*b230*/  HMMA.16816.F32 R96, R4, R12, R96 ;  /* 0x0000000c0460723c */ /* 0x008fe20000001860 */
[----:B------:R-:W-:Y:S01]  /*b240*/  FADD.FTZ R135, R135, R216 ;  /* 0x000000d887877221 */ /* 0x000fe20000010000 */
[----:B------:R-:W2:Y:S03]  /*b250*/  MUFU.EX2 R27, R27 ;  /* 0x0000001b001b7308 */ /* 0x000ea60000000800 */
[----:B------:R-:W-:-:S03]  /*b260*/  FADD.FTZ R58, R58, R135 ;  /* 0x000000873a3a7221 */ /* 0x000fc60000010000 */
[----:B------:R-:W-:Y:S01]  /*b270*/  HMMA.16816.F32 R92, R4, R14, R92 ;  /* 0x0000000e045c723c */ /* 0x000fe2000000185c */
[----:B------:R-:W3:Y:S01]  /*b280*/  LDSM.16.MT88.4 R12, [R158+0x9000] ;  /* 0x009000009e0c783b */ /* 0x000ee20000004200 */
[----:B------:R-:W-:Y:S01]  /*b290*/  MUFU.EX2 R29, R29 ;  /* 0x0000001d001d7308 */ /* 0x000fe20000000800 */
[----:B------:R-:W-:-:S04]  /*b2a0*/  FADD.FTZ R59, R59, R58 ;  /* 0x0000003a3b3b7221 */ /* 0x000fc80000010000 */
[----:B------:R-:W-:Y:S01]  /*b2b0*/  FADD.FTZ R56, R56, R59 ;  /* 0x0000003b38387221 */ /* 0x000fe20000010000 */
[----:B----4-:R-:W-:Y:S03]  /*b2c0*/  HMMA.16816.F32 R80, R4, R16, R80 ;  /* 0x000000100450723c */ /* 0x010fe60000001850 */
[----:B------:R-:W-:-:S04]  /*b2d0*/  FADD.FTZ R57, R57, R56 ;  /* 0x0000003839397221 */ /* 0x000fc80000010000 */
[----:B------:R-:W-:Y:S01]  /*b2e0*/  FADD.FTZ R17, R103, R28 ;  /* 0x0000001c67117221 */ /* 0x000fe20000010000 */
[C---:B------:R-:W-:Y:S03]  /*b2f0*/  HMMA.16816.F32 R88, R4.reuse, R8, R88 ;  /* 0x000000080458723c */ /* 0x040fe60000001858 */
[----:B------:R-:W-:Y:S02]  /*b300*/  FADD.FTZ R17, R2, R17 ;  /* 0x0000001102117221 */ /* 0x000fe40000010000 */
[----:B------:R-:W4:Y:S02]  /*b310*/  MUFU.EX2 R2, R54 ;  /* 0x0000003600027308 */ /* 0x000f240000000800 */
[----:B------:R-:W-:Y:S01]  /*b320*/  FADD.FTZ R150, R150, R17 ;  /* 0x0000001196967221 */ /* 0x000fe20000010000 */
[----:B------:R-:W-:Y:S01]  /*b330*/  HMMA.16816.F32 R84, R4, R10, R84 ;  /* 0x0000000a0454723c */ /* 0x000fe20000001854 */
[----:B------:R-:W5:Y:S02]  /*b340*/  LDSM.16.MT88.4 R8, [R162+0x9800] ;  /* 0x00980000a208783b */ /* 0x000f640000004200 */
[----:B------:R-:W-:-:S04]  /*b350*/  FADD.FTZ R123, R123, R150 ;  /* 0x000000967b7b7221 */ /* 0x000fc80000010000 */
[----:B------:R-:W-:Y:S01]  /*b360*/  FADD.FTZ R144, R144, R123 ;  /* 0x0000007b90907221 */ /* 0x000fe20000010000 */
[----:B------:R-:W-:Y:S01]  /*b370*/  HMMA.16816.F32 R76, R4, R18, R76 ;  /* 0x00000012044c723c */ /* 0x000fe2000000184c */
[----:B------:R-:W5:Y:S02]  /*b380*/  LDSM.16.MT88.4 R16, [R160+0x9800] ;  /* 0x00980000a010783b */ /* 0x000f640000004200 */
[----:B------:R-:W-:-:S04]  /*b390*/  FADD.FTZ R119, R119, R144 ;  /* 0x0000009077777221 */ /* 0x000fc80000010000 */
[----:B------:R-:W-:Y:S01]  /*b3a0*/  FADD.FTZ R214, R214, R119 ;  /* 0x00000077d6d67221 */ /* 0x000fe20000010000 */
[----:B---3--:R-:W-:Y:S03]  /*b3b0*/  HMMA.16816.F32 R72, R4, R12, R72 ;  /* 0x0000000c0448723c */ /* 0x008fe60000001848 */
[----:B------:R-:W-:-:S04]  /*b3c0*/  FADD.FTZ R133, R133, R214 ;  /* 0x000000d685857221 */ /* 0x000fc80000010000 */
[----:B------:R-:W-:Y:S01]  /*b3d0*/  FADD.FTZ R28, R210, R133 ;  /* 0x00000085d21c7221 */ /* 0x000fe20000010000 */
[----:B------:R-:W-:Y:S01]  /*b3e0*/  HMMA.16816.F32 R68, R4, R14, R68 ;  /* 0x0000000e0444723c */ /* 0x000fe20000001844 */
[----:B------:R-:W3:Y:S02]  /*b3f0*/  LDSM.16.MT88.4 R12, [R159+0x9800] ;  /* 0x009800009f0c783b */ /* 0x000ee40000004200 */
[----:B------:R-:W-:-:S04]  /*b400*/  FADD.FTZ R28, R129, R28 ;  /* 0x0000001c811c7221 */ /* 0x000fc80000010000 */
[----:B------:R-:W-:Y:S01]  /*b410*/  FADD.FTZ R31, R49, R28 ;  /* 0x0000001c311f7221 */ /* 0x000fe20000010000 */
[----:B-1----:R-:W-:Y:S02]  /*b420*/  F2FP.PACK_AB R4, R25, R26 ;  /* 0x0000001a1904723e */ /* 0x002fe400000000ff */
[----:B--2---:R-:W-:Y:S01]  /*b430*/  F2FP.PACK_AB R5, R27, R0 ;  /* 0x000000001b05723e */ /* 0x004fe200000000ff */
[----:B------:R-:W-:Y:S01]  /*b440*/  FADD.FTZ R31, R50, R31 ;  /* 0x0000001f321f7221 */ /* 0x000fe20000010000 */
[----:B------:R-:W-:Y:S02]  /*b450*/  F2FP.PACK_AB R6, R191, R24 ;  /* 0x00000018bf06723e */ /* 0x000fe400000000ff */
[----:B----4-:R-:W-:-:S07]  /*b460*/  F2FP.PACK_AB R7, R29, R2 ;  /* 0x000000021d07723e */ /* 0x010fce00000000ff */
[C---:B-----5:R-:W-:Y:S08]  /*b470*/  HMMA.16816.F32 R96, R4.reuse, R8, R96 ;  /* 0x000000080460723c */ /* 0x060ff00000001860 */
[C---:B------:R-:W-:Y:S01]  /*b480*/  HMMA.16816.F32 R92, R4.reuse, R10, R92 ;  /* 0x0000000a045c723c */ /* 0x040fe2000000185c */
[----:B------:R-:W1:Y:S07]  /*b490*/  LDSM.16.MT88.4 R8, [R158+0x9800] ;  /* 0x009800009e08783b */ /* 0x000e6e0000004200 */
[C---:B------:R-:W-:Y:S07]  /*b4a0*/  HMMA.16816.F32 R88, R4.reuse, R16, R88 ;  /* 0x000000100458723c */ /* 0x040fee0000001858 */
[----:B------:R-:W-:Y:S01]  /*b4b0*/  FADD.FTZ R16, R48, R31 ;  /* 0x0000001f30107221 */ /* 0x000fe20000010000 */
[----:B---3--:R-:W-:Y:S03]  /*b4c0*/  HMMA.16816.F32 R80, R4, R12, R80 ;  /* 0x0000000c0450723c */ /* 0x008fe60000001850 */
        /* <DEDUP_REMOVED lines=13> */
[----:B-1----:R-:W-:Y:S01]  /*b5a0*/  HMMA.16816.F32 R72, R4, R8, R72 ;  /* 0x000000080448723c */ /* 0x002fe20000001848 */
[----:B------:R-:W-:Y:S02]  /*b5b0*/  FADD.FTZ R12, R35, R12 ;  /* 0x0000000c230c7221 */ /* 0x000fe40000010000 */
[----:B------:R-:W-:-:S04]  /*b5c0*/  FADD.FTZ R14, R23, R14 ;  /* 0x0000000e170e7221 */ /* 0x000fc80000010000 */
        /* <DEDUP_REMOVED lines=8> */
[----:B------:R-:W-:Y:S01]  /*b650*/  MOV R0, R3 ;  /* 0x0000000300007202 */ /* 0x000fe20000000f00 */
[----:B------:R-:W-:Y:S02]  /*b660*/  FADD.FTZ R25, R25, R26 ;  /* 0x0000001a19197221 */ /* 0x000fe40000010000 */
[----:B------:R-:W-:Y:S02]  /*b670*/  FADD.FTZ R2, R2, R27 ;  /* 0x0000001b02027221 */ /* 0x000fe40000010000 */
[----:B------:R-:W-:Y:S02]  /*b680*/  FADD.FTZ R24, R24, R25 ;  /* 0x0000001918187221 */ /* 0x000fe40000010000 */
[----:B------:R-:W-:Y:S01]  /*b690*/  FADD.FTZ R190, R29, R2 ;  /* 0x000000021dbe7221 */ /* 0x000fe20000010000 */
[----:B------:R-:W-:Y:S01]  /*b6a0*/  MOV R2, R52 ;  /* 0x0000003400027202 */ /* 0x000fe20000000f00 */
[----:B------:R-:W-:-:S02]  /*b6b0*/  FADD.FTZ R191, R191, R24 ;  /* 0x00000018bfbf7221 */ /* 0x000fc40000010000 */
.L_x_5308:
[----:B------:R-:W-:-:S13]  /*b6c0*/  ISETP.GE.AND P1, PT, R174, 0x1, PT ;  /* 0x00000001ae00780c */ /* 0x000fda0003f26270 */
[----:B------:R-:W-:Y:S05]  /*b6d0*/  @!P1 BRA `(.L_x_5316) ;  /* 0x00003d9000009947 */ /* 0x000fea0003800000 */
[----:B------:R-:W-:Y:S01]  /*b6e0*/  IMAD.MOV.U32 R187, RZ, RZ, c[0x0][0x1a0] ;  /* 0x00006800ffbb7624 */ /* 0x000fe200078e00ff */
[----:B------:R-:W-:Y:S02]  /*b6f0*/  MOV R101, R0 ;  /* 0x0000000000657202 */ /* 0x000fe40000000f00 */
[----:B------:R-:W-:Y:S01]  /*b700*/  MOV R103, R2 ;  /* 0x0000000200677202 */ /* 0x000fe20000000f00 */
[----:B------:R-:W-:-:S05]  /*b710*/  IMAD.U32 R186, R187, -0x80, RZ ;  /* 0xffffff80bbba7824 */ /* 0x000fca00078e00ff */
[----:B------:R-:W-:Y:S02]  /*b720*/  SHF.R.S32.HI R181, RZ, 0x1f, R186 ;  /* 0x0000001fffb57819 */ /* 0x000fe400000114ba */
.L_x_5320:
        /* <DEDUP_REMOVED lines=37> */
[----:B------:R-:W-:Y:S09]  /*b980*/  ISETP.NE.AND P2, PT, RZ, c[0x0][0x2d0], PT ;  /* 0x0000b400ff007a0c */ /* 0x000ff20003f45270 */
        /* <DEDUP_REMOVED lines=9> */
[-C--:B------:R-:W-:Y:S02]  /*ba20*/  LEA.HI.X.SX32 R13, R7, R185.reuse, 0x2, P2 ;  /* 0x000000b9070d7211 */ /* 0x080fe400010f16ff */
[----:B------:R-:W-:Y:S01]  /*ba30*/  LEA.HI.X.SX32 R11, R3, R185, 0x2, P1 ;  /* 0x000000b9030b7211 */ /* 0x000fe200008f16ff */
[----:B------:R-:W-:Y:S02]  /*ba40*/  IMAD.MOV.U32 R3, RZ, RZ, c[0x0][0x2d0] ;  /* 0x0000b400ff037624 */ /* 0x000fe400078e00ff */
[----:B------:R-:W2:Y:S02]  /*ba50*/  LDG.E R2, [R12.64] ;  /* 0x000000060c027981 */ /* 0x000ea4000c1e1900 */
[----:B------:R-:W-:Y:S02]  /*ba60*/  IMAD R3, R0, R3, -0x80 ;  /* 0xffffff8000037424 */ /* 0x000fe400078e0203 */
[----:B------:R-:W2:Y:S02]  /*ba70*/  LDG.E R5, [R10.64] ;  /* 0x000000060a057981 */ /* 0x000ea4000c1e1900 */
[C---:B------:R-:W-:Y:S01]  /*ba80*/  IMAD.WIDE.U32 R200, R3.reuse, c[0x0][0x1a0], RZ ;  /* 0x0000680003c87a25 */ /* 0x040fe200078e00ff */
        /* <DEDUP_REMOVED lines=10> */
.L_x_5317:
[----:B------:R-:W-:Y:S02]  /*bb30*/  ISETP.GE.AND P1, PT, R178, c[0x0][0x220], PT ;  /* 0x00008800b2007a0c */ /* 0x000fe40003f26270 */
[C---:B------:R-:W-:Y:S04]  /*bb40*/  LEA R194, P4, R200.reuse, R192, 0x1 ;  /* 0x000000c0c8c27211 */ /* 0x040fe800078808ff */
[----:B------:R-:W-:Y:S07]  /*bb50*/  LEA.HI.X R195, R200, R193, R201, 0x1, P4 ;  /* 0x000000c1c8c37211 */ /* 0x000fee00020f0cc9 */
[----:B------:R-:W-:Y:S01]  /*bb60*/  @P1 STS.128 [R175+0x6000], RZ ;  /* 0x006000ffaf001388 */ /* 0x000fe20000000c00 */
[-C--:B------:R-:W-:Y:S02]  /*bb70*/  @!P1 IADD3 R3, P3, R180, R200.reuse, RZ ;  /* 0x000000c8b4039210 */ /* 0x080fe40007f7e0ff */
[----:B------:R-:W-:Y:S02]  /*bb80*/  @!P1 LEA R197, P2, R187, R200, 0x5 ;  /* 0x000000c8bbc59211 */ /* 0x000fe400078428ff */
[----:B------:R-:W-:Y:S02]  /*bb90*/  @!P1 IADD3.X R0, R177, R201, RZ, P3, !PT ;  /* 0x000000c9b1009210 */ /* 0x000fe40001ffe4ff */
[CC--:B------:R-:W-:Y:S01]  /*bba0*/  @!P1 LEA R206, P3, R3.reuse, R192.reuse, 0x1 ;  /* 0x000000c003ce9211 */ /* 0x0c0fe200078608ff */
[----:B------:R-:W-:Y:S01]  /*bbb0*/  @!PT LDS RZ, [RZ] ;  /* 0x00000000fffff984 */ /* 0x000fe20000000800 */
[----:B------:R-:W-:Y:S01]  /*bbc0*/  @!PT LDS RZ, [RZ] ;  /* 0x00000000fffff984 */ /* 0x000fe20000000800 */
[----:B------:R-:W-:Y:S01]  /*bbd0*/  @!PT LDS RZ, [RZ] ;  /* 0x00000000fffff984 */ /* 0x000fe20000000800 */
[----:B------:R1:W-:Y:S01]  /*bbe0*/  @!P1 LDGSTS.E.BYPASS.LTC128B.128 [R175+0x6000], [R194.64] ;  /* 0x06000000c2af9fae */ /* 0x0003e2000b901d46 */
[----:B------:R-:W-:Y:S02]  /*bbf0*/  @!P1 MOV R2, c[0x0][0x1a4] ;  /* 0x0000690000029a02 */ /* 0x000fe40000000f00 */
[----:B------:R-:W-:Y:S02]  /*bc00*/  @!P1 LEA.HI.X R207, R3, R193, R0, 0x1, P3 ;  /* 0x000000c103cf9211 */ /* 0x000fe400018f0c00 */
[----:B------:R-:W-:Y:S02]  /*bc10*/  @!P1 LEA.HI.X R2, R187, R201, R2, 0x5, P2 ;  /* 0x000000c9bb029211 */ /* 0x000fe400010f2c02 */
[C---:B------:R-:W-:Y:S01]  /*bc20*/  @!P1 LEA R204, P2, R197.reuse, R192, 0x1 ;  /* 0x000000c0c5cc9211 */ /* 0x040fe200078408ff */
[----:B------:R-:W-:Y:S01]  /*bc30*/  @P1 STS.128 [R175+0x6800], RZ ;  /* 0x006800ffaf001388 */ /* 0x000fe20000000c00 */
[-C--:B------:R-:W-:Y:S02]  /*bc40*/  @!P1 MOV R202, R200.reuse ;  /* 0x000000c800ca9202 */ /* 0x080fe40000000f00 */
[----:B------:R-:W-:Y:S02]  /*bc50*/  @!P1 LEA.HI.X R205, R197, R193, R2, 0x1, P2 ;  /* 0x000000c1c5cd9211 */ /* 0x000fe400010f0c02 */
[-C--:B------:R-:W-:Y:S02]  /*bc60*/  @!P1 MOV R203, R201.reuse ;  /* 0x000000c900cb9202 */ /* 0x080fe40000000f00 */
[----:B------:R-:W-:Y:S01]  /*bc70*/  @!P1 MOV R196, c[0x0][0x1a4] ;  /* 0x0000690000c49a02 */ /* 0x000fe20000000f00 */
[----:B------:R-:W-:Y:S01]  /*bc80*/  @!PT LDS RZ, [RZ] ;  /* 0x00000000fffff984 */ /* 0x000fe20000000800 */
[----:B------:R-:W-:Y:S01]  /*bc90*/  @!PT LDS RZ, [RZ] ;  /* 0x00000000fffff984 */ /* 0x000fe20000000800 */
[----:B------:R-:W-:Y:S01]  /*bca0*/  @!PT LDS RZ, [RZ] ;  /* 0x00000000fffff984 */ /* 0x000fe20000000800 */
[----:B------:R2:W-:Y:S01]  /*bcb0*/  @!P1 LDGSTS.E.BYPASS.LTC128B.128 [R175+0x6800], [R206.64] ;  /* 0x06800000ceaf9fae */ /* 0x0005e2000b901d46 */
[C---:B------:R-:W-:Y:S01]  /*bcc0*/  @!P1 LEA R197, P2, R187.reuse, R200, 0x6 ;  /* 0x000000c8bbc59211 */ /* 0x040fe200078430ff */
[C---:B------:R-:W-:Y:S01]  /*bcd0*/  @!P1 IMAD.WIDE.U32 R202, R187.reuse, 0x30, R202 ;  /* 0x00000030bbca9825 */ /* 0x040fe200078e00ca */
[----:B------:R-:W-:Y:S02]  /*bce0*/  @!P1 MOV R198, c[0x0][0x1a4] ;  /* 0x0000690000c69a02 */ /* 0x000fe40000000f00 */
[----:B------:R-:W-:Y:S01]  /*bcf0*/  @!P1 MOV R3, c[0x0][0x1a4] ;  /* 0x0000690000039a02 */ /* 0x000fe20000000f00 */
[----:B------:R-:W-:Y:S01]  /*bd00*/  @!P1 IMAD R196, R196, 0x30, RZ ;  /* 0x00000030c4c49824 */ /* 0x000fe200078e02ff */
[-C--:B------:R-:W-:Y:S01]  /*bd10*/  @!P1 LEA R216, P5, R202, R192.reuse, 0x1 ;  /* 0x000000c0cad89211 */ /* 0x080fe200078a08ff */
[----:B------:R-:W-:Y:S01]  /*bd20*/  @P1 STS.128 [R175+0x7000], RZ ;  /* 0x007000ffaf001388 */ /* 0x000fe20000000c00 */
[----:B------:R-:W-:Y:S01]  /*bd30*/  @!P1 LEA.HI.X R198, R187, R201, R198, 0x6, P2 ;  /* 0x000000c9bbc69211 */ /* 0x000fe200010f34c6 */
[----:B------:R-:W-:Y:S01]  /*bd40*/  @!P1 IMAD R3, R3, 0x50, RZ ;  /* 0x0000005003039824 */ /* 0x000fe200078e02ff */
[----:B------:R-:W-:Y:S02]  /*bd50*/  @!P1 IADD3 R196, R196, R203, RZ ;  /* 0x000000cbc4c49210 */ /* 0x000fe40007ffe0ff */
[C---:B------:R-:W-:Y:S02]  /*bd60*/  @!P1 LEA R210, P2, R197.reuse, R192, 0x1 ;  /* 0x000000c0c5d29211 */ /* 0x040fe400078408ff */
[-C--:B------:R-:W-:Y:S01]  /*bd70*/  @!P1 LEA.HI.X R217, R202, R193.reuse, R196, 0x1, P5 ;  /* 0x000000c1cad99211 */ /* 0x080fe200028f0cc4 */
[----:B------:R-:W-:Y:S01]  /*bd80*/  @!PT LDS RZ, [RZ] ;  /* 0x00000000fffff984 */ /* 0x000fe20000000800 */
[----:B------:R-:W-:Y:S01]  /*bd90*/  @!PT LDS RZ, [RZ] ;  /* 0x00000000fffff984 */ /* 0x000fe20000000800 */
[----:B------:R-:W-:Y:S01]  /*bda0*/  @!PT LDS RZ, [RZ] ;  /* 0x00000000fffff984 */ /* 0x000fe20000000800 */
[----:B------:R3:W-:Y:S01]  /*bdb0*/  @!P1 LDGSTS.E.BYPASS.LTC128B.128 [R175+0x7000], [R204.64] ;  /* 0x07000000ccaf9fae */ /* 0x0007e2000b901d46 */
[----:B------:R-:W-:Y:S02]  /*bdc0*/  @!P1 LEA.HI.X R211, R197, R193, R198, 0x1, P2 ;  /* 0x000000c1c5d39211 */ /* 0x000fe400010f0cc6 */
[-C--:B------:R-:W-:Y:S02]  /*bdd0*/  @!P1 MOV R208, R200.reuse ;  /* 0x000000c800d09202 */ /* 0x080fe40000000f00 */
[-C--:B------:R-:W-:Y:S02]  /*bde0*/  @!P1 MOV R209, R201.reuse ;  /* 0x000000c900d19202 */ /* 0x080fe40000000f00 */
[----:B------:R-:W-:Y:S01]  /*bdf0*/  @!P1 MOV R212, R200 ;  /* 0x000000c800d49202 */ /* 0x000fe20000000f00 */
[----:B------:R-:W-:Y:S01]  /*be00*/  @P1 STS.128 [R175+0x7800], RZ ;  /* 0x007800ffaf001388 */ /* 0x000fe20000000c00 */
[----:B------:R-:W-:Y:S01]  /*be10*/  @!P1 MOV R213, R201 ;  /* 0x000000c900d59202 */ /* 0x000fe20000000f00 */
[C---:B------:R-:W-:Y:S01]  /*be20*/  @!P1 IMAD.WIDE.U32 R200, R187.reuse, 0x50, R200 ;  /* 0x00000050bbc89825 */ /* 0x040fe200078e00c8 */
[----:B------:R-:W-:Y:S02]  /*be30*/  @!P1 MOV R2, c[0x0][0x1a4] ;  /* 0x0000690000029a02 */ /* 0x000fe40000000f00 */
[----:B------:R-:W-:Y:S01]  /*be40*/  @!P1 MOV R0, c[0x0][0x1a4] ;  /* 0x0000690000009a02 */ /* 0x000fe20000000f00 */
[----:B------:R-:W-:Y:S01]  /*be50*/  @!P1 IMAD.WIDE.U32 R208, R187, 0x60, R208 ;  /* 0x00000060bbd09825 */ /* 0x000fe200078e00d0 */
[-C--:B------:R-:W-:Y:S01]  /*be60*/  @!P1 LEA R214, P4, R200, R192.reuse, 0x1 ;  /* 0x000000c0c8d69211 */ /* 0x080fe200078808ff */
[----:B------:R-:W-:Y:S01]  /*be70*/  @!PT LDS RZ, [RZ] ;  /* 0x00000000fffff984 */ /* 0x000fe20000000800 */
[----:B------:R-:W-:Y:S01]  /*be80*/  @!PT LDS RZ, [RZ] ;  /* 0x00000000fffff984 */ /* 0x000fe20000000800 */
[----:B------:R-:W-:Y:S01]  /*be90*/  @!PT LDS RZ, [RZ] ;  /* 0x00000000fffff984 */ /* 0x000fe20000000800 */
[----:B------:R4:W-:Y:S01]  /*bea0*/  @!P1 LDGSTS.E.BYPASS.LTC128B.128 [R175+0x7800], [R216.64] ;  /* 0x07800000d8af9fae */ /* 0x0009e2000b901d46 */
[----:B------:R-:W-:Y:S01]  /*beb0*/  @!P1 IADD3 R3, R3, R201, RZ ;  /* 0x000000c903039210 */ /* 0x000fe20007ffe0ff */
[----:B------:R-:W-:Y:S01]  /*bec0*/  @!P1 IMAD R2, R2, 0x60, RZ ;  /* 0x0000006002029824 */ /* 0x000fe200078e02ff */
[-C--:B------:R-:W-:Y:S01]  /*bed0*/  @!P1 LEA R198, P3, R208, R192.reuse, 0x1 ;  /* 0x000000c0d0c69211 */ /* 0x080fe200078608ff */
[----:B------:R-:W-:Y:S01]  /*bee0*/  @!P1 IMAD.WIDE.U32 R212, R187, 0x70, R212 ;  /* 0x00000070bbd49825 */ /* 0x000fe200078e00d4 */
[----:B------:R-:W-:Y:S02]  /*bef0*/  @!P1 LEA.HI.X R215, R200, R193, R3, 0x1, P4 ;  /* 0x000000c1c8d79211 */ /* 0x000fe400020f0c03 */
[----:B------:R-:W-:Y:S01]  /*bf00*/  @!P1 IADD3 R2, R2, R209, RZ ;  /* 0x000000d102029210 */ /* 0x000fe20007ffe0ff */
[----:B------:R-:W-:Y:S01]  /*bf10*/  @P1 STS.128 [R175+0x8000], RZ ;  /* 0x008000ffaf001388 */ /* 0x000fe20000000c00 */
[----:B------:R-:W-:Y:S01]  /*bf20*/  @!P1 IMAD R0, R0, 0x70, RZ ;  /* 0x0000007000009824 */ /* 0x000fe200078e02ff */
[----:B------:R-:W-:Y:S02]  /*bf30*/  @!P1 LEA R192, P2, R212, R192, 0x1 ;  /* 0x000000c0d4c09211 */ /* 0x000fe400078408ff */
[----:B------:R-:W-:Y:S02]  /*bf40*/  @!P1 LEA.HI.X R199, R208, R193, R2, 0x1, P3 ;  /* 0x000000c1d0c79211 */ /* 0x000fe400018f0c02 */
[----:B------:R-:W-:Y:S02]  /*bf50*/  @!P1 IADD3 R0, R0, R213, RZ ;  /* 0x000000d500009210 */ /* 0x000fe40007ffe0ff */
[----:B------:R-:W-:Y:S01]  /*bf60*/  @!PT LDS RZ, [RZ] ;  /* 0x00000000fffff984 */ /* 0x000fe20000000800 */
[----:B------:R-:W-:Y:S01]  /*bf70*/  @!PT LDS RZ, [RZ] ;  /* 0x00000000fffff984 */ /* 0x000fe20000000800 */
[----:B------:R-:W-:Y:S01]  /*bf80*/  @!PT LDS RZ, [RZ] ;  /* 0x00000000fffff984 */ /* 0x000fe20000000800 */
[----:B------:R5:W-:Y:S02]  /*bf90*/  @!P1 LDGSTS.E.BYPASS.LTC128B.128 [R175+0x8000], [R210.64] ;  /* 0x08000000d2af9fae */ /* 0x000be4000b901d46 */
[----:B------:R-:W-:Y:S02]  /*bfa0*/  @!P1 LEA.HI.X R193, R212, R193, R0, 0x1, P2 ;  /* 0x000000c1d4c19211 */ /* 0x000fe400010f0c00 */
[----:B------:R-:W-:Y:S04]  /*bfb0*/  ISETP.GE.AND P2, PT, R174, 0x2, PT ;  /* 0x00000002ae00780c */ /* 0x000fe80003f46270 */
        /* <DEDUP_REMOVED lines=16> */
[----:B------:R-:W2:Y:S08]  /*c0c0*/  LDSM.16.M88.4 R108, [R167+0x2000] ;  /* 0x00200000a76c783b */ /* 0x000eb00000000200 */
[----:B------:R-:W2:Y:S01]  /*c0d0*/  LDSM.16.M88.4 R112, [R167+0x2800] ;  /* 0x00280000a770783b */ /* 0x000ea20000000200 */
[----:B-1----:R-:W-:Y:S02]  /*c0e0*/  MOV R192, R194 ;  /* 0x000000c200c07202 */ /* 0x002fe40000000f00 */
[----:B------:R-:W-:Y:S05]  /*c0f0*/  MOV R193, R195 ;  /* 0x000000c300c17202 */ /* 0x000fea0000000f00 */
[----:B------:R-:W1:Y:S08]  /*c100*/  LDSM.16.M88.4 R116, [R167+0x3000] ;  /* 0x00300000a774783b */ /* 0x000e700000000200 */
[----:B------:R-:W0:Y:S08]  /*c110*/  LDGDEPBAR ;  /* 0x00000000000079af */ /* 0x000e300000000000 */
[----:B------:R-:W1:Y:S08]  /*c120*/  LDSM.16.M88.4 R120, [R167+0x3800] ;  /* 0x00380000a778783b */ /* 0x000e700000000200 */
[----:B------:R-:W1:Y:S08]  /*c130*/  LDSM.16.M88.4 R124, [R167+0x4000] ;  /* 0x00400000a77c783b */ /* 0x000e700000000200 */
[----:B------:R-:W1:Y:S08]  /*c140*/  LDSM.16.M88.4 R128, [R167+0x4800] ;  /* 0x00480000a780783b */ /* 0x000e700000000200 */
[----:B------:R-:W1:Y:S08]  /*c150*/  LDSM.16.M88.4 R132, [R167+0x5000] ;  /* 0x00500000a784783b */ /* 0x000e700000000200 */
[----:B------:R-:W1:Y:S08]  /*c160*/  LDSM.16.M88.4 R136, [R167+0x5800] ;  /* 0x00580000a788783b */ /* 0x000e700000000200 */
[----:B------:R-:W-:Y:S08]  /*c170*/  LDSM.16.M88.4 R140, [R166] ;  /* 0x00000000a68c783b */ /* 0x000ff00000000200 */
[----:B------:R-:W1:Y:S08]  /*c180*/  LDSM.16.M88.4 R144, [R161+0x2000] ;  /* 0x00200000a190783b */ /* 0x000e700000000200 */
[----:B------:R-:W3:Y:S01]  /*c190*/  LDSM.16.M88.4 R148, [R161+0x2800] ;  /* 0x00280000a194783b */ /* 0x000ee20000000200 */
        /* <DEDUP_REMOVED lines=8> */
[----:B------:R-:W-:Y:S07]  /*c220*/  LDSM.16.M88.4 R116, [R161+0x5800] ;  /* 0x00580000a174783b */ /* 0x000fee0000000200 */
[C---:B------:R-:W-:Y:S08]  /*c230*/  HMMA.16816.F32 R28, R104.reuse, R120, RZ ;  /* 0x00000078681c723c */ /* 0x040ff000000018ff */
[C---:B------:R-:W-:Y:S01]  /*c240*/  HMMA.16816.F32 R32, R104.reuse, R122, RZ ;  /* 0x0000007a6820723c */ /* 0x040fe200000018ff */
[----:B------:R-:W-:Y:S07]  /*c250*/  LDSM.16.M88.4 R120, [R155] ;  /* 0x000000009b78783b */ /* 0x000fee0000000200 */
        /* <DEDUP_REMOVED lines=10> */
[C---:B------:R-:W-:Y:S08]  /*c300*/  HMMA.16816.F32 R8, R140.reuse, R146, R8 ;  /* 0x000000928c08723c */ /* 0x040ff00000001808 */
[C---:B---3--:R-:W-:Y:S08]  /*c310*/  HMMA.16816.F32 R12, R140.reuse, R148, R12 ;  /* 0x000000948c0c723c */ /* 0x048ff0000000180c */
        /* <DEDUP_REMOVED lines=14> */
[C---:B------:R-:W-:Y:S01]  /*c400*/  HMMA.16816.F32 R56, R140.reuse, R110, R56 ;  /* 0x0000006e8c38723c */ /* 0x040fe20000001838 */
[----:B------:R-:W1:Y:S07]  /*c410*/  LDSM.16.M88.4 R108, [R164] ;  /* 0x00000000a46c783b */ /* 0x000e6e0000000200 */
[C---:B------:R-:W-:Y:S08]  /*c420*/  HMMA.16816.F32 R60, R140.reuse, R116, R60 ;  /* 0x000000748c3c723c */ /* 0x040ff0000000183c */
[----:B------:R-:W-:Y:S01]  /*c430*/  HMMA.16816.F32 R64, R140, R118, R64 ;  /* 0x000000768c40723c */ /* 0x000fe20000001840 */
[----:B------:R-:W2:Y:S07]  /*c440*/  LDSM.16.M88.4 R116, [R156] ;  /* 0x000000009c74783b */ /* 0x000eae0000000200 */
[C---:B-1----:R-:W-:Y:S08]  /*c450*/  HMMA.16816.F32 R4, R104.reuse, R108, R4 ;  /* 0x0000006c6804723c */ /* 0x042ff00000001804 */
[C---:B------:R-:W-:Y:S01]  /*c460*/  HMMA.16816.F32 R8, R104.reuse, R110, R8 ;  /* 0x0000006e6808723c */ /* 0x040fe20000001808 */
[----:B------:R-:W1:Y:S07]  /*c470*/  LDSM.16.M88.4 R108, [R154] ;  /* 0x000000009a6c783b */ /* 0x000e6e0000000200 */
[C---:B------:R-:W-:Y:S08]  /*c480*/  HMMA.16816.F32 R12, R104.reuse, R112, R12 ;  /* 0x00000070680c723c */ /* 0x040ff0000000180c */
[C---:B------:R-:W-:Y:S01]  /*c490*/  HMMA.16816.F32 R16, R104.reuse, R114, R16 ;  /* 0x000000726810723c */ /* 0x040fe20000001810 */
[----:B------:R-:W3:Y:S07]  /*c4a0*/  LDSM.16.M88.4 R112, [R153] ;  /* 0x000000009970783b */ /* 0x000eee0000000200 */
[C---:B--2---:R-:W-:Y:S08]  /*c4b0*/  HMMA.16816.F32 R20, R104.reuse, R116, R20 ;  /* 0x000000746814723c */ /* 0x044ff00000001814 */
[C---:B------:R-:W-:Y:S01]  /*c4c0*/  HMMA.16816.F32 R24, R104.reuse, R118, R24 ;  /* 0x000000766818723c */ /* 0x040fe20000001818 */
[----:B------:R-:W2:Y:S07]  /*c4d0*/  LDSM.16.M88.4 R116, [R152] ;  /* 0x000000009874783b */ /* 0x000eae0000000200 */
[C---:B------:R-:W-:Y:S08]  /*c4e0*/  HMMA.16816.F32 R28, R104.reuse, R120, R28 ;  /* 0x00000078681c723c */ /* 0x040ff0000000181c */
[C---:B------:R-:W-:Y:S01]  /*c4f0*/  HMMA.16816.F32 R32, R104.reuse, R122, R32 ;  /* 0x0000007a6820723c */ /* 0x040fe20000001820 */
[----:B------:R-:W-:Y:S07]  /*c500*/  LDSM.16.M88.4 R120, [R100] ;  /* 0x000000006478783b */ /* 0x000fee0000000200 */
[C---:B-1----:R-:W-:Y:S08]  /*c510*/  HMMA.16816.F32 R36, R104.reuse, R108, R36 ;  /* 0x0000006c6824723c */ /* 0x042ff00000001824 */
[C---:B------:R-:W-:Y:S01]  /*c520*/  HMMA.16816.F32 R40, R104.reuse, R110, R40 ;  /* 0x0000006e6828723c */ /* 0x040fe20000001828 */
[----:B------:R-:W1:Y:S07]  /*c530*/  LDSM.16.M88.4 R108, [R102] ;  /* 0x00000000666c783b */ /* 0x000e6e0000000200 */
[C---:B---3--:R-:W-:Y:S08]  /*c540*/  HMMA.16816.F32 R44, R104.reuse, R112, R44 ;  /* 0x00000070682c723c */ /* 0x048ff0000000182c */
[C---:B------:R-:W-:Y:S01]  /*c550*/  HMMA.16816.F32 R48, R104.reuse, R114, R48 ;  /* 0x000000726830723c */ /* 0x040fe20000001830 */
[----:B------:R-:W3:Y:S07]  /*c560*/  LDSM.16.M88.4 R112, [R163] ;  /* 0x00000000a370783b */ /* 0x000eee0000000200 */
[C---:B--2---:R-:W-:Y:S08]  /*c570*/  HMMA.16816.F32 R52, R104.reuse, R116, R52 ;  /* 0x000000746834723c */ /* 0x044ff00000001834 */
[C---:B------:R-:W-:Y:S08]  /*c580*/  HMMA.16816.F32 R56, R104.reuse, R118, R56 ;  /* 0x000000766838723c */ /* 0x040ff00000001838 */
[C---:B-1----:R-:W-:Y:S08]  /*c590*/  HMMA.16816.F32 R60, R104.reuse, R108, R60 ;  /* 0x0000006c683c723c */ /* 0x042ff0000000183c */
[----:B------:R-:W-:Y:S01]  /*c5a0*/  HMMA.16816.F32 R64, R104, R110, R64 ;  /* 0x0000006e6840723c */ /* 0x000fe20000001840 */
[----:B------:R-:W1:Y:S07]  /*c5b0*/  LDSM.16.M88.4 R104, [R100+0x800] ;  /* 0x000800006468783b */ /* 0x000e6e0000000200 */
[C---:B---3--:R-:W-:Y:S01]  /*c5c0*/  HMMA.16816.F32 R4, R112.reuse, R120, R4 ;  /* 0x000000787004723c */ /* 0x048fe20000001804 */
[----:B------:R-:W2:Y:S07]  /*c5d0*/  LDSM.16.M88.4 R108, [R100+0x1000] ;  /* 0x00100000646c783b */ /* 0x000eae0000000200 */
[C---:B------:R-:W-:Y:S11]  /*c5e0*/  HMMA.16816.F32 R8, R112.reuse, R122, R8 ;  /* 0x0000007a7008723c */ /* 0x040ff60000001808 */
[----:B------:R-:W-:Y:S05]  /*c5f0*/  @!UPT UIADD3 URZ, URZ, URZ, URZ ;  /* 0x0000003f3f3ff290 */ /* 0x000fea000fffe03f */
[----:B------:R-:W-:Y:S02]  /*c600*/  FMUL.FTZ R0, R5, c[0x0][0x2ec] ;  /* 0x0000bb0005007a20 */ /* 0x000fe40000410000 */
[----:B------:R-:W-:Y:S02]  /*c610*/  FMUL.FTZ R2, R4, c[0x0][0x2ec] ;  /* 0x0000bb0004027a20 */ /* 0x000fe40000410000 */
[----:B------:R3:W3:Y:S01]  /*c620*/  MUFU.TANH R151, R0 ;  /* 0x0000000000977308 */ /* 0x0006e20000002400 */
[----:B------:R-:W-:Y:S02]  /*c630*/  FMUL.FTZ R252, R6, c[0x0][0x2ec] ;  /* 0x0000bb0006fc7a20 */ /* 0x000fe40000410000 */
[----:B------:R-:W-:Y:S01]  /*c640*/  FMUL.FTZ R250, R7, c[0x0][0x2ec] ;  /* 0x0000bb0007fa7a20 */ /* 0x000fe20000410000 */
[C---:B-1----:R-:W-:Y:S03]  /*c650*/  HMMA.16816.F32 R12, R112.reuse, R104, R12 ;  /* 0x00000068700c723c */ /* 0x042fe6000000180c */
[----:B------:R-:W-:Y:S03]  /*c660*/  FMUL.FTZ R3, R9, c[0x0][0x2ec] ;  /* 0x0000bb0009037a20 */ /* 0x000fe60000410000 */
[----:B------:R1:W1:Y:S01]  /*c670*/  MUFU.TANH R150, R2 ;  /* 0x0000000200967308 */ /* 0x0002620000002400 */
[----:B------:R-:W-:Y:S01]  /*c680*/  FMUL.FTZ R251, R8, c[0x0][0x2ec] ;  /* 0x0000bb0008fb7a20 */ /* 0x000fe20000410000 */
[C---:B------:R-:W-:Y:S01]  /*c690*/  HMMA.16816.F32 R16, R112.reuse, R106, R16 ;  /* 0x0000006a7010723c */ /* 0x040fe20000001810 */
[----:B------:R-:W1:Y:S07]  /*c6a0*/  LDSM.16.M88.4 R104, [R100+0x1800] ;  /* 0x001800006468783b */ /* 0x000e6e0000000200 */
[----:B------:R1:W1:Y:S01]  /*c6b0*/  MUFU.TANH R117, R3 ;  /* 0x0000000300757308 */ /* 0x0002620000002400 */
[C---:B--2---:R-:W-:Y:S03]  /*c6c0*/  HMMA.16816.F32 R20, R112.reuse, R108, R20 ;  /* 0x0000006c7014723c */ /* 0x044fe60000001814 */
[----:B---3--:R-:W-:Y:S05]  /*c6d0*/  FMUL.FTZ R0, R11, c[0x0][0x2ec] ;  /* 0x0000bb000b007a20 */ /* 0x008fea0000410000 */
[C---:B------:R-:W-:Y:S01]  /*c6e0*/  HMMA.16816.F32 R24, R112.reuse, R110, R24 ;  /* 0x0000006e7018723c */ /* 0x040fe20000001818 */
[----:B------:R2:W3:Y:S01]  /*c6f0*/  MUFU.TANH R118, R0 ;  /* 0x0000000000767308 */ /* 0x0004e20000002400 */
        /* <DEDUP_REMOVED lines=13> */
[C---:B-1----:R-:W-:Y:S03]  /*c7d0*/  HMMA.16816.F32 R28, R112.reuse, R104, R28 ;  /* 0x00000068701c723c */ /* 0x042fe6000000181c */
[----:B------:R-:W-:Y:S02]  /*c7e0*/  FMUL.FTZ R238, R22, c[0x0][0x2ec] ;  /* 0x0000bb0016ee7a20 */ /* 0x000fe40000410000 */
[----:B------:R-:W-:Y:S01]  /*c7f0*/  FMUL.FTZ R236, R23, c[0x0][0x2ec] ;  /* 0x0000bb0017ec7a20 */ /* 0x000fe20000410000 */
[----:B------:R-:W1:Y:S01]  /*c800*/  MUFU.TANH R251, R251 ;  /* 0x000000fb00fb7308 */ /* 0x000e620000002400 */
[----:B------:R-:W-:Y:S01]  /*c810*/  FMUL.FTZ R235, R24, c[0x0][0x2ec] ;  /* 0x0000bb0018eb7a20 */ /* 0x000fe20000410000 */
[C---:B------:R-:W-:Y:S01]  /*c820*/  HMMA.16816.F32 R32, R112.reuse, R106, R32 ;  /* 0x0000006a7020723c */ /* 0x040fe20000001820 */
[----:B------:R-:W1:Y:S03]  /*c830*/  LDSM.16.M88.4 R104, [R100+0x2800] ;  /* 0x002800006468783b */ /* 0x000e660000000200 */
[----:B------:R-:W-:Y:S02]  /*c840*/  FMUL.FTZ R237, R25, c[0x0][0x2ec] ;  /* 0x0000bb0019ed7a20 */ /* 0x000fe40000410000 */
[----:B------:R-:W-:Y:S02]  /*c850*/  FMUL.FTZ R240, R26, c[0x0][0x2ec] ;  /* 0x0000bb001af07a20 */ /* 0x000fe40000410000 */
[----:B------:R-:W1:Y:S01]  /*c860*/  MUFU.TANH R249, R249 ;  /* 0x000000f900f97308 */ /* 0x000e620000002400 */
[C---:B--2---:R-:W-:Y:S03]  /*c870*/  HMMA.16816.F32 R36, R112.reuse, R108, R36 ;  /* 0x0000006c7024723c */ /* 0x044fe60000001824 */
[----:B------:R-:W-:Y:S02]  /*c880*/  FMUL.FTZ R234, R27, c[0x0][0x2ec] ;  /* 0x0000bb001bea7a20 */ /* 0x000fe40000410000 */
        /* <DEDUP_REMOVED lines=32> */
[----:B----4-:R-:W-:Y:S02]  /*ca90*/  FMUL.FTZ R217, R44, c[0x0][0x2ec] ;  /* 0x0000bb002cd97a20 */ /* 0x010fe40000410000 */
[----:B------:R-:W-:Y:S02]  /*caa0*/  FMUL.FTZ R215, R45, c[0x0][0x2ec] ;  /* 0x0000bb002dd77a20 */ /* 0x000fe40000410000 */
[----:B------:R-:W-:Y:S02]  /*cab0*/  FMUL.FTZ R216, R46, c[0x0][0x2ec] ;  /* 0x0000bb002ed87a20 */ /* 0x000fe40000410000 */
[----:B------:R-:W4:Y:S03]  /*cac0*/  MUFU.TANH R244, R244 ;  /* 0x000000f400f47308 */ /* 0x000f260000002400 */
[----:B------:R-:W-:Y:S02]  /*cad0*/  FMUL.FTZ R214, R47, c[0x0][0x2ec] ;  /* 0x0000bb002fd67a20 */ /* 0x000fe40000410000 */
[----:B------:R-:W-:Y:S02]  /*cae0*/  FMUL.FTZ R213, R48, c[0x0][0x2ec] ;  /* 0x0000bb0030d57a20 */ /* 0x000fe40000410000 */
[----:B-----5:R-:W-:Y:S02]  /*caf0*/  FMUL.FTZ R211, R49, c[0x0][0x2ec] ;  /* 0x0000bb0031d37a20 */ /* 0x020fe40000410000 */
        /* <DEDUP_REMOVED lines=8> */
[----:B------:R-:W-:Y:S03]  /*cb80*/  HMMA.16816.F32 R64, R112, R106, R64 ;  /* 0x0000006a7040723c */ /* 0x000fe60000001840 */
[----:B------:R-:W-:Y:S02]  /*cb90*/  FMUL.FTZ R206, R55, c[0x0][0x2ec] ;  /* 0x0000bb0037ce7a20 */ /* 0x000fe40000410000 */
[----:B------:R-:W-:Y:S02]  /*cba0*/  FMUL.FTZ R205, R56, c[0x0][0x2ec] ;  /* 0x0000bb0038cd7a20 */ /* 0x000fe40000410000 */
[----:B------:R-:W-:Y:S02]  /*cbb0*/  FMUL.FTZ R203, R57, c[0x0][0x2ec] ;  /* 0x0000bb0039cb7a20 */ /* 0x000fe40000410000 */
[----:B------:R-:W1:Y:S03]  /*cbc0*/  MUFU.TANH R239, R239 ;  /* 0x000000ef00ef7308 */ /* 0x000e660000002400 */
[----:B------:R-:W-:Y:S02]  /*cbd0*/  FMUL.FTZ R204, R58, c[0x0][0x2ec] ;  /* 0x0000bb003acc7a20 */ /* 0x000fe40000410000 */
[----:B------:R-:W-:Y:S02]  /*cbe0*/  FMUL.FTZ R202, R59, c[0x0][0x2ec] ;  /* 0x0000bb003bca7a20 */ /* 0x000fe40000410000 */
[----:B------:R-:W-:Y:S02]  /*cbf0*/  FMUL.FTZ R199, R60, c[0x0][0x2ec] ;  /* 0x0000bb003cc77a20 */ /* 0x000fe40000410000 */
[----:B------:R-:W-:Y:S01]  /*cc00*/  FMUL.FTZ R201, R61, c[0x0][0x2ec] ;  /* 0x0000bb003dc97a20 */ /* 0x000fe20000410000 */
[----:B------:R-:W1:Y:S01]  /*cc10*/  MUFU.TANH R238, R238 ;  /* 0x000000ee00ee7308 */ /* 0x000e620000002400 */
[----:B------:R-:W-:Y:S02]  /*cc20*/  FMUL.FTZ R200, R62, c[0x0][0x2ec] ;  /* 0x0000bb003ec87a20 */ /* 0x000fe40000410000 */
[----:B------:R-:W-:Y:S02]  /*cc30*/  FMUL.FTZ R196, R63, c[0x0][0x2ec] ;  /* 0x0000bb003fc47a20 */ /* 0x000fe40000410000 */
[----:B------:R-:W-:Y:S02]  /*cc40*/  FMUL.FTZ R197, R64, c[0x0][0x2ec] ;  /* 0x0000bb0040c57a20 */ /* 0x000fe40000410000 */
[----:B------:R-:W-:Y:S02]  /*cc50*/  FMUL.FTZ R198, R65, c[0x0][0x2ec] ;  /* 0x0000bb0041c67a20 */ /* 0x000fe40000410000 */
[----:B------:R-:W-:Y:S01]  /*cc60*/  FMUL.FTZ R3, R67, c[0x0][0x2ec] ;  /* 0x0000bb0043037a20 */ /* 0x000fe20000410000 */
[----:B------:R-:W1:Y:S01]  /*cc70*/  MUFU.TANH R236, R236 ;  /* 0x000000ec00ec7308 */ /* 0x000e620000002400 */
[----:B------:R-:W-:Y:S09]  /*cc80*/  FMUL.FTZ R0, R66, c[0x0][0x2ec] ;  /* 0x0000bb0042007a20 */ /* 0x000ff20000410000 */
        /* <DEDUP_REMOVED lines=43> */
[----:B------:R-:W1:Y:S01]  /*cf40*/  MUFU.TANH R3, R3 ;  /* 0x0000000300037308 */ /* 0x000e620000002400 */
[----:B------:R-:W-:-:S05]  /*cf50*/  @!P2 BRA `(.L_x_5318) ;  /* 0x000009700000a947 */ /* 0x000fca0003800000 */
[----:B--234-:R-:W-:Y:S05]  /*cf60*/  IMAD.MOV.U32 R5, RZ, RZ, c[0x0][0x198] ;  /* 0x00006600ff057624 */ /* 0x01cfea00078e00ff */
[----:B------:R-:W-:Y:S04]  /*cf70*/  LEA R6, -R5, RZ, 0x7 ;  /* 0x000000ff05067211 */ /* 0x000fe800078e39ff */
[----:B------:R-:W-:Y:S01]  /*cf80*/  SHF.R.S32.HI R7, RZ, 0x1f, R6 ;  /* 0x0000001fff077819 */ /* 0x000fe20000011406 */
[----:B------:R-:W-:-:S05]  /*cf90*/  @!P0 BRA `(.L_x_5319) ;  /* 0x000003c000008947 */ /* 0x000fca0003800000 */
[----:B------:R-:W-:Y:S01]  /*cfa0*/  IMAD.SHL.U32 R11, R174, 0x80, RZ ;  /* 0x00000080ae0b7824 */ /* 0x000fe200078e00ff */
[----:B-1----:R-:W-:Y:S04]  /*cfb0*/  IABS R0, c[0x0][0x2d0] ;  /* 0x0000b40000007a13 */ /* 0x002fe80000000000 */
        /* <DEDUP_REMOVED lines=58> */
.L_x_5319:
[----:B------:R2:W-:Y:S01]  /*d360*/  @P1 STS.128 [R175+0x2000], RZ ;  /* 0x002000ffaf001388 */ /* 0x0005e20000000c00 */
[----:B------:R-:W-:Y:S01]  /*d370*/  @!P1 IADD3 R9, P2, R171, R6, RZ ;  /* 0x00000006ab099210 */ /* 0x000fe20007f5e0ff */
[----:B------:R-:W-:Y:S02]  /*d380*/  @!P1 IMAD.MOV.U32 R18, RZ, RZ, R6 ;  /* 0x000000ffff129224 */ /* 0x000fe400078e0006 */
[--C-:B------:R-:W-:Y:S01]  /*d390*/  @!P1 IMAD.MOV.U32 R19, RZ, RZ, R7.reuse ;  /* 0x000000ffff139224 */ /* 0x100fe200078e0007 */
[CC--:B------:R-:W-:Y:S01]  /*d3a0*/  @!P1 LEA R14, P4, R9.reuse, R188.reuse, 0x1 ;  /* 0x000000bc090e9211 */ /* 0x0c0fe200078808ff */
[--C-:B------:R-:W-:Y:S02]  /*d3b0*/  @!P1 IMAD.X R4, R170, 0x1, R7.reuse, P2 ;  /* 0x00000001aa049824 */ /* 0x100fe400010e0607 */
[----:B-1----:R-:W-:Y:S02]  /*d3c0*/  @!P1 IMAD.MOV.U32 R0, RZ, RZ, c[0x0][0x19c] ;  /* 0x00006700ff009624 */ /* 0x002fe400078e00ff */
        /* <DEDUP_REMOVED lines=30> */
[----:B------:R-:W-:Y:S01]  /*d5b0*/  @!P1 LEA R8, P2, R5, R6, 0x6 ;  /* 0x0000000605089211 */ /* 0x000fe200078430ff */
        /* <DEDUP_REMOVED lines=8> */
[-C--:B------:R-:W-:Y:S01]  /*d640*/  @!P1 LEA R22, P2, R8, R188.reuse, 0x1 ;  /* 0x000000bc08169211 */ /* 0x080fe200078408ff */
[----:B------:R-:W-:Y:S01]  /*d650*/  @!P1 IMAD.MOV.U32 R5, RZ, RZ, c[0x0][0x19c] ;  /* 0x00006700ff059624 */ /* 0x000fe200078e00ff */
[-C--:B------:R-:W-:Y:S01]  /*d660*/  @!P1 LEA R4, P3, R6, R188.reuse, 0x1 ;  /* 0x000000bc06049211 */ /* 0x080fe200078608ff */
[----:B------:R-:W-:Y:S01]  /*d670*/  @!PT LDS RZ, [RZ] ;  /* 0x00000000fffff984 */ /* 0x000fe20000000800 */
[----:B------:R-:W-:Y:S01]  /*d680*/  @!PT LDS RZ, [RZ] ;  /* 0x00000000fffff984 */ /* 0x000fe20000000800 */
[----:B------:R-:W-:Y:S01]  /*d690*/  @!PT LDS RZ, [RZ] ;  /* 0x00000000fffff984 */ /* 0x000fe20000000800 */
[----:B------:R2:W-:Y:S01]  /*d6a0*/  @!P1 LDGSTS.E.BYPASS.LTC128B.128 [R175+0x3000], [R18.64] ;  /* 0x0300000012af9fae */ /* 0x0005e2000b901d46 */
[----:B------:R-:W-:Y:S01]  /*d6b0*/  @!P1 LEA.HI.X R23, R8, R189, R0, 0x1, P2 ;  /* 0x000000bd08179211 */ /* 0x000fe200010f0c00 */
[----:B------:R-:W-:Y:S01]  /*d6c0*/  @!P1 IMAD R5, R5, 0x70, RZ ;  /* 0x0000007005059824 */ /* 0x000fe200078e02ff */
[----:B------:R-:W-:Y:S01]  /*d6d0*/  @!P1 LEA R8, P2, R20, R188, 0x1 ;  /* 0x000000bc14089211 */ /* 0x000fe200078408ff */
[----:B------:R2:W-:Y:S01]  /*d6e0*/  @P1 STS.128 [R175+0x3800], RZ ;  /* 0x003800ffaf001388 */ /* 0x0005e20000000c00 */
[----:B------:R-:W-:Y:S02]  /*d6f0*/  IMAD.MOV.U32 R188, RZ, RZ, R16 ;  /* 0x000000ffffbc7224 */ /* 0x000fe400078e0010 */
        /* <DEDUP_REMOVED lines=29> */
.L_x_5318:
[----:B-1234-:R-:W-:Y:S01]  /*d8d0*/  FMNMX.FTZ R0, R150, R103, !PT ;  /* 0x0000006796007209 */ /* 0x01efe20007810000 */
        /* <DEDUP_REMOVED lines=68> */
[----:B------:R-:W-:Y:S08]  /*dd20*/  LDSM.16.MT88.4 R12, [R162+0x6000] ;  /* 0x00600000a20c783b */ /* 0x000ff00000004200 */
[----:B------:R-:W-:Y:S08]  /*dd30*/  SHFL.BFLY PT, R9, R6, 0x2, 0x1f ;  /* 0x0c401f0006097f89 */ /* 0x000ff000000e0000 */
        /* <DEDUP_REMOVED lines=14> */
[C---:B------:R-:W-:Y:S01]  /*de20*/  FSETP.NEU.FTZ.AND P1, PT, R0.reuse, -INF , PT ;  /* 0xff8000000000780b */ /* 0x040fe20003f3d000 */
[----:B------:R-:W-:Y:S02]  /*de30*/  FADD.FTZ R4, -R0, R101 ;  /* 0x0000006500047221 */ /* 0x000fe40000010100 */
[--C-:B------:R-:W-:Y:S01]  /*de40*/  FFMA.FTZ R58, R150, c[0x0][0x23c], -R62.reuse ;  /* 0x00008f00963a7a23 */ /* 0x100fe2000001083e */
[----:B------:R-:W-:Y:S01]  /*de50*/  FSEL R39, R39, RZ, P1 ;  /* 0x000000ff27277208 */ /* 0x000fe20000800000 */
[----:B------:R-:W1:Y:S01]  /*de60*/  MUFU.EX2 R38, R38 ;  /* 0x0000002600267308 */ /* 0x000e620000000800 */
[----:B------:R-:W-:Y:S01]  /*de70*/  FMUL.FTZ R37, R4, c[0x0][0x23c] ;  /* 0x00008f0004257a20 */ /* 0x000fe20000410000 */
[----:B------:R-:W-:Y:S01]  /*de80*/  ISETP.GT.AND P1, PT, R174, 0x1, PT ;  /* 0x00000001ae00780c */ /* 0x000fe20003f24270 */
        /* <DEDUP_REMOVED lines=8> */
[----:B------:R-:W-:Y:S02]  /*df10*/  FFMA.FTZ R65, R249, c[0x0][0x23c], -R62 ;  /* 0x00008f00f9417a23 */ /* 0x000fe4000001083e */
[--C-:B------:R-:W-:Y:S01]  /*df20*/  FFMA.FTZ R63, R246, c[0x0][0x23c], -R39.reuse ;  /* 0x00008f00f63f7a23 */ /* 0x100fe20000010827 */
[----:B------:R-:W3:Y:S01]  /*df30*/  MUFU.EX2 R58, R58 ;  /* 0x0000003a003a7308 */ /* 0x000ee20000000800 */
[--C-:B------:R-:W-:Y:S02]  /*df40*/  FFMA.FTZ R66, R242, c[0x0][0x23c], -R39.reuse ;  /* 0x00008f00f2427a23 */ /* 0x100fe40000010827 */
[--C-:B------:R-:W-:Y:S02]  /*df50*/  FFMA.FTZ R108, R226, c[0x0][0x23c], -R39.reuse ;  /* 0x00008f00e26c7a23 */ /* 0x100fe40000010827 */
[C---:B-1----:R-:W-:Y:S02]  /*df60*/  FMUL.FTZ R8, R38.reuse, R92 ;  /* 0x0000005c26087220 */ /* 0x042fe40000410000 */
[C---:B------:R-:W-:Y:S02]  /*df70*/  FMUL.FTZ R9, R38.reuse, R93 ;  /* 0x0000005d26097220 */ /* 0x040fe40000410000 */
[C---:B------:R-:W-:Y:S01]  /*df80*/  FMUL.FTZ R16, R38.reuse, R84 ;  /* 0x0000005426107220 */ /* 0x040fe20000410000 */
[----:B------:R-:W1:Y:S01]  /*df90*/  MUFU.EX2 R107, R107 ;  /* 0x0000006b006b7308 */ /* 0x000e620000000800 */
[C---:B------:R-:W-:Y:S02]  /*dfa0*/  FMUL.FTZ R4, R38.reuse, R96 ;  /* 0x0000006026047220 */ /* 0x040fe40000410000 */
[C---:B------:R-:W-:Y:S02]  /*dfb0*/  FMUL.FTZ R5, R38.reuse, R97 ;  /* 0x0000006126057220 */ /* 0x040fe40000410000 */
[C---:B--2---:R-:W-:Y:S02]  /*dfc0*/  FMUL.FTZ R10, R37.reuse, R94 ;  /* 0x0000005e250a7220 */ /* 0x044fe40000410000 */
[C---:B------:R-:W-:Y:S02]  /*dfd0*/  FMUL.FTZ R11, R37.reuse, R95 ;  /* 0x0000005f250b7220 */ /* 0x040fe40000410000 */
[----:B------:R-:W-:Y:S01]  /*dfe0*/  LDSM.16.MT88.4 R92, [R162+0x9800] ;  /* 0x00980000a25c783b */ /* 0x000fe20000004200 */
[----:B------:R-:W2:Y:S01]  /*dff0*/  MUFU.EX2 R56, R56 ;  /* 0x0000003800387308 */ /* 0x000ea20000000800 */
[C---:B------:R-:W-:Y:S02]  /*e000*/  FMUL.FTZ R18, R37.reuse, R86 ;  /* 0x0000005625127220 */ /* 0x040fe40000410000 */
[C---:B------:R-:W-:Y:S02]  /*e010*/  FMUL.FTZ R19, R37.reuse, R87 ;  /* 0x0000005725137220 */ /* 0x040fe40000410000 */
[C---:B------:R-:W-:Y:S02]  /*e020*/  FMUL.FTZ R6, R37.reuse, R98 ;  /* 0x0000006225067220 */ /* 0x040fe40000410000 */
[----:B------:R-:W-:Y:S02]  /*e030*/  FMUL.FTZ R7, R37, R99 ;  /* 0x0000006325077220 */ /* 0x000fe40000410000 */
[C---:B------:R-:W-:Y:S01]  /*e040*/  FMUL.FTZ R17, R38.reuse, R85 ;  /* 0x0000005526117220 */ /* 0x040fe20000410000 */
[----:B------:R-:W4:Y:S01]  /*e050*/  MUFU.EX2 R101, R101 ;  /* 0x0000006500657308 */ /* 0x000f220000000800 */
[C---:B------:R-:W-:Y:S02]  /*e060*/  FMUL.FTZ R24, R38.reuse, R76 ;  /* 0x0000004c26187220 */ /* 0x040fe40000410000 */
[C---:B---3--:R-:W-:Y:S01]  /*e070*/  FFMA.FTZ R76, R38.reuse, R191, R58 ;  /* 0x000000bf264c7223 */ /* 0x048fe2000001003a */
[----:B-1----:R-:W-:Y:S01]  /*e080*/  F2FP.PACK_AB R40, R107, R58 ;  /* 0x0000003a6b28723e */ /* 0x002fe200000000ff */
[----:B------:R-:W-:Y:S02]  /*e090*/  FMUL.FTZ R26, R37, R78 ;  /* 0x0000004e251a7220 */ /* 0x000fe40000410000 */
[----:B------:R-:W-:Y:S02]  /*e0a0*/  FADD.FTZ R85, R107, R76 ;  /* 0x0000004c6b557221 */ /* 0x000fe40000010000 */
[C---:B------:R-:W-:Y:S01]  /*e0b0*/  FMUL.FTZ R32, R38.reuse, R68 ;  /* 0x0000004426207220 */ /* 0x040fe20000410000 */
[----:B------:R-:W1:Y:S01]  /*e0c0*/  MUFU.EX2 R106, R106 ;  /* 0x0000006a006a7308 */ /* 0x000e620000000800 */
[C---:B------:R-:W-:Y:S02]  /*e0d0*/  FMUL.FTZ R33, R38.reuse, R69 ;  /* 0x0000004526217220 */ /* 0x040fe40000410000 */
[C---:B------:R-:W-:Y:S02]  /*e0e0*/  FMUL.FTZ R34, R37.reuse, R70 ;  /* 0x0000004625227220 */ /* 0x040fe40000410000 */
[C---:B--2---:R-:W-:Y:S02]  /*e0f0*/  FFMA.FTZ R190, R37.reuse, R190, R56 ;  /* 0x000000be25be7223 */ /* 0x044fe40000010038 */
[C---:B------:R-:W-:Y:S02]  /*e100*/  FMUL.FTZ R35, R37.reuse, R71 ;  /* 0x0000004725237220 */ /* 0x040fe40000410000 */
[----:B------:R-:W-:Y:S01]  /*e110*/  FMUL.FTZ R25, R38, R77 ;  /* 0x0000004d26197220 */ /* 0x000fe20000410000 */
[----:B------:R-:W2:Y:S01]  /*e120*/  MUFU.EX2 R105, R105 ;  /* 0x0000006900697308 */ /* 0x000ea20000000800 */
[----:B------:R-:W-:Y:S02]  /*e130*/  FMUL.FTZ R27, R37, R79 ;  /* 0x0000004f251b7220 */ /* 0x000fe40000410000 */
[----:B------:R-:W-:Y:S01]  /*e140*/  FFMA.FTZ R79, R233, c[0x0][0x23c], -R62 ;  /* 0x00008f00e94f7a23 */ /* 0x000fe2000001083e */
[C---:B----4-:R-:W-:Y:S01]  /*e150*/  F2FP.PACK_AB R41, R101.reuse, R56 ;  /* 0x000000386529723e */ /* 0x050fe200000000ff */
[----:B------:R-:W-:Y:S01]  /*e160*/  FADD.FTZ R101, R101, R190 ;  /* 0x000000be65657221 */ /* 0x000fe20000010000 */
[----:B------:R-:W-:Y:S01]  /*e170*/  LDSM.16.MT88.4 R56, [R159+0x8000] ;  /* 0x008000009f38783b */ /* 0x000fe20000004200 */
[--C-:B------:R-:W-:Y:S02]  /*e180*/  FFMA.FTZ R77, R244, c[0x0][0x23c], -R39.reuse ;  /* 0x00008f00f44d7a23 */ /* 0x100fe40000010827 */
[--C-:B------:R-:W-:Y:S01]  /*e190*/  FFMA.FTZ R109, R222, c[0x0][0x23c], -R39.reuse ;  /* 0x00008f00de6d7a23 */ /* 0x100fe20000010827 */
[----:B------:R-:W3:Y:S01]  /*e1a0*/  MUFU.EX2 R104, R104 ;  /* 0x0000006800687308 */ /* 0x000ee20000000800 */
[--C-:B------:R-:W-:Y:S02]  /*e1b0*/  FFMA.FTZ R113, R220, c[0x0][0x23c], -R39.reuse ;  /* 0x00008f00dc717a23 */ /* 0x100fe40000010827 */
[----:B------:R-:W-:Y:S02]  /*e1c0*/  FFMA.FTZ R114, R218, c[0x0][0x23c], -R39 ;  /* 0x00008f00da727a23 */ /* 0x000fe40000010827 */
[----:B-1----:R-:W-:Y:S02]  /*e1d0*/  FADD.FTZ R78, R106, R85 ;  /* 0x000000556a4e7221 */ /* 0x002fe40000010000 */
[----:B------:R-:W-:Y:S01]  /*e1e0*/  LDSM.16.MT88.4 R84, [R160+0x9800] ;  /* 0x00980000a054783b */ /* 0x000fe20000004200 */
[--C-:B------:R-:W-:Y:S02]  /*e1f0*/  FFMA.FTZ R224, R224, c[0x0][0x23c], -R39.reuse ;  /* 0x00008f00e0e07a23 */ /* 0x100fe40000010827 */
[----:B------:R-:W1:Y:S01]  /*e200*/  MUFU.EX2 R61, R61 ;  /* 0x0000003d003d7308 */ /* 0x000e620000000800 */
[--C-:B------:R-:W-:Y:S02]  /*e210*/  FFMA.FTZ R117, R216, c[0x0][0x23c], -R39.reuse ;  /* 0x00008f00d8757a23 */ /* 0x100fe40000010827 */
[--C-:B------:R-:W-:Y:S01]  /*e220*/  FFMA.FTZ R118, R214, c[0x0][0x23c], -R39.reuse ;  /* 0x00008f00d6767a23 */ /* 0x100fe20000010827 */
[C---:B--2---:R-:W-:Y:S01]  /*e230*/  F2FP.PACK_AB R42, R105.reuse, R106 ;  /* 0x0000006a692a723e */ /* 0x044fe200000000ff */
[----:B------:R-:W-:Y:S02]  /*e240*/  FADD.FTZ R78, R105, R78 ;  /* 0x0000004e694e7221 */ /* 0x000fe40000010000 */
[--C-:B------:R-:W-:Y:S02]  /*e250*/  FFMA.FTZ R107, R212, c[0x0][0x23c], -R39.reuse ;  /* 0x00008f00d46b7a23 */ /* 0x100fe40000010827 */
[--C-:B------:R-:W-:Y:S01]  /*e260*/  FFMA.FTZ R122, R210, c[0x0][0x23c], -R39.reuse ;  /* 0x00008f00d27a7a23 */ /* 0x100fe20000010827 */
[----:B------:R-:W-:Y:S01]  /*e270*/  MUFU.EX2 R65, R65 ;  /* 0x0000004100417308 */ /* 0x000fe20000000800 */
[--C-:B------:R-:W-:Y:S02]  /*e280*/  FFMA.FTZ R121, R208, c[0x0][0x23c], -R39.reuse ;  /* 0x00008f00d0797a23 */ /* 0x100fe40000010827 */
[----:B------:R-:W-:Y:S02]  /*e290*/  FFMA.FTZ R105, R204, c[0x0][0x23c], -R39 ;  /* 0x00008f00cc697a23 */ /* 0x000fe40000010827 */
[----:B---3--:R-:W-:Y:S02]  /*e2a0*/  FADD.FTZ R76, R104, R101 ;  /* 0x00000065684c7221 */ /* 0x008fe40000010000 */
[--C-:B------:R-:W-:Y:S02]  /*e2b0*/  FFMA.FTZ R126, R202, c[0x0][0x23c], -R39.reuse ;  /* 0x00008f00ca7e7a23 */ /* 0x100fe40000010827 */
[--C-:B------:R-:W-:Y:S01]  /*e2c0*/  FFMA.FTZ R125, R200, c[0x0][0x23c], -R39.reuse ;  /* 0x00008f00c87d7a23 */ /* 0x100fe20000010827 */
[----:B------:R-:W-:Y:S01]  /*e2d0*/  MUFU.EX2 R63, R63 ;  /* 0x0000003f003f7308 */ /* 0x000fe20000000800 */
[--C-:B------:R-:W-:Y:S02]  /*e2e0*/  FFMA.FTZ R130, R196, c[0x0][0x23c], -R39.reuse ;  /* 0x00008f00c4827a23 */ /* 0x100fe40000010827 */
[--C-:B------:R-:W-:Y:S01]  /*e2f0*/  FFMA.FTZ R36, R36, c[0x0][0x23c], -R39.reuse ;  /* 0x00008f0024247a23 */ /* 0x100fe20000010827 */
[C---:B-1----:R-:W-:Y:S01]  /*e300*/  F2FP.PACK_AB R43, R61.reuse, R104 ;  /* 0x000000683d2b723e */ /* 0x042fe200000000ff */
[----:B------:R-:W-:Y:S02]  /*e310*/  FADD.FTZ R61, R61, R76 ;  /* 0x0000004c3d3d7221 */ /* 0x000fe40000010000 */
[--C-:B------:R-:W-:Y:S02]  /*e320*/  FFMA.FTZ R104, R206, c[0x0][0x23c], -R39.reuse ;  /* 0x00008f00ce687a23 */ /* 0x100fe40000010827 */
[--C-:B------:R-:W-:Y:S01]  /*e330*/  FFMA.FTZ R60, R247, c[0x0][0x23c], -R62.reuse ;  /* 0x00008f00f73c7a23 */ /* 0x100fe2000001083e */
[----:B------:R-:W-:Y:S01]  /*e340*/  MUFU.EX2 R77, R77 ;  /* 0x0000004d004d7308 */ /* 0x000fe20000000800 */
[C---:B------:R-:W-:Y:S05]  /*e350*/  HMMA.16816.F32 R4, R40.reuse, R12, R4 ;  /* 0x0000000c2804723c */ /* 0x040fea0000001804 */
[--C-:B------:R-:W-:Y:S02]  /*e360*/  FFMA.FTZ R64, R243, c[0x0][0x23c], -R62.reuse ;  /* 0x00008f00f3407a23 */ /* 0x100fe4000001083e */
[C---:B------:R-:W-:Y:S01]  /*e370*/  FMUL.FTZ R12, R38.reuse, R88 ;  /* 0x00000058260c7220 */ /* 0x040fe20000410000 */
[C---:B------:R-:W-:Y:S01]  /*e380*/  HMMA.16816.F32 R8, R40.reuse, R14, R8 ;  /* 0x0000000e2808723c */ /* 0x040fe20000001808 */
[----:B------:R-:W1:Y:S03]  /*e390*/  MUFU.EX2 R60, R60 ;  /* 0x0000003c003c7308 */ /* 0x000e660000000800 */
[----:B------:R-:W-:Y:S02]  /*e3a0*/  FMUL.FTZ R13, R38, R89 ;  /* 0x00000059260d7220 */ /* 0x000fe40000410000 */
[--C-:B------:R-:W-:Y:S02]  /*e3b0*/  FFMA.FTZ R88, R248, c[0x0][0x23c], -R39.reuse ;  /* 0x00008f00f8587a23 */ /* 0x100fe40000010827 */
[C---:B------:R-:W-:Y:S03]  /*e3c0*/  FMUL.FTZ R14, R37.reuse, R90 ;  /* 0x0000005a250e7220 */ /* 0x040fe60000410000 */
[----:B------:R-:W-:Y:S01]  /*e3d0*/  MUFU.EX2 R64, R64 ;  /* 0x0000004000407308 */ /* 0x000fe20000000800 */
[----:B------:R-:W-:Y:S02]  /*e3e0*/  FMUL.FTZ R15, R37, R91 ;  /* 0x0000005b250f7220 */ /* 0x000fe40000410000 */
[--C-:B------:R-:W-:Y:S02]  /*e3f0*/  FFMA.FTZ R67, R245, c[0x0][0x23c], -R62.reuse ;  /* 0x00008f00f5437a23 */ /* 0x100fe4000001083e */
[--C-:B------:R-:W-:Y:S02]  /*e400*/  FFMA.FTZ R89, R230, c[0x0][0x23c], -R39.reuse ;  /* 0x00008f00e6597a23 */ /* 0x100fe40000010827 */
[--C-:B------:R-:W-:Y:S01]  /*e410*/  FFMA.FTZ R69, R241, c[0x0][0x23c], -R62.reuse ;  /* 0x00008f00f1457a23 */ /* 0x100fe2000001083e */
[C---:B------:R-:W-:Y:S02]  /*e420*/  HMMA.16816.F32 R12, R40.reuse, R20, R12 ;  /* 0x00000014280c723c */ /* 0x040fe4000000180c */
[----:B------:R-:W2:Y:S01]  /*e430*/  MUFU.EX2 R88, R88 ;  /* 0x0000005800587308 */ /* 0x000ea20000000800 */
[--C-:B------:R-:W-:Y:S02]  /*e440*/  FFMA.FTZ R70, R239, c[0x0][0x23c], -R62.reuse ;  /* 0x00008f00ef467a23 */ /* 0x100fe4000001083e */
[--C-:B------:R-:W-:Y:S02]  /*e450*/  FFMA.FTZ R71, R235, c[0x0][0x23c], -R62.reuse ;  /* 0x00008f00eb477a23 */ /* 0x100fe4000001083e */
[C---:B------:R-:W-:Y:S01]  /*e460*/  FMUL.FTZ R20, R38.reuse, R80 ;  /* 0x0000005026147220 */ /* 0x040fe20000410000 */
[C---:B------:R-:W-:Y:S04]  /*e470*/  HMMA.16816.F32 R16, R40.reuse, R22, R16 ;  /* 0x000000162810723c */ /* 0x040fe80000001810 */
[----:B------:R-:W3:Y:S01]  /*e480*/  MUFU.EX2 R67, R67 ;  /* 0x0000004300437308 */ /* 0x000ee20000000800 */
[----:B------:R-:W-:Y:S02]  /*e490*/  FMUL.FTZ R21, R38, R81 ;  /* 0x0000005126157220 */ /* 0x000fe40000410000 */
[C---:B------:R-:W-:Y:S02]  /*e4a0*/  FMUL.FTZ R22, R37.reuse, R82 ;  /* 0x0000005225167220 */ /* 0x040fe40000410000 */
[----:B------:R-:W-:Y:S03]  /*e4b0*/  FMUL.FTZ R23, R37, R83 ;  /* 0x0000005325177220 */ /* 0x000fe60000410000 */
[--C-:B------:R-:W-:Y:S02]  /*e4c0*/  FFMA.FTZ R80, R231, c[0x0][0x23c], -R62.reuse ;  /* 0x00008f00e7507a23 */ /* 0x100fe4000001083e */
[----:B------:R-:W4:Y:S01]  /*e4d0*/  MUFU.EX2 R66, R66 ;  /* 0x0000004200427308 */ /* 0x000f220000000800 */
[--C-:B------:R-:W-:Y:S01]  /*e4e0*/  FFMA.FTZ R83, R232, c[0x0][0x23c], -R39.reuse ;  /* 0x00008f00e8537a23 */ /* 0x100fe20000010827 */
[C---:B------:R-:W-:Y:S03]  /*e4f0*/  HMMA.16816.F32 R20, R40.reuse, R28, R20 ;  /* 0x0000001c2814723c */ /* 0x040fe60000001814 */
        /* <DEDUP_REMOVED lines=8> */
[----:B------:R-:W5:Y:S03]  /*e580*/  MUFU.EX2 R70, R70 ;  /* 0x0000004600467308 */ /* 0x000f660000000800 */
[----:B------:R-:W-:Y:S02]  /*e590*/  FMUL.FTZ R31, R37, R75 ;  /* 0x0000004b251f7220 */ /* 0x000fe40000410000 */
[--C-:B------:R-:W-:Y:S02]  /*e5a0*/  FFMA.FTZ R72, R236, c[0x0][0x23c], -R39.reuse ;  /* 0x00008f00ec487a23 */ /* 0x100fe40000010827 */
[--C-:B------:R-:W-:Y:S02]  /*e5b0*/  FFMA.FTZ R74, R240, c[0x0][0x23c], -R39.reuse ;  /* 0x00008f00f04a7a23 */ /* 0x100fe40000010827 */
[--C-:B------:R-:W-:Y:S01]  /*e5c0*/  FFMA.FTZ R75, R234, c[0x0][0x23c], -R39.reuse ;  /* 0x00008f00ea4b7a23 */ /* 0x100fe20000010827 */
[C---:B------:R-:W-:Y:S01]  /*e5d0*/  HMMA.16816.F32 R28, R40.reuse, R44, R28 ;  /* 0x0000002c281c723c */ /* 0x040fe2000000181c */
[----:B------:R-:W-:Y:S02]  /*e5e0*/  MUFU.EX2 R73, R73 ;  /* 0x0000004900497308 */ /* 0x000fe40000000800 */
[----:B------:R-:W-:Y:S02]  /*e5f0*/  FFMA.FTZ R39, R3, c[0x0][0x23c], -R39 ;  /* 0x00008f0003277a23 */ /* 0x000fe40000010827 */
[--C-:B------:R-:W-:Y:S02]  /*e600*/  FFMA.FTZ R90, R227, c[0x0][0x23c], -R62.reuse ;  /* 0x00008f00e35a7a23 */ /* 0x100fe4000001083e */
[--C-:B------:R-:W-:Y:S01]  /*e610*/  FFMA.FTZ R81, R229, c[0x0][0x23c], -R62.reuse ;  /* 0x00008f00e5517a23 */ /* 0x100fe2000001083e */
[----:B------:R-:W-:Y:S01]  /*e620*/  HMMA.16816.F32 R32, R40, R46, R32 ;  /* 0x0000002e2820723c */ /* 0x000fe20000001820 */
[----:B------:R-:W5:Y:S02]  /*e630*/  LDSM.16.MT88.4 R44, [R159+0x6800] ;  /* 0x006800009f2c783b */ /* 0x000f640000004200 */
[----:B------:R-:W5:Y:S01]  /*e640*/  MUFU.EX2 R72, R72 ;  /* 0x0000004800487308 */ /* 0x000f620000000800 */
[--C-:B------:R-:W-:Y:S02]  /*e650*/  FFMA.FTZ R110, R225, c[0x0][0x23c], -R62.reuse ;  /* 0x00008f00e16e7a23 */ /* 0x100fe4000001083e */
[----:B------:R-:W-:Y:S01]  /*e660*/  FFMA.FTZ R91, R223, c[0x0][0x23c], -R62 ;  /* 0x00008f00df5b7a23 */ /* 0x000fe2000001083e */
[----:B-1----:R-:W-:Y:S01]  /*e670*/  F2FP.PACK_AB R40, R60, R65 ;  /* 0x000000413c28723e */ /* 0x002fe200000000ff */
[----:B------:R-:W-:Y:S01]  /*e680*/  FADD.FTZ R65, R65, R78 ;  /* 0x0000004e41417221 */ /* 0x000fe20000010000 */
[----:B--2---:R-:W-:Y:S03]  /*e690*/  F2FP.PACK_AB R41, R63, R88 ;  /* 0x000000583f29723e */ /* 0x004fe600000000ff */
[----:B---3--:R-:W-:Y:S01]  /*e6a0*/  F2FP.PACK_AB R42, R67, R64 ;  /* 0x00000040432a723e */ /* 0x008fe200000000ff */
[----:B------:R-:W-:Y:S01]  /*e6b0*/  MUFU.EX2 R71, R71 ;  /* 0x0000004700477308 */ /* 0x000fe20000000800 */
[----:B----4-:R-:W-:Y:S01]  /*e6c0*/  F2FP.PACK_AB R43, R66, R77 ;  /* 0x0000004d422b723e */ /* 0x010fe200000000ff */
[----:B------:R-:W-:Y:S02]  /*e6d0*/  FADD.FTZ R88, R88, R61 ;  /* 0x0000003d58587221 */ /* 0x000fe40000010000 */
[----:B------:R-:W-:Y:S02]  /*e6e0*/  FFMA.FTZ R111, R221, c[0x0][0x23c], -R62 ;  /* 0x00008f00dd6f7a23 */ /* 0x000fe4000001083e */
[----:B------:R-:W-:Y:S02]  /*e6f0*/  FADD.FTZ R88, R63, R88 ;  /* 0x000000583f587221 */ /* 0x000fe40000010000 */
[C---:B------:R-:W-:Y:S02]  /*e700*/  HMMA.16816.F32 R4, R40.reuse, R48, R4 ;  /* 0x000000302804723c */ /* 0x040fe40000001804 */
[----:B------:R-:W-:Y:S01]  /*e710*/  MUFU.EX2 R79, R79 ;  /* 0x0000004f004f7308 */ /* 0x000fe20000000800 */
[----:B------:R-:W-:Y:S02]  /*e720*/  FADD.FTZ R77, R77, R88 ;  /* 0x000000584d4d7221 */ /* 0x000fe40000010000 */
[--C-:B------:R-:W-:Y:S02]  /*e730*/  FFMA.FTZ R112, R219, c[0x0][0x23c], -R62.reuse ;  /* 0x00008f00db707a23 */ /* 0x100fe4000001083e */
[----:B------:R-:W-:Y:S01]  /*e740*/  FADD.FTZ R66, R66, R77 ;  /* 0x0000004d42427221 */ /* 0x000fe20000010000 */
[C---:B------:R-:W-:Y:S01]  /*e750*/  HMMA.16816.F32 R8, R40.reuse, R50, R8 ;  /* 0x000000322808723c */ /* 0x040fe20000001808 */
[----:B------:R-:W1:Y:S03]  /*e760*/  LDSM.16.MT88.4 R48, [R158+0x6800] ;  /* 0x006800009e30783b */ /* 0x000e660000004200 */
[----:B------:R-:W-:Y:S01]  /*e770*/  MUFU.EX2 R80, R80 ;  /* 0x0000005000507308 */ /* 0x000fe20000000800 */
[--C-:B------:R-:W-:Y:S02]  /*e780*/  FFMA.FTZ R115, R217, c[0x0][0x23c], -R62.reuse ;  /* 0x00008f00d9737a23 */ /* 0x100fe4000001083e */
[--C-:B------:R-:W-:Y:S01]  /*e790*/  FFMA.FTZ R116, R215, c[0x0][0x23c], -R62.reuse ;  /* 0x00008f00d7747a23 */ /* 0x100fe2000001083e */
[C---:B------:R-:W-:Y:S04]  /*e7a0*/  HMMA.16816.F32 R12, R40.reuse, R52, R12 ;  /* 0x00000034280c723c */ /* 0x040fe8000000180c */
[--C-:B------:R-:W-:Y:S02]  /*e7b0*/  FFMA.FTZ R37, R213, c[0x0][0x23c], -R62.reuse ;  /* 0x00008f00d5257a23 */ /* 0x100fe4000001083e */
[----:B------:R-:W2:Y:S01]  /*e7c0*/  MUFU.EX2 R68, R68 ;  /* 0x0000004400447308 */ /* 0x000ea20000000800 */
[--C-:B------:R-:W-:Y:S01]  /*e7d0*/  FFMA.FTZ R120, R211, c[0x0][0x23c], -R62.reuse ;  /* 0x00008f00d3787a23 */ /* 0x100fe2000001083e */
[C---:B------:R-:W-:Y:S01]  /*e7e0*/  HMMA.16816.F32 R16, R40.reuse, R54, R16 ;  /* 0x000000362810723c */ /* 0x040fe20000001810 */
[----:B------:R-:W3:Y:S03]  /*e7f0*/  LDSM.16.MT88.4 R52, [R162+0x7000] ;  /* 0x00700000a234783b */ /* 0x000ee60000004200 */
[--C-:B------:R-:W-:Y:S02]  /*e800*/  FFMA.FTZ R119, R207, c[0x0][0x23c], -R62.reuse ;  /* 0x00008f00cf777a23 */ /* 0x100fe4000001083e */
[--C-:B------:R-:W-:Y:S02]  /*e810*/  FFMA.FTZ R124, R209, c[0x0][0x23c], -R62.reuse ;  /* 0x00008f00d17c7a23 */ /* 0x100fe4000001083e */
[C---:B-----5:R-:W-:Y:S01]  /*e820*/  HMMA.16816.F32 R20, R40.reuse, R44, R20 ;  /* 0x0000002c2814723c */ /* 0x060fe20000001814 */
[----:B------:R-:W-:Y:S03]  /*e830*/  MUFU.EX2 R74, R74 ;  /* 0x0000004a004a7308 */ /* 0x000fe60000000800 */
[--C-:B------:R-:W-:Y:S02]  /*e840*/  FFMA.FTZ R101, R205, c[0x0][0x23c], -R62.reuse ;  /* 0x00008f00cd657a23 */ /* 0x100fe4000001083e */
[--C-:B------:R-:W-:Y:S02]  /*e850*/  FFMA.FTZ R106, R203, c[0x0][0x23c], -R62.reuse ;  /* 0x00008f00cb6a7a23 */ /* 0x100fe4000001083e */
[C---:B------:R-:W-:Y:S01]  /*e860*/  HMMA.16816.F32 R24, R40.reuse, R46, R24 ;  /* 0x0000002e2818723c */ /* 0x040fe20000001818 */
[----:B------:R-:W4:Y:S02]  /*e870*/  LDSM.16.MT88.4 R44, [R160+0x7000] ;  /* 0x00700000a02c783b */ /* 0x000f240000004200 */
[----:B------:R-:W5:Y:S01]  /*e880*/  MUFU.EX2 R75, R75 ;  /* 0x0000004b004b7308 */ /* 0x000f620000000800 */
[--C-:B------:R-:W-:Y:S02]  /*e890*/  FFMA.FTZ R123, R199, c[0x0][0x23c], -R62.reuse ;  /* 0x00008f00c77b7a23 */ /* 0x100fe4000001083e */
[--C-:B------:R-:W-:Y:S02]  /*e8a0*/  FFMA.FTZ R128, R201, c[0x0][0x23c], -R62.reuse ;  /* 0x00008f00c9807a23 */ /* 0x100fe4000001083e */
[--C-:B------:R-:W-:Y:S01]  /*e8b0*/  FFMA.FTZ R197, R197, c[0x0][0x23c], -R62.reuse ;  /* 0x00008f00c5c57a23 */ /* 0x100fe2000001083e */
[C---:B-1----:R-:W-:Y:S03]  /*e8c0*/  HMMA.16816.F32 R28, R40.reuse, R48, R28 ;  /* 0x00000030281c723c */ /* 0x042fe6000000181c */
[----:B------:R-:W-:Y:S01]  /*e8d0*/  FFMA.FTZ R62, R198, c[0x0][0x23c], -R62 ;  /* 0x00008f00c63e7a23 */ /* 0x000fe2000001083e */
[----:B------:R-:W-:Y:S01]  /*e8e0*/  MUFU.EX2 R83, R83 ;  /* 0x0000005300537308 */ /* 0x000fe20000000800 */
[----:B------:R-:W-:Y:S03]  /*e8f0*/  FADD.FTZ R65, R60, R65 ;  /* 0x000000413c417221 */ /* 0x000fe60000010000 */
[----:B------:R-:W-:Y:S01]  /*e900*/  HMMA.16816.F32 R32, R40, R50, R32 ;  /* 0x000000322820723c */ /* 0x000fe20000001820 */
[----:B------:R-:W1:Y:S03]  /*e910*/  LDSM.16.MT88.4 R48, [R159+0x7000] ;  /* 0x007000009f30783b */ /* 0x000e660000004200 */
[----:B------:R-:W-:Y:S02]  /*e920*/  FADD.FTZ R64, R64, R65 ;  /* 0x0000004140407221 */ /* 0x000fe40000010000 */
[----:B------:R-:W1:Y:S01]  /*e930*/  MUFU.EX2 R82, R82 ;  /* 0x0000005200527308 */ /* 0x000e620000000800 */
[----:B------:R-:W-:Y:S01]  /*e940*/  F2FP.PACK_AB R40, R70, R69 ;  /* 0x000000454628723e */ /* 0x000fe200000000ff */
[----:B------:R-:W-:Y:S01]  /*e950*/  FADD.FTZ R64, R67, R64 ;  /* 0x0000004043407221 */ /* 0x000fe20000010000 */
[----:B------:R-:W-:Y:S03]  /*e960*/  F2FP.PACK_AB R41, R72, R73 ;  /* 0x000000494829723e */ /* 0x000fe600000000ff */
[----:B--2---:R-:W-:Y:S01]  /*e970*/  F2FP.PACK_AB R42, R68, R71 ;  /* 0x00000047442a723e */ /* 0x004fe200000000ff */
[----:B------:R-:W-:Y:S01]  /*e980*/  FADD.FTZ R69, R69, R64 ;  /* 0x0000004045457221 */ /* 0x000fe20000010000 */
[----:B-----5:R-:W-:Y:S01]  /*e990*/  F2FP.PACK_AB R43, R75, R74 ;  /* 0x0000004a4b2b723e */ /* 0x020fe200000000ff */
[----:B------:R-:W-:Y:S01]  /*e9a0*/  FADD.FTZ R73, R73, R66 ;  /* 0x0000004249497221 */ /* 0x000fe20000010000 */
[----:B------:R-:W-:Y:S01]  /*e9b0*/  MUFU.EX2 R90, R90 ;  /* 0x0000005a005a7308 */ /* 0x000fe20000000800 */
        /* <DEDUP_REMOVED lines=8> */
[----:B------:R-:W-:Y:S02]  /*ea40*/  FADD.FTZ R68, R68, R71 ;  /* 0x0000004744447221 */ /* 0x000fe40000010000 */
[----:B------:R-:W-:Y:S01]  /*ea50*/  FADD.FTZ R74, R75, R74 ;  /* 0x0000004a4b4a7221 */ /* 0x000fe20000010000 */
[----:B------:R-:W-:Y:S01]  /*ea60*/  MUFU.EX2 R89, R89 ;  /* 0x0000005900597308 */ /* 0x000fe20000000800 */
[C---:B----4-:R-:W-:Y:S04]  /*ea70*/  HMMA.16816.F32 R12, R40.reuse, R44, R12 ;  /* 0x0000002c280c723c */ /* 0x050fe8000000180c */
[----:B------:R-:W-:Y:S04]  /*ea80*/  FADD.FTZ R3, R79, R68 ;  /* 0x000000444f037221 */ /* 0x000fe80000010000 */
[C---:B------:R-:W-:Y:S01]  /*ea90*/  HMMA.16816.F32 R16, R40.reuse, R46, R16 ;  /* 0x0000002e2810723c */ /* 0x040fe20000001810 */
[----:B------:R-:W4:Y:S01]  /*eaa0*/  LDSM.16.MT88.4 R44, [R162+0x7800] ;  /* 0x00780000a22c783b */ /* 0x000f220000004200 */
[----:B------:R-:W5:Y:S02]  /*eab0*/  MUFU.EX2 R108, R108 ;  /* 0x0000006c006c7308 */ /* 0x000f640000000800 */
[C---:B------:R-:W-:Y:S04]  /*eac0*/  FADD.FTZ R3, R80.reuse, R3 ;  /* 0x0000000350037221 */ /* 0x040fe80000010000 */
[C---:B-1----:R-:W-:Y:S04]  /*ead0*/  HMMA.16816.F32 R20, R40.reuse, R48, R20 ;  /* 0x000000302814723c */ /* 0x042fe80000001814 */
[----:B------:R-:W-:Y:S04]  /*eae0*/  MUFU.EX2 R110, R110 ;  /* 0x0000006e006e7308 */ /* 0x000fe80000000800 */
[C---:B------:R-:W-:Y:S01]  /*eaf0*/  HMMA.16816.F32 R24, R40.reuse, R50, R24 ;  /* 0x000000322818723c */ /* 0x040fe20000001818 */
[----:B------:R-:W1:Y:S05]  /*eb00*/  LDSM.16.MT88.4 R48, [R160+0x7800] ;  /* 0x00780000a030783b */ /* 0x000e6a0000004200 */
[----:B------:R-:W1:Y:S02]  /*eb10*/  MUFU.EX2 R91, R91 ;  /* 0x0000005b005b7308 */ /* 0x000e640000000800 */
[C---:B---3--:R-:W-:Y:S08]  /*eb20*/  HMMA.16816.F32 R28, R40.reuse, R52, R28 ;  /* 0x00000034281c723c */ /* 0x048ff0000000181c */
[----:B------:R-:W-:Y:S01]  /*eb30*/  MUFU.EX2 R38, R224 ;  /* 0x000000e000267308 */ /* 0x000fe20000000800 */
[----:B------:R-:W-:Y:S01]  /*eb40*/  HMMA.16816.F32 R32, R40, R54, R32 ;  /* 0x000000362820723c */ /* 0x000fe20000001820 */
[----:B------:R-:W3:Y:S06]  /*eb50*/  LDSM.16.MT88.4 R52, [R159+0x7800] ;  /* 0x007800009f34783b */ /* 0x000eec0000004200 */
[----:B------:R-:W-:Y:S02]  /*eb60*/  F2FP.PACK_AB R40, R80, R79 ;  /* 0x0000004f5028723e */ /* 0x000fe400000000ff */
[----:B------:R-:W-:Y:S01]  /*eb70*/  F2FP.PACK_AB R41, R82, R83 ;  /* 0x000000535229723e */ /* 0x000fe200000000ff */
[----:B------:R-:W-:Y:S01]  /*eb80*/  LDSM.16.MT88.4 R76, [R159+0x9800] ;  /* 0x009800009f4c783b */ /* 0x000fe20000004200 */
[----:B------:R-:W1:Y:S01]  /*eb90*/  MUFU.EX2 R109, R109 ;  /* 0x0000006d006d7308 */ /* 0x000e620000000800 */
[----:B--2---:R-:W-:Y:S01]  /*eba0*/  F2FP.PACK_AB R42, R81, R90 ;  /* 0x0000005a512a723e */ /* 0x004fe200000000ff */
[----:B------:R-:W-:Y:S01]  /*ebb0*/  FADD.FTZ R83, R83, R74 ;  /* 0x0000004a53537221 */ /* 0x000fe20000010000 */
[----:B-----5:R-:W-:Y:S01]  /*ebc0*/  F2FP.PACK_AB R43, R108, R89 ;  /* 0x000000596c2b723e */ /* 0x020fe200000000ff */
[----:B------:R-:W-:Y:S02]  /*ebd0*/  FADD.FTZ R90, R90, R3 ;  /* 0x000000035a5a7221 */ /* 0x000fe40000010000 */
[----:B------:R-:W-:Y:S02]  /*ebe0*/  FADD.FTZ R82, R82, R83 ;  /* 0x0000005352527221 */ /* 0x000fe40000010000 */
[----:B------:R-:W-:Y:S02]  /*ebf0*/  FADD.FTZ R81, R81, R90 ;  /* 0x0000005a51517221 */ /* 0x000fe40000010000 */
[C---:B----4-:R-:W-:Y:S01]  /*ec00*/  HMMA.16816.F32 R4, R40.reuse, R44, R4 ;  /* 0x0000002c2804723c */ /* 0x050fe20000001804 */
[----:B------:R-:W-:Y:S02]  /*ec10*/  MUFU.EX2 R111, R111 ;  /* 0x0000006f006f7308 */ /* 0x000fe40000000800 */
[----:B------:R-:W-:Y:S04]  /*ec20*/  FADD.FTZ R3, R89, R82 ;  /* 0x0000005259037221 */ /* 0x000fe80000010000 */
[----:B------:R-:W-:Y:S01]  /*ec30*/  FADD.FTZ R3, R108, R3 ;  /* 0x000000036c037221 */ /* 0x000fe20000010000 */
[C---:B------:R-:W-:Y:S01]  /*ec40*/  HMMA.16816.F32 R8, R40.reuse, R46, R8 ;  /* 0x0000002e2808723c */ /* 0x040fe20000001808 */
[----:B------:R-:W2:Y:S02]  /*ec50*/  LDSM.16.MT88.4 R44, [R158+0x7800] ;  /* 0x007800009e2c783b */ /* 0x000ea40000004200 */
[----:B------:R-:W4:Y:S05]  /*ec60*/  MUFU.EX2 R112, R112 ;  /* 0x0000007000707308 */ /* 0x000f2a0000000800 */
[C---:B-1----:R-:W-:Y:S05]  /*ec70*/  HMMA.16816.F32 R12, R40.reuse, R48, R12 ;  /* 0x00000030280c723c */ /* 0x042fea000000180c */
[----:B------:R-:W-:Y:S03]  /*ec80*/  MUFU.EX2 R113, R113 ;  /* 0x0000007100717308 */ /* 0x000fe60000000800 */
[C---:B------:R-:W-:Y:S01]  /*ec90*/  HMMA.16816.F32 R16, R40.reuse, R50, R16 ;  /* 0x000000322810723c */ /* 0x040fe20000001810 */
[----:B------:R-:W1:Y:S06]  /*eca0*/  LDSM.16.MT88.4 R48, [R162+0x8000] ;  /* 0x00800000a230783b */ /* 0x000e6c0000004200 */
[----:B------:R-:W5:Y:S01]  /*ecb0*/  MUFU.EX2 R114, R114 ;  /* 0x0000007200727308 */ /* 0x000f620000000800 */
[C---:B---3--:R-:W-:Y:S08]  /*ecc0*/  HMMA.16816.F32 R20, R40.reuse, R52, R20 ;  /* 0x000000342814723c */ /* 0x048ff00000001814 */
        /* <DEDUP_REMOVED lines=9> */
[----:B------:R-:W-:Y:S01]  /*ed60*/  FADD.FTZ R110, R110, R81 ;  /* 0x000000516e6e7221 */ /* 0x000fe20000010000 */
[----:B------:R-:W-:Y:S03]  /*ed70*/  F2FP.PACK_AB R41, R109, R38 ;  /* 0x000000266d29723e */ /* 0x000fe600000000ff */
[----:B----4-:R-:W-:Y:S01]  /*ed80*/  F2FP.PACK_AB R42, R112, R111 ;  /* 0x0000006f702a723e */ /* 0x010fe200000000ff */
[----:B------:R-:W-:Y:S01]  /*ed90*/  FADD.FTZ R110, R91, R110 ;  /* 0x0000006e5b6e7221 */ /* 0x000fe20000010000 */
[----:B-----5:R-:W-:Y:S02]  /*eda0*/  F2FP.PACK_AB R43, R114, R113 ;  /* 0x00000071722b723e */ /* 0x020fe400000000ff */
[----:B------:R-:W4:Y:S01]  /*edb0*/  MUFU.EX2 R118, R118 ;  /* 0x0000007600767308 */ /* 0x000f220000000800 */
[----:B------:R-:W-:Y:S04]  /*edc0*/  FADD.FTZ R111, R111, R110 ;  /* 0x0000006e6f6f7221 */ /* 0x000fe80000010000 */
[C---:B-1----:R-:W-:Y:S03]  /*edd0*/  HMMA.16816.F32 R4, R40.reuse, R48, R4 ;  /* 0x000000302804723c */ /* 0x042fe60000001804 */
[----:B------:R-:W-:Y:S02]  /*ede0*/  FADD.FTZ R112, R112, R111 ;  /* 0x0000006f70707221 */ /* 0x000fe40000010000 */
        /* <DEDUP_REMOVED lines=8> */
[C---:B------:R-:W-:Y:S04]  /*ee70*/  HMMA.16816.F32 R20, R40.reuse, R56, R20 ;  /* 0x000000382814723c */ /* 0x040fe80000001814 */
[----:B------:R-:W1:Y:S04]  /*ee80*/  MUFU.EX2 R122, R122 ;  /* 0x0000007a007a7308 */ /* 0x000e680000000800 */
[C---:B------:R-:W-:Y:S01]  /*ee90*/  HMMA.16816.F32 R24, R40.reuse, R58, R24 ;  /* 0x0000003a2818723c */ /* 0x040fe20000001818 */
[----:B------:R-:W-:Y:S05]  /*eea0*/  LDSM.16.MT88.4 R56, [R158+0x8800] ;  /* 0x008800009e38783b */ /* 0x000fea0000004200 */
[----:B------:R-:W-:Y:S02]  /*eeb0*/  MUFU.EX2 R119, R119 ;  /* 0x0000007700777308 */ /* 0x000fe40000000800 */
[C---:B--2---:R-:W-:Y:S08]  /*eec0*/  HMMA.16816.F32 R28, R40.reuse, R44, R28 ;  /* 0x0000002c281c723c */ /* 0x044ff0000000181c */
[----:B------:R-:W-:Y:S01]  /*eed0*/  HMMA.16816.F32 R32, R40, R46, R32 ;  /* 0x0000002e2820723c */ /* 0x000fe20000001820 */
[----:B------:R-:W2:Y:S01]  /*eee0*/  LDSM.16.MT88.4 R44, [R159+0x8800] ;  /* 0x008800009f2c783b */ /* 0x000ea20000004200 */
[----:B------:R-:W2:Y:S05]  /*eef0*/  MUFU.EX2 R124, R124 ;  /* 0x0000007c007c7308 */ /* 0x000eaa0000000800 */
[----:B------:R-:W-:Y:S01]  /*ef00*/  F2FP.PACK_AB R40, R116, R115 ;  /* 0x000000737428723e */ /* 0x000fe200000000ff */
[----:B------:R-:W-:Y:S01]  /*ef10*/  FADD.FTZ R115, R115, R112 ;  /* 0x0000007073737221 */ /* 0x000fe20000010000 */
[----:B----4-:R-:W-:Y:S03]  /*ef20*/  F2FP.PACK_AB R41, R118, R117 ;  /* 0x000000757629723e */ /* 0x010fe600000000ff */
[----:B-----5:R-:W-:Y:S01]  /*ef30*/  F2FP.PACK_AB R42, R120, R37 ;  /* 0x00000025782a723e */ /* 0x020fe200000000ff */
[----:B------:R-:W-:Y:S01]  /*ef40*/  MUFU.EX2 R121, R121 ;  /* 0x0000007900797308 */ /* 0x000fe20000000800 */
[----:B-1----:R-:W-:Y:S01]  /*ef50*/  F2FP.PACK_AB R43, R122, R107 ;  /* 0x0000006b7a2b723e */ /* 0x002fe200000000ff */
[----:B------:R-:W-:Y:S04]  /*ef60*/  FADD.FTZ R116, R116, R115 ;  /* 0x0000007374747221 */ /* 0x000fe80000010000 */
[----:B------:R-:W-:Y:S02]  /*ef70*/  FADD.FTZ R37, R37, R116 ;  /* 0x0000007425257221 */ /* 0x000fe40000010000 */
[C---:B------:R-:W-:Y:S02]  /*ef80*/  HMMA.16816.F32 R4, R40.reuse, R48, R4 ;  /* 0x000000302804723c */ /* 0x040fe40000001804 */
[----:B------:R-:W1:Y:S01]  /*ef90*/  MUFU.EX2 R104, R104 ;  /* 0x0000006800687308 */ /* 0x000e620000000800 */
[----:B------:R-:W-:Y:S05]  /*efa0*/  FADD.FTZ R120, R120, R37 ;  /* 0x0000002578787221 */ /* 0x000fea0000010000 */
[C---:B------:R-:W-:Y:S01]  /*efb0*/  HMMA.16816.F32 R8, R40.reuse, R50, R8 ;  /* 0x000000322808723c */ /* 0x040fe20000001808 */
[----:B------:R-:W4:Y:S03]  /*efc0*/  LDSM.16.MT88.4 R48, [R162+0x9000] ;  /* 0x00900000a230783b */ /* 0x000f260000004200 */
[----:B------:R-:W-:Y:S04]  /*efd0*/  MUFU.EX2 R101, R101 ;  /* 0x0000006500657308 */ /* 0x000fe80000000800 */
[C---:B---3--:R-:W-:Y:S06]  /*efe0*/  HMMA.16816.F32 R12, R40.reuse, R52, R12 ;  /* 0x00000034280c723c */ /* 0x048fec000000180c */
[----:B------:R-:W3:Y:S02]  /*eff0*/  MUFU.EX2 R106, R106 ;  /* 0x0000006a006a7308 */ /* 0x000ee40000000800 */
[C---:B------:R-:W-:Y:S01]  /*f000*/  HMMA.16816.F32 R16, R40.reuse, R54, R16 ;  /* 0x000000362810723c */ /* 0x040fe20000001810 */
[----:B------:R-:W5:Y:S07]  /*f010*/  LDSM.16.MT88.4 R52, [R160+0x9000] ;  /* 0x00900000a034783b */ /* 0x000f6e0000004200 */
[C---:B--2---:R-:W-:Y:S01]  /*f020*/  HMMA.16816.F32 R20, R40.reuse, R44, R20 ;  /* 0x0000002c2814723c */ /* 0x044fe20000001814 */
[----:B------:R-:W-:Y:S07]  /*f030*/  MUFU.EX2 R105, R105 ;  /* 0x0000006900697308 */ /* 0x000fee0000000800 */
[C---:B------:R-:W-:Y:S01]  /*f040*/  HMMA.16816.F32 R24, R40.reuse, R46, R24 ;  /* 0x0000002e2818723c */ /* 0x040fe20000001818 */
[----:B------:R-:W2:Y:S02]  /*f050*/  LDSM.16.MT88.4 R44, [R159+0x9000] ;  /* 0x009000009f2c783b */ /* 0x000ea40000004200 */
[----:B------:R-:W3:Y:S05]  /*f060*/  MUFU.EX2 R126, R126 ;  /* 0x0000007e007e7308 */ /* 0x000eea0000000800 */
[C---:B------:R-:W-:Y:S05]  /*f070*/  HMMA.16816.F32 R28, R40.reuse, R56, R28 ;  /* 0x00000038281c723c */ /* 0x040fea000000181c */
[----:B------:R-:W-:Y:S03]  /*f080*/  MUFU.EX2 R123, R123 ;  /* 0x0000007b007b7308 */ /* 0x000fe60000000800 */
[----:B------:R-:W-:Y:S01]  /*f090*/  HMMA.16816.F32 R32, R40, R58, R32 ;  /* 0x0000003a2820723c */ /* 0x000fe20000001820 */
[----:B------:R-:W2:Y:S06]  /*f0a0*/  LDSM.16.MT88.4 R56, [R158+0x9000] ;  /* 0x009000009e38783b */ /* 0x000eac0000004200 */
[----:B------:R-:W-:Y:S01]  /*f0b0*/  F2FP.PACK_AB R40, R124, R119 ;  /* 0x000000777c28723e */ /* 0x000fe200000000ff */
[----:B------:R-:W5:Y:S01]  /*f0c0*/  MUFU.EX2 R128, R128 ;  /* 0x0000008000807308 */ /* 0x000f620000000800 */
[----:B-1----:R-:W-:Y:S03]  /*f0d0*/  F2FP.PACK_AB R41, R104, R121 ;  /* 0x000000796829723e */ /* 0x002fe600000000ff */
[----:B---3--:R-:W-:Y:S01]  /*f0e0*/  F2FP.PACK_AB R42, R106, R101 ;  /* 0x000000656a2a723e */ /* 0x008fe200000000ff */
[----:B------:R-:W-:Y:S01]  /*f0f0*/  FADD.FTZ R119, R119, R120 ;  /* 0x0000007877777221 */ /* 0x000fe20000010000 */
[----:B------:R-:W-:Y:S03]  /*f100*/  F2FP.PACK_AB R43, R126, R105 ;  /* 0x000000697e2b723e */ /* 0x000fe600000000ff */
[----:B------:R-:W-:Y:S01]  /*f110*/  FADD.FTZ R124, R124, R119 ;  /* 0x000000777c7c7221 */ /* 0x000fe20000010000 */
[----:B------:R-:W-:Y:S03]  /*f120*/  MUFU.EX2 R125, R125 ;  /* 0x0000007d007d7308 */ /* 0x000fe60000000800 */
[C---:B----4-:R-:W-:Y:S03]  /*f130*/  HMMA.16816.F32 R4, R40.reuse, R48, R4 ;  /* 0x000000302804723c */ /* 0x050fe60000001804 */
[----:B------:R-:W-:Y:S04]  /*f140*/  FADD.FTZ R101, R101, R124 ;  /* 0x0000007c65657221 */ /* 0x000fe80000010000 */
[----:B------:R-:W1:Y:S01]  /*f150*/  MUFU.EX2 R130, R130 ;  /* 0x0000008200827308 */ /* 0x000e620000000800 */
[C---:B------:R-:W-:Y:S04]  /*f160*/  HMMA.16816.F32 R8, R40.reuse, R50, R8 ;  /* 0x000000322808723c */ /* 0x040fe80000001808 */
[----:B-----5:R-:W-:Y:S01]  /*f170*/  F2FP.PACK_AB R68, R128, R123 ;  /* 0x0000007b8044723e */ /* 0x020fe200000000ff */
[----:B------:R-:W-:Y:S01]  /*f180*/  FADD.FTZ R106, R106, R101 ;  /* 0x000000656a6a7221 */ /* 0x000fe20000010000 */
[----:B------:R-:W-:Y:S02]  /*f190*/  MOV R101, R0 ;  /* 0x0000000000657202 */ /* 0x000fe40000000f00 */
[C---:B------:R-:W-:Y:S01]  /*f1a0*/  HMMA.16816.F32 R12, R40.reuse, R52, R12 ;  /* 0x00000034280c723c */ /* 0x040fe2000000180c */
[----:B------:R-:W-:Y:S03]  /*f1b0*/  MUFU.EX2 R48, R197 ;  /* 0x000000c500307308 */ /* 0x000fe60000000800 */
[----:B------:R-:W-:Y:S04]  /*f1c0*/  FADD.FTZ R123, R123, R106 ;  /* 0x0000006a7b7b7221 */ /* 0x000fe80000010000 */
[C---:B------:R-:W-:Y:S03]  /*f1d0*/  HMMA.16816.F32 R16, R40.reuse, R54, R16 ;  /* 0x000000362810723c */ /* 0x040fe60000001810 */
[----:B------:R-:W3:Y:S01]  /*f1e0*/  MUFU.EX2 R191, R62 ;  /* 0x0000003e00bf7308 */ /* 0x000ee20000000800 */
[----:B------:R-:W-:Y:S01]  /*f1f0*/  FADD.FTZ R123, R128, R123 ;  /* 0x0000007b807b7221 */ /* 0x000fe20000010000 */
[----:B-1----:R-:W-:Y:S03]  /*f200*/  F2FP.PACK_AB R69, R130, R125 ;  /* 0x0000007d8245723e */ /* 0x002fe600000000ff */
[C---:B--2---:R-:W-:Y:S05]  /*f210*/  HMMA.16816.F32 R20, R40.reuse, R44, R20 ;  /* 0x0000002c2814723c */ /* 0x044fea0000001814 */
[----:B------:R-:W-:Y:S03]  /*f220*/  MUFU.EX2 R36, R36 ;  /* 0x0000002400247308 */ /* 0x000fe60000000800 */
[C---:B------:R-:W-:Y:S07]  /*f230*/  HMMA.16816.F32 R24, R40.reuse, R46, R24 ;  /* 0x0000002e2818723c */ /* 0x040fee0000001818 */
[----:B------:R-:W1:Y:S01]  /*f240*/  MUFU.EX2 R39, R39 ;  /* 0x0000002700277308 */ /* 0x000e620000000800 */
[C---:B------:R-:W-:Y:S04]  /*f250*/  HMMA.16816.F32 R28, R40.reuse, R56, R28 ;  /* 0x00000038281c723c */ /* 0x040fe8000000181c */
[C---:B---3--:R-:W-:Y:S01]  /*f260*/  F2FP.PACK_AB R70, R191.reuse, R48 ;  /* 0x00000030bf46723e */ /* 0x048fe200000000ff */
[----:B------:R-:W-:Y:S03]  /*f270*/  FADD.FTZ R48, R48, R123 ;  /* 0x0000007b30307221 */ /* 0x000fe60000010000 */
[----:B------:R-:W-:Y:S04]  /*f280*/  HMMA.16816.F32 R32, R40, R58, R32 ;  /* 0x0000003a2820723c */ /* 0x000fe80000001820 */
[----:B------:R-:W-:Y:S01]  /*f290*/  FADD.FTZ R191, R191, R48 ;  /* 0x00000030bfbf7221 */ /* 0x000fe20000010000 */
[----:B-1----:R-:W-:Y:S07]  /*f2a0*/  F2FP.PACK_AB R71, R39, R36 ;  /* 0x000000242747723e */ /* 0x002fee00000000ff */
[C---:B------:R-:W-:Y:S01]  /*f2b0*/  HMMA.16816.F32 R96, R68.reuse, R92, R4 ;  /* 0x0000005c4460723c */ /* 0x040fe20000001804 */
[----:B------:R-:W1:Y:S07]  /*f2c0*/  LDSM.16.MT88.4 R4, [R158+0x9800] ;  /* 0x009800009e04783b */ /* 0x000e6e0000004200 */
[C---:B------:R-:W-:Y:S07]  /*f2d0*/  HMMA.16816.F32 R92, R68.reuse, R94, R8 ;  /* 0x0000005e445c723c */ /* 0x040fee0000001808 */
[----:B------:R-:W-:Y:S01]  /*f2e0*/  FADD.FTZ R8, R38, R3 ;  /* 0x0000000326087221 */ /* 0x000fe20000010000 */
[C---:B------:R-:W-:Y:S04]  /*f2f0*/  HMMA.16816.F32 R88, R68.reuse, R84, R12 ;  /* 0x000000544458723c */ /* 0x040fe8000000180c */
[----:B------:R-:W-:Y:S01]  /*f300*/  FADD.FTZ R8, R109, R8 ;  /* 0x000000086d087221 */ /* 0x000fe20000010000 */
[----:B------:R-:W-:Y:S03]  /*f310*/  IADD3 R3, R174, -0x1, RZ ;  /* 0xffffffffae037810 */ /* 0x000fe60007ffe0ff */
[C---:B------:R-:W-:Y:S04]  /*f320*/  HMMA.16816.F32 R84, R68.reuse, R86, R16 ;  /* 0x000000564454723c */ /* 0x040fe80000001810 */
[----:B------:R-:W-:Y:S01]  /*f330*/  FADD.FTZ R113, R113, R8 ;  /* 0x0000000871717221 */ /* 0x000fe20000010000 */
[----:B------:R-:W-:Y:S03]  /*f340*/  MOV R174, R3 ;  /* 0x0000000300ae7202 */ /* 0x000fe60000000f00 */
[C---:B------:R-:W-:Y:S04]  /*f350*/  HMMA.16816.F32 R80, R68.reuse, R76, R20 ;  /* 0x0000004c4450723c */ /* 0x040fe80000001814 */
        /* <DEDUP_REMOVED lines=17> */
.L_x_5316:
        /* <DEDUP_REMOVED lines=165> */
.L_x_5322:
[----:B------:R-:W-:Y:S05]  /*fec0*/  BSYNC B0 ;  /* 0x0000000000007941 */ /* 0x000fea0003800000 */
.L_x_5321:
        /* <DEDUP_REMOVED lines=28> */
.L_x_5324:
[----:B------:R-:W-:Y:S05]  /*10090*/  BSYNC B0 ;  /* 0x0000000000007941 */ /* 0x000fea0003800000 */
.L_x_5323:
        /* <DEDUP_REMOVED lines=15> */
.L_x_5326:
[----:B------:R-:W-:Y:S05]  /*10190*/  BSYNC B0 ;  /* 0x0000000000007941 */ /* 0x000fea0003800000 */
.L_x_5325:
        /* <DEDUP_REMOVED lines=15> */
.L_x_5328:
[----:B------:R-:W-:Y:S05]  /*10290*/  BSYNC B0 ;  /* 0x0000000000007941 */ /* 0x000fea0003800000 */
.L_x_5327:
        /* <DEDUP_REMOVED lines=14> */
.L_x_5329:
        /* <DEDUP_REMOVED lines=16> */
.L_x_7797:


//--------------------- .text._ZN5flash24flash_fwd_splitkv_kernelI23Flash_fwd_kernel_traitsILi64ELi64ELi128ELi4ELb0ELb0EN7cutlass6half_tE19Flash_kernel_traitsILi64ELi64ELi128ELi4ES3_EELb1ELb0ELb0ELb0ELb0ELb0ELb0ELb1EEEvNS_16Flash_fwd_paramsE --------------------------
	.section	.text._ZN5flash24flash_fwd_splitkv_kernelI23Flash_fwd_kernel_traitsILi64ELi64ELi128ELi4ELb0ELb0EN7cutlass6half_tE19Flash_kernel_traitsILi64ELi64ELi128ELi4ES3_EELb1ELb0ELb0ELb0ELb0ELb0ELb0ELb1EEEvNS_16Flash_fwd_paramsE,"ax",@progbits
	.sectioninfo	@"SHI_REGISTERS=198"
	.align	128
        .global         _ZN5flash24flash_fwd_splitkv_kernelI23Flash_fwd_kernel_traitsILi64ELi64ELi128ELi4ELb0ELb0EN7cutlass6half_tE19Flash_kernel_traitsILi64ELi64ELi128ELi4ES3_EELb1ELb0ELb0ELb0ELb0ELb0ELb0ELb1EEEvNS_16Flash_fwd_paramsE
        .type           _ZN5flash24flash_fwd_splitkv_kernelI23Flash_fwd_kernel_traitsILi64ELi64ELi128ELi4ELb0ELb0EN7cutlass6half_tE19Flash_kernel_traitsILi64ELi64ELi128ELi4ES3_EELb1ELb0ELb0ELb0ELb0ELb0ELb0ELb1EEEvNS_16Flash_fwd_paramsE,@function
        .size           _ZN5flash24flash_fwd_splitkv_kernelI23Flash_fwd_kernel_traitsILi64ELi64ELi128ELi4ELb0ELb0EN7cutlass6half_tE19Flash_kernel_traitsILi64ELi64ELi128ELi4ES3_EELb1ELb0ELb0ELb0ELb0ELb0ELb0ELb1EEEvNS_16Flash_fwd_paramsE,(.L_x_7798 - _ZN5flash24flash_fwd_splitkv_kernelI23Flash_fwd_kernel_traitsILi64ELi64ELi128ELi4ELb0ELb0EN7cutlass6half_tE19Flash_kernel_traitsILi64ELi64ELi128ELi4ES3_EELb1ELb0ELb0ELb0ELb0ELb0ELb0ELb1EEEvNS_16Flash_fwd_paramsE)
        .other          _ZN5flash24flash_fwd_splitkv_kernelI23Flash_fwd_kernel_traitsILi64ELi64ELi128ELi4ELb0ELb0EN7cutlass6half_tE19Flash_kernel_traitsILi64ELi64ELi128ELi4ES3_EELb1ELb0ELb0ELb0ELb0ELb0ELb0ELb1EEEvNS_16Flash_fwd_paramsE,@"STO_CUDA_ENTRY STV_DEFAULT"
_ZN5flash24flash_fwd_splitkv_kernelI23Flash_fwd_kernel_traitsILi64ELi64ELi128ELi4ELb0ELb0EN7cutlass6half_tE19Flash_kernel_traitsILi64ELi64ELi128ELi4ES3_EELb1ELb0ELb0ELb0ELb0ELb0ELb0ELb1EEEvNS_16Flash_fwd_paramsE:
.text._ZN5flash24flash_fwd_splitkv_kernelI23Flash_fwd_kernel_traitsILi64ELi64ELi128ELi4ELb0ELb0EN7cutlass6half_tE19Flash_kernel_traitsILi64ELi64ELi128ELi4ES3_EELb1ELb0ELb0ELb0ELb0ELb0ELb0ELb1EEEvNS_16Flash_fwd_paramsE:
[----:B------:R-:W-:Y:S02]  /*0000*/  MOV R1, c[0x0][0x28] ;  /* 0x00000a0000017a02 */ /* 0x000fe40000000f00 */
[----:B------:R-:W1:Y:S01]  /*0010*/  S2R R13, SR_CTAID.Y ;  /* 0x00000000000d7919 */ /* 0x000e620000002600 */
        /* <DEDUP_REMOVED lines=8> */
[----:B------:R-:W2:Y:S01]  /*00a0*/  LDC.U8 R0, c[0x0][0x312] ;  /* 0x0000c480ff007b82 */ /* 0x000ea20000000000 */
[----:B------:R-:W-:Y:S01]  /*00b0*/  ISETP.EQ.U32.AND P3, PT, RZ, c[0x0][0x248], PT ;  /* 0x00009200ff007a0c */ /* 0x000fe20003f62070 */
[----:B-1----:R-:W-:-:S04]  /*00c0*/  IMAD.WIDE R4, R13, R90, c[0x0][0x240] ;  /* 0x000090000d047625 */ /* 0x002fc800078e025a */
[----:B------:R-:W-:-:S03]  /*00d0*/  IMAD.WIDE R88, R13, R90, c[0x0][0x250] ;  /* 0x000094000d587625 */ /* 0x000fc600078e025a */
[----:B------:R1:W3:Y:S04]  /*00e0*/  @P0 LDG.E R180, [R4.64] ;  /* 0x0000000604b40981 */ /* 0x0002e8000c1e1900 */
[----:B------:R1:W3:Y:S01]  /*00f0*/  @P0 LDG.E R179, [R4.64+0x4] ;  /* 0x0000040604b30981 */ /* 0x0002e2000c1e1900 */
[----:B--2---:R-:W-:-:S03]  /*0100*/  ISETP.NE.AND P1, PT, R0, RZ, PT ;  /* 0x000000ff0000720c */ /* 0x004fc60003f25270 */
[----:B------:R2:W5:Y:S01]  /*0110*/  @P4 LDG.E R3, [R88.64] ;  /* 0x0000000658034981 */ /* 0x000562000c1e1900 */
[----:B------:R-:W-:Y:S01]  /*0120*/  ISETP.EQ.OR.EX P2, PT, RZ, c[0x0][0x24c], !P1, P3 ;  /* 0x00009300ff007a0c */ /* 0x000fe20004f42730 */
[----:B------:R-:W-:Y:S02]  /*0130*/  IMAD.MOV.U32 R10, RZ, RZ, -0x1 ;  /* 0xffffffffff0a7424 */ /* 0x000fe400078e00ff */
[----:B------:R-:W-:Y:S01]  /*0140*/  IMAD.WIDE R8, R13, R90, c[0x0][0x248] ;  /* 0x000092000d087625 */ /* 0x000fe200078e025a */
[----:B------:R-:W4:Y:S04]  /*0150*/  S2R R21, SR_CTAID.X ;  /* 0x0000000000157919 */ /* 0x000f280000002500 */
[----:B------:R-:W2:Y:S05]  /*0160*/  S2R R130, SR_CTAID.Z ;  /* 0x0000000000827919 */ /* 0x000eaa0000002700 */
[----:B------:R2:W5:Y:S01]  /*0170*/  @!P2 LDG.E R10, [R8.64] ;  /* 0x00000006080aa981 */ /* 0x000562000c1e1900 */
[----:B------:R-:W-:-:S04]  /*0180*/  ISETP.NE.U32.AND P2, PT, RZ, c[0x0][0x248], PT ;  /* 0x00009200ff007a0c */ /* 0x000fc80003f45070 */
[----:B------:R-:W-:Y:S02]  /*0190*/  ISETP.NE.AND.EX P2, PT, RZ, c[0x0][0x24c], PT, P2 ;  /* 0x00009300ff007a0c */ /* 0x000fe40003f45320 */
[--C-:B-1----:R-:W-:Y:S01]  /*01a0*/  SHF.R.S32.HI R4, RZ, 0x1f, R13.reuse ;  /* 0x0000001fff047819 */ /* 0x102fe2000001140d */
[----:B------:R-:W-:Y:S02]  /*01b0*/  IMAD.MOV.U32 R5, RZ, RZ, R13 ;  /* 0x000000ffff057224 */ /* 0x000fe400078e000d */
[----:B---3--:R-:W-:Y:S02]  /*01c0*/  @P0 IMAD.IADD R179, R179, 0x1, -R180 ;  /* 0x00000001b3b30824 */ /* 0x008fe400078e0ab4 */
[----:B------:R-:W-:-:S06]  /*01d0*/  @!P0 IMAD.MOV.U32 R179, RZ, RZ, c[0x0][0x214] ;  /* 0x00008500ffb38624 */ /* 0x000fcc00078e00ff */
[----:B------:R-:W-:Y:S05]  /*01e0*/  @!P2 BRA `(.L_x_5330) ;  /* 0x000000400000a947 */ /* 0x000fea0003800000 */
[----:B--2-4-:R-:W2:Y:S02]  /*01f0*/  @P1 LDG.E R7, [R8.64+0x4] ;  /* 0x0000040608071981 */ /* 0x014ea4000c1e1900 */
[----:B--2--5:R-:W-:-:S06]  /*0200*/  @P1 IADD3 R2, R7, -R10, RZ ;  /* 0x8000000a07021210 */ /* 0x024fcc0007ffe0ff */
[----:B------:R1:W5:Y:S01]  /*0210*/  @!P1 LDG.E R2, [R8.64] ;  /* 0x0000000608029981 */ /* 0x000362000c1e1900 */
[----:B------:R-:W-:Y:S05]  /*0220*/  BRA `(.L_x_5331) ;  /* 0x0000001000007947 */ /* 0x000fea0003800000 */
.L_x_5330:
[----:B--2-4-:R-:W-:Y:S02]  /*0230*/  MOV R2, c[0x0][0x218] ;  /* 0x0000860000027a02 */ /* 0x014fe40000000f00 */
.L_x_5331:
[----:B------:R-:W-:-:S04]  /*0240*/  ISETP.NE.U32.AND P0, PT, RZ, c[0x0][0x258], PT ;  /* 0x00009600ff007a0c */ /* 0x000fc80003f05070 */
[----:B------:R-:W-:-:S13]  /*0250*/  ISETP.NE.AND.EX P1, PT, RZ, c[0x0][0x25c], PT, P0 ;  /* 0x00009700ff007a0c */ /* 0x000fda0003f25300 */
[----:B------:R-:W-:-:S06]  /*0260*/  @P1 IMAD.WIDE R6, R13, R90, c[0x0][0x258] ;  /* 0x000096000d061625 */ /* 0x000fcc00078e025a */
        /* <DEDUP_REMOVED lines=13> */
[----:B-1----:R-:W-:Y:S01]  /*0340*/  IADD3 R9, R49, 0x7f, RZ ;  /* 0x0000007f31097810 */ /* 0x002fe20007ffe0ff */
        /* <DEDUP_REMOVED lines=16> */
[----:B------:R-:W-:Y:S01]  /*0450*/  IMAD R5, R13, c[0x0][0x1c0], R130 ;  /* 0x000070000d057a24 */ /* 0x000fe200078e0282 */
[----:B------:R-:W-:Y:S01]  /*0460*/  ISETP.NE.AND P0, PT, R180, -0x1, PT ;  /* 0xffffffffb400780c */ /* 0x000fe20003f05270 */
[----:B------:R-:W-:Y:S01]  /*0470*/  BSSY B0, `(.L_x_5333) ;  /* 0x0000027000007945 */ /* 0x000fe20003800000 */
[----:B------:R-:W-:Y:S01]  /*0480*/  LEA.HI R2, R3, R50, RZ, 0x3 ;  /* 0x0000003203027211 */ /* 0x000fe200078f18ff */
[----:B------:R-:W-:Y:S01]  /*0490*/  IMAD R5, R5, c[0x0][0x214], R0 ;  /* 0x0000850005057a24 */ /* 0x000fe200078e0200 */
[----:B------:R-:W-:Y:S02]  /*04a0*/  IADD3 R179, -R0, R179, RZ ;  /* 0x000000b300b37210 */ /* 0x000fe40007ffe1ff */
[----:B------:R-:W-:Y:S02]  /*04b0*/  LOP3.LUT R3, R2, 0xfffffff8, RZ, 0xc0, !PT ;  /* 0xfffffff802037812 */ /* 0x000fe400078ec0ff */
[----:B------:R-:W-:-:S03]  /*04c0*/  SHF.R.S32.HI R2, RZ, 0x3, R2 ;  /* 0x00000003ff027819 */ /* 0x000fc60000011402 */
[----:B------:R-:W-:Y:S01]  /*04d0*/  IMAD.IADD R50, R50, 0x1, -R3 ;  /* 0x0000000132327824 */ /* 0x000fe200078e0a03 */
[----:B------:R-:W-:Y:S01]  /*04e0*/  SHF.R.S32.HI R3, RZ, 0x1f, R0 ;  /* 0x0000001fff037819 */ /* 0x000fe20000011400 */
[----:B------:R-:W-:Y:S02]  /*04f0*/  @!P0 IMAD R4, R4, c[0x0][0x1e0], RZ ;  /* 0x0000780004048a24 */ /* 0x000fe400078e02ff */
[----:B------:R-:W-:Y:S02]  /*0500*/  IMAD.SHL.U32 R6, R50, 0x8, RZ ;  /* 0x0000000832067824 */ /* 0x000fe400078e00ff */
[----:B------:R-:W-:-:S03]  /*0510*/  @!P0 IMAD.WIDE.U32 R10, R13, c[0x0][0x1e0], RZ ;  /* 0x000078000d0a8a25 */ /* 0x000fc600078e00ff */
[----:B------:R-:W-:Y:S01]  /*0520*/  SHF.R.S32.HI R7, RZ, 0x1f, R6 ;  /* 0x0000001fff077819 */ /* 0x000fe20000011406 */
[----:B------:R-:W-:Y:S01]  /*0530*/  @P0 IMAD.WIDE.U32 R8, R180, c[0x0][0x1e8], RZ ;  /* 0x00007a00b4080a25 */ /* 0x000fe200078e00ff */
[----:B------:R-:W-:Y:S02]  /*0540*/  @!P0 MOV R8, R10 ;  /* 0x0000000a00088202 */ /* 0x000fe40000000f00 */
[----:B------:R-:W-:Y:S01]  /*0550*/  ISETP.GE.AND P1, PT, R6, c[0x0][0x220], PT ;  /* 0x0000880006007a0c */ /* 0x000fe20003f26270 */
[----:B------:R-:W-:Y:S02]  /*0560*/  IMAD R3, R3, c[0x0][0x1e8], RZ ;  /* 0x00007a0003037a24 */ /* 0x000fe400078e02ff */
[----:B------:R-:W-:Y:S02]  /*0570*/  @!P0 IMAD R4, R13, c[0x0][0x1e4], R4 ;  /* 0x000079000d048a24 */ /* 0x000fe400078e0204 */
[----:B------:R-:W-:-:S04]  /*0580*/  IMAD.WIDE.U32 R14, R0, c[0x0][0x1e8], R6 ;  /* 0x00007a00000e7a25 */ /* 0x000fc800078e0006 */
[----:B------:R-:W-:Y:S02]  /*0590*/  @P0 IMAD R180, R180, c[0x0][0x1ec], R9 ;  /* 0x00007b00b4b40a24 */ /* 0x000fe400078e0209 */
[----:B------:R-:W-:Y:S01]  /*05a0*/  @!P0 IMAD.IADD R180, R11, 0x1, R4 ;  /* 0x000000010bb48824 */ /* 0x000fe200078e0204 */
[----:B------:R-:W-:Y:S01]  /*05b0*/  IADD3 R8, P0, R8, R14, RZ ;  /* 0x0000000e08087210 */ /* 0x000fe20007f1e0ff */
[----:B------:R-:W-:Y:S01]  /*05c0*/  IMAD R3, R0, c[0x0][0x1ec], R3 ;  /* 0x00007b0000037a24 */ /* 0x000fe200078e0203 */
[----:B------:R-:W-:Y:S02]  /*05d0*/  SHF.R.S32.HI R4, RZ, 0x1f, R130 ;  /* 0x0000001fff047819 */ /* 0x000fe40000011482 */
[----:B------:R-:W-:Y:S02]  /*05e0*/  SHF.R.S32.HI R0, RZ, 0x1f, R2 ;  /* 0x0000001fff007819 */ /* 0x000fe40000011402 */
[----:B------:R-:W-:Y:S01]  /*05f0*/  IADD3.X R9, R180, R15, R3, P0, !PT ;  /* 0x0000000fb4097210 */ /* 0x000fe200007fe403 */
[----:B------:R-:W-:Y:S01]  /*0600*/  IMAD R3, R4, c[0x0][0x1f0], RZ ;  /* 0x00007c0004037a24 */ /* 0x000fe200078e02ff */
[----:B------:R-:W-:-:S03]  /*0610*/  ISETP.GE.OR P0, PT, R2, R179, P1 ;  /* 0x000000b30200720c */ /* 0x000fc60000f06670 */
[C---:B------:R-:W-:Y:S02]  /*0620*/  IMAD R3, R130.reuse, c[0x0][0x1f4], R3 ;  /* 0x00007d0082037a24 */ /* 0x040fe400078e0203 */
[----:B------:R-:W-:-:S05]  /*0630*/  IMAD.WIDE.U32 R8, R130, c[0x0][0x1f0], R8 ;  /* 0x00007c0082087a25 */ /* 0x000fca00078e0008 */
[----:B------:R-:W-:-:S03]  /*0640*/  IADD3 R11, R9, R3, RZ ;  /* 0x00000003090b7210 */ /* 0x000fc60007ffe0ff */
        /* <DEDUP_REMOVED lines=9> */
.L_x_5334:
[----:B------:R-:W-:Y:S05]  /*06e0*/  BSYNC B0 ;  /* 0x0000000000007941 */ /* 0x000fea0003800000 */
.L_x_5333:
[----:B------:R-:W-:Y:S01]  /*06f0*/  IADD3 R4, R2, 0x10, RZ ;  /* 0x0000001002047810 */ /* 0x000fe20007ffe0ff */
        /* <DEDUP_REMOVED lines=15> */
.L_x_5336:
[----:B------:R-:W-:Y:S05]  /*07f0*/  BSYNC B0 ;  /* 0x0000000000007941 */ /* 0x000fea0003800000 */
.L_x_5335:
        /* <DEDUP_REMOVED lines=16> */
.L_x_5338:
[----:B------:R-:W-:Y:S05]  /*0900*/  BSYNC B0 ;  /* 0x0000000000007941 */ /* 0x000fea0003800000 */
.L_x_5337:
        /* <DEDUP_REMOVED lines=16> */
.L_x_5340:
[----:B------:R-:W-:Y:S05]  /*0a10*/  BSYNC B0 ;  /* 0x0000000000007941 */ /* 0x000fea0003800000 */
.L_x_5339:
[C---:B------:R-:W-:Y:S02]  /*0a20*/  ISETP.NE.AND P0, PT, R50.reuse, RZ, PT ;  /* 0x000000ff3200720c */ /* 0x040fe40003f05270 */
[----:B------:R-:W-:Y:S02]  /*0a30*/  ISETP.NE.OR P1, PT, R50, RZ, P5 ;  /* 0x000000ff3200720c */ /* 0x000fe40002f25670 */
[----:B------:R-:W-:Y:S02]  /*0a40*/  ISETP.GE.OR P2, PT, R2, R179, P0 ;  /* 0x000000b30200720c */ /* 0x000fe40000746670 */
[----:B------:R-:W-:Y:S02]  /*0a50*/  ISETP.NE.OR P0, PT, R50, RZ, P3 ;  /* 0x000000ff3200720c */ /* 0x000fe40001f05670 */
[----:B------:R-:W-:-:S04]  /*0a60*/  IADD3 R2, P3, R5, R2, RZ ;  /* 0x0000000205027210 */ /* 0x000fc80007f7e0ff */
[----:B------:R-:W-:Y:S02]  /*0a70*/  LEA.HI.X.SX32 R5, R5, R0, 0x1, P3 ;  /* 0x0000000005057211 */ /* 0x000fe400018f0eff */
[----:B------:R-:W-:-:S03]  /*0a80*/  LEA R4, P3, R2, c[0x0][0x200], 0x2 ;  /* 0x0000800002047a11 */ /* 0x000fc600078610ff */
[----:B------:R-:W-:Y:S01]  /*0a90*/  @!P2 IMAD.MOV.U32 R3, RZ, RZ, 0x7f800000 ;  /* 0x7f800000ff03a424 */ /* 0x000fe200078e00ff */
[----:B------:R-:W-:Y:S01]  /*0aa0*/  LEA.HI.X R5, R2, c[0x0][0x204], R5, 0x2, P3 ;  /* 0x0000810002057a11 */ /* 0x000fe200018f1405 */
[----:B------:R-:W-:Y:S02]  /*0ab0*/  @!P0 IMAD.MOV.U32 R0, RZ, RZ, 0x7f800000 ;  /* 0x7f800000ff008424 */ /* 0x000fe400078e00ff */
[----:B------:R-:W-:Y:S02]  /*0ac0*/  @!P1 IMAD.MOV.U32 R2, RZ, RZ, 0x7f800000 ;  /* 0x7f800000ff029424 */ /* 0x000fe400078e00ff */
[----:B------:R3:W-:Y:S04]  /*0ad0*/  @!P2 STG.E [R4.64], R3 ;  /* 0x000000030400a986 */ /* 0x0007e8000c101906 */
[----:B------:R3:W-:Y:S01]  /*0ae0*/  @!P0 STG.E [R4.64+0x80], R0 ;  /* 0x0000800004008986 */ /* 0x0007e2000c101906 */
[----:B------:R-:W-:-:S03]  /*0af0*/  ISETP.NE.OR P0, PT, R50, RZ, P4 ;  /* 0x000000ff3200720c */ /* 0x000fc60002705670 */
[----:B------:R3:W-:Y:S10]  /*0b00*/  @!P1 STG.E [R4.64+0x40], R2 ;  /* 0x0000400204009986 */ /* 0x0007f4000c101906 */
[----:B------:R-:W-:Y:S05]  /*0b10*/  @P0 EXIT ;  /* 0x000000000000094d */ /* 0x000fea0003800000 */
[----:B---3--:R-:W-:-:S05]  /*0b20*/  MOV R3, 0x7f800000 ;  /* 0x7f80000000037802 */ /* 0x008fca0000000f00 */
[----:B------:R-:W-:Y:S01]  /*0b30*/  STG.E [R4.64+0xc0], R3 ;  /* 0x0000c00304007986 */ /* 0x000fe2000c101906 */
[----:B------:R-:W-:Y:S05]  /*0b40*/  EXIT ;  /* 0x000000000000794d */ /* 0x000fea0003800000 */
.L_x_5332:
[----:B-1----:R-:W-:-:S04]  /*0b50*/  ISETP.NE.U32.AND P0, PT, RZ, c[0x0][0x2b8], PT ;  /* 0x0000ae00ff007a0c */ /* 0x002fc80003f05070 */
[----:B------:R-:W-:-:S13]  /*0b60*/  ISETP.NE.AND.EX P0, PT, RZ, c[0x0][0x2bc], PT, P0 ;  /* 0x0000af00ff007a0c */ /* 0x000fda0003f05300 */
[----:B------:R-:W-:-:S05]  /*0b70*/  @P0 IMAD.WIDE R8, R13, R90, c[0x0][0x2b8] ;  /* 0x0000ae000d080625 */ /* 0x000fca00078e025a */
[----:B------:R1:W5:Y:S01]  /*0b80*/  @P0 LDG.E R13, [R8.64] ;  /* 0x00000006080d0981 */ /* 0x000362000c1e1900 */
[----:B------:R-:W-:Y:S01]  /*0b90*/  ISETP.NE.U32.AND P0, PT, RZ, c[0x0][0x2c0], PT ;  /* 0x0000b000ff007a0c */ /* 0x000fe20003f05070 */
[----:B------:R-:W-:Y:S01]  /*0ba0*/  CS2R R182, SRZ ;  /* 0x0000000000b67805 */ /* 0x000fe2000001ff00 */
[----:B------:R-:W-:Y:S02]  /*0bb0*/  PLOP3.LUT P2, PT, PT, PT, PT, 0x8, 0x0 ;  /* 0x000000000000781c */ /* 0x000fe40003f4e170 */
[----:B------:R-:W-:-:S13]  /*0bc0*/  ISETP.NE.AND.EX P1, PT, RZ, c[0x0][0x2c4], PT, P0 ;  /* 0x0000b100ff007a0c */ /* 0x000fda0003f25300 */
[----:B------:R-:W-:Y:S02]  /*0bd0*/  @P1 IMAD R0, R4, c[0x0][0x2c8], RZ ;  /* 0x0000b20004001a24 */ /* 0x000fe400078e02ff */
[----:B------:R-:W-:-:S04]  /*0be0*/  @P1 IMAD.WIDE.U32 R6, R5, c[0x0][0x2c8], RZ ;  /* 0x0000b20005061a25 */ /* 0x000fc800078e00ff */
[----:B------:R-:W-:Y:S01]  /*0bf0*/  @P1 IMAD R0, R5, c[0x0][0x2cc], R0 ;  /* 0x0000b30005001a24 */ /* 0x000fe200078e0200 */
[----:B------:R-:W-:-:S03]  /*0c00*/  @P1 LEA R182, P0, R6, c[0x0][0x2c0], 0x2 ;  /* 0x0000b00006b61a11 */ /* 0x000fc600078010ff */
[----:B------:R-:W-:-:S05]  /*0c10*/  @P1 IMAD.IADD R0, R7, 0x1, R0 ;  /* 0x0000000107001824 */ /* 0x000fca00078e0200 */
[----:B------:R-:W-:-:S04]  /*0c20*/  @P1 SHF.L.U64.HI R0, R6, 0x2, R0 ;  /* 0x0000000206001819 */ /* 0x000fc80000010200 */
[----:B------:R-:W-:Y:S02]  /*0c30*/  @P1 IADD3.X R183, R0, c[0x0][0x2c4], RZ, P0, !PT ;  /* 0x0000b10000b71a10 */ /* 0x000fe400007fe4ff */
[----:B------:R-:W-:-:S04]  /*0c40*/  @P1 ISETP.NE.U32.AND P0, PT, R182, RZ, PT ;  /* 0x000000ffb600120c */ /* 0x000fc80003f05070 */
[----:B------:R-:W-:-:S13]  /*0c50*/  @P1 ISETP.NE.AND.EX P2, PT, R183, RZ, PT, P0 ;  /* 0x000000ffb700120c */ /* 0x000fda0003f45300 */
[----:B------:R-:W-:Y:S01]  /*0c60*/  P2R R181, PR, RZ, 0x4 ;  /* 0x00000004ffb57803 */ /* 0x000fe20000000000 */
[----:B------:R-:W-:Y:S05]  /*0c70*/  @!P2 BRA `(.L_x_5341) ;  /* 0x000004900000a947 */ /* 0x000fea0003800000 */
[----:B-1----:R-:W-:Y:S02]  /*0c80*/  IABS R2, c[0x0][0x2d0] ;  /* 0x0000b40000027a13 */ /* 0x002fe40000000000 */
[----:B------:R-:W-:Y:S02]  /*0c90*/  LEA R7, R48, 0xffffff80, 0x7 ;  /* 0xffffff8030077811 */ /* 0x000fe400078e38ff */
[----:B------:R-:W1:Y:S08]  /*0ca0*/  I2F.RP R6, R2 ;  /* 0x0000000200067306 */ /* 0x000e700000209400 */
[----:B-1----:R-:W1:Y:S02]  /*0cb0*/  MUFU.RCP R8, R6 ;  /* 0x0000000600087308 */ /* 0x002e640000001000 */
[----:B-1----:R-:W-:-:S06]  /*0cc0*/  IADD3 R8, R8, 0xffffffe, RZ ;  /* 0x0ffffffe08087810 */ /* 0x002fcc0007ffe0ff */
[----:B------:R-:W1:Y:S02]  /*0cd0*/  F2I.FTZ.U32.TRUNC.NTZ R9, R8 ;  /* 0x0000000800097305 */ /* 0x000e64000021f000 */
[----:B-1----:R-:W-:Y:S02]  /*0ce0*/  IMAD.MOV R3, RZ, RZ, -R9 ;  /* 0x000000ffff037224 */ /* 0x002fe400078e0a09 */
[----:B------:R-:W-:Y:S02]  /*0cf0*/  IMAD.MOV.U32 R8, RZ, RZ, RZ ;  /* 0x000000ffff087224 */ /* 0x000fe400078e00ff */
[----:B------:R-:W-:Y:S01]  /*0d00*/  IMAD R0, R3, R2, RZ ;  /* 0x0000000203007224 */ /* 0x000fe200078e02ff */
[----:B------:R-:W-:-:S03]  /*0d10*/  IABS R3, R7 ;  /* 0x0000000700037213 */ /* 0x000fc60000000000 */
        /* <DEDUP_REMOVED lines=12> */
[----:B------:R-:W-:Y:S02]  /*0de0*/  @!P1 IADD3 R9, -R9, RZ, RZ ;  /* 0x000000ff09099210 */ /* 0x000fe40007ffe1ff */
[----:B------:R-:W-:-:S05]  /*0df0*/  @!P0 LOP3.LUT R9, RZ, c[0x0][0x2d0], RZ, 0x33, !PT ;  /* 0x0000b400ff098a12 */ /* 0x000fca00078e33ff */
[----:B-----5:R-:W-:-:S05]  /*0e00*/  IMAD.WIDE R12, R9, 0x4, R182 ;  /* 0x00000004090c7825 */ /* 0x020fca00078e02b6 */
[----:B------:R-:W2:Y:S01]  /*0e10*/  LDG.E R3, [R12.64] ;  /* 0x000000060c037981 */ /* 0x000ea2000c1e1900 */
[----:B------:R-:W-:-:S04]  /*0e20*/  IABS R2, c[0x0][0x1c8] ;  /* 0x0000720000027a13 */ /* 0x000fc80000000000 */
[----:B------:R-:W1:Y:S08]  /*0e30*/  I2F.RP R8, R2 ;  /* 0x0000000200087306 */ /* 0x000e700000209400 */
        /* <DEDUP_REMOVED lines=26> */
[----:B------:R-:W-:Y:S02]  /*0fe0*/  @!P1 LOP3.LUT R0, RZ, c[0x0][0x1c8], RZ, 0x33, !PT ;  /* 0x00007200ff009a12 */ /* 0x000fe400078e33ff */
[----:B--2---:R-:W-:Y:S01]  /*0ff0*/  SHF.R.S32.HI R6, RZ, 0x1f, R3 ;  /* 0x0000001fff067819 */ /* 0x004fe20000011403 */
[----:B------:R-:W-:-:S04]  /*1000*/  IMAD.WIDE.U32 R12, R3, c[0x0][0x180], RZ ;  /* 0x00006000030c7a25 */ /* 0x000fc800078e00ff */
[C---:B------:R-:W-:Y:S02]  /*1010*/  IMAD R2, R6.reuse, c[0x0][0x180], RZ ;  /* 0x0000600006027a24 */ /* 0x040fe400078e02ff */
[----:B------:R-:W-:Y:S02]  /*1020*/  IMAD R6, R6, c[0x0][0x188], RZ ;  /* 0x0000620006067a24 */ /* 0x000fe400078e02ff */
[C---:B------:R-:W-:Y:S02]  /*1030*/  IMAD R2, R3.reuse, c[0x0][0x184], R2 ;  /* 0x0000610003027a24 */ /* 0x040fe400078e0202 */
[----:B------:R-:W-:-:S03]  /*1040*/  IMAD.WIDE.U32 R18, R3, c[0x0][0x188], RZ ;  /* 0x0000620003127a25 */ /* 0x000fc600078e00ff */
[----:B------:R-:W-:Y:S01]  /*1050*/  IADD3 R13, R13, R2, RZ ;  /* 0x000000020d0d7210 */ /* 0x000fe20007ffe0ff */
[----:B------:R-:W-:Y:S01]  /*1060*/  IMAD R15, R3, c[0x0][0x18c], R6 ;  /* 0x00006300030f7a24 */ /* 0x000fe200078e0206 */
[----:B------:R-:W-:Y:S02]  /*1070*/  SHF.R.S32.HI R2, RZ, 0x1f, R0 ;  /* 0x0000001fff027819 */ /* 0x000fe40000011400 */
[----:B------:R-:W-:Y:S01]  /*1080*/  MOV R14, R18 ;  /* 0x00000012000e7202 */ /* 0x000fe20000000f00 */
[----:B------:R-:W-:-:S04]  /*1090*/  IMAD.WIDE.U32 R12, R17, c[0x0][0x198], R12 ;  /* 0x00006600110c7a25 */ /* 0x000fc800078e000c */
[----:B------:R-:W-:Y:S02]  /*10a0*/  IMAD.IADD R13, R13, 0x1, R8 ;  /* 0x000000010d0d7824 */ /* 0x000fe400078e0208 */
[----:B------:R-:W-:Y:S02]  /*10b0*/  IMAD R9, R2, c[0x0][0x1b0], RZ ;  /* 0x00006c0002097a24 */ /* 0x000fe400078e02ff */
[----:B------:R-:W-:-:S04]  /*10c0*/  IMAD.WIDE.U32 R126, R0, c[0x0][0x1b0], R12 ;  /* 0x00006c00007e7a25 */ /* 0x000fc800078e000c */
[----:B------:R-:W-:Y:S02]  /*10d0*/  IMAD R9, R0, c[0x0][0x1b4], R9 ;  /* 0x00006d0000097a24 */ /* 0x000fe400078e0209 */
[----:B------:R-:W-:-:S03]  /*10e0*/  IMAD.IADD R15, R19, 0x1, R15 ;  /* 0x00000001130f7824 */ /* 0x000fc600078e020f */
[----:B------:R-:W-:Y:S01]  /*10f0*/  IADD3 R9, R127, R9, RZ ;  /* 0x000000097f097210 */ /* 0x000fe20007ffe0ff */
[----:B------:R-:W-:Y:S05]  /*1100*/  BRA `(.L_x_5342) ;  /* 0x0000044000007947 */ /* 0x000fea0003800000 */
.L_x_5341:
        /* <DEDUP_REMOVED lines=16> */
.L_x_5343:
[----:B------:R-:W-:-:S04]  /*1210*/  IABS R6, c[0x0][0x1c8] ;  /* 0x0000720000067a13 */ /* 0x000fc80000000000 */
        /* <DEDUP_REMOVED lines=10> */
[----:B------:R-:W-:Y:S01]  /*12c0*/  IMAD.HI.U32 R0, R15, R2, RZ ;  /* 0x000000020f007227 */ /* 0x000fe200078e00ff */
[----:B------:R-:W-:-:S03]  /*12d0*/  @P0 IADD3 R15, R3, R10, RZ ;  /* 0x0000000a030f0210 */ /* 0x000fc60007ffe0ff */
[----:B------:R-:W-:Y:S02]  /*12e0*/  IMAD.MOV R7, RZ, RZ, -R0 ;  /* 0x000000ffff077224 */ /* 0x000fe400078e0a00 */
[----:B------:R-:W-:-:S04]  /*12f0*/  @P0 IMAD.WIDE.U32 R16, R15, c[0x0][0x1a0], RZ ;  /* 0x000068000f100a25 */ /* 0x000fc800078e00ff */
[----:B------:R-:W-:Y:S01]  /*1300*/  IMAD R7, R6, R7, R2 ;  /* 0x0000000706077224 */ /* 0x000fe200078e0202 */
[----:B------:R-:W-:Y:S01]  /*1310*/  LOP3.LUT R2, R130, c[0x0][0x1c8], RZ, 0x3c, !PT ;  /* 0x0000720082027a12 */ /* 0x000fe200078e3cff */
[----:B------:R-:W-:Y:S02]  /*1320*/  @P0 IMAD R15, R15, c[0x0][0x1a4], R17 ;  /* 0x000069000f0f0a24 */ /* 0x000fe400078e0211 */
[----:B------:R-:W-:Y:S01]  /*1330*/  @P0 IMAD.MOV.U32 R14, RZ, RZ, R16 ;  /* 0x000000ffff0e0224 */ /* 0x000fe200078e0010 */
[----:B------:R-:W-:Y:S02]  /*1340*/  ISETP.GT.U32.AND P1, PT, R6, R7, PT ;  /* 0x000000070600720c */ /* 0x000fe40003f24070 */
[----:B------:R-:W-:-:S11]  /*1350*/  ISETP.GE.AND P2, PT, R2, RZ, PT ;  /* 0x000000ff0200720c */ /* 0x000fd60003f46270 */
[-C--:B------:R-:W-:Y:S02]  /*1360*/  @!P1 IADD3 R7, R7, -R6.reuse, RZ ;  /* 0x8000000607079210 */ /* 0x080fe40007ffe0ff */
[----:B------:R-:W-:Y:S02]  /*1370*/  @!P1 IADD3 R0, R0, 0x1, RZ ;  /* 0x0000000100009810 */ /* 0x000fe40007ffe0ff */
[----:B------:R-:W-:Y:S02]  /*1380*/  ISETP.GE.U32.AND P3, PT, R7, R6, PT ;  /* 0x000000060700720c */ /* 0x000fe40003f66070 */
[----:B------:R-:W-:Y:S02]  /*1390*/  ISETP.NE.AND P1, PT, RZ, c[0x0][0x1c8], PT ;  /* 0x00007200ff007a0c */ /* 0x000fe40003f25270 */
[----:B------:R-:W-:-:S04]  /*13a0*/  LEA R7, R48, 0xffffff80, 0x7 ;  /* 0xffffff8030077811 */ /* 0x000fc800078e38ff */
[----:B------:R-:W-:Y:S01]  /*13b0*/  SHF.R.S32.HI R11, RZ, 0x1f, R7 ;  /* 0x0000001fff0b7819 */ /* 0x000fe20000011407 */
[----:B------:R-:W-:-:S04]  /*13c0*/  IMAD.WIDE.U32 R8, R7, c[0x0][0x198], R8 ;  /* 0x0000660007087a25 */ /* 0x000fc800078e0008 */
[----:B------:R-:W-:Y:S01]  /*13d0*/  @P3 IADD3 R0, R0, 0x1, RZ ;  /* 0x0000000100003810 */ /* 0x000fe20007ffe0ff */
[----:B------:R-:W-:Y:S01]  /*13e0*/  IMAD R6, R11, c[0x0][0x198], RZ ;  /* 0x000066000b067a24 */ /* 0x000fe200078e02ff */
[----:B------:R-:W-:Y:S01]  /*13f0*/  MOV R126, R8 ;  /* 0x00000008007e7202 */ /* 0x000fe20000000f00 */
[----:B------:R-:W-:Y:S02]  /*1400*/  IMAD.MOV.U32 R17, RZ, RZ, R7 ;  /* 0x000000ffff117224 */ /* 0x000fe400078e0007 */
[----:B------:R-:W-:Y:S01]  /*1410*/  @!P2 IMAD.MOV R0, RZ, RZ, -R0 ;  /* 0x000000ffff00a224 */ /* 0x000fe200078e0a00 */
[----:B------:R-:W-:Y:S01]  /*1420*/  @!P1 LOP3.LUT R0, RZ, c[0x0][0x1c8], RZ, 0x33, !PT ;  /* 0x00007200ff009a12 */ /* 0x000fe200078e33ff */
[----:B------:R-:W-:-:S03]  /*1430*/  IMAD R6, R7, c[0x0][0x19c], R6 ;  /* 0x0000670007067a24 */ /* 0x000fc600078e0206 */
[----:B------:R-:W-:Y:S01]  /*1440*/  SHF.R.S32.HI R2, RZ, 0x1f, R0 ;  /* 0x0000001fff027819 */ /* 0x000fe20000011400 */
[----:B------:R-:W-:-:S04]  /*1450*/  IMAD.IADD R127, R9, 0x1, R6 ;  /* 0x00000001097f7824 */ /* 0x000fc800078e0206 */
[----:B------:R-:W-:Y:S02]  /*1460*/  IMAD R9, R2, c[0x0][0x1b0], RZ ;  /* 0x00006c0002097a24 */ /* 0x000fe400078e02ff */
[----:B------:R-:W-:-:S04]  /*1470*/  IMAD.WIDE.U32 R126, R0, c[0x0][0x1b0], R126 ;  /* 0x00006c00007e7a25 */ /* 0x000fc800078e007e */
        /* <DEDUP_REMOVED lines=13> */
.L_x_5342:
[----:B------:R1:W5:Y:S01]  /*1550*/  @P4 LDG.E R88, [R88.64] ;  /* 0x0000000658584981 */ /* 0x000362000c1e1900 */
[----:B------:R-:W-:Y:S01]  /*1560*/  ISETP.NE.AND P0, PT, R180, -0x1, PT ;  /* 0xffffffffb400780c */ /* 0x000fe20003f05270 */
[----:B------:R-:W-:Y:S01]  /*1570*/  IMAD.MOV.U32 R27, RZ, RZ, 0x2 ;  /* 0x00000002ff1b7424 */ /* 0x000fe200078e00ff */
[----:B-----5:R-:W-:Y:S01]  /*1580*/  SHF.R.S32.HI R13, RZ, 0x1f, R50 ;  /* 0x0000001fff0d7819 */ /* 0x020fe20000011432 */
[----:B------:R-:W-:Y:S01]  /*1590*/  IMAD.MOV.U32 R116, RZ, RZ, c[0x0][0x230] ;  /* 0x00008c00ff747624 */ /* 0x000fe200078e00ff */
[----:B------:R-:W-:Y:S01]  /*15a0*/  SHF.R.S32.HI R54, RZ, 0x1f, R55 ;  /* 0x0000001fff367819 */ /* 0x000fe20000011437 */
[----:B------:R-:W-:Y:S01]  /*15b0*/  IMAD.MOV.U32 R29, RZ, RZ, c[0x0][0x230] ;  /* 0x00008c00ff1d7624 */ /* 0x000fe200078e00ff */
[CC--:B------:R-:W-:Y:S02]  /*15c0*/  LEA.HI R23, R13.reuse, R50.reuse, RZ, 0x3 ;  /* 0x000000320d177211 */ /* 0x0c0fe400078f18ff */
[----:B------:R-:W-:Y:S02]  /*15d0*/  LEA.HI R8, R13, R50, RZ, 0x6 ;  /* 0x000000320d087211 */ /* 0x000fe400078f30ff */
[----:B------:R-:W-:-:S02]  /*15e0*/  SHF.R.S32.HI R134, RZ, 0x3, R23 ;  /* 0x00000003ff867819 */ /* 0x000fc40000011417 */
[----:B------:R-:W-:Y:S01]  /*15f0*/  LOP3.LUT R23, R23, 0xfffffff8, RZ, 0xc0, !PT ;  /* 0xfffffff817177812 */ /* 0x000fe200078ec0ff */
[----:B------:R-:W-:Y:S01]  /*1600*/  @!P0 IMAD R6, R4, c[0x0][0x178], RZ ;  /* 0x00005e0004068a24 */ /* 0x000fe200078e02ff */
[----:B------:R-:W-:Y:S01]  /*1610*/  SHF.L.U32 R119, R134, 0x6, RZ ;  /* 0x0000000686777819 */ /* 0x000fe200000006ff */
[----:B------:R-:W-:Y:S01]  /*1620*/  @P0 IMAD.WIDE.U32 R18, R180, c[0x0][0x190], RZ ;  /* 0x00006400b4120a25 */ /* 0x000fe200078e00ff */
[----:B------:R-:W-:Y:S02]  /*1630*/  LEA.HI R54, R54, R55, RZ, 0x7 ;  /* 0x0000003736367211 */ /* 0x000fe400078f38ff */
[----:B------:R-:W-:Y:S01]  /*1640*/  LOP3.LUT R119, R119, 0x1c0, RZ, 0xc0, !PT ;  /* 0x000001c077777812 */ /* 0x000fe200078ec0ff */
[----:B------:R-:W-:Y:S01]  /*1650*/  IMAD.IADD R114, R50, 0x1, -R23 ;  /* 0x0000000132727824 */ /* 0x000fe200078e0a17 */
[----:B------:R-:W-:Y:S01]  /*1660*/  SHF.R.S32.HI R135, RZ, 0x1f, R134 ;  /* 0x0000001fff877819 */ /* 0x000fe20000011486 */
[----:B------:R-:W-:Y:S01]  /*1670*/  @!P0 IMAD.WIDE.U32 R24, R5, c[0x0][0x178], RZ ;  /* 0x00005e0005188a25 */ /* 0x000fe200078e00ff */
[----:B------:R-:W-:-:S02]  /*1680*/  MOV R28, RZ ;  /* 0x000000ff001c7202 */ /* 0x000fc40000000f00 */
[----:B------:R-:W-:Y:S01]  /*1690*/  SHF.L.U32 R100, R114, 0x3, RZ ;  /* 0x0000000372647819 */ /* 0x000fe200000006ff */
[----:B------:R-:W-:Y:S01]  /*16a0*/  @!P0 IMAD R3, R5, c[0x0][0x17c], R6 ;  /* 0x00005f0005038a24 */ /* 0x000fe200078e0206 */
[----:B------:R-:W-:Y:S01]  /*16b0*/  SHF.R.S32.HI R54, RZ, 0x7, R54 ;  /* 0x00000007ff367819 */ /* 0x000fe20000011436 */
[----:B------:R-:W-:Y:S01]  /*16c0*/  @P0 IMAD R19, R180, c[0x0][0x194], R19 ;  /* 0x00006500b4130a24 */ /* 0x000fe200078e0213 */
[----:B------:R-:W-:Y:S01]  /*16d0*/  SHF.R.S32.HI R101, RZ, 0x1f, R100 ;  /* 0x0000001fff657819 */ /* 0x000fe20000011464 */
[----:B------:R-:W-:Y:S01]  /*16e0*/  @!P0 IMAD.IADD R19, R25, 0x1, R3 ;  /* 0x0000000119138824 */ /* 0x000fe200078e0203 */
[----:B------:R-:W-:Y:S01]  /*16f0*/  LEA.HI R3, R13, R50, RZ, 0x4 ;  /* 0x000000320d037211 */ /* 0x000fe200078f20ff */
[----:B------:R-:W-:Y:S01]  /*1700*/  @!P0 IMAD.MOV.U32 R18, RZ, RZ, R24 ;  /* 0x000000ffff128224 */ /* 0x000fe200078e0018 */
[----:B------:R-:W-:Y:S01]  /*1710*/  IADD3 R14, P0, R100, R14, RZ ;  /* 0x0000000e640e7210 */ /* 0x000fe20007f1e0ff */
[----:B------:R-:W-:Y:S01]  /*1720*/  IMAD.WIDE R20, R21, 0x40, R134 ;  /* 0x0000004015147825 */ /* 0x000fe200078e0286 */
[----:B------:R-:W-:-:S02]  /*1730*/  LOP3.LUT R3, R3, 0xfffffff0, RZ, 0xc0, !PT ;  /* 0xfffffff003037812 */ /* 0x000fc400078ec0ff */
[----:B------:R-:W-:Y:S01]  /*1740*/  LOP3.LUT R6, R119, 0x38, R100, 0xf8, !PT ;  /* 0x0000003877067812 */ /* 0x000fe200078ef864 */
[C---:B------:R-:W-:Y:S01]  /*1750*/  IMAD.X R15, R101.reuse, 0x1, R15, P0 ;  /* 0x00000001650f7824 */ /* 0x040fe200000e060f */
[----:B------:R-:W-:Y:S01]  /*1760*/  IADD3 R122, P0, R134, R17, RZ ;  /* 0x00000011867a7210 */ /* 0x000fe20007f1e0ff */
[----:B------:R-:W-:Y:S01]  /*1770*/  IMAD.IADD R50, R50, 0x1, -R3 ;  /* 0x0000000132327824 */ /* 0x000fe200078e0a03 */
[----:B------:R-:W-:Y:S01]  /*1780*/  SHF.R.U32.HI R119, RZ, 0x3, R119 ;  /* 0x00000003ff777819 */ /* 0x000fe20000011677 */
[----:B------:R-:W-:Y:S01]  /*1790*/  IMAD R3, R2, c[0x0][0x1b8], RZ ;  /* 0x00006e0002037a24 */ /* 0x000fe200078e02ff */
[----:B------:R-:W-:Y:S01]  /*17a0*/  IADD3 R18, P1, R100, R18, RZ ;  /* 0x0000001264127210 */ /* 0x000fe20007f3e0ff */
[----:B------:R-:W-:Y:S01]  /*17b0*/  IMAD.WIDE.U32 R14, R0, c[0x0][0x1b8], R14 ;  /* 0x00006e00000e7a25 */ /* 0x000fe200078e000e */
[----:B------:R-:W-:Y:S02]  /*17c0*/  IMNMX R54, RZ, R54, !PT ;  /* 0x00000036ff367217 */ /* 0x000fe40007800200 */
[----:B------:R-:W-:Y:S01]  /*17d0*/  LOP3.LUT R119, R6, R119, RZ, 0x3c, !PT ;  /* 0x0000007706777212 */ /* 0x000fe200078e3cff */
[----:B------:R-:W-:Y:S01]  /*17e0*/  IMAD R3, R0, c[0x0][0x1bc], R3 ;  /* 0x00006f0000037a24 */ /* 0x000fe200078e0203 */
[----:B------:R-:W-:Y:S01]  /*17f0*/  IADD3.X R19, R101, R19, RZ, P1, !PT ;  /* 0x0000001365137210 */ /* 0x000fe20000ffe4ff */
[----:B------:R-:W-:Y:S01]  /*1800*/  IMAD.X R11, R135, 0x1, R11, P0 ;  /* 0x00000001870b7824 */ /* 0x000fe200000e060b */
[----:B------:R-:W-:Y:S01]  /*1810*/  IADD3 R126, P0, R100, R126, RZ ;  /* 0x0000007e647e7210 */ /* 0x000fe20007f1e0ff */
[----:B------:R-:W-:Y:S01]  /*1820*/  IMAD.HI.U32 R116, R27, R116, R28 ;  /* 0x000000741b747227 */ /* 0x000fe200078e001c */
[----:B------:R-:W-:-:S02]  /*1830*/  IADD3 R17, R15, R3, RZ ;  /* 0x000000030f117210 */ /* 0x000fc40007ffe0ff */
[----:B------:R-:W-:Y:S01]  /*1840*/  IADD3.X R127, R101, R9, RZ, P0, !PT ;  /* 0x00000009657f7210 */ /* 0x000fe200007fe4ff */
[----:B------:R-:W-:Y:S01]  /*1850*/  IMAD R6, R21, c[0x0][0x190], RZ ;  /* 0x0000640015067a24 */ /* 0x000fe200078e02ff */
[----:B------:R-:W-:Y:S01]  /*1860*/  SHF.R.S32.HI R3, RZ, 0x1f, R130 ;  /* 0x0000001fff037819 */ /* 0x000fe20000011482 */
[----:B------:R-:W-:Y:S01]  /*1870*/  IMAD.WIDE.U32 R18, R20, c[0x0][0x190], R18 ;  /* 0x0000640014127a25 */ /* 0x000fe200078e0012 */
[----:B------:R-:W-:Y:S02]  /*1880*/  ISETP.GT.AND P0, PT, R48, R54, PT ;  /* 0x000000363000720c */ /* 0x000fe40003f04270 */
[----:B------:R-:W-:Y:S01]  /*1890*/  SHF.R.S32.HI R117, RZ, 0x1, R116 ;  /* 0x00000001ff757819 */ /* 0x000fe20000011474 */
[----:B------:R-:W-:Y:S01]  /*18a0*/  IMAD R6, R20, c[0x0][0x194], R6 ;  /* 0x0000650014067a24 */ /* 0x000fe200078e0206 */
[----:B------:R-:W-:Y:S01]  /*18b0*/  SHF.R.S32.HI R13, RZ, 0x1f, R50 ;  /* 0x0000001fff0d7819 */ /* 0x000fe20000011432 */
[----:B------:R-:W-:Y:S01]  /*18c0*/  IMAD.SHL.U32 R114, R114, 0x4, RZ ;  /* 0x0000000472727824 */ /* 0x000fe200078e00ff */
[----:B------:R-:W-:Y:S01]  /*18d0*/  MOV R16, R14 ;  /* 0x0000000e00107202 */ /* 0x000fe20000000f00 */
[----:B------:R-:W-:Y:S01]  /*18e0*/  IMAD R133, R3, c[0x0][0x1a8], RZ ;  /* 0x00006a0003857a24 */ /* 0x000fe200078e02ff */
[----:B------:R-:W-:Y:S01]  /*18f0*/  LEA.HI R118, R13, R50, RZ, 0x3 ;  /* 0x000000320d767211 */ /* 0x000fe200078f18ff */
[----:B------:R-:W-:Y:S01]  /*1900*/  IMAD.IADD R15, R19, 0x1, R6 ;  /* 0x00000001130f7824 */ /* 0x000fe200078e0206 */
[----:B------:R-:W-:Y:S01]  /*1910*/  MOV R145, c[0x0][0x198] ;  /* 0x0000660000917a02 */ /* 0x000fe20000000f00 */
[----:B------:R-:W-:Y:S01]  /*1920*/  IMAD R11, R11, c[0x0][0x1a0], RZ ;  /* 0x000068000b0b7a24 */ /* 0x000fe200078e02ff */
[----:B------:R-:W-:Y:S01]  /*1930*/  LOP3.LUT R13, R118, 0xfffffff8, RZ, 0xc0, !PT ;  /* 0xfffffff8760d7812 */ /* 0x000fe200078ec0ff */
[----:B------:R-:W-:Y:S01]  /*1940*/  IMAD.MOV.U32 R14, RZ, RZ, R18 ;  /* 0x000000ffff0e7224 */ /* 0x000fe200078e0012 */
[----:B------:R-:W-:Y:S01]  /*1950*/  SHF.L.U64.HI R177, R145, R90, c[0x0][0x19c] ;  /* 0x0000670091b17619 */ /* 0x000fe2000001025a */
[----:B------:R-:W-:-:S02]  /*1960*/  IMAD R129, R135, c[0x0][0x198], RZ ;  /* 0x0000660087817a24 */ /* 0x000fc400078e02ff */
[----:B------:R-:W-:Y:S02]  /*1970*/  IMAD R115, R134, R117, R114 ;  /* 0x0000007586737224 */ /* 0x000fe400078e0272 */
[----:B------:R-:W-:Y:S02]  /*1980*/  IMAD R133, R130, c[0x0][0x1ac], R133 ;  /* 0x00006b0082857a24 */ /* 0x000fe400078e0285 */
[----:B------:R-:W-:Y:S01]  /*1990*/  IMAD.SHL.U32 R8, R8, 0x8, RZ ;  /* 0x0000000808087824 */ /* 0x000fe200078e00ff */
[----:B------:R-:W-:Y:S01]  /*19a0*/  IADD3 R114, R114, R115, RZ ;  /* 0x0000007372727210 */ /* 0x000fe20007ffe0ff */
[----:B------:R-:W-:Y:S01]  /*19b0*/  IMAD R125, R122, c[0x0][0x1a4], R11 ;  /* 0x000069007a7d7a24 */ /* 0x000fe200078e020b */
[----:B------:R-:W-:Y:S01]  /*19c0*/  SHF.R.S32.HI R102, RZ, 0x1f, R115 ;  /* 0x0000001fff667819 */ /* 0x000fe20000011473 */
[----:B------:R-:W-:Y:S01]  /*19d0*/  IMAD.MOV.U32 R3, RZ, RZ, c[0x0][0x1a0] ;  /* 0x00006800ff037624 */ /* 0x000fe200078e00ff */
[----:B------:R-:W-:Y:S01]  /*19e0*/  LOP3.LUT R119, R119, 0xfffffe00, R8, 0xf8, !PT ;  /* 0xfffffe0077777812 */ /* 0x000fe200078ef808 */
[----:B------:R-:W-:Y:S01]  /*19f0*/  IMAD.WIDE.U32 R130, R130, c[0x0][0x1a8], R14 ;  /* 0x00006a0082827a25 */ /* 0x000fe200078e000e */
[----:B------:R-:W-:-:S02]  /*1a00*/  SHF.R.S32.HI R99, RZ, 0x1f, R114 ;  /* 0x0000001fff637819 */ /* 0x000fc40000011472 */
[----:B------:R-:W-:Y:S01]  /*1a10*/  SHF.L.U64.HI R175, R3, R90, c[0x0][0x1a4] ;  /* 0x0000690003af7619 */ /* 0x000fe2000001025a */
[C---:B------:R-:W-:Y:S01]  /*1a20*/  IMAD R129, R134.reuse, c[0x0][0x19c], R129 ;  /* 0x0000670086817a24 */ /* 0x040fe200078e0281 */
[----:B------:R-:W-:Y:S01]  /*1a30*/  IADD3 R133, R131, R133, RZ ;  /* 0x0000008583857210 */ /* 0x000fe20007ffe0ff */
[----:B------:R-:W-:-:S04]  /*1a40*/  IMAD.WIDE.U32 R126, R134, c[0x0][0x198], R126 ;  /* 0x00006600867e7a25 */ /* 0x000fc800078e007e */
[----:B------:R-:W-:Y:S01]  /*1a50*/  IMAD.WIDE.U32 R122, R122, c[0x0][0x1a0], R16 ;  /* 0x000068007a7a7a25 */ /* 0x000fe200078e0010 */
[----:B------:R-:W-:-:S03]  /*1a60*/  IADD3 R129, R127, R129, RZ ;  /* 0x000000817f817210 */ /* 0x000fc60007ffe0ff */
[----:B------:R-:W-:Y:S02]  /*1a70*/  IMAD.IADD R50, R50, 0x1, -R13 ;  /* 0x0000000132327824 */ /* 0x000fe400078e0a0d */
[----:B------:R-:W-:Y:S02]  /*1a80*/  IMAD.SHL.U32 R176, R3, 0x10, RZ ;  /* 0x0000001003b07824 */ /* 0x000fe400078e00ff */
[----:B------:R-:W-:Y:S02]  /*1a90*/  IMAD.SHL.U32 R178, R145, 0x10, RZ ;  /* 0x0000001091b27824 */ /* 0x000fe400078e00ff */
[----:B------:R-:W-:Y:S02]  /*1aa0*/  IMAD.IADD R125, R123, 0x1, R125 ;  /* 0x000000017b7d7824 */ /* 0x000fe400078e027d */
[----:B------:R-:W-:Y:S01]  /*1ab0*/  @!P4 IMAD.MOV.U32 R88, RZ, RZ, RZ ;  /* 0x000000ffff58c224 */ /* 0x000fe200078e00ff */
[----:B------:R-:W-:Y:S05]  /*1ac0*/  @!P0 BRA `(.L_x_5344) ;  /* 0x00006e0000008947 */ /* 0x000fea0003800000 */
[C---:B-1----:R-:W-:Y:S01]  /*1ad0*/  IMAD R6, R4.reuse, c[0x0][0x280], RZ ;  /* 0x0000a00004067a24 */ /* 0x042fe200078e02ff */
[----:B------:R-:W-:Y:S01]  /*1ae0*/  SHF.R.S32.HI R8, RZ, 0x1f, R55 ;  /* 0x0000001fff087819 */ /* 0x000fe20000011437 */
[----:B------:R-:W-:Y:S01]  /*1af0*/  IMAD R4, R4, c[0x0][0x278], RZ ;  /* 0x00009e0004047a24 */ /* 0x000fe200078e02ff */
[----:B------:R-:W-:Y:S01]  /*1b00*/  UMOV UR13, 0x40 ;  /* 0x00000040000d7882 */ /* 0x000fe20000000000 */
[C-C-:B------:R-:W-:Y:S01]  /*1b10*/  IMAD.WIDE.U32 R12, R5.reuse, c[0x0][0x280], R100.reuse ;  /* 0x0000a000050c7a25 */ /* 0x140fe200078e0064 */
[----:B------:R-:W-:Y:S01]  /*1b20*/  ULDC.64 UR4, c[0x0][0x1a0] ;  /* 0x0000680000047ab9 */ /* 0x000fe20000000a00 */
[----:B------:R-:W-:Y:S01]  /*1b30*/  MOV R57, 0x5 ;  /* 0x0000000500397802 */ /* 0x000fe20000000f00 */
[----:B------:R-:W-:Y:S01]  /*1b40*/  UIMAD UR18, UR13, UR5, URZ ;  /* 0x000000050d1272a4 */ /* 0x000fe2000f8e023f */
[C---:B------:R-:W-:Y:S01]  /*1b50*/  IMAD.WIDE.U32 R10, R5.reuse, c[0x0][0x278], R100 ;  /* 0x00009e00050a7a25 */ /* 0x040fe200078e0064 */
[----:B------:R-:W-:Y:S01]  /*1b60*/  UMOV UR12, 0x20 ;  /* 0x00000020000c7882 */ /* 0x000fe20000000000 */
[----:B------:R-:W-:Y:S01]  /*1b70*/  IADD3 R53, R134, 0x10, RZ ;  /* 0x0000001086357810 */ /* 0x000fe20007ffe0ff */
[----:B------:R-:W-:Y:S01]  /*1b80*/  UMOV UR11, 0x60 ;  /* 0x00000060000b7882 */ /* 0x000fe20000000000 */
[C---:B------:R-:W-:Y:S01]  /*1b90*/  IMAD R6, R5.reuse, c[0x0][0x284], R6 ;  /* 0x0000a10005067a24 */ /* 0x040fe200078e0206 */
[----:B------:R-:W-:Y:S01]  /*1ba0*/  UMOV UR10, 0xa0 ;  /* 0x000000a0000a7882 */ /* 0x000fe20000000000 */
[----:B------:R-:W-:Y:S01]  /*1bb0*/  IMAD R4, R5, c[0x0][0x27c], R4 ;  /* 0x00009f0005047a24 */ /* 0x000fe200078e0204 */
[--C-:B------:R-:W-:Y:S01]  /*1bc0*/  SHF.R.S32.HI R5, RZ, 0x1f, R7.reuse ;  /* 0x0000001fff057819 */ /* 0x100fe20000011407 */
[----:B------:R-:W-:Y:S01]  /*1bd0*/  IMAD.IADD R88, R88, 0x1, R7 ;  /* 0x0000000158587824 */ /* 0x000fe200078e0207 */
[----:B------:R-:W-:Y:S01]  /*1be0*/  IADD3 R7, P1, P0, R7, R134, -R55 ;  /* 0x0000008607077210 */ /* 0x000fe2000783e837 */
[----:B------:R-:W-:Y:S01]  /*1bf0*/  IMAD.IADD R11, R11, 0x1, R4 ;  /* 0x000000010b0b7824 */ /* 0x000fe200078e0204 */
[----:B------:R-:W-:Y:S01]  /*1c00*/  UMOV UR9, 0xc0 ;  /* 0x000000c000097882 */ /* 0x000fe20000000000 */
[----:B------:R-:W-:Y:S01]  /*1c10*/  IMAD.IADD R13, R13, 0x1, R6 ;  /* 0x000000010d0d7824 */ /* 0x000fe200078e0206 */
[----:B------:R-:W-:Y:S01]  /*1c20*/  IADD3.X R5, R5, R135, ~R8, P1, P0 ;  /* 0x0000008705057210 */ /* 0x000fe20000fe0c08 */
[----:B------:R-:W-:Y:S01]  /*1c30*/  IMAD.WIDE.U32 R8, R7, c[0x0][0x288], R10 ;  /* 0x0000a20007087a25 */ /* 0x000fe200078e000a */
[----:B------:R-:W-:Y:S01]  /*1c40*/  UMOV UR8, 0xe0 ;  /* 0x000000e000087882 */ /* 0x000fe20000000000 */
[C---:B------:R-:W-:Y:S01]  /*1c50*/  IADD3 R52, R134.reuse, 0x20, RZ ;  /* 0x0000002086347810 */ /* 0x040fe20007ffe0ff */
[----:B------:R-:W-:Y:S01]  /*1c60*/  UIMAD UR19, UR12, UR5, URZ ;  /* 0x000000050c1372a4 */ /* 0x000fe2000f8e023f */
[C---:B------:R-:W-:Y:S01]  /*1c70*/  IMAD R4, R5.reuse, c[0x0][0x288], RZ ;  /* 0x0000a20005047a24 */ /* 0x040fe200078e02ff */
[----:B------:R-:W-:Y:S01]  /*1c80*/  UIMAD UR16, UR11, UR5, URZ ;  /* 0x000000050b1072a4 */ /* 0x000fe2000f8e023f */
[----:B------:R-:W-:Y:S01]  /*1c90*/  IMAD R6, R5, c[0x0][0x290], RZ ;  /* 0x0000a40005067a24 */ /* 0x000fe200078e02ff */
[----:B------:R-:W-:Y:S01]  /*1ca0*/  UIMAD UR15, UR10, UR5, URZ ;  /* 0x000000050a0f72a4 */ /* 0x000fe2000f8e023f */
[C---:B------:R-:W-:Y:S01]  /*1cb0*/  IMAD R4, R7.reuse, c[0x0][0x28c], R4 ;  /* 0x0000a30007047a24 */ /* 0x040fe200078e0204 */
[----:B------:R-:W-:Y:S01]  /*1cc0*/  UIMAD UR14, UR9, UR5, URZ ;  /* 0x00000005090e72a4 */ /* 0x000fe2000f8e023f */
[C---:B------:R-:W-:Y:S01]  /*1cd0*/  IMAD R5, R7.reuse, c[0x0][0x294], R6 ;  /* 0x0000a50007057a24 */ /* 0x040fe200078e0206 */
[----:B------:R-:W-:Y:S01]  /*1ce0*/  UIMAD UR26, UR8, UR5, URZ ;  /* 0x00000005081a72a4 */ /* 0x000fe2000f8e023f */
[----:B------:R-:W-:Y:S01]  /*1cf0*/  IMAD.WIDE.U32 R12, R7, c[0x0][0x290], R12 ;  /* 0x0000a400070c7a25 */ /* 0x000fe200078e000c */
[----:B------:R-:W-:Y:S01]  /*1d00*/  UIMAD.WIDE.U32 UR32, UR11, UR4, URZ ;  /* 0x000000040b2072a5 */ /* 0x000fe2000f8e003f */
[----:B------:R-:W-:Y:S01]  /*1d10*/  IADD3 R51, R134, 0x30, RZ ;  /* 0x0000003086337810 */ /* 0x000fe20007ffe0ff */
[----:B------:R-:W-:Y:S01]  /*1d20*/  ULDC UR5, c[0x0][0x294] ;  /* 0x0000a50000057ab9 */ /* 0x000fe20000000800 */
[----:B------:R-:W-:Y:S01]  /*1d30*/  IMAD.IADD R9, R9, 0x1, R4 ;  /* 0x0000000109097824 */ /* 0x000fe200078e0204 */
[----:B------:R-:W-:Y:S01]  /*1d40*/  UIMAD.WIDE.U32 UR30, UR10, UR4, URZ ;  /* 0x000000040a1e72a5 */ /* 0x000fe2000f8e003f */
[----:B------:R-:W-:Y:S01]  /*1d50*/  IMAD R85, R2, c[0x0][0x298], RZ ;  /* 0x0000a60002557a24 */ /* 0x000fe200078e02ff */
[----:B------:R-:W-:Y:S01]  /*1d60*/  UIMAD.WIDE.U32 UR28, UR9, UR4, URZ ;  /* 0x00000004091c72a5 */ /* 0x000fe2000f8e003f */
[----:B------:R-:W-:Y:S01]  /*1d70*/  IMAD.IADD R7, R13, 0x1, R5 ;  /* 0x000000010d077824 */ /* 0x000fe200078e0205 */
[----:B------:R-:W-:Y:S01]  /*1d80*/  ULDC UR17, c[0x0][0x19c] ;  /* 0x0000670000117ab9 */ /* 0x000fe20000000800 */
[C---:B------:R-:W-:Y:S01]  /*1d90*/  IMAD.WIDE.U32 R14, R3.reuse, 0x20, RZ ;  /* 0x00000020030e7825 */ /* 0x040fe200078e00ff */
[----:B------:R-:W-:Y:S01]  /*1da0*/  UIMAD UR11, UR11, UR5, URZ ;  /* 0x000000050b0b72a4 */ /* 0x000fe2000f8e023f */
[----:B------:R-:W-:Y:S01]  /*1db0*/  IADD3 R113, R134, 0x40, RZ ;  /* 0x0000004086717810 */ /* 0x000fe20007ffe0ff */
[----:B------:R-:W-:Y:S01]  /*1dc0*/  UIMAD UR10, UR10, UR5, URZ ;  /* 0x000000050a0a72a4 */ /* 0x000fe2000f8e023f */
[----:B------:R-:W-:Y:S01]  /*1dd0*/  IMAD R5, R2, c[0x0][0x2a0], RZ ;  /* 0x0000a80002057a24 */ /* 0x000fe200078e02ff */
[----:B------:R-:W-:Y:S01]  /*1de0*/  UIMAD UR9, UR9, UR5, URZ ;  /* 0x00000005090972a4 */ /* 0x000fe2000f8e023f */
[----:B------:R-:W-:Y:S01]  /*1df0*/  IMAD.WIDE.U32 R10, R3, 0x40, RZ ;  /* 0x00000040030a7825 */ /* 0x000fe200078e00ff */
[----:B------:R-:W-:Y:S01]  /*1e00*/  UIMAD UR13, UR13, UR17, URZ ;  /* 0x000000110d0d72a4 */ /* 0x000fe2000f8e023f */
[----:B------:R-:W-:Y:S01]  /*1e10*/  IADD3 R67, R15, UR19, RZ ;  /* 0x000000130f437c10 */ /* 0x000fe2000fffe0ff */
[----:B------:R-:W-:Y:S01]  /*1e20*/  UIMAD UR12, UR12, UR17, URZ ;  /* 0x000000110c0c72a4 */ /* 0x000fe2000f8e023f */
[----:B------:R-:W-:Y:S01]  /*1e30*/  IMAD.MOV.U32 R6, RZ, RZ, R12 ;  /* 0x000000ffff067224 */ /* 0x000fe200078e000c */
[----:B------:R-:W-:Y:S01]  /*1e40*/  IADD3 R72, R11, UR18, RZ ;  /* 0x000000120b487c10 */ /* 0x000fe2000fffe0ff */
[C---:B------:R-:W-:Y:S01]  /*1e50*/  IMAD R85, R0.reuse, c[0x0][0x29c], R85 ;  /* 0x0000a70000557a24 */ /* 0x040fe200078e0255 */
[----:B------:R-:W-:Y:S01]  /*1e60*/  UIMAD UR5, UR8, UR5, URZ ;  /* 0x00000005080572a4 */ /* 0x000fe2000f8e023f */
[----:B------:R-:W-:Y:S01]  /*1e70*/  IMAD.WIDE.U32 R2, R0, c[0x0][0x298], R8 ;  /* 0x0000a60000027a25 */ /* 0x000fe200078e0008 */
[----:B------:R-:W-:Y:S01]  /*1e80*/  SHF.L.U64.HI R72, R10, 0x1, R72 ;  /* 0x000000010a487819 */ /* 0x000fe20000010248 */
[----:B------:R-:W-:Y:S01]  /*1e90*/  UIMAD.WIDE.U32 UR34, UR8, UR4, URZ ;  /* 0x00000004082272a5 */ /* 0x000fe2000f8e003f */
[----:B------:R-:W-:Y:S01]  /*1ea0*/  SHF.L.U64.HI R67, R14, 0x1, R67 ;  /* 0x000000010e437819 */ /* 0x000fe20000010243 */
[----:B------:R-:W-:Y:S01]  /*1eb0*/  IMAD R82, R0, c[0x0][0x2a4], R5 ;  /* 0x0000a90000527a24 */ /* 0x000fe200078e0205 */
[----:B------:R-:W-:Y:S01]  /*1ec0*/  LEA R84, P0, R2, c[0x0][0x268], 0x1 ;  /* 0x00009a0002547a11 */ /* 0x000fe200078008ff */
[----:B------:R-:W-:Y:S01]  /*1ed0*/  IMAD.WIDE.U32 R4, R0, c[0x0][0x2a0], R6 ;  /* 0x0000a80000047a25 */ /* 0x000fe200078e0006 */
[C---:B------:R-:W-:Y:S01]  /*1ee0*/  IADD3 R112, R134.reuse, 0x50, RZ ;  /* 0x0000005086707810 */ /* 0x040fe20007ffe0ff */
[----:B------:R-:W-:Y:S01]  /*1ef0*/  ULDC UR25, c[0x0][0x28c] ;  /* 0x0000a30000197ab9 */ /* 0x000fe20000000800 */
[----:B------:R-:W-:Y:S01]  /*1f00*/  IADD3 R111, R134, 0x60, RZ ;  /* 0x00000060866f7810 */ /* 0x000fe20007ffe0ff */
[----:B------:R-:W-:Y:S01]  /*1f10*/  IMAD.IADD R85, R3, 0x1, R85 ;  /* 0x0000000103557824 */ /* 0x000fe200078e0255 */
[----:B------:R-:W-:Y:S01]  /*1f20*/  LEA R83, P1, R4, c[0x0][0x270], 0x1 ;  /* 0x00009c0004537a11 */ /* 0x000fe200078208ff */
[----:B------:R-:W-:Y:S01]  /*1f30*/  IMAD.IADD R82, R5, 0x1, R82 ;  /* 0x0000000105527824 */ /* 0x000fe200078e0252 */
[----:B------:R-:W-:Y:S01]  /*1f40*/  IADD3 R110, R134, 0x70, RZ ;  /* 0x00000070866e7810 */ /* 0x000fe20007ffe0ff */
[----:B------:R-:W-:Y:S01]  /*1f50*/  IMAD R88, R117, R88, RZ ;  /* 0x0000005875587224 */ /* 0x000fe200078e02ff */
[----:B------:R-:W-:Y:S01]  /*1f60*/  LEA.HI.X R85, R2, c[0x0][0x26c], R85, 0x1, P0 ;  /* 0x00009b0002557a11 */ /* 0x000fe200000f0c55 */
[----:B------:R-:W-:Y:S01]  /*1f70*/  IMAD.MOV.U32 R136, RZ, RZ, c[0x0][0x290] ;  /* 0x0000a400ff887624 */ /* 0x000fe200078e00ff */
[----:B------:R-:W-:Y:S01]  /*1f80*/  ISETP.GE.AND P0, PT, R100, c[0x0][0x220], PT ;  /* 0x0000880064007a0c */ /* 0x000fe20003f06270 */
[----:B------:R-:W-:Y:S01]  /*1f90*/  IMAD.MOV.U32 R60, RZ, RZ, 0x6 ;  /* 0x00000006ff3c7424 */ /* 0x000fe200078e00ff */
[----:B------:R-:W-:Y:S01]  /*1fa0*/  LEA.HI.X R82, R4, c[0x0][0x274], R82, 0x1, P1 ;  /* 0x00009d0004527a11 */ /* 0x000fe200008f0c52 */
[----:B------:R-:W-:Y:S01]  /*1fb0*/  IMAD.SHL.U32 R73, R10, 0x2, RZ ;  /* 0x000000020a497824 */ /* 0x000fe200078e00ff */
[----:B------:R-:W-:Y:S01]  /*1fc0*/  P2R R120, PR, RZ, 0x1 ;  /* 0x00000001ff787803 */ /* 0x000fe20000000000 */
[----:B------:R-:W-:Y:S01]  /*1fd0*/  IMAD.MOV.U32 R91, RZ, RZ, c[0x0][0x288] ;  /* 0x0000a200ff5b7624 */ /* 0x000fe200078e00ff */
[----:B------:R-:W-:Y:S01]  /*1fe0*/  LEA R78, P1, R126, c[0x0][0x168], 0x1 ;  /* 0x00005a007e4e7a11 */ /* 0x000fe200078208ff */
[----:B------:R-:W-:Y:S01]  /*1ff0*/  IMAD.WIDE.U32 R146, R145, 0x40, RZ ;  /* 0x0000004091927825 */ /* 0x000fe200078e00ff */
[----:B------:R-:W-:Y:S01]  /*2000*/  LEA R80, P0, R122, c[0x0][0x170], 0x1 ;  /* 0x00005c007a507a11 */ /* 0x000fe200078008ff */
[----:B------:R-:W-:Y:S01]  /*2010*/  ULDC UR24, c[0x0][0x28c] ;  /* 0x0000a30000187ab9 */ /* 0x000fe20000000800 */
[----:B------:R-:W-:Y:S01]  /*2020*/  LEA.HI.X R77, R126, c[0x0][0x16c], R129, 0x1, P1 ;  /* 0x00005b007e4d7a11 */ /* 0x000fe200008f0c81 */
[----:B------:R-:W-:Y:S01]  /*2030*/  IMAD.SHL.U32 R66, R136, 0x20, RZ ;  /* 0x0000002088427824 */ /* 0x000fe200078e00ff */
[----:B------:R-:W-:Y:S01]  /*2040*/  LEA.HI.X R81, R122, c[0x0][0x174], R125, 0x1, P0 ;  /* 0x00005d007a517a11 */ /* 0x000fe200000f0c7d */
[C---:B------:R-:W-:Y:S01]  /*2050*/  IMAD.SHL.U32 R71, R136.reuse, 0x40, RZ ;  /* 0x0000004088477824 */ /* 0x040fe200078e00ff */
[----:B------:R-:W-:Y:S01]  /*2060*/  SHF.R.S32.HI R39, RZ, 0x1f, R88 ;  /* 0x0000001fff277819 */ /* 0x000fe20000011458 */
[C---:B------:R-:W-:Y:S01]  /*2070*/  IMAD.SHL.U32 R64, R136.reuse, 0x10, RZ ;  /* 0x0000001088407824 */ /* 0x040fe200078e00ff */
[-C--:B------:R-:W-:Y:S01]  /*2080*/  IADD3 R38, P1, R115, R88.reuse, RZ ;  /* 0x0000005873267210 */ /* 0x080fe20007f3e0ff */
[----:B------:R-:W-:Y:S01]  /*2090*/  IMAD.WIDE.U32 R142, R136, 0x60, RZ ;  /* 0x00000060888e7825 */ /* 0x000fe200078e00ff */
[----:B------:R-:W-:Y:S01]  /*20a0*/  IADD3 R88, P0, R114, R88, RZ ;  /* 0x0000005872587210 */ /* 0x000fe20007f1e0ff */
[----:B------:R-:W-:Y:S01]  /*20b0*/  ULDC UR23, c[0x0][0x28c] ;  /* 0x0000a30000177ab9 */ /* 0x000fe20000000800 */
[C---:B------:R-:W-:Y:S01]  /*20c0*/  SHF.L.U64.HI R65, R136.reuse, R57, c[0x0][0x294] ;  /* 0x0000a50088417619 */ /* 0x040fe20000010239 */
[C---:B------:R-:W-:Y:S01]  /*20d0*/  IMAD.WIDE.U32 R140, R136.reuse, 0xa0, RZ ;  /* 0x000000a0888c7825 */ /* 0x040fe200078e00ff */
[----:B------:R-:W-:Y:S01]  /*20e0*/  IADD3.X R89, R99, R39, RZ, P0, !PT ;  /* 0x0000002763597210 */ /* 0x000fe200007fe4ff */
[----:B------:R-:W-:Y:S01]  /*20f0*/  ULDC UR22, c[0x0][0x28c] ;  /* 0x0000a30000167ab9 */ /* 0x000fe20000000800 */
[----:B------:R-:W-:Y:S01]  /*2100*/  SHF.L.U64.HI R70, R136, R60, c[0x0][0x294] ;  /* 0x0000a50088467619 */ /* 0x000fe2000001023c */
[----:B------:R-:W-:Y:S01]  /*2110*/  IMAD.X R39, R102, 0x1, R39, P1 ;  /* 0x0000000166277824 */ /* 0x000fe200008e0627 */
[C---:B------:R-:W-:Y:S01]  /*2120*/  SHF.L.U64.HI R89, R88.reuse, 0x1, R89 ;  /* 0x0000000158597819 */ /* 0x040fe20000010259 */
[----:B------:R-:W-:Y:S01]  /*2130*/  IMAD.SHL.U32 R88, R88, 0x2, RZ ;  /* 0x0000000258587824 */ /* 0x000fe200078e00ff */
[C---:B------:R-:W-:Y:S01]  /*2140*/  SHF.L.U64.HI R63, R136.reuse, R90, c[0x0][0x294] ;  /* 0x0000a500883f7619 */ /* 0x040fe2000001025a */
[----:B------:R-:W-:Y:S01]  /*2150*/  IMAD.WIDE.U32 R138, R136, 0xc0, RZ ;  /* 0x000000c0888a7825 */ /* 0x000fe200078e00ff */
[----:B------:R-:W-:Y:S01]  /*2160*/  SHF.L.U64.HI R39, R38, 0x1, R39 ;  /* 0x0000000126277819 */ /* 0x000fe20000010227 */
[----:B------:R-:W-:Y:S01]  /*2170*/  ULDC UR21, c[0x0][0x28c] ;  /* 0x0000a30000157ab9 */ /* 0x000fe20000000800 */
[----:B------:R-:W-:Y:S01]  /*2180*/  IADD3 R86, P3, R88, c[0x0][0x2b0], RZ ;  /* 0x0000ac0058567a10 */ /* 0x000fe20007f7e0ff */
[----:B------:R-:W-:Y:S01]  /*2190*/  IMAD.SHL.U32 R38, R38, 0x2, RZ ;  /* 0x0000000226267824 */ /* 0x000fe200078e00ff */
[----:B------:R-:W-:Y:S01]  /*21a0*/  IADD3 R88, P2, R88, c[0x0][0x2a8], RZ ;  /* 0x0000aa0058587a10 */ /* 0x000fe20007f5e0ff */
[----:B------:R-:W-:Y:S01]  /*21b0*/  IMAD.WIDE.U32 R144, R145, 0x20, RZ ;  /* 0x0000002091907825 */ /* 0x000fe200078e00ff */
[----:B------:R-:W-:Y:S01]  /*21c0*/  SHF.L.U64.HI R57, R91, R57, c[0x0][0x28c] ;  /* 0x0000a3005b397619 */ /* 0x000fe20000010239 */
[----:B------:R-:W-:Y:S01]  /*21d0*/  ULDC UR20, c[0x0][0x28c] ;  /* 0x0000a30000147ab9 */ /* 0x000fe20000000800 */
[C---:B------:R-:W-:Y:S01]  /*21e0*/  IADD3 R10, P1, R38.reuse, c[0x0][0x2b0], RZ ;  /* 0x0000ac00260a7a10 */ /* 0x040fe20007f3e0ff */
[C---:B------:R-:W-:Y:S01]  /*21f0*/  IMAD.SHL.U32 R109, R117.reuse, 0x10, RZ ;  /* 0x00000010756d7824 */ /* 0x040fe200078e00ff */
[----:B------:R-:W-:Y:S01]  /*2200*/  IADD3 R38, P0, R38, c[0x0][0x2a8], RZ ;  /* 0x0000aa0026267a10 */ /* 0x000fe20007f1e0ff */
[----:B------:R-:W-:Y:S01]  /*2210*/  IMAD.SHL.U32 R108, R117, 0x20, RZ ;  /* 0x00000020756c7824 */ /* 0x000fe200078e00ff */
[----:B------:R-:W-:Y:S01]  /*2220*/  SHF.L.U64.HI R60, R91, R60, c[0x0][0x28c] ;  /* 0x0000a3005b3c7619 */ /* 0x000fe2000001023c */
[----:B------:R-:W-:Y:S01]  /*2230*/  IMAD R107, R117, 0x30, RZ ;  /* 0x00000030756b7824 */ /* 0x000fe200078e02ff */
[----:B------:R-:W-:Y:S01]  /*2240*/  SHF.L.U64.HI R90, R91, R90, c[0x0][0x28c] ;  /* 0x0000a3005b5a7619 */ /* 0x000fe2000001025a */
[----:B------:R-:W-:Y:S01]  /*2250*/  IMAD.SHL.U32 R106, R117, 0x40, RZ ;  /* 0x00000040756a7824 */ /* 0x000fe200078e00ff */
[----:B------:R-:W-:Y:S01]  /*2260*/  SHF.L.U32 R61, R91, 0x6, RZ ;  /* 0x000000065b3d7819 */ /* 0x000fe200000006ff */
[C---:B------:R-:W-:Y:S01]  /*2270*/  IMAD R105, R117.reuse, 0x50, RZ ;  /* 0x0000005075697824 */ /* 0x040fe200078e02ff */
[----:B------:R-:W-:Y:S01]  /*2280*/  SHF.L.U64.HI R65, R66, 0x1, R65 ;  /* 0x0000000142417819 */ /* 0x000fe20000010241 */
[----:B------:R-:W-:Y:S01]  /*2290*/  IMAD R104, R117, 0x60, RZ ;  /* 0x0000006075687824 */ /* 0x000fe200078e02ff */
[----:B------:R-:W-:Y:S01]  /*22a0*/  SHF.L.U64.HI R70, R71, 0x1, R70 ;  /* 0x0000000147467819 */ /* 0x000fe20000010246 */
[----:B------:R-:W-:Y:S01]  /*22b0*/  IMAD R103, R117, 0x70, RZ ;  /* 0x0000007075677824 */ /* 0x000fe200078e02ff */
[----:B------:R-:W-:Y:S01]  /*22c0*/  SHF.L.U64.HI R63, R64, 0x1, R63 ;  /* 0x00000001403f7819 */ /* 0x000fe2000001023f */
[----:B------:R-:W-:Y:S01]  /*22d0*/  IMAD.WIDE.U32 R136, R136, 0xe0, RZ ;  /* 0x000000e088887825 */ /* 0x000fe200078e00ff */
[----:B------:R-:W-:Y:S01]  /*22e0*/  IADD3.X R87, R89, c[0x0][0x2b4], RZ, P3, !PT ;  /* 0x0000ad0059577a10 */ /* 0x000fe20001ffe4ff */
[----:B------:R-:W-:Y:S01]  /*22f0*/  ULDC UR19, c[0x0][0x28c] ;  /* 0x0000a30000137ab9 */ /* 0x000fe20000000800 */
[----:B------:R-:W-:Y:S01]  /*2300*/  IADD3.X R9, R39, c[0x0][0x2b4], RZ, P1, !PT ;  /* 0x0000ad0027097a10 */ /* 0x000fe20000ffe4ff */
[----:B------:R-:W-:Y:S01]  /*2310*/  IMAD.MOV.U32 R56, RZ, RZ, c[0x0][0x290] ;  /* 0x0000a400ff387624 */ /* 0x000fe200078e00ff */
[----:B------:R-:W-:Y:S01]  /*2320*/  SHF.R.S32.HI R98, RZ, 0x1f, R109 ;  /* 0x0000001fff627819 */ /* 0x000fe2000001146d */
[C---:B------:R-:W-:Y:S01]  /*2330*/  IMAD.SHL.U32 R58, R91.reuse, 0x20, RZ ;  /* 0x000000205b3a7824 */ /* 0x040fe200078e00ff */
[----:B------:R-:W-:Y:S01]  /*2340*/  SHF.R.S32.HI R97, RZ, 0x1f, R108 ;  /* 0x0000001fff617819 */ /* 0x000fe2000001146c */
[----:B------:R-:W-:Y:S01]  /*2350*/  IMAD.SHL.U32 R68, R14, 0x2, RZ ;  /* 0x000000020e447824 */ /* 0x000fe200078e00ff */
[----:B------:R-:W-:Y:S01]  /*2360*/  SHF.R.S32.HI R96, RZ, 0x1f, R107 ;  /* 0x0000001fff607819 */ /* 0x000fe2000001146b */
[----:B------:R-:W-:Y:S01]  /*2370*/  IMAD.MOV.U32 R11, RZ, RZ, R48 ;  /* 0x000000ffff0b7224 */ /* 0x000fe200078e0030 */
[----:B------:R-:W-:Y:S01]  /*2380*/  SHF.R.S32.HI R95, RZ, 0x1f, R106 ;  /* 0x0000001fff5f7819 */ /* 0x000fe2000001146a */
[----:B------:R-:W-:Y:S01]  /*2390*/  IMAD.SHL.U32 R91, R91, 0x10, RZ ;  /* 0x000000105b5b7824 */ /* 0x000fe200078e00ff */
[----:B------:R-:W-:Y:S01]  /*23a0*/  SHF.R.S32.HI R94, RZ, 0x1f, R105 ;  /* 0x0000001fff5e7819 */ /* 0x000fe20000011469 */
[----:B------:R-:W-:Y:S01]  /*23b0*/  IMAD.SHL.U32 R66, R66, 0x2, RZ ;  /* 0x0000000242427824 */ /* 0x000fe200078e00ff */
[----:B------:R-:W-:Y:S01]  /*23c0*/  SHF.R.S32.HI R93, RZ, 0x1f, R104 ;  /* 0x0000001fff5d7819 */ /* 0x000fe20000011468 */
[----:B------:R-:W-:Y:S01]  /*23d0*/  IMAD.SHL.U32 R71, R71, 0x2, RZ ;  /* 0x0000000247477824 */ /* 0x000fe200078e00ff */
[----:B------:R-:W-:Y:S01]  /*23e0*/  SHF.R.S32.HI R92, RZ, 0x1f, R103 ;  /* 0x0000001fff5c7819 */ /* 0x000fe20000011467 */
[----:B------:R-:W-:Y:S01]  /*23f0*/  IMAD.SHL.U32 R64, R64, 0x2, RZ ;  /* 0x0000000240407824 */ /* 0x000fe200078e00ff */
[----:B------:R-:W-:Y:S01]  /*2400*/  IADD3 R62, R147, UR13, RZ ;  /* 0x0000000d933e7c10 */ /* 0x000fe2000fffe0ff */
[----:B------:R-:W-:Y:S01]  /*2410*/  IMAD.U32 R56, R56, -0x80, RZ ;  /* 0xffffff8038387824 */ /* 0x000fe200078e00ff */
[----:B------:R-:W-:Y:S01]  /*2420*/  IADD3 R59, R145, UR12, RZ ;  /* 0x0000000c913b7c10 */ /* 0x000fe2000fffe0ff */
[----:B------:R-:W-:Y:S01]  /*2430*/  ULDC UR18, c[0x0][0x28c] ;  /* 0x0000a30000127ab9 */ /* 0x000fe20000000800 */
[----:B------:R-:W-:Y:S01]  /*2440*/  IADD3 R69, R143, UR11, RZ ;  /* 0x0000000b8f457c10 */ /* 0x000fe2000fffe0ff */
[----:B------:R-:W-:Y:S01]  /*2450*/  ULDC UR4, c[0x0][0x230] ;  /* 0x00008c0000047ab9 */ /* 0x000fe20000000800 */
[----:B------:R-:W-:Y:S01]  /*2460*/  IADD3 R74, R141, UR10, RZ ;  /* 0x0000000a8d4a7c10 */ /* 0x000fe2000fffe0ff */
[----:B------:R-:W-:Y:S01]  /*2470*/  UIMAD UR25, UR25, 0x60, URZ ;  /* 0x00000060191978a4 */ /* 0x000fe2000f8e023f */
[----:B------:R-:W-:Y:S01]  /*2480*/  IADD3 R75, R139, UR9, RZ ;  /* 0x000000098b4b7c10 */ /* 0x000fe2000fffe0ff */
[----:B------:R-:W-:Y:S01]  /*2490*/  UIMAD UR24, UR24, 0xa0, URZ ;  /* 0x000000a0181878a4 */ /* 0x000fe2000f8e023f */
[----:B------:R-:W-:Y:S01]  /*24a0*/  IADD3 R76, R137, UR5, RZ ;  /* 0x00000005894c7c10 */ /* 0x000fe2000fffe0ff */
[----:B------:R-:W-:Y:S01]  /*24b0*/  UIMAD UR23, UR23, 0xc0, URZ ;  /* 0x000000c0171778a4 */ /* 0x000fe2000f8e023f */
[----:B------:R-:W-:Y:S01]  /*24c0*/  IADD3.X R89, R89, c[0x0][0x2ac], RZ, P2, !PT ;  /* 0x0000ab0059597a10 */ /* 0x000fe200017fe4ff */
[----:B------:R-:W-:Y:S01]  /*24d0*/  UIMAD UR22, UR22, 0xe0, URZ ;  /* 0x000000e0161678a4 */ /* 0x000fe2000f8e023f */
[----:B------:R-:W-:Y:S01]  /*24e0*/  IADD3.X R39, R39, c[0x0][0x2ac], RZ, P0, !PT ;  /* 0x0000ab0027277a10 */ /* 0x000fe200007fe4ff */
[----:B------:R-:W-:-:S02]  /*24f0*/  UIMAD UR21, UR21, 0x60, URZ ;  /* 0x00000060151578a4 */ /* 0x000fc4000f8e023f */
[----:B------:R-:W-:Y:S02]  /*2500*/  UIMAD UR20, UR20, 0xa0, URZ ;  /* 0x000000a0141478a4 */ /* 0x000fe4000f8e023f */
[----:B------:R-:W-:Y:S02]  /*2510*/  UIMAD UR19, UR19, 0xc0, URZ ;  /* 0x000000c0131378a4 */ /* 0x000fe4000f8e023f */
[----:B------:R-:W-:Y:S02]  /*2520*/  UIMAD UR18, UR18, 0xe0, URZ ;  /* 0x000000e0121278a4 */ /* 0x000fe4000f8e023f */
[----:B------:R-:W-:Y:S02]  /*2530*/  UIADD3 UR16, UR33, UR16, URZ ;  /* 0x0000001021107290 */ /* 0x000fe4000fffe03f */
[----:B------:R-:W-:Y:S02]  /*2540*/  UIADD3 UR15, UR31, UR15, URZ ;  /* 0x0000000f1f0f7290 */ /* 0x000fe4000fffe03f */
[----:B------:R-:W-:-:S02]  /*2550*/  UIADD3 UR14, UR29, UR14, URZ ;  /* 0x0000000e1d0e7290 */ /* 0x000fc4000fffe03f */
[----:B------:R-:W-:Y:S02]  /*2560*/  UIADD3 UR26, UR35, UR26, URZ ;  /* 0x0000001a231a7290 */ /* 0x000fe4000fffe03f */
[----:B------:R-:W-:Y:S02]  /*2570*/  ULDC.U8 UR8, c[0x0][0x313] ;  /* 0x0000c4c000087ab9 */ /* 0x000fe40000000000 */
.L_x_5398:
[----:B------:R-:W-:Y:S01]  /*2580*/  LEA R2, R11, 0xffffff80, 0x7 ;  /* 0xffffff800b027811 */ /* 0x000fe200078e38ff */
[----:B---3--:R-:W-:Y:S01]  /*2590*/  IMAD.MOV.U32 R12, RZ, RZ, R83 ;  /* 0x000000ffff0c7224 */ /* 0x008fe200078e0053 */
[----:B------:R-:W-:Y:S01]  /*25a0*/  ISETP.NE.AND P4, PT, R120, RZ, PT ;  /* 0x000000ff7800720c */ /* 0x000fe20003f85270 */
[----:B------:R-:W-:Y:S02]  /*25b0*/  IMAD.MOV.U32 R13, RZ, RZ, R82 ;  /* 0x000000ffff0d7224 */ /* 0x000fe400078e0052 */
[--C-:B------:R-:W-:Y:S02]  /*25c0*/  IMAD.IADD R3, R49, 0x1, -R2.reuse ;  /* 0x0000000131037824 */ /* 0x100fe400078e0a02 */
[----:B------:R-:W-:Y:S03]  /*25d0*/  IMAD.IADD R2, R55, 0x1, -R2 ;  /* 0x0000000137027824 */ /* 0x000fe600078e0a02 */
[CC--:B------:R-:W-:Y:S04]  /*25e0*/  ISETP.GE.OR P0, PT, R53.reuse, R3.reuse, P4 ;  /* 0x000000033500720c */ /* 0x0c0fe80002706670 */
[-C--:B------:R-:W-:Y:S02]  /*25f0*/  ISETP.LT.OR P2, PT, R53, R2.reuse, P0 ;  /* 0x000000023500720c */ /* 0x080fe40000741670 */
[CC--:B------:R-:W-:Y:S02]  /*2600*/  ISETP.GE.OR P0, PT, R52.reuse, R3.reuse, P4 ;  /* 0x000000033400720c */ /* 0x0c0fe40002706670 */
[----:B------:R-:W-:Y:S02]  /*2610*/  P2R R4, PR, RZ, 0x4 ;  /* 0x00000004ff047803 */ /* 0x000fe40000000000 */
[-C--:B------:R-:W-:Y:S02]  /*2620*/  ISETP.LT.OR P6, PT, R52, R2.reuse, P0 ;  /* 0x000000023400720c */ /* 0x080fe400007c1670 */
[C---:B------:R-:W-:Y:S04]  /*2630*/  ISETP.GE.OR P0, PT, R51.reuse, R3, P4 ;  /* 0x000000033300720c */ /* 0x040fe80002706670 */
[----:B------:R-:W-:Y:S02]  /*2640*/  ISETP.LT.OR P3, PT, R51, R2, P0 ;  /* 0x000000023300720c */ /* 0x000fe40000761670 */
[C---:B------:R-:W-:Y:S02]  /*2650*/  @!P2 LEA R152, P0, R176.reuse, R80, 0x1 ;  /* 0x00000050b098a211 */ /* 0x040fe400078008ff */
[----:B------:R-:W-:Y:S02]  /*2660*/  @!P2 IADD3 R6, P1, R83, R64, RZ ;  /* 0x000000405306a210 */ /* 0x000fe40007f3e0ff */
[----:B------:R-:W-:Y:S02]  /*2670*/  @!P2 LEA.HI.X R153, R176, R81, R175, 0x1, P0 ;  /* 0x00000051b099a211 */ /* 0x000fe400000f0caf */
[----:B------:R-:W-:Y:S01]  /*2680*/  ISETP.GE.OR P0, PT, R113, R3, P4 ;  /* 0x000000037100720c */ /* 0x000fe20002706670 */
[C---:B------:R-:W-:Y:S01]  /*2690*/  @!P2 IMAD.X R7, R82.reuse, 0x1, R63, P1 ;  /* 0x000000015207a824 */ /* 0x040fe200008e063f */
[----:B------:R-:W-:Y:S02]  /*26a0*/  @!P6 IADD3 R28, P1, R83, R66, RZ ;  /* 0x00000042531ce210 */ /* 0x000fe40007f3e0ff */
[----:B------:R-:W-:Y:S02]  /*26b0*/  ISETP.LT.OR P2, PT, R113, R2, P0 ;  /* 0x000000027100720c */ /* 0x000fe40000741670 */
[----:B------:R-:W-:Y:S01]  /*26c0*/  @!P3 IADD3 R24, P0, R83, R142, RZ ;  /* 0x0000008e5318b210 */ /* 0x000fe20007f1e0ff */
[----:B------:R-:W-:Y:S01]  /*26d0*/  @!P6 IMAD.X R29, R82, 0x1, R65, P1 ;  /* 0x00000001521de824 */ /* 0x000fe200008e0641 */
[----:B--2---:R-:W-:Y:S02]  /*26e0*/  @!P6 IADD3 R150, P1, R80, R68, RZ ;  /* 0x000000445096e210 */ /* 0x004fe40007f3e0ff */
[----:B------:R-:W-:Y:S01]  /*26f0*/  P2R R148, PR, RZ, 0x4 ;  /* 0x00000004ff947803 */ /* 0x000fe20000000000 */
[----:B------:R-:W-:Y:S01]  /*2700*/  @!P3 IMAD.X R25, R82, 0x1, R69, P0 ;  /* 0x000000015219b824 */ /* 0x000fe200000e0645 */
[----:B------:R-:W-:Y:S01]  /*2710*/  @!P3 IADD3 R46, P0, R80, UR32, RZ ;  /* 0x00000020502ebc10 */ /* 0x000fe2000ff1e0ff */
[C---:B------:R-:W-:Y:S01]  /*2720*/  @!P6 IMAD.X R151, R81.reuse, 0x1, R67, P1 ;  /* 0x000000015197e824 */ /* 0x040fe200008e0643 */
[----:B------:R-:W-:Y:S02]  /*2730*/  ISETP.NE.AND P1, PT, R120, RZ, PT ;  /* 0x000000ff7800720c */ /* 0x000fe40003f25270 */
[----:B------:R-:W-:Y:S02]  /*2740*/  @!P3 IADD3.X R47, R81, UR16, RZ, P0, !PT ;  /* 0x00000010512fbc10 */ /* 0x000fe400087fe4ff */
[----:B------:R-:W-:Y:S05]  /*2750*/  @!P2 IADD3 R20, P0, R83, R71, RZ ;  /* 0x000000475314a210 */ /* 0x000fea0007f1e0ff */
[----:B------:R-:W-:Y:S01]  /*2760*/  @!P2 IMAD.X R21, R82, 0x1, R70, P0 ;  /* 0x000000015215a824 */ /* 0x000fe200000e0646 */
[----:B------:R-:W-:Y:S05]  /*2770*/  @!P2 IADD3 R44, P0, R80, R73, RZ ;  /* 0x00000049502ca210 */ /* 0x000fea0007f1e0ff */
[----:B------:R-:W-:Y:S01]  /*2780*/  @!P2 IMAD.X R45, R81, 0x1, R72, P0 ;  /* 0x00000001512da824 */ /* 0x000fe200000e0648 */
[CC--:B------:R-:W-:Y:S04]  /*2790*/  ISETP.GE.OR P0, PT, R112.reuse, R3.reuse, P1 ;  /* 0x000000037000720c */ /* 0x0c0fe80000f06670 */
[----:B------:R-:W-:Y:S04]  /*27a0*/  ISETP.LT.OR P4, PT, R112, R2, P0 ;  /* 0x000000027000720c */ /* 0x000fe80000781670 */
[----:B------:R-:W-:Y:S09]  /*27b0*/  P2R R0, PR, RZ, 0x10 ;  /* 0x00000010ff007803 */ /* 0x000ff20000000000 */
[----:B------:R-:W-:Y:S05]  /*27c0*/  @!P4 IADD3 R16, P0, R83, R140, RZ ;  /* 0x0000008c5310c210 */ /* 0x000fea0007f1e0ff */
[----:B------:R-:W-:Y:S01]  /*27d0*/  @!P4 IMAD.X R17, R82, 0x1, R74, P0 ;  /* 0x000000015211c824 */ /* 0x000fe200000e064a */
[----:B------:R-:W-:Y:S04]  /*27e0*/  @!P4 IADD3 R42, P0, R80, UR30, RZ ;  /* 0x0000001e502acc10 */ /* 0x000fe8000ff1e0ff */
[----:B------:R-:W-:Y:S02]  /*27f0*/  @!P4 IADD3.X R43, R81, UR15, RZ, P0, !PT ;  /* 0x0000000f512bcc10 */ /* 0x000fe400087fe4ff */
[CC--:B------:R-:W-:Y:S02]  /*2800*/  ISETP.GE.OR P0, PT, R111.reuse, R3.reuse, P1 ;  /* 0x000000036f00720c */ /* 0x0c0fe40000f06670 */
[----:B------:R-:W-:Y:S02]  /*2810*/  ISETP.NE.AND P4, PT, R148, RZ, PT ;  /* 0x000000ff9400720c */ /* 0x000fe40003f85270 */
[----:B------:R-:W-:Y:S11]  /*2820*/  ISETP.LT.OR P5, PT, R111, R2, P0 ;  /* 0x000000026f00720c */ /* 0x000ff600007a1670 */
[----:B------:R-:W-:Y:S02]  /*2830*/  @!UPT UIADD3 URZ, URZ, URZ, URZ ;  /* 0x0000003f3f3ff290 */ /* 0x000fe4000fffe03f */
[----:B------:R-:W-:Y:S05]  /*2840*/  @!P5 IADD3 R40, P0, R83, R138, RZ ;  /* 0x0000008a5328d210 */ /* 0x000fea0007f1e0ff */
[----:B------:R-:W-:Y:S01]  /*2850*/  @!P5 IMAD.X R41, R82, 0x1, R75, P0 ;  /* 0x000000015229d824 */ /* 0x000fe200000e064b */
[----:B------:R-:W-:Y:S04]  /*2860*/  @!P5 IADD3 R36, P0, R80, UR28, RZ ;  /* 0x0000001c5024dc10 */ /* 0x000fe8000ff1e0ff */
[----:B------:R-:W-:Y:S02]  /*2870*/  @!P5 IADD3.X R37, R81, UR14, RZ, P0, !PT ;  /* 0x0000000e5125dc10 */ /* 0x000fe400087fe4ff */
[C---:B------:R-:W-:Y:S04]  /*2880*/  ISETP.GE.OR P0, PT, R110.reuse, R3, P1 ;  /* 0x000000036e00720c */ /* 0x040fe80000f06670 */
[----:B------:R-:W-:Y:S04]  /*2890*/  ISETP.LT.OR P2, PT, R110, R2, P0 ;  /* 0x000000026e00720c */ /* 0x000fe80000741670 */
[----:B------:R-:W-:Y:S09]  /*28a0*/  P2R R121, PR, RZ, 0x4 ;  /* 0x00000004ff797803 */ /* 0x000ff20000000000 */
[----:B------:R-:W-:Y:S05]  /*28b0*/  @!P2 IADD3 R34, P0, R83, R136, RZ ;  /* 0x000000885322a210 */ /* 0x000fea0007f1e0ff */
[----:B------:R-:W-:Y:S01]  /*28c0*/  @!P2 IMAD.X R35, R82, 0x1, R76, P0 ;  /* 0x000000015223a824 */ /* 0x000fe200000e064c */
[----:B------:R-:W-:Y:S04]  /*28d0*/  @!P2 IADD3 R32, P0, R80, UR34, RZ ;  /* 0x000000225020ac10 */ /* 0x000fe8000ff1e0ff */
[----:B------:R-:W-:Y:S02]  /*28e0*/  @!P2 IADD3.X R33, R81, UR26, RZ, P0, !PT ;  /* 0x0000001a5121ac10 */ /* 0x000fe400087fe4ff */
[----:B------:R-:W-:Y:S02]  /*28f0*/  LEA R83, P0, R56, R12, 0x1 ;  /* 0x0000000c38537211 */ /* 0x000fe400078008ff */
[----:B------:R-:W-:Y:S02]  /*2900*/  ISETP.NE.AND P2, PT, R4, RZ, PT ;  /* 0x000000ff0400720c */ /* 0x000fe40003f45270 */
[----:B------:R-:W-:Y:S02]  /*2910*/  LEA.HI.X.SX32 R82, R56, R13, 0x1, P0 ;  /* 0x0000000d38527211 */ /* 0x000fe400000f0eff */
[C---:B------:R-:W-:Y:S04]  /*2920*/  ISETP.GE.OR P0, PT, R134.reuse, R3, P1 ;  /* 0x000000038600720c */ /* 0x040fe80000f06670 */
[----:B------:R-:W-:Y:S02]  /*2930*/  ISETP.LT.OR P1, PT, R134, R2, P0 ;  /* 0x000000028600720c */ /* 0x000fe40000721670 */
[----:B------:R-:W-:Y:S11]  /*2940*/  ISETP.NE.AND P0, PT, R121, RZ, PT ;  /* 0x000000ff7900720c */ /* 0x000ff60003f05270 */
[----:B------:R-:W2:Y:S04]  /*2950*/  @!P1 LDG.E.128 R12, [R12.64] ;  /* 0x000000060c0c9981 */ /* 0x000ea8000c1e1d00 */
[----:B--2---:R1:W-:Y:S04]  /*2960*/  @!P1 STG.E.128 [R80.64], R12 ;  /* 0x0000000c50009986 */ /* 0x0043e8000c101d06 */
[----:B------:R-:W2:Y:S04]  /*2970*/  @!P2 LDG.E.128 R4, [R6.64] ;  /* 0x000000060604a981 */ /* 0x000ea8000c1e1d00 */
[----:B--2---:R2:W-:Y:S04]  /*2980*/  @!P2 STG.E.128 [R152.64], R4 ;  /* 0x000000049800a986 */ /* 0x0045e8000c101d06 */
[----:B------:R-:W3:Y:S04]  /*2990*/  @!P6 LDG.E.128 R28, [R28.64] ;  /* 0x000000061c1ce981 */ /* 0x000ee8000c1e1d00 */
[----:B---3--:R3:W-:Y:S04]  /*29a0*/  @!P6 STG.E.128 [R150.64], R28 ;  /* 0x0000001c9600e986 */ /* 0x0087e8000c101d06 */
[----:B------:R-:W4:Y:S04]  /*29b0*/  @!P3 LDG.E.128 R24, [R24.64] ;  /* 0x000000061818b981 */ /* 0x000f28000c1e1d00 */
[----:B----4-:R3:W-:Y:S04]  /*29c0*/  @!P3 STG.E.128 [R46.64], R24 ;  /* 0x000000182e00b986 */ /* 0x0107e8000c101d06 */
[----:B------:R-:W4:Y:S04]  /*29d0*/  @!P4 LDG.E.128 R20, [R20.64] ;  /* 0x000000061414c981 */ /* 0x000f28000c1e1d00 */
[----:B----4-:R3:W-:Y:S01]  /*29e0*/  @!P4 STG.E.128 [R44.64], R20 ;  /* 0x000000142c00c986 */ /* 0x0107e2000c101d06 */
[----:B------:R-:W-:Y:S11]  /*29f0*/  ISETP.NE.AND P4, PT, R0, RZ, PT ;  /* 0x000000ff0000720c */ /* 0x000ff60003f85270 */
[----:B------:R-:W-:Y:S02]  /*2a00*/  @!UPT UIADD3 URZ, URZ, URZ, URZ ;  /* 0x0000003f3f3ff290 */ /* 0x000fe4000fffe03f */
[----:B------:R-:W4:Y:S04]  /*2a10*/  @!P4 LDG.E.128 R16, [R16.64] ;  /* 0x000000061010c981 */ /* 0x000f28000c1e1d00 */
[----:B----4-:R3:W-:Y:S04]  /*2a20*/  @!P4 STG.E.128 [R42.64], R16 ;  /* 0x000000102a00c986 */ /* 0x0107e8000c101d06 */
[----:B-1----:R-:W4:Y:S04]  /*2a30*/  @!P5 LDG.E.128 R12, [R40.64] ;  /* 0x00000006280cd981 */ /* 0x002f28000c1e1d00 */
[----:B----4-:R3:W-:Y:S04]  /*2a40*/  @!P5 STG.E.128 [R36.64], R12 ;  /* 0x0000000c2400d986 */ /* 0x0107e8000c101d06 */
[----:B--2---:R-:W2:Y:S04]  /*2a50*/  @!P0 LDG.E.128 R4, [R34.64] ;  /* 0x0000000622048981 */ /* 0x004ea8000c1e1d00 */
[----:B--2---:R3:W-:Y:S01]  /*2a60*/  @!P0 STG.E.128 [R32.64], R4 ;  /* 0x0000000420008986 */ /* 0x0047e2000c101d06 */
[----:B------:R-:W-:Y:S11]  /*2a70*/  ISETP.NE.AND P0, PT, RZ, UR4, PT ;  /* 0x00000004ff007c0c */ /* 0x000ff6000bf05270 */
[----:B------:R-:W-:Y:S02]  /*2a80*/  @!UPT UIADD3 URZ, URZ, URZ, URZ ;  /* 0x0000003f3f3ff290 */ /* 0x000fe4000fffe03f */
[----:B------:R-:W-:-:S05]  /*2a90*/  @!P0 BRA `(.L_x_5345) ;  /* 0x000053b000008947 */ /* 0x000fca0003800000 */
[----:B------:R-:W-:Y:S11]  /*2aa0*/  ISETP.NE.AND P0, PT, RZ, UR8, PT ;  /* 0x00000008ff007c0c */ /* 0x000ff6000bf05270 */
[----:B------:R-:W-:Y:S02]  /*2ab0*/  @!UPT UIADD3 URZ, URZ, URZ, URZ ;  /* 0x0000003f3f3ff290 */ /* 0x000fe4000fffe03f */
[----:B------:R-:W-:-:S05]  /*2ac0*/  @!P0 BRA `(.L_x_5346) ;  /* 0x0000207000008947 */ /* 0x000fca0003800000 */
[----:B------:R-:W-:Y:S01]  /*2ad0*/  BSSY B0, `(.L_x_5347) ;  /* 0x0000035000007945 */ /* 0x000fe20003800000 */
[----:B------:R-:W-:-:S05]  /*2ae0*/  @P1 BRA `(.L_x_5348) ;  /* 0x0000033000001947 */ /* 0x000fca0003800000 */
[----:B------:R-:W-:Y:S01]  /*2af0*/  ISETP.GE.AND P0, PT, R100, UR4, PT ;  /* 0x0000000464007c0c */ /* 0x000fe2000bf06270 */
[----:B---3--:R-:W2:Y:S01]  /*2b00*/  LDG.E.128 R12, [R84.64] ;  /* 0x00000006540c7981 */ /* 0x008ea2000c1e1d00 */
[----:B------:R-:W-:Y:S11]  /*2b10*/  MOV R79, R77 ;  /* 0x0000004d004f7202 */ /* 0x000ff60000000f00 */
[----:B------:R-:W-:Y:S01]  /*2b20*/  @!P0 MOV R8, R10 ;  /* 0x0000000a00088202 */ /* 0x000fe20000000f00 */
[----:B------:R-:W3:Y:S06]  /*2b30*/  @!P0 LDG.E.64 R22, [R38.64] ;  /* 0x0000000626168981 */ /* 0x000eec000c1e1b00 */
[----:B------:R-:W4:Y:S02]  /*2b40*/  @!P0 LDG.E.64 R6, [R8.64] ;  /* 0x0000000608068981 */ /* 0x000f24000c1e1b00 */
[----:B----4-:R-:W-:Y:S01]  /*2b50*/  @!P0 HADD2.F32 R18, -RZ, R6.H0_H0 ;  /* 0x20000006ff128230 */ /* 0x010fe20000004100 */
[----:B--2---:R-:W-:Y:S01]  /*2b60*/  @!P0 MOV R5, R12 ;  /* 0x0000000c00058202 */ /* 0x004fe20000000f00 */
[----:B---3--:R-:W-:Y:S01]  /*2b70*/  @!P0 HADD2.F32 R20, -RZ, R22.H0_H0 ;  /* 0x20000016ff148230 */ /* 0x008fe20000004100 */
[----:B------:R-:W-:Y:S01]  /*2b80*/  @!P0 MOV R8, R14 ;  /* 0x0000000e00088202 */ /* 0x000fe20000000f00 */
[----:B------:R-:W-:Y:S01]  /*2b90*/  @!P0 HADD2.F32 R16, -RZ, R6.H1_H1 ;  /* 0x30000006ff108230 */ /* 0x000fe20000004100 */
[----:B------:R-:W-:Y:S01]  /*2ba0*/  @!P0 MOV R6, R15 ;  /* 0x0000000f00068202 */ /* 0x000fe20000000f00 */
[--C-:B------:R-:W-:Y:S02]  /*2bb0*/  @!P0 HADD2.F32 R19, -RZ, R5.reuse.H1_H1 ;  /* 0x30000005ff138230 */ /* 0x100fe40000004100 */
[----:B------:R-:W-:Y:S02]  /*2bc0*/  @!P0 HADD2.F32 R17, -RZ, R5.H0_H0 ;  /* 0x20000005ff118230 */ /* 0x000fe40000004100 */
[----:B------:R-:W-:Y:S01]  /*2bd0*/  @!P0 HADD2.F32 R22, -RZ, R22.H1_H1 ;  /* 0x30000016ff168230 */ /* 0x000fe20000004100 */
[-C--:B------:R-:W-:Y:S01]  /*2be0*/  @!P0 FMUL.FTZ R27, R19, R18.reuse ;  /* 0x00000012131b8220 */ /* 0x080fe20000410000 */
[--C-:B------:R-:W-:Y:S01]  /*2bf0*/  @!P0 HADD2.F32 R21, -RZ, R23.reuse.H0_H0 ;  /* 0x20000017ff158230 */ /* 0x100fe20000004100 */
[C---:B------:R-:W-:Y:S01]  /*2c00*/  @!P0 FMUL.FTZ R0, R17.reuse, R18 ;  /* 0x0000001211008220 */ /* 0x040fe20000410000 */
[----:B------:R-:W-:Y:S01]  /*2c10*/  @!P0 MOV R18, R13 ;  /* 0x0000000d00128202 */ /* 0x000fe20000000f00 */
[-C--:B------:R-:W-:Y:S01]  /*2c20*/  @!P0 FFMA.FTZ R27, R17, R20.reuse, -R27 ;  /* 0x00000014111b8223 */ /* 0x080fe2000001081b */
[----:B------:R-:W-:Y:S01]  /*2c30*/  @!P0 HADD2.F32 R25, -RZ, R23.H1_H1 ;  /* 0x30000017ff198230 */ /* 0x000fe20000004100 */
[----:B------:R-:W-:Y:S01]  /*2c40*/  @!P0 FFMA.FTZ R0, R19, R20, R0 ;  /* 0x0000001413008223 */ /* 0x000fe20000010000 */
[----:B------:R-:W-:Y:S02]  /*2c50*/  @!P0 HADD2.F32 R20, -RZ, R8.H1_H1 ;  /* 0x30000008ff148230 */ /* 0x000fe40000004100 */
[----:B------:R-:W-:Y:S02]  /*2c60*/  @!P0 HADD2.F32 R17, -RZ, R18.H0_H0 ;  /* 0x20000012ff118230 */ /* 0x000fe40000004100 */
[----:B------:R-:W-:Y:S01]  /*2c70*/  @!P0 HADD2.F32 R8, -RZ, R8.H0_H0 ;  /* 0x20000008ff088230 */ /* 0x000fe20000004100 */
[----:B------:R-:W-:Y:S01]  /*2c80*/  @!P0 F2FP.PACK_AB R27, R0, R27 ;  /* 0x0000001b001b823e */ /* 0x000fe200000000ff */
[--C-:B------:R-:W-:Y:S01]  /*2c90*/  @!P0 HADD2.F32 R5, -RZ, R7.reuse.H0_H0 ;  /* 0x20000007ff058230 */ /* 0x100fe20000004100 */
[-C--:B------:R-:W-:Y:S01]  /*2ca0*/  @!P0 FMUL.FTZ R2, R17, R16.reuse ;  /* 0x0000001011028220 */ /* 0x080fe20000410000 */
[----:B------:R-:W-:Y:S01]  /*2cb0*/  @!P0 HADD2.F32 R19, -RZ, R18.H1_H1 ;  /* 0x30000012ff138230 */ /* 0x000fe20000004100 */
[----:B------:R-:W-:Y:S01]  /*2cc0*/  @!P0 MOV R12, R27 ;  /* 0x0000001b000c8202 */ /* 0x000fe20000000f00 */
[--C-:B------:R-:W-:Y:S01]  /*2cd0*/  @!P0 HADD2.F32 R23, -RZ, R6.reuse.H1_H1 ;  /* 0x30000006ff178230 */ /* 0x100fe20000004100 */
[-C--:B------:R-:W-:Y:S01]  /*2ce0*/  @!P0 FMUL.FTZ R3, R8, R5.reuse ;  /* 0x0000000508038220 */ /* 0x080fe20000410000 */
[----:B------:R-:W-:Y:S01]  /*2cf0*/  @!P0 HADD2.F32 R6, -RZ, R6.H0_H0 ;  /* 0x20000006ff068230 */ /* 0x000fe20000004100 */
[C---:B------:R-:W-:Y:S01]  /*2d00*/  @!P0 FMUL.FTZ R29, R19.reuse, R16 ;  /* 0x00000010131d8220 */ /* 0x040fe20000410000 */
[----:B------:R-:W-:Y:S01]  /*2d10*/  @!P0 HADD2.F32 R7, -RZ, R7.H1_H1 ;  /* 0x30000007ff078230 */ /* 0x000fe20000004100 */
[----:B------:R-:W-:Y:S02]  /*2d20*/  @!P0 FMUL.FTZ R24, R20, R5 ;  /* 0x0000000514188220 */ /* 0x000fe40000410000 */
[-C--:B------:R-:W-:Y:S02]  /*2d30*/  @!P0 FFMA.FTZ R2, R19, R22.reuse, R2 ;  /* 0x0000001613028223 */ /* 0x080fe40000010002 */
[-C--:B------:R-:W-:Y:S02]  /*2d40*/  @!P0 FMUL.FTZ R26, R23, R7.reuse ;  /* 0x00000007171a8220 */ /* 0x080fe40000410000 */
[----:B------:R-:W-:Y:S02]  /*2d50*/  @!P0 FMUL.FTZ R4, R6, R7 ;  /* 0x0000000706048220 */ /* 0x000fe40000410000 */
[-C--:B------:R-:W-:Y:S02]  /*2d60*/  @!P0 FFMA.FTZ R3, R20, R21.reuse, R3 ;  /* 0x0000001514038223 */ /* 0x080fe40000010003 */
[----:B------:R-:W-:Y:S02]  /*2d70*/  @!P0 FFMA.FTZ R29, R17, R22, -R29 ;  /* 0x00000016111d8223 */ /* 0x000fe4000001081d */
[----:B------:R-:W-:Y:S02]  /*2d80*/  @!P0 FFMA.FTZ R24, R8, R21, -R24 ;  /* 0x0000001508188223 */ /* 0x000fe40000010818 */
[----:B------:R-:W-:Y:S01]  /*2d90*/  @!P0 FFMA.FTZ R26, R6, R25, -R26 ;  /* 0x00000019061a8223 */ /* 0x000fe2000001081a */
[----:B------:R-:W-:Y:S01]  /*2da0*/  @!P0 F2FP.PACK_AB R28, R2, R29 ;  /* 0x0000001d021c823e */ /* 0x000fe200000000ff */
[----:B------:R-:W-:Y:S01]  /*2db0*/  @!P0 FFMA.FTZ R4, R23, R25, R4 ;  /* 0x0000001917048223 */ /* 0x000fe20000010004 */
[----:B------:R-:W-:Y:S02]  /*2dc0*/  @!P0 F2FP.PACK_AB R24, R3, R24 ;  /* 0x000000180318823e */ /* 0x000fe400000000ff */
[----:B------:R-:W-:Y:S02]  /*2dd0*/  @!P0 MOV R13, R28 ;  /* 0x0000001c000d8202 */ /* 0x000fe40000000f00 */
[----:B------:R-:W-:Y:S02]  /*2de0*/  @!P0 F2FP.PACK_AB R29, R4, R26 ;  /* 0x0000001a041d823e */ /* 0x000fe400000000ff */
[----:B------:R-:W-:Y:S02]  /*2df0*/  @!P0 MOV R14, R24 ;  /* 0x00000018000e8202 */ /* 0x000fe40000000f00 */
[----:B------:R-:W-:Y:S05]  /*2e00*/  @!P0 MOV R15, R29 ;  /* 0x0000001d000f8202 */ /* 0x000fea0000000f00 */
[----:B------:R1:W-:Y:S02]  /*2e10*/  STG.E.128 [R78.64], R12 ;  /* 0x0000000c4e007986 */ /* 0x0003e4000c101d06 */
.L_x_5348:
[----:B------:R-:W-:Y:S05]  /*2e20*/  BSYNC B0 ;  /* 0x0000000000007941 */ /* 0x000fea0003800000 */
.L_x_5347:
[----:B------:R-:W-:Y:S01]  /*2e30*/  BSSY B0, `(.L_x_5349) ;  /* 0x000003e000007945 */ /* 0x000fe20003800000 */
[----:B------:R-:W-:-:S05]  /*2e40*/  @P2 BRA `(.L_x_5350) ;  /* 0x000003c000002947 */ /* 0x000fca0003800000 */
[C---:B---3--:R-:W-:Y:S04]  /*2e50*/  LEA R28, P0, R91.reuse, R84, 0x1 ;  /* 0x000000545b1c7211 */ /* 0x048fe800078008ff */
[----:B------:R-:W-:Y:S02]  /*2e60*/  LEA.HI.X R29, R91, R85, R90, 0x1, P0 ;  /* 0x000000555b1d7211 */ /* 0x000fe400000f0c5a */
[C---:B------:R-:W-:Y:S03]  /*2e70*/  LEA R30, P0, R178.reuse, R78, 0x1 ;  /* 0x0000004eb21e7211 */ /* 0x040fe600078008ff */
[----:B-1----:R-:W2:Y:S01]  /*2e80*/  LDG.E.128 R12, [R28.64] ;  /* 0x000000061c0c7981 */ /* 0x002ea2000c1e1d00 */
[----:B------:R-:W-:Y:S02]  /*2e90*/  LEA.HI.X R31, R178, R77, R177, 0x1, P0 ;  /* 0x0000004db21f7211 */ /* 0x000fe400000f0cb1 */
[----:B------:R-:W-:Y:S11]  /*2ea0*/  ISETP.GE.AND P0, PT, R100, UR4, PT ;  /* 0x0000000464007c0c */ /* 0x000ff6000bf06270 */
[----:B------:R-:W-:Y:S02]  /*2eb0*/  @!UPT UIADD3 URZ, URZ, URZ, URZ ;  /* 0x0000003f3f3ff290 */ /* 0x000fe4000fffe03f */
[C---:B------:R-:W-:Y:S02]  /*2ec0*/  @!P0 SHF.L.U32 R27, R109.reuse, 0x1, RZ ;  /* 0x000000016d1b8819 */ /* 0x040fe400000006ff */
[----:B------:R-:W-:Y:S02]  /*2ed0*/  @!P0 SHF.L.U64.HI R26, R109, 0x1, R98 ;  /* 0x000000016d1a8819 */ /* 0x000fe40000010262 */
[C---:B------:R-:W-:Y:S04]  /*2ee0*/  @!P0 IADD3 R24, P1, R27.reuse, R38, RZ ;  /* 0x000000261b188210 */ /* 0x040fe80007f3e0ff */
[C---:B------:R-:W-:Y:S02]  /*2ef0*/  @!P0 IADD3.X R25, R26.reuse, R39, RZ, P1, !PT ;  /* 0x000000271a198210 */ /* 0x040fe40000ffe4ff */
[----:B------:R-:W-:Y:S03]  /*2f00*/  @!P0 IADD3 R6, P1, R27, R10, RZ ;  /* 0x0000000a1b068210 */ /* 0x000fe60007f3e0ff */
[----:B------:R-:W3:Y:S02]  /*2f10*/  @!P0 LDG.E.64 R22, [R24.64] ;  /* 0x0000000618168981 */ /* 0x000ee4000c1e1b00 */
[----:B------:R-:W-:Y:S06]  /*2f20*/  @!P0 IMAD.X R7, R26, 0x1, R9, P1 ;  /* 0x000000011a078824 */ /* 0x000fec00008e0609 */
[----:B------:R-:W4:Y:S02]  /*2f30*/  @!P0 LDG.E.64 R6, [R6.64] ;  /* 0x0000000606068981 */ /* 0x000f24000c1e1b00 */
[----:B----4-:R-:W-:Y:S01]  /*2f40*/  @!P0 HADD2.F32 R17, -RZ, R6.H0_H0 ;  /* 0x20000006ff118230 */ /* 0x010fe20000004100 */
[----:B--2---:R-:W-:Y:S01]  /*2f50*/  @!P0 MOV R5, R12 ;  /* 0x0000000c00058202 */ /* 0x004fe20000000f00 */
[----:B---3--:R-:W-:Y:S02]  /*2f60*/  @!P0 HADD2.F32 R19, -RZ, R22.H0_H0 ;  /* 0x20000016ff138230 */ /* 0x008fe40000004100 */
[----:B------:R-:W-:Y:S01]  /*2f70*/  @!P0 HADD2.F32 R8, -RZ, R6.H1_H1 ;  /* 0x30000006ff088230 */ /* 0x000fe20000004100 */
[----:B------:R-:W-:Y:S01]  /*2f80*/  @!P0 MOV R6, R15 ;  /* 0x0000000f00068202 */ /* 0x000fe20000000f00 */
[--C-:B------:R-:W-:Y:S02]  /*2f90*/  @!P0 HADD2.F32 R18, -RZ, R5.reuse.H1_H1 ;  /* 0x30000005ff128230 */ /* 0x100fe40000004100 */
[----:B------:R-:W-:Y:S02]  /*2fa0*/  @!P0 HADD2.F32 R16, -RZ, R5.H0_H0 ;  /* 0x20000005ff108230 */ /* 0x000fe40000004100 */
[----:B------:R-:W-:Y:S01]  /*2fb0*/  @!P0 HADD2.F32 R20, -RZ, R22.H1_H1 ;  /* 0x30000016ff148230 */ /* 0x000fe20000004100 */
[-C--:B------:R-:W-:Y:S01]  /*2fc0*/  @!P0 FMUL.FTZ R27, R18, R17.reuse ;  /* 0x00000011121b8220 */ /* 0x080fe20000410000 */
[--C-:B------:R-:W-:Y:S01]  /*2fd0*/  @!P0 HADD2.F32 R22, -RZ, R6.reuse.H1_H1 ;  /* 0x30000006ff168230 */ /* 0x100fe20000004100 */
[C---:B------:R-:W-:Y:S01]  /*2fe0*/  @!P0 FMUL.FTZ R0, R16.reuse, R17 ;  /* 0x0000001110008220 */ /* 0x040fe20000410000 */
[----:B------:R-:W-:Y:S01]  /*2ff0*/  @!P0 MOV R17, R13 ;  /* 0x0000000d00118202 */ /* 0x000fe20000000f00 */
[-C--:B------:R-:W-:Y:S01]  /*3000*/  @!P0 FFMA.FTZ R27, R16, R19.reuse, -R27 ;  /* 0x00000013101b8223 */ /* 0x080fe2000001081b */
[----:B------:R-:W-:Y:S01]  /*3010*/  @!P0 HADD2.F32 R6, -RZ, R6.H0_H0 ;  /* 0x20000006ff068230 */ /* 0x000fe20000004100 */
[----:B------:R-:W-:Y:S01]  /*3020*/  @!P0 IMAD.MOV.U32 R16, RZ, RZ, R14 ;  /* 0x000000ffff108224 */ /* 0x000fe200078e000e */
[----:B------:R-:W-:Y:S01]  /*3030*/  @!P0 HADD2.F32 R21, -RZ, R23.H0_H0 ;  /* 0x20000017ff158230 */ /* 0x000fe20000004100 */
[----:B------:R-:W-:Y:S01]  /*3040*/  @!P0 FFMA.FTZ R0, R18, R19, R0 ;  /* 0x0000001312008223 */ /* 0x000fe20000010000 */
[--C-:B------:R-:W-:Y:S02]  /*3050*/  @!P0 HADD2.F32 R19, -RZ, R17.reuse.H1_H1 ;  /* 0x30000011ff138230 */ /* 0x100fe40000004100 */
[----:B------:R-:W-:Y:S02]  /*3060*/  @!P0 HADD2.F32 R17, -RZ, R17.H0_H0 ;  /* 0x20000011ff118230 */ /* 0x000fe40000004100 */
[--C-:B------:R-:W-:Y:S01]  /*3070*/  @!P0 HADD2.F32 R18, -RZ, R16.reuse.H1_H1 ;  /* 0x30000010ff128230 */ /* 0x100fe20000004100 */
[-C--:B------:R-:W-:Y:S01]  /*3080*/  @!P0 FMUL.FTZ R29, R19, R8.reuse ;  /* 0x00000008131d8220 */ /* 0x080fe20000410000 */
[----:B------:R-:W-:Y:S01]  /*3090*/  @!P0 HADD2.F32 R16, -RZ, R16.H0_H0 ;  /* 0x20000010ff108230 */ /* 0x000fe20000004100 */
[C---:B------:R-:W-:Y:S01]  /*30a0*/  @!P0 FMUL.FTZ R2, R17.reuse, R8 ;  /* 0x0000000811028220 */ /* 0x040fe20000410000 */
[--C-:B------:R-:W-:Y:S01]  /*30b0*/  @!P0 HADD2.F32 R5, -RZ, R7.reuse.H0_H0 ;  /* 0x20000007ff058230 */ /* 0x100fe20000004100 */
[-C--:B------:R-:W-:Y:S01]  /*30c0*/  @!P0 FFMA.FTZ R29, R17, R20.reuse, -R29 ;  /* 0x00000014111d8223 */ /* 0x080fe2000001081d */
[----:B------:R-:W-:Y:S01]  /*30d0*/  @!P0 HADD2.F32 R7, -RZ, R7.H1_H1 ;  /* 0x30000007ff078230 */ /* 0x000fe20000004100 */
[----:B------:R-:W-:Y:S01]  /*30e0*/  @!P0 FFMA.FTZ R2, R19, R20, R2 ;  /* 0x0000001413028223 */ /* 0x000fe20000010002 */
[----:B------:R-:W-:Y:S01]  /*30f0*/  @!P0 F2FP.PACK_AB R27, R0, R27 ;  /* 0x0000001b001b823e */ /* 0x000fe200000000ff */
[-C--:B------:R-:W-:Y:S01]  /*3100*/  @!P0 FMUL.FTZ R3, R16, R5.reuse ;  /* 0x0000000510038220 */ /* 0x080fe20000410000 */
[----:B------:R-:W-:Y:S01]  /*3110*/  @!P0 HADD2.F32 R23, -RZ, R23.H1_H1 ;  /* 0x30000017ff178230 */ /* 0x000fe20000004100 */
[----:B------:R-:W-:Y:S01]  /*3120*/  @!P0 FMUL.FTZ R26, R18, R5 ;  /* 0x00000005121a8220 */ /* 0x000fe20000410000 */
[----:B------:R-:W-:Y:S01]  /*3130*/  @!P0 MOV R12, R27 ;  /* 0x0000001b000c8202 */ /* 0x000fe20000000f00 */
[----:B------:R-:W-:Y:S01]  /*3140*/  @!P0 FMUL.FTZ R28, R22, R7 ;  /* 0x00000007161c8220 */ /* 0x000fe20000410000 */
[----:B------:R-:W-:Y:S01]  /*3150*/  @!P0 F2FP.PACK_AB R32, R2, R29 ;  /* 0x0000001d0220823e */ /* 0x000fe200000000ff */
[----:B------:R-:W-:Y:S02]  /*3160*/  @!P0 FMUL.FTZ R4, R6, R7 ;  /* 0x0000000706048220 */ /* 0x000fe40000410000 */
[-C--:B------:R-:W-:Y:S02]  /*3170*/  @!P0 FFMA.FTZ R3, R18, R21.reuse, R3 ;  /* 0x0000001512038223 */ /* 0x080fe40000010003 */
[----:B------:R-:W-:Y:S02]  /*3180*/  @!P0 FFMA.FTZ R26, R16, R21, -R26 ;  /* 0x00000015101a8223 */ /* 0x000fe4000001081a */
        /* <DEDUP_REMOVED lines=8> */
.L_x_5350:
[----:B------:R-:W-:Y:S05]  /*3210*/  BSYNC B0 ;  /* 0x0000000000007941 */ /* 0x000fea0003800000 */
.L_x_5349:
[----:B------:R-:W-:Y:S01]  /*3220*/  BSSY B0, `(.L_x_5351) ;  /* 0x000003e000007945 */ /* 0x000fe20003800000 */
[----:B------:R-:W-:-:S05]  /*3230*/  @P6 BRA `(.L_x_5352) ;  /* 0x000003c000006947 */ /* 0x000fca0003800000 */
[C---:B---3--:R-:W-:Y:S04]  /*3240*/  LEA R28, P0, R58.reuse, R84, 0x1 ;  /* 0x000000543a1c7211 */ /* 0x048fe800078008ff */
[----:B------:R-:W-:Y:S02]  /*3250*/  LEA.HI.X R29, R58, R85, R57, 0x1, P0 ;  /* 0x000000553a1d7211 */ /* 0x000fe400000f0c39 */
[C---:B-1----:R-:W-:Y:S03]  /*3260*/  LEA R30, P0, R144.reuse, R78, 0x1 ;  /* 0x0000004e901e7211 */ /* 0x042fe600078008ff */
[----:B------:R-:W2:Y:S01]  /*3270*/  LDG.E.128 R12, [R28.64] ;  /* 0x000000061c0c7981 */ /* 0x000ea2000c1e1d00 */
        /* <DEDUP_REMOVED lines=56> */
.L_x_5352:
[----:B------:R-:W-:Y:S05]  /*3600*/  BSYNC B0 ;  /* 0x0000000000007941 */ /* 0x000fea0003800000 */
.L_x_5351:
[----:B------:R-:W-:Y:S01]  /*3610*/  BSSY B0, `(.L_x_5353) ;  /* 0x0000041000007945 */ /* 0x000fe20003800000 */
[----:B------:R-:W-:-:S05]  /*3620*/  @P3 BRA `(.L_x_5354) ;  /* 0x000003f000003947 */ /* 0x000fca0003800000 */
[----:B------:R-:W-:Y:S02]  /*3630*/  ISETP.GE.AND P0, PT, R100, UR4, PT ;  /* 0x0000000464007c0c */ /* 0x000fe4000bf06270 */
[----:B------:R-:W-:Y:S02]  /*3640*/  MOV R35, 0x60 ;  /* 0x0000006000237802 */ /* 0x000fe40000000f00 */
[----:B-1----:R-:W-:Y:S05]  /*3650*/  MOV R79, R77 ;  /* 0x0000004d004f7202 */ /* 0x002fea0000000f00 */
[C---:B------:R-:W-:Y:S04]  /*3660*/  IMAD.WIDE.U32 R40, R35.reuse, c[0x0][0x198], R78 ;  /* 0x0000660023287a25 */ /* 0x040fe800078e004e */
[----:B------:R-:W-:Y:S01]  /*3670*/  IMAD R35, R35, c[0x0][0x19c], RZ ;  /* 0x0000670023237a24 */ /* 0x000fe200078e02ff */
[C---:B---3--:R-:W-:Y:S02]  /*3680*/  @!P0 SHF.L.U32 R31, R107.reuse, 0x1, RZ ;  /* 0x000000016b1f8819 */ /* 0x048fe400000006ff */
[----:B------:R-:W-:Y:S01]  /*3690*/  @!P0 SHF.L.U64.HI R24, R107, 0x1, R96 ;  /* 0x000000016b188819 */ /* 0x000fe20000010260 */
[----:B------:R-:W-:Y:S01]  /*36a0*/  IMAD.IADD R41, R41, 0x1, R35 ;  /* 0x0000000129297824 */ /* 0x000fe200078e0223 */
[C---:B------:R-:W-:Y:S04]  /*36b0*/  @!P0 IADD3 R28, P1, R31.reuse, R38, RZ ;  /* 0x000000261f1c8210 */ /* 0x040fe80007f3e0ff */
[C---:B------:R-:W-:Y:S02]  /*36c0*/  @!P0 IADD3.X R29, R24.reuse, R39, RZ, P1, !PT ;  /* 0x00000027181d8210 */ /* 0x040fe40000ffe4ff */
[----:B------:R-:W-:Y:S02]  /*36d0*/  @!P0 IADD3 R18, P1, R31, R10, RZ ;  /* 0x0000000a1f128210 */ /* 0x000fe40007f3e0ff */
[----:B------:R-:W-:Y:S01]  /*36e0*/  MOV R31, c[0x0][0x288] ;  /* 0x0000a200001f7a02 */ /* 0x000fe20000000f00 */
[----:B------:R-:W2:Y:S01]  /*36f0*/  @!P0 LDG.E.64 R22, [R28.64] ;  /* 0x000000061c168981 */ /* 0x000ea2000c1e1b00 */
[----:B------:R-:W-:Y:S03]  /*3700*/  @!P0 IADD3.X R19, R24, R9, RZ, P1, !PT ;  /* 0x0000000918138210 */ /* 0x000fe60000ffe4ff */
[----:B------:R-:W-:Y:S02]  /*3710*/  IMAD.WIDE.U32 R32, R31, 0x60, R84 ;  /* 0x000000601f207825 */ /* 0x000fe400078e0054 */
[----:B------:R-:W3:Y:S03]  /*3720*/  @!P0 LDG.E.64 R6, [R18.64] ;  /* 0x0000000612068981 */ /* 0x000ee6000c1e1b00 */
[----:B------:R-:W-:Y:S05]  /*3730*/  IADD3 R33, R33, UR25, RZ ;  /* 0x0000001921217c10 */ /* 0x000fea000fffe0ff */
[----:B------:R-:W4:Y:S02]  /*3740*/  LDG.E.128 R12, [R32.64] ;  /* 0x00000006200c7981 */ /* 0x000f24000c1e1d00 */
[----:B----4-:R-:W-:Y:S01]  /*3750*/  @!P0 MOV R5, R12 ;  /* 0x0000000c00058202 */ /* 0x010fe20000000f00 */
[----:B---3--:R-:W-:Y:S01]  /*3760*/  @!P0 HADD2.F32 R17, -RZ, R6.H0_H0 ;  /* 0x20000006ff118230 */ /* 0x008fe20000004100 */
[----:B------:R-:W-:Y:S01]  /*3770*/  @!P0 MOV R16, R13 ;  /* 0x0000000d00108202 */ /* 0x000fe20000000f00 */
[----:B--2---:R-:W-:Y:S02]  /*3780*/  @!P0 HADD2.F32 R21, -RZ, R22.H0_H0 ;  /* 0x20000016ff158230 */ /* 0x004fe40000004100 */
[--C-:B------:R-:W-:Y:S02]  /*3790*/  @!P0 HADD2.F32 R20, -RZ, R5.reuse.H1_H1 ;  /* 0x30000005ff148230 */ /* 0x100fe40000004100 */
[----:B------:R-:W-:Y:S02]  /*37a0*/  @!P0 HADD2.F32 R8, -RZ, R5.H0_H0 ;  /* 0x20000005ff088230 */ /* 0x000fe40000004100 */
[--C-:B------:R-:W-:Y:S01]  /*37b0*/  @!P0 HADD2.F32 R25, -RZ, R23.reuse.H0_H0 ;  /* 0x20000017ff198230 */ /* 0x100fe20000004100 */
[-C--:B------:R-:W-:Y:S01]  /*37c0*/  @!P0 FMUL.FTZ R31, R20, R17.reuse ;  /* 0x00000011141f8220 */ /* 0x080fe20000410000 */
[----:B------:R-:W-:Y:S01]  /*37d0*/  @!P0 HADD2.F32 R27, -RZ, R23.H1_H1 ;  /* 0x30000017ff1b8230 */ /* 0x000fe20000004100 */
[C---:B------:R-:W-:Y:S01]  /*37e0*/  @!P0 FMUL.FTZ R0, R8.reuse, R17 ;  /* 0x0000001108008220 */ /* 0x040fe20000410000 */
[----:B------:R-:W-:Y:S01]  /*37f0*/  @!P0 MOV R17, R15 ;  /* 0x0000000f00118202 */ /* 0x000fe20000000f00 */
[-C--:B------:R-:W-:Y:S01]  /*3800*/  @!P0 FFMA.FTZ R31, R8, R21.reuse, -R31 ;  /* 0x00000015081f8223 */ /* 0x080fe2000001081f */
[--C-:B------:R-:W-:Y:S01]  /*3810*/  @!P0 HADD2.F32 R23, -RZ, R16.reuse.H1_H1 ;  /* 0x30000010ff178230 */ /* 0x100fe20000004100 */
[----:B------:R-:W-:Y:S01]  /*3820*/  @!P0 IMAD.MOV.U32 R8, RZ, RZ, R14 ;  /* 0x000000ffff088224 */ /* 0x000fe200078e000e */
[----:B------:R-:W-:Y:S01]  /*3830*/  @!P0 HADD2.F32 R19, -RZ, R16.H0_H0 ;  /* 0x20000010ff138230 */ /* 0x000fe20000004100 */
[----:B------:R-:W-:Y:S01]  /*3840*/  @!P0 FFMA.FTZ R0, R20, R21, R0 ;  /* 0x0000001514008223 */ /* 0x000fe20000010000 */
[----:B------:R-:W-:Y:S02]  /*3850*/  @!P0 HADD2.F32 R6, -RZ, R6.H1_H1 ;  /* 0x30000006ff068230 */ /* 0x000fe40000004100 */
[--C-:B------:R-:W-:Y:S02]  /*3860*/  @!P0 HADD2.F32 R20, -RZ, R8.reuse.H1_H1 ;  /* 0x30000008ff148230 */ /* 0x100fe40000004100 */
[----:B------:R-:W-:Y:S01]  /*3870*/  @!P0 HADD2.F32 R8, -RZ, R8.H0_H0 ;  /* 0x20000008ff088230 */ /* 0x000fe20000004100 */
[-C--:B------:R-:W-:Y:S01]  /*3880*/  @!P0 FMUL.FTZ R33, R23, R6.reuse ;  /* 0x0000000617218220 */ /* 0x080fe20000410000 */
[----:B------:R-:W-:Y:S01]  /*3890*/  @!P0 HADD2.F32 R5, -RZ, R7.H0_H0 ;  /* 0x20000007ff058230 */ /* 0x000fe20000004100 */
[----:B------:R-:W-:Y:S01]  /*38a0*/  @!P0 FMUL.FTZ R2, R19, R6 ;  /* 0x0000000613028220 */ /* 0x000fe20000410000 */
[----:B------:R-:W-:Y:S01]  /*38b0*/  @!P0 HADD2.F32 R22, -RZ, R22.H1_H1 ;  /* 0x30000016ff168230 */ /* 0x000fe20000004100 */
[----:B------:R-:W-:Y:S01]  /*38c0*/  @!P0 F2FP.PACK_AB R31, R0, R31 ;  /* 0x0000001f001f823e */ /* 0x000fe200000000ff */
[--C-:B------:R-:W-:Y:S01]  /*38d0*/  @!P0 HADD2.F32 R21, -RZ, R17.reuse.H1_H1 ;  /* 0x30000011ff158230 */ /* 0x100fe20000004100 */
[-C--:B------:R-:W-:Y:S01]  /*38e0*/  @!P0 FMUL.FTZ R3, R8, R5.reuse ;  /* 0x0000000508038220 */ /* 0x080fe20000410000 */
[----:B------:R-:W-:Y:S01]  /*38f0*/  @!P0 HADD2.F32 R6, -RZ, R17.H0_H0 ;  /* 0x20000011ff068230 */ /* 0x000fe20000004100 */
[C---:B------:R-:W-:Y:S01]  /*3900*/  @!P0 FMUL.FTZ R24, R20.reuse, R5 ;  /* 0x0000000514188220 */ /* 0x040fe20000410000 */
[----:B------:R-:W-:Y:S01]  /*3910*/  @!P0 HADD2.F32 R7, -RZ, R7.H1_H1 ;  /* 0x30000007ff078230 */ /* 0x000fe20000004100 */
[-C--:B------:R-:W-:Y:S01]  /*3920*/  @!P0 FFMA.FTZ R2, R23, R22.reuse, R2 ;  /* 0x0000001617028223 */ /* 0x080fe20000010002 */
[----:B------:R-:W-:Y:S01]  /*3930*/  @!P0 MOV R12, R31 ;  /* 0x0000001f000c8202 */ /* 0x000fe20000000f00 */
[----:B------:R-:W-:Y:S02]  /*3940*/  @!P0 FFMA.FTZ R3, R20, R25, R3 ;  /* 0x0000001914038223 */ /* 0x000fe40000010003 */
[-C--:B------:R-:W-:Y:S02]  /*3950*/  @!P0 FMUL.FTZ R37, R21, R7.reuse ;  /* 0x0000000715258220 */ /* 0x080fe40000410000 */
[----:B------:R-:W-:Y:S02]  /*3960*/  @!P0 FMUL.FTZ R4, R6, R7 ;  /* 0x0000000706048220 */ /* 0x000fe40000410000 */
        /* <DEDUP_REMOVED lines=11> */
.L_x_5354:
[----:B------:R-:W-:Y:S05]  /*3a20*/  BSYNC B0 ;  /* 0x0000000000007941 */ /* 0x000fea0003800000 */
.L_x_5353:
[----:B------:R-:W-:Y:S01]  /*3a30*/  ISETP.NE.AND P0, PT, R148, RZ, PT ;  /* 0x000000ff9400720c */ /* 0x000fe20003f05270 */
[----:B------:R-:W-:Y:S01]  /*3a40*/  @!UPT UIADD3 URZ, URZ, URZ, URZ ;  /* 0x0000003f3f3ff290 */ /* 0x000fe2000fffe03f */
[----:B------:R-:W-:Y:S11]  /*3a50*/  BSSY B0, `(.L_x_5355) ;  /* 0x000003d000007945 */ /* 0x000ff60003800000 */
[----:B------:R-:W-:-:S05]  /*3a60*/  @P0 BRA `(.L_x_5356) ;  /* 0x000003b000000947 */ /* 0x000fca0003800000 */
[----:B------:R-:W-:Y:S02]  /*3a70*/  ISETP.GE.AND P0, PT, R100, UR4, PT ;  /* 0x0000000464007c0c */ /* 0x000fe4000bf06270 */
[C---:B---3--:R-:W-:Y:S04]  /*3a80*/  LEA R28, P1, R61.reuse, R84, 0x1 ;  /* 0x000000543d1c7211 */ /* 0x048fe800078208ff */
[----:B------:R-:W-:Y:S05]  /*3a90*/  LEA.HI.X R29, R61, R85, R60, 0x1, P1 ;  /* 0x000000553d1d7211 */ /* 0x000fea00008f0c3c */
[----:B-1----:R-:W2:Y:S02]  /*3aa0*/  LDG.E.128 R12, [R28.64] ;  /* 0x000000061c0c7981 */ /* 0x002ea4000c1e1d00 */
[C---:B------:R-:W-:Y:S02]  /*3ab0*/  @!P0 SHF.L.U32 R27, R106.reuse, 0x1, RZ ;  /* 0x000000016a1b8819 */ /* 0x040fe400000006ff */
[----:B------:R-:W-:Y:S02]  /*3ac0*/  @!P0 SHF.L.U64.HI R26, R106, 0x1, R95 ;  /* 0x000000016a1a8819 */ /* 0x000fe4000001025f */
[C---:B------:R-:W-:Y:S04]  /*3ad0*/  @!P0 IADD3 R24, P1, R27.reuse, R38, RZ ;  /* 0x000000261b188210 */ /* 0x040fe80007f3e0ff */
[C---:B------:R-:W-:Y:S02]  /*3ae0*/  @!P0 IADD3.X R25, R26.reuse, R39, RZ, P1, !PT ;  /* 0x000000271a198210 */ /* 0x040fe40000ffe4ff */
[----:B------:R-:W-:Y:S03]  /*3af0*/  @!P0 IADD3 R6, P1, R27, R10, RZ ;  /* 0x0000000a1b068210 */ /* 0x000fe60007f3e0ff */
[----:B------:R-:W3:Y:S02]  /*3b00*/  @!P0 LDG.E.64 R22, [R24.64] ;  /* 0x0000000618168981 */ /* 0x000ee4000c1e1b00 */
[----:B------:R-:W-:Y:S01]  /*3b10*/  @!P0 IMAD.X R7, R26, 0x1, R9, P1 ;  /* 0x000000011a078824 */ /* 0x000fe200008e0609 */
[C---:B------:R-:W-:Y:S04]  /*3b20*/  LEA R32, P1, R146.reuse, R78, 0x1 ;  /* 0x0000004e92207211 */ /* 0x040fe800078208ff */
[----:B------:R-:W-:Y:S01]  /*3b30*/  LEA.HI.X R33, R146, R77, R62, 0x1, P1 ;  /* 0x0000004d92217211 */ /* 0x000fe200008f0c3e */
        /* <DEDUP_REMOVED lines=46> */
.L_x_5356:
[----:B------:R-:W-:Y:S05]  /*3e20*/  BSYNC B0 ;  /* 0x0000000000007941 */ /* 0x000fea0003800000 */
.L_x_5355:
[----:B------:R-:W-:Y:S01]  /*3e30*/  BSSY B0, `(.L_x_5357) ;  /* 0x0000041000007945 */ /* 0x000fe20003800000 */
[----:B------:R-:W-:-:S05]  /*3e40*/  @P4 BRA `(.L_x_5358) ;  /* 0x000003f000004947 */ /* 0x000fca0003800000 */
[----:B------:R-:W-:Y:S02]  /*3e50*/  ISETP.GE.AND P0, PT, R100, UR4, PT ;  /* 0x0000000464007c0c */ /* 0x000fe4000bf06270 */
[----:B-1-3--:R-:W-:Y:S02]  /*3e60*/  MOV R33, c[0x0][0x288] ;  /* 0x0000a20000217a02 */ /* 0x00afe40000000f00 */
[----:B------:R-:W-:Y:S02]  /*3e70*/  MOV R35, 0xa0 ;  /* 0x000000a000237802 */ /* 0x000fe40000000f00 */
[----:B------:R-:W-:Y:S01]  /*3e80*/  MOV R79, R77 ;  /* 0x0000004d004f7202 */ /* 0x000fe20000000f00 */
[----:B------:R-:W-:Y:S04]  /*3e90*/  IMAD.WIDE.U32 R32, R33, 0xa0, R84 ;  /* 0x000000a021207825 */ /* 0x000fe800078e0054 */
[----:B------:R-:W-:Y:S01]  /*3ea0*/  IMAD.WIDE.U32 R40, R35, c[0x0][0x198], R78 ;  /* 0x0000660023287a25 */ /* 0x000fe200078e004e */
[----:B------:R-:W-:Y:S02]  /*3eb0*/  IADD3 R33, R33, UR24, RZ ;  /* 0x0000001821217c10 */ /* 0x000fe4000fffe0ff */
[----:B------:R-:W-:Y:S01]  /*3ec0*/  @!P0 SHF.L.U32 R31, R105, 0x1, RZ ;  /* 0x00000001691f8819 */ /* 0x000fe200000006ff */
[----:B------:R-:W-:Y:S01]  /*3ed0*/  IMAD R35, R35, c[0x0][0x19c], RZ ;  /* 0x0000670023237a24 */ /* 0x000fe200078e02ff */
[----:B------:R-:W-:Y:S01]  /*3ee0*/  @!P0 SHF.L.U64.HI R24, R105, 0x1, R94 ;  /* 0x0000000169188819 */ /* 0x000fe2000001025e */
[----:B------:R-:W2:Y:S01]  /*3ef0*/  LDG.E.128 R12, [R32.64] ;  /* 0x00000006200c7981 */ /* 0x000ea2000c1e1d00 */
[----:B------:R-:W-:Y:S01]  /*3f00*/  @!P0 IADD3 R18, P1, R31, R10, RZ ;  /* 0x0000000a1f128210 */ /* 0x000fe20007f3e0ff */
[----:B------:R-:W-:Y:S01]  /*3f10*/  IMAD.IADD R41, R41, 0x1, R35 ;  /* 0x0000000129297824 */ /* 0x000fe200078e0223 */
[----:B------:R-:W-:Y:S02]  /*3f20*/  @!P0 IADD3 R28, P2, R31, R38, RZ ;  /* 0x000000261f1c8210 */ /* 0x000fe40007f5e0ff */
[C---:B------:R-:W-:Y:S02]  /*3f30*/  @!P0 IADD3.X R19, R24.reuse, R9, RZ, P1, !PT ;  /* 0x0000000918138210 */ /* 0x040fe40000ffe4ff */
[----:B------:R-:W-:Y:S03]  /*3f40*/  @!P0 IADD3.X R29, R24, R39, RZ, P2, !PT ;  /* 0x00000027181d8210 */ /* 0x000fe600017fe4ff */
[----:B------:R-:W3:Y:S06]  /*3f50*/  @!P0 LDG.E.64 R6, [R18.64] ;  /* 0x0000000612068981 */ /* 0x000eec000c1e1b00 */
[----:B------:R-:W4:Y:S02]  /*3f60*/  @!P0 LDG.E.64 R22, [R28.64] ;  /* 0x000000061c168981 */ /* 0x000f24000c1e1b00 */
[----:B----4-:R-:W-:Y:S01]  /*3f70*/  @!P0 HADD2.F32 R21, -RZ, R22.H0_H0 ;  /* 0x20000016ff158230 */ /* 0x010fe20000004100 */
[----:B--2---:R-:W-:Y:S01]  /*3f80*/  @!P0 MOV R5, R12 ;  /* 0x0000000c00058202 */ /* 0x004fe20000000f00 */
[----:B---3--:R-:W-:Y:S01]  /*3f90*/  @!P0 HADD2.F32 R17, -RZ, R6.H0_H0 ;  /* 0x20000006ff118230 */ /* 0x008fe20000004100 */
[----:B------:R-:W-:Y:S01]  /*3fa0*/  @!P0 MOV R16, R13 ;  /* 0x0000000d00108202 */ /* 0x000fe20000000f00 */
[----:B------:R-:W-:Y:S02]  /*3fb0*/  @!P0 HADD2.F32 R25, -RZ, R23.H0_H0 ;  /* 0x20000017ff198230 */ /* 0x000fe40000004100 */
        /* <DEDUP_REMOVED lines=10> */
[----:B------:R-:W-:Y:S01]  /*4060*/  @!P0 HADD2.F32 R6, -RZ, R6.H1_H1 ;  /* 0x30000006ff068230 */ /* 0x000fe20000004100 */
[----:B------:R-:W-:Y:S01]  /*4070*/  @!P0 FFMA.FTZ R0, R20, R21, R0 ;  /* 0x0000001514008223 */ /* 0x000fe20000010000 */
[----:B------:R-:W-:Y:S02]  /*4080*/  @!P0 HADD2.F32 R5, -RZ, R7.H0_H0 ;  /* 0x20000007ff058230 */ /* 0x000fe40000004100 */
[--C-:B------:R-:W-:Y:S01]  /*4090*/  @!P0 HADD2.F32 R20, -RZ, R8.reuse.H1_H1 ;  /* 0x30000008ff148230 */ /* 0x100fe20000004100 */
[-C--:B------:R-:W-:Y:S01]  /*40a0*/  @!P0 FMUL.FTZ R33, R23, R6.reuse ;  /* 0x0000000617218220 */ /* 0x080fe20000410000 */
[----:B------:R-:W-:Y:S01]  /*40b0*/  @!P0 HADD2.F32 R8, -RZ, R8.H0_H0 ;  /* 0x20000008ff088230 */ /* 0x000fe20000004100 */
[----:B------:R-:W-:Y:S01]  /*40c0*/  @!P0 FMUL.FTZ R2, R19, R6 ;  /* 0x0000000613028220 */ /* 0x000fe20000410000 */
[----:B------:R-:W-:Y:S01]  /*40d0*/  @!P0 HADD2.F32 R22, -RZ, R22.H1_H1 ;  /* 0x30000016ff168230 */ /* 0x000fe20000004100 */
[-C--:B------:R-:W-:Y:S01]  /*40e0*/  @!P0 FMUL.FTZ R24, R20, R5.reuse ;  /* 0x0000000514188220 */ /* 0x080fe20000410000 */
[--C-:B------:R-:W-:Y:S01]  /*40f0*/  @!P0 HADD2.F32 R21, -RZ, R17.reuse.H1_H1 ;  /* 0x30000011ff158230 */ /* 0x100fe20000004100 */
[----:B------:R-:W-:Y:S01]  /*4100*/  @!P0 FMUL.FTZ R3, R8, R5 ;  /* 0x0000000508038220 */ /* 0x000fe20000410000 */
[----:B------:R-:W-:Y:S01]  /*4110*/  @!P0 F2FP.PACK_AB R31, R0, R31 ;  /* 0x0000001f001f823e */ /* 0x000fe200000000ff */
[-C--:B------:R-:W-:Y:S01]  /*4120*/  @!P0 FFMA.FTZ R2, R23, R22.reuse, R2 ;  /* 0x0000001617028223 */ /* 0x080fe20000010002 */
[----:B------:R-:W-:Y:S01]  /*4130*/  @!P0 HADD2.F32 R6, -RZ, R17.H0_H0 ;  /* 0x20000011ff068230 */ /* 0x000fe20000004100 */
[----:B------:R-:W-:Y:S01]  /*4140*/  @!P0 FFMA.FTZ R3, R20, R25, R3 ;  /* 0x0000001914038223 */ /* 0x000fe20000010003 */
[----:B------:R-:W-:Y:S01]  /*4150*/  @!P0 MOV R12, R31 ;  /* 0x0000001f000c8202 */ /* 0x000fe20000000f00 */
[----:B------:R-:W-:Y:S01]  /*4160*/  @!P0 HADD2.F32 R7, -RZ, R7.H1_H1 ;  /* 0x30000007ff078230 */ /* 0x000fe20000004100 */
[----:B------:R-:W-:Y:S02]  /*4170*/  @!P0 FFMA.FTZ R33, R19, R22, -R33 ;  /* 0x0000001613218223 */ /* 0x000fe40000010821 */
[----:B------:R-:W-:Y:S02]  /*4180*/  @!P0 FFMA.FTZ R24, R8, R25, -R24 ;  /* 0x0000001908188223 */ /* 0x000fe40000010818 */
[----:B------:R-:W-:Y:S01]  /*4190*/  @!P0 FMUL.FTZ R37, R21, R7 ;  /* 0x0000000715258220 */ /* 0x000fe20000410000 */
[----:B------:R-:W-:Y:S01]  /*41a0*/  @!P0 F2FP.PACK_AB R26, R2, R33 ;  /* 0x00000021021a823e */ /* 0x000fe200000000ff */
[C---:B------:R-:W-:Y:S01]  /*41b0*/  @!P0 FMUL.FTZ R4, R6.reuse, R7 ;  /* 0x0000000706048220 */ /* 0x040fe20000410000 */
[----:B------:R-:W-:Y:S01]  /*41c0*/  @!P0 F2FP.PACK_AB R24, R3, R24 ;  /* 0x000000180318823e */ /* 0x000fe200000000ff */
[-C--:B------:R-:W-:Y:S01]  /*41d0*/  @!P0 FFMA.FTZ R37, R6, R27.reuse, -R37 ;  /* 0x0000001b06258223 */ /* 0x080fe20000010825 */
[----:B------:R-:W-:Y:S01]  /*41e0*/  @!P0 MOV R13, R26 ;  /* 0x0000001a000d8202 */ /* 0x000fe20000000f00 */
[----:B------:R-:W-:Y:S01]  /*41f0*/  @!P0 FFMA.FTZ R4, R21, R27, R4 ;  /* 0x0000001b15048223 */ /* 0x000fe20000010004 */
[----:B------:R-:W-:Y:S04]  /*4200*/  @!P0 MOV R14, R24 ;  /* 0x00000018000e8202 */ /* 0x000fe80000000f00 */
[----:B------:R-:W-:Y:S04]  /*4210*/  @!P0 F2FP.PACK_AB R37, R4, R37 ;  /* 0x000000250425823e */ /* 0x000fe800000000ff */
[----:B------:R-:W-:Y:S05]  /*4220*/  @!P0 MOV R15, R37 ;  /* 0x00000025000f8202 */ /* 0x000fea0000000f00 */
[----:B------:R1:W-:Y:S02]  /*4230*/  STG.E.128 [R40.64], R12 ;  /* 0x0000000c28007986 */ /* 0x0003e4000c101d06 */
.L_x_5358:
[----:B------:R-:W-:Y:S05]  /*4240*/  BSYNC B0 ;  /* 0x0000000000007941 */ /* 0x000fea0003800000 */
.L_x_5357:
        /* <DEDUP_REMOVED lines=9> */
[C---:B------:R-:W-:Y:S01]  /*42e0*/  @!P0 SHF.L.U32 R31, R104.reuse, 0x1, RZ ;  /* 0x00000001681f8819 */ /* 0x040fe200000006ff */
        /* <DEDUP_REMOVED lines=55> */
.L_x_5360:
[----:B------:R-:W-:Y:S05]  /*4660*/  BSYNC B0 ;  /* 0x0000000000007941 */ /* 0x000fea0003800000 */
.L_x_5359:
[----:B------:R-:W-:Y:S01]  /*4670*/  ISETP.NE.AND P0, PT, R121, RZ, PT ;  /* 0x000000ff7900720c */ /* 0x000fe20003f05270 */
[----:B------:R-:W-:Y:S01]  /*4680*/  @!UPT UIADD3 URZ, URZ, URZ, URZ ;  /* 0x0000003f3f3ff290 */ /* 0x000fe2000fffe03f */
[----:B------:R-:W-:Y:S11]  /*4690*/  BSSY B0, `(.L_x_5361) ;  /* 0x0000041000007945 */ /* 0x000ff60003800000 */
        /* <DEDUP_REMOVED lines=64> */
.L_x_5362:
[----:B------:R-:W-:Y:S05]  /*4aa0*/  BSYNC B0 ;  /* 0x0000000000007941 */ /* 0x000fea0003800000 */
.L_x_5361:
[----:B------:R-:W-:Y:S01]  /*4ab0*/  IMAD.MOV.U32 R0, RZ, RZ, c[0x0][0x230] ;  /* 0x00008c00ff007624 */ /* 0x000fe200078e00ff */
[----:B------:R-:W-:Y:S01]  /*4ac0*/  ULDC UR4, c[0x0][0x230] ;  /* 0x00008c0000047ab9 */ /* 0x000fe20000000800 */
[----:B------:R-:W-:Y:S02]  /*4ad0*/  IMAD.MOV.U32 R8, RZ, RZ, R10 ;  /* 0x000000ffff087224 */ /* 0x000fe400078e000a */
[----:B------:R-:W-:Y:S05]  /*4ae0*/  IMAD.U32 R3, R0, -0x40, RZ ;  /* 0xffffffc000037824 */ /* 0x000fea00078e00ff */
[C---:B------:R-:W-:Y:S02]  /*4af0*/  LEA R38, P1, R3.reuse, R38, 0x1 ;  /* 0x0000002603267211 */ /* 0x040fe400078208ff */
[C---:B------:R-:W-:Y:S02]  /*4b00*/  LEA R10, P0, R3.reuse, R8, 0x1 ;  /* 0x00000008030a7211 */ /* 0x040fe400078008ff */
[C---:B------:R-:W-:Y:S02]  /*4b10*/  LEA.HI.X.SX32 R39, R3.reuse, R39, 0x1, P1 ;  /* 0x0000002703277211 */ /* 0x040fe400008f0eff */
[----:B------:R-:W-:Y:S01]  /*4b20*/  LEA.HI.X.SX32 R9, R3, R9, 0x1, P0 ;  /* 0x0000000903097211 */ /* 0x000fe200000f0eff */
[----:B------:R-:W-:-:S05]  /*4b30*/  BRA `(.L_x_5363) ;  /* 0x0000379000007947 */ /* 0x000fca0003800000 */
.L_x_5346:
[----:B------:R-:W-:Y:S01]  /*4b40*/  ULEA.HI UR5, UR4, UR4, URZ, 0x1 ;  /* 0x0000000404057291 */ /* 0x000fe2000f8f083f */
[----:B------:R-:W-:Y:S03]  /*4b50*/  BSSY B1, `(.L_x_5364) ;  /* 0x000005b000017945 */ /* 0x000fe60003800000 */
[----:B------:R-:W-:Y:S06]  /*4b60*/  USHF.R.S32.HI UR5, URZ, 0x1, UR5 ;  /* 0x000000013f057899 */ /* 0x000fec0008011405 */
[----:B------:R-:W-:Y:S01]  /*4b70*/  MOV R149, UR5 ;  /* 0x0000000500957c02 */ /* 0x000fe20008000f00 */
[----:B------:R-:W-:-:S05]  /*4b80*/  @P1 BRA `(.L_x_5365) ;  /* 0x0000057000001947 */ /* 0x000fca0003800000 */
[----:B---3--:R1:W5:Y:S01]  /*4b90*/  LDG.E.128 R44, [R84.64] ;  /* 0x00000006542c7981 */ /* 0x008362000c1e1d00 */
[----:B------:R-:W-:Y:S01]  /*4ba0*/  ISETP.GE.AND P0, PT, R100, UR4, PT ;  /* 0x0000000464007c0c */ /* 0x000fe2000bf06270 */
[----:B------:R-:W-:Y:S01]  /*4bb0*/  @!UPT UIADD3 URZ, URZ, URZ, URZ ;  /* 0x0000003f3f3ff290 */ /* 0x000fe2000fffe03f */
[----:B------:R-:W-:Y:S11]  /*4bc0*/  BSSY B0, `(.L_x_5366) ;  /* 0x0000051000007945 */ /* 0x000ff60003800000 */
[----:B------:R-:W-:-:S05]  /*4bd0*/  @P0 BRA `(.L_x_5367) ;  /* 0x000004f000000947 */ /* 0x000fca0003800000 */
[----:B-----5:R-:W-:Y:S01]  /*4be0*/  HADD2.F32 R30, -RZ, R45.H0_H0 ;  /* 0x2000002dff1e7230 */ /* 0x020fe20000004100 */
[----:B------:R-:W-:Y:S02]  /*4bf0*/  ISETP.GE.AND P0, PT, R100, R149, PT ;  /* 0x000000956400720c */ /* 0x000fe40003f06270 */
[----:B------:R-:W-:Y:S02]  /*4c00*/  MOV R79, RZ ;  /* 0x000000ff004f7202 */ /* 0x000fe40000000f00 */
[----:B------:R-:W-:Y:S02]  /*4c10*/  MOV R29, R44 ;  /* 0x0000002c001d7202 */ /* 0x000fe40000000f00 */
[----:B------:R-:W-:Y:S02]  /*4c20*/  MOV R44, R46 ;  /* 0x0000002e002c7202 */ /* 0x000fe40000000f00 */
[----:B------:R-:W-:Y:S05]  /*4c30*/  MOV R37, R47 ;  /* 0x0000002f00257202 */ /* 0x000fea0000000f00 */
[----:B------:R-:W-:Y:S04]  /*4c40*/  @P0 IADD3 R79, RZ, -UR5, RZ ;  /* 0x80000005ff4f0c10 */ /* 0x000fe8000fffe0ff */
[C---:B------:R-:W-:Y:S04]  /*4c50*/  LEA R152, P1, R79.reuse, R86, 0x1 ;  /* 0x000000564f987211 */ /* 0x040fe800078208ff */
[----:B------:R-:W-:Y:S02]  /*4c60*/  LEA.HI.X.SX32 R153, R79, R87, 0x1, P1 ;  /* 0x000000574f997211 */ /* 0x000fe400008f0eff */
[----:B------:R-:W-:Y:S02]  /*4c70*/  MOV R79, R149 ;  /* 0x00000095004f7202 */ /* 0x000fe40000000f00 */
[----:B------:R-:W-:Y:S02]  /*4c80*/  @P0 IADD3 R79, RZ, -UR5, RZ ;  /* 0x80000005ff4f0c10 */ /* 0x000fe4000fffe0ff */
[----:B------:R-:W2:Y:S02]  /*4c90*/  LDG.E.128 R152, [R152.64] ;  /* 0x0000000698987981 */ /* 0x000ea4000c1e1d00 */
[C---:B------:R-:W-:Y:S04]  /*4ca0*/  LEA R18, P1, R79.reuse, R84, 0x1 ;  /* 0x000000544f127211 */ /* 0x040fe800078208ff */
[----:B------:R-:W-:Y:S02]  /*4cb0*/  LEA.HI.X.SX32 R19, R79, R85, 0x1, P1 ;  /* 0x000000554f137211 */ /* 0x000fe400008f0eff */
[----:B------:R-:W-:Y:S02]  /*4cc0*/  MOV R79, RZ ;  /* 0x000000ff004f7202 */ /* 0x000fe40000000f00 */
[----:B------:R-:W-:Y:S02]  /*4cd0*/  @P0 IADD3 R79, RZ, -UR5, RZ ;  /* 0x80000005ff4f0c10 */ /* 0x000fe4000fffe0ff */
[----:B------:R-:W3:Y:S02]  /*4ce0*/  LDG.E.128 R16, [R18.64] ;  /* 0x0000000612107981 */ /* 0x000ee4000c1e1d00 */
[C---:B------:R-:W-:Y:S04]  /*4cf0*/  LEA R26, P1, R79.reuse, R88, 0x1 ;  /* 0x000000584f1a7211 */ /* 0x040fe800078208ff */
[----:B------:R-:W-:Y:S05]  /*4d00*/  LEA.HI.X.SX32 R27, R79, R89, 0x1, P1 ;  /* 0x000000594f1b7211 */ /* 0x000fea00008f0eff */
[----:B------:R4:W3:Y:S02]  /*4d10*/  LDG.E.128 R40, [R26.64] ;  /* 0x000000061a287981 */ /* 0x0008e4000c1e1d00 */
[--C-:B----4-:R-:W-:Y:S02]  /*4d20*/  HADD2.F32 R27, -RZ, R29.reuse.H0_H0 ;  /* 0x2000001dff1b7230 */ /* 0x110fe40000004100 */
[----:B------:R-:W-:Y:S02]  /*4d30*/  HADD2.F32 R29, -RZ, R29.H1_H1 ;  /* 0x3000001dff1d7230 */ /* 0x000fe40000004100 */
[--C-:B--2---:R-:W-:Y:S02]  /*4d40*/  HADD2.F32 R23, -RZ, R152.reuse.H0_H0 ;  /* 0x20000098ff177230 */ /* 0x104fe40000004100 */
[--C-:B------:R-:W-:Y:S02]  /*4d50*/  HADD2.F32 R21, -RZ, R153.reuse.H0_H0 ;  /* 0x20000099ff157230 */ /* 0x100fe40000004100 */
[----:B------:R-:W-:Y:S01]  /*4d60*/  HADD2.F32 R22, -RZ, R152.H1_H1 ;  /* 0x30000098ff167230 */ /* 0x000fe20000004100 */
[----:B------:R-:W-:Y:S01]  /*4d70*/  @!P0 FADD.FTZ R23, -R23, -RZ ;  /* 0x800000ff17178221 */ /* 0x000fe20000010100 */
[----:B------:R-:W-:Y:S01]  /*4d80*/  HADD2.F32 R20, -RZ, R153.H1_H1 ;  /* 0x30000099ff147230 */ /* 0x000fe20000004100 */
[----:B------:R-:W-:Y:S01]  /*4d90*/  @!P0 FADD.FTZ R21, -R21, -RZ ;  /* 0x800000ff15158221 */ /* 0x000fe20000010100 */
[--C-:B------:R-:W-:Y:S01]  /*4da0*/  HADD2.F32 R15, -RZ, R154.reuse.H0_H0 ;  /* 0x2000009aff0f7230 */ /* 0x100fe20000004100 */
[----:B------:R-:W-:Y:S01]  /*4db0*/  @!P0 FADD.FTZ R22, -R22, -RZ ;  /* 0x800000ff16168221 */ /* 0x000fe20000010100 */
[----:B------:R-:W-:Y:S01]  /*4dc0*/  HADD2.F32 R14, -RZ, R154.H1_H1 ;  /* 0x3000009aff0e7230 */ /* 0x000fe20000004100 */
[----:B------:R-:W-:Y:S01]  /*4dd0*/  @!P0 FADD.FTZ R20, -R20, -RZ ;  /* 0x800000ff14148221 */ /* 0x000fe20000010100 */
[--C-:B---3--:R-:W-:Y:S01]  /*4de0*/  HADD2.F32 R24, -RZ, R16.reuse.H0_H0 ;  /* 0x20000010ff187230 */ /* 0x108fe20000004100 */
[----:B------:R-:W-:Y:S01]  /*4df0*/  @!P0 FADD.FTZ R15, -R15, -RZ ;  /* 0x800000ff0f0f8221 */ /* 0x000fe20000010100 */
[----:B------:R-:W-:Y:S01]  /*4e00*/  HADD2.F32 R25, -RZ, R16.H1_H1 ;  /* 0x30000010ff197230 */ /* 0x000fe20000004100 */
[----:B------:R-:W-:Y:S01]  /*4e10*/  @!P0 FADD.FTZ R14, -R14, -RZ ;  /* 0x800000ff0e0e8221 */ /* 0x000fe20000010100 */
[----:B------:R-:W-:Y:S01]  /*4e20*/  HADD2.F32 R16, -RZ, R17.H0_H0 ;  /* 0x20000011ff107230 */ /* 0x000fe20000004100 */
[----:B------:R-:W-:Y:S01]  /*4e30*/  FMUL.FTZ R0, R24, R23 ;  /* 0x0000001718007220 */ /* 0x000fe20000410000 */
[----:B------:R-:W-:Y:S01]  /*4e40*/  HADD2.F32 R13, -RZ, R155.H0_H0 ;  /* 0x2000009bff0d7230 */ /* 0x000fe20000004100 */
[----:B------:R-:W-:Y:S01]  /*4e50*/  FMUL.FTZ R2, R25, R22 ;  /* 0x0000001619027220 */ /* 0x000fe20000410000 */
[----:B------:R-:W-:Y:S01]  /*4e60*/  HADD2.F32 R22, -RZ, R18.H0_H0 ;  /* 0x20000012ff167230 */ /* 0x000fe20000004100 */
[----:B------:R-:W-:Y:S01]  /*4e70*/  FMUL.FTZ R3, R16, R21 ;  /* 0x0000001510037220 */ /* 0x000fe20000410000 */
[----:B------:R-:W-:Y:S01]  /*4e80*/  HADD2.F32 R21, -RZ, R17.H1_H1 ;  /* 0x30000011ff157230 */ /* 0x000fe20000004100 */
[----:B------:R-:W-:Y:S01]  /*4e90*/  @!P0 FADD.FTZ R13, -R13, -RZ ;  /* 0x800000ff0d0d8221 */ /* 0x000fe20000010100 */
[--C-:B------:R-:W-:Y:S01]  /*4ea0*/  HADD2.F32 R26, -RZ, R40.reuse.H0_H0 ;  /* 0x20000028ff1a7230 */ /* 0x100fe20000004100 */
[----:B------:R-:W-:Y:S01]  /*4eb0*/  FMUL.FTZ R5, R22, R15 ;  /* 0x0000000f16057220 */ /* 0x000fe20000410000 */
[----:B------:R-:W-:Y:S01]  /*4ec0*/  HADD2.F32 R28, -RZ, R40.H1_H1 ;  /* 0x30000028ff1c7230 */ /* 0x000fe20000004100 */
[----:B------:R-:W-:Y:S01]  /*4ed0*/  FMUL.FTZ R4, R21, R20 ;  /* 0x0000001415047220 */ /* 0x000fe20000410000 */
[----:B------:R-:W-:Y:S01]  /*4ee0*/  HADD2.F32 R31, -RZ, R41.H0_H0 ;  /* 0x20000029ff1f7230 */ /* 0x000fe20000004100 */
[----:B------:R-:W-:Y:S01]  /*4ef0*/  FFMA.FTZ R0, R27, R26, R0 ;  /* 0x0000001a1b007223 */ /* 0x000fe20000010000 */
[----:B------:R-:W-:Y:S01]  /*4f00*/  HADD2.F32 R12, -RZ, R155.H1_H1 ;  /* 0x3000009bff0c7230 */ /* 0x000fe20000004100 */
[----:B------:R-:W-:Y:S01]  /*4f10*/  FFMA.FTZ R2, R29, R28, R2 ;  /* 0x0000001c1d027223 */ /* 0x000fe20000010002 */
[----:B------:R-:W-:Y:S01]  /*4f20*/  HADD2.F32 R17, -RZ, R18.H1_H1 ;  /* 0x30000012ff117230 */ /* 0x000fe20000004100 */
[----:B------:R-:W-:Y:S01]  /*4f30*/  FFMA.FTZ R3, R30, R31, R3 ;  /* 0x0000001f1e037223 */ /* 0x000fe20000010003 */
[----:B------:R-:W-:Y:S01]  /*4f40*/  HADD2.F32 R32, -RZ, R41.H1_H1 ;  /* 0x30000029ff207230 */ /* 0x000fe20000004100 */
[----:B------:R-:W-:Y:S01]  /*4f50*/  @!P0 FADD.FTZ R12, -R12, -RZ ;  /* 0x800000ff0c0c8221 */ /* 0x000fe20000010100 */
[----:B------:R-:W-:Y:S01]  /*4f60*/  HADD2.F32 R27, -RZ, R45.H1_H1 ;  /* 0x3000002dff1b7230 */ /* 0x000fe20000004100 */
[----:B------:R-:W-:Y:S01]  /*4f70*/  FMUL.FTZ R6, R17, R14 ;  /* 0x0000000e11067220 */ /* 0x000fe20000410000 */
[--C-:B------:R-:W-:Y:S02]  /*4f80*/  HADD2.F32 R16, -RZ, R19.reuse.H0_H0 ;  /* 0x20000013ff107230 */ /* 0x100fe40000004100 */
[----:B------:R-:W-:Y:S01]  /*4f90*/  HADD2.F32 R33, -RZ, R42.H0_H0 ;  /* 0x2000002aff217230 */ /* 0x000fe20000004100 */
[----:B------:R-:W-:Y:S01]  /*4fa0*/  FFMA.FTZ R4, R27, R32, R4 ;  /* 0x000000201b047223 */ /* 0x000fe20000010004 */
[----:B------:R-:W-:Y:S01]  /*4fb0*/  HADD2.F32 R26, -RZ, R44.H0_H0 ;  /* 0x2000002cff1a7230 */ /* 0x000fe20000004100 */
[----:B------:R-:W-:Y:S01]  /*4fc0*/  FMUL.FTZ R7, R16, R13 ;  /* 0x0000000d10077220 */ /* 0x000fe20000410000 */
[----:B------:R-:W-:Y:S02]  /*4fd0*/  HADD2.F32 R19, -RZ, R19.H1_H1 ;  /* 0x30000013ff137230 */ /* 0x000fe40000004100 */
[----:B------:R-:W-:Y:S01]  /*4fe0*/  HADD2.F32 R34, -RZ, R42.H1_H1 ;  /* 0x3000002aff227230 */ /* 0x000fe20000004100 */
[----:B------:R-:W-:Y:S01]  /*4ff0*/  FFMA.FTZ R5, R26, R33, R5 ;  /* 0x000000211a057223 */ /* 0x000fe20000010005 */
[----:B------:R-:W-:Y:S01]  /*5000*/  HADD2.F32 R29, -RZ, R44.H1_H1 ;  /* 0x3000002cff1d7230 */ /* 0x000fe20000004100 */
[----:B------:R-:W-:Y:S01]  /*5010*/  FMUL.FTZ R8, R19, R12 ;  /* 0x0000000c13087220 */ /* 0x000fe20000410000 */
[----:B------:R-:W-:Y:S01]  /*5020*/  HADD2.F32 R35, -RZ, R43.H0_H0 ;  /* 0x2000002bff237230 */ /* 0x000fe20000004100 */
[----:B------:R-:W-:Y:S01]  /*5030*/  F2FP.PACK_AB R44, R2, R0 ;  /* 0x00000000022c723e */ /* 0x000fe200000000ff */
[----:B------:R-:W-:Y:S01]  /*5040*/  HADD2.F32 R28, -RZ, R37.H0_H0 ;  /* 0x20000025ff1c7230 */ /* 0x000fe20000004100 */
[----:B------:R-:W-:Y:S01]  /*5050*/  F2FP.PACK_AB R45, R4, R3 ;  /* 0x00000003042d723e */ /* 0x000fe200000000ff */
[----:B------:R-:W-:Y:S01]  /*5060*/  FFMA.FTZ R6, R29, R34, R6 ;  /* 0x000000221d067223 */ /* 0x000fe20000010006 */
[----:B------:R-:W-:Y:S02]  /*5070*/  HADD2.F32 R36, -RZ, R43.H1_H1 ;  /* 0x3000002bff247230 */ /* 0x000fe40000004100 */
[----:B------:R-:W-:Y:S01]  /*5080*/  HADD2.F32 R31, -RZ, R37.H1_H1 ;  /* 0x30000025ff1f7230 */ /* 0x000fe20000004100 */
[----:B------:R-:W-:Y:S01]  /*5090*/  FFMA.FTZ R7, R28, R35, R7 ;  /* 0x000000231c077223 */ /* 0x000fe20000010007 */
[----:B------:R-:W-:Y:S03]  /*50a0*/  F2FP.PACK_AB R46, R6, R5 ;  /* 0x00000005062e723e */ /* 0x000fe600000000ff */
[----:B------:R-:W-:Y:S05]  /*50b0*/  FFMA.FTZ R8, R31, R36, R8 ;  /* 0x000000241f087223 */ /* 0x000fea0000010008 */
[----:B------:R-:W-:Y:S02]  /*50c0*/  F2FP.PACK_AB R47, R8, R7 ;  /* 0x00000007082f723e */ /* 0x000fe400000000ff */
.L_x_5367:
[----:B------:R-:W-:Y:S05]  /*50d0*/  BSYNC B0 ;  /* 0x0000000000007941 */ /* 0x000fea0003800000 */
.L_x_5366:
[----:B------:R-:W-:Y:S05]  /*50e0*/  MOV R79, R77 ;  /* 0x0000004d004f7202 */ /* 0x000fea0000000f00 */
[----:B-----5:R2:W-:Y:S02]  /*50f0*/  STG.E.128 [R78.64], R44 ;  /* 0x0000002c4e007986 */ /* 0x0205e4000c101d06 */
.L_x_5365:
[----:B------:R-:W-:Y:S05]  /*5100*/  BSYNC B1 ;  /* 0x0000000000017941 */ /* 0x000fea0003800000 */
.L_x_5364:
[----:B------:R-:W-:Y:S01]  /*5110*/  BSSY B1, `(.L_x_5368) ;  /* 0x000005f000017945 */ /* 0x000fe20003800000 */
[----:B------:R-:W-:-:S05]  /*5120*/  @P2 BRA `(.L_x_5369) ;  /* 0x000005d000002947 */ /* 0x000fca0003800000 */
[C---:B---3--:R-:W-:Y:S01]  /*5130*/  LEA R150, P0, R91.reuse, R84, 0x1 ;  /* 0x000000545b967211 */ /* 0x048fe200078008ff */
[----:B------:R-:W-:Y:S03]  /*5140*/  BSSY B0, `(.L_x_5370) ;  /* 0x0000058000007945 */ /* 0x000fe60003800000 */
[----:B------:R-:W-:Y:S02]  /*5150*/  LEA.HI.X R151, R91, R85, R90, 0x1, P0 ;  /* 0x000000555b977211 */ /* 0x000fe400000f0c5a */
[----:B------:R-:W-:Y:S03]  /*5160*/  ISETP.GE.AND P0, PT, R100, UR4, PT ;  /* 0x0000000464007c0c */ /* 0x000fe6000bf06270 */
[----:B--2---:R2:W5:Y:S10]  /*5170*/  LDG.E.128 R44, [R150.64] ;  /* 0x00000006962c7981 */ /* 0x004574000c1e1d00 */
[----:B------:R-:W-:-:S05]  /*5180*/  @P0 BRA `(.L_x_5371) ;  /* 0x0000053000000947 */ /* 0x000fca0003800000 */
[----:B-----5:R-:W-:Y:S01]  /*5190*/  HADD2.F32 R30, -RZ, R45.H0_H0 ;  /* 0x2000002dff1e7230 */ /* 0x020fe20000004100 */
[-C--:B------:R-:W-:Y:S02]  /*51a0*/  ISETP.GE.AND P0, PT, R100, R149.reuse, PT ;  /* 0x000000956400720c */ /* 0x080fe40003f06270 */
        /* <DEDUP_REMOVED lines=8> */
[----:B--2---:R-:W-:Y:S02]  /*5230*/  MOV R150, RZ ;  /* 0x000000ff00967202 */ /* 0x004fe40000000f00 */
[----:B------:R-:W-:Y:S02]  /*5240*/  LEA.HI.X.SX32 R19, R79, R151, 0x1, P1 ;  /* 0x000000974f137211 */ /* 0x000fe400008f0eff */
[C---:B------:R-:W-:Y:S02]  /*5250*/  IADD3 R151, P1, R109.reuse, R152, RZ ;  /* 0x000000986d977210 */ /* 0x040fe40007f3e0ff */
[----:B------:R-:W-:Y:S02]  /*5260*/  @P0 IADD3 R150, RZ, -UR5, RZ ;  /* 0x80000005ff960c10 */ /* 0x000fe4000fffe0ff */
[----:B------:R-:W-:Y:S01]  /*5270*/  LEA.HI.X.SX32 R152, R152, R98, 0x1, P1 ;  /* 0x0000006298987211 */ /* 0x000fe200008f0eff */
[----:B------:R-:W2:Y:S01]  /*5280*/  LDG.E.128 R16, [R18.64] ;  /* 0x0000000612107981 */ /* 0x000ea2000c1e1d00 */
[----:B------:R-:W-:Y:S04]  /*5290*/  IADD3 R79, P1, R109, R150, RZ ;  /* 0x000000966d4f7210 */ /* 0x000fe80007f3e0ff */
[----:B------:R-:W-:Y:S02]  /*52a0*/  LEA.HI.X.SX32 R150, R150, R98, 0x1, P1 ;  /* 0x0000006296967211 */ /* 0x000fe400008f0eff */
[C---:B------:R-:W-:Y:S04]  /*52b0*/  LEA R154, P1, R151.reuse, R86, 0x1 ;  /* 0x00000056979a7211 */ /* 0x040fe800078208ff */
[----:B------:R-:W-:Y:S02]  /*52c0*/  LEA.HI.X R155, R151, R87, R152, 0x1, P1 ;  /* 0x00000057979b7211 */ /* 0x000fe400008f0c98 */
[C---:B------:R-:W-:Y:S04]  /*52d0*/  LEA R26, P1, R79.reuse, R88, 0x1 ;  /* 0x000000584f1a7211 */ /* 0x040fe800078208ff */
[----:B------:R-:W3:Y:S01]  /*52e0*/  LDG.E.128 R152, [R154.64] ;  /* 0x000000069a987981 */ /* 0x000ee2000c1e1d00 */
[----:B------:R-:W-:Y:S07]  /*52f0*/  LEA.HI.X R27, R79, R89, R150, 0x1, P1 ;  /* 0x000000594f1b7211 */ /* 0x000fee00008f0c96 */
[----:B------:R4:W3:Y:S02]  /*5300*/  LDG.E.128 R40, [R26.64] ;  /* 0x000000061a287981 */ /* 0x0008e4000c1e1d00 */
[--C-:B----4-:R-:W-:Y:S02]  /*5310*/  HADD2.F32 R27, -RZ, R29.reuse.H0_H0 ;  /* 0x2000001dff1b7230 */ /* 0x110fe40000004100 */
[----:B------:R-:W-:Y:S02]  /*5320*/  HADD2.F32 R29, -RZ, R29.H1_H1 ;  /* 0x3000001dff1d7230 */ /* 0x000fe40000004100 */
[--C-:B--2---:R-:W-:Y:S02]  /*5330*/  HADD2.F32 R24, -RZ, R16.reuse.H0_H0 ;  /* 0x20000010ff187230 */ /* 0x104fe40000004100 */
[----:B------:R-:W-:Y:S02]  /*5340*/  HADD2.F32 R25, -RZ, R16.H1_H1 ;  /* 0x30000010ff197230 */ /* 0x000fe40000004100 */
[----:B------:R-:W-:Y:S02]  /*5350*/  HADD2.F32 R16, -RZ, R17.H0_H0 ;  /* 0x20000011ff107230 */ /* 0x000fe40000004100 */
[--C-:B---3--:R-:W-:Y:S02]  /*5360*/  HADD2.F32 R23, -RZ, R152.reuse.H0_H0 ;  /* 0x20000098ff177230 */ /* 0x108fe40000004100 */
[--C-:B------:R-:W-:Y:S02]  /*5370*/  HADD2.F32 R21, -RZ, R153.reuse.H0_H0 ;  /* 0x20000099ff157230 */ /* 0x100fe40000004100 */
[----:B------:R-:W-:Y:S01]  /*5380*/  HADD2.F32 R22, -RZ, R152.H1_H1 ;  /* 0x30000098ff167230 */ /* 0x000fe20000004100 */
[----:B------:R-:W-:Y:S01]  /*5390*/  @!P0 FADD.FTZ R23, -R23, -RZ ;  /* 0x800000ff17178221 */ /* 0x000fe20000010100 */
[----:B------:R-:W-:Y:S01]  /*53a0*/  HADD2.F32 R20, -RZ, R153.H1_H1 ;  /* 0x30000099ff147230 */ /* 0x000fe20000004100 */
[----:B------:R-:W-:Y:S01]  /*53b0*/  @!P0 FADD.FTZ R21, -R21, -RZ ;  /* 0x800000ff15158221 */ /* 0x000fe20000010100 */
[----:B------:R-:W-:Y:S01]  /*53c0*/  HADD2.F32 R15, -RZ, R154.H0_H0 ;  /* 0x2000009aff0f7230 */ /* 0x000fe20000004100 */
[----:B------:R-:W-:Y:S01]  /*53d0*/  @!P0 FADD.FTZ R22, -R22, -RZ ;  /* 0x800000ff16168221 */ /* 0x000fe20000010100 */
[----:B------:R-:W-:Y:S01]  /*53e0*/  HADD2.F32 R26, -RZ, R40.H0_H0 ;  /* 0x20000028ff1a7230 */ /* 0x000fe20000004100 */
[----:B------:R-:W-:Y:S01]  /*53f0*/  FMUL.FTZ R0, R24, R23 ;  /* 0x0000001718007220 */ /* 0x000fe20000410000 */
[----:B------:R-:W-:Y:S01]  /*5400*/  HADD2.F32 R14, -RZ, R154.H1_H1 ;  /* 0x3000009aff0e7230 */ /* 0x000fe20000004100 */
[----:B------:R-:W-:Y:S01]  /*5410*/  FMUL.FTZ R3, R16, R21 ;  /* 0x0000001510037220 */ /* 0x000fe20000410000 */
[----:B------:R-:W-:Y:S01]  /*5420*/  HADD2.F32 R21, -RZ, R17.H1_H1 ;  /* 0x30000011ff157230 */ /* 0x000fe20000004100 */
[----:B------:R-:W-:Y:S01]  /*5430*/  @!P0 FADD.FTZ R20, -R20, -RZ ;  /* 0x800000ff14148221 */ /* 0x000fe20000010100 */
[----:B------:R-:W-:Y:S01]  /*5440*/  HADD2.F32 R28, -RZ, R40.H1_H1 ;  /* 0x30000028ff1c7230 */ /* 0x000fe20000004100 */
[----:B------:R-:W-:Y:S01]  /*5450*/  FMUL.FTZ R2, R25, R22 ;  /* 0x0000001619027220 */ /* 0x000fe20000410000 */
[----:B------:R-:W-:Y:S01]  /*5460*/  HADD2.F32 R13, -RZ, R155.H0_H0 ;  /* 0x2000009bff0d7230 */ /* 0x000fe20000004100 */
[----:B------:R-:W-:Y:S01]  /*5470*/  @!P0 FADD.FTZ R15, -R15, -RZ ;  /* 0x800000ff0f0f8221 */ /* 0x000fe20000010100 */
[--C-:B------:R-:W-:Y:S01]  /*5480*/  HADD2.F32 R22, -RZ, R18.reuse.H0_H0 ;  /* 0x20000012ff167230 */ /* 0x100fe20000004100 */
[----:B------:R-:W-:Y:S01]  /*5490*/  FFMA.FTZ R0, R27, R26, R0 ;  /* 0x0000001a1b007223 */ /* 0x000fe20000010000 */
[----:B------:R-:W-:Y:S01]  /*54a0*/  HADD2.F32 R31, -RZ, R41.H0_H0 ;  /* 0x20000029ff1f7230 */ /* 0x000fe20000004100 */
[----:B------:R-:W-:Y:S01]  /*54b0*/  @!P0 FADD.FTZ R14, -R14, -RZ ;  /* 0x800000ff0e0e8221 */ /* 0x000fe20000010100 */
[----:B------:R-:W-:Y:S01]  /*54c0*/  HADD2.F32 R12, -RZ, R155.H1_H1 ;  /* 0x3000009bff0c7230 */ /* 0x000fe20000004100 */
[----:B------:R-:W-:Y:S01]  /*54d0*/  FMUL.FTZ R4, R21, R20 ;  /* 0x0000001415047220 */ /* 0x000fe20000410000 */
[----:B------:R-:W-:Y:S01]  /*54e0*/  HADD2.F32 R17, -RZ, R18.H1_H1 ;  /* 0x30000012ff117230 */ /* 0x000fe20000004100 */
[----:B------:R-:W-:Y:S01]  /*54f0*/  FFMA.FTZ R2, R29, R28, R2 ;  /* 0x0000001c1d027223 */ /* 0x000fe20000010002 */
[----:B------:R-:W-:Y:S01]  /*5500*/  HADD2.F32 R32, -RZ, R41.H1_H1 ;  /* 0x30000029ff207230 */ /* 0x000fe20000004100 */
[----:B------:R-:W-:Y:S01]  /*5510*/  @!P0 FADD.FTZ R13, -R13, -RZ ;  /* 0x800000ff0d0d8221 */ /* 0x000fe20000010100 */
[----:B------:R-:W-:Y:S01]  /*5520*/  HADD2.F32 R27, -RZ, R45.H1_H1 ;  /* 0x3000002dff1b7230 */ /* 0x000fe20000004100 */
[----:B------:R-:W-:Y:S01]  /*5530*/  FMUL.FTZ R5, R22, R15 ;  /* 0x0000000f16057220 */ /* 0x000fe20000410000 */
[--C-:B------:R-:W-:Y:S01]  /*5540*/  HADD2.F32 R16, -RZ, R19.reuse.H0_H0 ;  /* 0x20000013ff107230 */ /* 0x100fe20000004100 */
[----:B------:R-:W-:Y:S01]  /*5550*/  FFMA.FTZ R3, R30, R31, R3 ;  /* 0x0000001f1e037223 */ /* 0x000fe20000010003 */
[----:B------:R-:W-:Y:S01]  /*5560*/  HADD2.F32 R33, -RZ, R42.H0_H0 ;  /* 0x2000002aff217230 */ /* 0x000fe20000004100 */
[----:B------:R-:W-:Y:S01]  /*5570*/  @!P0 FADD.FTZ R12, -R12, -RZ ;  /* 0x800000ff0c0c8221 */ /* 0x000fe20000010100 */
[----:B------:R-:W-:Y:S01]  /*5580*/  HADD2.F32 R26, -RZ, R44.H0_H0 ;  /* 0x2000002cff1a7230 */ /* 0x000fe20000004100 */
[----:B------:R-:W-:Y:S01]  /*5590*/  FMUL.FTZ R6, R17, R14 ;  /* 0x0000000e11067220 */ /* 0x000fe20000410000 */
[----:B------:R-:W-:Y:S01]  /*55a0*/  HADD2.F32 R19, -RZ, R19.H1_H1 ;  /* 0x30000013ff137230 */ /* 0x000fe20000004100 */
[----:B------:R-:W-:Y:S01]  /*55b0*/  FFMA.FTZ R4, R27, R32, R4 ;  /* 0x000000201b047223 */ /* 0x000fe20000010004 */
[----:B------:R-:W-:Y:S01]  /*55c0*/  HADD2.F32 R34, -RZ, R42.H1_H1 ;  /* 0x3000002aff227230 */ /* 0x000fe20000004100 */
[----:B------:R-:W-:Y:S01]  /*55d0*/  FMUL.FTZ R7, R16, R13 ;  /* 0x0000000d10077220 */ /* 0x000fe20000410000 */
[----:B------:R-:W-:Y:S01]  /*55e0*/  HADD2.F32 R29, -RZ, R44.H1_H1 ;  /* 0x3000002cff1d7230 */ /* 0x000fe20000004100 */
[----:B------:R-:W-:Y:S01]  /*55f0*/  FFMA.FTZ R5, R26, R33, R5 ;  /* 0x000000211a057223 */ /* 0x000fe20000010005 */
[----:B------:R-:W-:Y:S01]  /*5600*/  HADD2.F32 R35, -RZ, R43.H0_H0 ;  /* 0x2000002bff237230 */ /* 0x000fe20000004100 */
[----:B------:R-:W-:Y:S01]  /*5610*/  F2FP.PACK_AB R44, R2, R0 ;  /* 0x00000000022c723e */ /* 0x000fe200000000ff */
[----:B------:R-:W-:Y:S01]  /*5620*/  FMUL.FTZ R8, R19, R12 ;  /* 0x0000000c13087220 */ /* 0x000fe20000410000 */
        /* <DEDUP_REMOVED lines=9> */
.L_x_5371:
[----:B------:R-:W-:Y:S05]  /*56c0*/  BSYNC B0 ;  /* 0x0000000000007941 */ /* 0x000fea0003800000 */
.L_x_5370:
[C---:B------:R-:W-:Y:S04]  /*56d0*/  LEA R2, P0, R178.reuse, R78, 0x1 ;  /* 0x0000004eb2027211 */ /* 0x040fe800078008ff */
[----:B------:R-:W-:Y:S05]  /*56e0*/  LEA.HI.X R3, R178, R77, R177, 0x1, P0 ;  /* 0x0000004db2037211 */ /* 0x000fea00000f0cb1 */
[----:B-----5:R3:W-:Y:S04]  /*56f0*/  STG.E.128 [R2.64], R44 ;  /* 0x0000002c02007986 */ /* 0x0207e8000c101d06 */
.L_x_5369:
[----:B------:R-:W-:Y:S05]  /*5700*/  BSYNC B1 ;  /* 0x0000000000017941 */ /* 0x000fea0003800000 */
.L_x_5368:
[----:B------:R-:W-:Y:S01]  /*5710*/  BSSY B1, `(.L_x_5372) ;  /* 0x000005f000017945 */ /* 0x000fe20003800000 */
[----:B------:R-:W-:-:S05]  /*5720*/  @P6 BRA `(.L_x_5373) ;  /* 0x000005d000006947 */ /* 0x000fca0003800000 */
[C---:B--23--:R-:W-:Y:S01]  /*5730*/  LEA R150, P0, R58.reuse, R84, 0x1 ;  /* 0x000000543a967211 */ /* 0x04cfe200078008ff */
[----:B------:R-:W-:Y:S03]  /*5740*/  BSSY B0, `(.L_x_5374) ;  /* 0x0000058000007945 */ /* 0x000fe60003800000 */
[----:B------:R-:W-:Y:S02]  /*5750*/  LEA.HI.X R151, R58, R85, R57, 0x1, P0 ;  /* 0x000000553a977211 */ /* 0x000fe400000f0c39 */
[----:B------:R-:W-:Y:S03]  /*5760*/  ISETP.GE.AND P0, PT, R100, UR4, PT ;  /* 0x0000000464007c0c */ /* 0x000fe6000bf06270 */
[----:B------:R2:W5:Y:S10]  /*5770*/  LDG.E.128 R44, [R150.64] ;  /* 0x00000006962c7981 */ /* 0x000574000c1e1d00 */
        /* <DEDUP_REMOVED lines=13> */
[----:B------:R-:W-:Y:S02]  /*5850*/  IADD3 R151, P1, R108, R152, RZ ;  /* 0x000000986c977210 */ /* 0x000fe40007f3e0ff */
[----:B------:R-:W-:Y:S02]  /*5860*/  @P0 IADD3 R150, RZ, -UR5, RZ ;  /* 0x80000005ff960c10 */ /* 0x000fe4000fffe0ff */
[-C--:B------:R-:W-:Y:S01]  /*5870*/  LEA.HI.X.SX32 R152, R152, R97.reuse, 0x1, P1 ;  /* 0x0000006198987211 */ /* 0x080fe200008f0eff */
        /* <DEDUP_REMOVED lines=68> */
.L_x_5375:
[----:B------:R-:W-:Y:S05]  /*5cc0*/  BSYNC B0 ;  /* 0x0000000000007941 */ /* 0x000fea0003800000 */
.L_x_5374:
[C---:B------:R-:W-:Y:S04]  /*5cd0*/  LEA R2, P0, R144.reuse, R78, 0x1 ;  /* 0x0000004e90027211 */ /* 0x040fe800078008ff */
[----:B------:R-:W-:Y:S05]  /*5ce0*/  LEA.HI.X R3, R144, R77, R59, 0x1, P0 ;  /* 0x0000004d90037211 */ /* 0x000fea00000f0c3b */
[----:B-----5:R3:W-:Y:S04]  /*5cf0*/  STG.E.128 [R2.64], R44 ;  /* 0x0000002c02007986 */ /* 0x0207e8000c101d06 */
.L_x_5373:
[----:B------:R-:W-:Y:S05]  /*5d00*/  BSYNC B1 ;  /* 0x0000000000017941 */ /* 0x000fea0003800000 */
.L_x_5372:
[----:B------:R-:W-:Y:S01]  /*5d10*/  BSSY B1, `(.L_x_5376) ;  /* 0x0000068000017945 */ /* 0x000fe20003800000 */
[----:B------:R-:W-:-:S05]  /*5d20*/  @P3 BRA `(.L_x_5377) ;  /* 0x0000066000003947 */ /* 0x000fca0003800000 */
[----:B---3--:R-:W-:Y:S01]  /*5d30*/  MOV R3, c[0x0][0x288] ;  /* 0x0000a20000037a02 */ /* 0x008fe20000000f00 */
[----:B------:R-:W-:Y:S01]  /*5d40*/  BSSY B0, `(.L_x_5378) ;  /* 0x000005e000007945 */ /* 0x000fe20003800000 */
[----:B------:R-:W-:Y:S03]  /*5d50*/  ISETP.GE.AND P0, PT, R100, UR4, PT ;  /* 0x0000000464007c0c */ /* 0x000fe6000bf06270 */
[----:B--2---:R-:W-:Y:S05]  /*5d60*/  IMAD.WIDE.U32 R150, R3, 0x60, R84 ;  /* 0x0000006003967825 */ /* 0x004fea00078e0054 */
[----:B------:R-:W-:Y:S05]  /*5d70*/  IADD3 R151, R151, UR21, RZ ;  /* 0x0000001597977c10 */ /* 0x000fea000fffe0ff */
[----:B------:R2:W5:Y:S01]  /*5d80*/  LDG.E.128 R32, [R150.64] ;  /* 0x0000000696207981 */ /* 0x000562000c1e1d00 */
[----:B------:R-:W-:-:S05]  /*5d90*/  @P0 BRA `(.L_x_5379) ;  /* 0x0000058000000947 */ /* 0x000fca0003800000 */
[-C--:B------:R-:W-:Y:S01]  /*5da0*/  ISETP.GE.AND P0, PT, R100, R149.reuse, PT ;  /* 0x000000956400720c */ /* 0x080fe20003f06270 */
[----:B-----5:R-:W-:Y:S01]  /*5db0*/  IMAD.MOV.U32 R30, RZ, RZ, R32 ;  /* 0x000000ffff1e7224 */ /* 0x020fe200078e0020 */
[----:B------:R-:W-:Y:S02]  /*5dc0*/  MOV R46, R149 ;  /* 0x00000095002e7202 */ /* 0x000fe40000000f00 */
[----:B------:R-:W-:Y:S02]  /*5dd0*/  MOV R47, R33 ;  /* 0x00000021002f7202 */ /* 0x000fe40000000f00 */
[--C-:B------:R-:W-:Y:S01]  /*5de0*/  HADD2.F32 R25, -RZ, R30.reuse.H0_H0 ;  /* 0x2000001eff197230 */ /* 0x100fe20000004100 */
[----:B------:R-:W-:Y:S01]  /*5df0*/  MOV R44, R34 ;  /* 0x00000022002c7202 */ /* 0x000fe20000000f00 */
[----:B------:R-:W-:Y:S01]  /*5e00*/  HADD2.F32 R29, -RZ, R30.H1_H1 ;  /* 0x3000001eff1d7230 */ /* 0x000fe20000004100 */
[----:B------:R-:W-:Y:S01]  /*5e10*/  MOV R45, R35 ;  /* 0x00000023002d7202 */ /* 0x000fe20000000f00 */
[----:B------:R-:W-:Y:S03]  /*5e20*/  HADD2.F32 R32, -RZ, R47.H0_H0 ;  /* 0x2000002fff207230 */ /* 0x000fe60000004100 */
[----:B------:R-:W-:Y:S04]  /*5e30*/  @P0 IADD3 R46, RZ, -UR5, RZ ;  /* 0x80000005ff2e0c10 */ /* 0x000fe8000fffe0ff */
[C---:B------:R-:W-:Y:S02]  /*5e40*/  LEA R14, P1, R46.reuse, R150, 0x1 ;  /* 0x000000962e0e7211 */ /* 0x040fe400078208ff */
[----:B--2---:R-:W-:Y:S02]  /*5e50*/  MOV R150, RZ ;  /* 0x000000ff00967202 */ /* 0x004fe40000000f00 */
[----:B------:R-:W-:Y:S02]  /*5e60*/  @P0 IADD3 R150, RZ, -UR5, RZ ;  /* 0x80000005ff960c10 */ /* 0x000fe4000fffe0ff */
[----:B------:R-:W-:Y:S02]  /*5e70*/  LEA.HI.X.SX32 R15, R46, R151, 0x1, P1 ;  /* 0x000000972e0f7211 */ /* 0x000fe400008f0eff */
[----:B------:R-:W-:Y:S02]  /*5e80*/  MOV R46, RZ ;  /* 0x000000ff002e7202 */ /* 0x000fe40000000f00 */
[C---:B------:R-:W-:Y:S02]  /*5e90*/  IADD3 R151, P1, R107.reuse, R150, RZ ;  /* 0x000000966b977210 */ /* 0x040fe40007f3e0ff */
[----:B------:R-:W-:Y:S01]  /*5ea0*/  @P0 IADD3 R46, RZ, -UR5, RZ ;  /* 0x80000005ff2e0c10 */ /* 0x000fe2000fffe0ff */
[----:B------:R-:W2:Y:S01]  /*5eb0*/  LDG.E.128 R12, [R14.64] ;  /* 0x000000060e0c7981 */ /* 0x000ea2000c1e1d00 */
[----:B------:R-:W-:Y:S02]  /*5ec0*/  LEA.HI.X.SX32 R150, R150, R96, 0x1, P1 ;  /* 0x0000006096967211 */ /* 0x000fe400008f0eff */
[----:B------:R-:W-:Y:S04]  /*5ed0*/  IADD3 R79, P1, R107, R46, RZ ;  /* 0x0000002e6b4f7210 */ /* 0x000fe80007f3e0ff */
[----:B------:R-:W-:Y:S02]  /*5ee0*/  LEA.HI.X.SX32 R46, R46, R96, 0x1, P1 ;  /* 0x000000602e2e7211 */ /* 0x000fe400008f0eff */
[C---:B------:R-:W-:Y:S04]  /*5ef0*/  LEA R152, P1, R151.reuse, R86, 0x1 ;  /* 0x0000005697987211 */ /* 0x040fe800078208ff */
[----:B------:R-:W-:Y:S02]  /*5f00*/  LEA.HI.X R153, R151, R87, R150, 0x1, P1 ;  /* 0x0000005797997211 */ /* 0x000fe400008f0c96 */
[C---:B------:R-:W-:Y:S04]  /*5f10*/  LEA R36, P1, R79.reuse, R88, 0x1 ;  /* 0x000000584f247211 */ /* 0x040fe800078208ff */
[----:B------:R-:W3:Y:S01]  /*5f20*/  LDG.E.128 R152, [R152.64] ;  /* 0x0000000698987981 */ /* 0x000ee2000c1e1d00 */
[----:B------:R-:W-:Y:S07]  /*5f30*/  LEA.HI.X R37, R79, R89, R46, 0x1, P1 ;  /* 0x000000594f257211 */ /* 0x000fee00008f0c2e */
[----:B------:R-:W4:Y:S01]  /*5f40*/  LDG.E.128 R40, [R36.64] ;  /* 0x0000000624287981 */ /* 0x000f22000c1e1d00 */
[--C-:B---3--:R-:W-:Y:S01]  /*5f50*/  HADD2.F32 R21, -RZ, R152.reuse.H0_H0 ;  /* 0x20000098ff157230 */ /* 0x108fe20000004100 */
[----:B--2---:R-:W-:Y:S01]  /*5f60*/  IMAD.MOV.U32 R22, RZ, RZ, R12 ;  /* 0x000000ffff167224 */ /* 0x004fe200078e000c */
[----:B------:R-:W-:Y:S01]  /*5f70*/  HADD2.F32 R19, -RZ, R152.H1_H1 ;  /* 0x30000098ff137230 */ /* 0x000fe20000004100 */
[----:B------:R-:W-:Y:S01]  /*5f80*/  MOV R23, R13 ;  /* 0x0000000d00177202 */ /* 0x000fe20000000f00 */
[--C-:B------:R-:W-:Y:S01]  /*5f90*/  HADD2.F32 R17, -RZ, R153.reuse.H0_H0 ;  /* 0x20000099ff117230 */ /* 0x100fe20000004100 */
[----:B------:R-:W-:Y:S01]  /*5fa0*/  @!P0 FADD.FTZ R21, -R21, -RZ ;  /* 0x800000ff15158221 */ /* 0x000fe20000010100 */
[--C-:B------:R-:W-:Y:S01]  /*5fb0*/  HADD2.F32 R28, -RZ, R22.reuse.H0_H0 ;  /* 0x20000016ff1c7230 */ /* 0x100fe20000004100 */
[----:B------:R-:W-:Y:S01]  /*5fc0*/  MOV R13, R15 ;  /* 0x0000000f000d7202 */ /* 0x000fe20000000f00 */
[----:B------:R-:W-:Y:S01]  /*5fd0*/  HADD2.F32 R15, -RZ, R153.H1_H1 ;  /* 0x30000099ff0f7230 */ /* 0x000fe20000004100 */
[----:B------:R-:W-:Y:S01]  /*5fe0*/  MOV R20, R14 ;  /* 0x0000000e00147202 */ /* 0x000fe20000000f00 */
[----:B------:R-:W-:Y:S01]  /*5ff0*/  HADD2.F32 R26, -RZ, R22.H1_H1 ;  /* 0x30000016ff1a7230 */ /* 0x000fe20000004100 */
[----:B------:R-:W-:Y:S01]  /*6000*/  @!P0 FADD.FTZ R19, -R19, -RZ ;  /* 0x800000ff13138221 */ /* 0x000fe20000010100 */
[----:B------:R-:W-:Y:S01]  /*6010*/  HADD2.F32 R18, -RZ, R154.H0_H0 ;  /* 0x2000009aff127230 */ /* 0x000fe20000004100 */
[----:B------:R-:W-:Y:S01]  /*6020*/  @!P0 FADD.FTZ R17, -R17, -RZ ;  /* 0x800000ff11118221 */ /* 0x000fe20000010100 */
[--C-:B------:R-:W-:Y:S01]  /*6030*/  HADD2.F32 R24, -RZ, R23.reuse.H0_H0 ;  /* 0x20000017ff187230 */ /* 0x100fe20000004100 */
[----:B------:R-:W-:Y:S01]  /*6040*/  FMUL.FTZ R0, R28, R21 ;  /* 0x000000151c007220 */ /* 0x000fe20000410000 */
[----:B----4-:R-:W-:Y:S01]  /*6050*/  HADD2.F32 R27, -RZ, R40.H0_H0 ;  /* 0x20000028ff1b7230 */ /* 0x010fe20000004100 */
[----:B------:R-:W-:Y:S01]  /*6060*/  @!P0 FADD.FTZ R15, -R15, -RZ ;  /* 0x800000ff0f0f8221 */ /* 0x000fe20000010100 */
[----:B------:R-:W-:Y:S01]  /*6070*/  HADD2.F32 R16, -RZ, R154.H1_H1 ;  /* 0x3000009aff107230 */ /* 0x000fe20000004100 */
[----:B------:R-:W-:Y:S01]  /*6080*/  FMUL.FTZ R2, R26, R19 ;  /* 0x000000131a027220 */ /* 0x000fe20000410000 */
[----:B------:R-:W-:Y:S01]  /*6090*/  HADD2.F32 R22, -RZ, R23.H1_H1 ;  /* 0x30000017ff167230 */ /* 0x000fe20000004100 */
[----:B------:R-:W-:Y:S01]  /*60a0*/  FMUL.FTZ R3, R24, R17 ;  /* 0x0000001118037220 */ /* 0x000fe20000410000 */
[----:B------:R-:W-:Y:S01]  /*60b0*/  HADD2.F32 R30, -RZ, R40.H1_H1 ;  /* 0x30000028ff1e7230 */ /* 0x000fe20000004100 */
[----:B------:R-:W-:Y:S01]  /*60c0*/  @!P0 FADD.FTZ R18, -R18, -RZ ;  /* 0x800000ff12128221 */ /* 0x000fe20000010100 */
[----:B------:R-:W-:Y:S01]  /*60d0*/  HADD2.F32 R14, -RZ, R155.H0_H0 ;  /* 0x2000009bff0e7230 */ /* 0x000fe20000004100 */
[----:B------:R-:W-:Y:S01]  /*60e0*/  FFMA.FTZ R0, R25, R27, R0 ;  /* 0x0000001b19007223 */ /* 0x000fe20000010000 */
[--C-:B------:R-:W-:Y:S01]  /*60f0*/  HADD2.F32 R19, -RZ, R20.reuse.H0_H0 ;  /* 0x20000014ff137230 */ /* 0x100fe20000004100 */
[----:B------:R-:W-:Y:S01]  /*6100*/  FMUL.FTZ R4, R22, R15 ;  /* 0x0000000f16047220 */ /* 0x000fe20000410000 */
[----:B------:R-:W-:Y:S01]  /*6110*/  HADD2.F32 R31, -RZ, R41.H0_H0 ;  /* 0x20000029ff1f7230 */ /* 0x000fe20000004100 */
[----:B------:R-:W-:Y:S01]  /*6120*/  @!P0 FADD.FTZ R16, -R16, -RZ ;  /* 0x800000ff10108221 */ /* 0x000fe20000010100 */
[----:B------:R-:W-:Y:S01]  /*6130*/  HADD2.F32 R12, -RZ, R155.H1_H1 ;  /* 0x3000009bff0c7230 */ /* 0x000fe20000004100 */
[----:B------:R-:W-:Y:S01]  /*6140*/  FFMA.FTZ R2, R29, R30, R2 ;  /* 0x0000001e1d027223 */ /* 0x000fe20000010002 */
[----:B------:R-:W-:Y:S01]  /*6150*/  HADD2.F32 R17, -RZ, R20.H1_H1 ;  /* 0x30000014ff117230 */ /* 0x000fe20000004100 */
[----:B------:R-:W-:Y:S01]  /*6160*/  @!P0 FADD.FTZ R14, -R14, -RZ ;  /* 0x800000ff0e0e8221 */ /* 0x000fe20000010100 */
[----:B------:R-:W-:Y:S01]  /*6170*/  HADD2.F32 R33, -RZ, R41.H1_H1 ;  /* 0x30000029ff217230 */ /* 0x000fe20000004100 */
[----:B------:R-:W-:Y:S01]  /*6180*/  FMUL.FTZ R5, R19, R18 ;  /* 0x0000001213057220 */ /* 0x000fe20000410000 */
[----:B------:R-:W-:Y:S01]  /*6190*/  HADD2.F32 R25, -RZ, R47.H1_H1 ;  /* 0x3000002fff197230 */ /* 0x000fe20000004100 */
[----:B------:R-:W-:Y:S01]  /*61a0*/  FFMA.FTZ R3, R32, R31, R3 ;  /* 0x0000001f20037223 */ /* 0x000fe20000010003 */
[--C-:B------:R-:W-:Y:S01]  /*61b0*/  HADD2.F32 R15, -RZ, R13.reuse.H0_H0 ;  /* 0x2000000dff0f7230 */ /* 0x100fe20000004100 */
[----:B------:R-:W-:Y:S01]  /*61c0*/  @!P0 FADD.FTZ R12, -R12, -RZ ;  /* 0x800000ff0c0c8221 */ /* 0x000fe20000010100 */
[----:B------:R-:W-:Y:S01]  /*61d0*/  HADD2.F32 R34, -RZ, R42.H0_H0 ;  /* 0x2000002aff227230 */ /* 0x000fe20000004100 */
[----:B------:R-:W-:Y:S01]  /*61e0*/  FMUL.FTZ R6, R17, R16 ;  /* 0x0000001011067220 */ /* 0x000fe20000410000 */
[----:B------:R-:W-:Y:S01]  /*61f0*/  HADD2.F32 R30, -RZ, R44.H0_H0 ;  /* 0x2000002cff1e7230 */ /* 0x000fe20000004100 */
[----:B------:R-:W-:Y:S01]  /*6200*/  FFMA.FTZ R4, R25, R33, R4 ;  /* 0x0000002119047223 */ /* 0x000fe20000010004 */
[----:B------:R-:W-:Y:S01]  /*6210*/  HADD2.F32 R13, -RZ, R13.H1_H1 ;  /* 0x3000000dff0d7230 */ /* 0x000fe20000004100 */
[----:B------:R-:W-:Y:S01]  /*6220*/  FMUL.FTZ R7, R15, R14 ;  /* 0x0000000e0f077220 */ /* 0x000fe20000410000 */
[----:B------:R-:W-:Y:S01]  /*6230*/  HADD2.F32 R35, -RZ, R42.H1_H1 ;  /* 0x3000002aff237230 */ /* 0x000fe20000004100 */
[----:B------:R-:W-:Y:S01]  /*6240*/  FFMA.FTZ R5, R30, R34, R5 ;  /* 0x000000221e057223 */ /* 0x000fe20000010005 */
[----:B------:R-:W-:Y:S01]  /*6250*/  HADD2.F32 R27, -RZ, R44.H1_H1 ;  /* 0x3000002cff1b7230 */ /* 0x000fe20000004100 */
[----:B------:R-:W-:Y:S01]  /*6260*/  FMUL.FTZ R8, R13, R12 ;  /* 0x0000000c0d087220 */ /* 0x000fe20000410000 */
[----:B------:R-:W-:Y:S01]  /*6270*/  HADD2.F32 R36, -RZ, R43.H0_H0 ;  /* 0x2000002bff247230 */ /* 0x000fe20000004100 */
[----:B------:R-:W-:Y:S01]  /*6280*/  F2FP.PACK_AB R33, R4, R3 ;  /* 0x000000030421723e */ /* 0x000fe200000000ff */
[----:B------:R-:W-:Y:S01]  /*6290*/  HADD2.F32 R32, -RZ, R45.H0_H0 ;  /* 0x2000002dff207230 */ /* 0x000fe20000004100 */
[----:B------:R-:W-:Y:S01]  /*62a0*/  FFMA.FTZ R6, R27, R35, R6 ;  /* 0x000000231b067223 */ /* 0x000fe20000010006 */
[----:B------:R-:W-:Y:S02]  /*62b0*/  HADD2.F32 R37, -RZ, R43.H1_H1 ;  /* 0x3000002bff257230 */ /* 0x000fe40000004100 */
[----:B------:R-:W-:Y:S01]  /*62c0*/  HADD2.F32 R29, -RZ, R45.H1_H1 ;  /* 0x3000002dff1d7230 */ /* 0x000fe20000004100 */
[----:B------:R-:W-:Y:S01]  /*62d0*/  FFMA.FTZ R7, R32, R36, R7 ;  /* 0x0000002420077223 */ /* 0x000fe20000010007 */
[----:B------:R-:W-:Y:S02]  /*62e0*/  F2FP.PACK_AB R32, R2, R0 ;  /* 0x000000000220723e */ /* 0x000fe400000000ff */
[----:B------:R-:W-:Y:S01]  /*62f0*/  F2FP.PACK_AB R34, R6, R5 ;  /* 0x000000050622723e */ /* 0x000fe200000000ff */
[----:B------:R-:W-:Y:S05]  /*6300*/  FFMA.FTZ R8, R29, R37, R8 ;  /* 0x000000251d087223 */ /* 0x000fea0000010008 */
[----:B------:R-:W-:Y:S02]  /*6310*/  F2FP.PACK_AB R35, R8, R7 ;  /* 0x000000070823723e */ /* 0x000fe400000000ff */
.L_x_5379:
[----:B------:R-:W-:Y:S05]  /*6320*/  BSYNC B0 ;  /* 0x0000000000007941 */ /* 0x000fea0003800000 */
.L_x_5378:
[----:B------:R-:W-:Y:S02]  /*6330*/  MOV R3, 0x60 ;  /* 0x0000006000037802 */ /* 0x000fe40000000f00 */
[----:B------:R-:W-:Y:S03]  /*6340*/  MOV R79, R77 ;  /* 0x0000004d004f7202 */ /* 0x000fe60000000f00 */
[C---:B------:R-:W-:Y:S02]  /*6350*/  IMAD R0, R3.reuse, c[0x0][0x19c], RZ ;  /* 0x0000670003007a24 */ /* 0x040fe400078e02ff */
[----:B------:R-:W-:Y:S05]  /*6360*/  IMAD.WIDE.U32 R4, R3, c[0x0][0x198], R78 ;  /* 0x0000660003047a25 */ /* 0x000fea00078e004e */
[----:B------:R-:W-:Y:S05]  /*6370*/  IADD3 R5, R5, R0, RZ ;  /* 0x0000000005057210 */ /* 0x000fea0007ffe0ff */
[----:B-----5:R3:W-:Y:S02]  /*6380*/  STG.E.128 [R4.64], R32 ;  /* 0x0000002004007986 */ /* 0x0207e4000c101d06 */
.L_x_5377:
[----:B------:R-:W-:Y:S05]  /*6390*/  BSYNC B1 ;  /* 0x0000000000017941 */ /* 0x000fea0003800000 */
.L_x_5376:
[----:B------:R-:W-:Y:S01]  /*63a0*/  ISETP.NE.AND P0, PT, R148, RZ, PT ;  /* 0x000000ff9400720c */ /* 0x000fe20003f05270 */
[----:B------:R-:W-:Y:S01]  /*63b0*/  @!UPT UIADD3 URZ, URZ, URZ, URZ ;  /* 0x0000003f3f3ff290 */ /* 0x000fe2000fffe03f */
[----:B------:R-:W-:Y:S11]  /*63c0*/  BSSY B1, `(.L_x_5380) ;  /* 0x0000064000017945 */ /* 0x000ff60003800000 */
[----:B------:R-:W-:-:S05]  /*63d0*/  @P0 BRA `(.L_x_5381) ;  /* 0x0000062000000947 */ /* 0x000fca0003800000 */
[C---:B--23--:R-:W-:Y:S01]  /*63e0*/  LEA R150, P0, R61.reuse, R84, 0x1 ;  /* 0x000000543d967211 */ /* 0x04cfe200078008ff */
[----:B------:R-:W-:Y:S03]  /*63f0*/  BSSY B0, `(.L_x_5382) ;  /* 0x000005d000007945 */ /* 0x000fe60003800000 */
[----:B------:R-:W-:Y:S02]  /*6400*/  LEA.HI.X R151, R61, R85, R60, 0x1, P0 ;  /* 0x000000553d977211 */ /* 0x000fe400000f0c3c */
[----:B------:R-:W-:Y:S03]  /*6410*/  ISETP.GE.AND P0, PT, R100, UR4, PT ;  /* 0x0000000464007c0c */ /* 0x000fe6000bf06270 */
[----:B------:R2:W5:Y:S10]  /*6420*/  LDG.E.128 R32, [R150.64] ;  /* 0x0000000696207981 */ /* 0x000574000c1e1d00 */
[----:B------:R-:W-:-:S05]  /*6430*/  @P0 BRA `(.L_x_5383) ;  /* 0x0000058000000947 */ /* 0x000fca0003800000 */
[-C--:B------:R-:W-:Y:S01]  /*6440*/  ISETP.GE.AND P0, PT, R100, R149.reuse, PT ;  /* 0x000000956400720c */ /* 0x080fe20003f06270 */
[----:B-----5:R-:W-:Y:S01]  /*6450*/  IMAD.MOV.U32 R30, RZ, RZ, R32 ;  /* 0x000000ffff1e7224 */ /* 0x020fe200078e0020 */
[----:B------:R-:W-:Y:S02]  /*6460*/  MOV R79, R149 ;  /* 0x00000095004f7202 */ /* 0x000fe40000000f00 */
[----:B------:R-:W-:Y:S02]  /*6470*/  MOV R46, RZ ;  /* 0x000000ff002e7202 */ /* 0x000fe40000000f00 */
[--C-:B------:R-:W-:Y:S01]  /*6480*/  HADD2.F32 R25, -RZ, R30.reuse.H0_H0 ;  /* 0x2000001eff197230 */ /* 0x100fe20000004100 */
[----:B------:R-:W-:Y:S01]  /*6490*/  MOV R47, R33 ;  /* 0x00000021002f7202 */ /* 0x000fe20000000f00 */
[----:B------:R-:W-:Y:S01]  /*64a0*/  HADD2.F32 R29, -RZ, R30.H1_H1 ;  /* 0x3000001eff1d7230 */ /* 0x000fe20000004100 */
[----:B------:R-:W-:Y:S02]  /*64b0*/  MOV R44, R34 ;  /* 0x00000022002c7202 */ /* 0x000fe40000000f00 */
[----:B------:R-:W-:Y:S01]  /*64c0*/  MOV R45, R35 ;  /* 0x00000023002d7202 */ /* 0x000fe20000000f00 */
[----:B------:R-:W-:Y:S01]  /*64d0*/  HADD2.F32 R32, -RZ, R47.H0_H0 ;  /* 0x2000002fff207230 */ /* 0x000fe20000004100 */
[----:B------:R-:W-:Y:S02]  /*64e0*/  @P0 IADD3 R79, RZ, -UR5, RZ ;  /* 0x80000005ff4f0c10 */ /* 0x000fe4000fffe0ff */
[----:B------:R-:W-:Y:S02]  /*64f0*/  @P0 IADD3 R46, RZ, -UR5, RZ ;  /* 0x80000005ff2e0c10 */ /* 0x000fe4000fffe0ff */
[C---:B------:R-:W-:Y:S04]  /*6500*/  LEA R12, P1, R79.reuse, R150, 0x1 ;  /* 0x000000964f0c7211 */ /* 0x040fe800078208ff */
[----:B------:R-:W-:Y:S02]  /*6510*/  LEA.HI.X.SX32 R13, R79, R151, 0x1, P1 ;  /* 0x000000974f0d7211 */ /* 0x000fe400008f0eff */
[----:B------:R-:W-:Y:S04]  /*6520*/  IADD3 R79, P1, R106, R46, RZ ;  /* 0x0000002e6a4f7210 */ /* 0x000fe80007f3e0ff */
[----:B------:R-:W-:Y:S01]  /*6530*/  LEA.HI.X.SX32 R46, R46, R95, 0x1, P1 ;  /* 0x0000005f2e2e7211 */ /* 0x000fe200008f0eff */
[----:B------:R-:W3:Y:S01]  /*6540*/  LDG.E.128 R12, [R12.64] ;  /* 0x000000060c0c7981 */ /* 0x000ee2000c1e1d00 */
[C---:B------:R-:W-:Y:S04]  /*6550*/  LEA R152, P1, R79.reuse, R86, 0x1 ;  /* 0x000000564f987211 */ /* 0x040fe800078208ff */
[----:B------:R-:W-:Y:S02]  /*6560*/  LEA.HI.X R153, R79, R87, R46, 0x1, P1 ;  /* 0x000000574f997211 */ /* 0x000fe400008f0c2e */
[----:B------:R-:W-:Y:S02]  /*6570*/  MOV R46, RZ ;  /* 0x000000ff002e7202 */ /* 0x000fe40000000f00 */
[----:B------:R-:W-:Y:S02]  /*6580*/  @P0 IADD3 R46, RZ, -UR5, RZ ;  /* 0x80000005ff2e0c10 */ /* 0x000fe4000fffe0ff */
[----:B------:R-:W4:Y:S02]  /*6590*/  LDG.E.128 R152, [R152.64] ;  /* 0x0000000698987981 */ /* 0x000f24000c1e1d00 */
[----:B------:R-:W-:Y:S04]  /*65a0*/  IADD3 R79, P1, R106, R46, RZ ;  /* 0x0000002e6a4f7210 */ /* 0x000fe80007f3e0ff */
[----:B------:R-:W-:Y:S02]  /*65b0*/  LEA.HI.X.SX32 R46, R46, R95, 0x1, P1 ;  /* 0x0000005f2e2e7211 */ /* 0x000fe400008f0eff */
[C---:B------:R-:W-:Y:S04]  /*65c0*/  LEA R36, P1, R79.reuse, R88, 0x1 ;  /* 0x000000584f247211 */ /* 0x040fe800078208ff */
[----:B------:R-:W-:Y:S05]  /*65d0*/  LEA.HI.X R37, R79, R89, R46, 0x1, P1 ;  /* 0x000000594f257211 */ /* 0x000fea00008f0c2e */
[----:B--2---:R-:W2:Y:S01]  /*65e0*/  LDG.E.128 R40, [R36.64] ;  /* 0x0000000624287981 */ /* 0x004ea2000c1e1d00 */
[--C-:B----4-:R-:W-:Y:S01]  /*65f0*/  HADD2.F32 R21, -RZ, R152.reuse.H0_H0 ;  /* 0x20000098ff157230 */ /* 0x110fe20000004100 */
[----:B---3--:R-:W-:Y:S01]  /*6600*/  IMAD.MOV.U32 R22, RZ, RZ, R12 ;  /* 0x000000ffff167224 */ /* 0x008fe200078e000c */
        /* <DEDUP_REMOVED lines=10> */
[--C-:B------:R-:W-:Y:S01]  /*66b0*/  HADD2.F32 R18, -RZ, R154.reuse.H0_H0 ;  /* 0x2000009aff127230 */ /* 0x100fe20000004100 */
[----:B------:R-:W-:Y:S01]  /*66c0*/  @!P0 FADD.FTZ R17, -R17, -RZ ;  /* 0x800000ff11118221 */ /* 0x000fe20000010100 */
[--C-:B------:R-:W-:Y:S01]  /*66d0*/  HADD2.F32 R24, -RZ, R23.reuse.H0_H0 ;  /* 0x20000017ff187230 */ /* 0x100fe20000004100 */
[----:B------:R-:W-:Y:S01]  /*66e0*/  FMUL.FTZ R0, R28, R21 ;  /* 0x000000151c007220 */ /* 0x000fe20000410000 */
[----:B------:R-:W-:Y:S01]  /*66f0*/  HADD2.F32 R16, -RZ, R154.H1_H1 ;  /* 0x3000009aff107230 */ /* 0x000fe20000004100 */
[----:B------:R-:W-:Y:S01]  /*6700*/  @!P0 FADD.FTZ R15, -R15, -RZ ;  /* 0x800000ff0f0f8221 */ /* 0x000fe20000010100 */
[--C-:B--2---:R-:W-:Y:S01]  /*6710*/  HADD2.F32 R27, -RZ, R40.reuse.H0_H0 ;  /* 0x20000028ff1b7230 */ /* 0x104fe20000004100 */
        /* <DEDUP_REMOVED lines=42> */
.L_x_5383:
[----:B------:R-:W-:Y:S05]  /*69c0*/  BSYNC B0 ;  /* 0x0000000000007941 */ /* 0x000fea0003800000 */
.L_x_5382:
[C---:B------:R-:W-:Y:S04]  /*69d0*/  LEA R2, P0, R146.reuse, R78, 0x1 ;  /* 0x0000004e92027211 */ /* 0x040fe800078008ff */
[----:B------:R-:W-:Y:S05]  /*69e0*/  LEA.HI.X R3, R146, R77, R62, 0x1, P0 ;  /* 0x0000004d92037211 */ /* 0x000fea00000f0c3e */
[----:B-----5:R3:W-:Y:S04]  /*69f0*/  STG.E.128 [R2.64], R32 ;  /* 0x0000002002007986 */ /* 0x0207e8000c101d06 */
.L_x_5381:
[----:B------:R-:W-:Y:S05]  /*6a00*/  BSYNC B1 ;  /* 0x0000000000017941 */ /* 0x000fea0003800000 */
.L_x_5380:
        /* <DEDUP_REMOVED lines=21> */
[C---:B------:R-:W-:Y:S02]  /*6b60*/  LEA R12, P1, R148.reuse, R150, 0x1 ;  /* 0x00000096940c7211 */ /* 0x040fe400078208ff */
[----:B------:R-:W-:Y:S02]  /*6b70*/  IADD3 R46, P2, R105, R79, RZ ;  /* 0x0000004f692e7210 */ /* 0x000fe40007f5e0ff */
[----:B------:R-:W-:Y:S02]  /*6b80*/  LEA.HI.X.SX32 R13, R148, R151, 0x1, P1 ;  /* 0x00000097940d7211 */ /* 0x000fe400008f0eff */
[C---:B------:R-:W-:Y:S02]  /*6b90*/  LEA R152, P1, R46.reuse, R86, 0x1 ;  /* 0x000000562e987211 */ /* 0x040fe400078208ff */
[----:B------:R-:W-:Y:S02]  /*6ba0*/  LEA.HI.X.SX32 R79, R79, R94, 0x1, P2 ;  /* 0x0000005e4f4f7211 */ /* 0x000fe400010f0eff */
[----:B------:R-:W3:Y:S02]  /*6bb0*/  LDG.E.128 R12, [R12.64] ;  /* 0x000000060c0c7981 */ /* 0x000ee4000c1e1d00 */
        /* <DEDUP_REMOVED lines=70> */
.L_x_5387:
[----:B------:R-:W-:Y:S05]  /*7020*/  BSYNC B0 ;  /* 0x0000000000007941 */ /* 0x000fea0003800000 */
.L_x_5386:
[----:B------:R-:W-:Y:S02]  /*7030*/  MOV R3, 0xa0 ;  /* 0x000000a000037802 */ /* 0x000fe40000000f00 */
[----:B------:R-:W-:Y:S03]  /*7040*/  MOV R79, R77 ;  /* 0x0000004d004f7202 */ /* 0x000fe60000000f00 */
[C---:B------:R-:W-:Y:S02]  /*7050*/  IMAD R0, R3.reuse, c[0x0][0x19c], RZ ;  /* 0x0000670003007a24 */ /* 0x040fe400078e02ff */
[----:B------:R-:W-:Y:S05]  /*7060*/  IMAD.WIDE.U32 R4, R3, c[0x0][0x198], R78 ;  /* 0x0000660003047a25 */ /* 0x000fea00078e004e */
[----:B------:R-:W-:Y:S05]  /*7070*/  IADD3 R5, R5, R0, RZ ;  /* 0x0000000005057210 */ /* 0x000fea0007ffe0ff */
[----:B-----5:R3:W-:Y:S02]  /*7080*/  STG.E.128 [R4.64], R32 ;  /* 0x0000002004007986 */ /* 0x0207e4000c101d06 */
.L_x_5385:
[----:B------:R-:W-:Y:S05]  /*7090*/  BSYNC B1 ;  /* 0x0000000000017941 */ /* 0x000fea0003800000 */
.L_x_5384:
        /* <DEDUP_REMOVED lines=21> */
[----:B------:R-:W-:Y:S02]  /*71f0*/  LEA R12, P1, R148, R150, 0x1 ;  /* 0x00000096940c7211 */ /* 0x000fe400078208ff */
        /* <DEDUP_REMOVED lines=75> */
.L_x_5391:
[----:B------:R-:W-:Y:S05]  /*76b0*/  BSYNC B0 ;  /* 0x0000000000007941 */ /* 0x000fea0003800000 */
.L_x_5390:
[----:B------:R-:W-:Y:S02]  /*76c0*/  MOV R3, 0xc0 ;  /* 0x000000c000037802 */ /* 0x000fe40000000f00 */
[----:B------:R-:W-:Y:S03]  /*76d0*/  MOV R79, R77 ;  /* 0x0000004d004f7202 */ /* 0x000fe60000000f00 */
[C---:B------:R-:W-:Y:S02]  /*76e0*/  IMAD R0, R3.reuse, c[0x0][0x19c], RZ ;  /* 0x0000670003007a24 */ /* 0x040fe400078e02ff */
[----:B------:R-:W-:Y:S05]  /*76f0*/  IMAD.WIDE.U32 R4, R3, c[0x0][0x198], R78 ;  /* 0x0000660003047a25 */ /* 0x000fea00078e004e */
[----:B------:R-:W-:Y:S05]  /*7700*/  IADD3 R5, R5, R0, RZ ;  /* 0x0000000005057210 */ /* 0x000fea0007ffe0ff */
[----:B-----5:R3:W-:Y:S02]  /*7710*/  STG.E.128 [R4.64], R32 ;  /* 0x0000002004007986 */ /* 0x0207e4000c101d06 */
.L_x_5389:
[----:B------:R-:W-:Y:S05]  /*7720*/  BSYNC B1 ;  /* 0x0000000000017941 */ /* 0x000fea0003800000 */
.L_x_5388:
[----:B------:R-:W-:Y:S01]  /*7730*/  ISETP.NE.AND P0, PT, R121, RZ, PT ;  /* 0x000000ff7900720c */ /* 0x000fe20003f05270 */
[----:B------:R-:W-:Y:S01]  /*7740*/  @!UPT UIADD3 URZ, URZ, URZ, URZ ;  /* 0x0000003f3f3ff290 */ /* 0x000fe2000fffe03f */
[----:B------:R-:W-:Y:S11]  /*7750*/  BSSY B1, `(.L_x_5392) ;  /* 0x0000067000017945 */ /* 0x000ff60003800000 */
        /* <DEDUP_REMOVED lines=8> */
[----:B------:R-:W-:Y:S01]  /*77e0*/  ISETP.GE.AND P0, PT, R100, R149, PT ;  /* 0x000000956400720c */ /* 0x000fe20003f06270 */
[----:B-----5:R-:W-:Y:S01]  /*77f0*/  IMAD.MOV.U32 R30, RZ, RZ, R32 ;  /* 0x000000ffff1e7224 */ /* 0x020fe200078e0020 */
[----:B------:R-:W-:Y:S02]  /*7800*/  MOV R79, RZ ;  /* 0x000000ff004f7202 */ /* 0x000fe40000000f00 */
[----:B------:R-:W-:Y:S02]  /*7810*/  MOV R47, R33 ;  /* 0x00000021002f7202 */ /* 0x000fe40000000f00 */
[--C-:B------:R-:W-:Y:S01]  /*7820*/  HADD2.F32 R25, -RZ, R30.reuse.H0_H0 ;  /* 0x2000001eff197230 */ /* 0x100fe20000004100 */
[----:B------:R-:W-:Y:S01]  /*7830*/  MOV R44, R34 ;  /* 0x00000022002c7202 */ /* 0x000fe20000000f00 */
[----:B------:R-:W-:Y:S01]  /*7840*/  HADD2.F32 R29, -RZ, R30.H1_H1 ;  /* 0x3000001eff1d7230 */ /* 0x000fe20000004100 */
[----:B------:R-:W-:Y:S01]  /*7850*/  MOV R45, R35 ;  /* 0x00000023002d7202 */ /* 0x000fe20000000f00 */
[----:B------:R-:W-:Y:S03]  /*7860*/  HADD2.F32 R32, -RZ, R47.H0_H0 ;  /* 0x2000002fff207230 */ /* 0x000fe60000004100 */
[----:B------:R-:W-:Y:S02]  /*7870*/  @P0 IADD3 R149, RZ, -UR5, RZ ;  /* 0x80000005ff950c10 */ /* 0x000fe4000fffe0ff */
[----:B------:R-:W-:Y:S02]  /*7880*/  @P0 IADD3 R79, RZ, -UR5, RZ ;  /* 0x80000005ff4f0c10 */ /* 0x000fe4000fffe0ff */
[----:B------:R-:W-:Y:S02]  /*7890*/  LEA R12, P1, R149, R150, 0x1 ;  /* 0x00000096950c7211 */ /* 0x000fe400078208ff */
[----:B------:R-:W-:Y:S02]  /*78a0*/  IADD3 R46, P2, R103, R79, RZ ;  /* 0x0000004f672e7210 */ /* 0x000fe40007f5e0ff */
[----:B------:R-:W-:Y:S02]  /*78b0*/  LEA.HI.X.SX32 R13, R149, R151, 0x1, P1 ;  /* 0x00000097950d7211 */ /* 0x000fe400008f0eff */
[C---:B--2---:R-:W-:Y:S02]  /*78c0*/  LEA R150, P1, R46.reuse, R86, 0x1 ;  /* 0x000000562e967211 */ /* 0x044fe400078208ff */
[----:B------:R-:W-:Y:S02]  /*78d0*/  LEA.HI.X.SX32 R79, R79, R92, 0x1, P2 ;  /* 0x0000005c4f4f7211 */ /* 0x000fe400010f0eff */
[----:B------:R-:W2:Y:S02]  /*78e0*/  LDG.E.128 R12, [R12.64] ;  /* 0x000000060c0c7981 */ /* 0x000ea4000c1e1d00 */
[----:B------:R-:W-:Y:S02]  /*78f0*/  LEA.HI.X R151, R46, R87, R79, 0x1, P1 ;  /* 0x000000572e977211 */ /* 0x000fe400008f0c4f */
[----:B------:R-:W-:Y:S02]  /*7900*/  MOV R46, RZ ;  /* 0x000000ff002e7202 */ /* 0x000fe40000000f00 */
[----:B------:R-:W-:Y:S02]  /*7910*/  @P0 IADD3 R46, RZ, -UR5, RZ ;  /* 0x80000005ff2e0c10 */ /* 0x000fe4000fffe0ff */
[----:B------:R-:W3:Y:S02]  /*7920*/  LDG.E.128 R148, [R150.64] ;  /* 0x0000000696947981 */ /* 0x000ee4000c1e1d00 */
[----:B------:R-:W-:Y:S04]  /*7930*/  IADD3 R79, P1, R103, R46, RZ ;  /* 0x0000002e674f7210 */ /* 0x000fe80007f3e0ff */
[----:B------:R-:W-:Y:S02]  /*7940*/  LEA.HI.X.SX32 R46, R46, R92, 0x1, P1 ;  /* 0x0000005c2e2e7211 */ /* 0x000fe400008f0eff */
[C---:B------:R-:W-:Y:S04]  /*7950*/  LEA R36, P1, R79.reuse, R88, 0x1 ;  /* 0x000000584f247211 */ /* 0x040fe800078208ff */
[----:B------:R-:W-:Y:S05]  /*7960*/  LEA.HI.X R37, R79, R89, R46, 0x1, P1 ;  /* 0x000000594f257211 */ /* 0x000fea00008f0c2e */
        /* <DEDUP_REMOVED lines=19> */
[--C-:B----4-:R-:W-:Y:S01]  /*7aa0*/  HADD2.F32 R27, -RZ, R40.reuse.H0_H0 ;  /* 0x20000028ff1b7230 */ /* 0x110fe20000004100 */
        /* <DEDUP_REMOVED lines=42> */
.L_x_5395:
[----:B------:R-:W-:Y:S05]  /*7d50*/  BSYNC B0 ;  /* 0x0000000000007941 */ /* 0x000fea0003800000 */
.L_x_5394:
[----:B------:R-:W-:Y:S02]  /*7d60*/  MOV R3, 0xe0 ;  /* 0x000000e000037802 */ /* 0x000fe40000000f00 */
[----:B------:R-:W-:Y:S03]  /*7d70*/  MOV R79, R77 ;  /* 0x0000004d004f7202 */ /* 0x000fe60000000f00 */
[C---:B------:R-:W-:Y:S02]  /*7d80*/  IMAD R0, R3.reuse, c[0x0][0x19c], RZ ;  /* 0x0000670003007a24 */ /* 0x040fe400078e02ff */
[----:B------:R-:W-:Y:S05]  /*7d90*/  IMAD.WIDE.U32 R4, R3, c[0x0][0x198], R78 ;  /* 0x0000660003047a25 */ /* 0x000fea00078e004e */
[----:B------:R-:W-:Y:S05]  /*7da0*/  IADD3 R5, R5, R0, RZ ;  /* 0x0000000005057210 */ /* 0x000fea0007ffe0ff */
[----:B-----5:R3:W-:Y:S02]  /*7db0*/  STG.E.128 [R4.64], R32 ;  /* 0x0000002004007986 */ /* 0x0207e4000c101d06 */
.L_x_5393:
[----:B------:R-:W-:Y:S05]  /*7dc0*/  BSYNC B1 ;  /* 0x0000000000017941 */ /* 0x000fea0003800000 */
.L_x_5392:
[----:B---3--:R-:W-:Y:S01]  /*7dd0*/  IMAD.MOV.U32 R3, RZ, RZ, c[0x0][0x230] ;  /* 0x00008c00ff037624 */ /* 0x008fe200078e00ff */
[----:B------:R-:W-:Y:S03]  /*7de0*/  ULDC UR4, c[0x0][0x230] ;  /* 0x00008c0000047ab9 */ /* 0x000fe60000000800 */
[----:B------:R-:W-:Y:S05]  /*7df0*/  IMAD.U32 R3, R3, -0x40, RZ ;  /* 0xffffffc003037824 */ /* 0x000fea00078e00ff */
[C---:B------:R-:W-:Y:S02]  /*7e00*/  LEA R88, P1, R3.reuse, R88, 0x1 ;  /* 0x0000005803587211 */ /* 0x040fe400078208ff */
[C---:B------:R-:W-:Y:S02]  /*7e10*/  LEA R86, P0, R3.reuse, R86, 0x1 ;  /* 0x0000005603567211 */ /* 0x040fe400078008ff */
[C---:B------:R-:W-:Y:S02]  /*7e20*/  LEA.HI.X.SX32 R89, R3.reuse, R89, 0x1, P1 ;  /* 0x0000005903597211 */ /* 0x040fe400008f0eff */
[----:B------:R-:W-:Y:S01]  /*7e30*/  LEA.HI.X.SX32 R87, R3, R87, 0x1, P0 ;  /* 0x0000005703577211 */ /* 0x000fe200000f0eff */
[----:B------:R-:W-:-:S05]  /*7e40*/  BRA `(.L_x_5363) ;  /* 0x0000048000007947 */ /* 0x000fca0003800000 */
.L_x_5345:
[----:B------:R-:W-:Y:S01]  /*7e50*/  @!P3 IMAD.MOV.U32 R3, RZ, RZ, c[0x0][0x288] ;  /* 0x0000a200ff03b624 */ /* 0x000fe200078e00ff */
[----:B---3--:R-:W2:Y:S01]  /*7e60*/  @!P1 LDG.E.128 R4, [R84.64] ;  /* 0x0000000654049981 */ /* 0x008ea2000c1e1d00 */
[----:B------:R-:W-:Y:S01]  /*7e70*/  @!P2 LEA R12, P0, R91, R84, 0x1 ;  /* 0x000000545b0ca211 */ /* 0x000fe200078008ff */
[----:B------:R-:W-:Y:S01]  /*7e80*/  UMOV UR4, URZ ;  /* 0x0000003f00047c82 */ /* 0x000fe20008000000 */
[----:B------:R-:W-:Y:S01]  /*7e90*/  @!P3 IMAD.WIDE.U32 R2, R3, 0x60, R84 ;  /* 0x000000600302b825 */ /* 0x000fe200078e0054 */
[----:B------:R-:W-:Y:S02]  /*7ea0*/  @!P1 MOV R79, R77 ;  /* 0x0000004d004f9202 */ /* 0x000fe40000000f00 */
[----:B------:R-:W-:Y:S02]  /*7eb0*/  @!P2 LEA.HI.X R13, R91, R85, R90, 0x1, P0 ;  /* 0x000000555b0da211 */ /* 0x000fe400000f0c5a */
[C---:B------:R-:W-:Y:S02]  /*7ec0*/  @!P2 LEA R24, P0, R178.reuse, R78, 0x1 ;  /* 0x0000004eb218a211 */ /* 0x040fe400078008ff */
[----:B------:R-:W-:Y:S02]  /*7ed0*/  @!P3 MOV R0, c[0x0][0x28c] ;  /* 0x0000a3000000ba02 */ /* 0x000fe40000000f00 */
[----:B------:R-:W-:Y:S02]  /*7ee0*/  @!P2 LEA.HI.X R25, R178, R77, R177, 0x1, P0 ;  /* 0x0000004db219a211 */ /* 0x000fe400000f0cb1 */
[----:B------:R-:W-:Y:S01]  /*7ef0*/  @!P6 LEA R26, P0, R58, R84, 0x1 ;  /* 0x000000543a1ae211 */ /* 0x000fe200078008ff */
[----:B------:R-:W-:Y:S03]  /*7f00*/  @!P3 IMAD R0, R0, 0x60, RZ ;  /* 0x000000600000b824 */ /* 0x000fe600078e02ff */
[----:B------:R-:W-:Y:S01]  /*7f10*/  @!P6 LEA.HI.X R27, R58, R85, R57, 0x1, P0 ;  /* 0x000000553a1be211 */ /* 0x000fe200000f0c39 */
[----:B------:R-:W-:Y:S01]  /*7f20*/  @!P3 IMAD.IADD R3, R3, 0x1, R0 ;  /* 0x000000010303b824 */ /* 0x000fe200078e0200 */
[C---:B------:R-:W-:Y:S04]  /*7f30*/  @!P6 LEA R22, P0, R144.reuse, R78, 0x1 ;  /* 0x0000004e9016e211 */ /* 0x040fe800078008ff */
[----:B------:R-:W-:Y:S01]  /*7f40*/  @!P6 LEA.HI.X R23, R144, R77, R59, 0x1, P0 ;  /* 0x0000004d9017e211 */ /* 0x000fe200000f0c3b */
[----:B--2---:R1:W-:Y:S01]  /*7f50*/  @!P1 STG.E.128 [R78.64], R4 ;  /* 0x000000044e009986 */ /* 0x0043e2000c101d06 */
[----:B------:R-:W-:Y:S03]  /*7f60*/  ISETP.NE.AND P1, PT, R121, RZ, PT ;  /* 0x000000ff7900720c */ /* 0x000fe60003f25270 */
[----:B------:R-:W2:Y:S01]  /*7f70*/  @!P2 LDG.E.128 R12, [R12.64] ;  /* 0x000000060c0ca981 */ /* 0x000ea2000c1e1d00 */
[----:B-1----:R-:W-:Y:S03]  /*7f80*/  @!P3 IMAD.MOV.U32 R79, RZ, RZ, R77 ;  /* 0x000000ffff4fb224 */ /* 0x002fe600078e004d */
[----:B--2---:R-:W-:Y:S01]  /*7f90*/  @!P2 STG.E.128 [R24.64], R12 ;  /* 0x0000000c1800a986 */ /* 0x004fe2000c101d06 */
[----:B------:R-:W-:Y:S03]  /*7fa0*/  ISETP.NE.AND P2, PT, R148, RZ, PT ;  /* 0x000000ff9400720c */ /* 0x000fe60003f45270 */
[----:B------:R-:W2:Y:S10]  /*7fb0*/  @!P6 LDG.E.128 R16, [R26.64] ;  /* 0x000000061a10e981 */ /* 0x000eb4000c1e1d00 */
[C---:B------:R-:W-:Y:S04]  /*7fc0*/  @!P2 LEA R20, P0, R61.reuse, R84, 0x1 ;  /* 0x000000543d14a211 */ /* 0x040fe800078008ff */
[----:B------:R-:W-:Y:S01]  /*7fd0*/  @!P2 LEA.HI.X R21, R61, R85, R60, 0x1, P0 ;  /* 0x000000553d15a211 */ /* 0x000fe200000f0c3c */
[----:B--2---:R1:W-:Y:S04]  /*7fe0*/  @!P6 STG.E.128 [R22.64], R16 ;  /* 0x000000101600e986 */ /* 0x0043e8000c101d06 */
[----:B------:R2:W3:Y:S02]  /*7ff0*/  @!P3 LDG.E.128 R4, [R2.64] ;  /* 0x000000060204b981 */ /* 0x0004e4000c1e1d00 */
[----:B--2---:R-:W-:Y:S01]  /*8000*/  @!P3 MOV R3, 0x60 ;  /* 0x000000600003b802 */ /* 0x004fe20000000f00 */
[----:B-1----:R-:W-:Y:S01]  /*8010*/  @!P4 IMAD.MOV.U32 R17, RZ, RZ, 0xa0 ;  /* 0x000000a0ff11c424 */ /* 0x002fe200078e00ff */
[C---:B------:R-:W-:Y:S03]  /*8020*/  @!P2 LEA R22, P0, R146.reuse, R78, 0x1 ;  /* 0x0000004e9216a211 */ /* 0x040fe600078008ff */
[C---:B------:R-:W-:Y:S01]  /*8030*/  @!P3 IMAD.WIDE.U32 R12, R3.reuse, c[0x0][0x198], R78 ;  /* 0x00006600030cba25 */ /* 0x040fe200078e004e */
[----:B------:R-:W-:Y:S03]  /*8040*/  @!P2 LEA.HI.X R23, R146, R77, R62, 0x1, P0 ;  /* 0x0000004d9217a211 */ /* 0x000fe600000f0c3e */
[----:B------:R-:W-:Y:S02]  /*8050*/  @!P3 IMAD R0, R3, c[0x0][0x19c], RZ ;  /* 0x000067000300ba24 */ /* 0x000fe400078e02ff */
[----:B------:R-:W-:Y:S02]  /*8060*/  @!P4 IMAD.MOV.U32 R3, RZ, RZ, c[0x0][0x288] ;  /* 0x0000a200ff03c624 */ /* 0x000fe400078e00ff */
[----:B------:R-:W-:Y:S01]  /*8070*/  @!P4 IMAD.MOV.U32 R79, RZ, RZ, R77 ;  /* 0x000000ffff4fc224 */ /* 0x000fe200078e004d */
[----:B------:R-:W-:Y:S01]  /*8080*/  @!P3 IADD3 R13, R13, R0, RZ ;  /* 0x000000000d0db210 */ /* 0x000fe20007ffe0ff */
[----:B------:R-:W-:Y:S01]  /*8090*/  @!P4 IMAD.WIDE.U32 R2, R3, 0xa0, R84 ;  /* 0x000000a00302c825 */ /* 0x000fe200078e0054 */
[----:B------:R-:W-:Y:S03]  /*80a0*/  @!P4 MOV R0, c[0x0][0x28c] ;  /* 0x0000a3000000ca02 */ /* 0x000fe60000000f00 */
[C---:B------:R-:W-:Y:S04]  /*80b0*/  @!P4 IMAD.WIDE.U32 R18, R17.reuse, c[0x0][0x198], R78 ;  /* 0x000066001112ca25 */ /* 0x040fe800078e004e */
[----:B------:R-:W-:Y:S02]  /*80c0*/  @!P4 IMAD R0, R0, 0xa0, RZ ;  /* 0x000000a00000c824 */ /* 0x000fe400078e02ff */
[----:B------:R-:W-:Y:S02]  /*80d0*/  @!P4 IMAD R17, R17, c[0x0][0x19c], RZ ;  /* 0x000067001111ca24 */ /* 0x000fe400078e02ff */
[----:B------:R-:W-:Y:S01]  /*80e0*/  @!P4 IMAD.IADD R3, R3, 0x1, R0 ;  /* 0x000000010303c824 */ /* 0x000fe200078e0200 */
[----:B------:R-:W-:Y:S01]  /*80f0*/  @!P5 MOV R0, c[0x0][0x28c] ;  /* 0x0000a3000000da02 */ /* 0x000fe20000000f00 */
[----:B------:R-:W-:Y:S01]  /*8100*/  @!P5 IMAD.MOV.U32 R79, RZ, RZ, R77 ;  /* 0x000000ffff4fd224 */ /* 0x000fe200078e004d */
[----:B------:R-:W-:Y:S01]  /*8110*/  @!P4 IADD3 R19, R19, R17, RZ ;  /* 0x000000111313c210 */ /* 0x000fe20007ffe0ff */
[----:B------:R-:W-:Y:S02]  /*8120*/  @!P5 IMAD.MOV.U32 R17, RZ, RZ, 0xc0 ;  /* 0x000000c0ff11d424 */ /* 0x000fe400078e00ff */
[----:B------:R-:W-:Y:S01]  /*8130*/  @!P5 IMAD R0, R0, 0xc0, RZ ;  /* 0x000000c00000d824 */ /* 0x000fe200078e02ff */
[----:B---3--:R1:W-:Y:S04]  /*8140*/  @!P3 STG.E.128 [R12.64], R4 ;  /* 0x000000040c00b986 */ /* 0x0083e8000c101d06 */
[----:B-1----:R-:W2:Y:S04]  /*8150*/  @!P2 LDG.E.128 R12, [R20.64] ;  /* 0x00000006140ca981 */ /* 0x002ea8000c1e1d00 */
[----:B--2---:R1:W-:Y:S04]  /*8160*/  @!P2 STG.E.128 [R22.64], R12 ;  /* 0x0000000c1600a986 */ /* 0x0043e8000c101d06 */
[----:B------:R2:W3:Y:S02]  /*8170*/  @!P4 LDG.E.128 R4, [R2.64] ;  /* 0x000000060204c981 */ /* 0x0004e4000c1e1d00 */
[----:B--2---:R-:W-:Y:S05]  /*8180*/  @!P5 MOV R3, c[0x0][0x288] ;  /* 0x0000a2000003da02 */ /* 0x004fea0000000f00 */
[----:B------:R-:W-:Y:S04]  /*8190*/  @!P5 IMAD.WIDE.U32 R2, R3, 0xc0, R84 ;  /* 0x000000c00302d825 */ /* 0x000fe800078e0054 */
[----:B------:R-:W-:Y:S01]  /*81a0*/  @!P5 IMAD.IADD R3, R3, 0x1, R0 ;  /* 0x000000010303d824 */ /* 0x000fe200078e0200 */
[----:B------:R-:W-:Y:S05]  /*81b0*/  @!P1 MOV R0, c[0x0][0x28c] ;  /* 0x0000a30000009a02 */ /* 0x000fea0000000f00 */
[----:B------:R-:W-:Y:S01]  /*81c0*/  @!P1 IMAD R0, R0, 0xe0, RZ ;  /* 0x000000e000009824 */ /* 0x000fe200078e02ff */
[----:B---3--:R2:W-:Y:S04]  /*81d0*/  @!P4 STG.E.128 [R18.64], R4 ;  /* 0x000000041200c986 */ /* 0x0085e8000c101d06 */
[----:B-1----:R1:W3:Y:S02]  /*81e0*/  @!P5 LDG.E.128 R12, [R2.64] ;  /* 0x00000006020cd981 */ /* 0x0022e4000c1e1d00 */
[----:B-1----:R-:W-:Y:S01]  /*81f0*/  @!P1 MOV R3, c[0x0][0x288] ;  /* 0x0000a20000039a02 */ /* 0x002fe20000000f00 */
[----:B--2---:R-:W-:Y:S01]  /*8200*/  @!P5 IMAD.WIDE.U32 R18, R17, c[0x0][0x198], R78 ;  /* 0x000066001112da25 */ /* 0x004fe200078e004e */
[----:B------:R-:W-:Y:S03]  /*8210*/  @!P1 MOV R79, R77 ;  /* 0x0000004d004f9202 */ /* 0x000fe60000000f00 */
[----:B------:R-:W-:Y:S04]  /*8220*/  @!P1 IMAD.WIDE.U32 R2, R3, 0xe0, R84 ;  /* 0x000000e003029825 */ /* 0x000fe800078e0054 */
[----:B------:R-:W-:Y:S01]  /*8230*/  @!P5 IMAD R17, R17, c[0x0][0x19c], RZ ;  /* 0x000067001111da24 */ /* 0x000fe200078e02ff */
[----:B------:R-:W-:Y:S04]  /*8240*/  @!P1 IADD3 R3, R3, R0, RZ ;  /* 0x0000000003039210 */ /* 0x000fe80007ffe0ff */
[----:B------:R-:W-:Y:S05]  /*8250*/  @!P5 IADD3 R19, R19, R17, RZ ;  /* 0x000000111313d210 */ /* 0x000fea0007ffe0ff */
[----:B---3--:R1:W-:Y:S04]  /*8260*/  @!P5 STG.E.128 [R18.64], R12 ;  /* 0x0000000c1200d986 */ /* 0x0083e8000c101d06 */
[----:B------:R2:W3:Y:S02]  /*8270*/  @!P1 LDG.E.128 R4, [R2.64] ;  /* 0x0000000602049981 */ /* 0x0004e4000c1e1d00 */
[----:B--2---:R-:W-:Y:S04]  /*8280*/  @!P1 IMAD.MOV.U32 R3, RZ, RZ, 0xe0 ;  /* 0x000000e0ff039424 */ /* 0x004fe800078e00ff */
[C---:B------:R-:W-:Y:S04]  /*8290*/  @!P1 IMAD.WIDE.U32 R16, R3.reuse, c[0x0][0x198], R78 ;  /* 0x0000660003109a25 */ /* 0x040fe800078e004e */
[----:B------:R-:W-:Y:S05]  /*82a0*/  @!P1 IMAD R0, R3, c[0x0][0x19c], RZ ;  /* 0x0000670003009a24 */ /* 0x000fea00078e02ff */
[----:B------:R-:W-:Y:S05]  /*82b0*/  @!P1 IADD3 R17, R17, R0, RZ ;  /* 0x0000000011119210 */ /* 0x000fea0007ffe0ff */
[----:B---3--:R1:W-:Y:S02]  /*82c0*/  @!P1 STG.E.128 [R16.64], R4 ;  /* 0x0000000410009986 */ /* 0x0083e4000c101d06 */
.L_x_5363:
[----:B------:R-:W-:Y:S01]  /*82d0*/  ISETP.NE.AND P1, PT, R181, RZ, PT ;  /* 0x000000ffb500720c */ /* 0x000fe20003f25270 */
[----:B------:R-:W-:Y:S04]  /*82e0*/  IMAD.MOV.U32 R0, RZ, RZ, c[0x0][0x288] ;  /* 0x0000a200ff007624 */ /* 0x000fe800078e00ff */
[----:B------:R-:W-:Y:S05]  /*82f0*/  IMAD.U32 R3, R0, -0x80, RZ ;  /* 0xffffff8000037824 */ /* 0x000fea00078e00ff */
[C---:B-1----:R-:W-:Y:S04]  /*8300*/  LEA R84, P0, R3.reuse, R84, 0x1 ;  /* 0x0000005403547211 */ /* 0x042fe800078008ff */
[----:B------:R-:W-:Y:S01]  /*8310*/  LEA.HI.X.SX32 R85, R3, R85, 0x1, P0 ;  /* 0x0000005503557211 */ /* 0x000fe200000f0eff */
[----:B------:R-:W-:-:S05]  /*8320*/  @!P1 BRA `(.L_x_5396) ;  /* 0x000004d000009947 */ /* 0x000fca0003800000 */
[----:B------:R-:W-:Y:S04]  /*8330*/  IADD3 R3, R11, -0x1, RZ ;  /* 0xffffffff0b037810 */ /* 0x000fe80007ffe0ff */
[----:B------:R-:W-:Y:S11]  /*8340*/  ISETP.GT.AND P0, PT, R3, R54, PT ;  /* 0x000000360300720c */ /* 0x000ff60003f04270 */
[----:B------:R-:W-:Y:S02]  /*8350*/  @!UPT UIADD3 URZ, URZ, URZ, URZ ;  /* 0x0000003f3f3ff290 */ /* 0x000fe4000fffe03f */
[----:B------:R-:W-:-:S05]  /*8360*/  @!P0 BRA `(.L_x_5397) ;  /* 0x0000052000008947 */ /* 0x000fca0003800000 */
[----:B------:R-:W-:Y:S01]  /*8370*/  IMAD.SHL.U32 R3, R11, 0x80, RZ ;  /* 0x000000800b037824 */ /* 0x000fe200078e00ff */
[----:B---3--:R-:W-:Y:S01]  /*8380*/  IABS R7, c[0x0][0x2d0] ;  /* 0x0000b40000077a13 */ /* 0x008fe20000000000 */
[----:B------:R-:W-:Y:S01]  /*8390*/  IMAD.MOV.U32 R16, RZ, RZ, RZ ;  /* 0x000000ffff107224 */ /* 0x000fe200078e00ff */
[----:B------:R-:W-:Y:S02]  /*83a0*/  LOP3.LUT R5, RZ, c[0x0][0x2d0], RZ, 0x33, !PT ;  /* 0x0000b400ff057a12 */ /* 0x000fe400078e33ff */
[----:B------:R-:W1:Y:S01]  /*83b0*/  I2F.RP R15, R7 ;  /* 0x00000007000f7306 */ /* 0x000e620000209400 */
[C---:B------:R-:W-:Y:S02]  /*83c0*/  IADD3 R2, R3.reuse, -0x100, RZ ;  /* 0xffffff0003027810 */ /* 0x040fe40007ffe0ff */
[----:B------:R-:W-:Y:S02]  /*83d0*/  IADD3 R3, R3, -0x80, RZ ;  /* 0xffffff8003037810 */ /* 0x000fe40007ffe0ff */
[-C--:B------:R-:W-:Y:S02]  /*83e0*/  IABS R12, R2.reuse ;  /* 0x00000002000c7213 */ /* 0x080fe40000000000 */
[----:B------:R-:W-:Y:S02]  /*83f0*/  IABS R13, R3 ;  /* 0x00000003000d7213 */ /* 0x000fe40000000000 */
[----:B------:R-:W-:Y:S01]  /*8400*/  IADD3 R0, -R3, R2, RZ ;  /* 0x0000000203007210 */ /* 0x000fe20007ffe1ff */
[----:B-1----:R-:W1:Y:S02]  /*8410*/  MUFU.RCP R8, R15 ;  /* 0x0000000f00087308 */ /* 0x002e640000001000 */
[----:B-1----:R-:W-:Y:S08]  /*8420*/  IADD3 R14, R8, 0xffffffe, RZ ;  /* 0x0ffffffe080e7810 */ /* 0x002ff00007ffe0ff */
[----:B------:R-:W1:Y:S02]  /*8430*/  F2I.FTZ.U32.TRUNC.NTZ R17, R14 ;  /* 0x0000000e00117305 */ /* 0x000e64000021f000 */
[--C-:B-1----:R-:W-:Y:S04]  /*8440*/  IMAD.MOV R8, RZ, RZ, -R17.reuse ;  /* 0x000000ffff087224 */ /* 0x102fe800078e0a11 */
[----:B------:R-:W-:Y:S04]  /*8450*/  IMAD R8, R8, R7, RZ ;  /* 0x0000000708087224 */ /* 0x000fe800078e02ff */
[----:B------:R-:W-:Y:S06]  /*8460*/  IMAD.HI.U32 R8, R17, R8, R16 ;  /* 0x0000000811087227 */ /* 0x000fec00078e0010 */
[C---:B------:R-:W-:Y:S04]  /*8470*/  IMAD.HI.U32 R6, R8.reuse, R13, RZ ;  /* 0x0000000d08067227 */ /* 0x040fe800078e00ff */
[----:B------:R-:W-:Y:S04]  /*8480*/  IMAD.HI.U32 R4, R8, R12, RZ ;  /* 0x0000000c08047227 */ /* 0x000fe800078e00ff */
[----:B------:R-:W-:Y:S02]  /*8490*/  IMAD.MOV R14, RZ, RZ, -R6 ;  /* 0x000000ffff0e7224 */ /* 0x000fe400078e0a06 */
[----:B------:R-:W-:Y:S02]  /*84a0*/  IMAD.MOV R8, RZ, RZ, -R4 ;  /* 0x000000ffff087224 */ /* 0x000fe400078e0a04 */
[C---:B------:R-:W-:Y:S02]  /*84b0*/  IMAD R13, R7.reuse, R14, R13 ;  /* 0x0000000e070d7224 */ /* 0x040fe400078e020d */
[----:B------:R-:W-:Y:S01]  /*84c0*/  IMAD R12, R7, R8, R12 ;  /* 0x00000008070c7224 */ /* 0x000fe200078e020c */
[----:B------:R-:W-:Y:S02]  /*84d0*/  LOP3.LUT R8, R3, c[0x0][0x2d0], RZ, 0x3c, !PT ;  /* 0x0000b40003087a12 */ /* 0x000fe400078e3cff */
        /* <DEDUP_REMOVED lines=8> */
[----:B------:R-:W-:Y:S02]  /*8560*/  LOP3.LUT R7, R2, c[0x0][0x2d0], RZ, 0x3c, !PT ;  /* 0x0000b40002077a12 */ /* 0x000fe400078e3cff */
[----:B------:R-:W-:Y:S02]  /*8570*/  @!P0 IADD3 R4, R4, 0x1, RZ ;  /* 0x0000000104048810 */ /* 0x000fe40007ffe0ff */
[----:B------:R-:W-:Y:S02]  /*8580*/  ISETP.GE.AND P5, PT, R7, RZ, PT ;  /* 0x000000ff0700720c */ /* 0x000fe40003fa6270 */
[----:B------:R-:W-:Y:S03]  /*8590*/  ISETP.NE.AND P0, PT, RZ, c[0x0][0x2d0], PT ;  /* 0x0000b400ff007a0c */ /* 0x000fe60003f05270 */
[----:B------:R-:W-:Y:S02]  /*85a0*/  @P4 IADD3 R6, R6, 0x1, RZ ;  /* 0x0000000106064810 */ /* 0x000fe40007ffe0ff */
[----:B------:R-:W-:Y:S03]  /*85b0*/  @P3 IADD3 R4, R4, 0x1, RZ ;  /* 0x0000000104043810 */ /* 0x000fe60007ffe0ff */
[----:B------:R-:W-:Y:S03]  /*85c0*/  @!P2 IMAD.MOV R6, RZ, RZ, -R6 ;  /* 0x000000ffff06a224 */ /* 0x000fe600078e0a06 */
[----:B------:R-:W-:Y:S05]  /*85d0*/  @!P5 IMAD.MOV R4, RZ, RZ, -R4 ;  /* 0x000000ffff04d224 */ /* 0x000fea00078e0a04 */
[C---:B------:R-:W-:Y:S02]  /*85e0*/  SEL R4, R5.reuse, R4, !P0 ;  /* 0x0000000405047207 */ /* 0x040fe40004000000 */
[----:B------:R-:W-:Y:S02]  /*85f0*/  SEL R5, R5, R6, !P0 ;  /* 0x0000000605057207 */ /* 0x000fe40004000000 */
[CC--:B------:R-:W-:Y:S02]  /*8600*/  LEA R20, P1, R4.reuse, R182.reuse, 0x2 ;  /* 0x000000b604147211 */ /* 0x0c0fe400078210ff */
[C---:B------:R-:W-:Y:S02]  /*8610*/  LEA R16, P0, R5.reuse, R182, 0x2 ;  /* 0x000000b605107211 */ /* 0x040fe400078010ff */
[-C--:B------:R-:W-:Y:S02]  /*8620*/  LEA.HI.X.SX32 R21, R4, R183.reuse, 0x2, P1 ;  /* 0x000000b704157211 */ /* 0x080fe400008f16ff */
[C---:B------:R-:W-:Y:S01]  /*8630*/  LEA.HI.X.SX32 R17, R5.reuse, R183, 0x2, P0 ;  /* 0x000000b705117211 */ /* 0x040fe200000f16ff */
[----:B------:R-:W-:Y:S02]  /*8640*/  IMAD.IADD R5, R5, 0x1, -R4 ;  /* 0x0000000105057824 */ /* 0x000fe400078e0a04 */
[----:B------:R-:W3:Y:S02]  /*8650*/  LDG.E R7, [R20.64] ;  /* 0x0000000614077981 */ /* 0x000ee4000c1e1900 */
[----:B------:R-:W-:Y:S02]  /*8660*/  IMAD R0, R5, c[0x0][0x2d0], R0 ;  /* 0x0000b40005007a24 */ /* 0x000fe400078e0200 */
[----:B------:R-:W3:Y:S02]  /*8670*/  LDG.E R8, [R16.64] ;  /* 0x0000000610087981 */ /* 0x000ee4000c1e1900 */
[----:B------:R-:W-:Y:S01]  /*8680*/  IMAD.WIDE.U32 R18, R0, c[0x0][0x1a0], RZ ;  /* 0x0000680000127a25 */ /* 0x000fe200078e00ff */
[----:B------:R-:W-:Y:S03]  /*8690*/  SHF.R.S32.HI R12, RZ, 0x1f, R0 ;  /* 0x0000001fff0c7819 */ /* 0x000fe60000011400 */
[----:B---3--:R-:W-:Y:S02]  /*86a0*/  IMAD.IADD R14, R7, 0x1, -R8 ;  /* 0x00000001070e7824 */ /* 0x008fe400078e0a08 */
[----:B------:R-:W-:Y:S02]  /*86b0*/  IMAD R8, R12, c[0x0][0x1a0], RZ ;  /* 0x000068000c087a24 */ /* 0x000fe400078e02ff */
[----:B------:R-:W-:Y:S01]  /*86c0*/  IMAD.WIDE.U32 R16, R14, c[0x0][0x180], RZ ;  /* 0x000060000e107a25 */ /* 0x000fe200078e00ff */
[----:B------:R-:W-:Y:S03]  /*86d0*/  SHF.R.S32.HI R13, RZ, 0x1f, R14 ;  /* 0x0000001fff0d7819 */ /* 0x000fe6000001140e */
[----:B------:R-:W-:Y:S02]  /*86e0*/  IMAD R8, R0, c[0x0][0x1a4], R8 ;  /* 0x0000690000087a24 */ /* 0x000fe400078e0208 */
[----:B------:R-:W-:Y:S02]  /*86f0*/  IMAD R7, R13, c[0x0][0x180], RZ ;  /* 0x000060000d077a24 */ /* 0x000fe400078e02ff */
[----:B------:R-:W-:Y:S02]  /*8700*/  IMAD.IADD R19, R19, 0x1, R8 ;  /* 0x0000000113137824 */ /* 0x000fe400078e0208 */
[C---:B------:R-:W-:Y:S02]  /*8710*/  IMAD R7, R14.reuse, c[0x0][0x184], R7 ;  /* 0x000061000e077a24 */ /* 0x040fe400078e0207 */
[----:B------:R-:W-:Y:S02]  /*8720*/  IMAD R13, R13, c[0x0][0x188], RZ ;  /* 0x000062000d0d7a24 */ /* 0x000fe400078e02ff */
[----:B------:R-:W-:Y:S01]  /*8730*/  IMAD.WIDE.U32 R18, R14, c[0x0][0x188], R18 ;  /* 0x000062000e127a25 */ /* 0x000fe200078e0012 */
[----:B------:R-:W-:Y:S03]  /*8740*/  IADD3 R17, R17, R7, RZ ;  /* 0x0000000711117210 */ /* 0x000fe60007ffe0ff */
[----:B------:R-:W-:Y:S01]  /*8750*/  IMAD R7, R12, c[0x0][0x198], RZ ;  /* 0x000066000c077a24 */ /* 0x000fe200078e02ff */
[----:B------:R-:W-:Y:S01]  /*8760*/  LEA R80, P1, R18, R80, 0x1 ;  /* 0x0000005012507211 */ /* 0x000fe200078208ff */
[----:B------:R-:W-:Y:S04]  /*8770*/  IMAD.WIDE.U32 R16, R0, c[0x0][0x198], R16 ;  /* 0x0000660000107a25 */ /* 0x000fe800078e0010 */
[----:B------:R-:W-:Y:S01]  /*8780*/  IMAD R13, R14, c[0x0][0x18c], R13 ;  /* 0x000063000e0d7a24 */ /* 0x000fe200078e020d */
[----:B--2---:R-:W-:Y:S01]  /*8790*/  LEA R78, P0, R16, R78, 0x1 ;  /* 0x0000004e104e7211 */ /* 0x004fe200078008ff */
[----:B------:R-:W-:Y:S02]  /*87a0*/  IMAD R7, R0, c[0x0][0x19c], R7 ;  /* 0x0000670000077a24 */ /* 0x000fe400078e0207 */
[----:B------:R-:W-:Y:S02]  /*87b0*/  IMAD.IADD R8, R19, 0x1, R13 ;  /* 0x0000000113087824 */ /* 0x000fe400078e020d */
[----:B------:R-:W-:Y:S03]  /*87c0*/  IMAD.IADD R12, R17, 0x1, R7 ;  /* 0x00000001110c7824 */ /* 0x000fe600078e0207 */
[----:B------:R-:W-:Y:S02]  /*87d0*/  LEA.HI.X R81, R18, R81, R8, 0x1, P1 ;  /* 0x0000005112517211 */ /* 0x000fe400008f0c08 */
[----:B------:R-:W-:Y:S01]  /*87e0*/  LEA.HI.X R77, R16, R77, R12, 0x1, P0 ;  /* 0x0000004d104d7211 */ /* 0x000fe200000f0c0c */
[----:B------:R-:W-:-:S05]  /*87f0*/  BRA `(.L_x_5397) ;  /* 0x0000009000007947 */ /* 0x000fca0003800000 */
.L_x_5396:
[----:B--2---:R-:W-:Y:S01]  /*8800*/  MOV R79, R77 ;  /* 0x0000004d004f7202 */ /* 0x004fe20000000f00 */
[----:B------:R-:W-:Y:S02]  /*8810*/  IMAD.MOV.U32 R2, RZ, RZ, c[0x0][0x1a0] ;  /* 0x00006800ff027624 */ /* 0x000fe400078e00ff */
[----:B------:R-:W-:Y:S03]  /*8820*/  IMAD.MOV.U32 R0, RZ, RZ, c[0x0][0x198] ;  /* 0x00006600ff007624 */ /* 0x000fe600078e00ff */
[----:B------:R-:W-:Y:S01]  /*8830*/  LEA R3, -R2, RZ, 0x7 ;  /* 0x000000ff02037211 */ /* 0x000fe200078e39ff */
[----:B---3--:R-:W-:Y:S03]  /*8840*/  IMAD.U32 R5, R0, -0x80, RZ ;  /* 0xffffff8000057824 */ /* 0x008fe600078e00ff */
[----:B------:R-:W-:Y:S02]  /*8850*/  LEA R80, P1, R3, R80, 0x1 ;  /* 0x0000005003507211 */ /* 0x000fe400078208ff */
[----:B------:R-:W-:Y:S02]  /*8860*/  LEA R78, P0, R5, R78, 0x1 ;  /* 0x0000004e054e7211 */ /* 0x000fe400078008ff */
[----:B------:R-:W-:Y:S02]  /*8870*/  LEA.HI.X.SX32 R81, R3, R81, 0x1, P1 ;  /* 0x0000005103517211 */ /* 0x000fe400008f0eff */
[----:B------:R-:W-:Y:S02]  /*8880*/  LEA.HI.X.SX32 R77, R5, R79, 0x1, P0 ;  /* 0x0000004f054d7211 */ /* 0x000fe400000f0eff */
.L_x_5397:
[----:B------:R-:W-:Y:S04]  /*8890*/  IADD3 R11, R11, -0x1, RZ ;  /* 0xffffffff0b0b7810 */ /* 0x000fe80007ffe0ff */
[----:B------:R-:W-:Y:S11]  /*88a0*/  ISETP.GT.AND P0, PT, R11, R54, PT ;  /* 0x000000360b00720c */ /* 0x000ff60003f04270 */
[----:B------:R-:W-:Y:S02]  /*88b0*/  @!UPT UIADD3 URZ, URZ, URZ, URZ ;  /* 0x0000003f3f3ff290 */ /* 0x000fe4000fffe03f */
[----:B------:R-:W-:-:S05]  /*88c0*/  @P0 BRA `(.L_x_5398) ;  /* 0xffff9cb000000947 */ /* 0x000fca000383ffff */
.L_x_5344:
[----:B-1----:R-:W-:Y:S01]  /*88d0*/  BAR.SYNC.DEFER_BLOCKING 0x0 ;  /* 0x0000000000007b1d */ /* 0x002fe20000010000 */
[----:B------:R-:W-:Y:S02]  /*88e0*/  ISETP.NE.AND P0, PT, RZ, c[0x0][0x230], PT ;  /* 0x00008c00ff007a0c */ /* 0x000fe40003f05270 */
[----:B------:R-:W-:-:S03]  /*88f0*/  SHF.L.U32 R184, R119, 0x1, RZ ;  /* 0x0000000177b87819 */ /* 0x000fc600000006ff */
[----:B------:R-:W-:Y:S08]  /*8900*/  BSSY B2, `(.L_x_5399) ;  /* 0x00002f3000027945 */ /* 0x000ff00003800000 */
[----:B------:R-:W-:Y:S05]  /*8910*/  @!P0 BRA `(.L_x_5400) ;  /* 0x00002ab000008947 */ /* 0x000fea0003800000 */
[----:B------:R-:W-:Y:S01]  /*8920*/  ISETP.NE.U32.AND P0, PT, RZ, c[0x0][0x250], PT ;  /* 0x00009400ff007a0c */ /* 0x000fe20003f05070 */
[----:B------:R-:W-:-:S03]  /*8930*/  IMAD.MOV.U32 R0, RZ, RZ, RZ ;  /* 0x000000ffff007224 */ /* 0x000fc600078e00ff */
[----:B------:R-:W-:-:S13]  /*8940*/  ISETP.NE.AND.EX P0, PT, RZ, c[0x0][0x254], PT, P0 ;  /* 0x00009500ff007a0c */ /* 0x000fda0003f05300 */
[----:B------:R-:W1:Y:S01]  /*8950*/  @P0 S2R R3, SR_CTAID.Y ;  /* 0x0000000000030919 */ /* 0x000e620000002600 */
[----:B------:R-:W-:-:S04]  /*8960*/  @P0 IMAD.MOV.U32 R2, RZ, RZ, 0x4 ;  /* 0x00000004ff020424 */ /* 0x000fc800078e00ff */
[----:B-1----:R-:W-:-:S05]  /*8970*/  @P0 IMAD.WIDE R10, R3, R2, c[0x0][0x250] ;  /* 0x00009400030a0625 */ /* 0x002fca00078e0202 */
[----:B------:R-:W4:Y:S01]  /*8980*/  @P0 LDG.E R0, [R10.64] ;  /* 0x000000060a000981 */ /* 0x000f22000c1e1900 */
[----:B---3--:R-:W-:Y:S01]  /*8990*/  IMAD.MOV.U32 R5, RZ, RZ, c[0x0][0x190] ;  /* 0x00006400ff057624 */ /* 0x008fe200078e00ff */
[C---:B------:R-:W-:Y:S01]  /*89a0*/  LEA R8, P0, R130.reuse, c[0x0][0x160], 0x1 ;  /* 0x0000580082087a11 */ /* 0x040fe200078008ff */
[----:B------:R-:W-:Y:S01]  /*89b0*/  IMAD.MOV.U32 R3, RZ, RZ, c[0x0][0x194] ;  /* 0x00006500ff037624 */ /* 0x000fe200078e00ff */
[----:B------:R-:W1:Y:S01]  /*89c0*/  S2R R120, SR_CTAID.X ;  /* 0x0000000000787919 */ /* 0x000e620000002500 */
[----:B------:R-:W-:Y:S01]  /*89d0*/  IMAD.MOV.U32 R132, RZ, RZ, R130 ;  /* 0x000000ffff847224 */ /* 0x000fe200078e0082 */
[--C-:B------:R-:W-:Y:S01]  /*89e0*/  LEA.HI.X R9, R130, c[0x0][0x164], R133.reuse, 0x1, P0 ;  /* 0x0000590082097a11 */ /* 0x100fe200000f0c85 */
[----:B------:R-:W-:Y:S01]  /*89f0*/  IMAD R4, R3, 0x30, RZ ;  /* 0x0000003003047824 */ /* 0x000fe200078e02ff */
[CC--:B------:R-:W-:Y:S01]  /*8a00*/  LEA R2, P0, R5.reuse, R130.reuse, 0x4 ;  /* 0x0000008205027211 */ /* 0x0c0fe200078020ff */
[C---:B------:R-:W-:Y:S01]  /*8a10*/  IMAD.WIDE.U32 R6, R5.reuse, 0x30, R132 ;  /* 0x0000003005067825 */ /* 0x040fe200078e0084 */
[----:B------:R-:W-:Y:S01]  /*8a20*/  LEA R130, P2, R5, R130, 0x5 ;  /* 0x0000008205827211 */ /* 0x000fe200078428ff */
[----:B------:R-:W-:Y:S01]  /*8a30*/  ULDC.U8 UR4, c[0x0][0x313] ;  /* 0x0000c4c000047ab9 */ /* 0x000fe20000000000 */
[----:B------:R-:W-:Y:S01]  /*8a40*/  LEA R28, P1, R2, c[0x0][0x160], 0x1 ;  /* 0x00005800021c7a11 */ /* 0x000fe200078208ff */
[----:B------:R-:W-:Y:S01]  /*8a50*/  IMAD.IADD R4, R7, 0x1, R4 ;  /* 0x0000000107047824 */ /* 0x000fe200078e0204 */
[----:B------:R-:W-:Y:S01]  /*8a60*/  LEA.HI.X R7, R5, R133, R3, 0x4, P0 ;  /* 0x0000008505077211 */ /* 0x000fe200000f2403 */
[----:B------:R-:W-:Y:S01]  /*8a70*/  IMAD.SHL.U32 R23, R117, 0x10, RZ ;  /* 0x0000001075177824 */ /* 0x000fe200078e00ff */
[----:B------:R-:W-:-:S02]  /*8a80*/  LEA R24, P0, R6, c[0x0][0x160], 0x1 ;  /* 0x0000580006187a11 */ /* 0x000fc400078008ff */
[----:B------:R-:W-:Y:S02]  /*8a90*/  LEA.HI.X R3, R5, R133, R3, 0x5, P2 ;  /* 0x0000008505037211 */ /* 0x000fe400010f2c03 */
[----:B------:R-:W-:Y:S02]  /*8aa0*/  LEA.HI.X R25, R6, c[0x0][0x164], R4, 0x1, P0 ;  /* 0x0000590006197a11 */ /* 0x000fe400000f0c04 */
[----:B------:R-:W-:Y:S02]  /*8ab0*/  LEA R26, P0, R130, c[0x0][0x160], 0x1 ;  /* 0x00005800821a7a11 */ /* 0x000fe400078008ff */
[----:B------:R-:W-:Y:S02]  /*8ac0*/  LEA.HI.X R29, R2, c[0x0][0x164], R7, 0x1, P1 ;  /* 0x00005900021d7a11 */ /* 0x000fe400008f0c07 */
[----:B------:R-:W-:Y:S01]  /*8ad0*/  LEA.HI.X R27, R130, c[0x0][0x164], R3, 0x1, P0 ;  /* 0x00005900821b7a11 */ /* 0x000fe200000f0c03 */
[C---:B-1----:R-:W-:Y:S01]  /*8ae0*/  IMAD R55, R120.reuse, 0x40, R55 ;  /* 0x0000004078377824 */ /* 0x042fe200078e0237 */
[----:B------:R-:W-:Y:S01]  /*8af0*/  ISETP.NE.AND P0, PT, RZ, UR4, PT ;  /* 0x00000004ff007c0c */ /* 0x000fe2000bf05270 */
[----:B------:R-:W-:-:S02]  /*8b00*/  IMAD R21, R120, -0x40, R179 ;  /* 0xffffffc078157824 */ /* 0x000fc400078e02b3 */
[----:B----4-:R-:W-:-:S04]  /*8b10*/  IMAD.IADD R0, R55, 0x1, R0 ;  /* 0x0000000137007824 */ /* 0x010fc800078e0200 */
[----:B------:R-:W-:-:S05]  /*8b20*/  IMAD R0, R117, R0, RZ ;  /* 0x0000000075007224 */ /* 0x000fca00078e02ff */
[-C--:B------:R-:W-:Y:S02]  /*8b30*/  IADD3 R6, P2, R115, R0.reuse, RZ ;  /* 0x0000000073067210 */ /* 0x080fe40007f5e0ff */
[----:B------:R-:W-:Y:S02]  /*8b40*/  IADD3 R2, P1, R114, R0, RZ ;  /* 0x0000000072027210 */ /* 0x000fe40007f3e0ff */
[----:B------:R-:W-:-:S05]  /*8b50*/  SHF.R.S32.HI R0, RZ, 0x1f, R0 ;  /* 0x0000001fff007819 */ /* 0x000fca0000011400 */
[--C-:B------:R-:W-:Y:S02]  /*8b60*/  IMAD.X R7, R102, 0x1, R0.reuse, P2 ;  /* 0x0000000166077824 */ /* 0x100fe400010e0600 */
[----:B------:R-:W-:Y:S01]  /*8b70*/  IMAD.X R20, R99, 0x1, R0, P1 ;  /* 0x0000000163147824 */ /* 0x000fe200008e0600 */
[----:B------:R-:W-:Y:S05]  /*8b80*/  @!P0 BRA `(.L_x_5401) ;  /* 0x00000fd000008947 */ /* 0x000fea0003800000 */
[----:B------:R-:W1:Y:S01]  /*8b90*/  S2R R12, SR_TID.X ;  /* 0x00000000000c7919 */ /* 0x000e620000002100 */
[----:B------:R-:W-:Y:S01]  /*8ba0*/  ISETP.GE.AND P0, PT, R134, R21, PT ;  /* 0x000000158600720c */ /* 0x000fe20003f06270 */
[----:B------:R-:W-:Y:S03]  /*8bb0*/  BSSY B1, `(.L_x_5402) ;  /* 0x000003b000017945 */ /* 0x000fe60003800000 */
[----:B-1----:R-:W-:-:S13]  /*8bc0*/  ISETP.LT.OR P0, PT, R12, -0x7, P0 ;  /* 0xfffffff90c00780c */ /* 0x002fda0000701670 */
[----:B------:R-:W-:Y:S05]  /*8bd0*/  @P0 BRA `(.L_x_5403) ;  /* 0x0000038000000947 */ /* 0x000fea0003800000 */
[----:B------:R-:W-:-:S13]  /*8be0*/  ISETP.GE.AND P0, PT, R100, c[0x0][0x220], PT ;  /* 0x0000880064007a0c */ /* 0x000fda0003f06270 */
[----:B------:R1:W-:Y:S01]  /*8bf0*/  @P0 STS.128 [R184], RZ ;  /* 0x000000ffb8000388 */ /* 0x0003e20000000c00 */
        /* <DEDUP_REMOVED lines=11> */
[----:B------:R-:W3:Y:S04]  /*8cb0*/  LDG.E.64 R2, [R30.64] ;  /* 0x000000061e027981 */ /* 0x000ee8000c1e1b00 */
[----:B------:R-:W4:Y:S01]  /*8cc0*/  LDG.E.64 R4, [R4.64] ;  /* 0x0000000604047981 */ /* 0x000f22000c1e1b00 */
[----:B-----5:R-:W-:Y:S01]  /*8cd0*/  MOV R17, R10 ;  /* 0x0000000a00117202 */ /* 0x020fe20000000f00 */
[----:B------:R-:W-:Y:S02]  /*8ce0*/  HADD2.F32 R15, -RZ, R11.H1_H1 ;  /* 0x3000000bff0f7230 */ /* 0x000fe40000004100 */
[----:B------:R-:W-:Y:S02]  /*8cf0*/  HADD2.F32 R19, -RZ, R9.H1_H1 ;  /* 0x30000009ff137230 */ /* 0x000fe40000004100 */
[----:B------:R-:W-:-:S02]  /*8d00*/  HADD2.F32 R16, -RZ, R11.H0_H0 ;  /* 0x2000000bff107230 */ /* 0x000fc40000004100 */
[----:B------:R-:W-:Y:S02]  /*8d10*/  HADD2.F32 R18, -RZ, R9.H0_H0 ;  /* 0x20000009ff127230 */ /* 0x000fe40000004100 */
[----:B---3--:R-:W-:Y:S02]  /*8d20*/  HADD2.F32 R0, -RZ, R3.H1_H1 ;  /* 0x30000003ff007230 */ /* 0x008fe40000004100 */
[----:B------:R-:W-:Y:S02]  /*8d30*/  HADD2.F32 R10, -RZ, R2.H1_H1 ;  /* 0x30000002ff0a7230 */ /* 0x000fe40000004100 */
[----:B----4-:R-:W-:Y:S01]  /*8d40*/  HADD2.F32 R13, -RZ, R5.H1_H1 ;  /* 0x30000005ff0d7230 */ /* 0x010fe20000004100 */
[----:B------:R-:W-:Y:S01]  /*8d50*/  FMUL.FTZ R9, R15, R0 ;  /* 0x000000000f097220 */ /* 0x000fe20000410000 */
[----:B------:R-:W-:Y:S01]  /*8d60*/  HADD2.F32 R14, -RZ, R4.H1_H1 ;  /* 0x30000004ff0e7230 */ /* 0x000fe20000004100 */
[----:B------:R-:W-:Y:S01]  /*8d70*/  FMUL.FTZ R11, R19, R10 ;  /* 0x0000000a130b7220 */ /* 0x000fe20000410000 */
[----:B------:R-:W-:Y:S01]  /*8d80*/  HADD2.F32 R2, -RZ, R2.H0_H0 ;  /* 0x20000002ff027230 */ /* 0x000fe20000004100 */
[----:B------:R-:W-:Y:S01]  /*8d90*/  FMUL.FTZ R0, R16, R0 ;  /* 0x0000000010007220 */ /* 0x000fe20000410000 */
[----:B------:R-:W-:Y:S01]  /*8da0*/  HADD2.F32 R3, -RZ, R3.H0_H0 ;  /* 0x20000003ff037230 */ /* 0x000fe20000004100 */
[----:B------:R-:W-:Y:S01]  /*8db0*/  FMUL.FTZ R10, R18, R10 ;  /* 0x0000000a120a7220 */ /* 0x000fe20000410000 */
[----:B------:R-:W-:Y:S01]  /*8dc0*/  HADD2.F32 R4, -RZ, R4.H0_H0 ;  /* 0x20000004ff047230 */ /* 0x000fe20000004100 */
[----:B------:R-:W-:-:S02]  /*8dd0*/  FFMA.FTZ R9, R16, R13, -R9 ;  /* 0x0000000d10097223 */ /* 0x000fc40000010809 */
[----:B------:R-:W-:Y:S01]  /*8de0*/  FFMA.FTZ R0, R15, R13, R0 ;  /* 0x0000000d0f007223 */ /* 0x000fe20000010000 */
[--C-:B------:R-:W-:Y:S01]  /*8df0*/  HADD2.F32 R13, -RZ, R8.reuse.H0_H0 ;  /* 0x20000008ff0d7230 */ /* 0x100fe20000004100 */
[-C--:B------:R-:W-:Y:S01]  /*8e00*/  FFMA.FTZ R11, R18, R14.reuse, -R11 ;  /* 0x0000000e120b7223 */ /* 0x080fe2000001080b */
[----:B------:R-:W-:Y:S01]  /*8e10*/  HADD2.F32 R15, -RZ, R8.H1_H1 ;  /* 0x30000008ff0f7230 */ /* 0x000fe20000004100 */
[----:B------:R-:W-:Y:S01]  /*8e20*/  FFMA.FTZ R10, R19, R14, R10 ;  /* 0x0000000e130a7223 */ /* 0x000fe2000001000a */
[--C-:B------:R-:W-:Y:S01]  /*8e30*/  HADD2.F32 R14, -RZ, R17.reuse.H1_H1 ;  /* 0x30000011ff0e7230 */ /* 0x100fe20000004100 */
[-C--:B------:R-:W-:Y:S01]  /*8e40*/  FMUL.FTZ R16, R13, R2.reuse ;  /* 0x000000020d107220 */ /* 0x080fe20000410000 */
[----:B------:R-:W-:Y:S02]  /*8e50*/  HADD2.F32 R8, -RZ, R17.H0_H0 ;  /* 0x20000011ff087230 */ /* 0x000fe40000004100 */
[----:B------:R-:W-:Y:S01]  /*8e60*/  HADD2.F32 R17, -RZ, R5.H0_H0 ;  /* 0x20000005ff117230 */ /* 0x000fe20000004100 */
[----:B------:R-:W-:Y:S01]  /*8e70*/  FMUL.FTZ R5, R15, R2 ;  /* 0x000000020f057220 */ /* 0x000fe20000410000 */
[----:B------:R-:W-:Y:S01]  /*8e80*/  F2FP.PACK_AB R10, R10, R11 ;  /* 0x0000000b0a0a723e */ /* 0x000fe200000000ff */
[----:B------:R-:W-:Y:S01]  /*8e90*/  FMUL.FTZ R2, R14, R3 ;  /* 0x000000030e027220 */ /* 0x000fe20000410000 */
[----:B------:R-:W-:Y:S01]  /*8ea0*/  F2FP.PACK_AB R11, R0, R9 ;  /* 0x00000009000b723e */ /* 0x000fe200000000ff */
[C---:B------:R-:W-:Y:S01]  /*8eb0*/  FMUL.FTZ R3, R8.reuse, R3 ;  /* 0x0000000308037220 */ /* 0x040fe20000410000 */
        /* <DEDUP_REMOVED lines=8> */
.L_x_5405:
[----:B------:R-:W-:Y:S05]  /*8f40*/  BSYNC B0 ;  /* 0x0000000000007941 */ /* 0x000fea0003800000 */
.L_x_5404:
[----:B-----5:R3:W-:Y:S02]  /*8f50*/  STS.128 [R184], R8 ;  /* 0x00000008b8007388 */ /* 0x0207e40000000c00 */
.L_x_5403:
[----:B------:R-:W-:Y:S05]  /*8f60*/  BSYNC B1 ;  /* 0x0000000000017941 */ /* 0x000fea0003800000 */
.L_x_5402:
[----:B------:R-:W-:Y:S01]  /*8f70*/  IADD3 R0, R134, 0x10, RZ ;  /* 0x0000001086007810 */ /* 0x000fe20007ffe0ff */
[----:B------:R-:W-:Y:S03]  /*8f80*/  BSSY B1, `(.L_x_5406) ;  /* 0x000003e000017945 */ /* 0x000fe60003800000 */
[----:B------:R-:W-:-:S04]  /*8f90*/  ISETP.GE.AND P0, PT, R0, R21, PT ;  /* 0x000000150000720c */ /* 0x000fc80003f06270 */
[----:B------:R-:W-:-:S13]  /*8fa0*/  ISETP.LT.OR P0, PT, R12, -0x87, P0 ;  /* 0xffffff790c00780c */ /* 0x000fda0000701670 */
[----:B------:R-:W-:Y:S05]  /*8fb0*/  @P0 BRA `(.L_x_5407) ;  /* 0x000003a000000947 */ /* 0x000fea0003800000 */
[----:B------:R-:W-:-:S13]  /*8fc0*/  ISETP.GE.AND P0, PT, R100, c[0x0][0x220], PT ;  /* 0x0000880064007a0c */ /* 0x000fda0003f06270 */
[----:B------:R4:W-:Y:S01]  /*8fd0*/  @P0 STS.128 [R184+0x800], RZ ;  /* 0x000800ffb8000388 */ /* 0x0009e20000000c00 */
[----:B------:R-:W-:Y:S05]  /*8fe0*/  @P0 BRA `(.L_x_5407) ;  /* 0x0000037000000947 */ /* 0x000fea0003800000 */
[----:B---3--:R3:W5:Y:S01]  /*8ff0*/  LDG.E.128 R8, [R28.64] ;  /* 0x000000061c087981 */ /* 0x008762000c1e1d00 */
        /* <DEDUP_REMOVED lines=11> */
[----:B--2---:R-:W2:Y:S04]  /*90b0*/  LDG.E.64 R2, [R2.64] ;  /* 0x0000000602027981 */ /* 0x004ea8000c1e1b00 */
[----:B---3--:R-:W3:Y:S01]  /*90c0*/  LDG.E.64 R4, [R4.64] ;  /* 0x0000000604047981 */ /* 0x008ee2000c1e1b00 */
[----:B-----5:R-:W-:Y:S01]  /*90d0*/  MOV R15, R11 ;  /* 0x0000000b000f7202 */ /* 0x020fe20000000f00 */
[--C-:B------:R-:W-:Y:S01]  /*90e0*/  HADD2.F32 R19, -RZ, R9.reuse.H1_H1 ;  /* 0x30000009ff137230 */ /* 0x100fe20000004100 */
[----:B------:R-:W-:Y:S01]  /*90f0*/  MOV R18, R10 ;  /* 0x0000000a00127202 */ /* 0x000fe20000000f00 */
[----:B------:R-:W-:Y:S02]  /*9100*/  HADD2.F32 R20, -RZ, R9.H0_H0 ;  /* 0x20000009ff147230 */ /* 0x000fe40000004100 */
[----:B------:R-:W-:-:S02]  /*9110*/  HADD2.F32 R17, -RZ, R15.H0_H0 ;  /* 0x2000000fff117230 */ /* 0x000fc40000004100 */
[----:B------:R-:W-:Y:S02]  /*9120*/  HADD2.F32 R15, -RZ, R15.H1_H1 ;  /* 0x3000000fff0f7230 */ /* 0x000fe40000004100 */
[----:B--2---:R-:W-:Y:S02]  /*9130*/  HADD2.F32 R11, -RZ, R2.H1_H1 ;  /* 0x30000002ff0b7230 */ /* 0x004fe40000004100 */
[----:B------:R-:W-:Y:S02]  /*9140*/  HADD2.F32 R22, -RZ, R3.H1_H1 ;  /* 0x30000003ff167230 */ /* 0x000fe40000004100 */
[----:B---3--:R-:W-:Y:S01]  /*9150*/  HADD2.F32 R16, -RZ, R4.H1_H1 ;  /* 0x30000004ff107230 */ /* 0x008fe20000004100 */
[-C--:B------:R-:W-:Y:S01]  /*9160*/  FMUL.FTZ R13, R19, R11.reuse ;  /* 0x0000000b130d7220 */ /* 0x080fe20000410000 */
[----:B------:R-:W-:Y:S01]  /*9170*/  HADD2.F32 R14, -RZ, R5.H1_H1 ;  /* 0x30000005ff0e7230 */ /* 0x000fe20000004100 */
[C---:B------:R-:W-:Y:S01]  /*9180*/  FMUL.FTZ R11, R20.reuse, R11 ;  /* 0x0000000b140b7220 */ /* 0x040fe20000410000 */
[----:B------:R-:W-:Y:S01]  /*9190*/  HADD2.F32 R2, -RZ, R2.H0_H0 ;  /* 0x20000002ff027230 */ /* 0x000fe20000004100 */
[----:B------:R-:W-:Y:S01]  /*91a0*/  FMUL.FTZ R9, R17, R22 ;  /* 0x0000001611097220 */ /* 0x000fe20000410000 */
[----:B------:R-:W-:Y:S01]  /*91b0*/  HADD2.F32 R3, -RZ, R3.H0_H0 ;  /* 0x20000003ff037230 */ /* 0x000fe20000004100 */
[----:B------:R-:W-:Y:S01]  /*91c0*/  FFMA.FTZ R13, R20, R16, -R13 ;  /* 0x00000010140d7223 */ /* 0x000fe2000001080d */
[----:B------:R-:W-:Y:S01]  /*91d0*/  HADD2.F32 R4, -RZ, R4.H0_H0 ;  /* 0x20000004ff047230 */ /* 0x000fe20000004100 */
[----:B------:R-:W-:-:S02]  /*91e0*/  FMUL.FTZ R10, R15, R22 ;  /* 0x000000160f0a7220 */ /* 0x000fc40000410000 */
[----:B------:R-:W-:Y:S01]  /*91f0*/  FFMA.FTZ R16, R19, R16, R11 ;  /* 0x0000001013107223 */ /* 0x000fe2000001000b */
[--C-:B------:R-:W-:Y:S01]  /*9200*/  HADD2.F32 R11, -RZ, R8.reuse.H0_H0 ;  /* 0x20000008ff0b7230 */ /* 0x100fe20000004100 */
[-C--:B------:R-:W-:Y:S01]  /*9210*/  FFMA.FTZ R9, R15, R14.reuse, R9 ;  /* 0x0000000e0f097223 */ /* 0x080fe20000010009 */
[----:B------:R-:W-:Y:S01]  /*9220*/  HADD2.F32 R15, -RZ, R8.H1_H1 ;  /* 0x30000008ff0f7230 */ /* 0x000fe20000004100 */
[----:B------:R-:W-:Y:S01]  /*9230*/  FFMA.FTZ R10, R17, R14, -R10 ;  /* 0x0000000e110a7223 */ /* 0x000fe2000001080a */
[--C-:B------:R-:W-:Y:S01]  /*9240*/  HADD2.F32 R8, -RZ, R18.reuse.H0_H0 ;  /* 0x20000012ff087230 */ /* 0x100fe20000004100 */
[-C--:B------:R-:W-:Y:S01]  /*9250*/  FMUL.FTZ R14, R11, R2.reuse ;  /* 0x000000020b0e7220 */ /* 0x080fe20000410000 */
[----:B------:R-:W-:Y:S01]  /*9260*/  HADD2.F32 R18, -RZ, R18.H1_H1 ;  /* 0x30000012ff127230 */ /* 0x000fe20000004100 */
[----:B------:R-:W-:Y:S01]  /*9270*/  F2FP.PACK_AB R13, R16, R13 ;  /* 0x0000000d100d723e */ /* 0x000fe200000000ff */
[----:B------:R-:W-:Y:S01]  /*9280*/  HADD2.F32 R17, -RZ, R5.H0_H0 ;  /* 0x20000005ff117230 */ /* 0x000fe20000004100 */
[----:B------:R-:W-:-:S02]  /*9290*/  FMUL.FTZ R5, R15, R2 ;  /* 0x000000020f057220 */ /* 0x000fc40000410000 */
[-C--:B------:R-:W-:Y:S02]  /*92a0*/  FMUL.FTZ R2, R18, R3.reuse ;  /* 0x0000000312027220 */ /* 0x080fe40000410000 */
[C---:B------:R-:W-:Y:S02]  /*92b0*/  FMUL.FTZ R3, R8.reuse, R3 ;  /* 0x0000000308037220 */ /* 0x040fe40000410000 */
[----:B------:R-:W-:Y:S01]  /*92c0*/  FFMA.FTZ R5, R11, R4, -R5 ;  /* 0x000000040b057223 */ /* 0x000fe20000010805 */
[----:B------:R-:W-:Y:S01]  /*92d0*/  F2FP.PACK_AB R11, R9, R10 ;  /* 0x0000000a090b723e */ /* 0x000fe200000000ff */
[----:B------:R-:W-:Y:S01]  /*92e0*/  FFMA.FTZ R14, R15, R4, R14 ;  /* 0x000000040f0e7223 */ /* 0x000fe2000001000e */
[----:B------:R-:W-:Y:S01]  /*92f0*/  MOV R9, R13 ;  /* 0x0000000d00097202 */ /* 0x000fe20000000f00 */
[-C--:B------:R-:W-:Y:S02]  /*9300*/  FFMA.FTZ R2, R8, R17.reuse, -R2 ;  /* 0x0000001108027223 */ /* 0x080fe40000010802 */
[----:B------:R-:W-:Y:S01]  /*9310*/  FFMA.FTZ R3, R18, R17, R3 ;  /* 0x0000001112037223 */ /* 0x000fe20000010003 */
[----:B------:R-:W-:-:S04]  /*9320*/  F2FP.PACK_AB R8, R14, R5 ;  /* 0x000000050e08723e */ /* 0x000fc800000000ff */
[----:B------:R-:W-:Y:S02]  /*9330*/  F2FP.PACK_AB R10, R3, R2 ;  /* 0x00000002030a723e */ /* 0x000fe400000000ff */
.L_x_5409:
[----:B------:R-:W-:Y:S05]  /*9340*/  BSYNC B0 ;  /* 0x0000000000007941 */ /* 0x000fea0003800000 */
.L_x_5408:
[----:B-----5:R1:W-:Y:S02]  /*9350*/  STS.128 [R184+0x800], R8 ;  /* 0x00080008b8007388 */ /* 0x0203e40000000c00 */
.L_x_5407:
[----:B------:R-:W-:Y:S05]  /*9360*/  BSYNC B1 ;  /* 0x0000000000017941 */ /* 0x000fea0003800000 */
.L_x_5406:
        /* <DEDUP_REMOVED lines=8> */
[----:B-1-3--:R1:W5:Y:S01]  /*93f0*/  LDG.E.128 R8, [R26.64] ;  /* 0x000000061a087981 */ /* 0x00a362000c1e1d00 */
        /* <DEDUP_REMOVED lines=8> */
[C---:B-1----:R-:W-:Y:S02]  /*9480*/  IADD3 R26, P0, R4.reuse, c[0x0][0x2b0], RZ ;  /* 0x0000ac00041a7a10 */ /* 0x042fe40007f1e0ff */
[----:B------:R-:W-:Y:S02]  /*9490*/  IADD3 R4, P1, R4, c[0x0][0x2a8], RZ ;  /* 0x0000aa0004047a10 */ /* 0x000fe40007f3e0ff */
[----:B------:R-:W-:-:S02]  /*94a0*/  IADD3.X R27, R2, c[0x0][0x2b4], RZ, P0, !PT ;  /* 0x0000ad00021b7a10 */ /* 0x000fc400007fe4ff */
[----:B------:R-:W-:-:S03]  /*94b0*/  IADD3.X R5, R2, c[0x0][0x2ac], RZ, P1, !PT ;  /* 0x0000ab0002057a10 */ /* 0x000fc60000ffe4ff */
[----:B------:R-:W3:Y:S04]  /*94c0*/  LDG.E.64 R2, [R26.64] ;  /* 0x000000061a027981 */ /* 0x000ee8000c1e1b00 */
[----:B--2---:R-:W2:Y:S01]  /*94d0*/  LDG.E.64 R4, [R4.64] ;  /* 0x0000000604047981 */ /* 0x004ea2000c1e1b00 */
[----:B-----5:R-:W-:Y:S01]  /*94e0*/  MOV R15, R11 ;  /* 0x0000000b000f7202 */ /* 0x020fe20000000f00 */
[--C-:B------:R-:W-:Y:S01]  /*94f0*/  HADD2.F32 R19, -RZ, R9.reuse.H1_H1 ;  /* 0x30000009ff137230 */ /* 0x100fe20000004100 */
[----:B------:R-:W-:Y:S01]  /*9500*/  MOV R18, R10 ;  /* 0x0000000a00127202 */ /* 0x000fe20000000f00 */
[----:B------:R-:W-:Y:S02]  /*9510*/  HADD2.F32 R20, -RZ, R9.H0_H0 ;  /* 0x20000009ff147230 */ /* 0x000fe40000004100 */
[----:B------:R-:W-:-:S02]  /*9520*/  HADD2.F32 R17, -RZ, R15.H0_H0 ;  /* 0x2000000fff117230 */ /* 0x000fc40000004100 */
[----:B------:R-:W-:Y:S02]  /*9530*/  HADD2.F32 R15, -RZ, R15.H1_H1 ;  /* 0x3000000fff0f7230 */ /* 0x000fe40000004100 */
[----:B---3--:R-:W-:Y:S02]  /*9540*/  HADD2.F32 R11, -RZ, R2.H1_H1 ;  /* 0x30000002ff0b7230 */ /* 0x008fe40000004100 */
[----:B------:R-:W-:Y:S02]  /*9550*/  HADD2.F32 R26, -RZ, R3.H1_H1 ;  /* 0x30000003ff1a7230 */ /* 0x000fe40000004100 */
[----:B--2---:R-:W-:Y:S01]  /*9560*/  HADD2.F32 R16, -RZ, R4.H1_H1 ;  /* 0x30000004ff107230 */ /* 0x004fe20000004100 */
        /* <DEDUP_REMOVED lines=30> */
.L_x_5413:
[----:B------:R-:W-:Y:S05]  /*9750*/  BSYNC B0 ;  /* 0x0000000000007941 */ /* 0x000fea0003800000 */
.L_x_5412:
[----:B-----5:R3:W-:Y:S02]  /*9760*/  STS.128 [R184+0x1000], R8 ;  /* 0x00100008b8007388 */ /* 0x0207e40000000c00 */
.L_x_5411:
[----:B------:R-:W-:Y:S05]  /*9770*/  BSYNC B1 ;  /* 0x0000000000017941 */ /* 0x000fea0003800000 */
.L_x_5410:
[----:B-1----:R-:W-:-:S04]  /*9780*/  IADD3 R26, R134, 0x30, RZ ;  /* 0x00000030861a7810 */ /* 0x002fc80007ffe0ff */
        /* <DEDUP_REMOVED lines=19> */
[----:B--2---:R-:W2:Y:S04]  /*98c0*/  LDG.E.64 R2, [R18.64] ;  /* 0x0000000612027981 */ /* 0x004ea8000c1e1b00 */
[----:B---3--:R-:W3:Y:S01]  /*98d0*/  LDG.E.64 R4, [R4.64] ;  /* 0x0000000604047981 */ /* 0x008ee2000c1e1b00 */
[--C-:B-----5:R-:W-:Y:S01]  /*98e0*/  HADD2.F32 R17, -RZ, R9.reuse.H0_H0 ;  /* 0x20000009ff117230 */ /* 0x120fe20000004100 */
[----:B------:R-:W-:Y:S01]  /*98f0*/  MOV R15, R10 ;  /* 0x0000000a000f7202 */ /* 0x000fe20000000f00 */
[----:B------:R-:W-:Y:S02]  /*9900*/  HADD2.F32 R16, -RZ, R9.H1_H1 ;  /* 0x30000009ff107230 */ /* 0x000fe40000004100 */
[--C-:B------:R-:W-:Y:S02]  /*9910*/  HADD2.F32 R13, -RZ, R11.reuse.H1_H1 ;  /* 0x3000000bff0d7230 */ /* 0x100fe40000004100 */
[----:B------:R-:W-:-:S02]  /*9920*/  HADD2.F32 R14, -RZ, R11.H0_H0 ;  /* 0x2000000bff0e7230 */ /* 0x000fc40000004100 */
        /* <DEDUP_REMOVED lines=23> */
[----:B------:R-:W-:-:S02]  /*9aa0*/  FMUL.FTZ R2, R12, R3 ;  /* 0x000000030c027220 */ /* 0x000fc40000410000 */
[----:B------:R-:W-:Y:S02]  /*9ab0*/  FMUL.FTZ R3, R8, R3 ;  /* 0x0000000308037220 */ /* 0x000fe40000410000 */
[-C--:B------:R-:W-:Y:S01]  /*9ac0*/  FFMA.FTZ R5, R11, R4.reuse, -R5 ;  /* 0x000000040b057223 */ /* 0x080fe20000010805 */
[----:B------:R-:W-:Y:S01]  /*9ad0*/  F2FP.PACK_AB R11, R6, R7 ;  /* 0x00000007060b723e */ /* 0x000fe200000000ff */
[----:B------:R-:W-:Y:S02]  /*9ae0*/  FFMA.FTZ R14, R13, R4, R14 ;  /* 0x000000040d0e7223 */ /* 0x000fe4000001000e */
[-C--:B------:R-:W-:Y:S02]  /*9af0*/  FFMA.FTZ R2, R8, R15.reuse, -R2 ;  /* 0x0000000f08027223 */ /* 0x080fe40000010802 */
[----:B------:R-:W-:Y:S01]  /*9b00*/  FFMA.FTZ R3, R12, R15, R3 ;  /* 0x0000000f0c037223 */ /* 0x000fe20000010003 */
[----:B------:R-:W-:-:S04]  /*9b10*/  F2FP.PACK_AB R8, R14, R5 ;  /* 0x000000050e08723e */ /* 0x000fc800000000ff */
[----:B------:R-:W-:Y:S02]  /*9b20*/  F2FP.PACK_AB R10, R3, R2 ;  /* 0x00000002030a723e */ /* 0x000fe400000000ff */
.L_x_5416:
[----:B------:R-:W-:Y:S05]  /*9b30*/  BSYNC B0 ;  /* 0x0000000000007941 */ /* 0x000fea0003800000 */
.L_x_5415:
[----:B-----5:R1:W-:Y:S01]  /*9b40*/  STS.128 [R184+0x1800], R8 ;  /* 0x00180008b8007388 */ /* 0x0203e20000000c00 */
[----:B------:R-:W-:Y:S05]  /*9b50*/  BRA `(.L_x_5414) ;  /* 0x00001cd000007947 */ /* 0x000fea0003800000 */
.L_x_5401:
        /* <DEDUP_REMOVED lines=24> */
[----:B------:R-:W4:Y:S01]  /*9ce0*/  LDG.E.128 R12, [R12.64] ;  /* 0x000000060c0c7981 */ /* 0x000f22000c1e1d00 */
[----:B------:R-:W-:Y:S02]  /*9cf0*/  LEA.HI.X R7, R5, c[0x0][0x2b4], R0, 0x1, P1 ;  /* 0x0000ad0005077a11 */ /* 0x000fe400008f0c00 */
[----:B---3--:R-:W-:-:S04]  /*9d00*/  IADD3 R9, P1, R11, R2, RZ ;  /* 0x000000020b097210 */ /* 0x008fc80007f3e0ff */
[----:B------:R-:W3:Y:S01]  /*9d10*/  LDG.E.128 R4, [R6.64] ;  /* 0x0000000606047981 */ /* 0x000ee2000c1e1d00 */
[----:B------:R-:W-:Y:S02]  /*9d20*/  LEA.HI.X.SX32 R0, R11, R20, 0x1, P1 ;  /* 0x000000140b007211 */ /* 0x000fe400008f0eff */
[----:B------:R-:W-:-:S04]  /*9d30*/  LEA R8, P1, R9, c[0x0][0x2a8], 0x1 ;  /* 0x0000aa0009087a11 */ /* 0x000fc800078208ff */
[----:B------:R-:W-:-:S06]  /*9d40*/  LEA.HI.X R9, R9, c[0x0][0x2ac], R0, 0x1, P1 ;  /* 0x0000ab0009097a11 */ /* 0x000fcc00008f0c00 */
[----:B--2---:R-:W2:Y:S01]  /*9d50*/  LDG.E.128 R8, [R8.64] ;  /* 0x0000000608087981 */ /* 0x004ea2000c1e1d00 */
[----:B----4-:R-:W-:Y:S02]  /*9d60*/  HADD2.F32 R33, -RZ, R12.H0_H0 ;  /* 0x2000000cff217230 */ /* 0x010fe40000004100 */
[----:B------:R-:W-:Y:S02]  /*9d70*/  HADD2.F32 R35, -RZ, R13.H0_H0 ;  /* 0x2000000dff237230 */ /* 0x000fe40000004100 */
[--C-:B---3--:R-:W-:Y:S02]  /*9d80*/  HADD2.F32 R0, -RZ, R4.reuse.H0_H0 ;  /* 0x20000004ff007230 */ /* 0x108fe40000004100 */
[----:B------:R-:W-:Y:S02]  /*9d90*/  HADD2.F32 R22, -RZ, R4.H1_H1 ;  /* 0x30000004ff167230 */ /* 0x000fe40000004100 */
[--C-:B------:R-:W-:Y:S02]  /*9da0*/  HADD2.F32 R4, -RZ, R5.reuse.H0_H0 ;  /* 0x20000005ff047230 */ /* 0x100fe40000004100 */
[----:B------:R-:W-:Y:S01]  /*9db0*/  HADD2.F32 R30, -RZ, R5.H1_H1 ;  /* 0x30000005ff1e7230 */ /* 0x000fe20000004100 */
[----:B------:R-:W-:Y:S01]  /*9dc0*/  @!P0 FADD.FTZ R0, -R0, -RZ ;  /* 0x800000ff00008221 */ /* 0x000fe20000010100 */
[--C-:B------:R-:W-:Y:S01]  /*9dd0*/  HADD2.F32 R5, -RZ, R6.reuse.H0_H0 ;  /* 0x20000006ff057230 */ /* 0x100fe20000004100 */
[----:B------:R-:W-:Y:S01]  /*9de0*/  @!P0 FADD.FTZ R4, -R4, -RZ ;  /* 0x800000ff04048221 */ /* 0x000fe20000010100 */
[----:B------:R-:W-:-:S02]  /*9df0*/  HADD2.F32 R31, -RZ, R6.H1_H1 ;  /* 0x30000006ff1f7230 */ /* 0x000fc40000004100 */
[--C-:B------:R-:W-:Y:S02]  /*9e00*/  HADD2.F32 R6, -RZ, R7.reuse.H0_H0 ;  /* 0x20000007ff067230 */ /* 0x100fe40000004100 */
[----:B------:R-:W-:Y:S01]  /*9e10*/  HADD2.F32 R7, -RZ, R7.H1_H1 ;  /* 0x30000007ff077230 */ /* 0x000fe20000004100 */
[----:B------:R-:W-:Y:S01]  /*9e20*/  FMUL.FTZ R33, R33, R0 ;  /* 0x0000000021217220 */ /* 0x000fe20000410000 */
[----:B------:R-:W-:Y:S01]  /*9e30*/  HADD2.F32 R0, -RZ, R15.H1_H1 ;  /* 0x3000000fff007230 */ /* 0x000fe20000004100 */
[----:B------:R-:W-:Y:S01]  /*9e40*/  FMUL.FTZ R35, R35, R4 ;  /* 0x0000000423237220 */ /* 0x000fe20000410000 */
[--C-:B------:R-:W-:Y:S01]  /*9e50*/  HADD2.F32 R4, -RZ, R14.reuse.H0_H0 ;  /* 0x2000000eff047230 */ /* 0x100fe20000004100 */
[----:B------:R-:W-:Y:S02]  /*9e60*/  @!P0 FADD.FTZ R5, -R5, -RZ ;  /* 0x800000ff05058221 */ /* 0x000fe40000010100 */
[----:B------:R-:W-:Y:S01]  /*9e70*/  @!P0 FADD.FTZ R7, -R7, -RZ ;  /* 0x800000ff07078221 */ /* 0x000fe20000010100 */
[----:B------:R-:W-:Y:S01]  /*9e80*/  HADD2.F32 R14, -RZ, R14.H1_H1 ;  /* 0x3000000eff0e7230 */ /* 0x000fe20000004100 */
[----:B------:R-:W-:Y:S01]  /*9e90*/  @!P0 FADD.FTZ R31, -R31, -RZ ;  /* 0x800000ff1f1f8221 */ /* 0x000fe20000010100 */
[----:B------:R-:W-:Y:S01]  /*9ea0*/  HADD2.F32 R13, -RZ, R13.H1_H1 ;  /* 0x3000000dff0d7230 */ /* 0x000fe20000004100 */
[----:B------:R-:W-:Y:S01]  /*9eb0*/  @!P0 FADD.FTZ R30, -R30, -RZ ;  /* 0x800000ff1e1e8221 */ /* 0x000fe20000010100 */
[----:B------:R-:W-:Y:S01]  /*9ec0*/  HADD2.F32 R37, -RZ, R12.H1_H1 ;  /* 0x3000000cff257230 */ /* 0x000fe20000004100 */
[----:B------:R-:W-:Y:S01]  /*9ed0*/  FMUL.FTZ R5, R4, R5 ;  /* 0x0000000504057220 */ /* 0x000fe20000410000 */
[----:B--2---:R-:W-:Y:S01]  /*9ee0*/  HADD2.F32 R4, -RZ, R8.H0_H0 ;  /* 0x20000008ff047230 */ /* 0x004fe20000004100 */
[----:B------:R-:W-:Y:S01]  /*9ef0*/  FMUL.FTZ R7, R0, R7 ;  /* 0x0000000700077220 */ /* 0x000fe20000410000 */
[----:B-----5:R-:W-:Y:S01]  /*9f00*/  HADD2.F32 R0, -RZ, R16.H0_H0 ;  /* 0x20000010ff007230 */ /* 0x020fe20000004100 */
[----:B------:R-:W-:Y:S01]  /*9f10*/  @!P0 FADD.FTZ R22, -R22, -RZ ;  /* 0x800000ff16168221 */ /* 0x000fe20000010100 */
[----:B------:R-:W-:Y:S01]  /*9f20*/  HADD2.F32 R39, -RZ, R15.H0_H0 ;  /* 0x2000000fff277230 */ /* 0x000fe20000004100 */
[----:B------:R-:W-:Y:S01]  /*9f30*/  FMUL.FTZ R31, R14, R31 ;  /* 0x0000001f0e1f7220 */ /* 0x000fe20000410000 */
[----:B------:R-:W-:Y:S01]  /*9f40*/  HADD2.F32 R14, -RZ, R8.H1_H1 ;  /* 0x30000008ff0e7230 */ /* 0x000fe20000004100 */
[----:B------:R-:W-:Y:S01]  /*9f50*/  FMUL.FTZ R13, R13, R30 ;  /* 0x0000001e0d0d7220 */ /* 0x000fe20000410000 */
[--C-:B------:R-:W-:Y:S01]  /*9f60*/  HADD2.F32 R8, -RZ, R9.reuse.H0_H0 ;  /* 0x20000009ff087230 */ /* 0x100fe20000004100 */
[----:B------:R-:W-:Y:S01]  /*9f70*/  @!P0 FADD.FTZ R6, -R6, -RZ ;  /* 0x800000ff06068221 */ /* 0x000fe20000010100 */
[----:B------:R-:W-:Y:S01]  /*9f80*/  HADD2.F32 R30, -RZ, R9.H1_H1 ;  /* 0x30000009ff1e7230 */ /* 0x000fe20000004100 */
[----:B------:R-:W-:Y:S01]  /*9f90*/  FMUL.FTZ R37, R37, R22 ;  /* 0x0000001625257220 */ /* 0x000fe20000410000 */
[--C-:B------:R-:W-:Y:S01]  /*9fa0*/  HADD2.F32 R9, -RZ, R11.reuse.H0_H0 ;  /* 0x2000000bff097230 */ /* 0x100fe20000004100 */
[----:B------:R-:W-:Y:S01]  /*9fb0*/  FFMA.FTZ R0, R0, R4, R33 ;  /* 0x0000000400007223 */ /* 0x000fe20000010021 */
[----:B------:R-:W-:-:S02]  /*9fc0*/  HADD2.F32 R32, -RZ, R11.H1_H1 ;  /* 0x3000000bff207230 */ /* 0x000fc40000004100 */
[----:B------:R-:W-:Y:S02]  /*9fd0*/  HADD2.F32 R12, -RZ, R17.H0_H0 ;  /* 0x20000011ff0c7230 */ /* 0x000fe40000004100 */
[----:B------:R-:W-:Y:S02]  /*9fe0*/  HADD2.F32 R22, -RZ, R10.H0_H0 ;  /* 0x2000000aff167230 */ /* 0x000fe40000004100 */
[----:B------:R-:W-:Y:S02]  /*9ff0*/  HADD2.F32 R4, -RZ, R18.H0_H0 ;  /* 0x20000012ff047230 */ /* 0x000fe40000004100 */
[----:B------:R-:W-:Y:S01]  /*a000*/  HADD2.F32 R11, -RZ, R19.H0_H0 ;  /* 0x20000013ff0b7230 */ /* 0x000fe20000004100 */
[----:B------:R-:W-:Y:S01]  /*a010*/  FMUL.FTZ R6, R39, R6 ;  /* 0x0000000627067220 */ /* 0x000fe20000410000 */
[----:B------:R-:W-:Y:S02]  /*a020*/  HADD2.F32 R16, -RZ, R16.H1_H1 ;  /* 0x30000010ff107230 */ /* 0x000fe40000004100 */
[----:B------:R-:W-:-:S02]  /*a030*/  HADD2.F32 R10, -RZ, R10.H1_H1 ;  /* 0x3000000aff0a7230 */ /* 0x000fc40000004100 */
[----:B------:R-:W-:Y:S02]  /*a040*/  HADD2.F32 R17, -RZ, R17.H1_H1 ;  /* 0x30000011ff117230 */ /* 0x000fe40000004100 */
[----:B------:R-:W-:Y:S02]  /*a050*/  HADD2.F32 R18, -RZ, R18.H1_H1 ;  /* 0x30000012ff127230 */ /* 0x000fe40000004100 */
[----:B------:R-:W-:Y:S01]  /*a060*/  HADD2.F32 R19, -RZ, R19.H1_H1 ;  /* 0x30000013ff137230 */ /* 0x000fe20000004100 */
[----:B------:R-:W-:Y:S02]  /*a070*/  FFMA.FTZ R37, R16, R14, R37 ;  /* 0x0000000e10257223 */ /* 0x000fe40000010025 */
[----:B------:R-:W-:Y:S02]  /*a080*/  FFMA.FTZ R8, R12, R8, R35 ;  /* 0x000000080c087223 */ /* 0x000fe40000010023 */
[----:B------:R-:W-:Y:S02]  /*a090*/  FFMA.FTZ R13, R17, R30, R13 ;  /* 0x0000001e110d7223 */ /* 0x000fe4000001000d */
        /* <DEDUP_REMOVED lines=8> */
.L_x_5420:
[----:B------:R-:W-:Y:S05]  /*a120*/  BSYNC B0 ;  /* 0x0000000000007941 */ /* 0x000fea0003800000 */
.L_x_5419:
[----:B-----5:R4:W-:Y:S02]  /*a130*/  STS.128 [R184], R16 ;  /* 0x00000010b8007388 */ /* 0x0209e40000000c00 */
.L_x_5418:
[----:B------:R-:W-:Y:S05]  /*a140*/  BSYNC B1 ;  /* 0x0000000000017941 */ /* 0x000fea0003800000 */
.L_x_5417:
        /* <DEDUP_REMOVED lines=8> */
[----:B----4-:R4:W5:Y:S01]  /*a1d0*/  LDG.E.128 R16, [R28.64] ;  /* 0x000000061c107981 */ /* 0x010962000c1e1d00 */
[----:B------:R-:W-:Y:S01]  /*a1e0*/  ISETP.GE.AND P0, PT, R100, c[0x0][0x230], PT ;  /* 0x00008c0064007a0c */ /* 0x000fe20003f06270 */
[----:B------:R-:W-:-:S12]  /*a1f0*/  BSSY B0, `(.L_x_5423) ;  /* 0x0000055000007945 */ /* 0x000fd80003800000 */
[----:B------:R-:W-:Y:S05]  /*a200*/  @P0 BRA `(.L_x_5424) ;  /* 0x0000053000000947 */ /* 0x000fea0003800000 */
[-C--:B------:R-:W-:Y:S02]  /*a210*/  ISETP.GE.AND P0, PT, R100, R117.reuse, PT ;  /* 0x000000756400720c */ /* 0x080fe40003f06270 */
[----:B------:R-:W-:Y:S02]  /*a220*/  MOV R7, R117 ;  /* 0x0000007500077202 */ /* 0x000fe40000000f00 */
[----:B------:R-:W-:Y:S02]  /*a230*/  MOV R5, RZ ;  /* 0x000000ff00057202 */ /* 0x000fe40000000f00 */
[C---:B---3--:R-:W-:Y:S02]  /*a240*/  IADD3 R8, P1, R23.reuse, R2, RZ ;  /* 0x0000000217087210 */ /* 0x048fe40007f3e0ff */
        /* <DEDUP_REMOVED lines=10> */
[----:B------:R-:W3:Y:S01]  /*a2f0*/  LDG.E.128 R12, [R12.64] ;  /* 0x000000060c0c7981 */ /* 0x000ee2000c1e1d00 */
[----:B------:R-:W-:Y:S02]  /*a300*/  LEA.HI.X R7, R4, c[0x0][0x2b4], R5, 0x1, P1 ;  /* 0x0000ad0004077a11 */ /* 0x000fe400008f0c05 */
[----:B------:R-:W-:-:S04]  /*a310*/  IADD3 R8, P1, R9, R8, RZ ;  /* 0x0000000809087210 */ /* 0x000fc80007f3e0ff */
[----:B--2---:R-:W2:Y:S01]  /*a320*/  LDG.E.128 R4, [R6.64] ;  /* 0x0000000606047981 */ /* 0x004ea2000c1e1d00 */
[----:B------:R-:W-:Y:S02]  /*a330*/  LEA.HI.X.SX32 R9, R9, R10, 0x1, P1 ;  /* 0x0000000a09097211 */ /* 0x000fe400008f0eff */
[----:B------:R-:W-:-:S04]  /*a340*/  LEA R10, P1, R8, c[0x0][0x2a8], 0x1 ;  /* 0x0000aa00080a7a11 */ /* 0x000fc800078208ff */
[----:B------:R-:W-:-:S06]  /*a350*/  LEA.HI.X R11, R8, c[0x0][0x2ac], R9, 0x1, P1 ;  /* 0x0000ab00080b7a11 */ /* 0x000fcc00008f0c09 */
[----:B----4-:R-:W4:Y:S01]  /*a360*/  LDG.E.128 R8, [R10.64] ;  /* 0x000000060a087981 */ /* 0x010f22000c1e1d00 */
[----:B---3--:R-:W-:Y:S01]  /*a370*/  MOV R22, R15 ;  /* 0x0000000f00167202 */ /* 0x008fe20000000f00 */
[----:B------:R-:W-:Y:S02]  /*a380*/  HADD2.F32 R30, -RZ, R12.H0_H0 ;  /* 0x2000000cff1e7230 */ /* 0x000fe40000004100 */
[--C-:B--2---:R-:W-:Y:S02]  /*a390*/  HADD2.F32 R15, -RZ, R4.reuse.H0_H0 ;  /* 0x20000004ff0f7230 */ /* 0x104fe40000004100 */
[----:B------:R-:W-:Y:S02]  /*a3a0*/  HADD2.F32 R23, -RZ, R4.H1_H1 ;  /* 0x30000004ff177230 */ /* 0x000fe40000004100 */
[--C-:B------:R-:W-:Y:S01]  /*a3b0*/  HADD2.F32 R4, -RZ, R5.reuse.H0_H0 ;  /* 0x20000005ff047230 */ /* 0x100fe20000004100 */
[----:B------:R-:W-:Y:S01]  /*a3c0*/  @!P0 FADD.FTZ R15, -R15, -RZ ;  /* 0x800000ff0f0f8221 */ /* 0x000fe20000010100 */
[----:B------:R-:W-:-:S02]  /*a3d0*/  HADD2.F32 R28, -RZ, R5.H1_H1 ;  /* 0x30000005ff1c7230 */ /* 0x000fc40000004100 */
[--C-:B------:R-:W-:Y:S02]  /*a3e0*/  HADD2.F32 R5, -RZ, R6.reuse.H0_H0 ;  /* 0x20000006ff057230 */ /* 0x100fe40000004100 */
[----:B------:R-:W-:Y:S02]  /*a3f0*/  HADD2.F32 R29, -RZ, R6.H1_H1 ;  /* 0x30000006ff1d7230 */ /* 0x000fe40000004100 */
[----:B------:R-:W-:Y:S01]  /*a400*/  HADD2.F32 R6, -RZ, R7.H0_H0 ;  /* 0x20000007ff067230 */ /* 0x000fe20000004100 */
[----:B------:R-:W-:Y:S01]  /*a410*/  @!P0 FADD.FTZ R4, -R4, -RZ ;  /* 0x800000ff04048221 */ /* 0x000fe20000010100 */
[----:B------:R-:W-:Y:S01]  /*a420*/  HADD2.F32 R31, -RZ, R13.H0_H0 ;  /* 0x2000000dff1f7230 */ /* 0x000fe20000004100 */
[----:B------:R-:W-:Y:S01]  /*a430*/  FMUL.FTZ R30, R30, R15 ;  /* 0x0000000f1e1e7220 */ /* 0x000fe20000410000 */
[----:B------:R-:W-:Y:S01]  /*a440*/  HADD2.F32 R12, -RZ, R12.H1_H1 ;  /* 0x3000000cff0c7230 */ /* 0x000fe20000004100 */
[----:B------:R-:W-:Y:S01]  /*a450*/  @!P0 FADD.FTZ R23, -R23, -RZ ;  /* 0x800000ff17178221 */ /* 0x000fe20000010100 */
[----:B------:R-:W-:Y:S01]  /*a460*/  HADD2.F32 R15, -RZ, R22.H0_H0 ;  /* 0x20000016ff0f7230 */ /* 0x000fe20000004100 */
[----:B------:R-:W-:Y:S01]  /*a470*/  @!P0 FADD.FTZ R6, -R6, -RZ ;  /* 0x800000ff06068221 */ /* 0x000fe20000010100 */
[----:B------:R-:W-:Y:S01]  /*a480*/  HADD2.F32 R7, -RZ, R7.H1_H1 ;  /* 0x30000007ff077230 */ /* 0x000fe20000004100 */
[----:B------:R-:W-:Y:S01]  /*a490*/  FMUL.FTZ R31, R31, R4 ;  /* 0x000000041f1f7220 */ /* 0x000fe20000410000 */
[----:B------:R-:W-:Y:S01]  /*a4a0*/  HADD2.F32 R4, -RZ, R14.H0_H0 ;  /* 0x2000000eff047230 */ /* 0x000fe20000004100 */
[----:B------:R-:W-:Y:S01]  /*a4b0*/  FMUL.FTZ R12, R12, R23 ;  /* 0x000000170c0c7220 */ /* 0x000fe20000410000 */
[----:B------:R-:W-:Y:S01]  /*a4c0*/  HADD2.F32 R13, -RZ, R13.H1_H1 ;  /* 0x3000000dff0d7230 */ /* 0x000fe20000004100 */
[----:B------:R-:W-:Y:S01]  /*a4d0*/  @!P0 FADD.FTZ R5, -R5, -RZ ;  /* 0x800000ff05058221 */ /* 0x000fe20000010100 */
[--C-:B-----5:R-:W-:Y:S01]  /*a4e0*/  HADD2.F32 R23, -RZ, R16.reuse.H1_H1 ;  /* 0x30000010ff177230 */ /* 0x120fe20000004100 */
[----:B------:R-:W-:Y:S01]  /*a4f0*/  FMUL.FTZ R6, R15, R6 ;  /* 0x000000060f067220 */ /* 0x000fe20000410000 */
[----:B------:R-:W-:Y:S01]  /*a500*/  HADD2.F32 R15, -RZ, R16.H0_H0 ;  /* 0x20000010ff0f7230 */ /* 0x000fe20000004100 */
[----:B------:R-:W-:Y:S01]  /*a510*/  @!P0 FADD.FTZ R28, -R28, -RZ ;  /* 0x800000ff1c1c8221 */ /* 0x000fe20000010100 */
[----:B------:R-:W-:Y:S01]  /*a520*/  HADD2.F32 R14, -RZ, R14.H1_H1 ;  /* 0x3000000eff0e7230 */ /* 0x000fe20000004100 */
[----:B------:R-:W-:Y:S01]  /*a530*/  @!P0 FADD.FTZ R29, -R29, -RZ ;  /* 0x800000ff1d1d8221 */ /* 0x000fe20000010100 */
[----:B------:R-:W-:Y:S01]  /*a540*/  HADD2.F32 R22, -RZ, R22.H1_H1 ;  /* 0x30000016ff167230 */ /* 0x000fe20000004100 */
[----:B------:R-:W-:Y:S01]  /*a550*/  @!P0 FADD.FTZ R7, -R7, -RZ ;  /* 0x800000ff07078221 */ /* 0x000fe20000010100 */
[--C-:B----4-:R-:W-:Y:S01]  /*a560*/  HADD2.F32 R16, -RZ, R8.reuse.H1_H1 ;  /* 0x30000008ff107230 */ /* 0x110fe20000004100 */
[----:B------:R-:W-:Y:S01]  /*a570*/  FMUL.FTZ R5, R4, R5 ;  /* 0x0000000504057220 */ /* 0x000fe20000410000 */
[----:B------:R-:W-:Y:S01]  /*a580*/  HADD2.F32 R4, -RZ, R8.H0_H0 ;  /* 0x20000008ff047230 */ /* 0x000fe20000004100 */
[----:B------:R-:W-:Y:S01]  /*a590*/  FMUL.FTZ R13, R13, R28 ;  /* 0x0000001c0d0d7220 */ /* 0x000fe20000410000 */
[--C-:B------:R-:W-:Y:S01]  /*a5a0*/  HADD2.F32 R8, -RZ, R9.reuse.H0_H0 ;  /* 0x20000009ff087230 */ /* 0x100fe20000004100 */
[----:B------:R-:W-:Y:S01]  /*a5b0*/  FMUL.FTZ R29, R14, R29 ;  /* 0x0000001d0e1d7220 */ /* 0x000fe20000410000 */
        /* <DEDUP_REMOVED lines=8> */
[----:B------:R-:W-:Y:S02]  /*a640*/  HADD2.F32 R12, -RZ, R19.H0_H0 ;  /* 0x20000013ff0c7230 */ /* 0x000fe40000004100 */
[----:B------:R-:W-:Y:S02]  /*a650*/  HADD2.F32 R10, -RZ, R10.H1_H1 ;  /* 0x3000000aff0a7230 */ /* 0x000fe40000004100 */
[----:B------:R-:W-:-:S02]  /*a660*/  HADD2.F32 R17, -RZ, R17.H1_H1 ;  /* 0x30000011ff117230 */ /* 0x000fc40000004100 */
[----:B------:R-:W-:Y:S02]  /*a670*/  HADD2.F32 R18, -RZ, R18.H1_H1 ;  /* 0x30000012ff127230 */ /* 0x000fe40000004100 */
[----:B------:R-:W-:Y:S01]  /*a680*/  HADD2.F32 R19, -RZ, R19.H1_H1 ;  /* 0x30000013ff137230 */ /* 0x000fe20000004100 */
[----:B------:R-:W-:Y:S02]  /*a690*/  FFMA.FTZ R4, R15, R4, R30 ;  /* 0x000000040f047223 */ /* 0x000fe4000001001e */
[----:B------:R-:W-:Y:S02]  /*a6a0*/  FFMA.FTZ R8, R14, R8, R31 ;  /* 0x000000080e087223 */ /* 0x000fe4000001001f */
[----:B------:R-:W-:Y:S02]  /*a6b0*/  FFMA.FTZ R13, R17, R28, R13 ;  /* 0x0000001c110d7223 */ /* 0x000fe4000001000d */
[----:B------:R-:W-:Y:S02]  /*a6c0*/  FFMA.FTZ R5, R11, R22, R5 ;  /* 0x000000160b057223 */ /* 0x000fe40000010005 */
[----:B------:R-:W-:-:S02]  /*a6d0*/  FFMA.FTZ R10, R18, R10, R29 ;  /* 0x0000000a120a7223 */ /* 0x000fc4000001001d */
[----:B------:R-:W-:Y:S02]  /*a6e0*/  FFMA.FTZ R6, R12, R9, R6 ;  /* 0x000000090c067223 */ /* 0x000fe40000010006 */
[----:B------:R-:W-:Y:S01]  /*a6f0*/  FFMA.FTZ R7, R19, R32, R7 ;  /* 0x0000002013077223 */ /* 0x000fe20000010007 */
[----:B------:R-:W-:Y:S02]  /*a700*/  F2FP.PACK_AB R16, R23, R4 ;  /* 0x000000041710723e */ /* 0x000fe400000000ff */
[----:B------:R-:W-:Y:S02]  /*a710*/  F2FP.PACK_AB R17, R13, R8 ;  /* 0x000000080d11723e */ /* 0x000fe400000000ff */
[----:B------:R-:W-:Y:S02]  /*a720*/  F2FP.PACK_AB R18, R10, R5 ;  /* 0x000000050a12723e */ /* 0x000fe400000000ff */
[----:B------:R-:W-:Y:S02]  /*a730*/  F2FP.PACK_AB R19, R7, R6 ;  /* 0x000000060713723e */ /* 0x000fe400000000ff */
.L_x_5424:
[----:B------:R-:W-:Y:S05]  /*a740*/  BSYNC B0 ;  /* 0x0000000000007941 */ /* 0x000fea0003800000 */
.L_x_5423:
[----:B-----5:R1:W-:Y:S02]  /*a750*/  STS.128 [R184+0x800], R16 ;  /* 0x00080010b8007388 */ /* 0x0203e40000000c00 */
.L_x_5422:
[----:B------:R-:W-:Y:S05]  /*a760*/  BSYNC B1 ;  /* 0x0000000000017941 */ /* 0x000fea0003800000 */
.L_x_5421:
        /* <DEDUP_REMOVED lines=8> */
[----:B-1--4-:R1:W5:Y:S01]  /*a7f0*/  LDG.E.128 R16, [R26.64] ;  /* 0x000000061a107981 */ /* 0x012362000c1e1d00 */
        /* <DEDUP_REMOVED lines=8> */
[C---:B------:R-:W-:Y:S02]  /*a880*/  SHF.L.U32 R5, R117.reuse, 0x5, RZ ;  /* 0x0000000575057819 */ /* 0x040fe400000006ff */
[----:B------:R-:W-:Y:S02]  /*a890*/  @P0 IADD3 R4, -R117, RZ, RZ ;  /* 0x000000ff75040210 */ /* 0x000fe40007ffe1ff */
[----:B---3--:R-:W-:Y:S02]  /*a8a0*/  IADD3 R9, P1, R5, R2, RZ ;  /* 0x0000000205097210 */ /* 0x008fe40007f3e0ff */
        /* <DEDUP_REMOVED lines=9> */
[----:B------:R-:W-:-:S04]  /*a940*/  IADD3 R9, P1, R10, R9, RZ ;  /* 0x000000090a097210 */ /* 0x000fc80007f3e0ff */
[----:B------:R-:W4:Y:S01]  /*a950*/  LDG.E.128 R4, [R6.64] ;  /* 0x0000000606047981 */ /* 0x000f22000c1e1d00 */
[----:B------:R-:W-:Y:S02]  /*a960*/  LEA.HI.X.SX32 R8, R10, R8, 0x1, P1 ;  /* 0x000000080a087211 */ /* 0x000fe400008f0eff */
[----:B------:R-:W-:-:S04]  /*a970*/  LEA R10, P1, R9, c[0x0][0x2a8], 0x1 ;  /* 0x0000aa00090a7a11 */ /* 0x000fc800078208ff */
[----:B------:R-:W-:-:S06]  /*a980*/  LEA.HI.X R11, R9, c[0x0][0x2ac], R8, 0x1, P1 ;  /* 0x0000ab00090b7a11 */ /* 0x000fcc00008f0c08 */
[----:B--2---:R-:W2:Y:S01]  /*a990*/  LDG.E.128 R8, [R10.64] ;  /* 0x000000060a087981 */ /* 0x004ea2000c1e1d00 */
[----:B---3--:R-:W-:Y:S01]  /*a9a0*/  MOV R23, R15 ;  /* 0x0000000f00177202 */ /* 0x008fe20000000f00 */
[----:B------:R-:W-:Y:S02]  /*a9b0*/  HADD2.F32 R29, -RZ, R13.H0_H0 ;  /* 0x2000000dff1d7230 */ /* 0x000fe40000004100 */
[--C-:B----4-:R-:W-:Y:S02]  /*a9c0*/  HADD2.F32 R15, -RZ, R4.reuse.H0_H0 ;  /* 0x20000004ff0f7230 */ /* 0x110fe40000004100 */
[----:B-1----:R-:W-:Y:S02]  /*a9d0*/  HADD2.F32 R26, -RZ, R4.H1_H1 ;  /* 0x30000004ff1a7230 */ /* 0x002fe40000004100 */
[--C-:B------:R-:W-:Y:S02]  /*a9e0*/  HADD2.F32 R4, -RZ, R5.reuse.H0_H0 ;  /* 0x20000005ff047230 */ /* 0x100fe40000004100 */
[----:B------:R-:W-:-:S02]  /*a9f0*/  HADD2.F32 R27, -RZ, R5.H1_H1 ;  /* 0x30000005ff1b7230 */ /* 0x000fc40000004100 */
[--C-:B------:R-:W-:Y:S01]  /*aa00*/  HADD2.F32 R5, -RZ, R6.reuse.H0_H0 ;  /* 0x20000006ff057230 */ /* 0x100fe20000004100 */
[----:B------:R-:W-:Y:S01]  /*aa10*/  @!P0 FADD.FTZ R4, -R4, -RZ ;  /* 0x800000ff04048221 */ /* 0x000fe20000010100 */
[----:B------:R-:W-:Y:S02]  /*aa20*/  HADD2.F32 R28, -RZ, R6.H1_H1 ;  /* 0x30000006ff1c7230 */ /* 0x000fe40000004100 */
[--C-:B------:R-:W-:Y:S02]  /*aa30*/  HADD2.F32 R6, -RZ, R7.reuse.H0_H0 ;  /* 0x20000007ff067230 */ /* 0x100fe40000004100 */
[----:B------:R-:W-:Y:S01]  /*aa40*/  HADD2.F32 R7, -RZ, R7.H1_H1 ;  /* 0x30000007ff077230 */ /* 0x000fe20000004100 */
[----:B------:R-:W-:Y:S01]  /*aa50*/  @!P0 FADD.FTZ R26, -R26, -RZ ;  /* 0x800000ff1a1a8221 */ /* 0x000fe20000010100 */
[--C-:B------:R-:W-:Y:S01]  /*aa60*/  HADD2.F32 R30, -RZ, R12.reuse.H0_H0 ;  /* 0x2000000cff1e7230 */ /* 0x100fe20000004100 */
[----:B------:R-:W-:Y:S01]  /*aa70*/  FMUL.FTZ R29, R29, R4 ;  /* 0x000000041d1d7220 */ /* 0x000fe20000410000 */
[----:B------:R-:W-:Y:S01]  /*aa80*/  HADD2.F32 R31, -RZ, R12.H1_H1 ;  /* 0x3000000cff1f7230 */ /* 0x000fe20000004100 */
        /* <DEDUP_REMOVED lines=8> */
[----:B------:R-:W-:Y:S01]  /*ab10*/  FMUL.FTZ R30, R30, R15 ;  /* 0x0000000f1e1e7220 */ /* 0x000fe20000410000 */
[----:B------:R-:W-:Y:S01]  /*ab20*/  HADD2.F32 R15, -RZ, R14.H1_H1 ;  /* 0x3000000eff0f7230 */ /* 0x000fe20000004100 */
[----:B------:R-:W-:-:S02]  /*ab30*/  @!P0 FADD.FTZ R27, -R27, -RZ ;  /* 0x800000ff1b1b8221 */ /* 0x000fc40000010100 */
[----:B------:R-:W-:Y:S02]  /*ab40*/  @!P0 FADD.FTZ R5, -R5, -RZ ;  /* 0x800000ff05058221 */ /* 0x000fe40000010100 */
[----:B------:R-:W-:Y:S01]  /*ab50*/  FMUL.FTZ R6, R13, R6 ;  /* 0x000000060d067220 */ /* 0x000fe20000410000 */
[----:B-----5:R-:W-:Y:S01]  /*ab60*/  HADD2.F32 R13, -RZ, R16.H0_H0 ;  /* 0x20000010ff0d7230 */ /* 0x020fe20000004100 */
[----:B------:R-:W-:Y:S01]  /*ab70*/  FMUL.FTZ R7, R4, R7 ;  /* 0x0000000704077220 */ /* 0x000fe20000410000 */
[----:B--2---:R-:W-:Y:S01]  /*ab80*/  HADD2.F32 R4, -RZ, R8.H0_H0 ;  /* 0x20000008ff047230 */ /* 0x004fe20000004100 */
[----:B------:R-:W-:Y:S02]  /*ab90*/  @!P0 FADD.FTZ R28, -R28, -RZ ;  /* 0x800000ff1c1c8221 */ /* 0x000fe40000010100 */
[----:B------:R-:W-:Y:S01]  /*aba0*/  FMUL.FTZ R12, R12, R27 ;  /* 0x0000001b0c0c7220 */ /* 0x000fe20000410000 */
[--C-:B------:R-:W-:Y:S01]  /*abb0*/  HADD2.F32 R27, -RZ, R10.reuse.H1_H1 ;  /* 0x3000000aff1b7230 */ /* 0x100fe20000004100 */
[----:B------:R-:W-:Y:S01]  /*abc0*/  FMUL.FTZ R5, R26, R5 ;  /* 0x000000051a057220 */ /* 0x000fe20000410000 */
[----:B------:R-:W-:Y:S01]  /*abd0*/  HADD2.F32 R26, -RZ, R10.H0_H0 ;  /* 0x2000000aff1a7230 */ /* 0x000fe20000004100 */
[----:B------:R-:W-:Y:S01]  /*abe0*/  FMUL.FTZ R28, R15, R28 ;  /* 0x0000001c0f1c7220 */ /* 0x000fe20000410000 */
[----:B------:R-:W-:Y:S01]  /*abf0*/  HADD2.F32 R15, -RZ, R8.H1_H1 ;  /* 0x30000008ff0f7230 */ /* 0x000fe20000004100 */
[----:B------:R-:W-:Y:S01]  /*ac00*/  FFMA.FTZ R4, R13, R4, R30 ;  /* 0x000000040d047223 */ /* 0x000fe2000001001e */
[----:B------:R-:W-:-:S02]  /*ac10*/  HADD2.F32 R23, -RZ, R11.H0_H0 ;  /* 0x2000000bff177230 */ /* 0x000fc40000004100 */
[----:B------:R-:W-:Y:S02]  /*ac20*/  HADD2.F32 R10, -RZ, R11.H1_H1 ;  /* 0x3000000bff0a7230 */ /* 0x000fe40000004100 */
[----:B------:R-:W-:Y:S02]  /*ac30*/  HADD2.F32 R14, -RZ, R17.H0_H0 ;  /* 0x20000011ff0e7230 */ /* 0x000fe40000004100 */
[----:B------:R-:W-:Y:S02]  /*ac40*/  HADD2.F32 R8, -RZ, R9.H0_H0 ;  /* 0x20000009ff087230 */ /* 0x000fe40000004100 */
[----:B------:R-:W-:Y:S02]  /*ac50*/  HADD2.F32 R11, -RZ, R18.H0_H0 ;  /* 0x20000012ff0b7230 */ /* 0x000fe40000004100 */
[----:B------:R-:W-:Y:S02]  /*ac60*/  HADD2.F32 R13, -RZ, R19.H0_H0 ;  /* 0x20000013ff0d7230 */ /* 0x000fe40000004100 */
[----:B------:R-:W-:-:S02]  /*ac70*/  HADD2.F32 R16, -RZ, R16.H1_H1 ;  /* 0x30000010ff107230 */ /* 0x000fc40000004100 */
[----:B------:R-:W-:Y:S02]  /*ac80*/  HADD2.F32 R9, -RZ, R9.H1_H1 ;  /* 0x30000009ff097230 */ /* 0x000fe40000004100 */
[----:B------:R-:W-:Y:S02]  /*ac90*/  HADD2.F32 R17, -RZ, R17.H1_H1 ;  /* 0x30000011ff117230 */ /* 0x000fe40000004100 */
[----:B------:R-:W-:Y:S02]  /*aca0*/  HADD2.F32 R18, -RZ, R18.H1_H1 ;  /* 0x30000012ff127230 */ /* 0x000fe40000004100 */
[----:B------:R-:W-:Y:S01]  /*acb0*/  HADD2.F32 R19, -RZ, R19.H1_H1 ;  /* 0x30000013ff137230 */ /* 0x000fe20000004100 */
[----:B------:R-:W-:Y:S02]  /*acc0*/  FFMA.FTZ R15, R16, R15, R31 ;  /* 0x0000000f100f7223 */ /* 0x000fe4000001001f */
[----:B------:R-:W-:Y:S02]  /*acd0*/  FFMA.FTZ R8, R14, R8, R29 ;  /* 0x000000080e087223 */ /* 0x000fe4000001001d */
[----:B------:R-:W-:-:S02]  /*ace0*/  FFMA.FTZ R9, R17, R9, R12 ;  /* 0x0000000911097223 */ /* 0x000fc4000001000c */
[----:B------:R-:W-:Y:S02]  /*acf0*/  FFMA.FTZ R5, R11, R26, R5 ;  /* 0x0000001a0b057223 */ /* 0x000fe40000010005 */
[----:B------:R-:W-:Y:S02]  /*ad00*/  FFMA.FTZ R18, R18, R27, R28 ;  /* 0x0000001b12127223 */ /* 0x000fe4000001001c */
[----:B------:R-:W-:Y:S02]  /*ad10*/  FFMA.FTZ R6, R13, R23, R6 ;  /* 0x000000170d067223 */ /* 0x000fe40000010006 */
[----:B------:R-:W-:Y:S01]  /*ad20*/  FFMA.FTZ R7, R19, R10, R7 ;  /* 0x0000000a13077223 */ /* 0x000fe20000010007 */
[----:B------:R-:W-:Y:S02]  /*ad30*/  F2FP.PACK_AB R16, R15, R4 ;  /* 0x000000040f10723e */ /* 0x000fe400000000ff */
[----:B------:R-:W-:Y:S02]  /*ad40*/  F2FP.PACK_AB R17, R9, R8 ;  /* 0x000000080911723e */ /* 0x000fe400000000ff */
[----:B------:R-:W-:-:S02]  /*ad50*/  F2FP.PACK_AB R18, R18, R5 ;  /* 0x000000051212723e */ /* 0x000fc400000000ff */
[----:B------:R-:W-:Y:S02]  /*ad60*/  F2FP.PACK_AB R19, R7, R6 ;  /* 0x000000060713723e */ /* 0x000fe400000000ff */
.L_x_5428:
[----:B------:R-:W-:Y:S05]  /*ad70*/  BSYNC B0 ;  /* 0x0000000000007941 */ /* 0x000fea0003800000 */
.L_x_5427:
[----:B-----5:R4:W-:Y:S02]  /*ad80*/  STS.128 [R184+0x1000], R16 ;  /* 0x00100010b8007388 */ /* 0x0209e40000000c00 */
.L_x_5426:
[----:B------:R-:W-:Y:S05]  /*ad90*/  BSYNC B1 ;  /* 0x0000000000017941 */ /* 0x000fea0003800000 */
.L_x_5425:
[----:B-1----:R-:W-:-:S04]  /*ada0*/  IADD3 R26, R134, 0x30, RZ ;  /* 0x00000030861a7810 */ /* 0x002fc80007ffe0ff */
[----:B------:R-:W-:-:S04]  /*adb0*/  ISETP.GE.AND P0, PT, R26, R21, PT ;  /* 0x000000151a00720c */ /* 0x000fc80003f06270 */
[----:B------:R-:W-:-:S13]  /*adc0*/  ISETP.LT.OR P0, PT, R3, -0x187, P0 ;  /* 0xfffffe790300780c */ /* 0x000fda0000701670 */
[----:B------:R-:W-:Y:S05]  /*add0*/  @P0 BRA `(.L_x_5414) ;  /* 0x00000a5000000947 */ /* 0x000fea0003800000 */
[----:B------:R-:W-:-:S13]  /*ade0*/  ISETP.GE.AND P0, PT, R100, c[0x0][0x220], PT ;  /* 0x0000880064007a0c */ /* 0x000fda0003f06270 */
[----:B------:R1:W-:Y:S01]  /*adf0*/  @P0 STS.128 [R184+0x1800], RZ ;  /* 0x001800ffb8000388 */ /* 0x0003e20000000c00 */
        /* <DEDUP_REMOVED lines=9> */
[--C-:B------:R-:W-:Y:S02]  /*ae90*/  @P0 SHF.R.S32.HI R4, RZ, 0x1, R116.reuse ;  /* 0x00000001ff040819 */ /* 0x100fe40000011474 */
[C---:B------:R-:W-:Y:S01]  /*aea0*/  @P0 IADD3 R5, -R117.reuse, RZ, RZ ;  /* 0x000000ff75050210 */ /* 0x040fe20007ffe1ff */
[----:B------:R-:W-:Y:S01]  /*aeb0*/  IMAD R7, R117, 0x30, RZ ;  /* 0x0000003075077824 */ /* 0x000fe200078e02ff */
[----:B------:R-:W-:Y:S02]  /*aec0*/  @P0 IADD3 R3, -R4, RZ, RZ ;  /* 0x000000ff04030210 */ /* 0x000fe40007ffe1ff */
[----:B------:R-:W-:Y:S01]  /*aed0*/  @P0 SHF.R.S32.HI R116, RZ, 0x1, R116 ;  /* 0x00000001ff740819 */ /* 0x000fe20000011474 */
[----:B----4-:R-:W-:Y:S01]  /*aee0*/  IMAD.WIDE R16, R5, 0x2, R24 ;  /* 0x0000000205107825 */ /* 0x010fe200078e0218 */
[----:B------:R-:W-:-:S04]  /*aef0*/  IADD3 R2, P1, R7, R2, RZ ;  /* 0x0000000207027210 */ /* 0x000fc80007f3e0ff */
[----:B------:R-:W-:Y:S01]  /*af00*/  LEA.HI.X.SX32 R20, R7, R20, 0x1, P1 ;  /* 0x0000001407147211 */ /* 0x000fe200008f0eff */
[----:B------:R-:W4:Y:S01]  /*af10*/  LDG.E.128 R16, [R16.64] ;  /* 0x0000000610107981 */ /* 0x000f22000c1e1d00 */
[----:B------:R-:W-:-:S04]  /*af20*/  IADD3 R4, P1, R3, R2, RZ ;  /* 0x0000000203047210 */ /* 0x000fc80007f3e0ff */
[----:B------:R-:W-:Y:S02]  /*af30*/  LEA.HI.X.SX32 R3, R3, R20, 0x1, P1 ;  /* 0x0000001403037211 */ /* 0x000fe400008f0eff */
[----:B------:R-:W-:-:S04]  /*af40*/  LEA R6, P1, R4, c[0x0][0x2b0], 0x1 ;  /* 0x0000ac0004067a11 */ /* 0x000fc800078208ff */
[----:B------:R-:W-:Y:S02]  /*af50*/  LEA.HI.X R7, R4, c[0x0][0x2b4], R3, 0x1, P1 ;  /* 0x0000ad0004077a11 */ /* 0x000fe400008f0c03 */
[----:B------:R-:W-:Y:S02]  /*af60*/  MOV R3, RZ ;  /* 0x000000ff00037202 */ /* 0x000fe40000000f00 */
[----:B------:R-:W-:Y:S02]  /*af70*/  @P0 IADD3 R3, -R116, RZ, RZ ;  /* 0x000000ff74030210 */ /* 0x000fe40007ffe1ff */
[----:B--2---:R-:W2:Y:S02]  /*af80*/  LDG.E.128 R4, [R6.64] ;  /* 0x0000000606047981 */ /* 0x004ea4000c1e1d00 */
[----:B------:R-:W-:-:S04]  /*af90*/  IADD3 R2, P1, R3, R2, RZ ;  /* 0x0000000203027210 */ /* 0x000fc80007f3e0ff */
[----:B------:R-:W-:Y:S02]  /*afa0*/  LEA.HI.X.SX32 R3, R3, R20, 0x1, P1 ;  /* 0x0000001403037211 */ /* 0x000fe400008f0eff */
[----:B---3--:R-:W-:-:S04]  /*afb0*/  LEA R8, P1, R2, c[0x0][0x2a8], 0x1 ;  /* 0x0000aa0002087a11 */ /* 0x008fc800078208ff */
[----:B------:R-:W-:-:S06]  /*afc0*/  LEA.HI.X R9, R2, c[0x0][0x2ac], R3, 0x1, P1 ;  /* 0x0000ab0002097a11 */ /* 0x000fcc00008f0c03 */
[----:B------:R-:W3:Y:S01]  /*afd0*/  LDG.E.128 R8, [R8.64] ;  /* 0x0000000608087981 */ /* 0x000ee2000c1e1d00 */
[--C-:B----4-:R-:W-:Y:S02]  /*afe0*/  HADD2.F32 R23, -RZ, R16.reuse.H0_H0 ;  /* 0x20000010ff177230 */ /* 0x110fe40000004100 */
[----:B-1----:R-:W-:Y:S02]  /*aff0*/  HADD2.F32 R25, -RZ, R16.H1_H1 ;  /* 0x30000010ff197230 */ /* 0x002fe40000004100 */
[----:B------:R-:W-:Y:S02]  /*b000*/  HADD2.F32 R16, -RZ, R17.H0_H0 ;  /* 0x20000011ff107230 */ /* 0x000fe40000004100 */
[----:B--2---:R-:W-:Y:S02]  /*b010*/  HADD2.F32 R2, -RZ, R4.H0_H0 ;  /* 0x20000004ff027230 */ /* 0x004fe40000004100 */
[--C-:B------:R-:W-:Y:S02]  /*b020*/  HADD2.F32 R3, -RZ, R5.reuse.H0_H0 ;  /* 0x20000005ff037230 */ /* 0x100fe40000004100 */
[----:B------:R-:W-:Y:S01]  /*b030*/  HADD2.F32 R20, -RZ, R5.H1_H1 ;  /* 0x30000005ff147230 */ /* 0x000fe20000004100 */
[----:B------:R-:W-:Y:S01]  /*b040*/  @!P0 FADD.FTZ R2, -R2, -RZ ;  /* 0x800000ff02028221 */ /* 0x000fe20000010100 */
[--C-:B------:R-:W-:Y:S01]  /*b050*/  HADD2.F32 R5, -RZ, R6.reuse.H0_H0 ;  /* 0x20000006ff057230 */ /* 0x100fe20000004100 */
[----:B------:R-:W-:Y:S01]  /*b060*/  @!P0 FADD.FTZ R3, -R3, -RZ ;  /* 0x800000ff03038221 */ /* 0x000fe20000010100 */
[----:B------:R-:W-:-:S02]  /*b070*/  HADD2.F32 R21, -RZ, R6.H1_H1 ;  /* 0x30000006ff157230 */ /* 0x000fc40000004100 */
[--C-:B------:R-:W-:Y:S02]  /*b080*/  HADD2.F32 R6, -RZ, R7.reuse.H0_H0 ;  /* 0x20000007ff067230 */ /* 0x100fe40000004100 */
[----:B------:R-:W-:Y:S02]  /*b090*/  HADD2.F32 R4, -RZ, R4.H1_H1 ;  /* 0x30000004ff047230 */ /* 0x000fe40000004100 */
[----:B------:R-:W-:Y:S01]  /*b0a0*/  HADD2.F32 R7, -RZ, R7.H1_H1 ;  /* 0x30000007ff077230 */ /* 0x000fe20000004100 */
[----:B------:R-:W-:Y:S01]  /*b0b0*/  FMUL.FTZ R23, R23, R2 ;  /* 0x0000000217177220 */ /* 0x000fe20000410000 */
[--C-:B------:R-:W-:Y:S01]  /*b0c0*/  HADD2.F32 R2, -RZ, R19.reuse.H1_H1 ;  /* 0x30000013ff027230 */ /* 0x100fe20000004100 */
[----:B------:R-:W-:Y:S01]  /*b0d0*/  FMUL.FTZ R16, R16, R3 ;  /* 0x0000000310107220 */ /* 0x000fe20000410000 */
[----:B------:R-:W-:Y:S01]  /*b0e0*/  HADD2.F32 R3, -RZ, R19.H0_H0 ;  /* 0x20000013ff037230 */ /* 0x000fe20000004100 */
[----:B------:R-:W-:Y:S02]  /*b0f0*/  @!P0 FADD.FTZ R4, -R4, -RZ ;  /* 0x800000ff04048221 */ /* 0x000fe40000010100 */
[----:B------:R-:W-:-:S02]  /*b100*/  @!P0 FADD.FTZ R6, -R6, -RZ ;  /* 0x800000ff06068221 */ /* 0x000fc40000010100 */
[----:B------:R-:W-:Y:S02]  /*b110*/  @!P0 FADD.FTZ R7, -R7, -RZ ;  /* 0x800000ff07078221 */ /* 0x000fe40000010100 */
[----:B------:R-:W-:Y:S01]  /*b120*/  FMUL.FTZ R25, R25, R4 ;  /* 0x0000000419197220 */ /* 0x000fe20000410000 */
[----:B------:R-:W-:Y:S01]  /*b130*/  HADD2.F32 R4, -RZ, R18.H0_H0 ;  /* 0x20000012ff047230 */ /* 0x000fe20000004100 */
[----:B------:R-:W-:Y:S01]  /*b140*/  FMUL.FTZ R6, R3, R6 ;  /* 0x0000000603067220 */ /* 0x000fe20000410000 */
[----:B---3--:R-:W-:Y:S01]  /*b150*/  HADD2.F32 R3, -RZ, R8.H0_H0 ;  /* 0x20000008ff037230 */ /* 0x008fe20000004100 */
[----:B------:R-:W-:Y:S01]  /*b160*/  FMUL.FTZ R7, R2, R7 ;  /* 0x0000000702077220 */ /* 0x000fe20000410000 */
[----:B-----5:R-:W-:Y:S01]  /*b170*/  HADD2.F32 R2, -RZ, R12.H0_H0 ;  /* 0x2000000cff027230 */ /* 0x020fe20000004100 */
[----:B------:R-:W-:Y:S01]  /*b180*/  @!P0 FADD.FTZ R20, -R20, -RZ ;  /* 0x800000ff14148221 */ /* 0x000fe20000010100 */
[----:B------:R-:W-:Y:S01]  /*b190*/  HADD2.F32 R17, -RZ, R17.H1_H1 ;  /* 0x30000011ff117230 */ /* 0x000fe20000004100 */
[----:B------:R-:W-:Y:S01]  /*b1a0*/  @!P0 FADD.FTZ R5, -R5, -RZ ;  /* 0x800000ff05058221 */ /* 0x000fe20000010100 */
[----:B------:R-:W-:Y:S01]  /*b1b0*/  HADD2.F32 R18, -RZ, R18.H1_H1 ;  /* 0x30000012ff127230 */ /* 0x000fe20000004100 */
[----:B------:R-:W-:Y:S01]  /*b1c0*/  @!P0 FADD.FTZ R21, -R21, -RZ ;  /* 0x800000ff15158221 */ /* 0x000fe20000010100 */
[----:B------:R-:W-:-:S02]  /*b1d0*/  HADD2.F32 R12, -RZ, R12.H1_H1 ;  /* 0x3000000cff0c7230 */ /* 0x000fc40000004100 */
[----:B------:R-:W-:Y:S01]  /*b1e0*/  HADD2.F32 R8, -RZ, R8.H1_H1 ;  /* 0x30000008ff087230 */ /* 0x000fe20000004100 */
[----:B------:R-:W-:Y:S01]  /*b1f0*/  FMUL.FTZ R17, R17, R20 ;  /* 0x0000001411117220 */ /* 0x000fe20000410000 */
[----:B------:R-:W-:Y:S01]  /*b200*/  HADD2.F32 R19, -RZ, R13.H0_H0 ;  /* 0x2000000dff137230 */ /* 0x000fe20000004100 */
[----:B------:R-:W-:Y:S01]  /*b210*/  FMUL.FTZ R5, R4, R5 ;  /* 0x0000000504057220 */ /* 0x000fe20000410000 */
[--C-:B------:R-:W-:Y:S01]  /*b220*/  HADD2.F32 R4, -RZ, R9.reuse.H0_H0 ;  /* 0x20000009ff047230 */ /* 0x100fe20000004100 */
[----:B------:R-:W-:Y:S01]  /*b230*/  FMUL.FTZ R21, R18, R21 ;  /* 0x0000001512157220 */ /* 0x000fe20000410000 */
[----:B------:R-:W-:Y:S01]  /*b240*/  HADD2.F32 R20, -RZ, R9.H1_H1 ;  /* 0x30000009ff147230 */ /* 0x000fe20000004100 */
[----:B------:R-:W-:Y:S01]  /*b250*/  FFMA.FTZ R2, R2, R3, R23 ;  /* 0x0000000302027223 */ /* 0x000fe20000010017 */
[----:B------:R-:W-:Y:S01]  /*b260*/  HADD2.F32 R18, -RZ, R10.H0_H0 ;  /* 0x2000000aff127230 */ /* 0x000fe20000004100 */
[----:B------:R-:W-:Y:S01]  /*b270*/  FFMA.FTZ R25, R12, R8, R25 ;  /* 0x000000080c197223 */ /* 0x000fe20000010019 */
[----:B------:R-:W-:-:S02]  /*b280*/  HADD2.F32 R3, -RZ, R14.H0_H0 ;  /* 0x2000000eff037230 */ /* 0x000fc40000004100 */
[----:B------:R-:W-:Y:S02]  /*b290*/  HADD2.F32 R8, -RZ, R15.H0_H0 ;  /* 0x2000000fff087230 */ /* 0x000fe40000004100 */
[----:B------:R-:W-:Y:S02]  /*b2a0*/  HADD2.F32 R10, -RZ, R10.H1_H1 ;  /* 0x3000000aff0a7230 */ /* 0x000fe40000004100 */
[--C-:B------:R-:W-:Y:S02]  /*b2b0*/  HADD2.F32 R9, -RZ, R11.reuse.H0_H0 ;  /* 0x2000000bff097230 */ /* 0x100fe40000004100 */
        /* <DEDUP_REMOVED lines=13> */
[----:B------:R-:W-:Y:S02]  /*b390*/  F2FP.PACK_AB R15, R7, R6 ;  /* 0x00000006070f723e */ /* 0x000fe400000000ff */
.L_x_5430:
[----:B------:R-:W-:Y:S05]  /*b3a0*/  BSYNC B0 ;  /* 0x0000000000007941 */ /* 0x000fea0003800000 */
.L_x_5429:
[----:B-----5:R1:W-:Y:S01]  /*b3b0*/  STS.128 [R184+0x1800], R12 ;  /* 0x0018000cb8007388 */ /* 0x0203e20000000c00 */
[----:B------:R-:W-:Y:S05]  /*b3c0*/  BRA `(.L_x_5414) ;  /* 0x0000046000007947 */ /* 0x000fea0003800000 */
.L_x_5400:
[----:B------:R-:W1:Y:S01]  /*b3d0*/  S2R R120, SR_CTAID.X ;  /* 0x0000000000787919 */ /* 0x000e620000002500 */
[----:B------:R-:W-:Y:S01]  /*b3e0*/  BSSY B0, `(.L_x_5431) ;  /* 0x000000d000007945 */ /* 0x000fe20003800000 */
[----:B-1----:R-:W-:-:S05]  /*b3f0*/  IMAD R3, R120, -0x40, R179 ;  /* 0xffffffc078037824 */ /* 0x002fca00078e02b3 */
[----:B------:R-:W-:-:S13]  /*b400*/  ISETP.GE.AND P0, PT, R134, R3, PT ;  /* 0x000000038600720c */ /* 0x000fda0003f06270 */
[----:B------:R-:W-:Y:S05]  /*b410*/  @P0 BRA `(.L_x_5432) ;  /* 0x0000009000000947 */ /* 0x000fea0003800000 */
[----:B------:R-:W-:-:S13]  /*b420*/  ISETP.GE.AND P0, PT, R100, c[0x0][0x220], PT ;  /* 0x0000880064007a0c */ /* 0x000fda0003f06270 */
[----:B------:R1:W-:Y:S01]  /*b430*/  @P0 STS.128 [R184], RZ ;  /* 0x000000ffb8000388 */ /* 0x0003e20000000c00 */
[----:B------:R-:W-:Y:S05]  /*b440*/  @P0 BRA `(.L_x_5432) ;  /* 0x0000006000000947 */ /* 0x000fea0003800000 */
[----:B---3--:R-:W-:-:S04]  /*b450*/  LEA R4, P0, R130, c[0x0][0x160], 0x1 ;  /* 0x0000580082047a11 */ /* 0x008fc800078008ff */
[----:B------:R-:W-:-:S05]  /*b460*/  LEA.HI.X R5, R130, c[0x0][0x164], R133, 0x1, P0 ;  /* 0x0000590082057a11 */ /* 0x000fca00000f0c85 */
[----:B------:R-:W-:Y:S01]  /*b470*/  @!PT LDS RZ, [RZ] ;  /* 0x00000000fffff984 */ /* 0x000fe20000000800 */
[----:B------:R-:W-:Y:S01]  /*b480*/  @!PT LDS RZ, [RZ] ;  /* 0x00000000fffff984 */ /* 0x000fe20000000800 */
[----:B------:R-:W-:Y:S01]  /*b490*/  @!PT LDS RZ, [RZ] ;  /* 0x00000000fffff984 */ /* 0x000fe20000000800 */
[----:B------:R3:W-:Y:S04]  /*b4a0*/  LDGSTS.E.BYPASS.LTC128B.128 [R184], [R4.64] ;  /* 0x0000000004b87fae */ /* 0x0007e8000b901d46 */
.L_x_5432:
[----:B------:R-:W-:Y:S05]  /*b4b0*/  BSYNC B0 ;  /* 0x0000000000007941 */ /* 0x000fea0003800000 */
.L_x_5431:
[----:B------:R-:W-:Y:S01]  /*b4c0*/  IADD3 R0, R134, 0x10, RZ ;  /* 0x0000001086007810 */ /* 0x000fe20007ffe0ff */
[----:B------:R-:W-:Y:S03]  /*b4d0*/  BSSY B0, `(.L_x_5433) ;  /* 0x0000010000007945 */ /* 0x000fe60003800000 */
[----:B------:R-:W-:-:S13]  /*b4e0*/  ISETP.GE.AND P0, PT, R0, R3, PT ;  /* 0x000000030000720c */ /* 0x000fda0003f06270 */
[----:B------:R-:W-:Y:S05]  /*b4f0*/  @P0 BRA `(.L_x_5434) ;  /* 0x000000d000000947 */ /* 0x000fea0003800000 */
[----:B------:R-:W-:-:S13]  /*b500*/  ISETP.GE.AND P0, PT, R100, c[0x0][0x220], PT ;  /* 0x0000880064007a0c */ /* 0x000fda0003f06270 */
[----:B------:R4:W-:Y:S01]  /*b510*/  @P0 STS.128 [R184+0x800], RZ ;  /* 0x000800ffb8000388 */ /* 0x0009e20000000c00 */
[----:B------:R-:W-:Y:S05]  /*b520*/  @P0 BRA `(.L_x_5434) ;  /* 0x000000a000000947 */ /* 0x000fea0003800000 */
[----:B---3--:R-:W-:Y:S02]  /*b530*/  IMAD.MOV.U32 R7, RZ, RZ, c[0x0][0x190] ;  /* 0x00006400ff077624 */ /* 0x008fe400078e00ff */
[----:B------:R-:W-:-:S03]  /*b540*/  IMAD.MOV.U32 R5, RZ, RZ, c[0x0][0x194] ;  /* 0x00006500ff057624 */ /* 0x000fc600078e00ff */
        /* <DEDUP_REMOVED lines=8> */
.L_x_5434:
[----:B------:R-:W-:Y:S05]  /*b5d0*/  BSYNC B0 ;  /* 0x0000000000007941 */ /* 0x000fea0003800000 */
.L_x_5433:
[----:B---3--:R-:W-:Y:S01]  /*b5e0*/  IADD3 R22, R134, 0x20, RZ ;  /* 0x0000002086167810 */ /* 0x008fe20007ffe0ff */
[----:B------:R-:W-:Y:S03]  /*b5f0*/  BSSY B0, `(.L_x_5435) ;  /* 0x0000010000007945 */ /* 0x000fe60003800000 */
[----:B------:R-:W-:-:S13]  /*b600*/  ISETP.GE.AND P0, PT, R22, R3, PT ;  /* 0x000000031600720c */ /* 0x000fda0003f06270 */
[----:B------:R-:W-:Y:S05]  /*b610*/  @P0 BRA `(.L_x_5436) ;  /* 0x000000d000000947 */ /* 0x000fea0003800000 */
[----:B------:R-:W-:-:S13]  /*b620*/  ISETP.GE.AND P0, PT, R100, c[0x0][0x220], PT ;  /* 0x0000880064007a0c */ /* 0x000fda0003f06270 */
[----:B------:R3:W-:Y:S01]  /*b630*/  @P0 STS.128 [R184+0x1000], RZ ;  /* 0x001000ffb8000388 */ /* 0x0007e20000000c00 */
[----:B------:R-:W-:Y:S05]  /*b640*/  @P0 BRA `(.L_x_5436) ;  /* 0x000000a000000947 */ /* 0x000fea0003800000 */
[----:B------:R-:W-:Y:S02]  /*b650*/  IMAD.MOV.U32 R7, RZ, RZ, c[0x0][0x190] ;  /* 0x00006400ff077624 */ /* 0x000fe400078e00ff */
        /* <DEDUP_REMOVED lines=9> */
.L_x_5436:
[----:B------:R-:W-:Y:S05]  /*b6f0*/  BSYNC B0 ;  /* 0x0000000000007941 */ /* 0x000fea0003800000 */
.L_x_5435:
[----:B------:R-:W-:-:S04]  /*b700*/  IADD3 R26, R134, 0x30, RZ ;  /* 0x00000030861a7810 */ /* 0x000fc80007ffe0ff */
[----:B------:R-:W-:-:S13]  /*b710*/  ISETP.GE.AND P0, PT, R26, R3, PT ;  /* 0x000000031a00720c */ /* 0x000fda0003f06270 */
[----:B------:R-:W-:Y:S05]  /*b720*/  @P0 BRA `(.L_x_5414) ;  /* 0x0000010000000947 */ /* 0x000fea0003800000 */
[----:B------:R-:W-:-:S13]  /*b730*/  ISETP.GE.AND P0, PT, R100, c[0x0][0x220], PT ;  /* 0x0000880064007a0c */ /* 0x000fda0003f06270 */
[----:B------:R1:W-:Y:S01]  /*b740*/  @P0 STS.128 [R184+0x1800], RZ ;  /* 0x001800ffb8000388 */ /* 0x0003e20000000c00 */
[----:B------:R-:W-:Y:S05]  /*b750*/  @P0 BRA `(.L_x_5414) ;  /* 0x000000d000000947 */ /* 0x000fea0003800000 */
[----:B------:R-:W-:Y:S01]  /*b760*/  MOV R6, R130 ;  /* 0x0000008200067202 */ /* 0x000fe20000000f00 */
[----:B------:R-:W-:Y:S01]  /*b770*/  IMAD.MOV.U32 R2, RZ, RZ, c[0x0][0x190] ;  /* 0x00006400ff027624 */ /* 0x000fe200078e00ff */
[----:B------:R-:W-:Y:S01]  /*b780*/  ULDC UR4, c[0x0][0x194] ;  /* 0x0000650000047ab9 */ /* 0x000fe20000000800 */
[----:B------:R-:W-:Y:S01]  /*b790*/  IMAD.MOV.U32 R7, RZ, RZ, R133 ;  /* 0x000000ffff077224 */ /* 0x000fe200078e0085 */
[----:B------:R-:W-:-:S03]  /*b7a0*/  UIMAD UR4, UR4, 0x30, URZ ;  /* 0x00000030040478a4 */ /* 0x000fc6000f8e023f */
        /* <DEDUP_REMOVED lines=8> */
.L_x_5414:
[----:B------:R-:W-:Y:S05]  /*b830*/  BSYNC B2 ;  /* 0x0000000000027941 */ /* 0x000fea0003800000 */
.L_x_5399:
[----:B------:R-:W-:Y:S01]  /*b840*/  IADD3 R188, R48, -0x1, RZ ;  /* 0xffffffff30bc7810 */ /* 0x000fe20007ffe0ff */
[----:B------:R-:W-:Y:S01]  /*b850*/  BSSY B0, `(.L_x_5437) ;  /* 0x000000f000007945 */ /* 0x000fe20003800000 */
[----:B------:R-:W-:-:S03]  /*b860*/  LEA R186, P0, R126, c[0x0][0x168], 0x1 ;  /* 0x00005a007eba7a11 */ /* 0x000fc600078008ff */
[----:B------:R-:W-:Y:S01]  /*b870*/  IMAD.SHL.U32 R2, R188, 0x80, RZ ;  /* 0x00000080bc027824 */ /* 0x000fe200078e00ff */
[----:B------:R-:W-:-:S03]  /*b880*/  LEA.HI.X R185, R126, c[0x0][0x16c], R129, 0x1, P0 ;  /* 0x00005b007eb97a11 */ /* 0x000fc600000f0c81 */
[----:B-1-3--:R-:W-:-:S05]  /*b890*/  IMAD.IADD R9, R49, 0x1, -R2 ;  /* 0x0000000131097824 */ /* 0x00afca00078e0a02 */
[----:B------:R-:W-:-:S13]  /*b8a0*/  ISETP.GE.AND P1, PT, R134, R9, PT ;  /* 0x000000098600720c */ /* 0x000fda0003f26270 */
[----:B------:R-:W-:Y:S05]  /*b8b0*/  @P1 BRA `(.L_x_5438) ;  /* 0x0000008000001947 */ /* 0x000fea0003800000 */
[----:B------:R-:W-:-:S13]  /*b8c0*/  ISETP.GE.AND P0, PT, R100, c[0x0][0x220], PT ;  /* 0x0000880064007a0c */ /* 0x000fda0003f06270 */
[----:B------:R1:W-:Y:S01]  /*b8d0*/  @P0 STS.128 [R184+0x2000], RZ ;  /* 0x002000ffb8000388 */ /* 0x0003e20000000c00 */
[----:B------:R-:W-:Y:S05]  /*b8e0*/  @P0 BRA `(.L_x_5438) ;  /* 0x0000005000000947 */ /* 0x000fea0003800000 */
[----:B------:R-:W-:-:S05]  /*b8f0*/  MOV R187, R185 ;  /* 0x000000b900bb7202 */ /* 0x000fca0000000f00 */
[----:B------:R-:W-:Y:S01]  /*b900*/  @!PT LDS RZ, [RZ] ;  /* 0x00000000fffff984 */ /* 0x000fe20000000800 */
[----:B------:R-:W-:Y:S01]  /*b910*/  @!PT LDS RZ, [RZ] ;  /* 0x00000000fffff984 */ /* 0x000fe20000000800 */
[----:B------:R-:W-:Y:S01]  /*b920*/  @!PT LDS RZ, [RZ] ;  /* 0x00000000fffff984 */ /* 0x000fe20000000800 */
[----:B------:R3:W-:Y:S02]  /*b930*/  LDGSTS.E.BYPASS.LTC128B.128 [R184+0x2000], [R186.64] ;  /* 0x02000000bab87fae */ /* 0x0007e4000b901d46 */
.L_x_5438:
[----:B------:R-:W-:Y:S05]  /*b940*/  BSYNC B0 ;  /* 0x0000000000007941 */ /* 0x000fea0003800000 */
.L_x_5437:
[----:B------:R-:W-:Y:S01]  /*b950*/  ISETP.GE.AND P0, PT, R0, R9, PT ;  /* 0x000000090000720c */ /* 0x000fe20003f06270 */
[----:B------:R-:W-:-:S12]  /*b960*/  BSSY B0, `(.L_x_5439) ;  /* 0x000000b000007945 */ /* 0x000fd80003800000 */
        /* <DEDUP_REMOVED lines=10> */
.L_x_5440:
[----:B------:R-:W-:Y:S05]  /*ba10*/  BSYNC B0 ;  /* 0x0000000000007941 */ /* 0x000fea0003800000 */
.L_x_5439:
[----:B------:R-:W-:Y:S01]  /*ba20*/  ISETP.GE.AND P0, PT, R22, R9, PT ;  /* 0x000000091600720c */ /* 0x000fe20003f06270 */
[----:B------:R-:W-:-:S12]  /*ba30*/  BSSY B0, `(.L_x_5441) ;  /* 0x000000d000007945 */ /* 0x000fd80003800000 */
[----:B------:R-:W-:Y:S05]  /*ba40*/  @P0 BRA `(.L_x_5442) ;  /* 0x000000b000000947 */ /* 0x000fea0003800000 */
[----:B------:R-:W-:-:S13]  /*ba50*/  ISETP.GE.AND P0, PT, R100, c[0x0][0x220], PT ;  /* 0x0000880064007a0c */ /* 0x000fda0003f06270 */
[----:B------:R1:W-:Y:S01]  /*ba60*/  @P0 STS.128 [R184+0x3000], RZ ;  /* 0x003000ffb8000388 */ /* 0x0003e20000000c00 */
[----:B------:R-:W-:Y:S05]  /*ba70*/  @P0 BRA `(.L_x_5442) ;  /* 0x0000008000000947 */ /* 0x000fea0003800000 */
[----:B------:R-:W-:Y:S02]  /*ba80*/  IMAD.MOV.U32 R3, RZ, RZ, c[0x0][0x198] ;  /* 0x00006600ff037624 */ /* 0x000fe400078e00ff */
[----:B-1----:R-:W-:-:S03]  /*ba90*/  IMAD.MOV.U32 R4, RZ, RZ, c[0x0][0x19c] ;  /* 0x00006700ff047624 */ /* 0x002fc600078e00ff */
[----:B------:R-:W-:-:S04]  /*baa0*/  LEA R6, P0, R3, R186, 0x6 ;  /* 0x000000ba03067211 */ /* 0x000fc800078030ff */
[----:B------:R-:W-:-:S05]  /*bab0*/  LEA.HI.X R7, R3, R185, R4, 0x6, P0 ;  /* 0x000000b903077211 */ /* 0x000fca00000f3404 */
[----:B------:R-:W-:Y:S01]  /*bac0*/  @!PT LDS RZ, [RZ] ;  /* 0x00000000fffff984 */ /* 0x000fe20000000800 */
[----:B------:R-:W-:Y:S01]  /*bad0*/  @!PT LDS RZ, [RZ] ;  /* 0x00000000fffff984 */ /* 0x000fe20000000800 */
[----:B------:R-:W-:Y:S01]  /*bae0*/  @!PT LDS RZ, [RZ] ;  /* 0x00000000fffff984 */ /* 0x000fe20000000800 */
[----:B------:R1:W-:Y:S04]  /*baf0*/  LDGSTS.E.BYPASS.LTC128B.128 [R184+0x3000], [R6.64] ;  /* 0x0300000006b87fae */ /* 0x0003e8000b901d46 */
.L_x_5442:
[----:B------:R-:W-:Y:S05]  /*bb00*/  BSYNC B0 ;  /* 0x0000000000007941 */ /* 0x000fea0003800000 */
.L_x_5441:
[----:B------:R-:W-:Y:S01]  /*bb10*/  ISETP.GE.AND P0, PT, R26, R9, PT ;  /* 0x000000091a00720c */ /* 0x000fe20003f06270 */
[----:B------:R-:W-:-:S12]  /*bb20*/  BSSY B0, `(.L_x_5443) ;  /* 0x000000f000007945 */ /* 0x000fd80003800000 */
[----:B------:R-:W-:Y:S05]  /*bb30*/  @P0 BRA `(.L_x_5444) ;  /* 0x000000d000000947 */ /* 0x000fea0003800000 */
[----:B------:R-:W-:-:S13]  /*bb40*/  ISETP.GE.AND P0, PT, R100, c[0x0][0x220], PT ;  /* 0x0000880064007a0c */ /* 0x000fda0003f06270 */
[----:B------:R1:W-:Y:S01]  /*bb50*/  @P0 STS.128 [R184+0x3800], RZ ;  /* 0x003800ffb8000388 */ /* 0x0003e20000000c00 */
[----:B------:R-:W-:Y:S05]  /*bb60*/  @P0 BRA `(.L_x_5444) ;  /* 0x000000a000000947 */ /* 0x000fea0003800000 */
[----:B------:R-:W-:Y:S01]  /*bb70*/  MOV R3, c[0x0][0x198] ;  /* 0x0000660000037a02 */ /* 0x000fe20000000f00 */
[----:B------:R-:W-:Y:S01]  /*bb80*/  ULDC UR4, c[0x0][0x19c] ;  /* 0x0000670000047ab9 */ /* 0x000fe20000000800 */
[----:B---3--:R-:W-:Y:S01]  /*bb90*/  MOV R187, R185 ;  /* 0x000000b900bb7202 */ /* 0x008fe20000000f00 */
[----:B------:R-:W-:-:S04]  /*bba0*/  UIMAD UR4, UR4, 0x60, URZ ;  /* 0x00000060040478a4 */ /* 0x000fc8000f8e023f */
[----:B-1----:R-:W-:-:S05]  /*bbb0*/  IMAD.WIDE.U32 R4, R3, 0x60, R186 ;  /* 0x0000006003047825 */ /* 0x002fca00078e00ba */
[----:B------:R-:W-:-:S05]  /*bbc0*/  IADD3 R5, R5, UR4, RZ ;  /* 0x0000000405057c10 */ /* 0x000fca000fffe0ff */
[----:B------:R-:W-:Y:S01]  /*bbd0*/  @!PT LDS RZ, [RZ] ;  /* 0x00000000fffff984 */ /* 0x000fe20000000800 */
[----:B------:R-:W-:Y:S01]  /*bbe0*/  @!PT LDS RZ, [RZ] ;  /* 0x00000000fffff984 */ /* 0x000fe20000000800 */
[----:B------:R-:W-:Y:S01]  /*bbf0*/  @!PT LDS RZ, [RZ] ;  /* 0x00000000fffff984 */ /* 0x000fe20000000800 */
[----:B------:R1:W-:Y:S02]  /*bc00*/  LDGSTS.E.BYPASS.LTC128B.128 [R184+0x3800], [R4.64] ;  /* 0x0380000004b87fae */ /* 0x0003e4000b901d46 */
.L_x_5444:
[----:B------:R-:W-:Y:S05]  /*bc10*/  BSYNC B0 ;  /* 0x0000000000007941 */ /* 0x000fea0003800000 */
.L_x_5443:
[----:B------:R-:W-:Y:S01]  /*bc20*/  IADD3 R8, R134, 0x40, RZ ;  /* 0x0000004086087810 */ /* 0x000fe20007ffe0ff */
[----:B------:R-:W-:Y:S03]  /*bc30*/  BSSY B0, `(.L_x_5445) ;  /* 0x000000e000007945 */ /* 0x000fe60003800000 */
[----:B------:R-:W-:-:S13]  /*bc40*/  ISETP.GE.AND P0, PT, R8, R9, PT ;  /* 0x000000090800720c */ /* 0x000fda0003f06270 */
        /* <DEDUP_REMOVED lines=12> */
.L_x_5446:
[----:B------:R-:W-:Y:S05]  /*bd10*/  BSYNC B0 ;  /* 0x0000000000007941 */ /* 0x000fea0003800000 */
.L_x_5445:
[----:B-1----:R-:W-:Y:S01]  /*bd20*/  IADD3 R7, R134, 0x50, RZ ;  /* 0x0000005086077810 */ /* 0x002fe20007ffe0ff */
[----:B------:R-:W-:Y:S03]  /*bd30*/  BSSY B0, `(.L_x_5447) ;  /* 0x0000010000007945 */ /* 0x000fe60003800000 */
[----:B------:R-:W-:-:S13]  /*bd40*/  ISETP.GE.AND P0, PT, R7, R9, PT ;  /* 0x000000090700720c */ /* 0x000fda0003f06270 */
        /* <DEDUP_REMOVED lines=8> */
[----:B------:R-:W-:-:S05]  /*bdd0*/  IMAD.WIDE.U32 R4, R3, 0xa0, R186 ;  /* 0x000000a003047825 */ /* 0x000fca00078e00ba */
[----:B------:R-:W-:-:S05]  /*bde0*/  IADD3 R5, R5, UR4, RZ ;  /* 0x0000000405057c10 */ /* 0x000fca000fffe0ff */
[----:B------:R-:W-:Y:S01]  /*bdf0*/  @!PT LDS RZ, [RZ] ;  /* 0x00000000fffff984 */ /* 0x000fe20000000800 */
[----:B------:R-:W-:Y:S01]  /*be00*/  @!PT LDS RZ, [RZ] ;  /* 0x00000000fffff984 */ /* 0x000fe20000000800 */
[----:B------:R-:W-:Y:S01]  /*be10*/  @!PT LDS RZ, [RZ] ;  /* 0x00000000fffff984 */ /* 0x000fe20000000800 */
[----:B------:R3:W-:Y:S02]  /*be20*/  LDGSTS.E.BYPASS.LTC128B.128 [R184+0x4800], [R4.64] ;  /* 0x0480000004b87fae */ /* 0x0007e4000b901d46 */
.L_x_5448:
[----:B------:R-:W-:Y:S05]  /*be30*/  BSYNC B0 ;  /* 0x0000000000007941 */ /* 0x000fea0003800000 */
.L_x_5447:
[----:B------:R-:W-:Y:S01]  /*be40*/  IADD3 R6, R134, 0x60, RZ ;  /* 0x0000006086067810 */ /* 0x000fe20007ffe0ff */
        /* <DEDUP_REMOVED lines=16> */
.L_x_5450:
[----:B------:R-:W-:Y:S05]  /*bf50*/  BSYNC B0 ;  /* 0x0000000000007941 */ /* 0x000fea0003800000 */
.L_x_5449:
[----:B---3--:R-:W-:Y:S01]  /*bf60*/  IADD3 R5, R134, 0x70, RZ ;  /* 0x0000007086057810 */ /* 0x008fe20007ffe0ff */
        /* <DEDUP_REMOVED lines=8> */
[----:B------:R-:W-:Y:S01]  /*bff0*/  MOV R187, R185 ;  /* 0x000000b900bb7202 */ /* 0x000fe20000000f00 */
[----:B------:R-:W-:-:S04]  /*c000*/  UIMAD UR4, UR4, 0xe0, URZ ;  /* 0x000000e0040478a4 */ /* 0x000fc8000f8e023f */
[----:B------:R-:W-:-:S05]  /*c010*/  IMAD.WIDE.U32 R10, R3, 0xe0, R186 ;  /* 0x000000e0030a7825 */ /* 0x000fca00078e00ba */
[----:B------:R-:W-:-:S05]  /*c020*/  IADD3 R11, R11, UR4, RZ ;  /* 0x000000040b0b7c10 */ /* 0x000fca000fffe0ff */
[----:B------:R-:W-:Y:S01]  /*c030*/  @!PT LDS RZ, [RZ] ;  /* 0x00000000fffff984 */ /* 0x000fe20000000800 */
[----:B------:R-:W-:Y:S01]  /*c040*/  @!PT LDS RZ, [RZ] ;  /* 0x00000000fffff984 */ /* 0x000fe20000000800 */
[----:B------:R-:W-:Y:S01]  /*c050*/  @!PT LDS RZ, [RZ] ;  /* 0x00000000fffff984 */ /* 0x000fe20000000800 */
[----:B------:R1:W-:Y:S02]  /*c060*/  LDGSTS.E.BYPASS.LTC128B.128 [R184+0x5800], [R10.64] ;  /* 0x058000000ab87fae */ /* 0x0003e4000b901d46 */
.L_x_5452:
[----:B------:R-:W-:Y:S05]  /*c070*/  BSYNC B0 ;  /* 0x0000000000007941 */ /* 0x000fea0003800000 */
.L_x_5451:
[----:B------:R-:W0:Y:S01]  /*c080*/  LDGDEPBAR ;  /* 0x00000000000079af */ /* 0x000e220000000000 */
[----:B------:R-:W-:Y:S01]  /*c090*/  ISETP.GE.AND P0, PT, R134, R9, PT ;  /* 0x000000098600720c */ /* 0x000fe20003f06270 */
[----:B------:R-:W-:Y:S01]  /*c0a0*/  BSSY B0, `(.L_x_5453) ;  /* 0x0000018000007945 */ /* 0x000fe20003800000 */
[C---:B------:R-:W-:Y:S01]  /*c0b0*/  LEA R148, P1, R122.reuse, c[0x0][0x170], 0x1 ;  /* 0x00005c007a947a11 */ /* 0x040fe200078208ff */
[----:B------:R-:W5:Y:S03]  /*c0c0*/  S2R R4, SR_TID.X ;  /* 0x0000000000047919 */ /* 0x000f660000002100 */
[----:B------:R-:W-:Y:S01]  /*c0d0*/  LEA.HI.X R149, R122, c[0x0][0x174], R125, 0x1, P1 ;  /* 0x00005d007a957a11 */ /* 0x000fe200008f0c7d */
[----:B------:R-:W-:-:S04]  /*c0e0*/  DEPBAR.LE SB0, 0x0 ;  /* 0x000080000000791a */ /* 0x000fc80000000000 */
[----:B------:R-:W-:Y:S01]  /*c0f0*/  BAR.SYNC.DEFER_BLOCKING 0x0 ;  /* 0x0000000000007b1d */ /* 0x000fe20000010000 */
[----:B-----5:R-:W-:Y:S01]  /*c100*/  SHF.R.S32.HI R3, RZ, 0x1f, R4 ;  /* 0x0000001fff037819 */ /* 0x020fe20000011404 */
[----:B------:R-:W-:-:S03]  /*c110*/  IMAD.SHL.U32 R103, R4, 0x2, RZ ;  /* 0x0000000204677824 */ /* 0x000fc600078e00ff */
[----:B------:R-:W-:Y:S02]  /*c120*/  LEA.HI R121, R3, R4, RZ, 0x5 ;  /* 0x0000000403797211 */ /* 0x000fe400078f28ff */
[----:B------:R-:W-:Y:S02]  /*c130*/  LOP3.LUT R103, R103, 0x6, RZ, 0xc0, !PT ;  /* 0x0000000667677812 */ /* 0x000fe400078ec0ff */
[----:B-1----:R-:W-:-:S05]  /*c140*/  LOP3.LUT R11, R121, 0xffffffe0, RZ, 0xc0, !PT ;  /* 0xffffffe0790b7812 */ /* 0x002fca00078ec0ff */
[----:B------:R-:W-:-:S05]  /*c150*/  IMAD.IADD R10, R4, 0x1, -R11 ;  /* 0x00000001040a7824 */ /* 0x000fca00078e0a0b */
[----:B------:R-:W-:-:S04]  /*c160*/  SHF.R.S32.HI R187, RZ, 0x1f, R10 ;  /* 0x0000001fffbb7819 */ /* 0x000fc8000001140a */
[----:B------:R-:W-:Y:S01]  /*c170*/  LEA.HI R187, R187, R10, RZ, 0x2 ;  /* 0x0000000abbbb7211 */ /* 0x000fe200078f10ff */
[----:B------:R1:W-:Y:S03]  /*c180*/  @P0 STS.128 [R184+0x6000], RZ ;  /* 0x006000ffb8000388 */ /* 0x0003e60000000c00 */
[----:B------:R-:W-:Y:S01]  /*c190*/  SHF.R.S32.HI R187, RZ, 0x2, R187 ;  /* 0x00000002ffbb7819 */ /* 0x000fe200000114bb */
        /* <DEDUP_REMOVED lines=8> */
.L_x_5454:
[----:B------:R-:W-:Y:S05]  /*c220*/  BSYNC B0 ;  /* 0x0000000000007941 */ /* 0x000fea0003800000 */
.L_x_5453:
[----:B------:R-:W-:Y:S01]  /*c230*/  ISETP.GE.AND P0, PT, R0, R9, PT ;  /* 0x000000090000720c */ /* 0x000fe20003f06270 */
[----:B------:R-:W-:-:S12]  /*c240*/  BSSY B0, `(.L_x_5455) ;  /* 0x000000c000007945 */ /* 0x000fd80003800000 */
        /* <DEDUP_REMOVED lines=11> */
.L_x_5456:
[----:B------:R-:W-:Y:S05]  /*c300*/  BSYNC B0 ;  /* 0x0000000000007941 */ /* 0x000fea0003800000 */
.L_x_5455:
[----:B------:R-:W-:Y:S01]  /*c310*/  ISETP.GE.AND P0, PT, R22, R9, PT ;  /* 0x000000091600720c */ /* 0x000fe20003f06270 */
[----:B------:R-:W-:-:S12]  /*c320*/  BSSY B0, `(.L_x_5457) ;  /* 0x000000e000007945 */ /* 0x000fd80003800000 */
[----:B------:R1:W-:Y:S01]  /*c330*/  @P0 STS.128 [R184+0x7000], RZ ;  /* 0x007000ffb8000388 */ /* 0x0003e20000000c00 */
        /* <DEDUP_REMOVED lines=12> */
.L_x_5458:
[----:B------:R-:W-:Y:S05]  /*c400*/  BSYNC B0 ;  /* 0x0000000000007941 */ /* 0x000fea0003800000 */
.L_x_5457:
[----:B------:R-:W-:Y:S01]  /*c410*/  ISETP.GE.AND P0, PT, R26, R9, PT ;  /* 0x000000091a00720c */ /* 0x000fe20003f06270 */
[----:B------:R-:W-:-:S12]  /*c420*/  BSSY B0, `(.L_x_5459) ;  /* 0x000000f000007945 */ /* 0x000fd80003800000 */
[----:B------:R1:W-:Y:S01]  /*c430*/  @P0 STS.128 [R184+0x7800], RZ ;  /* 0x007800ffb8000388 */ /* 0x0003e20000000c00 */
[----:B------:R-:W-:Y:S05]  /*c440*/  @P0 BRA `(.L_x_5460) ;  /* 0x000000c000000947 */ /* 0x000fea0003800000 */
[----:B------:R-:W-:-:S13]  /*c450*/  ISETP.GE.AND P0, PT, R100, c[0x0][0x220], PT ;  /* 0x0000880064007a0c */ /* 0x000fda0003f06270 */
[----:B------:R1:W-:Y:S01]  /*c460*/  @P0 STS.128 [R184+0x7800], RZ ;  /* 0x007800ffb8000388 */ /* 0x0003e20000000c00 */
[----:B------:R-:W-:Y:S05]  /*c470*/  @P0 BRA `(.L_x_5460) ;  /* 0x0000009000000947 */ /* 0x000fea0003800000 */
[----:B------:R-:W-:Y:S01]  /*c480*/  MOV R0, c[0x0][0x1a0] ;  /* 0x0000680000007a02 */ /* 0x000fe20000000f00 */
[----:B------:R-:W-:Y:S02]  /*c490*/  ULDC UR4, c[0x0][0x1a4] ;  /* 0x0000690000047ab9 */ /* 0x000fe40000000800 */
[----:B------:R-:W-:Y:S02]  /*c4a0*/  UIMAD UR4, UR4, 0x60, URZ ;  /* 0x00000060040478a4 */ /* 0x000fe4000f8e023f */
[----:B-1----:R-:W-:-:S05]  /*c4b0*/  IMAD.WIDE.U32 R10, R0, 0x60, R148 ;  /* 0x00000060000a7825 */ /* 0x002fca00078e0094 */
[----:B------:R-:W-:-:S05]  /*c4c0*/  IADD3 R11, R11, UR4, RZ ;  /* 0x000000040b0b7c10 */ /* 0x000fca000fffe0ff */
[----:B------:R-:W-:Y:S01]  /*c4d0*/  @!PT LDS RZ, [RZ] ;  /* 0x00000000fffff984 */ /* 0x000fe20000000800 */
[----:B------:R-:W-:Y:S01]  /*c4e0*/  @!PT LDS RZ, [RZ] ;  /* 0x00000000fffff984 */ /* 0x000fe20000000800 */
[----:B------:R-:W-:Y:S01]  /*c4f0*/  @!PT LDS RZ, [RZ] ;  /* 0x00000000fffff984 */ /* 0x000fe20000000800 */
[----:B------:R1:W-:Y:S02]  /*c500*/  LDGSTS.E.BYPASS.LTC128B.128 [R184+0x7800], [R10.64] ;  /* 0x078000000ab87fae */ /* 0x0003e4000b901d46 */
.L_x_5460:
[----:B------:R-:W-:Y:S05]  /*c510*/  BSYNC B0 ;  /* 0x0000000000007941 */ /* 0x000fea0003800000 */
.L_x_5459:
[----:B------:R-:W-:Y:S01]  /*c520*/  ISETP.GE.AND P0, PT, R8, R9, PT ;  /* 0x000000090800720c */ /* 0x000fe20003f06270 */
[----:B------:R-:W-:-:S12]  /*c530*/  BSSY B0, `(.L_x_5461) ;  /* 0x000000e000007945 */ /* 0x000fd80003800000 */
[----:B------:R1:W-:Y:S01]  /*c540*/  @P0 STS.128 [R184+0x8000], RZ ;  /* 0x008000ffb8000388 */ /* 0x0003e20000000c00 */
[----:B------:R-:W-:Y:S05]  /*c550*/  @P0 BRA `(.L_x_5462) ;  /* 0x000000b000000947 */ /* 0x000fea0003800000 */
[----:B------:R-:W-:-:S13]  /*c560*/  ISETP.GE.AND P0, PT, R100, c[0x0][0x220], PT ;  /* 0x0000880064007a0c */ /* 0x000fda0003f06270 */
[----:B------:R1:W-:Y:S01]  /*c570*/  @P0 STS.128 [R184+0x8000], RZ ;  /* 0x008000ffb8000388 */ /* 0x0003e20000000c00 */
[----:B------:R-:W-:Y:S05]  /*c580*/  @P0 BRA `(.L_x_5462) ;  /* 0x0000008000000947 */ /* 0x000fea0003800000 */
[----:B-1----:R-:W-:Y:S02]  /*c590*/  IMAD.MOV.U32 R11, RZ, RZ, c[0x0][0x1a0] ;  /* 0x00006800ff0b7624 */ /* 0x002fe400078e00ff */
[----:B------:R-:W-:-:S03]  /*c5a0*/  IMAD.MOV.U32 R0, RZ, RZ, c[0x0][0x1a4] ;  /* 0x00006900ff007624 */ /* 0x000fc600078e00ff */
[----:B------:R-:W-:-:S04]  /*c5b0*/  LEA R10, P0, R11, R148, 0x7 ;  /* 0x000000940b0a7211 */ /* 0x000fc800078038ff */
[----:B------:R-:W-:-:S05]  /*c5c0*/  LEA.HI.X R11, R11, R149, R0, 0x7, P0 ;  /* 0x000000950b0b7211 */ /* 0x000fca00000f3c00 */
[----:B------:R-:W-:Y:S01]  /*c5d0*/  @!PT LDS RZ, [RZ] ;  /* 0x00000000fffff984 */ /* 0x000fe20000000800 */
[----:B------:R-:W-:Y:S01]  /*c5e0*/  @!PT LDS RZ, [RZ] ;  /* 0x00000000fffff984 */ /* 0x000fe20000000800 */
[----:B------:R-:W-:Y:S01]  /*c5f0*/  @!PT LDS RZ, [RZ] ;  /* 0x00000000fffff984 */ /* 0x000fe20000000800 */
[----:B------:R1:W-:Y:S04]  /*c600*/  LDGSTS.E.BYPASS.LTC128B.128 [R184+0x8000], [R10.64] ;  /* 0x080000000ab87fae */ /* 0x0003e8000b901d46 */
.L_x_5462:
[----:B------:R-:W-:Y:S05]  /*c610*/  BSYNC B0 ;  /* 0x0000000000007941 */ /* 0x000fea0003800000 */
.L_x_5461:
        /* <DEDUP_REMOVED lines=16> */
.L_x_5464:
[----:B------:R-:W-:Y:S05]  /*c720*/  BSYNC B0 ;  /* 0x0000000000007941 */ /* 0x000fea0003800000 */
.L_x_5463:
        /* <DEDUP_REMOVED lines=10> */
[----:B------:R-:W-:-:S05]  /*c7d0*/  IMAD.WIDE.U32 R6, R0, 0xc0, R148 ;  /* 0x000000c000067825 */ /* 0x000fca00078e0094 */
[----:B------:R-:W-:-:S05]  /*c7e0*/  IADD3 R7, R7, UR4, RZ ;  /* 0x0000000407077c10 */ /* 0x000fca000fffe0ff */
[----:B------:R-:W-:Y:S01]  /*c7f0*/  @!PT LDS RZ, [RZ] ;  /* 0x00000000fffff984 */ /* 0x000fe20000000800 */
[----:B------:R-:W-:Y:S01]  /*c800*/  @!PT LDS RZ, [RZ] ;  /* 0x00000000fffff984 */ /* 0x000fe20000000800 */
[----:B------:R-:W-:Y:S01]  /*c810*/  @!PT LDS RZ, [RZ] ;  /* 0x00000000fffff984 */ /* 0x000fe20000000800 */
[----:B------:R1:W-:Y:S02]  /*c820*/  LDGSTS.E.BYPASS.LTC128B.128 [R184+0x9000], [R6.64] ;  /* 0x0900000006b87fae */ /* 0x0003e4000b901d46 */
.L_x_5466:
[----:B------:R-:W-:Y:S05]  /*c830*/  BSYNC B0 ;  /* 0x0000000000007941 */ /* 0x000fea0003800000 */
.L_x_5465:
        /* <DEDUP_REMOVED lines=16> */
.L_x_5468:
[----:B------:R-:W-:Y:S05]  /*c940*/  BSYNC B0 ;  /* 0x0000000000007941 */ /* 0x000fea0003800000 */
.L_x_5467:
[CC--:B------:R-:W-:Y:S01]  /*c950*/  LEA.HI R0, R3.reuse, R4.reuse, RZ, 0x4 ;  /* 0x0000000403007211 */ /* 0x0c0fe200078f20ff */
[----:B------:R-:W-:Y:S01]  /*c960*/  IMAD.SHL.U32 R134, R134, 0x8, RZ ;  /* 0x0000000886867824 */ /* 0x000fe200078e00ff */
[----:B------:R-:W-:Y:S01]  /*c970*/  LEA.HI R3, R3, R4, RZ, 0x3 ;  /* 0x0000000403037211 */ /* 0x000fe200078f18ff */
[----:B------:R-:W-:Y:S01]  /*c980*/  IMAD.SHL.U32 R102, R118, 0x40, RZ ;  /* 0x0000004076667824 */ /* 0x000fe200078e00ff */
[----:B------:R-:W-:Y:S01]  /*c990*/  SHF.R.S32.HI R173, RZ, 0x4, R0 ;  /* 0x00000004ffad7819 */ /* 0x000fe20000011400 */
[----:B------:R-:W0:Y:S01]  /*c9a0*/  LDGDEPBAR ;  /* 0x00000000000079af */ /* 0x000e220000000000 */
[----:B------:R-:W-:Y:S02]  /*c9b0*/  LOP3.LUT R3, R3, 0xfffffff8, RZ, 0xc0, !PT ;  /* 0xfffffff803037812 */ /* 0x000fe400078ec0ff */
[----:B------:R-:W-:Y:S02]  /*c9c0*/  LEA.HI R5, R0, R173, RZ, 0x1 ;  /* 0x000000ad00057211 */ /* 0x000fe400078f08ff */
[----:B------:R-:W-:Y:S01]  /*c9d0*/  SHF.R.S32.HI R121, RZ, 0x5, R121 ;  /* 0x00000005ff797819 */ /* 0x000fe20000011479 */
[----:B------:R-:W-:Y:S01]  /*c9e0*/  IMAD.IADD R0, R4, 0x1, -R3 ;  /* 0x0000000104007824 */ /* 0x000fe200078e0a03 */
[----:B------:R-:W-:-:S02]  /*c9f0*/  LOP3.LUT R4, R5, 0xfffffffe, RZ, 0xc0, !PT ;  /* 0xfffffffe05047812 */ /* 0x000fc400078ec0ff */
[----:B------:R-:W-:Y:S01]  /*ca00*/  LOP3.LUT R102, R102, 0xfffffe00, RZ, 0xc0, !PT ;  /* 0xfffffe0066667812 */ /* 0x000fe200078ec0ff */
[C---:B------:R-:W-:Y:S01]  /*ca10*/  IMAD.SHL.U32 R3, R0.reuse, 0x40, RZ ;  /* 0x0000004000037824 */ /* 0x040fe200078e00ff */
[----:B------:R-:W-:Y:S01]  /*ca20*/  R2P PR, R0, 0x6 ;  /* 0x0000000600007804 */ /* 0x000fe20000000000 */
[----:B------:R-:W-:Y:S01]  /*ca30*/  IMAD.IADD R173, R173, 0x1, -R4 ;  /* 0x00000001adad7824 */ /* 0x000fe200078e0a04 */
[C---:B------:R-:W-:Y:S01]  /*ca40*/  LOP3.LUT P0, RZ, R50.reuse, 0x2, RZ, 0xc0, !PT ;  /* 0x0000000232ff7812 */ /* 0x040fe2000780c0ff */
[----:B------:R-:W-:Y:S01]  /*ca50*/  IMAD.SHL.U32 R4, R50, 0x40, RZ ;  /* 0x0000004032047824 */ /* 0x000fe200078e00ff */
[----:B------:R-:W-:Y:S01]  /*ca60*/  LOP3.LUT R3, R3, 0x1c0, RZ, 0xc0, !PT ;  /* 0x000001c003037812 */ /* 0x000fe200078ec0ff */
[----:B------:R-:W-:Y:S02]  /*ca70*/  IMAD R174, R121, 0x400, R102 ;  /* 0x0000040079ae7824 */ /* 0x000fe400078e0266 */
[----:B------:R-:W-:Y:S01]  /*ca80*/  IMAD R120, R120, 0x4, R121 ;  /* 0x0000000478787824 */ /* 0x000fe200078e0279 */
[----:B------:R-:W-:Y:S01]  /*ca90*/  LOP3.LUT R5, R4, 0x1c0, RZ, 0xc0, !PT ;  /* 0x000001c004057812 */ /* 0x000fe200078ec0ff */
[----:B------:R-:W-:Y:S01]  /*caa0*/  IMAD.SHL.U32 R4, R173, 0x8, RZ ;  /* 0x00000008ad047824 */ /* 0x000fe200078e00ff */
[----:B------:R-:W-:-:S02]  /*cab0*/  LOP3.LUT R134, R3, 0x8, R134, 0xf8, !PT ;  /* 0x0000000803867812 */ /* 0x000fc400078ef886 */
[----:B------:R-:W-:Y:S02]  /*cac0*/  SHF.R.U32.HI R3, RZ, 0x3, R3 ;  /* 0x00000003ff037819 */ /* 0x000fe40000011603 */
[----:B------:R-:W-:Y:S02]  /*cad0*/  LOP3.LUT R4, R5, 0x8, R4, 0xf8, !PT ;  /* 0x0000000805047812 */ /* 0x000fe400078ef804 */
[----:B------:R-:W-:Y:S02]  /*cae0*/  SHF.R.U32.HI R51, RZ, 0x3, R5 ;  /* 0x00000003ff337819 */ /* 0x000fe40000011605 */
[----:B------:R-:W-:Y:S01]  /*caf0*/  LOP3.LUT R134, R134, R3, RZ, 0x3c, !PT ;  /* 0x0000000386867212 */ /* 0x000fe200078e3cff */
[----:B------:R-:W-:Y:S01]  /*cb00*/  IMAD.MOV.U32 R3, RZ, RZ, 0x20 ;  /* 0x00000020ff037424 */ /* 0x000fe200078e00ff */
[----:B------:R-:W-:-:S03]  /*cb10*/  LOP3.LUT R51, R4, R51, RZ, 0x3c, !PT ;  /* 0x0000003304337212 */ /* 0x000fc600078e3cff */
[----:B------:R-:W-:Y:S01]  /*cb20*/  IMAD R173, R173, 0x200, R134 ;  /* 0x00000200adad7824 */ /* 0x000fe200078e0286 */
[----:B------:R-:W-:Y:S01]  /*cb30*/  SEL R0, R3, 0xffffffe0, !P1 ;  /* 0xffffffe003007807 */ /* 0x000fe20004800000 */
[----:B------:R-:W-:Y:S01]  /*cb40*/  IMAD.IADD R174, R51, 0x1, R174 ;  /* 0x0000000133ae7824 */ /* 0x000fe200078e02ae */
[----:B------:R-:W-:Y:S01]  /*cb50*/  SEL R3, R3, 0xffffffe0, !P0 ;  /* 0xffffffe003037807 */ /* 0x000fe20004000000 */
[----:B------:R-:W-:Y:S01]  /*cb60*/  IMAD.SHL.U32 R173, R173, 0x2, RZ ;  /* 0x00000002adad7824 */ /* 0x000fe200078e00ff */
[----:B------:R-:W-:Y:S01]  /*cb70*/  LOP3.LUT P0, RZ, R50, 0x4, RZ, 0xc0, !PT ;  /* 0x0000000432ff7812 */ /* 0x000fe2000780c0ff */
[----:B------:R-:W-:Y:S02]  /*cb80*/  IMAD.SHL.U32 R174, R174, 0x2, RZ ;  /* 0x00000002aeae7824 */ /* 0x000fe400078e00ff */
[C---:B------:R-:W-:Y:S01]  /*cb90*/  IMAD.IADD R167, R173.reuse, 0x1, R0 ;  /* 0x00000001ada77824 */ /* 0x040fe200078e0200 */
[----:B------:R-:W-:Y:S01]  /*cba0*/  LDSM.16.M88.4 R20, [R173+0x3000] ;  /* 0x00300000ad14783b */ /* 0x000fe20000000200 */
[----:B------:R-:W-:Y:S01]  /*cbb0*/  IMAD.IADD R172, R174, 0x1, R3 ;  /* 0x00000001aeac7824 */ /* 0x000fe200078e0203 */
[----:B------:R-:W-:Y:S01]  /*cbc0*/  IADD3 R170, R173, 0x2040, RZ ;  /* 0x00002040adaa7810 */ /* 0x000fe20007ffe0ff */
[----:B------:R-:W-:Y:S01]  /*cbd0*/  IMAD.U32 R50, R120, 0x10, R187 ;  /* 0x0000001078327824 */ /* 0x000fe200078e00bb */
[----:B------:R-:W5:Y:S04]  /*cbe0*/  LDSM.16.M88.4 R116, [R174] ;  /* 0x00000000ae74783b */ /* 0x000f680000000200 */
[----:B------:R-:W1:Y:S01]  /*cbf0*/  LDSM.16.M88.4 R64, [R173+0x4000] ;  /* 0x00400000ad40783b */ /* 0x000e620000000200 */
[----:B------:R-:W-:-:S03]  /*cc00*/  IADD3 R50, -R179, 0x1, R50 ;  /* 0x00000001b3327810 */ /* 0x000fc60007ffe132 */
[----:B----4-:R-:W4:Y:S01]  /*cc10*/  LDSM.16.M88.4 R28, [R173+0x2800] ;  /* 0x00280000ad1c783b */ /* 0x010f220000000200 */
[----:B------:R-:W-:-:S03]  /*cc20*/  IADD3 R50, R50, c[0x0][0x2e8], R49 ;  /* 0x0000ba0032327a10 */ /* 0x000fc60007ffe031 */
[----:B------:R-:W-:Y:S04]  /*cc30*/  LDSM.16.M88.4 R104, [R172] ;  /* 0x00000000ac68783b */ /* 0x000fe80000000200 */
[----:B------:R-:W2:Y:S04]  /*cc40*/  LDSM.16.M88.4 R68, [R167+0x3000] ;  /* 0x00300000a744783b */ /* 0x000ea80000000200 */
[----:B-1----:R-:W1:Y:S04]  /*cc50*/  LDSM.16.M88.4 R4, [R167+0x4000] ;  /* 0x00400000a704783b */ /* 0x002e680000000200 */
[----:B--2---:R-:W2:Y:S04]  /*cc60*/  LDSM.16.M88.4 R44, [R173+0x5000] ;  /* 0x00500000ad2c783b */ /* 0x004ea80000000200 */
[----:B------:R-:W3:Y:S04]  /*cc70*/  LDSM.16.M88.4 R72, [R167+0x2800] ;  /* 0x00280000a748783b */ /* 0x000ee80000000200 */
[----:B------:R-:W1:Y:S04]  /*cc80*/  LDSM.16.M88.4 R36, [R173+0x2000] ;  /* 0x00200000ad24783b */ /* 0x000e680000000200 */
[----:B------:R-:W1:Y:S01]  /*cc90*/  LDSM.16.M88.4 R12, [R173+0x3800] ;  /* 0x00380000ad0c783b */ /* 0x000e620000000200 */
[C---:B-----5:R-:W-:Y:S03]  /*cca0*/  HMMA.16816.F32 R24, R116.reuse, R20, RZ ;  /* 0x000000147418723c */ /* 0x060fe600000018ff */
[----:B------:R-:W5:Y:S04]  /*ccb0*/  LDSM.16.M88.4 R56, [R173+0x4800] ;  /* 0x00480000ad38783b */ /* 0x000f680000000200 */
[----:B------:R-:W1:Y:S01]  /*ccc0*/  LDSM.16.M88.4 R84, [R173+0x5800] ;  /* 0x00580000ad54783b */ /* 0x000e620000000200 */
[C---:B------:R-:W-:Y:S03]  /*ccd0*/  HMMA.16816.F32 R20, R116.reuse, R22, RZ ;  /* 0x000000167414723c */ /* 0x040fe600000018ff */
[----:B------:R-:W-:Y:S04]  /*cce0*/  LDSM.16.M88.4 R80, [R167+0x2000] ;  /* 0x00200000a750783b */ /* 0x000fe80000000200 */
[----:B------:R-:W-:Y:S01]  /*ccf0*/  LDSM.16.M88.4 R108, [R167+0x5800] ;  /* 0x00580000a76c783b */ /* 0x000fe20000000200 */
[C---:B------:R-:W-:Y:S03]  /*cd00*/  HMMA.16816.F32 R8, R116.reuse, R64, RZ ;  /* 0x000000407408723c */ /* 0x040fe600000018ff */
[----:B------:R-:W-:Y:S05]  /*cd10*/  LDSM.16.M88.4 R76, [R167+0x3800] ;  /* 0x00380000a74c783b */ /* 0x000fea0000000200 */
[C---:B----4-:R-:W-:Y:S08]  /*cd20*/  HMMA.16816.F32 R32, R116.reuse, R28, RZ ;  /* 0x0000001c7420723c */ /* 0x050ff000000018ff */
[----:B------:R-:W-:Y:S08]  /*cd30*/  HMMA.16816.F32 R28, R116, R30, RZ ;  /* 0x0000001e741c723c */ /* 0x000ff000000018ff */
[C---:B------:R-:W-:Y:S08]  /*cd40*/  HMMA.16816.F32 R24, R104.reuse, R68, R24 ;  /* 0x000000446818723c */ /* 0x040ff00000001818 */
[C---:B------:R-:W-:Y:S01]  /*cd50*/  HMMA.16816.F32 R20, R104.reuse, R70, R20 ;  /* 0x000000466814723c */ /* 0x040fe20000001814 */
[----:B------:R-:W4:Y:S07]  /*cd60*/  LDSM.16.M88.4 R68, [R167+0x5000] ;  /* 0x00500000a744783b */ /* 0x000f2e0000000200 */
[----:B-1----:R-:W-:Y:S07]  /*cd70*/  HMMA.16816.F32 R8, R104, R4, R8 ;  /* 0x000000046808723c */ /* 0x002fee0000001808 */
[----:B------:R-:W-:Y:S01]  /*cd80*/  IMAD.MOV.U32 R5, RZ, RZ, 0x40 ;  /* 0x00000040ff057424 */ /* 0x000fe200078e00ff */
[----:B--2---:R-:W-:Y:S01]  /*cd90*/  HMMA.16816.F32 R52, R116, R44, RZ ;  /* 0x0000002c7434723c */ /* 0x004fe200000018ff */
[----:B------:R-:W-:-:S03]  /*cda0*/  IADD3 R4, R173, 0x2000, RZ ;  /* 0x00002000ad047810 */ /* 0x000fc60007ffe0ff */
[----:B------:R-:W-:Y:S02]  /*cdb0*/  SEL R5, R5, 0xffffffc0, !P0 ;  /* 0xffffffc005057807 */ /* 0x000fe40004000000 */
[----:B------:R-:W-:Y:S02]  /*cdc0*/  @P2 IADD3 R170, R4, -0x40, RZ ;  /* 0xffffffc004aa2810 */ /* 0x000fe40007ffe0ff */
[----:B------:R-:W-:Y:S01]  /*cdd0*/  HMMA.16816.F32 R44, R116, R46, RZ ;  /* 0x0000002e742c723c */ /* 0x000fe200000018ff */
[----:B------:R-:W-:Y:S01]  /*cde0*/  IMAD.IADD R171, R174, 0x1, R5 ;  /* 0x00000001aeab7824 */ /* 0x000fe200078e0205 */
[----:B------:R-:W-:Y:S01]  /*cdf0*/  IADD3 R4, R50, 0x8, RZ ;  /* 0x0000000832047810 */ /* 0x000fe20007ffe0ff */
[----:B------:R-:W-:Y:S01]  /*ce00*/  LDSM.16.M88.4 R136, [R170] ;  /* 0x00000000aa88783b */ /* 0x000fe20000000200 */
[----:B------:R-:W-:Y:S01]  /*ce10*/  IMAD.IADD R156, R0, 0x1, R170 ;  /* 0x00000001009c7824 */ /* 0x000fe200078e02aa */
[-C--:B------:R-:W-:Y:S01]  /*ce20*/  IMNMX R50, R50, R49.reuse, PT ;  /* 0x0000003132327217 */ /* 0x080fe20003800200 */
[----:B------:R-:W-:Y:S01]  /*ce30*/  IMAD.IADD R169, R3, 0x1, R171 ;  /* 0x0000000103a97824 */ /* 0x000fe200078e02ab */
[----:B------:R-:W-:Y:S01]  /*ce40*/  LDSM.16.M88.4 R92, [R171] ;  /* 0x00000000ab5c783b */ /* 0x000fe20000000200 */
[----:B---3--:R-:W-:Y:S01]  /*ce50*/  HMMA.16816.F32 R32, R104, R72, R32 ;  /* 0x000000486820723c */ /* 0x008fe20000001820 */
[----:B------:R-:W-:Y:S01]  /*ce60*/  IMAD.IADD R0, R2, 0x1, R103 ;  /* 0x0000000102007824 */ /* 0x000fe200078e0267 */
[----:B------:R-:W-:Y:S01]  /*ce70*/  IMNMX R49, R4, R49, PT ;  /* 0x0000003104317217 */ /* 0x000fe20003800200 */
[----:B------:R-:W-:Y:S01]  /*ce80*/  LDSM.16.M88.4 R88, [R170+0x800] ;  /* 0x00080000aa58783b */ /* 0x000fe20000000200 */
[----:B------:R-:W-:-:S02]  /*ce90*/  IADD3 R163, R170, 0x800, RZ ;  /* 0x00000800aaa37810 */ /* 0x000fc40007ffe0ff */
[C---:B------:R-:W-:Y:S01]  /*cea0*/  IADD3 R162, R170.reuse, 0x1000, RZ ;  /* 0x00001000aaa27810 */ /* 0x040fe20007ffe0ff */
[----:B------:R-:W-:Y:S01]  /*ceb0*/  LDSM.16.M88.4 R112, [R169] ;  /* 0x00000000a970783b */ /* 0x000fe20000000200 */
[----:B------:R-:W-:Y:S01]  /*cec0*/  HMMA.16816.F32 R28, R104, R74, R28 ;  /* 0x0000004a681c723c */ /* 0x000fe2000000181c */
[C---:B------:R-:W-:Y:S02]  /*ced0*/  IADD3 R161, R170.reuse, 0x1800, RZ ;  /* 0x00001800aaa17810 */ /* 0x040fe40007ffe0ff */
[----:B------:R-:W1:Y:S01]  /*cee0*/  LDSM.16.M88.4 R72, [R167+0x4800] ;  /* 0x00480000a748783b */ /* 0x000e620000000200 */
[C---:B------:R-:W-:Y:S02]  /*cef0*/  IADD3 R160, R170.reuse, 0x2000, RZ ;  /* 0x00002000aaa07810 */ /* 0x040fe40007ffe0ff */
[C---:B------:R-:W-:Y:S01]  /*cf00*/  IADD3 R159, R170.reuse, 0x2800, RZ ;  /* 0x00002800aa9f7810 */ /* 0x040fe20007ffe0ff */
[----:B------:R-:W-:Y:S01]  /*cf10*/  LDSM.16.M88.4 R132, [R170+0x3800] ;  /* 0x00380000aa84783b */ /* 0x000fe20000000200 */
[----:B------:R-:W-:Y:S01]  /*cf20*/  HMMA.16816.F32 R96, R116, R36, RZ ;  /* 0x000000247460723c */ /* 0x000fe200000018ff */
[----:B------:R-:W-:-:S02]  /*cf30*/  IADD3 R158, R170, 0x3000, RZ ;  /* 0x00003000aa9e7810 */ /* 0x000fc40007ffe0ff */
[----:B------:R-:W-:-:S05]  /*cf40*/  IADD3 R157, R170, 0x3800, RZ ;  /* 0x00003800aa9d7810 */ /* 0x000fca0007ffe0ff */
[C---:B------:R-:W-:Y:S08]  /*cf50*/  HMMA.16816.F32 R36, R116.reuse, R38, RZ ;  /* 0x000000267424723c */ /* 0x040ff000000018ff */
[C---:B------:R-:W-:Y:S08]  /*cf60*/  HMMA.16816.F32 R16, R116.reuse, R12, RZ ;  /* 0x0000000c7410723c */ /* 0x040ff000000018ff */
[C---:B-----5:R-:W-:Y:S08]  /*cf70*/  HMMA.16816.F32 R60, R116.reuse, R56, RZ ;  /* 0x00000038743c723c */ /* 0x060ff000000018ff */
[C---:B------:R-:W-:Y:S08]  /*cf80*/  HMMA.16816.F32 R12, R116.reuse, R14, RZ ;  /* 0x0000000e740c723c */ /* 0x040ff000000018ff */
[C---:B------:R-:W-:Y:S08]  /*cf90*/  HMMA.16816.F32 R64, R116.reuse, R66, RZ ;  /* 0x000000427440723c */ /* 0x040ff000000018ff */
[C---:B------:R-:W-:Y:S08]  /*cfa0*/  HMMA.16816.F32 R56, R116.reuse, R58, RZ ;  /* 0x0000003a7438723c */ /* 0x040ff000000018ff */
[C---:B------:R-:W-:Y:S08]  /*cfb0*/  HMMA.16816.F32 R40, R116.reuse, R84, RZ ;  /* 0x000000547428723c */ /* 0x040ff000000018ff */
[----:B------:R-:W-:Y:S01]  /*cfc0*/  HMMA.16816.F32 R116, R116, R86, RZ ;  /* 0x000000567474723c */ /* 0x000fe200000018ff */
[----:B------:R-:W-:Y:S07]  /*cfd0*/  LDSM.16.M88.4 R84, [R170+0x1000] ;  /* 0x00100000aa54783b */ /* 0x000fee0000000200 */
[C---:B----4-:R-:W-:Y:S08]  /*cfe0*/  HMMA.16816.F32 R52, R104.reuse, R68, R52 ;  /* 0x000000446834723c */ /* 0x050ff00000001834 */
[C---:B------:R-:W-:Y:S01]  /*cff0*/  HMMA.16816.F32 R44, R104.reuse, R70, R44 ;  /* 0x00000046682c723c */ /* 0x040fe2000000182c */
[----:B------:R-:W2:Y:S07]  /*d000*/  LDSM.16.M88.4 R68, [R170+0x3000] ;  /* 0x00300000aa44783b */ /* 0x000eae0000000200 */
[C---:B------:R-:W-:Y:S08]  /*d010*/  HMMA.16816.F32 R36, R104.reuse, R82, R36 ;  /* 0x000000526824723c */ /* 0x040ff00000001824 */
[C---:B------:R-:W-:Y:S01]  /*d020*/  HMMA.16816.F32 R96, R104.reuse, R80, R96 ;  /* 0x000000506860723c */ /* 0x040fe20000001860 */
[----:B------:R-:W-:Y:S07]  /*d030*/  LDSM.16.M88.4 R80, [R170+0x1800] ;  /* 0x00180000aa50783b */ /* 0x000fee0000000200 */
[C---:B------:R-:W-:Y:S08]  /*d040*/  HMMA.16816.F32 R40, R104.reuse, R108, R40 ;  /* 0x0000006c6828723c */ /* 0x040ff00000001828 */
[C---:B------:R-:W-:Y:S01]  /*d050*/  HMMA.16816.F32 R116, R104.reuse, R110, R116 ;  /* 0x0000006e6874723c */ /* 0x040fe20000001874 */
[----:B------:R-:W3:Y:S07]  /*d060*/  LDSM.16.M88.4 R108, [R156] ;  /* 0x000000009c6c783b */ /* 0x000eee0000000200 */
[C---:B-1----:R-:W-:Y:S08]  /*d070*/  HMMA.16816.F32 R60, R104.reuse, R72, R60 ;  /* 0x00000048683c723c */ /* 0x042ff0000000183c */
[C---:B------:R-:W-:Y:S01]  /*d080*/  HMMA.16816.F32 R56, R104.reuse, R74, R56 ;  /* 0x0000004a6838723c */ /* 0x040fe20000001838 */
[----:B------:R-:W1:Y:S07]  /*d090*/  LDSM.16.M88.4 R72, [R170+0x2800] ;  /* 0x00280000aa48783b */ /* 0x000e6e0000000200 */
[C---:B------:R-:W-:Y:S08]  /*d0a0*/  HMMA.16816.F32 R16, R104.reuse, R76, R16 ;  /* 0x0000004c6810723c */ /* 0x040ff00000001810 */
[C---:B------:R-:W-:Y:S01]  /*d0b0*/  HMMA.16816.F32 R12, R104.reuse, R78, R12 ;  /* 0x0000004e680c723c */ /* 0x040fe2000000180c */
[----:B------:R-:W-:Y:S07]  /*d0c0*/  LDSM.16.M88.4 R76, [R170+0x2000] ;  /* 0x00200000aa4c783b */ /* 0x000fee0000000200 */
[----:B------:R-:W-:Y:S01]  /*d0d0*/  HMMA.16816.F32 R64, R104, R6, R64 ;  /* 0x000000066840723c */ /* 0x000fe20000001840 */
[----:B------:R-:W4:Y:S06]  /*d0e0*/  LDSM.16.M88.4 R104, [R156+0x800] ;  /* 0x000800009c68783b */ /* 0x000f2c0000000200 */
[C---:B------:R-:W-:Y:S01]  /*d0f0*/  IADD3 R6, R0.reuse, 0x1, RZ ;  /* 0x0000000100067810 */ /* 0x040fe20007ffe0ff */
[----:B------:R-:W-:Y:S01]  /*d100*/  HMMA.16816.F32 R36, R92, R138, R36 ;  /* 0x0000008a5c24723c */ /* 0x000fe20000001824 */
[----:B------:R-:W-:-:S02]  /*d110*/  IADD3 R7, R0, 0x9, RZ ;  /* 0x0000000900077810 */ /* 0x000fc40007ffe0ff */
[CC--:B------:R-:W-:Y:S02]  /*d120*/  ISETP.GE.AND P1, PT, R6.reuse, R50.reuse, PT ;  /* 0x000000320600720c */ /* 0x0c0fe40003f26270 */
[-C--:B------:R-:W-:Y:S02]  /*d130*/  ISETP.GE.AND P0, PT, R6, R49.reuse, PT ;  /* 0x000000310600720c */ /* 0x080fe40003f06270 */
[----:B------:R-:W-:Y:S01]  /*d140*/  IADD3 R6, R0, 0x8, RZ ;  /* 0x0000000800067810 */ /* 0x000fe20007ffe0ff */
[----:B------:R-:W-:Y:S01]  /*d150*/  HMMA.16816.F32 R96, R92, R136, R96 ;  /* 0x000000885c60723c */ /* 0x000fe20000001860 */
[----:B------:R-:W-:Y:S02]  /*d160*/  P2R R4, PR, RZ, 0x1 ;  /* 0x00000001ff047803 */ /* 0x000fe40000000000 */
[C---:B------:R-:W-:Y:S02]  /*d170*/  ISETP.GE.AND P0, PT, R6.reuse, R50, PT ;  /* 0x000000320600720c */ /* 0x040fe40003f06270 */
[----:B------:R-:W-:-:S02]  /*d180*/  ISETP.GE.AND P2, PT, R6, R49, PT ;  /* 0x000000310600720c */ /* 0x000fc40003f46270 */
[----:B------:R-:W-:Y:S01]  /*d190*/  IADD3 R6, R0, 0x10, RZ ;  /* 0x0000001000067810 */ /* 0x000fe20007ffe0ff */
[----:B------:R-:W-:Y:S01]  /*d1a0*/  HMMA.16816.F32 R32, R92, R88, R32 ;  /* 0x000000585c20723c */ /* 0x000fe20000001820 */
[CC--:B------:R-:W-:Y:S02]  /*d1b0*/  ISETP.GE.AND P3, PT, R7.reuse, R50.reuse, PT ;  /* 0x000000320700720c */ /* 0x0c0fe40003f66270 */
[----:B------:R-:W-:Y:S02]  /*d1c0*/  ISETP.GE.AND P5, PT, R6, R50, PT ;  /* 0x000000320600720c */ /* 0x000fe40003fa6270 */
[----:B------:R-:W-:-:S03]  /*d1d0*/  ISETP.GE.AND P4, PT, R7, R49, PT ;  /* 0x000000310700720c */ /* 0x000fc60003f86270 */
[C---:B------:R-:W-:Y:S08]  /*d1e0*/  HMMA.16816.F32 R28, R92.reuse, R90, R28 ;  /* 0x0000005a5c1c723c */ /* 0x040ff0000000181c */
[C---:B--2---:R-:W-:Y:S08]  /*d1f0*/  HMMA.16816.F32 R52, R92.reuse, R68, R52 ;  /* 0x000000445c34723c */ /* 0x044ff00000001834 */
[----:B------:R-:W-:Y:S01]  /*d200*/  HMMA.16816.F32 R44, R92, R70, R44 ;  /* 0x000000465c2c723c */ /* 0x000fe2000000182c */
[----:B------:R-:W2:Y:S07]  /*d210*/  LDSM.16.M88.4 R68, [R156+0x1000] ;  /* 0x001000009c44783b */ /* 0x000eae0000000200 */
[----:B---3--:R-:W-:Y:S08]  /*d220*/  HMMA.16816.F32 R36, R112, R110, R36 ;  /* 0x0000006e7024723c */ /* 0x008ff00000001824 */
[----:B------:R-:W-:Y:S08]  /*d230*/  HMMA.16816.F32 R24, R92, R84, R24 ;  /* 0x000000545c18723c */ /* 0x000ff00000001818 */
[----:B------:R-:W-:Y:S08]  /*d240*/  HMMA.16816.F32 R96, R112, R108, R96 ;  /* 0x0000006c7060723c */ /* 0x000ff00000001860 */
[----:B-1----:R-:W-:Y:S01]  /*d250*/  HMMA.16816.F32 R60, R92, R72, R60 ;  /* 0x000000485c3c723c */ /* 0x002fe2000000183c */
[----:B------:R-:W-:-:S07]  /*d260*/  FSEL R7, R38, -INF , !P2 ;  /* 0xff80000026077808 */ /* 0x000fce0005000000 */
[C---:B------:R-:W-:Y:S01]  /*d270*/  HMMA.16816.F32 R56, R92.reuse, R74, R56 ;  /* 0x0000004a5c38723c */ /* 0x040fe20000001838 */
[----:B------:R-:W1:Y:S07]  /*d280*/  LDSM.16.M88.4 R72, [R156+0x1800] ;  /* 0x001800009c48783b */ /* 0x000e6e0000000200 */
[----:B------:R-:W-:Y:S08]  /*d290*/  HMMA.16816.F32 R20, R92, R86, R20 ;  /* 0x000000565c14723c */ /* 0x000ff00000001814 */
[C---:B----4-:R-:W-:Y:S08]  /*d2a0*/  HMMA.16816.F32 R32, R112.reuse, R104, R32 ;  /* 0x000000687020723c */ /* 0x050ff00000001820 */
[----:B------:R-:W-:Y:S08]  /*d2b0*/  HMMA.16816.F32 R28, R112, R106, R28 ;  /* 0x0000006a701c723c */ /* 0x000ff0000000181c */
[C---:B------:R-:W-:Y:S07]  /*d2c0*/  HMMA.16816.F32 R16, R92.reuse, R80, R16 ;  /* 0x000000505c10723c */ /* 0x040fee0000001810 */
[----:B------:R-:W-:Y:S01]  /*d2d0*/  FSEL R80, R97, -INF , !P1 ;  /* 0xff80000061507808 */ /* 0x000fe20004800000 */
[C---:B------:R-:W-:Y:S07]  /*d2e0*/  HMMA.16816.F32 R64, R92.reuse, R78, R64 ;  /* 0x0000004e5c40723c */ /* 0x040fee0000001840 */
[----:B------:R-:W-:Y:S01]  /*d2f0*/  FSEL R78, R36, -INF , !P0 ;  /* 0xff800000244e7808 */ /* 0x000fe20004000000 */
[----:B------:R-:W-:Y:S01]  /*d300*/  HMMA.16816.F32 R8, R92, R76, R8 ;  /* 0x0000004c5c08723c */ /* 0x000fe20000001808 */
[----:B------:R-:W-:-:S02]  /*d310*/  ISETP.GE.AND P0, PT, R6, R49, PT ;  /* 0x000000310600720c */ /* 0x000fc40003f06270 */
[----:B------:R-:W-:-:S04]  /*d320*/  IADD3 R6, R0, 0x18, RZ ;  /* 0x0000001800067810 */ /* 0x000fc80007ffe0ff */
[----:B------:R-:W-:Y:S01]  /*d330*/  IADD3 R77, R0, 0x11, RZ ;  /* 0x00000011004d7810 */ /* 0x000fe20007ffe0ff */
[----:B------:R-:W-:Y:S01]  /*d340*/  HMMA.16816.F32 R12, R92, R82, R12 ;  /* 0x000000525c0c723c */ /* 0x000fe2000000180c */
[----:B------:R-:W-:Y:S02]  /*d350*/  FSEL R76, R37, -INF , !P3 ;  /* 0xff800000254c7808 */ /* 0x000fe40005800000 */
[CC--:B------:R-:W-:Y:S02]  /*d360*/  ISETP.GE.AND P1, PT, R77.reuse, R50.reuse, PT ;  /* 0x000000324d00720c */ /* 0x0c0fe40003f26270 */
[----:B------:R-:W-:Y:S02]  /*d370*/  ISETP.GE.AND P2, PT, R77, R49, PT ;  /* 0x000000314d00720c */ /* 0x000fe40003f46270 */
[----:B------:R-:W-:Y:S01]  /*d380*/  ISETP.GE.AND P3, PT, R6, R50, PT ;  /* 0x000000320600720c */ /* 0x000fe20003f66270 */
[----:B--2---:R-:W-:Y:S01]  /*d390*/  HMMA.16816.F32 R24, R112, R68, R24 ;  /* 0x000000447018723c */ /* 0x004fe20000001818 */
[----:B------:R-:W-:-:S02]  /*d3a0*/  FSEL R77, R39, -INF , !P4 ;  /* 0xff800000274d7808 */ /* 0x000fc40006000000 */
[----:B------:R-:W-:Y:S01]  /*d3b0*/  FSEL R82, R32, -INF , !P5 ;  /* 0xff80000020527808 */ /* 0x000fe20006800000 */
[----:B------:R-:W2:Y:S01]  /*d3c0*/  LDSM.16.M88.4 R36, [R156+0x2000] ;  /* 0x002000009c24783b */ /* 0x000ea20000000200 */
[-C--:B------:R-:W-:Y:S02]  /*d3d0*/  ISETP.GE.AND P4, PT, R6, R49.reuse, PT ;  /* 0x000000310600720c */ /* 0x080fe40003f86270 */
[----:B------:R-:W-:Y:S01]  /*d3e0*/  IADD3 R68, R0, 0x19, RZ ;  /* 0x0000001900447810 */ /* 0x000fe20007ffe0ff */
[----:B------:R-:W-:Y:S01]  /*d3f0*/  HMMA.16816.F32 R20, R112, R70, R20 ;  /* 0x000000467014723c */ /* 0x000fe20000001814 */
[----:B------:R-:W-:Y:S02]  /*d400*/  FSEL R69, R34, -INF , !P0 ;  /* 0xff80000022457808 */ /* 0x000fe40004000000 */
[C---:B------:R-:W-:Y:S02]  /*d410*/  ISETP.GE.AND P5, PT, R68.reuse, R50, PT ;  /* 0x000000324400720c */ /* 0x040fe40003fa6270 */
[----:B------:R-:W-:-:S02]  /*d420*/  ISETP.GE.AND P0, PT, R68, R49, PT ;  /* 0x000000314400720c */ /* 0x000fc40003f06270 */
[----:B------:R-:W-:Y:S01]  /*d430*/  IADD3 R6, R0, 0x20, RZ ;  /* 0x0000002000067810 */ /* 0x000fe20007ffe0ff */
[C---:B-1----:R-:W-:Y:S01]  /*d440*/  HMMA.16816.F32 R16, R112.reuse, R72, R16 ;  /* 0x000000487010723c */ /* 0x042fe20000001810 */
[----:B------:R-:W-:Y:S02]  /*d450*/  FSEL R68, R28, -INF , !P3 ;  /* 0xff8000001c447808 */ /* 0x000fe40005800000 */
[----:B------:R-:W-:Y:S02]  /*d460*/  IADD3 R28, R0, 0x28, RZ ;  /* 0x00000028001c7810 */ /* 0x000fe40007ffe0ff */
[----:B------:R-:W-:Y:S02]  /*d470*/  FSEL R32, R33, -INF , !P1 ;  /* 0xff80000021207808 */ /* 0x000fe40004800000 */
[----:B------:R-:W-:Y:S01]  /*d480*/  FSEL R71, R35, -INF , !P2 ;  /* 0xff80000023477808 */ /* 0x000fe20005000000 */
[----:B------:R-:W-:Y:S01]  /*d490*/  HMMA.16816.F32 R12, R112, R74, R12 ;  /* 0x0000004a700c723c */ /* 0x000fe2000000180c */
[----:B------:R-:W-:-:S02]  /*d4a0*/  ISETP.GE.AND P1, PT, R6, R50, PT ;  /* 0x000000320600720c */ /* 0x000fc40003f26270 */
[-C--:B------:R-:W-:Y:S02]  /*d4b0*/  ISETP.GE.AND P2, PT, R6, R49.reuse, PT ;  /* 0x000000310600720c */ /* 0x080fe40003f46270 */
[----:B------:R-:W-:Y:S02]  /*d4c0*/  FSEL R6, R29, -INF , !P5 ;  /* 0xff8000001d067808 */ /* 0x000fe40006800000 */
[----:B------:R-:W-:Y:S01]  /*d4d0*/  FSEL R83, R31, -INF , !P0 ;  /* 0xff8000001f537808 */ /* 0x000fe20004000000 */
[----:B------:R-:W-:Y:S01]  /*d4e0*/  HMMA.16816.F32 R40, R92, R132, R40 ;  /* 0x000000845c28723c */ /* 0x000fe20000001828 */
[----:B------:R-:W-:Y:S02]  /*d4f0*/  FSEL R81, R30, -INF , !P4 ;  /* 0xff8000001e517808 */ /* 0x000fe40006000000 */
[C---:B------:R-:W-:Y:S02]  /*d500*/  ISETP.GE.AND P5, PT, R28.reuse, R50, PT ;  /* 0x000000321c00720c */ /* 0x040fe40003fa6270 */
[----:B------:R-:W-:-:S02]  /*d510*/  ISETP.GE.AND P0, PT, R28, R49, PT ;  /* 0x000000311c00720c */ /* 0x000fc40003f06270 */
[----:B------:R-:W1:Y:S01]  /*d520*/  LDSM.16.M88.4 R28, [R156+0x2800] ;  /* 0x002800009c1c783b */ /* 0x000e620000000200 */
[----:B------:R-:W-:Y:S01]  /*d530*/  IADD3 R33, R0, 0x21, RZ ;  /* 0x0000002100217810 */ /* 0x000fe20007ffe0ff */
[----:B------:R-:W-:Y:S01]  /*d540*/  HMMA.16816.F32 R116, R92, R134, R116 ;  /* 0x000000865c74723c */ /* 0x000fe20000001874 */
[----:B------:R-:W-:Y:S02]  /*d550*/  FSEL R110, R24, -INF , !P1 ;  /* 0xff800000186e7808 */ /* 0x000fe40004800000 */
[C---:B------:R-:W-:Y:S02]  /*d560*/  ISETP.GE.AND P3, PT, R33.reuse, R50, PT ;  /* 0x000000322100720c */ /* 0x040fe40003f66270 */
[----:B------:R-:W-:Y:S02]  /*d570*/  ISETP.GE.AND P4, PT, R33, R49, PT ;  /* 0x000000312100720c */ /* 0x000fe40003f86270 */
[----:B------:R-:W-:Y:S01]  /*d580*/  IADD3 R33, R0, 0x29, RZ ;  /* 0x0000002900217810 */ /* 0x000fe20007ffe0ff */
[----:B--2---:R-:W-:Y:S01]  /*d590*/  HMMA.16816.F32 R8, R112, R36, R8 ;  /* 0x000000247008723c */ /* 0x004fe20000001808 */
[----:B------:R-:W-:-:S02]  /*d5a0*/  FSEL R141, R26, -INF , !P2 ;  /* 0xff8000001a8d7808 */ /* 0x000fc40005000000 */
[----:B------:R-:W-:Y:S02]  /*d5b0*/  FSEL R144, R20, -INF , !P5 ;  /* 0xff80000014907808 */ /* 0x000fe40006800000 */
[C---:B------:R-:W-:Y:S02]  /*d5c0*/  ISETP.GE.AND P1, PT, R33.reuse, R50, PT ;  /* 0x000000322100720c */ /* 0x040fe40003f26270 */
[----:B------:R-:W-:Y:S01]  /*d5d0*/  ISETP.GE.AND P2, PT, R33, R49, PT ;  /* 0x000000312100720c */ /* 0x000fe20003f46270 */
[----:B------:R-:W-:Y:S01]  /*d5e0*/  HMMA.16816.F32 R64, R112, R38, R64 ;  /* 0x000000267040723c */ /* 0x000fe20000001840 */
[----:B------:R-:W-:Y:S02]  /*d5f0*/  IADD3 R20, R0, 0x38, RZ ;  /* 0x0000003800147810 */ /* 0x000fe40007ffe0ff */
[----:B------:R-:W-:Y:S02]  /*d600*/  FSEL R146, R21, -INF , !P1 ;  /* 0xff80000015927808 */ /* 0x000fe40004800000 */
[----:B------:R-:W-:-:S02]  /*d610*/  FSEL R105, R23, -INF , !P2 ;  /* 0xff80000017697808 */ /* 0x000fc40005000000 */
[----:B------:R-:W-:Y:S02]  /*d620*/  FSEL R107, R22, -INF , !P0 ;  /* 0xff800000166b7808 */ /* 0x000fe40004000000 */
[C---:B------:R-:W-:Y:S02]  /*d630*/  ISETP.GE.AND P1, PT, R20.reuse, R50, PT ;  /* 0x000000321400720c */ /* 0x040fe40003f26270 */
[----:B------:R-:W-:Y:S02]  /*d640*/  ISETP.GE.AND P2, PT, R20, R49, PT ;  /* 0x000000311400720c */ /* 0x000fe40003f46270 */
[----:B------:R-:W2:Y:S01]  /*d650*/  LDSM.16.M88.4 R20, [R156+0x3000] ;  /* 0x003000009c14783b */ /* 0x000ea20000000200 */
[----:B------:R-:W-:Y:S02]  /*d660*/  IADD3 R24, R0, 0x30, RZ ;  /* 0x0000003000187810 */ /* 0x000fe40007ffe0ff */
[----:B------:R-:W-:Y:S02]  /*d670*/  FSEL R142, R25, -INF , !P3 ;  /* 0xff800000198e7808 */ /* 0x000fe40005800000 */
[----:B------:R-:W-:-:S02]  /*d680*/  FSEL R143, R27, -INF , !P4 ;  /* 0xff8000001b8f7808 */ /* 0x000fc40006000000 */
[CC--:B------:R-:W-:Y:S02]  /*d690*/  ISETP.GE.AND P3, PT, R24.reuse, R50.reuse, PT ;  /* 0x000000321800720c */ /* 0x0c0fe40003f66270 */
[-C--:B------:R-:W-:Y:S01]  /*d6a0*/  ISETP.GE.AND P4, PT, R24, R49.reuse, PT ;  /* 0x000000311800720c */ /* 0x080fe20003f86270 */
[C---:B-1----:R-:W-:Y:S01]  /*d6b0*/  HMMA.16816.F32 R60, R112.reuse, R28, R60 ;  /* 0x0000001c703c723c */ /* 0x042fe2000000183c */
[----:B------:R-:W-:Y:S02]  /*d6c0*/  IADD3 R24, R0, 0x39, RZ ;  /* 0x0000003900187810 */ /* 0x000fe40007ffe0ff */
[----:B------:R-:W-:Y:S02]  /*d6d0*/  FSEL R108, R16, -INF , !P3 ;  /* 0xff800000106c7808 */ /* 0x000fe40005800000 */
[----:B------:R-:W-:Y:S02]  /*d6e0*/  FSEL R109, R18, -INF , !P4 ;  /* 0xff800000126d7808 */ /* 0x000fe40006000000 */
[C---:B------:R-:W-:Y:S01]  /*d6f0*/  ISETP.GE.AND P3, PT, R24.reuse, R50, PT ;  /* 0x000000321800720c */ /* 0x040fe20003f66270 */
[----:B------:R-:W-:Y:S01]  /*d700*/  HMMA.16816.F32 R56, R112, R30, R56 ;  /* 0x0000001e7038723c */ /* 0x000fe20000001838 */
[----:B------:R-:W-:-:S02]  /*d710*/  ISETP.GE.AND P4, PT, R24, R49, PT ;  /* 0x000000311800720c */ /* 0x000fc40003f86270 */
[----:B------:R-:W-:Y:S02]  /*d720*/  FSEL R138, R12, -INF , !P1 ;  /* 0xff8000000c8a7808 */ /* 0x000fe40004800000 */
[----:B------:R-:W-:Y:S02]  /*d730*/  FSEL R137, R14, -INF , !P2 ;  /* 0xff8000000e897808 */ /* 0x000fe40005000000 */
[----:B------:R-:W-:Y:S02]  /*d740*/  FSEL R140, R13, -INF , !P3 ;  /* 0xff8000000d8c7808 */ /* 0x000fe40005800000 */
[----:B------:R-:W-:Y:S02]  /*d750*/  FSEL R111, R15, -INF , !P4 ;  /* 0xff8000000f6f7808 */ /* 0x000fe40006000000 */
[----:B------:R-:W1:Y:S01]  /*d760*/  LDSM.16.M88.4 R12, [R156+0x3800] ;  /* 0x003800009c0c783b */ /* 0x000e620000000200 */
[----:B------:R-:W-:Y:S01]  /*d770*/  IADD3 R25, R0, 0x31, RZ ;  /* 0x0000003100197810 */ /* 0x000fe20007ffe0ff */
[----:B------:R-:W-:-:S04]  /*d780*/  DEPBAR.LE SB0, 0x0 ;  /* 0x000080000000791a */ /* 0x000fc80000000000 */
[----:B------:R-:W-:Y:S01]  /*d790*/  BAR.SYNC.DEFER_BLOCKING 0x0 ;  /* 0x0000000000007b1d */ /* 0x000fe20000010000 */
[C---:B------:R-:W-:Y:S02]  /*d7a0*/  ISETP.GE.AND P5, PT, R25.reuse, R50, PT ;  /* 0x000000321900720c */ /* 0x040fe40003fa6270 */
[----:B------:R-:W-:Y:S02]  /*d7b0*/  ISETP.GE.AND P0, PT, R25, R49, PT ;  /* 0x000000311900720c */ /* 0x000fe40003f06270 */
[----:B------:R-:W-:Y:S01]  /*d7c0*/  FSEL R136, R17, -INF , !P5 ;  /* 0xff80000011887808 */ /* 0x000fe20006800000 */
[----:B--2---:R-:W-:Y:S01]  /*d7d0*/  HMMA.16816.F32 R52, R112, R20, R52 ;  /* 0x000000147034723c */ /* 0x004fe20000001834 */
[C---:B------:R-:W-:Y:S02]  /*d7e0*/  IADD3 R16, R0.reuse, 0x40, RZ ;  /* 0x0000004000107810 */ /* 0x040fe40007ffe0ff */
[----:B------:R-:W-:Y:S02]  /*d7f0*/  IADD3 R17, R0, 0x41, RZ ;  /* 0x0000004100117810 */ /* 0x000fe40007ffe0ff */
[----:B------:R-:W-:-:S02]  /*d800*/  FSEL R139, R19, -INF , !P0 ;  /* 0xff800000138b7808 */ /* 0x000fc40004000000 */
[CC--:B------:R-:W-:Y:S02]  /*d810*/  ISETP.GE.AND P5, PT, R16.reuse, R50.reuse, PT ;  /* 0x000000321000720c */ /* 0x0c0fe40003fa6270 */
[-C--:B------:R-:W-:Y:S02]  /*d820*/  ISETP.GE.AND P0, PT, R16, R49.reuse, PT ;  /* 0x000000311000720c */ /* 0x080fe40003f06270 */
[CC--:B------:R-:W-:Y:S02]  /*d830*/  ISETP.GE.AND P1, PT, R17.reuse, R50.reuse, PT ;  /* 0x000000321100720c */ /* 0x0c0fe40003f26270 */
[----:B------:R-:W-:Y:S02]  /*d840*/  IADD3 R16, R0, 0x48, RZ ;  /* 0x0000004800107810 */ /* 0x000fe40007ffe0ff */
[----:B------:R-:W-:Y:S02]  /*d850*/  ISETP.GE.AND P2, PT, R17, R49, PT ;  /* 0x000000311100720c */ /* 0x000fe40003f46270 */
[----:B------:R-:W-:-:S02]  /*d860*/  ISETP.GE.AND P3, PT, R16, R50, PT ;  /* 0x000000321000720c */ /* 0x000fc40003f66270 */
[----:B------:R-:W-:Y:S02]  /*d870*/  FSEL R120, R8, -INF , !P5 ;  /* 0xff80000008787808 */ /* 0x000fe40006800000 */
[----:B------:R-:W-:Y:S02]  /*d880*/  ISETP.GE.AND P4, PT, R16, R49, PT ;  /* 0x000000311000720c */ /* 0x000fe40003f86270 */
[----:B------:R-:W-:Y:S02]  /*d890*/  FSEL R130, R9, -INF , !P1 ;  /* 0xff80000009827808 */ /* 0x000fe40004800000 */
[C---:B------:R-:W-:Y:S02]  /*d8a0*/  IADD3 R17, R0.reuse, 0x49, RZ ;  /* 0x0000004900117810 */ /* 0x040fe40007ffe0ff */
[C---:B------:R-:W-:Y:S01]  /*d8b0*/  IADD3 R8, R0.reuse, 0x50, RZ ;  /* 0x0000005000087810 */ /* 0x040fe20007ffe0ff */
[----:B-1----:R-:W-:Y:S01]  /*d8c0*/  HMMA.16816.F32 R116, R112, R14, R116 ;  /* 0x0000000e7074723c */ /* 0x002fe20000001874 */
        /* <DEDUP_REMOVED lines=21> */
[----:B------:R-:W-:Y:S01]  /*da20*/  HMMA.16816.F32 R8, R112, R22, R44 ;  /* 0x000000167008723c */ /* 0x000fe2000000182c */
[C---:B------:R-:W-:Y:S02]  /*da30*/  IADD3 R16, R0.reuse, 0x60, RZ ;  /* 0x0000006000107810 */ /* 0x040fe40007ffe0ff */
        /* <DEDUP_REMOVED lines=8> */
[----:B------:R-:W-:Y:S01]  /*dac0*/  HMMA.16816.F32 R16, R112, R12, R40 ;  /* 0x0000000c7010723c */ /* 0x000fe20000001828 */
[----:B------:R-:W-:-:S02]  /*dad0*/  IADD3 R24, R0, 0x68, RZ ;  /* 0x0000006800187810 */ /* 0x000fc40007ffe0ff */
[----:B------:R-:W-:Y:S02]  /*dae0*/  FSEL R20, R61, -INF , !P3 ;  /* 0xff8000003d147808 */ /* 0x000fe40005800000 */
[----:B------:R-:W-:Y:S02]  /*daf0*/  FSEL R52, R52, -INF , !P4 ;  /* 0xff80000034347808 */ /* 0x000fe40006000000 */
[----:B------:R-:W-:Y:S02]  /*db00*/  ISETP.GE.AND P3, PT, R24, R50, PT ;  /* 0x000000321800720c */ /* 0x000fe40003f66270 */
[----:B------:R-:W-:Y:S02]  /*db10*/  ISETP.NE.AND P4, PT, R4, RZ, PT ;  /* 0x000000ff0400720c */ /* 0x000fe40003f85270 */
[----:B------:R-:W-:Y:S02]  /*db20*/  IADD3 R4, R0, 0x70, RZ ;  /* 0x0000007000047810 */ /* 0x000fe40007ffe0ff */
[----:B------:R-:W-:-:S02]  /*db30*/  FSEL R45, R54, -INF , !P6 ;  /* 0xff800000362d7808 */ /* 0x000fc40007000000 */
[----:B------:R-:W-:Y:S02]  /*db40*/  FSEL R46, R8, -INF , !P3 ;  /* 0xff800000082e7808 */ /* 0x000fe40005800000 */
[C---:B------:R-:W-:Y:S02]  /*db50*/  ISETP.GE.AND P6, PT, R4.reuse, R50, PT ;  /* 0x000000320400720c */ /* 0x040fe40003fc6270 */
[----:B------:R-:W-:Y:S02]  /*db60*/  ISETP.GE.AND P3, PT, R4, R49, PT ;  /* 0x000000310400720c */ /* 0x000fe40003f66270 */
[----:B------:R-:W-:Y:S02]  /*db70*/  IADD3 R4, R0, 0x71, RZ ;  /* 0x0000007100047810 */ /* 0x000fe40007ffe0ff */
[----:B------:R-:W-:Y:S02]  /*db80*/  P2R R25, PR, RZ, 0x2 ;  /* 0x00000002ff197803 */ /* 0x000fe40000000000 */
[----:B------:R-:W-:-:S02]  /*db90*/  FSEL R39, R55, -INF , !P5 ;  /* 0xff80000037277808 */ /* 0x000fc40006800000 */
[----:B------:R-:W-:Y:S02]  /*dba0*/  FSEL R67, R59, -INF , !P0 ;  /* 0xff8000003b437808 */ /* 0x000fe40004000000 */
[----:B------:R-:W-:Y:S02]  /*dbb0*/  ISETP.GE.AND P5, PT, R4, R50, PT ;  /* 0x000000320400720c */ /* 0x000fe40003fa6270 */
[----:B------:R-:W-:Y:S02]  /*dbc0*/  ISETP.NE.AND P0, PT, R25, RZ, PT ;  /* 0x000000ff1900720c */ /* 0x000fe40003f05270 */
[----:B------:R-:W-:Y:S02]  /*dbd0*/  IADD3 R12, R0, 0x69, RZ ;  /* 0x00000069000c7810 */ /* 0x000fe40007ffe0ff */
[----:B------:R-:W-:Y:S02]  /*dbe0*/  ISETP.GE.AND P1, PT, R24, R49, PT ;  /* 0x000000311800720c */ /* 0x000fe40003f26270 */
[----:B------:R-:W-:-:S02]  /*dbf0*/  FSEL R38, R17, -INF , !P5 ;  /* 0xff80000011267808 */ /* 0x000fc40006800000 */
[----:B------:R-:W-:Y:S02]  /*dc00*/  FSEL R47, R53, -INF , !P0 ;  /* 0xff800000352f7808 */ /* 0x000fe40004000000 */
[----:B------:R-:W-:Y:S02]  /*dc10*/  ISETP.GE.AND P5, PT, R48, 0x2, PT ;  /* 0x000000023000780c */ /* 0x000fe40003fa6270 */
[----:B------:R-:W-:Y:S02]  /*dc20*/  FSEL R22, R57, -INF , !P2 ;  /* 0xff80000039167808 */ /* 0x000fe40005000000 */
[C---:B------:R-:W-:Y:S02]  /*dc30*/  ISETP.GE.AND P0, PT, R12.reuse, R49, PT ;  /* 0x000000310c00720c */ /* 0x040fe40003f06270 */
[----:B------:R-:W-:Y:S02]  /*dc40*/  ISETP.GE.AND P2, PT, R12, R50, PT ;  /* 0x000000320c00720c */ /* 0x000fe40003f46270 */
[----:B------:R-:W-:-:S02]  /*dc50*/  FSEL R43, R10, -INF , !P1 ;  /* 0xff8000000a2b7808 */ /* 0x000fc40004800000 */
[----:B------:R-:W-:Y:S02]  /*dc60*/  ISETP.GE.AND P1, PT, R4, R49, PT ;  /* 0x000000310400720c */ /* 0x000fe40003f26270 */
[----:B------:R-:W-:Y:S02]  /*dc70*/  FSEL R41, R11, -INF , !P0 ;  /* 0xff8000000b297808 */ /* 0x000fe40004000000 */
[----:B------:R-:W-:Y:S02]  /*dc80*/  FSEL R60, R9, -INF , !P2 ;  /* 0xff800000093c7808 */ /* 0x000fe40005000000 */
[C---:B------:R-:W-:Y:S02]  /*dc90*/  ISETP.GE.AND P0, PT, R0.reuse, R50, PT ;  /* 0x000000320000720c */ /* 0x040fe40003f06270 */
[----:B------:R-:W-:Y:S02]  /*dca0*/  IADD3 R8, R0, 0x78, RZ ;  /* 0x0000007800087810 */ /* 0x000fe40007ffe0ff */
[----:B------:R-:W-:-:S02]  /*dcb0*/  P2R R9, PR, RZ, 0x2 ;  /* 0x00000002ff097803 */ /* 0x000fc40000000000 */
[----:B------:R-:W-:Y:S02]  /*dcc0*/  IADD3 R4, R0, 0x79, RZ ;  /* 0x0000007900047810 */ /* 0x000fe40007ffe0ff */
[----:B------:R-:W-:Y:S02]  /*dcd0*/  FSEL R99, R99, -INF , !P4 ;  /* 0xff80000063637808 */ /* 0x000fe40006000000 */
[----:B------:R-:W-:Y:S02]  /*dce0*/  FSEL R40, R16, -INF , !P6 ;  /* 0xff80000010287808 */ /* 0x000fe40007000000 */
[----:B------:R-:W-:Y:S02]  /*dcf0*/  FSEL R33, R18, -INF , !P3 ;  /* 0xff80000012217808 */ /* 0x000fe40005800000 */
[----:B------:R-:W-:Y:S02]  /*dd00*/  FSEL R96, R96, -INF , !P0 ;  /* 0xff80000060607808 */ /* 0x000fe40004000000 */
[----:B------:R-:W-:-:S02]  /*dd10*/  ISETP.GE.AND P4, PT, R8, R50, PT ;  /* 0x000000320800720c */ /* 0x000fc40003f86270 */
[-C--:B------:R-:W-:Y:S02]  /*dd20*/  ISETP.GE.AND P1, PT, R8, R49.reuse, PT ;  /* 0x000000310800720c */ /* 0x080fe40003f26270 */
[----:B------:R-:W-:Y:S02]  /*dd30*/  ISETP.NE.AND P6, PT, R9, RZ, PT ;  /* 0x000000ff0900720c */ /* 0x000fe40003fc5270 */
[-C--:B------:R-:W-:Y:S02]  /*dd40*/  ISETP.GE.AND P2, PT, R0, R49.reuse, PT ;  /* 0x000000310000720c */ /* 0x080fe40003f46270 */
[C---:B------:R-:W-:Y:S02]  /*dd50*/  ISETP.GE.AND P3, PT, R4.reuse, R50, PT ;  /* 0x000000320400720c */ /* 0x040fe40003f66270 */
[----:B------:R-:W-:Y:S02]  /*dd60*/  ISETP.GE.AND P0, PT, R4, R49, PT ;  /* 0x000000310400720c */ /* 0x000fe40003f06270 */
[----:B------:R-:W-:-:S02]  /*dd70*/  LOP3.LUT R4, R51, R102, RZ, 0xfc, !PT ;  /* 0x0000006633047212 */ /* 0x000fc400078efcff */
[----:B------:R-:W-:Y:S02]  /*dd80*/  FSEL R98, R98, -INF , !P2 ;  /* 0xff80000062627808 */ /* 0x000fe40005000000 */
[----:B------:R-:W-:Y:S02]  /*dd90*/  FSEL R29, R19, -INF , !P6 ;  /* 0xff800000131d7808 */ /* 0x000fe40007000000 */
[----:B------:R-:W-:Y:S02]  /*dda0*/  FSEL R44, R116, -INF , !P4 ;  /* 0xff800000742c7808 */ /* 0x000fe40006000000 */
[----:B------:R-:W-:Y:S02]  /*ddb0*/  FSEL R25, R118, -INF , !P1 ;  /* 0xff80000076197808 */ /* 0x000fe40004800000 */
[----:B------:R-:W-:Y:S02]  /*ddc0*/  FSEL R42, R117, -INF , !P3 ;  /* 0xff800000752a7808 */ /* 0x000fe40005800000 */
[----:B------:R-:W-:Y:S01]  /*ddd0*/  FSEL R24, R119, -INF , !P0 ;  /* 0xff80000077187808 */ /* 0x000fe20004000000 */
[----:B------:R-:W-:Y:S05]  /*dde0*/  @!P5 BRA `(.L_x_5469) ;  /* 0x00000aa00000d947 */ /* 0x000fea0003800000 */
[----:B------:R-:W-:-:S13]  /*ddf0*/  ISETP.NE.AND P6, PT, R181, RZ, PT ;  /* 0x000000ffb500720c */ /* 0x000fda0003fc5270 */
        /* <DEDUP_REMOVED lines=30> */
[----:B------:R-:W-:Y:S02]  /*dfe0*/  ISETP.GE.AND P0, PT, R13, RZ, PT ;  /* 0x000000ff0d00720c */ /* 0x000fe40003f06270 */
[----:B------:R-:W-:-:S02]  /*dff0*/  ISETP.NE.AND P1, PT, RZ, c[0x0][0x2d0], PT ;  /* 0x0000b400ff007a0c */ /* 0x000fc40003f25270 */
[----:B------:R-:W-:-:S05]  /*e000*/  LOP3.LUT R0, RZ, c[0x0][0x2d0], RZ, 0x33, !PT ;  /* 0x0000b400ff007a12 */ /* 0x000fca00078e33ff */
[----:B------:R-:W-:Y:S02]  /*e010*/  @P2 IADD3 R12, R12, 0x1, RZ ;  /* 0x000000010c0c2810 */ /* 0x000fe40007ffe0ff */
[----:B------:R-:W-:-:S03]  /*e020*/  @P3 IADD3 R14, R14, 0x1, RZ ;  /* 0x000000010e0e3810 */ /* 0x000fc60007ffe0ff */
[----:B------:R-:W-:Y:S01]  /*e030*/  @!P0 IMAD.MOV R12, RZ, RZ, -R12 ;  /* 0x000000ffff0c8224 */ /* 0x000fe200078e0a0c */
[----:B------:R-:W-:-:S04]  /*e040*/  @!P4 IADD3 R14, -R14, RZ, RZ ;  /* 0x000000ff0e0ec210 */ /* 0x000fc80007ffe1ff */
[C---:B------:R-:W-:Y:S02]  /*e050*/  SEL R9, R0.reuse, R14, !P1 ;  /* 0x0000000e00097207 */ /* 0x040fe40004800000 */
[----:B------:R-:W-:-:S03]  /*e060*/  SEL R0, R0, R12, !P1 ;  /* 0x0000000c00007207 */ /* 0x000fc60004800000 */
[----:B------:R-:W-:-:S04]  /*e070*/  IMAD.WIDE R14, R9, 0x4, R182 ;  /* 0x00000004090e7825 */ /* 0x000fc800078e02b6 */
[----:B------:R-:W-:Y:S01]  /*e080*/  IMAD.WIDE R12, R0, 0x4, R182 ;  /* 0x00000004000c7825 */ /* 0x000fe200078e02b6 */
[----:B------:R-:W2:Y:S04]  /*e090*/  LDG.E R11, [R14.64] ;  /* 0x000000060e0b7981 */ /* 0x000ea8000c1e1900 */
[----:B------:R-:W2:Y:S01]  /*e0a0*/  LDG.E R8, [R12.64] ;  /* 0x000000060c087981 */ /* 0x000ea2000c1e1900 */
[----:B------:R-:W-:Y:S01]  /*e0b0*/  IMAD.IADD R0, R9, 0x1, -R0 ;  /* 0x0000000109007824 */ /* 0x000fe200078e0a00 */
[----:B------:R-:W-:-:S05]  /*e0c0*/  MOV R9, c[0x0][0x2d0] ;  /* 0x0000b40000097a02 */ /* 0x000fca0000000f00 */
[----:B------:R-:W-:-:S05]  /*e0d0*/  IMAD R9, R0, R9, -0x80 ;  /* 0xffffff8000097424 */ /* 0x000fca00078e0209 */
[----:B------:R-:W-:-:S05]  /*e0e0*/  SHF.R.S32.HI R0, RZ, 0x1f, R9 ;  /* 0x0000001fff007819 */ /* 0x000fca0000011409 */
[----:B------:R-:W-:-:S04]  /*e0f0*/  IMAD R0, R0, c[0x0][0x198], RZ ;  /* 0x0000660000007a24 */ /* 0x000fc800078e02ff */
[C---:B------:R-:W-:Y:S02]  /*e100*/  IMAD R0, R9.reuse, c[0x0][0x19c], R0 ;  /* 0x0000670009007a24 */ /* 0x040fe400078e0200 */
[----:B--2---:R-:W-:Y:S02]  /*e110*/  IMAD.IADD R8, R8, 0x1, -R11 ;  /* 0x0000000108087824 */ /* 0x004fe400078e0a0b */
[----:B------:R-:W-:-:S03]  /*e120*/  IMAD.WIDE.U32 R10, R9, c[0x0][0x198], RZ ;  /* 0x00006600090a7a25 */ /* 0x000fc600078e00ff */
[----:B------:R-:W-:Y:S01]  /*e130*/  SHF.R.S32.HI R2, RZ, 0x1f, R8 ;  /* 0x0000001fff027819 */ /* 0x000fe20000011408 */
[----:B------:R-:W-:-:S04]  /*e140*/  IMAD.IADD R11, R11, 0x1, R0 ;  /* 0x000000010b0b7824 */ /* 0x000fc800078e0200 */
[----:B------:R-:W-:Y:S02]  /*e150*/  IMAD R9, R2, c[0x0][0x180], RZ ;  /* 0x0000600002097a24 */ /* 0x000fe400078e02ff */
[----:B------:R-:W-:-:S04]  /*e160*/  IMAD.WIDE.U32 R12, R8, c[0x0][0x180], R10 ;  /* 0x00006000080c7a25 */ /* 0x000fc800078e000a */
[----:B------:R-:W-:-:S05]  /*e170*/  IMAD R9, R8, c[0x0][0x184], R9 ;  /* 0x0000610008097a24 */ /* 0x000fca00078e0209 */
[----:B------:R-:W-:Y:S01]  /*e180*/  IADD3 R10, R13, R9, RZ ;  /* 0x000000090d0a7210 */ /* 0x000fe20007ffe0ff */
[----:B------:R-:W-:Y:S01]  /*e190*/  IMAD.MOV.U32 R13, RZ, RZ, R12 ;  /* 0x000000ffff0d7224 */ /* 0x000fe200078e000c */
[----:B------:R-:W-:Y:S05]  /*e1a0*/  BRA `(.L_x_5471) ;  /* 0x0000003000007947 */ /* 0x000fea0003800000 */
.L_x_5470:
[----:B------:R-:W-:-:S05]  /*e1b0*/  IMAD.MOV.U32 R13, RZ, RZ, c[0x0][0x198] ;  /* 0x00006600ff0d7624 */ /* 0x000fca00078e00ff */
[----:B------:R-:W-:-:S04]  /*e1c0*/  LEA R13, -R13, RZ, 0x7 ;  /* 0x000000ff0d0d7211 */ /* 0x000fc800078e39ff */
[----:B------:R-:W-:Y:S02]  /*e1d0*/  SHF.R.S32.HI R10, RZ, 0x1f, R13 ;  /* 0x0000001fff0a7819 */ /* 0x000fe4000001140d */
.L_x_5471:
[----:B------:R-:W-:Y:S01]  /*e1e0*/  ISETP.GE.AND P0, PT, R100, c[0x0][0x220], PT ;  /* 0x0000880064007a0c */ /* 0x000fe20003f06270 */
[----:B------:R-:W-:-:S12]  /*e1f0*/  BSSY B0, `(.L_x_5472) ;  /* 0x0000066000007945 */ /* 0x000fd80003800000 */
[----:B------:R-:W-:Y:S01]  /*e200*/  @!P0 IMAD.MOV.U32 R18, RZ, RZ, c[0x0][0x198] ;  /* 0x00006600ff128624 */ /* 0x000fe200078e00ff */
[----:B------:R-:W-:Y:S01]  /*e210*/  @!P0 IADD3 R11, P2, P1, R13, R126, R178 ;  /* 0x0000007e0d0b8210 */ /* 0x000fe2000795e0b2 */
[----:B------:R-:W-:Y:S01]  /*e220*/  @!P0 IMAD.MOV.U32 R8, RZ, RZ, R126 ;  /* 0x000000ffff088224 */ /* 0x000fe200078e007e */
[----:B------:R1:W-:Y:S01]  /*e230*/  @P0 STS.128 [R184+0x2000], RZ ;  /* 0x002000ffb8000388 */ /* 0x0003e20000000c00 */
[----:B------:R-:W-:Y:S01]  /*e240*/  @!P0 IMAD.MOV.U32 R9, RZ, RZ, R129 ;  /* 0x000000ffff098224 */ /* 0x000fe200078e0081 */
[----:B------:R-:W-:Y:S01]  /*e250*/  @!P0 IADD3.X R0, R10, R129, R177, P2, P1 ;  /* 0x000000810a008210 */ /* 0x000fe200017e24b1 */
[----:B------:R-:W-:Y:S01]  /*e260*/  @!P0 IMAD.MOV.U32 R26, RZ, RZ, c[0x0][0x198] ;  /* 0x00006600ff1a8624 */ /* 0x000fe200078e00ff */
[----:B------:R-:W-:Y:S01]  /*e270*/  @!P0 LEA R30, P2, R11, c[0x0][0x168], 0x1 ;  /* 0x00005a000b1e8a11 */ /* 0x000fe200078408ff */
[----:B------:R-:W-:-:S03]  /*e280*/  @!P0 IMAD.WIDE.U32 R18, R18, 0x50, R8 ;  /* 0x0000005012128825 */ /* 0x000fc600078e0008 */
[----:B------:R-:W-:Y:S01]  /*e290*/  @!P0 LEA.HI.X R31, R11, c[0x0][0x16c], R0, 0x1, P2 ;  /* 0x00005b000b1f8a11 */ /* 0x000fe200010f0c00 */
[----:B------:R-:W-:Y:S02]  /*e2a0*/  @!P0 IMAD.MOV.U32 R14, RZ, RZ, R126 ;  /* 0x000000ffff0e8224 */ /* 0x000fe400078e007e */
[----:B------:R-:W-:Y:S02]  /*e2b0*/  @!P0 IMAD.MOV.U32 R15, RZ, RZ, R129 ;  /* 0x000000ffff0f8224 */ /* 0x000fe400078e0081 */
[----:B------:R-:W-:Y:S02]  /*e2c0*/  @!P0 IMAD.MOV.U32 R9, RZ, RZ, c[0x0][0x198] ;  /* 0x00006600ff098624 */ /* 0x000fe400078e00ff */
[----:B------:R-:W-:-:S03]  /*e2d0*/  @!P0 IMAD.WIDE.U32 R26, R26, 0x60, R14 ;  /* 0x000000601a1a8825 */ /* 0x000fc600078e000e */
[C---:B------:R-:W-:Y:S01]  /*e2e0*/  @!P0 LEA R12, P1, R9.reuse, R126, 0x5 ;  /* 0x0000007e090c8211 */ /* 0x040fe200078228ff */
[----:B------:R-:W-:Y:S02]  /*e2f0*/  @!P0 IMAD.MOV.U32 R15, RZ, RZ, c[0x0][0x19c] ;  /* 0x00006700ff0f8624 */ /* 0x000fe400078e00ff */
[----:B------:R-:W-:Y:S02]  /*e300*/  @!P0 IMAD.MOV.U32 R2, RZ, RZ, c[0x0][0x19c] ;  /* 0x00006700ff028624 */ /* 0x000fe400078e00ff */
[----:B------:R-:W-:Y:S01]  /*e310*/  @!P0 IMAD.MOV.U32 R11, RZ, RZ, c[0x0][0x198] ;  /* 0x00006600ff0b8624 */ /* 0x000fe200078e00ff */
[----:B------:R-:W-:Y:S01]  /*e320*/  @!P0 LEA.HI.X R15, R9, R129, R15, 0x5, P1 ;  /* 0x00000081090f8211 */ /* 0x000fe200008f2c0f */
[----:B------:R-:W-:Y:S01]  /*e330*/  @!P0 IMAD.MOV.U32 R35, RZ, RZ, c[0x0][0x198] ;  /* 0x00006600ff238624 */ /* 0x000fe200078e00ff */
[----:B------:R-:W-:Y:S01]  /*e340*/  @!P0 IADD3 R17, P1, R13, R18, RZ ;  /* 0x000000120d118210 */ /* 0x000fe20007f3e0ff */
[----:B------:R-:W-:Y:S01]  /*e350*/  @!P0 IMAD.MOV.U32 R128, RZ, RZ, R126 ;  /* 0x000000ffff808224 */ /* 0x000fe200078e007e */
[----:B------:R-:W-:Y:S01]  /*e360*/  @!P0 LEA R16, P2, R11, R126, 0x6 ;  /* 0x0000007e0b108211 */ /* 0x000fe200078430ff */
[----:B------:R-:W-:-:S02]  /*e370*/  @!P0 IMAD R2, R2, 0x50, RZ ;  /* 0x0000005002028824 */ /* 0x000fc400078e02ff */
[----:B------:R-:W-:Y:S02]  /*e380*/  @!P0 IMAD.MOV.U32 R9, RZ, RZ, c[0x0][0x19c] ;  /* 0x00006700ff098624 */ /* 0x000fe400078e00ff */
[----:B------:R-:W-:Y:S01]  /*e390*/  @!P0 IMAD.MOV.U32 R0, RZ, RZ, c[0x0][0x19c] ;  /* 0x00006700ff008624 */ /* 0x000fe200078e00ff */
[----:B------:R-:W-:Y:S01]  /*e3a0*/  @!P0 IADD3.X R2, R10, R19, R2, P1, !PT ;  /* 0x000000130a028210 */ /* 0x000fe20000ffe402 */
[----:B------:R-:W-:Y:S01]  /*e3b0*/  @!P0 IMAD.WIDE.U32 R34, R35, 0x30, R128 ;  /* 0x0000003023228825 */ /* 0x000fe200078e0080 */
[----:B------:R-:W-:Y:S02]  /*e3c0*/  @!P0 LEA.HI.X R9, R11, R129, R9, 0x6, P2 ;  /* 0x000000810b098211 */ /* 0x000fe400010f3409 */
[C---:B------:R-:W-:Y:S01]  /*e3d0*/  @!P0 IADD3 R12, P2, R13.reuse, R12, RZ ;  /* 0x0000000c0d0c8210 */ /* 0x040fe20007f5e0ff */
[----:B------:R-:W-:Y:S01]  /*e3e0*/  @!P0 IMAD.MOV.U32 R8, RZ, RZ, c[0x0][0x19c] ;  /* 0x00006700ff088624 */ /* 0x000fe200078e00ff */
[C---:B------:R-:W-:Y:S01]  /*e3f0*/  @!P0 IADD3 R14, P3, R13.reuse, R34, RZ ;  /* 0x000000220d0e8210 */ /* 0x040fe20007f7e0ff */
[----:B------:R-:W-:Y:S01]  /*e400*/  @!P0 IMAD R19, R0, 0x60, RZ ;  /* 0x0000006000138824 */ /* 0x000fe200078e02ff */
[C---:B------:R-:W-:Y:S01]  /*e410*/  @!P0 IADD3 R0, P1, R13.reuse, R26, RZ ;  /* 0x0000001a0d008210 */ /* 0x040fe20007f3e0ff */
[----:B------:R-:W-:Y:S01]  /*e420*/  @!P0 IMAD R8, R8, 0x30, RZ ;  /* 0x0000003008088824 */ /* 0x000fe200078e02ff */
[----:B------:R-:W-:Y:S01]  /*e430*/  @!P0 LEA R26, P4, R13, R186, 0x1 ;  /* 0x000000ba0d1a8211 */ /* 0x000fe200078808ff */
[C---:B------:R-:W-:Y:S01]  /*e440*/  @!P0 IMAD.X R15, R10.reuse, 0x1, R15, P2 ;  /* 0x000000010a0f8824 */ /* 0x040fe200010e060f */
[----:B------:R-:W-:-:S02]  /*e450*/  @!P0 IADD3.X R19, R10, R19, R27, P1, !PT ;  /* 0x000000130a138210 */ /* 0x000fc40000ffe41b */
[----:B------:R-:W-:Y:S02]  /*e460*/  @!P0 IADD3.X R11, R10, R35, R8, P3, !PT ;  /* 0x000000230a0b8210 */ /* 0x000fe40001ffe408 */
[C---:B------:R-:W-:Y:S02]  /*e470*/  @!P0 IADD3 R16, P1, R13.reuse, R16, RZ ;  /* 0x000000100d108210 */ /* 0x040fe40007f3e0ff */
[----:B------:R-:W-:Y:S02]  /*e480*/  @!P0 LEA R34, P3, R12, c[0x0][0x168], 0x1 ;  /* 0x00005a000c228a11 */ /* 0x000fe400078608ff */
[----:B------:R-:W-:Y:S01]  /*e490*/  @!P0 LEA.HI.X R27, R13, R185, R10, 0x1, P4 ;  /* 0x000000b90d1b8211 */ /* 0x000fe200020f0c0a */
[----:B------:R-:W-:Y:S01]  /*e4a0*/  @!P0 IMAD.X R9, R10, 0x1, R9, P1 ;  /* 0x000000010a098824 */ /* 0x000fe200008e0609 */
        /* <DEDUP_REMOVED lines=9> */
[C---:B------:R-:W-:Y:S02]  /*e540*/  @!P0 LEA R14, P2, R17.reuse, c[0x0][0x168], 0x1 ;  /* 0x00005a00110e8a11 */ /* 0x040fe400078408ff */
        /* <DEDUP_REMOVED lines=35> */
[----:B------:R-:W-:Y:S01]  /*e780*/  IMAD.MOV.U32 R0, RZ, RZ, c[0x0][0x198] ;  /* 0x00006600ff007624 */ /* 0x000fe200078e00ff */
[----:B------:R-:W-:Y:S01]  /*e790*/  ULDC UR4, c[0x0][0x19c] ;  /* 0x0000670000047ab9 */ /* 0x000fe20000000800 */
[----:B------:R-:W-:Y:S01]  /*e7a0*/  IMAD.MOV.U32 R127, RZ, RZ, R129 ;  /* 0x000000ffff7f7224 */ /* 0x000fe200078e0081 */
[----:B------:R-:W-:-:S03]  /*e7b0*/  UIMAD UR4, UR4, 0x70, URZ ;  /* 0x00000070040478a4 */ /* 0x000fc6000f8e023f */
        /* <DEDUP_REMOVED lines=9> */
.L_x_5473:
[----:B------:R-:W-:Y:S05]  /*e850*/  BSYNC B0 ;  /* 0x0000000000007941 */ /* 0x000fea0003800000 */
.L_x_5472:
[----:B------:R-:W0:Y:S01]  /*e860*/  LDGDEPBAR ;  /* 0x00000000000079af */ /* 0x000e220000000000 */
[----:B------:R-:W-:-:S04]  /*e870*/  LEA R186, P0, R13, R186, 0x1 ;  /* 0x000000ba0dba7211 */ /* 0x000fc800078008ff */
[----:B------:R-:W-:Y:S02]  /*e880*/  LEA.HI.X R185, R13, R185, R10, 0x1, P0 ;  /* 0x000000b90db97211 */ /* 0x000fe400000f0c0a */
.L_x_5469:
[----:B-1----:R-:W-:Y:S02]  /*e890*/  FMNMX.FTZ R9, R96, R80, !PT ;  /* 0x0000005060097209 */ /* 0x002fe40007810000 */
        /* <DEDUP_REMOVED lines=58> */
[----:B------:R-:W-:-:S02]  /*ec40*/  SHF.L.U32 R168, R4, 0x1, RZ ;  /* 0x0000000104a87819 */ /* 0x000fc400000006ff */
[----:B------:R-:W-:Y:S02]  /*ec50*/  FMNMX.FTZ R0, R42, R9, !PT ;  /* 0x000000092a007209 */ /* 0x000fe40007810000 */
[----:B------:R-:W-:Y:S01]  /*ec60*/  FMNMX.FTZ R9, R25, R2, !PT ;  /* 0x0000000219097209 */ /* 0x000fe20007810000 */
[----:B------:R-:W-:Y:S01]  /*ec70*/  LDSM.16.MT88.4 R92, [R168+0x6000] ;  /* 0x00600000a85c783b */ /* 0x000fe20000004200 */
[-C--:B------:R-:W-:Y:S02]  /*ec80*/  IADD3 R166, R3, R168.reuse, RZ ;  /* 0x000000a803a67210 */ /* 0x080fe40007ffe0ff */
[----:B------:R-:W-:Y:S01]  /*ec90*/  FMNMX.FTZ R8, R24, R9, !PT ;  /* 0x0000000918087209 */ /* 0x000fe20007810000 */
[----:B------:R-:W1:Y:S01]  /*eca0*/  SHFL.BFLY PT, R11, R0, 0x2, 0x1f ;  /* 0x0c401f00000b7f89 */ /* 0x000e6200000e0000 */
[----:B------:R-:W-:-:S03]  /*ecb0*/  IADD3 R165, R5, R168, RZ ;  /* 0x000000a805a57210 */ /* 0x000fc60007ffe0ff */
[----:B------:R-:W2:Y:S01]  /*ecc0*/  SHFL.BFLY PT, R9, R8, 0x2, 0x1f ;  /* 0x0c401f0008097f89 */ /* 0x000ea200000e0000 */
[----:B------:R-:W-:-:S03]  /*ecd0*/  IADD3 R164, R3, R165, RZ ;  /* 0x000000a503a47210 */ /* 0x000fc60007ffe0ff */
[----:B------:R-:W-:Y:S04]  /*ece0*/  LDSM.16.MT88.4 R72, [R166+0x6000] ;  /* 0x00600000a648783b */ /* 0x000fe80000004200 */
[----:B------:R-:W-:Y:S04]  /*ecf0*/  LDSM.16.MT88.4 R12, [R166+0x6800] ;  /* 0x00680000a60c783b */ /* 0x000fe80000004200 */
[----:B------:R-:W-:Y:S01]  /*ed00*/  LDSM.16.MT88.4 R16, [R168+0x6800] ;  /* 0x00680000a810783b */ /* 0x000fe20000004200 */
[----:B-1----:R-:W-:Y:S02]  /*ed10*/  FMNMX.FTZ R11, R0, R11, !PT ;  /* 0x0000000b000b7209 */ /* 0x002fe40007810000 */
[----:B--2---:R-:W-:-:S03]  /*ed20*/  FMNMX.FTZ R9, R8, R9, !PT ;  /* 0x0000000908097209 */ /* 0x004fc60007810000 */
[----:B------:R-:W1:Y:S04]  /*ed30*/  SHFL.BFLY PT, R2, R11, 0x1, 0x1f ;  /* 0x0c201f000b027f89 */ /* 0x000e6800000e0000 */
[----:B------:R-:W2:Y:S01]  /*ed40*/  SHFL.BFLY PT, R0, R9, 0x1, 0x1f ;  /* 0x0c201f0009007f89 */ /* 0x000ea200000e0000 */
[----:B-1----:R-:W-:Y:S02]  /*ed50*/  FMNMX.FTZ R2, R11, R2, !PT ;  /* 0x000000020b027209 */ /* 0x002fe40007810000 */
[----:B--2---:R-:W-:-:S03]  /*ed60*/  FMNMX.FTZ R0, R9, R0, !PT ;  /* 0x0000000009007209 */ /* 0x004fc60007810000 */
[C---:B------:R-:W-:Y:S01]  /*ed70*/  FMUL.FTZ R53, R2.reuse, c[0x0][0x23c] ;  /* 0x00008f0002357a20 */ /* 0x040fe20000410000 */
[----:B------:R-:W-:Y:S01]  /*ed80*/  FSETP.NEU.FTZ.AND P0, PT, R2, -INF , PT ;  /* 0xff8000000200780b */ /* 0x000fe20003f1d000 */
[----:B------:R-:W-:Y:S01]  /*ed90*/  LDSM.16.MT88.4 R8, [R165+0x6800] ;  /* 0x00680000a508783b */ /* 0x000fe20000004200 */
[C---:B------:R-:W-:Y:S02]  /*eda0*/  FMUL.FTZ R26, R0.reuse, c[0x0][0x23c] ;  /* 0x00008f00001a7a20 */ /* 0x040fe40000410000 */
[----:B------:R-:W-:Y:S02]  /*edb0*/  FSEL R53, R53, RZ, P0 ;  /* 0x000000ff35357208 */ /* 0x000fe40000000000 */
[----:B------:R-:W-:-:S03]  /*edc0*/  FSETP.NEU.FTZ.AND P0, PT, R0, -INF , PT ;  /* 0xff8000000000780b */ /* 0x000fc60003f1d000 */
[--C-:B------:R-:W-:Y:S01]  /*edd0*/  FFMA.FTZ R56, R96, c[0x0][0x23c], -R53.reuse ;  /* 0x00008f0060387a23 */ /* 0x100fe20000010835 */
[----:B------:R-:W-:Y:S01]  /*ede0*/  FSEL R26, R26, RZ, P0 ;  /* 0x000000ff1a1a7208 */ /* 0x000fe20000000000 */
[--C-:B------:R-:W-:Y:S02]  /*edf0*/  FFMA.FTZ R51, R80, c[0x0][0x23c], -R53.reuse ;  /* 0x00008f0050337a23 */ /* 0x100fe40000010835 */
[--C-:B------:R-:W-:Y:S02]  /*ee00*/  FFMA.FTZ R54, R78, c[0x0][0x23c], -R53.reuse ;  /* 0x00008f004e367a23 */ /* 0x100fe40000010835 */
[----:B------:R-:W-:Y:S01]  /*ee10*/  FFMA.FTZ R37, R76, c[0x0][0x23c], -R53 ;  /* 0x00008f004c257a23 */ /* 0x000fe20000010835 */
[----:B------:R-:W-:Y:S01]  /*ee20*/  MUFU.EX2 R56, R56 ;  /* 0x0000003800387308 */ /* 0x000fe20000000800 */
[--C-:B------:R-:W-:Y:S02]  /*ee30*/  FFMA.FTZ R58, R98, c[0x0][0x23c], -R26.reuse ;  /* 0x00008f00623a7a23 */ /* 0x100fe4000001081a */
[----:B------:R-:W-:-:S02]  /*ee40*/  FFMA.FTZ R57, R99, c[0x0][0x23c], -R26 ;  /* 0x00008f0063397a23 */ /* 0x000fc4000001081a */
[--C-:B------:R-:W-:Y:S02]  /*ee50*/  FFMA.FTZ R55, R7, c[0x0][0x23c], -R26.reuse ;  /* 0x00008f0007377a23 */ /* 0x100fe4000001081a */
[----:B------:R-:W-:Y:S01]  /*ee60*/  FFMA.FTZ R34, R77, c[0x0][0x23c], -R26 ;  /* 0x00008f004d227a23 */ /* 0x000fe2000001081a */
[----:B------:R-:W1:Y:S01]  /*ee70*/  MUFU.EX2 R51, R51 ;  /* 0x0000003300337308 */ /* 0x000e620000000800 */
[----:B------:R-:W2:Y:S01]  /*ee80*/  LDSM.16.MT88.4 R76, [R165+0x6000] ;  /* 0x00600000a54c783b */ /* 0x000ea20000004200 */
[--C-:B------:R-:W-:Y:S02]  /*ee90*/  FFMA.FTZ R27, R6, c[0x0][0x23c], -R53.reuse ;  /* 0x00008f00061b7a23 */ /* 0x100fe40000010835 */
[--C-:B------:R-:W-:Y:S01]  /*eea0*/  FFMA.FTZ R28, R32, c[0x0][0x23c], -R53.reuse ;  /* 0x00008f00201c7a23 */ /* 0x100fe20000010835 */
[----:B------:R-:W3:Y:S01]  /*eeb0*/  LDSM.16.MT88.4 R4, [R164+0x6000] ;  /* 0x00600000a404783b */ /* 0x000ee20000004200 */
[--C-:B------:R-:W-:Y:S02]  /*eec0*/  FFMA.FTZ R35, R82, c[0x0][0x23c], -R53.reuse ;  /* 0x00008f0052237a23 */ /* 0x100fe40000010835 */
[----:B------:R-:W-:Y:S01]  /*eed0*/  MUFU.EX2 R54, R54 ;  /* 0x0000003600367308 */ /* 0x000fe20000000800 */
[----:B------:R-:W-:-:S02]  /*eee0*/  FFMA.FTZ R32, R68, c[0x0][0x23c], -R53 ;  /* 0x00008f0044207a23 */ /* 0x000fc40000010835 */
[--C-:B------:R-:W-:Y:S02]  /*eef0*/  FFMA.FTZ R36, R69, c[0x0][0x23c], -R26.reuse ;  /* 0x00008f0045247a23 */ /* 0x100fe4000001081a */
[--C-:B------:R-:W-:Y:S02]  /*ef00*/  FFMA.FTZ R31, R71, c[0x0][0x23c], -R26.reuse ;  /* 0x00008f00471f7a23 */ /* 0x100fe4000001081a */
[--C-:B------:R-:W-:Y:S01]  /*ef10*/  FFMA.FTZ R30, R81, c[0x0][0x23c], -R26.reuse ;  /* 0x00008f00511e7a23 */ /* 0x100fe2000001081a */
[----:B------:R-:W4:Y:S01]  /*ef20*/  MUFU.EX2 R37, R37 ;  /* 0x0000002500257308 */ /* 0x000f220000000800 */
[----:B-1----:R-:W-:Y:S01]  /*ef30*/  F2FP.PACK_AB R84, R51, R56 ;  /* 0x000000383354723e */ /* 0x002fe200000000ff */
        /* <DEDUP_REMOVED lines=8> */
[----:B------:R-:W1:Y:S01]  /*efc0*/  MUFU.EX2 R57, R57 ;  /* 0x0000003900397308 */ /* 0x000e620000000800 */
[----:B----4-:R-:W-:Y:S01]  /*efd0*/  F2FP.PACK_AB R86, R37, R54 ;  /* 0x000000362556723e */ /* 0x010fe200000000ff */
        /* <DEDUP_REMOVED lines=8> */
[----:B------:R-:W4:Y:S01]  /*f060*/  MUFU.EX2 R34, R34 ;  /* 0x0000002200227308 */ /* 0x000f220000000800 */
[----:B-1----:R-:W-:Y:S01]  /*f070*/  F2FP.PACK_AB R85, R57, R58 ;  /* 0x0000003a3955723e */ /* 0x002fe200000000ff */
        /* <DEDUP_REMOVED lines=8> */
[----:B----4-:R-:W-:Y:S01]  /*f100*/  F2FP.PACK_AB R87, R34, R55 ;  /* 0x000000372257723e */ /* 0x010fe200000000ff */
        /* <DEDUP_REMOVED lines=15> */
[----:B------:R-:W-:Y:S01]  /*f200*/  LDSM.16.MT88.4 R20, [R168+0x8800] ;  /* 0x00880000a814783b */ /* 0x000fe20000004200 */
[C---:B------:R-:W-:Y:S01]  /*f210*/  HMMA.16816.F32 R96, R84.reuse, R92, RZ ;  /* 0x0000005c5460723c */ /* 0x040fe200000018ff */
[--C-:B------:R-:W-:Y:S01]  /*f220*/  FFMA.FTZ R103, R103, c[0x0][0x23c], -R26.reuse ;  /* 0x00008f0067677a23 */ /* 0x100fe2000001081a */
[----:B------:R-:W-:Y:S01]  /*f230*/  MUFU.EX2 R36, R36 ;  /* 0x0000002400247308 */ /* 0x000fe20000000800 */
[----:B------:R-:W-:Y:S02]  /*f240*/  FFMA.FTZ R67, R67, c[0x0][0x23c], -R26 ;  /* 0x00008f0043437a23 */ /* 0x000fe4000001081a */
[----:B------:R-:W-:Y:S02]  /*f250*/  FADD.FTZ R51, R56, R51 ;  /* 0x0000003338337221 */ /* 0x000fe40000010000 */
[----:B------:R-:W-:Y:S01]  /*f260*/  FADD.FTZ R58, R58, R57 ;  /* 0x000000393a3a7221 */ /* 0x000fe20000010000 */
[----:B--2---:R-:W-:Y:S01]  /*f270*/  HMMA.16816.F32 R88, R84, R76, RZ ;  /* 0x0000004c5458723c */ /* 0x004fe200000018ff */
[----:B------:R-:W-:Y:S01]  /*f280*/  FADD.FTZ R54, R54, R51 ;  /* 0x0000003336367221 */ /* 0x000fe20000010000 */
[----:B------:R-:W2:Y:S01]  /*f290*/  MUFU.EX2 R31, R31 ;  /* 0x0000001f001f7308 */ /* 0x000ea20000000800 */
[----:B------:R-:W-:-:S02]  /*f2a0*/  FADD.FTZ R55, R55, R58 ;  /* 0x0000003a37377221 */ /* 0x000fc40000010000 */
[----:B------:R-:W-:Y:S02]  /*f2b0*/  FADD.FTZ R54, R37, R54 ;  /* 0x0000003625367221 */ /* 0x000fe40000010000 */
[----:B------:R-:W-:Y:S01]  /*f2c0*/  FADD.FTZ R55, R34, R55 ;  /* 0x0000003722377221 */ /* 0x000fe20000010000 */
        /* <DEDUP_REMOVED lines=9> */
[----:B------:R-:W-:-:S05]  /*f360*/  FFMA.FTZ R192, R24, c[0x0][0x23c], -R26 ;  /* 0x00008f0018c07a23 */ /* 0x000fca000001081a */
[C---:B---3--:R-:W-:Y:S02]  /*f370*/  HMMA.16816.F32 R80, R84.reuse, R4, RZ ;  /* 0x000000045450723c */ /* 0x048fe400000018ff */
[----:B------:R-:W-:Y:S05]  /*f380*/  MUFU.EX2 R102, R102 ;  /* 0x0000006600667308 */ /* 0x000fea0000000800 */
[----:B-1----:R-:W-:Y:S01]  /*f390*/  F2FP.PACK_AB R4, R28, R35 ;  /* 0x000000231c04723e */ /* 0x002fe200000000ff */
[----:B------:R-:W-:Y:S01]  /*f3a0*/  HMMA.16816.F32 R84, R84, R6, RZ ;  /* 0x000000065454723c */ /* 0x000fe200000018ff */
[----:B--2---:R-:W-:Y:S01]  /*f3b0*/  F2FP.PACK_AB R5, R31, R36 ;  /* 0x000000241f05723e */ /* 0x004fe200000000ff */
[----:B------:R-:W1:Y:S01]  /*f3c0*/  MUFU.EX2 R63, R63 ;  /* 0x0000003f003f7308 */ /* 0x000e620000000800 */
[----:B------:R-:W-:-:S02]  /*f3d0*/  FADD.FTZ R35, R35, R54 ;  /* 0x0000003623237221 */ /* 0x000fc40000010000 */
[----:B------:R-:W-:Y:S02]  /*f3e0*/  FADD.FTZ R36, R36, R55 ;  /* 0x0000003724247221 */ /* 0x000fe40000010000 */
[----:B------:R-:W-:Y:S01]  /*f3f0*/  F2FP.PACK_AB R6, R27, R32 ;  /* 0x000000201b06723e */ /* 0x000fe200000000ff */
[----:B------:R-:W-:Y:S01]  /*f400*/  FADD.FTZ R35, R28, R35 ;  /* 0x000000231c237221 */ /* 0x000fe20000010000 */
[----:B----4-:R-:W-:Y:S01]  /*f410*/  F2FP.PACK_AB R7, R3, R30 ;  /* 0x0000001e0307723e */ /* 0x010fe200000000ff */
[----:B------:R-:W-:Y:S01]  /*f420*/  MUFU.EX2 R62, R62 ;  /* 0x0000003e003e7308 */ /* 0x000fe20000000800 */
[----:B------:R-:W-:Y:S02]  /*f430*/  FADD.FTZ R31, R31, R36 ;  /* 0x000000241f1f7221 */ /* 0x000fe40000010000 */
[----:B------:R-:W-:Y:S02]  /*f440*/  FADD.FTZ R32, R32, R35 ;  /* 0x0000002320207221 */ /* 0x000fe40000010000 */
[----:B------:R-:W-:Y:S01]  /*f450*/  FADD.FTZ R30, R30, R31 ;  /* 0x0000001f1e1e7221 */ /* 0x000fe20000010000 */
[----:B------:R-:W-:Y:S01]  /*f460*/  HMMA.16816.F32 R68, R4, R12, R68 ;  /* 0x0000000c0444723c */ /* 0x000fe20000001844 */
[----:B------:R-:W-:Y:S01]  /*f470*/  FADD.FTZ R27, R27, R32 ;  /* 0x000000201b1b7221 */ /* 0x000fe20000010000 */
[----:B------:R-:W-:Y:S01]  /*f480*/  MUFU.EX2 R59, R59 ;  /* 0x0000003b003b7308 */ /* 0x000fe20000000800 */
[----:B------:R-:W-:-:S05]  /*f490*/  FADD.FTZ R30, R3, R30 ;  /* 0x0000001e031e7221 */ /* 0x000fca0000010000 */
        /* <DEDUP_REMOVED lines=33> */
[----:B------:R-:W1:Y:S02]  /*f6b0*/  MUFU.EX2 R112, R112 ;  /* 0x0000007000707308 */ /* 0x000e640000000800 */
[C---:B------:R-:W-:Y:S01]  /*f6c0*/  HMMA.16816.F32 R92, R4.reuse, R18, R92 ;  /* 0x00000012045c723c */ /* 0x040fe2000000185c */
[----:B------:R-:W-:Y:S05]  /*f6d0*/  LDSM.16.MT88.4 R16, [R168+0x7800] ;  /* 0x00780000a810783b */ /* 0x000fea0000004200 */
[----:B------:R-:W-:Y:S02]  /*f6e0*/  MUFU.EX2 R114, R114 ;  /* 0x0000007200727308 */ /* 0x000fe40000000800 */
[C---:B------:R-:W-:Y:S06]  /*f6f0*/  HMMA.16816.F32 R88, R4.reuse, R8, R88 ;  /* 0x000000080458723c */ /* 0x040fec0000001858 */
[----:B------:R-:W3:Y:S02]  /*f700*/  MUFU.EX2 R111, R111 ;  /* 0x0000006f006f7308 */ /* 0x000ee40000000800 */
[C---:B--2---:R-:W-:Y:S06]  /*f710*/  HMMA.16816.F32 R68, R4.reuse, R12, R68 ;  /* 0x0000000c0444723c */ /* 0x044fec0000001844 */
[----:B------:R-:W-:Y:S02]  /*f720*/  MUFU.EX2 R118, R118 ;  /* 0x0000007600767308 */ /* 0x000fe40000000800 */
[C---:B------:R-:W-:Y:S01]  /*f730*/  HMMA.16816.F32 R72, R4.reuse, R14, R72 ;  /* 0x0000000e0448723c */ /* 0x040fe20000001848 */
[----:B------:R-:W2:Y:S05]  /*f740*/  LDSM.16.MT88.4 R12, [R164+0x7000] ;  /* 0x00700000a40c783b */ /* 0x000eaa0000004200 */
[----:B------:R-:W4:Y:S02]  /*f750*/  MUFU.EX2 R115, R115 ;  /* 0x0000007300737308 */ /* 0x000f240000000800 */
[C---:B------:R-:W-:Y:S01]  /*f760*/  HMMA.16816.F32 R76, R4.reuse, R10, R76 ;  /* 0x0000000a044c723c */ /* 0x040fe2000000184c */
[----:B------:R-:W5:Y:S05]  /*f770*/  LDSM.16.MT88.4 R8, [R165+0x7800] ;  /* 0x00780000a508783b */ /* 0x000f6a0000004200 */
[----:B------:R-:W-:Y:S08]  /*f780*/  MUFU.EX2 R116, R116 ;  /* 0x0000007400747308 */ /* 0x000ff00000000800 */
[----:B------:R-:W-:Y:S08]  /*f790*/  MUFU.EX2 R113, R113 ;  /* 0x0000007100717308 */ /* 0x000ff00000000800 */
[----:B------:R-:W-:Y:S08]  /*f7a0*/  MUFU.EX2 R117, R117 ;  /* 0x0000007500757308 */ /* 0x000ff00000000800 */
[----:B------:R-:W1:Y:S01]  /*f7b0*/  MUFU.EX2 R120, R120 ;  /* 0x0000007800787308 */ /* 0x000e620000000800 */
[C---:B--2---:R-:W-:Y:S07]  /*f7c0*/  HMMA.16816.F32 R80, R4.reuse, R12, R80 ;  /* 0x0000000c0450723c */ /* 0x044fee0000001850 */
[----:B------:R-:W-:Y:S01]  /*f7d0*/  MUFU.EX2 R126, R126 ;  /* 0x0000007e007e7308 */ /* 0x000fe20000000800 */
[----:B------:R-:W-:Y:S01]  /*f7e0*/  HMMA.16816.F32 R84, R4, R14, R84 ;  /* 0x0000000e0454723c */ /* 0x000fe20000001854 */
[----:B------:R-:W2:Y:S06]  /*f7f0*/  LDSM.16.MT88.4 R12, [R166+0x7800] ;  /* 0x00780000a60c783b */ /* 0x000eac0000004200 */
[----:B------:R-:W2:Y:S01]  /*f800*/  MUFU.EX2 R119, R119 ;  /* 0x0000007700777308 */ /* 0x000ea20000000800 */
[----:B------:R-:W-:Y:S01]  /*f810*/  F2FP.PACK_AB R4, R107, R110 ;  /* 0x0000006e6b04723e */ /* 0x000fe200000000ff */
[----:B------:R-:W-:Y:S01]  /*f820*/  FADD.FTZ R110, R110, R59 ;  /* 0x0000003b6e6e7221 */ /* 0x000fe20000010000 */
[C---:B-1----:R-:W-:Y:S01]  /*f830*/  F2FP.PACK_AB R5, R112.reuse, R109 ;  /* 0x0000006d7005723e */ /* 0x042fe200000000ff */
        /* <DEDUP_REMOVED lines=8> */
[----:B------:R-:W-:Y:S01]  /*f8c0*/  HMMA.16816.F32 R96, R4, R16, R96 ;  /* 0x000000100460723c */ /* 0x000fe20000001860 */
[----:B------:R-:W-:Y:S01]  /*f8d0*/  FADD.FTZ R105, R105, R108 ;  /* 0x0000006c69697221 */ /* 0x000fe20000010000 */
[----:B------:R-:W1:Y:S01]  /*f8e0*/  MUFU.EX2 R121, R121 ;  /* 0x0000007900797308 */ /* 0x000e620000000800 */
[----:B------:R-:W-:-:S05]  /*f8f0*/  FADD.FTZ R114, R111, R114 ;  /* 0x000000726f727221 */ /* 0x000fca0000010000 */
[C---:B------:R-:W-:Y:S01]  /*f900*/  HMMA.16816.F32 R92, R4.reuse, R18, R92 ;  /* 0x00000012045c723c */ /* 0x040fe2000000185c */
[----:B------:R-:W-:Y:S01]  /*f910*/  LDSM.16.MT88.4 R16, [R168+0x8000] ;  /* 0x00800000a810783b */ /* 0x000fe20000004200 */
[----:B------:R-:W-:Y:S06]  /*f920*/  MUFU.EX2 R127, R127 ;  /* 0x0000007f007f7308 */ /* 0x000fec0000000800 */
[C---:B-----5:R-:W-:Y:S02]  /*f930*/  HMMA.16816.F32 R88, R4.reuse, R8, R88 ;  /* 0x000000080458723c */ /* 0x060fe40000001858 */
[----:B------:R-:W-:Y:S06]  /*f940*/  MUFU.EX2 R104, R104 ;  /* 0x0000006800687308 */ /* 0x000fec0000000800 */
[C---:B--2---:R-:W-:Y:S02]  /*f950*/  HMMA.16816.F32 R68, R4.reuse, R12, R68 ;  /* 0x0000000c0444723c */ /* 0x044fe40000001844 */
[----:B------:R-:W-:Y:S06]  /*f960*/  MUFU.EX2 R103, R103 ;  /* 0x0000006700677308 */ /* 0x000fec0000000800 */
[C---:B------:R-:W-:Y:S01]  /*f970*/  HMMA.16816.F32 R72, R4.reuse, R14, R72 ;  /* 0x0000000e0448723c */ /* 0x040fe20000001848 */
[----:B------:R-:W2:Y:S01]  /*f980*/  LDSM.16.MT88.4 R12, [R164+0x7800] ;  /* 0x00780000a40c783b */ /* 0x000ea20000004200 */
[----:B------:R-:W3:Y:S06]  /*f990*/  MUFU.EX2 R106, R106 ;  /* 0x0000006a006a7308 */ /* 0x000eec0000000800 */
[C---:B------:R-:W-:Y:S01]  /*f9a0*/  HMMA.16816.F32 R76, R4.reuse, R10, R76 ;  /* 0x0000000a044c723c */ /* 0x040fe2000000184c */
[----:B------:R-:W5:Y:S01]  /*f9b0*/  LDSM.16.MT88.4 R8, [R165+0x8000] ;  /* 0x00800000a508783b */ /* 0x000f620000004200 */
[----:B------:R-:W-:Y:S08]  /*f9c0*/  MUFU.EX2 R130, R130 ;  /* 0x0000008200827308 */ /* 0x000ff00000000800 */
[----:B------:R-:W1:Y:S08]  /*f9d0*/  MUFU.EX2 R67, R67 ;  /* 0x0000004300437308 */ /* 0x000e700000000800 */
[----:B------:R-:W-:Y:S08]  /*f9e0*/  MUFU.EX2 R38, R38 ;  /* 0x0000002600267308 */ /* 0x000ff00000000800 */
[----:B------:R-:W-:Y:S01]  /*f9f0*/  MUFU.EX2 R193, R193 ;  /* 0x000000c100c17308 */ /* 0x000fe20000000800 */
[C---:B--2---:R-:W-:Y:S07]  /*fa00*/  HMMA.16816.F32 R80, R4.reuse, R12, R80 ;  /* 0x0000000c0450723c */ /* 0x044fee0000001850 */
[----:B------:R-:W-:Y:S01]  /*fa10*/  MUFU.EX2 R33, R33 ;  /* 0x0000002100217308 */ /* 0x000fe20000000800 */
[----:B------:R-:W-:Y:S01]  /*fa20*/  HMMA.16816.F32 R84, R4, R14, R84 ;  /* 0x0000000e0454723c */ /* 0x000fe20000001854 */
[----:B------:R-:W2:Y:S06]  /*fa30*/  LDSM.16.MT88.4 R12, [R166+0x8000] ;  /* 0x00800000a60c783b */ /* 0x000eac0000004200 */
[----:B------:R-:W-:Y:S01]  /*fa40*/  MUFU.EX2 R34, R34 ;  /* 0x0000002200227308 */ /* 0x000fe20000000800 */
[----:B----4-:R-:W-:Y:S01]  /*fa50*/  F2FP.PACK_AB R4, R115, R118 ;  /* 0x000000767304723e */ /* 0x010fe200000000ff */
[----:B------:R-:W-:Y:S01]  /*fa60*/  FADD.FTZ R118, R118, R105 ;  /* 0x0000006976767221 */ /* 0x000fe20000010000 */
[----:B------:R-:W-:-:S05]  /*fa70*/  F2FP.PACK_AB R5, R120, R117 ;  /* 0x000000757805723e */ /* 0x000fca00000000ff */
[----:B------:R-:W-:Y:S01]  /*fa80*/  MUFU.EX2 R25, R25 ;  /* 0x0000001900197308 */ /* 0x000fe20000000800 */
[----:B------:R-:W-:Y:S01]  /*fa90*/  F2FP.PACK_AB R6, R113, R116 ;  /* 0x000000747106723e */ /* 0x000fe200000000ff */
[----:B------:R-:W-:Y:S01]  /*faa0*/  FADD.FTZ R117, R117, R114 ;  /* 0x0000007275757221 */ /* 0x000fe20000010000 */
[----:B------:R-:W-:Y:S01]  /*fab0*/  F2FP.PACK_AB R7, R119, R126 ;  /* 0x0000007e7707723e */ /* 0x000fe200000000ff */
[----:B------:R-:W-:Y:S02]  /*fac0*/  FADD.FTZ R115, R115, R118 ;  /* 0x0000007673737221 */ /* 0x000fe40000010000 */
[----:B------:R-:W-:Y:S02]  /*fad0*/  FADD.FTZ R117, R120, R117 ;  /* 0x0000007578757221 */ /* 0x000fe40000010000 */
[----:B------:R-:W-:Y:S01]  /*fae0*/  MUFU.EX2 R192, R192 ;  /* 0x000000c000c07308 */ /* 0x000fe20000000800 */
[----:B------:R-:W-:Y:S01]  /*faf0*/  FADD.FTZ R116, R116, R115 ;  /* 0x0000007374747221 */ /* 0x000fe20000010000 */
[----:B-----5:R-:W-:Y:S01]  /*fb00*/  HMMA.16816.F32 R88, R4, R8, R88 ;  /* 0x000000080458723c */ /* 0x020fe20000001858 */
[----:B------:R-:W-:-:S02]  /*fb10*/  FADD.FTZ R126, R126, R117 ;  /* 0x000000757e7e7221 */ /* 0x000fc40000010000 */
[----:B------:R-:W-:Y:S02]  /*fb20*/  FADD.FTZ R113, R113, R116 ;  /* 0x0000007471717221 */ /* 0x000fe40000010000 */
[----:B------:R-:W-:-:S03]  /*fb30*/  FADD.FTZ R126, R119, R126 ;  /* 0x0000007e777e7221 */ /* 0x000fc60000010000 */
[C---:B------:R-:W-:Y:S01]  /*fb40*/  HMMA.16816.F32 R76, R4.reuse, R10, R76 ;  /* 0x0000000a044c723c */ /* 0x040fe2000000184c */
[----:B------:R-:W-:Y:S07]  /*fb50*/  LDSM.16.MT88.4 R8, [R164+0x8800] ;  /* 0x00880000a408783b */ /* 0x000fee0000004200 */
[C---:B------:R-:W-:Y:S08]  /*fb60*/  HMMA.16816.F32 R96, R4.reuse, R16, R96 ;  /* 0x000000100460723c */ /* 0x040ff00000001860 */
[C---:B--2---:R-:W-:Y:S08]  /*fb70*/  HMMA.16816.F32 R68, R4.reuse, R12, R68 ;  /* 0x0000000c0444723c */ /* 0x044ff00000001844 */
[C---:B------:R-:W-:Y:S01]  /*fb80*/  HMMA.16816.F32 R72, R4.reuse, R14, R72 ;  /* 0x0000000e0448723c */ /* 0x040fe20000001848 */
[----:B------:R-:W2:Y:S07]  /*fb90*/  LDSM.16.MT88.4 R12, [R164+0x8000] ;  /* 0x00800000a40c783b */ /* 0x000eae0000004200 */
[C---:B------:R-:W-:Y:S01]  /*fba0*/  HMMA.16816.F32 R92, R4.reuse, R18, R92 ;  /* 0x00000012045c723c */ /* 0x040fe2000000185c */
[----:B------:R-:W-:Y:S07]  /*fbb0*/  LDSM.16.MT88.4 R16, [R166+0x8800] ;  /* 0x00880000a610783b */ /* 0x000fee0000004200 */
[C---:B--2---:R-:W-:Y:S08]  /*fbc0*/  HMMA.16816.F32 R80, R4.reuse, R12, R80 ;  /* 0x0000000c0450723c */ /* 0x044ff00000001850 */
[----:B------:R-:W-:Y:S01]  /*fbd0*/  HMMA.16816.F32 R84, R4, R14, R84 ;  /* 0x0000000e0454723c */ /* 0x000fe20000001854 */
[----:B------:R-:W2:Y:S06]  /*fbe0*/  LDSM.16.MT88.4 R12, [R165+0x8800] ;  /* 0x00880000a50c783b */ /* 0x000eac0000004200 */
[----:B-1----:R-:W-:Y:S01]  /*fbf0*/  F2FP.PACK_AB R4, R121, R128 ;  /* 0x000000807904723e */ /* 0x002fe200000000ff */
[----:B------:R-:W-:Y:S01]  /*fc00*/  FADD.FTZ R128, R128, R113 ;  /* 0x0000007180807221 */ /* 0x000fe20000010000 */
[----:B---3--:R-:W-:Y:S01]  /*fc10*/  F2FP.PACK_AB R5, R106, R103 ;  /* 0x000000676a05723e */ /* 0x008fe200000000ff */
[----:B------:R-:W-:Y:S01]  /*fc20*/  FADD.FTZ R103, R103, R126 ;  /* 0x0000007e67677221 */ /* 0x000fe20000010000 */
[----:B------:R-:W-:Y:S01]  /*fc30*/  F2FP.PACK_AB R6, R104, R127 ;  /* 0x0000007f6806723e */ /* 0x000fe200000000ff */
[----:B------:R-:W-:Y:S01]  /*fc40*/  FADD.FTZ R128, R121, R128 ;  /* 0x0000008079807221 */ /* 0x000fe20000010000 */
[----:B------:R-:W-:Y:S01]  /*fc50*/  F2FP.PACK_AB R7, R67, R130 ;  /* 0x000000824307723e */ /* 0x000fe200000000ff */
[----:B------:R-:W-:-:S02]  /*fc60*/  FADD.FTZ R103, R106, R103 ;  /* 0x000000676a677221 */ /* 0x000fc40000010000 */
[----:B------:R-:W-:Y:S02]  /*fc70*/  FADD.FTZ R127, R127, R128 ;  /* 0x000000807f7f7221 */ /* 0x000fe40000010000 */
[----:B------:R-:W-:Y:S02]  /*fc80*/  FADD.FTZ R130, R130, R103 ;  /* 0x0000006782827221 */ /* 0x000fe40000010000 */
[----:B------:R-:W-:Y:S01]  /*fc90*/  HMMA.16816.F32 R92, R4, R22, R92 ;  /* 0x00000016045c723c */ /* 0x000fe2000000185c */
[----:B------:R-:W-:Y:S02]  /*fca0*/  FADD.FTZ R104, R104, R127 ;  /* 0x0000007f68687221 */ /* 0x000fe40000010000 */
[----:B------:R-:W-:-:S04]  /*fcb0*/  FADD.FTZ R67, R67, R130 ;  /* 0x0000008243437221 */ /* 0x000fc80000010000 */
[--C-:B------:R-:W-:Y:S01]  /*fcc0*/  FFMA.FTZ R23, R52, c[0x0][0x23c], -R53.reuse ;  /* 0x00008f0034177a23 */ /* 0x100fe20000010835 */
[C---:B------:R-:W-:Y:S01]  /*fcd0*/  HMMA.16816.F32 R80, R4.reuse, R8, R80 ;  /* 0x000000080450723c */ /* 0x040fe20000001850 */
[--C-:B------:R-:W-:Y:S02]  /*fce0*/  FFMA.FTZ R52, R45, c[0x0][0x23c], -R26.reuse ;  /* 0x00008f002d347a23 */ /* 0x100fe4000001081a */
[--C-:B------:R-:W-:Y:S02]  /*fcf0*/  FFMA.FTZ R45, R39, c[0x0][0x23c], -R26.reuse ;  /* 0x00008f00272d7a23 */ /* 0x100fe4000001081a */
[--C-:B------:R-:W-:Y:S01]  /*fd00*/  FFMA.FTZ R22, R60, c[0x0][0x23c], -R53.reuse ;  /* 0x00008f003c167a23 */ /* 0x100fe20000010835 */
[----:B------:R-:W-:Y:S01]  /*fd10*/  MUFU.EX2 R23, R23 ;  /* 0x0000001700177308 */ /* 0x000fe20000000800 */
[----:B------:R-:W-:Y:S01]  /*fd20*/  FFMA.FTZ R39, R41, c[0x0][0x23c], -R26 ;  /* 0x00008f0029277a23 */ /* 0x000fe2000001081a */
[----:B------:R-:W-:Y:S01]  /*fd30*/  HMMA.16816.F32 R84, R4, R10, R84 ;  /* 0x0000000a0454723c */ /* 0x000fe20000001854 */
[----:B------:R-:W-:Y:S01]  /*fd40*/  LDSM.16.MT88.4 R8, [R166+0x9000] ;  /* 0x00900000a608783b */ /* 0x000fe20000004200 */
[----:B------:R-:W-:-:S02]  /*fd50*/  FFMA.FTZ R41, R40, c[0x0][0x23c], -R53 ;  /* 0x00008f0028297a23 */ /* 0x000fc40000010835 */
[--C-:B------:R-:W-:Y:S02]  /*fd60*/  FFMA.FTZ R40, R44, c[0x0][0x23c], -R53.reuse ;  /* 0x00008f002c287a23 */ /* 0x100fe40000010835 */
[----:B------:R-:W-:Y:S02]  /*fd70*/  MUFU.EX2 R22, R22 ;  /* 0x0000001600167308 */ /* 0x000fe40000000800 */
[C---:B--2---:R-:W-:Y:S06]  /*fd80*/  HMMA.16816.F32 R88, R4.reuse, R12, R88 ;  /* 0x0000000c0458723c */ /* 0x044fec0000001858 */
[----:B------:R-:W-:Y:S02]  /*fd90*/  MUFU.EX2 R52, R52 ;  /* 0x0000003400347308 */ /* 0x000fe40000000800 */
[C---:B------:R-:W-:Y:S01]  /*fda0*/  HMMA.16816.F32 R76, R4.reuse, R14, R76 ;  /* 0x0000000e044c723c */ /* 0x040fe2000000184c */
[----:B------:R-:W1:Y:S05]  /*fdb0*/  LDSM.16.MT88.4 R12, [R168+0x9000] ;  /* 0x00900000a80c783b */ /* 0x000e6a0000004200 */
[----:B------:R-:W2:Y:S02]  /*fdc0*/  MUFU.EX2 R45, R45 ;  /* 0x0000002d002d7308 */ /* 0x000ea40000000800 */
[C---:B------:R-:W-:Y:S06]  /*fdd0*/  HMMA.16816.F32 R96, R4.reuse, R20, R96 ;  /* 0x000000140460723c */ /* 0x040fec0000001860 */
[----:B------:R-:W-:Y:S01]  /*fde0*/  MUFU.EX2 R39, R39 ;  /* 0x0000002700277308 */ /* 0x000fe20000000800 */
[--C-:B------:R-:W-:Y:S01]  /*fdf0*/  FFMA.FTZ R21, R46, c[0x0][0x23c], -R53.reuse ;  /* 0x00008f002e157a23 */ /* 0x100fe20000010835 */
[----:B------:R-:W-:Y:S01]  /*fe00*/  HMMA.16816.F32 R68, R4, R16, R68 ;  /* 0x000000100444723c */ /* 0x000fe20000001844 */
[----:B------:R-:W-:-:S02]  /*fe10*/  FFMA.FTZ R20, R47, c[0x0][0x23c], -R53 ;  /* 0x00008f002f147a23 */ /* 0x000fc40000010835 */
[----:B------:R-:W-:-:S03]  /*fe20*/  FFMA.FTZ R46, R43, c[0x0][0x23c], -R26 ;  /* 0x00008f002b2e7a23 */ /* 0x000fc6000001081a */
[----:B------:R-:W3:Y:S02]  /*fe30*/  MUFU.EX2 R21, R21 ;  /* 0x0000001500157308 */ /* 0x000ee40000000800 */
[----:B------:R-:W-:Y:S01]  /*fe40*/  HMMA.16816.F32 R72, R4, R18, R72 ;  /* 0x000000120448723c */ /* 0x000fe20000001848 */
[----:B------:R-:W4:Y:S05]  /*fe50*/  LDSM.16.MT88.4 R16, [R165+0x9000] ;  /* 0x00900000a510783b */ /* 0x000f2a0000004200 */
[----:B------:R-:W5:Y:S01]  /*fe60*/  MUFU.EX2 R20, R20 ;  /* 0x0000001400147308 */ /* 0x000f620000000800 */
[----:B--2---:R-:W-:Y:S01]  /*fe70*/  F2FP.PACK_AB R5, R45, R52 ;  /* 0x000000342d05723e */ /* 0x004fe200000000ff */
[----:B------:R-:W-:-:S04]  /*fe80*/  FADD.FTZ R52, R52, R67 ;  /* 0x0000004334347221 */ /* 0x000fc80000010000 */
[----:B------:R-:W-:Y:S02]  /*fe90*/  FADD.FTZ R45, R45, R52 ;  /* 0x000000342d2d7221 */ /* 0x000fe40000010000 */
[----:B------:R-:W2:Y:S01]  /*fea0*/  MUFU.EX2 R46, R46 ;  /* 0x0000002e002e7308 */ /* 0x000ea20000000800 */
[----:B---3--:R-:W-:Y:S02]  /*feb0*/  F2FP.PACK_AB R6, R22, R21 ;  /* 0x000000151606723e */ /* 0x008fe400000000ff */
[----:B-----5:R-:W-:-:S05]  /*fec0*/  F2FP.PACK_AB R4, R20, R23 ;  /* 0x000000171404723e */ /* 0x020fca00000000ff */
[----:B------:R-:W3:Y:S01]  /*fed0*/  MUFU.EX2 R41, R41 ;  /* 0x0000002900297308 */ /* 0x000ee20000000800 */
[----:B------:R-:W-:-:S04]  /*fee0*/  FADD.FTZ R23, R23, R104 ;  /* 0x0000006817177221 */ /* 0x000fc80000010000 */
[----:B------:R-:W-:Y:S01]  /*fef0*/  FADD.FTZ R20, R20, R23 ;  /* 0x0000001714147221 */ /* 0x000fe20000010000 */
[----:B--2---:R-:W-:Y:S02]  /*ff00*/  F2FP.PACK_AB R7, R39, R46 ;  /* 0x0000002e2707723e */ /* 0x004fe400000000ff */
[----:B------:R-:W2:Y:S01]  /*ff10*/  MUFU.EX2 R40, R40 ;  /* 0x0000002800287308 */ /* 0x000ea20000000800 */
[----:B------:R-:W-:Y:S02]  /*ff20*/  FADD.FTZ R21, R21, R20 ;  /* 0x0000001415157221 */ /* 0x000fe40000010000 */
[----:B------:R-:W-:Y:S02]  /*ff30*/  FADD.FTZ R46, R46, R45 ;  /* 0x0000002d2e2e7221 */ /* 0x000fe40000010000 */
[----:B------:R-:W-:Y:S01]  /*ff40*/  FADD.FTZ R22, R22, R21 ;  /* 0x0000001516167221 */ /* 0x000fe20000010000 */
[----:B-1----:R-:W-:Y:S01]  /*ff50*/  HMMA.16816.F32 R96, R4, R12, R96 ;  /* 0x0000000c0460723c */ /* 0x002fe20000001860 */
[----:B------:R-:W-:-:S07]  /*ff60*/  FADD.FTZ R46, R39, R46 ;  /* 0x0000002e272e7221 */ /* 0x000fce0000010000 */
[C---:B------:R-:W-:Y:S01]  /*ff70*/  HMMA.16816.F32 R92, R4.reuse, R14, R92 ;  /* 0x0000000e045c723c */ /* 0x040fe2000000185c */
[----:B------:R-:W1:Y:S07]  /*ff80*/  LDSM.16.MT88.4 R12, [R164+0x9000] ;  /* 0x00900000a40c783b */ /* 0x000e6e0000004200 */
[C---:B------:R-:W-:Y:S08]  /*ff90*/  HMMA.16816.F32 R68, R4.reuse, R8, R68 ;  /* 0x000000080444723c */ /* 0x040ff00000001844 */
[C---:B------:R-:W-:Y:S01]  /*ffa0*/  HMMA.16816.F32 R72, R4.reuse, R10, R72 ;  /* 0x0000000a0448723c */ /* 0x040fe20000001848 */
[----:B------:R-:W5:Y:S07]  /*ffb0*/  LDSM.16.MT88.4 R8, [R168+0x9800] ;  /* 0x00980000a808783b */ /* 0x000f6e0000004200 */
[C---:B----4-:R-:W-:Y:S08]  /*ffc0*/  HMMA.16816.F32 R88, R4.reuse, R16, R88 ;  /* 0x000000100458723c */ /* 0x050ff00000001858 */
[C---:B------:R-:W-:Y:S01]  /*ffd0*/  HMMA.16816.F32 R76, R4.reuse, R18, R76 ;  /* 0x00000012044c723c */ /* 0x040fe2000000184c */
[----:B------:R-:W4:Y:S07]  /*ffe0*/  LDSM.16.MT88.4 R16, [R166+0x9800] ;  /* 0x00980000a610783b */ /* 0x000f2e0000004200 */
[C---:B-1----:R-:W-:Y:S08]  /*fff0*/  HMMA.16816.F32 R80, R4.reuse, R12, R80 ;  /* 0x0000000c0450723c */ /* 0x042ff00000001850 */
[----:B------:R-:W-:Y:S01]  /*10000*/  HMMA.16816.F32 R84, R4, R14, R84 ;  /* 0x0000000e0454723c */ /* 0x000fe20000001854 */
[----:B------:R-:W1:Y:S06]  /*10010*/  LDSM.16.MT88.4 R12, [R165+0x9800] ;  /* 0x00980000a50c783b */ /* 0x000e6c0000004200 */
[----:B---3--:R-:W-:Y:S01]  /*10020*/  F2FP.PACK_AB R4, R38, R41 ;  /* 0x000000292604723e */ /* 0x008fe200000000ff */
[----:B------:R-:W-:Y:S01]  /*10030*/  FADD.FTZ R41, R41, R22 ;  /* 0x0000001629297221 */ /* 0x000fe20000010000 */
[----:B------:R-:W-:Y:S01]  /*10040*/  F2FP.PACK_AB R5, R34, R33 ;  /* 0x000000212205723e */ /* 0x000fe200000000ff */
[----:B------:R-:W-:Y:S01]  /*10050*/  FADD.FTZ R33, R33, R46 ;  /* 0x0000002e21217221 */ /* 0x000fe20000010000 */
[----:B--2---:R-:W-:Y:S01]  /*10060*/  F2FP.PACK_AB R6, R193, R40 ;  /* 0x00000028c106723e */ /* 0x004fe200000000ff */
[----:B------:R-:W-:Y:S01]  /*10070*/  FADD.FTZ R41, R38, R41 ;  /* 0x0000002926297221 */ /* 0x000fe20000010000 */
[----:B------:R-:W-:Y:S01]  /*10080*/  F2FP.PACK_AB R7, R192, R25 ;  /* 0x00000019c007723e */ /* 0x000fe200000000ff */
[----:B------:R-:W-:-:S02]  /*10090*/  FADD.FTZ R34, R34, R33 ;  /* 0x0000002122227221 */ /* 0x000fc40000010000 */
[----:B------:R-:W-:Y:S02]  /*100a0*/  FADD.FTZ R40, R40, R41 ;  /* 0x0000002928287221 */ /* 0x000fe40000010000 */
[----:B------:R-:W-:Y:S02]  /*100b0*/  FADD.FTZ R25, R25, R34 ;  /* 0x0000002219197221 */ /* 0x000fe40000010000 */
[----:B-----5:R-:W-:Y:S01]  /*100c0*/  HMMA.16816.F32 R96, R4, R8, R96 ;  /* 0x000000080460723c */ /* 0x020fe20000001860 */
[----:B------:R-:W-:Y:S02]  /*100d0*/  FADD.FTZ R193, R193, R40 ;  /* 0x00000028c1c17221 */ /* 0x000fe40000010000 */
[----:B------:R-:W-:-:S05]  /*100e0*/  FADD.FTZ R192, R192, R25 ;  /* 0x00000019c0c07221 */ /* 0x000fca0000010000 */
[C---:B------:R-:W-:Y:S01]  /*100f0*/  HMMA.16816.F32 R92, R4.reuse, R10, R92 ;  /* 0x0000000a045c723c */ /* 0x040fe2000000185c */
[----:B------:R-:W2:Y:S07]  /*10100*/  LDSM.16.MT88.4 R8, [R164+0x9800] ;  /* 0x00980000a408783b */ /* 0x000eae0000004200 */
[C---:B----4-:R-:W-:Y:S08]  /*10110*/  HMMA.16816.F32 R68, R4.reuse, R16, R68 ;  /* 0x000000100444723c */ /* 0x050ff00000001844 */
[C---:B------:R-:W-:Y:S08]  /*10120*/  HMMA.16816.F32 R72, R4.reuse, R18, R72 ;  /* 0x000000120448723c */ /* 0x040ff00000001848 */
[C---:B-1----:R-:W-:Y:S08]  /*10130*/  HMMA.16816.F32 R88, R4.reuse, R12, R88 ;  /* 0x0000000c0458723c */ /* 0x042ff00000001858 */
[C---:B------:R-:W-:Y:S08]  /*10140*/  HMMA.16816.F32 R76, R4.reuse, R14, R76 ;  /* 0x0000000e044c723c */ /* 0x040ff0000000184c */
[C---:B--2---:R-:W-:Y:S08]  /*10150*/  HMMA.16816.F32 R80, R4.reuse, R8, R80 ;  /* 0x000000080450723c */ /* 0x044ff00000001850 */
[----:B------:R-:W-:Y:S01]  /*10160*/  HMMA.16816.F32 R84, R4, R10, R84 ;  /* 0x0000000a0454723c */ /* 0x000fe20000001854 */
[----:B------:R-:W-:Y:S07]  /*10170*/  @!P5 BRA `(.L_x_5474) ;  /* 0x000040700000d947 */ /* 0x000fee0003800000 */
[----:B------:R-:W-:Y:S01]  /*10180*/  ISETP.NE.AND P1, PT, R181, RZ, PT ;  /* 0x000000ffb500720c */ /* 0x000fe20003f25270 */
        /* <DEDUP_REMOVED lines=63> */
.L_x_5475:
[----:B------:R-:W-:-:S05]  /*10580*/  IMAD.MOV.U32 R3, RZ, RZ, c[0x0][0x1a0] ;  /* 0x00006800ff037624 */ /* 0x000fca00078e00ff */
[----:B------:R-:W-:-:S04]  /*10590*/  LEA R3, -R3, RZ, 0x7 ;  /* 0x000000ff03037211 */ /* 0x000fc800078e39ff */
[----:B------:R-:W-:Y:S02]  /*105a0*/  SHF.R.S32.HI R4, RZ, 0x1f, R3 ;  /* 0x0000001fff047819 */ /* 0x000fe40000011403 */
.L_x_5476:
[----:B------:R-:W-:Y:S01]  /*105b0*/  ISETP.GE.AND P0, PT, R100, c[0x0][0x220], PT ;  /* 0x0000880064007a0c */ /* 0x000fe20003f06270 */
[----:B------:R-:W-:Y:S01]  /*105c0*/  IMAD.SHL.U32 R102, R188, 0x80, RZ ;  /* 0x00000080bc667824 */ /* 0x000fe200078e00ff */
[C---:B------:R-:W-:Y:S02]  /*105d0*/  LEA R148, P1, R3.reuse, R148, 0x1 ;  /* 0x0000009403947211 */ /* 0x040fe400078208ff */
[----:B------:R-:W-:Y:S02]  /*105e0*/  ISETP.GE.AND P6, PT, R48, 0x3, PT ;  /* 0x000000033000780c */ /* 0x000fe40003fc6270 */
[----:B------:R-:W-:-:S07]  /*105f0*/  LEA.HI.X R149, R3, R149, R4, 0x1, P1 ;  /* 0x0000009503957211 */ /* 0x000fce00008f0c04 */
[----:B------:R-:W-:Y:S01]  /*10600*/  @!P0 IMAD.MOV.U32 R18, RZ, RZ, c[0x0][0x1a0] ;  /* 0x00006800ff128624 */ /* 0x000fe200078e00ff */
[----:B------:R-:W-:Y:S01]  /*10610*/  @!P0 IADD3 R9, P4, P3, R3, R122, R176 ;  /* 0x0000007a03098210 */ /* 0x000fe20007b9e0b0 */
[----:B------:R-:W-:Y:S01]  /*10620*/  @!P0 IMAD.MOV.U32 R16, RZ, RZ, c[0x0][0x1a0] ;  /* 0x00006800ff108624 */ /* 0x000fe200078e00ff */
[----:B------:R-:W-:Y:S01]  /*10630*/  @P0 STS.128 [R184+0x6000], RZ ;  /* 0x006000ffb8000388 */ /* 0x000fe20000000c00 */
[--C-:B------:R-:W-:Y:S02]  /*10640*/  @!P0 IMAD.MOV.U32 R6, RZ, RZ, R122.reuse ;  /* 0x000000ffff068224 */ /* 0x100fe400078e007a */
[----:B------:R-:W-:Y:S01]  /*10650*/  @!P0 IMAD.MOV.U32 R7, RZ, RZ, R125 ;  /* 0x000000ffff078224 */ /* 0x000fe200078e007d */
[----:B------:R-:W-:Y:S01]  /*10660*/  @!PT LDS RZ, [RZ] ;  /* 0x00000000fffff984 */ /* 0x000fe20000000800 */
[----:B------:R-:W-:Y:S01]  /*10670*/  @!PT LDS RZ, [RZ] ;  /* 0x00000000fffff984 */ /* 0x000fe20000000800 */
[----:B------:R-:W-:Y:S01]  /*10680*/  @!PT LDS RZ, [RZ] ;  /* 0x00000000fffff984 */ /* 0x000fe20000000800 */
[----:B------:R1:W-:Y:S01]  /*10690*/  @!P0 LDGSTS.E.BYPASS.LTC128B.128 [R184+0x6000], [R148.64] ;  /* 0x0600000094b88fae */ /* 0x0003e2000b901d46 */
[----:B------:R-:W-:Y:S02]  /*106a0*/  @!P0 IMAD.MOV.U32 R27, RZ, RZ, c[0x0][0x1a0] ;  /* 0x00006800ff1b8624 */ /* 0x000fe400078e00ff */
[----:B------:R-:W-:Y:S01]  /*106b0*/  @!P0 IMAD.MOV.U32 R124, RZ, RZ, R122 ;  /* 0x000000ffff7c8224 */ /* 0x000fe200078e007a */
[----:B------:R-:W-:Y:S01]  /*106c0*/  @P0 STS.128 [R184+0x6800], RZ ;  /* 0x006800ffb8000388 */ /* 0x000fe20000000c00 */
[----:B------:R-:W-:-:S04]  /*106d0*/  @!P0 IMAD.WIDE.U32 R18, R18, 0x50, R6 ;  /* 0x0000005012128825 */ /* 0x000fc800078e0006 */
[----:B------:R-:W-:-:S04]  /*106e0*/  @!P0 IMAD.WIDE.U32 R16, R16, 0x60, R6 ;  /* 0x0000006010108825 */ /* 0x000fc800078e0006 */
[----:B------:R-:W-:Y:S02]  /*106f0*/  @!P0 IMAD.MOV.U32 R5, RZ, RZ, c[0x0][0x1a0] ;  /* 0x00006800ff058624 */ /* 0x000fe400078e00ff */
[----:B------:R-:W-:Y:S02]  /*10700*/  @!P0 IMAD.MOV.U32 R7, RZ, RZ, c[0x0][0x1a0] ;  /* 0x00006800ff078624 */ /* 0x000fe400078e00ff */
[----:B------:R-:W-:Y:S01]  /*10710*/  @!P0 IMAD.WIDE.U32 R26, R27, 0x30, R124 ;  /* 0x000000301b1a8825 */ /* 0x000fe200078e007c */
[-C--:B------:R-:W-:Y:S02]  /*10720*/  @!P0 LEA R6, P2, R5, R122.reuse, 0x5 ;  /* 0x0000007a05068211 */ /* 0x080fe400078428ff */
[----:B------:R-:W-:Y:S01]  /*10730*/  @!P0 LEA R8, P1, R7, R122, 0x6 ;  /* 0x0000007a07088211 */ /* 0x000fe200078230ff */
[----:B------:R-:W-:Y:S01]  /*10740*/  @!P0 IMAD.MOV.U32 R10, RZ, RZ, c[0x0][0x1a4] ;  /* 0x00006900ff0a8624 */ /* 0x000fe200078e00ff */
[----:B------:R-:W-:Y:S01]  /*10750*/  @!P0 IADD3 R6, P5, R3, R6, RZ ;  /* 0x0000000603068210 */ /* 0x000fe20007fbe0ff */
[----:B------:R-:W-:-:S02]  /*10760*/  @!P0 IMAD.MOV.U32 R124, RZ, RZ, c[0x0][0x1a4] ;  /* 0x00006900ff7c8624 */ /* 0x000fc400078e00ff */
[----:B------:R-:W-:Y:S01]  /*10770*/  @!P0 IMAD.MOV.U32 R25, RZ, RZ, c[0x0][0x1a4] ;  /* 0x00006900ff198624 */ /* 0x000fe200078e00ff */
[-C--:B------:R-:W-:Y:S01]  /*10780*/  @!P0 LEA.HI.X R5, R5, R125.reuse, R10, 0x5, P2 ;  /* 0x0000007d05058211 */ /* 0x080fe200010f2c0a */
[----:B------:R-:W-:Y:S01]  /*10790*/  @!P0 IMAD.MOV.U32 R20, RZ, RZ, c[0x0][0x1a0] ;  /* 0x00006800ff148624 */ /* 0x000fe200078e00ff */
[-C--:B------:R-:W-:Y:S01]  /*107a0*/  @!P0 LEA.HI.X R7, R7, R125.reuse, R124, 0x6, P1 ;  /* 0x0000007d07078211 */ /* 0x080fe200008f347c */
[----:B------:R-:W-:Y:S01]  /*107b0*/  @!P0 IMAD.MOV.U32 R123, RZ, RZ, R125 ;  /* 0x000000ffff7b8224 */ /* 0x000fe200078e007d */
[----:B------:R-:W-:Y:S01]  /*107c0*/  @!P0 IADD3.X R124, R4, R125, R175, P4, P3 ;  /* 0x0000007d047c8210 */ /* 0x000fe200027e64af */
[----:B------:R-:W-:Y:S01]  /*107d0*/  @!P0 IMAD.MOV.U32 R12, RZ, RZ, c[0x0][0x1a4] ;  /* 0x00006900ff0c8624 */ /* 0x000fe200078e00ff */
[----:B------:R-:W-:Y:S01]  /*107e0*/  @!P0 LEA R22, P2, R9, c[0x0][0x170], 0x1 ;  /* 0x00005c0009168a11 */ /* 0x000fe200078408ff */
[----:B------:R-:W-:Y:S01]  /*107f0*/  @!P0 IMAD R25, R25, 0x30, RZ ;  /* 0x0000003019198824 */ /* 0x000fe200078e02ff */
[----:B------:R-:W-:Y:S01]  /*10800*/  @!P0 IADD3 R15, P1, R3, R26, RZ ;  /* 0x0000001a030f8210 */ /* 0x000fe20007f3e0ff */
[----:B------:R-:W-:Y:S01]  /*10810*/  @!P0 IMAD.WIDE.U32 R20, R20, 0x70, R122 ;  /* 0x0000007014148825 */ /* 0x000fe200078e007a */
[----:B------:R-:W-:-:S02]  /*10820*/  @!P0 LEA.HI.X R23, R9, c[0x0][0x174], R124, 0x1, P2 ;  /* 0x00005d0009178a11 */ /* 0x000fc400010f0c7c */
[C---:B------:R-:W-:Y:S01]  /*10830*/  @!P0 IADD3 R14, P2, R3.reuse, R16, RZ ;  /* 0x00000010030e8210 */ /* 0x040fe20007f5e0ff */
        /* <DEDUP_REMOVED lines=10> */
[----:B------:R-:W-:Y:S01]  /*108e0*/  @!P0 IMAD.X R5, R4, 0x1, R5, P5 ;  /* 0x0000000104058824 */ /* 0x000fe200028e0605 */
[----:B------:R-:W-:Y:S01]  /*108f0*/  @!P0 LEA R18, P2, R6, c[0x0][0x170], 0x1 ;  /* 0x00005c0006128a11 */ /* 0x000fe200078408ff */
[C---:B------:R-:W-:Y:S01]  /*10900*/  @!P0 IMAD.X R7, R4.reuse, 0x1, R7, P4 ;  /* 0x0000000104078824 */ /* 0x040fe200020e0607 */
[C---:B------:R-:W-:Y:S01]  /*10910*/  @!P0 IADD3.X R13, R4.reuse, R19, R13, P3, !PT ;  /* 0x00000013040d8210 */ /* 0x040fe20001ffe40d */
[----:B------:R-:W-:Y:S01]  /*10920*/  @!PT LDS RZ, [RZ] ;  /* 0x00000000fffff984 */ /* 0x000fe20000000800 */
[----:B------:R-:W-:Y:S01]  /*10930*/  @!PT LDS RZ, [RZ] ;  /* 0x00000000fffff984 */ /* 0x000fe20000000800 */
[----:B------:R-:W-:Y:S01]  /*10940*/  @!PT LDS RZ, [RZ] ;  /* 0x00000000fffff984 */ /* 0x000fe20000000800 */
[----:B------:R2:W-:Y:S01]  /*10950*/  @!P0 LDGSTS.E.BYPASS.LTC128B.128 [R184+0x6800], [R22.64] ;  /* 0x0680000016b88fae */ /* 0x0005e2000b901d46 */
[----:B------:R-:W-:-:S02]  /*10960*/  @!P0 IADD3.X R11, R4, R21, R11, P1, !PT ;  /* 0x00000015040b8210 */ /* 0x000fc40000ffe40b */
[C---:B------:R-:W-:Y:S01]  /*10970*/  @!P0 LEA R4, P1, R15.reuse, c[0x0][0x170], 0x1 ;  /* 0x00005c000f048a11 */ /* 0x040fe200078208ff */
[----:B------:R-:W-:Y:S01]  /*10980*/  @P0 STS.128 [R184+0x7000], RZ ;  /* 0x007000ffb8000388 */ /* 0x000fe20000000c00 */
[----:B------:R-:W-:Y:S02]  /*10990*/  @!P0 LEA.HI.X R19, R6, c[0x0][0x174], R5, 0x1, P2 ;  /* 0x00005d0006138a11 */ /* 0x000fe400010f0c05 */
[----:B------:R-:W-:Y:S01]  /*109a0*/  @!P0 LEA R30, P4, R8, c[0x0][0x170], 0x1 ;  /* 0x00005c00081e8a11 */ /* 0x000fe200078808ff */
[----:B------:R-:W3:Y:S01]  /*109b0*/  S2R R3, SR_TID.X ;  /* 0x0000000000037919 */ /* 0x000ee20000002100 */
        /* <DEDUP_REMOVED lines=17> */
[----:B------:R-:W-:Y:S04]  /*10ad0*/  @P0 STS.128 [R184+0x8000], RZ ;  /* 0x008000ffb8000388 */ /* 0x000fe80000000c00 */
[----:B------:R-:W-:Y:S01]  /*10ae0*/  @!PT LDS RZ, [RZ] ;  /* 0x00000000fffff984 */ /* 0x000fe20000000800 */
[----:B------:R-:W-:Y:S01]  /*10af0*/  @!PT LDS RZ, [RZ] ;  /* 0x00000000fffff984 */ /* 0x000fe20000000800 */
[----:B------:R-:W-:Y:S01]  /*10b00*/  @!PT LDS RZ, [RZ] ;  /* 0x00000000fffff984 */ /* 0x000fe20000000800 */
[----:B------:R1:W-:Y:S04]  /*10b10*/  @!P0 LDGSTS.E.BYPASS.LTC128B.128 [R184+0x8000], [R30.64] ;  /* 0x080000001eb88fae */ /* 0x0003e8000b901d46 */
[----:B------:R-:W-:Y:S01]  /*10b20*/  @P0 STS.128 [R184+0x8800], RZ ;  /* 0x008800ffb8000388 */ /* 0x000fe20000000c00 */
[----:B---3--:R-:W-:-:S03]  /*10b30*/  IMAD.SHL.U32 R3, R3, 0x2, RZ ;  /* 0x0000000203037824 */ /* 0x008fc600078e00ff */
[----:B------:R-:W-:Y:S01]  /*10b40*/  @!PT LDS RZ, [RZ] ;  /* 0x00000000fffff984 */ /* 0x000fe20000000800 */
[----:B------:R-:W-:Y:S01]  /*10b50*/  @!PT LDS RZ, [RZ] ;  /* 0x00000000fffff984 */ /* 0x000fe20000000800 */
[----:B------:R-:W-:Y:S01]  /*10b60*/  @!PT LDS RZ, [RZ] ;  /* 0x00000000fffff984 */ /* 0x000fe20000000800 */
[----:B------:R1:W-:Y:S02]  /*10b70*/  @!P0 LDGSTS.E.BYPASS.LTC128B.128 [R184+0x8800], [R28.64] ;  /* 0x088000001cb88fae */ /* 0x0003e4000b901d46 */
[----:B------:R-:W-:Y:S02]  /*10b80*/  LOP3.LUT R103, R3, 0x6, RZ, 0xc0, !PT ;  /* 0x0000000603677812 */ /* 0x000fe400078ec0ff */
[----:B------:R-:W-:Y:S02]  /*10b90*/  @P0 STS.128 [R184+0x9000], RZ ;  /* 0x009000ffb8000388 */ /* 0x000fe40000000c00 */
[C-C-:B------:R-:W-:Y:S02]  /*10ba0*/  LOP3.LUT R51, R102.reuse, 0x8, R103.reuse, 0xfe, !PT ;  /* 0x0000000866337812 */ /* 0x140fe400078efe67 */
[----:B------:R-:W-:Y:S01]  /*10bb0*/  @!PT LDS RZ, [RZ] ;  /* 0x00000000fffff984 */ /* 0x000fe20000000800 */
[----:B------:R-:W-:Y:S01]  /*10bc0*/  @!PT LDS RZ, [RZ] ;  /* 0x00000000fffff984 */ /* 0x000fe20000000800 */
[----:B------:R-:W-:Y:S01]  /*10bd0*/  @!PT LDS RZ, [RZ] ;  /* 0x00000000fffff984 */ /* 0x000fe20000000800 */
[----:B------:R2:W-:Y:S01]  /*10be0*/  @!P0 LDGSTS.E.BYPASS.LTC128B.128 [R184+0x9000], [R20.64] ;  /* 0x0900000014b88fae */ /* 0x0005e2000b901d46 */
[----:B------:R-:W-:Y:S02]  /*10bf0*/  LOP3.LUT R3, R102, 0x10, R103, 0xfe, !PT ;  /* 0x0000001066037812 */ /* 0x000fe400078efe67 */
[-C--:B------:R-:W-:Y:S01]  /*10c00*/  ISETP.GE.AND P2, PT, R51, R50.reuse, PT ;  /* 0x000000323300720c */ /* 0x080fe20003f46270 */
[----:B------:R-:W-:Y:S01]  /*10c10*/  @P0 STS.128 [R184+0x9800], RZ ;  /* 0x009800ffb8000388 */ /* 0x000fe20000000c00 */
[----:B------:R-:W-:-:S02]  /*10c20*/  ISETP.GE.AND P3, PT, R3, R50, PT ;  /* 0x000000320300720c */ /* 0x000fc40003f66270 */
[-C--:B------:R-:W-:Y:S01]  /*10c30*/  ISETP.GE.AND P4, PT, R3, R49.reuse, PT ;  /* 0x000000310300720c */ /* 0x080fe20003f86270 */
[----:B------:R-:W-:Y:S01]  /*10c40*/  @!PT LDS RZ, [RZ] ;  /* 0x00000000fffff984 */ /* 0x000fe20000000800 */
[----:B------:R-:W-:Y:S01]  /*10c50*/  @!PT LDS RZ, [RZ] ;  /* 0x00000000fffff984 */ /* 0x000fe20000000800 */
[----:B------:R-:W-:Y:S01]  /*10c60*/  @!PT LDS RZ, [RZ] ;  /* 0x00000000fffff984 */ /* 0x000fe20000000800 */
[----:B------:R5:W-:Y:S01]  /*10c70*/  @!P0 LDGSTS.E.BYPASS.LTC128B.128 [R184+0x9800], [R6.64] ;  /* 0x0980000006b88fae */ /* 0x000be2000b901d46 */
[C-C-:B------:R-:W-:Y:S02]  /*10c80*/  LOP3.LUT R3, R102.reuse, 0x20, R103.reuse, 0xfe, !PT ;  /* 0x0000002066037812 */ /* 0x140fe400078efe67 */
[----:B------:R-:W-:Y:S01]  /*10c90*/  ISETP.GE.AND P1, PT, R51, R49, PT ;  /* 0x000000313300720c */ /* 0x000fe20003f26270 */
[----:B------:R-:W-:Y:S01]  /*10ca0*/  LDSM.16.M88.4 R32, [R174] ;  /* 0x00000000ae20783b */ /* 0x000fe20000000200 */
[----:B------:R-:W-:-:S03]  /*10cb0*/  LOP3.LUT R48, R102, 0x18, R103, 0xfe, !PT ;  /* 0x0000001866307812 */ /* 0x000fc600078efe67 */
[----:B------:R-:W1:Y:S01]  /*10cc0*/  LDSM.16.M88.4 R24, [R173+0x2000] ;  /* 0x00200000ad18783b */ /* 0x000e620000000200 */
[----:B------:R-:W-:-:S03]  /*10cd0*/  ISETP.GE.AND P5, PT, R48, R50, PT ;  /* 0x000000323000720c */ /* 0x000fc60003fa6270 */
[----:B----4-:R-:W2:Y:S04]  /*10ce0*/  LDSM.16.M88.4 R16, [R173+0x2800] ;  /* 0x00280000ad10783b */ /* 0x010ea80000000200 */
[----:B------:R-:W3:Y:S04]  /*10cf0*/  LDSM.16.M88.4 R8, [R173+0x3000] ;  /* 0x00300000ad08783b */ /* 0x000ee80000000200 */
[----:B------:R-:W5:Y:S04]  /*10d00*/  LDSM.16.M88.4 R104, [R173+0x3800] ;  /* 0x00380000ad68783b */ /* 0x000f680000000200 */
[----:B------:R-:W4:Y:S04]  /*10d10*/  LDSM.16.M88.4 R60, [R173+0x4000] ;  /* 0x00400000ad3c783b */ /* 0x000f280000000200 */
[----:B------:R-:W4:Y:S04]  /*10d20*/  LDSM.16.M88.4 R52, [R173+0x4800] ;  /* 0x00480000ad34783b */ /* 0x000f280000000200 */
[----:B------:R-:W4:Y:S04]  /*10d30*/  LDSM.16.M88.4 R40, [R173+0x5000] ;  /* 0x00500000ad28783b */ /* 0x000f280000000200 */
[----:B------:R-:W4:Y:S04]  /*10d40*/  LDSM.16.M88.4 R124, [R173+0x5800] ;  /* 0x00580000ad7c783b */ /* 0x000f280000000200 */
[----:B------:R-:W-:Y:S04]  /*10d50*/  LDSM.16.M88.4 R108, [R172] ;  /* 0x00000000ac6c783b */ /* 0x000fe80000000200 */
[----:B------:R-:W4:Y:S04]  /*10d60*/  LDSM.16.M88.4 R120, [R167+0x2000] ;  /* 0x00200000a778783b */ /* 0x000f280000000200 */
[----:B------:R-:W4:Y:S01]  /*10d70*/  LDSM.16.M88.4 R116, [R167+0x2800] ;  /* 0x00280000a774783b */ /* 0x000f220000000200 */
[C---:B-1----:R-:W-:Y:S03]  /*10d80*/  HMMA.16816.F32 R28, R32.reuse, R24, RZ ;  /* 0x00000018201c723c */ /* 0x042fe600000018ff */
[----:B------:R-:W1:Y:S04]  /*10d90*/  LDSM.16.M88.4 R112, [R167+0x3000] ;  /* 0x00300000a770783b */ /* 0x000e680000000200 */
[----:B------:R-:W1:Y:S01]  /*10da0*/  LDSM.16.M88.4 R128, [R167+0x3800] ;  /* 0x00380000a780783b */ /* 0x000e620000000200 */
[C---:B--2---:R-:W-:Y:S03]  /*10db0*/  HMMA.16816.F32 R20, R32.reuse, R16, RZ ;  /* 0x000000102014723c */ /* 0x044fe600000018ff */
[----:B------:R-:W0:Y:S05]  /*10dc0*/  LDGDEPBAR ;  /* 0x00000000000079af */ /* 0x000e2a0000000000 */
[C---:B---3--:R-:W-:Y:S08]  /*10dd0*/  HMMA.16816.F32 R12, R32.reuse, R8, RZ ;  /* 0x00000008200c723c */ /* 0x048ff000000018ff */
        /* <DEDUP_REMOVED lines=35> */
[C---:B-1----:R-:W-:Y:S08]  /*11010*/  HMMA.16816.F32 R36, R108.reuse, R112, R36 ;  /* 0x000000706c24723c */ /* 0x042ff00000001824 */
[----:B------:R-:W-:Y:S01]  /*11020*/  HMMA.16816.F32 R32, R108, R114, R32 ;  /* 0x000000726c20723c */ /* 0x000fe20000001820 */
[----:B------:R-:W1:Y:S04]  /*11030*/  LDSM.16.M88.4 R112, [R163] ;  /* 0x00000000a370783b */ /* 0x000e680000000200 */
[----:B------:R-:W5:Y:S03]  /*11040*/  LDSM.16.M88.4 R108, [R162] ;  /* 0x00000000a26c783b */ /* 0x000f660000000200 */
[C---:B--2---:R-:W-:Y:S08]  /*11050*/  HMMA.16816.F32 R4, R124.reuse, R128, R4 ;  /* 0x000000807c04723c */ /* 0x044ff00000001804 */
[C---:B------:R-:W-:Y:S08]  /*11060*/  HMMA.16816.F32 R104, R124.reuse, R130, R104 ;  /* 0x000000827c68723c */ /* 0x040ff00000001868 */
[C---:B---3--:R-:W-:Y:S08]  /*11070*/  HMMA.16816.F32 R64, R124.reuse, R120, R64 ;  /* 0x000000787c40723c */ /* 0x048ff00000001840 */
[C---:B----4-:R-:W-:Y:S08]  /*11080*/  HMMA.16816.F32 R28, R124.reuse, R116, R28 ;  /* 0x000000747c1c723c */ /* 0x050ff0000000181c */
[C---:B------:R-:W-:Y:S01]  /*11090*/  HMMA.16816.F32 R24, R124.reuse, R118, R24 ;  /* 0x000000767c18723c */ /* 0x040fe20000001818 */
[----:B------:R-:W2:Y:S07]  /*110a0*/  LDSM.16.M88.4 R116, [R159] ;  /* 0x000000009f74783b */ /* 0x000eae0000000200 */
[C---:B-1----:R-:W-:Y:S08]  /*110b0*/  HMMA.16816.F32 R20, R124.reuse, R112, R20 ;  /* 0x000000707c14723c */ /* 0x042ff00000001814 */
[C---:B------:R-:W-:Y:S01]  /*110c0*/  HMMA.16816.F32 R16, R124.reuse, R114, R16 ;  /* 0x000000727c10723c */ /* 0x040fe20000001810 */
[----:B------:R-:W1:Y:S07]  /*110d0*/  LDSM.16.M88.4 R112, [R158] ;  /* 0x000000009e70783b */ /* 0x000e6e0000000200 */
[C---:B-----5:R-:W-:Y:S08]  /*110e0*/  HMMA.16816.F32 R12, R124.reuse, R108, R12 ;  /* 0x0000006c7c0c723c */ /* 0x060ff0000000180c */
[C---:B------:R-:W-:Y:S01]  /*110f0*/  HMMA.16816.F32 R8, R124.reuse, R110, R8 ;  /* 0x0000006e7c08723c */ /* 0x040fe20000001808 */
[----:B------:R-:W3:Y:S07]  /*11100*/  LDSM.16.M88.4 R108, [R157] ;  /* 0x000000009d6c783b */ /* 0x000eee0000000200 */
[C---:B------:R-:W-:Y:S01]  /*11110*/  HMMA.16816.F32 R60, R124.reuse, R122, R60 ;  /* 0x0000007a7c3c723c */ /* 0x040fe2000000183c */
[----:B------:R-:W-:Y:S07]  /*11120*/  LDSM.16.M88.4 R120, [R156+0x800] ;  /* 0x000800009c78783b */ /* 0x000fee0000000200 */
[C---:B--2---:R-:W-:Y:S08]  /*11130*/  HMMA.16816.F32 R56, R124.reuse, R116, R56 ;  /* 0x000000747c38723c */ /* 0x044ff00000001838 */
[C---:B------:R-:W-:Y:S01]  /*11140*/  HMMA.16816.F32 R52, R124.reuse, R118, R52 ;  /* 0x000000767c34723c */ /* 0x040fe20000001834 */
[----:B------:R-:W-:Y:S07]  /*11150*/  LDSM.16.M88.4 R116, [R156+0x1000] ;  /* 0x001000009c74783b */ /* 0x000fee0000000200 */
[C---:B-1----:R-:W-:Y:S08]  /*11160*/  HMMA.16816.F32 R44, R124.reuse, R112, R44 ;  /* 0x000000707c2c723c */ /* 0x042ff0000000182c */
[C---:B------:R-:W-:Y:S01]  /*11170*/  HMMA.16816.F32 R40, R124.reuse, R114, R40 ;  /* 0x000000727c28723c */ /* 0x040fe20000001828 */
[----:B------:R-:W-:Y:S07]  /*11180*/  LDSM.16.M88.4 R112, [R156+0x1800] ;  /* 0x001800009c70783b */ /* 0x000fee0000000200 */
[C---:B---3--:R-:W-:Y:S08]  /*11190*/  HMMA.16816.F32 R36, R124.reuse, R108, R36 ;  /* 0x0000006c7c24723c */ /* 0x048ff00000001824 */
[----:B------:R-:W-:Y:S01]  /*111a0*/  HMMA.16816.F32 R32, R124, R110, R32 ;  /* 0x0000006e7c20723c */ /* 0x000fe20000001820 */
[----:B------:R-:W1:Y:S04]  /*111b0*/  LDSM.16.M88.4 R124, [R169] ;  /* 0x00000000a97c783b */ /* 0x000e680000000200 */
[----:B------:R-:W2:Y:S03]  /*111c0*/  LDSM.16.M88.4 R108, [R156+0x2000] ;  /* 0x002000009c6c783b */ /* 0x000ea60000000200 */
[C---:B-1----:R-:W-:Y:S08]  /*111d0*/  HMMA.16816.F32 R20, R124.reuse, R120, R20 ;  /* 0x000000787c14723c */ /* 0x042ff00000001814 */
[C---:B------:R-:W-:Y:S01]  /*111e0*/  HMMA.16816.F32 R16, R124.reuse, R122, R16 ;  /* 0x0000007a7c10723c */ /* 0x040fe20000001810 */
[----:B------:R-:W1:Y:S07]  /*111f0*/  LDSM.16.M88.4 R120, [R156] ;  /* 0x000000009c78783b */ /* 0x000e6e0000000200 */
[C---:B------:R-:W-:Y:S08]  /*11200*/  HMMA.16816.F32 R4, R124.reuse, R112, R4 ;  /* 0x000000707c04723c */ /* 0x040ff00000001804 */
[----:B------:R-:W-:Y:S01]  /*11210*/  HMMA.16816.F32 R104, R124, R114, R104 ;  /* 0x000000727c68723c */ /* 0x000fe20000001868 */
[----:B------:R-:W3:Y:S01]  /*11220*/  LDSM.16.M88.4 R112, [R156+0x2800] ;  /* 0x002800009c70783b */ /* 0x000ee20000000200 */
[----:B------:R-:W-:-:S06]  /*11230*/  FSEL R143, R22, -INF , !P4 ;  /* 0xff800000168f7808 */ /* 0x000fcc0006000000 */
[C---:B--2---:R-:W-:Y:S08]  /*11240*/  HMMA.16816.F32 R64, R124.reuse, R108, R64 ;  /* 0x0000006c7c40723c */ /* 0x044ff00000001840 */
[C---:B------:R-:W-:Y:S01]  /*11250*/  HMMA.16816.F32 R60, R124.reuse, R110, R60 ;  /* 0x0000006e7c3c723c */ /* 0x040fe2000000183c */
[----:B------:R-:W2:Y:S07]  /*11260*/  LDSM.16.M88.4 R108, [R156+0x3800] ;  /* 0x003800009c6c783b */ /* 0x000eae0000000200 */
[C---:B------:R-:W-:Y:S08]  /*11270*/  HMMA.16816.F32 R12, R124.reuse, R116, R12 ;  /* 0x000000747c0c723c */ /* 0x040ff0000000180c */
[----:B------:R-:W-:Y:S01]  /*11280*/  HMMA.16816.F32 R8, R124, R118, R8 ;  /* 0x000000767c08723c */ /* 0x000fe20000001808 */
[----:B------:R-:W4:Y:S01]  /*11290*/  LDSM.16.M88.4 R116, [R156+0x3000] ;  /* 0x003000009c74783b */ /* 0x000f220000000200 */
[----:B------:R-:W-:-:S06]  /*112a0*/  DEPBAR.LE SB0, 0x0 ;  /* 0x000080000000791a */ /* 0x000fcc0000000000 */
[C---:B-1----:R-:W-:Y:S08]  /*112b0*/  HMMA.16816.F32 R24, R124.reuse, R122, R24 ;  /* 0x0000007a7c18723c */ /* 0x042ff00000001818 */
[C---:B---3--:R-:W-:Y:S08]  /*112c0*/  HMMA.16816.F32 R52, R124.reuse, R114, R52 ;  /* 0x000000727c34723c */ /* 0x048ff00000001834 */
[C---:B------:R-:W-:Y:S08]  /*112d0*/  HMMA.16816.F32 R56, R124.reuse, R112, R56 ;  /* 0x000000707c38723c */ /* 0x040ff00000001838 */
[----:B------:R-:W-:Y:S01]  /*112e0*/  FSEL R114, R24, -INF , !P2 ;  /* 0xff80000018727808 */ /* 0x000fe20005000000 */
[----:B--2---:R-:W-:Y:S01]  /*112f0*/  HMMA.16816.F32 R36, R124, R108, R36 ;  /* 0x0000006c7c24723c */ /* 0x004fe20000001824 */
[----:B------:R-:W-:-:S02]  /*11300*/  FSEL R24, R20, -INF , !P3 ;  /* 0xff80000014187808 */ /* 0x000fc40005800000 */
[C---:B------:R-:W-:Y:S02]  /*11310*/  ISETP.GE.AND P3, PT, R3.reuse, R50, PT ;  /* 0x000000320300720c */ /* 0x040fe40003f66270 */
[-C--:B------:R-:W-:Y:S02]  /*11320*/  ISETP.GE.AND P2, PT, R3, R49.reuse, PT ;  /* 0x000000310300720c */ /* 0x080fe40003f46270 */
[----:B------:R-:W-:Y:S01]  /*11330*/  LOP3.LUT R3, R102, 0x30, R103, 0xfe, !PT ;  /* 0x0000003066037812 */ /* 0x000fe200078efe67 */
[----:B----4-:R-:W-:Y:S01]  /*11340*/  HMMA.16816.F32 R44, R124, R116, R44 ;  /* 0x000000747c2c723c */ /* 0x010fe2000000182c */
[----:B------:R-:W-:Y:S02]  /*11350*/  FSEL R109, R26, -INF , !P1 ;  /* 0xff8000001a6d7808 */ /* 0x000fe40004800000 */
[----:B------:R-:W-:Y:S02]  /*11360*/  ISETP.GE.AND P1, PT, R48, R49, PT ;  /* 0x000000313000720c */ /* 0x000fe40003f26270 */
[----:B------:R-:W-:-:S02]  /*11370*/  FSEL R138, R12, -INF , !P3 ;  /* 0xff8000000c8a7808 */ /* 0x000fc40005800000 */
[----:B------:R-:W-:Y:S01]  /*11380*/  FSEL R135, R14, -INF , !P2 ;  /* 0xff8000000e877808 */ /* 0x000fe20005000000 */
[C---:B------:R-:W-:Y:S01]  /*11390*/  HMMA.16816.F32 R40, R124.reuse, R118, R40 ;  /* 0x000000767c28723c */ /* 0x040fe20000001828 */
[C-C-:B------:R-:W-:Y:S01]  /*113a0*/  LOP3.LUT R26, R102.reuse, 0x28, R103.reuse, 0xfe, !PT ;  /* 0x00000028661a7812 */ /* 0x140fe200078efe67 */
[----:B------:R-:W-:Y:S01]  /*113b0*/  BAR.SYNC.DEFER_BLOCKING 0x0 ;  /* 0x0000000000007b1d */ /* 0x000fe20000010000 */
[C---:B------:R-:W-:Y:S02]  /*113c0*/  ISETP.GE.AND P3, PT, R3.reuse, R50, PT ;  /* 0x000000320300720c */ /* 0x040fe40003f66270 */
[----:B------:R-:W-:Y:S02]  /*113d0*/  ISETP.GE.AND P2, PT, R3, R49, PT ;  /* 0x000000310300720c */ /* 0x000fe40003f46270 */
[----:B------:R-:W-:Y:S01]  /*113e0*/  LOP3.LUT R3, R102, 0x40, R103, 0xfe, !PT ;  /* 0x0000004066037812 */ /* 0x000fe200078efe67 */
[----:B------:R-:W-:Y:S01]  /*113f0*/  HMMA.16816.F32 R32, R124, R110, R32 ;  /* 0x0000006e7c20723c */ /* 0x000fe20000001820 */
[----:B------:R-:W-:-:S02]  /*11400*/  FSEL R141, R18, -INF , !P1 ;  /* 0xff800000128d7808 */ /* 0x000fc40004800000 */
[----:B------:R-:W-:Y:S02]  /*11410*/  FSEL R20, R16, -INF , !P5 ;  /* 0xff80000010147808 */ /* 0x000fe40006800000 */
[----:B------:R-:W-:Y:S02]  /*11420*/  ISETP.GE.AND P1, PT, R26, R49, PT ;  /* 0x000000311a00720c */ /* 0x000fe40003f26270 */
[----:B------:R-:W-:Y:S01]  /*11430*/  FSEL R132, R4, -INF , !P3 ;  /* 0xff80000004847808 */ /* 0x000fe20005800000 */
[----:B------:R-:W-:Y:S01]  /*11440*/  HMMA.16816.F32 R28, R124, R120, R28 ;  /* 0x000000787c1c723c */ /* 0x000fe2000000181c */
[----:B------:R-:W-:Y:S02]  /*11450*/  FSEL R129, R6, -INF , !P2 ;  /* 0xff80000006817808 */ /* 0x000fe40005000000 */
[----:B------:R-:W-:Y:S02]  /*11460*/  ISETP.GE.AND P4, PT, R26, R50, PT ;  /* 0x000000321a00720c */ /* 0x000fe40003f86270 */
[----:B------:R-:W-:-:S02]  /*11470*/  LOP3.LUT R16, R102, 0x38, R103, 0xfe, !PT ;  /* 0x0000003866107812 */ /* 0x000fc400078efe67 */
[C---:B------:R-:W-:Y:S02]  /*11480*/  ISETP.GE.AND P3, PT, R3.reuse, R50, PT ;  /* 0x000000320300720c */ /* 0x040fe40003f66270 */
[-C--:B------:R-:W-:Y:S02]  /*11490*/  ISETP.GE.AND P2, PT, R3, R49.reuse, PT ;  /* 0x000000310300720c */ /* 0x080fe40003f46270 */
[----:B------:R-:W-:Y:S02]  /*114a0*/  LOP3.LUT R3, R102, 0x50, R103, 0xfe, !PT ;  /* 0x0000005066037812 */ /* 0x000fe400078efe67 */
[----:B------:R-:W-:Y:S02]  /*114b0*/  FSEL R133, R10, -INF , !P1 ;  /* 0xff8000000a857808 */ /* 0x000fe40004800000 */
[----:B------:R-:W-:Y:S02]  /*114c0*/  FSEL R136, R8, -INF , !P4 ;  /* 0xff80000008887808 */ /* 0x000fe40006000000 */
[----:B------:R-:W-:-:S02]  /*114d0*/  ISETP.GE.AND P1, PT, R16, R49, PT ;  /* 0x000000311000720c */ /* 0x000fc40003f26270 */
[----:B------:R-:W-:Y:S02]  /*114e0*/  FSEL R128, R64, -INF , !P3 ;  /* 0xff80000040807808 */ /* 0x000fe40005800000 */
[----:B------:R-:W-:Y:S02]  /*114f0*/  FSEL R119, R66, -INF , !P2 ;  /* 0xff80000042777808 */ /* 0x000fe40005000000 */
[----:B------:R-:W-:Y:S02]  /*11500*/  LOP3.LUT R8, R102, 0x48, R103, 0xfe, !PT ;  /* 0x0000004866087812 */ /* 0x000fe400078efe67 */
[CC--:B------:R-:W-:Y:S02]  /*11510*/  ISETP.GE.AND P3, PT, R3.reuse, R50.reuse, PT ;  /* 0x000000320300720c */ /* 0x0c0fe40003f66270 */
[----:B------:R-:W-:Y:S02]  /*11520*/  ISETP.GE.AND P2, PT, R3, R49, PT ;  /* 0x000000310300720c */ /* 0x000fe40003f46270 */
[----:B------:R-:W-:-:S02]  /*11530*/  ISETP.GE.AND P4, PT, R16, R50, PT ;  /* 0x000000321000720c */ /* 0x000fc40003f86270 */
[----:B------:R-:W-:Y:S02]  /*11540*/  LOP3.LUT R3, R102, 0x58, R103, 0xfe, !PT ;  /* 0x0000005866037812 */ /* 0x000fe400078efe67 */
[----:B------:R-:W-:Y:S02]  /*11550*/  FSEL R123, R106, -INF , !P1 ;  /* 0xff8000006a7b7808 */ /* 0x000fe40004800000 */
[----:B------:R-:W-:Y:S02]  /*11560*/  ISETP.GE.AND P1, PT, R8, R49, PT ;  /* 0x000000310800720c */ /* 0x000fe40003f26270 */
[----:B------:R-:W-:Y:S02]  /*11570*/  FSEL R130, R104, -INF , !P4 ;  /* 0xff80000068827808 */ /* 0x000fe40006000000 */
[-C--:B------:R-:W-:Y:S02]  /*11580*/  ISETP.GE.AND P5, PT, R3, R50.reuse, PT ;  /* 0x000000320300720c */ /* 0x080fe40003fa6270 */
[----:B------:R-:W-:-:S02]  /*11590*/  ISETP.GE.AND P4, PT, R8, R50, PT ;  /* 0x000000320800720c */ /* 0x000fc40003f86270 */
[C-C-:B------:R-:W-:Y:S02]  /*115a0*/  LOP3.LUT R4, R102.reuse, 0x68, R103.reuse, 0xfe, !PT ;  /* 0x0000006866047812 */ /* 0x140fe400078efe67 */
[----:B------:R-:W-:Y:S02]  /*115b0*/  LOP3.LUT R6, R102, 0x60, R103, 0xfe, !PT ;  /* 0x0000006066067812 */ /* 0x000fe400078efe67 */
[----:B------:R-:W-:Y:S02]  /*115c0*/  FSEL R117, R62, -INF , !P1 ;  /* 0xff8000003e757808 */ /* 0x000fe40004800000 */
[----:B------:R-:W-:Y:S02]  /*115d0*/  ISETP.GE.AND P1, PT, R3, R49, PT ;  /* 0x000000310300720c */ /* 0x000fe40003f26270 */
        /* <DEDUP_REMOVED lines=9> */
[----:B------:R-:W-:Y:S02]  /*11670*/  LOP3.LUT R6, R102, R103, RZ, 0xfc, !PT ;  /* 0x0000006766067212 */ /* 0x000fe400078efcff */
[----:B------:R-:W-:Y:S02]  /*11680*/  FSEL R51, R54, -INF , !P1 ;  /* 0xff80000036337808 */ /* 0x000fe40004800000 */
[----:B------:R-:W-:Y:S02]  /*11690*/  LOP3.LUT R103, R102, 0x78, R103, 0xfe, !PT ;  /* 0x0000007866677812 */ /* 0x000fe400078efe67 */
[----:B------:R-:W-:Y:S02]  /*116a0*/  ISETP.GE.AND P1, PT, R4, R49, PT ;  /* 0x000000310400720c */ /* 0x000fe40003f26270 */
[----:B------:R-:W-:-:S02]  /*116b0*/  IADD3 R8, R6, 0x1, RZ ;  /* 0x0000000106087810 */ /* 0x000fc40007ffe0ff */
[----:B------:R-:W-:Y:S02]  /*116c0*/  FSEL R52, R44, -INF , !P4 ;  /* 0xff8000002c347808 */ /* 0x000fe40006000000 */
[----:B------:R-:W-:Y:S02]  /*116d0*/  FSEL R54, R46, -INF , !P3 ;  /* 0xff8000002e367808 */ /* 0x000fe40005800000 */
[-C--:B------:R-:W-:Y:S02]  /*116e0*/  ISETP.GE.AND P4, PT, R4, R50.reuse, PT ;  /* 0x000000320400720c */ /* 0x080fe40003f86270 */
[----:B------:R-:W-:Y:S02]  /*116f0*/  ISETP.GE.AND P3, PT, R103, R50, PT ;  /* 0x000000326700720c */ /* 0x000fe40003f66270 */
[----:B------:R-:W-:Y:S02]  /*11700*/  FSEL R58, R42, -INF , !P2 ;  /* 0xff8000002a3a7808 */ /* 0x000fe40005000000 */
[----:B------:R-:W-:-:S02]  /*11710*/  FSEL R62, R38, -INF , !P1 ;  /* 0xff800000263e7808 */ /* 0x000fc40004800000 */
[----:B------:R-:W-:Y:S02]  /*11720*/  IADD3 R4, R6, 0x9, RZ ;  /* 0x0000000906047810 */ /* 0x000fe40007ffe0ff */
[C---:B------:R-:W-:Y:S02]  /*11730*/  ISETP.GE.AND P2, PT, R8.reuse, R50, PT ;  /* 0x000000320800720c */ /* 0x040fe40003f46270 */
[----:B------:R-:W-:Y:S02]  /*11740*/  ISETP.GE.AND P1, PT, R8, R49, PT ;  /* 0x000000310800720c */ /* 0x000fe40003f26270 */
[----:B------:R-:W-:Y:S02]  /*11750*/  IADD3 R12, R6, 0x11, RZ ;  /* 0x00000011060c7810 */ /* 0x000fe40007ffe0ff */
[----:B------:R-:W-:Y:S02]  /*11760*/  FSEL R60, R36, -INF , !P4 ;  /* 0xff800000243c7808 */ /* 0x000fe40006000000 */
[----:B------:R-:W-:-:S02]  /*11770*/  FSEL R64, R32, -INF , !P3 ;  /* 0xff80000020407808 */ /* 0x000fc40005800000 */
[CC--:B------:R-:W-:Y:S02]  /*11780*/  ISETP.GE.AND P4, PT, R4.reuse, R50.reuse, PT ;  /* 0x000000320400720c */ /* 0x0c0fe40003f86270 */
[----:B------:R-:W-:Y:S02]  /*11790*/  FSEL R8, R29, -INF , !P2 ;  /* 0xff8000001d087808 */ /* 0x000fe40005000000 */
[----:B------:R-:W-:Y:S02]  /*117a0*/  ISETP.GE.AND P3, PT, R4, R49, PT ;  /* 0x000000310400720c */ /* 0x000fe40003f66270 */
[----:B------:R-:W-:Y:S02]  /*117b0*/  FSEL R31, R31, -INF , !P1 ;  /* 0xff8000001f1f7808 */ /* 0x000fe40004800000 */
[----:B------:R-:W-:Y:S02]  /*117c0*/  IADD3 R10, R6, 0x19, RZ ;  /* 0x00000019060a7810 */ /* 0x000fe40007ffe0ff */
[----:B------:R-:W-:-:S02]  /*117d0*/  ISETP.GE.AND P2, PT, R12, R50, PT ;  /* 0x000000320c00720c */ /* 0x000fc40003f46270 */
[----:B------:R-:W-:Y:S02]  /*117e0*/  ISETP.GE.AND P1, PT, R12, R49, PT ;  /* 0x000000310c00720c */ /* 0x000fe40003f26270 */
[----:B------:R-:W-:Y:S02]  /*117f0*/  IADD3 R12, R6, 0x21, RZ ;  /* 0x00000021060c7810 */ /* 0x000fe40007ffe0ff */
[----:B------:R-:W-:Y:S02]  /*11800*/  FSEL R4, R25, -INF , !P4 ;  /* 0xff80000019047808 */ /* 0x000fe40006000000 */
[----:B------:R-:W-:Y:S02]  /*11810*/  FSEL R27, R27, -INF , !P3 ;  /* 0xff8000001b1b7808 */ /* 0x000fe40005800000 */
[----:B------:R-:W-:Y:S02]  /*11820*/  ISETP.GE.AND P4, PT, R10, R50, PT ;  /* 0x000000320a00720c */ /* 0x000fe40003f86270 */
[----:B------:R-:W-:-:S02]  /*11830*/  FSEL R22, R21, -INF , !P2 ;  /* 0xff80000015167808 */ /* 0x000fc40005000000 */
[-C--:B------:R-:W-:Y:S02]  /*11840*/  ISETP.GE.AND P3, PT, R10, R49.reuse, PT ;  /* 0x000000310a00720c */ /* 0x080fe40003f66270 */
[----:B------:R-:W-:Y:S02]  /*11850*/  FSEL R147, R23, -INF , !P1 ;  /* 0xff80000017937808 */ /* 0x000fe40004800000 */
[----:B------:R-:W-:Y:S02]  /*11860*/  IADD3 R10, R6, 0x29, RZ ;  /* 0x00000029060a7810 */ /* 0x000fe40007ffe0ff */
[C---:B------:R-:W-:Y:S02]  /*11870*/  ISETP.GE.AND P2, PT, R12.reuse, R50, PT ;  /* 0x000000320c00720c */ /* 0x040fe40003f46270 */
[----:B------:R-:W-:Y:S02]  /*11880*/  ISETP.GE.AND P1, PT, R12, R49, PT ;  /* 0x000000310c00720c */ /* 0x000fe40003f26270 */
[----:B------:R-:W-:-:S02]  /*11890*/  IADD3 R12, R6, 0x31, RZ ;  /* 0x00000031060c7810 */ /* 0x000fc40007ffe0ff */
[----:B------:R-:W-:Y:S02]  /*118a0*/  FSEL R32, R17, -INF , !P4 ;  /* 0xff80000011207808 */ /* 0x000fe40006000000 */
[----:B------:R-:W-:Y:S02]  /*118b0*/  FSEL R145, R19, -INF , !P3 ;  /* 0xff80000013917808 */ /* 0x000fe40005800000 */
[C---:B------:R-:W-:Y:S02]  /*118c0*/  ISETP.GE.AND P4, PT, R10.reuse, R50, PT ;  /* 0x000000320a00720c */ /* 0x040fe40003f86270 */
[----:B------:R-:W-:Y:S02]  /*118d0*/  FSEL R142, R13, -INF , !P2 ;  /* 0xff8000000d8e7808 */ /* 0x000fe40005000000 */
[----:B------:R-:W-:Y:S02]  /*118e0*/  ISETP.GE.AND P3, PT, R10, R49, PT ;  /* 0x000000310a00720c */ /* 0x000fe40003f66270 */
[----:B------:R-:W-:-:S02]  /*118f0*/  IADD3 R10, R6, 0x39, RZ ;  /* 0x00000039060a7810 */ /* 0x000fc40007ffe0ff */
[CC--:B------:R-:W-:Y:S02]  /*11900*/  ISETP.GE.AND P2, PT, R12.reuse, R50.reuse, PT ;  /* 0x000000320c00720c */ /* 0x0c0fe40003f46270 */
[----:B------:R-:W-:Y:S02]  /*11910*/  FSEL R139, R15, -INF , !P1 ;  /* 0xff8000000f8b7808 */ /* 0x000fe40004800000 */
[----:B------:R-:W-:Y:S02]  /*11920*/  FSEL R140, R9, -INF , !P4 ;  /* 0xff800000098c7808 */ /* 0x000fe40006000000 */
[----:B------:R-:W-:Y:S02]  /*11930*/  FSEL R137, R11, -INF , !P3 ;  /* 0xff8000000b897808 */ /* 0x000fe40005800000 */
[----:B------:R-:W-:Y:S02]  /*11940*/  ISETP.GE.AND P1, PT, R12, R49, PT ;  /* 0x000000310c00720c */ /* 0x000fe40003f26270 */
[----:B------:R-:W-:-:S02]  /*11950*/  ISETP.GE.AND P4, PT, R10, R50, PT ;  /* 0x000000320a00720c */ /* 0x000fc40003f86270 */
[----:B------:R-:W-:Y:S02]  /*11960*/  FSEL R134, R5, -INF , !P2 ;  /* 0xff80000005867808 */ /* 0x000fe40005000000 */
[----:B------:R-:W-:Y:S02]  /*11970*/  ISETP.GE.AND P3, PT, R10, R49, PT ;  /* 0x000000310a00720c */ /* 0x000fe40003f66270 */
        /* <DEDUP_REMOVED lines=10> */
[----:B------:R-:W-:Y:S02]  /*11a20*/  FSEL R124, R65, -INF , !P2 ;  /* 0xff800000417c7808 */ /* 0x000fe40005000000 */
[----:B------:R-:W-:Y:S02]  /*11a30*/  FSEL R125, R67, -INF , !P1 ;  /* 0xff800000437d7808 */ /* 0x000fe40004800000 */
[C---:B------:R-:W-:Y:S02]  /*11a40*/  IADD3 R7, R6.reuse, 0x59, RZ ;  /* 0x0000005906077810 */ /* 0x040fe40007ffe0ff */
[C---:B------:R-:W-:Y:S02]  /*11a50*/  ISETP.GE.AND P2, PT, R5.reuse, R50, PT ;  /* 0x000000320500720c */ /* 0x040fe40003f46270 */
[----:B------:R-:W-:Y:S02]  /*11a60*/  ISETP.GE.AND P1, PT, R5, R49, PT ;  /* 0x000000310500720c */ /* 0x000fe40003f26270 */
[----:B------:R-:W-:-:S02]  /*11a70*/  IADD3 R5, R6, 0x61, RZ ;  /* 0x0000006106057810 */ /* 0x000fc40007ffe0ff */
[----:B------:R-:W-:Y:S02]  /*11a80*/  FSEL R120, R61, -INF , !P4 ;  /* 0xff8000003d787808 */ /* 0x000fe40006000000 */
[----:B------:R-:W-:Y:S02]  /*11a90*/  FSEL R121, R63, -INF , !P3 ;  /* 0xff8000003f797808 */ /* 0x000fe40005800000 */
[----:B------:R-:W-:Y:S02]  /*11aa0*/  ISETP.GE.AND P4, PT, R7, R50, PT ;  /* 0x000000320700720c */ /* 0x000fe40003f86270 */
[----:B------:R-:W-:Y:S02]  /*11ab0*/  FSEL R116, R57, -INF , !P2 ;  /* 0xff80000039747808 */ /* 0x000fe40005000000 */
[----:B------:R-:W-:Y:S02]  /*11ac0*/  ISETP.GE.AND P3, PT, R7, R49, PT ;  /* 0x000000310700720c */ /* 0x000fe40003f66270 */
        /* <DEDUP_REMOVED lines=66> */
[----:B------:R-:W-:-:S03]  /*11ef0*/  @!P3 IADD3 R14, -R14, RZ, RZ ;  /* 0x000000ff0e0eb210 */ /* 0x000fc60007ffe1ff */
[----:B------:R-:W-:Y:S01]  /*11f00*/  @!P1 IMAD.MOV R12, RZ, RZ, -R12 ;  /* 0x000000ffff0c9224 */ /* 0x000fe200078e0a0c */
[----:B------:R-:W-:-:S04]  /*11f10*/  SEL R9, R6, R14, !P2 ;  /* 0x0000000e06097207 */ /* 0x000fc80005000000 */
[----:B------:R-:W-:Y:S01]  /*11f20*/  SEL R6, R6, R12, !P2 ;  /* 0x0000000c06067207 */ /* 0x000fe20005000000 */
[----:B------:R-:W-:-:S04]  /*11f30*/  IMAD.WIDE R16, R9, 0x4, R182 ;  /* 0x0000000409107825 */ /* 0x000fc800078e02b6 */
[----:B------:R-:W-:Y:S01]  /*11f40*/  IMAD.WIDE R14, R6, 0x4, R182 ;  /* 0x00000004060e7825 */ /* 0x000fe200078e02b6 */
[----:B------:R-:W2:Y:S04]  /*11f50*/  LDG.E R7, [R16.64] ;  /* 0x0000000610077981 */ /* 0x000ea8000c1e1900 */
[----:B------:R-:W2:Y:S01]  /*11f60*/  LDG.E R10, [R14.64] ;  /* 0x000000060e0a7981 */ /* 0x000ea2000c1e1900 */
[----:B------:R-:W-:Y:S01]  /*11f70*/  IMAD.IADD R6, R9, 0x1, -R6 ;  /* 0x0000000109067824 */ /* 0x000fe200078e0a06 */
[----:B------:R-:W-:-:S05]  /*11f80*/  MOV R9, c[0x0][0x2d0] ;  /* 0x0000b40000097a02 */ /* 0x000fca0000000f00 */
[----:B------:R-:W-:-:S04]  /*11f90*/  IMAD R9, R6, R9, -0x80 ;  /* 0xffffff8006097424 */ /* 0x000fc800078e0209 */
[----:B------:R-:W-:Y:S01]  /*11fa0*/  IMAD.WIDE.U32 R12, R9, c[0x0][0x198], RZ ;  /* 0x00006600090c7a25 */ /* 0x000fe200078e00ff */
[----:B------:R-:W-:-:S05]  /*11fb0*/  SHF.R.S32.HI R6, RZ, 0x1f, R9 ;  /* 0x0000001fff067819 */ /* 0x000fca0000011409 */
[----:B------:R-:W-:-:S04]  /*11fc0*/  IMAD R6, R6, c[0x0][0x198], RZ ;  /* 0x0000660006067a24 */ /* 0x000fc800078e02ff */
[----:B------:R-:W-:-:S04]  /*11fd0*/  IMAD R6, R9, c[0x0][0x19c], R6 ;  /* 0x0000670009067a24 */ /* 0x000fc800078e0206 */
[----:B------:R-:W-:Y:S02]  /*11fe0*/  IMAD.IADD R13, R13, 0x1, R6 ;  /* 0x000000010d0d7824 */ /* 0x000fe400078e0206 */
[----:B--2---:R-:W-:-:S04]  /*11ff0*/  IMAD.IADD R10, R10, 0x1, -R7 ;  /* 0x000000010a0a7824 */ /* 0x004fc800078e0a07 */
[----:B------:R-:W-:Y:S01]  /*12000*/  IMAD.WIDE.U32 R12, R10, c[0x0][0x180], R12 ;  /* 0x000060000a0c7a25 */ /* 0x000fe200078e000c */
[----:B------:R-:W-:-:S05]  /*12010*/  SHF.R.S32.HI R7, RZ, 0x1f, R10 ;  /* 0x0000001fff077819 */ /* 0x000fca000001140a */
[----:B------:R-:W-:-:S04]  /*12020*/  IMAD R7, R7, c[0x0][0x180], RZ ;  /* 0x0000600007077a24 */ /* 0x000fc800078e02ff */
[----:B------:R-:W-:-:S05]  /*12030*/  IMAD R7, R10, c[0x0][0x184], R7 ;  /* 0x000061000a077a24 */ /* 0x000fca00078e0207 */
[----:B------:R-:W-:Y:S01]  /*12040*/  IADD3 R11, R13, R7, RZ ;  /* 0x000000070d0b7210 */ /* 0x000fe20007ffe0ff */
[----:B------:R-:W-:Y:S05]  /*12050*/  BRA `(.L_x_5479) ;  /* 0x0000003000007947 */ /* 0x000fea0003800000 */
.L_x_5478:
[----:B------:R-:W-:-:S05]  /*12060*/  IMAD.MOV.U32 R12, RZ, RZ, c[0x0][0x198] ;  /* 0x00006600ff0c7624 */ /* 0x000fca00078e00ff */
[----:B------:R-:W-:-:S04]  /*12070*/  LEA R12, -R12, RZ, 0x7 ;  /* 0x000000ff0c0c7211 */ /* 0x000fc800078e39ff */
[----:B------:R-:W-:Y:S02]  /*12080*/  SHF.R.S32.HI R11, RZ, 0x1f, R12 ;  /* 0x0000001fff0b7819 */ /* 0x000fe4000001140c */
.L_x_5479:
[----:B------:R-:W-:Y:S01]  /*12090*/  @!P0 IMAD.MOV.U32 R16, RZ, RZ, c[0x0][0x198] ;  /* 0x00006600ff108624 */ /* 0x000fe200078e00ff */
[----:B------:R-:W-:Y:S01]  /*120a0*/  @!P0 LEA R18, P1, R12, R186, 0x1 ;  /* 0x000000ba0c128211 */ /* 0x000fe200078208ff */
[----:B------:R-:W-:Y:S01]  /*120b0*/  @!P0 IMAD.MOV.U32 R10, RZ, RZ, R12 ;  /* 0x000000ffff0a8224 */ /* 0x000fe200078e000c */
[----:B------:R-:W-:Y:S01]  /*120c0*/  @!P0 IADD3 R7, P2, R178, R12, RZ ;  /* 0x0000000cb2078210 */ /* 0x000fe20007f5e0ff */
[----:B------:R-:W-:Y:S01]  /*120d0*/  @!P0 IMAD.MOV.U32 R6, RZ, RZ, c[0x0][0x19c] ;  /* 0x00006700ff068624 */ /* 0x000fe200078e00ff */
[--C-:B------:R-:W-:Y:S01]  /*120e0*/  @!P0 LEA.HI.X R19, R12, R185, R11.reuse, 0x1, P1 ;  /* 0x000000b90c138211 */ /* 0x100fe200008f0c0b */
[----:B------:R-:W-:Y:S01]  /*120f0*/  @!P0 IMAD.MOV.U32 R40, RZ, RZ, c[0x0][0x198] ;  /* 0x00006600ff288624 */ /* 0x000fe200078e00ff */
[----:B------:R1:W-:Y:S01]  /*12100*/  @P0 STS.128 [R184+0x2000], RZ ;  /* 0x002000ffb8000388 */ /* 0x0003e20000000c00 */
[----:B------:R-:W-:Y:S01]  /*12110*/  @!P0 IMAD.MOV.U32 R38, RZ, RZ, c[0x0][0x198] ;  /* 0x00006600ff268624 */ /* 0x000fe200078e00ff */
[-C--:B------:R-:W-:Y:S01]  /*12120*/  @!P0 LEA R36, P3, R7, R186.reuse, 0x1 ;  /* 0x000000ba07248211 */ /* 0x080fe200078608ff */
[--C-:B------:R-:W-:Y:S01]  /*12130*/  @!P0 IMAD.WIDE.U32 R16, R16, 0x30, R10.reuse ;  /* 0x0000003010108825 */ /* 0x100fe200078e000a */
[----:B------:R-:W-:Y:S01]  /*12140*/  @!PT LDS RZ, [RZ] ;  /* 0x00000000fffff984 */ /* 0x000fe20000000800 */
[----:B------:R-:W-:Y:S01]  /*12150*/  @!PT LDS RZ, [RZ] ;  /* 0x00000000fffff984 */ /* 0x000fe20000000800 */
[----:B------:R-:W-:Y:S01]  /*12160*/  @!PT LDS RZ, [RZ] ;  /* 0x00000000fffff984 */ /* 0x000fe20000000800 */
[----:B------:R2:W-:Y:S01]  /*12170*/  @!P0 LDGSTS.E.BYPASS.LTC128B.128 [R184+0x2000], [R18.64] ;  /* 0x0200000012b88fae */ /* 0x0005e2000b901d46 */
[----:B------:R-:W-:Y:S02]  /*12180*/  BSSY B0, `(.L_x_5480) ;  /* 0x000004b000007945 */ /* 0x000fe40003800000 */
[----:B------:R-:W-:Y:S01]  /*12190*/  @!P0 IMAD R6, R6, 0x30, RZ ;  /* 0x0000003006068824 */ /* 0x000fe200078e02ff */
[----:B------:R-:W-:Y:S01]  /*121a0*/  @!P0 LEA R34, P1, R16, R186, 0x1 ;  /* 0x000000ba10228211 */ /* 0x000fe200078208ff */
[--C-:B------:R-:W-:Y:S01]  /*121b0*/  @!P0 IMAD.WIDE.U32 R40, R40, 0x50, R10.reuse ;  /* 0x0000005028288825 */ /* 0x100fe200078e000a */
[----:B------:R1:W-:Y:S02]  /*121c0*/  @P0 STS.128 [R184+0x2800], RZ ;  /* 0x002800ffb8000388 */ /* 0x0003e40000000c00 */
[----:B------:R-:W-:Y:S01]  /*121d0*/  @!P0 IADD3 R6, R6, R17, RZ ;  /* 0x0000001106068210 */ /* 0x000fe20007ffe0ff */
[----:B------:R-:W-:-:S03]  /*121e0*/  @!P0 IMAD.WIDE.U32 R38, R38, 0x60, R10 ;  /* 0x0000006026268825 */ /* 0x000fc600078e000a */
[-C--:B------:R-:W-:Y:S01]  /*121f0*/  @!P0 LEA.HI.X R35, R16, R185.reuse, R6, 0x1, P1 ;  /* 0x000000b910238211 */ /* 0x080fe200008f0c06 */
[----:B------:R-:W-:Y:S01]  /*12200*/  @!P0 IMAD.MOV.U32 R10, RZ, RZ, c[0x0][0x19c] ;  /* 0x00006700ff0a8624 */ /* 0x000fe200078e00ff */
[----:B------:R-:W-:Y:S01]  /*12210*/  @!P0 LEA R16, P1, R38, R186, 0x1 ;  /* 0x000000ba26108211 */ /* 0x000fe200078208ff */
[----:B------:R-:W-:Y:S02]  /*12220*/  @!P0 IMAD.X R6, R177, 0x1, R11, P2 ;  /* 0x00000001b1068824 */ /* 0x000fe400010e060b */
[----:B------:R-:W-:Y:S02]  /*12230*/  @!P0 IMAD R10, R10, 0x50, RZ ;  /* 0x000000500a0a8824 */ /* 0x000fe400078e02ff */
[----:B------:R-:W-:Y:S01]  /*12240*/  @!P0 IMAD.MOV.U32 R14, RZ, RZ, c[0x0][0x19c] ;  /* 0x00006700ff0e8624 */ /* 0x000fe200078e00ff */
[----:B------:R-:W-:Y:S01]  /*12250*/  @!P0 LEA.HI.X R37, R7, R185, R6, 0x1, P3 ;  /* 0x000000b907258211 */ /* 0x000fe200018f0c06 */
[----:B------:R-:W-:Y:S01]  /*12260*/  @!P0 IMAD.IADD R10, R10, 0x1, R41 ;  /* 0x000000010a0a8824 */ /* 0x000fe200078e0229 */
[----:B------:R-:W-:Y:S01]  /*12270*/  @!P0 MOV R7, c[0x0][0x198] ;  /* 0x0000660000078a02 */ /* 0x000fe20000000f00 */
[----:B------:R-:W-:-:S02]  /*12280*/  @!P0 IMAD R14, R14, 0x60, RZ ;  /* 0x000000600e0e8824 */ /* 0x000fc400078e02ff */
[----:B------:R-:W-:Y:S01]  /*12290*/  @!P0 IMAD.MOV.U32 R9, RZ, RZ, c[0x0][0x19c] ;  /* 0x00006700ff098624 */ /* 0x000fe200078e00ff */
[----:B------:R-:W-:Y:S01]  /*122a0*/  @!PT LDS RZ, [RZ] ;  /* 0x00000000fffff984 */ /* 0x000fe20000000800 */
[----:B------:R-:W-:Y:S01]  /*122b0*/  @!PT LDS RZ, [RZ] ;  /* 0x00000000fffff984 */ /* 0x000fe20000000800 */
[----:B------:R-:W-:Y:S01]  /*122c0*/  @!PT LDS RZ, [RZ] ;  /* 0x00000000fffff984 */ /* 0x000fe20000000800 */
[----:B------:R1:W-:Y:S01]  /*122d0*/  @!P0 LDGSTS.E.BYPASS.LTC128B.128 [R184+0x2800], [R36.64] ;  /* 0x0280000024b88fae */ /* 0x0003e2000b901d46 */
[----:B--2---:R-:W-:Y:S01]  /*122e0*/  @!P0 LEA R18, P2, R40, R186, 0x1 ;  /* 0x000000ba28128211 */ /* 0x004fe200078408ff */
[----:B------:R-:W-:Y:S02]  /*122f0*/  @!P0 IMAD.IADD R14, R14, 0x1, R39 ;  /* 0x000000010e0e8824 */ /* 0x000fe400078e0227 */
[----:B------:R-:W-:Y:S01]  /*12300*/  @!P0 IMAD.MOV.U32 R6, RZ, RZ, c[0x0][0x19c] ;  /* 0x00006700ff068624 */ /* 0x000fe200078e00ff */
[-C--:B------:R-:W-:Y:S01]  /*12310*/  @!P0 LEA.HI.X R19, R40, R185.reuse, R10, 0x1, P2 ;  /* 0x000000b928138211 */ /* 0x080fe200010f0c0a */
[----:B------:R-:W-:Y:S01]  /*12320*/  @!P0 IMAD.MOV.U32 R10, RZ, RZ, c[0x0][0x198] ;  /* 0x00006600ff0a8624 */ /* 0x000fe200078e00ff */
[----:B------:R-:W-:Y:S01]  /*12330*/  @!P0 LEA.HI.X R17, R38, R185, R14, 0x1, P1 ;  /* 0x000000b926118211 */ /* 0x000fe200008f0c0e */
[----:B------:R1:W-:Y:S01]  /*12340*/  @P0 STS.128 [R184+0x3000], RZ ;  /* 0x003000ffb8000388 */ /* 0x0003e20000000c00 */
[----:B------:R-:W-:-:S02]  /*12350*/  @!P0 LEA R14, P1, R7, R12, 0x6 ;  /* 0x0000000c070e8211 */ /* 0x000fc400078230ff */
[C---:B------:R-:W-:Y:S02]  /*12360*/  @!P0 LEA R13, P2, R10.reuse, R12, 0x5 ;  /* 0x0000000c0a0d8211 */ /* 0x040fe400078428ff */
[-C--:B------:R-:W-:Y:S02]  /*12370*/  @!P0 LEA.HI.X R6, R7, R11.reuse, R6, 0x6, P1 ;  /* 0x0000000b07068211 */ /* 0x080fe400008f3406 */
[----:B------:R-:W-:Y:S02]  /*12380*/  @!P0 LEA.HI.X R10, R10, R11, R9, 0x5, P2 ;  /* 0x0000000b0a0a8211 */ /* 0x000fe400010f2c09 */
[CC--:B------:R-:W-:Y:S02]  /*12390*/  @!P0 LEA R40, P2, R13.reuse, R186.reuse, 0x1 ;  /* 0x000000ba0d288211 */ /* 0x0c0fe400078408ff */
[----:B------:R-:W-:Y:S02]  /*123a0*/  @!P0 LEA R38, P1, R14, R186, 0x1 ;  /* 0x000000ba0e268211 */ /* 0x000fe400078208ff */
[----:B------:R-:W-:-:S02]  /*123b0*/  @!P0 LEA.HI.X R41, R13, R185, R10, 0x1, P2 ;  /* 0x000000b90d298211 */ /* 0x000fc400010f0c0a */
        /* <DEDUP_REMOVED lines=31> */
[----:B-1----:R-:W-:-:S05]  /*125b0*/  IMAD.WIDE.U32 R16, R6, 0x70, R10 ;  /* 0x0000007006107825 */ /* 0x002fca00078e000a */
[----:B------:R-:W-:Y:S02]  /*125c0*/  IADD3 R6, R17, UR4, RZ ;  /* 0x0000000411067c10 */ /* 0x000fe4000fffe0ff */
[----:B------:R-:W-:-:S04]  /*125d0*/  LEA R14, P0, R16, R186, 0x1 ;  /* 0x000000ba100e7211 */ /* 0x000fc800078008ff */
[----:B------:R-:W-:-:S05]  /*125e0*/  LEA.HI.X R15, R16, R185, R6, 0x1, P0 ;  /* 0x000000b9100f7211 */ /* 0x000fca00000f0c06 */
[----:B------:R-:W-:Y:S01]  /*125f0*/  @!PT LDS RZ, [RZ] ;  /* 0x00000000fffff984 */ /* 0x000fe20000000800 */
[----:B------:R-:W-:Y:S01]  /*12600*/  @!PT LDS RZ, [RZ] ;  /* 0x00000000fffff984 */ /* 0x000fe20000000800 */
[----:B------:R-:W-:Y:S01]  /*12610*/  @!PT LDS RZ, [RZ] ;  /* 0x00000000fffff984 */ /* 0x000fe20000000800 */
[----:B------:R1:W-:Y:S04]  /*12620*/  LDGSTS.E.BYPASS.LTC128B.128 [R184+0x5800], [R14.64] ;  /* 0x058000000eb87fae */ /* 0x0003e8000b901d46 */
.L_x_5481:
[----:B------:R-:W-:Y:S05]  /*12630*/  BSYNC B0 ;  /* 0x0000000000007941 */ /* 0x000fea0003800000 */
.L_x_5480:
[----:B------:R-:W0:Y:S01]  /*12640*/  LDGDEPBAR ;  /* 0x00000000000079af */ /* 0x000e220000000000 */
[----:B------:R-:W-:-:S04]  /*12650*/  LEA R186, P0, R12, R186, 0x1 ;  /* 0x000000ba0cba7211 */ /* 0x000fc800078008ff */
[----:B------:R-:W-:Y:S02]  /*12660*/  LEA.HI.X R185, R12, R185, R11, 0x1, P0 ;  /* 0x000000b90cb97211 */ /* 0x000fe400000f0c0b */
.L_x_5477:
        /* <DEDUP_REMOVED lines=76> */
[----:B------:R-:W-:Y:S02]  /*12b30*/  FSEL R105, R105, RZ, P1 ;  /* 0x000000ff69697208 */ /* 0x000fe40000800000 */
[----:B--2---:R-:W-:-:S03]  /*12b40*/  FMNMX.FTZ R106, R7, R106, !PT ;  /* 0x0000006a076a7209 */ /* 0x004fc60007810000 */
[--C-:B------:R-:W-:Y:S02]  /*12b50*/  FFMA.FTZ R104, R114, c[0x0][0x23c], -R105.reuse ;  /* 0x00008f0072687a23 */ /* 0x100fe40000010869 */
[--C-:B------:R-:W-:Y:S01]  /*12b60*/  FFMA.FTZ R103, R8, c[0x0][0x23c], -R105.reuse ;  /* 0x00008f0008677a23 */ /* 0x100fe20000010869 */
[C---:B------:R-:W-:Y:S01]  /*12b70*/  FSETP.NEU.FTZ.AND P0, PT, R106.reuse, -INF , PT ;  /* 0xff8000006a00780b */ /* 0x040fe20003f1d000 */
[----:B------:R-:W-:Y:S02]  /*12b80*/  FMUL.FTZ R102, R106, c[0x0][0x23c] ;  /* 0x00008f006a667a20 */ /* 0x000fe40000410000 */
[--C-:B------:R-:W-:Y:S01]  /*12b90*/  FFMA.FTZ R112, R28, c[0x0][0x23c], -R105.reuse ;  /* 0x00008f001c707a23 */ /* 0x100fe20000010869 */
[----:B------:R-:W-:Y:S01]  /*12ba0*/  MUFU.EX2 R104, R104 ;  /* 0x0000006800687308 */ /* 0x000fe20000000800 */
[--C-:B------:R-:W-:Y:S01]  /*12bb0*/  FFMA.FTZ R67, R4, c[0x0][0x23c], -R105.reuse ;  /* 0x00008f0004437a23 */ /* 0x100fe20000010869 */
[----:B------:R-:W-:Y:S01]  /*12bc0*/  FSEL R102, R102, RZ, P0 ;  /* 0x000000ff66667208 */ /* 0x000fe20000000000 */
[----:B------:R-:W-:-:S02]  /*12bd0*/  FFMA.FTZ R28, R20, c[0x0][0x23c], -R105 ;  /* 0x00008f00141c7a23 */ /* 0x000fc40000010869 */
[----:B------:R-:W-:Y:S02]  /*12be0*/  FFMA.FTZ R124, R124, c[0x0][0x23c], -R105 ;  /* 0x00008f007c7c7a23 */ /* 0x000fe40000010869 */
[--C-:B------:R-:W-:Y:S01]  /*12bf0*/  FFMA.FTZ R113, R5, c[0x0][0x23c], -R102.reuse ;  /* 0x00008f0005717a23 */ /* 0x100fe20000010866 */
[----:B------:R-:W-:Y:S01]  /*12c00*/  FSEL R5, R107, RZ, P1 ;  /* 0x000000ff6b057208 */ /* 0x000fe20000800000 */
[--C-:B------:R-:W-:Y:S01]  /*12c10*/  FFMA.FTZ R8, R109, c[0x0][0x23c], -R102.reuse ;  /* 0x00008f006d087a23 */ /* 0x100fe20000010866 */
[----:B------:R-:W-:Y:S01]  /*12c20*/  MUFU.EX2 R112, R112 ;  /* 0x0000007000707308 */ /* 0x000fe20000000800 */
[--C-:B------:R-:W-:Y:S02]  /*12c30*/  FFMA.FTZ R66, R31, c[0x0][0x23c], -R102.reuse ;  /* 0x00008f001f427a23 */ /* 0x100fe40000010866 */
[----:B------:R-:W-:Y:S01]  /*12c40*/  FADD.FTZ R114, R2, -R5 ;  /* 0x8000000502727221 */ /* 0x000fe20000010000 */
[----:B------:R-:W-:Y:S01]  /*12c50*/  FSEL R5, R106, RZ, P0 ;  /* 0x000000ff6a057208 */ /* 0x000fe20000000000 */
[----:B------:R-:W-:-:S02]  /*12c60*/  FFMA.FTZ R109, R27, c[0x0][0x23c], -R102 ;  /* 0x00008f001b6d7a23 */ /* 0x000fc40000010866 */
[----:B------:R-:W-:Y:S01]  /*12c70*/  FMUL.FTZ R114, R114, c[0x0][0x23c] ;  /* 0x00008f0072727a20 */ /* 0x000fe20000410000 */
[----:B------:R-:W-:Y:S01]  /*12c80*/  MUFU.EX2 R103, R103 ;  /* 0x0000006700677308 */ /* 0x000fe20000000800 */
[----:B------:R-:W-:Y:S02]  /*12c90*/  FADD.FTZ R0, R0, -R5 ;  /* 0x8000000500007221 */ /* 0x000fe40000010000 */
[----:B------:R-:W1:Y:S01]  /*12ca0*/  LDSM.16.MT88.4 R4, [R166+0x6000] ;  /* 0x00600000a604783b */ /* 0x000e620000004200 */
[--C-:B------:R-:W-:Y:S02]  /*12cb0*/  FFMA.FTZ R122, R122, c[0x0][0x23c], -R105.reuse ;  /* 0x00008f007a7a7a23 */ /* 0x100fe40000010869 */
[----:B------:R-:W-:Y:S02]  /*12cc0*/  FMUL.FTZ R110, R0, c[0x0][0x23c] ;  /* 0x00008f00006e7a20 */ /* 0x000fe40000410000 */
[----:B------:R-:W2:Y:S01]  /*12cd0*/  MUFU.EX2 R67, R67 ;  /* 0x0000004300437308 */ /* 0x000ea20000000800 */
[----:B------:R-:W-:-:S02]  /*12ce0*/  FFMA.FTZ R0, R24, c[0x0][0x23c], -R105 ;  /* 0x00008f0018007a23 */ /* 0x000fc40000010869 */
[--C-:B------:R-:W-:Y:S02]  /*12cf0*/  FFMA.FTZ R119, R119, c[0x0][0x23c], -R102.reuse ;  /* 0x00008f0077777a23 */ /* 0x100fe40000010866 */
[--C-:B------:R-:W-:Y:S02]  /*12d00*/  FFMA.FTZ R117, R117, c[0x0][0x23c], -R102.reuse ;  /* 0x00008f0075757a23 */ /* 0x100fe40000010866 */
[--C-:B------:R-:W-:Y:S01]  /*12d10*/  FFMA.FTZ R116, R116, c[0x0][0x23c], -R105.reuse ;  /* 0x00008f0074747a23 */ /* 0x100fe20000010869 */
[----:B------:R-:W-:Y:S01]  /*12d20*/  MUFU.EX2 R113, R113 ;  /* 0x0000007100717308 */ /* 0x000fe20000000800 */
[--C-:B------:R-:W-:Y:S02]  /*12d30*/  FFMA.FTZ R48, R48, c[0x0][0x23c], -R102.reuse ;  /* 0x00008f0030307a23 */ /* 0x100fe40000010866 */
[----:B------:R-:W-:Y:S02]  /*12d40*/  FFMA.FTZ R115, R115, c[0x0][0x23c], -R102 ;  /* 0x00008f0073737a23 */ /* 0x000fe40000010866 */
[----:B------:R-:W-:-:S02]  /*12d50*/  FFMA.FTZ R52, R52, c[0x0][0x23c], -R105 ;  /* 0x00008f0034347a23 */ /* 0x000fc40000010869 */
[--C-:B------:R-:W-:Y:S01]  /*12d60*/  FFMA.FTZ R54, R54, c[0x0][0x23c], -R102.reuse ;  /* 0x00008f0036367a23 */ /* 0x100fe20000010866 */
[----:B------:R-:W3:Y:S01]  /*12d70*/  MUFU.EX2 R66, R66 ;  /* 0x0000004200427308 */ /* 0x000ee20000000800 */
[----:B--2---:R-:W-:Y:S01]  /*12d80*/  F2FP.PACK_AB R10, R67, R104 ;  /* 0x00000068430a723e */ /* 0x004fe200000000ff */
[--C-:B------:R-:W-:Y:S02]  /*12d90*/  FFMA.FTZ R55, R55, c[0x0][0x23c], -R102.reuse ;  /* 0x00008f0037377a23 */ /* 0x100fe40000010866 */
[--C-:B------:R-:W-:Y:S02]  /*12da0*/  FFMA.FTZ R62, R62, c[0x0][0x23c], -R102.reuse ;  /* 0x00008f003e3e7a23 */ /* 0x100fe40000010866 */
[----:B------:R-:W-:Y:S02]  /*12db0*/  FFMA.FTZ R63, R63, c[0x0][0x23c], -R102 ;  /* 0x00008f003f3f7a23 */ /* 0x000fe40000010866 */
[----:B------:R2:W-:Y:S08]  /*12dc0*/  MUFU.EX2 R2, R8 ;  /* 0x0000000800027308 */ /* 0x0005f00000000800 */
[----:B------:R-:W4:Y:S01]  /*12dd0*/  MUFU.EX2 R114, R114 ;  /* 0x0000007200727308 */ /* 0x000f220000000800 */
[----:B---3--:R-:W-:-:S07]  /*12de0*/  F2FP.PACK_AB R9, R66, R113 ;  /* 0x000000714209723e */ /* 0x008fce00000000ff */
[----:B------:R-:W3:Y:S01]  /*12df0*/  MUFU.EX2 R110, R110 ;  /* 0x0000006e006e7308 */ /* 0x000ee20000000800 */
[----:B--2---:R-:W-:-:S07]  /*12e00*/  F2FP.PACK_AB R8, R103, R112 ;  /* 0x000000706708723e */ /* 0x004fce00000000ff */
[----:B------:R-:W2:Y:S01]  /*12e10*/  MUFU.EX2 R109, R109 ;  /* 0x0000006d006d7308 */ /* 0x000ea20000000800 */
[-C--:B----4-:R-:W-:Y:S02]  /*12e20*/  FMUL.FTZ R12, R96, R114.reuse ;  /* 0x00000072600c7220 */ /* 0x090fe40000410000 */
[-C--:B------:R-:W-:Y:S02]  /*12e30*/  FMUL.FTZ R13, R97, R114.reuse ;  /* 0x00000072610d7220 */ /* 0x080fe40000410000 */
[-C--:B------:R-:W-:Y:S02]  /*12e40*/  FMUL.FTZ R92, R92, R114.reuse ;  /* 0x000000725c5c7220 */ /* 0x080fe40000410000 */
[----:B------:R-:W-:Y:S01]  /*12e50*/  FMUL.FTZ R93, R93, R114 ;  /* 0x000000725d5d7220 */ /* 0x000fe20000410000 */
[----:B------:R-:W-:Y:S01]  /*12e60*/  MUFU.EX2 R0, R0 ;  /* 0x0000000000007308 */ /* 0x000fe20000000800 */
[-C--:B---3--:R-:W-:Y:S02]  /*12e70*/  FMUL.FTZ R14, R98, R110.reuse ;  /* 0x0000006e620e7220 */ /* 0x088fe40000410000 */
[----:B------:R-:W-:-:S02]  /*12e80*/  FMUL.FTZ R15, R99, R110 ;  /* 0x0000006e630f7220 */ /* 0x000fc40000410000 */
[-C--:B------:R-:W-:Y:S02]  /*12e90*/  FMUL.FTZ R94, R94, R110.reuse ;  /* 0x0000006e5e5e7220 */ /* 0x080fe40000410000 */
[----:B------:R-:W-:Y:S01]  /*12ea0*/  FMUL.FTZ R95, R95, R110 ;  /* 0x0000006e5f5f7220 */ /* 0x000fe20000410000 */
[----:B--2---:R-:W-:Y:S01]  /*12eb0*/  F2FP.PACK_AB R11, R109, R2 ;  /* 0x000000026d0b723e */ /* 0x004fe200000000ff */
[----:B------:R-:W-:Y:S01]  /*12ec0*/  FFMA.FTZ R97, R22, c[0x0][0x23c], -R105 ;  /* 0x00008f0016617a23 */ /* 0x000fe20000010869 */
[----:B------:R-:W-:Y:S01]  /*12ed0*/  MUFU.EX2 R124, R124 ;  /* 0x0000007c007c7308 */ /* 0x000fe20000000800 */
[----:B------:R-:W2:Y:S01]  /*12ee0*/  LDSM.16.MT88.4 R20, [R165+0x6000] ;  /* 0x00600000a514783b */ /* 0x000ea20000004200 */
[-C--:B------:R-:W-:Y:S02]  /*12ef0*/  FMUL.FTZ R40, R80, R114.reuse ;  /* 0x0000007250287220 */ /* 0x080fe40000410000 */
[----:B------:R-:W-:Y:S01]  /*12f00*/  FMUL.FTZ R41, R81, R114 ;  /* 0x0000007251297220 */ /* 0x000fe20000410000 */
[----:B------:R-:W-:Y:S01]  /*12f10*/  HMMA.16816.F32 R12, R8, R16, R12 ;  /* 0x00000010080c723c */ /* 0x000fe2000000180c */
[----:B------:R-:W-:-:S02]  /*12f20*/  FMUL.FTZ R42, R82, R110 ;  /* 0x0000006e522a7220 */ /* 0x000fc40000410000 */
[----:B------:R-:W-:Y:S01]  /*12f30*/  FMUL.FTZ R43, R83, R110 ;  /* 0x0000006e532b7220 */ /* 0x000fe20000410000 */
[----:B------:R-:W3:Y:S01]  /*12f40*/  MUFU.EX2 R97, R97 ;  /* 0x0000006100617308 */ /* 0x000ee20000000800 */
[-C--:B------:R-:W-:Y:S02]  /*12f50*/  FMUL.FTZ R84, R84, R114.reuse ;  /* 0x0000007254547220 */ /* 0x080fe40000410000 */
[----:B------:R-:W-:Y:S01]  /*12f60*/  FMUL.FTZ R85, R85, R114 ;  /* 0x0000007255557220 */ /* 0x000fe20000410000 */
[----:B------:R-:W-:Y:S01]  /*12f70*/  HMMA.16816.F32 R16, R8, R18, R92 ;  /* 0x000000120810723c */ /* 0x000fe2000000185c */
[-C--:B------:R-:W-:Y:S02]  /*12f80*/  FMUL.FTZ R86, R86, R110.reuse ;  /* 0x0000006e56567220 */ /* 0x080fe40000410000 */
[----:B------:R-:W-:Y:S01]  /*12f90*/  FMUL.FTZ R87, R87, R110 ;  /* 0x0000006e57577220 */ /* 0x000fe20000410000 */
[----:B------:R4:W-:Y:S01]  /*12fa0*/  MUFU.EX2 R92, R28 ;  /* 0x0000001c005c7308 */ /* 0x0009e20000000800 */
[----:B------:R-:W-:-:S02]  /*12fb0*/  FMUL.FTZ R24, R68, R114 ;  /* 0x0000007244187220 */ /* 0x000fc40000410000 */
[----:B------:R-:W-:Y:S02]  /*12fc0*/  FMUL.FTZ R25, R69, R114 ;  /* 0x0000007245197220 */ /* 0x000fe40000410000 */
[-C--:B------:R-:W-:Y:S02]  /*12fd0*/  FMUL.FTZ R26, R70, R110.reuse ;  /* 0x0000006e461a7220 */ /* 0x080fe40000410000 */
[----:B------:R-:W-:Y:S01]  /*12fe0*/  FMUL.FTZ R27, R71, R110 ;  /* 0x0000006e471b7220 */ /* 0x000fe20000410000 */
[----:B------:R-:W-:Y:S01]  /*12ff0*/  MUFU.EX2 R122, R122 ;  /* 0x0000007a007a7308 */ /* 0x000fe20000000800 */
[-C--:B------:R-:W-:Y:S02]  /*13000*/  FMUL.FTZ R72, R72, R114.reuse ;  /* 0x0000007248487220 */ /* 0x080fe40000410000 */
[----:B------:R-:W-:Y:S02]  /*13010*/  FMUL.FTZ R73, R73, R114 ;  /* 0x0000007249497220 */ /* 0x000fe40000410000 */
[-C--:B------:R-:W-:Y:S01]  /*13020*/  FMUL.FTZ R74, R74, R110.reuse ;  /* 0x0000006e4a4a7220 */ /* 0x080fe20000410000 */
[----:B-1----:R-:W-:Y:S01]  /*13030*/  HMMA.16816.F32 R24, R8, R4, R24 ;  /* 0x000000040818723c */ /* 0x002fe20000001818 */
[----:B------:R-:W-:Y:S01]  /*13040*/  FMUL.FTZ R75, R75, R110 ;  /* 0x0000006e4b4b7220 */ /* 0x000fe20000410000 */
[----:B----4-:R-:W1:Y:S01]  /*13050*/  LDSM.16.MT88.4 R28, [R164+0x6000] ;  /* 0x00600000a41c783b */ /* 0x010e620000004200 */
[----:B------:R-:W-:Y:S01]  /*13060*/  FFMA.FTZ R69, R32, c[0x0][0x23c], -R105 ;  /* 0x00008f0020457a23 */ /* 0x000fe20000010869 */
[----:B------:R-:W-:Y:S01]  /*13070*/  MUFU.EX2 R119, R119 ;  /* 0x0000007700777308 */ /* 0x000fe20000000800 */
[----:B------:R-:W-:-:S02]  /*13080*/  FFMA.FTZ R68, R143, c[0x0][0x23c], -R102 ;  /* 0x00008f008f447a23 */ /* 0x000fc40000010866 */
[--C-:B------:R-:W-:Y:S01]  /*13090*/  FFMA.FTZ R71, R147, c[0x0][0x23c], -R102.reuse ;  /* 0x00008f0093477a23 */ /* 0x100fe20000010866 */
[----:B------:R-:W-:Y:S01]  /*130a0*/  HMMA.16816.F32 R4, R8, R6, R72 ;  /* 0x000000060804723c */ /* 0x000fe20000001848 */
[--C-:B------:R-:W-:Y:S02]  /*130b0*/  FFMA.FTZ R70, R141, c[0x0][0x23c], -R102.reuse ;  /* 0x00008f008d467a23 */ /* 0x100fe40000010866 */
[-C--:B------:R-:W-:Y:S01]  /*130c0*/  FMUL.FTZ R32, R88, R114.reuse ;  /* 0x0000007258207220 */ /* 0x080fe20000410000 */
[----:B------:R-:W-:Y:S01]  /*130d0*/  MUFU.EX2 R69, R69 ;  /* 0x0000004500457308 */ /* 0x000fe20000000800 */
[----:B------:R-:W-:Y:S02]  /*130e0*/  FMUL.FTZ R33, R89, R114 ;  /* 0x0000007259217220 */ /* 0x000fe40000410000 */
[----:B------:R-:W-:Y:S02]  /*130f0*/  FFMA.FTZ R73, R145, c[0x0][0x23c], -R102 ;  /* 0x00008f0091497a23 */ /* 0x000fe40000010866 */
[----:B------:R-:W-:-:S02]  /*13100*/  FMUL.FTZ R34, R90, R110 ;  /* 0x0000006e5a227220 */ /* 0x000fc40000410000 */
[----:B------:R-:W-:Y:S01]  /*13110*/  FMUL.FTZ R35, R91, R110 ;  /* 0x0000006e5b237220 */ /* 0x000fe20000410000 */
[----:B------:R-:W-:Y:S01]  /*13120*/  MUFU.EX2 R68, R68 ;  /* 0x0000004400447308 */ /* 0x000fe20000000800 */
[-C--:B------:R-:W-:Y:S02]  /*13130*/  FMUL.FTZ R76, R76, R114.reuse ;  /* 0x000000724c4c7220 */ /* 0x080fe40000410000 */
[----:B------:R-:W-:Y:S02]  /*13140*/  FMUL.FTZ R77, R77, R114 ;  /* 0x000000724d4d7220 */ /* 0x000fe40000410000 */
[-C--:B------:R-:W-:Y:S01]  /*13150*/  FMUL.FTZ R78, R78, R110.reuse ;  /* 0x0000006e4e4e7220 */ /* 0x080fe20000410000 */
[----:B--2---:R-:W-:Y:S01]  /*13160*/  HMMA.16816.F32 R32, R8, R20, R32 ;  /* 0x000000140820723c */ /* 0x004fe20000001820 */
[----:B------:R-:W-:Y:S01]  /*13170*/  FMUL.FTZ R79, R79, R110 ;  /* 0x0000006e4f4f7220 */ /* 0x000fe20000410000 */
[----:B------:R-:W2:Y:S01]  /*13180*/  MUFU.EX2 R71, R71 ;  /* 0x0000004700477308 */ /* 0x000ea20000000800 */
[----:B------:R-:W-:-:S02]  /*13190*/  FFMA.FTZ R72, R138, c[0x0][0x23c], -R105 ;  /* 0x00008f008a487a23 */ /* 0x000fc40000010869 */
[--C-:B------:R-:W-:Y:S02]  /*131a0*/  FFMA.FTZ R75, R142, c[0x0][0x23c], -R105.reuse ;  /* 0x00008f008e4b7a23 */ /* 0x100fe40000010869 */
[--C-:B------:R-:W-:Y:S01]  /*131b0*/  FFMA.FTZ R74, R135, c[0x0][0x23c], -R102.reuse ;  /* 0x00008f00874a7a23 */ /* 0x100fe20000010866 */
[C---:B------:R-:W-:Y:S01]  /*131c0*/  HMMA.16816.F32 R20, R8.reuse, R22, R76 ;  /* 0x000000160814723c */ /* 0x040fe2000000184c */
[--C-:B------:R-:W-:Y:S01]  /*131d0*/  FFMA.FTZ R81, R137, c[0x0][0x23c], -R102.reuse ;  /* 0x00008f0089517a23 */ /* 0x100fe20000010866 */
[----:B------:R-:W-:Y:S01]  /*131e0*/  MUFU.EX2 R70, R70 ;  /* 0x0000004600467308 */ /* 0x000fe20000000800 */
[--C-:B------:R-:W-:Y:S02]  /*131f0*/  FFMA.FTZ R89, R132, c[0x0][0x23c], -R105.reuse ;  /* 0x00008f0084597a23 */ /* 0x100fe40000010869 */
[--C-:B------:R-:W-:Y:S02]  /*13200*/  FFMA.FTZ R82, R134, c[0x0][0x23c], -R105.reuse ;  /* 0x00008f0086527a23 */ /* 0x100fe40000010869 */
[--C-:B------:R-:W-:Y:S01]  /*13210*/  FFMA.FTZ R77, R136, c[0x0][0x23c], -R105.reuse ;  /* 0x00008f00884d7a23 */ /* 0x100fe20000010869 */
[----:B-1----:R-:W-:Y:S01]  /*13220*/  HMMA.16816.F32 R40, R8, R28, R40 ;  /* 0x0000001c0828723c */ /* 0x002fe20000001828 */
[----:B------:R-:W-:Y:S01]  /*13230*/  FFMA.FTZ R76, R140, c[0x0][0x23c], -R105 ;  /* 0x00008f008c4c7a23 */ /* 0x000fe20000010869 */
[----:B------:R-:W1:Y:S01]  /*13240*/  MUFU.EX2 R73, R73 ;  /* 0x0000004900497308 */ /* 0x000e620000000800 */
        /* <DEDUP_REMOVED lines=8> */
[----:B---3--:R-:W-:Y:S01]  /*132d0*/  F2FP.PACK_AB R8, R97, R0 ;  /* 0x000000006108723e */ /* 0x008fe200000000ff */
[--C-:B------:R-:W-:Y:S01]  /*132e0*/  FFMA.FTZ R91, R131, c[0x0][0x23c], -R102.reuse ;  /* 0x00008f00835b7a23 */ /* 0x100fe20000010866 */
[----:B--2---:R-:W-:Y:S01]  /*132f0*/  F2FP.PACK_AB R9, R71, R68 ;  /* 0x000000444709723e */ /* 0x004fe200000000ff */
[----:B------:R-:W2:Y:S01]  /*13300*/  MUFU.EX2 R75, R75 ;  /* 0x0000004b004b7308 */ /* 0x000ea20000000800 */
[----:B------:R-:W-:Y:S01]  /*13310*/  F2FP.PACK_AB R10, R69, R92 ;  /* 0x0000005c450a723e */ /* 0x000fe200000000ff */
[--C-:B------:R-:W-:Y:S01]  /*13320*/  FFMA.FTZ R90, R123, c[0x0][0x23c], -R102.reuse ;  /* 0x00008f007b5a7a23 */ /* 0x100fe20000010866 */
[----:B-1----:R-:W-:Y:S01]  /*13330*/  F2FP.PACK_AB R11, R73, R70 ;  /* 0x00000046490b723e */ /* 0x002fe200000000ff */
[----:B------:R-:W-:-:S02]  /*13340*/  FFMA.FTZ R93, R127, c[0x0][0x23c], -R102 ;  /* 0x00008f007f5d7a23 */ /* 0x000fc40000010866 */
[--C-:B------:R-:W-:Y:S02]  /*13350*/  FFMA.FTZ R127, R120, c[0x0][0x23c], -R105.reuse ;  /* 0x00008f00787f7a23 */ /* 0x100fe40000010869 */
[----:B------:R-:W-:Y:S01]  /*13360*/  MUFU.EX2 R77, R77 ;  /* 0x0000004d004d7308 */ /* 0x000fe20000000800 */
[--C-:B------:R-:W-:Y:S01]  /*13370*/  FFMA.FTZ R123, R128, c[0x0][0x23c], -R105.reuse ;  /* 0x00008f00807b7a23 */ /* 0x100fe20000010869 */
[C---:B------:R-:W-:Y:S01]  /*13380*/  HMMA.16816.F32 R12, R8.reuse, R36, R12 ;  /* 0x00000024080c723c */ /* 0x040fe2000000180c */
        /* <DEDUP_REMOVED lines=9> */
[----:B------:R-:W-:Y:S01]  /*13420*/  MUFU.EX2 R74, R74 ;  /* 0x0000004a004a7308 */ /* 0x000fe20000000800 */
[--C-:B------:R-:W-:Y:S01]  /*13430*/  FFMA.FTZ R51, R111, c[0x0][0x23c], -R102.reuse ;  /* 0x00008f006f337a23 */ /* 0x100fe20000010866 */
[C---:B------:R-:W-:Y:S01]  /*13440*/  HMMA.16816.F32 R24, R8.reuse, R44, R24 ;  /* 0x0000002c0818723c */ /* 0x040fe20000001818 */
[--C-:B------:R-:W-:Y:S02]  /*13450*/  FFMA.FTZ R111, R53, c[0x0][0x23c], -R105.reuse ;  /* 0x00008f00356f7a23 */ /* 0x100fe40000010869 */
[--C-:B------:R-:W-:Y:S02]  /*13460*/  FFMA.FTZ R53, R56, c[0x0][0x23c], -R105.reuse ;  /* 0x00008f0038357a23 */ /* 0x100fe40000010869 */
[----:B------:R-:W-:Y:S01]  /*13470*/  FFMA.FTZ R56, R57, c[0x0][0x23c], -R105 ;  /* 0x00008f0039387a23 */ /* 0x000fe20000010869 */
[----:B------:R-:W3:Y:S01]  /*13480*/  MUFU.EX2 R79, R79 ;  /* 0x0000004f004f7308 */ /* 0x000ee20000000800 */
[--C-:B------:R-:W-:Y:S01]  /*13490*/  FFMA.FTZ R57, R58, c[0x0][0x23c], -R102.reuse ;  /* 0x00008f003a397a23 */ /* 0x100fe20000010866 */
[----:B----4-:R-:W-:Y:S01]  /*134a0*/  HMMA.16816.F32 R32, R8, R28, R32 ;  /* 0x0000001c0820723c */ /* 0x010fe20000001820 */
[----:B------:R-:W-:-:S02]  /*134b0*/  FFMA.FTZ R58, R59, c[0x0][0x23c], -R102 ;  /* 0x00008f003b3a7a23 */ /* 0x000fc40000010866 */
[----:B------:R-:W-:Y:S02]  /*134c0*/  FFMA.FTZ R112, R193, R114, R112 ;  /* 0x00000072c1707223 */ /* 0x000fe40000010070 */
[----:B------:R-:W-:Y:S01]  /*134d0*/  FFMA.FTZ R113, R192, R110, R113 ;  /* 0x0000006ec0717223 */ /* 0x000fe20000010071 */
[----:B------:R-:W-:Y:S01]  /*134e0*/  MUFU.EX2 R78, R78 ;  /* 0x0000004e004e7308 */ /* 0x000fe20000000800 */
[----:B------:R-:W-:Y:S01]  /*134f0*/  FADD.FTZ R103, R103, R112 ;  /* 0x0000007067677221 */ /* 0x000fe20000010000 */
[C---:B------:R-:W-:Y:S01]  /*13500*/  HMMA.16816.F32 R20, R8.reuse, R30, R20 ;  /* 0x0000001e0814723c */ /* 0x040fe20000001814 */
[----:B------:R-:W4:Y:S01]  /*13510*/  LDSM.16.MT88.4 R28, [R168+0x7000] ;  /* 0x00700000a81c783b */ /* 0x000f220000004200 */
[----:B------:R-:W-:Y:S02]  /*13520*/  FADD.FTZ R113, R66, R113 ;  /* 0x0000007142717221 */ /* 0x000fe40000010000 */
[----:B------:R-:W-:Y:S02]  /*13530*/  FADD.FTZ R104, R104, R103 ;  /* 0x0000006768687221 */ /* 0x000fe40000010000 */
        /* <DEDUP_REMOVED lines=8> */
[----:B-1----:R-:W-:Y:S01]  /*135c0*/  HMMA.16816.F32 R40, R8, R36, R40 ;  /* 0x000000240828723c */ /* 0x002fe20000001828 */
[----:B------:R-:W-:Y:S02]  /*135d0*/  FADD.FTZ R68, R68, R109 ;  /* 0x0000006d44447221 */ /* 0x000fe40000010000 */
[----:B------:R-:W-:-:S03]  /*135e0*/  FADD.FTZ R97, R97, R0 ;  /* 0x0000000061617221 */ /* 0x000fc60000010000 */
[----:B------:R-:W1:Y:S01]  /*135f0*/  MUFU.EX2 R82, R82 ;  /* 0x0000005200527308 */ /* 0x000e620000000800 */
[----:B------:R-:W-:Y:S01]  /*13600*/  FADD.FTZ R71, R71, R68 ;  /* 0x0000004447477221 */ /* 0x000fe20000010000 */
[----:B------:R-:W-:Y:S01]  /*13610*/  HMMA.16816.F32 R84, R8, R38, R84 ;  /* 0x000000260854723c */ /* 0x000fe20000001854 */
[----:B------:R-:W1:Y:S01]  /*13620*/  LDSM.16.MT88.4 R36, [R164+0x7000] ;  /* 0x00700000a424783b */ /* 0x000e620000004200 */
[----:B------:R-:W-:Y:S02]  /*13630*/  FADD.FTZ R92, R92, R97 ;  /* 0x000000615c5c7221 */ /* 0x000fe40000010000 */
[----:B------:R-:W-:Y:S02]  /*13640*/  FADD.FTZ R70, R70, R71 ;  /* 0x0000004746467221 */ /* 0x000fe40000010000 */
[----:B------:R-:W-:Y:S01]  /*13650*/  MUFU.EX2 R83, R83 ;  /* 0x0000005300537308 */ /* 0x000fe20000000800 */
[----:B------:R-:W-:Y:S01]  /*13660*/  FADD.FTZ R69, R69, R92 ;  /* 0x0000005c45457221 */ /* 0x000fe20000010000 */
[----:B--2---:R-:W-:Y:S01]  /*13670*/  F2FP.PACK_AB R8, R75, R72 ;  /* 0x000000484b08723e */ /* 0x004fe200000000ff */
[----:B------:R-:W-:Y:S01]  /*13680*/  FADD.FTZ R73, R73, R70 ;  /* 0x0000004649497221 */ /* 0x000fe20000010000 */
[----:B---3--:R-:W-:Y:S01]  /*13690*/  F2FP.PACK_AB R9, R79, R74 ;  /* 0x0000004a4f09723e */ /* 0x008fe200000000ff */
[--C-:B------:R-:W-:Y:S01]  /*136a0*/  FFMA.FTZ R94, R60, c[0x0][0x23c], -R105.reuse ;  /* 0x00008f003c5e7a23 */ /* 0x100fe20000010869 */
[----:B------:R-:W-:Y:S01]  /*136b0*/  F2FP.PACK_AB R10, R76, R77 ;  /* 0x0000004d4c0a723e */ /* 0x000fe200000000ff */
[--C-:B------:R-:W-:Y:S01]  /*136c0*/  FFMA.FTZ R59, R61, c[0x0][0x23c], -R105.reuse ;  /* 0x00008f003d3b7a23 */ /* 0x100fe20000010869 */
[----:B-----5:R-:W-:Y:S01]  /*136d0*/  F2FP.PACK_AB R11, R81, R78 ;  /* 0x0000004e510b723e */ /* 0x020fe200000000ff */
[----:B------:R-:W-:Y:S01]  /*136e0*/  MUFU.EX2 R80, R80 ;  /* 0x0000005000507308 */ /* 0x000fe20000000800 */
[----:B------:R-:W-:-:S02]  /*136f0*/  FFMA.FTZ R60, R64, c[0x0][0x23c], -R105 ;  /* 0x00008f00403c7a23 */ /* 0x000fc40000010869 */
[----:B------:R-:W-:Y:S02]  /*13700*/  FFMA.FTZ R193, R50, c[0x0][0x23c], -R105 ;  /* 0x00008f0032c17a23 */ /* 0x000fe40000010869 */
[----:B------:R-:W-:Y:S01]  /*13710*/  FFMA.FTZ R0, R49, c[0x0][0x23c], -R102 ;  /* 0x00008f0031007a23 */ /* 0x000fe20000010866 */
[C---:B----4-:R-:W-:Y:S02]  /*13720*/  HMMA.16816.F32 R12, R8.reuse, R28, R12 ;  /* 0x0000001c080c723c */ /* 0x050fe4000000180c */
[----:B------:R-:W-:Y:S06]  /*13730*/  MUFU.EX2 R88, R88 ;  /* 0x0000005800587308 */ /* 0x000fec0000000800 */
[C---:B------:R-:W-:Y:S01]  /*13740*/  HMMA.16816.F32 R16, R8.reuse, R30, R16 ;  /* 0x0000001e0810723c */ /* 0x040fe20000001810 */
[----:B------:R-:W2:Y:S01]  /*13750*/  LDSM.16.MT88.4 R28, [R165+0x7000] ;  /* 0x00700000a51c783b */ /* 0x000ea20000004200 */
[----:B------:R-:W3:Y:S06]  /*13760*/  MUFU.EX2 R91, R91 ;  /* 0x0000005b005b7308 */ /* 0x000eec0000000800 */
[C---:B------:R-:W-:Y:S02]  /*13770*/  HMMA.16816.F32 R24, R8.reuse, R44, R24 ;  /* 0x0000002c0818723c */ /* 0x040fe40000001818 */
[----:B------:R-:W-:Y:S06]  /*13780*/  MUFU.EX2 R90, R90 ;  /* 0x0000005a005a7308 */ /* 0x000fec0000000800 */
[C---:B------:R-:W-:Y:S01]  /*13790*/  HMMA.16816.F32 R4, R8.reuse, R46, R4 ;  /* 0x0000002e0804723c */ /* 0x040fe20000001804 */
[----:B------:R-:W4:Y:S01]  /*137a0*/  LDSM.16.MT88.4 R44, [R166+0x7800] ;  /* 0x00780000a62c783b */ /* 0x000f220000004200 */
[----:B------:R-:W5:Y:S06]  /*137b0*/  MUFU.EX2 R93, R93 ;  /* 0x0000005d005d7308 */ /* 0x000f6c0000000800 */
[C---:B-1----:R-:W-:Y:S02]  /*137c0*/  HMMA.16816.F32 R40, R8.reuse, R36, R40 ;  /* 0x000000240828723c */ /* 0x042fe40000001828 */
[----:B------:R-:W1:Y:S06]  /*137d0*/  MUFU.EX2 R123, R123 ;  /* 0x0000007b007b7308 */ /* 0x000e6c0000000800 */
[C---:B------:R-:W-:Y:S01]  /*137e0*/  HMMA.16816.F32 R84, R8.reuse, R38, R84 ;  /* 0x000000260854723c */ /* 0x040fe20000001854 */
[----:B------:R-:W1:Y:S01]  /*137f0*/  LDSM.16.MT88.4 R36, [R164+0x7800] ;  /* 0x00780000a424783b */ /* 0x000e620000004200 */
[----:B------:R-:W-:Y:S06]  /*13800*/  MUFU.EX2 R127, R127 ;  /* 0x0000007f007f7308 */ /* 0x000fec0000000800 */
[C---:B--2---:R-:W-:Y:S02]  /*13810*/  HMMA.16816.F32 R32, R8.reuse, R28, R32 ;  /* 0x0000001c0820723c */ /* 0x044fe40000001820 */
[----:B------:R-:W2:Y:S06]  /*13820*/  MUFU.EX2 R120, R120 ;  /* 0x0000007800787308 */ /* 0x000eac0000000800 */
[----:B------:R-:W-:Y:S01]  /*13830*/  HMMA.16816.F32 R20, R8, R30, R20 ;  /* 0x0000001e0814723c */ /* 0x000fe20000001814 */
[----:B------:R-:W2:Y:S01]  /*13840*/  LDSM.16.MT88.4 R28, [R168+0x7800] ;  /* 0x00780000a81c783b */ /* 0x000ea20000004200 */
[----:B------:R-:W-:Y:S05]  /*13850*/  MUFU.EX2 R117, R117 ;  /* 0x0000007500757308 */ /* 0x000fea0000000800 */
[----:B------:R-:W-:-:S02]  /*13860*/  F2FP.PACK_AB R8, R82, R89 ;  /* 0x000000595208723e */ /* 0x000fc400000000ff */
[----:B---3--:R-:W-:Y:S01]  /*13870*/  F2FP.PACK_AB R9, R91, R88 ;  /* 0x000000585b09723e */ /* 0x008fe200000000ff */
[----:B------:R-:W3:Y:S01]  /*13880*/  MUFU.EX2 R126, R126 ;  /* 0x0000007e007e7308 */ /* 0x000ee20000000800 */
[----:B------:R-:W-:Y:S02]  /*13890*/  F2FP.PACK_AB R10, R80, R83 ;  /* 0x00000053500a723e */ /* 0x000fe400000000ff */
[----:B-----5:R-:W-:-:S05]  /*138a0*/  F2FP.PACK_AB R11, R93, R90 ;  /* 0x0000005a5d0b723e */ /* 0x020fca00000000ff */
[----:B------:R-:W-:Y:S02]  /*138b0*/  MUFU.EX2 R121, R121 ;  /* 0x0000007900797308 */ /* 0x000fe40000000800 */
[C---:B----4-:R-:W-:Y:S06]  /*138c0*/  HMMA.16816.F32 R24, R8.reuse, R44, R24 ;  /* 0x0000002c0818723c */ /* 0x050fec0000001818 */
[----:B------:R-:W4:Y:S02]  /*138d0*/  MUFU.EX2 R116, R116 ;  /* 0x0000007400747308 */ /* 0x000f240000000800 */
[C---:B------:R-:W-:Y:S01]  /*138e0*/  HMMA.16816.F32 R4, R8.reuse, R46, R4 ;  /* 0x0000002e0804723c */ /* 0x040fe20000001804 */
[----:B------:R-:W-:Y:S05]  /*138f0*/  LDSM.16.MT88.4 R44, [R166+0x8000] ;  /* 0x00800000a62c783b */ /* 0x000fea0000004200 */
[----:B------:R-:W-:Y:S02]  /*13900*/  MUFU.EX2 R3, R3 ;  /* 0x0000000300037308 */ /* 0x000fe40000000800 */
[C---:B-1----:R-:W-:Y:S06]  /*13910*/  HMMA.16816.F32 R40, R8.reuse, R36, R40 ;  /* 0x000000240828723c */ /* 0x042fec0000001828 */
[----:B------:R-:W-:Y:S02]  /*13920*/  MUFU.EX2 R108, R108 ;  /* 0x0000006c006c7308 */ /* 0x000fe40000000800 */
[C---:B--2---:R-:W-:Y:S06]  /*13930*/  HMMA.16816.F32 R12, R8.reuse, R28, R12 ;  /* 0x0000001c080c723c */ /* 0x044fec000000180c */
[----:B------:R-:W-:Y:S02]  /*13940*/  MUFU.EX2 R48, R48 ;  /* 0x0000003000307308 */ /* 0x000fe40000000800 */
[C---:B------:R-:W-:Y:S01]  /*13950*/  HMMA.16816.F32 R16, R8.reuse, R30, R16 ;  /* 0x0000001e0810723c */ /* 0x040fe20000001810 */
[----:B------:R-:W1:Y:S05]  /*13960*/  LDSM.16.MT88.4 R28, [R165+0x7800] ;  /* 0x00780000a51c783b */ /* 0x000e6a0000004200 */
[----:B------:R-:W2:Y:S02]  /*13970*/  MUFU.EX2 R115, R115 ;  /* 0x0000007300737308 */ /* 0x000ea40000000800 */
[C---:B------:R-:W-:Y:S01]  /*13980*/  HMMA.16816.F32 R84, R8.reuse, R38, R84 ;  /* 0x000000260854723c */ /* 0x040fe20000001854 */
[----:B------:R-:W5:Y:S05]  /*13990*/  LDSM.16.MT88.4 R36, [R164+0x8000] ;  /* 0x00800000a424783b */ /* 0x000f6a0000004200 */
[----:B------:R-:W-:Y:S08]  /*139a0*/  MUFU.EX2 R118, R118 ;  /* 0x0000007600767308 */ /* 0x000ff00000000800 */
[----:B------:R-:W1:Y:S08]  /*139b0*/  MUFU.EX2 R51, R51 ;  /* 0x0000003300337308 */ /* 0x000e700000000800 */
[----:B------:R-:W-:Y:S08]  /*139c0*/  MUFU.EX2 R52, R52 ;  /* 0x0000003400347308 */ /* 0x000ff00000000800 */
[----:B------:R-:W2:Y:S01]  /*139d0*/  MUFU.EX2 R111, R111 ;  /* 0x0000006f006f7308 */ /* 0x000ea20000000800 */
[C---:B-1----:R-:W-:Y:S07]  /*139e0*/  HMMA.16816.F32 R32, R8.reuse, R28, R32 ;  /* 0x0000001c0820723c */ /* 0x042fee0000001820 */
[----:B------:R-:W-:Y:S01]  /*139f0*/  MUFU.EX2 R53, R53 ;  /* 0x0000003500357308 */ /* 0x000fe20000000800 */
[----:B------:R-:W-:Y:S01]  /*13a00*/  HMMA.16816.F32 R20, R8, R30, R20 ;  /* 0x0000001e0814723c */ /* 0x000fe20000001814 */
[----:B------:R-:W1:Y:S06]  /*13a10*/  LDSM.16.MT88.4 R28, [R168+0x8000] ;  /* 0x00800000a81c783b */ /* 0x000e6c0000004200 */
[----:B------:R-:W-:Y:S01]  /*13a20*/  MUFU.EX2 R56, R56 ;  /* 0x0000003800387308 */ /* 0x000fe20000000800 */
[----:B------:R-:W-:-:S02]  /*13a30*/  F2FP.PACK_AB R8, R124, R123 ;  /* 0x0000007b7c08723e */ /* 0x000fc400000000ff */
[----:B------:R-:W-:Y:S02]  /*13a40*/  F2FP.PACK_AB R9, R120, R119 ;  /* 0x000000777809723e */ /* 0x000fe400000000ff */
[----:B------:R-:W-:Y:S02]  /*13a50*/  F2FP.PACK_AB R10, R127, R122 ;  /* 0x0000007a7f0a723e */ /* 0x000fe400000000ff */
[----:B---3--:R-:W-:Y:S01]  /*13a60*/  F2FP.PACK_AB R11, R126, R117 ;  /* 0x000000757e0b723e */ /* 0x008fe200000000ff */
[----:B------:R-:W-:Y:S06]  /*13a70*/  MUFU.EX2 R54, R54 ;  /* 0x0000003600367308 */ /* 0x000fec0000000800 */
[C---:B------:R-:W-:Y:S02]  /*13a80*/  HMMA.16816.F32 R24, R8.reuse, R44, R24 ;  /* 0x0000002c0818723c */ /* 0x040fe40000001818 */
[----:B------:R-:W3:Y:S06]  /*13a90*/  MUFU.EX2 R55, R55 ;  /* 0x0000003700377308 */ /* 0x000eec0000000800 */
[C---:B------:R-:W-:Y:S01]  /*13aa0*/  HMMA.16816.F32 R4, R8.reuse, R46, R4 ;  /* 0x0000002e0804723c */ /* 0x040fe20000001804 */
[----:B------:R-:W3:Y:S01]  /*13ab0*/  LDSM.16.MT88.4 R44, [R166+0x8800] ;  /* 0x00880000a62c783b */ /* 0x000ee20000004200 */
[----:B------:R-:W-:Y:S06]  /*13ac0*/  MUFU.EX2 R57, R57 ;  /* 0x0000003900397308 */ /* 0x000fec0000000800 */
[C---:B-----5:R-:W-:Y:S02]  /*13ad0*/  HMMA.16816.F32 R40, R8.reuse, R36, R40 ;  /* 0x000000240828723c */ /* 0x060fe40000001828 */
[----:B------:R-:W5:Y:S05]  /*13ae0*/  MUFU.EX2 R58, R58 ;  /* 0x0000003a003a7308 */ /* 0x000f6a0000000800 */
[----:B----4-:R-:W-:Y:S01]  /*13af0*/  F2FP.PACK_AB R36, R116, R121 ;  /* 0x000000797424723e */ /* 0x010fe200000000ff */
[C---:B-1----:R-:W-:Y:S01]  /*13b00*/  HMMA.16816.F32 R12, R8.reuse, R28, R12 ;  /* 0x0000001c080c723c */ /* 0x042fe2000000180c */
[----:B--2---:R-:W-:Y:S01]  /*13b10*/  F2FP.PACK_AB R37, R115, R48 ;  /* 0x000000307325723e */ /* 0x004fe200000000ff */
[----:B------:R-:W-:Y:S06]  /*13b20*/  MUFU.EX2 R50, R94 ;  /* 0x0000005e00327308 */ /* 0x000fec0000000800 */
[C---:B------:R-:W-:Y:S01]  /*13b30*/  HMMA.16816.F32 R16, R8.reuse, R30, R16 ;  /* 0x0000001e0810723c */ /* 0x040fe20000001810 */
[----:B------:R-:W1:Y:S01]  /*13b40*/  LDSM.16.MT88.4 R28, [R165+0x8000] ;  /* 0x00800000a51c783b */ /* 0x000e620000004200 */
[----:B------:R-:W2:Y:S06]  /*13b50*/  MUFU.EX2 R59, R59 ;  /* 0x0000003b003b7308 */ /* 0x000eac0000000800 */
[----:B------:R-:W-:Y:S02]  /*13b60*/  HMMA.16816.F32 R84, R8, R38, R84 ;  /* 0x000000260854723c */ /* 0x000fe40000001854 */
[----:B------:R-:W-:Y:S05]  /*13b70*/  MUFU.EX2 R60, R60 ;  /* 0x0000003c003c7308 */ /* 0x000fea0000000800 */
[----:B------:R-:W-:-:S02]  /*13b80*/  F2FP.PACK_AB R38, R108, R3 ;  /* 0x000000036c26723e */ /* 0x000fc400000000ff */
[----:B------:R-:W-:Y:S01]  /*13b90*/  F2FP.PACK_AB R39, R51, R118 ;  /* 0x000000763327723e */ /* 0x000fe200000000ff */
[----:B------:R-:W-:Y:S06]  /*13ba0*/  MUFU.EX2 R193, R193 ;  /* 0x000000c100c17308 */ /* 0x000fec0000000800 */
[C---:B---3--:R-:W-:Y:S02]  /*13bb0*/  HMMA.16816.F32 R24, R36.reuse, R44, R24 ;  /* 0x0000002c2418723c */ /* 0x048fe40000001818 */
[----:B------:R-:W-:Y:S06]  /*13bc0*/  MUFU.EX2 R2, R62 ;  /* 0x0000003e00027308 */ /* 0x000fec0000000800 */
[----:B------:R-:W-:Y:S01]  /*13bd0*/  HMMA.16816.F32 R4, R36, R46, R4 ;  /* 0x0000002e2404723c */ /* 0x000fe20000001804 */
[----:B------:R-:W-:Y:S01]  /*13be0*/  LDSM.16.MT88.4 R44, [R166+0x9000] ;  /* 0x00900000a62c783b */ /* 0x000fe20000004200 */
[----:B------:R-:W-:Y:S06]  /*13bf0*/  MUFU.EX2 R0, R0 ;  /* 0x0000000000007308 */ /* 0x000fec0000000800 */
[C---:B-1----:R-:W-:Y:S08]  /*13c00*/  HMMA.16816.F32 R32, R8.reuse, R28, R32 ;  /* 0x0000001c0820723c */ /* 0x042ff00000001820 */
[----:B------:R-:W-:Y:S01]  /*13c10*/  HMMA.16816.F32 R20, R8, R30, R20 ;  /* 0x0000001e0814723c */ /* 0x000fe20000001814 */
[----:B------:R-:W1:Y:S04]  /*13c20*/  LDSM.16.MT88.4 R28, [R168+0x8800] ;  /* 0x00880000a81c783b */ /* 0x000e680000004200 */
[----:B------:R-:W3:Y:S03]  /*13c30*/  LDSM.16.MT88.4 R8, [R165+0x8800] ;  /* 0x00880000a508783b */ /* 0x000ee60000004200 */
[C---:B-1----:R-:W-:Y:S08]  /*13c40*/  HMMA.16816.F32 R12, R36.reuse, R28, R12 ;  /* 0x0000001c240c723c */ /* 0x042ff0000000180c */
[C---:B------:R-:W-:Y:S01]  /*13c50*/  HMMA.16816.F32 R16, R36.reuse, R30, R16 ;  /* 0x0000001e2410723c */ /* 0x040fe20000001810 */
[----:B------:R-:W1:Y:S07]  /*13c60*/  LDSM.16.MT88.4 R28, [R164+0x8800] ;  /* 0x00880000a41c783b */ /* 0x000e6e0000004200 */
[C---:B---3--:R-:W-:Y:S08]  /*13c70*/  HMMA.16816.F32 R32, R36.reuse, R8, R32 ;  /* 0x000000082420723c */ /* 0x048ff00000001820 */
[C---:B------:R-:W-:Y:S01]  /*13c80*/  HMMA.16816.F32 R20, R36.reuse, R10, R20 ;  /* 0x0000000a2414723c */ /* 0x040fe20000001814 */
[----:B------:R-:W3:Y:S07]  /*13c90*/  LDSM.16.MT88.4 R8, [R168+0x9000] ;  /* 0x00900000a808783b */ /* 0x000eee0000004200 */
[C---:B-1----:R-:W-:Y:S08]  /*13ca0*/  HMMA.16816.F32 R40, R36.reuse, R28, R40 ;  /* 0x0000001c2428723c */ /* 0x042ff00000001828 */
[----:B------:R-:W-:Y:S01]  /*13cb0*/  HMMA.16816.F32 R84, R36, R30, R84 ;  /* 0x0000001e2454723c */ /* 0x000fe20000001854 */
[----:B------:R-:W1:Y:S06]  /*13cc0*/  LDSM.16.MT88.4 R28, [R165+0x9000] ;  /* 0x00900000a51c783b */ /* 0x000e6c0000004200 */
[----:B------:R-:W-:-:S02]  /*13cd0*/  F2FP.PACK_AB R36, R111, R52 ;  /* 0x000000346f24723e */ /* 0x000fc400000000ff */
[----:B------:R-:W-:Y:S02]  /*13ce0*/  F2FP.PACK_AB R37, R55, R54 ;  /* 0x000000363725723e */ /* 0x000fe400000000ff */
[----:B------:R-:W-:Y:S02]  /*13cf0*/  F2FP.PACK_AB R38, R56, R53 ;  /* 0x000000353826723e */ /* 0x000fe400000000ff */
[----:B-----5:R-:W-:-:S07]  /*13d00*/  F2FP.PACK_AB R39, R58, R57 ;  /* 0x000000393a27723e */ /* 0x020fce00000000ff */
[C---:B---3--:R-:W-:Y:S08]  /*13d10*/  HMMA.16816.F32 R12, R36.reuse, R8, R12 ;  /* 0x00000008240c723c */ /* 0x048ff0000000180c */
[C---:B------:R-:W-:Y:S01]  /*13d20*/  HMMA.16816.F32 R16, R36.reuse, R10, R16 ;  /* 0x0000000a2410723c */ /* 0x040fe20000001810 */
[----:B------:R-:W3:Y:S07]  /*13d30*/  LDSM.16.MT88.4 R8, [R164+0x9000] ;  /* 0x00900000a408783b */ /* 0x000eee0000004200 */
[C---:B------:R-:W-:Y:S08]  /*13d40*/  HMMA.16816.F32 R24, R36.reuse, R44, R24 ;  /* 0x0000002c2418723c */ /* 0x040ff00000001818 */
[C---:B------:R-:W-:Y:S01]  /*13d50*/  HMMA.16816.F32 R4, R36.reuse, R46, R4 ;  /* 0x0000002e2404723c */ /* 0x040fe20000001804 */
[----:B------:R-:W4:Y:S07]  /*13d60*/  LDSM.16.MT88.4 R44, [R168+0x9800] ;  /* 0x00980000a82c783b */ /* 0x000f2e0000004200 */
[C---:B-1----:R-:W-:Y:S07]  /*13d70*/  HMMA.16816.F32 R20, R36.reuse, R30, R20 ;  /* 0x0000001e2414723c */ /* 0x042fee0000001814 */
[----:B------:R-:W-:Y:S01]  /*13d80*/  FADD.FTZ R30, R72, R69 ;  /* 0x00000045481e7221 */ /* 0x000fe20000010000 */
[----:B------:R-:W-:Y:S01]  /*13d90*/  HMMA.16816.F32 R32, R36, R28, R32 ;  /* 0x0000001c2420723c */ /* 0x000fe20000001820 */
[----:B------:R-:W-:Y:S01]  /*13da0*/  FFMA.FTZ R31, R65, c[0x0][0x23c], -R102 ;  /* 0x00008f00411f7a23 */ /* 0x000fe20000010866 */
[----:B------:R-:W1:Y:S01]  /*13db0*/  MUFU.EX2 R29, R63 ;  /* 0x0000003f001d7308 */ /* 0x000e620000000800 */
[----:B------:R-:W-:-:S04]  /*13dc0*/  FADD.FTZ R30, R75, R30 ;  /* 0x0000001e4b1e7221 */ /* 0x000fc80000010000 */
[----:B------:R-:W-:Y:S02]  /*13dd0*/  FADD.FTZ R28, R74, R73 ;  /* 0x000000494a1c7221 */ /* 0x000fe40000010000 */
[----:B------:R-:W-:Y:S01]  /*13de0*/  FADD.FTZ R77, R77, R30 ;  /* 0x0000001e4d4d7221 */ /* 0x000fe20000010000 */
[----:B------:R-:W5:Y:S01]  /*13df0*/  MUFU.EX2 R31, R31 ;  /* 0x0000001f001f7308 */ /* 0x000f620000000800 */
[----:B------:R-:W-:Y:S01]  /*13e00*/  FADD.FTZ R79, R79, R28 ;  /* 0x0000001c4f4f7221 */ /* 0x000fe20000010000 */
[----:B------:R-:W4:Y:S01]  /*13e10*/  LDSM.16.MT88.4 R72, [R166+0x9800] ;  /* 0x00980000a648783b */ /* 0x000f220000004200 */
[----:B------:R-:W-:Y:S01]  /*13e20*/  FADD.FTZ R76, R76, R77 ;  /* 0x0000004d4c4c7221 */ /* 0x000fe20000010000 */
[----:B---3--:R-:W-:Y:S01]  /*13e30*/  HMMA.16816.F32 R40, R36, R8, R40 ;  /* 0x000000082428723c */ /* 0x008fe20000001828 */
[----:B------:R-:W-:Y:S02]  /*13e40*/  FADD.FTZ R78, R78, R79 ;  /* 0x0000004f4e4e7221 */ /* 0x000fe40000010000 */
[----:B------:R-:W-:-:S02]  /*13e50*/  FADD.FTZ R89, R89, R76 ;  /* 0x0000004c59597221 */ /* 0x000fc40000010000 */
[----:B------:R-:W-:Y:S02]  /*13e60*/  FADD.FTZ R81, R81, R78 ;  /* 0x0000004e51517221 */ /* 0x000fe40000010000 */
[----:B------:R-:W-:Y:S01]  /*13e70*/  FADD.FTZ R82, R82, R89 ;  /* 0x0000005952527221 */ /* 0x000fe20000010000 */
[----:B------:R-:W-:Y:S01]  /*13e80*/  HMMA.16816.F32 R84, R36, R10, R84 ;  /* 0x0000000a2454723c */ /* 0x000fe20000001854 */
[----:B------:R-:W-:Y:S01]  /*13e90*/  FADD.FTZ R88, R88, R81 ;  /* 0x0000005158587221 */ /* 0x000fe20000010000 */
[----:B--2---:R-:W-:Y:S01]  /*13ea0*/  F2FP.PACK_AB R8, R59, R50 ;  /* 0x000000323b08723e */ /* 0x004fe200000000ff */
[----:B------:R-:W-:Y:S01]  /*13eb0*/  FADD.FTZ R83, R83, R82 ;  /* 0x0000005253537221 */ /* 0x000fe20000010000 */
[----:B-1----:R-:W-:Y:S01]  /*13ec0*/  F2FP.PACK_AB R9, R29, R2 ;  /* 0x000000021d09723e */ /* 0x002fe200000000ff */
[----:B------:R-:W-:Y:S01]  /*13ed0*/  FADD.FTZ R91, R91, R88 ;  /* 0x000000585b5b7221 */ /* 0x000fe20000010000 */
[----:B------:R-:W1:Y:S01]  /*13ee0*/  LDSM.16.MT88.4 R76, [R165+0x9800] ;  /* 0x00980000a54c783b */ /* 0x000e620000004200 */
[----:B------:R-:W-:Y:S01]  /*13ef0*/  F2FP.PACK_AB R10, R193, R60 ;  /* 0x0000003cc10a723e */ /* 0x000fe200000000ff */
[----:B------:R-:W-:Y:S01]  /*13f00*/  FADD.FTZ R80, R80, R83 ;  /* 0x0000005350507221 */ /* 0x000fe20000010000 */
[----:B-----5:R-:W-:Y:S01]  /*13f10*/  F2FP.PACK_AB R11, R31, R0 ;  /* 0x000000001f0b723e */ /* 0x020fe200000000ff */
[----:B------:R-:W-:-:S04]  /*13f20*/  FADD.FTZ R28, R90, R91 ;  /* 0x0000005b5a1c7221 */ /* 0x000fc80000010000 */
[----:B------:R-:W-:Y:S02]  /*13f30*/  FADD.FTZ R28, R93, R28 ;  /* 0x0000001c5d1c7221 */ /* 0x000fe40000010000 */
[----:B----4-:R-:W-:Y:S02]  /*13f40*/  HMMA.16816.F32 R92, R8, R46, R16 ;  /* 0x0000002e085c723c */ /* 0x010fe40000001810 */
[----:B------:R-:W-:-:S04]  /*13f50*/  FADD.FTZ R119, R119, R28 ;  /* 0x0000001c77777221 */ /* 0x000fc80000010000 */
[----:B------:R-:W-:Y:S02]  /*13f60*/  FADD.FTZ R120, R120, R119 ;  /* 0x0000007778787221 */ /* 0x000fe40000010000 */
[----:B------:R-:W-:Y:S01]  /*13f70*/  FADD.FTZ R17, R123, R80 ;  /* 0x000000507b117221 */ /* 0x000fe20000010000 */
[----:B------:R-:W-:Y:S01]  /*13f80*/  HMMA.16816.F32 R96, R8, R44, R12 ;  /* 0x0000002c0860723c */ /* 0x000fe2000000180c */
[----:B------:R-:W2:Y:S02]  /*13f90*/  LDSM.16.MT88.4 R12, [R164+0x9800] ;  /* 0x00980000a40c783b */ /* 0x000ea40000004200 */
        /* <DEDUP_REMOVED lines=30> */
[----:B------:R-:W-:Y:S01]  /*14180*/  FADD.FTZ R29, R29, R2 ;  /* 0x000000021d1d7221 */ /* 0x000fe20000010000 */
[----:B------:R-:W-:Y:S01]  /*14190*/  MOV R2, R107 ;  /* 0x0000006b00027202 */ /* 0x000fe20000000f00 */
[----:B------:R-:W-:-:S02]  /*141a0*/  FADD.FTZ R60, R60, R59 ;  /* 0x0000003b3c3c7221 */ /* 0x000fc40000010000 */
[----:B------:R-:W-:Y:S02]  /*141b0*/  FADD.FTZ R0, R0, R29 ;  /* 0x0000001d00007221 */ /* 0x000fe40000010000 */
[----:B------:R-:W-:Y:S02]  /*141c0*/  FADD.FTZ R193, R193, R60 ;  /* 0x0000003cc1c17221 */ /* 0x000fe40000010000 */
[----:B------:R-:W-:Y:S01]  /*141d0*/  FADD.FTZ R192, R31, R0 ;  /* 0x000000001fc07221 */ /* 0x000fe20000010000 */
[----:B------:R-:W-:Y:S02]  /*141e0*/  MOV R0, R106 ;  /* 0x0000006a00007202 */ /* 0x000fe40000000f00 */
.L_x_5474:
[----:B------:R-:W-:-:S13]  /*141f0*/  ISETP.GE.AND P0, PT, R188, 0x1, PT ;  /* 0x00000001bc00780c */ /* 0x000fda0003f06270 */
[----:B------:R-:W-:Y:S05]  /*14200*/  @!P0 BRA `(.L_x_5482) ;  /* 0x000035a000008947 */ /* 0x000fea0003800000 */
[----:B------:R-:W-:Y:S01]  /*14210*/  IMAD.MOV.U32 R191, RZ, RZ, c[0x0][0x1a0] ;  /* 0x00006800ffbf7624 */ /* 0x000fe200078e00ff */
[----:B------:R-:W-:Y:S02]  /*14220*/  MOV R3, R0 ;  /* 0x0000000000037202 */ /* 0x000fe40000000f00 */
[----:B------:R-:W-:Y:S01]  /*14230*/  MOV R103, R2 ;  /* 0x0000000200677202 */ /* 0x000fe20000000f00 */
[----:B------:R-:W-:-:S05]  /*14240*/  IMAD.U32 R190, R191, -0x80, RZ ;  /* 0xffffff80bfbe7824 */ /* 0x000fca00078e00ff */
[----:B------:R-:W-:Y:S02]  /*14250*/  SHF.R.S32.HI R189, RZ, 0x1f, R190 ;  /* 0x0000001fffbd7819 */ /* 0x000fe400000114be */
.L_x_5486:
[----:B------:R-:W-:Y:S04]  /*14260*/  DEPBAR.LE SB0, 0x0 ;  /* 0x000080000000791a */ /* 0x000fe80000000000 */
[----:B------:R-:W-:Y:S01]  /*14270*/  BAR.SYNC.DEFER_BLOCKING 0x0 ;  /* 0x0000000000007b1d */ /* 0x000fe20000010000 */
[----:B------:R-:W-:Y:S01]  /*14280*/  ISETP.NE.AND P6, PT, R181, RZ, PT ;  /* 0x000000ffb500720c */ /* 0x000fe20003fc5270 */
[----:B------:R-:W-:Y:S01]  /*14290*/  IMAD.MOV.U32 R8, RZ, RZ, R190 ;  /* 0x000000ffff087224 */ /* 0x000fe200078e00be */
[----:B------:R-:W-:Y:S11]  /*142a0*/  MOV R9, R189 ;  /* 0x000000bd00097202 */ /* 0x000ff60000000f00 */
        /* <DEDUP_REMOVED lines=60> */
.L_x_5483:
[----:B------:R-:W-:Y:S02]  /*14670*/  ISETP.GE.AND P0, PT, R100, c[0x0][0x220], PT ;  /* 0x0000880064007a0c */ /* 0x000fe40003f06270 */
[C---:B------:R-:W-:Y:S04]  /*14680*/  LEA R194, P3, R8.reuse, R148, 0x1 ;  /* 0x0000009408c27211 */ /* 0x040fe800078608ff */
[--C-:B------:R-:W-:Y:S07]  /*14690*/  LEA.HI.X R195, R8, R149, R9.reuse, 0x1, P3 ;  /* 0x0000009508c37211 */ /* 0x100fee00018f0c09 */
[-C--:B------:R-:W-:Y:S01]  /*146a0*/  @!P0 IADD3 R5, P2, R176, R8.reuse, RZ ;  /* 0x00000008b0058210 */ /* 0x080fe20007f5e0ff */
[----:B------:R-:W-:Y:S01]  /*146b0*/  @P0 STS.128 [R184+0x6000], RZ ;  /* 0x006000ffb8000388 */ /* 0x000fe20000000c00 */
[----:B------:R-:W-:Y:S01]  /*146c0*/  @!P0 IMAD.MOV.U32 R2, RZ, RZ, c[0x0][0x1a4] ;  /* 0x00006900ff028624 */ /* 0x000fe200078e00ff */
[----:B------:R-:W-:Y:S01]  /*146d0*/  @!P0 LEA R7, P1, R191, R8, 0x5 ;  /* 0x00000008bf078211 */ /* 0x000fe200078228ff */
[----:B------:R-:W-:Y:S01]  /*146e0*/  @!P0 IMAD.MOV.U32 R6, RZ, RZ, c[0x0][0x1a4] ;  /* 0x00006900ff068624 */ /* 0x000fe200078e00ff */
[----:B------:R-:W-:Y:S01]  /*146f0*/  @!PT LDS RZ, [RZ] ;  /* 0x00000000fffff984 */ /* 0x000fe20000000800 */
[----:B------:R-:W-:Y:S01]  /*14700*/  @!PT LDS RZ, [RZ] ;  /* 0x00000000fffff984 */ /* 0x000fe20000000800 */
[----:B------:R-:W-:Y:S01]  /*14710*/  @!PT LDS RZ, [RZ] ;  /* 0x00000000fffff984 */ /* 0x000fe20000000800 */
[----:B------:R1:W-:Y:S01]  /*14720*/  @!P0 LDGSTS.E.BYPASS.LTC128B.128 [R184+0x6000], [R194.64] ;  /* 0x06000000c2b88fae */ /* 0x0003e2000b901d46 */
[--C-:B------:R-:W-:Y:S01]  /*14730*/  @!P0 IMAD.X R0, R175, 0x1, R9.reuse, P2 ;  /* 0x00000001af008824 */ /* 0x100fe200010e0609 */
[-C--:B------:R-:W-:Y:S01]  /*14740*/  @!P0 LEA R18, P2, R5, R148.reuse, 0x1 ;  /* 0x0000009405128211 */ /* 0x080fe200078408ff */
[----:B------:R-:W-:Y:S01]  /*14750*/  @!P0 IMAD.MOV.U32 R14, RZ, RZ, R8 ;  /* 0x000000ffff0e8224 */ /* 0x000fe200078e0008 */
[----:B------:R-:W-:Y:S01]  /*14760*/  @!P0 LEA.HI.X R2, R191, R9, R2, 0x5, P1 ;  /* 0x00000009bf028211 */ /* 0x000fe200008f2c02 */
[----:B------:R-:W-:Y:S01]  /*14770*/  @P0 STS.128 [R184+0x6800], RZ ;  /* 0x006800ffb8000388 */ /* 0x000fe20000000c00 */
[----:B------:R-:W-:Y:S01]  /*14780*/  @!P0 LEA R16, P1, R7, R148, 0x1 ;  /* 0x0000009407108211 */ /* 0x000fe200078208ff */
[----:B------:R-:W-:Y:S01]  /*14790*/  @!P0 IMAD.MOV.U32 R15, RZ, RZ, R9 ;  /* 0x000000ffff0f8224 */ /* 0x000fe200078e0009 */
[-C--:B------:R-:W-:Y:S01]  /*147a0*/  @!P0 LEA.HI.X R19, R5, R149.reuse, R0, 0x1, P2 ;  /* 0x0000009505138211 */ /* 0x080fe200010f0c00 */
[----:B------:R-:W-:Y:S01]  /*147b0*/  @!P0 IMAD.MOV.U32 R5, RZ, RZ, c[0x0][0x1a4] ;  /* 0x00006900ff058624 */ /* 0x000fe200078e00ff */
[----:B------:R-:W-:Y:S01]  /*147c0*/  @!P0 LEA.HI.X R17, R7, R149, R2, 0x1, P1 ;  /* 0x0000009507118211 */ /* 0x000fe200008f0c02 */
[C---:B------:R-:W-:Y:S01]  /*147d0*/  @!P0 IMAD.WIDE.U32 R14, R191.reuse, 0x30, R14 ;  /* 0x00000030bf0e8825 */ /* 0x040fe200078e000e */
[----:B------:R-:W-:Y:S01]  /*147e0*/  @!P0 LEA R7, P1, R191, R8, 0x6 ;  /* 0x00000008bf078211 */ /* 0x000fe200078230ff */
[----:B------:R-:W-:Y:S01]  /*147f0*/  @!PT LDS RZ, [RZ] ;  /* 0x00000000fffff984 */ /* 0x000fe20000000800 */
[----:B------:R-:W-:Y:S01]  /*14800*/  @!PT LDS RZ, [RZ] ;  /* 0x00000000fffff984 */ /* 0x000fe20000000800 */
[----:B------:R-:W-:Y:S01]  /*14810*/  @!PT LDS RZ, [RZ] ;  /* 0x00000000fffff984 */ /* 0x000fe20000000800 */
[----:B------:R2:W-:Y:S01]  /*14820*/  @!P0 LDGSTS.E.BYPASS.LTC128B.128 [R184+0x6800], [R18.64] ;  /* 0x0680000012b88fae */ /* 0x0005e2000b901d46 */
[-C--:B------:R-:W-:Y:S01]  /*14830*/  @!P0 MOV R11, R9.reuse ;  /* 0x00000009000b8202 */ /* 0x080fe20000000f00 */
[----:B------:R-:W-:Y:S01]  /*14840*/  @!P0 IMAD R5, R5, 0x30, RZ ;  /* 0x0000003005058824 */ /* 0x000fe200078e02ff */
[----:B------:R-:W-:Y:S01]  /*14850*/  @!P0 LEA.HI.X R6, R191, R9, R6, 0x6, P1 ;  /* 0x00000009bf068211 */ /* 0x000fe200008f3406 */
[----:B------:R-:W-:Y:S01]  /*14860*/  @P0 STS.128 [R184+0x7000], RZ ;  /* 0x007000ffb8000388 */ /* 0x000fe20000000c00 */
[CC--:B------:R-:W-:Y:S01]  /*14870*/  @!P0 LEA R12, P1, R7.reuse, R148.reuse, 0x1 ;  /* 0x00000094070c8211 */ /* 0x0c0fe200078208ff */
[----:B------:R-:W-:Y:S01]  /*14880*/  @!P0 IMAD.MOV.U32 R10, RZ, RZ, R8 ;  /* 0x000000ffff0a8224 */ /* 0x000fe200078e0008 */
[CC--:B------:R-:W-:Y:S01]  /*14890*/  @!P0 LEA R26, P4, R14.reuse, R148.reuse, 0x1 ;  /* 0x000000940e1a8211 */ /* 0x0c0fe200078808ff */
[----:B------:R-:W-:Y:S01]  /*148a0*/  @!PT LDS RZ, [RZ] ;  /* 0x00000000fffff984 */ /* 0x000fe20000000800 */
[----:B------:R-:W-:Y:S01]  /*148b0*/  @!PT LDS RZ, [RZ] ;  /* 0x00000000fffff984 */ /* 0x000fe20000000800 */
[----:B------:R-:W-:Y:S01]  /*148c0*/  @!PT LDS RZ, [RZ] ;  /* 0x00000000fffff984 */ /* 0x000fe20000000800 */
[----:B------:R2:W-:Y:S01]  /*148d0*/  @!P0 LDGSTS.E.BYPASS.LTC128B.128 [R184+0x7000], [R16.64] ;  /* 0x0700000010b88fae */ /* 0x0005e2000b901d46 */
[-C--:B------:R-:W-:Y:S01]  /*148e0*/  @!P0 LEA.HI.X R13, R7, R149.reuse, R6, 0x1, P1 ;  /* 0x00000095070d8211 */ /* 0x080fe200008f0c06 */
[----:B------:R-:W-:Y:S01]  /*148f0*/  @!P0 IMAD.IADD R6, R5, 0x1, R15 ;  /* 0x0000000105068824 */ /* 0x000fe200078e020f */
[----:B------:R-:W-:Y:S01]  /*14900*/  @!P0 MOV R2, c[0x0][0x1a4] ;  /* 0x0000690000028a02 */ /* 0x000fe20000000f00 */
[----:B------:R-:W-:Y:S01]  /*14910*/  @P0 STS.128 [R184+0x7800], RZ ;  /* 0x007800ffb8000388 */ /* 0x000fe20000000c00 */
[----:B------:R-:W-:Y:S02]  /*14920*/  @!P0 IMAD.MOV.U32 R4, RZ, RZ, c[0x0][0x1a4] ;  /* 0x00006900ff048624 */ /* 0x000fe400078e00ff */
[-C--:B------:R-:W-:Y:S01]  /*14930*/  @!P0 LEA.HI.X R27, R14, R149.reuse, R6, 0x1, P4 ;  /* 0x000000950e1b8211 */ /* 0x080fe200020f0c06 */
[C---:B------:R-:W-:Y:S04]  /*14940*/  @!P0 IMAD.WIDE.U32 R10, R191.reuse, 0x50, R10 ;  /* 0x00000050bf0a8825 */ /* 0x040fe800078e000a */
[----:B------:R-:W-:Y:S01]  /*14950*/  @!PT LDS RZ, [RZ] ;  /* 0x00000000fffff984 */ /* 0x000fe20000000800 */
[----:B------:R-:W-:Y:S01]  /*14960*/  @!PT LDS RZ, [RZ] ;  /* 0x00000000fffff984 */ /* 0x000fe20000000800 */
[----:B------:R-:W-:Y:S01]  /*14970*/  @!PT LDS RZ, [RZ] ;  /* 0x00000000fffff984 */ /* 0x000fe20000000800 */
[----:B------:R3:W-:Y:S01]  /*14980*/  @!P0 LDGSTS.E.BYPASS.LTC128B.128 [R184+0x7800], [R26.64] ;  /* 0x078000001ab88fae */ /* 0x0007e2000b901d46 */
[----:B------:R-:W-:Y:S01]  /*14990*/  @!P0 IMAD R4, R4, 0x50, RZ ;  /* 0x0000005004048824 */ /* 0x000fe200078e02ff */
[-C--:B------:R-:W-:Y:S01]  /*149a0*/  @!P0 LEA R24, P3, R10, R148.reuse, 0x1 ;  /* 0x000000940a188211 */ /* 0x080fe200078608ff */
[--C-:B------:R-:W-:Y:S01]  /*149b0*/  @!P0 IMAD.MOV.U32 R20, RZ, RZ, R8.reuse ;  /* 0x000000ffff148224 */ /* 0x100fe200078e0008 */
[----:B------:R-:W-:Y:S01]  /*149c0*/  @P0 STS.128 [R184+0x8000], RZ ;  /* 0x008000ffb8000388 */ /* 0x000fe20000000c00 */
[----:B------:R-:W-:Y:S02]  /*149d0*/  @!P0 IMAD.IADD R4, R4, 0x1, R11 ;  /* 0x0000000104048824 */ /* 0x000fe400078e020b */
[--C-:B------:R-:W-:Y:S01]  /*149e0*/  @!P0 IMAD.MOV.U32 R21, RZ, RZ, R9.reuse ;  /* 0x000000ffff158224 */ /* 0x100fe200078e0009 */
[----:B------:R-:W-:Y:S01]  /*149f0*/  @!PT LDS RZ, [RZ] ;  /* 0x00000000fffff984 */ /* 0x000fe20000000800 */
[----:B------:R-:W-:Y:S01]  /*14a00*/  @!PT LDS RZ, [RZ] ;  /* 0x00000000fffff984 */ /* 0x000fe20000000800 */
[----:B------:R-:W-:Y:S01]  /*14a10*/  @!PT LDS RZ, [RZ] ;  /* 0x00000000fffff984 */ /* 0x000fe20000000800 */
[----:B------:R4:W-:Y:S01]  /*14a20*/  @!P0 LDGSTS.E.BYPASS.LTC128B.128 [R184+0x8000], [R12.64] ;  /* 0x080000000cb88fae */ /* 0x0009e2000b901d46 */
[C---:B------:R-:W-:Y:S01]  /*14a30*/  @!P0 IMAD.WIDE.U32 R8, R191.reuse, 0x60, R8 ;  /* 0x00000060bf088825 */ /* 0x040fe200078e0008 */
[-C--:B------:R-:W-:Y:S02]  /*14a40*/  @!P0 LEA.HI.X R25, R10, R149.reuse, R4, 0x1, P3 ;  /* 0x000000950a198211 */ /* 0x080fe400018f0c04 */
[----:B------:R-:W-:Y:S01]  /*14a50*/  @P0 STS.128 [R184+0x8800], RZ ;  /* 0x008800ffb8000388 */ /* 0x000fe20000000c00 */
[----:B------:R-:W-:Y:S01]  /*14a60*/  @!P0 IMAD R2, R2, 0x60, RZ ;  /* 0x0000006002028824 */ /* 0x000fe200078e02ff */
[-C--:B------:R-:W-:Y:S01]  /*14a70*/  @!P0 LEA R22, P2, R8, R148.reuse, 0x1 ;  /* 0x0000009408168211 */ /* 0x080fe200078408ff */
[----:B------:R-:W-:Y:S01]  /*14a80*/  @!P0 IMAD.MOV.U32 R0, RZ, RZ, c[0x0][0x1a4] ;  /* 0x00006900ff008624 */ /* 0x000fe200078e00ff */
[----:B------:R-:W-:Y:S01]  /*14a90*/  @!PT LDS RZ, [RZ] ;  /* 0x00000000fffff984 */ /* 0x000fe20000000800 */
[----:B------:R-:W-:Y:S01]  /*14aa0*/  @!PT LDS RZ, [RZ] ;  /* 0x00000000fffff984 */ /* 0x000fe20000000800 */
[----:B------:R-:W-:Y:S01]  /*14ab0*/  @!PT LDS RZ, [RZ] ;  /* 0x00000000fffff984 */ /* 0x000fe20000000800 */
[----:B------:R3:W-:Y:S01]  /*14ac0*/  @!P0 LDGSTS.E.BYPASS.LTC128B.128 [R184+0x8800], [R24.64] ;  /* 0x0880000018b88fae */ /* 0x0007e2000b901d46 */
[----:B------:R-:W-:Y:S02]  /*14ad0*/  @!P0 IMAD.IADD R2, R2, 0x1, R9 ;  /* 0x0000000102028824 */ /* 0x000fe400078e0209 */
[----:B------:R-:W-:Y:S01]  /*14ae0*/  @!P0 IMAD.WIDE.U32 R20, R191, 0x70, R20 ;  /* 0x00000070bf148825 */ /* 0x000fe200078e0014 */
[----:B------:R-:W-:Y:S02]  /*14af0*/  @P0 STS.128 [R184+0x9000], RZ ;  /* 0x009000ffb8000388 */ /* 0x000fe40000000c00 */
[----:B------:R-:W-:Y:S01]  /*14b00*/  @!P0 LEA.HI.X R23, R8, R149, R2, 0x1, P2 ;  /* 0x0000009508178211 */ /* 0x000fe200010f0c02 */
[----:B------:R-:W-:Y:S01]  /*14b10*/  @!P0 IMAD R0, R0, 0x70, RZ ;  /* 0x0000007000008824 */ /* 0x000fe200078e02ff */
[----:B------:R-:W-:Y:S03]  /*14b20*/  @!P0 LEA R28, P1, R20, R148, 0x1 ;  /* 0x00000094141c8211 */ /* 0x000fe600078208ff */
[----:B------:R-:W-:Y:S01]  /*14b30*/  @!PT LDS RZ, [RZ] ;  /* 0x00000000fffff984 */ /* 0x000fe20000000800 */
[----:B------:R-:W-:Y:S01]  /*14b40*/  @!PT LDS RZ, [RZ] ;  /* 0x00000000fffff984 */ /* 0x000fe20000000800 */
[----:B------:R-:W-:Y:S01]  /*14b50*/  @!PT LDS RZ, [RZ] ;  /* 0x00000000fffff984 */ /* 0x000fe20000000800 */
[----:B------:R5:W-:Y:S01]  /*14b60*/  @!P0 LDGSTS.E.BYPASS.LTC128B.128 [R184+0x9000], [R22.64] ;  /* 0x0900000016b88fae */ /* 0x000be2000b901d46 */
[----:B------:R-:W-:Y:S03]  /*14b70*/  @!P0 IADD3 R0, R0, R21, RZ ;  /* 0x0000001500008210 */ /* 0x000fe60007ffe0ff */
[----:B------:R-:W-:Y:S01]  /*14b80*/  @P0 STS.128 [R184+0x9800], RZ ;  /* 0x009800ffb8000388 */ /* 0x000fe20000000c00 */
[----:B------:R-:W-:Y:S02]  /*14b90*/  @!P0 LEA.HI.X R29, R20, R149, R0, 0x1, P1 ;  /* 0x00000095141d8211 */ /* 0x000fe400008f0c00 */
[----:B------:R-:W-:Y:S03]  /*14ba0*/  ISETP.GE.AND P1, PT, R188, 0x2, PT ;  /* 0x00000002bc00780c */ /* 0x000fe60003f26270 */
[----:B------:R-:W-:Y:S01]  /*14bb0*/  @!PT LDS RZ, [RZ] ;  /* 0x00000000fffff984 */ /* 0x000fe20000000800 */
[----:B------:R-:W-:Y:S01]  /*14bc0*/  @!PT LDS RZ, [RZ] ;  /* 0x00000000fffff984 */ /* 0x000fe20000000800 */
[----:B------:R-:W-:Y:S01]  /*14bd0*/  @!PT LDS RZ, [RZ] ;  /* 0x00000000fffff984 */ /* 0x000fe20000000800 */
[----:B------:R1:W-:Y:S04]  /*14be0*/  @!P0 LDGSTS.E.BYPASS.LTC128B.128 [R184+0x9800], [R28.64] ;  /* 0x098000001cb88fae */ /* 0x0003e8000b901d46 */
[----:B------:R-:W-:Y:S04]  /*14bf0*/  LDSM.16.M88.4 R104, [R174] ;  /* 0x00000000ae68783b */ /* 0x000fe80000000200 */
[----:B------:R-:W1:Y:S04]  /*14c00*/  LDSM.16.M88.4 R108, [R173+0x2000] ;  /* 0x00200000ad6c783b */ /* 0x000e680000000200 */
[----:B------:R-:W4:Y:S04]  /*14c10*/  LDSM.16.M88.4 R112, [R173+0x2800] ;  /* 0x00280000ad70783b */ /* 0x000f280000000200 */
[----:B------:R-:W5:Y:S04]  /*14c20*/  LDSM.16.M88.4 R116, [R173+0x3000] ;  /* 0x00300000ad74783b */ /* 0x000f680000000200 */
[----:B------:R-:W0:Y:S04]  /*14c30*/  LDGDEPBAR ;  /* 0x00000000000079af */ /* 0x000e280000000000 */
[----:B------:R-:W2:Y:S04]  /*14c40*/  LDSM.16.M88.4 R120, [R173+0x3800] ;  /* 0x00380000ad78783b */ /* 0x000ea80000000200 */
[----:B------:R-:W2:Y:S04]  /*14c50*/  LDSM.16.M88.4 R124, [R173+0x4000] ;  /* 0x00400000ad7c783b */ /* 0x000ea80000000200 */
[----:B------:R-:W2:Y:S04]  /*14c60*/  LDSM.16.M88.4 R128, [R173+0x4800] ;  /* 0x00480000ad80783b */ /* 0x000ea80000000200 */
[----:B------:R-:W3:Y:S04]  /*14c70*/  LDSM.16.M88.4 R132, [R173+0x5000] ;  /* 0x00500000ad84783b */ /* 0x000ee80000000200 */
[----:B------:R-:W3:Y:S04]  /*14c80*/  LDSM.16.M88.4 R136, [R173+0x5800] ;  /* 0x00580000ad88783b */ /* 0x000ee80000000200 */
[----:B------:R-:W-:Y:S01]  /*14c90*/  LDSM.16.M88.4 R140, [R172] ;  /* 0x00000000ac8c783b */ /* 0x000fe20000000200 */
[C---:B-1----:R-:W-:Y:S03]  /*14ca0*/  HMMA.16816.F32 R4, R104.reuse, R108, RZ ;  /* 0x0000006c6804723c */ /* 0x042fe600000018ff */
[----:B------:R-:W1:Y:S04]  /*14cb0*/  LDSM.16.M88.4 R144, [R167+0x2000] ;  /* 0x00200000a790783b */ /* 0x000e680000000200 */
[----:B------:R-:W1:Y:S01]  /*14cc0*/  LDSM.16.M88.4 R148, [R167+0x2800] ;  /* 0x00280000a794783b */ /* 0x000e620000000200 */
[C---:B------:R-:W-:Y:S03]  /*14cd0*/  HMMA.16816.F32 R8, R104.reuse, R110, RZ ;  /* 0x0000006e6808723c */ /* 0x040fe600000018ff */
[----:B------:R-:W1:Y:S04]  /*14ce0*/  LDSM.16.M88.4 R152, [R167+0x3000] ;  /* 0x00300000a798783b */ /* 0x000e680000000200 */
[----:B------:R-:W1:Y:S01]  /*14cf0*/  LDSM.16.M88.4 R108, [R167+0x3800] ;  /* 0x00380000a76c783b */ /* 0x000e620000000200 */
[C---:B----4-:R-:W-:Y:S08]  /*14d00*/  HMMA.16816.F32 R12, R104.reuse, R112, RZ ;  /* 0x00000070680c723c */ /* 0x050ff000000018ff */
[C---:B--2---:R-:W-:Y:S01]  /*14d10*/  HMMA.16816.F32 R16, R104.reuse, R114, RZ ;  /* 0x000000726810723c */ /* 0x044fe200000018ff */
[----:B------:R-:W-:Y:S07]  /*14d20*/  LDSM.16.M88.4 R112, [R167+0x4800] ;  /* 0x00480000a770783b */ /* 0x000fee0000000200 */
[C---:B-----5:R-:W-:Y:S08]  /*14d30*/  HMMA.16816.F32 R20, R104.reuse, R116, RZ ;  /* 0x000000746814723c */ /* 0x060ff000000018ff */
[C---:B---3--:R-:W-:Y:S01]  /*14d40*/  HMMA.16816.F32 R24, R104.reuse, R118, RZ ;  /* 0x000000766818723c */ /* 0x048fe200000018ff */
[----:B------:R-:W-:Y:S07]  /*14d50*/  LDSM.16.M88.4 R116, [R167+0x5000] ;  /* 0x00500000a774783b */ /* 0x000fee0000000200 */
[C---:B------:R-:W-:Y:S08]  /*14d60*/  HMMA.16816.F32 R28, R104.reuse, R120, RZ ;  /* 0x00000078681c723c */ /* 0x040ff000000018ff */
        /* <DEDUP_REMOVED lines=21> */
[C---:B------:R-:W-:Y:S01]  /*14ec0*/  HMMA.16816.F32 R32, R140.reuse, R110, R32 ;  /* 0x0000006e8c20723c */ /* 0x040fe20000001820 */
[----:B------:R-:W-:Y:S07]  /*14ed0*/  LDSM.16.M88.4 R108, [R170] ;  /* 0x00000000aa6c783b */ /* 0x000fee0000000200 */
[C---:B--2---:R-:W-:Y:S08]  /*14ee0*/  HMMA.16816.F32 R36, R140.reuse, R104, R36 ;  /* 0x000000688c24723c */ /* 0x044ff00000001824 */
[C---:B------:R-:W-:Y:S01]  /*14ef0*/  HMMA.16816.F32 R40, R140.reuse, R106, R40 ;  /* 0x0000006a8c28723c */ /* 0x040fe20000001828 */
[----:B------:R-:W1:Y:S07]  /*14f00*/  LDSM.16.M88.4 R104, [R171] ;  /* 0x00000000ab68783b */ /* 0x000e6e0000000200 */
[C---:B------:R-:W-:Y:S08]  /*14f10*/  HMMA.16816.F32 R44, R140.reuse, R112, R44 ;  /* 0x000000708c2c723c */ /* 0x040ff0000000182c */
[C---:B------:R-:W-:Y:S01]  /*14f20*/  HMMA.16816.F32 R48, R140.reuse, R114, R48 ;  /* 0x000000728c30723c */ /* 0x040fe20000001830 */
[----:B------:R-:W2:Y:S07]  /*14f30*/  LDSM.16.M88.4 R112, [R163] ;  /* 0x00000000a370783b */ /* 0x000eae0000000200 */
[C---:B------:R-:W-:Y:S08]  /*14f40*/  HMMA.16816.F32 R52, R140.reuse, R116, R52 ;  /* 0x000000748c34723c */ /* 0x040ff00000001834 */
[C---:B------:R-:W-:Y:S01]  /*14f50*/  HMMA.16816.F32 R56, R140.reuse, R118, R56 ;  /* 0x000000768c38723c */ /* 0x040fe20000001838 */
[----:B------:R-:W3:Y:S07]  /*14f60*/  LDSM.16.M88.4 R116, [R162] ;  /* 0x00000000a274783b */ /* 0x000eee0000000200 */
[C---:B------:R-:W-:Y:S08]  /*14f70*/  HMMA.16816.F32 R60, R140.reuse, R120, R60 ;  /* 0x000000788c3c723c */ /* 0x040ff0000000183c */
[----:B------:R-:W-:Y:S01]  /*14f80*/  HMMA.16816.F32 R64, R140, R122, R64 ;  /* 0x0000007a8c40723c */ /* 0x000fe20000001840 */
[----:B------:R-:W4:Y:S07]  /*14f90*/  LDSM.16.M88.4 R120, [R161] ;  /* 0x00000000a178783b */ /* 0x000f2e0000000200 */
        /* <DEDUP_REMOVED lines=33> */
[----:B------:R-:W4:Y:S01]  /*151b0*/  LDSM.16.M88.4 R120, [R156+0x3000] ;  /* 0x003000009c78783b */ /* 0x000f220000000200 */
[----:B------:R-:W-:Y:S04]  /*151c0*/  DEPBAR.LE SB0, 0x0 ;  /* 0x000080000000791a */ /* 0x000fe80000000000 */
[----:B------:R-:W-:Y:S02]  /*151d0*/  BAR.SYNC.DEFER_BLOCKING 0x0 ;  /* 0x0000000000007b1d */ /* 0x000fe40000010000 */
[C---:B---3--:R-:W-:Y:S08]  /*151e0*/  HMMA.16816.F32 R28, R108.reuse, R104, R28 ;  /* 0x000000686c1c723c */ /* 0x048ff0000000181c */
[C---:B------:R-:W-:Y:S08]  /*151f0*/  HMMA.16816.F32 R32, R108.reuse, R106, R32 ;  /* 0x0000006a6c20723c */ /* 0x040ff00000001820 */
[C---:B-1----:R-:W-:Y:S08]  /*15200*/  HMMA.16816.F32 R36, R108.reuse, R112, R36 ;  /* 0x000000706c24723c */ /* 0x042ff00000001824 */
[C---:B------:R-:W-:Y:S08]  /*15210*/  HMMA.16816.F32 R40, R108.reuse, R114, R40 ;  /* 0x000000726c28723c */ /* 0x040ff00000001828 */
[C---:B--2---:R-:W-:Y:S08]  /*15220*/  HMMA.16816.F32 R44, R108.reuse, R116, R44 ;  /* 0x000000746c2c723c */ /* 0x044ff0000000182c */
[C---:B------:R-:W-:Y:S08]  /*15230*/  HMMA.16816.F32 R48, R108.reuse, R118, R48 ;  /* 0x000000766c30723c */ /* 0x040ff00000001830 */
[C---:B----4-:R-:W-:Y:S08]  /*15240*/  HMMA.16816.F32 R52, R108.reuse, R120, R52 ;  /* 0x000000786c34723c */ /* 0x050ff00000001834 */
        /* <DEDUP_REMOVED lines=68> */
.L_x_5485:
[----:B------:R1:W-:Y:S01]  /*15690*/  @P0 STS.128 [R184+0x2000], RZ ;  /* 0x002000ffb8000388 */ /* 0x0003e20000000c00 */
[----:B------:R-:W-:Y:S01]  /*156a0*/  LEA R122, P4, R106, R186, 0x1 ;  /* 0x000000ba6a7a7211 */ /* 0x000fe200078808ff */
[----:B------:R-:W-:Y:S01]  /*156b0*/  @!P0 IMAD.MOV.U32 R104, RZ, RZ, c[0x0][0x19c] ;  /* 0x00006700ff688624 */ /* 0x000fe200078e00ff */
[-C--:B------:R-:W-:Y:S01]  /*156c0*/  @!P0 IADD3 R109, P2, R178, R106.reuse, RZ ;  /* 0x0000006ab26d8210 */ /* 0x080fe20007f5e0ff */
[----:B------:R-:W-:Y:S01]  /*156d0*/  @!P0 IMAD.MOV.U32 R0, RZ, RZ, c[0x0][0x19c] ;  /* 0x00006700ff008624 */ /* 0x000fe200078e00ff */
[-CC-:B------:R-:W-:Y:S01]  /*156e0*/  LEA.HI.X R123, R106, R185.reuse, R107.reuse, 0x1, P4 ;  /* 0x000000b96a7b7211 */ /* 0x180fe200020f0c6b */
[--C-:B------:R-:W-:Y:S01]  /*156f0*/  @!P0 IMAD.MOV.U32 R116, RZ, RZ, R106.reuse ;  /* 0x000000ffff748224 */ /* 0x100fe200078e006a */
[----:B------:R-:W-:Y:S01]  /*15700*/  @!P0 LEA R111, P1, R105, R106, 0x5 ;  /* 0x0000006a696f8211 */ /* 0x000fe200078228ff */
[--C-:B------:R-:W-:Y:S01]  /*15710*/  @!P0 IMAD.X R102, R177, 0x1, R107.reuse, P2 ;  /* 0x00000001b1668824 */ /* 0x100fe200010e066b */
[----:B------:R-:W-:Y:S01]  /*15720*/  @!P0 LEA R120, P2, R109, R186, 0x1 ;  /* 0x000000ba6d788211 */ /* 0x000fe200078408ff */
[----:B------:R-:W-:Y:S01]  /*15730*/  @!PT LDS RZ, [RZ] ;  /* 0x00000000fffff984 */ /* 0x000fe20000000800 */
[----:B------:R-:W-:Y:S01]  /*15740*/  @!PT LDS RZ, [RZ] ;  /* 0x00000000fffff984 */ /* 0x000fe20000000800 */
[----:B------:R-:W-:Y:S01]  /*15750*/  @!PT LDS RZ, [RZ] ;  /* 0x00000000fffff984 */ /* 0x000fe20000000800 */
[----:B------:R1:W-:Y:S01]  /*15760*/  @!P0 LDGSTS.E.BYPASS.LTC128B.128 [R184+0x2000], [R122.64] ;  /* 0x020000007ab88fae */ /* 0x0003e2000b901d46 */
[----:B------:R-:W-:Y:S01]  /*15770*/  @!P0 LEA R108, P3, R105, R106, 0x6 ;  /* 0x0000006a696c8211 */ /* 0x000fe200078630ff */
[----:B------:R-:W-:Y:S01]  /*15780*/  @!P0 IMAD.MOV.U32 R114, RZ, RZ, R106 ;  /* 0x000000ffff728224 */ /* 0x000fe200078e006a */
[----:B------:R-:W-:Y:S01]  /*15790*/  @!P0 LEA.HI.X R121, R109, R185, R102, 0x1, P2 ;  /* 0x000000b96d798211 */ /* 0x000fe200010f0c66 */
[----:B------:R1:W-:Y:S01]  /*157a0*/  @P0 STS.128 [R184+0x2800], RZ ;  /* 0x002800ffb8000388 */ /* 0x0003e20000000c00 */
[-C--:B------:R-:W-:Y:S01]  /*157b0*/  @!P0 MOV R117, R107.reuse ;  /* 0x0000006b00758202 */ /* 0x080fe20000000f00 */
[----:B------:R-:W-:Y:S01]  /*157c0*/  @!P0 IMAD.MOV.U32 R112, RZ, RZ, R106 ;  /* 0x000000ffff708224 */ /* 0x000fe200078e006a */
[-C--:B------:R-:W-:Y:S01]  /*157d0*/  @!P0 MOV R113, R107.reuse ;  /* 0x0000006b00718202 */ /* 0x080fe20000000f00 */
[----:B------:R-:W-:Y:S01]  /*157e0*/  @!PT LDS RZ, [RZ] ;  /* 0x00000000fffff984 */ /* 0x000fe20000000800 */
[----:B------:R-:W-:Y:S01]  /*157f0*/  @!PT LDS RZ, [RZ] ;  /* 0x00000000fffff984 */ /* 0x000fe20000000800 */
[----:B------:R-:W-:Y:S01]  /*15800*/  @!PT LDS RZ, [RZ] ;  /* 0x00000000fffff984 */ /* 0x000fe20000000800 */
[----:B------:R1:W-:Y:S01]  /*15810*/  @!P0 LDGSTS.E.BYPASS.LTC128B.128 [R184+0x2800], [R120.64] ;  /* 0x0280000078b88fae */ /* 0x0003e2000b901d46 */
[--C-:B------:R-:W-:Y:S01]  /*15820*/  @!P0 IMAD.MOV.U32 R115, RZ, RZ, R107.reuse ;  /* 0x000000ffff738224 */ /* 0x100fe200078e006b */
[-C--:B------:R-:W-:Y:S01]  /*15830*/  @!P0 LEA.HI.X R104, R105, R107.reuse, R104, 0x5, P1 ;  /* 0x0000006b69688211 */ /* 0x080fe200008f2c68 */
[----:B------:R-:W-:Y:S01]  /*15840*/  @!P0 IMAD.MOV.U32 R2, RZ, RZ, c[0x0][0x19c] ;  /* 0x00006700ff028624 */ /* 0x000fe200078e00ff */
[----:B------:R1:W-:Y:S01]  /*15850*/  @P0 STS.128 [R184+0x3000], RZ ;  /* 0x003000ffb8000388 */ /* 0x0003e20000000c00 */
[-C--:B------:R-:W-:Y:S01]  /*15860*/  @!P0 LEA R110, P1, R111, R186.reuse, 0x1 ;  /* 0x000000ba6f6e8211 */ /* 0x080fe200078208ff */
[C---:B------:R-:W-:Y:S01]  /*15870*/  @!P0 IMAD.WIDE.U32 R118, R105.reuse, 0x30, R106 ;  /* 0x0000003069768825 */ /* 0x040fe200078e006a */
[----:B------:R-:W-:Y:S02]  /*15880*/  @!P0 LEA.HI.X R0, R105, R107, R0, 0x6, P3 ;  /* 0x0000006b69008211 */ /* 0x000fe400018f3400 */
[----:B------:R-:W-:Y:S01]  /*15890*/  @!P0 LEA.HI.X R111, R111, R185, R104, 0x1, P1 ;  /* 0x000000b96f6f8211 */ /* 0x000fe200008f0c68 */
[C---:B------:R-:W-:Y:S01]  /*158a0*/  @!P0 IMAD.WIDE.U32 R116, R105.reuse, 0x50, R116 ;  /* 0x0000005069748825 */ /* 0x040fe200078e0074 */
[-C--:B------:R-:W-:Y:S03]  /*158b0*/  @!P0 LEA R124, P1, R118, R186.reuse, 0x1 ;  /* 0x000000ba767c8211 */ /* 0x080fe600078208ff */
[----:B------:R-:W-:Y:S01]  /*158c0*/  @!PT LDS RZ, [RZ] ;  /* 0x00000000fffff984 */ /* 0x000fe20000000800 */
[----:B------:R-:W-:Y:S01]  /*158d0*/  @!PT LDS RZ, [RZ] ;  /* 0x00000000fffff984 */ /* 0x000fe20000000800 */
[----:B------:R-:W-:Y:S01]  /*158e0*/  @!PT LDS RZ, [RZ] ;  /* 0x00000000fffff984 */ /* 0x000fe20000000800 */
[----:B------:R1:W-:Y:S01]  /*158f0*/  @!P0 LDGSTS.E.BYPASS.LTC128B.128 [R184+0x3000], [R110.64] ;  /* 0x030000006eb88fae */ /* 0x0003e2000b901d46 */
[C---:B------:R-:W-:Y:S01]  /*15900*/  @!P0 IMAD.WIDE.U32 R114, R105.reuse, 0x60, R114 ;  /* 0x0000006069728825 */ /* 0x040fe200078e0072 */
[-C--:B------:R-:W-:Y:S02]  /*15910*/  @!P0 LEA R126, P3, R116, R186.reuse, 0x1 ;  /* 0x000000ba747e8211 */ /* 0x080fe400078608ff */
[----:B------:R1:W-:Y:S01]  /*15920*/  @P0 STS.128 [R184+0x3800], RZ ;  /* 0x003800ffb8000388 */ /* 0x0003e20000000c00 */
[----:B------:R-:W-:Y:S01]  /*15930*/  @!P0 IMAD.WIDE.U32 R112, R105, 0x70, R112 ;  /* 0x0000007069708825 */ /* 0x000fe200078e0070 */
[-C--:B------:R-:W-:Y:S03]  /*15940*/  @!P0 LEA R106, P2, R114, R186.reuse, 0x1 ;  /* 0x000000ba726a8211 */ /* 0x080fe600078408ff */
[----:B------:R-:W-:Y:S02]  /*15950*/  @!P0 IMAD R105, R2, 0x30, RZ ;  /* 0x0000003002698824 */ /* 0x000fe400078e02ff */
[----:B------:R-:W-:Y:S02]  /*15960*/  @!P0 IMAD.MOV.U32 R104, RZ, RZ, c[0x0][0x19c] ;  /* 0x00006700ff688624 */ /* 0x000fe400078e00ff */
[----:B------:R-:W-:Y:S01]  /*15970*/  @!P0 IMAD.MOV.U32 R102, RZ, RZ, c[0x0][0x19c] ;  /* 0x00006700ff668624 */ /* 0x000fe200078e00ff */
[----:B------:R-:W-:Y:S01]  /*15980*/  @!P0 IADD3 R105, R105, R119, RZ ;  /* 0x0000007769698210 */ /* 0x000fe20007ffe0ff */
[----:B------:R-:W-:Y:S01]  /*15990*/  @!P0 IMAD R107, R104, 0x50, RZ ;  /* 0x00000050686b8824 */ /* 0x000fe200078e02ff */
[-C--:B------:R-:W-:Y:S01]  /*159a0*/  @!P0 LEA R104, P4, R108, R186.reuse, 0x1 ;  /* 0x000000ba6c688211 */ /* 0x080fe200078808ff */
[----:B------:R-:W-:Y:S01]  /*159b0*/  @!P0 IMAD R109, R102, 0x60, RZ ;  /* 0x00000060666d8824 */ /* 0x000fe200078e02ff */
[-C--:B------:R-:W-:Y:S01]  /*159c0*/  @!P0 LEA.HI.X R125, R118, R185.reuse, R105, 0x1, P1 ;  /* 0x000000b9767d8211 */ /* 0x080fe200008f0c69 */
[----:B------:R-:W-:Y:S01]  /*159d0*/  @!P0 IMAD.IADD R107, R107, 0x1, R117 ;  /* 0x000000016b6b8824 */ /* 0x000fe200078e0275 */
[-C--:B------:R-:W-:Y:S01]  /*159e0*/  @!P0 LEA.HI.X R105, R108, R185.reuse, R0, 0x1, P4 ;  /* 0x000000b96c698211 */ /* 0x080fe200020f0c00 */
[----:B------:R-:W-:Y:S01]  /*159f0*/  @!P0 IMAD.IADD R109, R109, 0x1, R115 ;  /* 0x000000016d6d8824 */ /* 0x000fe200078e0273 */
[----:B------:R-:W-:Y:S01]  /*15a00*/  @!P0 LEA R118, P1, R112, R186, 0x1 ;  /* 0x000000ba70768211 */ /* 0x000fe200078208ff */
        /* <DEDUP_REMOVED lines=8> */
[----:B------:R-:W-:Y:S01]  /*15a90*/  MOV R186, R122 ;  /* 0x0000007a00ba7202 */ /* 0x000fe20000000f00 */
[----:B------:R-:W-:Y:S02]  /*15aa0*/  @!P0 IMAD.IADD R119, R119, 0x1, R113 ;  /* 0x0000000177778824 */ /* 0x000fe400078e0271 */
        /* <DEDUP_REMOVED lines=22> */
.L_x_5484:
[----:B------:R-:W-:Y:S02]  /*15c10*/  FMNMX.FTZ R0, R4, R103, !PT ;  /* 0x0000006704007209 */ /* 0x000fe40007810000 */
[----:B------:R-:W-:Y:S02]  /*15c20*/  FMNMX.FTZ R2, R6, R3, !PT ;  /* 0x0000000306027209 */ /* 0x000fe40007810000 */
[----:B-1----:R-:W-:Y:S02]  /*15c30*/  FMNMX.FTZ R105, R5, R0, !PT ;  /* 0x0000000005697209 */ /* 0x002fe40007810000 */
        /* <DEDUP_REMOVED lines=69> */
[----:B--2---:R-:W-:Y:S02]  /*16090*/  FMNMX.FTZ R2, R111, R2, !PT ;  /* 0x000000026f027209 */ /* 0x004fe40007810000 */
[----:B------:R-:W-:Y:S02]  /*160a0*/  LDSM.16.MT88.4 R108, [R166+0x6000] ;  /* 0x00600000a66c783b */ /* 0x000fe40000004200 */
[C---:B------:R-:W-:Y:S01]  /*160b0*/  FSETP.NEU.FTZ.AND P0, PT, R2.reuse, -INF , PT ;  /* 0xff8000000200780b */ /* 0x040fe20003f1d000 */
[C---:B------:R-:W-:Y:S02]  /*160c0*/  FADD.FTZ R102, -R2.reuse, R103 ;  /* 0x0000006702667221 */ /* 0x040fe40000010100 */
[----:B------:R-:W-:Y:S02]  /*160d0*/  FMUL.FTZ R117, R2, c[0x0][0x23c] ;  /* 0x00008f0002757a20 */ /* 0x000fe40000410000 */
[----:B------:R-:W-:Y:S02]  /*160e0*/  FMUL.FTZ R104, R102, c[0x0][0x23c] ;  /* 0x00008f0066687a20 */ /* 0x000fe40000410000 */
[C---:B------:R-:W-:Y:S01]  /*160f0*/  FADD.FTZ R103, -R0.reuse, R3 ;  /* 0x0000000300677221 */ /* 0x040fe20000010100 */
[----:B------:R-:W-:Y:S01]  /*16100*/  FSEL R117, R117, RZ, P0 ;  /* 0x000000ff75757208 */ /* 0x000fe20000000000 */
[----:B------:R1:W2:Y:S01]  /*16110*/  MUFU.EX2 R102, R104 ;  /* 0x0000006800667308 */ /* 0x0002a20000000800 */
[----:B------:R-:W-:Y:S01]  /*16120*/  FSETP.NEU.FTZ.AND P0, PT, R0, -INF , PT ;  /* 0xff8000000000780b */ /* 0x000fe20003f1d000 */
[----:B------:R-:W-:Y:S01]  /*16130*/  FMUL.FTZ R3, R103, c[0x0][0x23c] ;  /* 0x00008f0067037a20 */ /* 0x000fe20000410000 */
[----:B------:R-:W-:Y:S01]  /*16140*/  MOV R103, R2 ;  /* 0x0000000200677202 */ /* 0x000fe20000000f00 */
[--C-:B------:R-:W-:Y:S02]  /*16150*/  FFMA.FTZ R131, R28, c[0x0][0x23c], -R117.reuse ;  /* 0x00008f001c837a23 */ /* 0x100fe40000010875 */
[--C-:B------:R-:W-:Y:S02]  /*16160*/  FFMA.FTZ R130, R29, c[0x0][0x23c], -R117.reuse ;  /* 0x00008f001d827a23 */ /* 0x100fe40000010875 */
[--C-:B------:R-:W-:Y:S02]  /*16170*/  FFMA.FTZ R132, R41, c[0x0][0x23c], -R117.reuse ;  /* 0x00008f0029847a23 */ /* 0x100fe40000010875 */
[----:B------:R-:W3:Y:S01]  /*16180*/  MUFU.EX2 R3, R3 ;  /* 0x0000000300037308 */ /* 0x000ee20000000800 */
[--C-:B------:R-:W-:Y:S01]  /*16190*/  FFMA.FTZ R124, R5, c[0x0][0x23c], -R117.reuse ;  /* 0x00008f00057c7a23 */ /* 0x100fe20000010875 */
[----:B------:R-:W-:Y:S01]  /*161a0*/  FSEL R5, R105, RZ, P0 ;  /* 0x000000ff69057208 */ /* 0x000fe20000000000 */
[--C-:B------:R-:W-:Y:S01]  /*161b0*/  FFMA.FTZ R112, R13, c[0x0][0x23c], -R117.reuse ;  /* 0x00008f000d707a23 */ /* 0x100fe20000010875 */
[----:B------:R-:W-:Y:S01]  /*161c0*/  ISETP.GT.AND P0, PT, R188, 0x1, PT ;  /* 0x00000001bc00780c */ /* 0x000fe20003f04270 */
[----:B------:R-:W-:Y:S02]  /*161d0*/  FFMA.FTZ R115, R16, c[0x0][0x23c], -R117 ;  /* 0x00008f0010737a23 */ /* 0x000fe40000010875 */
[--C-:B------:R-:W-:Y:S02]  /*161e0*/  FFMA.FTZ R134, R42, c[0x0][0x23c], -R5.reuse ;  /* 0x00008f002a867a23 */ /* 0x100fe40000010805 */
[--C-:B------:R-:W-:Y:S01]  /*161f0*/  FFMA.FTZ R135, R43, c[0x0][0x23c], -R5.reuse ;  /* 0x00008f002b877a23 */ /* 0x100fe20000010805 */
[----:B------:R-:W-:Y:S01]  /*16200*/  MUFU.EX2 R124, R124 ;  /* 0x0000007c007c7308 */ /* 0x000fe20000000800 */
[--C-:B------:R-:W-:Y:S02]  /*16210*/  FFMA.FTZ R113, R14, c[0x0][0x23c], -R5.reuse ;  /* 0x00008f000e717a23 */ /* 0x100fe40000010805 */
[----:B------:R-:W-:Y:S01]  /*16220*/  FFMA.FTZ R114, R15, c[0x0][0x23c], -R5 ;  /* 0x00008f000f727a23 */ /* 0x000fe20000010805 */
[----:B-1----:R-:W1:Y:S01]  /*16230*/  LDSM.16.MT88.4 R104, [R168+0x6000] ;  /* 0x00600000a868783b */ /* 0x002e620000004200 */
[C---:B--2---:R-:W-:Y:S02]  /*16240*/  FMUL.FTZ R13, R102.reuse, R93 ;  /* 0x0000005d660d7220 */ /* 0x044fe40000410000 */
[C---:B------:R-:W-:Y:S02]  /*16250*/  FMUL.FTZ R16, R102.reuse, R88 ;  /* 0x0000005866107220 */ /* 0x040fe40000410000 */
[C---:B------:R-:W-:Y:S01]  /*16260*/  FMUL.FTZ R68, R102.reuse, R68 ;  /* 0x0000004466447220 */ /* 0x040fe20000410000 */
[----:B------:R-:W-:Y:S01]  /*16270*/  MUFU.EX2 R112, R112 ;  /* 0x0000007000707308 */ /* 0x000fe20000000800 */
[C---:B------:R-:W-:Y:S02]  /*16280*/  FMUL.FTZ R69, R102.reuse, R69 ;  /* 0x0000004566457220 */ /* 0x040fe40000410000 */
[C---:B------:R-:W-:Y:S02]  /*16290*/  FMUL.FTZ R72, R102.reuse, R72 ;  /* 0x0000004866487220 */ /* 0x040fe40000410000 */
[C---:B---3--:R-:W-:Y:S02]  /*162a0*/  FMUL.FTZ R14, R3.reuse, R94 ;  /* 0x0000005e030e7220 */ /* 0x048fe40000410000 */
[C---:B------:R-:W-:Y:S02]  /*162b0*/  FMUL.FTZ R15, R3.reuse, R95 ;  /* 0x0000005f030f7220 */ /* 0x040fe40000410000 */
[C---:B------:R-:W-:Y:S01]  /*162c0*/  FMUL.FTZ R70, R3.reuse, R70 ;  /* 0x0000004603467220 */ /* 0x040fe20000410000 */
[----:B------:R-:W-:Y:S01]  /*162d0*/  MUFU.EX2 R113, R113 ;  /* 0x0000007100717308 */ /* 0x000fe20000000800 */
[C---:B------:R-:W-:Y:S02]  /*162e0*/  FMUL.FTZ R71, R3.reuse, R71 ;  /* 0x0000004703477220 */ /* 0x040fe40000410000 */
[C---:B------:R-:W-:Y:S02]  /*162f0*/  FMUL.FTZ R73, R102.reuse, R73 ;  /* 0x0000004966497220 */ /* 0x040fe40000410000 */
[C---:B------:R-:W-:Y:S02]  /*16300*/  FMUL.FTZ R74, R3.reuse, R74 ;  /* 0x0000004a034a7220 */ /* 0x040fe40000410000 */
[----:B------:R-:W-:Y:S02]  /*16310*/  FMUL.FTZ R75, R3, R75 ;  /* 0x0000004b034b7220 */ /* 0x000fe40000410000 */
[--C-:B------:R-:W-:Y:S01]  /*16320*/  FFMA.FTZ R116, R17, c[0x0][0x23c], -R117.reuse ;  /* 0x00008f0011747a23 */ /* 0x100fe20000010875 */
        /* <DEDUP_REMOVED lines=8> */
[----:B------:R-:W-:Y:S02]  /*163b0*/  FMUL.FTZ R81, R102, R81 ;  /* 0x0000005166517220 */ /* 0x000fe40000410000 */
[C---:B------:R-:W-:Y:S02]  /*163c0*/  FMUL.FTZ R82, R3.reuse, R82 ;  /* 0x0000005203527220 */ /* 0x040fe40000410000 */
[----:B------:R-:W-:Y:S02]  /*163d0*/  FMUL.FTZ R83, R3, R83 ;  /* 0x0000005303537220 */ /* 0x000fe40000410000 */
[----:B------:R-:W-:Y:S01]  /*163e0*/  FFMA.FTZ R133, R4, c[0x0][0x23c], -R117 ;  /* 0x00008f0004857a23 */ /* 0x000fe20000010875 */
[----:B------:R-:W2:Y:S01]  /*163f0*/  MUFU.EX2 R116, R116 ;  /* 0x0000007400747308 */ /* 0x000ea20000000800 */
[--C-:B------:R-:W-:Y:S02]  /*16400*/  FFMA.FTZ R125, R6, c[0x0][0x23c], -R5.reuse ;  /* 0x00008f00067d7a23 */ /* 0x100fe40000010805 */
[----:B------:R-:W-:Y:S02]  /*16410*/  FFMA.FTZ R126, R7, c[0x0][0x23c], -R5 ;  /* 0x00008f00077e7a23 */ /* 0x000fe40000010805 */
[--C-:B------:R-:W-:Y:S02]  /*16420*/  FFMA.FTZ R118, R8, c[0x0][0x23c], -R117.reuse ;  /* 0x00008f0008767a23 */ /* 0x100fe40000010875 */
[----:B------:R-:W-:Y:S02]  /*16430*/  FFMA.FTZ R119, R9, c[0x0][0x23c], -R117 ;  /* 0x00008f0009777a23 */ /* 0x000fe40000010875 */
[--C-:B------:R-:W-:Y:S01]  /*16440*/  FFMA.FTZ R121, R10, c[0x0][0x23c], -R5.reuse ;  /* 0x00008f000a797a23 */ /* 0x100fe20000010805 */
[----:B------:R-:W3:Y:S01]  /*16450*/  MUFU.EX2 R133, R133 ;  /* 0x0000008500857308 */ /* 0x000ee20000000800 */
[----:B------:R-:W-:Y:S02]  /*16460*/  FFMA.FTZ R6, R11, c[0x0][0x23c], -R5 ;  /* 0x00008f000b067a23 */ /* 0x000fe40000010805 */
[----:B------:R-:W-:Y:S02]  /*16470*/  FFMA.FTZ R7, R12, c[0x0][0x23c], -R117 ;  /* 0x00008f000c077a23 */ /* 0x000fe40000010875 */
[C---:B------:R-:W-:Y:S02]  /*16480*/  FMUL.FTZ R12, R102.reuse, R92 ;  /* 0x0000005c660c7220 */ /* 0x040fe40000410000 */
[----:B------:R-:W4:Y:S01]  /*16490*/  LDSM.16.MT88.4 R92, [R165+0x6000] ;  /* 0x00600000a55c783b */ /* 0x000f220000004200 */
[C---:B------:R-:W-:Y:S02]  /*164a0*/  FMUL.FTZ R8, R102.reuse, R96 ;  /* 0x0000006066087220 */ /* 0x040fe40000410000 */
[----:B------:R-:W-:Y:S01]  /*164b0*/  MUFU.EX2 R125, R125 ;  /* 0x0000007d007d7308 */ /* 0x000fe20000000800 */
[----:B------:R-:W-:Y:S02]  /*164c0*/  FMUL.FTZ R9, R102, R97 ;  /* 0x0000006166097220 */ /* 0x000fe40000410000 */
[C---:B------:R-:W-:Y:S02]  /*164d0*/  FMUL.FTZ R10, R3.reuse, R98 ;  /* 0x00000062030a7220 */ /* 0x040fe40000410000 */
[C---:B------:R-:W-:Y:S02]  /*164e0*/  FMUL.FTZ R11, R3.reuse, R99 ;  /* 0x00000063030b7220 */ /* 0x040fe40000410000 */
[--C-:B------:R-:W-:Y:S02]  /*164f0*/  FFMA.FTZ R120, R22, c[0x0][0x23c], -R5.reuse ;  /* 0x00008f0016787a23 */ /* 0x100fe40000010805 */
[----:B------:R-:W-:Y:S01]  /*16500*/  FMUL.FTZ R22, R3, R86 ;  /* 0x0000005603167220 */ /* 0x000fe20000410000 */
[----:B------:R-:W5:Y:S01]  /*16510*/  MUFU.EX2 R126, R126 ;  /* 0x0000007e007e7308 */ /* 0x000f620000000800 */
[----:B--2---:R-:W-:Y:S01]  /*16520*/  F2FP.PACK_AB R86, R116, R115 ;  /* 0x000000737456723e */ /* 0x004fe200000000ff */
[----:B------:R-:W-:Y:S01]  /*16530*/  FFMA.FTZ R123, R23, c[0x0][0x23c], -R5 ;  /* 0x00008f00177b7a23 */ /* 0x000fe20000010805 */
[----:B---3--:R-:W-:Y:S01]  /*16540*/  F2FP.PACK_AB R96, R124, R133 ;  /* 0x000000857c60723e */ /* 0x008fe200000000ff */
[----:B------:R-:W-:Y:S02]  /*16550*/  FMUL.FTZ R23, R3, R87 ;  /* 0x0000005703177220 */ /* 0x000fe40000410000 */
[--C-:B------:R-:W-:Y:S02]  /*16560*/  FFMA.FTZ R127, R24, c[0x0][0x23c], -R117.reuse ;  /* 0x00008f00187f7a23 */ /* 0x100fe40000010875 */
[----:B------:R-:W-:Y:S02]  /*16570*/  FFMA.FTZ R122, R25, c[0x0][0x23c], -R117 ;  /* 0x00008f00197a7a23 */ /* 0x000fe40000010875 */
[----:B------:R-:W-:Y:S01]  /*16580*/  MUFU.EX2 R118, R118 ;  /* 0x0000007600767308 */ /* 0x000fe20000000800 */
[--C-:B------:R-:W-:Y:S02]  /*16590*/  FFMA.FTZ R128, R26, c[0x0][0x23c], -R5.reuse ;  /* 0x00008f001a807a23 */ /* 0x100fe40000010805 */
[----:B------:R-:W-:Y:S02]  /*165a0*/  FFMA.FTZ R129, R27, c[0x0][0x23c], -R5 ;  /* 0x00008f001b817a23 */ /* 0x000fe40000010805 */
[--C-:B------:R-:W-:Y:S02]  /*165b0*/  FFMA.FTZ R56, R56, c[0x0][0x23c], -R117.reuse ;  /* 0x00008f0038387a23 */ /* 0x100fe40000010875 */
[--C-:B------:R-:W-:Y:S02]  /*165c0*/  FFMA.FTZ R44, R44, c[0x0][0x23c], -R117.reuse ;  /* 0x00008f002c2c7a23 */ /* 0x100fe40000010875 */
[----:B------:R-:W-:Y:S01]  /*165d0*/  FFMA.FTZ R45, R45, c[0x0][0x23c], -R117 ;  /* 0x00008f002d2d7a23 */ /* 0x000fe20000010875 */
[----:B------:R-:W2:Y:S01]  /*165e0*/  MUFU.EX2 R119, R119 ;  /* 0x0000007700777308 */ /* 0x000ea20000000800 */
[--C-:B------:R-:W-:Y:S02]  /*165f0*/  FFMA.FTZ R46, R46, c[0x0][0x23c], -R5.reuse ;  /* 0x00008f002e2e7a23 */ /* 0x100fe40000010805 */
[----:B------:R-:W-:Y:S01]  /*16600*/  FFMA.FTZ R47, R47, c[0x0][0x23c], -R5 ;  /* 0x00008f002f2f7a23 */ /* 0x000fe20000010805 */
[----:B-----5:R-:W-:Y:S01]  /*16610*/  F2FP.PACK_AB R97, R126, R125 ;  /* 0x0000007d7e61723e */ /* 0x020fe200000000ff */
[--C-:B------:R-:W-:Y:S02]  /*16620*/  FFMA.FTZ R137, R48, c[0x0][0x23c], -R117.reuse ;  /* 0x00008f0030897a23 */ /* 0x100fe40000010875 */
[----:B------:R-:W-:Y:S02]  /*16630*/  FFMA.FTZ R48, R49, c[0x0][0x23c], -R117 ;  /* 0x00008f0031307a23 */ /* 0x000fe40000010875 */
[--C-:B------:R-:W-:Y:S01]  /*16640*/  FFMA.FTZ R49, R50, c[0x0][0x23c], -R5.reuse ;  /* 0x00008f0032317a23 */ /* 0x100fe20000010805 */
[----:B------:R-:W-:Y:S01]  /*16650*/  MUFU.EX2 R121, R121 ;  /* 0x0000007900797308 */ /* 0x000fe20000000800 */
[----:B------:R-:W-:Y:S02]  /*16660*/  FFMA.FTZ R50, R51, c[0x0][0x23c], -R5 ;  /* 0x00008f0033327a23 */ /* 0x000fe40000010805 */
[--C-:B------:R-:W-:Y:S02]  /*16670*/  FFMA.FTZ R51, R52, c[0x0][0x23c], -R117.reuse ;  /* 0x00008f0034337a23 */ /* 0x100fe40000010875 */
[----:B------:R-:W-:Y:S02]  /*16680*/  FFMA.FTZ R52, R53, c[0x0][0x23c], -R117 ;  /* 0x00008f0035347a23 */ /* 0x000fe40000010875 */
[--C-:B------:R-:W-:Y:S02]  /*16690*/  FFMA.FTZ R53, R54, c[0x0][0x23c], -R5.reuse ;  /* 0x00008f0036357a23 */ /* 0x100fe40000010805 */
[--C-:B------:R-:W-:Y:S01]  /*166a0*/  FFMA.FTZ R54, R55, c[0x0][0x23c], -R5.reuse ;  /* 0x00008f0037367a23 */ /* 0x100fe20000010805 */
[----:B------:R-:W3:Y:S01]  /*166b0*/  MUFU.EX2 R6, R6 ;  /* 0x0000000600067308 */ /* 0x000ee20000000800 */
[--C-:B------:R-:W-:Y:S02]  /*166c0*/  FFMA.FTZ R55, R58, c[0x0][0x23c], -R5.reuse ;  /* 0x00008f003a377a23 */ /* 0x100fe40000010805 */
[----:B------:R-:W-:Y:S01]  /*166d0*/  FFMA.FTZ R58, R59, c[0x0][0x23c], -R5 ;  /* 0x00008f003b3a7a23 */ /* 0x000fe20000010805 */
[----:B--2---:R-:W-:Y:S01]  /*166e0*/  F2FP.PACK_AB R98, R119, R118 ;  /* 0x000000767762723e */ /* 0x004fe200000000ff */
[----:B------:R-:W-:Y:S02]  /*166f0*/  FFMA.FTZ R125, R3, R192, R125 ;  /* 0x000000c0037d7223 */ /* 0x000fe4000001007d */
[----:B------:R-:W-:Y:S02]  /*16700*/  FFMA.FTZ R59, R62, c[0x0][0x23c], -R5 ;  /* 0x00008f003e3b7a23 */ /* 0x000fe40000010805 */
[----:B------:R-:W-:Y:S01]  /*16710*/  FADD.FTZ R126, R126, R125 ;  /* 0x0000007d7e7e7221 */ /* 0x000fe20000010000 */
[----:B------:R-:W2:Y:S01]  /*16720*/  MUFU.EX2 R7, R7 ;  /* 0x0000000700077308 */ /* 0x000ea20000000800 */
[----:B------:R-:W-:Y:S04]  /*16730*/  FFMA.FTZ R133, R102, R193, R133 ;  /* 0x000000c166857223 */ /* 0x000fe80000010085 */
[----:B------:R-:W-:Y:S04]  /*16740*/  FADD.FTZ R133, R124, R133 ;  /* 0x000000857c857221 */ /* 0x000fe80000010000 */
[----:B------:R-:W-:Y:S01]  /*16750*/  FADD.FTZ R62, R118, R133 ;  /* 0x00000085763e7221 */ /* 0x000fe20000010000 */
[----:B------:R-:W-:Y:S03]  /*16760*/  MUFU.EX2 R51, R51 ;  /* 0x0000003300337308 */ /* 0x000fe60000000800 */
[----:B------:R-:W-:Y:S01]  /*16770*/  FADD.FTZ R62, R119, R62 ;  /* 0x0000003e773e7221 */ /* 0x000fe20000010000 */
[----:B---3--:R-:W-:Y:S01]  /*16780*/  F2FP.PACK_AB R99, R6, R121 ;  /* 0x000000790663723e */ /* 0x008fe200000000ff */
[----:B------:R-:W-:Y:S05]  /*16790*/  FADD.FTZ R121, R121, R126 ;  /* 0x0000007e79797221 */ /* 0x000fea0000010000 */
[----:B------:R-:W-:Y:S01]  /*167a0*/  MUFU.EX2 R52, R52 ;  /* 0x0000003400347308 */ /* 0x000fe20000000800 */
[C---:B-1----:R-:W-:Y:S08]  /*167b0*/  HMMA.16816.F32 R8, R96.reuse, R104, R8 ;  /* 0x000000686008723c */ /* 0x042ff00000001808 */
[C---:B------:R-:W-:Y:S01]  /*167c0*/  HMMA.16816.F32 R12, R96.reuse, R106, R12 ;  /* 0x0000006a600c723c */ /* 0x040fe2000000180c */
[----:B------:R-:W1:Y:S01]  /*167d0*/  LDSM.16.MT88.4 R104, [R164+0x6000] ;  /* 0x00600000a468783b */ /* 0x000e620000004200 */
[----:B------:R-:W-:Y:S06]  /*167e0*/  MUFU.EX2 R53, R53 ;  /* 0x0000003500357308 */ /* 0x000fec0000000800 */
[C---:B------:R-:W-:Y:S04]  /*167f0*/  HMMA.16816.F32 R68, R96.reuse, R108, R68 ;  /* 0x0000006c6044723c */ /* 0x040fe80000001844 */
[----:B------:R-:W-:Y:S03]  /*16800*/  MUFU.EX2 R54, R54 ;  /* 0x0000003600367308 */ /* 0x000fe60000000800 */
[--C-:B------:R-:W-:Y:S01]  /*16810*/  FFMA.FTZ R108, R18, c[0x0][0x23c], -R5.reuse ;  /* 0x00008f00126c7a23 */ /* 0x100fe20000010805 */
[C---:B------:R-:W-:Y:S04]  /*16820*/  HMMA.16816.F32 R72, R96.reuse, R110, R72 ;  /* 0x0000006e6048723c */ /* 0x040fe80000001848 */
[----:B------:R-:W-:Y:S02]  /*16830*/  FMUL.FTZ R18, R3, R90 ;  /* 0x0000005a03127220 */ /* 0x000fe40000410000 */
[----:B------:R-:W-:Y:S01]  /*16840*/  FFMA.FTZ R109, R19, c[0x0][0x23c], -R5 ;  /* 0x00008f00136d7a23 */ /* 0x000fe20000010805 */
[----:B------:R-:W-:Y:S01]  /*16850*/  MUFU.EX2 R108, R108 ;  /* 0x0000006c006c7308 */ /* 0x000fe20000000800 */
[----:B------:R-:W-:Y:S02]  /*16860*/  FMUL.FTZ R19, R3, R91 ;  /* 0x0000005b03137220 */ /* 0x000fe40000410000 */
[----:B------:R-:W3:Y:S02]  /*16870*/  LDSM.16.MT88.4 R88, [R168+0x6800] ;  /* 0x00680000a858783b */ /* 0x000ee40000004200 */
[--C-:B------:R-:W-:Y:S02]  /*16880*/  FFMA.FTZ R110, R20, c[0x0][0x23c], -R117.reuse ;  /* 0x00008f00146e7a23 */ /* 0x100fe40000010875 */
[----:B------:R-:W-:Y:S01]  /*16890*/  FMUL.FTZ R20, R102, R84 ;  /* 0x0000005466147220 */ /* 0x000fe20000410000 */
[C---:B----4-:R-:W-:Y:S02]  /*168a0*/  HMMA.16816.F32 R16, R96.reuse, R92, R16 ;  /* 0x0000005c6010723c */ /* 0x050fe40000001810 */
[----:B------:R-:W4:Y:S01]  /*168b0*/  MUFU.EX2 R109, R109 ;  /* 0x0000006d006d7308 */ /* 0x000f220000000800 */
[----:B--2---:R-:W-:Y:S01]  /*168c0*/  F2FP.PACK_AB R84, R112, R7 ;  /* 0x000000077054723e */ /* 0x004fe200000000ff */
[--C-:B------:R-:W-:Y:S02]  /*168d0*/  FFMA.FTZ R111, R21, c[0x0][0x23c], -R117.reuse ;  /* 0x00008f00156f7a23 */ /* 0x100fe40000010875 */
[----:B------:R-:W-:Y:S01]  /*168e0*/  FMUL.FTZ R21, R102, R85 ;  /* 0x0000005566157220 */ /* 0x000fe20000410000 */
[----:B------:R-:W-:Y:S01]  /*168f0*/  F2FP.PACK_AB R85, R114, R113 ;  /* 0x000000717255723e */ /* 0x000fe200000000ff */
[C---:B------:R-:W-:Y:S01]  /*16900*/  HMMA.16816.F32 R76, R96.reuse, R94, R76 ;  /* 0x0000005e604c723c */ /* 0x040fe2000000184c */
[----:B------:R-:W2:Y:S03]  /*16910*/  LDSM.16.MT88.4 R92, [R166+0x6800] ;  /* 0x00680000a65c783b */ /* 0x000ea60000004200 */
[----:B------:R-:W-:Y:S01]  /*16920*/  MUFU.EX2 R56, R56 ;  /* 0x0000003800387308 */ /* 0x000fe20000000800 */
[----:B------:R-:W-:Y:S02]  /*16930*/  FFMA.FTZ R3, R57, c[0x0][0x23c], -R117 ;  /* 0x00008f0039037a23 */ /* 0x000fe40000010875 */
[----:B------:R-:W-:Y:S01]  /*16940*/  FADD.FTZ R7, R7, R62 ;  /* 0x0000003e07077221 */ /* 0x000fe20000010000 */
[C---:B-1----:R-:W-:Y:S04]  /*16950*/  HMMA.16816.F32 R80, R96.reuse, R104, R80 ;  /* 0x000000686050723c */ /* 0x042fe80000001850 */
[----:B------:R-:W-:Y:S02]  /*16960*/  FADD.FTZ R112, R112, R7 ;  /* 0x0000000770707221 */ /* 0x000fe40000010000 */
[----:B------:R-:W-:Y:S01]  /*16970*/  MUFU.EX2 R3, R3 ;  /* 0x0000000300037308 */ /* 0x000fe20000000800 */
[--C-:B------:R-:W-:Y:S01]  /*16980*/  FFMA.FTZ R57, R60, c[0x0][0x23c], -R117.reuse ;  /* 0x00008f003c397a23 */ /* 0x100fe20000010875 */
[----:B------:R-:W-:Y:S01]  /*16990*/  HMMA.16816.F32 R20, R96, R106, R20 ;  /* 0x0000006a6014723c */ /* 0x000fe20000001814 */
[----:B------:R-:W1:Y:S03]  /*169a0*/  LDSM.16.MT88.4 R96, [R165+0x6800] ;  /* 0x00680000a560783b */ /* 0x000e660000004200 */
[----:B----4-:R-:W-:Y:S01]  /*169b0*/  F2FP.PACK_AB R87, R109, R108 ;  /* 0x0000006c6d57723e */ /* 0x010fe200000000ff */
[----:B------:R-:W-:Y:S02]  /*169c0*/  FFMA.FTZ R60, R61, c[0x0][0x23c], -R117 ;  /* 0x00008f003d3c7a23 */ /* 0x000fe40000010875 */
[----:B------:R-:W-:Y:S01]  /*169d0*/  FADD.FTZ R115, R115, R112 ;  /* 0x0000007073737221 */ /* 0x000fe20000010000 */
[----:B------:R-:W-:Y:S01]  /*169e0*/  MUFU.EX2 R55, R55 ;  /* 0x0000003700377308 */ /* 0x000fe20000000800 */
[----:B------:R-:W4:Y:S02]  /*169f0*/  LDSM.16.MT88.4 R104, [R164+0x6800] ;  /* 0x00680000a468783b */ /* 0x000f240000004200 */
[C---:B---3--:R-:W-:Y:S05]  /*16a00*/  HMMA.16816.F32 R8, R84.reuse, R88, R8 ;  /* 0x000000585408723c */ /* 0x048fea0000001808 */
[----:B------:R-:W-:Y:S02]  /*16a10*/  FADD.FTZ R115, R116, R115 ;  /* 0x0000007374737221 */ /* 0x000fe40000010000 */
[----:B------:R-:W-:Y:S01]  /*16a20*/  MUFU.EX2 R58, R58 ;  /* 0x0000003a003a7308 */ /* 0x000fe20000000800 */
[C---:B------:R-:W-:Y:S01]  /*16a30*/  HMMA.16816.F32 R12, R84.reuse, R90, R12 ;  /* 0x0000005a540c723c */ /* 0x040fe2000000180c */
[----:B------:R-:W3:Y:S07]  /*16a40*/  LDSM.16.MT88.4 R88, [R168+0x7000] ;  /* 0x00700000a858783b */ /* 0x000eee0000004200 */
[C---:B--2---:R-:W-:Y:S01]  /*16a50*/  HMMA.16816.F32 R68, R84.reuse, R92, R68 ;  /* 0x0000005c5444723c */ /* 0x044fe20000001844 */
[----:B------:R-:W-:Y:S07]  /*16a60*/  MUFU.EX2 R110, R110 ;  /* 0x0000006e006e7308 */ /* 0x000fee0000000800 */
[C---:B------:R-:W-:Y:S01]  /*16a70*/  HMMA.16816.F32 R72, R84.reuse, R94, R72 ;  /* 0x0000005e5448723c */ /* 0x040fe20000001848 */
[----:B------:R-:W2:Y:S02]  /*16a80*/  LDSM.16.MT88.4 R92, [R166+0x7000] ;  /* 0x00700000a65c783b */ /* 0x000ea40000004200 */
[----:B------:R-:W5:Y:S05]  /*16a90*/  MUFU.EX2 R111, R111 ;  /* 0x0000006f006f7308 */ /* 0x000f6a0000000800 */
[C---:B-1----:R-:W-:Y:S05]  /*16aa0*/  HMMA.16816.F32 R16, R84.reuse, R96, R16 ;  /* 0x000000605410723c */ /* 0x042fea0000001810 */
[----:B------:R-:W-:Y:S02]  /*16ab0*/  MUFU.EX2 R120, R120 ;  /* 0x0000007800787308 */ /* 0x000fe40000000800 */
[--C-:B------:R-:W-:Y:S01]  /*16ac0*/  FFMA.FTZ R96, R30, c[0x0][0x23c], -R5.reuse ;  /* 0x00008f001e607a23 */ /* 0x100fe20000010805 */
[C---:B------:R-:W-:Y:S04]  /*16ad0*/  HMMA.16816.F32 R76, R84.reuse, R98, R76 ;  /* 0x00000062544c723c */ /* 0x040fe8000000184c */
[----:B------:R-:W-:Y:S02]  /*16ae0*/  FFMA.FTZ R97, R31, c[0x0][0x23c], -R5 ;  /* 0x00008f001f617a23 */ /* 0x000fe40000010805 */
[----:B------:R-:W1:Y:S01]  /*16af0*/  LDSM.16.MT88.4 R28, [R165+0x7000] ;  /* 0x00700000a51c783b */ /* 0x000e620000004200 */
[----:B------:R-:W2:Y:S01]  /*16b00*/  MUFU.EX2 R123, R123 ;  /* 0x0000007b007b7308 */ /* 0x000ea20000000800 */
[C---:B----4-:R-:W-:Y:S04]  /*16b10*/  HMMA.16816.F32 R80, R84.reuse, R104, R80 ;  /* 0x000000685450723c */ /* 0x050fe80000001850 */
[----:B------:R-:W-:Y:S01]  /*16b20*/  FFMA.FTZ R99, R32, c[0x0][0x23c], -R117 ;  /* 0x00008f0020637a23 */ /* 0x000fe20000010875 */
[----:B-----5:R-:W-:Y:S01]  /*16b30*/  F2FP.PACK_AB R24, R111, R110 ;  /* 0x0000006e6f18723e */ /* 0x020fe200000000ff */
[----:B------:R-:W-:Y:S02]  /*16b40*/  FADD.FTZ R110, R110, R115 ;  /* 0x000000736e6e7221 */ /* 0x000fe40000010000 */
[----:B------:R-:W-:Y:S01]  /*16b50*/  HMMA.16816.F32 R20, R84, R106, R20 ;  /* 0x0000006a5414723c */ /* 0x000fe20000001814 */
[----:B------:R-:W-:Y:S01]  /*16b60*/  MUFU.EX2 R127, R127 ;  /* 0x0000007f007f7308 */ /* 0x000fe20000000800 */
[----:B------:R-:W4:Y:S02]  /*16b70*/  LDSM.16.MT88.4 R84, [R164+0x7000] ;  /* 0x00700000a454783b */ /* 0x000f240000004200 */
[----:B------:R-:W-:Y:S02]  /*16b80*/  FFMA.FTZ R104, R33, c[0x0][0x23c], -R117 ;  /* 0x00008f0021687a23 */ /* 0x000fe40000010875 */
[--C-:B------:R-:W-:Y:S02]  /*16b90*/  FFMA.FTZ R105, R38, c[0x0][0x23c], -R5.reuse ;  /* 0x00008f0026697a23 */ /* 0x100fe40000010805 */
[----:B------:R-:W-:Y:S03]  /*16ba0*/  FFMA.FTZ R106, R39, c[0x0][0x23c], -R5 ;  /* 0x00008f00276a7a23 */ /* 0x000fe60000010805 */
[----:B------:R-:W5:Y:S01]  /*16bb0*/  MUFU.EX2 R122, R122 ;  /* 0x0000007a007a7308 */ /* 0x000f620000000800 */
[----:B------:R-:W-:Y:S02]  /*16bc0*/  FFMA.FTZ R107, R40, c[0x0][0x23c], -R117 ;  /* 0x00008f00286b7a23 */ /* 0x000fe40000010875 */
[----:B------:R-:W-:Y:S01]  /*16bd0*/  LDSM.16.MT88.4 R40, [R164+0x8000] ;  /* 0x00800000a428783b */ /* 0x000fe20000004200 */
[----:B--2---:R-:W-:Y:S01]  /*16be0*/  F2FP.PACK_AB R25, R123, R120 ;  /* 0x000000787b19723e */ /* 0x004fe200000000ff */
[----:B------:R-:W-:Y:S05]  /*16bf0*/  FADD.FTZ R110, R111, R110 ;  /* 0x0000006e6f6e7221 */ /* 0x000fea0000010000 */
[----:B------:R-:W-:Y:S10]  /*16c00*/  MUFU.EX2 R128, R128 ;  /* 0x0000008000807308 */ /* 0x000ff40000000800 */
[----:B------:R-:W2:Y:S01]  /*16c10*/  MUFU.EX2 R129, R129 ;  /* 0x0000008100817308 */ /* 0x000ea20000000800 */
[C---:B-----5:R-:W-:Y:S01]  /*16c20*/  F2FP.PACK_AB R26, R122.reuse, R127 ;  /* 0x0000007f7a1a723e */ /* 0x060fe200000000ff */
[----:B------:R-:W-:Y:S04]  /*16c30*/  FADD.FTZ R127, R127, R110 ;  /* 0x0000006e7f7f7221 */ /* 0x000fe80000010000 */
[----:B------:R-:W-:Y:S04]  /*16c40*/  FADD.FTZ R122, R122, R127 ;  /* 0x0000007f7a7a7221 */ /* 0x000fe80000010000 */
[----:B------:R-:W-:Y:S10]  /*16c50*/  MUFU.EX2 R97, R97 ;  /* 0x0000006100617308 */ /* 0x000ff40000000800 */
[----:B------:R-:W-:Y:S01]  /*16c60*/  MUFU.EX2 R99, R99 ;  /* 0x0000006300637308 */ /* 0x000fe20000000800 */
[----:B--2---:R-:W-:Y:S09]  /*16c70*/  F2FP.PACK_AB R27, R129, R128 ;  /* 0x00000080811b723e */ /* 0x004ff200000000ff */
[----:B------:R-:W-:Y:S01]  /*16c80*/  MUFU.EX2 R131, R131 ;  /* 0x0000008300837308 */ /* 0x000fe20000000800 */
[C---:B---3--:R-:W-:Y:S07]  /*16c90*/  HMMA.16816.F32 R8, R24.reuse, R88, R8 ;  /* 0x000000581808723c */ /* 0x048fee0000001808 */
[--C-:B------:R-:W-:Y:S01]  /*16ca0*/  FFMA.FTZ R88, R34, c[0x0][0x23c], -R5.reuse ;  /* 0x00008f0022587a23 */ /* 0x100fe20000010805 */
[C---:B------:R-:W-:Y:S01]  /*16cb0*/  HMMA.16816.F32 R12, R24.reuse, R90, R12 ;  /* 0x0000005a180c723c */ /* 0x040fe2000000180c */
[----:B------:R-:W2:Y:S03]  /*16cc0*/  MUFU.EX2 R130, R130 ;  /* 0x0000008200827308 */ /* 0x000ea60000000800 */
[----:B------:R-:W-:Y:S02]  /*16cd0*/  FFMA.FTZ R89, R35, c[0x0][0x23c], -R5 ;  /* 0x00008f0023597a23 */ /* 0x000fe40000010805 */
[----:B------:R-:W3:Y:S01]  /*16ce0*/  LDSM.16.MT88.4 R32, [R168+0x7800] ;  /* 0x00780000a820783b */ /* 0x000ee20000004200 */
[--C-:B------:R-:W-:Y:S01]  /*16cf0*/  FFMA.FTZ R90, R36, c[0x0][0x23c], -R117.reuse ;  /* 0x00008f00245a7a23 */ /* 0x100fe20000010875 */
[C---:B------:R-:W-:Y:S03]  /*16d00*/  HMMA.16816.F32 R68, R24.reuse, R92, R68 ;  /* 0x0000005c1844723c */ /* 0x040fe60000001844 */
[----:B------:R-:W5:Y:S01]  /*16d10*/  MUFU.EX2 R96, R96 ;  /* 0x0000006000607308 */ /* 0x000f620000000800 */
[----:B------:R-:W-:Y:S02]  /*16d20*/  FFMA.FTZ R91, R37, c[0x0][0x23c], -R117 ;  /* 0x00008f00255b7a23 */ /* 0x000fe40000010875 */
[----:B------:R-:W-:Y:S02]  /*16d30*/  LDSM.16.MT88.4 R36, [R165+0x7800] ;  /* 0x00780000a524783b */ /* 0x000fe40000004200 */
[C---:B------:R-:W-:Y:S05]  /*16d40*/  HMMA.16816.F32 R72, R24.reuse, R94, R72 ;  /* 0x0000005e1848723c */ /* 0x040fea0000001848 */
[----:B------:R-:W2:Y:S01]  /*16d50*/  MUFU.EX2 R104, R104 ;  /* 0x0000006800687308 */ /* 0x000ea20000000800 */
[----:B------:R-:W-:Y:S02]  /*16d60*/  LDSM.16.MT88.4 R92, [R168+0x9800] ;  /* 0x00980000a85c783b */ /* 0x000fe40000004200 */
[C---:B-1----:R-:W-:Y:S07]  /*16d70*/  HMMA.16816.F32 R16, R24.reuse, R28, R16 ;  /* 0x0000001c1810723c */ /* 0x042fee0000001810 */
[----:B------:R-:W-:Y:S01]  /*16d80*/  MUFU.EX2 R88, R88 ;  /* 0x0000005800587308 */ /* 0x000fe20000000800 */
[C---:B------:R-:W-:Y:S01]  /*16d90*/  HMMA.16816.F32 R76, R24.reuse, R30, R76 ;  /* 0x0000001e184c723c */ /* 0x040fe2000000184c */
[----:B------:R-:W1:Y:S07]  /*16da0*/  LDSM.16.MT88.4 R28, [R166+0x7800] ;  /* 0x00780000a61c783b */ /* 0x000e6e0000004200 */
[C---:B----4-:R-:W-:Y:S01]  /*16db0*/  HMMA.16816.F32 R80, R24.reuse, R84, R80 ;  /* 0x000000541850723c */ /* 0x050fe20000001850 */
[----:B------:R-:W4:Y:S07]  /*16dc0*/  MUFU.EX2 R89, R89 ;  /* 0x0000005900597308 */ /* 0x000f2e0000000800 */
[----:B------:R-:W-:Y:S01]  /*16dd0*/  HMMA.16816.F32 R20, R24, R86, R20 ;  /* 0x000000561814723c */ /* 0x000fe20000001814 */
[----:B------:R-:W1:Y:S02]  /*16de0*/  LDSM.16.MT88.4 R84, [R164+0x7800] ;  /* 0x00780000a454783b */ /* 0x000e640000004200 */
[----:B------:R-:W-:Y:S04]  /*16df0*/  MUFU.EX2 R90, R90 ;  /* 0x0000005a005a7308 */ /* 0x000fe80000000800 */
[----:B--2---:R-:W-:Y:S01]  /*16e00*/  F2FP.PACK_AB R24, R130, R131 ;  /* 0x000000838218723e */ /* 0x004fe200000000ff */
[----:B------:R-:W-:Y:S01]  /*16e10*/  FADD.FTZ R131, R131, R122 ;  /* 0x0000007a83837221 */ /* 0x000fe20000010000 */
[----:B-----5:R-:W-:Y:S03]  /*16e20*/  F2FP.PACK_AB R25, R97, R96 ;  /* 0x000000606119723e */ /* 0x020fe600000000ff */
[----:B------:R-:W-:Y:S01]  /*16e30*/  F2FP.PACK_AB R26, R104, R99 ;  /* 0x00000063681a723e */ /* 0x000fe200000000ff */
[----:B------:R-:W2:Y:S01]  /*16e40*/  MUFU.EX2 R91, R91 ;  /* 0x0000005b005b7308 */ /* 0x000ea20000000800 */
[----:B------:R-:W-:Y:S01]  /*16e50*/  FADD.FTZ R130, R130, R131 ;  /* 0x0000008382827221 */ /* 0x000fe20000010000 */
[----:B----4-:R-:W-:Y:S08]  /*16e60*/  F2FP.PACK_AB R27, R89, R88 ;  /* 0x00000058591b723e */ /* 0x010ff000000000ff */
[----:B------:R-:W-:Y:S01]  /*16e70*/  MUFU.EX2 R105, R105 ;  /* 0x0000006900697308 */ /* 0x000fe20000000800 */
[C---:B---3--:R-:W-:Y:S08]  /*16e80*/  HMMA.16816.F32 R8, R24.reuse, R32, R8 ;  /* 0x000000201808723c */ /* 0x048ff00000001808 */
[C---:B------:R-:W-:Y:S01]  /*16e90*/  HMMA.16816.F32 R12, R24.reuse, R34, R12 ;  /* 0x00000022180c723c */ /* 0x040fe2000000180c */
[----:B------:R-:W-:Y:S01]  /*16ea0*/  LDSM.16.MT88.4 R32, [R166+0x8000] ;  /* 0x00800000a620783b */ /* 0x000fe20000004200 */
[----:B------:R-:W3:Y:S06]  /*16eb0*/  MUFU.EX2 R106, R106 ;  /* 0x0000006a006a7308 */ /* 0x000eec0000000800 */
[C---:B-1----:R-:W-:Y:S04]  /*16ec0*/  HMMA.16816.F32 R68, R24.reuse, R28, R68 ;  /* 0x0000001c1844723c */ /* 0x042fe80000001844 */
[----:B------:R-:W-:Y:S04]  /*16ed0*/  MUFU.EX2 R107, R107 ;  /* 0x0000006b006b7308 */ /* 0x000fe80000000800 */
[C---:B------:R-:W-:Y:S01]  /*16ee0*/  HMMA.16816.F32 R72, R24.reuse, R30, R72 ;  /* 0x0000001e1848723c */ /* 0x040fe20000001848 */
[----:B------:R-:W1:Y:S05]  /*16ef0*/  LDSM.16.MT88.4 R28, [R168+0x8000] ;  /* 0x00800000a81c783b */ /* 0x000e6a0000004200 */
[----:B------:R-:W4:Y:S02]  /*16f00*/  MUFU.EX2 R132, R132 ;  /* 0x0000008400847308 */ /* 0x000f240000000800 */
[C---:B------:R-:W-:Y:S08]  /*16f10*/  HMMA.16816.F32 R16, R24.reuse, R36, R16 ;  /* 0x000000241810723c */ /* 0x040ff00000001810 */
[C---:B------:R-:W-:Y:S01]  /*16f20*/  HMMA.16816.F32 R76, R24.reuse, R38, R76 ;  /* 0x00000026184c723c */ /* 0x040fe2000000184c */
[----:B------:R-:W-:Y:S01]  /*16f30*/  MUFU.EX2 R134, R134 ;  /* 0x0000008600867308 */ /* 0x000fe20000000800 */
[----:B------:R-:W5:Y:S06]  /*16f40*/  LDSM.16.MT88.4 R36, [R165+0x8000] ;  /* 0x00800000a524783b */ /* 0x000f6c0000004200 */
[C---:B------:R-:W-:Y:S03]  /*16f50*/  HMMA.16816.F32 R80, R24.reuse, R84, R80 ;  /* 0x000000541850723c */ /* 0x040fe60000001850 */
[----:B------:R-:W1:Y:S05]  /*16f60*/  MUFU.EX2 R135, R135 ;  /* 0x0000008700877308 */ /* 0x000e6a0000000800 */
[----:B------:R-:W-:Y:S05]  /*16f70*/  HMMA.16816.F32 R20, R24, R86, R20 ;  /* 0x000000561814723c */ /* 0x000fea0000001814 */
[----:B------:R-:W-:Y:S02]  /*16f80*/  MUFU.EX2 R44, R44 ;  /* 0x0000002c002c7308 */ /* 0x000fe40000000800 */
[----:B--2---:R-:W-:Y:S02]  /*16f90*/  F2FP.PACK_AB R24, R91, R90 ;  /* 0x0000005a5b18723e */ /* 0x004fe400000000ff */
[----:B---3--:R-:W-:Y:S03]  /*16fa0*/  F2FP.PACK_AB R25, R106, R105 ;  /* 0x000000696a19723e */ /* 0x008fe600000000ff */
[----:B----4-:R-:W-:Y:S03]  /*16fb0*/  F2FP.PACK_AB R26, R132, R107 ;  /* 0x0000006b841a723e */ /* 0x010fe600000000ff */
[----:B------:R-:W2:Y:S01]  /*16fc0*/  MUFU.EX2 R45, R45 ;  /* 0x0000002d002d7308 */ /* 0x000ea20000000800 */
[----:B-1----:R-:W-:Y:S09]  /*16fd0*/  F2FP.PACK_AB R27, R135, R134 ;  /* 0x00000086871b723e */ /* 0x002ff200000000ff */
[----:B------:R-:W-:Y:S01]  /*16fe0*/  MUFU.EX2 R46, R46 ;  /* 0x0000002e002e7308 */ /* 0x000fe20000000800 */
[C---:B------:R-:W-:Y:S08]  /*16ff0*/  HMMA.16816.F32 R8, R24.reuse, R28, R8 ;  /* 0x0000001c1808723c */ /* 0x040ff00000001808 */
[C---:B------:R-:W-:Y:S01]  /*17000*/  HMMA.16816.F32 R12, R24.reuse, R30, R12 ;  /* 0x0000001e180c723c */ /* 0x040fe2000000180c */
[----:B------:R-:W1:Y:S01]  /*17010*/  LDSM.16.MT88.4 R28, [R168+0x8800] ;  /* 0x00880000a81c783b */ /* 0x000e620000004200 */
[----:B------:R-:W3:Y:S06]  /*17020*/  MUFU.EX2 R47, R47 ;  /* 0x0000002f002f7308 */ /* 0x000eec0000000800 */
[C---:B------:R-:W-:Y:S04]  /*17030*/  HMMA.16816.F32 R68, R24.reuse, R32, R68 ;  /* 0x000000201844723c */ /* 0x040fe80000001844 */
[----:B------:R-:W-:Y:S04]  /*17040*/  MUFU.EX2 R137, R137 ;  /* 0x0000008900897308 */ /* 0x000fe80000000800 */
[C---:B------:R-:W-:Y:S01]  /*17050*/  HMMA.16816.F32 R72, R24.reuse, R34, R72 ;  /* 0x000000221848723c */ /* 0x040fe20000001848 */
[----:B------:R-:W4:Y:S05]  /*17060*/  LDSM.16.MT88.4 R32, [R166+0x8800] ;  /* 0x00880000a620783b */ /* 0x000f2a0000004200 */
[----:B------:R-:W1:Y:S02]  /*17070*/  MUFU.EX2 R48, R48 ;  /* 0x0000003000307308 */ /* 0x000e640000000800 */
[C---:B-----5:R-:W-:Y:S08]  /*17080*/  HMMA.16816.F32 R16, R24.reuse, R36, R16 ;  /* 0x000000241810723c */ /* 0x060ff00000001810 */
[C---:B------:R-:W-:Y:S01]  /*17090*/  HMMA.16816.F32 R76, R24.reuse, R38, R76 ;  /* 0x00000026184c723c */ /* 0x040fe2000000184c */
[----:B------:R-:W-:Y:S01]  /*170a0*/  MUFU.EX2 R49, R49 ;  /* 0x0000003100317308 */ /* 0x000fe20000000800 */
[----:B------:R-:W5:Y:S06]  /*170b0*/  LDSM.16.MT88.4 R36, [R165+0x8800] ;  /* 0x00880000a524783b */ /* 0x000f6c0000004200 */
[C---:B------:R-:W-:Y:S03]  /*170c0*/  HMMA.16816.F32 R80, R24.reuse, R40, R80 ;  /* 0x000000281850723c */ /* 0x040fe60000001850 */
[----:B------:R-:W4:Y:S05]  /*170d0*/  MUFU.EX2 R50, R50 ;  /* 0x0000003200327308 */ /* 0x000f2a0000000800 */
[----:B------:R-:W-:Y:S01]  /*170e0*/  HMMA.16816.F32 R20, R24, R42, R20 ;  /* 0x0000002a1814723c */ /* 0x000fe20000001814 */
[----:B------:R-:W5:Y:S04]  /*170f0*/  LDSM.16.MT88.4 R40, [R164+0x8800] ;  /* 0x00880000a428783b */ /* 0x000f680000004200 */
[----:B------:R-:W-:Y:S02]  /*17100*/  MUFU.EX2 R57, R57 ;  /* 0x0000003900397308 */ /* 0x000fe40000000800 */
[----:B--2---:R-:W-:Y:S02]  /*17110*/  F2FP.PACK_AB R24, R45, R44 ;  /* 0x0000002c2d18723e */ /* 0x004fe400000000ff */
[----:B---3--:R-:W-:Y:S03]  /*17120*/  F2FP.PACK_AB R25, R47, R46 ;  /* 0x0000002e2f19723e */ /* 0x008fe600000000ff */
[----:B-1----:R-:W-:Y:S03]  /*17130*/  F2FP.PACK_AB R26, R48, R137 ;  /* 0x00000089301a723e */ /* 0x002fe600000000ff */
[----:B------:R-:W1:Y:S01]  /*17140*/  MUFU.EX2 R60, R60 ;  /* 0x0000003c003c7308 */ /* 0x000e620000000800 */
[----:B----4-:R-:W-:Y:S09]  /*17150*/  F2FP.PACK_AB R27, R50, R49 ;  /* 0x00000031321b723e */ /* 0x010ff200000000ff */
[----:B------:R-:W-:Y:S01]  /*17160*/  MUFU.EX2 R59, R59 ;  /* 0x0000003b003b7308 */ /* 0x000fe20000000800 */
[C---:B------:R-:W-:Y:S08]  /*17170*/  HMMA.16816.F32 R8, R24.reuse, R28, R8 ;  /* 0x0000001c1808723c */ /* 0x040ff00000001808 */
[C---:B------:R-:W-:Y:S01]  /*17180*/  HMMA.16816.F32 R12, R24.reuse, R30, R12 ;  /* 0x0000001e180c723c */ /* 0x040fe2000000180c */
[----:B------:R-:W2:Y:S03]  /*17190*/  LDSM.16.MT88.4 R28, [R168+0x9000] ;  /* 0x00900000a81c783b */ /* 0x000ea60000004200 */
[----:B-1----:R-:W-:Y:S04]  /*171a0*/  F2FP.PACK_AB R84, R60, R57 ;  /* 0x000000393c54723e */ /* 0x002fe800000000ff */
[C---:B------:R-:W-:Y:S08]  /*171b0*/  HMMA.16816.F32 R68, R24.reuse, R32, R68 ;  /* 0x000000201844723c */ /* 0x040ff00000001844 */
[C---:B------:R-:W-:Y:S01]  /*171c0*/  HMMA.16816.F32 R72, R24.reuse, R34, R72 ;  /* 0x000000221848723c */ /* 0x040fe20000001848 */
[----:B------:R-:W1:Y:S07]  /*171d0*/  LDSM.16.MT88.4 R32, [R166+0x9000] ;  /* 0x00900000a620783b */ /* 0x000e6e0000004200 */
[C---:B-----5:R-:W-:Y:S08]  /*171e0*/  HMMA.16816.F32 R16, R24.reuse, R36, R16 ;  /* 0x000000241810723c */ /* 0x060ff00000001810 */
[C---:B------:R-:W-:Y:S01]  /*171f0*/  HMMA.16816.F32 R76, R24.reuse, R38, R76 ;  /* 0x00000026184c723c */ /* 0x040fe2000000184c */
[----:B------:R-:W3:Y:S07]  /*17200*/  LDSM.16.MT88.4 R36, [R165+0x9000] ;  /* 0x00900000a524783b */ /* 0x000eee0000004200 */
[C---:B------:R-:W-:Y:S07]  /*17210*/  HMMA.16816.F32 R80, R24.reuse, R40, R80 ;  /* 0x000000281850723c */ /* 0x040fee0000001850 */
[----:B------:R-:W-:Y:S01]  /*17220*/  FFMA.FTZ R41, R64, c[0x0][0x23c], -R117 ;  /* 0x00008f0040297a23 */ /* 0x000fe20000010875 */
[----:B------:R-:W-:Y:S04]  /*17230*/  HMMA.16816.F32 R20, R24, R42, R20 ;  /* 0x0000002a1814723c */ /* 0x000fe80000001814 */
[----:B------:R-:W-:Y:S01]  /*17240*/  FFMA.FTZ R40, R63, c[0x0][0x23c], -R5 ;  /* 0x00008f003f287a23 */ /* 0x000fe20000010805 */
[----:B------:R-:W-:Y:S01]  /*17250*/  MUFU.EX2 R41, R41 ;  /* 0x0000002900297308 */ /* 0x000fe20000000800 */
[----:B------:R-:W-:Y:S01]  /*17260*/  FFMA.FTZ R117, R65, c[0x0][0x23c], -R117 ;  /* 0x00008f0041757a23 */ /* 0x000fe20000010875 */
[----:B------:R-:W-:Y:S02]  /*17270*/  F2FP.PACK_AB R24, R52, R51 ;  /* 0x000000333418723e */ /* 0x000fe400000000ff */
[----:B------:R-:W-:Y:S03]  /*17280*/  F2FP.PACK_AB R25, R54, R53 ;  /* 0x000000353619723e */ /* 0x000fe600000000ff */
[----:B------:R-:W-:Y:S02]  /*17290*/  F2FP.PACK_AB R26, R3, R56 ;  /* 0x00000038031a723e */ /* 0x000fe400000000ff */
[----:B------:R-:W-:Y:S01]  /*172a0*/  F2FP.PACK_AB R27, R58, R55 ;  /* 0x000000373a1b723e */ /* 0x000fe200000000ff */
[----:B------:R-:W4:Y:S06]  /*172b0*/  MUFU.EX2 R40, R40 ;  /* 0x0000002800287308 */ /* 0x000f2c0000000800 */
[C---:B--2---:R-:W-:Y:S04]  /*172c0*/  HMMA.16816.F32 R8, R24.reuse, R28, R8 ;  /* 0x0000001c1808723c */ /* 0x044fe80000001808 */
[----:B------:R-:W2:Y:S04]  /*172d0*/  MUFU.EX2 R42, R117 ;  /* 0x00000075002a7308 */ /* 0x000ea80000000800 */
[C---:B------:R-:W-:Y:S01]  /*172e0*/  HMMA.16816.F32 R12, R24.reuse, R30, R12 ;  /* 0x0000001e180c723c */ /* 0x040fe2000000180c */
[----:B------:R-:W5:Y:S07]  /*172f0*/  LDSM.16.MT88.4 R28, [R164+0x9000] ;  /* 0x00900000a41c783b */ /* 0x000f6e0000004200 */
[C---:B-1----:R-:W-:Y:S04]  /*17300*/  HMMA.16816.F32 R68, R24.reuse, R32, R68 ;  /* 0x000000201844723c */ /* 0x042fe80000001844 */
[----:B----4-:R-:W-:Y:S03]  /*17310*/  F2FP.PACK_AB R85, R40, R59 ;  /* 0x0000003b2855723e */ /* 0x010fe600000000ff */
[----:B------:R-:W-:Y:S01]  /*17320*/  FADD.FTZ R32, R6, R121 ;  /* 0x0000007906207221 */ /* 0x000fe20000010000 */
[C---:B------:R-:W-:Y:S04]  /*17330*/  HMMA.16816.F32 R72, R24.reuse, R34, R72 ;  /* 0x000000221848723c */ /* 0x040fe80000001848 */
[----:B------:R-:W-:Y:S01]  /*17340*/  FADD.FTZ R113, R113, R32 ;  /* 0x0000002071717221 */ /* 0x000fe20000010000 */
[----:B--2---:R-:W-:Y:S01]  /*17350*/  F2FP.PACK_AB R86, R42, R41 ;  /* 0x000000292a56723e */ /* 0x004fe200000000ff */
[--C-:B------:R-:W-:Y:S01]  /*17360*/  FFMA.FTZ R6, R66, c[0x0][0x23c], -R5.reuse ;  /* 0x00008f0042067a23 */ /* 0x100fe20000010805 */
[----:B------:R-:W1:Y:S01]  /*17370*/  LDSM.16.MT88.4 R32, [R166+0x9800] ;  /* 0x00980000a620783b */ /* 0x000e620000004200 */
[C---:B---3--:R-:W-:Y:S04]  /*17380*/  HMMA.16816.F32 R16, R24.reuse, R36, R16 ;  /* 0x000000241810723c */ /* 0x048fe80000001810 */
[----:B------:R-:W-:Y:S01]  /*17390*/  FFMA.FTZ R5, R67, c[0x0][0x23c], -R5 ;  /* 0x00008f0043057a23 */ /* 0x000fe20000010805 */
[----:B------:R-:W-:Y:S01]  /*173a0*/  MUFU.EX2 R6, R6 ;  /* 0x0000000600067308 */ /* 0x000fe20000000800 */
[----:B------:R-:W-:Y:S02]  /*173b0*/  FADD.FTZ R113, R114, R113 ;  /* 0x0000007172717221 */ /* 0x000fe40000010000 */
[C---:B------:R-:W-:Y:S04]  /*173c0*/  HMMA.16816.F32 R76, R24.reuse, R38, R76 ;  /* 0x00000026184c723c */ /* 0x040fe8000000184c */
[----:B------:R-:W-:Y:S03]  /*173d0*/  FADD.FTZ R108, R108, R113 ;  /* 0x000000716c6c7221 */ /* 0x000fe60000010000 */
[----:B------:R-:W2:Y:S01]  /*173e0*/  MUFU.EX2 R5, R5 ;  /* 0x0000000500057308 */ /* 0x000ea20000000800 */
[----:B------:R-:W-:Y:S01]  /*173f0*/  FADD.FTZ R109, R109, R108 ;  /* 0x0000006c6d6d7221 */ /* 0x000fe20000010000 */
[C---:B-----5:R-:W-:Y:S03]  /*17400*/  HMMA.16816.F32 R80, R24.reuse, R28, R80 ;  /* 0x0000001c1850723c */ /* 0x060fe60000001850 */
[----:B------:R-:W-:Y:S04]  /*17410*/  FADD.FTZ R120, R120, R109 ;  /* 0x0000006d78787221 */ /* 0x000fe80000010000 */
[----:B------:R-:W-:Y:S01]  /*17420*/  FADD.FTZ R123, R123, R120 ;  /* 0x000000787b7b7221 */ /* 0x000fe20000010000 */
[----:B------:R-:W-:Y:S01]  /*17430*/  HMMA.16816.F32 R20, R24, R30, R20 ;  /* 0x0000001e1814723c */ /* 0x000fe20000001814 */
[----:B------:R-:W3:Y:S03]  /*17440*/  LDSM.16.MT88.4 R24, [R165+0x9800] ;  /* 0x00980000a518783b */ /* 0x000ee60000004200 */
[----:B------:R-:W-:Y:S02]  /*17450*/  FADD.FTZ R128, R128, R123 ;  /* 0x0000007b80807221 */ /* 0x000fe40000010000 */
[----:B------:R-:W-:Y:S02]  /*17460*/  FADD.FTZ R29, R99, R130 ;  /* 0x00000082631d7221 */ /* 0x000fe40000010000 */
[----:B------:R-:W-:Y:S04]  /*17470*/  FADD.FTZ R129, R129, R128 ;  /* 0x0000008081817221 */ /* 0x000fe80000010000 */
[----:B------:R-:W-:Y:S02]  /*17480*/  FADD.FTZ R96, R96, R129 ;  /* 0x0000008160607221 */ /* 0x000fe40000010000 */
[----:B------:R-:W-:Y:S01]  /*17490*/  FADD.FTZ R29, R104, R29 ;  /* 0x0000001d681d7221 */ /* 0x000fe20000010000 */
[----:B--2---:R-:W-:Y:S01]  /*174a0*/  F2FP.PACK_AB R87, R5, R6 ;  /* 0x000000060557723e */ /* 0x004fe200000000ff */
[----:B------:R-:W-:Y:S02]  /*174b0*/  FADD.FTZ R7, R97, R96 ;  /* 0x0000006061077221 */ /* 0x000fe40000010000 */
[----:B------:R-:W-:Y:S02]  /*174c0*/  FADD.FTZ R90, R90, R29 ;  /* 0x0000001d5a5a7221 */ /* 0x000fe40000010000 */
[----:B------:R-:W-:Y:S02]  /*174d0*/  FADD.FTZ R28, R88, R7 ;  /* 0x00000007581c7221 */ /* 0x000fe40000010000 */
[C---:B------:R-:W-:Y:S01]  /*174e0*/  HMMA.16816.F32 R96, R84.reuse, R92, R8 ;  /* 0x0000005c5460723c */ /* 0x040fe20000001808 */
[----:B------:R-:W2:Y:S04]  /*174f0*/  LDSM.16.MT88.4 R8, [R164+0x9800] ;  /* 0x00980000a408783b */ /* 0x000ea80000004200 */
        /* <DEDUP_REMOVED lines=30> */
[----:B------:R-:W-:Y:S03]  /*176e0*/  IADD3 R3, R188, -0x1, RZ ;  /* 0xffffffffbc037810 */ /* 0x000fe60007ffe0ff */
        /* <DEDUP_REMOVED lines=12> */
.L_x_5482:
        /* <DEDUP_REMOVED lines=19> */
[----:B------:R-:W-:Y:S02]  /*178e0*/  LEA.HI R3, R3, R4, RZ, 0x5 ;  /* 0x0000000403037211 */ /* 0x000fe400078f28ff */
[----:B------:R-:W-:Y:S01]  /*178f0*/  LOP3.LUT R10, R10, 0xfffffff8, RZ, 0xc0, !PT ;  /* 0xfffffff80a0a7812 */ /* 0x000fe200078ec0ff */
[----:B------:R-:W1:Y:S01]  /*17900*/  @P3 MUFU.RCP R7, R6 ;  /* 0x0000000600073308 */ /* 0x000e620000001000 */
[----:B------:R-:W-:Y:S02]  /*17910*/  LOP3.LUT R9, R9, 0x3ffffffc, RZ, 0xc0, !PT ;  /* 0x3ffffffc09097812 */ /* 0x000fe400078ec0ff */
[----:B------:R-:W-:Y:S02]  /*17920*/  IADD3 R10, R11, -R10, RZ ;  /* 0x8000000a0b0a7210 */ /* 0x000fe40007ffe0ff */
[----:B------:R-:W-:Y:S02]  /*17930*/  SHF.R.S32.HI R12, RZ, 0x5, R3 ;  /* 0x00000005ff0c7819 */ /* 0x000fe40000011403 */
[C---:B------:R-:W-:Y:S01]  /*17940*/  LOP3.LUT R13, R10.reuse, 0x1, RZ, 0xc0, !PT ;  /* 0x000000010a0d7812 */ /* 0x040fe200078ec0ff */
[----:B------:R-:W-:Y:S01]  /*17950*/  IMAD.SHL.U32 R11, R10, 0x40, RZ ;  /* 0x000000400a0b7824 */ /* 0x000fe200078e00ff */
[----:B------:R-:W2:Y:S01]  /*17960*/  @P0 MUFU.RCP R8, R5 ;  /* 0x0000000500080308 */ /* 0x000ea20000001000 */
[----:B------:R-:W-:-:S02]  /*17970*/  IADD3 R9, -R9, R4, RZ ;  /* 0x0000000409097210 */ /* 0x000fc40007ffe1ff */
[----:B------:R-:W-:Y:S02]  /*17980*/  ISETP.NE.U32.AND P4, PT, R13, 0x1, PT ;  /* 0x000000010d00780c */ /* 0x000fe40003f85070 */
[----:B------:R-:W-:Y:S01]  /*17990*/  LOP3.LUT R11, R11, 0x1c0, RZ, 0xc0, !PT ;  /* 0x000001c00b0b7812 */ /* 0x000fe200078ec0ff */
[----:B------:R-:W-:Y:S01]  /*179a0*/  IMAD R9, R12, 0x200, R9 ;  /* 0x000002000c097824 */ /* 0x000fe200078e0209 */
[----:B------:R-:W-:Y:S01]  /*179b0*/  R2P PR, R10, 0x6 ;  /* 0x000000060a007804 */ /* 0x000fe20000000000 */
[----:B-1----:R-:W-:Y:S01]  /*179c0*/  FMUL.FTZ R96, R7, R96 ;  /* 0x0000006007607220 */ /* 0x002fe20000410000 */
[----:B------:R-:W-:Y:S01]  /*179d0*/  LEA.HI R14, R11, R11, RZ, 0x1d ;  /* 0x0000000b0b0e7211 */ /* 0x000fe200078fe8ff */
[C---:B------:R-:W-:Y:S01]  /*179e0*/  FMUL.FTZ R97, R7.reuse, R97 ;  /* 0x0000006107617220 */ /* 0x040fe20000410000 */
[----:B------:R-:W-:Y:S01]  /*179f0*/  MOV R11, 0xfffffff0 ;  /* 0xfffffff0000b7802 */ /* 0x000fe20000000f00 */
[----:B------:R-:W-:Y:S01]  /*17a00*/  FMUL.FTZ R92, R7, R92 ;  /* 0x0000005c075c7220 */ /* 0x000fe20000410000 */
[----:B------:R-:W-:Y:S01]  /*17a10*/  MOV R10, 0x20 ;  /* 0x00000020000a7802 */ /* 0x000fe20000000f00 */
[----:B------:R-:W-:Y:S01]  /*17a20*/  IMAD.U32 R9, R9, 0x2, R14 ;  /* 0x0000000209097824 */ /* 0x000fe200078e000e */
[----:B------:R-:W-:Y:S01]  /*17a30*/  SEL R11, R11, 0x10, !P4 ;  /* 0x000000100b0b7807 */ /* 0x000fe20006000000 */
[----:B--2---:R-:W-:Y:S01]  /*17a40*/  FMUL.FTZ R99, R8, R99 ;  /* 0x0000006308637220 */ /* 0x004fe20000410000 */
[----:B------:R-:W-:Y:S01]  /*17a50*/  SEL R10, R10, 0xffffffe0, !P1 ;  /* 0xffffffe00a0a7807 */ /* 0x000fe20004800000 */
[----:B------:R-:W-:Y:S01]  /*17a60*/  IMAD.SHL.U32 R9, R9, 0x2, RZ ;  /* 0x0000000209097824 */ /* 0x000fe200078e00ff */
[----:B------:R-:W-:Y:S01]  /*17a70*/  F2FP.PACK_AB R96, R97, R96 ;  /* 0x000000606160723e */ /* 0x000fe200000000ff */
[C---:B------:R-:W-:Y:S01]  /*17a80*/  FMUL.FTZ R98, R8.reuse, R98 ;  /* 0x0000006208627220 */ /* 0x040fe20000410000 */
[----:B------:R-:W-:Y:S01]  /*17a90*/  @P0 MUFU.LG2 R5, R5 ;  /* 0x0000000500050308 */ /* 0x000fe20000000c00 */
[----:B------:R-:W-:Y:S01]  /*17aa0*/  FMUL.FTZ R93, R7, R93 ;  /* 0x0000005d075d7220 */ /* 0x000fe20000410000 */
[C---:B------:R-:W-:Y:S01]  /*17ab0*/  IADD3 R15, R9.reuse, 0x40, RZ ;  /* 0x00000040090f7810 */ /* 0x040fe20007ffe0ff */
[C---:B------:R-:W-:Y:S01]  /*17ac0*/  FMUL.FTZ R95, R8.reuse, R95 ;  /* 0x0000005f085f7220 */ /* 0x040fe20000410000 */
[C---:B------:R-:W-:Y:S01]  /*17ad0*/  IADD3 R13, R9.reuse, R11, RZ ;  /* 0x0000000b090d7210 */ /* 0x040fe20007ffe0ff */
[C---:B------:R-:W-:Y:S01]  /*17ae0*/  FMUL.FTZ R94, R8.reuse, R94 ;  /* 0x0000005e085e7220 */ /* 0x040fe20000410000 */
[----:B------:R-:W-:Y:S01]  /*17af0*/  @P2 IADD3 R15, R9, -0x40, RZ ;  /* 0xffffffc0090f2810 */ /* 0x000fe20007ffe0ff */
[----:B------:R-:W-:Y:S01]  /*17b00*/  FMUL.FTZ R68, R7, R68 ;  /* 0x0000004407447220 */ /* 0x000fe20000410000 */
[----:B------:R-:W-:Y:S01]  /*17b10*/  F2FP.PACK_AB R98, R99, R98 ;  /* 0x000000626362723e */ /* 0x000fe200000000ff */
        /* <DEDUP_REMOVED lines=10> */
[C---:B------:R-:W-:Y:S01]  /*17bc0*/  FMUL.FTZ R75, R8.reuse, R75 ;  /* 0x0000004b084b7220 */ /* 0x040fe20000410000 */
        /* <DEDUP_REMOVED lines=17> */
[----:B------:R-:W-:Y:S01]  /*17ce0*/  FMUL.FTZ R78, R8, R78 ;  /* 0x0000004e084e7220 */ /* 0x000fe20000410000 */
[----:B------:R-:W-:Y:S01]  /*17cf0*/  F2FP.PACK_AB R76, R77, R76 ;  /* 0x0000004c4d4c723e */ /* 0x000fe200000000ff */
[C---:B------:R-:W-:Y:S01]  /*17d00*/  FMUL.FTZ R80, R7.reuse, R80 ;  /* 0x0000005007507220 */ /* 0x040fe20000410000 */
[----:B------:R-:W-:Y:S01]  /*17d10*/  IADD3 R21, R10, R15, RZ ;  /* 0x0000000f0a157210 */ /* 0x000fe20007ffe0ff */
[----:B------:R-:W-:Y:S01]  /*17d20*/  FMUL.FTZ R81, R7, R81 ;  /* 0x0000005107517220 */ /* 0x000fe20000410000 */
[----:B------:R-:W-:Y:S01]  /*17d30*/  F2FP.PACK_AB R78, R79, R78 ;  /* 0x0000004e4f4e723e */ /* 0x000fe200000000ff */
[----:B------:R-:W-:Y:S01]  /*17d40*/  FMUL.FTZ R84, R7, R84 ;  /* 0x0000005407547220 */ /* 0x000fe20000410000 */
[----:B------:R-:W-:Y:S01]  /*17d50*/  STS [R17], R68 ;  /* 0x0000004411007388 */ /* 0x000fe20000000800 */
[C---:B------:R-:W-:Y:S01]  /*17d60*/  FMUL.FTZ R83, R8.reuse, R83 ;  /* 0x0000005308537220 */ /* 0x040fe20000410000 */
[----:B------:R-:W-:Y:S01]  /*17d70*/  F2FP.PACK_AB R80, R81, R80 ;  /* 0x000000505150723e */ /* 0x000fe200000000ff */
[C---:B------:R-:W-:Y:S01]  /*17d80*/  FMUL.FTZ R82, R8.reuse, R82 ;  /* 0x0000005208527220 */ /* 0x040fe20000410000 */
[----:B------:R-:W-:Y:S01]  /*17d90*/  STS [R17+0x400], R70 ;  /* 0x0004004611007388 */ /* 0x000fe20000000800 */
[C---:B------:R-:W-:Y:S01]  /*17da0*/  FMUL.FTZ R87, R8.reuse, R87 ;  /* 0x0000005708577220 */ /* 0x040fe20000410000 */
[----:B------:R-:W-:Y:S01]  /*17db0*/  ISETP.NE.AND P1, PT, RZ, UR4, PT ;  /* 0x00000004ff007c0c */ /* 0x000fe2000bf25270 */
[----:B------:R-:W-:Y:S01]  /*17dc0*/  FMUL.FTZ R7, R7, R85 ;  /* 0x0000005507077220 */ /* 0x000fe20000410000 */
[----:B------:R-:W-:Y:S01]  /*17dd0*/  F2FP.PACK_AB R82, R83, R82 ;  /* 0x000000525352723e */ /* 0x000fe200000000ff */
[----:B------:R-:W-:Y:S01]  /*17de0*/  FMUL.FTZ R8, R8, R86 ;  /* 0x0000005608087220 */ /* 0x000fe20000410000 */
[----:B-1----:R-:W1:Y:S01]  /*17df0*/  @P3 MUFU.LG2 R9, R6 ;  /* 0x0000000600093308 */ /* 0x002e620000000c00 */
[----:B------:R-:W-:Y:S01]  /*17e00*/  IMAD.IADD R19, R13, 0x1, R10 ;  /* 0x000000010d137824 */ /* 0x000fe200078e020a */
[----:B------:R-:W-:Y:S01]  /*17e10*/  F2FP.PACK_AB R7, R7, R84 ;  /* 0x000000540707723e */ /* 0x000fe200000000ff */
[----:B------:R-:W-:Y:S01]  /*17e20*/  IMAD.IADD R10, R10, 0x1, R11 ;  /* 0x000000010a0a7824 */ /* 0x000fe200078e020b */
[----:B------:R-:W-:-:S02]  /*17e30*/  F2FP.PACK_AB R8, R87, R8 ;  /* 0x000000085708723e */ /* 0x000fc400000000ff */
[----:B------:R-:W-:Y:S01]  /*17e40*/  STS [R19], R72 ;  /* 0x0000004813007388 */ /* 0x000fe20000000800 */
[----:B--2---:R-:W-:-:S03]  /*17e50*/  MOV R13, 0x7f800000 ;  /* 0x7f800000000d7802 */ /* 0x004fc60000000f00 */
[----:B------:R-:W-:Y:S04]  /*17e60*/  STS [R19+0x400], R74 ;  /* 0x0004004a13007388 */ /* 0x000fe80000000800 */
[----:B------:R-:W-:Y:S01]  /*17e70*/  STS [R15], R88 ;  /* 0x000000580f007388 */ /* 0x000fe20000000800 */
[----:B-1----:R-:W-:Y:S01]  /*17e80*/  @P3 FMUL.FTZ R9, R9, 0.69314718246459960938 ;  /* 0x3f31721809093820 */ /* 0x002fe20000410000 */
[----:B------:R-:W-:Y:S02]  /*17e90*/  MOV R6, 0x7f800000 ;  /* 0x7f80000000067802 */ /* 0x000fe40000000f00 */
[----:B------:R-:W-:Y:S01]  /*17ea0*/  STS [R15+0x400], R90 ;  /* 0x0004005a0f007388 */ /* 0x000fe20000000800 */
[----:B------:R-:W-:-:S03]  /*17eb0*/  @P3 FFMA.FTZ R6, R2, c[0x0][0x238], R9 ;  /* 0x00008e0002063a23 */ /* 0x000fc60000010009 */
[----:B------:R-:W-:Y:S04]  /*17ec0*/  STS [R11], R76 ;  /* 0x0000004c0b007388 */ /* 0x000fe80000000800 */
[----:B------:R1:W-:Y:S04]  /*17ed0*/  STS [R11+0x400], R78 ;  /* 0x0004004e0b007388 */ /* 0x0003e80000000800 */
[----:B------:R2:W-:Y:S04]  /*17ee0*/  STS [R21], R80 ;  /* 0x0000005015007388 */ /* 0x0005e80000000800 */
[----:B------:R2:W-:Y:S04]  /*17ef0*/  STS [R21+0x400], R82 ;  /* 0x0004005215007388 */ /* 0x0005e80000000800 */
[----:B------:R2:W-:Y:S04]  /*17f00*/  STS [R10], R7 ;  /* 0x000000070a007388 */ /* 0x0005e80000000800 */
[----:B------:R2:W-:Y:S01]  /*17f10*/  STS [R10+0x400], R8 ;  /* 0x000400080a007388 */ /* 0x0005e20000000800 */
[----:B-1----:R-:W-:-:S04]  /*17f20*/  @P0 FMUL.FTZ R11, R5, 0.69314718246459960938 ;  /* 0x3f317218050b0820 */ /* 0x002fc80000410000 */
[----:B------:R-:W-:Y:S01]  /*17f30*/  @P0 FFMA.FTZ R13, R0, c[0x0][0x238], R11 ;  /* 0x00008e00000d0a23 */ /* 0x000fe2000001000b */
[----:B------:R-:W-:Y:S05]  /*17f40*/  @!P1 BRA `(.L_x_5487) ;  /* 0x0000007000009947 */ /* 0x000fea0003800000 */
[----:B------:R-:W1:Y:S01]  /*17f50*/  S2R R0, SR_CTAID.Y ;  /* 0x0000000000007919 */ /* 0x000e620000002600 */
[----:B------:R-:W-:-:S03]  /*17f60*/  ISETP.NE.AND P0, PT, R180, -0x1, PT ;  /* 0xffffffffb400780c */ /* 0x000fc60003f05270 */
[----:B------:R-:W3:Y:S01]  /*17f70*/  S2R R5, SR_CTAID.Z ;  /* 0x0000000000057919 */ /* 0x000ee20000002700 */
[----:B-12---:R-:W-:-:S05]  /*17f80*/  IMAD R7, R0, c[0x0][0x214], RZ ;  /* 0x0000850000077a24 */ /* 0x006fca00078e02ff */
[----:B------:R-:W-:-:S05]  /*17f90*/  SEL R2, R7, R180, !P0 ;  /* 0x000000b407027207 */ /* 0x000fca0004000000 */
[----:B---3--:R-:W-:Y:S01]  /*17fa0*/  IMAD R2, R5, c[0x0][0x234], R2 ;  /* 0x00008d0005027a24 */ /* 0x008fe200078e0202 */
[----:B------:R-:W-:Y:S05]  /*17fb0*/  BRA `(.L_x_5488) ;  /* 0x0000004000007947 */ /* 0x000fea0003800000 */
.L_x_5487:
[----:B------:R-:W1:Y:S04]  /*17fc0*/  S2R R5, SR_CTAID.Z ;  /* 0x0000000000057919 */ /* 0x000e680000002700 */
[----:B------:R-:W1:Y:S02]  /*17fd0*/  S2R R0, SR_CTAID.Y ;  /* 0x0000000000007919 */ /* 0x000e640000002600 */
[----:B-1----:R-:W-:-:S04]  /*17fe0*/  IMAD R2, R0, c[0x0][0x1c0], R5 ;  /* 0x0000700000027a24 */ /* 0x002fc800078e0205 */
[----:B------:R-:W-:Y:S02]  /*17ff0*/  IMAD R2, R2, c[0x0][0x214], RZ ;  /* 0x0000850002027a24 */ /* 0x000fe400078e02ff */
.L_x_5488:
[----:B------:R-:W-:Y:S01]  /*18000*/  BAR.SYNC.DEFER_BLOCKING 0x0 ;  /* 0x0000000000007b1d */ /* 0x000fe20000010000 */
[----:B------:R-:W-:Y:S01]  /*18010*/  LOP3.LUT R3, R3, 0xffffffe0, RZ, 0xc0, !PT ;  /* 0xffffffe003037812 */ /* 0x000fe200078ec0ff */
[----:B------:R-:W-:Y:S01]  /*18020*/  IMAD.WIDE.U32 R28, R180, c[0x0][0x1e8], RZ ;  /* 0x00007a00b41c7a25 */ /* 0x000fe200078e00ff */
[----:B------:R-:W-:Y:S02]  /*18030*/  SHF.R.S32.HI R15, RZ, 0x1f, R12 ;  /* 0x0000001fff0f7819 */ /* 0x000fe4000001140c */
[----:B--2---:R-:W-:Y:S01]  /*18040*/  SHF.R.S32.HI R7, RZ, 0x1f, R0 ;  /* 0x0000001fff077819 */ /* 0x004fe20000011400 */
[----:B------:R-:W-:Y:S01]  /*18050*/  IMAD.IADD R3, R4, 0x1, -R3 ;  /* 0x0000000104037824 */ /* 0x000fe200078e0a03 */
[----:B------:R-:W-:Y:S01]  /*18060*/  ISETP.NE.AND P0, PT, R180, -0x1, PT ;  /* 0xffffffffb400780c */ /* 0x000fe20003f05270 */
[----:B------:R-:W-:Y:S01]  /*18070*/  IMAD.WIDE.U32 R30, R0, c[0x0][0x1e0], RZ ;  /* 0x00007800001e7a25 */ /* 0x000fe200078e00ff */
[----:B------:R-:W-:Y:S01]  /*18080*/  LEA.HI R15, R15, R12, RZ, 0x2 ;  /* 0x0000000c0f0f7211 */ /* 0x000fe200078f10ff */
[----:B------:R-:W-:Y:S01]  /*18090*/  BSSY B0, `(.L_x_5489) ;  /* 0x000001c000007945 */ /* 0x000fe20003800000 */
[----:B------:R-:W-:Y:S01]  /*180a0*/  LOP3.LUT P1, RZ, R3, 0x3, RZ, 0xc0, !PT ;  /* 0x0000000303ff7812 */ /* 0x000fe2000782c0ff */
[----:B------:R-:W-:Y:S01]  /*180b0*/  IMAD R7, R7, c[0x0][0x1e0], RZ ;  /* 0x0000780007077a24 */ /* 0x000fe200078e02ff */
[----:B------:R-:W-:Y:S01]  /*180c0*/  LOP3.LUT R15, R15, 0xffffffc, RZ, 0xc0, !PT ;  /* 0x0ffffffc0f0f7812 */ /* 0x000fe200078ec0ff */
[----:B------:R-:W-:-:S02]  /*180d0*/  IMAD R180, R180, c[0x0][0x1ec], R29 ;  /* 0x00007b00b4b47a24 */ /* 0x000fc400078e021d */
[----:B------:R-:W-:Y:S01]  /*180e0*/  IMAD R7, R0, c[0x0][0x1e4], R7 ;  /* 0x0000790000077a24 */ /* 0x000fe200078e0207 */
[----:B------:R-:W-:Y:S01]  /*180f0*/  SEL R0, R30, R28, !P0 ;  /* 0x0000001c1e007207 */ /* 0x000fe20004000000 */
[----:B------:R-:W-:-:S03]  /*18100*/  IMAD.IADD R12, R12, 0x1, -R15 ;  /* 0x000000010c0c7824 */ /* 0x000fc600078e0a0f */
[----:B------:R-:W-:Y:S01]  /*18110*/  @!P0 IADD3 R180, R31, R7, RZ ;  /* 0x000000071fb48210 */ /* 0x000fe20007ffe0ff */
[----:B------:R-:W-:Y:S01]  /*18120*/  IMAD R187, R12, 0x10, R187 ;  /* 0x000000100cbb7824 */ /* 0x000fe200078e02bb */
[----:B------:R1:W2:Y:S04]  /*18130*/  LDS.128 R20, [R184] ;  /* 0x00000000b8147984 */ /* 0x0002a80000000c00 */
[----:B------:R1:W3:Y:S04]  /*18140*/  LDS.128 R16, [R184+0x800] ;  /* 0x00080000b8107984 */ /* 0x0002e80000000c00 */
[----:B------:R1:W4:Y:S04]  /*18150*/  LDS.128 R8, [R184+0x1000] ;  /* 0x00100000b8087984 */ /* 0x0003280000000c00 */
[----:B------:R1:W1:Y:S01]  /*18160*/  LDS.128 R24, [R184+0x1800] ;  /* 0x00180000b8187984 */ /* 0x0002620000000c00 */
[----:B------:R-:W-:Y:S05]  /*18170*/  @P1 BRA `(.L_x_5490) ;  /* 0x000000d000001947 */ /* 0x000fea0003800000 */
[----:B------:R-:W5:Y:S01]  /*18180*/  S2R R3, SR_CTAID.X ;  /* 0x0000000000037919 */ /* 0x000f620000002500 */
[----:B------:R-:W-:Y:S01]  /*18190*/  IADD3 R7, R187, 0x8, RZ ;  /* 0x00000008bb077810 */ /* 0x000fe20007ffe0ff */
[----:B-----5:R-:W-:-:S02]  /*181a0*/  IMAD R12, R3, 0x40, R2 ;  /* 0x00000040030c7824 */ /* 0x020fc400078e0202 */
        /* <DEDUP_REMOVED lines=10> */
.L_x_5490:
[----:B------:R-:W-:Y:S05]  /*18250*/  BSYNC B0 ;  /* 0x0000000000007941 */ /* 0x000fea0003800000 */
.L_x_5489:
[----:B------:R-:W5:Y:S01]  /*18260*/  S2R R4, SR_CTAID.X ;  /* 0x0000000000047919 */ /* 0x000f620000002500 */
[----:B------:R-:W-:Y:S01]  /*18270*/  SHF.R.S32.HI R101, RZ, 0x1f, R100 ;  /* 0x0000001fff657819 */ /* 0x000fe20000011464 */
[----:B------:R-:W-:Y:S01]  /*18280*/  BSSY B0, `(.L_x_5491) ;  /* 0x000001e000007945 */ /* 0x000fe20003800000 */
[----:B------:R-:W-:Y:S01]  /*18290*/  ISETP.GE.AND P1, PT, R100, c[0x0][0x220], PT ;  /* 0x0000880064007a0c */ /* 0x000fe20003f26270 */
[----:B----4-:R-:W4:Y:S01]  /*182a0*/  S2R R3, SR_TID.X ;  /* 0x0000000000037919 */ /* 0x010f220000002100 */
[----:B------:R-:W-:-:S05]  /*182b0*/  SHF.R.S32.HI R6, RZ, 0x1f, R5 ;  /* 0x0000001fff067819 */ /* 0x000fca0000011405 */
[----:B------:R-:W-:-:S04]  /*182c0*/  IMAD R6, R6, c[0x0][0x1f0], RZ ;  /* 0x00007c0006067a24 */ /* 0x000fc800078e02ff */
[----:B------:R-:W-:Y:S02]  /*182d0*/  IMAD R6, R5, c[0x0][0x1f4], R6 ;  /* 0x00007d0005067a24 */ /* 0x000fe400078e0206 */
[----:B-----5:R-:W-:Y:S01]  /*182e0*/  IMAD.SHL.U32 R4, R4, 0x40, RZ ;  /* 0x0000004004047824 */ /* 0x020fe200078e00ff */
[----:B----4-:R-:W-:-:S03]  /*182f0*/  SHF.R.S32.HI R2, RZ, 0x1f, R3 ;  /* 0x0000001fff027819 */ /* 0x010fc60000011403 */
[----:B------:R-:W-:Y:S01]  /*18300*/  IMAD.WIDE.U32 R12, R4, c[0x0][0x1e8], R100 ;  /* 0x00007a00040c7a25 */ /* 0x000fe200078e0064 */
[----:B------:R-:W-:Y:S02]  /*18310*/  SHF.R.S32.HI R7, RZ, 0x1f, R4 ;  /* 0x0000001fff077819 */ /* 0x000fe40000011404 */
[----:B------:R-:W-:Y:S02]  /*18320*/  LEA.HI R2, R2, R3, RZ, 0x3 ;  /* 0x0000000302027211 */ /* 0x000fe400078f18ff */
[----:B------:R-:W-:Y:S01]  /*18330*/  IADD3 R12, P0, R0, R12, RZ ;  /* 0x0000000c000c7210 */ /* 0x000fe20007f1e0ff */
[----:B------:R-:W-:Y:S01]  /*18340*/  IMAD R7, R7, c[0x0][0x1e8], RZ ;  /* 0x00007a0007077a24 */ /* 0x000fe200078e02ff */
[----:B------:R-:W-:-:S03]  /*18350*/  SHF.R.S32.HI R3, RZ, 0x3, R2 ;  /* 0x00000003ff037819 */ /* 0x000fc60000011402 */
[----:B------:R-:W-:Y:S01]  /*18360*/  IMAD R7, R4, c[0x0][0x1ec], R7 ;  /* 0x00007b0004077a24 */ /* 0x000fe200078e0207 */
[----:B------:R-:W-:Y:S01]  /*18370*/  SHF.R.S32.HI R0, RZ, 0x1f, R3 ;  /* 0x0000001fff007819 */ /* 0x000fe20000011403 */
[----:B------:R-:W-:-:S03]  /*18380*/  IMAD.IADD R4, R179, 0x1, -R4 ;  /* 0x00000001b3047824 */ /* 0x000fc600078e0a04 */
[----:B------:R-:W-:Y:S02]  /*18390*/  IADD3.X R13, R180, R13, R7, P0, !PT ;  /* 0x0000000db40d7210 */ /* 0x000fe400007fe407 */
[----:B------:R-:W-:-:S03]  /*183a0*/  ISETP.GE.OR P0, PT, R3, R4, P1 ;  /* 0x000000040300720c */ /* 0x000fc60000f06670 */
        /* <DEDUP_REMOVED lines=11> */
.L_x_5492:
[----:B------:R-:W-:Y:S05]  /*18460*/  BSYNC B0 ;  /* 0x0000000000007941 */ /* 0x000fea0003800000 */
.L_x_5491:
        /* <DEDUP_REMOVED lines=14> */
[----:B---3--:R2:W-:Y:S02]  /*18550*/  STG.E.128 [R20.64], R16 ;  /* 0x0000001014007986 */ /* 0x0085e4000c101d06 */
.L_x_5494:
[----:B------:R-:W-:Y:S05]  /*18560*/  BSYNC B0 ;  /* 0x0000000000007941 */ /* 0x000fea0003800000 */
.L_x_5493:
        /* <DEDUP_REMOVED lines=14> */
[----:B------:R2:W-:Y:S02]  /*18650*/  STG.E.128 [R16.64], R8 ;  /* 0x0000000810007986 */ /* 0x0005e4000c101d06 */
.L_x_5496:
[----:B------:R-:W-:Y:S05]  /*18660*/  BSYNC B0 ;  /* 0x0000000000007941 */ /* 0x000fea0003800000 */
.L_x_5495:
[----:B------:R-:W-:-:S04]  /*18670*/  IADD3 R5, R3, 0x30, RZ ;  /* 0x0000003003057810 */ /* 0x000fc80007ffe0ff */
[----:B------:R-:W-:-:S13]  /*18680*/  ISETP.GE.OR P0, PT, R5, R4, P1 ;  /* 0x000000040500720c */ /* 0x000fda0000f06670 */
        /* <DEDUP_REMOVED lines=13> */
.L_x_5497:
        /* <DEDUP_REMOVED lines=10> */
.L_x_7798:


//--------------------- .text._ZN5flash24flash_fwd_splitkv_kernelI23Flash_fwd_kernel_traitsILi64ELi64ELi128ELi4ELb0ELb0EN7cutlass6half_tE19Flash_kernel_traitsILi64ELi64ELi128ELi4ES3_EELb1ELb0ELb0ELb0ELb0ELb1ELb0ELb1EEEvNS_16Flash_fwd_paramsE --------------------------
	.section	.text._ZN5flash24flash_fwd_splitkv_kernelI23Flash_fwd_kernel_traitsILi64ELi64ELi128ELi4ELb0ELb0EN7cutlass6half_tE19Flash_kernel_traitsILi64ELi64ELi128ELi4ES3_EELb1ELb0ELb0ELb0ELb0ELb1ELb0ELb1EEEvNS_16Flash_fwd_paramsE,"ax",@progbits
	.sectioninfo	@"SHI_REGISTERS=239"
	.align	128
        .global         _ZN5flash24flash_fwd_splitkv_kernelI23Flash_fwd_kernel_traitsILi64ELi64ELi128ELi4ELb0ELb0EN7cutlass6half_tE19Flash_kernel_traitsILi64ELi64ELi128ELi4ES3_EELb1ELb0ELb0ELb0ELb0ELb1ELb0ELb1EEEvNS_16Flash_fwd_paramsE
        .type           _ZN5flash24flash_fwd_splitkv_kernelI23Flash_fwd_kernel_traitsILi64ELi64ELi128ELi4ELb0ELb0EN7cutlass6half_tE19Flash_kernel_traitsILi64ELi64ELi128ELi4ES3_EELb1ELb0ELb0ELb0ELb0ELb1ELb0ELb1EEEvNS_16Flash_fwd_paramsE,@function
        .size           _ZN5flash24flash_fwd_splitkv_kernelI23Flash_fwd_kernel_traitsILi64ELi64ELi128ELi4ELb0ELb0EN7cutlass6half_tE19Flash_kernel_traitsILi64ELi64ELi128ELi4ES3_EELb1ELb0ELb0ELb0ELb0ELb1ELb0ELb1EEEvNS_16Flash_fwd_paramsE,(.L_x_7799 - _ZN5flash24flash_fwd_splitkv_kernelI23Flash_fwd_kernel_traitsILi64ELi64ELi128ELi4ELb0ELb0EN7cutlass6half_tE19Flash_kernel_traitsILi64ELi64ELi128ELi4ES3_EELb1ELb0ELb0ELb0ELb0ELb1ELb0ELb1EEEvNS_16Flash_fwd_paramsE)
        .other          _ZN5flash24flash_fwd_splitkv_kernelI23Flash_fwd_kernel_traitsILi64ELi64ELi128ELi4ELb0ELb0EN7cutlass6half_tE19Flash_kernel_traitsILi64ELi64ELi128ELi4ES3_EELb1ELb0ELb0ELb0ELb0ELb1ELb0ELb1EEEvNS_16Flash_fwd_paramsE,@"STO_CUDA_ENTRY STV_DEFAULT"
_ZN5flash24flash_fwd_splitkv_kernelI23Flash_fwd_kernel_traitsILi64ELi64ELi128ELi4ELb0ELb0EN7cutlass6half_tE19Flash_kernel_traitsILi64ELi64ELi128ELi4ES3_EELb1ELb0ELb0ELb0ELb0ELb1ELb0ELb1EEEvNS_16Flash_fwd_paramsE:
.text._ZN5flash24flash_fwd_splitkv_kernelI23Flash_fwd_kernel_traitsILi64ELi64ELi128ELi4ELb0ELb0EN7cutlass6half_tE19Flash_kernel_traitsILi64ELi64ELi128ELi4ES3_EELb1ELb0ELb0ELb0ELb0ELb1ELb0ELb1EEEvNS_16Flash_fwd_paramsE:
        /* <DEDUP_REMOVED lines=35> */
.L_x_5498:
[----:B--2-4-:R-:W-:Y:S02]  /*0230*/  MOV R2, c[0x0][0x218] ;  /* 0x0000860000027a02 */ /* 0x014fe40000000f00 */
.L_x_5499:
        /* <DEDUP_REMOVED lines=74> */
.L_x_5502:
[----:B------:R-:W-:Y:S05]  /*06e0*/  BSYNC B0 ;  /* 0x0000000000007941 */ /* 0x000fea0003800000 */
.L_x_5501:
        /* <DEDUP_REMOVED lines=16> */
.L_x_5504:
[----:B------:R-:W-:Y:S05]  /*07f0*/  BSYNC B0 ;  /* 0x0000000000007941 */ /* 0x000fea0003800000 */
.L_x_5503:
        /* <DEDUP_REMOVED lines=16> */
.L_x_5506:
[----:B------:R-:W-:Y:S05]  /*0900*/  BSYNC B0 ;  /* 0x0000000000007941 */ /* 0x000fea0003800000 */
.L_x_5505:
        /* <DEDUP_REMOVED lines=16> */
.L_x_5508:
[----:B------:R-:W-:Y:S05]  /*0a10*/  BSYNC B0 ;  /* 0x0000000000007941 */ /* 0x000fea0003800000 */
.L_x_5507:
        /* <DEDUP_REMOVED lines=19> */
.L_x_5500:
        /* <DEDUP_REMOVED lines=92> */
.L_x_5509:
        /* <DEDUP_REMOVED lines=16> */
.L_x_5511:
        /* <DEDUP_REMOVED lines=52> */
.L_x_5510:
        /* <DEDUP_REMOVED lines=259> */
.L_x_5566:
        /* <DEDUP_REMOVED lines=40> */
[C---:B------:R-:W-:Y:S02]  /*2800*/  ISETP.GE.OR P0, PT, R111.reuse, R3, P1 ;  /* 0x000000036f00720c */ /* 0x040fe40000f06670 */
[----:B------:R-:W-:Y:S02]  /*2810*/  ISETP.NE.AND P4, PT, R148, RZ, PT ;  /* 0x000000ff9400720c */ /* 0x000fe40003f85270 */
[----:B------:R-:W-:-:S13]  /*2820*/  ISETP.LT.OR P5, PT, R111, R2, P0 ;  /* 0x000000026f00720c */ /* 0x000fda00007a1670 */
        /* <DEDUP_REMOVED lines=27> */
[----:B------:R-:W-:-:S13]  /*29e0*/  ISETP.NE.AND P4, PT, R0, RZ, PT ;  /* 0x000000ff0000720c */ /* 0x000fda0003f85270 */
[----:B------:R-:W4:Y:S04]  /*29f0*/  @!P4 LDG.E.128 R16, [R16.64] ;  /* 0x000000061010c981 */ /* 0x000f28000c1e1d00 */
[----:B----4-:R3:W-:Y:S04]  /*2a00*/  @!P4 STG.E.128 [R42.64], R16 ;  /* 0x000000102a00c986 */ /* 0x0107e8000c101d06 */
[----:B-1----:R-:W4:Y:S04]  /*2a10*/  @!P5 LDG.E.128 R12, [R40.64] ;  /* 0x00000006280cd981 */ /* 0x002f28000c1e1d00 */
[----:B----4-:R3:W-:Y:S04]  /*2a20*/  @!P5 STG.E.128 [R36.64], R12 ;  /* 0x0000000c2400d986 */ /* 0x0107e8000c101d06 */
[----:B--2---:R-:W2:Y:S04]  /*2a30*/  @!P0 LDG.E.128 R4, [R34.64] ;  /* 0x0000000622048981 */ /* 0x004ea8000c1e1d00 */
[----:B--2---:R3:W-:Y:S01]  /*2a40*/  @!P0 STG.E.128 [R32.64], R4 ;  /* 0x0000000420008986 */ /* 0x0047e2000c101d06 */
[----:B------:R-:W-:-:S13]  /*2a50*/  ISETP.NE.AND P0, PT, RZ, UR4, PT ;  /* 0x00000004ff007c0c */ /* 0x000fda000bf05270 */
[----:B------:R-:W-:-:S05]  /*2a60*/  @!P0 BRA `(.L_x_5513) ;  /* 0x0000533000008947 */ /* 0x000fca0003800000 */
[----:B------:R-:W-:-:S13]  /*2a70*/  ISETP.NE.AND P0, PT, RZ, UR8, PT ;  /* 0x00000008ff007c0c */ /* 0x000fda000bf05270 */
        /* <DEDUP_REMOVED lines=54> */
.L_x_5516:
[----:B------:R-:W-:Y:S05]  /*2de0*/  BSYNC B0 ;  /* 0x0000000000007941 */ /* 0x000fea0003800000 */
.L_x_5515:
[----:B------:R-:W-:Y:S01]  /*2df0*/  BSSY B0, `(.L_x_5517) ;  /* 0x000003d000007945 */ /* 0x000fe20003800000 */
[----:B------:R-:W-:-:S05]  /*2e00*/  @P2 BRA `(.L_x_5518) ;  /* 0x000003b000002947 */ /* 0x000fca0003800000 */
[C---:B---3--:R-:W-:Y:S04]  /*2e10*/  LEA R28, P0, R91.reuse, R84, 0x1 ;  /* 0x000000545b1c7211 */ /* 0x048fe800078008ff */
[----:B------:R-:W-:Y:S02]  /*2e20*/  LEA.HI.X R29, R91, R85, R90, 0x1, P0 ;  /* 0x000000555b1d7211 */ /* 0x000fe400000f0c5a */
[C---:B------:R-:W-:Y:S03]  /*2e30*/  LEA R30, P0, R170.reuse, R78, 0x1 ;  /* 0x0000004eaa1e7211 */ /* 0x040fe600078008ff */
[----:B-1----:R-:W2:Y:S01]  /*2e40*/  LDG.E.128 R12, [R28.64] ;  /* 0x000000061c0c7981 */ /* 0x002ea2000c1e1d00 */
[----:B------:R-:W-:Y:S02]  /*2e50*/  LEA.HI.X R31, R170, R77, R169, 0x1, P0 ;  /* 0x0000004daa1f7211 */ /* 0x000fe400000f0ca9 */
[----:B------:R-:W-:-:S13]  /*2e60*/  ISETP.GE.AND P0, PT, R100, UR4, PT ;  /* 0x0000000464007c0c */ /* 0x000fda000bf06270 */
        /* <DEDUP_REMOVED lines=53> */
.L_x_5518:
[----:B------:R-:W-:Y:S05]  /*31c0*/  BSYNC B0 ;  /* 0x0000000000007941 */ /* 0x000fea0003800000 */
.L_x_5517:
[----:B------:R-:W-:Y:S01]  /*31d0*/  BSSY B0, `(.L_x_5519) ;  /* 0x000003d000007945 */ /* 0x000fe20003800000 */
[----:B------:R-:W-:-:S05]  /*31e0*/  @P6 BRA `(.L_x_5520) ;  /* 0x000003b000006947 */ /* 0x000fca0003800000 */
[C---:B---3--:R-:W-:Y:S04]  /*31f0*/  LEA R28, P0, R58.reuse, R84, 0x1 ;  /* 0x000000543a1c7211 */ /* 0x048fe800078008ff */
[----:B------:R-:W-:Y:S02]  /*3200*/  LEA.HI.X R29, R58, R85, R57, 0x1, P0 ;  /* 0x000000553a1d7211 */ /* 0x000fe400000f0c39 */
[C---:B-1----:R-:W-:Y:S03]  /*3210*/  LEA R30, P0, R144.reuse, R78, 0x1 ;  /* 0x0000004e901e7211 */ /* 0x042fe600078008ff */
[----:B------:R-:W2:Y:S01]  /*3220*/  LDG.E.128 R12, [R28.64] ;  /* 0x000000061c0c7981 */ /* 0x000ea2000c1e1d00 */
        /* <DEDUP_REMOVED lines=55> */
.L_x_5520:
[----:B------:R-:W-:Y:S05]  /*35a0*/  BSYNC B0 ;  /* 0x0000000000007941 */ /* 0x000fea0003800000 */
.L_x_5519:
        /* <DEDUP_REMOVED lines=65> */
.L_x_5522:
[----:B------:R-:W-:Y:S05]  /*39c0*/  BSYNC B0 ;  /* 0x0000000000007941 */ /* 0x000fea0003800000 */
.L_x_5521:
[----:B------:R-:W-:Y:S01]  /*39d0*/  ISETP.NE.AND P0, PT, R148, RZ, PT ;  /* 0x000000ff9400720c */ /* 0x000fe20003f05270 */
[----:B------:R-:W-:-:S12]  /*39e0*/  BSSY B0, `(.L_x_5523) ;  /* 0x000003d000007945 */ /* 0x000fd80003800000 */
        /* <DEDUP_REMOVED lines=60> */
.L_x_5524:
[----:B------:R-:W-:Y:S05]  /*3db0*/  BSYNC B0 ;  /* 0x0000000000007941 */ /* 0x000fea0003800000 */
.L_x_5523:
        /* <DEDUP_REMOVED lines=65> */
.L_x_5526:
[----:B------:R-:W-:Y:S05]  /*41d0*/  BSYNC B0 ;  /* 0x0000000000007941 */ /* 0x000fea0003800000 */
.L_x_5525:
        /* <DEDUP_REMOVED lines=65> */
.L_x_5528:
[----:B------:R-:W-:Y:S05]  /*45f0*/  BSYNC B0 ;  /* 0x0000000000007941 */ /* 0x000fea0003800000 */
.L_x_5527:
[----:B------:R-:W-:Y:S01]  /*4600*/  ISETP.NE.AND P0, PT, R121, RZ, PT ;  /* 0x000000ff7900720c */ /* 0x000fe20003f05270 */
[----:B------:R-:W-:-:S12]  /*4610*/  BSSY B0, `(.L_x_5529) ;  /* 0x0000041000007945 */ /* 0x000fd80003800000 */
        /* <DEDUP_REMOVED lines=64> */
.L_x_5530:
[----:B------:R-:W-:Y:S05]  /*4a20*/  BSYNC B0 ;  /* 0x0000000000007941 */ /* 0x000fea0003800000 */
.L_x_5529:
        /* <DEDUP_REMOVED lines=9> */
.L_x_5514:
[----:B------:R-:W-:Y:S01]  /*4ac0*/  ULEA.HI UR5, UR4, UR4, URZ, 0x1 ;  /* 0x0000000404057291 */ /* 0x000fe2000f8f083f */
[----:B------:R-:W-:Y:S03]  /*4ad0*/  BSSY B1, `(.L_x_5532) ;  /* 0x000005a000017945 */ /* 0x000fe60003800000 */
[----:B------:R-:W-:Y:S06]  /*4ae0*/  USHF.R.S32.HI UR5, URZ, 0x1, UR5 ;  /* 0x000000013f057899 */ /* 0x000fec0008011405 */
[----:B------:R-:W-:Y:S01]  /*4af0*/  MOV R149, UR5 ;  /* 0x0000000500957c02 */ /* 0x000fe20008000f00 */
[----:B------:R-:W-:-:S05]  /*4b00*/  @P1 BRA `(.L_x_5533) ;  /* 0x0000056000001947 */ /* 0x000fca0003800000 */
[----:B---3--:R1:W5:Y:S01]  /*4b10*/  LDG.E.128 R44, [R84.64] ;  /* 0x00000006542c7981 */ /* 0x008362000c1e1d00 */
[----:B------:R-:W-:Y:S01]  /*4b20*/  ISETP.GE.AND P0, PT, R100, UR4, PT ;  /* 0x0000000464007c0c */ /* 0x000fe2000bf06270 */
[----:B------:R-:W-:-:S12]  /*4b30*/  BSSY B0, `(.L_x_5534) ;  /* 0x0000051000007945 */ /* 0x000fd80003800000 */
        /* <DEDUP_REMOVED lines=80> */
.L_x_5535:
[----:B------:R-:W-:Y:S05]  /*5040*/  BSYNC B0 ;  /* 0x0000000000007941 */ /* 0x000fea0003800000 */
.L_x_5534:
[----:B------:R-:W-:Y:S05]  /*5050*/  MOV R79, R77 ;  /* 0x0000004d004f7202 */ /* 0x000fea0000000f00 */
[----:B-----5:R2:W-:Y:S02]  /*5060*/  STG.E.128 [R78.64], R44 ;  /* 0x0000002c4e007986 */ /* 0x0205e4000c101d06 */
.L_x_5533:
[----:B------:R-:W-:Y:S05]  /*5070*/  BSYNC B1 ;  /* 0x0000000000017941 */ /* 0x000fea0003800000 */
.L_x_5532:
        /* <DEDUP_REMOVED lines=91> */
.L_x_5539:
[----:B------:R-:W-:Y:S05]  /*5630*/  BSYNC B0 ;  /* 0x0000000000007941 */ /* 0x000fea0003800000 */
.L_x_5538:
[C---:B------:R-:W-:Y:S04]  /*5640*/  LEA R2, P0, R170.reuse, R78, 0x1 ;  /* 0x0000004eaa027211 */ /* 0x040fe800078008ff */
[----:B------:R-:W-:Y:S05]  /*5650*/  LEA.HI.X R3, R170, R77, R169, 0x1, P0 ;  /* 0x0000004daa037211 */ /* 0x000fea00000f0ca9 */
[----:B-----5:R3:W-:Y:S04]  /*5660*/  STG.E.128 [R2.64], R44 ;  /* 0x0000002c02007986 */ /* 0x0207e8000c101d06 */
.L_x_5537:
[----:B------:R-:W-:Y:S05]  /*5670*/  BSYNC B1 ;  /* 0x0000000000017941 */ /* 0x000fea0003800000 */
.L_x_5536:
        /* <DEDUP_REMOVED lines=91> */
.L_x_5543:
[----:B------:R-:W-:Y:S05]  /*5c30*/  BSYNC B0 ;  /* 0x0000000000007941 */ /* 0x000fea0003800000 */
.L_x_5542:
[C---:B------:R-:W-:Y:S04]  /*5c40*/  LEA R2, P0, R144.reuse, R78, 0x1 ;  /* 0x0000004e90027211 */ /* 0x040fe800078008ff */
[----:B------:R-:W-:Y:S05]  /*5c50*/  LEA.HI.X R3, R144, R77, R59, 0x1, P0 ;  /* 0x0000004d90037211 */ /* 0x000fea00000f0c3b */
[----:B-----5:R3:W-:Y:S04]  /*5c60*/  STG.E.128 [R2.64], R44 ;  /* 0x0000002c02007986 */ /* 0x0207e8000c101d06 */
.L_x_5541:
[----:B------:R-:W-:Y:S05]  /*5c70*/  BSYNC B1 ;  /* 0x0000000000017941 */ /* 0x000fea0003800000 */
.L_x_5540:
        /* <DEDUP_REMOVED lines=97> */
.L_x_5547:
[----:B------:R-:W-:Y:S05]  /*6290*/  BSYNC B0 ;  /* 0x0000000000007941 */ /* 0x000fea0003800000 */
.L_x_5546:
[----:B------:R-:W-:Y:S02]  /*62a0*/  MOV R3, 0x60 ;  /* 0x0000006000037802 */ /* 0x000fe40000000f00 */
[----:B------:R-:W-:Y:S03]  /*62b0*/  MOV R79, R77 ;  /* 0x0000004d004f7202 */ /* 0x000fe60000000f00 */
[C---:B------:R-:W-:Y:S02]  /*62c0*/  IMAD R0, R3.reuse, c[0x0][0x19c], RZ ;  /* 0x0000670003007a24 */ /* 0x040fe400078e02ff */
[----:B------:R-:W-:Y:S05]  /*62d0*/  IMAD.WIDE.U32 R4, R3, c[0x0][0x198], R78 ;  /* 0x0000660003047a25 */ /* 0x000fea00078e004e */
[----:B------:R-:W-:Y:S05]  /*62e0*/  IADD3 R5, R5, R0, RZ ;  /* 0x0000000005057210 */ /* 0x000fea0007ffe0ff */
[----:B-----5:R3:W-:Y:S02]  /*62f0*/  STG.E.128 [R4.64], R32 ;  /* 0x0000002004007986 */ /* 0x0207e4000c101d06 */
.L_x_5545:
[----:B------:R-:W-:Y:S05]  /*6300*/  BSYNC B1 ;  /* 0x0000000000017941 */ /* 0x000fea0003800000 */
.L_x_5544:
[----:B------:R-:W-:Y:S01]  /*6310*/  ISETP.NE.AND P0, PT, R148, RZ, PT ;  /* 0x000000ff9400720c */ /* 0x000fe20003f05270 */
[----:B------:R-:W-:-:S12]  /*6320*/  BSSY B1, `(.L_x_5548) ;  /* 0x0000064000017945 */ /* 0x000fd80003800000 */
        /* <DEDUP_REMOVED lines=95> */
.L_x_5551:
[----:B------:R-:W-:Y:S05]  /*6920*/  BSYNC B0 ;  /* 0x0000000000007941 */ /* 0x000fea0003800000 */
.L_x_5550:
[C---:B------:R-:W-:Y:S04]  /*6930*/  LEA R2, P0, R146.reuse, R78, 0x1 ;  /* 0x0000004e92027211 */ /* 0x040fe800078008ff */
[----:B------:R-:W-:Y:S05]  /*6940*/  LEA.HI.X R3, R146, R77, R62, 0x1, P0 ;  /* 0x0000004d92037211 */ /* 0x000fea00000f0c3e */
[----:B-----5:R3:W-:Y:S04]  /*6950*/  STG.E.128 [R2.64], R32 ;  /* 0x0000002002007986 */ /* 0x0207e8000c101d06 */
.L_x_5549:
[----:B------:R-:W-:Y:S05]  /*6960*/  BSYNC B1 ;  /* 0x0000000000017941 */ /* 0x000fea0003800000 */
.L_x_5548:
        /* <DEDUP_REMOVED lines=97> */
.L_x_5555:
[----:B------:R-:W-:Y:S05]  /*6f80*/  BSYNC B0 ;  /* 0x0000000000007941 */ /* 0x000fea0003800000 */
.L_x_5554:
[----:B------:R-:W-:Y:S02]  /*6f90*/  MOV R3, 0xa0 ;  /* 0x000000a000037802 */ /* 0x000fe40000000f00 */
[----:B------:R-:W-:Y:S03]  /*6fa0*/  MOV R79, R77 ;  /* 0x0000004d004f7202 */ /* 0x000fe60000000f00 */
[C---:B------:R-:W-:Y:S02]  /*6fb0*/  IMAD R0, R3.reuse, c[0x0][0x19c], RZ ;  /* 0x0000670003007a24 */ /* 0x040fe400078e02ff */
[----:B------:R-:W-:Y:S05]  /*6fc0*/  IMAD.WIDE.U32 R4, R3, c[0x0][0x198], R78 ;  /* 0x0000660003047a25 */ /* 0x000fea00078e004e */
[----:B------:R-:W-:Y:S05]  /*6fd0*/  IADD3 R5, R5, R0, RZ ;  /* 0x0000000005057210 */ /* 0x000fea0007ffe0ff */
[----:B-----5:R3:W-:Y:S02]  /*6fe0*/  STG.E.128 [R4.64], R32 ;  /* 0x0000002004007986 */ /* 0x0207e4000c101d06 */
.L_x_5553:
[----:B------:R-:W-:Y:S05]  /*6ff0*/  BSYNC B1 ;  /* 0x0000000000017941 */ /* 0x000fea0003800000 */
.L_x_5552:
        /* <DEDUP_REMOVED lines=97> */
.L_x_5559:
[----:B------:R-:W-:Y:S05]  /*7610*/  BSYNC B0 ;  /* 0x0000000000007941 */ /* 0x000fea0003800000 */
.L_x_5558:
[----:B------:R-:W-:Y:S02]  /*7620*/  MOV R3, 0xc0 ;  /* 0x000000c000037802 */ /* 0x000fe40000000f00 */
[----:B------:R-:W-:Y:S03]  /*7630*/  MOV R79, R77 ;  /* 0x0000004d004f7202 */ /* 0x000fe60000000f00 */
[C---:B------:R-:W-:Y:S02]  /*7640*/  IMAD R0, R3.reuse, c[0x0][0x19c], RZ ;  /* 0x0000670003007a24 */ /* 0x040fe400078e02ff */
[----:B------:R-:W-:Y:S05]  /*7650*/  IMAD.WIDE.U32 R4, R3, c[0x0][0x198], R78 ;  /* 0x0000660003047a25 */ /* 0x000fea00078e004e */
[----:B------:R-:W-:Y:S05]  /*7660*/  IADD3 R5, R5, R0, RZ ;  /* 0x0000000005057210 */ /* 0x000fea0007ffe0ff */
[----:B-----5:R3:W-:Y:S02]  /*7670*/  STG.E.128 [R4.64], R32 ;  /* 0x0000002004007986 */ /* 0x0207e4000c101d06 */
.L_x_5557:
[----:B------:R-:W-:Y:S05]  /*7680*/  BSYNC B1 ;  /* 0x0000000000017941 */ /* 0x000fea0003800000 */
.L_x_5556:
[----:B------:R-:W-:Y:S01]  /*7690*/  ISETP.NE.AND P0, PT, R121, RZ, PT ;  /* 0x000000ff7900720c */ /* 0x000fe20003f05270 */
[----:B------:R-:W-:-:S12]  /*76a0*/  BSSY B1, `(.L_x_5560) ;  /* 0x0000067000017945 */ /* 0x000fd80003800000 */
        /* <DEDUP_REMOVED lines=95> */
.L_x_5563:
[----:B------:R-:W-:Y:S05]  /*7ca0*/  BSYNC B0 ;  /* 0x0000000000007941 */ /* 0x000fea0003800000 */
.L_x_5562:
[----:B------:R-:W-:Y:S02]  /*7cb0*/  MOV R3, 0xe0 ;  /* 0x000000e000037802 */ /* 0x000fe40000000f00 */
[----:B------:R-:W-:Y:S03]  /*7cc0*/  MOV R79, R77 ;  /* 0x0000004d004f7202 */ /* 0x000fe60000000f00 */
[C---:B------:R-:W-:Y:S02]  /*7cd0*/  IMAD R0, R3.reuse, c[0x0][0x19c], RZ ;  /* 0x0000670003007a24 */ /* 0x040fe400078e02ff */
[----:B------:R-:W-:Y:S05]  /*7ce0*/  IMAD.WIDE.U32 R4, R3, c[0x0][0x198], R78 ;  /* 0x0000660003047a25 */ /* 0x000fea00078e004e */
[----:B------:R-:W-:Y:S05]  /*7cf0*/  IADD3 R5, R5, R0, RZ ;  /* 0x0000000005057210 */ /* 0x000fea0007ffe0ff */
[----:B-----5:R3:W-:Y:S02]  /*7d00*/  STG.E.128 [R4.64], R32 ;  /* 0x0000002004007986 */ /* 0x0207e4000c101d06 */
.L_x_5561:
[----:B------:R-:W-:Y:S05]  /*7d10*/  BSYNC B1 ;  /* 0x0000000000017941 */ /* 0x000fea0003800000 */
.L_x_5560:
        /* <DEDUP_REMOVED lines=8> */
.L_x_5513:
        /* <DEDUP_REMOVED lines=72> */
.L_x_5531:
[----:B------:R-:W-:Y:S01]  /*8220*/  ISETP.NE.AND P1, PT, R173, RZ, PT ;  /* 0x000000ffad00720c */ /* 0x000fe20003f25270 */
[----:B------:R-:W-:Y:S04]  /*8230*/  IMAD.MOV.U32 R0, RZ, RZ, c[0x0][0x288] ;  /* 0x0000a200ff007624 */ /* 0x000fe800078e00ff */
[----:B------:R-:W-:Y:S05]  /*8240*/  IMAD.U32 R3, R0, -0x80, RZ ;  /* 0xffffff8000037824 */ /* 0x000fea00078e00ff */
[C---:B-1----:R-:W-:Y:S04]  /*8250*/  LEA R84, P0, R3.reuse, R84, 0x1 ;  /* 0x0000005403547211 */ /* 0x042fe800078008ff */
[----:B------:R-:W-:Y:S01]  /*8260*/  LEA.HI.X.SX32 R85, R3, R85, 0x1, P0 ;  /* 0x0000005503557211 */ /* 0x000fe200000f0eff */
[----:B------:R-:W-:-:S05]  /*8270*/  @!P1 BRA `(.L_x_5564) ;  /* 0x000004c000009947 */ /* 0x000fca0003800000 */
[----:B------:R-:W-:Y:S04]  /*8280*/  IADD3 R3, R11, -0x1, RZ ;  /* 0xffffffff0b037810 */ /* 0x000fe80007ffe0ff */
[----:B------:R-:W-:-:S13]  /*8290*/  ISETP.GT.AND P0, PT, R3, R54, PT ;  /* 0x000000360300720c */ /* 0x000fda0003f04270 */
        /* <DEDUP_REMOVED lines=74> */
.L_x_5564:
        /* <DEDUP_REMOVED lines=9> */
.L_x_5565:
[----:B------:R-:W-:Y:S04]  /*87d0*/  IADD3 R11, R11, -0x1, RZ ;  /* 0xffffffff0b0b7810 */ /* 0x000fe80007ffe0ff */
[----:B------:R-:W-:-:S13]  /*87e0*/  ISETP.GT.AND P0, PT, R11, R54, PT ;  /* 0x000000360b00720c */ /* 0x000fda0003f04270 */
[----:B------:R-:W-:-:S05]  /*87f0*/  @P0 BRA `(.L_x_5566) ;  /* 0xffff9d8000000947 */ /* 0x000fca000383ffff */
.L_x_5512:
        /* <DEDUP_REMOVED lines=21> */
[C---:B------:R-:W-:Y:S01]  /*8950*/  LEA R130, P2, R5.reuse, R130, 0x5 ;  /* 0x0000008205827211 */ /* 0x040fe200078428ff */
[----:B------:R-:W-:Y:S01]  /*8960*/  ULDC.U8 UR4, c[0x0][0x313] ;  /* 0x0000c4c000047ab9 */ /* 0x000fe20000000000 */
[----:B------:R-:W-:Y:S01]  /*8970*/  LEA.HI.X R7, R5, R133, R3, 0x4, P0 ;  /* 0x0000008505077211 */ /* 0x000fe200000f2403 */
[----:B------:R-:W-:Y:S01]  /*8980*/  IMAD.IADD R4, R9, 0x1, R4 ;  /* 0x0000000109047824 */ /* 0x000fe200078e0204 */
[----:B------:R-:W-:-:S02]  /*8990*/  LEA R26, P0, R8, c[0x0][0x160], 0x1 ;  /* 0x00005800081a7a11 */ /* 0x000fc400078008ff */
[----:B------:R-:W-:Y:S02]  /*89a0*/  LEA.HI.X R3, R5, R133, R3, 0x5, P2 ;  /* 0x0000008505037211 */ /* 0x000fe400010f2c03 */
[----:B------:R-:W-:Y:S02]  /*89b0*/  LEA.HI.X R27, R8, c[0x0][0x164], R4, 0x1, P0 ;  /* 0x00005900081b7a11 */ /* 0x000fe400000f0c04 */
[----:B------:R-:W-:Y:S02]  /*89c0*/  LEA R28, P0, R130, c[0x0][0x160], 0x1 ;  /* 0x00005800821c7a11 */ /* 0x000fe400078008ff */
[----:B------:R-:W-:Y:S02]  /*89d0*/  LEA R24, P1, R2, c[0x0][0x160], 0x1 ;  /* 0x0000580002187a11 */ /* 0x000fe400078208ff */
[----:B------:R-:W-:Y:S02]  /*89e0*/  LEA.HI.X R29, R130, c[0x0][0x164], R3, 0x1, P0 ;  /* 0x00005900821d7a11 */ /* 0x000fe400000f0c03 */
[----:B------:R-:W-:Y:S01]  /*89f0*/  ISETP.NE.AND P0, PT, RZ, UR4, PT ;  /* 0x00000004ff007c0c */ /* 0x000fe2000bf05270 */
[----:B-1----:R-:W-:Y:S01]  /*8a00*/  IMAD R55, R6, 0x40, R55 ;  /* 0x0000004006377824 */ /* 0x002fe200078e0237 */
[----:B------:R-:W-:Y:S01]  /*8a10*/  LEA.HI.X R25, R2, c[0x0][0x164], R7, 0x1, P1 ;  /* 0x0000590002197a11 */ /* 0x000fe200008f0c07 */
[----:B------:R-:W-:-:S02]  /*8a20*/  IMAD.SHL.U32 R7, R117, 0x10, RZ ;  /* 0x0000001075077824 */ /* 0x000fc400078e00ff */
[----:B------:R-:W-:Y:S02]  /*8a30*/  IMAD R5, R6, -0x40, R171 ;  /* 0xffffffc006057824 */ /* 0x000fe400078e02ab */
        /* <DEDUP_REMOVED lines=55> */
[----:B------:R-:W-:Y:S01]  /*8db0*/  FMUL.FTZ R9, R19, R2 ;  /* 0x0000000213097220 */ /* 0x000fe20000410000 */
[----:B------:R-:W-:Y:S01]  /*8dc0*/  F2FP.PACK_AB R15, R0, R13 ;  /* 0x0000000d000f723e */ /* 0x000fe200000000ff */
[-C--:B------:R-:W-:Y:S01]  /*8dd0*/  FMUL.FTZ R2, R20, R3.reuse ;  /* 0x0000000314027220 */ /* 0x080fe20000410000 */
[----:B------:R-:W-:Y:S01]  /*8de0*/  MOV R13, R14 ;  /* 0x0000000e000d7202 */ /* 0x000fe20000000f00 */
[----:B------:R-:W-:-:S02]  /*8df0*/  FMUL.FTZ R3, R12, R3 ;  /* 0x000000030c037220 */ /* 0x000fc40000410000 */
[-C--:B------:R-:W-:Y:S02]  /*8e00*/  FFMA.FTZ R2, R12, R21.reuse, -R2 ;  /* 0x000000150c027223 */ /* 0x080fe40000010802 */
[----:B------:R-:W-:Y:S02]  /*8e10*/  FFMA.FTZ R3, R20, R21, R3 ;  /* 0x0000001514037223 */ /* 0x000fe40000010003 */
[-C--:B------:R-:W-:Y:S02]  /*8e20*/  FFMA.FTZ R9, R17, R8.reuse, -R9 ;  /* 0x0000000811097223 */ /* 0x080fe40000010809 */
[----:B------:R-:W-:Y:S01]  /*8e30*/  FFMA.FTZ R16, R19, R8, R16 ;  /* 0x0000000813107223 */ /* 0x000fe20000010010 */
[----:B------:R-:W-:-:S04]  /*8e40*/  F2FP.PACK_AB R2, R3, R2 ;  /* 0x000000020302723e */ /* 0x000fc800000000ff */
[----:B------:R-:W-:Y:S02]  /*8e50*/  F2FP.PACK_AB R12, R16, R9 ;  /* 0x00000009100c723e */ /* 0x000fe400000000ff */
[----:B------:R-:W-:Y:S02]  /*8e60*/  MOV R14, R2 ;  /* 0x00000002000e7202 */ /* 0x000fe40000000f00 */
.L_x_5573:
[----:B------:R-:W-:Y:S05]  /*8e70*/  BSYNC B0 ;  /* 0x0000000000007941 */ /* 0x000fea0003800000 */
.L_x_5572:
[----:B-----5:R3:W-:Y:S02]  /*8e80*/  STS.128 [R176], R12 ;  /* 0x0000000cb0007388 */ /* 0x0207e40000000c00 */
.L_x_5571:
[----:B------:R-:W-:Y:S05]  /*8e90*/  BSYNC B1 ;  /* 0x0000000000017941 */ /* 0x000fea0003800000 */
.L_x_5570:
        /* <DEDUP_REMOVED lines=23> */
[----:B------:R-:W-:Y:S02]  /*9010*/  HADD2.F32 R21, -RZ, R13.H1_H1 ;  /* 0x3000000dff157230 */ /* 0x000fe40000004100 */
[----:B------:R-:W-:Y:S02]  /*9020*/  HADD2.F32 R18, -RZ, R15.H1_H1 ;  /* 0x3000000fff127230 */ /* 0x000fe40000004100 */
[----:B------:R-:W-:-:S02]  /*9030*/  HADD2.F32 R22, -RZ, R13.H0_H0 ;  /* 0x2000000dff167230 */ /* 0x000fc40000004100 */
[----:B------:R-:W-:Y:S02]  /*9040*/  HADD2.F32 R19, -RZ, R15.H0_H0 ;  /* 0x2000000fff137230 */ /* 0x000fe40000004100 */
        /* <DEDUP_REMOVED lines=9> */
[C---:B------:R-:W-:Y:S01]  /*90e0*/  FMUL.FTZ R7, R19.reuse, R7 ;  /* 0x0000000713077220 */ /* 0x040fe20000410000 */
[----:B------:R-:W-:Y:S01]  /*90f0*/  HADD2.F32 R8, -RZ, R8.H0_H0 ;  /* 0x20000008ff087230 */ /* 0x000fe20000004100 */
[----:B------:R-:W-:Y:S01]  /*9100*/  FFMA.FTZ R13, R19, R16, -R13 ;  /* 0x00000010130d7223 */ /* 0x000fe2000001080d */
[----:B------:R-:W-:Y:S01]  /*9110*/  HADD2.F32 R19, -RZ, R9.H0_H0 ;  /* 0x20000009ff137230 */ /* 0x000fe20000004100 */
[----:B------:R-:W-:-:S02]  /*9120*/  FFMA.FTZ R15, R22, R17, -R15 ;  /* 0x00000011160f7223 */ /* 0x000fc4000001080f */
[----:B------:R-:W-:Y:S01]  /*9130*/  FFMA.FTZ R14, R21, R17, R14 ;  /* 0x00000011150e7223 */ /* 0x000fe2000001000e */
[--C-:B------:R-:W-:Y:S01]  /*9140*/  HADD2.F32 R17, -RZ, R12.reuse.H1_H1 ;  /* 0x3000000cff117230 */ /* 0x100fe20000004100 */
[----:B------:R-:W-:Y:S01]  /*9150*/  FFMA.FTZ R16, R18, R16, R7 ;  /* 0x0000001012107223 */ /* 0x000fe20000010007 */
[----:B------:R-:W-:Y:S02]  /*9160*/  HADD2.F32 R7, -RZ, R12.H0_H0 ;  /* 0x2000000cff077230 */ /* 0x000fe40000004100 */
[--C-:B------:R-:W-:Y:S01]  /*9170*/  HADD2.F32 R12, -RZ, R20.reuse.H0_H0 ;  /* 0x20000014ff0c7230 */ /* 0x100fe20000004100 */
[-C--:B------:R-:W-:Y:S01]  /*9180*/  FMUL.FTZ R9, R17, R2.reuse ;  /* 0x0000000211097220 */ /* 0x080fe20000410000 */
[----:B------:R-:W-:Y:S01]  /*9190*/  HADD2.F32 R20, -RZ, R20.H1_H1 ;  /* 0x30000014ff147230 */ /* 0x000fe20000004100 */
[C---:B------:R-:W-:Y:S01]  /*91a0*/  FMUL.FTZ R18, R7.reuse, R2 ;  /* 0x0000000207127220 */ /* 0x040fe20000410000 */
[----:B------:R-:W-:Y:S01]  /*91b0*/  F2FP.PACK_AB R14, R14, R15 ;  /* 0x0000000f0e0e723e */ /* 0x000fe200000000ff */
[----:B------:R-:W-:Y:S01]  /*91c0*/  FFMA.FTZ R9, R7, R8, -R9 ;  /* 0x0000000807097223 */ /* 0x000fe20000010809 */
[----:B------:R-:W-:Y:S01]  /*91d0*/  F2FP.PACK_AB R15, R16, R13 ;  /* 0x0000000d100f723e */ /* 0x000fe200000000ff */
[-C--:B------:R-:W-:Y:S01]  /*91e0*/  FMUL.FTZ R2, R20, R3.reuse ;  /* 0x0000000314027220 */ /* 0x080fe20000410000 */
[----:B------:R-:W-:Y:S01]  /*91f0*/  MOV R13, R14 ;  /* 0x0000000e000d7202 */ /* 0x000fe20000000f00 */
[----:B------:R-:W-:-:S02]  /*9200*/  FMUL.FTZ R3, R12, R3 ;  /* 0x000000030c037220 */ /* 0x000fc40000410000 */
[-C--:B------:R-:W-:Y:S02]  /*9210*/  FFMA.FTZ R2, R12, R19.reuse, -R2 ;  /* 0x000000130c027223 */ /* 0x080fe40000010802 */
[----:B------:R-:W-:Y:S02]  /*9220*/  FFMA.FTZ R3, R20, R19, R3 ;  /* 0x0000001314037223 */ /* 0x000fe40000010003 */
[----:B------:R-:W-:-:S03]  /*9230*/  FFMA.FTZ R18, R17, R8, R18 ;  /* 0x0000000811127223 */ /* 0x000fc60000010012 */
[----:B------:R-:W-:Y:S02]  /*9240*/  F2FP.PACK_AB R2, R3, R2 ;  /* 0x000000020302723e */ /* 0x000fe400000000ff */
[----:B------:R-:W-:Y:S02]  /*9250*/  F2FP.PACK_AB R12, R18, R9 ;  /* 0x00000009120c723e */ /* 0x000fe400000000ff */
[----:B------:R-:W-:Y:S02]  /*9260*/  MOV R14, R2 ;  /* 0x00000002000e7202 */ /* 0x000fe40000000f00 */
.L_x_5577:
[----:B------:R-:W-:Y:S05]  /*9270*/  BSYNC B0 ;  /* 0x0000000000007941 */ /* 0x000fea0003800000 */
.L_x_5576:
[----:B-----5:R1:W-:Y:S02]  /*9280*/  STS.128 [R176+0x800], R12 ;  /* 0x0008000cb0007388 */ /* 0x0203e40000000c00 */
.L_x_5575:
[----:B------:R-:W-:Y:S05]  /*9290*/  BSYNC B1 ;  /* 0x0000000000017941 */ /* 0x000fea0003800000 */
.L_x_5574:
[----:B---3--:R-:W-:Y:S01]  /*92a0*/  IADD3 R24, R134, 0x20, RZ ;  /* 0x0000002086187810 */ /* 0x008fe20007ffe0ff */
[----:B------:R-:W-:Y:S03]  /*92b0*/  BSSY B1, `(.L_x_5578) ;  /* 0x000003c000017945 */ /* 0x000fe60003800000 */
[----:B------:R-:W-:-:S04]  /*92c0*/  ISETP.GE.AND P0, PT, R24, R5, PT ;  /* 0x000000051800720c */ /* 0x000fc80003f06270 */
[----:B------:R-:W-:-:S13]  /*92d0*/  ISETP.LT.OR P0, PT, R4, -0x107, P0 ;  /* 0xfffffef90400780c */ /* 0x000fda0000701670 */
[----:B------:R-:W-:Y:S05]  /*92e0*/  @P0 BRA `(.L_x_5579) ;  /* 0x0000038000000947 */ /* 0x000fea0003800000 */
[----:B------:R-:W-:-:S13]  /*92f0*/  ISETP.GE.AND P0, PT, R100, c[0x0][0x220], PT ;  /* 0x0000880064007a0c */ /* 0x000fda0003f06270 */
[----:B------:R3:W-:Y:S01]  /*9300*/  @P0 STS.128 [R176+0x1000], RZ ;  /* 0x001000ffb0000388 */ /* 0x0007e20000000c00 */
[----:B------:R-:W-:Y:S05]  /*9310*/  @P0 BRA `(.L_x_5579) ;  /* 0x0000035000000947 */ /* 0x000fea0003800000 */
[----:B------:R-:W5:Y:S01]  /*9320*/  LDG.E.128 R28, [R28.64] ;  /* 0x000000061c1c7981 */ /* 0x000f62000c1e1d00 */
        /* <DEDUP_REMOVED lines=12> */
[----:B--2---:R-:W2:Y:S04]  /*93f0*/  LDG.E.64 R2, [R14.64] ;  /* 0x000000060e027981 */ /* 0x004ea8000c1e1b00 */
[----:B---3--:R-:W3:Y:S01]  /*9400*/  LDG.E.64 R8, [R8.64] ;  /* 0x0000000608087981 */ /* 0x008ee2000c1e1b00 */
[--C-:B-----5:R-:W-:Y:S02]  /*9410*/  HADD2.F32 R21, -RZ, R29.reuse.H0_H0 ;  /* 0x2000001dff157230 */ /* 0x120fe40000004100 */
        /* <DEDUP_REMOVED lines=8> */
[----:B------:R-:W-:Y:S01]  /*94a0*/  FMUL.FTZ R13, R21, R12 ;  /* 0x0000000c150d7220 */ /* 0x000fe20000410000 */
[----:B------:R-:W-:Y:S01]  /*94b0*/  HADD2.F32 R2, -RZ, R2.H0_H0 ;  /* 0x20000002ff027230 */ /* 0x000fe20000004100 */
[-C--:B------:R-:W-:Y:S01]  /*94c0*/  FMUL.FTZ R12, R18, R7.reuse ;  /* 0x00000007120c7220 */ /* 0x080fe20000410000 */
[----:B------:R-:W-:Y:S01]  /*94d0*/  HADD2.F32 R3, -RZ, R3.H0_H0 ;  /* 0x20000003ff037230 */ /* 0x000fe20000004100 */
[----:B------:R-:W-:Y:S01]  /*94e0*/  FMUL.FTZ R7, R17, R7 ;  /* 0x0000000711077220 */ /* 0x000fe20000410000 */
[----:B------:R-:W-:Y:S01]  /*94f0*/  HADD2.F32 R8, -RZ, R8.H0_H0 ;  /* 0x20000008ff087230 */ /* 0x000fe20000004100 */
[----:B------:R-:W-:-:S02]  /*9500*/  FFMA.FTZ R14, R21, R16, -R14 ;  /* 0x00000010150e7223 */ /* 0x000fc4000001080e */
[----:B------:R-:W-:Y:S01]  /*9510*/  FFMA.FTZ R13, R19, R16, R13 ;  /* 0x00000010130d7223 */ /* 0x000fe2000001000d */
[----:B------:R-:W-:Y:S01]  /*9520*/  HADD2.F32 R16, -RZ, R30.H0_H0 ;  /* 0x2000001eff107230 */ /* 0x000fe20000004100 */
[-C--:B------:R-:W-:Y:S01]  /*9530*/  FFMA.FTZ R12, R17, R15.reuse, -R12 ;  /* 0x0000000f110c7223 */ /* 0x080fe2000001080c */
[--C-:B------:R-:W-:Y:S01]  /*9540*/  HADD2.F32 R17, -RZ, R28.reuse.H1_H1 ;  /* 0x3000001cff117230 */ /* 0x100fe20000004100 */
[----:B------:R-:W-:Y:S01]  /*9550*/  FFMA.FTZ R7, R18, R15, R7 ;  /* 0x0000000f12077223 */ /* 0x000fe20000010007 */
[----:B------:R-:W-:Y:S01]  /*9560*/  HADD2.F32 R15, -RZ, R28.H0_H0 ;  /* 0x2000001cff0f7230 */ /* 0x000fe20000004100 */
[----:B------:R-:W-:Y:S01]  /*9570*/  F2FP.PACK_AB R29, R13, R14 ;  /* 0x0000000e0d1d723e */ /* 0x000fe200000000ff */
[----:B------:R-:W-:Y:S02]  /*9580*/  HADD2.F32 R30, -RZ, R30.H1_H1 ;  /* 0x3000001eff1e7230 */ /* 0x000fe40000004100 */
[----:B------:R-:W-:Y:S01]  /*9590*/  HADD2.F32 R19, -RZ, R9.H0_H0 ;  /* 0x20000009ff137230 */ /* 0x000fe20000004100 */
[----:B------:R-:W-:Y:S01]  /*95a0*/  FMUL.FTZ R9, R17, R2 ;  /* 0x0000000211097220 */ /* 0x000fe20000410000 */
[----:B------:R-:W-:Y:S01]  /*95b0*/  F2FP.PACK_AB R31, R7, R12 ;  /* 0x0000000c071f723e */ /* 0x000fe200000000ff */
[----:B------:R-:W-:-:S02]  /*95c0*/  FMUL.FTZ R18, R15, R2 ;  /* 0x000000020f127220 */ /* 0x000fc40000410000 */
[-C--:B------:R-:W-:Y:S02]  /*95d0*/  FMUL.FTZ R2, R30, R3.reuse ;  /* 0x000000031e027220 */ /* 0x080fe40000410000 */
[C---:B------:R-:W-:Y:S02]  /*95e0*/  FMUL.FTZ R3, R16.reuse, R3 ;  /* 0x0000000310037220 */ /* 0x040fe40000410000 */
[-C--:B------:R-:W-:Y:S02]  /*95f0*/  FFMA.FTZ R9, R15, R8.reuse, -R9 ;  /* 0x000000080f097223 */ /* 0x080fe40000010809 */
[----:B------:R-:W-:Y:S02]  /*9600*/  FFMA.FTZ R18, R17, R8, R18 ;  /* 0x0000000811127223 */ /* 0x000fe40000010012 */
[-C--:B------:R-:W-:Y:S02]  /*9610*/  FFMA.FTZ R2, R16, R19.reuse, -R2 ;  /* 0x0000001310027223 */ /* 0x080fe40000010802 */
[----:B------:R-:W-:Y:S01]  /*9620*/  FFMA.FTZ R3, R30, R19, R3 ;  /* 0x000000131e037223 */ /* 0x000fe20000010003 */
[----:B------:R-:W-:-:S04]  /*9630*/  F2FP.PACK_AB R28, R18, R9 ;  /* 0x00000009121c723e */ /* 0x000fc800000000ff */
[----:B------:R-:W-:Y:S02]  /*9640*/  F2FP.PACK_AB R30, R3, R2 ;  /* 0x00000002031e723e */ /* 0x000fe400000000ff */
.L_x_5581:
[----:B------:R-:W-:Y:S05]  /*9650*/  BSYNC B0 ;  /* 0x0000000000007941 */ /* 0x000fea0003800000 */
.L_x_5580:
[----:B-----5:R1:W-:Y:S02]  /*9660*/  STS.128 [R176+0x1000], R28 ;  /* 0x0010001cb0007388 */ /* 0x0203e40000000c00 */
.L_x_5579:
[----:B------:R-:W-:Y:S05]  /*9670*/  BSYNC B1 ;  /* 0x0000000000017941 */ /* 0x000fea0003800000 */
.L_x_5578:
        /* <DEDUP_REMOVED lines=41> */
[--C-:B------:R-:W-:Y:S01]  /*9910*/  HADD2.F32 R13, -RZ, R12.reuse.H1_H1 ;  /* 0x3000000cff0d7230 */ /* 0x100fe20000004100 */
[-C--:B------:R-:W-:Y:S01]  /*9920*/  FFMA.FTZ R8, R15, R11.reuse, -R8 ;  /* 0x0000000b0f087223 */ /* 0x080fe20000010808 */
[----:B------:R-:W-:Y:S01]  /*9930*/  HADD2.F32 R15, -RZ, R5.H0_H0 ;  /* 0x20000005ff0f7230 */ /* 0x000fe20000004100 */
[----:B------:R-:W-:Y:S01]  /*9940*/  FFMA.FTZ R7, R14, R11, R7 ;  /* 0x0000000b0e077223 */ /* 0x000fe20000010007 */
[----:B------:R-:W-:Y:S01]  /*9950*/  HADD2.F32 R11, -RZ, R12.H0_H0 ;  /* 0x2000000cff0b7230 */ /* 0x000fe20000004100 */
[-C--:B------:R-:W-:Y:S01]  /*9960*/  FMUL.FTZ R5, R13, R2.reuse ;  /* 0x000000020d057220 */ /* 0x080fe20000410000 */
[--C-:B------:R-:W-:Y:S02]  /*9970*/  HADD2.F32 R12, -RZ, R16.reuse.H0_H0 ;  /* 0x20000010ff0c7230 */ /* 0x100fe40000004100 */
[----:B------:R-:W-:Y:S01]  /*9980*/  HADD2.F32 R16, -RZ, R16.H1_H1 ;  /* 0x30000010ff107230 */ /* 0x000fe20000004100 */
[----:B------:R-:W-:-:S02]  /*9990*/  FMUL.FTZ R14, R11, R2 ;  /* 0x000000020b0e7220 */ /* 0x000fc40000410000 */
[-C--:B------:R-:W-:Y:S02]  /*99a0*/  FFMA.FTZ R5, R11, R4.reuse, -R5 ;  /* 0x000000040b057223 */ /* 0x080fe40000010805 */
[-C--:B------:R-:W-:Y:S02]  /*99b0*/  FMUL.FTZ R2, R16, R3.reuse ;  /* 0x0000000310027220 */ /* 0x080fe40000410000 */
[C---:B------:R-:W-:Y:S02]  /*99c0*/  FMUL.FTZ R3, R12.reuse, R3 ;  /* 0x000000030c037220 */ /* 0x040fe40000410000 */
[----:B------:R-:W-:Y:S01]  /*99d0*/  FFMA.FTZ R14, R13, R4, R14 ;  /* 0x000000040d0e7223 */ /* 0x000fe2000001000e */
[----:B------:R-:W-:Y:S01]  /*99e0*/  F2FP.PACK_AB R13, R9, R10 ;  /* 0x0000000a090d723e */ /* 0x000fe200000000ff */
[-C--:B------:R-:W-:Y:S02]  /*99f0*/  FFMA.FTZ R2, R12, R15.reuse, -R2 ;  /* 0x0000000f0c027223 */ /* 0x080fe40000010802 */
[----:B------:R-:W-:Y:S01]  /*9a00*/  FFMA.FTZ R3, R16, R15, R3 ;  /* 0x0000000f10037223 */ /* 0x000fe20000010003 */
[----:B------:R-:W-:-:S02]  /*9a10*/  F2FP.PACK_AB R12, R14, R5 ;  /* 0x000000050e0c723e */ /* 0x000fc400000000ff */
[----:B------:R-:W-:Y:S02]  /*9a20*/  F2FP.PACK_AB R15, R7, R8 ;  /* 0x00000008070f723e */ /* 0x000fe400000000ff */
[----:B------:R-:W-:Y:S02]  /*9a30*/  F2FP.PACK_AB R14, R3, R2 ;  /* 0x00000002030e723e */ /* 0x000fe400000000ff */
.L_x_5584:
[----:B------:R-:W-:Y:S05]  /*9a40*/  BSYNC B0 ;  /* 0x0000000000007941 */ /* 0x000fea0003800000 */
.L_x_5583:
[----:B-----5:R1:W-:Y:S01]  /*9a50*/  STS.128 [R176+0x1800], R12 ;  /* 0x0018000cb0007388 */ /* 0x0203e20000000c00 */
[----:B------:R-:W-:Y:S05]  /*9a60*/  BRA `(.L_x_5582) ;  /* 0x00001cb000007947 */ /* 0x000fea0003800000 */
.L_x_5569:
        /* <DEDUP_REMOVED lines=45> */
[----:B------:R-:W-:Y:S01]  /*9d40*/  @!P0 FADD.FTZ R31, -R31, -RZ ;  /* 0x800000ff1f1f8221 */ /* 0x000fe20000010100 */
[----:B------:R-:W-:Y:S01]  /*9d50*/  HADD2.F32 R16, -RZ, R17.H1_H1 ;  /* 0x30000011ff107230 */ /* 0x000fe20000004100 */
[----:B------:R-:W-:Y:S01]  /*9d60*/  FMUL.FTZ R33, R33, R0 ;  /* 0x0000000021217220 */ /* 0x000fe20000410000 */
[----:B------:R-:W-:Y:S01]  /*9d70*/  HADD2.F32 R0, -RZ, R19.H1_H1 ;  /* 0x30000013ff007230 */ /* 0x000fe20000004100 */
[----:B------:R-:W-:Y:S01]  /*9d80*/  FMUL.FTZ R35, R35, R8 ;  /* 0x0000000823237220 */ /* 0x000fe20000410000 */
[----:B------:R-:W-:Y:S01]  /*9d90*/  HADD2.F32 R8, -RZ, R18.H0_H0 ;  /* 0x20000012ff087230 */ /* 0x000fe20000004100 */
[----:B------:R-:W-:-:S02]  /*9da0*/  @!P0 FADD.FTZ R9, -R9, -RZ ;  /* 0x800000ff09098221 */ /* 0x000fc40000010100 */
[----:B------:R-:W-:Y:S02]  /*9db0*/  @!P0 FADD.FTZ R11, -R11, -RZ ;  /* 0x800000ff0b0b8221 */ /* 0x000fe40000010100 */
[----:B------:R-:W-:Y:S01]  /*9dc0*/  FMUL.FTZ R16, R16, R31 ;  /* 0x0000001f10107220 */ /* 0x000fe20000410000 */
[----:B------:R-:W-:Y:S01]  /*9dd0*/  HADD2.F32 R31, -RZ, R18.H1_H1 ;  /* 0x30000012ff1f7230 */ /* 0x000fe20000004100 */
[----:B------:R-:W-:Y:S01]  /*9de0*/  @!P0 FADD.FTZ R30, -R30, -RZ ;  /* 0x800000ff1e1e8221 */ /* 0x000fe20000010100 */
[----:B------:R-:W-:Y:S01]  /*9df0*/  HADD2.F32 R17, -RZ, R19.H0_H0 ;  /* 0x20000013ff117230 */ /* 0x000fe20000004100 */
[----:B------:R-:W-:Y:S02]  /*9e00*/  @!P0 FADD.FTZ R32, -R32, -RZ ;  /* 0x800000ff20208221 */ /* 0x000fe40000010100 */
[----:B------:R-:W-:Y:S01]  /*9e10*/  FMUL.FTZ R9, R8, R9 ;  /* 0x0000000908097220 */ /* 0x000fe20000410000 */
[----:B--2---:R-:W-:Y:S01]  /*9e20*/  HADD2.F32 R8, -RZ, R12.H0_H0 ;  /* 0x2000000cff087230 */ /* 0x004fe20000004100 */
[----:B------:R-:W-:Y:S01]  /*9e30*/  FMUL.FTZ R11, R0, R11 ;  /* 0x0000000b000b7220 */ /* 0x000fe20000410000 */
[----:B-----5:R-:W-:Y:S01]  /*9e40*/  HADD2.F32 R0, -RZ, R20.H0_H0 ;  /* 0x20000014ff007230 */ /* 0x020fe20000004100 */
[----:B------:R-:W-:-:S02]  /*9e50*/  @!P0 FADD.FTZ R10, -R10, -RZ ;  /* 0x800000ff0a0a8221 */ /* 0x000fc40000010100 */
[----:B------:R-:W-:Y:S01]  /*9e60*/  FMUL.FTZ R37, R37, R30 ;  /* 0x0000001e25257220 */ /* 0x000fe20000410000 */
[--C-:B------:R-:W-:Y:S01]  /*9e70*/  HADD2.F32 R30, -RZ, R14.reuse.H0_H0 ;  /* 0x2000000eff1e7230 */ /* 0x100fe20000004100 */
[----:B------:R-:W-:Y:S01]  /*9e80*/  FMUL.FTZ R32, R31, R32 ;  /* 0x000000201f207220 */ /* 0x000fe20000410000 */
[----:B------:R-:W-:Y:S01]  /*9e90*/  HADD2.F32 R31, -RZ, R14.H1_H1 ;  /* 0x3000000eff1f7230 */ /* 0x000fe20000004100 */
[----:B------:R-:W-:Y:S01]  /*9ea0*/  FMUL.FTZ R10, R17, R10 ;  /* 0x0000000a110a7220 */ /* 0x000fe20000410000 */
[----:B------:R-:W-:Y:S01]  /*9eb0*/  HADD2.F32 R17, -RZ, R12.H1_H1 ;  /* 0x3000000cff117230 */ /* 0x000fe20000004100 */
[----:B------:R-:W-:Y:S01]  /*9ec0*/  FFMA.FTZ R0, R0, R8, R33 ;  /* 0x0000000800007223 */ /* 0x000fe20000010021 */
[--C-:B------:R-:W-:Y:S02]  /*9ed0*/  HADD2.F32 R19, -RZ, R15.reuse.H0_H0 ;  /* 0x2000000fff137230 */ /* 0x100fe40000004100 */
[----:B------:R-:W-:Y:S02]  /*9ee0*/  HADD2.F32 R14, -RZ, R15.H1_H1 ;  /* 0x3000000fff0e7230 */ /* 0x000fe40000004100 */
[----:B------:R-:W-:-:S02]  /*9ef0*/  HADD2.F32 R18, -RZ, R21.H0_H0 ;  /* 0x20000015ff127230 */ /* 0x000fc40000004100 */
[----:B------:R-:W-:Y:S02]  /*9f00*/  HADD2.F32 R12, -RZ, R13.H0_H0 ;  /* 0x2000000dff0c7230 */ /* 0x000fe40000004100 */
[----:B------:R-:W-:Y:S02]  /*9f10*/  HADD2.F32 R8, -RZ, R22.H0_H0 ;  /* 0x20000016ff087230 */ /* 0x000fe40000004100 */
[----:B------:R-:W-:Y:S02]  /*9f20*/  HADD2.F32 R15, -RZ, R23.H0_H0 ;  /* 0x20000017ff0f7230 */ /* 0x000fe40000004100 */
[----:B------:R-:W-:Y:S02]  /*9f30*/  HADD2.F32 R20, -RZ, R20.H1_H1 ;  /* 0x30000014ff147230 */ /* 0x000fe40000004100 */
        /* <DEDUP_REMOVED lines=15> */
.L_x_5588:
[----:B------:R-:W-:Y:S05]  /*a030*/  BSYNC B0 ;  /* 0x0000000000007941 */ /* 0x000fea0003800000 */
.L_x_5587:
[----:B-----5:R4:W-:Y:S02]  /*a040*/  STS.128 [R176], R20 ;  /* 0x00000014b0007388 */ /* 0x0209e40000000c00 */
.L_x_5586:
[----:B------:R-:W-:Y:S05]  /*a050*/  BSYNC B1 ;  /* 0x0000000000017941 */ /* 0x000fea0003800000 */
.L_x_5585:
        /* <DEDUP_REMOVED lines=34> */
[----:B---3--:R-:W-:Y:S02]  /*a280*/  HADD2.F32 R32, -RZ, R16.H0_H0 ;  /* 0x20000010ff207230 */ /* 0x008fe40000004100 */
[----:B------:R-:W-:Y:S02]  /*a290*/  HADD2.F32 R31, -RZ, R17.H0_H0 ;  /* 0x20000011ff1f7230 */ /* 0x000fe40000004100 */
[--C-:B--2---:R-:W-:Y:S02]  /*a2a0*/  HADD2.F32 R7, -RZ, R8.reuse.H0_H0 ;  /* 0x20000008ff077230 */ /* 0x104fe40000004100 */
        /* <DEDUP_REMOVED lines=9> */
[----:B------:R-:W-:Y:S01]  /*a340*/  @!P0 FADD.FTZ R24, -R24, -RZ ;  /* 0x800000ff18188221 */ /* 0x000fe20000010100 */
[----:B------:R-:W-:Y:S01]  /*a350*/  HADD2.F32 R33, -RZ, R16.H1_H1 ;  /* 0x30000010ff217230 */ /* 0x000fe20000004100 */
[----:B------:R-:W-:Y:S01]  /*a360*/  FMUL.FTZ R32, R32, R7 ;  /* 0x0000000720207220 */ /* 0x000fe20000410000 */
[--C-:B------:R-:W-:Y:S01]  /*a370*/  HADD2.F32 R7, -RZ, R19.reuse.H0_H0 ;  /* 0x20000013ff077230 */ /* 0x100fe20000004100 */
[----:B------:R-:W-:Y:S01]  /*a380*/  FMUL.FTZ R31, R31, R8 ;  /* 0x000000081f1f7220 */ /* 0x000fe20000410000 */
[----:B------:R-:W-:Y:S01]  /*a390*/  HADD2.F32 R8, -RZ, R19.H1_H1 ;  /* 0x30000013ff087230 */ /* 0x000fe20000004100 */
[----:B------:R-:W-:Y:S02]  /*a3a0*/  @!P0 FADD.FTZ R10, -R10, -RZ ;  /* 0x800000ff0a0a8221 */ /* 0x000fe40000010100 */
[----:B------:R-:W-:Y:S01]  /*a3b0*/  @!P0 FADD.FTZ R11, -R11, -RZ ;  /* 0x800000ff0b0b8221 */ /* 0x000fe20000010100 */
[----:B------:R-:W-:Y:S01]  /*a3c0*/  HADD2.F32 R16, -RZ, R17.H1_H1 ;  /* 0x30000011ff107230 */ /* 0x000fe20000004100 */
[----:B------:R-:W-:Y:S01]  /*a3d0*/  FMUL.FTZ R33, R33, R24 ;  /* 0x0000001821217220 */ /* 0x000fe20000410000 */
[--C-:B------:R-:W-:Y:S01]  /*a3e0*/  HADD2.F32 R24, -RZ, R18.reuse.H0_H0 ;  /* 0x20000012ff187230 */ /* 0x100fe20000004100 */
[----:B------:R-:W-:Y:S01]  /*a3f0*/  @!P0 FADD.FTZ R25, -R25, -RZ ;  /* 0x800000ff19198221 */ /* 0x000fe20000010100 */
[----:B------:R-:W-:Y:S01]  /*a400*/  HADD2.F32 R17, -RZ, R18.H1_H1 ;  /* 0x30000012ff117230 */ /* 0x000fe20000004100 */
[----:B------:R-:W-:-:S02]  /*a410*/  @!P0 FADD.FTZ R9, -R9, -RZ ;  /* 0x800000ff09098221 */ /* 0x000fc40000010100 */
[----:B------:R-:W-:Y:S01]  /*a420*/  FMUL.FTZ R10, R7, R10 ;  /* 0x0000000a070a7220 */ /* 0x000fe20000410000 */
[----:B-----5:R-:W-:Y:S01]  /*a430*/  HADD2.F32 R7, -RZ, R20.H0_H0 ;  /* 0x20000014ff077230 */ /* 0x020fe20000004100 */
[----:B------:R-:W-:Y:S01]  /*a440*/  FMUL.FTZ R11, R8, R11 ;  /* 0x0000000b080b7220 */ /* 0x000fe20000410000 */
[----:B----4-:R-:W-:Y:S01]  /*a450*/  HADD2.F32 R8, -RZ, R12.H0_H0 ;  /* 0x2000000cff087230 */ /* 0x010fe20000004100 */
        /* <DEDUP_REMOVED lines=30> */
.L_x_5592:
[----:B------:R-:W-:Y:S05]  /*a640*/  BSYNC B0 ;  /* 0x0000000000007941 */ /* 0x000fea0003800000 */
.L_x_5591:
[----:B-----5:R1:W-:Y:S02]  /*a650*/  STS.128 [R176+0x800], R20 ;  /* 0x00080014b0007388 */ /* 0x0203e40000000c00 */
.L_x_5590:
[----:B------:R-:W-:Y:S05]  /*a660*/  BSYNC B1 ;  /* 0x0000000000017941 */ /* 0x000fea0003800000 */
.L_x_5589:
[----:B----4-:R-:W-:Y:S01]  /*a670*/  IADD3 R24, R134, 0x20, RZ ;  /* 0x0000002086187810 */ /* 0x010fe20007ffe0ff */
[----:B------:R-:W-:Y:S03]  /*a680*/  BSSY B1, `(.L_x_5593) ;  /* 0x0000060000017945 */ /* 0x000fe60003800000 */
[----:B------:R-:W-:-:S04]  /*a690*/  ISETP.GE.AND P0, PT, R24, R5, PT ;  /* 0x000000051800720c */ /* 0x000fc80003f06270 */
[----:B------:R-:W-:-:S13]  /*a6a0*/  ISETP.LT.OR P0, PT, R3, -0x107, P0 ;  /* 0xfffffef90300780c */ /* 0x000fda0000701670 */
[----:B------:R-:W-:Y:S05]  /*a6b0*/  @P0 BRA `(.L_x_5594) ;  /* 0x000005c000000947 */ /* 0x000fea0003800000 */
[----:B------:R-:W-:-:S13]  /*a6c0*/  ISETP.GE.AND P0, PT, R100, c[0x0][0x220], PT ;  /* 0x0000880064007a0c */ /* 0x000fda0003f06270 */
[----:B------:R4:W-:Y:S01]  /*a6d0*/  @P0 STS.128 [R176+0x1000], RZ ;  /* 0x001000ffb0000388 */ /* 0x0009e20000000c00 */
[----:B------:R-:W-:Y:S05]  /*a6e0*/  @P0 BRA `(.L_x_5594) ;  /* 0x0000059000000947 */ /* 0x000fea0003800000 */
[----:B-1----:R1:W5:Y:S01]  /*a6f0*/  LDG.E.128 R20, [R28.64] ;  /* 0x000000061c147981 */ /* 0x002362000c1e1d00 */
[----:B------:R-:W-:Y:S01]  /*a700*/  ISETP.GE.AND P0, PT, R100, c[0x0][0x230], PT ;  /* 0x00008c0064007a0c */ /* 0x000fe20003f06270 */
[----:B------:R-:W-:-:S12]  /*a710*/  BSSY B0, `(.L_x_5595) ;  /* 0x0000055000007945 */ /* 0x000fd80003800000 */
[----:B------:R-:W-:Y:S05]  /*a720*/  @P0 BRA `(.L_x_5596) ;  /* 0x0000053000000947 */ /* 0x000fea0003800000 */
[-C--:B------:R-:W-:Y:S02]  /*a730*/  ISETP.GE.AND P0, PT, R100, R117.reuse, PT ;  /* 0x000000756400720c */ /* 0x080fe40003f06270 */
[----:B------:R-:W-:Y:S02]  /*a740*/  MOV R11, R117 ;  /* 0x00000075000b7202 */ /* 0x000fe40000000f00 */
[----:B------:R-:W-:Y:S02]  /*a750*/  MOV R8, RZ ;  /* 0x000000ff00087202 */ /* 0x000fe40000000f00 */
[----:B---3--:R-:W-:-:S07]  /*a760*/  MOV R13, RZ ;  /* 0x000000ff000d7202 */ /* 0x008fce0000000f00 */
        /* <DEDUP_REMOVED lines=24> */
[----:B-1----:R-:W-:Y:S01]  /*a8f0*/  HADD2.F32 R28, -RZ, R9.H1_H1 ;  /* 0x30000009ff1c7230 */ /* 0x002fe20000004100 */
        /* <DEDUP_REMOVED lines=10> */
[----:B------:R-:W-:Y:S01]  /*a9a0*/  @!P0 FADD.FTZ R28, -R28, -RZ ;  /* 0x800000ff1c1c8221 */ /* 0x000fe20000010100 */
[----:B------:R-:W-:Y:S01]  /*a9b0*/  HADD2.F32 R8, -RZ, R19.H1_H1 ;  /* 0x30000013ff087230 */ /* 0x000fe20000004100 */
[----:B------:R-:W-:Y:S02]  /*a9c0*/  @!P0 FADD.FTZ R10, -R10, -RZ ;  /* 0x800000ff0a0a8221 */ /* 0x000fe40000010100 */
[----:B------:R-:W-:-:S02]  /*a9d0*/  @!P0 FADD.FTZ R11, -R11, -RZ ;  /* 0x800000ff0b0b8221 */ /* 0x000fc40000010100 */
[----:B------:R-:W-:Y:S01]  /*a9e0*/  FMUL.FTZ R17, R17, R28 ;  /* 0x0000001c11117220 */ /* 0x000fe20000410000 */
[--C-:B------:R-:W-:Y:S01]  /*a9f0*/  HADD2.F32 R28, -RZ, R18.reuse.H0_H0 ;  /* 0x20000012ff1c7230 */ /* 0x100fe20000004100 */
[----:B------:R-:W-:Y:S01]  /*aa00*/  FMUL.FTZ R10, R7, R10 ;  /* 0x0000000a070a7220 */ /* 0x000fe20000410000 */
[----:B------:R-:W-:Y:S01]  /*aa10*/  HADD2.F32 R18, -RZ, R18.H1_H1 ;  /* 0x30000012ff127230 */ /* 0x000fe20000004100 */
[----:B------:R-:W-:Y:S01]  /*aa20*/  FMUL.FTZ R11, R8, R11 ;  /* 0x0000000b080b7220 */ /* 0x000fe20000410000 */
[----:B-----5:R-:W-:Y:S01]  /*aa30*/  HADD2.F32 R7, -RZ, R20.H0_H0 ;  /* 0x20000014ff077230 */ /* 0x020fe20000004100 */
[----:B------:R-:W-:Y:S01]  /*aa40*/  @!P0 FADD.FTZ R9, -R9, -RZ ;  /* 0x800000ff09098221 */ /* 0x000fe20000010100 */
[----:B----4-:R-:W-:Y:S01]  /*aa50*/  HADD2.F32 R8, -RZ, R12.H0_H0 ;  /* 0x2000000cff087230 */ /* 0x010fe20000004100 */
[----:B------:R-:W-:Y:S01]  /*aa60*/  @!P0 FADD.FTZ R29, -R29, -RZ ;  /* 0x800000ff1d1d8221 */ /* 0x000fe20000010100 */
[----:B------:R-:W-:Y:S01]  /*aa70*/  HADD2.F32 R19, -RZ, R20.H1_H1 ;  /* 0x30000014ff137230 */ /* 0x000fe20000004100 */
[----:B------:R-:W-:Y:S01]  /*aa80*/  @!P0 FADD.FTZ R25, -R25, -RZ ;  /* 0x800000ff19198221 */ /* 0x000fe20000010100 */
[----:B------:R-:W-:-:S02]  /*aa90*/  HADD2.F32 R16, -RZ, R16.H1_H1 ;  /* 0x30000010ff107230 */ /* 0x000fc40000004100 */
[----:B------:R-:W-:Y:S01]  /*aaa0*/  HADD2.F32 R20, -RZ, R12.H1_H1 ;  /* 0x3000000cff147230 */ /* 0x000fe20000004100 */
[----:B------:R-:W-:Y:S01]  /*aab0*/  FMUL.FTZ R9, R28, R9 ;  /* 0x000000091c097220 */ /* 0x000fe20000410000 */
[--C-:B------:R-:W-:Y:S01]  /*aac0*/  HADD2.F32 R12, -RZ, R13.reuse.H0_H0 ;  /* 0x2000000dff0c7230 */ /* 0x100fe20000004100 */
        /* <DEDUP_REMOVED lines=8> */
[----:B------:R-:W-:Y:S01]  /*ab50*/  HADD2.F32 R15, -RZ, R23.H0_H0 ;  /* 0x20000017ff0f7230 */ /* 0x000fe20000004100 */
[----:B------:R-:W-:Y:S01]  /*ab60*/  FMUL.FTZ R16, R16, R25 ;  /* 0x0000001910107220 */ /* 0x000fe20000410000 */
        /* <DEDUP_REMOVED lines=9> */
[----:B------:R-:W-:-:S02]  /*ac00*/  FFMA.FTZ R10, R15, R13, R10 ;  /* 0x0000000d0f0a7223 */ /* 0x000fc4000001000a */
[----:B------:R-:W-:Y:S01]  /*ac10*/  FFMA.FTZ R11, R23, R34, R11 ;  /* 0x00000022170b7223 */ /* 0x000fe2000001000b */
[----:B------:R-:W-:Y:S02]  /*ac20*/  F2FP.PACK_AB R20, R16, R7 ;  /* 0x000000071014723e */ /* 0x000fe400000000ff */
[----:B------:R-:W-:Y:S02]  /*ac30*/  F2FP.PACK_AB R21, R17, R12 ;  /* 0x0000000c1115723e */ /* 0x000fe400000000ff */
[----:B------:R-:W-:Y:S02]  /*ac40*/  F2FP.PACK_AB R22, R29, R8 ;  /* 0x000000081d16723e */ /* 0x000fe400000000ff */
[----:B------:R-:W-:Y:S02]  /*ac50*/  F2FP.PACK_AB R23, R11, R10 ;  /* 0x0000000a0b17723e */ /* 0x000fe400000000ff */
.L_x_5596:
[----:B------:R-:W-:Y:S05]  /*ac60*/  BSYNC B0 ;  /* 0x0000000000007941 */ /* 0x000fea0003800000 */
.L_x_5595:
[----:B-----5:R1:W-:Y:S02]  /*ac70*/  STS.128 [R176+0x1000], R20 ;  /* 0x00100014b0007388 */ /* 0x0203e40000000c00 */
.L_x_5594:
[----:B------:R-:W-:Y:S05]  /*ac80*/  BSYNC B1 ;  /* 0x0000000000017941 */ /* 0x000fea0003800000 */
.L_x_5593:
        /* <DEDUP_REMOVED lines=20> */
[----:B------:R-:W-:Y:S01]  /*add0*/  IMAD.WIDE R20, R5, 0x2, R26 ;  /* 0x0000000205147825 */ /* 0x000fe200078e021a */
[----:B------:R-:W-:-:S04]  /*ade0*/  IADD3 R2, P1, R9, R2, RZ ;  /* 0x0000000209027210 */ /* 0x000fc80007f3e0ff */
[----:B------:R-:W-:Y:S01]  /*adf0*/  LEA.HI.X.SX32 R4, R9, R4, 0x1, P1 ;  /* 0x0000000409047211 */ /* 0x000fe200008f0eff */
[----:B--2---:R-:W2:Y:S01]  /*ae00*/  LDG.E.128 R20, [R20.64] ;  /* 0x0000000614147981 */ /* 0x004ea2000c1e1d00 */
[----:B------:R-:W-:-:S04]  /*ae10*/  IADD3 R7, P1, R3, R2, RZ ;  /* 0x0000000203077210 */ /* 0x000fc80007f3e0ff */
[----:B------:R-:W-:Y:S02]  /*ae20*/  LEA.HI.X.SX32 R8, R3, R4, 0x1, P1 ;  /* 0x0000000403087211 */ /* 0x000fe400008f0eff */
[C---:B------:R-:W-:Y:S02]  /*ae30*/  LEA R10, P1, R7.reuse, c[0x0][0x2b0], 0x1 ;  /* 0x0000ac00070a7a11 */ /* 0x040fe400078208ff */
[----:B------:R-:W-:Y:S02]  /*ae40*/  MOV R3, RZ ;  /* 0x000000ff00037202 */ /* 0x000fe40000000f00 */
[----:B------:R-:W-:Y:S02]  /*ae50*/  LEA.HI.X R11, R7, c[0x0][0x2b4], R8, 0x1, P1 ;  /* 0x0000ad00070b7a11 */ /* 0x000fe400008f0c08 */
[----:B------:R-:W-:-:S04]  /*ae60*/  @P0 IADD3 R3, -R116, RZ, RZ ;  /* 0x000000ff74030210 */ /* 0x000fc80007ffe1ff */
[----:B---3--:R-:W3:Y:S01]  /*ae70*/  LDG.E.128 R8, [R10.64] ;  /* 0x000000060a087981 */ /* 0x008ee2000c1e1d00 */
[----:B------:R-:W-:-:S04]  /*ae80*/  IADD3 R2, P1, R3, R2, RZ ;  /* 0x0000000203027210 */ /* 0x000fc80007f3e0ff */
[----:B------:R-:W-:Y:S02]  /*ae90*/  LEA.HI.X.SX32 R3, R3, R4, 0x1, P1 ;  /* 0x0000000403037211 */ /* 0x000fe400008f0eff */
[----:B------:R-:W-:-:S04]  /*aea0*/  LEA R12, P1, R2, c[0x0][0x2a8], 0x1 ;  /* 0x0000aa00020c7a11 */ /* 0x000fc800078208ff */
[----:B------:R-:W-:-:S06]  /*aeb0*/  LEA.HI.X R13, R2, c[0x0][0x2ac], R3, 0x1, P1 ;  /* 0x0000ab00020d7a11 */ /* 0x000fcc00008f0c03 */
[----:B----4-:R-:W4:Y:S01]  /*aec0*/  LDG.E.128 R12, [R12.64] ;  /* 0x000000060c0c7981 */ /* 0x010f22000c1e1d00 */
[--C-:B--2---:R-:W-:Y:S02]  /*aed0*/  HADD2.F32 R7, -RZ, R20.reuse.H0_H0 ;  /* 0x20000014ff077230 */ /* 0x104fe40000004100 */
[----:B------:R-:W-:Y:S02]  /*aee0*/  HADD2.F32 R25, -RZ, R20.H1_H1 ;  /* 0x30000014ff197230 */ /* 0x000fe40000004100 */
[--C-:B------:R-:W-:Y:S02]  /*aef0*/  HADD2.F32 R20, -RZ, R21.reuse.H0_H0 ;  /* 0x20000015ff147230 */ /* 0x100fe40000004100 */
[----:B-1----:R-:W-:Y:S02]  /*af00*/  HADD2.F32 R26, -RZ, R21.H1_H1 ;  /* 0x30000015ff1a7230 */ /* 0x002fe40000004100 */
[----:B---3--:R-:W-:Y:S02]  /*af10*/  HADD2.F32 R2, -RZ, R8.H0_H0 ;  /* 0x20000008ff027230 */ /* 0x008fe40000004100 */
[----:B------:R-:W-:-:S02]  /*af20*/  HADD2.F32 R3, -RZ, R9.H0_H0 ;  /* 0x20000009ff037230 */ /* 0x000fc40000004100 */
[----:B------:R-:W-:Y:S01]  /*af30*/  HADD2.F32 R8, -RZ, R8.H1_H1 ;  /* 0x30000008ff087230 */ /* 0x000fe20000004100 */
[----:B------:R-:W-:Y:S01]  /*af40*/  @!P0 FADD.FTZ R2, -R2, -RZ ;  /* 0x800000ff02028221 */ /* 0x000fe20000010100 */
[--C-:B------:R-:W-:Y:S01]  /*af50*/  HADD2.F32 R4, -RZ, R10.reuse.H0_H0 ;  /* 0x2000000aff047230 */ /* 0x100fe20000004100 */
[----:B------:R-:W-:Y:S01]  /*af60*/  @!P0 FADD.FTZ R3, -R3, -RZ ;  /* 0x800000ff03038221 */ /* 0x000fe20000010100 */
[----:B------:R-:W-:Y:S02]  /*af70*/  HADD2.F32 R5, -RZ, R11.H0_H0 ;  /* 0x2000000bff057230 */ /* 0x000fe40000004100 */
[----:B------:R-:W-:Y:S02]  /*af80*/  HADD2.F32 R9, -RZ, R9.H1_H1 ;  /* 0x30000009ff097230 */ /* 0x000fe40000004100 */
[----:B------:R-:W-:Y:S02]  /*af90*/  HADD2.F32 R10, -RZ, R10.H1_H1 ;  /* 0x3000000aff0a7230 */ /* 0x000fe40000004100 */
[----:B------:R-:W-:Y:S01]  /*afa0*/  HADD2.F32 R11, -RZ, R11.H1_H1 ;  /* 0x3000000bff0b7230 */ /* 0x000fe20000004100 */
[----:B------:R-:W-:Y:S01]  /*afb0*/  FMUL.FTZ R7, R7, R2 ;  /* 0x0000000207077220 */ /* 0x000fe20000410000 */
[----:B------:R-:W-:Y:S01]  /*afc0*/  HADD2.F32 R2, -RZ, R23.H1_H1 ;  /* 0x30000017ff027230 */ /* 0x000fe20000004100 */
[----:B------:R-:W-:Y:S01]  /*afd0*/  FMUL.FTZ R20, R20, R3 ;  /* 0x0000000314147220 */ /* 0x000fe20000410000 */
[----:B------:R-:W-:Y:S01]  /*afe0*/  HADD2.F32 R3, -RZ, R22.H1_H1 ;  /* 0x30000016ff037230 */ /* 0x000fe20000004100 */
[----:B------:R-:W-:-:S02]  /*aff0*/  @!P0 FADD.FTZ R8, -R8, -RZ ;  /* 0x800000ff08088221 */ /* 0x000fc40000010100 */
[----:B------:R-:W-:Y:S02]  /*b000*/  @!P0 FADD.FTZ R9, -R9, -RZ ;  /* 0x800000ff09098221 */ /* 0x000fe40000010100 */
[----:B------:R-:W-:Y:S02]  /*b010*/  @!P0 FADD.FTZ R10, -R10, -RZ ;  /* 0x800000ff0a0a8221 */ /* 0x000fe40000010100 */
[----:B------:R-:W-:Y:S02]  /*b020*/  @!P0 FADD.FTZ R11, -R11, -RZ ;  /* 0x800000ff0b0b8221 */ /* 0x000fe40000010100 */
[----:B------:R-:W-:Y:S01]  /*b030*/  FMUL.FTZ R25, R25, R8 ;  /* 0x0000000819197220 */ /* 0x000fe20000410000 */
[----:B------:R-:W-:Y:S01]  /*b040*/  HADD2.F32 R8, -RZ, R23.H0_H0 ;  /* 0x20000017ff087230 */ /* 0x000fe20000004100 */
[----:B------:R-:W-:Y:S01]  /*b050*/  FMUL.FTZ R26, R26, R9 ;  /* 0x000000091a1a7220 */ /* 0x000fe20000410000 */
[----:B------:R-:W-:Y:S01]  /*b060*/  HADD2.F32 R9, -RZ, R22.H0_H0 ;  /* 0x20000016ff097230 */ /* 0x000fe20000004100 */
[----:B------:R-:W-:Y:S01]  /*b070*/  FMUL.FTZ R10, R3, R10 ;  /* 0x0000000a030a7220 */ /* 0x000fe20000410000 */
[----:B----4-:R-:W-:Y:S01]  /*b080*/  HADD2.F32 R3, -RZ, R12.H0_H0 ;  /* 0x2000000cff037230 */ /* 0x010fe20000004100 */
[----:B------:R-:W-:Y:S01]  /*b090*/  FMUL.FTZ R11, R2, R11 ;  /* 0x0000000b020b7220 */ /* 0x000fe20000410000 */
[----:B-----5:R-:W-:Y:S01]  /*b0a0*/  HADD2.F32 R2, -RZ, R16.H0_H0 ;  /* 0x20000010ff027230 */ /* 0x020fe20000004100 */
[----:B------:R-:W-:-:S02]  /*b0b0*/  @!P0 FADD.FTZ R5, -R5, -RZ ;  /* 0x800000ff05058221 */ /* 0x000fc40000010100 */
[----:B------:R-:W-:Y:S01]  /*b0c0*/  @!P0 FADD.FTZ R4, -R4, -RZ ;  /* 0x800000ff04048221 */ /* 0x000fe20000010100 */
[--C-:B------:R-:W-:Y:S01]  /*b0d0*/  HADD2.F32 R21, -RZ, R13.reuse.H1_H1 ;  /* 0x3000000dff157230 */ /* 0x100fe20000004100 */
[----:B------:R-:W-:Y:S01]  /*b0e0*/  FMUL.FTZ R5, R8, R5 ;  /* 0x0000000508057220 */ /* 0x000fe20000410000 */
[----:B------:R-:W-:Y:S01]  /*b0f0*/  HADD2.F32 R8, -RZ, R13.H0_H0 ;  /* 0x2000000dff087230 */ /* 0x000fe20000004100 */
[----:B------:R-:W-:Y:S01]  /*b100*/  FMUL.FTZ R4, R9, R4 ;  /* 0x0000000409047220 */ /* 0x000fe20000410000 */
[----:B------:R-:W-:Y:S01]  /*b110*/  HADD2.F32 R9, -RZ, R17.H0_H0 ;  /* 0x20000011ff097230 */ /* 0x000fe20000004100 */
[----:B------:R-:W-:Y:S01]  /*b120*/  FFMA.FTZ R2, R2, R3, R7 ;  /* 0x0000000302027223 */ /* 0x000fe20000010007 */
[--C-:B------:R-:W-:Y:S02]  /*b130*/  HADD2.F32 R13, -RZ, R14.reuse.H0_H0 ;  /* 0x2000000eff0d7230 */ /* 0x100fe40000004100 */
[----:B------:R-:W-:Y:S02]  /*b140*/  HADD2.F32 R23, -RZ, R14.H1_H1 ;  /* 0x3000000eff177230 */ /* 0x000fe40000004100 */
[----:B------:R-:W-:-:S02]  /*b150*/  HADD2.F32 R3, -RZ, R18.H0_H0 ;  /* 0x20000012ff037230 */ /* 0x000fc40000004100 */
[----:B------:R-:W-:Y:S02]  /*b160*/  HADD2.F32 R7, -RZ, R19.H0_H0 ;  /* 0x20000013ff077230 */ /* 0x000fe40000004100 */
[----:B------:R-:W-:Y:S02]  /*b170*/  HADD2.F32 R16, -RZ, R16.H1_H1 ;  /* 0x30000010ff107230 */ /* 0x000fe40000004100 */
[----:B------:R-:W-:Y:S02]  /*b180*/  HADD2.F32 R12, -RZ, R12.H1_H1 ;  /* 0x3000000cff0c7230 */ /* 0x000fe40000004100 */
[--C-:B------:R-:W-:Y:S02]  /*b190*/  HADD2.F32 R14, -RZ, R15.reuse.H0_H0 ;  /* 0x2000000fff0e7230 */ /* 0x100fe40000004100 */
        /* <DEDUP_REMOVED lines=15> */
.L_x_5598:
[----:B------:R-:W-:Y:S05]  /*b290*/  BSYNC B0 ;  /* 0x0000000000007941 */ /* 0x000fea0003800000 */
.L_x_5597:
[----:B-----5:R1:W-:Y:S01]  /*b2a0*/  STS.128 [R176+0x1800], R16 ;  /* 0x00180010b0007388 */ /* 0x0203e20000000c00 */
[----:B------:R-:W-:Y:S05]  /*b2b0*/  BRA `(.L_x_5582) ;  /* 0x0000046000007947 */ /* 0x000fea0003800000 */
.L_x_5568:
[----:B---3--:R-:W1:Y:S01]  /*b2c0*/  S2R R6, SR_CTAID.X ;  /* 0x0000000000067919 */ /* 0x008e620000002500 */
[----:B------:R-:W-:Y:S01]  /*b2d0*/  BSSY B0, `(.L_x_5599) ;  /* 0x000000d000007945 */ /* 0x000fe20003800000 */
[----:B-1----:R-:W-:-:S05]  /*b2e0*/  IMAD R3, R6, -0x40, R171 ;  /* 0xffffffc006037824 */ /* 0x002fca00078e02ab */
[----:B------:R-:W-:-:S13]  /*b2f0*/  ISETP.GE.AND P0, PT, R134, R3, PT ;  /* 0x000000038600720c */ /* 0x000fda0003f06270 */
[----:B------:R-:W-:Y:S05]  /*b300*/  @P0 BRA `(.L_x_5600) ;  /* 0x0000009000000947 */ /* 0x000fea0003800000 */
[----:B------:R-:W-:-:S13]  /*b310*/  ISETP.GE.AND P0, PT, R100, c[0x0][0x220], PT ;  /* 0x0000880064007a0c */ /* 0x000fda0003f06270 */
[----:B------:R1:W-:Y:S01]  /*b320*/  @P0 STS.128 [R176], RZ ;  /* 0x000000ffb0000388 */ /* 0x0003e20000000c00 */
[----:B------:R-:W-:Y:S05]  /*b330*/  @P0 BRA `(.L_x_5600) ;  /* 0x0000006000000947 */ /* 0x000fea0003800000 */
[----:B------:R-:W-:-:S04]  /*b340*/  LEA R4, P0, R130, c[0x0][0x160], 0x1 ;  /* 0x0000580082047a11 */ /* 0x000fc800078008ff */
[----:B------:R-:W-:-:S05]  /*b350*/  LEA.HI.X R5, R130, c[0x0][0x164], R133, 0x1, P0 ;  /* 0x0000590082057a11 */ /* 0x000fca00000f0c85 */
[----:B------:R-:W-:Y:S01]  /*b360*/  @!PT LDS RZ, [RZ] ;  /* 0x00000000fffff984 */ /* 0x000fe20000000800 */
[----:B------:R-:W-:Y:S01]  /*b370*/  @!PT LDS RZ, [RZ] ;  /* 0x00000000fffff984 */ /* 0x000fe20000000800 */
[----:B------:R-:W-:Y:S01]  /*b380*/  @!PT LDS RZ, [RZ] ;  /* 0x00000000fffff984 */ /* 0x000fe20000000800 */
[----:B------:R3:W-:Y:S04]  /*b390*/  LDGSTS.E.BYPASS.LTC128B.128 [R176], [R4.64] ;  /* 0x0000000004b07fae */ /* 0x0007e8000b901d46 */
.L_x_5600:
[----:B------:R-:W-:Y:S05]  /*b3a0*/  BSYNC B0 ;  /* 0x0000000000007941 */ /* 0x000fea0003800000 */
.L_x_5599:
        /* <DEDUP_REMOVED lines=8> */
[----:B---3--:R-:W-:-:S03]  /*b430*/  IMAD.MOV.U32 R5, RZ, RZ, c[0x0][0x194] ;  /* 0x00006500ff057624 */ /* 0x008fc600078e00ff */
        /* <DEDUP_REMOVED lines=8> */
.L_x_5602:
[----:B------:R-:W-:Y:S05]  /*b4c0*/  BSYNC B0 ;  /* 0x0000000000007941 */ /* 0x000fea0003800000 */
.L_x_5601:
        /* <DEDUP_REMOVED lines=17> */
.L_x_5604:
[----:B------:R-:W-:Y:S05]  /*b5e0*/  BSYNC B0 ;  /* 0x0000000000007941 */ /* 0x000fea0003800000 */
.L_x_5603:
        /* <DEDUP_REMOVED lines=13> */
[----:B---3--:R-:W-:-:S04]  /*b6c0*/  LEA R4, P0, R8, c[0x0][0x160], 0x1 ;  /* 0x0000580008047a11 */ /* 0x008fc800078008ff */
[----:B------:R-:W-:-:S05]  /*b6d0*/  LEA.HI.X R5, R8, c[0x0][0x164], R2, 0x1, P0 ;  /* 0x0000590008057a11 */ /* 0x000fca00000f0c02 */
[----:B------:R-:W-:Y:S01]  /*b6e0*/  @!PT LDS RZ, [RZ] ;  /* 0x00000000fffff984 */ /* 0x000fe20000000800 */
[----:B------:R-:W-:Y:S01]  /*b6f0*/  @!PT LDS RZ, [RZ] ;  /* 0x00000000fffff984 */ /* 0x000fe20000000800 */
[----:B------:R-:W-:Y:S01]  /*b700*/  @!PT LDS RZ, [RZ] ;  /* 0x00000000fffff984 */ /* 0x000fe20000000800 */
[----:B------:R3:W-:Y:S04]  /*b710*/  LDGSTS.E.BYPASS.LTC128B.128 [R176+0x1800], [R4.64] ;  /* 0x0180000004b07fae */ /* 0x0007e8000b901d46 */
.L_x_5582:
[----:B------:R-:W-:Y:S05]  /*b720*/  BSYNC B2 ;  /* 0x0000000000027941 */ /* 0x000fea0003800000 */
.L_x_5567:
[----:B------:R-:W-:Y:S01]  /*b730*/  IADD3 R180, R48, -0x1, RZ ;  /* 0xffffffff30b47810 */ /* 0x000fe20007ffe0ff */
[----:B------:R-:W-:Y:S01]  /*b740*/  BSSY B0, `(.L_x_5605) ;  /* 0x000000f000007945 */ /* 0x000fe20003800000 */
[----:B------:R-:W-:-:S03]  /*b750*/  LEA R178, P0, R126, c[0x0][0x168], 0x1 ;  /* 0x00005a007eb27a11 */ /* 0x000fc600078008ff */
[----:B------:R-:W-:Y:S01]  /*b760*/  IMAD.SHL.U32 R2, R180, 0x80, RZ ;  /* 0x00000080b4027824 */ /* 0x000fe200078e00ff */
[----:B------:R-:W-:-:S03]  /*b770*/  LEA.HI.X R177, R126, c[0x0][0x16c], R129, 0x1, P0 ;  /* 0x00005b007eb17a11 */ /* 0x000fc600000f0c81 */
[----:B------:R-:W-:-:S05]  /*b780*/  IMAD.IADD R11, R49, 0x1, -R2 ;  /* 0x00000001310b7824 */ /* 0x000fca00078e0a02 */
        /* <DEDUP_REMOVED lines=10> */
.L_x_5606:
[----:B------:R-:W-:Y:S05]  /*b830*/  BSYNC B0 ;  /* 0x0000000000007941 */ /* 0x000fea0003800000 */
.L_x_5605:
[----:B------:R-:W-:Y:S01]  /*b840*/  ISETP.GE.AND P0, PT, R0, R11, PT ;  /* 0x0000000b0000720c */ /* 0x000fe20003f06270 */
[----:B------:R-:W-:-:S12]  /*b850*/  BSSY B0, `(.L_x_5607) ;  /* 0x000000b000007945 */ /* 0x000fd80003800000 */
[----:B------:R-:W-:Y:S05]  /*b860*/  @P0 BRA `(.L_x_5608) ;  /* 0x0000009000000947 */ /* 0x000fea0003800000 */
[----:B------:R-:W-:-:S13]  /*b870*/  ISETP.GE.AND P0, PT, R100, c[0x0][0x220], PT ;  /* 0x0000880064007a0c */ /* 0x000fda0003f06270 */
        /* <DEDUP_REMOVED lines=8> */
.L_x_5608:
[----:B------:R-:W-:Y:S05]  /*b900*/  BSYNC B0 ;  /* 0x0000000000007941 */ /* 0x000fea0003800000 */
.L_x_5607:
[----:B------:R-:W-:Y:S01]  /*b910*/  ISETP.GE.AND P0, PT, R24, R11, PT ;  /* 0x0000000b1800720c */ /* 0x000fe20003f06270 */
[----:B------:R-:W-:-:S12]  /*b920*/  BSSY B0, `(.L_x_5609) ;  /* 0x000000d000007945 */ /* 0x000fd80003800000 */
[----:B------:R-:W-:Y:S05]  /*b930*/  @P0 BRA `(.L_x_5610) ;  /* 0x000000b000000947 */ /* 0x000fea0003800000 */
[----:B------:R-:W-:-:S13]  /*b940*/  ISETP.GE.AND P0, PT, R100, c[0x0][0x220], PT ;  /* 0x0000880064007a0c */ /* 0x000fda0003f06270 */
[----:B------:R1:W-:Y:S01]  /*b950*/  @P0 STS.128 [R176+0x3000], RZ ;  /* 0x003000ffb0000388 */ /* 0x0003e20000000c00 */
[----:B------:R-:W-:Y:S05]  /*b960*/  @P0 BRA `(.L_x_5610) ;  /* 0x0000008000000947 */ /* 0x000fea0003800000 */
[----:B------:R-:W-:Y:S02]  /*b970*/  IMAD.MOV.U32 R3, RZ, RZ, c[0x0][0x198] ;  /* 0x00006600ff037624 */ /* 0x000fe400078e00ff */
[----:B---3--:R-:W-:-:S03]  /*b980*/  IMAD.MOV.U32 R4, RZ, RZ, c[0x0][0x19c] ;  /* 0x00006700ff047624 */ /* 0x008fc600078e00ff */
[----:B------:R-:W-:-:S04]  /*b990*/  LEA R8, P0, R3, R178, 0x6 ;  /* 0x000000b203087211 */ /* 0x000fc800078030ff */
[----:B------:R-:W-:-:S05]  /*b9a0*/  LEA.HI.X R9, R3, R177, R4, 0x6, P0 ;  /* 0x000000b103097211 */ /* 0x000fca00000f3404 */
[----:B------:R-:W-:Y:S01]  /*b9b0*/  @!PT LDS RZ, [RZ] ;  /* 0x00000000fffff984 */ /* 0x000fe20000000800 */
[----:B------:R-:W-:Y:S01]  /*b9c0*/  @!PT LDS RZ, [RZ] ;  /* 0x00000000fffff984 */ /* 0x000fe20000000800 */
[----:B------:R-:W-:Y:S01]  /*b9d0*/  @!PT LDS RZ, [RZ] ;  /* 0x00000000fffff984 */ /* 0x000fe20000000800 */
[----:B------:R3:W-:Y:S04]  /*b9e0*/  LDGSTS.E.BYPASS.LTC128B.128 [R176+0x3000], [R8.64] ;  /* 0x0300000008b07fae */ /* 0x0007e8000b901d46 */
.L_x_5610:
[----:B------:R-:W-:Y:S05]  /*b9f0*/  BSYNC B0 ;  /* 0x0000000000007941 */ /* 0x000fea0003800000 */
.L_x_5609:
        /* <DEDUP_REMOVED lines=8> */
[----:B-1----:R-:W-:Y:S01]  /*ba80*/  MOV R179, R177 ;  /* 0x000000b100b37202 */ /* 0x002fe20000000f00 */
[----:B------:R-:W-:-:S04]  /*ba90*/  UIMAD UR4, UR4, 0x60, URZ ;  /* 0x00000060040478a4 */ /* 0x000fc8000f8e023f */
[----:B---3--:R-:W-:-:S05]  /*baa0*/  IMAD.WIDE.U32 R4, R3, 0x60, R178 ;  /* 0x0000006003047825 */ /* 0x008fca00078e00b2 */
[----:B------:R-:W-:-:S05]  /*bab0*/  IADD3 R5, R5, UR4, RZ ;  /* 0x0000000405057c10 */ /* 0x000fca000fffe0ff */
[----:B------:R-:W-:Y:S01]  /*bac0*/  @!PT LDS RZ, [RZ] ;  /* 0x00000000fffff984 */ /* 0x000fe20000000800 */
[----:B------:R-:W-:Y:S01]  /*bad0*/  @!PT LDS RZ, [RZ] ;  /* 0x00000000fffff984 */ /* 0x000fe20000000800 */
[----:B------:R-:W-:Y:S01]  /*bae0*/  @!PT LDS RZ, [RZ] ;  /* 0x00000000fffff984 */ /* 0x000fe20000000800 */
[----:B------:R1:W-:Y:S02]  /*baf0*/  LDGSTS.E.BYPASS.LTC128B.128 [R176+0x3800], [R4.64] ;  /* 0x0380000004b07fae */ /* 0x0003e4000b901d46 */
.L_x_5612:
[----:B------:R-:W-:Y:S05]  /*bb00*/  BSYNC B0 ;  /* 0x0000000000007941 */ /* 0x000fea0003800000 */
.L_x_5611:
        /* <DEDUP_REMOVED lines=15> */
.L_x_5614:
[----:B------:R-:W-:Y:S05]  /*bc00*/  BSYNC B0 ;  /* 0x0000000000007941 */ /* 0x000fea0003800000 */
.L_x_5613:
        /* <DEDUP_REMOVED lines=11> */
[----:B------:R-:W-:-:S05]  /*bcc0*/  IMAD.WIDE.U32 R4, R3, 0xa0, R178 ;  /* 0x000000a003047825 */ /* 0x000fca00078e00b2 */
[----:B------:R-:W-:-:S05]  /*bcd0*/  IADD3 R5, R5, UR4, RZ ;  /* 0x0000000405057c10 */ /* 0x000fca000fffe0ff */
[----:B------:R-:W-:Y:S01]  /*bce0*/  @!PT LDS RZ, [RZ] ;  /* 0x00000000fffff984 */ /* 0x000fe20000000800 */
[----:B------:R-:W-:Y:S01]  /*bcf0*/  @!PT LDS RZ, [RZ] ;  /* 0x00000000fffff984 */ /* 0x000fe20000000800 */
[----:B------:R-:W-:Y:S01]  /*bd00*/  @!PT LDS RZ, [RZ] ;  /* 0x00000000fffff984 */ /* 0x000fe20000000800 */
[----:B------:R1:W-:Y:S02]  /*bd10*/  LDGSTS.E.BYPASS.LTC128B.128 [R176+0x4800], [R4.64] ;  /* 0x0480000004b07fae */ /* 0x0003e4000b901d46 */
.L_x_5616:
[----:B------:R-:W-:Y:S05]  /*bd20*/  BSYNC B0 ;  /* 0x0000000000007941 */ /* 0x000fea0003800000 */
.L_x_5615:
        /* <DEDUP_REMOVED lines=17> */
.L_x_5618:
[----:B------:R-:W-:Y:S05]  /*be40*/  BSYNC B0 ;  /* 0x0000000000007941 */ /* 0x000fea0003800000 */
.L_x_5617:
        /* <DEDUP_REMOVED lines=17> */
.L_x_5620:
[----:B------:R-:W-:Y:S05]  /*bf60*/  BSYNC B0 ;  /* 0x0000000000007941 */ /* 0x000fea0003800000 */
.L_x_5619:
        /* <DEDUP_REMOVED lines=26> */
.L_x_5622:
[----:B------:R-:W-:Y:S05]  /*c110*/  BSYNC B0 ;  /* 0x0000000000007941 */ /* 0x000fea0003800000 */
.L_x_5621:
        /* <DEDUP_REMOVED lines=13> */
.L_x_5624:
[----:B------:R-:W-:Y:S05]  /*c1f0*/  BSYNC B0 ;  /* 0x0000000000007941 */ /* 0x000fea0003800000 */
.L_x_5623:
        /* <DEDUP_REMOVED lines=8> */
[----:B------:R-:W-:-:S03]  /*c280*/  IMAD.MOV.U32 R10, RZ, RZ, c[0x0][0x1a4] ;  /* 0x00006900ff0a7624 */ /* 0x000fc600078e00ff */
[----:B-1----:R-:W-:-:S04]  /*c290*/  LEA R12, P0, R0, R140, 0x6 ;  /* 0x0000008c000c7211 */ /* 0x002fc800078030ff */
[----:B------:R-:W-:-:S05]  /*c2a0*/  LEA.HI.X R13, R0, R141, R10, 0x6, P0 ;  /* 0x0000008d000d7211 */ /* 0x000fca00000f340a */
[----:B------:R-:W-:Y:S01]  /*c2b0*/  @!PT LDS RZ, [RZ] ;  /* 0x00000000fffff984 */ /* 0x000fe20000000800 */
[----:B------:R-:W-:Y:S01]  /*c2c0*/  @!PT LDS RZ, [RZ] ;  /* 0x00000000fffff984 */ /* 0x000fe20000000800 */
[----:B------:R-:W-:Y:S01]  /*c2d0*/  @!PT LDS RZ, [RZ] ;  /* 0x00000000fffff984 */ /* 0x000fe20000000800 */
[----:B------:R1:W-:Y:S04]  /*c2e0*/  LDGSTS.E.BYPASS.LTC128B.128 [R176+0x7000], [R12.64] ;  /* 0x070000000cb07fae */ /* 0x0003e8000b901d46 */
.L_x_5626:
[----:B------:R-:W-:Y:S05]  /*c2f0*/  BSYNC B0 ;  /* 0x0000000000007941 */ /* 0x000fea0003800000 */
.L_x_5625:
        /* <DEDUP_REMOVED lines=16> */
.L_x_5628:
[----:B------:R-:W-:Y:S05]  /*c400*/  BSYNC B0 ;  /* 0x0000000000007941 */ /* 0x000fea0003800000 */
.L_x_5627:
        /* <DEDUP_REMOVED lines=15> */
.L_x_5630:
[----:B------:R-:W-:Y:S05]  /*c500*/  BSYNC B0 ;  /* 0x0000000000007941 */ /* 0x000fea0003800000 */
.L_x_5629:
        /* <DEDUP_REMOVED lines=16> */
.L_x_5632:
[----:B------:R-:W-:Y:S05]  /*c610*/  BSYNC B0 ;  /* 0x0000000000007941 */ /* 0x000fea0003800000 */
.L_x_5631:
        /* <DEDUP_REMOVED lines=16> */
.L_x_5634:
[----:B------:R-:W-:Y:S05]  /*c720*/  BSYNC B0 ;  /* 0x0000000000007941 */ /* 0x000fea0003800000 */
.L_x_5633:
        /* <DEDUP_REMOVED lines=16> */
.L_x_5636:
[----:B------:R-:W-:Y:S05]  /*c830*/  BSYNC B0 ;  /* 0x0000000000007941 */ /* 0x000fea0003800000 */
.L_x_5635:
[CC--:B------:R-:W-:Y:S01]  /*c840*/  LEA.HI R0, R3.reuse, R4.reuse, RZ, 0x4 ;  /* 0x0000000403007211 */ /* 0x0c0fe200078f20ff */
[----:B------:R-:W-:Y:S01]  /*c850*/  IMAD.SHL.U32 R134, R134, 0x8, RZ ;  /* 0x0000000886867824 */ /* 0x000fe200078e00ff */
[----:B------:R-:W-:Y:S01]  /*c860*/  LEA.HI R3, R3, R4, RZ, 0x3 ;  /* 0x0000000403037211 */ /* 0x000fe200078f18ff */
[----:B------:R-:W-:Y:S01]  /*c870*/  IMAD.SHL.U32 R7, R118, 0x40, RZ ;  /* 0x0000004076077824 */ /* 0x000fe200078e00ff */
[----:B------:R-:W-:Y:S01]  /*c880*/  SHF.R.S32.HI R165, RZ, 0x4, R0 ;  /* 0x00000004ffa57819 */ /* 0x000fe20000011400 */
[----:B------:R-:W-:Y:S01]  /*c890*/  IMAD.IADD R51, R2, 0x1, R51 ;  /* 0x0000000102337824 */ /* 0x000fe200078e0233 */
[----:B------:R-:W-:Y:S01]  /*c8a0*/  LOP3.LUT R3, R3, 0xfffffff8, RZ, 0xc0, !PT ;  /* 0xfffffff803037812 */ /* 0x000fe200078ec0ff */
[----:B------:R-:W0:Y:S01]  /*c8b0*/  LDGDEPBAR ;  /* 0x00000000000079af */ /* 0x000e220000000000 */
        /* <DEDUP_REMOVED lines=11> */
[----:B------:R-:W-:-:S03]  /*c970*/  IMAD R6, R6, 0x4, R88 ;  /* 0x0000000406067824 */ /* 0x000fc600078e0258 */
[----:B------:R-:W-:Y:S01]  /*c980*/  LOP3.LUT R5, R4, 0x1c0, RZ, 0xc0, !PT ;  /* 0x000001c004057812 */ /* 0x000fe200078ec0ff */
[----:B------:R-:W-:Y:S01]  /*c990*/  IMAD.SHL.U32 R4, R165, 0x8, RZ ;  /* 0x00000008a5047824 */ /* 0x000fe200078e00ff */
[----:B------:R-:W-:Y:S01]  /*c9a0*/  LOP3.LUT R134, R3, 0x8, R134, 0xf8, !PT ;  /* 0x0000000803867812 */ /* 0x000fe200078ef886 */
[----:B------:R-:W-:Y:S01]  /*c9b0*/  IMAD.U32 R6, R6, 0x10, R179 ;  /* 0x0000001006067824 */ /* 0x000fe200078e00b3 */
[----:B------:R-:W-:Y:S02]  /*c9c0*/  SHF.R.U32.HI R3, RZ, 0x3, R3 ;  /* 0x00000003ff037819 */ /* 0x000fe40000011603 */
[----:B------:R-:W-:Y:S02]  /*c9d0*/  LOP3.LUT R4, R5, 0x8, R4, 0xf8, !PT ;  /* 0x0000000805047812 */ /* 0x000fe400078ef804 */
[----:B------:R-:W-:Y:S02]  /*c9e0*/  SHF.R.U32.HI R5, RZ, 0x3, R5 ;  /* 0x00000003ff057819 */ /* 0x000fe40000011605 */
[----:B------:R-:W-:Y:S01]  /*c9f0*/  LOP3.LUT R134, R134, R3, RZ, 0x3c, !PT ;  /* 0x0000000386867212 */ /* 0x000fe200078e3cff */
[----:B------:R-:W-:Y:S01]  /*ca00*/  IMAD R3, R88, 0x400, R7 ;  /* 0x0000040058037824 */ /* 0x000fe200078e0207 */
[----:B------:R-:W-:Y:S01]  /*ca10*/  LOP3.LUT R4, R4, R5, RZ, 0x3c, !PT ;  /* 0x0000000504047212 */ /* 0x000fe200078e3cff */
[----:B------:R-:W-:Y:S01]  /*ca20*/  IMAD.MOV.U32 R5, RZ, RZ, 0x40 ;  /* 0x00000040ff057424 */ /* 0x000fe200078e00ff */
[----:B------:R-:W-:Y:S01]  /*ca30*/  IADD3 R6, -R171, 0x1, R6 ;  /* 0x00000001ab067810 */ /* 0x000fe20007ffe106 */
[----:B------:R-:W-:Y:S01]  /*ca40*/  IMAD R165, R165, 0x200, R134 ;  /* 0x00000200a5a57824 */ /* 0x000fe200078e0286 */
[C---:B------:R-:W-:Y:S01]  /*ca50*/  LOP3.LUT R160, R4.reuse, R7, RZ, 0xfc, !PT ;  /* 0x0000000704a07212 */ /* 0x040fe200078efcff */
[----:B------:R-:W-:-:S02]  /*ca60*/  IMAD.IADD R166, R4, 0x1, R3 ;  /* 0x0000000104a67824 */ /* 0x000fc400078e0203 */
[----:B------:R-:W-:Y:S02]  /*ca70*/  IMAD.SHL.U32 R165, R165, 0x2, RZ ;  /* 0x00000002a5a57824 */ /* 0x000fe400078e00ff */
[----:B------:R-:W-:Y:S02]  /*ca80*/  IMAD.SHL.U32 R166, R166, 0x2, RZ ;  /* 0x00000002a6a67824 */ /* 0x000fe400078e00ff */
[----:B------:R-:W-:Y:S01]  /*ca90*/  IMAD.MOV.U32 R3, RZ, RZ, 0x20 ;  /* 0x00000020ff037424 */ /* 0x000fe200078e00ff */
[----:B--2---:R-:W-:Y:S01]  /*caa0*/  LDSM.16.M88.4 R44, [R165+0x2000] ;  /* 0x00200000a52c783b */ /* 0x004fe20000000200 */
[C---:B-1----:R-:W-:Y:S02]  /*cab0*/  IADD3 R12, R165.reuse, 0x2000, RZ ;  /* 0x00002000a50c7810 */ /* 0x042fe40007ffe0ff */
[----:B------:R-:W-:Y:S01]  /*cac0*/  IADD3 R162, R165, 0x2040, RZ ;  /* 0x00002040a5a27810 */ /* 0x000fe20007ffe0ff */
[----:B------:R-:W1:Y:S01]  /*cad0*/  LDSM.16.M88.4 R20, [R166] ;  /* 0x00000000a614783b */ /* 0x000e620000000200 */
[----:B------:R-:W-:-:S02]  /*cae0*/  SEL R0, R3, 0xffffffe0, !P1 ;  /* 0xffffffe003007807 */ /* 0x000fc40004800000 */
[----:B------:R-:W-:Y:S01]  /*caf0*/  SEL R3, R3, 0xffffffe0, !P0 ;  /* 0xffffffe003037807 */ /* 0x000fe20004000000 */
[----:B------:R-:W2:Y:S01]  /*cb00*/  LDSM.16.M88.4 R40, [R165+0x2800] ;  /* 0x00280000a528783b */ /* 0x000ea20000000200 */
[----:B------:R-:W-:Y:S01]  /*cb10*/  LOP3.LUT P0, RZ, R50, 0x4, RZ, 0xc0, !PT ;  /* 0x0000000432ff7812 */ /* 0x000fe2000780c0ff */
[----:B------:R-:W-:Y:S01]  /*cb20*/  IMAD.IADD R159, R165, 0x1, R0 ;  /* 0x00000001a59f7824 */ /* 0x000fe200078e0200 */
[----:B------:R-:W-:Y:S01]  /*cb30*/  @P2 IADD3 R162, R12, -0x40, RZ ;  /* 0xffffffc00ca22810 */ /* 0x000fe20007ffe0ff */
[----:B------:R-:W5:Y:S01]  /*cb40*/  LDSM.16.M88.4 R28, [R165+0x3000] ;  /* 0x00300000a51c783b */ /* 0x000f620000000200 */
[----:B------:R-:W-:Y:S01]  /*cb50*/  IMAD.IADD R164, R166, 0x1, R3 ;  /* 0x00000001a6a47824 */ /* 0x000fe200078e0203 */
[----:B------:R-:W-:Y:S02]  /*cb60*/  SEL R5, R5, 0xffffffc0, !P0 ;  /* 0xffffffc005057807 */ /* 0x000fe40004000000 */
[----:B------:R-:W-:Y:S01]  /*cb70*/  LDSM.16.M88.4 R16, [R159+0x2000] ;  /* 0x002000009f10783b */ /* 0x000fe20000000200 */
[----:B------:R-:W-:Y:S01]  /*cb80*/  IMAD.IADD R102, R0, 0x1, R162 ;  /* 0x0000000100667824 */ /* 0x000fe200078e02a2 */
[----:B------:R-:W-:Y:S01]  /*cb90*/  IADD3 R155, R162, 0x800, RZ ;  /* 0x00000800a29b7810 */ /* 0x000fe20007ffe0ff */
[----:B------:R-:W-:Y:S01]  /*cba0*/  IMAD.IADD R163, R166, 0x1, R5 ;  /* 0x00000001a6a37824 */ /* 0x000fe200078e0205 */
[----:B------:R-:W3:Y:S01]  /*cbb0*/  LDSM.16.M88.4 R8, [R164] ;  /* 0x00000000a408783b */ /* 0x000ee20000000200 */
[----:B------:R-:W-:-:S02]  /*cbc0*/  IADD3 R154, R162, 0x1000, RZ ;  /* 0x00001000a29a7810 */ /* 0x000fc40007ffe0ff */
[----:B------:R-:W-:Y:S01]  /*cbd0*/  IMAD.IADD R161, R3, 0x1, R163 ;  /* 0x0000000103a17824 */ /* 0x000fe200078e02a3 */
[----:B------:R-:W4:Y:S01]  /*cbe0*/  LDSM.16.M88.4 R80, [R159+0x2800] ;  /* 0x002800009f50783b */ /* 0x000f220000000200 */
[C---:B------:R-:W-:Y:S02]  /*cbf0*/  IADD3 R153, R162.reuse, 0x1800, RZ ;  /* 0x00001800a2997810 */ /* 0x040fe40007ffe0ff */
[C---:B------:R-:W-:Y:S01]  /*cc00*/  IADD3 R152, R162.reuse, 0x2000, RZ ;  /* 0x00002000a2987810 */ /* 0x040fe20007ffe0ff */
[----:B------:R-:W3:Y:S01]  /*cc10*/  LDSM.16.M88.4 R56, [R159+0x3000] ;  /* 0x003000009f38783b */ /* 0x000ee20000000200 */
[----:B------:R-:W-:-:S03]  /*cc20*/  IADD3 R107, R162, 0x2800, RZ ;  /* 0x00002800a26b7810 */ /* 0x000fc60007ffe0ff */
[----:B------:R-:W3:Y:S04]  /*cc30*/  LDSM.16.M88.4 R32, [R165+0x3800] ;  /* 0x00380000a520783b */ /* 0x000ee80000000200 */
[----:B------:R-:W-:Y:S04]  /*cc40*/  LDSM.16.M88.4 R12, [R163] ;  /* 0x00000000a30c783b */ /* 0x000fe80000000200 */
[----:B------:R-:W3:Y:S01]  /*cc50*/  LDSM.16.M88.4 R76, [R162] ;  /* 0x00000000a24c783b */ /* 0x000ee20000000200 */
[C---:B-1----:R-:W-:Y:S03]  /*cc60*/  HMMA.16816.F32 R64, R20.reuse, R44, RZ ;  /* 0x0000002c1440723c */ /* 0x042fe600000018ff */
[----:B------:R-:W1:Y:S04]  /*cc70*/  LDSM.16.M88.4 R36, [R162+0x800] ;  /* 0x00080000a224783b */ /* 0x000e680000000200 */
[----:B------:R-:W-:Y:S01]  /*cc80*/  LDSM.16.M88.4 R68, [R102] ;  /* 0x000000006644783b */ /* 0x000fe20000000200 */
[C---:B------:R-:W-:Y:S03]  /*cc90*/  HMMA.16816.F32 R44, R20.reuse, R46, RZ ;  /* 0x0000002e142c723c */ /* 0x040fe600000018ff */
[----:B------:R-:W-:Y:S04]  /*cca0*/  LDSM.16.M88.4 R60, [R159+0x3800] ;  /* 0x003800009f3c783b */ /* 0x000fe80000000200 */
[----:B------:R-:W-:Y:S01]  /*ccb0*/  LDSM.16.M88.4 R84, [R162+0x1800] ;  /* 0x00180000a254783b */ /* 0x000fe20000000200 */
[C---:B--2---:R-:W-:Y:S08]  /*ccc0*/  HMMA.16816.F32 R52, R20.reuse, R40, RZ ;  /* 0x000000281434723c */ /* 0x044ff000000018ff */
[C---:B-----5:R-:W-:Y:S08]  /*ccd0*/  HMMA.16816.F32 R72, R20.reuse, R28, RZ ;  /* 0x0000001c1448723c */ /* 0x060ff000000018ff */
[C---:B------:R-:W-:Y:S08]  /*cce0*/  HMMA.16816.F32 R40, R20.reuse, R42, RZ ;  /* 0x0000002a1428723c */ /* 0x040ff000000018ff */
[----:B------:R-:W-:Y:S08]  /*ccf0*/  HMMA.16816.F32 R28, R20, R30, RZ ;  /* 0x0000001e141c723c */ /* 0x000ff000000018ff */
[C---:B---3--:R-:W-:Y:S08]  /*cd00*/  HMMA.16816.F32 R64, R8.reuse, R16, R64 ;  /* 0x000000100840723c */ /* 0x048ff00000001840 */
[C---:B------:R-:W-:Y:S01]  /*cd10*/  HMMA.16816.F32 R44, R8.reuse, R18, R44 ;  /* 0x00000012082c723c */ /* 0x040fe2000000182c */
[----:B------:R-:W2:Y:S07]  /*cd20*/  LDSM.16.M88.4 R16, [R161] ;  /* 0x00000000a110783b */ /* 0x000eae0000000200 */
[C---:B----4-:R-:W-:Y:S08]  /*cd30*/  HMMA.16816.F32 R52, R8.reuse, R80, R52 ;  /* 0x000000500834723c */ /* 0x050ff00000001834 */
[C---:B------:R-:W-:Y:S01]  /*cd40*/  HMMA.16816.F32 R40, R8.reuse, R82, R40 ;  /* 0x000000520828723c */ /* 0x040fe20000001828 */
[----:B------:R-:W-:Y:S07]  /*cd50*/  LDSM.16.M88.4 R80, [R102+0x1800] ;  /* 0x001800006650783b */ /* 0x000fee0000000200 */
[C---:B------:R-:W-:Y:S08]  /*cd60*/  HMMA.16816.F32 R72, R8.reuse, R56, R72 ;  /* 0x000000380848723c */ /* 0x040ff00000001848 */
[----:B------:R-:W-:Y:S01]  /*cd70*/  HMMA.16816.F32 R28, R8, R58, R28 ;  /* 0x0000003a081c723c */ /* 0x000fe2000000181c */
[----:B------:R-:W3:Y:S07]  /*cd80*/  LDSM.16.M88.4 R56, [R162+0x1000] ;  /* 0x00100000a238783b */ /* 0x000eee0000000200 */
[----:B------:R-:W-:Y:S08]  /*cd90*/  HMMA.16816.F32 R24, R20, R32, RZ ;  /* 0x000000201418723c */ /* 0x000ff000000018ff */
[----:B------:R-:W-:Y:S08]  /*cda0*/  HMMA.16816.F32 R64, R12, R76, R64 ;  /* 0x0000004c0c40723c */ /* 0x000ff00000001840 */
[----:B------:R-:W-:Y:S08]  /*cdb0*/  HMMA.16816.F32 R32, R20, R34, RZ ;  /* 0x000000221420723c */ /* 0x000ff000000018ff */
[C---:B------:R-:W-:Y:S01]  /*cdc0*/  HMMA.16816.F32 R44, R12.reuse, R78, R44 ;  /* 0x0000004e0c2c723c */ /* 0x040fe2000000182c */
[----:B------:R-:W-:Y:S07]  /*cdd0*/  LDSM.16.M88.4 R76, [R159+0x4000] ;  /* 0x004000009f4c783b */ /* 0x000fee0000000200 */
[C---:B-1----:R-:W-:Y:S08]  /*cde0*/  HMMA.16816.F32 R52, R12.reuse, R36, R52 ;  /* 0x000000240c34723c */ /* 0x042ff00000001834 */
[----:B------:R-:W-:Y:S01]  /*cdf0*/  HMMA.16816.F32 R40, R12, R38, R40 ;  /* 0x000000260c28723c */ /* 0x000fe20000001828 */
[----:B------:R-:W1:Y:S07]  /*ce00*/  LDSM.16.M88.4 R36, [R102+0x1000] ;  /* 0x001000006624783b */ /* 0x000e6e0000000200 */
[----:B--2---:R-:W-:Y:S08]  /*ce10*/  HMMA.16816.F32 R64, R16, R68, R64 ;  /* 0x000000441040723c */ /* 0x004ff00000001840 */
[C---:B------:R-:W-:Y:S08]  /*ce20*/  HMMA.16816.F32 R24, R8.reuse, R60, R24 ;  /* 0x0000003c0818723c */ /* 0x040ff00000001818 */
[----:B------:R-:W-:Y:S01]  /*ce30*/  HMMA.16816.F32 R32, R8, R62, R32 ;  /* 0x0000003e0820723c */ /* 0x000fe20000001820 */
[----:B------:R-:W2:Y:S07]  /*ce40*/  LDSM.16.M88.4 R60, [R102+0x800] ;  /* 0x00080000663c783b */ /* 0x000eae0000000200 */
[----:B------:R-:W-:Y:S01]  /*ce50*/  HMMA.16816.F32 R44, R16, R70, R44 ;  /* 0x00000046102c723c */ /* 0x000fe2000000182c */
[----:B------:R-:W-:-:S02]  /*ce60*/  FMUL.FTZ R0, R64, c[0x0][0x2ec] ;  /* 0x0000bb0040007a20 */ /* 0x000fc40000410000 */
[----:B------:R-:W-:Y:S02]  /*ce70*/  FMUL.FTZ R90, R65, c[0x0][0x2ec] ;  /* 0x0000bb00415a7a20 */ /* 0x000fe40000410000 */
[----:B------:R-:W-:Y:S02]  /*ce80*/  FMUL.FTZ R89, R66, c[0x0][0x2ec] ;  /* 0x0000bb0042597a20 */ /* 0x000fe40000410000 */
[----:B------:R-:W-:Y:S01]  /*ce90*/  FMUL.FTZ R92, R67, c[0x0][0x2ec] ;  /* 0x0000bb00435c7a20 */ /* 0x000fe20000410000 */
[C---:B---3--:R-:W-:Y:S01]  /*cea0*/  HMMA.16816.F32 R72, R12.reuse, R56, R72 ;  /* 0x000000380c48723c */ /* 0x048fe20000001848 */
[----:B------:R-:W3:Y:S01]  /*ceb0*/  LDSM.16.M88.4 R64, [R165+0x4000] ;  /* 0x00400000a540783b */ /* 0x000ee20000000200 */
[----:B------:R-:W-:Y:S06]  /*cec0*/  MUFU.TANH R90, R90 ;  /* 0x0000005a005a7308 */ /* 0x000fec0000002400 */
[C---:B------:R-:W-:Y:S01]  /*ced0*/  HMMA.16816.F32 R28, R12.reuse, R58, R28 ;  /* 0x0000003a0c1c723c */ /* 0x040fe2000000181c */
[----:B------:R-:W4:Y:S01]  /*cee0*/  LDSM.16.M88.4 R56, [R165+0x4800] ;  /* 0x00480000a538783b */ /* 0x000f220000000200 */
[----:B------:R-:W-:Y:S06]  /*cef0*/  MUFU.TANH R92, R92 ;  /* 0x0000005c005c7308 */ /* 0x000fec0000002400 */
[----:B------:R-:W-:Y:S01]  /*cf00*/  FMUL.FTZ R44, R44, c[0x0][0x2ec] ;  /* 0x0000bb002c2c7a20 */ /* 0x000fe20000410000 */
[----:B------:R-:W-:Y:S01]  /*cf10*/  HMMA.16816.F32 R24, R12, R84, R24 ;  /* 0x000000540c18723c */ /* 0x000fe20000001818 */
[----:B------:R-:W-:Y:S01]  /*cf20*/  FMUL.FTZ R94, R47, c[0x0][0x2ec] ;  /* 0x0000bb002f5e7a20 */ /* 0x000fe20000410000 */
[----:B------:R-:W-:Y:S05]  /*cf30*/  MUFU.TANH R0, R0 ;  /* 0x0000000000007308 */ /* 0x000fea0000002400 */
[----:B------:R-:W-:Y:S01]  /*cf40*/  FMUL.FTZ R84, R45, c[0x0][0x2ec] ;  /* 0x0000bb002d547a20 */ /* 0x000fe20000410000 */
[C---:B-1----:R-:W-:Y:S01]  /*cf50*/  HMMA.16816.F32 R72, R16.reuse, R36, R72 ;  /* 0x000000241048723c */ /* 0x042fe20000001848 */
[----:B------:R-:W-:Y:S01]  /*cf60*/  FMUL.FTZ R85, R46, c[0x0][0x2ec] ;  /* 0x0000bb002e557a20 */ /* 0x000fe20000410000 */
[----:B------:R1:W-:Y:S06]  /*cf70*/  MUFU.TANH R91, R44 ;  /* 0x0000002c005b7308 */ /* 0x0003ec0000002400 */
[C---:B------:R-:W-:Y:S01]  /*cf80*/  HMMA.16816.F32 R28, R16.reuse, R38, R28 ;  /* 0x00000026101c723c */ /* 0x040fe2000000181c */
[----:B------:R-:W-:Y:S01]  /*cf90*/  LDSM.16.M88.4 R36, [R165+0x5800] ;  /* 0x00580000a524783b */ /* 0x000fe20000000200 */
[----:B------:R-:W-:Y:S06]  /*cfa0*/  MUFU.TANH R84, R84 ;  /* 0x0000005400547308 */ /* 0x000fec0000002400 */
[C---:B--2---:R-:W-:Y:S01]  /*cfb0*/  HMMA.16816.F32 R52, R16.reuse, R60, R52 ;  /* 0x0000003c1034723c */ /* 0x044fe20000001834 */
[----:B-1----:R-:W1:Y:S01]  /*cfc0*/  LDSM.16.M88.4 R44, [R165+0x5000] ;  /* 0x00500000a52c783b */ /* 0x002e620000000200 */
[----:B------:R-:W2:Y:S06]  /*cfd0*/  MUFU.TANH R85, R85 ;  /* 0x0000005500557308 */ /* 0x000eac0000002400 */
[----:B------:R-:W-:Y:S01]  /*cfe0*/  HMMA.16816.F32 R40, R16, R62, R40 ;  /* 0x0000003e1028723c */ /* 0x000fe20000001828 */
[----:B------:R-:W-:-:S02]  /*cff0*/  FMUL.FTZ R72, R72, c[0x0][0x2ec] ;  /* 0x0000bb0048487a20 */ /* 0x000fc40000410000 */
[----:B------:R-:W-:Y:S01]  /*d000*/  FMUL.FTZ R104, R73, c[0x0][0x2ec] ;  /* 0x0000bb0049687a20 */ /* 0x000fe20000410000 */
[----:B------:R-:W5:Y:S01]  /*d010*/  MUFU.TANH R94, R94 ;  /* 0x0000005e005e7308 */ /* 0x000f620000002400 */
[----:B------:R-:W-:Y:S02]  /*d020*/  FMUL.FTZ R109, R74, c[0x0][0x2ec] ;  /* 0x0000bb004a6d7a20 */ /* 0x000fe40000410000 */
[----:B------:R-:W-:Y:S01]  /*d030*/  FMUL.FTZ R50, R75, c[0x0][0x2ec] ;  /* 0x0000bb004b327a20 */ /* 0x000fe20000410000 */
[----:B---3--:R-:W-:Y:S01]  /*d040*/  HMMA.16816.F32 R68, R20, R64, RZ ;  /* 0x000000401444723c */ /* 0x008fe200000018ff */
[----:B------:R-:W-:Y:S02]  /*d050*/  FMUL.FTZ R28, R28, c[0x0][0x2ec] ;  /* 0x0000bb001c1c7a20 */ /* 0x000fe40000410000 */
[----:B------:R-:W-:Y:S01]  /*d060*/  FMUL.FTZ R29, R29, c[0x0][0x2ec] ;  /* 0x0000bb001d1d7a20 */ /* 0x000fe20000410000 */
[----:B------:R3:W-:Y:S01]  /*d070*/  MUFU.TANH R105, R72 ;  /* 0x0000004800697308 */ /* 0x0007e20000002400 */
[----:B------:R-:W-:-:S02]  /*d080*/  FMUL.FTZ R195, R30, c[0x0][0x2ec] ;  /* 0x0000bb001ec37a20 */ /* 0x000fc40000410000 */
[----:B------:R-:W-:Y:S01]  /*d090*/  FMUL.FTZ R193, R31, c[0x0][0x2ec] ;  /* 0x0000bb001fc17a20 */ /* 0x000fe20000410000 */
[C---:B------:R-:W-:Y:S01]  /*d0a0*/  HMMA.16816.F32 R64, R20.reuse, R66, RZ ;  /* 0x000000421440723c */ /* 0x040fe200000018ff */
[----:B------:R-:W-:Y:S02]  /*d0b0*/  FMUL.FTZ R52, R52, c[0x0][0x2ec] ;  /* 0x0000bb0034347a20 */ /* 0x000fe40000410000 */
[----:B------:R-:W-:Y:S01]  /*d0c0*/  FMUL.FTZ R53, R53, c[0x0][0x2ec] ;  /* 0x0000bb0035357a20 */ /* 0x000fe20000410000 */
[----:B------:R-:W-:Y:S01]  /*d0d0*/  MUFU.TANH R199, R28 ;  /* 0x0000001c00c77308 */ /* 0x000fe20000002400 */
[----:B------:R-:W-:Y:S02]  /*d0e0*/  FMUL.FTZ R54, R54, c[0x0][0x2ec] ;  /* 0x0000bb0036367a20 */ /* 0x000fe40000410000 */
[----:B------:R-:W-:Y:S01]  /*d0f0*/  FMUL.FTZ R98, R55, c[0x0][0x2ec] ;  /* 0x0000bb0037627a20 */ /* 0x000fe20000410000 */
[----:B----4-:R-:W-:Y:S01]  /*d100*/  HMMA.16816.F32 R60, R20, R56, RZ ;  /* 0x00000038143c723c */ /* 0x010fe200000018ff */
[----:B------:R-:W-:-:S02]  /*d110*/  FMUL.FTZ R40, R40, c[0x0][0x2ec] ;  /* 0x0000bb0028287a20 */ /* 0x000fc40000410000 */
[----:B------:R-:W-:Y:S01]  /*d120*/  FMUL.FTZ R99, R41, c[0x0][0x2ec] ;  /* 0x0000bb0029637a20 */ /* 0x000fe20000410000 */
[----:B------:R-:W4:Y:S01]  /*d130*/  MUFU.TANH R93, R52 ;  /* 0x00000034005d7308 */ /* 0x000f220000002400 */
[----:B------:R-:W-:Y:S01]  /*d140*/  FMUL.FTZ R103, R42, c[0x0][0x2ec] ;  /* 0x0000bb002a677a20 */ /* 0x000fe20000410000 */
[----:B---3--:R-:W3:Y:S01]  /*d150*/  LDSM.16.M88.4 R72, [R159+0x4800] ;  /* 0x004800009f48783b */ /* 0x008ee20000000200 */
[----:B------:R-:W-:Y:S01]  /*d160*/  FMUL.FTZ R106, R43, c[0x0][0x2ec] ;  /* 0x0000bb002b6a7a20 */ /* 0x000fe20000410000 */
[----:B------:R-:W-:Y:S04]  /*d170*/  HMMA.16816.F32 R56, R20, R58, RZ ;  /* 0x0000003a1438723c */ /* 0x000fe800000018ff */
[----:B------:R-:W-:Y:S04]  /*d180*/  MUFU.TANH R95, R53 ;  /* 0x00000035005f7308 */ /* 0x000fe80000002400 */
[----:B------:R-:W-:Y:S04]  /*d190*/  HMMA.16816.F32 R24, R16, R80, R24 ;  /* 0x000000501018723c */ /* 0x000fe80000001818 */
[----:B------:R1:W1:Y:S04]  /*d1a0*/  MUFU.TANH R96, R54 ;  /* 0x0000003600607308 */ /* 0x0002680000002400 */
[----:B------:R-:W-:Y:S04]  /*d1b0*/  HMMA.16816.F32 R32, R12, R86, R32 ;  /* 0x000000560c20723c */ /* 0x000fe80000001820 */
[----:B------:R-:W2:Y:S04]  /*d1c0*/  MUFU.TANH R97, R40 ;  /* 0x0000002800617308 */ /* 0x000ea80000002400 */
[----:B------:R-:W-:Y:S04]  /*d1d0*/  HMMA.16816.F32 R68, R8, R76, R68 ;  /* 0x0000004c0844723c */ /* 0x000fe80000001844 */
[----:B------:R2:W-:Y:S04]  /*d1e0*/  MUFU.TANH R197, R29 ;  /* 0x0000001d00c57308 */ /* 0x0005e80000002400 */
[----:B-1----:R-:W-:Y:S01]  /*d1f0*/  HMMA.16816.F32 R52, R20, R44, RZ ;  /* 0x0000002c1434723c */ /* 0x002fe200000018ff */
[----:B------:R-:W-:-:S02]  /*d200*/  FMUL.FTZ R24, R24, c[0x0][0x2ec] ;  /* 0x0000bb0018187a20 */ /* 0x000fc40000410000 */
[----:B------:R-:W-:Y:S01]  /*d210*/  FMUL.FTZ R113, R25, c[0x0][0x2ec] ;  /* 0x0000bb0019717a20 */ /* 0x000fe20000410000 */
[----:B------:R1:W-:Y:S01]  /*d220*/  MUFU.TANH R80, R50 ;  /* 0x0000003200507308 */ /* 0x0003e20000002400 */
[----:B------:R-:W-:Y:S02]  /*d230*/  FMUL.FTZ R187, R26, c[0x0][0x2ec] ;  /* 0x0000bb001abb7a20 */ /* 0x000fe40000410000 */
[----:B------:R-:W-:Y:S01]  /*d240*/  FMUL.FTZ R117, R27, c[0x0][0x2ec] ;  /* 0x0000bb001b757a20 */ /* 0x000fe20000410000 */
[C---:B------:R-:W-:Y:S01]  /*d250*/  HMMA.16816.F32 R44, R20.reuse, R46, RZ ;  /* 0x0000002e142c723c */ /* 0x040fe200000018ff */
[----:B--2---:R-:W-:Y:S03]  /*d260*/  LDSM.16.M88.4 R28, [R159+0x5000] ;  /* 0x005000009f1c783b */ /* 0x004fe60000000200 */
[----:B------:R2:W-:Y:S04]  /*d270*/  MUFU.TANH R115, R24 ;  /* 0x0000001800737308 */ /* 0x0005e80000002400 */
[----:B------:R-:W-:Y:S01]  /*d280*/  HMMA.16816.F32 R40, R20, R36, RZ ;  /* 0x000000241428723c */ /* 0x000fe200000018ff */
[----:B-1----:R-:W-:-:S03]  /*d290*/  IADD3 R50, R6, c[0x0][0x2e8], R49 ;  /* 0x0000ba0006327a10 */ /* 0x002fc60007ffe031 */
[----:B------:R-:W1:Y:S04]  /*d2a0*/  MUFU.TANH R98, R98 ;  /* 0x0000006200627308 */ /* 0x000e680000002400 */
[----:B------:R-:W-:Y:S01]  /*d2b0*/  HMMA.16816.F32 R20, R20, R38, RZ ;  /* 0x000000261414723c */ /* 0x000fe200000018ff */
[----:B------:R-:W1:Y:S01]  /*d2c0*/  LDSM.16.M88.4 R36, [R162+0x2000] ;  /* 0x00200000a224783b */ /* 0x000e620000000200 */
[C---:B------:R-:W-:Y:S02]  /*d2d0*/  IADD3 R6, R50.reuse, 0x8, RZ ;  /* 0x0000000832067810 */ /* 0x040fe40007ffe0ff */
[-C--:B------:R-:W-:Y:S01]  /*d2e0*/  IMNMX R50, R50, R49.reuse, PT ;  /* 0x0000003132327217 */ /* 0x080fe20003800200 */
[----:B--2---:R-:W-:Y:S01]  /*d2f0*/  LDSM.16.M88.4 R24, [R162+0x2800] ;  /* 0x00280000a218783b */ /* 0x004fe20000000200 */
[----:B------:R-:W-:Y:S01]  /*d300*/  IMNMX R49, R6, R49, PT ;  /* 0x0000003106317217 */ /* 0x000fe20003800200 */
[----:B------:R-:W2:Y:S01]  /*d310*/  MUFU.TANH R99, R99 ;  /* 0x0000006300637308 */ /* 0x000ea20000002400 */
[----:B------:R-:W-:Y:S01]  /*d320*/  HMMA.16816.F32 R76, R8, R78, R64 ;  /* 0x0000004e084c723c */ /* 0x000fe20000001840 */
[----:B------:R-:W2:Y:S01]  /*d330*/  LDSM.16.M88.4 R64, [R102+0x2000] ;  /* 0x002000006640783b */ /* 0x000ea20000000200 */
[----:B------:R-:W-:-:S04]  /*d340*/  IADD3 R6, R51, 0x1, RZ ;  /* 0x0000000133067810 */ /* 0x000fc80007ffe0ff */
[C---:B------:R-:W-:Y:S01]  /*d350*/  ISETP.GE.AND P1, PT, R6.reuse, R50, PT ;  /* 0x000000320600720c */ /* 0x040fe20003f26270 */
[----:B------:R-:W1:Y:S01]  /*d360*/  MUFU.TANH R106, R106 ;  /* 0x0000006a006a7308 */ /* 0x000e620000002400 */
[----:B------:R-:W-:Y:S01]  /*d370*/  HMMA.16816.F32 R32, R16, R82, R32 ;  /* 0x000000521020723c */ /* 0x000fe20000001820 */
[----:B------:R-:W-:Y:S02]  /*d380*/  ISETP.GE.AND P0, PT, R6, R49, PT ;  /* 0x000000310600720c */ /* 0x000fe40003f06270 */
[----:B------:R-:W-:-:S04]  /*d390*/  IADD3 R6, R51, 0x9, RZ ;  /* 0x0000000933067810 */ /* 0x000fc80007ffe0ff */
[C---:B------:R-:W-:Y:S01]  /*d3a0*/  ISETP.GE.AND P4, PT, R6.reuse, R50, PT ;  /* 0x000000320600720c */ /* 0x040fe20003f86270 */
[----:B---3--:R-:W-:Y:S01]  /*d3b0*/  HMMA.16816.F32 R60, R8, R72, R60 ;  /* 0x00000048083c723c */ /* 0x008fe2000000183c */
[----:B------:R-:W-:Y:S01]  /*d3c0*/  ISETP.GE.AND P5, PT, R6, R49, PT ;  /* 0x000000310600720c */ /* 0x000fe20003fa6270 */
[----:B------:R-:W3:Y:S01]  /*d3d0*/  MUFU.TANH R109, R109 ;  /* 0x0000006d006d7308 */ /* 0x000ee20000002400 */
[----:B------:R-:W-:-:S05]  /*d3e0*/  IADD3 R6, R51, 0x18, RZ ;  /* 0x0000001833067810 */ /* 0x000fca0007ffe0ff */
[----:B------:R-:W-:Y:S02]  /*d3f0*/  HMMA.16816.F32 R56, R8, R74, R56 ;  /* 0x0000004a0838723c */ /* 0x000fe40000001838 */
[----:B------:R-:W2:Y:S06]  /*d400*/  MUFU.TANH R104, R104 ;  /* 0x0000006800687308 */ /* 0x000eac0000002400 */
[----:B------:R-:W-:Y:S01]  /*d410*/  FMUL.FTZ R32, R32, c[0x0][0x2ec] ;  /* 0x0000bb0020207a20 */ /* 0x000fe20000410000 */
[----:B-1----:R-:W-:Y:S01]  /*d420*/  HMMA.16816.F32 R68, R12, R36, R68 ;  /* 0x000000240c44723c */ /* 0x002fe20000001844 */
[----:B------:R-:W-:Y:S01]  /*d430*/  FMUL.FTZ R33, R33, c[0x0][0x2ec] ;  /* 0x0000bb0021217a20 */ /* 0x000fe20000410000 */
[----:B------:R-:W1:Y:S01]  /*d440*/  MUFU.TANH R195, R195 ;  /* 0x000000c300c37308 */ /* 0x000e620000002400 */
[----:B------:R-:W-:-:S02]  /*d450*/  FMUL.FTZ R34, R34, c[0x0][0x2ec] ;  /* 0x0000bb0022227a20 */ /* 0x000fc40000410000 */
[----:B------:R-:W-:-:S03]  /*d460*/  FMUL.FTZ R183, R35, c[0x0][0x2ec] ;  /* 0x0000bb0023b77a20 */ /* 0x000fc60000410000 */
[----:B------:R-:W-:Y:S01]  /*d470*/  HMMA.16816.F32 R76, R12, R38, R76 ;  /* 0x000000260c4c723c */ /* 0x000fe2000000184c */
[----:B------:R-:W1:Y:S01]  /*d480*/  LDSM.16.M88.4 R36, [R159+0x5800] ;  /* 0x005800009f24783b */ /* 0x000e620000000200 */
[----:B------:R-:W-:Y:S06]  /*d490*/  MUFU.TANH R191, R32 ;  /* 0x0000002000bf7308 */ /* 0x000fec0000002400 */
[----:B------:R-:W-:Y:S01]  /*d4a0*/  HMMA.16816.F32 R72, R8, R28, R52 ;  /* 0x0000001c0848723c */ /* 0x000fe20000001834 */
[----:B------:R-:W3:Y:S01]  /*d4b0*/  LDSM.16.M88.4 R52, [R102+0x2800] ;  /* 0x002800006634783b */ /* 0x000ee20000000200 */
[----:B------:R-:W-:Y:S05]  /*d4c0*/  MUFU.TANH R189, R33 ;  /* 0x0000002100bd7308 */ /* 0x000fea0000002400 */
[C---:B------:R-:W-:Y:S01]  /*d4d0*/  IADD3 R29, R51.reuse, 0x19, RZ ;  /* 0x00000019331d7810 */ /* 0x040fe20007ffe0ff */
[C---:B--2---:R-:W-:Y:S01]  /*d4e0*/  HMMA.16816.F32 R68, R16.reuse, R64, R68 ;  /* 0x000000401044723c */ /* 0x044fe20000001844 */
[C---:B------:R-:W-:Y:S01]  /*d4f0*/  IADD3 R28, R51.reuse, 0x11, RZ ;  /* 0x00000011331c7810 */ /* 0x040fe20007ffe0ff */
[----:B------:R2:W-:Y:S06]  /*d500*/  MUFU.TANH R185, R34 ;  /* 0x0000002200b97308 */ /* 0x0005ec0000002400 */
[----:B------:R-:W-:Y:S02]  /*d510*/  HMMA.16816.F32 R76, R16, R66, R76 ;  /* 0x00000042104c723c */ /* 0x000fe4000000184c */
[----:B------:R-:W1:Y:S06]  /*d520*/  MUFU.TANH R103, R103 ;  /* 0x0000006700677308 */ /* 0x000e6c0000002400 */
[C---:B------:R-:W-:Y:S01]  /*d530*/  HMMA.16816.F32 R60, R12.reuse, R24, R60 ;  /* 0x000000180c3c723c */ /* 0x040fe2000000183c */
[----:B--2---:R-:W2:Y:S01]  /*d540*/  LDSM.16.M88.4 R32, [R162+0x3000] ;  /* 0x00300000a220783b */ /* 0x004ea20000000200 */
[----:B------:R-:W2:Y:S05]  /*d550*/  MUFU.TANH R193, R193 ;  /* 0x000000c100c17308 */ /* 0x000eaa0000002400 */
[----:B------:R-:W-:Y:S01]  /*d560*/  IADD3 R24, R51, 0x8, RZ ;  /* 0x0000000833187810 */ /* 0x000fe20007ffe0ff */
[----:B------:R-:W-:Y:S01]  /*d570*/  HMMA.16816.F32 R56, R12, R26, R56 ;  /* 0x0000001a0c38723c */ /* 0x000fe20000001838 */
[----:B------:R-:W-:-:S02]  /*d580*/  FMUL.FTZ R69, R69, c[0x0][0x2ec] ;  /* 0x0000bb0045457a20 */ /* 0x000fc40000410000 */
[CC--:B------:R-:W-:Y:S01]  /*d590*/  ISETP.GE.AND P2, PT, R24.reuse, R50.reuse, PT ;  /* 0x000000321800720c */ /* 0x0c0fe20003f46270 */
[----:B------:R-:W-:Y:S01]  /*d5a0*/  FMUL.FTZ R71, R71, c[0x0][0x2ec] ;  /* 0x0000bb0047477a20 */ /* 0x000fe20000410000 */
[-C--:B------:R-:W-:Y:S01]  /*d5b0*/  ISETP.GE.AND P3, PT, R24, R49.reuse, PT ;  /* 0x000000311800720c */ /* 0x080fe20003f66270 */
[----:B------:R5:W-:Y:S01]  /*d5c0*/  MUFU.TANH R181, R69 ;  /* 0x0000004500b57308 */ /* 0x000be20000002400 */
[----:B------:R-:W-:Y:S01]  /*d5d0*/  IADD3 R24, R51, 0x10, RZ ;  /* 0x0000001033187810 */ /* 0x000fe20007ffe0ff */
[----:B-1----:R-:W-:Y:S01]  /*d5e0*/  HMMA.16816.F32 R40, R8, R36, R40 ;  /* 0x000000240828723c */ /* 0x002fe20000001828 */
[----:B------:R-:W-:Y:S01]  /*d5f0*/  FMUL.FTZ R77, R77, c[0x0][0x2ec] ;  /* 0x0000bb004d4d7a20 */ /* 0x000fe20000410000 */
[----:B------:R-:W-:Y:S01]  /*d600*/  FSEL R85, R85, -INF , !P3 ;  /* 0xff80000055557808 */ /* 0x000fe20005800000 */
[----:B------:R-:W-:Y:S01]  /*d610*/  FMUL.FTZ R137, R79, c[0x0][0x2ec] ;  /* 0x0000bb004f897a20 */ /* 0x000fe20000410000 */
[-C--:B------:R-:W-:Y:S01]  /*d620*/  ISETP.GE.AND P6, PT, R24, R50.reuse, PT ;  /* 0x000000321800720c */ /* 0x080fe20003fc6270 */
[----:B------:R-:W-:Y:S01]  /*d630*/  FMUL.FTZ R70, R70, c[0x0][0x2ec] ;  /* 0x0000bb0046467a20 */ /* 0x000fe20000410000 */
[----:B------:R-:W-:Y:S01]  /*d640*/  FSEL R79, R84, -INF , !P4 ;  /* 0xff800000544f7808 */ /* 0x000fe20006000000 */
[----:B------:R1:W-:Y:S01]  /*d650*/  MUFU.TANH R149, R77 ;  /* 0x0000004d00957308 */ /* 0x0003e20000002400 */
[----:B------:R-:W-:Y:S01]  /*d660*/  FSEL R37, R90, -INF , !P1 ;  /* 0xff8000005a257808 */ /* 0x000fe20004800000 */
[C---:B---3--:R-:W-:Y:S01]  /*d670*/  HMMA.16816.F32 R60, R16.reuse, R52, R60 ;  /* 0x00000034103c723c */ /* 0x048fe2000000183c */
[-C--:B------:R-:W-:Y:S01]  /*d680*/  ISETP.GE.AND P1, PT, R24, R49.reuse, PT ;  /* 0x000000311800720c */ /* 0x080fe20003f26270 */
[----:B------:R-:W-:Y:S01]  /*d690*/  FMUL.FTZ R68, R68, c[0x0][0x2ec] ;  /* 0x0000bb0044447a20 */ /* 0x000fe20000410000 */
[----:B------:R-:W3:Y:S01]  /*d6a0*/  LDSM.16.M88.4 R24, [R102+0x3000] ;  /* 0x003000006618783b */ /* 0x000ee20000000200 */
[-C--:B------:R-:W-:Y:S01]  /*d6b0*/  ISETP.GE.AND P4, PT, R29, R50.reuse, PT ;  /* 0x000000321d00720c */ /* 0x080fe20003f86270 */
[----:B------:R-:W-:Y:S01]  /*d6c0*/  FMUL.FTZ R78, R78, c[0x0][0x2ec] ;  /* 0x0000bb004e4e7a20 */ /* 0x000fe20000410000 */
[----:B-----5:R-:W-:Y:S01]  /*d6d0*/  FSEL R69, R94, -INF , !P5 ;  /* 0xff8000005e457808 */ /* 0x020fe20006800000 */
[----:B------:R5:W-:Y:S01]  /*d6e0*/  MUFU.TANH R143, R71 ;  /* 0x00000047008f7308 */ /* 0x000be20000002400 */
[----:B------:R-:W-:Y:S01]  /*d6f0*/  FSEL R53, R92, -INF , !P0 ;  /* 0xff8000005c357808 */ /* 0x000fe20004000000 */
[----:B------:R-:W-:Y:S01]  /*d700*/  HMMA.16816.F32 R56, R16, R54, R56 ;  /* 0x000000361038723c */ /* 0x000fe20000001838 */
[----:B------:R-:W-:Y:S01]  /*d710*/  ISETP.GE.AND P0, PT, R28, R49, PT ;  /* 0x000000311c00720c */ /* 0x000fe20003f06270 */
[----:B------:R-:W-:Y:S01]  /*d720*/  FMUL.FTZ R76, R76, c[0x0][0x2ec] ;  /* 0x0000bb004c4c7a20 */ /* 0x000fe20000410000 */
[----:B------:R-:W-:-:S02]  /*d730*/  ISETP.GE.AND P3, PT, R6, R50, PT ;  /* 0x000000320600720c */ /* 0x000fc40003f66270 */
[----:B-1----:R-:W-:Y:S01]  /*d740*/  FSEL R77, R91, -INF , !P2 ;  /* 0xff8000005b4d7808 */ /* 0x002fe20005000000 */
[----:B------:R-:W1:Y:S01]  /*d750*/  MUFU.TANH R187, R187 ;  /* 0x000000bb00bb7308 */ /* 0x000e620000002400 */
[-C--:B------:R-:W-:Y:S01]  /*d760*/  ISETP.GE.AND P2, PT, R28, R50.reuse, PT ;  /* 0x000000321c00720c */ /* 0x080fe20003f46270 */
[----:B--2---:R-:W-:Y:S01]  /*d770*/  HMMA.16816.F32 R72, R12, R32, R72 ;  /* 0x000000200c48723c */ /* 0x004fe20000001848 */
[-C--:B------:R-:W-:Y:S02]  /*d780*/  ISETP.GE.AND P5, PT, R6, R49.reuse, PT ;  /* 0x000000310600720c */ /* 0x080fe40003fa6270 */
[----:B------:R-:W-:Y:S02]  /*d790*/  IADD3 R28, R51, 0x20, RZ ;  /* 0x00000020331c7810 */ /* 0x000fe40007ffe0ff */
[----:B------:R-:W-:Y:S01]  /*d7a0*/  P2R R6, PR, RZ, 0x10 ;  /* 0x00000010ff067803 */ /* 0x000fe20000000000 */
[----:B------:R-:W2:Y:S01]  /*d7b0*/  MUFU.TANH R117, R117 ;  /* 0x0000007500757308 */ /* 0x000ea20000002400 */
[----:B----4-:R-:W-:Y:S01]  /*d7c0*/  FSEL R93, R93, -INF , !P6 ;  /* 0xff8000005d5d7808 */ /* 0x010fe20007000000 */
[C---:B------:R-:W-:Y:S01]  /*d7d0*/  HMMA.16816.F32 R44, R8.reuse, R30, R44 ;  /* 0x0000001e082c723c */ /* 0x040fe2000000182c */
[----:B------:R-:W-:Y:S01]  /*d7e0*/  FSEL R201, R96, -INF , !P1 ;  /* 0xff80000060c97808 */ /* 0x000fe20004800000 */
[----:B------:R-:W-:Y:S01]  /*d7f0*/  FMUL.FTZ R60, R60, c[0x0][0x2ec] ;  /* 0x0000bb003c3c7a20 */ /* 0x000fe20000410000 */
[-C--:B------:R-:W-:Y:S01]  /*d800*/  ISETP.GE.AND P4, PT, R29, R49.reuse, PT ;  /* 0x000000311d00720c */ /* 0x080fe20003f86270 */
[----:B------:R-:W-:Y:S01]  /*d810*/  FMUL.FTZ R61, R61, c[0x0][0x2ec] ;  /* 0x0000bb003d3d7a20 */ /* 0x000fe20000410000 */
[CC--:B------:R-:W-:Y:S01]  /*d820*/  ISETP.GE.AND P6, PT, R28.reuse, R50.reuse, PT ;  /* 0x000000321c00720c */ /* 0x0c0fe20003fc6270 */
[----:B------:R-:W4:Y:S01]  /*d830*/  MUFU.TANH R183, R183 ;  /* 0x000000b700b77308 */ /* 0x000f220000002400 */
[-C--:B------:R-:W-:Y:S01]  /*d840*/  ISETP.GE.AND P1, PT, R28, R49.reuse, PT ;  /* 0x000000311c00720c */ /* 0x080fe20003f26270 */
[----:B------:R-:W-:Y:S01]  /*d850*/  HMMA.16816.F32 R20, R8, R38, R20 ;  /* 0x000000260814723c */ /* 0x000fe20000001814 */
[----:B------:R-:W-:Y:S01]  /*d860*/  FSEL R97, R97, -INF , !P3 ;  /* 0xff80000061617808 */ /* 0x000fe20005800000 */
[----:B------:R-:W-:Y:S01]  /*d870*/  FMUL.FTZ R133, R57, c[0x0][0x2ec] ;  /* 0x0000bb0039857a20 */ /* 0x000fe20000410000 */
[----:B------:R-:W-:Y:S01]  /*d880*/  IADD3 R29, R51, 0x21, RZ ;  /* 0x00000021331d7810 */ /* 0x000fe20007ffe0ff */
[----:B------:R-:W-:Y:S01]  /*d890*/  FMUL.FTZ R63, R63, c[0x0][0x2ec] ;  /* 0x0000bb003f3f7a20 */ /* 0x000fe20000410000 */
[----:B------:R-:W-:Y:S01]  /*d8a0*/  IADD3 R28, R51, 0x28, RZ ;  /* 0x00000028331c7810 */ /* 0x000fe20007ffe0ff */
[----:B------:R-:W1:Y:S01]  /*d8b0*/  MUFU.TANH R113, R113 ;  /* 0x0000007100717308 */ /* 0x000e620000002400 */
[----:B------:R-:W-:Y:S01]  /*d8c0*/  ISETP.NE.AND P3, PT, R6, RZ, PT ;  /* 0x000000ff0600720c */ /* 0x000fe20003f65270 */
[----:B------:R-:W-:Y:S01]  /*d8d0*/  FMUL.FTZ R59, R59, c[0x0][0x2ec] ;  /* 0x0000bb003b3b7a20 */ /* 0x000fe20000410000 */
[----:B-----5:R-:W-:Y:S01]  /*d8e0*/  FSEL R71, R95, -INF , !P2 ;  /* 0xff8000005f477808 */ /* 0x020fe20005000000 */
[----:B---3--:R-:W-:Y:S01]  /*d8f0*/  HMMA.16816.F32 R72, R16, R24, R72 ;  /* 0x000000181048723c */ /* 0x008fe20000001848 */
[----:B------:R-:W-:Y:S01]  /*d900*/  FSEL R91, R98, -INF , !P0 ;  /* 0xff800000625b7808 */ /* 0x000fe20004000000 */
[----:B------:R-:W-:Y:S01]  /*d910*/  FMUL.FTZ R62, R62, c[0x0][0x2ec] ;  /* 0x0000bb003e3e7a20 */ /* 0x000fe20000410000 */
[----:B------:R-:W-:Y:S01]  /*d920*/  FSEL R99, R99, -INF , !P3 ;  /* 0xff80000063637808 */ /* 0x000fe20005800000 */
[----:B------:R-:W3:Y:S01]  /*d930*/  MUFU.TANH R147, R70 ;  /* 0x0000004600937308 */ /* 0x000ee20000002400 */
[----:B------:R-:W-:Y:S01]  /*d940*/  FSEL R81, R106, -INF , !P4 ;  /* 0xff8000006a517808 */ /* 0x000fe20006000000 */
[----:B------:R-:W-:Y:S01]  /*d950*/  FMUL.FTZ R56, R56, c[0x0][0x2ec] ;  /* 0x0000bb0038387a20 */ /* 0x000fe20000410000 */
[C---:B------:R-:W-:Y:S01]  /*d960*/  ISETP.GE.AND P2, PT, R29.reuse, R50, PT ;  /* 0x000000321d00720c */ /* 0x040fe20003f46270 */
[----:B------:R-:W-:Y:S01]  /*d970*/  HMMA.16816.F32 R44, R12, R34, R44 ;  /* 0x000000220c2c723c */ /* 0x000fe2000000182c */
[----:B------:R-:W-:-:S02]  /*d980*/  ISETP.GE.AND P0, PT, R29, R49, PT ;  /* 0x000000311d00720c */ /* 0x000fc40003f06270 */
[C---:B------:R-:W-:Y:S01]  /*d990*/  ISETP.GE.AND P3, PT, R28.reuse, R50, PT ;  /* 0x000000321c00720c */ /* 0x040fe20003f66270 */
[----:B------:R-:W5:Y:S01]  /*d9a0*/  MUFU.TANH R139, R68 ;  /* 0x00000044008b7308 */ /* 0x000f620000002400 */
[----:B------:R-:W-:Y:S02]  /*d9b0*/  ISETP.GE.AND P4, PT, R28, R49, PT ;  /* 0x000000311c00720c */ /* 0x000fe40003f86270 */
[----:B------:R-:W1:Y:S01]  /*d9c0*/  LDSM.16.M88.4 R28, [R162+0x3800] ;  /* 0x00380000a21c783b */ /* 0x000e620000000200 */
[----:B------:R-:W-:Y:S02]  /*d9d0*/  P2R R32, PR, RZ, 0x8 ;  /* 0x00000008ff207803 */ /* 0x000fe40000000000 */
[----:B------:R-:W-:Y:S02]  /*d9e0*/  IADD3 R9, R51, 0x31, RZ ;  /* 0x0000003133097810 */ /* 0x000fe40007ffe0ff */
[----:B------:R-:W-:Y:S01]  /*d9f0*/  FSEL R109, R109, -INF , !P1 ;  /* 0xff8000006d6d7808 */ /* 0x000fe20004800000 */
[----:B------:R-:W1:Y:S01]  /*da00*/  MUFU.TANH R145, R78 ;  /* 0x0000004e00917308 */ /* 0x000e620000002400 */
[----:B------:R-:W-:-:S02]  /*da10*/  ISETP.NE.AND P1, PT, R32, RZ, PT ;  /* 0x000000ff2000720c */ /* 0x000fc40003f25270 */
[----:B------:R-:W-:Y:S01]  /*da20*/  FSEL R57, R104, -INF , !P2 ;  /* 0xff80000068397808 */ /* 0x000fe20005000000 */
[----:B------:R-:W-:Y:S01]  /*da30*/  FMUL.FTZ R67, R72, c[0x0][0x2ec] ;  /* 0x0000bb0048437a20 */ /* 0x000fe20000410000 */
[----:B------:R-:W-:Y:S01]  /*da40*/  IADD3 R25, R51, 0x29, RZ ;  /* 0x0000002933197810 */ /* 0x000fe20007ffe0ff */
[----:B------:R-:W-:Y:S01]  /*da50*/  FMUL.FTZ R75, R75, c[0x0][0x2ec] ;  /* 0x0000bb004b4b7a20 */ /* 0x000fe20000410000 */
[----:B------:R-:W-:Y:S01]  /*da60*/  ISETP.GE.AND P2, PT, R9, R50, PT ;  /* 0x000000320900720c */ /* 0x000fe20003f46270 */
[----:B------:R-:W1:Y:S01]  /*da70*/  MUFU.TANH R137, R137 ;  /* 0x0000008900897308 */ /* 0x000e620000002400 */
[----:B------:R-:W-:Y:S01]  /*da80*/  FSEL R199, R199, -INF , !P1 ;  /* 0xff800000c7c77808 */ /* 0x000fe20004800000 */
[----:B------:R-:W-:Y:S01]  /*da90*/  FMUL.FTZ R65, R73, c[0x0][0x2ec] ;  /* 0x0000bb0049417a20 */ /* 0x000fe20000410000 */
[----:B------:R-:W-:Y:S01]  /*daa0*/  FSEL R105, R105, -INF , !P6 ;  /* 0xff80000069697808 */ /* 0x000fe20007000000 */
[----:B------:R-:W-:Y:S01]  /*dab0*/  HMMA.16816.F32 R44, R16, R26, R44 ;  /* 0x0000001a102c723c */ /* 0x000fe2000000182c */
[----:B------:R-:W-:-:S02]  /*dac0*/  ISETP.GE.AND P1, PT, R9, R49, PT ;  /* 0x000000310900720c */ /* 0x000fc40003f26270 */
[----:B------:R-:W-:Y:S01]  /*dad0*/  ISETP.GE.AND P6, PT, R25, R50, PT ;  /* 0x000000321900720c */ /* 0x000fe20003fc6270 */
[----:B------:R-:W1:Y:S01]  /*dae0*/  MUFU.TANH R151, R76 ;  /* 0x0000004c00977308 */ /* 0x000e620000002400 */
[----:B------:R-:W-:Y:S02]  /*daf0*/  IADD3 R8, R51, 0x38, RZ ;  /* 0x0000003833087810 */ /* 0x000fe40007ffe0ff */
[----:B------:R-:W-:Y:S02]  /*db00*/  P2R R9, PR, RZ, 0x4 ;  /* 0x00000004ff097803 */ /* 0x000fe40000000000 */
[----:B------:R-:W-:Y:S02]  /*db10*/  FSEL R195, R195, -INF , !P4 ;  /* 0xff800000c3c37808 */ /* 0x000fe40006000000 */
[----:B------:R-:W-:Y:S01]  /*db20*/  FSEL R197, R197, -INF , !P6 ;  /* 0xff800000c5c57808 */ /* 0x000fe20007000000 */
[----:B------:R-:W2:Y:S01]  /*db30*/  MUFU.TANH R131, R60 ;  /* 0x0000003c00837308 */ /* 0x000ea20000002400 */
[----:B------:R-:W-:-:S02]  /*db40*/  ISETP.NE.AND P6, PT, R9, RZ, PT ;  /* 0x000000ff0900720c */ /* 0x000fc40003fc5270 */
[C---:B------:R-:W-:Y:S02]  /*db50*/  ISETP.GE.AND P4, PT, R8.reuse, R50, PT ;  /* 0x000000320800720c */ /* 0x040fe40003f86270 */
[----:B------:R-:W-:Y:S02]  /*db60*/  ISETP.GE.AND P2, PT, R8, R49, PT ;  /* 0x000000310800720c */ /* 0x000fe40003f46270 */
[----:B------:R-:W3:Y:S01]  /*db70*/  LDSM.16.M88.4 R8, [R102+0x3800] ;  /* 0x003800006608783b */ /* 0x000ee20000000200 */
[----:B------:R-:W-:Y:S01]  /*db80*/  IADD3 R24, R51, 0x30, RZ ;  /* 0x0000003033187810 */ /* 0x000fe20007ffe0ff */
[----:B------:R2:W2:Y:S01]  /*db90*/  MUFU.TANH R121, R61 ;  /* 0x0000003d00797308 */ /* 0x0004a20000002400 */
[----:B-1----:R-:W-:Y:S01]  /*dba0*/  HMMA.16816.F32 R40, R12, R28, R40 ;  /* 0x0000001c0c28723c */ /* 0x002fe20000001828 */
[----:B------:R-:W-:Y:S01]  /*dbb0*/  FSEL R83, R103, -INF , !P5 ;  /* 0xff80000067537808 */ /* 0x000fe20006800000 */
[----:B------:R-:W-:Y:S01]  /*dbc0*/  FMUL.FTZ R44, R44, c[0x0][0x2ec] ;  /* 0x0000bb002c2c7a20 */ /* 0x000fe20000410000 */
[----:B------:R-:W-:Y:S01]  /*dbd0*/  FSEL R103, R80, -INF , !P0 ;  /* 0xff80000050677808 */ /* 0x000fe20004000000 */
[----:B------:R-:W-:-:S04]  /*dbe0*/  DEPBAR.LE SB0, 0x0 ;  /* 0x000080000000791a */ /* 0x000fc80000000000 */
[----:B------:R-:W-:Y:S01]  /*dbf0*/  HMMA.16816.F32 R12, R12, R30, R20 ;  /* 0x0000001e0c0c723c */ /* 0x000fe20000001814 */
[-C--:B------:R-:W-:Y:S01]  /*dc00*/  ISETP.GE.AND P3, PT, R25, R49.reuse, PT ;  /* 0x000000311900720c */ /* 0x080fe20003f66270 */
[----:B------:R-:W1:Y:S01]  /*dc10*/  MUFU.TANH R6, R63 ;  /* 0x0000003f00067308 */ /* 0x000e620000002400 */
[C---:B------:R-:W-:Y:S02]  /*dc20*/  ISETP.GE.AND P5, PT, R24.reuse, R50, PT ;  /* 0x000000321800720c */ /* 0x040fe40003fa6270 */
[----:B------:R-:W-:Y:S01]  /*dc30*/  ISETP.GE.AND P0, PT, R24, R49, PT ;  /* 0x000000311800720c */ /* 0x000fe20003f06270 */
[----:B------:R-:W-:Y:S01]  /*dc40*/  FMUL.FTZ R24, R58, c[0x0][0x2ec] ;  /* 0x0000bb003a187a20 */ /* 0x000fe20000410000 */
[----:B------:R-:W-:Y:S01]  /*dc50*/  IADD3 R26, R51, 0x39, RZ ;  /* 0x00000039331a7810 */ /* 0x000fe20007ffe0ff */
[----:B--2---:R-:W-:Y:S01]  /*dc60*/  FMUL.FTZ R61, R45, c[0x0][0x2ec] ;  /* 0x0000bb002d3d7a20 */ /* 0x004fe20000410000 */
[----:B------:R-:W-:Y:S01]  /*dc70*/  IADD3 R25, R51, 0x40, RZ ;  /* 0x0000004033197810 */ /* 0x000fe20007ffe0ff */
[----:B------:R2:W-:Y:S01]  /*dc80*/  MUFU.TANH R111, R59 ;  /* 0x0000003b006f7308 */ /* 0x0005e20000002400 */
[----:B------:R-:W-:Y:S01]  /*dc90*/  FSEL R193, R193, -INF , !P3 ;  /* 0xff800000c1c17808 */ /* 0x000fe20005800000 */
[----:B------:R-:W-:Y:S01]  /*dca0*/  FMUL.FTZ R45, R46, c[0x0][0x2ec] ;  /* 0x0000bb002e2d7a20 */ /* 0x000fe20000410000 */
[----:B------:R-:W-:-:S02]  /*dcb0*/  FSEL R115, R115, -INF , !P5 ;  /* 0xff80000073737808 */ /* 0x000fc40006800000 */
[----:B------:R-:W-:Y:S02]  /*dcc0*/  FSEL R187, R187, -INF , !P0 ;  /* 0xff800000bbbb7808 */ /* 0x000fe40004000000 */
[----:B------:R-:W-:Y:S01]  /*dcd0*/  FSEL R117, R117, -INF , !P1 ;  /* 0xff80000075757808 */ /* 0x000fe20004800000 */
[----:B------:R-:W1:Y:S01]  /*dce0*/  MUFU.TANH R133, R133 ;  /* 0x0000008500857308 */ /* 0x000e620000002400 */
[CC--:B------:R-:W-:Y:S02]  /*dcf0*/  ISETP.GE.AND P3, PT, R26.reuse, R50.reuse, PT ;  /* 0x000000321a00720c */ /* 0x0c0fe40003f66270 */
[-C--:B------:R-:W-:Y:S02]  /*dd00*/  ISETP.GE.AND P0, PT, R26, R49.reuse, PT ;  /* 0x000000311a00720c */ /* 0x080fe40003f06270 */
[C---:B------:R-:W-:Y:S02]  /*dd10*/  ISETP.GE.AND P5, PT, R25.reuse, R50, PT ;  /* 0x000000321900720c */ /* 0x040fe40003fa6270 */
[----:B------:R-:W-:Y:S01]  /*dd20*/  ISETP.GE.AND P1, PT, R25, R49, PT ;  /* 0x000000311900720c */ /* 0x000fe20003f26270 */
[----:B--2---:R-:W-:Y:S01]  /*dd30*/  FMUL.FTZ R59, R74, c[0x0][0x2ec] ;  /* 0x0000bb004a3b7a20 */ /* 0x004fe20000410000 */
[C---:B------:R-:W-:Y:S01]  /*dd40*/  IADD3 R26, R51.reuse, 0x41, RZ ;  /* 0x00000041331a7810 */ /* 0x040fe20007ffe0ff */
[----:B------:R-:W2:Y:S01]  /*dd50*/  MUFU.TANH R119, R62 ;  /* 0x0000003e00777308 */ /* 0x000ea20000002400 */
[----:B---3--:R-:W-:Y:S01]  /*dd60*/  HMMA.16816.F32 R40, R16, R8, R40 ;  /* 0x000000081028723c */ /* 0x008fe20000001828 */
[----:B------:R-:W-:-:S02]  /*dd70*/  IADD3 R25, R51, 0x48, RZ ;  /* 0x0000004833197810 */ /* 0x000fc40007ffe0ff */
[----:B------:R-:W-:Y:S02]  /*dd80*/  FSEL R191, R191, -INF , !P4 ;  /* 0xff800000bfbf7808 */ /* 0x000fe40006000000 */
[----:B------:R-:W-:Y:S02]  /*dd90*/  FSEL R185, R185, -INF , !P2 ;  /* 0xff800000b9b97808 */ /* 0x000fe40005000000 */
[----:B----4-:R-:W-:Y:S01]  /*dda0*/  FSEL R183, R183, -INF , !P0 ;  /* 0xff800000b7b77808 */ /* 0x010fe20004000000 */
[----:B------:R-:W-:Y:S01]  /*ddb0*/  HMMA.16816.F32 R12, R16, R10, R12 ;  /* 0x0000000a100c723c */ /* 0x000fe2000000180c */
[C---:B------:R-:W-:Y:S01]  /*ddc0*/  ISETP.GE.AND P4, PT, R26.reuse, R50, PT ;  /* 0x000000321a00720c */ /* 0x040fe20003f86270 */
[----:B------:R-:W3:Y:S01]  /*ddd0*/  MUFU.TANH R135, R56 ;  /* 0x0000003800877308 */ /* 0x000ee20000002400 */
[-C--:B------:R-:W-:Y:S02]  /*dde0*/  ISETP.GE.AND P2, PT, R26, R49.reuse, PT ;  /* 0x000000311a00720c */ /* 0x080fe40003f46270 */
[----:B------:R-:W-:-:S02]  /*ddf0*/  ISETP.GE.AND P0, PT, R25, R49, PT ;  /* 0x000000311900720c */ /* 0x000fc40003f06270 */
[C---:B------:R-:W-:Y:S02]  /*de00*/  IADD3 R22, R51.reuse, 0x49, RZ ;  /* 0x0000004933167810 */ /* 0x040fe40007ffe0ff */
[C---:B------:R-:W-:Y:S01]  /*de10*/  IADD3 R21, R51.reuse, 0x50, RZ ;  /* 0x0000005033157810 */ /* 0x040fe20007ffe0ff */
[----:B------:R-:W4:Y:S01]  /*de20*/  MUFU.TANH R59, R59 ;  /* 0x0000003b003b7308 */ /* 0x000f220000002400 */
[----:B------:R-:W-:Y:S02]  /*de30*/  IADD3 R9, R51, 0x51, RZ ;  /* 0x0000005133097810 */ /* 0x000fe40007ffe0ff */
[----:B------:R-:W-:Y:S02]  /*de40*/  FSEL R113, R113, -INF , !P6 ;  /* 0xff80000071717808 */ /* 0x000fe40007000000 */
[----:B------:R-:W-:Y:S01]  /*de50*/  FSEL R147, R147, -INF , !P1 ;  /* 0xff80000093937808 */ /* 0x000fe20004800000 */
[----:B------:R-:W-:Y:S01]  /*de60*/  FMUL.FTZ R31, R43, c[0x0][0x2ec] ;  /* 0x0000bb002b1f7a20 */ /* 0x000fe20000410000 */
[----:B------:R-:W-:Y:S01]  /*de70*/  FSEL R189, R189, -INF , !P3 ;  /* 0xff800000bdbd7808 */ /* 0x000fe20005800000 */
[----:B------:R-:W1:Y:S01]  /*de80*/  MUFU.TANH R63, R44 ;  /* 0x0000002c003f7308 */ /* 0x000e620000002400 */
[----:B-----5:R-:W-:Y:S01]  /*de90*/  FSEL R139, R139, -INF , !P5 ;  /* 0xff8000008b8b7808 */ /* 0x020fe20006800000 */
[----:B------:R-:W-:Y:S01]  /*dea0*/  FMUL.FTZ R33, R42, c[0x0][0x2ec] ;  /* 0x0000bb002a217a20 */ /* 0x000fe20000410000 */
[----:B------:R-:W-:-:S02]  /*deb0*/  ISETP.GE.AND P6, PT, R22, R50, PT ;  /* 0x000000321600720c */ /* 0x000fc40003fc6270 */
[-C--:B------:R-:W-:Y:S01]  /*dec0*/  ISETP.GE.AND P1, PT, R22, R49.reuse, PT ;  /* 0x000000311600720c */ /* 0x080fe20003f26270 */
[----:B------:R-:W-:Y:S01]  /*ded0*/  FMUL.FTZ R22, R40, c[0x0][0x2ec] ;  /* 0x0000bb0028167a20 */ /* 0x000fe20000410000 */
[----:B------:R-:W-:Y:S01]  /*dee0*/  FSEL R181, R181, -INF , !P4 ;  /* 0xff800000b5b57808 */ /* 0x000fe20006000000 */
[----:B------:R-:W5:Y:S01]  /*def0*/  MUFU.TANH R24, R24 ;  /* 0x0000001800187308 */ /* 0x000f620000002400 */
[----:B------:R-:W-:Y:S01]  /*df00*/  FSEL R143, R143, -INF , !P2 ;  /* 0xff8000008f8f7808 */ /* 0x000fe20005000000 */
[----:B------:R-:W-:Y:S01]  /*df10*/  FMUL.FTZ R40, R41, c[0x0][0x2ec] ;  /* 0x0000bb0029287a20 */ /* 0x000fe20000410000 */
[----:B------:R-:W-:Y:S01]  /*df20*/  FSEL R145, R145, -INF , !P0 ;  /* 0xff80000091917808 */ /* 0x000fe20004000000 */
[----:B------:R-:W-:Y:S01]  /*df30*/  FMUL.FTZ R12, R12, c[0x0][0x2ec] ;  /* 0x0000bb000c0c7a20 */ /* 0x000fe20000410000 */
[-C--:B------:R-:W-:Y:S01]  /*df40*/  ISETP.GE.AND P3, PT, R25, R50.reuse, PT ;  /* 0x000000321900720c */ /* 0x080fe20003f66270 */
[----:B------:R-:W-:Y:S01]  /*df50*/  FMUL.FTZ R13, R13, c[0x0][0x2ec] ;  /* 0x0000bb000d0d7a20 */ /* 0x000fe20000410000 */
[CC--:B------:R-:W-:Y:S01]  /*df60*/  ISETP.GE.AND P5, PT, R21.reuse, R50.reuse, PT ;  /* 0x000000321500720c */ /* 0x0c0fe20003fa6270 */
[----:B------:R-:W1:Y:S01]  /*df70*/  MUFU.TANH R67, R67 ;  /* 0x0000004300437308 */ /* 0x000e620000002400 */
[----:B------:R-:W-:Y:S01]  /*df80*/  ISETP.GE.AND P2, PT, R21, R49, PT ;  /* 0x000000311500720c */ /* 0x000fe20003f46270 */
[----:B------:R-:W-:Y:S01]  /*df90*/  FMUL.FTZ R14, R14, c[0x0][0x2ec] ;  /* 0x0000bb000e0e7a20 */ /* 0x000fe20000410000 */
[----:B------:R-:W-:Y:S01]  /*dfa0*/  IADD3 R8, R51, 0x58, RZ ;  /* 0x0000005833087810 */ /* 0x000fe20007ffe0ff */
[----:B------:R-:W-:Y:S01]  /*dfb0*/  FMUL.FTZ R15, R15, c[0x0][0x2ec] ;  /* 0x0000bb000f0f7a20 */ /* 0x000fe20000410000 */
[----:B------:R-:W-:-:S02]  /*dfc0*/  ISETP.GE.AND P4, PT, R9, R50, PT ;  /* 0x000000320900720c */ /* 0x000fc40003f86270 */
[----:B------:R-:W-:Y:S01]  /*dfd0*/  ISETP.GE.AND P0, PT, R9, R49, PT ;  /* 0x000000310900720c */ /* 0x000fe20003f06270 */
[----:B------:R-:W1:Y:S01]  /*dfe0*/  MUFU.TANH R31, R31 ;  /* 0x0000001f001f7308 */ /* 0x000e620000002400 */
[C---:B------:R-:W-:Y:S02]  /*dff0*/  IADD3 R21, R51.reuse, 0x59, RZ ;  /* 0x0000005933157810 */ /* 0x040fe40007ffe0ff */
[----:B------:R-:W-:Y:S02]  /*e000*/  IADD3 R9, R51, 0x60, RZ ;  /* 0x0000006033097810 */ /* 0x000fe40007ffe0ff */
[----:B------:R-:W-:Y:S02]  /*e010*/  FSEL R149, R149, -INF , !P6 ;  /* 0xff80000095957808 */ /* 0x000fe40007000000 */
[----:B------:R-:W-:Y:S01]  /*e020*/  FSEL R137, R137, -INF , !P1 ;  /* 0xff80000089897808 */ /* 0x000fe20004800000 */
[----:B------:R-:W2:Y:S01]  /*e030*/  MUFU.TANH R61, R61 ;  /* 0x0000003d003d7308 */ /* 0x000ea20000002400 */
[----:B------:R-:W-:-:S02]  /*e040*/  FSEL R151, R151, -INF , !P3 ;  /* 0xff80000097977808 */ /* 0x000fc40005800000 */
[CC--:B------:R-:W-:Y:S02]  /*e050*/  ISETP.GE.AND P6, PT, R8.reuse, R50.reuse, PT ;  /* 0x000000320800720c */ /* 0x0c0fe40003fc6270 */
[----:B------:R-:W-:Y:S01]  /*e060*/  ISETP.GE.AND P1, PT, R8, R49, PT ;  /* 0x000000310800720c */ /* 0x000fe20003f26270 */
[----:B------:R-:W-:Y:S01]  /*e070*/  FMUL.FTZ R8, R47, c[0x0][0x2ec] ;  /* 0x0000bb002f087a20 */ /* 0x000fe20000410000 */
[----:B------:R-:W-:Y:S01]  /*e080*/  FSEL R131, R131, -INF , !P5 ;  /* 0xff80000083837808 */ /* 0x000fe20006800000 */
[----:B------:R-:W2:Y:S01]  /*e090*/  MUFU.TANH R20, R75 ;  /* 0x0000004b00147308 */ /* 0x000ea20000002400 */
[----:B------:R-:W-:Y:S02]  /*e0a0*/  FSEL R121, R121, -INF , !P4 ;  /* 0xff80000079797808 */ /* 0x000fe40006000000 */
[----:B-1----:R-:W-:Y:S02]  /*e0b0*/  FSEL R23, R6, -INF , !P0 ;  /* 0xff80000006177808 */ /* 0x002fe40004000000 */
[----:B------:R-:W-:-:S02]  /*e0c0*/  ISETP.GE.AND P5, PT, R21, R50, PT ;  /* 0x000000321500720c */ /* 0x000fc40003fa6270 */
[-C--:B------:R-:W-:Y:S01]  /*e0d0*/  ISETP.GE.AND P3, PT, R21, R49.reuse, PT ;  /* 0x000000311500720c */ /* 0x080fe20003f66270 */
[----:B------:R-:W1:Y:S01]  /*e0e0*/  MUFU.TANH R8, R8 ;  /* 0x0000000800087308 */ /* 0x000e620000002400 */
[C---:B------:R-:W-:Y:S02]  /*e0f0*/  ISETP.GE.AND P4, PT, R9.reuse, R50, PT ;  /* 0x000000320900720c */ /* 0x040fe40003f86270 */
[----:B------:R-:W-:Y:S02]  /*e100*/  ISETP.GE.AND P0, PT, R9, R49, PT ;  /* 0x000000310900720c */ /* 0x000fe40003f06270 */
[C---:B------:R-:W-:Y:S02]  /*e110*/  IADD3 R9, R51.reuse, 0x68, RZ ;  /* 0x0000006833097810 */ /* 0x040fe40007ffe0ff */
[----:B------:R-:W-:Y:S01]  /*e120*/  IADD3 R10, R51, 0x61, RZ ;  /* 0x00000061330a7810 */ /* 0x000fe20007ffe0ff */
[----:B------:R-:W1:Y:S01]  /*e130*/  MUFU.TANH R6, R22 ;  /* 0x0000001600067308 */ /* 0x000e620000002400 */
[----:B------:R-:W-:-:S02]  /*e140*/  FSEL R133, R133, -INF , !P5 ;  /* 0xff80000085857808 */ /* 0x000fc40006800000 */
[----:B------:R-:W-:Y:S02]  /*e150*/  FSEL R111, R111, -INF , !P3 ;  /* 0xff8000006f6f7808 */ /* 0x000fe40005800000 */
[C---:B------:R-:W-:Y:S02]  /*e160*/  ISETP.GE.AND P5, PT, R9.reuse, R50, PT ;  /* 0x000000320900720c */ /* 0x040fe40003fa6270 */
[----:B------:R-:W-:Y:S01]  /*e170*/  ISETP.GE.AND P3, PT, R9, R49, PT ;  /* 0x000000310900720c */ /* 0x000fe20003f66270 */
[----:B------:R-:W1:Y:S01]  /*e180*/  MUFU.TANH R65, R65 ;  /* 0x0000004100417308 */ /* 0x000e620000002400 */
[----:B------:R-:W-:Y:S02]  /*e190*/  IADD3 R9, R51, 0x70, RZ ;  /* 0x0000007033097810 */ /* 0x000fe40007ffe0ff */
[----:B--2---:R-:W-:Y:S02]  /*e1a0*/  FSEL R119, R119, -INF , !P2 ;  /* 0xff80000077777808 */ /* 0x004fe40005000000 */
[----:B---3--:R-:W-:-:S02]  /*e1b0*/  FSEL R135, R135, -INF , !P6 ;  /* 0xff80000087877808 */ /* 0x008fc40007000000 */
[CC--:B------:R-:W-:Y:S01]  /*e1c0*/  ISETP.GE.AND P6, PT, R10.reuse, R50.reuse, PT ;  /* 0x000000320a00720c */ /* 0x0c0fe20003fc6270 */
[----:B------:R-:W2:Y:S01]  /*e1d0*/  MUFU.TANH R45, R45 ;  /* 0x0000002d002d7308 */ /* 0x000ea20000002400 */
[----:B------:R-:W-:Y:S02]  /*e1e0*/  ISETP.GE.AND P2, PT, R10, R49, PT ;  /* 0x000000310a00720c */ /* 0x000fe40003f46270 */
[C---:B------:R-:W-:Y:S02]  /*e1f0*/  IADD3 R11, R51.reuse, 0x71, RZ ;  /* 0x00000071330b7810 */ /* 0x040fe40007ffe0ff */
[----:B------:R-:W-:Y:S02]  /*e200*/  IADD3 R10, R51, 0x69, RZ ;  /* 0x00000069330a7810 */ /* 0x000fe40007ffe0ff */
[----:B----4-:R-:W-:Y:S01]  /*e210*/  FSEL R59, R59, -INF , !P0 ;  /* 0xff8000003b3b7808 */ /* 0x010fe20004000000 */
[----:B------:R-:W-:Y:S01]  /*e220*/  MUFU.TANH R40, R40 ;  /* 0x0000002800287308 */ /* 0x000fe20000002400 */
[----:B------:R-:W-:-:S02]  /*e230*/  ISETP.GE.AND P0, PT, R9, R50, PT ;  /* 0x000000320900720c */ /* 0x000fc40003f06270 */
[----:B------:R-:W-:Y:S02]  /*e240*/  FSEL R63, R63, -INF , !P5 ;  /* 0xff8000003f3f7808 */ /* 0x000fe40006800000 */
[----:B-----5:R-:W-:Y:S02]  /*e250*/  FSEL R21, R24, -INF , !P1 ;  /* 0xff80000018157808 */ /* 0x020fe40004800000 */
[----:B------:R-:W-:Y:S01]  /*e260*/  FSEL R67, R67, -INF , !P4 ;  /* 0xff80000043437808 */ /* 0x000fe20006000000 */
[----:B------:R-:W3:Y:S01]  /*e270*/  MUFU.TANH R33, R33 ;  /* 0x0000002100217308 */ /* 0x000ee20000002400 */
[-C--:B------:R-:W-:Y:S02]  /*e280*/  ISETP.GE.AND P5, PT, R11, R49.reuse, PT ;  /* 0x000000310b00720c */ /* 0x080fe40003fa6270 */
[C---:B------:R-:W-:Y:S02]  /*e290*/  ISETP.GE.AND P4, PT, R10.reuse, R50, PT ;  /* 0x000000320a00720c */ /* 0x040fe40003f86270 */
[----:B------:R-:W-:-:S02]  /*e2a0*/  ISETP.GE.AND P1, PT, R10, R49, PT ;  /* 0x000000310a00720c */ /* 0x000fc40003f26270 */
[----:B------:R-:W-:Y:S01]  /*e2b0*/  P2R R10, PR, RZ, 0x1 ;  /* 0x00000001ff0a7803 */ /* 0x000fe20000000000 */
[----:B------:R-:W-:Y:S01]  /*e2c0*/  MUFU.TANH R89, R89 ;  /* 0x0000005900597308 */ /* 0x000fe20000002400 */
[----:B------:R-:W-:Y:S02]  /*e2d0*/  FSEL R31, R31, -INF , !P5 ;  /* 0xff8000001f1f7808 */ /* 0x000fe40006800000 */
[----:B------:R-:W-:Y:S02]  /*e2e0*/  FSEL R61, R61, -INF , !P4 ;  /* 0xff8000003d3d7808 */ /* 0x000fe40006000000 */
[----:B------:R-:W-:Y:S02]  /*e2f0*/  ISETP.GE.AND P5, PT, R48, 0x2, PT ;  /* 0x000000023000780c */ /* 0x000fe40003fa6270 */
[----:B------:R-:W-:Y:S01]  /*e300*/  ISETP.NE.AND P4, PT, R10, RZ, PT ;  /* 0x000000ff0a00720c */ /* 0x000fe20003f85270 */
[----:B------:R-:W4:Y:S01]  /*e310*/  MUFU.TANH R39, R12 ;  /* 0x0000000c00277308 */ /* 0x000f220000002400 */
[----:B------:R-:W-:-:S02]  /*e320*/  FSEL R47, R20, -INF , !P2 ;  /* 0xff800000142f7808 */ /* 0x000fc40005000000 */
[----:B------:R-:W-:Y:S02]  /*e330*/  ISETP.GE.AND P0, PT, R9, R49, PT ;  /* 0x000000310900720c */ /* 0x000fe40003f06270 */
[----:B-1----:R-:W-:Y:S02]  /*e340*/  FSEL R43, R8, -INF , !P1 ;  /* 0xff800000082b7808 */ /* 0x002fe40004800000 */
[----:B------:R-:W-:Y:S01]  /*e350*/  FSEL R41, R6, -INF , !P4 ;  /* 0xff80000006297808 */ /* 0x000fe20006000000 */
[----:B------:R-:W-:Y:S01]  /*e360*/  MUFU.TANH R38, R13 ;  /* 0x0000000d00267308 */ /* 0x000fe20000002400 */
[----:B------:R-:W-:Y:S02]  /*e370*/  IADD3 R9, R51, 0x78, RZ ;  /* 0x0000007833097810 */ /* 0x000fe40007ffe0ff */
[-C--:B------:R-:W-:Y:S02]  /*e380*/  ISETP.GE.AND P2, PT, R11, R50.reuse, PT ;  /* 0x000000320b00720c */ /* 0x080fe40003f46270 */
[----:B------:R-:W-:-:S02]  /*e390*/  ISETP.GE.AND P4, PT, R51, R50, PT ;  /* 0x000000323300720c */ /* 0x000fc40003f86270 */
[C---:B------:R-:W-:Y:S01]  /*e3a0*/  ISETP.GE.AND P1, PT, R51.reuse, R49, PT ;  /* 0x000000313300720c */ /* 0x040fe20003f26270 */
[----:B------:R-:W1:Y:S01]  /*e3b0*/  MUFU.TANH R25, R14 ;  /* 0x0000000e00197308 */ /* 0x000e620000002400 */
[----:B------:R-:W-:Y:S02]  /*e3c0*/  IADD3 R51, R51, 0x79, RZ ;  /* 0x0000007933337810 */ /* 0x000fe40007ffe0ff */
[----:B------:R-:W-:Y:S02]  /*e3d0*/  FSEL R65, R65, -INF , !P6 ;  /* 0xff80000041417808 */ /* 0x000fe40007000000 */
[----:B--2---:R-:W-:Y:S02]  /*e3e0*/  FSEL R45, R45, -INF , !P3 ;  /* 0xff8000002d2d7808 */ /* 0x004fe40005800000 */
[----:B---3--:R-:W-:Y:S01]  /*e3f0*/  FSEL R33, R33, -INF , !P0 ;  /* 0xff80000021217808 */ /* 0x008fe20004000000 */
[----:B------:R-:W2:Y:S01]  /*e400*/  MUFU.TANH R24, R15 ;  /* 0x0000000f00187308 */ /* 0x000ea20000002400 */
[----:B------:R-:W-:-:S02]  /*e410*/  FSEL R40, R40, -INF , !P2 ;  /* 0xff80000028287808 */ /* 0x000fc40005000000 */
[CC--:B------:R-:W-:Y:S02]  /*e420*/  ISETP.GE.AND P6, PT, R9.reuse, R50.reuse, PT ;  /* 0x000000320900720c */ /* 0x0c0fe40003fc6270 */
[-C--:B------:R-:W-:Y:S02]  /*e430*/  ISETP.GE.AND P3, PT, R9, R49.reuse, PT ;  /* 0x000000310900720c */ /* 0x080fe40003f66270 */
[C---:B------:R-:W-:Y:S02]  /*e440*/  ISETP.GE.AND P2, PT, R51.reuse, R50, PT ;  /* 0x000000323300720c */ /* 0x040fe40003f46270 */
[----:B------:R-:W-:Y:S02]  /*e450*/  ISETP.GE.AND P0, PT, R51, R49, PT ;  /* 0x000000313300720c */ /* 0x000fe40003f06270 */
[----:B----4-:R-:W-:Y:S02]  /*e460*/  FSEL R39, R39, -INF , !P6 ;  /* 0xff80000027277808 */ /* 0x010fe40007000000 */
[----:B------:R-:W-:-:S02]  /*e470*/  IADD3 R106, R162, 0x3000, RZ ;  /* 0x00003000a26a7810 */ /* 0x000fc40007ffe0ff */
[----:B------:R-:W-:Y:S02]  /*e480*/  IADD3 R104, R162, 0x3800, RZ ;  /* 0x00003800a2687810 */ /* 0x000fe40007ffe0ff */
[----:B-1----:R-:W-:Y:S02]  /*e490*/  FSEL R25, R25, -INF , !P3 ;  /* 0xff80000019197808 */ /* 0x002fe40005800000 */
[----:B------:R-:W-:Y:S02]  /*e4a0*/  FSEL R0, R0, -INF , !P4 ;  /* 0xff80000000007808 */ /* 0x000fe40006000000 */
[----:B------:R-:W-:Y:S02]  /*e4b0*/  FSEL R89, R89, -INF , !P1 ;  /* 0xff80000059597808 */ /* 0x000fe40004800000 */
[----:B------:R-:W-:Y:S02]  /*e4c0*/  FSEL R38, R38, -INF , !P2 ;  /* 0xff80000026267808 */ /* 0x000fe40005000000 */
[----:B--2---:R-:W-:Y:S01]  /*e4d0*/  FSEL R24, R24, -INF , !P0 ;  /* 0xff80000018187808 */ /* 0x004fe20004000000 */
[----:B------:R-:W-:Y:S06]  /*e4e0*/  BAR.SYNC.DEFER_BLOCKING 0x0 ;  /* 0x0000000000007b1d */ /* 0x000fec0000010000 */
        /* <DEDUP_REMOVED lines=11> */
[----:B------:R-:W-:Y:S01]  /*e5a0*/  LOP3.LUT R2, RZ, c[0x0][0x2d0], RZ, 0x33, !PT ;  /* 0x0000b400ff027a12 */ /* 0x000fe200078e33ff */
        /* <DEDUP_REMOVED lines=22> */
[----:B------:R-:W-:-:S07]  /*e710*/  ISETP.NE.AND P1, PT, RZ, c[0x0][0x2d0], PT ;  /* 0x0000b400ff007a0c */ /* 0x000fce0003f25270 */
        /* <DEDUP_REMOVED lines=26> */
.L_x_5638:
[----:B------:R-:W-:-:S05]  /*e8c0*/  IMAD.MOV.U32 R11, RZ, RZ, c[0x0][0x198] ;  /* 0x00006600ff0b7624 */ /* 0x000fca00078e00ff */
[----:B------:R-:W-:-:S04]  /*e8d0*/  LEA R11, -R11, RZ, 0x7 ;  /* 0x000000ff0b0b7211 */ /* 0x000fc800078e39ff */
[----:B------:R-:W-:Y:S02]  /*e8e0*/  SHF.R.S32.HI R8, RZ, 0x1f, R11 ;  /* 0x0000001fff087819 */ /* 0x000fe4000001140b */
.L_x_5639:
        /* <DEDUP_REMOVED lines=103> */
.L_x_5641:
[----:B------:R-:W-:Y:S05]  /*ef60*/  BSYNC B0 ;  /* 0x0000000000007941 */ /* 0x000fea0003800000 */
.L_x_5640:
[----:B------:R-:W0:Y:S01]  /*ef70*/  LDGDEPBAR ;  /* 0x00000000000079af */ /* 0x000e220000000000 */
[----:B------:R-:W-:-:S04]  /*ef80*/  LEA R178, P0, R11, R178, 0x1 ;  /* 0x000000b20bb27211 */ /* 0x000fc800078008ff */
[----:B------:R-:W-:Y:S02]  /*ef90*/  LEA.HI.X R177, R11, R177, R8, 0x1, P0 ;  /* 0x000000b10bb17211 */ /* 0x000fe400000f0c08 */
.L_x_5637:
        /* <DEDUP_REMOVED lines=54> */
[----:B-1----:R-:W-:Y:S02]  /*f300*/  FMNMX.FTZ R7, R41, R4, !PT ;  /* 0x0000000429077209 */ /* 0x002fe40007810000 */
        /* <DEDUP_REMOVED lines=14> */
[----:B------:R-:W-:Y:S01]  /*f3f0*/  LDSM.16.MT88.4 R12, [R158+0x6800] ;  /* 0x006800009e0c783b */ /* 0x000fe20000004200 */
[----:B-1----:R-:W-:Y:S02]  /*f400*/  FMNMX.FTZ R9, R4, R9, !PT ;  /* 0x0000000904097209 */ /* 0x002fe40007810000 */
[----:B--2---:R-:W-:-:S03]  /*f410*/  FMNMX.FTZ R7, R6, R7, !PT ;  /* 0x0000000706077209 */ /* 0x004fc60007810000 */
[----:B------:R-:W1:Y:S04]  /*f420*/  SHFL.BFLY PT, R2, R9, 0x1, 0x1f ;  /* 0x0c201f0009027f89 */ /* 0x000e6800000e0000 */
[----:B------:R-:W2:Y:S01]  /*f430*/  SHFL.BFLY PT, R4, R7, 0x1, 0x1f ;  /* 0x0c201f0007047f89 */ /* 0x000ea200000e0000 */
[----:B-1----:R-:W-:-:S03]  /*f440*/  FMNMX.FTZ R2, R9, R2, !PT ;  /* 0x0000000209027209 */ /* 0x002fc60007810000 */
[----:B------:R-:W-:Y:S01]  /*f450*/  LDSM.16.MT88.4 R8, [R157+0x6800] ;  /* 0x006800009d08783b */ /* 0x000fe20000004200 */
[C---:B------:R-:W-:Y:S01]  /*f460*/  FSETP.NEU.FTZ.AND P0, PT, R2.reuse, -INF , PT ;  /* 0xff8000000200780b */ /* 0x040fe20003f1d000 */
[----:B------:R-:W-:-:S05]  /*f470*/  FMUL.FTZ R46, R2, c[0x0][0x23c] ;  /* 0x00008f00022e7a20 */ /* 0x000fca0000410000 */
[----:B------:R-:W-:-:S05]  /*f480*/  FSEL R46, R46, RZ, P0 ;  /* 0x000000ff2e2e7208 */ /* 0x000fca0000000000 */
[--C-:B------:R-:W-:Y:S01]  /*f490*/  FFMA.FTZ R51, R0, c[0x0][0x23c], -R46.reuse ;  /* 0x00008f0000337a23 */ /* 0x100fe2000001082e */
[----:B--2---:R-:W-:Y:S01]  /*f4a0*/  FMNMX.FTZ R0, R7, R4, !PT ;  /* 0x0000000407007209 */ /* 0x004fe20007810000 */
[--C-:B------:R-:W-:Y:S01]  /*f4b0*/  FFMA.FTZ R44, R37, c[0x0][0x23c], -R46.reuse ;  /* 0x00008f00252c7a23 */ /* 0x100fe2000001082e */
[----:B------:R-:W-:Y:S01]  /*f4c0*/  LDSM.16.MT88.4 R4, [R156+0x6000] ;  /* 0x006000009c04783b */ /* 0x000fe20000004200 */
[--C-:B------:R-:W-:Y:S01]  /*f4d0*/  FFMA.FTZ R42, R77, c[0x0][0x23c], -R46.reuse ;  /* 0x00008f004d2a7a23 */ /* 0x100fe2000001082e */
[C---:B------:R-:W-:Y:S01]  /*f4e0*/  FSETP.NEU.FTZ.AND P0, PT, R0.reuse, -INF , PT ;  /* 0xff8000000000780b */ /* 0x040fe20003f1d000 */
[----:B------:R-:W-:Y:S01]  /*f4f0*/  FMUL.FTZ R26, R0, c[0x0][0x23c] ;  /* 0x00008f00001a7a20 */ /* 0x000fe20000410000 */
[----:B------:R-:W-:Y:S01]  /*f500*/  MUFU.EX2 R51, R51 ;  /* 0x0000003300337308 */ /* 0x000fe20000000800 */
[--C-:B------:R-:W-:Y:S02]  /*f510*/  FFMA.FTZ R37, R79, c[0x0][0x23c], -R46.reuse ;  /* 0x00008f004f257a23 */ /* 0x100fe4000001082e */
[--C-:B------:R-:W-:Y:S01]  /*f520*/  FFMA.FTZ R35, R93, c[0x0][0x23c], -R46.reuse ;  /* 0x00008f005d237a23 */ /* 0x100fe2000001082e */
[----:B------:R-:W-:Y:S01]  /*f530*/  FSEL R26, R26, RZ, P0 ;  /* 0x000000ff1a1a7208 */ /* 0x000fe20000000000 */
[----:B------:R-:W-:Y:S01]  /*f540*/  LDSM.16.MT88.4 R92, [R160+0x6000] ;  /* 0x00600000a05c783b */ /* 0x000fe20000004200 */
[----:B------:R-:W-:-:S02]  /*f550*/  FFMA.FTZ R28, R71, c[0x0][0x23c], -R46 ;  /* 0x00008f00471c7a23 */ /* 0x000fc4000001082e */
[----:B------:R-:W1:Y:S01]  /*f560*/  MUFU.EX2 R44, R44 ;  /* 0x0000002c002c7308 */ /* 0x000e620000000800 */
[--C-:B------:R-:W-:Y:S01]  /*f570*/  FFMA.FTZ R52, R53, c[0x0][0x23c], -R26.reuse ;  /* 0x00008f0035347a23 */ /* 0x100fe2000001081a */
[----:B------:R-:W-:Y:S01]  /*f580*/  LDSM.16.MT88.4 R76, [R157+0x6000] ;  /* 0x006000009d4c783b */ /* 0x000fe20000004200 */
[--C-:B------:R-:W-:Y:S02]  /*f590*/  FFMA.FTZ R53, R85, c[0x0][0x23c], -R26.reuse ;  /* 0x00008f0055357a23 */ /* 0x100fe4000001081a */
[--C-:B------:R-:W-:Y:S01]  /*f5a0*/  FFMA.FTZ R55, R89, c[0x0][0x23c], -R26.reuse ;  /* 0x00008f0059377a23 */ /* 0x100fe2000001081a */
[----:B------:R-:W2:Y:S01]  /*f5b0*/  LDSM.16.MT88.4 R84, [R158+0x6000] ;  /* 0x006000009e54783b */ /* 0x000ea20000004200 */
[----:B------:R-:W-:Y:S01]  /*f5c0*/  FFMA.FTZ R34, R69, c[0x0][0x23c], -R26 ;  /* 0x00008f0045227a23 */ /* 0x000fe2000001081a */
[----:B------:R-:W-:Y:S01]  /*f5d0*/  MUFU.EX2 R42, R42 ;  /* 0x0000002a002a7308 */ /* 0x000fe20000000800 */
[--C-:B------:R-:W-:Y:S02]  /*f5e0*/  FFMA.FTZ R32, R97, c[0x0][0x23c], -R46.reuse ;  /* 0x00008f0061207a23 */ /* 0x100fe4000001082e */
[----:B------:R-:W-:-:S02]  /*f5f0*/  FFMA.FTZ R27, R99, c[0x0][0x23c], -R46 ;  /* 0x00008f00631b7a23 */ /* 0x000fc4000001082e */
[--C-:B------:R-:W-:Y:S02]  /*f600*/  FFMA.FTZ R36, R201, c[0x0][0x23c], -R26.reuse ;  /* 0x00008f00c9247a23 */ /* 0x100fe4000001081a */
[--C-:B------:R-:W-:Y:S01]  /*f610*/  FFMA.FTZ R29, R91, c[0x0][0x23c], -R26.reuse ;  /* 0x00008f005b1d7a23 */ /* 0x100fe2000001081a */
[----:B------:R-:W3:Y:S01]  /*f620*/  MUFU.EX2 R37, R37 ;  /* 0x0000002500257308 */ /* 0x000ee20000000800 */
[----:B-1----:R-:W-:Y:S01]  /*f630*/  F2FP.PACK_AB R68, R44, R51 ;  /* 0x000000332c44723e */ /* 0x002fe200000000ff */
[--C-:B------:R-:W-:Y:S02]  /*f640*/  FFMA.FTZ R30, R83, c[0x0][0x23c], -R26.reuse ;  /* 0x00008f00531e7a23 */ /* 0x100fe4000001081a */
[----:B------:R-:W-:Y:S02]  /*f650*/  FFMA.FTZ R3, R81, c[0x0][0x23c], -R26 ;  /* 0x00008f0051037a23 */ /* 0x000fe4000001081a */
[----:B------:R-:W-:Y:S02]  /*f660*/  FFMA.FTZ R58, R57, c[0x0][0x23c], -R46 ;  /* 0x00008f00393a7a23 */ /* 0x000fe4000001082e */
[----:B------:R-:W-:Y:S01]  /*f670*/  MUFU.EX2 R55, R55 ;  /* 0x0000003700377308 */ /* 0x000fe20000000800 */
[----:B------:R-:W-:-:S02]  /*f680*/  FFMA.FTZ R56, R109, c[0x0][0x23c], -R26 ;  /* 0x00008f006d387a23 */ /* 0x000fc4000001081a */
[--C-:B------:R-:W-:Y:S02]  /*f690*/  FFMA.FTZ R105, R105, c[0x0][0x23c], -R46.reuse ;  /* 0x00008f0069697a23 */ /* 0x100fe4000001082e */
[--C-:B------:R-:W-:Y:S02]  /*f6a0*/  FFMA.FTZ R57, R199, c[0x0][0x23c], -R46.reuse ;  /* 0x00008f00c7397a23 */ /* 0x100fe4000001082e */
[----:B------:R-:W-:Y:S01]  /*f6b0*/  FFMA.FTZ R54, R197, c[0x0][0x23c], -R46 ;  /* 0x00008f00c5367a23 */ /* 0x000fe2000001082e */
[----:B------:R-:W1:Y:S01]  /*f6c0*/  MUFU.EX2 R52, R52 ;  /* 0x0000003400347308 */ /* 0x000e620000000800 */
[----:B---3--:R-:W-:Y:S01]  /*f6d0*/  F2FP.PACK_AB R70, R37, R42 ;  /* 0x0000002a2546723e */ /* 0x008fe200000000ff */
[--C-:B------:R-:W-:Y:S02]  /*f6e0*/  FFMA.FTZ R103, R103, c[0x0][0x23c], -R26.reuse ;  /* 0x00008f0067677a23 */ /* 0x100fe4000001081a */
[--C-:B------:R-:W-:Y:S02]  /*f6f0*/  FFMA.FTZ R109, R195, c[0x0][0x23c], -R26.reuse ;  /* 0x00008f00c36d7a23 */ /* 0x100fe4000001081a */
[----:B------:R-:W-:-:S02]  /*f700*/  FFMA.FTZ R60, R193, c[0x0][0x23c], -R26 ;  /* 0x00008f00c13c7a23 */ /* 0x000fc4000001081a */
[----:B------:R-:W-:Y:S01]  /*f710*/  MUFU.EX2 R53, R53 ;  /* 0x0000003500357308 */ /* 0x000fe20000000800 */
[--C-:B------:R-:W-:Y:S02]  /*f720*/  FFMA.FTZ R64, R113, c[0x0][0x23c], -R46.reuse ;  /* 0x00008f0071407a23 */ /* 0x100fe4000001082e */
[--C-:B------:R-:W-:Y:S02]  /*f730*/  FFMA.FTZ R115, R115, c[0x0][0x23c], -R46.reuse ;  /* 0x00008f0073737a23 */ /* 0x100fe4000001082e */
[--C-:B------:R-:W-:Y:S02]  /*f740*/  FFMA.FTZ R113, R191, c[0x0][0x23c], -R46.reuse ;  /* 0x00008f00bf717a23 */ /* 0x100fe4000001082e */
[----:B------:R-:W-:Y:S01]  /*f750*/  FFMA.FTZ R62, R189, c[0x0][0x23c], -R46 ;  /* 0x00008f00bd3e7a23 */ /* 0x000fe2000001082e */
[----:B------:R-:W3:Y:S01]  /*f760*/  MUFU.EX2 R34, R34 ;  /* 0x0000002200227308 */ /* 0x000ee20000000800 */
        /* <DEDUP_REMOVED lines=9> */
[----:B---3--:R-:W-:Y:S01]  /*f800*/  F2FP.PACK_AB R71, R34, R53 ;  /* 0x000000352247723e */ /* 0x008fe200000000ff */
[----:B------:R-:W1:Y:S01]  /*f810*/  MUFU.EX2 R28, R28 ;  /* 0x0000001c001c7308 */ /* 0x000e620000000800 */
[----:B------:R-:W-:-:S02]  /*f820*/  FFMA.FTZ R110, R149, c[0x0][0x23c], -R46 ;  /* 0x00008f00956e7a23 */ /* 0x000fc4000001082e */
[--C-:B------:R-:W-:Y:S02]  /*f830*/  FFMA.FTZ R114, R147, c[0x0][0x23c], -R26.reuse ;  /* 0x00008f0093727a23 */ /* 0x100fe4000001081a */
[--C-:B------:R-:W-:Y:S01]  /*f840*/  FFMA.FTZ R143, R143, c[0x0][0x23c], -R26.reuse ;  /* 0x00008f008f8f7a23 */ /* 0x100fe2000001081a */
[C---:B--2---:R-:W-:Y:S01]  /*f850*/  HMMA.16816.F32 R88, R68.reuse, R84, RZ ;  /* 0x000000544458723c */ /* 0x044fe200000018ff */
[--C-:B------:R-:W-:Y:S01]  /*f860*/  FFMA.FTZ R145, R145, c[0x0][0x23c], -R26.reuse ;  /* 0x00008f0091917a23 */ /* 0x100fe2000001081a */
[----:B------:R-:W-:Y:S01]  /*f870*/  MUFU.EX2 R32, R32 ;  /* 0x0000002000207308 */ /* 0x000fe20000000800 */
[----:B------:R-:W-:Y:S02]  /*f880*/  FFMA.FTZ R116, R137, c[0x0][0x23c], -R26 ;  /* 0x00008f0089747a23 */ /* 0x000fe4000001081a */
[----:B------:R-:W-:Y:S02]  /*f890*/  FFMA.FTZ R120, R121, c[0x0][0x23c], -R46 ;  /* 0x00008f0079787a23 */ /* 0x000fe4000001082e */
[--C-:B------:R-:W-:Y:S01]  /*f8a0*/  FFMA.FTZ R126, R23, c[0x0][0x23c], -R26.reuse ;  /* 0x00008f00177e7a23 */ /* 0x100fe2000001081a */
[----:B------:R-:W-:Y:S01]  /*f8b0*/  HMMA.16816.F32 R84, R68, R86, RZ ;  /* 0x000000564454723c */ /* 0x000fe200000018ff */
[----:B------:R-:W-:Y:S01]  /*f8c0*/  FFMA.FTZ R128, R21, c[0x0][0x23c], -R26 ;  /* 0x00008f0015807a23 */ /* 0x000fe2000001081a */
[----:B------:R-:W-:Y:S01]  /*f8d0*/  MUFU.EX2 R27, R27 ;  /* 0x0000001b001b7308 */ /* 0x000fe20000000800 */
[--C-:B------:R-:W-:Y:S01]  /*f8e0*/  FFMA.FTZ R131, R131, c[0x0][0x23c], -R46.reuse ;  /* 0x00008f0083837a23 */ /* 0x100fe2000001082e */
[----:B------:R-:W-:Y:S01]  /*f8f0*/  LDSM.16.MT88.4 R20, [R160+0x8800] ;  /* 0x00880000a014783b */ /* 0x000fe20000004200 */
[----:B------:R-:W-:-:S02]  /*f900*/  FFMA.FTZ R121, R135, c[0x0][0x23c], -R46 ;  /* 0x00008f0087797a23 */ /* 0x000fc4000001082e */
[----:B------:R-:W-:Y:S01]  /*f910*/  FFMA.FTZ R118, R133, c[0x0][0x23c], -R46 ;  /* 0x00008f0085767a23 */ /* 0x000fe2000001082e */
[C---:B------:R-:W-:Y:S01]  /*f920*/  HMMA.16816.F32 R96, R68.reuse, R92, RZ ;  /* 0x0000005c4460723c */ /* 0x040fe200000018ff */
[--C-:B------:R-:W-:Y:S01]  /*f930*/  FFMA.FTZ R119, R119, c[0x0][0x23c], -R26.reuse ;  /* 0x00008f0077777a23 */ /* 0x100fe2000001081a */
[----:B------:R-:W-:Y:S01]  /*f940*/  MUFU.EX2 R36, R36 ;  /* 0x0000002400247308 */ /* 0x000fe20000000800 */
[--C-:B------:R-:W-:Y:S02]  /*f950*/  FFMA.FTZ R111, R111, c[0x0][0x23c], -R26.reuse ;  /* 0x00008f006f6f7a23 */ /* 0x100fe4000001081a */
[--C-:B------:R-:W-:Y:S02]  /*f960*/  FFMA.FTZ R132, R59, c[0x0][0x23c], -R26.reuse ;  /* 0x00008f003b847a23 */ /* 0x100fe4000001081a */
[--C-:B------:R-:W-:Y:S01]  /*f970*/  FFMA.FTZ R47, R47, c[0x0][0x23c], -R26.reuse ;  /* 0x00008f002f2f7a23 */ /* 0x100fe2000001081a */
[----:B------:R-:W-:Y:S01]  /*f980*/  HMMA.16816.F32 R80, R68, R76, RZ ;  /* 0x0000004c4450723c */ /* 0x000fe200000018ff */
[--C-:B------:R-:W-:Y:S01]  /*f990*/  FFMA.FTZ R130, R45, c[0x0][0x23c], -R26.reuse ;  /* 0x00008f002d827a23 */ /* 0x100fe2000001081a */
[----:B------:R-:W2:Y:S01]  /*f9a0*/  MUFU.EX2 R29, R29 ;  /* 0x0000001d001d7308 */ /* 0x000ea20000000800 */
[----:B------:R-:W-:-:S02]  /*f9b0*/  FFMA.FTZ R43, R43, c[0x0][0x23c], -R26 ;  /* 0x00008f002b2b7a23 */ /* 0x000fc4000001081a */
[----:B------:R-:W-:Y:S02]  /*f9c0*/  FADD.FTZ R51, R51, R44 ;  /* 0x0000002c33337221 */ /* 0x000fe40000010000 */
[----:B------:R-:W-:Y:S01]  /*f9d0*/  FADD.FTZ R52, R55, R52 ;  /* 0x0000003437347221 */ /* 0x000fe20000010000 */
[C---:B------:R-:W-:Y:S01]  /*f9e0*/  HMMA.16816.F32 R92, R68.reuse, R94, RZ ;  /* 0x0000005e445c723c */ /* 0x040fe200000018ff */
[----:B------:R-:W-:Y:S01]  /*f9f0*/  FADD.FTZ R42, R42, R51 ;  /* 0x000000332a2a7221 */ /* 0x000fe20000010000 */
[----:B------:R-:W-:Y:S01]  /*fa00*/  MUFU.EX2 R30, R30 ;  /* 0x0000001e001e7308 */ /* 0x000fe20000000800 */
[----:B------:R-:W-:Y:S02]  /*fa10*/  FADD.FTZ R53, R53, R52 ;  /* 0x0000003435357221 */ /* 0x000fe40000010000 */
[----:B------:R-:W-:Y:S02]  /*fa20*/  FADD.FTZ R42, R37, R42 ;  /* 0x0000002a252a7221 */ /* 0x000fe40000010000 */
[----:B------:R-:W-:Y:S01]  /*fa30*/  FADD.FTZ R53, R34, R53 ;  /* 0x0000003522357221 */ /* 0x000fe20000010000 */
[----:B------:R-:W-:Y:S01]  /*fa40*/  HMMA.16816.F32 R76, R68, R78, RZ ;  /* 0x0000004e444c723c */ /* 0x000fe200000018ff */
[--C-:B------:R-:W-:Y:S01]  /*fa50*/  FFMA.FTZ R44, R41, c[0x0][0x23c], -R46.reuse ;  /* 0x00008f00292c7a23 */ /* 0x100fe2000001082e */
[----:B------:R-:W3:Y:S01]  /*fa60*/  MUFU.EX2 R3, R3 ;  /* 0x0000000300037308 */ /* 0x000ee20000000800 */
[----:B------:R-:W-:-:S02]  /*fa70*/  FFMA.FTZ R41, R40, c[0x0][0x23c], -R46 ;  /* 0x00008f0028297a23 */ /* 0x000fc4000001082e */
[--C-:B------:R-:W-:Y:S02]  /*fa80*/  FFMA.FTZ R40, R39, c[0x0][0x23c], -R46.reuse ;  /* 0x00008f0027287a23 */ /* 0x100fe4000001082e */
[----:B------:R-:W-:Y:S01]  /*fa90*/  FFMA.FTZ R185, R38, c[0x0][0x23c], -R46 ;  /* 0x00008f0026b97a23 */ /* 0x000fe2000001082e */
[C---:B------:R-:W-:Y:S01]  /*faa0*/  HMMA.16816.F32 R72, R68.reuse, R4, RZ ;  /* 0x000000044448723c */ /* 0x040fe200000018ff */
[--C-:B------:R-:W-:Y:S01]  /*fab0*/  FFMA.FTZ R33, R33, c[0x0][0x23c], -R26.reuse ;  /* 0x00008f0021217a23 */ /* 0x100fe2000001081a */
[----:B------:R-:W-:Y:S01]  /*fac0*/  MUFU.EX2 R105, R105 ;  /* 0x0000006900697308 */ /* 0x000fe20000000800 */
[--C-:B------:R-:W-:Y:S02]  /*fad0*/  FFMA.FTZ R34, R31, c[0x0][0x23c], -R26.reuse ;  /* 0x00008f001f227a23 */ /* 0x100fe4000001081a */
[----:B------:R-:W-:Y:S02]  /*fae0*/  FFMA.FTZ R25, R25, c[0x0][0x23c], -R26 ;  /* 0x00008f0019197a23 */ /* 0x000fe4000001081a */
        /* <DEDUP_REMOVED lines=8> */
[----:B---3--:R-:W-:Y:S01]  /*fb70*/  F2FP.PACK_AB R7, R3, R30 ;  /* 0x0000001e0307723e */ /* 0x008fe200000000ff */
[----:B------:R-:W-:Y:S01]  /*fb80*/  MUFU.EX2 R57, R57 ;  /* 0x0000003900397308 */ /* 0x000fe20000000800 */
[----:B------:R-:W-:Y:S02]  /*fb90*/  FADD.FTZ R29, R29, R36 ;  /* 0x000000241d1d7221 */ /* 0x000fe40000010000 */
[----:B------:R-:W-:Y:S02]  /*fba0*/  FADD.FTZ R32, R32, R35 ;  /* 0x0000002320207221 */ /* 0x000fe40000010000 */
[----:B------:R-:W-:Y:S01]  /*fbb0*/  FADD.FTZ R30, R30, R29 ;  /* 0x0000001d1e1e7221 */ /* 0x000fe20000010000 */
[----:B------:R-:W-:Y:S01]  /*fbc0*/  HMMA.16816.F32 R88, R4, R12, R88 ;  /* 0x0000000c0458723c */ /* 0x000fe20000001858 */
[----:B------:R-:W-:Y:S01]  /*fbd0*/  FADD.FTZ R32, R27, R32 ;  /* 0x000000201b207221 */ /* 0x000fe20000010000 */
[----:B------:R-:W-:Y:S01]  /*fbe0*/  MUFU.EX2 R54, R54 ;  /* 0x0000003600367308 */ /* 0x000fe20000000800 */
[----:B------:R-:W-:-:S02]  /*fbf0*/  FADD.FTZ R3, R3, R30 ;  /* 0x0000001e03037221 */ /* 0x000fc40000010000 */
[----:B------:R-:W-:-:S03]  /*fc00*/  FFMA.FTZ R184, R24, c[0x0][0x23c], -R26 ;  /* 0x00008f0018b87a23 */ /* 0x000fc6000001081a */
        /* <DEDUP_REMOVED lines=24> */
[----:B-----5:R-:W-:-:S03]  /*fd90*/  F2FP.PACK_AB R7, R60, R109 ;  /* 0x0000006d3c07723e */ /* 0x020fc600000000ff */
[----:B------:R-:W-:Y:S02]  /*fda0*/  FADD.FTZ R57, R57, R58 ;  /* 0x0000003a39397221 */ /* 0x000fe40000010000 */
[----:B------:R-:W-:Y:S02]  /*fdb0*/  MUFU.EX2 R66, R66 ;  /* 0x0000004200427308 */ /* 0x000fe40000000800 */
[----:B----4-:R-:W-:Y:S01]  /*fdc0*/  HMMA.16816.F32 R96, R4, R16, R96 ;  /* 0x000000100460723c */ /* 0x010fe20000001860 */
[----:B------:R-:W-:-:S05]  /*fdd0*/  FADD.FTZ R54, R54, R57 ;  /* 0x0000003936367221 */ /* 0x000fca0000010000 */
        /* <DEDUP_REMOVED lines=24> */
[----:B-1----:R-:W-:-:S02]  /*ff60*/  F2FP.PACK_AB R5, R117, R66 ;  /* 0x000000427505723e */ /* 0x002fc400000000ff */
[----:B------:R-:W-:Y:S01]  /*ff70*/  F2FP.PACK_AB R6, R62, R113 ;  /* 0x000000713e06723e */ /* 0x000fe200000000ff */
[----:B------:R-:W-:Y:S01]  /*ff80*/  FADD.FTZ R64, R64, R115 ;  /* 0x0000007340407221 */ /* 0x000fe20000010000 */
[----:B---3--:R-:W-:Y:S01]  /*ff90*/  F2FP.PACK_AB R7, R108, R127 ;  /* 0x0000007f6c07723e */ /* 0x008fe200000000ff */
[----:B------:R-:W-:Y:S02]  /*ffa0*/  MUFU.EX2 R131, R131 ;  /* 0x0000008300837308 */ /* 0x000fe40000000800 */
[----:B------:R-:W-:-:S04]  /*ffb0*/  FADD.FTZ R113, R113, R64 ;  /* 0x0000004071717221 */ /* 0x000fc80000010000 */
[C---:B------:R-:W-:Y:S01]  /*ffc0*/  HMMA.16816.F32 R96, R4.reuse, R16, R96 ;  /* 0x000000100460723c */ /* 0x040fe20000001860 */
[----:B------:R-:W-:Y:S01]  /*ffd0*/  FADD.FTZ R62, R62, R113 ;  /* 0x000000713e3e7221 */ /* 0x000fe20000010000 */
[----:B------:R-:W1:Y:S06]  /*ffe0*/  MUFU.EX2 R120, R120 ;  /* 0x0000007800787308 */ /* 0x000e6c0000000800 */
        /* <DEDUP_REMOVED lines=27> */
[----:B------:R-:W-:-:S03]  /*101a0*/  F2FP.PACK_AB R7, R116, R145 ;  /* 0x000000917407723e */ /* 0x000fc600000000ff */
[----:B------:R-:W-:Y:S02]  /*101b0*/  FADD.FTZ R129, R129, R112 ;  /* 0x0000007081817221 */ /* 0x000fe40000010000 */
[----:B------:R-:W-:Y:S02]  /*101c0*/  MUFU.EX2 R38, R41 ;  /* 0x0000002900267308 */ /* 0x000fe40000000800 */
[----:B-----5:R-:W-:Y:S01]  /*101d0*/  HMMA.16816.F32 R80, R4, R8, R80 ;  /* 0x000000080450723c */ /* 0x020fe20000001850 */
[----:B------:R-:W-:-:S05]  /*101e0*/  FADD.FTZ R110, R110, R129 ;  /* 0x000000816e6e7221 */ /* 0x000fca0000010000 */
[----:B------:R-:W-:Y:S02]  /*101f0*/  MUFU.EX2 R40, R40 ;  /* 0x0000002800287308 */ /* 0x000fe40000000800 */
[C---:B------:R-:W-:Y:S01]  /*10200*/  HMMA.16816.F32 R76, R4.reuse, R10, R76 ;  /* 0x0000000a044c723c */ /* 0x040fe2000000184c */
[----:B------:R-:W-:Y:S05]  /*10210*/  LDSM.16.MT88.4 R8, [R156+0x8800] ;  /* 0x008800009c08783b */ /* 0x000fea0000004200 */
[----:B------:R-:W-:Y:S02]  /*10220*/  MUFU.EX2 R185, R185 ;  /* 0x000000b900b97308 */ /* 0x000fe40000000800 */
[C---:B------:R-:W-:Y:S06]  /*10230*/  HMMA.16816.F32 R96, R4.reuse, R16, R96 ;  /* 0x000000100460723c */ /* 0x040fec0000001860 */
[----:B------:R-:W-:Y:S02]  /*10240*/  MUFU.EX2 R33, R33 ;  /* 0x0000002100217308 */ /* 0x000fe40000000800 */
[C---:B--2---:R-:W-:Y:S06]  /*10250*/  HMMA.16816.F32 R88, R4.reuse, R12, R88 ;  /* 0x0000000c0458723c */ /* 0x044fec0000001858 */
[----:B------:R-:W-:Y:S02]  /*10260*/  MUFU.EX2 R34, R34 ;  /* 0x0000002200227308 */ /* 0x000fe40000000800 */
[C---:B------:R-:W-:Y:S01]  /*10270*/  HMMA.16816.F32 R84, R4.reuse, R14, R84 ;  /* 0x0000000e0454723c */ /* 0x040fe20000001854 */
[----:B------:R-:W2:Y:S05]  /*10280*/  LDSM.16.MT88.4 R12, [R156+0x8000] ;  /* 0x008000009c0c783b */ /* 0x000eaa0000004200 */
[----:B------:R-:W-:Y:S02]  /*10290*/  MUFU.EX2 R25, R25 ;  /* 0x0000001900197308 */ /* 0x000fe40000000800 */
[C---:B------:R-:W-:Y:S01]  /*102a0*/  HMMA.16816.F32 R92, R4.reuse, R18, R92 ;  /* 0x00000012045c723c */ /* 0x040fe2000000185c */
[----:B------:R-:W4:Y:S05]  /*102b0*/  LDSM.16.MT88.4 R16, [R158+0x8800] ;  /* 0x008800009e10783b */ /* 0x000f2a0000004200 */
[----:B------:R-:W-:Y:S02]  /*102c0*/  MUFU.EX2 R184, R184 ;  /* 0x000000b800b87308 */ /* 0x000fe40000000800 */
[C---:B--2---:R-:W-:Y:S08]  /*102d0*/  HMMA.16816.F32 R72, R4.reuse, R12, R72 ;  /* 0x0000000c0448723c */ /* 0x044ff00000001848 */
[----:B------:R-:W-:Y:S01]  /*102e0*/  HMMA.16816.F32 R68, R4, R14, R68 ;  /* 0x0000000e0444723c */ /* 0x000fe20000001844 */
[----:B------:R-:W2:Y:S06]  /*102f0*/  LDSM.16.MT88.4 R12, [R157+0x8800] ;  /* 0x008800009d0c783b */ /* 0x000eac0000004200 */
[----:B-1----:R-:W-:Y:S01]  /*10300*/  F2FP.PACK_AB R4, R120, R131 ;  /* 0x000000837804723e */ /* 0x002fe200000000ff */
[----:B------:R-:W-:Y:S01]  /*10310*/  FADD.FTZ R131, R131, R110 ;  /* 0x0000006e83837221 */ /* 0x000fe20000010000 */
[----:B---3--:R-:W-:-:S02]  /*10320*/  F2FP.PACK_AB R5, R126, R119 ;  /* 0x000000777e05723e */ /* 0x008fc400000000ff */
[----:B------:R-:W-:Y:S01]  /*10330*/  F2FP.PACK_AB R6, R118, R121 ;  /* 0x000000797606723e */ /* 0x000fe200000000ff */
[----:B------:R-:W-:Y:S01]  /*10340*/  FADD.FTZ R120, R120, R131 ;  /* 0x0000008378787221 */ /* 0x000fe20000010000 */
[----:B------:R-:W-:-:S03]  /*10350*/  F2FP.PACK_AB R7, R111, R128 ;  /* 0x000000806f07723e */ /* 0x000fc600000000ff */
[----:B------:R-:W-:-:S04]  /*10360*/  FADD.FTZ R121, R121, R120 ;  /* 0x0000007879797221 */ /* 0x000fc80000010000 */
[----:B------:R-:W-:Y:S01]  /*10370*/  HMMA.16816.F32 R96, R4, R20, R96 ;  /* 0x000000140460723c */ /* 0x000fe20000001860 */
[----:B------:R-:W-:-:S06]  /*10380*/  FADD.FTZ R118, R118, R121 ;  /* 0x0000007976767221 */ /* 0x000fcc0000010000 */
[--C-:B------:R-:W-:Y:S01]  /*10390*/  FFMA.FTZ R20, R65, c[0x0][0x23c], -R46.reuse ;  /* 0x00008f0041147a23 */ /* 0x100fe2000001082e */
[----:B------:R-:W-:Y:S01]  /*103a0*/  HMMA.16816.F32 R92, R4, R22, R92 ;  /* 0x00000016045c723c */ /* 0x000fe2000000185c */
[----:B------:R-:W-:-:S04]  /*103b0*/  FFMA.FTZ R21, R63, c[0x0][0x23c], -R46 ;  /* 0x00008f003f157a23 */ /* 0x000fc8000001082e */
[----:B------:R-:W-:Y:S02]  /*103c0*/  MUFU.EX2 R20, R20 ;  /* 0x0000001400147308 */ /* 0x000fe40000000800 */
[--C-:B------:R-:W-:Y:S01]  /*103d0*/  FFMA.FTZ R23, R67, c[0x0][0x23c], -R46.reuse ;  /* 0x00008f0043177a23 */ /* 0x100fe2000001082e */
[----:B----4-:R-:W-:Y:S01]  /*103e0*/  HMMA.16816.F32 R88, R4, R16, R88 ;  /* 0x000000100458723c */ /* 0x010fe20000001858 */
[----:B------:R-:W-:-:S04]  /*103f0*/  FFMA.FTZ R22, R61, c[0x0][0x23c], -R46 ;  /* 0x00008f003d167a23 */ /* 0x000fc8000001082e */
[----:B------:R-:W1:Y:S03]  /*10400*/  MUFU.EX2 R23, R23 ;  /* 0x0000001700177308 */ /* 0x000e660000000800 */
[C---:B--2---:R-:W-:Y:S05]  /*10410*/  HMMA.16816.F32 R80, R4.reuse, R12, R80 ;  /* 0x0000000c0450723c */ /* 0x044fea0000001850 */
[----:B------:R-:W-:Y:S03]  /*10420*/  MUFU.EX2 R21, R21 ;  /* 0x0000001500157308 */ /* 0x000fe60000000800 */
[C---:B------:R-:W-:Y:S01]  /*10430*/  HMMA.16816.F32 R76, R4.reuse, R14, R76 ;  /* 0x0000000e044c723c */ /* 0x040fe2000000184c */
[----:B------:R-:W2:Y:S04]  /*10440*/  LDSM.16.MT88.4 R12, [R160+0x9000] ;  /* 0x00900000a00c783b */ /* 0x000ea80000004200 */
[----:B------:R-:W3:Y:S03]  /*10450*/  MUFU.EX2 R22, R22 ;  /* 0x0000001600167308 */ /* 0x000ee60000000800 */
[C---:B------:R-:W-:Y:S01]  /*10460*/  HMMA.16816.F32 R84, R4.reuse, R18, R84 ;  /* 0x000000120454723c */ /* 0x040fe20000001854 */
[----:B------:R-:W4:Y:S07]  /*10470*/  LDSM.16.MT88.4 R16, [R157+0x9000] ;  /* 0x009000009d10783b */ /* 0x000f2e0000004200 */
[C---:B------:R-:W-:Y:S08]  /*10480*/  HMMA.16816.F32 R72, R4.reuse, R8, R72 ;  /* 0x000000080448723c */ /* 0x040ff00000001848 */
[----:B------:R-:W-:Y:S01]  /*10490*/  HMMA.16816.F32 R68, R4, R10, R68 ;  /* 0x0000000a0444723c */ /* 0x000fe20000001844 */
[----:B------:R-:W5:Y:S06]  /*104a0*/  LDSM.16.MT88.4 R8, [R158+0x9000] ;  /* 0x009000009e08783b */ /* 0x000f6c0000004200 */
[----:B-1----:R-:W-:Y:S01]  /*104b0*/  F2FP.PACK_AB R4, R20, R23 ;  /* 0x000000171404723e */ /* 0x002fe200000000ff */
[----:B------:R-:W-:Y:S01]  /*104c0*/  FADD.FTZ R23, R23, R118 ;  /* 0x0000007617177221 */ /* 0x000fe20000010000 */
[----:B------:R-:W-:-:S02]  /*104d0*/  F2FP.PACK_AB R5, R47, R132 ;  /* 0x000000842f05723e */ /* 0x000fc400000000ff */
[----:B---3--:R-:W-:Y:S01]  /*104e0*/  F2FP.PACK_AB R6, R22, R21 ;  /* 0x000000151606723e */ /* 0x008fe200000000ff */
[----:B------:R-:W-:Y:S01]  /*104f0*/  FADD.FTZ R20, R20, R23 ;  /* 0x0000001714147221 */ /* 0x000fe20000010000 */
[----:B------:R-:W-:-:S03]  /*10500*/  F2FP.PACK_AB R7, R43, R130 ;  /* 0x000000822b07723e */ /* 0x000fc600000000ff */
[----:B------:R-:W-:-:S04]  /*10510*/  FADD.FTZ R21, R21, R20 ;  /* 0x0000001415157221 */ /* 0x000fc80000010000 */
[----:B--2---:R-:W-:Y:S01]  /*10520*/  HMMA.16816.F32 R96, R4, R12, R96 ;  /* 0x0000000c0460723c */ /* 0x004fe20000001860 */
[----:B------:R-:W-:-:S07]  /*10530*/  FADD.FTZ R22, R22, R21 ;  /* 0x0000001516167221 */ /* 0x000fce0000010000 */
[C---:B------:R-:W-:Y:S01]  /*10540*/  HMMA.16816.F32 R92, R4.reuse, R14, R92 ;  /* 0x0000000e045c723c */ /* 0x040fe2000000185c */
[----:B------:R-:W1:Y:S07]  /*10550*/  LDSM.16.MT88.4 R12, [R156+0x9000] ;  /* 0x009000009c0c783b */ /* 0x000e6e0000004200 */
[C---:B----4-:R-:W-:Y:S08]  /*10560*/  HMMA.16816.F32 R80, R4.reuse, R16, R80 ;  /* 0x000000100450723c */ /* 0x050ff00000001850 */
[C---:B-----5:R-:W-:Y:S08]  /*10570*/  HMMA.16816.F32 R88, R4.reuse, R8, R88 ;  /* 0x000000080458723c */ /* 0x060ff00000001858 */
[C---:B------:R-:W-:Y:S01]  /*10580*/  HMMA.16816.F32 R84, R4.reuse, R10, R84 ;  /* 0x0000000a0454723c */ /* 0x040fe20000001854 */
[----:B------:R-:W2:Y:S07]  /*10590*/  LDSM.16.MT88.4 R8, [R160+0x9800] ;  /* 0x00980000a008783b */ /* 0x000eae0000004200 */
[C---:B------:R-:W-:Y:S01]  /*105a0*/  HMMA.16816.F32 R76, R4.reuse, R18, R76 ;  /* 0x00000012044c723c */ /* 0x040fe2000000184c */
[----:B------:R-:W3:Y:S07]  /*105b0*/  LDSM.16.MT88.4 R16, [R158+0x9800] ;  /* 0x009800009e10783b */ /* 0x000eee0000004200 */
[C---:B-1----:R-:W-:Y:S07]  /*105c0*/  HMMA.16816.F32 R72, R4.reuse, R12, R72 ;  /* 0x0000000c0448723c */ /* 0x042fee0000001848 */
[----:B------:R-:W-:Y:S01]  /*105d0*/  FADD.FTZ R12, R56, R3 ;  /* 0x00000003380c7221 */ /* 0x000fe20000010000 */
[----:B------:R-:W-:Y:S03]  /*105e0*/  HMMA.16816.F32 R68, R4, R14, R68 ;  /* 0x0000000e0444723c */ /* 0x000fe60000001844 */
[----:B------:R-:W-:-:S04]  /*105f0*/  FADD.FTZ R12, R103, R12 ;  /* 0x0000000c670c7221 */ /* 0x000fc80000010000 */
[----:B------:R-:W-:Y:S01]  /*10600*/  FADD.FTZ R109, R109, R12 ;  /* 0x0000000c6d6d7221 */ /* 0x000fe20000010000 */
[----:B------:R-:W-:Y:S01]  /*10610*/  F2FP.PACK_AB R4, R38, R39 ;  /* 0x000000272604723e */ /* 0x000fe200000000ff */
[----:B------:R-:W1:Y:S01]  /*10620*/  LDSM.16.MT88.4 R12, [R157+0x9800] ;  /* 0x009800009d0c783b */ /* 0x000e620000004200 */
[----:B------:R-:W-:Y:S01]  /*10630*/  F2FP.PACK_AB R5, R34, R33 ;  /* 0x000000212205723e */ /* 0x000fe200000000ff */
[----:B------:R-:W-:Y:S01]  /*10640*/  FADD.FTZ R109, R60, R109 ;  /* 0x0000006d3c6d7221 */ /* 0x000fe20000010000 */
[----:B------:R-:W-:Y:S01]  /*10650*/  F2FP.PACK_AB R6, R185, R40 ;  /* 0x00000028b906723e */ /* 0x000fe200000000ff */
[----:B------:R-:W-:Y:S01]  /*10660*/  FADD.FTZ R39, R39, R22 ;  /* 0x0000001627277221 */ /* 0x000fe20000010000 */
[----:B------:R-:W-:Y:S01]  /*10670*/  F2FP.PACK_AB R7, R184, R25 ;  /* 0x00000019b807723e */ /* 0x000fe200000000ff */
[----:B------:R-:W-:Y:S02]  /*10680*/  FADD.FTZ R66, R66, R109 ;  /* 0x0000006d42427221 */ /* 0x000fe40000010000 */
[----:B------:R-:W-:-:S02]  /*10690*/  FADD.FTZ R39, R38, R39 ;  /* 0x0000002726277221 */ /* 0x000fc40000010000 */
[----:B------:R-:W-:Y:S02]  /*106a0*/  FADD.FTZ R66, R117, R66 ;  /* 0x0000004275427221 */ /* 0x000fe40000010000 */
[C---:B--2---:R-:W-:Y:S01]  /*106b0*/  HMMA.16816.F32 R96, R4.reuse, R8, R96 ;  /* 0x000000080460723c */ /* 0x044fe20000001860 */
[----:B------:R-:W-:Y:S02]  /*106c0*/  FADD.FTZ R40, R40, R39 ;  /* 0x0000002728287221 */ /* 0x000fe40000010000 */
[----:B------:R-:W-:Y:S02]  /*106d0*/  FADD.FTZ R127, R127, R66 ;  /* 0x000000427f7f7221 */ /* 0x000fe40000010000 */
[----:B------:R-:W-:Y:S02]  /*106e0*/  FADD.FTZ R185, R185, R40 ;  /* 0x00000028b9b97221 */ /* 0x000fe40000010000 */
[----:B------:R-:W-:Y:S01]  /*106f0*/  FADD.FTZ R127, R108, R127 ;  /* 0x0000007f6c7f7221 */ /* 0x000fe20000010000 */
[----:B------:R-:W-:Y:S01]  /*10700*/  HMMA.16816.F32 R92, R4, R10, R92 ;  /* 0x0000000a045c723c */ /* 0x000fe2000000185c */
[----:B------:R-:W2:Y:S02]  /*10710*/  LDSM.16.MT88.4 R8, [R156+0x9800] ;  /* 0x009800009c08783b */ /* 0x000ea40000004200 */
        /* <DEDUP_REMOVED lines=14> */
[----:B--2---:R-:W-:Y:S03]  /*10800*/  HMMA.16816.F32 R72, R4, R8, R72 ;  /* 0x000000080448723c */ /* 0x004fe60000001848 */
        /* <DEDUP_REMOVED lines=72> */
.L_x_5643:
[----:B------:R-:W-:-:S05]  /*10c90*/  IMAD.MOV.U32 R3, RZ, RZ, c[0x0][0x1a0] ;  /* 0x00006800ff037624 */ /* 0x000fca00078e00ff */
[----:B------:R-:W-:-:S04]  /*10ca0*/  LEA R3, -R3, RZ, 0x7 ;  /* 0x000000ff03037211 */ /* 0x000fc800078e39ff */
[----:B------:R-:W-:Y:S02]  /*10cb0*/  SHF.R.S32.HI R4, RZ, 0x1f, R3 ;  /* 0x0000001fff047819 */ /* 0x000fe40000011403 */
.L_x_5644:
[----:B------:R-:W-:Y:S02]  /*10cc0*/  ISETP.GE.AND P0, PT, R100, c[0x0][0x220], PT ;  /* 0x0000880064007a0c */ /* 0x000fe40003f06270 */
[----:B------:R-:W-:-:S04]  /*10cd0*/  LEA R140, P1, R3, R140, 0x1 ;  /* 0x0000008c038c7211 */ /* 0x000fc800078208ff */
        /* <DEDUP_REMOVED lines=99> */
[----:B------:R-:W2:Y:S04]  /*11310*/  LDSM.16.M88.4 R8, [R165+0x2000] ;  /* 0x00200000a508783b */ /* 0x000ea80000000200 */
[----:B------:R-:W-:Y:S04]  /*11320*/  LDSM.16.M88.4 R108, [R164] ;  /* 0x00000000a46c783b */ /* 0x000fe80000000200 */
[----:B----4-:R-:W-:Y:S04]  /*11330*/  LDSM.16.M88.4 R4, [R159+0x2000] ;  /* 0x002000009f04783b */ /* 0x010fe80000000200 */
[----:B------:R-:W-:Y:S04]  /*11340*/  LDSM.16.M88.4 R60, [R165+0x2800] ;  /* 0x00280000a53c783b */ /* 0x000fe80000000200 */
[----:B-----5:R-:W-:Y:S04]  /*11350*/  LDSM.16.M88.4 R28, [R159+0x2800] ;  /* 0x002800009f1c783b */ /* 0x020fe80000000200 */
[----:B------:R-:W4:Y:S04]  /*11360*/  LDSM.16.M88.4 R40, [R165+0x3800] ;  /* 0x00380000a528783b */ /* 0x000f280000000200 */
[----:B------:R-:W5:Y:S04]  /*11370*/  LDSM.16.M88.4 R32, [R165+0x4000] ;  /* 0x00400000a520783b */ /* 0x000f680000000200 */
[----:B-1----:R-:W1:Y:S04]  /*11380*/  LDSM.16.M88.4 R24, [R165+0x4800] ;  /* 0x00480000a518783b */ /* 0x002e680000000200 */
[----:B------:R-:W1:Y:S04]  /*11390*/  LDSM.16.M88.4 R52, [R165+0x3000] ;  /* 0x00300000a534783b */ /* 0x000e680000000200 */
[----:B------:R-:W1:Y:S01]  /*113a0*/  LDSM.16.M88.4 R128, [R159+0x3800] ;  /* 0x003800009f80783b */ /* 0x000e620000000200 */
[C---:B--2---:R-:W-:Y:S03]  /*113b0*/  HMMA.16816.F32 R12, R116.reuse, R8, RZ ;  /* 0x00000008740c723c */ /* 0x044fe600000018ff */
[----:B------:R-:W2:Y:S04]  /*113c0*/  LDSM.16.M88.4 R112, [R159+0x4000] ;  /* 0x004000009f70783b */ /* 0x000ea80000000200 */
[----:B------:R-:W1:Y:S01]  /*113d0*/  LDSM.16.M88.4 R64, [R159+0x4800] ;  /* 0x004800009f40783b */ /* 0x000e620000000200 */
[C---:B------:R-:W-:Y:S03]  /*113e0*/  HMMA.16816.F32 R8, R116.reuse, R10, RZ ;  /* 0x0000000a7408723c */ /* 0x040fe600000018ff */
[----:B------:R-:W1:Y:S04]  /*113f0*/  LDSM.16.M88.4 R20, [R159+0x3000] ;  /* 0x003000009f14783b */ /* 0x000e680000000200 */
[----:B---3--:R-:W3:Y:S04]  /*11400*/  LDSM.16.M88.4 R16, [R165+0x5000] ;  /* 0x00500000a510783b */ /* 0x008ee80000000200 */
[----:B------:R-:W1:Y:S01]  /*11410*/  LDSM.16.M88.4 R132, [R165+0x5800] ;  /* 0x00580000a584783b */ /* 0x000e620000000200 */
[----:B----4-:R-:W-:Y:S03]  /*11420*/  HMMA.16816.F32 R44, R116, R40, RZ ;  /* 0x00000028742c723c */ /* 0x010fe600000018ff */
[----:B------:R-:W4:Y:S04]  /*11430*/  LDSM.16.M88.4 R124, [R159+0x5000] ;  /* 0x005000009f7c783b */ /* 0x000f280000000200 */
[----:B------:R-:W0:Y:S01]  /*11440*/  LDGDEPBAR ;  /* 0x00000000000079af */ /* 0x000e220000000000 */
[C---:B------:R-:W-:Y:S08]  /*11450*/  HMMA.16816.F32 R12, R108.reuse, R4, R12 ;  /* 0x000000046c0c723c */ /* 0x040ff0000000180c */
[----:B------:R-:W-:Y:S08]  /*11460*/  HMMA.16816.F32 R8, R108, R6, R8 ;  /* 0x000000066c08723c */ /* 0x000ff00000001808 */
[C---:B------:R-:W-:Y:S08]  /*11470*/  HMMA.16816.F32 R4, R116.reuse, R60, RZ ;  /* 0x0000003c7404723c */ /* 0x040ff000000018ff */
[C---:B------:R-:W-:Y:S08]  /*11480*/  HMMA.16816.F32 R60, R116.reuse, R62, RZ ;  /* 0x0000003e743c723c */ /* 0x040ff000000018ff */
[----:B-----5:R-:W-:Y:S08]  /*11490*/  HMMA.16816.F32 R36, R116, R32, RZ ;  /* 0x000000207424723c */ /* 0x020ff000000018ff */
[C---:B------:R-:W-:Y:S08]  /*114a0*/  HMMA.16816.F32 R4, R108.reuse, R28, R4 ;  /* 0x0000001c6c04723c */ /* 0x040ff00000001804 */
[----:B------:R-:W-:Y:S08]  /*114b0*/  HMMA.16816.F32 R60, R108, R30, R60 ;  /* 0x0000001e6c3c723c */ /* 0x000ff0000000183c */
[C---:B-1----:R-:W-:Y:S08]  /*114c0*/  HMMA.16816.F32 R28, R116.reuse, R24, RZ ;  /* 0x00000018741c723c */ /* 0x042ff000000018ff */
[C---:B------:R-:W-:Y:S08]  /*114d0*/  HMMA.16816.F32 R40, R116.reuse, R42, RZ ;  /* 0x0000002a7428723c */ /* 0x040ff000000018ff */
[C---:B------:R-:W-:Y:S08]  /*114e0*/  HMMA.16816.F32 R32, R116.reuse, R34, RZ ;  /* 0x000000227420723c */ /* 0x040ff000000018ff */
[C---:B------:R-:W-:Y:S08]  /*114f0*/  HMMA.16816.F32 R24, R116.reuse, R26, RZ ;  /* 0x0000001a7418723c */ /* 0x040ff000000018ff */
[C---:B------:R-:W-:Y:S08]  /*11500*/  HMMA.16816.F32 R56, R116.reuse, R52, RZ ;  /* 0x000000347438723c */ /* 0x040ff000000018ff */
[----:B------:R-:W-:Y:S08]  /*11510*/  HMMA.16816.F32 R52, R116, R54, RZ ;  /* 0x000000367434723c */ /* 0x000ff000000018ff */
[C---:B------:R-:W-:Y:S08]  /*11520*/  HMMA.16816.F32 R44, R108.reuse, R128, R44 ;  /* 0x000000806c2c723c */ /* 0x040ff0000000182c */
[C---:B------:R-:W-:Y:S01]  /*11530*/  HMMA.16816.F32 R40, R108.reuse, R130, R40 ;  /* 0x000000826c28723c */ /* 0x040fe20000001828 */
[----:B------:R-:W-:Y:S07]  /*11540*/  LDSM.16.M88.4 R128, [R163] ;  /* 0x00000000a380783b */ /* 0x000fee0000000200 */
[C---:B--2---:R-:W-:Y:S08]  /*11550*/  HMMA.16816.F32 R36, R108.reuse, R112, R36 ;  /* 0x000000706c24723c */ /* 0x044ff00000001824 */
[C---:B------:R-:W-:Y:S01]  /*11560*/  HMMA.16816.F32 R32, R108.reuse, R114, R32 ;  /* 0x000000726c20723c */ /* 0x040fe20000001820 */
[----:B------:R-:W1:Y:S07]  /*11570*/  LDSM.16.M88.4 R112, [R159+0x5800] ;  /* 0x005800009f70783b */ /* 0x000e6e0000000200 */
[C---:B------:R-:W-:Y:S08]  /*11580*/  HMMA.16816.F32 R28, R108.reuse, R64, R28 ;  /* 0x000000406c1c723c */ /* 0x040ff0000000181c */
[C---:B------:R-:W-:Y:S01]  /*11590*/  HMMA.16816.F32 R24, R108.reuse, R66, R24 ;  /* 0x000000426c18723c */ /* 0x040fe20000001818 */
[----:B------:R-:W2:Y:S07]  /*115a0*/  LDSM.16.M88.4 R64, [R162] ;  /* 0x00000000a240783b */ /* 0x000eae0000000200 */
[C---:B------:R-:W-:Y:S08]  /*115b0*/  HMMA.16816.F32 R56, R108.reuse, R20, R56 ;  /* 0x000000146c38723c */ /* 0x040ff00000001838 */
[----:B------:R-:W-:Y:S08]  /*115c0*/  HMMA.16816.F32 R52, R108, R22, R52 ;  /* 0x000000166c34723c */ /* 0x000ff00000001834 */
[C---:B---3--:R-:W-:Y:S08]  /*115d0*/  HMMA.16816.F32 R20, R116.reuse, R16, RZ ;  /* 0x000000107414723c */ /* 0x048ff000000018ff */
[C---:B------:R-:W-:Y:S08]  /*115e0*/  HMMA.16816.F32 R16, R116.reuse, R18, RZ ;  /* 0x000000127410723c */ /* 0x040ff000000018ff */
[C---:B------:R-:W-:Y:S08]  /*115f0*/  HMMA.16816.F32 R120, R116.reuse, R132, RZ ;  /* 0x000000847478723c */ /* 0x040ff000000018ff */
[----:B------:R-:W-:Y:S01]  /*11600*/  HMMA.16816.F32 R116, R116, R134, RZ ;  /* 0x000000867474723c */ /* 0x000fe200000018ff */
        /* <DEDUP_REMOVED lines=9> */
[C---:B------:R-:W-:Y:S01]  /*116a0*/  HMMA.16816.F32 R8, R128.reuse, R66, R8 ;  /* 0x000000428008723c */ /* 0x040fe20000001808 */
[----:B------:R-:W2:Y:S07]  /*116b0*/  LDSM.16.M88.4 R64, [R152] ;  /* 0x000000009840783b */ /* 0x000eae0000000200 */
[C---:B---3--:R-:W-:Y:S08]  /*116c0*/  HMMA.16816.F32 R4, R128.reuse, R132, R4 ;  /* 0x000000848004723c */ /* 0x048ff00000001804 */
[C---:B------:R-:W-:Y:S01]  /*116d0*/  HMMA.16816.F32 R60, R128.reuse, R134, R60 ;  /* 0x00000086803c723c */ /* 0x040fe2000000183c */
[----:B------:R-:W-:Y:S07]  /*116e0*/  LDSM.16.M88.4 R132, [R102+0x800] ;  /* 0x000800006684783b */ /* 0x000fee0000000200 */
[C---:B----4-:R-:W-:Y:S08]  /*116f0*/  HMMA.16816.F32 R28, R128.reuse, R124, R28 ;  /* 0x0000007c801c723c */ /* 0x050ff0000000181c */
[C---:B-1----:R-:W-:Y:S08]  /*11700*/  HMMA.16816.F32 R56, R128.reuse, R112, R56 ;  /* 0x000000708038723c */ /* 0x042ff00000001838 */
[C---:B------:R-:W-:Y:S01]  /*11710*/  HMMA.16816.F32 R52, R128.reuse, R114, R52 ;  /* 0x000000728034723c */ /* 0x040fe20000001834 */
[----:B------:R-:W1:Y:S07]  /*11720*/  LDSM.16.M88.4 R112, [R161] ;  /* 0x00000000a170783b */ /* 0x000e6e0000000200 */
[C---:B-----5:R-:W-:Y:S08]  /*11730*/  HMMA.16816.F32 R44, R128.reuse, R108, R44 ;  /* 0x0000006c802c723c */ /* 0x060ff0000000182c */
[C---:B------:R-:W-:Y:S01]  /*11740*/  HMMA.16816.F32 R40, R128.reuse, R110, R40 ;  /* 0x0000006e8028723c */ /* 0x040fe20000001828 */
[----:B------:R-:W3:Y:S07]  /*11750*/  LDSM.16.M88.4 R108, [R106] ;  /* 0x000000006a6c783b */ /* 0x000eee0000000200 */
[C---:B--2---:R-:W-:Y:S08]  /*11760*/  HMMA.16816.F32 R36, R128.reuse, R64, R36 ;  /* 0x000000408024723c */ /* 0x044ff00000001824 */
[C---:B------:R-:W-:Y:S01]  /*11770*/  HMMA.16816.F32 R32, R128.reuse, R66, R32 ;  /* 0x000000428020723c */ /* 0x040fe20000001820 */
[----:B------:R-:W2:Y:S07]  /*11780*/  LDSM.16.M88.4 R64, [R102] ;  /* 0x000000006640783b */ /* 0x000eae0000000200 */
[----:B------:R-:W-:Y:S01]  /*11790*/  HMMA.16816.F32 R24, R128, R126, R24 ;  /* 0x0000007e8018723c */ /* 0x000fe20000001818 */
[----:B------:R-:W4:Y:S07]  /*117a0*/  LDSM.16.M88.4 R124, [R104] ;  /* 0x00000000687c783b */ /* 0x000f2e0000000200 */
[C---:B-1----:R-:W-:Y:S08]  /*117b0*/  HMMA.16816.F32 R4, R112.reuse, R132, R4 ;  /* 0x000000847004723c */ /* 0x042ff00000001804 */
[----:B------:R-:W-:Y:S08]  /*117c0*/  HMMA.16816.F32 R60, R112, R134, R60 ;  /* 0x00000086703c723c */ /* 0x000ff0000000183c */
[C---:B---3--:R-:W-:Y:S08]  /*117d0*/  HMMA.16816.F32 R20, R128.reuse, R108, R20 ;  /* 0x0000006c8014723c */ /* 0x048ff00000001814 */
[----:B------:R-:W-:Y:S01]  /*117e0*/  HMMA.16816.F32 R16, R128, R110, R16 ;  /* 0x0000006e8010723c */ /* 0x000fe20000001810 */
[----:B------:R-:W1:Y:S01]  /*117f0*/  LDSM.16.M88.4 R108, [R102+0x1000] ;  /* 0x00100000666c783b */ /* 0x000e620000000200 */
        /* <DEDUP_REMOVED lines=10> */
[----:B------:R-:W-:Y:S01]  /*118a0*/  FMUL.FTZ R60, R60, c[0x0][0x2ec] ;  /* 0x0000bb003c3c7a20 */ /* 0x000fe20000410000 */
[----:B------:R-:W-:Y:S05]  /*118b0*/  MUFU.TANH R61, R61 ;  /* 0x0000003d003d7308 */ /* 0x000fea0000002400 */
[C---:B----4-:R-:W-:Y:S03]  /*118c0*/  HMMA.16816.F32 R120, R128.reuse, R124, R120 ;  /* 0x0000007c8078723c */ /* 0x050fe60000001878 */
[----:B------:R-:W-:Y:S05]  /*118d0*/  MUFU.TANH R60, R60 ;  /* 0x0000003c003c7308 */ /* 0x000fea0000002400 */
[----:B------:R-:W-:Y:S01]  /*118e0*/  FMUL.FTZ R3, R12, c[0x0][0x2ec] ;  /* 0x0000bb000c037a20 */ /* 0x000fe20000410000 */
[----:B------:R-:W-:Y:S01]  /*118f0*/  HMMA.16816.F32 R116, R128, R126, R116 ;  /* 0x0000007e8074723c */ /* 0x000fe20000001874 */
[----:B------:R-:W-:Y:S01]  /*11900*/  FMUL.FTZ R12, R14, c[0x0][0x2ec] ;  /* 0x0000bb000e0c7a20 */ /* 0x000fe20000410000 */
[----:B------:R-:W-:Y:S01]  /*11910*/  MUFU.TANH R103, R103 ;  /* 0x0000006700677308 */ /* 0x000fe20000002400 */
[----:B------:R-:W-:-:S02]  /*11920*/  FMUL.FTZ R14, R15, c[0x0][0x2ec] ;  /* 0x0000bb000f0e7a20 */ /* 0x000fc40000410000 */
[----:B------:R-:W-:Y:S02]  /*11930*/  FMUL.FTZ R13, R13, c[0x0][0x2ec] ;  /* 0x0000bb000d0d7a20 */ /* 0x000fe40000410000 */
[----:B------:R-:W-:Y:S01]  /*11940*/  FMUL.FTZ R8, R8, c[0x0][0x2ec] ;  /* 0x0000bb0008087a20 */ /* 0x000fe20000410000 */
[----:B-1----:R-:W-:Y:S01]  /*11950*/  HMMA.16816.F32 R56, R112, R108, R56 ;  /* 0x0000006c7038723c */ /* 0x002fe20000001838 */
[----:B------:R-:W-:Y:S01]  /*11960*/  FMUL.FTZ R9, R9, c[0x0][0x2ec] ;  /* 0x0000bb0009097a20 */ /* 0x000fe20000410000 */
[----:B------:R-:W-:Y:S01]  /*11970*/  MUFU.TANH R108, R4 ;  /* 0x00000004006c7308 */ /* 0x000fe20000002400 */
[----:B------:R-:W-:Y:S02]  /*11980*/  FMUL.FTZ R10, R10, c[0x0][0x2ec] ;  /* 0x0000bb000a0a7a20 */ /* 0x000fe40000410000 */
[----:B------:R-:W-:-:S03]  /*11990*/  FMUL.FTZ R11, R11, c[0x0][0x2ec] ;  /* 0x0000bb000b0b7a20 */ /* 0x000fc60000410000 */
[C---:B------:R-:W-:Y:S02]  /*119a0*/  HMMA.16816.F32 R52, R112.reuse, R110, R52 ;  /* 0x0000006e7034723c */ /* 0x040fe40000001834 */
[----:B------:R-:W-:Y:S06]  /*119b0*/  MUFU.TANH R110, R6 ;  /* 0x00000006006e7308 */ /* 0x000fec0000002400 */
[C---:B--2---:R-:W-:Y:S02]  /*119c0*/  HMMA.16816.F32 R44, R112.reuse, R64, R44 ;  /* 0x00000040702c723c */ /* 0x044fe4000000182c */
[----:B------:R-:W-:Y:S06]  /*119d0*/  MUFU.TANH R64, R5 ;  /* 0x0000000500407308 */ /* 0x000fec0000002400 */
[----:B------:R-:W-:Y:S01]  /*119e0*/  HMMA.16816.F32 R40, R112, R66, R40 ;  /* 0x000000427028723c */ /* 0x000fe20000001828 */
[----:B------:R-:W-:Y:S01]  /*119f0*/  FMUL.FTZ R105, R57, c[0x0][0x2ec] ;  /* 0x0000bb0039697a20 */ /* 0x000fe20000410000 */
[----:B------:R1:W-:Y:S01]  /*11a00*/  MUFU.TANH R65, R7 ;  /* 0x0000000700417308 */ /* 0x0003e20000002400 */
[----:B------:R-:W-:-:S02]  /*11a10*/  FMUL.FTZ R63, R56, c[0x0][0x2ec] ;  /* 0x0000bb00383f7a20 */ /* 0x000fc40000410000 */
[----:B------:R-:W-:Y:S02]  /*11a20*/  FMUL.FTZ R57, R58, c[0x0][0x2ec] ;  /* 0x0000bb003a397a20 */ /* 0x000fe40000410000 */
[----:B------:R-:W-:Y:S02]  /*11a30*/  FMUL.FTZ R56, R59, c[0x0][0x2ec] ;  /* 0x0000bb003b387a20 */ /* 0x000fe40000410000 */
[----:B------:R-:W-:Y:S01]  /*11a40*/  FMUL.FTZ R52, R52, c[0x0][0x2ec] ;  /* 0x0000bb0034347a20 */ /* 0x000fe20000410000 */
[----:B------:R-:W-:Y:S01]  /*11a50*/  MUFU.TANH R109, R8 ;  /* 0x00000008006d7308 */ /* 0x000fe20000002400 */
[----:B------:R-:W-:Y:S02]  /*11a60*/  FMUL.FTZ R58, R54, c[0x0][0x2ec] ;  /* 0x0000bb00363a7a20 */ /* 0x000fe40000410000 */
[----:B------:R-:W-:Y:S02]  /*11a70*/  FMUL.FTZ R54, R55, c[0x0][0x2ec] ;  /* 0x0000bb0037367a20 */ /* 0x000fe40000410000 */
[----:B------:R-:W-:-:S02]  /*11a80*/  FMUL.FTZ R53, R53, c[0x0][0x2ec] ;  /* 0x0000bb0035357a20 */ /* 0x000fc40000410000 */
[----:B------:R-:W-:Y:S01]  /*11a90*/  FMUL.FTZ R59, R44, c[0x0][0x2ec] ;  /* 0x0000bb002c3b7a20 */ /* 0x000fe20000410000 */
[----:B-1----:R-:W1:Y:S01]  /*11aa0*/  LDSM.16.M88.4 R4, [R102+0x2000] ;  /* 0x002000006604783b */ /* 0x002e620000000200 */
[----:B------:R-:W-:Y:S01]  /*11ab0*/  MUFU.TANH R15, R9 ;  /* 0x00000009000f7308 */ /* 0x000fe20000002400 */
[----:B------:R-:W-:Y:S02]  /*11ac0*/  FMUL.FTZ R46, R46, c[0x0][0x2ec] ;  /* 0x0000bb002e2e7a20 */ /* 0x000fe40000410000 */
[----:B------:R-:W-:Y:S02]  /*11ad0*/  FMUL.FTZ R45, R45, c[0x0][0x2ec] ;  /* 0x0000bb002d2d7a20 */ /* 0x000fe40000410000 */
[----:B------:R-:W-:Y:S02]  /*11ae0*/  FMUL.FTZ R131, R41, c[0x0][0x2ec] ;  /* 0x0000bb0029837a20 */ /* 0x000fe40000410000 */
[----:B------:R-:W2:Y:S01]  /*11af0*/  S2R R41, SR_TID.X ;  /* 0x0000000000297919 */ /* 0x000ea20000002100 */
[----:B------:R-:W3:Y:S01]  /*11b00*/  MUFU.TANH R124, R10 ;  /* 0x0000000a007c7308 */ /* 0x000ee20000002400 */
[----:B------:R-:W-:-:S02]  /*11b10*/  FMUL.FTZ R128, R42, c[0x0][0x2ec] ;  /* 0x0000bb002a807a20 */ /* 0x000fc40000410000 */
[----:B------:R-:W-:Y:S02]  /*11b20*/  FMUL.FTZ R40, R40, c[0x0][0x2ec] ;  /* 0x0000bb0028287a20 */ /* 0x000fe40000410000 */
[----:B------:R-:W-:Y:S02]  /*11b30*/  FMUL.FTZ R43, R43, c[0x0][0x2ec] ;  /* 0x0000bb002b2b7a20 */ /* 0x000fe40000410000 */
[----:B------:R-:W-:Y:S01]  /*11b40*/  FMUL.FTZ R44, R47, c[0x0][0x2ec] ;  /* 0x0000bb002f2c7a20 */ /* 0x000fe20000410000 */
[----:B------:R4:W-:Y:S08]  /*11b50*/  MUFU.TANH R51, R11 ;  /* 0x0000000b00337308 */ /* 0x0009f00000002400 */
[----:B------:R-:W5:Y:S01]  /*11b60*/  MUFU.TANH R63, R63 ;  /* 0x0000003f003f7308 */ /* 0x000f620000002400 */
[----:B--2---:R-:W-:Y:S01]  /*11b70*/  IMAD.SHL.U32 R41, R41, 0x2, RZ ;  /* 0x0000000229297824 */ /* 0x004fe200078e00ff */
[----:B----4-:R-:W2:Y:S06]  /*11b80*/  LDSM.16.M88.4 R8, [R102+0x2800] ;  /* 0x002800006608783b */ /* 0x010eac0000000200 */
[----:B------:R-:W4:Y:S01]  /*11b90*/  MUFU.TANH R57, R57 ;  /* 0x0000003900397308 */ /* 0x000f220000002400 */
[----:B------:R-:W-:Y:S01]  /*11ba0*/  LOP3.LUT R41, R41, 0x6, RZ, 0xc0, !PT ;  /* 0x0000000629297812 */ /* 0x000fe200078ec0ff */
[C---:B-1----:R-:W-:Y:S06]  /*11bb0*/  HMMA.16816.F32 R36, R112.reuse, R4, R36 ;  /* 0x000000047024723c */ /* 0x042fec0000001824 */
[----:B------:R-:W1:Y:S02]  /*11bc0*/  MUFU.TANH R52, R52 ;  /* 0x0000003400347308 */ /* 0x000e640000002400 */
[----:B------:R-:W-:Y:S01]  /*11bd0*/  HMMA.16816.F32 R32, R112, R6, R32 ;  /* 0x000000067020723c */ /* 0x000fe20000001820 */
[----:B------:R-:W1:Y:S05]  /*11be0*/  LDSM.16.M88.4 R4, [R102+0x3000] ;  /* 0x003000006604783b */ /* 0x000e6a0000000200 */
[----:B------:R-:W1:Y:S08]  /*11bf0*/  MUFU.TANH R59, R59 ;  /* 0x0000003b003b7308 */ /* 0x000e700000002400 */
[----:B------:R-:W1:Y:S02]  /*11c00*/  MUFU.TANH R126, R46 ;  /* 0x0000002e007e7308 */ /* 0x000e640000002400 */
[----:B------:R-:W-:-:S02]  /*11c10*/  FMUL.FTZ R42, R38, c[0x0][0x2ec] ;  /* 0x0000bb00262a7a20 */ /* 0x000fc40000410000 */
[----:B------:R-:W-:-:S04]  /*11c20*/  IMAD.SHL.U32 R38, R180, 0x80, RZ ;  /* 0x00000080b4267824 */ /* 0x000fc800078e00ff */
[----:B------:R1:W-:Y:S01]  /*11c30*/  MUFU.TANH R130, R43 ;  /* 0x0000002b00827308 */ /* 0x0003e20000002400 */
[----:B------:R-:W-:Y:S02]  /*11c40*/  FMUL.FTZ R125, R36, c[0x0][0x2ec] ;  /* 0x0000bb00247d7a20 */ /* 0x000fe40000410000 */
[----:B------:R-:W-:Y:S01]  /*11c50*/  FMUL.FTZ R36, R39, c[0x0][0x2ec] ;  /* 0x0000bb0027247a20 */ /* 0x000fe20000410000 */
[----:B------:R-:W-:Y:S01]  /*11c60*/  P2R R39, PR, RZ, 0x2 ;  /* 0x00000002ff277803 */ /* 0x000fe20000000000 */
[----:B------:R-:W-:Y:S01]  /*11c70*/  FMUL.FTZ R32, R32, c[0x0][0x2ec] ;  /* 0x0000bb0020207a20 */ /* 0x000fe20000410000 */
[----:B--2---:R-:W-:Y:S01]  /*11c80*/  HMMA.16816.F32 R28, R112, R8, R28 ;  /* 0x00000008701c723c */ /* 0x004fe2000000181c */
[----:B------:R-:W-:Y:S01]  /*11c90*/  FMUL.FTZ R34, R34, c[0x0][0x2ec] ;  /* 0x0000bb0022227a20 */ /* 0x000fe20000410000 */
[----:B------:R-:W2:Y:S01]  /*11ca0*/  MUFU.TANH R40, R40 ;  /* 0x0000002800287308 */ /* 0x000ea20000002400 */
[----:B------:R-:W-:Y:S02]  /*11cb0*/  FMUL.FTZ R37, R37, c[0x0][0x2ec] ;  /* 0x0000bb0025257a20 */ /* 0x000fe40000410000 */
[----:B------:R-:W-:-:S02]  /*11cc0*/  FMUL.FTZ R127, R33, c[0x0][0x2ec] ;  /* 0x0000bb00217f7a20 */ /* 0x000fc40000410000 */
[----:B------:R-:W-:Y:S01]  /*11cd0*/  FMUL.FTZ R35, R35, c[0x0][0x2ec] ;  /* 0x0000bb0023237a20 */ /* 0x000fe20000410000 */
[----:B------:R-:W-:Y:S01]  /*11ce0*/  HMMA.16816.F32 R24, R112, R10, R24 ;  /* 0x0000000a7018723c */ /* 0x000fe20000001818 */
[----:B------:R-:W2:Y:S01]  /*11cf0*/  LDSM.16.M88.4 R8, [R102+0x3800] ;  /* 0x003800006608783b */ /* 0x000ea20000000200 */
[----:B------:R-:W2:Y:S01]  /*11d00*/  MUFU.TANH R58, R58 ;  /* 0x0000003a003a7308 */ /* 0x000ea20000002400 */
[----:B------:R-:W-:-:S05]  /*11d10*/  DEPBAR.LE SB0, 0x0 ;  /* 0x000080000000791a */ /* 0x000fca0000000000 */
[C---:B-1----:R-:W-:Y:S02]  /*11d20*/  HMMA.16816.F32 R20, R112.reuse, R4, R20 ;  /* 0x000000047014723c */ /* 0x042fe40000001814 */
[----:B------:R-:W-:Y:S05]  /*11d30*/  MUFU.TANH R111, R45 ;  /* 0x0000002d006f7308 */ /* 0x000fea0000002400 */
[C-C-:B------:R-:W-:Y:S01]  /*11d40*/  LOP3.LUT R4, R38.reuse, 0x8, R41.reuse, 0xfe, !PT ;  /* 0x0000000826047812 */ /* 0x140fe200078efe29 */
[C---:B------:R-:W-:Y:S01]  /*11d50*/  HMMA.16816.F32 R16, R112.reuse, R6, R16 ;  /* 0x000000067010723c */ /* 0x040fe20000001810 */
[--C-:B------:R-:W-:Y:S01]  /*11d60*/  LOP3.LUT R5, R38, 0x18, R41.reuse, 0xfe, !PT ;  /* 0x0000001826057812 */ /* 0x100fe200078efe29 */
[----:B------:R-:W-:Y:S01]  /*11d70*/  FMUL.FTZ R43, R28, c[0x0][0x2ec] ;  /* 0x0000bb001c2b7a20 */ /* 0x000fe20000410000 */
[-C--:B------:R-:W-:Y:S01]  /*11d80*/  ISETP.GE.AND P2, PT, R4, R50.reuse, PT ;  /* 0x000000320400720c */ /* 0x080fe20003f46270 */
[----:B------:R-:W-:Y:S01]  /*11d90*/  FMUL.FTZ R28, R30, c[0x0][0x2ec] ;  /* 0x0000bb001e1c7a20 */ /* 0x000fe20000410000 */
[-C--:B------:R-:W-:Y:S01]  /*11da0*/  ISETP.GE.AND P1, PT, R4, R49.reuse, PT ;  /* 0x000000310400720c */ /* 0x080fe20003f26270 */
[----:B------:R-:W1:Y:S01]  /*11db0*/  MUFU.TANH R32, R32 ;  /* 0x0000002000207308 */ /* 0x000e620000002400 */
[--C-:B------:R-:W-:Y:S01]  /*11dc0*/  LOP3.LUT R4, R38, 0x10, R41.reuse, 0xfe, !PT ;  /* 0x0000001026047812 */ /* 0x100fe200078efe29 */
[----:B------:R-:W-:Y:S01]  /*11dd0*/  FMUL.FTZ R46, R26, c[0x0][0x2ec] ;  /* 0x0000bb001a2e7a20 */ /* 0x000fe20000410000 */
[--C-:B------:R-:W-:Y:S01]  /*11de0*/  LOP3.LUT R7, R38, 0x20, R41.reuse, 0xfe, !PT ;  /* 0x0000002026077812 */ /* 0x100fe200078efe29 */
[----:B------:R-:W-:Y:S01]  /*11df0*/  FMUL.FTZ R30, R24, c[0x0][0x2ec] ;  /* 0x0000bb00181e7a20 */ /* 0x000fe20000410000 */
[CC--:B------:R-:W-:Y:S01]  /*11e00*/  ISETP.GE.AND P3, PT, R4.reuse, R50.reuse, PT ;  /* 0x000000320400720c */ /* 0x0c0fe20003f66270 */
[----:B------:R-:W-:Y:S01]  /*11e10*/  FMUL.FTZ R29, R29, c[0x0][0x2ec] ;  /* 0x0000bb001d1d7a20 */ /* 0x000fe20000410000 */
[-C--:B------:R-:W-:Y:S01]  /*11e20*/  ISETP.GE.AND P4, PT, R4, R49.reuse, PT ;  /* 0x000000310400720c */ /* 0x080fe20003f86270 */
[----:B------:R1:W-:Y:S01]  /*11e30*/  MUFU.TANH R45, R34 ;  /* 0x00000022002d7308 */ /* 0x0003e20000002400 */
[----:B---3--:R-:W-:Y:S01]  /*11e40*/  FSEL R4, R124, -INF , !P1 ;  /* 0xff8000007c047808 */ /* 0x008fe20004800000 */
[----:B------:R-:W-:Y:S01]  /*11e50*/  FMUL.FTZ R26, R20, c[0x0][0x2ec] ;  /* 0x0000bb00141a7a20 */ /* 0x000fe20000410000 */
[CC--:B------:R-:W-:Y:S01]  /*11e60*/  ISETP.GE.AND P5, PT, R5.reuse, R50.reuse, PT ;  /* 0x000000320500720c */ /* 0x0c0fe20003fa6270 */
[----:B------:R-:W-:Y:S01]  /*11e70*/  FMUL.FTZ R22, R22, c[0x0][0x2ec] ;  /* 0x0000bb0016167a20 */ /* 0x000fe20000410000 */
[-C--:B------:R-:W-:Y:S01]  /*11e80*/  ISETP.GE.AND P1, PT, R5, R49.reuse, PT ;  /* 0x000000310500720c */ /* 0x080fe20003f26270 */
[----:B------:R-:W-:Y:S01]  /*11e90*/  FMUL.FTZ R21, R21, c[0x0][0x2ec] ;  /* 0x0000bb0015157a20 */ /* 0x000fe20000410000 */
[----:B------:R-:W-:Y:S01]  /*11ea0*/  FSEL R55, R109, -INF , !P2 ;  /* 0xff8000006d377808 */ /* 0x000fe20005000000 */
[----:B------:R-:W3:Y:S01]  /*11eb0*/  MUFU.TANH R128, R128 ;  /* 0x0000008000807308 */ /* 0x000ee20000002400 */
[----:B------:R-:W-:Y:S01]  /*11ec0*/  FSEL R5, R108, -INF , !P3 ;  /* 0xff8000006c057808 */ /* 0x000fe20005800000 */
[----:B------:R-:W-:Y:S01]  /*11ed0*/  FMUL.FTZ R16, R16, c[0x0][0x2ec] ;  /* 0x0000bb0010107a20 */ /* 0x000fe20000410000 */
[C---:B--2---:R-:W-:Y:S01]  /*11ee0*/  HMMA.16816.F32 R120, R112.reuse, R8, R120 ;  /* 0x000000087078723c */ /* 0x044fe20000001878 */
[-C--:B------:R-:W-:Y:S01]  /*11ef0*/  ISETP.GE.AND P3, PT, R7, R50.reuse, PT ;  /* 0x000000320700720c */ /* 0x080fe20003f66270 */
[----:B------:R-:W-:Y:S01]  /*11f00*/  FMUL.FTZ R25, R25, c[0x0][0x2ec] ;  /* 0x0000bb0019197a20 */ /* 0x000fe20000410000 */
[----:B------:R-:W-:Y:S01]  /*11f10*/  ISETP.GE.AND P2, PT, R7, R49, PT ;  /* 0x000000310700720c */ /* 0x000fe20003f46270 */
[----:B------:R-:W-:Y:S01]  /*11f20*/  FMUL.FTZ R23, R23, c[0x0][0x2ec] ;  /* 0x0000bb0017177a20 */ /* 0x000fe20000410000 */
[C-C-:B------:R-:W-:Y:S01]  /*11f30*/  LOP3.LUT R24, R38.reuse, 0x28, R41.reuse, 0xfe, !PT ;  /* 0x0000002826187812 */ /* 0x140fe200078efe29 */
[----:B------:R2:W-:Y:S01]  /*11f40*/  MUFU.TANH R129, R37 ;  /* 0x0000002500817308 */ /* 0x0005e20000002400 */
[----:B------:R-:W-:Y:S01]  /*11f50*/  LOP3.LUT R20, R38, 0x30, R41, 0xfe, !PT ;  /* 0x0000003026147812 */ /* 0x000fe200078efe29 */
[----:B------:R-:W-:Y:S01]  /*11f60*/  HMMA.16816.F32 R116, R112, R10, R116 ;  /* 0x0000000a7074723c */ /* 0x000fe20000001874 */
[----:B-1----:R-:W-:Y:S01]  /*11f70*/  FSEL R34, R110, -INF , !P4 ;  /* 0xff8000006e227808 */ /* 0x002fe20006000000 */
[----:B------:R-:W-:Y:S01]  /*11f80*/  FMUL.FTZ R17, R17, c[0x0][0x2ec] ;  /* 0x0000bb0011117a20 */ /* 0x000fe20000410000 */
[----:B-----5:R-:W-:Y:S01]  /*11f90*/  FSEL R63, R63, -INF , !P3 ;  /* 0xff8000003f3f7808 */ /* 0x020fe20005800000 */
[----:B------:R-:W-:Y:S01]  /*11fa0*/  FMUL.FTZ R19, R19, c[0x0][0x2ec] ;  /* 0x0000bb0013137a20 */ /* 0x000fe20000410000 */
[----:B----4-:R-:W-:Y:S01]  /*11fb0*/  FSEL R108, R57, -INF , !P2 ;  /* 0xff800000396c7808 */ /* 0x010fe20005000000 */
[----:B------:R-:W1:Y:S01]  /*11fc0*/  MUFU.TANH R125, R125 ;  /* 0x0000007d007d7308 */ /* 0x000e620000002400 */
[-C--:B------:R-:W-:Y:S01]  /*11fd0*/  ISETP.GE.AND P4, PT, R24, R50.reuse, PT ;  /* 0x000000321800720c */ /* 0x080fe20003f86270 */
[----:B------:R-:W-:Y:S01]  /*11fe0*/  FMUL.FTZ R10, R18, c[0x0][0x2ec] ;  /* 0x0000bb00120a7a20 */ /* 0x000fe20000410000 */
[----:B------:R-:W-:-:S02]  /*11ff0*/  ISETP.GE.AND P3, PT, R20, R50, PT ;  /* 0x000000321400720c */ /* 0x000fc40003f66270 */
[----:B------:R-:W-:Y:S02]  /*12000*/  ISETP.GE.AND P2, PT, R20, R49, PT ;  /* 0x000000311400720c */ /* 0x000fe40003f46270 */
[C-C-:B------:R-:W-:Y:S01]  /*12010*/  LOP3.LUT R9, R38.reuse, 0x38, R41.reuse, 0xfe, !PT ;  /* 0x0000003826097812 */ /* 0x140fe200078efe29 */
[----:B------:R-:W4:Y:S01]  /*12020*/  MUFU.TANH R42, R42 ;  /* 0x0000002a002a7308 */ /* 0x000f220000002400 */
[----:B------:R-:W-:Y:S02]  /*12030*/  LOP3.LUT R20, R38, 0x40, R41, 0xfe, !PT ;  /* 0x0000004026147812 */ /* 0x000fe400078efe29 */
[----:B--2---:R-:W-:Y:S02]  /*12040*/  FSEL R37, R60, -INF , !P5 ;  /* 0xff8000003c257808 */ /* 0x004fe40006800000 */
[----:B------:R-:W-:Y:S02]  /*12050*/  FSEL R60, R61, -INF , !P1 ;  /* 0xff8000003d3c7808 */ /* 0x000fe40004800000 */
[----:B------:R-:W-:Y:S01]  /*12060*/  FSEL R61, R52, -INF , !P4 ;  /* 0xff800000343d7808 */ /* 0x000fe20006000000 */
[----:B------:R-:W2:Y:S01]  /*12070*/  MUFU.TANH R43, R43 ;  /* 0x0000002b002b7308 */ /* 0x000ea20000002400 */
[----:B------:R-:W-:-:S02]  /*12080*/  FSEL R109, R59, -INF , !P3 ;  /* 0xff8000003b6d7808 */ /* 0x000fc40005800000 */
[----:B------:R-:W-:Y:S02]  /*12090*/  FSEL R126, R126, -INF , !P2 ;  /* 0xff8000007e7e7808 */ /* 0x000fe40005000000 */
[-C--:B------:R-:W-:Y:S02]  /*120a0*/  ISETP.GE.AND P4, PT, R9, R50.reuse, PT ;  /* 0x000000320900720c */ /* 0x080fe40003f86270 */
[C---:B------:R-:W-:Y:S01]  /*120b0*/  ISETP.GE.AND P3, PT, R20.reuse, R50, PT ;  /* 0x000000321400720c */ /* 0x040fe20003f66270 */
[----:B------:R-:W5:Y:S01]  /*120c0*/  MUFU.TANH R28, R28 ;  /* 0x0000001c001c7308 */ /* 0x000f620000002400 */
[-C--:B------:R-:W-:Y:S02]  /*120d0*/  ISETP.GE.AND P2, PT, R20, R49.reuse, PT ;  /* 0x000000311400720c */ /* 0x080fe40003f46270 */
[----:B------:R-:W-:Y:S01]  /*120e0*/  ISETP.GE.AND P1, PT, R24, R49, PT ;  /* 0x000000311800720c */ /* 0x000fe20003f26270 */
[----:B------:R-:W-:Y:S01]  /*120f0*/  FMUL.FTZ R24, R122, c[0x0][0x2ec] ;  /* 0x0000bb007a187a20 */ /* 0x000fe20000410000 */
[----:B------:R-:W-:-:S02]  /*12100*/  LOP3.LUT R20, R38, 0x48, R41, 0xfe, !PT ;  /* 0x0000004826147812 */ /* 0x000fc400078efe29 */
[----:B------:R-:W-:Y:S01]  /*12110*/  FSEL R113, R40, -INF , !P4 ;  /* 0xff80000028717808 */ /* 0x000fe20006000000 */
[----:B------:R-:W2:Y:S01]  /*12120*/  MUFU.TANH R7, R46 ;  /* 0x0000002e00077308 */ /* 0x000ea20000002400 */
[----:B------:R-:W-:Y:S02]  /*12130*/  FSEL R66, R58, -INF , !P1 ;  /* 0xff8000003a427808 */ /* 0x000fe40004800000 */
[----:B------:R-:W-:Y:S02]  /*12140*/  ISETP.GE.AND P4, PT, R20, R50, PT ;  /* 0x000000321400720c */ /* 0x000fe40003f86270 */
[----:B------:R-:W-:Y:S02]  /*12150*/  ISETP.GE.AND P1, PT, R9, R49, PT ;  /* 0x000000310900720c */ /* 0x000fe40003f26270 */
[----:B------:R-:W-:Y:S01]  /*12160*/  FSEL R115, R32, -INF , !P4 ;  /* 0xff80000020737808 */ /* 0x000fe20006000000 */
[----:B------:R-:W2:Y:S01]  /*12170*/  MUFU.TANH R6, R30 ;  /* 0x0000001e00067308 */ /* 0x000ea20000002400 */
[----:B------:R-:W-:Y:S01]  /*12180*/  LOP3.LUT R11, R38, 0x50, R41, 0xfe, !PT ;  /* 0x00000050260b7812 */ /* 0x000fe200078efe29 */
[----:B------:R-:W-:Y:S01]  /*12190*/  FMUL.FTZ R32, R116, c[0x0][0x2ec] ;  /* 0x0000bb0074207a20 */ /* 0x000fe20000410000 */
[----:B---3--:R-:W-:-:S02]  /*121a0*/  FSEL R128, R128, -INF , !P1 ;  /* 0xff80000080807808 */ /* 0x008fc40004800000 */
[-C--:B------:R-:W-:Y:S01]  /*121b0*/  ISETP.GE.AND P1, PT, R20, R49.reuse, PT ;  /* 0x000000311400720c */ /* 0x080fe20003f26270 */
[----:B------:R-:W-:Y:S01]  /*121c0*/  FMUL.FTZ R20, R120, c[0x0][0x2ec] ;  /* 0x0000bb0078147a20 */ /* 0x000fe20000410000 */
[----:B-1----:R-:W-:Y:S01]  /*121d0*/  FSEL R125, R125, -INF , !P3 ;  /* 0xff8000007d7d7808 */ /* 0x002fe20005800000 */
[----:B------:R1:W-:Y:S01]  /*121e0*/  MUFU.TANH R46, R22 ;  /* 0x00000016002e7308 */ /* 0x0003e20000002400 */
[----:B----4-:R-:W-:Y:S02]  /*121f0*/  FSEL R120, R42, -INF , !P2 ;  /* 0xff8000002a787808 */ /* 0x010fe40005000000 */
[----:B------:R-:W-:Y:S02]  /*12200*/  LOP3.LUT R18, R38, 0x58, R41, 0xfe, !PT ;  /* 0x0000005826127812 */ /* 0x000fe400078efe29 */
[C---:B------:R-:W-:Y:S02]  /*12210*/  ISETP.GE.AND P3, PT, R11.reuse, R50, PT ;  /* 0x000000320b00720c */ /* 0x040fe40003f66270 */
[----:B------:R-:W-:Y:S01]  /*12220*/  ISETP.GE.AND P2, PT, R11, R49, PT ;  /* 0x000000310b00720c */ /* 0x000fe20003f46270 */
[----:B------:R3:W-:Y:S01]  /*12230*/  MUFU.TANH R8, R26 ;  /* 0x0000001a00087308 */ /* 0x0007e20000002400 */
[----:B------:R-:W-:-:S02]  /*12240*/  FSEL R110, R45, -INF , !P1 ;  /* 0xff8000002d6e7808 */ /* 0x000fc40004800000 */
[C---:B------:R-:W-:Y:S02]  /*12250*/  ISETP.GE.AND P4, PT, R18.reuse, R50, PT ;  /* 0x000000321200720c */ /* 0x040fe40003f86270 */
[----:B------:R-:W-:Y:S02]  /*12260*/  ISETP.GE.AND P1, PT, R18, R49, PT ;  /* 0x000000311200720c */ /* 0x000fe40003f26270 */
[----:B------:R-:W-:Y:S01]  /*12270*/  LOP3.LUT R18, R38, 0x68, R41, 0xfe, !PT ;  /* 0x0000006826127812 */ /* 0x000fe200078efe29 */
[----:B-1----:R-:W-:Y:S01]  /*12280*/  FMUL.FTZ R22, R118, c[0x0][0x2ec] ;  /* 0x0000bb0076167a20 */ /* 0x002fe20000410000 */
[----:B------:R-:W1:Y:S01]  /*12290*/  MUFU.TANH R10, R10 ;  /* 0x0000000a000a7308 */ /* 0x000e620000002400 */
[----:B--2---:R-:W-:Y:S02]  /*122a0*/  FSEL R59, R43, -INF , !P3 ;  /* 0xff8000002b3b7808 */ /* 0x004fe40005800000 */
[----:B-----5:R-:W-:Y:S02]  /*122b0*/  FSEL R58, R28, -INF , !P2 ;  /* 0xff8000001c3a7808 */ /* 0x020fe40005000000 */
[----:B------:R-:W-:-:S02]  /*122c0*/  FSEL R52, R7, -INF , !P1 ;  /* 0xff80000007347808 */ /* 0x000fc40004800000 */
[----:B------:R-:W-:Y:S01]  /*122d0*/  FSEL R57, R6, -INF , !P4 ;  /* 0xff80000006397808 */ /* 0x000fe20006000000 */
[----:B------:R-:W-:Y:S01]  /*122e0*/  MUFU.TANH R11, R20 ;  /* 0x00000014000b7308 */ /* 0x000fe20000002400 */
[----:B------:R-:W-:Y:S01]  /*122f0*/  ISETP.GE.AND P1, PT, R18, R49, PT ;  /* 0x000000311200720c */ /* 0x000fe20003f26270 */
[----:B---3--:R-:W-:Y:S01]  /*12300*/  FMUL.FTZ R26, R123, c[0x0][0x2ec] ;  /* 0x0000bb007b1a7a20 */ /* 0x008fe20000410000 */
[C---:B------:R-:W-:Y:S02]  /*12310*/  LOP3.LUT R6, R38.reuse, 0x78, R41, 0xfe, !PT ;  /* 0x0000007826067812 */ /* 0x040fe400078efe29 */
[----:B------:R-:W-:Y:S02]  /*12320*/  LOP3.LUT R7, R38, R41, RZ, 0xfc, !PT ;  /* 0x0000002926077212 */ /* 0x000fe400078efcff */
[----:B------:R-:W-:Y:S01]  /*12330*/  ISETP.GE.AND P5, PT, R18, R50, PT ;  /* 0x000000321200720c */ /* 0x000fe20003fa6270 */
[----:B------:R-:W-:Y:S01]  /*12340*/  MUFU.TANH R24, R24 ;  /* 0x0000001800187308 */ /* 0x000fe20000002400 */
[----:B-1----:R-:W-:-:S02]  /*12350*/  FSEL R42, R10, -INF , !P1 ;  /* 0xff8000000a2a7808 */ /* 0x002fc40004800000 */
[----:B------:R-:W-:Y:S02]  /*12360*/  ISETP.GE.AND P1, PT, R6, R49, PT ;  /* 0x000000310600720c */ /* 0x000fe40003f26270 */
[----:B------:R-:W-:-:S03]  /*12370*/  IADD3 R10, R7, 0x21, RZ ;  /* 0x00000021070a7810 */ /* 0x000fc60007ffe0ff */
[----:B------:R-:W-:Y:S08]  /*12380*/  MUFU.TANH R32, R32 ;  /* 0x0000002000207308 */ /* 0x000ff00000002400 */
[----:B------:R-:W1:Y:S08]  /*12390*/  MUFU.TANH R22, R22 ;  /* 0x0000001600167308 */ /* 0x000e700000002400 */
[----:B------:R2:W-:Y:S08]  /*123a0*/  MUFU.TANH R9, R16 ;  /* 0x0000001000097308 */ /* 0x0005f00000002400 */
[----:B------:R-:W3:Y:S01]  /*123b0*/  MUFU.TANH R13, R13 ;  /* 0x0000000d000d7308 */ /* 0x000ee20000002400 */
[----:B-1----:R-:W-:-:S02]  /*123c0*/  FSEL R22, R22, -INF , !P1 ;  /* 0xff80000016167808 */ /* 0x002fc40004800000 */
[----:B--2---:R-:W-:-:S05]  /*123d0*/  LOP3.LUT R16, R38, 0x60, R41, 0xfe, !PT ;  /* 0x0000006026107812 */ /* 0x004fca00078efe29 */
[----:B------:R-:W1:Y:S01]  /*123e0*/  MUFU.TANH R14, R14 ;  /* 0x0000000e000e7308 */ /* 0x000e620000002400 */
[C---:B------:R-:W-:Y:S02]  /*123f0*/  ISETP.GE.AND P3, PT, R16.reuse, R50, PT ;  /* 0x000000321000720c */ /* 0x040fe40003f66270 */
[----:B------:R-:W-:Y:S02]  /*12400*/  ISETP.GE.AND P2, PT, R16, R49, PT ;  /* 0x000000311000720c */ /* 0x000fe40003f46270 */
[----:B------:R-:W-:-:S03]  /*12410*/  LOP3.LUT R16, R38, 0x70, R41, 0xfe, !PT ;  /* 0x0000007026107812 */ /* 0x000fc600078efe29 */
[----:B------:R-:W2:Y:S01]  /*12420*/  MUFU.TANH R62, R62 ;  /* 0x0000003e003e7308 */ /* 0x000ea20000002400 */
[----:B------:R-:W-:Y:S02]  /*12430*/  FSEL R45, R8, -INF , !P3 ;  /* 0xff800000082d7808 */ /* 0x000fe40005800000 */
[----:B------:R-:W-:Y:S02]  /*12440*/  FSEL R46, R46, -INF , !P2 ;  /* 0xff8000002e2e7808 */ /* 0x000fe40005000000 */
[CC--:B------:R-:W-:Y:S02]  /*12450*/  ISETP.GE.AND P4, PT, R16.reuse, R50.reuse, PT ;  /* 0x000000321000720c */ /* 0x0c0fe40003f86270 */
[----:B------:R-:W-:Y:S01]  /*12460*/  ISETP.GE.AND P2, PT, R16, R49, PT ;  /* 0x000000311000720c */ /* 0x000fe20003f46270 */
[----:B------:R-:W4:Y:S01]  /*12470*/  MUFU.TANH R105, R105 ;  /* 0x0000006900697308 */ /* 0x000f220000002400 */
[----:B------:R-:W-:Y:S02]  /*12480*/  ISETP.GE.AND P3, PT, R6, R50, PT ;  /* 0x000000320600720c */ /* 0x000fe40003f66270 */
[----:B------:R-:W-:-:S02]  /*12490*/  IADD3 R8, R7, 0x1, RZ ;  /* 0x0000000107087810 */ /* 0x000fc40007ffe0ff */
[----:B------:R-:W-:Y:S02]  /*124a0*/  IADD3 R6, R7, 0x9, RZ ;  /* 0x0000000907067810 */ /* 0x000fe40007ffe0ff */
[----:B------:R-:W-:Y:S01]  /*124b0*/  FSEL R33, R11, -INF , !P4 ;  /* 0xff8000000b217808 */ /* 0x000fe20006000000 */
[----:B------:R-:W5:Y:S01]  /*124c0*/  MUFU.TANH R56, R56 ;  /* 0x0000003800387308 */ /* 0x000f620000002400 */
[----:B------:R-:W-:Y:S02]  /*124d0*/  FSEL R24, R24, -INF , !P2 ;  /* 0xff80000018187808 */ /* 0x000fe40005000000 */
[----:B------:R-:W-:Y:S02]  /*124e0*/  FSEL R32, R32, -INF , !P3 ;  /* 0xff80000020207808 */ /* 0x000fe40005800000 */
[CC--:B------:R-:W-:Y:S02]  /*124f0*/  ISETP.GE.AND P4, PT, R8.reuse, R50.reuse, PT ;  /* 0x000000320800720c */ /* 0x0c0fe40003f86270 */
[-C--:B------:R-:W-:Y:S01]  /*12500*/  ISETP.GE.AND P2, PT, R8, R49.reuse, PT ;  /* 0x000000310800720c */ /* 0x080fe20003f46270 */
[----:B------:R-:W2:Y:S01]  /*12510*/  MUFU.TANH R44, R44 ;  /* 0x0000002c002c7308 */ /* 0x000ea20000002400 */
[C---:B------:R-:W-:Y:S01]  /*12520*/  ISETP.GE.AND P3, PT, R6.reuse, R50, PT ;  /* 0x000000320600720c */ /* 0x040fe20003f66270 */
[----:B------:R-:W-:Y:S01]  /*12530*/  FMUL.FTZ R8, R31, c[0x0][0x2ec] ;  /* 0x0000bb001f087a20 */ /* 0x000fe20000410000 */
[----:B------:R-:W-:-:S02]  /*12540*/  ISETP.GE.AND P1, PT, R6, R49, PT ;  /* 0x000000310600720c */ /* 0x000fc40003f26270 */
[----:B------:R-:W-:Y:S02]  /*12550*/  IADD3 R6, R7, 0x11, RZ ;  /* 0x0000001107067810 */ /* 0x000fe40007ffe0ff */
[----:B---3--:R-:W-:Y:S01]  /*12560*/  FSEL R13, R13, -INF , !P4 ;  /* 0xff8000000d0d7808 */ /* 0x008fe20006000000 */
[----:B------:R-:W3:Y:S01]  /*12570*/  MUFU.TANH R36, R36 ;  /* 0x0000002400247308 */ /* 0x000ee20000002400 */
[----:B-1----:R-:W-:Y:S02]  /*12580*/  FSEL R14, R14, -INF , !P2 ;  /* 0xff8000000e0e7808 */ /* 0x002fe40005000000 */
[----:B------:R-:W-:Y:S02]  /*12590*/  FSEL R41, R9, -INF , !P5 ;  /* 0xff80000009297808 */ /* 0x000fe40006800000 */
[C---:B------:R-:W-:Y:S02]  /*125a0*/  ISETP.GE.AND P4, PT, R6.reuse, R50, PT ;  /* 0x000000320600720c */ /* 0x040fe40003f86270 */
[----:B------:R-:W-:Y:S01]  /*125b0*/  ISETP.GE.AND P2, PT, R6, R49, PT ;  /* 0x000000310600720c */ /* 0x000fe20003f46270 */
[----:B------:R-:W1:Y:S01]  /*125c0*/  MUFU.TANH R53, R53 ;  /* 0x0000003500357308 */ /* 0x000e620000002400 */
[----:B------:R-:W-:-:S02]  /*125d0*/  IADD3 R9, R7, 0x19, RZ ;  /* 0x0000001907097810 */ /* 0x000fc40007ffe0ff */
[----:B------:R-:W-:Y:S02]  /*125e0*/  FSEL R15, R15, -INF , !P3 ;  /* 0xff8000000f0f7808 */ /* 0x000fe40005800000 */
[----:B------:R-:W-:Y:S02]  /*125f0*/  FSEL R6, R51, -INF , !P1 ;  /* 0xff80000033067808 */ /* 0x000fe40004800000 */
[----:B------:R-:W-:Y:S01]  /*12600*/  FSEL R133, R64, -INF , !P4 ;  /* 0xff80000040857808 */ /* 0x000fe20006000000 */
[----:B------:R-:W1:Y:S01]  /*12610*/  MUFU.TANH R54, R54 ;  /* 0x0000003600367308 */ /* 0x000e620000002400 */
[----:B------:R-:W-:Y:S02]  /*12620*/  FSEL R122, R65, -INF , !P2 ;  /* 0xff800000417a7808 */ /* 0x000fe40005000000 */
[C---:B------:R-:W-:Y:S02]  /*12630*/  ISETP.GE.AND P3, PT, R9.reuse, R50, PT ;  /* 0x000000320900720c */ /* 0x040fe40003f66270 */
[----:B------:R-:W-:-:S02]  /*12640*/  ISETP.GE.AND P1, PT, R9, R49, PT ;  /* 0x000000310900720c */ /* 0x000fc40003f26270 */
[C---:B------:R-:W-:Y:S01]  /*12650*/  ISETP.GE.AND P4, PT, R10.reuse, R50, PT ;  /* 0x000000320a00720c */ /* 0x040fe20003f86270 */
[----:B------:R-:W1:Y:S01]  /*12660*/  MUFU.TANH R131, R131 ;  /* 0x0000008300837308 */ /* 0x000e620000002400 */
[----:B------:R-:W-:Y:S01]  /*12670*/  ISETP.GE.AND P2, PT, R10, R49, PT ;  /* 0x000000310a00720c */ /* 0x000fe20003f46270 */
[----:B------:R-:W-:Y:S01]  /*12680*/  FMUL.FTZ R10, R27, c[0x0][0x2ec] ;  /* 0x0000bb001b0a7a20 */ /* 0x000fe20000410000 */
[C---:B------:R-:W-:Y:S02]  /*12690*/  IADD3 R16, R7.reuse, 0x29, RZ ;  /* 0x0000002907107810 */ /* 0x040fe40007ffe0ff */
[----:B------:R-:W-:Y:S02]  /*126a0*/  IADD3 R11, R7, 0x31, RZ ;  /* 0x00000031070b7810 */ /* 0x000fe40007ffe0ff */
[----:B------:R-:W-:Y:S01]  /*126b0*/  FSEL R31, R103, -INF , !P3 ;  /* 0xff800000671f7808 */ /* 0x000fe20005800000 */
[----:B------:R1:W1:Y:S01]  /*126c0*/  MUFU.TANH R47, R21 ;  /* 0x00000015002f7308 */ /* 0x0002620000002400 */
[----:B--2---:R-:W-:-:S02]  /*126d0*/  FSEL R62, R62, -INF , !P1 ;  /* 0xff8000003e3e7808 */ /* 0x004fc40004800000 */
[----:B----4-:R-:W-:Y:S02]  /*126e0*/  FSEL R105, R105, -INF , !P4 ;  /* 0xff80000069697808 */ /* 0x010fe40006000000 */
[----:B-----5:R-:W-:Y:S02]  /*126f0*/  FSEL R114, R56, -INF , !P2 ;  /* 0xff80000038727808 */ /* 0x020fe40005000000 */
[CC--:B------:R-:W-:Y:S01]  /*12700*/  ISETP.GE.AND P3, PT, R16.reuse, R50.reuse, PT ;  /* 0x000000321000720c */ /* 0x0c0fe20003f66270 */
[----:B------:R2:W4:Y:S01]  /*12710*/  MUFU.TANH R118, R35 ;  /* 0x0000002300767308 */ /* 0x0005220000002400 */
[-C--:B------:R-:W-:Y:S02]  /*12720*/  ISETP.GE.AND P1, PT, R16, R49.reuse, PT ;  /* 0x000000311000720c */ /* 0x080fe40003f26270 */
[C---:B------:R-:W-:Y:S02]  /*12730*/  ISETP.GE.AND P4, PT, R11.reuse, R50, PT ;  /* 0x000000320b00720c */ /* 0x040fe40003f86270 */
[----:B------:R-:W-:-:S02]  /*12740*/  ISETP.GE.AND P2, PT, R11, R49, PT ;  /* 0x000000310b00720c */ /* 0x000fc40003f46270 */
[----:B------:R-:W-:Y:S01]  /*12750*/  IADD3 R16, R7, 0x41, RZ ;  /* 0x0000004107107810 */ /* 0x000fe20007ffe0ff */
[----:B------:R-:W5:Y:S01]  /*12760*/  MUFU.TANH R8, R8 ;  /* 0x0000000800087308 */ /* 0x000f620000002400 */
[----:B------:R-:W-:Y:S01]  /*12770*/  FSEL R111, R111, -INF , !P4 ;  /* 0xff8000006f6f7808 */ /* 0x000fe20006000000 */
[----:B-1----:R-:W-:Y:S01]  /*12780*/  FMUL.FTZ R21, R119, c[0x0][0x2ec] ;  /* 0x0000bb0077157a20 */ /* 0x002fe20000410000 */
[----:B------:R-:W-:Y:S02]  /*12790*/  FSEL R116, R44, -INF , !P2 ;  /* 0xff8000002c747808 */ /* 0x000fe40005000000 */
[C---:B------:R-:W-:Y:S02]  /*127a0*/  ISETP.GE.AND P4, PT, R16.reuse, R50, PT ;  /* 0x000000321000720c */ /* 0x040fe40003f86270 */
[----:B------:R-:W-:Y:S01]  /*127b0*/  ISETP.GE.AND P2, PT, R16, R49, PT ;  /* 0x000000311000720c */ /* 0x000fe20003f46270 */
[----:B------:R-:W1:Y:S01]  /*127c0*/  MUFU.TANH R127, R127 ;  /* 0x0000007f007f7308 */ /* 0x000e620000002400 */
[----:B------:R-:W-:Y:S01]  /*127d0*/  IADD3 R16, R7, 0x51, RZ ;  /* 0x0000005107107810 */ /* 0x000fe20007ffe0ff */
[----:B--2---:R-:W-:Y:S01]  /*127e0*/  FMUL.FTZ R35, R121, c[0x0][0x2ec] ;  /* 0x0000bb0079237a20 */ /* 0x004fe20000410000 */
[----:B------:R-:W-:-:S02]  /*127f0*/  IADD3 R11, R7, 0x39, RZ ;  /* 0x00000039070b7810 */ /* 0x000fc40007ffe0ff */
[----:B---3--:R-:W-:Y:S01]  /*12800*/  FSEL R124, R36, -INF , !P2 ;  /* 0xff800000247c7808 */ /* 0x008fe20005000000 */
[----:B------:R-:W-:Y:S01]  /*12810*/  FMUL.FTZ R36, R117, c[0x0][0x2ec] ;  /* 0x0000bb0075247a20 */ /* 0x000fe20000410000 */
[----:B------:R-:W-:Y:S01]  /*12820*/  FSEL R103, R53, -INF , !P3 ;  /* 0xff80000035677808 */ /* 0x000fe20005800000 */
[----:B------:R-:W2:Y:S01]  /*12830*/  MUFU.TANH R67, R29 ;  /* 0x0000001d00437308 */ /* 0x000ea20000002400 */
[----:B------:R-:W-:Y:S02]  /*12840*/  FSEL R112, R54, -INF , !P1 ;  /* 0xff80000036707808 */ /* 0x000fe40004800000 */
[CC--:B------:R-:W-:Y:S02]  /*12850*/  ISETP.GE.AND P5, PT, R16.reuse, R50.reuse, PT ;  /* 0x000000321000720c */ /* 0x0c0fe40003fa6270 */
[-C--:B------:R-:W-:Y:S02]  /*12860*/  ISETP.GE.AND P2, PT, R16, R49.reuse, PT ;  /* 0x000000311000720c */ /* 0x080fe40003f46270 */
[C---:B------:R-:W-:Y:S01]  /*12870*/  ISETP.GE.AND P3, PT, R11.reuse, R50, PT ;  /* 0x000000320b00720c */ /* 0x040fe20003f66270 */
[----:B------:R-:W3:Y:S01]  /*12880*/  MUFU.TANH R9, R25 ;  /* 0x0000001900097308 */ /* 0x000ee20000002400 */
[----:B------:R-:W-:-:S02]  /*12890*/  ISETP.GE.AND P1, PT, R11, R49, PT ;  /* 0x000000310b00720c */ /* 0x000fc40003f26270 */
[C---:B------:R-:W-:Y:S02]  /*128a0*/  IADD3 R16, R7.reuse, 0x61, RZ ;  /* 0x0000006107107810 */ /* 0x040fe40007ffe0ff */
[----:B------:R-:W-:Y:S02]  /*128b0*/  IADD3 R11, R7, 0x49, RZ ;  /* 0x00000049070b7810 */ /* 0x000fe40007ffe0ff */
[----:B------:R-:W-:Y:S01]  /*128c0*/  FSEL R131, R131, -INF , !P3 ;  /* 0xff80000083837808 */ /* 0x000fe20005800000 */
[----:B------:R-:W1:Y:S01]  /*128d0*/  MUFU.TANH R10, R10 ;  /* 0x0000000a000a7308 */ /* 0x000e620000002400 */
[----:B------:R-:W-:Y:S02]  /*128e0*/  FSEL R130, R130, -INF , !P1 ;  /* 0xff80000082827808 */ /* 0x000fe40004800000 */
[-C--:B------:R-:W-:Y:S02]  /*128f0*/  ISETP.GE.AND P6, PT, R16, R50.reuse, PT ;  /* 0x000000321000720c */ /* 0x080fe40003fc6270 */
[----:B------:R-:W-:-:S02]  /*12900*/  ISETP.GE.AND P3, PT, R11, R50, PT ;  /* 0x000000320b00720c */ /* 0x000fc40003f66270 */
[----:B------:R-:W-:Y:S01]  /*12910*/  ISETP.GE.AND P1, PT, R11, R49, PT ;  /* 0x000000310b00720c */ /* 0x000fe20003f26270 */
[----:B------:R-:W1:Y:S01]  /*12920*/  MUFU.TANH R48, R23 ;  /* 0x0000001700307308 */ /* 0x000e620000002400 */
[----:B------:R-:W-:Y:S02]  /*12930*/  IADD3 R11, R7, 0x59, RZ ;  /* 0x00000059070b7810 */ /* 0x000fe40007ffe0ff */
[----:B------:R-:W-:Y:S02]  /*12940*/  FSEL R47, R47, -INF , !P6 ;  /* 0xff8000002f2f7808 */ /* 0x000fe40007000000 */
[----:B------:R-:W-:Y:S02]  /*12950*/  FSEL R129, R129, -INF , !P4 ;  /* 0xff80000081817808 */ /* 0x000fe40006000000 */
[----:B----4-:R-:W-:Y:S01]  /*12960*/  FSEL R118, R118, -INF , !P1 ;  /* 0xff80000076767808 */ /* 0x010fe20004800000 */
[----:B------:R-:W4:Y:S01]  /*12970*/  MUFU.TANH R43, R17 ;  /* 0x00000011002b7308 */ /* 0x000f220000002400 */
[----:B------:R-:W-:-:S02]  /*12980*/  ISETP.NE.AND P6, PT, R39, RZ, PT ;  /* 0x000000ff2700720c */ /* 0x000fc40003fc5270 */
[C---:B------:R-:W-:Y:S02]  /*12990*/  ISETP.GE.AND P4, PT, R11.reuse, R50, PT ;  /* 0x000000320b00720c */ /* 0x040fe40003f86270 */
[----:B------:R-:W-:Y:S02]  /*129a0*/  ISETP.GE.AND P1, PT, R11, R49, PT ;  /* 0x000000310b00720c */ /* 0x000fe40003f26270 */
[----:B-----5:R-:W-:Y:S01]  /*129b0*/  FSEL R64, R8, -INF , !P2 ;  /* 0xff80000008407808 */ /* 0x020fe20005000000 */
[----:B------:R-:W5:Y:S01]  /*129c0*/  MUFU.TANH R44, R19 ;  /* 0x00000013002c7308 */ /* 0x000f620000002400 */
[C---:B------:R-:W-:Y:S02]  /*129d0*/  IADD3 R11, R7.reuse, 0x69, RZ ;  /* 0x00000069070b7810 */ /* 0x040fe40007ffe0ff */
[----:B------:R-:W-:Y:S02]  /*129e0*/  IADD3 R8, R7, 0x71, RZ ;  /* 0x0000007107087810 */ /* 0x000fe40007ffe0ff */
[----:B-1----:R-:W-:-:S02]  /*129f0*/  FSEL R127, R127, -INF , !P3 ;  /* 0xff8000007f7f7808 */ /* 0x002fc40005800000 */
[----:B--2---:R-:W-:Y:S01]  /*12a00*/  FSEL R67, R67, -INF , !P5 ;  /* 0xff80000043437808 */ /* 0x004fe20006800000 */
[----:B------:R-:W1:Y:S01]  /*12a10*/  MUFU.TANH R26, R26 ;  /* 0x0000001a001a7308 */ /* 0x000e620000002400 */
[----:B---3--:R-:W-:Y:S02]  /*12a20*/  FSEL R65, R9, -INF , !P4 ;  /* 0xff80000009417808 */ /* 0x008fe40006000000 */
[----:B------:R-:W-:Y:S02]  /*12a30*/  FSEL R56, R10, -INF , !P1 ;  /* 0xff8000000a387808 */ /* 0x000fe40004800000 */
[-C--:B------:R-:W-:Y:S02]  /*12a40*/  ISETP.GE.AND P3, PT, R16, R49.reuse, PT ;  /* 0x000000311000720c */ /* 0x080fe40003f66270 */
[C---:B------:R-:W-:Y:S01]  /*12a50*/  ISETP.GE.AND P5, PT, R11.reuse, R50, PT ;  /* 0x000000320b00720c */ /* 0x040fe20003fa6270 */
[----:B------:R-:W2:Y:S01]  /*12a60*/  MUFU.TANH R3, R3 ;  /* 0x0000000300037308 */ /* 0x000ea20000002400 */
[----:B------:R-:W-:-:S02]  /*12a70*/  ISETP.GE.AND P2, PT, R11, R49, PT ;  /* 0x000000310b00720c */ /* 0x000fc40003f46270 */
[C---:B------:R-:W-:Y:S02]  /*12a80*/  ISETP.GE.AND P4, PT, R8.reuse, R50, PT ;  /* 0x000000320800720c */ /* 0x040fe40003f86270 */
[----:B------:R-:W-:Y:S02]  /*12a90*/  ISETP.GE.AND P1, PT, R8, R49, PT ;  /* 0x000000310800720c */ /* 0x000fe40003f26270 */
[----:B------:R-:W-:Y:S01]  /*12aa0*/  IADD3 R8, R7, 0x79, RZ ;  /* 0x0000007907087810 */ /* 0x000fe20007ffe0ff */
[----:B------:R-:W3:Y:S01]  /*12ab0*/  MUFU.TANH R12, R12 ;  /* 0x0000000c000c7308 */ /* 0x000ee20000002400 */
[----:B------:R-:W-:Y:S02]  /*12ac0*/  FSEL R48, R48, -INF , !P3 ;  /* 0xff80000030307808 */ /* 0x000fe40005800000 */
[----:B----4-:R-:W-:Y:S02]  /*12ad0*/  FSEL R43, R43, -INF , !P5 ;  /* 0xff8000002b2b7808 */ /* 0x010fe40006800000 */
[----:B-----5:R-:W-:-:S02]  /*12ae0*/  FSEL R44, R44, -INF , !P2 ;  /* 0xff8000002c2c7808 */ /* 0x020fc40005000000 */
[----:B-1----:R-:W-:Y:S01]  /*12af0*/  FSEL R26, R26, -INF , !P1 ;  /* 0xff8000001a1a7808 */ /* 0x002fe20004800000 */
[----:B------:R-:W1:Y:S01]  /*12b00*/  MUFU.TANH R35, R35 ;  /* 0x0000002300237308 */ /* 0x000e620000002400 */
[----:B------:R-:W-:Y:S01]  /*12b10*/  BAR.SYNC.DEFER_BLOCKING 0x0 ;  /* 0x0000000000007b1d */ /* 0x000fe20000010000 */
[CC--:B------:R-:W-:Y:S02]  /*12b20*/  ISETP.GE.AND P5, PT, R7.reuse, R50.reuse, PT ;  /* 0x000000320700720c */ /* 0x0c0fe40003fa6270 */
[-C--:B------:R-:W-:Y:S02]  /*12b30*/  ISETP.GE.AND P2, PT, R7, R49.reuse, PT ;  /* 0x000000310700720c */ /* 0x080fe40003f46270 */
[C---:B------:R-:W-:Y:S02]  /*12b40*/  ISETP.GE.AND P3, PT, R8.reuse, R50, PT ;  /* 0x000000320800720c */ /* 0x040fe40003f66270 */
[----:B------:R-:W4:Y:S01]  /*12b50*/  MUFU.TANH R36, R36 ;  /* 0x0000002400247308 */ /* 0x000f220000002400 */
[----:B------:R-:W-:-:S02]  /*12b60*/  ISETP.GE.AND P1, PT, R8, R49, PT ;  /* 0x000000310800720c */ /* 0x000fc40003f26270 */
[----:B--2---:R-:W-:Y:S02]  /*12b70*/  FSEL R3, R3, -INF , !P5 ;  /* 0xff80000003037808 */ /* 0x004fe40006800000 */
[----:B---3--:R-:W-:-:S03]  /*12b80*/  FSEL R12, R12, -INF , !P2 ;  /* 0xff8000000c0c7808 */ /* 0x008fc60005000000 */
[----:B------:R-:W2:Y:S01]  /*12b90*/  MUFU.TANH R21, R21 ;  /* 0x0000001500157308 */ /* 0x000ea20000002400 */
[----:B-1----:R-:W-:Y:S02]  /*12ba0*/  FSEL R35, R35, -INF , !P4 ;  /* 0xff80000023237808 */ /* 0x002fe40006000000 */
[----:B----4-:R-:W-:Y:S02]  /*12bb0*/  FSEL R36, R36, -INF , !P3 ;  /* 0xff80000024247808 */ /* 0x010fe40005800000 */
[----:B--2---:R-:W-:Y:S01]  /*12bc0*/  FSEL R21, R21, -INF , !P1 ;  /* 0xff80000015157808 */ /* 0x004fe20004800000 */
        /* <DEDUP_REMOVED lines=60> */
.L_x_5646:
[----:B------:R-:W-:-:S05]  /*12f90*/  IMAD.MOV.U32 R16, RZ, RZ, c[0x0][0x198] ;  /* 0x00006600ff107624 */ /* 0x000fca00078e00ff */
[----:B------:R-:W-:-:S04]  /*12fa0*/  LEA R16, -R16, RZ, 0x7 ;  /* 0x000000ff10107211 */ /* 0x000fc800078e39ff */
[----:B------:R-:W-:Y:S02]  /*12fb0*/  SHF.R.S32.HI R11, RZ, 0x1f, R16 ;  /* 0x0000001fff0b7819 */ /* 0x000fe40000011410 */
.L_x_5647:
        /* <DEDUP_REMOVED lines=45> */
[----:B------:R-:W-:Y:S02]  /*13290*/  @!P0 LEA R17, P2, R10, R16, 0x5 ;  /* 0x000000100a118211 */ /* 0x000fe400078428ff */
        /* <DEDUP_REMOVED lines=44> */
.L_x_5649:
[----:B------:R-:W-:Y:S05]  /*13560*/  BSYNC B0 ;  /* 0x0000000000007941 */ /* 0x000fea0003800000 */
.L_x_5648:
[----:B------:R-:W0:Y:S01]  /*13570*/  LDGDEPBAR ;  /* 0x00000000000079af */ /* 0x000e220000000000 */
[----:B------:R-:W-:-:S04]  /*13580*/  LEA R178, P0, R16, R178, 0x1 ;  /* 0x000000b210b27211 */ /* 0x000fc800078008ff */
[----:B------:R-:W-:Y:S02]  /*13590*/  LEA.HI.X R177, R16, R177, R11, 0x1, P0 ;  /* 0x000000b110b17211 */ /* 0x000fe400000f0c0b */
.L_x_5645:
[----:B-1----:R-:W-:Y:S01]  /*135a0*/  FMNMX.FTZ R8, R2, R3, !PT ;  /* 0x0000000302087209 */ /* 0x002fe20007810000 */
        /* <DEDUP_REMOVED lines=76> */
[--C-:B------:R-:W-:Y:S01]  /*13a70*/  FFMA.FTZ R28, R55, c[0x0][0x23c], -R40.reuse ;  /* 0x00008f00371c7a23 */ /* 0x100fe20000010828 */
[----:B------:R-:W1:Y:S01]  /*13a80*/  LDSM.16.MT88.4 R8, [R160+0x6000] ;  /* 0x00600000a008783b */ /* 0x000e620000004200 */
[----:B------:R-:W-:Y:S01]  /*13a90*/  FSEL R55, R20, RZ, P1 ;  /* 0x000000ff14377208 */ /* 0x000fe20000800000 */
[--C-:B------:R-:W-:Y:S01]  /*13aa0*/  FFMA.FTZ R39, R13, c[0x0][0x23c], -R40.reuse ;  /* 0x00008f000d277a23 */ /* 0x100fe20000010828 */
[C---:B------:R-:W-:Y:S01]  /*13ab0*/  FSETP.NEU.FTZ.AND P0, PT, R3.reuse, -INF , PT ;  /* 0xff8000000300780b */ /* 0x040fe20003f1d000 */
[----:B------:R-:W-:Y:S01]  /*13ac0*/  FMUL.FTZ R23, R3, c[0x0][0x23c] ;  /* 0x00008f0003177a20 */ /* 0x000fe20000410000 */
[----:B------:R-:W-:Y:S01]  /*13ad0*/  MUFU.EX2 R54, R54 ;  /* 0x0000003600367308 */ /* 0x000fe20000000800 */
[--C-:B------:R-:W-:Y:S01]  /*13ae0*/  FFMA.FTZ R27, R15, c[0x0][0x23c], -R40.reuse ;  /* 0x00008f000f1b7a23 */ /* 0x100fe20000010828 */
[----:B------:R-:W-:Y:S01]  /*13af0*/  FSEL R7, R3, RZ, P0 ;  /* 0x000000ff03077208 */ /* 0x000fe20000000000 */
[----:B------:R-:W-:Y:S01]  /*13b00*/  FADD.FTZ R55, R2, -R55 ;  /* 0x8000003702377221 */ /* 0x000fe20000010000 */
[----:B------:R-:W-:Y:S01]  /*13b10*/  FSEL R23, R23, RZ, P0 ;  /* 0x000000ff17177208 */ /* 0x000fe20000000000 */
[----:B------:R-:W-:-:S02]  /*13b20*/  FFMA.FTZ R25, R5, c[0x0][0x23c], -R40 ;  /* 0x00008f0005197a23 */ /* 0x000fc40000010828 */
[----:B------:R-:W-:Y:S01]  /*13b30*/  FADD.FTZ R0, R0, -R7 ;  /* 0x8000000700007221 */ /* 0x000fe20000010000 */
[----:B------:R-:W2:Y:S01]  /*13b40*/  MUFU.EX2 R39, R39 ;  /* 0x0000002700277308 */ /* 0x000ea20000000800 */
[--C-:B------:R-:W-:Y:S02]  /*13b50*/  FFMA.FTZ R51, R12, c[0x0][0x23c], -R23.reuse ;  /* 0x00008f000c337a23 */ /* 0x100fe40000010817 */
[--C-:B------:R-:W-:Y:S02]  /*13b60*/  FFMA.FTZ R38, R14, c[0x0][0x23c], -R23.reuse ;  /* 0x00008f000e267a23 */ /* 0x100fe40000010817 */
[----:B------:R-:W3:Y:S01]  /*13b70*/  LDSM.16.MT88.4 R12, [R158+0x6000] ;  /* 0x006000009e0c783b */ /* 0x000ee20000004200 */
[----:B------:R-:W-:Y:S02]  /*13b80*/  FMUL.FTZ R53, R0, c[0x0][0x23c] ;  /* 0x00008f0000357a20 */ /* 0x000fe40000410000 */
[----:B------:R-:W-:Y:S01]  /*13b90*/  FFMA.FTZ R29, R4, c[0x0][0x23c], -R23 ;  /* 0x00008f00041d7a23 */ /* 0x000fe20000010817 */
[----:B------:R-:W-:Y:S01]  /*13ba0*/  MUFU.EX2 R28, R28 ;  /* 0x0000001c001c7308 */ /* 0x000fe20000000800 */
[----:B------:R-:W-:-:S02]  /*13bb0*/  FMUL.FTZ R55, R55, c[0x0][0x23c] ;  /* 0x00008f0037377a20 */ /* 0x000fc40000410000 */
[--C-:B------:R-:W-:Y:S02]  /*13bc0*/  FFMA.FTZ R0, R6, c[0x0][0x23c], -R23.reuse ;  /* 0x00008f0006007a23 */ /* 0x100fe40000010817 */
[--C-:B------:R-:W-:Y:S01]  /*13bd0*/  FFMA.FTZ R2, R37, c[0x0][0x23c], -R40.reuse ;  /* 0x00008f0025027a23 */ /* 0x100fe20000010828 */
[----:B--2---:R-:W-:Y:S02]  /*13be0*/  F2FP.PACK_AB R4, R39, R54 ;  /* 0x000000362704723e */ /* 0x004fe400000000ff */
[----:B------:R-:W2:Y:S01]  /*13bf0*/  MUFU.EX2 R27, R27 ;  /* 0x0000001b001b7308 */ /* 0x000ea20000000800 */
[----:B------:R-:W-:Y:S02]  /*13c00*/  FFMA.FTZ R37, R34, c[0x0][0x23c], -R23 ;  /* 0x00008f0022257a23 */ /* 0x000fe40000010817 */
[--C-:B------:R-:W-:Y:S02]  /*13c10*/  FFMA.FTZ R30, R133, c[0x0][0x23c], -R40.reuse ;  /* 0x00008f00851e7a23 */ /* 0x100fe40000010828 */
[----:B------:R-:W-:-:S02]  /*13c20*/  FFMA.FTZ R31, R31, c[0x0][0x23c], -R40 ;  /* 0x00008f001f1f7a23 */ /* 0x000fc40000010828 */
[--C-:B------:R-:W-:Y:S01]  /*13c30*/  FFMA.FTZ R34, R122, c[0x0][0x23c], -R23.reuse ;  /* 0x00008f007a227a23 */ /* 0x100fe20000010817 */
[----:B------:R-:W-:Y:S01]  /*13c40*/  MUFU.EX2 R51, R51 ;  /* 0x0000003300337308 */ /* 0x000fe20000000800 */
[--C-:B------:R-:W-:Y:S02]  /*13c50*/  FFMA.FTZ R49, R60, c[0x0][0x23c], -R23.reuse ;  /* 0x00008f003c317a23 */ /* 0x100fe40000010817 */
[----:B------:R-:W-:Y:S02]  /*13c60*/  FFMA.FTZ R50, R62, c[0x0][0x23c], -R23 ;  /* 0x00008f003e327a23 */ /* 0x000fe40000010817 */
[--C-:B------:R-:W-:Y:S02]  /*13c70*/  FFMA.FTZ R62, R63, c[0x0][0x23c], -R40.reuse ;  /* 0x00008f003f3e7a23 */ /* 0x100fe40000010828 */
[--C-:B------:R-:W-:Y:S01]  /*13c80*/  FFMA.FTZ R63, R105, c[0x0][0x23c], -R40.reuse ;  /* 0x00008f00693f7a23 */ /* 0x100fe20000010828 */
        /* <DEDUP_REMOVED lines=11> */
[----:B----4-:R-:W-:Y:S01]  /*13d40*/  F2FP.PACK_AB R5, R38, R51 ;  /* 0x000000332605723e */ /* 0x010fe200000000ff */
[----:B------:R-:W-:-:S02]  /*13d50*/  FFMA.FTZ R112, R113, c[0x0][0x23c], -R40 ;  /* 0x00008f0071707a23 */ /* 0x000fc40000010828 */
[--C-:B------:R-:W-:Y:S02]  /*13d60*/  FFMA.FTZ R122, R116, c[0x0][0x23c], -R23.reuse ;  /* 0x00008f00747a7a23 */ /* 0x100fe40000010817 */
[--C-:B------:R-:W-:Y:S02]  /*13d70*/  FFMA.FTZ R111, R111, c[0x0][0x23c], -R40.reuse ;  /* 0x00008f006f6f7a23 */ /* 0x100fe40000010828 */
[----:B------:R-:W4:Y:S01]  /*13d80*/  MUFU.EX2 R53, R53 ;  /* 0x0000003500357308 */ /* 0x000f220000000800 */
[----:B------:R-:W-:Y:S02]  /*13d90*/  FFMA.FTZ R109, R131, c[0x0][0x23c], -R40 ;  /* 0x00008f00836d7a23 */ /* 0x000fe40000010828 */
[--C-:B------:R-:W-:Y:S02]  /*13da0*/  FFMA.FTZ R113, R126, c[0x0][0x23c], -R23.reuse ;  /* 0x00008f007e717a23 */ /* 0x100fe40000010817 */
[--C-:B------:R-:W-:Y:S02]  /*13db0*/  FFMA.FTZ R116, R128, c[0x0][0x23c], -R23.reuse ;  /* 0x00008f0080747a23 */ /* 0x100fe40000010817 */
[----:B------:R-:W-:Y:S01]  /*13dc0*/  FFMA.FTZ R117, R130, c[0x0][0x23c], -R23 ;  /* 0x00008f0082757a23 */ /* 0x000fe20000010817 */
[----:B------:R-:W5:Y:S01]  /*13dd0*/  MUFU.EX2 R0, R0 ;  /* 0x0000000000007308 */ /* 0x000f620000000800 */
[----:B--2---:R-:W-:-:S02]  /*13de0*/  FMUL.FTZ R96, R96, R55 ;  /* 0x0000003760607220 */ /* 0x004fc40000410000 */
[-C--:B------:R-:W-:Y:S02]  /*13df0*/  FMUL.FTZ R97, R97, R55.reuse ;  /* 0x0000003761617220 */ /* 0x080fe40000410000 */
[-C--:B------:R-:W-:Y:S02]  /*13e00*/  FMUL.FTZ R92, R92, R55.reuse ;  /* 0x000000375c5c7220 */ /* 0x080fe40000410000 */
[----:B------:R-:W-:Y:S01]  /*13e10*/  FMUL.FTZ R93, R93, R55 ;  /* 0x000000375d5d7220 */ /* 0x000fe20000410000 */
[----:B------:R-:W-:Y:S01]  /*13e20*/  MUFU.EX2 R25, R25 ;  /* 0x0000001900197308 */ /* 0x000fe20000000800 */
[-C--:B----4-:R-:W-:Y:S02]  /*13e30*/  FMUL.FTZ R98, R98, R53.reuse ;  /* 0x0000003562627220 */ /* 0x090fe40000410000 */
[-C--:B------:R-:W-:Y:S02]  /*13e40*/  FMUL.FTZ R99, R99, R53.reuse ;  /* 0x0000003563637220 */ /* 0x080fe40000410000 */
[----:B------:R-:W-:-:S02]  /*13e50*/  FMUL.FTZ R94, R94, R53 ;  /* 0x000000355e5e7220 */ /* 0x000fc40000410000 */
[----:B------:R-:W-:Y:S01]  /*13e60*/  FMUL.FTZ R95, R95, R53 ;  /* 0x000000355f5f7220 */ /* 0x000fe20000410000 */
[----:B-----5:R-:W-:Y:S01]  /*13e70*/  F2FP.PACK_AB R7, R0, R29 ;  /* 0x0000001d0007723e */ /* 0x020fe200000000ff */
[-C--:B------:R-:W-:Y:S01]  /*13e80*/  FMUL.FTZ R88, R88, R55.reuse ;  /* 0x0000003758587220 */ /* 0x080fe20000410000 */
[----:B------:R-:W2:Y:S01]  /*13e90*/  MUFU.EX2 R30, R30 ;  /* 0x0000001e001e7308 */ /* 0x000ea20000000800 */
[----:B------:R-:W-:Y:S02]  /*13ea0*/  FMUL.FTZ R89, R89, R55 ;  /* 0x0000003759597220 */ /* 0x000fe40000410000 */
[-C--:B------:R-:W-:Y:S02]  /*13eb0*/  FMUL.FTZ R90, R90, R53.reuse ;  /* 0x000000355a5a7220 */ /* 0x080fe40000410000 */
[----:B-1----:R-:W-:Y:S01]  /*13ec0*/  HMMA.16816.F32 R96, R4, R8, R96 ;  /* 0x000000080460723c */ /* 0x002fe20000001860 */
[----:B------:R-:W-:Y:S02]  /*13ed0*/  FMUL.FTZ R91, R91, R53 ;  /* 0x000000355b5b7220 */ /* 0x000fe40000410000 */
[-C--:B------:R-:W-:Y:S01]  /*13ee0*/  FMUL.FTZ R84, R84, R55.reuse ;  /* 0x0000003754547220 */ /* 0x080fe20000410000 */
[----:B------:R-:W-:Y:S01]  /*13ef0*/  MUFU.EX2 R2, R2 ;  /* 0x0000000200027308 */ /* 0x000fe20000000800 */
[----:B------:R-:W-:-:S02]  /*13f00*/  FMUL.FTZ R85, R85, R55 ;  /* 0x0000003755557220 */ /* 0x000fc40000410000 */
[-C--:B------:R-:W-:Y:S01]  /*13f10*/  FMUL.FTZ R86, R86, R53.reuse ;  /* 0x0000003556567220 */ /* 0x080fe20000410000 */
[C---:B------:R-:W-:Y:S01]  /*13f20*/  HMMA.16816.F32 R92, R4.reuse, R10, R92 ;  /* 0x0000000a045c723c */ /* 0x040fe2000000185c */
[----:B------:R-:W1:Y:S01]  /*13f30*/  LDSM.16.MT88.4 R8, [R157+0x6000] ;  /* 0x006000009d08783b */ /* 0x000e620000004200 */
[----:B------:R-:W-:Y:S02]  /*13f40*/  FMUL.FTZ R87, R87, R53 ;  /* 0x0000003557577220 */ /* 0x000fe40000410000 */
[----:B------:R-:W-:Y:S01]  /*13f50*/  MUFU.EX2 R31, R31 ;  /* 0x0000001f001f7308 */ /* 0x000fe20000000800 */
[-C--:B------:R-:W-:Y:S02]  /*13f60*/  FMUL.FTZ R80, R80, R55.reuse ;  /* 0x0000003750507220 */ /* 0x080fe40000410000 */
[----:B------:R-:W-:Y:S01]  /*13f70*/  FMUL.FTZ R81, R81, R55 ;  /* 0x0000003751517220 */ /* 0x000fe20000410000 */
[----:B---3--:R-:W-:Y:S01]  /*13f80*/  HMMA.16816.F32 R88, R4, R12, R88 ;  /* 0x0000000c0458723c */ /* 0x008fe20000001858 */
[----:B------:R-:W-:-:S02]  /*13f90*/  FMUL.FTZ R82, R82, R53 ;  /* 0x0000003552527220 */ /* 0x000fc40000410000 */
[----:B------:R-:W-:Y:S01]  /*13fa0*/  FMUL.FTZ R83, R83, R53 ;  /* 0x0000003553537220 */ /* 0x000fe20000410000 */
[----:B------:R-:W-:Y:S01]  /*13fb0*/  MUFU.EX2 R37, R37 ;  /* 0x0000002500257308 */ /* 0x000fe20000000800 */
[-C--:B------:R-:W-:Y:S02]  /*13fc0*/  FMUL.FTZ R76, R76, R55.reuse ;  /* 0x000000374c4c7220 */ /* 0x080fe40000410000 */
[----:B------:R-:W-:Y:S01]  /*13fd0*/  FMUL.FTZ R77, R77, R55 ;  /* 0x000000374d4d7220 */ /* 0x000fe20000410000 */
[----:B------:R-:W-:Y:S01]  /*13fe0*/  HMMA.16816.F32 R84, R4, R14, R84 ;  /* 0x0000000e0454723c */ /* 0x000fe20000001854 */
[----:B------:R-:W3:Y:S01]  /*13ff0*/  LDSM.16.MT88.4 R12, [R160+0x6800] ;  /* 0x00680000a00c783b */ /* 0x000ee20000004200 */
[-C--:B------:R-:W-:Y:S02]  /*14000*/  FMUL.FTZ R78, R78, R53.reuse ;  /* 0x000000354e4e7220 */ /* 0x080fe40000410000 */
[----:B------:R-:W4:Y:S01]  /*14010*/  MUFU.EX2 R34, R34 ;  /* 0x0000002200227308 */ /* 0x000f220000000800 */
[----:B------:R-:W-:-:S02]  /*14020*/  FMUL.FTZ R79, R79, R53 ;  /* 0x000000354f4f7220 */ /* 0x000fc40000410000 */
[-C--:B------:R-:W-:Y:S02]  /*14030*/  FMUL.FTZ R72, R72, R55.reuse ;  /* 0x0000003748487220 */ /* 0x080fe40000410000 */
[----:B------:R-:W-:Y:S02]  /*14040*/  FMUL.FTZ R73, R73, R55 ;  /* 0x0000003749497220 */ /* 0x000fe40000410000 */
[-C--:B------:R-:W-:Y:S01]  /*14050*/  FMUL.FTZ R74, R74, R53.reuse ;  /* 0x000000354a4a7220 */ /* 0x080fe20000410000 */
[----:B------:R-:W-:Y:S01]  /*14060*/  MUFU.EX2 R49, R49 ;  /* 0x0000003100317308 */ /* 0x000fe20000000800 */
[----:B------:R-:W-:Y:S02]  /*14070*/  FMUL.FTZ R75, R75, R53 ;  /* 0x000000354b4b7220 */ /* 0x000fe40000410000 */
[-C--:B------:R-:W-:Y:S02]  /*14080*/  FMUL.FTZ R68, R68, R55.reuse ;  /* 0x0000003744447220 */ /* 0x080fe40000410000 */
[----:B------:R-:W-:-:S02]  /*14090*/  FMUL.FTZ R69, R69, R55 ;  /* 0x0000003745457220 */ /* 0x000fc40000410000 */
[-C--:B------:R-:W-:Y:S01]  /*140a0*/  FMUL.FTZ R70, R70, R53.reuse ;  /* 0x0000003546467220 */ /* 0x080fe20000410000 */
[----:B------:R-:W5:Y:S01]  /*140b0*/  MUFU.EX2 R50, R50 ;  /* 0x0000003200327308 */ /* 0x000f620000000800 */
[----:B------:R-:W-:Y:S01]  /*140c0*/  FMUL.FTZ R71, R71, R53 ;  /* 0x0000003547477220 */ /* 0x000fe20000410000 */
[C---:B------:R-:W-:Y:S01]  /*140d0*/  HMMA.16816.F32 R72, R4.reuse, R16, R72 ;  /* 0x000000100448723c */ /* 0x040fe20000001848 */
[--C-:B------:R-:W-:Y:S02]  /*140e0*/  FFMA.FTZ R119, R125, c[0x0][0x23c], -R40.reuse ;  /* 0x00008f007d777a23 */ /* 0x100fe40000010828 */
[--C-:B------:R-:W-:Y:S02]  /*140f0*/  FFMA.FTZ R128, R129, c[0x0][0x23c], -R40.reuse ;  /* 0x00008f0081807a23 */ /* 0x100fe40000010828 */
[--C-:B------:R-:W-:Y:S01]  /*14100*/  FFMA.FTZ R115, R115, c[0x0][0x23c], -R40.reuse ;  /* 0x00008f0073737a23 */ /* 0x100fe20000010828 */
[----:B------:R-:W-:Y:S01]  /*14110*/  MUFU.EX2 R62, R62 ;  /* 0x0000003e003e7308 */ /* 0x000fe20000000800 */
[----:B------:R-:W-:Y:S01]  /*14120*/  FFMA.FTZ R126, R127, c[0x0][0x23c], -R40 ;  /* 0x00008f007f7e7a23 */ /* 0x000fe20000010828 */
[----:B-1----:R-:W-:Y:S01]  /*14130*/  HMMA.16816.F32 R80, R4, R8, R80 ;  /* 0x000000080450723c */ /* 0x002fe20000001850 */
[----:B------:R-:W-:-:S02]  /*14140*/  FFMA.FTZ R120, R120, c[0x0][0x23c], -R23 ;  /* 0x00008f0078787a23 */ /* 0x000fc40000010817 */
[--C-:B------:R-:W-:Y:S02]  /*14150*/  FFMA.FTZ R121, R124, c[0x0][0x23c], -R23.reuse ;  /* 0x00008f007c797a23 */ /* 0x100fe40000010817 */
[--C-:B------:R-:W-:Y:S01]  /*14160*/  FFMA.FTZ R110, R110, c[0x0][0x23c], -R23.reuse ;  /* 0x00008f006e6e7a23 */ /* 0x100fe20000010817 */
[----:B------:R-:W1:Y:S01]  /*14170*/  MUFU.EX2 R63, R63 ;  /* 0x0000003f003f7308 */ /* 0x000e620000000800 */
[--C-:B------:R-:W-:Y:S01]  /*14180*/  FFMA.FTZ R123, R118, c[0x0][0x23c], -R23.reuse ;  /* 0x00008f00767b7a23 */ /* 0x100fe20000010817 */
[C---:B------:R-:W-:Y:S01]  /*14190*/  HMMA.16816.F32 R76, R4.reuse, R10, R76 ;  /* 0x0000000a044c723c */ /* 0x040fe2000000184c */
[----:B------:R-:W1:Y:S01]  /*141a0*/  LDSM.16.MT88.4 R8, [R158+0x6800] ;  /* 0x006800009e08783b */ /* 0x000e620000004200 */
[--C-:B------:R-:W-:Y:S02]  /*141b0*/  FFMA.FTZ R124, R67, c[0x0][0x23c], -R40.reuse ;  /* 0x00008f00437c7a23 */ /* 0x100fe40000010828 */
[--C-:B------:R-:W-:Y:S02]  /*141c0*/  FFMA.FTZ R118, R65, c[0x0][0x23c], -R40.reuse ;  /* 0x00008f0041767a23 */ /* 0x100fe40000010828 */
[----:B------:R-:W-:Y:S01]  /*141d0*/  MUFU.EX2 R61, R61 ;  /* 0x0000003d003d7308 */ /* 0x000fe20000000800 */
[----:B------:R-:W-:Y:S01]  /*141e0*/  FFMA.FTZ R67, R52, c[0x0][0x23c], -R23 ;  /* 0x00008f0034437a23 */ /* 0x000fe20000010817 */
[----:B------:R-:W-:Y:S01]  /*141f0*/  HMMA.16816.F32 R68, R4, R18, R68 ;  /* 0x000000120444723c */ /* 0x000fe20000001844 */
[----:B------:R-:W1:Y:S01]  /*14200*/  LDSM.16.MT88.4 R16, [R156+0x6800] ;  /* 0x006800009c10783b */ /* 0x000e620000004200 */
[----:B------:R-:W-:-:S02]  /*14210*/  FFMA.FTZ R59, R59, c[0x0][0x23c], -R40 ;  /* 0x00008f003b3b7a23 */ /* 0x000fc40000010828 */
[----:B------:R-:W-:Y:S02]  /*14220*/  FFMA.FTZ R57, R57, c[0x0][0x23c], -R40 ;  /* 0x00008f0039397a23 */ /* 0x000fe40000010828 */
[----:B------:R-:W-:Y:S01]  /*14230*/  MUFU.EX2 R60, R60 ;  /* 0x0000003c003c7308 */ /* 0x000fe20000000800 */
[----:B--2---:R-:W-:Y:S01]  /*14240*/  F2FP.PACK_AB R4, R30, R25 ;  /* 0x000000191e04723e */ /* 0x004fe200000000ff */
[--C-:B------:R-:W-:Y:S01]  /*14250*/  FFMA.FTZ R58, R58, c[0x0][0x23c], -R23.reuse ;  /* 0x00008f003a3a7a23 */ /* 0x100fe20000010817 */
[----:B----4-:R-:W-:Y:S01]  /*14260*/  F2FP.PACK_AB R5, R34, R37 ;  /* 0x000000252205723e */ /* 0x010fe200000000ff */
[--C-:B------:R-:W-:Y:S01]  /*14270*/  FFMA.FTZ R65, R64, c[0x0][0x23c], -R23.reuse ;  /* 0x00008f0040417a23 */ /* 0x100fe20000010817 */
[----:B------:R-:W-:Y:S01]  /*14280*/  F2FP.PACK_AB R6, R31, R2 ;  /* 0x000000021f06723e */ /* 0x000fe200000000ff */
[----:B------:R-:W-:Y:S01]  /*14290*/  FFMA.FTZ R52, R56, c[0x0][0x23c], -R23 ;  /* 0x00008f0038347a23 */ /* 0x000fe20000010817 */
[----:B-----5:R-:W-:Y:S01]  /*142a0*/  F2FP.PACK_AB R7, R50, R49 ;  /* 0x000000313207723e */ /* 0x020fe200000000ff */
[----:B------:R-:W-:Y:S01]  /*142b0*/  MUFU.EX2 R108, R108 ;  /* 0x0000006c006c7308 */ /* 0x000fe20000000800 */
[----:B------:R-:W-:-:S02]  /*142c0*/  FFMA.FTZ R64, R185, R55, R54 ;  /* 0x00000037b9407223 */ /* 0x000fc40000010036 */
[--C-:B------:R-:W-:Y:S02]  /*142d0*/  FFMA.FTZ R56, R43, c[0x0][0x23c], -R40.reuse ;  /* 0x00008f002b387a23 */ /* 0x100fe40000010828 */
[--C-:B------:R-:W-:Y:S01]  /*142e0*/  FFMA.FTZ R54, R47, c[0x0][0x23c], -R40.reuse ;  /* 0x00008f002f367a23 */ /* 0x100fe20000010828 */
[C---:B---3--:R-:W-:Y:S01]  /*142f0*/  HMMA.16816.F32 R96, R4.reuse, R12, R96 ;  /* 0x0000000c0460723c */ /* 0x048fe20000001860 */
[--C-:B------:R-:W-:Y:S01]  /*14300*/  FFMA.FTZ R43, R46, c[0x0][0x23c], -R23.reuse ;  /* 0x00008f002e2b7a23 */ /* 0x100fe20000010817 */
[----:B------:R-:W2:Y:S01]  /*14310*/  MUFU.EX2 R103, R103 ;  /* 0x0000006700677308 */ /* 0x000ea20000000800 */
[--C-:B------:R-:W-:Y:S02]  /*14320*/  FFMA.FTZ R45, R45, c[0x0][0x23c], -R40.reuse ;  /* 0x00008f002d2d7a23 */ /* 0x100fe40000010828 */
[----:B------:R-:W-:Y:S02]  /*14330*/  FFMA.FTZ R41, R41, c[0x0][0x23c], -R40 ;  /* 0x00008f0029297a23 */ /* 0x000fe40000010828 */
[--C-:B------:R-:W-:Y:S01]  /*14340*/  FFMA.FTZ R46, R48, c[0x0][0x23c], -R23.reuse ;  /* 0x00008f00302e7a23 */ /* 0x100fe20000010817 */
[----:B------:R-:W-:Y:S01]  /*14350*/  HMMA.16816.F32 R92, R4, R14, R92 ;  /* 0x0000000e045c723c */ /* 0x000fe2000000185c */
[----:B------:R-:W3:Y:S01]  /*14360*/  LDSM.16.MT88.4 R12, [R157+0x6800] ;  /* 0x006800009d0c783b */ /* 0x000ee20000004200 */
[----:B------:R-:W-:Y:S01]  /*14370*/  MUFU.EX2 R66, R66 ;  /* 0x0000004200427308 */ /* 0x000fe20000000800 */
[----:B------:R-:W-:-:S02]  /*14380*/  FFMA.FTZ R42, R42, c[0x0][0x23c], -R23 ;  /* 0x00008f002a2a7a23 */ /* 0x000fc40000010817 */
[----:B------:R-:W-:Y:S02]  /*14390*/  FFMA.FTZ R47, R44, c[0x0][0x23c], -R23 ;  /* 0x00008f002c2f7a23 */ /* 0x000fe40000010817 */
[----:B------:R-:W-:Y:S01]  /*143a0*/  FFMA.FTZ R51, R184, R53, R51 ;  /* 0x00000035b8337223 */ /* 0x000fe20000010033 */
[C---:B-1----:R-:W-:Y:S01]  /*143b0*/  HMMA.16816.F32 R88, R4.reuse, R8, R88 ;  /* 0x000000080458723c */ /* 0x042fe20000001858 */
[----:B------:R-:W-:Y:S01]  /*143c0*/  FADD.FTZ R39, R39, R64 ;  /* 0x0000004027277221 */ /* 0x000fe20000010000 */
[----:B------:R-:W1:Y:S01]  /*143d0*/  MUFU.EX2 R105, R105 ;  /* 0x0000006900697308 */ /* 0x000e620000000800 */
[----:B------:R-:W-:Y:S02]  /*143e0*/  FADD.FTZ R38, R38, R51 ;  /* 0x0000003326267221 */ /* 0x000fe40000010000 */
[----:B------:R-:W-:Y:S02]  /*143f0*/  FFMA.FTZ R44, R33, c[0x0][0x23c], -R40 ;  /* 0x00008f00212c7a23 */ /* 0x000fe40000010828 */
[----:B------:R-:W-:Y:S01]  /*14400*/  FADD.FTZ R29, R29, R38 ;  /* 0x000000261d1d7221 */ /* 0x000fe20000010000 */
[----:B------:R-:W-:Y:S01]  /*14410*/  HMMA.16816.F32 R84, R4, R10, R84 ;  /* 0x0000000a0454723c */ /* 0x000fe20000001854 */
[----:B------:R-:W4:Y:S01]  /*14420*/  LDSM.16.MT88.4 R8, [R158+0x7000] ;  /* 0x007000009e08783b */ /* 0x000f220000004200 */
[----:B------:R-:W-:Y:S01]  /*14430*/  MUFU.EX2 R114, R114 ;  /* 0x0000007200727308 */ /* 0x000fe20000000800 */
[----:B------:R-:W-:-:S02]  /*14440*/  FFMA.FTZ R33, R35, c[0x0][0x23c], -R40 ;  /* 0x00008f0023217a23 */ /* 0x000fc40000010828 */
[--C-:B------:R-:W-:Y:S02]  /*14450*/  FFMA.FTZ R35, R32, c[0x0][0x23c], -R40.reuse ;  /* 0x00008f0020237a23 */ /* 0x100fe40000010828 */
[----:B------:R-:W-:Y:S01]  /*14460*/  FFMA.FTZ R36, R36, c[0x0][0x23c], -R40 ;  /* 0x00008f0024247a23 */ /* 0x000fe20000010828 */
[----:B------:R-:W-:Y:S01]  /*14470*/  HMMA.16816.F32 R72, R4, R16, R72 ;  /* 0x000000100448723c */ /* 0x000fe20000001848 */
[--C-:B------:R-:W-:Y:S01]  /*14480*/  FFMA.FTZ R21, R21, c[0x0][0x23c], -R23.reuse ;  /* 0x00008f0015157a23 */ /* 0x100fe20000010817 */
[----:B------:R-:W5:Y:S01]  /*14490*/  MUFU.EX2 R111, R111 ;  /* 0x0000006f006f7308 */ /* 0x000f620000000800 */
[----:B------:R-:W-:-:S05]  /*144a0*/  FFMA.FTZ R24, R24, c[0x0][0x23c], -R23 ;  /* 0x00008f0018187a23 */ /* 0x000fca0000010817 */
        /* <DEDUP_REMOVED lines=9> */
[----:B--2---:R-:W-:Y:S01]  /*14540*/  F2FP.PACK_AB R5, R103, R108 ;  /* 0x0000006c6705723e */ /* 0x004fe200000000ff */
[----:B------:R-:W2:Y:S01]  /*14550*/  MUFU.EX2 R122, R122 ;  /* 0x0000007a007a7308 */ /* 0x000ea20000000800 */
[----:B------:R-:W-:Y:S02]  /*14560*/  F2FP.PACK_AB R6, R60, R61 ;  /* 0x0000003d3c06723e */ /* 0x000fe400000000ff */
[----:B-1----:R-:W-:-:S05]  /*14570*/  F2FP.PACK_AB R7, R105, R66 ;  /* 0x000000426907723e */ /* 0x002fca00000000ff */
[----:B------:R-:W-:Y:S02]  /*14580*/  MUFU.EX2 R116, R116 ;  /* 0x0000007400747308 */ /* 0x000fe40000000800 */
[C---:B----4-:R-:W-:Y:S06]  /*14590*/  HMMA.16816.F32 R88, R4.reuse, R8, R88 ;  /* 0x000000080458723c */ /* 0x050fec0000001858 */
[----:B------:R-:W1:Y:S02]  /*145a0*/  MUFU.EX2 R117, R117 ;  /* 0x0000007500757308 */ /* 0x000e640000000800 */
[C---:B------:R-:W-:Y:S01]  /*145b0*/  HMMA.16816.F32 R84, R4.reuse, R10, R84 ;  /* 0x0000000a0454723c */ /* 0x040fe20000001854 */
[----:B------:R-:W-:Y:S05]  /*145c0*/  LDSM.16.MT88.4 R8, [R158+0x7800] ;  /* 0x007800009e08783b */ /* 0x000fea0000004200 */
[----:B------:R-:W-:Y:S02]  /*145d0*/  MUFU.EX2 R119, R119 ;  /* 0x0000007700777308 */ /* 0x000fe40000000800 */
[C---:B-----5:R-:W-:Y:S06]  /*145e0*/  HMMA.16816.F32 R72, R4.reuse, R16, R72 ;  /* 0x000000100448723c */ /* 0x060fec0000001848 */
[----:B------:R-:W4:Y:S02]  /*145f0*/  MUFU.EX2 R128, R128 ;  /* 0x0000008000807308 */ /* 0x000f240000000800 */
[C---:B---3--:R-:W-:Y:S06]  /*14600*/  HMMA.16816.F32 R96, R4.reuse, R12, R96 ;  /* 0x0000000c0460723c */ /* 0x048fec0000001860 */
[----:B------:R-:W-:Y:S02]  /*14610*/  MUFU.EX2 R115, R115 ;  /* 0x0000007300737308 */ /* 0x000fe40000000800 */
[C---:B------:R-:W-:Y:S01]  /*14620*/  HMMA.16816.F32 R92, R4.reuse, R14, R92 ;  /* 0x0000000e045c723c */ /* 0x040fe2000000185c */
[----:B------:R-:W3:Y:S05]  /*14630*/  LDSM.16.MT88.4 R12, [R157+0x7000] ;  /* 0x007000009d0c783b */ /* 0x000eea0000004200 */
[----:B------:R-:W-:Y:S02]  /*14640*/  MUFU.EX2 R126, R126 ;  /* 0x0000007e007e7308 */ /* 0x000fe40000000800 */
[C---:B------:R-:W-:Y:S01]  /*14650*/  HMMA.16816.F32 R68, R4.reuse, R18, R68 ;  /* 0x000000120444723c */ /* 0x040fe20000001844 */
[----:B------:R-:W5:Y:S05]  /*14660*/  LDSM.16.MT88.4 R16, [R156+0x7800] ;  /* 0x007800009c10783b */ /* 0x000f6a0000004200 */
[----:B------:R-:W-:Y:S08]  /*14670*/  MUFU.EX2 R120, R120 ;  /* 0x0000007800787308 */ /* 0x000ff00000000800 */
[----:B------:R-:W1:Y:S08]  /*14680*/  MUFU.EX2 R121, R121 ;  /* 0x0000007900797308 */ /* 0x000e700000000800 */
[----:B------:R-:W-:Y:S08]  /*14690*/  MUFU.EX2 R110, R110 ;  /* 0x0000006e006e7308 */ /* 0x000ff00000000800 */
[----:B------:R-:W1:Y:S01]  /*146a0*/  MUFU.EX2 R123, R123 ;  /* 0x0000007b007b7308 */ /* 0x000e620000000800 */
[C---:B---3--:R-:W-:Y:S07]  /*146b0*/  HMMA.16816.F32 R80, R4.reuse, R12, R80 ;  /* 0x0000000c0450723c */ /* 0x048fee0000001850 */
[----:B------:R-:W-:Y:S01]  /*146c0*/  MUFU.EX2 R59, R59 ;  /* 0x0000003b003b7308 */ /* 0x000fe20000000800 */
[----:B------:R-:W-:Y:S01]  /*146d0*/  HMMA.16816.F32 R76, R4, R14, R76 ;  /* 0x0000000e044c723c */ /* 0x000fe2000000184c */
[----:B------:R-:W3:Y:S06]  /*146e0*/  LDSM.16.MT88.4 R12, [R160+0x7800] ;  /* 0x00780000a00c783b */ /* 0x000eec0000004200 */
[----:B------:R-:W3:Y:S01]  /*146f0*/  MUFU.EX2 R124, R124 ;  /* 0x0000007c007c7308 */ /* 0x000ee20000000800 */
[----:B------:R-:W-:-:S02]  /*14700*/  F2FP.PACK_AB R4, R111, R114 ;  /* 0x000000726f04723e */ /* 0x000fc400000000ff */
[----:B--2---:R-:W-:Y:S02]  /*14710*/  F2FP.PACK_AB R5, R122, R113 ;  /* 0x000000717a05723e */ /* 0x004fe400000000ff */
[----:B------:R-:W-:Y:S02]  /*14720*/  F2FP.PACK_AB R6, R109, R112 ;  /* 0x000000706d06723e */ /* 0x000fe400000000ff */
[----:B-1----:R-:W-:Y:S01]  /*14730*/  F2FP.PACK_AB R7, R117, R116 ;  /* 0x000000747507723e */ /* 0x002fe200000000ff */
[----:B------:R-:W-:Y:S06]  /*14740*/  MUFU.EX2 R57, R57 ;  /* 0x0000003900397308 */ /* 0x000fec0000000800 */
[C---:B------:R-:W-:Y:S02]  /*14750*/  HMMA.16816.F32 R88, R4.reuse, R8, R88 ;  /* 0x000000080458723c */ /* 0x040fe40000001858 */
[----:B------:R-:W-:Y:S06]  /*14760*/  MUFU.EX2 R118, R118 ;  /* 0x0000007600767308 */ /* 0x000fec0000000800 */
[C---:B------:R-:W-:Y:S01]  /*14770*/  HMMA.16816.F32 R84, R4.reuse, R10, R84 ;  /* 0x0000000a0454723c */ /* 0x040fe20000001854 */
[----:B------:R-:W-:Y:S01]  /*14780*/  LDSM.16.MT88.4 R8, [R158+0x8000] ;  /* 0x008000009e08783b */ /* 0x000fe20000004200 */
[----:B------:R-:W-:Y:S06]  /*14790*/  MUFU.EX2 R58, R58 ;  /* 0x0000003a003a7308 */ /* 0x000fec0000000800 */
[C---:B-----5:R-:W-:Y:S02]  /*147a0*/  HMMA.16816.F32 R72, R4.reuse, R16, R72 ;  /* 0x000000100448723c */ /* 0x060fe40000001848 */
[----:B------:R-:W1:Y:S06]  /*147b0*/  MUFU.EX2 R65, R65 ;  /* 0x0000004100417308 */ /* 0x000e6c0000000800 */
[C---:B---3--:R-:W-:Y:S02]  /*147c0*/  HMMA.16816.F32 R96, R4.reuse, R12, R96 ;  /* 0x0000000c0460723c */ /* 0x048fe40000001860 */
        /* <DEDUP_REMOVED lines=14> */
[----:B------:R-:W1:Y:S01]  /*148b0*/  MUFU.EX2 R46, R46 ;  /* 0x0000002e002e7308 */ /* 0x000e620000000800 */
[----:B----4-:R-:W-:-:S02]  /*148c0*/  F2FP.PACK_AB R4, R128, R119 ;  /* 0x000000778004723e */ /* 0x010fc400000000ff */
[----:B------:R-:W-:-:S05]  /*148d0*/  F2FP.PACK_AB R5, R121, R120 ;  /* 0x000000787905723e */ /* 0x000fca00000000ff */
[----:B------:R-:W-:Y:S01]  /*148e0*/  MUFU.EX2 R42, R42 ;  /* 0x0000002a002a7308 */ /* 0x000fe20000000800 */
[----:B------:R-:W-:Y:S02]  /*148f0*/  F2FP.PACK_AB R6, R126, R115 ;  /* 0x000000737e06723e */ /* 0x000fe400000000ff */
[----:B------:R-:W-:-:S05]  /*14900*/  F2FP.PACK_AB R7, R123, R110 ;  /* 0x0000006e7b07723e */ /* 0x000fca00000000ff */
[----:B------:R-:W4:Y:S02]  /*14910*/  MUFU.EX2 R47, R47 ;  /* 0x0000002f002f7308 */ /* 0x000f240000000800 */
[C---:B------:R-:W-:Y:S06]  /*14920*/  HMMA.16816.F32 R88, R4.reuse, R8, R88 ;  /* 0x000000080458723c */ /* 0x040fec0000001858 */
[----:B------:R-:W-:Y:S02]  /*14930*/  MUFU.EX2 R32, R44 ;  /* 0x0000002c00207308 */ /* 0x000fe40000000800 */
[C---:B------:R-:W-:Y:S01]  /*14940*/  HMMA.16816.F32 R84, R4.reuse, R10, R84 ;  /* 0x0000000a0454723c */ /* 0x040fe20000001854 */
[----:B------:R-:W-:Y:S05]  /*14950*/  LDSM.16.MT88.4 R8, [R160+0x8800] ;  /* 0x00880000a008783b */ /* 0x000fea0000004200 */
[----:B------:R-:W1:Y:S02]  /*14960*/  MUFU.EX2 R33, R33 ;  /* 0x0000002100217308 */ /* 0x000e640000000800 */
[C---:B-----5:R-:W-:Y:S06]  /*14970*/  HMMA.16816.F32 R80, R4.reuse, R16, R80 ;  /* 0x000000100450723c */ /* 0x060fec0000001850 */
[----:B------:R-:W-:Y:S02]  /*14980*/  MUFU.EX2 R35, R35 ;  /* 0x0000002300237308 */ /* 0x000fe40000000800 */
[C---:B--2---:R-:W-:Y:S06]  /*14990*/  HMMA.16816.F32 R96, R4.reuse, R12, R96 ;  /* 0x0000000c0460723c */ /* 0x044fec0000001860 */
[----:B------:R-:W2:Y:S02]  /*149a0*/  MUFU.EX2 R36, R36 ;  /* 0x0000002400247308 */ /* 0x000ea40000000800 */
[C---:B------:R-:W-:Y:S01]  /*149b0*/  HMMA.16816.F32 R92, R4.reuse, R14, R92 ;  /* 0x0000000e045c723c */ /* 0x040fe2000000185c */
[----:B------:R-:W5:Y:S05]  /*149c0*/  LDSM.16.MT88.4 R12, [R156+0x8000] ;  /* 0x008000009c0c783b */ /* 0x000f6a0000004200 */
[----:B------:R-:W-:Y:S02]  /*149d0*/  MUFU.EX2 R21, R21 ;  /* 0x0000001500157308 */ /* 0x000fe40000000800 */
[C---:B------:R-:W-:Y:S01]  /*149e0*/  HMMA.16816.F32 R76, R4.reuse, R18, R76 ;  /* 0x00000012044c723c */ /* 0x040fe2000000184c */
[----:B------:R-:W1:Y:S07]  /*149f0*/  LDSM.16.MT88.4 R16, [R158+0x8800] ;  /* 0x008800009e10783b */ /* 0x000e6e0000004200 */
[C---:B-----5:R-:W-:Y:S08]  /*14a00*/  HMMA.16816.F32 R72, R4.reuse, R12, R72 ;  /* 0x0000000c0448723c */ /* 0x060ff00000001848 */
[----:B------:R-:W-:Y:S01]  /*14a10*/  HMMA.16816.F32 R68, R4, R14, R68 ;  /* 0x0000000e0444723c */ /* 0x000fe20000001844 */
[----:B------:R-:W5:Y:S06]  /*14a20*/  LDSM.16.MT88.4 R12, [R157+0x8800] ;  /* 0x008800009d0c783b */ /* 0x000f6c0000004200 */
[----:B------:R-:W-:-:S02]  /*14a30*/  F2FP.PACK_AB R4, R124, R59 ;  /* 0x0000003b7c04723e */ /* 0x000fc400000000ff */
[----:B-1----:R-:W-:Y:S02]  /*14a40*/  F2FP.PACK_AB R5, R65, R58 ;  /* 0x0000003a4105723e */ /* 0x002fe400000000ff */
[----:B------:R-:W-:Y:S02]  /*14a50*/  F2FP.PACK_AB R6, R118, R57 ;  /* 0x000000397606723e */ /* 0x000fe400000000ff */
[----:B---3--:R-:W-:-:S07]  /*14a60*/  F2FP.PACK_AB R7, R52, R67 ;  /* 0x000000433407723e */ /* 0x008fce00000000ff */
[C---:B------:R-:W-:Y:S08]  /*14a70*/  HMMA.16816.F32 R96, R4.reuse, R8, R96 ;  /* 0x000000080460723c */ /* 0x040ff00000001860 */
[C---:B------:R-:W-:Y:S01]  /*14a80*/  HMMA.16816.F32 R92, R4.reuse, R10, R92 ;  /* 0x0000000a045c723c */ /* 0x040fe2000000185c */
[----:B------:R-:W1:Y:S07]  /*14a90*/  LDSM.16.MT88.4 R8, [R156+0x8800] ;  /* 0x008800009c08783b */ /* 0x000e6e0000004200 */
[C---:B------:R-:W-:Y:S08]  /*14aa0*/  HMMA.16816.F32 R88, R4.reuse, R16, R88 ;  /* 0x000000100458723c */ /* 0x040ff00000001858 */
[C---:B------:R-:W-:Y:S01]  /*14ab0*/  HMMA.16816.F32 R84, R4.reuse, R18, R84 ;  /* 0x000000120454723c */ /* 0x040fe20000001854 */
[----:B------:R-:W3:Y:S07]  /*14ac0*/  LDSM.16.MT88.4 R16, [R160+0x9000] ;  /* 0x00900000a010783b */ /* 0x000eee0000004200 */
[C---:B-----5:R-:W-:Y:S08]  /*14ad0*/  HMMA.16816.F32 R80, R4.reuse, R12, R80 ;  /* 0x0000000c0450723c */ /* 0x060ff00000001850 */
[C---:B------:R-:W-:Y:S01]  /*14ae0*/  HMMA.16816.F32 R76, R4.reuse, R14, R76 ;  /* 0x0000000e044c723c */ /* 0x040fe2000000184c */
[----:B------:R-:W5:Y:S07]  /*14af0*/  LDSM.16.MT88.4 R12, [R158+0x9000] ;  /* 0x009000009e0c783b */ /* 0x000f6e0000004200 */
[C---:B-1----:R-:W-:Y:S08]  /*14b00*/  HMMA.16816.F32 R72, R4.reuse, R8, R72 ;  /* 0x000000080448723c */ /* 0x042ff00000001848 */
[----:B------:R-:W-:Y:S01]  /*14b10*/  HMMA.16816.F32 R68, R4, R10, R68 ;  /* 0x0000000a0444723c */ /* 0x000fe20000001844 */
[----:B------:R-:W1:Y:S06]  /*14b20*/  LDSM.16.MT88.4 R8, [R157+0x9000] ;  /* 0x009000009d08783b */ /* 0x000e6c0000004200 */
[----:B------:R-:W-:-:S02]  /*14b30*/  F2FP.PACK_AB R4, R54, R45 ;  /* 0x0000002d3604723e */ /* 0x000fc400000000ff */
[----:B------:R-:W-:Y:S02]  /*14b40*/  F2FP.PACK_AB R5, R46, R43 ;  /* 0x0000002b2e05723e */ /* 0x000fe400000000ff */
[----:B------:R-:W-:Y:S02]  /*14b50*/  F2FP.PACK_AB R6, R56, R41 ;  /* 0x000000293806723e */ /* 0x000fe400000000ff */
[----:B----4-:R-:W-:-:S07]  /*14b60*/  F2FP.PACK_AB R7, R47, R42 ;  /* 0x0000002a2f07723e */ /* 0x010fce00000000ff */
[C---:B---3--:R-:W-:Y:S08]  /*14b70*/  HMMA.16816.F32 R96, R4.reuse, R16, R96 ;  /* 0x000000100460723c */ /* 0x048ff00000001860 */
[C---:B------:R-:W-:Y:S01]  /*14b80*/  HMMA.16816.F32 R92, R4.reuse, R18, R92 ;  /* 0x00000012045c723c */ /* 0x040fe2000000185c */
[----:B------:R-:W3:Y:S07]  /*14b90*/  LDSM.16.MT88.4 R16, [R156+0x9000] ;  /* 0x009000009c10783b */ /* 0x000eee0000004200 */
[C---:B-----5:R-:W-:Y:S07]  /*14ba0*/  HMMA.16816.F32 R88, R4.reuse, R12, R88 ;  /* 0x0000000c0458723c */ /* 0x060fee0000001858 */
[----:B------:R-:W-:Y:S01]  /*14bb0*/  FADD.FTZ R12, R28, R39 ;  /* 0x000000271c0c7221 */ /* 0x000fe20000010000 */
[----:B------:R-:W-:Y:S03]  /*14bc0*/  HMMA.16816.F32 R84, R4, R14, R84 ;  /* 0x0000000e0454723c */ /* 0x000fe60000001854 */
[----:B------:R-:W-:-:S04]  /*14bd0*/  FADD.FTZ R12, R27, R12 ;  /* 0x0000000c1b0c7221 */ /* 0x000fc80000010000 */
[----:B------:R-:W-:Y:S01]  /*14be0*/  FADD.FTZ R14, R0, R29 ;  /* 0x0000001d000e7221 */ /* 0x000fe20000010000 */
[C---:B-1----:R-:W-:Y:S01]  /*14bf0*/  HMMA.16816.F32 R80, R4.reuse, R8, R80 ;  /* 0x000000080450723c */ /* 0x042fe20000001850 */
[----:B------:R-:W-:Y:S01]  /*14c00*/  FADD.FTZ R27, R25, R12 ;  /* 0x0000000c191b7221 */ /* 0x000fe20000010000 */
[----:B------:R-:W-:Y:S01]  /*14c10*/  MUFU.EX2 R0, R24 ;  /* 0x0000001800007308 */ /* 0x000fe20000000800 */
[----:B------:R-:W-:Y:S02]  /*14c20*/  FADD.FTZ R37, R37, R14 ;  /* 0x0000000e25257221 */ /* 0x000fe40000010000 */
[----:B------:R-:W-:Y:S01]  /*14c30*/  FADD.FTZ R27, R30, R27 ;  /* 0x0000001b1e1b7221 */ /* 0x000fe20000010000 */
[----:B------:R-:W1:Y:S01]  /*14c40*/  LDSM.16.MT88.4 R12, [R160+0x9800] ;  /* 0x00980000a00c783b */ /* 0x000e620000004200 */
[----:B------:R-:W-:Y:S01]  /*14c50*/  FADD.FTZ R34, R34, R37 ;  /* 0x0000002522227221 */ /* 0x000fe20000010000 */
[----:B------:R-:W-:Y:S01]  /*14c60*/  HMMA.16816.F32 R76, R4, R10, R76 ;  /* 0x0000000a044c723c */ /* 0x000fe2000000184c */
[----:B------:R-:W-:-:S02]  /*14c70*/  FADD.FTZ R8, R2, R27 ;  /* 0x0000001b02087221 */ /* 0x000fc40000010000 */
[----:B------:R-:W-:Y:S02]  /*14c80*/  FADD.FTZ R49, R49, R34 ;  /* 0x0000002231317221 */ /* 0x000fe40000010000 */
[----:B------:R-:W-:Y:S02]  /*14c90*/  FADD.FTZ R31, R31, R8 ;  /* 0x000000081f1f7221 */ /* 0x000fe40000010000 */
[----:B------:R-:W-:Y:S01]  /*14ca0*/  FADD.FTZ R49, R50, R49 ;  /* 0x0000003132317221 */ /* 0x000fe20000010000 */
[----:B------:R-:W4:Y:S01]  /*14cb0*/  LDSM.16.MT88.4 R8, [R158+0x9800] ;  /* 0x009800009e08783b */ /* 0x000f220000004200 */
[----:B------:R-:W-:Y:S01]  /*14cc0*/  FFMA.FTZ R2, R22, c[0x0][0x23c], -R23 ;  /* 0x00008f0016027a23 */ /* 0x000fe20000010817 */
[----:B---3--:R-:W-:Y:S01]  /*14cd0*/  HMMA.16816.F32 R72, R4, R16, R72 ;  /* 0x000000100448723c */ /* 0x008fe20000001848 */
[----:B------:R-:W-:Y:S02]  /*14ce0*/  FADD.FTZ R108, R108, R49 ;  /* 0x000000316c6c7221 */ /* 0x000fe40000010000 */
[----:B------:R-:W-:-:S02]  /*14cf0*/  FADD.FTZ R22, R62, R31 ;  /* 0x0000001f3e167221 */ /* 0x000fc40000010000 */
[----:B------:R-:W-:Y:S01]  /*14d00*/  FADD.FTZ R103, R103, R108 ;  /* 0x0000006c67677221 */ /* 0x000fe20000010000 */
[----:B------:R-:W3:Y:S01]  /*14d10*/  MUFU.EX2 R2, R2 ;  /* 0x0000000200027308 */ /* 0x000ee20000000800 */
[----:B------:R-:W-:Y:S01]  /*14d20*/  FFMA.FTZ R25, R26, c[0x0][0x23c], -R23 ;  /* 0x00008f001a197a23 */ /* 0x000fe20000010817 */
[----:B------:R-:W-:Y:S01]  /*14d30*/  HMMA.16816.F32 R68, R4, R18, R68 ;  /* 0x000000120444723c */ /* 0x000fe20000001844 */
[----:B------:R-:W-:Y:S02]  /*14d40*/  FADD.FTZ R22, R63, R22 ;  /* 0x000000163f167221 */ /* 0x000fe40000010000 */
[----:B------:R-:W-:Y:S02]  /*14d50*/  FADD.FTZ R66, R66, R103 ;  /* 0x0000006742427221 */ /* 0x000fe40000010000 */
[----:B------:R-:W-:Y:S01]  /*14d60*/  FADD.FTZ R17, R61, R22 ;  /* 0x000000163d117221 */ /* 0x000fe20000010000 */
[----:B------:R-:W5:Y:S01]  /*14d70*/  MUFU.EX2 R25, R25 ;  /* 0x0000001900197308 */ /* 0x000f620000000800 */
[----:B------:R-:W-:Y:S01]  /*14d80*/  FADD.FTZ R66, R105, R66 ;  /* 0x0000004269427221 */ /* 0x000fe20000010000 */
[----:B------:R-:W-:Y:S01]  /*14d90*/  F2FP.PACK_AB R4, R33, R32 ;  /* 0x000000202104723e */ /* 0x000fe200000000ff */
[----:B------:R-:W-:Y:S01]  /*14da0*/  FADD.FTZ R17, R60, R17 ;  /* 0x000000113c117221 */ /* 0x000fe20000010000 */
[----:B--2---:R-:W-:Y:S01]  /*14db0*/  F2FP.PACK_AB R6, R36, R35 ;  /* 0x000000232406723e */ /* 0x004fe200000000ff */
[----:B------:R-:W-:-:S02]  /*14dc0*/  FADD.FTZ R23, R113, R66 ;  /* 0x0000004271177221 */ /* 0x000fc40000010000 */
[----:B------:R-:W-:Y:S01]  /*14dd0*/  FADD.FTZ R114, R114, R17 ;  /* 0x0000001172727221 */ /* 0x000fe20000010000 */
[----:B---3--:R-:W-:Y:S01]  /*14de0*/  F2FP.PACK_AB R7, R21, R2 ;  /* 0x000000021507723e */ /* 0x008fe200000000ff */
[----:B------:R-:W-:Y:S01]  /*14df0*/  FADD.FTZ R23, R122, R23 ;  /* 0x000000177a177221 */ /* 0x000fe20000010000 */
[----:B------:R-:W2:Y:S01]  /*14e00*/  LDSM.16.MT88.4 R16, [R157+0x9800] ;  /* 0x009800009d10783b */ /* 0x000ea20000004200 */
[----:B------:R-:W-:Y:S02]  /*14e10*/  FADD.FTZ R111, R111, R114 ;  /* 0x000000726f6f7221 */ /* 0x000fe40000010000 */
[----:B------:R-:W-:Y:S02]  /*14e20*/  FADD.FTZ R116, R116, R23 ;  /* 0x0000001774747221 */ /* 0x000fe40000010000 */
[----:B------:R-:W-:Y:S01]  /*14e30*/  FADD.FTZ R22, R112, R111 ;  /* 0x0000006f70167221 */ /* 0x000fe20000010000 */
[----:B-----5:R-:W-:Y:S01]  /*14e40*/  F2FP.PACK_AB R5, R25, R0 ;  /* 0x000000001905723e */ /* 0x020fe200000000ff */
        /* <DEDUP_REMOVED lines=10> */
[----:B------:R-:W1:Y:S01]  /*14ef0*/  LDSM.16.MT88.4 R12, [R156+0x9800] ;  /* 0x009800009c0c783b */ /* 0x000e620000004200 */
[----:B------:R-:W-:Y:S02]  /*14f00*/  FADD.FTZ R123, R123, R110 ;  /* 0x0000006e7b7b7221 */ /* 0x000fe40000010000 */
[----:B------:R-:W-:-:S04]  /*14f10*/  FADD.FTZ R126, R126, R115 ;  /* 0x000000737e7e7221 */ /* 0x000fc80000010000 */
[----:B----4-:R-:W-:Y:S01]  /*14f20*/  HMMA.16816.F32 R88, R4, R8, R88 ;  /* 0x000000080458723c */ /* 0x010fe20000001858 */
        /* <DEDUP_REMOVED lines=15> */
[----:B------:R-:W-:-:S04]  /*15020*/  FADD.FTZ R9, R46, R9 ;  /* 0x000000092e097221 */ /* 0x000fc80000010000 */
[----:B------:R-:W-:Y:S01]  /*15030*/  FADD.FTZ R42, R42, R9 ;  /* 0x000000092a2a7221 */ /* 0x000fe20000010000 */
[C---:B-1----:R-:W-:Y:S01]  /*15040*/  HMMA.16816.F32 R72, R4.reuse, R12, R72 ;  /* 0x0000000c0448723c */ /* 0x042fe20000001848 */
[----:B------:R-:W-:Y:S02]  /*15050*/  FADD.FTZ R9, R56, R41 ;  /* 0x0000002938097221 */ /* 0x000fe40000010000 */
[----:B------:R-:W-:Y:S02]  /*15060*/  FADD.FTZ R47, R47, R42 ;  /* 0x0000002a2f2f7221 */ /* 0x000fe40000010000 */
[----:B------:R-:W-:Y:S02]  /*15070*/  FADD.FTZ R32, R32, R9 ;  /* 0x0000000920207221 */ /* 0x000fe40000010000 */
[----:B------:R-:W-:Y:S01]  /*15080*/  FADD.FTZ R0, R0, R47 ;  /* 0x0000002f00007221 */ /* 0x000fe20000010000 */
[----:B------:R-:W-:Y:S01]  /*15090*/  HMMA.16816.F32 R68, R4, R14, R68 ;  /* 0x0000000e0444723c */ /* 0x000fe20000001844 */
[----:B------:R-:W-:-:S02]  /*150a0*/  FADD.FTZ R32, R33, R32 ;  /* 0x0000002021207221 */ /* 0x000fc40000010000 */
[----:B------:R-:W-:Y:S01]  /*150b0*/  FADD.FTZ R25, R25, R0 ;  /* 0x0000000019197221 */ /* 0x000fe20000010000 */
[----:B------:R-:W-:Y:S01]  /*150c0*/  MOV R0, R3 ;  /* 0x0000000300007202 */ /* 0x000fe20000000f00 */
[----:B------:R-:W-:Y:S02]  /*150d0*/  FADD.FTZ R35, R35, R32 ;  /* 0x0000002023237221 */ /* 0x000fe40000010000 */
[----:B------:R-:W-:Y:S02]  /*150e0*/  FADD.FTZ R2, R2, R25 ;  /* 0x0000001902027221 */ /* 0x000fe40000010000 */
[----:B------:R-:W-:Y:S02]  /*150f0*/  FADD.FTZ R185, R36, R35 ;  /* 0x0000002324b97221 */ /* 0x000fe40000010000 */
[----:B------:R-:W-:Y:S01]  /*15100*/  FADD.FTZ R184, R21, R2 ;  /* 0x0000000215b87221 */ /* 0x000fe20000010000 */
[----:B------:R-:W-:Y:S02]  /*15110*/  MOV R2, R20 ;  /* 0x0000001400027202 */ /* 0x000fe40000000f00 */
.L_x_5642:
[----:B------:R-:W-:-:S13]  /*15120*/  ISETP.GE.AND P0, PT, R180, 0x1, PT ;  /* 0x00000001b400780c */ /* 0x000fda0003f06270 */
[----:B------:R-:W-:Y:S05]  /*15130*/  @!P0 BRA `(.L_x_5650) ;  /* 0x00003da000008947 */ /* 0x000fea0003800000 */
[----:B------:R-:W-:Y:S01]  /*15140*/  IMAD.MOV.U32 R183, RZ, RZ, c[0x0][0x1a0] ;  /* 0x00006800ffb77624 */ /* 0x000fe200078e00ff */
[----:B------:R-:W-:Y:S02]  /*15150*/  MOV R103, R0 ;  /* 0x0000000000677202 */ /* 0x000fe40000000f00 */
[----:B------:R-:W-:Y:S01]  /*15160*/  MOV R105, R2 ;  /* 0x0000000200697202 */ /* 0x000fe20000000f00 */
[----:B------:R-:W-:-:S05]  /*15170*/  IMAD.U32 R182, R183, -0x80, RZ ;  /* 0xffffff80b7b67824 */ /* 0x000fca00078e00ff */
[----:B------:R-:W-:Y:S02]  /*15180*/  SHF.R.S32.HI R181, RZ, 0x1f, R182 ;  /* 0x0000001fffb57819 */ /* 0x000fe400000114b6 */
.L_x_5654:
        /* <DEDUP_REMOVED lines=65> */
.L_x_5651:
        /* <DEDUP_REMOVED lines=25> */
[CC--:B------:R-:W-:Y:S01]  /*15730*/  @!P0 LEA R5, P1, R183.reuse, R8.reuse, 0x6 ;  /* 0x00000008b7058211 */ /* 0x0c0fe200078230ff */
[C---:B------:R-:W-:Y:S01]  /*15740*/  @!P0 IMAD.WIDE.U32 R14, R183.reuse, 0x30, R14 ;  /* 0x00000030b70e8825 */ /* 0x040fe200078e000e */
[----:B------:R-:W-:Y:S02]  /*15750*/  @!P0 MOV R6, c[0x0][0x1a4] ;  /* 0x0000690000068a02 */ /* 0x000fe40000000f00 */
[----:B------:R-:W-:Y:S01]  /*15760*/  @!P0 MOV R10, R8 ;  /* 0x00000008000a8202 */ /* 0x000fe20000000f00 */
[----:B------:R-:W-:Y:S01]  /*15770*/  @!P0 IMAD R4, R4, 0x30, RZ ;  /* 0x0000003004048824 */ /* 0x000fe200078e02ff */
[-C--:B------:R-:W-:Y:S01]  /*15780*/  @!P0 LEA R24, P4, R14, R140.reuse, 0x1 ;  /* 0x0000008c0e188211 */ /* 0x080fe200078808ff */
[----:B------:R-:W-:Y:S01]  /*15790*/  @P0 STS.128 [R176+0x7000], RZ ;  /* 0x007000ffb0000388 */ /* 0x000fe20000000c00 */
[----:B------:R-:W-:Y:S02]  /*157a0*/  @!P0 LEA.HI.X R6, R183, R9, R6, 0x6, P1 ;  /* 0x00000009b7068211 */ /* 0x000fe400008f3406 */
        /* <DEDUP_REMOVED lines=9> */
[----:B------:R-:W-:Y:S02]  /*15840*/  @!P0 MOV R3, c[0x0][0x1a4] ;  /* 0x0000690000038a02 */ /* 0x000fe40000000f00 */
[----:B------:R-:W-:Y:S01]  /*15850*/  @!P0 MOV R2, c[0x0][0x1a4] ;  /* 0x0000690000028a02 */ /* 0x000fe20000000f00 */
[----:B------:R-:W-:Y:S01]  /*15860*/  @P0 STS.128 [R176+0x7800], RZ ;  /* 0x007800ffb0000388 */ /* 0x000fe20000000c00 */
[----:B------:R-:W-:Y:S01]  /*15870*/  @!P0 IMAD.WIDE.U32 R10, R183, 0x50, R10 ;  /* 0x00000050b70a8825 */ /* 0x000fe200078e000a */
[----:B------:R-:W-:Y:S02]  /*15880*/  @!P0 MOV R20, R8 ;  /* 0x0000000800148202 */ /* 0x000fe40000000f00 */
[----:B------:R-:W-:Y:S01]  /*15890*/  @!P0 MOV R21, R9 ;  /* 0x0000000900158202 */ /* 0x000fe20000000f00 */
[----:B------:R-:W-:Y:S01]  /*158a0*/  @!P0 IMAD R3, R3, 0x50, RZ ;  /* 0x0000005003038824 */ /* 0x000fe200078e02ff */
[-C--:B------:R-:W-:Y:S01]  /*158b0*/  @!P0 LEA R22, P3, R10, R140.reuse, 0x1 ;  /* 0x0000008c0a168211 */ /* 0x080fe200078608ff */
[----:B------:R-:W-:Y:S01]  /*158c0*/  @!P0 IMAD.WIDE.U32 R8, R183, 0x60, R8 ;  /* 0x00000060b7088825 */ /* 0x000fe200078e0008 */
[----:B------:R-:W-:Y:S01]  /*158d0*/  @!PT LDS RZ, [RZ] ;  /* 0x00000000fffff984 */ /* 0x000fe20000000800 */
[----:B------:R-:W-:Y:S01]  /*158e0*/  @!PT LDS RZ, [RZ] ;  /* 0x00000000fffff984 */ /* 0x000fe20000000800 */
[----:B------:R-:W-:Y:S01]  /*158f0*/  @!PT LDS RZ, [RZ] ;  /* 0x00000000fffff984 */ /* 0x000fe20000000800 */
[----:B------:R3:W-:Y:S01]  /*15900*/  @!P0 LDGSTS.E.BYPASS.LTC128B.128 [R176+0x7800], [R24.64] ;  /* 0x0780000018b08fae */ /* 0x0007e2000b901d46 */
[----:B------:R-:W-:Y:S02]  /*15910*/  @!P0 MOV R0, c[0x0][0x1a4] ;  /* 0x0000690000008a02 */ /* 0x000fe40000000f00 */
[----:B------:R-:W-:Y:S01]  /*15920*/  @!P0 IADD3 R3, R3, R11, RZ ;  /* 0x0000000b03038210 */ /* 0x000fe20007ffe0ff */
[----:B------:R-:W-:Y:S01]  /*15930*/  @!P0 IMAD R2, R2, 0x60, RZ ;  /* 0x0000006002028824 */ /* 0x000fe200078e02ff */
[-C--:B------:R-:W-:Y:S01]  /*15940*/  @!P0 LEA R6, P2, R8, R140.reuse, 0x1 ;  /* 0x0000008c08068211 */ /* 0x080fe200078408ff */
[----:B------:R-:W-:Y:S01]  /*15950*/  @!P0 IMAD.WIDE.U32 R20, R183, 0x70, R20 ;  /* 0x00000070b7148825 */ /* 0x000fe200078e0014 */
[----:B------:R-:W-:Y:S01]  /*15960*/  @!P0 LEA.HI.X R23, R10, R141, R3, 0x1, P3 ;  /* 0x0000008d0a178211 */ /* 0x000fe200018f0c03 */
[----:B------:R-:W-:Y:S01]  /*15970*/  @P0 STS.128 [R176+0x8000], RZ ;  /* 0x008000ffb0000388 */ /* 0x000fe20000000c00 */
[----:B------:R-:W-:Y:S01]  /*15980*/  @!P0 IADD3 R2, R2, R9, RZ ;  /* 0x0000000902028210 */ /* 0x000fe20007ffe0ff */
[----:B------:R-:W-:Y:S01]  /*15990*/  @!P0 IMAD R0, R0, 0x70, RZ ;  /* 0x0000007000008824 */ /* 0x000fe200078e02ff */
[----:B------:R-:W-:Y:S02]  /*159a0*/  @!P0 LEA R26, P1, R20, R140, 0x1 ;  /* 0x0000008c141a8211 */ /* 0x000fe400078208ff */
[----:B------:R-:W-:Y:S02]  /*159b0*/  @!P0 LEA.HI.X R7, R8, R141, R2, 0x1, P2 ;  /* 0x0000008d08078211 */ /* 0x000fe400010f0c02 */
[----:B------:R-:W-:Y:S01]  /*159c0*/  @!P0 IADD3 R0, R0, R21, RZ ;  /* 0x0000001500008210 */ /* 0x000fe20007ffe0ff */
[----:B------:R-:W-:Y:S01]  /*159d0*/  @!PT LDS RZ, [RZ] ;  /* 0x00000000fffff984 */ /* 0x000fe20000000800 */
[----:B------:R-:W-:Y:S01]  /*159e0*/  @!PT LDS RZ, [RZ] ;  /* 0x00000000fffff984 */ /* 0x000fe20000000800 */
[----:B------:R-:W-:Y:S01]  /*159f0*/  @!PT LDS RZ, [RZ] ;  /* 0x00000000fffff984 */ /* 0x000fe20000000800 */
[----:B------:R4:W-:Y:S03]  /*15a00*/  @!P0 LDGSTS.E.BYPASS.LTC128B.128 [R176+0x8000], [R12.64] ;  /* 0x080000000cb08fae */ /* 0x0009e6000b901d46 */
[----:B------:R-:W-:Y:S02]  /*15a10*/  @!P0 LEA.HI.X R27, R20, R141, R0, 0x1, P1 ;  /* 0x0000008d141b8211 */ /* 0x000fe400008f0c00 */
[----:B------:R-:W-:Y:S03]  /*15a20*/  ISETP.GE.AND P1, PT, R180, 0x2, PT ;  /* 0x00000002b400780c */ /* 0x000fe60003f26270 */
        /* <DEDUP_REMOVED lines=17> */
[----:B------:R-:W4:Y:S08]  /*15b40*/  LDSM.16.M88.4 R116, [R165+0x2800] ;  /* 0x00280000a574783b */ /* 0x000f300000000200 */
[----:B------:R-:W5:Y:S08]  /*15b50*/  LDSM.16.M88.4 R120, [R165+0x3000] ;  /* 0x00300000a578783b */ /* 0x000f700000000200 */
[----:B------:R-:W0:Y:S08]  /*15b60*/  LDGDEPBAR ;  /* 0x00000000000079af */ /* 0x000e300000000000 */
[----:B------:R-:W1:Y:S08]  /*15b70*/  LDSM.16.M88.4 R124, [R165+0x3800] ;  /* 0x00380000a57c783b */ /* 0x000e700000000200 */
[----:B------:R-:W1:Y:S08]  /*15b80*/  LDSM.16.M88.4 R128, [R165+0x4000] ;  /* 0x00400000a580783b */ /* 0x000e700000000200 */
[----:B------:R-:W1:Y:S08]  /*15b90*/  LDSM.16.M88.4 R132, [R165+0x4800] ;  /* 0x00480000a584783b */ /* 0x000e700000000200 */
[----:B------:R-:W2:Y:S08]  /*15ba0*/  LDSM.16.M88.4 R136, [R165+0x5000] ;  /* 0x00500000a588783b */ /* 0x000eb00000000200 */
[----:B------:R-:W2:Y:S08]  /*15bb0*/  LDSM.16.M88.4 R64, [R165+0x5800] ;  /* 0x00580000a540783b */ /* 0x000eb00000000200 */
[----:B------:R-:W-:Y:S08]  /*15bc0*/  LDSM.16.M88.4 R140, [R164] ;  /* 0x00000000a48c783b */ /* 0x000ff00000000200 */
[----:B------:R-:W3:Y:S08]  /*15bd0*/  LDSM.16.M88.4 R144, [R159+0x2000] ;  /* 0x002000009f90783b */ /* 0x000ef00000000200 */
[----:B------:R-:W3:Y:S01]  /*15be0*/  LDSM.16.M88.4 R148, [R159+0x2800] ;  /* 0x002800009f94783b */ /* 0x000ee20000000200 */
[C---:B-1----:R-:W-:Y:S08]  /*15bf0*/  HMMA.16816.F32 R4, R108.reuse, R112, RZ ;  /* 0x000000706c04723c */ /* 0x042ff000000018ff */
[C---:B------:R-:W-:Y:S01]  /*15c00*/  HMMA.16816.F32 R8, R108.reuse, R114, RZ ;  /* 0x000000726c08723c */ /* 0x040fe200000018ff */
[----:B------:R-:W1:Y:S07]  /*15c10*/  LDSM.16.M88.4 R112, [R159+0x3000] ;  /* 0x003000009f70783b */ /* 0x000e6e0000000200 */
        /* <DEDUP_REMOVED lines=20> */
[C---:B------:R-:W-:Y:S08]  /*15d60*/  HMMA.16816.F32 R8, R140.reuse, R146, R8 ;  /* 0x000000928c08723c */ /* 0x040ff00000001808 */
[C---:B------:R-:W-:Y:S08]  /*15d70*/  HMMA.16816.F32 R12, R140.reuse, R148, R12 ;  /* 0x000000948c0c723c */ /* 0x040ff0000000180c */
[C---:B------:R-:W-:Y:S08]  /*15d80*/  HMMA.16816.F32 R16, R140.reuse, R150, R16 ;  /* 0x000000968c10723c */ /* 0x040ff00000001810 */
[C---:B-1----:R-:W-:Y:S08]  /*15d90*/  HMMA.16816.F32 R20, R140.reuse, R112, R20 ;  /* 0x000000708c14723c */ /* 0x042ff00000001814 */
        /* <DEDUP_REMOVED lines=16> */
[----:B------:R-:W1:Y:S06]  /*15ea0*/  LDSM.16.M88.4 R108, [R154] ;  /* 0x000000009a6c783b */ /* 0x000e6c0000000200 */
[----:B------:R-:W-:Y:S01]  /*15eb0*/  MOV R140, R186 ;  /* 0x000000ba008c7202 */ /* 0x000fe20000000f00 */
[C---:B--2---:R-:W-:Y:S05]  /*15ec0*/  HMMA.16816.F32 R4, R112.reuse, R116, R4 ;  /* 0x000000747004723c */ /* 0x044fea0000001804 */
[----:B------:R-:W-:Y:S03]  /*15ed0*/  MOV R141, R187 ;  /* 0x000000bb008d7202 */ /* 0x000fe60000000f00 */
[C---:B------:R-:W-:Y:S01]  /*15ee0*/  HMMA.16816.F32 R8, R112.reuse, R118, R8 ;  /* 0x000000767008723c */ /* 0x040fe20000001808 */
[----:B------:R-:W2:Y:S07]  /*15ef0*/  LDSM.16.M88.4 R116, [R153] ;  /* 0x000000009974783b */ /* 0x000eae0000000200 */
[C---:B---3--:R-:W-:Y:S08]  /*15f00*/  HMMA.16816.F32 R12, R112.reuse, R120, R12 ;  /* 0x00000078700c723c */ /* 0x048ff0000000180c */
        /* <DEDUP_REMOVED lines=10> */
[----:B------:R-:W3:Y:S07]  /*15fb0*/  LDSM.16.M88.4 R124, [R102] ;  /* 0x00000000667c783b */ /* 0x000eee0000000200 */
[C---:B------:R-:W-:Y:S08]  /*15fc0*/  HMMA.16816.F32 R44, R112.reuse, R128, R44 ;  /* 0x00000080702c723c */ /* 0x040ff0000000182c */
[C---:B------:R-:W-:Y:S08]  /*15fd0*/  HMMA.16816.F32 R48, R112.reuse, R130, R48 ;  /* 0x000000827030723c */ /* 0x040ff00000001830 */
[C---:B-1----:R-:W-:Y:S08]  /*15fe0*/  HMMA.16816.F32 R52, R112.reuse, R108, R52 ;  /* 0x0000006c7034723c */ /* 0x042ff00000001834 */
[C---:B------:R-:W-:Y:S01]  /*15ff0*/  HMMA.16816.F32 R56, R112.reuse, R110, R56 ;  /* 0x0000006e7038723c */ /* 0x040fe20000001838 */
[----:B------:R-:W1:Y:S07]  /*16000*/  LDSM.16.M88.4 R108, [R102+0x800] ;  /* 0x00080000666c783b */ /* 0x000e6e0000000200 */
[C---:B--2---:R-:W-:Y:S08]  /*16010*/  HMMA.16816.F32 R60, R112.reuse, R116, R60 ;  /* 0x00000074703c723c */ /* 0x044ff0000000183c */
[----:B------:R-:W-:Y:S08]  /*16020*/  HMMA.16816.F32 R64, R112, R118, R64 ;  /* 0x000000767040723c */ /* 0x000ff00000001840 */
[C---:B---3--:R-:W-:Y:S08]  /*16030*/  HMMA.16816.F32 R4, R120.reuse, R124, R4 ;  /* 0x0000007c7804723c */ /* 0x048ff00000001804 */
[C---:B------:R-:W-:Y:S08]  /*16040*/  HMMA.16816.F32 R8, R120.reuse, R126, R8 ;  /* 0x0000007e7808723c */ /* 0x040ff00000001808 */
[C---:B-1----:R-:W-:Y:S08]  /*16050*/  HMMA.16816.F32 R12, R120.reuse, R108, R12 ;  /* 0x0000006c780c723c */ /* 0x042ff0000000180c */
[----:B------:R-:W-:Y:S01]  /*16060*/  FMUL.FTZ R229, R4, c[0x0][0x2ec] ;  /* 0x0000bb0004e57a20 */ /* 0x000fe20000410000 */
[C---:B------:R-:W-:Y:S03]  /*16070*/  HMMA.16816.F32 R16, R120.reuse, R110, R16 ;  /* 0x0000006e7810723c */ /* 0x040fe60000001810 */
[----:B------:R-:W-:Y:S02]  /*16080*/  FMUL.FTZ R227, R5, c[0x0][0x2ec] ;  /* 0x0000bb0005e37a20 */ /* 0x000fe40000410000 */
[----:B------:R-:W1:Y:S01]  /*16090*/  MUFU.TANH R229, R229 ;  /* 0x000000e500e57308 */ /* 0x000e620000002400 */
[----:B------:R-:W-:Y:S02]  /*160a0*/  FMUL.FTZ R232, R6, c[0x0][0x2ec] ;  /* 0x0000bb0006e87a20 */ /* 0x000fe40000410000 */
[----:B------:R-:W-:Y:S04]  /*160b0*/  FMUL.FTZ R9, R9, c[0x0][0x2ec] ;  /* 0x0000bb0009097a20 */ /* 0x000fe80000410000 */
[----:B------:R-:W-:Y:S02]  /*160c0*/  FMUL.FTZ R10, R10, c[0x0][0x2ec] ;  /* 0x0000bb000a0a7a20 */ /* 0x000fe40000410000 */
[----:B------:R-:W-:Y:S01]  /*160d0*/  FMUL.FTZ R11, R11, c[0x0][0x2ec] ;  /* 0x0000bb000b0b7a20 */ /* 0x000fe20000410000 */
[----:B------:R-:W2:Y:S01]  /*160e0*/  MUFU.TANH R233, R9 ;  /* 0x0000000900e97308 */ /* 0x000ea20000002400 */
[----:B------:R-:W-:Y:S02]  /*160f0*/  FMUL.FTZ R230, R7, c[0x0][0x2ec] ;  /* 0x0000bb0007e67a20 */ /* 0x000fe40000410000 */
[----:B------:R-:W3:Y:S01]  /*16100*/  LDSM.16.M88.4 R4, [R102+0x1000] ;  /* 0x001000006604783b */ /* 0x000ee20000000200 */
[----:B------:R-:W-:Y:S02]  /*16110*/  FMUL.FTZ R225, R8, c[0x0][0x2ec] ;  /* 0x0000bb0008e17a20 */ /* 0x000fe40000410000 */
[----:B------:R-:W-:Y:S02]  /*16120*/  FMUL.FTZ R235, R12, c[0x0][0x2ec] ;  /* 0x0000bb000ceb7a20 */ /* 0x000fe40000410000 */
[----:B------:R-:W-:Y:S02]  /*16130*/  FMUL.FTZ R13, R13, c[0x0][0x2ec] ;  /* 0x0000bb000d0d7a20 */ /* 0x000fe40000410000 */
[----:B------:R-:W4:Y:S01]  /*16140*/  MUFU.TANH R236, R10 ;  /* 0x0000000a00ec7308 */ /* 0x000f220000002400 */
        /* <DEDUP_REMOVED lines=9> */
[C---:B---3--:R-:W-:Y:S01]  /*161e0*/  HMMA.16816.F32 R20, R120.reuse, R4, R20 ;  /* 0x000000047814723c */ /* 0x048fe20000001814 */
[----:B-----5:R-:W3:Y:S08]  /*161f0*/  LDSM.16.M88.4 R8, [R102+0x1800] ;  /* 0x001800006608783b */ /* 0x020ef00000000200 */
[----:B------:R-:W1:Y:S01]  /*16200*/  MUFU.TANH R230, R230 ;  /* 0x000000e600e67308 */ /* 0x000e620000002400 */
[C---:B------:R-:W-:Y:S01]  /*16210*/  HMMA.16816.F32 R24, R120.reuse, R6, R24 ;  /* 0x000000067818723c */ /* 0x040fe20000001818 */
[----:B------:R-:W5:Y:S08]  /*16220*/  LDSM.16.M88.4 R4, [R102+0x2000] ;  /* 0x002000006604783b */ /* 0x000f700000000200 */
[----:B------:R-:W1:Y:S05]  /*16230*/  MUFU.TANH R225, R225 ;  /* 0x000000e100e17308 */ /* 0x000e6a0000002400 */
        /* <DEDUP_REMOVED lines=10> */
[C---:B---3--:R-:W-:Y:S08]  /*162e0*/  HMMA.16816.F32 R28, R120.reuse, R8, R28 ;  /* 0x00000008781c723c */ /* 0x048ff0000000181c */
[----:B------:R3:W1:Y:S01]  /*162f0*/  MUFU.TANH R228, R14 ;  /* 0x0000000e00e47308 */ /* 0x0006620000002400 */
[C---:B------:R-:W-:Y:S01]  /*16300*/  HMMA.16816.F32 R32, R120.reuse, R10, R32 ;  /* 0x0000000a7820723c */ /* 0x040fe20000001820 */
[----:B------:R-:W1:Y:S08]  /*16310*/  LDSM.16.M88.4 R8, [R102+0x2800] ;  /* 0x002800006608783b */ /* 0x000e700000000200 */
[----:B------:R3:W1:Y:S01]  /*16320*/  MUFU.TANH R226, R15 ;  /* 0x0000000f00e27308 */ /* 0x0006620000002400 */
[C---:B-----5:R-:W-:Y:S05]  /*16330*/  HMMA.16816.F32 R36, R120.reuse, R4, R36 ;  /* 0x000000047824723c */ /* 0x060fea0000001824 */
[----:B------:R-:W-:Y:S03]  /*16340*/  FMUL.FTZ R213, R28, c[0x0][0x2ec] ;  /* 0x0000bb001cd57a20 */ /* 0x000fe60000410000 */
[C---:B------:R-:W-:Y:S01]  /*16350*/  HMMA.16816.F32 R40, R120.reuse, R6, R40 ;  /* 0x000000067828723c */ /* 0x040fe20000001828 */
[----:B------:R-:W2:Y:S01]  /*16360*/  MUFU.TANH R223, R223 ;  /* 0x000000df00df7308 */ /* 0x000ea20000002400 */
[----:B------:R-:W5:Y:S02]  /*16370*/  LDSM.16.M88.4 R4, [R102+0x3000] ;  /* 0x003000006604783b */ /* 0x000f640000000200 */
        /* <DEDUP_REMOVED lines=16> */
[----:B------:R-:W1:Y:S01]  /*16480*/  LDSM.16.M88.4 R8, [R102+0x3800] ;  /* 0x003800006608783b */ /* 0x000e620000000200 */
[----:B------:R-:W-:Y:S04]  /*16490*/  DEPBAR.LE SB0, 0x0 ;  /* 0x000080000000791a */ /* 0x000fe80000000000 */
[----:B------:R-:W-:Y:S02]  /*164a0*/  FMUL.FTZ R39, R39, c[0x0][0x2ec] ;  /* 0x0000bb0027277a20 */ /* 0x000fe40000410000 */
[----:B------:R-:W-:Y:S01]  /*164b0*/  FMUL.FTZ R41, R41, c[0x0][0x2ec] ;  /* 0x0000bb0029297a20 */ /* 0x000fe20000410000 */
[----:B------:R-:W1:Y:S01]  /*164c0*/  MUFU.TANH R221, R221 ;  /* 0x000000dd00dd7308 */ /* 0x000e620000002400 */
[----:B------:R-:W-:Y:S01]  /*164d0*/  BAR.SYNC.DEFER_BLOCKING 0x0 ;  /* 0x0000000000007b1d */ /* 0x000fe20000010000 */
[C---:B-----5:R-:W-:Y:S05]  /*164e0*/  HMMA.16816.F32 R52, R120.reuse, R4, R52 ;  /* 0x000000047834723c */ /* 0x060fea0000001834 */
        /* <DEDUP_REMOVED lines=37> */
[----:B------:R3:W1:Y:S10]  /*16740*/  MUFU.TANH R211, R29 ;  /* 0x0000001d00d37308 */ /* 0x0006740000002400 */
[----:B------:R3:W1:Y:S10]  /*16750*/  MUFU.TANH R212, R30 ;  /* 0x0000001e00d47308 */ /* 0x0006740000002400 */
[----:B------:R3:W1:Y:S10]  /*16760*/  MUFU.TANH R210, R31 ;  /* 0x0000001f00d27308 */ /* 0x0006740000002400 */
        /* <DEDUP_REMOVED lines=31> */
[----:B------:R-:W1:Y:S10]  /*16960*/  MUFU.TANH R142, R142 ;  /* 0x0000008e008e7308 */ /* 0x000e740000002400 */
[----:B------:R-:W1:Y:S10]  /*16970*/  MUFU.TANH R63, R63 ;  /* 0x0000003f003f7308 */ /* 0x000e740000002400 */
[----:B------:R-:W1:Y:S10]  /*16980*/  MUFU.TANH R64, R64 ;  /* 0x0000004000407308 */ /* 0x000e740000002400 */
[----:B------:R-:W1:Y:S10]  /*16990*/  MUFU.TANH R36, R36 ;  /* 0x0000002400247308 */ /* 0x000e740000002400 */
[----:B------:R-:W1:Y:S01]  /*169a0*/  MUFU.TANH R3, R3 ;  /* 0x0000000300037308 */ /* 0x000e620000002400 */
[----:B------:R-:W-:-:S05]  /*169b0*/  @!P1 BRA `(.L_x_5652) ;  /* 0x0000098000009947 */ /* 0x000fca0003800000 */
[----:B--234-:R-:W-:Y:S05]  /*169c0*/  IMAD.MOV.U32 R5, RZ, RZ, c[0x0][0x198] ;  /* 0x00006600ff057624 */ /* 0x01cfea00078e00ff */
[----:B------:R-:W-:Y:S04]  /*169d0*/  LEA R6, -R5, RZ, 0x7 ;  /* 0x000000ff05067211 */ /* 0x000fe800078e39ff */
[----:B------:R-:W-:Y:S01]  /*169e0*/  SHF.R.S32.HI R7, RZ, 0x1f, R6 ;  /* 0x0000001fff077819 */ /* 0x000fe20000011406 */
[----:B------:R-:W-:-:S05]  /*169f0*/  @!P6 BRA `(.L_x_5653) ;  /* 0x000003c00000e947 */ /* 0x000fca0003800000 */
[----:B------:R-:W-:Y:S01]  /*16a00*/  IMAD.SHL.U32 R11, R180, 0x80, RZ ;  /* 0x00000080b40b7824 */ /* 0x000fe200078e00ff */
[----:B------:R-:W-:Y:S04]  /*16a10*/  IABS R0, c[0x0][0x2d0] ;  /* 0x0000b40000007a13 */ /* 0x000fe80000000000 */
[----:B------:R-:W2:Y:S01]  /*16a20*/  I2F.RP R10, R0 ;  /* 0x00000000000a7306 */ /* 0x000ea20000209400 */
[C---:B------:R-:W-:Y:S02]  /*16a30*/  IADD3 R8, R11.reuse, -0x100, RZ ;  /* 0xffffff000b087810 */ /* 0x040fe40007ffe0ff */
[----:B------:R-:W-:Y:S04]  /*16a40*/  IADD3 R11, R11, -0x80, RZ ;  /* 0xffffff800b0b7810 */ /* 0x000fe80007ffe0ff */
[----:B------:R-:W-:Y:S02]  /*16a50*/  IABS R4, R11 ;  /* 0x0000000b00047213 */ /* 0x000fe40000000000 */
[----:B------:R-:W-:Y:S01]  /*16a60*/  LOP3.LUT R11, R11, c[0x0][0x2d0], RZ, 0x3c, !PT ;  /* 0x0000b4000b0b7a12 */ /* 0x000fe200078e3cff */
[----:B--2---:R-:W2:Y:S02]  /*16a70*/  MUFU.RCP R2, R10 ;  /* 0x0000000a00027308 */ /* 0x004ea40000001000 */
[----:B--2---:R-:W-:Y:S02]  /*16a80*/  IADD3 R6, R2, 0xffffffe, RZ ;  /* 0x0ffffffe02067810 */ /* 0x004fe40007ffe0ff */
[----:B------:R-:W-:Y:S06]  /*16a90*/  IABS R2, R8 ;  /* 0x0000000800027213 */ /* 0x000fec0000000000 */
[----:B------:R-:W2:Y:S01]  /*16aa0*/  F2I.FTZ.U32.TRUNC.NTZ R7, R6 ;  /* 0x0000000600077305 */ /* 0x000ea2000021f000 */
[----:B------:R-:W-:Y:S04]  /*16ab0*/  LOP3.LUT R8, R8, c[0x0][0x2d0], RZ, 0x3c, !PT ;  /* 0x0000b40008087a12 */ /* 0x000fe800078e3cff */
[----:B------:R-:W-:Y:S01]  /*16ac0*/  ISETP.GE.AND P3, PT, R8, RZ, PT ;  /* 0x000000ff0800720c */ /* 0x000fe20003f66270 */
        /* <DEDUP_REMOVED lines=47> */
.L_x_5653:
[----:B------:R2:W-:Y:S01]  /*16dc0*/  @P0 STS.128 [R176+0x2000], RZ ;  /* 0x002000ffb0000388 */ /* 0x0005e20000000c00 */
[----:B------:R-:W-:Y:S01]  /*16dd0*/  LEA R24, P4, R6, R178, 0x1 ;  /* 0x000000b206187211 */ /* 0x000fe200078808ff */
[----:B------:R-:W-:Y:S01]  /*16de0*/  @!P0 IMAD.MOV.U32 R8, RZ, RZ, c[0x0][0x19c] ;  /* 0x00006700ff088624 */ /* 0x000fe200078e00ff */
[-C--:B------:R-:W-:Y:S01]  /*16df0*/  @!P0 IADD3 R9, P2, R170, R6.reuse, RZ ;  /* 0x00000006aa098210 */ /* 0x080fe20007f5e0ff */
[----:B------:R-:W-:Y:S01]  /*16e00*/  @!P0 IMAD.MOV.U32 R0, RZ, RZ, c[0x0][0x19c] ;  /* 0x00006700ff008624 */ /* 0x000fe200078e00ff */
[--C-:B------:R-:W-:Y:S01]  /*16e10*/  LEA.HI.X R25, R6, R177, R7.reuse, 0x1, P4 ;  /* 0x000000b106197211 */ /* 0x100fe200020f0c07 */
[C-C-:B------:R-:W-:Y:S01]  /*16e20*/  @!P0 IMAD.WIDE.U32 R20, R5.reuse, 0x30, R6.reuse ;  /* 0x0000003005148825 */ /* 0x140fe200078e0006 */
[CC--:B------:R-:W-:Y:S02]  /*16e30*/  @!P0 LEA R11, P1, R5.reuse, R6.reuse, 0x5 ;  /* 0x00000006050b8211 */ /* 0x0c0fe400078228ff */
[----:B------:R-:W-:Y:S01]  /*16e40*/  @!P0 LEA R10, P3, R5, R6, 0x6 ;  /* 0x00000006050a8211 */ /* 0x000fe200078630ff */
[----:B------:R-:W-:Y:S01]  /*16e50*/  @!PT LDS RZ, [RZ] ;  /* 0x00000000fffff984 */ /* 0x000fe20000000800 */
[----:B------:R-:W-:Y:S01]  /*16e60*/  @!PT LDS RZ, [RZ] ;  /* 0x00000000fffff984 */ /* 0x000fe20000000800 */
[----:B------:R-:W-:Y:S01]  /*16e70*/  @!PT LDS RZ, [RZ] ;  /* 0x00000000fffff984 */ /* 0x000fe20000000800 */
[----:B------:R2:W-:Y:S01]  /*16e80*/  @!P0 LDGSTS.E.BYPASS.LTC128B.128 [R176+0x2000], [R24.64] ;  /* 0x0200000018b08fae */ /* 0x0005e2000b901d46 */
[--C-:B------:R-:W-:Y:S01]  /*16e90*/  @!P0 IMAD.X R4, R169, 0x1, R7.reuse, P2 ;  /* 0x00000001a9048824 */ /* 0x100fe200010e0607 */
[CC--:B------:R-:W-:Y:S01]  /*16ea0*/  @!P0 LEA R22, P2, R9.reuse, R178.reuse, 0x1 ;  /* 0x000000b209168211 */ /* 0x0c0fe200078408ff */
[--C-:B------:R-:W-:Y:S01]  /*16eb0*/  @!P0 IMAD.MOV.U32 R18, RZ, RZ, R6.reuse ;  /* 0x000000ffff128224 */ /* 0x100fe200078e0006 */
[----:B------:R2:W-:Y:S01]  /*16ec0*/  @P0 STS.128 [R176+0x2800], RZ ;  /* 0x002800ffb0000388 */ /* 0x0005e20000000c00 */
[----:B------:R-:W-:Y:S01]  /*16ed0*/  @!P0 MOV R19, R7 ;  /* 0x0000000700138202 */ /* 0x000fe20000000f00 */
[----:B------:R-:W-:Y:S01]  /*16ee0*/  @!P0 IMAD.MOV.U32 R14, RZ, RZ, R6 ;  /* 0x000000ffff0e8224 */ /* 0x000fe200078e0006 */
[----:B------:R-:W-:Y:S01]  /*16ef0*/  @!P0 LEA.HI.X R23, R9, R177, R4, 0x1, P2 ;  /* 0x000000b109178211 */ /* 0x000fe200010f0c04 */
[----:B------:R-:W-:Y:S01]  /*16f00*/  @!P0 IMAD.MOV.U32 R15, RZ, RZ, R7 ;  /* 0x000000ffff0f8224 */ /* 0x000fe200078e0007 */
[-C--:B------:R-:W-:Y:S01]  /*16f10*/  @!P0 MOV R13, R7.reuse ;  /* 0x00000007000d8202 */ /* 0x080fe20000000f00 */
[----:B------:R-:W-:Y:S01]  /*16f20*/  @!P0 IMAD.MOV.U32 R12, RZ, RZ, R6 ;  /* 0x000000ffff0c8224 */ /* 0x000fe200078e0006 */
[-C--:B------:R-:W-:Y:S01]  /*16f30*/  @!P0 LEA.HI.X R8, R5, R7.reuse, R8, 0x5, P1 ;  /* 0x0000000705088211 */ /* 0x080fe200008f2c08 */
[----:B------:R-:W-:Y:S01]  /*16f40*/  @!PT LDS RZ, [RZ] ;  /* 0x00000000fffff984 */ /* 0x000fe20000000800 */
[----:B------:R-:W-:Y:S01]  /*16f50*/  @!PT LDS RZ, [RZ] ;  /* 0x00000000fffff984 */ /* 0x000fe20000000800 */
[----:B------:R-:W-:Y:S01]  /*16f60*/  @!PT LDS RZ, [RZ] ;  /* 0x00000000fffff984 */ /* 0x000fe20000000800 */
[----:B------:R2:W-:Y:S01]  /*16f70*/  @!P0 LDGSTS.E.BYPASS.LTC128B.128 [R176+0x2800], [R22.64] ;  /* 0x0280000016b08fae */ /* 0x0005e2000b901d46 */
[----:B------:R-:W-:Y:S01]  /*16f80*/  @!P0 IMAD.MOV.U32 R2, RZ, RZ, c[0x0][0x19c] ;  /* 0x00006700ff028624 */ /* 0x000fe200078e00ff */
[-C--:B------:R-:W-:Y:S01]  /*16f90*/  @!P0 LEA R26, P1, R11, R178.reuse, 0x1 ;  /* 0x000000b20b1a8211 */ /* 0x080fe200078208ff */
[C---:B------:R-:W-:Y:S01]  /*16fa0*/  @!P0 IMAD.WIDE.U32 R18, R5.reuse, 0x50, R18 ;  /* 0x0000005005128825 */ /* 0x040fe200078e0012 */
[----:B------:R2:W-:Y:S01]  /*16fb0*/  @P0 STS.128 [R176+0x3000], RZ ;  /* 0x003000ffb0000388 */ /* 0x0005e20000000c00 */
[C---:B------:R-:W-:Y:S02]  /*16fc0*/  @!P0 LEA.HI.X R0, R5.reuse, R7, R0, 0x6, P3 ;  /* 0x0000000705008211 */ /* 0x040fe400018f3400 */
[----:B------:R-:W-:Y:S01]  /*16fd0*/  @!P0 IMAD.WIDE.U32 R14, R5, 0x60, R14 ;  /* 0x00000060050e8825 */ /* 0x000fe200078e000e */
[----:B------:R-:W-:Y:S02]  /*16fe0*/  @!P0 LEA.HI.X R27, R11, R177, R8, 0x1, P1 ;  /* 0x000000b10b1b8211 */ /* 0x000fe400008f0c08 */
[-C--:B------:R-:W-:Y:S01]  /*16ff0*/  @!P0 LEA R28, P1, R20, R178.reuse, 0x1 ;  /* 0x000000b2141c8211 */ /* 0x080fe200078208ff */
[----:B------:R-:W-:Y:S02]  /*17000*/  @!P0 IMAD.WIDE.U32 R12, R5, 0x70, R12 ;  /* 0x00000070050c8825 */ /* 0x000fe400078e000c */
[----:B------:R-:W-:Y:S01]  /*17010*/  @!PT LDS RZ, [RZ] ;  /* 0x00000000fffff984 */ /* 0x000fe20000000800 */
[----:B------:R-:W-:Y:S01]  /*17020*/  @!PT LDS RZ, [RZ] ;  /* 0x00000000fffff984 */ /* 0x000fe20000000800 */
[----:B------:R-:W-:Y:S01]  /*17030*/  @!PT LDS RZ, [RZ] ;  /* 0x00000000fffff984 */ /* 0x000fe20000000800 */
[----:B------:R2:W-:Y:S02]  /*17040*/  @!P0 LDGSTS.E.BYPASS.LTC128B.128 [R176+0x3000], [R26.64] ;  /* 0x030000001ab08fae */ /* 0x0005e4000b901d46 */
[----:B------:R-:W-:Y:S02]  /*17050*/  @!P0 IMAD R5, R2, 0x30, RZ ;  /* 0x0000003002058824 */ /* 0x000fe400078e02ff */
[----:B------:R2:W-:Y:S01]  /*17060*/  @P0 STS.128 [R176+0x3800], RZ ;  /* 0x003800ffb0000388 */ /* 0x0005e20000000c00 */
[----:B------:R-:W-:Y:S02]  /*17070*/  @!P0 IMAD.MOV.U32 R4, RZ, RZ, c[0x0][0x19c] ;  /* 0x00006700ff048624 */ /* 0x000fe400078e00ff */
[----:B------:R-:W-:Y:S01]  /*17080*/  @!P0 IADD3 R5, R5, R21, RZ ;  /* 0x0000001505058210 */ /* 0x000fe20007ffe0ff */
[----:B------:R-:W-:Y:S02]  /*17090*/  @!P0 IMAD.MOV.U32 R6, RZ, RZ, c[0x0][0x19c] ;  /* 0x00006700ff068624 */ /* 0x000fe400078e00ff */
        /* <DEDUP_REMOVED lines=14> */
[----:B------:R-:W-:Y:S01]  /*17180*/  @!P0 LEA R8, P1, R12, R178, 0x1 ;  /* 0x000000b20c088211 */ /* 0x000fe200078208ff */
        /* <DEDUP_REMOVED lines=8> */
[----:B------:R-:W-:Y:S01]  /*17210*/  MOV R178, R24 ;  /* 0x0000001800b27202 */ /* 0x000fe20000000f00 */
[----:B------:R2:W-:Y:S03]  /*17220*/  @P0 STS.128 [R176+0x4800], RZ ;  /* 0x004800ffb0000388 */ /* 0x0005e60000000c00 */
        /* <DEDUP_REMOVED lines=17> */
.L_x_5652:
[----:B--234-:R-:W-:Y:S01]  /*17340*/  FMNMX.FTZ R0, R229, R105, !PT ;  /* 0x00000069e5007209 */ /* 0x01cfe20007810000 */
        /* <DEDUP_REMOVED lines=24> */
[----:B-1----:R-:W-:Y:S01]  /*174d0*/  FMNMX.FTZ R0, R217, R0, !PT ;  /* 0x00000000d9007209 */ /* 0x002fe20007810000 */
        /* <DEDUP_REMOVED lines=80> */
[C---:B-1----:R-:W-:Y:S02]  /*179e0*/  FMUL.FTZ R8, R38.reuse, R92 ;  /* 0x0000005c26087220 */ /* 0x042fe40000410000 */
[C---:B------:R-:W-:Y:S02]  /*179f0*/  FMUL.FTZ R9, R38.reuse, R93 ;  /* 0x0000005d26097220 */ /* 0x040fe40000410000 */
[C---:B------:R-:W-:Y:S01]  /*17a00*/  FMUL.FTZ R17, R38.reuse, R85 ;  /* 0x0000005526117220 */ /* 0x040fe20000410000 */
[----:B------:R-:W-:Y:S01]  /*17a10*/  MUFU.EX2 R112, R112 ;  /* 0x0000007000707308 */ /* 0x000fe20000000800 */
[C---:B------:R-:W-:Y:S02]  /*17a20*/  FMUL.FTZ R4, R38.reuse, R96 ;  /* 0x0000006026047220 */ /* 0x040fe40000410000 */
[C---:B------:R-:W-:Y:S02]  /*17a30*/  FMUL.FTZ R5, R38.reuse, R97 ;  /* 0x0000006126057220 */ /* 0x040fe40000410000 */
[C---:B--2---:R-:W-:Y:S02]  /*17a40*/  FMUL.FTZ R10, R37.reuse, R94 ;  /* 0x0000005e250a7220 */ /* 0x044fe40000410000 */
[----:B------:R-:W-:Y:S02]  /*17a50*/  FMUL.FTZ R11, R37, R95 ;  /* 0x0000005f250b7220 */ /* 0x000fe40000410000 */
[----:B------:R-:W-:Y:S01]  /*17a60*/  LDSM.16.MT88.4 R92, [R160+0x9800] ;  /* 0x00980000a05c783b */ /* 0x000fe20000004200 */
[----:B------:R-:W1:Y:S01]  /*17a70*/  MUFU.EX2 R111, R111 ;  /* 0x0000006f006f7308 */ /* 0x000e620000000800 */
[--C-:B------:R-:W-:Y:S02]  /*17a80*/  FFMA.FTZ R116, R229, c[0x0][0x23c], -R110.reuse ;  /* 0x00008f00e5747a23 */ /* 0x100fe4000001086e */
[----:B------:R-:W-:Y:S02]  /*17a90*/  FFMA.FTZ R108, R233, c[0x0][0x23c], -R110 ;  /* 0x00008f00e96c7a23 */ /* 0x000fe4000001086e */
[C---:B------:R-:W-:Y:S02]  /*17aa0*/  FMUL.FTZ R19, R37.reuse, R87 ;  /* 0x0000005725137220 */ /* 0x040fe40000410000 */
        /* <DEDUP_REMOVED lines=12> */
[----:B------:R-:W-:Y:S02]  /*17b70*/  FFMA.FTZ R112, R37, R184, R112 ;  /* 0x000000b825707223 */ /* 0x000fe40000010070 */
[----:B------:R-:W-:Y:S02]  /*17b80*/  FMUL.FTZ R25, R38, R77 ;  /* 0x0000004d26197220 */ /* 0x000fe40000410000 */
[----:B------:R-:W-:Y:S01]  /*17b90*/  FADD.FTZ R86, R111, R112 ;  /* 0x000000706f567221 */ /* 0x000fe20000010000 */
[----:B------:R-:W1:Y:S01]  /*17ba0*/  MUFU.EX2 R108, R108 ;  /* 0x0000006c006c7308 */ /* 0x000e620000000800 */
[----:B------:R-:W-:Y:S02]  /*17bb0*/  FFMA.FTZ R77, R213, c[0x0][0x23c], -R110 ;  /* 0x00008f00d54d7a23 */ /* 0x000fe4000001086e */
[----:B------:R-:W-:Y:S01]  /*17bc0*/  FMUL.FTZ R27, R37, R79 ;  /* 0x0000004f251b7220 */ /* 0x000fe20000410000 */
[C---:B--2---:R-:W-:Y:S01]  /*17bd0*/  F2FP.PACK_AB R40, R113.reuse, R116 ;  /* 0x000000747128723e */ /* 0x044fe200000000ff */
[--C-:B------:R-:W-:Y:S02]  /*17be0*/  FFMA.FTZ R79, R212, c[0x0][0x23c], -R39.reuse ;  /* 0x00008f00d44f7a23 */ /* 0x100fe40000010827 */
[----:B------:R-:W-:Y:S02]  /*17bf0*/  FFMA.FTZ R116, R38, R185, R116 ;  /* 0x000000b926747223 */ /* 0x000fe40000010074 */
[--C-:B------:R-:W-:Y:S01]  /*17c00*/  FFMA.FTZ R71, R218, c[0x0][0x23c], -R39.reuse ;  /* 0x00008f00da477a23 */ /* 0x100fe20000010827 */
[----:B------:R-:W-:Y:S01]  /*17c10*/  MUFU.EX2 R103, R103 ;  /* 0x0000006700677308 */ /* 0x000fe20000000800 */
[----:B------:R-:W-:Y:S02]  /*17c20*/  FADD.FTZ R78, R113, R116 ;  /* 0x00000074714e7221 */ /* 0x000fe40000010000 */
[----:B------:R-:W-:Y:S02]  /*17c30*/  FFMA.FTZ R69, R217, c[0x0][0x23c], -R110 ;  /* 0x00008f00d9457a23 */ /* 0x000fe4000001086e */
[--C-:B------:R-:W-:Y:S02]  /*17c40*/  FFMA.FTZ R220, R220, c[0x0][0x23c], -R39.reuse ;  /* 0x00008f00dcdc7a23 */ /* 0x100fe40000010827 */
[--C-:B------:R-:W-:Y:S02]  /*17c50*/  FFMA.FTZ R115, R202, c[0x0][0x23c], -R39.reuse ;  /* 0x00008f00ca737a23 */ /* 0x100fe40000010827 */
[--C-:B------:R-:W-:Y:S01]  /*17c60*/  FFMA.FTZ R118, R204, c[0x0][0x23c], -R39.reuse ;  /* 0x00008f00cc767a23 */ /* 0x100fe20000010827 */
[----:B------:R-:W2:Y:S01]  /*17c70*/  MUFU.EX2 R60, R60 ;  /* 0x0000003c003c7308 */ /* 0x000ea20000000800 */
[--C-:B------:R-:W-:Y:S02]  /*17c80*/  FFMA.FTZ R119, R200, c[0x0][0x23c], -R39.reuse ;  /* 0x00008f00c8777a23 */ /* 0x100fe40000010827 */
[--C-:B------:R-:W-:Y:S01]  /*17c90*/  FFMA.FTZ R122, R198, c[0x0][0x23c], -R39.reuse ;  /* 0x00008f00c67a7a23 */ /* 0x100fe20000010827 */
[----:B-1----:R-:W-:Y:S01]  /*17ca0*/  F2FP.PACK_AB R42, R108, R109 ;  /* 0x0000006d6c2a723e */ /* 0x002fe200000000ff */
[----:B------:R-:W-:Y:S02]  /*17cb0*/  FADD.FTZ R109, R109, R78 ;  /* 0x0000004e6d6d7221 */ /* 0x000fe40000010000 */
[--C-:B------:R-:W-:Y:S02]  /*17cc0*/  FFMA.FTZ R123, R196, c[0x0][0x23c], -R39.reuse ;  /* 0x00008f00c47b7a23 */ /* 0x100fe40000010827 */
[--C-:B------:R-:W-:Y:S01]  /*17cd0*/  FFMA.FTZ R126, R194, c[0x0][0x23c], -R39.reuse ;  /* 0x00008f00c27e7a23 */ /* 0x100fe20000010827 */
[----:B------:R1:W-:Y:S01]  /*17ce0*/  MUFU.EX2 R84, R24 ;  /* 0x0000001800547308 */ /* 0x0003e20000000800 */
        /* <DEDUP_REMOVED lines=9> */
[----:B------:R-:W-:Y:S02]  /*17d80*/  FADD.FTZ R103, R103, R86 ;  /* 0x0000005667677221 */ /* 0x000fe40000010000 */
[--C-:B------:R-:W-:Y:S02]  /*17d90*/  FFMA.FTZ R36, R36, c[0x0][0x23c], -R39.reuse ;  /* 0x00008f0024247a23 */ /* 0x100fe40000010827 */
[--C-:B------:R-:W-:Y:S01]  /*17da0*/  FFMA.FTZ R61, R235, c[0x0][0x23c], -R110.reuse ;  /* 0x00008f00eb3d7a23 */ /* 0x100fe2000001086e */
[----:B------:R-:W-:Y:S01]  /*17db0*/  MUFU.EX2 R66, R66 ;  /* 0x0000004200427308 */ /* 0x000fe20000000800 */
[C---:B------:R-:W-:Y:S05]  /*17dc0*/  HMMA.16816.F32 R4, R40.reuse, R12, R4 ;  /* 0x0000000c2804723c */ /* 0x040fea0000001804 */
[C---:B-1----:R-:W-:Y:S02]  /*17dd0*/  FMUL.FTZ R24, R38.reuse, R76 ;  /* 0x0000004c26187220 */ /* 0x042fe40000410000 */
        /* <DEDUP_REMOVED lines=28> */
[----:B------:R-:W3:Y:S01]  /*17fa0*/  MUFU.EX2 R81, R81 ;  /* 0x0000005100517308 */ /* 0x000ee20000000800 */
[C---:B------:R-:W-:Y:S03]  /*17fb0*/  HMMA.16816.F32 R24, R40.reuse, R30, R24 ;  /* 0x0000001e2818723c */ /* 0x040fe60000001818 */
[----:B------:R-:W-:Y:S02]  /*17fc0*/  FMUL.FTZ R29, R38, R73 ;  /* 0x00000049261d7220 */ /* 0x000fe40000410000 */
[--C-:B------:R-:W-:Y:S02]  /*17fd0*/  FFMA.FTZ R72, R216, c[0x0][0x23c], -R39.reuse ;  /* 0x00008f00d8487a23 */ /* 0x100fe40000010827 */
[C---:B------:R-:W-:Y:S02]  /*17fe0*/  FMUL.FTZ R30, R37.reuse, R74 ;  /* 0x0000004a251e7220 */ /* 0x040fe40000410000 */
[----:B------:R-:W4:Y:S03]  /*17ff0*/  MUFU.EX2 R73, R219 ;  /* 0x000000db00497308 */ /* 0x000f260000000800 */
[----:B------:R-:W-:Y:S02]  /*18000*/  FMUL.FTZ R31, R37, R75 ;  /* 0x0000004b251f7220 */ /* 0x000fe40000410000 */
[----:B------:R-:W-:Y:S02]  /*18010*/  FFMA.FTZ R75, R214, c[0x0][0x23c], -R39 ;  /* 0x00008f00d64b7a23 */ /* 0x000fe40000010827 */
[--C-:B------:R-:W-:Y:S02]  /*18020*/  FFMA.FTZ R74, R211, c[0x0][0x23c], -R110.reuse ;  /* 0x00008f00d34a7a23 */ /* 0x100fe4000001086e */
[--C-:B------:R-:W-:Y:S01]  /*18030*/  FFMA.FTZ R114, R203, c[0x0][0x23c], -R110.reuse ;  /* 0x00008f00cb727a23 */ /* 0x100fe2000001086e */
[C---:B------:R-:W-:Y:S01]  /*18040*/  HMMA.16816.F32 R28, R40.reuse, R44, R28 ;  /* 0x0000002c281c723c */ /* 0x040fe2000000181c */
[----:B------:R-:W-:Y:S02]  /*18050*/  MUFU.EX2 R68, R220 ;  /* 0x000000dc00447308 */ /* 0x000fe40000000800 */
[--C-:B------:R-:W-:Y:S02]  /*18060*/  FFMA.FTZ R117, R201, c[0x0][0x23c], -R110.reuse ;  /* 0x00008f00c9757a23 */ /* 0x100fe4000001086e */
[--C-:B------:R-:W-:Y:S02]  /*18070*/  FFMA.FTZ R120, R199, c[0x0][0x23c], -R110.reuse ;  /* 0x00008f00c7787a23 */ /* 0x100fe4000001086e */
[--C-:B------:R-:W-:Y:S01]  /*18080*/  FFMA.FTZ R121, R197, c[0x0][0x23c], -R110.reuse ;  /* 0x00008f00c5797a23 */ /* 0x100fe2000001086e */
[----:B------:R-:W-:Y:S01]  /*18090*/  HMMA.16816.F32 R32, R40, R46, R32 ;  /* 0x0000002e2820723c */ /* 0x000fe20000001820 */
[----:B------:R-:W5:Y:S02]  /*180a0*/  LDSM.16.MT88.4 R44, [R156+0x6800] ;  /* 0x006800009c2c783b */ /* 0x000f640000004200 */
[----:B------:R-:W4:Y:S01]  /*180b0*/  MUFU.EX2 R71, R71 ;  /* 0x0000004700477308 */ /* 0x000f220000000800 */
[--C-:B------:R-:W-:Y:S02]  /*180c0*/  FFMA.FTZ R124, R195, c[0x0][0x23c], -R110.reuse ;  /* 0x00008f00c37c7a23 */ /* 0x100fe4000001086e */
[--C-:B------:R-:W-:Y:S01]  /*180d0*/  FFMA.FTZ R125, R193, c[0x0][0x23c], -R110.reuse ;  /* 0x00008f00c17d7a23 */ /* 0x100fe2000001086e */
[----:B-1----:R-:W-:Y:S01]  /*180e0*/  F2FP.PACK_AB R42, R84, R67 ;  /* 0x00000043542a723e */ /* 0x002fe200000000ff */
[--C-:B------:R-:W-:Y:S01]  /*180f0*/  FFMA.FTZ R38, R191, c[0x0][0x23c], -R110.reuse ;  /* 0x00008f00bf267a23 */ /* 0x100fe2000001086e */
[----:B--2---:R-:W-:Y:S03]  /*18100*/  F2FP.PACK_AB R40, R62, R61 ;  /* 0x0000003d3e28723e */ /* 0x004fe600000000ff */
[----:B------:R-:W-:Y:S01]  /*18110*/  F2FP.PACK_AB R41, R66, R65 ;  /* 0x000000414229723e */ /* 0x000fe200000000ff */
[----:B------:R-:W-:Y:S01]  /*18120*/  MUFU.EX2 R69, R69 ;  /* 0x0000004500457308 */ /* 0x000fe20000000800 */
[----:B---3--:R-:W-:Y:S01]  /*18130*/  F2FP.PACK_AB R43, R81, R80 ;  /* 0x00000050512b723e */ /* 0x008fe200000000ff */
[--C-:B------:R-:W-:Y:S02]  /*18140*/  FFMA.FTZ R129, R189, c[0x0][0x23c], -R110.reuse ;  /* 0x00008f00bd817a23 */ /* 0x100fe4000001086e */
[--C-:B------:R-:W-:Y:S02]  /*18150*/  FFMA.FTZ R130, R151, c[0x0][0x23c], -R110.reuse ;  /* 0x00008f0097827a23 */ /* 0x100fe4000001086e */
[--C-:B------:R-:W-:Y:S02]  /*18160*/  FFMA.FTZ R37, R147, c[0x0][0x23c], -R110.reuse ;  /* 0x00008f0093257a23 */ /* 0x100fe4000001086e */
[C---:B------:R-:W-:Y:S02]  /*18170*/  HMMA.16816.F32 R4, R40.reuse, R48, R4 ;  /* 0x000000302804723c */ /* 0x040fe40000001804 */
[----:B------:R-:W-:Y:S01]  /*18180*/  MUFU.EX2 R77, R77 ;  /* 0x0000004d004d7308 */ /* 0x000fe20000000800 */
[--C-:B------:R-:W-:Y:S02]  /*18190*/  FFMA.FTZ R149, R149, c[0x0][0x23c], -R110.reuse ;  /* 0x00008f0095957a23 */ /* 0x100fe4000001086e */
[--C-:B------:R-:W-:Y:S02]  /*181a0*/  FFMA.FTZ R113, R143, c[0x0][0x23c], -R110.reuse ;  /* 0x00008f008f717a23 */ /* 0x100fe4000001086e */
[----:B------:R-:W-:Y:S01]  /*181b0*/  FFMA.FTZ R134, R145, c[0x0][0x23c], -R110 ;  /* 0x00008f0091867a23 */ /* 0x000fe2000001086e */
[C---:B------:R-:W-:Y:S01]  /*181c0*/  HMMA.16816.F32 R8, R40.reuse, R50, R8 ;  /* 0x000000322808723c */ /* 0x040fe20000001808 */
[----:B------:R-:W1:Y:S03]  /*181d0*/  LDSM.16.MT88.4 R48, [R160+0x7000] ;  /* 0x00700000a030783b */ /* 0x000e660000004200 */
[----:B------:R-:W-:Y:S01]  /*181e0*/  MUFU.EX2 R79, R79 ;  /* 0x0000004f004f7308 */ /* 0x000fe20000000800 */
[----:B------:R-:W-:Y:S02]  /*181f0*/  FADD.FTZ R108, R108, R109 ;  /* 0x0000006d6c6c7221 */ /* 0x000fe40000010000 */
[----:B------:R-:W-:Y:S01]  /*18200*/  FADD.FTZ R60, R60, R103 ;  /* 0x000000673c3c7221 */ /* 0x000fe20000010000 */
[C---:B------:R-:W-:Y:S04]  /*18210*/  HMMA.16816.F32 R12, R40.reuse, R52, R12 ;  /* 0x00000034280c723c */ /* 0x040fe8000000180c */
[----:B------:R-:W-:Y:S01]  /*18220*/  FADD.FTZ R61, R61, R108 ;  /* 0x0000006c3d3d7221 */ /* 0x000fe20000010000 */
[----:B------:R-:W-:Y:S01]  /*18230*/  MOV R103, R0 ;  /* 0x0000000000677202 */ /* 0x000fe20000000f00 */
[----:B------:R-:W-:Y:S01]  /*18240*/  MUFU.EX2 R74, R74 ;  /* 0x0000004a004a7308 */ /* 0x000fe20000000800 */
[----:B------:R-:W-:Y:S01]  /*18250*/  FADD.FTZ R65, R65, R60 ;  /* 0x0000003c41417221 */ /* 0x000fe20000010000 */
[C---:B------:R-:W-:Y:S01]  /*18260*/  HMMA.16816.F32 R16, R40.reuse, R54, R16 ;  /* 0x000000362810723c */ /* 0x040fe20000001810 */
[----:B------:R-:W2:Y:S03]  /*18270*/  LDSM.16.MT88.4 R52, [R158+0x7000] ;  /* 0x007000009e34783b */ /* 0x000ea60000004200 */
[----:B------:R-:W-:Y:S02]  /*18280*/  FADD.FTZ R62, R62, R61 ;  /* 0x0000003d3e3e7221 */ /* 0x000fe40000010000 */
[----:B------:R-:W-:Y:S02]  /*18290*/  FADD.FTZ R65, R66, R65 ;  /* 0x0000004142417221 */ /* 0x000fe40000010000 */
[C---:B------:R-:W-:Y:S01]  /*182a0*/  HMMA.16816.F32 R20, R40.reuse, R56, R20 ;  /* 0x000000382814723c */ /* 0x040fe20000001814 */
[----:B------:R-:W3:Y:S03]  /*182b0*/  MUFU.EX2 R70, R70 ;  /* 0x0000004600467308 */ /* 0x000ee60000000800 */
[----:B------:R-:W-:Y:S02]  /*182c0*/  FADD.FTZ R67, R67, R62 ;  /* 0x0000003e43437221 */ /* 0x000fe40000010000 */
[----:B------:R-:W-:Y:S02]  /*182d0*/  FADD.FTZ R80, R80, R65 ;  /* 0x0000004150507221 */ /* 0x000fe40000010000 */
[C---:B------:R-:W-:Y:S01]  /*182e0*/  HMMA.16816.F32 R24, R40.reuse, R58, R24 ;  /* 0x0000003a2818723c */ /* 0x040fe20000001818 */
[----:B------:R-:W1:Y:S02]  /*182f0*/  LDSM.16.MT88.4 R56, [R157+0x7000] ;  /* 0x007000009d38783b */ /* 0x000e640000004200 */
[----:B------:R-:W-:Y:S01]  /*18300*/  MUFU.EX2 R72, R72 ;  /* 0x0000004800487308 */ /* 0x000fe20000000800 */
[----:B------:R-:W-:Y:S02]  /*18310*/  FADD.FTZ R67, R84, R67 ;  /* 0x0000004354437221 */ /* 0x000fe40000010000 */
[----:B------:R-:W-:Y:S02]  /*18320*/  FADD.FTZ R81, R81, R80 ;  /* 0x0000005051517221 */ /* 0x000fe40000010000 */
[C---:B-----5:R-:W-:Y:S01]  /*18330*/  HMMA.16816.F32 R28, R40.reuse, R44, R28 ;  /* 0x0000002c281c723c */ /* 0x060fe2000000181c */
[----:B------:R-:W-:Y:S04]  /*18340*/  LDSM.16.MT88.4 R84, [R158+0x9800] ;  /* 0x009800009e54783b */ /* 0x000fe80000004200 */
[----:B------:R-:W5:Y:S03]  /*18350*/  MUFU.EX2 R75, R75 ;  /* 0x0000004b004b7308 */ /* 0x000f660000000800 */
[----:B------:R-:W-:Y:S01]  /*18360*/  HMMA.16816.F32 R32, R40, R46, R32 ;  /* 0x0000002e2820723c */ /* 0x000fe20000001820 */
[----:B------:R-:W2:Y:S06]  /*18370*/  LDSM.16.MT88.4 R44, [R156+0x7000] ;  /* 0x007000009c2c783b */ /* 0x000eac0000004200 */
[----:B----4-:R-:W-:Y:S01]  /*18380*/  F2FP.PACK_AB R40, R73, R76 ;  /* 0x0000004c4928723e */ /* 0x010fe200000000ff */
[----:B------:R-:W4:Y:S01]  /*18390*/  MUFU.EX2 R82, R82 ;  /* 0x0000005200527308 */ /* 0x000f220000000800 */
[----:B------:R-:W-:Y:S03]  /*183a0*/  F2FP.PACK_AB R41, R71, R68 ;  /* 0x000000444729723e */ /* 0x000fe600000000ff */
[----:B---3--:R-:W-:Y:S01]  /*183b0*/  F2FP.PACK_AB R42, R70, R69 ;  /* 0x00000045462a723e */ /* 0x008fe200000000ff */
[----:B------:R-:W-:Y:S02]  /*183c0*/  FADD.FTZ R76, R76, R67 ;  /* 0x000000434c4c7221 */ /* 0x000fe40000010000 */
[----:B------:R-:W-:Y:S02]  /*183d0*/  FADD.FTZ R68, R68, R81 ;  /* 0x0000005144447221 */ /* 0x000fe40000010000 */
[----:B------:R-:W-:Y:S01]  /*183e0*/  FADD.FTZ R76, R73, R76 ;  /* 0x0000004c494c7221 */ /* 0x000fe20000010000 */
[----:B------:R-:W-:Y:S01]  /*183f0*/  MUFU.EX2 R83, R83 ;  /* 0x0000005300537308 */ /* 0x000fe20000000800 */
[----:B------:R-:W-:Y:S01]  /*18400*/  FADD.FTZ R71, R71, R68 ;  /* 0x0000004447477221 */ /* 0x000fe20000010000 */
[----:B-----5:R-:W-:Y:S01]  /*18410*/  F2FP.PACK_AB R43, R75, R72 ;  /* 0x000000484b2b723e */ /* 0x020fe200000000ff */
[----:B------:R-:W-:Y:S02]  /*18420*/  FADD.FTZ R69, R69, R76 ;  /* 0x0000004c45457221 */ /* 0x000fe40000010000 */
[----:B------:R-:W-:Y:S02]  /*18430*/  FADD.FTZ R72, R72, R71 ;  /* 0x0000004748487221 */ /* 0x000fe40000010000 */
[----:B------:R-:W-:Y:S02]  /*18440*/  FADD.FTZ R70, R70, R69 ;  /* 0x0000004546467221 */ /* 0x000fe40000010000 */
[C---:B-1----:R-:W-:Y:S01]  /*18450*/  HMMA.16816.F32 R4, R40.reuse, R48, R4 ;  /* 0x000000302804723c */ /* 0x042fe20000001804 */
[----:B------:R-:W1:Y:S02]  /*18460*/  MUFU.EX2 R88, R88 ;  /* 0x0000005800587308 */ /* 0x000e640000000800 */
[----:B------:R-:W-:Y:S05]  /*18470*/  FADD.FTZ R72, R75, R72 ;  /* 0x000000484b487221 */ /* 0x000fea0000010000 */
[C---:B------:R-:W-:Y:S01]  /*18480*/  HMMA.16816.F32 R8, R40.reuse, R50, R8 ;  /* 0x000000322808723c */ /* 0x040fe20000001808 */
[----:B------:R-:W3:Y:S02]  /*18490*/  LDSM.16.MT88.4 R48, [R160+0x7800] ;  /* 0x00780000a030783b */ /* 0x000ee40000004200 */
[----:B------:R-:W-:Y:S05]  /*184a0*/  MUFU.EX2 R89, R89 ;  /* 0x0000005900597308 */ /* 0x000fea0000000800 */
[C---:B--2---:R-:W-:Y:S05]  /*184b0*/  HMMA.16816.F32 R12, R40.reuse, R52, R12 ;  /* 0x00000034280c723c */ /* 0x044fea000000180c */
[----:B------:R-:W2:Y:S03]  /*184c0*/  MUFU.EX2 R90, R90 ;  /* 0x0000005a005a7308 */ /* 0x000ea60000000800 */
[C---:B------:R-:W-:Y:S01]  /*184d0*/  HMMA.16816.F32 R16, R40.reuse, R54, R16 ;  /* 0x000000362810723c */ /* 0x040fe20000001810 */
[----:B------:R-:W5:Y:S06]  /*184e0*/  LDSM.16.MT88.4 R52, [R158+0x7800] ;  /* 0x007800009e34783b */ /* 0x000f6c0000004200 */
[----:B------:R-:W-:Y:S01]  /*184f0*/  MUFU.EX2 R91, R91 ;  /* 0x0000005b005b7308 */ /* 0x000fe20000000800 */
[C---:B------:R-:W-:Y:S08]  /*18500*/  HMMA.16816.F32 R20, R40.reuse, R56, R20 ;  /* 0x000000382814723c */ /* 0x040ff00000001814 */
[C---:B------:R-:W-:Y:S01]  /*18510*/  HMMA.16816.F32 R24, R40.reuse, R58, R24 ;  /* 0x0000003a2818723c */ /* 0x040fe20000001818 */
[----:B------:R-:W-:Y:S01]  /*18520*/  LDSM.16.MT88.4 R56, [R156+0x7800] ;  /* 0x007800009c38783b */ /* 0x000fe20000004200 */
[----:B------:R-:W1:Y:S06]  /*18530*/  MUFU.EX2 R114, R114 ;  /* 0x0000007200727308 */ /* 0x000e6c0000000800 */
[C---:B------:R-:W-:Y:S04]  /*18540*/  HMMA.16816.F32 R28, R40.reuse, R44, R28 ;  /* 0x0000002c281c723c */ /* 0x040fe8000000181c */
[----:B------:R-:W-:Y:S04]  /*18550*/  MUFU.EX2 R115, R115 ;  /* 0x0000007300737308 */ /* 0x000fe80000000800 */
[----:B------:R-:W-:Y:S01]  /*18560*/  HMMA.16816.F32 R32, R40, R46, R32 ;  /* 0x0000002e2820723c */ /* 0x000fe20000001820 */
[----:B------:R-:W5:Y:S05]  /*18570*/  LDSM.16.MT88.4 R44, [R157+0x7800] ;  /* 0x007800009d2c783b */ /* 0x000f6a0000004200 */
[----:B------:R-:W5:Y:S01]  /*18580*/  MUFU.EX2 R118, R118 ;  /* 0x0000007600767308 */ /* 0x000f620000000800 */
[----:B------:R-:W-:Y:S02]  /*18590*/  F2FP.PACK_AB R40, R74, R77 ;  /* 0x0000004d4a28723e */ /* 0x000fe400000000ff */
[----:B----4-:R-:W-:Y:S03]  /*185a0*/  F2FP.PACK_AB R41, R82, R79 ;  /* 0x0000004f5229723e */ /* 0x010fe600000000ff */
[----:B-1----:R-:W-:Y:S02]  /*185b0*/  F2FP.PACK_AB R42, R88, R83 ;  /* 0x00000053582a723e */ /* 0x002fe400000000ff */
[----:B--2---:R-:W-:Y:S02]  /*185c0*/  F2FP.PACK_AB R43, R90, R89 ;  /* 0x000000595a2b723e */ /* 0x004fe400000000ff */
[----:B------:R-:W-:Y:S05]  /*185d0*/  MUFU.EX2 R117, R117 ;  /* 0x0000007500757308 */ /* 0x000fea0000000800 */
[C---:B---3--:R-:W-:Y:S05]  /*185e0*/  HMMA.16816.F32 R4, R40.reuse, R48, R4 ;  /* 0x000000302804723c */ /* 0x048fea0000001804 */
[----:B------:R-:W1:Y:S03]  /*185f0*/  MUFU.EX2 R120, R120 ;  /* 0x0000007800787308 */ /* 0x000e660000000800 */
[C---:B------:R-:W-:Y:S01]  /*18600*/  HMMA.16816.F32 R8, R40.reuse, R50, R8 ;  /* 0x000000322808723c */ /* 0x040fe20000001808 */
[----:B------:R-:W2:Y:S06]  /*18610*/  LDSM.16.MT88.4 R48, [R160+0x8000] ;  /* 0x00800000a030783b */ /* 0x000eac0000004200 */
[----:B------:R-:W-:Y:S01]  /*18620*/  MUFU.EX2 R119, R119 ;  /* 0x0000007700777308 */ /* 0x000fe20000000800 */
[C---:B-----5:R-:W-:Y:S08]  /*18630*/  HMMA.16816.F32 R12, R40.reuse, R52, R12 ;  /* 0x00000034280c723c */ /* 0x060ff0000000180c */
[C---:B------:R-:W-:Y:S01]  /*18640*/  HMMA.16816.F32 R16, R40.reuse, R54, R16 ;  /* 0x000000362810723c */ /* 0x040fe20000001810 */
[----:B------:R-:W-:Y:S01]  /*18650*/  LDSM.16.MT88.4 R52, [R157+0x8000] ;  /* 0x008000009d34783b */ /* 0x000fe20000004200 */
[----:B------:R-:W3:Y:S06]  /*18660*/  MUFU.EX2 R122, R122 ;  /* 0x0000007a007a7308 */ /* 0x000eec0000000800 */
[C---:B------:R-:W-:Y:S04]  /*18670*/  HMMA.16816.F32 R20, R40.reuse, R44, R20 ;  /* 0x0000002c2814723c */ /* 0x040fe80000001814 */
[----:B------:R-:W-:Y:S04]  /*18680*/  MUFU.EX2 R121, R121 ;  /* 0x0000007900797308 */ /* 0x000fe80000000800 */
[C---:B------:R-:W-:Y:S01]  /*18690*/  HMMA.16816.F32 R24, R40.reuse, R46, R24 ;  /* 0x0000002e2818723c */ /* 0x040fe20000001818 */
[----:B------:R-:W4:Y:S05]  /*186a0*/  LDSM.16.MT88.4 R44, [R158+0x8000] ;  /* 0x008000009e2c783b */ /* 0x000f2a0000004200 */
[----:B------:R-:W5:Y:S02]  /*186b0*/  MUFU.EX2 R124, R124 ;  /* 0x0000007c007c7308 */ /* 0x000f640000000800 */
[C---:B------:R-:W-:Y:S08]  /*186c0*/  HMMA.16816.F32 R28, R40.reuse, R56, R28 ;  /* 0x00000038281c723c */ /* 0x040ff0000000181c */
[----:B------:R-:W-:Y:S01]  /*186d0*/  HMMA.16816.F32 R32, R40, R58, R32 ;  /* 0x0000003a2820723c */ /* 0x000fe20000001820 */
[----:B------:R-:W5:Y:S01]  /*186e0*/  LDSM.16.MT88.4 R56, [R156+0x8000] ;  /* 0x008000009c38783b */ /* 0x000f620000004200 */
[----:B------:R-:W-:Y:S05]  /*186f0*/  MUFU.EX2 R123, R123 ;  /* 0x0000007b007b7308 */ /* 0x000fea0000000800 */
[----:B------:R-:W-:Y:S02]  /*18700*/  F2FP.PACK_AB R40, R114, R91 ;  /* 0x0000005b7228723e */ /* 0x000fe400000000ff */
[----:B------:R-:W-:Y:S03]  /*18710*/  F2FP.PACK_AB R41, R118, R115 ;  /* 0x000000737629723e */ /* 0x000fe600000000ff */
[----:B-1----:R-:W-:Y:S01]  /*18720*/  F2FP.PACK_AB R42, R120, R117 ;  /* 0x00000075782a723e */ /* 0x002fe200000000ff */
[----:B------:R-:W1:Y:S01]  /*18730*/  MUFU.EX2 R126, R126 ;  /* 0x0000007e007e7308 */ /* 0x000e620000000800 */
[----:B---3--:R-:W-:Y:S07]  /*18740*/  F2FP.PACK_AB R43, R122, R119 ;  /* 0x000000777a2b723e */ /* 0x008fee00000000ff */
[C---:B--2---:R-:W-:Y:S02]  /*18750*/  HMMA.16816.F32 R4, R40.reuse, R48, R4 ;  /* 0x000000302804723c */ /* 0x044fe40000001804 */
[----:B------:R-:W-:Y:S06]  /*18760*/  MUFU.EX2 R125, R125 ;  /* 0x0000007d007d7308 */ /* 0x000fec0000000800 */
[C---:B------:R-:W-:Y:S01]  /*18770*/  HMMA.16816.F32 R8, R40.reuse, R50, R8 ;  /* 0x000000322808723c */ /* 0x040fe20000001808 */
[----:B------:R-:W-:Y:S03]  /*18780*/  LDSM.16.MT88.4 R48, [R158+0x8800] ;  /* 0x008800009e30783b */ /* 0x000fe60000004200 */
[----:B------:R-:W2:Y:S04]  /*18790*/  MUFU.EX2 R38, R38 ;  /* 0x0000002600267308 */ /* 0x000ea80000000800 */
[C---:B----4-:R-:W-:Y:S06]  /*187a0*/  HMMA.16816.F32 R12, R40.reuse, R44, R12 ;  /* 0x0000002c280c723c */ /* 0x050fec000000180c */
[----:B------:R-:W-:Y:S02]  /*187b0*/  MUFU.EX2 R127, R127 ;  /* 0x0000007f007f7308 */ /* 0x000fe40000000800 */
[C---:B------:R-:W-:Y:S01]  /*187c0*/  HMMA.16816.F32 R16, R40.reuse, R46, R16 ;  /* 0x0000002e2810723c */ /* 0x040fe20000001810 */
[----:B------:R-:W3:Y:S07]  /*187d0*/  LDSM.16.MT88.4 R44, [R160+0x8800] ;  /* 0x00880000a02c783b */ /* 0x000eee0000004200 */
[C---:B------:R-:W-:Y:S01]  /*187e0*/  HMMA.16816.F32 R20, R40.reuse, R52, R20 ;  /* 0x000000342814723c */ /* 0x040fe20000001814 */
[----:B------:R-:W4:Y:S07]  /*187f0*/  MUFU.EX2 R128, R128 ;  /* 0x0000008000807308 */ /* 0x000f2e0000000800 */
[C---:B------:R-:W-:Y:S01]  /*18800*/  HMMA.16816.F32 R24, R40.reuse, R54, R24 ;  /* 0x000000362818723c */ /* 0x040fe20000001818 */
[----:B------:R-:W3:Y:S02]  /*18810*/  LDSM.16.MT88.4 R52, [R157+0x8800] ;  /* 0x008800009d34783b */ /* 0x000ee40000004200 */
[----:B------:R-:W-:Y:S05]  /*18820*/  MUFU.EX2 R129, R129 ;  /* 0x0000008100817308 */ /* 0x000fea0000000800 */
[C---:B-----5:R-:W-:Y:S05]  /*18830*/  HMMA.16816.F32 R28, R40.reuse, R56, R28 ;  /* 0x00000038281c723c */ /* 0x060fea000000181c */
[----:B------:R-:W5:Y:S03]  /*18840*/  MUFU.EX2 R130, R130 ;  /* 0x0000008200827308 */ /* 0x000f660000000800 */
[----:B------:R-:W-:Y:S01]  /*18850*/  HMMA.16816.F32 R32, R40, R58, R32 ;  /* 0x0000003a2820723c */ /* 0x000fe20000001820 */
[----:B------:R-:W5:Y:S06]  /*18860*/  LDSM.16.MT88.4 R56, [R156+0x8800] ;  /* 0x008800009c38783b */ /* 0x000f6c0000004200 */
[----:B------:R-:W-:Y:S01]  /*18870*/  F2FP.PACK_AB R40, R124, R121 ;  /* 0x000000797c28723e */ /* 0x000fe200000000ff */
[----:B------:R-:W-:Y:S01]  /*18880*/  MUFU.EX2 R131, R131 ;  /* 0x0000008300837308 */ /* 0x000fe20000000800 */
[----:B-1----:R-:W-:Y:S03]  /*18890*/  F2FP.PACK_AB R41, R126, R123 ;  /* 0x0000007b7e29723e */ /* 0x002fe600000000ff */
[----:B--2---:R-:W-:Y:S02]  /*188a0*/  F2FP.PACK_AB R42, R38, R125 ;  /* 0x0000007d262a723e */ /* 0x004fe400000000ff */
[----:B----4-:R-:W-:Y:S04]  /*188b0*/  F2FP.PACK_AB R43, R128, R127 ;  /* 0x0000007f802b723e */ /* 0x010fe800000000ff */
[----:B------:R-:W1:Y:S03]  /*188c0*/  MUFU.EX2 R132, R132 ;  /* 0x0000008400847308 */ /* 0x000e660000000800 */
[C---:B---3--:R-:W-:Y:S07]  /*188d0*/  HMMA.16816.F32 R4, R40.reuse, R44, R4 ;  /* 0x0000002c2804723c */ /* 0x048fee0000001804 */
[----:B------:R-:W-:Y:S01]  /*188e0*/  MUFU.EX2 R112, R149 ;  /* 0x0000009500707308 */ /* 0x000fe20000000800 */
[C---:B------:R-:W-:Y:S01]  /*188f0*/  HMMA.16816.F32 R8, R40.reuse, R46, R8 ;  /* 0x0000002e2808723c */ /* 0x040fe20000001808 */
[----:B------:R-:W2:Y:S07]  /*18900*/  LDSM.16.MT88.4 R44, [R160+0x9000] ;  /* 0x00900000a02c783b */ /* 0x000eae0000004200 */
[C---:B------:R-:W-:Y:S01]  /*18910*/  HMMA.16816.F32 R12, R40.reuse, R48, R12 ;  /* 0x00000030280c723c */ /* 0x040fe2000000180c */
[----:B------:R-:W3:Y:S07]  /*18920*/  MUFU.EX2 R37, R37 ;  /* 0x0000002500257308 */ /* 0x000eee0000000800 */
[C---:B------:R-:W-:Y:S01]  /*18930*/  HMMA.16816.F32 R16, R40.reuse, R50, R16 ;  /* 0x000000322810723c */ /* 0x040fe20000001810 */
[----:B------:R-:W4:Y:S02]  /*18940*/  LDSM.16.MT88.4 R48, [R158+0x9000] ;  /* 0x009000009e30783b */ /* 0x000f240000004200 */
[----:B------:R-:W-:Y:S05]  /*18950*/  MUFU.EX2 R111, R111 ;  /* 0x0000006f006f7308 */ /* 0x000fea0000000800 */
[C---:B------:R-:W-:Y:S05]  /*18960*/  HMMA.16816.F32 R20, R40.reuse, R52, R20 ;  /* 0x000000342814723c */ /* 0x040fea0000001814 */
[----:B------:R-:W1:Y:S03]  /*18970*/  MUFU.EX2 R116, R116 ;  /* 0x0000007400747308 */ /* 0x000e660000000800 */
[C---:B------:R-:W-:Y:S01]  /*18980*/  HMMA.16816.F32 R24, R40.reuse, R54, R24 ;  /* 0x000000362818723c */ /* 0x040fe20000001818 */
[----:B------:R-:W4:Y:S06]  /*18990*/  LDSM.16.MT88.4 R52, [R157+0x9000] ;  /* 0x009000009d34783b */ /* 0x000f2c0000004200 */
[----:B------:R-:W-:Y:S01]  /*189a0*/  MUFU.EX2 R113, R113 ;  /* 0x0000007100717308 */ /* 0x000fe20000000800 */
[C---:B-----5:R-:W-:Y:S07]  /*189b0*/  HMMA.16816.F32 R28, R40.reuse, R56, R28 ;  /* 0x00000038281c723c */ /* 0x060fee000000181c */
[--C-:B------:R-:W-:Y:S01]  /*189c0*/  FFMA.FTZ R56, R142, c[0x0][0x23c], -R39.reuse ;  /* 0x00008f008e387a23 */ /* 0x100fe20000010827 */
[----:B------:R-:W-:Y:S01]  /*189d0*/  HMMA.16816.F32 R32, R40, R58, R32 ;  /* 0x0000003a2820723c */ /* 0x000fe20000001820 */
[----:B------:R-:W5:Y:S03]  /*189e0*/  MUFU.EX2 R134, R134 ;  /* 0x0000008600867308 */ /* 0x000f660000000800 */
[----:B------:R-:W-:Y:S02]  /*189f0*/  FFMA.FTZ R39, R3, c[0x0][0x23c], -R39 ;  /* 0x00008f0003277a23 */ /* 0x000fe40000010827 */
[----:B------:R-:W-:Y:S01]  /*18a00*/  FADD.FTZ R3, R77, R70 ;  /* 0x000000464d037221 */ /* 0x000fe20000010000 */
[----:B------:R-:W-:Y:S01]  /*18a10*/  F2FP.PACK_AB R40, R130, R129 ;  /* 0x000000818228723e */ /* 0x000fe200000000ff */
[--C-:B------:R-:W-:Y:S01]  /*18a20*/  FFMA.FTZ R57, R63, c[0x0][0x23c], -R110.reuse ;  /* 0x00008f003f397a23 */ /* 0x100fe2000001086e */
[----:B-1----:R-:W-:Y:S02]  /*18a30*/  F2FP.PACK_AB R41, R132, R131 ;  /* 0x000000838429723e */ /* 0x002fe400000000ff */
[----:B------:R-:W-:Y:S01]  /*18a40*/  MUFU.EX2 R133, R133 ;  /* 0x0000008500857308 */ /* 0x000fe20000000800 */
[----:B---3--:R-:W-:Y:S01]  /*18a50*/  F2FP.PACK_AB R42, R37, R112 ;  /* 0x00000070252a723e */ /* 0x008fe200000000ff */
[----:B------:R-:W-:Y:S01]  /*18a60*/  FFMA.FTZ R110, R64, c[0x0][0x23c], -R110 ;  /* 0x00008f00406e7a23 */ /* 0x000fe2000001086e */
[----:B------:R-:W-:Y:S01]  /*18a70*/  F2FP.PACK_AB R43, R116, R111 ;  /* 0x0000006f742b723e */ /* 0x000fe200000000ff */
[----:B------:R-:W-:Y:S01]  /*18a80*/  FADD.FTZ R74, R74, R3 ;  /* 0x000000034a4a7221 */ /* 0x000fe20000010000 */
[----:B------:R-:W-:Y:S03]  /*18a90*/  IADD3 R3, R180, -0x1, RZ ;  /* 0xffffffffb4037810 */ /* 0x000fe60007ffe0ff */
[----:B------:R-:W-:Y:S01]  /*18aa0*/  FADD.FTZ R83, R83, R74 ;  /* 0x0000004a53537221 */ /* 0x000fe20000010000 */
[----:B------:R-:W-:Y:S01]  /*18ab0*/  MOV R180, R3 ;  /* 0x0000000300b47202 */ /* 0x000fe20000000f00 */
[C---:B--2---:R-:W-:Y:S01]  /*18ac0*/  HMMA.16816.F32 R4, R40.reuse, R44, R4 ;  /* 0x0000002c2804723c */ /* 0x044fe20000001804 */
[----:B------:R-:W1:Y:S02]  /*18ad0*/  MUFU.EX2 R56, R56 ;  /* 0x0000003800387308 */ /* 0x000e640000000800 */
[----:B------:R-:W-:Y:S01]  /*18ae0*/  FADD.FTZ R88, R88, R83 ;  /* 0x0000005358587221 */ /* 0x000fe20000010000 */
[----:B-----5:R-:W-:Y:S03]  /*18af0*/  F2FP.PACK_AB R68, R134, R113 ;  /* 0x000000718644723e */ /* 0x020fe600000000ff */
[----:B------:R-:W-:Y:S01]  /*18b00*/  FADD.FTZ R91, R91, R88 ;  /* 0x000000585b5b7221 */ /* 0x000fe20000010000 */
[C---:B------:R-:W-:Y:S01]  /*18b10*/  HMMA.16816.F32 R8, R40.reuse, R46, R8 ;  /* 0x0000002e2808723c */ /* 0x040fe20000001808 */
[----:B------:R-:W2:Y:S02]  /*18b20*/  LDSM.16.MT88.4 R44, [R156+0x9000] ;  /* 0x009000009c2c783b */ /* 0x000ea40000004200 */
[----:B------:R-:W-:Y:S01]  /*18b30*/  MUFU.EX2 R57, R57 ;  /* 0x0000003900397308 */ /* 0x000fe20000000800 */
[----:B------:R-:W-:Y:S04]  /*18b40*/  FADD.FTZ R114, R114, R91 ;  /* 0x0000005b72727221 */ /* 0x000fe80000010000 */
[C---:B----4-:R-:W-:Y:S04]  /*18b50*/  HMMA.16816.F32 R12, R40.reuse, R48, R12 ;  /* 0x00000030280c723c */ /* 0x050fe8000000180c */
[----:B------:R-:W-:Y:S01]  /*18b60*/  FADD.FTZ R117, R117, R114 ;  /* 0x0000007275757221 */ /* 0x000fe20000010000 */
[----:B------:R-:W3:Y:S03]  /*18b70*/  MUFU.EX2 R110, R110 ;  /* 0x0000006e006e7308 */ /* 0x000ee60000000800 */
[C---:B------:R-:W-:Y:S04]  /*18b80*/  HMMA.16816.F32 R16, R40.reuse, R50, R16 ;  /* 0x000000322810723c */ /* 0x040fe80000001810 */
[----:B-1----:R-:W-:Y:S01]  /*18b90*/  F2FP.PACK_AB R69, R56, R133 ;  /* 0x000000853845723e */ /* 0x002fe200000000ff */
[----:B------:R-:W-:Y:S02]  /*18ba0*/  FADD.FTZ R120, R120, R117 ;  /* 0x0000007578787221 */ /* 0x000fe40000010000 */
[----:B------:R-:W-:Y:S01]  /*18bb0*/  MUFU.EX2 R36, R36 ;  /* 0x0000002400247308 */ /* 0x000fe20000000800 */
[C---:B------:R-:W-:Y:S04]  /*18bc0*/  HMMA.16816.F32 R20, R40.reuse, R52, R20 ;  /* 0x000000342814723c */ /* 0x040fe80000001814 */
[----:B------:R-:W-:Y:S04]  /*18bd0*/  FADD.FTZ R121, R121, R120 ;  /* 0x0000007879797221 */ /* 0x000fe80000010000 */
[C---:B------:R-:W-:Y:S01]  /*18be0*/  HMMA.16816.F32 R24, R40.reuse, R54, R24 ;  /* 0x000000362818723c */ /* 0x040fe20000001818 */
[----:B------:R-:W1:Y:S03]  /*18bf0*/  MUFU.EX2 R39, R39 ;  /* 0x0000002700277308 */ /* 0x000e660000000800 */
[----:B------:R-:W-:Y:S01]  /*18c00*/  FADD.FTZ R124, R124, R121 ;  /* 0x000000797c7c7221 */ /* 0x000fe20000010000 */
[----:B---3--:R-:W-:Y:S03]  /*18c10*/  F2FP.PACK_AB R70, R110, R57 ;  /* 0x000000396e46723e */ /* 0x008fe600000000ff */
[----:B------:R-:W-:Y:S01]  /*18c20*/  FADD.FTZ R125, R125, R124 ;  /* 0x0000007c7d7d7221 */ /* 0x000fe20000010000 */
[C---:B--2---:R-:W-:Y:S03]  /*18c30*/  HMMA.16816.F32 R28, R40.reuse, R44, R28 ;  /* 0x0000002c281c723c */ /* 0x044fe6000000181c */
[----:B------:R-:W-:Y:S04]  /*18c40*/  FADD.FTZ R38, R38, R125 ;  /* 0x0000007d26267221 */ /* 0x000fe80000010000 */
[----:B------:R-:W-:Y:S01]  /*18c50*/  FADD.FTZ R45, R79, R72 ;  /* 0x000000484f2d7221 */ /* 0x000fe20000010000 */
[----:B------:R-:W-:Y:S01]  /*18c60*/  HMMA.16816.F32 R32, R40, R46, R32 ;  /* 0x0000002e2820723c */ /* 0x000fe20000001820 */
[----:B------:R-:W2:Y:S03]  /*18c70*/  LDSM.16.MT88.4 R76, [R157+0x9800] ;  /* 0x009800009d4c783b */ /* 0x000ea60000004200 */
[----:B------:R-:W-:Y:S02]  /*18c80*/  FADD.FTZ R82, R82, R45 ;  /* 0x0000002d52527221 */ /* 0x000fe40000010000 */
[----:B------:R-:W-:Y:S01]  /*18c90*/  FADD.FTZ R129, R129, R38 ;  /* 0x0000002681817221 */ /* 0x000fe20000010000 */
[----:B-1----:R-:W-:Y:S01]  /*18ca0*/  F2FP.PACK_AB R71, R39, R36 ;  /* 0x000000242747723e */ /* 0x002fe200000000ff */
[----:B------:R-:W-:Y:S04]  /*18cb0*/  FADD.FTZ R89, R89, R82 ;  /* 0x0000005259597221 */ /* 0x000fe80000010000 */
        /* <DEDUP_REMOVED lines=15> */
[C---:B--2---:R-:W-:Y:S04]  /*18db0*/  HMMA.16816.F32 R80, R68.reuse, R76, R20 ;  /* 0x0000004c4450723c */ /* 0x044fe80000001814 */
[----:B------:R-:W-:Y:S02]  /*18dc0*/  FADD.FTZ R123, R123, R122 ;  /* 0x0000007a7b7b7221 */ /* 0x000fe40000010000 */
[----:B------:R-:W-:Y:S02]  /*18dd0*/  FADD.FTZ R57, R57, R134 ;  /* 0x0000008639397221 */ /* 0x000fe40000010000 */
[C---:B------:R-:W-:Y:S04]  /*18de0*/  HMMA.16816.F32 R76, R68.reuse, R78, R24 ;  /* 0x0000004e444c723c */ /* 0x040fe80000001818 */
[----:B------:R-:W-:Y:S02]  /*18df0*/  FADD.FTZ R126, R126, R123 ;  /* 0x0000007b7e7e7221 */ /* 0x000fe40000010000 */
[----:B------:R-:W-:Y:S02]  /*18e00*/  FADD.FTZ R185, R110, R57 ;  /* 0x000000396eb97221 */ /* 0x000fe40000010000 */
        /* <DEDUP_REMOVED lines=13> */
.L_x_5650:
        /* <DEDUP_REMOVED lines=129> */
.L_x_5655:
[----:B------:R-:W1:Y:S04]  /*196f0*/  S2R R5, SR_CTAID.Z ;  /* 0x0000000000057919 */ /* 0x000e680000002700 */
[----:B------:R-:W1:Y:S02]  /*19700*/  S2R R0, SR_CTAID.Y ;  /* 0x0000000000007919 */ /* 0x000e640000002600 */
[----:B-1----:R-:W-:-:S04]  /*19710*/  IMAD R2, R0, c[0x0][0x1c0], R5 ;  /* 0x0000700000027a24 */ /* 0x002fc800078e0205 */
[----:B------:R-:W-:Y:S02]  /*19720*/  IMAD R2, R2, c[0x0][0x214], RZ ;  /* 0x0000850002027a24 */ /* 0x000fe400078e02ff */
.L_x_5656:
        /* <DEDUP_REMOVED lines=37> */
.L_x_5658:
[----:B------:R-:W-:Y:S05]  /*19980*/  BSYNC B0 ;  /* 0x0000000000007941 */ /* 0x000fea0003800000 */
.L_x_5657:
        /* <DEDUP_REMOVED lines=32> */
.L_x_5660:
[----:B------:R-:W-:Y:S05]  /*19b90*/  BSYNC B0 ;  /* 0x0000000000007941 */ /* 0x000fea0003800000 */
.L_x_5659:
        /* <DEDUP_REMOVED lines=15> */
.L_x_5662:
[----:B------:R-:W-:Y:S05]  /*19c90*/  BSYNC B0 ;  /* 0x0000000000007941 */ /* 0x000fea0003800000 */
.L_x_5661:
        /* <DEDUP_REMOVED lines=15> */
.L_x_5664:
[----:B------:R-:W-:Y:S05]  /*19d90*/  BSYNC B0 ;  /* 0x0000000000007941 */ /* 0x000fea0003800000 */
.L_x_5663:
        /* <DEDUP_REMOVED lines=15> */
.L_x_5665:
        /* <DEDUP_REMOVED lines=15> */
.L_x_7799:


//--------------------- .text._ZN5flash24flash_fwd_splitkv_kernelI23Flash_fwd_kernel_traitsILi64ELi64ELi128ELi4ELb0ELb0EN7cutlass6half_tE19Flash_kernel_traitsILi64ELi64ELi128ELi4ES3_EELb1ELb0ELb0ELb0ELb0ELb0ELb1ELb0EEEvNS_16Flash_fwd_paramsE --------------------------
	.section	.text._ZN5flash24flash_fwd_splitkv_kernelI23Flash_fwd_kernel_traitsILi64ELi64ELi128ELi4ELb0ELb0EN7cutlass6half_tE19Flash_kernel_traitsILi64ELi64ELi128ELi4ES3_EELb1ELb0ELb0ELb0ELb0ELb0ELb1ELb0EEEvNS_16Flash_fwd_paramsE,"ax",@progbits
	.sectioninfo	@"SHI_REGISTERS=206"
	.align	128
        .global         _ZN5flash24flash_fwd_splitkv_kernelI23Flash_fwd_kernel_traitsILi64ELi64ELi128ELi4ELb0ELb0EN7cutlass6half_tE19Flash_kernel_traitsILi64ELi64ELi128ELi4ES3_EELb1ELb0ELb0ELb0ELb0ELb0ELb1ELb0EEEvNS_16Flash_fwd_paramsE
        .type           _ZN5flash24flash_fwd_splitkv_kernelI23Flash_fwd_kernel_traitsILi64ELi64ELi128ELi4ELb0ELb0EN7cutlass6half_tE19Flash_kernel_traitsILi64ELi64ELi128ELi4ES3_EELb1ELb0ELb0ELb0ELb0ELb0ELb1ELb0EEEvNS_16Flash_fwd_paramsE,@function
        .size           _ZN5flash24flash_fwd_splitkv_kernelI23Flash_fwd_kernel_traitsILi64ELi64ELi128ELi4ELb0ELb0EN7cutlass6half_tE19Flash_kernel_traitsILi64ELi64ELi128ELi4ES3_EELb1ELb0ELb0ELb0ELb0ELb0ELb1ELb0EEEvNS_16Flash_fwd_paramsE,(.L_x_7800 - _ZN5flash24flash_fwd_splitkv_kernelI23Flash_fwd_kernel_traitsILi64ELi64ELi128ELi4ELb0ELb0EN7cutlass6half_tE19Flash_kernel_traitsILi64ELi64ELi128ELi4ES3_EELb1ELb0ELb0ELb0ELb0ELb0ELb1ELb0EEEvNS_16Flash_fwd_paramsE)
        .other          _ZN5flash24flash_fwd_splitkv_kernelI23Flash_fwd_kernel_traitsILi64ELi64ELi128ELi4ELb0ELb0EN7cutlass6half_tE19Flash_kernel_traitsILi64ELi64ELi128ELi4ES3_EELb1ELb0ELb0ELb0ELb0ELb0ELb1ELb0EEEvNS_16Flash_fwd_paramsE,@"STO_CUDA_ENTRY STV_DEFAULT"
_ZN5flash24flash_fwd_splitkv_kernelI23Flash_fwd_kernel_traitsILi64ELi64ELi128ELi4ELb0ELb0EN7cutlass6half_tE19Flash_kernel_traitsILi64ELi64ELi128ELi4ES3_EELb1ELb0ELb0ELb0ELb0ELb0ELb1ELb0EEEvNS_16Flash_fwd_paramsE:
.text._ZN5flash24flash_fwd_splitkv_kernelI23Flash_fwd_kernel_traitsILi64ELi64ELi128ELi4ELb0ELb0EN7cutlass6half_tE19Flash_kernel_traitsILi64ELi64ELi128ELi4ES3_EELb1ELb0ELb0ELb0ELb0ELb0ELb1ELb0EEEvNS_16Flash_fwd_paramsE:
[----:B------:R-:W-:Y:S02]  /*0000*/  MOV R1, c[0x0][0x28] ;  /* 0x00000a0000017a02 */ /* 0x000fe40000000f00 */
[----:B------:R-:W1:Y:S01]  /*0010*/  I2F.U32.RP R4, c[0x0][0x1c0] ;  /* 0x0000700000047b06 */ /* 0x000e620000209000 */
[----:B------:R-:W2:Y:S01]  /*0020*/  S2R R5, SR_CTAID.Z ;  /* 0x0000000000057919 */ /* 0x000ea20000002700 */
[----:B------:R-:W-:Y:S01]  /*0030*/  IMAD.MOV.U32 R2, RZ, RZ, RZ ;  /* 0x000000ffff027224 */ /* 0x000fe200078e00ff */
[----:B------:R-:W-:Y:S01]  /*0040*/  ISETP.NE.U32.AND P1, PT, RZ, c[0x0][0x1c0], PT ;  /* 0x00007000ff007a0c */ /* 0x000fe20003f25070 */
[----:B------:R-:W-:Y:S01]  /*0050*/  IMAD.MOV.U32 R169, RZ, RZ, 0x4 ;  /* 0x00000004ffa97424 */ /* 0x000fe200078e00ff */
[----:B------:R-:W-:Y:S01]  /*0060*/  ULDC.64 UR6, c[0x0][0x118] ;  /* 0x0000460000067ab9 */ /* 0x000fe20000000a00 */
[----:B------:R-:W-:Y:S02]  /*0070*/  IMAD.MOV.U32 R14, RZ, RZ, -0x1 ;  /* 0xffffffffff0e7424 */ /* 0x000fe400078e00ff */
[----:B-1----:R-:W1:Y:S02]  /*0080*/  MUFU.RCP R3, R4 ;  /* 0x0000000400037308 */ /* 0x002e640000001000 */
[----:B-1----:R-:W-:-:S06]  /*0090*/  IADD3 R3, R3, 0xffffffe, RZ ;  /* 0x0ffffffe03037810 */ /* 0x002fcc0007ffe0ff */
[----:B------:R-:W1:Y:S02]  /*00a0*/  F2I.FTZ.U32.TRUNC.NTZ R3, R3 ;  /* 0x0000000300037305 */ /* 0x000e64000021f000 */
[----:B-1----:R-:W-:-:S04]  /*00b0*/  IMAD.MOV R0, RZ, RZ, -R3 ;  /* 0x000000ffff007224 */ /* 0x002fc800078e0a03 */
[----:B------:R-:W-:Y:S02]  /*00c0*/  IMAD R7, R0, c[0x0][0x1c0], RZ ;  /* 0x0000700000077a24 */ /* 0x000fe400078e02ff */
[----:B------:R-:W1:Y:S02]  /*00d0*/  LDC.U8 R0, c[0x0][0x312] ;  /* 0x0000c480ff007b82 */ /* 0x000e640000000000 */
[----:B------:R-:W-:-:S06]  /*00e0*/  IMAD.HI.U32 R2, R3, R7, R2 ;  /* 0x0000000703027227 */ /* 0x000fcc00078e0002 */
[----:B--2---:R-:W-:-:S04]  /*00f0*/  IMAD.HI.U32 R168, R2, R5, RZ ;  /* 0x0000000502a87227 */ /* 0x004fc800078e00ff */
[----:B------:R-:W-:-:S04]  /*0100*/  IMAD.MOV R2, RZ, RZ, -R168 ;  /* 0x000000ffff027224 */ /* 0x000fc800078e0aa8 */
[----:B------:R-:W-:-:S05]  /*0110*/  IMAD R2, R2, c[0x0][0x1c0], R5 ;  /* 0x0000700002027a24 */ /* 0x000fca00078e0205 */
[----:B------:R-:W-:Y:S02]  /*0120*/  ISETP.GE.U32.AND P2, PT, R2, c[0x0][0x1c0], PT ;  /* 0x0000700002007a0c */ /* 0x000fe40003f46070 */
[----:B-1----:R-:W-:-:S11]  /*0130*/  ISETP.NE.AND P3, PT, R0, RZ, PT ;  /* 0x000000ff0000720c */ /* 0x002fd60003f65270 */
[----:B------:R-:W-:Y:S02]  /*0140*/  @P2 IADD3 R2, R2, -c[0x0][0x1c0], RZ ;  /* 0x8000700002022a10 */ /* 0x000fe40007ffe0ff */
[----:B------:R-:W-:Y:S02]  /*0150*/  @P2 IADD3 R168, R168, 0x1, RZ ;  /* 0x00000001a8a82810 */ /* 0x000fe40007ffe0ff */
[----:B------:R-:W-:Y:S02]  /*0160*/  ISETP.GE.U32.AND P0, PT, R2, c[0x0][0x1c0], PT ;  /* 0x0000700002007a0c */ /* 0x000fe40003f06070 */
[----:B------:R-:W-:-:S04]  /*0170*/  ISETP.NE.U32.AND P2, PT, RZ, c[0x0][0x240], PT ;  /* 0x00009000ff007a0c */ /* 0x000fc80003f45070 */
        /* <DEDUP_REMOVED lines=10> */
[----:B------:R1:W2:Y:S04]  /*0220*/  @P2 LDG.E R14, [R12.64] ;  /* 0x000000060c0e2981 */ /* 0x0002a8000c1e1900 */
[----:B------:R1:W2:Y:S01]  /*0230*/  @P2 LDG.E R11, [R12.64+0x4] ;  /* 0x000004060c0b2981 */ /* 0x0002a2000c1e1900 */
[----:B------:R-:W-:-:S04]  /*0240*/  MOV R7, RZ ;  /* 0x000000ff00077202 */ /* 0x000fc80000000f00 */
[----:B------:R3:W5:Y:S02]  /*0250*/  @!P1 LDG.E R10, [R8.64] ;  /* 0x00000006080a9981 */ /* 0x000764000c1e1900 */
[----:B------:R-:W-:Y:S02]  /*0260*/  @P0 IMAD.WIDE R16, R168, R169, c[0x0][0x250] ;  /* 0x00009400a8100625 */ /* 0x000fe400078e02a9 */
[----:B------:R-:W4:Y:S04]  /*0270*/  S2R R25, SR_CTAID.X ;  /* 0x0000000000197919 */ /* 0x000f280000002500 */
[----:B------:R3:W5:Y:S01]  /*0280*/  @P0 LDG.E R7, [R16.64] ;  /* 0x0000000610070981 */ /* 0x000762000c1e1900 */
[----:B------:R-:W-:-:S03]  /*0290*/  ISETP.NE.U32.AND P0, PT, RZ, c[0x0][0x248], PT ;  /* 0x00009200ff007a0c */ /* 0x000fc60003f05070 */
[----:B------:R-:W2:Y:S04]  /*02a0*/  S2R R3, SR_CTAID.Y ;  /* 0x0000000000037919 */ /* 0x000ea80000002600 */
[----:B------:R-:W2:Y:S01]  /*02b0*/  S2R R0, SR_TID.X ;  /* 0x0000000000007919 */ /* 0x000ea20000002100 */
[----:B------:R-:W-:Y:S01]  /*02c0*/  ISETP.NE.AND.EX P0, PT, RZ, c[0x0][0x24c], PT, P0 ;  /* 0x00009300ff007a0c */ /* 0x000fe20003f05300 */
[----:B-1----:R-:W-:-:S04]  /*02d0*/  IMAD.MOV R12, RZ, RZ, -R168 ;  /* 0x000000ffff0c7224 */ /* 0x002fc800078e0aa8 */
[----:B------:R-:W-:Y:S01]  /*02e0*/  IMAD R12, R12, c[0x0][0x1c0], R5 ;  /* 0x000070000c0c7a24 */ /* 0x000fe200078e0205 */
[----:B--2---:R-:W-:Y:S01]  /*02f0*/  @P2 IADD3 R11, R11, -R14, RZ ;  /* 0x8000000e0b0b2210 */ /* 0x004fe20007ffe0ff */
[----:B------:R-:W-:-:S06]  /*0300*/  @!P2 IMAD.MOV.U32 R11, RZ, RZ, c[0x0][0x214] ;  /* 0x00008500ff0ba624 */ /* 0x000fcc00078e00ff */
[----:B------:R-:W-:Y:S05]  /*0310*/  @!P0 BRA `(.L_x_5666) ;  /* 0x0000004000008947 */ /* 0x000fea0003800000 */
[----:B---34-:R-:W2:Y:S02]  /*0320*/  @P3 LDG.E R5, [R8.64+0x4] ;  /* 0x0000040608053981 */ /* 0x018ea4000c1e1900 */
[----:B--2--5:R-:W-:-:S06]  /*0330*/  @P3 IADD3 R5, R5, -R10, RZ ;  /* 0x8000000a05053210 */ /* 0x024fcc0007ffe0ff */
[----:B------:R1:W5:Y:S01]  /*0340*/  @!P3 LDG.E R5, [R8.64] ;  /* 0x000000060805b981 */ /* 0x000362000c1e1900 */
[----:B------:R-:W-:Y:S05]  /*0350*/  BRA `(.L_x_5667) ;  /* 0x0000001000007947 */ /* 0x000fea0003800000 */
.L_x_5666:
[----:B---34-:R-:W-:Y:S02]  /*0360*/  MOV R5, c[0x0][0x218] ;  /* 0x0000860000057a02 */ /* 0x018fe40000000f00 */
.L_x_5667:
        /* <DEDUP_REMOVED lines=13> */
[----:B------:R-:W-:-:S03]  /*0440*/  IMAD.MOV.U32 R5, RZ, RZ, c[0x0][0x218] ;  /* 0x00008600ff057624 */ /* 0x000fc600078e00ff */
[----:B------:R-:W1:Y:S02]  /*0450*/  I2F.RP R4, R6 ;  /* 0x0000000600047306 */ /* 0x000e640000209400 */
[----:B------:R-:W-:-:S04]  /*0460*/  IADD3 R5, R5, 0x7f, RZ ;  /* 0x0000007f05057810 */ /* 0x000fc80007ffe0ff */
[----:B------:R-:W-:-:S04]  /*0470*/  SHF.R.S32.HI R8, RZ, 0x1f, R5 ;  /* 0x0000001fff087819 */ /* 0x000fc80000011405 */
[----:B------:R-:W-:-:S04]  /*0480*/  LEA.HI R8, R8, R5, RZ, 0x7 ;  /* 0x0000000508087211 */ /* 0x000fc800078f38ff */
[----:B------:R-:W-:Y:S01]  /*0490*/  LEA.HI.SX32 R8, R8, c[0x0][0x10], 0x19 ;  /* 0x0000040008087a11 */ /* 0x000fe200078fcaff */
[----:B-1----:R-:W1:Y:S03]  /*04a0*/  MUFU.RCP R16, R4 ;  /* 0x0000000400107308 */ /* 0x002e660000001000 */
[----:B------:R-:W-:Y:S02]  /*04b0*/  IADD3 R8, R8, -0x1, RZ ;  /* 0xffffffff08087810 */ /* 0x000fe40007ffe0ff */
[----:B-1----:R-:W-:Y:S02]  /*04c0*/  IADD3 R16, R16, 0xffffffe, RZ ;  /* 0x0ffffffe10107810 */ /* 0x002fe40007ffe0ff */
[----:B------:R-:W-:Y:S02]  /*04d0*/  IABS R4, R8 ;  /* 0x0000000800047213 */ /* 0x000fe40000000000 */
[----:B------:R-:W1:Y:S01]  /*04e0*/  F2I.FTZ.U32.TRUNC.NTZ R17, R16 ;  /* 0x0000001000117305 */ /* 0x000e62000021f000 */
[----:B------:R-:W-:-:S04]  /*04f0*/  LOP3.LUT R8, R8, c[0x0][0x10], RZ, 0x3c, !PT ;  /* 0x0000040008087a12 */ /* 0x000fc800078e3cff */
[----:B------:R-:W-:Y:S01]  /*0500*/  ISETP.GE.AND P0, PT, R8, RZ, PT ;  /* 0x000000ff0800720c */ /* 0x000fe20003f06270 */
[----:B-1----:R-:W-:Y:S02]  /*0510*/  IMAD.MOV R5, RZ, RZ, -R17 ;  /* 0x000000ffff057224 */ /* 0x002fe400078e0a11 */
        /* <DEDUP_REMOVED lines=17> */
[----:B------:R-:W-:Y:S02]  /*0630*/  IADD3 R9, R2, 0x7f, RZ ;  /* 0x0000007f02097810 */ /* 0x000fe40007ffe0ff */
[----:B------:R-:W-:Y:S01]  /*0640*/  SHF.R.S32.HI R4, RZ, 0x7, R4 ;  /* 0x00000007ff047819 */ /* 0x000fe20000011404 */
[----:B------:R-:W-:Y:S01]  /*0650*/  @!P0 IMAD.MOV R8, RZ, RZ, -R8 ;  /* 0x000000ffff088224 */ /* 0x000fe200078e0a08 */
[----:B------:R-:W-:Y:S02]  /*0660*/  @!P1 LOP3.LUT R8, RZ, c[0x0][0x10], RZ, 0x33, !PT ;  /* 0x00000400ff089a12 */ /* 0x000fe400078e33ff */
[----:B------:R-:W-:-:S03]  /*0670*/  SHF.R.S32.HI R6, RZ, 0x1f, R9 ;  /* 0x0000001fff067819 */ /* 0x000fc60000011409 */
[----:B------:R-:W-:Y:S01]  /*0680*/  IMAD R161, R8, R3, RZ ;  /* 0x0000000308a17224 */ /* 0x000fe200078e02ff */
[----:B------:R-:W-:-:S03]  /*0690*/  LEA.HI R6, R6, R9, RZ, 0x7 ;  /* 0x0000000906067211 */ /* 0x000fc600078f38ff */
[----:B------:R-:W-:Y:S01]  /*06a0*/  IMAD.IADD R5, R8, 0x1, R161 ;  /* 0x0000000108057824 */ /* 0x000fe200078e02a1 */
[----:B------:R-:W-:-:S04]  /*06b0*/  SHF.R.S32.HI R6, RZ, 0x7, R6 ;  /* 0x00000007ff067819 */ /* 0x000fc80000011406 */
[----:B------:R-:W-:-:S04]  /*06c0*/  IMNMX R5, R6, R5, PT ;  /* 0x0000000506057217 */ /* 0x000fc80003800200 */
[----:B------:R-:W-:-:S04]  /*06d0*/  IMNMX R6, R5, R4, PT ;  /* 0x0000000405067217 */ /* 0x000fc80003800200 */
[----:B------:R-:W-:-:S13]  /*06e0*/  ISETP.GE.AND P0, PT, R161, R6, PT ;  /* 0x00000006a100720c */ /* 0x000fda0003f06270 */
[----:B------:R-:W-:Y:S05]  /*06f0*/  @!P0 BRA `(.L_x_5668) ;  /* 0x0000050000008947 */ /* 0x000fea0003800000 */
[----:B------:R-:W-:Y:S01]  /*0700*/  SHF.R.S32.HI R5, RZ, 0x1f, R0 ;  /* 0x0000001fff057819 */ /* 0x000fe20000011400 */
[----:B------:R-:W-:Y:S02]  /*0710*/  IMAD R3, R3, c[0x0][0x210], R168 ;  /* 0x0000840003037a24 */ /* 0x000fe400078e02a8 */
        /* <DEDUP_REMOVED lines=12> */
[----:B------:R-:W-:Y:S02]  /*07e0*/  IADD3 R10, R2, 0x20, RZ ;  /* 0x00000020020a7810 */ /* 0x000fe40007ffe0ff */
[----:B------:R-:W-:Y:S02]  /*07f0*/  SHF.R.S32.HI R7, RZ, 0x1f, R6 ;  /* 0x0000001fff077819 */ /* 0x000fe40000011406 */
[----:B------:R-:W-:-:S03]  /*0800*/  ISETP.GE.AND P0, PT, R6, c[0x0][0x220], PT ;  /* 0x0000880006007a0c */ /* 0x000fc60003f06270 */
[C---:B------:R-:W-:Y:S01]  /*0810*/  IMAD.WIDE R8, R2.reuse, 0x40, R6 ;  /* 0x0000004002087825 */ /* 0x040fe200078e0206 */
[C---:B------:R-:W-:Y:S02]  /*0820*/  ISETP.GE.OR P4, PT, R2.reuse, R11, P0 ;  /* 0x0000000b0200720c */ /* 0x040fe40000786670 */
[C---:B------:R-:W-:Y:S02]  /*0830*/  IADD3 R6, R2.reuse, 0x30, RZ ;  /* 0x0000003002067810 */ /* 0x040fe40007ffe0ff */
[C---:B------:R-:W-:Y:S02]  /*0840*/  IADD3 R4, P1, R5.reuse, R8, RZ ;  /* 0x0000000805047210 */ /* 0x040fe40007f3e0ff */
[----:B------:R-:W-:Y:S02]  /*0850*/  IADD3 R8, R2, 0x28, RZ ;  /* 0x0000002802087810 */ /* 0x000fe40007ffe0ff */
[----:B------:R-:W-:Y:S02]  /*0860*/  LEA.HI.X.SX32 R5, R5, R9, 0x1, P1 ;  /* 0x0000000905057211 */ /* 0x000fe400008f0eff */
[----:B------:R-:W-:-:S02]  /*0870*/  LEA R18, P1, R4, c[0x0][0x1d8], 0x2 ;  /* 0x0000760004127a11 */ /* 0x000fc400078210ff */
[-C--:B------:R-:W-:Y:S02]  /*0880*/  ISETP.GE.OR P6, PT, R16, R11.reuse, P0 ;  /* 0x0000000b1000720c */ /* 0x080fe400007c6670 */
[----:B------:R-:W-:Y:S02]  /*0890*/  LEA.HI.X R19, R4, c[0x0][0x1dc], R5, 0x2, P1 ;  /* 0x0000770004137a11 */ /* 0x000fe400008f1405 */
[----:B------:R-:W-:Y:S02]  /*08a0*/  IADD3 R4, R2, 0x38, RZ ;  /* 0x0000003802047810 */ /* 0x000fe40007ffe0ff */
[-C--:B------:R-:W-:Y:S01]  /*08b0*/  ISETP.GE.OR P5, PT, R14, R11.reuse, P0 ;  /* 0x0000000b0e00720c */ /* 0x080fe200007a6670 */
[----:B------:R1:W-:Y:S01]  /*08c0*/  @!P4 STG.E.128 [R18.64], RZ ;  /* 0x000000ff1200c986 */ /* 0x0003e2000c101d06 */
[-C--:B------:R-:W-:Y:S02]  /*08d0*/  ISETP.GE.OR P1, PT, R12, R11.reuse, P0 ;  /* 0x0000000b0c00720c */ /* 0x080fe40000726670 */
[----:B------:R-:W-:-:S02]  /*08e0*/  ISETP.GE.OR P3, PT, R10, R11, P0 ;  /* 0x0000000b0a00720c */ /* 0x000fc40000766670 */
[-C--:B------:R-:W-:Y:S01]  /*08f0*/  ISETP.GE.OR P2, PT, R8, R11.reuse, P0 ;  /* 0x0000000b0800720c */ /* 0x080fe20000746670 */
[----:B------:R1:W-:Y:S01]  /*0900*/  @!P6 STG.E.128 [R18.64+0x800], RZ ;  /* 0x000800ff1200e986 */ /* 0x0003e2000c101d06 */
[-C--:B------:R-:W-:Y:S02]  /*0910*/  ISETP.GE.OR P4, PT, R6, R11.reuse, P0 ;  /* 0x0000000b0600720c */ /* 0x080fe40000786670 */
[-C--:B------:R-:W-:Y:S02]  /*0920*/  ISETP.GE.OR P0, PT, R4, R11.reuse, P0 ;  /* 0x0000000b0400720c */ /* 0x080fe40000706670 */
[----:B------:R-:W-:Y:S01]  /*0930*/  SHF.R.S32.HI R5, RZ, 0x1f, R3 ;  /* 0x0000001fff057819 */ /* 0x000fe20000011403 */
[----:B------:R1:W-:Y:S01]  /*0940*/  @!P5 STG.E.128 [R18.64+0x1000], RZ ;  /* 0x001000ff1200d986 */ /* 0x0003e2000c101d06 */
[-C--:B------:R-:W-:Y:S02]  /*0950*/  ISETP.GE.AND P6, PT, R16, R11.reuse, PT ;  /* 0x0000000b1000720c */ /* 0x080fe40003fc6270 */
[----:B------:R-:W-:Y:S01]  /*0960*/  ISETP.GE.AND P5, PT, R14, R11, PT ;  /* 0x0000000b0e00720c */ /* 0x000fe20003fa6270 */
[----:B------:R1:W-:Y:S01]  /*0970*/  @!P1 STG.E.128 [R18.64+0x1800], RZ ;  /* 0x001800ff12009986 */ /* 0x0003e2000c101d06 */
[----:B------:R-:W-:-:S02]  /*0980*/  IADD3 R3, P1, R3, R2, RZ ;  /* 0x0000000203037210 */ /* 0x000fc40007f3e0ff */
[----:B------:R-:W-:Y:S01]  /*0990*/  ISETP.NE.OR P6, PT, R0, RZ, P6 ;  /* 0x000000ff0000720c */ /* 0x000fe200037c5670 */
[----:B------:R1:W-:Y:S01]  /*09a0*/  @!P3 STG.E.128 [R18.64+0x2000], RZ ;  /* 0x002000ff1200b986 */ /* 0x0003e2000c101d06 */
[-C--:B------:R-:W-:Y:S02]  /*09b0*/  ISETP.GE.AND P3, PT, R12, R11.reuse, PT ;  /* 0x0000000b0c00720c */ /* 0x080fe40003f66270 */
[----:B------:R-:W-:Y:S01]  /*09c0*/  ISETP.NE.OR P5, PT, R0, RZ, P5 ;  /* 0x000000ff0000720c */ /* 0x000fe20002fa5670 */
[----:B------:R1:W-:Y:S01]  /*09d0*/  @!P0 STG.E.128 [R18.64+0x3800], RZ ;  /* 0x003800ff12008986 */ /* 0x0003e2000c101d06 */
[----:B------:R-:W-:Y:S02]  /*09e0*/  ISETP.GE.AND P0, PT, R6, R11, PT ;  /* 0x0000000b0600720c */ /* 0x000fe40003f06270 */
[C---:B------:R-:W-:Y:S01]  /*09f0*/  ISETP.NE.OR P3, PT, R0.reuse, RZ, P3 ;  /* 0x000000ff0000720c */ /* 0x040fe20001f65670 */
[----:B------:R1:W-:Y:S01]  /*0a00*/  @!P2 STG.E.128 [R18.64+0x2800], RZ ;  /* 0x002800ff1200a986 */ /* 0x0003e2000c101d06 */
[----:B------:R-:W-:-:S02]  /*0a10*/  ISETP.NE.OR P0, PT, R0, RZ, P0 ;  /* 0x000000ff0000720c */ /* 0x000fc40000705670 */
[----:B------:R-:W-:Y:S01]  /*0a20*/  ISETP.GE.AND P2, PT, R10, R11, PT ;  /* 0x0000000b0a00720c */ /* 0x000fe20003f46270 */
[----:B------:R1:W-:Y:S01]  /*0a30*/  @!P4 STG.E.128 [R18.64+0x3000], RZ ;  /* 0x003000ff1200c986 */ /* 0x0003e2000c101d06 */
[----:B------:R-:W-:Y:S01]  /*0a40*/  LEA.HI.X.SX32 R10, R2, R5, 0x1, P1 ;  /* 0x00000005020a7211 */ /* 0x000fe200008f0eff */
[----:B------:R-:W-:Y:S01]  /*0a50*/  @!P6 IMAD.MOV.U32 R21, RZ, RZ, -0x800000 ;  /* 0xff800000ff15e424 */ /* 0x000fe200078e00ff */
[C---:B------:R-:W-:Y:S01]  /*0a60*/  LEA R12, P4, R3.reuse, c[0x0][0x208], 0x2 ;  /* 0x00008200030c7a11 */ /* 0x040fe200078810ff */
[----:B------:R-:W-:Y:S01]  /*0a70*/  @!P5 IMAD.MOV.U32 R17, RZ, RZ, -0x800000 ;  /* 0xff800000ff11d424 */ /* 0x000fe200078e00ff */
[----:B------:R-:W-:Y:S02]  /*0a80*/  ISETP.GE.AND P1, PT, R8, R11, PT ;  /* 0x0000000b0800720c */ /* 0x000fe40003f26270 */
[----:B------:R-:W-:Y:S01]  /*0a90*/  LEA.HI.X R13, R3, c[0x0][0x20c], R10, 0x2, P4 ;  /* 0x00008300030d7a11 */ /* 0x000fe200020f140a */
[----:B------:R-:W-:Y:S01]  /*0aa0*/  @!P3 IMAD.MOV.U32 R9, RZ, RZ, -0x800000 ;  /* 0xff800000ff09b424 */ /* 0x000fe200078e00ff */
[C---:B------:R-:W-:Y:S01]  /*0ab0*/  ISETP.NE.AND P4, PT, R0.reuse, RZ, PT ;  /* 0x000000ff0000720c */ /* 0x040fe20003f85270 */
[----:B------:R-:W-:Y:S01]  /*0ac0*/  @!P0 IMAD.MOV.U32 R3, RZ, RZ, -0x800000 ;  /* 0xff800000ff038424 */ /* 0x000fe200078e00ff */
[C---:B------:R-:W-:Y:S01]  /*0ad0*/  ISETP.NE.OR P2, PT, R0.reuse, RZ, P2 ;  /* 0x000000ff0000720c */ /* 0x040fe20001745670 */
[----:B------:R1:W-:Y:S01]  /*0ae0*/  @!P6 STG.E [R12.64+0x20], R21 ;  /* 0x000020150c00e986 */ /* 0x0003e2000c101906 */
[----:B------:R-:W-:-:S02]  /*0af0*/  ISETP.NE.OR P1, PT, R0, RZ, P1 ;  /* 0x000000ff0000720c */ /* 0x000fc40000f25670 */
[-C--:B------:R-:W-:Y:S01]  /*0b00*/  ISETP.GE.OR P4, PT, R2, R11.reuse, P4 ;  /* 0x0000000b0200720c */ /* 0x080fe20002786670 */
[----:B------:R1:W-:Y:S01]  /*0b10*/  @!P0 STG.E [R12.64+0xc0], R3 ;  /* 0x0000c0030c008986 */ /* 0x0003e2000c101906 */
[----:B------:R-:W-:-:S03]  /*0b20*/  ISETP.GE.AND P0, PT, R4, R11, PT ;  /* 0x0000000b0400720c */ /* 0x000fc60003f06270 */
[----:B------:R1:W-:Y:S01]  /*0b30*/  @!P5 STG.E [R12.64+0x40], R17 ;  /* 0x000040110c00d986 */ /* 0x0003e2000c101906 */
[----:B------:R-:W-:-:S03]  /*0b40*/  ISETP.NE.OR P0, PT, R0, RZ, P0 ;  /* 0x000000ff0000720c */ /* 0x000fc60000705670 */
[----:B------:R-:W-:Y:S01]  /*0b50*/  @!P2 IMAD.MOV.U32 R7, RZ, RZ, -0x800000 ;  /* 0xff800000ff07a424 */ /* 0x000fe200078e00ff */
[----:B------:R1:W-:Y:S01]  /*0b60*/  @!P3 STG.E [R12.64+0x60], R9 ;  /* 0x000060090c00b986 */ /* 0x0003e2000c101906 */
[----:B------:R-:W-:Y:S02]  /*0b70*/  @!P1 IMAD.MOV.U32 R5, RZ, RZ, -0x800000 ;  /* 0xff800000ff059424 */ /* 0x000fe400078e00ff */
[----:B------:R-:W-:Y:S01]  /*0b80*/  @!P4 IMAD.MOV.U32 R15, RZ, RZ, -0x800000 ;  /* 0xff800000ff0fc424 */ /* 0x000fe200078e00ff */
[----:B------:R1:W-:Y:S04]  /*0b90*/  @!P2 STG.E [R12.64+0x80], R7 ;  /* 0x000080070c00a986 */ /* 0x0003e8000c101906 */
[----:B------:R1:W-:Y:S04]  /*0ba0*/  @!P1 STG.E [R12.64+0xa0], R5 ;  /* 0x0000a0050c009986 */ /* 0x0003e8000c101906 */
[----:B------:R1:W-:Y:S01]  /*0bb0*/  @!P4 STG.E [R12.64], R15 ;  /* 0x0000000f0c00c986 */ /* 0x0003e2000c101906 */
[----:B------:R-:W-:Y:S05]  /*0bc0*/  @P0 EXIT ;  /* 0x000000000000094d */ /* 0x000fea0003800000 */
[----:B-1----:R-:W-:-:S05]  /*0bd0*/  MOV R3, 0xff800000 ;  /* 0xff80000000037802 */ /* 0x002fca0000000f00 */
[----:B------:R-:W-:Y:S01]  /*0be0*/  STG.E [R12.64+0xe0], R3 ;  /* 0x0000e0030c007986 */ /* 0x000fe2000c101906 */
[----:B------:R-:W-:Y:S05]  /*0bf0*/  EXIT ;  /* 0x000000000000794d */ /* 0x000fea0003800000 */
.L_x_5668:
[----:B------:R-:W-:Y:S01]  /*0c00*/  ISETP.NE.U32.AND P2, PT, RZ, c[0x0][0x2c0], PT ;  /* 0x0000b000ff007a0c */ /* 0x000fe20003f45070 */
        /* <DEDUP_REMOVED lines=61> */
[----:B------:R-:W-:Y:S01]  /*0fe0*/  ISETP.GE.U32.AND P2, PT, R8, R3, PT ;  /* 0x000000030800720c */ /* 0x000fe20003f46070 */
[----:B------:R-:W-:Y:S01]  /*0ff0*/  IMAD.MOV R8, RZ, RZ, -R5 ;  /* 0x000000ffff087224 */ /* 0x000fe200078e0a05 */
[----:B------:R-:W-:-:S03]  /*1000*/  LOP3.LUT R3, R12, c[0x0][0x1c8], RZ, 0x3c, !PT ;  /* 0x000072000c037a12 */ /* 0x000fc600078e3cff */
[----:B------:R-:W-:Y:S01]  /*1010*/  IMAD R9, R8, c[0x0][0x2d0], R9 ;  /* 0x0000b40008097a24 */ /* 0x000fe200078e0209 */
[----:B------:R-:W-:-:S04]  /*1020*/  ISETP.GE.AND P1, PT, R3, RZ, PT ;  /* 0x000000ff0300720c */ /* 0x000fc80003f26270 */
[----:B------:R-:W-:-:S03]  /*1030*/  SHF.R.S32.HI R5, RZ, 0x1f, R9 ;  /* 0x0000001fff057819 */ /* 0x000fc60000011409 */
[----:B------:R-:W-:Y:S02]  /*1040*/  @P2 IADD3 R4, R4, 0x1, RZ ;  /* 0x0000000104042810 */ /* 0x000fe40007ffe0ff */
[----:B------:R-:W-:Y:S01]  /*1050*/  ISETP.NE.AND P2, PT, RZ, c[0x0][0x1c8], PT ;  /* 0x00007200ff007a0c */ /* 0x000fe20003f45270 */
[----:B------:R-:W-:-:S03]  /*1060*/  IMAD R8, R5, c[0x0][0x198], RZ ;  /* 0x0000660005087a24 */ /* 0x000fc600078e02ff */
        /* <DEDUP_REMOVED lines=8> */
[----:B------:R-:W-:Y:S02]  /*10f0*/  IMAD.IADD R17, R17, 0x1, R3 ;  /* 0x0000000111117824 */ /* 0x000fe400078e0203 */
[C---:B------:R-:W-:Y:S01]  /*1100*/  IMAD R3, R9.reuse, c[0x0][0x19c], R8 ;  /* 0x0000670009037a24 */ /* 0x040fe200078e0208 */
[----:B------:R-:W-:Y:S01]  /*1110*/  SHF.R.S32.HI R8, RZ, 0x1f, R4 ;  /* 0x0000001fff087819 */ /* 0x000fe20000011404 */
[----:B------:R-:W-:-:S04]  /*1120*/  IMAD.WIDE.U32 R20, R9, c[0x0][0x198], R16 ;  /* 0x0000660009147a25 */ /* 0x000fc800078e0010 */
[----:B------:R-:W-:Y:S01]  /*1130*/  IMAD.WIDE.U32 R18, R18, c[0x0][0x188], RZ ;  /* 0x0000620012127a25 */ /* 0x000fe200078e00ff */
[----:B------:R-:W-:-:S03]  /*1140*/  IADD3 R21, R21, R3, RZ ;  /* 0x0000000315157210 */ /* 0x000fc60007ffe0ff */
[----:B------:R-:W-:Y:S02]  /*1150*/  IMAD R3, R8, c[0x0][0x1b0], RZ ;  /* 0x00006c0008037a24 */ /* 0x000fe400078e02ff */
[----:B------:R-:W-:-:S04]  /*1160*/  IMAD.WIDE.U32 R20, R4, c[0x0][0x1b0], R20 ;  /* 0x00006c0004147a25 */ /* 0x000fc800078e0014 */
[----:B------:R-:W-:Y:S02]  /*1170*/  IMAD R10, R4, c[0x0][0x1b4], R3 ;  /* 0x00006d00040a7a24 */ /* 0x000fe400078e0203 */
[----:B------:R-:W-:-:S03]  /*1180*/  IMAD.IADD R13, R19, 0x1, R13 ;  /* 0x00000001130d7824 */ /* 0x000fc600078e020d */
[----:B------:R-:W-:Y:S01]  /*1190*/  IADD3 R10, R21, R10, RZ ;  /* 0x0000000a150a7210 */ /* 0x000fe20007ffe0ff */
[----:B------:R-:W-:Y:S05]  /*11a0*/  BRA `(.L_x_5670) ;  /* 0x0000041000007947 */ /* 0x000fea0003800000 */
.L_x_5669:
[----:B-1----:R-:W-:-:S13]  /*11b0*/  ISETP.NE.AND P4, PT, R10, -0x1, PT ;  /* 0xffffffff0a00780c */ /* 0x002fda0003f85270 */
        /* <DEDUP_REMOVED lines=14> */
.L_x_5671:
[----:B------:R-:W-:Y:S01]  /*12a0*/  IABS R8, c[0x0][0x1c8] ;  /* 0x0000720000087a13 */ /* 0x000fe20000000000 */
[----:B------:R-:W-:Y:S01]  /*12b0*/  IMAD.MOV.U32 R18, RZ, RZ, RZ ;  /* 0x000000ffff127224 */ /* 0x000fe200078e00ff */
[----:B------:R-:W-:Y:S01]  /*12c0*/  MOV R17, R13 ;  /* 0x0000000d00117202 */ /* 0x000fe20000000f00 */
[----:B------:R-:W-:Y:S01]  /*12d0*/  @P4 IMAD.IADD R13, R7, 0x1, R10 ;  /* 0x00000001070d4824 */ /* 0x000fe200078e020a */
        /* <DEDUP_REMOVED lines=10> */
[----:B------:R-:W-:Y:S02]  /*1380*/  IMAD.MOV R5, RZ, RZ, -R4 ;  /* 0x000000ffff057224 */ /* 0x000fe400078e0a04 */
[----:B------:R-:W-:-:S04]  /*1390*/  @P4 IMAD.WIDE.U32 R18, R13, c[0x0][0x1a0], RZ ;  /* 0x000068000d124a25 */ /* 0x000fc800078e00ff */
[----:B------:R-:W-:Y:S01]  /*13a0*/  IMAD R5, R8, R5, R9 ;  /* 0x0000000508057224 */ /* 0x000fe200078e0209 */
[----:B------:R-:W-:Y:S01]  /*13b0*/  LEA R9, R6, 0xffffff80, 0x7 ;  /* 0xffffff8006097811 */ /* 0x000fe200078e38ff */
[----:B------:R-:W-:-:S03]  /*13c0*/  @P4 IMAD R13, R13, c[0x0][0x1a4], R19 ;  /* 0x000069000d0d4a24 */ /* 0x000fc600078e0213 */
[----:B------:R-:W-:Y:S01]  /*13d0*/  ISETP.GT.U32.AND P1, PT, R8, R5, PT ;  /* 0x000000050800720c */ /* 0x000fe20003f24070 */
[----:B------:R-:W-:-:S12]  /*13e0*/  IMAD.WIDE.U32 R16, R9, c[0x0][0x198], R16 ;  /* 0x0000660009107a25 */ /* 0x000fd800078e0010 */
[-C--:B------:R-:W-:Y:S02]  /*13f0*/  @!P1 IADD3 R5, R5, -R8.reuse, RZ ;  /* 0x8000000805059210 */ /* 0x080fe40007ffe0ff */
[----:B------:R-:W-:Y:S02]  /*1400*/  @!P1 IADD3 R4, R4, 0x1, RZ ;  /* 0x0000000104049810 */ /* 0x000fe40007ffe0ff */
[----:B------:R-:W-:Y:S02]  /*1410*/  ISETP.GE.U32.AND P3, PT, R5, R8, PT ;  /* 0x000000080500720c */ /* 0x000fe40003f66070 */
[----:B------:R-:W-:Y:S02]  /*1420*/  LOP3.LUT R5, R12, c[0x0][0x1c8], RZ, 0x3c, !PT ;  /* 0x000072000c057a12 */ /* 0x000fe400078e3cff */
[----:B------:R-:W-:Y:S02]  /*1430*/  ISETP.NE.AND P1, PT, RZ, c[0x0][0x1c8], PT ;  /* 0x00007200ff007a0c */ /* 0x000fe40003f25270 */
[----:B------:R-:W-:-:S02]  /*1440*/  ISETP.GE.AND P2, PT, R5, RZ, PT ;  /* 0x000000ff0500720c */ /* 0x000fc40003f46270 */
[----:B------:R-:W-:-:S05]  /*1450*/  SHF.R.S32.HI R5, RZ, 0x1f, R9 ;  /* 0x0000001fff057819 */ /* 0x000fca0000011409 */
[----:B------:R-:W-:Y:S01]  /*1460*/  @P3 IADD3 R4, R4, 0x1, RZ ;  /* 0x0000000104043810 */ /* 0x000fe20007ffe0ff */
[----:B------:R-:W-:-:S04]  /*1470*/  IMAD R8, R5, c[0x0][0x198], RZ ;  /* 0x0000660005087a24 */ /* 0x000fc800078e02ff */
[----:B------:R-:W-:Y:S02]  /*1480*/  IMAD R15, R9, c[0x0][0x19c], R8 ;  /* 0x00006700090f7a24 */ /* 0x000fe400078e0208 */
[----:B------:R-:W-:Y:S01]  /*1490*/  @!P2 IMAD.MOV R4, RZ, RZ, -R4 ;  /* 0x000000ffff04a224 */ /* 0x000fe200078e0a04 */
[----:B------:R-:W-:Y:S02]  /*14a0*/  @!P1 LOP3.LUT R4, RZ, c[0x0][0x1c8], RZ, 0x33, !PT ;  /* 0x00007200ff049a12 */ /* 0x000fe400078e33ff */
[----:B------:R-:W-:Y:S02]  /*14b0*/  IADD3 R17, R17, R15, RZ ;  /* 0x0000000f11117210 */ /* 0x000fe40007ffe0ff */
[----:B------:R-:W-:-:S03]  /*14c0*/  SHF.R.S32.HI R8, RZ, 0x1f, R4 ;  /* 0x0000001fff087819 */ /* 0x000fc60000011404 */
[----:B------:R-:W-:-:S04]  /*14d0*/  IMAD.WIDE.U32 R20, R4, c[0x0][0x1b0], R16 ;  /* 0x00006c0004147a25 */ /* 0x000fc800078e0010 */
[----:B------:R-:W-:-:S04]  /*14e0*/  IMAD R15, R8, c[0x0][0x1b0], RZ ;  /* 0x00006c00080f7a24 */ /* 0x000fc800078e02ff */
        /* <DEDUP_REMOVED lines=13> */
.L_x_5670:
[----:B------:R-:W-:Y:S01]  /*15c0*/  ISETP.NE.AND P1, PT, R14, -0x1, PT ;  /* 0xffffffff0e00780c */ /* 0x000fe20003f25270 */
[----:B------:R-:W-:Y:S01]  /*15d0*/  IMAD.IADD R159, R11, 0x1, -R22 ;  /* 0x000000010b9f7824 */ /* 0x000fe200078e0a16 */
[----:B-----5:R-:W-:Y:S01]  /*15e0*/  SHF.R.S32.HI R3, RZ, 0x1f, R0 ;  /* 0x0000001fff037819 */ /* 0x020fe20000011400 */
[----:B------:R-:W-:Y:S03]  /*15f0*/  BSSY B0, `(.L_x_5672) ;  /* 0x0000049000007945 */ /* 0x000fe60003800000 */
[CC--:B------:R-:W-:Y:S02]  /*1600*/  LEA.HI R7, R3.reuse, R0.reuse, RZ, 0x3 ;  /* 0x0000000003077211 */ /* 0x0c0fe400078f18ff */
[----:B------:R-:W-:Y:S02]  /*1610*/  LEA.HI R160, R3, R0, RZ, 0x4 ;  /* 0x0000000003a07211 */ /* 0x000fe400078f20ff */
[----:B------:R-:W-:-:S02]  /*1620*/  SHF.R.S32.HI R26, RZ, 0x3, R7 ;  /* 0x00000003ff1a7819 */ /* 0x000fc40000011407 */
[----:B------:R-:W-:Y:S01]  /*1630*/  LOP3.LUT R7, R7, 0xfffffff8, RZ, 0xc0, !PT ;  /* 0xfffffff807077812 */ /* 0x000fe200078ec0ff */
[----:B------:R-:W-:Y:S01]  /*1640*/  @!P1 IMAD.WIDE.U32 R28, R168, c[0x0][0x178], RZ ;  /* 0x00005e00a81c9a25 */ /* 0x000fe200078e00ff */
[----:B------:R-:W-:Y:S02]  /*1650*/  @!P1 SHF.R.S32.HI R15, RZ, 0x1f, R168 ;  /* 0x0000001fff0f9819 */ /* 0x000fe400000114a8 */
[----:B------:R-:W-:Y:S01]  /*1660*/  SHF.R.S32.HI R27, RZ, 0x1f, R26 ;  /* 0x0000001fff1b7819 */ /* 0x000fe2000001141a */
[----:B------:R-:W-:Y:S02]  /*1670*/  IMAD.SHL.U32 R166, R26, 0x40, RZ ;  /* 0x000000401aa67824 */ /* 0x000fe400078e00ff */
[----:B------:R-:W-:Y:S02]  /*1680*/  IMAD.IADD R88, R0, 0x1, -R7 ;  /* 0x0000000100587824 */ /* 0x000fe400078e0a07 */
[----:B------:R-:W-:Y:S01]  /*1690*/  @!P1 IMAD R15, R15, c[0x0][0x178], RZ ;  /* 0x00005e000f0f9a24 */ /* 0x000fe200078e02ff */
[----:B------:R-:W-:Y:S01]  /*16a0*/  LOP3.LUT R166, R166, 0x1c0, RZ, 0xc0, !PT ;  /* 0x000001c0a6a67812 */ /* 0x000fe200078ec0ff */
[----:B------:R-:W-:Y:S01]  /*16b0*/  @P1 IMAD.WIDE.U32 R16, R14, c[0x0][0x190], RZ ;  /* 0x000064000e101a25 */ /* 0x000fe200078e00ff */
[----:B------:R-:W-:-:S03]  /*16c0*/  SHF.L.U32 R167, R88, 0x3, RZ ;  /* 0x0000000358a77819 */ /* 0x000fc600000006ff */
[----:B------:R-:W-:Y:S01]  /*16d0*/  @!P1 IMAD R15, R168, c[0x0][0x17c], R15 ;  /* 0x00005f00a80f9a24 */ /* 0x000fe200078e020f */
[----:B------:R-:W-:Y:S01]  /*16e0*/  LOP3.LUT R7, R166, 0x38, R167, 0xf8, !PT ;  /* 0x00000038a6077812 */ /* 0x000fe200078ef8a7 */
[----:B------:R-:W-:Y:S01]  /*16f0*/  @!P1 IMAD.MOV.U32 R16, RZ, RZ, R28 ;  /* 0x000000ffff109224 */ /* 0x000fe200078e001c */
[----:B------:R-:W-:Y:S01]  /*1700*/  SHF.R.U32.HI R166, RZ, 0x3, R166 ;  /* 0x00000003ffa67819 */ /* 0x000fe200000116a6 */
[----:B------:R-:W-:Y:S01]  /*1710*/  @P1 IMAD R14, R14, c[0x0][0x194], R17 ;  /* 0x000065000e0e1a24 */ /* 0x000fe200078e0211 */
[----:B------:R-:W-:Y:S01]  /*1720*/  IADD3 R18, P2, R167, R18, RZ ;  /* 0x00000012a7127210 */ /* 0x000fe20007f5e0ff */
[----:B------:R-:W-:Y:S01]  /*1730*/  @!P1 IMAD.IADD R14, R29, 0x1, R15 ;  /* 0x000000011d0e9824 */ /* 0x000fe200078e020f */
[----:B------:R-:W-:Y:S01]  /*1740*/  SHF.R.S32.HI R15, RZ, 0x1f, R167 ;  /* 0x0000001fff0f7819 */ /* 0x000fe200000114a7 */
[----:B------:R-:W-:Y:S01]  /*1750*/  IMAD.WIDE R24, R25, 0x40, R26 ;  /* 0x0000004019187825 */ /* 0x000fe200078e021a */
[----:B------:R-:W-:Y:S02]  /*1760*/  IADD3 R16, P1, R167, R16, RZ ;  /* 0x00000010a7107210 */ /* 0x000fe40007f3e0ff */
[----:B------:R-:W-:Y:S01]  /*1770*/  LOP3.LUT R166, R7, R166, RZ, 0x3c, !PT ;  /* 0x000000a607a67212 */ /* 0x000fe200078e3cff */
[----:B------:R-:W-:Y:S01]  /*1780*/  IMAD.X R19, R15, 0x1, R13, P2 ;  /* 0x000000010f137824 */ /* 0x000fe200010e060d */
[----:B------:R-:W-:Y:S01]  /*1790*/  LEA.HI R7, R3, R0, RZ, 0x6 ;  /* 0x0000000003077211 */ /* 0x000fe200078f30ff */
[----:B------:R-:W-:Y:S01]  /*17a0*/  IMAD R13, R8, c[0x0][0x1b8], RZ ;  /* 0x00006e00080d7a24 */ /* 0x000fe200078e02ff */
[----:B------:R-:W-:Y:S01]  /*17b0*/  IADD3.X R17, R15, R14, RZ, P1, !PT ;  /* 0x0000000e0f117210 */ /* 0x000fe20000ffe4ff */
[----:B------:R-:W-:Y:S01]  /*17c0*/  IMAD.WIDE.U32 R18, R4, c[0x0][0x1b8], R18 ;  /* 0x00006e0004127a25 */ /* 0x000fe200078e0012 */
[----:B------:R-:W-:-:S02]  /*17d0*/  IADD3 R128, P1, R26, R9, RZ ;  /* 0x000000091a807210 */ /* 0x000fc40007f3e0ff */
[----:B------:R-:W-:Y:S01]  /*17e0*/  IADD3 R20, P3, R167, R20, RZ ;  /* 0x00000014a7147210 */ /* 0x000fe20007f7e0ff */
[----:B------:R-:W-:Y:S01]  /*17f0*/  IMAD R9, R27, c[0x0][0x198], RZ ;  /* 0x000066001b097a24 */ /* 0x000fe200078e02ff */
[----:B------:R-:W-:Y:S01]  /*1800*/  SHF.L.U32 R7, R7, 0x3, RZ ;  /* 0x0000000307077819 */ /* 0x000fe200000006ff */
[----:B------:R-:W-:Y:S01]  /*1810*/  IMAD.X R5, R27, 0x1, R5, P1 ;  /* 0x000000011b057824 */ /* 0x000fe200008e0605 */
[----:B------:R-:W-:Y:S01]  /*1820*/  ISETP.GE.AND P1, PT, R26, R159, PT ;  /* 0x0000009f1a00720c */ /* 0x000fe20003f26270 */
[----:B------:R-:W-:Y:S01]  /*1830*/  IMAD.X R21, R15, 0x1, R10, P3 ;  /* 0x000000010f157824 */ /* 0x000fe200018e060a */
[----:B------:R-:W-:Y:S01]  /*1840*/  LOP3.LUT R166, R166, 0xfffffe00, R7, 0xf8, !PT ;  /* 0xfffffe00a6a67812 */ /* 0x000fe200078ef807 */
[----:B------:R-:W-:Y:S01]  /*1850*/  IMAD R13, R4, c[0x0][0x1bc], R13 ;  /* 0x00006f00040d7a24 */ /* 0x000fe200078e020d */
[----:B------:R-:W-:Y:S01]  /*1860*/  SHF.R.S32.HI R7, RZ, 0x1f, R12 ;  /* 0x0000001fff077819 */ /* 0x000fe2000001140c */
[C---:B------:R-:W-:Y:S01]  /*1870*/  IMAD R9, R26.reuse, c[0x0][0x19c], R9 ;  /* 0x000067001a097a24 */ /* 0x040fe200078e0209 */
[----:B------:R-:W-:Y:S01]  /*1880*/  LEA.HI R4, R3, R0, RZ, 0x5 ;  /* 0x0000000003047211 */ /* 0x000fe200078f28ff */
[----:B------:R-:W-:Y:S01]  /*1890*/  IMAD.WIDE.U32 R122, R26, c[0x0][0x198], R20 ;  /* 0x000066001a7a7a25 */ /* 0x000fe200078e0014 */
[----:B------:R-:W-:-:S03]  /*18a0*/  SHF.L.U32 R166, R166, 0x1, RZ ;  /* 0x00000001a6a67819 */ /* 0x000fc600000006ff */
[----:B------:R-:W-:Y:S01]  /*18b0*/  IMAD R5, R5, c[0x0][0x1a0], RZ ;  /* 0x0000680005057a24 */ /* 0x000fe200078e02ff */
[----:B------:R-:W-:Y:S01]  /*18c0*/  IADD3 R123, R123, R9, RZ ;  /* 0x000000097b7b7210 */ /* 0x000fe20007ffe0ff */
[----:B------:R-:W-:Y:S01]  /*18d0*/  IMAD R7, R7, c[0x0][0x1a8], RZ ;  /* 0x00006a0007077a24 */ /* 0x000fe200078e02ff */
[----:B------:R-:W-:Y:S01]  /*18e0*/  LOP3.LUT R9, R160, 0xfffffff0, RZ, 0xc0, !PT ;  /* 0xfffffff0a0097812 */ /* 0x000fe200078ec0ff */
[----:B------:R-:W-:Y:S01]  /*18f0*/  IMAD.IADD R19, R19, 0x1, R13 ;  /* 0x0000000113137824 */ /* 0x000fe200078e020d */
[----:B------:R-:W-:Y:S01]  /*1900*/  SHF.R.S32.HI R160, RZ, 0x4, R160 ;  /* 0x00000004ffa07819 */ /* 0x000fe200000114a0 */
[----:B------:R-:W-:Y:S02]  /*1910*/  IMAD R131, R128, c[0x0][0x1a4], R5 ;  /* 0x0000690080837a24 */ /* 0x000fe400078e0205 */
[----:B------:R-:W-:Y:S01]  /*1920*/  IMAD R15, R12, c[0x0][0x1ac], R7 ;  /* 0x00006b000c0f7a24 */ /* 0x000fe200078e0207 */
[----:B------:R-:W-:Y:S01]  /*1930*/  SHF.R.S32.HI R7, RZ, 0x5, R4 ;  /* 0x00000005ff077819 */ /* 0x000fe20000011404 */
[----:B------:R-:W-:-:S04]  /*1940*/  IMAD.WIDE.U32 R128, R128, c[0x0][0x1a0], R18 ;  /* 0x0000680080807a25 */ /* 0x000fc800078e0012 */
[----:B------:R-:W-:Y:S01]  /*1950*/  IMAD.WIDE.U32 R12, R12, c[0x0][0x1a8], R16 ;  /* 0x00006a000c0c7a25 */ /* 0x000fe200078e0010 */
[----:B------:R-:W-:-:S03]  /*1960*/  IADD3 R131, R129, R131, RZ ;  /* 0x0000008381837210 */ /* 0x000fc60007ffe0ff */
[----:B------:R-:W-:Y:S02]  /*1970*/  IMAD.IADD R9, R0, 0x1, -R9 ;  /* 0x0000000100097824 */ /* 0x000fe400078e0a09 */
        /* <DEDUP_REMOVED lines=16> */
.L_x_5673:
[----:B------:R-:W-:Y:S05]  /*1a80*/  BSYNC B0 ;  /* 0x0000000000007941 */ /* 0x000fea0003800000 */
.L_x_5672:
        /* <DEDUP_REMOVED lines=21> */
.L_x_5675:
[----:B------:R-:W-:Y:S05]  /*1be0*/  BSYNC B0 ;  /* 0x0000000000007941 */ /* 0x000fea0003800000 */
.L_x_5674:
        /* <DEDUP_REMOVED lines=21> */
.L_x_5677:
[----:B------:R-:W-:Y:S05]  /*1d40*/  BSYNC B0 ;  /* 0x0000000000007941 */ /* 0x000fea0003800000 */
.L_x_5676:
        /* <DEDUP_REMOVED lines=20> */
.L_x_5679:
[----:B------:R-:W-:Y:S05]  /*1e90*/  BSYNC B0 ;  /* 0x0000000000007941 */ /* 0x000fea0003800000 */
.L_x_5678:
[----:B------:R-:W-:Y:S01]  /*1ea0*/  IADD3 R165, R6, -0x1, RZ ;  /* 0xffffffff06a57810 */ /* 0x000fe20007ffe0ff */
[----:B------:R-:W-:Y:S01]  /*1eb0*/  BSSY B0, `(.L_x_5680) ;  /* 0x0000014000007945 */ /* 0x000fe20003800000 */
[----:B------:R-:W-:Y:S02]  /*1ec0*/  SHF.R.S32.HI R8, RZ, 0x1f, R9 ;  /* 0x0000001fff087819 */ /* 0x000fe40000011409 */
[----:B------:R-:W-:Y:S01]  /*1ed0*/  LOP3.LUT R13, R4, 0xffffffe0, RZ, 0xc0, !PT ;  /* 0xffffffe0040d7812 */ /* 0x000fe200078ec0ff */
[----:B------:R-:W-:Y:S01]  /*1ee0*/  IMAD.SHL.U32 R127, R165, 0x80, RZ ;  /* 0x00000080a57f7824 */ /* 0x000fe200078e00ff */
[----:B------:R-:W-:-:S03]  /*1ef0*/  LEA.HI R5, R8, R9, RZ, 0x3 ;  /* 0x0000000908057211 */ /* 0x000fc600078f18ff */
[----:B------:R-:W-:Y:S01]  /*1f00*/  IMAD.IADD R3, R2, 0x1, -R127 ;  /* 0x0000000102037824 */ /* 0x000fe200078e0a7f */
[----:B------:R-:W-:Y:S01]  /*1f10*/  LOP3.LUT R4, R5, 0xfffffff8, RZ, 0xc0, !PT ;  /* 0xfffffff805047812 */ /* 0x000fe200078ec0ff */
[----:B------:R-:W-:-:S03]  /*1f20*/  IMAD.IADD R13, R0, 0x1, -R13 ;  /* 0x00000001000d7824 */ /* 0x000fc600078e0a0d */
[----:B------:R-:W-:Y:S01]  /*1f30*/  ISETP.GE.AND P1, PT, R26, R3, PT ;  /* 0x000000031a00720c */ /* 0x000fe20003f26270 */
[----:B------:R-:W-:-:S12]  /*1f40*/  IMAD.IADD R9, R9, 0x1, -R4 ;  /* 0x0000000109097824 */ /* 0x000fd800078e0a04 */
[----:B------:R-:W-:Y:S05]  /*1f50*/  @P1 BRA `(.L_x_5681) ;  /* 0x0000009000001947 */ /* 0x000fea0003800000 */
[----:B------:R-:W-:-:S13]  /*1f60*/  ISETP.GE.AND P1, PT, R167, c[0x0][0x220], PT ;  /* 0x00008800a7007a0c */ /* 0x000fda0003f26270 */
[----:B------:R1:W-:Y:S01]  /*1f70*/  @P1 STS.128 [R166+0x2000], RZ ;  /* 0x002000ffa6001388 */ /* 0x0003e20000000c00 */
[----:B------:R-:W-:Y:S05]  /*1f80*/  @P1 BRA `(.L_x_5681) ;  /* 0x0000006000001947 */ /* 0x000fea0003800000 */
[----:B-1----:R-:W-:-:S04]  /*1f90*/  LEA R14, P1, R122, c[0x0][0x168], 0x1 ;  /* 0x00005a007a0e7a11 */ /* 0x002fc800078208ff */
[----:B------:R-:W-:-:S05]  /*1fa0*/  LEA.HI.X R15, R122, c[0x0][0x16c], R123, 0x1, P1 ;  /* 0x00005b007a0f7a11 */ /* 0x000fca00008f0c7b */
[----:B------:R-:W-:Y:S01]  /*1fb0*/  @!PT LDS RZ, [RZ] ;  /* 0x00000000fffff984 */ /* 0x000fe20000000800 */
[----:B------:R-:W-:Y:S01]  /*1fc0*/  @!PT LDS RZ, [RZ] ;  /* 0x00000000fffff984 */ /* 0x000fe20000000800 */
[----:B------:R-:W-:Y:S01]  /*1fd0*/  @!PT LDS RZ, [RZ] ;  /* 0x00000000fffff984 */ /* 0x000fe20000000800 */
[----:B------:R1:W-:Y:S04]  /*1fe0*/  LDGSTS.E.BYPASS.LTC128B.128 [R166+0x2000], [R14.64] ;  /* 0x020000000ea67fae */ /* 0x0003e8000b901d46 */
.L_x_5681:
[----:B------:R-:W-:Y:S05]  /*1ff0*/  BSYNC B0 ;  /* 0x0000000000007941 */ /* 0x000fea0003800000 */
.L_x_5680:
        /* <DEDUP_REMOVED lines=17> */
.L_x_5683:
[----:B------:R-:W-:Y:S05]  /*2110*/  BSYNC B0 ;  /* 0x0000000000007941 */ /* 0x000fea0003800000 */
.L_x_5682:
        /* <DEDUP_REMOVED lines=15> */
.L_x_5685:
[----:B------:R-:W-:Y:S05]  /*2210*/  BSYNC B0 ;  /* 0x0000000000007941 */ /* 0x000fea0003800000 */
.L_x_5684:
[----:B------:R-:W-:Y:S01]  /*2220*/  ISETP.GE.AND P1, PT, R16, R3, PT ;  /* 0x000000031000720c */ /* 0x000fe20003f26270 */
[----:B------:R-:W-:-:S12]  /*2230*/  BSSY B0, `(.L_x_5686) ;  /* 0x000000f000007945 */ /* 0x000fd80003800000 */
[----:B------:R-:W-:Y:S05]  /*2240*/  @P1 BRA `(.L_x_5687) ;  /* 0x000000d000001947 */ /* 0x000fea0003800000 */
[----:B------:R-:W-:-:S13]  /*2250*/  ISETP.GE.AND P1, PT, R167, c[0x0][0x220], PT ;  /* 0x00008800a7007a0c */ /* 0x000fda0003f26270 */
[----:B------:R1:W-:Y:S01]  /*2260*/  @P1 STS.128 [R166+0x3800], RZ ;  /* 0x003800ffa6001388 */ /* 0x0003e20000000c00 */
[----:B------:R-:W-:Y:S05]  /*2270*/  @P1 BRA `(.L_x_5687) ;  /* 0x000000a000001947 */ /* 0x000fea0003800000 */
[----:B------:R-:W-:Y:S01]  /*2280*/  ULDC UR4, c[0x0][0x19c] ;  /* 0x0000670000047ab9 */ /* 0x000fe20000000800 */
[----:B------:R-:W-:Y:S01]  /*2290*/  IMAD.WIDE.U32 R24, R120, 0x30, R122 ;  /* 0x0000003078187825 */ /* 0x000fe200078e007a */
[----:B------:R-:W-:-:S04]  /*22a0*/  UIMAD UR4, UR4, 0x30, URZ ;  /* 0x00000030040478a4 */ /* 0x000fc8000f8e023f */
[----:B-1----:R-:W-:Y:S02]  /*22b0*/  LEA R14, P1, R24, c[0x0][0x168], 0x1 ;  /* 0x00005a00180e7a11 */ /* 0x002fe400078208ff */
[----:B------:R-:W-:-:S04]  /*22c0*/  IADD3 R4, R25, UR4, RZ ;  /* 0x0000000419047c10 */ /* 0x000fc8000fffe0ff */
[----:B------:R-:W-:-:S05]  /*22d0*/  LEA.HI.X R15, R24, c[0x0][0x16c], R4, 0x1, P1 ;  /* 0x00005b00180f7a11 */ /* 0x000fca00008f0c04 */
[----:B------:R-:W-:Y:S01]  /*22e0*/  @!PT LDS RZ, [RZ] ;  /* 0x00000000fffff984 */ /* 0x000fe20000000800 */
[----:B------:R-:W-:Y:S01]  /*22f0*/  @!PT LDS RZ, [RZ] ;  /* 0x00000000fffff984 */ /* 0x000fe20000000800 */
[----:B------:R-:W-:Y:S01]  /*2300*/  @!PT LDS RZ, [RZ] ;  /* 0x00000000fffff984 */ /* 0x000fe20000000800 */
[----:B------:R1:W-:Y:S02]  /*2310*/  LDGSTS.E.BYPASS.LTC128B.128 [R166+0x3800], [R14.64] ;  /* 0x038000000ea67fae */ /* 0x0003e4000b901d46 */
.L_x_5687:
[----:B------:R-:W-:Y:S05]  /*2320*/  BSYNC B0 ;  /* 0x0000000000007941 */ /* 0x000fea0003800000 */
.L_x_5686:
        /* <DEDUP_REMOVED lines=16> */
.L_x_5689:
[----:B------:R-:W-:Y:S05]  /*2430*/  BSYNC B0 ;  /* 0x0000000000007941 */ /* 0x000fea0003800000 */
.L_x_5688:
[----:B------:R-:W-:Y:S01]  /*2440*/  IADD3 R12, R26, 0x50, RZ ;  /* 0x000000501a0c7810 */ /* 0x000fe20007ffe0ff */
[----:B------:R-:W-:Y:S03]  /*2450*/  BSSY B0, `(.L_x_5690) ;  /* 0x0000010000007945 */ /* 0x000fe60003800000 */
[----:B------:R-:W-:-:S13]  /*2460*/  ISETP.GE.AND P1, PT, R12, R3, PT ;  /* 0x000000030c00720c */ /* 0x000fda0003f26270 */
[----:B------:R-:W-:Y:S05]  /*2470*/  @P1 BRA `(.L_x_5691) ;  /* 0x000000d000001947 */ /* 0x000fea0003800000 */
[----:B------:R-:W-:-:S13]  /*2480*/  ISETP.GE.AND P1, PT, R167, c[0x0][0x220], PT ;  /* 0x00008800a7007a0c */ /* 0x000fda0003f26270 */
[----:B------:R1:W-:Y:S01]  /*2490*/  @P1 STS.128 [R166+0x4800], RZ ;  /* 0x004800ffa6001388 */ /* 0x0003e20000000c00 */
[----:B------:R-:W-:Y:S05]  /*24a0*/  @P1 BRA `(.L_x_5691) ;  /* 0x000000a000001947 */ /* 0x000fea0003800000 */
[----:B------:R-:W-:Y:S01]  /*24b0*/  ULDC UR4, c[0x0][0x19c] ;  /* 0x0000670000047ab9 */ /* 0x000fe20000000800 */
[----:B----4-:R-:W-:Y:S01]  /*24c0*/  IMAD.WIDE.U32 R28, R120, 0x50, R122 ;  /* 0x00000050781c7825 */ /* 0x010fe200078e007a */
        /* <DEDUP_REMOVED lines=8> */
.L_x_5691:
[----:B------:R-:W-:Y:S05]  /*2550*/  BSYNC B0 ;  /* 0x0000000000007941 */ /* 0x000fea0003800000 */
.L_x_5690:
        /* <DEDUP_REMOVED lines=17> */
.L_x_5693:
[----:B------:R-:W-:Y:S05]  /*2670*/  BSYNC B0 ;  /* 0x0000000000007941 */ /* 0x000fea0003800000 */
.L_x_5692:
        /* <DEDUP_REMOVED lines=17> */
.L_x_5695:
[----:B------:R-:W-:Y:S05]  /*2790*/  BSYNC B0 ;  /* 0x0000000000007941 */ /* 0x000fea0003800000 */
.L_x_5694:
[----:B------:R-:W0:Y:S01]  /*27a0*/  LDGDEPBAR ;  /* 0x00000000000079af */ /* 0x000e220000000000 */
[----:B------:R-:W-:Y:S01]  /*27b0*/  IMAD.SHL.U32 R157, R88, 0x40, RZ ;  /* 0x00000040589d7824 */ /* 0x000fe200078e00ff */
[----:B------:R-:W-:Y:S01]  /*27c0*/  SHF.R.S32.HI R164, RZ, 0x1f, R13 ;  /* 0x0000001fffa47819 */ /* 0x000fe2000001140d */
[C---:B-1----:R-:W-:Y:S01]  /*27d0*/  IMAD.SHL.U32 R24, R26.reuse, 0x8, RZ ;  /* 0x000000081a187824 */ /* 0x042fe200078e00ff */
[----:B------:R-:W-:Y:S01]  /*27e0*/  ISETP.GE.AND P2, PT, R26, R3, PT ;  /* 0x000000031a00720c */ /* 0x000fe20003f46270 */
[----:B------:R-:W-:Y:S01]  /*27f0*/  IMAD R125, R7, 0x10, R22 ;  /* 0x00000010077d7824 */ /* 0x000fe200078e0216 */
[----:B------:R-:W-:Y:S01]  /*2800*/  LOP3.LUT R157, R157, 0x1c0, RZ, 0xc0, !PT ;  /* 0x000001c09d9d7812 */ /* 0x000fe200078ec0ff */
[----:B------:R-:W-:Y:S01]  /*2810*/  IMAD.SHL.U32 R124, R0, 0x2, RZ ;  /* 0x00000002007c7824 */ /* 0x000fe200078e00ff */
[----:B------:R-:W-:Y:S01]  /*2820*/  LEA.HI R4, R160, R160, RZ, 0x1 ;  /* 0x000000a0a0047211 */ /* 0x000fe200078f08ff */
[----:B------:R-:W-:Y:S01]  /*2830*/  BSSY B0, `(.L_x_5696) ;  /* 0x0000029000007945 */ /* 0x000fe20003800000 */
[----:B------:R-:W-:-:S02]  /*2840*/  LOP3.LUT R24, R157, 0x8, R24, 0xf8, !PT ;  /* 0x000000089d187812 */ /* 0x000fc400078ef818 */
[----:B------:R-:W-:Y:S02]  /*2850*/  LEA.HI R164, R164, R13, RZ, 0x2 ;  /* 0x0000000da4a47211 */ /* 0x000fe400078f10ff */
[----:B------:R-:W-:Y:S02]  /*2860*/  SHF.R.U32.HI R157, RZ, 0x3, R157 ;  /* 0x00000003ff9d7819 */ /* 0x000fe4000001169d */
[----:B------:R-:W-:Y:S01]  /*2870*/  LOP3.LUT R13, R4, 0xfffffffe, RZ, 0xc0, !PT ;  /* 0xfffffffe040d7812 */ /* 0x000fe200078ec0ff */
[----:B------:R-:W-:Y:S01]  /*2880*/  IMAD.SHL.U32 R4, R5, 0x40, RZ ;  /* 0x0000004005047824 */ /* 0x000fe200078e00ff */
[----:B------:R-:W-:Y:S01]  /*2890*/  LOP3.LUT R157, R24, R157, RZ, 0x3c, !PT ;  /* 0x0000009d189d7212 */ /* 0x000fe200078e3cff */
[----:B------:R-:W-:Y:S01]  /*28a0*/  IMAD.SHL.U32 R5, R9, 0x40, RZ ;  /* 0x0000004009057824 */ /* 0x000fe200078e00ff */
[----:B------:R-:W-:Y:S01]  /*28b0*/  SHF.R.S32.HI R164, RZ, 0x2, R164 ;  /* 0x00000002ffa47819 */ /* 0x000fe200000114a4 */
[----:B------:R-:W-:Y:S01]  /*28c0*/  IMAD.IADD R24, R160, 0x1, -R13 ;  /* 0x00000001a0187824 */ /* 0x000fe200078e0a0d */
[----:B------:R-:W-:Y:S01]  /*28d0*/  LOP3.LUT R4, R4, 0xfffffe00, RZ, 0xc0, !PT ;  /* 0xfffffe0004047812 */ /* 0x000fe200078ec0ff */
[----:B------:R-:W-:-:S04]  /*28e0*/  DEPBAR.LE SB0, 0x0 ;  /* 0x000080000000791a */ /* 0x000fc80000000000 */
[----:B------:R-:W-:Y:S01]  /*28f0*/  BAR.SYNC.DEFER_BLOCKING 0x0 ;  /* 0x0000000000007b1d */ /* 0x000fe20000010000 */
[C---:B------:R-:W-:Y:S01]  /*2900*/  IMAD.SHL.U32 R22, R24.reuse, 0x8, RZ ;  /* 0x0000000818167824 */ /* 0x040fe200078e00ff */
[----:B------:R-:W-:Y:S01]  /*2910*/  LOP3.LUT R5, R5, 0x1c0, RZ, 0xc0, !PT ;  /* 0x000001c005057812 */ /* 0x000fe200078ec0ff */
[----:B------:R-:W-:Y:S01]  /*2920*/  IMAD R158, R7, 0x400, R4 ;  /* 0x00000400079e7824 */ /* 0x000fe200078e0204 */
[----:B------:R-:W-:Y:S01]  /*2930*/  IADD3 R125, R125, 0x1, R164 ;  /* 0x000000017d7d7810 */ /* 0x000fe20007ffe0a4 */
[----:B------:R-:W-:Y:S01]  /*2940*/  IMAD R157, R24, 0x200, R157 ;  /* 0x00000200189d7824 */ /* 0x000fe200078e029d */
[----:B------:R-:W-:Y:S02]  /*2950*/  LOP3.LUT R22, R5, 0x8, R22, 0xf8, !PT ;  /* 0x0000000805167812 */ /* 0x000fe400078ef816 */
[----:B------:R-:W-:Y:S02]  /*2960*/  SHF.R.U32.HI R5, RZ, 0x3, R5 ;  /* 0x00000003ff057819 */ /* 0x000fe40000011605 */
[----:B------:R-:W-:-:S02]  /*2970*/  IADD3 R125, R2, R125, -R11 ;  /* 0x0000007d027d7210 */ /* 0x000fc40007ffe80b */
[----:B------:R-:W-:Y:S01]  /*2980*/  LOP3.LUT R11, R22, R5, RZ, 0x3c, !PT ;  /* 0x00000005160b7212 */ /* 0x000fe200078e3cff */
[----:B------:R-:W-:Y:S01]  /*2990*/  IMAD.MOV.U32 R5, RZ, RZ, 0x10 ;  /* 0x00000010ff057424 */ /* 0x000fe200078e00ff */
[----:B------:R-:W-:Y:S02]  /*29a0*/  LOP3.LUT P3, RZ, R88, 0x2, RZ, 0xc0, !PT ;  /* 0x0000000258ff7812 */ /* 0x000fe4000786c0ff */
[----:B------:R-:W-:Y:S01]  /*29b0*/  LEA R180, P1, R128, c[0x0][0x170], 0x1 ;  /* 0x00005c0080b47a11 */ /* 0x000fe200078208ff */
[C---:B------:R-:W-:Y:S01]  /*29c0*/  IMAD.IADD R158, R11.reuse, 0x1, R158 ;  /* 0x000000010b9e7824 */ /* 0x040fe200078e029e */
[----:B------:R-:W-:Y:S02]  /*29d0*/  LOP3.LUT R4, R11, R4, RZ, 0xfc, !PT ;  /* 0x000000040b047212 */ /* 0x000fe400078efcff */
[----:B------:R-:W-:Y:S01]  /*29e0*/  LOP3.LUT R124, R124, 0x6, RZ, 0xc0, !PT ;  /* 0x000000067c7c7812 */ /* 0x000fe200078ec0ff */
[----:B------:R-:W-:Y:S01]  /*29f0*/  IMAD.SHL.U32 R158, R158, 0x2, RZ ;  /* 0x000000029e9e7824 */ /* 0x000fe200078e00ff */
[----:B------:R-:W-:Y:S01]  /*2a00*/  LEA.HI.X R181, R128, c[0x0][0x174], R131, 0x1, P1 ;  /* 0x00005d0080b57a11 */ /* 0x000fe200008f0c83 */
[----:B------:R1:W-:Y:S01]  /*2a10*/  @P2 STS.128 [R166+0x6000], RZ ;  /* 0x006000ffa6002388 */ /* 0x0003e20000000c00 */
[----:B------:R-:W-:-:S02]  /*2a20*/  SEL R0, R5, 0xfffffff0, !P3 ;  /* 0xfffffff005007807 */ /* 0x000fc40005800000 */
[----:B------:R-:W-:Y:S01]  /*2a30*/  IADD3 R125, R125, c[0x0][0x2e8], RZ ;  /* 0x0000ba007d7d7a10 */ /* 0x000fe20007ffe0ff */
        /* <DEDUP_REMOVED lines=8> */
.L_x_5697:
[----:B------:R-:W-:Y:S05]  /*2ac0*/  BSYNC B0 ;  /* 0x0000000000007941 */ /* 0x000fea0003800000 */
.L_x_5696:
        /* <DEDUP_REMOVED lines=16> */
.L_x_5699:
[----:B------:R-:W-:Y:S05]  /*2bd0*/  BSYNC B0 ;  /* 0x0000000000007941 */ /* 0x000fea0003800000 */
.L_x_5698:
        /* <DEDUP_REMOVED lines=14> */
.L_x_5701:
[----:B------:R-:W-:Y:S05]  /*2cc0*/  BSYNC B0 ;  /* 0x0000000000007941 */ /* 0x000fea0003800000 */
.L_x_5700:
        /* <DEDUP_REMOVED lines=15> */
.L_x_5703:
[----:B------:R-:W-:Y:S05]  /*2dc0*/  BSYNC B0 ;  /* 0x0000000000007941 */ /* 0x000fea0003800000 */
.L_x_5702:
        /* <DEDUP_REMOVED lines=14> */
.L_x_5705:
[----:B------:R-:W-:Y:S05]  /*2eb0*/  BSYNC B0 ;  /* 0x0000000000007941 */ /* 0x000fea0003800000 */
.L_x_5704:
        /* <DEDUP_REMOVED lines=15> */
.L_x_5707:
[----:B------:R-:W-:Y:S05]  /*2fb0*/  BSYNC B0 ;  /* 0x0000000000007941 */ /* 0x000fea0003800000 */
.L_x_5706:
        /* <DEDUP_REMOVED lines=15> */
.L_x_5709:
[----:B------:R-:W-:Y:S05]  /*30b0*/  BSYNC B0 ;  /* 0x0000000000007941 */ /* 0x000fea0003800000 */
.L_x_5708:
[----:B------:R-:W-:Y:S01]  /*30c0*/  ISETP.GE.AND P3, PT, R8, R3, PT ;  /* 0x000000030800720c */ /* 0x000fe20003f66270 */
        /* <DEDUP_REMOVED lines=18> */
.L_x_5711:
[----:B------:R-:W-:Y:S05]  /*31f0*/  BSYNC B0 ;  /* 0x0000000000007941 */ /* 0x000fea0003800000 */
.L_x_5710:
        /* <DEDUP_REMOVED lines=8> */
[----:B------:R-:W-:Y:S01]  /*3280*/  ISETP.GT.AND P2, PT, R165, R161, PT ;  /* 0x000000a1a500720c */ /* 0x000fe20003f44270 */
[----:B------:R-:W-:Y:S01]  /*3290*/  LDSM.16.M88.4 R100, [R156] ;  /* 0x000000009c64783b */ /* 0x000fe20000000200 */
[----:B------:R-:W-:Y:S01]  /*32a0*/  IMNMX R126, R125, R2, PT ;  /* 0x000000027d7e7217 */ /* 0x000fe20003800200 */
[----:B------:R-:W-:-:S02]  /*32b0*/  IMAD R153, R3, 0x2, R155 ;  /* 0x0000000203997824 */ /* 0x000fc400078e029b */
[----:B------:R-:W-:Y:S04]  /*32c0*/  LDSM.16.M88.4 R76, [R151+0x2000] ;  /* 0x00200000974c783b */ /* 0x000fe80000000200 */
[----:B------:R-:W1:Y:S04]  /*32d0*/  LDSM.16.M88.4 R24, [R157+0x2800] ;  /* 0x002800009d18783b */ /* 0x000e680000000200 */
[----:B-1----:R-:W1:Y:S04]  /*32e0*/  LDSM.16.M88.4 R16, [R157+0x3000] ;  /* 0x003000009d10783b */ /* 0x002e680000000200 */
[----:B------:R-:W2:Y:S04]  /*32f0*/  LDSM.16.M88.4 R8, [R157+0x3800] ;  /* 0x003800009d08783b */ /* 0x000ea80000000200 */
[----:B------:R-:W3:Y:S04]  /*3300*/  LDSM.16.M88.4 R56, [R151+0x2800] ;  /* 0x002800009738783b */ /* 0x000ee80000000200 */
[----:B------:R-:W4:Y:S04]  /*3310*/  LDSM.16.M88.4 R68, [R157+0x4000] ;  /* 0x004000009d44783b */ /* 0x000f280000000200 */
[----:B------:R-:W1:Y:S04]  /*3320*/  LDSM.16.M88.4 R60, [R157+0x4800] ;  /* 0x004800009d3c783b */ /* 0x000e680000000200 */
[----:B------:R-:W1:Y:S01]  /*3330*/  LDSM.16.M88.4 R48, [R157+0x5000] ;  /* 0x005000009d30783b */ /* 0x000e620000000200 */
[C---:B-----5:R-:W-:Y:S03]  /*3340*/  HMMA.16816.F32 R36, R40.reuse, R32, RZ ;  /* 0x000000202824723c */ /* 0x060fe600000018ff */
[----:B------:R-:W5:Y:S04]  /*3350*/  LDSM.16.M88.4 R84, [R157+0x5800] ;  /* 0x005800009d54783b */ /* 0x000f680000000200 */
[----:B------:R-:W2:Y:S01]  /*3360*/  LDSM.16.M88.4 R80, [R151+0x3000] ;  /* 0x003000009750783b */ /* 0x000ea20000000200 */
[C---:B------:R-:W-:Y:S03]  /*3370*/  HMMA.16816.F32 R32, R40.reuse, R34, RZ ;  /* 0x000000222820723c */ /* 0x040fe600000018ff */
[----:B------:R-:W-:Y:S04]  /*3380*/  LDSM.16.M88.4 R116, [R151+0x4000] ;  /* 0x004000009774783b */ /* 0x000fe80000000200 */
[----:B------:R-:W-:Y:S01]  /*3390*/  LDSM.16.M88.4 R112, [R151+0x4800] ;  /* 0x004800009770783b */ /* 0x000fe20000000200 */
[----:B----4-:R-:W-:Y:S03]  /*33a0*/  HMMA.16816.F32 R28, R40, R24, RZ ;  /* 0x00000018281c723c */ /* 0x010fe600000018ff */
[----:B------:R-:W-:Y:S04]  /*33b0*/  LDSM.16.M88.4 R108, [R151+0x5000] ;  /* 0x00500000976c783b */ /* 0x000fe80000000200 */
[----:B------:R-:W-:Y:S01]  /*33c0*/  LDSM.16.M88.4 R104, [R151+0x5800] ;  /* 0x005800009768783b */ /* 0x000fe20000000200 */
[C---:B------:R-:W-:Y:S03]  /*33d0*/  HMMA.16816.F32 R36, R100.reuse, R76, R36 ;  /* 0x0000004c6424723c */ /* 0x040fe60000001824 */
[----:B------:R-:W0:Y:S05]  /*33e0*/  LDGDEPBAR ;  /* 0x00000000000079af */ /* 0x000e2a0000000000 */
[----:B------:R-:W-:Y:S01]  /*33f0*/  HMMA.16816.F32 R32, R100, R78, R32 ;  /* 0x0000004e6420723c */ /* 0x000fe20000001820 */
[----:B------:R-:W4:Y:S07]  /*3400*/  LDSM.16.M88.4 R76, [R151+0x3800] ;  /* 0x00380000974c783b */ /* 0x000f2e0000000200 */
[C---:B-1----:R-:W-:Y:S08]  /*3410*/  HMMA.16816.F32 R20, R40.reuse, R16, RZ ;  /* 0x000000102814723c */ /* 0x042ff000000018ff */
[C---:B--2---:R-:W-:Y:S08]  /*3420*/  HMMA.16816.F32 R12, R40.reuse, R8, RZ ;  /* 0x00000008280c723c */ /* 0x044ff000000018ff */
[C---:B------:R-:W-:Y:S08]  /*3430*/  HMMA.16816.F32 R24, R40.reuse, R26, RZ ;  /* 0x0000001a2818723c */ /* 0x040ff000000018ff */
[C---:B------:R-:W-:Y:S08]  /*3440*/  HMMA.16816.F32 R16, R40.reuse, R18, RZ ;  /* 0x000000122810723c */ /* 0x040ff000000018ff */
[----:B------:R-:W-:Y:S08]  /*3450*/  HMMA.16816.F32 R8, R40, R10, RZ ;  /* 0x0000000a2808723c */ /* 0x000ff000000018ff */
[----:B---3--:R-:W-:Y:S07]  /*3460*/  HMMA.16816.F32 R28, R100, R56, R28 ;  /* 0x00000038641c723c */ /* 0x008fee000000181c */
        /* <DEDUP_REMOVED lines=17> */
[C---:B------:R-:W-:Y:S08]  /*3580*/  HMMA.16816.F32 R52, R40.reuse, R48, RZ ;  /* 0x000000302834723c */ /* 0x040ff000000018ff */
[C---:B------:R-:W-:Y:S08]  /*3590*/  HMMA.16816.F32 R48, R40.reuse, R50, RZ ;  /* 0x000000322830723c */ /* 0x040ff000000018ff */
[C---:B-----5:R-:W-:Y:S08]  /*35a0*/  HMMA.16816.F32 R44, R40.reuse, R84, RZ ;  /* 0x00000054282c723c */ /* 0x060ff000000018ff */
[----:B------:R-:W-:Y:S01]  /*35b0*/  HMMA.16816.F32 R40, R40, R86, RZ ;  /* 0x000000562828723c */ /* 0x000fe200000018ff */
[----:B------:R-:W-:Y:S07]  /*35c0*/  LDSM.16.M88.4 R84, [R154+0x1800] ;  /* 0x001800009a54783b */ /* 0x000fee0000000200 */
[C---:B------:R-:W-:Y:S01]  /*35d0*/  HMMA.16816.F32 R24, R100.reuse, R58, R24 ;  /* 0x0000003a6418723c */ /* 0x040fe20000001818 */
[----:B------:R-:W1:Y:S07]  /*35e0*/  LDSM.16.M88.4 R56, [R155] ;  /* 0x000000009b38783b */ /* 0x000e6e0000000200 */
[C---:B------:R-:W-:Y:S08]  /*35f0*/  HMMA.16816.F32 R20, R100.reuse, R80, R20 ;  /* 0x000000506414723c */ /* 0x040ff00000001814 */
[C---:B------:R-:W-:Y:S01]  /*3600*/  HMMA.16816.F32 R16, R100.reuse, R82, R16 ;  /* 0x000000526410723c */ /* 0x040fe20000001810 */
[----:B------:R-:W2:Y:S07]  /*3610*/  LDSM.16.M88.4 R80, [R154+0x2000] ;  /* 0x002000009a50783b */ /* 0x000eae0000000200 */
[C---:B----4-:R-:W-:Y:S08]  /*3620*/  HMMA.16816.F32 R12, R100.reuse, R76, R12 ;  /* 0x0000004c640c723c */ /* 0x050ff0000000180c */
        /* <DEDUP_REMOVED lines=10> */
[----:B------:R-:W-:Y:S07]  /*36d0*/  LDSM.16.M88.4 R108, [R153] ;  /* 0x00000000996c783b */ /* 0x000fee0000000200 */
[C---:B------:R-:W-:Y:S08]  /*36e0*/  HMMA.16816.F32 R44, R100.reuse, R104, R44 ;  /* 0x00000068642c723c */ /* 0x040ff0000000182c */
[----:B------:R-:W-:Y:S01]  /*36f0*/  HMMA.16816.F32 R40, R100, R106, R40 ;  /* 0x0000006a6428723c */ /* 0x000fe20000001828 */
[----:B------:R-:W2:Y:S04]  /*3700*/  LDSM.16.M88.4 R104, [R140] ;  /* 0x000000008c68783b */ /* 0x000ea80000000200 */
        /* <DEDUP_REMOVED lines=20> */
[C---:B----4-:R-:W-:Y:S08]  /*3850*/  HMMA.16816.F32 R52, R56.reuse, R116, R52 ;  /* 0x000000743834723c */ /* 0x050ff00000001834 */
[C---:B------:R-:W-:Y:S08]  /*3860*/  HMMA.16816.F32 R48, R56.reuse, R118, R48 ;  /* 0x000000763830723c */ /* 0x040ff00000001830 */
[C---:B-----5:R-:W-:Y:S08]  /*3870*/  HMMA.16816.F32 R44, R56.reuse, R112, R44 ;  /* 0x00000070382c723c */ /* 0x060ff0000000182c */
[----:B------:R-:W-:Y:S07]  /*3880*/  HMMA.16816.F32 R40, R56, R114, R40 ;  /* 0x000000723828723c */ /* 0x000fee0000001828 */
[----:B------:R-:W-:Y:S01]  /*3890*/  IADD3 R57, R125, 0x8, RZ ;  /* 0x000000087d397810 */ /* 0x000fe20007ffe0ff */
[----:B------:R-:W-:Y:S03]  /*38a0*/  HMMA.16816.F32 R36, R108, R104, R36 ;  /* 0x000000686c24723c */ /* 0x000fe60000001824 */
[----:B------:R-:W-:-:S05]  /*38b0*/  IMNMX R125, R57, R2, PT ;  /* 0x00000002397d7217 */ /* 0x000fca0003800200 */
        /* <DEDUP_REMOVED lines=45> */
[----:B------:R-:W-:-:S02]  /*3b90*/  ISETP.GE.AND P1, PT, R59, RZ, PT ;  /* 0x000000ff3b00720c */ /* 0x000fc40003f26270 */
[----:B------:R-:W-:Y:S02]  /*3ba0*/  ISETP.GE.AND P4, PT, R0, RZ, PT ;  /* 0x000000ff0000720c */ /* 0x000fe40003f86270 */
[----:B------:R-:W-:Y:S02]  /*3bb0*/  @!P3 IADD3 R58, R58, 0x1, RZ ;  /* 0x000000013a3ab810 */ /* 0x000fe40007ffe0ff */
[----:B------:R-:W-:Y:S02]  /*3bc0*/  ISETP.NE.AND P3, PT, RZ, c[0x0][0x2d0], PT ;  /* 0x0000b400ff007a0c */ /* 0x000fe40003f65270 */
[----:B------:R-:W-:Y:S02]  /*3bd0*/  @P6 IADD3 R76, R76, 0x1, RZ ;  /* 0x000000014c4c6810 */ /* 0x000fe40007ffe0ff */
[----:B------:R-:W-:Y:S02]  /*3be0*/  @P5 IADD3 R58, R58, 0x1, RZ ;  /* 0x000000013a3a5810 */ /* 0x000fe40007ffe0ff */
[----:B------:R-:W-:-:S03]  /*3bf0*/  LOP3.LUT R0, RZ, c[0x0][0x2d0], RZ, 0x33, !PT ;  /* 0x0000b400ff007a12 */ /* 0x000fc600078e33ff */
        /* <DEDUP_REMOVED lines=20> */
[----:B------:R-:W-:-:S04]  /*3d40*/  IMAD R57, R56, c[0x0][0x184], R57 ;  /* 0x0000610038397a24 */ /* 0x000fc800078e0239 */
[----:B------:R-:W-:Y:S01]  /*3d50*/  IMAD.IADD R56, R59, 0x1, R57 ;  /* 0x000000013b387824 */ /* 0x000fe200078e0239 */
[----:B------:R-:W-:Y:S01]  /*3d60*/  MOV R57, R58 ;  /* 0x0000003a00397202 */ /* 0x000fe20000000f00 */
[----:B------:R-:W-:Y:S05]  /*3d70*/  BRA `(.L_x_5714) ;  /* 0x0000002000007947 */ /* 0x000fea0003800000 */
.L_x_5713:
[----:B------:R-:W-:-:S04]  /*3d80*/  LEA R57, -R120, RZ, 0x7 ;  /* 0x000000ff78397211 */ /* 0x000fc800078e39ff */
[----:B------:R-:W-:Y:S02]  /*3d90*/  SHF.R.S32.HI R56, RZ, 0x1f, R57 ;  /* 0x0000001fff387819 */ /* 0x000fe40000011439 */
.L_x_5714:
[----:B------:R-:W-:Y:S01]  /*3da0*/  ISETP.GE.AND P1, PT, R167, c[0x0][0x220], PT ;  /* 0x00008800a7007a0c */ /* 0x000fe20003f26270 */
[----:B------:R-:W-:-:S12]  /*3db0*/  BSSY B0, `(.L_x_5715) ;  /* 0x000005e000007945 */ /* 0x000fd80003800000 */
[CC--:B------:R-:W-:Y:S01]  /*3dc0*/  @!P1 IADD3 R81, P4, P3, R57.reuse, R122.reuse, R163 ;  /* 0x0000007a39519210 */ /* 0x0c0fe20007b9e0a3 */
[----:B------:R-:W-:Y:S01]  /*3dd0*/  @!P1 IMAD.MOV.U32 R59, RZ, RZ, c[0x0][0x19c] ;  /* 0x00006700ff3b9624 */ /* 0x000fe200078e00ff */
[----:B------:R-:W-:Y:S01]  /*3de0*/  @!P1 IADD3 R79, P5, R57, R122, RZ ;  /* 0x0000007a394f9210 */ /* 0x000fe20007fbe0ff */
[----:B------:R-:W-:Y:S01]  /*3df0*/  @!P1 IMAD.WIDE.U32 R82, R120, 0x30, R122 ;  /* 0x0000003078529825 */ /* 0x000fe200078e007a */
[C---:B------:R-:W-:Y:S01]  /*3e00*/  @!P1 IADD3.X R2, R56.reuse, R123, R162, P4, P3 ;  /* 0x0000007b38029210 */ /* 0x040fe200027e64a2 */
[----:B------:R1:W-:Y:S01]  /*3e10*/  @P1 STS.128 [R166+0x2000], RZ ;  /* 0x002000ffa6001388 */ /* 0x0003e20000000c00 */
[----:B------:R-:W-:Y:S01]  /*3e20*/  @!P1 LEA R86, P4, R81, c[0x0][0x168], 0x1 ;  /* 0x00005a0051569a11 */ /* 0x000fe200078808ff */
[----:B------:R-:W-:Y:S01]  /*3e30*/  @!P1 IMAD R59, R59, 0x30, RZ ;  /* 0x000000303b3b9824 */ /* 0x000fe200078e02ff */
[----:B------:R-:W-:Y:S01]  /*3e40*/  @!P1 IADD3 R77, P3, R57, R82, RZ ;  /* 0x00000052394d9210 */ /* 0x000fe20007f7e0ff */
[C---:B------:R-:W-:Y:S01]  /*3e50*/  @!P1 IMAD.X R0, R56.reuse, 0x1, R123, P5 ;  /* 0x0000000138009824 */ /* 0x040fe200028e067b */
[----:B------:R-:W-:Y:S01]  /*3e60*/  @!P1 LEA.HI.X R87, R81, c[0x0][0x16c], R2, 0x1, P4 ;  /* 0x00005b0051579a11 */ /* 0x000fe200020f0c02 */
[----:B------:R-:W-:Y:S01]  /*3e70*/  @!P1 IMAD.MOV.U32 R81, RZ, RZ, c[0x0][0x19c] ;  /* 0x00006700ff519624 */ /* 0x000fe200078e00ff */
[----:B------:R-:W-:Y:S01]  /*3e80*/  @!P1 IADD3.X R76, R56, R83, R59, P3, !PT ;  /* 0x00000053384c9210 */ /* 0x000fe20001ffe43b */
[----:B------:R-:W-:Y:S01]  /*3e90*/  @!P1 IMAD.MOV.U32 R84, RZ, RZ, R122 ;  /* 0x000000ffff549224 */ /* 0x000fe200078e007a */
[C---:B------:R-:W-:Y:S01]  /*3ea0*/  @!P1 LEA R88, P5, R79.reuse, c[0x0][0x168], 0x1 ;  /* 0x00005a004f589a11 */ /* 0x040fe200078a08ff */
[----:B------:R-:W-:Y:S01]  /*3eb0*/  @!P1 IMAD.MOV.U32 R85, RZ, RZ, R123 ;  /* 0x000000ffff559224 */ /* 0x000fe200078e007b */
[CC--:B------:R-:W-:Y:S01]  /*3ec0*/  @!P1 LEA R58, P3, R120.reuse, R122.reuse, 0x6 ;  /* 0x0000007a783a9211 */ /* 0x0c0fe200078630ff */
[----:B------:R-:W-:Y:S01]  /*3ed0*/  @!P1 IMAD.MOV.U32 R83, RZ, RZ, c[0x0][0x19c] ;  /* 0x00006700ff539624 */ /* 0x000fe200078e00ff */
[C---:B------:R-:W-:Y:S01]  /*3ee0*/  @!P1 LEA R78, P4, R120.reuse, R122, 0x5 ;  /* 0x0000007a784e9211 */ /* 0x040fe200078828ff */
[----:B------:R-:W-:Y:S01]  /*3ef0*/  @!P1 IMAD.WIDE.U32 R90, R120, 0x50, R84 ;  /* 0x00000050785a9825 */ /* 0x000fe200078e0054 */
[----:B------:R-:W-:-:S02]  /*3f00*/  @!P1 LEA.HI.X R89, R79, c[0x0][0x16c], R0, 0x1, P5 ;  /* 0x00005b004f599a11 */ /* 0x000fc400028f0c00 */
[CC--:B------:R-:W-:Y:S01]  /*3f10*/  @!P1 LEA.HI.X R81, R120.reuse, R123.reuse, R81, 0x6, P3 ;  /* 0x0000007b78519211 */ /* 0x0c0fe200018f3451 */
[----:B------:R-:W-:Y:S01]  /*3f20*/  @!P1 IMAD.MOV.U32 R0, RZ, RZ, c[0x0][0x19c] ;  /* 0x00006700ff009624 */ /* 0x000fe200078e00ff */
[C---:B------:R-:W-:Y:S01]  /*3f30*/  @!P1 IADD3 R79, P3, R57.reuse, R58, RZ ;  /* 0x0000003a394f9210 */ /* 0x040fe20007f7e0ff */
[C---:B------:R-:W-:Y:S01]  /*3f40*/  @!P1 IMAD.WIDE.U32 R84, R120.reuse, 0x60, R122 ;  /* 0x0000006078549825 */ /* 0x040fe200078e007a */
[----:B------:R-:W-:Y:S01]  /*3f50*/  @!P1 LEA.HI.X R83, R120, R123, R83, 0x5, P4 ;  /* 0x0000007b78539211 */ /* 0x000fe200020f2c53 */
[----:B------:R-:W-:Y:S01]  /*3f60*/  @!PT LDS RZ, [RZ] ;  /* 0x00000000fffff984 */ /* 0x000fe20000000800 */
[----:B------:R-:W-:Y:S01]  /*3f70*/  @!PT LDS RZ, [RZ] ;  /* 0x00000000fffff984 */ /* 0x000fe20000000800 */
[----:B------:R-:W-:Y:S01]  /*3f80*/  @!PT LDS RZ, [RZ] ;  /* 0x00000000fffff984 */ /* 0x000fe20000000800 */
[----:B------:R1:W-:Y:S01]  /*3f90*/  @!P1 LDGSTS.E.BYPASS.LTC128B.128 [R166+0x2000], [R88.64] ;  /* 0x0200000058a69fae */ /* 0x0003e2000b901d46 */
[C---:B------:R-:W-:Y:S01]  /*3fa0*/  @!P1 IADD3 R59, P4, R57.reuse, R78, RZ ;  /* 0x0000004e393b9210 */ /* 0x040fe20007f9e0ff */
[----:B------:R-:W-:Y:S02]  /*3fb0*/  @!P1 IMAD.MOV.U32 R2, RZ, RZ, c[0x0][0x19c] ;  /* 0x00006700ff029624 */ /* 0x000fe400078e00ff */
[----:B------:R-:W-:Y:S01]  /*3fc0*/  @!P1 IMAD R0, R0, 0x60, RZ ;  /* 0x0000006000009824 */ /* 0x000fe200078e02ff */
[----:B------:R1:W-:Y:S01]  /*3fd0*/  @P1 STS.128 [R166+0x2800], RZ ;  /* 0x002800ffa6001388 */ /* 0x0003e20000000c00 */
[----:B------:R-:W-:Y:S01]  /*3fe0*/  @!P1 IMAD.X R78, R56, 0x1, R81, P3 ;  /* 0x00000001384e9824 */ /* 0x000fe200018e0651 */
[----:B------:R-:W-:Y:S01]  /*3ff0*/  @!P1 IADD3 R81, P3, R57, R84, RZ ;  /* 0x0000005439519210 */ /* 0x000fe20007f7e0ff */
[----:B------:R-:W-:Y:S01]  /*4000*/  @!P1 IMAD R2, R2, 0x50, RZ ;  /* 0x0000005002029824 */ /* 0x000fe200078e02ff */
[----:B------:R-:W-:Y:S01]  /*4010*/  @!P1 LEA R84, P5, R79, c[0x0][0x168], 0x1 ;  /* 0x00005a004f549a11 */ /* 0x000fe200078a08ff */
[----:B------:R-:W-:Y:S01]  /*4020*/  @!P1 IMAD.X R58, R56, 0x1, R83, P4 ;  /* 0x00000001383a9824 */ /* 0x000fe200020e0653 */
[----:B------:R-:W-:Y:S01]  /*4030*/  @!P1 IADD3 R80, P4, R57, R90, RZ ;  /* 0x0000005a39509210 */ /* 0x000fe20007f9e0ff */
[----:B------:R-:W-:Y:S01]  /*4040*/  @!PT LDS RZ, [RZ] ;  /* 0x00000000fffff984 */ /* 0x000fe20000000800 */
[----:B------:R-:W-:Y:S01]  /*4050*/  @!PT LDS RZ, [RZ] ;  /* 0x00000000fffff984 */ /* 0x000fe20000000800 */
[----:B------:R-:W-:Y:S01]  /*4060*/  @!PT LDS RZ, [RZ] ;  /* 0x00000000fffff984 */ /* 0x000fe20000000800 */
[----:B------:R1:W-:Y:S01]  /*4070*/  @!P1 LDGSTS.E.BYPASS.LTC128B.128 [R166+0x2800], [R86.64] ;  /* 0x0280000056a69fae */ /* 0x0003e2000b901d46 */
[----:B------:R-:W-:-:S02]  /*4080*/  @!P1 LEA R90, P6, R59, c[0x0][0x168], 0x1 ;  /* 0x00005a003b5a9a11 */ /* 0x000fc400078c08ff */
[C---:B------:R-:W-:Y:S01]  /*4090*/  @!P1 IADD3.X R0, R56.reuse, R85, R0, P3, !PT ;  /* 0x0000005538009210 */ /* 0x040fe20001ffe400 */
[----:B------:R1:W-:Y:S01]  /*40a0*/  @P1 STS.128 [R166+0x3000], RZ ;  /* 0x003000ffa6001388 */ /* 0x0003e20000000c00 */
        /* <DEDUP_REMOVED lines=46> */
.L_x_5716:
[----:B------:R-:W-:Y:S05]  /*4390*/  BSYNC B0 ;  /* 0x0000000000007941 */ /* 0x000fea0003800000 */
.L_x_5715:
[----:B------:R-:W0:Y:S01]  /*43a0*/  LDGDEPBAR ;  /* 0x00000000000079af */ /* 0x000e220000000000 */
[----:B------:R-:W-:-:S04]  /*43b0*/  IADD3 R122, P1, R57, R122, RZ ;  /* 0x0000007a397a7210 */ /* 0x000fc80007f3e0ff */
[----:B------:R-:W-:Y:S02]  /*43c0*/  IADD3.X R123, R56, R123, RZ, P1, !PT ;  /* 0x0000007b387b7210 */ /* 0x000fe40000ffe4ff */
.L_x_5712:
[----:B------:R-:W-:Y:S02]  /*43d0*/  IMAD.IADD R2, R127, 0x1, R124 ;  /* 0x000000017f027824 */ /* 0x000fe400078e027c */
[----:B------:R-:W-:-:S03]  /*43e0*/  IMAD.SHL.U32 R152, R4, 0x2, RZ ;  /* 0x0000000204987824 */ /* 0x000fc600078e00ff */
[C---:B------:R-:W-:Y:S01]  /*43f0*/  IADD3 R0, R2.reuse, 0x8, RZ ;  /* 0x0000000802007810 */ /* 0x040fe20007ffe0ff */
[--C-:B------:R-:W-:Y:S01]  /*4400*/  IMAD R150, R3, 0x2, R152.reuse ;  /* 0x0000000203967824 */ /* 0x100fe200078e0298 */
[----:B------:R-:W-:Y:S01]  /*4410*/  IADD3 R56, R2, 0x1, RZ ;  /* 0x0000000102387810 */ /* 0x000fe20007ffe0ff */
[----:B------:R-:W-:Y:S01]  /*4420*/  IMAD R149, R5, 0x2, R152 ;  /* 0x0000000205957824 */ /* 0x000fe200078e0298 */
[-C--:B------:R-:W-:Y:S02]  /*4430*/  ISETP.GE.AND P4, PT, R0, R126.reuse, PT ;  /* 0x0000007e0000720c */ /* 0x080fe40003f86270 */
[C---:B------:R-:W-:Y:S01]  /*4440*/  ISETP.GE.AND P6, PT, R56.reuse, R126, PT ;  /* 0x0000007e3800720c */ /* 0x040fe20003fc6270 */
[----:B-1----:R-:W-:Y:S01]  /*4450*/  LDSM.16.MT88.4 R92, [R150+0x6000] ;  /* 0x00600000965c783b */ /* 0x002fe20000004200 */
        /* <DEDUP_REMOVED lines=40> */
[-C--:B------:R-:W-:Y:S02]  /*46e0*/  ISETP.GE.AND P5, PT, R25, R126.reuse, PT ;  /* 0x0000007e1900720c */ /* 0x080fe40003fa6270 */
        /* <DEDUP_REMOVED lines=29> */
[----:B------:R-:W-:Y:S02]  /*48c0*/  FMNMX.FTZ R9, R13, R12, !PT ;  /* 0x0000000c0d097209 */ /* 0x000fe40007810000 */
[----:B------:R-:W-:Y:S02]  /*48d0*/  ISETP.GE.AND P5, PT, R17, R125, PT ;  /* 0x0000007d1100720c */ /* 0x000fe40003fa6270 */
[----:B------:R-:W-:Y:S02]  /*48e0*/  IADD3 R14, R2, 0x40, RZ ;  /* 0x00000040020e7810 */ /* 0x000fe40007ffe0ff */
[----:B------:R-:W-:Y:S02]  /*48f0*/  FMNMX.FTZ R9, R0, R9, !PT ;  /* 0x0000000900097209 */ /* 0x000fe40007810000 */
[----:B------:R-:W-:-:S02]  /*4900*/  FSEL R127, R10, -INF , !P5 ;  /* 0xff8000000a7f7808 */ /* 0x000fc40006800000 */
[----:B------:R-:W-:Y:S02]  /*4910*/  IADD3 R10, R2, 0x41, RZ ;  /* 0x00000041020a7810 */ /* 0x000fe40007ffe0ff */
        /* <DEDUP_REMOVED lines=151> */
[----:B------:R-:W-:Y:S02]  /*5290*/  FMUL.FTZ R37, R2, c[0x0][0x23c] ;  /* 0x00008f0002257a20 */ /* 0x000fe40000410000 */
[----:B------:R-:W-:Y:S03]  /*52a0*/  LDSM.16.MT88.4 R16, [R152+0x6800] ;  /* 0x006800009810783b */ /* 0x000fe60000004200 */
        /* <DEDUP_REMOVED lines=13> */
[----:B------:R-:W-:Y:S01]  /*5380*/  MUFU.EX2 R62, R62 ;  /* 0x0000003e003e7308 */ /* 0x000fe20000000800 */
[--C-:B------:R-:W-:Y:S02]  /*5390*/  FFMA.FTZ R76, R76, c[0x0][0x23c], -R37.reuse ;  /* 0x00008f004c4c7a23 */ /* 0x100fe40000010825 */
[--C-:B------:R-:W-:Y:S01]  /*53a0*/  FFMA.FTZ R53, R116, c[0x0][0x23c], -R37.reuse ;  /* 0x00008f0074357a23 */ /* 0x100fe20000010825 */
[----:B------:R-:W-:Y:S01]  /*53b0*/  FSEL R24, R24, RZ, P1 ;  /* 0x000000ff18187208 */ /* 0x000fe20000800000 */
[--C-:B------:R-:W-:Y:S01]  /*53c0*/  FFMA.FTZ R50, R118, c[0x0][0x23c], -R37.reuse ;  /* 0x00008f0076327a23 */ /* 0x100fe20000010825 */
[----:B------:R-:W-:Y:S01]  /*53d0*/  LEA R176, P1, R122, c[0x0][0x168], 0x1 ;  /* 0x00005a007ab07a11 */ /* 0x000fe200078208ff */
[----:B------:R-:W-:Y:S01]  /*53e0*/  FFMA.FTZ R64, R64, c[0x0][0x23c], -R37 ;  /* 0x00008f0040407a23 */ /* 0x000fe20000010825 */
[----:B------:R-:W1:Y:S01]  /*53f0*/  MUFU.EX2 R61, R61 ;  /* 0x0000003d003d7308 */ /* 0x000e620000000800 */
[--C-:B------:R-:W-:Y:S01]  /*5400*/  FFMA.FTZ R66, R8, c[0x0][0x23c], -R24.reuse ;  /* 0x00008f0008427a23 */ /* 0x100fe20000010818 */
[----:B------:R-:W-:Y:S01]  /*5410*/  LEA.HI.X R177, R122, c[0x0][0x16c], R123, 0x1, P1 ;  /* 0x00005b007ab17a11 */ /* 0x000fe200008f0c7b */
[----:B------:R-:W-:-:S02]  /*5420*/  FFMA.FTZ R65, R9, c[0x0][0x23c], -R24 ;  /* 0x00008f0009417a23 */ /* 0x000fc40000010818 */
[--C-:B------:R-:W-:Y:S01]  /*5430*/  FFMA.FTZ R44, R83, c[0x0][0x23c], -R24.reuse ;  /* 0x00008f00532c7a23 */ /* 0x100fe20000010818 */
[----:B------:R-:W-:Y:S01]  /*5440*/  LDSM.16.MT88.4 R8, [R148+0x6000] ;  /* 0x006000009408783b */ /* 0x000fe20000004200 */
[--C-:B------:R-:W-:Y:S01]  /*5450*/  FFMA.FTZ R43, R81, c[0x0][0x23c], -R24.reuse ;  /* 0x00008f00512b7a23 */ /* 0x100fe20000010818 */
[----:B------:R-:W2:Y:S01]  /*5460*/  MUFU.EX2 R40, R40 ;  /* 0x0000002800287308 */ /* 0x000ea20000000800 */
[--C-:B------:R-:W-:Y:S01]  /*5470*/  FFMA.FTZ R45, R89, c[0x0][0x23c], -R24.reuse ;  /* 0x00008f00592d7a23 */ /* 0x100fe20000010818 */
[----:B------:R-:W3:Y:S01]  /*5480*/  LDSM.16.MT88.4 R80, [R149+0x6000] ;  /* 0x006000009550783b */ /* 0x000ee20000004200 */
[--C-:B------:R-:W-:Y:S02]  /*5490*/  FFMA.FTZ R42, R79, c[0x0][0x23c], -R24.reuse ;  /* 0x00008f004f2a7a23 */ /* 0x100fe40000010818 */
[--C-:B------:R-:W-:Y:S02]  /*54a0*/  FFMA.FTZ R26, R77, c[0x0][0x23c], -R24.reuse ;  /* 0x00008f004d1a7a23 */ /* 0x100fe40000010818 */
[----:B------:R-:W-:Y:S01]  /*54b0*/  FFMA.FTZ R3, R57, c[0x0][0x23c], -R24 ;  /* 0x00008f0039037a23 */ /* 0x000fe20000010818 */
[----:B------:R-:W-:Y:S01]  /*54c0*/  MUFU.EX2 R66, R66 ;  /* 0x0000004200427308 */ /* 0x000fe20000000800 */
[----:B-1----:R-:W-:Y:S01]  /*54d0*/  F2FP.PACK_AB R84, R61, R62 ;  /* 0x0000003e3d54723e */ /* 0x002fe200000000ff */
[----:B------:R-:W-:-:S02]  /*54e0*/  FFMA.FTZ R57, R56, c[0x0][0x23c], -R37 ;  /* 0x00008f0038397a23 */ /* 0x000fc40000010825 */
[----:B------:R-:W-:Y:S02]  /*54f0*/  FFMA.FTZ R56, R104, c[0x0][0x23c], -R37 ;  /* 0x00008f0068387a23 */ /* 0x000fe40000010825 */
[--C-:B------:R-:W-:Y:S02]  /*5500*/  FFMA.FTZ R54, R105, c[0x0][0x23c], -R24.reuse ;  /* 0x00008f0069367a23 */ /* 0x100fe40000010818 */
[----:B------:R-:W1:Y:S01]  /*5510*/  MUFU.EX2 R65, R65 ;  /* 0x0000004100417308 */ /* 0x000e620000000800 */
[----:B--2---:R-:W-:Y:S01]  /*5520*/  F2FP.PACK_AB R86, R40, R59 ;  /* 0x0000003b2856723e */ /* 0x004fe200000000ff */
        /* <DEDUP_REMOVED lines=19> */
[----:B------:R-:W1:Y:S01]  /*5660*/  MUFU.EX2 R34, R34 ;  /* 0x0000002200227308 */ /* 0x000e620000000800 */
        /* <DEDUP_REMOVED lines=20> */
[--C-:B------:R-:W-:Y:S02]  /*57b0*/  FFMA.FTZ R61, R36, c[0x0][0x23c], -R37.reuse ;  /* 0x00008f00243d7a23 */ /* 0x100fe40000010825 */
[----:B---3--:R-:W-:Y:S01]  /*57c0*/  HMMA.16816.F32 R76, R84, R80, RZ ;  /* 0x00000050544c723c */ /* 0x008fe200000018ff */
[----:B------:R-:W-:Y:S01]  /*57d0*/  FFMA.FTZ R36, R48, c[0x0][0x23c], -R37 ;  /* 0x00008f0030247a23 */ /* 0x000fe20000010825 */
[----:B------:R-:W2:Y:S01]  /*57e0*/  MUFU.EX2 R42, R42 ;  /* 0x0000002a002a7308 */ /* 0x000ea20000000800 */
[----:B------:R-:W-:-:S02]  /*57f0*/  FADD.FTZ R115, R59, R62 ;  /* 0x0000003e3b737221 */ /* 0x000fc40000010000 */
[--C-:B------:R-:W-:Y:S02]  /*5800*/  FFMA.FTZ R48, R49, c[0x0][0x23c], -R24.reuse ;  /* 0x00008f0031307a23 */ /* 0x100fe40000010818 */
[--C-:B------:R-:W-:Y:S01]  /*5810*/  FFMA.FTZ R38, R38, c[0x0][0x23c], -R37.reuse ;  /* 0x00008f0026267a23 */ /* 0x100fe20000010825 */
[C---:B------:R-:W-:Y:S01]  /*5820*/  HMMA.16816.F32 R68, R84.reuse, R70, RZ ;  /* 0x000000465444723c */ /* 0x040fe200000018ff */
[----:B------:R-:W-:Y:S01]  /*5830*/  FFMA.FTZ R59, R52, c[0x0][0x23c], -R37 ;  /* 0x00008f00343b7a23 */ /* 0x000fe20000010825 */
[----:B------:R-:W-:Y:S01]  /*5840*/  MUFU.EX2 R26, R26 ;  /* 0x0000001a001a7308 */ /* 0x000fe20000000800 */
[----:B------:R-:W-:Y:S02]  /*5850*/  FFMA.FTZ R49, R55, c[0x0][0x23c], -R24 ;  /* 0x00008f0037317a23 */ /* 0x000fe40000010818 */
[----:B------:R-:W-:Y:S02]  /*5860*/  FADD.FTZ R65, R66, R65 ;  /* 0x0000004142417221 */ /* 0x000fe40000010000 */
[----:B------:R-:W-:Y:S01]  /*5870*/  FADD.FTZ R40, R40, R115 ;  /* 0x0000007328287221 */ /* 0x000fe20000010000 */
[----:B------:R-:W-:Y:S01]  /*5880*/  HMMA.16816.F32 R80, R84, R82, RZ ;  /* 0x000000525450723c */ /* 0x000fe200000018ff */
[--C-:B------:R-:W-:Y:S01]  /*5890*/  FFMA.FTZ R33, R33, c[0x0][0x23c], -R37.reuse ;  /* 0x00008f0021217a23 */ /* 0x100fe20000010825 */
[----:B------:R-:W3:Y:S01]  /*58a0*/  MUFU.EX2 R3, R3 ;  /* 0x0000000300037308 */ /* 0x000ee20000000800 */
[----:B------:R-:W-:-:S02]  /*58b0*/  FFMA.FTZ R179, R32, c[0x0][0x23c], -R37 ;  /* 0x00008f0020b37a23 */ /* 0x000fc40000010825 */
[--C-:B------:R-:W-:Y:S02]  /*58c0*/  FFMA.FTZ R31, R31, c[0x0][0x23c], -R24.reuse ;  /* 0x00008f001f1f7a23 */ /* 0x100fe40000010818 */
[--C-:B------:R-:W-:Y:S01]  /*58d0*/  FFMA.FTZ R32, R29, c[0x0][0x23c], -R24.reuse ;  /* 0x00008f001d207a23 */ /* 0x100fe20000010818 */
[----:B------:R-:W-:Y:S01]  /*58e0*/  HMMA.16816.F32 R88, R84, R8, RZ ;  /* 0x000000085458723c */ /* 0x000fe200000018ff */
[--C-:B------:R-:W-:Y:S01]  /*58f0*/  FFMA.FTZ R178, R25, c[0x0][0x23c], -R24.reuse ;  /* 0x00008f0019b27a23 */ /* 0x100fe20000010818 */
[----:B------:R-:W-:Y:S01]  /*5900*/  MUFU.EX2 R57, R57 ;  /* 0x0000003900397308 */ /* 0x000fe20000000800 */
[----:B------:R-:W-:-:S04]  /*5910*/  FFMA.FTZ R27, R27, c[0x0][0x23c], -R24 ;  /* 0x00008f001b1b7a23 */ /* 0x000fc80000010818 */
[----:B-1----:R-:W-:Y:S01]  /*5920*/  F2FP.PACK_AB R8, R34, R41 ;  /* 0x000000292208723e */ /* 0x002fe200000000ff */
[----:B------:R-:W-:Y:S01]  /*5930*/  HMMA.16816.F32 R84, R84, R10, RZ ;  /* 0x0000000a5454723c */ /* 0x000fe200000018ff */
[----:B--2---:R-:W-:Y:S01]  /*5940*/  F2FP.PACK_AB R9, R42, R45 ;  /* 0x0000002d2a09723e */ /* 0x004fe200000000ff */
[----:B------:R-:W1:Y:S01]  /*5950*/  MUFU.EX2 R56, R56 ;  /* 0x0000003800387308 */ /* 0x000e620000000800 */
[----:B------:R-:W-:-:S04]  /*5960*/  FADD.FTZ R41, R41, R40 ;  /* 0x0000002829297221 */ /* 0x000fc80000010000 */
[----:B------:R-:W-:Y:S01]  /*5970*/  F2FP.PACK_AB R10, R4, R5 ;  /* 0x00000005040a723e */ /* 0x000fe200000000ff */
[----:B------:R-:W-:Y:S01]  /*5980*/  FADD.FTZ R34, R34, R41 ;  /* 0x0000002922227221 */ /* 0x000fe20000010000 */
        /* <DEDUP_REMOVED lines=54> */
[----:B------:R-:W4:Y:S01]  /*5cf0*/  MUFU.EX2 R113, R113 ;  /* 0x0000007100717308 */ /* 0x000f220000000800 */
        /* <DEDUP_REMOVED lines=27> */
[----:B------:R-:W1:Y:S01]  /*5eb0*/  MUFU.EX2 R49, R49 ;  /* 0x0000003100317308 */ /* 0x000e620000000800 */
[----:B------:R-:W-:Y:S02]  /*5ec0*/  F2FP.PACK_AB R9, R110, R127 ;  /* 0x0000007f6e09723e */ /* 0x000fe400000000ff */
[----:B-----5:R-:W-:-:S05]  /*5ed0*/  F2FP.PACK_AB R11, R108, R111 ;  /* 0x0000006f6c0b723e */ /* 0x020fca00000000ff */
[----:B------:R-:W-:Y:S02]  /*5ee0*/  MUFU.EX2 R33, R33 ;  /* 0x0000002100217308 */ /* 0x000fe40000000800 */
[C---:B--2---:R-:W-:Y:S06]  /*5ef0*/  HMMA.16816.F32 R72, R8.reuse, R12, R72 ;  /* 0x0000000c0848723c */ /* 0x044fec0000001848 */
[----:B------:R-:W-:Y:S02]  /*5f00*/  MUFU.EX2 R179, R179 ;  /* 0x000000b300b37308 */ /* 0x000fe40000000800 */
[C---:B------:R-:W-:Y:S01]  /*5f10*/  HMMA.16816.F32 R92, R8.reuse, R14, R92 ;  /* 0x0000000e085c723c */ /* 0x040fe2000000185c */
[----:B------:R-:W2:Y:S05]  /*5f20*/  LDSM.16.MT88.4 R12, [R148+0x8000] ;  /* 0x00800000940c783b */ /* 0x000eaa0000004200 */
[----:B------:R-:W-:Y:S02]  /*5f30*/  MUFU.EX2 R31, R31 ;  /* 0x0000001f001f7308 */ /* 0x000fe40000000800 */
[C---:B----4-:R-:W-:Y:S06]  /*5f40*/  HMMA.16816.F32 R96, R8.reuse, R16, R96 ;  /* 0x000000100860723c */ /* 0x050fec0000001860 */
[----:B------:R-:W-:Y:S02]  /*5f50*/  MUFU.EX2 R32, R32 ;  /* 0x0000002000207308 */ /* 0x000fe40000000800 */
[C---:B------:R-:W-:Y:S01]  /*5f60*/  HMMA.16816.F32 R68, R8.reuse, R18, R68 ;  /* 0x000000120844723c */ /* 0x040fe20000001844 */
[----:B------:R-:W4:Y:S05]  /*5f70*/  LDSM.16.MT88.4 R16, [R149+0x8000] ;  /* 0x008000009510783b */ /* 0x000f2a0000004200 */
[----:B------:R-:W-:Y:S02]  /*5f80*/  MUFU.EX2 R178, R178 ;  /* 0x000000b200b27308 */ /* 0x000fe40000000800 */
[C---:B--2---:R-:W-:Y:S08]  /*5f90*/  HMMA.16816.F32 R88, R8.reuse, R12, R88 ;  /* 0x0000000c0858723c */ /* 0x044ff00000001858 */
[C---:B------:R-:W-:Y:S01]  /*5fa0*/  HMMA.16816.F32 R84, R8.reuse, R14, R84 ;  /* 0x0000000e0854723c */ /* 0x040fe20000001854 */
[----:B------:R-:W2:Y:S07]  /*5fb0*/  LDSM.16.MT88.4 R12, [R152+0x8800] ;  /* 0x00880000980c783b */ /* 0x000eae0000004200 */
[C---:B----4-:R-:W-:Y:S08]  /*5fc0*/  HMMA.16816.F32 R76, R8.reuse, R16, R76 ;  /* 0x00000010084c723c */ /* 0x050ff0000000184c */
[----:B------:R-:W-:Y:S01]  /*5fd0*/  HMMA.16816.F32 R80, R8, R18, R80 ;  /* 0x000000120850723c */ /* 0x000fe20000001850 */
[----:B------:R-:W4:Y:S06]  /*5fe0*/  LDSM.16.MT88.4 R16, [R149+0x8800] ;  /* 0x008800009510783b */ /* 0x000f2c0000004200 */
[----:B------:R-:W-:-:S02]  /*5ff0*/  F2FP.PACK_AB R8, R113, R64 ;  /* 0x000000407108723e */ /* 0x000fc400000000ff */
[----:B-1----:R-:W-:Y:S02]  /*6000*/  F2FP.PACK_AB R10, R109, R60 ;  /* 0x0000003c6d0a723e */ /* 0x002fe400000000ff */
[----:B---3--:R-:W-:Y:S02]  /*6010*/  F2FP.PACK_AB R9, R67, R116 ;  /* 0x000000744309723e */ /* 0x008fe400000000ff */
[----:B------:R-:W-:-:S07]  /*6020*/  F2FP.PACK_AB R11, R63, R112 ;  /* 0x000000703f0b723e */ /* 0x000fce00000000ff */
[C---:B------:R-:W-:Y:S08]  /*6030*/  HMMA.16816.F32 R72, R8.reuse, R20, R72 ;  /* 0x000000140848723c */ /* 0x040ff00000001848 */
[C---:B--2---:R-:W-:Y:S08]  /*6040*/  HMMA.16816.F32 R96, R8.reuse, R12, R96 ;  /* 0x0000000c0860723c */ /* 0x044ff00000001860 */
[C---:B------:R-:W-:Y:S01]  /*6050*/  HMMA.16816.F32 R68, R8.reuse, R14, R68 ;  /* 0x0000000e0844723c */ /* 0x040fe20000001844 */
[----:B------:R-:W1:Y:S07]  /*6060*/  LDSM.16.MT88.4 R12, [R148+0x8800] ;  /* 0x00880000940c783b */ /* 0x000e6e0000004200 */
[C---:B------:R-:W-:Y:S01]  /*6070*/  HMMA.16816.F32 R92, R8.reuse, R22, R92 ;  /* 0x00000016085c723c */ /* 0x040fe2000000185c */
[----:B------:R-:W2:Y:S07]  /*6080*/  LDSM.16.MT88.4 R20, [R149+0x9000] ;  /* 0x009000009514783b */ /* 0x000eae0000004200 */
[C---:B----4-:R-:W-:Y:S08]  /*6090*/  HMMA.16816.F32 R76, R8.reuse, R16, R76 ;  /* 0x00000010084c723c */ /* 0x050ff0000000184c */
[C---:B------:R-:W-:Y:S01]  /*60a0*/  HMMA.16816.F32 R80, R8.reuse, R18, R80 ;  /* 0x000000120850723c */ /* 0x040fe20000001850 */
[----:B------:R-:W3:Y:S07]  /*60b0*/  LDSM.16.MT88.4 R16, [R152+0x9000] ;  /* 0x009000009810783b */ /* 0x000eee0000004200 */
[C---:B-1----:R-:W-:Y:S08]  /*60c0*/  HMMA.16816.F32 R88, R8.reuse, R12, R88 ;  /* 0x0000000c0858723c */ /* 0x042ff00000001858 */
[----:B------:R-:W-:Y:S01]  /*60d0*/  HMMA.16816.F32 R84, R8, R14, R84 ;  /* 0x0000000e0854723c */ /* 0x000fe20000001854 */
[----:B------:R-:W1:Y:S06]  /*60e0*/  LDSM.16.MT88.4 R12, [R150+0x9000] ;  /* 0x00900000960c783b */ /* 0x000e6c0000004200 */
[--C-:B------:R-:W-:Y:S01]  /*60f0*/  FFMA.FTZ R8, R35, c[0x0][0x23c], -R24.reuse ;  /* 0x00008f0023087a23 */ /* 0x100fe20000010818 */
[----:B------:R-:W-:Y:S01]  /*6100*/  F2FP.PACK_AB R9, R49, R48 ;  /* 0x000000303109723e */ /* 0x000fe200000000ff */
[----:B------:R-:W-:-:S02]  /*6110*/  FFMA.FTZ R35, R39, c[0x0][0x23c], -R24 ;  /* 0x00008f0027237a23 */ /* 0x000fc40000010818 */
[----:B------:R-:W-:Y:S02]  /*6120*/  FADD.FTZ R10, R44, R65 ;  /* 0x000000412c0a7221 */ /* 0x000fe40000010000 */
[----:B------:R4:W-:Y:S01]  /*6130*/  MUFU.EX2 R44, R8 ;  /* 0x00000008002c7308 */ /* 0x0009e20000000800 */
[--C-:B------:R-:W-:Y:S02]  /*6140*/  FFMA.FTZ R39, R28, c[0x0][0x23c], -R37.reuse ;  /* 0x00008f001c277a23 */ /* 0x100fe40000010825 */
[----:B------:R-:W-:Y:S02]  /*6150*/  FADD.FTZ R10, R43, R10 ;  /* 0x0000000a2b0a7221 */ /* 0x000fe40000010000 */
[----:B------:R-:W-:Y:S02]  /*6160*/  FFMA.FTZ R28, R30, c[0x0][0x23c], -R37 ;  /* 0x00008f001e1c7a23 */ /* 0x000fe40000010825 */
[----:B------:R-:W-:Y:S01]  /*6170*/  FADD.FTZ R45, R45, R10 ;  /* 0x0000000a2d2d7221 */ /* 0x000fe20000010000 */
[----:B------:R-:W5:Y:S01]  /*6180*/  MUFU.EX2 R35, R35 ;  /* 0x0000002300237308 */ /* 0x000f620000000800 */
[----:B------:R-:W-:-:S02]  /*6190*/  F2FP.PACK_AB R10, R59, R36 ;  /* 0x000000243b0a723e */ /* 0x000fc400000000ff */
[----:B------:R-:W-:-:S04]  /*61a0*/  FADD.FTZ R37, R42, R45 ;  /* 0x0000002d2a257221 */ /* 0x000fc80000010000 */
[----:B------:R-:W-:Y:S01]  /*61b0*/  FADD.FTZ R26, R26, R37 ;  /* 0x000000251a1a7221 */ /* 0x000fe20000010000 */
[----:B----4-:R-:W-:Y:S01]  /*61c0*/  F2FP.PACK_AB R8, R38, R61 ;  /* 0x0000003d2608723e */ /* 0x010fe200000000ff */
[----:B------:R-:W4:Y:S02]  /*61d0*/  MUFU.EX2 R30, R39 ;  /* 0x00000027001e7308 */ /* 0x000f240000000800 */
[----:B------:R-:W-:Y:S01]  /*61e0*/  FADD.FTZ R3, R3, R26 ;  /* 0x0000001a03037221 */ /* 0x000fe20000010000 */
[----:B-----5:R-:W-:-:S05]  /*61f0*/  F2FP.PACK_AB R11, R35, R44 ;  /* 0x0000002c230b723e */ /* 0x020fca00000000ff */
[----:B------:R-:W5:Y:S02]  /*6200*/  MUFU.EX2 R28, R28 ;  /* 0x0000001c001c7308 */ /* 0x000f640000000800 */
[C---:B--2---:R-:W-:Y:S07]  /*6210*/  HMMA.16816.F32 R76, R8.reuse, R20, R76 ;  /* 0x00000014084c723c */ /* 0x044fee000000184c */
[----:B------:R-:W-:Y:S01]  /*6220*/  FADD.FTZ R21, R5, R34 ;  /* 0x0000002205157221 */ /* 0x000fe20000010000 */
[----:B---3--:R-:W-:Y:S01]  /*6230*/  HMMA.16816.F32 R96, R8, R16, R96 ;  /* 0x000000100860723c */ /* 0x008fe20000001860 */
[----:B------:R-:W2:Y:S02]  /*6240*/  MUFU.EX2 R5, R27 ;  /* 0x0000001b00057308 */ /* 0x000ea40000000800 */
[----:B------:R-:W-:-:S04]  /*6250*/  FADD.FTZ R4, R4, R21 ;  /* 0x0000001504047221 */ /* 0x000fc80000010000 */
[----:B------:R-:W-:Y:S01]  /*6260*/  FADD.FTZ R57, R57, R4 ;  /* 0x0000000439397221 */ /* 0x000fe20000010000 */
[C---:B------:R-:W-:Y:S01]  /*6270*/  HMMA.16816.F32 R68, R8.reuse, R18, R68 ;  /* 0x000000120844723c */ /* 0x040fe20000001844 */
[----:B------:R-:W3:Y:S01]  /*6280*/  LDSM.16.MT88.4 R16, [R148+0x9000] ;  /* 0x009000009410783b */ /* 0x000ee20000004200 */
[----:B------:R-:W-:Y:S02]  /*6290*/  FADD.FTZ R4, R54, R3 ;  /* 0x0000000336047221 */ /* 0x000fe40000010000 */
[----:B------:R-:W-:Y:S02]  /*62a0*/  FADD.FTZ R56, R56, R57 ;  /* 0x0000003938387221 */ /* 0x000fe40000010000 */
[----:B------:R-:W-:Y:S02]  /*62b0*/  FADD.FTZ R4, R51, R4 ;  /* 0x0000000433047221 */ /* 0x000fe40000010000 */
[----:B-1----:R-:W-:Y:S01]  /*62c0*/  HMMA.16816.F32 R72, R8, R12, R72 ;  /* 0x0000000c0848723c */ /* 0x002fe20000001848 */
[----:B------:R-:W-:-:S02]  /*62d0*/  FADD.FTZ R53, R53, R56 ;  /* 0x0000003835357221 */ /* 0x000fc40000010000 */
[----:B------:R-:W-:Y:S02]  /*62e0*/  FADD.FTZ R47, R47, R4 ;  /* 0x000000042f2f7221 */ /* 0x000fe40000010000 */
[----:B------:R-:W-:Y:S02]  /*62f0*/  FADD.FTZ R50, R50, R53 ;  /* 0x0000003532327221 */ /* 0x000fe40000010000 */
[----:B------:R-:W-:Y:S01]  /*6300*/  FADD.FTZ R46, R46, R47 ;  /* 0x0000002f2e2e7221 */ /* 0x000fe20000010000 */
[----:B------:R-:W-:Y:S01]  /*6310*/  HMMA.16816.F32 R92, R8, R14, R92 ;  /* 0x0000000e085c723c */ /* 0x000fe2000000185c */
[----:B------:R-:W1:Y:S01]  /*6320*/  LDSM.16.MT88.4 R12, [R152+0x9800] ;  /* 0x00980000980c783b */ /* 0x000e620000004200 */
        /* <DEDUP_REMOVED lines=9> */
[----:B------:R-:W-:Y:S02]  /*63c0*/  FADD.FTZ R58, R58, R101 ;  /* 0x000000653a3a7221 */ /* 0x000fe40000010000 */
        /* <DEDUP_REMOVED lines=10> */
[----:B------:R-:W-:Y:S01]  /*6470*/  FADD.FTZ R64, R64, R117 ;  /* 0x0000007540407221 */ /* 0x000fe20000010000 */
[----:B------:R-:W3:Y:S01]  /*6480*/  LDSM.16.MT88.4 R16, [R149+0x9800] ;  /* 0x009800009510783b */ /* 0x000ee20000004200 */
[----:B------:R-:W-:Y:S02]  /*6490*/  FADD.FTZ R116, R116, R111 ;  /* 0x0000006f74747221 */ /* 0x000fe40000010000 */
[----:B------:R-:W-:Y:S02]  /*64a0*/  FADD.FTZ R113, R113, R64 ;  /* 0x0000004071717221 */ /* 0x000fe40000010000 */
[----:B----4-:R-:W-:Y:S01]  /*64b0*/  F2FP.PACK_AB R8, R30, R33 ;  /* 0x000000211e08723e */ /* 0x010fe200000000ff */
        /* <DEDUP_REMOVED lines=9> */
[C---:B-1----:R-:W-:Y:S01]  /*6550*/  HMMA.16816.F32 R96, R8.reuse, R12, R96 ;  /* 0x0000000c0860723c */ /* 0x042fe20000001860 */
        /* <DEDUP_REMOVED lines=19> */
[C---:B---3--:R-:W-:Y:S08]  /*6690*/  HMMA.16816.F32 R76, R8.reuse, R16, R76 ;  /* 0x00000010084c723c */ /* 0x048ff0000000184c */
        /* <DEDUP_REMOVED lines=67> */
.L_x_5718:
[----:B------:R-:W-:-:S04]  /*6ad0*/  LEA R3, -R7, RZ, 0x7 ;  /* 0x000000ff07037211 */ /* 0x000fc800078e39ff */
[----:B------:R-:W-:Y:S02]  /*6ae0*/  SHF.R.S32.HI R4, RZ, 0x1f, R3 ;  /* 0x0000001fff047819 */ /* 0x000fe40000011403 */
.L_x_5719:
[----:B------:R-:W-:Y:S02]  /*6af0*/  ISETP.GE.AND P1, PT, R167, c[0x0][0x220], PT ;  /* 0x00008800a7007a0c */ /* 0x000fe40003f26270 */
[----:B------:R-:W-:-:S04]  /*6b00*/  LEA R180, P6, R3, R180, 0x1 ;  /* 0x000000b403b47211 */ /* 0x000fc800078c08ff */
[----:B------:R-:W-:-:S07]  /*6b10*/  LEA.HI.X R181, R3, R181, R4, 0x1, P6 ;  /* 0x000000b503b57211 */ /* 0x000fce00030f0c04 */
[----:B------:R-:W-:Y:S01]  /*6b20*/  @!P1 IMAD.MOV.U32 R9, RZ, RZ, c[0x0][0x1a4] ;  /* 0x00006900ff099624 */ /* 0x000fe200078e00ff */
[CC--:B------:R-:W-:Y:S01]  /*6b30*/  @!P1 LEA R6, P3, R7.reuse, R128.reuse, 0x5 ;  /* 0x0000008007069211 */ /* 0x0c0fe200078628ff */
[----:B------:R-:W-:Y:S01]  /*6b40*/  @!P1 IMAD.MOV.U32 R11, RZ, RZ, c[0x0][0x1a4] ;  /* 0x00006900ff0b9624 */ /* 0x000fe200078e00ff */
[-C--:B------:R-:W-:Y:S01]  /*6b50*/  @!P1 LEA R8, P2, R7, R128.reuse, 0x6 ;  /* 0x0000008007089211 */ /* 0x080fe200078430ff */
[----:B------:R-:W-:Y:S01]  /*6b60*/  @!P1 IMAD.MOV.U32 R130, RZ, RZ, R128 ;  /* 0x000000ffff829224 */ /* 0x000fe200078e0080 */
[----:B------:R-:W-:Y:S01]  /*6b70*/  @!P1 IADD3 R5, P5, P4, R3, R128, R172 ;  /* 0x0000008003059210 */ /* 0x000fe20007cbe0ac */
        /* <DEDUP_REMOVED lines=14> */
[C---:B------:R-:W-:Y:S01]  /*6c60*/  @!P1 IMAD.WIDE.U32 R18, R7.reuse, 0x30, R130 ;  /* 0x0000003007129825 */ /* 0x040fe200078e0082 */
[----:B------:R-:W-:Y:S02]  /*6c70*/  @!P1 IADD3.X R130, R4, R131, R169, P5, P4 ;  /* 0x0000008304829210 */ /* 0x000fe40002fe84a9 */
[----:B------:R-:W-:Y:S01]  /*6c80*/  @P1 STS.128 [R166+0x6800], RZ ;  /* 0x006800ffa6001388 */ /* 0x000fe20000000c00 */
[----:B------:R-:W-:Y:S01]  /*6c90*/  @!P1 IMAD.WIDE.U32 R14, R7, 0x50, R14 ;  /* 0x00000050070e9825 */ /* 0x000fe200078e000e */
[----:B------:R-:W-:-:S03]  /*6ca0*/  @!P1 LEA.HI.X R23, R5, c[0x0][0x174], R130, 0x1, P2 ;  /* 0x00005d0005179a11 */ /* 0x000fc600010f0c82 */
[----:B------:R-:W-:Y:S01]  /*6cb0*/  @!P1 IMAD.WIDE.U32 R12, R7, 0x60, R12 ;  /* 0x00000060070c9825 */ /* 0x000fe200078e000c */
[----:B------:R-:W-:Y:S01]  /*6cc0*/  @!P1 IADD3 R5, P2, R3, R14, RZ ;  /* 0x0000000e03059210 */ /* 0x000fe20007f5e0ff */
[----:B------:R-:W-:Y:S01]  /*6cd0*/  @!PT LDS RZ, [RZ] ;  /* 0x00000000fffff984 */ /* 0x000fe20000000800 */
[----:B------:R-:W-:Y:S01]  /*6ce0*/  @!PT LDS RZ, [RZ] ;  /* 0x00000000fffff984 */ /* 0x000fe20000000800 */
[----:B------:R-:W-:Y:S01]  /*6cf0*/  @!PT LDS RZ, [RZ] ;  /* 0x00000000fffff984 */ /* 0x000fe20000000800 */
[----:B------:R2:W-:Y:S02]  /*6d00*/  @!P1 LDGSTS.E.BYPASS.LTC128B.128 [R166+0x6800], [R22.64] ;  /* 0x0680000016a69fae */ /* 0x0005e4000b901d46 */
[----:B------:R-:W-:Y:S02]  /*6d10*/  @!P1 IMAD.WIDE.U32 R20, R7, 0x70, R20 ;  /* 0x0000007007149825 */ /* 0x000fe400078e0014 */
[----:B------:R-:W-:Y:S02]  /*6d20*/  @P1 STS.128 [R166+0x7000], RZ ;  /* 0x007000ffa6001388 */ /* 0x000fe40000000c00 */
[----:B------:R-:W-:Y:S02]  /*6d30*/  @!P1 IMAD.MOV.U32 R10, RZ, RZ, c[0x0][0x1a4] ;  /* 0x00006900ff0a9624 */ /* 0x000fe400078e00ff */
[----:B------:R-:W-:-:S02]  /*6d40*/  @!P1 IMAD.MOV.U32 R7, RZ, RZ, c[0x0][0x1a4] ;  /* 0x00006900ff079624 */ /* 0x000fc400078e00ff */
[----:B------:R-:W-:Y:S01]  /*6d50*/  @!P1 IMAD R17, R10, 0x30, RZ ;  /* 0x000000300a119824 */ /* 0x000fe200078e02ff */
[----:B------:R-:W-:Y:S01]  /*6d60*/  @!P1 IADD3 R10, P3, R3, R18, RZ ;  /* 0x00000012030a9210 */ /* 0x000fe20007f7e0ff */
[----:B------:R-:W-:Y:S02]  /*6d70*/  @!P1 IMAD R7, R7, 0x50, RZ ;  /* 0x0000005007079824 */ /* 0x000fe400078e02ff */
[----:B------:R-:W-:Y:S01]  /*6d80*/  @!P1 IMAD.MOV.U32 R16, RZ, RZ, c[0x0][0x1a4] ;  /* 0x00006900ff109624 */ /* 0x000fe200078e00ff */
[C---:B------:R-:W-:Y:S01]  /*6d90*/  @!P1 IADD3.X R17, R4.reuse, R19, R17, P3, !PT ;  /* 0x0000001304119210 */ /* 0x040fe20001ffe411 */
[----:B------:R-:W-:Y:S01]  /*6da0*/  @!P1 IMAD.MOV.U32 R14, RZ, RZ, c[0x0][0x1a4] ;  /* 0x00006900ff0e9624 */ /* 0x000fe200078e00ff */
[----:B------:R-:W-:Y:S01]  /*6db0*/  @!P1 IADD3.X R18, R4, R15, R7, P2, !PT ;  /* 0x0000000f04129210 */ /* 0x000fe200017fe407 */
[----:B------:R-:W-:Y:S01]  /*6dc0*/  @!P1 IMAD R7, R16, 0x60, RZ ;  /* 0x0000006010079824 */ /* 0x000fe200078e02ff */
[C---:B------:R-:W-:Y:S01]  /*6dd0*/  @!P1 IADD3 R6, P3, R3.reuse, R6, RZ ;  /* 0x0000000603069210 */ /* 0x040fe20007f7e0ff */
[----:B------:R-:W-:Y:S01]  /*6de0*/  @!P1 IMAD R15, R14, 0x70, RZ ;  /* 0x000000700e0f9824 */ /* 0x000fe200078e02ff */
[----:B------:R-:W-:-:S02]  /*6df0*/  @!P1 IADD3 R8, P2, R3, R8, RZ ;  /* 0x0000000803089210 */ /* 0x000fc40007f5e0ff */
[----:B------:R-:W-:Y:S01]  /*6e00*/  @!P1 LEA R14, P5, R6, c[0x0][0x170], 0x1 ;  /* 0x00005c00060e9a11 */ /* 0x000fe200078a08ff */
[C---:B------:R-:W-:Y:S01]  /*6e10*/  @!P1 IMAD.X R9, R4.reuse, 0x1, R9, P3 ;  /* 0x0000000104099824 */ /* 0x040fe200018e0609 */
[C---:B------:R-:W-:Y:S01]  /*6e20*/  @!P1 IADD3 R12, P3, R3.reuse, R12, RZ ;  /* 0x0000000c030c9210 */ /* 0x040fe20007f7e0ff */
[C---:B------:R-:W-:Y:S01]  /*6e30*/  @!P1 IMAD.X R11, R4.reuse, 0x1, R11, P2 ;  /* 0x00000001040b9824 */ /* 0x040fe200010e060b */
[----:B------:R-:W-:Y:S02]  /*6e40*/  @!P1 IADD3 R3, P2, R3, R20, RZ ;  /* 0x0000001403039210 */ /* 0x000fe40007f5e0ff */
        /* <DEDUP_REMOVED lines=22> */
[----:B------:R-:W-:-:S03]  /*6fb0*/  @!P1 LEA.HI.X R33, R3, c[0x0][0x174], R4, 0x1, P2 ;  /* 0x00005d0003219a11 */ /* 0x000fc600010f0c04 */
        /* <DEDUP_REMOVED lines=19> */
[----:B--2---:R-:W-:Y:S04]  /*70f0*/  LDSM.16.M88.4 R20, [R158] ;  /* 0x000000009e14783b */ /* 0x004fe80000000200 */
[----:B---3--:R-:W5:Y:S04]  /*7100*/  LDSM.16.M88.4 R12, [R157+0x2000] ;  /* 0x002000009d0c783b */ /* 0x008f680000000200 */
[----:B------:R-:W-:Y:S04]  /*7110*/  LDSM.16.M88.4 R100, [R156] ;  /* 0x000000009c64783b */ /* 0x000fe80000000200 */
[----:B------:R-:W-:Y:S04]  /*7120*/  LDSM.16.M88.4 R28, [R151+0x2000] ;  /* 0x00200000971c783b */ /* 0x000fe80000000200 */
[----:B------:R-:W1:Y:S04]  /*7130*/  LDSM.16.M88.4 R4, [R157+0x2800] ;  /* 0x002800009d04783b */ /* 0x000e680000000200 */
[----:B------:R-:W2:Y:S04]  /*7140*/  LDSM.16.M88.4 R52, [R157+0x3800] ;  /* 0x003800009d34783b */ /* 0x000ea80000000200 */
[----:B------:R-:W3:Y:S04]  /*7150*/  LDSM.16.M88.4 R44, [R157+0x4000] ;  /* 0x004000009d2c783b */ /* 0x000ee80000000200 */
[----:B----4-:R-:W4:Y:S04]  /*7160*/  LDSM.16.M88.4 R24, [R151+0x2800] ;  /* 0x002800009718783b */ /* 0x010f280000000200 */
[----:B------:R-:W2:Y:S04]  /*7170*/  LDSM.16.M88.4 R60, [R157+0x3000] ;  /* 0x003000009d3c783b */ /* 0x000ea80000000200 */
[----:B------:R-:W2:Y:S04]  /*7180*/  LDSM.16.M88.4 R36, [R157+0x4800] ;  /* 0x004800009d24783b */ /* 0x000ea80000000200 */
[----:B------:R-:W-:Y:S01]  /*7190*/  LDSM.16.M88.4 R112, [R157+0x5800] ;  /* 0x005800009d70783b */ /* 0x000fe20000000200 */
[C---:B-----5:R-:W-:Y:S03]  /*71a0*/  HMMA.16816.F32 R16, R20.reuse, R12, RZ ;  /* 0x0000000c1410723c */ /* 0x060fe600000018ff */
[----:B------:R-:W-:Y:S04]  /*71b0*/  LDSM.16.M88.4 R108, [R151+0x3800] ;  /* 0x00380000976c783b */ /* 0x000fe80000000200 */
[----:B------:R-:W-:Y:S01]  /*71c0*/  LDSM.16.M88.4 R104, [R151+0x4000] ;  /* 0x004000009768783b */ /* 0x000fe20000000200 */
[C---:B------:R-:W-:Y:S03]  /*71d0*/  HMMA.16816.F32 R12, R20.reuse, R14, RZ ;  /* 0x0000000e140c723c */ /* 0x040fe600000018ff */
[----:B------:R-:W-:Y:S04]  /*71e0*/  LDSM.16.M88.4 R116, [R151+0x3000] ;  /* 0x003000009774783b */ /* 0x000fe80000000200 */
[----:B------:R-:W0:Y:S01]  /*71f0*/  LDGDEPBAR ;  /* 0x00000000000079af */ /* 0x000e220000000000 */
[----:B-1----:R-:W-:Y:S08]  /*7200*/  HMMA.16816.F32 R8, R20, R4, RZ ;  /* 0x000000041408723c */ /* 0x002ff000000018ff */
[C---:B------:R-:W-:Y:S08]  /*7210*/  HMMA.16816.F32 R16, R100.reuse, R28, R16 ;  /* 0x0000001c6410723c */ /* 0x040ff00000001810 */
[----:B------:R-:W-:Y:S01]  /*7220*/  HMMA.16816.F32 R12, R100, R30, R12 ;  /* 0x0000001e640c723c */ /* 0x000fe2000000180c */
[----:B------:R-:W1:Y:S07]  /*7230*/  LDSM.16.M88.4 R28, [R157+0x5000] ;  /* 0x005000009d1c783b */ /* 0x000e6e0000000200 */
[C---:B------:R-:W-:Y:S08]  /*7240*/  HMMA.16816.F32 R4, R20.reuse, R6, RZ ;  /* 0x000000061404723c */ /* 0x040ff000000018ff */
[C---:B--2---:R-:W-:Y:S08]  /*7250*/  HMMA.16816.F32 R56, R20.reuse, R52, RZ ;  /* 0x000000341438723c */ /* 0x044ff000000018ff */
[C---:B---3--:R-:W-:Y:S08]  /*7260*/  HMMA.16816.F32 R48, R20.reuse, R44, RZ ;  /* 0x0000002c1430723c */ /* 0x048ff000000018ff */
[C---:B------:R-:W-:Y:S08]  /*7270*/  HMMA.16816.F32 R52, R20.reuse, R54, RZ ;  /* 0x000000361434723c */ /* 0x040ff000000018ff */
[----:B------:R-:W-:Y:S08]  /*7280*/  HMMA.16816.F32 R44, R20, R46, RZ ;  /* 0x0000002e142c723c */ /* 0x000ff000000018ff */
[C---:B----4-:R-:W-:Y:S08]  /*7290*/  HMMA.16816.F32 R8, R100.reuse, R24, R8 ;  /* 0x000000186408723c */ /* 0x050ff00000001808 */
[----:B------:R-:W-:Y:S08]  /*72a0*/  HMMA.16816.F32 R4, R100, R26, R4 ;  /* 0x0000001a6404723c */ /* 0x000ff00000001804 */
        /* <DEDUP_REMOVED lines=16> */
[C---:B------:R-:W-:Y:S08]  /*73b0*/  HMMA.16816.F32 R60, R100.reuse, R118, R60 ;  /* 0x00000076643c723c */ /* 0x040ff0000000183c */
[C---:B-1----:R-:W-:Y:S08]  /*73c0*/  HMMA.16816.F32 R40, R100.reuse, R112, R40 ;  /* 0x000000706428723c */ /* 0x042ff00000001828 */
[C---:B------:R-:W-:Y:S01]  /*73d0*/  HMMA.16816.F32 R36, R100.reuse, R114, R36 ;  /* 0x000000726424723c */ /* 0x040fe20000001824 */
[----:B------:R-:W-:Y:S07]  /*73e0*/  LDSM.16.M88.4 R112, [R146] ;  /* 0x000000009270783b */ /* 0x000fee0000000200 */
[C---:B--2---:R-:W-:Y:S08]  /*73f0*/  HMMA.16816.F32 R32, R100.reuse, R108, R32 ;  /* 0x0000006c6420723c */ /* 0x044ff00000001820 */
[C---:B------:R-:W-:Y:S01]  /*7400*/  HMMA.16816.F32 R28, R100.reuse, R110, R28 ;  /* 0x0000006e641c723c */ /* 0x040fe2000000181c */
[----:B------:R-:W-:Y:S07]  /*7410*/  LDSM.16.M88.4 R108, [R154] ;  /* 0x000000009a6c783b */ /* 0x000fee0000000200 */
[C---:B---3--:R-:W-:Y:S08]  /*7420*/  HMMA.16816.F32 R24, R100.reuse, R104, R24 ;  /* 0x000000686418723c */ /* 0x048ff00000001818 */
[----:B------:R-:W-:Y:S01]  /*7430*/  HMMA.16816.F32 R20, R100, R106, R20 ;  /* 0x0000006a6414723c */ /* 0x000fe20000001814 */
[----:B------:R-:W1:Y:S04]  /*7440*/  LDSM.16.M88.4 R100, [R155] ;  /* 0x000000009b64783b */ /* 0x000e680000000200 */
[----:B------:R-:W2:Y:S03]  /*7450*/  LDSM.16.M88.4 R104, [R147] ;  /* 0x000000009368783b */ /* 0x000ea60000000200 */
        /* <DEDUP_REMOVED lines=17> */
[----:B------:R-:W-:Y:S07]  /*7570*/  LDSM.16.M88.4 R112, [R153] ;  /* 0x000000009970783b */ /* 0x000fee0000000200 */
[C---:B-1----:R-:W-:Y:S08]  /*7580*/  HMMA.16816.F32 R32, R100.reuse, R108, R32 ;  /* 0x0000006c6420723c */ /* 0x042ff00000001820 */
[C---:B------:R-:W-:Y:S01]  /*7590*/  HMMA.16816.F32 R28, R100.reuse, R110, R28 ;  /* 0x0000006e641c723c */ /* 0x040fe2000000181c */
[----:B------:R-:W1:Y:S07]  /*75a0*/  LDSM.16.M88.4 R108, [R140+0x1000] ;  /* 0x001000008c6c783b */ /* 0x000e6e0000000200 */
[C---:B--2---:R-:W-:Y:S08]  /*75b0*/  HMMA.16816.F32 R24, R100.reuse, R104, R24 ;  /* 0x000000686418723c */ /* 0x044ff00000001818 */
[----:B------:R-:W-:Y:S01]  /*75c0*/  HMMA.16816.F32 R20, R100, R106, R20 ;  /* 0x0000006a6414723c */ /* 0x000fe20000001814 */
[----:B------:R-:W2:Y:S04]  /*75d0*/  LDSM.16.M88.4 R100, [R140+0x800] ;  /* 0x000800008c64783b */ /* 0x000ea80000000200 */
[----:B------:R-:W3:Y:S03]  /*75e0*/  LDSM.16.M88.4 R104, [R140] ;  /* 0x000000008c68783b */ /* 0x000ee60000000200 */
        /* <DEDUP_REMOVED lines=9> */
[C---:B-1----:R-:W-:Y:S07]  /*7680*/  HMMA.16816.F32 R40, R112.reuse, R108, R40 ;  /* 0x0000006c7028723c */ /* 0x042fee0000001828 */
[----:B------:R-:W-:Y:S01]  /*7690*/  IMAD.SHL.U32 R109, R165, 0x80, RZ ;  /* 0x00000080a56d7824 */ /* 0x000fe200078e00ff */
[----:B------:R-:W-:Y:S04]  /*76a0*/  HMMA.16816.F32 R36, R112, R110, R36 ;  /* 0x0000006e7024723c */ /* 0x000fe80000001824 */
[----:B------:R-:W-:-:S04]  /*76b0*/  LOP3.LUT R3, R109, 0x8, R124, 0xfe, !PT ;  /* 0x000000086d037812 */ /* 0x000fc800078efe7c */
[C---:B--2---:R-:W-:Y:S01]  /*76c0*/  HMMA.16816.F32 R48, R112.reuse, R100, R48 ;  /* 0x000000647030723c */ /* 0x044fe20000001830 */
[CC--:B------:R-:W-:Y:S02]  /*76d0*/  ISETP.GE.AND P2, PT, R3.reuse, R126.reuse, PT ;  /* 0x0000007e0300720c */ /* 0x0c0fe40003f46270 */
[----:B------:R-:W-:Y:S02]  /*76e0*/  ISETP.GE.AND P6, PT, R3, R125, PT ;  /* 0x0000007d0300720c */ /* 0x000fe40003fc6270 */
[----:B------:R-:W-:Y:S02]  /*76f0*/  LOP3.LUT R3, R109, 0x18, R124, 0xfe, !PT ;  /* 0x000000186d037812 */ /* 0x000fe400078efe7c */
[----:B------:R-:W-:Y:S01]  /*7700*/  FSEL R12, R12, -INF , !P2 ;  /* 0xff8000000c0c7808 */ /* 0x000fe20005000000 */
[----:B------:R-:W-:Y:S01]  /*7710*/  HMMA.16816.F32 R44, R112, R102, R44 ;  /* 0x00000066702c723c */ /* 0x000fe2000000182c */
[----:B------:R-:W1:Y:S01]  /*7720*/  LDSM.16.M88.4 R100, [R140+0x3800] ;  /* 0x003800008c64783b */ /* 0x000e620000000200 */
[----:B------:R-:W-:-:S02]  /*7730*/  ISETP.GE.AND P4, PT, R3, R126, PT ;  /* 0x0000007e0300720c */ /* 0x000fc40003f86270 */
[-C--:B------:R-:W-:Y:S02]  /*7740*/  ISETP.GE.AND P2, PT, R3, R125.reuse, PT ;  /* 0x0000007d0300720c */ /* 0x080fe40003f46270 */
[--C-:B------:R-:W-:Y:S02]  /*7750*/  LOP3.LUT R3, R109, 0x28, R124.reuse, 0xfe, !PT ;  /* 0x000000286d037812 */ /* 0x100fe400078efe7c */
[C---:B---3--:R-:W-:Y:S01]  /*7760*/  HMMA.16816.F32 R56, R112.reuse, R104, R56 ;  /* 0x000000687038723c */ /* 0x048fe20000001838 */
[----:B------:R-:W-:Y:S02]  /*7770*/  FSEL R116, R4, -INF , !P4 ;  /* 0xff80000004747808 */ /* 0x000fe40006000000 */
[----:B------:R-:W-:Y:S02]  /*7780*/  ISETP.GE.AND P4, PT, R3, R125, PT ;  /* 0x0000007d0300720c */ /* 0x000fe40003f86270 */
[----:B------:R-:W-:Y:S02]  /*7790*/  FSEL R135, R6, -INF , !P2 ;  /* 0xff80000006877808 */ /* 0x000fe40005000000 */
[----:B------:R-:W-:Y:S01]  /*77a0*/  LOP3.LUT R4, R109, 0x40, R124, 0xfe, !PT ;  /* 0x000000406d047812 */ /* 0x000fe200078efe7c */
[----:B------:R-:W-:Y:S01]  /*77b0*/  HMMA.16816.F32 R52, R112, R106, R52 ;  /* 0x0000006a7034723c */ /* 0x000fe20000001834 */
[----:B------:R-:W2:Y:S01]  /*77c0*/  LDSM.16.M88.4 R104, [R140+0x3000] ;  /* 0x003000008c68783b */ /* 0x000ea20000000200 */
[----:B------:R-:W-:Y:S01]  /*77d0*/  FSEL R183, R62, -INF , !P4 ;  /* 0xff8000003eb77808 */ /* 0x000fe20006000000 */
[----:B------:R-:W-:-:S04]  /*77e0*/  DEPBAR.LE SB0, 0x0 ;  /* 0x000080000000791a */ /* 0x000fc80000000000 */
[----:B------:R-:W-:Y:S01]  /*77f0*/  BAR.SYNC.DEFER_BLOCKING 0x0 ;  /* 0x0000000000007b1d */ /* 0x000fe20000010000 */
[----:B------:R-:W-:-:S04]  /*7800*/  ISETP.GE.AND P4, PT, R4, R126, PT ;  /* 0x0000007e0400720c */ /* 0x000fc80003f86270 */
[----:B------:R-:W-:Y:S01]  /*7810*/  FSEL R130, R48, -INF , !P4 ;  /* 0xff80000030827808 */ /* 0x000fe20006000000 */
[C---:B-1----:R-:W-:Y:S07]  /*7820*/  HMMA.16816.F32 R24, R112.reuse, R100, R24 ;  /* 0x000000647018723c */ /* 0x042fee0000001818 */
[----:B------:R-:W-:Y:S01]  /*7830*/  LOP3.LUT R100, R109, 0x10, R124, 0xfe, !PT ;  /* 0x000000106d647812 */ /* 0x000fe200078efe7c */
[----:B------:R-:W-:Y:S03]  /*7840*/  HMMA.16816.F32 R20, R112, R102, R20 ;  /* 0x000000667014723c */ /* 0x000fe60000001814 */
[----:B------:R-:W-:-:S02]  /*7850*/  ISETP.GE.AND P3, PT, R100, R126, PT ;  /* 0x0000007e6400720c */ /* 0x000fc40003f66270 */
[-C--:B------:R-:W-:Y:S02]  /*7860*/  ISETP.GE.AND P5, PT, R100, R125.reuse, PT ;  /* 0x0000007d6400720c */ /* 0x080fe40003fa6270 */
[--C-:B------:R-:W-:Y:S01]  /*7870*/  LOP3.LUT R100, R109, 0x20, R124.reuse, 0xfe, !PT ;  /* 0x000000206d647812 */ /* 0x100fe200078efe7c */
[C---:B--2---:R-:W-:Y:S01]  /*7880*/  HMMA.16816.F32 R32, R112.reuse, R104, R32 ;  /* 0x000000687020723c */ /* 0x044fe20000001820 */
[----:B------:R-:W-:Y:S02]  /*7890*/  FSEL R139, R10, -INF , !P5 ;  /* 0xff8000000a8b7808 */ /* 0x000fe40006800000 */
[----:B------:R-:W-:Y:S02]  /*78a0*/  ISETP.GE.AND P5, PT, R3, R126, PT ;  /* 0x0000007e0300720c */ /* 0x000fe40003fa6270 */
[----:B------:R-:W-:Y:S02]  /*78b0*/  LOP3.LUT R3, R109, 0x38, R124, 0xfe, !PT ;  /* 0x000000386d037812 */ /* 0x000fe400078efe7c */
[----:B------:R-:W-:Y:S01]  /*78c0*/  FSEL R134, R60, -INF , !P5 ;  /* 0xff8000003c867808 */ /* 0x000fe20006800000 */
[----:B------:R-:W-:Y:S01]  /*78d0*/  HMMA.16816.F32 R28, R112, R106, R28 ;  /* 0x0000006a701c723c */ /* 0x000fe2000000181c */
[----:B------:R-:W-:-:S04]  /*78e0*/  ISETP.GE.AND P5, PT, R3, R125, PT ;  /* 0x0000007d0300720c */ /* 0x000fc80003fa6270 */
[----:B------:R-:W-:Y:S02]  /*78f0*/  FSEL R187, R54, -INF , !P5 ;  /* 0xff80000036bb7808 */ /* 0x000fe40006800000 */
[----:B------:R-:W-:Y:S02]  /*7900*/  FSEL R107, R14, -INF , !P6 ;  /* 0xff8000000e6b7808 */ /* 0x000fe40007000000 */
[----:B------:R-:W-:Y:S02]  /*7910*/  FSEL R114, R8, -INF , !P3 ;  /* 0xff80000008727808 */ /* 0x000fe40005800000 */
[C---:B------:R-:W-:Y:S02]  /*7920*/  ISETP.GE.AND P6, PT, R100.reuse, R126, PT ;  /* 0x0000007e6400720c */ /* 0x040fe40003fc6270 */
[----:B------:R-:W-:Y:S02]  /*7930*/  ISETP.GE.AND P3, PT, R100, R125, PT ;  /* 0x0000007d6400720c */ /* 0x000fe40003f66270 */
[----:B------:R-:W-:-:S02]  /*7940*/  LOP3.LUT R8, R109, 0x30, R124, 0xfe, !PT ;  /* 0x000000306d087812 */ /* 0x000fc400078efe7c */
[----:B------:R-:W-:Y:S02]  /*7950*/  FSEL R136, R64, -INF , !P6 ;  /* 0xff80000040887808 */ /* 0x000fe40007000000 */
[----:B------:R-:W-:Y:S02]  /*7960*/  FSEL R137, R66, -INF , !P3 ;  /* 0xff80000042897808 */ /* 0x000fe40005800000 */
[CC--:B------:R-:W-:Y:S02]  /*7970*/  ISETP.GE.AND P2, PT, R8.reuse, R126.reuse, PT ;  /* 0x0000007e0800720c */ /* 0x0c0fe40003f46270 */
[----:B------:R-:W-:Y:S02]  /*7980*/  ISETP.GE.AND P6, PT, R8, R125, PT ;  /* 0x0000007d0800720c */ /* 0x000fe40003fc6270 */
[----:B------:R-:W-:Y:S02]  /*7990*/  ISETP.GE.AND P3, PT, R3, R126, PT ;  /* 0x0000007e0300720c */ /* 0x000fe40003f66270 */
[----:B------:R-:W-:-:S02]  /*79a0*/  LOP3.LUT R3, R109, 0x48, R124, 0xfe, !PT ;  /* 0x000000486d037812 */ /* 0x000fc400078efe7c */
[----:B------:R-:W-:Y:S02]  /*79b0*/  FSEL R60, R56, -INF , !P2 ;  /* 0xff800000383c7808 */ /* 0x000fe40005000000 */
[----:B------:R-:W-:Y:S02]  /*79c0*/  FSEL R191, R58, -INF , !P6 ;  /* 0xff8000003abf7808 */ /* 0x000fe40007000000 */
[----:B------:R-:W-:Y:S02]  /*79d0*/  FSEL R62, R52, -INF , !P3 ;  /* 0xff800000343e7808 */ /* 0x000fe40005800000 */
[-C--:B------:R-:W-:Y:S02]  /*79e0*/  ISETP.GE.AND P2, PT, R4, R125.reuse, PT ;  /* 0x0000007d0400720c */ /* 0x080fe40003f46270 */
[C---:B------:R-:W-:Y:S02]  /*79f0*/  ISETP.GE.AND P6, PT, R3.reuse, R126, PT ;  /* 0x0000007e0300720c */ /* 0x040fe40003fc6270 */
[----:B------:R-:W-:-:S02]  /*7a00*/  ISETP.GE.AND P3, PT, R3, R125, PT ;  /* 0x0000007d0300720c */ /* 0x000fc40003f66270 */
[C-C-:B------:R-:W-:Y:S02]  /*7a10*/  LOP3.LUT R4, R109.reuse, 0x50, R124.reuse, 0xfe, !PT ;  /* 0x000000506d047812 */ /* 0x140fe400078efe7c */
[----:B------:R-:W-:Y:S02]  /*7a20*/  LOP3.LUT R3, R109, 0x58, R124, 0xfe, !PT ;  /* 0x000000586d037812 */ /* 0x000fe400078efe7c */
[----:B------:R-:W-:Y:S02]  /*7a30*/  FSEL R133, R50, -INF , !P2 ;  /* 0xff80000032857808 */ /* 0x000fe40005000000 */
[----:B------:R-:W-:Y:S02]  /*7a40*/  FSEL R132, R44, -INF , !P6 ;  /* 0xff8000002c847808 */ /* 0x000fe40007000000 */
        /* <DEDUP_REMOVED lines=9> */
[-C--:B------:R-:W-:Y:S02]  /*7ae0*/  ISETP.GE.AND P3, PT, R4, R126.reuse, PT ;  /* 0x0000007e0400720c */ /* 0x080fe40003f66270 */
[C---:B------:R-:W-:Y:S02]  /*7af0*/  ISETP.GE.AND P4, PT, R3.reuse, R126, PT ;  /* 0x0000007e0300720c */ /* 0x040fe40003f86270 */
[----:B------:R-:W-:Y:S02]  /*7b00*/  ISETP.GE.AND P2, PT, R3, R125, PT ;  /* 0x0000007d0300720c */ /* 0x000fe40003f46270 */
[C---:B------:R-:W-:Y:S02]  /*7b10*/  LOP3.LUT R3, R109.reuse, 0x70, R124, 0xfe, !PT ;  /* 0x000000706d037812 */ /* 0x040fe400078efe7c */
[----:B------:R-:W-:-:S02]  /*7b20*/  LOP3.LUT R8, R109, R124, RZ, 0xfc, !PT ;  /* 0x0000007c6d087212 */ /* 0x000fc400078efcff */
[----:B------:R-:W-:Y:S02]  /*7b30*/  FSEL R113, R38, -INF , !P6 ;  /* 0xff80000026717808 */ /* 0x000fe40007000000 */
[----:B------:R-:W-:Y:S02]  /*7b40*/  FSEL R64, R32, -INF , !P3 ;  /* 0xff80000020407808 */ /* 0x000fe40005800000 */
[C---:B------:R-:W-:Y:S02]  /*7b50*/  ISETP.GE.AND P6, PT, R3.reuse, R126, PT ;  /* 0x0000007e0300720c */ /* 0x040fe40003fc6270 */
[----:B------:R-:W-:Y:S02]  /*7b60*/  ISETP.GE.AND P3, PT, R3, R125, PT ;  /* 0x0000007d0300720c */ /* 0x000fe40003f66270 */
[----:B------:R-:W-:Y:S02]  /*7b70*/  IADD3 R3, R8, 0x1, RZ ;  /* 0x0000000108037810 */ /* 0x000fe40007ffe0ff */
[----:B------:R-:W-:-:S02]  /*7b80*/  FSEL R112, R40, -INF , !P5 ;  /* 0xff80000028707808 */ /* 0x000fc40006800000 */
[----:B------:R-:W-:Y:S02]  /*7b90*/  FSEL R101, R30, -INF , !P2 ;  /* 0xff8000001e657808 */ /* 0x000fe40005000000 */
[-C--:B------:R-:W-:Y:S02]  /*7ba0*/  ISETP.GE.AND P5, PT, R4, R125.reuse, PT ;  /* 0x0000007d0400720c */ /* 0x080fe40003fa6270 */
[C---:B------:R-:W-:Y:S02]  /*7bb0*/  ISETP.GE.AND P2, PT, R3.reuse, R126, PT ;  /* 0x0000007e0300720c */ /* 0x040fe40003f46270 */
        /* <DEDUP_REMOVED lines=47> */
[----:B------:R-:W-:Y:S02]  /*7eb0*/  LOP3.LUT R124, R109, 0x78, R124, 0xfe, !PT ;  /* 0x000000786d7c7812 */ /* 0x000fe400078efe7c */
        /* <DEDUP_REMOVED lines=9> */
[CC--:B------:R-:W-:Y:S02]  /*7f50*/  ISETP.GE.AND P5, PT, R124.reuse, R126.reuse, PT ;  /* 0x0000007e7c00720c */ /* 0x0c0fe40003fa6270 */
[----:B------:R-:W-:Y:S02]  /*7f60*/  ISETP.GE.AND P4, PT, R124, R125, PT ;  /* 0x0000007d7c00720c */ /* 0x000fe40003f86270 */
[----:B------:R-:W-:Y:S02]  /*7f70*/  FSEL R175, R47, -INF , !P6 ;  /* 0xff8000002faf7808 */ /* 0x000fe40007000000 */
[----:B------:R-:W-:Y:S02]  /*7f80*/  FSEL R124, R41, -INF , !P3 ;  /* 0xff800000297c7808 */ /* 0x000fe40005800000 */
[----:B------:R-:W-:Y:S02]  /*7f90*/  FSEL R129, R43, -INF , !P2 ;  /* 0xff8000002b817808 */ /* 0x000fe40005000000 */
[----:B------:R-:W-:-:S02]  /*7fa0*/  ISETP.GE.AND P6, PT, R7, R126, PT ;  /* 0x0000007e0700720c */ /* 0x000fc40003fc6270 */
[-C--:B------:R-:W-:Y:S02]  /*7fb0*/  ISETP.GE.AND P3, PT, R7, R125.reuse, PT ;  /* 0x0000007d0700720c */ /* 0x080fe40003f66270 */
        /* <DEDUP_REMOVED lines=29> */
[----:B------:R-:W-:Y:S05]  /*8190*/  @!P0 BRA `(.L_x_5721) ;  /* 0x000003a000008947 */ /* 0x000fea0003800000 */
[----:B------:R-:W1:Y:S01]  /*81a0*/  I2F.RP R8, R121 ;  /* 0x0000007900087306 */ /* 0x000e620000209400 */
[----:B------:R-:W-:-:S02]  /*81b0*/  IABS R14, R109 ;  /* 0x0000006d000e7213 */ /* 0x000fc40000000000 */
[C---:B------:R-:W-:Y:S02]  /*81c0*/  IADD3 R9, R109.reuse, -0x80, RZ ;  /* 0xffffff806d097810 */ /* 0x040fe40007ffe0ff */
[----:B------:R-:W-:-:S03]  /*81d0*/  LOP3.LUT R109, R109, c[0x0][0x2d0], RZ, 0x3c, !PT ;  /* 0x0000b4006d6d7a12 */ /* 0x000fc600078e3cff */
[----:B-1----:R-:W1:Y:S02]  /*81e0*/  MUFU.RCP R10, R8 ;  /* 0x00000008000a7308 */ /* 0x002e640000001000 */
[----:B-1----:R-:W-:Y:S02]  /*81f0*/  IADD3 R10, R10, 0xffffffe, RZ ;  /* 0x0ffffffe0a0a7810 */ /* 0x002fe40007ffe0ff */
[----:B------:R-:W-:-:S04]  /*8200*/  IABS R8, R9 ;  /* 0x0000000900087213 */ /* 0x000fc80000000000 */
[----:B------:R-:W1:Y:S01]  /*8210*/  F2I.FTZ.U32.TRUNC.NTZ R11, R10 ;  /* 0x0000000a000b7305 */ /* 0x000e62000021f000 */
[----:B------:R-:W-:Y:S01]  /*8220*/  LOP3.LUT R9, R9, c[0x0][0x2d0], RZ, 0x3c, !PT ;  /* 0x0000b40009097a12 */ /* 0x000fe200078e3cff */
[----:B-1----:R-:W-:Y:S02]  /*8230*/  IMAD.MOV R7, RZ, RZ, -R11 ;  /* 0x000000ffff077224 */ /* 0x002fe400078e0a0b */
[----:B------:R-:W-:Y:S02]  /*8240*/  IMAD.MOV.U32 R10, RZ, RZ, RZ ;  /* 0x000000ffff0a7224 */ /* 0x000fe400078e00ff */
[----:B------:R-:W-:-:S04]  /*8250*/  IMAD R7, R7, R121, RZ ;  /* 0x0000007907077224 */ /* 0x000fc800078e02ff */
[----:B------:R-:W-:-:S06]  /*8260*/  IMAD.HI.U32 R7, R11, R7, R10 ;  /* 0x000000070b077227 */ /* 0x000fcc00078e000a */
[----:B------:R-:W-:-:S04]  /*8270*/  IMAD.HI.U32 R11, R7, R14, RZ ;  /* 0x0000000e070b7227 */ /* 0x000fc800078e00ff */
[----:B------:R-:W-:Y:S02]  /*8280*/  IMAD.MOV R10, RZ, RZ, -R11 ;  /* 0x000000ffff0a7224 */ /* 0x000fe400078e0a0b */
[----:B------:R-:W-:-:S04]  /*8290*/  IMAD.HI.U32 R7, R7, R8, RZ ;  /* 0x0000000807077227 */ /* 0x000fc800078e00ff */
[----:B------:R-:W-:Y:S01]  /*82a0*/  IMAD R14, R121, R10, R14 ;  /* 0x0000000a790e7224 */ /* 0x000fe200078e020e */
[----:B------:R-:W-:-:S04]  /*82b0*/  IADD3 R10, -R7, RZ, RZ ;  /* 0x000000ff070a7210 */ /* 0x000fc80007ffe1ff */
[C---:B------:R-:W-:Y:S01]  /*82c0*/  ISETP.GT.U32.AND P5, PT, R121.reuse, R14, PT ;  /* 0x0000000e7900720c */ /* 0x040fe20003fa4070 */
[----:B------:R-:W-:Y:S01]  /*82d0*/  IMAD R8, R121, R10, R8 ;  /* 0x0000000a79087224 */ /* 0x000fe200078e0208 */
[----:B------:R-:W-:-:S04]  /*82e0*/  LOP3.LUT R10, RZ, c[0x0][0x2d0], RZ, 0x33, !PT ;  /* 0x0000b400ff0a7a12 */ /* 0x000fc800078e33ff */
[----:B------:R-:W-:-:S07]  /*82f0*/  ISETP.GT.U32.AND P4, PT, R121, R8, PT ;  /* 0x000000087900720c */ /* 0x000fce0003f84070 */
[--C-:B------:R-:W-:Y:S01]  /*8300*/  @!P5 IMAD.IADD R14, R14, 0x1, -R121.reuse ;  /* 0x000000010e0ed824 */ /* 0x100fe200078e0a79 */
[----:B------:R-:W-:Y:S02]  /*8310*/  @!P5 IADD3 R11, R11, 0x1, RZ ;  /* 0x000000010b0bd810 */ /* 0x000fe40007ffe0ff */
[----:B------:R-:W-:Y:S02]  /*8320*/  ISETP.GE.AND P5, PT, R109, RZ, PT ;  /* 0x000000ff6d00720c */ /* 0x000fe40003fa6270 */
[-C--:B------:R-:W-:Y:S01]  /*8330*/  ISETP.GE.U32.AND P3, PT, R14, R121.reuse, PT ;  /* 0x000000790e00720c */ /* 0x080fe20003f66070 */
[----:B------:R-:W-:Y:S01]  /*8340*/  @!P4 IMAD.IADD R8, R8, 0x1, -R121 ;  /* 0x000000010808c824 */ /* 0x000fe200078e0a79 */
[----:B------:R-:W-:Y:S02]  /*8350*/  @!P4 IADD3 R7, R7, 0x1, RZ ;  /* 0x000000010707c810 */ /* 0x000fe40007ffe0ff */
[----:B------:R-:W-:Y:S02]  /*8360*/  ISETP.NE.AND P4, PT, RZ, c[0x0][0x2d0], PT ;  /* 0x0000b400ff007a0c */ /* 0x000fe40003f85270 */
[----:B------:R-:W-:-:S07]  /*8370*/  ISETP.GE.U32.AND P6, PT, R8, R121, PT ;  /* 0x000000790800720c */ /* 0x000fce0003fc6070 */
[----:B------:R-:W-:Y:S02]  /*8380*/  @P3 IADD3 R11, R11, 0x1, RZ ;  /* 0x000000010b0b3810 */ /* 0x000fe40007ffe0ff */
[----:B------:R-:W-:-:S03]  /*8390*/  ISETP.GE.AND P3, PT, R9, RZ, PT ;  /* 0x000000ff0900720c */ /* 0x000fc60003f66270 */
[----:B------:R-:W-:Y:S01]  /*83a0*/  @!P5 IMAD.MOV R11, RZ, RZ, -R11 ;  /* 0x000000ffff0bd224 */ /* 0x000fe200078e0a0b */
[----:B------:R-:W-:-:S04]  /*83b0*/  @P6 IADD3 R7, R7, 0x1, RZ ;  /* 0x0000000107076810 */ /* 0x000fc80007ffe0ff */
[----:B------:R-:W-:Y:S02]  /*83c0*/  MOV R9, R7 ;  /* 0x0000000700097202 */ /* 0x000fe40000000f00 */
[----:B------:R-:W-:-:S03]  /*83d0*/  SEL R7, R10, R11, !P4 ;  /* 0x0000000b0a077207 */ /* 0x000fc60006000000 */
[----:B------:R-:W-:Y:S02]  /*83e0*/  @!P3 IMAD.MOV R9, RZ, RZ, -R9 ;  /* 0x000000ffff09b224 */ /* 0x000fe400078e0a09 */
[----:B------:R-:W-:-:S03]  /*83f0*/  IMAD.WIDE R24, R7, 0x4, R170 ;  /* 0x0000000407187825 */ /* 0x000fc600078e02aa */
[----:B------:R-:W-:Y:S02]  /*8400*/  SEL R10, R10, R9, !P4 ;  /* 0x000000090a0a7207 */ /* 0x000fe40006000000 */
[----:B------:R-:W2:Y:S03]  /*8410*/  LDG.E R8, [R24.64] ;  /* 0x0000000618087981 */ /* 0x000ea6000c1e1900 */
[----:B------:R-:W-:-:S05]  /*8420*/  IMAD.WIDE R22, R10, 0x4, R170 ;  /* 0x000000040a167825 */ /* 0x000fca00078e02aa */
[----:B------:R-:W2:Y:S01]  /*8430*/  LDG.E R9, [R22.64] ;  /* 0x0000000616097981 */ /* 0x000ea2000c1e1900 */
[----:B------:R-:W-:Y:S01]  /*8440*/  IADD3 R7, R7, -R10, RZ ;  /* 0x8000000a07077210 */ /* 0x000fe20007ffe0ff */
[----:B------:R-:W-:-:S04]  /*8450*/  IMAD.MOV.U32 R10, RZ, RZ, c[0x0][0x2d0] ;  /* 0x0000b400ff0a7624 */ /* 0x000fc800078e00ff */
[----:B------:R-:W-:-:S05]  /*8460*/  IMAD R10, R7, R10, -0x80 ;  /* 0xffffff80070a7424 */ /* 0x000fca00078e020a */
[----:B------:R-:W-:Y:S01]  /*8470*/  SHF.R.S32.HI R7, RZ, 0x1f, R10 ;  /* 0x0000001fff077819 */ /* 0x000fe2000001140a */
[----:B------:R-:W-:-:S04]  /*8480*/  IMAD.WIDE.U32 R20, R10, c[0x0][0x198], RZ ;  /* 0x000066000a147a25 */ /* 0x000fc800078e00ff */
[----:B------:R-:W-:-:S04]  /*8490*/  IMAD R7, R7, c[0x0][0x198], RZ ;  /* 0x0000660007077a24 */ /* 0x000fc800078e02ff */
[----:B------:R-:W-:-:S05]  /*84a0*/  IMAD R7, R10, c[0x0][0x19c], R7 ;  /* 0x000067000a077a24 */ /* 0x000fca00078e0207 */
[----:B------:R-:W-:Y:S01]  /*84b0*/  IADD3 R21, R21, R7, RZ ;  /* 0x0000000715157210 */ /* 0x000fe20007ffe0ff */
[----:B--2---:R-:W-:-:S05]  /*84c0*/  IMAD.IADD R9, R9, 0x1, -R8 ;  /* 0x0000000109097824 */ /* 0x004fca00078e0a08 */
[----:B------:R-:W-:Y:S01]  /*84d0*/  SHF.R.S32.HI R8, RZ, 0x1f, R9 ;  /* 0x0000001fff087819 */ /* 0x000fe20000011409 */
[----:B------:R-:W-:-:S04]  /*84e0*/  IMAD.WIDE.U32 R20, R9, c[0x0][0x180], R20 ;  /* 0x0000600009147a25 */ /* 0x000fc800078e0014 */
[----:B------:R-:W-:-:S04]  /*84f0*/  IMAD R8, R8, c[0x0][0x180], RZ ;  /* 0x0000600008087a24 */ /* 0x000fc800078e02ff */
[----:B------:R-:W-:Y:S01]  /*8500*/  IMAD R8, R9, c[0x0][0x184], R8 ;  /* 0x0000610009087a24 */ /* 0x000fe200078e0208 */
[----:B------:R-:W-:-:S03]  /*8510*/  MOV R7, R20 ;  /* 0x0000001400077202 */ /* 0x000fc60000000f00 */
[----:B------:R-:W-:Y:S01]  /*8520*/  IMAD.IADD R8, R21, 0x1, R8 ;  /* 0x0000000115087824 */ /* 0x000fe200078e0208 */
[----:B------:R-:W-:Y:S05]  /*8530*/  BRA `(.L_x_5722) ;  /* 0x0000002000007947 */ /* 0x000fea0003800000 */
.L_x_5721:
[----:B------:R-:W-:-:S04]  /*8540*/  LEA R7, -R120, RZ, 0x7 ;  /* 0x000000ff78077211 */ /* 0x000fc800078e39ff */
[----:B------:R-:W-:Y:S02]  /*8550*/  SHF.R.S32.HI R8, RZ, 0x1f, R7 ;  /* 0x0000001fff087819 */ /* 0x000fe40000011407 */
.L_x_5722:
[----:B------:R-:W-:Y:S01]  /*8560*/  @!P1 IMAD.MOV.U32 R20, RZ, RZ, R122 ;  /* 0x000000ffff149224 */ /* 0x000fe200078e007a */
[C---:B------:R-:W-:Y:S01]  /*8570*/  @!P1 LEA R26, P3, R7.reuse, R176, 0x1 ;  /* 0x000000b0071a9211 */ /* 0x040fe200078608ff */
[----:B------:R-:W-:Y:S01]  /*8580*/  @!P1 IMAD.MOV.U32 R21, RZ, RZ, R123 ;  /* 0x000000ffff159224 */ /* 0x000fe200078e007b */
[----:B------:R1:W-:Y:S01]  /*8590*/  @P1 STS.128 [R166+0x2000], RZ ;  /* 0x002000ffa6001388 */ /* 0x0003e20000000c00 */
[----:B------:R-:W-:Y:S01]  /*85a0*/  @!P1 IMAD.MOV.U32 R11, RZ, RZ, c[0x0][0x19c] ;  /* 0x00006700ff0b9624 */ /* 0x000fe200078e00ff */
[C---:B------:R-:W-:Y:S01]  /*85b0*/  @!P1 LEA.HI.X R27, R7.reuse, R177, R8, 0x1, P3 ;  /* 0x000000b1071b9211 */ /* 0x040fe200018f0c08 */
[----:B------:R-:W-:Y:S01]  /*85c0*/  @!P1 IMAD.MOV.U32 R9, RZ, RZ, c[0x0][0x19c] ;  /* 0x00006700ff099624 */ /* 0x000fe200078e00ff */
[----:B------:R-:W-:Y:S01]  /*85d0*/  BSSY B0, `(.L_x_5723) ;  /* 0x0000055000007945 */ /* 0x000fe20003800000 */
[C---:B------:R-:W-:Y:S02]  /*85e0*/  @!P1 IMAD.WIDE.U32 R24, R120.reuse, 0x30, R20 ;  /* 0x0000003078189825 */ /* 0x040fe400078e0014 */
[----:B------:R-:W-:Y:S01]  /*85f0*/  @!PT LDS RZ, [RZ] ;  /* 0x00000000fffff984 */ /* 0x000fe20000000800 */
[----:B------:R-:W-:Y:S01]  /*8600*/  @!PT LDS RZ, [RZ] ;  /* 0x00000000fffff984 */ /* 0x000fe20000000800 */
[----:B------:R-:W-:Y:S01]  /*8610*/  @!PT LDS RZ, [RZ] ;  /* 0x00000000fffff984 */ /* 0x000fe20000000800 */
[----:B------:R2:W-:Y:S02]  /*8620*/  @!P1 LDGSTS.E.BYPASS.LTC128B.128 [R166+0x2000], [R26.64] ;  /* 0x020000001aa69fae */ /* 0x0005e4000b901d46 */
[----:B------:R-:W-:Y:S01]  /*8630*/  @!P1 IMAD.WIDE.U32 R22, R120, 0x50, R122 ;  /* 0x0000005078169825 */ /* 0x000fe200078e007a */
[----:B------:R-:W-:Y:S01]  /*8640*/  @!P1 IADD3 R17, P4, R7, R24, RZ ;  /* 0x0000001807119210 */ /* 0x000fe20007f9e0ff */
[----:B------:R1:W-:Y:S02]  /*8650*/  @P1 STS.128 [R166+0x2800], RZ ;  /* 0x002800ffa6001388 */ /* 0x0003e40000000c00 */
[----:B------:R-:W-:Y:S01]  /*8660*/  @!P1 IMAD R11, R11, 0x30, RZ ;  /* 0x000000300b0b9824 */ /* 0x000fe200078e02ff */
[----:B------:R-:W-:Y:S01]  /*8670*/  @!P1 IADD3 R21, P3, R7, R22, RZ ;  /* 0x0000001607159210 */ /* 0x000fe20007f7e0ff */
[----:B------:R-:W-:-:S03]  /*8680*/  @!P1 IMAD R9, R9, 0x50, RZ ;  /* 0x0000005009099824 */ /* 0x000fc600078e02ff */
[----:B------:R-:W-:Y:S01]  /*8690*/  @!P1 IADD3.X R14, R8, R11, R25, P4, !PT ;  /* 0x0000000b080e9210 */ /* 0x000fe200027fe419 */
[----:B------:R-:W-:Y:S01]  /*86a0*/  @!P1 IMAD.WIDE.U32 R10, R120, 0x60, R122 ;  /* 0x00000060780a9825 */ /* 0x000fe200078e007a */
[----:B------:R-:W-:-:S03]  /*86b0*/  @!P1 IADD3.X R18, R8, R9, R23, P3, !PT ;  /* 0x0000000908129210 */ /* 0x000fc60001ffe417 */
[----:B------:R-:W-:Y:S01]  /*86c0*/  @!P1 IMAD.MOV.U32 R9, RZ, RZ, c[0x0][0x19c] ;  /* 0x00006700ff099624 */ /* 0x000fe200078e00ff */
[C---:B------:R-:W-:Y:S02]  /*86d0*/  @!P1 IADD3 R23, P3, R7.reuse, R10, RZ ;  /* 0x0000000a07179210 */ /* 0x040fe40007f7e0ff */
[----:B------:R-:W-:Y:S01]  /*86e0*/  @!P1 IADD3 R10, P5, P4, R7, R122, R163 ;  /* 0x0000007a070a9210 */ /* 0x000fe20007cbe0a3 */
[----:B------:R-:W-:-:S05]  /*86f0*/  @!P1 IMAD R9, R9, 0x60, RZ ;  /* 0x0000006009099824 */ /* 0x000fca00078e02ff */
[----:B------:R-:W-:Y:S01]  /*8700*/  @!P1 IADD3.X R20, R8, R9, R11, P3, !PT ;  /* 0x0000000908149210 */ /* 0x000fe20001ffe40b */
[----:B------:R-:W-:Y:S01]  /*8710*/  @!P1 IMAD.MOV.U32 R11, RZ, RZ, c[0x0][0x19c] ;  /* 0x00006700ff0b9624 */ /* 0x000fe200078e00ff */
[----:B------:R-:W-:Y:S02]  /*8720*/  @!P1 LEA R22, P3, R120, R122, 0x5 ;  /* 0x0000007a78169211 */ /* 0x000fe400078628ff */
[-C--:B------:R-:W-:Y:S02]  /*8730*/  @!P1 IADD3.X R9, R8, R123.reuse, R162, P5, P4 ;  /* 0x0000007b08099210 */ /* 0x080fe40002fe84a2 */
[----:B------:R-:W-:Y:S02]  /*8740*/  @!P1 LEA.HI.X R11, R120, R123, R11, 0x5, P3 ;  /* 0x0000007b780b9211 */ /* 0x000fe400018f2c0b */
[----:B------:R-:W-:Y:S02]  /*8750*/  @!P1 IADD3 R13, P3, R7, R22, RZ ;  /* 0x00000016070d9210 */ /* 0x000fe40007f7e0ff */
[----:B------:R-:W-:-:S04]  /*8760*/  @!P1 LEA R24, P4, R10, c[0x0][0x168], 0x1 ;  /* 0x00005a000a189a11 */ /* 0x000fc800078808ff */
[----:B------:R-:W-:Y:S01]  /*8770*/  @!P1 LEA.HI.X R25, R10, c[0x0][0x16c], R9, 0x1, P4 ;  /* 0x00005b000a199a11 */ /* 0x000fe200020f0c09 */
[----:B------:R-:W-:Y:S01]  /*8780*/  @!P1 IMAD.X R10, R8, 0x1, R11, P3 ;  /* 0x00000001080a9824 */ /* 0x000fe200018e060b */
[C---:B--2---:R-:W-:Y:S01]  /*8790*/  @!P1 LEA R26, P3, R13.reuse, c[0x0][0x168], 0x1 ;  /* 0x00005a000d1a9a11 */ /* 0x044fe200078608ff */
[----:B------:R-:W-:Y:S02]  /*87a0*/  @!P1 IMAD.MOV.U32 R9, RZ, RZ, c[0x0][0x19c] ;  /* 0x00006700ff099624 */ /* 0x000fe400078e00ff */
        /* <DEDUP_REMOVED lines=17> */
[----:B------:R-:W-:-:S04]  /*88c0*/  @!P1 LEA R10, P3, R17, c[0x0][0x168], 0x1 ;  /* 0x00005a00110a9a11 */ /* 0x000fc800078608ff */
[----:B------:R-:W-:Y:S02]  /*88d0*/  @!P1 LEA.HI.X R11, R17, c[0x0][0x16c], R14, 0x1, P3 ;  /* 0x00005b00110b9a11 */ /* 0x000fe400018f0c0e */
[----:B--2---:R-:W-:-:S03]  /*88e0*/  @!P1 LEA R24, P3, R21, c[0x0][0x168], 0x1 ;  /* 0x00005a0015189a11 */ /* 0x004fc600078608ff */
[----:B------:R-:W-:Y:S01]  /*88f0*/  @!PT LDS RZ, [RZ] ;  /* 0x00000000fffff984 */ /* 0x000fe20000000800 */
[----:B------:R-:W-:Y:S01]  /*8900*/  @!PT LDS RZ, [RZ] ;  /* 0x00000000fffff984 */ /* 0x000fe20000000800 */
[----:B------:R-:W-:Y:S01]  /*8910*/  @!PT LDS RZ, [RZ] ;  /* 0x00000000fffff984 */ /* 0x000fe20000000800 */
[----:B------:R1:W-:Y:S01]  /*8920*/  @!P1 LDGSTS.E.BYPASS.LTC128B.128 [R166+0x3800], [R10.64] ;  /* 0x038000000aa69fae */ /* 0x0003e2000b901d46 */
[----:B------:R-:W-:Y:S02]  /*8930*/  @!P1 LEA.HI.X R25, R21, c[0x0][0x16c], R18, 0x1, P3 ;  /* 0x00005b0015199a11 */ /* 0x000fe400018f0c12 */
[C---:B------:R-:W-:Y:S01]  /*8940*/  @!P1 LEA R22, P3, R23.reuse, c[0x0][0x168], 0x1 ;  /* 0x00005a0017169a11 */ /* 0x040fe200078608ff */
        /* <DEDUP_REMOVED lines=29> */
.L_x_5724:
[----:B------:R-:W-:Y:S05]  /*8b20*/  BSYNC B0 ;  /* 0x0000000000007941 */ /* 0x000fea0003800000 */
.L_x_5723:
[----:B------:R-:W0:Y:S01]  /*8b30*/  LDGDEPBAR ;  /* 0x00000000000079af */ /* 0x000e220000000000 */
[----:B------:R-:W-:-:S04]  /*8b40*/  LEA R176, P1, R7, R176, 0x1 ;  /* 0x000000b007b07211 */ /* 0x000fc800078208ff */
[----:B------:R-:W-:Y:S02]  /*8b50*/  LEA.HI.X R177, R7, R177, R8, 0x1, P1 ;  /* 0x000000b107b17211 */ /* 0x000fe400008f0c08 */
.L_x_5720:
[----:B-1----:R-:W-:Y:S01]  /*8b60*/  FMNMX.FTZ R10, R0, R5, !PT ;  /* 0x00000005000a7209 */ /* 0x002fe20007810000 */
[----:B------:R-:W-:Y:S01]  /*8b70*/  LDSM.16.MT88.4 R20, [R150+0x6000] ;  /* 0x006000009614783b */ /* 0x000fe20000004200 */
        /* <DEDUP_REMOVED lines=79> */
[C---:B------:R-:W-:Y:S01]  /*9070*/  FMUL.FTZ R109, R53.reuse, c[0x0][0x23c] ;  /* 0x00008f00356d7a20 */ /* 0x040fe20000410000 */
[----:B------:R-:W-:Y:S02]  /*9080*/  FSEL R58, R58, RZ, P1 ;  /* 0x000000ff3a3a7208 */ /* 0x000fe40000800000 */
[----:B------:R-:W-:Y:S02]  /*9090*/  FSEL R185, R53, RZ, P3 ;  /* 0x000000ff35b97208 */ /* 0x000fe40001800000 */
[----:B------:R-:W-:Y:S01]  /*90a0*/  FSEL R109, R109, RZ, P3 ;  /* 0x000000ff6d6d7208 */ /* 0x000fe20001800000 */
[----:B------:R-:W-:Y:S01]  /*90b0*/  FFMA.FTZ R125, R5, c[0x0][0x23c], -R58 ;  /* 0x00008f00057d7a23 */ /* 0x000fe2000001083a */
[----:B------:R-:W-:Y:S01]  /*90c0*/  FSEL R5, R52, RZ, P1 ;  /* 0x000000ff34057208 */ /* 0x000fe20000800000 */
[----:B------:R-:W-:-:S02]  /*90d0*/  FADD.FTZ R185, R2, -R185 ;  /* 0x800000b902b97221 */ /* 0x000fc40000010000 */
[----:B------:R-:W-:Y:S02]  /*90e0*/  FFMA.FTZ R184, R16, c[0x0][0x23c], -R109 ;  /* 0x00008f0010b87a23 */ /* 0x000fe4000001086d */
[----:B------:R-:W-:Y:S01]  /*90f0*/  FADD.FTZ R0, R0, -R5 ;  /* 0x8000000500007221 */ /* 0x000fe20000010000 */
[----:B------:R-:W-:Y:S01]  /*9100*/  MUFU.EX2 R125, R125 ;  /* 0x0000007d007d7308 */ /* 0x000fe20000000800 */
[--C-:B------:R-:W-:Y:S02]  /*9110*/  FFMA.FTZ R120, R6, c[0x0][0x23c], -R109.reuse ;  /* 0x00008f0006787a23 */ /* 0x100fe4000001086d */
[--C-:B------:R-:W-:Y:S02]  /*9120*/  FFMA.FTZ R102, R12, c[0x0][0x23c], -R109.reuse ;  /* 0x00008f000c667a23 */ /* 0x100fe4000001086d */
[----:B------:R-:W-:Y:S02]  /*9130*/  FFMA.FTZ R59, R4, c[0x0][0x23c], -R109 ;  /* 0x00008f00043b7a23 */ /* 0x000fe4000001086d */
[--C-:B------:R-:W-:Y:S01]  /*9140*/  FFMA.FTZ R104, R19, c[0x0][0x23c], -R58.reuse ;  /* 0x00008f0013687a23 */ /* 0x100fe2000001083a */
[----:B------:R-:W-:Y:S01]  /*9150*/  MUFU.EX2 R184, R184 ;  /* 0x000000b800b87308 */ /* 0x000fe20000000800 */
[----:B------:R-:W-:-:S02]  /*9160*/  FFMA.FTZ R107, R107, c[0x0][0x23c], -R58 ;  /* 0x00008f006b6b7a23 */ /* 0x000fc4000001083a */
[----:B------:R-:W-:Y:S02]  /*9170*/  FMUL.FTZ R185, R185, c[0x0][0x23c] ;  /* 0x00008f00b9b97a20 */ /* 0x000fe40000410000 */
[----:B------:R-:W-:Y:S02]  /*9180*/  FFMA.FTZ R8, R15, c[0x0][0x23c], -R58 ;  /* 0x00008f000f087a23 */ /* 0x000fe4000001083a */
[----:B------:R-:W-:Y:S01]  /*9190*/  FMUL.FTZ R0, R0, c[0x0][0x23c] ;  /* 0x00008f0000007a20 */ /* 0x000fe20000410000 */
[----:B------:R-:W1:Y:S01]  /*91a0*/  LDSM.16.MT88.4 R12, [R152+0x6000] ;  /* 0x00600000980c783b */ /* 0x000e620000004200 */
[----:B------:R-:W2:Y:S01]  /*91b0*/  MUFU.EX2 R120, R120 ;  /* 0x0000007800787308 */ /* 0x000ea20000000800 */
[--C-:B------:R-:W-:Y:S02]  /*91c0*/  FFMA.FTZ R119, R114, c[0x0][0x23c], -R109.reuse ;  /* 0x00008f0072777a23 */ /* 0x100fe4000001086d */
        /* <DEDUP_REMOVED lines=8> */
[----:B------:R-:W3:Y:S01]  /*9250*/  MUFU.EX2 R59, R59 ;  /* 0x0000003b003b7308 */ /* 0x000ee20000000800 */
[----:B--2---:R-:W-:Y:S01]  /*9260*/  F2FP.PACK_AB R4, R120, R184 ;  /* 0x000000b87804723e */ /* 0x004fe200000000ff */
[----:B------:R-:W-:-:S02]  /*9270*/  FFMA.FTZ R135, R134, c[0x0][0x23c], -R109 ;  /* 0x00008f0086877a23 */ /* 0x000fc4000001086d */
[--C-:B------:R-:W-:Y:S02]  /*9280*/  FFMA.FTZ R126, R138, c[0x0][0x23c], -R109.reuse ;  /* 0x00008f008a7e7a23 */ /* 0x100fe4000001086d */
[----:B------:R-:W-:Y:S02]  /*9290*/  FFMA.FTZ R136, R190, c[0x0][0x23c], -R109 ;  /* 0x00008f00be887a23 */ /* 0x000fe4000001086d */
[----:B------:R-:W2:Y:S01]  /*92a0*/  MUFU.EX2 R104, R104 ;  /* 0x0000006800687308 */ /* 0x000ea20000000800 */
[--C-:B------:R-:W-:Y:S02]  /*92b0*/  FFMA.FTZ R137, R137, c[0x0][0x23c], -R58.reuse ;  /* 0x00008f0089897a23 */ /* 0x100fe4000001083a */
[--C-:B------:R-:W-:Y:S02]  /*92c0*/  FFMA.FTZ R134, R189, c[0x0][0x23c], -R58.reuse ;  /* 0x00008f00bd867a23 */ /* 0x100fe4000001083a */
[--C-:B------:R-:W-:Y:S02]  /*92d0*/  FFMA.FTZ R183, R183, c[0x0][0x23c], -R58.reuse ;  /* 0x00008f00b7b77a23 */ /* 0x100fe4000001083a */
[--C-:B------:R-:W-:Y:S01]  /*92e0*/  FFMA.FTZ R138, R63, c[0x0][0x23c], -R58.reuse ;  /* 0x00008f003f8a7a23 */ /* 0x100fe2000001083a */
[----:B------:R-:W-:Y:S01]  /*92f0*/  MUFU.EX2 R107, R107 ;  /* 0x0000006b006b7308 */ /* 0x000fe20000000800 */
[----:B---3--:R-:W-:Y:S01]  /*9300*/  F2FP.PACK_AB R6, R59, R102 ;  /* 0x000000663b06723e */ /* 0x008fe200000000ff */
[----:B------:R-:W-:-:S02]  /*9310*/  FFMA.FTZ R190, R191, c[0x0][0x23c], -R58 ;  /* 0x00008f00bfbe7a23 */ /* 0x000fc4000001083a */
[--C-:B------:R-:W-:Y:S02]  /*9320*/  FFMA.FTZ R193, R60, c[0x0][0x23c], -R109.reuse ;  /* 0x00008f003cc17a23 */ /* 0x100fe4000001086d */
[--C-:B------:R-:W-:Y:S02]  /*9330*/  FFMA.FTZ R189, R62, c[0x0][0x23c], -R109.reuse ;  /* 0x00008f003ebd7a23 */ /* 0x100fe4000001086d */
[----:B------:R-:W3:Y:S01]  /*9340*/  MUFU.EX2 R2, R8 ;  /* 0x0000000800027308 */ /* 0x000ee20000000800 */
[----:B--2---:R-:W-:Y:S01]  /*9350*/  F2FP.PACK_AB R5, R104, R125 ;  /* 0x0000007d6805723e */ /* 0x004fe200000000ff */
[----:B------:R-:W-:Y:S02]  /*9360*/  FFMA.FTZ R191, R61, c[0x0][0x23c], -R58 ;  /* 0x00008f003dbf7a23 */ /* 0x000fe4000001083a */
[--C-:B------:R-:W-:Y:S01]  /*9370*/  FFMA.FTZ R188, R188, c[0x0][0x23c], -R109.reuse ;  /* 0x00008f00bcbc7a23 */ /* 0x100fe2000001086d */
[----:B------:R-:W-:Y:S01]  /*9380*/  LDSM.16.MT88.4 R60, [R152+0x7800] ;  /* 0x00780000983c783b */ /* 0x000fe20000004200 */
[----:B------:R-:W-:-:S02]  /*9390*/  FFMA.FTZ R186, R186, c[0x0][0x23c], -R109 ;  /* 0x00008f00baba7a23 */ /* 0x000fc4000001086d */
[----:B------:R-:W2:Y:S01]  /*93a0*/  MUFU.EX2 R185, R185 ;  /* 0x000000b900b97308 */ /* 0x000ea20000000800 */
[--C-:B------:R-:W-:Y:S02]  /*93b0*/  FFMA.FTZ R187, R187, c[0x0][0x23c], -R58.reuse ;  /* 0x00008f00bbbb7a23 */ /* 0x100fe4000001083a */
[--C-:B------:R-:W-:Y:S02]  /*93c0*/  FFMA.FTZ R192, R195, c[0x0][0x23c], -R58.reuse ;  /* 0x00008f00c3c07a23 */ /* 0x100fe4000001083a */
[--C-:B------:R-:W-:Y:S02]  /*93d0*/  FFMA.FTZ R129, R129, c[0x0][0x23c], -R58.reuse ;  /* 0x00008f0081817a23 */ /* 0x100fe4000001083a */
[--C-:B------:R-:W-:Y:S01]  /*93e0*/  FFMA.FTZ R127, R127, c[0x0][0x23c], -R58.reuse ;  /* 0x00008f007f7f7a23 */ /* 0x100fe2000001083a */
[----:B------:R-:W4:Y:S01]  /*93f0*/  MUFU.EX2 R122, R0 ;  /* 0x00000000007a7308 */ /* 0x000f220000000800 */
[----:B---3--:R-:W-:Y:S01]  /*9400*/  F2FP.PACK_AB R7, R2, R107 ;  /* 0x0000006b0207723e */ /* 0x008fe200000000ff */
[----:B------:R-:W-:-:S02]  /*9410*/  FFMA.FTZ R56, R56, c[0x0][0x23c], -R58 ;  /* 0x00008f0038387a23 */ /* 0x000fc4000001083a */
[----:B--2---:R-:W-:-:S04]  /*9420*/  FMUL.FTZ R16, R72, R185 ;  /* 0x000000b948107220 */ /* 0x004fc80000410000 */
[----:B------:R-:W-:Y:S01]  /*9430*/  MUFU.EX2 R119, R119 ;  /* 0x0000007700777308 */ /* 0x000fe20000000800 */
[-C--:B------:R-:W-:Y:S02]  /*9440*/  FMUL.FTZ R17, R73, R185.reuse ;  /* 0x000000b949117220 */ /* 0x080fe40000410000 */
[-C--:B------:R-:W-:Y:S02]  /*9450*/  FMUL.FTZ R92, R92, R185.reuse ;  /* 0x000000b95c5c7220 */ /* 0x080fe40000410000 */
[----:B------:R-:W-:Y:S02]  /*9460*/  FMUL.FTZ R93, R93, R185 ;  /* 0x000000b95d5d7220 */ /* 0x000fe40000410000 */
[-C--:B----4-:R-:W-:Y:S01]  /*9470*/  FMUL.FTZ R18, R74, R122.reuse ;  /* 0x0000007a4a127220 */ /* 0x090fe20000410000 */
[----:B------:R-:W2:Y:S01]  /*9480*/  MUFU.EX2 R114, R114 ;  /* 0x0000007200727308 */ /* 0x000ea20000000800 */
[-C--:B------:R-:W-:Y:S02]  /*9490*/  FMUL.FTZ R19, R75, R122.reuse ;  /* 0x0000007a4b137220 */ /* 0x080fe40000410000 */
[----:B------:R-:W-:-:S02]  /*94a0*/  FMUL.FTZ R94, R94, R122 ;  /* 0x0000007a5e5e7220 */ /* 0x000fc40000410000 */
[-C--:B------:R-:W-:Y:S02]  /*94b0*/  FMUL.FTZ R95, R95, R122.reuse ;  /* 0x0000007a5f5f7220 */ /* 0x080fe40000410000 */
[----:B------:R-:W-:Y:S01]  /*94c0*/  FFMA.FTZ R0, R32, c[0x0][0x23c], -R109 ;  /* 0x00008f0020007a23 */ /* 0x000fe2000001086d */
[C---:B------:R-:W-:Y:S01]  /*94d0*/  HMMA.16816.F32 R16, R4.reuse, R20, R16 ;  /* 0x000000140410723c */ /* 0x040fe20000001810 */
[----:B------:R-:W-:Y:S01]  /*94e0*/  MUFU.EX2 R117, R117 ;  /* 0x0000007500757308 */ /* 0x000fe20000000800 */
[-C--:B------:R-:W-:Y:S02]  /*94f0*/  FMUL.FTZ R8, R96, R185.reuse ;  /* 0x000000b960087220 */ /* 0x080fe40000410000 */
[-C--:B------:R-:W-:Y:S02]  /*9500*/  FMUL.FTZ R9, R97, R185.reuse ;  /* 0x000000b961097220 */ /* 0x080fe40000410000 */
[-C--:B------:R-:W-:Y:S02]  /*9510*/  FMUL.FTZ R10, R98, R122.reuse ;  /* 0x0000007a620a7220 */ /* 0x080fe40000410000 */
[----:B------:R-:W-:Y:S01]  /*9520*/  HMMA.16816.F32 R20, R4, R22, R92 ;  /* 0x000000160414723c */ /* 0x000fe2000000185c */
[----:B------:R-:W-:Y:S01]  /*9530*/  MUFU.EX2 R0, R0 ;  /* 0x0000000000007308 */ /* 0x000fe20000000800 */
[----:B------:R-:W-:Y:S01]  /*9540*/  FMUL.FTZ R11, R99, R122 ;  /* 0x0000007a630b7220 */ /* 0x000fe20000410000 */
[----:B------:R-:W-:Y:S01]  /*9550*/  LDSM.16.MT88.4 R92, [R150+0x8800] ;  /* 0x00880000965c783b */ /* 0x000fe20000004200 */
[----:B------:R-:W-:-:S02]  /*9560*/  FMUL.FTZ R24, R76, R185 ;  /* 0x000000b94c187220 */ /* 0x000fc40000410000 */
[-C--:B------:R-:W-:Y:S02]  /*9570*/  FMUL.FTZ R25, R77, R185.reuse ;  /* 0x000000b94d197220 */ /* 0x080fe40000410000 */
[-C--:B------:R-:W-:Y:S01]  /*9580*/  FMUL.FTZ R26, R78, R122.reuse ;  /* 0x0000007a4e1a7220 */ /* 0x080fe20000410000 */
[----:B------:R-:W-:Y:S01]  /*9590*/  MUFU.EX2 R121, R121 ;  /* 0x0000007900797308 */ /* 0x000fe20000000800 */
[-C--:B------:R-:W-:Y:S01]  /*95a0*/  FMUL.FTZ R27, R79, R122.reuse ;  /* 0x0000007a4f1b7220 */ /* 0x080fe20000410000 */
[C---:B-1----:R-:W-:Y:S01]  /*95b0*/  HMMA.16816.F32 R8, R4.reuse, R12, R8 ;  /* 0x0000000c0408723c */ /* 0x042fe20000001808 */
[-C--:B------:R-:W-:Y:S02]  /*95c0*/  FMUL.FTZ R68, R68, R185.reuse ;  /* 0x000000b944447220 */ /* 0x080fe40000410000 */
[-C--:B------:R-:W-:Y:S02]  /*95d0*/  FMUL.FTZ R69, R69, R185.reuse ;  /* 0x000000b945457220 */ /* 0x080fe40000410000 */
[-C--:B------:R-:W-:Y:S01]  /*95e0*/  FMUL.FTZ R70, R70, R122.reuse ;  /* 0x0000007a46467220 */ /* 0x080fe20000410000 */
[----:B------:R-:W1:Y:S01]  /*95f0*/  MUFU.EX2 R116, R116 ;  /* 0x0000007400747308 */ /* 0x000e620000000800 */
[----:B------:R-:W-:Y:S01]  /*9600*/  FMUL.FTZ R71, R71, R122 ;  /* 0x0000007a47477220 */ /* 0x000fe20000410000 */
[----:B------:R-:W-:Y:S01]  /*9610*/  HMMA.16816.F32 R24, R4, R28, R24 ;  /* 0x0000001c0418723c */ /* 0x000fe20000001818 */
[----:B------:R-:W-:-:S02]  /*9620*/  FMUL.FTZ R80, R80, R185 ;  /* 0x000000b950507220 */ /* 0x000fc40000410000 */
[-C--:B------:R-:W-:Y:S02]  /*9630*/  FMUL.FTZ R81, R81, R185.reuse ;  /* 0x000000b951517220 */ /* 0x080fe40000410000 */
[-C--:B------:R-:W-:Y:S01]  /*9640*/  FMUL.FTZ R82, R82, R122.reuse ;  /* 0x0000007a52527220 */ /* 0x080fe20000410000 */
[----:B------:R-:W-:Y:S01]  /*9650*/  MUFU.EX2 R123, R123 ;  /* 0x0000007b007b7308 */ /* 0x000fe20000000800 */
[-C--:B------:R-:W-:Y:S01]  /*9660*/  FMUL.FTZ R83, R83, R122.reuse ;  /* 0x0000007a53537220 */ /* 0x080fe20000410000 */
[C---:B------:R-:W-:Y:S01]  /*9670*/  HMMA.16816.F32 R12, R4.reuse, R14, R68 ;  /* 0x0000000e040c723c */ /* 0x040fe20000001844 */
[-C--:B------:R-:W-:Y:S01]  /*9680*/  FMUL.FTZ R32, R88, R185.reuse ;  /* 0x000000b958207220 */ /* 0x080fe20000410000 */
[----:B------:R-:W-:Y:S01]  /*9690*/  LDSM.16.MT88.4 R68, [R152+0x8800] ;  /* 0x008800009844783b */ /* 0x000fe20000004200 */
[-C--:B------:R-:W-:Y:S02]  /*96a0*/  FMUL.FTZ R33, R89, R185.reuse ;  /* 0x000000b959217220 */ /* 0x080fe40000410000 */
[-C--:B------:R-:W-:Y:S01]  /*96b0*/  FMUL.FTZ R34, R90, R122.reuse ;  /* 0x0000007a5a227220 */ /* 0x080fe20000410000 */
[----:B------:R-:W3:Y:S01]  /*96c0*/  MUFU.EX2 R118, R118 ;  /* 0x0000007600767308 */ /* 0x000ee20000000800 */
[----:B------:R-:W-:Y:S01]  /*96d0*/  FMUL.FTZ R35, R91, R122 ;  /* 0x0000007a5b237220 */ /* 0x000fe20000410000 */
[----:B------:R-:W-:Y:S01]  /*96e0*/  HMMA.16816.F32 R28, R4, R30, R80 ;  /* 0x0000001e041c723c */ /* 0x000fe20000001850 */
[-C--:B------:R-:W-:Y:S01]  /*96f0*/  FMUL.FTZ R84, R84, R185.reuse ;  /* 0x000000b954547220 */ /* 0x080fe20000410000 */
[----:B------:R-:W-:Y:S01]  /*9700*/  LDSM.16.MT88.4 R80, [R149+0x8800] ;  /* 0x008800009550783b */ /* 0x000fe20000004200 */
[----:B------:R-:W-:-:S02]  /*9710*/  FMUL.FTZ R85, R85, R185 ;  /* 0x000000b955557220 */ /* 0x000fc40000410000 */
[-C--:B------:R-:W-:Y:S01]  /*9720*/  FMUL.FTZ R86, R86, R122.reuse ;  /* 0x0000007a56567220 */ /* 0x080fe20000410000 */
[----:B------:R-:W-:Y:S01]  /*9730*/  MUFU.EX2 R139, R139 ;  /* 0x0000008b008b7308 */ /* 0x000fe20000000800 */
[-C--:B------:R-:W-:Y:S01]  /*9740*/  FMUL.FTZ R87, R87, R122.reuse ;  /* 0x0000007a57577220 */ /* 0x080fe20000410000 */
[C---:B------:R-:W-:Y:S01]  /*9750*/  HMMA.16816.F32 R32, R4.reuse, R36, R32 ;  /* 0x000000240420723c */ /* 0x040fe20000001820 */
[----:B------:R-:W-:Y:S02]  /*9760*/  FFMA.FTZ R125, R178, R122, R125 ;  /* 0x0000007ab27d7223 */ /* 0x000fe4000001007d */
[----:B------:R-:W-:Y:S02]  /*9770*/  FFMA.FTZ R179, R179, R185, R184 ;  /* 0x000000b9b3b37223 */ /* 0x000fe400000100b8 */
[----:B------:R-:W-:Y:S01]  /*9780*/  FADD.FTZ R104, R104, R125 ;  /* 0x0000007d68687221 */ /* 0x000fe20000010000 */
[----:B------:R-:W4:Y:S01]  /*9790*/  MUFU.EX2 R136, R136 ;  /* 0x0000008800887308 */ /* 0x000f220000000800 */
[----:B--2---:R-:W-:Y:S01]  /*97a0*/  F2FP.PACK_AB R36, R114, R119 ;  /* 0x000000777224723e */ /* 0x004fe200000000ff */
[----:B------:R-:W-:Y:S01]  /*97b0*/  HMMA.16816.F32 R4, R4, R38, R84 ;  /* 0x000000260404723c */ /* 0x000fe20000001854 */
[----:B-1----:R-:W-:Y:S01]  /*97c0*/  F2FP.PACK_AB R37, R116, R121 ;  /* 0x000000797425723e */ /* 0x002fe200000000ff */
[----:B------:R-:W-:-:S04]  /*97d0*/  FADD.FTZ R107, R107, R104 ;  /* 0x000000686b6b7221 */ /* 0x000fc80000010000 */
[----:B------:R-:W-:Y:S01]  /*97e0*/  MUFU.EX2 R135, R135 ;  /* 0x0000008700877308 */ /* 0x000fe20000000800 */
[----:B------:R-:W-:Y:S02]  /*97f0*/  F2FP.PACK_AB R38, R0, R117 ;  /* 0x000000750026723e */ /* 0x000fe400000000ff */
[----:B---3--:R-:W-:-:S05]  /*9800*/  F2FP.PACK_AB R39, R118, R123 ;  /* 0x0000007b7627723e */ /* 0x008fca00000000ff */
[----:B------:R-:W-:Y:S02]  /*9810*/  MUFU.EX2 R126, R126 ;  /* 0x0000007e007e7308 */ /* 0x000fe40000000800 */
[C---:B------:R-:W-:Y:S06]  /*9820*/  HMMA.16816.F32 R16, R36.reuse, R44, R16 ;  /* 0x0000002c2410723c */ /* 0x040fec0000001810 */
[----:B------:R-:W-:Y:S02]  /*9830*/  MUFU.EX2 R137, R137 ;  /* 0x0000008900897308 */ /* 0x000fe40000000800 */
[C---:B------:R-:W-:Y:S01]  /*9840*/  HMMA.16816.F32 R20, R36.reuse, R46, R20 ;  /* 0x0000002e2414723c */ /* 0x040fe20000001814 */
[----:B------:R-:W1:Y:S05]  /*9850*/  LDSM.16.MT88.4 R44, [R148+0x6800] ;  /* 0x00680000942c783b */ /* 0x000e6a0000004200 */
[----:B------:R-:W2:Y:S02]  /*9860*/  MUFU.EX2 R134, R134 ;  /* 0x0000008600867308 */ /* 0x000ea40000000800 */
[C---:B------:R-:W-:Y:S06]  /*9870*/  HMMA.16816.F32 R8, R36.reuse, R48, R8 ;  /* 0x000000302408723c */ /* 0x040fec0000001808 */
[----:B------:R-:W-:Y:S02]  /*9880*/  MUFU.EX2 R183, R183 ;  /* 0x000000b700b77308 */ /* 0x000fe40000000800 */
[C---:B------:R-:W-:Y:S01]  /*9890*/  HMMA.16816.F32 R12, R36.reuse, R50, R12 ;  /* 0x00000032240c723c */ /* 0x040fe2000000180c */
[----:B------:R-:W3:Y:S05]  /*98a0*/  LDSM.16.MT88.4 R48, [R152+0x7000] ;  /* 0x007000009830783b */ /* 0x000eea0000004200 */
[----:B------:R-:W5:Y:S02]  /*98b0*/  MUFU.EX2 R138, R138 ;  /* 0x0000008a008a7308 */ /* 0x000f640000000800 */
[C---:B------:R-:W-:Y:S06]  /*98c0*/  HMMA.16816.F32 R24, R36.reuse, R40, R24 ;  /* 0x000000282418723c */ /* 0x040fec0000001818 */
[----:B------:R-:W-:Y:S02]  /*98d0*/  MUFU.EX2 R193, R193 ;  /* 0x000000c100c17308 */ /* 0x000fe40000000800 */
[C---:B------:R-:W-:Y:S01]  /*98e0*/  HMMA.16816.F32 R28, R36.reuse, R42, R28 ;  /* 0x0000002a241c723c */ /* 0x040fe2000000181c */
[----:B------:R-:W3:Y:S05]  /*98f0*/  LDSM.16.MT88.4 R40, [R149+0x7000] ;  /* 0x007000009528783b */ /* 0x000eea0000004200 */
[----:B------:R-:W2:Y:S02]  /*9900*/  MUFU.EX2 R188, R188 ;  /* 0x000000bc00bc7308 */ /* 0x000ea40000000800 */
[C---:B-1----:R-:W-:Y:S06]  /*9910*/  HMMA.16816.F32 R32, R36.reuse, R44, R32 ;  /* 0x0000002c2420723c */ /* 0x042fec0000001820 */
[----:B------:R-:W-:Y:S02]  /*9920*/  MUFU.EX2 R189, R189 ;  /* 0x000000bd00bd7308 */ /* 0x000fe40000000800 */
[----:B------:R-:W-:Y:S01]  /*9930*/  HMMA.16816.F32 R4, R36, R46, R4 ;  /* 0x0000002e2404723c */ /* 0x000fe20000001804 */
[----:B------:R-:W1:Y:S05]  /*9940*/  LDSM.16.MT88.4 R44, [R150+0x7000] ;  /* 0x00700000962c783b */ /* 0x000e6a0000004200 */
[----:B------:R-:W-:Y:S01]  /*9950*/  MUFU.EX2 R186, R186 ;  /* 0x000000ba00ba7308 */ /* 0x000fe20000000800 */
[----:B----4-:R-:W-:-:S02]  /*9960*/  F2FP.PACK_AB R36, R136, R139 ;  /* 0x0000008b8824723e */ /* 0x010fc400000000ff */
[----:B--2---:R-:W-:Y:S02]  /*9970*/  F2FP.PACK_AB R37, R134, R137 ;  /* 0x000000898625723e */ /* 0x004fe400000000ff */
[----:B------:R-:W-:Y:S02]  /*9980*/  F2FP.PACK_AB R38, R126, R135 ;  /* 0x000000877e26723e */ /* 0x000fe400000000ff */
[----:B-----5:R-:W-:Y:S01]  /*9990*/  F2FP.PACK_AB R39, R138, R183 ;  /* 0x000000b78a27723e */ /* 0x020fe200000000ff */
[----:B------:R-:W-:Y:S06]  /*99a0*/  MUFU.EX2 R190, R190 ;  /* 0x000000be00be7308 */ /* 0x000fec0000000800 */
[C---:B---3--:R-:W-:Y:S02]  /*99b0*/  HMMA.16816.F32 R8, R36.reuse, R48, R8 ;  /* 0x000000302408723c */ /* 0x048fe40000001808 */
[----:B------:R-:W2:Y:S06]  /*99c0*/  MUFU.EX2 R191, R191 ;  /* 0x000000bf00bf7308 */ /* 0x000eac0000000800 */
[C---:B------:R-:W-:Y:S01]  /*99d0*/  HMMA.16816.F32 R12, R36.reuse, R50, R12 ;  /* 0x00000032240c723c */ /* 0x040fe2000000180c */
[----:B------:R-:W3:Y:S01]  /*99e0*/  LDSM.16.MT88.4 R48, [R150+0x7800] ;  /* 0x007800009630783b */ /* 0x000ee20000004200 */
[----:B------:R-:W-:Y:S06]  /*99f0*/  MUFU.EX2 R187, R187 ;  /* 0x000000bb00bb7308 */ /* 0x000fec0000000800 */
[C---:B------:R-:W-:Y:S02]  /*9a00*/  HMMA.16816.F32 R24, R36.reuse, R40, R24 ;  /* 0x000000282418723c */ /* 0x040fe40000001818 */
[----:B------:R-:W4:Y:S05]  /*9a10*/  MUFU.EX2 R192, R192 ;  /* 0x000000c000c07308 */ /* 0x000f2a0000000800 */
[----:B------:R-:W-:Y:S01]  /*9a20*/  F2FP.PACK_AB R40, R188, R193 ;  /* 0x000000c1bc28723e */ /* 0x000fe200000000ff */
[----:B-1----:R-:W-:Y:S01]  /*9a30*/  HMMA.16816.F32 R16, R36, R44, R16 ;  /* 0x0000002c2410723c */ /* 0x002fe20000001810 */
[----:B--2---:R-:W-:-:S07]  /*9a40*/  F2FP.PACK_AB R41, R191, R190 ;  /* 0x000000bebf29723e */ /* 0x004fce00000000ff */
        /* <DEDUP_REMOVED lines=40> */
[C---:B-1----:R-:W-:Y:S08]  /*9cd0*/  HMMA.16816.F32 R16, R84.reuse, R36, R16 ;  /* 0x000000245410723c */ /* 0x042ff00000001810 */
[C---:B------:R-:W-:Y:S01]  /*9ce0*/  HMMA.16816.F32 R20, R84.reuse, R38, R20 ;  /* 0x000000265414723c */ /* 0x040fe20000001814 */
[----:B------:R-:W1:Y:S07]  /*9cf0*/  LDSM.16.MT88.4 R36, [R148+0x8000] ;  /* 0x008000009424783b */ /* 0x000e6e0000004200 */
[C---:B--2---:R-:W-:Y:S07]  /*9d00*/  HMMA.16816.F32 R8, R84.reuse, R44, R8 ;  /* 0x0000002c5408723c */ /* 0x044fee0000001808 */
        /* <DEDUP_REMOVED lines=9> */
[----:B------:R-:W-:Y:S01]  /*9da0*/  HMMA.16816.F32 R28, R84, R42, R28 ;  /* 0x0000002a541c723c */ /* 0x000fe2000000181c */
[----:B------:R-:W-:-:S04]  /*9db0*/  FFMA.FTZ R41, R113, c[0x0][0x23c], -R58 ;  /* 0x00008f0071297a23 */ /* 0x000fc8000001083a */
[----:B------:R-:W2:Y:S03]  /*9dc0*/  MUFU.EX2 R47, R47 ;  /* 0x0000002f002f7308 */ /* 0x000ea60000000800 */
[C---:B-1----:R-:W-:Y:S05]  /*9dd0*/  HMMA.16816.F32 R88, R84.reuse, R36, R32 ;  /* 0x000000245458723c */ /* 0x042fea0000001820 */
[----:B------:R-:W1:Y:S02]  /*9de0*/  MUFU.EX2 R45, R45 ;  /* 0x0000002d002d7308 */ /* 0x000e640000000800 */
[--C-:B------:R-:W-:Y:S01]  /*9df0*/  FFMA.FTZ R34, R64, c[0x0][0x23c], -R109.reuse ;  /* 0x00008f0040227a23 */ /* 0x100fe2000001086d */
[----:B------:R-:W-:Y:S01]  /*9e00*/  HMMA.16816.F32 R84, R84, R38, R4 ;  /* 0x000000265454723c */ /* 0x000fe20000001804 */
[----:B------:R-:W-:-:S02]  /*9e10*/  FFMA.FTZ R35, R108, c[0x0][0x23c], -R109 ;  /* 0x00008f006c237a23 */ /* 0x000fc4000001086d */
[----:B------:R-:W-:Y:S02]  /*9e20*/  FFMA.FTZ R33, R66, c[0x0][0x23c], -R109 ;  /* 0x00008f0042217a23 */ /* 0x000fe4000001086d */
[----:B------:R-:W-:Y:S01]  /*9e30*/  MUFU.EX2 R40, R40 ;  /* 0x0000002800287308 */ /* 0x000fe20000000800 */
[----:B------:R-:W-:Y:S01]  /*9e40*/  FADD.FTZ R37, R120, R179 ;  /* 0x000000b378257221 */ /* 0x000fe20000010000 */
[----:B--2---:R-:W-:-:S03]  /*9e50*/  F2FP.PACK_AB R4, R47, R46 ;  /* 0x0000002e2f04723e */ /* 0x004fc600000000ff */
[----:B------:R-:W-:-:S03]  /*9e60*/  FADD.FTZ R102, R102, R37 ;  /* 0x0000002566667221 */ /* 0x000fc60000010000 */
[----:B------:R-:W2:Y:S01]  /*9e70*/  MUFU.EX2 R43, R129 ;  /* 0x00000081002b7308 */ /* 0x000ea20000000800 */
[----:B-1----:R-:W-:Y:S01]  /*9e80*/  F2FP.PACK_AB R6, R45, R44 ;  /* 0x0000002c2d06723e */ /* 0x002fe200000000ff */
[----:B------:R-:W-:-:S04]  /*9e90*/  FADD.FTZ R102, R59, R102 ;  /* 0x000000663b667221 */ /* 0x000fc80000010000 */
[----:B------:R-:W-:Y:S02]  /*9ea0*/  FADD.FTZ R119, R119, R102 ;  /* 0x0000006677777221 */ /* 0x000fe40000010000 */
[----:B------:R-:W-:Y:S02]  /*9eb0*/  MUFU.EX2 R41, R41 ;  /* 0x0000002900297308 */ /* 0x000fe40000000800 */
[----:B------:R-:W-:-:S04]  /*9ec0*/  FADD.FTZ R114, R114, R119 ;  /* 0x0000007772727221 */ /* 0x000fc80000010000 */
[----:B------:R-:W-:Y:S02]  /*9ed0*/  FADD.FTZ R117, R117, R114 ;  /* 0x0000007275757221 */ /* 0x000fe40000010000 */
[----:B------:R-:W1:Y:S01]  /*9ee0*/  MUFU.EX2 R32, R127 ;  /* 0x0000007f00207308 */ /* 0x000e620000000800 */
[----:B--2---:R-:W-:-:S07]  /*9ef0*/  F2FP.PACK_AB R5, R43, R40 ;  /* 0x000000282b05723e */ /* 0x004fce00000000ff */
[----:B------:R-:W-:Y:S01]  /*9f00*/  MUFU.EX2 R34, R34 ;  /* 0x0000002200227308 */ /* 0x000fe20000000800 */
[----:B-1----:R-:W-:-:S07]  /*9f10*/  F2FP.PACK_AB R7, R32, R41 ;  /* 0x000000292007723e */ /* 0x002fce00000000ff */
[----:B------:R-:W1:Y:S01]  /*9f20*/  MUFU.EX2 R35, R35 ;  /* 0x0000002300237308 */ /* 0x000e620000000800 */
[C---:B------:R-:W-:Y:S01]  /*9f30*/  HMMA.16816.F32 R96, R4.reuse, R68, R8 ;  /* 0x000000440460723c */ /* 0x040fe20000001808 */
[----:B------:R-:W2:Y:S06]  /*9f40*/  LDSM.16.MT88.4 R8, [R148+0x8800] ;  /* 0x008800009408783b */ /* 0x000eac0000004200 */
[----:B------:R-:W-:Y:S01]  /*9f50*/  MUFU.EX2 R33, R33 ;  /* 0x0000002100217308 */ /* 0x000fe20000000800 */
[C---:B------:R-:W-:Y:S01]  /*9f60*/  HMMA.16816.F32 R68, R4.reuse, R70, R12 ;  /* 0x000000460444723c */ /* 0x040fe2000000180c */
[----:B------:R-:W3:Y:S07]  /*9f70*/  LDSM.16.MT88.4 R12, [R150+0x9000] ;  /* 0x00900000960c783b */ /* 0x000eee0000004200 */
[C---:B------:R-:W-:Y:S01]  /*9f80*/  HMMA.16816.F32 R72, R4.reuse, R92, R16 ;  /* 0x0000005c0448723c */ /* 0x040fe20000001810 */
[----:B------:R-:W4:Y:S07]  /*9f90*/  LDSM.16.MT88.4 R16, [R152+0x9000] ;  /* 0x009000009810783b */ /* 0x000f2e0000004200 */
[C---:B------:R-:W-:Y:S07]  /*9fa0*/  HMMA.16816.F32 R92, R4.reuse, R94, R20 ;  /* 0x0000005e045c723c */ /* 0x040fee0000001814 */
[----:B------:R-:W-:Y:S01]  /*9fb0*/  FFMA.FTZ R20, R106, c[0x0][0x23c], -R109 ;  /* 0x00008f006a147a23 */ /* 0x000fe2000001086d */
[----:B------:R-:W-:Y:S01]  /*9fc0*/  HMMA.16816.F32 R76, R4, R80, R24 ;  /* 0x00000050044c723c */ /* 0x000fe20000001818 */
[----:B------:R-:W-:-:S02]  /*9fd0*/  FFMA.FTZ R21, R103, c[0x0][0x23c], -R58 ;  /* 0x00008f0067157a23 */ /* 0x000fc4000001083a */
[--C-:B------:R-:W-:Y:S02]  /*9fe0*/  FFMA.FTZ R22, R101, c[0x0][0x23c], -R58.reuse ;  /* 0x00008f0065167a23 */ /* 0x100fe4000001083a */
[--C-:B------:R-:W-:Y:S01]  /*9ff0*/  FFMA.FTZ R23, R105, c[0x0][0x23c], -R58.reuse ;  /* 0x00008f0069177a23 */ /* 0x100fe2000001083a */
[----:B------:R-:W5:Y:S01]  /*a000*/  MUFU.EX2 R20, R20 ;  /* 0x0000001400147308 */ /* 0x000f620000000800 */
[--C-:B------:R-:W-:Y:S01]  /*a010*/  FFMA.FTZ R24, R111, c[0x0][0x23c], -R58.reuse ;  /* 0x00008f006f187a23 */ /* 0x100fe2000001083a */
[C---:B------:R-:W-:Y:S01]  /*a020*/  HMMA.16816.F32 R80, R4.reuse, R82, R28 ;  /* 0x000000520450723c */ /* 0x040fe2000000181c */
[--C-:B------:R-:W-:Y:S02]  /*a030*/  FFMA.FTZ R27, R54, c[0x0][0x23c], -R109.reuse ;  /* 0x00008f00361b7a23 */ /* 0x100fe4000001086d */
[--C-:B------:R-:W-:Y:S02]  /*a040*/  FFMA.FTZ R26, R67, c[0x0][0x23c], -R109.reuse ;  /* 0x00008f00431a7a23 */ /* 0x100fe4000001086d */
[--C-:B------:R-:W-:Y:S01]  /*a050*/  FFMA.FTZ R25, R65, c[0x0][0x23c], -R109.reuse ;  /* 0x00008f0041197a23 */ /* 0x100fe2000001086d */
[----:B------:R-:W-:Y:S01]  /*a060*/  MUFU.EX2 R21, R21 ;  /* 0x0000001500157308 */ /* 0x000fe20000000800 */
[----:B------:R-:W-:Y:S01]  /*a070*/  FFMA.FTZ R29, R3, c[0x0][0x23c], -R58 ;  /* 0x00008f00031d7a23 */ /* 0x000fe2000001083a */
[----:B--2---:R-:W-:Y:S01]  /*a080*/  HMMA.16816.F32 R88, R4, R8, R88 ;  /* 0x000000080458723c */ /* 0x004fe20000001858 */
[----:B------:R-:W-:-:S02]  /*a090*/  FFMA.FTZ R28, R100, c[0x0][0x23c], -R109 ;  /* 0x00008f00641c7a23 */ /* 0x000fc4000001086d */
[----:B------:R-:W-:-:S03]  /*a0a0*/  FFMA.FTZ R3, R57, c[0x0][0x23c], -R58 ;  /* 0x00008f0039037a23 */ /* 0x000fc6000001083a */
[----:B------:R-:W2:Y:S02]  /*a0b0*/  MUFU.EX2 R24, R24 ;  /* 0x0000001800187308 */ /* 0x000ea40000000800 */
[----:B------:R-:W-:Y:S01]  /*a0c0*/  HMMA.16816.F32 R84, R4, R10, R84 ;  /* 0x0000000a0454723c */ /* 0x000fe20000001854 */
[----:B------:R-:W4:Y:S05]  /*a0d0*/  LDSM.16.MT88.4 R8, [R149+0x9000] ;  /* 0x009000009508783b */ /* 0x000f2a0000004200 */
[----:B------:R-:W-:Y:S01]  /*a0e0*/  MUFU.EX2 R22, R22 ;  /* 0x0000001600167308 */ /* 0x000fe20000000800 */
[----:B-1----:R-:W-:Y:S02]  /*a0f0*/  F2FP.PACK_AB R4, R35, R34 ;  /* 0x000000222304723e */ /* 0x002fe400000000ff */
[----:B-----5:R-:W-:-:S05]  /*a100*/  F2FP.PACK_AB R6, R20, R33 ;  /* 0x000000211406723e */ /* 0x020fca00000000ff */
[----:B------:R-:W1:Y:S01]  /*a110*/  MUFU.EX2 R23, R23 ;  /* 0x0000001700177308 */ /* 0x000e620000000800 */
[----:B--2---:R-:W-:-:S07]  /*a120*/  F2FP.PACK_AB R5, R24, R21 ;  /* 0x000000151805723e */ /* 0x004fce00000000ff */
[----:B------:R-:W-:Y:S01]  /*a130*/  MUFU.EX2 R27, R27 ;  /* 0x0000001b001b7308 */ /* 0x000fe20000000800 */
[----:B-1----:R-:W-:-:S07]  /*a140*/  F2FP.PACK_AB R7, R23, R22 ;  /* 0x000000161707723e */ /* 0x002fce00000000ff */
[----:B------:R-:W1:Y:S01]  /*a150*/  MUFU.EX2 R26, R26 ;  /* 0x0000001a001a7308 */ /* 0x000e620000000800 */
[C---:B---3--:R-:W-:Y:S07]  /*a160*/  HMMA.16816.F32 R72, R4.reuse, R12, R72 ;  /* 0x0000000c0448723c */ /* 0x048fee0000001848 */
[----:B------:R-:W-:Y:S01]  /*a170*/  MUFU.EX2 R25, R25 ;  /* 0x0000001900197308 */ /* 0x000fe20000000800 */
[----:B------:R-:W-:Y:S01]  /*a180*/  FADD.FTZ R12, R2, R107 ;  /* 0x0000006b020c7221 */ /* 0x000fe20000010000 */
[----:B----4-:R-:W-:Y:S06]  /*a190*/  HMMA.16816.F32 R96, R4, R16, R96 ;  /* 0x000000100460723c */ /* 0x010fec0000001860 */
[----:B------:R2:W-:Y:S01]  /*a1a0*/  MUFU.EX2 R2, R29 ;  /* 0x0000001d00027308 */ /* 0x0005e20000000800 */
[----:B------:R-:W-:-:S04]  /*a1b0*/  FADD.FTZ R121, R121, R12 ;  /* 0x0000000c79797221 */ /* 0x000fc80000010000 */
[----:B------:R-:W-:Y:S01]  /*a1c0*/  FADD.FTZ R116, R116, R121 ;  /* 0x0000007974747221 */ /* 0x000fe20000010000 */
[----:B------:R-:W-:Y:S01]  /*a1d0*/  HMMA.16816.F32 R68, R4, R18, R68 ;  /* 0x000000120444723c */ /* 0x000fe20000001844 */
[----:B------:R-:W3:Y:S01]  /*a1e0*/  LDSM.16.MT88.4 R16, [R148+0x9000] ;  /* 0x009000009410783b */ /* 0x000ee20000004200 */
[----:B------:R-:W-:Y:S01]  /*a1f0*/  MUFU.EX2 R28, R28 ;  /* 0x0000001c001c7308 */ /* 0x000fe20000000800 */
[----:B------:R-:W-:-:S04]  /*a200*/  FADD.FTZ R123, R123, R116 ;  /* 0x000000747b7b7221 */ /* 0x000fc80000010000 */
[----:B------:R-:W-:Y:S01]  /*a210*/  FADD.FTZ R118, R118, R123 ;  /* 0x0000007b76767221 */ /* 0x000fe20000010000 */
[----:B------:R-:W-:Y:S01]  /*a220*/  HMMA.16816.F32 R92, R4, R14, R92 ;  /* 0x0000000e045c723c */ /* 0x000fe2000000185c */
[----:B------:R-:W4:Y:S01]  /*a230*/  LDSM.16.MT88.4 R12, [R152+0x9800] ;  /* 0x00980000980c783b */ /* 0x000f220000004200 */
[----:B--2---:R-:W-:Y:S01]  /*a240*/  FFMA.FTZ R29, R55, c[0x0][0x23c], -R58 ;  /* 0x00008f00371d7a23 */ /* 0x004fe2000001083a */
[----:B------:R-:W2:Y:S01]  /*a250*/  MUFU.EX2 R3, R3 ;  /* 0x0000000300037308 */ /* 0x000ea20000000800 */
[----:B------:R-:W-:-:S04]  /*a260*/  FADD.FTZ R137, R137, R118 ;  /* 0x0000007689897221 */ /* 0x000fc80000010000 */
[C---:B------:R-:W-:Y:S01]  /*a270*/  HMMA.16816.F32 R76, R4.reuse, R8, R76 ;  /* 0x00000008044c723c */ /* 0x040fe2000000184c */
[----:B------:R-:W-:Y:S02]  /*a280*/  FADD.FTZ R134, R134, R137 ;  /* 0x0000008986867221 */ /* 0x000fe40000010000 */
[----:B------:R-:W-:Y:S02]  /*a290*/  MUFU.EX2 R29, R29 ;  /* 0x0000001d001d7308 */ /* 0x000fe40000000800 */
[----:B------:R-:W-:Y:S02]  /*a2a0*/  FADD.FTZ R183, R183, R134 ;  /* 0x00000086b7b77221 */ /* 0x000fe40000010000 */
[----:B------:R-:W-:Y:S01]  /*a2b0*/  FADD.FTZ R8, R0, R117 ;  /* 0x0000007500087221 */ /* 0x000fe20000010000 */
[----:B------:R-:W-:Y:S01]  /*a2c0*/  HMMA.16816.F32 R80, R4, R10, R80 ;  /* 0x0000000a0450723c */ /* 0x000fe20000001850 */
[----:B------:R-:W-:Y:S02]  /*a2d0*/  FADD.FTZ R183, R138, R183 ;  /* 0x000000b78ab77221 */ /* 0x000fe40000010000 */
[----:B------:R-:W-:Y:S01]  /*a2e0*/  FADD.FTZ R139, R139, R8 ;  /* 0x000000088b8b7221 */ /* 0x000fe20000010000 */
[----:B------:R-:W5:Y:S01]  /*a2f0*/  MUFU.EX2 R0, R56 ;  /* 0x0000003800007308 */ /* 0x000f620000000800 */
[----:B------:R-:W4:Y:S01]  /*a300*/  LDSM.16.MT88.4 R8, [R150+0x9800] ;  /* 0x009800009608783b */ /* 0x000f220000004200 */
        /* <DEDUP_REMOVED lines=9> */
[----:B------:R-:W-:Y:S02]  /*a3a0*/  FADD.FTZ R62, R62, R31 ;  /* 0x0000001f3e3e7221 */ /* 0x000fe40000010000 */
[----:B------:R-:W-:Y:S01]  /*a3b0*/  FADD.FTZ R188, R188, R193 ;  /* 0x000000c1bcbc7221 */ /* 0x000fe20000010000 */
[----:B------:R-:W-:Y:S01]  /*a3c0*/  HMMA.16816.F32 R84, R4, R18, R84 ;  /* 0x000000120454723c */ /* 0x000fe20000001854 */
[----:B------:R-:W3:Y:S01]  /*a3d0*/  LDSM.16.MT88.4 R16, [R149+0x9800] ;  /* 0x009800009510783b */ /* 0x000ee20000004200 */
[----:B------:R-:W-:Y:S02]  /*a3e0*/  FADD.FTZ R63, R63, R62 ;  /* 0x0000003e3f3f7221 */ /* 0x000fe40000010000 */
[----:B------:R-:W-:Y:S02]  /*a3f0*/  FADD.FTZ R189, R189, R188 ;  /* 0x000000bcbdbd7221 */ /* 0x000fe40000010000 */
[----:B------:R-:W-:Y:S01]  /*a400*/  FADD.FTZ R60, R60, R63 ;  /* 0x0000003f3c3c7221 */ /* 0x000fe20000010000 */
[----:B-1----:R-:W-:Y:S01]  /*a410*/  F2FP.PACK_AB R4, R26, R27 ;  /* 0x0000001b1a04723e */ /* 0x002fe200000000ff */
[----:B------:R-:W-:Y:S01]  /*a420*/  FADD.FTZ R186, R186, R189 ;  /* 0x000000bdbaba7221 */ /* 0x000fe20000010000 */
[----:B--2---:R-:W-:Y:S01]  /*a430*/  F2FP.PACK_AB R5, R3, R2 ;  /* 0x000000020305723e */ /* 0x004fe200000000ff */
[----:B------:R-:W-:Y:S01]  /*a440*/  FADD.FTZ R61, R61, R60 ;  /* 0x0000003c3d3d7221 */ /* 0x000fe20000010000 */
[----:B------:R-:W-:Y:S01]  /*a450*/  F2FP.PACK_AB R6, R28, R25 ;  /* 0x000000191c06723e */ /* 0x000fe200000000ff */
[----:B------:R-:W-:Y:S01]  /*a460*/  FADD.FTZ R49, R49, R186 ;  /* 0x000000ba31317221 */ /* 0x000fe20000010000 */
[----:B-----5:R-:W-:-:S03]  /*a470*/  F2FP.PACK_AB R7, R29, R0 ;  /* 0x000000001d07723e */ /* 0x020fc600000000ff */
[----:B------:R-:W-:-:S04]  /*a480*/  FADD.FTZ R31, R50, R49 ;  /* 0x00000031321f7221 */ /* 0x000fc80000010000 */
[----:B----4-:R-:W-:Y:S01]  /*a490*/  HMMA.16816.F32 R96, R4, R12, R96 ;  /* 0x0000000c0460723c */ /* 0x010fe20000001860 */
        /* <DEDUP_REMOVED lines=9> */
[----:B------:R-:W-:Y:S01]  /*a530*/  FADD.FTZ R8, R40, R61 ;  /* 0x0000003d28087221 */ /* 0x000fe20000010000 */
[----:B------:R-:W-:Y:S03]  /*a540*/  HMMA.16816.F32 R92, R4, R10, R92 ;  /* 0x0000000a045c723c */ /* 0x000fe6000000185c */
[----:B------:R-:W-:-:S04]  /*a550*/  FADD.FTZ R8, R43, R8 ;  /* 0x000000082b087221 */ /* 0x000fc80000010000 */
[----:B------:R-:W-:Y:S01]  /*a560*/  FADD.FTZ R41, R41, R8 ;  /* 0x0000000829297221 */ /* 0x000fe20000010000 */
[C---:B---3--:R-:W-:Y:S01]  /*a570*/  HMMA.16816.F32 R76, R4.reuse, R16, R76 ;  /* 0x00000010044c723c */ /* 0x048fe2000000184c */
        /* <DEDUP_REMOVED lines=16> */
[----:B------:R-:W-:Y:S01]  /*a680*/  FADD.FTZ R3, R3, R2 ;  /* 0x0000000203037221 */ /* 0x000fe20000010000 */
[----:B------:R-:W-:Y:S01]  /*a690*/  MOV R2, R53 ;  /* 0x0000003500027202 */ /* 0x000fe20000000f00 */
[----:B------:R-:W-:Y:S02]  /*a6a0*/  FADD.FTZ R179, R28, R25 ;  /* 0x000000191cb37221 */ /* 0x000fe40000010000 */
[----:B------:R-:W-:-:S04]  /*a6b0*/  FADD.FTZ R0, R0, R3 ;  /* 0x0000000300007221 */ /* 0x000fc80000010000 */
[----:B------:R-:W-:Y:S01]  /*a6c0*/  FADD.FTZ R178, R29, R0 ;  /* 0x000000001db27221 */ /* 0x000fe20000010000 */
[----:B------:R-:W-:-:S07]  /*a6d0*/  MOV R0, R52 ;  /* 0x0000003400007202 */ /* 0x000fce0000000f00 */
.L_x_5717:
[----:B------:R-:W-:Y:S05]  /*a6e0*/  @!P2 BRA `(.L_x_5725) ;  /* 0x000035600000a947 */ /* 0x000fea0003800000 */
[----:B------:R-:W-:Y:S01]  /*a6f0*/  IMAD.MOV.U32 R175, RZ, RZ, c[0x0][0x1a0] ;  /* 0x00006800ffaf7624 */ /* 0x000fe200078e00ff */
[----:B------:R-:W-:Y:S02]  /*a700*/  MOV R3, R0 ;  /* 0x0000000000037202 */ /* 0x000fe40000000f00 */
[----:B------:R-:W-:Y:S01]  /*a710*/  MOV R101, R2 ;  /* 0x0000000200657202 */ /* 0x000fe20000000f00 */
[----:B------:R-:W-:-:S05]  /*a720*/  IMAD.U32 R174, R175, -0x80, RZ ;  /* 0xffffff80afae7824 */ /* 0x000fca00078e00ff */
[----:B------:R-:W-:Y:S02]  /*a730*/  SHF.R.S32.HI R173, RZ, 0x1f, R174 ;  /* 0x0000001fffad7819 */ /* 0x000fe400000114ae */
.L_x_5729:
[----:B------:R-:W-:Y:S01]  /*a740*/  IADD3 R165, R165, -0x1, RZ ;  /* 0xffffffffa5a57810 */ /* 0x000fe20007ffe0ff */
[----:B------:R-:W-:Y:S04]  /*a750*/  DEPBAR.LE SB0, 0x0 ;  /* 0x000080000000791a */ /* 0x000fe80000000000 */
[----:B------:R-:W-:Y:S01]  /*a760*/  BAR.SYNC.DEFER_BLOCKING 0x0 ;  /* 0x0000000000007b1d */ /* 0x000fe20000010000 */
[----:B------:R-:W-:Y:S01]  /*a770*/  MOV R187, R173 ;  /* 0x000000ad00bb7202 */ /* 0x000fe20000000f00 */
[----:B------:R-:W-:Y:S04]  /*a780*/  IMAD.MOV.U32 R186, RZ, RZ, R174 ;  /* 0x000000ffffba7224 */ /* 0x000fe800078e00ae */
[----:B------:R-:W-:-:S05]  /*a790*/  @!P0 BRA `(.L_x_5726) ;  /* 0x000003b000008947 */ /* 0x000fca0003800000 */
[----:B------:R-:W-:Y:S04]  /*a7a0*/  IABS R0, c[0x0][0x2d0] ;  /* 0x0000b40000007a13 */ /* 0x000fe80000000000 */
[----:B------:R-:W1:Y:S10]  /*a7b0*/  I2F.RP R7, R0 ;  /* 0x0000000000077306 */ /* 0x000e740000209400 */
[----:B-1----:R-:W1:Y:S02]  /*a7c0*/  MUFU.RCP R2, R7 ;  /* 0x0000000700027308 */ /* 0x002e640000001000 */
[----:B-1----:R-:W-:Y:S01]  /*a7d0*/  IADD3 R8, R2, 0xffffffe, RZ ;  /* 0x0ffffffe02087810 */ /* 0x002fe20007ffe0ff */
[----:B------:R-:W-:Y:S07]  /*a7e0*/  IMAD.SHL.U32 R2, R165, 0x80, RZ ;  /* 0x00000080a5027824 */ /* 0x000fee00078e00ff */
[----:B------:R-:W1:Y:S01]  /*a7f0*/  F2I.FTZ.U32.TRUNC.NTZ R9, R8 ;  /* 0x0000000800097305 */ /* 0x000e62000021f000 */
[C---:B------:R-:W-:Y:S02]  /*a800*/  IADD3 R10, R2.reuse, 0x80, RZ ;  /* 0x00000080020a7810 */ /* 0x040fe40007ffe0ff */
[----:B------:R-:W-:Y:S02]  /*a810*/  IABS R4, R2 ;  /* 0x0000000200047213 */ /* 0x000fe40000000000 */
[----:B------:R-:W-:Y:S02]  /*a820*/  LOP3.LUT R2, R2, c[0x0][0x2d0], RZ, 0x3c, !PT ;  /* 0x0000b40002027a12 */ /* 0x000fe400078e3cff */
[----:B------:R-:W-:Y:S02]  /*a830*/  IABS R6, R10 ;  /* 0x0000000a00067213 */ /* 0x000fe40000000000 */
[----:B------:R-:W-:Y:S02]  /*a840*/  ISETP.GE.AND P1, PT, R2, RZ, PT ;  /* 0x000000ff0200720c */ /* 0x000fe40003f26270 */
        /* <DEDUP_REMOVED lines=48> */
.L_x_5726:
        /* <DEDUP_REMOVED lines=28> */
[----:B------:R-:W-:Y:S01]  /*ad10*/  @!P1 LEA.HI.X R195, R185, R181, R2, 0x1, P2 ;  /* 0x000000b5b9c39211 */ /* 0x000fe200010f0c02 */
[----:B------:R-:W-:Y:S01]  /*ad20*/  @P1 STS.128 [R166+0x7000], RZ ;  /* 0x007000ffa6001388 */ /* 0x000fe20000000c00 */
[----:B------:R-:W-:Y:S01]  /*ad30*/  @!P1 IMAD.IADD R182, R182, 0x1, R193 ;  /* 0x00000001b6b69824 */ /* 0x000fe200078e02c1 */
[C---:B------:R-:W-:Y:S01]  /*ad40*/  @!P1 LEA R183, P2, R175.reuse, R186, 0x6 ;  /* 0x000000baafb79211 */ /* 0x040fe200078430ff */
[----:B------:R-:W-:Y:S01]  /*ad50*/  @!P1 IMAD.MOV.U32 R188, RZ, RZ, R186 ;  /* 0x000000ffffbc9224 */ /* 0x000fe200078e00ba */
[----:B------:R-:W-:Y:S01]  /*ad60*/  @!PT LDS RZ, [RZ] ;  /* 0x00000000fffff984 */ /* 0x000fe20000000800 */
[----:B------:R-:W-:Y:S01]  /*ad70*/  @!PT LDS RZ, [RZ] ;  /* 0x00000000fffff984 */ /* 0x000fe20000000800 */
[----:B------:R-:W-:Y:S01]  /*ad80*/  @!PT LDS RZ, [RZ] ;  /* 0x00000000fffff984 */ /* 0x000fe20000000800 */
[----:B------:R1:W-:Y:S01]  /*ad90*/  @!P1 LDGSTS.E.BYPASS.LTC128B.128 [R166+0x7000], [R194.64] ;  /* 0x07000000c2a69fae */ /* 0x0003e2000b901d46 */
[----:B------:R-:W-:Y:S01]  /*ada0*/  @!P1 MOV R189, R187 ;  /* 0x000000bb00bd9202 */ /* 0x000fe20000000f00 */
[----:B------:R-:W-:Y:S01]  /*adb0*/  @!P1 IMAD.MOV.U32 R100, RZ, RZ, c[0x0][0x1a4] ;  /* 0x00006900ff649624 */ /* 0x000fe200078e00ff */
[----:B------:R-:W-:Y:S01]  /*adc0*/  @!P1 LEA.HI.X R203, R192, R181, R182, 0x1, P5 ;  /* 0x000000b5c0cb9211 */ /* 0x000fe200028f0cb6 */
[----:B------:R-:W-:Y:S01]  /*add0*/  @P1 STS.128 [R166+0x7800], RZ ;  /* 0x007800ffa6001388 */ /* 0x000fe20000000c00 */
[C---:B------:R-:W-:Y:S01]  /*ade0*/  @!P1 LEA.HI.X R184, R175.reuse, R187, R184, 0x6, P2 ;  /* 0x000000bbafb89211 */ /* 0x040fe200010f34b8 */
[----:B------:R-:W-:Y:S01]  /*adf0*/  @!P1 IMAD.WIDE.U32 R188, R175, 0x50, R188 ;  /* 0x00000050afbc9825 */ /* 0x000fe200078e00bc */
[CC--:B------:R-:W-:Y:S01]  /*ae00*/  @!P1 LEA R190, P2, R183.reuse, R180.reuse, 0x1 ;  /* 0x000000b4b7be9211 */ /* 0x0c0fe200078408ff */
[----:B------:R-:W-:Y:S01]  /*ae10*/  @!PT LDS RZ, [RZ] ;  /* 0x00000000fffff984 */ /* 0x000fe20000000800 */
[----:B------:R-:W-:Y:S01]  /*ae20*/  @!PT LDS RZ, [RZ] ;  /* 0x00000000fffff984 */ /* 0x000fe20000000800 */
[----:B------:R-:W-:Y:S01]  /*ae30*/  @!PT LDS RZ, [RZ] ;  /* 0x00000000fffff984 */ /* 0x000fe20000000800 */
[----:B------:R1:W-:Y:S01]  /*ae40*/  @!P1 LDGSTS.E.BYPASS.LTC128B.128 [R166+0x7800], [R202.64] ;  /* 0x07800000caa69fae */ /* 0x0003e2000b901d46 */
[----:B------:R-:W-:Y:S01]  /*ae50*/  @!P1 MOV R2, c[0x0][0x1a4] ;  /* 0x0000690000029a02 */ /* 0x000fe20000000f00 */
[----:B------:R-:W-:Y:S01]  /*ae60*/  @!P1 IMAD R100, R100, 0x50, RZ ;  /* 0x0000005064649824 */ /* 0x000fe200078e02ff */
[-C--:B------:R-:W-:Y:S01]  /*ae70*/  @!P1 LEA.HI.X R191, R183, R181.reuse, R184, 0x1, P2 ;  /* 0x000000b5b7bf9211 */ /* 0x080fe200010f0cb8 */
[----:B------:R-:W-:Y:S01]  /*ae80*/  @P1 STS.128 [R166+0x8000], RZ ;  /* 0x008000ffa6001388 */ /* 0x000fe20000000c00 */
[-C--:B------:R-:W-:Y:S01]  /*ae90*/  @!P1 LEA R200, P4, R188, R180.reuse, 0x1 ;  /* 0x000000b4bcc89211 */ /* 0x080fe200078808ff */
[----:B------:R-:W-:Y:S02]  /*aea0*/  @!P1 IMAD.IADD R100, R100, 0x1, R189 ;  /* 0x0000000164649824 */ /* 0x000fe400078e02bd */
[----:B------:R-:W-:Y:S01]  /*aeb0*/  @!PT LDS RZ, [RZ] ;  /* 0x00000000fffff984 */ /* 0x000fe20000000800 */
[----:B------:R-:W-:Y:S01]  /*aec0*/  @!PT LDS RZ, [RZ] ;  /* 0x00000000fffff984 */ /* 0x000fe20000000800 */
[----:B------:R-:W-:Y:S01]  /*aed0*/  @!PT LDS RZ, [RZ] ;  /* 0x00000000fffff984 */ /* 0x000fe20000000800 */
[----:B------:R1:W-:Y:S01]  /*aee0*/  @!P1 LDGSTS.E.BYPASS.LTC128B.128 [R166+0x8000], [R190.64] ;  /* 0x08000000bea69fae */ /* 0x0003e2000b901d46 */
[----:B------:R-:W-:Y:S02]  /*aef0*/  @!P1 IMAD.MOV.U32 R198, RZ, RZ, R186 ;  /* 0x000000ffffc69224 */ /* 0x000fe400078e00ba */
[--C-:B------:R-:W-:Y:S01]  /*af00*/  @!P1 IMAD.MOV.U32 R199, RZ, RZ, R187.reuse ;  /* 0x000000ffffc79224 */ /* 0x100fe200078e00bb */
[-C--:B------:R-:W-:Y:S01]  /*af10*/  @!P1 LEA.HI.X R201, R188, R181.reuse, R100, 0x1, P4 ;  /* 0x000000b5bcc99211 */ /* 0x080fe200020f0c64 */
[C---:B------:R-:W-:Y:S01]  /*af20*/  @!P1 IMAD.WIDE.U32 R186, R175.reuse, 0x60, R186 ;  /* 0x00000060afba9825 */ /* 0x040fe200078e00ba */
[----:B------:R-:W-:Y:S03]  /*af30*/  @P1 STS.128 [R166+0x8800], RZ ;  /* 0x008800ffa6001388 */ /* 0x000fe60000000c00 */
        /* <DEDUP_REMOVED lines=20> */
[----:B------:R-:W-:Y:S03]  /*b080*/  ISETP.GT.AND P2, PT, R165, R161, PT ;  /* 0x000000a1a500720c */ /* 0x000fe60003f44270 */
        /* <DEDUP_REMOVED lines=15> */
[----:B------:R-:W1:Y:S01]  /*b180*/  LDSM.16.M88.4 R136, [R157+0x5800] ;  /* 0x005800009d88783b */ /* 0x000e620000000200 */
[C---:B---3--:R-:W-:Y:S08]  /*b190*/  HMMA.16816.F32 R4, R104.reuse, R108, RZ ;  /* 0x0000006c6804723c */ /* 0x048ff000000018ff */
[C---:B------:R-:W-:Y:S01]  /*b1a0*/  HMMA.16816.F32 R8, R104.reuse, R110, RZ ;  /* 0x0000006e6808723c */ /* 0x040fe200000018ff */
[----:B------:R-:W-:Y:S07]  /*b1b0*/  LDSM.16.M88.4 R108, [R156] ;  /* 0x000000009c6c783b */ /* 0x000fee0000000200 */
[C---:B----4-:R-:W-:Y:S08]  /*b1c0*/  HMMA.16816.F32 R12, R104.reuse, R112, RZ ;  /* 0x00000070680c723c */ /* 0x050ff000000018ff */
[C---:B------:R-:W-:Y:S01]  /*b1d0*/  HMMA.16816.F32 R16, R104.reuse, R114, RZ ;  /* 0x000000726810723c */ /* 0x040fe200000018ff */
[----:B------:R-:W3:Y:S07]  /*b1e0*/  LDSM.16.M88.4 R112, [R151+0x2000] ;  /* 0x002000009770783b */ /* 0x000eee0000000200 */
[C---:B-----5:R-:W-:Y:S08]  /*b1f0*/  HMMA.16816.F32 R20, R104.reuse, R116, RZ ;  /* 0x000000746814723c */ /* 0x060ff000000018ff */
[C---:B------:R-:W-:Y:S01]  /*b200*/  HMMA.16816.F32 R24, R104.reuse, R118, RZ ;  /* 0x000000766818723c */ /* 0x040fe200000018ff */
[----:B------:R-:W4:Y:S07]  /*b210*/  LDSM.16.M88.4 R116, [R151+0x2800] ;  /* 0x002800009774783b */ /* 0x000f2e0000000200 */
[C---:B-1----:R-:W-:Y:S08]  /*b220*/  HMMA.16816.F32 R28, R104.reuse, R120, RZ ;  /* 0x00000078681c723c */ /* 0x042ff000000018ff */
[C---:B------:R-:W-:Y:S01]  /*b230*/  HMMA.16816.F32 R32, R104.reuse, R122, RZ ;  /* 0x0000007a6820723c */ /* 0x040fe200000018ff */
[----:B------:R-:W1:Y:S07]  /*b240*/  LDSM.16.M88.4 R120, [R151+0x3000] ;  /* 0x003000009778783b */ /* 0x000e6e0000000200 */
        /* <DEDUP_REMOVED lines=27> */
[C---:B-1----:R-:W-:Y:S08]  /*b400*/  HMMA.16816.F32 R52, R108.reuse, R120, R52 ;  /* 0x000000786c34723c */ /* 0x042ff00000001834 */
[C---:B------:R-:W-:Y:S01]  /*b410*/  HMMA.16816.F32 R56, R108.reuse, R122, R56 ;  /* 0x0000007a6c38723c */ /* 0x040fe20000001838 */
[----:B------:R-:W1:Y:S07]  /*b420*/  LDSM.16.M88.4 R120, [R147] ;  /* 0x000000009378783b */ /* 0x000e6e0000000200 */
[C---:B--2---:R-:W-:Y:S08]  /*b430*/  HMMA.16816.F32 R60, R108.reuse, R104, R60 ;  /* 0x000000686c3c723c */ /* 0x044ff0000000183c */
[----:B------:R-:W-:Y:S01]  /*b440*/  HMMA.16816.F32 R64, R108, R106, R64 ;  /* 0x0000006a6c40723c */ /* 0x000fe20000001840 */
[----:B------:R-:W2:Y:S04]  /*b450*/  LDSM.16.M88.4 R104, [R146] ;  /* 0x000000009268783b */ /* 0x000ea80000000200 */
[----:B------:R-:W4:Y:S03]  /*b460*/  LDSM.16.M88.4 R108, [R145] ;  /* 0x00000000916c783b */ /* 0x000f260000000200 */
[C---:B---3--:R-:W-:Y:S08]  /*b470*/  HMMA.16816.F32 R4, R112.reuse, R116, R4 ;  /* 0x000000747004723c */ /* 0x048ff00000001804 */
        /* <DEDUP_REMOVED lines=8> */
[C---:B----4-:R-:W-:Y:S08]  /*b500*/  HMMA.16816.F32 R28, R112.reuse, R108, R28 ;  /* 0x0000006c701c723c */ /* 0x050ff0000000181c */
[C---:B------:R-:W-:Y:S01]  /*b510*/  HMMA.16816.F32 R32, R112.reuse, R110, R32 ;  /* 0x0000006e7020723c */ /* 0x040fe20000001820 */
[----:B------:R-:W2:Y:S07]  /*b520*/  LDSM.16.M88.4 R108, [R141] ;  /* 0x000000008d6c783b */ /* 0x000eae0000000200 */
[C---:B-1----:R-:W-:Y:S08]  /*b530*/  HMMA.16816.F32 R36, R112.reuse, R104, R36 ;  /* 0x000000687024723c */ /* 0x042ff00000001824 */
[C---:B------:R-:W-:Y:S01]  /*b540*/  HMMA.16816.F32 R40, R112.reuse, R106, R40 ;  /* 0x0000006a7028723c */ /* 0x040fe20000001828 */
[----:B------:R-:W-:Y:S07]  /*b550*/  LDSM.16.M88.4 R104, [R153] ;  /* 0x000000009968783b */ /* 0x000fee0000000200 */
[C---:B------:R-:W-:Y:S08]  /*b560*/  HMMA.16816.F32 R44, R112.reuse, R116, R44 ;  /* 0x00000074702c723c */ /* 0x040ff0000000182c */
[C---:B------:R-:W-:Y:S01]  /*b570*/  HMMA.16816.F32 R48, R112.reuse, R118, R48 ;  /* 0x000000767030723c */ /* 0x040fe20000001830 */
[----:B------:R-:W1:Y:S07]  /*b580*/  LDSM.16.M88.4 R116, [R140] ;  /* 0x000000008c74783b */ /* 0x000e6e0000000200 */
[C---:B------:R-:W-:Y:S08]  /*b590*/  HMMA.16816.F32 R52, R112.reuse, R120, R52 ;  /* 0x000000787034723c */ /* 0x040ff00000001834 */
[C---:B------:R-:W-:Y:S01]  /*b5a0*/  HMMA.16816.F32 R56, R112.reuse, R122, R56 ;  /* 0x0000007a7038723c */ /* 0x040fe20000001838 */
[----:B------:R-:W3:Y:S07]  /*b5b0*/  LDSM.16.M88.4 R120, [R140+0x800] ;  /* 0x000800008c78783b */ /* 0x000eee0000000200 */
[C---:B--2---:R-:W-:Y:S08]  /*b5c0*/  HMMA.16816.F32 R60, R112.reuse, R108, R60 ;  /* 0x0000006c703c723c */ /* 0x044ff0000000183c */
[----:B------:R-:W-:Y:S01]  /*b5d0*/  HMMA.16816.F32 R64, R112, R110, R64 ;  /* 0x0000006e7040723c */ /* 0x000fe20000001840 */
[----:B------:R-:W2:Y:S04]  /*b5e0*/  LDSM.16.M88.4 R108, [R140+0x1000] ;  /* 0x001000008c6c783b */ /* 0x000ea80000000200 */
[----:B------:R-:W4:Y:S03]  /*b5f0*/  LDSM.16.M88.4 R112, [R140+0x1800] ;  /* 0x001800008c70783b */ /* 0x000f260000000200 */
[C---:B-1----:R-:W-:Y:S08]  /*b600*/  HMMA.16816.F32 R4, R104.reuse, R116, R4 ;  /* 0x000000746804723c */ /* 0x042ff00000001804 */
[C---:B------:R-:W-:Y:S01]  /*b610*/  HMMA.16816.F32 R8, R104.reuse, R118, R8 ;  /* 0x000000766808723c */ /* 0x040fe20000001808 */
[----:B------:R-:W-:Y:S07]  /*b620*/  LDSM.16.M88.4 R116, [R140+0x2800] ;  /* 0x002800008c74783b */ /* 0x000fee0000000200 */
[C---:B---3--:R-:W-:Y:S08]  /*b630*/  HMMA.16816.F32 R12, R104.reuse, R120, R12 ;  /* 0x00000078680c723c */ /* 0x048ff0000000180c */
[C---:B------:R-:W-:Y:S01]  /*b640*/  HMMA.16816.F32 R16, R104.reuse, R122, R16 ;  /* 0x0000007a6810723c */ /* 0x040fe20000001810 */
[----:B------:R-:W-:Y:S07]  /*b650*/  LDSM.16.M88.4 R120, [R140+0x3000] ;  /* 0x003000008c78783b */ /* 0x000fee0000000200 */
[C---:B--2---:R-:W-:Y:S08]  /*b660*/  HMMA.16816.F32 R20, R104.reuse, R108, R20 ;  /* 0x0000006c6814723c */ /* 0x044ff00000001814 */
[C---:B------:R-:W-:Y:S01]  /*b670*/  HMMA.16816.F32 R24, R104.reuse, R110, R24 ;  /* 0x0000006e6818723c */ /* 0x040fe20000001818 */
[----:B------:R-:W1:Y:S07]  /*b680*/  LDSM.16.M88.4 R108, [R140+0x2000] ;  /* 0x002000008c6c783b */ /* 0x000e6e0000000200 */
[C---:B----4-:R-:W-:Y:S08]  /*b690*/  HMMA.16816.F32 R28, R104.reuse, R112, R28 ;  /* 0x00000070681c723c */ /* 0x050ff0000000181c */
[C---:B------:R-:W-:Y:S01]  /*b6a0*/  HMMA.16816.F32 R32, R104.reuse, R114, R32 ;  /* 0x000000726820723c */ /* 0x040fe20000001820 */
[----:B------:R-:W2:Y:S01]  /*b6b0*/  LDSM.16.M88.4 R112, [R140+0x3800] ;  /* 0x003800008c70783b */ /* 0x000ea20000000200 */
[----:B------:R-:W-:Y:S04]  /*b6c0*/  DEPBAR.LE SB0, 0x0 ;  /* 0x000080000000791a */ /* 0x000fe80000000000 */
[----:B------:R-:W-:Y:S02]  /*b6d0*/  BAR.SYNC.DEFER_BLOCKING 0x0 ;  /* 0x0000000000007b1d */ /* 0x000fe40000010000 */
[C---:B-1----:R-:W-:Y:S08]  /*b6e0*/  HMMA.16816.F32 R36, R104.reuse, R108, R36 ;  /* 0x0000006c6824723c */ /* 0x042ff00000001824 */
        /* <DEDUP_REMOVED lines=8> */
[----:B------:R-:W-:Y:S05]  /*b770*/  IMAD.MOV.U32 R103, RZ, RZ, c[0x0][0x198] ;  /* 0x00006600ff677624 */ /* 0x000fea00078e00ff */
[----:B------:R-:W-:Y:S04]  /*b780*/  LEA R104, -R103, RZ, 0x7 ;  /* 0x000000ff67687211 */ /* 0x000fe800078e39ff */
[----:B------:R-:W-:Y:S01]  /*b790*/  SHF.R.S32.HI R105, RZ, 0x1f, R104 ;  /* 0x0000001fff697819 */ /* 0x000fe20000011468 */
[----:B------:R-:W-:-:S06]  /*b7a0*/  @!P0 BRA `(.L_x_5728) ;  /* 0x000003b000008947 */ /* 0x000fcc0003800000 */
[----:B------:R-:W-:Y:S04]  /*b7b0*/  IABS R0, c[0x0][0x2d0] ;  /* 0x0000b40000007a13 */ /* 0x000fe80000000000 */
[----:B------:R-:W1:Y:S10]  /*b7c0*/  I2F.RP R108, R0 ;  /* 0x00000000006c7306 */ /* 0x000e740000209400 */
[----:B-1----:R-:W1:Y:S02]  /*b7d0*/  MUFU.RCP R2, R108 ;  /* 0x0000006c00027308 */ /* 0x002e640000001000 */
[----:B-1----:R-:W-:Y:S01]  /*b7e0*/  IADD3 R104, R2, 0xffffffe, RZ ;  /* 0x0ffffffe02687810 */ /* 0x002fe20007ffe0ff */
[----:B------:R-:W-:Y:S07]  /*b7f0*/  IMAD.SHL.U32 R2, R165, 0x80, RZ ;  /* 0x00000080a5027824 */ /* 0x000fee00078e00ff */
[----:B------:R-:W1:Y:S01]  /*b800*/  F2I.FTZ.U32.TRUNC.NTZ R105, R104 ;  /* 0x0000006800697305 */ /* 0x000e62000021f000 */
[C---:B------:R-:W-:Y:S02]  /*b810*/  IADD3 R106, R2.reuse, -0x80, RZ ;  /* 0xffffff80026a7810 */ /* 0x040fe40007ffe0ff */
[----:B------:R-:W-:Y:S02]  /*b820*/  IABS R102, R2 ;  /* 0x0000000200667213 */ /* 0x000fe40000000000 */
[----:B------:R-:W-:Y:S02]  /*b830*/  LOP3.LUT R2, R2, c[0x0][0x2d0], RZ, 0x3c, !PT ;  /* 0x0000b40002027a12 */ /* 0x000fe400078e3cff */
[----:B------:R-:W-:Y:S02]  /*b840*/  IABS R100, R106 ;  /* 0x0000006a00647213 */ /* 0x000fe40000000000 */
        /* <DEDUP_REMOVED lines=49> */
.L_x_5728:
[----:B------:R1:W-:Y:S01]  /*bb60*/  @P1 STS.128 [R166+0x2000], RZ ;  /* 0x002000ffa6001388 */ /* 0x0003e20000000c00 */
[-C--:B------:R-:W-:Y:S01]  /*bb70*/  @!P1 IADD3 R109, P3, R163, R104.reuse, RZ ;  /* 0x00000068a36d9210 */ /* 0x080fe20007f7e0ff */
[----:B------:R-:W-:Y:S01]  /*bb80*/  @!P1 IMAD.MOV.U32 R0, RZ, RZ, c[0x0][0x19c] ;  /* 0x00006700ff009624 */ /* 0x000fe200078e00ff */
[-C--:B------:R-:W-:Y:S01]  /*bb90*/  @!P1 LEA R107, P2, R103, R104.reuse, 0x5 ;  /* 0x00000068676b9211 */ /* 0x080fe200078428ff */
[----:B------:R-:W-:Y:S01]  /*bba0*/  @!P1 IMAD.MOV.U32 R100, RZ, RZ, c[0x0][0x19c] ;  /* 0x00006700ff649624 */ /* 0x000fe200078e00ff */
[----:B------:R-:W-:Y:S01]  /*bbb0*/  @!P1 MOV R116, R104 ;  /* 0x0000006800749202 */ /* 0x000fe20000000f00 */
[--C-:B------:R-:W-:Y:S01]  /*bbc0*/  @!P1 IMAD.X R2, R162, 0x1, R105.reuse, P3 ;  /* 0x00000001a2029824 */ /* 0x100fe200018e0669 */
[-C--:B------:R-:W-:Y:S01]  /*bbd0*/  @!P1 LEA R112, P3, R109, R176.reuse, 0x1 ;  /* 0x000000b06d709211 */ /* 0x080fe200078608ff */
[--C-:B------:R-:W-:Y:S01]  /*bbe0*/  @!P1 IMAD.MOV.U32 R117, RZ, RZ, R105.reuse ;  /* 0x000000ffff759224 */ /* 0x100fe200078e0069 */
[----:B------:R-:W-:Y:S01]  /*bbf0*/  @!P1 LEA.HI.X R0, R103, R105, R0, 0x5, P2 ;  /* 0x0000006967009211 */ /* 0x000fe200010f2c00 */
[----:B------:R-:W-:Y:S01]  /*bc00*/  @!P1 IMAD R100, R100, 0x30, RZ ;  /* 0x0000003064649824 */ /* 0x000fe200078e02ff */
[-C--:B------:R-:W-:Y:S01]  /*bc10*/  @!P1 LEA.HI.X R113, R109, R177.reuse, R2, 0x1, P3 ;  /* 0x000000b16d719211 */ /* 0x080fe200018f0c02 */
[----:B------:R-:W-:Y:S01]  /*bc20*/  @!P1 IMAD.WIDE.U32 R108, R103, 0x30, R104 ;  /* 0x00000030676c9825 */ /* 0x000fe200078e0068 */
[CC--:B------:R-:W-:Y:S02]  /*bc30*/  LEA R114, P3, R104.reuse, R176.reuse, 0x1 ;  /* 0x000000b068727211 */ /* 0x0c0fe400078608ff */
[----:B------:R-:W-:Y:S01]  /*bc40*/  @!P1 LEA R110, P2, R107, R176, 0x1 ;  /* 0x000000b06b6e9211 */ /* 0x000fe200078408ff */
[----:B------:R-:W-:Y:S01]  /*bc50*/  @!P1 IMAD.MOV.U32 R2, RZ, RZ, c[0x0][0x19c] ;  /* 0x00006700ff029624 */ /* 0x000fe200078e00ff */
[-C--:B------:R-:W-:Y:S01]  /*bc60*/  LEA.HI.X R115, R104, R177.reuse, R105, 0x1, P3 ;  /* 0x000000b168737211 */ /* 0x080fe200018f0c69 */
[----:B------:R-:W-:Y:S01]  /*bc70*/  @!P1 IMAD.WIDE.U32 R116, R103, 0x50, R116 ;  /* 0x0000005067749825 */ /* 0x000fe200078e0074 */
[----:B------:R-:W-:Y:S02]  /*bc80*/  @!P1 LEA.HI.X R111, R107, R177, R0, 0x1, P2 ;  /* 0x000000b16b6f9211 */ /* 0x000fe400010f0c00 */
[C---:B------:R-:W-:Y:S01]  /*bc90*/  @!P1 LEA R102, P2, R103.reuse, R104, 0x6 ;  /* 0x0000006867669211 */ /* 0x040fe200078430ff */
[----:B------:R-:W-:Y:S01]  /*bca0*/  @!PT LDS RZ, [RZ] ;  /* 0x00000000fffff984 */ /* 0x000fe20000000800 */
[----:B------:R-:W-:Y:S01]  /*bcb0*/  @!PT LDS RZ, [RZ] ;  /* 0x00000000fffff984 */ /* 0x000fe20000000800 */
[----:B------:R-:W-:Y:S01]  /*bcc0*/  @!PT LDS RZ, [RZ] ;  /* 0x00000000fffff984 */ /* 0x000fe20000000800 */
[----:B------:R1:W-:Y:S01]  /*bcd0*/  @!P1 LDGSTS.E.BYPASS.LTC128B.128 [R166+0x2000], [R114.64] ;  /* 0x0200000072a69fae */ /* 0x0003e2000b901d46 */
[----:B------:R-:W-:Y:S02]  /*bce0*/  @!P1 IMAD.IADD R100, R100, 0x1, R109 ;  /* 0x0000000164649824 */ /* 0x000fe400078e026d */
[C---:B------:R-:W-:Y:S01]  /*bcf0*/  @!P1 LEA.HI.X R2, R103.reuse, R105, R2, 0x6, P2 ;  /* 0x0000006967029211 */ /* 0x040fe200010f3402 */
[----:B------:R1:W-:Y:S01]  /*bd00*/  @P1 STS.128 [R166+0x2800], RZ ;  /* 0x002800ffa6001388 */ /* 0x0003e20000000c00 */
[CC--:B------:R-:W-:Y:S01]  /*bd10*/  @!P1 LEA R118, P2, R108.reuse, R176.reuse, 0x1 ;  /* 0x000000b06c769211 */ /* 0x0c0fe200078408ff */
[----:B------:R-:W-:Y:S02]  /*bd20*/  @!P1 IMAD.MOV.U32 R106, RZ, RZ, R104 ;  /* 0x000000ffff6a9224 */ /* 0x000fe400078e0068 */
[----:B------:R-:W-:Y:S01]  /*bd30*/  @!PT LDS RZ, [RZ] ;  /* 0x00000000fffff984 */ /* 0x000fe20000000800 */
[----:B------:R-:W-:Y:S01]  /*bd40*/  @!PT LDS RZ, [RZ] ;  /* 0x00000000fffff984 */ /* 0x000fe20000000800 */
[----:B------:R-:W-:Y:S01]  /*bd50*/  @!PT LDS RZ, [RZ] ;  /* 0x00000000fffff984 */ /* 0x000fe20000000800 */
[----:B------:R1:W-:Y:S01]  /*bd60*/  @!P1 LDGSTS.E.BYPASS.LTC128B.128 [R166+0x2800], [R112.64] ;  /* 0x0280000070a69fae */ /* 0x0003e2000b901d46 */
[----:B------:R-:W-:Y:S01]  /*bd70*/  @!P1 IMAD.MOV.U32 R0, RZ, RZ, c[0x0][0x19c] ;  /* 0x00006700ff009624 */ /* 0x000fe200078e00ff */
[----:B------:R-:W-:Y:S01]  /*bd80*/  @!P1 LEA.HI.X R119, R108, R177, R100, 0x1, P2 ;  /* 0x000000b16c779211 */ /* 0x000fe200010f0c64 */
[----:B------:R-:W-:Y:S01]  /*bd90*/  @!P1 IMAD.MOV.U32 R107, RZ, RZ, R105 ;  /* 0x000000ffff6b9224 */ /* 0x000fe200078e0069 */
[----:B------:R1:W-:Y:S01]  /*bda0*/  @P1 STS.128 [R166+0x3000], RZ ;  /* 0x003000ffa6001388 */ /* 0x0003e20000000c00 */
[----:B------:R-:W-:Y:S01]  /*bdb0*/  @!P1 IMAD R0, R0, 0x50, RZ ;  /* 0x0000005000009824 */ /* 0x000fe200078e02ff */
[-C--:B------:R-:W-:Y:S01]  /*bdc0*/  @!P1 LEA R120, P2, R116, R176.reuse, 0x1 ;  /* 0x000000b074789211 */ /* 0x080fe200078408ff */
[C---:B------:R-:W-:Y:S01]  /*bdd0*/  @!P1 IMAD.WIDE.U32 R106, R103.reuse, 0x60, R106 ;  /* 0x00000060676a9825 */ /* 0x040fe200078e006a */
[----:B------:R-:W-:Y:S01]  /*bde0*/  @!PT LDS RZ, [RZ] ;  /* 0x00000000fffff984 */ /* 0x000fe20000000800 */
[----:B------:R-:W-:Y:S01]  /*bdf0*/  @!PT LDS RZ, [RZ] ;  /* 0x00000000fffff984 */ /* 0x000fe20000000800 */
[----:B------:R-:W-:Y:S01]  /*be00*/  @!PT LDS RZ, [RZ] ;  /* 0x00000000fffff984 */ /* 0x000fe20000000800 */
[----:B------:R1:W-:Y:S03]  /*be10*/  @!P1 LDGSTS.E.BYPASS.LTC128B.128 [R166+0x3000], [R110.64] ;  /* 0x030000006ea69fae */ /* 0x0003e6000b901d46 */
[----:B------:R-:W-:Y:S01]  /*be20*/  @!P1 IMAD.WIDE.U32 R104, R103, 0x70, R104 ;  /* 0x0000007067689825 */ /* 0x000fe200078e0068 */
[----:B------:R1:W-:Y:S01]  /*be30*/  @P1 STS.128 [R166+0x3800], RZ ;  /* 0x003800ffa6001388 */ /* 0x0003e20000000c00 */
[----:B------:R-:W-:Y:S02]  /*be40*/  @!P1 IADD3 R103, R0, R117, RZ ;  /* 0x0000007500679210 */ /* 0x000fe40007ffe0ff */
[-C--:B------:R-:W-:Y:S01]  /*be50*/  @!P1 LEA R122, P3, R106, R176.reuse, 0x1 ;  /* 0x000000b06a7a9211 */ /* 0x080fe200078608ff */
[----:B------:R-:W-:Y:S01]  /*be60*/  @!PT LDS RZ, [RZ] ;  /* 0x00000000fffff984 */ /* 0x000fe20000000800 */
[----:B------:R-:W-:Y:S01]  /*be70*/  @!PT LDS RZ, [RZ] ;  /* 0x00000000fffff984 */ /* 0x000fe20000000800 */
[----:B------:R-:W-:Y:S01]  /*be80*/  @!PT LDS RZ, [RZ] ;  /* 0x00000000fffff984 */ /* 0x000fe20000000800 */
[----:B------:R1:W-:Y:S01]  /*be90*/  @!P1 LDGSTS.E.BYPASS.LTC128B.128 [R166+0x3800], [R118.64] ;  /* 0x0380000076a69fae */ /* 0x0003e2000b901d46 */
[-C--:B------:R-:W-:Y:S01]  /*bea0*/  @!P1 LEA.HI.X R121, R116, R177.reuse, R103, 0x1, P2 ;  /* 0x000000b174799211 */ /* 0x080fe200010f0c67 */
[----:B------:R-:W-:Y:S01]  /*beb0*/  @!P1 IMAD.MOV.U32 R100, RZ, RZ, c[0x0][0x19c] ;  /* 0x00006700ff649624 */ /* 0x000fe200078e00ff */
[-C--:B------:R-:W-:Y:S01]  /*bec0*/  @!P1 LEA R116, P4, R102, R176.reuse, 0x1 ;  /* 0x000000b066749211 */ /* 0x080fe200078808ff */
[----:B------:R1:W-:Y:S01]  /*bed0*/  @P1 STS.128 [R166+0x4000], RZ ;  /* 0x004000ffa6001388 */ /* 0x0003e20000000c00 */
[----:B------:R-:W-:Y:S01]  /*bee0*/  @!P1 IMAD.MOV.U32 R0, RZ, RZ, c[0x0][0x19c] ;  /* 0x00006700ff009624 */ /* 0x000fe200078e00ff */
[----:B------:R-:W-:Y:S01]  /*bef0*/  @!P1 LEA R108, P2, R104, R176, 0x1 ;  /* 0x000000b0686c9211 */ /* 0x000fe200078408ff */
[----:B------:R-:W-:Y:S01]  /*bf00*/  @!P1 IMAD R103, R100, 0x60, RZ ;  /* 0x0000006064679824 */ /* 0x000fe200078e02ff */
[----:B------:R-:W-:Y:S01]  /*bf10*/  @!P1 LEA.HI.X R117, R102, R177, R2, 0x1, P4 ;  /* 0x000000b166759211 */ /* 0x000fe200020f0c02 */
[----:B------:R-:W-:Y:S02]  /*bf20*/  @!P1 IMAD R109, R0, 0x70, RZ ;  /* 0x00000070006d9824 */ /* 0x000fe400078e02ff */
[----:B------:R-:W-:Y:S02]  /*bf30*/  @!P1 IMAD.IADD R103, R103, 0x1, R107 ;  /* 0x0000000167679824 */ /* 0x000fe400078e026b */
[----:B------:R-:W-:Y:S01]  /*bf40*/  @!PT LDS RZ, [RZ] ;  /* 0x00000000fffff984 */ /* 0x000fe20000000800 */
[----:B------:R-:W-:Y:S01]  /*bf50*/  @!PT LDS RZ, [RZ] ;  /* 0x00000000fffff984 */ /* 0x000fe20000000800 */
[----:B------:R-:W-:Y:S01]  /*bf60*/  @!PT LDS RZ, [RZ] ;  /* 0x00000000fffff984 */ /* 0x000fe20000000800 */
[----:B------:R1:W-:Y:S01]  /*bf70*/  @!P1 LDGSTS.E.BYPASS.LTC128B.128 [R166+0x4000], [R116.64] ;  /* 0x0400000074a69fae */ /* 0x0003e2000b901d46 */
[----:B------:R-:W-:Y:S01]  /*bf80*/  @!P1 IADD3 R109, R109, R105, RZ ;  /* 0x000000696d6d9210 */ /* 0x000fe20007ffe0ff */
[----:B------:R-:W-:Y:S01]  /*bf90*/  IMAD.MOV.U32 R176, RZ, RZ, R114 ;  /* 0x000000ffffb07224 */ /* 0x000fe200078e0072 */
[-C--:B------:R-:W-:Y:S01]  /*bfa0*/  @!P1 LEA.HI.X R123, R106, R177.reuse, R103, 0x1, P3 ;  /* 0x000000b16a7b9211 */ /* 0x080fe200018f0c67 */
[----:B------:R1:W-:Y:S01]  /*bfb0*/  @P1 STS.128 [R166+0x4800], RZ ;  /* 0x004800ffa6001388 */ /* 0x0003e20000000c00 */
[----:B------:R-:W-:Y:S01]  /*bfc0*/  @!P1 LEA.HI.X R109, R104, R177, R109, 0x1, P2 ;  /* 0x000000b1686d9211 */ /* 0x000fe200010f0c6d */
[----:B------:R-:W-:Y:S02]  /*bfd0*/  IMAD.MOV.U32 R177, RZ, RZ, R115 ;  /* 0x000000ffffb17224 */ /* 0x000fe400078e0073 */
        /* <DEDUP_REMOVED lines=15> */
.L_x_5727:
        /* <DEDUP_REMOVED lines=81> */
[----:B------:R-:W-:Y:S02]  /*c5e0*/  FMUL.FTZ R102, R100, c[0x0][0x23c] ;  /* 0x00008f0064667a20 */ /* 0x000fe40000410000 */
[--C-:B------:R-:W-:Y:S02]  /*c5f0*/  FFMA.FTZ R127, R24, c[0x0][0x23c], -R103.reuse ;  /* 0x00008f00187f7a23 */ /* 0x100fe40000010867 */
[----:B------:R-:W1:Y:S01]  /*c600*/  MUFU.EX2 R100, R102 ;  /* 0x0000006600647308 */ /* 0x000e620000000800 */
[--C-:B------:R-:W-:Y:S02]  /*c610*/  FFMA.FTZ R126, R25, c[0x0][0x23c], -R103.reuse ;  /* 0x00008f00197e7a23 */ /* 0x100fe40000010867 */
[--C-:B------:R-:W-:Y:S01]  /*c620*/  FFMA.FTZ R120, R5, c[0x0][0x23c], -R103.reuse ;  /* 0x00008f0005787a23 */ /* 0x100fe20000010867 */
[----:B------:R-:W-:Y:S01]  /*c630*/  FSEL R5, R104, RZ, P1 ;  /* 0x000000ff68057208 */ /* 0x000fe20000800000 */
[----:B------:R-:W-:Y:S01]  /*c640*/  FFMA.FTZ R119, R12, c[0x0][0x23c], -R103 ;  /* 0x00008f000c777a23 */ /* 0x000fe20000010867 */
[----:B------:R-:W2:Y:S01]  /*c650*/  LDSM.16.MT88.4 R104, [R152+0x6000] ;  /* 0x006000009868783b */ /* 0x000ea20000004200 */
[----:B------:R-:W-:Y:S01]  /*c660*/  FMUL.FTZ R3, R101, c[0x0][0x23c] ;  /* 0x00008f0065037a20 */ /* 0x000fe20000410000 */
[----:B------:R-:W-:Y:S01]  /*c670*/  ISETP.GT.AND P1, PT, R165, R161, PT ;  /* 0x000000a1a500720c */ /* 0x000fe20003f24270 */
[--C-:B------:R-:W-:Y:S01]  /*c680*/  FFMA.FTZ R116, R14, c[0x0][0x23c], -R5.reuse ;  /* 0x00008f000e747a23 */ /* 0x100fe20000010805 */
[----:B------:R-:W-:Y:S01]  /*c690*/  MUFU.EX2 R120, R120 ;  /* 0x0000007800787308 */ /* 0x000fe20000000800 */
[----:B------:R-:W-:Y:S01]  /*c6a0*/  FFMA.FTZ R117, R15, c[0x0][0x23c], -R5 ;  /* 0x00008f000f757a23 */ /* 0x000fe20000010805 */
[----:B------:R-:W-:Y:S01]  /*c6b0*/  MOV R101, R2 ;  /* 0x0000000200657202 */ /* 0x000fe20000000f00 */
[----:B------:R-:W-:Y:S02]  /*c6c0*/  FFMA.FTZ R129, R4, c[0x0][0x23c], -R103 ;  /* 0x00008f0004817a23 */ /* 0x000fe40000010867 */
[----:B------:R-:W-:Y:S02]  /*c6d0*/  FFMA.FTZ R131, R6, c[0x0][0x23c], -R5 ;  /* 0x00008f0006837a23 */ /* 0x000fe40000010805 */
[----:B------:R-:W-:Y:S02]  /*c6e0*/  FFMA.FTZ R6, R13, c[0x0][0x23c], -R103 ;  /* 0x00008f000d067a23 */ /* 0x000fe40000010867 */
[----:B------:R-:W-:Y:S01]  /*c6f0*/  FFMA.FTZ R122, R7, c[0x0][0x23c], -R5 ;  /* 0x00008f00077a7a23 */ /* 0x000fe20000010805 */
[----:B------:R-:W3:Y:S01]  /*c700*/  MUFU.EX2 R3, R3 ;  /* 0x0000000300037308 */ /* 0x000ee20000000800 */
[--C-:B------:R-:W-:Y:S02]  /*c710*/  FFMA.FTZ R124, R8, c[0x0][0x23c], -R103.reuse ;  /* 0x00008f00087c7a23 */ /* 0x100fe40000010867 */
[----:B------:R-:W-:Y:S02]  /*c720*/  FFMA.FTZ R7, R9, c[0x0][0x23c], -R103 ;  /* 0x00008f0009077a23 */ /* 0x000fe40000010867 */
        /* <DEDUP_REMOVED lines=12> */
[C---:B---3--:R-:W-:Y:S02]  /*c7f0*/  FMUL.FTZ R14, R3.reuse, R94 ;  /* 0x0000005e030e7220 */ /* 0x048fe40000410000 */
[----:B------:R-:W-:Y:S02]  /*c800*/  FMUL.FTZ R15, R3, R95 ;  /* 0x0000005f030f7220 */ /* 0x000fe40000410000 */
[----:B------:R-:W3:Y:S01]  /*c810*/  LDSM.16.MT88.4 R92, [R148+0x6000] ;  /* 0x00600000945c783b */ /* 0x000ee20000004200 */
[----:B------:R-:W4:Y:S01]  /*c820*/  MUFU.EX2 R122, R122 ;  /* 0x0000007a007a7308 */ /* 0x000f220000000800 */
[--C-:B------:R-:W-:Y:S02]  /*c830*/  FFMA.FTZ R123, R10, c[0x0][0x23c], -R5.reuse ;  /* 0x00008f000a7b7a23 */ /* 0x100fe40000010805 */
[----:B------:R-:W-:Y:S01]  /*c840*/  FFMA.FTZ R102, R11, c[0x0][0x23c], -R5 ;  /* 0x00008f000b667a23 */ /* 0x000fe20000010805 */
[----:B-1----:R-:W-:Y:S01]  /*c850*/  F2FP.PACK_AB R96, R120, R129 ;  /* 0x000000817860723e */ /* 0x002fe200000000ff */
        /* <DEDUP_REMOVED lines=9> */
[----:B------:R-:W1:Y:S01]  /*c8f0*/  MUFU.EX2 R7, R7 ;  /* 0x0000000700077308 */ /* 0x000e620000000800 */
[C---:B------:R-:W-:Y:S02]  /*c900*/  FMUL.FTZ R80, R100.reuse, R80 ;  /* 0x0000005064507220 */ /* 0x040fe40000410000 */
[----:B------:R-:W-:Y:S01]  /*c910*/  FMUL.FTZ R81, R100, R81 ;  /* 0x0000005164517220 */ /* 0x000fe20000410000 */
[----:B----4-:R-:W-:Y:S01]  /*c920*/  F2FP.PACK_AB R97, R122, R131 ;  /* 0x000000837a61723e */ /* 0x010fe200000000ff */
[C---:B------:R-:W-:Y:S02]  /*c930*/  FMUL.FTZ R82, R3.reuse, R82 ;  /* 0x0000005203527220 */ /* 0x040fe40000410000 */
[C---:B------:R-:W-:Y:S02]  /*c940*/  FMUL.FTZ R83, R3.reuse, R83 ;  /* 0x0000005303537220 */ /* 0x040fe40000410000 */
[C---:B------:R-:W-:Y:S01]  /*c950*/  FMUL.FTZ R84, R100.reuse, R84 ;  /* 0x0000005464547220 */ /* 0x040fe20000410000 */
[----:B------:R-:W-:Y:S01]  /*c960*/  MUFU.EX2 R123, R123 ;  /* 0x0000007b007b7308 */ /* 0x000fe20000000800 */
[----:B------:R-:W-:Y:S02]  /*c970*/  FMUL.FTZ R85, R100, R85 ;  /* 0x0000005564557220 */ /* 0x000fe40000410000 */
[C---:B------:R-:W-:Y:S02]  /*c980*/  FMUL.FTZ R86, R3.reuse, R86 ;  /* 0x0000005603567220 */ /* 0x040fe40000410000 */
[----:B------:R-:W-:Y:S02]  /*c990*/  FMUL.FTZ R87, R3, R87 ;  /* 0x0000005703577220 */ /* 0x000fe40000410000 */
[--C-:B------:R-:W-:Y:S02]  /*c9a0*/  FFMA.FTZ R118, R16, c[0x0][0x23c], -R103.reuse ;  /* 0x00008f0010767a23 */ /* 0x100fe40000010867 */
[C---:B------:R-:W-:Y:S01]  /*c9b0*/  FMUL.FTZ R16, R100.reuse, R88 ;  /* 0x0000005864107220 */ /* 0x040fe20000410000 */
[----:B------:R-:W4:Y:S01]  /*c9c0*/  MUFU.EX2 R102, R102 ;  /* 0x0000006600667308 */ /* 0x000f220000000800 */
[----:B------:R-:W-:Y:S02]  /*c9d0*/  FFMA.FTZ R121, R17, c[0x0][0x23c], -R103 ;  /* 0x00008f0011797a23 */ /* 0x000fe40000010867 */
[----:B------:R-:W-:Y:S01]  /*c9e0*/  FMUL.FTZ R17, R100, R89 ;  /* 0x0000005964117220 */ /* 0x000fe20000410000 */
[----:B-1----:R-:W-:Y:S01]  /*c9f0*/  F2FP.PACK_AB R98, R7, R124 ;  /* 0x0000007c0762723e */ /* 0x002fe200000000ff */
        /* <DEDUP_REMOVED lines=8> */
[----:B------:R-:W-:Y:S01]  /*ca80*/  FFMA.FTZ R45, R45, c[0x0][0x23c], -R103 ;  /* 0x00008f002d2d7a23 */ /* 0x000fe20000010867 */
[----:B------:R-:W1:Y:S01]  /*ca90*/  MUFU.EX2 R6, R6 ;  /* 0x0000000600067308 */ /* 0x000e620000000800 */
[--C-:B------:R-:W-:Y:S02]  /*caa0*/  FFMA.FTZ R46, R46, c[0x0][0x23c], -R5.reuse ;  /* 0x00008f002e2e7a23 */ /* 0x100fe40000010805 */
[--C-:B------:R-:W-:Y:S01]  /*cab0*/  FFMA.FTZ R47, R47, c[0x0][0x23c], -R5.reuse ;  /* 0x00008f002f2f7a23 */ /* 0x100fe20000010805 */
[----:B----4-:R-:W-:Y:S01]  /*cac0*/  F2FP.PACK_AB R99, R102, R123 ;  /* 0x0000007b6663723e */ /* 0x010fe200000000ff */
[----:B------:R-:W-:Y:S02]  /*cad0*/  FFMA.FTZ R66, R66, c[0x0][0x23c], -R5 ;  /* 0x00008f0042427a23 */ /* 0x000fe40000010805 */
[----:B------:R-:W-:Y:S02]  /*cae0*/  FFMA.FTZ R131, R3, R178, R131 ;  /* 0x000000b203837223 */ /* 0x000fe40000010083 */
[----:B------:R-:W-:Y:S01]  /*caf0*/  FFMA.FTZ R129, R100, R179, R129 ;  /* 0x000000b364817223 */ /* 0x000fe20000010081 */
[----:B------:R-:W-:Y:S01]  /*cb00*/  MUFU.EX2 R116, R116 ;  /* 0x0000007400747308 */ /* 0x000fe20000000800 */
[C---:B--2---:R-:W-:Y:S05]  /*cb10*/  HMMA.16816.F32 R8, R96.reuse, R104, R8 ;  /* 0x000000686008723c */ /* 0x044fea0000001808 */
[----:B------:R-:W-:Y:S02]  /*cb20*/  FFMA.FTZ R100, R55, c[0x0][0x23c], -R5 ;  /* 0x00008f0037647a23 */ /* 0x000fe40000010805 */
[----:B------:R-:W-:Y:S01]  /*cb30*/  FFMA.FTZ R55, R57, c[0x0][0x23c], -R103 ;  /* 0x00008f0039377a23 */ /* 0x000fe20000010867 */
[C---:B------:R-:W-:Y:S01]  /*cb40*/  HMMA.16816.F32 R68, R96.reuse, R106, R68 ;  /* 0x0000006a6044723c */ /* 0x040fe20000001844 */
[----:B------:R-:W2:Y:S01]  /*cb50*/  MUFU.EX2 R117, R117 ;  /* 0x0000007500757308 */ /* 0x000ea20000000800 */
[----:B------:R-:W4:Y:S02]  /*cb60*/  LDSM.16.MT88.4 R104, [R152+0x6800] ;  /* 0x006800009868783b */ /* 0x000f240000004200 */
[----:B------:R-:W-:Y:S01]  /*cb70*/  FFMA.FTZ R57, R59, c[0x0][0x23c], -R5 ;  /* 0x00008f003b397a23 */ /* 0x000fe20000010805 */
[----:B-1----:R-:W-:Y:S01]  /*cb80*/  F2FP.PACK_AB R88, R6, R119 ;  /* 0x000000770658723e */ /* 0x002fe200000000ff */
[--C-:B------:R-:W-:Y:S02]  /*cb90*/  FFMA.FTZ R59, R61, c[0x0][0x23c], -R103.reuse ;  /* 0x00008f003d3b7a23 */ /* 0x100fe40000010867 */
[C---:B------:R-:W-:Y:S03]  /*cba0*/  HMMA.16816.F32 R72, R96.reuse, R108, R72 ;  /* 0x0000006c6048723c */ /* 0x040fe60000001848 */
[----:B------:R-:W-:Y:S01]  /*cbb0*/  MUFU.EX2 R118, R118 ;  /* 0x0000007600767308 */ /* 0x000fe20000000800 */
[----:B------:R-:W-:Y:S02]  /*cbc0*/  FFMA.FTZ R61, R64, c[0x0][0x23c], -R103 ;  /* 0x00008f00403d7a23 */ /* 0x000fe40000010867 */
[----:B------:R-:W-:Y:S02]  /*cbd0*/  FADD.FTZ R129, R120, R129 ;  /* 0x0000008178817221 */ /* 0x000fe40000010000 */
[C---:B------:R-:W-:Y:S01]  /*cbe0*/  HMMA.16816.F32 R12, R96.reuse, R110, R12 ;  /* 0x0000006e600c723c */ /* 0x040fe2000000180c */
[----:B------:R-:W1:Y:S03]  /*cbf0*/  LDSM.16.MT88.4 R108, [R150+0x6800] ;  /* 0x00680000966c783b */ /* 0x000e660000004200 */
[----:B------:R-:W-:Y:S01]  /*cc00*/  FADD.FTZ R124, R124, R129 ;  /* 0x000000817c7c7221 */ /* 0x000fe20000010000 */
[----:B------:R-:W5:Y:S01]  /*cc10*/  MUFU.EX2 R121, R121 ;  /* 0x0000007900797308 */ /* 0x000f620000000800 */
[----:B------:R-:W-:Y:S02]  /*cc20*/  FADD.FTZ R122, R122, R131 ;  /* 0x000000837a7a7221 */ /* 0x000fe40000010000 */
[C---:B------:R-:W-:Y:S04]  /*cc30*/  HMMA.16816.F32 R76, R96.reuse, R112, R76 ;  /* 0x00000070604c723c */ /* 0x040fe8000000184c */
[----:B--2---:R-:W-:Y:S01]  /*cc40*/  F2FP.PACK_AB R89, R117, R116 ;  /* 0x000000747559723e */ /* 0x004fe200000000ff */
        /* <DEDUP_REMOVED lines=13> */
[----:B------:R-:W2:Y:S01]  /*cd20*/  MUFU.EX2 R113, R113 ;  /* 0x0000007100717308 */ /* 0x000ea20000000800 */
[----:B------:R-:W-:Y:S02]  /*cd30*/  FFMA.FTZ R48, R49, c[0x0][0x23c], -R103 ;  /* 0x00008f0031307a23 */ /* 0x000fe40000010867 */
[--C-:B------:R-:W-:Y:S01]  /*cd40*/  FFMA.FTZ R49, R50, c[0x0][0x23c], -R5.reuse ;  /* 0x00008f0032317a23 */ /* 0x100fe20000010805 */
[----:B------:R-:W-:Y:S01]  /*cd50*/  HMMA.16816.F32 R84, R96, R94, R84 ;  /* 0x0000005e6054723c */ /* 0x000fe20000001854 */
[----:B------:R-:W3:Y:S03]  /*cd60*/  LDSM.16.MT88.4 R92, [R149+0x6800] ;  /* 0x00680000955c783b */ /* 0x000ee60000004200 */
[----:B------:R-:W-:Y:S02]  /*cd70*/  FFMA.FTZ R50, R51, c[0x0][0x23c], -R5 ;  /* 0x00008f0033327a23 */ /* 0x000fe40000010805 */
[----:B------:R-:W-:Y:S01]  /*cd80*/  MUFU.EX2 R114, R114 ;  /* 0x0000007200727308 */ /* 0x000fe20000000800 */
[--C-:B------:R-:W-:Y:S02]  /*cd90*/  FFMA.FTZ R51, R52, c[0x0][0x23c], -R103.reuse ;  /* 0x00008f0034337a23 */ /* 0x100fe40000010867 */
[----:B------:R-:W5:Y:S03]  /*cda0*/  LDSM.16.MT88.4 R96, [R148+0x6800] ;  /* 0x006800009460783b */ /* 0x000f660000004200 */
[----:B------:R-:W-:Y:S02]  /*cdb0*/  FFMA.FTZ R52, R53, c[0x0][0x23c], -R103 ;  /* 0x00008f0035347a23 */ /* 0x000fe40000010867 */
[----:B------:R-:W-:Y:S02]  /*cdc0*/  FFMA.FTZ R53, R54, c[0x0][0x23c], -R5 ;  /* 0x00008f0036357a23 */ /* 0x000fe40000010805 */
[----:B------:R-:W1:Y:S01]  /*cdd0*/  MUFU.EX2 R115, R115 ;  /* 0x0000007300737308 */ /* 0x000e620000000800 */
[----:B------:R-:W-:Y:S02]  /*cde0*/  FFMA.FTZ R54, R56, c[0x0][0x23c], -R103 ;  /* 0x00008f0038367a23 */ /* 0x000fe40000010867 */
[----:B------:R-:W-:Y:S01]  /*cdf0*/  FFMA.FTZ R56, R58, c[0x0][0x23c], -R5 ;  /* 0x00008f003a387a23 */ /* 0x000fe20000010805 */
[----:B--2---:R-:W-:Y:S01]  /*ce00*/  F2FP.PACK_AB R91, R113, R112 ;  /* 0x00000070715b723e */ /* 0x004fe200000000ff */
[----:B------:R-:W-:Y:S02]  /*ce10*/  FFMA.FTZ R58, R60, c[0x0][0x23c], -R103 ;  /* 0x00008f003c3a7a23 */ /* 0x000fe40000010867 */
[--C-:B------:R-:W-:Y:S02]  /*ce20*/  FFMA.FTZ R60, R62, c[0x0][0x23c], -R5.reuse ;  /* 0x00008f003e3c7a23 */ /* 0x100fe40000010805 */
[----:B------:R-:W-:Y:S01]  /*ce30*/  FFMA.FTZ R7, R63, c[0x0][0x23c], -R5 ;  /* 0x00008f003f077a23 */ /* 0x000fe20000010805 */
[----:B------:R-:W2:Y:S01]  /*ce40*/  MUFU.EX2 R128, R128 ;  /* 0x0000008000807308 */ /* 0x000ea20000000800 */
[C---:B----4-:R-:W-:Y:S05]  /*ce50*/  HMMA.16816.F32 R8, R88.reuse, R104, R8 ;  /* 0x000000685808723c */ /* 0x050fea0000001808 */
[----:B------:R-:W-:Y:S02]  /*ce60*/  FADD.FTZ R119, R119, R124 ;  /* 0x0000007c77777221 */ /* 0x000fe40000010000 */
[----:B------:R-:W-:Y:S01]  /*ce70*/  FADD.FTZ R123, R123, R122 ;  /* 0x0000007a7b7b7221 */ /* 0x000fe20000010000 */
[C---:B------:R-:W-:Y:S01]  /*ce80*/  HMMA.16816.F32 R68, R88.reuse, R106, R68 ;  /* 0x0000006a5844723c */ /* 0x040fe20000001844 */
[----:B------:R-:W-:Y:S01]  /*ce90*/  MUFU.EX2 R127, R127 ;  /* 0x0000007f007f7308 */ /* 0x000fe20000000800 */
[----:B------:R-:W4:Y:S02]  /*cea0*/  LDSM.16.MT88.4 R104, [R152+0x7000] ;  /* 0x007000009868783b */ /* 0x000f240000004200 */
[----:B------:R-:W-:Y:S01]  /*ceb0*/  FADD.FTZ R119, R6, R119 ;  /* 0x0000007706777221 */ /* 0x000fe20000010000 */
[----:B-1----:R-:W-:Y:S01]  /*cec0*/  F2FP.PACK_AB R20, R115, R114 ;  /* 0x000000727314723e */ /* 0x002fe200000000ff */
[----:B------:R-:W-:Y:S02]  /*ced0*/  FADD.FTZ R123, R102, R123 ;  /* 0x0000007b667b7221 */ /* 0x000fe40000010000 */
[C---:B------:R-:W-:Y:S03]  /*cee0*/  HMMA.16816.F32 R72, R88.reuse, R108, R72 ;  /* 0x0000006c5848723c */ /* 0x040fe60000001848 */
[----:B------:R-:W1:Y:S01]  /*cef0*/  MUFU.EX2 R126, R126 ;  /* 0x0000007e007e7308 */ /* 0x000e620000000800 */
[----:B------:R-:W-:Y:S02]  /*cf00*/  FADD.FTZ R116, R116, R123 ;  /* 0x0000007b74747221 */ /* 0x000fe40000010000 */
[----:B------:R-:W-:Y:S01]  /*cf10*/  FADD.FTZ R118, R118, R119 ;  /* 0x0000007776767221 */ /* 0x000fe20000010000 */
[----:B--2---:R-:W-:Y:S01]  /*cf20*/  F2FP.PACK_AB R21, R128, R125 ;  /* 0x0000007d8015723e */ /* 0x004fe200000000ff */
[C---:B------:R-:W-:Y:S04]  /*cf30*/  HMMA.16816.F32 R12, R88.reuse, R110, R12 ;  /* 0x0000006e580c723c */ /* 0x040fe8000000180c */
[--C-:B------:R-:W-:Y:S01]  /*cf40*/  FFMA.FTZ R108, R26, c[0x0][0x23c], -R5.reuse ;  /* 0x00008f001a6c7a23 */ /* 0x100fe20000010805 */
[----:B------:R-:W-:Y:S01]  /*cf50*/  MUFU.EX2 R40, R40 ;  /* 0x0000002800287308 */ /* 0x000fe20000000800 */
[----:B------:R-:W-:Y:S02]  /*cf60*/  FFMA.FTZ R109, R27, c[0x0][0x23c], -R5 ;  /* 0x00008f001b6d7a23 */ /* 0x000fe40000010805 */
[C---:B---3--:R-:W-:Y:S01]  /*cf70*/  HMMA.16816.F32 R76, R88.reuse, R92, R76 ;  /* 0x0000005c584c723c */ /* 0x048fe2000000184c */
[----:B------:R-:W2:Y:S03]  /*cf80*/  LDSM.16.MT88.4 R24, [R150+0x7000] ;  /* 0x007000009618783b */ /* 0x000ea60000004200 */
[----:B------:R-:W-:Y:S02]  /*cf90*/  FFMA.FTZ R111, R28, c[0x0][0x23c], -R103 ;  /* 0x00008f001c6f7a23 */ /* 0x000fe40000010867 */
[----:B------:R-:W-:Y:S01]  /*cfa0*/  FADD.FTZ R117, R117, R116 ;  /* 0x0000007475757221 */ /* 0x000fe20000010000 */
[----:B------:R-:W-:Y:S01]  /*cfb0*/  MUFU.EX2 R108, R108 ;  /* 0x0000006c006c7308 */ /* 0x000fe20000000800 */
[C---:B------:R-:W-:Y:S04]  /*cfc0*/  HMMA.16816.F32 R80, R88.reuse, R94, R80 ;  /* 0x0000005e5850723c */ /* 0x040fe80000001850 */
[----:B------:R-:W-:Y:S01]  /*cfd0*/  FFMA.FTZ R92, R35, c[0x0][0x23c], -R5 ;  /* 0x00008f00235c7a23 */ /* 0x000fe20000010805 */
[----:B-1----:R-:W-:Y:S01]  /*cfe0*/  F2FP.PACK_AB R22, R126, R127 ;  /* 0x0000007f7e16723e */ /* 0x002fe200000000ff */
[----:B------:R-:W-:Y:S02]  /*cff0*/  FADD.FTZ R121, R121, R118 ;  /* 0x0000007679797221 */ /* 0x000fe40000010000 */
[C---:B-----5:R-:W-:Y:S01]  /*d000*/  HMMA.16816.F32 R16, R88.reuse, R96, R16 ;  /* 0x000000605810723c */ /* 0x060fe20000001810 */
[----:B------:R-:W1:Y:S03]  /*d010*/  MUFU.EX2 R109, R109 ;  /* 0x0000006d006d7308 */ /* 0x000e660000000800 */
[----:B------:R-:W-:Y:S03]  /*d020*/  FADD.FTZ R114, R114, R121 ;  /* 0x0000007972727221 */ /* 0x000fe60000010000 */
[----:B------:R-:W-:Y:S01]  /*d030*/  FFMA.FTZ R96, R29, c[0x0][0x23c], -R103 ;  /* 0x00008f001d607a23 */ /* 0x000fe20000010867 */
[----:B------:R-:W-:Y:S01]  /*d040*/  HMMA.16816.F32 R84, R88, R98, R84 ;  /* 0x000000625854723c */ /* 0x000fe20000001854 */
[----:B------:R-:W3:Y:S02]  /*d050*/  LDSM.16.MT88.4 R88, [R149+0x7000] ;  /* 0x007000009558783b */ /* 0x000ee40000004200 */
[----:B------:R-:W-:Y:S01]  /*d060*/  MUFU.EX2 R111, R111 ;  /* 0x0000006f006f7308 */ /* 0x000fe20000000800 */
[--C-:B------:R-:W-:Y:S02]  /*d070*/  FFMA.FTZ R97, R30, c[0x0][0x23c], -R5.reuse ;  /* 0x00008f001e617a23 */ /* 0x100fe40000010805 */
[----:B------:R-:W-:Y:S02]  /*d080*/  FADD.FTZ R114, R115, R114 ;  /* 0x0000007273727221 */ /* 0x000fe40000010000 */
[----:B------:R-:W-:Y:S02]  /*d090*/  FFMA.FTZ R98, R31, c[0x0][0x23c], -R5 ;  /* 0x00008f001f627a23 */ /* 0x000fe40000010805 */
[----:B------:R-:W5:Y:S02]  /*d0a0*/  LDSM.16.MT88.4 R28, [R148+0x7000] ;  /* 0x00700000941c783b */ /* 0x000f640000004200 */
[----:B------:R-:W-:Y:S01]  /*d0b0*/  FADD.FTZ R127, R127, R114 ;  /* 0x000000727f7f7221 */ /* 0x000fe20000010000 */
[----:B------:R-:W2:Y:S03]  /*d0c0*/  MUFU.EX2 R96, R96 ;  /* 0x0000006000607308 */ /* 0x000ea60000000800 */
[----:B------:R-:W-:Y:S01]  /*d0d0*/  FADD.FTZ R126, R126, R127 ;  /* 0x0000007f7e7e7221 */ /* 0x000fe20000010000 */
[----:B-1----:R-:W-:Y:S06]  /*d0e0*/  F2FP.PACK_AB R23, R109, R108 ;  /* 0x0000006c6d17723e */ /* 0x002fec00000000ff */
[----:B------:R-:W-:Y:S01]  /*d0f0*/  MUFU.EX2 R97, R97 ;  /* 0x0000006100617308 */ /* 0x000fe20000000800 */
[C---:B----4-:R-:W-:Y:S07]  /*d100*/  HMMA.16816.F32 R8, R20.reuse, R104, R8 ;  /* 0x000000681408723c */ /* 0x050fee0000001808 */
[--C-:B------:R-:W-:Y:S01]  /*d110*/  FFMA.FTZ R104, R32, c[0x0][0x23c], -R103.reuse ;  /* 0x00008f0020687a23 */ /* 0x100fe20000010867 */
[C---:B------:R-:W-:Y:S01]  /*d120*/  HMMA.16816.F32 R68, R20.reuse, R106, R68 ;  /* 0x0000006a1444723c */ /* 0x040fe20000001844 */
[----:B------:R-:W1:Y:S03]  /*d130*/  MUFU.EX2 R98, R98 ;  /* 0x0000006200627308 */ /* 0x000e660000000800 */
[----:B------:R-:W-:Y:S03]  /*d140*/  FFMA.FTZ R105, R33, c[0x0][0x23c], -R103 ;  /* 0x00008f0021697a23 */ /* 0x000fe60000010867 */
[--C-:B------:R-:W-:Y:S01]  /*d150*/  FFMA.FTZ R106, R34, c[0x0][0x23c], -R5.reuse ;  /* 0x00008f00226a7a23 */ /* 0x100fe20000010805 */
[C---:B--2---:R-:W-:Y:S01]  /*d160*/  HMMA.16816.F32 R72, R20.reuse, R24, R72 ;  /* 0x000000181448723c */ /* 0x044fe20000001848 */
[----:B------:R-:W-:Y:S02]  /*d170*/  LDSM.16.MT88.4 R32, [R150+0x7800] ;  /* 0x007800009620783b */ /* 0x000fe40000004200 */
[----:B------:R-:W-:Y:S01]  /*d180*/  MUFU.EX2 R104, R104 ;  /* 0x0000006800687308 */ /* 0x000fe20000000800 */
[----:B------:R-:W-:Y:S04]  /*d190*/  FFMA.FTZ R107, R39, c[0x0][0x23c], -R5 ;  /* 0x00008f00276b7a23 */ /* 0x000fe80000010805 */
[C---:B------:R-:W-:Y:S01]  /*d1a0*/  HMMA.16816.F32 R12, R20.reuse, R26, R12 ;  /* 0x0000001a140c723c */ /* 0x040fe2000000180c */
[----:B------:R-:W2:Y:S04]  /*d1b0*/  LDSM.16.MT88.4 R24, [R152+0x7800] ;  /* 0x007800009818783b */ /* 0x000ea80000004200 */
[----:B------:R-:W4:Y:S03]  /*d1c0*/  MUFU.EX2 R105, R105 ;  /* 0x0000006900697308 */ /* 0x000f260000000800 */
[C---:B---3--:R-:W-:Y:S07]  /*d1d0*/  HMMA.16816.F32 R76, R20.reuse, R88, R76 ;  /* 0x00000058144c723c */ /* 0x048fee000000184c */
[----:B------:R3:W-:Y:S01]  /*d1e0*/  MUFU.EX2 R89, R92 ;  /* 0x0000005c00597308 */ /* 0x0007e20000000800 */
[C---:B------:R-:W-:Y:S04]  /*d1f0*/  HMMA.16816.F32 R80, R20.reuse, R90, R80 ;  /* 0x0000005a1450723c */ /* 0x040fe80000001850 */
[--C-:B------:R-:W-:Y:S03]  /*d200*/  FFMA.FTZ R88, R36, c[0x0][0x23c], -R103.reuse ;  /* 0x00008f0024587a23 */ /* 0x100fe60000010867 */
[----:B------:R-:W-:Y:S01]  /*d210*/  FFMA.FTZ R91, R37, c[0x0][0x23c], -R103 ;  /* 0x00008f00255b7a23 */ /* 0x000fe20000010867 */
[C---:B-----5:R-:W-:Y:S01]  /*d220*/  HMMA.16816.F32 R16, R20.reuse, R28, R16 ;  /* 0x0000001c1410723c */ /* 0x060fe20000001810 */
[----:B------:R-:W5:Y:S03]  /*d230*/  MUFU.EX2 R106, R106 ;  /* 0x0000006a006a7308 */ /* 0x000f660000000800 */
[--C-:B------:R-:W-:Y:S02]  /*d240*/  FFMA.FTZ R90, R38, c[0x0][0x23c], -R5.reuse ;  /* 0x00008f00265a7a23 */ /* 0x100fe40000010805 */
[----:B------:R-:W-:Y:S01]  /*d250*/  LDSM.16.MT88.4 R36, [R148+0x8000] ;  /* 0x008000009424783b */ /* 0x000fe20000004200 */
[----:B------:R-:W-:Y:S01]  /*d260*/  FFMA.FTZ R5, R67, c[0x0][0x23c], -R5 ;  /* 0x00008f0043057a23 */ /* 0x000fe20000010805 */
[----:B------:R-:W-:Y:S03]  /*d270*/  HMMA.16816.F32 R84, R20, R30, R84 ;  /* 0x0000001e1454723c */ /* 0x000fe60000001854 */
[----:B------:R-:W-:Y:S01]  /*d280*/  MUFU.EX2 R88, R88 ;  /* 0x0000005800587308 */ /* 0x000fe20000000800 */
[----:B------:R-:W-:Y:S02]  /*d290*/  FFMA.FTZ R103, R65, c[0x0][0x23c], -R103 ;  /* 0x00008f0041677a23 */ /* 0x000fe40000010867 */
[----:B------:R-:W2:Y:S01]  /*d2a0*/  LDSM.16.MT88.4 R28, [R149+0x7800] ;  /* 0x00780000951c783b */ /* 0x000ea20000004200 */
[----:B------:R-:W-:Y:S01]  /*d2b0*/  F2FP.PACK_AB R20, R96, R111 ;  /* 0x0000006f6014723e */ /* 0x000fe200000000ff */
[----:B------:R-:W-:Y:S01]  /*d2c0*/  FADD.FTZ R111, R111, R126 ;  /* 0x0000007e6f6f7221 */ /* 0x000fe20000010000 */
[----:B-1----:R-:W-:Y:S03]  /*d2d0*/  F2FP.PACK_AB R21, R98, R97 ;  /* 0x000000616215723e */ /* 0x002fe600000000ff */
[----:B----4-:R-:W-:Y:S01]  /*d2e0*/  F2FP.PACK_AB R22, R105, R104 ;  /* 0x000000686916723e */ /* 0x010fe200000000ff */
[----:B------:R-:W-:Y:S01]  /*d2f0*/  FADD.FTZ R111, R96, R111 ;  /* 0x0000006f606f7221 */ /* 0x000fe20000010000 */
[----:B---3--:R-:W-:Y:S01]  /*d300*/  LDSM.16.MT88.4 R92, [R150+0x9800] ;  /* 0x00980000965c783b */ /* 0x008fe20000004200 */
[----:B------:R-:W1:Y:S01]  /*d310*/  MUFU.EX2 R91, R91 ;  /* 0x0000005b005b7308 */ /* 0x000e620000000800 */
[----:B-----5:R-:W-:Y:S01]  /*d320*/  F2FP.PACK_AB R23, R89, R106 ;  /* 0x0000006a5917723e */ /* 0x020fe200000000ff */
[----:B------:R-:W-:Y:S04]  /*d330*/  FADD.FTZ R104, R104, R111 ;  /* 0x0000006f68687221 */ /* 0x000fe80000010000 */
[----:B------:R-:W-:Y:S02]  /*d340*/  FADD.FTZ R105, R105, R104 ;  /* 0x0000006869697221 */ /* 0x000fe40000010000 */
[C---:B--2---:R-:W-:Y:S02]  /*d350*/  HMMA.16816.F32 R8, R20.reuse, R24, R8 ;  /* 0x000000181408723c */ /* 0x044fe40000001808 */
[----:B------:R-:W-:Y:S06]  /*d360*/  MUFU.EX2 R90, R90 ;  /* 0x0000005a005a7308 */ /* 0x000fec0000000800 */
[C---:B------:R-:W-:Y:S01]  /*d370*/  HMMA.16816.F32 R68, R20.reuse, R26, R68 ;  /* 0x0000001a1444723c */ /* 0x040fe20000001844 */
[----:B------:R-:W2:Y:S03]  /*d380*/  LDSM.16.MT88.4 R24, [R148+0x7800] ;  /* 0x007800009418783b */ /* 0x000ea60000004200 */
[----:B------:R-:W3:Y:S04]  /*d390*/  MUFU.EX2 R107, R107 ;  /* 0x0000006b006b7308 */ /* 0x000ee80000000800 */
[C---:B------:R-:W-:Y:S06]  /*d3a0*/  HMMA.16816.F32 R72, R20.reuse, R32, R72 ;  /* 0x000000201448723c */ /* 0x040fec0000001848 */
[----:B------:R-:W4:Y:S02]  /*d3b0*/  MUFU.EX2 R41, R41 ;  /* 0x0000002900297308 */ /* 0x000f240000000800 */
[C---:B------:R-:W-:Y:S01]  /*d3c0*/  HMMA.16816.F32 R12, R20.reuse, R34, R12 ;  /* 0x00000022140c723c */ /* 0x040fe2000000180c */
[----:B------:R-:W5:Y:S07]  /*d3d0*/  LDSM.16.MT88.4 R32, [R152+0x8000] ;  /* 0x008000009820783b */ /* 0x000f6e0000004200 */
[----:B------:R-:W-:Y:S01]  /*d3e0*/  MUFU.EX2 R42, R42 ;  /* 0x0000002a002a7308 */ /* 0x000fe20000000800 */
[C---:B------:R-:W-:Y:S08]  /*d3f0*/  HMMA.16816.F32 R76, R20.reuse, R28, R76 ;  /* 0x0000001c144c723c */ /* 0x040ff0000000184c */
[C---:B------:R-:W-:Y:S01]  /*d400*/  HMMA.16816.F32 R80, R20.reuse, R30, R80 ;  /* 0x0000001e1450723c */ /* 0x040fe20000001850 */
[----:B------:R-:W3:Y:S01]  /*d410*/  MUFU.EX2 R43, R43 ;  /* 0x0000002b002b7308 */ /* 0x000ee20000000800 */
[----:B------:R-:W5:Y:S06]  /*d420*/  LDSM.16.MT88.4 R28, [R150+0x8000] ;  /* 0x00800000961c783b */ /* 0x000f6c0000004200 */
[C---:B--2---:R-:W-:Y:S03]  /*d430*/  HMMA.16816.F32 R16, R20.reuse, R24, R16 ;  /* 0x000000181410723c */ /* 0x044fe60000001810 */
[----:B------:R-:W-:Y:S05]  /*d440*/  MUFU.EX2 R44, R44 ;  /* 0x0000002c002c7308 */ /* 0x000fea0000000800 */
[----:B------:R-:W-:Y:S01]  /*d450*/  HMMA.16816.F32 R84, R20, R26, R84 ;  /* 0x0000001a1454723c */ /* 0x000fe20000001854 */
[----:B------:R-:W2:Y:S04]  /*d460*/  LDSM.16.MT88.4 R24, [R149+0x8000] ;  /* 0x008000009518783b */ /* 0x000ea80000004200 */
[----:B------:R-:W2:Y:S02]  /*d470*/  MUFU.EX2 R45, R45 ;  /* 0x0000002d002d7308 */ /* 0x000ea40000000800 */
[----:B-1----:R-:W-:Y:S01]  /*d480*/  F2FP.PACK_AB R20, R91, R88 ;  /* 0x000000585b14723e */ /* 0x002fe200000000ff */
[----:B------:R-:W-:Y:S01]  /*d490*/  FADD.FTZ R88, R88, R105 ;  /* 0x0000006958587221 */ /* 0x000fe20000010000 */
[----:B---3--:R-:W-:Y:S03]  /*d4a0*/  F2FP.PACK_AB R21, R107, R90 ;  /* 0x0000005a6b15723e */ /* 0x008fe600000000ff */
[----:B----4-:R-:W-:Y:S01]  /*d4b0*/  F2FP.PACK_AB R22, R41, R40 ;  /* 0x000000282916723e */ /* 0x010fe200000000ff */
[----:B------:R-:W-:Y:S01]  /*d4c0*/  FADD.FTZ R91, R91, R88 ;  /* 0x000000585b5b7221 */ /* 0x000fe20000010000 */
[----:B------:R-:W-:Y:S01]  /*d4d0*/  F2FP.PACK_AB R23, R43, R42 ;  /* 0x0000002a2b17723e */ /* 0x000fe200000000ff */
[----:B------:R-:W-:Y:S02]  /*d4e0*/  MUFU.EX2 R46, R46 ;  /* 0x0000002e002e7308 */ /* 0x000fe40000000800 */
[----:B------:R-:W-:Y:S04]  /*d4f0*/  FADD.FTZ R40, R40, R91 ;  /* 0x0000005b28287221 */ /* 0x000fe80000010000 */
[C---:B-----5:R-:W-:Y:S03]  /*d500*/  HMMA.16816.F32 R8, R20.reuse, R32, R8 ;  /* 0x000000201408723c */ /* 0x060fe60000001808 */
[----:B------:R-:W-:Y:S01]  /*d510*/  FADD.FTZ R41, R41, R40 ;  /* 0x0000002829297221 */ /* 0x000fe20000010000 */
[----:B------:R-:W1:Y:S04]  /*d520*/  MUFU.EX2 R47, R47 ;  /* 0x0000002f002f7308 */ /* 0x000e680000000800 */
[C---:B------:R-:W-:Y:S01]  /*d530*/  HMMA.16816.F32 R68, R20.reuse, R34, R68 ;  /* 0x000000221444723c */ /* 0x040fe20000001844 */
[----:B------:R-:W-:Y:S05]  /*d540*/  LDSM.16.MT88.4 R32, [R149+0x8800] ;  /* 0x008800009520783b */ /* 0x000fea0000004200 */
[----:B------:R-:W-:Y:S02]  /*d550*/  MUFU.EX2 R3, R3 ;  /* 0x0000000300037308 */ /* 0x000fe40000000800 */
[C---:B------:R-:W-:Y:S08]  /*d560*/  HMMA.16816.F32 R72, R20.reuse, R28, R72 ;  /* 0x0000001c1448723c */ /* 0x040ff00000001848 */
[C---:B------:R-:W-:Y:S01]  /*d570*/  HMMA.16816.F32 R12, R20.reuse, R30, R12 ;  /* 0x0000001e140c723c */ /* 0x040fe2000000180c */
[----:B------:R-:W3:Y:S01]  /*d580*/  LDSM.16.MT88.4 R28, [R152+0x8800] ;  /* 0x00880000981c783b */ /* 0x000ee20000004200 */
[----:B------:R-:W4:Y:S06]  /*d590*/  MUFU.EX2 R48, R48 ;  /* 0x0000003000307308 */ /* 0x000f2c0000000800 */
[C---:B--2---:R-:W-:Y:S04]  /*d5a0*/  HMMA.16816.F32 R76, R20.reuse, R24, R76 ;  /* 0x00000018144c723c */ /* 0x044fe8000000184c */
[----:B------:R-:W-:Y:S04]  /*d5b0*/  MUFU.EX2 R49, R49 ;  /* 0x0000003100317308 */ /* 0x000fe80000000800 */
[C---:B------:R-:W-:Y:S01]  /*d5c0*/  HMMA.16816.F32 R80, R20.reuse, R26, R80 ;  /* 0x0000001a1450723c */ /* 0x040fe20000001850 */
[----:B------:R-:W2:Y:S05]  /*d5d0*/  LDSM.16.MT88.4 R24, [R150+0x8800] ;  /* 0x008800009618783b */ /* 0x000eaa0000004200 */
[----:B------:R-:W5:Y:S02]  /*d5e0*/  MUFU.EX2 R50, R50 ;  /* 0x0000003200327308 */ /* 0x000f640000000800 */
[C---:B------:R-:W-:Y:S08]  /*d5f0*/  HMMA.16816.F32 R16, R20.reuse, R36, R16 ;  /* 0x000000241410723c */ /* 0x040ff00000001810 */
[----:B------:R-:W-:Y:S01]  /*d600*/  HMMA.16816.F32 R84, R20, R38, R84 ;  /* 0x000000261454723c */ /* 0x000fe20000001854 */
[----:B------:R-:W2:Y:S01]  /*d610*/  LDSM.16.MT88.4 R36, [R148+0x8800] ;  /* 0x008800009424783b */ /* 0x000ea20000004200 */
[----:B------:R-:W-:Y:S05]  /*d620*/  MUFU.EX2 R51, R51 ;  /* 0x0000003300337308 */ /* 0x000fea0000000800 */
[----:B------:R-:W-:Y:S02]  /*d630*/  F2FP.PACK_AB R20, R45, R44 ;  /* 0x0000002c2d14723e */ /* 0x000fe400000000ff */
[----:B-1----:R-:W-:Y:S03]  /*d640*/  F2FP.PACK_AB R21, R47, R46 ;  /* 0x0000002e2f15723e */ /* 0x002fe600000000ff */
[----:B----4-:R-:W-:Y:S01]  /*d650*/  F2FP.PACK_AB R22, R48, R3 ;  /* 0x000000033016723e */ /* 0x010fe200000000ff */
[----:B------:R-:W1:Y:S01]  /*d660*/  MUFU.EX2 R52, R52 ;  /* 0x0000003400347308 */ /* 0x000e620000000800 */
[----:B-----5:R-:W-:Y:S07]  /*d670*/  F2FP.PACK_AB R23, R50, R49 ;  /* 0x000000313217723e */ /* 0x020fee00000000ff */
[C---:B---3--:R-:W-:Y:S02]  /*d680*/  HMMA.16816.F32 R8, R20.reuse, R28, R8 ;  /* 0x0000001c1408723c */ /* 0x048fe40000001808 */
[----:B------:R-:W-:Y:S06]  /*d690*/  MUFU.EX2 R53, R53 ;  /* 0x0000003500357308 */ /* 0x000fec0000000800 */
[C---:B------:R-:W-:Y:S01]  /*d6a0*/  HMMA.16816.F32 R68, R20.reuse, R30, R68 ;  /* 0x0000001e1444723c */ /* 0x040fe20000001844 */
[----:B------:R-:W-:Y:S03]  /*d6b0*/  LDSM.16.MT88.4 R28, [R150+0x9000] ;  /* 0x00900000961c783b */ /* 0x000fe60000004200 */
[----:B------:R-:W3:Y:S04]  /*d6c0*/  MUFU.EX2 R100, R100 ;  /* 0x0000006400647308 */ /* 0x000ee80000000800 */
[C---:B--2---:R-:W-:Y:S06]  /*d6d0*/  HMMA.16816.F32 R72, R20.reuse, R24, R72 ;  /* 0x000000181448723c */ /* 0x044fec0000001848 */
[----:B------:R-:W-:Y:S02]  /*d6e0*/  MUFU.EX2 R54, R54 ;  /* 0x0000003600367308 */ /* 0x000fe40000000800 */
[C---:B------:R-:W-:Y:S01]  /*d6f0*/  HMMA.16816.F32 R12, R20.reuse, R26, R12 ;  /* 0x0000001a140c723c */ /* 0x040fe2000000180c */
[----:B------:R-:W2:Y:S07]  /*d700*/  LDSM.16.MT88.4 R24, [R152+0x9000] ;  /* 0x009000009818783b */ /* 0x000eae0000004200 */
[C---:B------:R-:W-:Y:S01]  /*d710*/  HMMA.16816.F32 R76, R20.reuse, R32, R76 ;  /* 0x00000020144c723c */ /* 0x040fe2000000184c */
[----:B------:R-:W4:Y:S07]  /*d720*/  MUFU.EX2 R55, R55 ;  /* 0x0000003700377308 */ /* 0x000f2e0000000800 */
[C---:B------:R-:W-:Y:S01]  /*d730*/  HMMA.16816.F32 R80, R20.reuse, R34, R80 ;  /* 0x000000221450723c */ /* 0x040fe20000001850 */
[----:B------:R-:W5:Y:S02]  /*d740*/  LDSM.16.MT88.4 R32, [R149+0x9000] ;  /* 0x009000009520783b */ /* 0x000f640000004200 */
[----:B------:R-:W-:Y:S05]  /*d750*/  MUFU.EX2 R56, R56 ;  /* 0x0000003800387308 */ /* 0x000fea0000000800 */
[C---:B------:R-:W-:Y:S05]  /*d760*/  HMMA.16816.F32 R16, R20.reuse, R36, R16 ;  /* 0x000000241410723c */ /* 0x040fea0000001810 */
[----:B------:R-:W2:Y:S03]  /*d770*/  MUFU.EX2 R57, R57 ;  /* 0x0000003900397308 */ /* 0x000ea60000000800 */
[----:B------:R-:W-:Y:S01]  /*d780*/  HMMA.16816.F32 R84, R20, R38, R84 ;  /* 0x000000261454723c */ /* 0x000fe20000001854 */
[----:B------:R-:W5:Y:S06]  /*d790*/  LDSM.16.MT88.4 R36, [R148+0x9000] ;  /* 0x009000009424783b */ /* 0x000f6c0000004200 */
[----:B-1----:R-:W-:Y:S01]  /*d7a0*/  F2FP.PACK_AB R20, R52, R51 ;  /* 0x000000333414723e */ /* 0x002fe200000000ff */
[----:B------:R-:W-:Y:S01]  /*d7b0*/  MUFU.EX2 R58, R58 ;  /* 0x0000003a003a7308 */ /* 0x000fe20000000800 */
[----:B---3--:R-:W-:Y:S03]  /*d7c0*/  F2FP.PACK_AB R21, R100, R53 ;  /* 0x000000356415723e */ /* 0x008fe600000000ff */
[----:B----4-:R-:W-:Y:S06]  /*d7d0*/  F2FP.PACK_AB R22, R55, R54 ;  /* 0x000000363716723e */ /* 0x010fec00000000ff */
[----:B------:R-:W1:Y:S01]  /*d7e0*/  MUFU.EX2 R59, R59 ;  /* 0x0000003b003b7308 */ /* 0x000e620000000800 */
[----:B--2---:R-:W-:Y:S07]  /*d7f0*/  F2FP.PACK_AB R23, R57, R56 ;  /* 0x000000383917723e */ /* 0x004fee00000000ff */
[C---:B------:R-:W-:Y:S02]  /*d800*/  HMMA.16816.F32 R8, R20.reuse, R24, R8 ;  /* 0x000000181408723c */ /* 0x040fe40000001808 */
[----:B------:R-:W-:Y:S06]  /*d810*/  MUFU.EX2 R60, R60 ;  /* 0x0000003c003c7308 */ /* 0x000fec0000000800 */
[C---:B------:R-:W-:Y:S01]  /*d820*/  HMMA.16816.F32 R68, R20.reuse, R26, R68 ;  /* 0x0000001a1444723c */ /* 0x040fe20000001844 */
[----:B------:R-:W2:Y:S03]  /*d830*/  LDSM.16.MT88.4 R24, [R152+0x9800] ;  /* 0x009800009818783b */ /* 0x000ea60000004200 */
[----:B------:R-:W3:Y:S04]  /*d840*/  MUFU.EX2 R7, R7 ;  /* 0x0000000700077308 */ /* 0x000ee80000000800 */
[C---:B------:R-:W-:Y:S06]  /*d850*/  HMMA.16816.F32 R72, R20.reuse, R28, R72 ;  /* 0x0000001c1448723c */ /* 0x040fec0000001848 */
[----:B------:R-:W-:Y:S01]  /*d860*/  MUFU.EX2 R61, R61 ;  /* 0x0000003d003d7308 */ /* 0x000fe20000000800 */
[----:B------:R-:W-:Y:S01]  /*d870*/  FADD.FTZ R28, R112, R117 ;  /* 0x00000075701c7221 */ /* 0x000fe20000010000 */
[C---:B------:R-:W-:Y:S04]  /*d880*/  HMMA.16816.F32 R12, R20.reuse, R30, R12 ;  /* 0x0000001e140c723c */ /* 0x040fe8000000180c */
[----:B------:R-:W-:Y:S04]  /*d890*/  FADD.FTZ R28, R113, R28 ;  /* 0x0000001c711c7221 */ /* 0x000fe80000010000 */
[----:B------:R-:W4:Y:S01]  /*d8a0*/  MUFU.EX2 R62, R103 ;  /* 0x00000067003e7308 */ /* 0x000f220000000800 */
[C---:B-----5:R-:W-:Y:S03]  /*d8b0*/  HMMA.16816.F32 R76, R20.reuse, R32, R76 ;  /* 0x00000020144c723c */ /* 0x060fe6000000184c */
[----:B------:R-:W-:Y:S05]  /*d8c0*/  FADD.FTZ R29, R125, R28 ;  /* 0x0000001c7d1d7221 */ /* 0x000fea0000010000 */
[C---:B------:R-:W-:Y:S01]  /*d8d0*/  HMMA.16816.F32 R80, R20.reuse, R34, R80 ;  /* 0x000000221450723c */ /* 0x040fe20000001850 */
[----:B------:R-:W-:Y:S03]  /*d8e0*/  MUFU.EX2 R6, R66 ;  /* 0x0000004200067308 */ /* 0x000fe60000000800 */
[----:B------:R-:W-:Y:S04]  /*d8f0*/  FADD.FTZ R29, R128, R29 ;  /* 0x0000001d801d7221 */ /* 0x000fe80000010000 */
[C---:B------:R-:W-:Y:S03]  /*d900*/  HMMA.16816.F32 R16, R20.reuse, R36, R16 ;  /* 0x000000241410723c */ /* 0x040fe60000001810 */
[----:B------:R-:W5:Y:S01]  /*d910*/  MUFU.EX2 R5, R5 ;  /* 0x0000000500057308 */ /* 0x000f620000000800 */
[----:B------:R-:W-:Y:S02]  /*d920*/  FADD.FTZ R32, R108, R29 ;  /* 0x0000001d6c207221 */ /* 0x000fe40000010000 */
[----:B------:R-:W2:Y:S02]  /*d930*/  LDSM.16.MT88.4 R28, [R149+0x9800] ;  /* 0x00980000951c783b */ /* 0x000ea40000004200 */
[----:B------:R-:W-:Y:S04]  /*d940*/  HMMA.16816.F32 R84, R20, R38, R84 ;  /* 0x000000261454723c */ /* 0x000fe80000001854 */
[----:B------:R-:W-:Y:S03]  /*d950*/  FADD.FTZ R32, R109, R32 ;  /* 0x000000206d207221 */ /* 0x000fe60000010000 */
[----:B-1----:R-:W-:Y:S01]  /*d960*/  F2FP.PACK_AB R20, R59, R58 ;  /* 0x0000003a3b14723e */ /* 0x002fe200000000ff */
[----:B------:R-:W-:Y:S01]  /*d970*/  FADD.FTZ R33, R97, R32 ;  /* 0x0000002061217221 */ /* 0x000fe20000010000 */
[----:B---3--:R-:W-:Y:S03]  /*d980*/  F2FP.PACK_AB R21, R7, R60 ;  /* 0x0000003c0715723e */ /* 0x008fe600000000ff */
[----:B----4-:R-:W-:Y:S01]  /*d990*/  F2FP.PACK_AB R22, R62, R61 ;  /* 0x0000003d3e16723e */ /* 0x010fe200000000ff */
[----:B------:R-:W-:Y:S04]  /*d9a0*/  FADD.FTZ R33, R98, R33 ;  /* 0x0000002162217221 */ /* 0x000fe80000010000 */
[----:B------:R-:W-:Y:S01]  /*d9b0*/  FADD.FTZ R106, R106, R33 ;  /* 0x000000216a6a7221 */ /* 0x000fe20000010000 */
[----:B-----5:R-:W-:Y:S03]  /*d9c0*/  F2FP.PACK_AB R23, R5, R6 ;  /* 0x000000060517723e */ /* 0x020fe600000000ff */
[----:B------:R-:W-:Y:S04]  /*d9d0*/  FADD.FTZ R89, R89, R106 ;  /* 0x0000006a59597221 */ /* 0x000fe80000010000 */
[----:B------:R-:W-:Y:S01]  /*d9e0*/  FADD.FTZ R90, R90, R89 ;  /* 0x000000595a5a7221 */ /* 0x000fe20000010000 */
[C---:B--2---:R-:W-:Y:S01]  /*d9f0*/  HMMA.16816.F32 R96, R20.reuse, R24, R8 ;  /* 0x000000181460723c */ /* 0x044fe20000001808 */
[----:B------:R-:W1:Y:S02]  /*da00*/  LDSM.16.MT88.4 R8, [R148+0x9800] ;  /* 0x009800009408783b */ /* 0x000e640000004200 */
[----:B------:R-:W-:Y:S04]  /*da10*/  FADD.FTZ R107, R107, R90 ;  /* 0x0000005a6b6b7221 */ /* 0x000fe80000010000 */
[----:B------:R-:W-:Y:S01]  /*da20*/  FADD.FTZ R42, R42, R107 ;  /* 0x0000006b2a2a7221 */ /* 0x000fe20000010000 */
[C---:B------:R-:W-:Y:S04]  /*da30*/  HMMA.16816.F32 R68, R20.reuse, R26, R68 ;  /* 0x0000001a1444723c */ /* 0x040fe80000001844 */
[----:B------:R-:W-:Y:S04]  /*da40*/  FADD.FTZ R43, R43, R42 ;  /* 0x0000002a2b2b7221 */ /* 0x000fe80000010000 */
[C---:B------:R-:W-:Y:S08]  /*da50*/  HMMA.16816.F32 R72, R20.reuse, R92, R72 ;  /* 0x0000005c1448723c */ /* 0x040ff00000001848 */
[C---:B------:R-:W-:Y:S07]  /*da60*/  HMMA.16816.F32 R92, R20.reuse, R94, R12 ;  /* 0x0000005e145c723c */ /* 0x040fee000000180c */
        /* <DEDUP_REMOVED lines=16> */
[----:B------:R-:W-:Y:S01]  /*db70*/  FADD.FTZ R54, R54, R3 ;  /* 0x0000000336367221 */ /* 0x000fe20000010000 */
[----:B------:R-:W-:Y:S01]  /*db80*/  MOV R3, R0 ;  /* 0x0000000000037202 */ /* 0x000fe20000000f00 */
[----:B------:R-:W-:Y:S03]  /*db90*/  FADD.FTZ R56, R56, R13 ;  /* 0x0000000d38387221 */ /* 0x000fe60000010000 */
        /* <DEDUP_REMOVED lines=11> */
.L_x_5725:
[----:B------:R-:W1:Y:S01]  /*dc50*/  SHFL.BFLY PT, R4, R179, 0x2, 0x1f ;  /* 0x0c401f00b3047f89 */ /* 0x000e6200000e0000 */
[----:B------:R-:W-:Y:S01]  /*dc60*/  MOV R10, 0x3f800000 ;  /* 0x3f800000000a7802 */ /* 0x000fe20000000f00 */
[----:B------:R-:W-:Y:S01]  /*dc70*/  BSSY B0, `(.L_x_5730) ;  /* 0x000009a000007945 */ /* 0x000fe20003800000 */
[----:B------:R-:W-:Y:S01]  /*dc80*/  MOV R9, 0x3f800000 ;  /* 0x3f80000000097802 */ /* 0x000fe20000000f00 */
[----:B------:R-:W2:Y:S01]  /*dc90*/  SHFL.BFLY PT, R3, R178, 0x2, 0x1f ;  /* 0x0c401f00b2037f89 */ /* 0x000ea200000e0000 */
[----:B------:R-:W-:-:S03]  /*dca0*/  IADD3 R45, -R168, RZ, RZ ;  /* 0x000000ffa82d7210 */ /* 0x000fc60007ffe1ff */
[----:B------:R-:W-:Y:S06]  /*dcb0*/  BAR.SYNC.DEFER_BLOCKING 0x0 ;  /* 0x0000000000007b1d */ /* 0x000fec0000010000 */
[----:B------:R-:W3:Y:S01]  /*dcc0*/  S2R R44, SR_CTAID.Z ;  /* 0x00000000002c7919 */ /* 0x000ee20000002700 */
[----:B-1----:R-:W-:-:S03]  /*dcd0*/  FADD.FTZ R7, R4, R179 ;  /* 0x000000b304077221 */ /* 0x002fc60000010000 */
[----:B------:R-:W1:Y:S01]  /*dce0*/  S2R R4, SR_TID.X ;  /* 0x0000000000047919 */ /* 0x000e620000002100 */
[----:B--2---:R-:W-:-:S03]  /*dcf0*/  FADD.FTZ R14, R3, R178 ;  /* 0x000000b2030e7221 */ /* 0x004fc60000010000 */
[----:B------:R-:W2:Y:S04]  /*dd00*/  SHFL.BFLY PT, R6, R7, 0x1, 0x1f ;  /* 0x0c201f0007067f89 */ /* 0x000ea800000e0000 */
[----:B------:R-:W4:Y:S01]  /*dd10*/  SHFL.BFLY PT, R5, R14, 0x1, 0x1f ;  /* 0x0c201f000e057f89 */ /* 0x000f2200000e0000 */
[----:B---3--:R-:W-:Y:S01]  /*dd20*/  IMAD R44, R45, c[0x0][0x1c0], R44 ;  /* 0x000070002d2c7a24 */ /* 0x008fe200078e022c */
        /* <DEDUP_REMOVED lines=9> */
[----:B------:R-:W-:Y:S02]  /*ddc0*/  LOP3.LUT R13, R13, 0xfffffff0, RZ, 0xc0, !PT ;  /* 0xfffffff00d0d7812 */ /* 0x000fe400078ec0ff */
[----:B------:R-:W-:Y:S02]  /*ddd0*/  LEA.HI R7, R7, R12, RZ, 0x3 ;  /* 0x0000000c07077211 */ /* 0x000fe400078f18ff */
[----:B------:R-:W-:Y:S01]  /*dde0*/  LEA.HI R3, R3, R4, RZ, 0x5 ;  /* 0x0000000403037211 */ /* 0x000fe200078f28ff */
[----:B------:R-:W1:Y:S01]  /*ddf0*/  @P4 MUFU.RCP R10, R6 ;  /* 0x00000006000a4308 */ /* 0x000e620000001000 */
[----:B------:R-:W-:-:S05]  /*de00*/  LOP3.LUT R7, R7, 0xfffffff8, RZ, 0xc0, !PT ;  /* 0xfffffff807077812 */ /* 0x000fca00078ec0ff */
[----:B------:R-:W-:Y:S02]  /*de10*/  IMAD.IADD R7, R12, 0x1, -R7 ;  /* 0x000000010c077824 */ /* 0x000fe400078e0a07 */
[----:B------:R-:W2:Y:S02]  /*de20*/  @P3 MUFU.RCP R9, R5 ;  /* 0x0000000500093308 */ /* 0x000ea40000001000 */
[C---:B------:R-:W-:Y:S01]  /*de30*/  IMAD.SHL.U32 R14, R7.reuse, 0x40, RZ ;  /* 0x00000040070e7824 */ /* 0x040fe200078e00ff */
[----:B------:R-:W-:-:S04]  /*de40*/  LOP3.LUT R11, R7, 0x1, RZ, 0xc0, !PT ;  /* 0x00000001070b7812 */ /* 0x000fc800078ec0ff */
[----:B------:R-:W-:Y:S01]  /*de50*/  ISETP.NE.U32.AND P0, PT, R11, 0x1, PT ;  /* 0x000000010b00780c */ /* 0x000fe20003f05070 */
[----:B-1----:R-:W-:Y:S01]  /*de60*/  FMUL.FTZ R96, R10, R96 ;  /* 0x000000600a607220 */ /* 0x002fe20000410000 */
[----:B------:R-:W-:Y:S01]  /*de70*/  LOP3.LUT R14, R14, 0x1c0, RZ, 0xc0, !PT ;  /* 0x000001c00e0e7812 */ /* 0x000fe200078ec0ff */
[C---:B------:R-:W-:Y:S01]  /*de80*/  FMUL.FTZ R97, R10.reuse, R97 ;  /* 0x000000610a617220 */ /* 0x040fe20000410000 */
[----:B------:R-:W-:Y:S01]  /*de90*/  R2P PR, R7, 0x6 ;  /* 0x0000000607007804 */ /* 0x000fe20000000000 */
[C---:B------:R-:W-:Y:S01]  /*dea0*/  FMUL.FTZ R68, R10.reuse, R68 ;  /* 0x000000440a447220 */ /* 0x040fe20000410000 */
[----:B------:R-:W-:Y:S01]  /*deb0*/  SHF.R.S32.HI R7, RZ, 0x5, R3 ;  /* 0x00000005ff077819 */ /* 0x000fe20000011403 */
[C---:B------:R-:W-:Y:S01]  /*dec0*/  FMUL.FTZ R69, R10.reuse, R69 ;  /* 0x000000450a457220 */ /* 0x040fe20000410000 */
[----:B------:R-:W-:Y:S01]  /*ded0*/  LOP3.LUT R3, R3, 0xffffffe0, RZ, 0xc0, !PT ;  /* 0xffffffe003037812 */ /* 0x000fe200078ec0ff */
[C---:B------:R-:W-:Y:S01]  /*dee0*/  FMUL.FTZ R72, R10.reuse, R72 ;  /* 0x000000480a487220 */ /* 0x040fe20000410000 */
[----:B------:R-:W1:Y:S01]  /*def0*/  @P4 MUFU.LG2 R6, R6 ;  /* 0x0000000600064308 */ /* 0x000e620000000c00 */
[C---:B------:R-:W-:Y:S01]  /*df00*/  FMUL.FTZ R73, R10.reuse, R73 ;  /* 0x000000490a497220 */ /* 0x040fe20000410000 */
[----:B------:R-:W-:Y:S01]  /*df10*/  IADD3 R3, -R3, R4, RZ ;  /* 0x0000000403037210 */ /* 0x000fe20007ffe1ff */
[C---:B------:R-:W-:Y:S01]  /*df20*/  FMUL.FTZ R92, R10.reuse, R92 ;  /* 0x0000005c0a5c7220 */ /* 0x040fe20000410000 */
[----:B------:R-:W-:Y:S01]  /*df30*/  SHF.R.S32.HI R46, RZ, 0x1f, R7 ;  /* 0x0000001fff2e7819 */ /* 0x000fe20000011407 */
[----:B------:R-:W-:-:S02]  /*df40*/  FMUL.FTZ R93, R10, R93 ;  /* 0x0000005d0a5d7220 */ /* 0x000fc40000410000 */
[C---:B------:R-:W-:Y:S01]  /*df50*/  FMUL.FTZ R76, R10.reuse, R76 ;  /* 0x0000004c0a4c7220 */ /* 0x040fe20000410000 */
[----:B------:R-:W3:Y:S01]  /*df60*/  @P3 MUFU.LG2 R5, R5 ;  /* 0x0000000500053308 */ /* 0x000ee20000000c00 */
[----:B------:R-:W-:Y:S01]  /*df70*/  FMUL.FTZ R77, R10, R77 ;  /* 0x0000004d0a4d7220 */ /* 0x000fe20000410000 */
[----:B------:R-:W-:Y:S01]  /*df80*/  LEA.HI R46, R46, R7, RZ, 0x2 ;  /* 0x000000072e2e7211 */ /* 0x000fe200078f10ff */
[C---:B------:R-:W-:Y:S02]  /*df90*/  FMUL.FTZ R80, R10.reuse, R80 ;  /* 0x000000500a507220 */ /* 0x040fe40000410000 */
[----:B------:R-:W-:Y:S01]  /*dfa0*/  FMUL.FTZ R81, R10, R81 ;  /* 0x000000510a517220 */ /* 0x000fe20000410000 */
[----:B------:R-:W-:Y:S01]  /*dfb0*/  LOP3.LUT R46, R46, 0xffffffc, RZ, 0xc0, !PT ;  /* 0x0ffffffc2e2e7812 */ /* 0x000fe200078ec0ff */
[C---:B------:R-:W-:Y:S02]  /*dfc0*/  FMUL.FTZ R88, R10.reuse, R88 ;  /* 0x000000580a587220 */ /* 0x040fe40000410000 */
[----:B------:R-:W-:-:S02]  /*dfd0*/  FMUL.FTZ R89, R10, R89 ;  /* 0x000000590a597220 */ /* 0x000fc40000410000 */
[C---:B------:R-:W-:Y:S02]  /*dfe0*/  FMUL.FTZ R84, R10.reuse, R84 ;  /* 0x000000540a547220 */ /* 0x040fe40000410000 */
[----:B------:R-:W-:Y:S01]  /*dff0*/  FMUL.FTZ R85, R10, R85 ;  /* 0x000000550a557220 */ /* 0x000fe20000410000 */
[----:B------:R-:W-:Y:S01]  /*e000*/  SHF.L.U32 R10, R160, 0x6, RZ ;  /* 0x00000006a00a7819 */ /* 0x000fe200000006ff */
[C---:B--2---:R-:W-:Y:S02]  /*e010*/  FMUL.FTZ R99, R9.reuse, R99 ;  /* 0x0000006309637220 */ /* 0x044fe40000410000 */
[C---:B------:R-:W-:Y:S01]  /*e020*/  FMUL.FTZ R98, R9.reuse, R98 ;  /* 0x0000006209627220 */ /* 0x040fe20000410000 */
        /* <DEDUP_REMOVED lines=15> */
[----:B------:R-:W-:Y:S01]  /*e120*/  IADD3 R9, -R13, R4, RZ ;  /* 0x000000040d097210 */ /* 0x000fe20007ffe1ff */
[----:B-1----:R-:W-:Y:S01]  /*e130*/  @P4 FMUL.FTZ R45, R6, 0.69314718246459960938 ;  /* 0x3f317218062d4820 */ /* 0x002fe20000410000 */
[----:B------:R-:W-:Y:S01]  /*e140*/  LOP3.LUT R13, R8, 0x1ffffffc, RZ, 0xc0, !PT ;  /* 0x1ffffffc080d7812 */ /* 0x000fe200078ec0ff */
[----:B---3--:R-:W-:Y:S01]  /*e150*/  @P3 FMUL.FTZ R5, R5, 0.69314718246459960938 ;  /* 0x3f31721805053820 */ /* 0x008fe20000410000 */
[----:B------:R-:W-:-:S02]  /*e160*/  LEA.HI R10, R9, R9, RZ, 0x1 ;  /* 0x00000009090a7211 */ /* 0x000fc400078f08ff */
[----:B------:R-:W-:Y:S02]  /*e170*/  IADD3 R16, -R13, R4, RZ ;  /* 0x000000040d107210 */ /* 0x000fe40007ffe1ff */
[----:B------:R-:W-:Y:S02]  /*e180*/  SHF.L.U32 R11, R10, 0x2, RZ ;  /* 0x000000020a0b7819 */ /* 0x000fe400000006ff */
[----:B------:R-:W-:Y:S01]  /*e190*/  SHF.R.U32.HI R8, RZ, 0x3, R12 ;  /* 0x00000003ff087819 */ /* 0x000fe2000001160c */
[C---:B------:R-:W-:Y:S01]  /*e1a0*/  IMAD R13, R7.reuse, 0x200, R16 ;  /* 0x00000200070d7824 */ /* 0x040fe200078e0210 */
[----:B------:R-:W-:Y:S01]  /*e1b0*/  LOP3.LUT R11, R12, 0x38, R11, 0xf8, !PT ;  /* 0x000000380c0b7812 */ /* 0x000fe200078ef80b */
[----:B------:R-:W-:Y:S01]  /*e1c0*/  IMAD.IADD R7, R7, 0x1, -R46 ;  /* 0x0000000107077824 */ /* 0x000fe200078e0a2e */
[----:B------:R-:W-:Y:S02]  /*e1d0*/  LEA.HI R12, R14, R14, RZ, 0x1d ;  /* 0x0000000e0e0c7211 */ /* 0x000fe400078fe8ff */
[----:B------:R-:W-:-:S02]  /*e1e0*/  LOP3.LUT R10, R10, 0xffffffe, RZ, 0xc0, !PT ;  /* 0x0ffffffe0a0a7812 */ /* 0x000fc400078ec0ff */
[----:B------:R-:W-:Y:S02]  /*e1f0*/  LOP3.LUT R8, R11, R8, RZ, 0x3c, !PT ;  /* 0x000000080b087212 */ /* 0x000fe400078e3cff */
[----:B------:R-:W-:Y:S01]  /*e200*/  LEA R13, R13, R12, 0x1 ;  /* 0x0000000c0d0d7211 */ /* 0x000fe200078e08ff */
[----:B------:R-:W-:Y:S01]  /*e210*/  IMAD.IADD R15, R9, 0x1, -R10 ;  /* 0x00000001090f7824 */ /* 0x000fe200078e0a0a */
[----:B------:R-:W-:Y:S02]  /*e220*/  MOV R11, 0xffffffe0 ;  /* 0xffffffe0000b7802 */ /* 0x000fe40000000f00 */
[----:B------:R-:W-:Y:S01]  /*e230*/  MOV R10, 0x40 ;  /* 0x00000040000a7802 */ /* 0x000fe20000000f00 */
[----:B------:R-:W-:Y:S01]  /*e240*/  IMAD R8, R15, 0x4, R8 ;  /* 0x000000040f087824 */ /* 0x000fe200078e0208 */
[----:B------:R-:W-:Y:S01]  /*e250*/  SHF.L.U32 R12, R13, 0x2, RZ ;  /* 0x000000020d0c7819 */ /* 0x000fe200000006ff */
[----:B------:R-:W-:Y:S01]  /*e260*/  STS.64 [R13.X4], R96 ;  /* 0x000000600d007388 */ /* 0x000fe20000004a00 */
[----:B------:R-:W-:-:S02]  /*e270*/  SEL R11, R11, 0x20, !P0 ;  /* 0x000000200b0b7807 */ /* 0x000fc40004000000 */
[----:B------:R-:W-:Y:S01]  /*e280*/  SEL R15, R10, 0xffffffc0, !P1 ;  /* 0xffffffc00a0f7807 */ /* 0x000fe20004800000 */
[----:B------:R1:W-:Y:S01]  /*e290*/  STS.64 [R13.X4+0x800], R98 ;  /* 0x000800620d007388 */ /* 0x0003e20000004a00 */
[C---:B------:R-:W-:Y:S02]  /*e2a0*/  IADD3 R14, R12.reuse, 0x80, RZ ;  /* 0x000000800c0e7810 */ /* 0x040fe40007ffe0ff */
[C---:B------:R-:W-:Y:S02]  /*e2b0*/  IADD3 R10, R12.reuse, R11, RZ ;  /* 0x0000000b0c0a7210 */ /* 0x040fe40007ffe0ff */
[C---:B------:R-:W-:Y:S02]  /*e2c0*/  @P2 IADD3 R14, R12.reuse, -0x80, RZ ;  /* 0xffffff800c0e2810 */ /* 0x040fe40007ffe0ff */
[----:B------:R-:W-:Y:S01]  /*e2d0*/  IADD3 R16, R12, R15, RZ ;  /* 0x0000000f0c107210 */ /* 0x000fe20007ffe0ff */
[----:B------:R-:W-:Y:S01]  /*e2e0*/  IMAD.IADD R17, R10, 0x1, R15 ;  /* 0x000000010a117824 */ /* 0x000fe200078e020f */
[----:B------:R-:W-:Y:S01]  /*e2f0*/  IADD3 R12, R11, R14, RZ ;  /* 0x0000000e0b0c7210 */ /* 0x000fe20007ffe0ff */
[----:B------:R-:W-:Y:S01]  /*e300*/  STS.64 [R10], R68 ;  /* 0x000000440a007388 */ /* 0x000fe20000000a00 */
[----:B------:R-:W-:Y:S01]  /*e310*/  LOP3.LUT P0, RZ, R3, 0x3, RZ, 0xc0, !PT ;  /* 0x0000000303ff7812 */ /* 0x000fe2000780c0ff */
[----:B------:R-:W-:Y:S01]  /*e320*/  IMAD.MOV.U32 R3, RZ, RZ, -0x800000 ;  /* 0xff800000ff037424 */ /* 0x000fe200078e00ff */
[----:B------:R-:W-:Y:S01]  /*e330*/  MOV R4, 0xff800000 ;  /* 0xff80000000047802 */ /* 0x000fe20000000f00 */
[----:B------:R2:W-:Y:S01]  /*e340*/  STS.64 [R10+0x800], R70 ;  /* 0x000800460a007388 */ /* 0x0005e20000000a00 */
[----:B------:R-:W-:Y:S01]  /*e350*/  @P4 FFMA.FTZ R3, R2, c[0x0][0x238], R45 ;  /* 0x00008e0002034a23 */ /* 0x000fe2000001002d */
[----:B------:R-:W-:Y:S01]  /*e360*/  LEA R7, R7, R164, 0x4 ;  /* 0x000000a407077211 */ /* 0x000fe200078e20ff */
[----:B------:R-:W-:Y:S01]  /*e370*/  @P3 FFMA.FTZ R4, R0, c[0x0][0x238], R5 ;  /* 0x00008e0000043a23 */ /* 0x000fe20000010005 */
[----:B------:R3:W-:Y:S01]  /*e380*/  STS.64 [R16], R72 ;  /* 0x0000004810007388 */ /* 0x0007e20000000a00 */
[----:B------:R-:W-:-:S03]  /*e390*/  SHF.L.U32 R6, R9, 0x2, RZ ;  /* 0x0000000209067819 */ /* 0x000fc600000006ff */
[----:B------:R3:W-:Y:S04]  /*e3a0*/  STS.64 [R16+0x800], R74 ;  /* 0x0008004a10007388 */ /* 0x0007e80000000a00 */
[----:B------:R3:W-:Y:S01]  /*e3b0*/  STS.64 [R17], R92 ;  /* 0x0000005c11007388 */ /* 0x0007e20000000a00 */
[C---:B-1----:R-:W-:Y:S01]  /*e3c0*/  IADD3 R13, R15.reuse, R14, RZ ;  /* 0x0000000e0f0d7210 */ /* 0x042fe20007ffe0ff */
[----:B------:R-:W-:Y:S02]  /*e3d0*/  IMAD.IADD R15, R15, 0x1, R12 ;  /* 0x000000010f0f7824 */ /* 0x000fe400078e020c */
[----:B------:R3:W-:Y:S04]  /*e3e0*/  STS.64 [R17+0x800], R94 ;  /* 0x0008005e11007388 */ /* 0x0007e80000000a00 */
[----:B------:R3:W-:Y:S04]  /*e3f0*/  STS.64 [R14], R76 ;  /* 0x0000004c0e007388 */ /* 0x0007e80000000a00 */
[----:B------:R3:W-:Y:S04]  /*e400*/  STS.64 [R14+0x800], R78 ;  /* 0x0008004e0e007388 */ /* 0x0007e80000000a00 */
[----:B------:R3:W-:Y:S04]  /*e410*/  STS.64 [R12], R80 ;  /* 0x000000500c007388 */ /* 0x0007e80000000a00 */
[----:B------:R3:W-:Y:S04]  /*e420*/  STS.64 [R12+0x800], R82 ;  /* 0x000800520c007388 */ /* 0x0007e80000000a00 */
[----:B------:R3:W-:Y:S04]  /*e430*/  STS.64 [R13], R88 ;  /* 0x000000580d007388 */ /* 0x0007e80000000a00 */
[----:B------:R3:W-:Y:S04]  /*e440*/  STS.64 [R13+0x800], R90 ;  /* 0x0008005a0d007388 */ /* 0x0007e80000000a00 */
[----:B------:R3:W-:Y:S04]  /*e450*/  STS.64 [R15], R84 ;  /* 0x000000540f007388 */ /* 0x0007e80000000a00 */
[----:B------:R3:W-:Y:S04]  /*e460*/  STS.64 [R15+0x800], R86 ;  /* 0x000800560f007388 */ /* 0x0007e80000000a00 */
[----:B------:R-:W-:Y:S06]  /*e470*/  BAR.SYNC.DEFER_BLOCKING 0x0 ;  /* 0x0000000000007b1d */ /* 0x000fec0000010000 */
[----:B------:R-:W1:Y:S04]  /*e480*/  S2R R11, SR_CTAID.Y ;  /* 0x00000000000b7919 */ /* 0x000e680000002600 */
[----:B--2---:R-:W2:Y:S04]  /*e490*/  S2R R10, SR_CTAID.X ;  /* 0x00000000000a7919 */ /* 0x004ea80000002500 */
[----:B------:R3:W4:Y:S04]  /*e4a0*/  LDS.128 R36, [R8.X4] ;  /* 0x0000000008247984 */ /* 0x0007280000004c00 */
[----:B------:R3:W3:Y:S01]  /*e4b0*/  LDS.128 R32, [R8.X4+0x800] ;  /* 0x0008000008207984 */ /* 0x0006e20000004c00 */
[----:B-1----:R-:W-:-:S03]  /*e4c0*/  IMAD R11, R11, c[0x0][0x210], R168 ;  /* 0x000084000b0b7a24 */ /* 0x002fc600078e02a8 */
[----:B------:R1:W1:Y:S01]  /*e4d0*/  LDS.128 R28, [R8.X4+0x1000] ;  /* 0x00100000081c7984 */ /* 0x0002620000004c00 */
[----:B--2---:R-:W-:Y:S01]  /*e4e0*/  SHF.L.U32 R10, R10, 0x6, RZ ;  /* 0x000000060a0a7819 */ /* 0x004fe200000006ff */
[----:B------:R-:W-:Y:S02]  /*e4f0*/  IMAD R11, R11, c[0x0][0x1c0], R44 ;  /* 0x000070000b0b7a24 */ /* 0x000fe400078e022c */
[----:B------:R2:W1:Y:S02]  /*e500*/  LDS.128 R24, [R8.X4+0x1800] ;  /* 0x0018000008187984 */ /* 0x0004640000004c00 */
[----:B------:R-:W-:Y:S02]  /*e510*/  IMAD R10, R11, c[0x0][0x214], R10 ;  /* 0x000085000b0a7a24 */ /* 0x000fe400078e020a */
[----:B------:R2:W1:Y:S04]  /*e520*/  LDS.128 R20, [R8.X4+0x2000] ;  /* 0x0020000008147984 */ /* 0x0004680000004c00 */
[----:B------:R2:W1:Y:S04]  /*e530*/  LDS.128 R16, [R8.X4+0x2800] ;  /* 0x0028000008107984 */ /* 0x0004680000004c00 */
[----:B------:R2:W1:Y:S04]  /*e540*/  LDS.128 R12, [R8.X4+0x3000] ;  /* 0x00300000080c7984 */ /* 0x0004680000004c00 */
[----:B------:R2:W1:Y:S01]  /*e550*/  LDS.128 R40, [R8.X4+0x3800] ;  /* 0x0038000008287984 */ /* 0x0004620000004c00 */
[----:B------:R-:W-:Y:S05]  /*e560*/  @P0 BRA `(.L_x_5731) ;  /* 0x000000a000000947 */ /* 0x000fea0003800000 */
[----:B------:R-:W-:Y:S02]  /*e570*/  IADD3 R2, R7, 0x8, RZ ;  /* 0x0000000807027810 */ /* 0x000fe40007ffe0ff */
[----:B------:R-:W-:-:S02]  /*e580*/  SHF.R.S32.HI R5, RZ, 0x1f, R7 ;  /* 0x0000001fff057819 */ /* 0x000fc40000011407 */
[----:B------:R-:W-:Y:S02]  /*e590*/  IADD3 R0, P0, R10, R7, RZ ;  /* 0x000000070a007210 */ /* 0x000fe40007f1e0ff */
[-C--:B------:R-:W-:Y:S02]  /*e5a0*/  ISETP.GE.AND P2, PT, R7, R159.reuse, PT ;  /* 0x0000009f0700720c */ /* 0x080fe40003f46270 */
[----:B------:R-:W-:Y:S02]  /*e5b0*/  ISETP.GE.AND P1, PT, R2, R159, PT ;  /* 0x0000009f0200720c */ /* 0x000fe40003f26270 */
[----:B------:R-:W-:Y:S02]  /*e5c0*/  LEA.HI.X.SX32 R5, R10, R5, 0x1, P0 ;  /* 0x000000050a057211 */ /* 0x000fe400000f0eff */
[----:B-123--:R-:W-:-:S04]  /*e5d0*/  LEA R8, P0, R0, c[0x0][0x208], 0x2 ;  /* 0x0000820000087a11 */ /* 0x00efc800078010ff */
[----:B------:R-:W-:-:S05]  /*e5e0*/  LEA.HI.X R9, R0, c[0x0][0x20c], R5, 0x2, P0 ;  /* 0x0000830000097a11 */ /* 0x000fca00000f1405 */
[----:B------:R1:W-:Y:S04]  /*e5f0*/  @!P2 STG.E [R8.64], R3 ;  /* 0x000000030800a986 */ /* 0x0003e8000c101906 */
[----:B------:R1:W-:Y:S02]  /*e600*/  @!P1 STG.E [R8.64+0x20], R4 ;  /* 0x0000200408009986 */ /* 0x0003e4000c101906 */
.L_x_5731:
[----:B------:R-:W-:Y:S05]  /*e610*/  BSYNC B0 ;  /* 0x0000000000007941 */ /* 0x000fea0003800000 */
.L_x_5730:
[--C-:B------:R-:W-:Y:S01]  /*e620*/  SHF.R.S32.HI R7, RZ, 0x1f, R6.reuse ;  /* 0x0000001fff077819 */ /* 0x100fe20000011406 */
[----:B-1----:R-:W-:Y:S01]  /*e630*/  IMAD R3, R10, c[0x0][0x22c], RZ ;  /* 0x00008b000a037a24 */ /* 0x002fe200078e02ff */
[----:B------:R-:W-:Y:S02]  /*e640*/  ISETP.GE.AND P0, PT, R6, c[0x0][0x220], PT ;  /* 0x0000880006007a0c */ /* 0x000fe40003f06270 */
[C---:B------:R-:W-:Y:S01]  /*e650*/  IADD3 R2, R160.reuse, 0x8, RZ ;  /* 0x00000008a0027810 */ /* 0x040fe20007ffe0ff */
[C---:B------:R-:W-:Y:S01]  /*e660*/  IMAD.WIDE R4, R160.reuse, 0x40, R6 ;  /* 0x00000040a0047825 */ /* 0x040fe200078e0206 */
[----:B------:R-:W-:-:S02]  /*e670*/  IADD3 R0, R160, 0x10, RZ ;  /* 0x00000010a0007810 */ /* 0x000fc40007ffe0ff */
[-C--:B------:R-:W-:Y:S02]  /*e680*/  ISETP.GE.OR P6, PT, R2, R159.reuse, P0 ;  /* 0x0000009f0200720c */ /* 0x080fe400007c6670 */
[C---:B------:R-:W-:Y:S02]  /*e690*/  IADD3 R4, P1, R3.reuse, R4, RZ ;  /* 0x0000000403047210 */ /* 0x040fe40007f3e0ff */
[----:B------:R-:W-:Y:S02]  /*e6a0*/  ISETP.GE.OR P5, PT, R0, R159, P0 ;  /* 0x0000009f0000720c */ /* 0x000fe400007a6670 */
[----:B------:R-:W-:Y:S02]  /*e6b0*/  LEA.HI.X.SX32 R3, R3, R5, 0x1, P1 ;  /* 0x0000000503037211 */ /* 0x000fe400008f0eff */
[----:B--23--:R-:W-:Y:S02]  /*e6c0*/  LEA R8, P1, R4, c[0x0][0x1d8], 0x2 ;  /* 0x0000760004087a11 */ /* 0x00cfe400078210ff */
[----:B------:R-:W-:-:S02]  /*e6d0*/  IADD3 R6, R160, 0x18, RZ ;  /* 0x00000018a0067810 */ /* 0x000fc40007ffe0ff */
[----:B------:R-:W-:Y:S02]  /*e6e0*/  LEA.HI.X R9, R4, c[0x0][0x1dc], R3, 0x2, P1 ;  /* 0x0000770004097a11 */ /* 0x000fe400008f1403 */
[C---:B------:R-:W-:Y:S02]  /*e6f0*/  IADD3 R4, R160.reuse, 0x20, RZ ;  /* 0x00000020a0047810 */ /* 0x040fe40007ffe0ff */
[C---:B------:R-:W-:Y:S01]  /*e700*/  IADD3 R2, R160.reuse, 0x28, RZ ;  /* 0x00000028a0027810 */ /* 0x040fe20007ffe0ff */
[----:B------:R1:W-:Y:S01]  /*e710*/  @!P6 STG.E.128 [R8.64+0x800], R32 ;  /* 0x000800200800e986 */ /* 0x0003e2000c101d06 */
[C---:B------:R-:W-:Y:S02]  /*e720*/  IADD3 R0, R160.reuse, 0x30, RZ ;  /* 0x00000030a0007810 */ /* 0x040fe40007ffe0ff */
[C---:B------:R-:W-:Y:S01]  /*e730*/  ISETP.GE.OR P6, PT, R160.reuse, R159, P0 ;  /* 0x0000009fa000720c */ /* 0x040fe200007c6670 */
[----:B------:R1:W-:Y:S01]  /*e740*/  @!P5 STG.E.128 [R8.64+0x1000], R28 ;  /* 0x0010001c0800d986 */ /* 0x0003e2000c101d06 */
[----:B------:R-:W-:-:S02]  /*e750*/  IADD3 R160, R160, 0x38, RZ ;  /* 0x00000038a0a07810 */ /* 0x000fc40007ffe0ff */
[-C--:B------:R-:W-:Y:S02]  /*e760*/  ISETP.GE.OR P4, PT, R6, R159.reuse, P0 ;  /* 0x0000009f0600720c */ /* 0x080fe40000786670 */
[-C--:B------:R-:W-:Y:S02]  /*e770*/  ISETP.GE.OR P3, PT, R4, R159.reuse, P0 ;  /* 0x0000009f0400720c */ /* 0x080fe40000766670 */
[-C--:B------:R-:W-:Y:S02]  /*e780*/  ISETP.GE.OR P2, PT, R2, R159.reuse, P0 ;  /* 0x0000009f0200720c */ /* 0x080fe40000746670 */
[-C--:B------:R-:W-:Y:S02]  /*e790*/  ISETP.GE.OR P1, PT, R0, R159.reuse, P0 ;  /* 0x0000009f0000720c */ /* 0x080fe40000726670 */
[----:B------:R-:W-:Y:S01]  /*e7a0*/  ISETP.GE.OR P0, PT, R160, R159, P0 ;  /* 0x0000009fa000720c */ /* 0x000fe20000706670 */
[----:B----4-:R1:W-:Y:S04]  /*e7b0*/  @!P6 STG.E.64 [R8.64], R36 ;  /* 0x000000240800e986 */ /* 0x0103e8000c101b06 */
        /* <DEDUP_REMOVED lines=8> */
.L_x_5732:
        /* <DEDUP_REMOVED lines=12> */
.L_x_7800:


//--------------------- .text._ZN5flash24flash_fwd_splitkv_kernelI23Flash_fwd_kernel_traitsILi64ELi64ELi128ELi4ELb0ELb0EN7cutlass6half_tE19Flash_kernel_traitsILi64ELi64ELi128ELi4ES3_EELb1ELb0ELb0ELb0ELb0ELb1ELb1ELb0EEEvNS_16Flash_fwd_paramsE --------------------------
	.section	.text._ZN5flash24flash_fwd_splitkv_kernelI23Flash_fwd_kernel_traitsILi64ELi64ELi128ELi4ELb0ELb0EN7cutlass6half_tE19Flash_kernel_traitsILi64ELi64ELi128ELi4ES3_EELb1ELb0ELb0ELb0ELb0ELb1ELb1ELb0EEEvNS_16Flash_fwd_paramsE,"ax",@progbits
	.sectioninfo	@"SHI_REGISTERS=255"
	.align	128
        .global         _ZN5flash24flash_fwd_splitkv_kernelI23Flash_fwd_kernel_traitsILi64ELi64ELi128ELi4ELb0ELb0EN7cutlass6half_tE19Flash_kernel_traitsILi64ELi64ELi128ELi4ES3_EELb1ELb0ELb0ELb0ELb0ELb1ELb1ELb0EEEvNS_16Flash_fwd_paramsE
        .type           _ZN5flash24flash_fwd_splitkv_kernelI23Flash_fwd_kernel_traitsILi64ELi64ELi128ELi4ELb0ELb0EN7cutlass6half_tE19Flash_kernel_traitsILi64ELi64ELi128ELi4ES3_EELb1ELb0ELb0ELb0ELb0ELb1ELb1ELb0EEEvNS_16Flash_fwd_paramsE,@function
        .size           _ZN5flash24flash_fwd_splitkv_kernelI23Flash_fwd_kernel_traitsILi64ELi64ELi128ELi4ELb0ELb0EN7cutlass6half_tE19Flash_kernel_traitsILi64ELi64ELi128ELi4ES3_EELb1ELb0ELb0ELb0ELb0ELb1ELb1ELb0EEEvNS_16Flash_fwd_paramsE,(.L_x_7801 - _ZN5flash24flash_fwd_splitkv_kernelI23Flash_fwd_kernel_traitsILi64ELi64ELi128ELi4ELb0ELb0EN7cutlass6half_tE19Flash_kernel_traitsILi64ELi64ELi128ELi4ES3_EELb1ELb0ELb0ELb0ELb0ELb1ELb1ELb0EEEvNS_16Flash_fwd_paramsE)
        .other          _ZN5flash24flash_fwd_splitkv_kernelI23Flash_fwd_kernel_traitsILi64ELi64ELi128ELi4ELb0ELb0EN7cutlass6half_tE19Flash_kernel_traitsILi64ELi64ELi128ELi4ES3_EELb1ELb0ELb0ELb0ELb0ELb1ELb1ELb0EEEvNS_16Flash_fwd_paramsE,@"STO_CUDA_ENTRY STV_DEFAULT"
_ZN5flash24flash_fwd_splitkv_kernelI23Flash_fwd_kernel_traitsILi64ELi64ELi128ELi4ELb0ELb0EN7cutlass6half_tE19Flash_kernel_traitsILi64ELi64ELi128ELi4ES3_EELb1ELb0ELb0ELb0ELb0ELb1ELb1ELb0EEEvNS_16Flash_fwd_paramsE:
.text._ZN5flash24flash_fwd_splitkv_kernelI23Flash_fwd_kernel_traitsILi64ELi64ELi128ELi4ELb0ELb0EN7cutlass6half_tE19Flash_kernel_traitsILi64ELi64ELi128ELi4ES3_EELb1ELb0ELb0ELb0ELb0ELb1ELb1ELb0EEEvNS_16Flash_fwd_paramsE:
        /* <DEDUP_REMOVED lines=54> */
.L_x_5733:
[----:B---34-:R-:W-:Y:S02]  /*0360*/  MOV R4, c[0x0][0x218] ;  /* 0x0000860000047a02 */ /* 0x018fe40000000f00 */
.L_x_5734:
        /* <DEDUP_REMOVED lines=21> */
[----:B-1----:R-:W-:-:S04]  /*04c0*/  IADD3 R16, R16, 0xffffffe, RZ ;  /* 0x0ffffffe10107810 */ /* 0x002fc80007ffe0ff */
[----:B------:R-:W1:Y:S02]  /*04d0*/  F2I.FTZ.U32.TRUNC.NTZ R17, R16 ;  /* 0x0000001000117305 */ /* 0x000e64000021f000 */
[--C-:B-1----:R-:W-:Y:S02]  /*04e0*/  IMAD.MOV R4, RZ, RZ, -R17.reuse ;  /* 0x000000ffff047224 */ /* 0x102fe400078e0a11 */
        /* <DEDUP_REMOVED lines=9> */
[----:B------:R-:W-:Y:S01]  /*0580*/  IMAD R4, R7, R4, R5 ;  /* 0x0000000407047224 */ /* 0x000fe200078e0205 */
[----:B------:R-:W-:-:S04]  /*0590*/  IADD3 R5, -R13, 0xbf, R24 ;  /* 0x000000bf0d057810 */ /* 0x000fc80007ffe118 */
[----:B------:R-:W-:Y:S02]  /*05a0*/  ISETP.GT.U32.AND P1, PT, R7, R4, PT ;  /* 0x000000040700720c */ /* 0x000fe40003f24070 */
[----:B------:R-:W-:-:S11]  /*05b0*/  IADD3 R5, R5, c[0x0][0x2e8], R2 ;  /* 0x0000ba0005057a10 */ /* 0x000fd60007ffe002 */
[----:B------:R-:W-:Y:S01]  /*05c0*/  @!P1 IMAD.IADD R4, R4, 0x1, -R7 ;  /* 0x0000000104049824 */ /* 0x000fe200078e0a07 */
[----:B------:R-:W-:Y:S02]  /*05d0*/  @!P1 IADD3 R9, R9, 0x1, RZ ;  /* 0x0000000109099810 */ /* 0x000fe40007ffe0ff */
[----:B------:R-:W-:Y:S02]  /*05e0*/  ISETP.NE.AND P1, PT, RZ, c[0x0][0x10], PT ;  /* 0x00000400ff007a0c */ /* 0x000fe40003f25270 */
[----:B------:R-:W-:Y:S02]  /*05f0*/  ISETP.GE.U32.AND P2, PT, R4, R7, PT ;  /* 0x000000070400720c */ /* 0x000fe40003f46070 */
[----:B------:R-:W-:-:S04]  /*0600*/  IADD3 R4, R2, 0x7f, RZ ;  /* 0x0000007f02047810 */ /* 0x000fc80007ffe0ff */
[----:B------:R-:W-:-:S04]  /*0610*/  SHF.R.S32.HI R7, RZ, 0x1f, R4 ;  /* 0x0000001fff077819 */ /* 0x000fc80000011404 */
[----:B------:R-:W-:Y:S02]  /*0620*/  LEA.HI R7, R7, R4, RZ, 0x7 ;  /* 0x0000000407077211 */ /* 0x000fe400078f38ff */
[----:B------:R-:W-:Y:S02]  /*0630*/  SHF.R.S32.HI R4, RZ, 0x1f, R5 ;  /* 0x0000001fff047819 */ /* 0x000fe40000011405 */
[----:B------:R-:W-:Y:S02]  /*0640*/  @P2 IADD3 R9, R9, 0x1, RZ ;  /* 0x0000000109092810 */ /* 0x000fe40007ffe0ff */
[----:B------:R-:W-:Y:S02]  /*0650*/  LEA.HI R4, R4, R5, RZ, 0x7 ;  /* 0x0000000504047211 */ /* 0x000fe400078f38ff */
[----:B------:R-:W-:Y:S01]  /*0660*/  SHF.R.S32.HI R7, RZ, 0x7, R7 ;  /* 0x00000007ff077819 */ /* 0x000fe20000011407 */
        /* <DEDUP_REMOVED lines=53> */
[----:B------:R-:W-:Y:S02]  /*09c0*/  ISETP.GE.AND P2, PT, R10, R13, PT ;  /* 0x0000000d0a00720c */ /* 0x000fe40003f46270 */
[----:B------:R-:W-:Y:S01]  /*09d0*/  LEA.HI.X.SX32 R10, R2, R5, 0x1, P1 ;  /* 0x00000005020a7211 */ /* 0x000fe200008f0eff */
[----:B------:R1:W-:Y:S01]  /*09e0*/  @!P0 STG.E.128 [R18.64+0x3800], RZ ;  /* 0x003800ff12008986 */ /* 0x0003e2000c101d06 */
[-C--:B------:R-:W-:Y:S02]  /*09f0*/  ISETP.GE.AND P0, PT, R6, R13.reuse, PT ;  /* 0x0000000d0600720c */ /* 0x080fe40003f06270 */
[----:B------:R-:W-:Y:S01]  /*0a00*/  ISETP.GE.AND P1, PT, R8, R13, PT ;  /* 0x0000000d0800720c */ /* 0x000fe20003f26270 */
[----:B------:R1:W-:Y:S01]  /*0a10*/  @!P4 STG.E.128 [R18.64+0x3000], RZ ;  /* 0x003000ff1200c986 */ /* 0x0003e2000c101d06 */
[----:B------:R-:W-:-:S02]  /*0a20*/  ISETP.NE.OR P0, PT, R0, RZ, P0 ;  /* 0x000000ff0000720c */ /* 0x000fc40000705670 */
[C---:B------:R-:W-:Y:S01]  /*0a30*/  LEA R14, P4, R3.reuse, c[0x0][0x208], 0x2 ;  /* 0x00008200030e7a11 */ /* 0x040fe200078810ff */
[----:B------:R1:W-:Y:S01]  /*0a40*/  @!P3 STG.E.128 [R18.64+0x2000], RZ ;  /* 0x002000ff1200b986 */ /* 0x0003e2000c101d06 */
[----:B------:R-:W-:Y:S01]  /*0a50*/  ISETP.GE.AND P3, PT, R12, R13, PT ;  /* 0x0000000d0c00720c */ /* 0x000fe20003f66270 */
[----:B------:R-:W-:Y:S01]  /*0a60*/  @!P6 IMAD.MOV.U32 R21, RZ, RZ, -0x800000 ;  /* 0xff800000ff15e424 */ /* 0x000fe200078e00ff */
[----:B------:R-:W-:Y:S02]  /*0a70*/  LEA.HI.X R15, R3, c[0x0][0x20c], R10, 0x2, P4 ;  /* 0x00008300030f7a11 */ /* 0x000fe400020f140a */
[C---:B------:R-:W-:Y:S02]  /*0a80*/  ISETP.NE.AND P4, PT, R0.reuse, RZ, PT ;  /* 0x000000ff0000720c */ /* 0x040fe40003f85270 */
[C---:B------:R-:W-:Y:S01]  /*0a90*/  ISETP.NE.OR P5, PT, R0.reuse, RZ, P5 ;  /* 0x000000ff0000720c */ /* 0x040fe20002fa5670 */
[----:B------:R1:W-:Y:S01]  /*0aa0*/  @!P6 STG.E [R14.64+0x20], R21 ;  /* 0x000020150e00e986 */ /* 0x0003e2000c101906 */
[C---:B------:R-:W-:Y:S01]  /*0ab0*/  ISETP.NE.OR P3, PT, R0.reuse, RZ, P3 ;  /* 0x000000ff0000720c */ /* 0x040fe20001f65670 */
[----:B------:R-:W-:Y:S01]  /*0ac0*/  @!P0 IMAD.MOV.U32 R3, RZ, RZ, -0x800000 ;  /* 0xff800000ff038424 */ /* 0x000fe200078e00ff */
[----:B------:R-:W-:-:S02]  /*0ad0*/  ISETP.NE.OR P2, PT, R0, RZ, P2 ;  /* 0x000000ff0000720c */ /* 0x000fc40001745670 */
[----:B------:R-:W-:Y:S02]  /*0ae0*/  ISETP.NE.OR P1, PT, R0, RZ, P1 ;  /* 0x000000ff0000720c */ /* 0x000fe40000f25670 */
[-C--:B------:R-:W-:Y:S01]  /*0af0*/  ISETP.GE.OR P4, PT, R2, R13.reuse, P4 ;  /* 0x0000000d0200720c */ /* 0x080fe20002786670 */
[----:B------:R1:W-:Y:S01]  /*0b00*/  @!P0 STG.E [R14.64+0xc0], R3 ;  /* 0x0000c0030e008986 */ /* 0x0003e2000c101906 */
[----:B------:R-:W-:-:S03]  /*0b10*/  ISETP.GE.AND P0, PT, R4, R13, PT ;  /* 0x0000000d0400720c */ /* 0x000fc60003f06270 */
[----:B------:R-:W-:Y:S01]  /*0b20*/  @!P5 IMAD.MOV.U32 R17, RZ, RZ, -0x800000 ;  /* 0xff800000ff11d424 */ /* 0x000fe200078e00ff */
[----:B------:R-:W-:Y:S01]  /*0b30*/  ISETP.NE.OR P0, PT, R0, RZ, P0 ;  /* 0x000000ff0000720c */ /* 0x000fe20000705670 */
[----:B------:R-:W-:Y:S02]  /*0b40*/  @!P3 IMAD.MOV.U32 R9, RZ, RZ, -0x800000 ;  /* 0xff800000ff09b424 */ /* 0x000fe400078e00ff */
[----:B------:R-:W-:Y:S01]  /*0b50*/  @!P2 IMAD.MOV.U32 R7, RZ, RZ, -0x800000 ;  /* 0xff800000ff07a424 */ /* 0x000fe200078e00ff */
[----:B------:R1:W-:Y:S01]  /*0b60*/  @!P5 STG.E [R14.64+0x40], R17 ;  /* 0x000040110e00d986 */ /* 0x0003e2000c101906 */
[----:B------:R-:W-:Y:S02]  /*0b70*/  @!P1 IMAD.MOV.U32 R5, RZ, RZ, -0x800000 ;  /* 0xff800000ff059424 */ /* 0x000fe400078e00ff */
[----:B------:R-:W-:Y:S01]  /*0b80*/  @!P4 IMAD.MOV.U32 R11, RZ, RZ, -0x800000 ;  /* 0xff800000ff0bc424 */ /* 0x000fe200078e00ff */
[----:B------:R1:W-:Y:S04]  /*0b90*/  @!P3 STG.E [R14.64+0x60], R9 ;  /* 0x000060090e00b986 */ /* 0x0003e8000c101906 */
[----:B------:R1:W-:Y:S04]  /*0ba0*/  @!P2 STG.E [R14.64+0x80], R7 ;  /* 0x000080070e00a986 */ /* 0x0003e8000c101906 */
[----:B------:R1:W-:Y:S04]  /*0bb0*/  @!P1 STG.E [R14.64+0xa0], R5 ;  /* 0x0000a0050e009986 */ /* 0x0003e8000c101906 */
[----:B------:R1:W-:Y:S01]  /*0bc0*/  @!P4 STG.E [R14.64], R11 ;  /* 0x0000000b0e00c986 */ /* 0x0003e2000c101906 */
[----:B------:R-:W-:Y:S05]  /*0bd0*/  @P0 EXIT ;  /* 0x000000000000094d */ /* 0x000fea0003800000 */
[----:B-1----:R-:W-:-:S05]  /*0be0*/  MOV R3, 0xff800000 ;  /* 0xff80000000037802 */ /* 0x002fca0000000f00 */
[----:B------:R-:W-:Y:S01]  /*0bf0*/  STG.E [R14.64+0xe0], R3 ;  /* 0x0000e0030e007986 */ /* 0x000fe2000c101906 */
[----:B------:R-:W-:Y:S05]  /*0c00*/  EXIT ;  /* 0x000000000000794d */ /* 0x000fea0003800000 */
.L_x_5735:
        /* <DEDUP_REMOVED lines=80> */
[----:B------:R-:W-:-:S02]  /*1110*/  IMAD R3, R7, c[0x0][0x19c], R6 ;  /* 0x0000670007037a24 */ /* 0x000fc400078e0206 */
[----:B------:R-:W-:Y:S01]  /*1120*/  IMAD.WIDE.U32 R26, R7, c[0x0][0x198], R8 ;  /* 0x00006600071a7a25 */ /* 0x000fe200078e0008 */
[----:B------:R-:W-:-:S03]  /*1130*/  SHF.R.S32.HI R9, RZ, 0x1f, R4 ;  /* 0x0000001fff097819 */ /* 0x000fc60000011404 */
        /* <DEDUP_REMOVED lines=8> */
.L_x_5736:
        /* <DEDUP_REMOVED lines=17> */
.L_x_5738:
[----:B------:R-:W-:Y:S01]  /*12d0*/  IABS R7, c[0x0][0x1c8] ;  /* 0x0000720000077a13 */ /* 0x000fe20000000000 */
[----:B------:R-:W-:Y:S01]  /*12e0*/  @P4 IMAD.IADD R11, R6, 0x1, R11 ;  /* 0x00000001060b4824 */ /* 0x000fe200078e020b */
[----:B------:R-:W-:Y:S02]  /*12f0*/  MOV R16, RZ ;  /* 0x000000ff00107202 */ /* 0x000fe40000000f00 */
[----:B------:R-:W1:Y:S01]  /*1300*/  I2F.RP R8, R7 ;  /* 0x0000000700087306 */ /* 0x000e620000209400 */
[----:B------:R-:W-:-:S04]  /*1310*/  @P4 IMAD.WIDE.U32 R18, R11, c[0x0][0x1a0], RZ ;  /* 0x000068000b124a25 */ /* 0x000fc800078e00ff */
[----:B------:R-:W-:-:S03]  /*1320*/  @P4 IMAD R11, R11, c[0x0][0x1a4], R19 ;  /* 0x000069000b0b4a24 */ /* 0x000fc600078e0213 */
[----:B-1----:R-:W1:Y:S02]  /*1330*/  MUFU.RCP R17, R8 ;  /* 0x0000000800117308 */ /* 0x002e640000001000 */
[----:B-1----:R-:W-:-:S06]  /*1340*/  IADD3 R17, R17, 0xffffffe, RZ ;  /* 0x0ffffffe11117810 */ /* 0x002fcc0007ffe0ff */
[----:B------:R-:W1:Y:S02]  /*1350*/  F2I.FTZ.U32.TRUNC.NTZ R17, R17 ;  /* 0x0000001100117305 */ /* 0x000e64000021f000 */
[----:B-1----:R-:W-:-:S04]  /*1360*/  IMAD.MOV R4, RZ, RZ, -R17 ;  /* 0x000000ffff047224 */ /* 0x002fc800078e0a11 */
[----:B------:R-:W-:Y:S01]  /*1370*/  IMAD R5, R4, R7, RZ ;  /* 0x0000000704057224 */ /* 0x000fe200078e02ff */
[----:B------:R-:W-:-:S03]  /*1380*/  IABS R4, R14 ;  /* 0x0000000e00047213 */ /* 0x000fc60000000000 */
[----:B------:R-:W-:Y:S01]  /*1390*/  IMAD.HI.U32 R16, R17, R5, R16 ;  /* 0x0000000511107227 */ /* 0x000fe200078e0010 */
[----:B------:R-:W-:-:S03]  /*13a0*/  MOV R17, R9 ;  /* 0x0000000900117202 */ /* 0x000fc60000000f00 */
[----:B------:R-:W-:-:S04]  /*13b0*/  IMAD.MOV.U32 R5, RZ, RZ, R4 ;  /* 0x000000ffff057224 */ /* 0x000fc800078e0004 */
[----:B------:R-:W-:-:S04]  /*13c0*/  IMAD.HI.U32 R4, R16, R5, RZ ;  /* 0x0000000510047227 */ /* 0x000fc800078e00ff */
[----:B------:R-:W-:Y:S01]  /*13d0*/  IMAD.MOV.U32 R16, RZ, RZ, R10 ;  /* 0x000000ffff107224 */ /* 0x000fe200078e000a */
        /* <DEDUP_REMOVED lines=8> */
[----:B------:R-:W-:Y:S02]  /*1460*/  ISETP.GE.U32.AND P3, PT, R8, R7, PT ;  /* 0x000000070800720c */ /* 0x000fe40003f66070 */
[----:B------:R-:W-:-:S04]  /*1470*/  LEA R7, R20, 0xffffff80, 0x7 ;  /* 0xffffff8014077811 */ /* 0x000fc800078e38ff */
[----:B------:R-:W-:Y:S01]  /*1480*/  SHF.R.S32.HI R5, RZ, 0x1f, R7 ;  /* 0x0000001fff057819 */ /* 0x000fe20000011407 */
[----:B------:R-:W-:-:S04]  /*1490*/  IMAD.WIDE.U32 R16, R7, c[0x0][0x198], R16 ;  /* 0x0000660007107a25 */ /* 0x000fc800078e0010 */
[----:B------:R-:W-:Y:S02]  /*14a0*/  IMAD R8, R5, c[0x0][0x198], RZ ;  /* 0x0000660005087a24 */ /* 0x000fe400078e02ff */
[----:B------:R-:W-:Y:S02]  /*14b0*/  @P3 IADD3 R4, R4, 0x1, RZ ;  /* 0x0000000104043810 */ /* 0x000fe40007ffe0ff */
[----:B------:R-:W-:Y:S02]  /*14c0*/  IMAD R15, R7, c[0x0][0x19c], R8 ;  /* 0x00006700070f7a24 */ /* 0x000fe400078e0208 */
[----:B------:R-:W-:Y:S02]  /*14d0*/  @!P2 IADD3 R4, -R4, RZ, RZ ;  /* 0x000000ff0404a210 */ /* 0x000fe40007ffe1ff */
[----:B------:R-:W-:Y:S02]  /*14e0*/  @!P1 LOP3.LUT R4, RZ, c[0x0][0x1c8], RZ, 0x33, !PT ;  /* 0x00007200ff049a12 */ /* 0x000fe400078e33ff */
[----:B------:R-:W-:-:S02]  /*14f0*/  IADD3 R17, R17, R15, RZ ;  /* 0x0000000f11117210 */ /* 0x000fc40007ffe0ff */
        /* <DEDUP_REMOVED lines=16> */
.L_x_5737:
[----:B------:R-:W-:Y:S01]  /*1600*/  ISETP.NE.AND P1, PT, R12, -0x1, PT ;  /* 0xffffffff0c00780c */ /* 0x000fe20003f25270 */
[----:B------:R-:W-:Y:S01]  /*1610*/  IMAD R9, R9, c[0x0][0x1b8], RZ ;  /* 0x00006e0009097a24 */ /* 0x000fe200078e02ff */
[----:B-----5:R-:W-:Y:S01]  /*1620*/  SHF.R.S32.HI R3, RZ, 0x1f, R0 ;  /* 0x0000001fff037819 */ /* 0x020fe20000011400 */
[----:B------:R-:W-:Y:S01]  /*1630*/  BSSY B0, `(.L_x_5739) ;  /* 0x000004a000007945 */ /* 0x000fe20003800000 */
[----:B------:R-:W-:Y:S01]  /*1640*/  IADD3 R173, -R24, R13, RZ ;  /* 0x0000000d18ad7210 */ /* 0x000fe20007ffe1ff */
[----:B------:R-:W-:Y:S01]  /*1650*/  IMAD R9, R4, c[0x0][0x1bc], R9 ;  /* 0x00006f0004097a24 */ /* 0x000fe200078e0209 */
[CC--:B------:R-:W-:Y:S02]  /*1660*/  LEA.HI R17, R3.reuse, R0.reuse, RZ, 0x3 ;  /* 0x0000000003117211 */ /* 0x0c0fe400078f18ff */
[----:B------:R-:W-:Y:S02]  /*1670*/  LEA.HI R174, R3, R0, RZ, 0x4 ;  /* 0x0000000003ae7211 */ /* 0x000fe400078f20ff */
[----:B------:R-:W-:-:S02]  /*1680*/  SHF.R.S32.HI R30, RZ, 0x3, R17 ;  /* 0x00000003ff1e7819 */ /* 0x000fc40000011411 */
[----:B------:R-:W-:Y:S01]  /*1690*/  LOP3.LUT R17, R17, 0xfffffff8, RZ, 0xc0, !PT ;  /* 0xfffffff811117812 */ /* 0x000fe200078ec0ff */
[----:B------:R-:W-:Y:S01]  /*16a0*/  @P1 IMAD.WIDE.U32 R22, R12, c[0x0][0x190], RZ ;  /* 0x000064000c161a25 */ /* 0x000fe200078e00ff */
[----:B------:R-:W-:Y:S02]  /*16b0*/  @!P1 SHF.R.S32.HI R15, RZ, 0x1f, R182 ;  /* 0x0000001fff0f9819 */ /* 0x000fe400000114b6 */
[----:B------:R-:W-:Y:S01]  /*16c0*/  IADD3 R6, -R17, R0, RZ ;  /* 0x0000000011067210 */ /* 0x000fe20007ffe1ff */
[----:B------:R-:W-:Y:S01]  /*16d0*/  @!P1 IMAD.WIDE.U32 R28, R182, c[0x0][0x178], RZ ;  /* 0x00005e00b61c9a25 */ /* 0x000fe200078e00ff */
[----:B------:R-:W-:-:S03]  /*16e0*/  SHF.R.S32.HI R31, RZ, 0x1f, R30 ;  /* 0x0000001fff1f7819 */ /* 0x000fc6000001141e */
[----:B------:R-:W-:Y:S02]  /*16f0*/  @!P1 IMAD R15, R15, c[0x0][0x178], RZ ;  /* 0x00005e000f0f9a24 */ /* 0x000fe400078e02ff */
[----:B------:R-:W-:Y:S02]  /*1700*/  @P1 IMAD.MOV.U32 R16, RZ, RZ, R22 ;  /* 0x000000ffff101224 */ /* 0x000fe400078e0016 */
[----:B------:R-:W-:Y:S02]  /*1710*/  @!P1 IMAD R15, R182, c[0x0][0x17c], R15 ;  /* 0x00005f00b60f9a24 */ /* 0x000fe400078e020f */
[----:B------:R-:W-:Y:S02]  /*1720*/  IMAD.SHL.U32 R181, R6, 0x8, RZ ;  /* 0x0000000806b57824 */ /* 0x000fe400078e00ff */
[----:B------:R-:W-:Y:S02]  /*1730*/  @!P1 IMAD.MOV.U32 R16, RZ, RZ, R28 ;  /* 0x000000ffff109224 */ /* 0x000fe400078e001c */
[----:B------:R-:W-:Y:S01]  /*1740*/  IMAD.SHL.U32 R22, R30, 0x40, RZ ;  /* 0x000000401e167824 */ /* 0x000fe200078e00ff */
[----:B------:R-:W-:Y:S01]  /*1750*/  IADD3 R18, P2, R181, R18, RZ ;  /* 0x00000012b5127210 */ /* 0x000fe20007f5e0ff */
[----:B------:R-:W-:Y:S01]  /*1760*/  @P1 IMAD R12, R12, c[0x0][0x194], R23 ;  /* 0x000065000c0c1a24 */ /* 0x000fe200078e0217 */
[----:B------:R-:W-:Y:S01]  /*1770*/  @!P1 IADD3 R12, R29, R15, RZ ;  /* 0x0000000f1d0c9210 */ /* 0x000fe20007ffe0ff */
[----:B------:R-:W-:Y:S01]  /*1780*/  IMAD.WIDE R32, R33, 0x40, R30 ;  /* 0x0000004021207825 */ /* 0x000fe200078e021e */
[----:B------:R-:W-:-:S02]  /*1790*/  SHF.R.S32.HI R15, RZ, 0x1f, R181 ;  /* 0x0000001fff0f7819 */ /* 0x000fc400000114b5 */
[----:B------:R-:W-:Y:S02]  /*17a0*/  IADD3 R16, P1, R181, R16, RZ ;  /* 0x00000010b5107210 */ /* 0x000fe40007f3e0ff */
[----:B------:R-:W-:Y:S01]  /*17b0*/  LOP3.LUT R22, R22, 0x1c0, RZ, 0xc0, !PT ;  /* 0x000001c016167812 */ /* 0x000fe200078ec0ff */
[----:B------:R-:W-:Y:S01]  /*17c0*/  IMAD.X R19, R15, 0x1, R11, P2 ;  /* 0x000000010f137824 */ /* 0x000fe200010e060b */
[----:B------:R-:W-:Y:S01]  /*17d0*/  IADD3 R26, P3, R181, R26, RZ ;  /* 0x0000001ab51a7210 */ /* 0x000fe20007f7e0ff */
[----:B------:R-:W-:Y:S01]  /*17e0*/  IMAD.X R17, R15, 0x1, R12, P1 ;  /* 0x000000010f117824 */ /* 0x000fe200008e060c */
[----:B------:R-:W-:Y:S01]  /*17f0*/  LOP3.LUT R8, R22, 0x38, R181, 0xf8, !PT ;  /* 0x0000003816087812 */ /* 0x000fe200078ef8b5 */
[----:B------:R-:W-:Y:S01]  /*1800*/  IMAD.WIDE.U32 R18, R4, c[0x0][0x1b8], R18 ;  /* 0x00006e0004127a25 */ /* 0x000fe200078e0012 */
[----:B------:R-:W-:Y:S02]  /*1810*/  SHF.R.U32.HI R179, RZ, 0x3, R22 ;  /* 0x00000003ffb37819 */ /* 0x000fe40000011616 */
[----:B------:R-:W-:Y:S01]  /*1820*/  IADD3 R22, P1, R30, R7, RZ ;  /* 0x000000071e167210 */ /* 0x000fe20007f3e0ff */
[----:B------:R-:W-:Y:S01]  /*1830*/  IMAD R11, R31, c[0x0][0x198], RZ ;  /* 0x000066001f0b7a24 */ /* 0x000fe200078e02ff */
[----:B------:R-:W-:-:S02]  /*1840*/  LOP3.LUT R179, R8, R179, RZ, 0x3c, !PT ;  /* 0x000000b308b37212 */ /* 0x000fc400078e3cff */
[----:B------:R-:W-:Y:S01]  /*1850*/  LEA.HI R8, R3, R0, RZ, 0x6 ;  /* 0x0000000003087211 */ /* 0x000fe200078f30ff */
[----:B------:R-:W-:Y:S01]  /*1860*/  IMAD.X R5, R31, 0x1, R5, P1 ;  /* 0x000000011f057824 */ /* 0x000fe200008e0605 */
[C---:B------:R-:W-:Y:S01]  /*1870*/  ISETP.GE.AND P1, PT, R30.reuse, R173, PT ;  /* 0x000000ad1e00720c */ /* 0x040fe20003f26270 */
[----:B------:R-:W-:Y:S01]  /*1880*/  IMAD R11, R30, c[0x0][0x19c], R11 ;  /* 0x000067001e0b7a24 */ /* 0x000fe200078e020b */
[----:B------:R-:W-:Y:S01]  /*1890*/  SHF.R.S32.HI R7, RZ, 0x1f, R14 ;  /* 0x0000001fff077819 */ /* 0x000fe2000001140e */
[----:B------:R-:W-:Y:S01]  /*18a0*/  IMAD R5, R5, c[0x0][0x1a0], RZ ;  /* 0x0000680005057a24 */ /* 0x000fe200078e02ff */
[----:B------:R-:W-:Y:S01]  /*18b0*/  IADD3.X R27, R15, R10, RZ, P3, !PT ;  /* 0x0000000a0f1b7210 */ /* 0x000fe20001ffe4ff */
[----:B------:R-:W-:Y:S01]  /*18c0*/  IMAD.SHL.U32 R8, R8, 0x8, RZ ;  /* 0x0000000808087824 */ /* 0x000fe200078e00ff */
[----:B------:R-:W-:Y:S01]  /*18d0*/  IADD3 R19, R19, R9, RZ ;  /* 0x0000000913137210 */ /* 0x000fe20007ffe0ff */
[----:B------:R-:W-:Y:S01]  /*18e0*/  IMAD R7, R7, c[0x0][0x1a8], RZ ;  /* 0x00006a0007077a24 */ /* 0x000fe200078e02ff */
[----:B------:R-:W-:Y:S01]  /*18f0*/  LOP3.LUT R9, R174, 0xfffffff0, RZ, 0xc0, !PT ;  /* 0xfffffff0ae097812 */ /* 0x000fe200078ec0ff */
[----:B------:R-:W-:Y:S01]  /*1900*/  IMAD R25, R22, c[0x0][0x1a4], R5 ;  /* 0x0000690016197a24 */ /* 0x000fe200078e0205 */
[----:B------:R-:W-:Y:S01]  /*1910*/  LOP3.LUT R179, R179, 0xfffffe00, R8, 0xf8, !PT ;  /* 0xfffffe00b3b37812 */ /* 0x000fe200078ef808 */
[----:B------:R-:W-:Y:S01]  /*1920*/  IMAD.WIDE.U32 R124, R30, c[0x0][0x198], R26 ;  /* 0x000066001e7c7a25 */ /* 0x000fe200078e001a */
[----:B------:R-:W-:-:S02]  /*1930*/  LEA.HI R4, R3, R0, RZ, 0x5 ;  /* 0x0000000003047211 */ /* 0x000fc400078f28ff */
[----:B------:R-:W-:Y:S01]  /*1940*/  SHF.R.S32.HI R174, RZ, 0x4, R174 ;  /* 0x00000004ffae7819 */ /* 0x000fe200000114ae */
[----:B------:R-:W-:Y:S01]  /*1950*/  IMAD R29, R14, c[0x0][0x1ac], R7 ;  /* 0x00006b000e1d7a24 */ /* 0x000fe200078e0207 */
[----:B------:R-:W-:Y:S01]  /*1960*/  SHF.L.U32 R179, R179, 0x1, RZ ;  /* 0x00000001b3b37819 */ /* 0x000fe200000006ff */
[----:B------:R-:W-:-:S04]  /*1970*/  IMAD.WIDE.U32 R22, R22, c[0x0][0x1a0], R18 ;  /* 0x0000680016167a25 */ /* 0x000fc800078e0012 */
[----:B------:R-:W-:Y:S01]  /*1980*/  IMAD.WIDE.U32 R14, R14, c[0x0][0x1a8], R16 ;  /* 0x00006a000e0e7a25 */ /* 0x000fe200078e0010 */
[----:B------:R-:W-:-:S03]  /*1990*/  IADD3 R25, R23, R25, RZ ;  /* 0x0000001917197210 */ /* 0x000fc60007ffe0ff */
[----:B------:R-:W-:Y:S01]  /*19a0*/  IMAD.IADD R125, R125, 0x1, R11 ;  /* 0x000000017d7d7824 */ /* 0x000fe200078e020b */
[----:B------:R-:W-:Y:S01]  /*19b0*/  SHF.R.S32.HI R11, RZ, 0x5, R4 ;  /* 0x00000005ff0b7819 */ /* 0x000fe20000011404 */
        /* <DEDUP_REMOVED lines=17> */
.L_x_5740:
[----:B------:R-:W-:Y:S05]  /*1ad0*/  BSYNC B0 ;  /* 0x0000000000007941 */ /* 0x000fea0003800000 */
.L_x_5739:
        /* <DEDUP_REMOVED lines=21> */
.L_x_5742:
[----:B------:R-:W-:Y:S05]  /*1c30*/  BSYNC B0 ;  /* 0x0000000000007941 */ /* 0x000fea0003800000 */
.L_x_5741:
        /* <DEDUP_REMOVED lines=21> */
.L_x_5744:
[----:B------:R-:W-:Y:S05]  /*1d90*/  BSYNC B0 ;  /* 0x0000000000007941 */ /* 0x000fea0003800000 */
.L_x_5743:
        /* <DEDUP_REMOVED lines=20> */
.L_x_5746:
[----:B------:R-:W-:Y:S05]  /*1ee0*/  BSYNC B0 ;  /* 0x0000000000007941 */ /* 0x000fea0003800000 */
.L_x_5745:
        /* <DEDUP_REMOVED lines=21> */
.L_x_5748:
[----:B------:R-:W-:Y:S05]  /*2040*/  BSYNC B0 ;  /* 0x0000000000007941 */ /* 0x000fea0003800000 */
.L_x_5747:
        /* <DEDUP_REMOVED lines=9> */
[----:B------:R-:W-:-:S05]  /*20e0*/  IADD3 R17, P1, R177, R124, RZ ;  /* 0x0000007cb1117210 */ /* 0x000fca0007f3e0ff */
[----:B------:R-:W-:Y:S01]  /*20f0*/  IMAD.X R4, R176, 0x1, R125, P1 ;  /* 0x00000001b0047824 */ /* 0x000fe200008e067d */
[----:B-1----:R-:W-:-:S04]  /*2100*/  LEA R28, P1, R17, c[0x0][0x168], 0x1 ;  /* 0x00005a00111c7a11 */ /* 0x002fc800078208ff */
[----:B------:R-:W-:-:S05]  /*2110*/  LEA.HI.X R29, R17, c[0x0][0x16c], R4, 0x1, P1 ;  /* 0x00005b00111d7a11 */ /* 0x000fca00008f0c04 */
[----:B------:R-:W-:Y:S01]  /*2120*/  @!PT LDS RZ, [RZ] ;  /* 0x00000000fffff984 */ /* 0x000fe20000000800 */
[----:B------:R-:W-:Y:S01]  /*2130*/  @!PT LDS RZ, [RZ] ;  /* 0x00000000fffff984 */ /* 0x000fe20000000800 */
[----:B------:R-:W-:Y:S01]  /*2140*/  @!PT LDS RZ, [RZ] ;  /* 0x00000000fffff984 */ /* 0x000fe20000000800 */
[----:B------:R1:W-:Y:S04]  /*2150*/  LDGSTS.E.BYPASS.LTC128B.128 [R179+0x2800], [R28.64] ;  /* 0x028000001cb37fae */ /* 0x0003e8000b901d46 */
.L_x_5750:
[----:B------:R-:W-:Y:S05]  /*2160*/  BSYNC B0 ;  /* 0x0000000000007941 */ /* 0x000fea0003800000 */
.L_x_5749:
        /* <DEDUP_REMOVED lines=8> */
[----:B------:R-:W-:Y:S02]  /*21f0*/  LEA.HI.X R17, R101, R125, R4, 0x5, P1 ;  /* 0x0000007d65117211 */ /* 0x000fe400008f2c04 */
[----:B-1----:R-:W-:-:S04]  /*2200*/  LEA R28, P1, R8, c[0x0][0x168], 0x1 ;  /* 0x00005a00081c7a11 */ /* 0x002fc800078208ff */
[----:B------:R-:W-:-:S05]  /*2210*/  LEA.HI.X R29, R8, c[0x0][0x16c], R17, 0x1, P1 ;  /* 0x00005b00081d7a11 */ /* 0x000fca00008f0c11 */
[----:B------:R-:W-:Y:S01]  /*2220*/  @!PT LDS RZ, [RZ] ;  /* 0x00000000fffff984 */ /* 0x000fe20000000800 */
[----:B------:R-:W-:Y:S01]  /*2230*/  @!PT LDS RZ, [RZ] ;  /* 0x00000000fffff984 */ /* 0x000fe20000000800 */
[----:B------:R-:W-:Y:S01]  /*2240*/  @!PT LDS RZ, [RZ] ;  /* 0x00000000fffff984 */ /* 0x000fe20000000800 */
[----:B------:R1:W-:Y:S04]  /*2250*/  LDGSTS.E.BYPASS.LTC128B.128 [R179+0x3000], [R28.64] ;  /* 0x030000001cb37fae */ /* 0x0003e8000b901d46 */
.L_x_5752:
[----:B------:R-:W-:Y:S05]  /*2260*/  BSYNC B0 ;  /* 0x0000000000007941 */ /* 0x000fea0003800000 */
.L_x_5751:
        /* <DEDUP_REMOVED lines=16> */
.L_x_5754:
[----:B------:R-:W-:Y:S05]  /*2370*/  BSYNC B0 ;  /* 0x0000000000007941 */ /* 0x000fea0003800000 */
.L_x_5753:
        /* <DEDUP_REMOVED lines=16> */
.L_x_5756:
[----:B------:R-:W-:Y:S05]  /*2480*/  BSYNC B0 ;  /* 0x0000000000007941 */ /* 0x000fea0003800000 */
.L_x_5755:
        /* <DEDUP_REMOVED lines=17> */
.L_x_5758:
[----:B------:R-:W-:Y:S05]  /*25a0*/  BSYNC B0 ;  /* 0x0000000000007941 */ /* 0x000fea0003800000 */
.L_x_5757:
        /* <DEDUP_REMOVED lines=17> */
.L_x_5760:
[----:B------:R-:W-:Y:S05]  /*26c0*/  BSYNC B0 ;  /* 0x0000000000007941 */ /* 0x000fea0003800000 */
.L_x_5759:
        /* <DEDUP_REMOVED lines=17> */
.L_x_5762:
[----:B------:R-:W-:Y:S05]  /*27e0*/  BSYNC B0 ;  /* 0x0000000000007941 */ /* 0x000fea0003800000 */
.L_x_5761:
[----:B------:R-:W0:Y:S01]  /*27f0*/  LDGDEPBAR ;  /* 0x00000000000079af */ /* 0x000e220000000000 */
[----:B------:R-:W-:Y:S01]  /*2800*/  IMAD.SHL.U32 R171, R6, 0x40, RZ ;  /* 0x0000004006ab7824 */ /* 0x000fe200078e00ff */
[----:B------:R-:W-:Y:S01]  /*2810*/  SHF.R.S32.HI R178, RZ, 0x1f, R15 ;  /* 0x0000001fffb27819 */ /* 0x000fe2000001140f */
[C---:B-1----:R-:W-:Y:S01]  /*2820*/  IMAD.SHL.U32 R28, R30.reuse, 0x8, RZ ;  /* 0x000000081e1c7824 */ /* 0x042fe200078e00ff */
[----:B------:R-:W-:Y:S01]  /*2830*/  ISETP.GE.AND P2, PT, R30, R3, PT ;  /* 0x000000031e00720c */ /* 0x000fe20003f46270 */
[----:B------:R-:W-:Y:S01]  /*2840*/  IMAD R27, R11, 0x10, R24 ;  /* 0x000000100b1b7824 */ /* 0x000fe200078e0218 */
[----:B------:R-:W-:Y:S01]  /*2850*/  LEA.HI R4, R174, R174, RZ, 0x1 ;  /* 0x000000aeae047211 */ /* 0x000fe200078f08ff */
[----:B------:R-:W-:Y:S01]  /*2860*/  IMAD.SHL.U32 R126, R0, 0x2, RZ ;  /* 0x00000002007e7824 */ /* 0x000fe200078e00ff */
[----:B------:R-:W-:Y:S01]  /*2870*/  LOP3.LUT R171, R171, 0x1c0, RZ, 0xc0, !PT ;  /* 0x000001c0abab7812 */ /* 0x000fe200078ec0ff */
[----:B------:R-:W-:Y:S01]  /*2880*/  BSSY B0, `(.L_x_5763) ;  /* 0x0000029000007945 */ /* 0x000fe20003800000 */
[----:B------:R-:W-:-:S02]  /*2890*/  LEA.HI R178, R178, R15, RZ, 0x2 ;  /* 0x0000000fb2b27211 */ /* 0x000fc400078f10ff */
[----:B------:R-:W-:Y:S01]  /*28a0*/  LOP3.LUT R15, R4, 0xfffffffe, RZ, 0xc0, !PT ;  /* 0xfffffffe040f7812 */ /* 0x000fe200078ec0ff */
[----:B------:R-:W-:Y:S01]  /*28b0*/  IMAD.SHL.U32 R4, R5, 0x40, RZ ;  /* 0x0000004005047824 */ /* 0x000fe200078e00ff */
[----:B------:R-:W-:Y:S01]  /*28c0*/  LOP3.LUT R28, R171, 0x8, R28, 0xf8, !PT ;  /* 0x00000008ab1c7812 */ /* 0x000fe200078ef81c */
[----:B------:R-:W-:Y:S01]  /*28d0*/  IMAD.SHL.U32 R5, R9, 0x40, RZ ;  /* 0x0000004009057824 */ /* 0x000fe200078e00ff */
[----:B------:R-:W-:Y:S01]  /*28e0*/  SHF.R.U32.HI R171, RZ, 0x3, R171 ;  /* 0x00000003ffab7819 */ /* 0x000fe200000116ab */
[----:B------:R-:W-:Y:S01]  /*28f0*/  IMAD.IADD R30, R174, 0x1, -R15 ;  /* 0x00000001ae1e7824 */ /* 0x000fe200078e0a0f */
[----:B------:R-:W-:Y:S02]  /*2900*/  SHF.R.S32.HI R178, RZ, 0x2, R178 ;  /* 0x00000002ffb27819 */ /* 0x000fe400000114b2 */
[----:B------:R-:W-:Y:S01]  /*2910*/  LOP3.LUT R171, R28, R171, RZ, 0x3c, !PT ;  /* 0x000000ab1cab7212 */ /* 0x000fe200078e3cff */
[----:B------:R-:W-:Y:S01]  /*2920*/  IMAD.SHL.U32 R28, R30, 0x8, RZ ;  /* 0x000000081e1c7824 */ /* 0x000fe200078e00ff */
[----:B------:R-:W-:Y:S01]  /*2930*/  LOP3.LUT R5, R5, 0x1c0, RZ, 0xc0, !PT ;  /* 0x000001c005057812 */ /* 0x000fe200078ec0ff */
[----:B------:R-:W-:-:S04]  /*2940*/  DEPBAR.LE SB0, 0x0 ;  /* 0x000080000000791a */ /* 0x000fc80000000000 */
[----:B------:R-:W-:Y:S01]  /*2950*/  BAR.SYNC.DEFER_BLOCKING 0x0 ;  /* 0x0000000000007b1d */ /* 0x000fe20000010000 */
[----:B------:R-:W-:Y:S01]  /*2960*/  IADD3 R27, R27, 0x1, R178 ;  /* 0x000000011b1b7810 */ /* 0x000fe20007ffe0b2 */
[----:B------:R-:W-:Y:S01]  /*2970*/  IMAD R171, R30, 0x200, R171 ;  /* 0x000002001eab7824 */ /* 0x000fe200078e02ab */
[----:B------:R-:W-:Y:S02]  /*2980*/  LOP3.LUT R28, R5, 0x8, R28, 0xf8, !PT ;  /* 0x00000008051c7812 */ /* 0x000fe400078ef81c */
[----:B------:R-:W-:Y:S02]  /*2990*/  SHF.R.U32.HI R5, RZ, 0x3, R5 ;  /* 0x00000003ff057819 */ /* 0x000fe40000011605 */
[----:B------:R-:W-:Y:S02]  /*29a0*/  LOP3.LUT R4, R4, 0xfffffe00, RZ, 0xc0, !PT ;  /* 0xfffffe0004047812 */ /* 0x000fe400078ec0ff */
[----:B------:R-:W-:Y:S02]  /*29b0*/  IADD3 R27, R2, R27, -R13 ;  /* 0x0000001b021b7210 */ /* 0x000fe40007ffe80d */
[----:B------:R-:W-:Y:S01]  /*29c0*/  LOP3.LUT R13, R28, R5, RZ, 0x3c, !PT ;  /* 0x000000051c0d7212 */ /* 0x000fe200078e3cff */
[----:B------:R-:W-:Y:S01]  /*29d0*/  IMAD R172, R11, 0x400, R4 ;  /* 0x000004000bac7824 */ /* 0x000fe200078e0204 */
[----:B------:R-:W-:Y:S01]  /*29e0*/  LOP3.LUT P3, RZ, R6, 0x2, RZ, 0xc0, !PT ;  /* 0x0000000206ff7812 */ /* 0x000fe2000786c0ff */
[----:B------:R-:W-:Y:S01]  /*29f0*/  IMAD.MOV.U32 R5, RZ, RZ, 0x10 ;  /* 0x00000010ff057424 */ /* 0x000fe200078e00ff */
[----:B------:R-:W-:Y:S01]  /*2a00*/  LEA R194, P1, R22, c[0x0][0x170], 0x1 ;  /* 0x00005c0016c27a11 */ /* 0x000fe200078208ff */
[C---:B------:R-:W-:Y:S01]  /*2a10*/  IMAD.IADD R172, R13.reuse, 0x1, R172 ;  /* 0x000000010dac7824 */ /* 0x040fe200078e02ac */
[----:B------:R-:W-:-:S02]  /*2a20*/  LOP3.LUT R4, R13, R4, RZ, 0xfc, !PT ;  /* 0x000000040d047212 */ /* 0x000fc400078efcff */
[----:B------:R-:W-:Y:S01]  /*2a30*/  LOP3.LUT R126, R126, 0x6, RZ, 0xc0, !PT ;  /* 0x000000067e7e7812 */ /* 0x000fe200078ec0ff */
[----:B------:R-:W-:Y:S01]  /*2a40*/  IMAD.SHL.U32 R172, R172, 0x2, RZ ;  /* 0x00000002acac7824 */ /* 0x000fe200078e00ff */
[----:B------:R-:W-:Y:S02]  /*2a50*/  LEA.HI.X R195, R22, c[0x0][0x174], R25, 0x1, P1 ;  /* 0x00005d0016c37a11 */ /* 0x000fe400008f0c19 */
[----:B------:R-:W-:Y:S01]  /*2a60*/  SEL R0, R5, 0xfffffff0, !P3 ;  /* 0xfffffff005007807 */ /* 0x000fe20005800000 */
[----:B------:R1:W-:Y:S01]  /*2a70*/  @P2 STS.128 [R179+0x6000], RZ ;  /* 0x006000ffb3002388 */ /* 0x0003e20000000c00 */
        /* <DEDUP_REMOVED lines=9> */
.L_x_5764:
[----:B------:R-:W-:Y:S05]  /*2b10*/  BSYNC B0 ;  /* 0x0000000000007941 */ /* 0x000fea0003800000 */
.L_x_5763:
        /* <DEDUP_REMOVED lines=16> */
.L_x_5766:
[----:B------:R-:W-:Y:S05]  /*2c20*/  BSYNC B0 ;  /* 0x0000000000007941 */ /* 0x000fea0003800000 */
.L_x_5765:
        /* <DEDUP_REMOVED lines=14> */
.L_x_5768:
[----:B------:R-:W-:Y:S05]  /*2d10*/  BSYNC B0 ;  /* 0x0000000000007941 */ /* 0x000fea0003800000 */
.L_x_5767:
        /* <DEDUP_REMOVED lines=15> */
.L_x_5770:
[----:B------:R-:W-:Y:S05]  /*2e10*/  BSYNC B0 ;  /* 0x0000000000007941 */ /* 0x000fea0003800000 */
.L_x_5769:
        /* <DEDUP_REMOVED lines=14> */
.L_x_5772:
[----:B------:R-:W-:Y:S05]  /*2f00*/  BSYNC B0 ;  /* 0x0000000000007941 */ /* 0x000fea0003800000 */
.L_x_5771:
        /* <DEDUP_REMOVED lines=15> */
.L_x_5774:
[----:B------:R-:W-:Y:S05]  /*3000*/  BSYNC B0 ;  /* 0x0000000000007941 */ /* 0x000fea0003800000 */
.L_x_5773:
        /* <DEDUP_REMOVED lines=15> */
.L_x_5776:
[----:B------:R-:W-:Y:S05]  /*3100*/  BSYNC B0 ;  /* 0x0000000000007941 */ /* 0x000fea0003800000 */
.L_x_5775:
        /* <DEDUP_REMOVED lines=19> */
.L_x_5778:
[----:B------:R-:W-:Y:S05]  /*3240*/  BSYNC B0 ;  /* 0x0000000000007941 */ /* 0x000fea0003800000 */
.L_x_5777:
[----:B------:R-:W-:Y:S01]  /*3250*/  SHF.L.U32 R171, R171, 0x1, RZ ;  /* 0x00000001abab7819 */ /* 0x000fe200000006ff */
[----:B-1----:R-:W-:Y:S01]  /*3260*/  LDSM.16.M88.4 R16, [R172] ;  /* 0x00000000ac10783b */ /* 0x002fe20000000200 */
[----:B------:R-:W-:Y:S02]  /*3270*/  LEA R170, R3, R172, 0x1 ;  /* 0x000000ac03aa7211 */ /* 0x000fe400078e08ff */
[----:B------:R-:W-:Y:S01]  /*3280*/  LEA R165, R0, R171, 0x1 ;  /* 0x000000ab00a57211 */ /* 0x000fe200078e08ff */
[----:B------:R-:W1:Y:S01]  /*3290*/  LDSM.16.M88.4 R28, [R171+0x2000] ;  /* 0x00200000ab1c783b */ /* 0x000e620000000200 */
[----:B------:R-:W-:Y:S02]  /*32a0*/  LOP3.LUT P1, RZ, R6, 0x4, RZ, 0xc0, !PT ;  /* 0x0000000406ff7812 */ /* 0x000fe4000782c0ff */
[C---:B------:R-:W-:Y:S01]  /*32b0*/  IADD3 R6, R171.reuse, 0x2000, RZ ;  /* 0x00002000ab067810 */ /* 0x040fe20007ffe0ff */
[----:B------:R-:W-:Y:S01]  /*32c0*/  LDSM.16.M88.4 R12, [R170] ;  /* 0x00000000aa0c783b */ /* 0x000fe20000000200 */
[----:B------:R-:W-:-:S02]  /*32d0*/  IADD3 R168, R171, 0x2040, RZ ;  /* 0x00002040aba87810 */ /* 0x000fc40007ffe0ff */
[----:B------:R-:W-:Y:S01]  /*32e0*/  LEA R169, R5, R172, 0x1 ;  /* 0x000000ac05a97211 */ /* 0x000fe200078e08ff */
[----:B------:R-:W-:Y:S01]  /*32f0*/  LDSM.16.M88.4 R52, [R165+0x2000] ;  /* 0x00200000a534783b */ /* 0x000fe20000000200 */
[----:B------:R-:W-:Y:S02]  /*3300*/  ISETP.GT.AND P2, PT, R180, R175, PT ;  /* 0x000000afb400720c */ /* 0x000fe40003f44270 */
[----:B------:R-:W-:Y:S01]  /*3310*/  LEA R167, R3, R169, 0x1 ;  /* 0x000000a903a77211 */ /* 0x000fe200078e08ff */
[----:B------:R-:W5:Y:S01]  /*3320*/  LDSM.16.M88.4 R48, [R171+0x2800] ;  /* 0x00280000ab30783b */ /* 0x000f620000000200 */
[C---:B------:R-:W-:Y:S02]  /*3330*/  IADD3 R127, R27.reuse, 0x8, RZ ;  /* 0x000000081b7f7810 */ /* 0x040fe40007ffe0ff */
[----:B------:R-:W-:Y:S01]  /*3340*/  @P1 IADD3 R168, R6, -0x40, RZ ;  /* 0xffffffc006a81810 */ /* 0x000fe20007ffe0ff */
[----:B------:R-:W-:Y:S01]  /*3350*/  LDSM.16.M88.4 R8, [R169] ;  /* 0x00000000a908783b */ /* 0x000fe20000000200 */
[----:B------:R-:W-:-:S02]  /*3360*/  IMNMX R128, R27, R2, PT ;  /* 0x000000021b807217 */ /* 0x000fc40003800200 */
[----:B------:R-:W-:Y:S01]  /*3370*/  LEA R100, R0, R168, 0x1 ;  /* 0x000000a800647211 */ /* 0x000fe200078e08ff */
[----:B------:R-:W2:Y:S01]  /*3380*/  LDSM.16.M88.4 R40, [R168] ;  /* 0x00000000a828783b */ /* 0x000ea20000000200 */
[----:B------:R-:W-:Y:S02]  /*3390*/  IMNMX R127, R127, R2, PT ;  /* 0x000000027f7f7217 */ /* 0x000fe40003800200 */
[C---:B------:R-:W-:Y:S01]  /*33a0*/  IADD3 R161, R168.reuse, 0x800, RZ ;  /* 0x00000800a8a17810 */ /* 0x040fe20007ffe0ff */
[----:B------:R-:W3:Y:S01]  /*33b0*/  LDSM.16.M88.4 R76, [R165+0x2800] ;  /* 0x00280000a54c783b */ /* 0x000ee20000000200 */
        /* <DEDUP_REMOVED lines=9> */
[C---:B-1--4-:R-:W-:Y:S03]  /*3450*/  HMMA.16816.F32 R32, R16.reuse, R28, RZ ;  /* 0x0000001c1020723c */ /* 0x052fe600000018ff */
        /* <DEDUP_REMOVED lines=12> */
[C---:B---3--:R-:W-:Y:S08]  /*3520*/  HMMA.16816.F32 R36, R12.reuse, R76, R36 ;  /* 0x0000004c0c24723c */ /* 0x048ff00000001824 */
        /* <DEDUP_REMOVED lines=19> */
[----:B------:R-:W4:Y:S01]  /*3660*/  LDSM.16.M88.4 R72, [R100+0x1000] ;  /* 0x001000006448783b */ /* 0x000f220000000200 */
[----:B------:R5:W1:Y:S06]  /*3670*/  MUFU.TANH R81, R28 ;  /* 0x0000001c00517308 */ /* 0x000a6c0000002400 */
[----:B--2---:R-:W-:Y:S02]  /*3680*/  HMMA.16816.F32 R36, R44, R40, R36 ;  /* 0x000000282c24723c */ /* 0x004fe40000001824 */
[----:B------:R-:W2:Y:S06]  /*3690*/  MUFU.TANH R6, R6 ;  /* 0x0000000600067308 */ /* 0x000eac0000002400 */
[----:B------:R-:W-:Y:S01]  /*36a0*/  HMMA.16816.F32 R52, R12, R62, R52 ;  /* 0x0000003e0c34723c */ /* 0x000fe20000001834 */
[----:B------:R-:W2:Y:S01]  /*36b0*/  LDSM.16.M88.4 R60, [R165+0x3800] ;  /* 0x00380000a53c783b */ /* 0x000ea20000000200 */
[----:B------:R-:W2:Y:S03]  /*36c0*/  MUFU.TANH R26, R26 ;  /* 0x0000001a001a7308 */ /* 0x000ea60000002400 */
[----:B-----5:R-:W-:Y:S03]  /*36d0*/  LDSM.16.M88.4 R28, [R168+0x1800] ;  /* 0x00180000a81c783b */ /* 0x020fe60000000200 */
[----:B-1----:R-:W-:Y:S02]  /*36e0*/  HMMA.16816.F32 R56, R8, R68, R56 ;  /* 0x000000440838723c */ /* 0x002fe40000001838 */
[----:B------:R-:W1:Y:S06]  /*36f0*/  MUFU.TANH R80, R80 ;  /* 0x0000005000507308 */ /* 0x000e6c0000002400 */
[----:B------:R-:W-:Y:S01]  /*3700*/  HMMA.16816.F32 R48, R44, R42, R48 ;  /* 0x0000002a2c30723c */ /* 0x000fe20000001830 */
[----:B------:R-:W5:Y:S01]  /*3710*/  LDSM.16.M88.4 R40, [R165+0x4000] ;  /* 0x00400000a528783b */ /* 0x000f620000000200 */
        /* <DEDUP_REMOVED lines=16> */
[----:B----4-:R-:W-:Y:S04]  /*3820*/  HMMA.16816.F32 R56, R44, R72, R56 ;  /* 0x000000482c38723c */ /* 0x010fe80000001838 */
[----:B------:R4:W2:Y:S04]  /*3830*/  MUFU.TANH R89, R48 ;  /* 0x0000003000597308 */ /* 0x0008a80000002400 */
[C---:B-1----:R-:W-:Y:S04]  /*3840*/  HMMA.16816.F32 R36, R16.reuse, R76, RZ ;  /* 0x0000004c1024723c */ /* 0x042fe800000018ff */
[----:B------:R-:W1:Y:S04]  /*3850*/  MUFU.TANH R84, R84 ;  /* 0x0000005400547308 */ /* 0x000e680000002400 */
[----:B------:R-:W-:Y:S01]  /*3860*/  HMMA.16816.F32 R76, R16, R78, RZ ;  /* 0x0000004e104c723c */ /* 0x000fe200000018ff */
[----:B----4-:R-:W4:Y:S03]  /*3870*/  LDSM.16.M88.4 R48, [R168+0x2000] ;  /* 0x00200000a830783b */ /* 0x010f260000000200 */
        /* <DEDUP_REMOVED lines=10> */
[----:B-----5:R-:W-:Y:S05]  /*3920*/  HMMA.16816.F32 R36, R12, R40, R36 ;  /* 0x000000280c24723c */ /* 0x020fea0000001824 */
[----:B------:R-:W2:Y:S03]  /*3930*/  MUFU.TANH R88, R88 ;  /* 0x0000005800587308 */ /* 0x000ea60000002400 */
[----:B------:R-:W-:Y:S01]  /*3940*/  HMMA.16816.F32 R52, R44, R74, R52 ;  /* 0x0000004a2c34723c */ /* 0x000fe20000001834 */
[----:B------:R-:W-:Y:S04]  /*3950*/  LDSM.16.M88.4 R72, [R171+0x5000] ;  /* 0x00500000ab48783b */ /* 0x000fe80000000200 */
[----:B-1----:R-:W-:Y:S01]  /*3960*/  LDSM.16.M88.4 R56, [R100+0x2000] ;  /* 0x002000006438783b */ /* 0x002fe20000000200 */
[----:B------:R-:W1:Y:S02]  /*3970*/  MUFU.TANH R90, R90 ;  /* 0x0000005a005a7308 */ /* 0x000e640000002400 */
[----:B------:R-:W-:Y:S01]  /*3980*/  HMMA.16816.F32 R76, R12, R42, R76 ;  /* 0x0000002a0c4c723c */ /* 0x000fe2000000184c */
[----:B------:R-:W5:Y:S05]  /*3990*/  LDSM.16.M88.4 R40, [R165+0x4800] ;  /* 0x00480000a528783b */ /* 0x000f6a0000000200 */
        /* <DEDUP_REMOVED lines=11> */
[----:B----4-:R-:W-:Y:S01]  /*3a50*/  HMMA.16816.F32 R36, R8, R48, R36 ;  /* 0x000000300824723c */ /* 0x010fe20000001824 */
[----:B-1----:R-:W1:Y:S05]  /*3a60*/  LDSM.16.M88.4 R52, [R168+0x2800] ;  /* 0x00280000a834783b */ /* 0x002e6a0000000200 */
[----:B------:R-:W4:Y:S02]  /*3a70*/  MUFU.TANH R96, R96 ;  /* 0x0000006000607308 */ /* 0x000f240000002400 */
[----:B------:R-:W-:Y:S06]  /*3a80*/  HMMA.16816.F32 R68, R16, R70, RZ ;  /* 0x000000461044723c */ /* 0x000fec00000018ff */
[----:B------:R-:W1:Y:S02]  /*3a90*/  MUFU.TANH R98, R98 ;  /* 0x0000006200627308 */ /* 0x000e640000002400 */
[----:B-----5:R-:W-:Y:S06]  /*3aa0*/  HMMA.16816.F32 R28, R12, R40, R28 ;  /* 0x000000280c1c723c */ /* 0x020fec000000181c */
        /* <DEDUP_REMOVED lines=10> */
[----:B------:R2:W2:Y:S01]  /*3b50*/  MUFU.TANH R149, R36 ;  /* 0x0000002400957308 */ /* 0x0004a20000002400 */
[----:B------:R-:W-:Y:S02]  /*3b60*/  FMUL.FTZ R147, R38, c[0x0][0x2ec] ;  /* 0x0000bb0026937a20 */ /* 0x000fe40000410000 */
[C---:B------:R-:W-:Y:S01]  /*3b70*/  HMMA.16816.F32 R76, R8.reuse, R50, R76 ;  /* 0x00000032084c723c */ /* 0x040fe2000000184c */
[----:B------:R-:W3:Y:S01]  /*3b80*/  LDSM.16.M88.4 R48, [R100+0x2800] ;  /* 0x002800006430783b */ /* 0x000ee20000000200 */
[----:B------:R-:W-:Y:S02]  /*3b90*/  FMUL.FTZ R151, R39, c[0x0][0x2ec] ;  /* 0x0000bb0027977a20 */ /* 0x000fe40000410000 */
[----:B------:R-:W-:Y:S01]  /*3ba0*/  FMUL.FTZ R32, R32, c[0x0][0x2ec] ;  /* 0x0000bb0020207a20 */ /* 0x000fe20000410000 */
[----:B------:R-:W3:Y:S01]  /*3bb0*/  MUFU.TANH R155, R155 ;  /* 0x0000009b009b7308 */ /* 0x000ee20000002400 */
[----:B------:R-:W-:Y:S02]  /*3bc0*/  FMUL.FTZ R33, R33, c[0x0][0x2ec] ;  /* 0x0000bb0021217a20 */ /* 0x000fe40000410000 */
[----:B-1----:R-:W-:Y:S01]  /*3bd0*/  HMMA.16816.F32 R28, R8, R52, R28 ;  /* 0x00000034081c723c */ /* 0x002fe2000000181c */
[----:B------:R-:W-:-:S02]  /*3be0*/  FMUL.FTZ R137, R34, c[0x0][0x2ec] ;  /* 0x0000bb0022897a20 */ /* 0x000fc40000410000 */
[----:B------:R-:W-:Y:S01]  /*3bf0*/  FMUL.FTZ R189, R35, c[0x0][0x2ec] ;  /* 0x0000bb0023bd7a20 */ /* 0x000fe20000410000 */
[----:B--2---:R-:W1:Y:S01]  /*3c00*/  LDSM.16.M88.4 R36, [R165+0x5800] ;  /* 0x00580000a524783b */ /* 0x004e620000000200 */
        /* <DEDUP_REMOVED lines=22> */
[----:B------:R-:W-:Y:S06]  /*3d70*/  HMMA.16816.F32 R16, R16, R62, RZ ;  /* 0x0000003e1010723c */ /* 0x000fec00000018ff */
[----:B------:R-:W1:Y:S02]  /*3d80*/  MUFU.TANH R187, R67 ;  /* 0x0000004300bb7308 */ /* 0x000e640000002400 */
[----:B------:R-:W-:Y:S01]  /*3d90*/  HMMA.16816.F32 R68, R44, R50, R68 ;  /* 0x000000322c44723c */ /* 0x000fe20000001844 */
[----:B------:R-:W5:Y:S05]  /*3da0*/  LDSM.16.M88.4 R48, [R168+0x3800] ;  /* 0x00380000a830783b */ /* 0x000f6a0000000200 */
[----:B------:R-:W1:Y:S02]  /*3db0*/  MUFU.TANH R147, R147 ;  /* 0x0000009300937308 */ /* 0x000e640000002400 */
[----:B------:R-:W-:Y:S01]  /*3dc0*/  HMMA.16816.F32 R32, R12, R40, R32 ;  /* 0x000000280c20723c */ /* 0x000fe20000001820 */
[----:B------:R-:W-:-:S02]  /*3dd0*/  FMUL.FTZ R28, R28, c[0x0][0x2ec] ;  /* 0x0000bb001c1c7a20 */ /* 0x000fc40000410000 */
[----:B------:R-:W-:Y:S02]  /*3de0*/  FMUL.FTZ R129, R29, c[0x0][0x2ec] ;  /* 0x0000bb001d817a20 */ /* 0x000fe40000410000 */
[----:B------:R-:W-:Y:S01]  /*3df0*/  FMUL.FTZ R119, R30, c[0x0][0x2ec] ;  /* 0x0000bb001e777a20 */ /* 0x000fe20000410000 */
[----:B------:R2:W2:Y:S01]  /*3e00*/  MUFU.TANH R131, R28 ;  /* 0x0000001c00837308 */ /* 0x0004a20000002400 */
[----:B------:R-:W-:Y:S01]  /*3e10*/  FMUL.FTZ R115, R31, c[0x0][0x2ec] ;  /* 0x0000bb001f737a20 */ /* 0x000fe20000410000 */
[C---:B------:R-:W-:Y:S01]  /*3e20*/  HMMA.16816.F32 R72, R12.reuse, R42, R72 ;  /* 0x0000002a0c48723c */ /* 0x040fe20000001848 */
[----:B------:R-:W3:Y:S05]  /*3e30*/  LDSM.16.M88.4 R40, [R100+0x3000] ;  /* 0x003000006428783b */ /* 0x000eea0000000200 */
[----:B------:R-:W3:Y:S02]  /*3e40*/  MUFU.TANH R151, R151 ;  /* 0x0000009700977308 */ /* 0x000ee40000002400 */
[----:B-1----:R-:W-:Y:S01]  /*3e50*/  HMMA.16816.F32 R52, R12, R36, R52 ;  /* 0x000000240c34723c */ /* 0x002fe20000001834 */
[----:B------:R-:W-:-:S02]  /*3e60*/  FMUL.FTZ R68, R68, c[0x0][0x2ec] ;  /* 0x0000bb0044447a20 */ /* 0x000fc40000410000 */
[----:B------:R-:W-:Y:S02]  /*3e70*/  FMUL.FTZ R69, R69, c[0x0][0x2ec] ;  /* 0x0000bb0045457a20 */ /* 0x000fe40000410000 */
[----:B------:R-:W-:Y:S01]  /*3e80*/  FMUL.FTZ R70, R70, c[0x0][0x2ec] ;  /* 0x0000bb0046467a20 */ /* 0x000fe20000410000 */
[----:B--2---:R-:W1:Y:S01]  /*3e90*/  LDSM.16.M88.4 R28, [R100+0x3800] ;  /* 0x00380000641c783b */ /* 0x004e620000000200 */
[----:B------:R-:W-:Y:S01]  /*3ea0*/  FMUL.FTZ R71, R71, c[0x0][0x2ec] ;  /* 0x0000bb0047477a20 */ /* 0x000fe20000410000 */
[----:B------:R-:W-:Y:S01]  /*3eb0*/  HMMA.16816.F32 R16, R12, R38, R16 ;  /* 0x000000260c10723c */ /* 0x000fe20000001810 */
[----:B------:R-:W2:Y:S01]  /*3ec0*/  MUFU.TANH R143, R76 ;  /* 0x0000004c008f7308 */ /* 0x000ea20000002400 */
[----:B------:R-:W-:-:S06]  /*3ed0*/  DEPBAR.LE SB0, 0x0 ;  /* 0x000080000000791a */ /* 0x000fcc0000000000 */
[C---:B------:R-:W-:Y:S01]  /*3ee0*/  HMMA.16816.F32 R32, R8.reuse, R56, R32 ;  /* 0x000000380820723c */ /* 0x040fe20000001820 */
[----:B------:R-:W1:Y:S07]  /*3ef0*/  MUFU.TANH R153, R77 ;  /* 0x0000004d00997308 */ /* 0x000e6e0000002400 */
[C---:B------:R-:W-:Y:S01]  /*3f00*/  HMMA.16816.F32 R72, R8.reuse, R58, R72 ;  /* 0x0000003a0848723c */ /* 0x040fe20000001848 */
[----:B------:R-:W1:Y:S07]  /*3f10*/  MUFU.TANH R141, R78 ;  /* 0x0000004e008d7308 */ /* 0x000e6e0000002400 */
[C---:B-----5:R-:W-:Y:S01]  /*3f20*/  HMMA.16816.F32 R52, R8.reuse, R48, R52 ;  /* 0x000000300834723c */ /* 0x060fe20000001834 */
[----:B------:R-:W1:Y:S07]  /*3f30*/  MUFU.TANH R145, R79 ;  /* 0x0000004f00917308 */ /* 0x000e6e0000002400 */
[----:B------:R-:W-:Y:S01]  /*3f40*/  HMMA.16816.F32 R16, R8, R50, R16 ;  /* 0x000000320810723c */ /* 0x000fe20000001810 */
[----:B------:R-:W1:Y:S07]  /*3f50*/  MUFU.TANH R129, R129 ;  /* 0x0000008100817308 */ /* 0x000e6e0000002400 */
[C---:B---3--:R-:W-:Y:S01]  /*3f60*/  HMMA.16816.F32 R32, R44.reuse, R40, R32 ;  /* 0x000000282c20723c */ /* 0x048fe20000001820 */
[----:B------:R-:W3:Y:S07]  /*3f70*/  MUFU.TANH R119, R119 ;  /* 0x0000007700777308 */ /* 0x000eee0000002400 */
[C---:B------:R-:W-:Y:S01]  /*3f80*/  HMMA.16816.F32 R72, R44.reuse, R42, R72 ;  /* 0x0000002a2c48723c */ /* 0x040fe20000001848 */
[----:B------:R-:W2:Y:S07]  /*3f90*/  MUFU.TANH R115, R115 ;  /* 0x0000007300737308 */ /* 0x000eae0000002400 */
[C---:B-1----:R-:W-:Y:S01]  /*3fa0*/  HMMA.16816.F32 R52, R44.reuse, R28, R52 ;  /* 0x0000001c2c34723c */ /* 0x042fe20000001834 */
[----:B------:R-:W1:Y:S07]  /*3fb0*/  MUFU.TANH R123, R68 ;  /* 0x00000044007b7308 */ /* 0x000e6e0000002400 */
[----:B------:R-:W-:Y:S01]  /*3fc0*/  HMMA.16816.F32 R16, R44, R30, R16 ;  /* 0x0000001e2c10723c */ /* 0x000fe20000001810 */
[----:B------:R-:W-:Y:S01]  /*3fd0*/  FMUL.FTZ R33, R33, c[0x0][0x2ec] ;  /* 0x0000bb0021217a20 */ /* 0x000fe20000410000 */
[----:B------:R-:W1:Y:S01]  /*3fe0*/  MUFU.TANH R121, R69 ;  /* 0x0000004500797308 */ /* 0x000e620000002400 */
[----:B------:R-:W-:-:S02]  /*3ff0*/  FMUL.FTZ R8, R35, c[0x0][0x2ec] ;  /* 0x0000bb0023087a20 */ /* 0x000fc40000410000 */
[----:B------:R-:W-:Y:S02]  /*4000*/  FMUL.FTZ R32, R32, c[0x0][0x2ec] ;  /* 0x0000bb0020207a20 */ /* 0x000fe40000410000 */
[----:B------:R-:W-:Y:S02]  /*4010*/  FMUL.FTZ R34, R34, c[0x0][0x2ec] ;  /* 0x0000bb0022227a20 */ /* 0x000fe40000410000 */
[----:B------:R-:W-:Y:S01]  /*4020*/  FMUL.FTZ R61, R72, c[0x0][0x2ec] ;  /* 0x0000bb00483d7a20 */ /* 0x000fe20000410000 */
[----:B------:R5:W1:Y:S01]  /*4030*/  MUFU.TANH R63, R33 ;  /* 0x00000021003f7308 */ /* 0x000a620000002400 */
[----:B------:R-:W-:Y:S02]  /*4040*/  FMUL.FTZ R59, R73, c[0x0][0x2ec] ;  /* 0x0000bb00493b7a20 */ /* 0x000fe40000410000 */
[----:B------:R-:W-:Y:S02]  /*4050*/  FMUL.FTZ R12, R74, c[0x0][0x2ec] ;  /* 0x0000bb004a0c7a20 */ /* 0x000fe40000410000 */
[----:B------:R-:W-:-:S02]  /*4060*/  FMUL.FTZ R10, R75, c[0x0][0x2ec] ;  /* 0x0000bb004b0a7a20 */ /* 0x000fc40000410000 */
[----:B------:R-:W-:Y:S01]  /*4070*/  FMUL.FTZ R49, R52, c[0x0][0x2ec] ;  /* 0x0000bb0034317a20 */ /* 0x000fe20000410000 */
[----:B------:R1:W1:Y:S01]  /*4080*/  MUFU.TANH R113, R70 ;  /* 0x0000004600717308 */ /* 0x0002620000002400 */
[----:B------:R-:W-:Y:S02]  /*4090*/  FMUL.FTZ R41, R53, c[0x0][0x2ec] ;  /* 0x0000bb0035297a20 */ /* 0x000fe40000410000 */
[----:B------:R-:W-:-:S03]  /*40a0*/  FMUL.FTZ R35, R54, c[0x0][0x2ec] ;  /* 0x0000bb0036237a20 */ /* 0x000fc60000410000 */
[----:B------:R-:W-:Y:S02]  /*40b0*/  FMUL.FTZ R16, R16, c[0x0][0x2ec] ;  /* 0x0000bb0010107a20 */ /* 0x000fe40000410000 */
[----:B-----5:R-:W-:Y:S01]  /*40c0*/  FMUL.FTZ R33, R55, c[0x0][0x2ec] ;  /* 0x0000bb0037217a20 */ /* 0x020fe20000410000 */
[----:B------:R1:W1:Y:S01]  /*40d0*/  MUFU.TANH R111, R71 ;  /* 0x00000047006f7308 */ /* 0x0002620000002400 */
[----:B------:R-:W-:Y:S02]  /*40e0*/  FMUL.FTZ R17, R17, c[0x0][0x2ec] ;  /* 0x0000bb0011117a20 */ /* 0x000fe40000410000 */
[----:B------:R-:W-:Y:S02]  /*40f0*/  FMUL.FTZ R18, R18, c[0x0][0x2ec] ;  /* 0x0000bb0012127a20 */ /* 0x000fe40000410000 */
[----:B------:R-:W-:-:S03]  /*4100*/  FMUL.FTZ R19, R19, c[0x0][0x2ec] ;  /* 0x0000bb0013137a20 */ /* 0x000fc60000410000 */
[----:B------:R1:W1:Y:S08]  /*4110*/  MUFU.TANH R65, R32 ;  /* 0x0000002000417308 */ /* 0x0002700000002400 */
        /* <DEDUP_REMOVED lines=13> */
[----:B------:R1:W1:Y:S01]  /*41f0*/  MUFU.TANH R27, R19 ;  /* 0x00000013001b7308 */ /* 0x0002620000002400 */
        /* <DEDUP_REMOVED lines=41> */
[----:B------:R-:W-:Y:S02]  /*4490*/  IMAD.WIDE R18, R2, 0x4, R184 ;  /* 0x0000000402127825 */ /* 0x000fe400078e02b8 */
        /* <DEDUP_REMOVED lines=18> */
.L_x_5780:
[----:B------:R-:W-:-:S04]  /*45c0*/  LEA R11, -R101, RZ, 0x7 ;  /* 0x000000ff650b7211 */ /* 0x000fc800078e39ff */
[----:B------:R-:W-:Y:S02]  /*45d0*/  SHF.R.S32.HI R14, RZ, 0x1f, R11 ;  /* 0x0000001fff0e7819 */ /* 0x000fe4000001140b */
.L_x_5781:
[----:B------:R-:W-:Y:S01]  /*45e0*/  ISETP.GE.AND P1, PT, R181, c[0x0][0x220], PT ;  /* 0x00008800b5007a0c */ /* 0x000fe20003f26270 */
[----:B------:R-:W-:-:S12]  /*45f0*/  BSSY B0, `(.L_x_5782) ;  /* 0x000005e000007945 */ /* 0x000fd80003800000 */
[CC--:B-1----:R-:W-:Y:S01]  /*4600*/  @!P1 IADD3 R16, P4, P3, R11.reuse, R124.reuse, R177 ;  /* 0x0000007c0b109210 */ /* 0x0c2fe20007b9e0b1 */
[----:B------:R-:W-:Y:S01]  /*4610*/  @!P1 IMAD.MOV.U32 R15, RZ, RZ, c[0x0][0x19c] ;  /* 0x00006700ff0f9624 */ /* 0x000fe200078e00ff */
[----:B------:R-:W-:Y:S01]  /*4620*/  @!P1 IADD3 R9, P5, R11, R124, RZ ;  /* 0x0000007c0b099210 */ /* 0x000fe20007fbe0ff */
[----:B------:R-:W-:Y:S01]  /*4630*/  @!P1 IMAD.WIDE.U32 R18, R101, 0x30, R124 ;  /* 0x0000003065129825 */ /* 0x000fe200078e007c */
[----:B------:R-:W-:Y:S01]  /*4640*/  @!P1 IADD3.X R13, R14, R125, R176, P4, P3 ;  /* 0x0000007d0e0d9210 */ /* 0x000fe200027e64b0 */
[----:B------:R1:W-:Y:S01]  /*4650*/  @P1 STS.128 [R179+0x2000], RZ ;  /* 0x002000ffb3001388 */ /* 0x0003e20000000c00 */
[C---:B------:R-:W-:Y:S01]  /*4660*/  @!P1 LEA R42, P4, R16.reuse, c[0x0][0x168], 0x1 ;  /* 0x00005a00102a9a11 */ /* 0x040fe200078808ff */
        /* <DEDUP_REMOVED lines=8> */
[----:B------:R-:W-:Y:S01]  /*46f0*/  @!P1 IMAD.MOV.U32 R46, RZ, RZ, R124 ;  /* 0x000000ffff2e9224 */ /* 0x000fe200078e007c */
[----:B------:R-:W-:Y:S01]  /*4700*/  @!P1 LEA R44, P5, R9, c[0x0][0x168], 0x1 ;  /* 0x00005a00092c9a11 */ /* 0x000fe200078a08ff */
[----:B------:R-:W-:Y:S01]  /*4710*/  @!P1 IMAD.MOV.U32 R47, RZ, RZ, R125 ;  /* 0x000000ffff2f9224 */ /* 0x000fe200078e007d */
[----:B------:R-:W-:-:S02]  /*4720*/  @!P1 LEA R28, P3, R101, R124, 0x6 ;  /* 0x0000007c651c9211 */ /* 0x000fc400078630ff */
[CC--:B------:R-:W-:Y:S01]  /*4730*/  @!P1 LEA.HI.X R13, R101.reuse, R125.reuse, R32, 0x5, P4 ;  /* 0x0000007d650d9211 */ /* 0x0c0fe200020f2c20 */
[----:B------:R-:W-:Y:S01]  /*4740*/  @!P1 IMAD.WIDE.U32 R46, R101, 0x50, R46 ;  /* 0x00000050652e9825 */ /* 0x000fe200078e002e */
[----:B------:R-:W-:Y:S02]  /*4750*/  @!P1 LEA.HI.X R45, R9, c[0x0][0x16c], R2, 0x1, P5 ;  /* 0x00005b00092d9a11 */ /* 0x000fe400028f0c02 */
[----:B------:R-:W-:Y:S01]  /*4760*/  @!P1 IADD3 R16, P4, R11, R16, RZ ;  /* 0x000000100b109210 */ /* 0x000fe20007f9e0ff */
[----:B------:R-:W-:Y:S01]  /*4770*/  @!P1 IMAD.MOV.U32 R9, RZ, RZ, c[0x0][0x19c] ;  /* 0x00006700ff099624 */ /* 0x000fe200078e00ff */
[----:B------:R-:W-:Y:S01]  /*4780*/  @!P1 LEA.HI.X R17, R101, R125, R30, 0x6, P3 ;  /* 0x0000007d65119211 */ /* 0x000fe200018f341e */
[----:B------:R-:W-:Y:S01]  /*4790*/  @!P1 IMAD.MOV.U32 R2, RZ, RZ, c[0x0][0x19c] ;  /* 0x00006700ff029624 */ /* 0x000fe200078e00ff */
[----:B------:R-:W-:Y:S01]  /*47a0*/  @!P1 IADD3 R28, P3, R11, R28, RZ ;  /* 0x0000001c0b1c9210 */ /* 0x000fe20007f7e0ff */
[----:B------:R-:W-:Y:S01]  /*47b0*/  @!P1 IMAD R9, R9, 0x50, RZ ;  /* 0x0000005009099824 */ /* 0x000fe200078e02ff */
[----:B------:R-:W-:Y:S01]  /*47c0*/  @!P1 LEA R50, P6, R16, c[0x0][0x168], 0x1 ;  /* 0x00005a0010329a11 */ /* 0x000fe200078c08ff */
[C---:B------:R-:W-:Y:S01]  /*47d0*/  @!P1 IMAD.X R13, R14.reuse, 0x1, R13, P4 ;  /* 0x000000010e0d9824 */ /* 0x040fe200020e060d */
[----:B------:R-:W-:Y:S01]  /*47e0*/  @!P1 IADD3 R19, P4, R11, R46, RZ ;  /* 0x0000002e0b139210 */ /* 0x000fe20007f9e0ff */
[----:B------:R-:W-:Y:S01]  /*47f0*/  @!P1 IMAD.X R17, R14, 0x1, R17, P3 ;  /* 0x000000010e119824 */ /* 0x000fe200018e0611 */
[----:B------:R-:W-:Y:S01]  /*4800*/  @!P1 LEA R46, P5, R28, c[0x0][0x168], 0x1 ;  /* 0x00005a001c2e9a11 */ /* 0x000fe200078a08ff */
[----:B------:R-:W-:Y:S01]  /*4810*/  @!P1 IMAD.WIDE.U32 R30, R101, 0x60, R124 ;  /* 0x00000060651e9825 */ /* 0x000fe200078e007c */
[----:B------:R-:W-:Y:S01]  /*4820*/  @!P1 IADD3.X R32, R14, R47, R9, P4, !PT ;  /* 0x0000002f0e209210 */ /* 0x000fe200027fe409 */
[----:B------:R-:W-:Y:S01]  /*4830*/  @!PT LDS RZ, [RZ] ;  /* 0x00000000fffff984 */ /* 0x000fe20000000800 */
[----:B------:R-:W-:Y:S01]  /*4840*/  @!PT LDS RZ, [RZ] ;  /* 0x00000000fffff984 */ /* 0x000fe20000000800 */
[----:B------:R-:W-:Y:S01]  /*4850*/  @!PT LDS RZ, [RZ] ;  /* 0x00000000fffff984 */ /* 0x000fe20000000800 */
[----:B------:R1:W-:Y:S01]  /*4860*/  @!P1 LDGSTS.E.BYPASS.LTC128B.128 [R179+0x2000], [R44.64] ;  /* 0x020000002cb39fae */ /* 0x0003e2000b901d46 */
[----:B------:R-:W-:Y:S01]  /*4870*/  @!P1 LEA.HI.X R47, R28, c[0x0][0x16c], R17, 0x1, P5 ;  /* 0x00005b001c2f9a11 */ /* 0x000fe200028f0c11 */
[----:B------:R-:W-:Y:S01]  /*4880*/  @!P1 IMAD R2, R2, 0x60, RZ ;  /* 0x0000006002029824 */ /* 0x000fe200078e02ff */
[----:B------:R-:W-:Y:S01]  /*4890*/  @!P1 LEA R54, P5, R18, c[0x0][0x168], 0x1 ;  /* 0x00005a0012369a11 */ /* 0x000fe200078a08ff */
[----:B------:R1:W-:Y:S01]  /*48a0*/  @P1 STS.128 [R179+0x2800], RZ ;  /* 0x002800ffb3001388 */ /* 0x0003e20000000c00 */
[----:B------:R-:W-:-:S02]  /*48b0*/  @!P1 IADD3 R30, P3, R11, R30, RZ ;  /* 0x0000001e0b1e9210 */ /* 0x000fc40007f7e0ff */
        /* <DEDUP_REMOVED lines=8> */
[----:B------:R-:W-:Y:S02]  /*4940*/  @!P1 IADD3.X R31, R14, R31, R2, P3, !PT ;  /* 0x0000001f0e1f9210 */ /* 0x000fe40001ffe402 */
[----:B------:R-:W-:Y:S01]  /*4950*/  @!P1 LEA R16, P3, R30, c[0x0][0x168], 0x1 ;  /* 0x00005a001e109a11 */ /* 0x000fe200078608ff */
        /* <DEDUP_REMOVED lines=28> */
[----:B-1----:R-:W-:Y:S01]  /*4b20*/  IMAD.WIDE.U32 R16, R101, 0x70, R124 ;  /* 0x0000007065107825 */ /* 0x002fe200078e007c */
[----:B------:R-:W-:-:S02]  /*4b30*/  ULDC UR4, c[0x0][0x19c] ;  /* 0x0000670000047ab9 */ /* 0x000fc40000000800 */
[----:B------:R-:W-:Y:S02]  /*4b40*/  UIMAD UR4, UR4, 0x70, URZ ;  /* 0x00000070040478a4 */ /* 0x000fe4000f8e023f */
        /* <DEDUP_REMOVED lines=8> */
.L_x_5783:
[----:B------:R-:W-:Y:S05]  /*4bd0*/  BSYNC B0 ;  /* 0x0000000000007941 */ /* 0x000fea0003800000 */
.L_x_5782:
[----:B------:R-:W0:Y:S01]  /*4be0*/  LDGDEPBAR ;  /* 0x00000000000079af */ /* 0x000e220000000000 */
[----:B------:R-:W-:-:S04]  /*4bf0*/  IADD3 R124, P1, R11, R124, RZ ;  /* 0x0000007c0b7c7210 */ /* 0x000fc80007f3e0ff */
[----:B------:R-:W-:Y:S02]  /*4c00*/  IADD3.X R125, R14, R125, RZ, P1, !PT ;  /* 0x0000007d0e7d7210 */ /* 0x000fe40000ffe4ff */
.L_x_5779:
[----:B--234-:R-:W-:Y:S02]  /*4c10*/  IMAD.IADD R2, R7, 0x1, R126 ;  /* 0x0000000107027824 */ /* 0x01cfe400078e027e */
[----:B------:R-:W-:-:S03]  /*4c20*/  IMAD.SHL.U32 R166, R4, 0x2, RZ ;  /* 0x0000000204a67824 */ /* 0x000fc600078e00ff */
[C---:B------:R-:W-:Y:S01]  /*4c30*/  IADD3 R7, R2.reuse, 0x1, RZ ;  /* 0x0000000102077810 */ /* 0x040fe20007ffe0ff */
[--C-:B------:R-:W-:Y:S01]  /*4c40*/  IMAD R164, R3, 0x2, R166.reuse ;  /* 0x0000000203a47824 */ /* 0x100fe200078e02a6 */
[C---:B------:R-:W-:Y:S01]  /*4c50*/  IADD3 R9, R2.reuse, 0x8, RZ ;  /* 0x0000000802097810 */ /* 0x040fe20007ffe0ff */
        /* <DEDUP_REMOVED lines=43> */
[----:B------:R-:W-:Y:S02]  /*4f10*/  IADD3 R14, R2, 0x21, RZ ;  /* 0x00000021020e7810 */ /* 0x000fe40007ffe0ff */
[-C--:B------:R-:W-:Y:S02]  /*4f20*/  ISETP.GE.AND P5, PT, R6, R127.reuse, PT ;  /* 0x0000007f0600720c */ /* 0x080fe40003fa6270 */
[----:B------:R-:W-:Y:S02]  /*4f30*/  FSEL R91, R91, -INF , !P3 ;  /* 0xff8000005b5b7808 */ /* 0x000fe40005800000 */
[----:B------:R-:W-:Y:S02]  /*4f40*/  FSEL R15, R90, -INF , !P1 ;  /* 0xff8000005a0f7808 */ /* 0x000fe40004800000 */
[C---:B------:R-:W-:Y:S02]  /*4f50*/  ISETP.GE.AND P3, PT, R14.reuse, R128, PT ;  /* 0x000000800e00720c */ /* 0x040fe40003f66270 */
[----:B------:R-:W-:-:S02]  /*4f60*/  ISETP.GE.AND P1, PT, R14, R127, PT ;  /* 0x0000007f0e00720c */ /* 0x000fc40003f26270 */
[----:B------:R-:W-:Y:S02]  /*4f70*/  FSEL R137, R137, -INF , !P5 ;  /* 0xff80000089897808 */ /* 0x000fe40006800000 */
[C---:B------:R-:W-:Y:S02]  /*4f80*/  IADD3 R14, R2.reuse, 0x29, RZ ;  /* 0x00000029020e7810 */ /* 0x040fe40007ffe0ff */
[-C--:B------:R-:W-:Y:S02]  /*4f90*/  ISETP.GE.AND P5, PT, R2, R128.reuse, PT ;  /* 0x000000800200720c */ /* 0x080fe40003fa6270 */
[----:B------:R-:W-:Y:S02]  /*4fa0*/  FSEL R67, R95, -INF , !P4 ;  /* 0xff8000005f437808 */ /* 0x000fe40006000000 */
[----:B------:R-:W-:Y:S02]  /*4fb0*/  FSEL R107, R94, -INF , !P3 ;  /* 0xff8000005e6b7808 */ /* 0x000fe40005800000 */
[----:B------:R-:W-:Y:S01]  /*4fc0*/  FSEL R199, R96, -INF , !P1 ;  /* 0xff80000060c77808 */ /* 0x000fe20004800000 */
[----:B------:R-:W-:Y:S01]  /*4fd0*/  LDSM.16.MT88.4 R92, [R166+0x6000] ;  /* 0x00600000a65c783b */ /* 0x000fe20000004200 */
        /* <DEDUP_REMOVED lines=10> */
[----:B------:R-:W-:Y:S02]  /*5080*/  FMNMX.FTZ R16, R0, R17, !PT ;  /* 0x0000001100107209 */ /* 0x000fe40007810000 */
[C---:B------:R-:W-:Y:S02]  /*5090*/  ISETP.GE.AND P6, PT, R14.reuse, R128, PT ;  /* 0x000000800e00720c */ /* 0x040fe40003fc6270 */
[----:B------:R-:W-:-:S02]  /*50a0*/  ISETP.GE.AND P4, PT, R14, R127, PT ;  /* 0x0000007f0e00720c */ /* 0x000fc40003f86270 */
[C---:B------:R-:W-:Y:S02]  /*50b0*/  ISETP.GE.AND P3, PT, R6.reuse, R128, PT ;  /* 0x000000800600720c */ /* 0x040fe40003f66270 */
[----:B------:R-:W-:Y:S02]  /*50c0*/  ISETP.GE.AND P1, PT, R6, R127, PT ;  /* 0x0000007f0600720c */ /* 0x000fe40003f26270 */
[C---:B------:R-:W-:Y:S02]  /*50d0*/  IADD3 R6, R2.reuse, 0x39, RZ ;  /* 0x0000003902067810 */ /* 0x040fe40007ffe0ff */
[----:B------:R-:W-:Y:S02]  /*50e0*/  IADD3 R14, R2, 0x40, RZ ;  /* 0x00000040020e7810 */ /* 0x000fe40007ffe0ff */
[----:B------:R-:W-:Y:S02]  /*50f0*/  FMNMX.FTZ R16, R81, R16, !PT ;  /* 0x0000001051107209 */ /* 0x000fe40007810000 */
[----:B------:R-:W-:-:S02]  /*5100*/  FSEL R189, R189, -INF , !P4 ;  /* 0xff800000bdbd7808 */ /* 0x000fc40006000000 */
[----:B------:R-:W-:Y:S02]  /*5110*/  FSEL R135, R135, -INF , !P3 ;  /* 0xff80000087877808 */ /* 0x000fe40005800000 */
[----:B------:R-:W-:Y:S02]  /*5120*/  FSEL R193, R193, -INF , !P6 ;  /* 0xff800000c1c17808 */ /* 0x000fe40007000000 */
[-C--:B------:R-:W-:Y:S02]  /*5130*/  ISETP.GE.AND P4, PT, R6, R127.reuse, PT ;  /* 0x0000007f0600720c */ /* 0x080fe40003f86270 */
[CC--:B------:R-:W-:Y:S02]  /*5140*/  ISETP.GE.AND P3, PT, R14.reuse, R128.reuse, PT ;  /* 0x000000800e00720c */ /* 0x0c0fe40003f66270 */
[----:B------:R-:W-:Y:S02]  /*5150*/  ISETP.GE.AND P5, PT, R14, R127, PT ;  /* 0x0000007f0e00720c */ /* 0x000fe40003fa6270 */
[----:B------:R-:W-:-:S02]  /*5160*/  ISETP.GE.AND P6, PT, R6, R128, PT ;  /* 0x000000800600720c */ /* 0x000fc40003fc6270 */
[C---:B------:R-:W-:Y:S02]  /*5170*/  IADD3 R14, R2.reuse, 0x48, RZ ;  /* 0x00000048020e7810 */ /* 0x040fe40007ffe0ff */
[----:B------:R-:W-:Y:S02]  /*5180*/  IADD3 R6, R2, 0x41, RZ ;  /* 0x0000004102067810 */ /* 0x000fe40007ffe0ff */
[----:B------:R-:W-:Y:S02]  /*5190*/  FMNMX.FTZ R16, R31, R16, !PT ;  /* 0x000000101f107209 */ /* 0x000fe40007810000 */
[----:B------:R-:W-:Y:S02]  /*51a0*/  FSEL R187, R187, -INF , !P4 ;  /* 0xff800000bbbb7808 */ /* 0x000fe40006000000 */
[----:B------:R-:W-:Y:S02]  /*51b0*/  FSEL R149, R149, -INF , !P3 ;  /* 0xff80000095957808 */ /* 0x000fe40005800000 */
[----:B------:R-:W-:-:S02]  /*51c0*/  FSEL R191, R191, -INF , !P6 ;  /* 0xff800000bfbf7808 */ /* 0x000fc40007000000 */
[C---:B------:R-:W-:Y:S02]  /*51d0*/  ISETP.GE.AND P4, PT, R14.reuse, R128, PT ;  /* 0x000000800e00720c */ /* 0x040fe40003f86270 */
[-C--:B------:R-:W-:Y:S02]  /*51e0*/  ISETP.GE.AND P3, PT, R14, R127.reuse, PT ;  /* 0x0000007f0e00720c */ /* 0x080fe40003f66270 */
[C---:B------:R-:W-:Y:S02]  /*51f0*/  ISETP.GE.AND P6, PT, R6.reuse, R127, PT ;  /* 0x0000007f0600720c */ /* 0x040fe40003fc6270 */
[----:B------:R-:W-:Y:S02]  /*5200*/  FMNMX.FTZ R14, R85, R16, !PT ;  /* 0x00000010550e7209 */ /* 0x000fe40007810000 */
[----:B------:R-:W-:Y:S02]  /*5210*/  FSEL R133, R133, -INF , !P1 ;  /* 0xff80000085857808 */ /* 0x000fe40004800000 */
[----:B------:R-:W-:-:S02]  /*5220*/  ISETP.GE.AND P1, PT, R6, R128, PT ;  /* 0x000000800600720c */ /* 0x000fc40003f26270 */
[C---:B------:R-:W-:Y:S02]  /*5230*/  IADD3 R6, R2.reuse, 0x49, RZ ;  /* 0x0000004902067810 */ /* 0x040fe40007ffe0ff */
[----:B------:R-:W-:Y:S02]  /*5240*/  FMNMX.FTZ R14, R51, R14, !PT ;  /* 0x0000000e330e7209 */ /* 0x000fe40007810000 */
[----:B------:R-:W-:Y:S02]  /*5250*/  FSEL R151, R151, -INF , !P6 ;  /* 0xff80000097977808 */ /* 0x000fe40007000000 */
[----:B------:R-:W-:Y:S02]  /*5260*/  ISETP.GE.AND P6, PT, R2, R127, PT ;  /* 0x0000007f0200720c */ /* 0x000fe40003fc6270 */
        /* <DEDUP_REMOVED lines=26> */
[C---:B------:R-:W-:Y:S02]  /*5410*/  IADD3 R16, R2.reuse, 0x50, RZ ;  /* 0x0000005002107810 */ /* 0x040fe40007ffe0ff */
[----:B------:R-:W-:Y:S02]  /*5420*/  FSEL R143, R143, -INF , !P4 ;  /* 0xff8000008f8f7808 */ /* 0x000fe40006000000 */
[----:B------:R-:W-:Y:S02]  /*5430*/  FMNMX.FTZ R32, R155, R32, !PT ;  /* 0x000000209b207209 */ /* 0x000fe40007810000 */
[----:B------:R-:W-:Y:S02]  /*5440*/  IADD3 R14, R2, 0x51, RZ ;  /* 0x00000051020e7810 */ /* 0x000fe40007ffe0ff */
[----:B------:R-:W-:Y:S02]  /*5450*/  FMNMX.FTZ R30, R197, R30, !PT ;  /* 0x0000001ec51e7209 */ /* 0x000fe40007810000 */
[----:B------:R-:W-:-:S02]  /*5460*/  ISETP.GE.AND P4, PT, R16, R128, PT ;  /* 0x000000801000720c */ /* 0x000fc40003f86270 */
[----:B------:R-:W-:Y:S02]  /*5470*/  FSEL R141, R141, -INF , !P3 ;  /* 0xff8000008d8d7808 */ /* 0x000fe40005800000 */
[----:B------:R-:W-:Y:S02]  /*5480*/  FSEL R153, R153, -INF , !P5 ;  /* 0xff80000099997808 */ /* 0x000fe40006800000 */
[----:B------:R-:W-:Y:S02]  /*5490*/  FMNMX.FTZ R32, R143, R32, !PT ;  /* 0x000000208f207209 */ /* 0x000fe40007810000 */
[C---:B------:R-:W-:Y:S02]  /*54a0*/  ISETP.GE.AND P3, PT, R14.reuse, R128, PT ;  /* 0x000000800e00720c */ /* 0x040fe40003f66270 */
[----:B------:R-:W-:Y:S02]  /*54b0*/  ISETP.GE.AND P5, PT, R14, R127, PT ;  /* 0x0000007f0e00720c */ /* 0x000fe40003fa6270 */
[----:B------:R-:W-:-:S02]  /*54c0*/  FMNMX.FTZ R30, R137, R30, !PT ;  /* 0x0000001e891e7209 */ /* 0x000fc40007810000 */
[----:B------:R-:W-:Y:S02]  /*54d0*/  IADD3 R14, R2, 0x58, RZ ;  /* 0x00000058020e7810 */ /* 0x000fe40007ffe0ff */
[----:B------:R-:W-:Y:S02]  /*54e0*/  FSEL R131, R131, -INF , !P4 ;  /* 0xff80000083837808 */ /* 0x000fe40006000000 */
[----:B------:R-:W-:Y:S02]  /*54f0*/  FMNMX.FTZ R32, R153, R32, !PT ;  /* 0x0000002099207209 */ /* 0x000fe40007810000 */
[----:B------:R-:W-:Y:S02]  /*5500*/  FSEL R145, R145, -INF , !P1 ;  /* 0xff80000091917808 */ /* 0x000fe40004800000 */
[----:B------:R-:W-:Y:S02]  /*5510*/  FMNMX.FTZ R30, R189, R30, !PT ;  /* 0x0000001ebd1e7209 */ /* 0x000fe40007810000 */
[----:B------:R-:W-:-:S02]  /*5520*/  ISETP.GE.AND P6, PT, R16, R127, PT ;  /* 0x0000007f1000720c */ /* 0x000fc40003fc6270 */
        /* <DEDUP_REMOVED lines=14> */
[----:B------:R-:W-:Y:S02]  /*5610*/  ISETP.GE.AND P5, PT, R14, R128, PT ;  /* 0x000000800e00720c */ /* 0x000fe40003fa6270 */
[----:B------:R-:W-:Y:S02]  /*5620*/  IADD3 R28, R2, 0x61, RZ ;  /* 0x00000061021c7810 */ /* 0x000fe40007ffe0ff */
[----:B------:R-:W-:Y:S02]  /*5630*/  FSEL R121, R121, -INF , !P6 ;  /* 0xff80000079797808 */ /* 0x000fe40007000000 */
[----:B------:R-:W-:-:S02]  /*5640*/  FMNMX.FTZ R32, R123, R32, !PT ;  /* 0x000000207b207209 */ /* 0x000fc40007810000 */
[----:B------:R-:W-:Y:S02]  /*5650*/  FMNMX.FTZ R30, R147, R30, !PT ;  /* 0x0000001e931e7209 */ /* 0x000fe40007810000 */
[----:B------:R-:W-:Y:S02]  /*5660*/  FSEL R113, R113, -INF , !P4 ;  /* 0xff80000071717808 */ /* 0x000fe40006000000 */
[----:B------:R-:W-:Y:S02]  /*5670*/  IADD3 R26, R2, 0x68, RZ ;  /* 0x00000068021a7810 */ /* 0x000fe40007ffe0ff */
[----:B------:R-:W-:Y:S02]  /*5680*/  ISETP.GE.AND P4, PT, R28, R128, PT ;  /* 0x000000801c00720c */ /* 0x000fe40003f86270 */
[----:B------:R-:W-:Y:S02]  /*5690*/  FSEL R65, R65, -INF , !P5 ;  /* 0xff80000041417808 */ /* 0x000fe40006800000 */
[----:B------:R-:W-:-:S02]  /*56a0*/  FMNMX.FTZ R32, R121, R32, !PT ;  /* 0x0000002079207209 */ /* 0x000fc40007810000 */
[----:B------:R-:W-:Y:S02]  /*56b0*/  FMNMX.FTZ R30, R151, R30, !PT ;  /* 0x0000001e971e7209 */ /* 0x000fe40007810000 */
[----:B------:R-:W-:Y:S02]  /*56c0*/  IADD3 R19, R2, 0x69, RZ ;  /* 0x0000006902137810 */ /* 0x000fe40007ffe0ff */
[----:B------:R-:W-:Y:S02]  /*56d0*/  ISETP.GE.AND P5, PT, R26, R128, PT ;  /* 0x000000801a00720c */ /* 0x000fe40003fa6270 */
[----:B------:R-:W-:Y:S02]  /*56e0*/  FSEL R63, R63, -INF , !P4 ;  /* 0xff8000003f3f7808 */ /* 0x000fe40006000000 */
[----:B------:R-:W-:Y:S02]  /*56f0*/  FMNMX.FTZ R32, R65, R32, !PT ;  /* 0x0000002041207209 */ /* 0x000fe40007810000 */
[----:B------:R-:W-:-:S02]  /*5700*/  FMNMX.FTZ R30, R141, R30, !PT ;  /* 0x0000001e8d1e7209 */ /* 0x000fc40007810000 */
[C---:B------:R-:W-:Y:S02]  /*5710*/  IADD3 R18, R2.reuse, 0x70, RZ ;  /* 0x0000007002127810 */ /* 0x040fe40007ffe0ff */
[----:B------:R-:W-:Y:S02]  /*5720*/  ISETP.GE.AND P4, PT, R19, R128, PT ;  /* 0x000000801300720c */ /* 0x000fe40003f86270 */
        /* <DEDUP_REMOVED lines=8> */
[----:B------:R-:W-:Y:S02]  /*57b0*/  ISETP.GE.AND P1, PT, R14, R127, PT ;  /* 0x0000007f0e00720c */ /* 0x000fe40003f26270 */
        /* <DEDUP_REMOVED lines=9> */
[----:B------:R-:W-:Y:S02]  /*5850*/  FSEL R111, R111, -INF , !P3 ;  /* 0xff8000006f6f7808 */ /* 0x000fe40005800000 */
        /* <DEDUP_REMOVED lines=8> */
[----:B------:R-:W-:-:S02]  /*58e0*/  FMNMX.FTZ R32, R39, R32, !PT ;  /* 0x0000002027207209 */ /* 0x000fc40007810000 */
[-C--:B------:R-:W-:Y:S02]  /*58f0*/  ISETP.GE.AND P1, PT, R26, R127.reuse, PT ;  /* 0x0000007f1a00720c */ /* 0x080fe40003f26270 */
        /* <DEDUP_REMOVED lines=21> */
[----:B-1----:R-:W-:Y:S02]  /*5a50*/  FMNMX.FTZ R53, R28, R43, !PT ;  /* 0x0000002b1c357209 */ /* 0x002fe40007810000 */
[----:B------:R-:W-:-:S03]  /*5a60*/  FMNMX.FTZ R10, R27, R10, !PT ;  /* 0x0000000a1b0a7209 */ /* 0x000fc60007810000 */
[----:B------:R-:W1:Y:S04]  /*5a70*/  SHFL.BFLY PT, R2, R53, 0x1, 0x1f ;  /* 0x0c201f0035027f89 */ /* 0x000e6800000e0000 */
[----:B------:R-:W2:Y:S01]  /*5a80*/  SHFL.BFLY PT, R43, R10, 0x2, 0x1f ;  /* 0x0c401f000a2b7f89 */ /* 0x000ea200000e0000 */
[----:B-1----:R-:W-:Y:S02]  /*5a90*/  FMNMX.FTZ R2, R53, R2, !PT ;  /* 0x0000000235027209 */ /* 0x002fe40007810000 */
[----:B--2---:R-:W-:-:S03]  /*5aa0*/  FMNMX.FTZ R43, R10, R43, !PT ;  /* 0x0000002b0a2b7209 */ /* 0x004fc60007810000 */
[C---:B------:R-:W-:Y:S01]  /*5ab0*/  FMUL.FTZ R34, R2.reuse, c[0x0][0x23c] ;  /* 0x00008f0002227a20 */ /* 0x040fe20000410000 */
[----:B------:R-:W-:Y:S01]  /*5ac0*/  FSETP.NEU.FTZ.AND P1, PT, R2, -INF , PT ;  /* 0xff8000000200780b */ /* 0x000fe20003f3d000 */
[----:B------:R-:W1:Y:S03]  /*5ad0*/  SHFL.BFLY PT, R8, R43, 0x1, 0x1f ;  /* 0x0c201f002b087f89 */ /* 0x000e6600000e0000 */
[----:B------:R-:W-:-:S05]  /*5ae0*/  FSEL R34, R34, RZ, P1 ;  /* 0x000000ff22227208 */ /* 0x000fca0000800000 */
[--C-:B------:R-:W-:Y:S02]  /*5af0*/  FFMA.FTZ R85, R85, c[0x0][0x23c], -R34.reuse ;  /* 0x00008f0055557a23 */ /* 0x100fe40000010822 */
[--C-:B------:R-:W-:Y:S02]  /*5b00*/  FFMA.FTZ R19, R0, c[0x0][0x23c], -R34.reuse ;  /* 0x00008f0000137a23 */ /* 0x100fe40000010822 */
        /* <DEDUP_REMOVED lines=8> */
[----:B------:R-:W2:Y:S01]  /*5b90*/  MUFU.EX2 R16, R16 ;  /* 0x0000001000107308 */ /* 0x000ea20000000800 */
[----:B-1----:R-:W-:Y:S01]  /*5ba0*/  FMNMX.FTZ R0, R43, R8, !PT ;  /* 0x000000082b007209 */ /* 0x002fe20007810000 */
[--C-:B------:R-:W-:Y:S02]  /*5bb0*/  FFMA.FTZ R48, R107, c[0x0][0x23c], -R34.reuse ;  /* 0x00008f006b307a23 */ /* 0x100fe40000010822 */
[----:B------:R-:W-:Y:S01]  /*5bc0*/  FFMA.FTZ R107, R203, c[0x0][0x23c], -R34 ;  /* 0x00008f00cb6b7a23 */ /* 0x000fe20000010822 */
[C---:B------:R-:W-:Y:S01]  /*5bd0*/  FSETP.NEU.FTZ.AND P1, PT, R0.reuse, -INF , PT ;  /* 0xff8000000000780b */ /* 0x040fe20003f3d000 */
[----:B------:R-:W-:-:S02]  /*5be0*/  FMUL.FTZ R26, R0, c[0x0][0x23c] ;  /* 0x00008f00001a7a20 */ /* 0x000fc40000410000 */
[----:B------:R1:W-:Y:S01]  /*5bf0*/  MUFU.EX2 R43, R85 ;  /* 0x00000055002b7308 */ /* 0x0003e20000000800 */
[--C-:B------:R-:W-:Y:S02]  /*5c00*/  FFMA.FTZ R44, R205, c[0x0][0x23c], -R34.reuse ;  /* 0x00008f00cd2c7a23 */ /* 0x100fe40000010822 */
[----:B------:R-:W-:Y:S01]  /*5c10*/  FSEL R26, R26, RZ, P1 ;  /* 0x000000ff1a1a7208 */ /* 0x000fe20000800000 */
[--C-:B------:R-:W-:Y:S01]  /*5c20*/  FFMA.FTZ R139, R139, c[0x0][0x23c], -R34.reuse ;  /* 0x00008f008b8b7a23 */ /* 0x100fe20000010822 */
[----:B------:R-:W-:Y:S01]  /*5c30*/  LEA R190, P1, R124, c[0x0][0x168], 0x1 ;  /* 0x00005a007cbe7a11 */ /* 0x000fe200078208ff */
[----:B------:R-:W-:Y:S02]  /*5c40*/  FFMA.FTZ R56, R193, c[0x0][0x23c], -R34 ;  /* 0x00008f00c1387a23 */ /* 0x000fe40000010822 */
[--C-:B------:R-:W-:Y:S01]  /*5c50*/  FFMA.FTZ R117, R6, c[0x0][0x23c], -R26.reuse ;  /* 0x00008f0006757a23 */ /* 0x100fe2000001081a */
[----:B------:R-:W-:Y:S01]  /*5c60*/  MUFU.EX2 R17, R17 ;  /* 0x0000001100117308 */ /* 0x000fe20000000800 */
[--C-:B------:R-:W-:Y:S01]  /*5c70*/  FFMA.FTZ R18, R13, c[0x0][0x23c], -R26.reuse ;  /* 0x00008f000d127a23 */ /* 0x100fe2000001081a */
[----:B--2---:R-:W-:Y:S01]  /*5c80*/  F2FP.PACK_AB R68, R16, R19 ;  /* 0x000000131044723e */ /* 0x004fe200000000ff */
[--C-:B------:R-:W-:Y:S01]  /*5c90*/  FFMA.FTZ R51, R83, c[0x0][0x23c], -R26.reuse ;  /* 0x00008f0053337a23 */ /* 0x100fe2000001081a */
[----:B------:R-:W-:Y:S01]  /*5ca0*/  LDSM.16.MT88.4 R12, [R166+0x6800] ;  /* 0x00680000a60c783b */ /* 0x000fe20000004200 */
[----:B------:R-:W-:-:S02]  /*5cb0*/  FFMA.FTZ R40, R7, c[0x0][0x23c], -R26 ;  /* 0x00008f0007287a23 */ /* 0x000fc4000001081a */
[--C-:B------:R-:W-:Y:S01]  /*5cc0*/  FFMA.FTZ R53, R11, c[0x0][0x23c], -R26.reuse ;  /* 0x00008f000b357a23 */ /* 0x100fe2000001081a */
[----:B-1----:R-:W1:Y:S01]  /*5cd0*/  LDSM.16.MT88.4 R84, [R164+0x6000] ;  /* 0x00600000a454783b */ /* 0x002e620000004200 */
[----:B------:R-:W2:Y:S01]  /*5ce0*/  MUFU.EX2 R38, R38 ;  /* 0x0000002600267308 */ /* 0x000ea20000000800 */
[--C-:B------:R-:W-:Y:S02]  /*5cf0*/  FFMA.FTZ R36, R9, c[0x0][0x23c], -R26.reuse ;  /* 0x00008f0009247a23 */ /* 0x100fe4000001081a */
[----:B------:R-:W3:Y:S01]  /*5d00*/  LDSM.16.MT88.4 R4, [R162+0x6000] ;  /* 0x00600000a204783b */ /* 0x000ee20000004200 */
[--C-:B------:R-:W-:Y:S02]  /*5d10*/  FFMA.FTZ R30, R91, c[0x0][0x23c], -R26.reuse ;  /* 0x00008f005b1e7a23 */ /* 0x100fe4000001081a */
[--C-:B------:R-:W-:Y:S01]  /*5d20*/  FFMA.FTZ R3, R73, c[0x0][0x23c], -R26.reuse ;  /* 0x00008f0049037a23 */ /* 0x100fe2000001081a */
[----:B------:R-:W4:Y:S01]  /*5d30*/  LDSM.16.MT88.4 R8, [R164+0x6800] ;  /* 0x00680000a408783b */ /* 0x000f220000004200 */
[----:B------:R-:W-:Y:S01]  /*5d40*/  MUFU.EX2 R117, R117 ;  /* 0x0000007500757308 */ /* 0x000fe20000000800 */
[----:B------:R-:W-:-:S02]  /*5d50*/  FFMA.FTZ R105, R67, c[0x0][0x23c], -R26 ;  /* 0x00008f0043697a23 */ /* 0x000fc4000001081a */
[--C-:B------:R-:W-:Y:S02]  /*5d60*/  FFMA.FTZ R46, R199, c[0x0][0x23c], -R26.reuse ;  /* 0x00008f00c72e7a23 */ /* 0x100fe4000001081a */
[--C-:B------:R-:W-:Y:S02]  /*5d70*/  FFMA.FTZ R67, R201, c[0x0][0x23c], -R26.reuse ;  /* 0x00008f00c9437a23 */ /* 0x100fe4000001081a */
[----:B------:R-:W-:Y:S01]  /*5d80*/  FFMA.FTZ R42, R197, c[0x0][0x23c], -R26 ;  /* 0x00008f00c52a7a23 */ /* 0x000fe2000001081a */
[----:B------:R-:W5:Y:S01]  /*5d90*/  MUFU.EX2 R18, R18 ;  /* 0x0000001200127308 */ /* 0x000f620000000800 */
[----:B--2---:R-:W-:Y:S01]  /*5da0*/  F2FP.PACK_AB R70, R38, R17 ;  /* 0x000000112646723e */ /* 0x004fe200000000ff */
[--C-:B------:R-:W-:Y:S02]  /*5db0*/  FFMA.FTZ R135, R135, c[0x0][0x23c], -R34.reuse ;  /* 0x00008f0087877a23 */ /* 0x100fe40000010822 */
[----:B------:R-:W-:Y:S01]  /*5dc0*/  FFMA.FTZ R52, R191, c[0x0][0x23c], -R34 ;  /* 0x00008f00bf347a23 */ /* 0x000fe20000010822 */
[----:B------:R-:W-:Y:S01]  /*5dd0*/  LEA.HI.X R191, R124, c[0x0][0x16c], R125, 0x1, P1 ;  /* 0x00005b007cbf7a11 */ /* 0x000fe200008f0c7d */
[----:B------:R-:W-:-:S02]  /*5de0*/  FFMA.FTZ R137, R137, c[0x0][0x23c], -R26 ;  /* 0x00008f0089897a23 */ /* 0x000fc4000001081a */
        /* <DEDUP_REMOVED lines=9> */
[----:B------:R-:W-:Y:S02]  /*5e80*/  FFMA.FTZ R62, R153, c[0x0][0x23c], -R34 ;  /* 0x00008f00993e7a23 */ /* 0x000fe40000010822 */
[----:B------:R-:W5:Y:S01]  /*5e90*/  MUFU.EX2 R32, R32 ;  /* 0x0000002000207308 */ /* 0x000f620000000800 */
[--C-:B------:R-:W-:Y:S02]  /*5ea0*/  FFMA.FTZ R147, R147, c[0x0][0x23c], -R26.reuse ;  /* 0x00008f0093937a23 */ /* 0x100fe4000001081a */
[--C-:B------:R-:W-:Y:S02]  /*5eb0*/  FFMA.FTZ R60, R151, c[0x0][0x23c], -R26.reuse ;  /* 0x00008f00973c7a23 */ /* 0x100fe4000001081a */
[--C-:B------:R-:W-:Y:S02]  /*5ec0*/  FFMA.FTZ R141, R141, c[0x0][0x23c], -R26.reuse ;  /* 0x00008f008d8d7a23 */ /* 0x100fe4000001081a */
[----:B------:R-:W-:Y:S01]  /*5ed0*/  FFMA.FTZ R58, R145, c[0x0][0x23c], -R26 ;  /* 0x00008f00913a7a23 */ /* 0x000fe2000001081a */
[----:B--2---:R-:W-:Y:S01]  /*5ee0*/  F2FP.PACK_AB R71, R40, R51 ;  /* 0x000000332847723e */ /* 0x004fe200000000ff */
[----:B------:R-:W-:Y:S01]  /*5ef0*/  MUFU.EX2 R31, R31 ;  /* 0x0000001f001f7308 */ /* 0x000fe20000000800 */
[----:B------:R-:W-:-:S02]  /*5f00*/  FFMA.FTZ R106, R131, c[0x0][0x23c], -R34 ;  /* 0x00008f00836a7a23 */ /* 0x000fc40000010822 */
[--C-:B------:R-:W-:Y:S02]  /*5f10*/  FFMA.FTZ R129, R129, c[0x0][0x23c], -R34.reuse ;  /* 0x00008f0081817a23 */ /* 0x100fe40000010822 */
[--C-:B------:R-:W-:Y:S01]  /*5f20*/  FFMA.FTZ R66, R123, c[0x0][0x23c], -R34.reuse ;  /* 0x00008f007b427a23 */ /* 0x100fe20000010822 */
[C---:B-1----:R-:W-:Y:S01]  /*5f30*/  HMMA.16816.F32 R88, R68.reuse, R84, RZ ;  /* 0x000000544458723c */ /* 0x042fe200000018ff */
[----:B------:R-:W-:Y:S01]  /*5f40*/  FFMA.FTZ R121, R121, c[0x0][0x23c], -R34 ;  /* 0x00008f0079797a23 */ /* 0x000fe20000010822 */
[----:B------:R-:W-:Y:S01]  /*5f50*/  MUFU.EX2 R28, R28 ;  /* 0x0000001c001c7308 */ /* 0x000fe20000000800 */
[--C-:B------:R-:W-:Y:S02]  /*5f60*/  FFMA.FTZ R119, R119, c[0x0][0x23c], -R26.reuse ;  /* 0x00008f0077777a23 */ /* 0x100fe4000001081a */
[--C-:B------:R-:W-:Y:S02]  /*5f70*/  FFMA.FTZ R108, R115, c[0x0][0x23c], -R26.reuse ;  /* 0x00008f00736c7a23 */ /* 0x100fe4000001081a */
[--C-:B------:R-:W-:Y:S01]  /*5f80*/  FFMA.FTZ R113, R113, c[0x0][0x23c], -R26.reuse ;  /* 0x00008f0071717a23 */ /* 0x100fe2000001081a */
[----:B------:R-:W-:Y:S01]  /*5f90*/  HMMA.16816.F32 R84, R68, R86, RZ ;  /* 0x000000564454723c */ /* 0x000fe200000018ff */
[----:B------:R-:W-:Y:S01]  /*5fa0*/  FFMA.FTZ R104, R111, c[0x0][0x23c], -R26 ;  /* 0x00008f006f687a23 */ /* 0x000fe2000001081a */
[----:B------:R-:W-:Y:S01]  /*5fb0*/  MUFU.EX2 R53, R53 ;  /* 0x0000003500357308 */ /* 0x000fe20000000800 */
[----:B------:R-:W-:-:S02]  /*5fc0*/  FADD.FTZ R16, R19, R16 ;  /* 0x0000001013107221 */ /* 0x000fc40000010000 */
[----:B------:R-:W-:Y:S02]  /*5fd0*/  FADD.FTZ R116, R117, R18 ;  /* 0x0000001275747221 */ /* 0x000fe40000010000 */
[----:B------:R-:W-:Y:S01]  /*5fe0*/  FADD.FTZ R111, R17, R16 ;  /* 0x00000010116f7221 */ /* 0x000fe20000010000 */
[C---:B------:R-:W-:Y:S01]  /*5ff0*/  HMMA.16816.F32 R96, R68.reuse, R92, RZ ;  /* 0x0000005c4460723c */ /* 0x040fe200000018ff */
[----:B------:R-:W-:Y:S01]  /*6000*/  LDSM.16.MT88.4 R16, [R164+0x8800] ;  /* 0x00880000a410783b */ /* 0x000fe20000004200 */
[----:B------:R-:W1:Y:S01]  /*6010*/  MUFU.EX2 R36, R36 ;  /* 0x0000002400247308 */ /* 0x000e620000000800 */
        /* <DEDUP_REMOVED lines=8> */
[----:B------:R-:W-:Y:S01]  /*60a0*/  FFMA.FTZ R47, R47, c[0x0][0x23c], -R26 ;  /* 0x00008f002f2f7a23 */ /* 0x000fe2000001081a */
[C---:B------:R-:W-:Y:S01]  /*60b0*/  HMMA.16816.F32 R92, R68.reuse, R94, RZ ;  /* 0x0000005e445c723c */ /* 0x040fe200000018ff */
[----:B------:R-:W-:Y:S01]  /*60c0*/  FADD.FTZ R51, R51, R116 ;  /* 0x0000007433337221 */ /* 0x000fe20000010000 */
[----:B------:R-:W2:Y:S01]  /*60d0*/  MUFU.EX2 R3, R3 ;  /* 0x0000000300037308 */ /* 0x000ea20000000800 */
[--C-:B------:R-:W-:Y:S02]  /*60e0*/  FFMA.FTZ R35, R35, c[0x0][0x23c], -R26.reuse ;  /* 0x00008f0023237a23 */ /* 0x100fe4000001081a */
[----:B------:R-:W-:Y:S02]  /*60f0*/  FADD.FTZ R40, R40, R51 ;  /* 0x0000003328287221 */ /* 0x000fe40000010000 */
[----:B------:R-:W-:Y:S01]  /*6100*/  FFMA.FTZ R29, R29, c[0x0][0x23c], -R26 ;  /* 0x00008f001d1d7a23 */ /* 0x000fe2000001081a */
[C---:B------:R-:W-:Y:S01]  /*6110*/  HMMA.16816.F32 R76, R68.reuse, R78, RZ ;  /* 0x0000004e444c723c */ /* 0x040fe200000018ff */
[----:B------:R-:W-:Y:S01]  /*6120*/  FFMA.FTZ R49, R49, c[0x0][0x23c], -R34 ;  /* 0x00008f0031317a23 */ /* 0x000fe20000010822 */
[----:B------:R-:W-:Y:S06]  /*6130*/  MUFU.EX2 R109, R109 ;  /* 0x0000006d006d7308 */ /* 0x000fec0000000800 */
[C---:B---3--:R-:W-:Y:S02]  /*6140*/  HMMA.16816.F32 R72, R68.reuse, R4, RZ ;  /* 0x000000044448723c */ /* 0x048fe400000018ff */
[----:B------:R-:W3:Y:S05]  /*6150*/  MUFU.EX2 R48, R48 ;  /* 0x0000003000307308 */ /* 0x000eea0000000800 */
[----:B-----5:R-:W-:Y:S01]  /*6160*/  F2FP.PACK_AB R4, R32, R43 ;  /* 0x0000002b2004723e */ /* 0x020fe200000000ff */
[----:B------:R-:W-:Y:S01]  /*6170*/  HMMA.16816.F32 R68, R68, R6, RZ ;  /* 0x000000064444723c */ /* 0x000fe200000018ff */
[----:B-1----:R-:W-:Y:S01]  /*6180*/  F2FP.PACK_AB R5, R36, R53 ;  /* 0x000000352405723e */ /* 0x002fe200000000ff */
[----:B------:R-:W-:Y:S01]  /*6190*/  MUFU.EX2 R107, R107 ;  /* 0x0000006b006b7308 */ /* 0x000fe20000000800 */
[----:B------:R-:W-:-:S04]  /*61a0*/  FADD.FTZ R53, R53, R40 ;  /* 0x0000002835357221 */ /* 0x000fc80000010000 */
[----:B------:R-:W-:Y:S02]  /*61b0*/  F2FP.PACK_AB R6, R28, R31 ;  /* 0x0000001f1c06723e */ /* 0x000fe400000000ff */
[----:B--2---:R-:W-:Y:S01]  /*61c0*/  F2FP.PACK_AB R7, R3, R30 ;  /* 0x0000001e0307723e */ /* 0x004fe200000000ff */
[----:B------:R-:W1:Y:S06]  /*61d0*/  MUFU.EX2 R44, R44 ;  /* 0x0000002c002c7308 */ /* 0x000e6c0000000800 */
[C---:B----4-:R-:W-:Y:S02]  /*61e0*/  HMMA.16816.F32 R88, R4.reuse, R8, R88 ;  /* 0x000000080458723c */ /* 0x050fe40000001858 */
[----:B------:R-:W-:Y:S06]  /*61f0*/  MUFU.EX2 R105, R105 ;  /* 0x0000006900697308 */ /* 0x000fec0000000800 */
[C---:B------:R-:W-:Y:S01]  /*6200*/  HMMA.16816.F32 R84, R4.reuse, R10, R84 ;  /* 0x0000000a0454723c */ /* 0x040fe20000001854 */
[----:B------:R-:W2:Y:S01]  /*6210*/  LDSM.16.MT88.4 R8, [R162+0x6800] ;  /* 0x00680000a208783b */ /* 0x000ea20000004200 */
[----:B------:R-:W4:Y:S06]  /*6220*/  MUFU.EX2 R46, R46 ;  /* 0x0000002e002e7308 */ /* 0x000f2c0000000800 */
[C---:B------:R-:W-:Y:S02]  /*6230*/  HMMA.16816.F32 R96, R4.reuse, R12, R96 ;  /* 0x0000000c0460723c */ /* 0x040fe40000001860 */
[----:B------:R-:W-:Y:S06]  /*6240*/  MUFU.EX2 R67, R67 ;  /* 0x0000004300437308 */ /* 0x000fec0000000800 */
[C---:B------:R-:W-:Y:S01]  /*6250*/  HMMA.16816.F32 R92, R4.reuse, R14, R92 ;  /* 0x0000000e045c723c */ /* 0x040fe2000000185c */
[----:B------:R-:W5:Y:S01]  /*6260*/  LDSM.16.MT88.4 R12, [R163+0x6800] ;  /* 0x00680000a30c783b */ /* 0x000f620000004200 */
[----:B------:R-:W1:Y:S08]  /*6270*/  MUFU.EX2 R42, R42 ;  /* 0x0000002a002a7308 */ /* 0x000e700000000800 */
[----:B------:R-:W-:Y:S08]  /*6280*/  MUFU.EX2 R139, R139 ;  /* 0x0000008b008b7308 */ /* 0x000ff00000000800 */
[----:B------:R-:W1:Y:S01]  /*6290*/  MUFU.EX2 R56, R56 ;  /* 0x0000003800387308 */ /* 0x000e620000000800 */
[C---:B--2---:R-:W-:Y:S07]  /*62a0*/  HMMA.16816.F32 R72, R4.reuse, R8, R72 ;  /* 0x000000080448723c */ /* 0x044fee0000001848 */
[----:B------:R-:W-:Y:S01]  /*62b0*/  MUFU.EX2 R135, R135 ;  /* 0x0000008700877308 */ /* 0x000fe20000000800 */
[C---:B------:R-:W-:Y:S01]  /*62c0*/  HMMA.16816.F32 R68, R4.reuse, R10, R68 ;  /* 0x0000000a0444723c */ /* 0x040fe20000001844 */
[----:B------:R-:W2:Y:S06]  /*62d0*/  LDSM.16.MT88.4 R8, [R164+0x7000] ;  /* 0x00700000a408783b */ /* 0x000eac0000004200 */
[----:B------:R-:W1:Y:S01]  /*62e0*/  MUFU.EX2 R52, R52 ;  /* 0x0000003400347308 */ /* 0x000e620000000800 */
[C---:B-----5:R-:W-:Y:S07]  /*62f0*/  HMMA.16816.F32 R80, R4.reuse, R12, R80 ;  /* 0x0000000c0450723c */ /* 0x060fee0000001850 */
[----:B------:R-:W-:Y:S01]  /*6300*/  MUFU.EX2 R137, R137 ;  /* 0x0000008900897308 */ /* 0x000fe20000000800 */
[----:B------:R-:W-:Y:S01]  /*6310*/  HMMA.16816.F32 R76, R4, R14, R76 ;  /* 0x0000000e044c723c */ /* 0x000fe2000000184c */
[----:B------:R-:W5:Y:S06]  /*6320*/  LDSM.16.MT88.4 R12, [R166+0x7000] ;  /* 0x00700000a60c783b */ /* 0x000f6c0000004200 */
[----:B------:R-:W2:Y:S01]  /*6330*/  MUFU.EX2 R54, R54 ;  /* 0x0000003600367308 */ /* 0x000ea20000000800 */
[----:B---3--:R-:W-:-:S02]  /*6340*/  F2FP.PACK_AB R4, R48, R109 ;  /* 0x0000006d3004723e */ /* 0x008fc400000000ff */
[----:B-1----:R-:W-:-:S05]  /*6350*/  F2FP.PACK_AB R6, R44, R107 ;  /* 0x0000006b2c06723e */ /* 0x002fca00000000ff */
[----:B------:R-:W-:Y:S01]  /*6360*/  MUFU.EX2 R133, R133 ;  /* 0x0000008500857308 */ /* 0x000fe20000000800 */
[----:B----4-:R-:W-:Y:S02]  /*6370*/  F2FP.PACK_AB R5, R46, R105 ;  /* 0x000000692e05723e */ /* 0x010fe400000000ff */
[----:B------:R-:W-:-:S05]  /*6380*/  F2FP.PACK_AB R7, R42, R67 ;  /* 0x000000432a07723e */ /* 0x000fca00000000ff */
[----:B------:R-:W1:Y:S02]  /*6390*/  MUFU.EX2 R50, R50 ;  /* 0x0000003200327308 */ /* 0x000e640000000800 */
[C---:B--2---:R-:W-:Y:S06]  /*63a0*/  HMMA.16816.F32 R88, R4.reuse, R8, R88 ;  /* 0x000000080458723c */ /* 0x044fec0000001858 */
[----:B------:R-:W-:Y:S02]  /*63b0*/  MUFU.EX2 R149, R149 ;  /* 0x0000009500957308 */ /* 0x000fe40000000800 */
[C---:B------:R-:W-:Y:S01]  /*63c0*/  HMMA.16816.F32 R84, R4.reuse, R10, R84 ;  /* 0x0000000a0454723c */ /* 0x040fe20000001854 */
[----:B------:R-:W2:Y:S05]  /*63d0*/  LDSM.16.MT88.4 R8, [R162+0x7000] ;  /* 0x00700000a208783b */ /* 0x000eaa0000004200 */
[----:B------:R-:W3:Y:S02]  /*63e0*/  MUFU.EX2 R64, R64 ;  /* 0x0000004000407308 */ /* 0x000ee40000000800 */
[C---:B-----5:R-:W-:Y:S06]  /*63f0*/  HMMA.16816.F32 R96, R4.reuse, R12, R96 ;  /* 0x0000000c0460723c */ /* 0x060fec0000001860 */
[----:B------:R-:W-:Y:S02]  /*6400*/  MUFU.EX2 R143, R143 ;  /* 0x0000008f008f7308 */ /* 0x000fe40000000800 */
[C---:B------:R-:W-:Y:S01]  /*6410*/  HMMA.16816.F32 R92, R4.reuse, R14, R92 ;  /* 0x0000000e045c723c */ /* 0x040fe2000000185c */
[----:B------:R-:W4:Y:S05]  /*6420*/  LDSM.16.MT88.4 R12, [R163+0x7000] ;  /* 0x00700000a30c783b */ /* 0x000f2a0000004200 */
[----:B------:R-:W5:Y:S08]  /*6430*/  MUFU.EX2 R62, R62 ;  /* 0x0000003e003e7308 */ /* 0x000f700000000800 */
[----:B------:R-:W-:Y:S08]  /*6440*/  MUFU.EX2 R147, R147 ;  /* 0x0000009300937308 */ /* 0x000ff00000000800 */
[----:B------:R-:W1:Y:S01]  /*6450*/  MUFU.EX2 R60, R60 ;  /* 0x0000003c003c7308 */ /* 0x000e620000000800 */
[C---:B--2---:R-:W-:Y:S07]  /*6460*/  HMMA.16816.F32 R72, R4.reuse, R8, R72 ;  /* 0x000000080448723c */ /* 0x044fee0000001848 */
[----:B------:R-:W-:Y:S01]  /*6470*/  MUFU.EX2 R141, R141 ;  /* 0x0000008d008d7308 */ /* 0x000fe20000000800 */
[C---:B------:R-:W-:Y:S01]  /*6480*/  HMMA.16816.F32 R68, R4.reuse, R10, R68 ;  /* 0x0000000a0444723c */ /* 0x040fe20000001844 */
[----:B------:R-:W2:Y:S06]  /*6490*/  LDSM.16.MT88.4 R8, [R164+0x7800] ;  /* 0x00780000a408783b */ /* 0x000eac0000004200 */
[----:B------:R-:W1:Y:S01]  /*64a0*/  MUFU.EX2 R58, R58 ;  /* 0x0000003a003a7308 */ /* 0x000e620000000800 */
[C---:B----4-:R-:W-:Y:S07]  /*64b0*/  HMMA.16816.F32 R80, R4.reuse, R12, R80 ;  /* 0x0000000c0450723c */ /* 0x050fee0000001850 */
[----:B------:R-:W-:Y:S01]  /*64c0*/  MUFU.EX2 R106, R106 ;  /* 0x0000006a006a7308 */ /* 0x000fe20000000800 */
[----:B------:R-:W-:Y:S01]  /*64d0*/  HMMA.16816.F32 R76, R4, R14, R76 ;  /* 0x0000000e044c723c */ /* 0x000fe2000000184c */
[----:B------:R-:W4:Y:S06]  /*64e0*/  LDSM.16.MT88.4 R12, [R166+0x7800] ;  /* 0x00780000a60c783b */ /* 0x000f2c0000004200 */
[----:B------:R-:W2:Y:S01]  /*64f0*/  MUFU.EX2 R129, R129 ;  /* 0x0000008100817308 */ /* 0x000ea20000000800 */
[----:B------:R-:W-:-:S02]  /*6500*/  F2FP.PACK_AB R4, R56, R139 ;  /* 0x0000008b3804723e */ /* 0x000fc400000000ff */
[----:B------:R-:W-:-:S05]  /*6510*/  F2FP.PACK_AB R6, R52, R135 ;  /* 0x000000873406723e */ /* 0x000fca00000000ff */
[----:B------:R-:W-:Y:S01]  /*6520*/  MUFU.EX2 R66, R66 ;  /* 0x0000004200427308 */ /* 0x000fe20000000800 */
[----:B------:R-:W-:Y:S02]  /*6530*/  F2FP.PACK_AB R5, R54, R137 ;  /* 0x000000893605723e */ /* 0x000fe400000000ff */
[----:B-1----:R-:W-:-:S05]  /*6540*/  F2FP.PACK_AB R7, R50, R133 ;  /* 0x000000853207723e */ /* 0x002fca00000000ff */
[----:B------:R-:W1:Y:S02]  /*6550*/  MUFU.EX2 R121, R121 ;  /* 0x0000007900797308 */ /* 0x000e640000000800 */
[C---:B--2---:R-:W-:Y:S06]  /*6560*/  HMMA.16816.F32 R88, R4.reuse, R8, R88 ;  /* 0x000000080458723c */ /* 0x044fec0000001858 */
[----:B------:R-:W-:Y:S02]  /*6570*/  MUFU.EX2 R119, R119 ;  /* 0x0000007700777308 */ /* 0x000fe40000000800 */
[C---:B------:R-:W-:Y:S01]  /*6580*/  HMMA.16816.F32 R84, R4.reuse, R10, R84 ;  /* 0x0000000a0454723c */ /* 0x040fe20000001854 */
[----:B------:R-:W2:Y:S05]  /*6590*/  LDSM.16.MT88.4 R8, [R162+0x7800] ;  /* 0x00780000a208783b */ /* 0x000eaa0000004200 */
[----:B------:R-:W1:Y:S02]  /*65a0*/  MUFU.EX2 R108, R108 ;  /* 0x0000006c006c7308 */ /* 0x000e640000000800 */
[C---:B----4-:R-:W-:Y:S06]  /*65b0*/  HMMA.16816.F32 R96, R4.reuse, R12, R96 ;  /* 0x0000000c0460723c */ /* 0x050fec0000001860 */
[----:B------:R-:W-:Y:S02]  /*65c0*/  MUFU.EX2 R113, R113 ;  /* 0x0000007100717308 */ /* 0x000fe40000000800 */
[C---:B------:R-:W-:Y:S01]  /*65d0*/  HMMA.16816.F32 R92, R4.reuse, R14, R92 ;  /* 0x0000000e045c723c */ /* 0x040fe2000000185c */
[----:B------:R-:W4:Y:S05]  /*65e0*/  LDSM.16.MT88.4 R12, [R163+0x7800] ;  /* 0x00780000a30c783b */ /* 0x000f2a0000004200 */
[----:B------:R-:W1:Y:S08]  /*65f0*/  MUFU.EX2 R104, R104 ;  /* 0x0000006800687308 */ /* 0x000e700000000800 */
[----:B------:R-:W-:Y:S08]  /*6600*/  MUFU.EX2 R65, R65 ;  /* 0x0000004100417308 */ /* 0x000ff00000000800 */
[----:B------:R-:W-:Y:S01]  /*6610*/  MUFU.EX2 R112, R112 ;  /* 0x0000007000707308 */ /* 0x000fe20000000800 */
        /* <DEDUP_REMOVED lines=9> */
[----:B------:R-:W1:Y:S01]  /*66b0*/  MUFU.EX2 R114, R114 ;  /* 0x0000007200727308 */ /* 0x000e620000000800 */
[----:B---3--:R-:W-:-:S02]  /*66c0*/  F2FP.PACK_AB R4, R64, R149 ;  /* 0x000000954004723e */ /* 0x008fc400000000ff */
[----:B-----5:R-:W-:-:S05]  /*66d0*/  F2FP.PACK_AB R6, R62, R143 ;  /* 0x0000008f3e06723e */ /* 0x020fca00000000ff */
[----:B------:R-:W-:Y:S01]  /*66e0*/  MUFU.EX2 R47, R47 ;  /* 0x0000002f002f7308 */ /* 0x000fe20000000800 */
[----:B------:R-:W-:Y:S02]  /*66f0*/  F2FP.PACK_AB R5, R60, R147 ;  /* 0x000000933c05723e */ /* 0x000fe400000000ff */
[----:B------:R-:W-:-:S05]  /*6700*/  F2FP.PACK_AB R7, R58, R141 ;  /* 0x0000008d3a07723e */ /* 0x000fca00000000ff */
[----:B------:R-:W-:Y:S02]  /*6710*/  MUFU.EX2 R35, R35 ;  /* 0x0000002300237308 */ /* 0x000fe40000000800 */
[C---:B--2---:R-:W-:Y:S06]  /*6720*/  HMMA.16816.F32 R88, R4.reuse, R8, R88 ;  /* 0x000000080458723c */ /* 0x044fec0000001858 */
[----:B------:R-:W-:Y:S02]  /*6730*/  MUFU.EX2 R29, R29 ;  /* 0x0000001d001d7308 */ /* 0x000fe40000000800 */
[C---:B------:R-:W-:Y:S01]  /*6740*/  HMMA.16816.F32 R84, R4.reuse, R10, R84 ;  /* 0x0000000a0454723c */ /* 0x040fe20000001854 */
[----:B------:R-:W2:Y:S07]  /*6750*/  LDSM.16.MT88.4 R8, [R162+0x8000] ;  /* 0x00800000a208783b */ /* 0x000eae0000004200 */
[C---:B----4-:R-:W-:Y:S08]  /*6760*/  HMMA.16816.F32 R96, R4.reuse, R12, R96 ;  /* 0x0000000c0460723c */ /* 0x050ff00000001860 */
[C---:B------:R-:W-:Y:S01]  /*6770*/  HMMA.16816.F32 R92, R4.reuse, R14, R92 ;  /* 0x0000000e045c723c */ /* 0x040fe2000000185c */
[----:B------:R-:W3:Y:S07]  /*6780*/  LDSM.16.MT88.4 R12, [R163+0x8000] ;  /* 0x00800000a30c783b */ /* 0x000eee0000004200 */
[C---:B--2---:R-:W-:Y:S08]  /*6790*/  HMMA.16816.F32 R72, R4.reuse, R8, R72 ;  /* 0x000000080448723c */ /* 0x044ff00000001848 */
[C---:B------:R-:W-:Y:S01]  /*67a0*/  HMMA.16816.F32 R68, R4.reuse, R10, R68 ;  /* 0x0000000a0444723c */ /* 0x040fe20000001844 */
[----:B------:R-:W2:Y:S07]  /*67b0*/  LDSM.16.MT88.4 R8, [R166+0x8800] ;  /* 0x00880000a608783b */ /* 0x000eae0000004200 */
[C---:B---3--:R-:W-:Y:S08]  /*67c0*/  HMMA.16816.F32 R80, R4.reuse, R12, R80 ;  /* 0x0000000c0450723c */ /* 0x048ff00000001850 */
[----:B------:R-:W-:Y:S01]  /*67d0*/  HMMA.16816.F32 R76, R4, R14, R76 ;  /* 0x0000000e044c723c */ /* 0x000fe2000000184c */
[----:B------:R-:W3:Y:S06]  /*67e0*/  LDSM.16.MT88.4 R12, [R163+0x8800] ;  /* 0x00880000a30c783b */ /* 0x000eec0000004200 */
[----:B------:R-:W-:-:S02]  /*67f0*/  F2FP.PACK_AB R4, R129, R106 ;  /* 0x0000006a8104723e */ /* 0x000fc400000000ff */
[----:B-1----:R-:W-:Y:S02]  /*6800*/  F2FP.PACK_AB R6, R121, R66 ;  /* 0x000000427906723e */ /* 0x002fe400000000ff */
[----:B------:R-:W-:Y:S02]  /*6810*/  F2FP.PACK_AB R5, R108, R119 ;  /* 0x000000776c05723e */ /* 0x000fe400000000ff */
[----:B------:R-:W-:-:S07]  /*6820*/  F2FP.PACK_AB R7, R104, R113 ;  /* 0x000000716807723e */ /* 0x000fce00000000ff */
[C---:B------:R-:W-:Y:S08]  /*6830*/  HMMA.16816.F32 R88, R4.reuse, R16, R88 ;  /* 0x000000100458723c */ /* 0x040ff00000001858 */
[C---:B--2---:R-:W-:Y:S08]  /*6840*/  HMMA.16816.F32 R96, R4.reuse, R8, R96 ;  /* 0x000000080460723c */ /* 0x044ff00000001860 */
[C---:B------:R-:W-:Y:S01]  /*6850*/  HMMA.16816.F32 R92, R4.reuse, R10, R92 ;  /* 0x0000000a045c723c */ /* 0x040fe2000000185c */
[----:B------:R-:W1:Y:S07]  /*6860*/  LDSM.16.MT88.4 R8, [R162+0x8800] ;  /* 0x00880000a208783b */ /* 0x000e6e0000004200 */
[C---:B---3--:R-:W-:Y:S08]  /*6870*/  HMMA.16816.F32 R80, R4.reuse, R12, R80 ;  /* 0x0000000c0450723c */ /* 0x048ff00000001850 */
[C---:B------:R-:W-:Y:S01]  /*6880*/  HMMA.16816.F32 R76, R4.reuse, R14, R76 ;  /* 0x0000000e044c723c */ /* 0x040fe2000000184c */
[----:B------:R-:W2:Y:S07]  /*6890*/  LDSM.16.MT88.4 R12, [R166+0x9000] ;  /* 0x00900000a60c783b */ /* 0x000eae0000004200 */
[C---:B------:R-:W-:Y:S01]  /*68a0*/  HMMA.16816.F32 R84, R4.reuse, R18, R84 ;  /* 0x000000120454723c */ /* 0x040fe20000001854 */
[----:B------:R-:W-:Y:S07]  /*68b0*/  LDSM.16.MT88.4 R16, [R163+0x9000] ;  /* 0x00900000a310783b */ /* 0x000fee0000004200 */
[C---:B-1----:R-:W-:Y:S08]  /*68c0*/  HMMA.16816.F32 R72, R4.reuse, R8, R72 ;  /* 0x000000080448723c */ /* 0x042ff00000001848 */
[----:B------:R-:W-:Y:S01]  /*68d0*/  HMMA.16816.F32 R68, R4, R10, R68 ;  /* 0x0000000a0444723c */ /* 0x000fe20000001844 */
[----:B------:R-:W1:Y:S06]  /*68e0*/  LDSM.16.MT88.4 R8, [R164+0x9000] ;  /* 0x00900000a408783b */ /* 0x000e6c0000004200 */
[----:B------:R-:W-:Y:S01]  /*68f0*/  FADD.FTZ R4, R38, R111 ;  /* 0x0000006f26047221 */ /* 0x000fe20000010000 */
[----:B------:R-:W-:Y:S01]  /*6900*/  F2FP.PACK_AB R6, R110, R61 ;  /* 0x0000003d6e06723e */ /* 0x000fe200000000ff */
[----:B------:R-:W-:-:S02]  /*6910*/  FFMA.FTZ R38, R45, c[0x0][0x23c], -R26 ;  /* 0x00008f002d267a23 */ /* 0x000fc4000001081a */
[----:B------:R-:W-:Y:S01]  /*6920*/  FADD.FTZ R5, R43, R4 ;  /* 0x000000042b057221 */ /* 0x000fe20000010000 */
[----:B------:R-:W-:Y:S01]  /*6930*/  F2FP.PACK_AB R4, R112, R65 ;  /* 0x000000417004723e */ /* 0x000fe200000000ff */
[----:B------:R-:W-:Y:S02]  /*6940*/  FFMA.FTZ R45, R41, c[0x0][0x23c], -R34 ;  /* 0x00008f00292d7a23 */ /* 0x000fe40000010822 */
[----:B------:R-:W3:Y:S01]  /*6950*/  MUFU.EX2 R38, R38 ;  /* 0x0000002600267308 */ /* 0x000ee20000000800 */
[----:B------:R-:W-:Y:S01]  /*6960*/  FADD.FTZ R40, R32, R5 ;  /* 0x0000000520287221 */ /* 0x000fe20000010000 */
[----:B------:R-:W-:Y:S01]  /*6970*/  F2FP.PACK_AB R5, R114, R57 ;  /* 0x000000397205723e */ /* 0x000fe200000000ff */
[----:B------:R-:W-:Y:S02]  /*6980*/  FADD.FTZ R41, R36, R53 ;  /* 0x0000003524297221 */ /* 0x000fe40000010000 */
[----:B------:R-:W-:Y:S02]  /*6990*/  FADD.FTZ R31, R31, R40 ;  /* 0x000000281f1f7221 */ /* 0x000fe40000010000 */
[----:B------:R-:W-:-:S02]  /*69a0*/  FADD.FTZ R30, R30, R41 ;  /* 0x000000291e1e7221 */ /* 0x000fc40000010000 */
[----:B------:R-:W-:Y:S02]  /*69b0*/  FADD.FTZ R28, R28, R31 ;  /* 0x0000001f1c1c7221 */ /* 0x000fe40000010000 */
[----:B------:R-:W-:Y:S02]  /*69c0*/  FADD.FTZ R30, R3, R30 ;  /* 0x0000001e031e7221 */ /* 0x000fe40000010000 */
[----:B------:R-:W-:Y:S02]  /*69d0*/  FADD.FTZ R109, R109, R28 ;  /* 0x0000001c6d6d7221 */ /* 0x000fe40000010000 */
[----:B------:R-:W-:Y:S01]  /*69e0*/  FADD.FTZ R105, R105, R30 ;  /* 0x0000001e69697221 */ /* 0x000fe20000010000 */
[----:B---3--:R-:W-:Y:S01]  /*69f0*/  F2FP.PACK_AB R7, R38, R47 ;  /* 0x0000002f2607723e */ /* 0x008fe200000000ff */
        /* <DEDUP_REMOVED lines=9> */
[----:B------:R-:W2:Y:S01]  /*6a90*/  LDSM.16.MT88.4 R12, [R162+0x9000] ;  /* 0x00900000a20c783b */ /* 0x000ea20000004200 */
[----:B------:R-:W-:-:S02]  /*6aa0*/  FADD.FTZ R137, R137, R42 ;  /* 0x0000002a89897221 */ /* 0x000fc40000010000 */
[----:B------:R-:W-:Y:S02]  /*6ab0*/  FFMA.FTZ R43, R39, c[0x0][0x23c], -R34 ;  /* 0x00008f00272b7a23 */ /* 0x000fe40000010822 */
[----:B------:R-:W-:Y:S02]  /*6ac0*/  FFMA.FTZ R36, R33, c[0x0][0x23c], -R26 ;  /* 0x00008f0021247a23 */ /* 0x000fe4000001081a */
[C---:B-1----:R-:W-:Y:S01]  /*6ad0*/  HMMA.16816.F32 R88, R4.reuse, R8, R88 ;  /* 0x000000080458723c */ /* 0x042fe20000001858 */
[----:B------:R-:W-:Y:S01]  /*6ae0*/  FFMA.FTZ R39, R37, c[0x0][0x23c], -R34 ;  /* 0x00008f0025277a23 */ /* 0x000fe20000010822 */
[----:B------:R-:W-:Y:S01]  /*6af0*/  MUFU.EX2 R32, R43 ;  /* 0x0000002b00207308 */ /* 0x000fe20000000800 */
[----:B------:R-:W-:Y:S02]  /*6b00*/  FFMA.FTZ R26, R27, c[0x0][0x23c], -R26 ;  /* 0x00008f001b1a7a23 */ /* 0x000fe4000001081a */
[----:B------:R-:W-:Y:S02]  /*6b10*/  FADD.FTZ R56, R56, R139 ;  /* 0x0000008b38387221 */ /* 0x000fe40000010000 */
[----:B------:R-:W-:Y:S01]  /*6b20*/  FADD.FTZ R54, R54, R137 ;  /* 0x0000008936367221 */ /* 0x000fe20000010000 */
[----:B------:R-:W-:Y:S01]  /*6b30*/  HMMA.16816.F32 R84, R4, R10, R84 ;  /* 0x0000000a0454723c */ /* 0x000fe20000001854 */
[----:B------:R-:W1:Y:S01]  /*6b40*/  LDSM.16.MT88.4 R8, [R166+0x9800] ;  /* 0x00980000a608783b */ /* 0x000e620000004200 */
[----:B------:R-:W-:Y:S01]  /*6b50*/  FADD.FTZ R135, R135, R56 ;  /* 0x0000003887877221 */ /* 0x000fe20000010000 */
[----:B------:R-:W-:Y:S01]  /*6b60*/  MUFU.EX2 R37, R49 ;  /* 0x0000003100257308 */ /* 0x000fe20000000800 */
[----:B------:R-:W-:-:S02]  /*6b70*/  FADD.FTZ R133, R133, R54 ;  /* 0x0000003685857221 */ /* 0x000fc40000010000 */
[----:B------:R-:W-:Y:S02]  /*6b80*/  FADD.FTZ R52, R52, R135 ;  /* 0x0000008734347221 */ /* 0x000fe40000010000 */
[----:B------:R-:W-:Y:S01]  /*6b90*/  FADD.FTZ R50, R50, R133 ;  /* 0x0000008532327221 */ /* 0x000fe20000010000 */
[C---:B------:R-:W-:Y:S01]  /*6ba0*/  HMMA.16816.F32 R80, R4.reuse, R16, R80 ;  /* 0x000000100450723c */ /* 0x040fe20000001850 */
[----:B------:R-:W-:Y:S01]  /*6bb0*/  FADD.FTZ R149, R149, R52 ;  /* 0x0000003495957221 */ /* 0x000fe20000010000 */
[----:B------:R-:W3:Y:S01]  /*6bc0*/  MUFU.EX2 R34, R45 ;  /* 0x0000002d00227308 */ /* 0x000ee20000000800 */
[----:B------:R-:W-:Y:S02]  /*6bd0*/  FADD.FTZ R147, R147, R50 ;  /* 0x0000003293937221 */ /* 0x000fe40000010000 */
[----:B------:R-:W-:Y:S02]  /*6be0*/  FADD.FTZ R64, R64, R149 ;  /* 0x0000009540407221 */ /* 0x000fe40000010000 */
[----:B------:R-:W-:Y:S01]  /*6bf0*/  FADD.FTZ R60, R60, R147 ;  /* 0x000000933c3c7221 */ /* 0x000fe20000010000 */
[----:B------:R-:W-:Y:S01]  /*6c00*/  HMMA.16816.F32 R76, R4, R18, R76 ;  /* 0x00000012044c723c */ /* 0x000fe2000000184c */
[----:B------:R-:W-:Y:S01]  /*6c10*/  FADD.FTZ R3, R143, R64 ;  /* 0x000000408f037221 */ /* 0x000fe20000010000 */
[----:B------:R-:W4:Y:S01]  /*6c20*/  MUFU.EX2 R39, R39 ;  /* 0x0000002700277308 */ /* 0x000f220000000800 */
[----:B------:R-:W-:Y:S01]  /*6c30*/  FADD.FTZ R141, R141, R60 ;  /* 0x0000003c8d8d7221 */ /* 0x000fe20000010000 */
[----:B------:R-:W-:Y:S01]  /*6c40*/  LDSM.16.MT88.4 R16, [R164+0x9800] ;  /* 0x00980000a410783b */ /* 0x000fe20000004200 */
[----:B------:R-:W-:-:S02]  /*6c50*/  FADD.FTZ R3, R62, R3 ;  /* 0x000000033e037221 */ /* 0x000fc40000010000 */
[----:B------:R-:W-:Y:S01]  /*6c60*/  FADD.FTZ R58, R58, R141 ;  /* 0x0000008d3a3a7221 */ /* 0x000fe20000010000 */
[C---:B--2---:R-:W-:Y:S01]  /*6c70*/  HMMA.16816.F32 R72, R4.reuse, R12, R72 ;  /* 0x0000000c0448723c */ /* 0x044fe20000001848 */
[----:B------:R-:W-:Y:S01]  /*6c80*/  FADD.FTZ R106, R106, R3 ;  /* 0x000000036a6a7221 */ /* 0x000fe20000010000 */
[----:B------:R-:W2:Y:S01]  /*6c90*/  MUFU.EX2 R36, R36 ;  /* 0x0000002400247308 */ /* 0x000ea20000000800 */
[----:B------:R-:W-:Y:S02]  /*6ca0*/  FADD.FTZ R119, R119, R58 ;  /* 0x0000003a77777221 */ /* 0x000fe40000010000 */
[----:B------:R-:W-:Y:S02]  /*6cb0*/  FADD.FTZ R129, R129, R106 ;  /* 0x0000006a81817221 */ /* 0x000fe40000010000 */
[----:B------:R-:W-:Y:S01]  /*6cc0*/  FADD.FTZ R108, R108, R119 ;  /* 0x000000776c6c7221 */ /* 0x000fe20000010000 */
[----:B------:R-:W-:Y:S01]  /*6cd0*/  HMMA.16816.F32 R68, R4, R14, R68 ;  /* 0x0000000e0444723c */ /* 0x000fe20000001844 */
[----:B------:R-:W5:Y:S01]  /*6ce0*/  LDSM.16.MT88.4 R12, [R163+0x9800] ;  /* 0x00980000a30c783b */ /* 0x000f620000004200 */
[----:B------:R-:W1:Y:S01]  /*6cf0*/  MUFU.EX2 R26, R26 ;  /* 0x0000001a001a7308 */ /* 0x000e620000000800 */
[----:B------:R-:W-:-:S04]  /*6d00*/  FADD.FTZ R113, R113, R108 ;  /* 0x0000006c71717221 */ /* 0x000fc80000010000 */
[----:B---3--:R-:W-:Y:S01]  /*6d10*/  F2FP.PACK_AB R4, R34, R37 ;  /* 0x000000252204723e */ /* 0x008fe200000000ff */
[----:B------:R-:W-:Y:S01]  /*6d20*/  FADD.FTZ R104, R104, R113 ;  /* 0x0000007168687221 */ /* 0x000fe20000010000 */
[----:B----4-:R-:W-:Y:S02]  /*6d30*/  F2FP.PACK_AB R6, R39, R32 ;  /* 0x000000202706723e */ /* 0x010fe400000000ff */
[----:B--2---:R-:W-:Y:S01]  /*6d40*/  F2FP.PACK_AB R5, R36, R35 ;  /* 0x000000232405723e */ /* 0x004fe200000000ff */
[----:B------:R-:W-:-:S04]  /*6d50*/  FADD.FTZ R57, R57, R104 ;  /* 0x0000006839397221 */ /* 0x000fc80000010000 */
[----:B------:R-:W-:Y:S01]  /*6d60*/  FADD.FTZ R114, R114, R57 ;  /* 0x0000003972727221 */ /* 0x000fe20000010000 */
[----:B-1----:R-:W-:-:S03]  /*6d70*/  F2FP.PACK_AB R7, R26, R29 ;  /* 0x0000001d1a07723e */ /* 0x002fc600000000ff */
[----:B------:R-:W-:-:S04]  /*6d80*/  FADD.FTZ R47, R47, R114 ;  /* 0x000000722f2f7221 */ /* 0x000fc80000010000 */
[----:B------:R-:W-:Y:S01]  /*6d90*/  FADD.FTZ R38, R38, R47 ;  /* 0x0000002f26267221 */ /* 0x000fe20000010000 */
[----:B------:R-:W-:Y:S03]  /*6da0*/  HMMA.16816.F32 R96, R4, R8, R96 ;  /* 0x000000080460723c */ /* 0x000fe60000001860 */
[----:B------:R-:W-:-:S04]  /*6db0*/  FADD.FTZ R35, R35, R38 ;  /* 0x0000002623237221 */ /* 0x000fc80000010000 */
[----:B------:R-:W-:Y:S01]  /*6dc0*/  FADD.FTZ R36, R36, R35 ;  /* 0x0000002324247221 */ /* 0x000fe20000010000 */
[----:B------:R-:W-:Y:S01]  /*6dd0*/  HMMA.16816.F32 R92, R4, R10, R92 ;  /* 0x0000000a045c723c */ /* 0x000fe2000000185c */
[----:B------:R-:W1:Y:S02]  /*6de0*/  LDSM.16.MT88.4 R8, [R162+0x9800] ;  /* 0x00980000a208783b */ /* 0x000e640000004200 */
[----:B------:R-:W-:-:S04]  /*6df0*/  FADD.FTZ R29, R29, R36 ;  /* 0x000000241d1d7221 */ /* 0x000fc80000010000 */
[----:B------:R-:W-:Y:S01]  /*6e00*/  FADD.FTZ R193, R26, R29 ;  /* 0x0000001d1ac17221 */ /* 0x000fe20000010000 */
[C---:B-----5:R-:W-:Y:S07]  /*6e10*/  HMMA.16816.F32 R80, R4.reuse, R12, R80 ;  /* 0x0000000c0450723c */ /* 0x060fee0000001850 */
        /* <DEDUP_REMOVED lines=14> */
[----:B------:R-:W-:Y:S01]  /*6f00*/  FADD.FTZ R192, R39, R32 ;  /* 0x0000002027c07221 */ /* 0x000fe20000010000 */
[----:B------:R-:W-:Y:S04]  /*6f10*/  @!UPT UIADD3 URZ, URZ, URZ, URZ ;  /* 0x0000003f3f3ff290 */ /* 0x000fe8000fffe03f */
        /* <DEDUP_REMOVED lines=63> */
.L_x_5785:
[----:B------:R-:W-:-:S04]  /*7310*/  LEA R3, -R21, RZ, 0x7 ;  /* 0x000000ff15037211 */ /* 0x000fc800078e39ff */
[----:B------:R-:W-:Y:S02]  /*7320*/  SHF.R.S32.HI R4, RZ, 0x1f, R3 ;  /* 0x0000001fff047819 */ /* 0x000fe40000011403 */
.L_x_5786:
[----:B------:R-:W-:Y:S02]  /*7330*/  ISETP.GE.AND P1, PT, R181, c[0x0][0x220], PT ;  /* 0x00008800b5007a0c */ /* 0x000fe40003f26270 */
[----:B------:R-:W-:-:S04]  /*7340*/  LEA R194, P6, R3, R194, 0x1 ;  /* 0x000000c203c27211 */ /* 0x000fc800078c08ff */
[----:B------:R-:W-:-:S07]  /*7350*/  LEA.HI.X R195, R3, R195, R4, 0x1, P6 ;  /* 0x000000c303c37211 */ /* 0x000fce00030f0c04 */
[----:B------:R-:W-:Y:S01]  /*7360*/  @!P1 IMAD.MOV.U32 R9, RZ, RZ, c[0x0][0x1a4] ;  /* 0x00006900ff099624 */ /* 0x000fe200078e00ff */
[-C--:B------:R-:W-:Y:S01]  /*7370*/  @!P1 LEA R8, P2, R21, R22.reuse, 0x6 ;  /* 0x0000001615089211 */ /* 0x080fe200078430ff */
[----:B------:R-:W-:Y:S01]  /*7380*/  @!P1 IMAD.MOV.U32 R24, RZ, RZ, R22 ;  /* 0x000000ffff189224 */ /* 0x000fe200078e0016 */
[-C--:B------:R-:W-:Y:S01]  /*7390*/  @!P1 IADD3 R5, P5, P4, R3, R22.reuse, R186 ;  /* 0x0000001603059210 */ /* 0x080fe20007cbe0ba */
[----:B------:R-:W-:Y:S01]  /*73a0*/  @!P1 IMAD.MOV.U32 R7, RZ, RZ, c[0x0][0x1a4] ;  /* 0x00006900ff079624 */ /* 0x000fe200078e00ff */
[C---:B------:R-:W-:Y:S01]  /*73b0*/  @!P1 LEA R6, P3, R21.reuse, R22, 0x5 ;  /* 0x0000001615069211 */ /* 0x040fe200078628ff */
[----:B------:R-:W-:Y:S01]  /*73c0*/  @!P1 IMAD.MOV.U32 R14, RZ, RZ, R22 ;  /* 0x000000ffff0e9224 */ /* 0x000fe200078e0016 */
[-C--:B------:R-:W-:Y:S01]  /*73d0*/  @!P1 LEA.HI.X R9, R21, R25.reuse, R9, 0x6, P2 ;  /* 0x0000001915099211 */ /* 0x080fe200010f3409 */
[--C-:B------:R-:W-:Y:S01]  /*73e0*/  @!P1 IMAD.MOV.U32 R15, RZ, RZ, R25.reuse ;  /* 0x000000ffff0f9224 */ /* 0x100fe200078e0019 */
[----:B------:R-:W-:Y:S01]  /*73f0*/  @!P1 LEA R20, P2, R5, c[0x0][0x170], 0x1 ;  /* 0x00005c0005149a11 */ /* 0x000fe200078408ff */
[C---:B------:R-:W-:Y:S01]  /*7400*/  @!P1 IMAD.WIDE.U32 R16, R21.reuse, 0x30, R24 ;  /* 0x0000003015109825 */ /* 0x040fe200078e0018 */
[-C--:B------:R-:W-:Y:S01]  /*7410*/  @!P1 IADD3.X R24, R4, R25.reuse, R183, P5, P4 ;  /* 0x0000001904189210 */ /* 0x080fe20002fe84b7 */
[----:B------:R-:W-:Y:S01]  /*7420*/  @P1 STS.128 [R179+0x6000], RZ ;  /* 0x006000ffb3001388 */ /* 0x000fe20000000c00 */
[----:B------:R-:W-:Y:S01]  /*7430*/  @!P1 LEA.HI.X R7, R21, R25, R7, 0x5, P3 ;  /* 0x0000001915079211 */ /* 0x000fe200018f2c07 */
[----:B------:R-:W-:Y:S01]  /*7440*/  @!P1 IMAD.MOV.U32 R11, RZ, RZ, c[0x0][0x1a4] ;  /* 0x00006900ff0b9624 */ /* 0x000fe200078e00ff */
[----:B------:R-:W-:Y:S01]  /*7450*/  @!P1 IADD3 R16, P3, R3, R16, RZ ;  /* 0x0000001003109210 */ /* 0x000fe20007f7e0ff */
[----:B------:R-:W-:Y:S01]  /*7460*/  @!P1 IMAD.MOV.U32 R12, RZ, RZ, R22 ;  /* 0x000000ffff0c9224 */ /* 0x000fe200078e0016 */
[----:B------:R-:W-:Y:S01]  /*7470*/  @!PT LDS RZ, [RZ] ;  /* 0x00000000fffff984 */ /* 0x000fe20000000800 */
[----:B------:R-:W-:Y:S01]  /*7480*/  @!PT LDS RZ, [RZ] ;  /* 0x00000000fffff984 */ /* 0x000fe20000000800 */
[----:B------:R-:W-:Y:S01]  /*7490*/  @!PT LDS RZ, [RZ] ;  /* 0x00000000fffff984 */ /* 0x000fe20000000800 */
[----:B------:R1:W-:Y:S01]  /*74a0*/  @!P1 LDGSTS.E.BYPASS.LTC128B.128 [R179+0x6000], [R194.64] ;  /* 0x06000000c2b39fae */ /* 0x0003e2000b901d46 */
[----:B------:R-:W-:-:S02]  /*74b0*/  @!P1 IMAD.MOV.U32 R13, RZ, RZ, R25 ;  /* 0x000000ffff0d9224 */ /* 0x000fc400078e0019 */
[----:B------:R-:W-:Y:S01]  /*74c0*/  @!P1 IMAD.MOV.U32 R18, RZ, RZ, R22 ;  /* 0x000000ffff129224 */ /* 0x000fe200078e0016 */
[----:B------:R-:W-:Y:S01]  /*74d0*/  @P1 STS.128 [R179+0x6800], RZ ;  /* 0x006800ffb3001388 */ /* 0x000fe20000000c00 */
[----:B------:R-:W-:Y:S02]  /*74e0*/  @!P1 IMAD.MOV.U32 R19, RZ, RZ, R25 ;  /* 0x000000ffff139224 */ /* 0x000fe400078e0019 */
[----:B------:R-:W-:-:S04]  /*74f0*/  @!P1 IMAD.WIDE.U32 R14, R21, 0x50, R14 ;  /* 0x00000050150e9825 */ /* 0x000fc800078e000e */
[----:B------:R-:W-:Y:S02]  /*7500*/  @!P1 IMAD.MOV.U32 R10, RZ, RZ, c[0x0][0x1a4] ;  /* 0x00006900ff0a9624 */ /* 0x000fe400078e00ff */
[----:B------:R-:W-:Y:S02]  /*7510*/  @!P1 IMAD R11, R11, 0x30, RZ ;  /* 0x000000300b0b9824 */ /* 0x000fe400078e02ff */
[----:B------:R-:W-:-:S03]  /*7520*/  @!P1 IMAD.WIDE.U32 R12, R21, 0x60, R12 ;  /* 0x00000060150c9825 */ /* 0x000fc600078e000c */
[----:B------:R-:W-:Y:S01]  /*7530*/  @!P1 IADD3.X R17, R4, R17, R11, P3, !PT ;  /* 0x0000001104119210 */ /* 0x000fe20001ffe40b */
[----:B------:R-:W-:Y:S01]  /*7540*/  @!P1 IMAD.WIDE.U32 R18, R21, 0x70, R18 ;  /* 0x0000007015129825 */ /* 0x000fe200078e0012 */
[----:B------:R-:W-:Y:S02]  /*7550*/  @!P1 LEA.HI.X R21, R5, c[0x0][0x174], R24, 0x1, P2 ;  /* 0x00005d0005159a11 */ /* 0x000fe400010f0c18 */
[C---:B------:R-:W-:Y:S01]  /*7560*/  @!P1 IADD3 R6, P3, R3.reuse, R6, RZ ;  /* 0x0000000603069210 */ /* 0x040fe20007f7e0ff */
[----:B------:R-:W-:Y:S01]  /*7570*/  @!P1 IMAD R5, R10, 0x50, RZ ;  /* 0x000000500a059824 */ /* 0x000fe200078e02ff */
[C---:B------:R-:W-:Y:S01]  /*7580*/  @!P1 IADD3 R10, P2, R3.reuse, R14, RZ ;  /* 0x0000000e030a9210 */ /* 0x040fe20007f5e0ff */
[----:B------:R-:W-:Y:S01]  /*7590*/  @!P1 IMAD.MOV.U32 R14, RZ, RZ, c[0x0][0x1a4] ;  /* 0x00006900ff0e9624 */ /* 0x000fe200078e00ff */
[----:B------:R-:W-:Y:S01]  /*75a0*/  @!P1 LEA R22, P5, R6, c[0x0][0x170], 0x1 ;  /* 0x00005c0006169a11 */ /* 0x000fe200078a08ff */
[----:B------:R-:W-:Y:S01]  /*75b0*/  @!P1 IMAD.MOV.U32 R11, RZ, RZ, c[0x0][0x1a4] ;  /* 0x00006900ff0b9624 */ /* 0x000fe200078e00ff */
[C---:B------:R-:W-:Y:S01]  /*75c0*/  @!P1 IADD3.X R5, R4.reuse, R15, R5, P2, !PT ;  /* 0x0000000f04059210 */ /* 0x040fe200017fe405 */
[----:B------:R-:W-:Y:S01]  /*75d0*/  @!P1 IMAD.X R7, R4, 0x1, R7, P3 ;  /* 0x0000000104079824 */ /* 0x000fe200018e0607 */
[C---:B------:R-:W-:Y:S01]  /*75e0*/  @!P1 IADD3 R8, P2, R3.reuse, R8, RZ ;  /* 0x0000000803089210 */ /* 0x040fe20007f5e0ff */
[----:B------:R-:W-:Y:S01]  /*75f0*/  @!P1 IMAD R15, R14, 0x60, RZ ;  /* 0x000000600e0f9824 */ /* 0x000fe200078e02ff */
[----:B------:R-:W-:Y:S01]  /*7600*/  @!P1 IADD3 R12, P3, R3, R12, RZ ;  /* 0x0000000c030c9210 */ /* 0x000fe20007f7e0ff */
[----:B------:R-:W-:Y:S01]  /*7610*/  @!P1 IMAD R11, R11, 0x70, RZ ;  /* 0x000000700b0b9824 */ /* 0x000fe200078e02ff */
[----:B------:R-:W-:Y:S01]  /*7620*/  @!P1 LEA.HI.X R23, R6, c[0x0][0x174], R7, 0x1, P5 ;  /* 0x00005d0006179a11 */ /* 0x000fe200028f0c07 */
[----:B------:R-:W-:Y:S01]  /*7630*/  @!P1 IMAD.X R9, R4, 0x1, R9, P2 ;  /* 0x0000000104099824 */ /* 0x000fe200010e0609 */
[----:B------:R-:W-:Y:S01]  /*7640*/  @!P1 IADD3 R3, P2, R3, R18, RZ ;  /* 0x0000001203039210 */ /* 0x000fe20007f5e0ff */
[----:B------:R-:W-:Y:S01]  /*7650*/  @!PT LDS RZ, [RZ] ;  /* 0x00000000fffff984 */ /* 0x000fe20000000800 */
[----:B------:R-:W-:Y:S01]  /*7660*/  @!PT LDS RZ, [RZ] ;  /* 0x00000000fffff984 */ /* 0x000fe20000000800 */
[----:B------:R-:W-:Y:S01]  /*7670*/  @!PT LDS RZ, [RZ] ;  /* 0x00000000fffff984 */ /* 0x000fe20000000800 */
[----:B------:R2:W-:Y:S01]  /*7680*/  @!P1 LDGSTS.E.BYPASS.LTC128B.128 [R179+0x6800], [R20.64] ;  /* 0x0680000014b39fae */ /* 0x0005e2000b901d46 */
[----:B------:R-:W-:-:S02]  /*7690*/  @!P1 LEA R18, P4, R8, c[0x0][0x170], 0x1 ;  /* 0x00005c0008129a11 */ /* 0x000fc400078808ff */
[----:B------:R-:W-:Y:S01]  /*76a0*/  @!P1 LEA R6, P5, R16, c[0x0][0x170], 0x1 ;  /* 0x00005c0010069a11 */ /* 0x000fe200078a08ff */
[----:B------:R-:W-:Y:S01]  /*76b0*/  @P1 STS.128 [R179+0x7000], RZ ;  /* 0x007000ffb3001388 */ /* 0x000fe20000000c00 */
[C---:B------:R-:W-:Y:S02]  /*76c0*/  @!P1 IADD3.X R15, R4.reuse, R15, R13, P3, !PT ;  /* 0x0000000f040f9210 */ /* 0x040fe40001ffe40d */
[----:B------:R-:W-:Y:S01]  /*76d0*/  @!P1 IADD3.X R4, R4, R19, R11, P2, !PT ;  /* 0x0000001304049210 */ /* 0x000fe200017fe40b */
        /* <DEDUP_REMOVED lines=8> */
[----:B------:R-:W-:Y:S02]  /*7760*/  @!P1 LEA R8, P3, R12, c[0x0][0x170], 0x1 ;  /* 0x00005c000c089a11 */ /* 0x000fe400078608ff */
        /* <DEDUP_REMOVED lines=29> */
[----:B------:R-:W4:Y:S04]  /*7940*/  LDSM.16.M88.4 R12, [R171+0x2000] ;  /* 0x00200000ab0c783b */ /* 0x000f280000000200 */
[----:B------:R-:W-:Y:S04]  /*7950*/  LDSM.16.M88.4 R104, [R170] ;  /* 0x00000000aa68783b */ /* 0x000fe80000000200 */
[----:B------:R-:W-:Y:S04]  /*7960*/  LDSM.16.M88.4 R28, [R165+0x2000] ;  /* 0x00200000a51c783b */ /* 0x000fe80000000200 */
[----:B---3--:R-:W1:Y:S04]  /*7970*/  LDSM.16.M88.4 R4, [R171+0x2800] ;  /* 0x00280000ab04783b */ /* 0x008e680000000200 */
[----:B------:R-:W2:Y:S04]  /*7980*/  LDSM.16.M88.4 R52, [R171+0x3800] ;  /* 0x00380000ab34783b */ /* 0x000ea80000000200 */
[----:B------:R-:W3:Y:S04]  /*7990*/  LDSM.16.M88.4 R44, [R171+0x4000] ;  /* 0x00400000ab2c783b */ /* 0x000ee80000000200 */
[----:B------:R-:W2:Y:S04]  /*79a0*/  LDSM.16.M88.4 R24, [R165+0x2800] ;  /* 0x00280000a518783b */ /* 0x000ea80000000200 */
[----:B------:R-:W2:Y:S04]  /*79b0*/  LDSM.16.M88.4 R60, [R171+0x3000] ;  /* 0x00300000ab3c783b */ /* 0x000ea80000000200 */
[----:B------:R-:W2:Y:S04]  /*79c0*/  LDSM.16.M88.4 R36, [R171+0x4800] ;  /* 0x00480000ab24783b */ /* 0x000ea80000000200 */
[----:B------:R-:W-:Y:S01]  /*79d0*/  LDSM.16.M88.4 R116, [R171+0x5800] ;  /* 0x00580000ab74783b */ /* 0x000fe20000000200 */
[C---:B----4-:R-:W-:Y:S03]  /*79e0*/  HMMA.16816.F32 R16, R20.reuse, R12, RZ ;  /* 0x0000000c1410723c */ /* 0x050fe600000018ff */
        /* <DEDUP_REMOVED lines=8> */
[----:B------:R-:W5:Y:S07]  /*7a70*/  LDSM.16.M88.4 R28, [R171+0x5000] ;  /* 0x00500000ab1c783b */ /* 0x000f6e0000000200 */
[C---:B------:R-:W-:Y:S08]  /*7a80*/  HMMA.16816.F32 R4, R20.reuse, R6, RZ ;  /* 0x000000061404723c */ /* 0x040ff000000018ff */
[C---:B--2---:R-:W-:Y:S08]  /*7a90*/  HMMA.16816.F32 R56, R20.reuse, R52, RZ ;  /* 0x000000341438723c */ /* 0x044ff000000018ff */
[C---:B---3--:R-:W-:Y:S08]  /*7aa0*/  HMMA.16816.F32 R48, R20.reuse, R44, RZ ;  /* 0x0000002c1430723c */ /* 0x048ff000000018ff */
[C---:B------:R-:W-:Y:S08]  /*7ab0*/  HMMA.16816.F32 R52, R20.reuse, R54, RZ ;  /* 0x000000361434723c */ /* 0x040ff000000018ff */
[----:B------:R-:W-:Y:S08]  /*7ac0*/  HMMA.16816.F32 R44, R20, R46, RZ ;  /* 0x0000002e142c723c */ /* 0x000ff000000018ff */
[C---:B------:R-:W-:Y:S08]  /*7ad0*/  HMMA.16816.F32 R8, R104.reuse, R24, R8 ;  /* 0x000000186808723c */ /* 0x040ff00000001808 */
[----:B------:R-:W-:Y:S08]  /*7ae0*/  HMMA.16816.F32 R4, R104, R26, R4 ;  /* 0x0000001a6804723c */ /* 0x000ff00000001804 */
        /* <DEDUP_REMOVED lines=49> */
[----:B------:R-:W-:Y:S01]  /*7e00*/  HMMA.16816.F32 R28, R104, R114, R28 ;  /* 0x00000072681c723c */ /* 0x000fe2000000181c */
[----:B------:R-:W2:Y:S04]  /*7e10*/  LDSM.16.M88.4 R104, [R100+0x800] ;  /* 0x000800006468783b */ /* 0x000ea80000000200 */
[----:B------:R-:W3:Y:S03]  /*7e20*/  LDSM.16.M88.4 R112, [R100+0x1000] ;  /* 0x001000006470783b */ /* 0x000ee60000000200 */
[C---:B-1----:R-:W-:Y:S08]  /*7e30*/  HMMA.16816.F32 R16, R116.reuse, R108, R16 ;  /* 0x0000006c7410723c */ /* 0x042ff00000001810 */
[C---:B------:R-:W-:Y:S01]  /*7e40*/  HMMA.16816.F32 R12, R116.reuse, R110, R12 ;  /* 0x0000006e740c723c */ /* 0x040fe2000000180c */
[----:B------:R-:W1:Y:S07]  /*7e50*/  LDSM.16.M88.4 R108, [R100+0x1800] ;  /* 0x00180000646c783b */ /* 0x000e6e0000000200 */
[C---:B--2---:R-:W-:Y:S08]  /*7e60*/  HMMA.16816.F32 R8, R116.reuse, R104, R8 ;  /* 0x000000687408723c */ /* 0x044ff00000001808 */
[----:B------:R-:W-:Y:S01]  /*7e70*/  HMMA.16816.F32 R4, R116, R106, R4 ;  /* 0x0000006a7404723c */ /* 0x000fe20000001804 */
[----:B------:R-:W2:Y:S01]  /*7e80*/  LDSM.16.M88.4 R104, [R100+0x2000] ;  /* 0x002000006468783b */ /* 0x000ea20000000200 */
[----:B------:R-:W-:-:S02]  /*7e90*/  FMUL.FTZ R3, R16, c[0x0][0x2ec] ;  /* 0x0000bb0010037a20 */ /* 0x000fc40000410000 */
[----:B------:R-:W-:Y:S02]  /*7ea0*/  FMUL.FTZ R16, R18, c[0x0][0x2ec] ;  /* 0x0000bb0012107a20 */ /* 0x000fe40000410000 */
[----:B------:R-:W-:Y:S02]  /*7eb0*/  FMUL.FTZ R18, R19, c[0x0][0x2ec] ;  /* 0x0000bb0013127a20 */ /* 0x000fe40000410000 */
[C---:B---3--:R-:W-:Y:S01]  /*7ec0*/  HMMA.16816.F32 R64, R116.reuse, R112, R64 ;  /* 0x000000707440723c */ /* 0x048fe20000001840 */
[----:B------:R-:W-:Y:S01]  /*7ed0*/  FMUL.FTZ R19, R12, c[0x0][0x2ec] ;  /* 0x0000bb000c137a20 */ /* 0x000fe20000410000 */
[----:B------:R-:W-:Y:S01]  /*7ee0*/  MUFU.TANH R3, R3 ;  /* 0x0000000300037308 */ /* 0x000fe20000002400 */
[----:B------:R-:W-:Y:S02]  /*7ef0*/  FMUL.FTZ R14, R14, c[0x0][0x2ec] ;  /* 0x0000bb000e0e7a20 */ /* 0x000fe40000410000 */
[----:B------:R-:W-:Y:S02]  /*7f00*/  FMUL.FTZ R12, R13, c[0x0][0x2ec] ;  /* 0x0000bb000d0c7a20 */ /* 0x000fe40000410000 */
[----:B------:R-:W-:Y:S01]  /*7f10*/  FMUL.FTZ R13, R15, c[0x0][0x2ec] ;  /* 0x0000bb000f0d7a20 */ /* 0x000fe20000410000 */
[----:B------:R-:W-:Y:S01]  /*7f20*/  HMMA.16816.F32 R60, R116, R114, R60 ;  /* 0x00000072743c723c */ /* 0x000fe2000000183c */
[----:B------:R-:W3:Y:S01]  /*7f30*/  LDSM.16.M88.4 R112, [R100+0x2800] ;  /* 0x002800006470783b */ /* 0x000ee20000000200 */
[----:B------:R-:W4:Y:S01]  /*7f40*/  MUFU.TANH R19, R19 ;  /* 0x0000001300137308 */ /* 0x000f220000002400 */
[----:B------:R-:W-:-:S02]  /*7f50*/  FMUL.FTZ R121, R8, c[0x0][0x2ec] ;  /* 0x0000bb0008797a20 */ /* 0x000fc40000410000 */
[----:B------:R-:W-:Y:S02]  /*7f60*/  FMUL.FTZ R10, R10, c[0x0][0x2ec] ;  /* 0x0000bb000a0a7a20 */ /* 0x000fe40000410000 */
[----:B------:R-:W-:Y:S01]  /*7f70*/  FMUL.FTZ R8, R9, c[0x0][0x2ec] ;  /* 0x0000bb0009087a20 */ /* 0x000fe20000410000 */
[C---:B-1----:R-:W-:Y:S01]  /*7f80*/  HMMA.16816.F32 R56, R116.reuse, R108, R56 ;  /* 0x0000006c7438723c */ /* 0x042fe20000001838 */
[----:B------:R-:W-:Y:S01]  /*7f90*/  FMUL.FTZ R15, R4, c[0x0][0x2ec] ;  /* 0x0000bb00040f7a20 */ /* 0x000fe20000410000 */
[----:B------:R-:W1:Y:S01]  /*7fa0*/  MUFU.TANH R14, R14 ;  /* 0x0000000e000e7308 */ /* 0x000e620000002400 */
[----:B------:R-:W-:Y:S02]  /*7fb0*/  FMUL.FTZ R6, R6, c[0x0][0x2ec] ;  /* 0x0000bb0006067a20 */ /* 0x000fe40000410000 */
[----:B------:R-:W-:Y:S02]  /*7fc0*/  FMUL.FTZ R9, R11, c[0x0][0x2ec] ;  /* 0x0000bb000b097a20 */ /* 0x000fe40000410000 */
[----:B------:R-:W-:Y:S01]  /*7fd0*/  IMAD.SHL.U32 R11, R180, 0x80, RZ ;  /* 0x00000080b40b7824 */ /* 0x000fe200078e00ff */
[----:B------:R-:W-:Y:S01]  /*7fe0*/  HMMA.16816.F32 R52, R116, R110, R52 ;  /* 0x0000006e7434723c */ /* 0x000fe20000001834 */
[----:B------:R-:W5:Y:S01]  /*7ff0*/  LDSM.16.M88.4 R108, [R100+0x3000] ;  /* 0x00300000646c783b */ /* 0x000f620000000200 */
[----:B------:R-:W1:Y:S01]  /*8000*/  MUFU.TANH R121, R121 ;  /* 0x0000007900797308 */ /* 0x000e620000002400 */
[----:B------:R-:W-:-:S02]  /*8010*/  FMUL.FTZ R7, R7, c[0x0][0x2ec] ;  /* 0x0000bb0007077a20 */ /* 0x000fc40000410000 */
[----:B------:R-:W-:Y:S01]  /*8020*/  FMUL.FTZ R4, R5, c[0x0][0x2ec] ;  /* 0x0000bb0005047a20 */ /* 0x000fe20000410000 */
[--C-:B------:R-:W-:Y:S01]  /*8030*/  LOP3.LUT R5, R11, 0x8, R126.reuse, 0xfe, !PT ;  /* 0x000000080b057812 */ /* 0x100fe200078efe7e */
[----:B------:R-:W-:Y:S01]  /*8040*/  FMUL.FTZ R64, R64, c[0x0][0x2ec] ;  /* 0x0000bb0040407a20 */ /* 0x000fe20000410000 */
[C---:B--2---:R-:W-:Y:S01]  /*8050*/  HMMA.16816.F32 R48, R116.reuse, R104, R48 ;  /* 0x000000687430723c */ /* 0x044fe20000001830 */
[----:B------:R-:W-:Y:S01]  /*8060*/  FMUL.FTZ R66, R66, c[0x0][0x2ec] ;  /* 0x0000bb0042427a20 */ /* 0x000fe20000410000 */
[----:B------:R-:W-:Y:S01]  /*8070*/  MUFU.TANH R10, R10 ;  /* 0x0000000a000a7308 */ /* 0x000fe20000002400 */
[----:B------:R-:W-:Y:S01]  /*8080*/  FMUL.FTZ R60, R60, c[0x0][0x2ec] ;  /* 0x0000bb003c3c7a20 */ /* 0x000fe20000410000 */
[C---:B------:R-:W-:Y:S01]  /*8090*/  ISETP.GE.AND P3, PT, R5.reuse, R128, PT ;  /* 0x000000800500720c */ /* 0x040fe20003f66270 */
[----:B------:R-:W-:Y:S01]  /*80a0*/  FMUL.FTZ R62, R62, c[0x0][0x2ec] ;  /* 0x0000bb003e3e7a20 */ /* 0x000fe20000410000 */
[----:B------:R-:W-:Y:S01]  /*80b0*/  ISETP.GE.AND P2, PT, R5, R127, PT ;  /* 0x0000007f0500720c */ /* 0x000fe20003f46270 */
[----:B------:R-:W-:Y:S01]  /*80c0*/  FMUL.FTZ R67, R67, c[0x0][0x2ec] ;  /* 0x0000bb0043437a20 */ /* 0x000fe20000410000 */
[----:B------:R-:W-:Y:S01]  /*80d0*/  HMMA.16816.F32 R44, R116, R106, R44 ;  /* 0x0000006a742c723c */ /* 0x000fe2000000182c */
[----:B------:R-:W2:Y:S01]  /*80e0*/  LDSM.16.M88.4 R104, [R100+0x3800] ;  /* 0x003800006468783b */ /* 0x000ea20000000200 */
[----:B------:R-:W-:Y:S01]  /*80f0*/  FMUL.FTZ R207, R56, c[0x0][0x2ec] ;  /* 0x0000bb0038cf7a20 */ /* 0x000fe20000410000 */
[----:B------:R-:W1:Y:S01]  /*8100*/  MUFU.TANH R15, R15 ;  /* 0x0000000f000f7308 */ /* 0x000e620000002400 */
[----:B------:R-:W-:Y:S01]  /*8110*/  FMUL.FTZ R56, R58, c[0x0][0x2ec] ;  /* 0x0000bb003a387a20 */ /* 0x000fe20000410000 */
[----:B------:R-:W-:Y:S01]  /*8120*/  LOP3.LUT R5, R11, 0x18, R126, 0xfe, !PT ;  /* 0x000000180b057812 */ /* 0x000fe200078efe7e */
[----:B------:R-:W-:Y:S01]  /*8130*/  FMUL.FTZ R217, R57, c[0x0][0x2ec] ;  /* 0x0000bb0039d97a20 */ /* 0x000fe20000410000 */
[----:B------:R-:W-:-:S04]  /*8140*/  DEPBAR.LE SB0, 0x0 ;  /* 0x000080000000791a */ /* 0x000fc80000000000 */
[C---:B---3--:R-:W-:Y:S01]  /*8150*/  HMMA.16816.F32 R40, R116.reuse, R112, R40 ;  /* 0x000000707428723c */ /* 0x048fe20000001828 */
[----:B------:R-:W-:Y:S01]  /*8160*/  MUFU.TANH R6, R6 ;  /* 0x0000000600067308 */ /* 0x000fe20000002400 */
[----:B------:R-:W-:Y:S01]  /*8170*/  FMUL.FTZ R52, R52, c[0x0][0x2ec] ;  /* 0x0000bb0034347a20 */ /* 0x000fe20000410000 */
[----:B------:R-:W-:Y:S01]  /*8180*/  ISETP.GE.AND P4, PT, R5, R128, PT ;  /* 0x000000800500720c */ /* 0x000fe20003f86270 */
[----:B------:R-:W-:Y:S02]  /*8190*/  FMUL.FTZ R54, R54, c[0x0][0x2ec] ;  /* 0x0000bb0036367a20 */ /* 0x000fe40000410000 */
[----:B------:R-:W-:Y:S02]  /*81a0*/  FMUL.FTZ R48, R48, c[0x0][0x2ec] ;  /* 0x0000bb0030307a20 */ /* 0x000fe40000410000 */
[----:B------:R-:W-:Y:S01]  /*81b0*/  HMMA.16816.F32 R36, R116, R114, R36 ;  /* 0x000000727424723c */ /* 0x000fe20000001824 */
[----:B------:R3:W-:Y:S01]  /*81c0*/  MUFU.TANH R225, R7 ;  /* 0x0000000700e17308 */ /* 0x0007e20000002400 */
[----:B------:R-:W-:-:S02]  /*81d0*/  FMUL.FTZ R49, R49, c[0x0][0x2ec] ;  /* 0x0000bb0031317a20 */ /* 0x000fc40000410000 */
[----:B------:R-:W-:Y:S02]  /*81e0*/  FMUL.FTZ R50, R50, c[0x0][0x2ec] ;  /* 0x0000bb0032327a20 */ /* 0x000fe40000410000 */
[----:B------:R-:W-:Y:S02]  /*81f0*/  FMUL.FTZ R51, R51, c[0x0][0x2ec] ;  /* 0x0000bb0033337a20 */ /* 0x000fe40000410000 */
[----:B-----5:R-:W-:Y:S01]  /*8200*/  HMMA.16816.F32 R32, R116, R108, R32 ;  /* 0x0000006c7420723c */ /* 0x020fe20000001820 */
[----:B------:R-:W5:Y:S01]  /*8210*/  MUFU.TANH R147, R64 ;  /* 0x0000004000937308 */ /* 0x000f620000002400 */
[----:B------:R-:W-:Y:S02]  /*8220*/  FMUL.FTZ R44, R44, c[0x0][0x2ec] ;  /* 0x0000bb002c2c7a20 */ /* 0x000fe40000410000 */
[----:B------:R-:W-:Y:S02]  /*8230*/  FMUL.FTZ R46, R46, c[0x0][0x2ec] ;  /* 0x0000bb002e2e7a20 */ /* 0x000fe40000410000 */
[----:B------:R-:W-:-:S02]  /*8240*/  FMUL.FTZ R59, R59, c[0x0][0x2ec] ;  /* 0x0000bb003b3b7a20 */ /* 0x000fc40000410000 */
[C---:B------:R-:W-:Y:S01]  /*8250*/  HMMA.16816.F32 R28, R116.reuse, R110, R28 ;  /* 0x0000006e741c723c */ /* 0x040fe2000000181c */
[----:B------:R-:W1:Y:S01]  /*8260*/  MUFU.TANH R145, R66 ;  /* 0x0000004200917308 */ /* 0x000e620000002400 */
[C-C-:B---3--:R-:W-:Y:S01]  /*8270*/  LOP3.LUT R7, R11.reuse, 0x10, R126.reuse, 0xfe, !PT ;  /* 0x000000100b077812 */ /* 0x148fe200078efe7e */
[----:B------:R-:W-:Y:S01]  /*8280*/  FMUL.FTZ R135, R40, c[0x0][0x2ec] ;  /* 0x0000bb0028877a20 */ /* 0x000fe20000410000 */
[--C-:B------:R-:W-:Y:S01]  /*8290*/  LOP3.LUT R40, R11, 0x20, R126.reuse, 0xfe, !PT ;  /* 0x000000200b287812 */ /* 0x100fe200078efe7e */
[----:B------:R-:W-:Y:S01]  /*82a0*/  FMUL.FTZ R42, R42, c[0x0][0x2ec] ;  /* 0x0000bb002a2a7a20 */ /* 0x000fe20000410000 */
[-C--:B------:R-:W-:Y:S01]  /*82b0*/  ISETP.GE.AND P5, PT, R7, R128.reuse, PT ;  /* 0x000000800700720c */ /* 0x080fe20003fa6270 */
[----:B------:R-:W-:Y:S01]  /*82c0*/  FMUL.FTZ R63, R63, c[0x0][0x2ec] ;  /* 0x0000bb003f3f7a20 */ /* 0x000fe20000410000 */
[C---:B--2---:R-:W-:Y:S01]  /*82d0*/  HMMA.16816.F32 R24, R116.reuse, R104, R24 ;  /* 0x000000687418723c */ /* 0x044fe20000001818 */
[----:B------:R-:W-:Y:S01]  /*82e0*/  MUFU.TANH R143, R60 ;  /* 0x0000003c008f7308 */ /* 0x000fe20000002400 */
[-C--:B------:R-:W-:Y:S01]  /*82f0*/  ISETP.GE.AND P6, PT, R7, R127.reuse, PT ;  /* 0x0000007f0700720c */ /* 0x080fe20003fc6270 */
[----:B------:R-:W-:Y:S01]  /*8300*/  FMUL.FTZ R38, R38, c[0x0][0x2ec] ;  /* 0x0000bb0026267a20 */ /* 0x000fe20000410000 */
[----:B----4-:R-:W-:Y:S01]  /*8310*/  FSEL R7, R19, -INF , !P3 ;  /* 0xff80000013077808 */ /* 0x010fe20005800000 */
[----:B------:R-:W-:Y:S01]  /*8320*/  FMUL.FTZ R36, R36, c[0x0][0x2ec] ;  /* 0x0000bb0024247a20 */ /* 0x000fe20000410000 */
[-C--:B------:R-:W-:Y:S01]  /*8330*/  ISETP.GE.AND P3, PT, R5, R127.reuse, PT ;  /* 0x0000007f0500720c */ /* 0x080fe20003f66270 */
[----:B------:R-:W-:Y:S01]  /*8340*/  FMUL.FTZ R17, R17, c[0x0][0x2ec] ;  /* 0x0000bb0011117a20 */ /* 0x000fe20000410000 */
[----:B------:R-:W-:Y:S01]  /*8350*/  HMMA.16816.F32 R20, R116, R106, R20 ;  /* 0x0000006a7414723c */ /* 0x000fe20000001814 */
[----:B------:R-:W2:Y:S01]  /*8360*/  MUFU.TANH R151, R62 ;  /* 0x0000003e00977308 */ /* 0x000ea20000002400 */
[----:B-1----:R-:W-:Y:S01]  /*8370*/  FSEL R5, R14, -INF , !P2 ;  /* 0xff8000000e057808 */ /* 0x002fe20005000000 */
[----:B------:R-:W-:Y:S01]  /*8380*/  FMUL.FTZ R32, R32, c[0x0][0x2ec] ;  /* 0x0000bb0020207a20 */ /* 0x000fe20000410000 */
[C-C-:B------:R-:W-:Y:S01]  /*8390*/  LOP3.LUT R19, R11.reuse, 0x28, R126.reuse, 0xfe, !PT ;  /* 0x000000280b137812 */ /* 0x140fe200078efe7e */
[----:B------:R-:W-:Y:S01]  /*83a0*/  FMUL.FTZ R34, R34, c[0x0][0x2ec] ;  /* 0x0000bb0022227a20 */ /* 0x000fe20000410000 */
[----:B------:R-:W-:Y:S01]  /*83b0*/  LOP3.LUT R14, R11, 0x30, R126, 0xfe, !PT ;  /* 0x000000300b0e7812 */ /* 0x000fe200078efe7e */
[----:B------:R-:W-:Y:S01]  /*83c0*/  FMUL.FTZ R53, R53, c[0x0][0x2ec] ;  /* 0x0000bb0035357a20 */ /* 0x000fe20000410000 */
[----:B------:R-:W-:Y:S01]  /*83d0*/  FSEL R121, R121, -INF , !P5 ;  /* 0xff80000079797808 */ /* 0x000fe20006800000 */
[----:B------:R-:W1:Y:S01]  /*83e0*/  MUFU.TANH R207, R207 ;  /* 0x000000cf00cf7308 */ /* 0x000e620000002400 */
[----:B------:R-:W-:Y:S01]  /*83f0*/  FSEL R119, R15, -INF , !P4 ;  /* 0xff8000000f777808 */ /* 0x000fe20006000000 */
[----:B------:R-:W-:Y:S01]  /*8400*/  FMUL.FTZ R28, R28, c[0x0][0x2ec] ;  /* 0x0000bb001c1c7a20 */ /* 0x000fe20000410000 */
[----:B------:R-:W-:Y:S01]  /*8410*/  ISETP.GE.AND P2, PT, R40, R128, PT ;  /* 0x000000802800720c */ /* 0x000fe20003f46270 */
[----:B------:R-:W-:Y:S01]  /*8420*/  FMUL.FTZ R30, R30, c[0x0][0x2ec] ;  /* 0x0000bb001e1e7a20 */ /* 0x000fe20000410000 */
[-C--:B------:R-:W-:Y:S01]  /*8430*/  ISETP.GE.AND P5, PT, R40, R127.reuse, PT ;  /* 0x0000007f2800720c */ /* 0x080fe20003fa6270 */
[----:B------:R-:W-:Y:S01]  /*8440*/  FMUL.FTZ R55, R55, c[0x0][0x2ec] ;  /* 0x0000bb0037377a20 */ /* 0x000fe20000410000 */
[-C--:B------:R-:W-:Y:S01]  /*8450*/  ISETP.GE.AND P4, PT, R19, R127.reuse, PT ;  /* 0x0000007f1300720c */ /* 0x080fe20003f86270 */
[----:B------:R-:W-:Y:S01]  /*8460*/  MUFU.TANH R56, R56 ;  /* 0x0000003800387308 */ /* 0x000fe20000002400 */
[----:B-----5:R-:W-:Y:S01]  /*8470*/  FSEL R147, R147, -INF , !P2 ;  /* 0xff80000093937808 */ /* 0x020fe20005000000 */
[----:B------:R-:W-:Y:S01]  /*8480*/  FMUL.FTZ R24, R24, c[0x0][0x2ec] ;  /* 0x0000bb0018187a20 */ /* 0x000fe20000410000 */
[----:B------:R-:W-:Y:S01]  /*8490*/  FSEL R145, R145, -INF , !P5 ;  /* 0xff80000091917808 */ /* 0x000fe20006800000 */
[----:B------:R-:W-:Y:S01]  /*84a0*/  FMUL.FTZ R26, R26, c[0x0][0x2ec] ;  /* 0x0000bb001a1a7a20 */ /* 0x000fe20000410000 */
[----:B--2---:R-:W-:Y:S01]  /*84b0*/  FSEL R151, R151, -INF , !P4 ;  /* 0xff80000097977808 */ /* 0x004fe20006000000 */
[----:B------:R-:W-:Y:S01]  /*84c0*/  FMUL.FTZ R65, R65, c[0x0][0x2ec] ;  /* 0x0000bb0041417a20 */ /* 0x000fe20000410000 */
[----:B------:R-:W-:Y:S01]  /*84d0*/  ISETP.GE.AND P2, PT, R14, R127, PT ;  /* 0x0000007f0e00720c */ /* 0x000fe20003f46270 */
[----:B------:R-:W-:Y:S01]  /*84e0*/  MUFU.TANH R205, R52 ;  /* 0x0000003400cd7308 */ /* 0x000fe20000002400 */
        /* <DEDUP_REMOVED lines=9> */
[----:B------:R-:W2:Y:S01]  /*8580*/  MUFU.TANH R155, R48 ;  /* 0x00000030009b7308 */ /* 0x000ea20000002400 */
[----:B------:R-:W-:Y:S02]  /*8590*/  FMUL.FTZ R27, R27, c[0x0][0x2ec] ;  /* 0x0000bb001b1b7a20 */ /* 0x000fe40000410000 */
[----:B------:R-:W-:Y:S02]  /*85a0*/  FMUL.FTZ R47, R47, c[0x0][0x2ec] ;  /* 0x0000bb002f2f7a20 */ /* 0x000fe40000410000 */
[----:B------:R-:W-:Y:S02]  /*85b0*/  FMUL.FTZ R39, R39, c[0x0][0x2ec] ;  /* 0x0000bb0027277a20 */ /* 0x000fe40000410000 */
[----:B------:R-:W-:Y:S01]  /*85c0*/  FMUL.FTZ R33, R33, c[0x0][0x2ec] ;  /* 0x0000bb0021217a20 */ /* 0x000fe20000410000 */
[----:B------:R3:W-:Y:S01]  /*85d0*/  MUFU.TANH R203, R49 ;  /* 0x0000003100cb7308 */ /* 0x0007e20000002400 */
[----:B------:R-:W-:-:S02]  /*85e0*/  FMUL.FTZ R35, R35, c[0x0][0x2ec] ;  /* 0x0000bb0023237a20 */ /* 0x000fc40000410000 */
[----:B------:R-:W-:Y:S02]  /*85f0*/  FMUL.FTZ R31, R31, c[0x0][0x2ec] ;  /* 0x0000bb001f1f7a20 */ /* 0x000fe40000410000 */
[----:B------:R-:W-:Y:S02]  /*8600*/  FMUL.FTZ R25, R25, c[0x0][0x2ec] ;  /* 0x0000bb0019197a20 */ /* 0x000fe40000410000 */
[----:B------:R-:W-:Y:S01]  /*8610*/  FMUL.FTZ R21, R21, c[0x0][0x2ec] ;  /* 0x0000bb0015157a20 */ /* 0x000fe20000410000 */
[----:B------:R-:W4:Y:S01]  /*8620*/  MUFU.TANH R153, R50 ;  /* 0x0000003200997308 */ /* 0x000f220000002400 */
[----:B------:R-:W-:-:S07]  /*8630*/  FMUL.FTZ R23, R23, c[0x0][0x2ec] ;  /* 0x0000bb0017177a20 */ /* 0x000fce0000410000 */
[----:B------:R5:W-:Y:S01]  /*8640*/  MUFU.TANH R189, R51 ;  /* 0x0000003300bd7308 */ /* 0x000be20000002400 */
[----:B---3--:R-:W-:Y:S02]  /*8650*/  FSEL R49, R6, -INF , !P3 ;  /* 0xff80000006317808 */ /* 0x008fe40005800000 */
[-C--:B------:R-:W-:Y:S02]  /*8660*/  ISETP.GE.AND P3, PT, R14, R128.reuse, PT ;  /* 0x000000800e00720c */ /* 0x080fe40003f66270 */
[----:B------:R-:W-:Y:S02]  /*8670*/  LOP3.LUT R6, R11, 0x40, R126, 0xfe, !PT ;  /* 0x000000400b067812 */ /* 0x000fe400078efe7e */
[----:B-1----:R-:W-:Y:S01]  /*8680*/  FSEL R207, R207, -INF , !P3 ;  /* 0xff800000cfcf7808 */ /* 0x002fe20005800000 */
[----:B------:R-:W-:Y:S01]  /*8690*/  MUFU.TANH R187, R44 ;  /* 0x0000002c00bb7308 */ /* 0x000fe20000002400 */
[C---:B------:R-:W-:Y:S02]  /*86a0*/  ISETP.GE.AND P4, PT, R6.reuse, R128, PT ;  /* 0x000000800600720c */ /* 0x040fe40003f86270 */
[----:B------:R-:W-:-:S02]  /*86b0*/  ISETP.GE.AND P3, PT, R6, R127, PT ;  /* 0x0000007f0600720c */ /* 0x000fc40003f66270 */
[--C-:B------:R-:W-:Y:S02]  /*86c0*/  LOP3.LUT R6, R11, 0x50, R126.reuse, 0xfe, !PT ;  /* 0x000000500b067812 */ /* 0x100fe400078efe7e */
[----:B--2---:R-:W-:Y:S01]  /*86d0*/  FSEL R155, R155, -INF , !P4 ;  /* 0xff8000009b9b7808 */ /* 0x004fe20006000000 */
[----:B------:R-:W1:Y:S01]  /*86e0*/  MUFU.TANH R149, R46 ;  /* 0x0000002e00957308 */ /* 0x000e620000002400 */
[----:B-----5:R-:W-:Y:S02]  /*86f0*/  FSEL R51, R10, -INF , !P6 ;  /* 0xff8000000a337808 */ /* 0x020fe40007000000 */
[-C--:B------:R-:W-:Y:S02]  /*8700*/  ISETP.GE.AND P6, PT, R19, R128.reuse, PT ;  /* 0x000000801300720c */ /* 0x080fe40003fc6270 */
[----:B------:R-:W-:Y:S02]  /*8710*/  LOP3.LUT R10, R11, 0x38, R126, 0xfe, !PT ;  /* 0x000000380b0a7812 */ /* 0x000fe400078efe7e */
[----:B------:R-:W-:Y:S01]  /*8720*/  FSEL R143, R143, -INF , !P6 ;  /* 0xff8000008f8f7808 */ /* 0x000fe20007000000 */
[----:B------:R-:W2:Y:S01]  /*8730*/  MUFU.TANH R135, R135 ;  /* 0x0000008700877308 */ /* 0x000ea20000002400 */
[----:B------:R-:W-:-:S02]  /*8740*/  ISETP.GE.AND P5, PT, R10, R128, PT ;  /* 0x000000800a00720c */ /* 0x000fc40003fa6270 */
[-C--:B------:R-:W-:Y:S02]  /*8750*/  ISETP.GE.AND P6, PT, R10, R127.reuse, PT ;  /* 0x0000007f0a00720c */ /* 0x080fe40003fc6270 */
[----:B------:R-:W-:Y:S02]  /*8760*/  LOP3.LUT R10, R11, 0x48, R126, 0xfe, !PT ;  /* 0x000000480b0a7812 */ /* 0x000fe400078efe7e */
[----:B------:R-:W-:Y:S01]  /*8770*/  FSEL R205, R205, -INF , !P5 ;  /* 0xff800000cdcd7808 */ /* 0x000fe20006800000 */
[----:B------:R-:W3:Y:S01]  /*8780*/  MUFU.TANH R129, R42 ;  /* 0x0000002a00817308 */ /* 0x000ee20000002400 */
[----:B------:R-:W-:Y:S02]  /*8790*/  FSEL R57, R57, -INF , !P6 ;  /* 0xff80000039397808 */ /* 0x000fe40007000000 */
[----:B------:R-:W-:Y:S02]  /*87a0*/  ISETP.GE.AND P5, PT, R10, R127, PT ;  /* 0x0000007f0a00720c */ /* 0x000fe40003fa6270 */
[----:B------:R-:W-:-:S02]  /*87b0*/  ISETP.GE.AND P6, PT, R6, R128, PT ;  /* 0x000000800600720c */ /* 0x000fc40003fc6270 */
[----:B------:R-:W-:Y:S01]  /*87c0*/  ISETP.GE.AND P4, PT, R6, R127, PT ;  /* 0x0000007f0600720c */ /* 0x000fe20003f86270 */
[----:B------:R-:W-:Y:S01]  /*87d0*/  MUFU.TANH R123, R38 ;  /* 0x00000026007b7308 */ /* 0x000fe20000002400 */
[----:B------:R-:W-:Y:S02]  /*87e0*/  LOP3.LUT R6, R11, 0x60, R126, 0xfe, !PT ;  /* 0x000000600b067812 */ /* 0x000fe400078efe7e */
[----:B----4-:R-:W-:Y:S02]  /*87f0*/  FSEL R153, R153, -INF , !P3 ;  /* 0xff80000099997808 */ /* 0x010fe40005800000 */
[----:B-1----:R-:W-:Y:S02]  /*8800*/  FSEL R149, R149, -INF , !P5 ;  /* 0xff80000095957808 */ /* 0x002fe40006800000 */
[----:B--2---:R-:W-:Y:S01]  /*8810*/  FSEL R135, R135, -INF , !P6 ;  /* 0xff80000087877808 */ /* 0x004fe20007000000 */
[----:B------:R-:W1:Y:S01]  /*8820*/  MUFU.TANH R109, R32 ;  /* 0x00000020006d7308 */ /* 0x000e620000002400 */
[----:B------:R-:W-:-:S02]  /*8830*/  ISETP.GE.AND P5, PT, R6, R128, PT ;  /* 0x000000800600720c */ /* 0x000fc40003fa6270 */
[----:B------:R-:W-:Y:S02]  /*8840*/  ISETP.GE.AND P6, PT, R6, R127, PT ;  /* 0x0000007f0600720c */ /* 0x000fe40003fc6270 */
[----:B------:R-:W-:Y:S02]  /*8850*/  LOP3.LUT R6, R11, 0x70, R126, 0xfe, !PT ;  /* 0x000000700b067812 */ /* 0x000fe400078efe7e */
[----:B---3--:R-:W-:Y:S01]  /*8860*/  FSEL R129, R129, -INF , !P4 ;  /* 0xff80000081817808 */ /* 0x008fe20006000000 */
[----:B------:R2:W-:Y:S08]  /*8870*/  MUFU.TANH R211, R59 ;  /* 0x0000003b00d37308 */ /* 0x0005f00000002400 */
[----:B------:R-:W3:Y:S01]  /*8880*/  MUFU.TANH R131, R36 ;  /* 0x0000002400837308 */ /* 0x000ee20000002400 */
[----:B-1----:R-:W-:-:S02]  /*8890*/  FSEL R109, R109, -INF , !P5 ;  /* 0xff8000006d6d7808 */ /* 0x002fc40006800000 */
[----:B------:R-:W-:-:S05]  /*88a0*/  ISETP.GE.AND P5, PT, R6, R127, PT ;  /* 0x0000007f0600720c */ /* 0x000fca0003fa6270 */
[----:B------:R-:W1:Y:S01]  /*88b0*/  MUFU.TANH R107, R34 ;  /* 0x00000022006b7308 */ /* 0x000e620000002400 */
[----:B--2---:R-:W-:Y:S02]  /*88c0*/  FSEL R59, R56, -INF , !P2 ;  /* 0xff800000383b7808 */ /* 0x004fe40005000000 */
[-C--:B------:R-:W-:Y:S02]  /*88d0*/  ISETP.GE.AND P2, PT, R10, R128.reuse, PT ;  /* 0x000000800a00720c */ /* 0x080fe40003f46270 */
[----:B------:R-:W-:Y:S02]  /*88e0*/  LOP3.LUT R10, R11, 0x58, R126, 0xfe, !PT ;  /* 0x000000580b0a7812 */ /* 0x000fe400078efe7e */
[----:B------:R-:W-:Y:S01]  /*88f0*/  FSEL R187, R187, -INF , !P2 ;  /* 0xff800000bbbb7808 */ /* 0x000fe20005000000 */
[----:B------:R-:W2:Y:S01]  /*8900*/  MUFU.TANH R111, R28 ;  /* 0x0000001c006f7308 */ /* 0x000ea20000002400 */
[C---:B------:R-:W-:Y:S02]  /*8910*/  ISETP.GE.AND P3, PT, R10.reuse, R128, PT ;  /* 0x000000800a00720c */ /* 0x040fe40003f66270 */
[----:B------:R-:W-:-:S02]  /*8920*/  ISETP.GE.AND P2, PT, R10, R127, PT ;  /* 0x0000007f0a00720c */ /* 0x000fc40003f46270 */
[--C-:B------:R-:W-:Y:S02]  /*8930*/  LOP3.LUT R10, R11, 0x68, R126.reuse, 0xfe, !PT ;  /* 0x000000680b0a7812 */ /* 0x100fe400078efe7e */
[----:B------:R-:W-:Y:S01]  /*8940*/  FSEL R123, R123, -INF , !P2 ;  /* 0xff8000007b7b7808 */ /* 0x000fe20005000000 */
[----:B------:R-:W-:Y:S01]  /*8950*/  MUFU.TANH R219, R67 ;  /* 0x0000004300db7308 */ /* 0x000fe20000002400 */
[-C--:B------:R-:W-:Y:S02]  /*8960*/  ISETP.GE.AND P4, PT, R10, R128.reuse, PT ;  /* 0x000000800a00720c */ /* 0x080fe40003f86270 */
[----:B------:R-:W-:Y:S02]  /*8970*/  ISETP.GE.AND P2, PT, R6, R128, PT ;  /* 0x000000800600720c */ /* 0x000fe40003f46270 */
[C---:B------:R-:W-:Y:S02]  /*8980*/  LOP3.LUT R6, R11.reuse, 0x78, R126, 0xfe, !PT ;  /* 0x000000780b067812 */ /* 0x040fe400078efe7e */
[----:B------:R-:W-:Y:S01]  /*8990*/  LOP3.LUT R126, R11, R126, RZ, 0xfc, !PT ;  /* 0x0000007e0b7e7212 */ /* 0x000fe200078efcff */
[----:B------:R-:W-:Y:S01]  /*89a0*/  MUFU.TANH R209, R63 ;  /* 0x0000003f00d17308 */ /* 0x000fe20000002400 */
[----:B---3--:R-:W-:-:S02]  /*89b0*/  FSEL R131, R131, -INF , !P3 ;  /* 0xff80000083837808 */ /* 0x008fc40005800000 */
[----:B-1----:R-:W-:Y:S02]  /*89c0*/  FSEL R107, R107, -INF , !P6 ;  /* 0xff8000006b6b7808 */ /* 0x002fe40007000000 */
[----:B--2---:R-:W-:Y:S02]  /*89d0*/  FSEL R111, R111, -INF , !P4 ;  /* 0xff8000006f6f7808 */ /* 0x004fe40006000000 */
[-C--:B------:R-:W-:Y:S01]  /*89e0*/  ISETP.GE.AND P3, PT, R10, R127.reuse, PT ;  /* 0x0000007f0a00720c */ /* 0x080fe20003f66270 */
[----:B------:R-:W1:Y:S01]  /*89f0*/  MUFU.TANH R67, R30 ;  /* 0x0000001e00437308 */ /* 0x000e620000002400 */
[C---:B------:R-:W-:Y:S02]  /*8a00*/  ISETP.GE.AND P6, PT, R6.reuse, R128, PT ;  /* 0x000000800600720c */ /* 0x040fe40003fc6270 */
[----:B------:R-:W-:Y:S02]  /*8a10*/  ISETP.GE.AND P4, PT, R6, R127, PT ;  /* 0x0000007f0600720c */ /* 0x000fe40003f86270 */
[----:B------:R-:W-:-:S02]  /*8a20*/  IADD3 R6, R126, 0x1, RZ ;  /* 0x000000017e067810 */ /* 0x000fc40007ffe0ff */
[----:B------:R-:W-:Y:S01]  /*8a30*/  IADD3 R10, R126, 0x9, RZ ;  /* 0x000000097e0a7810 */ /* 0x000fe20007ffe0ff */
[----:B------:R-:W2:Y:S08]  /*8a40*/  MUFU.TANH R63, R24 ;  /* 0x00000018003f7308 */ /* 0x000eb00000002400 */
[----:B------:R-:W-:Y:S01]  /*8a50*/  MUFU.TANH R215, R53 ;  /* 0x0000003500d77308 */ /* 0x000fe20000002400 */
[----:B-1----:R-:W-:-:S02]  /*8a60*/  FSEL R67, R67, -INF , !P3 ;  /* 0xff80000043437808 */ /* 0x002fc40005800000 */
[----:B------:R-:W-:-:S05]  /*8a70*/  ISETP.GE.AND P3, PT, R6, R128, PT ;  /* 0x000000800600720c */ /* 0x000fca0003f66270 */
[----:B------:R-:W-:Y:S01]  /*8a80*/  MUFU.TANH R213, R55 ;  /* 0x0000003700d57308 */ /* 0x000fe20000002400 */
[----:B--2---:R-:W-:Y:S02]  /*8a90*/  FSEL R63, R63, -INF , !P2 ;  /* 0xff8000003f3f7808 */ /* 0x004fe40005000000 */
[----:B------:R-:W-:Y:S02]  /*8aa0*/  ISETP.GE.AND P2, PT, R6, R127, PT ;  /* 0x0000007f0600720c */ /* 0x000fe40003f46270 */
[----:B------:R-:W-:-:S03]  /*8ab0*/  IADD3 R6, R126, 0x11, RZ ;  /* 0x000000117e067810 */ /* 0x000fc60007ffe0ff */
[----:B------:R-:W1:Y:S08]  /*8ac0*/  MUFU.TANH R17, R17 ;  /* 0x0000001100117308 */ /* 0x000e700000002400 */
[----:B------:R-:W2:Y:S08]  /*8ad0*/  MUFU.TANH R55, R26 ;  /* 0x0000001a00377308 */ /* 0x000eb00000002400 */
[----:B------:R-:W3:Y:S01]  /*8ae0*/  MUFU.TANH R64, R20 ;  /* 0x0000001400407308 */ /* 0x000ee20000002400 */
[----:B-1----:R-:W-:-:S02]  /*8af0*/  FSEL R19, R17, -INF , !P3 ;  /* 0xff80000011137808 */ /* 0x002fc40005800000 */
[----:B------:R-:W-:-:S05]  /*8b00*/  ISETP.GE.AND P3, PT, R6, R127, PT ;  /* 0x0000007f0600720c */ /* 0x000fca0003f66270 */
[----:B------:R-:W1:Y:S01]  /*8b10*/  MUFU.TANH R53, R22 ;  /* 0x0000001600357308 */ /* 0x000e620000002400 */
[----:B--2---:R-:W-:Y:S02]  /*8b20*/  FSEL R55, R55, -INF , !P5 ;  /* 0xff80000037377808 */ /* 0x004fe40006800000 */
[----:B------:R-:W-:-:S05]  /*8b30*/  ISETP.GE.AND P5, PT, R10, R128, PT ;  /* 0x000000800a00720c */ /* 0x000fca0003fa6270 */
[----:B------:R-:W2:Y:S01]  /*8b40*/  MUFU.TANH R18, R18 ;  /* 0x0000001200127308 */ /* 0x000ea20000002400 */
[----:B---3--:R-:W-:Y:S02]  /*8b50*/  FSEL R64, R64, -INF , !P6 ;  /* 0xff80000040407808 */ /* 0x008fe40007000000 */
[----:B------:R-:W-:Y:S02]  /*8b60*/  ISETP.GE.AND P6, PT, R10, R127, PT ;  /* 0x0000007f0a00720c */ /* 0x000fe40003fc6270 */
[----:B------:R-:W-:-:S03]  /*8b70*/  IADD3 R10, R126, 0x19, RZ ;  /* 0x000000197e0a7810 */ /* 0x000fc60007ffe0ff */
[----:B------:R-:W3:Y:S01]  /*8b80*/  MUFU.TANH R13, R13 ;  /* 0x0000000d000d7308 */ /* 0x000ee20000002400 */
[----:B-1----:R-:W-:Y:S02]  /*8b90*/  FSEL R53, R53, -INF , !P4 ;  /* 0xff80000035357808 */ /* 0x002fe40006000000 */
[----:B------:R-:W-:Y:S02]  /*8ba0*/  ISETP.GE.AND P4, PT, R6, R128, PT ;  /* 0x000000800600720c */ /* 0x000fe40003f86270 */
[----:B------:R-:W-:-:S03]  /*8bb0*/  IADD3 R6, R126, 0x21, RZ ;  /* 0x000000217e067810 */ /* 0x000fc60007ffe0ff */
[----:B------:R-:W-:Y:S01]  /*8bc0*/  MUFU.TANH R8, R8 ;  /* 0x0000000800087308 */ /* 0x000fe20000002400 */
[----:B--2---:R-:W-:Y:S02]  /*8bd0*/  FSEL R15, R18, -INF , !P2 ;  /* 0xff800000120f7808 */ /* 0x004fe40005000000 */
[----:B------:R-:W-:-:S05]  /*8be0*/  ISETP.GE.AND P2, PT, R10, R128, PT ;  /* 0x000000800a00720c */ /* 0x000fca0003f46270 */
[----:B------:R-:W1:Y:S01]  /*8bf0*/  MUFU.TANH R12, R12 ;  /* 0x0000000c000c7308 */ /* 0x000e620000002400 */
[----:B---3--:R-:W-:Y:S02]  /*8c00*/  FSEL R13, R13, -INF , !P6 ;  /* 0xff8000000d0d7808 */ /* 0x008fe40007000000 */
[----:B------:R-:W-:-:S05]  /*8c10*/  ISETP.GE.AND P6, PT, R6, R128, PT ;  /* 0x000000800600720c */ /* 0x000fca0003fc6270 */
[----:B------:R-:W-:Y:S08]  /*8c20*/  MUFU.TANH R9, R9 ;  /* 0x0000000900097308 */ /* 0x000ff00000002400 */
[----:B------:R-:W-:Y:S01]  /*8c30*/  MUFU.TANH R4, R4 ;  /* 0x0000000400047308 */ /* 0x000fe20000002400 */
[----:B-1----:R-:W-:Y:S02]  /*8c40*/  FSEL R17, R12, -INF , !P5 ;  /* 0xff8000000c117808 */ /* 0x002fe40006800000 */
[----:B------:R-:W-:-:S04]  /*8c50*/  ISETP.GE.AND P5, PT, R10, R127, PT ;  /* 0x0000007f0a00720c */ /* 0x000fc80003fa6270 */
[----:B------:R-:W-:Y:S01]  /*8c60*/  FSEL R225, R225, -INF , !P5 ;  /* 0xff800000e1e17808 */ /* 0x000fe20006800000 */
[----:B------:R-:W1:Y:S08]  /*8c70*/  MUFU.TANH R223, R65 ;  /* 0x0000004100df7308 */ /* 0x000e700000002400 */
[----:B------:R-:W2:Y:S08]  /*8c80*/  MUFU.TANH R221, R61 ;  /* 0x0000003d00dd7308 */ /* 0x000eb00000002400 */
[----:B------:R-:W3:Y:S01]  /*8c90*/  MUFU.TANH R217, R217 ;  /* 0x000000d900d97308 */ /* 0x000ee20000002400 */
[----:B-1----:R-:W-:-:S07]  /*8ca0*/  FSEL R223, R223, -INF , !P6 ;  /* 0xff800000dfdf7808 */ /* 0x002fce0007000000 */
[----:B------:R1:W4:Y:S08]  /*8cb0*/  MUFU.TANH R201, R45 ;  /* 0x0000002d00c97308 */ /* 0x0003300000002400 */
[----:B------:R5:W-:Y:S01]  /*8cc0*/  MUFU.TANH R141, R41 ;  /* 0x00000029008d7308 */ /* 0x000be20000002400 */
[----:B-1----:R-:W-:-:S07]  /*8cd0*/  FSEL R45, R8, -INF , !P4 ;  /* 0xff800000082d7808 */ /* 0x002fce0006000000 */
[----:B------:R1:W1:Y:S01]  /*8ce0*/  MUFU.TANH R137, R43 ;  /* 0x0000002b00897308 */ /* 0x0002620000002400 */
[----:B------:R-:W-:Y:S02]  /*8cf0*/  ISETP.GE.AND P4, PT, R6, R127, PT ;  /* 0x0000007f0600720c */ /* 0x000fe40003f86270 */
[----:B------:R-:W-:Y:S02]  /*8d00*/  IADD3 R6, R126, 0x29, RZ ;  /* 0x000000297e067810 */ /* 0x000fe40007ffe0ff */
[----:B------:R-:W-:Y:S02]  /*8d10*/  FSEL R219, R219, -INF , !P4 ;  /* 0xff800000dbdb7808 */ /* 0x000fe40006000000 */
[----:B-----5:R-:W-:Y:S01]  /*8d20*/  FSEL R41, R9, -INF , !P3 ;  /* 0xff80000009297808 */ /* 0x020fe20005800000 */
[----:B------:R-:W5:Y:S01]  /*8d30*/  MUFU.TANH R139, R37 ;  /* 0x00000025008b7308 */ /* 0x000f620000002400 */
[----:B------:R-:W-:-:S04]  /*8d40*/  ISETP.GE.AND P3, PT, R6, R128, PT ;  /* 0x000000800600720c */ /* 0x000fc80003f66270 */
[----:B--2---:R-:W-:Y:S02]  /*8d50*/  FSEL R221, R221, -INF , !P3 ;  /* 0xff800000dddd7808 */ /* 0x004fe40005800000 */
[----:B-1----:R-:W-:Y:S01]  /*8d60*/  FSEL R43, R4, -INF , !P2 ;  /* 0xff800000042b7808 */ /* 0x002fe20005000000 */
[----:B------:R-:W1:Y:S01]  /*8d70*/  MUFU.TANH R115, R29 ;  /* 0x0000001d00737308 */ /* 0x000e620000002400 */
[-C--:B------:R-:W-:Y:S02]  /*8d80*/  ISETP.GE.AND P2, PT, R6, R127.reuse, PT ;  /* 0x0000007f0600720c */ /* 0x080fe40003f46270 */
[C---:B------:R-:W-:Y:S02]  /*8d90*/  IADD3 R6, R126.reuse, 0x31, RZ ;  /* 0x000000317e067810 */ /* 0x040fe40007ffe0ff */
[----:B------:R-:W-:Y:S02]  /*8da0*/  IADD3 R4, R126, 0x39, RZ ;  /* 0x000000397e047810 */ /* 0x000fe40007ffe0ff */
[C---:B------:R-:W-:Y:S01]  /*8db0*/  ISETP.GE.AND P5, PT, R6.reuse, R128, PT ;  /* 0x000000800600720c */ /* 0x040fe20003fa6270 */
[----:B------:R-:W2:Y:S01]  /*8dc0*/  MUFU.TANH R61, R27 ;  /* 0x0000001b003d7308 */ /* 0x000ea20000002400 */
[----:B------:R-:W-:-:S02]  /*8dd0*/  ISETP.GE.AND P6, PT, R6, R127, PT ;  /* 0x0000007f0600720c */ /* 0x000fc40003fc6270 */
[C---:B------:R-:W-:Y:S02]  /*8de0*/  ISETP.GE.AND P4, PT, R4.reuse, R128, PT ;  /* 0x000000800400720c */ /* 0x040fe40003f86270 */
[----:B------:R-:W-:Y:S02]  /*8df0*/  ISETP.GE.AND P3, PT, R4, R127, PT ;  /* 0x0000007f0400720c */ /* 0x000fe40003f66270 */
[C---:B------:R-:W-:Y:S01]  /*8e00*/  IADD3 R6, R126.reuse, 0x41, RZ ;  /* 0x000000417e067810 */ /* 0x040fe20007ffe0ff */
[----:B------:R-:W1:Y:S01]  /*8e10*/  MUFU.TANH R197, R47 ;  /* 0x0000002f00c57308 */ /* 0x000e620000002400 */
[----:B------:R-:W-:Y:S02]  /*8e20*/  IADD3 R4, R126, 0x49, RZ ;  /* 0x000000497e047810 */ /* 0x000fe40007ffe0ff */
[----:B------:R-:W-:Y:S02]  /*8e30*/  FSEL R209, R209, -INF , !P2 ;  /* 0xff800000d1d17808 */ /* 0x000fe40005000000 */
[----:B---3--:R-:W-:-:S02]  /*8e40*/  FSEL R217, R217, -INF , !P5 ;  /* 0xff800000d9d97808 */ /* 0x008fc40006800000 */
[----:B------:R-:W-:Y:S01]  /*8e50*/  FSEL R211, R211, -INF , !P6 ;  /* 0xff800000d3d37808 */ /* 0x000fe20007000000 */
[----:B------:R-:W3:Y:S01]  /*8e60*/  MUFU.TANH R133, R39 ;  /* 0x0000002700857308 */ /* 0x000ee20000002400 */
[----:B------:R-:W-:Y:S02]  /*8e70*/  FSEL R215, R215, -INF , !P4 ;  /* 0xff800000d7d77808 */ /* 0x000fe40006000000 */
[CC--:B------:R-:W-:Y:S02]  /*8e80*/  ISETP.GE.AND P2, PT, R6.reuse, R128.reuse, PT ;  /* 0x000000800600720c */ /* 0x0c0fe40003f46270 */
[-C--:B------:R-:W-:Y:S02]  /*8e90*/  ISETP.GE.AND P5, PT, R6, R127.reuse, PT ;  /* 0x0000007f0600720c */ /* 0x080fe40003fa6270 */
[C---:B------:R-:W-:Y:S01]  /*8ea0*/  ISETP.GE.AND P6, PT, R4.reuse, R128, PT ;  /* 0x000000800400720c */ /* 0x040fe20003fc6270 */
[----:B------:R-:W1:Y:S01]  /*8eb0*/  MUFU.TANH R117, R33 ;  /* 0x0000002100757308 */ /* 0x000e620000002400 */
[----:B------:R-:W-:-:S02]  /*8ec0*/  ISETP.GE.AND P4, PT, R4, R127, PT ;  /* 0x0000007f0400720c */ /* 0x000fc40003f86270 */
[C---:B------:R-:W-:Y:S02]  /*8ed0*/  IADD3 R6, R126.reuse, 0x51, RZ ;  /* 0x000000517e067810 */ /* 0x040fe40007ffe0ff */
[----:B------:R-:W-:Y:S02]  /*8ee0*/  IADD3 R4, R126, 0x59, RZ ;  /* 0x000000597e047810 */ /* 0x000fe40007ffe0ff */
[----:B------:R-:W-:Y:S01]  /*8ef0*/  FSEL R203, R203, -INF , !P2 ;  /* 0xff800000cbcb7808 */ /* 0x000fe20005000000 */
[----:B------:R-:W1:Y:S01]  /*8f00*/  MUFU.TANH R113, R35 ;  /* 0x0000002300717308 */ /* 0x000e620000002400 */
[----:B------:R-:W-:Y:S02]  /*8f10*/  FSEL R189, R189, -INF , !P5 ;  /* 0xff800000bdbd7808 */ /* 0x000fe40006800000 */
[----:B----4-:R-:W-:Y:S02]  /*8f20*/  FSEL R201, R201, -INF , !P6 ;  /* 0xff800000c9c97808 */ /* 0x010fe40007000000 */
[----:B------:R-:W-:-:S02]  /*8f30*/  ISETP.GE.AND P2, PT, R6, R127, PT ;  /* 0x0000007f0600720c */ /* 0x000fc40003f46270 */
[CC--:B------:R-:W-:Y:S01]  /*8f40*/  ISETP.GE.AND P5, PT, R4.reuse, R128.reuse, PT ;  /* 0x000000800400720c */ /* 0x0c0fe20003fa6270 */
[----:B------:R-:W4:Y:S01]  /*8f50*/  MUFU.TANH R105, R31 ;  /* 0x0000001f00697308 */ /* 0x000f220000002400 */
[----:B------:R-:W-:Y:S02]  /*8f60*/  ISETP.GE.AND P6, PT, R4, R127, PT ;  /* 0x0000007f0400720c */ /* 0x000fe40003fc6270 */
[----:B------:R-:W-:Y:S02]  /*8f70*/  IADD3 R4, R126, 0x69, RZ ;  /* 0x000000697e047810 */ /* 0x000fe40007ffe0ff */
[----:B------:R-:W-:Y:S02]  /*8f80*/  FSEL R137, R137, -INF , !P2 ;  /* 0xff80000089897808 */ /* 0x000fe40005000000 */
[----:B-----5:R-:W-:Y:S01]  /*8f90*/  FSEL R139, R139, -INF , !P5 ;  /* 0xff8000008b8b7808 */ /* 0x020fe20006800000 */
[----:B------:R-:W5:Y:S01]  /*8fa0*/  MUFU.TANH R65, R25 ;  /* 0x0000001900417308 */ /* 0x000f620000002400 */
[----:B------:R-:W-:-:S02]  /*8fb0*/  ISETP.GE.AND P2, PT, R4, R128, PT ;  /* 0x000000800400720c */ /* 0x000fc40003f46270 */
[-C--:B------:R-:W-:Y:S02]  /*8fc0*/  ISETP.GE.AND P5, PT, R4, R127.reuse, PT ;  /* 0x0000007f0400720c */ /* 0x080fe40003fa6270 */
[----:B------:R-:W-:Y:S02]  /*8fd0*/  IADD3 R4, R126, 0x71, RZ ;  /* 0x000000717e047810 */ /* 0x000fe40007ffe0ff */
[----:B-1----:R-:W-:Y:S01]  /*8fe0*/  FSEL R115, R115, -INF , !P2 ;  /* 0xff80000073737808 */ /* 0x002fe20005000000 */
[----:B------:R-:W-:Y:S01]  /*8ff0*/  MUFU.TANH R16, R16 ;  /* 0x0000001000107308 */ /* 0x000fe20000002400 */
[----:B------:R-:W-:Y:S01]  /*9000*/  FSEL R213, R213, -INF , !P3 ;  /* 0xff800000d5d57808 */ /* 0x000fe20005800000 */
[----:B------:R-:W-:Y:S01]  /*9010*/  BAR.SYNC.DEFER_BLOCKING 0x0 ;  /* 0x0000000000007b1d */ /* 0x000fe20000010000 */
[----:B------:R-:W-:Y:S02]  /*9020*/  ISETP.GE.AND P2, PT, R4, R127, PT ;  /* 0x0000007f0400720c */ /* 0x000fe40003f46270 */
[----:B------:R-:W-:-:S02]  /*9030*/  ISETP.GE.AND P3, PT, R6, R128, PT ;  /* 0x000000800600720c */ /* 0x000fc40003f66270 */
[----:B------:R-:W-:Y:S01]  /*9040*/  IADD3 R6, R126, 0x61, RZ ;  /* 0x000000617e067810 */ /* 0x000fe20007ffe0ff */
[----:B------:R-:W1:Y:S01]  /*9050*/  MUFU.TANH R66, R21 ;  /* 0x0000001500427308 */ /* 0x000e620000002400 */
[----:B--2---:R-:W-:Y:S02]  /*9060*/  FSEL R61, R61, -INF , !P2 ;  /* 0xff8000003d3d7808 */ /* 0x004fe40005000000 */
[----:B------:R-:W-:Y:S02]  /*9070*/  FSEL R197, R197, -INF , !P4 ;  /* 0xff800000c5c57808 */ /* 0x000fe40006000000 */
[----:B------:R-:W-:Y:S02]  /*9080*/  FSEL R141, R141, -INF , !P3 ;  /* 0xff8000008d8d7808 */ /* 0x000fe40005800000 */
[----:B------:R-:W-:Y:S01]  /*9090*/  ISETP.GT.AND P2, PT, R180, R175, PT ;  /* 0x000000afb400720c */ /* 0x000fe20003f44270 */
[----:B------:R-:W2:Y:S01]  /*90a0*/  MUFU.TANH R54, R23 ;  /* 0x0000001700367308 */ /* 0x000ea20000002400 */
[----:B------:R-:W-:-:S02]  /*90b0*/  ISETP.GE.AND P4, PT, R6, R128, PT ;  /* 0x000000800600720c */ /* 0x000fc40003f86270 */
[-C--:B------:R-:W-:Y:S02]  /*90c0*/  ISETP.GE.AND P3, PT, R6, R127.reuse, PT ;  /* 0x0000007f0600720c */ /* 0x080fe40003f66270 */
[----:B---3--:R-:W-:Y:S02]  /*90d0*/  FSEL R133, R133, -INF , !P6 ;  /* 0xff80000085857808 */ /* 0x008fe40007000000 */
[----:B------:R-:W-:Y:S02]  /*90e0*/  FSEL R117, R117, -INF , !P4 ;  /* 0xff80000075757808 */ /* 0x000fe40006000000 */
[----:B------:R-:W-:Y:S02]  /*90f0*/  FSEL R113, R113, -INF , !P3 ;  /* 0xff80000071717808 */ /* 0x000fe40005800000 */
[C---:B------:R-:W-:Y:S02]  /*9100*/  ISETP.GE.AND P6, PT, R126.reuse, R128, PT ;  /* 0x000000807e00720c */ /* 0x040fe40003fc6270 */
[----:B------:R-:W-:-:S02]  /*9110*/  ISETP.GE.AND P4, PT, R126, R127, PT ;  /* 0x0000007f7e00720c */ /* 0x000fc40003f86270 */
[-C--:B------:R-:W-:Y:S02]  /*9120*/  ISETP.GE.AND P3, PT, R4, R128.reuse, PT ;  /* 0x000000800400720c */ /* 0x080fe40003f66270 */
[----:B------:R-:W-:Y:S02]  /*9130*/  IADD3 R126, R126, 0x79, RZ ;  /* 0x000000797e7e7810 */ /* 0x000fe40007ffe0ff */
[----:B----4-:R-:W-:Y:S02]  /*9140*/  FSEL R105, R105, -INF , !P5 ;  /* 0xff80000069697808 */ /* 0x010fe40006800000 */
[----:B-----5:R-:W-:Y:S02]  /*9150*/  FSEL R65, R65, -INF , !P3 ;  /* 0xff80000041417808 */ /* 0x020fe40005800000 */
[C---:B------:R-:W-:Y:S02]  /*9160*/  ISETP.GE.AND P5, PT, R126.reuse, R128, PT ;  /* 0x000000807e00720c */ /* 0x040fe40003fa6270 */
[----:B------:R-:W-:-:S02]  /*9170*/  ISETP.GE.AND P3, PT, R126, R127, PT ;  /* 0x0000007f7e00720c */ /* 0x000fc40003f66270 */
[----:B------:R-:W-:Y:S02]  /*9180*/  FSEL R3, R3, -INF , !P6 ;  /* 0xff80000003037808 */ /* 0x000fe40007000000 */
[----:B-1----:R-:W-:Y:S02]  /*9190*/  FSEL R66, R66, -INF , !P5 ;  /* 0xff80000042427808 */ /* 0x002fe40006800000 */
[----:B------:R-:W-:Y:S02]  /*91a0*/  FSEL R9, R16, -INF , !P4 ;  /* 0xff80000010097808 */ /* 0x000fe40006000000 */
[----:B--2---:R-:W-:Y:S01]  /*91b0*/  FSEL R54, R54, -INF , !P3 ;  /* 0xff80000036367808 */ /* 0x004fe20005800000 */
[----:B------:R-:W-:Y:S05]  /*91c0*/  @!P2 BRA `(.L_x_5787) ;  /* 0x000009d00000a947 */ /* 0x000fea0003800000 */
[----:B------:R-:W-:Y:S05]  /*91d0*/  @!P0 BRA `(.L_x_5788) ;  /* 0x000003a000008947 */ /* 0x000fea0003800000 */
[----:B------:R-:W1:Y:S01]  /*91e0*/  I2F.RP R6, R103 ;  /* 0x0000006700067306 */ /* 0x000e620000209400 */
[----:B------:R-:W-:Y:S02]  /*91f0*/  IABS R21, R11 ;  /* 0x0000000b00157213 */ /* 0x000fe40000000000 */
[----:B------:R-:W-:-:S02]  /*9200*/  IADD3 R10, R11, -0x80, RZ ;  /* 0xffffff800b0a7810 */ /* 0x000fc40007ffe0ff */
        /* <DEDUP_REMOVED lines=16> */
[----:B------:R-:W-:-:S05]  /*9310*/  IMAD R6, R103, R8, R6 ;  /* 0x0000000867067224 */ /* 0x000fca00078e0206 */
        /* <DEDUP_REMOVED lines=14> */
[----:B------:R-:W-:-:S03]  /*9400*/  LOP3.LUT R4, RZ, c[0x0][0x2d0], RZ, 0x33, !PT ;  /* 0x0000b400ff047a12 */ /* 0x000fc600078e33ff */
[----:B------:R-:W-:Y:S01]  /*9410*/  @!P3 IMAD.MOV R21, RZ, RZ, -R21 ;  /* 0x000000ffff15b224 */ /* 0x000fe200078e0a15 */
[----:B------:R-:W-:-:S04]  /*9420*/  SEL R11, R4, R12, !P4 ;  /* 0x0000000c040b7207 */ /* 0x000fc80006000000 */
[----:B------:R-:W-:Y:S01]  /*9430*/  SEL R4, R4, R21, !P4 ;  /* 0x0000001504047207 */ /* 0x000fe20006000000 */
        /* <DEDUP_REMOVED lines=20> */
.L_x_5788:
[----:B------:R-:W-:-:S04]  /*9580*/  LEA R11, -R101, RZ, 0x7 ;  /* 0x000000ff650b7211 */ /* 0x000fc800078e39ff */
[----:B------:R-:W-:Y:S02]  /*9590*/  SHF.R.S32.HI R4, RZ, 0x1f, R11 ;  /* 0x0000001fff047819 */ /* 0x000fe4000001140b */
.L_x_5789:
[----:B------:R-:W-:Y:S01]  /*95a0*/  @!P1 IMAD.MOV.U32 R24, RZ, RZ, R124 ;  /* 0x000000ffff189224 */ /* 0x000fe200078e007c */
[C---:B------:R-:W-:Y:S01]  /*95b0*/  @!P1 LEA R32, P3, R11.reuse, R190, 0x1 ;  /* 0x000000be0b209211 */ /* 0x040fe200078608ff */
[----:B------:R-:W-:Y:S01]  /*95c0*/  @!P1 IMAD.MOV.U32 R25, RZ, RZ, R125 ;  /* 0x000000ffff199224 */ /* 0x000fe200078e007d */
[----:B------:R1:W-:Y:S01]  /*95d0*/  @P1 STS.128 [R179+0x2000], RZ ;  /* 0x002000ffb3001388 */ /* 0x0003e20000000c00 */
[----:B------:R-:W-:Y:S01]  /*95e0*/  @!P1 IMAD.MOV.U32 R23, RZ, RZ, c[0x0][0x19c] ;  /* 0x00006700ff179624 */ /* 0x000fe200078e00ff */
[----:B------:R-:W-:Y:S01]  /*95f0*/  @!P1 LEA.HI.X R33, R11, R191, R4, 0x1, P3 ;  /* 0x000000bf0b219211 */ /* 0x000fe200018f0c04 */
        /* <DEDUP_REMOVED lines=12> */
[----:B------:R-:W-:-:S02]  /*96c0*/  @!P1 IMAD R21, R21, 0x50, RZ ;  /* 0x0000005015159824 */ /* 0x000fc400078e02ff */
[----:B------:R-:W-:Y:S01]  /*96d0*/  @!P1 IMAD.MOV.U32 R6, RZ, RZ, c[0x0][0x19c] ;  /* 0x00006700ff069624 */ /* 0x000fe200078e00ff */
[C---:B------:R-:W-:Y:S01]  /*96e0*/  @!P1 IADD3.X R10, R4.reuse, R23, R31, P4, !PT ;  /* 0x00000017040a9210 */ /* 0x040fe200027fe41f */
[----:B------:R-:W-:Y:S01]  /*96f0*/  @!P1 IMAD.WIDE.U32 R22, R101, 0x60, R124 ;  /* 0x0000006065169825 */ /* 0x000fe200078e007c */
[----:B------:R-:W-:-:S03]  /*9700*/  @!P1 IADD3.X R12, R4, R21, R29, P3, !PT ;  /* 0x00000015040c9210 */ /* 0x000fc60001ffe41d */
[----:B------:R-:W-:Y:S01]  /*9710*/  @!P1 IMAD.MOV.U32 R21, RZ, RZ, c[0x0][0x19c] ;  /* 0x00006700ff159624 */ /* 0x000fe200078e00ff */
[----:B------:R-:W-:-:S03]  /*9720*/  @!P1 IADD3 R29, P3, R11, R22, RZ ;  /* 0x000000160b1d9210 */ /* 0x000fc60007f7e0ff */
[----:B------:R-:W-:-:S05]  /*9730*/  @!P1 IMAD R21, R21, 0x60, RZ ;  /* 0x0000006015159824 */ /* 0x000fca00078e02ff */
[C---:B------:R-:W-:Y:S02]  /*9740*/  @!P1 IADD3.X R14, R4.reuse, R21, R23, P3, !PT ;  /* 0x00000015040e9210 */ /* 0x040fe40001ffe417 */
[-C--:B------:R-:W-:Y:S02]  /*9750*/  @!P1 LEA R8, P3, R101, R124.reuse, 0x5 ;  /* 0x0000007c65089211 */ /* 0x080fe400078628ff */
[----:B------:R-:W-:Y:S02]  /*9760*/  @!P1 IADD3 R21, P5, P4, R11, R124, R177 ;  /* 0x0000007c0b159210 */ /* 0x000fe40007cbe0b1 */
[-C--:B------:R-:W-:Y:S02]  /*9770*/  @!P1 LEA.HI.X R23, R101, R125.reuse, R6, 0x5, P3 ;  /* 0x0000007d65179211 */ /* 0x080fe400018f2c06 */
[----:B------:R-:W-:Y:S02]  /*9780*/  @!P1 IADD3 R8, P3, R11, R8, RZ ;  /* 0x000000080b089210 */ /* 0x000fe40007f7e0ff */
[----:B------:R-:W-:-:S02]  /*9790*/  @!P1 IADD3.X R6, R4, R125, R176, P5, P4 ;  /* 0x0000007d04069210 */ /* 0x000fc40002fe84b0 */
[C---:B------:R-:W-:Y:S01]  /*97a0*/  @!P1 LEA R20, P4, R21.reuse, c[0x0][0x168], 0x1 ;  /* 0x00005a0015149a11 */ /* 0x040fe200078808ff */
[----:B------:R-:W-:Y:S01]  /*97b0*/  @!P1 IMAD.X R23, R4, 0x1, R23, P3 ;  /* 0x0000000104179824 */ /* 0x000fe200018e0617 */
[C---:B------:R-:W-:Y:S02]  /*97c0*/  @!P1 LEA R22, P3, R8.reuse, c[0x0][0x168], 0x1 ;  /* 0x00005a0008169a11 */ /* 0x040fe400078608ff */
[----:B------:R-:W-:Y:S01]  /*97d0*/  @!P1 LEA.HI.X R21, R21, c[0x0][0x16c], R6, 0x1, P4 ;  /* 0x00005b0015159a11 */ /* 0x000fe200020f0c06 */
[----:B------:R-:W-:Y:S01]  /*97e0*/  @!P1 IMAD.MOV.U32 R6, RZ, RZ, c[0x0][0x19c] ;  /* 0x00006700ff069624 */ /* 0x000fe200078e00ff */
[----:B------:R-:W-:Y:S02]  /*97f0*/  @!P1 LEA.HI.X R23, R8, c[0x0][0x16c], R23, 0x1, P3 ;  /* 0x00005b0008179a11 */ /* 0x000fe400018f0c17 */
[C---:B------:R-:W-:Y:S01]  /*9800*/  @!P1 LEA R8, P3, R101.reuse, R124, 0x6 ;  /* 0x0000007c65089211 */ /* 0x040fe200078630ff */
[----:B------:R-:W-:Y:S01]  /*9810*/  @!PT LDS RZ, [RZ] ;  /* 0x00000000fffff984 */ /* 0x000fe20000000800 */
[----:B------:R-:W-:Y:S01]  /*9820*/  @!PT LDS RZ, [RZ] ;  /* 0x00000000fffff984 */ /* 0x000fe20000000800 */
[----:B------:R-:W-:Y:S01]  /*9830*/  @!PT LDS RZ, [RZ] ;  /* 0x00000000fffff984 */ /* 0x000fe20000000800 */
[----:B------:R2:W-:Y:S03]  /*9840*/  @!P1 LDGSTS.E.BYPASS.LTC128B.128 [R179+0x2800], [R20.64] ;  /* 0x0280000014b39fae */ /* 0x0005e6000b901d46 */
[----:B------:R-:W-:Y:S01]  /*9850*/  @!P1 LEA.HI.X R31, R101, R125, R6, 0x6, P3 ;  /* 0x0000007d651f9211 */ /* 0x000fe200018f3406 */
[----:B------:R1:W-:Y:S01]  /*9860*/  @P1 STS.128 [R179+0x3000], RZ ;  /* 0x003000ffb3001388 */ /* 0x0003e20000000c00 */
[----:B------:R-:W-:-:S03]  /*9870*/  @!P1 IADD3 R8, P3, R11, R8, RZ ;  /* 0x000000080b089210 */ /* 0x000fc60007f7e0ff */
[----:B------:R-:W-:Y:S01]  /*9880*/  @!PT LDS RZ, [RZ] ;  /* 0x00000000fffff984 */ /* 0x000fe20000000800 */
[----:B------:R-:W-:Y:S01]  /*9890*/  @!PT LDS RZ, [RZ] ;  /* 0x00000000fffff984 */ /* 0x000fe20000000800 */
[----:B------:R-:W-:Y:S01]  /*98a0*/  @!PT LDS RZ, [RZ] ;  /* 0x00000000fffff984 */ /* 0x000fe20000000800 */
[----:B------:R3:W-:Y:S02]  /*98b0*/  @!P1 LDGSTS.E.BYPASS.LTC128B.128 [R179+0x3000], [R22.64] ;  /* 0x0300000016b39fae */ /* 0x0007e4000b901d46 */
[----:B------:R-:W-:Y:S01]  /*98c0*/  @!P1 IMAD.X R31, R4, 0x1, R31, P3 ;  /* 0x00000001041f9824 */ /* 0x000fe200018e061f */
[C---:B------:R-:W-:Y:S01]  /*98d0*/  @!P1 LEA R30, P3, R8.reuse, c[0x0][0x168], 0x1 ;  /* 0x00005a00081e9a11 */ /* 0x040fe200078608ff */
[----:B------:R1:W-:Y:S03]  /*98e0*/  @P1 STS.128 [R179+0x3800], RZ ;  /* 0x003800ffb3001388 */ /* 0x0003e60000000c00 */
[----:B------:R-:W-:Y:S02]  /*98f0*/  @!P1 LEA.HI.X R31, R8, c[0x0][0x16c], R31, 0x1, P3 ;  /* 0x00005b00081f9a11 */ /* 0x000fe400018f0c1f */
[----:B------:R-:W-:-:S04]  /*9900*/  @!P1 LEA R24, P3, R25, c[0x0][0x168], 0x1 ;  /* 0x00005a0019189a11 */ /* 0x000fc800078608ff */
[----:B------:R-:W-:-:S05]  /*9910*/  @!P1 LEA.HI.X R25, R25, c[0x0][0x16c], R10, 0x1, P3 ;  /* 0x00005b0019199a11 */ /* 0x000fca00018f0c0a */
[----:B------:R-:W-:Y:S01]  /*9920*/  @!PT LDS RZ, [RZ] ;  /* 0x00000000fffff984 */ /* 0x000fe20000000800 */
[----:B------:R-:W-:Y:S01]  /*9930*/  @!PT LDS RZ, [RZ] ;  /* 0x00000000fffff984 */ /* 0x000fe20000000800 */
[----:B------:R-:W-:Y:S01]  /*9940*/  @!PT LDS RZ, [RZ] ;  /* 0x00000000fffff984 */ /* 0x000fe20000000800 */
[----:B------:R1:W-:Y:S01]  /*9950*/  @!P1 LDGSTS.E.BYPASS.LTC128B.128 [R179+0x3800], [R24.64] ;  /* 0x0380000018b39fae */ /* 0x0003e2000b901d46 */
[----:B--2---:R-:W-:-:S03]  /*9960*/  @!P1 LEA R20, P3, R27, c[0x0][0x168], 0x1 ;  /* 0x00005a001b149a11 */ /* 0x004fc600078608ff */
[----:B------:R1:W-:Y:S01]  /*9970*/  @P1 STS.128 [R179+0x4000], RZ ;  /* 0x004000ffb3001388 */ /* 0x0003e20000000c00 */
[----:B------:R-:W-:-:S03]  /*9980*/  @!P1 LEA.HI.X R21, R27, c[0x0][0x16c], R12, 0x1, P3 ;  /* 0x00005b001b159a11 */ /* 0x000fc600018f0c0c */
[----:B------:R-:W-:Y:S01]  /*9990*/  @!PT LDS RZ, [RZ] ;  /* 0x00000000fffff984 */ /* 0x000fe20000000800 */
[----:B------:R-:W-:Y:S01]  /*99a0*/  @!PT LDS RZ, [RZ] ;  /* 0x00000000fffff984 */ /* 0x000fe20000000800 */
[----:B------:R-:W-:Y:S01]  /*99b0*/  @!PT LDS RZ, [RZ] ;  /* 0x00000000fffff984 */ /* 0x000fe20000000800 */
[----:B------:R1:W-:Y:S01]  /*99c0*/  @!P1 LDGSTS.E.BYPASS.LTC128B.128 [R179+0x4000], [R30.64] ;  /* 0x040000001eb39fae */ /* 0x0003e2000b901d46 */
[----:B---3--:R-:W-:-:S03]  /*99d0*/  @!P1 LEA R22, P3, R29, c[0x0][0x168], 0x1 ;  /* 0x00005a001d169a11 */ /* 0x008fc600078608ff */
        /* <DEDUP_REMOVED lines=24> */
.L_x_5791:
[----:B------:R-:W-:Y:S05]  /*9b60*/  BSYNC B0 ;  /* 0x0000000000007941 */ /* 0x000fea0003800000 */
.L_x_5790:
[----:B------:R-:W0:Y:S01]  /*9b70*/  LDGDEPBAR ;  /* 0x00000000000079af */ /* 0x000e220000000000 */
[----:B------:R-:W-:-:S04]  /*9b80*/  LEA R190, P1, R11, R190, 0x1 ;  /* 0x000000be0bbe7211 */ /* 0x000fc800078208ff */
[----:B------:R-:W-:Y:S02]  /*9b90*/  LEA.HI.X R191, R11, R191, R4, 0x1, P1 ;  /* 0x000000bf0bbf7211 */ /* 0x000fe400008f0c04 */
.L_x_5787:
        /* <DEDUP_REMOVED lines=72> */
[----:B-1----:R-:W-:-:S03]  /*a020*/  FMNMX.FTZ R52, R21, R52, !PT ;  /* 0x0000003415347209 */ /* 0x002fc60007810000 */
[----:B------:R-:W1:Y:S01]  /*a030*/  LDSM.16.MT88.4 R20, [R164+0x6000] ;  /* 0x00600000a414783b */ /* 0x000e620000004200 */
        /* <DEDUP_REMOVED lines=15> */
[----:B------:R-:W2:Y:S01]  /*a130*/  MUFU.EX2 R116, R116 ;  /* 0x0000007400747308 */ /* 0x000ea20000000800 */
[--C-:B------:R-:W-:Y:S01]  /*a140*/  FFMA.FTZ R101, R5, c[0x0][0x23c], -R60.reuse ;  /* 0x00008f0005657a23 */ /* 0x100fe2000001083c */
[----:B------:R-:W-:Y:S01]  /*a150*/  FSEL R5, R52, RZ, P3 ;  /* 0x000000ff34057208 */ /* 0x000fe20001800000 */
[--C-:B------:R-:W-:Y:S02]  /*a160*/  FFMA.FTZ R114, R9, c[0x0][0x23c], -R60.reuse ;  /* 0x00008f0009727a23 */ /* 0x100fe4000001083c */
[--C-:B------:R-:W-:Y:S02]  /*a170*/  FFMA.FTZ R106, R15, c[0x0][0x23c], -R60.reuse ;  /* 0x00008f000f6a7a23 */ /* 0x100fe4000001083c */
[----:B------:R-:W-:Y:S01]  /*a180*/  FADD.FTZ R128, R2, -R5 ;  /* 0x8000000502807221 */ /* 0x000fe20000010000 */
[----:B------:R-:W-:Y:S01]  /*a190*/  FSEL R5, R3, RZ, P1 ;  /* 0x000000ff03057208 */ /* 0x000fe20000800000 */
[----:B------:R-:W-:Y:S01]  /*a1a0*/  FFMA.FTZ R8, R13, c[0x0][0x23c], -R60 ;  /* 0x00008f000d087a23 */ /* 0x000fe2000001083c */
[----:B------:R-:W-:Y:S01]  /*a1b0*/  MUFU.EX2 R103, R103 ;  /* 0x0000006700677308 */ /* 0x000fe20000000800 */
[----:B------:R-:W-:Y:S01]  /*a1c0*/  FMUL.FTZ R128, R128, c[0x0][0x23c] ;  /* 0x00008f0080807a20 */ /* 0x000fe20000410000 */
[----:B------:R-:W3:Y:S01]  /*a1d0*/  LDSM.16.MT88.4 R12, [R166+0x6000] ;  /* 0x00600000a60c783b */ /* 0x000ee20000004200 */
[----:B------:R-:W-:-:S02]  /*a1e0*/  FADD.FTZ R0, R0, -R5 ;  /* 0x8000000500007221 */ /* 0x000fc40000010000 */
[----:B------:R-:W-:Y:S01]  /*a1f0*/  FFMA.FTZ R119, R119, c[0x0][0x23c], -R104 ;  /* 0x00008f0077777a23 */ /* 0x000fe20000010868 */
[----:B--2---:R-:W-:Y:S01]  /*a200*/  F2FP.PACK_AB R4, R116, R199 ;  /* 0x000000c77404723e */ /* 0x004fe200000000ff */
[----:B------:R-:W-:Y:S01]  /*a210*/  FMUL.FTZ R0, R0, c[0x0][0x23c] ;  /* 0x00008f0000007a20 */ /* 0x000fe20000410000 */
[----:B------:R-:W2:Y:S01]  /*a220*/  MUFU.EX2 R62, R62 ;  /* 0x0000003e003e7308 */ /* 0x000ea20000000800 */
[--C-:B------:R-:W-:Y:S02]  /*a230*/  FFMA.FTZ R125, R51, c[0x0][0x23c], -R60.reuse ;  /* 0x00008f00337d7a23 */ /* 0x100fe4000001083c */
[--C-:B------:R-:W-:Y:S02]  /*a240*/  FFMA.FTZ R110, R41, c[0x0][0x23c], -R60.reuse ;  /* 0x00008f00296e7a23 */ /* 0x100fe4000001083c */
[--C-:B------:R-:W-:Y:S02]  /*a250*/  FFMA.FTZ R127, R49, c[0x0][0x23c], -R60.reuse ;  /* 0x00008f00317f7a23 */ /* 0x100fe4000001083c */
[----:B------:R-:W-:Y:S01]  /*a260*/  FFMA.FTZ R112, R225, c[0x0][0x23c], -R60 ;  /* 0x00008f00e1707a23 */ /* 0x000fe2000001083c */
[----:B------:R-:W-:Y:S01]  /*a270*/  MUFU.EX2 R114, R114 ;  /* 0x0000007200727308 */ /* 0x000fe20000000800 */
[----:B------:R-:W4:Y:S01]  /*a280*/  LDSM.16.MT88.4 R48, [R166+0x6800] ;  /* 0x00680000a630783b */ /* 0x000f220000004200 */
[----:B------:R-:W-:-:S02]  /*a290*/  FFMA.FTZ R147, R147, c[0x0][0x23c], -R104 ;  /* 0x00008f0093937a23 */ /* 0x000fc40000010868 */
[--C-:B------:R-:W-:Y:S02]  /*a2a0*/  FFMA.FTZ R124, R223, c[0x0][0x23c], -R104.reuse ;  /* 0x00008f00df7c7a23 */ /* 0x100fe40000010868 */
[--C-:B------:R-:W-:Y:S02]  /*a2b0*/  FFMA.FTZ R143, R143, c[0x0][0x23c], -R104.reuse ;  /* 0x00008f008f8f7a23 */ /* 0x100fe40000010868 */
[----:B------:R-:W5:Y:S01]  /*a2c0*/  MUFU.EX2 R106, R106 ;  /* 0x0000006a006a7308 */ /* 0x000f620000000800 */
[----:B--2---:R-:W-:Y:S01]  /*a2d0*/  F2FP.PACK_AB R6, R62, R103 ;  /* 0x000000673e06723e */ /* 0x004fe200000000ff */
[----:B------:R-:W-:Y:S02]  /*a2e0*/  FFMA.FTZ R120, R221, c[0x0][0x23c], -R104 ;  /* 0x00008f00dd787a23 */ /* 0x000fe40000010868 */
[--C-:B------:R-:W-:Y:S02]  /*a2f0*/  FFMA.FTZ R145, R145, c[0x0][0x23c], -R60.reuse ;  /* 0x00008f0091917a23 */ /* 0x100fe4000001083c */
[----:B------:R-:W-:-:S02]  /*a300*/  FFMA.FTZ R122, R219, c[0x0][0x23c], -R60 ;  /* 0x00008f00db7a7a23 */ /* 0x000fc4000001083c */
[----:B------:R-:W-:Y:S01]  /*a310*/  MUFU.EX2 R101, R101 ;  /* 0x0000006500657308 */ /* 0x000fe20000000800 */
[--C-:B------:R-:W-:Y:S02]  /*a320*/  FFMA.FTZ R151, R151, c[0x0][0x23c], -R60.reuse ;  /* 0x00008f0097977a23 */ /* 0x100fe4000001083c */
[----:B------:R-:W-:Y:S02]  /*a330*/  FFMA.FTZ R126, R209, c[0x0][0x23c], -R60 ;  /* 0x00008f00d17e7a23 */ /* 0x000fe4000001083c */
[----:B------:R-:W-:Y:S02]  /*a340*/  FFMA.FTZ R209, R207, c[0x0][0x23c], -R104 ;  /* 0x00008f00cfd17a23 */ /* 0x000fe40000010868 */
[--C-:B------:R-:W-:Y:S01]  /*a350*/  FFMA.FTZ R207, R211, c[0x0][0x23c], -R60.reuse ;  /* 0x00008f00d3cf7a23 */ /* 0x100fe2000001083c */
[----:B------:R-:W2:Y:S01]  /*a360*/  MUFU.EX2 R2, R8 ;  /* 0x0000000800027308 */ /* 0x000ea20000000800 */
[----:B-----5:R-:W-:Y:S01]  /*a370*/  F2FP.PACK_AB R5, R106, R114 ;  /* 0x000000726a05723e */ /* 0x020fe200000000ff */
[----:B------:R-:W-:-:S02]  /*a380*/  FFMA.FTZ R132, R59, c[0x0][0x23c], -R60 ;  /* 0x00008f003b847a23 */ /* 0x000fc4000001083c */
[----:B------:R-:W-:Y:S02]  /*a390*/  FFMA.FTZ R211, R57, c[0x0][0x23c], -R60 ;  /* 0x00008f0039d37a23 */ /* 0x000fe4000001083c */
[--C-:B------:R-:W-:Y:S01]  /*a3a0*/  FFMA.FTZ R134, R217, c[0x0][0x23c], -R104.reuse ;  /* 0x00008f00d9867a23 */ /* 0x100fe20000010868 */
[----:B------:R-:W-:Y:S01]  /*a3b0*/  LDSM.16.MT88.4 R56, [R166+0x7800] ;  /* 0x00780000a638783b */ /* 0x000fe20000004200 */
[----:B------:R-:W5:Y:S01]  /*a3c0*/  MUFU.EX2 R128, R128 ;  /* 0x0000008000807308 */ /* 0x000f620000000800 */
[--C-:B------:R-:W-:Y:S02]  /*a3d0*/  FFMA.FTZ R205, R205, c[0x0][0x23c], -R104.reuse ;  /* 0x00008f00cdcd7a23 */ /* 0x100fe40000010868 */
[----:B------:R-:W-:Y:S02]  /*a3e0*/  FFMA.FTZ R130, R215, c[0x0][0x23c], -R104 ;  /* 0x00008f00d7827a23 */ /* 0x000fe40000010868 */
[--C-:B------:R-:W-:Y:S02]  /*a3f0*/  FFMA.FTZ R136, R213, c[0x0][0x23c], -R60.reuse ;  /* 0x00008f00d5887a23 */ /* 0x100fe4000001083c */
[--C-:B------:R-:W-:Y:S01]  /*a400*/  FFMA.FTZ R137, R137, c[0x0][0x23c], -R60.reuse ;  /* 0x00008f0089897a23 */ /* 0x100fe2000001083c */
[----:B------:R-:W1:Y:S01]  /*a410*/  MUFU.EX2 R118, R0 ;  /* 0x0000000000767308 */ /* 0x000e620000000800 */
[----:B--2---:R-:W-:Y:S01]  /*a420*/  F2FP.PACK_AB R7, R2, R101 ;  /* 0x000000650207723e */ /* 0x004fe200000000ff */
[----:B------:R-:W-:-:S02]  /*a430*/  FFMA.FTZ R133, R133, c[0x0][0x23c], -R60 ;  /* 0x00008f0085857a23 */ /* 0x000fc4000001083c */
[--C-:B------:R-:W-:Y:S02]  /*a440*/  FFMA.FTZ R55, R55, c[0x0][0x23c], -R60.reuse ;  /* 0x00008f0037377a23 */ /* 0x100fe4000001083c */
[----:B------:R-:W-:Y:S02]  /*a450*/  FFMA.FTZ R53, R53, c[0x0][0x23c], -R60 ;  /* 0x00008f0035357a23 */ /* 0x000fe4000001083c */
[-C--:B-----5:R-:W-:Y:S01]  /*a460*/  FMUL.FTZ R16, R88, R128.reuse ;  /* 0x0000008058107220 */ /* 0x0a0fe20000410000 */
        /* <DEDUP_REMOVED lines=9> */
[----:B------:R-:W-:Y:S01]  /*a500*/  FFMA.FTZ R0, R43, c[0x0][0x23c], -R104 ;  /* 0x00008f002b007a23 */ /* 0x000fe20000010868 */
[----:B------:R-:W-:Y:S01]  /*a510*/  HMMA.16816.F32 R16, R4, R20, R16 ;  /* 0x000000140410723c */ /* 0x000fe20000001810 */
[----:B------:R-:W-:Y:S01]  /*a520*/  MUFU.EX2 R119, R119 ;  /* 0x0000007700777308 */ /* 0x000fe20000000800 */
[-C--:B------:R-:W-:Y:S01]  /*a530*/  FMUL.FTZ R8, R96, R128.reuse ;  /* 0x0000008060087220 */ /* 0x080fe20000410000 */
[----:B------:R-:W2:Y:S01]  /*a540*/  LDSM.16.MT88.4 R40, [R163+0x6800] ;  /* 0x00680000a328783b */ /* 0x000ea20000004200 */
[----:B------:R-:W-:-:S02]  /*a550*/  FMUL.FTZ R9, R97, R128 ;  /* 0x0000008061097220 */ /* 0x000fc40000410000 */
[-C--:B------:R-:W-:Y:S02]  /*a560*/  FMUL.FTZ R10, R98, R118.reuse ;  /* 0x00000076620a7220 */ /* 0x080fe40000410000 */
[C---:B------:R-:W-:Y:S01]  /*a570*/  HMMA.16816.F32 R20, R4.reuse, R22, R84 ;  /* 0x000000160414723c */ /* 0x040fe20000001854 */
[----:B------:R-:W-:Y:S01]  /*a580*/  MUFU.EX2 R0, R0 ;  /* 0x0000000000007308 */ /* 0x000fe20000000800 */
[----:B------:R-:W-:Y:S01]  /*a590*/  FMUL.FTZ R11, R99, R118 ;  /* 0x00000076630b7220 */ /* 0x000fe20000410000 */
[----:B------:R-:W-:Y:S01]  /*a5a0*/  LDSM.16.MT88.4 R84, [R164+0x8800] ;  /* 0x00880000a454783b */ /* 0x000fe20000004200 */
[-C--:B------:R-:W-:Y:S02]  /*a5b0*/  FMUL.FTZ R24, R80, R128.reuse ;  /* 0x0000008050187220 */ /* 0x080fe40000410000 */
[----:B------:R-:W-:Y:S02]  /*a5c0*/  FMUL.FTZ R25, R81, R128 ;  /* 0x0000008051197220 */ /* 0x000fe40000410000 */
[-C--:B------:R-:W-:Y:S01]  /*a5d0*/  FMUL.FTZ R26, R82, R118.reuse ;  /* 0x00000076521a7220 */ /* 0x080fe20000410000 */
[----:B------:R-:W-:Y:S01]  /*a5e0*/  MUFU.EX2 R125, R125 ;  /* 0x0000007d007d7308 */ /* 0x000fe20000000800 */
[----:B------:R-:W-:Y:S01]  /*a5f0*/  FMUL.FTZ R27, R83, R118 ;  /* 0x00000076531b7220 */ /* 0x000fe20000410000 */
[----:B---3--:R-:W-:Y:S01]  /*a600*/  HMMA.16816.F32 R8, R4, R12, R8 ;  /* 0x0000000c0408723c */ /* 0x008fe20000001808 */
[----:B------:R-:W-:-:S02]  /*a610*/  FMUL.FTZ R92, R92, R128 ;  /* 0x000000805c5c7220 */ /* 0x000fc40000410000 */
[----:B------:R-:W-:Y:S02]  /*a620*/  FMUL.FTZ R93, R93, R128 ;  /* 0x000000805d5d7220 */ /* 0x000fe40000410000 */
[-C--:B------:R-:W-:Y:S01]  /*a630*/  FMUL.FTZ R94, R94, R118.reuse ;  /* 0x000000765e5e7220 */ /* 0x080fe20000410000 */
[----:B------:R-:W3:Y:S01]  /*a640*/  MUFU.EX2 R110, R110 ;  /* 0x0000006e006e7308 */ /* 0x000ee20000000800 */
[----:B------:R-:W-:Y:S01]  /*a650*/  FMUL.FTZ R95, R95, R118 ;  /* 0x000000765f5f7220 */ /* 0x000fe20000410000 */
[C---:B------:R-:W-:Y:S01]  /*a660*/  HMMA.16816.F32 R24, R4.reuse, R28, R24 ;  /* 0x0000001c0418723c */ /* 0x040fe20000001818 */
[-C--:B------:R-:W-:Y:S02]  /*a670*/  FMUL.FTZ R76, R76, R128.reuse ;  /* 0x000000804c4c7220 */ /* 0x080fe40000410000 */
[----:B------:R-:W-:Y:S02]  /*a680*/  FMUL.FTZ R77, R77, R128 ;  /* 0x000000804d4d7220 */ /* 0x000fe40000410000 */
[-C--:B------:R-:W-:Y:S01]  /*a690*/  FMUL.FTZ R78, R78, R118.reuse ;  /* 0x000000764e4e7220 */ /* 0x080fe20000410000 */
[----:B------:R-:W-:Y:S01]  /*a6a0*/  MUFU.EX2 R127, R127 ;  /* 0x0000007f007f7308 */ /* 0x000fe20000000800 */
[----:B------:R-:W-:Y:S01]  /*a6b0*/  FMUL.FTZ R79, R79, R118 ;  /* 0x000000764f4f7220 */ /* 0x000fe20000410000 */
[----:B------:R-:W-:Y:S01]  /*a6c0*/  HMMA.16816.F32 R12, R4, R14, R92 ;  /* 0x0000000e040c723c */ /* 0x000fe2000000185c */
[-C--:B------:R-:W-:Y:S01]  /*a6d0*/  FMUL.FTZ R32, R72, R128.reuse ;  /* 0x0000008048207220 */ /* 0x080fe20000410000 */
[----:B------:R-:W-:Y:S01]  /*a6e0*/  LDSM.16.MT88.4 R92, [R166+0x8800] ;  /* 0x00880000a65c783b */ /* 0x000fe20000004200 */
[----:B------:R-:W-:-:S02]  /*a6f0*/  FMUL.FTZ R33, R73, R128 ;  /* 0x0000008049217220 */ /* 0x000fc40000410000 */
[-C--:B------:R-:W-:Y:S01]  /*a700*/  FMUL.FTZ R34, R74, R118.reuse ;  /* 0x000000764a227220 */ /* 0x080fe20000410000 */
[----:B------:R-:W5:Y:S01]  /*a710*/  MUFU.EX2 R112, R112 ;  /* 0x0000007000707308 */ /* 0x000f620000000800 */
[----:B------:R-:W-:Y:S01]  /*a720*/  FMUL.FTZ R35, R75, R118 ;  /* 0x000000764b237220 */ /* 0x000fe20000410000 */
[C---:B------:R-:W-:Y:S01]  /*a730*/  HMMA.16816.F32 R28, R4.reuse, R30, R76 ;  /* 0x0000001e041c723c */ /* 0x040fe2000000184c */
[-C--:B------:R-:W-:Y:S01]  /*a740*/  FMUL.FTZ R68, R68, R128.reuse ;  /* 0x0000008044447220 */ /* 0x080fe20000410000 */
[----:B------:R-:W-:Y:S01]  /*a750*/  LDSM.16.MT88.4 R76, [R163+0x8800] ;  /* 0x00880000a34c783b */ /* 0x000fe20000004200 */
[----:B------:R-:W-:Y:S02]  /*a760*/  FMUL.FTZ R69, R69, R128 ;  /* 0x0000008045457220 */ /* 0x000fe40000410000 */
[-C--:B------:R-:W-:Y:S01]  /*a770*/  FMUL.FTZ R70, R70, R118.reuse ;  /* 0x0000007646467220 */ /* 0x080fe20000410000 */
[----:B------:R-:W-:Y:S01]  /*a780*/  MUFU.EX2 R147, R147 ;  /* 0x0000009300937308 */ /* 0x000fe20000000800 */
[-C--:B------:R-:W-:Y:S01]  /*a790*/  FMUL.FTZ R71, R71, R118.reuse ;  /* 0x0000007647477220 */ /* 0x080fe20000410000 */
[----:B------:R-:W-:Y:S01]  /*a7a0*/  HMMA.16816.F32 R32, R4, R36, R32 ;  /* 0x000000240420723c */ /* 0x000fe20000001820 */
[----:B------:R-:W-:-:S02]  /*a7b0*/  FFMA.FTZ R193, R193, R118, R114 ;  /* 0x00000076c1c17223 */ /* 0x000fc40000010072 */
[----:B------:R-:W-:Y:S02]  /*a7c0*/  FFMA.FTZ R199, R192, R128, R199 ;  /* 0x00000080c0c77223 */ /* 0x000fe400000100c7 */
[----:B------:R-:W-:Y:S01]  /*a7d0*/  FADD.FTZ R106, R106, R193 ;  /* 0x000000c16a6a7221 */ /* 0x000fe20000010000 */
[----:B------:R-:W2:Y:S01]  /*a7e0*/  MUFU.EX2 R124, R124 ;  /* 0x0000007c007c7308 */ /* 0x000ea20000000800 */
[----:B-1----:R-:W-:Y:S01]  /*a7f0*/  F2FP.PACK_AB R36, R108, R121 ;  /* 0x000000796c24723e */ /* 0x002fe200000000ff */
[----:B------:R-:W-:Y:S01]  /*a800*/  HMMA.16816.F32 R4, R4, R38, R68 ;  /* 0x000000260404723c */ /* 0x000fe20000001844 */
[----:B---3--:R-:W-:Y:S01]  /*a810*/  F2FP.PACK_AB R37, R110, R125 ;  /* 0x0000007d6e25723e */ /* 0x008fe200000000ff */
[----:B------:R-:W-:Y:S02]  /*a820*/  FADD.FTZ R116, R116, R199 ;  /* 0x000000c774747221 */ /* 0x000fe40000010000 */
[----:B------:R-:W-:Y:S02]  /*a830*/  FADD.FTZ R101, R101, R106 ;  /* 0x0000006a65657221 */ /* 0x000fe40000010000 */
[----:B------:R-:W-:Y:S01]  /*a840*/  MUFU.EX2 R143, R143 ;  /* 0x0000008f008f7308 */ /* 0x000fe20000000800 */
[----:B------:R-:W-:Y:S01]  /*a850*/  F2FP.PACK_AB R38, R0, R119 ;  /* 0x000000770026723e */ /* 0x000fe200000000ff */
[----:B------:R-:W-:Y:S01]  /*a860*/  FADD.FTZ R103, R103, R116 ;  /* 0x0000007467677221 */ /* 0x000fe20000010000 */
[----:B-----5:R-:W-:Y:S01]  /*a870*/  F2FP.PACK_AB R39, R112, R127 ;  /* 0x0000007f7027723e */ /* 0x020fe200000000ff */
[----:B------:R-:W-:-:S02]  /*a880*/  FFMA.FTZ R192, R66, c[0x0][0x23c], -R104 ;  /* 0x00008f0042c07a23 */ /* 0x000fc40000010868 */
[----:B------:R-:W-:Y:S02]  /*a890*/  FADD.FTZ R62, R62, R103 ;  /* 0x000000673e3e7221 */ /* 0x000fe40000010000 */
[----:B------:R-:W-:Y:S01]  /*a8a0*/  MUFU.EX2 R120, R120 ;  /* 0x0000007800787308 */ /* 0x000fe20000000800 */
[----:B------:R-:W-:Y:S01]  /*a8b0*/  FFMA.FTZ R193, R54, c[0x0][0x23c], -R60 ;  /* 0x00008f0036c17a23 */ /* 0x000fe2000001083c */
[----:B------:R-:W-:Y:S01]  /*a8c0*/  HMMA.16816.F32 R16, R36, R44, R16 ;  /* 0x0000002c2410723c */ /* 0x000fe20000001810 */
[----:B------:R-:W-:-:S04]  /*a8d0*/  FADD.FTZ R121, R121, R62 ;  /* 0x0000003e79797221 */ /* 0x000fc80000010000 */
[----:B------:R-:W-:Y:S01]  /*a8e0*/  FADD.FTZ R108, R108, R121 ;  /* 0x000000796c6c7221 */ /* 0x000fe20000010000 */
[----:B------:R-:W-:Y:S02]  /*a8f0*/  MUFU.EX2 R145, R145 ;  /* 0x0000009100917308 */ /* 0x000fe40000000800 */
[----:B------:R-:W-:Y:S01]  /*a900*/  HMMA.16816.F32 R20, R36, R46, R20 ;  /* 0x0000002e2414723c */ /* 0x000fe20000001814 */
[----:B------:R-:W1:Y:S01]  /*a910*/  LDSM.16.MT88.4 R44, [R162+0x6800] ;  /* 0x00680000a22c783b */ /* 0x000e620000004200 */
[----:B------:R-:W-:-:S04]  /*a920*/  FADD.FTZ R119, R119, R108 ;  /* 0x0000006c77777221 */ /* 0x000fc80000010000 */
[----:B------:R-:W3:Y:S02]  /*a930*/  MUFU.EX2 R122, R122 ;  /* 0x0000007a007a7308 */ /* 0x000ee40000000800 */
[C---:B----4-:R-:W-:Y:S06]  /*a940*/  HMMA.16816.F32 R8, R36.reuse, R48, R8 ;  /* 0x000000302408723c */ /* 0x050fec0000001808 */
[----:B------:R-:W-:Y:S02]  /*a950*/  MUFU.EX2 R151, R151 ;  /* 0x0000009700977308 */ /* 0x000fe40000000800 */
[C---:B------:R-:W-:Y:S01]  /*a960*/  HMMA.16816.F32 R12, R36.reuse, R50, R12 ;  /* 0x00000032240c723c */ /* 0x040fe2000000180c */
[----:B------:R-:W4:Y:S05]  /*a970*/  LDSM.16.MT88.4 R48, [R166+0x7000] ;  /* 0x00700000a630783b */ /* 0x000f2a0000004200 */
[----:B------:R-:W5:Y:S02]  /*a980*/  MUFU.EX2 R126, R126 ;  /* 0x0000007e007e7308 */ /* 0x000f640000000800 */
[C---:B--2---:R-:W-:Y:S06]  /*a990*/  HMMA.16816.F32 R24, R36.reuse, R40, R24 ;  /* 0x000000282418723c */ /* 0x044fec0000001818 */
[----:B------:R-:W-:Y:S02]  /*a9a0*/  MUFU.EX2 R209, R209 ;  /* 0x000000d100d17308 */ /* 0x000fe40000000800 */
[C---:B------:R-:W-:Y:S01]  /*a9b0*/  HMMA.16816.F32 R28, R36.reuse, R42, R28 ;  /* 0x0000002a241c723c */ /* 0x040fe2000000181c */
[----:B------:R-:W2:Y:S05]  /*a9c0*/  LDSM.16.MT88.4 R40, [R163+0x7000] ;  /* 0x00700000a328783b */ /* 0x000eaa0000004200 */
[----:B------:R-:W2:Y:S02]  /*a9d0*/  MUFU.EX2 R134, R134 ;  /* 0x0000008600867308 */ /* 0x000ea40000000800 */
[C---:B-1----:R-:W-:Y:S06]  /*a9e0*/  HMMA.16816.F32 R32, R36.reuse, R44, R32 ;  /* 0x0000002c2420723c */ /* 0x042fec0000001820 */
[----:B------:R-:W-:Y:S02]  /*a9f0*/  MUFU.EX2 R205, R205 ;  /* 0x000000cd00cd7308 */ /* 0x000fe40000000800 */
        /* <DEDUP_REMOVED lines=8> */
[C---:B----4-:R-:W-:Y:S02]  /*aa80*/  HMMA.16816.F32 R8, R36.reuse, R48, R8 ;  /* 0x000000302408723c */ /* 0x050fe40000001808 */
[----:B------:R-:W3:Y:S06]  /*aa90*/  MUFU.EX2 R207, R207 ;  /* 0x000000cf00cf7308 */ /* 0x000eec0000000800 */
[C---:B------:R-:W-:Y:S01]  /*aaa0*/  HMMA.16816.F32 R12, R36.reuse, R50, R12 ;  /* 0x00000032240c723c */ /* 0x040fe2000000180c */
[----:B------:R-:W4:Y:S01]  /*aab0*/  LDSM.16.MT88.4 R48, [R164+0x7800] ;  /* 0x00780000a430783b */ /* 0x000f220000004200 */
[----:B------:R-:W-:Y:S06]  /*aac0*/  MUFU.EX2 R211, R211 ;  /* 0x000000d300d37308 */ /* 0x000fec0000000800 */
[C---:B--2---:R-:W-:Y:S02]  /*aad0*/  HMMA.16816.F32 R24, R36.reuse, R40, R24 ;  /* 0x000000282418723c */ /* 0x044fe40000001818 */
[----:B------:R-:W2:Y:S05]  /*aae0*/  MUFU.EX2 R136, R136 ;  /* 0x0000008800887308 */ /* 0x000eaa0000000800 */
[----:B------:R-:W-:Y:S01]  /*aaf0*/  F2FP.PACK_AB R40, R134, R209 ;  /* 0x000000d18628723e */ /* 0x000fe200000000ff */
[C---:B-1----:R-:W-:Y:S01]  /*ab00*/  HMMA.16816.F32 R16, R36.reuse, R44, R16 ;  /* 0x0000002c2410723c */ /* 0x042fe20000001810 */
[----:B---3--:R-:W-:Y:S01]  /*ab10*/  F2FP.PACK_AB R41, R207, R132 ;  /* 0x00000084cf29723e */ /* 0x008fe200000000ff */
[----:B------:R-:W-:Y:S06]  /*ab20*/  MUFU.EX2 R192, R192 ;  /* 0x000000c000c07308 */ /* 0x000fec0000000800 */
[C---:B------:R-:W-:Y:S01]  /*ab30*/  HMMA.16816.F32 R20, R36.reuse, R46, R20 ;  /* 0x0000002e2414723c */ /* 0x040fe20000001814 */
[----:B------:R-:W1:Y:S01]  /*ab40*/  LDSM.16.MT88.4 R44, [R162+0x7000] ;  /* 0x00700000a22c783b */ /* 0x000e620000004200 */
[----:B------:R-:W-:Y:S06]  /*ab50*/  MUFU.EX2 R193, R193 ;  /* 0x000000c100c17308 */ /* 0x000fec0000000800 */
[----:B------:R-:W-:Y:S07]  /*ab60*/  HMMA.16816.F32 R28, R36, R42, R28 ;  /* 0x0000002a241c723c */ /* 0x000fee000000181c */
[----:B------:R-:W-:-:S02]  /*ab70*/  F2FP.PACK_AB R42, R130, R205 ;  /* 0x000000cd822a723e */ /* 0x000fc400000000ff */
[----:B--2---:R-:W-:-:S07]  /*ab80*/  F2FP.PACK_AB R43, R136, R211 ;  /* 0x000000d3882b723e */ /* 0x004fce00000000ff */
[C---:B------:R-:W-:Y:S07]  /*ab90*/  HMMA.16816.F32 R8, R40.reuse, R56, R8 ;  /* 0x000000382808723c */ /* 0x040fee0000001808 */
[--C-:B------:R-:W-:Y:S01]  /*aba0*/  FFMA.FTZ R56, R149, c[0x0][0x23c], -R60.reuse ;  /* 0x00008f0095387a23 */ /* 0x100fe2000001083c */
[----:B------:R-:W-:Y:S01]  /*abb0*/  HMMA.16816.F32 R12, R40, R58, R12 ;  /* 0x0000003a280c723c */ /* 0x000fe2000000180c */
[----:B------:R-:W-:-:S04]  /*abc0*/  FFMA.FTZ R57, R197, c[0x0][0x23c], -R60 ;  /* 0x00008f00c5397a23 */ /* 0x000fc8000001083c */
[----:B------:R-:W-:Y:S02]  /*abd0*/  MUFU.EX2 R56, R56 ;  /* 0x0000003800387308 */ /* 0x000fe40000000800 */
[--C-:B------:R-:W-:Y:S01]  /*abe0*/  FFMA.FTZ R58, R153, c[0x0][0x23c], -R60.reuse ;  /* 0x00008f00993a7a23 */ /* 0x100fe2000001083c */
[----:B----4-:R-:W-:Y:S01]  /*abf0*/  HMMA.16816.F32 R16, R40, R48, R16 ;  /* 0x000000302810723c */ /* 0x010fe20000001810 */
        /* <DEDUP_REMOVED lines=50> */
[----:B------:R-:W-:Y:S02]  /*af20*/  MUFU.EX2 R40, R40 ;  /* 0x0000002800287308 */ /* 0x000fe40000000800 */
[----:B--2---:R-:W-:-:S06]  /*af30*/  F2FP.PACK_AB R4, R47, R46 ;  /* 0x0000002e2f04723e */ /* 0x004fcc00000000ff */
        /* <DEDUP_REMOVED lines=22> */
[----:B------:R-:W-:Y:S01]  /*b0a0*/  FFMA.FTZ R24, R113, c[0x0][0x23c], -R60 ;  /* 0x00008f0071187a23 */ /* 0x000fe2000001083c */
[C---:B------:R-:W-:Y:S01]  /*b0b0*/  HMMA.16816.F32 R76, R4.reuse, R78, R28 ;  /* 0x0000004e044c723c */ /* 0x040fe2000000181c */
[--C-:B------:R-:W-:Y:S02]  /*b0c0*/  FFMA.FTZ R27, R63, c[0x0][0x23c], -R104.reuse ;  /* 0x00008f003f1b7a23 */ /* 0x100fe40000010868 */
[--C-:B------:R-:W-:Y:S02]  /*b0d0*/  FFMA.FTZ R26, R65, c[0x0][0x23c], -R104.reuse ;  /* 0x00008f00411a7a23 */ /* 0x100fe40000010868 */
[----:B------:R-:W-:Y:S01]  /*b0e0*/  FFMA.FTZ R25, R64, c[0x0][0x23c], -R104 ;  /* 0x00008f0040197a23 */ /* 0x000fe20000010868 */
[----:B------:R-:W-:Y:S01]  /*b0f0*/  MUFU.EX2 R21, R21 ;  /* 0x0000001500157308 */ /* 0x000fe20000000800 */
[----:B------:R-:W-:Y:S01]  /*b100*/  FFMA.FTZ R29, R61, c[0x0][0x23c], -R60 ;  /* 0x00008f003d1d7a23 */ /* 0x000fe2000001083c */
[C---:B--2---:R-:W-:Y:S06]  /*b110*/  HMMA.16816.F32 R72, R4.reuse, R8, R72 ;  /* 0x000000080448723c */ /* 0x044fec0000001848 */
[----:B------:R-:W2:Y:S02]  /*b120*/  MUFU.EX2 R24, R24 ;  /* 0x0000001800187308 */ /* 0x000ea40000000800 */
[----:B------:R-:W-:Y:S01]  /*b130*/  HMMA.16816.F32 R68, R4, R10, R68 ;  /* 0x0000000a0444723c */ /* 0x000fe20000001844 */
[----:B------:R-:W4:Y:S05]  /*b140*/  LDSM.16.MT88.4 R8, [R163+0x9000] ;  /* 0x00900000a308783b */ /* 0x000f2a0000004200 */
[----:B------:R-:W-:Y:S01]  /*b150*/  MUFU.EX2 R22, R22 ;  /* 0x0000001600167308 */ /* 0x000fe20000000800 */
[----:B-1----:R-:W-:-:S02]  /*b160*/  F2FP.PACK_AB R4, R35, R34 ;  /* 0x000000222304723e */ /* 0x002fc400000000ff */
        /* <DEDUP_REMOVED lines=10> */
[----:B------:R-:W-:Y:S01]  /*b210*/  MUFU.EX2 R2, R55 ;  /* 0x0000003700027308 */ /* 0x000fe20000000800 */
[----:B------:R-:W-:-:S04]  /*b220*/  FADD.FTZ R125, R125, R12 ;  /* 0x0000000c7d7d7221 */ /* 0x000fc80000010000 */
[----:B------:R-:W-:Y:S01]  /*b230*/  FADD.FTZ R110, R110, R125 ;  /* 0x0000007d6e6e7221 */ /* 0x000fe20000010000 */
[----:B------:R-:W-:Y:S01]  /*b240*/  HMMA.16816.F32 R92, R4, R18, R92 ;  /* 0x00000012045c723c */ /* 0x000fe2000000185c */
[----:B------:R-:W2:Y:S01]  /*b250*/  LDSM.16.MT88.4 R16, [R162+0x9000] ;  /* 0x00900000a210783b */ /* 0x000ea20000004200 */
[----:B------:R-:W3:Y:S01]  /*b260*/  MUFU.EX2 R29, R29 ;  /* 0x0000001d001d7308 */ /* 0x000ee20000000800 */
[----:B------:R-:W-:-:S04]  /*b270*/  FADD.FTZ R127, R127, R110 ;  /* 0x0000006e7f7f7221 */ /* 0x000fc80000010000 */
[----:B------:R-:W-:Y:S01]  /*b280*/  FADD.FTZ R112, R112, R127 ;  /* 0x0000007f70707221 */ /* 0x000fe20000010000 */
[----:B------:R-:W-:Y:S01]  /*b290*/  HMMA.16816.F32 R84, R4, R14, R84 ;  /* 0x0000000e0454723c */ /* 0x000fe20000001854 */
[----:B------:R-:W4:Y:S02]  /*b2a0*/  LDSM.16.MT88.4 R12, [R166+0x9800] ;  /* 0x00980000a60c783b */ /* 0x000f240000004200 */
[----:B------:R-:W-:-:S04]  /*b2b0*/  FADD.FTZ R145, R145, R112 ;  /* 0x0000007091917221 */ /* 0x000fc80000010000 */
[----:B------:R-:W-:Y:S01]  /*b2c0*/  FADD.FTZ R122, R122, R145 ;  /* 0x000000917a7a7221 */ /* 0x000fe20000010000 */
[----:B------:R-:W-:Y:S03]  /*b2d0*/  HMMA.16816.F32 R80, R4, R8, R80 ;  /* 0x000000080450723c */ /* 0x000fe60000001850 */
[----:B------:R-:W-:-:S04]  /*b2e0*/  FADD.FTZ R151, R151, R122 ;  /* 0x0000007a97977221 */ /* 0x000fc80000010000 */
[----:B------:R-:W-:Y:S01]  /*b2f0*/  FADD.FTZ R8, R0, R119 ;  /* 0x0000007700087221 */ /* 0x000fe20000010000 */
[----:B------:R-:W-:Y:S01]  /*b300*/  HMMA.16816.F32 R76, R4, R10, R76 ;  /* 0x0000000a044c723c */ /* 0x000fe2000000184c */
[----:B------:R-:W5:Y:S01]  /*b310*/  MUFU.EX2 R0, R53 ;  /* 0x0000003500007308 */ /* 0x000f620000000800 */
[----:B------:R-:W-:Y:S02]  /*b320*/  FADD.FTZ R151, R126, R151 ;  /* 0x000000977e977221 */ /* 0x000fe40000010000 */
[----:B------:R-:W-:Y:S02]  /*b330*/  FADD.FTZ R147, R147, R8 ;  /* 0x0000000893937221 */ /* 0x000fe40000010000 */
[----:B------:R-:W4:Y:S01]  /*b340*/  LDSM.16.MT88.4 R8, [R164+0x9800] ;  /* 0x00980000a408783b */ /* 0x000f220000004200 */
[----:B------:R-:W-:Y:S02]  /*b350*/  FADD.FTZ R28, R132, R151 ;  /* 0x00000097841c7221 */ /* 0x000fe40000010000 */
        /* <DEDUP_REMOVED lines=11> */
[----:B------:R-:W2:Y:S01]  /*b410*/  LDSM.16.MT88.4 R16, [R163+0x9800] ;  /* 0x00980000a310783b */ /* 0x000ea20000004200 */
[----:B------:R-:W-:Y:S02]  /*b420*/  FADD.FTZ R59, R59, R58 ;  /* 0x0000003a3b3b7221 */ /* 0x000fe40000010000 */
[----:B------:R-:W-:Y:S02]  /*b430*/  FADD.FTZ R205, R205, R134 ;  /* 0x00000086cdcd7221 */ /* 0x000fe40000010000 */
[----:B------:R-:W-:Y:S01]  /*b440*/  FADD.FTZ R56, R56, R59 ;  /* 0x0000003b38387221 */ /* 0x000fe20000010000 */
[----:B-1----:R-:W-:Y:S01]  /*b450*/  F2FP.PACK_AB R4, R26, R27 ;  /* 0x0000001b1a04723e */ /* 0x002fe200000000ff */
[----:B------:R-:W-:Y:S01]  /*b460*/  FADD.FTZ R130, R130, R205 ;  /* 0x000000cd82827221 */ /* 0x000fe20000010000 */
[----:B---3--:R-:W-:Y:S01]  /*b470*/  F2FP.PACK_AB R5, R29, R2 ;  /* 0x000000021d05723e */ /* 0x008fe200000000ff */
        /* <DEDUP_REMOVED lines=19> */
[C---:B--2---:R-:W-:Y:S01]  /*b5b0*/  HMMA.16816.F32 R80, R4.reuse, R16, R80 ;  /* 0x000000100450723c */ /* 0x044fe20000001850 */
        /* <DEDUP_REMOVED lines=22> */
.L_x_5784:
[----:B------:R-:W-:Y:S05]  /*b720*/  @!P2 BRA `(.L_x_5792) ;  /* 0x00003d600000a947 */ /* 0x000fea0003800000 */
[----:B------:R-:W-:Y:S01]  /*b730*/  IMAD.MOV.U32 R189, RZ, RZ, c[0x0][0x1a0] ;  /* 0x00006800ffbd7624 */ /* 0x000fe200078e00ff */
[----:B------:R-:W-:Y:S02]  /*b740*/  MOV R101, R0 ;  /* 0x0000000000657202 */ /* 0x000fe40000000f00 */
[----:B------:R-:W-:Y:S01]  /*b750*/  MOV R103, R2 ;  /* 0x0000000200677202 */ /* 0x000fe20000000f00 */
[----:B------:R-:W-:-:S05]  /*b760*/  IMAD.U32 R188, R189, -0x80, RZ ;  /* 0xffffff80bdbc7824 */ /* 0x000fca00078e00ff */
[----:B------:R-:W-:Y:S02]  /*b770*/  SHF.R.S32.HI R187, RZ, 0x1f, R188 ;  /* 0x0000001fffbb7819 */ /* 0x000fe400000114bc */
.L_x_5796:
        /* <DEDUP_REMOVED lines=65> */
.L_x_5793:
        /* <DEDUP_REMOVED lines=72> */
[----:B------:R-:W-:Y:S03]  /*c010*/  ISETP.GT.AND P2, PT, R180, R175, PT ;  /* 0x000000afb400720c */ /* 0x000fe60003f44270 */
        /* <DEDUP_REMOVED lines=17> */
[----:B------:R-:W0:Y:S08]  /*c130*/  LDGDEPBAR ;  /* 0x00000000000079af */ /* 0x000e300000000000 */
[----:B------:R-:W1:Y:S08]  /*c140*/  LDSM.16.M88.4 R112, [R171+0x2800] ;  /* 0x00280000ab70783b */ /* 0x000e700000000200 */
[----:B------:R-:W1:Y:S08]  /*c150*/  LDSM.16.M88.4 R116, [R171+0x3000] ;  /* 0x00300000ab74783b */ /* 0x000e700000000200 */
[----:B------:R-:W1:Y:S08]  /*c160*/  LDSM.16.M88.4 R120, [R171+0x3800] ;  /* 0x00380000ab78783b */ /* 0x000e700000000200 */
[----:B------:R-:W1:Y:S08]  /*c170*/  LDSM.16.M88.4 R124, [R171+0x4000] ;  /* 0x00400000ab7c783b */ /* 0x000e700000000200 */
[----:B------:R-:W1:Y:S08]  /*c180*/  LDSM.16.M88.4 R128, [R171+0x4800] ;  /* 0x00480000ab80783b */ /* 0x000e700000000200 */
[----:B------:R-:W1:Y:S08]  /*c190*/  LDSM.16.M88.4 R132, [R171+0x5000] ;  /* 0x00500000ab84783b */ /* 0x000e700000000200 */
[----:B------:R-:W2:Y:S08]  /*c1a0*/  LDSM.16.M88.4 R136, [R171+0x5800] ;  /* 0x00580000ab88783b */ /* 0x000eb00000000200 */
[----:B------:R-:W-:Y:S08]  /*c1b0*/  LDSM.16.M88.4 R140, [R170] ;  /* 0x00000000aa8c783b */ /* 0x000ff00000000200 */
[----:B------:R-:W2:Y:S08]  /*c1c0*/  LDSM.16.M88.4 R144, [R165+0x2000] ;  /* 0x00200000a590783b */ /* 0x000eb00000000200 */
[----:B------:R-:W2:Y:S08]  /*c1d0*/  LDSM.16.M88.4 R148, [R165+0x2800] ;  /* 0x00280000a594783b */ /* 0x000eb00000000200 */
[----:B------:R-:W2:Y:S01]  /*c1e0*/  LDSM.16.M88.4 R152, [R165+0x3000] ;  /* 0x00300000a598783b */ /* 0x000ea20000000200 */
        /* <DEDUP_REMOVED lines=21> */
[C---:B------:R-:W-:Y:S08]  /*c340*/  HMMA.16816.F32 R4, R140.reuse, R144, R4 ;  /* 0x000000908c04723c */ /* 0x040ff00000001804 */
[C---:B------:R-:W-:Y:S08]  /*c350*/  HMMA.16816.F32 R8, R140.reuse, R146, R8 ;  /* 0x000000928c08723c */ /* 0x040ff00000001808 */
[C---:B------:R-:W-:Y:S08]  /*c360*/  HMMA.16816.F32 R12, R140.reuse, R148, R12 ;  /* 0x000000948c0c723c */ /* 0x040ff0000000180c */
        /* <DEDUP_REMOVED lines=8> */
[----:B------:R-:W-:Y:S07]  /*c3f0*/  LDSM.16.M88.4 R108, [R169] ;  /* 0x00000000a96c783b */ /* 0x000fee0000000200 */
[C---:B------:R-:W-:Y:S08]  /*c400*/  HMMA.16816.F32 R44, R140.reuse, R112, R44 ;  /* 0x000000708c2c723c */ /* 0x040ff0000000182c */
[C---:B------:R-:W-:Y:S01]  /*c410*/  HMMA.16816.F32 R48, R140.reuse, R114, R48 ;  /* 0x000000728c30723c */ /* 0x040fe20000001830 */
[----:B------:R-:W2:Y:S07]  /*c420*/  LDSM.16.M88.4 R112, [R168] ;  /* 0x00000000a870783b */ /* 0x000eae0000000200 */
[C---:B------:R-:W-:Y:S08]  /*c430*/  HMMA.16816.F32 R52, R140.reuse, R116, R52 ;  /* 0x000000748c34723c */ /* 0x040ff00000001834 */
[C---:B------:R-:W-:Y:S01]  /*c440*/  HMMA.16816.F32 R56, R140.reuse, R118, R56 ;  /* 0x000000768c38723c */ /* 0x040fe20000001838 */
[----:B------:R-:W3:Y:S07]  /*c450*/  LDSM.16.M88.4 R116, [R161] ;  /* 0x00000000a174783b */ /* 0x000eee0000000200 */
[C---:B-1----:R-:W-:Y:S08]  /*c460*/  HMMA.16816.F32 R60, R140.reuse, R104, R60 ;  /* 0x000000688c3c723c */ /* 0x042ff0000000183c */
[----:B------:R-:W-:Y:S01]  /*c470*/  HMMA.16816.F32 R64, R140, R106, R64 ;  /* 0x0000006a8c40723c */ /* 0x000fe20000001840 */
[----:B------:R-:W1:Y:S07]  /*c480*/  LDSM.16.M88.4 R104, [R160] ;  /* 0x00000000a068783b */ /* 0x000e6e0000000200 */
[C---:B--2---:R-:W-:Y:S08]  /*c490*/  HMMA.16816.F32 R4, R108.reuse, R112, R4 ;  /* 0x000000706c04723c */ /* 0x044ff00000001804 */
[C---:B------:R-:W-:Y:S01]  /*c4a0*/  HMMA.16816.F32 R8, R108.reuse, R114, R8 ;  /* 0x000000726c08723c */ /* 0x040fe20000001808 */
[----:B------:R-:W2:Y:S07]  /*c4b0*/  LDSM.16.M88.4 R112, [R159] ;  /* 0x000000009f70783b */ /* 0x000eae0000000200 */
[C---:B---3--:R-:W-:Y:S08]  /*c4c0*/  HMMA.16816.F32 R12, R108.reuse, R116, R12 ;  /* 0x000000746c0c723c */ /* 0x048ff0000000180c */
        /* <DEDUP_REMOVED lines=14> */
[C---:B-1----:R-:W-:Y:S08]  /*c5b0*/  HMMA.16816.F32 R52, R108.reuse, R104, R52 ;  /* 0x000000686c34723c */ /* 0x042ff00000001834 */
[C---:B------:R-:W-:Y:S01]  /*c5c0*/  HMMA.16816.F32 R56, R108.reuse, R106, R56 ;  /* 0x0000006a6c38723c */ /* 0x040fe20000001838 */
[----:B------:R-:W1:Y:S07]  /*c5d0*/  LDSM.16.M88.4 R104, [R100+0x800] ;  /* 0x000800006468783b */ /* 0x000e6e0000000200 */
[C---:B--2---:R-:W-:Y:S08]  /*c5e0*/  HMMA.16816.F32 R60, R108.reuse, R112, R60 ;  /* 0x000000706c3c723c */ /* 0x044ff0000000183c */
[----:B------:R-:W-:Y:S01]  /*c5f0*/  HMMA.16816.F32 R64, R108, R114, R64 ;  /* 0x000000726c40723c */ /* 0x000fe20000001840 */
[----:B------:R-:W2:Y:S07]  /*c600*/  LDSM.16.M88.4 R108, [R100+0x1000] ;  /* 0x00100000646c783b */ /* 0x000eae0000000200 */
[C---:B---3--:R-:W-:Y:S08]  /*c610*/  HMMA.16816.F32 R4, R116.reuse, R120, R4 ;  /* 0x000000787404723c */ /* 0x048ff00000001804 */
[C---:B------:R-:W-:Y:S08]  /*c620*/  HMMA.16816.F32 R8, R116.reuse, R122, R8 ;  /* 0x0000007a7408723c */ /* 0x040ff00000001808 */
[C---:B-1----:R-:W-:Y:S08]  /*c630*/  HMMA.16816.F32 R12, R116.reuse, R104, R12 ;  /* 0x00000068740c723c */ /* 0x042ff0000000180c */
[C---:B------:R-:W-:Y:S01]  /*c640*/  HMMA.16816.F32 R16, R116.reuse, R106, R16 ;  /* 0x0000006a7410723c */ /* 0x040fe20000001810 */
[----:B------:R-:W1:Y:S03]  /*c650*/  LDSM.16.M88.4 R104, [R100+0x1800] ;  /* 0x001800006468783b */ /* 0x000e660000000200 */
[----:B------:R-:W-:Y:S02]  /*c660*/  FMUL.FTZ R0, R6, c[0x0][0x2ec] ;  /* 0x0000bb0006007a20 */ /* 0x000fe40000410000 */
[----:B------:R-:W-:Y:S02]  /*c670*/  FMUL.FTZ R3, R7, c[0x0][0x2ec] ;  /* 0x0000bb0007037a20 */ /* 0x000fe40000410000 */
[----:B------:R3:W1:Y:S01]  /*c680*/  MUFU.TANH R114, R0 ;  /* 0x0000000000727308 */ /* 0x0006620000002400 */
[C---:B--2---:R-:W-:Y:S03]  /*c690*/  HMMA.16816.F32 R20, R116.reuse, R108, R20 ;  /* 0x0000006c7414723c */ /* 0x044fe60000001814 */
[----:B------:R-:W-:Y:S02]  /*c6a0*/  FMUL.FTZ R2, R5, c[0x0][0x2ec] ;  /* 0x0000bb0005027a20 */ /* 0x000fe40000410000 */
        /* <DEDUP_REMOVED lines=11> */
[----:B---3--:R-:W-:Y:S02]  /*c760*/  FMUL.FTZ R0, R11, c[0x0][0x2ec] ;  /* 0x0000bb000b007a20 */ /* 0x008fe40000410000 */
[----:B------:R-:W-:Y:S02]  /*c770*/  FMUL.FTZ R247, R16, c[0x0][0x2ec] ;  /* 0x0000bb0010f77a20 */ /* 0x000fe40000410000 */
[----:B------:R-:W-:Y:S01]  /*c780*/  FMUL.FTZ R245, R17, c[0x0][0x2ec] ;  /* 0x0000bb0011f57a20 */ /* 0x000fe20000410000 */
[----:B------:R-:W3:Y:S01]  /*c790*/  MUFU.TANH R122, R0 ;  /* 0x00000000007a7308 */ /* 0x000ee20000002400 */
[----:B------:R-:W-:Y:S01]  /*c7a0*/  FMUL.FTZ R246, R18, c[0x0][0x2ec] ;  /* 0x0000bb0012f67a20 */ /* 0x000fe20000410000 */
[C---:B-1----:R-:W-:Y:S03]  /*c7b0*/  HMMA.16816.F32 R28, R116.reuse, R104, R28 ;  /* 0x00000068741c723c */ /* 0x042fe6000000181c */
[----:B------:R-:W-:Y:S02]  /*c7c0*/  FMUL.FTZ R244, R19, c[0x0][0x2ec] ;  /* 0x0000bb0013f47a20 */ /* 0x000fe40000410000 */
[----:B------:R-:W-:Y:S03]  /*c7d0*/  FMUL.FTZ R243, R20, c[0x0][0x2ec] ;  /* 0x0000bb0014f37a20 */ /* 0x000fe60000410000 */
[----:B------:R1:W1:Y:S01]  /*c7e0*/  MUFU.TANH R155, R194 ;  /* 0x000000c2009b7308 */ /* 0x0002620000002400 */
[C---:B------:R-:W-:Y:S01]  /*c7f0*/  HMMA.16816.F32 R32, R116.reuse, R106, R32 ;  /* 0x0000006a7420723c */ /* 0x040fe20000001820 */
[----:B------:R-:W3:Y:S02]  /*c800*/  LDSM.16.M88.4 R104, [R100+0x2800] ;  /* 0x002800006468783b */ /* 0x000ee40000000200 */
[----:B------:R-:W-:Y:S02]  /*c810*/  FMUL.FTZ R241, R21, c[0x0][0x2ec] ;  /* 0x0000bb0015f17a20 */ /* 0x000fe40000410000 */
[----:B------:R-:W-:Y:S02]  /*c820*/  FMUL.FTZ R242, R22, c[0x0][0x2ec] ;  /* 0x0000bb0016f27a20 */ /* 0x000fe40000410000 */
[----:B------:R-:W-:Y:S02]  /*c830*/  FMUL.FTZ R240, R23, c[0x0][0x2ec] ;  /* 0x0000bb0017f07a20 */ /* 0x000fe40000410000 */
[----:B------:R4:W3:Y:S01]  /*c840*/  MUFU.TANH R113, R195 ;  /* 0x000000c300717308 */ /* 0x0008e20000002400 */
[C---:B--2---:R-:W-:Y:S03]  /*c850*/  HMMA.16816.F32 R36, R116.reuse, R108, R36 ;  /* 0x0000006c7424723c */ /* 0x044fe60000001824 */
[----:B------:R-:W-:Y:S02]  /*c860*/  FMUL.FTZ R237, R24, c[0x0][0x2ec] ;  /* 0x0000bb0018ed7a20 */ /* 0x000fe40000410000 */
[----:B------:R-:W-:Y:S02]  /*c870*/  FMUL.FTZ R239, R25, c[0x0][0x2ec] ;  /* 0x0000bb0019ef7a20 */ /* 0x000fe40000410000 */
[----:B------:R-:W-:Y:S01]  /*c880*/  FMUL.FTZ R238, R26, c[0x0][0x2ec] ;  /* 0x0000bb001aee7a20 */ /* 0x000fe20000410000 */
[C---:B------:R-:W-:Y:S01]  /*c890*/  HMMA.16816.F32 R40, R116.reuse, R110, R40 ;  /* 0x0000006e7428723c */ /* 0x040fe20000001828 */
[----:B------:R-:W2:Y:S01]  /*c8a0*/  MUFU.TANH R252, R252 ;  /* 0x000000fc00fc7308 */ /* 0x000ea20000002400 */
[----:B------:R-:W2:Y:S02]  /*c8b0*/  LDSM.16.M88.4 R108, [R100+0x3000] ;  /* 0x00300000646c783b */ /* 0x000ea40000000200 */
[----:B------:R-:W-:Y:S01]  /*c8c0*/  FMUL.FTZ R236, R27, c[0x0][0x2ec] ;  /* 0x0000bb001bec7a20 */ /* 0x000fe20000410000 */
[----:B-1----:R-:W-:Y:S01]  /*c8d0*/  MOV R194, R196 ;  /* 0x000000c400c27202 */ /* 0x002fe20000000f00 */
[----:B------:R-:W-:Y:S02]  /*c8e0*/  FMUL.FTZ R235, R28, c[0x0][0x2ec] ;  /* 0x0000bb001ceb7a20 */ /* 0x000fe40000410000 */
[----:B------:R-:W-:Y:S03]  /*c8f0*/  FMUL.FTZ R233, R29, c[0x0][0x2ec] ;  /* 0x0000bb001de97a20 */ /* 0x000fe60000410000 */
[----:B------:R-:W1:Y:S01]  /*c900*/  MUFU.TANH R251, R251 ;  /* 0x000000fb00fb7308 */ /* 0x000e620000002400 */
[----:B------:R-:W-:Y:S02]  /*c910*/  FMUL.FTZ R234, R30, c[0x0][0x2ec] ;  /* 0x0000bb001eea7a20 */ /* 0x000fe40000410000 */
[----:B------:R-:W-:Y:S01]  /*c920*/  FMUL.FTZ R232, R31, c[0x0][0x2ec] ;  /* 0x0000bb001fe87a20 */ /* 0x000fe20000410000 */
[----:B----4-:R-:W-:Y:S01]  /*c930*/  MOV R195, R197 ;  /* 0x000000c500c37202 */ /* 0x010fe20000000f00 */
[----:B------:R-:W-:Y:S02]  /*c940*/  FMUL.FTZ R229, R32, c[0x0][0x2ec] ;  /* 0x0000bb0020e57a20 */ /* 0x000fe40000410000 */
[----:B------:R-:W-:Y:S02]  /*c950*/  FMUL.FTZ R231, R33, c[0x0][0x2ec] ;  /* 0x0000bb0021e77a20 */ /* 0x000fe40000410000 */
[----:B------:R-:W-:Y:S01]  /*c960*/  FMUL.FTZ R230, R34, c[0x0][0x2ec] ;  /* 0x0000bb0022e67a20 */ /* 0x000fe20000410000 */
[----:B------:R-:W4:Y:S01]  /*c970*/  MUFU.TANH R249, R249 ;  /* 0x000000f900f97308 */ /* 0x000f220000002400 */
[----:B------:R-:W-:Y:S01]  /*c980*/  FMUL.FTZ R228, R35, c[0x0][0x2ec] ;  /* 0x0000bb0023e47a20 */ /* 0x000fe20000410000 */
[C---:B---3--:R-:W-:Y:S03]  /*c990*/  HMMA.16816.F32 R44, R116.reuse, R104, R44 ;  /* 0x00000068742c723c */ /* 0x048fe6000000182c */
[----:B------:R-:W-:Y:S02]  /*c9a0*/  FMUL.FTZ R227, R36, c[0x0][0x2ec] ;  /* 0x0000bb0024e37a20 */ /* 0x000fe40000410000 */
[----:B------:R-:W-:Y:S02]  /*c9b0*/  FMUL.FTZ R225, R37, c[0x0][0x2ec] ;  /* 0x0000bb0025e17a20 */ /* 0x000fe40000410000 */
[----:B------:R-:W-:Y:S01]  /*c9c0*/  FMUL.FTZ R226, R38, c[0x0][0x2ec] ;  /* 0x0000bb0026e27a20 */ /* 0x000fe20000410000 */
[----:B------:R-:W3:Y:S01]  /*c9d0*/  MUFU.TANH R250, R250 ;  /* 0x000000fa00fa7308 */ /* 0x000ee20000002400 */
        /* <DEDUP_REMOVED lines=30> */
[----:B-----5:R-:W-:Y:S02]  /*cbc0*/  FMUL.FTZ R207, R56, c[0x0][0x2ec] ;  /* 0x0000bb0038cf7a20 */ /* 0x020fe40000410000 */
        /* <DEDUP_REMOVED lines=66> */
[----:B-1----:R-:W-:Y:S04]  /*cff0*/  IABS R0, c[0x0][0x2d0] ;  /* 0x0000b40000007a13 */ /* 0x002fe80000000000 */
        /* <DEDUP_REMOVED lines=58> */
.L_x_5795:
[----:B------:R2:W-:Y:S01]  /*d3a0*/  @P1 STS.128 [R179+0x2000], RZ ;  /* 0x002000ffb3001388 */ /* 0x0005e20000000c00 */
[-C--:B------:R-:W-:Y:S01]  /*d3b0*/  @!P1 IADD3 R11, P3, R177, R6.reuse, RZ ;  /* 0x00000006b10b9210 */ /* 0x080fe20007f7e0ff */
[----:B-1----:R-:W-:Y:S01]  /*d3c0*/  @!P1 IMAD.MOV.U32 R0, RZ, RZ, c[0x0][0x19c] ;  /* 0x00006700ff009624 */ /* 0x002fe200078e00ff */
[-C--:B------:R-:W-:Y:S01]  /*d3d0*/  @!P1 LEA R9, P2, R5, R6.reuse, 0x5 ;  /* 0x0000000605099211 */ /* 0x080fe200078428ff */
[----:B------:R-:W-:Y:S01]  /*d3e0*/  @!P1 IMAD.MOV.U32 R4, RZ, RZ, c[0x0][0x19c] ;  /* 0x00006700ff049624 */ /* 0x000fe200078e00ff */
[----:B------:R-:W-:Y:S01]  /*d3f0*/  @!P1 MOV R20, R6 ;  /* 0x0000000600149202 */ /* 0x000fe20000000f00 */
[--C-:B------:R-:W-:Y:S01]  /*d400*/  @!P1 IMAD.X R2, R176, 0x1, R7.reuse, P3 ;  /* 0x00000001b0029824 */ /* 0x100fe200018e0607 */
[-C--:B------:R-:W-:Y:S01]  /*d410*/  @!P1 LEA R16, P3, R11, R190.reuse, 0x1 ;  /* 0x000000be0b109211 */ /* 0x080fe200078608ff */
[C---:B------:R-:W-:Y:S01]  /*d420*/  @!P1 IMAD.WIDE.U32 R12, R5.reuse, 0x30, R6 ;  /* 0x00000030050c9825 */ /* 0x040fe200078e0006 */
[----:B------:R-:W-:Y:S02]  /*d430*/  @!P1 LEA.HI.X R0, R5, R7, R0, 0x5, P2 ;  /* 0x0000000705009211 */ /* 0x000fe400010f2c00 */
[-C--:B------:R-:W-:Y:S01]  /*d440*/  @!P1 LEA.HI.X R17, R11, R191.reuse, R2, 0x1, P3 ;  /* 0x000000bf0b119211 */ /* 0x080fe200018f0c02 */
[----:B------:R-:W-:Y:S01]  /*d450*/  @!P1 IMAD.MOV.U32 R2, RZ, RZ, c[0x0][0x19c] ;  /* 0x00006700ff029624 */ /* 0x000fe200078e00ff */
[-C--:B------:R-:W-:Y:S01]  /*d460*/  LEA R18, P3, R6, R190.reuse, 0x1 ;  /* 0x000000be06127211 */ /* 0x080fe200078608ff */
[--C-:B------:R-:W-:Y:S01]  /*d470*/  @!P1 IMAD.MOV.U32 R21, RZ, RZ, R7.reuse ;  /* 0x000000ffff159224 */ /* 0x100fe200078e0007 */
[----:B------:R-:W-:Y:S01]  /*d480*/  @!P1 LEA R14, P2, R9, R190, 0x1 ;  /* 0x000000be090e9211 */ /* 0x000fe200078408ff */
[----:B------:R-:W-:Y:S01]  /*d490*/  @!P1 IMAD R4, R4, 0x30, RZ ;  /* 0x0000003004049824 */ /* 0x000fe200078e02ff */
        /* <DEDUP_REMOVED lines=19> */
[----:B------:R-:W-:Y:S01]  /*d5d0*/  @!P1 IMAD.MOV.U32 R4, RZ, RZ, c[0x0][0x19c] ;  /* 0x00006700ff049624 */ /* 0x000fe200078e00ff */
[----:B------:R2:W-:Y:S01]  /*d5e0*/  @P1 STS.128 [R179+0x3000], RZ ;  /* 0x003000ffb3001388 */ /* 0x0005e20000000c00 */
[----:B------:R-:W-:Y:S01]  /*d5f0*/  @!P1 IMAD R0, R0, 0x50, RZ ;  /* 0x0000005000009824 */ /* 0x000fe200078e02ff */
[-C--:B------:R-:W-:Y:S01]  /*d600*/  @!P1 LEA R12, P2, R20, R190.reuse, 0x1 ;  /* 0x000000be140c9211 */ /* 0x080fe200078408ff */
[--C-:B------:R-:W-:Y:S01]  /*d610*/  @!P1 IMAD.MOV.U32 R11, RZ, RZ, R7.reuse ;  /* 0x000000ffff0b9224 */ /* 0x100fe200078e0007 */
[----:B------:R-:W-:Y:S01]  /*d620*/  @!PT LDS RZ, [RZ] ;  /* 0x00000000fffff984 */ /* 0x000fe20000000800 */
[----:B------:R-:W-:Y:S01]  /*d630*/  @!PT LDS RZ, [RZ] ;  /* 0x00000000fffff984 */ /* 0x000fe20000000800 */
[----:B------:R-:W-:Y:S01]  /*d640*/  @!PT LDS RZ, [RZ] ;  /* 0x00000000fffff984 */ /* 0x000fe20000000800 */
[----:B------:R2:W-:Y:S01]  /*d650*/  @!P1 LDGSTS.E.BYPASS.LTC128B.128 [R179+0x3000], [R14.64] ;  /* 0x030000000eb39fae */ /* 0x0005e2000b901d46 */
[C---:B------:R-:W-:Y:S03]  /*d660*/  @!P1 IMAD.WIDE.U32 R6, R5.reuse, 0x70, R6 ;  /* 0x0000007005069825 */ /* 0x040fe600078e0006 */
[----:B------:R2:W-:Y:S01]  /*d670*/  @P1 STS.128 [R179+0x3800], RZ ;  /* 0x003800ffb3001388 */ /* 0x0005e20000000c00 */
[----:B------:R-:W-:Y:S01]  /*d680*/  @!P1 IMAD.WIDE.U32 R10, R5, 0x60, R10 ;  /* 0x00000060050a9825 */ /* 0x000fe200078e000a */
[----:B------:R-:W-:Y:S02]  /*d690*/  @!P1 IADD3 R5, R0, R21, RZ ;  /* 0x0000001500059210 */ /* 0x000fe40007ffe0ff */
[----:B------:R-:W-:Y:S01]  /*d6a0*/  @!PT LDS RZ, [RZ] ;  /* 0x00000000fffff984 */ /* 0x000fe20000000800 */
[----:B------:R-:W-:Y:S01]  /*d6b0*/  @!PT LDS RZ, [RZ] ;  /* 0x00000000fffff984 */ /* 0x000fe20000000800 */
[----:B------:R-:W-:Y:S01]  /*d6c0*/  @!PT LDS RZ, [RZ] ;  /* 0x00000000fffff984 */ /* 0x000fe20000000800 */
[----:B------:R2:W-:Y:S01]  /*d6d0*/  @!P1 LDGSTS.E.BYPASS.LTC128B.128 [R179+0x3800], [R22.64] ;  /* 0x0380000016b39fae */ /* 0x0005e2000b901d46 */
[----:B------:R-:W-:Y:S01]  /*d6e0*/  @!P1 IMAD.MOV.U32 R0, RZ, RZ, c[0x0][0x19c] ;  /* 0x00006700ff009624 */ /* 0x000fe200078e00ff */
[-C--:B------:R-:W-:Y:S01]  /*d6f0*/  @!P1 LEA.HI.X R13, R20, R191.reuse, R5, 0x1, P2 ;  /* 0x000000bf140d9211 */ /* 0x080fe200010f0c05 */
[----:B------:R-:W-:Y:S01]  /*d700*/  @!P1 IMAD R5, R4, 0x60, RZ ;  /* 0x0000006004059824 */ /* 0x000fe200078e02ff */
[----:B------:R2:W-:Y:S01]  /*d710*/  @P1 STS.128 [R179+0x4000], RZ ;  /* 0x004000ffb3001388 */ /* 0x0005e20000000c00 */
[-C--:B------:R-:W-:Y:S01]  /*d720*/  @!P1 LEA R20, P4, R8, R190.reuse, 0x1 ;  /* 0x000000be08149211 */ /* 0x080fe200078808ff */
[----:B------:R-:W-:Y:S01]  /*d730*/  @!P1 IMAD R9, R0, 0x70, RZ ;  /* 0x0000007000099824 */ /* 0x000fe200078e02ff */
[-C--:B------:R-:W-:Y:S01]  /*d740*/  @!P1 LEA R4, P3, R10, R190.reuse, 0x1 ;  /* 0x000000be0a049211 */ /* 0x080fe200078608ff */
[----:B------:R-:W-:Y:S01]  /*d750*/  @!P1 IMAD.IADD R5, R5, 0x1, R11 ;  /* 0x0000000105059824 */ /* 0x000fe200078e020b */
[-C--:B------:R-:W-:Y:S02]  /*d760*/  @!P1 LEA.HI.X R21, R8, R191.reuse, R2, 0x1, P4 ;  /* 0x000000bf08159211 */ /* 0x080fe400020f0c02 */
[----:B------:R-:W-:Y:S01]  /*d770*/  @!P1 LEA R24, P2, R6, R190, 0x1 ;  /* 0x000000be06189211 */ /* 0x000fe200078408ff */
[----:B------:R-:W-:Y:S01]  /*d780*/  IMAD.MOV.U32 R190, RZ, RZ, R18 ;  /* 0x000000ffffbe7224 */ /* 0x000fe200078e0012 */
[----:B------:R-:W-:Y:S01]  /*d790*/  @!P1 LEA.HI.X R5, R10, R191, R5, 0x1, P3 ;  /* 0x000000bf0a059211 */ /* 0x000fe200018f0c05 */
[----:B------:R-:W-:Y:S01]  /*d7a0*/  @!PT LDS RZ, [RZ] ;  /* 0x00000000fffff984 */ /* 0x000fe20000000800 */
[----:B------:R-:W-:Y:S01]  /*d7b0*/  @!PT LDS RZ, [RZ] ;  /* 0x00000000fffff984 */ /* 0x000fe20000000800 */
[----:B------:R-:W-:Y:S01]  /*d7c0*/  @!PT LDS RZ, [RZ] ;  /* 0x00000000fffff984 */ /* 0x000fe20000000800 */
[----:B------:R2:W-:Y:S01]  /*d7d0*/  @!P1 LDGSTS.E.BYPASS.LTC128B.128 [R179+0x4000], [R20.64] ;  /* 0x0400000014b39fae */ /* 0x0005e2000b901d46 */
[----:B------:R-:W-:Y:S03]  /*d7e0*/  @!P1 IADD3 R9, R9, R7, RZ ;  /* 0x0000000709099210 */ /* 0x000fe60007ffe0ff */
        /* <DEDUP_REMOVED lines=18> */
.L_x_5794:
        /* <DEDUP_REMOVED lines=91> */
[----:B------:R-:W-:Y:S01]  /*dec0*/  ISETP.GT.AND P1, PT, R180, R175, PT ;  /* 0x000000afb400720c */ /* 0x000fe20003f24270 */
        /* <DEDUP_REMOVED lines=9> */
[----:B------:R-:W-:Y:S01]  /*df60*/  FFMA.FTZ R101, R154, c[0x0][0x23c], -R39 ;  /* 0x00008f009a657a23 */ /* 0x000fe20000010827 */
        /* <DEDUP_REMOVED lines=12> */
[----:B------:R-:W-:Y:S01]  /*e030*/  MUFU.EX2 R108, R108 ;  /* 0x0000006c006c7308 */ /* 0x000fe20000000800 */
[C---:B------:R-:W-:Y:S02]  /*e040*/  FMUL.FTZ R19, R38.reuse, R87 ;  /* 0x0000005726137220 */ /* 0x040fe40000410000 */
[C---:B------:R-:W-:Y:S02]  /*e050*/  FMUL.FTZ R6, R38.reuse, R98 ;  /* 0x0000006226067220 */ /* 0x040fe40000410000 */
[C---:B------:R-:W-:Y:S02]  /*e060*/  FMUL.FTZ R7, R38.reuse, R99 ;  /* 0x0000006326077220 */ /* 0x040fe40000410000 */
[C---:B------:R-:W-:Y:S02]  /*e070*/  FMUL.FTZ R18, R38.reuse, R86 ;  /* 0x0000005626127220 */ /* 0x040fe40000410000 */
[C---:B------:R-:W-:Y:S01]  /*e080*/  FMUL.FTZ R24, R37.reuse, R76 ;  /* 0x0000004c25187220 */ /* 0x040fe20000410000 */
[----:B------:R-:W2:Y:S01]  /*e090*/  MUFU.EX2 R101, R101 ;  /* 0x0000006500657308 */ /* 0x000ea20000000800 */
[----:B------:R-:W-:Y:S02]  /*e0a0*/  FMUL.FTZ R27, R38, R79 ;  /* 0x0000004f261b7220 */ /* 0x000fe40000410000 */
[C---:B---3--:R-:W-:Y:S01]  /*e0b0*/  FFMA.FTZ R79, R37.reuse, R192, R57 ;  /* 0x000000c0254f7223 */ /* 0x048fe20000010039 */
[----:B-1----:R-:W-:Y:S01]  /*e0c0*/  F2FP.PACK_AB R40, R106, R57 ;  /* 0x000000396a28723e */ /* 0x002fe200000000ff */
[C---:B------:R-:W-:Y:S01]  /*e0d0*/  FMUL.FTZ R32, R37.reuse, R68 ;  /* 0x0000004425207220 */ /* 0x040fe20000410000 */
[----:B------:R-:W-:Y:S01]  /*e0e0*/  LDSM.16.MT88.4 R56, [R163+0x8000] ;  /* 0x00800000a338783b */ /* 0x000fe20000004200 */
[C---:B------:R-:W-:Y:S02]  /*e0f0*/  FMUL.FTZ R33, R37.reuse, R69 ;  /* 0x0000004525217220 */ /* 0x040fe40000410000 */
[C---:B------:R-:W-:Y:S01]  /*e100*/  FMUL.FTZ R34, R38.reuse, R70 ;  /* 0x0000004626227220 */ /* 0x040fe20000410000 */
[----:B------:R-:W1:Y:S01]  /*e110*/  MUFU.EX2 R105, R105 ;  /* 0x0000006900697308 */ /* 0x000e620000000800 */
[----:B------:R-:W-:Y:S02]  /*e120*/  FMUL.FTZ R35, R38, R71 ;  /* 0x0000004726237220 */ /* 0x000fe40000410000 */
[C---:B------:R-:W-:Y:S02]  /*e130*/  FMUL.FTZ R16, R37.reuse, R84 ;  /* 0x0000005425107220 */ /* 0x040fe40000410000 */
[----:B------:R-:W-:Y:S02]  /*e140*/  FMUL.FTZ R25, R37, R77 ;  /* 0x0000004d25197220 */ /* 0x000fe40000410000 */
[----:B------:R-:W-:Y:S02]  /*e150*/  FFMA.FTZ R77, R236, c[0x0][0x23c], -R39 ;  /* 0x00008f00ec4d7a23 */ /* 0x000fe40000010827 */
[C---:B------:R-:W-:Y:S01]  /*e160*/  FMUL.FTZ R26, R38.reuse, R78 ;  /* 0x0000004e261a7220 */ /* 0x040fe20000410000 */
[----:B------:R-:W3:Y:S01]  /*e170*/  MUFU.EX2 R64, R64 ;  /* 0x0000004000407308 */ /* 0x000ee20000000800 */
[--C-:B------:R-:W-:Y:S02]  /*e180*/  FFMA.FTZ R78, R235, c[0x0][0x23c], -R66.reuse ;  /* 0x00008f00eb4e7a23 */ /* 0x100fe40000010842 */
[----:B------:R-:W-:Y:S01]  /*e190*/  FFMA.FTZ R84, R247, c[0x0][0x23c], -R66 ;  /* 0x00008f00f7547a23 */ /* 0x000fe20000010842 */
[C---:B--2---:R-:W-:Y:S01]  /*e1a0*/  F2FP.PACK_AB R41, R101.reuse, R108 ;  /* 0x0000006c6529723e */ /* 0x044fe200000000ff */
[----:B------:R-:W-:Y:S02]  /*e1b0*/  FFMA.FTZ R108, R38, R193, R108 ;  /* 0x000000c1266c7223 */ /* 0x000fe4000001006c */
[----:B------:R-:W-:Y:S02]  /*e1c0*/  FADD.FTZ R106, R106, R79 ;  /* 0x0000004f6a6a7221 */ /* 0x000fe40000010000 */
[----:B------:R-:W-:Y:S01]  /*e1d0*/  FADD.FTZ R101, R101, R108 ;  /* 0x0000006c65657221 */ /* 0x000fe20000010000 */
[----:B------:R-:W2:Y:S01]  /*e1e0*/  MUFU.EX2 R104, R104 ;  /* 0x0000006800687308 */ /* 0x000ea20000000800 */
[--C-:B------:R-:W-:Y:S02]  /*e1f0*/  FFMA.FTZ R65, R251, c[0x0][0x23c], -R66.reuse ;  /* 0x00008f00fb417a23 */ /* 0x100fe40000010842 */
[----:B------:R-:W-:Y:S02]  /*e200*/  FFMA.FTZ R60, R249, c[0x0][0x23c], -R66 ;  /* 0x00008f00f93c7a23 */ /* 0x000fe40000010842 */
[----:B-1----:R-:W-:Y:S02]  /*e210*/  FADD.FTZ R79, R105, R106 ;  /* 0x0000006a694f7221 */ /* 0x002fe40000010000 */
[--C-:B------:R-:W-:Y:S02]  /*e220*/  FFMA.FTZ R61, R248, c[0x0][0x23c], -R39.reuse ;  /* 0x00008f00f83d7a23 */ /* 0x100fe40000010827 */
[--C-:B------:R-:W-:Y:S01]  /*e230*/  FFMA.FTZ R71, R241, c[0x0][0x23c], -R66.reuse ;  /* 0x00008f00f1477a23 */ /* 0x100fe20000010842 */
[----:B------:R-:W1:Y:S01]  /*e240*/  MUFU.EX2 R63, R63 ;  /* 0x0000003f003f7308 */ /* 0x000e620000000800 */
[----:B------:R-:W-:Y:S02]  /*e250*/  FFMA.FTZ R69, R242, c[0x0][0x23c], -R39 ;  /* 0x00008f00f2457a23 */ /* 0x000fe40000010827 */
[--C-:B------:R-:W-:Y:S01]  /*e260*/  FFMA.FTZ R70, R239, c[0x0][0x23c], -R66.reuse ;  /* 0x00008f00ef467a23 */ /* 0x100fe20000010842 */
[C---:B---3--:R-:W-:Y:S01]  /*e270*/  F2FP.PACK_AB R42, R64.reuse, R105 ;  /* 0x00000069402a723e */ /* 0x048fe200000000ff */
[----:B------:R-:W-:Y:S02]  /*e280*/  FADD.FTZ R64, R64, R79 ;  /* 0x0000004f40407221 */ /* 0x000fe40000010000 */
[--C-:B------:R-:W-:Y:S02]  /*e290*/  FFMA.FTZ R243, R243, c[0x0][0x23c], -R66.reuse ;  /* 0x00008f00f3f37a23 */ /* 0x100fe40000010842 */
[--C-:B------:R-:W-:Y:S01]  /*e2a0*/  FFMA.FTZ R107, R225, c[0x0][0x23c], -R66.reuse ;  /* 0x00008f00e16b7a23 */ /* 0x100fe20000010842 */
[----:B------:R-:W-:Y:S01]  /*e2b0*/  MUFU.EX2 R65, R65 ;  /* 0x0000004100417308 */ /* 0x000fe20000000800 */
[--C-:B------:R-:W-:Y:S02]  /*e2c0*/  FFMA.FTZ R109, R226, c[0x0][0x23c], -R39.reuse ;  /* 0x00008f00e26d7a23 */ /* 0x100fe40000010827 */
[----:B------:R-:W-:Y:S02]  /*e2d0*/  FFMA.FTZ R110, R224, c[0x0][0x23c], -R39 ;  /* 0x00008f00e06e7a23 */ /* 0x000fe40000010827 */
[----:B--2---:R-:W-:Y:S02]  /*e2e0*/  FADD.FTZ R86, R104, R101 ;  /* 0x0000006568567221 */ /* 0x004fe40000010000 */
[--C-:B------:R-:W-:Y:S02]  /*e2f0*/  FFMA.FTZ R111, R223, c[0x0][0x23c], -R66.reuse ;  /* 0x00008f00df6f7a23 */ /* 0x100fe40000010842 */
[----:B------:R-:W-:Y:S01]  /*e300*/  FFMA.FTZ R112, R221, c[0x0][0x23c], -R66 ;  /* 0x00008f00dd707a23 */ /* 0x000fe20000010842 */
        /* <DEDUP_REMOVED lines=12> */
[----:B------:R-:W-:Y:S03]  /*e3d0*/  MUFU.EX2 R61, R61 ;  /* 0x0000003d003d7308 */ /* 0x000fe60000000800 */
        /* <DEDUP_REMOVED lines=30> */
[----:B------:R-:W1:Y:S03]  /*e5c0*/  MUFU.EX2 R73, R244 ;  /* 0x000000f400497308 */ /* 0x000e660000000800 */
[----:B------:R-:W-:Y:S02]  /*e5d0*/  FMUL.FTZ R31, R38, R75 ;  /* 0x0000004b261f7220 */ /* 0x000fe40000410000 */
[--C-:B------:R-:W-:Y:S02]  /*e5e0*/  FFMA.FTZ R74, R238, c[0x0][0x23c], -R39.reuse ;  /* 0x00008f00ee4a7a23 */ /* 0x100fe40000010827 */
        /* <DEDUP_REMOVED lines=8> */
[----:B------:R-:W2:Y:S02]  /*e670*/  LDSM.16.MT88.4 R44, [R163+0x6800] ;  /* 0x00680000a32c783b */ /* 0x000ea40000004200 */
[----:B------:R-:W-:Y:S01]  /*e680*/  MUFU.EX2 R72, R72 ;  /* 0x0000004800487308 */ /* 0x000fe20000000800 */
[--C-:B------:R-:W-:Y:S02]  /*e690*/  FFMA.FTZ R122, R211, c[0x0][0x23c], -R66.reuse ;  /* 0x00008f00d37a7a23 */ /* 0x100fe40000010842 */
[----:B------:R-:W-:Y:S01]  /*e6a0*/  FFMA.FTZ R123, R210, c[0x0][0x23c], -R39 ;  /* 0x00008f00d27b7a23 */ /* 0x000fe20000010827 */
[----:B-1----:R-:W-:Y:S01]  /*e6b0*/  F2FP.PACK_AB R43, R73, R76 ;  /* 0x0000004c492b723e */ /* 0x002fe200000000ff */
[----:B------:R-:W-:Y:S01]  /*e6c0*/  FFMA.FTZ R101, R207, c[0x0][0x23c], -R66 ;  /* 0x00008f00cf657a23 */ /* 0x000fe20000010842 */
[----:B------:R-:W-:Y:S03]  /*e6d0*/  F2FP.PACK_AB R40, R60, R65 ;  /* 0x000000413c28723e */ /* 0x000fe600000000ff */
[----:B------:R-:W-:Y:S01]  /*e6e0*/  F2FP.PACK_AB R41, R61, R62 ;  /* 0x0000003e3d29723e */ /* 0x000fe200000000ff */
[----:B------:R-:W-:Y:S01]  /*e6f0*/  MUFU.EX2 R77, R77 ;  /* 0x0000004d004d7308 */ /* 0x000fe20000000800 */
[----:B------:R-:W-:Y:S01]  /*e700*/  F2FP.PACK_AB R42, R67, R84 ;  /* 0x00000054432a723e */ /* 0x000fe200000000ff */
[----:B------:R-:W-:Y:S02]  /*e710*/  FADD.FTZ R62, R62, R79 ;  /* 0x0000004f3e3e7221 */ /* 0x000fe40000010000 */
[----:B------:R-:W-:Y:S02]  /*e720*/  FADD.FTZ R65, R65, R64 ;  /* 0x0000004041417221 */ /* 0x000fe40000010000 */
[----:B------:R-:W-:Y:S02]  /*e730*/  FADD.FTZ R61, R61, R62 ;  /* 0x0000003e3d3d7221 */ /* 0x000fe40000010000 */
[C---:B------:R-:W-:Y:S02]  /*e740*/  HMMA.16816.F32 R4, R40.reuse, R48, R4 ;  /* 0x000000302804723c */ /* 0x040fe40000001804 */
[----:B------:R-:W-:Y:S01]  /*e750*/  MUFU.EX2 R78, R78 ;  /* 0x0000004e004e7308 */ /* 0x000fe20000000800 */
[----:B------:R-:W-:Y:S02]  /*e760*/  FADD.FTZ R65, R60, R65 ;  /* 0x000000413c417221 */ /* 0x000fe40000010000 */
[----:B------:R-:W-:Y:S02]  /*e770*/  FFMA.FTZ R106, R205, c[0x0][0x23c], -R66 ;  /* 0x00008f00cd6a7a23 */ /* 0x000fe40000010842 */
[----:B------:R-:W-:Y:S01]  /*e780*/  FADD.FTZ R84, R84, R65 ;  /* 0x0000004154547221 */ /* 0x000fe20000010000 */
[C---:B------:R-:W-:Y:S01]  /*e790*/  HMMA.16816.F32 R8, R40.reuse, R50, R8 ;  /* 0x000000322808723c */ /* 0x040fe20000001808 */
[----:B------:R-:W1:Y:S03]  /*e7a0*/  LDSM.16.MT88.4 R48, [R162+0x6800] ;  /* 0x00680000a230783b */ /* 0x000e660000004200 */
[----:B------:R-:W-:Y:S01]  /*e7b0*/  FADD.FTZ R67, R67, R84 ;  /* 0x0000005443437221 */ /* 0x000fe20000010000 */
[----:B------:R-:W3:Y:S01]  /*e7c0*/  MUFU.EX2 R74, R74 ;  /* 0x0000004a004a7308 */ /* 0x000ee20000000800 */
[--C-:B------:R-:W-:Y:S02]  /*e7d0*/  FFMA.FTZ R105, R206, c[0x0][0x23c], -R39.reuse ;  /* 0x00008f00ce697a23 */ /* 0x100fe40000010827 */
[C---:B------:R-:W-:Y:S01]  /*e7e0*/  HMMA.16816.F32 R12, R40.reuse, R52, R12 ;  /* 0x00000034280c723c */ /* 0x040fe2000000180c */
[----:B------:R-:W-:Y:S03]  /*e7f0*/  LDSM.16.MT88.4 R84, [R164+0x9800] ;  /* 0x00980000a454783b */ /* 0x000fe60000004200 */
[--C-:B------:R-:W-:Y:S02]  /*e800*/  FFMA.FTZ R108, R204, c[0x0][0x23c], -R39.reuse ;  /* 0x00008f00cc6c7a23 */ /* 0x100fe40000010827 */
[--C-:B------:R-:W-:Y:S01]  /*e810*/  FFMA.FTZ R208, R208, c[0x0][0x23c], -R39.reuse ;  /* 0x00008f00d0d07a23 */ /* 0x100fe20000010827 */
[----:B------:R-:W-:Y:S01]  /*e820*/  MUFU.EX2 R81, R81 ;  /* 0x0000005100517308 */ /* 0x000fe20000000800 */
[C---:B------:R-:W-:Y:S01]  /*e830*/  HMMA.16816.F32 R16, R40.reuse, R54, R16 ;  /* 0x000000362810723c */ /* 0x040fe20000001810 */
[----:B------:R-:W4:Y:S03]  /*e840*/  LDSM.16.MT88.4 R52, [R166+0x7000] ;  /* 0x00700000a634783b */ /* 0x000f260000004200 */
[--C-:B------:R-:W-:Y:S02]  /*e850*/  FFMA.FTZ R124, R201, c[0x0][0x23c], -R66.reuse ;  /* 0x00008f00c97c7a23 */ /* 0x100fe40000010842 */
[--C-:B------:R-:W-:Y:S02]  /*e860*/  FFMA.FTZ R125, R203, c[0x0][0x23c], -R66.reuse ;  /* 0x00008f00cb7d7a23 */ /* 0x100fe40000010842 */
[C---:B--2---:R-:W-:Y:S01]  /*e870*/  HMMA.16816.F32 R20, R40.reuse, R44, R20 ;  /* 0x0000002c2814723c */ /* 0x044fe20000001814 */
[----:B------:R-:W-:Y:S03]  /*e880*/  MUFU.EX2 R75, R75 ;  /* 0x0000004b004b7308 */ /* 0x000fe60000000800 */
[--C-:B------:R-:W-:Y:S02]  /*e890*/  FFMA.FTZ R126, R202, c[0x0][0x23c], -R39.reuse ;  /* 0x00008f00ca7e7a23 */ /* 0x100fe40000010827 */
[--C-:B------:R-:W-:Y:S02]  /*e8a0*/  FFMA.FTZ R63, R198, c[0x0][0x23c], -R39.reuse ;  /* 0x00008f00c63f7a23 */ /* 0x100fe40000010827 */
[C---:B------:R-:W-:Y:S01]  /*e8b0*/  HMMA.16816.F32 R24, R40.reuse, R46, R24 ;  /* 0x0000002e2818723c */ /* 0x040fe20000001818 */
[----:B------:R-:W2:Y:S02]  /*e8c0*/  LDSM.16.MT88.4 R44, [R164+0x7000] ;  /* 0x00700000a42c783b */ /* 0x000ea40000004200 */
[----:B------:R-:W5:Y:S01]  /*e8d0*/  MUFU.EX2 R70, R70 ;  /* 0x0000004600467308 */ /* 0x000f620000000800 */
[--C-:B------:R-:W-:Y:S02]  /*e8e0*/  FFMA.FTZ R36, R36, c[0x0][0x23c], -R39.reuse ;  /* 0x00008f0024247a23 */ /* 0x100fe40000010827 */
[----:B------:R-:W-:Y:S02]  /*e8f0*/  FFMA.FTZ R39, R3, c[0x0][0x23c], -R39 ;  /* 0x00008f0003277a23 */ /* 0x000fe40000010827 */
[--C-:B------:R-:W-:Y:S01]  /*e900*/  FFMA.FTZ R199, R199, c[0x0][0x23c], -R66.reuse ;  /* 0x00008f00c7c77a23 */ /* 0x100fe20000010842 */
[C---:B-1----:R-:W-:Y:S03]  /*e910*/  HMMA.16816.F32 R28, R40.reuse, R48, R28 ;  /* 0x00000030281c723c */ /* 0x042fe6000000181c */
[----:B------:R-:W-:Y:S01]  /*e920*/  FFMA.FTZ R66, R200, c[0x0][0x23c], -R66 ;  /* 0x00008f00c8427a23 */ /* 0x000fe20000010842 */
[----:B------:R-:W-:Y:S04]  /*e930*/  MUFU.EX2 R80, R80 ;  /* 0x0000005000507308 */ /* 0x000fe80000000800 */
[----:B------:R-:W-:Y:S01]  /*e940*/  HMMA.16816.F32 R32, R40, R50, R32 ;  /* 0x000000322820723c */ /* 0x000fe20000001820 */
[----:B------:R-:W1:Y:S05]  /*e950*/  LDSM.16.MT88.4 R48, [R163+0x7000] ;  /* 0x00700000a330783b */ /* 0x000e6a0000004200 */
[----:B------:R-:W1:Y:S01]  /*e960*/  MUFU.EX2 R89, R89 ;  /* 0x0000005900597308 */ /* 0x000e620000000800 */
[----:B---3--:R-:W-:Y:S02]  /*e970*/  F2FP.PACK_AB R43, R77, R74 ;  /* 0x0000004a4d2b723e */ /* 0x008fe400000000ff */
[C---:B------:R-:W-:Y:S03]  /*e980*/  F2FP.PACK_AB R40, R71.reuse, R68 ;  /* 0x000000444728723e */ /* 0x040fe600000000ff */
[----:B------:R-:W-:Y:S01]  /*e990*/  F2FP.PACK_AB R41, R72, R69 ;  /* 0x000000454829723e */ /* 0x000fe200000000ff */
[----:B------:R-:W-:Y:S01]  /*e9a0*/  FADD.FTZ R68, R68, R67 ;  /* 0x0000004344447221 */ /* 0x000fe20000010000 */
[C---:B-----5:R-:W-:Y:S02]  /*e9b0*/  F2FP.PACK_AB R42, R70.reuse, R75 ;  /* 0x0000004b462a723e */ /* 0x060fe400000000ff */
[----:B------:R-:W-:Y:S01]  /*e9c0*/  MUFU.EX2 R83, R83 ;  /* 0x0000005300537308 */ /* 0x000fe20000000800 */
[----:B------:R-:W-:Y:S04]  /*e9d0*/  FADD.FTZ R68, R71, R68 ;  /* 0x0000004447447221 */ /* 0x000fe80000010000 */
[C---:B----4-:R-:W-:Y:S03]  /*e9e0*/  HMMA.16816.F32 R4, R40.reuse, R52, R4 ;  /* 0x000000342804723c */ /* 0x050fe60000001804 */
[----:B------:R-:W-:Y:S02]  /*e9f0*/  FADD.FTZ R75, R75, R68 ;  /* 0x000000444b4b7221 */ /* 0x000fe40000010000 */
[----:B------:R-:W3:Y:S02]  /*ea00*/  MUFU.EX2 R82, R82 ;  /* 0x0000005200527308 */ /* 0x000ee40000000800 */
[----:B------:R-:W-:Y:S01]  /*ea10*/  FADD.FTZ R75, R70, R75 ;  /* 0x0000004b464b7221 */ /* 0x000fe20000010000 */
[C---:B------:R-:W-:Y:S01]  /*ea20*/  HMMA.16816.F32 R8, R40.reuse, R54, R8 ;  /* 0x000000362808723c */ /* 0x040fe20000001808 */
[----:B------:R-:W4:Y:S06]  /*ea30*/  LDSM.16.MT88.4 R52, [R162+0x7000] ;  /* 0x00700000a234783b */ /* 0x000f2c0000004200 */
[----:B------:R-:W-:Y:S01]  /*ea40*/  MUFU.EX2 R88, R88 ;  /* 0x0000005800587308 */ /* 0x000fe20000000800 */
[C---:B--2---:R-:W-:Y:S08]  /*ea50*/  HMMA.16816.F32 R12, R40.reuse, R44, R12 ;  /* 0x0000002c280c723c */ /* 0x044ff0000000180c */
[C---:B------:R-:W-:Y:S01]  /*ea60*/  HMMA.16816.F32 R16, R40.reuse, R46, R16 ;  /* 0x0000002e2810723c */ /* 0x040fe20000001810 */
[----:B------:R-:W2:Y:S01]  /*ea70*/  LDSM.16.MT88.4 R44, [R166+0x7800] ;  /* 0x00780000a62c783b */ /* 0x000ea20000004200 */
[----:B------:R-:W5:Y:S06]  /*ea80*/  MUFU.EX2 R91, R91 ;  /* 0x0000005b005b7308 */ /* 0x000f6c0000000800 */
[C---:B-1----:R-:W-:Y:S04]  /*ea90*/  HMMA.16816.F32 R20, R40.reuse, R48, R20 ;  /* 0x000000302814723c */ /* 0x042fe80000001814 */
[----:B------:R-:W-:Y:S04]  /*eaa0*/  MUFU.EX2 R90, R90 ;  /* 0x0000005a005a7308 */ /* 0x000fe80000000800 */
[C---:B------:R-:W-:Y:S01]  /*eab0*/  HMMA.16816.F32 R24, R40.reuse, R50, R24 ;  /* 0x000000322818723c */ /* 0x040fe20000001818 */
[----:B------:R-:W1:Y:S05]  /*eac0*/  LDSM.16.MT88.4 R48, [R164+0x7800] ;  /* 0x00780000a430783b */ /* 0x000e6a0000004200 */
[----:B------:R-:W1:Y:S02]  /*ead0*/  MUFU.EX2 R107, R107 ;  /* 0x0000006b006b7308 */ /* 0x000e640000000800 */
[C---:B----4-:R-:W-:Y:S08]  /*eae0*/  HMMA.16816.F32 R28, R40.reuse, R52, R28 ;  /* 0x00000034281c723c */ /* 0x050ff0000000181c */
[----:B------:R-:W-:Y:S01]  /*eaf0*/  MUFU.EX2 R109, R109 ;  /* 0x0000006d006d7308 */ /* 0x000fe20000000800 */
[----:B------:R-:W-:Y:S01]  /*eb00*/  HMMA.16816.F32 R32, R40, R54, R32 ;  /* 0x000000362820723c */ /* 0x000fe20000001820 */
[----:B------:R-:W4:Y:S06]  /*eb10*/  LDSM.16.MT88.4 R52, [R163+0x7800] ;  /* 0x00780000a334783b */ /* 0x000f2c0000004200 */
[----:B------:R-:W-:Y:S02]  /*eb20*/  F2FP.PACK_AB R40, R81, R78 ;  /* 0x0000004e5128723e */ /* 0x000fe400000000ff */
[----:B------:R-:W-:Y:S01]  /*eb30*/  F2FP.PACK_AB R41, R89, R80 ;  /* 0x000000505929723e */ /* 0x000fe200000000ff */
[----:B------:R-:W1:Y:S02]  /*eb40*/  MUFU.EX2 R110, R110 ;  /* 0x0000006e006e7308 */ /* 0x000e640000000800 */
[----:B---3--:R-:W-:Y:S02]  /*eb50*/  F2FP.PACK_AB R42, R82, R83 ;  /* 0x00000053522a723e */ /* 0x008fe400000000ff */
[----:B-----5:R-:W-:Y:S06]  /*eb60*/  F2FP.PACK_AB R43, R91, R88 ;  /* 0x000000585b2b723e */ /* 0x020fec00000000ff */
[----:B------:R-:W-:Y:S01]  /*eb70*/  MUFU.EX2 R111, R111 ;  /* 0x0000006f006f7308 */ /* 0x000fe20000000800 */
[C---:B--2---:R-:W-:Y:S08]  /*eb80*/  HMMA.16816.F32 R4, R40.reuse, R44, R4 ;  /* 0x0000002c2804723c */ /* 0x044ff00000001804 */
[C---:B------:R-:W-:Y:S01]  /*eb90*/  HMMA.16816.F32 R8, R40.reuse, R46, R8 ;  /* 0x0000002e2808723c */ /* 0x040fe20000001808 */
[----:B------:R-:W2:Y:S01]  /*eba0*/  LDSM.16.MT88.4 R44, [R162+0x7800] ;  /* 0x00780000a22c783b */ /* 0x000ea20000004200 */
[----:B------:R-:W3:Y:S06]  /*ebb0*/  MUFU.EX2 R112, R112 ;  /* 0x0000007000707308 */ /* 0x000eec0000000800 */
[C---:B-1----:R-:W-:Y:S04]  /*ebc0*/  HMMA.16816.F32 R12, R40.reuse, R48, R12 ;  /* 0x00000030280c723c */ /* 0x042fe8000000180c */
[----:B------:R-:W-:Y:S04]  /*ebd0*/  MUFU.EX2 R113, R113 ;  /* 0x0000007100717308 */ /* 0x000fe80000000800 */
[C---:B------:R-:W-:Y:S01]  /*ebe0*/  HMMA.16816.F32 R16, R40.reuse, R50, R16 ;  /* 0x000000322810723c */ /* 0x040fe20000001810 */
[----:B------:R-:W1:Y:S05]  /*ebf0*/  LDSM.16.MT88.4 R48, [R166+0x8000] ;  /* 0x00800000a630783b */ /* 0x000e6a0000004200 */
[----:B------:R-:W5:Y:S02]  /*ec00*/  MUFU.EX2 R114, R114 ;  /* 0x0000007200727308 */ /* 0x000f640000000800 */
[C---:B----4-:R-:W-:Y:S08]  /*ec10*/  HMMA.16816.F32 R20, R40.reuse, R52, R20 ;  /* 0x000000342814723c */ /* 0x050ff00000001814 */
[C---:B------:R-:W-:Y:S01]  /*ec20*/  HMMA.16816.F32 R24, R40.reuse, R54, R24 ;  /* 0x000000362818723c */ /* 0x040fe20000001818 */
[----:B------:R-:W4:Y:S01]  /*ec30*/  LDSM.16.MT88.4 R52, [R164+0x8000] ;  /* 0x00800000a434783b */ /* 0x000f220000004200 */
[----:B------:R-:W-:Y:S06]  /*ec40*/  MUFU.EX2 R115, R115 ;  /* 0x0000007300737308 */ /* 0x000fec0000000800 */
[C---:B--2---:R-:W-:Y:S04]  /*ec50*/  HMMA.16816.F32 R28, R40.reuse, R44, R28 ;  /* 0x0000002c281c723c */ /* 0x044fe8000000181c */
[----:B------:R-:W2:Y:S04]  /*ec60*/  MUFU.EX2 R116, R116 ;  /* 0x0000007400747308 */ /* 0x000ea80000000800 */
[----:B------:R-:W-:Y:S01]  /*ec70*/  HMMA.16816.F32 R32, R40, R46, R32 ;  /* 0x0000002e2820723c */ /* 0x000fe20000001820 */
[----:B------:R-:W2:Y:S05]  /*ec80*/  LDSM.16.MT88.4 R44, [R162+0x8000] ;  /* 0x00800000a22c783b */ /* 0x000eaa0000004200 */
[----:B------:R-:W-:Y:S01]  /*ec90*/  MUFU.EX2 R117, R117 ;  /* 0x0000007500757308 */ /* 0x000fe20000000800 */
[----:B------:R-:W-:Y:S02]  /*eca0*/  F2FP.PACK_AB R40, R107, R90 ;  /* 0x0000005a6b28723e */ /* 0x000fe400000000ff */
[----:B------:R-:W-:Y:S03]  /*ecb0*/  F2FP.PACK_AB R41, R110, R109 ;  /* 0x0000006d6e29723e */ /* 0x000fe600000000ff */
[----:B---3--:R-:W-:Y:S02]  /*ecc0*/  F2FP.PACK_AB R42, R112, R111 ;  /* 0x0000006f702a723e */ /* 0x008fe400000000ff */
[----:B-----5:R-:W-:Y:S02]  /*ecd0*/  F2FP.PACK_AB R43, R114, R113 ;  /* 0x00000071722b723e */ /* 0x020fe400000000ff */
[----:B------:R-:W3:Y:S05]  /*ece0*/  MUFU.EX2 R118, R118 ;  /* 0x0000007600767308 */ /* 0x000eea0000000800 */
[C---:B-1----:R-:W-:Y:S05]  /*ecf0*/  HMMA.16816.F32 R4, R40.reuse, R48, R4 ;  /* 0x000000302804723c */ /* 0x042fea0000001804 */
[----:B------:R-:W-:Y:S03]  /*ed00*/  MUFU.EX2 R37, R37 ;  /* 0x0000002500257308 */ /* 0x000fe60000000800 */
[C---:B------:R-:W-:Y:S01]  /*ed10*/  HMMA.16816.F32 R8, R40.reuse, R50, R8 ;  /* 0x000000322808723c */ /* 0x040fe20000001808 */
[----:B------:R-:W1:Y:S06]  /*ed20*/  LDSM.16.MT88.4 R48, [R166+0x8800] ;  /* 0x00880000a630783b */ /* 0x000e6c0000004200 */
[----:B------:R-:W5:Y:S01]  /*ed30*/  MUFU.EX2 R38, R38 ;  /* 0x0000002600267308 */ /* 0x000f620000000800 */
[C---:B----4-:R-:W-:Y:S08]  /*ed40*/  HMMA.16816.F32 R12, R40.reuse, R52, R12 ;  /* 0x00000034280c723c */ /* 0x050ff0000000180c */
[C---:B------:R-:W-:Y:S01]  /*ed50*/  HMMA.16816.F32 R16, R40.reuse, R54, R16 ;  /* 0x000000362810723c */ /* 0x040fe20000001810 */
[----:B------:R-:W4:Y:S01]  /*ed60*/  LDSM.16.MT88.4 R52, [R164+0x8800] ;  /* 0x00880000a434783b */ /* 0x000f220000004200 */
        /* <DEDUP_REMOVED lines=10> */
[----:B------:R-:W-:Y:S02]  /*ee10*/  F2FP.PACK_AB R40, R116, R115 ;  /* 0x000000737428723e */ /* 0x000fe400000000ff */
[----:B---3--:R-:W-:Y:S03]  /*ee20*/  F2FP.PACK_AB R41, R118, R117 ;  /* 0x000000757629723e */ /* 0x008fe600000000ff */
[----:B-----5:R-:W-:Y:S01]  /*ee30*/  F2FP.PACK_AB R42, R38, R37 ;  /* 0x00000025262a723e */ /* 0x020fe200000000ff */
[----:B------:R-:W-:Y:S01]  /*ee40*/  MUFU.EX2 R123, R123 ;  /* 0x0000007b007b7308 */ /* 0x000fe20000000800 */
[----:B-1----:R-:W-:Y:S07]  /*ee50*/  F2FP.PACK_AB R43, R120, R119 ;  /* 0x00000077782b723e */ /* 0x002fee00000000ff */
[C---:B------:R-:W-:Y:S02]  /*ee60*/  HMMA.16816.F32 R4, R40.reuse, R48, R4 ;  /* 0x000000302804723c */ /* 0x040fe40000001804 */
[----:B------:R-:W1:Y:S06]  /*ee70*/  MUFU.EX2 R104, R208 ;  /* 0x000000d000687308 */ /* 0x000e6c0000000800 */
[C---:B------:R-:W-:Y:S01]  /*ee80*/  HMMA.16816.F32 R8, R40.reuse, R50, R8 ;  /* 0x000000322808723c */ /* 0x040fe20000001808 */
[----:B------:R-:W3:Y:S03]  /*ee90*/  LDSM.16.MT88.4 R48, [R166+0x9000] ;  /* 0x00900000a630783b */ /* 0x000ee60000004200 */
[----:B------:R-:W-:Y:S04]  /*eea0*/  MUFU.EX2 R101, R101 ;  /* 0x0000006500657308 */ /* 0x000fe80000000800 */
[C---:B----4-:R-:W-:Y:S06]  /*eeb0*/  HMMA.16816.F32 R12, R40.reuse, R52, R12 ;  /* 0x00000034280c723c */ /* 0x050fec000000180c */
[----:B------:R-:W4:Y:S02]  /*eec0*/  MUFU.EX2 R106, R106 ;  /* 0x0000006a006a7308 */ /* 0x000f240000000800 */
        /* <DEDUP_REMOVED lines=14> */
[----:B----4-:R-:W-:Y:S02]  /*efb0*/  F2FP.PACK_AB R42, R106, R101 ;  /* 0x000000656a2a723e */ /* 0x010fe400000000ff */
[----:B---3--:R-:W-:Y:S04]  /*efc0*/  F2FP.PACK_AB R43, R108, R105 ;  /* 0x000000696c2b723e */ /* 0x008fe800000000ff */
[----:B------:R-:W-:Y:S03]  /*efd0*/  MUFU.EX2 R126, R126 ;  /* 0x0000007e007e7308 */ /* 0x000fe60000000800 */
[C---:B------:R-:W-:Y:S07]  /*efe0*/  HMMA.16816.F32 R4, R40.reuse, R48, R4 ;  /* 0x000000302804723c */ /* 0x040fee0000001804 */
[----:B------:R-:W1:Y:S01]  /*eff0*/  MUFU.EX2 R63, R63 ;  /* 0x0000003f003f7308 */ /* 0x000e620000000800 */
[C---:B------:R-:W-:Y:S04]  /*f000*/  HMMA.16816.F32 R8, R40.reuse, R50, R8 ;  /* 0x000000322808723c */ /* 0x040fe80000001808 */
[----:B-----5:R-:W-:Y:S04]  /*f010*/  F2FP.PACK_AB R68, R125, R124 ;  /* 0x0000007c7d44723e */ /* 0x020fe800000000ff */
[C---:B------:R-:W-:Y:S01]  /*f020*/  HMMA.16816.F32 R12, R40.reuse, R52, R12 ;  /* 0x00000034280c723c */ /* 0x040fe2000000180c */
[----:B------:R-:W-:Y:S07]  /*f030*/  MUFU.EX2 R48, R199 ;  /* 0x000000c700307308 */ /* 0x000fee0000000800 */
[C---:B------:R-:W-:Y:S03]  /*f040*/  HMMA.16816.F32 R16, R40.reuse, R54, R16 ;  /* 0x000000362810723c */ /* 0x040fe60000001810 */
[----:B------:R-:W3:Y:S05]  /*f050*/  MUFU.EX2 R49, R66 ;  /* 0x0000004200317308 */ /* 0x000eea0000000800 */
[C---:B--2---:R-:W-:Y:S05]  /*f060*/  HMMA.16816.F32 R20, R40.reuse, R44, R20 ;  /* 0x0000002c2814723c */ /* 0x044fea0000001814 */
[----:B------:R-:W-:Y:S02]  /*f070*/  MUFU.EX2 R36, R36 ;  /* 0x0000002400247308 */ /* 0x000fe40000000800 */
[----:B------:R-:W-:Y:S01]  /*f080*/  FADD.FTZ R44, R76, R61 ;  /* 0x0000003d4c2c7221 */ /* 0x000fe20000010000 */
[C---:B------:R-:W-:Y:S04]  /*f090*/  HMMA.16816.F32 R24, R40.reuse, R46, R24 ;  /* 0x0000002e2818723c */ /* 0x040fe80000001818 */
[----:B------:R-:W-:Y:S03]  /*f0a0*/  FADD.FTZ R44, R73, R44 ;  /* 0x0000002c492c7221 */ /* 0x000fe60000010000 */
[----:B------:R-:W2:Y:S01]  /*f0b0*/  MUFU.EX2 R39, R39 ;  /* 0x0000002700277308 */ /* 0x000ea20000000800 */
[----:B------:R-:W-:Y:S01]  /*f0c0*/  FADD.FTZ R3, R69, R44 ;  /* 0x0000002c45037221 */ /* 0x000fe20000010000 */
[----:B-1----:R-:W-:Y:S01]  /*f0d0*/  F2FP.PACK_AB R69, R63, R126 ;  /* 0x0000007e3f45723e */ /* 0x002fe200000000ff */
[C---:B------:R-:W-:Y:S03]  /*f0e0*/  HMMA.16816.F32 R28, R40.reuse, R56, R28 ;  /* 0x00000038281c723c */ /* 0x040fe6000000181c */
[----:B------:R-:W-:Y:S01]  /*f0f0*/  FADD.FTZ R3, R72, R3 ;  /* 0x0000000348037221 */ /* 0x000fe20000010000 */
[----:B---3--:R-:W-:Y:S01]  /*f100*/  F2FP.PACK_AB R70, R49, R48 ;  /* 0x000000303146723e */ /* 0x008fe200000000ff */
[----:B------:R-:W-:Y:S02]  /*f110*/  FADD.FTZ R44, R78, R75 ;  /* 0x0000004b4e2c7221 */ /* 0x000fe40000010000 */
[----:B------:R-:W-:Y:S01]  /*f120*/  FADD.FTZ R74, R74, R3 ;  /* 0x000000034a4a7221 */ /* 0x000fe20000010000 */
[----:B------:R-:W-:Y:S04]  /*f130*/  HMMA.16816.F32 R32, R40, R58, R32 ;  /* 0x0000003a2820723c */ /* 0x000fe80000001820 */
[----:B------:R-:W-:Y:S02]  /*f140*/  FADD.FTZ R3, R77, R74 ;  /* 0x0000004a4d037221 */ /* 0x000fe40000010000 */
[----:B------:R-:W-:Y:S01]  /*f150*/  FADD.FTZ R44, R81, R44 ;  /* 0x0000002c512c7221 */ /* 0x000fe20000010000 */
[----:B------:R-:W1:Y:S01]  /*f160*/  LDSM.16.MT88.4 R76, [R163+0x9800] ;  /* 0x00980000a34c783b */ /* 0x000e620000004200 */
[----:B------:R-:W-:Y:S04]  /*f170*/  FADD.FTZ R80, R80, R3 ;  /* 0x0000000350507221 */ /* 0x000fe80000010000 */
[----:B------:R-:W-:Y:S01]  /*f180*/  FADD.FTZ R89, R89, R80 ;  /* 0x0000005059597221 */ /* 0x000fe20000010000 */
[----:B--2---:R-:W-:Y:S01]  /*f190*/  F2FP.PACK_AB R71, R39, R36 ;  /* 0x000000242747723e */ /* 0x004fe200000000ff */
[----:B------:R-:W-:Y:S02]  /*f1a0*/  FADD.FTZ R3, R83, R44 ;  /* 0x0000002c53037221 */ /* 0x000fe40000010000 */
[----:B------:R-:W-:Y:S02]  /*f1b0*/  FADD.FTZ R40, R88, R89 ;  /* 0x0000005958287221 */ /* 0x000fe40000010000 */
[----:B------:R-:W-:Y:S02]  /*f1c0*/  FADD.FTZ R3, R82, R3 ;  /* 0x0000000352037221 */ /* 0x000fe40000010000 */
[----:B------:R-:W-:Y:S01]  /*f1d0*/  FADD.FTZ R40, R91, R40 ;  /* 0x000000285b287221 */ /* 0x000fe20000010000 */
[C---:B------:R-:W-:Y:S01]  /*f1e0*/  HMMA.16816.F32 R96, R68.reuse, R92, R4 ;  /* 0x0000005c4460723c */ /* 0x040fe20000001804 */
[----:B------:R-:W2:Y:S04]  /*f1f0*/  LDSM.16.MT88.4 R4, [R162+0x9800] ;  /* 0x00980000a204783b */ /* 0x000ea80000004200 */
[----:B------:R-:W-:Y:S03]  /*f200*/  FADD.FTZ R109, R109, R40 ;  /* 0x000000286d6d7221 */ /* 0x000fe60000010000 */
[C---:B------:R-:W-:Y:S04]  /*f210*/  HMMA.16816.F32 R92, R68.reuse, R94, R8 ;  /* 0x0000005e445c723c */ /* 0x040fe80000001808 */
[----:B------:R-:W-:Y:S03]  /*f220*/  FADD.FTZ R110, R110, R109 ;  /* 0x0000006d6e6e7221 */ /* 0x000fe60000010000 */
        /* <DEDUP_REMOVED lines=24> */
[----:B------:R-:W-:Y:S01]  /*f3b0*/  FADD.FTZ R3, R101, R122 ;  /* 0x0000007a65037221 */ /* 0x000fe20000010000 */
[----:B------:R-:W-:Y:S01]  /*f3c0*/  MOV R101, R0 ;  /* 0x0000000000657202 */ /* 0x000fe20000000f00 */
        /* <DEDUP_REMOVED lines=12> */
.L_x_5792:
[----:B------:R-:W1:Y:S01]  /*f490*/  SHFL.BFLY PT, R7, R192, 0x2, 0x1f ;  /* 0x0c401f00c0077f89 */ /* 0x000e6200000e0000 */
[----:B------:R-:W-:Y:S01]  /*f4a0*/  MOV R10, 0x3f800000 ;  /* 0x3f800000000a7802 */ /* 0x000fe20000000f00 */
[----:B------:R-:W-:Y:S01]  /*f4b0*/  BSSY B0, `(.L_x_5797) ;  /* 0x000009a000007945 */ /* 0x000fe20003800000 */
[----:B------:R-:W-:Y:S01]  /*f4c0*/  MOV R9, 0x3f800000 ;  /* 0x3f80000000097802 */ /* 0x000fe20000000f00 */
[----:B------:R-:W2:Y:S01]  /*f4d0*/  SHFL.BFLY PT, R14, R193, 0x2, 0x1f ;  /* 0x0c401f00c10e7f89 */ /* 0x000ea200000e0000 */
[----:B------:R-:W-:-:S03]  /*f4e0*/  IADD3 R45, -R182, RZ, RZ ;  /* 0x000000ffb62d7210 */ /* 0x000fc60007ffe1ff */
[----:B------:R-:W3:Y:S04]  /*f4f0*/  S2R R4, SR_TID.X ;  /* 0x0000000000047919 */ /* 0x000ee80000002100 */
[----:B------:R-:W-:Y:S06]  /*f500*/  BAR.SYNC.DEFER_BLOCKING 0x0 ;  /* 0x0000000000007b1d */ /* 0x000fec0000010000 */
[----:B------:R-:W4:Y:S01]  /*f510*/  S2R R44, SR_CTAID.Z ;  /* 0x00000000002c7919 */ /* 0x000f220000002700 */
[----:B-1----:R-:W-:-:S02]  /*f520*/  FADD.FTZ R7, R7, R192 ;  /* 0x000000c007077221 */ /* 0x002fc40000010000 */
[----:B--2---:R-:W-:-:S03]  /*f530*/  FADD.FTZ R14, R14, R193 ;  /* 0x000000c10e0e7221 */ /* 0x004fc60000010000 */
[----:B------:R-:W1:Y:S01]  /*f540*/  SHFL.BFLY PT, R6, R7, 0x1, 0x1f ;  /* 0x0c201f0007067f89 */ /* 0x000e6200000e0000 */
[----:B---3--:R-:W-:-:S03]  /*f550*/  SHF.R.S32.HI R3, RZ, 0x1f, R4 ;  /* 0x0000001fff037819 */ /* 0x008fc60000011404 */
[----:B------:R-:W2:Y:S01]  /*f560*/  SHFL.BFLY PT, R5, R14, 0x1, 0x1f ;  /* 0x0c201f000e057f89 */ /* 0x000ea200000e0000 */
[CC--:B------:R-:W-:Y:S02]  /*f570*/  LEA.HI R8, R3.reuse, R4.reuse, RZ, 0x2 ;  /* 0x0000000403087211 */ /* 0x0c0fe400078f10ff */
[-C--:B------:R-:W-:Y:S02]  /*f580*/  LEA.HI R13, R3, R4.reuse, RZ, 0x4 ;  /* 0x00000004030d7211 */ /* 0x080fe400078f20ff */
[----:B------:R-:W-:Y:S02]  /*f590*/  SHF.R.S32.HI R12, RZ, 0x2, R8 ;  /* 0x00000002ff0c7819 */ /* 0x000fe40000011408 */
[----:B------:R-:W-:Y:S01]  /*f5a0*/  LOP3.LUT R13, R13, 0xfffffff0, RZ, 0xc0, !PT ;  /* 0xfffffff00d0d7812 */ /* 0x000fe200078ec0ff */
[----:B----4-:R-:W-:Y:S01]  /*f5b0*/  IMAD R44, R45, c[0x0][0x1c0], R44 ;  /* 0x000070002d2c7a24 */ /* 0x010fe200078e022c */
[----:B------:R-:W-:Y:S01]  /*f5c0*/  LEA.HI R3, R3, R4, RZ, 0x5 ;  /* 0x0000000403037211 */ /* 0x000fe200078f28ff */
[----:B-1----:R-:W-:Y:S01]  /*f5d0*/  FADD.FTZ R6, R7, R6 ;  /* 0x0000000607067221 */ /* 0x002fe20000010000 */
[----:B------:R-:W-:Y:S01]  /*f5e0*/  SHF.R.S32.HI R7, RZ, 0x1f, R8 ;  /* 0x0000001fff077819 */ /* 0x000fe20000011408 */
[----:B--2---:R-:W-:-:S03]  /*f5f0*/  FADD.FTZ R5, R14, R5 ;  /* 0x000000050e057221 */ /* 0x004fc60000010000 */
[----:B------:R-:W-:Y:S02]  /*f600*/  FSETP.NE.FTZ.AND P4, PT, R6, RZ, PT ;  /* 0x000000ff0600720b */ /* 0x000fe40003f95000 */
[----:B------:R-:W-:Y:S02]  /*f610*/  LEA.HI R7, R7, R12, RZ, 0x3 ;  /* 0x0000000c07077211 */ /* 0x000fe400078f18ff */
[----:B------:R-:W-:Y:S02]  /*f620*/  FSETP.NE.FTZ.AND P3, PT, R5, RZ, PT ;  /* 0x000000ff0500720b */ /* 0x000fe40003f75000 */
[----:B------:R-:W-:-:S05]  /*f630*/  LOP3.LUT R7, R7, 0xfffffff8, RZ, 0xc0, !PT ;  /* 0xfffffff807077812 */ /* 0x000fca00078ec0ff */
[----:B------:R-:W-:Y:S02]  /*f640*/  IMAD.IADD R7, R12, 0x1, -R7 ;  /* 0x000000010c077824 */ /* 0x000fe400078e0a07 */
[----:B------:R-:W1:Y:S02]  /*f650*/  @P4 MUFU.RCP R10, R6 ;  /* 0x00000006000a4308 */ /* 0x000e640000001000 */
[C---:B------:R-:W-:Y:S01]  /*f660*/  IMAD.SHL.U32 R14, R7.reuse, 0x40, RZ ;  /* 0x00000040070e7824 */ /* 0x040fe200078e00ff */
[----:B------:R-:W-:-:S04]  /*f670*/  LOP3.LUT R11, R7, 0x1, RZ, 0xc0, !PT ;  /* 0x00000001070b7812 */ /* 0x000fc800078ec0ff */
[----:B------:R-:W-:Y:S01]  /*f680*/  ISETP.NE.U32.AND P0, PT, R11, 0x1, PT ;  /* 0x000000010b00780c */ /* 0x000fe20003f05070 */
[----:B------:R-:W2:Y:S01]  /*f690*/  @P3 MUFU.RCP R9, R5 ;  /* 0x0000000500093308 */ /* 0x000ea20000001000 */
[----:B------:R-:W-:Y:S02]  /*f6a0*/  LOP3.LUT R14, R14, 0x1c0, RZ, 0xc0, !PT ;  /* 0x000001c00e0e7812 */ /* 0x000fe400078ec0ff */
[----:B------:R-:W-:Y:S02]  /*f6b0*/  R2P PR, R7, 0x6 ;  /* 0x0000000607007804 */ /* 0x000fe40000000000 */
[----:B------:R-:W-:Y:S02]  /*f6c0*/  SHF.R.S32.HI R7, RZ, 0x5, R3 ;  /* 0x00000005ff077819 */ /* 0x000fe40000011403 */
[----:B------:R-:W-:Y:S01]  /*f6d0*/  LOP3.LUT R3, R3, 0xffffffe0, RZ, 0xc0, !PT ;  /* 0xffffffe003037812 */ /* 0x000fe200078ec0ff */
[C---:B-1----:R-:W-:Y:S01]  /*f6e0*/  FMUL.FTZ R96, R10.reuse, R96 ;  /* 0x000000600a607220 */ /* 0x042fe20000410000 */
        /* <DEDUP_REMOVED lines=22> */
[----:B--2---:R-:W-:-:S02]  /*f850*/  FMUL.FTZ R99, R9, R99 ;  /* 0x0000006309637220 */ /* 0x004fc40000410000 */
[C---:B------:R-:W-:Y:S01]  /*f860*/  FMUL.FTZ R98, R9.reuse, R98 ;  /* 0x0000006209627220 */ /* 0x040fe20000410000 */
[----:B------:R-:W-:Y:S01]  /*f870*/  LOP3.LUT R12, R10, 0x1c0, RZ, 0xc0, !PT ;  /* 0x000001c00a0c7812 */ /* 0x000fe200078ec0ff */
        /* <DEDUP_REMOVED lines=14> */
[-C--:B------:R-:W-:Y:S01]  /*f960*/  IADD3 R9, -R13, R4.reuse, RZ ;  /* 0x000000040d097210 */ /* 0x080fe20007ffe1ff */
[----:B-1----:R-:W-:Y:S01]  /*f970*/  @P4 FMUL.FTZ R45, R6, 0.69314718246459960938 ;  /* 0x3f317218062d4820 */ /* 0x002fe20000410000 */
[----:B------:R-:W-:Y:S01]  /*f980*/  LOP3.LUT R13, R8, 0x1ffffffc, RZ, 0xc0, !PT ;  /* 0x1ffffffc080d7812 */ /* 0x000fe200078ec0ff */
[----:B---3--:R-:W-:Y:S01]  /*f990*/  @P3 FMUL.FTZ R5, R5, 0.69314718246459960938 ;  /* 0x3f31721805053820 */ /* 0x008fe20000410000 */
[----:B------:R-:W-:Y:S02]  /*f9a0*/  LEA.HI R10, R9, R9, RZ, 0x1 ;  /* 0x00000009090a7211 */ /* 0x000fe400078f08ff */
[----:B------:R-:W-:-:S02]  /*f9b0*/  IADD3 R16, -R13, R4, RZ ;  /* 0x000000040d107210 */ /* 0x000fc40007ffe1ff */
[----:B------:R-:W-:Y:S02]  /*f9c0*/  SHF.L.U32 R11, R10, 0x2, RZ ;  /* 0x000000020a0b7819 */ /* 0x000fe400000006ff */
[----:B------:R-:W-:Y:S01]  /*f9d0*/  SHF.R.U32.HI R8, RZ, 0x3, R12 ;  /* 0x00000003ff087819 */ /* 0x000fe2000001160c */
[C---:B------:R-:W-:Y:S01]  /*f9e0*/  IMAD R13, R7.reuse, 0x200, R16 ;  /* 0x00000200070d7824 */ /* 0x040fe200078e0210 */
[----:B------:R-:W-:Y:S01]  /*f9f0*/  LOP3.LUT R11, R12, 0x38, R11, 0xf8, !PT ;  /* 0x000000380c0b7812 */ /* 0x000fe200078ef80b */
[----:B------:R-:W-:Y:S01]  /*fa00*/  IMAD.IADD R7, R7, 0x1, -R46 ;  /* 0x0000000107077824 */ /* 0x000fe200078e0a2e */
[----:B------:R-:W-:Y:S02]  /*fa10*/  LEA.HI R12, R14, R14, RZ, 0x1d ;  /* 0x0000000e0e0c7211 */ /* 0x000fe400078fe8ff */
[----:B------:R-:W-:Y:S02]  /*fa20*/  LOP3.LUT R10, R10, 0xffffffe, RZ, 0xc0, !PT ;  /* 0x0ffffffe0a0a7812 */ /* 0x000fe400078ec0ff */
[----:B------:R-:W-:-:S02]  /*fa30*/  LOP3.LUT R8, R11, R8, RZ, 0x3c, !PT ;  /* 0x000000080b087212 */ /* 0x000fc400078e3cff */
[----:B------:R-:W-:Y:S01]  /*fa40*/  LEA R13, R13, R12, 0x1 ;  /* 0x0000000c0d0d7211 */ /* 0x000fe200078e08ff */
[----:B------:R-:W-:Y:S01]  /*fa50*/  IMAD.IADD R15, R9, 0x1, -R10 ;  /* 0x00000001090f7824 */ /* 0x000fe200078e0a0a */
[----:B------:R-:W-:Y:S02]  /*fa60*/  MOV R11, 0xffffffe0 ;  /* 0xffffffe0000b7802 */ /* 0x000fe40000000f00 */
[----:B------:R-:W-:Y:S01]  /*fa70*/  MOV R10, 0x40 ;  /* 0x00000040000a7802 */ /* 0x000fe20000000f00 */
[----:B------:R-:W-:Y:S01]  /*fa80*/  IMAD R8, R15, 0x4, R8 ;  /* 0x000000040f087824 */ /* 0x000fe200078e0208 */
[----:B------:R-:W-:Y:S01]  /*fa90*/  SHF.L.U32 R12, R13, 0x2, RZ ;  /* 0x000000020d0c7819 */ /* 0x000fe200000006ff */
[----:B------:R-:W-:Y:S01]  /*faa0*/  STS.64 [R13.X4], R96 ;  /* 0x000000600d007388 */ /* 0x000fe20000004a00 */
[----:B------:R-:W-:Y:S02]  /*fab0*/  SEL R11, R11, 0x20, !P0 ;  /* 0x000000200b0b7807 */ /* 0x000fe40004000000 */
[----:B------:R-:W-:Y:S01]  /*fac0*/  SEL R15, R10, 0xffffffc0, !P1 ;  /* 0xffffffc00a0f7807 */ /* 0x000fe20004800000 */
[----:B------:R1:W-:Y:S01]  /*fad0*/  STS.64 [R13.X4+0x800], R98 ;  /* 0x000800620d007388 */ /* 0x0003e20000004a00 */
[----:B------:R-:W-:-:S02]  /*fae0*/  IADD3 R14, R12, 0x80, RZ ;  /* 0x000000800c0e7810 */ /* 0x000fc40007ffe0ff */
        /* <DEDUP_REMOVED lines=54> */
.L_x_5798:
[----:B------:R-:W-:Y:S05]  /*fe50*/  BSYNC B0 ;  /* 0x0000000000007941 */ /* 0x000fea0003800000 */
.L_x_5797:
        /* <DEDUP_REMOVED lines=34> */
.L_x_5799:
        /* <DEDUP_REMOVED lines=16> */
.L_x_7801:


//--------------------- .text._ZN5flash24flash_fwd_splitkv_kernelI23Flash_fwd_kernel_traitsILi64ELi64ELi128ELi4ELb0ELb0EN7cutlass6half_tE19Flash_kernel_traitsILi64ELi64ELi128ELi4ES3_EELb1ELb0ELb0ELb0ELb0ELb0ELb1ELb1EEEvNS_16Flash_fwd_paramsE --------------------------
	.section	.text._ZN5flash24flash_fwd_splitkv_kernelI23Flash_fwd_kernel_traitsILi64ELi64ELi128ELi4ELb0ELb0EN7cutlass6half_tE19Flash_kernel_traitsILi64ELi64ELi128ELi4ES3_EELb1ELb0ELb0ELb0ELb0ELb0ELb1ELb1EEEvNS_16Flash_fwd_paramsE,"ax",@progbits
	.sectioninfo	@"SHI_REGISTERS=202"
	.align	128
        .global         _ZN5flash24flash_fwd_splitkv_kernelI23Flash_fwd_kernel_traitsILi64ELi64ELi128ELi4ELb0ELb0EN7cutlass6half_tE19Flash_kernel_traitsILi64ELi64ELi128ELi4ES3_EELb1ELb0ELb0ELb0ELb0ELb0ELb1ELb1EEEvNS_16Flash_fwd_paramsE
        .type           _ZN5flash24flash_fwd_splitkv_kernelI23Flash_fwd_kernel_traitsILi64ELi64ELi128ELi4ELb0ELb0EN7cutlass6half_tE19Flash_kernel_traitsILi64ELi64ELi128ELi4ES3_EELb1ELb0ELb0ELb0ELb0ELb0ELb1ELb1EEEvNS_16Flash_fwd_paramsE,@function
        .size           _ZN5flash24flash_fwd_splitkv_kernelI23Flash_fwd_kernel_traitsILi64ELi64ELi128ELi4ELb0ELb0EN7cutlass6half_tE19Flash_kernel_traitsILi64ELi64ELi128ELi4ES3_EELb1ELb0ELb0ELb0ELb0ELb0ELb1ELb1EEEvNS_16Flash_fwd_paramsE,(.L_x_7802 - _ZN5flash24flash_fwd_splitkv_kernelI23Flash_fwd_kernel_traitsILi64ELi64ELi128ELi4ELb0ELb0EN7cutlass6half_tE19Flash_kernel_traitsILi64ELi64ELi128ELi4ES3_EELb1ELb0ELb0ELb0ELb0ELb0ELb1ELb1EEEvNS_16Flash_fwd_paramsE)
        .other          _ZN5flash24flash_fwd_splitkv_kernelI23Flash_fwd_kernel_traitsILi64ELi64ELi128ELi4ELb0ELb0EN7cutlass6half_tE19Flash_kernel_traitsILi64ELi64ELi128ELi4ES3_EELb1ELb0ELb0ELb0ELb0ELb0ELb1ELb1EEEvNS_16Flash_fwd_paramsE,@"STO_CUDA_ENTRY STV_DEFAULT"
_ZN5flash24flash_fwd_splitkv_kernelI23Flash_fwd_kernel_traitsILi64ELi64ELi128ELi4ELb0ELb0EN7cutlass6half_tE19Flash_kernel_traitsILi64ELi64ELi128ELi4ES3_EELb1ELb0ELb0ELb0ELb0ELb0ELb1ELb1EEEvNS_16Flash_fwd_paramsE:
.text._ZN5flash24flash_fwd_splitkv_kernelI23Flash_fwd_kernel_traitsILi64ELi64ELi128ELi4ELb0ELb0EN7cutlass6half_tE19Flash_kernel_traitsILi64ELi64ELi128ELi4ES3_EELb1ELb0ELb0ELb0ELb0ELb0ELb1ELb1EEEvNS_16Flash_fwd_paramsE:
[----:B------:R-:W-:Y:S02]  /*0000*/  MOV R1, c[0x0][0x28] ;  /* 0x00000a0000017a02 */ /* 0x000fe40000000f00 */
[----:B------:R-:W1:Y:S01]  /*0010*/  I2F.U32.RP R4, c[0x0][0x1c0] ;  /* 0x0000700000047b06 */ /* 0x000e620000209000 */
[----:B------:R-:W2:Y:S01]  /*0020*/  S2R R5, SR_CTAID.Z ;  /* 0x0000000000057919 */ /* 0x000ea20000002700 */
[----:B------:R-:W-:Y:S01]  /*0030*/  IMAD.MOV.U32 R2, RZ, RZ, RZ ;  /* 0x000000ffff027224 */ /* 0x000fe200078e00ff */
[----:B------:R-:W-:Y:S01]  /*0040*/  ISETP.NE.U32.AND P2, PT, RZ, c[0x0][0x1c0], PT ;  /* 0x00007000ff007a0c */ /* 0x000fe20003f45070 */
[----:B------:R-:W-:Y:S01]  /*0050*/  IMAD.MOV.U32 R88, RZ, RZ, 0x4 ;  /* 0x00000004ff587424 */ /* 0x000fe200078e00ff */
[----:B------:R-:W-:Y:S01]  /*0060*/  ULDC.64 UR6, c[0x0][0x118] ;  /* 0x0000460000067ab9 */ /* 0x000fe20000000a00 */
[----:B------:R-:W-:Y:S02]  /*0070*/  ISETP.EQ.U32.AND P3, PT, RZ, c[0x0][0x248], PT ;  /* 0x00009200ff007a0c */ /* 0x000fe40003f62070 */
[----:B-1----:R-:W1:Y:S02]  /*0080*/  MUFU.RCP R3, R4 ;  /* 0x0000000400037308 */ /* 0x002e640000001000 */
[----:B-1----:R-:W-:-:S06]  /*0090*/  IADD3 R3, R3, 0xffffffe, RZ ;  /* 0x0ffffffe03037810 */ /* 0x002fcc0007ffe0ff */
[----:B------:R-:W1:Y:S02]  /*00a0*/  F2I.FTZ.U32.TRUNC.NTZ R3, R3 ;  /* 0x0000000300037305 */ /* 0x000e64000021f000 */
[----:B-1----:R-:W-:-:S04]  /*00b0*/  IMAD.MOV R0, RZ, RZ, -R3 ;  /* 0x000000ffff007224 */ /* 0x002fc800078e0a03 */
[----:B------:R-:W-:Y:S02]  /*00c0*/  IMAD R7, R0, c[0x0][0x1c0], RZ ;  /* 0x0000700000077a24 */ /* 0x000fe400078e02ff */
[----:B------:R-:W-:Y:S01]  /*00d0*/  IMAD.MOV.U32 R8, RZ, RZ, RZ ;  /* 0x000000ffff087224 */ /* 0x000fe200078e00ff */
[----:B------:R-:W1:Y:S01]  /*00e0*/  LDC.U8 R0, c[0x0][0x312] ;  /* 0x0000c480ff007b82 */ /* 0x000e620000000000 */
[----:B------:R-:W-:-:S04]  /*00f0*/  IMAD.HI.U32 R2, R3, R7, R2 ;  /* 0x0000000703027227 */ /* 0x000fc800078e0002 */
[----:B------:R-:W-:Y:S02]  /*0100*/  IMAD.MOV.U32 R3, RZ, RZ, -0x1 ;  /* 0xffffffffff037424 */ /* 0x000fe400078e00ff */
[----:B--2---:R-:W-:-:S04]  /*0110*/  IMAD.HI.U32 R165, R2, R5, RZ ;  /* 0x0000000502a57227 */ /* 0x004fc800078e00ff */
        /* <DEDUP_REMOVED lines=10> */
[----:B------:R-:W-:Y:S02]  /*01c0*/  ISETP.NE.U32.AND P2, PT, RZ, c[0x0][0x250], PT ;  /* 0x00009400ff007a0c */ /* 0x000fe40003f45070 */
[----:B-1----:R-:W-:Y:S01]  /*01d0*/  ISETP.NE.AND P1, PT, R0, RZ, PT ;  /* 0x000000ff0000720c */ /* 0x002fe20003f25270 */
[CC--:B------:R-:W-:Y:S01]  /*01e0*/  IMAD.WIDE R10, R165.reuse, R88.reuse, c[0x0][0x240] ;  /* 0x00009000a50a7625 */ /* 0x0c0fe200078e0258 */
[----:B------:R-:W-:Y:S02]  /*01f0*/  ISETP.NE.AND.EX P4, PT, RZ, c[0x0][0x254], PT, P2 ;  /* 0x00009500ff007a0c */ /* 0x000fe40003f85320 */
[----:B------:R-:W-:Y:S01]  /*0200*/  ISETP.EQ.OR.EX P2, PT, RZ, c[0x0][0x24c], !P1, P3 ;  /* 0x00009300ff007a0c */ /* 0x000fe20004f42730 */
[CC--:B------:R-:W-:Y:S01]  /*0210*/  IMAD.WIDE R86, R165.reuse, R88.reuse, c[0x0][0x250] ;  /* 0x00009400a5567625 */ /* 0x0c0fe200078e0258 */
[----:B------:R-:W2:Y:S04]  /*0220*/  @P0 LDG.E R3, [R10.64] ;  /* 0x000000060a030981 */ /* 0x000ea8000c1e1900 */
[----:B------:R-:W2:Y:S01]  /*0230*/  @P0 LDG.E R164, [R10.64+0x4] ;  /* 0x000004060aa40981 */ /* 0x000ea2000c1e1900 */
[----:B------:R-:W-:Y:S01]  /*0240*/  MOV R13, 0xffffffff ;  /* 0xffffffff000d7802 */ /* 0x000fe20000000f00 */
[----:B------:R-:W-:-:S03]  /*0250*/  IMAD.WIDE R6, R165, R88, c[0x0][0x248] ;  /* 0x00009200a5067625 */ /* 0x000fc600078e0258 */
[----:B------:R1:W5:Y:S04]  /*0260*/  @P4 LDG.E R8, [R86.64] ;  /* 0x0000000656084981 */ /* 0x000368000c1e1900 */
[----:B------:R1:W5:Y:S01]  /*0270*/  @!P2 LDG.E R13, [R6.64] ;  /* 0x00000006060da981 */ /* 0x000362000c1e1900 */
[----:B------:R-:W-:Y:S01]  /*0280*/  ISETP.NE.U32.AND P2, PT, RZ, c[0x0][0x248], PT ;  /* 0x00009200ff007a0c */ /* 0x000fe20003f45070 */
[----:B------:R-:W-:Y:S02]  /*0290*/  IMAD.MOV R130, RZ, RZ, -R165 ;  /* 0x000000ffff827224 */ /* 0x000fe400078e0aa5 */
[----:B------:R-:W3:Y:S01]  /*02a0*/  S2R R19, SR_CTAID.X ;  /* 0x0000000000137919 */ /* 0x000ee20000002500 */
[----:B------:R-:W-:Y:S01]  /*02b0*/  ISETP.NE.AND.EX P2, PT, RZ, c[0x0][0x24c], PT, P2 ;  /* 0x00009300ff007a0c */ /* 0x000fe20003f45320 */
[----:B------:R-:W-:-:S02]  /*02c0*/  IMAD R130, R130, c[0x0][0x1c0], R5 ;  /* 0x0000700082827a24 */ /* 0x000fc400078e0205 */
[----:B------:R-:W4:Y:S01]  /*02d0*/  S2R R0, SR_CTAID.Y ;  /* 0x0000000000007919 */ /* 0x000f220000002600 */
[----:B--2---:R-:W-:Y:S01]  /*02e0*/  @P0 IADD3 R164, R164, -R3, RZ ;  /* 0x80000003a4a40210 */ /* 0x004fe20007ffe0ff */
[----:B------:R-:W-:-:S08]  /*02f0*/  @!P0 IMAD.MOV.U32 R164, RZ, RZ, c[0x0][0x214] ;  /* 0x00008500ffa48624 */ /* 0x000fd000078e00ff */
[----:B------:R-:W-:Y:S05]  /*0300*/  @!P2 BRA `(.L_x_5800) ;  /* 0x000000400000a947 */ /* 0x000fea0003800000 */
[----:B-1-34-:R-:W2:Y:S02]  /*0310*/  @P1 LDG.E R2, [R6.64+0x4] ;  /* 0x0000040606021981 */ /* 0x01aea4000c1e1900 */
[----:B--2--5:R-:W-:-:S06]  /*0320*/  @P1 IADD3 R53, R2, -R13, RZ ;  /* 0x8000000d02351210 */ /* 0x024fcc0007ffe0ff */
[----:B------:R1:W5:Y:S01]  /*0330*/  @!P1 LDG.E R53, [R6.64] ;  /* 0x0000000606359981 */ /* 0x000362000c1e1900 */
[----:B------:R-:W-:Y:S05]  /*0340*/  BRA `(.L_x_5801) ;  /* 0x0000001000007947 */ /* 0x000fea0003800000 */
.L_x_5800:
[----:B-1-34-:R-:W-:Y:S02]  /*0350*/  MOV R53, c[0x0][0x218] ;  /* 0x0000860000357a02 */ /* 0x01afe40000000f00 */
.L_x_5801:
        /* <DEDUP_REMOVED lines=59> */
[----:B-1----:R-:W-:Y:S01]  /*0710*/  SHF.R.S32.HI R2, RZ, 0x1f, R21 ;  /* 0x0000001fff027819 */ /* 0x002fe20000011415 */
[----:B------:R-:W-:-:S03]  /*0720*/  IMAD R165, R0, c[0x0][0x210], R165 ;  /* 0x0000840000a57a24 */ /* 0x000fc600078e02a5 */
[----:B------:R-:W-:Y:S01]  /*0730*/  LEA.HI R2, R2, R21, RZ, 0x4 ;  /* 0x0000001502027211 */ /* 0x000fe200078f20ff */
[----:B------:R-:W-:-:S03]  /*0740*/  IMAD R130, R165, c[0x0][0x1c0], R130 ;  /* 0x00007000a5827a24 */ /* 0x000fc600078e0282 */
[----:B------:R-:W-:Y:S01]  /*0750*/  LOP3.LUT R4, R2, 0xfffffff0, RZ, 0xc0, !PT ;  /* 0xfffffff002047812 */ /* 0x000fe200078ec0ff */
[--C-:B------:R-:W-:Y:S01]  /*0760*/  IMAD R3, R130, c[0x0][0x214], R5.reuse ;  /* 0x0000850082037a24 */ /* 0x100fe200078e0205 */
[----:B------:R-:W-:Y:S01]  /*0770*/  SHF.R.S32.HI R0, RZ, 0x4, R2 ;  /* 0x00000004ff007819 */ /* 0x000fe20000011402 */
[----:B------:R-:W-:Y:S02]  /*0780*/  IMAD.IADD R5, R164, 0x1, -R5 ;  /* 0x00000001a4057824 */ /* 0x000fe400078e0a05 */
[----:B------:R-:W-:Y:S01]  /*0790*/  IMAD.IADD R21, R21, 0x1, -R4 ;  /* 0x0000000115157824 */ /* 0x000fe200078e0a04 */
[C---:B------:R-:W-:Y:S01]  /*07a0*/  IADD3 R12, R0.reuse, 0x10, RZ ;  /* 0x00000010000c7810 */ /* 0x040fe20007ffe0ff */
[----:B------:R-:W-:Y:S01]  /*07b0*/  IMAD R4, R3, c[0x0][0x22c], RZ ;  /* 0x00008b0003047a24 */ /* 0x000fe200078e02ff */
[C---:B------:R-:W-:Y:S01]  /*07c0*/  IADD3 R14, R0.reuse, 0x8, RZ ;  /* 0x00000008000e7810 */ /* 0x040fe20007ffe0ff */
[----:B------:R-:W-:Y:S01]  /*07d0*/  IMAD.SHL.U32 R6, R21, 0x4, RZ ;  /* 0x0000000415067824 */ /* 0x000fe200078e00ff */
[----:B------:R-:W-:-:S04]  /*07e0*/  IADD3 R10, R0, 0x18, RZ ;  /* 0x00000018000a7810 */ /* 0x000fc80007ffe0ff */
[----:B------:R-:W-:Y:S02]  /*07f0*/  SHF.R.S32.HI R7, RZ, 0x1f, R6 ;  /* 0x0000001fff077819 */ /* 0x000fe40000011406 */
[----:B------:R-:W-:-:S03]  /*0800*/  ISETP.GE.AND P0, PT, R6, c[0x0][0x220], PT ;  /* 0x0000880006007a0c */ /* 0x000fc60003f06270 */
[C---:B------:R-:W-:Y:S01]  /*0810*/  IMAD.WIDE R8, R0.reuse, 0x40, R6 ;  /* 0x0000004000087825 */ /* 0x040fe200078e0206 */
[----:B------:R-:W-:Y:S02]  /*0820*/  IADD3 R6, R0, 0x28, RZ ;  /* 0x0000002800067810 */ /* 0x000fe40007ffe0ff */
[-C--:B------:R-:W-:Y:S02]  /*0830*/  ISETP.GE.OR P2, PT, R14, R5.reuse, P0 ;  /* 0x000000050e00720c */ /* 0x080fe40000746670 */
[----:B------:R-:W-:Y:S02]  /*0840*/  IADD3 R2, P1, R4, R8, RZ ;  /* 0x0000000804027210 */ /* 0x000fe40007f3e0ff */
[----:B------:R-:W-:Y:S02]  /*0850*/  ISETP.GE.OR P4, PT, R6, R5, P0 ;  /* 0x000000050600720c */ /* 0x000fe40000786670 */
[----:B------:R-:W-:Y:S02]  /*0860*/  LEA.HI.X.SX32 R7, R4, R9, 0x1, P1 ;  /* 0x0000000904077211 */ /* 0x000fe400008f0eff */
[----:B------:R-:W-:-:S02]  /*0870*/  LEA R16, P1, R2, c[0x0][0x1d8], 0x2 ;  /* 0x0000760002107a11 */ /* 0x000fc400078210ff */
[----:B------:R-:W-:Y:S02]  /*0880*/  IADD3 R8, R0, 0x20, RZ ;  /* 0x0000002000087810 */ /* 0x000fe40007ffe0ff */
[----:B------:R-:W-:Y:S02]  /*0890*/  LEA.HI.X R17, R2, c[0x0][0x1dc], R7, 0x2, P1 ;  /* 0x0000770002117a11 */ /* 0x000fe400008f1407 */
[-C--:B------:R-:W-:Y:S02]  /*08a0*/  ISETP.GE.OR P1, PT, R12, R5.reuse, P0 ;  /* 0x000000050c00720c */ /* 0x080fe40000726670 */
[----:B------:R-:W-:Y:S01]  /*08b0*/  P2R R7, PR, RZ, 0x10 ;  /* 0x00000010ff077803 */ /* 0x000fe20000000000 */
[----:B------:R-:W-:Y:S01]  /*08c0*/  @!P2 STG.E.128 [R16.64+0x800], RZ ;  /* 0x000800ff1000a986 */ /* 0x000fe2000c101d06 */
[C---:B------:R-:W-:Y:S02]  /*08d0*/  IADD3 R2, R0.reuse, 0x38, RZ ;  /* 0x0000003800027810 */ /* 0x040fe40007ffe0ff */
[----:B------:R-:W-:-:S02]  /*08e0*/  ISETP.GE.OR P3, PT, R0, R5, P0 ;  /* 0x000000050000720c */ /* 0x000fc40000766670 */
[-C--:B------:R-:W-:Y:S02]  /*08f0*/  ISETP.GE.OR P5, PT, R8, R5.reuse, P0 ;  /* 0x000000050800720c */ /* 0x080fe400007a6670 */
[-C--:B------:R-:W-:Y:S02]  /*0900*/  ISETP.GE.OR P2, PT, R2, R5.reuse, P0 ;  /* 0x000000050200720c */ /* 0x080fe40000746670 */
[----:B------:R-:W-:Y:S01]  /*0910*/  IADD3 R4, R0, 0x30, RZ ;  /* 0x0000003000047810 */ /* 0x000fe20007ffe0ff */
[----:B------:R-:W-:Y:S01]  /*0920*/  @!P1 STG.E.128 [R16.64+0x1000], RZ ;  /* 0x001000ff10009986 */ /* 0x000fe2000c101d06 */
[----:B------:R-:W-:Y:S02]  /*0930*/  ISETP.NE.AND P1, PT, R7, RZ, PT ;  /* 0x000000ff0700720c */ /* 0x000fe40003f25270 */
[-C--:B------:R-:W-:Y:S02]  /*0940*/  ISETP.GE.OR P6, PT, R10, R5.reuse, P0 ;  /* 0x000000050a00720c */ /* 0x080fe400007c6670 */
[----:B------:R-:W-:Y:S01]  /*0950*/  P2R R9, PR, RZ, 0x20 ;  /* 0x00000020ff097803 */ /* 0x000fe20000000000 */
[----:B------:R-:W-:Y:S01]  /*0960*/  @!P3 STG.E.128 [R16.64], RZ ;  /* 0x000000ff1000b986 */ /* 0x000fe2000c101d06 */
[----:B------:R-:W-:-:S02]  /*0970*/  ISETP.GE.OR P5, PT, R4, R5, P0 ;  /* 0x000000050400720c */ /* 0x000fc400007a6670 */
[----:B------:R-:W-:Y:S01]  /*0980*/  SHF.R.S32.HI R7, RZ, 0x1f, R3 ;  /* 0x0000001fff077819 */ /* 0x000fe20000011403 */
[----:B------:R-:W-:Y:S01]  /*0990*/  @!P2 STG.E.128 [R16.64+0x3800], RZ ;  /* 0x003800ff1000a986 */ /* 0x000fe2000c101d06 */
[----:B------:R-:W-:Y:S02]  /*09a0*/  IADD3 R3, P0, R3, R0, RZ ;  /* 0x0000000003037210 */ /* 0x000fe40007f1e0ff */
[-C--:B------:R-:W-:Y:S01]  /*09b0*/  ISETP.GE.AND P3, PT, R12, R5.reuse, PT ;  /* 0x000000050c00720c */ /* 0x080fe20003f66270 */
[----:B------:R-:W-:Y:S01]  /*09c0*/  @!P1 STG.E.128 [R16.64+0x2800], RZ ;  /* 0x002800ff10009986 */ /* 0x000fe2000c101d06 */
[----:B------:R-:W-:Y:S02]  /*09d0*/  ISETP.GE.AND P1, PT, R8, R5, PT ;  /* 0x000000050800720c */ /* 0x000fe40003f26270 */
[----:B------:R-:W-:Y:S01]  /*09e0*/  LEA.HI.X.SX32 R8, R0, R7, 0x1, P0 ;  /* 0x0000000700087211 */ /* 0x000fe200000f0eff */
[----:B------:R-:W-:Y:S01]  /*09f0*/  @!P6 STG.E.128 [R16.64+0x1800], RZ ;  /* 0x001800ff1000e986 */ /* 0x000fe2000c101d06 */
[----:B------:R-:W-:-:S02]  /*0a00*/  P2R R7, PR, RZ, 0x2 ;  /* 0x00000002ff077803 */ /* 0x000fc40000000000 */
[----:B------:R-:W-:Y:S01]  /*0a10*/  LEA R12, P1, R3, c[0x0][0x208], 0x2 ;  /* 0x00008200030c7a11 */ /* 0x000fe200078210ff */
[----:B------:R-:W-:Y:S01]  /*0a20*/  @!P5 STG.E.128 [R16.64+0x3000], RZ ;  /* 0x003000ff1000d986 */ /* 0x000fe2000c101d06 */
[-C--:B------:R-:W-:Y:S02]  /*0a30*/  ISETP.GE.AND P0, PT, R6, R5.reuse, PT ;  /* 0x000000050600720c */ /* 0x080fe40003f06270 */
[----:B------:R-:W-:Y:S02]  /*0a40*/  ISETP.GE.AND P2, PT, R4, R5, PT ;  /* 0x000000050400720c */ /* 0x000fe40003f46270 */
[----:B------:R-:W-:Y:S02]  /*0a50*/  ISETP.NE.AND P6, PT, R9, RZ, PT ;  /* 0x000000ff0900720c */ /* 0x000fe40003fc5270 */
[----:B------:R-:W-:Y:S02]  /*0a60*/  LEA.HI.X R13, R3, c[0x0][0x20c], R8, 0x2, P1 ;  /* 0x00008300030d7a11 */ /* 0x000fe400008f1408 */
[----:B------:R-:W-:-:S02]  /*0a70*/  ISETP.NE.OR P1, PT, R21, RZ, P0 ;  /* 0x000000ff1500720c */ /* 0x000fc40000725670 */
[C---:B------:R-:W-:Y:S02]  /*0a80*/  ISETP.NE.OR P0, PT, R21.reuse, RZ, P2 ;  /* 0x000000ff1500720c */ /* 0x040fe40001705670 */
[-C--:B------:R-:W-:Y:S02]  /*0a90*/  ISETP.GE.AND P4, PT, R14, R5.reuse, PT ;  /* 0x000000050e00720c */ /* 0x080fe40003f86270 */
[----:B------:R-:W-:Y:S02]  /*0aa0*/  ISETP.NE.OR P5, PT, R21, RZ, P3 ;  /* 0x000000ff1500720c */ /* 0x000fe40001fa5670 */
[----:B------:R-:W-:Y:S01]  /*0ab0*/  ISETP.NE.AND P3, PT, R7, RZ, PT ;  /* 0x000000ff0700720c */ /* 0x000fe20003f65270 */
[----:B------:R1:W-:Y:S01]  /*0ac0*/  @!P6 STG.E.128 [R16.64+0x2000], RZ ;  /* 0x002000ff1000e986 */ /* 0x0003e2000c101d06 */
[C---:B------:R-:W-:Y:S02]  /*0ad0*/  ISETP.NE.OR P6, PT, R21.reuse, RZ, P4 ;  /* 0x000000ff1500720c */ /* 0x040fe400027c5670 */
[----:B------:R-:W-:Y:S01]  /*0ae0*/  ISETP.GE.AND P4, PT, R10, R5, PT ;  /* 0x000000050a00720c */ /* 0x000fe20003f86270 */
[----:B------:R-:W-:Y:S01]  /*0af0*/  @!P1 IMAD.MOV.U32 R7, RZ, RZ, -0x800000 ;  /* 0xff800000ff079424 */ /* 0x000fe200078e00ff */
[C---:B------:R-:W-:Y:S01]  /*0b00*/  ISETP.NE.AND P2, PT, R21.reuse, RZ, PT ;  /* 0x000000ff1500720c */ /* 0x040fe20003f45270 */
[----:B------:R-:W-:Y:S01]  /*0b10*/  @!P0 IMAD.MOV.U32 R3, RZ, RZ, -0x800000 ;  /* 0xff800000ff038424 */ /* 0x000fe200078e00ff */
[----:B------:R-:W-:-:S02]  /*0b20*/  ISETP.NE.OR P4, PT, R21, RZ, P4 ;  /* 0x000000ff1500720c */ /* 0x000fc40002785670 */
[----:B------:R-:W-:Y:S01]  /*0b30*/  ISETP.NE.OR P3, PT, R21, RZ, P3 ;  /* 0x000000ff1500720c */ /* 0x000fe20001f65670 */
[----:B------:R2:W-:Y:S01]  /*0b40*/  @!P1 STG.E [R12.64+0xa0], R7 ;  /* 0x0000a0070c009986 */ /* 0x0005e2000c101906 */
[----:B------:R-:W-:-:S03]  /*0b50*/  ISETP.GE.OR P2, PT, R0, R5, P2 ;  /* 0x000000050000720c */ /* 0x000fc60001746670 */
[----:B------:R2:W-:Y:S01]  /*0b60*/  @!P0 STG.E [R12.64+0xc0], R3 ;  /* 0x0000c0030c008986 */ /* 0x0005e2000c101906 */
[----:B------:R-:W-:Y:S01]  /*0b70*/  ISETP.GE.AND P0, PT, R2, R5, PT ;  /* 0x000000050200720c */ /* 0x000fe20003f06270 */
[----:B------:R-:W-:-:S03]  /*0b80*/  @!P6 IMAD.MOV.U32 R19, RZ, RZ, -0x800000 ;  /* 0xff800000ff13e424 */ /* 0x000fc600078e00ff */
[----:B------:R-:W-:Y:S01]  /*0b90*/  ISETP.NE.OR P0, PT, R21, RZ, P0 ;  /* 0x000000ff1500720c */ /* 0x000fe20000705670 */
[----:B------:R-:W-:Y:S01]  /*0ba0*/  @!P4 IMAD.MOV.U32 R11, RZ, RZ, -0x800000 ;  /* 0xff800000ff0bc424 */ /* 0x000fe200078e00ff */
[----:B------:R2:W-:Y:S01]  /*0bb0*/  @!P6 STG.E [R12.64+0x20], R19 ;  /* 0x000020130c00e986 */ /* 0x0005e2000c101906 */
[----:B------:R-:W-:Y:S02]  /*0bc0*/  @!P3 IMAD.MOV.U32 R9, RZ, RZ, -0x800000 ;  /* 0xff800000ff09b424 */ /* 0x000fe400078e00ff */
[----:B------:R-:W-:Y:S01]  /*0bd0*/  @!P2 IMAD.MOV.U32 R15, RZ, RZ, -0x800000 ;  /* 0xff800000ff0fa424 */ /* 0x000fe200078e00ff */
[----:B------:R2:W-:Y:S01]  /*0be0*/  @!P4 STG.E [R12.64+0x60], R11 ;  /* 0x0000600b0c00c986 */ /* 0x0005e2000c101906 */
[----:B-1----:R-:W-:-:S03]  /*0bf0*/  @!P5 IMAD.MOV.U32 R17, RZ, RZ, -0x800000 ;  /* 0xff800000ff11d424 */ /* 0x002fc600078e00ff */
[----:B------:R2:W-:Y:S04]  /*0c00*/  @!P3 STG.E [R12.64+0x80], R9 ;  /* 0x000080090c00b986 */ /* 0x0005e8000c101906 */
[----:B------:R2:W-:Y:S04]  /*0c10*/  @!P5 STG.E [R12.64+0x40], R17 ;  /* 0x000040110c00d986 */ /* 0x0005e8000c101906 */
[----:B------:R2:W-:Y:S01]  /*0c20*/  @!P2 STG.E [R12.64], R15 ;  /* 0x0000000f0c00a986 */ /* 0x0005e2000c101906 */
[----:B------:R-:W-:Y:S05]  /*0c30*/  @P0 EXIT ;  /* 0x000000000000094d */ /* 0x000fea0003800000 */
[----:B--2---:R-:W-:-:S05]  /*0c40*/  MOV R3, 0xff800000 ;  /* 0xff80000000037802 */ /* 0x004fca0000000f00 */
[----:B------:R-:W-:Y:S01]  /*0c50*/  STG.E [R12.64+0xe0], R3 ;  /* 0x0000e0030c007986 */ /* 0x000fe2000c101906 */
[----:B------:R-:W-:Y:S05]  /*0c60*/  EXIT ;  /* 0x000000000000794d */ /* 0x000fea0003800000 */
.L_x_5802:
        /* <DEDUP_REMOVED lines=9> */
[----:B------:R-:W-:-:S11]  /*0d00*/  PLOP3.LUT P2, PT, PT, PT, PT, 0x8, 0x0 ;  /* 0x000000000000781c */ /* 0x000fd60003f4e170 */
        /* <DEDUP_REMOVED lines=13> */
[----:B-----5:R-:W1:Y:S08]  /*0de0*/  I2F.RP R6, R2 ;  /* 0x0000000200067306 */ /* 0x020e700000209400 */
        /* <DEDUP_REMOVED lines=20> */
[----:B------:R-:W-:-:S05]  /*0f30*/  @!P0 LOP3.LUT R9, RZ, c[0x0][0x2d0], RZ, 0x33, !PT ;  /* 0x0000b400ff098a12 */ /* 0x000fca00078e33ff */
[----:B------:R-:W-:-:S05]  /*0f40*/  IMAD.WIDE R12, R9, 0x4, R168 ;  /* 0x00000004090c7825 */ /* 0x000fca00078e02a8 */
        /* <DEDUP_REMOVED lines=29> */
[----:B------:R-:W-:Y:S02]  /*1120*/  @!P1 LOP3.LUT R0, RZ, c[0x0][0x1c8], RZ, 0x33, !PT ;  /* 0x00007200ff009a12 */ /* 0x000fe400078e33ff */
[----:B--2---:R-:W-:Y:S01]  /*1130*/  SHF.R.S32.HI R6, RZ, 0x1f, R5 ;  /* 0x0000001fff067819 */ /* 0x004fe20000011405 */
[----:B------:R-:W-:-:S04]  /*1140*/  IMAD.WIDE.U32 R10, R5, c[0x0][0x180], RZ ;  /* 0x00006000050a7a25 */ /* 0x000fc800078e00ff */
[C---:B------:R-:W-:Y:S02]  /*1150*/  IMAD R2, R6.reuse, c[0x0][0x180], RZ ;  /* 0x0000600006027a24 */ /* 0x040fe400078e02ff */
[----:B------:R-:W-:Y:S02]  /*1160*/  IMAD R6, R6, c[0x0][0x188], RZ ;  /* 0x0000620006067a24 */ /* 0x000fe400078e02ff */
[C---:B------:R-:W-:Y:S02]  /*1170*/  IMAD R2, R5.reuse, c[0x0][0x184], R2 ;  /* 0x0000610005027a24 */ /* 0x040fe400078e0202 */
[----:B------:R-:W-:-:S04]  /*1180*/  IMAD.WIDE.U32 R22, R5, c[0x0][0x188], RZ ;  /* 0x0000620005167a25 */ /* 0x000fc800078e00ff */
[----:B------:R-:W-:Y:S01]  /*1190*/  IMAD.IADD R11, R11, 0x1, R2 ;  /* 0x000000010b0b7824 */ /* 0x000fe200078e0202 */
[----:B------:R-:W-:Y:S01]  /*11a0*/  SHF.R.S32.HI R2, RZ, 0x1f, R0 ;  /* 0x0000001fff027819 */ /* 0x000fe20000011400 */
[----:B------:R-:W-:Y:S01]  /*11b0*/  IMAD R13, R5, c[0x0][0x18c], R6 ;  /* 0x00006300050d7a24 */ /* 0x000fe200078e0206 */
[----:B------:R-:W-:Y:S01]  /*11c0*/  MOV R12, R22 ;  /* 0x00000016000c7202 */ /* 0x000fe20000000f00 */
[----:B------:R-:W-:-:S04]  /*11d0*/  IMAD.WIDE.U32 R10, R15, c[0x0][0x198], R10 ;  /* 0x000066000f0a7a25 */ /* 0x000fc800078e000a */
[----:B------:R-:W-:Y:S01]  /*11e0*/  IMAD.MOV.U32 R16, RZ, RZ, R10 ;  /* 0x000000ffff107224 */ /* 0x000fe200078e000a */
[----:B------:R-:W-:Y:S01]  /*11f0*/  IADD3 R17, R11, R8, RZ ;  /* 0x000000080b117210 */ /* 0x000fe20007ffe0ff */
[----:B------:R-:W-:Y:S02]  /*1200*/  IMAD R11, R2, c[0x0][0x1b0], RZ ;  /* 0x00006c00020b7a24 */ /* 0x000fe400078e02ff */
[----:B------:R-:W-:Y:S02]  /*1210*/  IMAD.IADD R13, R23, 0x1, R13 ;  /* 0x00000001170d7824 */ /* 0x000fe400078e020d */
[C---:B------:R-:W-:Y:S02]  /*1220*/  IMAD R11, R0.reuse, c[0x0][0x1b4], R11 ;  /* 0x00006d00000b7a24 */ /* 0x040fe400078e020b */
[----:B------:R-:W-:-:S05]  /*1230*/  IMAD.WIDE.U32 R126, R0, c[0x0][0x1b0], R16 ;  /* 0x00006c00007e7a25 */ /* 0x000fca00078e0010 */
[----:B------:R-:W-:Y:S01]  /*1240*/  IADD3 R5, R127, R11, RZ ;  /* 0x0000000b7f057210 */ /* 0x000fe20007ffe0ff */
[----:B------:R-:W-:Y:S05]  /*1250*/  BRA `(.L_x_5804) ;  /* 0x0000044000007947 */ /* 0x000fea0003800000 */
.L_x_5803:
        /* <DEDUP_REMOVED lines=15> */
.L_x_5805:
[----:B------:R-:W-:Y:S01]  /*1350*/  IABS R7, c[0x0][0x1c8] ;  /* 0x0000720000077a13 */ /* 0x000fe20000000000 */
[----:B------:R-:W-:-:S03]  /*1360*/  @P0 IMAD.IADD R13, R8, 0x1, R13 ;  /* 0x00000001080d0824 */ /* 0x000fc600078e020d */
[----:B------:R-:W1:Y:S08]  /*1370*/  I2F.RP R11, R7 ;  /* 0x00000007000b7306 */ /* 0x000e700000209400 */
[----:B-1----:R-:W1:Y:S02]  /*1380*/  MUFU.RCP R14, R11 ;  /* 0x0000000b000e7308 */ /* 0x002e640000001000 */
[----:B-1----:R-:W-:-:S02]  /*1390*/  IADD3 R14, R14, 0xffffffe, RZ ;  /* 0x0ffffffe0e0e7810 */ /* 0x002fc40007ffe0ff */
[----:B------:R-:W-:-:S04]  /*13a0*/  MOV R11, R5 ;  /* 0x00000005000b7202 */ /* 0x000fc80000000f00 */
        /* <DEDUP_REMOVED lines=24> */
[----:B------:R-:W-:Y:S02]  /*1530*/  IMAD R5, R7, c[0x0][0x19c], R2 ;  /* 0x0000670007057a24 */ /* 0x000fe400078e0202 */
[----:B------:R-:W-:Y:S01]  /*1540*/  @P0 IMAD.WIDE.U32 R10, R13, c[0x0][0x1a0], RZ ;  /* 0x000068000d0a0a25 */ /* 0x000fe200078e00ff */
[----:B------:R-:W-:Y:S02]  /*1550*/  SHF.R.S32.HI R2, RZ, 0x1f, R0 ;  /* 0x0000001fff027819 */ /* 0x000fe40000011400 */
[----:B------:R-:W-:Y:S01]  /*1560*/  IADD3 R15, R15, R5, RZ ;  /* 0x000000050f0f7210 */ /* 0x000fe20007ffe0ff */
[----:B------:R-:W-:-:S02]  /*1570*/  @P0 IMAD R13, R13, c[0x0][0x1a4], R11 ;  /* 0x000069000d0d0a24 */ /* 0x000fc400078e020b */
[----:B------:R-:W-:Y:S02]  /*1580*/  IMAD R5, R2, c[0x0][0x1b0], RZ ;  /* 0x00006c0002057a24 */ /* 0x000fe400078e02ff */
[----:B------:R-:W-:-:S04]  /*1590*/  IMAD.WIDE.U32 R126, R0, c[0x0][0x1b0], R14 ;  /* 0x00006c00007e7a25 */ /* 0x000fc800078e000e */
[----:B------:R-:W-:Y:S02]  /*15a0*/  IMAD R5, R0, c[0x0][0x1b4], R5 ;  /* 0x00006d0000057a24 */ /* 0x000fe400078e0205 */
[----:B------:R-:W-:Y:S02]  /*15b0*/  @P0 IMAD.MOV.U32 R12, RZ, RZ, R10 ;  /* 0x000000ffff0c0224 */ /* 0x000fe400078e000a */
        /* <DEDUP_REMOVED lines=14> */
.L_x_5804:
        /* <DEDUP_REMOVED lines=8> */
[----:B------:R-:W-:-:S02]  /*1720*/  LEA.HI R51, R6, R21, RZ, 0x4 ;  /* 0x0000001506337211 */ /* 0x000fc400078f20ff */
[----:B------:R-:W-:Y:S02]  /*1730*/  SHF.R.S32.HI R134, RZ, 0x3, R8 ;  /* 0x00000003ff867819 */ /* 0x000fe40000011408 */
[----:B------:R-:W-:Y:S01]  /*1740*/  LOP3.LUT R8, R8, 0xfffffff8, RZ, 0xc0, !PT ;  /* 0xfffffff808087812 */ /* 0x000fe200078ec0ff */
[----:B------:R-:W-:Y:S01]  /*1750*/  @P0 IMAD.WIDE.U32 R16, R3, c[0x0][0x190], RZ ;  /* 0x0000640003100a25 */ /* 0x000fe200078e00ff */
[----:B------:R-:W-:Y:S02]  /*1760*/  SHF.R.S32.HI R135, RZ, 0x1f, R134 ;  /* 0x0000001fff877819 */ /* 0x000fe40000011486 */
[----:B------:R-:W-:Y:S01]  /*1770*/  LEA.HI R52, R52, R53, RZ, 0x7 ;  /* 0x0000003534347211 */ /* 0x000fe200078f38ff */
[----:B------:R-:W-:Y:S01]  /*1780*/  @!P0 IMAD R14, R4, c[0x0][0x178], RZ ;  /* 0x00005e00040e8a24 */ /* 0x000fe200078e02ff */
[----:B------:R-:W-:Y:S01]  /*1790*/  LOP3.LUT R50, R51, 0xfffffff0, RZ, 0xc0, !PT ;  /* 0xfffffff033327812 */ /* 0x000fe200078ec0ff */
[----:B------:R-:W-:Y:S01]  /*17a0*/  IMAD.IADD R115, R21, 0x1, -R8 ;  /* 0x0000000115737824 */ /* 0x000fe200078e0a08 */
[----:B------:R-:W-:Y:S01]  /*17b0*/  MOV R24, RZ ;  /* 0x000000ff00187202 */ /* 0x000fe20000000f00 */
[----:B------:R-:W-:Y:S01]  /*17c0*/  @P0 IMAD R17, R3, c[0x0][0x194], R17 ;  /* 0x0000650003110a24 */ /* 0x000fe200078e0211 */
[----:B------:R-:W-:Y:S01]  /*17d0*/  SHF.R.S32.HI R52, RZ, 0x7, R52 ;  /* 0x00000007ff347819 */ /* 0x000fe20000011434 */
[----:B------:R-:W-:Y:S01]  /*17e0*/  @!P0 IMAD.WIDE.U32 R10, R165, c[0x0][0x178], RZ ;  /* 0x00005e00a50a8a25 */ /* 0x000fe200078e00ff */
[----:B------:R-:W-:-:S02]  /*17f0*/  SHF.L.U32 R100, R115, 0x3, RZ ;  /* 0x0000000373647819 */ /* 0x000fc400000006ff */
[----:B------:R-:W-:Y:S01]  /*1800*/  IMNMX R52, R159, R52, !PT ;  /* 0x000000349f347217 */ /* 0x000fe20007800200 */
[----:B------:R-:W-:Y:S01]  /*1810*/  @!P0 IMAD R3, R165, c[0x0][0x17c], R14 ;  /* 0x00005f00a5038a24 */ /* 0x000fe200078e020e */
[----:B------:R-:W-:Y:S01]  /*1820*/  SHF.R.S32.HI R101, RZ, 0x1f, R100 ;  /* 0x0000001fff657819 */ /* 0x000fe20000011464 */
[----:B------:R-:W-:Y:S01]  /*1830*/  @!P0 IMAD.MOV.U32 R16, RZ, RZ, R10 ;  /* 0x000000ffff108224 */ /* 0x000fe200078e000a */
[----:B------:R-:W-:Y:S01]  /*1840*/  SHF.R.S32.HI R133, RZ, 0x1f, R130 ;  /* 0x0000001fff857819 */ /* 0x000fe20000011482 */
[----:B------:R-:W-:Y:S01]  /*1850*/  @!P0 IMAD.IADD R17, R11, 0x1, R3 ;  /* 0x000000010b118824 */ /* 0x000fe200078e0203 */
[----:B------:R-:W-:Y:S01]  /*1860*/  IADD3 R12, P0, R100, R12, RZ ;  /* 0x0000000c640c7210 */ /* 0x000fe20007f1e0ff */
[----:B------:R-:W-:Y:S01]  /*1870*/  IMAD.IADD R50, R21, 0x1, -R50 ;  /* 0x0000000115327824 */ /* 0x000fe200078e0a32 */
[----:B------:R-:W-:Y:S01]  /*1880*/  SHF.L.U32 R3, R134, 0x6, RZ ;  /* 0x0000000686037819 */ /* 0x000fe200000006ff */
[----:B------:R-:W-:Y:S01]  /*1890*/  IMAD.WIDE R18, R19, 0x40, R134 ;  /* 0x0000004013127825 */ /* 0x000fe200078e0286 */
[----:B------:R-:W-:-:S02]  /*18a0*/  IADD3 R16, P1, R100, R16, RZ ;  /* 0x0000001064107210 */ /* 0x000fc40007f3e0ff */
[----:B------:R-:W-:Y:S01]  /*18b0*/  LOP3.LUT R3, R3, 0x1c0, RZ, 0xc0, !PT ;  /* 0x000001c003037812 */ /* 0x000fe200078ec0ff */
[----:B------:R-:W-:Y:S01]  /*18c0*/  IMAD.X R13, R101, 0x1, R13, P0 ;  /* 0x00000001650d7824 */ /* 0x000fe200000e060d */
[----:B------:R-:W-:Y:S01]  /*18d0*/  IADD3 R122, P0, R134, R15, RZ ;  /* 0x0000000f867a7210 */ /* 0x000fe20007f1e0ff */
[----:B------:R-:W-:Y:S01]  /*18e0*/  IMAD.HI.U32 R118, R23, R118, R24 ;  /* 0x0000007617767227 */ /* 0x000fe200078e0018 */
[----:B------:R-:W-:Y:S02]  /*18f0*/  LEA.HI R11, R6, R21, RZ, 0x6 ;  /* 0x00000015060b7211 */ /* 0x000fe400078f30ff */
[----:B------:R-:W-:Y:S01]  /*1900*/  LOP3.LUT R21, R3, 0x38, R100, 0xf8, !PT ;  /* 0x0000003803157812 */ /* 0x000fe200078ef864 */
[----:B------:R-:W-:Y:S01]  /*1910*/  IMAD.X R9, R135, 0x1, R9, P0 ;  /* 0x0000000187097824 */ /* 0x000fe200000e0609 */
[----:B------:R-:W-:Y:S01]  /*1920*/  IADD3 R126, P0, R100, R126, RZ ;  /* 0x0000007e647e7210 */ /* 0x000fe20007f1e0ff */
[----:B------:R-:W-:Y:S01]  /*1930*/  IMAD R6, R19, c[0x0][0x190], RZ ;  /* 0x0000640013067a24 */ /* 0x000fe200078e02ff */
[----:B------:R-:W-:Y:S01]  /*1940*/  SHF.R.U32.HI R120, RZ, 0x3, R3 ;  /* 0x00000003ff787819 */ /* 0x000fe20000011603 */
[----:B------:R-:W-:Y:S01]  /*1950*/  IMAD R3, R2, c[0x0][0x1b8], RZ ;  /* 0x00006e0002037a24 */ /* 0x000fe200078e02ff */
[C---:B------:R-:W-:Y:S01]  /*1960*/  IADD3.X R17, R101.reuse, R17, RZ, P1, !PT ;  /* 0x0000001165117210 */ /* 0x040fe20000ffe4ff */
[----:B------:R-:W-:Y:S01]  /*1970*/  IMAD.X R127, R101, 0x1, R5, P0 ;  /* 0x00000001657f7824 */ /* 0x000fe200000e0605 */
[----:B------:R-:W-:Y:S01]  /*1980*/  ISETP.GT.AND P0, PT, R48, R52, PT ;  /* 0x000000343000720c */ /* 0x000fe20003f04270 */
[C---:B------:R-:W-:Y:S01]  /*1990*/  IMAD R3, R0.reuse, c[0x0][0x1bc], R3 ;  /* 0x00006f0000037a24 */ /* 0x040fe200078e0203 */
[----:B------:R-:W-:Y:S01]  /*19a0*/  SHF.R.S32.HI R117, RZ, 0x1, R118 ;  /* 0x00000001ff757819 */ /* 0x000fe20000011476 */
[----:B------:R-:W-:Y:S01]  /*19b0*/  IMAD.WIDE.U32 R12, R0, c[0x0][0x1b8], R12 ;  /* 0x00006e00000c7a25 */ /* 0x000fe200078e000c */
[----:B------:R-:W-:-:S02]  /*19c0*/  SHF.R.S32.HI R119, RZ, 0x1f, R50 ;  /* 0x0000001fff777819 */ /* 0x000fc40000011432 */
[----:B------:R-:W-:Y:S01]  /*19d0*/  LOP3.LUT R120, R21, R120, RZ, 0x3c, !PT ;  /* 0x0000007815787212 */ /* 0x000fe200078e3cff */
[C---:B------:R-:W-:Y:S01]  /*19e0*/  IMAD R6, R18.reuse, c[0x0][0x194], R6 ;  /* 0x0000650012067a24 */ /* 0x040fe200078e0206 */
[----:B------:R-:W-:Y:S01]  /*19f0*/  IADD3 R15, R13, R3, RZ ;  /* 0x000000030d0f7210 */ /* 0x000fe20007ffe0ff */
[----:B------:R-:W-:Y:S01]  /*1a00*/  IMAD.WIDE.U32 R16, R18, c[0x0][0x190], R16 ;  /* 0x0000640012107a25 */ /* 0x000fe200078e0010 */
[----:B------:R-:W-:Y:S02]  /*1a10*/  MOV R14, R12 ;  /* 0x0000000c000e7202 */ /* 0x000fe40000000f00 */
[----:B------:R-:W-:Y:S01]  /*1a20*/  LEA.HI R119, R119, R50, RZ, 0x3 ;  /* 0x0000003277777211 */ /* 0x000fe200078f18ff */
[----:B------:R-:W-:Y:S01]  /*1a30*/  IMAD.SHL.U32 R115, R115, 0x4, RZ ;  /* 0x0000000473737824 */ /* 0x000fe200078e00ff */
[----:B------:R-:W-:Y:S01]  /*1a40*/  MOV R145, c[0x0][0x198] ;  /* 0x0000660000917a02 */ /* 0x000fe20000000f00 */
[----:B------:R-:W-:Y:S01]  /*1a50*/  IMAD.SHL.U32 R11, R11, 0x8, RZ ;  /* 0x000000080b0b7824 */ /* 0x000fe200078e00ff */
[----:B------:R-:W-:Y:S01]  /*1a60*/  SHF.R.S32.HI R51, RZ, 0x4, R51 ;  /* 0x00000004ff337819 */ /* 0x000fe20000011433 */
[----:B------:R-:W-:Y:S01]  /*1a70*/  IMAD R133, R133, c[0x0][0x1a8], RZ ;  /* 0x00006a0085857a24 */ /* 0x000fe200078e02ff */
[----:B------:R-:W-:Y:S01]  /*1a80*/  SHF.L.U64.HI R162, R145, R88, c[0x0][0x19c] ;  /* 0x0000670091a27619 */ /* 0x000fe20000010258 */
[----:B------:R-:W-:Y:S01]  /*1a90*/  IMAD.IADD R13, R17, 0x1, R6 ;  /* 0x00000001110d7824 */ /* 0x000fe200078e0206 */
[----:B------:R-:W-:Y:S01]  /*1aa0*/  LOP3.LUT R120, R120, 0xfffffe00, R11, 0xf8, !PT ;  /* 0xfffffe0078787812 */ /* 0x000fe200078ef80b */
[----:B------:R-:W-:Y:S01]  /*1ab0*/  IMAD R9, R9, c[0x0][0x1a0], RZ ;  /* 0x0000680009097a24 */ /* 0x000fe200078e02ff */
[----:B------:R-:W-:Y:S01]  /*1ac0*/  LOP3.LUT R11, R119, 0xfffffff8, RZ, 0xc0, !PT ;  /* 0xfffffff8770b7812 */ /* 0x000fe200078ec0ff */
[----:B------:R-:W-:Y:S01]  /*1ad0*/  IMAD.MOV.U32 R12, RZ, RZ, R16 ;  /* 0x000000ffff0c7224 */ /* 0x000fe200078e0010 */
[----:B------:R-:W-:Y:S01]  /*1ae0*/  SHF.L.U32 R163, R145, 0x4, RZ ;  /* 0x0000000491a37819 */ /* 0x000fe200000006ff */
[----:B------:R-:W-:-:S02]  /*1af0*/  IMAD R129, R135, c[0x0][0x198], RZ ;  /* 0x0000660087817a24 */ /* 0x000fc400078e02ff */
[----:B------:R-:W-:Y:S02]  /*1b00*/  IMAD R116, R134, R117, R115 ;  /* 0x0000007586747224 */ /* 0x000fe400078e0273 */
[----:B------:R-:W-:Y:S02]  /*1b10*/  IMAD R133, R130, c[0x0][0x1ac], R133 ;  /* 0x00006b0082857a24 */ /* 0x000fe400078e0285 */
[----:B------:R-:W-:Y:S01]  /*1b20*/  IMAD R125, R122, c[0x0][0x1a4], R9 ;  /* 0x000069007a7d7a24 */ /* 0x000fe200078e0209 */
[----:B------:R-:W-:Y:S01]  /*1b30*/  SHF.R.S32.HI R98, RZ, 0x1f, R116 ;  /* 0x0000001fff627819 */ /* 0x000fe20000011474 */
[----:B------:R-:W-:Y:S02]  /*1b40*/  IMAD.MOV.U32 R3, RZ, RZ, c[0x0][0x1a0] ;  /* 0x00006800ff037624 */ /* 0x000fe400078e00ff */
[----:B------:R-:W-:-:S03]  /*1b50*/  IMAD.WIDE.U32 R130, R130, c[0x0][0x1a8], R12 ;  /* 0x00006a0082827a25 */ /* 0x000fc600078e000c */
[----:B------:R-:W-:Y:S01]  /*1b60*/  SHF.L.U64.HI R160, R3, R88, c[0x0][0x1a4] ;  /* 0x0000690003a07619 */ /* 0x000fe20000010258 */
[C---:B------:R-:W-:Y:S01]  /*1b70*/  IMAD R129, R134.reuse, c[0x0][0x19c], R129 ;  /* 0x0000670086817a24 */ /* 0x040fe200078e0281 */
[----:B------:R-:W-:Y:S01]  /*1b80*/  IADD3 R133, R131, R133, RZ ;  /* 0x0000008583857210 */ /* 0x000fe20007ffe0ff */
[----:B------:R-:W-:Y:S02]  /*1b90*/  IMAD.IADD R115, R115, 0x1, R116 ;  /* 0x0000000173737824 */ /* 0x000fe400078e0274 */
[----:B------:R-:W-:-:S03]  /*1ba0*/  IMAD.WIDE.U32 R126, R134, c[0x0][0x198], R126 ;  /* 0x00006600867e7a25 */ /* 0x000fc600078e007e */
[----:B------:R-:W-:Y:S01]  /*1bb0*/  SHF.R.S32.HI R97, RZ, 0x1f, R115 ;  /* 0x0000001fff617819 */ /* 0x000fe20000011473 */
[----:B------:R-:W-:Y:S01]  /*1bc0*/  IMAD.WIDE.U32 R122, R122, c[0x0][0x1a0], R14 ;  /* 0x000068007a7a7a25 */ /* 0x000fe200078e000e */
[----:B------:R-:W-:-:S03]  /*1bd0*/  IADD3 R129, R127, R129, RZ ;  /* 0x000000817f817210 */ /* 0x000fc60007ffe0ff */
[----:B------:R-:W-:Y:S02]  /*1be0*/  IMAD.IADD R50, R50, 0x1, -R11 ;  /* 0x0000000132327824 */ /* 0x000fe400078e0a0b */
[----:B------:R-:W-:Y:S02]  /*1bf0*/  IMAD.SHL.U32 R161, R3, 0x10, RZ ;  /* 0x0000001003a17824 */ /* 0x000fe400078e00ff */
[----:B------:R-:W-:Y:S01]  /*1c00*/  IMAD.IADD R125, R123, 0x1, R125 ;  /* 0x000000017b7d7824 */ /* 0x000fe200078e027d */
[----:B------:R-:W-:Y:S01]  /*1c10*/  @!P4 MOV R86, RZ ;  /* 0x000000ff0056c202 */ /* 0x000fe20000000f00 */
[----:B------:R-:W-:Y:S05]  /*1c20*/  @!P0 BRA `(.L_x_5806) ;  /* 0x00006e1000008947 */ /* 0x000fea0003800000 */
[--C-:B-1----:R-:W-:Y:S01]  /*1c30*/  IMAD.IADD R86, R86, 0x1, R7.reuse ;  /* 0x0000000156567824 */ /* 0x102fe200078e0207 */
[----:B------:R-:W-:Y:S01]  /*1c40*/  SHF.R.S32.HI R5, RZ, 0x1f, R7 ;  /* 0x0000001fff057819 */ /* 0x000fe20000011407 */
[C---:B------:R-:W-:Y:S01]  /*1c50*/  IMAD R6, R4.reuse, c[0x0][0x280], RZ ;  /* 0x0000a00004067a24 */ /* 0x040fe200078e02ff */
[--C-:B------:R-:W-:Y:S01]  /*1c60*/  IADD3 R7, P1, P0, R7, R134, -R53.reuse ;  /* 0x0000008607077210 */ /* 0x100fe2000783e835 */
[----:B------:R-:W-:Y:S01]  /*1c70*/  IMAD R4, R4, c[0x0][0x278], RZ ;  /* 0x00009e0004047a24 */ /* 0x000fe200078e02ff */
[----:B------:R-:W-:Y:S01]  /*1c80*/  SHF.R.S32.HI R8, RZ, 0x1f, R53 ;  /* 0x0000001fff087819 */ /* 0x000fe20000011435 */
[----:B------:R-:W-:Y:S01]  /*1c90*/  IMAD.WIDE.U32 R12, R165, c[0x0][0x278], R100 ;  /* 0x00009e00a50c7a25 */ /* 0x000fe200078e0064 */
[----:B------:R-:W-:Y:S01]  /*1ca0*/  UMOV UR13, 0x40 ;  /* 0x00000040000d7882 */ /* 0x000fe20000000000 */
[----:B------:R-:W-:Y:S01]  /*1cb0*/  SHF.L.U32 R107, R117, 0x4, RZ ;  /* 0x00000004756b7819 */ /* 0x000fe200000006ff */
[----:B------:R-:W-:Y:S01]  /*1cc0*/  ULDC.64 UR4, c[0x0][0x1a0] ;  /* 0x0000680000047ab9 */ /* 0x000fe20000000a00 */
[----:B------:R-:W-:Y:S01]  /*1cd0*/  IMAD R4, R165, c[0x0][0x27c], R4 ;  /* 0x00009f00a5047a24 */ /* 0x000fe200078e0204 */
[----:B------:R-:W-:Y:S01]  /*1ce0*/  IADD3.X R5, R5, R135, ~R8, P1, P0 ;  /* 0x0000008705057210 */ /* 0x000fe20000fe0c08 */
[C---:B------:R-:W-:Y:S01]  /*1cf0*/  IMAD.WIDE.U32 R10, R165.reuse, c[0x0][0x280], R100 ;  /* 0x0000a000a50a7a25 */ /* 0x040fe200078e0064 */
[----:B------:R-:W-:Y:S01]  /*1d00*/  UIMAD UR18, UR13, UR5, URZ ;  /* 0x000000050d1272a4 */ /* 0x000fe2000f8e023f */
[C---:B------:R-:W-:Y:S01]  /*1d10*/  IADD3 R114, R134.reuse, 0x10, RZ ;  /* 0x0000001086727810 */ /* 0x040fe20007ffe0ff */
[----:B------:R-:W-:Y:S01]  /*1d20*/  UMOV UR12, 0x20 ;  /* 0x00000020000c7882 */ /* 0x000fe20000000000 */
[----:B------:R-:W-:Y:S01]  /*1d30*/  IMAD R6, R165, c[0x0][0x284], R6 ;  /* 0x0000a100a5067a24 */ /* 0x000fe200078e0206 */
[----:B------:R-:W-:Y:S01]  /*1d40*/  UMOV UR11, 0x60 ;  /* 0x00000060000b7882 */ /* 0x000fe20000000000 */
[----:B------:R-:W-:Y:S01]  /*1d50*/  IMAD.IADD R9, R13, 0x1, R4 ;  /* 0x000000010d097824 */ /* 0x000fe200078e0204 */
[----:B------:R-:W-:Y:S01]  /*1d60*/  UMOV UR10, 0xa0 ;  /* 0x000000a0000a7882 */ /* 0x000fe20000000000 */
[----:B------:R-:W-:Y:S01]  /*1d70*/  IMAD.MOV.U32 R8, RZ, RZ, R12 ;  /* 0x000000ffff087224 */ /* 0x000fe200078e000c */
[----:B------:R-:W-:Y:S01]  /*1d80*/  UMOV UR9, 0xc0 ;  /* 0x000000c000097882 */ /* 0x000fe20000000000 */
[----:B------:R-:W-:Y:S01]  /*1d90*/  IMAD R4, R5, c[0x0][0x288], RZ ;  /* 0x0000a20005047a24 */ /* 0x000fe200078e02ff */
[----:B------:R-:W-:Y:S01]  /*1da0*/  UMOV UR8, 0xe0 ;  /* 0x000000e000087882 */ /* 0x000fe20000000000 */
[----:B------:R-:W-:Y:S01]  /*1db0*/  IMAD.IADD R11, R11, 0x1, R6 ;  /* 0x000000010b0b7824 */ /* 0x000fe200078e0206 */
[----:B------:R-:W-:Y:S01]  /*1dc0*/  UIMAD UR19, UR12, UR5, URZ ;  /* 0x000000050c1372a4 */ /* 0x000fe2000f8e023f */
[----:B------:R-:W-:Y:S01]  /*1dd0*/  IMAD R6, R5, c[0x0][0x290], RZ ;  /* 0x0000a40005067a24 */ /* 0x000fe200078e02ff */
[----:B------:R-:W-:Y:S01]  /*1de0*/  UIMAD UR16, UR11, UR5, URZ ;  /* 0x000000050b1072a4 */ /* 0x000fe2000f8e023f */
[C---:B------:R-:W-:Y:S01]  /*1df0*/  IMAD R4, R7.reuse, c[0x0][0x28c], R4 ;  /* 0x0000a30007047a24 */ /* 0x040fe200078e0204 */
[----:B------:R-:W-:Y:S01]  /*1e00*/  UIMAD UR15, UR10, UR5, URZ ;  /* 0x000000050a0f72a4 */ /* 0x000fe2000f8e023f */
[C---:B------:R-:W-:Y:S01]  /*1e10*/  IMAD.WIDE.U32 R8, R7.reuse, c[0x0][0x288], R8 ;  /* 0x0000a20007087a25 */ /* 0x040fe200078e0008 */
[----:B------:R-:W-:Y:S01]  /*1e20*/  UIMAD UR14, UR9, UR5, URZ ;  /* 0x00000005090e72a4 */ /* 0x000fe2000f8e023f */
[C---:B------:R-:W-:Y:S01]  /*1e30*/  IADD3 R113, R134.reuse, 0x20, RZ ;  /* 0x0000002086717810 */ /* 0x040fe20007ffe0ff */
[----:B------:R-:W-:Y:S01]  /*1e40*/  UIMAD UR26, UR8, UR5, URZ ;  /* 0x00000005081a72a4 */ /* 0x000fe2000f8e023f */
[C---:B------:R-:W-:Y:S01]  /*1e50*/  IMAD R5, R7.reuse, c[0x0][0x294], R6 ;  /* 0x0000a50007057a24 */ /* 0x040fe200078e0206 */
[----:B------:R-:W-:Y:S01]  /*1e60*/  UIMAD.WIDE.U32 UR32, UR11, UR4, URZ ;  /* 0x000000040b2072a5 */ /* 0x000fe2000f8e003f */
[----:B------:R-:W-:Y:S01]  /*1e70*/  IMAD.WIDE.U32 R10, R7, c[0x0][0x290], R10 ;  /* 0x0000a400070a7a25 */ /* 0x000fe200078e000a */
[----:B------:R-:W-:Y:S01]  /*1e80*/  ULDC UR5, c[0x0][0x294] ;  /* 0x0000a50000057ab9 */ /* 0x000fe20000000800 */
[----:B------:R-:W-:Y:S01]  /*1e90*/  IADD3 R112, R134, 0x30, RZ ;  /* 0x0000003086707810 */ /* 0x000fe20007ffe0ff */
[----:B------:R-:W-:Y:S01]  /*1ea0*/  UIMAD.WIDE.U32 UR30, UR10, UR4, URZ ;  /* 0x000000040a1e72a5 */ /* 0x000fe2000f8e003f */
[----:B------:R-:W-:Y:S01]  /*1eb0*/  IMAD.IADD R9, R9, 0x1, R4 ;  /* 0x0000000109097824 */ /* 0x000fe200078e0204 */
[----:B------:R-:W-:Y:S01]  /*1ec0*/  UIMAD.WIDE.U32 UR28, UR9, UR4, URZ ;  /* 0x00000004091c72a5 */ /* 0x000fe2000f8e003f */
[----:B------:R-:W-:Y:S01]  /*1ed0*/  IMAD R83, R2, c[0x0][0x298], RZ ;  /* 0x0000a60002537a24 */ /* 0x000fe200078e02ff */
[----:B------:R-:W-:Y:S01]  /*1ee0*/  ULDC UR17, c[0x0][0x19c] ;  /* 0x0000670000117ab9 */ /* 0x000fe20000000800 */
[----:B------:R-:W-:Y:S01]  /*1ef0*/  IMAD.IADD R7, R11, 0x1, R5 ;  /* 0x000000010b077824 */ /* 0x000fe200078e0205 */
[----:B------:R-:W-:Y:S01]  /*1f00*/  UIMAD UR11, UR11, UR5, URZ ;  /* 0x000000050b0b72a4 */ /* 0x000fe2000f8e023f */
[----:B------:R-:W-:Y:S01]  /*1f10*/  IMAD.MOV.U32 R6, RZ, RZ, R10 ;  /* 0x000000ffff067224 */ /* 0x000fe200078e000a */
[----:B------:R-:W-:Y:S01]  /*1f20*/  UIMAD UR10, UR10, UR5, URZ ;  /* 0x000000050a0a72a4 */ /* 0x000fe2000f8e023f */
        /* <DEDUP_REMOVED lines=9> */
[----:B------:R-:W-:Y:S01]  /*1fc0*/  UIMAD.WIDE.U32 UR34, UR8, UR4, URZ ;  /* 0x00000004082272a5 */ /* 0x000fe2000f8e003f */
[C---:B------:R-:W-:Y:S01]  /*1fd0*/  IMAD R83, R0.reuse, c[0x0][0x29c], R83 ;  /* 0x0000a70000537a24 */ /* 0x040fe200078e0253 */
[----:B------:R-:W-:Y:S01]  /*1fe0*/  IADD3 R70, R11, UR18, RZ ;  /* 0x000000120b467c10 */ /* 0x000fe2000fffe0ff */
[----:B------:R-:W-:Y:S01]  /*1ff0*/  IMAD.WIDE.U32 R2, R0, c[0x0][0x298], R8 ;  /* 0x0000a60000027a25 */ /* 0x000fe200078e0008 */
[C---:B------:R-:W-:Y:S01]  /*2000*/  SHF.L.U32 R71, R10.reuse, 0x1, RZ ;  /* 0x000000010a477819 */ /* 0x040fe200000006ff */
[----:B------:R-:W-:Y:S01]  /*2010*/  ULDC UR25, c[0x0][0x28c] ;  /* 0x0000a30000197ab9 */ /* 0x000fe20000000800 */
[----:B------:R-:W-:Y:S01]  /*2020*/  SHF.L.U64.HI R70, R10, 0x1, R70 ;  /* 0x000000010a467819 */ /* 0x000fe20000010246 */
[----:B------:R-:W-:Y:S01]  /*2030*/  IMAD R80, R0, c[0x0][0x2a4], R5 ;  /* 0x0000a90000507a24 */ /* 0x000fe200078e0205 */
[----:B------:R-:W-:Y:S01]  /*2040*/  LEA R82, P0, R2, c[0x0][0x268], 0x1 ;  /* 0x00009a0002527a11 */ /* 0x000fe200078008ff */
[----:B------:R-:W-:Y:S01]  /*2050*/  IMAD.WIDE.U32 R4, R0, c[0x0][0x2a0], R6 ;  /* 0x0000a80000047a25 */ /* 0x000fe200078e0006 */
[----:B------:R-:W-:Y:S01]  /*2060*/  SHF.L.U64.HI R65, R12, 0x1, R65 ;  /* 0x000000010c417819 */ /* 0x000fe20000010241 */
        /* <DEDUP_REMOVED lines=12> */
[----:B------:R-:W-:Y:S01]  /*2130*/  IMAD.MOV.U32 R58, RZ, RZ, 0x6 ;  /* 0x00000006ff3a7424 */ /* 0x000fe200078e00ff */
        /* <DEDUP_REMOVED lines=11> */
[----:B------:R-:W-:Y:S01]  /*21f0*/  IMAD.WIDE.U32 R142, R136, 0x60, RZ ;  /* 0x00000060888e7825 */ /* 0x000fe200078e00ff */
[-C--:B------:R-:W-:Y:S01]  /*2200*/  IADD3 R38, P1, R116, R86.reuse, RZ ;  /* 0x0000005674267210 */ /* 0x080fe20007f3e0ff */
[----:B------:R-:W-:Y:S01]  /*2210*/  ULDC UR22, c[0x0][0x28c] ;  /* 0x0000a30000167ab9 */ /* 0x000fe20000000800 */
[----:B------:R-:W-:Y:S01]  /*2220*/  IADD3 R86, P0, R115, R86, RZ ;  /* 0x0000005673567210 */ /* 0x000fe20007f1e0ff */
[C---:B------:R-:W-:Y:S01]  /*2230*/  IMAD.WIDE.U32 R140, R136.reuse, 0xa0, RZ ;  /* 0x000000a0888c7825 */ /* 0x040fe200078e00ff */
[C---:B------:R-:W-:Y:S01]  /*2240*/  SHF.L.U64.HI R63, R136.reuse, R55, c[0x0][0x294] ;  /* 0x0000a500883f7619 */ /* 0x040fe20000010237 */
[----:B------:R-:W-:Y:S01]  /*2250*/  ULDC UR21, c[0x0][0x28c] ;  /* 0x0000a30000157ab9 */ /* 0x000fe20000000800 */
[----:B------:R-:W-:Y:S01]  /*2260*/  SHF.L.U64.HI R68, R136, R58, c[0x0][0x294] ;  /* 0x0000a50088447619 */ /* 0x000fe2000001023a */
[----:B------:R-:W-:Y:S01]  /*2270*/  IMAD.X R87, R97, 0x1, R39, P0 ;  /* 0x0000000161577824 */ /* 0x000fe200000e0627 */
[----:B------:R-:W-:Y:S01]  /*2280*/  IADD3.X R39, R98, R39, RZ, P1, !PT ;  /* 0x0000002762277210 */ /* 0x000fe20000ffe4ff */
[C---:B------:R-:W-:Y:S01]  /*2290*/  IMAD.WIDE.U32 R138, R136.reuse, 0xc0, RZ ;  /* 0x000000c0888a7825 */ /* 0x040fe200078e00ff */
[----:B------:R-:W-:Y:S01]  /*22a0*/  SHF.L.U64.HI R61, R136, R88, c[0x0][0x294] ;  /* 0x0000a500883d7619 */ /* 0x000fe20000010258 */
[----:B------:R-:W-:Y:S01]  /*22b0*/  ULDC UR20, c[0x0][0x28c] ;  /* 0x0000a30000147ab9 */ /* 0x000fe20000000800 */
[C---:B------:R-:W-:Y:S01]  /*22c0*/  SHF.L.U64.HI R87, R86.reuse, 0x1, R87 ;  /* 0x0000000156577819 */ /* 0x040fe20000010257 */
[----:B------:R-:W-:Y:S01]  /*22d0*/  IMAD.SHL.U32 R86, R86, 0x2, RZ ;  /* 0x0000000256567824 */ /* 0x000fe200078e00ff */
[C---:B------:R-:W-:Y:S01]  /*22e0*/  SHF.L.U64.HI R39, R38.reuse, 0x1, R39 ;  /* 0x0000000126277819 */ /* 0x040fe20000010227 */
[----:B------:R-:W-:Y:S01]  /*22f0*/  IMAD.SHL.U32 R38, R38, 0x2, RZ ;  /* 0x0000000226267824 */ /* 0x000fe200078e00ff */
[----:B------:R-:W-:Y:S01]  /*2300*/  SHF.L.U32 R64, R136, 0x5, RZ ;  /* 0x0000000588407819 */ /* 0x000fe200000006ff */
[----:B------:R-:W-:Y:S01]  /*2310*/  IMAD.WIDE.U32 R144, R145, 0x20, RZ ;  /* 0x0000002091907825 */ /* 0x000fe200078e00ff */
[----:B------:R-:W-:Y:S01]  /*2320*/  IADD3 R84, P3, R86, c[0x0][0x2b0], RZ ;  /* 0x0000ac0056547a10 */ /* 0x000fe20007f7e0ff */
[----:B------:R-:W-:Y:S01]  /*2330*/  ULDC UR19, c[0x0][0x28c] ;  /* 0x0000a30000137ab9 */ /* 0x000fe20000000800 */
[----:B------:R-:W-:Y:S01]  /*2340*/  IADD3 R10, P1, R38, c[0x0][0x2b0], RZ ;  /* 0x0000ac00260a7a10 */ /* 0x000fe20007f3e0ff */
[C---:B------:R-:W-:Y:S01]  /*2350*/  IMAD.SHL.U32 R106, R117.reuse, 0x20, RZ ;  /* 0x00000020756a7824 */ /* 0x040fe200078e00ff */
[----:B------:R-:W-:Y:S01]  /*2360*/  IADD3 R86, P2, R86, c[0x0][0x2a8], RZ ;  /* 0x0000aa0056567a10 */ /* 0x000fe20007f5e0ff */
[C---:B------:R-:W-:Y:S01]  /*2370*/  IMAD R105, R117.reuse, 0x30, RZ ;  /* 0x0000003075697824 */ /* 0x040fe200078e02ff */
[----:B------:R-:W-:Y:S01]  /*2380*/  IADD3 R38, P0, R38, c[0x0][0x2a8], RZ ;  /* 0x0000aa0026267a10 */ /* 0x000fe20007f1e0ff */
[----:B------:R-:W-:Y:S01]  /*2390*/  IMAD.SHL.U32 R104, R117, 0x40, RZ ;  /* 0x0000004075687824 */ /* 0x000fe200078e00ff */
[----:B------:R-:W-:Y:S01]  /*23a0*/  SHF.L.U64.HI R55, R89, R55, c[0x0][0x28c] ;  /* 0x0000a30059377619 */ /* 0x000fe20000010237 */
[----:B------:R-:W-:Y:S01]  /*23b0*/  IMAD R103, R117, 0x50, RZ ;  /* 0x0000005075677824 */ /* 0x000fe200078e02ff */
[----:B------:R-:W-:Y:S01]  /*23c0*/  SHF.L.U64.HI R58, R89, R58, c[0x0][0x28c] ;  /* 0x0000a300593a7619 */ /* 0x000fe2000001023a */
[----:B------:R-:W-:Y:S01]  /*23d0*/  IMAD R102, R117, 0x60, RZ ;  /* 0x0000006075667824 */ /* 0x000fe200078e02ff */
[----:B------:R-:W-:Y:S01]  /*23e0*/  SHF.L.U64.HI R88, R89, R88, c[0x0][0x28c] ;  /* 0x0000a30059587619 */ /* 0x000fe20000010258 */
[----:B------:R-:W-:Y:S01]  /*23f0*/  IMAD R99, R117, 0x70, RZ ;  /* 0x0000007075637824 */ /* 0x000fe200078e02ff */
[----:B------:R-:W-:Y:S01]  /*2400*/  SHF.L.U64.HI R63, R64, 0x1, R63 ;  /* 0x00000001403f7819 */ /* 0x000fe2000001023f */
[----:B------:R-:W-:Y:S01]  /*2410*/  IMAD.WIDE.U32 R136, R136, 0xe0, RZ ;  /* 0x000000e088887825 */ /* 0x000fe200078e00ff */
[----:B------:R-:W-:Y:S01]  /*2420*/  SHF.L.U64.HI R68, R69, 0x1, R68 ;  /* 0x0000000145447819 */ /* 0x000fe20000010244 */
[----:B------:R-:W-:Y:S01]  /*2430*/  ULDC UR18, c[0x0][0x28c] ;  /* 0x0000a30000127ab9 */ /* 0x000fe20000000800 */
[----:B------:R-:W-:Y:S01]  /*2440*/  SHF.L.U64.HI R61, R62, 0x1, R61 ;  /* 0x000000013e3d7819 */ /* 0x000fe2000001023d */
[----:B------:R-:W-:Y:S01]  /*2450*/  IMAD.MOV.U32 R54, RZ, RZ, c[0x0][0x290] ;  /* 0x0000a400ff367624 */ /* 0x000fe200078e00ff */
[----:B------:R-:W-:Y:S01]  /*2460*/  IADD3.X R85, R87, c[0x0][0x2b4], RZ, P3, !PT ;  /* 0x0000ad0057557a10 */ /* 0x000fe20001ffe4ff */
[----:B------:R-:W-:Y:S01]  /*2470*/  IMAD.SHL.U32 R56, R89, 0x20, RZ ;  /* 0x0000002059387824 */ /* 0x000fe200078e00ff */
[----:B------:R-:W-:Y:S01]  /*2480*/  IADD3.X R9, R39, c[0x0][0x2b4], RZ, P1, !PT ;  /* 0x0000ad0027097a10 */ /* 0x000fe20000ffe4ff */
[C---:B------:R-:W-:Y:S01]  /*2490*/  IMAD.SHL.U32 R59, R89.reuse, 0x40, RZ ;  /* 0x00000040593b7824 */ /* 0x040fe200078e00ff */
[----:B------:R-:W-:Y:S01]  /*24a0*/  IADD3 R108, R134, 0x70, RZ ;  /* 0x00000070866c7810 */ /* 0x000fe20007ffe0ff */
        /* <DEDUP_REMOVED lines=11> */
[----:B------:R-:W-:Y:S01]  /*2560*/  SHF.R.S32.HI R91, RZ, 0x1f, R102 ;  /* 0x0000001fff5b7819 */ /* 0x000fe20000011466 */
[----:B------:R-:W-:Y:S01]  /*2570*/  IMAD.U32 R54, R54, -0x80, RZ ;  /* 0xffffff8036367824 */ /* 0x000fe200078e00ff */
[----:B------:R-:W-:Y:S01]  /*2580*/  SHF.R.S32.HI R90, RZ, 0x1f, R99 ;  /* 0x0000001fff5a7819 */ /* 0x000fe20000011463 */
[----:B------:R-:W-:Y:S01]  /*2590*/  ULDC UR4, c[0x0][0x230] ;  /* 0x00008c0000047ab9 */ /* 0x000fe20000000800 */
[----:B------:R-:W-:Y:S01]  /*25a0*/  IADD3 R60, R147, UR13, RZ ;  /* 0x0000000d933c7c10 */ /* 0x000fe2000fffe0ff */
[----:B------:R-:W-:Y:S01]  /*25b0*/  UIMAD UR25, UR25, 0x60, URZ ;  /* 0x00000060191978a4 */ /* 0x000fe2000f8e023f */
        /* <DEDUP_REMOVED lines=14> */
[----:B------:R-:W-:Y:S02]  /*26a0*/  UIADD3 UR16, UR33, UR16, URZ ;  /* 0x0000001021107290 */ /* 0x000fe4000fffe03f */
[----:B------:R-:W-:Y:S02]  /*26b0*/  UIADD3 UR15, UR31, UR15, URZ ;  /* 0x0000000f1f0f7290 */ /* 0x000fe4000fffe03f */
[----:B------:R-:W-:Y:S02]  /*26c0*/  UIADD3 UR14, UR29, UR14, URZ ;  /* 0x0000000e1d0e7290 */ /* 0x000fe4000fffe03f */
[----:B------:R-:W-:Y:S02]  /*26d0*/  UIADD3 UR26, UR35, UR26, URZ ;  /* 0x0000001a231a7290 */ /* 0x000fe4000fffe03f */
[----:B------:R-:W-:Y:S02]  /*26e0*/  ULDC.U8 UR8, c[0x0][0x313] ;  /* 0x0000c4c000087ab9 */ /* 0x000fe40000000000 */
.L_x_5860:
[----:B------:R-:W-:Y:S01]  /*26f0*/  LEA R0, R11, 0xffffff80, 0x7 ;  /* 0xffffff800b007811 */ /* 0x000fe200078e38ff */
[----:B---3--:R-:W-:Y:S01]  /*2700*/  IMAD.MOV.U32 R12, RZ, RZ, R81 ;  /* 0x000000ffff0c7224 */ /* 0x008fe200078e0051 */
[----:B------:R-:W-:Y:S01]  /*2710*/  ISETP.NE.AND P4, PT, R121, RZ, PT ;  /* 0x000000ff7900720c */ /* 0x000fe20003f85270 */
[----:B------:R-:W-:Y:S02]  /*2720*/  IMAD.MOV.U32 R13, RZ, RZ, R80 ;  /* 0x000000ffff0d7224 */ /* 0x000fe400078e0050 */
[--C-:B--2---:R-:W-:Y:S02]  /*2730*/  IMAD.IADD R5, R49, 0x1, -R0.reuse ;  /* 0x0000000131057824 */ /* 0x104fe400078e0a00 */
[----:B------:R-:W-:Y:S03]  /*2740*/  IMAD.IADD R3, R53, 0x1, -R0 ;  /* 0x0000000135037824 */ /* 0x000fe600078e0a00 */
[C---:B------:R-:W-:Y:S04]  /*2750*/  ISETP.GE.OR P0, PT, R114.reuse, R5, P4 ;  /* 0x000000057200720c */ /* 0x040fe80002706670 */
[----:B------:R-:W-:Y:S02]  /*2760*/  ISETP.LT.OR P2, PT, R114, R3, P0 ;  /* 0x000000037200720c */ /* 0x000fe40000741670 */
[C---:B------:R-:W-:Y:S02]  /*2770*/  ISETP.GE.OR P0, PT, R113.reuse, R5, P4 ;  /* 0x000000057100720c */ /* 0x040fe40002706670 */
[----:B------:R-:W-:Y:S02]  /*2780*/  P2R R2, PR, RZ, 0x4 ;  /* 0x00000004ff027803 */ /* 0x000fe40000000000 */
[----:B------:R-:W-:Y:S02]  /*2790*/  ISETP.LT.OR P6, PT, R113, R3, P0 ;  /* 0x000000037100720c */ /* 0x000fe400007c1670 */
[C---:B------:R-:W-:Y:S04]  /*27a0*/  ISETP.GE.OR P0, PT, R112.reuse, R5, P4 ;  /* 0x000000057000720c */ /* 0x040fe80002706670 */
[----:B------:R-:W-:Y:S02]  /*27b0*/  ISETP.LT.OR P3, PT, R112, R3, P0 ;  /* 0x000000037000720c */ /* 0x000fe40000761670 */
[----:B------:R-:W-:Y:S02]  /*27c0*/  @!P2 LEA R154, P0, R161, R78, 0x1 ;  /* 0x0000004ea19aa211 */ /* 0x000fe400078008ff */
        /* <DEDUP_REMOVED lines=8> */
[----:B------:R-:W-:Y:S02]  /*2850*/  @!P6 IADD3 R152, P1, R78, R66, RZ ;  /* 0x000000424e98e210 */ /* 0x000fe40007f3e0ff */
[----:B------:R-:W-:Y:S01]  /*2860*/  P2R R150, PR, RZ, 0x4 ;  /* 0x00000004ff967803 */ /* 0x000fe20000000000 */
[----:B------:R-:W-:Y:S01]  /*2870*/  @!P3 IMAD.X R25, R80, 0x1, R67, P0 ;  /* 0x000000015019b824 */ /* 0x000fe200000e0643 */
[----:B------:R-:W-:Y:S01]  /*2880*/  @!P3 IADD3 R46, P0, R78, UR32, RZ ;  /* 0x000000204e2ebc10 */ /* 0x000fe2000ff1e0ff */
[----:B------:R-:W-:Y:S01]  /*2890*/  @!P6 IMAD.X R153, R79, 0x1, R65, P1 ;  /* 0x000000014f99e824 */ /* 0x000fe200008e0641 */
[----:B------:R-:W-:Y:S02]  /*28a0*/  ISETP.NE.AND P1, PT, R121, RZ, PT ;  /* 0x000000ff7900720c */ /* 0x000fe40003f25270 */
[----:B------:R-:W-:Y:S02]  /*28b0*/  @!P3 IADD3.X R47, R79, UR16, RZ, P0, !PT ;  /* 0x000000104f2fbc10 */ /* 0x000fe400087fe4ff */
[----:B------:R-:W-:Y:S05]  /*28c0*/  @!P2 IADD3 R20, P0, R81, R69, RZ ;  /* 0x000000455114a210 */ /* 0x000fea0007f1e0ff */
[----:B------:R-:W-:Y:S01]  /*28d0*/  @!P2 IMAD.X R21, R80, 0x1, R68, P0 ;  /* 0x000000015015a824 */ /* 0x000fe200000e0644 */
[----:B------:R-:W-:Y:S05]  /*28e0*/  @!P2 IADD3 R44, P0, R78, R71, RZ ;  /* 0x000000474e2ca210 */ /* 0x000fea0007f1e0ff */
[----:B------:R-:W-:Y:S01]  /*28f0*/  @!P2 IMAD.X R45, R79, 0x1, R70, P0 ;  /* 0x000000014f2da824 */ /* 0x000fe200000e0646 */
[C---:B------:R-:W-:Y:S04]  /*2900*/  ISETP.GE.OR P0, PT, R110.reuse, R5, P1 ;  /* 0x000000056e00720c */ /* 0x040fe80000f06670 */
        /* <DEDUP_REMOVED lines=104> */
.L_x_5810:
[----:B------:R-:W-:Y:S05]  /*2f90*/  BSYNC B0 ;  /* 0x0000000000007941 */ /* 0x000fea0003800000 */
.L_x_5809:
        /* <DEDUP_REMOVED lines=62> */
.L_x_5812:
[----:B------:R-:W-:Y:S05]  /*3380*/  BSYNC B0 ;  /* 0x0000000000007941 */ /* 0x000fea0003800000 */
.L_x_5811:
        /* <DEDUP_REMOVED lines=62> */
.L_x_5814:
[----:B------:R-:W-:Y:S05]  /*3770*/  BSYNC B0 ;  /* 0x0000000000007941 */ /* 0x000fea0003800000 */
.L_x_5813:
        /* <DEDUP_REMOVED lines=65> */
.L_x_5816:
[----:B------:R-:W-:Y:S05]  /*3b90*/  BSYNC B0 ;  /* 0x0000000000007941 */ /* 0x000fea0003800000 */
.L_x_5815:
        /* <DEDUP_REMOVED lines=63> */
.L_x_5818:
[----:B------:R-:W-:Y:S05]  /*3f90*/  BSYNC B0 ;  /* 0x0000000000007941 */ /* 0x000fea0003800000 */
.L_x_5817:
        /* <DEDUP_REMOVED lines=65> */
.L_x_5820:
[----:B------:R-:W-:Y:S05]  /*43b0*/  BSYNC B0 ;  /* 0x0000000000007941 */ /* 0x000fea0003800000 */
.L_x_5819:
        /* <DEDUP_REMOVED lines=65> */
.L_x_5822:
[----:B------:R-:W-:Y:S05]  /*47d0*/  BSYNC B0 ;  /* 0x0000000000007941 */ /* 0x000fea0003800000 */
.L_x_5821:
        /* <DEDUP_REMOVED lines=67> */
.L_x_5824:
[----:B------:R-:W-:Y:S05]  /*4c10*/  BSYNC B0 ;  /* 0x0000000000007941 */ /* 0x000fea0003800000 */
.L_x_5823:
        /* <DEDUP_REMOVED lines=9> */
.L_x_5808:
        /* <DEDUP_REMOVED lines=89> */
.L_x_5829:
[----:B------:R-:W-:Y:S05]  /*5240*/  BSYNC B0 ;  /* 0x0000000000007941 */ /* 0x000fea0003800000 */
.L_x_5828:
[----:B------:R-:W-:Y:S05]  /*5250*/  MOV R77, R75 ;  /* 0x0000004b004d7202 */ /* 0x000fea0000000f00 */
[----:B-----5:R2:W-:Y:S02]  /*5260*/  STG.E.128 [R76.64], R44 ;  /* 0x0000002c4c007986 */ /* 0x0205e4000c101d06 */
.L_x_5827:
[----:B------:R-:W-:Y:S05]  /*5270*/  BSYNC B1 ;  /* 0x0000000000017941 */ /* 0x000fea0003800000 */
.L_x_5826:
        /* <DEDUP_REMOVED lines=29> */
[----:B------:R-:W-:Y:S02]  /*5450*/  LEA.HI.X R27, R77, R87, R152, 0x1, P1 ;  /* 0x000000574d1b7211 */ /* 0x000fe400008f0c98 */
[----:B------:R-:W3:Y:S08]  /*5460*/  LDG.E.128 R152, [R156.64] ;  /* 0x000000069c987981 */ /* 0x000ef0000c1e1d00 */
        /* <DEDUP_REMOVED lines=60> */
.L_x_5833:
[----:B------:R-:W-:Y:S05]  /*5830*/  BSYNC B0 ;  /* 0x0000000000007941 */ /* 0x000fea0003800000 */
.L_x_5832:
[C---:B------:R-:W-:Y:S04]  /*5840*/  LEA R2, P0, R163.reuse, R76, 0x1 ;  /* 0x0000004ca3027211 */ /* 0x040fe800078008ff */
[----:B------:R-:W-:Y:S05]  /*5850*/  LEA.HI.X R3, R163, R75, R162, 0x1, P0 ;  /* 0x0000004ba3037211 */ /* 0x000fea00000f0ca2 */
[----:B-----5:R3:W-:Y:S04]  /*5860*/  STG.E.128 [R2.64], R44 ;  /* 0x0000002c02007986 */ /* 0x0207e8000c101d06 */
.L_x_5831:
[----:B------:R-:W-:Y:S05]  /*5870*/  BSYNC B1 ;  /* 0x0000000000017941 */ /* 0x000fea0003800000 */
.L_x_5830:
        /* <DEDUP_REMOVED lines=91> */
.L_x_5837:
[----:B------:R-:W-:Y:S05]  /*5e30*/  BSYNC B0 ;  /* 0x0000000000007941 */ /* 0x000fea0003800000 */
.L_x_5836:
[C---:B------:R-:W-:Y:S04]  /*5e40*/  LEA R2, P0, R144.reuse, R76, 0x1 ;  /* 0x0000004c90027211 */ /* 0x040fe800078008ff */
[----:B------:R-:W-:Y:S05]  /*5e50*/  LEA.HI.X R3, R144, R75, R57, 0x1, P0 ;  /* 0x0000004b90037211 */ /* 0x000fea00000f0c39 */
[----:B-----5:R3:W-:Y:S04]  /*5e60*/  STG.E.128 [R2.64], R44 ;  /* 0x0000002c02007986 */ /* 0x0207e8000c101d06 */
.L_x_5835:
[----:B------:R-:W-:Y:S05]  /*5e70*/  BSYNC B1 ;  /* 0x0000000000017941 */ /* 0x000fea0003800000 */
.L_x_5834:
        /* <DEDUP_REMOVED lines=97> */
.L_x_5841:
[----:B------:R-:W-:Y:S05]  /*6490*/  BSYNC B0 ;  /* 0x0000000000007941 */ /* 0x000fea0003800000 */
.L_x_5840:
[----:B------:R-:W-:Y:S02]  /*64a0*/  MOV R3, 0x60 ;  /* 0x0000006000037802 */ /* 0x000fe40000000f00 */
[----:B------:R-:W-:Y:S03]  /*64b0*/  MOV R77, R75 ;  /* 0x0000004b004d7202 */ /* 0x000fe60000000f00 */
[C---:B------:R-:W-:Y:S02]  /*64c0*/  IMAD R0, R3.reuse, c[0x0][0x19c], RZ ;  /* 0x0000670003007a24 */ /* 0x040fe400078e02ff */
[----:B------:R-:W-:Y:S05]  /*64d0*/  IMAD.WIDE.U32 R4, R3, c[0x0][0x198], R76 ;  /* 0x0000660003047a25 */ /* 0x000fea00078e004c */
[----:B------:R-:W-:Y:S05]  /*64e0*/  IADD3 R5, R5, R0, RZ ;  /* 0x0000000005057210 */ /* 0x000fea0007ffe0ff */
[----:B-----5:R3:W-:Y:S02]  /*64f0*/  STG.E.128 [R4.64], R32 ;  /* 0x0000002004007986 */ /* 0x0207e4000c101d06 */
.L_x_5839:
[----:B------:R-:W-:Y:S05]  /*6500*/  BSYNC B1 ;  /* 0x0000000000017941 */ /* 0x000fea0003800000 */
.L_x_5838:
[----:B------:R-:W-:Y:S01]  /*6510*/  ISETP.NE.AND P0, PT, R150, RZ, PT ;  /* 0x000000ff9600720c */ /* 0x000fe20003f05270 */
[----:B------:R-:W-:Y:S01]  /*6520*/  @!UPT UIADD3 URZ, URZ, URZ, URZ ;  /* 0x0000003f3f3ff290 */ /* 0x000fe2000fffe03f */
[----:B------:R-:W-:Y:S11]  /*6530*/  BSSY B1, `(.L_x_5842) ;  /* 0x0000064000017945 */ /* 0x000ff60003800000 */
[----:B------:R-:W-:-:S05]  /*6540*/  @P0 BRA `(.L_x_5843) ;  /* 0x0000062000000947 */ /* 0x000fca0003800000 */
[C---:B------:R-:W-:Y:S01]  /*6550*/  LEA R150, P0, R59.reuse, R82, 0x1 ;  /* 0x000000523b967211 */ /* 0x040fe200078008ff */
[----:B------:R-:W-:Y:S03]  /*6560*/  BSSY B0, `(.L_x_5844) ;  /* 0x000005d000007945 */ /* 0x000fe60003800000 */
[----:B------:R-:W-:Y:S02]  /*6570*/  LEA.HI.X R151, R59, R83, R58, 0x1, P0 ;  /* 0x000000533b977211 */ /* 0x000fe400000f0c3a */
[----:B------:R-:W-:Y:S03]  /*6580*/  ISETP.GE.AND P0, PT, R100, UR4, PT ;  /* 0x0000000464007c0c */ /* 0x000fe6000bf06270 */
[----:B---3--:R3:W5:Y:S10]  /*6590*/  LDG.E.128 R32, [R150.64] ;  /* 0x0000000696207981 */ /* 0x008774000c1e1d00 */
[----:B------:R-:W-:-:S05]  /*65a0*/  @P0 BRA `(.L_x_5845) ;  /* 0x0000058000000947 */ /* 0x000fca0003800000 */
[-C--:B------:R-:W-:Y:S01]  /*65b0*/  ISETP.GE.AND P0, PT, R100, R149.reuse, PT ;  /* 0x000000956400720c */ /* 0x080fe20003f06270 */
[----:B-----5:R-:W-:Y:S01]  /*65c0*/  IMAD.MOV.U32 R30, RZ, RZ, R32 ;  /* 0x000000ffff1e7224 */ /* 0x020fe200078e0020 */
[----:B--2---:R-:W-:Y:S02]  /*65d0*/  MOV R77, R149 ;  /* 0x00000095004d7202 */ /* 0x004fe40000000f00 */
        /* <DEDUP_REMOVED lines=13> */
[----:B------:R-:W2:Y:S01]  /*66b0*/  LDG.E.128 R12, [R12.64] ;  /* 0x000000060c0c7981 */ /* 0x000ea2000c1e1d00 */
        /* <DEDUP_REMOVED lines=9> */
[----:B---3--:R-:W3:Y:S01]  /*6750*/  LDG.E.128 R40, [R36.64] ;  /* 0x0000000624287981 */ /* 0x008ee2000c1e1d00 */
[--C-:B----4-:R-:W-:Y:S01]  /*6760*/  HADD2.F32 R21, -RZ, R152.reuse.H0_H0 ;  /* 0x20000098ff157230 */ /* 0x110fe20000004100 */
        /* <DEDUP_REMOVED lines=17> */
[--C-:B---3--:R-:W-:Y:S01]  /*6880*/  HADD2.F32 R27, -RZ, R40.reuse.H0_H0 ;  /* 0x20000028ff1b7230 */ /* 0x108fe20000004100 */
        /* <DEDUP_REMOVED lines=42> */
.L_x_5845:
[----:B------:R-:W-:Y:S05]  /*6b30*/  BSYNC B0 ;  /* 0x0000000000007941 */ /* 0x000fea0003800000 */
.L_x_5844:
[C---:B------:R-:W-:Y:S04]  /*6b40*/  LEA R2, P0, R146.reuse, R76, 0x1 ;  /* 0x0000004c92027211 */ /* 0x040fe800078008ff */
[----:B------:R-:W-:Y:S05]  /*6b50*/  LEA.HI.X R3, R146, R75, R60, 0x1, P0 ;  /* 0x0000004b92037211 */ /* 0x000fea00000f0c3c */
[----:B-----5:R4:W-:Y:S04]  /*6b60*/  STG.E.128 [R2.64], R32 ;  /* 0x0000002002007986 */ /* 0x0209e8000c101d06 */
.L_x_5843:
[----:B------:R-:W-:Y:S05]  /*6b70*/  BSYNC B1 ;  /* 0x0000000000017941 */ /* 0x000fea0003800000 */
.L_x_5842:
[----:B------:R-:W-:Y:S01]  /*6b80*/  BSSY B1, `(.L_x_5846) ;  /* 0x0000068000017945 */ /* 0x000fe20003800000 */
[----:B------:R-:W-:-:S05]  /*6b90*/  @P4 BRA `(.L_x_5847) ;  /* 0x0000066000004947 */ /* 0x000fca0003800000 */
[----:B---34-:R-:W-:Y:S01]  /*6ba0*/  MOV R3, c[0x0][0x288] ;  /* 0x0000a20000037a02 */ /* 0x018fe20000000f00 */
        /* <DEDUP_REMOVED lines=94> */
.L_x_5849:
[----:B------:R-:W-:Y:S05]  /*7190*/  BSYNC B0 ;  /* 0x0000000000007941 */ /* 0x000fea0003800000 */
.L_x_5848:
[----:B------:R-:W-:Y:S02]  /*71a0*/  MOV R3, 0xa0 ;  /* 0x000000a000037802 */ /* 0x000fe40000000f00 */
[----:B------:R-:W-:Y:S03]  /*71b0*/  MOV R77, R75 ;  /* 0x0000004b004d7202 */ /* 0x000fe60000000f00 */
[C---:B------:R-:W-:Y:S02]  /*71c0*/  IMAD R0, R3.reuse, c[0x0][0x19c], RZ ;  /* 0x0000670003007a24 */ /* 0x040fe400078e02ff */
[----:B------:R-:W-:Y:S05]  /*71d0*/  IMAD.WIDE.U32 R4, R3, c[0x0][0x198], R76 ;  /* 0x0000660003047a25 */ /* 0x000fea00078e004c */
[----:B------:R-:W-:Y:S05]  /*71e0*/  IADD3 R5, R5, R0, RZ ;  /* 0x0000000005057210 */ /* 0x000fea0007ffe0ff */
[----:B-----5:R3:W-:Y:S02]  /*71f0*/  STG.E.128 [R4.64], R32 ;  /* 0x0000002004007986 */ /* 0x0207e4000c101d06 */
.L_x_5847:
[----:B------:R-:W-:Y:S05]  /*7200*/  BSYNC B1 ;  /* 0x0000000000017941 */ /* 0x000fea0003800000 */
.L_x_5846:
        /* <DEDUP_REMOVED lines=97> */
.L_x_5853:
[----:B------:R-:W-:Y:S05]  /*7820*/  BSYNC B0 ;  /* 0x0000000000007941 */ /* 0x000fea0003800000 */
.L_x_5852:
[----:B------:R-:W-:Y:S02]  /*7830*/  MOV R3, 0xc0 ;  /* 0x000000c000037802 */ /* 0x000fe40000000f00 */
[----:B------:R-:W-:Y:S03]  /*7840*/  MOV R77, R75 ;  /* 0x0000004b004d7202 */ /* 0x000fe60000000f00 */
[C---:B------:R-:W-:Y:S02]  /*7850*/  IMAD R0, R3.reuse, c[0x0][0x19c], RZ ;  /* 0x0000670003007a24 */ /* 0x040fe400078e02ff */
[----:B------:R-:W-:Y:S05]  /*7860*/  IMAD.WIDE.U32 R4, R3, c[0x0][0x198], R76 ;  /* 0x0000660003047a25 */ /* 0x000fea00078e004c */
[----:B------:R-:W-:Y:S05]  /*7870*/  IADD3 R5, R5, R0, RZ ;  /* 0x0000000005057210 */ /* 0x000fea0007ffe0ff */
[----:B-----5:R3:W-:Y:S02]  /*7880*/  STG.E.128 [R4.64], R32 ;  /* 0x0000002004007986 */ /* 0x0207e4000c101d06 */
.L_x_5851:
[----:B------:R-:W-:Y:S05]  /*7890*/  BSYNC B1 ;  /* 0x0000000000017941 */ /* 0x000fea0003800000 */
.L_x_5850:
[----:B------:R-:W-:Y:S01]  /*78a0*/  ISETP.NE.AND P0, PT, R148, RZ, PT ;  /* 0x000000ff9400720c */ /* 0x000fe20003f05270 */
[----:B------:R-:W-:Y:S01]  /*78b0*/  @!UPT UIADD3 URZ, URZ, URZ, URZ ;  /* 0x0000003f3f3ff290 */ /* 0x000fe2000fffe03f */
[----:B------:R-:W-:Y:S11]  /*78c0*/  BSSY B1, `(.L_x_5854) ;  /* 0x0000067000017945 */ /* 0x000ff60003800000 */
[----:B------:R-:W-:-:S05]  /*78d0*/  @P0 BRA `(.L_x_5855) ;  /* 0x0000065000000947 */ /* 0x000fca0003800000 */
[----:B---34-:R-:W-:Y:S01]  /*78e0*/  MOV R3, c[0x0][0x288] ;  /* 0x0000a20000037a02 */ /* 0x018fe20000000f00 */
[----:B------:R-:W-:Y:S01]  /*78f0*/  BSSY B0, `(.L_x_5856) ;  /* 0x000005d000007945 */ /* 0x000fe20003800000 */
[----:B------:R-:W-:Y:S03]  /*7900*/  ISETP.GE.AND P0, PT, R100, UR4, PT ;  /* 0x0000000464007c0c */ /* 0x000fe6000bf06270 */
[----:B------:R-:W-:Y:S05]  /*7910*/  IMAD.WIDE.U32 R150, R3, 0xe0, R82 ;  /* 0x000000e003967825 */ /* 0x000fea00078e0052 */
[----:B------:R-:W-:Y:S05]  /*7920*/  IADD3 R151, R151, UR18, RZ ;  /* 0x0000001297977c10 */ /* 0x000fea000fffe0ff */
[----:B------:R3:W5:Y:S01]  /*7930*/  LDG.E.128 R32, [R150.64] ;  /* 0x0000000696207981 */ /* 0x000762000c1e1d00 */
[----:B------:R-:W-:-:S05]  /*7940*/  @P0 BRA `(.L_x_5857) ;  /* 0x0000057000000947 */ /* 0x000fca0003800000 */
[----:B------:R-:W-:Y:S01]  /*7950*/  ISETP.GE.AND P0, PT, R100, R149, PT ;  /* 0x000000956400720c */ /* 0x000fe20003f06270 */
[----:B-----5:R-:W-:Y:S01]  /*7960*/  IMAD.MOV.U32 R30, RZ, RZ, R32 ;  /* 0x000000ffff1e7224 */ /* 0x020fe200078e0020 */
[----:B--2---:R-:W-:Y:S02]  /*7970*/  MOV R77, RZ ;  /* 0x000000ff004d7202 */ /* 0x004fe40000000f00 */
        /* <DEDUP_REMOVED lines=11> */
[C---:B---3--:R-:W-:Y:S02]  /*7a30*/  LEA R150, P1, R46.reuse, R84, 0x1 ;  /* 0x000000542e967211 */ /* 0x048fe400078208ff */
        /* <DEDUP_REMOVED lines=72> */
.L_x_5857:
[----:B------:R-:W-:Y:S05]  /*7ec0*/  BSYNC B0 ;  /* 0x0000000000007941 */ /* 0x000fea0003800000 */
.L_x_5856:
[----:B------:R-:W-:Y:S02]  /*7ed0*/  MOV R3, 0xe0 ;  /* 0x000000e000037802 */ /* 0x000fe40000000f00 */
[----:B--2---:R-:W-:Y:S03]  /*7ee0*/  MOV R77, R75 ;  /* 0x0000004b004d7202 */ /* 0x004fe60000000f00 */
[C---:B------:R-:W-:Y:S02]  /*7ef0*/  IMAD R0, R3.reuse, c[0x0][0x19c], RZ ;  /* 0x0000670003007a24 */ /* 0x040fe400078e02ff */
[----:B------:R-:W-:Y:S05]  /*7f00*/  IMAD.WIDE.U32 R4, R3, c[0x0][0x198], R76 ;  /* 0x0000660003047a25 */ /* 0x000fea00078e004c */
[----:B------:R-:W-:Y:S05]  /*7f10*/  IADD3 R5, R5, R0, RZ ;  /* 0x0000000005057210 */ /* 0x000fea0007ffe0ff */
[----:B-----5:R2:W-:Y:S02]  /*7f20*/  STG.E.128 [R4.64], R32 ;  /* 0x0000002004007986 */ /* 0x0205e4000c101d06 */
.L_x_5855:
[----:B------:R-:W-:Y:S05]  /*7f30*/  BSYNC B1 ;  /* 0x0000000000017941 */ /* 0x000fea0003800000 */
.L_x_5854:
[----:B---34-:R-:W-:Y:S01]  /*7f40*/  IMAD.MOV.U32 R3, RZ, RZ, c[0x0][0x230] ;  /* 0x00008c00ff037624 */ /* 0x018fe200078e00ff */
[----:B------:R-:W-:Y:S03]  /*7f50*/  ULDC UR4, c[0x0][0x230] ;  /* 0x00008c0000047ab9 */ /* 0x000fe60000000800 */
[----:B------:R-:W-:Y:S05]  /*7f60*/  IMAD.U32 R3, R3, -0x40, RZ ;  /* 0xffffffc003037824 */ /* 0x000fea00078e00ff */
[C---:B------:R-:W-:Y:S02]  /*7f70*/  LEA R86, P1, R3.reuse, R86, 0x1 ;  /* 0x0000005603567211 */ /* 0x040fe400078208ff */
[C---:B------:R-:W-:Y:S02]  /*7f80*/  LEA R84, P0, R3.reuse, R84, 0x1 ;  /* 0x0000005403547211 */ /* 0x040fe400078008ff */
[C---:B------:R-:W-:Y:S02]  /*7f90*/  LEA.HI.X.SX32 R87, R3.reuse, R87, 0x1, P1 ;  /* 0x0000005703577211 */ /* 0x040fe400008f0eff */
[----:B------:R-:W-:Y:S01]  /*7fa0*/  LEA.HI.X.SX32 R85, R3, R85, 0x1, P0 ;  /* 0x0000005503557211 */ /* 0x000fe200000f0eff */
[----:B------:R-:W-:-:S05]  /*7fb0*/  BRA `(.L_x_5825) ;  /* 0x0000048000007947 */ /* 0x000fca0003800000 */
.L_x_5807:
        /* <DEDUP_REMOVED lines=72> */
.L_x_5825:
        /* <DEDUP_REMOVED lines=13> */
[----:B--2---:R-:W-:Y:S02]  /*8510*/  LOP3.LUT R5, RZ, c[0x0][0x2d0], RZ, 0x33, !PT ;  /* 0x0000b400ff057a12 */ /* 0x004fe400078e33ff */
        /* <DEDUP_REMOVED lines=43> */
[----:B------:R-:W-:Y:S02]  /*87d0*/  IMAD R0, R5, c[0x0][0x2d0], R0 ;  /* 0x0000b40005007a24 */ /* 0x000fe400078e0200 */
[----:B------:R-:W2:Y:S02]  /*87e0*/  LDG.E R8, [R16.64] ;  /* 0x0000000610087981 */ /* 0x000ea4000c1e1900 */
[----:B------:R-:W-:Y:S01]  /*87f0*/  IMAD.WIDE.U32 R18, R0, c[0x0][0x1a0], RZ ;  /* 0x0000680000127a25 */ /* 0x000fe200078e00ff */
[----:B------:R-:W-:Y:S03]  /*8800*/  SHF.R.S32.HI R12, RZ, 0x1f, R0 ;  /* 0x0000001fff0c7819 */ /* 0x000fe60000011400 */
[----:B--2---:R-:W-:Y:S02]  /*8810*/  IMAD.IADD R14, R7, 0x1, -R8 ;  /* 0x00000001070e7824 */ /* 0x004fe400078e0a08 */
        /* <DEDUP_REMOVED lines=21> */
.L_x_5858:
        /* <DEDUP_REMOVED lines=9> */
.L_x_5859:
[----:B------:R-:W-:Y:S04]  /*8a00*/  IADD3 R11, R11, -0x1, RZ ;  /* 0xffffffff0b0b7810 */ /* 0x000fe80007ffe0ff */
[----:B------:R-:W-:Y:S11]  /*8a10*/  ISETP.GT.AND P0, PT, R11, R52, PT ;  /* 0x000000340b00720c */ /* 0x000ff60003f04270 */
[----:B------:R-:W-:Y:S02]  /*8a20*/  @!UPT UIADD3 URZ, URZ, URZ, URZ ;  /* 0x0000003f3f3ff290 */ /* 0x000fe4000fffe03f */
[----:B------:R-:W-:-:S05]  /*8a30*/  @P0 BRA `(.L_x_5860) ;  /* 0xffff9cb000000947 */ /* 0x000fca000383ffff */
.L_x_5806:
        /* <DEDUP_REMOVED lines=8> */
[----:B------:R-:W-:-:S04]  /*8ac0*/  @P0 IMAD.MOV.U32 R2, RZ, RZ, 0x4 ;  /* 0x00000004ff020424 */ /* 0x000fc800078e00ff */
[----:B------:R-:W-:-:S05]  /*8ad0*/  @P0 IMAD.WIDE R10, R165, R2, c[0x0][0x250] ;  /* 0x00009400a50a0625 */ /* 0x000fca00078e0202 */
[----:B------:R-:W4:Y:S01]  /*8ae0*/  @P0 LDG.E R0, [R10.64] ;  /* 0x000000060a000981 */ /* 0x000f22000c1e1900 */
[----:B--23--:R-:W-:Y:S01]  /*8af0*/  IMAD.MOV.U32 R5, RZ, RZ, c[0x0][0x190] ;  /* 0x00006400ff057624 */ /* 0x00cfe200078e00ff */
        /* <DEDUP_REMOVED lines=90> */
.L_x_5867:
[----:B------:R-:W-:Y:S05]  /*90a0*/  BSYNC B0 ;  /* 0x0000000000007941 */ /* 0x000fea0003800000 */
.L_x_5866:
[----:B-----5:R2:W-:Y:S02]  /*90b0*/  STS.128 [R167], R8 ;  /* 0x00000008a7007388 */ /* 0x0205e40000000c00 */
.L_x_5865:
[----:B------:R-:W-:Y:S05]  /*90c0*/  BSYNC B1 ;  /* 0x0000000000017941 */ /* 0x000fea0003800000 */
.L_x_5864:
        /* <DEDUP_REMOVED lines=8> */
[----:B--2---:R2:W5:Y:S01]  /*9150*/  LDG.E.128 R8, [R28.64] ;  /* 0x000000061c087981 */ /* 0x004562000c1e1d00 */
        /* <DEDUP_REMOVED lines=12> */
[----:B--2---:R-:W2:Y:S01]  /*9220*/  LDG.E.64 R4, [R4.64] ;  /* 0x0000000604047981 */ /* 0x004ea2000c1e1b00 */
[----:B-----5:R-:W-:Y:S01]  /*9230*/  MOV R15, R11 ;  /* 0x0000000b000f7202 */ /* 0x020fe20000000f00 */
[--C-:B------:R-:W-:Y:S01]  /*9240*/  HADD2.F32 R19, -RZ, R9.reuse.H1_H1 ;  /* 0x30000009ff137230 */ /* 0x100fe20000004100 */
[----:B------:R-:W-:Y:S01]  /*9250*/  MOV R18, R10 ;  /* 0x0000000a00127202 */ /* 0x000fe20000000f00 */
[----:B------:R-:W-:Y:S02]  /*9260*/  HADD2.F32 R20, -RZ, R9.H0_H0 ;  /* 0x20000009ff147230 */ /* 0x000fe40000004100 */
[----:B------:R-:W-:-:S02]  /*9270*/  HADD2.F32 R17, -RZ, R15.H0_H0 ;  /* 0x2000000fff117230 */ /* 0x000fc40000004100 */
[----:B------:R-:W-:Y:S02]  /*9280*/  HADD2.F32 R15, -RZ, R15.H1_H1 ;  /* 0x3000000fff0f7230 */ /* 0x000fe40000004100 */
[----:B----4-:R-:W-:Y:S02]  /*9290*/  HADD2.F32 R11, -RZ, R2.H1_H1 ;  /* 0x30000002ff0b7230 */ /* 0x010fe40000004100 */
        /* <DEDUP_REMOVED lines=32> */
.L_x_5871:
[----:B------:R-:W-:Y:S05]  /*94a0*/  BSYNC B0 ;  /* 0x0000000000007941 */ /* 0x000fea0003800000 */
.L_x_5870:
[----:B-----5:R4:W-:Y:S02]  /*94b0*/  STS.128 [R167+0x800], R8 ;  /* 0x00080008a7007388 */ /* 0x0209e40000000c00 */
.L_x_5869:
[----:B------:R-:W-:Y:S05]  /*94c0*/  BSYNC B1 ;  /* 0x0000000000017941 */ /* 0x000fea0003800000 */
.L_x_5868:
        /* <DEDUP_REMOVED lines=8> */
[----:B--2-4-:R2:W5:Y:S01]  /*9550*/  LDG.E.128 R8, [R26.64] ;  /* 0x000000061a087981 */ /* 0x014562000c1e1d00 */
        /* <DEDUP_REMOVED lines=8> */
[C---:B--2---:R-:W-:Y:S02]  /*95e0*/  IADD3 R26, P0, R4.reuse, c[0x0][0x2b0], RZ ;  /* 0x0000ac00041a7a10 */ /* 0x044fe40007f1e0ff */
[----:B------:R-:W-:Y:S02]  /*95f0*/  IADD3 R4, P1, R4, c[0x0][0x2a8], RZ ;  /* 0x0000aa0004047a10 */ /* 0x000fe40007f3e0ff */
[----:B------:R-:W-:-:S02]  /*9600*/  IADD3.X R27, R2, c[0x0][0x2b4], RZ, P0, !PT ;  /* 0x0000ad00021b7a10 */ /* 0x000fc400007fe4ff */
[----:B------:R-:W-:-:S03]  /*9610*/  IADD3.X R5, R2, c[0x0][0x2ac], RZ, P1, !PT ;  /* 0x0000ab0002057a10 */ /* 0x000fc60000ffe4ff */
[----:B------:R-:W2:Y:S04]  /*9620*/  LDG.E.64 R2, [R26.64] ;  /* 0x000000061a027981 */ /* 0x000ea8000c1e1b00 */
[----:B------:R-:W4:Y:S01]  /*9630*/  LDG.E.64 R4, [R4.64] ;  /* 0x0000000604047981 */ /* 0x000f22000c1e1b00 */
        /* <DEDUP_REMOVED lines=8> */
[----:B----4-:R-:W-:Y:S01]  /*96c0*/  HADD2.F32 R16, -RZ, R4.H1_H1 ;  /* 0x30000004ff107230 */ /* 0x010fe20000004100 */
        /* <DEDUP_REMOVED lines=30> */
.L_x_5875:
[----:B------:R-:W-:Y:S05]  /*98b0*/  BSYNC B0 ;  /* 0x0000000000007941 */ /* 0x000fea0003800000 */
.L_x_5874:
[----:B-----5:R4:W-:Y:S02]  /*98c0*/  STS.128 [R167+0x1000], R8 ;  /* 0x00100008a7007388 */ /* 0x0209e40000000c00 */
.L_x_5873:
[----:B------:R-:W-:Y:S05]  /*98d0*/  BSYNC B1 ;  /* 0x0000000000017941 */ /* 0x000fea0003800000 */
.L_x_5872:
[----:B--2---:R-:W-:-:S04]  /*98e0*/  IADD3 R26, R134, 0x30, RZ ;  /* 0x00000030861a7810 */ /* 0x004fc80007ffe0ff */
        /* <DEDUP_REMOVED lines=58> */
.L_x_5878:
[----:B------:R-:W-:Y:S05]  /*9c90*/  BSYNC B0 ;  /* 0x0000000000007941 */ /* 0x000fea0003800000 */
.L_x_5877:
[----:B-----5:R1:W-:Y:S01]  /*9ca0*/  STS.128 [R167+0x1800], R8 ;  /* 0x00180008a7007388 */ /* 0x0203e20000000c00 */
[----:B------:R-:W-:Y:S05]  /*9cb0*/  BRA `(.L_x_5876) ;  /* 0x00001cd000007947 */ /* 0x000fea0003800000 */
.L_x_5863:
        /* <DEDUP_REMOVED lines=26> */
[----:B--2---:R-:W-:-:S04]  /*9e60*/  IADD3 R9, P1, R11, R2, RZ ;  /* 0x000000020b097210 */ /* 0x004fc80007f3e0ff */
[----:B------:R-:W2:Y:S01]  /*9e70*/  LDG.E.128 R4, [R6.64] ;  /* 0x0000000606047981 */ /* 0x000ea2000c1e1d00 */
[----:B------:R-:W-:Y:S02]  /*9e80*/  LEA.HI.X.SX32 R0, R11, R20, 0x1, P1 ;  /* 0x000000140b007211 */ /* 0x000fe400008f0eff */
[----:B------:R-:W-:-:S04]  /*9e90*/  LEA R8, P1, R9, c[0x0][0x2a8], 0x1 ;  /* 0x0000aa0009087a11 */ /* 0x000fc800078208ff */
[----:B------:R-:W-:-:S06]  /*9ea0*/  LEA.HI.X R9, R9, c[0x0][0x2ac], R0, 0x1, P1 ;  /* 0x0000ab0009097a11 */ /* 0x000fcc00008f0c00 */
[----:B------:R-:W4:Y:S01]  /*9eb0*/  LDG.E.128 R8, [R8.64] ;  /* 0x0000000608087981 */ /* 0x000f22000c1e1d00 */
        /* <DEDUP_REMOVED lines=24> */
[----:B----4-:R-:W-:Y:S01]  /*a040*/  HADD2.F32 R4, -RZ, R8.H0_H0 ;  /* 0x20000008ff047230 */ /* 0x010fe20000004100 */
        /* <DEDUP_REMOVED lines=35> */
.L_x_5882:
[----:B------:R-:W-:Y:S05]  /*a280*/  BSYNC B0 ;  /* 0x0000000000007941 */ /* 0x000fea0003800000 */
.L_x_5881:
[----:B-----5:R3:W-:Y:S02]  /*a290*/  STS.128 [R167], R16 ;  /* 0x00000010a7007388 */ /* 0x0207e40000000c00 */
.L_x_5880:
[----:B------:R-:W-:Y:S05]  /*a2a0*/  BSYNC B1 ;  /* 0x0000000000017941 */ /* 0x000fea0003800000 */
.L_x_5879:
        /* <DEDUP_REMOVED lines=15> */
[C---:B--2---:R-:W-:Y:S02]  /*a3a0*/  IADD3 R8, P1, R23.reuse, R2, RZ ;  /* 0x0000000217087210 */ /* 0x044fe40007f3e0ff */
        /* <DEDUP_REMOVED lines=12> */
[----:B------:R-:W-:-:S04]  /*a470*/  IADD3 R8, P1, R9, R8, RZ ;  /* 0x0000000809087210 */ /* 0x000fc80007f3e0ff */
[----:B---3--:R-:W3:Y:S01]  /*a480*/  LDG.E.128 R4, [R6.64] ;  /* 0x0000000606047981 */ /* 0x008ee2000c1e1d00 */
[----:B------:R-:W-:Y:S02]  /*a490*/  LEA.HI.X.SX32 R9, R9, R10, 0x1, P1 ;  /* 0x0000000a09097211 */ /* 0x000fe400008f0eff */
[----:B------:R-:W-:-:S04]  /*a4a0*/  LEA R10, P1, R8, c[0x0][0x2a8], 0x1 ;  /* 0x0000aa00080a7a11 */ /* 0x000fc800078208ff */
[----:B------:R-:W-:-:S06]  /*a4b0*/  LEA.HI.X R11, R8, c[0x0][0x2ac], R9, 0x1, P1 ;  /* 0x0000ab00080b7a11 */ /* 0x000fcc00008f0c09 */
[----:B----4-:R-:W4:Y:S01]  /*a4c0*/  LDG.E.128 R8, [R10.64] ;  /* 0x000000060a087981 */ /* 0x010f22000c1e1d00 */
[----:B--2---:R-:W-:Y:S01]  /*a4d0*/  MOV R22, R15 ;  /* 0x0000000f00167202 */ /* 0x004fe20000000f00 */
[----:B------:R-:W-:Y:S02]  /*a4e0*/  HADD2.F32 R30, -RZ, R12.H0_H0 ;  /* 0x2000000cff1e7230 */ /* 0x000fe40000004100 */
[--C-:B---3--:R-:W-:Y:S02]  /*a4f0*/  HADD2.F32 R15, -RZ, R4.reuse.H0_H0 ;  /* 0x20000004ff0f7230 */ /* 0x108fe40000004100 */
        /* <DEDUP_REMOVED lines=58> */
.L_x_5886:
[----:B------:R-:W-:Y:S05]  /*a8a0*/  BSYNC B0 ;  /* 0x0000000000007941 */ /* 0x000fea0003800000 */
.L_x_5885:
[----:B-----5:R1:W-:Y:S02]  /*a8b0*/  STS.128 [R167+0x800], R16 ;  /* 0x00080010a7007388 */ /* 0x0203e40000000c00 */
.L_x_5884:
[----:B------:R-:W-:Y:S05]  /*a8c0*/  BSYNC B1 ;  /* 0x0000000000017941 */ /* 0x000fea0003800000 */
.L_x_5883:
        /* <DEDUP_REMOVED lines=19> */
[----:B--2---:R-:W-:Y:S02]  /*aa00*/  IADD3 R9, P1, R5, R2, RZ ;  /* 0x0000000205097210 */ /* 0x004fe40007f3e0ff */
[----:B------:R-:W-:Y:S02]  /*aa10*/  @P0 IADD3 R7, -R117, RZ, RZ ;  /* 0x000000ff75070210 */ /* 0x000fe40007ffe1ff */
[----:B------:R-:W-:Y:S02]  /*aa20*/  LEA.HI.X.SX32 R8, R5, R20, 0x1, P1 ;  /* 0x0000001405087211 */ /* 0x000fe400008f0eff */
[----:B------:R-:W-:Y:S01]  /*aa30*/  IADD3 R5, P1, R4, R9, RZ ;  /* 0x0000000904057210 */ /* 0x000fe20007f3e0ff */
[----:B------:R-:W-:Y:S01]  /*aa40*/  IMAD.WIDE R12, R7, 0x2, R26 ;  /* 0x00000002070c7825 */ /* 0x000fe200078e021a */
[----:B------:R-:W-:-:S02]  /*aa50*/  @P0 IADD3 R10, -R117, RZ, RZ ;  /* 0x000000ff750a0210 */ /* 0x000fc40007ffe1ff */
[----:B------:R-:W-:Y:S02]  /*aa60*/  LEA.HI.X.SX32 R4, R4, R8, 0x1, P1 ;  /* 0x0000000804047211 */ /* 0x000fe400008f0eff */
[C---:B------:R-:W-:Y:S01]  /*aa70*/  LEA R6, P1, R5.reuse, c[0x0][0x2b0], 0x1 ;  /* 0x0000ac0005067a11 */ /* 0x040fe200078208ff */
[----:B------:R-:W2:Y:S03]  /*aa80*/  LDG.E.128 R12, [R12.64] ;  /* 0x000000060c0c7981 */ /* 0x000ea6000c1e1d00 */
[----:B------:R-:W-:Y:S02]  /*aa90*/  LEA.HI.X R7, R5, c[0x0][0x2b4], R4, 0x1, P1 ;  /* 0x0000ad0005077a11 */ /* 0x000fe400008f0c04 */
[----:B------:R-:W-:-:S04]  /*aaa0*/  IADD3 R9, P1, R10, R9, RZ ;  /* 0x000000090a097210 */ /* 0x000fc80007f3e0ff */
[----:B------:R-:W3:Y:S01]  /*aab0*/  LDG.E.128 R4, [R6.64] ;  /* 0x0000000606047981 */ /* 0x000ee2000c1e1d00 */
[----:B------:R-:W-:Y:S02]  /*aac0*/  LEA.HI.X.SX32 R8, R10, R8, 0x1, P1 ;  /* 0x000000080a087211 */ /* 0x000fe400008f0eff */
[----:B------:R-:W-:-:S04]  /*aad0*/  LEA R10, P1, R9, c[0x0][0x2a8], 0x1 ;  /* 0x0000aa00090a7a11 */ /* 0x000fc800078208ff */
[----:B------:R-:W-:-:S06]  /*aae0*/  LEA.HI.X R11, R9, c[0x0][0x2ac], R8, 0x1, P1 ;  /* 0x0000ab00090b7a11 */ /* 0x000fcc00008f0c08 */
[----:B----4-:R-:W4:Y:S01]  /*aaf0*/  LDG.E.128 R8, [R10.64] ;  /* 0x000000060a087981 */ /* 0x010f22000c1e1d00 */
[----:B--2---:R-:W-:Y:S01]  /*ab00*/  MOV R23, R15 ;  /* 0x0000000f00177202 */ /* 0x004fe20000000f00 */
[----:B------:R-:W-:Y:S02]  /*ab10*/  HADD2.F32 R29, -RZ, R13.H0_H0 ;  /* 0x2000000dff1d7230 */ /* 0x000fe40000004100 */
[--C-:B---3--:R-:W-:Y:S02]  /*ab20*/  HADD2.F32 R15, -RZ, R4.reuse.H0_H0 ;  /* 0x20000004ff0f7230 */ /* 0x108fe40000004100 */
        /* <DEDUP_REMOVED lines=58> */
.L_x_5890:
[----:B------:R-:W-:Y:S05]  /*aed0*/  BSYNC B0 ;  /* 0x0000000000007941 */ /* 0x000fea0003800000 */
.L_x_5889:
[----:B-----5:R3:W-:Y:S02]  /*aee0*/  STS.128 [R167+0x1000], R16 ;  /* 0x00100010a7007388 */ /* 0x0207e40000000c00 */
.L_x_5888:
[----:B------:R-:W-:Y:S05]  /*aef0*/  BSYNC B1 ;  /* 0x0000000000017941 */ /* 0x000fea0003800000 */
.L_x_5887:
        /* <DEDUP_REMOVED lines=33> */
[----:B------:R-:W-:-:S04]  /*b110*/  LEA R8, P1, R2, c[0x0][0x2a8], 0x1 ;  /* 0x0000aa0002087a11 */ /* 0x000fc800078208ff */
[----:B------:R-:W-:-:S06]  /*b120*/  LEA.HI.X R9, R2, c[0x0][0x2ac], R3, 0x1, P1 ;  /* 0x0000ab0002097a11 */ /* 0x000fcc00008f0c03 */
[----:B----4-:R-:W4:Y:S01]  /*b130*/  LDG.E.128 R8, [R8.64] ;  /* 0x0000000608087981 */ /* 0x010f22000c1e1d00 */
[--C-:B---3--:R-:W-:Y:S02]  /*b140*/  HADD2.F32 R23, -RZ, R16.reuse.H0_H0 ;  /* 0x20000010ff177230 */ /* 0x108fe40000004100 */
        /* <DEDUP_REMOVED lines=22> */
[----:B----4-:R-:W-:Y:S01]  /*b2b0*/  HADD2.F32 R3, -RZ, R8.H0_H0 ;  /* 0x20000008ff037230 */ /* 0x010fe20000004100 */
        /* <DEDUP_REMOVED lines=36> */
.L_x_5892:
[----:B------:R-:W-:Y:S05]  /*b500*/  BSYNC B0 ;  /* 0x0000000000007941 */ /* 0x000fea0003800000 */
.L_x_5891:
[----:B-----5:R1:W-:Y:S01]  /*b510*/  STS.128 [R167+0x1800], R12 ;  /* 0x0018000ca7007388 */ /* 0x0203e20000000c00 */
[----:B------:R-:W-:Y:S05]  /*b520*/  BRA `(.L_x_5876) ;  /* 0x0000046000007947 */ /* 0x000fea0003800000 */
.L_x_5862:
        /* <DEDUP_REMOVED lines=8> */
[----:B--23--:R-:W-:-:S04]  /*b5b0*/  LEA R4, P0, R130, c[0x0][0x160], 0x1 ;  /* 0x0000580082047a11 */ /* 0x00cfc800078008ff */
[----:B------:R-:W-:-:S05]  /*b5c0*/  LEA.HI.X R5, R130, c[0x0][0x164], R133, 0x1, P0 ;  /* 0x0000590082057a11 */ /* 0x000fca00000f0c85 */
[----:B------:R-:W-:Y:S01]  /*b5d0*/  @!PT LDS RZ, [RZ] ;  /* 0x00000000fffff984 */ /* 0x000fe20000000800 */
[----:B------:R-:W-:Y:S01]  /*b5e0*/  @!PT LDS RZ, [RZ] ;  /* 0x00000000fffff984 */ /* 0x000fe20000000800 */
[----:B------:R-:W-:Y:S01]  /*b5f0*/  @!PT LDS RZ, [RZ] ;  /* 0x00000000fffff984 */ /* 0x000fe20000000800 */
[----:B------:R2:W-:Y:S04]  /*b600*/  LDGSTS.E.BYPASS.LTC128B.128 [R167], [R4.64] ;  /* 0x0000000004a77fae */ /* 0x0005e8000b901d46 */
.L_x_5894:
[----:B------:R-:W-:Y:S05]  /*b610*/  BSYNC B0 ;  /* 0x0000000000007941 */ /* 0x000fea0003800000 */
.L_x_5893:
        /* <DEDUP_REMOVED lines=8> */
[----:B--2---:R-:W-:-:S03]  /*b6a0*/  IMAD.MOV.U32 R5, RZ, RZ, c[0x0][0x194] ;  /* 0x00006500ff057624 */ /* 0x004fc600078e00ff */
        /* <DEDUP_REMOVED lines=8> */
.L_x_5896:
[----:B------:R-:W-:Y:S05]  /*b730*/  BSYNC B0 ;  /* 0x0000000000007941 */ /* 0x000fea0003800000 */
.L_x_5895:
        /* <DEDUP_REMOVED lines=17> */
.L_x_5898:
[----:B------:R-:W-:Y:S05]  /*b850*/  BSYNC B0 ;  /* 0x0000000000007941 */ /* 0x000fea0003800000 */
.L_x_5897:
        /* <DEDUP_REMOVED lines=13> */
[----:B--2---:R-:W-:-:S04]  /*b930*/  LEA R4, P0, R6, c[0x0][0x160], 0x1 ;  /* 0x0000580006047a11 */ /* 0x004fc800078008ff */
[----:B------:R-:W-:-:S05]  /*b940*/  LEA.HI.X R5, R6, c[0x0][0x164], R2, 0x1, P0 ;  /* 0x0000590006057a11 */ /* 0x000fca00000f0c02 */
[----:B------:R-:W-:Y:S01]  /*b950*/  @!PT LDS RZ, [RZ] ;  /* 0x00000000fffff984 */ /* 0x000fe20000000800 */
[----:B------:R-:W-:Y:S01]  /*b960*/  @!PT LDS RZ, [RZ] ;  /* 0x00000000fffff984 */ /* 0x000fe20000000800 */
[----:B------:R-:W-:Y:S01]  /*b970*/  @!PT LDS RZ, [RZ] ;  /* 0x00000000fffff984 */ /* 0x000fe20000000800 */
[----:B------:R2:W-:Y:S04]  /*b980*/  LDGSTS.E.BYPASS.LTC128B.128 [R167+0x1800], [R4.64] ;  /* 0x0180000004a77fae */ /* 0x0005e8000b901d46 */
.L_x_5876:
[----:B------:R-:W-:Y:S05]  /*b990*/  BSYNC B2 ;  /* 0x0000000000027941 */ /* 0x000fea0003800000 */
.L_x_5861:
[----:B------:R-:W-:Y:S01]  /*b9a0*/  IADD3 R172, R48, -0x1, RZ ;  /* 0xffffffff30ac7810 */ /* 0x000fe20007ffe0ff */
[----:B------:R-:W-:Y:S01]  /*b9b0*/  BSSY B0, `(.L_x_5899) ;  /* 0x000000e000007945 */ /* 0x000fe20003800000 */
[----:B------:R-:W-:-:S03]  /*b9c0*/  LEA R170, P0, R126, c[0x0][0x168], 0x1 ;  /* 0x00005a007eaa7a11 */ /* 0x000fc600078008ff */
[----:B------:R-:W-:Y:S01]  /*b9d0*/  IMAD.SHL.U32 R2, R172, 0x80, RZ ;  /* 0x00000080ac027824 */ /* 0x000fe200078e00ff */
[----:B------:R-:W-:-:S03]  /*b9e0*/  LEA.HI.X R171, R126, c[0x0][0x16c], R129, 0x1, P0 ;  /* 0x00005b007eab7a11 */ /* 0x000fc600000f0c81 */
[----:B-12-4-:R-:W-:-:S05]  /*b9f0*/  IMAD.IADD R9, R49, 0x1, -R2 ;  /* 0x0000000131097824 */ /* 0x016fca00078e0a02 */
[----:B------:R-:W-:-:S13]  /*ba00*/  ISETP.GE.AND P1, PT, R134, R9, PT ;  /* 0x000000098600720c */ /* 0x000fda0003f26270 */
        /* <DEDUP_REMOVED lines=8> */
.L_x_5900:
[----:B------:R-:W-:Y:S05]  /*ba90*/  BSYNC B0 ;  /* 0x0000000000007941 */ /* 0x000fea0003800000 */
.L_x_5899:
        /* <DEDUP_REMOVED lines=12> */
.L_x_5902:
[----:B------:R-:W-:Y:S05]  /*bb60*/  BSYNC B0 ;  /* 0x0000000000007941 */ /* 0x000fea0003800000 */
.L_x_5901:
        /* <DEDUP_REMOVED lines=14> */
.L_x_5904:
[----:B------:R-:W-:Y:S05]  /*bc50*/  BSYNC B0 ;  /* 0x0000000000007941 */ /* 0x000fea0003800000 */
.L_x_5903:
[----:B------:R-:W-:Y:S01]  /*bc60*/  ISETP.GE.AND P0, PT, R26, R9, PT ;  /* 0x000000091a00720c */ /* 0x000fe20003f06270 */
[----:B------:R-:W-:-:S12]  /*bc70*/  BSSY B0, `(.L_x_5905) ;  /* 0x000000e000007945 */ /* 0x000fd80003800000 */
        /* <DEDUP_REMOVED lines=13> */
.L_x_5906:
[----:B------:R-:W-:Y:S05]  /*bd50*/  BSYNC B0 ;  /* 0x0000000000007941 */ /* 0x000fea0003800000 */
.L_x_5905:
[----:B-1----:R-:W-:Y:S01]  /*bd60*/  IADD3 R7, R134, 0x40, RZ ;  /* 0x0000004086077810 */ /* 0x002fe20007ffe0ff */
        /* <DEDUP_REMOVED lines=9> */
[----:B------:R-:W-:-:S05]  /*be00*/  LEA.HI.X R11, R3, R171, R4, 0x7, P0 ;  /* 0x000000ab030b7211 */ /* 0x000fca00000f3c04 */
[----:B------:R-:W-:Y:S01]  /*be10*/  @!PT LDS RZ, [RZ] ;  /* 0x00000000fffff984 */ /* 0x000fe20000000800 */
[----:B------:R-:W-:Y:S01]  /*be20*/  @!PT LDS RZ, [RZ] ;  /* 0x00000000fffff984 */ /* 0x000fe20000000800 */
[----:B------:R-:W-:Y:S01]  /*be30*/  @!PT LDS RZ, [RZ] ;  /* 0x00000000fffff984 */ /* 0x000fe20000000800 */
[----:B------:R1:W-:Y:S04]  /*be40*/  LDGSTS.E.BYPASS.LTC128B.128 [R167+0x4000], [R10.64] ;  /* 0x040000000aa77fae */ /* 0x0003e8000b901d46 */
.L_x_5908:
[----:B------:R-:W-:Y:S05]  /*be50*/  BSYNC B0 ;  /* 0x0000000000007941 */ /* 0x000fea0003800000 */
.L_x_5907:
        /* <DEDUP_REMOVED lines=16> */
.L_x_5910:
[----:B------:R-:W-:Y:S05]  /*bf60*/  BSYNC B0 ;  /* 0x0000000000007941 */ /* 0x000fea0003800000 */
.L_x_5909:
        /* <DEDUP_REMOVED lines=16> */
.L_x_5912:
[----:B------:R-:W-:Y:S05]  /*c070*/  BSYNC B0 ;  /* 0x0000000000007941 */ /* 0x000fea0003800000 */
.L_x_5911:
        /* <DEDUP_REMOVED lines=16> */
.L_x_5914:
[----:B------:R-:W-:Y:S05]  /*c180*/  BSYNC B0 ;  /* 0x0000000000007941 */ /* 0x000fea0003800000 */
.L_x_5913:
        /* <DEDUP_REMOVED lines=27> */
.L_x_5916:
[----:B------:R-:W-:Y:S05]  /*c340*/  BSYNC B0 ;  /* 0x0000000000007941 */ /* 0x000fea0003800000 */
.L_x_5915:
        /* <DEDUP_REMOVED lines=13> */
.L_x_5918:
[----:B------:R-:W-:Y:S05]  /*c420*/  BSYNC B0 ;  /* 0x0000000000007941 */ /* 0x000fea0003800000 */
.L_x_5917:
        /* <DEDUP_REMOVED lines=15> */
.L_x_5920:
[----:B------:R-:W-:Y:S05]  /*c520*/  BSYNC B0 ;  /* 0x0000000000007941 */ /* 0x000fea0003800000 */
.L_x_5919:
        /* <DEDUP_REMOVED lines=17> */
.L_x_5922:
[----:B------:R-:W-:Y:S05]  /*c640*/  BSYNC B0 ;  /* 0x0000000000007941 */ /* 0x000fea0003800000 */
.L_x_5921:
        /* <DEDUP_REMOVED lines=15> */
.L_x_5924:
[----:B------:R-:W-:Y:S05]  /*c740*/  BSYNC B0 ;  /* 0x0000000000007941 */ /* 0x000fea0003800000 */
.L_x_5923:
        /* <DEDUP_REMOVED lines=17> */
.L_x_5926:
[----:B------:R-:W-:Y:S05]  /*c860*/  BSYNC B0 ;  /* 0x0000000000007941 */ /* 0x000fea0003800000 */
.L_x_5925:
        /* <DEDUP_REMOVED lines=17> */
.L_x_5928:
[----:B------:R-:W-:Y:S05]  /*c980*/  BSYNC B0 ;  /* 0x0000000000007941 */ /* 0x000fea0003800000 */
.L_x_5927:
        /* <DEDUP_REMOVED lines=17> */
.L_x_5930:
[----:B------:R-:W-:Y:S05]  /*caa0*/  BSYNC B0 ;  /* 0x0000000000007941 */ /* 0x000fea0003800000 */
.L_x_5929:
[----:B------:R-:W-:Y:S01]  /*cab0*/  LEA.HI R8, R8, R3, RZ, 0x3 ;  /* 0x0000000308087211 */ /* 0x000fe200078f18ff */
[----:B-1----:R-:W-:Y:S01]  /*cac0*/  IMAD.SHL.U32 R6, R50, 0x40, RZ ;  /* 0x0000004032067824 */ /* 0x002fe200078e00ff */
[----:B------:R-:W-:Y:S01]  /*cad0*/  LEA.HI R4, R51, R51, RZ, 0x1 ;  /* 0x0000003333047211 */ /* 0x000fe200078f08ff */
[----:B------:R-:W-:Y:S01]  /*cae0*/  IMAD.SHL.U32 R120, R119, 0x40, RZ ;  /* 0x0000004077787824 */ /* 0x000fe200078e00ff */
[----:B------:R-:W-:Y:S01]  /*caf0*/  LOP3.LUT R0, R8, 0xfffffff8, RZ, 0xc0, !PT ;  /* 0xfffffff808007812 */ /* 0x000fe200078ec0ff */
[----:B------:R-:W0:Y:S01]  /*cb00*/  LDGDEPBAR ;  /* 0x00000000000079af */ /* 0x000e220000000000 */
[----:B------:R-:W-:Y:S02]  /*cb10*/  LOP3.LUT R4, R4, 0xfffffffe, RZ, 0xc0, !PT ;  /* 0xfffffffe04047812 */ /* 0x000fe400078ec0ff */
[----:B------:R-:W-:Y:S01]  /*cb20*/  LOP3.LUT R6, R6, 0x1c0, RZ, 0xc0, !PT ;  /* 0x000001c006067812 */ /* 0x000fe200078ec0ff */
[----:B------:R-:W-:Y:S01]  /*cb30*/  IMAD.IADD R0, R3, 0x1, -R0 ;  /* 0x0000000103007824 */ /* 0x000fe200078e0a00 */
[----:B------:R-:W-:Y:S01]  /*cb40*/  SHF.R.S32.HI R3, RZ, 0x3, R8 ;  /* 0x00000003ff037819 */ /* 0x000fe20000011408 */
[----:B------:R-:W-:Y:S01]  /*cb50*/  IMAD.IADD R157, R51, 0x1, -R4 ;  /* 0x00000001339d7824 */ /* 0x000fe200078e0a04 */
[----:B------:R-:W-:Y:S01]  /*cb60*/  SHF.R.S32.HI R102, RZ, 0x5, R102 ;  /* 0x00000005ff667819 */ /* 0x000fe20000011466 */
[----:B------:R-:W-:Y:S01]  /*cb70*/  IMAD.SHL.U32 R4, R0, 0x40, RZ ;  /* 0x0000004000047824 */ /* 0x000fe200078e00ff */
[----:B------:R-:W-:Y:S01]  /*cb80*/  LOP3.LUT R120, R120, 0xfffffe00, RZ, 0xc0, !PT ;  /* 0xfffffe0078787812 */ /* 0x000fe200078ec0ff */
[----:B------:R-:W-:Y:S01]  /*cb90*/  IMAD.SHL.U32 R51, R157, 0x8, RZ ;  /* 0x000000089d337824 */ /* 0x000fe200078e00ff */
[----:B------:R-:W-:Y:S01]  /*cba0*/  R2P PR, R0, 0x6 ;  /* 0x0000000600007804 */ /* 0x000fe20000000000 */
[----:B------:R-:W-:Y:S01]  /*cbb0*/  IMAD.SHL.U32 R3, R3, 0x8, RZ ;  /* 0x0000000803037824 */ /* 0x000fe200078e00ff */
[----:B------:R-:W-:Y:S01]  /*cbc0*/  LOP3.LUT R4, R4, 0x1c0, RZ, 0xc0, !PT ;  /* 0x000001c004047812 */ /* 0x000fe200078ec0ff */
[----:B------:R-:W-:Y:S01]  /*cbd0*/  IMAD R158, R102, 0x400, R120 ;  /* 0x00000400669e7824 */ /* 0x000fe200078e0278 */
[----:B------:R-:W-:Y:S01]  /*cbe0*/  LOP3.LUT R51, R6, 0x8, R51, 0xf8, !PT ;  /* 0x0000000806337812 */ /* 0x000fe200078ef833 */
[----:B------:R-:W-:Y:S01]  /*cbf0*/  IMAD.MOV.U32 R0, RZ, RZ, 0x20 ;  /* 0x00000020ff007424 */ /* 0x000fe200078e00ff */
[----:B------:R-:W-:Y:S01]  /*cc00*/  LOP3.LUT R3, R4, 0x8, R3, 0xf8, !PT ;  /* 0x0000000804037812 */ /* 0x000fe200078ef803 */
[----:B------:R-:W-:Y:S01]  /*cc10*/  IMAD R102, R103, 0x4, R102 ;  /* 0x0000000467667824 */ /* 0x000fe200078e0266 */
[----:B------:R-:W-:-:S02]  /*cc20*/  SHF.R.U32.HI R6, RZ, 0x3, R6 ;  /* 0x00000003ff067819 */ /* 0x000fc40000011606 */
[----:B------:R-:W-:Y:S02]  /*cc30*/  SHF.R.U32.HI R4, RZ, 0x3, R4 ;  /* 0x00000003ff047819 */ /* 0x000fe40000011604 */
[----:B------:R-:W-:Y:S02]  /*cc40*/  LOP3.LUT R51, R51, R6, RZ, 0x3c, !PT ;  /* 0x0000000633337212 */ /* 0x000fe400078e3cff */
[----:B------:R-:W-:Y:S02]  /*cc50*/  LOP3.LUT R4, R3, R4, RZ, 0x3c, !PT ;  /* 0x0000000403047212 */ /* 0x000fe400078e3cff */
[----:B------:R-:W-:Y:S01]  /*cc60*/  LOP3.LUT P0, RZ, R50, 0x2, RZ, 0xc0, !PT ;  /* 0x0000000232ff7812 */ /* 0x000fe2000780c0ff */
[----:B------:R-:W-:Y:S02]  /*cc70*/  IMAD.IADD R158, R51, 0x1, R158 ;  /* 0x00000001339e7824 */ /* 0x000fe400078e029e */
[----:B------:R-:W-:Y:S01]  /*cc80*/  IMAD R157, R157, 0x200, R4 ;  /* 0x000002009d9d7824 */ /* 0x000fe200078e0204 */
[----:B------:R-:W-:Y:S01]  /*cc90*/  SEL R3, R0, 0xffffffe0, !P0 ;  /* 0xffffffe000037807 */ /* 0x000fe20004000000 */
[----:B------:R-:W-:Y:S01]  /*cca0*/  IMAD.SHL.U32 R158, R158, 0x2, RZ ;  /* 0x000000029e9e7824 */ /* 0x000fe200078e00ff */
[----:B------:R-:W-:Y:S01]  /*ccb0*/  SEL R0, R0, 0xffffffe0, !P1 ;  /* 0xffffffe000007807 */ /* 0x000fe20004800000 */
[----:B------:R-:W-:Y:S01]  /*ccc0*/  IMAD.SHL.U32 R157, R157, 0x2, RZ ;  /* 0x000000029d9d7824 */ /* 0x000fe200078e00ff */
[----:B------:R-:W-:Y:S01]  /*ccd0*/  LOP3.LUT P0, RZ, R50, 0x4, RZ, 0xc0, !PT ;  /* 0x0000000432ff7812 */ /* 0x000fe2000780c0ff */
[----:B------:R-:W-:Y:S01]  /*cce0*/  IMAD.IADD R156, R158, 0x1, R3 ;  /* 0x000000019e9c7824 */ /* 0x000fe200078e0203 */
[----:B------:R-:W-:Y:S01]  /*ccf0*/  LDSM.16.M88.4 R52, [R158] ;  /* 0x000000009e34783b */ /* 0x000fe20000000200 */
[C---:B------:R-:W-:Y:S01]  /*cd00*/  IMAD.IADD R151, R157.reuse, 0x1, R0 ;  /* 0x000000019d977824 */ /* 0x040fe200078e0200 */
[----:B------:R-:W-:-:S02]  /*cd10*/  IADD3 R154, R157, 0x2040, RZ ;  /* 0x000020409d9a7810 */ /* 0x000fc40007ffe0ff */
[----:B---3--:R-:W1:Y:S04]  /*cd20*/  LDSM.16.M88.4 R16, [R157+0x3000] ;  /* 0x003000009d10783b */ /* 0x008e680000000200 */
[----:B------:R-:W3:Y:S04]  /*cd30*/  LDSM.16.M88.4 R8, [R157+0x3800] ;  /* 0x003800009d08783b */ /* 0x000ee80000000200 */
[----:B------:R-:W5:Y:S04]  /*cd40*/  LDSM.16.M88.4 R24, [R157+0x2800] ;  /* 0x002800009d18783b */ /* 0x000f680000000200 */
[----:B------:R-:W2:Y:S04]  /*cd50*/  LDSM.16.M88.4 R76, [R157+0x4000] ;  /* 0x004000009d4c783b */ /* 0x000ea80000000200 */
[----:B------:R-:W-:Y:S04]  /*cd60*/  LDSM.16.M88.4 R44, [R156] ;  /* 0x000000009c2c783b */ /* 0x000fe80000000200 */
[----:B------:R-:W4:Y:S04]  /*cd70*/  LDSM.16.M88.4 R84, [R151+0x3000] ;  /* 0x003000009754783b */ /* 0x000f280000000200 */
[----:B------:R-:W2:Y:S04]  /*cd80*/  LDSM.16.M88.4 R40, [R151+0x3800] ;  /* 0x003800009728783b */ /* 0x000ea80000000200 */
[----:B------:R-:W2:Y:S04]  /*cd90*/  LDSM.16.M88.4 R4, [R151+0x4000] ;  /* 0x004000009704783b */ /* 0x000ea80000000200 */
[----:B------:R-:W2:Y:S04]  /*cda0*/  LDSM.16.M88.4 R88, [R151+0x2800] ;  /* 0x002800009758783b */ /* 0x000ea80000000200 */
[----:B------:R-:W4:Y:S01]  /*cdb0*/  LDSM.16.M88.4 R32, [R157+0x2000] ;  /* 0x002000009d20783b */ /* 0x000f220000000200 */
[C---:B-1----:R-:W-:Y:S03]  /*cdc0*/  HMMA.16816.F32 R20, R52.reuse, R16, RZ ;  /* 0x000000103414723c */ /* 0x042fe600000018ff */
[----:B------:R-:W1:Y:S04]  /*cdd0*/  LDSM.16.M88.4 R60, [R157+0x5000] ;  /* 0x005000009d3c783b */ /* 0x000e680000000200 */
[----:B------:R-:W1:Y:S01]  /*cde0*/  LDSM.16.M88.4 R68, [R157+0x4800] ;  /* 0x004800009d44783b */ /* 0x000e620000000200 */
[C---:B------:R-:W-:Y:S03]  /*cdf0*/  HMMA.16816.F32 R16, R52.reuse, R18, RZ ;  /* 0x000000123410723c */ /* 0x040fe600000018ff */
[----:B------:R-:W1:Y:S04]  /*ce00*/  LDSM.16.M88.4 R96, [R157+0x5800] ;  /* 0x005800009d60783b */ /* 0x000e680000000200 */
[----:B------:R-:W1:Y:S01]  /*ce10*/  LDSM.16.M88.4 R92, [R151+0x2000] ;  /* 0x00200000975c783b */ /* 0x000e620000000200 */
[C---:B---3--:R-:W-:Y:S03]  /*ce20*/  HMMA.16816.F32 R12, R52.reuse, R8, RZ ;  /* 0x00000008340c723c */ /* 0x048fe600000018ff */
[----:B------:R-:W-:Y:S05]  /*ce30*/  LDSM.16.M88.4 R132, [R151+0x5800] ;  /* 0x005800009784783b */ /* 0x000fea0000000200 */
[C---:B-----5:R-:W-:Y:S08]  /*ce40*/  HMMA.16816.F32 R28, R52.reuse, R24, RZ ;  /* 0x00000018341c723c */ /* 0x060ff000000018ff */
[C---:B--2---:R-:W-:Y:S08]  /*ce50*/  HMMA.16816.F32 R80, R52.reuse, R76, RZ ;  /* 0x0000004c3450723c */ /* 0x044ff000000018ff */
[C---:B------:R-:W-:Y:S08]  /*ce60*/  HMMA.16816.F32 R24, R52.reuse, R26, RZ ;  /* 0x0000001a3418723c */ /* 0x040ff000000018ff */
[----:B------:R-:W-:Y:S08]  /*ce70*/  HMMA.16816.F32 R8, R52, R10, RZ ;  /* 0x0000000a3408723c */ /* 0x000ff000000018ff */
[C---:B----4-:R-:W-:Y:S08]  /*ce80*/  HMMA.16816.F32 R20, R44.reuse, R84, R20 ;  /* 0x000000542c14723c */ /* 0x050ff00000001814 */
[C---:B------:R-:W-:Y:S01]  /*ce90*/  HMMA.16816.F32 R16, R44.reuse, R86, R16 ;  /* 0x000000562c10723c */ /* 0x040fe20000001810 */
[----:B------:R-:W2:Y:S07]  /*cea0*/  LDSM.16.M88.4 R84, [R151+0x5000] ;  /* 0x005000009754783b */ /* 0x000eae0000000200 */
[C---:B------:R-:W-:Y:S07]  /*ceb0*/  HMMA.16816.F32 R12, R44.reuse, R40, R12 ;  /* 0x000000282c0c723c */ /* 0x040fee000000180c */
[----:B------:R-:W-:Y:S01]  /*cec0*/  IMAD.MOV.U32 R40, RZ, RZ, 0x40 ;  /* 0x00000040ff287424 */ /* 0x000fe200078e00ff */
[C---:B------:R-:W-:Y:S07]  /*ced0*/  HMMA.16816.F32 R80, R44.reuse, R4, R80 ;  /* 0x000000042c50723c */ /* 0x040fee0000001850 */
[----:B------:R-:W-:Y:S01]  /*cee0*/  SEL R5, R40, 0xffffffc0, !P0 ;  /* 0xffffffc028057807 */ /* 0x000fe20004000000 */
[----:B------:R-:W-:Y:S01]  /*cef0*/  HMMA.16816.F32 R28, R44, R88, R28 ;  /* 0x000000582c1c723c */ /* 0x000fe2000000181c */
[----:B------:R-:W-:-:S03]  /*cf00*/  IADD3 R4, R157, 0x2000, RZ ;  /* 0x000020009d047810 */ /* 0x000fc60007ffe0ff */
[----:B------:R-:W-:Y:S01]  /*cf10*/  IMAD.IADD R155, R158, 0x1, R5 ;  /* 0x000000019e9b7824 */ /* 0x000fe200078e0205 */
[----:B------:R-:W-:-:S03]  /*cf20*/  @P2 IADD3 R154, R4, -0x40, RZ ;  /* 0xffffffc0049a2810 */ /* 0x000fc60007ffe0ff */
[----:B------:R-:W-:Y:S01]  /*cf30*/  HMMA.16816.F32 R24, R44, R90, R24 ;  /* 0x0000005a2c18723c */ /* 0x000fe20000001818 */
[----:B------:R-:W3:Y:S01]  /*cf40*/  LDSM.16.M88.4 R88, [R151+0x4800] ;  /* 0x004800009758783b */ /* 0x000ee20000000200 */
[----:B------:R-:W-:Y:S01]  /*cf50*/  IMAD.IADD R153, R3, 0x1, R155 ;  /* 0x0000000103997824 */ /* 0x000fe200078e029b */
[----:B------:R-:W-:Y:S01]  /*cf60*/  IADD3 R147, R154, 0x800, RZ ;  /* 0x000008009a937810 */ /* 0x000fe20007ffe0ff */
[----:B------:R-:W-:Y:S01]  /*cf70*/  IMAD.IADD R140, R0, 0x1, R154 ;  /* 0x00000001008c7824 */ /* 0x000fe200078e029a */
[----:B------:R-:W-:Y:S01]  /*cf80*/  LDSM.16.M88.4 R112, [R154] ;  /* 0x000000009a70783b */ /* 0x000fe20000000200 */
[----:B------:R-:W-:Y:S01]  /*cf90*/  IMAD.IADD R0, R2, 0x1, R121 ;  /* 0x0000000102007824 */ /* 0x000fe200078e0279 */
[C---:B------:R-:W-:Y:S01]  /*cfa0*/  IADD3 R146, R154.reuse, 0x1000, RZ ;  /* 0x000010009a927810 */ /* 0x040fe20007ffe0ff */
[----:B------:R-:W-:Y:S01]  /*cfb0*/  HMMA.16816.F32 R36, R52, R32, RZ ;  /* 0x000000203424723c */ /* 0x000fe200000018ff */
[----:B------:R-:W-:Y:S01]  /*cfc0*/  LDSM.16.M88.4 R108, [R154+0x800] ;  /* 0x000800009a6c783b */ /* 0x000fe20000000200 */
[----:B------:R-:W-:-:S02]  /*cfd0*/  IADD3 R145, R154, 0x1800, RZ ;  /* 0x000018009a917810 */ /* 0x000fc40007ffe0ff */
[C---:B------:R-:W-:Y:S01]  /*cfe0*/  IADD3 R144, R154.reuse, 0x2000, RZ ;  /* 0x000020009a907810 */ /* 0x040fe20007ffe0ff */
[----:B------:R-:W-:Y:S01]  /*cff0*/  LDSM.16.M88.4 R104, [R154+0x1000] ;  /* 0x001000009a68783b */ /* 0x000fe20000000200 */
[C---:B------:R-:W-:Y:S02]  /*d000*/  IADD3 R143, R154.reuse, 0x2800, RZ ;  /* 0x000028009a8f7810 */ /* 0x040fe40007ffe0ff */
[----:B-1----:R-:W-:Y:S01]  /*d010*/  HMMA.16816.F32 R64, R52, R60, RZ ;  /* 0x0000003c3440723c */ /* 0x002fe200000018ff */
[----:B------:R-:W-:Y:S01]  /*d020*/  LDSM.16.M88.4 R116, [R154+0x3800] ;  /* 0x003800009a74783b */ /* 0x000fe20000000200 */
[C---:B------:R-:W-:Y:S02]  /*d030*/  IADD3 R142, R154.reuse, 0x3000, RZ ;  /* 0x000030009a8e7810 */ /* 0x040fe40007ffe0ff */
[----:B------:R-:W-:-:S04]  /*d040*/  IADD3 R141, R154, 0x3800, RZ ;  /* 0x000038009a8d7810 */ /* 0x000fc80007ffe0ff */
[C---:B------:R-:W-:Y:S08]  /*d050*/  HMMA.16816.F32 R32, R52.reuse, R34, RZ ;  /* 0x000000223420723c */ /* 0x040ff000000018ff */
[----:B------:R-:W-:Y:S08]  /*d060*/  HMMA.16816.F32 R60, R52, R62, RZ ;  /* 0x0000003e343c723c */ /* 0x000ff000000018ff */
[----:B------:R-:W-:Y:S01]  /*d070*/  HMMA.16816.F32 R8, R44, R42, R8 ;  /* 0x0000002a2c08723c */ /* 0x000fe20000001808 */
[----:B------:R-:W1:Y:S07]  /*d080*/  LDSM.16.M88.4 R40, [R155] ;  /* 0x000000009b28783b */ /* 0x000e6e0000000200 */
[C---:B------:R-:W-:Y:S08]  /*d090*/  HMMA.16816.F32 R72, R52.reuse, R68, RZ ;  /* 0x000000443448723c */ /* 0x040ff000000018ff */
[C---:B------:R-:W-:Y:S08]  /*d0a0*/  HMMA.16816.F32 R76, R52.reuse, R78, RZ ;  /* 0x0000004e344c723c */ /* 0x040ff000000018ff */
[C---:B------:R-:W-:Y:S08]  /*d0b0*/  HMMA.16816.F32 R68, R52.reuse, R70, RZ ;  /* 0x000000463444723c */ /* 0x040ff000000018ff */
[C---:B------:R-:W-:Y:S08]  /*d0c0*/  HMMA.16816.F32 R56, R52.reuse, R96, RZ ;  /* 0x000000603438723c */ /* 0x040ff000000018ff */
[----:B------:R-:W-:Y:S01]  /*d0d0*/  HMMA.16816.F32 R52, R52, R98, RZ ;  /* 0x000000623434723c */ /* 0x000fe200000018ff */
[----:B------:R-:W-:Y:S07]  /*d0e0*/  LDSM.16.M88.4 R96, [R154+0x1800] ;  /* 0x001800009a60783b */ /* 0x000fee0000000200 */
        /* <DEDUP_REMOVED lines=9> */
[C---:B------:R-:W-:Y:S07]  /*d180*/  HMMA.16816.F32 R76, R44.reuse, R6, R76 ;  /* 0x000000062c4c723c */ /* 0x040fee000000184c */
[----:B------:R-:W-:Y:S01]  /*d190*/  IMAD.U32 R7, R102, 0x10, R173 ;  /* 0x0000001066077824 */ /* 0x000fe200078e00ad */
[----:B------:R-:W-:Y:S01]  /*d1a0*/  HMMA.16816.F32 R56, R44, R132, R56 ;  /* 0x000000842c38723c */ /* 0x000fe20000001838 */
[----:B------:R-:W-:-:S03]  /*d1b0*/  IADD3 R6, R0, 0x1, RZ ;  /* 0x0000000100067810 */ /* 0x000fc60007ffe0ff */
[----:B------:R-:W-:Y:S02]  /*d1c0*/  IADD3 R102, -R164, 0x1, R7 ;  /* 0x00000001a4667810 */ /* 0x000fe40007ffe107 */
[----:B------:R-:W-:Y:S02]  /*d1d0*/  IADD3 R7, R0, 0x9, RZ ;  /* 0x0000000900077810 */ /* 0x000fe40007ffe0ff */
[----:B------:R-:W-:Y:S01]  /*d1e0*/  HMMA.16816.F32 R52, R44, R134, R52 ;  /* 0x000000862c34723c */ /* 0x000fe20000001834 */
[----:B------:R-:W-:Y:S01]  /*d1f0*/  LDSM.16.M88.4 R44, [R153] ;  /* 0x00000000992c783b */ /* 0x000fe20000000200 */
[----:B------:R-:W-:-:S03]  /*d200*/  IADD3 R102, R102, c[0x0][0x2e8], R49 ;  /* 0x0000ba0066667a10 */ /* 0x000fc60007ffe031 */
[----:B------:R-:W4:Y:S01]  /*d210*/  LDSM.16.M88.4 R132, [R140] ;  /* 0x000000008c84783b */ /* 0x000f220000000200 */
[C---:B------:R-:W-:Y:S02]  /*d220*/  IADD3 R4, R102.reuse, 0x8, RZ ;  /* 0x0000000866047810 */ /* 0x040fe40007ffe0ff */
[C---:B-1----:R-:W-:Y:S01]  /*d230*/  HMMA.16816.F32 R36, R40.reuse, R112, R36 ;  /* 0x000000702824723c */ /* 0x042fe20000001824 */
[-C--:B------:R-:W-:Y:S02]  /*d240*/  IMNMX R102, R102, R49.reuse, PT ;  /* 0x0000003166667217 */ /* 0x080fe40003800200 */
[----:B------:R-:W-:Y:S02]  /*d250*/  IMNMX R103, R4, R49, PT ;  /* 0x0000003104677217 */ /* 0x000fe40003800200 */
[C---:B------:R-:W-:Y:S02]  /*d260*/  ISETP.GE.AND P1, PT, R6.reuse, R102, PT ;  /* 0x000000660600720c */ /* 0x040fe40003f26270 */
[----:B------:R-:W-:Y:S01]  /*d270*/  ISETP.GE.AND P0, PT, R6, R103, PT ;  /* 0x000000670600720c */ /* 0x000fe20003f06270 */
[----:B------:R-:W-:Y:S01]  /*d280*/  HMMA.16816.F32 R112, R40, R114, R32 ;  /* 0x000000722870723c */ /* 0x000fe20000001820 */
[----:B------:R-:W1:Y:S01]  /*d290*/  LDSM.16.M88.4 R32, [R140+0x800] ;  /* 0x000800008c20783b */ /* 0x000e620000000200 */
[----:B------:R-:W-:-:S02]  /*d2a0*/  IADD3 R6, R0, 0x8, RZ ;  /* 0x0000000800067810 */ /* 0x000fc40007ffe0ff */
[----:B------:R-:W-:Y:S02]  /*d2b0*/  P2R R49, PR, RZ, 0x1 ;  /* 0x00000001ff317803 */ /* 0x000fe40000000000 */
[CC--:B------:R-:W-:Y:S02]  /*d2c0*/  ISETP.GE.AND P0, PT, R6.reuse, R102.reuse, PT ;  /* 0x000000660600720c */ /* 0x0c0fe40003f06270 */
[C---:B------:R-:W-:Y:S01]  /*d2d0*/  HMMA.16816.F32 R28, R40.reuse, R108, R28 ;  /* 0x0000006c281c723c */ /* 0x040fe2000000181c */
[-C--:B------:R-:W-:Y:S02]  /*d2e0*/  ISETP.GE.AND P2, PT, R6, R103.reuse, PT ;  /* 0x000000670600720c */ /* 0x080fe40003f46270 */
[----:B------:R-:W-:Y:S02]  /*d2f0*/  IADD3 R6, R0, 0x10, RZ ;  /* 0x0000001000067810 */ /* 0x000fe40007ffe0ff */
[CC--:B------:R-:W-:Y:S02]  /*d300*/  ISETP.GE.AND P3, PT, R7.reuse, R102.reuse, PT ;  /* 0x000000660700720c */ /* 0x0c0fe40003f66270 */
[----:B------:R-:W-:Y:S01]  /*d310*/  ISETP.GE.AND P4, PT, R7, R103, PT ;  /* 0x000000670700720c */ /* 0x000fe20003f86270 */
[----:B--2---:R-:W-:Y:S01]  /*d320*/  HMMA.16816.F32 R64, R40, R84, R64 ;  /* 0x000000542840723c */ /* 0x004fe20000001840 */
[----:B------:R-:W-:-:S02]  /*d330*/  ISETP.GE.AND P5, PT, R6, R102, PT ;  /* 0x000000660600720c */ /* 0x000fc40003fa6270 */
[----:B------:R-:W-:-:S05]  /*d340*/  LOP3.LUT R4, R51, R120, RZ, 0xfc, !PT ;  /* 0x0000007833047212 */ /* 0x000fca00078efcff */
[C---:B------:R-:W-:Y:S01]  /*d350*/  HMMA.16816.F32 R60, R40.reuse, R86, R60 ;  /* 0x00000056283c723c */ /* 0x040fe2000000183c */
[----:B------:R-:W2:Y:S07]  /*d360*/  LDSM.16.M88.4 R84, [R140+0x1000] ;  /* 0x001000008c54783b */ /* 0x000eae0000000200 */
        /* <DEDUP_REMOVED lines=10> */
[----:B------:R-:W-:Y:S01]  /*d410*/  HMMA.16816.F32 R52, R40, R118, R52 ;  /* 0x000000762834723c */ /* 0x000fe20000001834 */
[----:B------:R-:W3:Y:S07]  /*d420*/  LDSM.16.M88.4 R40, [R140+0x1800] ;  /* 0x001800008c28783b */ /* 0x000eee0000000200 */
[C---:B----4-:R-:W-:Y:S08]  /*d430*/  HMMA.16816.F32 R36, R44.reuse, R132, R36 ;  /* 0x000000842c24723c */ /* 0x050ff00000001824 */
[C---:B------:R-:W-:Y:S08]  /*d440*/  HMMA.16816.F32 R112, R44.reuse, R134, R112 ;  /* 0x000000862c70723c */ /* 0x040ff00000001870 */
[C---:B-1----:R-:W-:Y:S07]  /*d450*/  HMMA.16816.F32 R28, R44.reuse, R32, R28 ;  /* 0x000000202c1c723c */ /* 0x042fee000000181c */
[----:B------:R-:W-:Y:S01]  /*d460*/  IADD3 R32, R0, 0x11, RZ ;  /* 0x0000001100207810 */ /* 0x000fe20007ffe0ff */
[----:B------:R-:W-:Y:S01]  /*d470*/  HMMA.16816.F32 R24, R44, R34, R24 ;  /* 0x000000222c18723c */ /* 0x000fe20000001818 */
[----:B------:R-:W-:-:S02]  /*d480*/  FSEL R92, R37, -INF , !P1 ;  /* 0xff800000255c7808 */ /* 0x000fc40004800000 */
[----:B------:R-:W-:Y:S02]  /*d490*/  ISETP.GE.AND P1, PT, R32, R102, PT ;  /* 0x000000662000720c */ /* 0x000fe40003f26270 */
[----:B------:R-:W-:-:S03]  /*d4a0*/  IADD3 R37, R0, 0x19, RZ ;  /* 0x0000001900257810 */ /* 0x000fc60007ffe0ff */
[----:B------:R-:W-:Y:S01]  /*d4b0*/  FSEL R90, R112, -INF , !P0 ;  /* 0xff800000705a7808 */ /* 0x000fe20004000000 */
[C---:B--2---:R-:W-:Y:S01]  /*d4c0*/  HMMA.16816.F32 R20, R44.reuse, R84, R20 ;  /* 0x000000542c14723c */ /* 0x044fe20000001814 */
[----:B------:R-:W-:Y:S02]  /*d4d0*/  FSEL R7, R114, -INF , !P2 ;  /* 0xff80000072077808 */ /* 0x000fe40005000000 */
[-C--:B------:R-:W-:Y:S02]  /*d4e0*/  ISETP.GE.AND P0, PT, R6, R103.reuse, PT ;  /* 0x000000670600720c */ /* 0x080fe40003f06270 */
[----:B------:R-:W-:Y:S02]  /*d4f0*/  ISETP.GE.AND P2, PT, R32, R103, PT ;  /* 0x000000672000720c */ /* 0x000fe40003f46270 */
[----:B------:R-:W-:Y:S01]  /*d500*/  IADD3 R6, R0, 0x18, RZ ;  /* 0x0000001800067810 */ /* 0x000fe20007ffe0ff */
[----:B------:R-:W1:Y:S01]  /*d510*/  LDSM.16.M88.4 R32, [R140+0x2000] ;  /* 0x002000008c20783b */ /* 0x000e620000000200 */
[----:B------:R-:W-:Y:S01]  /*d520*/  HMMA.16816.F32 R16, R44, R86, R16 ;  /* 0x000000562c10723c */ /* 0x000fe20000001810 */
[----:B------:R-:W-:-:S02]  /*d530*/  FSEL R88, R113, -INF , !P3 ;  /* 0xff80000071587808 */ /* 0x000fc40005800000 */
[C---:B------:R-:W-:Y:S02]  /*d540*/  ISETP.GE.AND P3, PT, R6.reuse, R102, PT ;  /* 0x000000660600720c */ /* 0x040fe40003f66270 */
[----:B------:R-:W-:Y:S02]  /*d550*/  FSEL R85, R115, -INF , !P4 ;  /* 0xff80000073557808 */ /* 0x000fe40006000000 */
[----:B------:R-:W-:Y:S01]  /*d560*/  ISETP.GE.AND P4, PT, R6, R103, PT ;  /* 0x000000670600720c */ /* 0x000fe20003f86270 */
[----:B---3--:R-:W-:Y:S01]  /*d570*/  HMMA.16816.F32 R12, R44, R40, R12 ;  /* 0x000000282c0c723c */ /* 0x008fe2000000180c */
[----:B------:R-:W-:Y:S02]  /*d580*/  FSEL R175, R30, -INF , !P0 ;  /* 0xff8000001eaf7808 */ /* 0x000fe40004000000 */
[----:B------:R-:W-:Y:S02]  /*d590*/  FSEL R84, R28, -INF , !P5 ;  /* 0xff8000001c547808 */ /* 0x000fe40006800000 */
[----:B------:R-:W-:-:S02]  /*d5a0*/  IADD3 R6, R0, 0x20, RZ ;  /* 0x0000002000067810 */ /* 0x000fc40007ffe0ff */
[----:B------:R-:W-:Y:S01]  /*d5b0*/  FSEL R30, R24, -INF , !P3 ;  /* 0xff800000181e7808 */ /* 0x000fe20005800000 */
[----:B------:R-:W-:Y:S01]  /*d5c0*/  HMMA.16816.F32 R8, R44, R42, R8 ;  /* 0x0000002a2c08723c */ /* 0x000fe20000001808 */
        /* <DEDUP_REMOVED lines=8> */
[----:B------:R-:W-:Y:S02]  /*d650*/  FSEL R91, R27, -INF , !P0 ;  /* 0xff8000001b5b7808 */ /* 0x000fe40004000000 */
[----:B------:R-:W-:Y:S02]  /*d660*/  FSEL R89, R26, -INF , !P4 ;  /* 0xff8000001a597808 */ /* 0x000fe40006000000 */
[----:B------:R-:W-:-:S02]  /*d670*/  ISETP.GE.AND P5, PT, R24, R102, PT ;  /* 0x000000661800720c */ /* 0x000fc40003fa6270 */
[-C--:B------:R-:W-:Y:S01]  /*d680*/  ISETP.GE.AND P0, PT, R24, R103.reuse, PT ;  /* 0x000000671800720c */ /* 0x080fe20003f06270 */
[C---:B-1----:R-:W-:Y:S01]  /*d690*/  HMMA.16816.F32 R80, R44.reuse, R32, R80 ;  /* 0x000000202c50723c */ /* 0x042fe20000001850 */
[----:B------:R-:W1:Y:S01]  /*d6a0*/  LDSM.16.M88.4 R24, [R140+0x2800] ;  /* 0x002800008c18783b */ /* 0x000e620000000200 */
[----:B------:R-:W-:Y:S02]  /*d6b0*/  IADD3 R29, R0, 0x21, RZ ;  /* 0x00000021001d7810 */ /* 0x000fe40007ffe0ff */
[----:B------:R-:W-:Y:S02]  /*d6c0*/  FSEL R130, R20, -INF , !P1 ;  /* 0xff80000014827808 */ /* 0x000fe40004800000 */
[C---:B------:R-:W-:Y:S02]  /*d6d0*/  ISETP.GE.AND P3, PT, R29.reuse, R102, PT ;  /* 0x000000661d00720c */ /* 0x040fe40003f66270 */
[----:B------:R-:W-:Y:S01]  /*d6e0*/  ISETP.GE.AND P4, PT, R29, R103, PT ;  /* 0x000000671d00720c */ /* 0x000fe20003f86270 */
[----:B------:R-:W-:Y:S01]  /*d6f0*/  HMMA.16816.F32 R76, R44, R34, R76 ;  /* 0x000000222c4c723c */ /* 0x000fe2000000184c */
        /* <DEDUP_REMOVED lines=8> */
[----:B------:R-:W-:Y:S02]  /*d780*/  IADD3 R20, R0, 0x30, RZ ;  /* 0x0000003000147810 */ /* 0x000fe40007ffe0ff */
[----:B------:R-:W-:Y:S02]  /*d790*/  FSEL R111, R18, -INF , !P0 ;  /* 0xff800000126f7808 */ /* 0x000fe40004000000 */
[C---:B------:R-:W-:Y:S02]  /*d7a0*/  ISETP.GE.AND P1, PT, R16.reuse, R102, PT ;  /* 0x000000661000720c */ /* 0x040fe40003f26270 */
[----:B------:R-:W-:Y:S02]  /*d7b0*/  ISETP.GE.AND P2, PT, R16, R103, PT ;  /* 0x000000671000720c */ /* 0x000fe40003f46270 */
[----:B------:R-:W2:Y:S01]  /*d7c0*/  LDSM.16.M88.4 R16, [R140+0x3000] ;  /* 0x003000008c10783b */ /* 0x000ea20000000200 */
[----:B------:R-:W-:-:S02]  /*d7d0*/  FSEL R132, R21, -INF , !P3 ;  /* 0xff80000015847808 */ /* 0x000fc40005800000 */
[----:B------:R-:W-:Y:S02]  /*d7e0*/  FSEL R139, R23, -INF , !P4 ;  /* 0xff800000178b7808 */ /* 0x000fe40006000000 */
[C---:B------:R-:W-:Y:S02]  /*d7f0*/  ISETP.GE.AND P3, PT, R20.reuse, R102, PT ;  /* 0x000000661400720c */ /* 0x040fe40003f66270 */
[----:B------:R-:W-:Y:S01]  /*d800*/  ISETP.GE.AND P4, PT, R20, R103, PT ;  /* 0x000000671400720c */ /* 0x000fe20003f86270 */
[----:B-1----:R-:W-:Y:S01]  /*d810*/  HMMA.16816.F32 R72, R44, R24, R72 ;  /* 0x000000182c48723c */ /* 0x002fe20000001848 */
[----:B------:R-:W-:Y:S02]  /*d820*/  IADD3 R20, R0, 0x39, RZ ;  /* 0x0000003900147810 */ /* 0x000fe40007ffe0ff */
[----:B------:R-:W-:Y:S02]  /*d830*/  FSEL R106, R12, -INF , !P3 ;  /* 0xff8000000c6a7808 */ /* 0x000fe40005800000 */
[----:B------:R-:W-:-:S02]  /*d840*/  FSEL R113, R14, -INF , !P4 ;  /* 0xff8000000e717808 */ /* 0x000fc40006000000 */
[C---:B------:R-:W-:Y:S01]  /*d850*/  ISETP.GE.AND P3, PT, R20.reuse, R102, PT ;  /* 0x000000661400720c */ /* 0x040fe20003f66270 */
[----:B------:R-:W-:Y:S01]  /*d860*/  HMMA.16816.F32 R68, R44, R26, R68 ;  /* 0x0000001a2c44723c */ /* 0x000fe20000001844 */
[----:B------:R-:W-:Y:S02]  /*d870*/  ISETP.GE.AND P4, PT, R20, R103, PT ;  /* 0x000000671400720c */ /* 0x000fe40003f86270 */
[----:B------:R-:W-:Y:S02]  /*d880*/  FSEL R110, R8, -INF , !P1 ;  /* 0xff800000086e7808 */ /* 0x000fe40004800000 */
[----:B------:R-:W-:Y:S02]  /*d890*/  FSEL R133, R10, -INF , !P2 ;  /* 0xff8000000a857808 */ /* 0x000fe40005000000 */
[----:B------:R-:W-:Y:S02]  /*d8a0*/  FSEL R120, R9, -INF , !P3 ;  /* 0xff80000009787808 */ /* 0x000fe40005800000 */
[----:B------:R-:W-:-:S02]  /*d8b0*/  FSEL R131, R11, -INF , !P4 ;  /* 0xff8000000b837808 */ /* 0x000fc40006000000 */
[----:B------:R-:W1:Y:S01]  /*d8c0*/  LDSM.16.M88.4 R8, [R140+0x3800] ;  /* 0x003800008c08783b */ /* 0x000e620000000200 */
[----:B------:R-:W-:Y:S01]  /*d8d0*/  IADD3 R21, R0, 0x31, RZ ;  /* 0x0000003100157810 */ /* 0x000fe20007ffe0ff */
[----:B------:R-:W-:-:S04]  /*d8e0*/  DEPBAR.LE SB0, 0x0 ;  /* 0x000080000000791a */ /* 0x000fc80000000000 */
[----:B------:R-:W-:Y:S01]  /*d8f0*/  BAR.SYNC.DEFER_BLOCKING 0x0 ;  /* 0x0000000000007b1d */ /* 0x000fe20000010000 */
[C---:B------:R-:W-:Y:S02]  /*d900*/  ISETP.GE.AND P5, PT, R21.reuse, R102, PT ;  /* 0x000000661500720c */ /* 0x040fe40003fa6270 */
[----:B------:R-:W-:Y:S02]  /*d910*/  ISETP.GE.AND P0, PT, R21, R103, PT ;  /* 0x000000671500720c */ /* 0x000fe40003f06270 */
[----:B------:R-:W-:Y:S02]  /*d920*/  FSEL R108, R13, -INF , !P5 ;  /* 0xff8000000d6c7808 */ /* 0x000fe40006800000 */
[C---:B------:R-:W-:Y:S01]  /*d930*/  IADD3 R12, R0.reuse, 0x40, RZ ;  /* 0x00000040000c7810 */ /* 0x040fe20007ffe0ff */
[----:B--2---:R-:W-:Y:S01]  /*d940*/  HMMA.16816.F32 R60, R44, R18, R60 ;  /* 0x000000122c3c723c */ /* 0x004fe2000000183c */
[----:B------:R-:W-:Y:S02]  /*d950*/  IADD3 R13, R0, 0x41, RZ ;  /* 0x00000041000d7810 */ /* 0x000fe40007ffe0ff */
        /* <DEDUP_REMOVED lines=9> */
[CC--:B------:R-:W-:Y:S02]  /*d9f0*/  ISETP.GE.AND P3, PT, R12.reuse, R102.reuse, PT ;  /* 0x000000660c00720c */ /* 0x0c0fe40003f66270 */
[-C--:B------:R-:W-:Y:S02]  /*da00*/  ISETP.GE.AND P4, PT, R12, R103.reuse, PT ;  /* 0x000000670c00720c */ /* 0x080fe40003f86270 */
[C---:B------:R-:W-:Y:S01]  /*da10*/  ISETP.GE.AND P5, PT, R13.reuse, R102, PT ;  /* 0x000000660d00720c */ /* 0x040fe20003fa6270 */
[----:B-1----:R-:W-:Y:S01]  /*da20*/  HMMA.16816.F32 R56, R44, R8, R56 ;  /* 0x000000082c38723c */ /* 0x002fe20000001838 */
        /* <DEDUP_REMOVED lines=11> */
[----:B------:R-:W-:Y:S01]  /*dae0*/  HMMA.16816.F32 R12, R44, R16, R64 ;  /* 0x000000102c0c723c */ /* 0x000fe20000001840 */
[----:B------:R-:W-:Y:S02]  /*daf0*/  IADD3 R20, R0, 0x58, RZ ;  /* 0x0000005800147810 */ /* 0x000fe40007ffe0ff */
[----:B------:R-:W-:-:S02]  /*db00*/  FSEL R22, R72, -INF , !P1 ;  /* 0xff80000048167808 */ /* 0x000fc40004800000 */
[----:B------:R-:W-:Y:S02]  /*db10*/  ISETP.GE.AND P1, PT, R20, R103, PT ;  /* 0x000000671400720c */ /* 0x000fe40003f26270 */
[C---:B------:R-:W-:Y:S02]  /*db20*/  IADD3 R16, R0.reuse, 0x59, RZ ;  /* 0x0000005900107810 */ /* 0x040fe40007ffe0ff */
[----:B------:R-:W-:Y:S02]  /*db30*/  IADD3 R17, R0, 0x61, RZ ;  /* 0x0000006100117810 */ /* 0x000fe40007ffe0ff */
[----:B------:R-:W-:Y:S02]  /*db40*/  FSEL R118, R77, -INF , !P5 ;  /* 0xff8000004d767808 */ /* 0x000fe40006800000 */
[----:B------:R-:W-:Y:S02]  /*db50*/  FSEL R115, R79, -INF , !P0 ;  /* 0xff8000004f737808 */ /* 0x000fe40004000000 */
[----:B------:R-:W-:-:S02]  /*db60*/  FSEL R23, R74, -INF , !P2 ;  /* 0xff8000004a177808 */ /* 0x000fc40005000000 */
        /* <DEDUP_REMOVED lines=8> */
[C---:B------:R-:W-:Y:S02]  /*dbf0*/  ISETP.GE.AND P4, PT, R16.reuse, R102, PT ;  /* 0x000000661000720c */ /* 0x040fe40003f86270 */
[-C--:B------:R-:W-:Y:S02]  /*dc00*/  ISETP.GE.AND P6, PT, R16, R103.reuse, PT ;  /* 0x000000671000720c */ /* 0x080fe40003fc6270 */
[----:B------:R-:W-:Y:S02]  /*dc10*/  ISETP.GE.AND P5, PT, R17, R103, PT ;  /* 0x000000671100720c */ /* 0x000fe40003fa6270 */
[----:B------:R-:W-:-:S02]  /*dc20*/  P2R R17, PR, RZ, 0x2 ;  /* 0x00000002ff117803 */ /* 0x000fc40000000000 */
[----:B------:R-:W-:Y:S02]  /*dc30*/  IADD3 R16, R0, 0x68, RZ ;  /* 0x0000006800107810 */ /* 0x000fe40007ffe0ff */
[----:B------:R-:W-:Y:S02]  /*dc40*/  FSEL R20, R73, -INF , !P3 ;  /* 0xff80000049147808 */ /* 0x000fe40005800000 */
[----:B------:R-:W-:Y:S02]  /*dc50*/  FSEL R105, R71, -INF , !P0 ;  /* 0xff80000047697808 */ /* 0x000fe40004000000 */
[----:B------:R-:W-:Y:S02]  /*dc60*/  ISETP.NE.AND P0, PT, R17, RZ, PT ;  /* 0x000000ff1100720c */ /* 0x000fe40003f05270 */
[----:B------:R-:W-:Y:S02]  /*dc70*/  ISETP.GE.AND P3, PT, R16, R102, PT ;  /* 0x000000661000720c */ /* 0x000fe40003f66270 */
[----:B------:R-:W-:-:S02]  /*dc80*/  IADD3 R8, R0, 0x69, RZ ;  /* 0x0000006900087810 */ /* 0x000fc40007ffe0ff */
[----:B------:R-:W-:Y:S02]  /*dc90*/  IADD3 R9, R0, 0x70, RZ ;  /* 0x0000007000097810 */ /* 0x000fe40007ffe0ff */
[----:B------:R-:W-:Y:S02]  /*dca0*/  FSEL R51, R12, -INF , !P4 ;  /* 0xff8000000c337808 */ /* 0x000fe40006000000 */
[----:B------:R-:W-:Y:S02]  /*dcb0*/  ISETP.NE.AND P4, PT, R49, RZ, PT ;  /* 0x000000ff3100720c */ /* 0x000fe40003f85270 */
[----:B------:R-:W-:Y:S02]  /*dcc0*/  ISETP.GE.AND P1, PT, R16, R103, PT ;  /* 0x000000671000720c */ /* 0x000fe40003f26270 */
[----:B------:R-:W-:Y:S02]  /*dcd0*/  FSEL R66, R69, -INF , !P2 ;  /* 0xff80000045427808 */ /* 0x000fe40005000000 */
[----:B------:R-:W-:-:S02]  /*dce0*/  FSEL R49, R14, -INF , !P6 ;  /* 0xff8000000e317808 */ /* 0x000fc40007000000 */
[----:B------:R-:W-:Y:S02]  /*dcf0*/  FSEL R50, R13, -INF , !P0 ;  /* 0xff8000000d327808 */ /* 0x000fe40004000000 */
[----:B------:R-:W-:Y:S02]  /*dd00*/  FSEL R42, R60, -INF , !P3 ;  /* 0xff8000003c2a7808 */ /* 0x000fe40005800000 */
[----:B------:R-:W-:Y:S02]  /*dd10*/  IADD3 R12, R0, 0x71, RZ ;  /* 0x00000071000c7810 */ /* 0x000fe40007ffe0ff */
[CC--:B------:R-:W-:Y:S02]  /*dd20*/  ISETP.GE.AND P2, PT, R8.reuse, R102.reuse, PT ;  /* 0x000000660800720c */ /* 0x0c0fe40003f46270 */
[----:B------:R-:W-:Y:S02]  /*dd30*/  ISETP.GE.AND P0, PT, R8, R103, PT ;  /* 0x000000670800720c */ /* 0x000fe40003f06270 */
[----:B------:R-:W-:-:S02]  /*dd40*/  ISETP.GE.AND P6, PT, R9, R102, PT ;  /* 0x000000660900720c */ /* 0x000fc40003fc6270 */
[-C--:B------:R-:W-:Y:S02]  /*dd50*/  ISETP.GE.AND P3, PT, R9, R103.reuse, PT ;  /* 0x000000670900720c */ /* 0x080fe40003f66270 */
[----:B------:R-:W-:Y:S01]  /*dd60*/  HMMA.16816.F32 R8, R44, R10, R52 ;  /* 0x0000000a2c08723c */ /* 0x000fe20000001834 */
[----:B------:R-:W-:Y:S02]  /*dd70*/  FSEL R37, R15, -INF , !P5 ;  /* 0xff8000000f257808 */ /* 0x000fe40006800000 */
[----:B------:R-:W-:Y:S02]  /*dd80*/  ISETP.GE.AND P5, PT, R12, R102, PT ;  /* 0x000000660c00720c */ /* 0x000fe40003fa6270 */
[----:B------:R-:W-:Y:S02]  /*dd90*/  FSEL R40, R56, -INF , !P6 ;  /* 0xff80000038287808 */ /* 0x000fe40007000000 */
[----:B------:R-:W-:Y:S02]  /*dda0*/  FSEL R45, R62, -INF , !P1 ;  /* 0xff8000003e2d7808 */ /* 0x000fe40004800000 */
[----:B------:R-:W-:-:S02]  /*ddb0*/  ISETP.GE.AND P1, PT, R12, R103, PT ;  /* 0x000000670c00720c */ /* 0x000fc40003f26270 */
[----:B------:R-:W-:Y:S02]  /*ddc0*/  FSEL R52, R61, -INF , !P2 ;  /* 0xff8000003d347808 */ /* 0x000fe40005000000 */
[----:B------:R-:W-:Y:S02]  /*ddd0*/  P2R R12, PR, RZ, 0x2 ;  /* 0x00000002ff0c7803 */ /* 0x000fe40000000000 */
[----:B------:R-:W-:Y:S02]  /*dde0*/  FSEL R43, R63, -INF , !P0 ;  /* 0xff8000003f2b7808 */ /* 0x000fe40004000000 */
[----:B------:R-:W-:Y:S02]  /*ddf0*/  ISETP.NE.AND P6, PT, R12, RZ, PT ;  /* 0x000000ff0c00720c */ /* 0x000fe40003fc5270 */
[----:B------:R-:W-:Y:S02]  /*de00*/  IADD3 R14, R0, 0x78, RZ ;  /* 0x00000078000e7810 */ /* 0x000fe40007ffe0ff */
[----:B------:R-:W-:-:S02]  /*de10*/  FSEL R29, R59, -INF , !P6 ;  /* 0xff8000003b1d7808 */ /* 0x000fc40007000000 */
[----:B------:R-:W-:Y:S02]  /*de20*/  ISETP.GT.AND P6, PT, R172, R159, PT ;  /* 0x0000009fac00720c */ /* 0x000fe40003fc4270 */
[C---:B------:R-:W-:Y:S02]  /*de30*/  ISETP.GE.AND P0, PT, R0.reuse, R102, PT ;  /* 0x000000660000720c */ /* 0x040fe40003f06270 */
        /* <DEDUP_REMOVED lines=74> */
[----:B------:R-:W-:Y:S05]  /*e2e0*/  BRA `(.L_x_5933) ;  /* 0x0000003000007947 */ /* 0x000fea0003800000 */
.L_x_5932:
[----:B------:R-:W-:-:S05]  /*e2f0*/  IMAD.MOV.U32 R10, RZ, RZ, c[0x0][0x198] ;  /* 0x00006600ff0a7624 */ /* 0x000fca00078e00ff */
[----:B------:R-:W-:-:S04]  /*e300*/  LEA R10, -R10, RZ, 0x7 ;  /* 0x000000ff0a0a7211 */ /* 0x000fc800078e39ff */
[----:B------:R-:W-:Y:S02]  /*e310*/  SHF.R.S32.HI R15, RZ, 0x1f, R10 ;  /* 0x0000001fff0f7819 */ /* 0x000fe4000001140a */
.L_x_5933:
        /* <DEDUP_REMOVED lines=9> */
[C---:B------:R-:W-:Y:S01]  /*e3b0*/  @!P0 LEA R46, P2, R19.reuse, c[0x0][0x168], 0x1 ;  /* 0x00005a00132e8a11 */ /* 0x040fe200078408ff */
[----:B------:R-:W-:Y:S02]  /*e3c0*/  @!P0 IMAD.MOV.U32 R11, RZ, RZ, c[0x0][0x198] ;  /* 0x00006600ff0b8624 */ /* 0x000fe400078e00ff */
[----:B------:R-:W-:Y:S01]  /*e3d0*/  @!P0 IMAD.WIDE.U32 R26, R26, 0x50, R8 ;  /* 0x000000501a1a8825 */ /* 0x000fe200078e0008 */
[----:B------:R-:W-:-:S02]  /*e3e0*/  @!P0 LEA.HI.X R47, R19, c[0x0][0x16c], R0, 0x1, P2 ;  /* 0x00005b00132f8a11 */ /* 0x000fc400010f0c00 */
[CC--:B------:R-:W-:Y:S01]  /*e3f0*/  @!P0 LEA R17, P1, R11.reuse, R126.reuse, 0x5 ;  /* 0x0000007e0b118211 */ /* 0x0c0fe200078228ff */
[----:B------:R-:W-:Y:S01]  /*e400*/  @!P0 IMAD.WIDE.U32 R34, R34, 0x60, R8 ;  /* 0x0000006022228825 */ /* 0x000fe200078e0008 */
[----:B------:R-:W-:-:S03]  /*e410*/  @!P0 LEA R19, P2, R11, R126, 0x6 ;  /* 0x0000007e0b138211 */ /* 0x000fc600078430ff */
[----:B------:R-:W-:Y:S02]  /*e420*/  @!P0 IMAD.MOV.U32 R9, RZ, RZ, c[0x0][0x19c] ;  /* 0x00006700ff098624 */ /* 0x000fe400078e00ff */
[----:B------:R-:W-:Y:S02]  /*e430*/  @!P0 IMAD.MOV.U32 R2, RZ, RZ, c[0x0][0x19c] ;  /* 0x00006700ff028624 */ /* 0x000fe400078e00ff */
[----:B------:R-:W-:Y:S01]  /*e440*/  @!P0 IMAD.MOV.U32 R55, RZ, RZ, c[0x0][0x198] ;  /* 0x00006600ff378624 */ /* 0x000fe200078e00ff */
[CCC-:B------:R-:W-:Y:S01]  /*e450*/  @!P0 LEA.HI.X R14, R11.reuse, R129.reuse, R9.reuse, 0x5, P1 ;  /* 0x000000810b0e8211 */ /* 0x1c0fe200008f2c09 */
[----:B------:R-:W-:Y:S01]  /*e460*/  @!P0 IMAD.MOV.U32 R128, RZ, RZ, R126 ;  /* 0x000000ffff808224 */ /* 0x000fe200078e007e */
[----:B------:R-:W-:Y:S01]  /*e470*/  @!P0 IADD3 R18, P1, R10, R26, RZ ;  /* 0x0000001a0a128210 */ /* 0x000fe20007f3e0ff */
[----:B------:R-:W-:Y:S01]  /*e480*/  @!P0 IMAD R2, R2, 0x50, RZ ;  /* 0x0000005002028824 */ /* 0x000fe200078e02ff */
[----:B------:R-:W-:Y:S01]  /*e490*/  @!P0 LEA.HI.X R26, R11, R129, R9, 0x6, P2 ;  /* 0x000000810b1a8211 */ /* 0x000fe200010f3409 */
[----:B------:R-:W-:Y:S01]  /*e4a0*/  @!P0 IMAD.MOV.U32 R0, RZ, RZ, c[0x0][0x19c] ;  /* 0x00006700ff008624 */ /* 0x000fe200078e00ff */
[----:B------:R-:W-:Y:S01]  /*e4b0*/  @!P0 IADD3 R17, P2, R10, R17, RZ ;  /* 0x000000110a118210 */ /* 0x000fe20007f5e0ff */
[----:B------:R-:W-:Y:S01]  /*e4c0*/  @!P0 IMAD.WIDE.U32 R54, R55, 0x30, R128 ;  /* 0x0000003037368825 */ /* 0x000fe200078e0080 */
[----:B------:R-:W-:-:S02]  /*e4d0*/  @!P0 IADD3.X R11, R15, R27, R2, P1, !PT ;  /* 0x0000001b0f0b8210 */ /* 0x000fc40000ffe402 */
[C---:B------:R-:W-:Y:S01]  /*e4e0*/  @!P0 IADD3 R2, P1, R10.reuse, R34, RZ ;  /* 0x000000220a028210 */ /* 0x040fe20007f3e0ff */
[----:B------:R-:W-:Y:S01]  /*e4f0*/  @!P0 IMAD.MOV.U32 R8, RZ, RZ, c[0x0][0x19c] ;  /* 0x00006700ff088624 */ /* 0x000fe200078e00ff */
[----:B------:R-:W-:Y:S01]  /*e500*/  @!P0 IADD3 R16, P3, R10, R54, RZ ;  /* 0x000000360a108210 */ /* 0x000fe20007f7e0ff */
[----:B------:R-:W-:Y:S01]  /*e510*/  @!P0 IMAD R0, R0, 0x60, RZ ;  /* 0x0000006000008824 */ /* 0x000fe200078e02ff */
[----:B------:R-:W-:Y:S01]  /*e520*/  @!P0 LEA R54, P4, R10, R170, 0x1 ;  /* 0x000000aa0a368211 */ /* 0x000fe200078808ff */
[----:B------:R-:W-:Y:S02]  /*e530*/  @!P0 IMAD R8, R8, 0x30, RZ ;  /* 0x0000003008088824 */ /* 0x000fe400078e02ff */
[C---:B------:R-:W-:Y:S01]  /*e540*/  @!P0 IMAD.X R14, R15.reuse, 0x1, R14, P2 ;  /* 0x000000010f0e8824 */ /* 0x040fe200010e060e */
[C---:B------:R-:W-:Y:S02]  /*e550*/  @!P0 IADD3.X R35, R15.reuse, R0, R35, P1, !PT ;  /* 0x000000000f238210 */ /* 0x040fe40000ffe423 */
[----:B------:R-:W-:-:S02]  /*e560*/  @!P0 IADD3.X R9, R15, R55, R8, P3, !PT ;  /* 0x000000370f098210 */ /* 0x000fc40001ffe408 */
        /* <DEDUP_REMOVED lines=62> */
.L_x_5935:
[----:B------:R-:W-:Y:S05]  /*e950*/  BSYNC B0 ;  /* 0x0000000000007941 */ /* 0x000fea0003800000 */
.L_x_5934:
[----:B------:R-:W0:Y:S01]  /*e960*/  LDGDEPBAR ;  /* 0x00000000000079af */ /* 0x000e220000000000 */
[----:B------:R-:W-:-:S04]  /*e970*/  LEA R170, P0, R10, R170, 0x1 ;  /* 0x000000aa0aaa7211 */ /* 0x000fc800078008ff */
[----:B------:R-:W-:Y:S02]  /*e980*/  LEA.HI.X R171, R10, R171, R15, 0x1, P0 ;  /* 0x000000ab0aab7211 */ /* 0x000fe400000f0c0f */
.L_x_5931:
        /* <DEDUP_REMOVED lines=70> */
[----:B------:R-:W-:Y:S01]  /*edf0*/  LDSM.16.MT88.4 R16, [R152+0x6800] ;  /* 0x006800009810783b */ /* 0x000fe20000004200 */
[----:B-1----:R-:W-:Y:S02]  /*ee00*/  FMNMX.FTZ R11, R0, R11, !PT ;  /* 0x0000000b000b7209 */ /* 0x002fe40007810000 */
[----:B--2---:R-:W-:-:S03]  /*ee10*/  FMNMX.FTZ R9, R8, R9, !PT ;  /* 0x0000000908097209 */ /* 0x004fc60007810000 */
[----:B------:R-:W1:Y:S04]  /*ee20*/  SHFL.BFLY PT, R2, R11, 0x1, 0x1f ;  /* 0x0c201f000b027f89 */ /* 0x000e6800000e0000 */
[----:B------:R-:W2:Y:S01]  /*ee30*/  SHFL.BFLY PT, R0, R9, 0x1, 0x1f ;  /* 0x0c201f0009007f89 */ /* 0x000ea200000e0000 */
[----:B-1----:R-:W-:-:S04]  /*ee40*/  FMNMX.FTZ R2, R11, R2, !PT ;  /* 0x000000020b027209 */ /* 0x002fc80007810000 */
[C---:B------:R-:W-:Y:S01]  /*ee50*/  FSETP.NEU.FTZ.AND P0, PT, R2.reuse, -INF , PT ;  /* 0xff8000000200780b */ /* 0x040fe20003f1d000 */
[----:B------:R-:W-:Y:S01]  /*ee60*/  FMUL.FTZ R53, R2, c[0x0][0x23c] ;  /* 0x00008f0002357a20 */ /* 0x000fe20000410000 */
[----:B--2---:R-:W-:Y:S02]  /*ee70*/  FMNMX.FTZ R0, R9, R0, !PT ;  /* 0x0000000009007209 */ /* 0x004fe40007810000 */
[----:B------:R-:W-:Y:S02]  /*ee80*/  LDSM.16.MT88.4 R8, [R149+0x6800] ;  /* 0x006800009508783b */ /* 0x000fe40000004200 */
[----:B------:R-:W-:Y:S01]  /*ee90*/  FSEL R53, R53, RZ, P0 ;  /* 0x000000ff35357208 */ /* 0x000fe20000000000 */
[C---:B------:R-:W-:Y:S01]  /*eea0*/  FMUL.FTZ R26, R0.reuse, c[0x0][0x23c] ;  /* 0x00008f00001a7a20 */ /* 0x040fe20000410000 */
[----:B------:R-:W-:-:S03]  /*eeb0*/  FSETP.NEU.FTZ.AND P0, PT, R0, -INF , PT ;  /* 0xff8000000000780b */ /* 0x000fc60003f1d000 */
[--C-:B------:R-:W-:Y:S01]  /*eec0*/  FFMA.FTZ R54, R92, c[0x0][0x23c], -R53.reuse ;  /* 0x00008f005c367a23 */ /* 0x100fe20000010835 */
[----:B------:R-:W-:Y:S01]  /*eed0*/  FSEL R26, R26, RZ, P0 ;  /* 0x000000ff1a1a7208 */ /* 0x000fe20000000000 */
[----:B------:R-:W1:Y:S01]  /*eee0*/  LDSM.16.MT88.4 R92, [R150+0x6000] ;  /* 0x00600000965c783b */ /* 0x000e620000004200 */
[--C-:B------:R-:W-:Y:S02]  /*eef0*/  FFMA.FTZ R59, R36, c[0x0][0x23c], -R53.reuse ;  /* 0x00008f00243b7a23 */ /* 0x100fe40000010835 */
[--C-:B------:R-:W-:Y:S01]  /*ef00*/  FFMA.FTZ R47, R90, c[0x0][0x23c], -R53.reuse ;  /* 0x00008f005a2f7a23 */ /* 0x100fe20000010835 */
[----:B------:R-:W-:Y:S01]  /*ef10*/  MUFU.EX2 R54, R54 ;  /* 0x0000003600367308 */ /* 0x000fe20000000800 */
[----:B------:R-:W-:Y:S02]  /*ef20*/  FFMA.FTZ R44, R88, c[0x0][0x23c], -R53 ;  /* 0x00008f00582c7a23 */ /* 0x000fe40000010835 */
[--C-:B------:R-:W-:Y:S02]  /*ef30*/  FFMA.FTZ R57, R12, c[0x0][0x23c], -R26.reuse ;  /* 0x00008f000c397a23 */ /* 0x100fe4000001081a */
[----:B------:R-:W-:-:S02]  /*ef40*/  FFMA.FTZ R46, R13, c[0x0][0x23c], -R26 ;  /* 0x00008f000d2e7a23 */ /* 0x000fc4000001081a */
[--C-:B------:R-:W-:Y:S01]  /*ef50*/  FFMA.FTZ R55, R7, c[0x0][0x23c], -R26.reuse ;  /* 0x00008f0007377a23 */ /* 0x100fe2000001081a */
[----:B------:R-:W2:Y:S01]  /*ef60*/  MUFU.EX2 R59, R59 ;  /* 0x0000003b003b7308 */ /* 0x000ea20000000800 */
[----:B------:R-:W-:Y:S01]  /*ef70*/  FFMA.FTZ R34, R85, c[0x0][0x23c], -R26 ;  /* 0x00008f0055227a23 */ /* 0x000fe2000001081a */
[----:B------:R-:W-:Y:S01]  /*ef80*/  LDSM.16.MT88.4 R12, [R150+0x6800] ;  /* 0x00680000960c783b */ /* 0x000fe20000004200 */
[--C-:B------:R-:W-:Y:S02]  /*ef90*/  FFMA.FTZ R27, R6, c[0x0][0x23c], -R53.reuse ;  /* 0x00008f00061b7a23 */ /* 0x100fe40000010835 */
[--C-:B------:R-:W-:Y:S01]  /*efa0*/  FFMA.FTZ R35, R84, c[0x0][0x23c], -R53.reuse ;  /* 0x00008f0054237a23 */ /* 0x100fe20000010835 */
[----:B------:R-:W3:Y:S01]  /*efb0*/  LDSM.16.MT88.4 R4, [R148+0x6000] ;  /* 0x006000009404783b */ /* 0x000ee20000004200 */
[--C-:B------:R-:W-:Y:S01]  /*efc0*/  FFMA.FTZ R32, R30, c[0x0][0x23c], -R53.reuse ;  /* 0x00008f001e207a23 */ /* 0x100fe20000010835 */
[----:B------:R-:W-:Y:S01]  /*efd0*/  MUFU.EX2 R47, R47 ;  /* 0x0000002f002f7308 */ /* 0x000fe20000000800 */
[----:B------:R-:W-:-:S02]  /*efe0*/  FFMA.FTZ R28, R28, c[0x0][0x23c], -R53 ;  /* 0x00008f001c1c7a23 */ /* 0x000fc40000010835 */
[--C-:B------:R-:W-:Y:S02]  /*eff0*/  FFMA.FTZ R36, R175, c[0x0][0x23c], -R26.reuse ;  /* 0x00008f00af247a23 */ /* 0x100fe4000001081a */
[--C-:B------:R-:W-:Y:S02]  /*f000*/  FFMA.FTZ R31, R31, c[0x0][0x23c], -R26.reuse ;  /* 0x00008f001f1f7a23 */ /* 0x100fe4000001081a */
[--C-:B------:R-:W-:Y:S01]  /*f010*/  FFMA.FTZ R30, R89, c[0x0][0x23c], -R26.reuse ;  /* 0x00008f00591e7a23 */ /* 0x100fe2000001081a */
[----:B------:R-:W4:Y:S01]  /*f020*/  MUFU.EX2 R44, R44 ;  /* 0x0000002c002c7308 */ /* 0x000f220000000800 */
[----:B--2---:R-:W-:Y:S01]  /*f030*/  F2FP.PACK_AB R84, R54, R59 ;  /* 0x0000003b3654723e */ /* 0x004fe200000000ff */
        /* <DEDUP_REMOVED lines=43> */
[----:B------:R-:W-:Y:S01]  /*f2f0*/  LDSM.16.MT88.4 R20, [R152+0x8800] ;  /* 0x008800009814783b */ /* 0x000fe20000004200 */
[----:B------:R-:W-:Y:S02]  /*f300*/  FFMA.FTZ R66, R66, c[0x0][0x23c], -R53 ;  /* 0x00008f0042427a23 */ /* 0x000fe40000010835 */
[C---:B------:R-:W-:Y:S01]  /*f310*/  HMMA.16816.F32 R96, R84.reuse, R68, RZ ;  /* 0x000000445460723c */ /* 0x040fe200000018ff */
[--C-:B------:R-:W-:Y:S01]  /*f320*/  FFMA.FTZ R107, R107, c[0x0][0x23c], -R26.reuse ;  /* 0x00008f006b6b7a23 */ /* 0x100fe2000001081a */
[----:B------:R-:W-:Y:S01]  /*f330*/  MUFU.EX2 R36, R36 ;  /* 0x0000002400247308 */ /* 0x000fe20000000800 */
[--C-:B------:R-:W-:Y:S02]  /*f340*/  FFMA.FTZ R105, R105, c[0x0][0x23c], -R26.reuse ;  /* 0x00008f0069697a23 */ /* 0x100fe4000001081a */
[----:B------:R-:W-:Y:S02]  /*f350*/  FFMA.FTZ R49, R49, c[0x0][0x23c], -R26 ;  /* 0x00008f0031317a23 */ /* 0x000fe4000001081a */
[----:B------:R-:W-:Y:S01]  /*f360*/  FADD.FTZ R54, R59, R54 ;  /* 0x000000363b367221 */ /* 0x000fe20000010000 */
[----:B------:R-:W-:Y:S01]  /*f370*/  HMMA.16816.F32 R76, R84, R80, RZ ;  /* 0x00000050544c723c */ /* 0x000fe200000018ff */
[----:B------:R-:W-:Y:S01]  /*f380*/  FADD.FTZ R46, R57, R46 ;  /* 0x0000002e392e7221 */ /* 0x000fe20000010000 */
[----:B------:R-:W1:Y:S01]  /*f390*/  MUFU.EX2 R31, R31 ;  /* 0x0000001f001f7308 */ /* 0x000e620000000800 */
[----:B------:R-:W-:-:S02]  /*f3a0*/  FADD.FTZ R47, R47, R54 ;  /* 0x000000362f2f7221 */ /* 0x000fc40000010000 */
[----:B------:R-:W-:Y:S02]  /*f3b0*/  FADD.FTZ R55, R55, R46 ;  /* 0x0000002e37377221 */ /* 0x000fe40000010000 */
[----:B------:R-:W-:Y:S01]  /*f3c0*/  FADD.FTZ R44, R44, R47 ;  /* 0x0000002f2c2c7221 */ /* 0x000fe20000010000 */
[C---:B------:R-:W-:Y:S01]  /*f3d0*/  HMMA.16816.F32 R68, R84.reuse, R70, RZ ;  /* 0x000000465444723c */ /* 0x040fe200000018ff */
[----:B------:R-:W-:Y:S01]  /*f3e0*/  FADD.FTZ R55, R34, R55 ;  /* 0x0000003722377221 */ /* 0x000fe20000010000 */
        /* <DEDUP_REMOVED lines=10> */
[----:B--2---:R-:W-:Y:S01]  /*f490*/  F2FP.PACK_AB R4, R28, R35 ;  /* 0x000000231c04723e */ /* 0x004fe200000000ff */
[----:B------:R-:W-:Y:S01]  /*f4a0*/  HMMA.16816.F32 R84, R84, R6, RZ ;  /* 0x000000065454723c */ /* 0x000fe200000018ff */
[----:B-1----:R-:W-:Y:S01]  /*f4b0*/  F2FP.PACK_AB R5, R31, R36 ;  /* 0x000000241f05723e */ /* 0x002fe200000000ff */
        /* <DEDUP_REMOVED lines=107> */
[----:B------:R-:W-:-:S07]  /*fb70*/  FADD.FTZ R129, R112, R129 ;  /* 0x0000008170817221 */ /* 0x000fce0000010000 */
[C---:B------:R-:W-:Y:S01]  /*fb80*/  HMMA.16816.F32 R80, R4.reuse, R10, R80 ;  /* 0x0000000a0450723c */ /* 0x040fe20000001850 */
[----:B------:R-:W-:Y:S07]  /*fb90*/  LDSM.16.MT88.4 R8, [R148+0x8800] ;  /* 0x008800009408783b */ /* 0x000fee0000004200 */
[C---:B------:R-:W-:Y:S08]  /*fba0*/  HMMA.16816.F32 R96, R4.reuse, R16, R96 ;  /* 0x000000100460723c */ /* 0x040ff00000001860 */
[C---:B--2---:R-:W-:Y:S08]  /*fbb0*/  HMMA.16816.F32 R72, R4.reuse, R12, R72 ;  /* 0x0000000c0448723c */ /* 0x044ff00000001848 */
[C---:B------:R-:W-:Y:S01]  /*fbc0*/  HMMA.16816.F32 R92, R4.reuse, R14, R92 ;  /* 0x0000000e045c723c */ /* 0x040fe2000000185c */
[----:B------:R-:W2:Y:S07]  /*fbd0*/  LDSM.16.MT88.4 R12, [R148+0x8000] ;  /* 0x00800000940c783b */ /* 0x000eae0000004200 */
[C---:B------:R-:W-:Y:S01]  /*fbe0*/  HMMA.16816.F32 R68, R4.reuse, R18, R68 ;  /* 0x000000120444723c */ /* 0x040fe20000001844 */
[----:B------:R-:W4:Y:S07]  /*fbf0*/  LDSM.16.MT88.4 R16, [R150+0x8800] ;  /* 0x008800009610783b */ /* 0x000f2e0000004200 */
        /* <DEDUP_REMOVED lines=13> */
[C---:B------:R-:W-:Y:S01]  /*fcd0*/  HMMA.16816.F32 R68, R4.reuse, R22, R68 ;  /* 0x000000160444723c */ /* 0x040fe20000001844 */
[--C-:B------:R-:W-:Y:S02]  /*fce0*/  FFMA.FTZ R20, R50, c[0x0][0x23c], -R53.reuse ;  /* 0x00008f0032147a23 */ /* 0x100fe40000010835 */
[--C-:B------:R-:W-:Y:S02]  /*fcf0*/  FFMA.FTZ R42, R37, c[0x0][0x23c], -R26.reuse ;  /* 0x00008f00252a7a23 */ /* 0x100fe4000001081a */
[----:B------:R-:W-:Y:S01]  /*fd00*/  FFMA.FTZ R50, R45, c[0x0][0x23c], -R26 ;  /* 0x00008f002d327a23 */ /* 0x000fe2000001081a */
[----:B------:R-:W-:Y:S01]  /*fd10*/  MUFU.EX2 R21, R21 ;  /* 0x0000001500157308 */ /* 0x000fe20000000800 */
[--C-:B------:R-:W-:Y:S01]  /*fd20*/  FFMA.FTZ R23, R51, c[0x0][0x23c], -R53.reuse ;  /* 0x00008f0033177a23 */ /* 0x100fe20000010835 */
[----:B----4-:R-:W-:Y:S01]  /*fd30*/  HMMA.16816.F32 R72, R4, R16, R72 ;  /* 0x000000100448723c */ /* 0x010fe20000001848 */
[----:B------:R-:W-:-:S02]  /*fd40*/  FFMA.FTZ R22, R52, c[0x0][0x23c], -R53 ;  /* 0x00008f0034167a23 */ /* 0x000fc40000010835 */
[----:B------:R-:W-:Y:S02]  /*fd50*/  FFMA.FTZ R37, R43, c[0x0][0x23c], -R26 ;  /* 0x00008f002b257a23 */ /* 0x000fe4000001081a */
[--C-:B------:R-:W-:Y:S01]  /*fd60*/  FFMA.FTZ R45, R40, c[0x0][0x23c], -R53.reuse ;  /* 0x00008f00282d7a23 */ /* 0x100fe20000010835 */
[----:B------:R-:W-:Y:S01]  /*fd70*/  MUFU.EX2 R23, R23 ;  /* 0x0000001700177308 */ /* 0x000fe20000000800 */
[--C-:B------:R-:W-:Y:S01]  /*fd80*/  FFMA.FTZ R40, R41, c[0x0][0x23c], -R53.reuse ;  /* 0x00008f0029287a23 */ /* 0x100fe20000010835 */
[----:B--2---:R-:W-:Y:S01]  /*fd90*/  HMMA.16816.F32 R76, R4, R12, R76 ;  /* 0x0000000c044c723c */ /* 0x004fe2000000184c */
[----:B------:R-:W-:-:S05]  /*fda0*/  FFMA.FTZ R43, R39, c[0x0][0x23c], -R53 ;  /* 0x00008f00272b7a23 */ /* 0x000fca0000010835 */
[----:B------:R-:W1:Y:S02]  /*fdb0*/  MUFU.EX2 R20, R20 ;  /* 0x0000001400147308 */ /* 0x000e640000000800 */
[C---:B------:R-:W-:Y:S01]  /*fdc0*/  HMMA.16816.F32 R80, R4.reuse, R14, R80 ;  /* 0x0000000e0450723c */ /* 0x040fe20000001850 */
[----:B------:R-:W2:Y:S05]  /*fdd0*/  LDSM.16.MT88.4 R12, [R152+0x9000] ;  /* 0x00900000980c783b */ /* 0x000eaa0000004200 */
[----:B------:R-:W-:Y:S02]  /*fde0*/  MUFU.EX2 R22, R22 ;  /* 0x0000001600167308 */ /* 0x000fe40000000800 */
[C---:B------:R-:W-:Y:S01]  /*fdf0*/  HMMA.16816.F32 R92, R4.reuse, R18, R92 ;  /* 0x00000012045c723c */ /* 0x040fe2000000185c */
[----:B------:R-:W-:Y:S05]  /*fe00*/  LDSM.16.MT88.4 R16, [R149+0x9000] ;  /* 0x009000009510783b */ /* 0x000fea0000004200 */
[----:B------:R-:W3:Y:S02]  /*fe10*/  MUFU.EX2 R42, R42 ;  /* 0x0000002a002a7308 */ /* 0x000ee40000000800 */
[C---:B------:R-:W-:Y:S06]  /*fe20*/  HMMA.16816.F32 R88, R4.reuse, R8, R88 ;  /* 0x000000080458723c */ /* 0x040fec0000001858 */
[----:B------:R-:W-:Y:S02]  /*fe30*/  MUFU.EX2 R50, R50 ;  /* 0x0000003200327308 */ /* 0x000fe40000000800 */
[----:B------:R-:W-:Y:S01]  /*fe40*/  HMMA.16816.F32 R84, R4, R10, R84 ;  /* 0x0000000a0454723c */ /* 0x000fe20000001854 */
[----:B------:R-:W4:Y:S05]  /*fe50*/  LDSM.16.MT88.4 R8, [R150+0x9000] ;  /* 0x009000009608783b */ /* 0x000f2a0000004200 */
[----:B------:R-:W5:Y:S01]  /*fe60*/  MUFU.EX2 R37, R37 ;  /* 0x0000002500257308 */ /* 0x000f620000000800 */
[----:B-1----:R-:W-:Y:S01]  /*fe70*/  F2FP.PACK_AB R4, R20, R23 ;  /* 0x000000171404723e */ /* 0x002fe200000000ff */
[----:B------:R-:W-:Y:S01]  /*fe80*/  FADD.FTZ R23, R23, R66 ;  /* 0x0000004217177221 */ /* 0x000fe20000010000 */
[----:B---3--:R-:W-:-:S02]  /*fe90*/  F2FP.PACK_AB R5, R42, R49 ;  /* 0x000000312a05723e */ /* 0x008fc400000000ff */
[----:B------:R-:W-:Y:S01]  /*fea0*/  F2FP.PACK_AB R6, R22, R21 ;  /* 0x000000151606723e */ /* 0x000fe200000000ff */
[----:B------:R-:W-:Y:S02]  /*feb0*/  FADD.FTZ R20, R20, R23 ;  /* 0x0000001714147221 */ /* 0x000fe40000010000 */
[----:B------:R-:W-:Y:S02]  /*fec0*/  MUFU.EX2 R39, R45 ;  /* 0x0000002d00277308 */ /* 0x000fe40000000800 */
[----:B------:R-:W-:-:S04]  /*fed0*/  FADD.FTZ R21, R21, R20 ;  /* 0x0000001415157221 */ /* 0x000fc80000010000 */
[----:B------:R-:W-:Y:S01]  /*fee0*/  FADD.FTZ R22, R22, R21 ;  /* 0x0000001516167221 */ /* 0x000fe20000010000 */
[----:B-----5:R-:W-:Y:S01]  /*fef0*/  F2FP.PACK_AB R7, R37, R50 ;  /* 0x000000322507723e */ /* 0x020fe200000000ff */
[----:B------:R-:W1:Y:S06]  /*ff00*/  MUFU.EX2 R38, R43 ;  /* 0x0000002b00267308 */ /* 0x000e6c0000000800 */
[C---:B--2---:R-:W-:Y:S02]  /*ff10*/  HMMA.16816.F32 R96, R4.reuse, R12, R96 ;  /* 0x0000000c0460723c */ /* 0x044fe40000001860 */
[----:B------:R-:W2:Y:S06]  /*ff20*/  MUFU.EX2 R40, R40 ;  /* 0x0000002800287308 */ /* 0x000eac0000000800 */
[C---:B------:R-:W-:Y:S01]  /*ff30*/  HMMA.16816.F32 R68, R4.reuse, R14, R68 ;  /* 0x0000000e0444723c */ /* 0x040fe20000001844 */
[----:B------:R-:W3:Y:S07]  /*ff40*/  LDSM.16.MT88.4 R12, [R148+0x9000] ;  /* 0x00900000940c783b */ /* 0x000eee0000004200 */
[C---:B----4-:R-:W-:Y:S08]  /*ff50*/  HMMA.16816.F32 R72, R4.reuse, R8, R72 ;  /* 0x000000080448723c */ /* 0x050ff00000001848 */
[C---:B------:R-:W-:Y:S01]  /*ff60*/  HMMA.16816.F32 R92, R4.reuse, R10, R92 ;  /* 0x0000000a045c723c */ /* 0x040fe2000000185c */
[----:B------:R-:W4:Y:S07]  /*ff70*/  LDSM.16.MT88.4 R8, [R152+0x9800] ;  /* 0x009800009808783b */ /* 0x000f2e0000004200 */
[C---:B------:R-:W-:Y:S08]  /*ff80*/  HMMA.16816.F32 R76, R4.reuse, R16, R76 ;  /* 0x00000010044c723c */ /* 0x040ff0000000184c */
[C---:B------:R-:W-:Y:S01]  /*ff90*/  HMMA.16816.F32 R80, R4.reuse, R18, R80 ;  /* 0x000000120450723c */ /* 0x040fe20000001850 */
[----:B------:R-:W5:Y:S07]  /*ffa0*/  LDSM.16.MT88.4 R16, [R150+0x9800] ;  /* 0x009800009610783b */ /* 0x000f6e0000004200 */
[C---:B---3--:R-:W-:Y:S07]  /*ffb0*/  HMMA.16816.F32 R88, R4.reuse, R12, R88 ;  /* 0x0000000c0458723c */ /* 0x048fee0000001858 */
[----:B------:R-:W-:Y:S01]  /*ffc0*/  FADD.FTZ R12, R58, R3 ;  /* 0x000000033a0c7221 */ /* 0x000fe20000010000 */
[----:B------:R-:W-:Y:S03]  /*ffd0*/  HMMA.16816.F32 R84, R4, R14, R84 ;  /* 0x0000000e0454723c */ /* 0x000fe60000001854 */
[----:B------:R-:W-:-:S04]  /*ffe0*/  FADD.FTZ R12, R63, R12 ;  /* 0x0000000c3f0c7221 */ /* 0x000fc80000010000 */
[----:B------:R-:W-:Y:S01]  /*fff0*/  FADD.FTZ R67, R67, R12 ;  /* 0x0000000c43437221 */ /* 0x000fe20000010000 */
[----:B-1----:R-:W-:Y:S01]  /*10000*/  F2FP.PACK_AB R4, R38, R39 ;  /* 0x000000272604723e */ /* 0x002fe200000000ff */
[----:B------:R-:W1:Y:S01]  /*10010*/  LDSM.16.MT88.4 R12, [R149+0x9800] ;  /* 0x00980000950c783b */ /* 0x000e620000004200 */
[----:B------:R-:W-:Y:S01]  /*10020*/  F2FP.PACK_AB R5, R34, R33 ;  /* 0x000000212205723e */ /* 0x000fe200000000ff */
[----:B------:R-:W-:Y:S01]  /*10030*/  FADD.FTZ R67, R62, R67 ;  /* 0x000000433e437221 */ /* 0x000fe20000010000 */
[----:B--2---:R-:W-:Y:S01]  /*10040*/  F2FP.PACK_AB R6, R177, R40 ;  /* 0x00000028b106723e */ /* 0x004fe200000000ff */
[----:B------:R-:W-:Y:S01]  /*10050*/  FADD.FTZ R39, R39, R22 ;  /* 0x0000001627277221 */ /* 0x000fe20000010000 */
[----:B------:R-:W-:Y:S01]  /*10060*/  F2FP.PACK_AB R7, R178, R25 ;  /* 0x00000019b207723e */ /* 0x000fe200000000ff */
[----:B------:R-:W-:Y:S02]  /*10070*/  FADD.FTZ R108, R108, R67 ;  /* 0x000000436c6c7221 */ /* 0x000fe40000010000 */
[----:B------:R-:W-:-:S02]  /*10080*/  FADD.FTZ R39, R38, R39 ;  /* 0x0000002726277221 */ /* 0x000fc40000010000 */
[----:B------:R-:W-:Y:S02]  /*10090*/  FADD.FTZ R108, R113, R108 ;  /* 0x0000006c716c7221 */ /* 0x000fe40000010000 */
[C---:B----4-:R-:W-:Y:S01]  /*100a0*/  HMMA.16816.F32 R96, R4.reuse, R8, R96 ;  /* 0x000000080460723c */ /* 0x050fe20000001860 */
        /* <DEDUP_REMOVED lines=8> */
[----:B-----5:R-:W-:Y:S03]  /*10130*/  HMMA.16816.F32 R72, R4, R16, R72 ;  /* 0x000000100448723c */ /* 0x020fe60000001848 */
        /* <DEDUP_REMOVED lines=84> */
.L_x_5937:
[----:B------:R-:W-:-:S05]  /*10680*/  IMAD.MOV.U32 R4, RZ, RZ, c[0x0][0x1a0] ;  /* 0x00006800ff047624 */ /* 0x000fca00078e00ff */
[----:B------:R-:W-:-:S04]  /*10690*/  LEA R4, -R4, RZ, 0x7 ;  /* 0x000000ff04047211 */ /* 0x000fc800078e39ff */
[----:B------:R-:W-:Y:S02]  /*106a0*/  SHF.R.S32.HI R3, RZ, 0x1f, R4 ;  /* 0x0000001fff037819 */ /* 0x000fe40000011404 */
.L_x_5938:
[----:B------:R-:W-:Y:S02]  /*106b0*/  ISETP.GE.AND P0, PT, R100, c[0x0][0x220], PT ;  /* 0x0000880064007a0c */ /* 0x000fe40003f06270 */
[----:B------:R-:W-:-:S04]  /*106c0*/  LEA R180, P1, R4, R180, 0x1 ;  /* 0x000000b404b47211 */ /* 0x000fc800078208ff */
[----:B------:R-:W-:-:S07]  /*106d0*/  LEA.HI.X R179, R4, R179, R3, 0x1, P1 ;  /* 0x000000b304b37211 */ /* 0x000fce00008f0c03 */
[----:B------:R-:W-:Y:S01]  /*106e0*/  @!P0 IMAD.MOV.U32 R13, RZ, RZ, c[0x0][0x1a0] ;  /* 0x00006800ff0d8624 */ /* 0x000fe200078e00ff */
[----:B------:R-:W-:Y:S01]  /*106f0*/  @!P0 IADD3 R9, P4, P3, R4, R122, R161 ;  /* 0x0000007a04098210 */ /* 0x000fe20007b9e0a1 */
[----:B------:R-:W-:Y:S01]  /*10700*/  @!P0 IMAD.MOV.U32 R20, RZ, RZ, c[0x0][0x1a0] ;  /* 0x00006800ff148624 */ /* 0x000fe200078e00ff */
[----:B------:R-:W-:Y:S01]  /*10710*/  @P0 STS.128 [R167+0x6000], RZ ;  /* 0x006000ffa7000388 */ /* 0x000fe20000000c00 */
[----:B------:R-:W-:Y:S02]  /*10720*/  @!P0 IMAD.MOV.U32 R18, RZ, RZ, c[0x0][0x1a0] ;  /* 0x00006800ff128624 */ /* 0x000fe400078e00ff */
[--C-:B------:R-:W-:Y:S02]  /*10730*/  @!P0 IMAD.MOV.U32 R124, RZ, RZ, R122.reuse ;  /* 0x000000ffff7c8224 */ /* 0x100fe400078e007a */
[----:B------:R-:W-:Y:S02]  /*10740*/  @!P0 IMAD.MOV.U32 R6, RZ, RZ, R122 ;  /* 0x000000ffff068224 */ /* 0x000fe400078e007a */
[----:B------:R-:W-:-:S02]  /*10750*/  @!P0 IMAD.MOV.U32 R7, RZ, RZ, R125 ;  /* 0x000000ffff078224 */ /* 0x000fc400078e007d */
[----:B------:R-:W-:Y:S02]  /*10760*/  @!P0 IMAD.MOV.U32 R15, RZ, RZ, c[0x0][0x1a0] ;  /* 0x00006800ff0f8624 */ /* 0x000fe400078e00ff */
[----:B------:R-:W-:Y:S02]  /*10770*/  @!P0 IMAD.MOV.U32 R11, RZ, RZ, c[0x0][0x1a0] ;  /* 0x00006800ff0b8624 */ /* 0x000fe400078e00ff */
[----:B------:R-:W-:Y:S01]  /*10780*/  @!P0 IMAD.WIDE.U32 R12, R13, 0x30, R124 ;  /* 0x000000300d0c8825 */ /* 0x000fe200078e007c */
[----:B------:R-:W-:-:S03]  /*10790*/  @!P0 LEA R5, P2, R15, R122, 0x5 ;  /* 0x0000007a0f058211 */ /* 0x000fc600078428ff */
[----:B------:R-:W-:Y:S01]  /*107a0*/  @!P0 IMAD.WIDE.U32 R20, R20, 0x50, R6 ;  /* 0x0000005014148825 */ /* 0x000fe200078e0006 */
[----:B------:R-:W-:-:S03]  /*107b0*/  @!P0 IADD3 R5, P5, R4, R5, RZ ;  /* 0x0000000504058210 */ /* 0x000fc60007fbe0ff */
[----:B------:R-:W-:Y:S01]  /*107c0*/  @!P0 IMAD.WIDE.U32 R18, R18, 0x60, R6 ;  /* 0x0000006012128825 */ /* 0x000fe200078e0006 */
[----:B------:R-:W-:-:S03]  /*107d0*/  @!P0 LEA R7, P1, R11, R122, 0x6 ;  /* 0x0000007a0b078211 */ /* 0x000fc600078230ff */
[----:B------:R-:W-:Y:S02]  /*107e0*/  @!P0 IMAD.MOV.U32 R6, RZ, RZ, c[0x0][0x1a4] ;  /* 0x00006900ff068624 */ /* 0x000fe400078e00ff */
[----:B------:R-:W-:Y:S02]  /*107f0*/  @!P0 IMAD.MOV.U32 R124, RZ, RZ, c[0x0][0x1a4] ;  /* 0x00006900ff7c8624 */ /* 0x000fe400078e00ff */
[----:B------:R-:W-:Y:S01]  /*10800*/  @!P0 IMAD.MOV.U32 R26, RZ, RZ, c[0x0][0x1a4] ;  /* 0x00006900ff1a8624 */ /* 0x000fe200078e00ff */
[-C--:B------:R-:W-:Y:S01]  /*10810*/  @!P0 LEA.HI.X R6, R15, R125.reuse, R6, 0x5, P2 ;  /* 0x0000007d0f068211 */ /* 0x080fe200010f2c06 */
[----:B------:R-:W-:Y:S01]  /*10820*/  @!P0 IMAD.MOV.U32 R22, RZ, RZ, c[0x0][0x1a0] ;  /* 0x00006800ff168624 */ /* 0x000fe200078e00ff */
[-C--:B------:R-:W-:Y:S01]  /*10830*/  @!P0 LEA.HI.X R8, R11, R125.reuse, R124, 0x6, P1 ;  /* 0x0000007d0b088211 */ /* 0x080fe200008f347c */
[----:B------:R-:W-:Y:S01]  /*10840*/  @!P0 IMAD.MOV.U32 R123, RZ, RZ, R125 ;  /* 0x000000ffff7b8224 */ /* 0x000fe200078e007d */
[----:B------:R-:W-:Y:S01]  /*10850*/  @!P0 IADD3.X R124, R3, R125, R160, P4, P3 ;  /* 0x0000007d037c8210 */ /* 0x000fe200027e64a0 */
[----:B------:R-:W-:Y:S01]  /*10860*/  @!P0 IMAD R26, R26, 0x30, RZ ;  /* 0x000000301a1a8824 */ /* 0x000fe200078e02ff */
[C---:B------:R-:W-:Y:S01]  /*10870*/  @!P0 LEA R24, P2, R9.reuse, c[0x0][0x170], 0x1 ;  /* 0x00005c0009188a11 */ /* 0x040fe200078408ff */
[----:B------:R-:W-:Y:S01]  /*10880*/  @!P0 IMAD.MOV.U32 R10, RZ, RZ, c[0x0][0x1a4] ;  /* 0x00006900ff0a8624 */ /* 0x000fe200078e00ff */
[----:B------:R-:W-:Y:S01]  /*10890*/  @!P0 IADD3 R16, P1, R4, R12, RZ ;  /* 0x0000000c04108210 */ /* 0x000fe20007f3e0ff */
[----:B------:R-:W-:Y:S01]  /*108a0*/  @!P0 IMAD.WIDE.U32 R22, R22, 0x70, R122 ;  /* 0x0000007016168825 */ /* 0x000fe200078e007a */
[----:B------:R-:W-:-:S02]  /*108b0*/  @!P0 LEA.HI.X R25, R9, c[0x0][0x174], R124, 0x1, P2 ;  /* 0x00005d0009198a11 */ /* 0x000fc400010f0c7c */
[C---:B------:R-:W-:Y:S01]  /*108c0*/  @!P0 IADD3.X R9, R3.reuse, R13, R26, P1, !PT ;  /* 0x0000000d03098210 */ /* 0x040fe20000ffe41a */
[----:B------:R-:W-:Y:S01]  /*108d0*/  @!P0 IMAD.MOV.U32 R12, RZ, RZ, c[0x0][0x1a4] ;  /* 0x00006900ff0c8624 */ /* 0x000fe200078e00ff */
[----:B------:R-:W-:Y:S01]  /*108e0*/  @!P0 IADD3 R13, P2, R4, R18, RZ ;  /* 0x00000012040d8210 */ /* 0x000fe20007f5e0ff */
[----:B------:R-:W-:Y:S01]  /*108f0*/  @!P0 IMAD R10, R10, 0x60, RZ ;  /* 0x000000600a0a8824 */ /* 0x000fe200078e02ff */
[C---:B------:R-:W-:Y:S01]  /*10900*/  @!P0 IADD3 R15, P1, R4.reuse, R22, RZ ;  /* 0x00000016040f8210 */ /* 0x040fe20007f3e0ff */
[----:B------:R-:W-:Y:S01]  /*10910*/  @!P0 IMAD.MOV.U32 R14, RZ, RZ, c[0x0][0x1a4] ;  /* 0x00006900ff0e8624 */ /* 0x000fe200078e00ff */
[----:B------:R-:W-:Y:S01]  /*10920*/  @!P0 IADD3 R7, P4, R4, R7, RZ ;  /* 0x0000000704078210 */ /* 0x000fe20007f9e0ff */
[----:B------:R-:W-:Y:S01]  /*10930*/  @!P0 IMAD R12, R12, 0x70, RZ ;  /* 0x000000700c0c8824 */ /* 0x000fe200078e02ff */
[C---:B------:R-:W-:Y:S01]  /*10940*/  @!P0 IADD3.X R10, R3.reuse, R10, R19, P2, !PT ;  /* 0x0000000a030a8210 */ /* 0x040fe200017fe413 */
[----:B------:R-:W-:Y:S01]  /*10950*/  @!P0 IMAD.X R6, R3, 0x1, R6, P5 ;  /* 0x0000000103068824 */ /* 0x000fe200028e0606 */
[----:B------:R-:W-:Y:S01]  /*10960*/  @!P0 LEA R18, P2, R5, c[0x0][0x170], 0x1 ;  /* 0x00005c0005128a11 */ /* 0x000fe200078408ff */
[----:B------:R-:W-:Y:S01]  /*10970*/  @!P0 IMAD.MOV.U32 R181, RZ, RZ, R179 ;  /* 0x000000ffffb58224 */ /* 0x000fe200078e00b3 */
[----:B------:R-:W-:Y:S01]  /*10980*/  @!P0 IADD3 R11, P3, R4, R20, RZ ;  /* 0x00000014040b8210 */ /* 0x000fe20007f7e0ff */
[----:B------:R-:W-:Y:S01]  /*10990*/  @!P0 IMAD R14, R14, 0x50, RZ ;  /* 0x000000500e0e8824 */ /* 0x000fe200078e02ff */
[C---:B------:R-:W-:Y:S01]  /*109a0*/  @!P0 IADD3.X R12, R3.reuse, R23, R12, P1, !PT ;  /* 0x00000017030c8210 */ /* 0x040fe20000ffe40c */
[----:B------:R-:W-:Y:S01]  /*109b0*/  @!P0 IMAD.X R8, R3, 0x1, R8, P4 ;  /* 0x0000000103088824 */ /* 0x000fe200020e0608 */
        /* <DEDUP_REMOVED lines=8> */
[----:B------:R-:W-:Y:S02]  /*10a40*/  @!P0 IADD3.X R14, R3, R21, R14, P3, !PT ;  /* 0x00000015030e8210 */ /* 0x000fe40001ffe40e */
        /* <DEDUP_REMOVED lines=18> */
[----:B------:R-:W-:Y:S01]  /*10b70*/  P2R R3, PR, RZ, 0x1 ;  /* 0x00000001ff037803 */ /* 0x000fe20000000000 */
        /* <DEDUP_REMOVED lines=25> */
[----:B--2---:R-:W5:Y:S04]  /*10d10*/  LDSM.16.M88.4 R24, [R157+0x2000] ;  /* 0x002000009d18783b */ /* 0x004f680000000200 */
[----:B---3--:R-:W1:Y:S04]  /*10d20*/  LDSM.16.M88.4 R16, [R157+0x2800] ;  /* 0x002800009d10783b */ /* 0x008e680000000200 */
[----:B------:R-:W2:Y:S04]  /*10d30*/  LDSM.16.M88.4 R8, [R157+0x3000] ;  /* 0x003000009d08783b */ /* 0x000ea80000000200 */
[----:B------:R-:W4:Y:S04]  /*10d40*/  LDSM.16.M88.4 R64, [R157+0x3800] ;  /* 0x003800009d40783b */ /* 0x000f280000000200 */
[----:B------:R-:W3:Y:S04]  /*10d50*/  LDSM.16.M88.4 R56, [R157+0x4000] ;  /* 0x004000009d38783b */ /* 0x000ee80000000200 */
[----:B------:R-:W3:Y:S04]  /*10d60*/  LDSM.16.M88.4 R48, [R157+0x4800] ;  /* 0x004800009d30783b */ /* 0x000ee80000000200 */
[----:B------:R-:W3:Y:S04]  /*10d70*/  LDSM.16.M88.4 R40, [R157+0x5000] ;  /* 0x005000009d28783b */ /* 0x000ee80000000200 */
[----:B------:R-:W3:Y:S04]  /*10d80*/  LDSM.16.M88.4 R120, [R157+0x5800] ;  /* 0x005800009d78783b */ /* 0x000ee80000000200 */
[----:B------:R-:W-:Y:S04]  /*10d90*/  LDSM.16.M88.4 R104, [R156] ;  /* 0x000000009c68783b */ /* 0x000fe80000000200 */
[----:B------:R-:W3:Y:S04]  /*10da0*/  LDSM.16.M88.4 R116, [R151+0x2000] ;  /* 0x002000009774783b */ /* 0x000ee80000000200 */
[----:B------:R-:W3:Y:S01]  /*10db0*/  LDSM.16.M88.4 R112, [R151+0x2800] ;  /* 0x002800009770783b */ /* 0x000ee20000000200 */
[C---:B-----5:R-:W-:Y:S03]  /*10dc0*/  HMMA.16816.F32 R28, R32.reuse, R24, RZ ;  /* 0x00000018201c723c */ /* 0x060fe600000018ff */
[----:B------:R-:W5:Y:S04]  /*10dd0*/  LDSM.16.M88.4 R108, [R151+0x3000] ;  /* 0x00300000976c783b */ /* 0x000f680000000200 */
[----:B------:R-:W3:Y:S01]  /*10de0*/  LDSM.16.M88.4 R124, [R151+0x3800] ;  /* 0x00380000977c783b */ /* 0x000ee20000000200 */
[C---:B-1----:R-:W-:Y:S03]  /*10df0*/  HMMA.16816.F32 R20, R32.reuse, R16, RZ ;  /* 0x000000102014723c */ /* 0x042fe600000018ff */
[----:B------:R-:W0:Y:S05]  /*10e00*/  LDGDEPBAR ;  /* 0x00000000000079af */ /* 0x000e2a0000000000 */
[C---:B--2---:R-:W-:Y:S08]  /*10e10*/  HMMA.16816.F32 R12, R32.reuse, R8, RZ ;  /* 0x00000008200c723c */ /* 0x044ff000000018ff */
[C---:B------:R-:W-:Y:S08]  /*10e20*/  HMMA.16816.F32 R24, R32.reuse, R26, RZ ;  /* 0x0000001a2018723c */ /* 0x040ff000000018ff */
[C---:B------:R-:W-:Y:S08]  /*10e30*/  HMMA.16816.F32 R16, R32.reuse, R18, RZ ;  /* 0x000000122010723c */ /* 0x040ff000000018ff */
[C---:B------:R-:W-:Y:S08]  /*10e40*/  HMMA.16816.F32 R8, R32.reuse, R10, RZ ;  /* 0x0000000a2008723c */ /* 0x040ff000000018ff */
[C---:B----4-:R-:W-:Y:S08]  /*10e50*/  HMMA.16816.F32 R4, R32.reuse, R64, RZ ;  /* 0x000000402004723c */ /* 0x050ff000000018ff */
        /* <DEDUP_REMOVED lines=32> */
[----:B------:R-:W-:Y:S01]  /*11060*/  HMMA.16816.F32 R32, R104, R110, R32 ;  /* 0x0000006e6820723c */ /* 0x000fe20000001820 */
[----:B------:R-:W4:Y:S04]  /*11070*/  LDSM.16.M88.4 R108, [R147] ;  /* 0x00000000936c783b */ /* 0x000f280000000200 */
[----:B------:R-:W5:Y:S03]  /*11080*/  LDSM.16.M88.4 R104, [R146] ;  /* 0x000000009268783b */ /* 0x000f660000000200 */
[C---:B-1----:R-:W-:Y:S01]  /*11090*/  HMMA.16816.F32 R4, R120.reuse, R124, R4 ;  /* 0x0000007c7804723c */ /* 0x042fe20000001804 */
[----:B------:R-:W1:Y:S07]  /*110a0*/  S2R R124, SR_TID.X ;  /* 0x00000000007c7919 */ /* 0x000e6e0000002100 */
[C---:B------:R-:W-:Y:S08]  /*110b0*/  HMMA.16816.F32 R64, R120.reuse, R126, R64 ;  /* 0x0000007e7840723c */ /* 0x040ff00000001840 */
[C---:B--2---:R-:W-:Y:S08]  /*110c0*/  HMMA.16816.F32 R60, R120.reuse, R116, R60 ;  /* 0x00000074783c723c */ /* 0x044ff0000000183c */
[C---:B---3--:R-:W-:Y:S08]  /*110d0*/  HMMA.16816.F32 R28, R120.reuse, R112, R28 ;  /* 0x00000070781c723c */ /* 0x048ff0000000181c */
[C---:B------:R-:W-:Y:S01]  /*110e0*/  HMMA.16816.F32 R24, R120.reuse, R114, R24 ;  /* 0x000000727818723c */ /* 0x040fe20000001818 */
[----:B------:R-:W2:Y:S07]  /*110f0*/  LDSM.16.M88.4 R112, [R143] ;  /* 0x000000008f70783b */ /* 0x000eae0000000200 */
[C---:B----4-:R-:W-:Y:S08]  /*11100*/  HMMA.16816.F32 R20, R120.reuse, R108, R20 ;  /* 0x0000006c7814723c */ /* 0x050ff00000001814 */
[C---:B------:R-:W-:Y:S01]  /*11110*/  HMMA.16816.F32 R16, R120.reuse, R110, R16 ;  /* 0x0000006e7810723c */ /* 0x040fe20000001810 */
[----:B------:R-:W3:Y:S07]  /*11120*/  LDSM.16.M88.4 R108, [R142] ;  /* 0x000000008e6c783b */ /* 0x000eee0000000200 */
[C---:B-----5:R-:W-:Y:S08]  /*11130*/  HMMA.16816.F32 R12, R120.reuse, R104, R12 ;  /* 0x00000068780c723c */ /* 0x060ff0000000180c */
[C---:B------:R-:W-:Y:S01]  /*11140*/  HMMA.16816.F32 R8, R120.reuse, R106, R8 ;  /* 0x0000006a7808723c */ /* 0x040fe20000001808 */
[----:B------:R-:W4:Y:S07]  /*11150*/  LDSM.16.M88.4 R104, [R141] ;  /* 0x000000008d68783b */ /* 0x000f2e0000000200 */
[C---:B------:R-:W-:Y:S01]  /*11160*/  HMMA.16816.F32 R56, R120.reuse, R118, R56 ;  /* 0x000000767838723c */ /* 0x040fe20000001838 */
[----:B------:R-:W-:Y:S07]  /*11170*/  LDSM.16.M88.4 R116, [R140+0x800] ;  /* 0x000800008c74783b */ /* 0x000fee0000000200 */
[C---:B--2---:R-:W-:Y:S08]  /*11180*/  HMMA.16816.F32 R52, R120.reuse, R112, R52 ;  /* 0x000000707834723c */ /* 0x044ff00000001834 */
[C---:B------:R-:W-:Y:S01]  /*11190*/  HMMA.16816.F32 R48, R120.reuse, R114, R48 ;  /* 0x000000727830723c */ /* 0x040fe20000001830 */
[----:B------:R-:W-:Y:S07]  /*111a0*/  LDSM.16.M88.4 R112, [R140+0x1000] ;  /* 0x001000008c70783b */ /* 0x000fee0000000200 */
[C---:B---3--:R-:W-:Y:S08]  /*111b0*/  HMMA.16816.F32 R44, R120.reuse, R108, R44 ;  /* 0x0000006c782c723c */ /* 0x048ff0000000182c */
[C---:B------:R-:W-:Y:S01]  /*111c0*/  HMMA.16816.F32 R40, R120.reuse, R110, R40 ;  /* 0x0000006e7828723c */ /* 0x040fe20000001828 */
[----:B------:R-:W-:Y:S07]  /*111d0*/  LDSM.16.M88.4 R108, [R140+0x1800] ;  /* 0x001800008c6c783b */ /* 0x000fee0000000200 */
[C---:B----4-:R-:W-:Y:S08]  /*111e0*/  HMMA.16816.F32 R36, R120.reuse, R104, R36 ;  /* 0x000000687824723c */ /* 0x050ff00000001824 */
[----:B------:R-:W-:Y:S01]  /*111f0*/  HMMA.16816.F32 R32, R120, R106, R32 ;  /* 0x0000006a7820723c */ /* 0x000fe20000001820 */
[----:B------:R-:W2:Y:S04]  /*11200*/  LDSM.16.M88.4 R120, [R153] ;  /* 0x000000009978783b */ /* 0x000ea80000000200 */
[----:B------:R-:W3:Y:S03]  /*11210*/  LDSM.16.M88.4 R104, [R140+0x2000] ;  /* 0x002000008c68783b */ /* 0x000ee60000000200 */
        /* <DEDUP_REMOVED lines=9> */
[C---:B------:R-:W-:Y:S08]  /*112b0*/  HMMA.16816.F32 R12, R120.reuse, R112, R12 ;  /* 0x00000070780c723c */ /* 0x040ff0000000180c */
[----:B------:R-:W-:Y:S01]  /*112c0*/  HMMA.16816.F32 R8, R120, R114, R8 ;  /* 0x000000727808723c */ /* 0x000fe20000001808 */
[----:B------:R-:W5:Y:S01]  /*112d0*/  LDSM.16.M88.4 R112, [R140+0x3000] ;  /* 0x003000008c70783b */ /* 0x000f620000000200 */
[----:B------:R-:W-:-:S06]  /*112e0*/  DEPBAR.LE SB0, 0x0 ;  /* 0x000080000000791a */ /* 0x000fcc0000000000 */
[C---:B--2---:R-:W-:Y:S08]  /*112f0*/  HMMA.16816.F32 R24, R120.reuse, R118, R24 ;  /* 0x000000767818723c */ /* 0x044ff00000001818 */
[C---:B----4-:R-:W-:Y:S07]  /*11300*/  HMMA.16816.F32 R48, R120.reuse, R110, R48 ;  /* 0x0000006e7830723c */ /* 0x050fee0000001830 */
[----:B-1----:R-:W-:Y:S01]  /*11310*/  IMAD.SHL.U32 R110, R124, 0x2, RZ ;  /* 0x000000027c6e7824 */ /* 0x002fe200078e00ff */
[----:B------:R-:W-:Y:S01]  /*11320*/  HMMA.16816.F32 R52, R120, R108, R52 ;  /* 0x0000006c7834723c */ /* 0x000fe20000001834 */
[----:B------:R-:W-:-:S03]  /*11330*/  IMAD.SHL.U32 R111, R172, 0x80, RZ ;  /* 0x00000080ac6f7824 */ /* 0x000fc600078e00ff */
[----:B------:R-:W-:-:S04]  /*11340*/  LOP3.LUT R110, R110, 0x6, RZ, 0xc0, !PT ;  /* 0x000000066e6e7812 */ /* 0x000fc800078ec0ff */
[----:B---3--:R-:W-:Y:S01]  /*11350*/  HMMA.16816.F32 R36, R120, R104, R36 ;  /* 0x000000687824723c */ /* 0x008fe20000001824 */
[----:B------:R-:W-:-:S04]  /*11360*/  LOP3.LUT R108, R111, 0x8, R110, 0xfe, !PT ;  /* 0x000000086f6c7812 */ /* 0x000fc800078efe6e */
[-C--:B------:R-:W-:Y:S02]  /*11370*/  ISETP.GE.AND P1, PT, R108, R103.reuse, PT ;  /* 0x000000676c00720c */ /* 0x080fe40003f26270 */
[C-C-:B------:R-:W-:Y:S01]  /*11380*/  LOP3.LUT R104, R111.reuse, 0x10, R110.reuse, 0xfe, !PT ;  /* 0x000000106f687812 */ /* 0x140fe200078efe6e */
[C---:B------:R-:W-:Y:S01]  /*11390*/  HMMA.16816.F32 R28, R120.reuse, R116, R28 ;  /* 0x00000074781c723c */ /* 0x040fe2000000181c */
[--C-:B------:R-:W-:Y:S02]  /*113a0*/  LOP3.LUT R105, R111, 0x18, R110.reuse, 0xfe, !PT ;  /* 0x000000186f697812 */ /* 0x100fe400078efe6e */
[CC--:B------:R-:W-:Y:S02]  /*113b0*/  ISETP.GE.AND P2, PT, R104.reuse, R102.reuse, PT ;  /* 0x000000666800720c */ /* 0x0c0fe40003f46270 */
[----:B------:R-:W-:Y:S02]  /*113c0*/  ISETP.GE.AND P4, PT, R104, R103, PT ;  /* 0x000000676800720c */ /* 0x000fe40003f86270 */
[----:B------:R-:W-:Y:S01]  /*113d0*/  ISETP.GE.AND P0, PT, R105, R102, PT ;  /* 0x000000666900720c */ /* 0x000fe20003f06270 */
[----:B-----5:R-:W-:Y:S01]  /*113e0*/  HMMA.16816.F32 R40, R120, R114, R40 ;  /* 0x000000727828723c */ /* 0x020fe20000001828 */
[----:B------:R-:W-:-:S02]  /*113f0*/  LOP3.LUT R104, R111, 0x20, R110, 0xfe, !PT ;  /* 0x000000206f687812 */ /* 0x000fc400078efe6e */
[----:B------:R-:W-:Y:S02]  /*11400*/  ISETP.GE.AND P6, PT, R105, R103, PT ;  /* 0x000000676900720c */ /* 0x000fe40003fc6270 */
[----:B------:R-:W-:Y:S02]  /*11410*/  FSEL R137, R26, -INF , !P1 ;  /* 0xff8000001a897808 */ /* 0x000fe40004800000 */
[----:B------:R-:W-:Y:S01]  /*11420*/  FSEL R194, R20, -INF , !P2 ;  /* 0xff80000014c27808 */ /* 0x000fe20005000000 */
[----:B------:R-:W-:Y:S01]  /*11430*/  HMMA.16816.F32 R44, R120, R112, R44 ;  /* 0x00000070782c723c */ /* 0x000fe2000000182c */
[C-C-:B------:R-:W-:Y:S02]  /*11440*/  LOP3.LUT R26, R111.reuse, 0x28, R110.reuse, 0xfe, !PT ;  /* 0x000000286f1a7812 */ /* 0x140fe400078efe6e */
[----:B------:R-:W-:Y:S02]  /*11450*/  LOP3.LUT R20, R111, 0x30, R110, 0xfe, !PT ;  /* 0x000000306f147812 */ /* 0x000fe400078efe6e */
[----:B------:R-:W-:-:S02]  /*11460*/  ISETP.GE.AND P5, PT, R104, R102, PT ;  /* 0x000000666800720c */ /* 0x000fc40003fa6270 */
[----:B------:R-:W-:Y:S01]  /*11470*/  ISETP.GE.AND P1, PT, R104, R103, PT ;  /* 0x000000676800720c */ /* 0x000fe20003f26270 */
[----:B------:R-:W-:Y:S01]  /*11480*/  HMMA.16816.F32 R32, R120, R106, R32 ;  /* 0x0000006a7820723c */ /* 0x000fe20000001820 */
[----:B------:R-:W-:Y:S02]  /*11490*/  FSEL R118, R16, -INF , !P0 ;  /* 0xff80000010767808 */ /* 0x000fe40004000000 */
[----:B------:R-:W-:Y:S01]  /*114a0*/  FSEL R131, R18, -INF , !P6 ;  /* 0xff80000012837808 */ /* 0x000fe20007000000 */
[----:B------:R-:W-:Y:S01]  /*114b0*/  BAR.SYNC.DEFER_BLOCKING 0x0 ;  /* 0x0000000000007b1d */ /* 0x000fe20000010000 */
[-C--:B------:R-:W-:Y:S02]  /*114c0*/  ISETP.GE.AND P2, PT, R26, R102.reuse, PT ;  /* 0x000000661a00720c */ /* 0x080fe40003f46270 */
[----:B------:R-:W-:Y:S02]  /*114d0*/  ISETP.GE.AND P6, PT, R20, R102, PT ;  /* 0x000000661400720c */ /* 0x000fe40003fc6270 */
[----:B------:R-:W-:-:S02]  /*114e0*/  LOP3.LUT R16, R111, 0x38, R110, 0xfe, !PT ;  /* 0x000000386f107812 */ /* 0x000fc400078efe6e */
[----:B------:R-:W-:Y:S02]  /*114f0*/  FSEL R133, R22, -INF , !P4 ;  /* 0xff80000016857808 */ /* 0x000fe40006000000 */
[----:B------:R-:W-:Y:S02]  /*11500*/  FSEL R188, R12, -INF , !P5 ;  /* 0xff8000000cbc7808 */ /* 0x000fe40006800000 */
[----:B------:R-:W-:Y:S02]  /*11510*/  FSEL R191, R14, -INF , !P1 ;  /* 0xff8000000ebf7808 */ /* 0x000fe40004800000 */
[-C--:B------:R-:W-:Y:S02]  /*11520*/  ISETP.GE.AND P3, PT, R108, R102.reuse, PT ;  /* 0x000000666c00720c */ /* 0x080fe40003f66270 */
[----:B------:R-:W-:Y:S02]  /*11530*/  ISETP.GE.AND P5, PT, R20, R103, PT ;  /* 0x000000671400720c */ /* 0x000fe40003fa6270 */
[----:B------:R-:W-:-:S02]  /*11540*/  ISETP.GE.AND P4, PT, R16, R102, PT ;  /* 0x000000661000720c */ /* 0x000fc40003f86270 */
[----:B------:R-:W-:Y:S02]  /*11550*/  FSEL R186, R8, -INF , !P2 ;  /* 0xff80000008ba7808 */ /* 0x000fe40005000000 */
[----:B------:R-:W-:Y:S02]  /*11560*/  ISETP.GE.AND P1, PT, R16, R103, PT ;  /* 0x000000671000720c */ /* 0x000fe40003f26270 */
[----:B------:R-:W-:Y:S02]  /*11570*/  FSEL R174, R4, -INF , !P6 ;  /* 0xff80000004ae7808 */ /* 0x000fe40007000000 */
[C-C-:B------:R-:W-:Y:S02]  /*11580*/  LOP3.LUT R12, R111.reuse, 0x40, R110.reuse, 0xfe, !PT ;  /* 0x000000406f0c7812 */ /* 0x140fe400078efe6e */
[C-C-:B------:R-:W-:Y:S02]  /*11590*/  LOP3.LUT R8, R111.reuse, 0x48, R110.reuse, 0xfe, !PT ;  /* 0x000000486f087812 */ /* 0x140fe400078efe6e */
[----:B------:R-:W-:-:S02]  /*115a0*/  LOP3.LUT R4, R111, 0x50, R110, 0xfe, !PT ;  /* 0x000000506f047812 */ /* 0x000fc400078efe6e */
[----:B------:R-:W-:Y:S02]  /*115b0*/  FSEL R24, R24, -INF , !P3 ;  /* 0xff80000018187808 */ /* 0x000fe40005800000 */
[----:B------:R-:W-:Y:S02]  /*115c0*/  FSEL R183, R6, -INF , !P5 ;  /* 0xff80000006b77808 */ /* 0x000fe40006800000 */
[----:B------:R-:W-:Y:S02]  /*115d0*/  FSEL R176, R64, -INF , !P4 ;  /* 0xff80000040b07808 */ /* 0x000fe40006000000 */
[----:B------:R-:W-:Y:S02]  /*115e0*/  FSEL R181, R66, -INF , !P1 ;  /* 0xff80000042b57808 */ /* 0x000fe40004800000 */
[----:B------:R-:W-:Y:S02]  /*115f0*/  ISETP.GE.AND P3, PT, R26, R103, PT ;  /* 0x000000671a00720c */ /* 0x000fe40003f66270 */
[----:B------:R-:W-:-:S02]  /*11600*/  ISETP.GE.AND P2, PT, R12, R102, PT ;  /* 0x000000660c00720c */ /* 0x000fc40003f46270 */
[CC--:B------:R-:W-:Y:S02]  /*11610*/  ISETP.GE.AND P6, PT, R8.reuse, R102.reuse, PT ;  /* 0x000000660800720c */ /* 0x0c0fe40003fc6270 */
[-C--:B------:R-:W-:Y:S02]  /*11620*/  ISETP.GE.AND P5, PT, R8, R103.reuse, PT ;  /* 0x000000670800720c */ /* 0x080fe40003fa6270 */
[C---:B------:R-:W-:Y:S02]  /*11630*/  ISETP.GE.AND P4, PT, R4.reuse, R102, PT ;  /* 0x000000660400720c */ /* 0x040fe40003f86270 */
[----:B------:R-:W-:Y:S02]  /*11640*/  ISETP.GE.AND P1, PT, R4, R103, PT ;  /* 0x000000670400720c */ /* 0x000fe40003f26270 */
        /* <DEDUP_REMOVED lines=8> */
[C---:B------:R-:W-:Y:S02]  /*116d0*/  ISETP.GE.AND P6, PT, R4.reuse, R102, PT ;  /* 0x000000660400720c */ /* 0x040fe40003fc6270 */
[----:B------:R-:W-:Y:S02]  /*116e0*/  ISETP.GE.AND P5, PT, R4, R103, PT ;  /* 0x000000670400720c */ /* 0x000fe40003fa6270 */
[----:B------:R-:W-:Y:S02]  /*116f0*/  LOP3.LUT R4, R111, 0x68, R110, 0xfe, !PT ;  /* 0x000000686f047812 */ /* 0x000fe400078efe6e */
[----:B------:R-:W-:Y:S02]  /*11700*/  FSEL R129, R62, -INF , !P3 ;  /* 0xff8000003e817808 */ /* 0x000fe40005800000 */
[----:B------:R-:W-:Y:S02]  /*11710*/  FSEL R108, R52, -INF , !P4 ;  /* 0xff800000346c7808 */ /* 0x000fe40006000000 */
[----:B------:R-:W-:-:S02]  /*11720*/  FSEL R114, R48, -INF , !P2 ;  /* 0xff80000030727808 */ /* 0x000fc40005000000 */
[-C--:B------:R-:W-:Y:S02]  /*11730*/  ISETP.GE.AND P3, PT, R6, R103.reuse, PT ;  /* 0x000000670600720c */ /* 0x080fe40003f66270 */
[C---:B------:R-:W-:Y:S02]  /*11740*/  ISETP.GE.AND P4, PT, R4.reuse, R102, PT ;  /* 0x000000660400720c */ /* 0x040fe40003f86270 */
[----:B------:R-:W-:Y:S02]  /*11750*/  ISETP.GE.AND P2, PT, R4, R103, PT ;  /* 0x000000670400720c */ /* 0x000fe40003f46270 */
[C---:B------:R-:W-:Y:S02]  /*11760*/  LOP3.LUT R4, R111.reuse, 0x70, R110, 0xfe, !PT ;  /* 0x000000706f047812 */ /* 0x040fe400078efe6e */
[----:B------:R-:W-:Y:S02]  /*11770*/  LOP3.LUT R8, R111, R110, RZ, 0xfc, !PT ;  /* 0x0000006e6f087212 */ /* 0x000fe400078efcff */
[----:B------:R-:W-:-:S02]  /*11780*/  FSEL R117, R50, -INF , !P3 ;  /* 0xff80000032757808 */ /* 0x000fc40005800000 */
[----:B------:R-:W-:Y:S02]  /*11790*/  ISETP.GE.AND P3, PT, R4, R102, PT ;  /* 0x000000660400720c */ /* 0x000fe40003f66270 */
[----:B------:R-:W-:Y:S02]  /*117a0*/  IADD3 R6, R8, 0x1, RZ ;  /* 0x0000000108067810 */ /* 0x000fe40007ffe0ff */
[----:B------:R-:W-:Y:S02]  /*117b0*/  FSEL R119, R54, -INF , !P1 ;  /* 0xff80000036777808 */ /* 0x000fe40004800000 */
        /* <DEDUP_REMOVED lines=63> */
[----:B------:R-:W-:Y:S02]  /*11bb0*/  LOP3.LUT R110, R111, 0x78, R110, 0xfe, !PT ;  /* 0x000000786f6e7812 */ /* 0x000fe400078efe6e */
[----:B------:R-:W-:Y:S02]  /*11bc0*/  FSEL R126, R53, -INF , !P4 ;  /* 0xff800000357e7808 */ /* 0x000fe40006000000 */
[----:B------:R-:W-:Y:S02]  /*11bd0*/  FSEL R135, R55, -INF , !P3 ;  /* 0xff80000037877808 */ /* 0x000fe40005800000 */
[----:B------:R-:W-:Y:S02]  /*11be0*/  FSEL R127, R51, -INF , !P1 ;  /* 0xff800000337f7808 */ /* 0x000fe40004800000 */
[----:B------:R-:W-:Y:S02]  /*11bf0*/  ISETP.GT.AND P6, PT, R172, R159, PT ;  /* 0x0000009fac00720c */ /* 0x000fe40003fc4270 */
[----:B------:R-:W-:-:S02]  /*11c00*/  ISETP.GE.AND P4, PT, R7, R102, PT ;  /* 0x000000660700720c */ /* 0x000fc40003f86270 */
[-C--:B------:R-:W-:Y:S02]  /*11c10*/  ISETP.GE.AND P3, PT, R7, R103.reuse, PT ;  /* 0x000000670700720c */ /* 0x080fe40003f66270 */
[-C--:B------:R-:W-:Y:S02]  /*11c20*/  ISETP.GE.AND P1, PT, R5, R102.reuse, PT ;  /* 0x000000660500720c */ /* 0x080fe40003f26270 */
[----:B------:R-:W-:Y:S02]  /*11c30*/  IADD3 R7, R8, 0x71, RZ ;  /* 0x0000007108077810 */ /* 0x000fe40007ffe0ff */
[----:B------:R-:W-:Y:S02]  /*11c40*/  FSEL R109, R46, -INF , !P5 ;  /* 0xff8000002e6d7808 */ /* 0x000fe40006800000 */
[C---:B------:R-:W-:Y:S02]  /*11c50*/  ISETP.GE.AND P5, PT, R110.reuse, R102, PT ;  /* 0x000000666e00720c */ /* 0x040fe40003fa6270 */
[----:B------:R-:W-:-:S02]  /*11c60*/  ISETP.GE.AND P0, PT, R110, R103, PT ;  /* 0x000000676e00720c */ /* 0x000fc40003f06270 */
        /* <DEDUP_REMOVED lines=15> */
[----:B------:R-:W-:Y:S02]  /*11d60*/  FSEL R57, R34, -INF , !P0 ;  /* 0xff80000022397808 */ /* 0x000fe40004000000 */
[----:B------:R-:W-:Y:S02]  /*11d70*/  FSEL R67, R32, -INF , !P5 ;  /* 0xff80000020437808 */ /* 0x000fe40006800000 */
[----:B------:R-:W-:-:S02]  /*11d80*/  FSEL R28, R28, -INF , !P4 ;  /* 0xff8000001c1c7808 */ /* 0x000fc40006000000 */
[----:B------:R-:W-:Y:S02]  /*11d90*/  FSEL R5, R30, -INF , !P2 ;  /* 0xff8000001e057808 */ /* 0x000fe40005000000 */
[----:B------:R-:W-:Y:S02]  /*11da0*/  ISETP.NE.AND P0, PT, R3, RZ, PT ;  /* 0x000000ff0300720c */ /* 0x000fe40003f05270 */
[----:B------:R-:W-:Y:S02]  /*11db0*/  FSEL R102, R33, -INF , !P3 ;  /* 0xff80000021667808 */ /* 0x000fe40005800000 */
[----:B------:R-:W-:Y:S01]  /*11dc0*/  FSEL R51, R35, -INF , !P1 ;  /* 0xff80000023337808 */ /* 0x000fe20004800000 */
[----:B------:R-:W-:Y:S05]  /*11dd0*/  @!P6 BRA `(.L_x_5939) ;  /* 0x000009d00000e947 */ /* 0x000fea0003800000 */
[----:B------:R-:W-:-:S13]  /*11de0*/  ISETP.NE.AND P5, PT, R166, RZ, PT ;  /* 0x000000ffa600720c */ /* 0x000fda0003fa5270 */
[----:B------:R-:W-:Y:S05]  /*11df0*/  @!P5 BRA `(.L_x_5940) ;  /* 0x000003a00000d947 */ /* 0x000fea0003800000 */
[----:B------:R-:W-:Y:S02]  /*11e00*/  IABS R7, c[0x0][0x2d0] ;  /* 0x0000b40000077a13 */ /* 0x000fe40000000000 */
[----:B------:R-:W-:Y:S02]  /*11e10*/  IABS R12, R111 ;  /* 0x0000006f000c7213 */ /* 0x000fe40000000000 */
[----:B------:R-:W1:Y:S01]  /*11e20*/  I2F.RP R8, R7 ;  /* 0x0000000700087306 */ /* 0x000e620000209400 */
[C---:B------:R-:W-:Y:S02]  /*11e30*/  IADD3 R9, R111.reuse, -0x80, RZ ;  /* 0xffffff806f097810 */ /* 0x040fe40007ffe0ff */
[----:B------:R-:W-:-:S04]  /*11e40*/  LOP3.LUT R111, R111, c[0x0][0x2d0], RZ, 0x3c, !PT ;  /* 0x0000b4006f6f7a12 */ /* 0x000fc800078e3cff */
[----:B------:R-:W-:Y:S01]  /*11e50*/  ISETP.GE.AND P3, PT, R111, RZ, PT ;  /* 0x000000ff6f00720c */ /* 0x000fe20003f66270 */
        /* <DEDUP_REMOVED lines=24> */
[----:B------:R-:W-:-:S02]  /*11fe0*/  ISETP.GE.U32.AND P5, PT, R8, R7, PT ;  /* 0x000000070800720c */ /* 0x000fc40003fa6070 */
[----:B------:R-:W-:-:S05]  /*11ff0*/  LOP3.LUT R7, RZ, c[0x0][0x2d0], RZ, 0x33, !PT ;  /* 0x0000b400ff077a12 */ /* 0x000fca00078e33ff */
[----:B------:R-:W-:-:S05]  /*12000*/  @P4 IADD3 R11, R11, 0x1, RZ ;  /* 0x000000010b0b4810 */ /* 0x000fca0007ffe0ff */
        /* <DEDUP_REMOVED lines=24> */
[----:B------:R-:W-:Y:S05]  /*12190*/  BRA `(.L_x_5941) ;  /* 0x0000003000007947 */ /* 0x000fea0003800000 */
.L_x_5940:
[----:B------:R-:W-:-:S05]  /*121a0*/  IMAD.MOV.U32 R10, RZ, RZ, c[0x0][0x198] ;  /* 0x00006600ff0a7624 */ /* 0x000fca00078e00ff */
[----:B------:R-:W-:-:S04]  /*121b0*/  LEA R10, -R10, RZ, 0x7 ;  /* 0x000000ff0a0a7211 */ /* 0x000fc800078e39ff */
[----:B------:R-:W-:-:S03]  /*121c0*/  SHF.R.S32.HI R7, RZ, 0x1f, R10 ;  /* 0x0000001fff077819 */ /* 0x000fc6000001140a */
.L_x_5941:
[----:B------:R-:W-:Y:S01]  /*121d0*/  @!P0 IMAD.MOV.U32 R16, RZ, RZ, c[0x0][0x198] ;  /* 0x00006600ff108624 */ /* 0x000fe200078e00ff */
[C---:B------:R-:W-:Y:S01]  /*121e0*/  @!P0 LEA R32, P1, R10.reuse, R170, 0x1 ;  /* 0x000000aa0a208211 */ /* 0x040fe200078208ff */
[--C-:B------:R-:W-:Y:S01]  /*121f0*/  @!P0 IMAD.MOV.U32 R11, RZ, RZ, R7.reuse ;  /* 0x000000ffff0b8224 */ /* 0x100fe200078e0007 */
[----:B------:R-:W-:Y:S01]  /*12200*/  @!P0 IADD3 R9, P3, R163, R10, RZ ;  /* 0x0000000aa3098210 */ /* 0x000fe20007f7e0ff */
[----:B------:R-:W-:Y:S01]  /*12210*/  @!P0 IMAD.MOV.U32 R14, RZ, RZ, c[0x0][0x19c] ;  /* 0x00006700ff0e8624 */ /* 0x000fe200078e00ff */
[----:B------:R-:W-:Y:S01]  /*12220*/  @!P0 LEA.HI.X R33, R10, R171, R7, 0x1, P1 ;  /* 0x000000ab0a218211 */ /* 0x000fe200008f0c07 */
[----:B------:R-:W-:Y:S01]  /*12230*/  @!P0 IMAD.WIDE.U32 R16, R16, 0x30, R10 ;  /* 0x0000003010108825 */ /* 0x000fe200078e000a */
[----:B------:R-:W-:Y:S01]  /*12240*/  @!P0 MOV R3, c[0x0][0x19c] ;  /* 0x0000670000038a02 */ /* 0x000fe20000000f00 */
[----:B------:R1:W-:Y:S01]  /*12250*/  @P0 STS.128 [R167+0x2000], RZ ;  /* 0x002000ffa7000388 */ /* 0x0003e20000000c00 */
[----:B------:R-:W-:Y:S01]  /*12260*/  BSSY B0, `(.L_x_5942) ;  /* 0x0000051000007945 */ /* 0x000fe20003800000 */
[----:B------:R-:W-:Y:S01]  /*12270*/  @!P0 IMAD R14, R14, 0x30, RZ ;  /* 0x000000300e0e8824 */ /* 0x000fe200078e02ff */
[----:B------:R-:W-:Y:S01]  /*12280*/  @!P0 LEA R18, P1, R16, R170, 0x1 ;  /* 0x000000aa10128211 */ /* 0x000fe200078208ff */
[----:B------:R-:W-:Y:S01]  /*12290*/  @!P0 IMAD.MOV.U32 R22, RZ, RZ, c[0x0][0x198] ;  /* 0x00006600ff168624 */ /* 0x000fe200078e00ff */
[----:B------:R-:W-:Y:S01]  /*122a0*/  @!PT LDS RZ, [RZ] ;  /* 0x00000000fffff984 */ /* 0x000fe20000000800 */
[----:B------:R-:W-:Y:S01]  /*122b0*/  @!PT LDS RZ, [RZ] ;  /* 0x00000000fffff984 */ /* 0x000fe20000000800 */
[----:B------:R-:W-:Y:S01]  /*122c0*/  @!PT LDS RZ, [RZ] ;  /* 0x00000000fffff984 */ /* 0x000fe20000000800 */
[----:B------:R1:W-:Y:S01]  /*122d0*/  @!P0 LDGSTS.E.BYPASS.LTC128B.128 [R167+0x2000], [R32.64] ;  /* 0x0200000020a78fae */ /* 0x0003e2000b901d46 */
[----:B------:R-:W-:Y:S01]  /*122e0*/  @!P0 IMAD.MOV.U32 R8, RZ, RZ, c[0x0][0x19c] ;  /* 0x00006700ff088624 */ /* 0x000fe200078e00ff */
[----:B------:R-:W-:Y:S01]  /*122f0*/  @!P0 IADD3 R14, R14, R17, RZ ;  /* 0x000000110e0e8210 */ /* 0x000fe20007ffe0ff */
[----:B------:R-:W-:Y:S01]  /*12300*/  @!P0 IMAD.MOV.U32 R20, RZ, RZ, c[0x0][0x198] ;  /* 0x00006600ff148624 */ /* 0x000fe200078e00ff */
[----:B------:R1:W-:Y:S01]  /*12310*/  @P0 STS.128 [R167+0x2800], RZ ;  /* 0x002800ffa7000388 */ /* 0x0003e20000000c00 */
[----:B------:R-:W-:Y:S01]  /*12320*/  @!P0 IMAD.MOV.U32 R12, RZ, RZ, c[0x0][0x19c] ;  /* 0x00006700ff0c8624 */ /* 0x000fe200078e00ff */
[----:B------:R-:W-:Y:S01]  /*12330*/  @!P0 LEA.HI.X R19, R16, R171, R14, 0x1, P1 ;  /* 0x000000ab10138211 */ /* 0x000fe200008f0c0e */
[----:B------:R-:W-:-:S04]  /*12340*/  @!P0 IMAD.WIDE.U32 R22, R22, 0x50, R10 ;  /* 0x0000005016168825 */ /* 0x000fc800078e000a */
[----:B------:R-:W-:Y:S01]  /*12350*/  @!P0 IMAD R8, R8, 0x50, RZ ;  /* 0x0000005008088824 */ /* 0x000fe200078e02ff */
[----:B------:R-:W-:Y:S01]  /*12360*/  @!P0 LEA R16, P2, R22, R170, 0x1 ;  /* 0x000000aa16108211 */ /* 0x000fe200078408ff */
[----:B------:R-:W-:-:S04]  /*12370*/  @!P0 IMAD.WIDE.U32 R20, R20, 0x60, R10 ;  /* 0x0000006014148825 */ /* 0x000fc800078e000a */
[----:B------:R-:W-:Y:S01]  /*12380*/  @!P0 IMAD R12, R12, 0x60, RZ ;  /* 0x000000600c0c8824 */ /* 0x000fe200078e02ff */
[----:B------:R-:W-:Y:S01]  /*12390*/  @!P0 LEA R14, P1, R20, R170, 0x1 ;  /* 0x000000aa140e8211 */ /* 0x000fe200078208ff */
[----:B------:R-:W-:Y:S02]  /*123a0*/  @!P0 IMAD.IADD R8, R8, 0x1, R23 ;  /* 0x0000000108088824 */ /* 0x000fe400078e0217 */
[----:B------:R-:W-:-:S03]  /*123b0*/  @!P0 IMAD.IADD R12, R12, 0x1, R21 ;  /* 0x000000010c0c8824 */ /* 0x000fc600078e0215 */
[-C--:B------:R-:W-:Y:S01]  /*123c0*/  @!P0 LEA.HI.X R17, R22, R171.reuse, R8, 0x1, P2 ;  /* 0x000000ab16118211 */ /* 0x080fe200010f0c08 */
[----:B------:R-:W-:Y:S01]  /*123d0*/  @!P0 IMAD.MOV.U32 R8, RZ, RZ, c[0x0][0x198] ;  /* 0x00006600ff088624 */ /* 0x000fe200078e00ff */
[-C--:B------:R-:W-:Y:S01]  /*123e0*/  @!P0 LEA.HI.X R15, R20, R171.reuse, R12, 0x1, P1 ;  /* 0x000000ab140f8211 */ /* 0x080fe200008f0c0c */
[----:B------:R-:W-:Y:S01]  /*123f0*/  @!P0 IMAD.X R12, R162, 0x1, R7, P3 ;  /* 0x00000001a20c8824 */ /* 0x000fe200018e0607 */
[C---:B------:R-:W-:Y:S02]  /*12400*/  @!P0 LEA R20, P2, R9.reuse, R170, 0x1 ;  /* 0x000000aa09148211 */ /* 0x040fe400078408ff */
[C---:B------:R-:W-:Y:S02]  /*12410*/  @!P0 LEA R11, P1, R8.reuse, R10, 0x5 ;  /* 0x0000000a080b8211 */ /* 0x040fe400078228ff */
[----:B------:R-:W-:Y:S02]  /*12420*/  @!P0 LEA.HI.X R21, R9, R171, R12, 0x1, P2 ;  /* 0x000000ab09158211 */ /* 0x000fe400010f0c0c */
[----:B------:R-:W-:Y:S01]  /*12430*/  @!P0 LEA.HI.X R12, R8, R7, R3, 0x5, P1 ;  /* 0x00000007080c8211 */ /* 0x000fe200008f2c03 */
[----:B------:R-:W-:Y:S01]  /*12440*/  @!P0 IMAD.MOV.U32 R3, RZ, RZ, c[0x0][0x198] ;  /* 0x00006600ff038624 */ /* 0x000fe200078e00ff */
[----:B------:R-:W-:Y:S01]  /*12450*/  @!P0 LEA R22, P2, R11, R170, 0x1 ;  /* 0x000000aa0b168211 */ /* 0x000fe200078408ff */
[----:B------:R-:W-:Y:S01]  /*12460*/  @!P0 IMAD.MOV.U32 R8, RZ, RZ, c[0x0][0x19c] ;  /* 0x00006700ff088624 */ /* 0x000fe200078e00ff */
[----:B------:R-:W-:Y:S01]  /*12470*/  @!PT LDS RZ, [RZ] ;  /* 0x00000000fffff984 */ /* 0x000fe20000000800 */
[----:B------:R-:W-:Y:S01]  /*12480*/  @!PT LDS RZ, [RZ] ;  /* 0x00000000fffff984 */ /* 0x000fe20000000800 */
[----:B------:R-:W-:Y:S01]  /*12490*/  @!PT LDS RZ, [RZ] ;  /* 0x00000000fffff984 */ /* 0x000fe20000000800 */
[----:B------:R1:W-:Y:S02]  /*124a0*/  @!P0 LDGSTS.E.BYPASS.LTC128B.128 [R167+0x2800], [R20.64] ;  /* 0x0280000014a78fae */ /* 0x0003e4000b901d46 */
[----:B------:R-:W-:-:S02]  /*124b0*/  @!P0 LEA R9, P1, R3, R10, 0x6 ;  /* 0x0000000a03098211 */ /* 0x000fc400078230ff */
[----:B------:R-:W-:Y:S01]  /*124c0*/  @!P0 LEA.HI.X R23, R11, R171, R12, 0x1, P2 ;  /* 0x000000ab0b178211 */ /* 0x000fe200010f0c0c */
[----:B------:R1:W-:Y:S01]  /*124d0*/  @P0 STS.128 [R167+0x3000], RZ ;  /* 0x003000ffa7000388 */ /* 0x0003e20000000c00 */
[----:B------:R-:W-:Y:S02]  /*124e0*/  @!P0 LEA.HI.X R8, R3, R7, R8, 0x6, P1 ;  /* 0x0000000703088211 */ /* 0x000fe400008f3408 */
[C---:B------:R-:W-:Y:S01]  /*124f0*/  @!P0 LEA R12, P1, R9.reuse, R170, 0x1 ;  /* 0x000000aa090c8211 */ /* 0x040fe200078208ff */
[----:B------:R-:W-:Y:S01]  /*12500*/  @!PT LDS RZ, [RZ] ;  /* 0x00000000fffff984 */ /* 0x000fe20000000800 */
[----:B------:R-:W-:Y:S01]  /*12510*/  @!PT LDS RZ, [RZ] ;  /* 0x00000000fffff984 */ /* 0x000fe20000000800 */
[----:B------:R-:W-:Y:S01]  /*12520*/  @!PT LDS RZ, [RZ] ;  /* 0x00000000fffff984 */ /* 0x000fe20000000800 */
[----:B------:R1:W-:Y:S03]  /*12530*/  @!P0 LDGSTS.E.BYPASS.LTC128B.128 [R167+0x3000], [R22.64] ;  /* 0x0300000016a78fae */ /* 0x0003e6000b901d46 */
        /* <DEDUP_REMOVED lines=35> */
.L_x_5943:
[----:B------:R-:W-:Y:S05]  /*12770*/  BSYNC B0 ;  /* 0x0000000000007941 */ /* 0x000fea0003800000 */
.L_x_5942:
[----:B------:R-:W0:Y:S01]  /*12780*/  LDGDEPBAR ;  /* 0x00000000000079af */ /* 0x000e220000000000 */
[----:B------:R-:W-:-:S04]  /*12790*/  LEA R170, P0, R10, R170, 0x1 ;  /* 0x000000aa0aaa7211 */ /* 0x000fc800078008ff */
[----:B------:R-:W-:Y:S02]  /*127a0*/  LEA.HI.X R171, R10, R171, R7, 0x1, P0 ;  /* 0x000000ab0aab7211 */ /* 0x000fe400000f0c07 */
.L_x_5939:
        /* <DEDUP_REMOVED lines=79> */
[----:B------:R-:W-:Y:S01]  /*12ca0*/  FSEL R111, R111, RZ, P1 ;  /* 0x000000ff6f6f7208 */ /* 0x000fe20000800000 */
[----:B------:R-:W-:Y:S01]  /*12cb0*/  LDSM.16.MT88.4 R8, [R152+0x6000] ;  /* 0x006000009808783b */ /* 0x000fe20000004200 */
[C---:B------:R-:W-:Y:S01]  /*12cc0*/  FSETP.NEU.FTZ.AND P0, PT, R3.reuse, -INF , PT ;  /* 0xff8000000300780b */ /* 0x040fe20003f1d000 */
[----:B------:R-:W-:Y:S02]  /*12cd0*/  FMUL.FTZ R56, R3, c[0x0][0x23c] ;  /* 0x00008f0003387a20 */ /* 0x000fe40000410000 */
[--C-:B------:R-:W-:Y:S02]  /*12ce0*/  FFMA.FTZ R107, R24, c[0x0][0x23c], -R111.reuse ;  /* 0x00008f00186b7a23 */ /* 0x100fe4000001086f */
[--C-:B------:R-:W-:Y:S01]  /*12cf0*/  FFMA.FTZ R124, R28, c[0x0][0x23c], -R111.reuse ;  /* 0x00008f001c7c7a23 */ /* 0x100fe2000001086f */
[----:B------:R-:W-:Y:S01]  /*12d00*/  FSEL R56, R56, RZ, P0 ;  /* 0x000000ff38387208 */ /* 0x000fe20000000000 */
[--C-:B------:R-:W-:Y:S02]  /*12d10*/  FFMA.FTZ R106, R6, c[0x0][0x23c], -R111.reuse ;  /* 0x00008f00066a7a23 */ /* 0x100fe4000001086f */
[----:B------:R-:W-:Y:S01]  /*12d20*/  FFMA.FTZ R58, R4, c[0x0][0x23c], -R111 ;  /* 0x00008f00043a7a23 */ /* 0x000fe2000001086f */
[----:B------:R-:W-:Y:S01]  /*12d30*/  MUFU.EX2 R107, R107 ;  /* 0x0000006b006b7308 */ /* 0x000fe20000000800 */
[--C-:B------:R-:W-:Y:S01]  /*12d40*/  FFMA.FTZ R122, R5, c[0x0][0x23c], -R56.reuse ;  /* 0x00008f00057a7a23 */ /* 0x100fe20000010838 */
[----:B------:R-:W-:Y:S01]  /*12d50*/  FSEL R5, R49, RZ, P1 ;  /* 0x000000ff31057208 */ /* 0x000fe20000800000 */
[----:B------:R-:W-:-:S02]  /*12d60*/  FFMA.FTZ R65, R137, c[0x0][0x23c], -R56 ;  /* 0x00008f0089417a23 */ /* 0x000fc40000010838 */
[--C-:B------:R-:W-:Y:S02]  /*12d70*/  FFMA.FTZ R103, R31, c[0x0][0x23c], -R56.reuse ;  /* 0x00008f001f677a23 */ /* 0x100fe40000010838 */
[----:B------:R-:W-:Y:S01]  /*12d80*/  FADD.FTZ R128, R2, -R5 ;  /* 0x8000000502807221 */ /* 0x000fe20000010000 */
[----:B------:R-:W-:Y:S01]  /*12d90*/  FSEL R5, R3, RZ, P0 ;  /* 0x000000ff03057208 */ /* 0x000fe20000000000 */
[----:B------:R-:W-:Y:S01]  /*12da0*/  MUFU.EX2 R124, R124 ;  /* 0x0000007c007c7308 */ /* 0x000fe20000000800 */
[----:B------:R-:W-:Y:S02]  /*12db0*/  FFMA.FTZ R116, R118, c[0x0][0x23c], -R111 ;  /* 0x00008f0076747a23 */ /* 0x000fe4000001086f */
[----:B------:R-:W-:Y:S02]  /*12dc0*/  FMUL.FTZ R128, R128, c[0x0][0x23c] ;  /* 0x00008f0080807a20 */ /* 0x000fe40000410000 */
[----:B------:R-:W-:Y:S02]  /*12dd0*/  FADD.FTZ R0, R0, -R5 ;  /* 0x8000000500007221 */ /* 0x000fe40000010000 */
[----:B------:R-:W-:Y:S01]  /*12de0*/  FFMA.FTZ R120, R133, c[0x0][0x23c], -R56 ;  /* 0x00008f0085787a23 */ /* 0x000fe20000010838 */
[----:B------:R-:W1:Y:S01]  /*12df0*/  MUFU.EX2 R106, R106 ;  /* 0x0000006a006a7308 */ /* 0x000e620000000800 */
[----:B------:R-:W-:-:S02]  /*12e00*/  FMUL.FTZ R137, R0, c[0x0][0x23c] ;  /* 0x00008f0000897a20 */ /* 0x000fc40000410000 */
[--C-:B------:R-:W-:Y:S02]  /*12e10*/  FFMA.FTZ R0, R27, c[0x0][0x23c], -R56.reuse ;  /* 0x00008f001b007a23 */ /* 0x100fe40000010838 */
[----:B------:R-:W2:Y:S01]  /*12e20*/  LDSM.16.MT88.4 R24, [R149+0x6000] ;  /* 0x006000009518783b */ /* 0x000ea20000004200 */
[--C-:B------:R-:W-:Y:S02]  /*12e30*/  FFMA.FTZ R121, R194, c[0x0][0x23c], -R111.reuse ;  /* 0x00008f00c2797a23 */ /* 0x100fe4000001086f */
[----:B------:R-:W3:Y:S01]  /*12e40*/  MUFU.EX2 R58, R58 ;  /* 0x0000003a003a7308 */ /* 0x000ee20000000800 */
[--C-:B------:R-:W-:Y:S02]  /*12e50*/  FFMA.FTZ R2, R42, c[0x0][0x23c], -R111.reuse ;  /* 0x00008f002a027a23 */ /* 0x100fe4000001086f */
[----:B------:R-:W-:Y:S02]  /*12e60*/  FFMA.FTZ R123, R40, c[0x0][0x23c], -R111 ;  /* 0x00008f00287b7a23 */ /* 0x000fe4000001086f */
[----:B------:R-:W-:-:S02]  /*12e70*/  FFMA.FTZ R133, R199, c[0x0][0x23c], -R56 ;  /* 0x00008f00c7857a23 */ /* 0x000fc40000010838 */
[--C-:B------:R-:W-:Y:S01]  /*12e80*/  FFMA.FTZ R131, R131, c[0x0][0x23c], -R56.reuse ;  /* 0x00008f0083837a23 */ /* 0x100fe20000010838 */
[----:B------:R-:W-:Y:S01]  /*12e90*/  MUFU.EX2 R122, R122 ;  /* 0x0000007a007a7308 */ /* 0x000fe20000000800 */
[----:B-1----:R-:W-:Y:S01]  /*12ea0*/  F2FP.PACK_AB R32, R106, R124 ;  /* 0x0000007c6a20723e */ /* 0x002fe200000000ff */
[--C-:B------:R-:W-:Y:S02]  /*12eb0*/  FFMA.FTZ R118, R197, c[0x0][0x23c], -R56.reuse ;  /* 0x00008f00c5767a23 */ /* 0x100fe40000010838 */
[----:B------:R-:W-:Y:S02]  /*12ec0*/  FFMA.FTZ R134, R134, c[0x0][0x23c], -R111 ;  /* 0x00008f0086867a23 */ /* 0x000fe4000001086f */
[--C-:B------:R-:W-:Y:S02]  /*12ed0*/  FFMA.FTZ R109, R109, c[0x0][0x23c], -R56.reuse ;  /* 0x00008f006d6d7a23 */ /* 0x100fe40000010838 */
[----:B------:R-:W1:Y:S01]  /*12ee0*/  MUFU.EX2 R103, R103 ;  /* 0x0000006700677308 */ /* 0x000e620000000800 */
[----:B---3--:R-:W-:Y:S01]  /*12ef0*/  F2FP.PACK_AB R34, R58, R107 ;  /* 0x0000006b3a22723e */ /* 0x008fe200000000ff */
[----:B------:R-:W-:-:S02]  /*12f00*/  FFMA.FTZ R115, R115, c[0x0][0x23c], -R56 ;  /* 0x00008f0073737a23 */ /* 0x000fc40000010838 */
[--C-:B------:R-:W-:Y:S02]  /*12f10*/  FFMA.FTZ R50, R50, c[0x0][0x23c], -R111.reuse ;  /* 0x00008f0032327a23 */ /* 0x100fe4000001086f */
[--C-:B------:R-:W-:Y:S02]  /*12f20*/  FFMA.FTZ R59, R59, c[0x0][0x23c], -R56.reuse ;  /* 0x00008f003b3b7a23 */ /* 0x100fe40000010838 */
[----:B------:R-:W-:Y:S01]  /*12f30*/  MUFU.EX2 R65, R65 ;  /* 0x0000004100417308 */ /* 0x000fe20000000800 */
[--C-:B------:R-:W-:Y:S02]  /*12f40*/  FFMA.FTZ R51, R51, c[0x0][0x23c], -R56.reuse ;  /* 0x00008f0033337a23 */ /* 0x100fe40000010838 */
[----:B------:R-:W-:Y:S02]  /*12f50*/  FFMA.FTZ R104, R104, c[0x0][0x23c], -R111 ;  /* 0x00008f0068687a23 */ /* 0x000fe4000001086f */
[----:B------:R-:W-:-:S03]  /*12f60*/  FFMA.FTZ R48, R48, c[0x0][0x23c], -R56 ;  /* 0x00008f0030307a23 */ /* 0x000fc60000010838 */
[----:B------:R-:W3:Y:S01]  /*12f70*/  MUFU.EX2 R128, R128 ;  /* 0x0000008000807308 */ /* 0x000ee20000000800 */
[----:B-1----:R-:W-:-:S07]  /*12f80*/  F2FP.PACK_AB R33, R103, R122 ;  /* 0x0000007a6721723e */ /* 0x002fce00000000ff */
[----:B------:R-:W1:Y:S08]  /*12f90*/  MUFU.EX2 R137, R137 ;  /* 0x0000008900897308 */ /* 0x000e700000000800 */
[----:B------:R-:W4:Y:S01]  /*12fa0*/  MUFU.EX2 R0, R0 ;  /* 0x0000000000007308 */ /* 0x000f220000000800 */
[-C--:B---3--:R-:W-:Y:S02]  /*12fb0*/  FMUL.FTZ R20, R76, R128.reuse ;  /* 0x000000804c147220 */ /* 0x088fe40000410000 */
[----:B------:R-:W-:-:S02]  /*12fc0*/  FMUL.FTZ R21, R77, R128 ;  /* 0x000000804d157220 */ /* 0x000fc40000410000 */
[-C--:B------:R-:W-:Y:S02]  /*12fd0*/  FMUL.FTZ R80, R80, R128.reuse ;  /* 0x0000008050507220 */ /* 0x080fe40000410000 */
[-C--:B------:R-:W-:Y:S01]  /*12fe0*/  FMUL.FTZ R81, R81, R128.reuse ;  /* 0x0000008051517220 */ /* 0x080fe20000410000 */
[----:B------:R-:W-:Y:S01]  /*12ff0*/  MUFU.EX2 R121, R121 ;  /* 0x0000007900797308 */ /* 0x000fe20000000800 */
[-C--:B-1----:R-:W-:Y:S02]  /*13000*/  FMUL.FTZ R22, R78, R137.reuse ;  /* 0x000000894e167220 */ /* 0x082fe40000410000 */
[-C--:B------:R-:W-:Y:S02]  /*13010*/  FMUL.FTZ R23, R79, R137.reuse ;  /* 0x000000894f177220 */ /* 0x080fe40000410000 */
[-C--:B------:R-:W-:Y:S02]  /*13020*/  FMUL.FTZ R82, R82, R137.reuse ;  /* 0x0000008952527220 */ /* 0x080fe40000410000 */
[----:B------:R-:W-:Y:S01]  /*13030*/  FMUL.FTZ R83, R83, R137 ;  /* 0x0000008953537220 */ /* 0x000fe20000410000 */
[----:B----4-:R-:W-:Y:S01]  /*13040*/  F2FP.PACK_AB R35, R0, R65 ;  /* 0x000000410023723e */ /* 0x010fe200000000ff */
[-C--:B------:R-:W-:Y:S01]  /*13050*/  FMUL.FTZ R4, R96, R128.reuse ;  /* 0x0000008060047220 */ /* 0x080fe20000410000 */
[----:B------:R-:W1:Y:S01]  /*13060*/  MUFU.EX2 R2, R2 ;  /* 0x0000000200027308 */ /* 0x000e620000000800 */
[----:B------:R-:W-:-:S02]  /*13070*/  FMUL.FTZ R5, R97, R128 ;  /* 0x0000008061057220 */ /* 0x000fc40000410000 */
[-C--:B------:R-:W-:Y:S02]  /*13080*/  FMUL.FTZ R6, R98, R137.reuse ;  /* 0x0000008962067220 */ /* 0x080fe40000410000 */
[-C--:B------:R-:W-:Y:S01]  /*13090*/  FMUL.FTZ R7, R99, R137.reuse ;  /* 0x0000008963077220 */ /* 0x080fe20000410000 */
[C---:B--2---:R-:W-:Y:S01]  /*130a0*/  HMMA.16816.F32 R20, R32.reuse, R24, R20 ;  /* 0x000000182014723c */ /* 0x044fe20000001814 */
[-C--:B------:R-:W-:Y:S01]  /*130b0*/  FMUL.FTZ R12, R72, R128.reuse ;  /* 0x00000080480c7220 */ /* 0x080fe20000410000 */
[----:B------:R-:W-:Y:S01]  /*130c0*/  MUFU.EX2 R116, R116 ;  /* 0x0000007400747308 */ /* 0x000fe20000000800 */
[-C--:B------:R-:W-:Y:S02]  /*130d0*/  FMUL.FTZ R13, R73, R128.reuse ;  /* 0x00000080490d7220 */ /* 0x080fe40000410000 */
[-C--:B------:R-:W-:Y:S02]  /*130e0*/  FMUL.FTZ R14, R74, R137.reuse ;  /* 0x000000894a0e7220 */ /* 0x080fe40000410000 */
[----:B------:R-:W-:Y:S01]  /*130f0*/  FMUL.FTZ R15, R75, R137 ;  /* 0x000000894b0f7220 */ /* 0x000fe20000410000 */
[C---:B------:R-:W-:Y:S01]  /*13100*/  HMMA.16816.F32 R24, R32.reuse, R26, R80 ;  /* 0x0000001a2018723c */ /* 0x040fe20000001850 */
[-C--:B------:R-:W-:Y:S01]  /*13110*/  FMUL.FTZ R68, R68, R128.reuse ;  /* 0x0000008044447220 */ /* 0x080fe20000410000 */
[----:B------:R-:W2:Y:S01]  /*13120*/  MUFU.EX2 R123, R123 ;  /* 0x0000007b007b7308 */ /* 0x000ea20000000800 */
[-C--:B------:R-:W-:Y:S01]  /*13130*/  FMUL.FTZ R69, R69, R128.reuse ;  /* 0x0000008045457220 */ /* 0x080fe20000410000 */
[----:B-1----:R-:W-:Y:S01]  /*13140*/  F2FP.PACK_AB R40, R2, R121 ;  /* 0x000000790228723e */ /* 0x002fe200000000ff */
[-C--:B------:R-:W-:Y:S01]  /*13150*/  FMUL.FTZ R70, R70, R137.reuse ;  /* 0x0000008946467220 */ /* 0x080fe20000410000 */
[----:B------:R-:W-:Y:S01]  /*13160*/  LDSM.16.MT88.4 R80, [R149+0x7800] ;  /* 0x007800009550783b */ /* 0x000fe20000004200 */
[----:B------:R-:W-:Y:S01]  /*13170*/  FMUL.FTZ R71, R71, R137 ;  /* 0x0000008947477220 */ /* 0x000fe20000410000 */
[----:B------:R-:W-:Y:S01]  /*13180*/  HMMA.16816.F32 R4, R32, R8, R4 ;  /* 0x000000082004723c */ /* 0x000fe20000001804 */
[-C--:B------:R-:W-:Y:S01]  /*13190*/  FMUL.FTZ R92, R92, R128.reuse ;  /* 0x000000805c5c7220 */ /* 0x080fe20000410000 */
[----:B------:R-:W-:Y:S01]  /*131a0*/  MUFU.EX2 R120, R120 ;  /* 0x0000007800787308 */ /* 0x000fe20000000800 */
[----:B------:R-:W-:-:S02]  /*131b0*/  FMUL.FTZ R93, R93, R128 ;  /* 0x000000805d5d7220 */ /* 0x000fc40000410000 */
[-C--:B------:R-:W-:Y:S02]  /*131c0*/  FMUL.FTZ R94, R94, R137.reuse ;  /* 0x000000895e5e7220 */ /* 0x080fe40000410000 */
[-C--:B------:R-:W-:Y:S01]  /*131d0*/  FMUL.FTZ R95, R95, R137.reuse ;  /* 0x000000895f5f7220 */ /* 0x080fe20000410000 */
[C---:B------:R-:W-:Y:S01]  /*131e0*/  HMMA.16816.F32 R12, R32.reuse, R16, R12 ;  /* 0x00000010200c723c */ /* 0x040fe2000000180c */
[-C--:B------:R-:W-:Y:S01]  /*131f0*/  FMUL.FTZ R28, R88, R128.reuse ;  /* 0x00000080581c7220 */ /* 0x080fe20000410000 */
[----:B------:R-:W1:Y:S01]  /*13200*/  MUFU.EX2 R133, R133 ;  /* 0x0000008500857308 */ /* 0x000e620000000800 */
[----:B------:R-:W-:Y:S01]  /*13210*/  FMUL.FTZ R29, R89, R128 ;  /* 0x00000080591d7220 */ /* 0x000fe20000410000 */
[----:B--2---:R-:W-:Y:S01]  /*13220*/  F2FP.PACK_AB R42, R123, R116 ;  /* 0x000000747b2a723e */ /* 0x004fe200000000ff */
[-C--:B------:R-:W-:Y:S02]  /*13230*/  FMUL.FTZ R30, R90, R137.reuse ;  /* 0x000000895a1e7220 */ /* 0x080fe40000410000 */
[-C--:B------:R-:W-:Y:S01]  /*13240*/  FMUL.FTZ R31, R91, R137.reuse ;  /* 0x000000895b1f7220 */ /* 0x080fe20000410000 */
[----:B------:R-:W-:Y:S01]  /*13250*/  HMMA.16816.F32 R8, R32, R10, R68 ;  /* 0x0000000a2008723c */ /* 0x000fe20000001844 */
[-C--:B------:R-:W-:Y:S01]  /*13260*/  FMUL.FTZ R84, R84, R128.reuse ;  /* 0x0000008054547220 */ /* 0x080fe20000410000 */
[----:B------:R-:W-:Y:S01]  /*13270*/  MUFU.EX2 R131, R131 ;  /* 0x0000008300837308 */ /* 0x000fe20000000800 */
[----:B------:R-:W-:Y:S01]  /*13280*/  FMUL.FTZ R85, R85, R128 ;  /* 0x0000008055557220 */ /* 0x000fe20000410000 */
[----:B------:R-:W-:Y:S01]  /*13290*/  LDSM.16.MT88.4 R68, [R152+0x7800] ;  /* 0x007800009844783b */ /* 0x000fe20000004200 */
[----:B------:R-:W-:-:S02]  /*132a0*/  FMUL.FTZ R86, R86, R137 ;  /* 0x0000008956567220 */ /* 0x000fc40000410000 */
[-C--:B------:R-:W-:Y:S01]  /*132b0*/  FMUL.FTZ R87, R87, R137.reuse ;  /* 0x0000008957577220 */ /* 0x080fe20000410000 */
[C---:B------:R-:W-:Y:S01]  /*132c0*/  HMMA.16816.F32 R16, R32.reuse, R18, R92 ;  /* 0x000000122010723c */ /* 0x040fe2000000185c */
[----:B------:R-:W-:Y:S01]  /*132d0*/  LDSM.16.MT88.4 R92, [R150+0x7800] ;  /* 0x00780000965c783b */ /* 0x000fe20000004200 */
[----:B------:R-:W2:Y:S01]  /*132e0*/  MUFU.EX2 R118, R118 ;  /* 0x0000007600767308 */ /* 0x000ea20000000800 */
[----:B-1----:R-:W-:Y:S01]  /*132f0*/  F2FP.PACK_AB R41, R133, R120 ;  /* 0x000000788529723e */ /* 0x002fe200000000ff */
[----:B------:R-:W-:Y:S02]  /*13300*/  FFMA.FTZ R177, R177, R128, R124 ;  /* 0x00000080b1b17223 */ /* 0x000fe4000001007c */
[----:B------:R-:W-:Y:S02]  /*13310*/  FFMA.FTZ R122, R178, R137, R122 ;  /* 0x00000089b27a7223 */ /* 0x000fe4000001007a */
[----:B------:R-:W-:Y:S01]  /*13320*/  HMMA.16816.F32 R28, R32, R36, R28 ;  /* 0x00000024201c723c */ /* 0x000fe2000000181c */
[----:B------:R-:W-:Y:S01]  /*13330*/  FADD.FTZ R106, R106, R177 ;  /* 0x000000b16a6a7221 */ /* 0x000fe20000010000 */
[----:B------:R-:W-:Y:S01]  /*13340*/  MUFU.EX2 R50, R50 ;  /* 0x0000003200327308 */ /* 0x000fe20000000800 */
[----:B------:R-:W-:-:S02]  /*13350*/  FADD.FTZ R122, R103, R122 ;  /* 0x0000007a677a7221 */ /* 0x000fc40000010000 */
[----:B------:R-:W-:Y:S02]  /*13360*/  FADD.FTZ R107, R107, R106 ;  /* 0x0000006a6b6b7221 */ /* 0x000fe40000010000 */
[----:B------:R-:W-:Y:S01]  /*13370*/  FADD.FTZ R65, R65, R122 ;  /* 0x0000007a41417221 */ /* 0x000fe20000010000 */
[----:B------:R-:W-:Y:S01]  /*13380*/  HMMA.16816.F32 R32, R32, R38, R84 ;  /* 0x000000262020723c */ /* 0x000fe20000001854 */
[----:B------:R-:W1:Y:S01]  /*13390*/  LDSM.16.MT88.4 R36, [R148+0x6800] ;  /* 0x006800009424783b */ /* 0x000e620000004200 */
[----:B--2---:R-:W-:Y:S01]  /*133a0*/  F2FP.PACK_AB R43, R118, R131 ;  /* 0x00000083762b723e */ /* 0x004fe200000000ff */
[----:B------:R-:W-:Y:S01]  /*133b0*/  FADD.FTZ R58, R58, R107 ;  /* 0x0000006b3a3a7221 */ /* 0x000fe20000010000 */
[----:B------:R-:W-:Y:S01]  /*133c0*/  MUFU.EX2 R59, R59 ;  /* 0x0000003b003b7308 */ /* 0x000fe20000000800 */
[----:B------:R-:W-:Y:S02]  /*133d0*/  FADD.FTZ R65, R0, R65 ;  /* 0x0000004100417221 */ /* 0x000fe40000010000 */
[----:B------:R-:W-:-:S02]  /*133e0*/  FADD.FTZ R121, R121, R58 ;  /* 0x0000003a79797221 */ /* 0x000fc40000010000 */
[C---:B------:R-:W-:Y:S01]  /*133f0*/  HMMA.16816.F32 R20, R40.reuse, R44, R20 ;  /* 0x0000002c2814723c */ /* 0x040fe20000001814 */
[----:B------:R-:W-:Y:S02]  /*13400*/  FADD.FTZ R120, R120, R65 ;  /* 0x0000004178787221 */ /* 0x000fe40000010000 */
[----:B------:R-:W-:Y:S01]  /*13410*/  FADD.FTZ R65, R2, R121 ;  /* 0x0000007902417221 */ /* 0x000fe20000010000 */
[----:B------:R-:W-:Y:S01]  /*13420*/  MUFU.EX2 R0, R48 ;  /* 0x0000003000007308 */ /* 0x000fe20000000800 */
[----:B------:R-:W-:Y:S02]  /*13430*/  FADD.FTZ R120, R133, R120 ;  /* 0x0000007885787221 */ /* 0x000fe40000010000 */
[----:B------:R-:W-:Y:S01]  /*13440*/  FFMA.FTZ R177, R102, c[0x0][0x23c], -R111 ;  /* 0x00008f0066b17a23 */ /* 0x000fe2000001086f */
[----:B------:R-:W-:Y:S01]  /*13450*/  HMMA.16816.F32 R24, R40, R46, R24 ;  /* 0x0000002e2818723c */ /* 0x000fe20000001818 */
[----:B------:R-:W2:Y:S01]  /*13460*/  LDSM.16.MT88.4 R44, [R152+0x7000] ;  /* 0x00700000982c783b */ /* 0x000ea20000004200 */
[----:B------:R-:W-:-:S02]  /*13470*/  FADD.FTZ R131, R131, R120 ;  /* 0x0000007883837221 */ /* 0x000fc40000010000 */
[--C-:B------:R-:W-:Y:S01]  /*13480*/  FFMA.FTZ R2, R57, c[0x0][0x23c], -R56.reuse ;  /* 0x00008f0039027a23 */ /* 0x100fe20000010838 */
[----:B------:R-:W-:Y:S01]  /*13490*/  MUFU.EX2 R177, R177 ;  /* 0x000000b100b17308 */ /* 0x000fe20000000800 */
[----:B------:R-:W-:Y:S02]  /*134a0*/  FADD.FTZ R118, R118, R131 ;  /* 0x0000008376767221 */ /* 0x000fe40000010000 */
[C---:B------:R-:W-:Y:S05]  /*134b0*/  HMMA.16816.F32 R4, R40.reuse, R60, R4 ;  /* 0x0000003c2804723c */ /* 0x040fea0000001804 */
[----:B------:R-:W-:Y:S02]  /*134c0*/  MUFU.EX2 R2, R2 ;  /* 0x0000000200027308 */ /* 0x000fe40000000800 */
[--C-:B------:R-:W-:Y:S01]  /*134d0*/  FFMA.FTZ R61, R189, c[0x0][0x23c], -R56.reuse ;  /* 0x00008f00bd3d7a23 */ /* 0x100fe20000010838 */
[----:B------:R-:W-:Y:S01]  /*134e0*/  HMMA.16816.F32 R8, R40, R62, R8 ;  /* 0x0000003e2808723c */ /* 0x000fe20000001808 */
[----:B------:R-:W-:-:S04]  /*134f0*/  FFMA.FTZ R60, R193, c[0x0][0x23c], -R56 ;  /* 0x00008f00c13c7a23 */ /* 0x000fc80000010838 */
        /* <DEDUP_REMOVED lines=10> */
[----:B-1----:R-:W-:Y:S01]  /*135a0*/  HMMA.16816.F32 R28, R40, R36, R28 ;  /* 0x00000024281c723c */ /* 0x002fe2000000181c */
[----:B------:R-:W-:-:S04]  /*135b0*/  FFMA.FTZ R55, R190, c[0x0][0x23c], -R111 ;  /* 0x00008f00be377a23 */ /* 0x000fc8000001086f */
[----:B------:R-:W1:Y:S03]  /*135c0*/  MUFU.EX2 R54, R54 ;  /* 0x0000003600367308 */ /* 0x000e660000000800 */
[----:B------:R-:W-:Y:S01]  /*135d0*/  HMMA.16816.F32 R32, R40, R38, R32 ;  /* 0x000000262820723c */ /* 0x000fe20000001820 */
[----:B------:R-:W3:Y:S04]  /*135e0*/  LDSM.16.MT88.4 R40, [R150+0x7000] ;  /* 0x007000009628783b */ /* 0x000ee80000004200 */
[----:B------:R-:W-:Y:S01]  /*135f0*/  MUFU.EX2 R52, R52 ;  /* 0x0000003400347308 */ /* 0x000fe20000000800 */
[----:B------:R-:W4:Y:S07]  /*13600*/  LDSM.16.MT88.4 R36, [R149+0x7000] ;  /* 0x007000009524783b */ /* 0x000f2e0000004200 */
[----:B------:R-:W5:Y:S01]  /*13610*/  MUFU.EX2 R55, R55 ;  /* 0x0000003700377308 */ /* 0x000f620000000800 */
[----:B-1----:R-:W-:-:S07]  /*13620*/  F2FP.PACK_AB R84, R54, R53 ;  /* 0x000000353654723e */ /* 0x002fce00000000ff */
[----:B------:R-:W1:Y:S08]  /*13630*/  MUFU.EX2 R62, R62 ;  /* 0x0000003e003e7308 */ /* 0x000e700000000800 */
[----:B------:R-:W2:Y:S01]  /*13640*/  MUFU.EX2 R60, R60 ;  /* 0x0000003c003c7308 */ /* 0x000ea20000000800 */
[----:B-----5:R-:W-:Y:S02]  /*13650*/  F2FP.PACK_AB R86, R55, R52 ;  /* 0x000000343756723e */ /* 0x020fe400000000ff */
[----:B-1----:R-:W-:Y:S01]  /*13660*/  F2FP.PACK_AB R85, R62, R63 ;  /* 0x0000003f3e55723e */ /* 0x002fe200000000ff */
[----:B------:R-:W-:-:S04]  /*13670*/  FADD.FTZ R63, R63, R118 ;  /* 0x000000763f3f7221 */ /* 0x000fc80000010000 */
[----:B------:R-:W-:Y:S01]  /*13680*/  MUFU.EX2 R51, R51 ;  /* 0x0000003300337308 */ /* 0x000fe20000000800 */
[----:B------:R-:W-:Y:S01]  /*13690*/  FADD.FTZ R62, R62, R63 ;  /* 0x0000003f3e3e7221 */ /* 0x000fe20000010000 */
[----:B--2---:R-:W-:-:S03]  /*136a0*/  F2FP.PACK_AB R87, R60, R61 ;  /* 0x0000003d3c57723e */ /* 0x004fc600000000ff */
[----:B------:R-:W-:-:S04]  /*136b0*/  FADD.FTZ R61, R61, R62 ;  /* 0x0000003e3d3d7221 */ /* 0x000fc80000010000 */
[----:B------:R-:W-:Y:S01]  /*136c0*/  FADD.FTZ R60, R60, R61 ;  /* 0x0000003d3c3c7221 */ /* 0x000fe20000010000 */
[C---:B------:R-:W-:Y:S01]  /*136d0*/  HMMA.16816.F32 R96, R84.reuse, R44, R4 ;  /* 0x0000002c5460723c */ /* 0x040fe20000001804 */
[----:B------:R-:W1:Y:S06]  /*136e0*/  LDSM.16.MT88.4 R4, [R148+0x7000] ;  /* 0x007000009404783b */ /* 0x000e6c0000004200 */
[--C-:B------:R-:W-:Y:S01]  /*136f0*/  FFMA.FTZ R44, R119, c[0x0][0x23c], -R56.reuse ;  /* 0x00008f00772c7a23 */ /* 0x100fe20000010838 */
[----:B---3--:R-:W-:Y:S01]  /*13700*/  HMMA.16816.F32 R12, R84, R40, R12 ;  /* 0x00000028540c723c */ /* 0x008fe2000000180c */
[----:B------:R-:W-:-:S02]  /*13710*/  FFMA.FTZ R45, R117, c[0x0][0x23c], -R56 ;  /* 0x00008f00752d7a23 */ /* 0x000fc40000010838 */
[--C-:B------:R-:W-:Y:S02]  /*13720*/  FFMA.FTZ R117, R112, c[0x0][0x23c], -R111.reuse ;  /* 0x00008f0070757a23 */ /* 0x100fe4000001086f */
[----:B------:R-:W-:Y:S01]  /*13730*/  MUFU.EX2 R44, R44 ;  /* 0x0000002c002c7308 */ /* 0x000fe20000000800 */
[--C-:B------:R-:W-:Y:S02]  /*13740*/  FFMA.FTZ R119, R110, c[0x0][0x23c], -R111.reuse ;  /* 0x00008f006e777a23 */ /* 0x100fe4000001086f */
[C---:B------:R-:W-:Y:S01]  /*13750*/  HMMA.16816.F32 R16, R84.reuse, R42, R16 ;  /* 0x0000002a5410723c */ /* 0x040fe20000001810 */
[----:B------:R-:W-:Y:S02]  /*13760*/  FFMA.FTZ R40, R174, c[0x0][0x23c], -R111 ;  /* 0x00008f00ae287a23 */ /* 0x000fe4000001086f */
[--C-:B------:R-:W-:Y:S02]  /*13770*/  FFMA.FTZ R41, R181, c[0x0][0x23c], -R56.reuse ;  /* 0x00008f00b5297a23 */ /* 0x100fe40000010838 */
[----:B------:R-:W-:Y:S02]  /*13780*/  MUFU.EX2 R45, R45 ;  /* 0x0000002d002d7308 */ /* 0x000fe40000000800 */
[--C-:B------:R-:W-:Y:S01]  /*13790*/  FFMA.FTZ R43, R183, c[0x0][0x23c], -R56.reuse ;  /* 0x00008f00b72b7a23 */ /* 0x100fe20000010838 */
[----:B----4-:R-:W-:Y:S01]  /*137a0*/  HMMA.16816.F32 R20, R84, R36, R20 ;  /* 0x000000245414723c */ /* 0x010fe20000001814 */
[----:B------:R-:W-:-:S04]  /*137b0*/  FFMA.FTZ R42, R187, c[0x0][0x23c], -R56 ;  /* 0x00008f00bb2a7a23 */ /* 0x000fc80000010838 */
[----:B------:R-:W-:Y:S02]  /*137c0*/  MUFU.EX2 R40, R40 ;  /* 0x0000002800287308 */ /* 0x000fe40000000800 */
[--C-:B------:R-:W-:Y:S01]  /*137d0*/  FFMA.FTZ R37, R184, c[0x0][0x23c], -R111.reuse ;  /* 0x00008f00b8257a23 */ /* 0x100fe2000001086f */
[----:B------:R-:W-:Y:S01]  /*137e0*/  HMMA.16816.F32 R24, R84, R38, R24 ;  /* 0x000000265418723c */ /* 0x000fe20000001818 */
[----:B------:R-:W-:-:S04]  /*137f0*/  FFMA.FTZ R36, R176, c[0x0][0x23c], -R111 ;  /* 0x00008f00b0247a23 */ /* 0x000fc8000001086f */
[----:B------:R-:W2:Y:S02]  /*13800*/  MUFU.EX2 R37, R37 ;  /* 0x0000002500257308 */ /* 0x000ea40000000800 */
[----:B------:R-:W-:Y:S01]  /*13810*/  FFMA.FTZ R39, R182, c[0x0][0x23c], -R111 ;  /* 0x00008f00b6277a23 */ /* 0x000fe2000001086f */
[----:B------:R-:W-:Y:S01]  /*13820*/  HMMA.16816.F32 R8, R84, R46, R8 ;  /* 0x0000002e5408723c */ /* 0x000fe20000001808 */
[----:B------:R-:W-:-:S04]  /*13830*/  FFMA.FTZ R38, R185, c[0x0][0x23c], -R56 ;  /* 0x00008f00b9267a23 */ /* 0x000fc80000010838 */
[----:B------:R-:W-:Y:S02]  /*13840*/  MUFU.EX2 R36, R36 ;  /* 0x0000002400247308 */ /* 0x000fe40000000800 */
[--C-:B------:R-:W-:Y:S01]  /*13850*/  FFMA.FTZ R47, R135, c[0x0][0x23c], -R56.reuse ;  /* 0x00008f00872f7a23 */ /* 0x100fe20000010838 */
[----:B-1----:R-:W-:Y:S01]  /*13860*/  HMMA.16816.F32 R28, R84, R4, R28 ;  /* 0x00000004541c723c */ /* 0x002fe2000000181c */
[----:B------:R-:W-:-:S04]  /*13870*/  FFMA.FTZ R46, R127, c[0x0][0x23c], -R56 ;  /* 0x00008f007f2e7a23 */ /* 0x000fc80000010838 */
[----:B------:R-:W1:Y:S02]  /*13880*/  MUFU.EX2 R39, R39 ;  /* 0x0000002700277308 */ /* 0x000e640000000800 */
[----:B--2---:R-:W-:Y:S01]  /*13890*/  F2FP.PACK_AB R4, R37, R40 ;  /* 0x000000282504723e */ /* 0x004fe200000000ff */
[----:B------:R-:W-:Y:S05]  /*138a0*/  HMMA.16816.F32 R84, R84, R6, R32 ;  /* 0x000000065454723c */ /* 0x000fea0000001820 */
[----:B------:R-:W-:Y:S02]  /*138b0*/  MUFU.EX2 R43, R43 ;  /* 0x0000002b002b7308 */ /* 0x000fe40000000800 */
[----:B------:R-:W-:-:S02]  /*138c0*/  FFMA.FTZ R32, R132, c[0x0][0x23c], -R111 ;  /* 0x00008f0084207a23 */ /* 0x000fc4000001086f */
[--C-:B------:R-:W-:Y:S02]  /*138d0*/  FFMA.FTZ R33, R138, c[0x0][0x23c], -R111.reuse ;  /* 0x00008f008a217a23 */ /* 0x100fe4000001086f */
[--C-:B------:R-:W-:Y:S02]  /*138e0*/  FFMA.FTZ R34, R108, c[0x0][0x23c], -R111.reuse ;  /* 0x00008f006c227a23 */ /* 0x100fe4000001086f */
[----:B------:R-:W2:Y:S01]  /*138f0*/  MUFU.EX2 R42, R42 ;  /* 0x0000002a002a7308 */ /* 0x000ea20000000800 */
[----:B-1----:R-:W-:Y:S01]  /*13900*/  F2FP.PACK_AB R6, R39, R36 ;  /* 0x000000242706723e */ /* 0x002fe200000000ff */
[--C-:B------:R-:W-:Y:S02]  /*13910*/  FFMA.FTZ R35, R126, c[0x0][0x23c], -R111.reuse ;  /* 0x00008f007e237a23 */ /* 0x100fe4000001086f */
[--C-:B------:R-:W-:Y:S02]  /*13920*/  FFMA.FTZ R108, R64, c[0x0][0x23c], -R111.reuse ;  /* 0x00008f00406c7a23 */ /* 0x100fe4000001086f */
[----:B------:R-:W-:-:S02]  /*13930*/  FFMA.FTZ R64, R66, c[0x0][0x23c], -R111 ;  /* 0x00008f0042407a23 */ /* 0x000fc4000001086f */
[----:B------:R-:W-:Y:S01]  /*13940*/  MUFU.EX2 R41, R41 ;  /* 0x0000002900297308 */ /* 0x000fe20000000800 */
[----:B------:R-:W-:-:S07]  /*13950*/  FFMA.FTZ R66, R67, c[0x0][0x23c], -R111 ;  /* 0x00008f0043427a23 */ /* 0x000fce000001086f */
[----:B------:R-:W1:Y:S01]  /*13960*/  MUFU.EX2 R38, R38 ;  /* 0x0000002600267308 */ /* 0x000e620000000800 */
[----:B--2---:R-:W-:Y:S01]  /*13970*/  F2FP.PACK_AB R5, R42, R43 ;  /* 0x0000002b2a05723e */ /* 0x004fe200000000ff */
[----:B------:R-:W-:-:S04]  /*13980*/  FADD.FTZ R43, R43, R60 ;  /* 0x0000003c2b2b7221 */ /* 0x000fc80000010000 */
[----:B------:R-:W-:Y:S02]  /*13990*/  FADD.FTZ R42, R42, R43 ;  /* 0x0000002b2a2a7221 */ /* 0x000fe40000010000 */
        /* <DEDUP_REMOVED lines=9> */
[----:B------:R-:W-:Y:S06]  /*13a30*/  LDSM.16.MT88.4 R12, [R150+0x8000] ;  /* 0x00800000960c783b */ /* 0x000fec0000004200 */
[----:B------:R-:W-:Y:S01]  /*13a40*/  MUFU.EX2 R47, R47 ;  /* 0x0000002f002f7308 */ /* 0x000fe20000000800 */
[C---:B------:R-:W-:Y:S01]  /*13a50*/  HMMA.16816.F32 R92, R4.reuse, R94, R16 ;  /* 0x0000005e045c723c */ /* 0x040fe20000001810 */
[----:B------:R-:W3:Y:S06]  /*13a60*/  LDSM.16.MT88.4 R16, [R152+0x8000] ;  /* 0x008000009810783b */ /* 0x000eec0000004200 */
[----:B------:R-:W-:Y:S01]  /*13a70*/  MUFU.EX2 R46, R46 ;  /* 0x0000002e002e7308 */ /* 0x000fe20000000800 */
[C---:B------:R-:W-:Y:S01]  /*13a80*/  HMMA.16816.F32 R76, R4.reuse, R80, R20 ;  /* 0x00000050044c723c */ /* 0x040fe20000001814 */
[----:B------:R-:W-:Y:S06]  /*13a90*/  LDSM.16.MT88.4 R20, [R149+0x8800] ;  /* 0x008800009514783b */ /* 0x000fec0000004200 */
[----:B------:R-:W-:Y:S01]  /*13aa0*/  MUFU.EX2 R108, R108 ;  /* 0x0000006c006c7308 */ /* 0x000fe20000000800 */
[C---:B------:R-:W-:Y:S07]  /*13ab0*/  HMMA.16816.F32 R80, R4.reuse, R82, R24 ;  /* 0x000000520450723c */ /* 0x040fee0000001818 */
[----:B------:R-:W-:Y:S01]  /*13ac0*/  MUFU.EX2 R24, R134 ;  /* 0x0000008600187308 */ /* 0x000fe20000000800 */
[----:B------:R-:W-:Y:S01]  /*13ad0*/  FFMA.FTZ R25, R136, c[0x0][0x23c], -R111 ;  /* 0x00008f0088197a23 */ /* 0x000fe2000001086f */
[----:B--2---:R-:W-:Y:S01]  /*13ae0*/  HMMA.16816.F32 R88, R4, R8, R28 ;  /* 0x000000080458723c */ /* 0x004fe2000000181c */
[----:B------:R-:W-:-:S05]  /*13af0*/  FFMA.FTZ R26, R129, c[0x0][0x23c], -R56 ;  /* 0x00008f00811a7a23 */ /* 0x000fca0000010838 */
[----:B------:R-:W-:Y:S01]  /*13b00*/  MUFU.EX2 R117, R117 ;  /* 0x0000007500757308 */ /* 0x000fe20000000800 */
[--C-:B------:R-:W-:Y:S02]  /*13b10*/  FFMA.FTZ R27, R125, c[0x0][0x23c], -R56.reuse ;  /* 0x00008f007d1b7a23 */ /* 0x100fe40000010838 */
[--C-:B------:R-:W-:Y:S01]  /*13b20*/  FFMA.FTZ R29, R175, c[0x0][0x23c], -R56.reuse ;  /* 0x00008f00af1d7a23 */ /* 0x100fe20000010838 */
[----:B------:R-:W-:Y:S01]  /*13b30*/  HMMA.16816.F32 R84, R4, R10, R84 ;  /* 0x0000000a0454723c */ /* 0x000fe20000001854 */
[----:B------:R-:W2:Y:S01]  /*13b40*/  LDSM.16.MT88.4 R8, [R149+0x8000] ;  /* 0x008000009508783b */ /* 0x000ea20000004200 */
[----:B------:R-:W-:Y:S02]  /*13b50*/  FFMA.FTZ R28, R139, c[0x0][0x23c], -R56 ;  /* 0x00008f008b1c7a23 */ /* 0x000fe40000010838 */
[----:B------:R-:W4:Y:S01]  /*13b60*/  MUFU.EX2 R25, R25 ;  /* 0x0000001900197308 */ /* 0x000f220000000800 */
[--C-:B------:R-:W-:Y:S02]  /*13b70*/  FFMA.FTZ R30, R114, c[0x0][0x23c], -R111.reuse ;  /* 0x00008f00721e7a23 */ /* 0x100fe4000001086f */
[----:B------:R-:W-:Y:S01]  /*13b80*/  FFMA.FTZ R31, R130, c[0x0][0x23c], -R111 ;  /* 0x00008f00821f7a23 */ /* 0x000fe2000001086f */
[----:B-1----:R-:W-:-:S04]  /*13b90*/  F2FP.PACK_AB R4, R33, R32 ;  /* 0x000000202104723e */ /* 0x002fc800000000ff */
[----:B------:R-:W-:Y:S08]  /*13ba0*/  MUFU.EX2 R26, R26 ;  /* 0x0000001a001a7308 */ /* 0x000ff00000000800 */
[----:B------:R-:W1:Y:S01]  /*13bb0*/  MUFU.EX2 R29, R29 ;  /* 0x0000001d001d7308 */ /* 0x000e620000000800 */
[----:B----4-:R-:W-:-:S07]  /*13bc0*/  F2FP.PACK_AB R6, R25, R24 ;  /* 0x000000181906723e */ /* 0x010fce00000000ff */
[----:B------:R-:W-:Y:S08]  /*13bd0*/  MUFU.EX2 R27, R27 ;  /* 0x0000001b001b7308 */ /* 0x000ff00000000800 */
[----:B------:R-:W4:Y:S01]  /*13be0*/  MUFU.EX2 R28, R28 ;  /* 0x0000001c001c7308 */ /* 0x000f220000000800 */
[----:B-1----:R-:W-:-:S07]  /*13bf0*/  F2FP.PACK_AB R5, R29, R26 ;  /* 0x0000001a1d05723e */ /* 0x002fce00000000ff */
[----:B------:R-:W-:Y:S01]  /*13c00*/  MUFU.EX2 R30, R30 ;  /* 0x0000001e001e7308 */ /* 0x000fe20000000800 */
[----:B----4-:R-:W-:-:S07]  /*13c10*/  F2FP.PACK_AB R7, R28, R27 ;  /* 0x0000001b1c07723e */ /* 0x010fce00000000ff */
[----:B------:R-:W1:Y:S01]  /*13c20*/  MUFU.EX2 R31, R31 ;  /* 0x0000001f001f7308 */ /* 0x000e620000000800 */
[C---:B---3--:R-:W-:Y:S07]  /*13c30*/  HMMA.16816.F32 R96, R4.reuse, R16, R96 ;  /* 0x000000100460723c */ /* 0x048fee0000001860 */
[----:B------:R-:W-:Y:S01]  /*13c40*/  MUFU.EX2 R64, R64 ;  /* 0x0000004000407308 */ /* 0x000fe20000000800 */
[C---:B------:R-:W-:Y:S01]  /*13c50*/  HMMA.16816.F32 R68, R4.reuse, R18, R68 ;  /* 0x000000120444723c */ /* 0x040fe20000001844 */
[----:B------:R-:W3:Y:S06]  /*13c60*/  LDSM.16.MT88.4 R16, [R148+0x8000] ;  /* 0x008000009410783b */ /* 0x000eec0000004200 */
[----:B------:R-:W-:Y:S01]  /*13c70*/  MUFU.EX2 R119, R119 ;  /* 0x0000007700777308 */ /* 0x000fe20000000800 */
[C---:B--2---:R-:W-:Y:S07]  /*13c80*/  HMMA.16816.F32 R76, R4.reuse, R8, R76 ;  /* 0x00000008044c723c */ /* 0x044fee000000184c */
[----:B------:R-:W-:Y:S01]  /*13c90*/  MUFU.EX2 R67, R104 ;  /* 0x0000006800437308 */ /* 0x000fe20000000800 */
[C---:B------:R-:W-:Y:S01]  /*13ca0*/  HMMA.16816.F32 R80, R4.reuse, R10, R80 ;  /* 0x0000000a0450723c */ /* 0x040fe20000001850 */
[----:B------:R-:W2:Y:S06]  /*13cb0*/  LDSM.16.MT88.4 R8, [R152+0x8800] ;  /* 0x008800009808783b */ /* 0x000eac0000004200 */
[----:B------:R-:W-:Y:S01]  /*13cc0*/  MUFU.EX2 R66, R66 ;  /* 0x0000004200427308 */ /* 0x000fe20000000800 */
[C---:B------:R-:W-:Y:S08]  /*13cd0*/  HMMA.16816.F32 R72, R4.reuse, R12, R72 ;  /* 0x0000000c0448723c */ /* 0x040ff00000001848 */
[C---:B------:R-:W-:Y:S01]  /*13ce0*/  HMMA.16816.F32 R92, R4.reuse, R14, R92 ;  /* 0x0000000e045c723c */ /* 0x040fe2000000185c */
[----:B------:R-:W4:Y:S07]  /*13cf0*/  LDSM.16.MT88.4 R12, [R150+0x8800] ;  /* 0x00880000960c783b */ /* 0x000f2e0000004200 */
[C---:B---3--:R-:W-:Y:S08]  /*13d00*/  HMMA.16816.F32 R88, R4.reuse, R16, R88 ;  /* 0x000000100458723c */ /* 0x048ff00000001858 */
[----:B------:R-:W-:Y:S01]  /*13d10*/  HMMA.16816.F32 R84, R4, R18, R84 ;  /* 0x000000120454723c */ /* 0x000fe20000001854 */
[----:B------:R-:W-:Y:S06]  /*13d20*/  LDSM.16.MT88.4 R16, [R152+0x9000] ;  /* 0x009000009810783b */ /* 0x000fec0000004200 */
[----:B------:R-:W-:-:S02]  /*13d30*/  F2FP.PACK_AB R4, R35, R34 ;  /* 0x000000222304723e */ /* 0x000fc400000000ff */
[----:B------:R-:W-:Y:S02]  /*13d40*/  F2FP.PACK_AB R5, R47, R44 ;  /* 0x0000002c2f05723e */ /* 0x000fe400000000ff */
[----:B-1----:R-:W-:Y:S02]  /*13d50*/  F2FP.PACK_AB R6, R31, R30 ;  /* 0x0000001e1f06723e */ /* 0x002fe400000000ff */
[----:B------:R-:W-:-:S07]  /*13d60*/  F2FP.PACK_AB R7, R46, R45 ;  /* 0x0000002d2e07723e */ /* 0x000fce00000000ff */
[C---:B--2---:R-:W-:Y:S08]  /*13d70*/  HMMA.16816.F32 R96, R4.reuse, R8, R96 ;  /* 0x000000080460723c */ /* 0x044ff00000001860 */
[C---:B------:R-:W-:Y:S01]  /*13d80*/  HMMA.16816.F32 R68, R4.reuse, R10, R68 ;  /* 0x0000000a0444723c */ /* 0x040fe20000001844 */
[----:B------:R-:W1:Y:S07]  /*13d90*/  LDSM.16.MT88.4 R8, [R148+0x8800] ;  /* 0x008800009408783b */ /* 0x000e6e0000004200 */
[C---:B----4-:R-:W-:Y:S08]  /*13da0*/  HMMA.16816.F32 R72, R4.reuse, R12, R72 ;  /* 0x0000000c0448723c */ /* 0x050ff00000001848 */
[C---:B------:R-:W-:Y:S01]  /*13db0*/  HMMA.16816.F32 R92, R4.reuse, R14, R92 ;  /* 0x0000000e045c723c */ /* 0x040fe2000000185c */
[----:B------:R-:W-:Y:S07]  /*13dc0*/  LDSM.16.MT88.4 R12, [R150+0x9000] ;  /* 0x00900000960c783b */ /* 0x000fee0000004200 */
[C---:B------:R-:W-:Y:S01]  /*13dd0*/  HMMA.16816.F32 R76, R4.reuse, R20, R76 ;  /* 0x00000014044c723c */ /* 0x040fe2000000184c */
[----:B------:R-:W-:Y:S06]  /*13de0*/  MUFU.EX2 R20, R109 ;  /* 0x0000006d00147308 */ /* 0x000fec0000000800 */
[--C-:B------:R-:W-:Y:S01]  /*13df0*/  FFMA.FTZ R21, R105, c[0x0][0x23c], -R56.reuse ;  /* 0x00008f0069157a23 */ /* 0x100fe20000010838 */
[C---:B------:R-:W-:Y:S01]  /*13e00*/  HMMA.16816.F32 R80, R4.reuse, R22, R80 ;  /* 0x000000160450723c */ /* 0x040fe20000001850 */
[----:B------:R-:W2:Y:S06]  /*13e10*/  MUFU.EX2 R23, R115 ;  /* 0x0000007300177308 */ /* 0x000eac0000000800 */
[----:B------:R-:W-:Y:S01]  /*13e20*/  FFMA.FTZ R22, R113, c[0x0][0x23c], -R56 ;  /* 0x00008f0071167a23 */ /* 0x000fe20000010838 */
[C---:B-1----:R-:W-:Y:S01]  /*13e30*/  HMMA.16816.F32 R88, R4.reuse, R8, R88 ;  /* 0x000000080458723c */ /* 0x042fe20000001858 */
[----:B------:R-:W-:Y:S07]  /*13e40*/  MUFU.EX2 R21, R21 ;  /* 0x0000001500157308 */ /* 0x000fee0000000800 */
[----:B------:R-:W-:Y:S01]  /*13e50*/  HMMA.16816.F32 R84, R4, R10, R84 ;  /* 0x0000000a0454723c */ /* 0x000fe20000001854 */
[----:B------:R-:W1:Y:S01]  /*13e60*/  LDSM.16.MT88.4 R8, [R149+0x9000] ;  /* 0x009000009508783b */ /* 0x000e620000004200 */
[----:B------:R-:W3:Y:S05]  /*13e70*/  MUFU.EX2 R22, R22 ;  /* 0x0000001600167308 */ /* 0x000eea0000000800 */
[----:B------:R-:W-:-:S02]  /*13e80*/  F2FP.PACK_AB R4, R117, R108 ;  /* 0x0000006c7504723e */ /* 0x000fc400000000ff */
[----:B--2---:R-:W-:Y:S02]  /*13e90*/  F2FP.PACK_AB R5, R23, R20 ;  /* 0x000000141705723e */ /* 0x004fe400000000ff */
[----:B------:R-:W-:Y:S02]  /*13ea0*/  F2FP.PACK_AB R6, R119, R64 ;  /* 0x000000407706723e */ /* 0x000fe400000000ff */
[----:B---3--:R-:W-:-:S07]  /*13eb0*/  F2FP.PACK_AB R7, R22, R21 ;  /* 0x000000151607723e */ /* 0x008fce00000000ff */
[C---:B------:R-:W-:Y:S08]  /*13ec0*/  HMMA.16816.F32 R96, R4.reuse, R16, R96 ;  /* 0x000000100460723c */ /* 0x040ff00000001860 */
[C---:B------:R-:W-:Y:S01]  /*13ed0*/  HMMA.16816.F32 R68, R4.reuse, R18, R68 ;  /* 0x000000120444723c */ /* 0x040fe20000001844 */
[----:B------:R-:W2:Y:S07]  /*13ee0*/  LDSM.16.MT88.4 R16, [R148+0x9000] ;  /* 0x009000009410783b */ /* 0x000eae0000004200 */
[C---:B-1----:R-:W-:Y:S07]  /*13ef0*/  HMMA.16816.F32 R76, R4.reuse, R8, R76 ;  /* 0x00000008044c723c */ /* 0x042fee000000184c */
        /* <DEDUP_REMOVED lines=8> */
[----:B------:R-:W-:Y:S01]  /*13f80*/  HMMA.16816.F32 R80, R4, R10, R80 ;  /* 0x0000000a0450723c */ /* 0x000fe20000001850 */
[----:B------:R-:W3:Y:S02]  /*13f90*/  LDSM.16.MT88.4 R8, [R150+0x9800] ;  /* 0x009800009608783b */ /* 0x000ee40000004200 */
[----:B------:R-:W-:-:S04]  /*13fa0*/  FADD.FTZ R55, R55, R52 ;  /* 0x0000003437377221 */ /* 0x000fc80000010000 */
[----:B------:R-:W-:Y:S01]  /*13fb0*/  FADD.FTZ R40, R40, R55 ;  /* 0x0000003728287221 */ /* 0x000fe20000010000 */
[----:B--2---:R-:W-:Y:S03]  /*13fc0*/  HMMA.16816.F32 R88, R4, R16, R88 ;  /* 0x000000100458723c */ /* 0x004fe60000001858 */
[----:B------:R-:W-:-:S04]  /*13fd0*/  FADD.FTZ R37, R37, R40 ;  /* 0x0000002825257221 */ /* 0x000fc80000010000 */
[----:B------:R-:W-:Y:S02]  /*13fe0*/  FADD.FTZ R36, R36, R37 ;  /* 0x0000002524247221 */ /* 0x000fe40000010000 */
[----:B------:R-:W-:Y:S01]  /*13ff0*/  FADD.FTZ R37, R41, R42 ;  /* 0x0000002a29257221 */ /* 0x000fe20000010000 */
[----:B------:R-:W-:Y:S01]  /*14000*/  HMMA.16816.F32 R84, R4, R18, R84 ;  /* 0x000000120454723c */ /* 0x000fe20000001854 */
[----:B------:R-:W-:Y:S01]  /*14010*/  FADD.FTZ R39, R39, R36 ;  /* 0x0000002427277221 */ /* 0x000fe20000010000 */
[----:B------:R-:W2:Y:S01]  /*14020*/  LDSM.16.MT88.4 R16, [R149+0x9800] ;  /* 0x009800009510783b */ /* 0x000ea20000004200 */
[----:B------:R-:W-:Y:S02]  /*14030*/  FADD.FTZ R37, R38, R37 ;  /* 0x0000002526257221 */ /* 0x000fe40000010000 */
[----:B------:R-:W-:Y:S02]  /*14040*/  FADD.FTZ R32, R32, R39 ;  /* 0x0000002720207221 */ /* 0x000fe40000010000 */
[----:B------:R-:W-:Y:S01]  /*14050*/  F2FP.PACK_AB R4, R67, R50 ;  /* 0x000000324304723e */ /* 0x000fe200000000ff */
[----:B------:R-:W-:Y:S01]  /*14060*/  FADD.FTZ R26, R26, R37 ;  /* 0x000000251a1a7221 */ /* 0x000fe20000010000 */
[----:B------:R-:W-:Y:S01]  /*14070*/  F2FP.PACK_AB R5, R59, R0 ;  /* 0x000000003b05723e */ /* 0x000fe200000000ff */
[----:B------:R-:W-:Y:S01]  /*14080*/  FADD.FTZ R33, R33, R32 ;  /* 0x0000002021217221 */ /* 0x000fe20000010000 */
[----:B------:R-:W-:Y:S01]  /*14090*/  F2FP.PACK_AB R6, R177, R66 ;  /* 0x00000042b106723e */ /* 0x000fe200000000ff */
[----:B------:R-:W-:Y:S01]  /*140a0*/  FADD.FTZ R26, R29, R26 ;  /* 0x0000001a1d1a7221 */ /* 0x000fe20000010000 */
[----:B------:R-:W-:Y:S01]  /*140b0*/  F2FP.PACK_AB R7, R51, R2 ;  /* 0x000000023307723e */ /* 0x000fe200000000ff */
[----:B------:R-:W-:-:S04]  /*140c0*/  FADD.FTZ R24, R24, R33 ;  /* 0x0000002118187221 */ /* 0x000fc80000010000 */
[----:B------:R-:W-:Y:S02]  /*140d0*/  FADD.FTZ R25, R25, R24 ;  /* 0x0000001819197221 */ /* 0x000fe40000010000 */
[----:B-1----:R-:W-:Y:S02]  /*140e0*/  HMMA.16816.F32 R96, R4, R12, R96 ;  /* 0x0000000c0460723c */ /* 0x002fe40000001860 */
[----:B------:R-:W-:-:S04]  /*140f0*/  FADD.FTZ R34, R34, R25 ;  /* 0x0000001922227221 */ /* 0x000fc80000010000 */
[----:B------:R-:W-:Y:S02]  /*14100*/  FADD.FTZ R35, R35, R34 ;  /* 0x0000002223237221 */ /* 0x000fe40000010000 */
[----:B------:R-:W-:Y:S01]  /*14110*/  HMMA.16816.F32 R68, R4, R14, R68 ;  /* 0x0000000e0444723c */ /* 0x000fe20000001844 */
[----:B------:R-:W1:Y:S01]  /*14120*/  LDSM.16.MT88.4 R12, [R148+0x9800] ;  /* 0x00980000940c783b */ /* 0x000e620000004200 */
[----:B------:R-:W-:-:S04]  /*14130*/  FADD.FTZ R30, R30, R35 ;  /* 0x000000231e1e7221 */ /* 0x000fc80000010000 */
[----:B------:R-:W-:Y:S02]  /*14140*/  FADD.FTZ R31, R31, R30 ;  /* 0x0000001e1f1f7221 */ /* 0x000fe40000010000 */
[----:B---3--:R-:W-:Y:S02]  /*14150*/  HMMA.16816.F32 R72, R4, R8, R72 ;  /* 0x000000080448723c */ /* 0x008fe40000001848 */
        /* <DEDUP_REMOVED lines=18> */
[----:B-1----:R-:W-:Y:S03]  /*14280*/  HMMA.16816.F32 R88, R4, R12, R88 ;  /* 0x0000000c0458723c */ /* 0x002fe60000001858 */
[----:B------:R-:W-:-:S04]  /*14290*/  FADD.FTZ R8, R23, R8 ;  /* 0x0000000817087221 */ /* 0x000fc80000010000 */
[----:B------:R-:W-:Y:S01]  /*142a0*/  FADD.FTZ R9, R21, R8 ;  /* 0x0000000815097221 */ /* 0x000fe20000010000 */
[----:B------:R-:W-:Y:S03]  /*142b0*/  HMMA.16816.F32 R84, R4, R14, R84 ;  /* 0x0000000e0454723c */ /* 0x000fe60000001854 */
[----:B------:R-:W-:-:S04]  /*142c0*/  FADD.FTZ R9, R22, R9 ;  /* 0x0000000916097221 */ /* 0x000fc80000010000 */
[----:B------:R-:W-:-:S04]  /*142d0*/  FADD.FTZ R0, R0, R9 ;  /* 0x0000000900007221 */ /* 0x000fc80000010000 */
[----:B------:R-:W-:Y:S01]  /*142e0*/  FADD.FTZ R59, R59, R0 ;  /* 0x000000003b3b7221 */ /* 0x000fe20000010000 */
[----:B------:R-:W-:-:S03]  /*142f0*/  MOV R0, R3 ;  /* 0x0000000300007202 */ /* 0x000fc60000000f00 */
[----:B------:R-:W-:-:S04]  /*14300*/  FADD.FTZ R2, R2, R59 ;  /* 0x0000003b02027221 */ /* 0x000fc80000010000 */
[----:B------:R-:W-:Y:S01]  /*14310*/  FADD.FTZ R178, R51, R2 ;  /* 0x0000000233b27221 */ /* 0x000fe20000010000 */
[----:B------:R-:W-:Y:S02]  /*14320*/  MOV R2, R49 ;  /* 0x0000003100027202 */ /* 0x000fe40000000f00 */
.L_x_5936:
[----:B------:R-:W-:Y:S05]  /*14330*/  @!P6 BRA `(.L_x_5944) ;  /* 0x000035900000e947 */ /* 0x000fea0003800000 */
[----:B------:R-:W-:Y:S01]  /*14340*/  IMAD.MOV.U32 R176, RZ, RZ, c[0x0][0x1a0] ;  /* 0x00006800ffb07624 */ /* 0x000fe200078e00ff */
[----:B------:R-:W-:Y:S02]  /*14350*/  MOV R3, R0 ;  /* 0x0000000000037202 */ /* 0x000fe40000000f00 */
[----:B------:R-:W-:Y:S01]  /*14360*/  MOV R103, R2 ;  /* 0x0000000200677202 */ /* 0x000fe20000000f00 */
[----:B------:R-:W-:-:S05]  /*14370*/  IMAD.U32 R175, R176, -0x80, RZ ;  /* 0xffffff80b0af7824 */ /* 0x000fca00078e00ff */
[----:B------:R-:W-:Y:S02]  /*14380*/  SHF.R.S32.HI R174, RZ, 0x1f, R175 ;  /* 0x0000001fffae7819 */ /* 0x000fe400000114af */
.L_x_5948:
[----:B------:R-:W-:Y:S04]  /*14390*/  DEPBAR.LE SB0, 0x0 ;  /* 0x000080000000791a */ /* 0x000fe80000000000 */
[----:B------:R-:W-:Y:S01]  /*143a0*/  BAR.SYNC.DEFER_BLOCKING 0x0 ;  /* 0x0000000000007b1d */ /* 0x000fe20000010000 */
[----:B------:R-:W-:Y:S01]  /*143b0*/  ISETP.NE.AND P6, PT, R166, RZ, PT ;  /* 0x000000ffa600720c */ /* 0x000fe20003fc5270 */
[----:B------:R-:W-:Y:S01]  /*143c0*/  IMAD.MOV.U32 R20, RZ, RZ, R175 ;  /* 0x000000ffff147224 */ /* 0x000fe200078e00af */
[----:B------:R-:W-:Y:S01]  /*143d0*/  IADD3 R172, R172, -0x1, RZ ;  /* 0xffffffffacac7810 */ /* 0x000fe20007ffe0ff */
[----:B------:R-:W-:Y:S10]  /*143e0*/  IMAD.MOV.U32 R21, RZ, RZ, R174 ;  /* 0x000000ffff157224 */ /* 0x000ff400078e00ae */
        /* <DEDUP_REMOVED lines=60> */
.L_x_5945:
        /* <DEDUP_REMOVED lines=15> */
[C---:B------:R-:W-:Y:S01]  /*148a0*/  @!P0 LEA.HI.X R2, R176.reuse, R21, R2, 0x5, P1 ;  /* 0x00000015b0028211 */ /* 0x040fe200008f2c02 */
[----:B------:R-:W-:Y:S01]  /*148b0*/  @P0 STS.128 [R167+0x6800], RZ ;  /* 0x006800ffa7000388 */ /* 0x000fe20000000c00 */
[----:B------:R-:W-:Y:S01]  /*148c0*/  @!P0 LEA R28, P1, R19, R180, 0x1 ;  /* 0x000000b4131c8211 */ /* 0x000fe200078208ff */
[----:B------:R-:W-:Y:S01]  /*148d0*/  @!P0 IMAD.MOV.U32 R27, RZ, RZ, R21 ;  /* 0x000000ffff1b8224 */ /* 0x000fe200078e0015 */
[-C--:B------:R-:W-:Y:S01]  /*148e0*/  @!P0 LEA.HI.X R31, R17, R179.reuse, R0, 0x1, P2 ;  /* 0x000000b3111f8211 */ /* 0x080fe200010f0c00 */
[----:B------:R-:W-:Y:S01]  /*148f0*/  @!P0 IMAD.MOV.U32 R17, RZ, RZ, c[0x0][0x1a4] ;  /* 0x00006900ff118624 */ /* 0x000fe200078e00ff */
[----:B------:R-:W-:Y:S01]  /*14900*/  @!P0 LEA.HI.X R29, R19, R179, R2, 0x1, P1 ;  /* 0x000000b3131d8211 */ /* 0x000fe200008f0c02 */
[C---:B------:R-:W-:Y:S01]  /*14910*/  @!P0 IMAD.WIDE.U32 R26, R176.reuse, 0x30, R26 ;  /* 0x00000030b01a8825 */ /* 0x040fe200078e001a */
[C---:B------:R-:W-:Y:S01]  /*14920*/  @!P0 LEA R19, P1, R176.reuse, R20, 0x6 ;  /* 0x00000014b0138211 */ /* 0x040fe200078230ff */
        /* <DEDUP_REMOVED lines=21> */
[----:B------:R-:W-:Y:S04]  /*14a80*/  @!P0 IMAD.WIDE.U32 R22, R176, 0x50, R22 ;  /* 0x00000050b0168825 */ /* 0x000fe800078e0016 */
        /* <DEDUP_REMOVED lines=14> */
[----:B------:R-:W-:Y:S01]  /*14b70*/  @!P0 IMAD.WIDE.U32 R20, R176, 0x60, R20 ;  /* 0x00000060b0148825 */ /* 0x000fe200078e0014 */
        /* <DEDUP_REMOVED lines=14> */
[----:B------:R-:W-:Y:S01]  /*14c60*/  @!P0 LEA R40, P1, R32, R180, 0x1 ;  /* 0x000000b420288211 */ /* 0x000fe200078208ff */
[----:B------:R-:W-:Y:S02]  /*14c70*/  IMAD.MOV.U32 R180, RZ, RZ, R182 ;  /* 0x000000ffffb47224 */ /* 0x000fe400078e00b6 */
[----:B------:R-:W-:Y:S01]  /*14c80*/  @!PT LDS RZ, [RZ] ;  /* 0x00000000fffff984 */ /* 0x000fe20000000800 */
[----:B------:R-:W-:Y:S01]  /*14c90*/  @!PT LDS RZ, [RZ] ;  /* 0x00000000fffff984 */ /* 0x000fe20000000800 */
[----:B------:R-:W-:Y:S01]  /*14ca0*/  @!PT LDS RZ, [RZ] ;  /* 0x00000000fffff984 */ /* 0x000fe20000000800 */
[----:B------:R5:W-:Y:S01]  /*14cb0*/  @!P0 LDGSTS.E.BYPASS.LTC128B.128 [R167+0x9000], [R34.64] ;  /* 0x0900000022a78fae */ /* 0x000be2000b901d46 */
[----:B------:R-:W-:Y:S03]  /*14cc0*/  @!P0 IADD3 R0, R0, R33, RZ ;  /* 0x0000002100008210 */ /* 0x000fe60007ffe0ff */
[----:B------:R-:W-:Y:S01]  /*14cd0*/  @P0 STS.128 [R167+0x9800], RZ ;  /* 0x009800ffa7000388 */ /* 0x000fe20000000c00 */
[----:B------:R-:W-:Y:S01]  /*14ce0*/  @!P0 LEA.HI.X R41, R32, R179, R0, 0x1, P1 ;  /* 0x000000b320298211 */ /* 0x000fe200008f0c00 */
[----:B------:R-:W-:Y:S01]  /*14cf0*/  IMAD.MOV.U32 R179, RZ, RZ, R183 ;  /* 0x000000ffffb37224 */ /* 0x000fe200078e00b7 */
[----:B------:R-:W-:Y:S03]  /*14d00*/  ISETP.GT.AND P1, PT, R172, R159, PT ;  /* 0x0000009fac00720c */ /* 0x000fe60003f24270 */
[----:B------:R-:W-:Y:S01]  /*14d10*/  @!PT LDS RZ, [RZ] ;  /* 0x00000000fffff984 */ /* 0x000fe20000000800 */
[----:B------:R-:W-:Y:S01]  /*14d20*/  @!PT LDS RZ, [RZ] ;  /* 0x00000000fffff984 */ /* 0x000fe20000000800 */
[----:B------:R-:W-:Y:S01]  /*14d30*/  @!PT LDS RZ, [RZ] ;  /* 0x00000000fffff984 */ /* 0x000fe20000000800 */
[----:B------:R1:W-:Y:S04]  /*14d40*/  @!P0 LDGSTS.E.BYPASS.LTC128B.128 [R167+0x9800], [R40.64] ;  /* 0x0980000028a78fae */ /* 0x0003e8000b901d46 */
[----:B------:R-:W-:Y:S04]  /*14d50*/  LDSM.16.M88.4 R104, [R158] ;  /* 0x000000009e68783b */ /* 0x000fe80000000200 */
[----:B------:R-:W1:Y:S04]  /*14d60*/  LDSM.16.M88.4 R108, [R157+0x2000] ;  /* 0x002000009d6c783b */ /* 0x000e680000000200 */
[----:B------:R-:W2:Y:S04]  /*14d70*/  LDSM.16.M88.4 R112, [R157+0x2800] ;  /* 0x002800009d70783b */ /* 0x000ea80000000200 */
[----:B------:R-:W2:Y:S04]  /*14d80*/  LDSM.16.M88.4 R116, [R157+0x3000] ;  /* 0x003000009d74783b */ /* 0x000ea80000000200 */
[----:B------:R-:W0:Y:S04]  /*14d90*/  LDGDEPBAR ;  /* 0x00000000000079af */ /* 0x000e280000000000 */
[----:B------:R-:W2:Y:S04]  /*14da0*/  LDSM.16.M88.4 R120, [R157+0x3800] ;  /* 0x003800009d78783b */ /* 0x000ea80000000200 */
[----:B------:R-:W3:Y:S04]  /*14db0*/  LDSM.16.M88.4 R124, [R157+0x4000] ;  /* 0x004000009d7c783b */ /* 0x000ee80000000200 */
[----:B------:R-:W3:Y:S04]  /*14dc0*/  LDSM.16.M88.4 R128, [R157+0x4800] ;  /* 0x004800009d80783b */ /* 0x000ee80000000200 */
[----:B------:R-:W3:Y:S04]  /*14dd0*/  LDSM.16.M88.4 R132, [R157+0x5000] ;  /* 0x005000009d84783b */ /* 0x000ee80000000200 */
[----:B------:R-:W3:Y:S01]  /*14de0*/  LDSM.16.M88.4 R136, [R157+0x5800] ;  /* 0x005800009d88783b */ /* 0x000ee20000000200 */
[C---:B-1----:R-:W-:Y:S08]  /*14df0*/  HMMA.16816.F32 R4, R104.reuse, R108, RZ ;  /* 0x0000006c6804723c */ /* 0x042ff000000018ff */
[C---:B------:R-:W-:Y:S01]  /*14e00*/  HMMA.16816.F32 R8, R104.reuse, R110, RZ ;  /* 0x0000006e6808723c */ /* 0x040fe200000018ff */
[----:B------:R-:W-:Y:S07]  /*14e10*/  LDSM.16.M88.4 R108, [R156] ;  /* 0x000000009c6c783b */ /* 0x000fee0000000200 */
[C---:B--2---:R-:W-:Y:S08]  /*14e20*/  HMMA.16816.F32 R12, R104.reuse, R112, RZ ;  /* 0x00000070680c723c */ /* 0x044ff000000018ff */
[C---:B------:R-:W-:Y:S01]  /*14e30*/  HMMA.16816.F32 R16, R104.reuse, R114, RZ ;  /* 0x000000726810723c */ /* 0x040fe200000018ff */
[----:B------:R-:W1:Y:S07]  /*14e40*/  LDSM.16.M88.4 R112, [R151+0x2000] ;  /* 0x002000009770783b */ /* 0x000e6e0000000200 */
[C---:B------:R-:W-:Y:S08]  /*14e50*/  HMMA.16816.F32 R20, R104.reuse, R116, RZ ;  /* 0x000000746814723c */ /* 0x040ff000000018ff */
[C---:B----4-:R-:W-:Y:S01]  /*14e60*/  HMMA.16816.F32 R24, R104.reuse, R118, RZ ;  /* 0x000000766818723c */ /* 0x050fe200000018ff */
[----:B------:R-:W2:Y:S07]  /*14e70*/  LDSM.16.M88.4 R116, [R151+0x2800] ;  /* 0x002800009774783b */ /* 0x000eae0000000200 */
[C---:B------:R-:W-:Y:S08]  /*14e80*/  HMMA.16816.F32 R28, R104.reuse, R120, RZ ;  /* 0x00000078681c723c */ /* 0x040ff000000018ff */
[C---:B-----5:R-:W-:Y:S01]  /*14e90*/  HMMA.16816.F32 R32, R104.reuse, R122, RZ ;  /* 0x0000007a6820723c */ /* 0x060fe200000018ff */
[----:B------:R-:W4:Y:S07]  /*14ea0*/  LDSM.16.M88.4 R120, [R151+0x3000] ;  /* 0x003000009778783b */ /* 0x000f2e0000000200 */
[C---:B---3--:R-:W-:Y:S08]  /*14eb0*/  HMMA.16816.F32 R36, R104.reuse, R124, RZ ;  /* 0x0000007c6824723c */ /* 0x048ff000000018ff */
        /* <DEDUP_REMOVED lines=29> */
[C---:B---3--:R-:W-:Y:S08]  /*15090*/  HMMA.16816.F32 R60, R108.reuse, R104, R60 ;  /* 0x000000686c3c723c */ /* 0x048ff0000000183c */
[----:B------:R-:W-:Y:S01]  /*150a0*/  HMMA.16816.F32 R64, R108, R106, R64 ;  /* 0x0000006a6c40723c */ /* 0x000fe20000001840 */
[----:B------:R-:W3:Y:S04]  /*150b0*/  LDSM.16.M88.4 R104, [R146] ;  /* 0x000000009268783b */ /* 0x000ee80000000200 */
[----:B------:R-:W4:Y:S03]  /*150c0*/  LDSM.16.M88.4 R108, [R145] ;  /* 0x00000000916c783b */ /* 0x000f260000000200 */
[C---:B-1----:R-:W-:Y:S08]  /*150d0*/  HMMA.16816.F32 R4, R112.reuse, R116, R4 ;  /* 0x000000747004723c */ /* 0x042ff00000001804 */
[C---:B------:R-:W-:Y:S01]  /*150e0*/  HMMA.16816.F32 R8, R112.reuse, R118, R8 ;  /* 0x000000767008723c */ /* 0x040fe20000001808 */
[----:B------:R-:W-:Y:S07]  /*150f0*/  LDSM.16.M88.4 R116, [R143] ;  /* 0x000000008f74783b */ /* 0x000fee0000000200 */
[C---:B--2---:R-:W-:Y:S08]  /*15100*/  HMMA.16816.F32 R12, R112.reuse, R120, R12 ;  /* 0x00000078700c723c */ /* 0x044ff0000000180c */
[C---:B------:R-:W-:Y:S01]  /*15110*/  HMMA.16816.F32 R16, R112.reuse, R122, R16 ;  /* 0x0000007a7010723c */ /* 0x040fe20000001810 */
[----:B------:R-:W-:Y:S07]  /*15120*/  LDSM.16.M88.4 R120, [R142] ;  /* 0x000000008e78783b */ /* 0x000fee0000000200 */
[C---:B---3--:R-:W-:Y:S08]  /*15130*/  HMMA.16816.F32 R20, R112.reuse, R104, R20 ;  /* 0x000000687014723c */ /* 0x048ff00000001814 */
        /* <DEDUP_REMOVED lines=104> */
.L_x_5947:
[----:B------:R1:W-:Y:S01]  /*157c0*/  @P0 STS.128 [R167+0x2000], RZ ;  /* 0x002000ffa7000388 */ /* 0x0003e20000000c00 */
[----:B------:R-:W-:Y:S01]  /*157d0*/  @!P0 IMAD.MOV.U32 R2, RZ, RZ, c[0x0][0x19c] ;  /* 0x00006700ff028624 */ /* 0x000fe200078e00ff */
[----:B------:R-:W-:Y:S01]  /*157e0*/  @!P0 MOV R114, R104 ;  /* 0x0000006800728202 */ /* 0x000fe20000000f00 */
[----:B------:R-:W-:Y:S01]  /*157f0*/  @!P0 IMAD.MOV.U32 R102, RZ, RZ, c[0x0][0x19c] ;  /* 0x00006700ff668624 */ /* 0x000fe200078e00ff */
[----:B------:R-:W-:Y:S01]  /*15800*/  LEA R120, P4, R104, R170, 0x1 ;  /* 0x000000aa68787211 */ /* 0x000fe200078808ff */
[--C-:B------:R-:W-:Y:S01]  /*15810*/  @!P0 IMAD.MOV.U32 R116, RZ, RZ, R104.reuse ;  /* 0x000000ffff748224 */ /* 0x100fe200078e0068 */
[CC--:B------:R-:W-:Y:S01]  /*15820*/  @!P0 LEA R109, P2, R121.reuse, R104.reuse, 0x5 ;  /* 0x00000068796d8211 */ /* 0x0c0fe200078428ff */
[--C-:B------:R-:W-:Y:S01]  /*15830*/  @!P0 IMAD.MOV.U32 R117, RZ, RZ, R105.reuse ;  /* 0x000000ffff758224 */ /* 0x100fe200078e0069 */
[-C--:B------:R-:W-:Y:S01]  /*15840*/  @!P0 LEA R111, P1, R121, R104.reuse, 0x6 ;  /* 0x00000068796f8211 */ /* 0x080fe200078230ff */
[--C-:B------:R-:W-:Y:S01]  /*15850*/  @!P0 IMAD.MOV.U32 R115, RZ, RZ, R105.reuse ;  /* 0x000000ffff738224 */ /* 0x100fe200078e0069 */
[----:B------:R-:W-:Y:S01]  /*15860*/  @!P0 IADD3 R107, P3, R163, R104, RZ ;  /* 0x00000068a36b8210 */ /* 0x000fe20007f7e0ff */
[----:B------:R-:W-:Y:S01]  /*15870*/  @!P0 IMAD.MOV.U32 R112, RZ, RZ, R104 ;  /* 0x000000ffff708224 */ /* 0x000fe200078e0068 */
[CC--:B------:R-:W-:Y:S01]  /*15880*/  @!P0 LEA.HI.X R2, R121.reuse, R105.reuse, R2, 0x5, P2 ;  /* 0x0000006979028211 */ /* 0x0c0fe200010f2c02 */
[--C-:B------:R-:W-:Y:S01]  /*15890*/  @!P0 IMAD.MOV.U32 R113, RZ, RZ, R105.reuse ;  /* 0x000000ffff718224 */ /* 0x100fe200078e0069 */
[CC--:B------:R-:W-:Y:S01]  /*158a0*/  @!P0 LEA.HI.X R102, R121.reuse, R105.reuse, R102, 0x6, P1 ;  /* 0x0000006979668211 */ /* 0x0c0fe200008f3466 */
[----:B------:R-:W-:Y:S01]  /*158b0*/  @!P0 IMAD.WIDE.U32 R118, R121, 0x30, R104 ;  /* 0x0000003079768825 */ /* 0x000fe200078e0068 */
[-C--:B------:R-:W-:Y:S02]  /*158c0*/  @!P0 LEA R106, P1, R107, R170.reuse, 0x1 ;  /* 0x000000aa6b6a8211 */ /* 0x080fe400078208ff */
[----:B------:R-:W-:Y:S01]  /*158d0*/  @!P0 IADD3.X R0, R162, R105, RZ, P3, !PT ;  /* 0x00000069a2008210 */ /* 0x000fe20001ffe4ff */
[----:B------:R-:W-:Y:S01]  /*158e0*/  @!P0 IMAD.WIDE.U32 R116, R121, 0x50, R116 ;  /* 0x0000005079748825 */ /* 0x000fe200078e0074 */
[-C--:B------:R-:W-:Y:S02]  /*158f0*/  @!P0 LEA R122, P2, R109, R170.reuse, 0x1 ;  /* 0x000000aa6d7a8211 */ /* 0x080fe400078408ff */
[-C--:B------:R-:W-:Y:S01]  /*15900*/  @!P0 LEA.HI.X R107, R107, R171.reuse, R0, 0x1, P1 ;  /* 0x000000ab6b6b8211 */ /* 0x080fe200008f0c00 */
[----:B------:R-:W-:Y:S01]  /*15910*/  @!P0 IMAD.WIDE.U32 R114, R121, 0x60, R114 ;  /* 0x0000006079728825 */ /* 0x000fe200078e0072 */
[-C--:B------:R-:W-:Y:S02]  /*15920*/  @!P0 LEA R124, P1, R111, R170.reuse, 0x1 ;  /* 0x000000aa6f7c8211 */ /* 0x080fe400078208ff */
[-C--:B------:R-:W-:Y:S01]  /*15930*/  @!P0 LEA.HI.X R123, R109, R171.reuse, R2, 0x1, P2 ;  /* 0x000000ab6d7b8211 */ /* 0x080fe200010f0c02 */
[----:B------:R-:W-:Y:S01]  /*15940*/  @!P0 IMAD.WIDE.U32 R112, R121, 0x70, R112 ;  /* 0x0000007079708825 */ /* 0x000fe200078e0070 */
[-C--:B------:R-:W-:Y:S02]  /*15950*/  LEA.HI.X R121, R104, R171.reuse, R105, 0x1, P4 ;  /* 0x000000ab68797211 */ /* 0x080fe400020f0c69 */
[-C--:B------:R-:W-:Y:S01]  /*15960*/  @!P0 LEA.HI.X R125, R111, R171.reuse, R102, 0x1, P1 ;  /* 0x000000ab6f7d8211 */ /* 0x080fe200008f0c66 */
[----:B------:R-:W-:Y:S01]  /*15970*/  @!P0 IMAD.MOV.U32 R104, RZ, RZ, c[0x0][0x19c] ;  /* 0x00006700ff688624 */ /* 0x000fe200078e00ff */
[-C--:B------:R-:W-:Y:S01]  /*15980*/  @!P0 LEA R126, P3, R116, R170.reuse, 0x1 ;  /* 0x000000aa747e8211 */ /* 0x080fe200078608ff */
        /* <DEDUP_REMOVED lines=8> */
[----:B------:R-:W-:Y:S01]  /*15a10*/  @!P0 IMAD.MOV.U32 R0, RZ, RZ, c[0x0][0x19c] ;  /* 0x00006700ff008624 */ /* 0x000fe200078e00ff */
[----:B------:R-:W-:Y:S01]  /*15a20*/  @!P0 MOV R2, c[0x0][0x19c] ;  /* 0x0000670000028a02 */ /* 0x000fe20000000f00 */
[----:B------:R-:W-:Y:S01]  /*15a30*/  @!P0 IMAD.IADD R105, R105, 0x1, R119 ;  /* 0x0000000169698824 */ /* 0x000fe200078e0277 */
[----:B------:R-:W-:Y:S01]  /*15a40*/  @!PT LDS RZ, [RZ] ;  /* 0x00000000fffff984 */ /* 0x000fe20000000800 */
[----:B------:R-:W-:Y:S01]  /*15a50*/  @!PT LDS RZ, [RZ] ;  /* 0x00000000fffff984 */ /* 0x000fe20000000800 */
[----:B------:R-:W-:Y:S01]  /*15a60*/  @!PT LDS RZ, [RZ] ;  /* 0x00000000fffff984 */ /* 0x000fe20000000800 */
[----:B------:R1:W-:Y:S01]  /*15a70*/  @!P0 LDGSTS.E.BYPASS.LTC128B.128 [R167+0x2800], [R106.64] ;  /* 0x028000006aa78fae */ /* 0x0003e2000b901d46 */
[----:B------:R-:W-:Y:S02]  /*15a80*/  @!P0 IMAD R109, R0, 0x50, RZ ;  /* 0x00000050006d8824 */ /* 0x000fe400078e02ff */
[----:B------:R-:W-:Y:S01]  /*15a90*/  @!P0 IMAD R119, R2, 0x70, RZ ;  /* 0x0000007002778824 */ /* 0x000fe200078e02ff */
[----:B------:R1:W-:Y:S01]  /*15aa0*/  @P0 STS.128 [R167+0x3000], RZ ;  /* 0x003000ffa7000388 */ /* 0x0003e20000000c00 */
[----:B------:R-:W-:Y:S01]  /*15ab0*/  @!P0 LEA.HI.X R105, R118, R171, R105, 0x1, P1 ;  /* 0x000000ab76698211 */ /* 0x000fe200008f0c69 */
[----:B------:R-:W-:Y:S01]  /*15ac0*/  @!P0 IMAD.IADD R109, R109, 0x1, R117 ;  /* 0x000000016d6d8824 */ /* 0x000fe200078e0275 */
[----:B------:R-:W-:Y:S01]  /*15ad0*/  @!P0 LEA R110, P1, R112, R170, 0x1 ;  /* 0x000000aa706e8211 */ /* 0x000fe200078208ff */
[----:B------:R-:W-:Y:S01]  /*15ae0*/  @!PT LDS RZ, [RZ] ;  /* 0x00000000fffff984 */ /* 0x000fe20000000800 */
[----:B------:R-:W-:Y:S01]  /*15af0*/  @!PT LDS RZ, [RZ] ;  /* 0x00000000fffff984 */ /* 0x000fe20000000800 */
[----:B------:R-:W-:Y:S01]  /*15b00*/  @!PT LDS RZ, [RZ] ;  /* 0x00000000fffff984 */ /* 0x000fe20000000800 */
[----:B------:R1:W-:Y:S01]  /*15b10*/  @!P0 LDGSTS.E.BYPASS.LTC128B.128 [R167+0x3000], [R122.64] ;  /* 0x030000007aa78fae */ /* 0x0003e2000b901d46 */
[----:B------:R-:W-:Y:S01]  /*15b20*/  @!P0 IADD3 R119, R119, R113, RZ ;  /* 0x0000007177778210 */ /* 0x000fe20007ffe0ff */
[----:B------:R-:W-:Y:S01]  /*15b30*/  @!P0 IMAD.MOV.U32 R102, RZ, RZ, c[0x0][0x19c] ;  /* 0x00006700ff668624 */ /* 0x000fe200078e00ff */
[-C--:B------:R-:W-:Y:S01]  /*15b40*/  @!P0 LEA.HI.X R127, R116, R171.reuse, R109, 0x1, P3 ;  /* 0x000000ab747f8211 */ /* 0x080fe200018f0c6d */
[----:B------:R1:W-:Y:S01]  /*15b50*/  @P0 STS.128 [R167+0x3800], RZ ;  /* 0x003800ffa7000388 */ /* 0x0003e20000000c00 */
[----:B------:R-:W-:Y:S02]  /*15b60*/  IMAD.MOV.U32 R170, RZ, RZ, R120 ;  /* 0x000000ffffaa7224 */ /* 0x000fe400078e0078 */
[----:B------:R-:W-:Y:S01]  /*15b70*/  @!P0 IMAD R111, R102, 0x60, RZ ;  /* 0x00000060666f8824 */ /* 0x000fe200078e02ff */
[----:B------:R-:W-:Y:S01]  /*15b80*/  @!PT LDS RZ, [RZ] ;  /* 0x00000000fffff984 */ /* 0x000fe20000000800 */
[----:B------:R-:W-:Y:S01]  /*15b90*/  @!PT LDS RZ, [RZ] ;  /* 0x00000000fffff984 */ /* 0x000fe20000000800 */
[----:B------:R-:W-:Y:S01]  /*15ba0*/  @!PT LDS RZ, [RZ] ;  /* 0x00000000fffff984 */ /* 0x000fe20000000800 */
[----:B------:R1:W-:Y:S03]  /*15bb0*/  @!P0 LDGSTS.E.BYPASS.LTC128B.128 [R167+0x3800], [R104.64] ;  /* 0x0380000068a78fae */ /* 0x0003e6000b901d46 */
[----:B------:R-:W-:Y:S01]  /*15bc0*/  @!P0 IMAD.IADD R111, R111, 0x1, R115 ;  /* 0x000000016f6f8824 */ /* 0x000fe200078e0273 */
[----:B------:R1:W-:Y:S04]  /*15bd0*/  @P0 STS.128 [R167+0x4000], RZ ;  /* 0x004000ffa7000388 */ /* 0x0003e80000000c00 */
        /* <DEDUP_REMOVED lines=23> */
.L_x_5946:
[----:B------:R-:W-:Y:S01]  /*15d50*/  FMNMX.FTZ R0, R4, R103, !PT ;  /* 0x0000006704007209 */ /* 0x000fe20007810000 */
[----:B------:R-:W-:Y:S01]  /*15d60*/  LDSM.16.MT88.4 R112, [R149+0x6000] ;  /* 0x006000009570783b */ /* 0x000fe20000004200 */
        /* <DEDUP_REMOVED lines=77> */
[----:B------:R-:W-:Y:S01]  /*16240*/  FADD.FTZ R103, -R0, R3 ;  /* 0x0000000300677221 */ /* 0x000fe20000010100 */
[----:B------:R-:W-:Y:S01]  /*16250*/  FSEL R116, R116, RZ, P0 ;  /* 0x000000ff74747208 */ /* 0x000fe20000000000 */
[----:B------:R-:W1:Y:S01]  /*16260*/  MUFU.EX2 R102, R104 ;  /* 0x0000006800667308 */ /* 0x000e620000000800 */
[----:B------:R-:W-:Y:S01]  /*16270*/  FSETP.NEU.FTZ.AND P0, PT, R0, -INF , PT ;  /* 0xff8000000000780b */ /* 0x000fe20003f1d000 */
[----:B------:R-:W-:Y:S01]  /*16280*/  FMUL.FTZ R3, R103, c[0x0][0x23c] ;  /* 0x00008f0067037a20 */ /* 0x000fe20000410000 */
[----:B------:R-:W-:Y:S01]  /*16290*/  MOV R103, R2 ;  /* 0x0000000200677202 */ /* 0x000fe20000000f00 */
[--C-:B------:R-:W-:Y:S02]  /*162a0*/  FFMA.FTZ R131, R32, c[0x0][0x23c], -R116.reuse ;  /* 0x00008f0020837a23 */ /* 0x100fe40000010874 */
[--C-:B------:R-:W-:Y:S02]  /*162b0*/  FFMA.FTZ R132, R33, c[0x0][0x23c], -R116.reuse ;  /* 0x00008f0021847a23 */ /* 0x100fe40000010874 */
[--C-:B------:R-:W-:Y:S01]  /*162c0*/  FFMA.FTZ R124, R5, c[0x0][0x23c], -R116.reuse ;  /* 0x00008f00057c7a23 */ /* 0x100fe20000010874 */
[----:B------:R-:W-:Y:S01]  /*162d0*/  FSEL R5, R105, RZ, P0 ;  /* 0x000000ff69057208 */ /* 0x000fe20000000000 */
[----:B------:R-:W2:Y:S01]  /*162e0*/  MUFU.EX2 R3, R3 ;  /* 0x0000000300037308 */ /* 0x000ea20000000800 */
[--C-:B------:R-:W-:Y:S01]  /*162f0*/  FFMA.FTZ R127, R4, c[0x0][0x23c], -R116.reuse ;  /* 0x00008f00047f7a23 */ /* 0x100fe20000010874 */
[----:B------:R-:W-:Y:S01]  /*16300*/  ISETP.GT.AND P0, PT, R172, R159, PT ;  /* 0x0000009fac00720c */ /* 0x000fe20003f04270 */
[--C-:B------:R-:W-:Y:S02]  /*16310*/  FFMA.FTZ R128, R8, c[0x0][0x23c], -R116.reuse ;  /* 0x00008f0008807a23 */ /* 0x100fe40000010874 */
[--C-:B------:R-:W-:Y:S02]  /*16320*/  FFMA.FTZ R130, R22, c[0x0][0x23c], -R5.reuse ;  /* 0x00008f0016827a23 */ /* 0x100fe40000010805 */
[--C-:B------:R-:W-:Y:S02]  /*16330*/  FFMA.FTZ R125, R23, c[0x0][0x23c], -R5.reuse ;  /* 0x00008f00177d7a23 */ /* 0x100fe40000010805 */
[--C-:B------:R-:W-:Y:S01]  /*16340*/  FFMA.FTZ R133, R34, c[0x0][0x23c], -R5.reuse ;  /* 0x00008f0022857a23 */ /* 0x100fe20000010805 */
[----:B------:R-:W-:Y:S01]  /*16350*/  MUFU.EX2 R127, R127 ;  /* 0x0000007f007f7308 */ /* 0x000fe20000000800 */
[--C-:B------:R-:W-:Y:S02]  /*16360*/  FFMA.FTZ R134, R35, c[0x0][0x23c], -R5.reuse ;  /* 0x00008f0023867a23 */ /* 0x100fe40000010805 */
[----:B------:R-:W-:Y:S01]  /*16370*/  LDSM.16.MT88.4 R32, [R150+0x7800] ;  /* 0x007800009620783b */ /* 0x000fe20000004200 */
[C---:B-1----:R-:W-:Y:S02]  /*16380*/  FMUL.FTZ R8, R102.reuse, R96 ;  /* 0x0000006066087220 */ /* 0x042fe40000410000 */
[C---:B------:R-:W-:Y:S02]  /*16390*/  FMUL.FTZ R68, R102.reuse, R68 ;  /* 0x0000004466447220 */ /* 0x040fe40000410000 */
[C---:B------:R-:W-:Y:S02]  /*163a0*/  FMUL.FTZ R69, R102.reuse, R69 ;  /* 0x0000004566457220 */ /* 0x040fe40000410000 */
[----:B------:R-:W1:Y:S01]  /*163b0*/  MUFU.EX2 R124, R124 ;  /* 0x0000007c007c7308 */ /* 0x000e620000000800 */
[----:B------:R-:W3:Y:S01]  /*163c0*/  LDSM.16.MT88.4 R104, [R152+0x6000] ;  /* 0x006000009868783b */ /* 0x000ee20000004200 */
[C---:B------:R-:W-:Y:S02]  /*163d0*/  FMUL.FTZ R72, R102.reuse, R72 ;  /* 0x0000004866487220 */ /* 0x040fe40000410000 */
[C---:B--2---:R-:W-:Y:S02]  /*163e0*/  FMUL.FTZ R70, R3.reuse, R70 ;  /* 0x0000004603467220 */ /* 0x044fe40000410000 */
[----:B------:R-:W-:Y:S02]  /*163f0*/  FMUL.FTZ R71, R3, R71 ;  /* 0x0000004703477220 */ /* 0x000fe40000410000 */
[----:B------:R-:W-:Y:S02]  /*16400*/  FMUL.FTZ R73, R102, R73 ;  /* 0x0000004966497220 */ /* 0x000fe40000410000 */
[----:B------:R-:W-:Y:S01]  /*16410*/  MUFU.EX2 R128, R128 ;  /* 0x0000008000807308 */ /* 0x000fe20000000800 */
[--C-:B------:R-:W-:Y:S02]  /*16420*/  FFMA.FTZ R129, R6, c[0x0][0x23c], -R5.reuse ;  /* 0x00008f0006817a23 */ /* 0x100fe40000010805 */
[--C-:B------:R-:W-:Y:S02]  /*16430*/  FFMA.FTZ R126, R7, c[0x0][0x23c], -R5.reuse ;  /* 0x00008f00077e7a23 */ /* 0x100fe40000010805 */
[--C-:B------:R-:W-:Y:S02]  /*16440*/  FFMA.FTZ R117, R9, c[0x0][0x23c], -R116.reuse ;  /* 0x00008f0009757a23 */ /* 0x100fe40000010874 */
[--C-:B------:R-:W-:Y:S02]  /*16450*/  FFMA.FTZ R118, R10, c[0x0][0x23c], -R5.reuse ;  /* 0x00008f000a767a23 */ /* 0x100fe40000010805 */
[--C-:B------:R-:W-:Y:S01]  /*16460*/  FFMA.FTZ R119, R11, c[0x0][0x23c], -R5.reuse ;  /* 0x00008f000b777a23 */ /* 0x100fe20000010805 */
[----:B------:R-:W-:Y:S01]  /*16470*/  MUFU.EX2 R129, R129 ;  /* 0x0000008100817308 */ /* 0x000fe20000000800 */
[----:B------:R-:W-:Y:S02]  /*16480*/  FMUL.FTZ R9, R102, R97 ;  /* 0x0000006166097220 */ /* 0x000fe40000410000 */
[C---:B------:R-:W-:Y:S01]  /*16490*/  FMUL.FTZ R10, R3.reuse, R98 ;  /* 0x00000062030a7220 */ /* 0x040fe20000410000 */
[----:B-1----:R-:W-:Y:S01]  /*164a0*/  F2FP.PACK_AB R96, R124, R127 ;  /* 0x0000007f7c60723e */ /* 0x002fe200000000ff */
[C---:B------:R-:W-:Y:S02]  /*164b0*/  FMUL.FTZ R11, R3.reuse, R99 ;  /* 0x00000063030b7220 */ /* 0x040fe40000410000 */
[C---:B------:R-:W-:Y:S02]  /*164c0*/  FMUL.FTZ R74, R3.reuse, R74 ;  /* 0x0000004a034a7220 */ /* 0x040fe40000410000 */
[----:B------:R-:W-:Y:S01]  /*164d0*/  FMUL.FTZ R75, R3, R75 ;  /* 0x0000004b034b7220 */ /* 0x000fe20000410000 */
[----:B------:R-:W1:Y:S01]  /*164e0*/  MUFU.EX2 R126, R126 ;  /* 0x0000007e007e7308 */ /* 0x000e620000000800 */
[--C-:B------:R-:W-:Y:S02]  /*164f0*/  FFMA.FTZ R6, R12, c[0x0][0x23c], -R116.reuse ;  /* 0x00008f000c067a23 */ /* 0x100fe40000010874 */
[C---:B------:R-:W-:Y:S02]  /*16500*/  FMUL.FTZ R12, R102.reuse, R92 ;  /* 0x0000005c660c7220 */ /* 0x040fe40000410000 */
[--C-:B------:R-:W-:Y:S02]  /*16510*/  FFMA.FTZ R7, R13, c[0x0][0x23c], -R116.reuse ;  /* 0x00008f000d077a23 */ /* 0x100fe40000010874 */
[----:B------:R-:W-:Y:S02]  /*16520*/  FMUL.FTZ R13, R102, R93 ;  /* 0x0000005d660d7220 */ /* 0x000fe40000410000 */
[--C-:B------:R-:W-:Y:S01]  /*16530*/  FFMA.FTZ R120, R14, c[0x0][0x23c], -R5.reuse ;  /* 0x00008f000e787a23 */ /* 0x100fe20000010805 */
[----:B------:R-:W2:Y:S01]  /*16540*/  MUFU.EX2 R117, R117 ;  /* 0x0000007500757308 */ /* 0x000ea20000000800 */
[----:B------:R-:W-:Y:S02]  /*16550*/  FMUL.FTZ R14, R3, R94 ;  /* 0x0000005e030e7220 */ /* 0x000fe40000410000 */
[--C-:B------:R-:W-:Y:S02]  /*16560*/  FFMA.FTZ R121, R15, c[0x0][0x23c], -R5.reuse ;  /* 0x00008f000f797a23 */ /* 0x100fe40000010805 */
[C---:B------:R-:W-:Y:S02]  /*16570*/  FMUL.FTZ R15, R3.reuse, R95 ;  /* 0x0000005f030f7220 */ /* 0x040fe40000410000 */
[----:B------:R-:W4:Y:S01]  /*16580*/  LDSM.16.MT88.4 R92, [R148+0x6000] ;  /* 0x00600000945c783b */ /* 0x000f220000004200 */
[C---:B------:R-:W-:Y:S02]  /*16590*/  FMUL.FTZ R76, R102.reuse, R76 ;  /* 0x0000004c664c7220 */ /* 0x040fe40000410000 */
[----:B------:R-:W-:Y:S01]  /*165a0*/  MUFU.EX2 R118, R118 ;  /* 0x0000007600767308 */ /* 0x000fe20000000800 */
[----:B------:R-:W-:Y:S02]  /*165b0*/  FMUL.FTZ R77, R102, R77 ;  /* 0x0000004d664d7220 */ /* 0x000fe40000410000 */
[C---:B------:R-:W-:Y:S01]  /*165c0*/  FMUL.FTZ R78, R3.reuse, R78 ;  /* 0x0000004e034e7220 */ /* 0x040fe20000410000 */
[----:B-1----:R-:W-:Y:S01]  /*165d0*/  F2FP.PACK_AB R97, R126, R129 ;  /* 0x000000817e61723e */ /* 0x002fe200000000ff */
[C---:B------:R-:W-:Y:S02]  /*165e0*/  FMUL.FTZ R79, R3.reuse, R79 ;  /* 0x0000004f034f7220 */ /* 0x040fe40000410000 */
[C---:B------:R-:W-:Y:S02]  /*165f0*/  FMUL.FTZ R80, R102.reuse, R80 ;  /* 0x0000005066507220 */ /* 0x040fe40000410000 */
[C---:B------:R-:W-:Y:S01]  /*16600*/  FMUL.FTZ R81, R102.reuse, R81 ;  /* 0x0000005166517220 */ /* 0x040fe20000410000 */
[----:B------:R-:W1:Y:S01]  /*16610*/  MUFU.EX2 R119, R119 ;  /* 0x0000007700777308 */ /* 0x000e620000000800 */
[C---:B------:R-:W-:Y:S02]  /*16620*/  FMUL.FTZ R82, R3.reuse, R82 ;  /* 0x0000005203527220 */ /* 0x040fe40000410000 */
[----:B------:R-:W-:Y:S01]  /*16630*/  FMUL.FTZ R83, R3, R83 ;  /* 0x0000005303537220 */ /* 0x000fe20000410000 */
[----:B--2---:R-:W-:Y:S01]  /*16640*/  F2FP.PACK_AB R98, R117, R128 ;  /* 0x000000807562723e */ /* 0x004fe200000000ff */
[C---:B------:R-:W-:Y:S02]  /*16650*/  FMUL.FTZ R84, R102.reuse, R84 ;  /* 0x0000005466547220 */ /* 0x040fe40000410000 */
[----:B------:R-:W-:Y:S02]  /*16660*/  FMUL.FTZ R85, R102, R85 ;  /* 0x0000005566557220 */ /* 0x000fe40000410000 */
[C---:B------:R-:W-:Y:S01]  /*16670*/  FMUL.FTZ R86, R3.reuse, R86 ;  /* 0x0000005603567220 */ /* 0x040fe20000410000 */
[----:B------:R-:W-:Y:S01]  /*16680*/  MUFU.EX2 R6, R6 ;  /* 0x0000000600067308 */ /* 0x000fe20000000800 */
[----:B------:R-:W-:Y:S02]  /*16690*/  FMUL.FTZ R87, R3, R87 ;  /* 0x0000005703577220 */ /* 0x000fe40000410000 */
[--C-:B------:R-:W-:Y:S02]  /*166a0*/  FFMA.FTZ R122, R16, c[0x0][0x23c], -R116.reuse ;  /* 0x00008f00107a7a23 */ /* 0x100fe40000010874 */
[C---:B------:R-:W-:Y:S02]  /*166b0*/  FMUL.FTZ R16, R102.reuse, R88 ;  /* 0x0000005866107220 */ /* 0x040fe40000410000 */
[--C-:B------:R-:W-:Y:S02]  /*166c0*/  FFMA.FTZ R123, R17, c[0x0][0x23c], -R116.reuse ;  /* 0x00008f00117b7a23 */ /* 0x100fe40000010874 */
[----:B------:R-:W-:Y:S01]  /*166d0*/  FMUL.FTZ R17, R102, R89 ;  /* 0x0000005966117220 */ /* 0x000fe20000410000 */
[----:B------:R-:W2:Y:S01]  /*166e0*/  MUFU.EX2 R7, R7 ;  /* 0x0000000700077308 */ /* 0x000ea20000000800 */
[--C-:B------:R-:W-:Y:S02]  /*166f0*/  FFMA.FTZ R40, R40, c[0x0][0x23c], -R116.reuse ;  /* 0x00008f0028287a23 */ /* 0x100fe40000010874 */
[--C-:B------:R-:W-:Y:S01]  /*16700*/  FFMA.FTZ R41, R41, c[0x0][0x23c], -R116.reuse ;  /* 0x00008f0029297a23 */ /* 0x100fe20000010874 */
[----:B-1----:R-:W-:Y:S01]  /*16710*/  F2FP.PACK_AB R99, R119, R118 ;  /* 0x000000767763723e */ /* 0x002fe200000000ff */
[--C-:B------:R-:W-:Y:S02]  /*16720*/  FFMA.FTZ R42, R42, c[0x0][0x23c], -R5.reuse ;  /* 0x00008f002a2a7a23 */ /* 0x100fe40000010805 */
[--C-:B------:R-:W-:Y:S02]  /*16730*/  FFMA.FTZ R43, R43, c[0x0][0x23c], -R5.reuse ;  /* 0x00008f002b2b7a23 */ /* 0x100fe40000010805 */
[--C-:B------:R-:W-:Y:S01]  /*16740*/  FFMA.FTZ R44, R44, c[0x0][0x23c], -R116.reuse ;  /* 0x00008f002c2c7a23 */ /* 0x100fe20000010874 */
[----:B------:R-:W-:Y:S01]  /*16750*/  MUFU.EX2 R120, R120 ;  /* 0x0000007800787308 */ /* 0x000fe20000000800 */
[C---:B---3--:R-:W-:Y:S05]  /*16760*/  HMMA.16816.F32 R8, R96.reuse, R104, R8 ;  /* 0x000000686008723c */ /* 0x048fea0000001808 */
[--C-:B------:R-:W-:Y:S02]  /*16770*/  FFMA.FTZ R45, R45, c[0x0][0x23c], -R116.reuse ;  /* 0x00008f002d2d7a23 */ /* 0x100fe40000010874 */
[--C-:B------:R-:W-:Y:S01]  /*16780*/  FFMA.FTZ R46, R46, c[0x0][0x23c], -R5.reuse ;  /* 0x00008f002e2e7a23 */ /* 0x100fe20000010805 */
[C---:B------:R-:W-:Y:S01]  /*16790*/  HMMA.16816.F32 R68, R96.reuse, R106, R68 ;  /* 0x0000006a6044723c */ /* 0x040fe20000001844 */
[----:B------:R-:W1:Y:S01]  /*167a0*/  MUFU.EX2 R121, R121 ;  /* 0x0000007900797308 */ /* 0x000e620000000800 */
[----:B------:R-:W3:Y:S02]  /*167b0*/  LDSM.16.MT88.4 R104, [R152+0x6800] ;  /* 0x006800009868783b */ /* 0x000ee40000004200 */
[----:B------:R-:W-:Y:S01]  /*167c0*/  FFMA.FTZ R47, R47, c[0x0][0x23c], -R5 ;  /* 0x00008f002f2f7a23 */ /* 0x000fe20000010805 */
[----:B--2---:R-:W-:Y:S01]  /*167d0*/  F2FP.PACK_AB R88, R7, R6 ;  /* 0x000000060758723e */ /* 0x004fe200000000ff */
[----:B------:R-:W-:Y:S02]  /*167e0*/  FFMA.FTZ R127, R102, R177, R127 ;  /* 0x000000b1667f7223 */ /* 0x000fe4000001007f */
[C---:B------:R-:W-:Y:S03]  /*167f0*/  HMMA.16816.F32 R72, R96.reuse, R108, R72 ;  /* 0x0000006c6048723c */ /* 0x040fe60000001848 */
[----:B------:R-:W-:Y:S01]  /*16800*/  MUFU.EX2 R122, R122 ;  /* 0x0000007a007a7308 */ /* 0x000fe20000000800 */
[--C-:B------:R-:W-:Y:S02]  /*16810*/  FFMA.FTZ R102, R55, c[0x0][0x23c], -R5.reuse ;  /* 0x00008f0037667a23 */ /* 0x100fe40000010805 */
[--C-:B------:R-:W-:Y:S02]  /*16820*/  FFMA.FTZ R55, R57, c[0x0][0x23c], -R116.reuse ;  /* 0x00008f0039377a23 */ /* 0x100fe40000010874 */
[C---:B------:R-:W-:Y:S04]  /*16830*/  HMMA.16816.F32 R12, R96.reuse, R110, R12 ;  /* 0x0000006e600c723c */ /* 0x040fe8000000180c */
[--C-:B------:R-:W-:Y:S01]  /*16840*/  FFMA.FTZ R108, R18, c[0x0][0x23c], -R5.reuse ;  /* 0x00008f00126c7a23 */ /* 0x100fe20000010805 */
[----:B------:R-:W2:Y:S01]  /*16850*/  MUFU.EX2 R123, R123 ;  /* 0x0000007b007b7308 */ /* 0x000ea20000000800 */
[----:B------:R-:W-:Y:S02]  /*16860*/  FMUL.FTZ R18, R3, R90 ;  /* 0x0000005a03127220 */ /* 0x000fe40000410000 */
[C---:B------:R-:W-:Y:S04]  /*16870*/  HMMA.16816.F32 R76, R96.reuse, R112, R76 ;  /* 0x00000070604c723c */ /* 0x040fe8000000184c */
[----:B-1----:R-:W-:Y:S01]  /*16880*/  F2FP.PACK_AB R89, R121, R120 ;  /* 0x000000787959723e */ /* 0x002fe200000000ff */
[--C-:B------:R-:W-:Y:S02]  /*16890*/  FFMA.FTZ R57, R59, c[0x0][0x23c], -R5.reuse ;  /* 0x00008f003b397a23 */ /* 0x100fe40000010805 */
[----:B------:R1:W-:Y:S01]  /*168a0*/  MUFU.EX2 R112, R108 ;  /* 0x0000006c00707308 */ /* 0x0003e20000000800 */
[--C-:B------:R-:W-:Y:S01]  /*168b0*/  FFMA.FTZ R113, R19, c[0x0][0x23c], -R5.reuse ;  /* 0x00008f0013717a23 */ /* 0x100fe20000010805 */
[C---:B------:R-:W-:Y:S03]  /*168c0*/  HMMA.16816.F32 R80, R96.reuse, R114, R80 ;  /* 0x000000726050723c */ /* 0x040fe60000001850 */
[----:B------:R-:W-:Y:S02]  /*168d0*/  FMUL.FTZ R19, R3, R91 ;  /* 0x0000005b03137220 */ /* 0x000fe40000410000 */
[--C-:B------:R-:W-:Y:S02]  /*168e0*/  FFMA.FTZ R59, R61, c[0x0][0x23c], -R116.reuse ;  /* 0x00008f003d3b7a23 */ /* 0x100fe40000010874 */
[--C-:B------:R-:W-:Y:S01]  /*168f0*/  FFMA.FTZ R114, R20, c[0x0][0x23c], -R116.reuse ;  /* 0x00008f0014727a23 */ /* 0x100fe20000010874 */
[----:B------:R-:W5:Y:S01]  /*16900*/  MUFU.EX2 R113, R113 ;  /* 0x0000007100717308 */ /* 0x000f620000000800 */
[--C-:B------:R-:W-:Y:S01]  /*16910*/  FFMA.FTZ R115, R21, c[0x0][0x23c], -R116.reuse ;  /* 0x00008f0015737a23 */ /* 0x100fe20000010874 */
[C---:B----4-:R-:W-:Y:S01]  /*16920*/  HMMA.16816.F32 R16, R96.reuse, R92, R16 ;  /* 0x0000005c6010723c */ /* 0x050fe20000001810 */
[----:B------:R-:W-:Y:S02]  /*16930*/  LDSM.16.MT88.4 R20, [R148+0x6800] ;  /* 0x006800009414783b */ /* 0x000fe40000004200 */
[----:B--2---:R-:W-:Y:S01]  /*16940*/  F2FP.PACK_AB R90, R123, R122 ;  /* 0x0000007a7b5a723e */ /* 0x004fe200000000ff */
[--C-:B------:R-:W-:Y:S02]  /*16950*/  FFMA.FTZ R61, R63, c[0x0][0x23c], -R5.reuse ;  /* 0x00008f003f3d7a23 */ /* 0x100fe40000010805 */
[----:B------:R-:W-:Y:S02]  /*16960*/  FFMA.FTZ R66, R66, c[0x0][0x23c], -R5 ;  /* 0x00008f0042427a23 */ /* 0x000fe40000010805 */
[----:B------:R-:W-:Y:S01]  /*16970*/  MUFU.EX2 R114, R114 ;  /* 0x0000007200727308 */ /* 0x000fe20000000800 */
[----:B------:R-:W-:Y:S01]  /*16980*/  HMMA.16816.F32 R84, R96, R94, R84 ;  /* 0x0000005e6054723c */ /* 0x000fe20000001854 */
[----:B------:R-:W-:Y:S02]  /*16990*/  LDSM.16.MT88.4 R92, [R149+0x6800] ;  /* 0x00680000955c783b */ /* 0x000fe40000004200 */
[----:B------:R-:W-:Y:S02]  /*169a0*/  FFMA.FTZ R129, R3, R178, R129 ;  /* 0x000000b203817223 */ /* 0x000fe40000010081 */
[--C-:B------:R-:W-:Y:S02]  /*169b0*/  FFMA.FTZ R3, R48, c[0x0][0x23c], -R116.reuse ;  /* 0x00008f0030037a23 */ /* 0x100fe40000010874 */
[--C-:B------:R-:W-:Y:S02]  /*169c0*/  FFMA.FTZ R48, R49, c[0x0][0x23c], -R116.reuse ;  /* 0x00008f0031307a23 */ /* 0x100fe40000010874 */
[----:B------:R-:W2:Y:S01]  /*169d0*/  MUFU.EX2 R115, R115 ;  /* 0x0000007300737308 */ /* 0x000ea20000000800 */
[----:B-1----:R-:W1:Y:S02]  /*169e0*/  LDSM.16.MT88.4 R108, [R150+0x6800] ;  /* 0x00680000966c783b */ /* 0x002e640000004200 */
[--C-:B------:R-:W-:Y:S01]  /*169f0*/  FFMA.FTZ R49, R50, c[0x0][0x23c], -R5.reuse ;  /* 0x00008f0032317a23 */ /* 0x100fe20000010805 */
[----:B-----5:R-:W-:Y:S01]  /*16a00*/  F2FP.PACK_AB R91, R113, R112 ;  /* 0x00000070715b723e */ /* 0x020fe200000000ff */
[--C-:B------:R-:W-:Y:S02]  /*16a10*/  FFMA.FTZ R50, R51, c[0x0][0x23c], -R5.reuse ;  /* 0x00008f0033327a23 */ /* 0x100fe40000010805 */
[--C-:B------:R-:W-:Y:S02]  /*16a20*/  FFMA.FTZ R51, R52, c[0x0][0x23c], -R116.reuse ;  /* 0x00008f0034337a23 */ /* 0x100fe40000010874 */
[----:B------:R-:W4:Y:S01]  /*16a30*/  LDSM.16.MT88.4 R96, [R152+0x7000] ;  /* 0x007000009860783b */ /* 0x000f220000004200 */
[----:B------:R-:W-:Y:S01]  /*16a40*/  MUFU.EX2 R130, R130 ;  /* 0x0000008200827308 */ /* 0x000fe20000000800 */
[C---:B---3--:R-:W-:Y:S05]  /*16a50*/  HMMA.16816.F32 R8, R88.reuse, R104, R8 ;  /* 0x000000685808723c */ /* 0x048fea0000001808 */
[--C-:B------:R-:W-:Y:S02]  /*16a60*/  FFMA.FTZ R52, R53, c[0x0][0x23c], -R116.reuse ;  /* 0x00008f0035347a23 */ /* 0x100fe40000010874 */
[--C-:B------:R-:W-:Y:S01]  /*16a70*/  FFMA.FTZ R104, R24, c[0x0][0x23c], -R116.reuse ;  /* 0x00008f0018687a23 */ /* 0x100fe20000010874 */
[C---:B------:R-:W-:Y:S01]  /*16a80*/  HMMA.16816.F32 R68, R88.reuse, R106, R68 ;  /* 0x0000006a5844723c */ /* 0x040fe20000001844 */
[----:B------:R-:W3:Y:S03]  /*16a90*/  MUFU.EX2 R125, R125 ;  /* 0x0000007d007d7308 */ /* 0x000ee60000000800 */
[--C-:B------:R-:W-:Y:S02]  /*16aa0*/  FFMA.FTZ R105, R25, c[0x0][0x23c], -R116.reuse ;  /* 0x00008f0019697a23 */ /* 0x100fe40000010874 */
[--C-:B------:R-:W-:Y:S02]  /*16ab0*/  FFMA.FTZ R53, R54, c[0x0][0x23c], -R5.reuse ;  /* 0x00008f0036357a23 */ /* 0x100fe40000010805 */
[--C-:B------:R-:W-:Y:S03]  /*16ac0*/  FFMA.FTZ R106, R26, c[0x0][0x23c], -R5.reuse ;  /* 0x00008f001a6a7a23 */ /* 0x100fe60000010805 */
[----:B------:R-:W-:Y:S01]  /*16ad0*/  MUFU.EX2 R104, R104 ;  /* 0x0000006800687308 */ /* 0x000fe20000000800 */
[--C-:B------:R-:W-:Y:S02]  /*16ae0*/  FFMA.FTZ R107, R27, c[0x0][0x23c], -R5.reuse ;  /* 0x00008f001b6b7a23 */ /* 0x100fe40000010805 */
[----:B------:R-:W5:Y:S01]  /*16af0*/  LDSM.16.MT88.4 R24, [R150+0x7000] ;  /* 0x007000009618783b */ /* 0x000f620000004200 */
[--C-:B------:R-:W-:Y:S02]  /*16b00*/  FFMA.FTZ R54, R56, c[0x0][0x23c], -R116.reuse ;  /* 0x00008f0038367a23 */ /* 0x100fe40000010874 */
[--C-:B------:R-:W-:Y:S02]  /*16b10*/  FFMA.FTZ R56, R58, c[0x0][0x23c], -R5.reuse ;  /* 0x00008f003a387a23 */ /* 0x100fe40000010805 */
[--C-:B------:R-:W-:Y:S02]  /*16b20*/  FFMA.FTZ R58, R60, c[0x0][0x23c], -R116.reuse ;  /* 0x00008f003c3a7a23 */ /* 0x100fe40000010874 */
[----:B------:R-:W2:Y:S01]  /*16b30*/  MUFU.EX2 R105, R105 ;  /* 0x0000006900697308 */ /* 0x000ea20000000800 */
[C---:B-1----:R-:W-:Y:S03]  /*16b40*/  HMMA.16816.F32 R72, R88.reuse, R108, R72 ;  /* 0x0000006c5848723c */ /* 0x042fe60000001848 */
[----:B------:R-:W-:Y:S02]  /*16b50*/  FFMA.FTZ R60, R62, c[0x0][0x23c], -R5 ;  /* 0x00008f003e3c7a23 */ /* 0x000fe40000010805 */
[--C-:B------:R-:W-:Y:S02]  /*16b60*/  FFMA.FTZ R62, R64, c[0x0][0x23c], -R116.reuse ;  /* 0x00008f00403e7a23 */ /* 0x100fe40000010874 */
[--C-:B------:R-:W-:Y:S01]  /*16b70*/  FFMA.FTZ R109, R28, c[0x0][0x23c], -R116.reuse ;  /* 0x00008f001c6d7a23 */ /* 0x100fe20000010874 */
[C---:B------:R-:W-:Y:S01]  /*16b80*/  HMMA.16816.F32 R12, R88.reuse, R110, R12 ;  /* 0x0000006e580c723c */ /* 0x040fe2000000180c */
[----:B------:R-:W-:Y:S03]  /*16b90*/  MUFU.EX2 R106, R106 ;  /* 0x0000006a006a7308 */ /* 0x000fe60000000800 */
[----:B------:R-:W-:Y:S02]  /*16ba0*/  FFMA.FTZ R108, R29, c[0x0][0x23c], -R116 ;  /* 0x00008f001d6c7a23 */ /* 0x000fe40000010874 */
[----:B------:R-:W-:Y:S02]  /*16bb0*/  FADD.FTZ R127, R124, R127 ;  /* 0x0000007f7c7f7221 */ /* 0x000fe40000010000 */
[C---:B------:R-:W-:Y:S03]  /*16bc0*/  HMMA.16816.F32 R76, R88.reuse, R92, R76 ;  /* 0x0000005c584c723c */ /* 0x040fe6000000184c */
[----:B------:R-:W1:Y:S01]  /*16bd0*/  MUFU.EX2 R107, R107 ;  /* 0x0000006b006b7308 */ /* 0x000e620000000800 */
[--C-:B------:R-:W-:Y:S02]  /*16be0*/  FFMA.FTZ R110, R30, c[0x0][0x23c], -R5.reuse ;  /* 0x00008f001e6e7a23 */ /* 0x100fe40000010805 */
[----:B------:R-:W-:Y:S02]  /*16bf0*/  FFMA.FTZ R111, R31, c[0x0][0x23c], -R5 ;  /* 0x00008f001f6f7a23 */ /* 0x000fe40000010805 */
[C---:B------:R-:W-:Y:S01]  /*16c00*/  HMMA.16816.F32 R80, R88.reuse, R94, R80 ;  /* 0x0000005e5850723c */ /* 0x040fe20000001850 */
[----:B------:R-:W-:Y:S03]  /*16c10*/  LDSM.16.MT88.4 R28, [R148+0x7000] ;  /* 0x00700000941c783b */ /* 0x000fe60000004200 */
[----:B------:R-:W-:Y:S01]  /*16c20*/  FADD.FTZ R128, R128, R127 ;  /* 0x0000007f80807221 */ /* 0x000fe20000010000 */
[----:B------:R-:W-:Y:S01]  /*16c30*/  MUFU.EX2 R109, R109 ;  /* 0x0000006d006d7308 */ /* 0x000fe20000000800 */
[----:B------:R-:W-:Y:S02]  /*16c40*/  FADD.FTZ R129, R126, R129 ;  /* 0x000000817e817221 */ /* 0x000fe40000010000 */
[C---:B------:R-:W-:Y:S01]  /*16c50*/  HMMA.16816.F32 R16, R88.reuse, R20, R16 ;  /* 0x000000145810723c */ /* 0x040fe20000001810 */
[----:B------:R-:W-:Y:S03]  /*16c60*/  LDSM.16.MT88.4 R92, [R150+0x9800] ;  /* 0x00980000965c783b */ /* 0x000fe60000004200 */
[----:B------:R-:W-:Y:S02]  /*16c70*/  FADD.FTZ R117, R117, R128 ;  /* 0x0000008075757221 */ /* 0x000fe40000010000 */
[----:B------:R-:W-:Y:S01]  /*16c80*/  FADD.FTZ R118, R118, R129 ;  /* 0x0000008176767221 */ /* 0x000fe20000010000 */
[----:B--2---:R-:W-:Y:S01]  /*16c90*/  F2FP.PACK_AB R20, R115, R114 ;  /* 0x000000727314723e */ /* 0x004fe200000000ff */
[----:B------:R-:W-:Y:S01]  /*16ca0*/  HMMA.16816.F32 R84, R88, R22, R84 ;  /* 0x000000165854723c */ /* 0x000fe20000001854 */
[----:B------:R-:W2:Y:S01]  /*16cb0*/  MUFU.EX2 R108, R108 ;  /* 0x0000006c006c7308 */ /* 0x000ea20000000800 */
[----:B------:R-:W2:Y:S02]  /*16cc0*/  LDSM.16.MT88.4 R88, [R149+0x7000] ;  /* 0x007000009558783b */ /* 0x000ea40000004200 */
[----:B---3--:R-:W-:Y:S01]  /*16cd0*/  F2FP.PACK_AB R21, R125, R130 ;  /* 0x000000827d15723e */ /* 0x008fe200000000ff */
[----:B------:R-:W-:Y:S02]  /*16ce0*/  FADD.FTZ R6, R6, R117 ;  /* 0x0000007506067221 */ /* 0x000fe40000010000 */
[----:B------:R-:W-:Y:S01]  /*16cf0*/  F2FP.PACK_AB R22, R105, R104 ;  /* 0x000000686916723e */ /* 0x000fe200000000ff */
[----:B------:R-:W-:Y:S01]  /*16d00*/  FADD.FTZ R119, R119, R118 ;  /* 0x0000007677777221 */ /* 0x000fe20000010000 */
[----:B-1----:R-:W-:Y:S02]  /*16d10*/  F2FP.PACK_AB R23, R107, R106 ;  /* 0x0000006a6b17723e */ /* 0x002fe400000000ff */
[----:B------:R-:W-:Y:S01]  /*16d20*/  MUFU.EX2 R110, R110 ;  /* 0x0000006e006e7308 */ /* 0x000fe20000000800 */
[----:B------:R-:W-:Y:S02]  /*16d30*/  FADD.FTZ R7, R7, R6 ;  /* 0x0000000607077221 */ /* 0x000fe40000010000 */
[----:B------:R-:W-:Y:S02]  /*16d40*/  FADD.FTZ R120, R120, R119 ;  /* 0x0000007778787221 */ /* 0x000fe40000010000 */
[C---:B----4-:R-:W-:Y:S05]  /*16d50*/  HMMA.16816.F32 R8, R20.reuse, R96, R8 ;  /* 0x000000601408723c */ /* 0x050fea0000001808 */
[----:B------:R-:W1:Y:S01]  /*16d60*/  MUFU.EX2 R111, R111 ;  /* 0x0000006f006f7308 */ /* 0x000e620000000800 */
[----:B------:R-:W-:Y:S02]  /*16d70*/  FADD.FTZ R121, R121, R120 ;  /* 0x0000007879797221 */ /* 0x000fe40000010000 */
[C---:B------:R-:W-:Y:S04]  /*16d80*/  HMMA.16816.F32 R68, R20.reuse, R98, R68 ;  /* 0x000000621444723c */ /* 0x040fe80000001844 */
[----:B------:R-:W-:Y:S02]  /*16d90*/  FADD.FTZ R122, R122, R7 ;  /* 0x000000077a7a7221 */ /* 0x000fe40000010000 */
[----:B------:R-:W-:Y:S01]  /*16da0*/  FADD.FTZ R112, R112, R121 ;  /* 0x0000007970707221 */ /* 0x000fe20000010000 */
[----:B------:R-:W-:Y:S01]  /*16db0*/  MUFU.EX2 R131, R131 ;  /* 0x0000008300837308 */ /* 0x000fe20000000800 */
[C---:B-----5:R-:W-:Y:S04]  /*16dc0*/  HMMA.16816.F32 R72, R20.reuse, R24, R72 ;  /* 0x000000181448723c */ /* 0x060fe80000001848 */
[----:B------:R-:W-:Y:S02]  /*16dd0*/  FADD.FTZ R123, R123, R122 ;  /* 0x0000007a7b7b7221 */ /* 0x000fe40000010000 */
[----:B------:R-:W-:Y:S02]  /*16de0*/  FADD.FTZ R113, R113, R112 ;  /* 0x0000007071717221 */ /* 0x000fe40000010000 */
[C---:B------:R-:W-:Y:S01]  /*16df0*/  HMMA.16816.F32 R12, R20.reuse, R26, R12 ;  /* 0x0000001a140c723c */ /* 0x040fe2000000180c */
[----:B------:R-:W3:Y:S01]  /*16e00*/  LDSM.16.MT88.4 R24, [R152+0x7800] ;  /* 0x007800009818783b */ /* 0x000ee20000004200 */
[----:B------:R-:W4:Y:S02]  /*16e10*/  MUFU.EX2 R132, R132 ;  /* 0x0000008400847308 */ /* 0x000f240000000800 */
[----:B------:R-:W-:Y:S02]  /*16e20*/  FADD.FTZ R114, R114, R123 ;  /* 0x0000007b72727221 */ /* 0x000fe40000010000 */
[----:B------:R-:W-:Y:S02]  /*16e30*/  FADD.FTZ R130, R130, R113 ;  /* 0x0000007182827221 */ /* 0x000fe40000010000 */
[C---:B--2---:R-:W-:Y:S04]  /*16e40*/  HMMA.16816.F32 R76, R20.reuse, R88, R76 ;  /* 0x00000058144c723c */ /* 0x044fe8000000184c */
[----:B------:R-:W-:Y:S01]  /*16e50*/  MUFU.EX2 R133, R133 ;  /* 0x0000008500857308 */ /* 0x000fe20000000800 */
[----:B------:R-:W-:Y:S02]  /*16e60*/  FADD.FTZ R115, R115, R114 ;  /* 0x0000007273737221 */ /* 0x000fe40000010000 */
[--C-:B------:R-:W-:Y:S01]  /*16e70*/  FFMA.FTZ R88, R36, c[0x0][0x23c], -R116.reuse ;  /* 0x00008f0024587a23 */ /* 0x100fe20000010874 */
[C---:B------:R-:W-:Y:S04]  /*16e80*/  HMMA.16816.F32 R80, R20.reuse, R90, R80 ;  /* 0x0000005a1450723c */ /* 0x040fe80000001850 */
[--C-:B------:R-:W-:Y:S02]  /*16e90*/  FFMA.FTZ R89, R37, c[0x0][0x23c], -R116.reuse ;  /* 0x00008f0025597a23 */ /* 0x100fe40000010874 */
[----:B------:R-:W2:Y:S01]  /*16ea0*/  MUFU.EX2 R134, R134 ;  /* 0x0000008600867308 */ /* 0x000ea20000000800 */
[--C-:B------:R-:W-:Y:S01]  /*16eb0*/  FFMA.FTZ R90, R38, c[0x0][0x23c], -R5.reuse ;  /* 0x00008f00265a7a23 */ /* 0x100fe20000010805 */
[C---:B------:R-:W-:Y:S04]  /*16ec0*/  HMMA.16816.F32 R16, R20.reuse, R28, R16 ;  /* 0x0000001c1410723c */ /* 0x040fe80000001810 */
[--C-:B------:R-:W-:Y:S02]  /*16ed0*/  FFMA.FTZ R91, R39, c[0x0][0x23c], -R5.reuse ;  /* 0x00008f00275b7a23 */ /* 0x100fe40000010805 */
[----:B------:R-:W-:Y:S01]  /*16ee0*/  LDSM.16.MT88.4 R36, [R148+0x8000] ;  /* 0x008000009424783b */ /* 0x000fe20000004200 */
[----:B------:R-:W-:Y:S01]  /*16ef0*/  FFMA.FTZ R5, R67, c[0x0][0x23c], -R5 ;  /* 0x00008f0043057a23 */ /* 0x000fe20000010805 */
[----:B------:R-:W-:Y:S01]  /*16f00*/  HMMA.16816.F32 R84, R20, R30, R84 ;  /* 0x0000001e1454723c */ /* 0x000fe20000001854 */
[----:B------:R-:W-:Y:S03]  /*16f10*/  MUFU.EX2 R88, R88 ;  /* 0x0000005800587308 */ /* 0x000fe60000000800 */
[----:B------:R-:W-:Y:S02]  /*16f20*/  FFMA.FTZ R116, R65, c[0x0][0x23c], -R116 ;  /* 0x00008f0041747a23 */ /* 0x000fe40000010874 */
[----:B------:R-:W5:Y:S01]  /*16f30*/  LDSM.16.MT88.4 R28, [R149+0x7800] ;  /* 0x00780000951c783b */ /* 0x000f620000004200 */
[----:B------:R-:W-:Y:S01]  /*16f40*/  F2FP.PACK_AB R20, R108, R109 ;  /* 0x0000006d6c14723e */ /* 0x000fe200000000ff */
[----:B------:R-:W-:Y:S01]  /*16f50*/  FADD.FTZ R125, R125, R130 ;  /* 0x000000827d7d7221 */ /* 0x000fe20000010000 */
[----:B-1----:R-:W-:Y:S02]  /*16f60*/  F2FP.PACK_AB R21, R111, R110 ;  /* 0x0000006e6f15723e */ /* 0x002fe400000000ff */
[----:B------:R-:W1:Y:S01]  /*16f70*/  MUFU.EX2 R89, R89 ;  /* 0x0000005900597308 */ /* 0x000e620000000800 */
[----:B----4-:R-:W-:Y:S01]  /*16f80*/  F2FP.PACK_AB R22, R132, R131 ;  /* 0x000000838416723e */ /* 0x010fe200000000ff */
[----:B------:R-:W-:Y:S01]  /*16f90*/  FADD.FTZ R104, R104, R115 ;  /* 0x0000007368687221 */ /* 0x000fe20000010000 */
[----:B--2---:R-:W-:Y:S01]  /*16fa0*/  F2FP.PACK_AB R23, R134, R133 ;  /* 0x000000858617723e */ /* 0x004fe200000000ff */
[----:B------:R-:W-:Y:S02]  /*16fb0*/  FADD.FTZ R106, R106, R125 ;  /* 0x0000007d6a6a7221 */ /* 0x000fe40000010000 */
[----:B------:R-:W-:Y:S02]  /*16fc0*/  FADD.FTZ R104, R105, R104 ;  /* 0x0000006869687221 */ /* 0x000fe40000010000 */
[----:B------:R-:W-:Y:S02]  /*16fd0*/  FADD.FTZ R107, R107, R106 ;  /* 0x0000006a6b6b7221 */ /* 0x000fe40000010000 */
[C---:B---3--:R-:W-:Y:S01]  /*16fe0*/  HMMA.16816.F32 R8, R20.reuse, R24, R8 ;  /* 0x000000181408723c */ /* 0x048fe20000001808 */
[----:B------:R-:W-:Y:S02]  /*16ff0*/  MUFU.EX2 R90, R90 ;  /* 0x0000005a005a7308 */ /* 0x000fe40000000800 */
[----:B------:R-:W-:Y:S04]  /*17000*/  FADD.FTZ R109, R109, R104 ;  /* 0x000000686d6d7221 */ /* 0x000fe80000010000 */
[----:B------:R-:W-:Y:S01]  /*17010*/  FADD.FTZ R108, R108, R109 ;  /* 0x0000006d6c6c7221 */ /* 0x000fe20000010000 */
[C---:B------:R-:W-:Y:S01]  /*17020*/  HMMA.16816.F32 R68, R20.reuse, R26, R68 ;  /* 0x0000001a1444723c */ /* 0x040fe20000001844 */
[----:B------:R-:W2:Y:S02]  /*17030*/  LDSM.16.MT88.4 R24, [R148+0x7800] ;  /* 0x007800009418783b */ /* 0x000ea40000004200 */
[----:B------:R-:W3:Y:S01]  /*17040*/  MUFU.EX2 R91, R91 ;  /* 0x0000005b005b7308 */ /* 0x000ee20000000800 */
[----:B------:R-:W-:Y:S04]  /*17050*/  FADD.FTZ R7, R131, R108 ;  /* 0x0000006c83077221 */ /* 0x000fe80000010000 */
[C---:B------:R-:W-:Y:S04]  /*17060*/  HMMA.16816.F32 R72, R20.reuse, R32, R72 ;  /* 0x000000201448723c */ /* 0x040fe80000001848 */
[----:B------:R-:W-:Y:S01]  /*17070*/  FADD.FTZ R7, R132, R7 ;  /* 0x0000000784077221 */ /* 0x000fe20000010000 */
[----:B------:R-:W-:Y:S03]  /*17080*/  MUFU.EX2 R40, R40 ;  /* 0x0000002800287308 */ /* 0x000fe60000000800 */
[C---:B------:R-:W-:Y:S01]  /*17090*/  HMMA.16816.F32 R12, R20.reuse, R34, R12 ;  /* 0x00000022140c723c */ /* 0x040fe2000000180c */
[----:B------:R-:W4:Y:S06]  /*170a0*/  LDSM.16.MT88.4 R32, [R152+0x8000] ;  /* 0x008000009820783b */ /* 0x000f2c0000004200 */
[----:B------:R-:W1:Y:S01]  /*170b0*/  MUFU.EX2 R41, R41 ;  /* 0x0000002900297308 */ /* 0x000e620000000800 */
[C---:B-----5:R-:W-:Y:S08]  /*170c0*/  HMMA.16816.F32 R76, R20.reuse, R28, R76 ;  /* 0x0000001c144c723c */ /* 0x060ff0000000184c */
[C---:B------:R-:W-:Y:S01]  /*170d0*/  HMMA.16816.F32 R80, R20.reuse, R30, R80 ;  /* 0x0000001e1450723c */ /* 0x040fe20000001850 */
[----:B------:R-:W-:Y:S01]  /*170e0*/  MUFU.EX2 R42, R42 ;  /* 0x0000002a002a7308 */ /* 0x000fe20000000800 */
[----:B------:R-:W5:Y:S06]  /*170f0*/  LDSM.16.MT88.4 R28, [R150+0x8000] ;  /* 0x00800000961c783b */ /* 0x000f6c0000004200 */
[C---:B--2---:R-:W-:Y:S03]  /*17100*/  HMMA.16816.F32 R16, R20.reuse, R24, R16 ;  /* 0x000000181410723c */ /* 0x044fe60000001810 */
[----:B------:R-:W2:Y:S05]  /*17110*/  MUFU.EX2 R43, R43 ;  /* 0x0000002b002b7308 */ /* 0x000eaa0000000800 */
[----:B------:R-:W-:Y:S01]  /*17120*/  HMMA.16816.F32 R84, R20, R26, R84 ;  /* 0x0000001a1454723c */ /* 0x000fe20000001854 */
[----:B------:R-:W5:Y:S04]  /*17130*/  LDSM.16.MT88.4 R24, [R149+0x8000] ;  /* 0x008000009518783b */ /* 0x000f680000004200 */
[----:B------:R-:W-:Y:S02]  /*17140*/  MUFU.EX2 R44, R44 ;  /* 0x0000002c002c7308 */ /* 0x000fe40000000800 */
[----:B-1----:R-:W-:Y:S01]  /*17150*/  F2FP.PACK_AB R20, R89, R88 ;  /* 0x000000585914723e */ /* 0x002fe200000000ff */
[----:B------:R-:W-:Y:S01]  /*17160*/  FADD.FTZ R88, R88, R7 ;  /* 0x0000000758587221 */ /* 0x000fe20000010000 */
[----:B---3--:R-:W-:Y:S03]  /*17170*/  F2FP.PACK_AB R21, R91, R90 ;  /* 0x0000005a5b15723e */ /* 0x008fe600000000ff */
[----:B------:R-:W-:Y:S01]  /*17180*/  F2FP.PACK_AB R22, R41, R40 ;  /* 0x000000282916723e */ /* 0x000fe200000000ff */
[----:B------:R-:W-:Y:S02]  /*17190*/  FADD.FTZ R89, R89, R88 ;  /* 0x0000005859597221 */ /* 0x000fe40000010000 */
[----:B------:R-:W1:Y:S02]  /*171a0*/  MUFU.EX2 R45, R45 ;  /* 0x0000002d002d7308 */ /* 0x000e640000000800 */
[----:B------:R-:W-:Y:S01]  /*171b0*/  FADD.FTZ R40, R40, R89 ;  /* 0x0000005928287221 */ /* 0x000fe20000010000 */
[----:B--2---:R-:W-:Y:S03]  /*171c0*/  F2FP.PACK_AB R23, R43, R42 ;  /* 0x0000002a2b17723e */ /* 0x004fe600000000ff */
[----:B------:R-:W-:Y:S04]  /*171d0*/  FADD.FTZ R41, R41, R40 ;  /* 0x0000002829297221 */ /* 0x000fe80000010000 */
[----:B------:R-:W-:Y:S01]  /*171e0*/  MUFU.EX2 R46, R46 ;  /* 0x0000002e002e7308 */ /* 0x000fe20000000800 */
[C---:B----4-:R-:W-:Y:S08]  /*171f0*/  HMMA.16816.F32 R8, R20.reuse, R32, R8 ;  /* 0x000000201408723c */ /* 0x050ff00000001808 */
[C---:B------:R-:W-:Y:S01]  /*17200*/  HMMA.16816.F32 R68, R20.reuse, R34, R68 ;  /* 0x000000221444723c */ /* 0x040fe20000001844 */
[----:B------:R-:W-:Y:S01]  /*17210*/  LDSM.16.MT88.4 R32, [R149+0x8800] ;  /* 0x008800009520783b */ /* 0x000fe20000004200 */
[----:B------:R-:W2:Y:S06]  /*17220*/  MUFU.EX2 R47, R47 ;  /* 0x0000002f002f7308 */ /* 0x000eac0000000800 */
[C---:B-----5:R-:W-:Y:S04]  /*17230*/  HMMA.16816.F32 R72, R20.reuse, R28, R72 ;  /* 0x0000001c1448723c */ /* 0x060fe80000001848 */
[----:B------:R-:W-:Y:S04]  /*17240*/  MUFU.EX2 R3, R3 ;  /* 0x0000000300037308 */ /* 0x000fe80000000800 */
[C---:B------:R-:W-:Y:S01]  /*17250*/  HMMA.16816.F32 R12, R20.reuse, R30, R12 ;  /* 0x0000001e140c723c */ /* 0x040fe2000000180c */
[----:B------:R-:W3:Y:S05]  /*17260*/  LDSM.16.MT88.4 R28, [R152+0x8800] ;  /* 0x00880000981c783b */ /* 0x000eea0000004200 */
[----:B------:R-:W4:Y:S02]  /*17270*/  MUFU.EX2 R48, R48 ;  /* 0x0000003000307308 */ /* 0x000f240000000800 */
[C---:B------:R-:W-:Y:S08]  /*17280*/  HMMA.16816.F32 R76, R20.reuse, R24, R76 ;  /* 0x00000018144c723c */ /* 0x040ff0000000184c */
[C---:B------:R-:W-:Y:S01]  /*17290*/  HMMA.16816.F32 R80, R20.reuse, R26, R80 ;  /* 0x0000001a1450723c */ /* 0x040fe20000001850 */
[----:B------:R-:W-:Y:S01]  /*172a0*/  MUFU.EX2 R49, R49 ;  /* 0x0000003100317308 */ /* 0x000fe20000000800 */
[----:B------:R-:W5:Y:S06]  /*172b0*/  LDSM.16.MT88.4 R24, [R150+0x8800] ;  /* 0x008800009618783b */ /* 0x000f6c0000004200 */
[C---:B------:R-:W-:Y:S03]  /*172c0*/  HMMA.16816.F32 R16, R20.reuse, R36, R16 ;  /* 0x000000241410723c */ /* 0x040fe60000001810 */
[----:B------:R-:W3:Y:S05]  /*172d0*/  MUFU.EX2 R50, R50 ;  /* 0x0000003200327308 */ /* 0x000eea0000000800 */
[----:B------:R-:W-:Y:S01]  /*172e0*/  HMMA.16816.F32 R84, R20, R38, R84 ;  /* 0x000000261454723c */ /* 0x000fe20000001854 */
[----:B------:R-:W5:Y:S04]  /*172f0*/  LDSM.16.MT88.4 R36, [R148+0x8800] ;  /* 0x008800009424783b */ /* 0x000f680000004200 */
[----:B------:R-:W-:Y:S02]  /*17300*/  MUFU.EX2 R51, R51 ;  /* 0x0000003300337308 */ /* 0x000fe40000000800 */
[----:B-1----:R-:W-:Y:S02]  /*17310*/  F2FP.PACK_AB R20, R45, R44 ;  /* 0x0000002c2d14723e */ /* 0x002fe400000000ff */
[----:B--2---:R-:W-:Y:S03]  /*17320*/  F2FP.PACK_AB R21, R47, R46 ;  /* 0x0000002e2f15723e */ /* 0x004fe600000000ff */
[----:B----4-:R-:W-:Y:S03]  /*17330*/  F2FP.PACK_AB R22, R48, R3 ;  /* 0x000000033016723e */ /* 0x010fe600000000ff */
[----:B------:R-:W1:Y:S01]  /*17340*/  MUFU.EX2 R52, R52 ;  /* 0x0000003400347308 */ /* 0x000e620000000800 */
[----:B---3--:R-:W-:Y:S09]  /*17350*/  F2FP.PACK_AB R23, R50, R49 ;  /* 0x000000313217723e */ /* 0x008ff200000000ff */
[----:B------:R-:W-:Y:S01]  /*17360*/  MUFU.EX2 R53, R53 ;  /* 0x0000003500357308 */ /* 0x000fe20000000800 */
[C---:B------:R-:W-:Y:S08]  /*17370*/  HMMA.16816.F32 R8, R20.reuse, R28, R8 ;  /* 0x0000001c1408723c */ /* 0x040ff00000001808 */
        /* <DEDUP_REMOVED lines=30> */
[----:B------:R-:W4:Y:S05]  /*17560*/  LDSM.16.MT88.4 R28, [R149+0x9800] ;  /* 0x00980000951c783b */ /* 0x000f2a0000004200 */
[----:B------:R-:W1:Y:S02]  /*17570*/  MUFU.EX2 R177, R116 ;  /* 0x0000007400b17308 */ /* 0x000e640000000800 */
[C---:B-----5:R-:W-:Y:S07]  /*17580*/  HMMA.16816.F32 R76, R20.reuse, R32, R76 ;  /* 0x00000020144c723c */ /* 0x060fee000000184c */
[----:B------:R-:W-:Y:S01]  /*17590*/  FADD.FTZ R32, R110, R107 ;  /* 0x0000006b6e207221 */ /* 0x000fe20000010000 */
[C---:B------:R-:W-:Y:S01]  /*175a0*/  HMMA.16816.F32 R80, R20.reuse, R34, R80 ;  /* 0x000000221450723c */ /* 0x040fe20000001850 */
[----:B------:R-:W-:Y:S03]  /*175b0*/  MUFU.EX2 R6, R66 ;  /* 0x0000004200067308 */ /* 0x000fe60000000800 */
[----:B------:R-:W-:Y:S04]  /*175c0*/  FADD.FTZ R32, R111, R32 ;  /* 0x000000206f207221 */ /* 0x000fe80000010000 */
[C---:B------:R-:W-:Y:S03]  /*175d0*/  HMMA.16816.F32 R16, R20.reuse, R36, R16 ;  /* 0x000000241410723c */ /* 0x040fe60000001810 */
[----:B------:R-:W5:Y:S05]  /*175e0*/  MUFU.EX2 R5, R5 ;  /* 0x0000000500057308 */ /* 0x000f6a0000000800 */
[----:B------:R-:W-:Y:S07]  /*175f0*/  HMMA.16816.F32 R84, R20, R38, R84 ;  /* 0x000000261454723c */ /* 0x000fee0000001854 */
[----:B-1----:R-:W-:Y:S02]  /*17600*/  F2FP.PACK_AB R20, R59, R58 ;  /* 0x0000003a3b14723e */ /* 0x002fe400000000ff */
[----:B---3--:R-:W-:Y:S03]  /*17610*/  F2FP.PACK_AB R21, R61, R60 ;  /* 0x0000003c3d15723e */ /* 0x008fe600000000ff */
[----:B------:R-:W-:Y:S02]  /*17620*/  F2FP.PACK_AB R22, R177, R62 ;  /* 0x0000003eb116723e */ /* 0x000fe400000000ff */
[----:B-----5:R-:W-:Y:S07]  /*17630*/  F2FP.PACK_AB R23, R5, R6 ;  /* 0x000000060517723e */ /* 0x020fee00000000ff */
[C---:B--2---:R-:W-:Y:S01]  /*17640*/  HMMA.16816.F32 R96, R20.reuse, R24, R8 ;  /* 0x000000181460723c */ /* 0x044fe20000001808 */
[----:B------:R-:W1:Y:S06]  /*17650*/  LDSM.16.MT88.4 R8, [R148+0x9800] ;  /* 0x009800009408783b */ /* 0x000e6c0000004200 */
[----:B------:R-:W-:Y:S01]  /*17660*/  FADD.FTZ R25, R133, R32 ;  /* 0x0000002085197221 */ /* 0x000fe20000010000 */
[C---:B------:R-:W-:Y:S04]  /*17670*/  HMMA.16816.F32 R68, R20.reuse, R26, R68 ;  /* 0x0000001a1444723c */ /* 0x040fe80000001844 */
[----:B------:R-:W-:Y:S04]  /*17680*/  FADD.FTZ R25, R134, R25 ;  /* 0x0000001986197221 */ /* 0x000fe80000010000 */
[----:B------:R-:W-:Y:S01]  /*17690*/  FADD.FTZ R90, R90, R25 ;  /* 0x000000195a5a7221 */ /* 0x000fe20000010000 */
[C---:B------:R-:W-:Y:S03]  /*176a0*/  HMMA.16816.F32 R72, R20.reuse, R92, R72 ;  /* 0x0000005c1448723c */ /* 0x040fe60000001848 */
[----:B------:R-:W-:Y:S04]  /*176b0*/  FADD.FTZ R91, R91, R90 ;  /* 0x0000005a5b5b7221 */ /* 0x000fe80000010000 */
[----:B------:R-:W-:Y:S01]  /*176c0*/  FADD.FTZ R42, R42, R91 ;  /* 0x0000005b2a2a7221 */ /* 0x000fe20000010000 */
[C---:B------:R-:W-:Y:S04]  /*176d0*/  HMMA.16816.F32 R92, R20.reuse, R94, R12 ;  /* 0x0000005e145c723c */ /* 0x040fe8000000180c */
[----:B------:R-:W-:Y:S03]  /*176e0*/  FADD.FTZ R43, R43, R42 ;  /* 0x0000002a2b2b7221 */ /* 0x000fe60000010000 */
[----:B------:R-:W-:Y:S01]  /*176f0*/  FADD.FTZ R12, R44, R41 ;  /* 0x000000292c0c7221 */ /* 0x000fe20000010000 */
[C---:B----4-:R-:W-:Y:S04]  /*17700*/  HMMA.16816.F32 R76, R20.reuse, R28, R76 ;  /* 0x0000001c144c723c */ /* 0x050fe8000000184c */
        /* <DEDUP_REMOVED lines=28> */
.L_x_5944:
[----:B------:R-:W1:Y:S01]  /*178d0*/  SHFL.BFLY PT, R4, R177, 0x2, 0x1f ;  /* 0x0c401f00b1047f89 */ /* 0x000e6200000e0000 */
[----:B------:R-:W-:Y:S01]  /*178e0*/  MOV R11, 0x3f800000 ;  /* 0x3f800000000b7802 */ /* 0x000fe20000000f00 */
[----:B------:R-:W-:Y:S01]  /*178f0*/  IMAD.MOV.U32 R9, RZ, RZ, 0x3f800000 ;  /* 0x3f800000ff097424 */ /* 0x000fe200078e00ff */
[----:B------:R-:W-:Y:S01]  /*17900*/  IADD3 R46, -R165, RZ, RZ ;  /* 0x000000ffa52e7210 */ /* 0x000fe20007ffe1ff */
[----:B------:R-:W2:Y:S01]  /*17910*/  SHFL.BFLY PT, R5, R178, 0x2, 0x1f ;  /* 0x0c401f00b2057f89 */ /* 0x000ea200000e0000 */
[----:B------:R-:W-:Y:S03]  /*17920*/  BSSY B0, `(.L_x_5949) ;  /* 0x000009c000007945 */ /* 0x000fe60003800000 */
[----:B------:R-:W3:Y:S04]  /*17930*/  S2R R3, SR_TID.X ;  /* 0x0000000000037919 */ /* 0x000ee80000002100 */
[----:B------:R-:W4:Y:S04]  /*17940*/  S2R R13, SR_TID.X ;  /* 0x00000000000d7919 */ /* 0x000f280000002100 */
[----:B------:R-:W-:Y:S06]  /*17950*/  BAR.SYNC.DEFER_BLOCKING 0x0 ;  /* 0x0000000000007b1d */ /* 0x000fec0000010000 */
[----:B------:R-:W5:Y:S01]  /*17960*/  S2R R45, SR_CTAID.Z ;  /* 0x00000000002d7919 */ /* 0x000f620000002700 */
[----:B-1----:R-:W-:-:S03]  /*17970*/  FADD.FTZ R7, R4, R177 ;  /* 0x000000b104077221 */ /* 0x002fc60000010000 */
[----:B------:R-:W1:Y:S01]  /*17980*/  S2R R44, SR_CTAID.Y ;  /* 0x00000000002c7919 */ /* 0x000e620000002600 */
[----:B--2---:R-:W-:-:S03]  /*17990*/  FADD.FTZ R10, R5, R178 ;  /* 0x000000b2050a7221 */ /* 0x004fc60000010000 */
[----:B------:R-:W2:Y:S01]  /*179a0*/  SHFL.BFLY PT, R6, R7, 0x1, 0x1f ;  /* 0x0c201f0007067f89 */ /* 0x000ea200000e0000 */
[----:B---3--:R-:W-:-:S03]  /*179b0*/  SHF.R.S32.HI R4, RZ, 0x1f, R3 ;  /* 0x0000001fff047819 */ /* 0x008fc60000011403 */
[----:B------:R-:W3:Y:S01]  /*179c0*/  SHFL.BFLY PT, R5, R10, 0x1, 0x1f ;  /* 0x0c201f000a057f89 */ /* 0x000ee200000e0000 */
[----:B------:R-:W-:-:S04]  /*179d0*/  LEA.HI R8, R4, R3, RZ, 0x2 ;  /* 0x0000000304087211 */ /* 0x000fc800078f10ff */
[----:B------:R-:W-:Y:S02]  /*179e0*/  SHF.R.S32.HI R12, RZ, 0x2, R8 ;  /* 0x00000002ff0c7819 */ /* 0x000fe40000011408 */
[----:B------:R-:W-:-:S04]  /*179f0*/  LOP3.LUT R14, R8, 0x1ffffffc, RZ, 0xc0, !PT ;  /* 0x1ffffffc080e7812 */ /* 0x000fc800078ec0ff */
[----:B------:R-:W-:Y:S01]  /*17a00*/  IADD3 R14, -R14, R3, RZ ;  /* 0x000000030e0e7210 */ /* 0x000fe20007ffe1ff */
[----:B-----5:R-:W-:Y:S02]  /*17a10*/  IMAD R45, R46, c[0x0][0x1c0], R45 ;  /* 0x000070002e2d7a24 */ /* 0x020fe400078e022d */
[----:B-1----:R-:W-:Y:S02]  /*17a20*/  IMAD R44, R44, c[0x0][0x210], R165 ;  /* 0x000084002c2c7a24 */ /* 0x002fe400078e02a5 */
[----:B--2---:R-:W-:Y:S01]  /*17a30*/  FADD.FTZ R6, R7, R6 ;  /* 0x0000000607067221 */ /* 0x004fe20000010000 */
[----:B------:R-:W-:Y:S01]  /*17a40*/  SHF.R.S32.HI R7, RZ, 0x1f, R8 ;  /* 0x0000001fff077819 */ /* 0x000fe20000011408 */
[----:B------:R-:W-:Y:S02]  /*17a50*/  IMAD R44, R44, c[0x0][0x1c0], R45 ;  /* 0x000070002c2c7a24 */ /* 0x000fe400078e022d */
[----:B---3--:R-:W-:Y:S01]  /*17a60*/  FADD.FTZ R5, R10, R5 ;  /* 0x000000050a057221 */ /* 0x008fe20000010000 */
[----:B------:R-:W-:-:S02]  /*17a70*/  FSETP.NE.FTZ.AND P3, PT, R6, RZ, PT ;  /* 0x000000ff0600720b */ /* 0x000fc40003f75000 */
[----:B------:R-:W-:Y:S02]  /*17a80*/  LEA.HI R7, R7, R12, RZ, 0x3 ;  /* 0x0000000c07077211 */ /* 0x000fe400078f18ff */
[----:B------:R-:W-:Y:S02]  /*17a90*/  FSETP.NE.FTZ.AND P0, PT, R5, RZ, PT ;  /* 0x000000ff0500720b */ /* 0x000fe40003f15000 */
[----:B------:R-:W-:Y:S02]  /*17aa0*/  LOP3.LUT R7, R7, 0xfffffff8, RZ, 0xc0, !PT ;  /* 0xfffffff807077812 */ /* 0x000fe400078ec0ff */
[----:B----4-:R-:W-:Y:S02]  /*17ab0*/  SHF.R.S32.HI R10, RZ, 0x1f, R13 ;  /* 0x0000001fff0a7819 */ /* 0x010fe4000001140d */
[----:B------:R-:W-:Y:S02]  /*17ac0*/  IADD3 R7, R12, -R7, RZ ;  /* 0x800000070c077210 */ /* 0x000fe40007ffe0ff */
[----:B------:R-:W-:Y:S01]  /*17ad0*/  LEA.HI R10, R10, R13, RZ, 0x4 ;  /* 0x0000000d0a0a7211 */ /* 0x000fe200078f20ff */
[----:B------:R-:W1:Y:S03]  /*17ae0*/  @P3 MUFU.RCP R11, R6 ;  /* 0x00000006000b3308 */ /* 0x000e660000001000 */
[----:B------:R-:W-:-:S05]  /*17af0*/  SHF.R.S32.HI R10, RZ, 0x4, R10 ;  /* 0x00000004ff0a7819 */ /* 0x000fca000001140a */
[----:B------:R-:W2:Y:S01]  /*17b00*/  @P0 MUFU.RCP R9, R5 ;  /* 0x0000000500090308 */ /* 0x000ea20000001000 */
[----:B-1----:R-:W-:-:S07]  /*17b10*/  FMUL.FTZ R96, R11, R96 ;  /* 0x000000600b607220 */ /* 0x002fce0000410000 */
[----:B------:R-:W1:Y:S01]  /*17b20*/  @P3 MUFU.LG2 R6, R6 ;  /* 0x0000000600063308 */ /* 0x000e620000000c00 */
[C---:B------:R-:W-:Y:S02]  /*17b30*/  FMUL.FTZ R97, R11.reuse, R97 ;  /* 0x000000610b617220 */ /* 0x040fe40000410000 */
[C---:B------:R-:W-:Y:S02]  /*17b40*/  FMUL.FTZ R68, R11.reuse, R68 ;  /* 0x000000440b447220 */ /* 0x040fe40000410000 */
[C---:B------:R-:W-:Y:S02]  /*17b50*/  FMUL.FTZ R69, R11.reuse, R69 ;  /* 0x000000450b457220 */ /* 0x040fe40000410000 */
[C---:B------:R-:W-:Y:S01]  /*17b60*/  FMUL.FTZ R72, R11.reuse, R72 ;  /* 0x000000480b487220 */ /* 0x040fe20000410000 */
        /* <DEDUP_REMOVED lines=12> */
[C---:B------:R-:W-:Y:S01]  /*17c30*/  LEA.HI R11, R4.reuse, R3, RZ, 0x4 ;  /* 0x00000003040b7211 */ /* 0x040fe200078f20ff */
[C---:B--2---:R-:W-:Y:S01]  /*17c40*/  FMUL.FTZ R99, R9.reuse, R99 ;  /* 0x0000006309637220 */ /* 0x044fe20000410000 */
[----:B------:R-:W-:Y:S01]  /*17c50*/  LEA.HI R4, R4, R3, RZ, 0x5 ;  /* 0x0000000304047211 */ /* 0x000fe200078f28ff */
[----:B------:R-:W-:Y:S01]  /*17c60*/  FMUL.FTZ R98, R9, R98 ;  /* 0x0000006209627220 */ /* 0x000fe20000410000 */
[----:B------:R-:W-:Y:S01]  /*17c70*/  LOP3.LUT R12, R11, 0xfffffff0, RZ, 0xc0, !PT ;  /* 0xfffffff00b0c7812 */ /* 0x000fe200078ec0ff */
[----:B------:R-:W-:Y:S01]  /*17c80*/  FMUL.FTZ R71, R9, R71 ;  /* 0x0000004709477220 */ /* 0x000fe20000410000 */
[----:B------:R-:W-:Y:S01]  /*17c90*/  LOP3.LUT R11, R7, 0x1, RZ, 0xc0, !PT ;  /* 0x00000001070b7812 */ /* 0x000fe200078ec0ff */
[----:B------:R-:W-:-:S02]  /*17ca0*/  FMUL.FTZ R70, R9, R70 ;  /* 0x0000004609467220 */ /* 0x000fc40000410000 */
[----:B------:R-:W-:Y:S01]  /*17cb0*/  FMUL.FTZ R75, R9, R75 ;  /* 0x0000004b094b7220 */ /* 0x000fe20000410000 */
[----:B------:R-:W-:Y:S01]  /*17cc0*/  ISETP.NE.U32.AND P4, PT, R11, 0x1, PT ;  /* 0x000000010b00780c */ /* 0x000fe20003f85070 */
[C---:B------:R-:W-:Y:S01]  /*17cd0*/  FMUL.FTZ R74, R9.reuse, R74 ;  /* 0x0000004a094a7220 */ /* 0x040fe20000410000 */
[----:B------:R-:W-:Y:S01]  /*17ce0*/  SHF.L.U32 R11, R10, 0x6, RZ ;  /* 0x000000060a0b7819 */ /* 0x000fe200000006ff */
[----:B------:R-:W-:Y:S01]  /*17cf0*/  FMUL.FTZ R95, R9, R95 ;  /* 0x0000005f095f7220 */ /* 0x000fe20000410000 */
[----:B------:R-:W-:Y:S01]  /*17d00*/  R2P PR, R7, 0x6 ;  /* 0x0000000607007804 */ /* 0x000fe20000000000 */
        /* <DEDUP_REMOVED lines=10> */
[----:B------:R-:W-:Y:S01]  /*17db0*/  IMAD.IADD R9, R3, 0x1, -R12 ;  /* 0x0000000103097824 */ /* 0x000fe200078e0a0c */
[----:B------:R-:W-:Y:S01]  /*17dc0*/  MOV R12, 0xffffffe0 ;  /* 0xffffffe0000c7802 */ /* 0x000fe20000000f00 */
[----:B------:R-:W-:Y:S01]  /*17dd0*/  IMAD.SHL.U32 R11, R7, 0x40, RZ ;  /* 0x00000040070b7824 */ /* 0x000fe200078e00ff */
[----:B------:R-:W-:Y:S01]  /*17de0*/  SHF.R.S32.HI R7, RZ, 0x5, R4 ;  /* 0x00000005ff077819 */ /* 0x000fe20000011404 */
[----:B-1----:R-:W-:Y:S01]  /*17df0*/  @P3 FMUL.FTZ R45, R6, 0.69314718246459960938 ;  /* 0x3f317218062d3820 */ /* 0x002fe20000410000 */
[----:B------:R-:W-:Y:S01]  /*17e00*/  LEA.HI R16, R9, R9, RZ, 0x1 ;  /* 0x0000000909107211 */ /* 0x000fe200078f08ff */
[----:B---3--:R-:W-:Y:S01]  /*17e10*/  @P0 FMUL.FTZ R5, R5, 0.69314718246459960938 ;  /* 0x3f31721805050820 */ /* 0x008fe20000410000 */
[----:B------:R-:W-:Y:S01]  /*17e20*/  LOP3.LUT R11, R11, 0x1c0, RZ, 0xc0, !PT ;  /* 0x000001c00b0b7812 */ /* 0x000fe200078ec0ff */
[----:B------:R-:W-:Y:S01]  /*17e30*/  IMAD R14, R7, 0x200, R14 ;  /* 0x00000200070e7824 */ /* 0x000fe200078e020e */
[----:B------:R-:W-:Y:S02]  /*17e40*/  SHF.L.U32 R13, R16, 0x2, RZ ;  /* 0x00000002100d7819 */ /* 0x000fe400000006ff */
[----:B------:R-:W-:-:S02]  /*17e50*/  LEA.HI R11, R11, R11, RZ, 0x1d ;  /* 0x0000000b0b0b7211 */ /* 0x000fc400078fe8ff */
[----:B------:R-:W-:Y:S02]  /*17e60*/  LOP3.LUT R13, R8, 0x38, R13, 0xf8, !PT ;  /* 0x00000038080d7812 */ /* 0x000fe400078ef80d */
[----:B------:R-:W-:Y:S02]  /*17e70*/  SHF.R.U32.HI R8, RZ, 0x3, R8 ;  /* 0x00000003ff087819 */ /* 0x000fe40000011608 */
[----:B------:R-:W-:Y:S02]  /*17e80*/  LOP3.LUT R16, R16, 0xffffffe, RZ, 0xc0, !PT ;  /* 0x0ffffffe10107812 */ /* 0x000fe400078ec0ff */
[----:B------:R-:W-:Y:S02]  /*17e90*/  LEA R14, R14, R11, 0x1 ;  /* 0x0000000b0e0e7211 */ /* 0x000fe400078e08ff */
[----:B------:R-:W-:Y:S01]  /*17ea0*/  LOP3.LUT R8, R13, R8, RZ, 0x3c, !PT ;  /* 0x000000080d087212 */ /* 0x000fe200078e3cff */
[----:B------:R-:W-:Y:S01]  /*17eb0*/  IMAD.IADD R15, R9, 0x1, -R16 ;  /* 0x00000001090f7824 */ /* 0x000fe200078e0a10 */
[----:B------:R-:W-:Y:S01]  /*17ec0*/  MOV R11, 0x40 ;  /* 0x00000040000b7802 */ /* 0x000fe20000000f00 */
[----:B------:R-:W-:Y:S01]  /*17ed0*/  STS.64 [R14.X4], R96 ;  /* 0x000000600e007388 */ /* 0x000fe20000004a00 */
[----:B------:R-:W-:Y:S01]  /*17ee0*/  SHF.L.U32 R13, R14, 0x2, RZ ;  /* 0x000000020e0d7819 */ /* 0x000fe200000006ff */
[----:B------:R-:W-:Y:S01]  /*17ef0*/  IMAD R8, R15, 0x4, R8 ;  /* 0x000000040f087824 */ /* 0x000fe200078e0208 */
[----:B------:R-:W-:Y:S01]  /*17f00*/  SEL R12, R12, 0x20, !P4 ;  /* 0x000000200c0c7807 */ /* 0x000fe20006000000 */
[----:B------:R1:W-:Y:S01]  /*17f10*/  STS.64 [R14.X4+0x800], R98 ;  /* 0x000800620e007388 */ /* 0x0003e20000004a00 */
[----:B------:R-:W-:-:S02]  /*17f20*/  SEL R16, R11, 0xffffffc0, !P1 ;  /* 0xffffffc00b107807 */ /* 0x000fc40004800000 */
[C---:B------:R-:W-:Y:S02]  /*17f30*/  IADD3 R15, R13.reuse, 0x80, RZ ;  /* 0x000000800d0f7810 */ /* 0x040fe40007ffe0ff */
[C---:B------:R-:W-:Y:S02]  /*17f40*/  IADD3 R11, R13.reuse, R12, RZ ;  /* 0x0000000c0d0b7210 */ /* 0x040fe40007ffe0ff */
[C---:B------:R-:W-:Y:S02]  /*17f50*/  @P2 IADD3 R15, R13.reuse, -0x80, RZ ;  /* 0xffffff800d0f2810 */ /* 0x040fe40007ffe0ff */
[----:B------:R-:W-:Y:S01]  /*17f60*/  IADD3 R17, R13, R16, RZ ;  /* 0x000000100d117210 */ /* 0x000fe20007ffe0ff */
[----:B------:R-:W-:Y:S01]  /*17f70*/  IMAD.IADD R18, R11, 0x1, R16 ;  /* 0x000000010b127824 */ /* 0x000fe200078e0210 */
[-C--:B------:R-:W-:Y:S01]  /*17f80*/  IADD3 R13, R12, R15.reuse, RZ ;  /* 0x0000000f0c0d7210 */ /* 0x080fe20007ffe0ff */
[----:B------:R-:W-:Y:S01]  /*17f90*/  STS.64 [R11], R68 ;  /* 0x000000440b007388 */ /* 0x000fe20000000a00 */
[----:B------:R-:W-:-:S02]  /*17fa0*/  IADD3 R12, R16, R15, RZ ;  /* 0x0000000f100c7210 */ /* 0x000fc40007ffe0ff */
[----:B------:R-:W-:Y:S01]  /*17fb0*/  LOP3.LUT R4, R4, 0xffffffe0, RZ, 0xc0, !PT ;  /* 0xffffffe004047812 */ /* 0x000fe200078ec0ff */
[----:B------:R2:W-:Y:S01]  /*17fc0*/  STS.64 [R11+0x800], R70 ;  /* 0x000800460b007388 */ /* 0x0005e20000000a00 */
[----:B------:R-:W-:Y:S02]  /*17fd0*/  SHF.R.S32.HI R46, RZ, 0x1f, R7 ;  /* 0x0000001fff2e7819 */ /* 0x000fe40000011407 */
[----:B------:R-:W-:Y:S01]  /*17fe0*/  IADD3 R4, -R4, R3, RZ ;  /* 0x0000000304047210 */ /* 0x000fe20007ffe1ff */
[----:B------:R-:W-:Y:S01]  /*17ff0*/  STS.64 [R17], R72 ;  /* 0x0000004811007388 */ /* 0x000fe20000000a00 */
[----:B------:R-:W-:Y:S02]  /*18000*/  LEA.HI R46, R46, R7, RZ, 0x2 ;  /* 0x000000072e2e7211 */ /* 0x000fe400078f10ff */
[----:B------:R-:W-:Y:S01]  /*18010*/  LOP3.LUT P1, RZ, R4, 0x3, RZ, 0xc0, !PT ;  /* 0x0000000304ff7812 */ /* 0x000fe2000782c0ff */
[----:B------:R-:W-:Y:S01]  /*18020*/  STS.64 [R17+0x800], R74 ;  /* 0x0008004a11007388 */ /* 0x000fe20000000a00 */
[----:B------:R-:W-:Y:S01]  /*18030*/  LOP3.LUT R46, R46, 0xffffffc, RZ, 0xc0, !PT ;  /* 0x0ffffffc2e2e7812 */ /* 0x000fe200078ec0ff */
[----:B------:R-:W-:-:S02]  /*18040*/  IMAD.MOV.U32 R4, RZ, RZ, -0x800000 ;  /* 0xff800000ff047424 */ /* 0x000fc400078e00ff */
[----:B-1----:R-:W-:Y:S01]  /*18050*/  IMAD.IADD R14, R16, 0x1, R13 ;  /* 0x00000001100e7824 */ /* 0x002fe200078e020d */
[----:B------:R-:W-:Y:S01]  /*18060*/  STS.64 [R18], R92 ;  /* 0x0000005c12007388 */ /* 0x000fe20000000a00 */
[----:B------:R-:W-:Y:S02]  /*18070*/  IMAD.IADD R46, R7, 0x1, -R46 ;  /* 0x00000001072e7824 */ /* 0x000fe400078e0a2e */
[----:B------:R-:W-:Y:S01]  /*18080*/  @P3 FFMA.FTZ R4, R2, c[0x0][0x238], R45 ;  /* 0x00008e0002043a23 */ /* 0x000fe2000001002d */
[----:B------:R-:W-:Y:S02]  /*18090*/  STS.64 [R18+0x800], R94 ;  /* 0x0008005e12007388 */ /* 0x000fe40000000a00 */
[----:B------:R-:W-:Y:S02]  /*180a0*/  LEA R46, R46, R173, 0x4 ;  /* 0x000000ad2e2e7211 */ /* 0x000fe400078e20ff */
[----:B------:R-:W-:Y:S04]  /*180b0*/  STS.64 [R15], R76 ;  /* 0x0000004c0f007388 */ /* 0x000fe80000000a00 */
[----:B------:R-:W-:Y:S04]  /*180c0*/  STS.64 [R15+0x800], R78 ;  /* 0x0008004e0f007388 */ /* 0x000fe80000000a00 */
[----:B--2---:R-:W1:Y:S04]  /*180d0*/  S2R R11, SR_CTAID.X ;  /* 0x00000000000b7919 */ /* 0x004e680000002500 */
[----:B------:R-:W-:Y:S04]  /*180e0*/  STS.64 [R13], R80 ;  /* 0x000000500d007388 */ /* 0x000fe80000000a00 */
[----:B------:R-:W-:Y:S04]  /*180f0*/  STS.64 [R13+0x800], R82 ;  /* 0x000800520d007388 */ /* 0x000fe80000000a00 */
[----:B------:R-:W-:Y:S04]  /*18100*/  STS.64 [R12], R88 ;  /* 0x000000580c007388 */ /* 0x000fe80000000a00 */
[----:B------:R-:W-:Y:S04]  /*18110*/  STS.64 [R12+0x800], R90 ;  /* 0x0008005a0c007388 */ /* 0x000fe80000000a00 */
[----:B------:R-:W-:Y:S04]  /*18120*/  STS.64 [R14], R84 ;  /* 0x000000540e007388 */ /* 0x000fe80000000a00 */
[----:B------:R-:W-:Y:S01]  /*18130*/  STS.64 [R14+0x800], R86 ;  /* 0x000800560e007388 */ /* 0x000fe20000000a00 */
[----:B-1----:R-:W-:-:S03]  /*18140*/  SHF.L.U32 R3, R11, 0x6, RZ ;  /* 0x000000060b037819 */ /* 0x002fc600000006ff */
[----:B------:R-:W-:Y:S02]  /*18150*/  BAR.SYNC.DEFER_BLOCKING 0x0 ;  /* 0x0000000000007b1d */ /* 0x000fe40000010000 */
[----:B------:R-:W-:Y:S01]  /*18160*/  IMAD R3, R44, c[0x0][0x214], R3 ;  /* 0x000085002c037a24 */ /* 0x000fe200078e0203 */
[----:B------:R-:W-:-:S03]  /*18170*/  SHF.L.U32 R44, R9, 0x2, RZ ;  /* 0x00000002092c7819 */ /* 0x000fc600000006ff */
        /* <DEDUP_REMOVED lines=8> */
[----:B-----5:R-:W-:Y:S01]  /*18200*/  MOV R8, 0xff800000 ;  /* 0xff80000000087802 */ /* 0x020fe20000000f00 */
[----:B------:R-:W-:Y:S01]  /*18210*/  @P0 FFMA.FTZ R8, R0, c[0x0][0x238], R5 ;  /* 0x00008e0000080a23 */ /* 0x000fe20000010005 */
[----:B------:R-:W-:Y:S05]  /*18220*/  @P1 BRA `(.L_x_5950) ;  /* 0x000000b000001947 */ /* 0x000fea0003800000 */
[----:B--234-:R-:W-:Y:S01]  /*18230*/  IMAD R5, R11, -0x40, R164 ;  /* 0xffffffc00b057824 */ /* 0x01cfe200078e02a4 */
[----:B------:R-:W-:-:S02]  /*18240*/  IADD3 R6, R46, 0x8, RZ ;  /* 0x000000082e067810 */ /* 0x000fc40007ffe0ff */
        /* <DEDUP_REMOVED lines=9> */
.L_x_5950:
[----:B--234-:R-:W-:Y:S05]  /*182e0*/  BSYNC B0 ;  /* 0x0000000000007941 */ /* 0x01cfea0003800000 */
.L_x_5949:
[----:B------:R-:W-:Y:S01]  /*182f0*/  SHF.R.S32.HI R45, RZ, 0x1f, R44 ;  /* 0x0000001fff2d7819 */ /* 0x000fe2000001142c */
[----:B------:R-:W-:Y:S01]  /*18300*/  IMAD R3, R3, c[0x0][0x22c], RZ ;  /* 0x00008b0003037a24 */ /* 0x000fe200078e02ff */
[----:B------:R-:W-:Y:S01]  /*18310*/  ISETP.GE.AND P0, PT, R44, c[0x0][0x220], PT ;  /* 0x000088002c007a0c */ /* 0x000fe20003f06270 */
[----:B------:R-:W-:Y:S01]  /*18320*/  IMAD R11, R11, -0x40, R164 ;  /* 0xffffffc00b0b7824 */ /* 0x000fe200078e02a4 */
[C---:B------:R-:W-:Y:S01]  /*18330*/  IADD3 R2, R10.reuse, 0x8, RZ ;  /* 0x000000080a027810 */ /* 0x040fe20007ffe0ff */
[----:B------:R-:W-:-:S03]  /*18340*/  IMAD.WIDE R4, R10, 0x40, R44 ;  /* 0x000000400a047825 */ /* 0x000fc600078e022c */
[----:B------:R-:W-:Y:S02]  /*18350*/  ISETP.GE.OR P6, PT, R2, R11, P0 ;  /* 0x0000000b0200720c */ /* 0x000fe400007c6670 */
[C---:B------:R-:W-:Y:S02]  /*18360*/  IADD3 R0, P1, R3.reuse, R4, RZ ;  /* 0x0000000403007210 */ /* 0x040fe40007f3e0ff */
[----:B------:R-:W-:Y:S02]  /*18370*/  IADD3 R4, R10, 0x18, RZ ;  /* 0x000000180a047810 */ /* 0x000fe40007ffe0ff */
        /* <DEDUP_REMOVED lines=8> */
[C---:B------:R-:W-:Y:S02]  /*18400*/  ISETP.GE.OR P1, PT, R10.reuse, R11, P0 ;  /* 0x0000000b0a00720c */ /* 0x040fe40000726670 */
[----:B------:R-:W-:-:S02]  /*18410*/  IADD3 R10, R10, 0x38, RZ ;  /* 0x000000380a0a7810 */ /* 0x000fc40007ffe0ff */
[-C--:B------:R-:W-:Y:S02]  /*18420*/  ISETP.GE.OR P5, PT, R4, R11.reuse, P0 ;  /* 0x0000000b0400720c */ /* 0x080fe400007a6670 */
[-C--:B------:R-:W-:Y:S02]  /*18430*/  ISETP.GE.OR P4, PT, R3, R11.reuse, P0 ;  /* 0x0000000b0300720c */ /* 0x080fe40000786670 */
[-C--:B------:R-:W-:Y:S02]  /*18440*/  ISETP.GE.OR P3, PT, R2, R11.reuse, P0 ;  /* 0x0000000b0200720c */ /* 0x080fe40000766670 */
[-C--:B------:R-:W-:Y:S02]  /*18450*/  ISETP.GE.OR P2, PT, R0, R11.reuse, P0 ;  /* 0x0000000b0000720c */ /* 0x080fe40000746670 */
[-C--:B------:R-:W-:Y:S01]  /*18460*/  ISETP.GE.OR P6, PT, R5, R11.reuse, P0 ;  /* 0x0000000b0500720c */ /* 0x080fe200007c6670 */
[----:B-1----:R2:W-:Y:S01]  /*18470*/  @!P1 STG.E.64 [R6.64], R36 ;  /* 0x0000002406009986 */ /* 0x0025e2000c101b06 */
[----:B------:R-:W-:-:S03]  /*18480*/  ISETP.GE.OR P0, PT, R10, R11, P0 ;  /* 0x0000000b0a00720c */ /* 0x000fc60000706670 */
[----:B------:R2:W-:Y:S04]  /*18490*/  @!P5 STG.E.128 [R6.64+0x1800], R24 ;  /* 0x001800180600d986 */ /* 0x0005e8000c101d06 */
        /* <DEDUP_REMOVED lines=8> */
.L_x_5951:
        /* <DEDUP_REMOVED lines=14> */
.L_x_7802:


//--------------------- .text._ZN5flash24flash_fwd_splitkv_kernelI23Flash_fwd_kernel_traitsILi64ELi64ELi128ELi4ELb0ELb0EN7cutlass6half_tE19Flash_kernel_traitsILi64ELi64ELi128ELi4ES3_EELb1ELb0ELb0ELb0ELb0ELb1ELb1ELb1EEEvNS_16Flash_fwd_paramsE --------------------------
	.section	.text._ZN5flash24flash_fwd_splitkv_kernelI23Flash_fwd_kernel_traitsILi64ELi64ELi128ELi4ELb0ELb0EN7cutlass6half_tE19Flash_kernel_traitsILi64ELi64ELi128ELi4ES3_EELb1ELb0ELb0ELb0ELb0ELb1ELb1ELb1EEEvNS_16Flash_fwd_paramsE,"ax",@progbits
	.sectioninfo	@"SHI_REGISTERS=241"
	.align	128
        .global         _ZN5flash24flash_fwd_splitkv_kernelI23Flash_fwd_kernel_traitsILi64ELi64ELi128ELi4ELb0ELb0EN7cutlass6half_tE19Flash_kernel_traitsILi64ELi64ELi128ELi4ES3_EELb1ELb0ELb0ELb0ELb0ELb1ELb1ELb1EEEvNS_16Flash_fwd_paramsE
        .type           _ZN5flash24flash_fwd_splitkv_kernelI23Flash_fwd_kernel_traitsILi64ELi64ELi128ELi4ELb0ELb0EN7cutlass6half_tE19Flash_kernel_traitsILi64ELi64ELi128ELi4ES3_EELb1ELb0ELb0ELb0ELb0ELb1ELb1ELb1EEEvNS_16Flash_fwd_paramsE,@function
        .size           _ZN5flash24flash_fwd_splitkv_kernelI23Flash_fwd_kernel_traitsILi64ELi64ELi128ELi4ELb0ELb0EN7cutlass6half_tE19Flash_kernel_traitsILi64ELi64ELi128ELi4ES3_EELb1ELb0ELb0ELb0ELb0ELb1ELb1ELb1EEEvNS_16Flash_fwd_paramsE,(.L_x_7803 - _ZN5flash24flash_fwd_splitkv_kernelI23Flash_fwd_kernel_traitsILi64ELi64ELi128ELi4ELb0ELb0EN7cutlass6half_tE19Flash_kernel_traitsILi64ELi64ELi128ELi4ES3_EELb1ELb0ELb0ELb0ELb0ELb1ELb1ELb1EEEvNS_16Flash_fwd_paramsE)
        .other          _ZN5flash24flash_fwd_splitkv_kernelI23Flash_fwd_kernel_traitsILi64ELi64ELi128ELi4ELb0ELb0EN7cutlass6half_tE19Flash_kernel_traitsILi64ELi64ELi128ELi4ES3_EELb1ELb0ELb0ELb0ELb0ELb1ELb1ELb1EEEvNS_16Flash_fwd_paramsE,@"STO_CUDA_ENTRY STV_DEFAULT"
_ZN5flash24flash_fwd_splitkv_kernelI23Flash_fwd_kernel_traitsILi64ELi64ELi128ELi4ELb0ELb0EN7cutlass6half_tE19Flash_kernel_traitsILi64ELi64ELi128ELi4ES3_EELb1ELb0ELb0ELb0ELb0ELb1ELb1ELb1EEEvNS_16Flash_fwd_paramsE:
.text._ZN5flash24flash_fwd_splitkv_kernelI23Flash_fwd_kernel_traitsILi64ELi64ELi128ELi4ELb0ELb0EN7cutlass6half_tE19Flash_kernel_traitsILi64ELi64ELi128ELi4ES3_EELb1ELb0ELb0ELb0ELb0ELb1ELb1ELb1EEEvNS_16Flash_fwd_paramsE:
        /* <DEDUP_REMOVED lines=53> */
.L_x_5952:
[----:B-1-34-:R-:W-:Y:S02]  /*0350*/  MOV R53, c[0x0][0x218] ;  /* 0x0000860000357a02 */ /* 0x01afe40000000f00 */
.L_x_5953:
        /* <DEDUP_REMOVED lines=145> */
.L_x_5954:
        /* <DEDUP_REMOVED lines=20> */
[----:B------:R-:W-:Y:S01]  /*0db0*/  @P2 LOP3.LUT R178, R178, 0x8, RZ, 0xfc, !PT ;  /* 0x00000008b2b22812 */ /* 0x000fe200078efcff */
        /* <DEDUP_REMOVED lines=75> */
.L_x_5955:
        /* <DEDUP_REMOVED lines=15> */
.L_x_5957:
        /* <DEDUP_REMOVED lines=53> */
.L_x_5956:
        /* <DEDUP_REMOVED lines=96> */
[----:B------:R-:W-:Y:S01]  /*1cb0*/  LOP3.LUT R178, R178, 0xfffffffb, RZ, 0xc0, !PT ;  /* 0xfffffffbb2b27812 */ /* 0x000fe200078ec0ff */
[----:B------:R-:W-:Y:S01]  /*1cc0*/  UMOV UR13, 0x40 ;  /* 0x00000040000d7882 */ /* 0x000fe20000000000 */
[----:B------:R-:W-:Y:S01]  /*1cd0*/  IADD3.X R5, R5, R133, ~R8, P1, P0 ;  /* 0x0000008505057210 */ /* 0x000fe20000fe0c08 */
[C---:B------:R-:W-:Y:S01]  /*1ce0*/  IMAD R4, R177.reuse, c[0x0][0x27c], R4 ;  /* 0x00009f00b1047a24 */ /* 0x040fe200078e0204 */
[----:B------:R-:W-:Y:S01]  /*1cf0*/  ULDC.64 UR4, c[0x0][0x1a0] ;  /* 0x0000680000047ab9 */ /* 0x000fe20000000a00 */
[C---:B------:R-:W-:Y:S01]  /*1d00*/  IMAD.WIDE.U32 R10, R177.reuse, c[0x0][0x280], R100 ;  /* 0x0000a000b10a7a25 */ /* 0x040fe200078e0064 */
[----:B------:R-:W-:Y:S01]  /*1d10*/  UIMAD UR18, UR13, UR5, URZ ;  /* 0x000000050d1272a4 */ /* 0x000fe2000f8e023f */
[----:B------:R-:W-:Y:S01]  /*1d20*/  MOV R134, c[0x0][0x290] ;  /* 0x0000a40000867a02 */ /* 0x000fe20000000f00 */
        /* <DEDUP_REMOVED lines=17> */
[----:B------:R-:W-:Y:S01]  /*1e40*/  SHF.L.U64.HI R61, R134, R88, c[0x0][0x294] ;  /* 0x0000a500863d7619 */ /* 0x000fe20000010258 */
        /* <DEDUP_REMOVED lines=28> */
[----:B------:R-:W-:Y:S01]  /*2010*/  SHF.L.U64.HI R65, R12, 0x1, R65 ;  /* 0x000000010c417819 */ /* 0x000fe20000010241 */
[----:B------:R-:W-:Y:S01]  /*2020*/  ULDC UR25, c[0x0][0x28c] ;  /* 0x0000a30000197ab9 */ /* 0x000fe20000000800 */
[----:B------:R-:W-:Y:S01]  /*2030*/  SHF.L.U64.HI R70, R10, 0x1, R70 ;  /* 0x000000010a467819 */ /* 0x000fe20000010246 */
[----:B------:R-:W-:Y:S01]  /*2040*/  IMAD.IADD R83, R3, 0x1, R83 ;  /* 0x0000000103537824 */ /* 0x000fe200078e0253 */
[----:B------:R-:W-:Y:S01]  /*2050*/  LEA R82, P0, R2, c[0x0][0x268], 0x1 ;  /* 0x00009a0002527a11 */ /* 0x000fe200078008ff */
[----:B------:R-:W-:Y:S01]  /*2060*/  IMAD R80, R0, c[0x0][0x2a4], R5 ;  /* 0x0000a90000507a24 */ /* 0x000fe200078e0205 */
[----:B------:R-:W-:Y:S01]  /*2070*/  IADD3 R112, R132, 0x30, RZ ;  /* 0x0000003084707810 */ /* 0x000fe20007ffe0ff */
[----:B------:R-:W-:Y:S01]  /*2080*/  IMAD.WIDE.U32 R4, R0, c[0x0][0x2a0], R6 ;  /* 0x0000a80000047a25 */ /* 0x000fe200078e0006 */
[----:B------:R-:W-:Y:S01]  /*2090*/  LEA.HI.X R83, R2, c[0x0][0x26c], R83, 0x1, P0 ;  /* 0x00009b0002537a11 */ /* 0x000fe200000f0c53 */
[----:B------:R-:W-:Y:S01]  /*20a0*/  ULDC UR24, c[0x0][0x28c] ;  /* 0x0000a30000187ab9 */ /* 0x000fe20000000800 */
[----:B------:R-:W-:Y:S01]  /*20b0*/  ISETP.GE.AND P0, PT, R100, c[0x0][0x220], PT ;  /* 0x0000880064007a0c */ /* 0x000fe20003f06270 */
[----:B------:R-:W-:Y:S01]  /*20c0*/  IMAD.IADD R80, R5, 0x1, R80 ;  /* 0x0000000105507824 */ /* 0x000fe200078e0250 */
[----:B------:R-:W-:Y:S01]  /*20d0*/  LEA R81, P1, R4, c[0x0][0x270], 0x1 ;  /* 0x00009c0004517a11 */ /* 0x000fe200078208ff */
[----:B------:R-:W-:Y:S01]  /*20e0*/  IMAD R86, R117, R86, RZ ;  /* 0x0000005675567224 */ /* 0x000fe200078e02ff */
[----:B------:R-:W-:Y:S01]  /*20f0*/  IADD3 R111, R132, 0x40, RZ ;  /* 0x00000040846f7810 */ /* 0x000fe20007ffe0ff */
[----:B------:R-:W-:Y:S01]  /*2100*/  IMAD.MOV.U32 R55, RZ, RZ, 0x5 ;  /* 0x00000005ff377424 */ /* 0x000fe200078e00ff */
[----:B------:R-:W-:Y:S01]  /*2110*/  LEA.HI.X R80, R4, c[0x0][0x274], R80, 0x1, P1 ;  /* 0x00009d0004507a11 */ /* 0x000fe200008f0c50 */
[----:B------:R-:W-:Y:S01]  /*2120*/  IMAD.MOV.U32 R58, RZ, RZ, 0x6 ;  /* 0x00000006ff3a7424 */ /* 0x000fe200078e00ff */
[----:B------:R-:W-:Y:S01]  /*2130*/  LEA R76, P1, R124, c[0x0][0x168], 0x1 ;  /* 0x00005a007c4c7a11 */ /* 0x000fe200078208ff */
[----:B------:R-:W-:Y:S01]  /*2140*/  IMAD.SHL.U32 R71, R10, 0x2, RZ ;  /* 0x000000020a477824 */ /* 0x000fe200078e00ff */
[----:B------:R-:W-:Y:S01]  /*2150*/  SHF.R.S32.HI R39, RZ, 0x1f, R86 ;  /* 0x0000001fff277819 */ /* 0x000fe20000011456 */
[----:B------:R-:W-:Y:S01]  /*2160*/  IMAD.MOV.U32 R89, RZ, RZ, c[0x0][0x288] ;  /* 0x0000a200ff597624 */ /* 0x000fe200078e00ff */
[----:B------:R-:W-:Y:S01]  /*2170*/  LEA.HI.X R75, R124, c[0x0][0x16c], R127, 0x1, P1 ;  /* 0x00005b007c4b7a11 */ /* 0x000fe200008f0c7f */
[----:B------:R-:W-:Y:S01]  /*2180*/  IMAD.WIDE.U32 R144, R143, 0x40, RZ ;  /* 0x000000408f907825 */ /* 0x000fe200078e00ff */
[----:B------:R-:W-:Y:S01]  /*2190*/  @P0 LOP3.LUT R178, R178, 0x4, RZ, 0xfc, !PT ;  /* 0x00000004b2b20812 */ /* 0x000fe200078efcff */
[----:B------:R-:W-:Y:S01]  /*21a0*/  ULDC UR23, c[0x0][0x28c] ;  /* 0x0000a30000177ab9 */ /* 0x000fe20000000800 */
[----:B------:R-:W-:Y:S01]  /*21b0*/  LEA R78, P0, R122, c[0x0][0x170], 0x1 ;  /* 0x00005c007a4e7a11 */ /* 0x000fe200078008ff */
[----:B------:R-:W-:Y:S01]  /*21c0*/  IMAD.SHL.U32 R64, R134, 0x20, RZ ;  /* 0x0000002086407824 */ /* 0x000fe200078e00ff */
[-C--:B------:R-:W-:Y:S01]  /*21d0*/  IADD3 R38, P1, R116, R86.reuse, RZ ;  /* 0x0000005674267210 */ /* 0x080fe20007f3e0ff */
[----:B------:R-:W-:Y:S01]  /*21e0*/  IMAD.SHL.U32 R69, R134, 0x40, RZ ;  /* 0x0000004086457824 */ /* 0x000fe200078e00ff */
[----:B------:R-:W-:Y:S01]  /*21f0*/  LEA.HI.X R79, R122, c[0x0][0x174], R121, 0x1, P0 ;  /* 0x00005d007a4f7a11 */ /* 0x000fe200000f0c79 */
[C---:B------:R-:W-:Y:S01]  /*2200*/  IMAD.SHL.U32 R62, R134.reuse, 0x10, RZ ;  /* 0x00000010863e7824 */ /* 0x040fe200078e00ff */
[----:B------:R-:W-:Y:S01]  /*2210*/  IADD3 R86, P0, R115, R86, RZ ;  /* 0x0000005673567210 */ /* 0x000fe20007f1e0ff */
[C---:B------:R-:W-:Y:S01]  /*2220*/  IMAD.WIDE.U32 R140, R134.reuse, 0x60, RZ ;  /* 0x00000060868c7825 */ /* 0x040fe200078e00ff */
[CC--:B------:R-:W-:Y:S01]  /*2230*/  SHF.L.U64.HI R63, R134.reuse, R55.reuse, c[0x0][0x294] ;  /* 0x0000a500863f7619 */ /* 0x0c0fe20000010237 */
[----:B------:R-:W-:Y:S01]  /*2240*/  ULDC UR22, c[0x0][0x28c] ;  /* 0x0000a30000167ab9 */ /* 0x000fe20000000800 */
[-C--:B------:R-:W-:Y:S01]  /*2250*/  SHF.L.U64.HI R68, R134, R58.reuse, c[0x0][0x294] ;  /* 0x0000a50086447619 */ /* 0x080fe2000001023a */
[--C-:B------:R-:W-:Y:S01]  /*2260*/  IMAD.X R87, R97, 0x1, R39.reuse, P0 ;  /* 0x0000000161577824 */ /* 0x100fe200000e0627 */
[C---:B------:R-:W-:Y:S01]  /*2270*/  SHF.L.U64.HI R55, R89.reuse, R55, c[0x0][0x28c] ;  /* 0x0000a30059377619 */ /* 0x040fe20000010237 */
[----:B------:R-:W-:Y:S01]  /*2280*/  IMAD.X R39, R98, 0x1, R39, P1 ;  /* 0x0000000162277824 */ /* 0x000fe200008e0627 */
[C---:B------:R-:W-:Y:S01]  /*2290*/  SHF.L.U64.HI R58, R89.reuse, R58, c[0x0][0x28c] ;  /* 0x0000a300593a7619 */ /* 0x040fe2000001023a */
[----:B------:R-:W-:Y:S01]  /*22a0*/  IMAD.WIDE.U32 R138, R134, 0xa0, RZ ;  /* 0x000000a0868a7825 */ /* 0x000fe200078e00ff */
[----:B------:R-:W-:Y:S01]  /*22b0*/  SHF.L.U64.HI R87, R86, 0x1, R87 ;  /* 0x0000000156577819 */ /* 0x000fe20000010257 */
[----:B------:R-:W-:Y:S01]  /*22c0*/  ULDC UR21, c[0x0][0x28c] ;  /* 0x0000a30000157ab9 */ /* 0x000fe20000000800 */
[----:B------:R-:W-:Y:S01]  /*22d0*/  SHF.L.U64.HI R39, R38, 0x1, R39 ;  /* 0x0000000126277819 */ /* 0x000fe20000010227 */
[----:B------:R-:W-:Y:S01]  /*22e0*/  IMAD.SHL.U32 R86, R86, 0x2, RZ ;  /* 0x0000000256567824 */ /* 0x000fe200078e00ff */
[C---:B------:R-:W-:Y:S01]  /*22f0*/  SHF.L.U64.HI R88, R89.reuse, R88, c[0x0][0x28c] ;  /* 0x0000a30059587619 */ /* 0x040fe20000010258 */
[----:B------:R-:W-:Y:S01]  /*2300*/  IMAD.SHL.U32 R38, R38, 0x2, RZ ;  /* 0x0000000226267824 */ /* 0x000fe200078e00ff */
[----:B------:R-:W-:Y:S01]  /*2310*/  SHF.L.U32 R56, R89, 0x5, RZ ;  /* 0x0000000559387819 */ /* 0x000fe200000006ff */
[----:B------:R-:W-:Y:S01]  /*2320*/  IMAD.WIDE.U32 R136, R134, 0xc0, RZ ;  /* 0x000000c086887825 */ /* 0x000fe200078e00ff */
[----:B------:R-:W-:Y:S01]  /*2330*/  IADD3 R84, P3, R86, c[0x0][0x2b0], RZ ;  /* 0x0000ac0056547a10 */ /* 0x000fe20007f7e0ff */
[----:B------:R-:W-:Y:S01]  /*2340*/  ULDC UR20, c[0x0][0x28c] ;  /* 0x0000a30000147ab9 */ /* 0x000fe20000000800 */
[----:B------:R-:W-:Y:S01]  /*2350*/  IADD3 R10, P1, R38, c[0x0][0x2b0], RZ ;  /* 0x0000ac00260a7a10 */ /* 0x000fe20007f3e0ff */
[----:B------:R-:W-:Y:S01]  /*2360*/  IMAD.WIDE.U32 R142, R143, 0x20, RZ ;  /* 0x000000208f8e7825 */ /* 0x000fe200078e00ff */
[----:B------:R-:W-:Y:S01]  /*2370*/  IADD3 R86, P2, R86, c[0x0][0x2a8], RZ ;  /* 0x0000aa0056567a10 */ /* 0x000fe20007f5e0ff */
[----:B------:R-:W-:Y:S01]  /*2380*/  ULDC UR19, c[0x0][0x28c] ;  /* 0x0000a30000137ab9 */ /* 0x000fe20000000800 */
[----:B------:R-:W-:Y:S01]  /*2390*/  IADD3 R38, P0, R38, c[0x0][0x2a8], RZ ;  /* 0x0000aa0026267a10 */ /* 0x000fe20007f1e0ff */
[C---:B------:R-:W-:Y:S01]  /*23a0*/  IMAD.SHL.U32 R107, R117.reuse, 0x10, RZ ;  /* 0x00000010756b7824 */ /* 0x040fe200078e00ff */
[----:B------:R-:W-:Y:S01]  /*23b0*/  SHF.L.U64.HI R63, R64, 0x1, R63 ;  /* 0x00000001403f7819 */ /* 0x000fe2000001023f */
[----:B------:R-:W-:Y:S01]  /*23c0*/  IMAD.SHL.U32 R106, R117, 0x20, RZ ;  /* 0x00000020756a7824 */ /* 0x000fe200078e00ff */
[----:B------:R-:W-:Y:S01]  /*23d0*/  SHF.L.U64.HI R68, R69, 0x1, R68 ;  /* 0x0000000145447819 */ /* 0x000fe20000010244 */
[C---:B------:R-:W-:Y:S01]  /*23e0*/  IMAD R105, R117.reuse, 0x30, RZ ;  /* 0x0000003075697824 */ /* 0x040fe200078e02ff */
[----:B------:R-:W-:Y:S01]  /*23f0*/  SHF.L.U64.HI R61, R62, 0x1, R61 ;  /* 0x000000013e3d7819 */ /* 0x000fe2000001023d */
[----:B------:R-:W-:Y:S01]  /*2400*/  IMAD.SHL.U32 R104, R117, 0x40, RZ ;  /* 0x0000004075687824 */ /* 0x000fe200078e00ff */
[----:B------:R-:W-:Y:S01]  /*2410*/  IADD3.X R85, R87, c[0x0][0x2b4], RZ, P3, !PT ;  /* 0x0000ad0057557a10 */ /* 0x000fe20001ffe4ff */
[----:B------:R-:W-:Y:S01]  /*2420*/  IMAD R103, R117, 0x50, RZ ;  /* 0x0000005075677824 */ /* 0x000fe200078e02ff */
[----:B------:R-:W-:Y:S01]  /*2430*/  IADD3.X R9, R39, c[0x0][0x2b4], RZ, P1, !PT ;  /* 0x0000ad0027097a10 */ /* 0x000fe20000ffe4ff */
[C---:B------:R-:W-:Y:S01]  /*2440*/  IMAD R102, R117.reuse, 0x60, RZ ;  /* 0x0000006075667824 */ /* 0x040fe200078e02ff */
[C---:B------:R-:W-:Y:S01]  /*2450*/  IADD3 R110, R132.reuse, 0x50, RZ ;  /* 0x00000050846e7810 */ /* 0x040fe20007ffe0ff */
[----:B------:R-:W-:Y:S01]  /*2460*/  IMAD R99, R117, 0x70, RZ ;  /* 0x0000007075637824 */ /* 0x000fe200078e02ff */
[----:B------:R-:W-:Y:S01]  /*2470*/  IADD3 R109, R132, 0x60, RZ ;  /* 0x00000060846d7810 */ /* 0x000fe20007ffe0ff */
[----:B------:R-:W-:Y:S01]  /*2480*/  IMAD.WIDE.U32 R134, R134, 0xe0, RZ ;  /* 0x000000e086867825 */ /* 0x000fe200078e00ff */
[----:B------:R-:W-:Y:S01]  /*2490*/  IADD3 R108, R132, 0x70, RZ ;  /* 0x00000070846c7810 */ /* 0x000fe20007ffe0ff */
[----:B------:R-:W-:Y:S01]  /*24a0*/  ULDC UR18, c[0x0][0x28c] ;  /* 0x0000a30000127ab9 */ /* 0x000fe20000000800 */
[----:B------:R-:W-:Y:S01]  /*24b0*/  SHF.R.S32.HI R96, RZ, 0x1f, R107 ;  /* 0x0000001fff607819 */ /* 0x000fe2000001146b */
        /* <DEDUP_REMOVED lines=13> */
[----:B------:R-:W-:Y:S01]  /*2590*/  SHF.L.U32 R62, R62, 0x1, RZ ;  /* 0x000000013e3e7819 */ /* 0x000fe200000006ff */
[----:B------:R-:W-:Y:S01]  /*25a0*/  IMAD.U32 R54, R54, -0x80, RZ ;  /* 0xffffff8036367824 */ /* 0x000fe200078e00ff */
        /* <DEDUP_REMOVED lines=17> */
[----:B------:R-:W-:Y:S02]  /*26c0*/  UIADD3 UR16, UR33, UR16, URZ ;  /* 0x0000001021107290 */ /* 0x000fe4000fffe03f */
[----:B------:R-:W-:Y:S02]  /*26d0*/  UIADD3 UR15, UR31, UR15, URZ ;  /* 0x0000000f1f0f7290 */ /* 0x000fe4000fffe03f */
[----:B------:R-:W-:Y:S02]  /*26e0*/  UIADD3 UR14, UR29, UR14, URZ ;  /* 0x0000000e1d0e7290 */ /* 0x000fe4000fffe03f */
[----:B------:R-:W-:Y:S02]  /*26f0*/  UIADD3 UR26, UR35, UR26, URZ ;  /* 0x0000001a231a7290 */ /* 0x000fe4000fffe03f */
[----:B------:R-:W-:-:S02]  /*2700*/  ULDC.U8 UR8, c[0x0][0x313] ;  /* 0x0000c4c000087ab9 */ /* 0x000fc40000000000 */
.L_x_6012:
[----:B------:R-:W-:Y:S01]  /*2710*/  LEA R0, R11, 0xffffff80, 0x7 ;  /* 0xffffff800b007811 */ /* 0x000fe200078e38ff */
[----:B---3--:R-:W-:Y:S01]  /*2720*/  IMAD.MOV.U32 R12, RZ, RZ, R81 ;  /* 0x000000ffff0c7224 */ /* 0x008fe200078e0051 */
[----:B------:R-:W-:Y:S01]  /*2730*/  LOP3.LUT P4, RZ, R178, 0x4, RZ, 0xc0, !PT ;  /* 0x00000004b2ff7812 */ /* 0x000fe2000788c0ff */
[----:B------:R-:W-:Y:S02]  /*2740*/  IMAD.MOV.U32 R13, RZ, RZ, R80 ;  /* 0x000000ffff0d7224 */ /* 0x000fe400078e0050 */
[--C-:B------:R-:W-:Y:S02]  /*2750*/  IMAD.IADD R5, R49, 0x1, -R0.reuse ;  /* 0x0000000131057824 */ /* 0x100fe400078e0a00 */
        /* <DEDUP_REMOVED lines=8> */
[----:B--2---:R-:W-:Y:S02]  /*27e0*/  @!P2 LEA R148, P0, R173, R78, 0x1 ;  /* 0x0000004ead94a211 */ /* 0x004fe400078008ff */
        /* <DEDUP_REMOVED lines=8> */
[----:B------:R-:W-:Y:S03]  /*2870*/  @!P6 IADD3 R146, P1, R78, R66, RZ ;  /* 0x000000424e92e210 */ /* 0x000fe60007f3e0ff */
[----:B------:R-:W-:Y:S01]  /*2880*/  @!P3 IMAD.X R25, R80, 0x1, R67, P0 ;  /* 0x000000015019b824 */ /* 0x000fe200000e0643 */
[----:B------:R-:W-:Y:S01]  /*2890*/  @!P3 IADD3 R46, P0, R78, UR32, RZ ;  /* 0x000000204e2ebc10 */ /* 0x000fe2000ff1e0ff */
[C---:B------:R-:W-:Y:S01]  /*28a0*/  @!P6 IMAD.X R147, R79.reuse, 0x1, R65, P1 ;  /* 0x000000014f93e824 */ /* 0x040fe200008e0641 */
[C---:B------:R-:W-:Y:S02]  /*28b0*/  LOP3.LUT P1, RZ, R178.reuse, 0x4, RZ, 0xc0, !PT ;  /* 0x00000004b2ff7812 */ /* 0x040fe4000782c0ff */
[----:B------:R-:W-:Y:S02]  /*28c0*/  @!P3 IADD3.X R47, R79, UR16, RZ, P0, !PT ;  /* 0x000000104f2fbc10 */ /* 0x000fe400087fe4ff */
[----:B------:R-:W-:Y:S02]  /*28d0*/  @!P2 IADD3 R20, P0, R81, R69, RZ ;  /* 0x000000455114a210 */ /* 0x000fe40007f1e0ff */
[----:B------:R-:W-:Y:S03]  /*28e0*/  LOP3.LUT R178, R178, 0xfffffffd, RZ, 0xc0, !PT ;  /* 0xfffffffdb2b27812 */ /* 0x000fe600078ec0ff */
[----:B------:R-:W-:Y:S01]  /*28f0*/  @!P2 IMAD.X R21, R80, 0x1, R68, P0 ;  /* 0x000000015015a824 */ /* 0x000fe200000e0644 */
[----:B------:R-:W-:Y:S02]  /*2900*/  @!P2 IADD3 R44, P0, R78, R71, RZ ;  /* 0x000000474e2ca210 */ /* 0x000fe40007f1e0ff */
[----:B------:R-:W-:Y:S03]  /*2910*/  @P2 LOP3.LUT R178, R178, 0x2, RZ, 0xfc, !PT ;  /* 0x00000002b2b22812 */ /* 0x000fe600078efcff */
        /* <DEDUP_REMOVED lines=9> */
[C---:B------:R-:W-:Y:S02]  /*29b0*/  LOP3.LUT P4, RZ, R178.reuse, 0x2, RZ, 0xc0, !PT ;  /* 0x00000002b2ff7812 */ /* 0x040fe4000788c0ff */
[----:B------:R-:W-:Y:S02]  /*29c0*/  ISETP.LT.OR P5, PT, R109, R3, P0 ;  /* 0x000000036d00720c */ /* 0x000fe400007a1670 */
[----:B------:R-:W-:Y:S11]  /*29d0*/  LOP3.LUT R178, R178, 0xfffffffe, RZ, 0xc0, !PT ;  /* 0xfffffffeb2b27812 */ /* 0x000ff600078ec0ff */
[----:B------:R-:W-:Y:S05]  /*29e0*/  @!P5 IADD3 R40, P0, R81, R136, RZ ;  /* 0x000000885128d210 */ /* 0x000fea0007f1e0ff */
[----:B------:R-:W-:Y:S01]  /*29f0*/  @!P5 IMAD.X R41, R80, 0x1, R73, P0 ;  /* 0x000000015029d824 */ /* 0x000fe200000e0649 */
[----:B------:R-:W-:Y:S04]  /*2a00*/  @!P5 IADD3 R36, P0, R78, UR28, RZ ;  /* 0x0000001c4e24dc10 */ /* 0x000fe8000ff1e0ff */
[----:B------:R-:W-:Y:S02]  /*2a10*/  @!P5 IADD3.X R37, R79, UR14, RZ, P0, !PT ;  /* 0x0000000e4f25dc10 */ /* 0x000fe400087fe4ff */
[C---:B------:R-:W-:Y:S04]  /*2a20*/  ISETP.GE.OR P0, PT, R108.reuse, R5, P1 ;  /* 0x000000056c00720c */ /* 0x040fe80000f06670 */
[----:B------:R-:W-:-:S13]  /*2a30*/  ISETP.LT.OR P2, PT, R108, R3, P0 ;  /* 0x000000036c00720c */ /* 0x000fda0000741670 */
[----:B------:R-:W-:Y:S02]  /*2a40*/  @!P2 IADD3 R34, P0, R81, R134, RZ ;  /* 0x000000865122a210 */ /* 0x000fe40007f1e0ff */
[----:B------:R-:W-:Y:S03]  /*2a50*/  @P2 LOP3.LUT R178, R178, 0x1, RZ, 0xfc, !PT ;  /* 0x00000001b2b22812 */ /* 0x000fe600078efcff */
        /* <DEDUP_REMOVED lines=8> */
[----:B------:R-:W-:Y:S11]  /*2ae0*/  LOP3.LUT P0, RZ, R178, 0x1, RZ, 0xc0, !PT ;  /* 0x00000001b2ff7812 */ /* 0x000ff6000780c0ff */
        /* <DEDUP_REMOVED lines=74> */
.L_x_5962:
[----:B------:R-:W-:Y:S05]  /*2f90*/  BSYNC B0 ;  /* 0x0000000000007941 */ /* 0x000fea0003800000 */
.L_x_5961:
        /* <DEDUP_REMOVED lines=61> */
.L_x_5964:
[----:B------:R-:W-:Y:S05]  /*3370*/  BSYNC B0 ;  /* 0x0000000000007941 */ /* 0x000fea0003800000 */
.L_x_5963:
        /* <DEDUP_REMOVED lines=61> */
.L_x_5966:
[----:B------:R-:W-:Y:S05]  /*3750*/  BSYNC B0 ;  /* 0x0000000000007941 */ /* 0x000fea0003800000 */
.L_x_5965:
        /* <DEDUP_REMOVED lines=65> */
.L_x_5968:
[----:B------:R-:W-:Y:S05]  /*3b70*/  BSYNC B0 ;  /* 0x0000000000007941 */ /* 0x000fea0003800000 */
.L_x_5967:
[----:B------:R-:W-:Y:S01]  /*3b80*/  LOP3.LUT P0, RZ, R178, 0x2, RZ, 0xc0, !PT ;  /* 0x00000002b2ff7812 */ /* 0x000fe2000780c0ff */
        /* <DEDUP_REMOVED lines=61> */
.L_x_5970:
[----:B------:R-:W-:Y:S05]  /*3f60*/  BSYNC B0 ;  /* 0x0000000000007941 */ /* 0x000fea0003800000 */
.L_x_5969:
        /* <DEDUP_REMOVED lines=65> */
.L_x_5972:
[----:B------:R-:W-:Y:S05]  /*4380*/  BSYNC B0 ;  /* 0x0000000000007941 */ /* 0x000fea0003800000 */
.L_x_5971:
        /* <DEDUP_REMOVED lines=65> */
.L_x_5974:
[----:B------:R-:W-:Y:S05]  /*47a0*/  BSYNC B0 ;  /* 0x0000000000007941 */ /* 0x000fea0003800000 */
.L_x_5973:
[----:B------:R-:W-:Y:S01]  /*47b0*/  LOP3.LUT P0, RZ, R178, 0x1, RZ, 0xc0, !PT ;  /* 0x00000001b2ff7812 */ /* 0x000fe2000780c0ff */
        /* <DEDUP_REMOVED lines=65> */
.L_x_5976:
[----:B------:R-:W-:Y:S05]  /*4bd0*/  BSYNC B0 ;  /* 0x0000000000007941 */ /* 0x000fea0003800000 */
.L_x_5975:
        /* <DEDUP_REMOVED lines=9> */
.L_x_5960:
[----:B------:R-:W-:Y:S01]  /*4c70*/  ULEA.HI UR5, UR4, UR4, URZ, 0x1 ;  /* 0x0000000404057291 */ /* 0x000fe2000f8f083f */
[----:B------:R-:W-:Y:S03]  /*4c80*/  BSSY B1, `(.L_x_5978) ;  /* 0x000005a000017945 */ /* 0x000fe60003800000 */
[----:B------:R-:W-:Y:S06]  /*4c90*/  USHF.R.S32.HI UR5, URZ, 0x1, UR5 ;  /* 0x000000013f057899 */ /* 0x000fec0008011405 */
[----:B---3--:R-:W-:Y:S01]  /*4ca0*/  MOV R147, UR5 ;  /* 0x0000000500937c02 */ /* 0x008fe20008000f00 */
[----:B------:R-:W-:-:S05]  /*4cb0*/  @P1 BRA `(.L_x_5979) ;  /* 0x0000056000001947 */ /* 0x000fca0003800000 */
[----:B------:R1:W5:Y:S01]  /*4cc0*/  LDG.E.128 R44, [R82.64] ;  /* 0x00000006522c7981 */ /* 0x000362000c1e1d00 */
        /* <DEDUP_REMOVED lines=82> */
.L_x_5981:
[----:B------:R-:W-:Y:S05]  /*51f0*/  BSYNC B0 ;  /* 0x0000000000007941 */ /* 0x000fea0003800000 */
.L_x_5980:
[----:B------:R-:W-:Y:S05]  /*5200*/  MOV R77, R75 ;  /* 0x0000004b004d7202 */ /* 0x000fea0000000f00 */
[----:B-----5:R2:W-:Y:S02]  /*5210*/  STG.E.128 [R76.64], R44 ;  /* 0x0000002c4c007986 */ /* 0x0205e4000c101d06 */
.L_x_5979:
[----:B------:R-:W-:Y:S05]  /*5220*/  BSYNC B1 ;  /* 0x0000000000017941 */ /* 0x000fea0003800000 */
.L_x_5978:
[----:B------:R-:W-:Y:S01]  /*5230*/  BSSY B1, `(.L_x_5982) ;  /* 0x000005f000017945 */ /* 0x000fe20003800000 */
[----:B------:R-:W-:-:S05]  /*5240*/  @P2 BRA `(.L_x_5983) ;  /* 0x000005d000002947 */ /* 0x000fca0003800000 */
[C---:B------:R-:W-:Y:S01]  /*5250*/  LEA R148, P0, R89.reuse, R82, 0x1 ;  /* 0x0000005259947211 */ /* 0x040fe200078008ff */
        /* <DEDUP_REMOVED lines=16> */
[----:B------:R-:W-:Y:S02]  /*5360*/  @P0 IADD3 R148, RZ, -UR5, RZ ;  /* 0x80000005ff940c10 */ /* 0x000fe4000fffe0ff */
[----:B------:R-:W-:Y:S02]  /*5370*/  LEA.HI.X.SX32 R19, R77, R149, 0x1, P1 ;  /* 0x000000954d137211 */ /* 0x000fe400008f0eff */
[C---:B------:R-:W-:Y:S04]  /*5380*/  IADD3 R149, P1, R107.reuse, R148, RZ ;  /* 0x000000946b957210 */ /* 0x040fe80007f3e0ff */
        /* <DEDUP_REMOVED lines=69> */
.L_x_5985:
[----:B------:R-:W-:Y:S05]  /*57e0*/  BSYNC B0 ;  /* 0x0000000000007941 */ /* 0x000fea0003800000 */
.L_x_5984:
[C---:B------:R-:W-:Y:S04]  /*57f0*/  LEA R2, P0, R175.reuse, R76, 0x1 ;  /* 0x0000004caf027211 */ /* 0x040fe800078008ff */
[----:B------:R-:W-:Y:S05]  /*5800*/  LEA.HI.X R3, R175, R75, R174, 0x1, P0 ;  /* 0x0000004baf037211 */ /* 0x000fea00000f0cae */
[----:B-----5:R3:W-:Y:S04]  /*5810*/  STG.E.128 [R2.64], R44 ;  /* 0x0000002c02007986 */ /* 0x0207e8000c101d06 */
.L_x_5983:
[----:B------:R-:W-:Y:S05]  /*5820*/  BSYNC B1 ;  /* 0x0000000000017941 */ /* 0x000fea0003800000 */
.L_x_5982:
[----:B------:R-:W-:Y:S01]  /*5830*/  BSSY B1, `(.L_x_5986) ;  /* 0x000005f000017945 */ /* 0x000fe20003800000 */
[----:B------:R-:W-:-:S05]  /*5840*/  @P6 BRA `(.L_x_5987) ;  /* 0x000005d000006947 */ /* 0x000fca0003800000 */
[C---:B--2---:R-:W-:Y:S01]  /*5850*/  LEA R148, P0, R56.reuse, R82, 0x1 ;  /* 0x0000005238947211 */ /* 0x044fe200078008ff */
[----:B------:R-:W-:Y:S03]  /*5860*/  BSSY B0, `(.L_x_5988) ;  /* 0x0000058000007945 */ /* 0x000fe60003800000 */
[----:B------:R-:W-:Y:S02]  /*5870*/  LEA.HI.X R149, R56, R83, R55, 0x1, P0 ;  /* 0x0000005338957211 */ /* 0x000fe400000f0c37 */
[----:B------:R-:W-:Y:S03]  /*5880*/  ISETP.GE.AND P0, PT, R100, UR4, PT ;  /* 0x0000000464007c0c */ /* 0x000fe6000bf06270 */
[----:B---3--:R2:W5:Y:S10]  /*5890*/  LDG.E.128 R44, [R148.64] ;  /* 0x00000006942c7981 */ /* 0x008574000c1e1d00 */
        /* <DEDUP_REMOVED lines=14> */
[----:B------:R-:W-:Y:S04]  /*5980*/  IADD3 R149, P1, R106, R148, RZ ;  /* 0x000000946a957210 */ /* 0x000fe80007f3e0ff */
        /* <DEDUP_REMOVED lines=69> */
.L_x_5989:
[----:B------:R-:W-:Y:S05]  /*5de0*/  BSYNC B0 ;  /* 0x0000000000007941 */ /* 0x000fea0003800000 */
.L_x_5988:
[C---:B------:R-:W-:Y:S04]  /*5df0*/  LEA R2, P0, R142.reuse, R76, 0x1 ;  /* 0x0000004c8e027211 */ /* 0x040fe800078008ff */
[----:B------:R-:W-:Y:S05]  /*5e00*/  LEA.HI.X R3, R142, R75, R57, 0x1, P0 ;  /* 0x0000004b8e037211 */ /* 0x000fea00000f0c39 */
[----:B-----5:R3:W-:Y:S04]  /*5e10*/  STG.E.128 [R2.64], R44 ;  /* 0x0000002c02007986 */ /* 0x0207e8000c101d06 */
.L_x_5987:
[----:B------:R-:W-:Y:S05]  /*5e20*/  BSYNC B1 ;  /* 0x0000000000017941 */ /* 0x000fea0003800000 */
.L_x_5986:
        /* <DEDUP_REMOVED lines=23> */
[----:B------:R-:W-:Y:S02]  /*5fa0*/  MOV R46, RZ ;  /* 0x000000ff002e7202 */ /* 0x000fe40000000f00 */
[C---:B--2---:R-:W-:Y:S02]  /*5fb0*/  IADD3 R149, P1, R105.reuse, R146, RZ ;  /* 0x0000009269957210 */ /* 0x044fe40007f3e0ff */
        /* <DEDUP_REMOVED lines=72> */
.L_x_5993:
[----:B------:R-:W-:Y:S05]  /*6440*/  BSYNC B0 ;  /* 0x0000000000007941 */ /* 0x000fea0003800000 */
.L_x_5992:
[----:B------:R-:W-:Y:S02]  /*6450*/  MOV R3, 0x60 ;  /* 0x0000006000037802 */ /* 0x000fe40000000f00 */
[----:B------:R-:W-:Y:S03]  /*6460*/  MOV R77, R75 ;  /* 0x0000004b004d7202 */ /* 0x000fe60000000f00 */
[C---:B------:R-:W-:Y:S02]  /*6470*/  IMAD R0, R3.reuse, c[0x0][0x19c], RZ ;  /* 0x0000670003007a24 */ /* 0x040fe400078e02ff */
[----:B------:R-:W-:Y:S05]  /*6480*/  IMAD.WIDE.U32 R4, R3, c[0x0][0x198], R76 ;  /* 0x0000660003047a25 */ /* 0x000fea00078e004c */
[----:B------:R-:W-:Y:S05]  /*6490*/  IADD3 R5, R5, R0, RZ ;  /* 0x0000000005057210 */ /* 0x000fea0007ffe0ff */
[----:B-----5:R3:W-:Y:S02]  /*64a0*/  STG.E.128 [R4.64], R32 ;  /* 0x0000002004007986 */ /* 0x0207e4000c101d06 */
.L_x_5991:
[----:B------:R-:W-:Y:S05]  /*64b0*/  BSYNC B1 ;  /* 0x0000000000017941 */ /* 0x000fea0003800000 */
.L_x_5990:
[----:B------:R-:W-:Y:S01]  /*64c0*/  LOP3.LUT P0, RZ, R178, 0x2, RZ, 0xc0, !PT ;  /* 0x00000002b2ff7812 */ /* 0x000fe2000780c0ff */
[----:B------:R-:W-:-:S12]  /*64d0*/  BSSY B1, `(.L_x_5994) ;  /* 0x0000064000017945 */ /* 0x000fd80003800000 */
[----:B------:R-:W-:-:S05]  /*64e0*/  @P0 BRA `(.L_x_5995) ;  /* 0x0000062000000947 */ /* 0x000fca0003800000 */
[C---:B--2---:R-:W-:Y:S01]  /*64f0*/  LEA R148, P0, R59.reuse, R82, 0x1 ;  /* 0x000000523b947211 */ /* 0x044fe200078008ff */
[----:B------:R-:W-:Y:S03]  /*6500*/  BSSY B0, `(.L_x_5996) ;  /* 0x000005d000007945 */ /* 0x000fe60003800000 */
[----:B------:R-:W-:Y:S02]  /*6510*/  LEA.HI.X R149, R59, R83, R58, 0x1, P0 ;  /* 0x000000533b957211 */ /* 0x000fe400000f0c3a */
[----:B------:R-:W-:Y:S03]  /*6520*/  ISETP.GE.AND P0, PT, R100, UR4, PT ;  /* 0x0000000464007c0c */ /* 0x000fe6000bf06270 */
[----:B---3--:R2:W5:Y:S10]  /*6530*/  LDG.E.128 R32, [R148.64] ;  /* 0x0000000694207981 */ /* 0x008574000c1e1d00 */
        /* <DEDUP_REMOVED lines=18> */
[C---:B--2---:R-:W-:Y:S04]  /*6660*/  LEA R148, P1, R77.reuse, R84, 0x1 ;  /* 0x000000544d947211 */ /* 0x044fe800078208ff */
[----:B------:R-:W-:Y:S02]  /*6670*/  LEA.HI.X R149, R77, R85, R46, 0x1, P1 ;  /* 0x000000554d957211 */ /* 0x000fe400008f0c2e */
[----:B------:R-:W-:Y:S02]  /*6680*/  MOV R46, RZ ;  /* 0x000000ff002e7202 */ /* 0x000fe40000000f00 */
[----:B------:R-:W-:Y:S02]  /*6690*/  @P0 IADD3 R46, RZ, -UR5, RZ ;  /* 0x80000005ff2e0c10 */ /* 0x000fe4000fffe0ff */
[----:B------:R-:W2:Y:S02]  /*66a0*/  LDG.E.128 R148, [R148.64] ;  /* 0x0000000694947981 */ /* 0x000ea4000c1e1d00 */
[----:B------:R-:W-:Y:S04]  /*66b0*/  IADD3 R77, P1, R104, R46, RZ ;  /* 0x0000002e684d7210 */ /* 0x000fe80007f3e0ff */
[----:B------:R-:W-:Y:S02]  /*66c0*/  LEA.HI.X.SX32 R46, R46, R93, 0x1, P1 ;  /* 0x0000005d2e2e7211 */ /* 0x000fe400008f0eff */
[C---:B------:R-:W-:Y:S04]  /*66d0*/  LEA R36, P1, R77.reuse, R86, 0x1 ;  /* 0x000000564d247211 */ /* 0x040fe800078208ff */
[----:B------:R-:W-:Y:S05]  /*66e0*/  LEA.HI.X R37, R77, R87, R46, 0x1, P1 ;  /* 0x000000574d257211 */ /* 0x000fea00008f0c2e */
[----:B------:R-:W4:Y:S01]  /*66f0*/  LDG.E.128 R40, [R36.64] ;  /* 0x0000000624287981 */ /* 0x000f22000c1e1d00 */
[--C-:B--2---:R-:W-:Y:S01]  /*6700*/  HADD2.F32 R21, -RZ, R148.reuse.H0_H0 ;  /* 0x20000094ff157230 */ /* 0x104fe20000004100 */
        /* <DEDUP_REMOVED lines=60> */
.L_x_5997:
[----:B------:R-:W-:Y:S05]  /*6ad0*/  BSYNC B0 ;  /* 0x0000000000007941 */ /* 0x000fea0003800000 */
.L_x_5996:
[C---:B------:R-:W-:Y:S04]  /*6ae0*/  LEA R2, P0, R144.reuse, R76, 0x1 ;  /* 0x0000004c90027211 */ /* 0x040fe800078008ff */
[----:B------:R-:W-:Y:S05]  /*6af0*/  LEA.HI.X R3, R144, R75, R60, 0x1, P0 ;  /* 0x0000004b90037211 */ /* 0x000fea00000f0c3c */
[----:B-----5:R3:W-:Y:S04]  /*6b00*/  STG.E.128 [R2.64], R32 ;  /* 0x0000002002007986 */ /* 0x0207e8000c101d06 */
.L_x_5995:
[----:B------:R-:W-:Y:S05]  /*6b10*/  BSYNC B1 ;  /* 0x0000000000017941 */ /* 0x000fea0003800000 */
.L_x_5994:
        /* <DEDUP_REMOVED lines=97> */
.L_x_6001:
[----:B------:R-:W-:Y:S05]  /*7130*/  BSYNC B0 ;  /* 0x0000000000007941 */ /* 0x000fea0003800000 */
.L_x_6000:
[----:B------:R-:W-:Y:S02]  /*7140*/  MOV R3, 0xa0 ;  /* 0x000000a000037802 */ /* 0x000fe40000000f00 */
[----:B------:R-:W-:Y:S03]  /*7150*/  MOV R77, R75 ;  /* 0x0000004b004d7202 */ /* 0x000fe60000000f00 */
[C---:B------:R-:W-:Y:S02]  /*7160*/  IMAD R0, R3.reuse, c[0x0][0x19c], RZ ;  /* 0x0000670003007a24 */ /* 0x040fe400078e02ff */
[----:B------:R-:W-:Y:S05]  /*7170*/  IMAD.WIDE.U32 R4, R3, c[0x0][0x198], R76 ;  /* 0x0000660003047a25 */ /* 0x000fea00078e004c */
[----:B------:R-:W-:Y:S05]  /*7180*/  IADD3 R5, R5, R0, RZ ;  /* 0x0000000005057210 */ /* 0x000fea0007ffe0ff */
[----:B-----5:R3:W-:Y:S02]  /*7190*/  STG.E.128 [R4.64], R32 ;  /* 0x0000002004007986 */ /* 0x0207e4000c101d06 */
.L_x_5999:
[----:B------:R-:W-:Y:S05]  /*71a0*/  BSYNC B1 ;  /* 0x0000000000017941 */ /* 0x000fea0003800000 */
.L_x_5998:
        /* <DEDUP_REMOVED lines=97> */
.L_x_6005:
[----:B------:R-:W-:Y:S05]  /*77c0*/  BSYNC B0 ;  /* 0x0000000000007941 */ /* 0x000fea0003800000 */
.L_x_6004:
[----:B------:R-:W-:Y:S02]  /*77d0*/  MOV R3, 0xc0 ;  /* 0x000000c000037802 */ /* 0x000fe40000000f00 */
[----:B------:R-:W-:Y:S03]  /*77e0*/  MOV R77, R75 ;  /* 0x0000004b004d7202 */ /* 0x000fe60000000f00 */
[C---:B------:R-:W-:Y:S02]  /*77f0*/  IMAD R0, R3.reuse, c[0x0][0x19c], RZ ;  /* 0x0000670003007a24 */ /* 0x040fe400078e02ff */
[----:B------:R-:W-:Y:S05]  /*7800*/  IMAD.WIDE.U32 R4, R3, c[0x0][0x198], R76 ;  /* 0x0000660003047a25 */ /* 0x000fea00078e004c */
[----:B------:R-:W-:Y:S05]  /*7810*/  IADD3 R5, R5, R0, RZ ;  /* 0x0000000005057210 */ /* 0x000fea0007ffe0ff */
[----:B-----5:R3:W-:Y:S02]  /*7820*/  STG.E.128 [R4.64], R32 ;  /* 0x0000002004007986 */ /* 0x0207e4000c101d06 */
.L_x_6003:
[----:B------:R-:W-:Y:S05]  /*7830*/  BSYNC B1 ;  /* 0x0000000000017941 */ /* 0x000fea0003800000 */
.L_x_6002:
[----:B------:R-:W-:Y:S01]  /*7840*/  LOP3.LUT P0, RZ, R178, 0x1, RZ, 0xc0, !PT ;  /* 0x00000001b2ff7812 */ /* 0x000fe2000780c0ff */
        /* <DEDUP_REMOVED lines=96> */
.L_x_6009:
[----:B------:R-:W-:Y:S05]  /*7e50*/  BSYNC B0 ;  /* 0x0000000000007941 */ /* 0x000fea0003800000 */
.L_x_6008:
[----:B------:R-:W-:Y:S02]  /*7e60*/  MOV R3, 0xe0 ;  /* 0x000000e000037802 */ /* 0x000fe40000000f00 */
[----:B------:R-:W-:Y:S03]  /*7e70*/  MOV R77, R75 ;  /* 0x0000004b004d7202 */ /* 0x000fe60000000f00 */
[C---:B------:R-:W-:Y:S02]  /*7e80*/  IMAD R0, R3.reuse, c[0x0][0x19c], RZ ;  /* 0x0000670003007a24 */ /* 0x040fe400078e02ff */
[----:B------:R-:W-:Y:S05]  /*7e90*/  IMAD.WIDE.U32 R4, R3, c[0x0][0x198], R76 ;  /* 0x0000660003047a25 */ /* 0x000fea00078e004c */
[----:B------:R-:W-:Y:S05]  /*7ea0*/  IADD3 R5, R5, R0, RZ ;  /* 0x0000000005057210 */ /* 0x000fea0007ffe0ff */
[----:B-----5:R3:W-:Y:S02]  /*7eb0*/  STG.E.128 [R4.64], R32 ;  /* 0x0000002004007986 */ /* 0x0207e4000c101d06 */
.L_x_6007:
[----:B------:R-:W-:Y:S05]  /*7ec0*/  BSYNC B1 ;  /* 0x0000000000017941 */ /* 0x000fea0003800000 */
.L_x_6006:
        /* <DEDUP_REMOVED lines=8> */
.L_x_5959:
        /* <DEDUP_REMOVED lines=17> */
[C---:B------:R-:W-:Y:S03]  /*8060*/  LOP3.LUT P1, RZ, R178.reuse, 0x1, RZ, 0xc0, !PT ;  /* 0x00000001b2ff7812 */ /* 0x040fe6000782c0ff */
[----:B------:R-:W2:Y:S01]  /*8070*/  @!P2 LDG.E.128 R4, [R4.64] ;  /* 0x000000060404a981 */ /* 0x000ea2000c1e1d00 */
[----:B-1----:R-:W-:Y:S02]  /*8080*/  @!P3 IMAD.MOV.U32 R77, RZ, RZ, R75 ;  /* 0x000000ffff4db224 */ /* 0x002fe400078e004b */
[----:B------:R-:W-:Y:S01]  /*8090*/  @!P4 IMAD.MOV.U32 R17, RZ, RZ, 0xa0 ;  /* 0x000000a0ff11c424 */ /* 0x000fe200078e00ff */
[----:B--2---:R1:W-:Y:S01]  /*80a0*/  @!P2 STG.E.128 [R24.64], R4 ;  /* 0x000000041800a986 */ /* 0x0043e2000c101d06 */
[----:B------:R-:W-:Y:S03]  /*80b0*/  LOP3.LUT P2, RZ, R178, 0x2, RZ, 0xc0, !PT ;  /* 0x00000002b2ff7812 */ /* 0x000fe6000784c0ff */
[----:B------:R-:W2:Y:S10]  /*80c0*/  @!P6 LDG.E.128 R12, [R26.64] ;  /* 0x000000061a0ce981 */ /* 0x000eb4000c1e1d00 */
[C---:B------:R-:W-:Y:S04]  /*80d0*/  @!P2 LEA R20, P0, R59.reuse, R82, 0x1 ;  /* 0x000000523b14a211 */ /* 0x040fe800078008ff */
[----:B------:R-:W-:Y:S01]  /*80e0*/  @!P2 LEA.HI.X R21, R59, R83, R58, 0x1, P0 ;  /* 0x000000533b15a211 */ /* 0x000fe200000f0c3a */
[----:B--2---:R2:W-:Y:S04]  /*80f0*/  @!P6 STG.E.128 [R22.64], R12 ;  /* 0x0000000c1600e986 */ /* 0x0045e8000c101d06 */
[----:B-1----:R1:W3:Y:S02]  /*8100*/  @!P3 LDG.E.128 R4, [R2.64] ;  /* 0x000000060204b981 */ /* 0x0022e4000c1e1d00 */
[----:B-1----:R-:W-:Y:S02]  /*8110*/  @!P3 MOV R3, 0x60 ;  /* 0x000000600003b802 */ /* 0x002fe40000000f00 */
[C---:B--2---:R-:W-:Y:S03]  /*8120*/  @!P2 LEA R22, P0, R144.reuse, R76, 0x1 ;  /* 0x0000004c9016a211 */ /* 0x044fe600078008ff */
        /* <DEDUP_REMOVED lines=42> */
.L_x_5977:
[----:B------:R-:W-:Y:S01]  /*83d0*/  LOP3.LUT P1, RZ, R178, 0x8, RZ, 0xc0, !PT ;  /* 0x00000008b2ff7812 */ /* 0x000fe2000782c0ff */
        /* <DEDUP_REMOVED lines=81> */
.L_x_6010:
        /* <DEDUP_REMOVED lines=9> */
.L_x_6011:
[----:B------:R-:W-:Y:S04]  /*8980*/  IADD3 R11, R11, -0x1, RZ ;  /* 0xffffffff0b0b7810 */ /* 0x000fe80007ffe0ff */
[----:B------:R-:W-:-:S13]  /*8990*/  ISETP.GT.AND P0, PT, R11, R52, PT ;  /* 0x000000340b00720c */ /* 0x000fda0003f04270 */
[----:B------:R-:W-:-:S05]  /*89a0*/  @P0 BRA `(.L_x_6012) ;  /* 0xffff9d6000000947 */ /* 0x000fca000383ffff */
.L_x_5958:
        /* <DEDUP_REMOVED lines=63> */
[--C-:B-----5:R-:W-:Y:S01]  /*8da0*/  HADD2.F32 R21, -RZ, R13.reuse.H0_H0 ;  /* 0x2000000dff157230 */ /* 0x120fe20000004100 */
[----:B------:R-:W-:Y:S01]  /*8db0*/  MOV R19, R14 ;  /* 0x0000000e00137202 */ /* 0x000fe20000000f00 */
[----:B------:R-:W-:Y:S02]  /*8dc0*/  HADD2.F32 R20, -RZ, R13.H1_H1 ;  /* 0x3000000dff147230 */ /* 0x000fe40000004100 */
[--C-:B------:R-:W-:Y:S02]  /*8dd0*/  HADD2.F32 R17, -RZ, R15.reuse.H1_H1 ;  /* 0x3000000fff117230 */ /* 0x100fe40000004100 */
[----:B------:R-:W-:-:S02]  /*8de0*/  HADD2.F32 R18, -RZ, R15.H0_H0 ;  /* 0x2000000fff127230 */ /* 0x000fc40000004100 */
[----:B---3--:R-:W-:Y:S02]  /*8df0*/  HADD2.F32 R0, -RZ, R3.H1_H1 ;  /* 0x30000003ff007230 */ /* 0x008fe40000004100 */
[----:B------:R-:W-:Y:S02]  /*8e00*/  HADD2.F32 R13, -RZ, R2.H1_H1 ;  /* 0x30000002ff0d7230 */ /* 0x000fe40000004100 */
[----:B----4-:R-:W-:Y:S01]  /*8e10*/  HADD2.F32 R15, -RZ, R9.H1_H1 ;  /* 0x30000009ff0f7230 */ /* 0x010fe20000004100 */
[-C--:B------:R-:W-:Y:S01]  /*8e20*/  FMUL.FTZ R6, R17, R0.reuse ;  /* 0x0000000011067220 */ /* 0x080fe20000410000 */
[----:B------:R-:W-:Y:S01]  /*8e30*/  HADD2.F32 R16, -RZ, R8.H1_H1 ;  /* 0x30000008ff107230 */ /* 0x000fe20000004100 */
[----:B------:R-:W-:Y:S01]  /*8e40*/  FMUL.FTZ R14, R20, R13 ;  /* 0x0000000d140e7220 */ /* 0x000fe20000410000 */
[----:B------:R-:W-:Y:S01]  /*8e50*/  HADD2.F32 R2, -RZ, R2.H0_H0 ;  /* 0x20000002ff027230 */ /* 0x000fe20000004100 */
[C---:B------:R-:W-:Y:S01]  /*8e60*/  FMUL.FTZ R0, R18.reuse, R0 ;  /* 0x0000000012007220 */ /* 0x040fe20000410000 */
[----:B------:R-:W-:Y:S01]  /*8e70*/  HADD2.F32 R3, -RZ, R3.H0_H0 ;  /* 0x20000003ff037230 */ /* 0x000fe20000004100 */
[----:B------:R-:W-:Y:S01]  /*8e80*/  FFMA.FTZ R6, R18, R15, -R6 ;  /* 0x0000000f12067223 */ /* 0x000fe20000010806 */
[----:B------:R-:W-:Y:S01]  /*8e90*/  HADD2.F32 R8, -RZ, R8.H0_H0 ;  /* 0x20000008ff087230 */ /* 0x000fe20000004100 */
[----:B------:R-:W-:-:S02]  /*8ea0*/  FMUL.FTZ R13, R21, R13 ;  /* 0x0000000d150d7220 */ /* 0x000fc40000410000 */
[-C--:B------:R-:W-:Y:S01]  /*8eb0*/  FFMA.FTZ R14, R21, R16.reuse, -R14 ;  /* 0x00000010150e7223 */ /* 0x080fe2000001080e */
[--C-:B------:R-:W-:Y:S01]  /*8ec0*/  HADD2.F32 R21, -RZ, R12.reuse.H1_H1 ;  /* 0x3000000cff157230 */ /* 0x100fe20000004100 */
[----:B------:R-:W-:Y:S01]  /*8ed0*/  FFMA.FTZ R15, R17, R15, R0 ;  /* 0x0000000f110f7223 */ /* 0x000fe20000010000 */
[----:B------:R-:W-:Y:S01]  /*8ee0*/  HADD2.F32 R17, -RZ, R12.H0_H0 ;  /* 0x2000000cff117230 */ /* 0x000fe20000004100 */
[----:B------:R-:W-:Y:S01]  /*8ef0*/  FFMA.FTZ R13, R20, R16, R13 ;  /* 0x00000010140d7223 */ /* 0x000fe2000001000d */
[--C-:B------:R-:W-:Y:S02]  /*8f00*/  HADD2.F32 R12, -RZ, R19.reuse.H1_H1 ;  /* 0x30000013ff0c7230 */ /* 0x100fe40000004100 */
[----:B------:R-:W-:Y:S01]  /*8f10*/  HADD2.F32 R0, -RZ, R19.H0_H0 ;  /* 0x20000013ff007230 */ /* 0x000fe20000004100 */
[-C--:B------:R-:W-:Y:S01]  /*8f20*/  FMUL.FTZ R16, R17, R2.reuse ;  /* 0x0000000211107220 */ /* 0x080fe20000410000 */
[----:B------:R-:W-:Y:S01]  /*8f30*/  HADD2.F32 R19, -RZ, R9.H0_H0 ;  /* 0x20000009ff137230 */ /* 0x000fe20000004100 */
[----:B------:R-:W-:Y:S01]  /*8f40*/  FMUL.FTZ R9, R21, R2 ;  /* 0x0000000215097220 */ /* 0x000fe20000410000 */
[----:B------:R-:W-:Y:S01]  /*8f50*/  F2FP.PACK_AB R13, R13, R14 ;  /* 0x0000000e0d0d723e */ /* 0x000fe200000000ff */
[-C--:B------:R-:W-:Y:S01]  /*8f60*/  FMUL.FTZ R2, R12, R3.reuse ;  /* 0x000000030c027220 */ /* 0x080fe20000410000 */
[----:B------:R-:W-:Y:S01]  /*8f70*/  F2FP.PACK_AB R15, R15, R6 ;  /* 0x000000060f0f723e */ /* 0x000fe200000000ff */
[----:B------:R-:W-:-:S02]  /*8f80*/  FMUL.FTZ R3, R0, R3 ;  /* 0x0000000300037220 */ /* 0x000fc40000410000 */
[-C--:B------:R-:W-:Y:S02]  /*8f90*/  FFMA.FTZ R9, R17, R8.reuse, -R9 ;  /* 0x0000000811097223 */ /* 0x080fe40000010809 */
[----:B------:R-:W-:Y:S02]  /*8fa0*/  FFMA.FTZ R16, R21, R8, R16 ;  /* 0x0000000815107223 */ /* 0x000fe40000010010 */
[-C--:B------:R-:W-:Y:S02]  /*8fb0*/  FFMA.FTZ R2, R0, R19.reuse, -R2 ;  /* 0x0000001300027223 */ /* 0x080fe40000010802 */
[----:B------:R-:W-:Y:S01]  /*8fc0*/  FFMA.FTZ R3, R12, R19, R3 ;  /* 0x000000130c037223 */ /* 0x000fe20000010003 */
[----:B------:R-:W-:-:S04]  /*8fd0*/  F2FP.PACK_AB R12, R16, R9 ;  /* 0x00000009100c723e */ /* 0x000fc800000000ff */
[----:B------:R-:W-:Y:S02]  /*8fe0*/  F2FP.PACK_AB R14, R3, R2 ;  /* 0x00000002030e723e */ /* 0x000fe400000000ff */
.L_x_6019:
[----:B------:R-:W-:Y:S05]  /*8ff0*/  BSYNC B0 ;  /* 0x0000000000007941 */ /* 0x000fea0003800000 */
.L_x_6018:
[----:B-----5:R3:W-:Y:S02]  /*9000*/  STS.128 [R179], R12 ;  /* 0x0000000cb3007388 */ /* 0x0207e40000000c00 */
.L_x_6017:
[----:B------:R-:W-:Y:S05]  /*9010*/  BSYNC B1 ;  /* 0x0000000000017941 */ /* 0x000fea0003800000 */
.L_x_6016:
        /* <DEDUP_REMOVED lines=61> */
.L_x_6023:
[----:B------:R-:W-:Y:S05]  /*93f0*/  BSYNC B0 ;  /* 0x0000000000007941 */ /* 0x000fea0003800000 */
.L_x_6022:
[----:B-----5:R1:W-:Y:S02]  /*9400*/  STS.128 [R179+0x800], R12 ;  /* 0x0008000cb3007388 */ /* 0x0203e40000000c00 */
.L_x_6021:
[----:B------:R-:W-:Y:S05]  /*9410*/  BSYNC B1 ;  /* 0x0000000000017941 */ /* 0x000fea0003800000 */
.L_x_6020:
        /* <DEDUP_REMOVED lines=21> */
[----:B------:R-:W3:Y:S04]  /*9570*/  LDG.E.64 R2, [R16.64] ;  /* 0x0000000610027981 */ /* 0x000ee8000c1e1b00 */
[----:B--2---:R-:W2:Y:S01]  /*9580*/  LDG.E.64 R8, [R8.64] ;  /* 0x0000000608087981 */ /* 0x004ea2000c1e1b00 */
[----:B-----5:R-:W-:Y:S01]  /*9590*/  MOV R20, R15 ;  /* 0x0000000f00147202 */ /* 0x020fe20000000f00 */
[--C-:B------:R-:W-:Y:S01]  /*95a0*/  HADD2.F32 R23, -RZ, R13.reuse.H0_H0 ;  /* 0x2000000dff177230 */ /* 0x100fe20000004100 */
[----:B------:R-:W-:Y:S01]  /*95b0*/  MOV R21, R14 ;  /* 0x0000000e00157202 */ /* 0x000fe20000000f00 */
[----:B------:R-:W-:Y:S02]  /*95c0*/  HADD2.F32 R22, -RZ, R13.H1_H1 ;  /* 0x3000000dff167230 */ /* 0x000fe40000004100 */
[----:B------:R-:W-:-:S02]  /*95d0*/  HADD2.F32 R19, -RZ, R20.H0_H0 ;  /* 0x20000014ff137230 */ /* 0x000fc40000004100 */
[----:B------:R-:W-:Y:S02]  /*95e0*/  HADD2.F32 R20, -RZ, R20.H1_H1 ;  /* 0x30000014ff147230 */ /* 0x000fe40000004100 */
[----:B---3--:R-:W-:Y:S02]  /*95f0*/  HADD2.F32 R13, -RZ, R3.H1_H1 ;  /* 0x30000003ff0d7230 */ /* 0x008fe40000004100 */
[----:B------:R-:W-:Y:S02]  /*9600*/  HADD2.F32 R15, -RZ, R2.H1_H1 ;  /* 0x30000002ff0f7230 */ /* 0x000fe40000004100 */
[----:B--2---:R-:W-:Y:S01]  /*9610*/  HADD2.F32 R17, -RZ, R9.H1_H1 ;  /* 0x30000009ff117230 */ /* 0x004fe20000004100 */
        /* <DEDUP_REMOVED lines=8> */
[-C--:B------:R-:W-:Y:S01]  /*96a0*/  FFMA.FTZ R14, R19, R17.reuse, -R14 ;  /* 0x00000011130e7223 */ /* 0x080fe2000001080e */
[--C-:B------:R-:W-:Y:S01]  /*96b0*/  HADD2.F32 R19, -RZ, R12.reuse.H1_H1 ;  /* 0x3000000cff137230 */ /* 0x100fe20000004100 */
[----:B------:R-:W-:Y:S01]  /*96c0*/  FFMA.FTZ R13, R20, R17, R13 ;  /* 0x00000011140d7223 */ /* 0x000fe2000001000d */
[----:B------:R-:W-:Y:S01]  /*96d0*/  HADD2.F32 R17, -RZ, R12.H0_H0 ;  /* 0x2000000cff117230 */ /* 0x000fe20000004100 */
[-C--:B------:R-:W-:Y:S01]  /*96e0*/  FFMA.FTZ R16, R23, R18.reuse, -R16 ;  /* 0x0000001217107223 */ /* 0x080fe20000010810 */
[--C-:B------:R-:W-:Y:S01]  /*96f0*/  HADD2.F32 R12, -RZ, R21.reuse.H0_H0 ;  /* 0x20000015ff0c7230 */ /* 0x100fe20000004100 */
[----:B------:R-:W-:Y:S01]  /*9700*/  FFMA.FTZ R15, R22, R18, R15 ;  /* 0x00000012160f7223 */ /* 0x000fe2000001000f */
[----:B------:R-:W-:Y:S01]  /*9710*/  HADD2.F32 R18, -RZ, R21.H1_H1 ;  /* 0x30000015ff127230 */ /* 0x000fe20000004100 */
[-C--:B------:R-:W-:Y:S01]  /*9720*/  FMUL.FTZ R20, R17, R2.reuse ;  /* 0x0000000211147220 */ /* 0x080fe20000410000 */
[----:B------:R-:W-:Y:S01]  /*9730*/  HADD2.F32 R21, -RZ, R9.H0_H0 ;  /* 0x20000009ff157230 */ /* 0x000fe20000004100 */
[----:B------:R-:W-:Y:S01]  /*9740*/  FMUL.FTZ R9, R19, R2 ;  /* 0x0000000213097220 */ /* 0x000fe20000410000 */
[----:B------:R-:W-:Y:S01]  /*9750*/  F2FP.PACK_AB R16, R15, R16 ;  /* 0x000000100f10723e */ /* 0x000fe200000000ff */
[-C--:B------:R-:W-:Y:S01]  /*9760*/  FMUL.FTZ R2, R18, R3.reuse ;  /* 0x0000000312027220 */ /* 0x080fe20000410000 */
[----:B------:R-:W-:Y:S01]  /*9770*/  F2FP.PACK_AB R15, R13, R14 ;  /* 0x0000000e0d0f723e */ /* 0x000fe200000000ff */
        /* <DEDUP_REMOVED lines=8> */
.L_x_6027:
[----:B------:R-:W-:Y:S05]  /*9800*/  BSYNC B0 ;  /* 0x0000000000007941 */ /* 0x000fea0003800000 */
.L_x_6026:
[----:B-----5:R3:W-:Y:S02]  /*9810*/  STS.128 [R179+0x1000], R12 ;  /* 0x0010000cb3007388 */ /* 0x0207e40000000c00 */
.L_x_6025:
[----:B------:R-:W-:Y:S05]  /*9820*/  BSYNC B1 ;  /* 0x0000000000017941 */ /* 0x000fea0003800000 */
.L_x_6024:
        /* <DEDUP_REMOVED lines=59> */
.L_x_6030:
[----:B------:R-:W-:Y:S05]  /*9be0*/  BSYNC B0 ;  /* 0x0000000000007941 */ /* 0x000fea0003800000 */
.L_x_6029:
[----:B-----5:R1:W-:Y:S01]  /*9bf0*/  STS.128 [R179+0x1800], R12 ;  /* 0x0018000cb3007388 */ /* 0x0203e20000000c00 */
[----:B------:R-:W-:Y:S05]  /*9c00*/  BRA `(.L_x_6028) ;  /* 0x00001cc000007947 */ /* 0x000fea0003800000 */
.L_x_6015:
        /* <DEDUP_REMOVED lines=35> */
[----:B------:R-:W-:Y:S02]  /*9e40*/  HADD2.F32 R0, -RZ, R8.H0_H0 ;  /* 0x20000008ff007230 */ /* 0x000fe40000004100 */
        /* <DEDUP_REMOVED lines=9> */
[----:B------:R-:W-:Y:S01]  /*9ee0*/  HADD2.F32 R6, -RZ, R18.H0_H0 ;  /* 0x20000012ff067230 */ /* 0x000fe20000004100 */
[----:B------:R-:W-:Y:S01]  /*9ef0*/  FMUL.FTZ R33, R33, R0 ;  /* 0x0000000021217220 */ /* 0x000fe20000410000 */
[----:B------:R-:W-:Y:S01]  /*9f00*/  HADD2.F32 R37, -RZ, R16.H1_H1 ;  /* 0x30000010ff257230 */ /* 0x000fe20000004100 */
[----:B------:R-:W-:Y:S01]  /*9f10*/  @!P0 FADD.FTZ R9, -R9, -RZ ;  /* 0x800000ff09098221 */ /* 0x000fe20000010100 */
[----:B------:R-:W-:Y:S01]  /*9f20*/  HADD2.F32 R0, -RZ, R19.H1_H1 ;  /* 0x30000013ff007230 */ /* 0x000fe20000004100 */
[----:B------:R-:W-:-:S02]  /*9f30*/  @!P0 FADD.FTZ R8, -R8, -RZ ;  /* 0x800000ff08088221 */ /* 0x000fc40000010100 */
[----:B------:R-:W-:Y:S01]  /*9f40*/  @!P0 FADD.FTZ R11, -R11, -RZ ;  /* 0x800000ff0b0b8221 */ /* 0x000fe20000010100 */
[--C-:B--2---:R-:W-:Y:S01]  /*9f50*/  HADD2.F32 R16, -RZ, R12.reuse.H1_H1 ;  /* 0x3000000cff107230 */ /* 0x104fe20000004100 */
[----:B------:R-:W-:Y:S01]  /*9f60*/  FMUL.FTZ R9, R6, R9 ;  /* 0x0000000906097220 */ /* 0x000fe20000410000 */
[----:B------:R-:W-:Y:S01]  /*9f70*/  HADD2.F32 R6, -RZ, R12.H0_H0 ;  /* 0x2000000cff067230 */ /* 0x000fe20000004100 */
[----:B------:R-:W-:Y:S01]  /*9f80*/  FMUL.FTZ R37, R37, R8 ;  /* 0x0000000825257220 */ /* 0x000fe20000410000 */
[----:B------:R-:W-:Y:S01]  /*9f90*/  HADD2.F32 R17, -RZ, R17.H1_H1 ;  /* 0x30000011ff117230 */ /* 0x000fe20000004100 */
[----:B------:R-:W-:Y:S01]  /*9fa0*/  FMUL.FTZ R11, R0, R11 ;  /* 0x0000000b000b7220 */ /* 0x000fe20000410000 */
[----:B-----5:R-:W-:Y:S01]  /*9fb0*/  HADD2.F32 R0, -RZ, R20.H0_H0 ;  /* 0x20000014ff007230 */ /* 0x020fe20000004100 */
[----:B------:R-:W-:Y:S01]  /*9fc0*/  @!P0 FADD.FTZ R28, -R28, -RZ ;  /* 0x800000ff1c1c8221 */ /* 0x000fe20000010100 */
[----:B------:R-:W-:Y:S02]  /*9fd0*/  HADD2.F32 R8, -RZ, R21.H0_H0 ;  /* 0x20000015ff087230 */ /* 0x000fe40000004100 */
[----:B------:R-:W-:Y:S01]  /*9fe0*/  HADD2.F32 R12, -RZ, R13.H0_H0 ;  /* 0x2000000dff0c7230 */ /* 0x000fe20000004100 */
[----:B------:R-:W-:Y:S01]  /*9ff0*/  @!P0 FADD.FTZ R32, -R32, -RZ ;  /* 0x800000ff20208221 */ /* 0x000fe20000010100 */
[----:B------:R-:W-:Y:S01]  /*a000*/  HADD2.F32 R41, -RZ, R18.H1_H1 ;  /* 0x30000012ff297230 */ /* 0x000fe20000004100 */
[----:B------:R-:W-:Y:S01]  /*a010*/  @!P0 FADD.FTZ R10, -R10, -RZ ;  /* 0x800000ff0a0a8221 */ /* 0x000fe20000010100 */
[----:B------:R-:W-:Y:S01]  /*a020*/  HADD2.F32 R39, -RZ, R19.H0_H0 ;  /* 0x20000013ff277230 */ /* 0x000fe20000004100 */
[----:B------:R-:W-:Y:S01]  /*a030*/  FMUL.FTZ R17, R17, R28 ;  /* 0x0000001c11117220 */ /* 0x000fe20000410000 */
[----:B------:R-:W-:Y:S01]  /*a040*/  HADD2.F32 R28, -RZ, R13.H1_H1 ;  /* 0x3000000dff1c7230 */ /* 0x000fe20000004100 */
[----:B------:R-:W-:Y:S01]  /*a050*/  FFMA.FTZ R0, R0, R6, R33 ;  /* 0x0000000600007223 */ /* 0x000fe20000010021 */
[--C-:B------:R-:W-:Y:S01]  /*a060*/  HADD2.F32 R18, -RZ, R14.reuse.H0_H0 ;  /* 0x2000000eff127230 */ /* 0x100fe20000004100 */
[----:B------:R-:W-:Y:S01]  /*a070*/  FFMA.FTZ R8, R8, R12, R35 ;  /* 0x0000000c08087223 */ /* 0x000fe20000010023 */
[----:B------:R-:W-:-:S02]  /*a080*/  HADD2.F32 R19, -RZ, R14.H1_H1 ;  /* 0x3000000eff137230 */ /* 0x000fc40000004100 */
[----:B------:R-:W-:Y:S02]  /*a090*/  HADD2.F32 R6, -RZ, R22.H0_H0 ;  /* 0x20000016ff067230 */ /* 0x000fe40000004100 */
[----:B------:R-:W-:Y:S01]  /*a0a0*/  HADD2.F32 R12, -RZ, R23.H0_H0 ;  /* 0x20000017ff0c7230 */ /* 0x000fe20000004100 */
[----:B------:R-:W-:Y:S01]  /*a0b0*/  FMUL.FTZ R32, R41, R32 ;  /* 0x0000002029207220 */ /* 0x000fe20000410000 */
[----:B------:R-:W-:Y:S01]  /*a0c0*/  HADD2.F32 R20, -RZ, R20.H1_H1 ;  /* 0x30000014ff147230 */ /* 0x000fe20000004100 */
[----:B------:R-:W-:Y:S01]  /*a0d0*/  FMUL.FTZ R10, R39, R10 ;  /* 0x0000000a270a7220 */ /* 0x000fe20000410000 */
        /* <DEDUP_REMOVED lines=15> */
.L_x_6034:
[----:B------:R-:W-:Y:S05]  /*a1d0*/  BSYNC B0 ;  /* 0x0000000000007941 */ /* 0x000fea0003800000 */
.L_x_6033:
[----:B-----5:R4:W-:Y:S02]  /*a1e0*/  STS.128 [R179], R20 ;  /* 0x00000014b3007388 */ /* 0x0209e40000000c00 */
.L_x_6032:
[----:B------:R-:W-:Y:S05]  /*a1f0*/  BSYNC B1 ;  /* 0x0000000000017941 */ /* 0x000fea0003800000 */
.L_x_6031:
        /* <DEDUP_REMOVED lines=15> */
[C---:B------:R-:W-:Y:S02]  /*a2f0*/  IADD3 R6, P1, R29.reuse, R2, RZ ;  /* 0x000000021d067210 */ /* 0x040fe40007f3e0ff */
[----:B---3--:R-:W-:Y:S02]  /*a300*/  MOV R13, RZ ;  /* 0x000000ff000d7202 */ /* 0x008fe40000000f00 */
        /* <DEDUP_REMOVED lines=44> */
[----:B----4-:R-:W-:Y:S01]  /*a5d0*/  HADD2.F32 R8, -RZ, R12.H0_H0 ;  /* 0x2000000cff087230 */ /* 0x010fe20000004100 */
        /* <DEDUP_REMOVED lines=32> */
.L_x_6038:
[----:B------:R-:W-:Y:S05]  /*a7e0*/  BSYNC B0 ;  /* 0x0000000000007941 */ /* 0x000fea0003800000 */
.L_x_6037:
[----:B-----5:R1:W-:Y:S02]  /*a7f0*/  STS.128 [R179+0x800], R20 ;  /* 0x00080014b3007388 */ /* 0x0203e40000000c00 */
.L_x_6036:
[----:B------:R-:W-:Y:S05]  /*a800*/  BSYNC B1 ;  /* 0x0000000000017941 */ /* 0x000fea0003800000 */
.L_x_6035:
        /* <DEDUP_REMOVED lines=35> */
[----:B-1-3--:R-:W-:Y:S01]  /*aa40*/  MOV R26, R19 ;  /* 0x00000013001a7202 */ /* 0x00afe20000000f00 */
[----:B------:R-:W-:Y:S02]  /*aa50*/  HADD2.F32 R30, -RZ, R16.H0_H0 ;  /* 0x20000010ff1e7230 */ /* 0x000fe40000004100 */
[--C-:B----4-:R-:W-:Y:S02]  /*aa60*/  HADD2.F32 R19, -RZ, R8.reuse.H0_H0 ;  /* 0x20000008ff137230 */ /* 0x110fe40000004100 */
        /* <DEDUP_REMOVED lines=28> */
[--C-:B--2---:R-:W-:Y:S01]  /*ac30*/  HADD2.F32 R20, -RZ, R12.reuse.H1_H1 ;  /* 0x3000000cff147230 */ /* 0x104fe20000004100 */
        /* <DEDUP_REMOVED lines=29> */
.L_x_6042:
[----:B------:R-:W-:Y:S05]  /*ae10*/  BSYNC B0 ;  /* 0x0000000000007941 */ /* 0x000fea0003800000 */
.L_x_6041:
[----:B-----5:R4:W-:Y:S02]  /*ae20*/  STS.128 [R179+0x1000], R20 ;  /* 0x00100014b3007388 */ /* 0x0209e40000000c00 */
.L_x_6040:
[----:B------:R-:W-:Y:S05]  /*ae30*/  BSYNC B1 ;  /* 0x0000000000017941 */ /* 0x000fea0003800000 */
.L_x_6039:
        /* <DEDUP_REMOVED lines=36> */
[--C-:B-1--4-:R-:W-:Y:S02]  /*b080*/  HADD2.F32 R25, -RZ, R20.reuse.H0_H0 ;  /* 0x20000014ff197230 */ /* 0x112fe40000004100 */
[----:B------:R-:W-:Y:S02]  /*b090*/  HADD2.F32 R27, -RZ, R20.H1_H1 ;  /* 0x30000014ff1b7230 */ /* 0x000fe40000004100 */
[--C-:B------:R-:W-:Y:S02]  /*b0a0*/  HADD2.F32 R20, -RZ, R21.reuse.H0_H0 ;  /* 0x20000015ff147230 */ /* 0x100fe40000004100 */
[----:B------:R-:W-:Y:S02]  /*b0b0*/  HADD2.F32 R24, -RZ, R21.H1_H1 ;  /* 0x30000015ff187230 */ /* 0x000fe40000004100 */
[----:B--2---:R-:W-:Y:S02]  /*b0c0*/  HADD2.F32 R2, -RZ, R8.H0_H0 ;  /* 0x20000008ff027230 */ /* 0x004fe40000004100 */
[----:B------:R-:W-:-:S02]  /*b0d0*/  HADD2.F32 R3, -RZ, R9.H0_H0 ;  /* 0x20000009ff037230 */ /* 0x000fc40000004100 */
[----:B------:R-:W-:Y:S02]  /*b0e0*/  HADD2.F32 R8, -RZ, R8.H1_H1 ;  /* 0x30000008ff087230 */ /* 0x000fe40000004100 */
[----:B------:R-:W-:Y:S01]  /*b0f0*/  HADD2.F32 R9, -RZ, R9.H1_H1 ;  /* 0x30000009ff097230 */ /* 0x000fe20000004100 */
[----:B------:R-:W-:Y:S01]  /*b100*/  @!P0 FADD.FTZ R2, -R2, -RZ ;  /* 0x800000ff02028221 */ /* 0x000fe20000010100 */
[--C-:B------:R-:W-:Y:S01]  /*b110*/  HADD2.F32 R4, -RZ, R10.reuse.H0_H0 ;  /* 0x2000000aff047230 */ /* 0x100fe20000004100 */
[----:B------:R-:W-:Y:S01]  /*b120*/  @!P0 FADD.FTZ R8, -R8, -RZ ;  /* 0x800000ff08088221 */ /* 0x000fe20000010100 */
[--C-:B------:R-:W-:Y:S01]  /*b130*/  HADD2.F32 R5, -RZ, R11.reuse.H0_H0 ;  /* 0x2000000bff057230 */ /* 0x100fe20000004100 */
[----:B------:R-:W-:Y:S01]  /*b140*/  @!P0 FADD.FTZ R3, -R3, -RZ ;  /* 0x800000ff03038221 */ /* 0x000fe20000010100 */
[----:B------:R-:W-:Y:S01]  /*b150*/  HADD2.F32 R10, -RZ, R10.H1_H1 ;  /* 0x3000000aff0a7230 */ /* 0x000fe20000004100 */
[----:B------:R-:W-:Y:S01]  /*b160*/  @!P0 FADD.FTZ R9, -R9, -RZ ;  /* 0x800000ff09098221 */ /* 0x000fe20000010100 */
[----:B------:R-:W-:Y:S01]  /*b170*/  HADD2.F32 R11, -RZ, R11.H1_H1 ;  /* 0x3000000bff0b7230 */ /* 0x000fe20000004100 */
[----:B------:R-:W-:Y:S01]  /*b180*/  FMUL.FTZ R25, R25, R2 ;  /* 0x0000000219197220 */ /* 0x000fe20000410000 */
[--C-:B------:R-:W-:Y:S01]  /*b190*/  HADD2.F32 R2, -RZ, R23.reuse.H1_H1 ;  /* 0x30000017ff027230 */ /* 0x100fe20000004100 */
[----:B------:R-:W-:Y:S01]  /*b1a0*/  FMUL.FTZ R27, R27, R8 ;  /* 0x000000081b1b7220 */ /* 0x000fe20000410000 */
[----:B------:R-:W-:Y:S01]  /*b1b0*/  HADD2.F32 R8, -RZ, R23.H0_H0 ;  /* 0x20000017ff087230 */ /* 0x000fe20000004100 */
[----:B------:R-:W-:Y:S01]  /*b1c0*/  FMUL.FTZ R20, R20, R3 ;  /* 0x0000000314147220 */ /* 0x000fe20000410000 */
[--C-:B------:R-:W-:Y:S01]  /*b1d0*/  HADD2.F32 R3, -RZ, R22.reuse.H1_H1 ;  /* 0x30000016ff037230 */ /* 0x100fe20000004100 */
[----:B------:R-:W-:Y:S01]  /*b1e0*/  FMUL.FTZ R24, R24, R9 ;  /* 0x0000000918187220 */ /* 0x000fe20000410000 */
[----:B------:R-:W-:Y:S01]  /*b1f0*/  HADD2.F32 R9, -RZ, R22.H0_H0 ;  /* 0x20000016ff097230 */ /* 0x000fe20000004100 */
[----:B------:R-:W-:-:S02]  /*b200*/  @!P0 FADD.FTZ R4, -R4, -RZ ;  /* 0x800000ff04048221 */ /* 0x000fc40000010100 */
[----:B------:R-:W-:Y:S02]  /*b210*/  @!P0 FADD.FTZ R10, -R10, -RZ ;  /* 0x800000ff0a0a8221 */ /* 0x000fe40000010100 */
[----:B------:R-:W-:Y:S02]  /*b220*/  @!P0 FADD.FTZ R5, -R5, -RZ ;  /* 0x800000ff05058221 */ /* 0x000fe40000010100 */
[----:B------:R-:W-:Y:S02]  /*b230*/  @!P0 FADD.FTZ R11, -R11, -RZ ;  /* 0x800000ff0b0b8221 */ /* 0x000fe40000010100 */
[----:B------:R-:W-:Y:S01]  /*b240*/  FMUL.FTZ R4, R9, R4 ;  /* 0x0000000409047220 */ /* 0x000fe20000410000 */
[----:B-----5:R-:W-:Y:S01]  /*b250*/  HADD2.F32 R9, -RZ, R17.H0_H0 ;  /* 0x20000011ff097230 */ /* 0x020fe20000004100 */
[----:B------:R-:W-:Y:S01]  /*b260*/  FMUL.FTZ R10, R3, R10 ;  /* 0x0000000a030a7220 */ /* 0x000fe20000410000 */
[----:B---3--:R-:W-:Y:S01]  /*b270*/  HADD2.F32 R3, -RZ, R12.H0_H0 ;  /* 0x2000000cff037230 */ /* 0x008fe20000004100 */
[----:B------:R-:W-:Y:S01]  /*b280*/  FMUL.FTZ R5, R8, R5 ;  /* 0x0000000508057220 */ /* 0x000fe20000410000 */
[----:B------:R-:W-:Y:S01]  /*b290*/  HADD2.F32 R8, -RZ, R13.H0_H0 ;  /* 0x2000000dff087230 */ /* 0x000fe20000004100 */
[----:B------:R-:W-:Y:S01]  /*b2a0*/  FMUL.FTZ R11, R2, R11 ;  /* 0x0000000b020b7220 */ /* 0x000fe20000410000 */
[----:B------:R-:W-:-:S02]  /*b2b0*/  HADD2.F32 R2, -RZ, R16.H0_H0 ;  /* 0x20000010ff027230 */ /* 0x000fc40000004100 */
[----:B------:R-:W-:Y:S01]  /*b2c0*/  HADD2.F32 R21, -RZ, R13.H1_H1 ;  /* 0x3000000dff157230 */ /* 0x000fe20000004100 */
[----:B------:R-:W-:Y:S01]  /*b2d0*/  FFMA.FTZ R8, R9, R8, R20 ;  /* 0x0000000809087223 */ /* 0x000fe20000010014 */
[--C-:B------:R-:W-:Y:S01]  /*b2e0*/  HADD2.F32 R13, -RZ, R14.reuse.H0_H0 ;  /* 0x2000000eff0d7230 */ /* 0x100fe20000004100 */
[----:B------:R-:W-:Y:S01]  /*b2f0*/  FFMA.FTZ R2, R2, R3, R25 ;  /* 0x0000000302027223 */ /* 0x000fe20000010019 */
[----:B------:R-:W-:Y:S02]  /*b300*/  HADD2.F32 R23, -RZ, R14.H1_H1 ;  /* 0x3000000eff177230 */ /* 0x000fe40000004100 */
[----:B------:R-:W-:Y:S02]  /*b310*/  HADD2.F32 R3, -RZ, R18.H0_H0 ;  /* 0x20000012ff037230 */ /* 0x000fe40000004100 */
[----:B------:R-:W-:Y:S02]  /*b320*/  HADD2.F32 R9, -RZ, R19.H0_H0 ;  /* 0x20000013ff097230 */ /* 0x000fe40000004100 */
[----:B------:R-:W-:-:S02]  /*b330*/  HADD2.F32 R16, -RZ, R16.H1_H1 ;  /* 0x30000010ff107230 */ /* 0x000fc40000004100 */
[----:B------:R-:W-:Y:S02]  /*b340*/  HADD2.F32 R12, -RZ, R12.H1_H1 ;  /* 0x3000000cff0c7230 */ /* 0x000fe40000004100 */
[--C-:B------:R-:W-:Y:S02]  /*b350*/  HADD2.F32 R14, -RZ, R15.reuse.H0_H0 ;  /* 0x2000000fff0e7230 */ /* 0x100fe40000004100 */
        /* <DEDUP_REMOVED lines=13> */
[----:B------:R-:W-:Y:S02]  /*b430*/  F2FP.PACK_AB R19, R22, R5 ;  /* 0x000000051613723e */ /* 0x000fe400000000ff */
.L_x_6044:
[----:B------:R-:W-:Y:S05]  /*b440*/  BSYNC B0 ;  /* 0x0000000000007941 */ /* 0x000fea0003800000 */
.L_x_6043:
[----:B-----5:R1:W-:Y:S01]  /*b450*/  STS.128 [R179+0x1800], R16 ;  /* 0x00180010b3007388 */ /* 0x0203e20000000c00 */
[----:B------:R-:W-:Y:S05]  /*b460*/  BRA `(.L_x_6028) ;  /* 0x0000046000007947 */ /* 0x000fea0003800000 */
.L_x_6014:
        /* <DEDUP_REMOVED lines=14> */
.L_x_6046:
[----:B------:R-:W-:Y:S05]  /*b550*/  BSYNC B0 ;  /* 0x0000000000007941 */ /* 0x000fea0003800000 */
.L_x_6045:
        /* <DEDUP_REMOVED lines=17> */
.L_x_6048:
[----:B------:R-:W-:Y:S05]  /*b670*/  BSYNC B0 ;  /* 0x0000000000007941 */ /* 0x000fea0003800000 */
.L_x_6047:
        /* <DEDUP_REMOVED lines=17> */
.L_x_6050:
[----:B------:R-:W-:Y:S05]  /*b790*/  BSYNC B0 ;  /* 0x0000000000007941 */ /* 0x000fea0003800000 */
.L_x_6049:
        /* <DEDUP_REMOVED lines=19> */
.L_x_6028:
[----:B------:R-:W-:Y:S05]  /*b8d0*/  BSYNC B2 ;  /* 0x0000000000027941 */ /* 0x000fea0003800000 */
.L_x_6013:
        /* <DEDUP_REMOVED lines=15> */
.L_x_6052:
[----:B------:R-:W-:Y:S05]  /*b9d0*/  BSYNC B0 ;  /* 0x0000000000007941 */ /* 0x000fea0003800000 */
.L_x_6051:
        /* <DEDUP_REMOVED lines=12> */
.L_x_6054:
[----:B------:R-:W-:Y:S05]  /*baa0*/  BSYNC B0 ;  /* 0x0000000000007941 */ /* 0x000fea0003800000 */
.L_x_6053:
        /* <DEDUP_REMOVED lines=14> */
.L_x_6056:
[----:B------:R-:W-:Y:S05]  /*bb90*/  BSYNC B0 ;  /* 0x0000000000007941 */ /* 0x000fea0003800000 */
.L_x_6055:
        /* <DEDUP_REMOVED lines=9> */
[----:B---3--:R-:W-:-:S05]  /*bc30*/  IMAD.WIDE.U32 R4, R3, 0x60, R182 ;  /* 0x0000006003047825 */ /* 0x008fca00078e00b6 */
[----:B------:R-:W-:-:S05]  /*bc40*/  IADD3 R5, R5, UR4, RZ ;  /* 0x0000000405057c10 */ /* 0x000fca000fffe0ff */
[----:B------:R-:W-:Y:S01]  /*bc50*/  @!PT LDS RZ, [RZ] ;  /* 0x00000000fffff984 */ /* 0x000fe20000000800 */
[----:B------:R-:W-:Y:S01]  /*bc60*/  @!PT LDS RZ, [RZ] ;  /* 0x00000000fffff984 */ /* 0x000fe20000000800 */
[----:B------:R-:W-:Y:S01]  /*bc70*/  @!PT LDS RZ, [RZ] ;  /* 0x00000000fffff984 */ /* 0x000fe20000000800 */
[----:B------:R3:W-:Y:S02]  /*bc80*/  LDGSTS.E.BYPASS.LTC128B.128 [R179+0x3800], [R4.64] ;  /* 0x0380000004b37fae */ /* 0x0007e4000b901d46 */
.L_x_6058:
[----:B------:R-:W-:Y:S05]  /*bc90*/  BSYNC B0 ;  /* 0x0000000000007941 */ /* 0x000fea0003800000 */
.L_x_6057:
        /* <DEDUP_REMOVED lines=15> */
.L_x_6060:
[----:B------:R-:W-:Y:S05]  /*bd90*/  BSYNC B0 ;  /* 0x0000000000007941 */ /* 0x000fea0003800000 */
.L_x_6059:
        /* <DEDUP_REMOVED lines=16> */
.L_x_6062:
[----:B------:R-:W-:Y:S05]  /*bea0*/  BSYNC B0 ;  /* 0x0000000000007941 */ /* 0x000fea0003800000 */
.L_x_6061:
        /* <DEDUP_REMOVED lines=16> */
.L_x_6064:
[----:B------:R-:W-:Y:S05]  /*bfb0*/  BSYNC B0 ;  /* 0x0000000000007941 */ /* 0x000fea0003800000 */
.L_x_6063:
        /* <DEDUP_REMOVED lines=16> */
.L_x_6066:
[----:B------:R-:W-:Y:S05]  /*c0c0*/  BSYNC B0 ;  /* 0x0000000000007941 */ /* 0x000fea0003800000 */
.L_x_6065:
        /* <DEDUP_REMOVED lines=10> */
[----:B-1----:R-:W-:Y:S02]  /*c170*/  LEA.HI R12, R10, R3, RZ, 0x5 ;  /* 0x000000030a0c7211 */ /* 0x002fe400078f28ff */
[----:B------:R-:W-:Y:S02]  /*c180*/  LOP3.LUT R89, R89, 0x6, RZ, 0xc0, !PT ;  /* 0x0000000659597812 */ /* 0x000fe400078ec0ff */
[----:B------:R-:W-:-:S05]  /*c190*/  LOP3.LUT R14, R12, 0xffffffe0, RZ, 0xc0, !PT ;  /* 0xffffffe00c0e7812 */ /* 0x000fca00078ec0ff */
        /* <DEDUP_REMOVED lines=13> */
.L_x_6068:
[----:B------:R-:W-:Y:S05]  /*c270*/  BSYNC B0 ;  /* 0x0000000000007941 */ /* 0x000fea0003800000 */
.L_x_6067:
        /* <DEDUP_REMOVED lines=13> */
.L_x_6070:
[----:B------:R-:W-:Y:S05]  /*c350*/  BSYNC B0 ;  /* 0x0000000000007941 */ /* 0x000fea0003800000 */
.L_x_6069:
        /* <DEDUP_REMOVED lines=15> */
.L_x_6072:
[----:B------:R-:W-:Y:S05]  /*c450*/  BSYNC B0 ;  /* 0x0000000000007941 */ /* 0x000fea0003800000 */
.L_x_6071:
        /* <DEDUP_REMOVED lines=16> */
.L_x_6074:
[----:B------:R-:W-:Y:S05]  /*c560*/  BSYNC B0 ;  /* 0x0000000000007941 */ /* 0x000fea0003800000 */
.L_x_6073:
        /* <DEDUP_REMOVED lines=15> */
.L_x_6076:
[----:B------:R-:W-:Y:S05]  /*c660*/  BSYNC B0 ;  /* 0x0000000000007941 */ /* 0x000fea0003800000 */
.L_x_6075:
        /* <DEDUP_REMOVED lines=16> */
.L_x_6078:
[----:B------:R-:W-:Y:S05]  /*c770*/  BSYNC B0 ;  /* 0x0000000000007941 */ /* 0x000fea0003800000 */
.L_x_6077:
        /* <DEDUP_REMOVED lines=16> */
.L_x_6080:
[----:B------:R-:W-:Y:S05]  /*c880*/  BSYNC B0 ;  /* 0x0000000000007941 */ /* 0x000fea0003800000 */
.L_x_6079:
        /* <DEDUP_REMOVED lines=16> */
.L_x_6082:
[----:B------:R-:W-:Y:S05]  /*c990*/  BSYNC B0 ;  /* 0x0000000000007941 */ /* 0x000fea0003800000 */
.L_x_6081:
[----:B------:R-:W-:Y:S01]  /*c9a0*/  LEA.HI R10, R10, R3, RZ, 0x3 ;  /* 0x000000030a0a7211 */ /* 0x000fe200078f18ff */
[----:B-1----:R-:W-:Y:S01]  /*c9b0*/  IMAD.SHL.U32 R5, R50, 0x40, RZ ;  /* 0x0000004032057824 */ /* 0x002fe200078e00ff */
[----:B------:R-:W-:Y:S01]  /*c9c0*/  LEA.HI R4, R51, R51, RZ, 0x1 ;  /* 0x0000003333047211 */ /* 0x000fe200078f08ff */
[----:B------:R-:W0:Y:S01]  /*c9d0*/  LDGDEPBAR ;  /* 0x00000000000079af */ /* 0x000e220000000000 */
[----:B------:R-:W-:Y:S02]  /*c9e0*/  LOP3.LUT R0, R10, 0xfffffff8, RZ, 0xc0, !PT ;  /* 0xfffffff80a007812 */ /* 0x000fe400078ec0ff */
[----:B------:R-:W-:Y:S02]  /*c9f0*/  LOP3.LUT R4, R4, 0xfffffffe, RZ, 0xc0, !PT ;  /* 0xfffffffe04047812 */ /* 0x000fe400078ec0ff */
[----:B------:R-:W-:Y:S01]  /*ca00*/  LOP3.LUT R5, R5, 0x1c0, RZ, 0xc0, !PT ;  /* 0x000001c005057812 */ /* 0x000fe200078ec0ff */
[----:B------:R-:W-:Y:S01]  /*ca10*/  IMAD.IADD R0, R3, 0x1, -R0 ;  /* 0x0000000103007824 */ /* 0x000fe200078e0a00 */
[----:B------:R-:W-:Y:S01]  /*ca20*/  SHF.R.S32.HI R3, RZ, 0x3, R10 ;  /* 0x00000003ff037819 */ /* 0x000fe2000001140a */
[----:B------:R-:W-:Y:S01]  /*ca30*/  IMAD.IADD R169, R51, 0x1, -R4 ;  /* 0x0000000133a97824 */ /* 0x000fe200078e0a04 */
[----:B------:R-:W-:Y:S01]  /*ca40*/  SHF.R.S32.HI R6, RZ, 0x5, R12 ;  /* 0x00000005ff067819 */ /* 0x000fe2000001140c */
[----:B------:R-:W-:Y:S01]  /*ca50*/  IMAD.SHL.U32 R8, R0, 0x40, RZ ;  /* 0x0000004000087824 */ /* 0x000fe200078e00ff */
[----:B------:R-:W-:Y:S01]  /*ca60*/  LOP3.LUT P0, RZ, R50, 0x2, RZ, 0xc0, !PT ;  /* 0x0000000232ff7812 */ /* 0x000fe2000780c0ff */
[----:B------:R-:W-:Y:S01]  /*ca70*/  IMAD.SHL.U32 R4, R169, 0x8, RZ ;  /* 0x00000008a9047824 */ /* 0x000fe200078e00ff */
[----:B------:R-:W-:Y:S01]  /*ca80*/  LOP3.LUT R178, R178, 0xfffffffe, RZ, 0xc0, !PT ;  /* 0xfffffffeb2b27812 */ /* 0x000fe200078ec0ff */
[----:B------:R-:W-:Y:S01]  /*ca90*/  IMAD.SHL.U32 R3, R3, 0x8, RZ ;  /* 0x0000000803037824 */ /* 0x000fe200078e00ff */
[----:B------:R-:W-:Y:S01]  /*caa0*/  LOP3.LUT R8, R8, 0x1c0, RZ, 0xc0, !PT ;  /* 0x000001c008087812 */ /* 0x000fe200078ec0ff */
[----:B------:R-:W-:Y:S01]  /*cab0*/  IMAD.SHL.U32 R51, R119, 0x40, RZ ;  /* 0x0000004077337824 */ /* 0x000fe200078e00ff */
[----:B------:R-:W-:-:S02]  /*cac0*/  LOP3.LUT R4, R5, 0x8, R4, 0xf8, !PT ;  /* 0x0000000805047812 */ /* 0x000fc400078ef804 */
[----:B------:R-:W-:Y:S02]  /*cad0*/  LOP3.LUT R3, R8, 0x8, R3, 0xf8, !PT ;  /* 0x0000000808037812 */ /* 0x000fe400078ef803 */
[----:B------:R-:W-:Y:S02]  /*cae0*/  LOP3.LUT R51, R51, 0xfffffe00, RZ, 0xc0, !PT ;  /* 0xfffffe0033337812 */ /* 0x000fe400078ec0ff */
[----:B------:R-:W-:Y:S02]  /*caf0*/  SHF.R.U32.HI R5, RZ, 0x3, R5 ;  /* 0x00000003ff057819 */ /* 0x000fe40000011605 */
[----:B------:R-:W-:Y:S02]  /*cb00*/  SHF.R.U32.HI R8, RZ, 0x3, R8 ;  /* 0x00000003ff087819 */ /* 0x000fe40000011608 */
[----:B------:R-:W-:Y:S01]  /*cb10*/  LOP3.LUT R4, R4, R5, RZ, 0x3c, !PT ;  /* 0x0000000504047212 */ /* 0x000fe200078e3cff */
[----:B------:R-:W-:Y:S01]  /*cb20*/  IMAD R5, R6, 0x400, R51 ;  /* 0x0000040006057824 */ /* 0x000fe200078e0233 */
[----:B------:R-:W-:Y:S01]  /*cb30*/  LOP3.LUT R8, R3, R8, RZ, 0x3c, !PT ;  /* 0x0000000803087212 */ /* 0x000fe200078e3cff */
[----:B------:R-:W-:Y:S01]  /*cb40*/  IMAD R6, R7, 0x4, R6 ;  /* 0x0000000407067824 */ /* 0x000fe200078e0206 */
[----:B------:R-:W-:Y:S01]  /*cb50*/  R2P PR, R0, 0x6 ;  /* 0x0000000600007804 */ /* 0x000fe20000000000 */
[C---:B------:R-:W-:Y:S01]  /*cb60*/  IMAD.IADD R170, R4.reuse, 0x1, R5 ;  /* 0x0000000104aa7824 */ /* 0x040fe200078e0205 */
[----:B------:R-:W-:Y:S01]  /*cb70*/  LOP3.LUT R4, R4, R51, RZ, 0xfc, !PT ;  /* 0x0000003304047212 */ /* 0x000fe200078efcff */
[----:B------:R-:W-:-:S02]  /*cb80*/  IMAD R169, R169, 0x200, R8 ;  /* 0x00000200a9a97824 */ /* 0x000fc400078e0208 */
[----:B------:R-:W-:Y:S02]  /*cb90*/  IMAD.SHL.U32 R170, R170, 0x2, RZ ;  /* 0x00000002aaaa7824 */ /* 0x000fe400078e00ff */
[----:B------:R-:W-:Y:S02]  /*cba0*/  IMAD.SHL.U32 R169, R169, 0x2, RZ ;  /* 0x00000002a9a97824 */ /* 0x000fe400078e00ff */
[----:B------:R-:W-:Y:S01]  /*cbb0*/  IMAD.MOV.U32 R5, RZ, RZ, 0x20 ;  /* 0x00000020ff057424 */ /* 0x000fe200078e00ff */
[----:B----4-:R-:W-:Y:S01]  /*cbc0*/  LDSM.16.M88.4 R20, [R170] ;  /* 0x00000000aa14783b */ /* 0x010fe20000000200 */
[----:B------:R-:W-:Y:S01]  /*cbd0*/  IMAD.U32 R7, R6, 0x10, R185 ;  /* 0x0000001006077824 */ /* 0x000fe200078e00b9 */
[----:B------:R-:W-:Y:S01]  /*cbe0*/  IADD3 R12, R169, 0x2000, RZ ;  /* 0x00002000a90c7810 */ /* 0x000fe20007ffe0ff */
[----:B------:R-:W-:Y:S01]  /*cbf0*/  IMAD.IADD R6, R2, 0x1, R89 ;  /* 0x0000000102067824 */ /* 0x000fe200078e0259 */
[----:B------:R-:W1:Y:S01]  /*cc00*/  LDSM.16.M88.4 R24, [R169+0x2800] ;  /* 0x00280000a918783b */ /* 0x000e620000000200 */
[----:B------:R-:W-:-:S02]  /*cc10*/  SEL R3, R5, 0xffffffe0, !P0 ;  /* 0xffffffe005037807 */ /* 0x000fc40004000000 */
[----:B------:R-:W-:Y:S01]  /*cc20*/  SEL R0, R5, 0xffffffe0, !P1 ;  /* 0xffffffe005007807 */ /* 0x000fe20004800000 */
[----:B------:R-:W4:Y:S01]  /*cc30*/  LDSM.16.M88.4 R60, [R169+0x2000] ;  /* 0x00200000a93c783b */ /* 0x000f220000000200 */
[----:B------:R-:W-:Y:S01]  /*cc40*/  IMAD.MOV.U32 R5, RZ, RZ, 0x40 ;  /* 0x00000040ff057424 */ /* 0x000fe200078e00ff */
[----:B------:R-:W-:Y:S01]  /*cc50*/  LOP3.LUT P0, RZ, R50, 0x4, RZ, 0xc0, !PT ;  /* 0x0000000432ff7812 */ /* 0x000fe2000780c0ff */
[----:B------:R-:W-:Y:S01]  /*cc60*/  IMAD.IADD R168, R170, 0x1, R3 ;  /* 0x00000001aaa87824 */ /* 0x000fe200078e0203 */
[----:B------:R-:W-:Y:S01]  /*cc70*/  LDSM.16.M88.4 R64, [R169+0x3000] ;  /* 0x00300000a940783b */ /* 0x000fe20000000200 */
[----:B------:R-:W-:Y:S01]  /*cc80*/  IMAD.IADD R163, R169, 0x1, R0 ;  /* 0x00000001a9a37824 */ /* 0x000fe200078e0200 */
[----:B------:R-:W-:Y:S02]  /*cc90*/  SEL R5, R5, 0xffffffc0, !P0 ;  /* 0xffffffc005057807 */ /* 0x000fe40004000000 */
[----:B------:R-:W-:Y:S01]  /*cca0*/  LDSM.16.M88.4 R8, [R168] ;  /* 0x00000000a808783b */ /* 0x000fe20000000200 */
[----:B------:R-:W-:-:S02]  /*ccb0*/  IADD3 R166, R169, 0x2040, RZ ;  /* 0x00002040a9a67810 */ /* 0x000fc40007ffe0ff */
[----:B------:R-:W-:Y:S01]  /*ccc0*/  IMAD.IADD R167, R170, 0x1, R5 ;  /* 0x00000001aaa77824 */ /* 0x000fe200078e0205 */
[----:B------:R-:W5:Y:S01]  /*ccd0*/  LDSM.16.M88.4 R28, [R163+0x2800] ;  /* 0x00280000a31c783b */ /* 0x000f620000000200 */
[----:B------:R-:W-:Y:S02]  /*cce0*/  @P2 IADD3 R166, R12, -0x40, RZ ;  /* 0xffffffc00ca62810 */ /* 0x000fe40007ffe0ff */
[----:B------:R-:W-:Y:S01]  /*ccf0*/  IMAD.IADD R165, R3, 0x1, R167 ;  /* 0x0000000103a57824 */ /* 0x000fe200078e02a7 */
[----:B------:R-:W2:Y:S01]  /*cd00*/  LDSM.16.M88.4 R52, [R163+0x2000] ;  /* 0x00200000a334783b */ /* 0x000ea20000000200 */
[----:B------:R-:W-:Y:S01]  /*cd10*/  IADD3 R159, R166, 0x800, RZ ;  /* 0x00000800a69f7810 */ /* 0x000fe20007ffe0ff */
[----:B------:R-:W-:Y:S01]  /*cd20*/  IMAD.IADD R102, R0, 0x1, R166 ;  /* 0x0000000100667824 */ /* 0x000fe200078e02a6 */
[C---:B------:R-:W-:Y:S01]  /*cd30*/  IADD3 R158, R166.reuse, 0x1000, RZ ;  /* 0x00001000a69e7810 */ /* 0x040fe20007ffe0ff */
[----:B--2---:R-:W2:Y:S01]  /*cd40*/  LDSM.16.M88.4 R44, [R163+0x3000] ;  /* 0x00300000a32c783b */ /* 0x004ea20000000200 */
[----:B------:R-:W-:-:S02]  /*cd50*/  IADD3 R157, R166, 0x1800, RZ ;  /* 0x00001800a69d7810 */ /* 0x000fc40007ffe0ff */
[C---:B------:R-:W-:Y:S01]  /*cd60*/  IADD3 R156, R166.reuse, 0x2000, RZ ;  /* 0x00002000a69c7810 */ /* 0x040fe20007ffe0ff */
[----:B------:R-:W-:Y:S01]  /*cd70*/  LDSM.16.M88.4 R12, [R167] ;  /* 0x00000000a70c783b */ /* 0x000fe20000000200 */
[C---:B------:R-:W-:Y:S02]  /*cd80*/  IADD3 R107, R166.reuse, 0x2800, RZ ;  /* 0x00002800a66b7810 */ /* 0x040fe40007ffe0ff */
[----:B------:R-:W-:Y:S01]  /*cd90*/  IADD3 R106, R166, 0x3000, RZ ;  /* 0x00003000a66a7810 */ /* 0x000fe20007ffe0ff */
[----:B------:R-:W3:Y:S04]  /*cda0*/  LDSM.16.M88.4 R32, [R166] ;  /* 0x00000000a620783b */ /* 0x000ee80000000200 */
[----:B------:R-:W2:Y:S01]  /*cdb0*/  LDSM.16.M88.4 R40, [R169+0x3800] ;  /* 0x00380000a928783b */ /* 0x000ea20000000200 */
[C---:B-1----:R-:W-:Y:S03]  /*cdc0*/  HMMA.16816.F32 R36, R20.reuse, R24, RZ ;  /* 0x000000181424723c */ /* 0x042fe600000018ff */
[----:B------:R-:W-:Y:S04]  /*cdd0*/  LDSM.16.M88.4 R72, [R163+0x3800] ;  /* 0x00380000a348783b */ /* 0x000fe80000000200 */
[----:B------:R-:W-:Y:S01]  /*cde0*/  LDSM.16.M88.4 R16, [R165] ;  /* 0x00000000a510783b */ /* 0x000fe20000000200 */
[C---:B----4-:R-:W-:Y:S03]  /*cdf0*/  HMMA.16816.F32 R56, R20.reuse, R60, RZ ;  /* 0x0000003c1438723c */ /* 0x050fe600000018ff */
[----:B------:R-:W-:Y:S04]  /*ce00*/  LDSM.16.M88.4 R68, [R102] ;  /* 0x000000006644783b */ /* 0x000fe80000000200 */
[----:B------:R-:W-:Y:S01]  /*ce10*/  LDSM.16.M88.4 R84, [R166+0x1800] ;  /* 0x00180000a654783b */ /* 0x000fe20000000200 */
[C---:B------:R-:W-:Y:S03]  /*ce20*/  HMMA.16816.F32 R24, R20.reuse, R26, RZ ;  /* 0x0000001a1418723c */ /* 0x040fe600000018ff */
[----:B------:R-:W-:Y:S05]  /*ce30*/  LDSM.16.M88.4 R80, [R169+0x5800] ;  /* 0x00580000a950783b */ /* 0x000fea0000000200 */
[----:B------:R-:W-:Y:S08]  /*ce40*/  HMMA.16816.F32 R60, R20, R62, RZ ;  /* 0x0000003e143c723c */ /* 0x000ff000000018ff */
[C---:B-----5:R-:W-:Y:S08]  /*ce50*/  HMMA.16816.F32 R36, R8.reuse, R28, R36 ;  /* 0x0000001c0824723c */ /* 0x060ff00000001824 */
[----:B------:R-:W-:Y:S08]  /*ce60*/  HMMA.16816.F32 R24, R8, R30, R24 ;  /* 0x0000001e0818723c */ /* 0x000ff00000001818 */
[----:B------:R-:W-:Y:S08]  /*ce70*/  HMMA.16816.F32 R76, R20, R64, RZ ;  /* 0x00000040144c723c */ /* 0x000ff000000018ff */
[C---:B------:R-:W-:Y:S08]  /*ce80*/  HMMA.16816.F32 R56, R8.reuse, R52, R56 ;  /* 0x000000340838723c */ /* 0x040ff00000001838 */
[----:B------:R-:W-:Y:S01]  /*ce90*/  HMMA.16816.F32 R60, R8, R54, R60 ;  /* 0x00000036083c723c */ /* 0x000fe2000000183c */
[----:B------:R-:W1:Y:S07]  /*cea0*/  LDSM.16.M88.4 R52, [R166+0x800] ;  /* 0x00080000a634783b */ /* 0x000e6e0000000200 */
[----:B------:R-:W-:Y:S01]  /*ceb0*/  HMMA.16816.F32 R28, R20, R66, RZ ;  /* 0x00000042141c723c */ /* 0x000fe200000018ff */
[----:B------:R-:W-:Y:S07]  /*cec0*/  LDSM.16.M88.4 R64, [R166+0x1000] ;  /* 0x00100000a640783b */ /* 0x000fee0000000200 */
[----:B--2---:R-:W-:Y:S08]  /*ced0*/  HMMA.16816.F32 R76, R8, R44, R76 ;  /* 0x0000002c084c723c */ /* 0x004ff0000000184c */
[----:B---3--:R-:W-:Y:S08]  /*cee0*/  HMMA.16816.F32 R56, R12, R32, R56 ;  /* 0x000000200c38723c */ /* 0x008ff00000001838 */
[----:B------:R-:W-:Y:S01]  /*cef0*/  HMMA.16816.F32 R28, R8, R46, R28 ;  /* 0x0000002e081c723c */ /* 0x000fe2000000181c */
[----:B------:R-:W2:Y:S07]  /*cf00*/  LDSM.16.M88.4 R44, [R102+0x800] ;  /* 0x00080000662c783b */ /* 0x000eae0000000200 */
[----:B------:R-:W-:Y:S08]  /*cf10*/  HMMA.16816.F32 R60, R12, R34, R60 ;  /* 0x000000220c3c723c */ /* 0x000ff0000000183c */
[----:B------:R-:W-:Y:S08]  /*cf20*/  HMMA.16816.F32 R32, R20, R40, RZ ;  /* 0x000000281420723c */ /* 0x000ff000000018ff */
[----:B-1----:R-:W-:Y:S08]  /*cf30*/  HMMA.16816.F32 R36, R12, R52, R36 ;  /* 0x000000340c24723c */ /* 0x002ff00000001824 */
[----:B------:R-:W-:Y:S08]  /*cf40*/  HMMA.16816.F32 R56, R16, R68, R56 ;  /* 0x000000441038723c */ /* 0x000ff00000001838 */
[----:B------:R-:W-:Y:S08]  /*cf50*/  HMMA.16816.F32 R32, R8, R72, R32 ;  /* 0x000000480820723c */ /* 0x000ff00000001820 */
[----:B------:R-:W-:Y:S01]  /*cf60*/  HMMA.16816.F32 R24, R12, R54, R24 ;  /* 0x000000360c18723c */ /* 0x000fe20000001818 */
[----:B------:R-:W1:Y:S07]  /*cf70*/  LDSM.16.M88.4 R52, [R102+0x1000] ;  /* 0x001000006634783b */ /* 0x000e6e0000000200 */
[----:B--2---:R-:W-:Y:S01]  /*cf80*/  HMMA.16816.F32 R36, R16, R44, R36 ;  /* 0x0000002c1024723c */ /* 0x004fe20000001824 */
[----:B------:R-:W-:-:S02]  /*cf90*/  FMUL.FTZ R0, R56, c[0x0][0x2ec] ;  /* 0x0000bb0038007a20 */ /* 0x000fc40000410000 */
[----:B------:R-:W-:Y:S02]  /*cfa0*/  FMUL.FTZ R88, R57, c[0x0][0x2ec] ;  /* 0x0000bb0039587a20 */ /* 0x000fe40000410000 */
[----:B------:R-:W-:Y:S02]  /*cfb0*/  FMUL.FTZ R50, R58, c[0x0][0x2ec] ;  /* 0x0000bb003a327a20 */ /* 0x000fe40000410000 */
[----:B------:R-:W-:Y:S01]  /*cfc0*/  MUFU.TANH R0, R0 ;  /* 0x0000000000007308 */ /* 0x000fe20000002400 */
[----:B------:R-:W-:Y:S07]  /*cfd0*/  HMMA.16816.F32 R40, R20, R42, RZ ;  /* 0x0000002a1428723c */ /* 0x000fee00000018ff */
[----:B------:R-:W-:Y:S01]  /*cfe0*/  MUFU.TANH R88, R88 ;  /* 0x0000005800587308 */ /* 0x000fe20000002400 */
[C---:B------:R-:W-:Y:S07]  /*cff0*/  HMMA.16816.F32 R76, R12.reuse, R64, R76 ;  /* 0x000000400c4c723c */ /* 0x040fee000000184c */
[----:B------:R-:W-:Y:S01]  /*d000*/  MUFU.TANH R50, R50 ;  /* 0x0000003200327308 */ /* 0x000fe20000002400 */
[----:B------:R-:W-:Y:S01]  /*d010*/  HMMA.16816.F32 R28, R12, R66, R28 ;  /* 0x000000420c1c723c */ /* 0x000fe2000000181c */
[----:B------:R-:W2:Y:S01]  /*d020*/  LDSM.16.M88.4 R64, [R169+0x4000] ;  /* 0x00400000a940783b */ /* 0x000ea20000000200 */
[----:B------:R-:W-:-:S02]  /*d030*/  FMUL.FTZ R36, R36, c[0x0][0x2ec] ;  /* 0x0000bb0024247a20 */ /* 0x000fc40000410000 */
[----:B------:R-:W-:Y:S02]  /*d040*/  FMUL.FTZ R37, R37, c[0x0][0x2ec] ;  /* 0x0000bb0025257a20 */ /* 0x000fe40000410000 */
[----:B------:R-:W-:Y:S01]  /*d050*/  FMUL.FTZ R95, R38, c[0x0][0x2ec] ;  /* 0x0000bb00265f7a20 */ /* 0x000fe20000410000 */
[----:B------:R-:W-:Y:S01]  /*d060*/  MUFU.TANH R93, R36 ;  /* 0x00000024005d7308 */ /* 0x000fe20000002400 */
[----:B------:R-:W-:Y:S01]  /*d070*/  HMMA.16816.F32 R32, R12, R84, R32 ;  /* 0x000000540c20723c */ /* 0x000fe20000001820 */
[----:B------:R-:W-:-:S06]  /*d080*/  FMUL.FTZ R97, R39, c[0x0][0x2ec] ;  /* 0x0000bb0027617a20 */ /* 0x000fcc0000410000 */
[----:B------:R-:W-:Y:S01]  /*d090*/  FMUL.FTZ R85, R59, c[0x0][0x2ec] ;  /* 0x0000bb003b557a20 */ /* 0x000fe20000410000 */
[C---:B------:R-:W-:Y:S01]  /*d0a0*/  HMMA.16816.F32 R24, R16.reuse, R46, R24 ;  /* 0x0000002e1018723c */ /* 0x040fe20000001818 */
[----:B------:R-:W-:Y:S01]  /*d0b0*/  LDSM.16.M88.4 R56, [R169+0x4800] ;  /* 0x00480000a938783b */ /* 0x000fe20000000200 */
[----:B------:R3:W-:Y:S03]  /*d0c0*/  MUFU.TANH R94, R37 ;  /* 0x00000025005e7308 */ /* 0x0007e60000002400 */
[----:B------:R-:W4:Y:S03]  /*d0d0*/  LDSM.16.M88.4 R44, [R169+0x5000] ;  /* 0x00500000a92c783b */ /* 0x000f260000000200 */
[----:B------:R-:W-:Y:S02]  /*d0e0*/  HMMA.16816.F32 R60, R16, R70, R60 ;  /* 0x00000046103c723c */ /* 0x000fe4000000183c */
[----:B------:R-:W5:Y:S06]  /*d0f0*/  MUFU.TANH R85, R85 ;  /* 0x0000005500557308 */ /* 0x000f6c0000002400 */
[----:B------:R-:W-:Y:S01]  /*d100*/  HMMA.16816.F32 R40, R8, R74, R40 ;  /* 0x0000004a0828723c */ /* 0x000fe20000001828 */
[----:B------:R-:W-:Y:S01]  /*d110*/  LDSM.16.M88.4 R72, [R163+0x4000] ;  /* 0x00400000a348783b */ /* 0x000fe20000000200 */
[----:B------:R-:W-:Y:S03]  /*d120*/  MUFU.TANH R95, R95 ;  /* 0x0000005f005f7308 */ /* 0x000fe60000002400 */
[----:B---3--:R-:W3:Y:S03]  /*d130*/  LDSM.16.M88.4 R36, [R102+0x1800] ;  /* 0x001800006624783b */ /* 0x008ee60000000200 */
[----:B-1----:R-:W-:Y:S01]  /*d140*/  HMMA.16816.F32 R76, R16, R52, R76 ;  /* 0x00000034104c723c */ /* 0x002fe2000000184c */
[----:B------:R-:W-:Y:S01]  /*d150*/  FMUL.FTZ R24, R24, c[0x0][0x2ec] ;  /* 0x0000bb0018187a20 */ /* 0x000fe20000410000 */
[----:B------:R-:W-:Y:S01]  /*d160*/  MUFU.TANH R97, R97 ;  /* 0x0000006100617308 */ /* 0x000fe20000002400 */
[----:B------:R-:W-:-:S02]  /*d170*/  FMUL.FTZ R98, R25, c[0x0][0x2ec] ;  /* 0x0000bb0019627a20 */ /* 0x000fc40000410000 */
[----:B------:R-:W-:Y:S02]  /*d180*/  FMUL.FTZ R99, R26, c[0x0][0x2ec] ;  /* 0x0000bb001a637a20 */ /* 0x000fe40000410000 */
[----:B------:R-:W-:Y:S01]  /*d190*/  FMUL.FTZ R104, R27, c[0x0][0x2ec] ;  /* 0x0000bb001b687a20 */ /* 0x000fe20000410000 */
[----:B--2---:R-:W-:Y:S01]  /*d1a0*/  HMMA.16816.F32 R68, R20, R64, RZ ;  /* 0x000000401444723c */ /* 0x004fe200000018ff */
[----:B------:R-:W-:Y:S01]  /*d1b0*/  FMUL.FTZ R60, R60, c[0x0][0x2ec] ;  /* 0x0000bb003c3c7a20 */ /* 0x000fe20000410000 */
[----:B------:R1:W-:Y:S01]  /*d1c0*/  MUFU.TANH R96, R24 ;  /* 0x0000001800607308 */ /* 0x0003e20000002400 */
[----:B------:R-:W-:Y:S02]  /*d1d0*/  FMUL.FTZ R61, R61, c[0x0][0x2ec] ;  /* 0x0000bb003d3d7a20 */ /* 0x000fe40000410000 */
[----:B------:R-:W-:Y:S02]  /*d1e0*/  FMUL.FTZ R62, R62, c[0x0][0x2ec] ;  /* 0x0000bb003e3e7a20 */ /* 0x000fe40000410000 */
[----:B------:R-:W-:Y:S01]  /*d1f0*/  FMUL.FTZ R63, R63, c[0x0][0x2ec] ;  /* 0x0000bb003f3f7a20 */ /* 0x000fe20000410000 */
[----:B------:R-:W-:Y:S02]  /*d200*/  HMMA.16816.F32 R28, R16, R54, R28 ;  /* 0x00000036101c723c */ /* 0x000fe4000000181c */
[----:B------:R-:W2:Y:S06]  /*d210*/  MUFU.TANH R84, R60 ;  /* 0x0000003c00547308 */ /* 0x000eac0000002400 */
[----:B----4-:R-:W-:Y:S01]  /*d220*/  HMMA.16816.F32 R52, R20, R44, RZ ;  /* 0x0000002c1434723c */ /* 0x010fe200000018ff */
[----:B------:R-:W-:Y:S01]  /*d230*/  FMUL.FTZ R76, R76, c[0x0][0x2ec] ;  /* 0x0000bb004c4c7a20 */ /* 0x000fe20000410000 */
[----:B------:R-:W4:Y:S01]  /*d240*/  MUFU.TANH R90, R61 ;  /* 0x0000003d005a7308 */ /* 0x000f220000002400 */
[----:B------:R-:W-:-:S02]  /*d250*/  FMUL.FTZ R201, R77, c[0x0][0x2ec] ;  /* 0x0000bb004dc97a20 */ /* 0x000fc40000410000 */
[----:B------:R-:W-:-:S03]  /*d260*/  FMUL.FTZ R111, R78, c[0x0][0x2ec] ;  /* 0x0000bb004e6f7a20 */ /* 0x000fc60000410000 */
[C---:B------:R-:W-:Y:S02]  /*d270*/  HMMA.16816.F32 R64, R20.reuse, R66, RZ ;  /* 0x000000421440723c */ /* 0x040fe400000018ff */
[----:B------:R-:W2:Y:S06]  /*d280*/  MUFU.TANH R91, R62 ;  /* 0x0000003e005b7308 */ /* 0x000eac0000002400 */
[----:B------:R-:W-:Y:S01]  /*d290*/  HMMA.16816.F32 R44, R20, R46, RZ ;  /* 0x0000002e142c723c */ /* 0x000fe200000018ff */
[----:B------:R-:W-:Y:S01]  /*d2a0*/  FMUL.FTZ R28, R28, c[0x0][0x2ec] ;  /* 0x0000bb001c1c7a20 */ /* 0x000fe20000410000 */
[----:B------:R2:W2:Y:S01]  /*d2b0*/  MUFU.TANH R92, R63 ;  /* 0x0000003f005c7308 */ /* 0x0004a20000002400 */
[----:B------:R-:W-:-:S02]  /*d2c0*/  FMUL.FTZ R29, R29, c[0x0][0x2ec] ;  /* 0x0000bb001d1d7a20 */ /* 0x000fc40000410000 */
[----:B------:R-:W-:Y:S02]  /*d2d0*/  FMUL.FTZ R199, R30, c[0x0][0x2ec] ;  /* 0x0000bb001ec77a20 */ /* 0x000fe40000410000 */
[----:B------:R-:W-:Y:S01]  /*d2e0*/  FMUL.FTZ R197, R31, c[0x0][0x2ec] ;  /* 0x0000bb001fc57a20 */ /* 0x000fe20000410000 */
[----:B-1----:R-:W-:Y:S02]  /*d2f0*/  HMMA.16816.F32 R24, R20, R80, RZ ;  /* 0x000000501418723c */ /* 0x002fe400000018ff */
[----:B------:R1:W-:Y:S06]  /*d300*/  MUFU.TANH R109, R76 ;  /* 0x0000004c006d7308 */ /* 0x0003ec0000002400 */
[----:B---3--:R-:W-:Y:S02]  /*d310*/  HMMA.16816.F32 R32, R16, R36, R32 ;  /* 0x000000241020723c */ /* 0x008fe40000001820 */
[----:B------:R-:W-:Y:S06]  /*d320*/  MUFU.TANH R203, R29 ;  /* 0x0000001d00cb7308 */ /* 0x000fec0000002400 */
[C---:B--2---:R-:W-:Y:S02]  /*d330*/  HMMA.16816.F32 R60, R20.reuse, R56, RZ ;  /* 0x00000038143c723c */ /* 0x044fe400000018ff */
[----:B------:R-:W2:Y:S06]  /*d340*/  MUFU.TANH R98, R98 ;  /* 0x0000006200627308 */ /* 0x000eac0000002400 */
[C---:B------:R-:W-:Y:S02]  /*d350*/  HMMA.16816.F32 R56, R20.reuse, R58, RZ ;  /* 0x0000003a1438723c */ /* 0x040fe400000018ff */
[----:B------:R-:W3:Y:S06]  /*d360*/  MUFU.TANH R104, R104 ;  /* 0x0000006800687308 */ /* 0x000eec0000002400 */
[----:B------:R-:W-:Y:S01]  /*d370*/  HMMA.16816.F32 R20, R20, R82, RZ ;  /* 0x000000521414723c */ /* 0x000fe200000018ff */
[----:B------:R-:W2:Y:S01]  /*d380*/  LDSM.16.M88.4 R80, [R166+0x2000] ;  /* 0x00200000a650783b */ /* 0x000ea20000000200 */
[----:B------:R-:W-:Y:S01]  /*d390*/  FMUL.FTZ R32, R32, c[0x0][0x2ec] ;  /* 0x0000bb0020207a20 */ /* 0x000fe20000410000 */
[----:B------:R-:W1:Y:S01]  /*d3a0*/  MUFU.TANH R201, R201 ;  /* 0x000000c900c97308 */ /* 0x000e620000002400 */
[----:B------:R-:W-:-:S02]  /*d3b0*/  FMUL.FTZ R115, R33, c[0x0][0x2ec] ;  /* 0x0000bb0021737a20 */ /* 0x000fc40000410000 */
[----:B------:R-:W-:Y:S02]  /*d3c0*/  FMUL.FTZ R191, R34, c[0x0][0x2ec] ;  /* 0x0000bb0022bf7a20 */ /* 0x000fe40000410000 */
[----:B------:R-:W-:Y:S01]  /*d3d0*/  HMMA.16816.F32 R68, R8, R72, R68 ;  /* 0x000000480844723c */ /* 0x000fe20000001844 */
[----:B------:R-:W-:Y:S02]  /*d3e0*/  FMUL.FTZ R119, R35, c[0x0][0x2ec] ;  /* 0x0000bb0023777a20 */ /* 0x000fe40000410000 */
[----:B------:R3:W-:Y:S05]  /*d3f0*/  MUFU.TANH R117, R32 ;  /* 0x0000002000757308 */ /* 0x0007ea0000002400 */
[----:B------:R-:W-:Y:S03]  /*d400*/  HMMA.16816.F32 R40, R12, R86, R40 ;  /* 0x000000560c28723c */ /* 0x000fe60000001828 */
[----:B------:R4:W-:Y:S04]  /*d410*/  MUFU.TANH R86, R28 ;  /* 0x0000001c00567308 */ /* 0x0009e80000002400 */
[----:B------:R-:W-:Y:S01]  /*d420*/  FMUL.FTZ R87, R79, c[0x0][0x2ec] ;  /* 0x0000bb004f577a20 */ /* 0x000fe20000410000 */
[----:B------:R-:W-:Y:S01]  /*d430*/  HMMA.16816.F32 R72, R8, R74, R64 ;  /* 0x0000004a0848723c */ /* 0x000fe20000001840 */
[----:B-1----:R-:W1:Y:S02]  /*d440*/  LDSM.16.M88.4 R76, [R163+0x4800] ;  /* 0x00480000a34c783b */ /* 0x002e640000000200 */
[----:B------:R-:W1:Y:S02]  /*d450*/  MUFU.TANH R111, R111 ;  /* 0x0000006f006f7308 */ /* 0x000e640000002400 */
[----:B------:R-:W5:Y:S04]  /*d460*/  LDSM.16.M88.4 R64, [R102+0x2000] ;  /* 0x002000006640783b */ /* 0x000f680000000200 */
[----:B---3--:R-:W-:Y:S02]  /*d470*/  LDSM.16.M88.4 R32, [R166+0x2800] ;  /* 0x00280000a620783b */ /* 0x008fe40000000200 */
[----:B------:R-:W3:Y:S02]  /*d480*/  MUFU.TANH R199, R199 ;  /* 0x000000c700c77308 */ /* 0x000ee40000002400 */
[----:B----4-:R-:W4:Y:S03]  /*d490*/  LDSM.16.M88.4 R28, [R163+0x5000] ;  /* 0x00500000a31c783b */ /* 0x010f260000000200 */
[----:B------:R-:W-:Y:S01]  /*d4a0*/  HMMA.16816.F32 R40, R16, R38, R40 ;  /* 0x000000261028723c */ /* 0x000fe20000001828 */
[----:B------:R-:W3:Y:S02]  /*d4b0*/  LDSM.16.M88.4 R36, [R163+0x5800] ;  /* 0x00580000a324783b */ /* 0x000ee40000000200 */
[----:B------:R-:W1:Y:S05]  /*d4c0*/  MUFU.TANH R99, R99 ;  /* 0x0000006300637308 */ /* 0x000e6a0000002400 */
[C---:B--2---:R-:W-:Y:S03]  /*d4d0*/  HMMA.16816.F32 R68, R12.reuse, R80, R68 ;  /* 0x000000500c44723c */ /* 0x044fe60000001844 */
[----:B------:R-:W2:Y:S05]  /*d4e0*/  MUFU.TANH R87, R87 ;  /* 0x0000005700577308 */ /* 0x000eaa0000002400 */
[----:B------:R-:W-:Y:S03]  /*d4f0*/  HMMA.16816.F32 R72, R12, R82, R72 ;  /* 0x000000520c48723c */ /* 0x000fe60000001848 */
[----:B------:R-:W2:Y:S05]  /*d500*/  MUFU.TANH R197, R197 ;  /* 0x000000c500c57308 */ /* 0x000eaa0000002400 */
[----:B------:R-:W-:Y:S01]  /*d510*/  FMUL.FTZ R40, R40, c[0x0][0x2ec] ;  /* 0x0000bb0028287a20 */ /* 0x000fe20000410000 */
[----:B-1----:R-:W-:Y:S01]  /*d520*/  HMMA.16816.F32 R56, R8, R78, R56 ;  /* 0x0000004e0838723c */ /* 0x002fe20000001838 */
[----:B------:R-:W-:Y:S01]  /*d530*/  FMUL.FTZ R41, R41, c[0x0][0x2ec] ;  /* 0x0000bb0029297a20 */ /* 0x000fe20000410000 */
[----:B------:R-:W1:Y:S01]  /*d540*/  MUFU.TANH R191, R191 ;  /* 0x000000bf00bf7308 */ /* 0x000e620000002400 */
[----:B------:R-:W-:-:S02]  /*d550*/  FMUL.FTZ R42, R42, c[0x0][0x2ec] ;  /* 0x0000bb002a2a7a20 */ /* 0x000fc40000410000 */
[----:B------:R-:W-:-:S03]  /*d560*/  FMUL.FTZ R187, R43, c[0x0][0x2ec] ;  /* 0x0000bb002bbb7a20 */ /* 0x000fc60000410000 */
[----:B-----5:R-:W-:Y:S02]  /*d570*/  HMMA.16816.F32 R68, R16, R64, R68 ;  /* 0x000000401044723c */ /* 0x020fe40000001844 */
[----:B------:R-:W-:Y:S06]  /*d580*/  MUFU.TANH R195, R40 ;  /* 0x0000002800c37308 */ /* 0x000fec0000002400 */
[C---:B------:R-:W-:Y:S02]  /*d590*/  HMMA.16816.F32 R60, R8.reuse, R76, R60 ;  /* 0x0000004c083c723c */ /* 0x040fe4000000183c */
[----:B------:R-:W-:Y:S06]  /*d5a0*/  MUFU.TANH R193, R41 ;  /* 0x0000002900c17308 */ /* 0x000fec0000002400 */
[C---:B----4-:R-:W-:Y:S01]  /*d5b0*/  HMMA.16816.F32 R76, R8.reuse, R28, R52 ;  /* 0x0000001c084c723c */ /* 0x050fe20000001834 */
[----:B------:R-:W4:Y:S01]  /*d5c0*/  LDSM.16.M88.4 R52, [R102+0x2800] ;  /* 0x002800006634783b */ /* 0x000f220000000200 */
[----:B------:R5:W-:Y:S05]  /*d5d0*/  MUFU.TANH R189, R42 ;  /* 0x0000002a00bd7308 */ /* 0x000bea0000002400 */
[----:B------:R-:W-:Y:S01]  /*d5e0*/  IADD3 R28, -R176, 0x1, R7 ;  /* 0x00000001b01c7810 */ /* 0x000fe20007ffe107 */
[----:B------:R-:W-:Y:S01]  /*d5f0*/  HMMA.16816.F32 R44, R8, R30, R44 ;  /* 0x0000001e082c723c */ /* 0x000fe2000000182c */
[----:B------:R-:W-:Y:S01]  /*d600*/  FMUL.FTZ R71, R71, c[0x0][0x2ec] ;  /* 0x0000bb0047477a20 */ /* 0x000fe20000410000 */
[----:B------:R-:W1:Y:S01]  /*d610*/  MUFU.TANH R119, R119 ;  /* 0x0000007700777308 */ /* 0x000e620000002400 */
[----:B------:R-:W-:Y:S01]  /*d620*/  IADD3 R28, R28, c[0x0][0x2e8], R49 ;  /* 0x0000ba001c1c7a10 */ /* 0x000fe20007ffe031 */
[----:B------:R-:W-:-:S02]  /*d630*/  FMUL.FTZ R69, R69, c[0x0][0x2ec] ;  /* 0x0000bb0045457a20 */ /* 0x000fc40000410000 */
[----:B------:R-:W-:Y:S01]  /*d640*/  FMUL.FTZ R68, R68, c[0x0][0x2ec] ;  /* 0x0000bb0044447a20 */ /* 0x000fe20000410000 */
[C---:B------:R-:W-:Y:S01]  /*d650*/  IADD3 R30, R28.reuse, 0x8, RZ ;  /* 0x000000081c1e7810 */ /* 0x040fe20007ffe0ff */
[----:B------:R-:W-:Y:S01]  /*d660*/  HMMA.16816.F32 R56, R12, R34, R56 ;  /* 0x000000220c38723c */ /* 0x000fe20000001838 */
[-C--:B------:R-:W-:Y:S01]  /*d670*/  IMNMX R103, R28, R49.reuse, PT ;  /* 0x000000311c677217 */ /* 0x080fe20003800200 */
[----:B------:R1:W-:Y:S01]  /*d680*/  MUFU.TANH R145, R71 ;  /* 0x0000004700917308 */ /* 0x0003e20000002400 */
[----:B------:R-:W-:Y:S01]  /*d690*/  IMNMX R105, R30, R49, PT ;  /* 0x000000311e697217 */ /* 0x000fe20003800200 */
[----:B-----5:R-:W5:Y:S01]  /*d6a0*/  LDSM.16.M88.4 R40, [R166+0x3000] ;  /* 0x00300000a628783b */ /* 0x020f620000000200 */
[----:B------:R-:W-:Y:S01]  /*d6b0*/  IADD3 R28, R6, 0x1, RZ ;  /* 0x00000001061c7810 */ /* 0x000fe20007ffe0ff */
[----:B------:R-:W-:Y:S01]  /*d6c0*/  FMUL.FTZ R70, R70, c[0x0][0x2ec] ;  /* 0x0000bb0046467a20 */ /* 0x000fe20000410000 */
[----:B------:R-:W-:Y:S01]  /*d6d0*/  IADD3 R30, R6, 0x8, RZ ;  /* 0x00000008061e7810 */ /* 0x000fe20007ffe0ff */
[----:B------:R-:W-:Y:S01]  /*d6e0*/  HMMA.16816.F32 R72, R16, R66, R72 ;  /* 0x000000421048723c */ /* 0x000fe20000001848 */
[C---:B------:R-:W-:Y:S01]  /*d6f0*/  ISETP.GE.AND P1, PT, R28.reuse, R103, PT ;  /* 0x000000671c00720c */ /* 0x040fe20003f26270 */
[----:B------:R1:W-:Y:S01]  /*d700*/  MUFU.TANH R155, R69 ;  /* 0x00000045009b7308 */ /* 0x0003e20000002400 */
[----:B------:R-:W-:-:S02]  /*d710*/  ISETP.GE.AND P0, PT, R28, R105, PT ;  /* 0x000000691c00720c */ /* 0x000fc40003f06270 */
[-C--:B------:R-:W-:Y:S02]  /*d720*/  ISETP.GE.AND P2, PT, R30, R103.reuse, PT ;  /* 0x000000671e00720c */ /* 0x080fe40003f46270 */
[C---:B------:R-:W-:Y:S01]  /*d730*/  IADD3 R28, R6.reuse, 0x9, RZ ;  /* 0x00000009061c7810 */ /* 0x040fe20007ffe0ff */
[----:B------:R-:W-:Y:S01]  /*d740*/  HMMA.16816.F32 R60, R12, R32, R60 ;  /* 0x000000200c3c723c */ /* 0x000fe2000000183c */
[----:B------:R-:W-:Y:S01]  /*d750*/  IADD3 R34, R6, 0x11, RZ ;  /* 0x0000001106227810 */ /* 0x000fe20007ffe0ff */
[----:B------:R-:W2:Y:S01]  /*d760*/  MUFU.TANH R187, R187 ;  /* 0x000000bb00bb7308 */ /* 0x000ea20000002400 */
[----:B------:R-:W-:Y:S02]  /*d770*/  FSEL R85, R85, -INF , !P0 ;  /* 0xff80000055557808 */ /* 0x000fe40004000000 */
[----:B------:R-:W-:Y:S02]  /*d780*/  FSEL R51, R84, -INF , !P2 ;  /* 0xff80000054337808 */ /* 0x000fe40005000000 */
[-C--:B------:R-:W-:Y:S01]  /*d790*/  ISETP.GE.AND P4, PT, R28, R103.reuse, PT ;  /* 0x000000671c00720c */ /* 0x080fe20003f86270 */
[----:B---3--:R-:W-:Y:S01]  /*d7a0*/  HMMA.16816.F32 R24, R8, R36, R24 ;  /* 0x000000240818723c */ /* 0x008fe20000001818 */
[C---:B------:R-:W-:Y:S01]  /*d7b0*/  ISETP.GE.AND P2, PT, R34.reuse, R103, PT ;  /* 0x000000672200720c */ /* 0x040fe20003f46270 */
[----:B------:R-:W3:Y:S01]  /*d7c0*/  MUFU.TANH R115, R115 ;  /* 0x0000007300737308 */ /* 0x000ee20000002400 */
[----:B------:R-:W-:-:S02]  /*d7d0*/  ISETP.GE.AND P0, PT, R34, R105, PT ;  /* 0x000000692200720c */ /* 0x000fc40003f06270 */
[----:B------:R-:W-:Y:S02]  /*d7e0*/  IADD3 R34, R6, 0x19, RZ ;  /* 0x0000001906227810 */ /* 0x000fe40007ffe0ff */
[----:B-1----:R-:W-:Y:S01]  /*d7f0*/  FSEL R71, R90, -INF , !P4 ;  /* 0xff8000005a477808 */ /* 0x002fe20006000000 */
[----:B------:R-:W-:Y:S01]  /*d800*/  FMUL.FTZ R73, R73, c[0x0][0x2ec] ;  /* 0x0000bb0049497a20 */ /* 0x000fe20000410000 */
[----:B------:R-:W-:Y:S01]  /*d810*/  ISETP.GE.AND P4, PT, R34, R103, PT ;  /* 0x000000672200720c */ /* 0x000fe20003f86270 */
[----:B----4-:R-:W-:Y:S01]  /*d820*/  HMMA.16816.F32 R56, R16, R54, R56 ;  /* 0x000000361038723c */ /* 0x010fe20000001838 */
[-C--:B------:R-:W-:Y:S01]  /*d830*/  ISETP.GE.AND P3, PT, R30, R105.reuse, PT ;  /* 0x000000691e00720c */ /* 0x080fe20003f66270 */
[----:B------:R1:W-:Y:S01]  /*d840*/  MUFU.TANH R151, R73 ;  /* 0x0000004900977308 */ /* 0x0003e20000002400 */
[----:B------:R-:W-:Y:S01]  /*d850*/  ISETP.GE.AND P5, PT, R28, R105, PT ;  /* 0x000000691c00720c */ /* 0x000fe20003fa6270 */
[----:B------:R-:W-:Y:S01]  /*d860*/  FMUL.FTZ R75, R75, c[0x0][0x2ec] ;  /* 0x0000bb004b4b7a20 */ /* 0x000fe20000410000 */
[----:B------:R-:W-:Y:S01]  /*d870*/  IADD3 R30, R6, 0x10, RZ ;  /* 0x00000010061e7810 */ /* 0x000fe20007ffe0ff */
[----:B------:R-:W-:Y:S01]  /*d880*/  FMUL.FTZ R74, R74, c[0x0][0x2ec] ;  /* 0x0000bb004a4a7a20 */ /* 0x000fe20000410000 */
[----:B------:R-:W-:Y:S01]  /*d890*/  IADD3 R32, R6, 0x18, RZ ;  /* 0x0000001806207810 */ /* 0x000fe20007ffe0ff */
[----:B------:R-:W-:Y:S01]  /*d8a0*/  HMMA.16816.F32 R20, R8, R38, R20 ;  /* 0x000000260814723c */ /* 0x000fe20000001814 */
[----:B------:R-:W-:Y:S01]  /*d8b0*/  FSEL R49, R88, -INF , !P1 ;  /* 0xff80000058317808 */ /* 0x000fe20004800000 */
[----:B------:R-:W4:Y:S01]  /*d8c0*/  MUFU.TANH R143, R68 ;  /* 0x00000044008f7308 */ /* 0x000f220000002400 */
[----:B------:R-:W-:Y:S01]  /*d8d0*/  FSEL R91, R91, -INF , !P3 ;  /* 0xff8000005b5b7808 */ /* 0x000fe20005800000 */
[----:B------:R-:W-:Y:S01]  /*d8e0*/  FMUL.FTZ R72, R72, c[0x0][0x2ec] ;  /* 0x0000bb0048487a20 */ /* 0x000fe20000410000 */
[----:B------:R-:W-:-:S02]  /*d8f0*/  FSEL R7, R92, -INF , !P5 ;  /* 0xff8000005c077808 */ /* 0x000fc40006800000 */
[C---:B------:R-:W-:Y:S01]  /*d900*/  ISETP.GE.AND P6, PT, R30.reuse, R103, PT ;  /* 0x000000671e00720c */ /* 0x040fe20003fc6270 */
[C---:B-----5:R-:W-:Y:S01]  /*d910*/  HMMA.16816.F32 R76, R12.reuse, R40, R76 ;  /* 0x000000280c4c723c */ /* 0x060fe2000000184c */
[----:B------:R-:W-:Y:S01]  /*d920*/  ISETP.GE.AND P1, PT, R30, R105, PT ;  /* 0x000000691e00720c */ /* 0x000fe20003f26270 */
[----:B------:R-:W5:Y:S01]  /*d930*/  MUFU.TANH R149, R70 ;  /* 0x0000004600957308 */ /* 0x000f620000002400 */
[C---:B------:R-:W-:Y:S01]  /*d940*/  ISETP.GE.AND P3, PT, R32.reuse, R103, PT ;  /* 0x000000672000720c */ /* 0x040fe20003f66270 */
[----:B------:R-:W2:Y:S01]  /*d950*/  LDSM.16.M88.4 R28, [R102+0x3000] ;  /* 0x00300000661c783b */ /* 0x000ea20000000200 */
[-C--:B------:R-:W-:Y:S02]  /*d960*/  ISETP.GE.AND P5, PT, R32, R105.reuse, PT ;  /* 0x000000692000720c */ /* 0x080fe40003fa6270 */
[----:B------:R-:W-:Y:S01]  /*d970*/  IADD3 R32, R6, 0x20, RZ ;  /* 0x0000002006207810 */ /* 0x000fe20007ffe0ff */
[----:B------:R-:W-:Y:S01]  /*d980*/  FMUL.FTZ R113, R59, c[0x0][0x2ec] ;  /* 0x0000bb003b717a20 */ /* 0x000fe20000410000 */
[----:B------:R-:W-:Y:S01]  /*d990*/  @P4 LOP3.LUT R178, R178, 0x1, RZ, 0xfc, !PT ;  /* 0x00000001b2b24812 */ /* 0x000fe200078efcff */
[----:B------:R-:W-:Y:S01]  /*d9a0*/  HMMA.16816.F32 R44, R12, R42, R44 ;  /* 0x0000002a0c2c723c */ /* 0x000fe2000000182c */
[----:B------:R-:W-:Y:S01]  /*d9b0*/  FSEL R93, R93, -INF , !P6 ;  /* 0xff8000005d5d7808 */ /* 0x000fe20007000000 */
[----:B------:R1:W-:Y:S01]  /*d9c0*/  MUFU.TANH R139, R75 ;  /* 0x0000004b008b7308 */ /* 0x0003e20000002400 */
[----:B------:R-:W-:Y:S01]  /*d9d0*/  FSEL R83, R95, -INF , !P1 ;  /* 0xff8000005f537808 */ /* 0x000fe20004800000 */
[----:B------:R-:W-:Y:S01]  /*d9e0*/  FMUL.FTZ R57, R57, c[0x0][0x2ec] ;  /* 0x0000bb0039397a20 */ /* 0x000fe20000410000 */
[----:B------:R-:W-:Y:S01]  /*d9f0*/  FSEL R81, R97, -INF , !P0 ;  /* 0xff80000061517808 */ /* 0x000fe20004000000 */
[----:B------:R-:W-:Y:S01]  /*da00*/  FMUL.FTZ R56, R56, c[0x0][0x2ec] ;  /* 0x0000bb0038387a20 */ /* 0x000fe20000410000 */
[----:B------:R-:W-:Y:S01]  /*da10*/  ISETP.GE.AND P4, PT, R34, R105, PT ;  /* 0x000000692200720c */ /* 0x000fe20003f86270 */
[----:B------:R-:W-:Y:S01]  /*da20*/  HMMA.16816.F32 R60, R16, R52, R60 ;  /* 0x00000034103c723c */ /* 0x000fe2000000183c */
[C---:B------:R-:W-:Y:S01]  /*da30*/  ISETP.GE.AND P6, PT, R32.reuse, R103, PT ;  /* 0x000000672000720c */ /* 0x040fe20003fc6270 */
[----:B------:R-:W2:Y:S01]  /*da40*/  MUFU.TANH R147, R74 ;  /* 0x0000004a00937308 */ /* 0x000ea20000002400 */
[----:B------:R-:W-:-:S02]  /*da50*/  ISETP.GE.AND P1, PT, R32, R105, PT ;  /* 0x000000692000720c */ /* 0x000fc40003f26270 */
[----:B------:R-:W-:Y:S02]  /*da60*/  FSEL R97, R96, -INF , !P3 ;  /* 0xff80000060617808 */ /* 0x000fe40005800000 */
[C---:B------:R-:W-:Y:S02]  /*da70*/  IADD3 R34, R6.reuse, 0x21, RZ ;  /* 0x0000002106227810 */ /* 0x040fe40007ffe0ff */
[----:B------:R-:W-:Y:S01]  /*da80*/  IADD3 R32, R6, 0x28, RZ ;  /* 0x0000002806207810 */ /* 0x000fe20007ffe0ff */
[----:B------:R-:W2:Y:S01]  /*da90*/  MUFU.TANH R153, R72 ;  /* 0x0000004800997308 */ /* 0x000ea20000002400 */
[----:B------:R-:W-:Y:S02]  /*daa0*/  LOP3.LUT P3, RZ, R178, 0x1, RZ, 0xc0, !PT ;  /* 0x00000001b2ff7812 */ /* 0x000fe4000786c0ff */
[----:B------:R-:W-:Y:S02]  /*dab0*/  FSEL R69, R94, -INF , !P2 ;  /* 0xff8000005e457808 */ /* 0x000fe40005000000 */
[----:B------:R-:W-:-:S02]  /*dac0*/  FSEL R89, R98, -INF , !P3 ;  /* 0xff80000062597808 */ /* 0x000fc40005800000 */
[----:B-1----:R-:W-:Y:S01]  /*dad0*/  FSEL R73, R104, -INF , !P4 ;  /* 0xff80000068497808 */ /* 0x002fe20006000000 */
[----:B------:R-:W-:Y:S01]  /*dae0*/  MUFU.TANH R135, R57 ;  /* 0x0000003900877308 */ /* 0x000fe20000002400 */
[C---:B------:R-:W-:Y:S02]  /*daf0*/  ISETP.GE.AND P2, PT, R34.reuse, R103, PT ;  /* 0x000000672200720c */ /* 0x040fe40003f46270 */
[----:B------:R-:W-:Y:S02]  /*db00*/  ISETP.GE.AND P0, PT, R34, R105, PT ;  /* 0x000000692200720c */ /* 0x000fe40003f06270 */
[C---:B------:R-:W-:Y:S01]  /*db10*/  ISETP.GE.AND P3, PT, R32.reuse, R103, PT ;  /* 0x000000672000720c */ /* 0x040fe20003f66270 */
[----:B------:R-:W-:Y:S01]  /*db20*/  FMUL.FTZ R36, R63, c[0x0][0x2ec] ;  /* 0x0000bb003f247a20 */ /* 0x000fe20000410000 */
[----:B------:R-:W-:Y:S01]  /*db30*/  ISETP.GE.AND P4, PT, R32, R105, PT ;  /* 0x000000692000720c */ /* 0x000fe20003f86270 */
[C---:B--2---:R-:W-:Y:S01]  /*db40*/  HMMA.16816.F32 R76, R16.reuse, R28, R76 ;  /* 0x0000001c104c723c */ /* 0x044fe2000000184c */
[----:B------:R-:W1:Y:S01]  /*db50*/  LDSM.16.M88.4 R32, [R166+0x3800] ;  /* 0x00380000a620783b */ /* 0x000e620000000200 */
[----:B------:R-:W-:Y:S01]  /*db60*/  IADD3 R10, R6, 0x31, RZ ;  /* 0x00000031060a7810 */ /* 0x000fe20007ffe0ff */
[----:B------:R-:W-:Y:S01]  /*db70*/  FMUL.FTZ R60, R60, c[0x0][0x2ec] ;  /* 0x0000bb003c3c7a20 */ /* 0x000fe20000410000 */
[----:B------:R-:W-:Y:S01]  /*db80*/  FSEL R201, R201, -INF , !P2 ;  /* 0xff800000c9c97808 */ /* 0x000fe20005000000 */
[----:B------:R-:W-:Y:S01]  /*db90*/  FMUL.FTZ R61, R61, c[0x0][0x2ec] ;  /* 0x0000bb003d3d7a20 */ /* 0x000fe20000410000 */
[----:B------:R-:W-:Y:S01]  /*dba0*/  LOP3.LUT R178, R178, 0xfffffffe, RZ, 0xc0, !PT ;  /* 0xfffffffeb2b27812 */ /* 0x000fe200078ec0ff */
[----:B------:R-:W2:Y:S01]  /*dbb0*/  MUFU.TANH R133, R60 ;  /* 0x0000003c00857308 */ /* 0x000ea20000002400 */
[----:B------:R-:W-:Y:S01]  /*dbc0*/  ISETP.GE.AND P2, PT, R10, R103, PT ;  /* 0x000000670a00720c */ /* 0x000fe20003f46270 */
[----:B------:R-:W-:Y:S01]  /*dbd0*/  HMMA.16816.F32 R44, R16, R30, R44 ;  /* 0x0000001e102c723c */ /* 0x000fe2000000182c */
[----:B------:R-:W-:Y:S01]  /*dbe0*/  @P3 LOP3.LUT R178, R178, 0x1, RZ, 0xfc, !PT ;  /* 0x00000001b2b23812 */ /* 0x000fe200078efcff */
[----:B------:R-:W-:Y:S01]  /*dbf0*/  FMUL.FTZ R62, R62, c[0x0][0x2ec] ;  /* 0x0000bb003e3e7a20 */ /* 0x000fe20000410000 */
[----:B------:R-:W-:-:S02]  /*dc00*/  FSEL R111, R111, -INF , !P1 ;  /* 0xff8000006f6f7808 */ /* 0x000fc40004800000 */
[----:B------:R-:W-:Y:S01]  /*dc10*/  LOP3.LUT P1, RZ, R178, 0x1, RZ, 0xc0, !PT ;  /* 0x00000001b2ff7812 */ /* 0x000fe2000782c0ff */
[----:B------:R-:W1:Y:S01]  /*dc20*/  MUFU.TANH R131, R61 ;  /* 0x0000003d00837308 */ /* 0x000e620000002400 */
[----:B------:R-:W-:Y:S02]  /*dc30*/  IADD3 R8, R6, 0x38, RZ ;  /* 0x0000003806087810 */ /* 0x000fe40007ffe0ff */
[----:B------:R-:W-:Y:S02]  /*dc40*/  LOP3.LUT R178, R178, 0xfffffffe, RZ, 0xc0, !PT ;  /* 0xfffffffeb2b27812 */ /* 0x000fe400078ec0ff */
[----:B------:R-:W-:Y:S02]  /*dc50*/  FSEL R59, R86, -INF , !P1 ;  /* 0xff800000563b7808 */ /* 0x000fe40004800000 */
[----:B------:R-:W-:Y:S01]  /*dc60*/  FSEL R199, R199, -INF , !P4 ;  /* 0xff800000c7c77808 */ /* 0x000fe20006000000 */
[----:B------:R-:W1:Y:S01]  /*dc70*/  MUFU.TANH R36, R36 ;  /* 0x0000002400247308 */ /* 0x000e620000002400 */
[----:B------:R-:W-:Y:S01]  /*dc80*/  @P2 LOP3.LUT R178, R178, 0x1, RZ, 0xfc, !PT ;  /* 0x00000001b2b22812 */ /* 0x000fe200078efcff */
[----:B------:R-:W-:Y:S01]  /*dc90*/  FMUL.FTZ R55, R78, c[0x0][0x2ec] ;  /* 0x0000bb004e377a20 */ /* 0x000fe20000410000 */
[----:B------:R-:W-:Y:S01]  /*dca0*/  ISETP.GE.AND P1, PT, R10, R105, PT ;  /* 0x000000690a00720c */ /* 0x000fe20003f26270 */
[----:B------:R-:W-:Y:S01]  /*dcb0*/  FMUL.FTZ R65, R76, c[0x0][0x2ec] ;  /* 0x0000bb004c417a20 */ /* 0x000fe20000410000 */
[C---:B------:R-:W-:Y:S01]  /*dcc0*/  ISETP.GE.AND P4, PT, R8.reuse, R103, PT ;  /* 0x000000670800720c */ /* 0x040fe20003f86270 */
[----:B------:R-:W-:Y:S01]  /*dcd0*/  FMUL.FTZ R79, R79, c[0x0][0x2ec] ;  /* 0x0000bb004f4f7a20 */ /* 0x000fe20000410000 */
[-C--:B------:R-:W-:Y:S01]  /*dce0*/  ISETP.GE.AND P2, PT, R8, R105.reuse, PT ;  /* 0x000000690800720c */ /* 0x080fe20003f46270 */
[----:B------:R-:W2:Y:S01]  /*dcf0*/  MUFU.TANH R113, R113 ;  /* 0x0000007100717308 */ /* 0x000ea20000002400 */
[----:B------:R-:W2:Y:S01]  /*dd00*/  LDSM.16.M88.4 R8, [R102+0x3800] ;  /* 0x003800006608783b */ /* 0x000ea20000000200 */
[----:B------:R-:W-:Y:S01]  /*dd10*/  IADD3 R40, R6, 0x29, RZ ;  /* 0x0000002906287810 */ /* 0x000fe20007ffe0ff */
[----:B------:R-:W-:Y:S01]  /*dd20*/  FMUL.FTZ R44, R44, c[0x0][0x2ec] ;  /* 0x0000bb002c2c7a20 */ /* 0x000fe20000410000 */
[----:B------:R-:W-:Y:S01]  /*dd30*/  IADD3 R28, R6, 0x30, RZ ;  /* 0x00000030061c7810 */ /* 0x000fe20007ffe0ff */
[----:B------:R-:W-:Y:S01]  /*dd40*/  FMUL.FTZ R45, R45, c[0x0][0x2ec] ;  /* 0x0000bb002d2d7a20 */ /* 0x000fe20000410000 */
[----:B------:R-:W-:Y:S01]  /*dd50*/  FSEL R75, R99, -INF , !P5 ;  /* 0xff800000634b7808 */ /* 0x000fe20006800000 */
[----:B------:R-:W-:Y:S01]  /*dd60*/  FMUL.FTZ R41, R47, c[0x0][0x2ec] ;  /* 0x0000bb002f297a20 */ /* 0x000fe20000410000 */
[----:B------:R-:W-:Y:S01]  /*dd70*/  FSEL R67, R87, -INF , !P0 ;  /* 0xff80000057437808 */ /* 0x000fe20004000000 */
[----:B------:R-:W2:Y:S01]  /*dd80*/  MUFU.TANH R55, R55 ;  /* 0x0000003700377308 */ /* 0x000ea20000002400 */
[C---:B-1----:R-:W-:Y:S01]  /*dd90*/  HMMA.16816.F32 R24, R12.reuse, R32, R24 ;  /* 0x000000200c18723c */ /* 0x042fe20000001818 */
[----:B------:R-:W-:Y:S01]  /*dda0*/  ISETP.GE.AND P3, PT, R40, R105, PT ;  /* 0x000000692800720c */ /* 0x000fe20003f66270 */
[----:B------:R-:W-:Y:S01]  /*ddb0*/  FMUL.FTZ R63, R77, c[0x0][0x2ec] ;  /* 0x0000bb004d3f7a20 */ /* 0x000fe20000410000 */
[----:B------:R-:W-:Y:S01]  /*ddc0*/  ISETP.GE.AND P5, PT, R28, R103, PT ;  /* 0x000000671c00720c */ /* 0x000fe20003fa6270 */
[----:B------:R-:W-:Y:S01]  /*ddd0*/  FMUL.FTZ R43, R46, c[0x0][0x2ec] ;  /* 0x0000bb002e2b7a20 */ /* 0x000fe20000410000 */
[----:B------:R-:W-:Y:S01]  /*dde0*/  ISETP.GE.AND P0, PT, R28, R105, PT ;  /* 0x000000691c00720c */ /* 0x000fe20003f06270 */
[----:B------:R-:W-:Y:S01]  /*ddf0*/  FMUL.FTZ R28, R58, c[0x0][0x2ec] ;  /* 0x0000bb003a1c7a20 */ /* 0x000fe20000410000 */
[C---:B------:R-:W-:Y:S01]  /*de00*/  IADD3 R38, R6.reuse, 0x39, RZ ;  /* 0x0000003906267810 */ /* 0x040fe20007ffe0ff */
[----:B------:R-:W-:Y:S01]  /*de10*/  HMMA.16816.F32 R12, R12, R34, R20 ;  /* 0x000000220c0c723c */ /* 0x000fe20000001814 */
[----:B------:R-:W-:Y:S01]  /*de20*/  IADD3 R30, R6, 0x40, RZ ;  /* 0x00000040061e7810 */ /* 0x000fe20007ffe0ff */
[----:B------:R-:W1:Y:S01]  /*de30*/  MUFU.TANH R129, R62 ;  /* 0x0000003e00817308 */ /* 0x000e620000002400 */
[----:B------:R-:W-:Y:S01]  /*de40*/  FSEL R109, R109, -INF , !P6 ;  /* 0xff8000006d6d7808 */ /* 0x000fe20007000000 */
[----:B------:R-:W-:-:S04]  /*de50*/  DEPBAR.LE SB0, 0x0 ;  /* 0x000080000000791a */ /* 0x000fc80000000000 */
[----:B------:R-:W-:Y:S02]  /*de60*/  FSEL R197, R197, -INF , !P3 ;  /* 0xff800000c5c57808 */ /* 0x000fe40005800000 */
[----:B------:R-:W-:Y:S01]  /*de70*/  FSEL R117, R117, -INF , !P5 ;  /* 0xff80000075757808 */ /* 0x000fe20006800000 */
[----:B------:R-:W1:Y:S01]  /*de80*/  MUFU.TANH R137, R56 ;  /* 0x0000003800897308 */ /* 0x000e620000002400 */
[----:B------:R-:W-:Y:S02]  /*de90*/  FSEL R191, R191, -INF , !P0 ;  /* 0xff800000bfbf7808 */ /* 0x000fe40004000000 */
[----:B------:R-:W-:Y:S02]  /*dea0*/  FSEL R119, R119, -INF , !P1 ;  /* 0xff80000077777808 */ /* 0x000fe40004800000 */
[-C--:B------:R-:W-:Y:S02]  /*deb0*/  ISETP.GE.AND P6, PT, R40, R103.reuse, PT ;  /* 0x000000672800720c */ /* 0x080fe40003fc6270 */
[C---:B------:R-:W-:Y:S01]  /*dec0*/  ISETP.GE.AND P3, PT, R38.reuse, R103, PT ;  /* 0x000000672600720c */ /* 0x040fe20003f66270 */
[----:B------:R-:W1:Y:S01]  /*ded0*/  MUFU.TANH R28, R28 ;  /* 0x0000001c001c7308 */ /* 0x000e620000002400 */
[----:B------:R-:W-:-:S02]  /*dee0*/  ISETP.GE.AND P0, PT, R38, R105, PT ;  /* 0x000000692600720c */ /* 0x000fc40003f06270 */
[C---:B------:R-:W-:Y:S01]  /*def0*/  ISETP.GE.AND P5, PT, R30.reuse, R103, PT ;  /* 0x000000671e00720c */ /* 0x040fe20003fa6270 */
[C---:B--2---:R-:W-:Y:S01]  /*df00*/  HMMA.16816.F32 R24, R16.reuse, R8, R24 ;  /* 0x000000081018723c */ /* 0x044fe20000001818 */
[----:B------:R-:W-:Y:S02]  /*df10*/  ISETP.GE.AND P1, PT, R30, R105, PT ;  /* 0x000000691e00720c */ /* 0x000fe40003f26270 */
[C---:B------:R-:W-:Y:S01]  /*df20*/  IADD3 R32, R6.reuse, 0x41, RZ ;  /* 0x0000004106207810 */ /* 0x040fe20007ffe0ff */
[----:B------:R-:W2:Y:S01]  /*df30*/  MUFU.TANH R65, R65 ;  /* 0x0000004100417308 */ /* 0x000ea20000002400 */
[----:B------:R-:W-:Y:S02]  /*df40*/  IADD3 R30, R6, 0x48, RZ ;  /* 0x00000048061e7810 */ /* 0x000fe40007ffe0ff */
[----:B------:R-:W-:Y:S01]  /*df50*/  FSEL R203, R203, -INF , !P6 ;  /* 0xff800000cbcb7808 */ /* 0x000fe20007000000 */
[----:B------:R-:W-:Y:S01]  /*df60*/  HMMA.16816.F32 R12, R16, R10, R12 ;  /* 0x0000000a100c723c */ /* 0x000fe2000000180c */
[----:B------:R-:W-:-:S02]  /*df70*/  FSEL R189, R189, -INF , !P2 ;  /* 0xff800000bdbd7808 */ /* 0x000fc40005000000 */
[----:B------:R-:W-:Y:S01]  /*df80*/  FSEL R193, R193, -INF , !P3 ;  /* 0xff800000c1c17808 */ /* 0x000fe20005800000 */
[----:B------:R-:W1:Y:S01]  /*df90*/  MUFU.TANH R61, R44 ;  /* 0x0000002c003d7308 */ /* 0x000e620000002400 */
[----:B------:R-:W-:Y:S02]  /*dfa0*/  FSEL R187, R187, -INF , !P0 ;  /* 0xff800000bbbb7808 */ /* 0x000fe40004000000 */
[----:B------:R-:W-:Y:S02]  /*dfb0*/  LOP3.LUT P6, RZ, R178, 0x1, RZ, 0xc0, !PT ;  /* 0x00000001b2ff7812 */ /* 0x000fe400078cc0ff */
[----:B------:R-:W-:Y:S02]  /*dfc0*/  ISETP.GE.AND P2, PT, R32, R105, PT ;  /* 0x000000692000720c */ /* 0x000fe40003f46270 */
[C---:B------:R-:W-:Y:S01]  /*dfd0*/  ISETP.GE.AND P3, PT, R30.reuse, R103, PT ;  /* 0x000000671e00720c */ /* 0x040fe20003f66270 */
[----:B------:R-:W-:Y:S01]  /*dfe0*/  MUFU.TANH R57, R45 ;  /* 0x0000002d00397308 */ /* 0x000fe20000002400 */
[----:B------:R-:W-:-:S02]  /*dff0*/  ISETP.GE.AND P0, PT, R30, R105, PT ;  /* 0x000000691e00720c */ /* 0x000fc40003f06270 */
[C---:B------:R-:W-:Y:S01]  /*e000*/  IADD3 R30, R6.reuse, 0x49, RZ ;  /* 0x00000049061e7810 */ /* 0x040fe20007ffe0ff */
[----:B------:R-:W-:Y:S01]  /*e010*/  FMUL.FTZ R27, R27, c[0x0][0x2ec] ;  /* 0x0000bb001b1b7a20 */ /* 0x000fe20000410000 */
[----:B------:R-:W-:Y:S01]  /*e020*/  IADD3 R22, R6, 0x50, RZ ;  /* 0x0000005006167810 */ /* 0x000fe20007ffe0ff */
[----:B------:R-:W-:Y:S01]  /*e030*/  FMUL.FTZ R24, R24, c[0x0][0x2ec] ;  /* 0x0000bb0018187a20 */ /* 0x000fe20000410000 */
[----:B---3--:R-:W-:Y:S01]  /*e040*/  FSEL R115, R115, -INF , !P6 ;  /* 0xff80000073737808 */ /* 0x008fe20007000000 */
[----:B------:R-:W3:Y:S01]  /*e050*/  MUFU.TANH R31, R27 ;  /* 0x0000001b001f7308 */ /* 0x000ee20000002400 */
[----:B------:R-:W-:Y:S01]  /*e060*/  FSEL R195, R195, -INF , !P4 ;  /* 0xff800000c3c37808 */ /* 0x000fe20006000000 */
[----:B------:R-:W-:Y:S01]  /*e070*/  FMUL.FTZ R25, R25, c[0x0][0x2ec] ;  /* 0x0000bb0019197a20 */ /* 0x000fe20000410000 */
[----:B----4-:R-:W-:Y:S01]  /*e080*/  FSEL R143, R143, -INF , !P5 ;  /* 0xff8000008f8f7808 */ /* 0x010fe20006800000 */
[----:B------:R-:W-:Y:S01]  /*e090*/  FMUL.FTZ R26, R26, c[0x0][0x2ec] ;  /* 0x0000bb001a1a7a20 */ /* 0x000fe20000410000 */
[----:B-----5:R-:W-:Y:S01]  /*e0a0*/  FSEL R149, R149, -INF , !P1 ;  /* 0xff80000095957808 */ /* 0x020fe20004800000 */
[----:B------:R-:W-:Y:S01]  /*e0b0*/  FMUL.FTZ R12, R12, c[0x0][0x2ec] ;  /* 0x0000bb000c0c7a20 */ /* 0x000fe20000410000 */
[----:B------:R-:W-:Y:S01]  /*e0c0*/  FSEL R145, R145, -INF , !P2 ;  /* 0xff80000091917808 */ /* 0x000fe20005000000 */
[----:B------:R-:W4:Y:S01]  /*e0d0*/  MUFU.TANH R20, R79 ;  /* 0x0000004f00147308 */ /* 0x000f220000002400 */
[-C--:B------:R-:W-:Y:S01]  /*e0e0*/  ISETP.GE.AND P4, PT, R32, R103.reuse, PT ;  /* 0x000000672000720c */ /* 0x080fe20003f86270 */
[----:B------:R-:W-:Y:S01]  /*e0f0*/  FMUL.FTZ R13, R13, c[0x0][0x2ec] ;  /* 0x0000bb000d0d7a20 */ /* 0x000fe20000410000 */
[----:B------:R-:W-:Y:S01]  /*e100*/  ISETP.GE.AND P6, PT, R30, R103, PT ;  /* 0x000000671e00720c */ /* 0x000fe20003fc6270 */
[----:B------:R-:W-:Y:S01]  /*e110*/  FMUL.FTZ R14, R14, c[0x0][0x2ec] ;  /* 0x0000bb000e0e7a20 */ /* 0x000fe20000410000 */
[----:B------:R-:W-:Y:S01]  /*e120*/  ISETP.GE.AND P1, PT, R30, R105, PT ;  /* 0x000000691e00720c */ /* 0x000fe20003f26270 */
[----:B------:R-:W-:Y:S01]  /*e130*/  FMUL.FTZ R15, R15, c[0x0][0x2ec] ;  /* 0x0000bb000f0f7a20 */ /* 0x000fe20000410000 */
[C---:B------:R-:W-:Y:S01]  /*e140*/  ISETP.GE.AND P5, PT, R22.reuse, R103, PT ;  /* 0x000000671600720c */ /* 0x040fe20003fa6270 */
[----:B------:R-:W5:Y:S01]  /*e150*/  MUFU.TANH R41, R41 ;  /* 0x0000002900297308 */ /* 0x000f620000002400 */
[----:B------:R-:W-:-:S02]  /*e160*/  ISETP.GE.AND P2, PT, R22, R105, PT ;  /* 0x000000691600720c */ /* 0x000fc40003f46270 */
[C---:B------:R-:W-:Y:S02]  /*e170*/  IADD3 R22, R6.reuse, 0x51, RZ ;  /* 0x0000005106167810 */ /* 0x040fe40007ffe0ff */
[----:B------:R-:W-:Y:S02]  /*e180*/  IADD3 R8, R6, 0x58, RZ ;  /* 0x0000005806087810 */ /* 0x000fe40007ffe0ff */
[----:B------:R-:W-:Y:S01]  /*e190*/  FSEL R155, R155, -INF , !P4 ;  /* 0xff8000009b9b7808 */ /* 0x000fe20006000000 */
[----:B------:R-:W1:Y:S01]  /*e1a0*/  MUFU.TANH R40, R24 ;  /* 0x0000001800287308 */ /* 0x000e620000002400 */
[----:B------:R-:W-:Y:S02]  /*e1b0*/  FSEL R147, R147, -INF , !P0 ;  /* 0xff80000093937808 */ /* 0x000fe40004000000 */
[----:B------:R-:W-:Y:S02]  /*e1c0*/  FSEL R151, R151, -INF , !P6 ;  /* 0xff80000097977808 */ /* 0x000fe40007000000 */
[----:B------:R-:W-:-:S02]  /*e1d0*/  FSEL R139, R139, -INF , !P1 ;  /* 0xff8000008b8b7808 */ /* 0x000fc40004800000 */
[C---:B------:R-:W-:Y:S01]  /*e1e0*/  ISETP.GE.AND P4, PT, R22.reuse, R103, PT ;  /* 0x000000671600720c */ /* 0x040fe20003f86270 */
[----:B------:R-:W1:Y:S01]  /*e1f0*/  MUFU.TANH R63, R63 ;  /* 0x0000003f003f7308 */ /* 0x000e620000002400 */
[----:B------:R-:W-:Y:S02]  /*e200*/  ISETP.GE.AND P0, PT, R22, R105, PT ;  /* 0x000000691600720c */ /* 0x000fe40003f06270 */
[C---:B------:R-:W-:Y:S02]  /*e210*/  ISETP.GE.AND P6, PT, R8.reuse, R103, PT ;  /* 0x000000670800720c */ /* 0x040fe40003fc6270 */
[----:B------:R-:W-:Y:S02]  /*e220*/  ISETP.GE.AND P1, PT, R8, R105, PT ;  /* 0x000000690800720c */ /* 0x000fe40003f26270 */
[C---:B------:R-:W-:Y:S01]  /*e230*/  IADD3 R22, R6.reuse, 0x59, RZ ;  /* 0x0000005906167810 */ /* 0x040fe20007ffe0ff */
[----:B------:R-:W1:Y:S01]  /*e240*/  MUFU.TANH R43, R43 ;  /* 0x0000002b002b7308 */ /* 0x000e620000002400 */
[----:B------:R-:W-:-:S02]  /*e250*/  IADD3 R8, R6, 0x60, RZ ;  /* 0x0000006006087810 */ /* 0x000fc40007ffe0ff */
[----:B------:R-:W-:Y:S02]  /*e260*/  FSEL R153, R153, -INF , !P3 ;  /* 0xff80000099997808 */ /* 0x000fe40005800000 */
[----:B------:R-:W-:Y:S02]  /*e270*/  FSEL R133, R133, -INF , !P5 ;  /* 0xff80000085857808 */ /* 0x000fe40006800000 */
[----:B------:R-:W-:Y:S01]  /*e280*/  FSEL R131, R131, -INF , !P4 ;  /* 0xff80000083837808 */ /* 0x000fe20006000000 */
[----:B------:R-:W-:Y:S01]  /*e290*/  MUFU.TANH R39, R25 ;  /* 0x0000001900277308 */ /* 0x000fe20000002400 */
[----:B------:R-:W-:Y:S02]  /*e2a0*/  FSEL R23, R36, -INF , !P0 ;  /* 0xff80000024177808 */ /* 0x000fe40004000000 */
[C---:B------:R-:W-:Y:S02]  /*e2b0*/  ISETP.GE.AND P5, PT, R22.reuse, R103, PT ;  /* 0x000000671600720c */ /* 0x040fe40003fa6270 */
[----:B------:R-:W-:-:S02]  /*e2c0*/  ISETP.GE.AND P3, PT, R22, R105, PT ;  /* 0x000000691600720c */ /* 0x000fc40003f66270 */
[C---:B------:R-:W-:Y:S01]  /*e2d0*/  ISETP.GE.AND P4, PT, R8.reuse, R103, PT ;  /* 0x000000670800720c */ /* 0x040fe20003f86270 */
[----:B------:R-:W1:Y:S01]  /*e2e0*/  MUFU.TANH R33, R26 ;  /* 0x0000001a00217308 */ /* 0x000e620000002400 */
[----:B------:R-:W-:Y:S02]  /*e2f0*/  ISETP.GE.AND P0, PT, R8, R105, PT ;  /* 0x000000690800720c */ /* 0x000fe40003f06270 */
[----:B------:R-:W-:Y:S02]  /*e300*/  IADD3 R8, R6, 0x68, RZ ;  /* 0x0000006806087810 */ /* 0x000fe40007ffe0ff */
[----:B------:R-:W-:Y:S02]  /*e310*/  FSEL R135, R135, -INF , !P5 ;  /* 0xff80000087877808 */ /* 0x000fe40006800000 */
[----:B------:R-:W-:Y:S01]  /*e320*/  FSEL R113, R113, -INF , !P3 ;  /* 0xff80000071717808 */ /* 0x000fe20005800000 */
[----:B------:R-:W2:Y:S01]  /*e330*/  MUFU.TANH R38, R12 ;  /* 0x0000000c00267308 */ /* 0x000ea20000002400 */
[----:B------:R-:W-:-:S02]  /*e340*/  ISETP.GE.AND P5, PT, R8, R103, PT ;  /* 0x000000670800720c */ /* 0x000fc40003fa6270 */
[----:B------:R-:W-:Y:S02]  /*e350*/  ISETP.GE.AND P3, PT, R8, R105, PT ;  /* 0x000000690800720c */ /* 0x000fe40003f66270 */
[C---:B------:R-:W-:Y:S02]  /*e360*/  IADD3 R8, R6.reuse, 0x70, RZ ;  /* 0x0000007006087810 */ /* 0x040fe40007ffe0ff */
[----:B------:R-:W-:Y:S01]  /*e370*/  IADD3 R10, R6, 0x61, RZ ;  /* 0x00000061060a7810 */ /* 0x000fe20007ffe0ff */
[----:B------:R-:W-:Y:S01]  /*e380*/  MUFU.TANH R37, R13 ;  /* 0x0000000d00257308 */ /* 0x000fe20000002400 */
[----:B------:R-:W-:Y:S02]  /*e390*/  FSEL R55, R55, -INF , !P0 ;  /* 0xff80000037377808 */ /* 0x000fe40004000000 */
[----:B-1----:R-:W-:Y:S02]  /*e3a0*/  FSEL R129, R129, -INF , !P2 ;  /* 0xff80000081817808 */ /* 0x002fe40005000000 */
[----:B------:R-:W-:-:S02]  /*e3b0*/  FSEL R137, R137, -INF , !P6 ;  /* 0xff80000089897808 */ /* 0x000fc40007000000 */
[-C--:B------:R-:W-:Y:S01]  /*e3c0*/  ISETP.GE.AND P0, PT, R8, R103.reuse, PT ;  /* 0x000000670800720c */ /* 0x080fe20003f06270 */
[----:B------:R-:W1:Y:S01]  /*e3d0*/  MUFU.TANH R25, R14 ;  /* 0x0000000e00197308 */ /* 0x000e620000002400 */
[C---:B------:R-:W-:Y:S02]  /*e3e0*/  ISETP.GE.AND P6, PT, R10.reuse, R103, PT ;  /* 0x000000670a00720c */ /* 0x040fe40003fc6270 */
[----:B------:R-:W-:Y:S02]  /*e3f0*/  ISETP.GE.AND P2, PT, R10, R105, PT ;  /* 0x000000690a00720c */ /* 0x000fe40003f46270 */
[----:B------:R-:W-:Y:S02]  /*e400*/  IADD3 R10, R6, 0x69, RZ ;  /* 0x00000069060a7810 */ /* 0x000fe40007ffe0ff */
[----:B------:R-:W-:Y:S01]  /*e410*/  FSEL R21, R28, -INF , !P1 ;  /* 0xff8000001c157808 */ /* 0x000fe20004800000 */
[----:B------:R-:W1:Y:S01]  /*e420*/  MUFU.TANH R24, R15 ;  /* 0x0000000f00187308 */ /* 0x000e620000002400 */
[----:B--2---:R-:W-:-:S02]  /*e430*/  FSEL R65, R65, -INF , !P4 ;  /* 0xff80000041417808 */ /* 0x004fc40006000000 */
[C---:B------:R-:W-:Y:S02]  /*e440*/  ISETP.GE.AND P4, PT, R10.reuse, R103, PT ;  /* 0x000000670a00720c */ /* 0x040fe40003f86270 */
[-C--:B------:R-:W-:Y:S02]  /*e450*/  ISETP.GE.AND P1, PT, R10, R105.reuse, PT ;  /* 0x000000690a00720c */ /* 0x080fe40003f26270 */
[----:B------:R-:W-:Y:S02]  /*e460*/  IADD3 R10, R6, 0x71, RZ ;  /* 0x00000071060a7810 */ /* 0x000fe40007ffe0ff */
[----:B------:R-:W-:Y:S02]  /*e470*/  LOP3.LUT R178, R178, 0xfffffffe, RZ, 0xc0, !PT ;  /* 0xfffffffeb2b27812 */ /* 0x000fe400078ec0ff */
[----:B------:R-:W-:Y:S02]  /*e480*/  FSEL R61, R61, -INF , !P5 ;  /* 0xff8000003d3d7808 */ /* 0x000fe40006800000 */
[----:B------:R-:W-:-:S02]  /*e490*/  ISETP.GE.AND P5, PT, R10, R105, PT ;  /* 0x000000690a00720c */ /* 0x000fc40003fa6270 */
[----:B------:R-:W-:Y:S02]  /*e4a0*/  @P0 LOP3.LUT R178, R178, 0x1, RZ, 0xfc, !PT ;  /* 0x00000001b2b20812 */ /* 0x000fe400078efcff */
[----:B---3--:R-:W-:Y:S02]  /*e4b0*/  FSEL R31, R31, -INF , !P5 ;  /* 0xff8000001f1f7808 */ /* 0x008fe40006800000 */
[----:B------:R-:W-:Y:S02]  /*e4c0*/  FSEL R57, R57, -INF , !P4 ;  /* 0xff80000039397808 */ /* 0x000fe40006000000 */
[----:B------:R-:W-:Y:S01]  /*e4d0*/  ISETP.GT.AND P5, PT, R184, R171, PT ;  /* 0x000000abb800720c */ /* 0x000fe20003fa4270 */
[----:B------:R-:W-:Y:S01]  /*e4e0*/  BAR.SYNC.DEFER_BLOCKING 0x0 ;  /* 0x0000000000007b1d */ /* 0x000fe20000010000 */
[----:B------:R-:W-:Y:S02]  /*e4f0*/  LOP3.LUT P4, RZ, R178, 0x1, RZ, 0xc0, !PT ;  /* 0x00000001b2ff7812 */ /* 0x000fe4000788c0ff */
[----:B----4-:R-:W-:-:S02]  /*e500*/  FSEL R45, R20, -INF , !P2 ;  /* 0xff800000142d7808 */ /* 0x010fc40005000000 */
[----:B------:R-:W-:Y:S02]  /*e510*/  ISETP.GE.AND P0, PT, R8, R105, PT ;  /* 0x000000690800720c */ /* 0x000fe40003f06270 */
[----:B-----5:R-:W-:Y:S02]  /*e520*/  FSEL R41, R41, -INF , !P1 ;  /* 0xff80000029297808 */ /* 0x020fe40004800000 */
[----:B------:R-:W-:Y:S02]  /*e530*/  FSEL R40, R40, -INF , !P4 ;  /* 0xff80000028287808 */ /* 0x000fe40006000000 */
[----:B------:R-:W-:Y:S02]  /*e540*/  IADD3 R8, R6, 0x78, RZ ;  /* 0x0000007806087810 */ /* 0x000fe40007ffe0ff */
[-C--:B------:R-:W-:Y:S02]  /*e550*/  ISETP.GE.AND P2, PT, R10, R103.reuse, PT ;  /* 0x000000670a00720c */ /* 0x080fe40003f46270 */
[----:B------:R-:W-:-:S02]  /*e560*/  ISETP.GE.AND P4, PT, R6, R103, PT ;  /* 0x000000670600720c */ /* 0x000fc40003f86270 */
[C---:B------:R-:W-:Y:S02]  /*e570*/  ISETP.GE.AND P1, PT, R6.reuse, R105, PT ;  /* 0x000000690600720c */ /* 0x040fe40003f26270 */
        /* <DEDUP_REMOVED lines=9> */
[----:B------:R-:W-:Y:S02]  /*e610*/  LOP3.LUT R178, R178, 0xfffffffe, RZ, 0xc0, !PT ;  /* 0xfffffffeb2b27812 */ /* 0x000fe400078ec0ff */
[----:B------:R-:W-:-:S02]  /*e620*/  FSEL R38, R38, -INF , !P6 ;  /* 0xff80000026267808 */ /* 0x000fc40007000000 */
[----:B------:R-:W-:Y:S02]  /*e630*/  @P5 LOP3.LUT R178, R178, 0x1, RZ, 0xfc, !PT ;  /* 0x00000001b2b25812 */ /* 0x000fe400078efcff */
[----:B------:R-:W-:Y:S02]  /*e640*/  IADD3 R104, R166, 0x3800, RZ ;  /* 0x00003800a6687810 */ /* 0x000fe40007ffe0ff */
[----:B-1----:R-:W-:Y:S02]  /*e650*/  FSEL R25, R25, -INF , !P3 ;  /* 0xff80000019197808 */ /* 0x002fe40005800000 */
        /* <DEDUP_REMOVED lines=64> */
.L_x_6084:
[----:B------:R-:W-:-:S05]  /*ea60*/  IMAD.MOV.U32 R10, RZ, RZ, c[0x0][0x198] ;  /* 0x00006600ff0a7624 */ /* 0x000fca00078e00ff */
[----:B------:R-:W-:-:S04]  /*ea70*/  LEA R10, -R10, RZ, 0x7 ;  /* 0x000000ff0a0a7211 */ /* 0x000fc800078e39ff */
[----:B------:R-:W-:Y:S02]  /*ea80*/  SHF.R.S32.HI R13, RZ, 0x1f, R10 ;  /* 0x0000001fff0d7819 */ /* 0x000fe4000001140a */
.L_x_6085:
        /* <DEDUP_REMOVED lines=99> */
.L_x_6087:
[----:B------:R-:W-:Y:S05]  /*f0c0*/  BSYNC B0 ;  /* 0x0000000000007941 */ /* 0x000fea0003800000 */
.L_x_6086:
[----:B------:R-:W0:Y:S01]  /*f0d0*/  LDGDEPBAR ;  /* 0x00000000000079af */ /* 0x000e220000000000 */
[----:B------:R-:W-:-:S04]  /*f0e0*/  LEA R182, P0, R10, R182, 0x1 ;  /* 0x000000b60ab67211 */ /* 0x000fc800078008ff */
[----:B------:R-:W-:Y:S02]  /*f0f0*/  LEA.HI.X R183, R10, R183, R13, 0x1, P0 ;  /* 0x000000b70ab77211 */ /* 0x000fe400000f0c0d */
.L_x_6083:
        /* <DEDUP_REMOVED lines=52> */
[----:B-1----:R-:W-:Y:S02]  /*f440*/  FMNMX.FTZ R9, R57, R6, !PT ;  /* 0x0000000639097209 */ /* 0x002fe40007810000 */
        /* <DEDUP_REMOVED lines=11> */
[-C--:B------:R-:W-:Y:S01]  /*f500*/  IADD3 R162, R3, R164.reuse, RZ ;  /* 0x000000a403a27210 */ /* 0x080fe20007ffe0ff */
[----:B------:R-:W2:Y:S01]  /*f510*/  SHFL.BFLY PT, R9, R8, 0x2, 0x1f ;  /* 0x0c401f0008097f89 */ /* 0x000ea200000e0000 */
[----:B------:R-:W-:-:S03]  /*f520*/  IADD3 R161, R5, R164, RZ ;  /* 0x000000a405a17210 */ /* 0x000fc60007ffe0ff */
[----:B------:R-:W-:Y:S01]  /*f530*/  LDSM.16.MT88.4 R12, [R162+0x6800] ;  /* 0x00680000a20c783b */ /* 0x000fe20000004200 */
        /* <DEDUP_REMOVED lines=25> */
[--C-:B------:R-:W-:Y:S02]  /*f6d0*/  FFMA.FTZ R46, R85, c[0x0][0x23c], -R26.reuse ;  /* 0x00008f00552e7a23 */ /* 0x100fe4000001081a */
[----:B------:R-:W2:Y:S01]  /*f6e0*/  LDSM.16.MT88.4 R84, [R162+0x6000] ;  /* 0x00600000a254783b */ /* 0x000ea20000004200 */
[--C-:B------:R-:W-:Y:S02]  /*f6f0*/  FFMA.FTZ R51, R50, c[0x0][0x23c], -R26.reuse ;  /* 0x00008f0032337a23 */ /* 0x100fe4000001081a */
[--C-:B------:R-:W-:Y:S02]  /*f700*/  FFMA.FTZ R49, R91, c[0x0][0x23c], -R26.reuse ;  /* 0x00008f005b317a23 */ /* 0x100fe4000001081a */
[----:B------:R-:W-:Y:S01]  /*f710*/  FFMA.FTZ R34, R7, c[0x0][0x23c], -R26 ;  /* 0x00008f0007227a23 */ /* 0x000fe2000001081a */
[----:B------:R-:W-:Y:S01]  /*f720*/  MUFU.EX2 R47, R47 ;  /* 0x0000002f002f7308 */ /* 0x000fe20000000800 */
[----:B------:R-:W3:Y:S01]  /*f730*/  LDSM.16.MT88.4 R4, [R160+0x6000] ;  /* 0x00600000a004783b */ /* 0x000ee20000004200 */
[----:B------:R-:W-:-:S02]  /*f740*/  FFMA.FTZ R32, R97, c[0x0][0x23c], -R44 ;  /* 0x00008f0061207a23 */ /* 0x000fc4000001082c */
[----:B------:R-:W-:Y:S02]  /*f750*/  FFMA.FTZ R27, R89, c[0x0][0x23c], -R44 ;  /* 0x00008f00591b7a23 */ /* 0x000fe4000001082c */
[--C-:B------:R-:W-:Y:S01]  /*f760*/  FFMA.FTZ R36, R83, c[0x0][0x23c], -R26.reuse ;  /* 0x00008f0053247a23 */ /* 0x100fe2000001081a */
[----:B-1----:R-:W-:Y:S01]  /*f770*/  F2FP.PACK_AB R68, R52, R53 ;  /* 0x000000353444723e */ /* 0x002fe200000000ff */
        /* <DEDUP_REMOVED lines=40> */
[----:B------:R-:W-:Y:S01]  /*fa00*/  FFMA.FTZ R118, R131, c[0x0][0x23c], -R44 ;  /* 0x00008f0083767a23 */ /* 0x000fe2000001082c */
[----:B------:R-:W-:Y:S01]  /*fa10*/  HMMA.16816.F32 R84, R68, R86, RZ ;  /* 0x000000564454723c */ /* 0x000fe200000018ff */
[--C-:B------:R-:W-:Y:S01]  /*fa20*/  FFMA.FTZ R129, R23, c[0x0][0x23c], -R26.reuse ;  /* 0x00008f0017817a23 */ /* 0x100fe2000001081a */
[----:B------:R-:W-:Y:S01]  /*fa30*/  MUFU.EX2 R27, R27 ;  /* 0x0000001b001b7308 */ /* 0x000fe20000000800 */
[----:B------:R-:W-:-:S02]  /*fa40*/  FFMA.FTZ R126, R21, c[0x0][0x23c], -R26 ;  /* 0x00008f00157e7a23 */ /* 0x000fc4000001081a */
[--C-:B------:R-:W-:Y:S01]  /*fa50*/  FFMA.FTZ R133, R133, c[0x0][0x23c], -R44.reuse ;  /* 0x00008f0085857a23 */ /* 0x100fe2000001082c */
[----:B------:R-:W-:Y:S01]  /*fa60*/  LDSM.16.MT88.4 R20, [R164+0x8800] ;  /* 0x00880000a414783b */ /* 0x000fe20000004200 */
        /* <DEDUP_REMOVED lines=21> */
[----:B------:R-:W4:Y:S01]  /*fbc0*/  MUFU.EX2 R3, R3 ;  /* 0x0000000300037308 */ /* 0x000f220000000800 */
[----:B------:R-:W-:-:S02]  /*fbd0*/  FFMA.FTZ R40, R39, c[0x0][0x23c], -R44 ;  /* 0x00008f0027287a23 */ /* 0x000fc4000001082c */
[--C-:B------:R-:W-:Y:S02]  /*fbe0*/  FFMA.FTZ R39, R38, c[0x0][0x23c], -R44.reuse ;  /* 0x00008f0026277a23 */ /* 0x100fe4000001082c */
[----:B------:R-:W-:Y:S01]  /*fbf0*/  FFMA.FTZ R190, R37, c[0x0][0x23c], -R44 ;  /* 0x00008f0025be7a23 */ /* 0x000fe2000001082c */
[C---:B---3--:R-:W-:Y:S01]  /*fc00*/  HMMA.16816.F32 R72, R68.reuse, R4, RZ ;  /* 0x000000044448723c */ /* 0x048fe200000018ff */
        /* <DEDUP_REMOVED lines=182> */
[C---:B------:R-:W-:Y:S01]  /*10770*/  F2FP.PACK_AB R4, R37.reuse, R38 ;  /* 0x000000262504723e */ /* 0x040fe200000000ff */
        /* <DEDUP_REMOVED lines=103> */
.L_x_6089:
[----:B------:R-:W-:-:S05]  /*10df0*/  IMAD.MOV.U32 R4, RZ, RZ, c[0x0][0x1a0] ;  /* 0x00006800ff047624 */ /* 0x000fca00078e00ff */
[----:B------:R-:W-:-:S04]  /*10e00*/  LEA R4, -R4, RZ, 0x7 ;  /* 0x000000ff04047211 */ /* 0x000fc800078e39ff */
[----:B------:R-:W-:Y:S02]  /*10e10*/  SHF.R.S32.HI R3, RZ, 0x1f, R4 ;  /* 0x0000001fff037819 */ /* 0x000fe40000011404 */
.L_x_6090:
[----:B------:R-:W-:Y:S02]  /*10e20*/  ISETP.GE.AND P0, PT, R100, c[0x0][0x220], PT ;  /* 0x0000880064007a0c */ /* 0x000fe40003f06270 */
[----:B------:R-:W-:Y:S02]  /*10e30*/  LEA R140, P1, R4, R140, 0x1 ;  /* 0x0000008c048c7211 */ /* 0x000fe400078208ff */
[----:B------:R-:W-:Y:S02]  /*10e40*/  LOP3.LUT R178, R178, 0xfffffffe, RZ, 0xc0, !PT ;  /* 0xfffffffeb2b27812 */ /* 0x000fe400078ec0ff */
[----:B------:R-:W-:-:S07]  /*10e50*/  LEA.HI.X R141, R4, R141, R3, 0x1, P1 ;  /* 0x0000008d048d7211 */ /* 0x000fce00008f0c03 */
[----:B------:R-:W-:Y:S01]  /*10e60*/  @!P0 IMAD.MOV.U32 R13, RZ, RZ, c[0x0][0x1a0] ;  /* 0x00006800ff0d8624 */ /* 0x000fe200078e00ff */
[----:B------:R-:W-:Y:S01]  /*10e70*/  @!P0 IADD3 R9, P4, P3, R4, R122, R173 ;  /* 0x0000007a04098210 */ /* 0x000fe20007b9e0ad */
[----:B------:R-:W-:Y:S01]  /*10e80*/  @!P0 IMAD.MOV.U32 R20, RZ, RZ, c[0x0][0x1a0] ;  /* 0x00006800ff148624 */ /* 0x000fe200078e00ff */
[----:B------:R-:W-:Y:S01]  /*10e90*/  @P0 STS.128 [R179+0x6000], RZ ;  /* 0x006000ffb3000388 */ /* 0x000fe20000000c00 */
[----:B------:R-:W-:Y:S02]  /*10ea0*/  @!P0 IMAD.MOV.U32 R18, RZ, RZ, c[0x0][0x1a0] ;  /* 0x00006800ff128624 */ /* 0x000fe400078e00ff */
[--C-:B------:R-:W-:Y:S01]  /*10eb0*/  @!P0 IMAD.MOV.U32 R120, RZ, RZ, R122.reuse ;  /* 0x000000ffff788224 */ /* 0x100fe200078e007a */
[----:B------:R-:W-:Y:S01]  /*10ec0*/  @!PT LDS RZ, [RZ] ;  /* 0x00000000fffff984 */ /* 0x000fe20000000800 */
[----:B------:R-:W-:Y:S01]  /*10ed0*/  @!PT LDS RZ, [RZ] ;  /* 0x00000000fffff984 */ /* 0x000fe20000000800 */
[----:B------:R-:W-:Y:S01]  /*10ee0*/  @!PT LDS RZ, [RZ] ;  /* 0x00000000fffff984 */ /* 0x000fe20000000800 */
[----:B------:R1:W-:Y:S01]  /*10ef0*/  @!P0 LDGSTS.E.BYPASS.LTC128B.128 [R179+0x6000], [R140.64] ;  /* 0x060000008cb38fae */ /* 0x0003e2000b901d46 */
[----:B------:R-:W-:Y:S02]  /*10f00*/  @!P0 IMAD.MOV.U32 R6, RZ, RZ, R122 ;  /* 0x000000ffff068224 */ /* 0x000fe400078e007a */
[----:B------:R-:W-:Y:S01]  /*10f10*/  @!P0 IMAD.MOV.U32 R7, RZ, RZ, R121 ;  /* 0x000000ffff078224 */ /* 0x000fe200078e0079 */
[----:B------:R-:W-:Y:S01]  /*10f20*/  @P0 STS.128 [R179+0x6800], RZ ;  /* 0x006800ffb3000388 */ /* 0x000fe20000000c00 */
[----:B------:R-:W-:-:S02]  /*10f30*/  @!P0 IMAD.MOV.U32 R15, RZ, RZ, c[0x0][0x1a0] ;  /* 0x00006800ff0f8624 */ /* 0x000fc400078e00ff */
        /* <DEDUP_REMOVED lines=32> */
[----:B------:R-:W-:Y:S01]  /*11140*/  @!P0 IMAD R14, R14, 0x50, RZ ;  /* 0x000000500e0e8824 */ /* 0x000fe200078e02ff */
[----:B------:R-:W-:Y:S01]  /*11150*/  @!P0 IADD3 R11, P3, R4, R20, RZ ;  /* 0x00000014040b8210 */ /* 0x000fe20007f7e0ff */
[C---:B------:R-:W-:Y:S01]  /*11160*/  @!P0 IMAD.X R8, R3.reuse, 0x1, R8, P4 ;  /* 0x0000000103088824 */ /* 0x040fe200020e0608 */
[----:B------:R-:W-:Y:S01]  /*11170*/  @!P0 IADD3.X R12, R3, R23, R12, P1, !PT ;  /* 0x00000017030c8210 */ /* 0x000fe20000ffe40c */
        /* <DEDUP_REMOVED lines=31> */
[----:B------:R-:W-:-:S03]  /*11370*/  P2R R3, PR, RZ, 0x1 ;  /* 0x00000001ff037803 */ /* 0x000fc60000000000 */
        /* <DEDUP_REMOVED lines=17> */
[----:B------:R-:W3:Y:S04]  /*11490*/  LDSM.16.M88.4 R32, [R169+0x4000] ;  /* 0x00400000a920783b */ /* 0x000ee80000000200 */
[----:B------:R-:W-:Y:S04]  /*114a0*/  LDSM.16.M88.4 R64, [R168] ;  /* 0x00000000a840783b */ /* 0x000fe80000000200 */
[----:B----4-:R-:W4:Y:S04]  /*114b0*/  LDSM.16.M88.4 R4, [R163+0x2000] ;  /* 0x00200000a304783b */ /* 0x010f280000000200 */
[----:B------:R-:W4:Y:S04]  /*114c0*/  LDSM.16.M88.4 R56, [R169+0x2800] ;  /* 0x00280000a938783b */ /* 0x000f280000000200 */
[----:B------:R-:W4:Y:S04]  /*114d0*/  LDSM.16.M88.4 R48, [R169+0x3000] ;  /* 0x00300000a930783b */ /* 0x000f280000000200 */
[----:B------:R-:W4:Y:S04]  /*114e0*/  LDSM.16.M88.4 R108, [R163+0x4000] ;  /* 0x00400000a36c783b */ /* 0x000f280000000200 */
[----:B------:R-:W4:Y:S04]  /*114f0*/  LDSM.16.M88.4 R28, [R163+0x2800] ;  /* 0x00280000a31c783b */ /* 0x000f280000000200 */
[----:B-----5:R-:W5:Y:S04]  /*11500*/  LDSM.16.M88.4 R20, [R163+0x3000] ;  /* 0x00300000a314783b */ /* 0x020f680000000200 */
[----:B------:R-:W5:Y:S01]  /*11510*/  LDSM.16.M88.4 R40, [R169+0x3800] ;  /* 0x00380000a928783b */ /* 0x000f620000000200 */
[C---:B-1----:R-:W-:Y:S03]  /*11520*/  HMMA.16816.F32 R12, R112.reuse, R8, RZ ;  /* 0x00000008700c723c */ /* 0x042fe600000018ff */
[----:B--2---:R-:W1:Y:S04]  /*11530*/  LDSM.16.M88.4 R24, [R169+0x4800] ;  /* 0x00480000a918783b */ /* 0x004e680000000200 */
[----:B---3--:R-:W2:Y:S01]  /*11540*/  LDSM.16.M88.4 R16, [R169+0x5000] ;  /* 0x00500000a910783b */ /* 0x008ea20000000200 */
[C---:B------:R-:W-:Y:S03]  /*11550*/  HMMA.16816.F32 R8, R112.reuse, R10, RZ ;  /* 0x0000000a7008723c */ /* 0x040fe600000018ff */
[----:B------:R-:W3:Y:S04]  /*11560*/  LDSM.16.M88.4 R128, [R169+0x5800] ;  /* 0x00580000a980783b */ /* 0x000ee80000000200 */
[----:B------:R-:W1:Y:S01]  /*11570*/  LDSM.16.M88.4 R124, [R163+0x3800] ;  /* 0x00380000a37c783b */ /* 0x000e620000000200 */
[C---:B------:R-:W-:Y:S03]  /*11580*/  HMMA.16816.F32 R36, R112.reuse, R32, RZ ;  /* 0x000000207024723c */ /* 0x040fe600000018ff */
[----:B------:R-:W1:Y:S04]  /*11590*/  LDSM.16.M88.4 R60, [R163+0x4800] ;  /* 0x00480000a33c783b */ /* 0x000e680000000200 */
[----:B------:R-:W1:Y:S01]  /*115a0*/  LDSM.16.M88.4 R120, [R163+0x5000] ;  /* 0x00500000a378783b */ /* 0x000e620000000200 */
[----:B------:R-:W-:Y:S03]  /*115b0*/  HMMA.16816.F32 R32, R112, R34, RZ ;  /* 0x000000227020723c */ /* 0x000fe600000018ff */
[----:B------:R-:W0:Y:S05]  /*115c0*/  LDGDEPBAR ;  /* 0x00000000000079af */ /* 0x000e2a0000000000 */
[C---:B----4-:R-:W-:Y:S08]  /*115d0*/  HMMA.16816.F32 R12, R64.reuse, R4, R12 ;  /* 0x00000004400c723c */ /* 0x050ff0000000180c */
[----:B------:R-:W-:Y:S08]  /*115e0*/  HMMA.16816.F32 R8, R64, R6, R8 ;  /* 0x000000064008723c */ /* 0x000ff00000001808 */
[C---:B------:R-:W-:Y:S08]  /*115f0*/  HMMA.16816.F32 R4, R112.reuse, R56, RZ ;  /* 0x000000387004723c */ /* 0x040ff000000018ff */
[C---:B------:R-:W-:Y:S08]  /*11600*/  HMMA.16816.F32 R52, R112.reuse, R48, RZ ;  /* 0x000000307034723c */ /* 0x040ff000000018ff */
[C---:B------:R-:W-:Y:S08]  /*11610*/  HMMA.16816.F32 R56, R112.reuse, R58, RZ ;  /* 0x0000003a7038723c */ /* 0x040ff000000018ff */
[----:B------:R-:W-:Y:S08]  /*11620*/  HMMA.16816.F32 R48, R112, R50, RZ ;  /* 0x000000327030723c */ /* 0x000ff000000018ff */
[C---:B------:R-:W-:Y:S08]  /*11630*/  HMMA.16816.F32 R36, R64.reuse, R108, R36 ;  /* 0x0000006c4024723c */ /* 0x040ff00000001824 */
[C---:B------:R-:W-:Y:S01]  /*11640*/  HMMA.16816.F32 R32, R64.reuse, R110, R32 ;  /* 0x0000006e4020723c */ /* 0x040fe20000001820 */
[----:B------:R-:W4:Y:S07]  /*11650*/  LDSM.16.M88.4 R108, [R163+0x5800] ;  /* 0x00580000a36c783b */ /* 0x000f2e0000000200 */
[C---:B------:R-:W-:Y:S08]  /*11660*/  HMMA.16816.F32 R4, R64.reuse, R28, R4 ;  /* 0x0000001c4004723c */ /* 0x040ff00000001804 */
[C---:B------:R-:W-:Y:S08]  /*11670*/  HMMA.16816.F32 R56, R64.reuse, R30, R56 ;  /* 0x0000001e4038723c */ /* 0x040ff00000001838 */
[C---:B-----5:R-:W-:Y:S08]  /*11680*/  HMMA.16816.F32 R52, R64.reuse, R20, R52 ;  /* 0x000000144034723c */ /* 0x060ff00000001834 */
[----:B------:R-:W-:Y:S08]  /*11690*/  HMMA.16816.F32 R48, R64, R22, R48 ;  /* 0x000000164030723c */ /* 0x000ff00000001830 */
[C---:B------:R-:W-:Y:S08]  /*116a0*/  HMMA.16816.F32 R44, R112.reuse, R40, RZ ;  /* 0x00000028702c723c */ /* 0x040ff000000018ff */
[C---:B-1----:R-:W-:Y:S08]  /*116b0*/  HMMA.16816.F32 R28, R112.reuse, R24, RZ ;  /* 0x00000018701c723c */ /* 0x042ff000000018ff */
[C---:B--2---:R-:W-:Y:S08]  /*116c0*/  HMMA.16816.F32 R20, R112.reuse, R16, RZ ;  /* 0x000000107014723c */ /* 0x044ff000000018ff */
[C---:B------:R-:W-:Y:S08]  /*116d0*/  HMMA.16816.F32 R40, R112.reuse, R42, RZ ;  /* 0x0000002a7028723c */ /* 0x040ff000000018ff */
[C---:B------:R-:W-:Y:S08]  /*116e0*/  HMMA.16816.F32 R24, R112.reuse, R26, RZ ;  /* 0x0000001a7018723c */ /* 0x040ff000000018ff */
[C---:B------:R-:W-:Y:S08]  /*116f0*/  HMMA.16816.F32 R16, R112.reuse, R18, RZ ;  /* 0x000000127010723c */ /* 0x040ff000000018ff */
[C---:B---3--:R-:W-:Y:S08]  /*11700*/  HMMA.16816.F32 R116, R112.reuse, R128, RZ ;  /* 0x000000807074723c */ /* 0x048ff000000018ff */
[----:B------:R-:W-:Y:S01]  /*11710*/  HMMA.16816.F32 R112, R112, R130, RZ ;  /* 0x000000827070723c */ /* 0x000fe200000018ff */
[----:B------:R-:W-:Y:S07]  /*11720*/  LDSM.16.M88.4 R128, [R159] ;  /* 0x000000009f80783b */ /* 0x000fee0000000200 */
        /* <DEDUP_REMOVED lines=9> */
[C---:B----4-:R-:W-:Y:S08]  /*117c0*/  HMMA.16816.F32 R116, R64.reuse, R108, R116 ;  /* 0x0000006c4074723c */ /* 0x050ff00000001874 */
[----:B------:R-:W-:Y:S01]  /*117d0*/  HMMA.16816.F32 R112, R64, R110, R112 ;  /* 0x0000006e4070723c */ /* 0x000fe20000001870 */
[----:B------:R-:W4:Y:S04]  /*117e0*/  LDSM.16.M88.4 R64, [R157] ;  /* 0x000000009d40783b */ /* 0x000f280000000200 */
[----:B------:R-:W5:Y:S03]  /*117f0*/  LDSM.16.M88.4 R108, [R158] ;  /* 0x000000009e6c783b */ /* 0x000f660000000200 */
[C---:B-1----:R-:W-:Y:S08]  /*11800*/  HMMA.16816.F32 R4, R124.reuse, R128, R4 ;  /* 0x000000807c04723c */ /* 0x042ff00000001804 */
[C---:B------:R-:W-:Y:S01]  /*11810*/  HMMA.16816.F32 R56, R124.reuse, R130, R56 ;  /* 0x000000827c38723c */ /* 0x040fe20000001838 */
[----:B------:R-:W-:Y:S07]  /*11820*/  LDSM.16.M88.4 R128, [R102+0x800] ;  /* 0x000800006680783b */ /* 0x000fee0000000200 */
[C---:B--2---:R-:W-:Y:S08]  /*11830*/  HMMA.16816.F32 R12, R124.reuse, R60, R12 ;  /* 0x0000003c7c0c723c */ /* 0x044ff0000000180c */
[C---:B------:R-:W-:Y:S01]  /*11840*/  HMMA.16816.F32 R8, R124.reuse, R62, R8 ;  /* 0x0000003e7c08723c */ /* 0x040fe20000001808 */
[----:B------:R-:W1:Y:S07]  /*11850*/  LDSM.16.M88.4 R60, [R156] ;  /* 0x000000009c3c783b */ /* 0x000e6e0000000200 */
[C---:B---3--:R-:W-:Y:S08]  /*11860*/  HMMA.16816.F32 R28, R124.reuse, R120, R28 ;  /* 0x000000787c1c723c */ /* 0x048ff0000000181c */
[C---:B----4-:R-:W-:Y:S08]  /*11870*/  HMMA.16816.F32 R44, R124.reuse, R64, R44 ;  /* 0x000000407c2c723c */ /* 0x050ff0000000182c */
[C---:B------:R-:W-:Y:S01]  /*11880*/  HMMA.16816.F32 R40, R124.reuse, R66, R40 ;  /* 0x000000427c28723c */ /* 0x040fe20000001828 */
[----:B------:R-:W2:Y:S07]  /*11890*/  LDSM.16.M88.4 R64, [R106] ;  /* 0x000000006a40783b */ /* 0x000eae0000000200 */
[C---:B-----5:R-:W-:Y:S08]  /*118a0*/  HMMA.16816.F32 R52, R124.reuse, R108, R52 ;  /* 0x0000006c7c34723c */ /* 0x060ff00000001834 */
        /* <DEDUP_REMOVED lines=8> */
[----:B------:R-:W-:Y:S01]  /*11930*/  HMMA.16816.F32 R16, R124, R66, R16 ;  /* 0x000000427c10723c */ /* 0x000fe20000001810 */
[----:B------:R-:W2:Y:S07]  /*11940*/  LDSM.16.M88.4 R64, [R102+0x1000] ;  /* 0x001000006640783b */ /* 0x000eae0000000200 */
[----:B---3--:R-:W-:Y:S08]  /*11950*/  HMMA.16816.F32 R4, R108, R128, R4 ;  /* 0x000000806c04723c */ /* 0x008ff00000001804 */
[----:B----4-:R-:W-:Y:S08]  /*11960*/  HMMA.16816.F32 R116, R124, R120, R116 ;  /* 0x000000787c74723c */ /* 0x010ff00000001874 */
[C---:B------:R-:W-:Y:S08]  /*11970*/  HMMA.16816.F32 R56, R108.reuse, R130, R56 ;  /* 0x000000826c38723c */ /* 0x040ff00000001838 */
[----:B------:R-:W-:Y:S01]  /*11980*/  FMUL.FTZ R4, R4, c[0x0][0x2ec] ;  /* 0x0000bb0004047a20 */ /* 0x000fe20000410000 */
[----:B-1----:R-:W-:Y:S01]  /*11990*/  HMMA.16816.F32 R12, R108, R60, R12 ;  /* 0x0000003c6c0c723c */ /* 0x002fe2000000180c */
[----:B------:R-:W-:-:S02]  /*119a0*/  FMUL.FTZ R5, R5, c[0x0][0x2ec] ;  /* 0x0000bb0005057a20 */ /* 0x000fc40000410000 */
[----:B------:R-:W-:Y:S01]  /*119b0*/  FMUL.FTZ R6, R6, c[0x0][0x2ec] ;  /* 0x0000bb0006067a20 */ /* 0x000fe20000410000 */
[----:B------:R-:W-:Y:S01]  /*119c0*/  MUFU.TANH R120, R4 ;  /* 0x0000000400787308 */ /* 0x000fe20000002400 */
[----:B------:R-:W-:-:S03]  /*119d0*/  FMUL.FTZ R7, R7, c[0x0][0x2ec] ;  /* 0x0000bb0007077a20 */ /* 0x000fc60000410000 */
[C---:B--2---:R-:W-:Y:S04]  /*119e0*/  HMMA.16816.F32 R48, R108.reuse, R66, R48 ;  /* 0x000000426c30723c */ /* 0x044fe80000001830 */
[----:B------:R-:W-:Y:S03]  /*119f0*/  MUFU.TANH R66, R5 ;  /* 0x0000000500427308 */ /* 0x000fe60000002400 */
[----:B------:R-:W-:Y:S01]  /*11a00*/  FMUL.FTZ R58, R58, c[0x0][0x2ec] ;  /* 0x0000bb003a3a7a20 */ /* 0x000fe20000410000 */
[----:B------:R-:W-:Y:S01]  /*11a10*/  HMMA.16816.F32 R8, R108, R62, R8 ;  /* 0x0000003e6c08723c */ /* 0x000fe20000001808 */
[----:B------:R-:W1:Y:S01]  /*11a20*/  LDSM.16.M88.4 R60, [R102+0x1800] ;  /* 0x00180000663c783b */ /* 0x000e620000000200 */
[----:B------:R-:W-:-:S02]  /*11a30*/  FMUL.FTZ R56, R56, c[0x0][0x2ec] ;  /* 0x0000bb0038387a20 */ /* 0x000fc40000410000 */
[----:B------:R-:W-:Y:S01]  /*11a40*/  MUFU.TANH R121, R6 ;  /* 0x0000000600797308 */ /* 0x000fe20000002400 */
[----:B------:R-:W-:Y:S02]  /*11a50*/  FMUL.FTZ R57, R57, c[0x0][0x2ec] ;  /* 0x0000bb0039397a20 */ /* 0x000fe40000410000 */
[----:B------:R-:W-:Y:S01]  /*11a60*/  FMUL.FTZ R59, R59, c[0x0][0x2ec] ;  /* 0x0000bb003b3b7a20 */ /* 0x000fe20000410000 */
[----:B------:R-:W-:Y:S01]  /*11a70*/  HMMA.16816.F32 R52, R108, R64, R52 ;  /* 0x000000406c34723c */ /* 0x000fe20000001834 */
[----:B------:R-:W-:-:S03]  /*11a80*/  FMUL.FTZ R12, R12, c[0x0][0x2ec] ;  /* 0x0000bb000c0c7a20 */ /* 0x000fc60000410000 */
[----:B------:R2:W-:Y:S04]  /*11a90*/  MUFU.TANH R67, R7 ;  /* 0x0000000700437308 */ /* 0x0005e80000002400 */
[----:B------:R-:W-:Y:S01]  /*11aa0*/  HMMA.16816.F32 R112, R124, R122, R112 ;  /* 0x0000007a7c70723c */ /* 0x000fe20000001870 */
[----:B------:R-:W-:Y:S02]  /*11ab0*/  FMUL.FTZ R48, R48, c[0x0][0x2ec] ;  /* 0x0000bb0030307a20 */ /* 0x000fe40000410000 */
[----:B------:R-:W-:Y:S01]  /*11ac0*/  FMUL.FTZ R50, R50, c[0x0][0x2ec] ;  /* 0x0000bb0032327a20 */ /* 0x000fe20000410000 */
[----:B------:R-:W-:Y:S01]  /*11ad0*/  MUFU.TANH R58, R58 ;  /* 0x0000003a003a7308 */ /* 0x000fe20000002400 */
[----:B------:R-:W-:Y:S02]  /*11ae0*/  FMUL.FTZ R49, R49, c[0x0][0x2ec] ;  /* 0x0000bb0031317a20 */ /* 0x000fe40000410000 */
[----:B------:R-:W-:-:S02]  /*11af0*/  FMUL.FTZ R51, R51, c[0x0][0x2ec] ;  /* 0x0000bb0033337a20 */ /* 0x000fc40000410000 */
[----:B------:R-:W-:Y:S02]  /*11b00*/  FMUL.FTZ R8, R8, c[0x0][0x2ec] ;  /* 0x0000bb0008087a20 */ /* 0x000fe40000410000 */
[----:B------:R-:W-:Y:S01]  /*11b10*/  FMUL.FTZ R9, R9, c[0x0][0x2ec] ;  /* 0x0000bb0009097a20 */ /* 0x000fe20000410000 */
[----:B--2---:R-:W2:Y:S01]  /*11b20*/  LDSM.16.M88.4 R4, [R102+0x2000] ;  /* 0x002000006604783b */ /* 0x004ea20000000200 */
[----:B------:R-:W-:Y:S01]  /*11b30*/  FMUL.FTZ R10, R10, c[0x0][0x2ec] ;  /* 0x0000bb000a0a7a20 */ /* 0x000fe20000410000 */
[----:B------:R-:W3:Y:S01]  /*11b40*/  MUFU.TANH R64, R8 ;  /* 0x0000000800407308 */ /* 0x000ee20000002400 */
[----:B------:R-:W-:Y:S02]  /*11b50*/  FMUL.FTZ R11, R11, c[0x0][0x2ec] ;  /* 0x0000bb000b0b7a20 */ /* 0x000fe40000410000 */
[----:B------:R-:W-:Y:S02]  /*11b60*/  FMUL.FTZ R52, R52, c[0x0][0x2ec] ;  /* 0x0000bb0034347a20 */ /* 0x000fe40000410000 */
[----:B------:R-:W-:-:S02]  /*11b70*/  FMUL.FTZ R54, R54, c[0x0][0x2ec] ;  /* 0x0000bb0036367a20 */ /* 0x000fc40000410000 */
[----:B------:R-:W-:Y:S01]  /*11b80*/  FMUL.FTZ R53, R53, c[0x0][0x2ec] ;  /* 0x0000bb0035357a20 */ /* 0x000fe20000410000 */
[----:B------:R-:W-:Y:S01]  /*11b90*/  MUFU.TANH R65, R10 ;  /* 0x0000000a00417308 */ /* 0x000fe20000002400 */
[----:B------:R-:W-:Y:S01]  /*11ba0*/  FMUL.FTZ R55, R55, c[0x0][0x2ec] ;  /* 0x0000bb0037377a20 */ /* 0x000fe20000410000 */
[C---:B-1----:R-:W-:Y:S06]  /*11bb0*/  HMMA.16816.F32 R44, R108.reuse, R60, R44 ;  /* 0x0000003c6c2c723c */ /* 0x042fec000000182c */
[----:B------:R-:W-:Y:S01]  /*11bc0*/  MUFU.TANH R61, R11 ;  /* 0x0000000b003d7308 */ /* 0x000fe20000002400 */
[----:B------:R-:W-:Y:S01]  /*11bd0*/  FMUL.FTZ R60, R13, c[0x0][0x2ec] ;  /* 0x0000bb000d3c7a20 */ /* 0x000fe20000410000 */
[----:B------:R-:W-:Y:S01]  /*11be0*/  HMMA.16816.F32 R40, R108, R62, R40 ;  /* 0x0000003e6c28723c */ /* 0x000fe20000001828 */
[----:B------:R-:W-:-:S02]  /*11bf0*/  FMUL.FTZ R13, R14, c[0x0][0x2ec] ;  /* 0x0000bb000e0d7a20 */ /* 0x000fc40000410000 */
[----:B------:R-:W-:-:S03]  /*11c00*/  FMUL.FTZ R14, R15, c[0x0][0x2ec] ;  /* 0x0000bb000f0e7a20 */ /* 0x000fc60000410000 */
[----:B------:R1:W-:Y:S08]  /*11c10*/  MUFU.TANH R15, R9 ;  /* 0x00000009000f7308 */ /* 0x0003f00000002400 */
[----:B------:R-:W4:Y:S02]  /*11c20*/  MUFU.TANH R220, R52 ;  /* 0x0000003400dc7308 */ /* 0x000f240000002400 */
[----:B------:R-:W-:-:S02]  /*11c30*/  FMUL.FTZ R46, R46, c[0x0][0x2ec] ;  /* 0x0000bb002e2e7a20 */ /* 0x000fc40000410000 */
[----:B------:R-:W-:Y:S01]  /*11c40*/  FMUL.FTZ R44, R44, c[0x0][0x2ec] ;  /* 0x0000bb002c2c7a20 */ /* 0x000fe20000410000 */
[C---:B--2---:R-:W-:Y:S01]  /*11c50*/  HMMA.16816.F32 R36, R108.reuse, R4, R36 ;  /* 0x000000046c24723c */ /* 0x044fe20000001824 */
[----:B------:R-:W-:Y:S01]  /*11c60*/  FMUL.FTZ R47, R47, c[0x0][0x2ec] ;  /* 0x0000bb002f2f7a20 */ /* 0x000fe20000410000 */
[----:B-1----:R-:W1:Y:S01]  /*11c70*/  LDSM.16.M88.4 R8, [R102+0x2800] ;  /* 0x002800006608783b */ /* 0x002e620000000200 */
[----:B------:R-:W2:Y:S01]  /*11c80*/  MUFU.TANH R222, R48 ;  /* 0x0000003000de7308 */ /* 0x000ea20000002400 */
[----:B------:R-:W-:Y:S02]  /*11c90*/  FMUL.FTZ R45, R45, c[0x0][0x2ec] ;  /* 0x0000bb002d2d7a20 */ /* 0x000fe40000410000 */
[----:B------:R-:W-:Y:S02]  /*11ca0*/  FMUL.FTZ R40, R40, c[0x0][0x2ec] ;  /* 0x0000bb0028287a20 */ /* 0x000fe40000410000 */
[----:B------:R-:W-:Y:S01]  /*11cb0*/  HMMA.16816.F32 R32, R108, R6, R32 ;  /* 0x000000066c20723c */ /* 0x000fe20000001820 */
[----:B------:R-:W5:Y:S01]  /*11cc0*/  LDSM.16.M88.4 R4, [R102+0x3000] ;  /* 0x003000006604783b */ /* 0x000f620000000200 */
[----:B------:R-:W-:Y:S01]  /*11cd0*/  FMUL.FTZ R42, R42, c[0x0][0x2ec] ;  /* 0x0000bb002a2a7a20 */ /* 0x000fe20000410000 */
[----:B------:R-:W1:Y:S01]  /*11ce0*/  MUFU.TANH R216, R50 ;  /* 0x0000003200d87308 */ /* 0x000e620000002400 */
[----:B------:R-:W-:-:S02]  /*11cf0*/  FMUL.FTZ R43, R43, c[0x0][0x2ec] ;  /* 0x0000bb002b2b7a20 */ /* 0x000fc40000410000 */
[----:B------:R-:W-:-:S05]  /*11d00*/  FMUL.FTZ R41, R41, c[0x0][0x2ec] ;  /* 0x0000bb0029297a20 */ /* 0x000fca0000410000 */
[----:B------:R-:W1:Y:S05]  /*11d10*/  MUFU.TANH R218, R54 ;  /* 0x0000003600da7308 */ /* 0x000e6a0000002400 */
[----:B------:R-:W-:Y:S02]  /*11d20*/  FMUL.FTZ R188, R36, c[0x0][0x2ec] ;  /* 0x0000bb0024bc7a20 */ /* 0x000fe40000410000 */
[----:B------:R-:W2:Y:S01]  /*11d30*/  S2R R36, SR_TID.X ;  /* 0x0000000000247919 */ /* 0x000ea20000002100 */
[----:B------:R-:W-:Y:S01]  /*11d40*/  FMUL.FTZ R38, R38, c[0x0][0x2ec] ;  /* 0x0000bb0026267a20 */ /* 0x000fe20000410000 */
[----:B------:R-:W2:Y:S01]  /*11d50*/  MUFU.TANH R56, R56 ;  /* 0x0000003800387308 */ /* 0x000ea20000002400 */
[----:B------:R-:W-:-:S02]  /*11d60*/  FMUL.FTZ R37, R37, c[0x0][0x2ec] ;  /* 0x0000bb0025257a20 */ /* 0x000fc40000410000 */
[----:B------:R-:W-:Y:S02]  /*11d70*/  FMUL.FTZ R39, R39, c[0x0][0x2ec] ;  /* 0x0000bb0027277a20 */ /* 0x000fe40000410000 */
[----:B------:R-:W-:Y:S02]  /*11d80*/  FMUL.FTZ R32, R32, c[0x0][0x2ec] ;  /* 0x0000bb0020207a20 */ /* 0x000fe40000410000 */
[----:B------:R-:W-:Y:S01]  /*11d90*/  FMUL.FTZ R34, R34, c[0x0][0x2ec] ;  /* 0x0000bb0022227a20 */ /* 0x000fe20000410000 */
[----:B------:R-:W3:Y:S01]  /*11da0*/  MUFU.TANH R204, R46 ;  /* 0x0000002e00cc7308 */ /* 0x000ee20000002400 */
[----:B------:R-:W-:Y:S02]  /*11db0*/  FMUL.FTZ R33, R33, c[0x0][0x2ec] ;  /* 0x0000bb0021217a20 */ /* 0x000fe40000410000 */
[----:B------:R-:W-:Y:S01]  /*11dc0*/  FMUL.FTZ R35, R35, c[0x0][0x2ec] ;  /* 0x0000bb0023237a20 */ /* 0x000fe20000410000 */
[C---:B-1----:R-:W-:Y:S04]  /*11dd0*/  HMMA.16816.F32 R28, R108.reuse, R8, R28 ;  /* 0x000000086c1c723c */ /* 0x042fe8000000181c */
[----:B------:R-:W1:Y:S03]  /*11de0*/  MUFU.TANH R210, R40 ;  /* 0x0000002800d27308 */ /* 0x000e660000002400 */
[----:B------:R-:W-:Y:S01]  /*11df0*/  IMAD.SHL.U32 R8, R184, 0x80, RZ ;  /* 0x00000080b8087824 */ /* 0x000fe200078e00ff */
[----:B-----5:R-:W-:Y:S01]  /*11e00*/  HMMA.16816.F32 R20, R108, R4, R20 ;  /* 0x000000046c14723c */ /* 0x020fe20000001814 */
[----:B--2---:R-:W-:-:S03]  /*11e10*/  IMAD.SHL.U32 R9, R36, 0x2, RZ ;  /* 0x0000000224097824 */ /* 0x004fc600078e00ff */
[----:B------:R-:W2:Y:S02]  /*11e20*/  MUFU.TANH R188, R188 ;  /* 0x000000bc00bc7308 */ /* 0x000ea40000002400 */
[----:B------:R-:W-:Y:S02]  /*11e30*/  LOP3.LUT R9, R9, 0x6, RZ, 0xc0, !PT ;  /* 0x0000000609097812 */ /* 0x000fe400078ec0ff */
[----:B------:R-:W-:Y:S01]  /*11e40*/  HMMA.16816.F32 R16, R108, R6, R16 ;  /* 0x000000066c10723c */ /* 0x000fe20000001810 */
[----:B------:R-:W5:Y:S03]  /*11e50*/  LDSM.16.M88.4 R4, [R102+0x3800] ;  /* 0x003800006604783b */ /* 0x000f660000000200 */
[----:B------:R3:W-:Y:S01]  /*11e60*/  MUFU.TANH R192, R32 ;  /* 0x0000002000c07308 */ /* 0x0007e20000002400 */
[----:B------:R-:W-:-:S04]  /*11e70*/  DEPBAR.LE SB0, 0x0 ;  /* 0x000080000000791a */ /* 0x000fc80000000000 */
[C---:B------:R-:W-:Y:S01]  /*11e80*/  HMMA.16816.F32 R24, R108.reuse, R10, R24 ;  /* 0x0000000a6c18723c */ /* 0x040fe20000001818 */
[----:B------:R-:W-:Y:S01]  /*11e90*/  FMUL.FTZ R142, R28, c[0x0][0x2ec] ;  /* 0x0000bb001c8e7a20 */ /* 0x000fe20000410000 */
[--C-:B------:R-:W-:Y:S01]  /*11ea0*/  LOP3.LUT R28, R8, 0x10, R9.reuse, 0xfe, !PT ;  /* 0x00000010081c7812 */ /* 0x100fe200078efe09 */
[----:B------:R-:W-:Y:S01]  /*11eb0*/  FMUL.FTZ R136, R30, c[0x0][0x2ec] ;  /* 0x0000bb001e887a20 */ /* 0x000fe20000410000 */
[----:B------:R-:W1:Y:S01]  /*11ec0*/  MUFU.TANH R202, R44 ;  /* 0x0000002c00ca7308 */ /* 0x000e620000002400 */
[----:B------:R-:W-:Y:S01]  /*11ed0*/  FMUL.FTZ R31, R31, c[0x0][0x2ec] ;  /* 0x0000bb001f1f7a20 */ /* 0x000fe20000410000 */
[----:B------:R-:W-:Y:S01]  /*11ee0*/  ISETP.GE.AND P2, PT, R28, R103, PT ;  /* 0x000000671c00720c */ /* 0x000fe20003f46270 */
[----:B------:R-:W-:Y:S01]  /*11ef0*/  FMUL.FTZ R29, R29, c[0x0][0x2ec] ;  /* 0x0000bb001d1d7a20 */ /* 0x000fe20000410000 */
[--C-:B------:R-:W-:Y:S01]  /*11f00*/  LOP3.LUT R10, R8, 0x8, R9.reuse, 0xfe, !PT ;  /* 0x00000008080a7812 */ /* 0x100fe200078efe09 */
[----:B------:R-:W-:Y:S01]  /*11f10*/  FMUL.FTZ R11, R20, c[0x0][0x2ec] ;  /* 0x0000bb00140b7a20 */ /* 0x000fe20000410000 */
[----:B------:R-:W-:Y:S01]  /*11f20*/  ISETP.GE.AND P4, PT, R28, R105, PT ;  /* 0x000000691c00720c */ /* 0x000fe20003f86270 */
[----:B------:R-:W-:Y:S01]  /*11f30*/  FMUL.FTZ R23, R23, c[0x0][0x2ec] ;  /* 0x0000bb0017177a20 */ /* 0x000fe20000410000 */
[C---:B------:R-:W-:Y:S01]  /*11f40*/  ISETP.GE.AND P3, PT, R10.reuse, R103, PT ;  /* 0x000000670a00720c */ /* 0x040fe20003f66270 */
[----:B------:R1:W1:Y:S01]  /*11f50*/  MUFU.TANH R200, R42 ;  /* 0x0000002a00c87308 */ /* 0x0002620000002400 */
[-C--:B------:R-:W-:Y:S01]  /*11f60*/  ISETP.GE.AND P1, PT, R10, R105.reuse, PT ;  /* 0x000000690a00720c */ /* 0x080fe20003f26270 */
[----:B------:R-:W-:Y:S01]  /*11f70*/  FMUL.FTZ R21, R21, c[0x0][0x2ec] ;  /* 0x0000bb0015157a20 */ /* 0x000fe20000410000 */
[--C-:B------:R-:W-:Y:S01]  /*11f80*/  LOP3.LUT R10, R8, 0x18, R9.reuse, 0xfe, !PT ;  /* 0x00000018080a7812 */ /* 0x100fe200078efe09 */
[----:B------:R-:W-:Y:S01]  /*11f90*/  FMUL.FTZ R16, R16, c[0x0][0x2ec] ;  /* 0x0000bb0010107a20 */ /* 0x000fe20000410000 */
[--C-:B------:R-:W-:Y:S01]  /*11fa0*/  LOP3.LUT R28, R8, 0x20, R9.reuse, 0xfe, !PT ;  /* 0x00000020081c7812 */ /* 0x100fe200078efe09 */
[----:B------:R-:W-:Y:S01]  /*11fb0*/  FMUL.FTZ R18, R18, c[0x0][0x2ec] ;  /* 0x0000bb0012127a20 */ /* 0x000fe20000410000 */
[----:B---3--:R-:W-:Y:S01]  /*11fc0*/  FSEL R32, R64, -INF , !P3 ;  /* 0xff80000040207808 */ /* 0x008fe20005800000 */
[----:B------:R-:W3:Y:S01]  /*11fd0*/  MUFU.TANH R154, R38 ;  /* 0x00000026009a7308 */ /* 0x000ee20000002400 */
[----:B------:R-:W-:Y:S01]  /*11fe0*/  FSEL R30, R120, -INF , !P2 ;  /* 0xff800000781e7808 */ /* 0x000fe20005000000 */
[----:B------:R-:W-:Y:S01]  /*11ff0*/  FMUL.FTZ R19, R19, c[0x0][0x2ec] ;  /* 0x0000bb0013137a20 */ /* 0x000fe20000410000 */
[----:B------:R-:W-:Y:S01]  /*12000*/  ISETP.GE.AND P6, PT, R10, R105, PT ;  /* 0x000000690a00720c */ /* 0x000fe20003fc6270 */
[----:B------:R-:W-:Y:S01]  /*12010*/  FMUL.FTZ R138, R24, c[0x0][0x2ec] ;  /* 0x0000bb00188a7a20 */ /* 0x000fe20000410000 */
[--C-:B------:R-:W-:Y:S01]  /*12020*/  LOP3.LUT R24, R8, 0x28, R9.reuse, 0xfe, !PT ;  /* 0x0000002808187812 */ /* 0x100fe200078efe09 */
[----:B------:R-:W-:Y:S01]  /*12030*/  FMUL.FTZ R26, R26, c[0x0][0x2ec] ;  /* 0x0000bb001a1a7a20 */ /* 0x000fe20000410000 */
[-C--:B------:R-:W-:Y:S01]  /*12040*/  ISETP.GE.AND P5, PT, R28, R103.reuse, PT ;  /* 0x000000671c00720c */ /* 0x080fe20003fa6270 */
[----:B------:R-:W1:Y:S01]  /*12050*/  MUFU.TANH R152, R34 ;  /* 0x0000002200987308 */ /* 0x000e620000002400 */
[C---:B------:R-:W-:Y:S01]  /*12060*/  ISETP.GE.AND P2, PT, R24.reuse, R103, PT ;  /* 0x000000671800720c */ /* 0x040fe20003f46270 */
[----:B------:R-:W-:Y:S01]  /*12070*/  FMUL.FTZ R25, R25, c[0x0][0x2ec] ;  /* 0x0000bb0019197a20 */ /* 0x000fe20000410000 */
[----:B------:R-:W-:Y:S01]  /*12080*/  ISETP.GE.AND P3, PT, R24, R105, PT ;  /* 0x000000691800720c */ /* 0x000fe20003f66270 */
[C---:B-----5:R-:W-:Y:S01]  /*12090*/  HMMA.16816.F32 R112, R108.reuse, R6, R112 ;  /* 0x000000066c70723c */ /* 0x060fe20000001870 */
[----:B------:R-:W-:Y:S01]  /*120a0*/  LOP3.LUT R24, R8, 0x30, R9, 0xfe, !PT ;  /* 0x0000003008187812 */ /* 0x000fe200078efe09 */
[----:B------:R-:W-:Y:S01]  /*120b0*/  FMUL.FTZ R27, R27, c[0x0][0x2ec] ;  /* 0x0000bb001b1b7a20 */ /* 0x000fe20000410000 */
[----:B------:R-:W-:Y:S01]  /*120c0*/  ISETP.GE.AND P0, PT, R10, R103, PT ;  /* 0x000000670a00720c */ /* 0x000fe20003f06270 */
[----:B------:R-:W5:Y:S01]  /*120d0*/  MUFU.TANH R142, R142 ;  /* 0x0000008e008e7308 */ /* 0x000f620000002400 */
[----:B------:R-:W-:Y:S01]  /*120e0*/  FSEL R40, R58, -INF , !P6 ;  /* 0xff8000003a287808 */ /* 0x000fe20007000000 */
[----:B------:R-:W-:Y:S01]  /*120f0*/  FMUL.FTZ R17, R17, c[0x0][0x2ec] ;  /* 0x0000bb0011117a20 */ /* 0x000fe20000410000 */
[----:B----4-:R-:W-:Y:S01]  /*12100*/  FSEL R220, R220, -INF , !P5 ;  /* 0xff800000dcdc7808 */ /* 0x010fe20006800000 */
[----:B------:R-:W-:Y:S01]  /*12110*/  HMMA.16816.F32 R116, R108, R4, R116 ;  /* 0x000000046c74723c */ /* 0x000fe20000001874 */
[----:B------:R-:W-:-:S02]  /*12120*/  FSEL R10, R65, -INF , !P1 ;  /* 0xff800000410a7808 */ /* 0x000fc40004800000 */
[C---:B------:R-:W-:Y:S01]  /*12130*/  ISETP.GE.AND P6, PT, R24.reuse, R103, PT ;  /* 0x000000671800720c */ /* 0x040fe20003fc6270 */
[----:B------:R-:W4:Y:S01]  /*12140*/  MUFU.TANH R138, R138 ;  /* 0x0000008a008a7308 */ /* 0x000f220000002400 */
[-C--:B------:R-:W-:Y:S02]  /*12150*/  ISETP.GE.AND P5, PT, R24, R105.reuse, PT ;  /* 0x000000691800720c */ /* 0x080fe40003fa6270 */
[----:B------:R-:W-:Y:S01]  /*12160*/  FMUL.FTZ R4, R22, c[0x0][0x2ec] ;  /* 0x0000bb0016047a20 */ /* 0x000fe20000410000 */
[----:B------:R-:W-:Y:S02]  /*12170*/  ISETP.GE.AND P1, PT, R28, R105, PT ;  /* 0x000000691c00720c */ /* 0x000fe40003f26270 */
[C-C-:B------:R-:W-:Y:S02]  /*12180*/  LOP3.LUT R24, R8.reuse, 0x38, R9.reuse, 0xfe, !PT ;  /* 0x0000003808187812 */ /* 0x140fe400078efe09 */
[----:B------:R-:W-:Y:S01]  /*12190*/  LOP3.LUT R20, R8, 0x40, R9, 0xfe, !PT ;  /* 0x0000004008147812 */ /* 0x000fe200078efe09 */
[----:B------:R-:W2:Y:S01]  /*121a0*/  MUFU.TANH R128, R26 ;  /* 0x0000001a00807308 */ /* 0x000ea20000002400 */
[----:B-1----:R-:W-:-:S02]  /*121b0*/  FSEL R42, R121, -INF , !P4 ;  /* 0xff800000792a7808 */ /* 0x002fc40006000000 */
[----:B------:R-:W-:Y:S01]  /*121c0*/  FSEL R222, R222, -INF , !P2 ;  /* 0xff800000dede7808 */ /* 0x000fe20005000000 */
[----:B------:R-:W-:Y:S01]  /*121d0*/  FMUL.FTZ R65, R112, c[0x0][0x2ec] ;  /* 0x0000bb0070417a20 */ /* 0x000fe20000410000 */
[----:B------:R-:W-:Y:S01]  /*121e0*/  FSEL R216, R216, -INF , !P3 ;  /* 0xff800000d8d87808 */ /* 0x000fe20005800000 */
[----:B------:R-:W-:Y:S01]  /*121f0*/  FMUL.FTZ R50, R115, c[0x0][0x2ec] ;  /* 0x0000bb0073327a20 */ /* 0x000fe20000410000 */
[----:B------:R-:W-:Y:S01]  /*12200*/  FSEL R218, R218, -INF , !P1 ;  /* 0xff800000dada7808 */ /* 0x000fe20004800000 */
[----:B------:R-:W1:Y:S01]  /*12210*/  MUFU.TANH R4, R4 ;  /* 0x0000000400047308 */ /* 0x000e620000002400 */
[-C--:B------:R-:W-:Y:S02]  /*12220*/  ISETP.GE.AND P4, PT, R24, R103.reuse, PT ;  /* 0x000000671800720c */ /* 0x080fe40003f86270 */
[----:B------:R-:W-:Y:S01]  /*12230*/  ISETP.GE.AND P2, PT, R20, R103, PT ;  /* 0x000000671400720c */ /* 0x000fe20003f46270 */
[----:B------:R-:W-:Y:S01]  /*12240*/  FMUL.FTZ R64, R116, c[0x0][0x2ec] ;  /* 0x0000bb0074407a20 */ /* 0x000fe20000410000 */
[-C--:B------:R-:W-:Y:S01]  /*12250*/  ISETP.GE.AND P3, PT, R20, R105.reuse, PT ;  /* 0x000000691400720c */ /* 0x080fe20003f66270 */
[----:B------:R-:W-:Y:S01]  /*12260*/  FMUL.FTZ R58, R119, c[0x0][0x2ec] ;  /* 0x0000bb00773a7a20 */ /* 0x000fe20000410000 */
[----:B------:R-:W-:Y:S01]  /*12270*/  ISETP.GE.AND P1, PT, R24, R105, PT ;  /* 0x000000691800720c */ /* 0x000fe20003f26270 */
[----:B------:R1:W-:Y:S01]  /*12280*/  MUFU.TANH R120, R16 ;  /* 0x0000001000787308 */ /* 0x0003e20000002400 */
[----:B------:R-:W-:-:S02]  /*12290*/  LOP3.LUT R20, R8, 0x48, R9, 0xfe, !PT ;  /* 0x0000004808147812 */ /* 0x000fc400078efe09 */
[----:B------:R-:W-:Y:S02]  /*122a0*/  LOP3.LUT R6, R8, 0x50, R9, 0xfe, !PT ;  /* 0x0000005008067812 */ /* 0x000fe400078efe09 */
[----:B------:R-:W-:Y:S01]  /*122b0*/  FSEL R28, R56, -INF , !P0 ;  /* 0xff800000381c7808 */ /* 0x000fe20004000000 */
[----:B------:R-:W-:Y:S01]  /*122c0*/  FMUL.FTZ R56, R118, c[0x0][0x2ec] ;  /* 0x0000bb0076387a20 */ /* 0x000fe20000410000 */
[----:B------:R-:W-:Y:S01]  /*122d0*/  FSEL R204, R204, -INF , !P5 ;  /* 0xff800000cccc7808 */ /* 0x000fe20006800000 */
[----:B------:R-:W3:Y:S01]  /*122e0*/  MUFU.TANH R136, R136 ;  /* 0x0000008800887308 */ /* 0x000ee20000002400 */
[----:B------:R-:W-:Y:S02]  /*122f0*/  FSEL R210, R210, -INF , !P4 ;  /* 0xff800000d2d27808 */ /* 0x000fe40006000000 */
[----:B--2---:R-:W-:Y:S02]  /*12300*/  FSEL R188, R188, -INF , !P2 ;  /* 0xff800000bcbc7808 */ /* 0x004fe40005000000 */
[----:B------:R-:W-:-:S02]  /*12310*/  FSEL R202, R202, -INF , !P6 ;  /* 0xff800000caca7808 */ /* 0x000fc40007000000 */
[----:B------:R-:W-:Y:S01]  /*12320*/  ISETP.GE.AND P5, PT, R20, R105, PT ;  /* 0x000000691400720c */ /* 0x000fe20003fa6270 */
[----:B------:R-:W2:Y:S01]  /*12330*/  MUFU.TANH R11, R11 ;  /* 0x0000000b000b7308 */ /* 0x000ea20000002400 */
[----:B-1----:R-:W-:Y:S02]  /*12340*/  LOP3.LUT R16, R8, 0x58, R9, 0xfe, !PT ;  /* 0x0000005808107812 */ /* 0x002fe400078efe09 */
[----:B------:R-:W-:Y:S02]  /*12350*/  FSEL R200, R200, -INF , !P1 ;  /* 0xff800000c8c87808 */ /* 0x000fe40004800000 */
[C---:B------:R-:W-:Y:S02]  /*12360*/  ISETP.GE.AND P4, PT, R6.reuse, R103, PT ;  /* 0x000000670600720c */ /* 0x040fe40003f86270 */
[----:B------:R-:W-:Y:S01]  /*12370*/  ISETP.GE.AND P2, PT, R6, R105, PT ;  /* 0x000000690600720c */ /* 0x000fe20003f46270 */
[----:B------:R-:W1:Y:S01]  /*12380*/  MUFU.TANH R110, R18 ;  /* 0x00000012006e7308 */ /* 0x000e620000002400 */
[----:B---3--:R-:W-:-:S02]  /*12390*/  FSEL R154, R154, -INF , !P3 ;  /* 0xff8000009a9a7808 */ /* 0x008fc40005800000 */
[-C--:B------:R-:W-:Y:S02]  /*123a0*/  ISETP.GE.AND P6, PT, R20, R103.reuse, PT ;  /* 0x000000671400720c */ /* 0x080fe40003fc6270 */
[--C-:B------:R-:W-:Y:S02]  /*123b0*/  LOP3.LUT R6, R8, 0x60, R9.reuse, 0xfe, !PT ;  /* 0x0000006008067812 */ /* 0x100fe400078efe09 */
[C---:B------:R-:W-:Y:S01]  /*123c0*/  ISETP.GE.AND P3, PT, R16.reuse, R103, PT ;  /* 0x000000671000720c */ /* 0x040fe20003f66270 */
[----:B------:R-:W3:Y:S01]  /*123d0*/  MUFU.TANH R65, R65 ;  /* 0x0000004100417308 */ /* 0x000ee20000002400 */
[----:B------:R-:W-:Y:S02]  /*123e0*/  ISETP.GE.AND P1, PT, R16, R105, PT ;  /* 0x000000691000720c */ /* 0x000fe40003f26270 */
[----:B------:R-:W-:Y:S02]  /*123f0*/  LOP3.LUT R16, R8, 0x68, R9, 0xfe, !PT ;  /* 0x0000006808107812 */ /* 0x000fe400078efe09 */
[----:B------:R-:W-:-:S02]  /*12400*/  FSEL R152, R152, -INF , !P5 ;  /* 0xff80000098987808 */ /* 0x000fc40006800000 */
[----:B------:R-:W-:Y:S01]  /*12410*/  FSEL R192, R192, -INF , !P6 ;  /* 0xff800000c0c07808 */ /* 0x000fe20007000000 */
[----:B------:R1:W-:Y:S01]  /*12420*/  MUFU.TANH R228, R49 ;  /* 0x0000003100e47308 */ /* 0x0003e20000002400 */
[----:B------:R-:W-:Y:S02]  /*12430*/  ISETP.GE.AND P0, PT, R6, R103, PT ;  /* 0x000000670600720c */ /* 0x000fe40003f06270 */
[----:B-----5:R-:W-:Y:S02]  /*12440*/  FSEL R142, R142, -INF , !P4 ;  /* 0xff8000008e8e7808 */ /* 0x020fe40006000000 */
[----:B------:R-:W-:Y:S02]  /*12450*/  ISETP.GE.AND P5, PT, R6, R105, PT ;  /* 0x000000690600720c */ /* 0x000fe40003fa6270 */
[----:B------:R-:W-:Y:S01]  /*12460*/  LOP3.LUT R6, R8, 0x70, R9, 0xfe, !PT ;  /* 0x0000007008067812 */ /* 0x000fe200078efe09 */
[----:B------:R-:W5:Y:S01]  /*12470*/  MUFU.TANH R64, R64 ;  /* 0x0000004000407308 */ /* 0x000f620000002400 */
[----:B------:R-:W-:-:S02]  /*12480*/  ISETP.GE.AND P6, PT, R16, R103, PT ;  /* 0x000000671000720c */ /* 0x000fc40003fc6270 */
[----:B------:R-:W-:Y:S02]  /*12490*/  ISETP.GE.AND P4, PT, R16, R105, PT ;  /* 0x000000691000720c */ /* 0x000fe40003f86270 */
[----:B------:R-:W-:Y:S02]  /*124a0*/  LOP3.LUT R16, R8, R9, RZ, 0xfc, !PT ;  /* 0x0000000908107212 */ /* 0x000fe400078efcff */
[----:B----4-:R-:W-:Y:S01]  /*124b0*/  FSEL R138, R138, -INF , !P3 ;  /* 0xff8000008a8a7808 */ /* 0x010fe20005800000 */
[----:B-1----:R-:W-:Y:S01]  /*124c0*/  FMUL.FTZ R49, R114, c[0x0][0x2ec] ;  /* 0x0000bb0072317a20 */ /* 0x002fe20000410000 */
[----:B------:R-:W1:Y:S01]  /*124d0*/  MUFU.TANH R56, R56 ;  /* 0x0000003800387308 */ /* 0x000e620000002400 */
[----:B------:R-:W-:Y:S02]  /*124e0*/  FSEL R128, R128, -INF , !P1 ;  /* 0xff80000080807808 */ /* 0x000fe40004800000 */
[C---:B------:R-:W-:Y:S02]  /*124f0*/  ISETP.GE.AND P3, PT, R6.reuse, R103, PT ;  /* 0x000000670600720c */ /* 0x040fe40003f66270 */
[----:B------:R-:W-:-:S02]  /*12500*/  ISETP.GE.AND P1, PT, R6, R105, PT ;  /* 0x000000690600720c */ /* 0x000fc40003f26270 */
[----:B------:R-:W-:Y:S01]  /*12510*/  FSEL R114, R4, -INF , !P5 ;  /* 0xff80000004727808 */ /* 0x000fe20006800000 */
[----:B------:R-:W-:Y:S01]  /*12520*/  MUFU.TANH R14, R14 ;  /* 0x0000000e000e7308 */ /* 0x000fe20000002400 */
[----:B------:R-:W-:Y:S02]  /*12530*/  LOP3.LUT R6, R8, 0x78, R9, 0xfe, !PT ;  /* 0x0000007808067812 */ /* 0x000fe400078efe09 */
[----:B------:R-:W-:Y:S02]  /*12540*/  IADD3 R4, R16, 0x1, RZ ;  /* 0x0000000110047810 */ /* 0x000fe40007ffe0ff */
[----:B------:R-:W-:Y:S02]  /*12550*/  FSEL R136, R136, -INF , !P2 ;  /* 0xff80000088887808 */ /* 0x000fe40005000000 */
[----:B--2---:R-:W-:Y:S01]  /*12560*/  FSEL R116, R11, -INF , !P0 ;  /* 0xff8000000b747808 */ /* 0x004fe20004000000 */
[----:B------:R-:W2:Y:S01]  /*12570*/  MUFU.TANH R49, R49 ;  /* 0x0000003100317308 */ /* 0x000ea20000002400 */
[----:B------:R-:W-:-:S02]  /*12580*/  FSEL R120, R120, -INF , !P6 ;  /* 0xff80000078787808 */ /* 0x000fc40007000000 */
[C---:B------:R-:W-:Y:S02]  /*12590*/  ISETP.GE.AND P2, PT, R6.reuse, R103, PT ;  /* 0x000000670600720c */ /* 0x040fe40003f46270 */
[----:B------:R-:W-:Y:S02]  /*125a0*/  ISETP.GE.AND P5, PT, R6, R105, PT ;  /* 0x000000690600720c */ /* 0x000fe40003fa6270 */
[C---:B------:R-:W-:Y:S01]  /*125b0*/  ISETP.GE.AND P0, PT, R4.reuse, R103, PT ;  /* 0x000000670400720c */ /* 0x040fe20003f06270 */
[----:B------:R-:W4:Y:S01]  /*125c0*/  MUFU.TANH R57, R57 ;  /* 0x0000003900397308 */ /* 0x000f220000002400 */
[----:B------:R-:W-:Y:S02]  /*125d0*/  ISETP.GE.AND P6, PT, R4, R105, PT ;  /* 0x000000690400720c */ /* 0x000fe40003fc6270 */
[C---:B------:R-:W-:Y:S02]  /*125e0*/  IADD3 R6, R16.reuse, 0x9, RZ ;  /* 0x0000000910067810 */ /* 0x040fe40007ffe0ff */
[----:B------:R-:W-:-:S02]  /*125f0*/  IADD3 R4, R16, 0x11, RZ ;  /* 0x0000001110047810 */ /* 0x000fc40007ffe0ff */
[----:B------:R-:W-:Y:S01]  /*12600*/  FSEL R110, R110, -INF , !P4 ;  /* 0xff8000006e6e7808 */ /* 0x000fe20006000000 */
[----:B------:R-:W2:Y:S01]  /*12610*/  MUFU.TANH R232, R59 ;  /* 0x0000003b00e87308 */ /* 0x000ea20000002400 */
[----:B---3--:R-:W-:Y:S02]  /*12620*/  FSEL R65, R65, -INF , !P2 ;  /* 0xff80000041417808 */ /* 0x008fe40005000000 */
[-C--:B------:R-:W-:Y:S02]  /*12630*/  ISETP.GE.AND P4, PT, R6, R103.reuse, PT ;  /* 0x000000670600720c */ /* 0x080fe40003f86270 */
[----:B------:R-:W-:Y:S02]  /*12640*/  ISETP.GE.AND P2, PT, R4, R103, PT ;  /* 0x000000670400720c */ /* 0x000fe40003f46270 */
[----:B------:R-:W-:Y:S01]  /*12650*/  IADD3 R18, R16, 0x21, RZ ;  /* 0x0000002110127810 */ /* 0x000fe20007ffe0ff */
[----:B------:R-:W3:Y:S01]  /*12660*/  MUFU.TANH R230, R53 ;  /* 0x0000003500e67308 */ /* 0x000ee20000002400 */
[----:B-----5:R-:W-:-:S02]  /*12670*/  FSEL R64, R64, -INF , !P3 ;  /* 0xff80000040407808 */ /* 0x020fc40005800000 */
[----:B-1----:R-:W-:Y:S02]  /*12680*/  FSEL R56, R56, -INF , !P1 ;  /* 0xff80000038387808 */ /* 0x002fe40004800000 */
[-C--:B------:R-:W-:Y:S02]  /*12690*/  ISETP.GE.AND P1, PT, R6, R105.reuse, PT ;  /* 0x000000690600720c */ /* 0x080fe40003f26270 */
[----:B------:R-:W-:Y:S01]  /*126a0*/  ISETP.GE.AND P3, PT, R4, R105, PT ;  /* 0x000000690400720c */ /* 0x000fe20003f66270 */
[----:B------:R-:W1:Y:S01]  /*126b0*/  MUFU.TANH R224, R51 ;  /* 0x0000003300e07308 */ /* 0x000e620000002400 */
[----:B------:R-:W-:Y:S02]  /*126c0*/  IADD3 R4, R16, 0x19, RZ ;  /* 0x0000001910047810 */ /* 0x000fe40007ffe0ff */
[----:B------:R-:W-:Y:S02]  /*126d0*/  FSEL R6, R15, -INF , !P4 ;  /* 0xff8000000f067808 */ /* 0x000fe40006000000 */
[----:B------:R-:W-:Y:S01]  /*126e0*/  FSEL R52, R66, -INF , !P2 ;  /* 0xff80000042347808 */ /* 0x000fe20005000000 */
[----:B------:R-:W-:Y:S01]  /*126f0*/  FMUL.FTZ R66, R117, c[0x0][0x2ec] ;  /* 0x0000bb0075427a20 */ /* 0x000fe20000410000 */
[C---:B------:R-:W-:Y:S01]  /*12700*/  ISETP.GE.AND P4, PT, R18.reuse, R103, PT ;  /* 0x000000671200720c */ /* 0x040fe20003f86270 */
[----:B------:R-:W5:Y:S01]  /*12710*/  MUFU.TANH R208, R47 ;  /* 0x0000002f00d07308 */ /* 0x000f620000002400 */
[----:B------:R-:W-:-:S02]  /*12720*/  ISETP.GE.AND P2, PT, R18, R105, PT ;  /* 0x000000691200720c */ /* 0x000fc40003f46270 */
[----:B------:R-:W-:Y:S02]  /*12730*/  IADD3 R18, R16, 0x29, RZ ;  /* 0x0000002910127810 */ /* 0x000fe40007ffe0ff */
[----:B--2---:R-:W-:Y:S02]  /*12740*/  FSEL R49, R49, -INF , !P5 ;  /* 0xff80000031317808 */ /* 0x004fe40006800000 */
[----:B------:R-:W-:Y:S01]  /*12750*/  FSEL R14, R14, -INF , !P6 ;  /* 0xff8000000e0e7808 */ /* 0x000fe20007000000 */
[----:B------:R-:W2:Y:S01]  /*12760*/  MUFU.TANH R60, R60 ;  /* 0x0000003c003c7308 */ /* 0x000ea20000002400 */
[C---:B------:R-:W-:Y:S02]  /*12770*/  ISETP.GE.AND P6, PT, R4.reuse, R103, PT ;  /* 0x000000670400720c */ /* 0x040fe40003fc6270 */
[----:B------:R-:W-:Y:S02]  /*12780*/  ISETP.GE.AND P5, PT, R4, R105, PT ;  /* 0x000000690400720c */ /* 0x000fe40003fa6270 */
[----:B------:R-:W-:-:S02]  /*12790*/  FSEL R4, R61, -INF , !P1 ;  /* 0xff8000003d047808 */ /* 0x000fc40004800000 */
[----:B------:R-:W-:Y:S01]  /*127a0*/  FSEL R44, R67, -INF , !P3 ;  /* 0xff800000432c7808 */ /* 0x000fe20005800000 */
[----:B------:R-:W1:Y:S01]  /*127b0*/  MUFU.TANH R206, R43 ;  /* 0x0000002b00ce7308 */ /* 0x000e620000002400 */
[C---:B------:R-:W-:Y:S01]  /*127c0*/  ISETP.GE.AND P3, PT, R18.reuse, R103, PT ;  /* 0x000000671200720c */ /* 0x040fe20003f66270 */
[----:B------:R-:W-:Y:S01]  /*127d0*/  FMUL.FTZ R67, R113, c[0x0][0x2ec] ;  /* 0x0000bb0071437a20 */ /* 0x000fe20000410000 */
[----:B------:R-:W-:Y:S02]  /*127e0*/  ISETP.GE.AND P1, PT, R18, R105, PT ;  /* 0x000000691200720c */ /* 0x000fe40003f26270 */
[C---:B------:R-:W-:Y:S02]  /*127f0*/  IADD3 R20, R16.reuse, 0x31, RZ ;  /* 0x0000003110147810 */ /* 0x040fe40007ffe0ff */
[----:B------:R-:W-:Y:S01]  /*12800*/  IADD3 R18, R16, 0x39, RZ ;  /* 0x0000003910127810 */ /* 0x000fe20007ffe0ff */
[----:B------:R-:W2:Y:S01]  /*12810*/  MUFU.TANH R196, R33 ;  /* 0x0000002100c47308 */ /* 0x000ea20000002400 */
[----:B----4-:R-:W-:-:S02]  /*12820*/  FSEL R46, R57, -INF , !P6 ;  /* 0xff800000392e7808 */ /* 0x010fc40007000000 */
[----:B------:R-:W-:Y:S02]  /*12830*/  FSEL R232, R232, -INF , !P5 ;  /* 0xff800000e8e87808 */ /* 0x000fe40006800000 */
[----:B---3--:R-:W-:Y:S02]  /*12840*/  FSEL R230, R230, -INF , !P4 ;  /* 0xff800000e6e67808 */ /* 0x008fe40006000000 */
[----:B------:R-:W-:Y:S01]  /*12850*/  ISETP.GE.AND P6, PT, R20, R105, PT ;  /* 0x000000691400720c */ /* 0x000fe20003fc6270 */
[----:B------:R-:W3:Y:S01]  /*12860*/  MUFU.TANH R226, R55 ;  /* 0x0000003700e27308 */ /* 0x000ee20000002400 */
[C---:B------:R-:W-:Y:S02]  /*12870*/  ISETP.GE.AND P5, PT, R18.reuse, R103, PT ;  /* 0x000000671200720c */ /* 0x040fe40003fa6270 */
[----:B------:R-:W-:Y:S02]  /*12880*/  ISETP.GE.AND P4, PT, R18, R105, PT ;  /* 0x000000691200720c */ /* 0x000fe40003f86270 */
[----:B------:R-:W-:-:S02]  /*12890*/  IADD3 R18, R16, 0x49, RZ ;  /* 0x0000004910127810 */ /* 0x000fc40007ffe0ff */
[----:B-1----:R-:W-:Y:S01]  /*128a0*/  FSEL R224, R224, -INF , !P1 ;  /* 0xff800000e0e07808 */ /* 0x002fe20004800000 */
[----:B------:R-:W1:Y:S01]  /*128b0*/  MUFU.TANH R148, R25 ;  /* 0x0000001900947308 */ /* 0x000e620000002400 */
[----:B-----5:R-:W-:Y:S02]  /*128c0*/  FSEL R208, R208, -INF , !P6 ;  /* 0xff800000d0d07808 */ /* 0x020fe40007000000 */
[----:B--2---:R-:W-:Y:S02]  /*128d0*/  FSEL R60, R60, -INF , !P0 ;  /* 0xff8000003c3c7808 */ /* 0x004fe40004000000 */
[C---:B------:R-:W-:Y:S02]  /*128e0*/  ISETP.GE.AND P6, PT, R18.reuse, R103, PT ;  /* 0x000000671200720c */ /* 0x040fe40003fc6270 */
[----:B------:R-:W-:Y:S01]  /*128f0*/  ISETP.GE.AND P1, PT, R18, R105, PT ;  /* 0x000000691200720c */ /* 0x000fe20003f26270 */
[----:B------:R-:W2:Y:S01]  /*12900*/  MUFU.TANH R212, R41 ;  /* 0x0000002900d47308 */ /* 0x000ea20000002400 */
[----:B------:R-:W-:-:S02]  /*12910*/  ISETP.GE.AND P0, PT, R20, R103, PT ;  /* 0x000000671400720c */ /* 0x000fc40003f06270 */
[C---:B------:R-:W-:Y:S02]  /*12920*/  IADD3 R18, R16.reuse, 0x59, RZ ;  /* 0x0000005910127810 */ /* 0x040fe40007ffe0ff */
[----:B------:R-:W-:Y:S02]  /*12930*/  IADD3 R20, R16, 0x41, RZ ;  /* 0x0000004110147810 */ /* 0x000fe40007ffe0ff */
[----:B------:R-:W-:Y:S01]  /*12940*/  FSEL R206, R206, -INF , !P4 ;  /* 0xff800000cece7808 */ /* 0x000fe20006000000 */
[----:B------:R-:W4:Y:S01]  /*12950*/  MUFU.TANH R198, R37 ;  /* 0x0000002500c67308 */ /* 0x000f220000002400 */
[----:B------:R-:W-:Y:S02]  /*12960*/  FSEL R196, R196, -INF , !P6 ;  /* 0xff800000c4c47808 */ /* 0x000fe40007000000 */
[----:B---3--:R-:W-:Y:S02]  /*12970*/  FSEL R226, R226, -INF , !P2 ;  /* 0xff800000e2e27808 */ /* 0x008fe40005000000 */
[----:B------:R-:W-:-:S02]  /*12980*/  FSEL R228, R228, -INF , !P3 ;  /* 0xff800000e4e47808 */ /* 0x000fc40005800000 */
[C---:B------:R-:W-:Y:S01]  /*12990*/  ISETP.GE.AND P4, PT, R18.reuse, R103, PT ;  /* 0x000000671200720c */ /* 0x040fe20003f86270 */
[----:B------:R-:W3:Y:S01]  /*129a0*/  MUFU.TANH R112, R19 ;  /* 0x0000001300707308 */ /* 0x000ee20000002400 */
[----:B------:R-:W-:Y:S02]  /*129b0*/  ISETP.GE.AND P6, PT, R18, R105, PT ;  /* 0x000000691200720c */ /* 0x000fe40003fc6270 */
[C---:B------:R-:W-:Y:S02]  /*129c0*/  ISETP.GE.AND P3, PT, R20.reuse, R103, PT ;  /* 0x000000671400720c */ /* 0x040fe40003f66270 */
[----:B------:R-:W-:Y:S02]  /*129d0*/  ISETP.GE.AND P2, PT, R20, R105, PT ;  /* 0x000000691400720c */ /* 0x000fe40003f46270 */
[C---:B------:R-:W-:Y:S01]  /*129e0*/  IADD3 R18, R16.reuse, 0x69, RZ ;  /* 0x0000006910127810 */ /* 0x040fe20007ffe0ff */
[----:B------:R-:W5:Y:S01]  /*129f0*/  MUFU.TANH R186, R35 ;  /* 0x0000002300ba7308 */ /* 0x000f620000002400 */
[----:B------:R-:W-:-:S02]  /*12a00*/  IADD3 R20, R16, 0x51, RZ ;  /* 0x0000005110147810 */ /* 0x000fc40007ffe0ff */
[----:B-1----:R-:W-:Y:S02]  /*12a10*/  FSEL R148, R148, -INF , !P4 ;  /* 0xff80000094947808 */ /* 0x002fe40006000000 */
[----:B--2---:R-:W-:Y:S02]  /*12a20*/  FSEL R212, R212, -INF , !P5 ;  /* 0xff800000d4d47808 */ /* 0x004fe40006800000 */
[----:B----4-:R-:W-:Y:S01]  /*12a30*/  FSEL R198, R198, -INF , !P3 ;  /* 0xff800000c6c67808 */ /* 0x010fe20005800000 */
[----:B------:R-:W1:Y:S01]  /*12a40*/  MUFU.TANH R146, R31 ;  /* 0x0000001f00927308 */ /* 0x000e620000002400 */
[----:B------:R-:W-:Y:S02]  /*12a50*/  ISETP.GE.AND P4, PT, R18, R105, PT ;  /* 0x000000691200720c */ /* 0x000fe40003f86270 */
[C---:B------:R-:W-:Y:S02]  /*12a60*/  ISETP.GE.AND P5, PT, R20.reuse, R103, PT ;  /* 0x000000671400720c */ /* 0x040fe40003fa6270 */
[----:B------:R-:W-:-:S02]  /*12a70*/  ISETP.GE.AND P3, PT, R20, R105, PT ;  /* 0x000000691400720c */ /* 0x000fc40003f66270 */
[----:B------:R-:W-:Y:S01]  /*12a80*/  IADD3 R20, R16, 0x61, RZ ;  /* 0x0000006110147810 */ /* 0x000fe20007ffe0ff */
[----:B------:R-:W2:Y:S01]  /*12a90*/  MUFU.TANH R194, R39 ;  /* 0x0000002700c27308 */ /* 0x000ea20000002400 */
[----:B---3--:R-:W-:Y:S02]  /*12aa0*/  FSEL R112, R112, -INF , !P4 ;  /* 0xff80000070707808 */ /* 0x008fe40006000000 */
[----:B-----5:R-:W-:Y:S02]  /*12ab0*/  FSEL R186, R186, -INF , !P1 ;  /* 0xff800000baba7808 */ /* 0x020fe40004800000 */
[----:B------:R-:W-:Y:S02]  /*12ac0*/  ISETP.GT.AND P4, PT, R184, R171, PT ;  /* 0x000000abb800720c */ /* 0x000fe40003f84270 */
[----:B------:R-:W-:Y:S01]  /*12ad0*/  ISETP.GE.AND P1, PT, R20, R105, PT ;  /* 0x000000691400720c */ /* 0x000fe20003f26270 */
[----:B------:R-:W3:Y:S01]  /*12ae0*/  MUFU.TANH R150, R29 ;  /* 0x0000001d00967308 */ /* 0x000ee20000002400 */
[----:B-1----:R-:W-:-:S02]  /*12af0*/  FSEL R146, R146, -INF , !P3 ;  /* 0xff80000092927808 */ /* 0x002fc40005800000 */
[----:B------:R-:W-:Y:S02]  /*12b00*/  ISETP.GE.AND P3, PT, R18, R103, PT ;  /* 0x000000671200720c */ /* 0x000fe40003f66270 */
[----:B------:R-:W-:-:S03]  /*12b10*/  IADD3 R18, R16, 0x71, RZ ;  /* 0x0000007110127810 */ /* 0x000fc60007ffe0ff */
[----:B------:R-:W1:Y:S01]  /*12b20*/  MUFU.TANH R144, R27 ;  /* 0x0000001b00907308 */ /* 0x000e620000002400 */
[----:B--2---:R-:W-:Y:S02]  /*12b30*/  FSEL R194, R194, -INF , !P2 ;  /* 0xff800000c2c27808 */ /* 0x004fe40005000000 */
[----:B------:R-:W-:Y:S02]  /*12b40*/  ISETP.GE.AND P2, PT, R20, R103, PT ;  /* 0x000000671400720c */ /* 0x000fe40003f46270 */
[----:B------:R-:W-:-:S03]  /*12b50*/  @P4 LOP3.LUT R178, R178, 0x1, RZ, 0xfc, !PT ;  /* 0x00000001b2b24812 */ /* 0x000fc600078efcff */
[----:B------:R-:W2:Y:S01]  /*12b60*/  MUFU.TANH R118, R23 ;  /* 0x0000001700767308 */ /* 0x000ea20000002400 */
[----:B---3--:R-:W-:Y:S02]  /*12b70*/  FSEL R150, R150, -INF , !P5 ;  /* 0xff80000096967808 */ /* 0x008fe40006800000 */
[----:B------:R-:W-:-:S05]  /*12b80*/  ISETP.GE.AND P5, PT, R16, R105, PT ;  /* 0x000000691000720c */ /* 0x000fca0003fa6270 */
[----:B------:R-:W3:Y:S01]  /*12b90*/  MUFU.TANH R124, R21 ;  /* 0x00000015007c7308 */ /* 0x000ee20000002400 */
[----:B-1----:R-:W-:Y:S02]  /*12ba0*/  FSEL R144, R144, -INF , !P6 ;  /* 0xff80000090907808 */ /* 0x002fe40007000000 */
[C---:B------:R-:W-:Y:S02]  /*12bb0*/  ISETP.GE.AND P6, PT, R16.reuse, R103, PT ;  /* 0x000000671000720c */ /* 0x040fe40003fc6270 */
[----:B------:R-:W-:-:S03]  /*12bc0*/  IADD3 R16, R16, 0x79, RZ ;  /* 0x0000007910107810 */ /* 0x000fc60007ffe0ff */
[----:B------:R-:W1:Y:S01]  /*12bd0*/  MUFU.TANH R122, R17 ;  /* 0x00000011007a7308 */ /* 0x000e620000002400 */
[----:B--2---:R-:W-:Y:S02]  /*12be0*/  FSEL R118, R118, -INF , !P1 ;  /* 0xff80000076767808 */ /* 0x004fe40004800000 */
[----:B------:R-:W-:-:S05]  /*12bf0*/  ISETP.GE.AND P1, PT, R18, R103, PT ;  /* 0x000000671200720c */ /* 0x000fca0003f26270 */
[----:B------:R-:W2:Y:S01]  /*12c00*/  MUFU.TANH R66, R66 ;  /* 0x0000004200427308 */ /* 0x000ea20000002400 */
[----:B---3--:R-:W-:Y:S02]  /*12c10*/  FSEL R124, R124, -INF , !P2 ;  /* 0xff8000007c7c7808 */ /* 0x008fe40005000000 */
[----:B------:R-:W-:-:S05]  /*12c20*/  ISETP.GE.AND P2, PT, R18, R105, PT ;  /* 0x000000691200720c */ /* 0x000fca0003f46270 */
[----:B------:R-:W3:Y:S01]  /*12c30*/  MUFU.TANH R214, R45 ;  /* 0x0000002d00d67308 */ /* 0x000ee20000002400 */
[----:B-1----:R-:W-:Y:S02]  /*12c40*/  FSEL R122, R122, -INF , !P3 ;  /* 0xff8000007a7a7808 */ /* 0x002fe40005800000 */
[----:B------:R-:W-:-:S05]  /*12c50*/  ISETP.GE.AND P3, PT, R16, R103, PT ;  /* 0x000000671000720c */ /* 0x000fca0003f66270 */
[----:B------:R-:W1:Y:S01]  /*12c60*/  MUFU.TANH R12, R12 ;  /* 0x0000000c000c7308 */ /* 0x000e620000002400 */
[----:B--2---:R-:W-:Y:S01]  /*12c70*/  FSEL R66, R66, -INF , !P1 ;  /* 0xff80000042427808 */ /* 0x004fe20004800000 */
[----:B------:R-:W-:Y:S01]  /*12c80*/  BAR.SYNC.DEFER_BLOCKING 0x0 ;  /* 0x0000000000007b1d */ /* 0x000fe20000010000 */
[----:B------:R-:W-:-:S05]  /*12c90*/  ISETP.GE.AND P1, PT, R16, R105, PT ;  /* 0x000000691000720c */ /* 0x000fca0003f26270 */
[----:B------:R-:W2:Y:S01]  /*12ca0*/  MUFU.TANH R13, R13 ;  /* 0x0000000d000d7308 */ /* 0x000ea20000002400 */
[----:B---3--:R-:W-:Y:S02]  /*12cb0*/  FSEL R214, R214, -INF , !P0 ;  /* 0xff800000d6d67808 */ /* 0x008fe40004000000 */
[----:B------:R-:W-:-:S05]  /*12cc0*/  ISETP.NE.AND P0, PT, R3, RZ, PT ;  /* 0x000000ff0300720c */ /* 0x000fca0003f05270 */
[----:B------:R-:W3:Y:S01]  /*12cd0*/  MUFU.TANH R58, R58 ;  /* 0x0000003a003a7308 */ /* 0x000ee20000002400 */
[----:B-1----:R-:W-:-:S07]  /*12ce0*/  FSEL R12, R12, -INF , !P6 ;  /* 0xff8000000c0c7808 */ /* 0x002fce0007000000 */
[----:B------:R-:W1:Y:S01]  /*12cf0*/  MUFU.TANH R67, R67 ;  /* 0x0000004300437308 */ /* 0x000e620000002400 */
[----:B--2---:R-:W-:-:S07]  /*12d00*/  FSEL R13, R13, -INF , !P5 ;  /* 0xff8000000d0d7808 */ /* 0x004fce0006800000 */
[----:B------:R-:W2:Y:S01]  /*12d10*/  MUFU.TANH R50, R50 ;  /* 0x0000003200327308 */ /* 0x000ea20000002400 */
[----:B---3--:R-:W-:Y:S02]  /*12d20*/  FSEL R58, R58, -INF , !P2 ;  /* 0xff8000003a3a7808 */ /* 0x008fe40005000000 */
[----:B-1----:R-:W-:Y:S02]  /*12d30*/  FSEL R67, R67, -INF , !P3 ;  /* 0xff80000043437808 */ /* 0x002fe40005800000 */
[----:B--2---:R-:W-:Y:S01]  /*12d40*/  FSEL R50, R50, -INF , !P1 ;  /* 0xff80000032327808 */ /* 0x004fe20004800000 */
[----:B------:R-:W-:Y:S05]  /*12d50*/  @!P4 BRA `(.L_x_6091) ;  /* 0x000009d00000c947 */ /* 0x000fea0003800000 */
[----:B------:R-:W-:-:S13]  /*12d60*/  LOP3.LUT P4, RZ, R178, 0x8, RZ, 0xc0, !PT ;  /* 0x00000008b2ff7812 */ /* 0x000fda000788c0ff */
[----:B------:R-:W-:Y:S05]  /*12d70*/  @!P4 BRA `(.L_x_6092) ;  /* 0x000003a00000c947 */ /* 0x000fea0003800000 */
[----:B------:R-:W-:Y:S01]  /*12d80*/  IABS R5, c[0x0][0x2d0] ;  /* 0x0000b40000057a13 */ /* 0x000fe20000000000 */
[----:B------:R-:W-:Y:S01]  /*12d90*/  IMAD.MOV.U32 R16, RZ, RZ, RZ ;  /* 0x000000ffff107224 */ /* 0x000fe200078e00ff */
[C---:B------:R-:W-:Y:S02]  /*12da0*/  IADD3 R7, R8.reuse, -0x80, RZ ;  /* 0xffffff8008077810 */ /* 0x040fe40007ffe0ff */
[----:B------:R-:W1:Y:S01]  /*12db0*/  I2F.RP R9, R5 ;  /* 0x0000000500097306 */ /* 0x000e620000209400 */
[----:B------:R-:W-:Y:S02]  /*12dc0*/  IABS R20, R8 ;  /* 0x0000000800147213 */ /* 0x000fe40000000000 */
[----:B------:R-:W-:-:S04]  /*12dd0*/  LOP3.LUT R8, R8, c[0x0][0x2d0], RZ, 0x3c, !PT ;  /* 0x0000b40008087a12 */ /* 0x000fc800078e3cff */
[----:B------:R-:W-:Y:S01]  /*12de0*/  ISETP.GE.AND P3, PT, R8, RZ, PT ;  /* 0x000000ff0800720c */ /* 0x000fe20003f66270 */
[----:B-1----:R-:W1:Y:S02]  /*12df0*/  MUFU.RCP R17, R9 ;  /* 0x0000000900117308 */ /* 0x002e640000001000 */
[----:B-1----:R-:W-:-:S06]  /*12e00*/  IADD3 R17, R17, 0xffffffe, RZ ;  /* 0x0ffffffe11117810 */ /* 0x002fcc0007ffe0ff */
[----:B------:R-:W1:Y:S02]  /*12e10*/  F2I.FTZ.U32.TRUNC.NTZ R17, R17 ;  /* 0x0000001100117305 */ /* 0x000e64000021f000 */
[----:B-1----:R-:W-:-:S04]  /*12e20*/  IMAD.MOV R3, RZ, RZ, -R17 ;  /* 0x000000ffff037224 */ /* 0x002fc800078e0a11 */
[----:B------:R-:W-:-:S04]  /*12e30*/  IMAD R3, R3, R5, RZ ;  /* 0x0000000503037224 */ /* 0x000fc800078e02ff */
[----:B------:R-:W-:Y:S01]  /*12e40*/  IMAD.HI.U32 R3, R17, R3, R16 ;  /* 0x0000000311037227 */ /* 0x000fe200078e0010 */
[----:B------:R-:W-:Y:S02]  /*12e50*/  IABS R16, R7 ;  /* 0x0000000700107213 */ /* 0x000fe40000000000 */
[----:B------:R-:W-:-:S03]  /*12e60*/  LOP3.LUT R7, R7, c[0x0][0x2d0], RZ, 0x3c, !PT ;  /* 0x0000b40007077a12 */ /* 0x000fc600078e3cff */
        /* <DEDUP_REMOVED lines=18> */
[----:B------:R-:W-:-:S03]  /*12f90*/  @P5 IADD3 R3, R3, 0x1, RZ ;  /* 0x0000000103035810 */ /* 0x000fc60007ffe0ff */
[----:B------:R-:W-:Y:S01]  /*12fa0*/  @!P3 IMAD.MOV R9, RZ, RZ, -R9 ;  /* 0x000000ffff09b224 */ /* 0x000fe200078e0a09 */
[----:B------:R-:W-:-:S04]  /*12fb0*/  MOV R8, R3 ;  /* 0x0000000300087202 */ /* 0x000fc80000000f00 */
[----:B------:R-:W-:Y:S01]  /*12fc0*/  SEL R3, R5, R9, !P2 ;  /* 0x0000000905037207 */ /* 0x000fe20005000000 */
[----:B------:R-:W-:-:S04]  /*12fd0*/  @!P1 IMAD.MOV R8, RZ, RZ, -R8 ;  /* 0x000000ffff089224 */ /* 0x000fc800078e0a08 */
[----:B------:R-:W-:Y:S01]  /*12fe0*/  IMAD.WIDE R20, R3, 0x4, R180 ;  /* 0x0000000403147825 */ /* 0x000fe200078e02b4 */
[----:B------:R-:W-:-:S04]  /*12ff0*/  SEL R5, R5, R8, !P2 ;  /* 0x0000000805057207 */ /* 0x000fc80005000000 */
[----:B------:R-:W2:Y:S01]  /*13000*/  LDG.E R16, [R20.64] ;  /* 0x0000000614107981 */ /* 0x000ea2000c1e1900 */
        /* <DEDUP_REMOVED lines=17> */
.L_x_6092:
[----:B------:R-:W-:-:S05]  /*13120*/  IMAD.MOV.U32 R16, RZ, RZ, c[0x0][0x198] ;  /* 0x00006600ff107624 */ /* 0x000fca00078e00ff */
[----:B------:R-:W-:-:S04]  /*13130*/  LEA R16, -R16, RZ, 0x7 ;  /* 0x000000ff10107211 */ /* 0x000fc800078e39ff */
[----:B------:R-:W-:-:S03]  /*13140*/  SHF.R.S32.HI R5, RZ, 0x1f, R16 ;  /* 0x0000001fff057819 */ /* 0x000fc60000011410 */
.L_x_6093:
        /* <DEDUP_REMOVED lines=90> */
.L_x_6095:
[----:B------:R-:W-:Y:S05]  /*136f0*/  BSYNC B0 ;  /* 0x0000000000007941 */ /* 0x000fea0003800000 */
.L_x_6094:
[----:B------:R-:W0:Y:S01]  /*13700*/  LDGDEPBAR ;  /* 0x00000000000079af */ /* 0x000e220000000000 */
[----:B------:R-:W-:-:S04]  /*13710*/  LEA R182, P0, R16, R182, 0x1 ;  /* 0x000000b610b67211 */ /* 0x000fc800078008ff */
[----:B------:R-:W-:Y:S02]  /*13720*/  LEA.HI.X R183, R16, R183, R5, 0x1, P0 ;  /* 0x000000b710b77211 */ /* 0x000fe400000f0c05 */
.L_x_6091:
        /* <DEDUP_REMOVED lines=71> */
[----:B------:R-:W2:Y:S04]  /*13ba0*/  SHFL.BFLY PT, R48, R5, 0x1, 0x1f ;  /* 0x0c201f0005307f89 */ /* 0x000ea800000e0000 */
[----:B------:R-:W-:Y:S01]  /*13bb0*/  LDSM.16.MT88.4 R16, [R162+0x6000] ;  /* 0x00600000a210783b */ /* 0x000fe20000004200 */
[----:B-1----:R-:W-:-:S04]  /*13bc0*/  FMNMX.FTZ R3, R8, R3, !PT ;  /* 0x0000000308037209 */ /* 0x002fc80007810000 */
[C---:B------:R-:W-:Y:S01]  /*13bd0*/  FSETP.NEU.FTZ.AND P0, PT, R3.reuse, -INF , PT ;  /* 0xff8000000300780b */ /* 0x040fe20003f1d000 */
[----:B------:R-:W-:Y:S01]  /*13be0*/  FMUL.FTZ R51, R3, c[0x0][0x23c] ;  /* 0x00008f0003337a20 */ /* 0x000fe20000410000 */
[----:B--2---:R-:W-:Y:S02]  /*13bf0*/  FMNMX.FTZ R48, R5, R48, !PT ;  /* 0x0000003005307209 */ /* 0x004fe40007810000 */
[----:B------:R-:W-:Y:S02]  /*13c00*/  FSEL R5, R3, RZ, P0 ;  /* 0x000000ff03057208 */ /* 0x000fe40000000000 */
[----:B------:R-:W-:Y:S01]  /*13c10*/  FSEL R51, R51, RZ, P0 ;  /* 0x000000ff33337208 */ /* 0x000fe20000000000 */
[C---:B------:R-:W-:Y:S01]  /*13c20*/  FMUL.FTZ R105, R48.reuse, c[0x0][0x23c] ;  /* 0x00008f0030697a20 */ /* 0x040fe20000410000 */
[----:B------:R-:W-:Y:S01]  /*13c30*/  FSETP.NEU.FTZ.AND P1, PT, R48, -INF , PT ;  /* 0xff8000003000780b */ /* 0x000fe20003f3d000 */
[----:B------:R-:W-:Y:S02]  /*13c40*/  FADD.FTZ R0, R0, -R5 ;  /* 0x8000000500007221 */ /* 0x000fe40000010000 */
[----:B------:R-:W-:Y:S01]  /*13c50*/  FFMA.FTZ R59, R10, c[0x0][0x23c], -R51 ;  /* 0x00008f000a3b7a23 */ /* 0x000fe20000010833 */
[----:B------:R-:W-:Y:S01]  /*13c60*/  FSEL R123, R48, RZ, P1 ;  /* 0x000000ff307b7208 */ /* 0x000fe20000800000 */
[----:B------:R-:W1:Y:S01]  /*13c70*/  LDSM.16.MT88.4 R8, [R164+0x6000] ;  /* 0x00600000a408783b */ /* 0x000e620000004200 */
[----:B------:R-:W-:Y:S01]  /*13c80*/  FSEL R105, R105, RZ, P1 ;  /* 0x000000ff69697208 */ /* 0x000fe20000800000 */
[----:B------:R-:W-:-:S02]  /*13c90*/  FMUL.FTZ R121, R0, c[0x0][0x23c] ;  /* 0x00008f0000797a20 */ /* 0x000fc40000410000 */
[----:B------:R-:W-:Y:S01]  /*13ca0*/  FADD.FTZ R123, R2, -R123 ;  /* 0x8000007b027b7221 */ /* 0x000fe20000010000 */
[----:B------:R-:W-:Y:S01]  /*13cb0*/  MUFU.EX2 R59, R59 ;  /* 0x0000003b003b7308 */ /* 0x000fe20000000800 */
[--C-:B------:R-:W-:Y:S02]  /*13cc0*/  FFMA.FTZ R119, R12, c[0x0][0x23c], -R105.reuse ;  /* 0x00008f000c777a23 */ /* 0x100fe40000010869 */
[--C-:B------:R-:W-:Y:S02]  /*13cd0*/  FFMA.FTZ R109, R60, c[0x0][0x23c], -R105.reuse ;  /* 0x00008f003c6d7a23 */ /* 0x100fe40000010869 */
[--C-:B------:R-:W-:Y:S01]  /*13ce0*/  FFMA.FTZ R108, R32, c[0x0][0x23c], -R105.reuse ;  /* 0x00008f00206c7a23 */ /* 0x100fe20000010869 */
[----:B------:R-:W-:Y:S01]  /*13cf0*/  LDSM.16.MT88.4 R60, [R164+0x6800] ;  /* 0x00680000a43c783b */ /* 0x000fe20000004200 */
[----:B------:R-:W-:Y:S01]  /*13d00*/  FFMA.FTZ R57, R6, c[0x0][0x23c], -R105 ;  /* 0x00008f0006397a23 */ /* 0x000fe20000010869 */
[----:B------:R-:W-:Y:S01]  /*13d10*/  MUFU.EX2 R119, R119 ;  /* 0x0000007700777308 */ /* 0x000fe20000000800 */
[----:B------:R-:W-:-:S02]  /*13d20*/  FFMA.FTZ R134, R13, c[0x0][0x23c], -R51 ;  /* 0x00008f000d867a23 */ /* 0x000fc40000010833 */
[--C-:B------:R-:W-:Y:S02]  /*13d30*/  FFMA.FTZ R103, R14, c[0x0][0x23c], -R51.reuse ;  /* 0x00008f000e677a23 */ /* 0x100fe40000010833 */
[----:B------:R-:W-:Y:S02]  /*13d40*/  FMUL.FTZ R123, R123, c[0x0][0x23c] ;  /* 0x00008f007b7b7a20 */ /* 0x000fe40000410000 */
[----:B------:R-:W-:Y:S01]  /*13d50*/  FFMA.FTZ R0, R4, c[0x0][0x23c], -R51 ;  /* 0x00008f0004007a23 */ /* 0x000fe20000010833 */
[----:B------:R-:W2:Y:S01]  /*13d60*/  MUFU.EX2 R109, R109 ;  /* 0x0000006d006d7308 */ /* 0x000ea20000000800 */
[----:B------:R-:W-:Y:S02]  /*13d70*/  FFMA.FTZ R126, R46, c[0x0][0x23c], -R105 ;  /* 0x00008f002e7e7a23 */ /* 0x000fe40000010869 */
[----:B------:R-:W-:Y:S02]  /*13d80*/  FFMA.FTZ R132, R44, c[0x0][0x23c], -R51 ;  /* 0x00008f002c847a23 */ /* 0x000fe40000010833 */
[----:B------:R-:W3:Y:S01]  /*13d90*/  LDSM.16.MT88.4 R44, [R161+0x6800] ;  /* 0x00680000a12c783b */ /* 0x000ee20000004200 */
[----:B------:R-:W-:-:S02]  /*13da0*/  FFMA.FTZ R111, R30, c[0x0][0x23c], -R105 ;  /* 0x00008f001e6f7a23 */ /* 0x000fc40000010869 */
[----:B------:R-:W-:Y:S01]  /*13db0*/  MUFU.EX2 R108, R108 ;  /* 0x0000006c006c7308 */ /* 0x000fe20000000800 */
[--C-:B------:R-:W-:Y:S02]  /*13dc0*/  FFMA.FTZ R2, R52, c[0x0][0x23c], -R105.reuse ;  /* 0x00008f0034027a23 */ /* 0x100fe40000010869 */
[----:B------:R-:W-:Y:S01]  /*13dd0*/  FFMA.FTZ R113, R28, c[0x0][0x23c], -R105 ;  /* 0x00008f001c717a23 */ /* 0x000fe20000010869 */
[----:B------:R-:W4:Y:S01]  /*13de0*/  LDSM.16.MT88.4 R52, [R162+0x6800] ;  /* 0x00680000a234783b */ /* 0x000f220000004200 */
[--C-:B------:R-:W-:Y:S02]  /*13df0*/  FFMA.FTZ R117, R42, c[0x0][0x23c], -R51.reuse ;  /* 0x00008f002a757a23 */ /* 0x100fe40000010833 */
[--C-:B------:R-:W-:Y:S01]  /*13e00*/  FFMA.FTZ R130, R40, c[0x0][0x23c], -R51.reuse ;  /* 0x00008f0028827a23 */ /* 0x100fe20000010833 */
[----:B------:R-:W5:Y:S01]  /*13e10*/  MUFU.EX2 R57, R57 ;  /* 0x0000003900397308 */ /* 0x000f620000000800 */
[----:B--2---:R-:W-:Y:S01]  /*13e20*/  F2FP.PACK_AB R32, R109, R119 ;  /* 0x000000776d20723e */ /* 0x004fe200000000ff */
[----:B------:R-:W-:-:S02]  /*13e30*/  FFMA.FTZ R115, R232, c[0x0][0x23c], -R51 ;  /* 0x00008f00e8737a23 */ /* 0x000fc40000010833 */
[--C-:B------:R-:W-:Y:S02]  /*13e40*/  FFMA.FTZ R192, R192, c[0x0][0x23c], -R105.reuse ;  /* 0x00008f00c0c07a23 */ /* 0x100fe40000010869 */
[----:B------:R-:W-:Y:S02]  /*13e50*/  FFMA.FTZ R124, R124, c[0x0][0x23c], -R105 ;  /* 0x00008f007c7c7a23 */ /* 0x000fe40000010869 */
[----:B------:R-:W-:Y:S01]  /*13e60*/  MUFU.EX2 R134, R134 ;  /* 0x0000008600867308 */ /* 0x000fe20000000800 */
[--C-:B------:R-:W-:Y:S02]  /*13e70*/  FFMA.FTZ R114, R114, c[0x0][0x23c], -R51.reuse ;  /* 0x00008f0072727a23 */ /* 0x100fe40000010833 */
[----:B------:R-:W-:Y:S02]  /*13e80*/  FFMA.FTZ R118, R118, c[0x0][0x23c], -R51 ;  /* 0x00008f0076767a23 */ /* 0x000fe40000010833 */
[--C-:B------:R-:W-:Y:S02]  /*13e90*/  FFMA.FTZ R64, R64, c[0x0][0x23c], -R105.reuse ;  /* 0x00008f0040407a23 */ /* 0x100fe40000010869 */
[--C-:B------:R-:W-:Y:S01]  /*13ea0*/  FFMA.FTZ R65, R65, c[0x0][0x23c], -R105.reuse ;  /* 0x00008f0041417a23 */ /* 0x100fe20000010869 */
[----:B------:R-:W2:Y:S01]  /*13eb0*/  MUFU.EX2 R103, R103 ;  /* 0x0000006700677308 */ /* 0x000ea20000000800 */
[----:B-----5:R-:W-:Y:S01]  /*13ec0*/  F2FP.PACK_AB R34, R57, R108 ;  /* 0x0000006c3922723e */ /* 0x020fe200000000ff */
[----:B------:R-:W-:-:S02]  /*13ed0*/  FFMA.FTZ R66, R66, c[0x0][0x23c], -R105 ;  /* 0x00008f0042427a23 */ /* 0x000fc40000010869 */
[----:B------:R-:W-:-:S04]  /*13ee0*/  FFMA.FTZ R56, R56, c[0x0][0x23c], -R51 ;  /* 0x00008f0038387a23 */ /* 0x000fc80000010833 */
[----:B------:R-:W5:Y:S08]  /*13ef0*/  MUFU.EX2 R123, R123 ;  /* 0x0000007b007b7308 */ /* 0x000f700000000800 */
[----:B------:R-:W1:Y:S01]  /*13f00*/  MUFU.EX2 R121, R121 ;  /* 0x0000007900797308 */ /* 0x000e620000000800 */
[----:B--2---:R-:W-:-:S07]  /*13f10*/  F2FP.PACK_AB R33, R103, R134 ;  /* 0x000000866721723e */ /* 0x004fce00000000ff */
[----:B------:R-:W2:Y:S01]  /*13f20*/  MUFU.EX2 R0, R0 ;  /* 0x0000000000007308 */ /* 0x000ea20000000800 */
[-C--:B-----5:R-:W-:Y:S02]  /*13f30*/  FMUL.FTZ R20, R80, R123.reuse ;  /* 0x0000007b50147220 */ /* 0x0a0fe40000410000 */
[-C--:B------:R-:W-:Y:S02]  /*13f40*/  FMUL.FTZ R21, R81, R123.reuse ;  /* 0x0000007b51157220 */ /* 0x080fe40000410000 */
[-C--:B------:R-:W-:Y:S02]  /*13f50*/  FMUL.FTZ R76, R76, R123.reuse ;  /* 0x0000007b4c4c7220 */ /* 0x080fe40000410000 */
[----:B------:R-:W-:Y:S01]  /*13f60*/  FMUL.FTZ R77, R77, R123 ;  /* 0x0000007b4d4d7220 */ /* 0x000fe20000410000 */
[----:B------:R-:W-:Y:S01]  /*13f70*/  MUFU.EX2 R111, R111 ;  /* 0x0000006f006f7308 */ /* 0x000fe20000000800 */
[-C--:B-1----:R-:W-:Y:S02]  /*13f80*/  FMUL.FTZ R22, R82, R121.reuse ;  /* 0x0000007952167220 */ /* 0x082fe40000410000 */
[----:B------:R-:W-:-:S02]  /*13f90*/  FMUL.FTZ R23, R83, R121 ;  /* 0x0000007953177220 */ /* 0x000fc40000410000 */
[-C--:B------:R-:W-:Y:S02]  /*13fa0*/  FMUL.FTZ R78, R78, R121.reuse ;  /* 0x000000794e4e7220 */ /* 0x080fe40000410000 */
[----:B------:R-:W-:Y:S01]  /*13fb0*/  FMUL.FTZ R79, R79, R121 ;  /* 0x000000794f4f7220 */ /* 0x000fe20000410000 */
[----:B--2---:R-:W-:Y:S01]  /*13fc0*/  F2FP.PACK_AB R35, R0, R59 ;  /* 0x0000003b0023723e */ /* 0x004fe200000000ff */
[-C--:B------:R-:W-:Y:S01]  /*13fd0*/  FMUL.FTZ R4, R96, R123.reuse ;  /* 0x0000007b60047220 */ /* 0x080fe20000410000 */
[----:B------:R-:W1:Y:S01]  /*13fe0*/  MUFU.EX2 R2, R2 ;  /* 0x0000000200027308 */ /* 0x000e620000000800 */
[----:B------:R-:W-:Y:S02]  /*13ff0*/  FMUL.FTZ R5, R97, R123 ;  /* 0x0000007b61057220 */ /* 0x000fe40000410000 */
[-C--:B------:R-:W-:Y:S02]  /*14000*/  FMUL.FTZ R6, R98, R121.reuse ;  /* 0x0000007962067220 */ /* 0x080fe40000410000 */
[----:B------:R-:W-:Y:S01]  /*14010*/  FMUL.FTZ R7, R99, R121 ;  /* 0x0000007963077220 */ /* 0x000fe20000410000 */
[----:B------:R-:W-:Y:S01]  /*14020*/  HMMA.16816.F32 R20, R32, R24, R20 ;  /* 0x000000182014723c */ /* 0x000fe20000001814 */
[-C--:B------:R-:W-:Y:S01]  /*14030*/  FMUL.FTZ R12, R88, R123.reuse ;  /* 0x0000007b580c7220 */ /* 0x080fe20000410000 */
[----:B------:R-:W-:Y:S01]  /*14040*/  MUFU.EX2 R113, R113 ;  /* 0x0000007100717308 */ /* 0x000fe20000000800 */
[----:B------:R-:W-:-:S02]  /*14050*/  FMUL.FTZ R13, R89, R123 ;  /* 0x0000007b590d7220 */ /* 0x000fc40000410000 */
[-C--:B------:R-:W-:Y:S02]  /*14060*/  FMUL.FTZ R14, R90, R121.reuse ;  /* 0x000000795a0e7220 */ /* 0x080fe40000410000 */
[----:B------:R-:W-:Y:S01]  /*14070*/  FMUL.FTZ R15, R91, R121 ;  /* 0x000000795b0f7220 */ /* 0x000fe20000410000 */
[C---:B------:R-:W-:Y:S01]  /*14080*/  HMMA.16816.F32 R24, R32.reuse, R26, R76 ;  /* 0x0000001a2018723c */ /* 0x040fe2000000184c */
[-C--:B------:R-:W-:Y:S01]  /*14090*/  FMUL.FTZ R92, R92, R123.reuse ;  /* 0x0000007b5c5c7220 */ /* 0x080fe20000410000 */
[----:B------:R-:W2:Y:S01]  /*140a0*/  MUFU.EX2 R126, R126 ;  /* 0x0000007e007e7308 */ /* 0x000ea20000000800 */
[----:B------:R-:W-:Y:S01]  /*140b0*/  FMUL.FTZ R93, R93, R123 ;  /* 0x0000007b5d5d7220 */ /* 0x000fe20000410000 */
        /* <DEDUP_REMOVED lines=12> */
[----:B------:R-:W1:Y:S01]  /*14180*/  MUFU.EX2 R132, R132 ;  /* 0x0000008400847308 */ /* 0x000e620000000800 */
[----:B------:R-:W-:Y:S01]  /*14190*/  FMUL.FTZ R29, R73, R123 ;  /* 0x0000007b491d7220 */ /* 0x000fe20000410000 */
[----:B--2---:R-:W-:Y:S01]  /*141a0*/  F2FP.PACK_AB R42, R126, R113 ;  /* 0x000000717e2a723e */ /* 0x004fe200000000ff */
[-C--:B------:R-:W-:Y:S02]  /*141b0*/  FMUL.FTZ R30, R74, R121.reuse ;  /* 0x000000794a1e7220 */ /* 0x080fe40000410000 */
[----:B------:R-:W-:Y:S01]  /*141c0*/  FMUL.FTZ R31, R75, R121 ;  /* 0x000000794b1f7220 */ /* 0x000fe20000410000 */
[----:B------:R-:W-:Y:S01]  /*141d0*/  HMMA.16816.F32 R8, R32, R10, R92 ;  /* 0x0000000a2008723c */ /* 0x000fe2000000185c */
[-C--:B------:R-:W-:Y:S01]  /*141e0*/  FMUL.FTZ R68, R68, R123.reuse ;  /* 0x0000007b44447220 */ /* 0x080fe20000410000 */
[----:B------:R-:W-:Y:S01]  /*141f0*/  MUFU.EX2 R130, R130 ;  /* 0x0000008200827308 */ /* 0x000fe20000000800 */
[----:B------:R-:W-:Y:S01]  /*14200*/  FMUL.FTZ R69, R69, R123 ;  /* 0x0000007b45457220 */ /* 0x000fe20000410000 */
[----:B------:R-:W-:Y:S01]  /*14210*/  LDSM.16.MT88.4 R92, [R164+0x7800] ;  /* 0x00780000a45c783b */ /* 0x000fe20000004200 */
[----:B------:R-:W-:-:S02]  /*14220*/  FMUL.FTZ R70, R70, R121 ;  /* 0x0000007946467220 */ /* 0x000fc40000410000 */
[----:B------:R-:W-:Y:S01]  /*14230*/  FMUL.FTZ R71, R71, R121 ;  /* 0x0000007947477220 */ /* 0x000fe20000410000 */
[C---:B------:R-:W-:Y:S01]  /*14240*/  HMMA.16816.F32 R16, R32.reuse, R18, R84 ;  /* 0x000000122010723c */ /* 0x040fe20000001854 */
[----:B------:R-:W-:Y:S01]  /*14250*/  LDSM.16.MT88.4 R84, [R162+0x7800] ;  /* 0x00780000a254783b */ /* 0x000fe20000004200 */
[----:B------:R-:W2:Y:S01]  /*14260*/  MUFU.EX2 R115, R115 ;  /* 0x0000007300737308 */ /* 0x000ea20000000800 */
[----:B-1----:R-:W-:Y:S01]  /*14270*/  F2FP.PACK_AB R41, R132, R117 ;  /* 0x000000758429723e */ /* 0x002fe200000000ff */
[----:B------:R-:W-:Y:S02]  /*14280*/  FFMA.FTZ R190, R190, R123, R119 ;  /* 0x0000007bbebe7223 */ /* 0x000fe40000010077 */
[----:B------:R-:W-:Y:S02]  /*14290*/  FFMA.FTZ R134, R189, R121, R134 ;  /* 0x00000079bd867223 */ /* 0x000fe40000010086 */
[----:B------:R-:W-:Y:S01]  /*142a0*/  HMMA.16816.F32 R28, R32, R36, R28 ;  /* 0x00000024201c723c */ /* 0x000fe2000000181c */
[--C-:B------:R-:W-:Y:S01]  /*142b0*/  FFMA.FTZ R119, R116, c[0x0][0x23c], -R105.reuse ;  /* 0x00008f0074777a23 */ /* 0x100fe20000010869 */
[----:B------:R-:W-:Y:S01]  /*142c0*/  MUFU.EX2 R124, R124 ;  /* 0x0000007c007c7308 */ /* 0x000fe20000000800 */
[----:B------:R-:W-:-:S02]  /*142d0*/  FFMA.FTZ R116, R120, c[0x0][0x23c], -R105 ;  /* 0x00008f0078747a23 */ /* 0x000fc40000010869 */
[----:B------:R-:W-:Y:S02]  /*142e0*/  FFMA.FTZ R121, R122, c[0x0][0x23c], -R105 ;  /* 0x00008f007a797a23 */ /* 0x000fe40000010869 */
[----:B------:R-:W-:Y:S01]  /*142f0*/  FADD.FTZ R109, R109, R190 ;  /* 0x000000be6d6d7221 */ /* 0x000fe20000010000 */
[----:B------:R-:W-:Y:S01]  /*14300*/  HMMA.16816.F32 R32, R32, R38, R68 ;  /* 0x000000262020723c */ /* 0x000fe20000001844 */
[----:B------:R-:W1:Y:S01]  /*14310*/  LDSM.16.MT88.4 R36, [R160+0x6800] ;  /* 0x00680000a024783b */ /* 0x000e620000004200 */
[----:B--2---:R-:W-:Y:S01]  /*14320*/  F2FP.PACK_AB R43, R115, R130 ;  /* 0x00000082732b723e */ /* 0x004fe200000000ff */
[----:B------:R-:W-:Y:S01]  /*14330*/  MUFU.EX2 R119, R119 ;  /* 0x0000007700777308 */ /* 0x000fe20000000800 */
[----:B------:R-:W-:Y:S02]  /*14340*/  FADD.FTZ R134, R103, R134 ;  /* 0x0000008667867221 */ /* 0x000fe40000010000 */
[----:B------:R-:W-:Y:S02]  /*14350*/  FADD.FTZ R108, R108, R109 ;  /* 0x0000006d6c6c7221 */ /* 0x000fe40000010000 */
[----:B------:R-:W-:Y:S01]  /*14360*/  FADD.FTZ R59, R59, R134 ;  /* 0x000000863b3b7221 */ /* 0x000fe20000010000 */
[----:B---3--:R-:W-:Y:S01]  /*14370*/  HMMA.16816.F32 R20, R40, R44, R20 ;  /* 0x0000002c2814723c */ /* 0x008fe20000001814 */
[----:B------:R-:W-:Y:S01]  /*14380*/  FADD.FTZ R108, R57, R108 ;  /* 0x0000006c396c7221 */ /* 0x000fe20000010000 */
[----:B------:R-:W-:Y:S01]  /*14390*/  MUFU.EX2 R116, R116 ;  /* 0x0000007400747308 */ /* 0x000fe20000000800 */
[----:B------:R-:W-:-:S02]  /*143a0*/  FFMA.FTZ R190, R67, c[0x0][0x23c], -R105 ;  /* 0x00008f0043be7a23 */ /* 0x000fc40000010869 */
[----:B------:R-:W-:Y:S02]  /*143b0*/  FADD.FTZ R111, R111, R108 ;  /* 0x0000006c6f6f7221 */ /* 0x000fe40000010000 */
[----:B------:R-:W-:Y:S01]  /*143c0*/  FFMA.FTZ R57, R58, c[0x0][0x23c], -R51 ;  /* 0x00008f003a397a23 */ /* 0x000fe20000010833 */
[C---:B------:R-:W-:Y:S01]  /*143d0*/  HMMA.16816.F32 R24, R40.reuse, R46, R24 ;  /* 0x0000002e2818723c */ /* 0x040fe20000001818 */
[----:B------:R-:W2:Y:S01]  /*143e0*/  LDSM.16.MT88.4 R44, [R164+0x7000] ;  /* 0x00700000a42c783b */ /* 0x000ea20000004200 */
[----:B------:R-:W-:Y:S01]  /*143f0*/  MUFU.EX2 R121, R121 ;  /* 0x0000007900797308 */ /* 0x000fe20000000800 */
[----:B------:R-:W-:Y:S02]  /*14400*/  FADD.FTZ R2, R2, R111 ;  /* 0x0000006f02027221 */ /* 0x000fe40000010000 */
[--C-:B------:R-:W-:Y:S02]  /*14410*/  FFMA.FTZ R189, R50, c[0x0][0x23c], -R51.reuse ;  /* 0x00008f0032bd7a23 */ /* 0x100fe40000010833 */
[----:B------:R-:W-:Y:S01]  /*14420*/  FADD.FTZ R113, R113, R2 ;  /* 0x0000000271717221 */ /* 0x000fe20000010000 */
[----:B------:R-:W-:Y:S01]  /*14430*/  HMMA.16816.F32 R4, R40, R60, R4 ;  /* 0x0000003c2804723c */ /* 0x000fe20000001804 */
[----:B------:R-:W-:Y:S01]  /*14440*/  FFMA.FTZ R2, R49, c[0x0][0x23c], -R51 ;  /* 0x00008f0031027a23 */ /* 0x000fe20000010833 */
[----:B------:R-:W-:Y:S01]  /*14450*/  MUFU.EX2 R64, R64 ;  /* 0x0000004000407308 */ /* 0x000fe20000000800 */
[----:B------:R-:W-:-:S04]  /*14460*/  FADD.FTZ R126, R126, R113 ;  /* 0x000000717e7e7221 */ /* 0x000fc80000010000 */
[--C-:B------:R-:W-:Y:S01]  /*14470*/  FFMA.FTZ R61, R216, c[0x0][0x23c], -R51.reuse ;  /* 0x00008f00d83d7a23 */ /* 0x100fe20000010833 */
[C---:B------:R-:W-:Y:S01]  /*14480*/  HMMA.16816.F32 R8, R40.reuse, R62, R8 ;  /* 0x0000003e2808723c */ /* 0x040fe20000001808 */
[--C-:B------:R-:W-:Y:S01]  /*14490*/  FFMA.FTZ R60, R224, c[0x0][0x23c], -R51.reuse ;  /* 0x00008f00e03c7a23 */ /* 0x100fe20000010833 */
[----:B------:R-:W-:Y:S05]  /*144a0*/  MUFU.EX2 R67, R66 ;  /* 0x0000004200437308 */ /* 0x000fea0000000800 */
[--C-:B------:R-:W-:Y:S01]  /*144b0*/  FFMA.FTZ R63, R218, c[0x0][0x23c], -R51.reuse ;  /* 0x00008f00da3f7a23 */ /* 0x100fe20000010833 */
[C---:B----4-:R-:W-:Y:S01]  /*144c0*/  HMMA.16816.F32 R12, R40.reuse, R52, R12 ;  /* 0x00000034280c723c */ /* 0x050fe2000000180c */
[----:B------:R-:W-:Y:S01]  /*144d0*/  FFMA.FTZ R62, R226, c[0x0][0x23c], -R51 ;  /* 0x00008f00e23e7a23 */ /* 0x000fe20000010833 */
[----:B------:R-:W-:Y:S05]  /*144e0*/  MUFU.EX2 R61, R61 ;  /* 0x0000003d003d7308 */ /* 0x000fea0000000800 */
[--C-:B------:R-:W-:Y:S01]  /*144f0*/  FFMA.FTZ R53, R220, c[0x0][0x23c], -R105.reuse ;  /* 0x00008f00dc357a23 */ /* 0x100fe20000010869 */
[C---:B------:R-:W-:Y:S01]  /*14500*/  HMMA.16816.F32 R16, R40.reuse, R54, R16 ;  /* 0x000000362810723c */ /* 0x040fe20000001810 */
[--C-:B------:R-:W-:Y:S01]  /*14510*/  FFMA.FTZ R52, R222, c[0x0][0x23c], -R105.reuse ;  /* 0x00008f00de347a23 */ /* 0x100fe20000010869 */
[----:B------:R-:W-:Y:S05]  /*14520*/  MUFU.EX2 R63, R63 ;  /* 0x0000003f003f7308 */ /* 0x000fea0000000800 */
[--C-:B------:R-:W-:Y:S01]  /*14530*/  FFMA.FTZ R54, R230, c[0x0][0x23c], -R105.reuse ;  /* 0x00008f00e6367a23 */ /* 0x100fe20000010869 */
[C---:B-1----:R-:W-:Y:S01]  /*14540*/  HMMA.16816.F32 R28, R40.reuse, R36, R28 ;  /* 0x00000024281c723c */ /* 0x042fe2000000181c */
[----:B------:R-:W-:Y:S01]  /*14550*/  FFMA.FTZ R55, R228, c[0x0][0x23c], -R105 ;  /* 0x00008f00e4377a23 */ /* 0x000fe20000010869 */
[----:B------:R-:W1:Y:S06]  /*14560*/  MUFU.EX2 R53, R53 ;  /* 0x0000003500357308 */ /* 0x000e6c0000000800 */
[----:B------:R-:W-:Y:S01]  /*14570*/  HMMA.16816.F32 R32, R40, R38, R32 ;  /* 0x000000262820723c */ /* 0x000fe20000001820 */
[----:B------:R-:W3:Y:S01]  /*14580*/  LDSM.16.MT88.4 R40, [R162+0x7000] ;  /* 0x00700000a228783b */ /* 0x000ee20000004200 */
[----:B------:R-:W4:Y:S03]  /*14590*/  MUFU.EX2 R54, R54 ;  /* 0x0000003600367308 */ /* 0x000f260000000800 */
[----:B------:R-:W5:Y:S05]  /*145a0*/  LDSM.16.MT88.4 R36, [R161+0x7000] ;  /* 0x00700000a124783b */ /* 0x000f6a0000004200 */
[----:B------:R-:W-:Y:S01]  /*145b0*/  MUFU.EX2 R52, R52 ;  /* 0x0000003400347308 */ /* 0x000fe20000000800 */
[----:B-1----:R-:W-:-:S07]  /*145c0*/  FADD.FTZ R49, R53, R126 ;  /* 0x0000007e35317221 */ /* 0x002fce0000010000 */
[----:B------:R-:W1:Y:S01]  /*145d0*/  MUFU.EX2 R55, R55 ;  /* 0x0000003700377308 */ /* 0x000e620000000800 */
[C---:B----4-:R-:W-:Y:S01]  /*145e0*/  F2FP.PACK_AB R68, R54.reuse, R53 ;  /* 0x000000353644723e */ /* 0x050fe200000000ff */
[----:B------:R-:W-:-:S06]  /*145f0*/  FADD.FTZ R49, R54, R49 ;  /* 0x0000003136317221 */ /* 0x000fcc0000010000 */
[----:B------:R-:W4:Y:S08]  /*14600*/  MUFU.EX2 R62, R62 ;  /* 0x0000003e003e7308 */ /* 0x000f300000000800 */
[----:B------:R-:W2:Y:S01]  /*14610*/  MUFU.EX2 R60, R60 ;  /* 0x0000003c003c7308 */ /* 0x000ea20000000800 */
[----:B-1----:R-:W-:Y:S01]  /*14620*/  F2FP.PACK_AB R70, R55, R52 ;  /* 0x000000343746723e */ /* 0x002fe200000000ff */
[----:B------:R-:W-:-:S04]  /*14630*/  FADD.FTZ R52, R52, R49 ;  /* 0x0000003134347221 */ /* 0x000fc80000010000 */
[----:B------:R-:W-:Y:S01]  /*14640*/  FADD.FTZ R55, R55, R52 ;  /* 0x0000003437377221 */ /* 0x000fe20000010000 */
[----:B----4-:R-:W-:Y:S01]  /*14650*/  F2FP.PACK_AB R69, R62, R63 ;  /* 0x0000003f3e45723e */ /* 0x010fe200000000ff */
[----:B------:R-:W-:Y:S01]  /*14660*/  MUFU.EX2 R65, R65 ;  /* 0x0000004100417308 */ /* 0x000fe20000000800 */
[----:B--2---:R-:W-:-:S07]  /*14670*/  F2FP.PACK_AB R71, R60, R61 ;  /* 0x0000003d3c47723e */ /* 0x004fce00000000ff */
[----:B------:R-:W-:Y:S01]  /*14680*/  MUFU.EX2 R190, R190 ;  /* 0x000000be00be7308 */ /* 0x000fe20000000800 */
[C---:B------:R-:W-:Y:S01]  /*14690*/  HMMA.16816.F32 R96, R68.reuse, R44, R4 ;  /* 0x0000002c4460723c */ /* 0x040fe20000001804 */
[----:B------:R-:W1:Y:S06]  /*146a0*/  LDSM.16.MT88.4 R4, [R160+0x7000] ;  /* 0x00700000a004783b */ /* 0x000e6c0000004200 */
[----:B------:R-:W-:Y:S01]  /*146b0*/  MUFU.EX2 R57, R57 ;  /* 0x0000003900397308 */ /* 0x000fe20000000800 */
[--C-:B------:R-:W-:Y:S01]  /*146c0*/  FFMA.FTZ R44, R136, c[0x0][0x23c], -R51.reuse ;  /* 0x00008f00882c7a23 */ /* 0x100fe20000010833 */
[----:B---3--:R-:W-:Y:S01]  /*146d0*/  HMMA.16816.F32 R12, R68, R40, R12 ;  /* 0x00000028440c723c */ /* 0x008fe2000000180c */
[----:B------:R-:W-:-:S05]  /*146e0*/  FFMA.FTZ R45, R128, c[0x0][0x23c], -R51 ;  /* 0x00008f00802d7a23 */ /* 0x000fca0000010833 */
[----:B------:R-:W-:Y:S01]  /*146f0*/  MUFU.EX2 R2, R2 ;  /* 0x0000000200027308 */ /* 0x000fe20000000800 */
[----:B------:R-:W-:Y:S01]  /*14700*/  FFMA.FTZ R40, R202, c[0x0][0x23c], -R105 ;  /* 0x00008f00ca287a23 */ /* 0x000fe20000010869 */
[----:B------:R-:W-:Y:S01]  /*14710*/  HMMA.16816.F32 R16, R68, R42, R16 ;  /* 0x0000002a4410723c */ /* 0x000fe20000001810 */
[----:B------:R-:W-:-:S05]  /*14720*/  FFMA.FTZ R41, R200, c[0x0][0x23c], -R51 ;  /* 0x00008f00c8297a23 */ /* 0x000fca0000010833 */
[----:B------:R-:W-:Y:S01]  /*14730*/  MUFU.EX2 R44, R44 ;  /* 0x0000002c002c7308 */ /* 0x000fe20000000800 */
[--C-:B------:R-:W-:Y:S01]  /*14740*/  FFMA.FTZ R43, R204, c[0x0][0x23c], -R51.reuse ;  /* 0x00008f00cc2b7a23 */ /* 0x100fe20000010833 */
[----:B-----5:R-:W-:Y:S01]  /*14750*/  HMMA.16816.F32 R20, R68, R36, R20 ;  /* 0x000000244414723c */ /* 0x020fe20000001814 */
[----:B------:R-:W-:-:S05]  /*14760*/  FFMA.FTZ R42, R208, c[0x0][0x23c], -R51 ;  /* 0x00008f00d02a7a23 */ /* 0x000fca0000010833 */
[----:B------:R-:W-:Y:S01]  /*14770*/  MUFU.EX2 R40, R40 ;  /* 0x0000002800287308 */ /* 0x000fe20000000800 */
[--C-:B------:R-:W-:Y:S01]  /*14780*/  FFMA.FTZ R37, R214, c[0x0][0x23c], -R105.reuse ;  /* 0x00008f00d6257a23 */ /* 0x100fe20000010869 */
[----:B------:R-:W-:Y:S01]  /*14790*/  HMMA.16816.F32 R24, R68, R38, R24 ;  /* 0x000000264418723c */ /* 0x000fe20000001818 */
[----:B------:R-:W-:-:S05]  /*147a0*/  FFMA.FTZ R36, R210, c[0x0][0x23c], -R105 ;  /* 0x00008f00d2247a23 */ /* 0x000fca0000010869 */
[----:B------:R-:W-:Y:S01]  /*147b0*/  MUFU.EX2 R43, R43 ;  /* 0x0000002b002b7308 */ /* 0x000fe20000000800 */
[----:B------:R-:W-:Y:S01]  /*147c0*/  FFMA.FTZ R39, R212, c[0x0][0x23c], -R105 ;  /* 0x00008f00d4277a23 */ /* 0x000fe20000010869 */
[----:B------:R-:W-:Y:S01]  /*147d0*/  HMMA.16816.F32 R8, R68, R46, R8 ;  /* 0x0000002e4408723c */ /* 0x000fe20000001808 */
[----:B------:R-:W-:-:S05]  /*147e0*/  FFMA.FTZ R38, R206, c[0x0][0x23c], -R51 ;  /* 0x00008f00ce267a23 */ /* 0x000fca0000010833 */
[----:B------:R-:W2:Y:S01]  /*147f0*/  MUFU.EX2 R37, R37 ;  /* 0x0000002500257308 */ /* 0x000ea20000000800 */
[--C-:B------:R-:W-:Y:S01]  /*14800*/  FFMA.FTZ R47, R146, c[0x0][0x23c], -R51.reuse ;  /* 0x00008f00922f7a23 */ /* 0x100fe20000010833 */
[----:B-1----:R-:W-:Y:S01]  /*14810*/  HMMA.16816.F32 R28, R68, R4, R28 ;  /* 0x00000004441c723c */ /* 0x002fe2000000181c */
[----:B------:R-:W-:-:S05]  /*14820*/  FFMA.FTZ R46, R144, c[0x0][0x23c], -R51 ;  /* 0x00008f00902e7a23 */ /* 0x000fca0000010833 */
[----:B------:R-:W-:Y:S02]  /*14830*/  MUFU.EX2 R36, R36 ;  /* 0x0000002400247308 */ /* 0x000fe40000000800 */
[----:B------:R-:W-:Y:S06]  /*14840*/  HMMA.16816.F32 R68, R68, R6, R32 ;  /* 0x000000064444723c */ /* 0x000fec0000001820 */
[----:B------:R-:W1:Y:S01]  /*14850*/  MUFU.EX2 R39, R39 ;  /* 0x0000002700277308 */ /* 0x000e620000000800 */
[----:B--2---:R-:W-:Y:S01]  /*14860*/  F2FP.PACK_AB R4, R37, R40 ;  /* 0x000000282504723e */ /* 0x004fe200000000ff */
[----:B------:R-:W-:-:S02]  /*14870*/  FADD.FTZ R40, R40, R55 ;  /* 0x0000003728287221 */ /* 0x000fc40000010000 */
[--C-:B------:R-:W-:Y:S02]  /*14880*/  FFMA.FTZ R32, R188, c[0x0][0x23c], -R105.reuse ;  /* 0x00008f00bc207a23 */ /* 0x100fe40000010869 */
[--C-:B------:R-:W-:Y:S02]  /*14890*/  FFMA.FTZ R33, R198, c[0x0][0x23c], -R105.reuse ;  /* 0x00008f00c6217a23 */ /* 0x100fe40000010869 */
[----:B------:R-:W2:Y:S01]  /*148a0*/  MUFU.EX2 R42, R42 ;  /* 0x0000002a002a7308 */ /* 0x000ea20000000800 */
[--C-:B------:R-:W-:Y:S02]  /*148b0*/  FFMA.FTZ R34, R142, c[0x0][0x23c], -R105.reuse ;  /* 0x00008f008e227a23 */ /* 0x100fe40000010869 */
[----:B------:R-:W-:Y:S02]  /*148c0*/  FFMA.FTZ R35, R150, c[0x0][0x23c], -R105 ;  /* 0x00008f0096237a23 */ /* 0x000fe40000010869 */
[----:B------:R-:W-:-:S03]  /*148d0*/  FADD.FTZ R37, R37, R40 ;  /* 0x0000002825257221 */ /* 0x000fc60000010000 */
[----:B------:R-:W-:Y:S01]  /*148e0*/  MUFU.EX2 R41, R41 ;  /* 0x0000002900297308 */ /* 0x000fe20000000800 */
[----:B-1----:R-:W-:Y:S01]  /*148f0*/  F2FP.PACK_AB R6, R39, R36 ;  /* 0x000000242706723e */ /* 0x002fe200000000ff */
[----:B------:R-:W-:-:S04]  /*14900*/  FADD.FTZ R36, R36, R37 ;  /* 0x0000002524247221 */ /* 0x000fc80000010000 */
[----:B------:R-:W-:Y:S02]  /*14910*/  FADD.FTZ R39, R39, R36 ;  /* 0x0000002427277221 */ /* 0x000fe40000010000 */
        /* <DEDUP_REMOVED lines=33> */
[----:B-1----:R-:W-:Y:S01]  /*14b30*/  F2FP.PACK_AB R4, R33, R32 ;  /* 0x000000202104723e */ /* 0x002fe200000000ff */
[----:B------:R-:W-:-:S03]  /*14b40*/  FADD.FTZ R32, R32, R39 ;  /* 0x0000002720207221 */ /* 0x000fc60000010000 */
[----:B------:R-:W-:Y:S01]  /*14b50*/  MUFU.EX2 R26, R26 ;  /* 0x0000001a001a7308 */ /* 0x000fe20000000800 */
[----:B------:R-:W-:-:S07]  /*14b60*/  FADD.FTZ R33, R33, R32 ;  /* 0x0000002021217221 */ /* 0x000fce0000010000 */
[----:B------:R-:W1:Y:S01]  /*14b70*/  MUFU.EX2 R29, R29 ;  /* 0x0000001d001d7308 */ /* 0x000e620000000800 */
[----:B----4-:R-:W-:Y:S01]  /*14b80*/  F2FP.PACK_AB R6, R25, R24 ;  /* 0x000000181906723e */ /* 0x010fe200000000ff */
[----:B------:R-:W-:-:S04]  /*14b90*/  FADD.FTZ R24, R24, R33 ;  /* 0x0000002118187221 */ /* 0x000fc80000010000 */
[----:B------:R-:W-:Y:S02]  /*14ba0*/  FADD.FTZ R25, R25, R24 ;  /* 0x0000001819197221 */ /* 0x000fe40000010000 */
[----:B------:R-:W-:Y:S08]  /*14bb0*/  MUFU.EX2 R27, R27 ;  /* 0x0000001b001b7308 */ /* 0x000ff00000000800 */
[----:B------:R-:W4:Y:S01]  /*14bc0*/  MUFU.EX2 R28, R28 ;  /* 0x0000001c001c7308 */ /* 0x000f220000000800 */
[----:B-1----:R-:W-:-:S07]  /*14bd0*/  F2FP.PACK_AB R5, R29, R26 ;  /* 0x0000001a1d05723e */ /* 0x002fce00000000ff */
[----:B------:R-:W-:Y:S01]  /*14be0*/  MUFU.EX2 R30, R30 ;  /* 0x0000001e001e7308 */ /* 0x000fe20000000800 */
[----:B----4-:R-:W-:-:S07]  /*14bf0*/  F2FP.PACK_AB R7, R28, R27 ;  /* 0x0000001b1c07723e */ /* 0x010fce00000000ff */
[----:B------:R-:W1:Y:S01]  /*14c00*/  MUFU.EX2 R31, R31 ;  /* 0x0000001f001f7308 */ /* 0x000e620000000800 */
[C---:B---3--:R-:W-:Y:S08]  /*14c10*/  HMMA.16816.F32 R96, R4.reuse, R16, R96 ;  /* 0x000000100460723c */ /* 0x048ff00000001860 */
[C---:B------:R-:W-:Y:S01]  /*14c20*/  HMMA.16816.F32 R92, R4.reuse, R18, R92 ;  /* 0x00000012045c723c */ /* 0x040fe2000000185c */
[----:B------:R-:W3:Y:S07]  /*14c30*/  LDSM.16.MT88.4 R16, [R160+0x8000] ;  /* 0x00800000a010783b */ /* 0x000eee0000004200 */
[C---:B--2---:R-:W-:Y:S08]  /*14c40*/  HMMA.16816.F32 R80, R4.reuse, R8, R80 ;  /* 0x000000080450723c */ /* 0x044ff00000001850 */
[C---:B------:R-:W-:Y:S01]  /*14c50*/  HMMA.16816.F32 R76, R4.reuse, R10, R76 ;  /* 0x0000000a044c723c */ /* 0x040fe2000000184c */
[----:B------:R-:W2:Y:S07]  /*14c60*/  LDSM.16.MT88.4 R8, [R164+0x8800] ;  /* 0x00880000a408783b */ /* 0x000eae0000004200 */
[C---:B------:R-:W-:Y:S08]  /*14c70*/  HMMA.16816.F32 R88, R4.reuse, R12, R88 ;  /* 0x0000000c0458723c */ /* 0x040ff00000001858 */
[C---:B------:R-:W-:Y:S01]  /*14c80*/  HMMA.16816.F32 R84, R4.reuse, R14, R84 ;  /* 0x0000000e0454723c */ /* 0x040fe20000001854 */
[----:B------:R-:W4:Y:S07]  /*14c90*/  LDSM.16.MT88.4 R12, [R162+0x8800] ;  /* 0x00880000a20c783b */ /* 0x000f2e0000004200 */
[C---:B---3--:R-:W-:Y:S08]  /*14ca0*/  HMMA.16816.F32 R72, R4.reuse, R16, R72 ;  /* 0x000000100448723c */ /* 0x048ff00000001848 */
[----:B------:R-:W-:Y:S01]  /*14cb0*/  HMMA.16816.F32 R68, R4, R18, R68 ;  /* 0x000000120444723c */ /* 0x000fe20000001844 */
[----:B------:R-:W-:Y:S06]  /*14cc0*/  LDSM.16.MT88.4 R16, [R164+0x9000] ;  /* 0x00900000a410783b */ /* 0x000fec0000004200 */
[----:B------:R-:W-:Y:S01]  /*14cd0*/  F2FP.PACK_AB R4, R35, R34 ;  /* 0x000000222304723e */ /* 0x000fe200000000ff */
[----:B------:R-:W-:Y:S01]  /*14ce0*/  FADD.FTZ R34, R34, R25 ;  /* 0x0000001922227221 */ /* 0x000fe20000010000 */
[----:B------:R-:W-:-:S02]  /*14cf0*/  F2FP.PACK_AB R5, R47, R44 ;  /* 0x0000002c2f05723e */ /* 0x000fc400000000ff */
[----:B-1----:R-:W-:Y:S01]  /*14d00*/  F2FP.PACK_AB R6, R31, R30 ;  /* 0x0000001e1f06723e */ /* 0x002fe200000000ff */
[----:B------:R-:W-:Y:S01]  /*14d10*/  FADD.FTZ R35, R35, R34 ;  /* 0x0000002223237221 */ /* 0x000fe20000010000 */
[----:B------:R-:W-:-:S03]  /*14d20*/  F2FP.PACK_AB R7, R46, R45 ;  /* 0x0000002d2e07723e */ /* 0x000fc600000000ff */
[----:B------:R-:W-:-:S04]  /*14d30*/  FADD.FTZ R30, R30, R35 ;  /* 0x000000231e1e7221 */ /* 0x000fc80000010000 */
[C---:B--2---:R-:W-:Y:S08]  /*14d40*/  HMMA.16816.F32 R96, R4.reuse, R8, R96 ;  /* 0x000000080460723c */ /* 0x044ff00000001860 */
[C---:B------:R-:W-:Y:S01]  /*14d50*/  HMMA.16816.F32 R92, R4.reuse, R10, R92 ;  /* 0x0000000a045c723c */ /* 0x040fe2000000185c */
[----:B------:R-:W1:Y:S07]  /*14d60*/  LDSM.16.MT88.4 R8, [R160+0x8800] ;  /* 0x00880000a008783b */ /* 0x000e6e0000004200 */
[C---:B----4-:R-:W-:Y:S08]  /*14d70*/  HMMA.16816.F32 R88, R4.reuse, R12, R88 ;  /* 0x0000000c0458723c */ /* 0x050ff00000001858 */
[C---:B------:R-:W-:Y:S01]  /*14d80*/  HMMA.16816.F32 R84, R4.reuse, R14, R84 ;  /* 0x0000000e0454723c */ /* 0x040fe20000001854 */
[----:B------:R-:W2:Y:S07]  /*14d90*/  LDSM.16.MT88.4 R12, [R162+0x9000] ;  /* 0x00900000a20c783b */ /* 0x000eae0000004200 */
[C---:B------:R-:W-:Y:S01]  /*14da0*/  HMMA.16816.F32 R80, R4.reuse, R20, R80 ;  /* 0x000000140450723c */ /* 0x040fe20000001850 */
[----:B------:R-:W-:Y:S06]  /*14db0*/  MUFU.EX2 R20, R114 ;  /* 0x0000007200147308 */ /* 0x000fec0000000800 */
[--C-:B------:R-:W-:Y:S01]  /*14dc0*/  FFMA.FTZ R21, R110, c[0x0][0x23c], -R51.reuse ;  /* 0x00008f006e157a23 */ /* 0x100fe20000010833 */
[----:B------:R-:W-:Y:S01]  /*14dd0*/  HMMA.16816.F32 R76, R4, R22, R76 ;  /* 0x00000016044c723c */ /* 0x000fe2000000184c */
[----:B------:R-:W3:Y:S06]  /*14de0*/  MUFU.EX2 R23, R118 ;  /* 0x0000007600177308 */ /* 0x000eec0000000800 */
[----:B------:R-:W-:-:S02]  /*14df0*/  FFMA.FTZ R22, R112, c[0x0][0x23c], -R51 ;  /* 0x00008f0070167a23 */ /* 0x000fc40000010833 */
[----:B------:R-:W-:Y:S01]  /*14e00*/  MUFU.EX2 R21, R21 ;  /* 0x0000001500157308 */ /* 0x000fe20000000800 */
[C---:B-1----:R-:W-:Y:S07]  /*14e10*/  HMMA.16816.F32 R72, R4.reuse, R8, R72 ;  /* 0x000000080448723c */ /* 0x042fee0000001848 */
[----:B------:R-:W1:Y:S01]  /*14e20*/  MUFU.EX2 R22, R22 ;  /* 0x0000001600167308 */ /* 0x000e620000000800 */
[----:B------:R-:W-:Y:S01]  /*14e30*/  HMMA.16816.F32 R68, R4, R10, R68 ;  /* 0x0000000a0444723c */ /* 0x000fe20000001844 */
[----:B------:R-:W4:Y:S06]  /*14e40*/  LDSM.16.MT88.4 R8, [R161+0x9000] ;  /* 0x00900000a108783b */ /* 0x000f2c0000004200 */
[----:B------:R-:W-:-:S02]  /*14e50*/  F2FP.PACK_AB R4, R124, R119 ;  /* 0x000000777c04723e */ /* 0x000fc400000000ff */
[----:B---3--:R-:W-:Y:S02]  /*14e60*/  F2FP.PACK_AB R5, R23, R20 ;  /* 0x000000141705723e */ /* 0x008fe400000000ff */
[----:B------:R-:W-:Y:S02]  /*14e70*/  F2FP.PACK_AB R6, R121, R116 ;  /* 0x000000747906723e */ /* 0x000fe400000000ff */
[----:B-1----:R-:W-:-:S07]  /*14e80*/  F2FP.PACK_AB R7, R22, R21 ;  /* 0x000000151607723e */ /* 0x002fce00000000ff */
[C---:B--2---:R-:W-:Y:S07]  /*14e90*/  HMMA.16816.F32 R88, R4.reuse, R12, R88 ;  /* 0x0000000c0458723c */ /* 0x044fee0000001858 */
[----:B------:R-:W-:Y:S01]  /*14ea0*/  FADD.FTZ R12, R0, R59 ;  /* 0x0000003b000c7221 */ /* 0x000fe20000010000 */
[----:B------:R-:W-:Y:S01]  /*14eb0*/  HMMA.16816.F32 R96, R4, R16, R96 ;  /* 0x000000100460723c */ /* 0x000fe20000001860 */
[----:B------:R-:W1:Y:S02]  /*14ec0*/  MUFU.EX2 R0, R56 ;  /* 0x0000003800007308 */ /* 0x000e640000000800 */
[----:B------:R-:W-:-:S04]  /*14ed0*/  FADD.FTZ R117, R117, R12 ;  /* 0x0000000c75757221 */ /* 0x000fc80000010000 */
[----:B------:R-:W-:Y:S01]  /*14ee0*/  FADD.FTZ R117, R132, R117 ;  /* 0x0000007584757221 */ /* 0x000fe20000010000 */
[----:B------:R-:W-:Y:S01]  /*14ef0*/  HMMA.16816.F32 R92, R4, R18, R92 ;  /* 0x00000012045c723c */ /* 0x000fe2000000185c */
[----:B------:R-:W2:Y:S02]  /*14f00*/  LDSM.16.MT88.4 R16, [R160+0x9000] ;  /* 0x00900000a010783b */ /* 0x000ea40000004200 */
[----:B------:R-:W-:-:S04]  /*14f10*/  FADD.FTZ R130, R130, R117 ;  /* 0x0000007582827221 */ /* 0x000fc80000010000 */
[----:B------:R-:W-:Y:S01]  /*14f20*/  FADD.FTZ R130, R115, R130 ;  /* 0x0000008273827221 */ /* 0x000fe20000010000 */
[----:B------:R-:W-:Y:S01]  /*14f30*/  HMMA.16816.F32 R84, R4, R14, R84 ;  /* 0x0000000e0454723c */ /* 0x000fe20000001854 */
[----:B------:R-:W3:Y:S02]  /*14f40*/  LDSM.16.MT88.4 R12, [R164+0x9800] ;  /* 0x00980000a40c783b */ /* 0x000ee40000004200 */
[----:B------:R-:W-:-:S04]  /*14f50*/  FADD.FTZ R63, R63, R130 ;  /* 0x000000823f3f7221 */ /* 0x000fc80000010000 */
[----:B------:R-:W-:Y:S01]  /*14f60*/  FADD.FTZ R62, R62, R63 ;  /* 0x0000003f3e3e7221 */ /* 0x000fe20000010000 */
[----:B----4-:R-:W-:Y:S03]  /*14f70*/  HMMA.16816.F32 R80, R4, R8, R80 ;  /* 0x000000080450723c */ /* 0x010fe60000001850 */
[----:B------:R-:W-:-:S04]  /*14f80*/  FADD.FTZ R61, R61, R62 ;  /* 0x0000003e3d3d7221 */ /* 0x000fc80000010000 */
[----:B------:R-:W-:Y:S01]  /*14f90*/  FADD.FTZ R60, R60, R61 ;  /* 0x0000003d3c3c7221 */ /* 0x000fe20000010000 */
[----:B------:R-:W-:Y:S01]  /*14fa0*/  HMMA.16816.F32 R76, R4, R10, R76 ;  /* 0x0000000a044c723c */ /* 0x000fe2000000184c */
[----:B------:R-:W4:Y:S02]  /*14fb0*/  LDSM.16.MT88.4 R8, [R162+0x9800] ;  /* 0x00980000a208783b */ /* 0x000f240000004200 */
[----:B------:R-:W-:-:S04]  /*14fc0*/  FADD.FTZ R43, R43, R60 ;  /* 0x0000003c2b2b7221 */ /* 0x000fc80000010000 */
[----:B------:R-:W-:-:S04]  /*14fd0*/  FADD.FTZ R42, R42, R43 ;  /* 0x0000002b2a2a7221 */ /* 0x000fc80000010000 */
[----:B------:R-:W-:-:S04]  /*14fe0*/  FADD.FTZ R37, R41, R42 ;  /* 0x0000002a29257221 */ /* 0x000fc80000010000 */
[----:B------:R-:W-:Y:S01]  /*14ff0*/  FADD.FTZ R37, R38, R37 ;  /* 0x0000002526257221 */ /* 0x000fe20000010000 */
[----:B--2---:R-:W-:Y:S03]  /*15000*/  HMMA.16816.F32 R72, R4, R16, R72 ;  /* 0x000000100448723c */ /* 0x004fe60000001848 */
[----:B------:R-:W-:-:S04]  /*15010*/  FADD.FTZ R26, R26, R37 ;  /* 0x000000251a1a7221 */ /* 0x000fc80000010000 */
[----:B------:R-:W-:Y:S01]  /*15020*/  FADD.FTZ R26, R29, R26 ;  /* 0x0000001a1d1a7221 */ /* 0x000fe20000010000 */
[----:B------:R-:W-:Y:S01]  /*15030*/  HMMA.16816.F32 R68, R4, R18, R68 ;  /* 0x000000120444723c */ /* 0x000fe20000001844 */
[----:B------:R-:W2:Y:S06]  /*15040*/  LDSM.16.MT88.4 R16, [R161+0x9800] ;  /* 0x00980000a110783b */ /* 0x000eac0000004200 */
[----:B------:R-:W-:Y:S02]  /*15050*/  F2FP.PACK_AB R4, R67, R64 ;  /* 0x000000404304723e */ /* 0x000fe400000000ff */
[----:B-1----:R-:W-:-:S02]  /*15060*/  F2FP.PACK_AB R5, R57, R0 ;  /* 0x000000003905723e */ /* 0x002fc400000000ff */
[----:B------:R-:W-:Y:S02]  /*15070*/  F2FP.PACK_AB R6, R190, R65 ;  /* 0x00000041be06723e */ /* 0x000fe400000000ff */
[----:B------:R-:W-:-:S07]  /*15080*/  F2FP.PACK_AB R7, R189, R2 ;  /* 0x00000002bd07723e */ /* 0x000fce00000000ff */
[C---:B---3--:R-:W-:Y:S08]  /*15090*/  HMMA.16816.F32 R96, R4.reuse, R12, R96 ;  /* 0x0000000c0460723c */ /* 0x048ff00000001860 */
[C---:B------:R-:W-:Y:S01]  /*150a0*/  HMMA.16816.F32 R92, R4.reuse, R14, R92 ;  /* 0x0000000e045c723c */ /* 0x040fe2000000185c */
[----:B------:R-:W1:Y:S07]  /*150b0*/  LDSM.16.MT88.4 R12, [R160+0x9800] ;  /* 0x00980000a00c783b */ /* 0x000e6e0000004200 */
[C---:B----4-:R-:W-:Y:S07]  /*150c0*/  HMMA.16816.F32 R88, R4.reuse, R8, R88 ;  /* 0x000000080458723c */ /* 0x050fee0000001858 */
[----:B------:R-:W-:Y:S01]  /*150d0*/  FADD.FTZ R9, R27, R26 ;  /* 0x0000001a1b097221 */ /* 0x000fe20000010000 */
[----:B------:R-:W-:Y:S03]  /*150e0*/  HMMA.16816.F32 R84, R4, R10, R84 ;  /* 0x0000000a0454723c */ /* 0x000fe60000001854 */
[----:B------:R-:W-:-:S04]  /*150f0*/  FADD.FTZ R9, R28, R9 ;  /* 0x000000091c097221 */ /* 0x000fc80000010000 */
[----:B------:R-:W-:Y:S01]  /*15100*/  FADD.FTZ R8, R44, R9 ;  /* 0x000000092c087221 */ /* 0x000fe20000010000 */
[----:B--2---:R-:W-:Y:S03]  /*15110*/  HMMA.16816.F32 R80, R4, R16, R80 ;  /* 0x000000100450723c */ /* 0x004fe60000001850 */
[----:B------:R-:W-:-:S04]  /*15120*/  FADD.FTZ R8, R47, R8 ;  /* 0x000000082f087221 */ /* 0x000fc80000010000 */
        /* <DEDUP_REMOVED lines=17> */
[----:B------:R-:W-:Y:S01]  /*15240*/  FADD.FTZ R57, R57, R0 ;  /* 0x0000000039397221 */ /* 0x000fe20000010000 */
[----:B------:R-:W-:Y:S01]  /*15250*/  MOV R0, R3 ;  /* 0x0000000300007202 */ /* 0x000fe20000000f00 */
[----:B------:R-:W-:Y:S02]  /*15260*/  FADD.FTZ R65, R65, R64 ;  /* 0x0000004041417221 */ /* 0x000fe40000010000 */
[----:B------:R-:W-:Y:S02]  /*15270*/  FADD.FTZ R2, R2, R57 ;  /* 0x0000003902027221 */ /* 0x000fe40000010000 */
[----:B------:R-:W-:Y:S02]  /*15280*/  FADD.FTZ R190, R190, R65 ;  /* 0x00000041bebe7221 */ /* 0x000fe40000010000 */
[----:B------:R-:W-:Y:S01]  /*15290*/  FADD.FTZ R189, R189, R2 ;  /* 0x00000002bdbd7221 */ /* 0x000fe20000010000 */
[----:B------:R-:W-:-:S02]  /*152a0*/  MOV R2, R48 ;  /* 0x0000003000027202 */ /* 0x000fc40000000f00 */
.L_x_6088:
[----:B------:R-:W-:-:S13]  /*152b0*/  LOP3.LUT P0, RZ, R178, 0x1, RZ, 0xc0, !PT ;  /* 0x00000001b2ff7812 */ /* 0x000fda000780c0ff */
[----:B------:R-:W-:Y:S05]  /*152c0*/  @!P0 BRA `(.L_x_6096) ;  /* 0x00003d8000008947 */ /* 0x000fea0003800000 */
[----:B------:R-:W-:Y:S01]  /*152d0*/  IMAD.MOV.U32 R188, RZ, RZ, c[0x0][0x1a0] ;  /* 0x00006800ffbc7624 */ /* 0x000fe200078e00ff */
[----:B------:R-:W-:Y:S02]  /*152e0*/  MOV R103, R0 ;  /* 0x0000000000677202 */ /* 0x000fe40000000f00 */
[----:B------:R-:W-:Y:S01]  /*152f0*/  MOV R105, R2 ;  /* 0x0000000200697202 */ /* 0x000fe20000000f00 */
[----:B------:R-:W-:-:S05]  /*15300*/  IMAD.U32 R187, R188, -0x80, RZ ;  /* 0xffffff80bcbb7824 */ /* 0x000fca00078e00ff */
[----:B------:R-:W-:Y:S02]  /*15310*/  SHF.R.S32.HI R186, RZ, 0x1f, R187 ;  /* 0x0000001fffba7819 */ /* 0x000fe400000114bb */
.L_x_6100:
[----:B------:R-:W-:Y:S04]  /*15320*/  DEPBAR.LE SB0, 0x0 ;  /* 0x000080000000791a */ /* 0x000fe80000000000 */
[----:B------:R-:W-:Y:S01]  /*15330*/  BAR.SYNC.DEFER_BLOCKING 0x0 ;  /* 0x0000000000007b1d */ /* 0x000fe20000010000 */
[----:B------:R-:W-:Y:S01]  /*15340*/  LOP3.LUT P6, RZ, R178, 0x8, RZ, 0xc0, !PT ;  /* 0x00000008b2ff7812 */ /* 0x000fe200078cc0ff */
        /* <DEDUP_REMOVED lines=63> */
.L_x_6097:
        /* <DEDUP_REMOVED lines=14> */
[C---:B------:R-:W-:Y:S02]  /*15820*/  @!P0 LEA.HI.X R2, R188.reuse, R9, R2, 0x5, P1 ;  /* 0x00000009bc028211 */ /* 0x040fe400008f2c02 */
        /* <DEDUP_REMOVED lines=11> */
[----:B------:R-:W-:Y:S01]  /*158e0*/  @!P0 IMAD.WIDE.U32 R14, R188, 0x30, R14 ;  /* 0x00000030bc0e8825 */ /* 0x000fe200078e000e */
        /* <DEDUP_REMOVED lines=69> */
[----:B------:R-:W1:Y:S08]  /*15d40*/  LDSM.16.M88.4 R136, [R169+0x5000] ;  /* 0x00500000a988783b */ /* 0x000e700000000200 */
[----:B------:R-:W2:Y:S08]  /*15d50*/  LDSM.16.M88.4 R64, [R169+0x5800] ;  /* 0x00580000a940783b */ /* 0x000eb00000000200 */
[----:B------:R-:W-:Y:S08]  /*15d60*/  LDSM.16.M88.4 R140, [R168] ;  /* 0x00000000a88c783b */ /* 0x000ff00000000200 */
[----:B------:R-:W2:Y:S08]  /*15d70*/  LDSM.16.M88.4 R144, [R163+0x2000] ;  /* 0x00200000a390783b */ /* 0x000eb00000000200 */
[----:B------:R-:W3:Y:S08]  /*15d80*/  LDSM.16.M88.4 R148, [R163+0x2800] ;  /* 0x00280000a394783b */ /* 0x000ef00000000200 */
[----:B------:R-:W3:Y:S01]  /*15d90*/  LDSM.16.M88.4 R152, [R163+0x3000] ;  /* 0x00300000a398783b */ /* 0x000ee20000000200 */
[C---:B-1----:R-:W-:Y:S08]  /*15da0*/  HMMA.16816.F32 R4, R108.reuse, R112, RZ ;  /* 0x000000706c04723c */ /* 0x042ff000000018ff */
[C---:B------:R-:W-:Y:S01]  /*15db0*/  HMMA.16816.F32 R8, R108.reuse, R114, RZ ;  /* 0x000000726c08723c */ /* 0x040fe200000018ff */
[----:B------:R-:W-:Y:S07]  /*15dc0*/  LDSM.16.M88.4 R112, [R163+0x4000] ;  /* 0x00400000a370783b */ /* 0x000fee0000000200 */
        /* <DEDUP_REMOVED lines=221> */
[----:B------:R-:W-:Y:S04]  /*16ba0*/  IABS R0, c[0x0][0x2d0] ;  /* 0x0000b40000007a13 */ /* 0x000fe80000000000 */
[----:B------:R-:W2:Y:S10]  /*16bb0*/  I2F.RP R7, R0 ;  /* 0x0000000000077306 */ /* 0x000eb40000209400 */
[----:B--2---:R-:W2:Y:S02]  /*16bc0*/  MUFU.RCP R2, R7 ;  /* 0x0000000700027308 */ /* 0x004ea40000001000 */
[----:B--2---:R-:W-:Y:S01]  /*16bd0*/  IADD3 R10, R2, 0xffffffe, RZ ;  /* 0x0ffffffe020a7810 */ /* 0x004fe20007ffe0ff */
[----:B------:R-:W-:Y:S07]  /*16be0*/  IMAD.SHL.U32 R2, R184, 0x80, RZ ;  /* 0x00000080b8027824 */ /* 0x000fee00078e00ff */
[----:B------:R-:W2:Y:S01]  /*16bf0*/  F2I.FTZ.U32.TRUNC.NTZ R11, R10 ;  /* 0x0000000a000b7305 */ /* 0x000ea2000021f000 */
[C---:B------:R-:W-:Y:S02]  /*16c00*/  IADD3 R9, R2.reuse, -0x80, RZ ;  /* 0xffffff8002097810 */ /* 0x040fe40007ffe0ff */
[----:B------:R-:W-:Y:S02]  /*16c10*/  IABS R6, R2 ;  /* 0x0000000200067213 */ /* 0x000fe40000000000 */
[----:B------:R-:W-:Y:S02]  /*16c20*/  LOP3.LUT R2, R2, c[0x0][0x2d0], RZ, 0x3c, !PT ;  /* 0x0000b40002027a12 */ /* 0x000fe400078e3cff */
[----:B------:R-:W-:Y:S02]  /*16c30*/  IABS R4, R9 ;  /* 0x0000000900047213 */ /* 0x000fe40000000000 */
        /* <DEDUP_REMOVED lines=49> */
.L_x_6099:
[----:B------:R2:W-:Y:S01]  /*16f50*/  @P0 STS.128 [R179+0x2000], RZ ;  /* 0x002000ffb3000388 */ /* 0x0005e20000000c00 */
[C---:B------:R-:W-:Y:S01]  /*16f60*/  LEA R22, P4, R4.reuse, R182, 0x1 ;  /* 0x000000b604167211 */ /* 0x040fe200078808ff */
[----:B------:R-:W-:Y:S01]  /*16f70*/  @!P0 IMAD.MOV.U32 R6, RZ, RZ, c[0x0][0x19c] ;  /* 0x00006700ff068624 */ /* 0x000fe200078e00ff */
[-C--:B------:R-:W-:Y:S01]  /*16f80*/  @!P0 LEA R11, P1, R21, R4.reuse, 0x6 ;  /* 0x00000004150b8211 */ /* 0x080fe200078230ff */
[----:B------:R-:W-:Y:S01]  /*16f90*/  @!P0 IMAD.MOV.U32 R2, RZ, RZ, c[0x0][0x19c] ;  /* 0x00006700ff028624 */ /* 0x000fe200078e00ff */
[--C-:B------:R-:W-:Y:S01]  /*16fa0*/  LEA.HI.X R23, R4, R183, R5.reuse, 0x1, P4 ;  /* 0x000000b704177211 */ /* 0x100fe200020f0c05 */
[----:B------:R-:W-:Y:S01]  /*16fb0*/  @!P0 IMAD.MOV.U32 R16, RZ, RZ, R4 ;  /* 0x000000ffff108224 */ /* 0x000fe200078e0004 */
[-C--:B------:R-:W-:Y:S01]  /*16fc0*/  @!P0 IADD3 R7, P3, R175, R4.reuse, RZ ;  /* 0x00000004af078210 */ /* 0x080fe20007f7e0ff */
[--C-:B------:R-:W-:Y:S01]  /*16fd0*/  @!P0 IMAD.MOV.U32 R17, RZ, RZ, R5.reuse ;  /* 0x000000ffff118224 */ /* 0x100fe200078e0005 */
[-C--:B------:R-:W-:Y:S01]  /*16fe0*/  @!P0 MOV R14, R4.reuse ;  /* 0x00000004000e8202 */ /* 0x080fe20000000f00 */
[----:B------:R-:W-:Y:S01]  /*16ff0*/  @!PT LDS RZ, [RZ] ;  /* 0x00000000fffff984 */ /* 0x000fe20000000800 */
[----:B------:R-:W-:Y:S01]  /*17000*/  @!PT LDS RZ, [RZ] ;  /* 0x00000000fffff984 */ /* 0x000fe20000000800 */
[----:B------:R-:W-:Y:S01]  /*17010*/  @!PT LDS RZ, [RZ] ;  /* 0x00000000fffff984 */ /* 0x000fe20000000800 */
[----:B------:R2:W-:Y:S01]  /*17020*/  @!P0 LDGSTS.E.BYPASS.LTC128B.128 [R179+0x2000], [R22.64] ;  /* 0x0200000016b38fae */ /* 0x0005e2000b901d46 */
[C---:B------:R-:W-:Y:S01]  /*17030*/  @!P0 LEA R9, P2, R21.reuse, R4, 0x5 ;  /* 0x0000000415098211 */ /* 0x040fe200078428ff */
[--C-:B------:R-:W-:Y:S01]  /*17040*/  @!P0 IMAD.MOV.U32 R15, RZ, RZ, R5.reuse ;  /* 0x000000ffff0f8224 */ /* 0x100fe200078e0005 */
[-C--:B------:R-:W-:Y:S01]  /*17050*/  @!P0 LEA.HI.X R6, R21, R5.reuse, R6, 0x6, P1 ;  /* 0x0000000515068211 */ /* 0x080fe200008f3406 */
[----:B------:R2:W-:Y:S01]  /*17060*/  @P0 STS.128 [R179+0x2800], RZ ;  /* 0x002800ffb3000388 */ /* 0x0005e20000000c00 */
[-C--:B------:R-:W-:Y:S01]  /*17070*/  @!P0 LEA R20, P1, R7, R182.reuse, 0x1 ;  /* 0x000000b607148211 */ /* 0x080fe200078208ff */
[----:B------:R-:W-:Y:S01]  /*17080*/  @!P0 IMAD.MOV.U32 R12, RZ, RZ, R4 ;  /* 0x000000ffff0c8224 */ /* 0x000fe200078e0004 */
[-C--:B------:R-:W-:Y:S01]  /*17090*/  @!P0 IADD3.X R0, R174, R5.reuse, RZ, P3, !PT ;  /* 0x00000005ae008210 */ /* 0x080fe20001ffe4ff */
[--C-:B------:R-:W-:Y:S01]  /*170a0*/  @!P0 IMAD.MOV.U32 R13, RZ, RZ, R5.reuse ;  /* 0x000000ffff0d8224 */ /* 0x100fe200078e0005 */
[C---:B------:R-:W-:Y:S01]  /*170b0*/  @!P0 LEA.HI.X R2, R21.reuse, R5, R2, 0x5, P2 ;  /* 0x0000000515028211 */ /* 0x040fe200010f2c02 */
[----:B------:R-:W-:Y:S01]  /*170c0*/  @!P0 IMAD.WIDE.U32 R18, R21, 0x30, R4 ;  /* 0x0000003015128825 */ /* 0x000fe200078e0004 */
[-C--:B------:R-:W-:Y:S03]  /*170d0*/  @!P0 LEA R8, P2, R9, R182.reuse, 0x1 ;  /* 0x000000b609088211 */ /* 0x080fe600078408ff */
[----:B------:R-:W-:Y:S01]  /*170e0*/  @!P0 IMAD.WIDE.U32 R16, R21, 0x50, R16 ;  /* 0x0000005015108825 */ /* 0x000fe200078e0010 */
[-C--:B------:R-:W-:Y:S03]  /*170f0*/  @!P0 LEA.HI.X R9, R9, R183.reuse, R2, 0x1, P2 ;  /* 0x000000b709098211 */ /* 0x080fe600010f0c02 */
[C---:B------:R-:W-:Y:S04]  /*17100*/  @!P0 IMAD.WIDE.U32 R14, R21.reuse, 0x60, R14 ;  /* 0x00000060150e8825 */ /* 0x040fe800078e000e */
[----:B------:R-:W-:Y:S01]  /*17110*/  @!P0 IMAD.WIDE.U32 R12, R21, 0x70, R12 ;  /* 0x00000070150c8825 */ /* 0x000fe200078e000c */
[-C--:B------:R-:W-:Y:S02]  /*17120*/  @!P0 LEA.HI.X R21, R7, R183.reuse, R0, 0x1, P1 ;  /* 0x000000b707158211 */ /* 0x080fe400008f0c00 */
        /* <DEDUP_REMOVED lines=21> */
[----:B------:R-:W-:Y:S01]  /*17280*/  @!P0 IMAD.MOV.U32 R0, RZ, RZ, c[0x0][0x19c] ;  /* 0x00006700ff008624 */ /* 0x000fe200078e00ff */
[----:B------:R-:W-:Y:S01]  /*17290*/  @!P0 LEA R10, P1, R12, R182, 0x1 ;  /* 0x000000b60c0a8211 */ /* 0x000fe200078208ff */
[----:B------:R-:W-:Y:S01]  /*172a0*/  @!P0 IMAD.MOV.U32 R2, RZ, RZ, c[0x0][0x19c] ;  /* 0x00006700ff028624 */ /* 0x000fe200078e00ff */
[----:B------:R-:W-:Y:S01]  /*172b0*/  @!PT LDS RZ, [RZ] ;  /* 0x00000000fffff984 */ /* 0x000fe20000000800 */
[----:B------:R-:W-:Y:S01]  /*172c0*/  @!PT LDS RZ, [RZ] ;  /* 0x00000000fffff984 */ /* 0x000fe20000000800 */
[----:B------:R-:W-:Y:S01]  /*172d0*/  @!PT LDS RZ, [RZ] ;  /* 0x00000000fffff984 */ /* 0x000fe20000000800 */
[----:B------:R2:W-:Y:S01]  /*172e0*/  @!P0 LDGSTS.E.BYPASS.LTC128B.128 [R179+0x3800], [R26.64] ;  /* 0x038000001ab38fae */ /* 0x0005e2000b901d46 */
[----:B------:R-:W-:Y:S01]  /*172f0*/  @!P0 IMAD R7, R0, 0x50, RZ ;  /* 0x0000005000078824 */ /* 0x000fe200078e02ff */
[-C--:B------:R-:W-:Y:S01]  /*17300*/  @!P0 LEA.HI.X R5, R14, R183.reuse, R11, 0x1, P2 ;  /* 0x000000b70e058211 */ /* 0x080fe200010f0c0b */
[----:B------:R-:W-:Y:S01]  /*17310*/  @!P0 IMAD R19, R2, 0x70, RZ ;  /* 0x0000007002138824 */ /* 0x000fe200078e02ff */
[----:B------:R2:W-:Y:S01]  /*17320*/  @P0 STS.128 [R179+0x4000], RZ ;  /* 0x004000ffb3000388 */ /* 0x0005e20000000c00 */
[----:B------:R-:W-:Y:S01]  /*17330*/  @!P0 IMAD.IADD R7, R7, 0x1, R17 ;  /* 0x0000000107078824 */ /* 0x000fe200078e0211 */
[----:B------:R-:W-:Y:S01]  /*17340*/  MOV R182, R22 ;  /* 0x0000001600b67202 */ /* 0x000fe20000000f00 */
[----:B------:R-:W-:Y:S01]  /*17350*/  @!P0 IMAD.IADD R19, R19, 0x1, R13 ;  /* 0x0000000113138824 */ /* 0x000fe200078e020d */
[----:B------:R-:W-:Y:S01]  /*17360*/  @!PT LDS RZ, [RZ] ;  /* 0x00000000fffff984 */ /* 0x000fe20000000800 */
[----:B------:R-:W-:Y:S01]  /*17370*/  @!PT LDS RZ, [RZ] ;  /* 0x00000000fffff984 */ /* 0x000fe20000000800 */
[----:B------:R-:W-:Y:S01]  /*17380*/  @!PT LDS RZ, [RZ] ;  /* 0x00000000fffff984 */ /* 0x000fe20000000800 */
[----:B------:R2:W-:Y:S02]  /*17390*/  @!P0 LDGSTS.E.BYPASS.LTC128B.128 [R179+0x4000], [R24.64] ;  /* 0x0400000018b38fae */ /* 0x0005e4000b901d46 */
[-C--:B------:R-:W-:Y:S02]  /*173a0*/  @!P0 LEA.HI.X R7, R16, R183.reuse, R7, 0x1, P3 ;  /* 0x000000b710078211 */ /* 0x080fe400018f0c07 */
        /* <DEDUP_REMOVED lines=18> */
.L_x_6098:
        /* <DEDUP_REMOVED lines=103> */
[----:B------:R-:W-:Y:S02]  /*17b40*/  FFMA.FTZ R65, R225, c[0x0][0x23c], -R110 ;  /* 0x00008f00e1417a23 */ /* 0x000fe4000001086e */
[----:B------:R-:W-:Y:S02]  /*17b50*/  FFMA.FTZ R67, R230, c[0x0][0x23c], -R39 ;  /* 0x00008f00e6437a23 */ /* 0x000fe40000010827 */
        /* <DEDUP_REMOVED lines=12> */
[C---:B---3--:R-:W-:Y:S02]  /*17c20*/  FFMA.FTZ R85, R37.reuse, R190, R57 ;  /* 0x000000be25557223 */ /* 0x048fe40000010039 */
[C---:B------:R-:W-:Y:S02]  /*17c30*/  FMUL.FTZ R6, R38.reuse, R98 ;  /* 0x0000006226067220 */ /* 0x040fe40000410000 */
[C---:B------:R-:W-:Y:S01]  /*17c40*/  FMUL.FTZ R7, R38.reuse, R99 ;  /* 0x0000006326077220 */ /* 0x040fe20000410000 */
[----:B------:R-:W3:Y:S01]  /*17c50*/  MUFU.EX2 R109, R109 ;  /* 0x0000006d006d7308 */ /* 0x000ee20000000800 */
[C---:B------:R-:W-:Y:S02]  /*17c60*/  FMUL.FTZ R24, R37.reuse, R76 ;  /* 0x0000004c25187220 */ /* 0x040fe40000410000 */
[----:B------:R-:W-:Y:S01]  /*17c70*/  FMUL.FTZ R26, R38, R78 ;  /* 0x0000004e261a7220 */ /* 0x000fe20000410000 */
[----:B-1----:R-:W-:Y:S01]  /*17c80*/  F2FP.PACK_AB R40, R112, R57 ;  /* 0x000000397028723e */ /* 0x002fe200000000ff */
[C---:B------:R-:W-:Y:S02]  /*17c90*/  FMUL.FTZ R32, R37.reuse, R68 ;  /* 0x0000004425207220 */ /* 0x040fe40000410000 */
[C---:B------:R-:W-:Y:S02]  /*17ca0*/  FMUL.FTZ R33, R37.reuse, R69 ;  /* 0x0000004525217220 */ /* 0x040fe40000410000 */
[C---:B------:R-:W-:Y:S01]  /*17cb0*/  FMUL.FTZ R34, R38.reuse, R70 ;  /* 0x0000004626227220 */ /* 0x040fe20000410000 */
[----:B------:R-:W-:Y:S01]  /*17cc0*/  MUFU.EX2 R111, R111 ;  /* 0x0000006f006f7308 */ /* 0x000fe20000000800 */
[C---:B------:R-:W-:Y:S02]  /*17cd0*/  FMUL.FTZ R35, R38.reuse, R71 ;  /* 0x0000004726237220 */ /* 0x040fe40000410000 */
[C---:B------:R-:W-:Y:S02]  /*17ce0*/  FMUL.FTZ R16, R37.reuse, R84 ;  /* 0x0000005425107220 */ /* 0x040fe40000410000 */
[----:B--2---:R-:W-:Y:S02]  /*17cf0*/  FFMA.FTZ R78, R38, R189, R56 ;  /* 0x000000bd264e7223 */ /* 0x004fe40000010038 */
[----:B------:R-:W-:Y:S02]  /*17d00*/  FMUL.FTZ R25, R37, R77 ;  /* 0x0000004d25197220 */ /* 0x000fe40000410000 */
[--C-:B------:R-:W-:Y:S01]  /*17d10*/  FFMA.FTZ R77, R224, c[0x0][0x23c], -R39.reuse ;  /* 0x00008f00e04d7a23 */ /* 0x100fe20000010827 */
[----:B------:R-:W1:Y:S01]  /*17d20*/  MUFU.EX2 R108, R108 ;  /* 0x0000006c006c7308 */ /* 0x000e620000000800 */
[----:B------:R-:W-:Y:S02]  /*17d30*/  FMUL.FTZ R27, R38, R79 ;  /* 0x0000004f261b7220 */ /* 0x000fe40000410000 */
[----:B------:R-:W-:Y:S01]  /*17d40*/  FFMA.FTZ R79, R211, c[0x0][0x23c], -R110 ;  /* 0x00008f00d34f7a23 */ /* 0x000fe2000001086e */
[C---:B---3--:R-:W-:Y:S01]  /*17d50*/  F2FP.PACK_AB R41, R109.reuse, R56 ;  /* 0x000000386d29723e */ /* 0x048fe200000000ff */
[----:B------:R-:W-:Y:S01]  /*17d60*/  FADD.FTZ R78, R109, R78 ;  /* 0x0000004e6d4e7221 */ /* 0x000fe20000010000 */
[----:B------:R-:W-:Y:S01]  /*17d70*/  LDSM.16.MT88.4 R56, [R160+0x8000] ;  /* 0x00800000a038783b */ /* 0x000fe20000004200 */
        /* <DEDUP_REMOVED lines=22> */
[----:B------:R-:W-:Y:S02]  /*17ee0*/  FFMA.FTZ R124, R153, c[0x0][0x23c], -R110 ;  /* 0x00008f00997c7a23 */ /* 0x000fe4000001086e */
[--C-:B------:R-:W-:Y:S01]  /*17ef0*/  FFMA.FTZ R125, R194, c[0x0][0x23c], -R39.reuse ;  /* 0x00008f00c27d7a23 */ /* 0x100fe20000010827 */
[----:B--2---:R-:W-:Y:S01]  /*17f00*/  F2FP.PACK_AB R43, R66, R103 ;  /* 0x00000067422b723e */ /* 0x004fe200000000ff */
        /* <DEDUP_REMOVED lines=23> */
[----:B------:R-:W1:Y:S01]  /*18080*/  MUFU.EX2 R77, R77 ;  /* 0x0000004d004d7308 */ /* 0x000e620000000800 */
        /* <DEDUP_REMOVED lines=10> */
[----:B------:R-:W2:Y:S01]  /*18130*/  MUFU.EX2 R81, R81 ;  /* 0x0000005100517308 */ /* 0x000ea20000000800 */
        /* <DEDUP_REMOVED lines=9> */
[C---:B------:R-:W-:Y:S01]  /*181d0*/  HMMA.16816.F32 R28, R40.reuse, R44, R28 ;  /* 0x0000002c281c723c */ /* 0x040fe2000000181c */
[----:B------:R-:W3:Y:S02]  /*181e0*/  MUFU.EX2 R72, R72 ;  /* 0x0000004800487308 */ /* 0x000ee40000000800 */
[--C-:B------:R-:W-:Y:S02]  /*181f0*/  FFMA.FTZ R37, R155, c[0x0][0x23c], -R110.reuse ;  /* 0x00008f009b257a23 */ /* 0x100fe4000001086e */
[--C-:B------:R-:W-:Y:S02]  /*18200*/  FFMA.FTZ R109, R147, c[0x0][0x23c], -R110.reuse ;  /* 0x00008f00936d7a23 */ /* 0x100fe4000001086e */
[--C-:B------:R-:W-:Y:S01]  /*18210*/  FFMA.FTZ R130, R145, c[0x0][0x23c], -R110.reuse ;  /* 0x00008f0091827a23 */ /* 0x100fe2000001086e */
[----:B------:R-:W-:Y:S01]  /*18220*/  HMMA.16816.F32 R32, R40, R46, R32 ;  /* 0x0000002e2820723c */ /* 0x000fe20000001820 */
[----:B------:R-:W4:Y:S02]  /*18230*/  LDSM.16.MT88.4 R44, [R161+0x6800] ;  /* 0x00680000a12c783b */ /* 0x000f240000004200 */
[----:B------:R-:W5:Y:S01]  /*18240*/  MUFU.EX2 R68, R68 ;  /* 0x0000004400447308 */ /* 0x000f620000000800 */
[----:B------:R-:W-:Y:S02]  /*18250*/  FFMA.FTZ R132, R146, c[0x0][0x23c], -R39 ;  /* 0x00008f0092847a23 */ /* 0x000fe40000010827 */
[----:B------:R-:W-:Y:S01]  /*18260*/  FADD.FTZ R66, R66, R103 ;  /* 0x0000006742427221 */ /* 0x000fe20000010000 */
[----:B-1----:R-:W-:Y:S01]  /*18270*/  F2FP.PACK_AB R43, R77, R76 ;  /* 0x0000004c4d2b723e */ /* 0x002fe200000000ff */
[----:B------:R-:W-:Y:S01]  /*18280*/  FFMA.FTZ R131, R143, c[0x0][0x23c], -R110 ;  /* 0x00008f008f837a23 */ /* 0x000fe2000001086e */
[----:B------:R-:W-:Y:S03]  /*18290*/  F2FP.PACK_AB R40, R65, R60 ;  /* 0x0000003c4128723e */ /* 0x000fe600000000ff */
[----:B------:R-:W-:Y:S01]  /*182a0*/  F2FP.PACK_AB R41, R64, R67 ;  /* 0x000000434029723e */ /* 0x000fe200000000ff */
[----:B------:R-:W-:Y:S01]  /*182b0*/  MUFU.EX2 R70, R70 ;  /* 0x0000004600467308 */ /* 0x000fe20000000800 */
[----:B--2---:R-:W-:Y:S01]  /*182c0*/  F2FP.PACK_AB R42, R81, R84 ;  /* 0x00000054512a723e */ /* 0x004fe200000000ff */
[----:B------:R-:W-:Y:S01]  /*182d0*/  FADD.FTZ R67, R67, R66 ;  /* 0x0000004243437221 */ /* 0x000fe20000010000 */
[----:B------:R-:W-:Y:S01]  /*182e0*/  MOV R103, R0 ;  /* 0x0000000000677202 */ /* 0x000fe20000000f00 */
[--C-:B------:R-:W-:Y:S02]  /*182f0*/  FFMA.FTZ R134, R144, c[0x0][0x23c], -R110.reuse ;  /* 0x00008f0090867a23 */ /* 0x100fe4000001086e */
[----:B------:R-:W-:Y:S02]  /*18300*/  FADD.FTZ R67, R64, R67 ;  /* 0x0000004340437221 */ /* 0x000fe40000010000 */
        /* <DEDUP_REMOVED lines=8> */
[--C-:B------:R-:W-:Y:S02]  /*18390*/  FFMA.FTZ R61, R61, c[0x0][0x23c], -R110.reuse ;  /* 0x00008f003d3d7a23 */ /* 0x100fe4000001086e */
[----:B------:R-:W-:Y:S01]  /*183a0*/  FFMA.FTZ R110, R63, c[0x0][0x23c], -R110 ;  /* 0x00008f003f6e7a23 */ /* 0x000fe2000001086e */
[C---:B------:R-:W-:Y:S06]  /*183b0*/  HMMA.16816.F32 R12, R40.reuse, R52, R12 ;  /* 0x00000034280c723c */ /* 0x040fec000000180c */
[----:B------:R-:W2:Y:S02]  /*183c0*/  MUFU.EX2 R73, R73 ;  /* 0x0000004900497308 */ /* 0x000ea40000000800 */
[C---:B------:R-:W-:Y:S01]  /*183d0*/  HMMA.16816.F32 R16, R40.reuse, R54, R16 ;  /* 0x000000362810723c */ /* 0x040fe20000001810 */
[----:B------:R-:W2:Y:S07]  /*183e0*/  LDSM.16.MT88.4 R52, [R164+0x7000] ;  /* 0x00700000a434783b */ /* 0x000eae0000004200 */
[C---:B----4-:R-:W-:Y:S01]  /*183f0*/  HMMA.16816.F32 R20, R40.reuse, R44, R20 ;  /* 0x0000002c2814723c */ /* 0x050fe20000001814 */
[----:B------:R-:W-:Y:S07]  /*18400*/  MUFU.EX2 R74, R74 ;  /* 0x0000004a004a7308 */ /* 0x000fee0000000800 */
[C---:B------:R-:W-:Y:S01]  /*18410*/  HMMA.16816.F32 R24, R40.reuse, R46, R24 ;  /* 0x0000002e2818723c */ /* 0x040fe20000001818 */
[----:B------:R-:W4:Y:S02]  /*18420*/  LDSM.16.MT88.4 R44, [R162+0x7000] ;  /* 0x00700000a22c783b */ /* 0x000f240000004200 */
[----:B------:R-:W2:Y:S05]  /*18430*/  MUFU.EX2 R75, R75 ;  /* 0x0000004b004b7308 */ /* 0x000eaa0000000800 */
[C---:B-1----:R-:W-:Y:S05]  /*18440*/  HMMA.16816.F32 R28, R40.reuse, R48, R28 ;  /* 0x00000030281c723c */ /* 0x042fea000000181c */
[----:B------:R-:W-:Y:S03]  /*18450*/  MUFU.EX2 R83, R83 ;  /* 0x0000005300537308 */ /* 0x000fe60000000800 */
[----:B------:R-:W-:Y:S01]  /*18460*/  HMMA.16816.F32 R32, R40, R50, R32 ;  /* 0x000000322820723c */ /* 0x000fe20000001820 */
[----:B------:R-:W1:Y:S06]  /*18470*/  LDSM.16.MT88.4 R48, [R161+0x7000] ;  /* 0x00700000a130783b */ /* 0x000e6c0000004200 */
[----:B------:R-:W1:Y:S01]  /*18480*/  MUFU.EX2 R82, R82 ;  /* 0x0000005200527308 */ /* 0x000e620000000800 */
[----:B---3--:R-:W-:Y:S04]  /*18490*/  F2FP.PACK_AB R40, R69, R72 ;  /* 0x000000484528723e */ /* 0x008fe800000000ff */
[----:B-----5:R-:W-:Y:S02]  /*184a0*/  F2FP.PACK_AB R41, R68, R71 ;  /* 0x000000474429723e */ /* 0x020fe400000000ff */
[----:B--2---:R-:W-:Y:S02]  /*184b0*/  F2FP.PACK_AB R42, R73, R70 ;  /* 0x00000046492a723e */ /* 0x004fe400000000ff */
[----:B------:R-:W-:Y:S01]  /*184c0*/  F2FP.PACK_AB R43, R75, R74 ;  /* 0x0000004a4b2b723e */ /* 0x000fe200000000ff */
[----:B------:R-:W-:Y:S06]  /*184d0*/  MUFU.EX2 R89, R89 ;  /* 0x0000005900597308 */ /* 0x000fec0000000800 */
[C---:B------:R-:W-:Y:S04]  /*184e0*/  HMMA.16816.F32 R4, R40.reuse, R52, R4 ;  /* 0x000000342804723c */ /* 0x040fe80000001804 */
[----:B------:R-:W2:Y:S04]  /*184f0*/  MUFU.EX2 R88, R88 ;  /* 0x0000005800587308 */ /* 0x000ea80000000800 */
[C---:B------:R-:W-:Y:S01]  /*18500*/  HMMA.16816.F32 R8, R40.reuse, R54, R8 ;  /* 0x000000362808723c */ /* 0x040fe20000001808 */
[----:B------:R-:W3:Y:S05]  /*18510*/  LDSM.16.MT88.4 R52, [R160+0x7000] ;  /* 0x00700000a034783b */ /* 0x000eea0000004200 */
[----:B------:R-:W-:Y:S02]  /*18520*/  MUFU.EX2 R90, R90 ;  /* 0x0000005a005a7308 */ /* 0x000fe40000000800 */
[C---:B----4-:R-:W-:Y:S08]  /*18530*/  HMMA.16816.F32 R12, R40.reuse, R44, R12 ;  /* 0x0000002c280c723c */ /* 0x050ff0000000180c */
[C---:B------:R-:W-:Y:S01]  /*18540*/  HMMA.16816.F32 R16, R40.reuse, R46, R16 ;  /* 0x0000002e2810723c */ /* 0x040fe20000001810 */
[----:B------:R-:W4:Y:S01]  /*18550*/  LDSM.16.MT88.4 R44, [R164+0x7800] ;  /* 0x00780000a42c783b */ /* 0x000f220000004200 */
[----:B------:R-:W5:Y:S06]  /*18560*/  MUFU.EX2 R113, R113 ;  /* 0x0000007100717308 */ /* 0x000f6c0000000800 */
        /* <DEDUP_REMOVED lines=11> */
[----:B------:R-:W1:Y:S02]  /*18620*/  MUFU.EX2 R116, R116 ;  /* 0x0000007400747308 */ /* 0x000e640000000800 */
[----:B--2---:R-:W-:Y:S02]  /*18630*/  F2FP.PACK_AB R42, R88, R89 ;  /* 0x00000059582a723e */ /* 0x004fe400000000ff */
[----:B-----5:R-:W-:Y:S06]  /*18640*/  F2FP.PACK_AB R43, R113, R90 ;  /* 0x0000005a712b723e */ /* 0x020fec00000000ff */
[----:B------:R-:W-:Y:S01]  /*18650*/  MUFU.EX2 R117, R117 ;  /* 0x0000007500757308 */ /* 0x000fe20000000800 */
[C---:B----4-:R-:W-:Y:S08]  /*18660*/  HMMA.16816.F32 R4, R40.reuse, R44, R4 ;  /* 0x0000002c2804723c */ /* 0x050ff00000001804 */
[C---:B------:R-:W-:Y:S01]  /*18670*/  HMMA.16816.F32 R8, R40.reuse, R46, R8 ;  /* 0x0000002e2808723c */ /* 0x040fe20000001808 */
[----:B------:R-:W2:Y:S01]  /*18680*/  LDSM.16.MT88.4 R44, [R160+0x7800] ;  /* 0x00780000a02c783b */ /* 0x000ea20000004200 */
[----:B------:R-:W4:Y:S06]  /*18690*/  MUFU.EX2 R118, R118 ;  /* 0x0000007600767308 */ /* 0x000f2c0000000800 */
[C---:B-1----:R-:W-:Y:S04]  /*186a0*/  HMMA.16816.F32 R12, R40.reuse, R48, R12 ;  /* 0x00000030280c723c */ /* 0x042fe8000000180c */
[----:B------:R-:W-:Y:S04]  /*186b0*/  MUFU.EX2 R119, R119 ;  /* 0x0000007700777308 */ /* 0x000fe80000000800 */
[C---:B------:R-:W-:Y:S01]  /*186c0*/  HMMA.16816.F32 R16, R40.reuse, R50, R16 ;  /* 0x000000322810723c */ /* 0x040fe20000001810 */
[----:B------:R-:W1:Y:S05]  /*186d0*/  LDSM.16.MT88.4 R48, [R164+0x8000] ;  /* 0x00800000a430783b */ /* 0x000e6a0000004200 */
[----:B------:R-:W5:Y:S02]  /*186e0*/  MUFU.EX2 R120, R120 ;  /* 0x0000007800787308 */ /* 0x000f640000000800 */
        /* <DEDUP_REMOVED lines=11> */
[----:B----4-:R-:W-:Y:S02]  /*187a0*/  F2FP.PACK_AB R42, R118, R117 ;  /* 0x00000075762a723e */ /* 0x010fe400000000ff */
[----:B-----5:R-:W-:Y:S02]  /*187b0*/  F2FP.PACK_AB R43, R120, R119 ;  /* 0x00000077782b723e */ /* 0x020fe400000000ff */
[----:B------:R-:W4:Y:S05]  /*187c0*/  MUFU.EX2 R38, R198 ;  /* 0x000000c600267308 */ /* 0x000f2a0000000800 */
[C---:B-1----:R-:W-:Y:S05]  /*187d0*/  HMMA.16816.F32 R4, R40.reuse, R48, R4 ;  /* 0x000000302804723c */ /* 0x042fea0000001804 */
[----:B------:R-:W-:Y:S03]  /*187e0*/  MUFU.EX2 R37, R37 ;  /* 0x0000002500257308 */ /* 0x000fe60000000800 */
[C---:B------:R-:W-:Y:S01]  /*187f0*/  HMMA.16816.F32 R8, R40.reuse, R50, R8 ;  /* 0x000000322808723c */ /* 0x040fe20000001808 */
[----:B------:R-:W1:Y:S06]  /*18800*/  LDSM.16.MT88.4 R48, [R164+0x8800] ;  /* 0x00880000a430783b */ /* 0x000e6c0000004200 */
[----:B------:R-:W5:Y:S01]  /*18810*/  MUFU.EX2 R124, R124 ;  /* 0x0000007c007c7308 */ /* 0x000f620000000800 */
[C---:B---3--:R-:W-:Y:S07]  /*18820*/  HMMA.16816.F32 R12, R40.reuse, R52, R12 ;  /* 0x00000034280c723c */ /* 0x048fee000000180c */
[----:B------:R-:W-:Y:S01]  /*18830*/  FADD.FTZ R52, R112, R85 ;  /* 0x0000005570347221 */ /* 0x000fe20000010000 */
[C---:B------:R-:W-:Y:S01]  /*18840*/  HMMA.16816.F32 R16, R40.reuse, R54, R16 ;  /* 0x000000362810723c */ /* 0x040fe20000001810 */
[----:B------:R-:W-:Y:S03]  /*18850*/  MUFU.EX2 R125, R125 ;  /* 0x0000007d007d7308 */ /* 0x000fe60000000800 */
[----:B------:R-:W-:Y:S02]  /*18860*/  FADD.FTZ R85, R111, R52 ;  /* 0x000000346f557221 */ /* 0x000fe40000010000 */
[----:B------:R-:W-:Y:S01]  /*18870*/  LDSM.16.MT88.4 R52, [R161+0x8800] ;  /* 0x00880000a134783b */ /* 0x000fe20000004200 */
[----:B------:R-:W-:Y:S01]  /*18880*/  FFMA.FTZ R112, R150, c[0x0][0x23c], -R39 ;  /* 0x00008f0096707a23 */ /* 0x000fe20000010827 */
[C---:B--2---:R-:W-:Y:S03]  /*18890*/  HMMA.16816.F32 R20, R40.reuse, R44, R20 ;  /* 0x0000002c2814723c */ /* 0x044fe60000001814 */
[----:B------:R-:W2:Y:S01]  /*188a0*/  MUFU.EX2 R126, R126 ;  /* 0x0000007e007e7308 */ /* 0x000ea20000000800 */
[----:B------:R-:W-:Y:S02]  /*188b0*/  FADD.FTZ R85, R108, R85 ;  /* 0x000000556c557221 */ /* 0x000fe40000010000 */
[----:B------:R-:W-:Y:S02]  /*188c0*/  FFMA.FTZ R111, R148, c[0x0][0x23c], -R39 ;  /* 0x00008f00946f7a23 */ /* 0x000fe40000010827 */
[C---:B------:R-:W-:Y:S01]  /*188d0*/  HMMA.16816.F32 R24, R40.reuse, R46, R24 ;  /* 0x0000002e2818723c */ /* 0x040fe20000001818 */
[----:B------:R-:W3:Y:S03]  /*188e0*/  LDSM.16.MT88.4 R44, [R162+0x8800] ;  /* 0x00880000a22c783b */ /* 0x000ee60000004200 */
[----:B------:R-:W-:Y:S01]  /*188f0*/  FADD.FTZ R60, R60, R85 ;  /* 0x000000553c3c7221 */ /* 0x000fe20000010000 */
[----:B------:R-:W-:Y:S01]  /*18900*/  MUFU.EX2 R127, R127 ;  /* 0x0000007f007f7308 */ /* 0x000fe20000000800 */
[----:B------:R-:W-:Y:S02]  /*18910*/  FFMA.FTZ R39, R3, c[0x0][0x23c], -R39 ;  /* 0x00008f0003277a23 */ /* 0x000fe40000010827 */
[C---:B------:R-:W-:Y:S04]  /*18920*/  HMMA.16816.F32 R28, R40.reuse, R56, R28 ;  /* 0x00000038281c723c */ /* 0x040fe8000000181c */
[----:B------:R-:W-:Y:S03]  /*18930*/  FADD.FTZ R65, R65, R60 ;  /* 0x0000003c41417221 */ /* 0x000fe60000010000 */
[----:B------:R-:W3:Y:S01]  /*18940*/  MUFU.EX2 R128, R128 ;  /* 0x0000008000807308 */ /* 0x000ee20000000800 */
[----:B------:R-:W-:Y:S01]  /*18950*/  HMMA.16816.F32 R32, R40, R58, R32 ;  /* 0x0000003a2820723c */ /* 0x000fe20000001820 */
[----:B------:R-:W3:Y:S03]  /*18960*/  LDSM.16.MT88.4 R56, [R160+0x8800] ;  /* 0x00880000a038783b */ /* 0x000ee60000004200 */
[----:B------:R-:W-:Y:S03]  /*18970*/  FADD.FTZ R84, R84, R65 ;  /* 0x0000004154547221 */ /* 0x000fe60000010000 */
[----:B------:R-:W-:Y:S01]  /*18980*/  F2FP.PACK_AB R40, R122, R121 ;  /* 0x000000797a28723e */ /* 0x000fe200000000ff */
[----:B------:R-:W-:Y:S01]  /*18990*/  FADD.FTZ R81, R81, R84 ;  /* 0x0000005451517221 */ /* 0x000fe20000010000 */
[----:B----4-:R-:W-:Y:S01]  /*189a0*/  F2FP.PACK_AB R41, R38, R123 ;  /* 0x0000007b2629723e */ /* 0x010fe200000000ff */
[----:B------:R-:W-:Y:S01]  /*189b0*/  LDSM.16.MT88.4 R84, [R162+0x9800] ;  /* 0x00980000a254783b */ /* 0x000fe20000004200 */
[----:B------:R-:W-:Y:S01]  /*189c0*/  MUFU.EX2 R129, R129 ;  /* 0x0000008100817308 */ /* 0x000fe20000000800 */
[----:B-----5:R-:W-:Y:S01]  /*189d0*/  F2FP.PACK_AB R42, R124, R37 ;  /* 0x000000257c2a723e */ /* 0x020fe200000000ff */
[----:B------:R-:W-:Y:S01]  /*189e0*/  FADD.FTZ R72, R72, R81 ;  /* 0x0000005148487221 */ /* 0x000fe20000010000 */
[----:B--2---:R-:W-:Y:S03]  /*189f0*/  F2FP.PACK_AB R43, R126, R125 ;  /* 0x0000007d7e2b723e */ /* 0x004fe600000000ff */
[----:B------:R-:W-:Y:S04]  /*18a00*/  FADD.FTZ R69, R69, R72 ;  /* 0x0000004845457221 */ /* 0x000fe80000010000 */
[C---:B-1----:R-:W-:Y:S01]  /*18a10*/  HMMA.16816.F32 R4, R40.reuse, R48, R4 ;  /* 0x000000302804723c */ /* 0x042fe20000001804 */
[----:B------:R-:W1:Y:S02]  /*18a20*/  MUFU.EX2 R112, R112 ;  /* 0x0000007000707308 */ /* 0x000e640000000800 */
[----:B------:R-:W-:Y:S04]  /*18a30*/  FADD.FTZ R70, R70, R69 ;  /* 0x0000004546467221 */ /* 0x000fe80000010000 */
[----:B------:R-:W-:Y:S01]  /*18a40*/  FADD.FTZ R70, R73, R70 ;  /* 0x0000004649467221 */ /* 0x000fe20000010000 */
[C---:B------:R-:W-:Y:S01]  /*18a50*/  HMMA.16816.F32 R8, R40.reuse, R50, R8 ;  /* 0x000000322808723c */ /* 0x040fe20000001808 */
[----:B------:R-:W-:Y:S02]  /*18a60*/  LDSM.16.MT88.4 R48, [R162+0x9000] ;  /* 0x00900000a230783b */ /* 0x000fe40000004200 */
[----:B------:R-:W-:Y:S05]  /*18a70*/  MUFU.EX2 R109, R109 ;  /* 0x0000006d006d7308 */ /* 0x000fea0000000800 */
[C---:B---3--:R-:W-:Y:S05]  /*18a80*/  HMMA.16816.F32 R12, R40.reuse, R44, R12 ;  /* 0x0000002c280c723c */ /* 0x048fea000000180c */
[----:B------:R-:W2:Y:S03]  /*18a90*/  MUFU.EX2 R130, R130 ;  /* 0x0000008200827308 */ /* 0x000ea60000000800 */
[C---:B------:R-:W-:Y:S01]  /*18aa0*/  HMMA.16816.F32 R16, R40.reuse, R46, R16 ;  /* 0x0000002e2810723c */ /* 0x040fe20000001810 */
[----:B------:R-:W3:Y:S06]  /*18ab0*/  LDSM.16.MT88.4 R44, [R164+0x9000] ;  /* 0x00900000a42c783b */ /* 0x000eec0000004200 */
[----:B------:R-:W-:Y:S01]  /*18ac0*/  MUFU.EX2 R111, R111 ;  /* 0x0000006f006f7308 */ /* 0x000fe20000000800 */
[C---:B------:R-:W-:Y:S08]  /*18ad0*/  HMMA.16816.F32 R20, R40.reuse, R52, R20 ;  /* 0x000000342814723c */ /* 0x040ff00000001814 */
[C---:B------:R-:W-:Y:S01]  /*18ae0*/  HMMA.16816.F32 R24, R40.reuse, R54, R24 ;  /* 0x000000362818723c */ /* 0x040fe20000001818 */
[----:B------:R-:W4:Y:S01]  /*18af0*/  MUFU.EX2 R132, R132 ;  /* 0x0000008400847308 */ /* 0x000f220000000800 */
[----:B------:R-:W5:Y:S06]  /*18b00*/  LDSM.16.MT88.4 R52, [R161+0x9000] ;  /* 0x00900000a134783b */ /* 0x000f6c0000004200 */
[C---:B------:R-:W-:Y:S03]  /*18b10*/  HMMA.16816.F32 R28, R40.reuse, R56, R28 ;  /* 0x00000038281c723c */ /* 0x040fe6000000181c */
[----:B------:R-:W-:Y:S05]  /*18b20*/  MUFU.EX2 R131, R131 ;  /* 0x0000008300837308 */ /* 0x000fea0000000800 */
[----:B------:R-:W-:Y:S01]  /*18b30*/  HMMA.16816.F32 R32, R40, R58, R32 ;  /* 0x0000003a2820723c */ /* 0x000fe20000001820 */
[----:B------:R-:W5:Y:S04]  /*18b40*/  LDSM.16.MT88.4 R56, [R160+0x9000] ;  /* 0x00900000a038783b */ /* 0x000f680000004200 */
[----:B------:R-:W-:Y:S02]  /*18b50*/  MUFU.EX2 R134, R134 ;  /* 0x0000008600867308 */ /* 0x000fe40000000800 */
[----:B------:R-:W-:Y:S02]  /*18b60*/  F2FP.PACK_AB R40, R128, R127 ;  /* 0x0000007f8028723e */ /* 0x000fe400000000ff */
[----:B-1----:R-:W-:Y:S03]  /*18b70*/  F2FP.PACK_AB R41, R112, R129 ;  /* 0x000000817029723e */ /* 0x002fe600000000ff */
[----:B--2---:R-:W-:Y:S02]  /*18b80*/  F2FP.PACK_AB R42, R130, R109 ;  /* 0x0000006d822a723e */ /* 0x004fe400000000ff */
[----:B----4-:R-:W-:Y:S01]  /*18b90*/  F2FP.PACK_AB R43, R132, R111 ;  /* 0x0000006f842b723e */ /* 0x010fe200000000ff */
[----:B------:R-:W-:Y:S06]  /*18ba0*/  MUFU.EX2 R133, R133 ;  /* 0x0000008500857308 */ /* 0x000fec0000000800 */
[C---:B---3--:R-:W-:Y:S04]  /*18bb0*/  HMMA.16816.F32 R4, R40.reuse, R44, R4 ;  /* 0x0000002c2804723c */ /* 0x048fe80000001804 */
[----:B------:R-:W1:Y:S04]  /*18bc0*/  MUFU.EX2 R62, R62 ;  /* 0x0000003e003e7308 */ /* 0x000e680000000800 */
[C---:B------:R-:W-:Y:S06]  /*18bd0*/  HMMA.16816.F32 R8, R40.reuse, R46, R8 ;  /* 0x0000002e2808723c */ /* 0x040fec0000001808 */
[----:B------:R-:W-:Y:S01]  /*18be0*/  MUFU.EX2 R44, R61 ;  /* 0x0000003d002c7308 */ /* 0x000fe20000000800 */
[----:B------:R-:W-:Y:S01]  /*18bf0*/  FADD.FTZ R46, R76, R67 ;  /* 0x000000434c2e7221 */ /* 0x000fe20000010000 */
[C---:B------:R-:W-:Y:S04]  /*18c00*/  HMMA.16816.F32 R12, R40.reuse, R48, R12 ;  /* 0x00000030280c723c */ /* 0x040fe8000000180c */
[----:B------:R-:W-:Y:S04]  /*18c10*/  FADD.FTZ R46, R77, R46 ;  /* 0x0000002e4d2e7221 */ /* 0x000fe80000010000 */
[C---:B------:R-:W-:Y:S01]  /*18c20*/  HMMA.16816.F32 R16, R40.reuse, R50, R16 ;  /* 0x000000322810723c */ /* 0x040fe20000001810 */
[----:B------:R-:W2:Y:S03]  /*18c30*/  MUFU.EX2 R45, R110 ;  /* 0x0000006e002d7308 */ /* 0x000ea60000000800 */
[----:B-1----:R-:W-:Y:S01]  /*18c40*/  F2FP.PACK_AB R69, R62, R133 ;  /* 0x000000853e45723e */ /* 0x002fe200000000ff */
[----:B------:R-:W-:Y:S03]  /*18c50*/  FADD.FTZ R3, R71, R46 ;  /* 0x0000002e47037221 */ /* 0x000fe60000010000 */
[C---:B-----5:R-:W-:Y:S03]  /*18c60*/  HMMA.16816.F32 R20, R40.reuse, R52, R20 ;  /* 0x000000342814723c */ /* 0x060fe60000001814 */
[----:B------:R-:W-:Y:S01]  /*18c70*/  MUFU.EX2 R36, R36 ;  /* 0x0000002400247308 */ /* 0x000fe20000000800 */
[----:B------:R-:W-:Y:S01]  /*18c80*/  FADD.FTZ R3, R68, R3 ;  /* 0x0000000344037221 */ /* 0x000fe20000010000 */
[----:B------:R-:W-:Y:S03]  /*18c90*/  F2FP.PACK_AB R68, R134, R131 ;  /* 0x000000838644723e */ /* 0x000fe600000000ff */
[C---:B------:R-:W-:Y:S04]  /*18ca0*/  HMMA.16816.F32 R24, R40.reuse, R54, R24 ;  /* 0x000000362818723c */ /* 0x040fe80000001818 */
[----:B------:R-:W-:Y:S01]  /*18cb0*/  FADD.FTZ R46, R74, R3 ;  /* 0x000000034a2e7221 */ /* 0x000fe20000010000 */
[----:B------:R-:W1:Y:S01]  /*18cc0*/  MUFU.EX2 R39, R39 ;  /* 0x0000002700277308 */ /* 0x000e620000000800 */
[----:B------:R-:W-:Y:S02]  /*18cd0*/  FADD.FTZ R3, R79, R70 ;  /* 0x000000464f037221 */ /* 0x000fe40000010000 */
[C---:B------:R-:W-:Y:S01]  /*18ce0*/  HMMA.16816.F32 R28, R40.reuse, R56, R28 ;  /* 0x00000038281c723c */ /* 0x040fe2000000181c */
[----:B------:R-:W3:Y:S03]  /*18cf0*/  LDSM.16.MT88.4 R76, [R161+0x9800] ;  /* 0x00980000a14c783b */ /* 0x000ee60000004200 */
[----:B------:R-:W-:Y:S01]  /*18d00*/  FADD.FTZ R46, R75, R46 ;  /* 0x0000002e4b2e7221 */ /* 0x000fe20000010000 */
[----:B--2---:R-:W-:Y:S01]  /*18d10*/  F2FP.PACK_AB R70, R45, R44 ;  /* 0x0000002c2d46723e */ /* 0x004fe200000000ff */
[----:B------:R-:W-:Y:S02]  /*18d20*/  FADD.FTZ R80, R80, R3 ;  /* 0x0000000350507221 */ /* 0x000fe40000010000 */
[----:B------:R-:W-:Y:S01]  /*18d30*/  FADD.FTZ R83, R83, R46 ;  /* 0x0000002e53537221 */ /* 0x000fe20000010000 */
[----:B------:R-:W-:Y:S03]  /*18d40*/  HMMA.16816.F32 R32, R40, R58, R32 ;  /* 0x0000003a2820723c */ /* 0x000fe60000001820 */
[----:B------:R-:W-:Y:S02]  /*18d50*/  FADD.FTZ R3, R82, R83 ;  /* 0x0000005352037221 */ /* 0x000fe40000010000 */
[----:B------:R-:W-:Y:S02]  /*18d60*/  FADD.FTZ R89, R89, R80 ;  /* 0x0000005059597221 */ /* 0x000fe40000010000 */
[----:B------:R-:W-:Y:S02]  /*18d70*/  FADD.FTZ R40, R90, R3 ;  /* 0x000000035a287221 */ /* 0x000fe40000010000 */
[----:B------:R-:W-:Y:S03]  /*18d80*/  FADD.FTZ R88, R88, R89 ;  /* 0x0000005958587221 */ /* 0x000fe60000010000 */
        /* <DEDUP_REMOVED lines=42> */
[----:B------:R-:W-:Y:S01]  /*19030*/  FADD.FTZ R189, R39, R36 ;  /* 0x0000002427bd7221 */ /* 0x000fe20000010000 */
[----:B------:R-:W-:-:S05]  /*19040*/  @P0 BRA `(.L_x_6100) ;  /* 0xffffc2d000000947 */ /* 0x000fca000383ffff */
.L_x_6096:
        /* <DEDUP_REMOVED lines=161> */
.L_x_6102:
[----:B--234-:R-:W-:Y:S05]  /*19a60*/  BSYNC B0 ;  /* 0x0000000000007941 */ /* 0x01cfea0003800000 */
.L_x_6101:
        /* <DEDUP_REMOVED lines=35> */
.L_x_6103:
        /* <DEDUP_REMOVED lines=14> */
.L_x_7803:


//--------------------- .text._ZN5flash24flash_fwd_splitkv_kernelI23Flash_fwd_kernel_traitsILi64ELi64ELi128ELi4ELb0ELb0EN7cutlass6half_tE19Flash_kernel_traitsILi64ELi64ELi128ELi4ES3_EELb1ELb0ELb0ELb1ELb1ELb0ELb0ELb0EEEvNS_16Flash_fwd_paramsE --------------------------
	.section	.text._ZN5flash24flash_fwd_splitkv_kernelI23Flash_fwd_kernel_traitsILi64ELi64ELi128ELi4ELb0ELb0EN7cutlass6half_tE19Flash_kernel_traitsILi64ELi64ELi128ELi4ES3_EELb1ELb0ELb0ELb1ELb1ELb0ELb0ELb0EEEvNS_16Flash_fwd_paramsE,"ax",@progbits
	.sectioninfo	@"SHI_REGISTERS=190"
	.align	128
        .global         _ZN5flash24flash_fwd_splitkv_kernelI23Flash_fwd_kernel_traitsILi64ELi64ELi128ELi4ELb0ELb0EN7cutlass6half_tE19Flash_kernel_traitsILi64ELi64ELi128ELi4ES3_EELb1ELb0ELb0ELb1ELb1ELb0ELb0ELb0EEEvNS_16Flash_fwd_paramsE
        .type           _ZN5flash24flash_fwd_splitkv_kernelI23Flash_fwd_kernel_traitsILi64ELi64ELi128ELi4ELb0ELb0EN7cutlass6half_tE19Flash_kernel_traitsILi64ELi64ELi128ELi4ES3_EELb1ELb0ELb0ELb1ELb1ELb0ELb0ELb0EEEvNS_16Flash_fwd_paramsE,@function
        .size           _ZN5flash24flash_fwd_splitkv_kernelI23Flash_fwd_kernel_traitsILi64ELi64ELi128ELi4ELb0ELb0EN7cutlass6half_tE19Flash_kernel_traitsILi64ELi64ELi128ELi4ES3_EELb1ELb0ELb0ELb1ELb1ELb0ELb0ELb0EEEvNS_16Flash_fwd_paramsE,(.L_x_7804 - _ZN5flash24flash_fwd_splitkv_kernelI23Flash_fwd_kernel_traitsILi64ELi64ELi128ELi4ELb0ELb0EN7cutlass6half_tE19Flash_kernel_traitsILi64ELi64ELi128ELi4ES3_EELb1ELb0ELb0ELb1ELb1ELb0ELb0ELb0EEEvNS_16Flash_fwd_paramsE)
        .other          _ZN5flash24flash_fwd_splitkv_kernelI23Flash_fwd_kernel_traitsILi64ELi64ELi128ELi4ELb0ELb0EN7cutlass6half_tE19Flash_kernel_traitsILi64ELi64ELi128ELi4ES3_EELb1ELb0ELb0ELb1ELb1ELb0ELb0ELb0EEEvNS_16Flash_fwd_paramsE,@"STO_CUDA_ENTRY STV_DEFAULT"
_ZN5flash24flash_fwd_splitkv_kernelI23Flash_fwd_kernel_traitsILi64ELi64ELi128ELi4ELb0ELb0EN7cutlass6half_tE19Flash_kernel_traitsILi64ELi64ELi128ELi4ES3_EELb1ELb0ELb0ELb1ELb1ELb0ELb0ELb0EEEvNS_16Flash_fwd_paramsE:
.text._ZN5flash24flash_fwd_splitkv_kernelI23Flash_fwd_kernel_traitsILi64ELi64ELi128ELi4ELb0ELb0EN7cutlass6half_tE19Flash_kernel_traitsILi64ELi64ELi128ELi4ES3_EELb1ELb0ELb0ELb1ELb1ELb0ELb0ELb0EEEvNS_16Flash_fwd_paramsE:
[----:B------:R-:W-:Y:S02]  /*0000*/  MOV R1, c[0x0][0x28] ;  /* 0x00000a0000017a02 */ /* 0x000fe40000000f00 */
[----:B------:R-:W1:Y:S01]  /*0010*/  S2R R15, SR_CTAID.Y ;  /* 0x00000000000f7919 */ /* 0x000e620000002600 */
[----:B------:R-:W-:Y:S01]  /*0020*/  ISETP.NE.U32.AND P0, PT, RZ, c[0x0][0x250], PT ;  /* 0x00009400ff007a0c */ /* 0x000fe20003f05070 */
[----:B------:R-:W-:Y:S01]  /*0030*/  IMAD.MOV.U32 R19, RZ, RZ, RZ ;  /* 0x000000ffff137224 */ /* 0x000fe200078e00ff */
[----:B------:R-:W-:Y:S01]  /*0040*/  ISETP.NE.U32.AND P2, PT, RZ, c[0x0][0x258], PT ;  /* 0x00009600ff007a0c */ /* 0x000fe20003f45070 */
[----:B------:R-:W-:Y:S01]  /*0050*/  ULDC.64 UR10, c[0x0][0x118] ;  /* 0x00004600000a7ab9 */ /* 0x000fe20000000a00 */
[----:B------:R-:W-:Y:S02]  /*0060*/  ISETP.NE.AND.EX P0, PT, RZ, c[0x0][0x254], PT, P0 ;  /* 0x00009500ff007a0c */ /* 0x000fe40003f05300 */
[----:B------:R-:W-:-:S11]  /*0070*/  ISETP.NE.AND.EX P2, PT, RZ, c[0x0][0x25c], PT, P2 ;  /* 0x00009700ff007a0c */ /* 0x000fd60003f45320 */
[----:B------:R-:W-:Y:S02]  /*0080*/  @P0 IMAD.MOV.U32 R2, RZ, RZ, 0x4 ;  /* 0x00000004ff020424 */ /* 0x000fe400078e00ff */
[----:B------:R-:W-:Y:S02]  /*0090*/  @P2 IMAD.MOV.U32 R0, RZ, RZ, 0x4 ;  /* 0x00000004ff002424 */ /* 0x000fe400078e00ff */
[----:B-1----:R-:W-:-:S04]  /*00a0*/  @P0 IMAD.WIDE R2, R15, R2, c[0x0][0x250] ;  /* 0x000094000f020625 */ /* 0x002fc800078e0202 */
[----:B------:R-:W-:Y:S01]  /*00b0*/  @P2 IMAD.WIDE R4, R15, R0, c[0x0][0x258] ;  /* 0x000096000f042625 */ /* 0x000fe200078e0200 */
[----:B------:R-:W2:Y:S04]  /*00c0*/  @P0 LDG.E R19, [R2.64] ;  /* 0x0000000a02130981 */ /* 0x000ea8000c1e1900 */
[----:B------:R-:W2:Y:S01]  /*00d0*/  @P2 LDG.E R118, [R4.64] ;  /* 0x0000000a04762981 */ /* 0x000ea2000c1e1900 */
[----:B------:R-:W-:-:S03]  /*00e0*/  @!P2 ISETP.NE.U32.AND P1, PT, RZ, c[0x0][0x268], PT ;  /* 0x00009a00ff00aa0c */ /* 0x000fc60003f25070 */
[----:B------:R-:W1:Y:S01]  /*00f0*/  S2R R17, SR_CTAID.X ;  /* 0x0000000000117919 */ /* 0x000e620000002500 */
[----:B------:R-:W-:-:S04]  /*0100*/  @!P2 ISETP.NE.AND.EX P1, PT, RZ, c[0x0][0x26c], PT, P1 ;  /* 0x00009b00ff00aa0c */ /* 0x000fc80003f25310 */
[----:B------:R-:W-:Y:S01]  /*0110*/  @!P2 SEL R0, RZ, c[0x0][0x21c], !P1 ;  /* 0x00008700ff00aa07 */ /* 0x000fe20004800000 */
[----:B-1----:R-:W-:-:S05]  /*0120*/  IMAD.SHL.U32 R121, R17, 0x40, RZ ;  /* 0x0000004011797824 */ /* 0x002fca00078e00ff */
[----:B------:R-:W-:Y:S01]  /*0130*/  ISETP.GE.AND P0, PT, R121, c[0x0][0x214], PT ;  /* 0x0000850079007a0c */ /* 0x000fe20003f06270 */
[--C-:B--2---:R-:W-:Y:S01]  /*0140*/  @P2 IMAD.IADD R118, R118, 0x1, -R19.reuse ;  /* 0x0000000176762824 */ /* 0x104fe200078e0a13 */
[----:B------:R-:W-:-:S11]  /*0150*/  @!P2 IADD3 R118, R0, c[0x0][0x218], -R19 ;  /* 0x000086000076aa10 */ /* 0x000fd60007ffe813 */
        /* <DEDUP_REMOVED lines=25> */
[----:B------:R-:W-:Y:S01]  /*02f0*/  IMAD.WIDE.U32 R12, R0, c[0x0][0x1e8], RZ ;  /* 0x00007a00000c7a25 */ /* 0x000fe200078e00ff */
[----:B------:R-:W-:Y:S02]  /*0300*/  SHF.R.S32.HI R4, RZ, 0x1f, R121 ;  /* 0x0000001fff047819 */ /* 0x000fe40000011479 */
        /* <DEDUP_REMOVED lines=9> */
[----:B------:R-:W-:-:S02]  /*03a0*/  IMAD R2, R2, c[0x0][0x1e0], RZ ;  /* 0x0000780002027a24 */ /* 0x000fc400078e02ff */
[----:B------:R-:W-:Y:S01]  /*03b0*/  IMAD.SHL.U32 R10, R10, 0x8, RZ ;  /* 0x000000080a0a7824 */ /* 0x000fe200078e00ff */
[----:B------:R-:W-:Y:S01]  /*03c0*/  ISETP.GE.OR P4, PT, R3, R8, P5 ;  /* 0x000000080300720c */ /* 0x000fe20002f86670 */
[C---:B------:R-:W-:Y:S01]  /*03d0*/  IMAD R7, R15.reuse, c[0x0][0x1e4], R2 ;  /* 0x000079000f077a24 */ /* 0x040fe200078e0202 */
[----:B------:R-:W-:Y:S01]  /*03e0*/  SHF.R.S32.HI R2, RZ, 0x1f, R3 ;  /* 0x0000001fff027819 */ /* 0x000fe20000011403 */
[----:B------:R-:W-:Y:S01]  /*03f0*/  IMAD R4, R15, c[0x0][0x1c0], R14 ;  /* 0x000070000f047a24 */ /* 0x000fe200078e020e */
[----:B------:R-:W-:-:S03]  /*0400*/  SHF.R.S32.HI R11, RZ, 0x1f, R10 ;  /* 0x0000001fff0b7819 */ /* 0x000fc6000001140a */
[----:B------:R-:W-:Y:S02]  /*0410*/  IMAD R6, R2, c[0x0][0x1e8], RZ ;  /* 0x00007a0002067a24 */ /* 0x000fe400078e02ff */
[----:B------:R-:W-:-:S04]  /*0420*/  IMAD.WIDE.U32 R10, R121, c[0x0][0x1e8], R10 ;  /* 0x00007a00790a7a25 */ /* 0x000fc800078e000a */
[----:B------:R-:W-:Y:S01]  /*0430*/  IMAD.IADD R11, R11, 0x1, R5 ;  /* 0x000000010b0b7824 */ /* 0x000fe200078e0205 */
[----:B------:R-:W-:Y:S01]  /*0440*/  SHF.R.S32.HI R5, RZ, 0x1f, R14 ;  /* 0x0000001fff057819 */ /* 0x000fe2000001140e */
[----:B------:R-:W-:Y:S01]  /*0450*/  IMAD R4, R4, c[0x0][0x214], R121 ;  /* 0x0000850004047a24 */ /* 0x000fe200078e0279 */
[----:B------:R-:W-:Y:S01]  /*0460*/  @!P4 MOV R19, 0x7f800000 ;  /* 0x7f8000000013c802 */ /* 0x000fe20000000f00 */
[----:B------:R-:W-:-:S04]  /*0470*/  IMAD.WIDE.U32 R10, R15, c[0x0][0x1e0], R10 ;  /* 0x000078000f0a7a25 */ /* 0x000fc800078e000a */
[----:B------:R-:W-:Y:S02]  /*0480*/  IMAD R5, R5, c[0x0][0x1f0], RZ ;  /* 0x00007c0005057a24 */ /* 0x000fe400078e02ff */
[----:B------:R-:W-:Y:S01]  /*0490*/  IMAD.IADD R11, R11, 0x1, R7 ;  /* 0x000000010b0b7824 */ /* 0x000fe200078e0207 */
[----:B------:R-:W-:Y:S01]  /*04a0*/  IADD3 R7, R3, 0x10, RZ ;  /* 0x0000001003077810 */ /* 0x000fe20007ffe0ff */
[C---:B------:R-:W-:Y:S02]  /*04b0*/  IMAD R5, R14.reuse, c[0x0][0x1f4], R5 ;  /* 0x00007d000e057a24 */ /* 0x040fe400078e0205 */
[----:B------:R-:W-:Y:S01]  /*04c0*/  IMAD.WIDE.U32 R10, R14, c[0x0][0x1f0], R10 ;  /* 0x00007c000e0a7a25 */ /* 0x000fe200078e000a */
[----:B------:R-:W-:Y:S02]  /*04d0*/  ISETP.GE.OR P3, PT, R7, R8, P5 ;  /* 0x000000080700720c */ /* 0x000fe40002f66670 */
[----:B------:R-:W-:Y:S01]  /*04e0*/  IADD3 R7, R3, 0x20, RZ ;  /* 0x0000002003077810 */ /* 0x000fe20007ffe0ff */
[----:B------:R-:W-:-:S02]  /*04f0*/  IMAD.IADD R11, R11, 0x1, R5 ;  /* 0x000000010b0b7824 */ /* 0x000fc400078e0205 */
[C---:B------:R-:W-:Y:S02]  /*0500*/  IMAD R5, R3.reuse, c[0x0][0x1ec], R6 ;  /* 0x00007b0003057a24 */ /* 0x040fe400078e0206 */
[----:B------:R-:W-:-:S04]  /*0510*/  IMAD.WIDE.U32 R10, R3, c[0x0][0x1e8], R10 ;  /* 0x00007a00030a7a25 */ /* 0x000fc800078e000a */
[----:B------:R-:W-:Y:S01]  /*0520*/  IMAD.IADD R5, R11, 0x1, R5 ;  /* 0x000000010b057824 */ /* 0x000fe200078e0205 */
[----:B------:R-:W-:Y:S01]  /*0530*/  LEA R14, P0, R10, c[0x0][0x1d0], 0x1 ;  /* 0x000074000a0e7a11 */ /* 0x000fe200078008ff */
[----:B------:R-:W-:Y:S01]  /*0540*/  IMAD R6, R0, c[0x0][0x1ec], RZ ;  /* 0x00007b0000067a24 */ /* 0x000fe200078e02ff */
[----:B------:R-:W-:Y:S02]  /*0550*/  IADD3 R0, P1, R4, R3, RZ ;  /* 0x0000000304007210 */ /* 0x000fe40007f3e0ff */
[----:B------:R-:W-:Y:S02]  /*0560*/  LEA.HI.X R15, R10, c[0x0][0x1d4], R5, 0x1, P0 ;  /* 0x000075000a0f7a11 */ /* 0x000fe400000f0c05 */
[----:B------:R-:W-:Y:S02]  /*0570*/  IADD3 R5, R13, R6, RZ ;  /* 0x000000060d057210 */ /* 0x000fe40007ffe0ff */
[----:B------:R-:W-:Y:S01]  /*0580*/  IADD3 R10, P2, R14, R12, RZ ;  /* 0x0000000c0e0a7210 */ /* 0x000fe20007f5e0ff */
[----:B------:R1:W-:Y:S01]  /*0590*/  STG.E.128 [R14.64], RZ ;  /* 0x000000ff0e007986 */ /* 0x0003e2000c101d0a */
[----:B------:R-:W-:-:S02]  /*05a0*/  LEA.HI.X.SX32 R9, R4, R2, 0x1, P1 ;  /* 0x0000000204097211 */ /* 0x000fc400008f0eff */
[----:B------:R-:W-:Y:S01]  /*05b0*/  LEA R16, P0, R0, c[0x0][0x200], 0x2 ;  /* 0x0000800000107a11 */ /* 0x000fe200078010ff */
[----:B------:R-:W-:Y:S01]  /*05c0*/  IMAD.X R11, R5, 0x1, R15, P2 ;  /* 0x00000001050b7824 */ /* 0x000fe200010e060f */
[----:B------:R-:W-:Y:S02]  /*05d0*/  ISETP.GE.OR P2, PT, R7, R8, P5 ;  /* 0x000000080700720c */ /* 0x000fe40002f46670 */
[----:B------:R-:W-:Y:S02]  /*05e0*/  IADD3 R3, R3, 0x30, RZ ;  /* 0x0000003003037810 */ /* 0x000fe40007ffe0ff */
[----:B------:R-:W-:Y:S01]  /*05f0*/  IADD3 R6, P1, R10, R12, RZ ;  /* 0x0000000c0a067210 */ /* 0x000fe20007f3e0ff */
[----:B------:R1:W-:Y:S01]  /*0600*/  STG.E.128 [R10.64], RZ ;  /* 0x000000ff0a007986 */ /* 0x0003e2000c101d0a */
[----:B------:R-:W-:Y:S01]  /*0610*/  LEA.HI.X R17, R0, c[0x0][0x204], R9, 0x2, P0 ;  /* 0x0000810000117a11 */ /* 0x000fe200000f1409 */
[----:B------:R-:W-:Y:S01]  /*0620*/  @!P3 IMAD.MOV.U32 R9, RZ, RZ, 0x7f800000 ;  /* 0x7f800000ff09b424 */ /* 0x000fe200078e00ff */
[----:B------:R-:W-:Y:S01]  /*0630*/  ISETP.GE.OR P5, PT, R3, R8, P5 ;  /* 0x000000080300720c */ /* 0x000fe20002fa6670 */
[----:B------:R-:W-:Y:S01]  /*0640*/  IMAD.X R7, R11, 0x1, R5, P1 ;  /* 0x000000010b077824 */ /* 0x000fe200008e0605 */
[----:B------:R-:W-:-:S04]  /*0650*/  IADD3 R12, P0, R6, R12, RZ ;  /* 0x0000000c060c7210 */ /* 0x000fc80007f1e0ff */
[----:B------:R1:W-:Y:S01]  /*0660*/  STG.E.128 [R6.64], RZ ;  /* 0x000000ff06007986 */ /* 0x0003e2000c101d0a */
[----:B------:R-:W-:Y:S02]  /*0670*/  IMAD.X R13, R7, 0x1, R5, P0 ;  /* 0x00000001070d7824 */ /* 0x000fe400000e0605 */
[----:B------:R-:W-:-:S03]  /*0680*/  @!P2 IMAD.MOV.U32 R5, RZ, RZ, 0x7f800000 ;  /* 0x7f800000ff05a424 */ /* 0x000fc600078e00ff */
[----:B------:R1:W-:Y:S04]  /*0690*/  STG.E.128 [R12.64], RZ ;  /* 0x000000ff0c007986 */ /* 0x0003e8000c101d0a */
[----:B------:R1:W-:Y:S04]  /*06a0*/  @!P4 STG.E [R16.64], R19 ;  /* 0x000000131000c986 */ /* 0x0003e8000c10190a */
[----:B------:R1:W-:Y:S04]  /*06b0*/  @!P3 STG.E [R16.64+0x40], R9 ;  /* 0x000040091000b986 */ /* 0x0003e8000c10190a */
[----:B------:R1:W-:Y:S01]  /*06c0*/  @!P2 STG.E [R16.64+0x80], R5 ;  /* 0x000080051000a986 */ /* 0x0003e2000c10190a */
[----:B------:R-:W-:Y:S05]  /*06d0*/  @P5 EXIT ;  /* 0x000000000000594d */ /* 0x000fea0003800000 */
[----:B------:R-:W-:-:S05]  /*06e0*/  MOV R3, 0x7f800000 ;  /* 0x7f80000000037802 */ /* 0x000fca0000000f00 */
[----:B------:R-:W-:Y:S01]  /*06f0*/  STG.E [R16.64+0xc0], R3 ;  /* 0x0000c00310007986 */ /* 0x000fe2000c10190a */
[----:B------:R-:W-:Y:S05]  /*0700*/  EXIT ;  /* 0x000000000000794d */ /* 0x000fea0003800000 */
.L_x_6104:
[----:B-12---:R-:W-:Y:S01]  /*0710*/  ISETP.NE.U32.AND P0, PT, RZ, c[0x0][0x2b8], PT ;  /* 0x0000ae00ff007a0c */ /* 0x006fe20003f05070 */
        /* <DEDUP_REMOVED lines=18> */
.L_x_6105:
[----:B------:R-:W-:Y:S01]  /*0840*/  IABS R113, c[0x0][0x2d0] ;  /* 0x0000b40000717a13 */ /* 0x000fe20000000000 */
[----:B------:R-:W-:Y:S05]  /*0850*/  @P6 BRA `(.L_x_6106) ;  /* 0x000004a000006947 */ /* 0x000fea0003800000 */
[----:B------:R-:W2:Y:S01]  /*0860*/  I2F.RP R6, R113 ;  /* 0x0000007100067306 */ /* 0x000ea20000209400 */
[----:B------:R-:W-:Y:S01]  /*0870*/  LEA R8, R112, 0xffffff80, 0x7 ;  /* 0xffffff8070087811 */ /* 0x000fe200078e38ff */
[----:B-1----:R-:W-:-:S06]  /*0880*/  IMAD.MOV.U32 R4, RZ, RZ, RZ ;  /* 0x000000ffff047224 */ /* 0x002fcc00078e00ff */
[----:B--2---:R-:W1:Y:S02]  /*0890*/  MUFU.RCP R5, R6 ;  /* 0x0000000600057308 */ /* 0x004e640000001000 */
[----:B-1----:R-:W-:-:S06]  /*08a0*/  IADD3 R5, R5, 0xffffffe, RZ ;  /* 0x0ffffffe05057810 */ /* 0x002fcc0007ffe0ff */
[----:B------:R-:W1:Y:S02]  /*08b0*/  F2I.FTZ.U32.TRUNC.NTZ R5, R5 ;  /* 0x0000000500057305 */ /* 0x000e64000021f000 */
[----:B-1----:R-:W-:-:S04]  /*08c0*/  IMAD.MOV R2, RZ, RZ, -R5 ;  /* 0x000000ffff027224 */ /* 0x002fc800078e0a05 */
[----:B-----5:R-:W-:Y:S01]  /*08d0*/  IMAD R3, R2, R113, RZ ;  /* 0x0000007102037224 */ /* 0x020fe200078e02ff */
        /* <DEDUP_REMOVED lines=19> */
[----:B------:R-:W-:Y:S01]  /*0a10*/  IABS R2, c[0x0][0x1c8] ;  /* 0x0000720000027a13 */ /* 0x000fe20000000000 */
[----:B------:R-:W-:-:S03]  /*0a20*/  IMAD.MOV R3, RZ, RZ, -R3 ;  /* 0x000000ffff037224 */ /* 0x000fc600078e0a03 */
[----:B------:R-:W1:Y:S01]  /*0a30*/  I2F.RP R9, R2 ;  /* 0x0000000200097306 */ /* 0x000e620000209400 */
[----:B------:R-:W-:-:S07]  /*0a40*/  IMAD R8, R3, c[0x0][0x2d0], R8 ;  /* 0x0000b40003087a24 */ /* 0x000fce00078e0208 */
[----:B-1----:R-:W1:Y:S02]  /*0a50*/  MUFU.RCP R6, R9 ;  /* 0x0000000900067308 */ /* 0x002e640000001000 */
[----:B-1----:R-:W-:-:S06]  /*0a60*/  IADD3 R6, R6, 0xffffffe, RZ ;  /* 0x0ffffffe06067810 */ /* 0x002fcc0007ffe0ff */
[----:B------:R-:W1:Y:S02]  /*0a70*/  F2I.FTZ.U32.TRUNC.NTZ R7, R6 ;  /* 0x0000000600077305 */ /* 0x000e64000021f000 */
[----:B-1----:R-:W-:Y:S01]  /*0a80*/  IMAD.MOV R4, RZ, RZ, -R7 ;  /* 0x000000ffff047224 */ /* 0x002fe200078e0a07 */
[----:B------:R-:W-:-:S03]  /*0a90*/  MOV R6, RZ ;  /* 0x000000ff00067202 */ /* 0x000fc60000000f00 */
[----:B------:R-:W-:Y:S01]  /*0aa0*/  IMAD R5, R4, R2, RZ ;  /* 0x0000000204057224 */ /* 0x000fe200078e02ff */
[----:B------:R-:W-:-:S03]  /*0ab0*/  IABS R4, R14 ;  /* 0x0000000e00047213 */ /* 0x000fc60000000000 */
        /* <DEDUP_REMOVED lines=9> */
[----:B------:R-:W-:Y:S02]  /*0b50*/  SHF.R.S32.HI R7, RZ, 0x1f, R8 ;  /* 0x0000001fff077819 */ /* 0x000fe40000011408 */
[----:B------:R-:W-:-:S07]  /*0b60*/  ISETP.GE.AND P0, PT, R2, RZ, PT ;  /* 0x000000ff0200720c */ /* 0x000fce0003f06270 */
[----:B------:R-:W-:Y:S02]  /*0b70*/  @P1 IADD3 R5, R5, 0x1, RZ ;  /* 0x0000000105051810 */ /* 0x000fe40007ffe0ff */
[----:B------:R-:W-:-:S04]  /*0b80*/  ISETP.NE.AND P1, PT, RZ, c[0x0][0x1c8], PT ;  /* 0x00007200ff007a0c */ /* 0x000fc80003f25270 */
[----:B------:R-:W-:-:S09]  /*0b90*/  @!P0 IADD3 R5, -R5, RZ, RZ ;  /* 0x000000ff05058210 */ /* 0x000fd20007ffe1ff */
[----:B------:R-:W-:-:S04]  /*0ba0*/  @!P1 LOP3.LUT R5, RZ, c[0x0][0x1c8], RZ, 0x33, !PT ;  /* 0x00007200ff059a12 */ /* 0x000fc800078e33ff */
[----:B------:R-:W-:Y:S02]  /*0bb0*/  SHF.R.S32.HI R9, RZ, 0x1f, R5 ;  /* 0x0000001fff097819 */ /* 0x000fe40000011405 */
[----:B--2---:R-:W-:Y:S01]  /*0bc0*/  SHF.R.S32.HI R13, RZ, 0x1f, R18 ;  /* 0x0000001fff0d7819 */ /* 0x004fe20000011412 */
[----:B------:R-:W-:-:S04]  /*0bd0*/  IMAD.WIDE.U32 R10, R18, c[0x0][0x180], RZ ;  /* 0x00006000120a7a25 */ /* 0x000fc800078e00ff */
[C---:B------:R-:W-:Y:S02]  /*0be0*/  IMAD R3, R13.reuse, c[0x0][0x180], RZ ;  /* 0x000060000d037a24 */ /* 0x040fe400078e02ff */
[----:B------:R-:W-:Y:S02]  /*0bf0*/  IMAD R13, R13, c[0x0][0x188], RZ ;  /* 0x000062000d0d7a24 */ /* 0x000fe400078e02ff */
[----:B------:R-:W-:Y:S02]  /*0c00*/  IMAD R2, R18, c[0x0][0x184], R3 ;  /* 0x0000610012027a24 */ /* 0x000fe400078e0203 */
[----:B------:R-:W-:Y:S02]  /*0c10*/  IMAD R3, R7, c[0x0][0x198], RZ ;  /* 0x0000660007037a24 */ /* 0x000fe400078e02ff */
[----:B------:R-:W-:Y:S02]  /*0c20*/  IMAD.IADD R11, R11, 0x1, R2 ;  /* 0x000000010b0b7824 */ /* 0x000fe400078e0202 */
[----:B------:R-:W-:-:S02]  /*0c30*/  IMAD R3, R8, c[0x0][0x19c], R3 ;  /* 0x0000670008037a24 */ /* 0x000fc400078e0203 */
[----:B------:R-:W-:-:S04]  /*0c40*/  IMAD.WIDE.U32 R20, R8, c[0x0][0x198], R10 ;  /* 0x0000660008147a25 */ /* 0x000fc800078e000a */
[----:B------:R-:W-:Y:S01]  /*0c50*/  IMAD R2, R9, c[0x0][0x1b0], RZ ;  /* 0x00006c0009027a24 */ /* 0x000fe200078e02ff */
[----:B------:R-:W-:Y:S01]  /*0c60*/  IADD3 R21, R21, R3, RZ ;  /* 0x0000000315157210 */ /* 0x000fe20007ffe0ff */
[C---:B------:R-:W-:Y:S02]  /*0c70*/  IMAD R13, R18.reuse, c[0x0][0x18c], R13 ;  /* 0x00006300120d7a24 */ /* 0x040fe400078e020d */
[----:B------:R-:W-:Y:S02]  /*0c80*/  IMAD R11, R5, c[0x0][0x1b4], R2 ;  /* 0x00006d00050b7a24 */ /* 0x000fe400078e0202 */
[----:B------:R-:W-:-:S04]  /*0c90*/  IMAD.WIDE.U32 R18, R18, c[0x0][0x188], RZ ;  /* 0x0000620012127a25 */ /* 0x000fc800078e00ff */
[----:B------:R-:W-:Y:S01]  /*0ca0*/  IMAD.WIDE.U32 R2, R5, c[0x0][0x1b0], R20 ;  /* 0x00006c0005027a25 */ /* 0x000fe200078e0014 */
[----:B------:R-:W-:-:S03]  /*0cb0*/  IADD3 R13, R19, R13, RZ ;  /* 0x0000000d130d7210 */ /* 0x000fc60007ffe0ff */
[----:B------:R-:W-:Y:S01]  /*0cc0*/  IMAD.MOV.U32 R12, RZ, RZ, R18 ;  /* 0x000000ffff0c7224 */ /* 0x000fe200078e0012 */
[----:B------:R-:W-:Y:S01]  /*0cd0*/  MOV R10, R2 ;  /* 0x00000002000a7202 */ /* 0x000fe20000000f00 */
[----:B------:R-:W-:Y:S01]  /*0ce0*/  IMAD.IADD R11, R3, 0x1, R11 ;  /* 0x00000001030b7824 */ /* 0x000fe200078e020b */
[----:B------:R-:W-:Y:S05]  /*0cf0*/  BRA `(.L_x_6107) ;  /* 0x0000036000007947 */ /* 0x000fea0003800000 */
.L_x_6106:
[----:B------:R-:W-:Y:S02]  /*0d00*/  IABS R9, c[0x0][0x1c8] ;  /* 0x0000720000097a13 */ /* 0x000fe40000000000 */
[----:B------:R-:W-:Y:S02]  /*0d10*/  SHF.R.S32.HI R10, RZ, 0x1f, R19 ;  /* 0x0000001fff0a7819 */ /* 0x000fe40000011413 */
[----:B------:R-:W2:Y:S08]  /*0d20*/  I2F.RP R8, R9 ;  /* 0x0000000900087306 */ /* 0x000eb00000209400 */
[----:B--2---:R-:W2:Y:S02]  /*0d30*/  MUFU.RCP R6, R8 ;  /* 0x0000000800067308 */ /* 0x004ea40000001000 */
[----:B--2---:R-:W-:-:S02]  /*0d40*/  IADD3 R6, R6, 0xffffffe, RZ ;  /* 0x0ffffffe06067810 */ /* 0x004fc40007ffe0ff */
[----:B------:R-:W-:-:S04]  /*0d50*/  LEA R8, R112, 0xffffff80, 0x7 ;  /* 0xffffff8070087811 */ /* 0x000fc800078e38ff */
[----:B------:R-:W2:Y:S01]  /*0d60*/  F2I.FTZ.U32.TRUNC.NTZ R7, R6 ;  /* 0x0000000600077305 */ /* 0x000ea2000021f000 */
[----:B------:R-:W-:Y:S02]  /*0d70*/  IADD3 R12, P1, R19, R8, RZ ;  /* 0x00000008130c7210 */ /* 0x000fe40007f3e0ff */
[----:B--2---:R-:W-:Y:S01]  /*0d80*/  IADD3 R2, RZ, -R7, RZ ;  /* 0x80000007ff027210 */ /* 0x004fe20007ffe0ff */
[----:B------:R-:W-:-:S04]  /*0d90*/  IMAD.MOV.U32 R6, RZ, RZ, RZ ;  /* 0x000000ffff067224 */ /* 0x000fc800078e00ff */
[----:B-1----:R-:W-:Y:S01]  /*0da0*/  IMAD R4, R2, R9, RZ ;  /* 0x0000000902047224 */ /* 0x002fe200078e02ff */
[----:B------:R-:W-:-:S03]  /*0db0*/  IABS R2, R14 ;  /* 0x0000000e00027213 */ /* 0x000fc60000000000 */
[----:B------:R-:W-:Y:S01]  /*0dc0*/  IMAD.HI.U32 R5, R7, R4, R6 ;  /* 0x0000000407057227 */ /* 0x000fe200078e0006 */
[----:B------:R-:W-:Y:S02]  /*0dd0*/  MOV R4, R2 ;  /* 0x0000000200047202 */ /* 0x000fe40000000f00 */
[----:B------:R-:W-:-:S03]  /*0de0*/  SHF.R.S32.HI R7, RZ, 0x1f, R8 ;  /* 0x0000001fff077819 */ /* 0x000fc60000011408 */
[----:B------:R-:W-:-:S04]  /*0df0*/  IMAD.HI.U32 R5, R5, R4, RZ ;  /* 0x0000000405057227 */ /* 0x000fc800078e00ff */
[----:B------:R-:W-:-:S04]  /*0e00*/  IMAD.MOV R2, RZ, RZ, -R5 ;  /* 0x000000ffff027224 */ /* 0x000fc800078e0a05 */
[----:B------:R-:W-:-:S05]  /*0e10*/  IMAD R2, R9, R2, R4 ;  /* 0x0000000209027224 */ /* 0x000fca00078e0204 */
[----:B------:R-:W-:-:S13]  /*0e20*/  ISETP.GT.U32.AND P0, PT, R9, R2, PT ;  /* 0x000000020900720c */ /* 0x000fda0003f04070 */
        /* <DEDUP_REMOVED lines=9> */
[----:B------:R-:W-:Y:S01]  /*0ec0*/  IMAD R10, R19, c[0x0][0x1a4], R10 ;  /* 0x00006900130a7a24 */ /* 0x000fe200078e020a */
[----:B-----5:R-:W-:Y:S01]  /*0ed0*/  SHF.R.S32.HI R2, RZ, 0x1f, R3 ;  /* 0x0000001fff027819 */ /* 0x020fe20000011403 */
[----:B------:R-:W-:-:S02]  /*0ee0*/  IMAD R9, R12, c[0x0][0x19c], R9 ;  /* 0x000067000c097a24 */ /* 0x000fc400078e0209 */
[----:B------:R-:W-:Y:S02]  /*0ef0*/  IMAD.WIDE.U32 R12, R12, c[0x0][0x198], RZ ;  /* 0x000066000c0c7a25 */ /* 0x000fe400078e00ff */
[----:B------:R-:W-:Y:S02]  /*0f00*/  @P2 IADD3 R5, R5, 0x1, RZ ;  /* 0x0000000105052810 */ /* 0x000fe40007ffe0ff */
[----:B------:R-:W-:Y:S01]  /*0f10*/  IMAD R4, R2, c[0x0][0x180], RZ ;  /* 0x0000600002047a24 */ /* 0x000fe200078e02ff */
[----:B------:R-:W-:Y:S01]  /*0f20*/  IADD3 R13, R13, R9, RZ ;  /* 0x000000090d0d7210 */ /* 0x000fe20007ffe0ff */
[----:B------:R-:W-:-:S04]  /*0f30*/  IMAD.WIDE.U32 R18, R19, c[0x0][0x1a0], RZ ;  /* 0x0000680013127a25 */ /* 0x000fc800078e00ff */
[----:B------:R-:W-:Y:S01]  /*0f40*/  @!P1 IMAD.MOV R5, RZ, RZ, -R5 ;  /* 0x000000ffff059224 */ /* 0x000fe200078e0a05 */
[----:B------:R-:W-:Y:S01]  /*0f50*/  @!P0 LOP3.LUT R5, RZ, c[0x0][0x1c8], RZ, 0x33, !PT ;  /* 0x00007200ff058a12 */ /* 0x000fe200078e33ff */
[----:B------:R-:W-:Y:S01]  /*0f60*/  IMAD R4, R3, c[0x0][0x184], R4 ;  /* 0x0000610003047a24 */ /* 0x000fe200078e0204 */
[----:B------:R-:W-:Y:S01]  /*0f70*/  IADD3 R11, R19, R10, RZ ;  /* 0x0000000a130b7210 */ /* 0x000fe20007ffe0ff */
[----:B------:R-:W-:Y:S01]  /*0f80*/  IMAD.WIDE.U32 R12, R3, c[0x0][0x180], R12 ;  /* 0x00006000030c7a25 */ /* 0x000fe200078e000c */
[----:B------:R-:W-:Y:S02]  /*0f90*/  SHF.R.S32.HI R9, RZ, 0x1f, R5 ;  /* 0x0000001fff097819 */ /* 0x000fe40000011405 */
[----:B------:R-:W-:Y:S01]  /*0fa0*/  MOV R10, R18 ;  /* 0x00000012000a7202 */ /* 0x000fe20000000f00 */
[----:B------:R-:W-:Y:S01]  /*0fb0*/  IMAD R2, R2, c[0x0][0x188], RZ ;  /* 0x0000620002027a24 */ /* 0x000fe200078e02ff */
[----:B------:R-:W-:Y:S01]  /*0fc0*/  MOV R20, R12 ;  /* 0x0000000c00147202 */ /* 0x000fe20000000f00 */
[----:B------:R-:W-:-:S02]  /*0fd0*/  IMAD.IADD R21, R13, 0x1, R4 ;  /* 0x000000010d157824 */ /* 0x000fc400078e0204 */
[----:B------:R-:W-:Y:S02]  /*0fe0*/  IMAD R13, R3, c[0x0][0x18c], R2 ;  /* 0x00006300030d7a24 */ /* 0x000fe400078e0202 */
[----:B------:R-:W-:Y:S02]  /*0ff0*/  IMAD R2, R9, c[0x0][0x1b0], RZ ;  /* 0x00006c0009027a24 */ /* 0x000fe400078e02ff */
[----:B------:R-:W-:-:S04]  /*1000*/  IMAD.WIDE.U32 R18, R3, c[0x0][0x188], R10 ;  /* 0x0000620003127a25 */ /* 0x000fc800078e000a */
[----:B------:R-:W-:Y:S01]  /*1010*/  IMAD.WIDE.U32 R10, R5, c[0x0][0x1b0], R20 ;  /* 0x00006c00050a7a25 */ /* 0x000fe200078e0014 */
[----:B------:R-:W-:-:S03]  /*1020*/  MOV R12, R18 ;  /* 0x00000012000c7202 */ /* 0x000fc60000000f00 */
[----:B------:R-:W-:Y:S02]  /*1030*/  IMAD R2, R5, c[0x0][0x1b4], R2 ;  /* 0x00006d0005027a24 */ /* 0x000fe400078e0202 */
[----:B------:R-:W-:-:S03]  /*1040*/  IMAD.IADD R13, R19, 0x1, R13 ;  /* 0x00000001130d7824 */ /* 0x000fc600078e020d */
[----:B------:R-:W-:Y:S02]  /*1050*/  IADD3 R11, R11, R2, RZ ;  /* 0x000000020b0b7210 */ /* 0x000fe40007ffe0ff */
.L_x_6107:
        /* <DEDUP_REMOVED lines=8> */
[----:B------:R-:W-:Y:S01]  /*10e0*/  LOP3.LUT R2, R3, 0xfffffff8, RZ, 0xc0, !PT ;  /* 0xfffffff803027812 */ /* 0x000fe200078ec0ff */
[----:B------:R-:W-:Y:S01]  /*10f0*/  USHF.L.U64.HI UR5, UR4, UR8, UR5 ;  /* 0x0000000804057299 */ /* 0x000fe20008010205 */
[----:B------:R-:W-:Y:S01]  /*1100*/  SHF.R.S32.HI R24, RZ, 0x3, R3 ;  /* 0x00000003ff187819 */ /* 0x000fe20000011403 */
[----:B------:R-:W-:Y:S01]  /*1110*/  IMAD R6, R15, c[0x0][0x17c], R6 ;  /* 0x00005f000f067a24 */ /* 0x000fe200078e0206 */
[----:B------:R-:W-:Y:S01]  /*1120*/  LEA.HI R20, R4, R117, RZ, 0x6 ;  /* 0x0000007504147211 */ /* 0x000fe200078f30ff */
[----:B------:R-:W-:Y:S01]  /*1130*/  IMAD.IADD R97, R117, 0x1, -R2 ;  /* 0x0000000175617824 */ /* 0x000fe200078e0a02 */
[----:B------:R-:W-:Y:S01]  /*1140*/  SHF.R.S32.HI R21, RZ, 0x4, R18 ;  /* 0x00000004ff157819 */ /* 0x000fe20000011412 */
[----:B------:R-:W-:Y:S01]  /*1150*/  IMAD.SHL.U32 R19, R24, 0x40, RZ ;  /* 0x0000004018137824 */ /* 0x000fe200078e00ff */
[--C-:B------:R-:W-:Y:S01]  /*1160*/  SHF.R.S32.HI R25, RZ, 0x1f, R24.reuse ;  /* 0x0000001fff197819 */ /* 0x100fe20000011418 */
[----:B------:R-:W-:Y:S01]  /*1170*/  IMAD.SHL.U32 R166, R97, 0x8, RZ ;  /* 0x0000000861a67824 */ /* 0x000fe200078e00ff */
[----:B------:R-:W-:Y:S01]  /*1180*/  LEA.HI R2, R18, R21, RZ, 0x1 ;  /* 0x0000001512027211 */ /* 0x000fe200078f08ff */
[----:B------:R-:W-:Y:S01]  /*1190*/  IMAD.SHL.U32 R20, R20, 0x8, RZ ;  /* 0x0000000814147824 */ /* 0x000fe200078e00ff */
[----:B------:R-:W-:Y:S01]  /*11a0*/  LOP3.LUT R19, R19, 0x1c0, RZ, 0xc0, !PT ;  /* 0x000001c013137812 */ /* 0x000fe200078ec0ff */
[----:B------:R-:W-:Y:S01]  /*11b0*/  IMAD.WIDE R16, R17, 0x40, R24 ;  /* 0x0000004011107825 */ /* 0x000fe200078e0218 */
[--C-:B------:R-:W-:Y:S01]  /*11c0*/  SHF.R.S32.HI R167, RZ, 0x1f, R166.reuse ;  /* 0x0000001fffa77819 */ /* 0x100fe200000114a6 */
[----:B------:R-:W-:Y:S01]  /*11d0*/  ULDC.64 UR6, c[0x0][0x190] ;  /* 0x0000640000067ab9 */ /* 0x000fe20000000a00 */
[----:B------:R-:W-:Y:S01]  /*11e0*/  LOP3.LUT R22, R19, 0x38, R166, 0xf8, !PT ;  /* 0x0000003813167812 */ /* 0x000fe200078ef8a6 */
[----:B------:R-:W-:Y:S01]  /*11f0*/  USHF.L.U32 UR12, UR6, 0x5, URZ ;  /* 0x00000005060c7899 */ /* 0x000fe2000800063f */
[----:B------:R-:W-:Y:S01]  /*1200*/  SHF.R.U32.HI R19, RZ, 0x3, R19 ;  /* 0x00000003ff137819 */ /* 0x000fe20000011613 */
[----:B------:R-:W-:Y:S01]  /*1210*/  USHF.L.U64.HI UR7, UR6, UR8, UR7 ;  /* 0x0000000806077299 */ /* 0x000fe20008010207 */
[----:B------:R-:W-:-:S02]  /*1220*/  IADD3 R8, P0, R24, R8, RZ ;  /* 0x0000000818087210 */ /* 0x000fc40007f1e0ff */
[----:B------:R-:W-:Y:S01]  /*1230*/  LOP3.LUT R19, R22, R19, RZ, 0x3c, !PT ;  /* 0x0000001316137212 */ /* 0x000fe200078e3cff */
[----:B------:R-:W-:Y:S01]  /*1240*/  IMAD.WIDE.U32 R22, R15, c[0x0][0x178], R166 ;  /* 0x00005e000f167a25 */ /* 0x000fe200078e00a6 */
[----:B------:R-:W-:Y:S02]  /*1250*/  LOP3.LUT R18, R18, 0xfffffff0, RZ, 0xc0, !PT ;  /* 0xfffffff012127812 */ /* 0x000fe400078ec0ff */
[----:B------:R-:W-:Y:S01]  /*1260*/  LOP3.LUT R19, R19, 0x7ffffe00, R20, 0xf8, !PT ;  /* 0x7ffffe0013137812 */ /* 0x000fe200078ef814 */
[----:B------:R-:W-:Y:S01]  /*1270*/  IMAD.X R7, R25, 0x1, R7, P0 ;  /* 0x0000000119077824 */ /* 0x000fe200000e0607 */
[----:B------:R-:W-:Y:S01]  /*1280*/  IADD3 R20, P1, R166, R10, RZ ;  /* 0x0000000aa6147210 */ /* 0x000fe20007f3e0ff */
[----:B------:R-:W-:Y:S01]  /*1290*/  IMAD.IADD R18, R117, 0x1, -R18 ;  /* 0x0000000175127824 */ /* 0x000fe200078e0a12 */
[----:B------:R-:W-:Y:S01]  /*12a0*/  LOP3.LUT R2, R2, 0xfffffffe, RZ, 0xc0, !PT ;  /* 0xfffffffe02027812 */ /* 0x000fe200078ec0ff */
[----:B------:R-:W-:Y:S01]  /*12b0*/  IMAD R15, R25, c[0x0][0x198], RZ ;  /* 0x00006600190f7a24 */ /* 0x000fe200078e02ff */
[----:B------:R-:W-:Y:S01]  /*12c0*/  SHF.R.S32.HI R10, RZ, 0x1f, R14 ;  /* 0x0000001fff0a7819 */ /* 0x000fe2000001140e */
[----:B------:R-:W-:Y:S01]  /*12d0*/  IMAD.IADD R23, R23, 0x1, R6 ;  /* 0x0000000117177824 */ /* 0x000fe200078e0206 */
[----:B------:R-:W-:Y:S01]  /*12e0*/  IADD3 R12, P0, R166, R12, RZ ;  /* 0x0000000ca60c7210 */ /* 0x000fe20007f1e0ff */
[----:B------:R-:W-:Y:S01]  /*12f0*/  IMAD.IADD R2, R21, 0x1, -R2 ;  /* 0x0000000115027824 */ /* 0x000fe200078e0a02 */
[----:B------:R-:W-:Y:S01]  /*1300*/  LEA.HI R119, R4, R117, RZ, 0x5 ;  /* 0x0000007504777211 */ /* 0x000fe200078f28ff */
[----:B------:R-:W-:-:S02]  /*1310*/  IMAD R25, R10, c[0x0][0x1a8], RZ ;  /* 0x00006a000a197a24 */ /* 0x000fc400078e02ff */
[----:B------:R-:W-:Y:S01]  /*1320*/  IMAD.X R21, R167, 0x1, R11, P1 ;  /* 0x00000001a7157824 */ /* 0x000fe200008e060b */
[----:B------:R-:W-:Y:S01]  /*1330*/  SHF.R.S32.HI R11, RZ, 0x1f, R18 ;  /* 0x0000001fff0b7819 */ /* 0x000fe20000011412 */
[----:B------:R-:W-:Y:S01]  /*1340*/  IMAD R10, R9, c[0x0][0x1b8], RZ ;  /* 0x00006e00090a7a24 */ /* 0x000fe200078e02ff */
[----:B------:R-:W-:Y:S01]  /*1350*/  SHF.R.S32.HI R116, RZ, 0x5, R119 ;  /* 0x00000005ff747819 */ /* 0x000fe20000011477 */
[----:B------:R-:W-:Y:S01]  /*1360*/  IMAD.X R13, R167, 0x1, R13, P0 ;  /* 0x00000001a70d7824 */ /* 0x000fe200000e060d */
[----:B------:R-:W-:Y:S01]  /*1370*/  LEA.HI R6, R11, R18, RZ, 0x3 ;  /* 0x000000120b067211 */ /* 0x000fe200078f18ff */
[C---:B------:R-:W-:Y:S01]  /*1380*/  IMAD R25, R14.reuse, c[0x0][0x1ac], R25 ;  /* 0x00006b000e197a24 */ /* 0x040fe200078e0219 */
[----:B------:R-:W-:Y:S01]  /*1390*/  SHF.R.S32.HI R171, RZ, 0x1f, R119 ;  /* 0x0000001fffab7819 */ /* 0x000fe20000011477 */
[----:B------:R-:W-:Y:S01]  /*13a0*/  IMAD.WIDE.U32 R22, R14, c[0x0][0x1a8], R22 ;  /* 0x00006a000e167a25 */ /* 0x000fe200078e0016 */
[----:B------:R-:W-:Y:S02]  /*13b0*/  LOP3.LUT R9, R6, 0xfffffff8, RZ, 0xc0, !PT ;  /* 0xfffffff806097812 */ /* 0x000fe400078ec0ff */
[----:B------:R-:W-:Y:S01]  /*13c0*/  LEA.HI R171, R171, R116, RZ, 0x2 ;  /* 0x00000074abab7211 */ /* 0x000fe200078f10ff */
[----:B------:R-:W-:-:S02]  /*13d0*/  IMAD R10, R5, c[0x0][0x1bc], R10 ;  /* 0x00006f00050a7a24 */ /* 0x000fc400078e020a */
[----:B------:R-:W-:Y:S01]  /*13e0*/  IMAD.WIDE.U32 R12, R5, c[0x0][0x1b8], R12 ;  /* 0x00006e00050c7a25 */ /* 0x000fe200078e000c */
[----:B------:R-:W-:-:S03]  /*13f0*/  LOP3.LUT R171, R171, 0xfffffffc, RZ, 0xc0, !PT ;  /* 0xfffffffcabab7812 */ /* 0x000fc600078ec0ff */
[C---:B------:R-:W-:Y:S02]  /*1400*/  IMAD R15, R24.reuse, c[0x0][0x19c], R15 ;  /* 0x00006700180f7a24 */ /* 0x040fe400078e020f */
[----:B------:R-:W-:-:S04]  /*1410*/  IMAD.WIDE.U32 R20, R24, c[0x0][0x198], R20 ;  /* 0x0000660018147a25 */ /* 0x000fc800078e0014 */
[----:B------:R-:W-:Y:S01]  /*1420*/  IMAD R5, R17, c[0x0][0x190], RZ ;  /* 0x0000640011057a24 */ /* 0x000fe200078e02ff */
[----:B------:R-:W-:Y:S01]  /*1430*/  LEA R162, P0, R20, c[0x0][0x168], 0x1 ;  /* 0x00005a0014a27a11 */ /* 0x000fe200078008ff */
[----:B------:R-:W-:Y:S02]  /*1440*/  IMAD.IADD R23, R23, 0x1, R25 ;  /* 0x0000000117177824 */ /* 0x000fe400078e0219 */
[----:B------:R-:W-:Y:S02]  /*1450*/  IMAD.IADD R15, R21, 0x1, R15 ;  /* 0x00000001150f7824 */ /* 0x000fe400078e020f */
[C---:B------:R-:W-:Y:S02]  /*1460*/  IMAD R5, R16.reuse, c[0x0][0x194], R5 ;  /* 0x0000650010057a24 */ /* 0x040fe400078e0205 */
[----:B------:R-:W-:Y:S01]  /*1470*/  IMAD.WIDE.U32 R16, R16, c[0x0][0x190], R22 ;  /* 0x0000640010107a25 */ /* 0x000fe200078e0016 */
[----:B------:R-:W-:-:S03]  /*1480*/  LEA.HI.X R163, R20, c[0x0][0x16c], R15, 0x1, P0 ;  /* 0x00005b0014a37a11 */ /* 0x000fc600000f0c0f */
[----:B------:R-:W-:Y:S02]  /*1490*/  IMAD.IADD R96, R18, 0x1, -R9 ;  /* 0x0000000112607824 */ /* 0x000fe400078e0a09 */
[----:B------:R-:W-:Y:S01]  /*14a0*/  IMAD.IADD R13, R13, 0x1, R10 ;  /* 0x000000010d0d7824 */ /* 0x000fe200078e020a */
[----:B------:R-:W-:Y:S01]  /*14b0*/  LEA R10, P0, R16, c[0x0][0x160], 0x1 ;  /* 0x00005800100a7a11 */ /* 0x000fe200078008ff */
[----:B------:R-:W-:Y:S02]  /*14c0*/  IMAD.IADD R9, R17, 0x1, R5 ;  /* 0x0000000111097824 */ /* 0x000fe400078e0205 */
[----:B------:R-:W-:Y:S01]  /*14d0*/  IMAD R7, R7, c[0x0][0x1a0], RZ ;  /* 0x0000680007077a24 */ /* 0x000fe200078e02ff */
[----:B------:R-:W-:Y:S01]  /*14e0*/  IADD3 R14, P1, R10, UR12, RZ ;  /* 0x0000000c0a0e7c10 */ /* 0x000fe2000ff3e0ff */
[----:B------:R-:W-:Y:S01]  /*14f0*/  IMAD.WIDE.U32 R12, R8, c[0x0][0x1a0], R12 ;  /* 0x00006800080c7a25 */ /* 0x000fe200078e000c */
[----:B------:R-:W-:-:S03]  /*1500*/  LEA.HI.X R11, R16, c[0x0][0x164], R9, 0x1, P0 ;  /* 0x00005900100b7a11 */ /* 0x000fc600000f0c09 */
[----:B------:R-:W-:Y:S01]  /*1510*/  IMAD R5, R8, c[0x0][0x1a4], R7 ;  /* 0x0000690008057a24 */ /* 0x000fe200078e0207 */
[----:B------:R-:W-:Y:S01]  /*1520*/  IADD3 R8, P0, R162, UR9, RZ ;  /* 0x00000009a2087c10 */ /* 0x000fe2000ff1e0ff */
[----:B------:R-:W-:Y:S01]  /*1530*/  IMAD.SHL.U32 R165, R19, 0x2, RZ ;  /* 0x0000000213a57824 */ /* 0x000fe200078e00ff */
[----:B------:R-:W-:Y:S01]  /*1540*/  IADD3.X R15, R11, UR7, RZ, P1, !PT ;  /* 0x000000070b0f7c10 */ /* 0x000fe20008ffe4ff */
[----:B------:R-:W-:Y:S01]  /*1550*/  IMAD.IADD R159, R13, 0x1, R5 ;  /* 0x000000010d9f7824 */ /* 0x000fe200078e0205 */
[----:B------:R-:W-:Y:S01]  /*1560*/  IADD3.X R9, R163, UR5, RZ, P0, !PT ;  /* 0x00000005a3097c10 */ /* 0x000fe200087fe4ff */
[----:B------:R-:W-:Y:S01]  /*1570*/  IMAD.SHL.U32 R7, R97, 0x40, RZ ;  /* 0x0000004061077824 */ /* 0x000fe200078e00ff */
[----:B------:R-:W-:Y:S01]  /*1580*/  IADD3 R16, P0, R8, UR9, RZ ;  /* 0x0000000908107c10 */ /* 0x000fe2000ff1e0ff */
[----:B------:R-:W-:Y:S01]  /*1590*/  @!PT LDS RZ, [RZ] ;  /* 0x00000000fffff984 */ /* 0x000fe20000000800 */
[----:B------:R-:W-:Y:S01]  /*15a0*/  @!PT LDS RZ, [RZ] ;  /* 0x00000000fffff984 */ /* 0x000fe20000000800 */
[----:B------:R-:W-:Y:S01]  /*15b0*/  @!PT LDS RZ, [RZ] ;  /* 0x00000000fffff984 */ /* 0x000fe20000000800 */
[----:B------:R1:W-:Y:S01]  /*15c0*/  LDGSTS.E.BYPASS.LTC128B.128 [R165], [R10.64] ;  /* 0x000000000aa57fae */ /* 0x0003e2000b901d4a */
[----:B------:R-:W-:Y:S01]  /*15d0*/  IADD3 R20, P1, R14, UR12, RZ ;  /* 0x0000000c0e147c10 */ /* 0x000fe2000ff3e0ff */
[----:B------:R-:W-:Y:S01]  /*15e0*/  IMAD.SHL.U32 R5, R2, 0x8, RZ ;  /* 0x0000000802057824 */ /* 0x000fe200078e00ff */
[----:B------:R-:W-:Y:S01]  /*15f0*/  IADD3.X R17, R9, UR5, RZ, P0, !PT ;  /* 0x0000000509117c10 */ /* 0x000fe200087fe4ff */
[----:B------:R2:W-:Y:S01]  /*1600*/  LDGSTS.E.BYPASS.LTC128B.128 [R165+0x800], [R14.64] ;  /* 0x008000000ea57fae */ /* 0x0005e2000b901d4a */
[----:B------:R-:W-:Y:S01]  /*1610*/  IADD3 R22, P0, R16, UR9, RZ ;  /* 0x0000000910167c10 */ /* 0x000fe2000ff1e0ff */
[----:B------:R-:W-:Y:S01]  /*1620*/  IMAD.SHL.U32 R115, R6, 0x40, RZ ;  /* 0x0000004006737824 */ /* 0x000fe200078e00ff */
[----:B------:R-:W-:Y:S01]  /*1630*/  IADD3.X R21, R15, UR7, RZ, P1, !PT ;  /* 0x000000070f157c10 */ /* 0x000fe20008ffe4ff */
[----:B------:R-:W-:Y:S01]  /*1640*/  IMAD.IADD R171, R116, 0x1, -R171 ;  /* 0x0000000174ab7824 */ /* 0x000fe200078e0aab */
[----:B------:R-:W-:-:S02]  /*1650*/  IADD3.X R23, R17, UR5, RZ, P0, !PT ;  /* 0x0000000511177c10 */ /* 0x000fc400087fe4ff */
[----:B------:R-:W-:Y:S01]  /*1660*/  IADD3 R18, P1, R20, UR12, RZ ;  /* 0x0000000c14127c10 */ /* 0x000fe2000ff3e0ff */
[----:B------:R3:W-:Y:S01]  /*1670*/  LDGSTS.E.BYPASS.LTC128B.128 [R165+0x1000], [R20.64] ;  /* 0x0100000014a57fae */ /* 0x0007e2000b901d4a */
[----:B------:R-:W-:Y:S02]  /*1680*/  LOP3.LUT R115, R115, 0xfffffe00, RZ, 0xc0, !PT ;  /* 0xfffffe0073737812 */ /* 0x000fe400078ec0ff */
[----:B------:R-:W-:Y:S01]  /*1690*/  IADD3.X R19, R21, UR7, RZ, P1, !PT ;  /* 0x0000000715137c10 */ /* 0x000fe20008ffe4ff */
[----:B------:R-:W-:Y:S01]  /*16a0*/  ULDC.64 UR6, c[0x0][0x1a0] ;  /* 0x0000680000067ab9 */ /* 0x000fe20000000a00 */
[----:B------:R-:W-:Y:S01]  /*16b0*/  LOP3.LUT P1, RZ, R96, 0x2, RZ, 0xc0, !PT ;  /* 0x0000000260ff7812 */ /* 0x000fe2000782c0ff */
[----:B------:R-:W-:Y:S02]  /*16c0*/  USHF.L.U32 UR12, UR6, 0x5, URZ ;  /* 0x00000005060c7899 */ /* 0x000fe4000800063f */
[----:B------:R4:W-:Y:S01]  /*16d0*/  LDGSTS.E.BYPASS.LTC128B.128 [R165+0x1800], [R18.64] ;  /* 0x0180000012a57fae */ /* 0x0009e2000b901d4a */
[----:B------:R-:W-:-:S03]  /*16e0*/  USHF.L.U64.HI UR7, UR6, UR8, UR7 ;  /* 0x0000000806077299 */ /* 0x000fc60008010207 */
        /* <DEDUP_REMOVED lines=8> */
[----:B------:R-:W-:Y:S01]  /*1770*/  IADD3 R24, P0, R14, UR9, RZ ;  /* 0x000000090e187c10 */ /* 0x000fe2000ff1e0ff */
[----:B------:R2:W-:Y:S01]  /*1780*/  LDGSTS.E.BYPASS.LTC128B.128 [R165+0x4000], [R10.64] ;  /* 0x040000000aa57fae */ /* 0x0005e2000b901d4a */
[----:B---3--:R-:W-:Y:S02]  /*1790*/  LOP3.LUT R20, R7, 0x1c0, RZ, 0xc0, !PT ;  /* 0x000001c007147812 */ /* 0x008fe400078ec0ff */
[----:B------:R-:W-:Y:S01]  /*17a0*/  IADD3.X R25, R15, UR5, RZ, P0, !PT ;  /* 0x000000050f197c10 */ /* 0x000fe200087fe4ff */
[----:B------:R3:W-:Y:S01]  /*17b0*/  LDGSTS.E.BYPASS.LTC128B.128 [R165+0x4800], [R14.64] ;  /* 0x048000000ea57fae */ /* 0x0007e2000b901d4a */
[----:B----4-:R-:W-:-:S03]  /*17c0*/  IADD3 R18, P0, R24, UR9, RZ ;  /* 0x0000000918127c10 */ /* 0x010fc6000ff1e0ff */
[----:B------:R4:W-:Y:S01]  /*17d0*/  LDGSTS.E.BYPASS.LTC128B.128 [R165+0x5000], [R24.64] ;  /* 0x0500000018a57fae */ /* 0x0009e2000b901d4a */
[----:B------:R-:W-:Y:S02]  /*17e0*/  IADD3.X R19, R25, UR5, RZ, P0, !PT ;  /* 0x0000000519137c10 */ /* 0x000fe400087fe4ff */
[----:B------:R-:W-:Y:S02]  /*17f0*/  LEA R160, P0, R12, c[0x0][0x170], 0x1 ;  /* 0x00005c000ca07a11 */ /* 0x000fe400078008ff */
[----:B-1----:R-:W-:Y:S01]  /*1800*/  LOP3.LUT R8, R20, 0x8, R3, 0xf8, !PT ;  /* 0x0000000814087812 */ /* 0x002fe200078ef803 */
[----:B------:R1:W-:Y:S01]  /*1810*/  LDGSTS.E.BYPASS.LTC128B.128 [R165+0x5800], [R18.64] ;  /* 0x0580000012a57fae */ /* 0x0003e2000b901d4a */
[----:B------:R-:W-:Y:S01]  /*1820*/  LEA.HI.X R159, R12, c[0x0][0x174], R159, 0x1, P0 ;  /* 0x00005d000c9f7a11 */ /* 0x000fe200000f0c9f */
[----:B------:R-:W-:Y:S01]  /*1830*/  IMAD.MOV.U32 R158, RZ, RZ, R160 ;  /* 0x000000ffff9e7224 */ /* 0x000fe200078e00a0 */
[----:B------:R-:W-:Y:S01]  /*1840*/  IADD3 R12, P0, R160, UR12, RZ ;  /* 0x0000000ca00c7c10 */ /* 0x000fe2000ff1e0ff */
[----:B------:R-:W0:Y:S01]  /*1850*/  LDGDEPBAR ;  /* 0x00000000000079af */ /* 0x000e220000000000 */
[----:B------:R-:W-:-:S02]  /*1860*/  SHF.R.U32.HI R3, RZ, 0x3, R20 ;  /* 0x00000003ff037819 */ /* 0x000fc40000011614 */
[----:B------:R-:W-:Y:S02]  /*1870*/  IADD3.X R13, R159, UR7, RZ, P0, !PT ;  /* 0x000000079f0d7c10 */ /* 0x000fe400087fe4ff */
[----:B-----5:R-:W-:Y:S01]  /*1880*/  IADD3 R16, P0, R12, UR12, RZ ;  /* 0x0000000c0c107c10 */ /* 0x020fe2000ff1e0ff */
[----:B--2---:R-:W-:Y:S01]  /*1890*/  IMAD.SHL.U32 R10, R96, 0x40, RZ ;  /* 0x00000040600a7824 */ /* 0x004fe200078e00ff */
[----:B------:R-:W-:Y:S02]  /*18a0*/  LOP3.LUT R3, R8, R3, RZ, 0x3c, !PT ;  /* 0x0000000308037212 */ /* 0x000fe400078e3cff */
[----:B------:R-:W-:Y:S02]  /*18b0*/  IADD3.X R17, R13, UR7, RZ, P0, !PT ;  /* 0x000000070d117c10 */ /* 0x000fe400087fe4ff */
[----:B------:R-:W-:Y:S01]  /*18c0*/  LOP3.LUT R10, R10, 0x1c0, RZ, 0xc0, !PT ;  /* 0x000001c00a0a7812 */ /* 0x000fe200078ec0ff */
[----:B------:R-:W-:Y:S02]  /*18d0*/  IMAD R2, R2, 0x200, R3 ;  /* 0x0000020002027824 */ /* 0x000fe400078e0203 */
[----:B------:R-:W-:Y:S01]  /*18e0*/  IMAD R3, R116, 0x400, R115 ;  /* 0x0000040074037824 */ /* 0x000fe200078e0273 */
[----:B------:R-:W-:Y:S01]  /*18f0*/  LOP3.LUT R5, R10, 0x8, R5, 0xf8, !PT ;  /* 0x000000080a057812 */ /* 0x000fe200078ef805 */
[----:B------:R-:W-:Y:S01]  /*1900*/  IMAD.SHL.U32 R4, R2, 0x2, RZ ;  /* 0x0000000202047824 */ /* 0x000fe200078e00ff */
[----:B------:R-:W-:-:S02]  /*1910*/  SHF.R.U32.HI R114, RZ, 0x3, R10 ;  /* 0x00000003ff727819 */ /* 0x000fc4000001160a */
[----:B------:R-:W-:Y:S02]  /*1920*/  IADD3 R10, P0, R16, UR12, RZ ;  /* 0x0000000c100a7c10 */ /* 0x000fe4000ff1e0ff */
[----:B------:R-:W-:Y:S01]  /*1930*/  LOP3.LUT R114, R5, R114, RZ, 0x3c, !PT ;  /* 0x0000007205727212 */ /* 0x000fe200078e3cff */
[----:B------:R-:W-:-:S04]  /*1940*/  DEPBAR.LE SB0, 0x0 ;  /* 0x000080000000791a */ /* 0x000fc80000000000 */
[----:B------:R-:W-:Y:S01]  /*1950*/  BAR.SYNC.DEFER_BLOCKING 0x0 ;  /* 0x0000000000007b1d */ /* 0x000fe20000010000 */
[----:B------:R-:W-:Y:S02]  /*1960*/  IADD3.X R11, R17, UR7, RZ, P0, !PT ;  /* 0x00000007110b7c10 */ /* 0x000fe400087fe4ff */
[----:B------:R-:W-:Y:S02]  /*1970*/  IADD3 R8, P0, R10, UR12, RZ ;  /* 0x0000000c0a087c10 */ /* 0x000fe4000ff1e0ff */
[----:B------:R-:W-:Y:S01]  /*1980*/  LEA R157, R2, 0x2000, 0x1 ;  /* 0x00002000029d7811 */ /* 0x000fe200078e08ff */
[----:B------:R-:W-:Y:S01]  /*1990*/  IMAD.MOV.U32 R2, RZ, RZ, 0x40 ;  /* 0x00000040ff027424 */ /* 0x000fe200078e00ff */
[----:B------:R-:W-:Y:S02]  /*19a0*/  IADD3.X R9, R11, UR7, RZ, P0, !PT ;  /* 0x000000070b097c10 */ /* 0x000fe400087fe4ff */
[----:B---3--:R-:W-:Y:S02]  /*19b0*/  IADD3 R14, P0, R8, UR12, RZ ;  /* 0x0000000c080e7c10 */ /* 0x008fe4000ff1e0ff */
[----:B------:R-:W-:-:S02]  /*19c0*/  IADD3 R153, R157, 0x40, RZ ;  /* 0x000000409d997810 */ /* 0x000fc40007ffe0ff */
[----:B------:R-:W-:Y:S01]  /*19d0*/  IADD3.X R15, R9, UR7, RZ, P0, !PT ;  /* 0x00000007090f7c10 */ /* 0x000fe200087fe4ff */
[----:B------:R-:W-:Y:S01]  /*19e0*/  @!PT LDS RZ, [RZ] ;  /* 0x00000000fffff984 */ /* 0x000fe20000000800 */
[----:B------:R-:W-:Y:S01]  /*19f0*/  @!PT LDS RZ, [RZ] ;  /* 0x00000000fffff984 */ /* 0x000fe20000000800 */
[----:B------:R-:W-:Y:S01]  /*1a00*/  @!PT LDS RZ, [RZ] ;  /* 0x00000000fffff984 */ /* 0x000fe20000000800 */
[----:B------:R2:W-:Y:S04]  /*1a10*/  LDGSTS.E.BYPASS.LTC128B.128 [R165+0x6000], [R158.64] ;  /* 0x060000009ea57fae */ /* 0x0005e8000b901d4a */
[----:B------:R3:W-:Y:S04]  /*1a20*/  LDGSTS.E.BYPASS.LTC128B.128 [R165+0x6800], [R12.64] ;  /* 0x068000000ca57fae */ /* 0x0007e8000b901d4a */
[----:B------:R1:W-:Y:S04]  /*1a30*/  LDGSTS.E.BYPASS.LTC128B.128 [R165+0x7000], [R16.64] ;  /* 0x0700000010a57fae */ /* 0x0003e8000b901d4a */
[----:B------:R5:W-:Y:S04]  /*1a40*/  LDGSTS.E.BYPASS.LTC128B.128 [R165+0x7800], [R10.64] ;  /* 0x078000000aa57fae */ /* 0x000be8000b901d4a */
[----:B------:R5:W-:Y:S04]  /*1a50*/  LDGSTS.E.BYPASS.LTC128B.128 [R165+0x8000], [R8.64] ;  /* 0x0800000008a57fae */ /* 0x000be8000b901d4a */
[----:B------:R1:W-:Y:S01]  /*1a60*/  LDGSTS.E.BYPASS.LTC128B.128 [R165+0x8800], [R14.64] ;  /* 0x088000000ea57fae */ /* 0x0003e2000b901d4a */
[----:B--2---:R-:W-:Y:S01]  /*1a70*/  IMAD.IADD R158, R3, 0x1, R114 ;  /* 0x00000001039e7824 */ /* 0x004fe200078e0272 */
[----:B------:R-:W-:-:S02]  /*1a80*/  SEL R3, R0, 0xffffffe0, !P1 ;  /* 0xffffffe000037807 */ /* 0x000fc40004800000 */
[----:B------:R-:W-:Y:S01]  /*1a90*/  LOP3.LUT P1, RZ, R96, 0x4, RZ, 0xc0, !PT ;  /* 0x0000000460ff7812 */ /* 0x000fe2000782c0ff */
[----:B------:R-:W-:Y:S01]  /*1aa0*/  IMAD.SHL.U32 R158, R158, 0x2, RZ ;  /* 0x000000029e9e7824 */ /* 0x000fe200078e00ff */
[----:B---3--:R-:W-:-:S03]  /*1ab0*/  IADD3 R12, P0, R14, UR12, RZ ;  /* 0x0000000c0e0c7c10 */ /* 0x008fc6000ff1e0ff */
[----:B------:R-:W-:Y:S01]  /*1ac0*/  IMAD.IADD R156, R158, 0x1, R3 ;  /* 0x000000019e9c7824 */ /* 0x000fe200078e0203 */
[----:B------:R-:W-:Y:S02]  /*1ad0*/  IADD3.X R13, R15, UR7, RZ, P0, !PT ;  /* 0x000000070f0d7c10 */ /* 0x000fe400087fe4ff */
[----:B------:R-:W-:-:S03]  /*1ae0*/  IADD3 R6, P0, R12, UR12, RZ ;  /* 0x0000000c0c067c10 */ /* 0x000fc6000ff1e0ff */
        /* <DEDUP_REMOVED lines=8> */
[----:B-----5:R-:W1:Y:S04]  /*1b70*/  LDSM.16.M88.4 R8, [R4+0x2800] ;  /* 0x002800000408783b */ /* 0x020e680000000200 */
[----:B------:R-:W4:Y:S04]  /*1b80*/  LDSM.16.M88.4 R20, [R4+0x2000] ;  /* 0x002000000414783b */ /* 0x000f280000000200 */
[----:B------:R-:W3:Y:S01]  /*1b90*/  LDSM.16.M88.4 R60, [R4+0x4000] ;  /* 0x00400000043c783b */ /* 0x000ee20000000200 */
[----:B------:R-:W-:-:S03]  /*1ba0*/  @P0 IADD3 R153, R157, -0x40, RZ ;  /* 0xffffffc09d990810 */ /* 0x000fc60007ffe0ff */
[----:B------:R-:W5:Y:S01]  /*1bb0*/  LDSM.16.M88.4 R76, [R4+0x3000] ;  /* 0x00300000044c783b */ /* 0x000f620000000200 */
[----:B------:R-:W-:Y:S01]  /*1bc0*/  IADD3 R147, R153, 0x800, RZ ;  /* 0x0000080099937810 */ /* 0x000fe20007ffe0ff */
[----:B------:R-:W-:Y:S01]  /*1bd0*/  IMAD.IADD R140, R0, 0x1, R153 ;  /* 0x00000001008c7824 */ /* 0x000fe200078e0299 */
[----:B------:R-:W-:Y:S01]  /*1be0*/  LOP3.LUT R0, R119, 0xffffffe0, RZ, 0xc0, !PT ;  /* 0xffffffe077007812 */ /* 0x000fe200078ec0ff */
[----:B------:R-:W3:Y:S01]  /*1bf0*/  LDSM.16.M88.4 R68, [R4+0x3800] ;  /* 0x003800000444783b */ /* 0x000ee20000000200 */
[C---:B------:R-:W-:Y:S02]  /*1c00*/  IADD3 R146, R153.reuse, 0x1000, RZ ;  /* 0x0000100099927810 */ /* 0x040fe40007ffe0ff */
[----:B------:R-:W-:Y:S01]  /*1c10*/  IADD3 R145, R153, 0x1800, RZ ;  /* 0x0000180099917810 */ /* 0x000fe20007ffe0ff */
[----:B------:R-:W-:Y:S01]  /*1c20*/  LDSM.16.M88.4 R80, [R156] ;  /* 0x000000009c50783b */ /* 0x000fe20000000200 */
[----:B------:R-:W-:Y:S01]  /*1c30*/  IMAD.IADD R0, R117, 0x1, -R0 ;  /* 0x0000000175007824 */ /* 0x000fe200078e0a00 */
[----:B------:R-:W-:Y:S01]  /*1c40*/  IADD3 R144, R153, 0x2000, RZ ;  /* 0x0000200099907810 */ /* 0x000fe20007ffe0ff */
[----:B------:R-:W-:Y:S01]  /*1c50*/  IMAD.SHL.U32 R117, R117, 0x2, RZ ;  /* 0x0000000275757824 */ /* 0x000fe200078e00ff */
[----:B------:R-:W3:Y:S01]  /*1c60*/  LDSM.16.M88.4 R84, [R155+0x800] ;  /* 0x000800009b54783b */ /* 0x000ee20000000200 */
[----:B------:R-:W-:-:S02]  /*1c70*/  IADD3 R143, R153, 0x2800, RZ ;  /* 0x00002800998f7810 */ /* 0x000fc40007ffe0ff */
[C---:B------:R-:W-:Y:S01]  /*1c80*/  IADD3 R142, R153.reuse, 0x3000, RZ ;  /* 0x00003000998e7810 */ /* 0x040fe20007ffe0ff */
[----:B------:R-:W-:Y:S01]  /*1c90*/  LDSM.16.M88.4 R52, [R4+0x4800] ;  /* 0x004800000434783b */ /* 0x000fe20000000200 */
[----:B------:R-:W-:-:S03]  /*1ca0*/  IADD3 R141, R153, 0x3800, RZ ;  /* 0x00003800998d7810 */ /* 0x000fc60007ffe0ff */
[----:B------:R-:W-:Y:S04]  /*1cb0*/  LDSM.16.M88.4 R44, [R4+0x5000] ;  /* 0x00500000042c783b */ /* 0x000fe80000000200 */
[----:B------:R-:W-:Y:S04]  /*1cc0*/  LDSM.16.M88.4 R92, [R4+0x5800] ;  /* 0x00580000045c783b */ /* 0x000fe80000000200 */
[----:B------:R-:W5:Y:S01]  /*1cd0*/  LDSM.16.M88.4 R88, [R155] ;  /* 0x000000009b58783b */ /* 0x000f620000000200 */
[C---:B-1----:R-:W-:Y:S03]  /*1ce0*/  HMMA.16816.F32 R12, R36.reuse, R8, RZ ;  /* 0x00000008240c723c */ /* 0x042fe600000018ff */
[----:B--2---:R-:W1:Y:S04]  /*1cf0*/  LDSM.16.M88.4 R4, [R155+0x2000] ;  /* 0x002000009b04783b */ /* 0x004e680000000200 */
[----:B------:R-:W2:Y:S01]  /*1d00*/  LDSM.16.M88.4 R32, [R155+0x1000] ;  /* 0x001000009b20783b */ /* 0x000ea20000000200 */
[C---:B------:R-:W-:Y:S03]  /*1d10*/  HMMA.16816.F32 R8, R36.reuse, R10, RZ ;  /* 0x0000000a2408723c */ /* 0x040fe600000018ff */
[----:B------:R-:W1:Y:S04]  /*1d20*/  LDSM.16.M88.4 R28, [R155+0x1800] ;  /* 0x001800009b1c783b */ /* 0x000e680000000200 */
[----:B------:R-:W-:Y:S01]  /*1d30*/  LDSM.16.M88.4 R108, [R155+0x3800] ;  /* 0x003800009b6c783b */ /* 0x000fe20000000200 */
[C---:B----4-:R-:W-:Y:S03]  /*1d40*/  HMMA.16816.F32 R24, R36.reuse, R20, RZ ;  /* 0x000000142418723c */ /* 0x050fe600000018ff */
[----:B------:R-:W-:Y:S04]  /*1d50*/  LDSM.16.M88.4 R104, [R153+0x1000] ;  /* 0x001000009968783b */ /* 0x000fe80000000200 */
[----:B------:R-:W-:Y:S01]  /*1d60*/  LDSM.16.M88.4 R96, [R153+0x1800] ;  /* 0x001800009960783b */ /* 0x000fe20000000200 */
[C---:B------:R-:W-:Y:S03]  /*1d70*/  HMMA.16816.F32 R20, R36.reuse, R22, RZ ;  /* 0x000000162414723c */ /* 0x040fe600000018ff */
[----:B------:R-:W0:Y:S05]  /*1d80*/  LDGDEPBAR ;  /* 0x00000000000079af */ /* 0x000e2a0000000000 */
[C---:B---3--:R-:W-:Y:S08]  /*1d90*/  HMMA.16816.F32 R64, R36.reuse, R60, RZ ;  /* 0x0000003c2440723c */ /* 0x048ff000000018ff */
[C---:B-----5:R-:W-:Y:S08]  /*1da0*/  HMMA.16816.F32 R16, R36.reuse, R76, RZ ;  /* 0x0000004c2410723c */ /* 0x060ff000000018ff */
[C---:B------:R-:W-:Y:S08]  /*1db0*/  HMMA.16816.F32 R72, R36.reuse, R68, RZ ;  /* 0x000000442448723c */ /* 0x040ff000000018ff */
[C---:B------:R-:W-:Y:S08]  /*1dc0*/  HMMA.16816.F32 R76, R36.reuse, R78, RZ ;  /* 0x0000004e244c723c */ /* 0x040ff000000018ff */
[----:B------:R-:W-:Y:S08]  /*1dd0*/  HMMA.16816.F32 R68, R36, R70, RZ ;  /* 0x000000462444723c */ /* 0x000ff000000018ff */
[C---:B------:R-:W-:Y:S08]  /*1de0*/  HMMA.16816.F32 R12, R80.reuse, R84, R12 ;  /* 0x00000054500c723c */ /* 0x040ff0000000180c */
[C---:B------:R-:W-:Y:S01]  /*1df0*/  HMMA.16816.F32 R8, R80.reuse, R86, R8 ;  /* 0x000000565008723c */ /* 0x040fe20000001808 */
[----:B------:R-:W3:Y:S07]  /*1e00*/  LDSM.16.M88.4 R84, [R155+0x3000] ;  /* 0x003000009b54783b */ /* 0x000eee0000000200 */
[C---:B------:R-:W-:Y:S08]  /*1e10*/  HMMA.16816.F32 R24, R80.reuse, R88, R24 ;  /* 0x000000585018723c */ /* 0x040ff00000001818 */
[C---:B------:R-:W-:Y:S01]  /*1e20*/  HMMA.16816.F32 R20, R80.reuse, R90, R20 ;  /* 0x0000005a5014723c */ /* 0x040fe20000001814 */
[----:B------:R-:W4:Y:S07]  /*1e30*/  LDSM.16.M88.4 R88, [R155+0x2800] ;  /* 0x002800009b58783b */ /* 0x000f2e0000000200 */
[----:B-1----:R-:W-:Y:S07]  /*1e40*/  HMMA.16816.F32 R64, R80, R4, R64 ;  /* 0x000000045040723c */ /* 0x002fee0000001840 */
[----:B------:R-:W-:Y:S01]  /*1e50*/  SEL R4, R2, 0xffffffc0, !P1 ;  /* 0xffffffc002047807 */ /* 0x000fe20004800000 */
[----:B------:R-:W-:Y:S01]  /*1e60*/  HMMA.16816.F32 R48, R36, R44, RZ ;  /* 0x0000002c2430723c */ /* 0x000fe200000018ff */
[----:B------:R-:W-:-:S03]  /*1e70*/  SHF.R.S32.HI R5, RZ, 0x1f, R0 ;  /* 0x0000001fff057819 */ /* 0x000fc60000011400 */
[----:B------:R-:W-:Y:S01]  /*1e80*/  IMAD.IADD R154, R158, 0x1, R4 ;  /* 0x000000019e9a7824 */ /* 0x000fe200078e0204 */
[----:B------:R-:W-:Y:S01]  /*1e90*/  LEA.HI R164, R5, R0, RZ, 0x2 ;  /* 0x0000000005a47211 */ /* 0x000fe200078f10ff */
[----:B------:R-:W-:Y:S02]  /*1ea0*/  IMAD R5, R116, 0x10, R121 ;  /* 0x0000001074057824 */ /* 0x000fe400078e0279 */
[----:B------:R-:W-:Y:S01]  /*1eb0*/  HMMA.16816.F32 R44, R36, R46, RZ ;  /* 0x0000002e242c723c */ /* 0x000fe200000018ff */
[----:B------:R-:W-:Y:S01]  /*1ec0*/  LDSM.16.M88.4 R100, [R154] ;  /* 0x000000009a64783b */ /* 0x000fe20000000200 */
[----:B------:R-:W-:Y:S01]  /*1ed0*/  IMAD.IADD R152, R3, 0x1, R154 ;  /* 0x0000000103987824 */ /* 0x000fe200078e029a */
[----:B------:R-:W-:Y:S01]  /*1ee0*/  SHF.R.S32.HI R164, RZ, 0x2, R164 ;  /* 0x00000002ffa47819 */ /* 0x000fe200000114a4 */
[----:B------:R-:W-:-:S03]  /*1ef0*/  IMAD.SHL.U32 R0, R112, 0x80, RZ ;  /* 0x0000008070007824 */ /* 0x000fc600078e00ff */
[----:B------:R-:W-:Y:S01]  /*1f00*/  IADD3 R5, R5, 0x1, R164 ;  /* 0x0000000105057810 */ /* 0x000fe20007ffe0a4 */
[----:B--2---:R-:W-:Y:S03]  /*1f10*/  HMMA.16816.F32 R16, R80, R32, R16 ;  /* 0x000000205010723c */ /* 0x004fe60000001810 */
[----:B------:R-:W-:-:S04]  /*1f20*/  IADD3 R5, R118, -c[0x0][0x214], R5 ;  /* 0x8000850076057a10 */ /* 0x000fc80007ffe005 */
[----:B------:R-:W-:Y:S01]  /*1f30*/  IADD3 R5, R5, c[0x0][0x2e8], RZ ;  /* 0x0000ba0005057a10 */ /* 0x000fe20007ffe0ff */
[C---:B------:R-:W-:Y:S01]  /*1f40*/  HMMA.16816.F32 R76, R80.reuse, R34, R76 ;  /* 0x00000022504c723c */ /* 0x040fe2000000184c */
[----:B------:R-:W1:Y:S07]  /*1f50*/  LDSM.16.M88.4 R32, [R153] ;  /* 0x000000009920783b */ /* 0x000e6e0000000200 */
[C---:B------:R-:W-:Y:S08]  /*1f60*/  HMMA.16816.F32 R72, R80.reuse, R28, R72 ;  /* 0x0000001c5048723c */ /* 0x040ff00000001848 */
[----:B------:R-:W-:Y:S01]  /*1f70*/  HMMA.16816.F32 R68, R80, R30, R68 ;  /* 0x0000001e5044723c */ /* 0x000fe20000001844 */
[----:B------:R-:W2:Y:S07]  /*1f80*/  LDSM.16.M88.4 R28, [R153+0x800] ;  /* 0x00080000991c783b */ /* 0x000eae0000000200 */
[C---:B------:R-:W-:Y:S08]  /*1f90*/  HMMA.16816.F32 R56, R36.reuse, R52, RZ ;  /* 0x000000342438723c */ /* 0x040ff000000018ff */
[C---:B------:R-:W-:Y:S08]  /*1fa0*/  HMMA.16816.F32 R60, R36.reuse, R62, RZ ;  /* 0x0000003e243c723c */ /* 0x040ff000000018ff */
[C---:B------:R-:W-:Y:S08]  /*1fb0*/  HMMA.16816.F32 R52, R36.reuse, R54, RZ ;  /* 0x000000362434723c */ /* 0x040ff000000018ff */
[C---:B------:R-:W-:Y:S08]  /*1fc0*/  HMMA.16816.F32 R40, R36.reuse, R92, RZ ;  /* 0x0000005c2428723c */ /* 0x040ff000000018ff */
[----:B------:R-:W-:Y:S01]  /*1fd0*/  HMMA.16816.F32 R36, R36, R94, RZ ;  /* 0x0000005e2424723c */ /* 0x000fe200000018ff */
[----:B------:R-:W-:Y:S07]  /*1fe0*/  LDSM.16.M88.4 R92, [R153+0x2000] ;  /* 0x00200000995c783b */ /* 0x000fee0000000200 */
[C---:B---3--:R-:W-:Y:S08]  /*1ff0*/  HMMA.16816.F32 R48, R80.reuse, R84, R48 ;  /* 0x000000545030723c */ /* 0x048ff00000001830 */
[C---:B------:R-:W-:Y:S01]  /*2000*/  HMMA.16816.F32 R44, R80.reuse, R86, R44 ;  /* 0x00000056502c723c */ /* 0x040fe2000000182c */
[----:B------:R-:W3:Y:S07]  /*2010*/  LDSM.16.M88.4 R84, [R153+0x3000] ;  /* 0x003000009954783b */ /* 0x000eee0000000200 */
[C---:B------:R-:W-:Y:S07]  /*2020*/  HMMA.16816.F32 R60, R80.reuse, R6, R60 ;  /* 0x00000006503c723c */ /* 0x040fee000000183c */
[C---:B------:R-:W-:Y:S01]  /*2030*/  IADD3 R7, R5.reuse, 0x8, RZ ;  /* 0x0000000805077810 */ /* 0x040fe20007ffe0ff */
[----:B----4-:R-:W-:Y:S01]  /*2040*/  HMMA.16816.F32 R56, R80, R88, R56 ;  /* 0x000000585038723c */ /* 0x010fe20000001838 */
[----:B------:R-:W-:-:S02]  /*2050*/  IMNMX R5, R5, R118, PT ;  /* 0x0000007605057217 */ /* 0x000fc40003800200 */
[----:B------:R-:W-:-:S05]  /*2060*/  IMNMX R2, R7, R118, PT ;  /* 0x0000007607027217 */ /* 0x000fca0003800200 */
[C---:B------:R-:W-:Y:S01]  /*2070*/  HMMA.16816.F32 R52, R80.reuse, R90, R52 ;  /* 0x0000005a5034723c */ /* 0x040fe20000001834 */
[----:B------:R-:W-:Y:S07]  /*2080*/  LDSM.16.M88.4 R88, [R153+0x2800] ;  /* 0x002800009958783b */ /* 0x000fee0000000200 */
[C---:B------:R-:W-:Y:S08]  /*2090*/  HMMA.16816.F32 R40, R80.reuse, R108, R40 ;  /* 0x0000006c5028723c */ /* 0x040ff00000001828 */
[----:B------:R-:W-:Y:S01]  /*20a0*/  HMMA.16816.F32 R36, R80, R110, R36 ;  /* 0x0000006e5024723c */ /* 0x000fe20000001824 */
[----:B------:R-:W4:Y:S07]  /*20b0*/  LDSM.16.M88.4 R80, [R153+0x3800] ;  /* 0x003800009950783b */ /* 0x000f2e0000000200 */
        /* <DEDUP_REMOVED lines=9> */
[C---:B----4-:R-:W-:Y:S08]  /*2150*/  HMMA.16816.F32 R40, R100.reuse, R80, R40 ;  /* 0x000000506428723c */ /* 0x050ff00000001828 */
[C---:B------:R-:W-:Y:S01]  /*2160*/  HMMA.16816.F32 R36, R100.reuse, R82, R36 ;  /* 0x000000526424723c */ /* 0x040fe20000001824 */
[----:B------:R-:W3:Y:S07]  /*2170*/  LDSM.16.M88.4 R80, [R140+0x1000] ;  /* 0x001000008c50783b */ /* 0x000eee0000000200 */
[----:B------:R-:W-:Y:S08]  /*2180*/  HMMA.16816.F32 R16, R100, R104, R16 ;  /* 0x000000686410723c */ /* 0x000ff00000001810 */
[C---:B-1----:R-:W-:Y:S08]  /*2190*/  HMMA.16816.F32 R24, R28.reuse, R32, R24 ;  /* 0x000000201c18723c */ /* 0x042ff00000001818 */
[----:B------:R-:W-:Y:S01]  /*21a0*/  HMMA.16816.F32 R20, R28, R34, R20 ;  /* 0x000000221c14723c */ /* 0x000fe20000001814 */
[----:B------:R-:W1:Y:S07]  /*21b0*/  LDSM.16.M88.4 R32, [R140+0x1800] ;  /* 0x001800008c20783b */ /* 0x000e6e0000000200 */
[C---:B------:R-:W-:Y:S08]  /*21c0*/  HMMA.16816.F32 R76, R100.reuse, R106, R76 ;  /* 0x0000006a644c723c */ /* 0x040ff0000000184c */
[C---:B------:R-:W-:Y:S08]  /*21d0*/  HMMA.16816.F32 R72, R100.reuse, R96, R72 ;  /* 0x000000606448723c */ /* 0x040ff00000001848 */
[----:B------:R-:W-:Y:S07]  /*21e0*/  HMMA.16816.F32 R64, R100, R92, R64 ;  /* 0x0000005c6440723c */ /* 0x000fee0000001840 */
[----:B------:R-:W-:Y:S01]  /*21f0*/  LOP3.LUT R92, R0, 0x6, R117, 0xf8, !PT ;  /* 0x00000006005c7812 */ /* 0x000fe200078ef875 */
[----:B--2---:R-:W-:Y:S03]  /*2200*/  HMMA.16816.F32 R12, R28, R84, R12 ;  /* 0x000000541c0c723c */ /* 0x004fe6000000180c */
[----:B------:R-:W-:-:S02]  /*2210*/  IADD3 R6, R92, -0x80, RZ ;  /* 0xffffff805c067810 */ /* 0x000fc40007ffe0ff */
[----:B------:R-:W-:Y:S02]  /*2220*/  IADD3 R7, R92, -0x7f, RZ ;  /* 0xffffff815c077810 */ /* 0x000fe40007ffe0ff */
[CC--:B------:R-:W-:Y:S01]  /*2230*/  ISETP.GE.AND P2, PT, R6.reuse, R5.reuse, PT ;  /* 0x000000050600720c */ /* 0x0c0fe20003f46270 */
[----:B------:R-:W-:Y:S01]  /*2240*/  HMMA.16816.F32 R68, R100, R98, R68 ;  /* 0x000000626444723c */ /* 0x000fe20000001844 */
[-C--:B------:R-:W-:Y:S02]  /*2250*/  ISETP.GE.AND P0, PT, R6, R2.reuse, PT ;  /* 0x000000020600720c */ /* 0x080fe40003f06270 */
[C---:B------:R-:W-:Y:S02]  /*2260*/  IADD3 R6, R92.reuse, -0x78, RZ ;  /* 0xffffff885c067810 */ /* 0x040fe40007ffe0ff */
[C---:B------:R-:W-:Y:S02]  /*2270*/  ISETP.GE.AND P5, PT, R7.reuse, R5, PT ;  /* 0x000000050700720c */ /* 0x040fe40003fa6270 */
[----:B------:R-:W-:Y:S01]  /*2280*/  ISETP.GE.AND P1, PT, R7, R2, PT ;  /* 0x000000020700720c */ /* 0x000fe20003f26270 */
[----:B------:R-:W-:Y:S01]  /*2290*/  HMMA.16816.F32 R8, R28, R86, R8 ;  /* 0x000000561c08723c */ /* 0x000fe20000001808 */
[----:B------:R-:W-:-:S02]  /*22a0*/  IADD3 R7, R92, -0x77, RZ ;  /* 0xffffff895c077810 */ /* 0x000fc40007ffe0ff */
[CC--:B------:R-:W-:Y:S02]  /*22b0*/  ISETP.GE.AND P4, PT, R6.reuse, R5.reuse, PT ;  /* 0x000000050600720c */ /* 0x0c0fe40003f86270 */
[-C--:B------:R-:W-:Y:S02]  /*22c0*/  ISETP.GE.AND P3, PT, R6, R2.reuse, PT ;  /* 0x000000020600720c */ /* 0x080fe40003f66270 */
[----:B------:R-:W-:Y:S01]  /*22d0*/  FSEL R85, R24, -INF , !P2 ;  /* 0xff80000018557808 */ /* 0x000fe20005000000 */
[----:B---3--:R-:W-:Y:S01]  /*22e0*/  HMMA.16816.F32 R16, R28, R80, R16 ;  /* 0x000000501c10723c */ /* 0x008fe20000001810 */
[----:B------:R-:W-:Y:S02]  /*22f0*/  FSEL R6, R26, -INF , !P0 ;  /* 0xff8000001a067808 */ /* 0x000fe40004000000 */
[C---:B------:R-:W-:Y:S02]  /*2300*/  ISETP.GE.AND P2, PT, R7.reuse, R5, PT ;  /* 0x000000050700720c */ /* 0x040fe40003f46270 */
[----:B------:R-:W-:-:S02]  /*2310*/  ISETP.GE.AND P0, PT, R7, R2, PT ;  /* 0x000000020700720c */ /* 0x000fc40003f06270 */
[C---:B------:R-:W-:Y:S01]  /*2320*/  IADD3 R7, R92.reuse, -0x6f, RZ ;  /* 0xffffff915c077810 */ /* 0x040fe20007ffe0ff */
[----:B------:R-:W-:Y:S01]  /*2330*/  HMMA.16816.F32 R76, R28, R82, R76 ;  /* 0x000000521c4c723c */ /* 0x000fe2000000184c */
[----:B------:R-:W-:Y:S02]  /*2340*/  IADD3 R24, R92, -0x70, RZ ;  /* 0xffffff905c187810 */ /* 0x000fe40007ffe0ff */
[----:B------:R-:W-:Y:S02]  /*2350*/  FSEL R86, R27, -INF , !P1 ;  /* 0xff8000001b567808 */ /* 0x000fe40004800000 */
[----:B------:R-:W-:Y:S02]  /*2360*/  FSEL R27, R20, -INF , !P4 ;  /* 0xff800000141b7808 */ /* 0x000fe40006000000 */
[----:B------:R-:W-:Y:S01]  /*2370*/  FSEL R84, R22, -INF , !P3 ;  /* 0xff80000016547808 */ /* 0x000fe20005800000 */
[----:B------:R-:W-:Y:S01]  /*2380*/  HMMA.16816.F32 R52, R100, R90, R52 ;  /* 0x0000005a6434723c */ /* 0x000fe20000001834 */
[----:B------:R-:W-:-:S02]  /*2390*/  ISETP.GE.AND P4, PT, R7, R5, PT ;  /* 0x000000050700720c */ /* 0x000fc40003f86270 */
[-C--:B------:R-:W-:Y:S02]  /*23a0*/  ISETP.GE.AND P3, PT, R7, R2.reuse, PT ;  /* 0x000000020700720c */ /* 0x080fe40003f66270 */
[----:B------:R-:W-:Y:S02]  /*23b0*/  IADD3 R7, R92, -0x68, RZ ;  /* 0xffffff985c077810 */ /* 0x000fe40007ffe0ff */
[----:B------:R-:W-:Y:S01]  /*23c0*/  FSEL R91, R25, -INF , !P5 ;  /* 0xff800000195b7808 */ /* 0x000fe20006800000 */
[----:B-1----:R-:W-:Y:S01]  /*23d0*/  HMMA.16816.F32 R72, R28, R32, R72 ;  /* 0x000000201c48723c */ /* 0x002fe20000001848 */
[C---:B------:R-:W-:Y:S02]  /*23e0*/  ISETP.GE.AND P5, PT, R24.reuse, R5, PT ;  /* 0x000000051800720c */ /* 0x040fe40003fa6270 */
[----:B------:R-:W-:Y:S02]  /*23f0*/  ISETP.GE.AND P1, PT, R24, R2, PT ;  /* 0x000000021800720c */ /* 0x000fe40003f26270 */
[----:B------:R-:W-:-:S02]  /*2400*/  FSEL R81, R21, -INF , !P2 ;  /* 0xff80000015517808 */ /* 0x000fc40005000000 */
[----:B------:R-:W-:Y:S01]  /*2410*/  FSEL R80, R23, -INF , !P0 ;  /* 0xff80000017507808 */ /* 0x000fe20004000000 */
[----:B------:R-:W-:Y:S01]  /*2420*/  HMMA.16816.F32 R68, R28, R34, R68 ;  /* 0x000000221c44723c */ /* 0x000fe20000001844 */
[----:B------:R-:W1:Y:S01]  /*2430*/  LDSM.16.M88.4 R20, [R140+0x2000] ;  /* 0x002000008c14783b */ /* 0x000e620000000200 */
[----:B------:R-:W-:Y:S02]  /*2440*/  IADD3 R24, R92, -0x67, RZ ;  /* 0xffffff995c187810 */ /* 0x000fe40007ffe0ff */
[C---:B------:R-:W-:Y:S02]  /*2450*/  ISETP.GE.AND P2, PT, R7.reuse, R5, PT ;  /* 0x000000050700720c */ /* 0x040fe40003f46270 */
[----:B------:R-:W-:Y:S02]  /*2460*/  ISETP.GE.AND P0, PT, R7, R2, PT ;  /* 0x000000020700720c */ /* 0x000fe40003f06270 */
[----:B------:R-:W-:Y:S01]  /*2470*/  FSEL R7, R12, -INF , !P5 ;  /* 0xff8000000c077808 */ /* 0x000fe20006800000 */
[----:B------:R-:W-:Y:S01]  /*2480*/  HMMA.16816.F32 R56, R100, R88, R56 ;  /* 0x000000586438723c */ /* 0x000fe20000001838 */
[----:B------:R-:W-:-:S02]  /*2490*/  FSEL R138, R14, -INF , !P1 ;  /* 0xff8000000e8a7808 */ /* 0x000fc40004800000 */
[C---:B------:R-:W-:Y:S02]  /*24a0*/  IADD3 R14, R92.reuse, -0x60, RZ ;  /* 0xffffffa05c0e7810 */ /* 0x040fe40007ffe0ff */
[----:B------:R-:W-:Y:S02]  /*24b0*/  IADD3 R12, R92, -0x5f, RZ ;  /* 0xffffffa15c0c7810 */ /* 0x000fe40007ffe0ff */
[C---:B------:R-:W-:Y:S01]  /*24c0*/  ISETP.GE.AND P5, PT, R24.reuse, R5, PT ;  /* 0x000000051800720c */ /* 0x040fe20003fa6270 */
[----:B------:R-:W-:Y:S01]  /*24d0*/  HMMA.16816.F32 R60, R100, R94, R60 ;  /* 0x0000005e643c723c */ /* 0x000fe2000000183c */
        /* <DEDUP_REMOVED lines=9> */
[C---:B------:R-:W-:Y:S02]  /*2570*/  IADD3 R13, R92.reuse, -0x58, RZ ;  /* 0xffffffa85c0d7810 */ /* 0x040fe40007ffe0ff */
[----:B------:R-:W-:Y:S02]  /*2580*/  FSEL R33, R9, -INF , !P5 ;  /* 0xff80000009217808 */ /* 0x000fe40006800000 */
[----:B------:R-:W-:Y:S01]  /*2590*/  FSEL R24, R11, -INF , !P1 ;  /* 0xff8000000b187808 */ /* 0x000fe20004800000 */
[----:B-1----:R-:W-:Y:S01]  /*25a0*/  HMMA.16816.F32 R64, R28, R20, R64 ;  /* 0x000000141c40723c */ /* 0x002fe20000001840 */
[----:B------:R-:W-:Y:S01]  /*25b0*/  IADD3 R12, R92, -0x57, RZ ;  /* 0xffffffa95c0c7810 */ /* 0x000fe20007ffe0ff */
[----:B------:R-:W1:Y:S01]  /*25c0*/  LDSM.16.M88.4 R8, [R140+0x2800] ;  /* 0x002800008c08783b */ /* 0x000e620000000200 */
[----:B------:R-:W-:Y:S02]  /*25d0*/  FSEL R137, R16, -INF , !P4 ;  /* 0xff80000010897808 */ /* 0x000fe40006000000 */
[----:B------:R-:W-:-:S02]  /*25e0*/  FSEL R136, R18, -INF , !P3 ;  /* 0xff80000012887808 */ /* 0x000fc40005800000 */
[CC--:B------:R-:W-:Y:S01]  /*25f0*/  ISETP.GE.AND P5, PT, R13.reuse, R5.reuse, PT ;  /* 0x000000050d00720c */ /* 0x0c0fe20003fa6270 */
[----:B------:R-:W-:Y:S01]  /*2600*/  HMMA.16816.F32 R60, R28, R22, R60 ;  /* 0x000000161c3c723c */ /* 0x000fe2000000183c */
[-C--:B------:R-:W-:Y:S02]  /*2610*/  ISETP.GE.AND P1, PT, R13, R2.reuse, PT ;  /* 0x000000020d00720c */ /* 0x080fe40003f26270 */
        /* <DEDUP_REMOVED lines=8> */
[----:B------:R-:W-:Y:S02]  /*26a0*/  FSEL R135, R76, -INF , !P5 ;  /* 0xff8000004c877808 */ /* 0x000fe40006800000 */
[----:B------:R-:W-:-:S02]  /*26b0*/  FSEL R134, R78, -INF , !P1 ;  /* 0xff8000004e867808 */ /* 0x000fc40004800000 */
[C---:B------:R-:W-:Y:S02]  /*26c0*/  ISETP.GE.AND P5, PT, R12.reuse, R5, PT ;  /* 0x000000050c00720c */ /* 0x040fe40003fa6270 */
[----:B------:R-:W-:Y:S02]  /*26d0*/  ISETP.GE.AND P1, PT, R12, R2, PT ;  /* 0x000000020c00720c */ /* 0x000fe40003f26270 */
[C---:B------:R-:W-:Y:S01]  /*26e0*/  IADD3 R17, R92.reuse, -0x48, RZ ;  /* 0xffffffb85c117810 */ /* 0x040fe20007ffe0ff */
[----:B------:R-:W2:Y:S01]  /*26f0*/  LDSM.16.M88.4 R12, [R140+0x3000] ;  /* 0x003000008c0c783b */ /* 0x000ea20000000200 */
[----:B------:R-:W-:Y:S02]  /*2700*/  IADD3 R16, R92, -0x47, RZ ;  /* 0xffffffb95c107810 */ /* 0x000fe40007ffe0ff */
[----:B------:R-:W-:Y:S02]  /*2710*/  FSEL R133, R77, -INF , !P4 ;  /* 0xff8000004d857808 */ /* 0x000fe40006000000 */
[----:B------:R-:W-:Y:S01]  /*2720*/  FSEL R130, R79, -INF , !P3 ;  /* 0xff8000004f827808 */ /* 0x000fe20005800000 */
[----:B-1----:R-:W-:Y:S01]  /*2730*/  HMMA.16816.F32 R56, R28, R8, R56 ;  /* 0x000000081c38723c */ /* 0x002fe20000001838 */
[----:B------:R-:W-:-:S02]  /*2740*/  FSEL R131, R72, -INF , !P2 ;  /* 0xff80000048837808 */ /* 0x000fc40005000000 */
[----:B------:R-:W-:Y:S02]  /*2750*/  FSEL R128, R74, -INF , !P0 ;  /* 0xff8000004a807808 */ /* 0x000fe40004000000 */
[CC--:B------:R-:W-:Y:S02]  /*2760*/  ISETP.GE.AND P4, PT, R17.reuse, R5.reuse, PT ;  /* 0x000000051100720c */ /* 0x0c0fe40003f86270 */
[-C--:B------:R-:W-:Y:S01]  /*2770*/  ISETP.GE.AND P3, PT, R17, R2.reuse, PT ;  /* 0x000000021100720c */ /* 0x080fe20003f66270 */
[----:B------:R-:W-:Y:S01]  /*2780*/  HMMA.16816.F32 R52, R28, R10, R52 ;  /* 0x0000000a1c34723c */ /* 0x000fe20000001834 */
[C---:B------:R-:W-:Y:S02]  /*2790*/  ISETP.GE.AND P2, PT, R16.reuse, R5, PT ;  /* 0x000000051000720c */ /* 0x040fe40003f46270 */
[----:B------:R-:W-:Y:S02]  /*27a0*/  ISETP.GE.AND P0, PT, R16, R2, PT ;  /* 0x000000021000720c */ /* 0x000fe40003f06270 */
[----:B------:R-:W-:-:S02]  /*27b0*/  IADD3 R17, R92, -0x40, RZ ;  /* 0xffffffc05c117810 */ /* 0x000fc40007ffe0ff */
[----:B------:R-:W-:Y:S02]  /*27c0*/  IADD3 R16, R92, -0x3f, RZ ;  /* 0xffffffc15c107810 */ /* 0x000fe40007ffe0ff */
        /* <DEDUP_REMOVED lines=8> */
[----:B------:R-:W1:Y:S01]  /*2850*/  LDSM.16.M88.4 R16, [R140+0x3800] ;  /* 0x003800008c10783b */ /* 0x000e620000000200 */
[----:B--2---:R-:W-:Y:S01]  /*2860*/  HMMA.16816.F32 R48, R28, R12, R48 ;  /* 0x0000000c1c30723c */ /* 0x004fe20000001830 */
[----:B------:R-:W-:Y:S01]  /*2870*/  IADD3 R9, R92, -0x38, RZ ;  /* 0xffffffc85c097810 */ /* 0x000fe20007ffe0ff */
[----:B------:R-:W-:-:S04]  /*2880*/  DEPBAR.LE SB0, 0x0 ;  /* 0x000080000000791a */ /* 0x000fc80000000000 */
[----:B------:R-:W-:Y:S02]  /*2890*/  IADD3 R8, R92, -0x37, RZ ;  /* 0xffffffc95c087810 */ /* 0x000fe40007ffe0ff */
[----:B------:R-:W-:Y:S01]  /*28a0*/  FSEL R125, R69, -INF , !P2 ;  /* 0xff800000457d7808 */ /* 0x000fe20005000000 */
[----:B------:R-:W-:Y:S01]  /*28b0*/  HMMA.16816.F32 R44, R28, R14, R44 ;  /* 0x0000000e1c2c723c */ /* 0x000fe2000000182c */
[----:B------:R-:W-:Y:S02]  /*28c0*/  FSEL R108, R71, -INF , !P0 ;  /* 0xff800000476c7808 */ /* 0x000fe40004000000 */
[----:B------:R-:W-:Y:S02]  /*28d0*/  FSEL R123, R64, -INF , !P5 ;  /* 0xff800000407b7808 */ /* 0x000fe40006800000 */
[----:B------:R-:W-:Y:S02]  /*28e0*/  FSEL R126, R66, -INF , !P1 ;  /* 0xff800000427e7808 */ /* 0x000fe40004800000 */
[----:B------:R-:W-:-:S02]  /*28f0*/  ISETP.GE.AND P2, PT, R9, R5, PT ;  /* 0x000000050900720c */ /* 0x000fc40003f46270 */
[-C--:B------:R-:W-:Y:S02]  /*2900*/  ISETP.GE.AND P0, PT, R9, R2.reuse, PT ;  /* 0x000000020900720c */ /* 0x080fe40003f06270 */
[C---:B------:R-:W-:Y:S02]  /*2910*/  ISETP.GE.AND P5, PT, R8.reuse, R5, PT ;  /* 0x000000050800720c */ /* 0x040fe40003fa6270 */
[----:B------:R-:W-:Y:S02]  /*2920*/  ISETP.GE.AND P1, PT, R8, R2, PT ;  /* 0x000000020800720c */ /* 0x000fe40003f26270 */
[C---:B------:R-:W-:Y:S02]  /*2930*/  IADD3 R9, R92.reuse, -0x30, RZ ;  /* 0xffffffd05c097810 */ /* 0x040fe40007ffe0ff */
[----:B------:R-:W-:Y:S02]  /*2940*/  IADD3 R8, R92, -0x2f, RZ ;  /* 0xffffffd15c087810 */ /* 0x000fe40007ffe0ff */
[----:B------:R-:W-:-:S02]  /*2950*/  FSEL R103, R65, -INF , !P4 ;  /* 0xff80000041677808 */ /* 0x000fc40006000000 */
[----:B------:R-:W-:Y:S02]  /*2960*/  FSEL R120, R67, -INF , !P3 ;  /* 0xff80000043787808 */ /* 0x000fe40005800000 */
[----:B------:R-:W-:Y:S02]  /*2970*/  FSEL R107, R60, -INF , !P2 ;  /* 0xff8000003c6b7808 */ /* 0x000fe40005000000 */
[----:B------:R-:W-:Y:S02]  /*2980*/  FSEL R122, R62, -INF , !P0 ;  /* 0xff8000003e7a7808 */ /* 0x000fe40004000000 */
[CC--:B------:R-:W-:Y:S02]  /*2990*/  ISETP.GE.AND P4, PT, R9.reuse, R5.reuse, PT ;  /* 0x000000050900720c */ /* 0x0c0fe40003f86270 */
[----:B------:R-:W-:Y:S01]  /*29a0*/  ISETP.GE.AND P3, PT, R9, R2, PT ;  /* 0x000000020900720c */ /* 0x000fe20003f66270 */
[----:B-1----:R-:W-:Y:S01]  /*29b0*/  HMMA.16816.F32 R40, R28, R16, R40 ;  /* 0x000000101c28723c */ /* 0x002fe20000001828 */
[----:B------:R-:W-:-:S02]  /*29c0*/  ISETP.GE.AND P2, PT, R8, R5, PT ;  /* 0x000000050800720c */ /* 0x000fc40003f46270 */
[----:B------:R-:W-:Y:S02]  /*29d0*/  ISETP.GE.AND P0, PT, R8, R2, PT ;  /* 0x000000020800720c */ /* 0x000fe40003f06270 */
[C---:B------:R-:W-:Y:S02]  /*29e0*/  IADD3 R9, R92.reuse, -0x28, RZ ;  /* 0xffffffd85c097810 */ /* 0x040fe40007ffe0ff */
[----:B------:R-:W-:Y:S01]  /*29f0*/  IADD3 R8, R92, -0x27, RZ ;  /* 0xffffffd95c087810 */ /* 0x000fe20007ffe0ff */
[----:B------:R-:W-:Y:S01]  /*2a00*/  HMMA.16816.F32 R16, R28, R18, R36 ;  /* 0x000000121c10723c */ /* 0x000fe20000001824 */
[----:B------:R-:W-:Y:S02]  /*2a10*/  FSEL R121, R61, -INF , !P5 ;  /* 0xff8000003d797808 */ /* 0x000fe40006800000 */
[----:B------:R-:W-:Y:S02]  /*2a20*/  FSEL R124, R63, -INF , !P1 ;  /* 0xff8000003f7c7808 */ /* 0x000fe40004800000 */
[----:B------:R-:W-:-:S02]  /*2a30*/  FSEL R119, R56, -INF , !P4 ;  /* 0xff80000038777808 */ /* 0x000fc40006000000 */
[----:B------:R-:W-:Y:S01]  /*2a40*/  FSEL R118, R58, -INF , !P3 ;  /* 0xff8000003a767808 */ /* 0x000fe20005800000 */
[----:B------:R-:W-:Y:S01]  /*2a50*/  BAR.SYNC.DEFER_BLOCKING 0x0 ;  /* 0x0000000000007b1d */ /* 0x000fe20000010000 */
[CC--:B------:R-:W-:Y:S02]  /*2a60*/  ISETP.GE.AND P5, PT, R9.reuse, R5.reuse, PT ;  /* 0x000000050900720c */ /* 0x0c0fe40003fa6270 */
[-C--:B------:R-:W-:Y:S02]  /*2a70*/  ISETP.GE.AND P1, PT, R9, R2.reuse, PT ;  /* 0x000000020900720c */ /* 0x080fe40003f26270 */
[C---:B------:R-:W-:Y:S02]  /*2a80*/  ISETP.GE.AND P4, PT, R8.reuse, R5, PT ;  /* 0x000000050800720c */ /* 0x040fe40003f86270 */
[----:B------:R-:W-:Y:S02]  /*2a90*/  ISETP.GE.AND P3, PT, R8, R2, PT ;  /* 0x000000020800720c */ /* 0x000fe40003f66270 */
[----:B------:R-:W-:-:S02]  /*2aa0*/  IADD3 R9, R92, -0x20, RZ ;  /* 0xffffffe05c097810 */ /* 0x000fc40007ffe0ff */
[----:B------:R-:W-:Y:S02]  /*2ab0*/  IADD3 R8, R92, -0x1f, RZ ;  /* 0xffffffe15c087810 */ /* 0x000fe40007ffe0ff */
[----:B------:R-:W-:Y:S02]  /*2ac0*/  FSEL R116, R59, -INF , !P0 ;  /* 0xff8000003b747808 */ /* 0x000fe40004000000 */
[----:B------:R-:W-:Y:S02]  /*2ad0*/  FSEL R111, R52, -INF , !P5 ;  /* 0xff800000346f7808 */ /* 0x000fe40006800000 */
[----:B------:R-:W-:Y:S02]  /*2ae0*/  FSEL R110, R54, -INF , !P1 ;  /* 0xff800000366e7808 */ /* 0x000fe40004800000 */
[-C--:B------:R-:W-:Y:S02]  /*2af0*/  ISETP.GE.AND P0, PT, R9, R5.reuse, PT ;  /* 0x000000050900720c */ /* 0x080fe40003f06270 */
[----:B------:R-:W-:-:S02]  /*2b00*/  ISETP.GE.AND P5, PT, R8, R5, PT ;  /* 0x000000050800720c */ /* 0x000fc40003fa6270 */
[-C--:B------:R-:W-:Y:S02]  /*2b10*/  ISETP.GE.AND P1, PT, R8, R2.reuse, PT ;  /* 0x000000020800720c */ /* 0x080fe40003f26270 */
[----:B------:R-:W-:Y:S02]  /*2b20*/  IADD3 R8, R92, -0x17, RZ ;  /* 0xffffffe95c087810 */ /* 0x000fe40007ffe0ff */
[----:B------:R-:W-:Y:S02]  /*2b30*/  FSEL R117, R57, -INF , !P2 ;  /* 0xff80000039757808 */ /* 0x000fe40005000000 */
[----:B------:R-:W-:Y:S02]  /*2b40*/  ISETP.GE.AND P2, PT, R9, R2, PT ;  /* 0x000000020900720c */ /* 0x000fe40003f46270 */
[----:B------:R-:W-:Y:S02]  /*2b50*/  FSEL R101, R48, -INF , !P0 ;  /* 0xff80000030657808 */ /* 0x000fe40004000000 */
[----:B------:R-:W-:-:S02]  /*2b60*/  IADD3 R9, R92, -0x18, RZ ;  /* 0xffffffe85c097810 */ /* 0x000fc40007ffe0ff */
[-C--:B------:R-:W-:Y:S02]  /*2b70*/  ISETP.GE.AND P0, PT, R8, R5.reuse, PT ;  /* 0x000000050800720c */ /* 0x080fe40003f06270 */
[----:B------:R-:W-:Y:S02]  /*2b80*/  IADD3 R10, R92, -0x10, RZ ;  /* 0xfffffff05c0a7810 */ /* 0x000fe40007ffe0ff */
[----:B------:R-:W-:Y:S02]  /*2b90*/  FSEL R109, R53, -INF , !P4 ;  /* 0xff800000356d7808 */ /* 0x000fe40006000000 */
[----:B------:R-:W-:Y:S02]  /*2ba0*/  FSEL R106, R55, -INF , !P3 ;  /* 0xff800000376a7808 */ /* 0x000fe40005800000 */
[----:B------:R-:W-:Y:S02]  /*2bb0*/  FSEL R100, R50, -INF , !P2 ;  /* 0xff80000032647808 */ /* 0x000fe40005000000 */
[----:B------:R-:W-:-:S02]  /*2bc0*/  ISETP.GE.AND P4, PT, R9, R5, PT ;  /* 0x000000050900720c */ /* 0x000fc40003f86270 */
[-C--:B------:R-:W-:Y:S02]  /*2bd0*/  ISETP.GE.AND P3, PT, R9, R2.reuse, PT ;  /* 0x000000020900720c */ /* 0x080fe40003f66270 */
[-C--:B------:R-:W-:Y:S02]  /*2be0*/  ISETP.GE.AND P2, PT, R8, R2.reuse, PT ;  /* 0x000000020800720c */ /* 0x080fe40003f46270 */
[----:B------:R-:W-:Y:S02]  /*2bf0*/  FSEL R65, R45, -INF , !P0 ;  /* 0xff8000002d417808 */ /* 0x000fe40004000000 */
[C---:B------:R-:W-:Y:S02]  /*2c00*/  IADD3 R9, R92.reuse, -0xf, RZ ;  /* 0xfffffff15c097810 */ /* 0x040fe40007ffe0ff */
[----:B------:R-:W-:Y:S02]  /*2c10*/  IADD3 R8, R92, -0x8, RZ ;  /* 0xfffffff85c087810 */ /* 0x000fe40007ffe0ff */
[----:B------:R-:W-:-:S02]  /*2c20*/  ISETP.GE.AND P0, PT, R10, R2, PT ;  /* 0x000000020a00720c */ /* 0x000fc40003f06270 */
[----:B------:R-:W-:Y:S02]  /*2c30*/  IADD3 R92, R92, -0x7, RZ ;  /* 0xfffffff95c5c7810 */ /* 0x000fe40007ffe0ff */
[----:B------:R-:W-:Y:S02]  /*2c40*/  FSEL R42, R42, -INF , !P0 ;  /* 0xff8000002a2a7808 */ /* 0x000fe40004000000 */
[----:B------:R-:W-:Y:S02]  /*2c50*/  ISETP.GE.AND P0, PT, R92, R2, PT ;  /* 0x000000025c00720c */ /* 0x000fe40003f06270 */
[----:B------:R-:W-:Y:S02]  /*2c60*/  FSEL R66, R51, -INF , !P1 ;  /* 0xff80000033427808 */ /* 0x000fe40004800000 */
[----:B------:R-:W-:Y:S02]  /*2c70*/  FSEL R26, R19, -INF , !P0 ;  /* 0xff800000131a7808 */ /* 0x000fe40004000000 */
[----:B------:R-:W-:-:S02]  /*2c80*/  ISETP.GE.AND P0, PT, R112, 0x2, PT ;  /* 0x000000027000780c */ /* 0x000fc40003f06270 */
[----:B------:R-:W-:Y:S02]  /*2c90*/  ISETP.GE.AND P1, PT, R10, R5, PT ;  /* 0x000000050a00720c */ /* 0x000fe40003f26270 */
[----:B------:R-:W-:Y:S02]  /*2ca0*/  FSEL R62, R47, -INF , !P2 ;  /* 0xff8000002f3e7808 */ /* 0x000fe40005000000 */
[----:B------:R-:W-:Y:S02]  /*2cb0*/  FSEL R105, R49, -INF , !P5 ;  /* 0xff80000031697808 */ /* 0x000fe40006800000 */
[----:B------:R-:W-:Y:S02]  /*2cc0*/  FSEL R67, R44, -INF , !P4 ;  /* 0xff8000002c437808 */ /* 0x000fe40006000000 */
[----:B------:R-:W-:Y:S02]  /*2cd0*/  FSEL R64, R46, -INF , !P3 ;  /* 0xff8000002e407808 */ /* 0x000fe40005800000 */
[----:B------:R-:W-:-:S02]  /*2ce0*/  ISETP.GE.AND P2, PT, R9, R2, PT ;  /* 0x000000020900720c */ /* 0x000fc40003f46270 */
[----:B------:R-:W-:Y:S02]  /*2cf0*/  FSEL R55, R40, -INF , !P1 ;  /* 0xff80000028377808 */ /* 0x000fe40004800000 */
[-C--:B------:R-:W-:Y:S02]  /*2d00*/  ISETP.GE.AND P5, PT, R9, R5.reuse, PT ;  /* 0x000000050900720c */ /* 0x080fe40003fa6270 */
[-C--:B------:R-:W-:Y:S02]  /*2d10*/  ISETP.GE.AND P4, PT, R8, R5.reuse, PT ;  /* 0x000000050800720c */ /* 0x080fe40003f86270 */
[----:B------:R-:W-:Y:S02]  /*2d20*/  ISETP.GE.AND P3, PT, R92, R5, PT ;  /* 0x000000055c00720c */ /* 0x000fe40003f66270 */
[----:B------:R-:W-:Y:S02]  /*2d30*/  ISETP.GE.AND P1, PT, R8, R2, PT ;  /* 0x000000020800720c */ /* 0x000fe40003f26270 */
[----:B------:R-:W-:-:S02]  /*2d40*/  FSEL R36, R43, -INF , !P2 ;  /* 0xff8000002b247808 */ /* 0x000fc40005000000 */
[----:B------:R-:W-:Y:S02]  /*2d50*/  LOP3.LUT R5, R114, R115, RZ, 0xfc, !PT ;  /* 0x0000007372057212 */ /* 0x000fe400078efcff */
[----:B------:R-:W-:Y:S02]  /*2d60*/  FSEL R53, R41, -INF , !P5 ;  /* 0xff80000029357808 */ /* 0x000fe40006800000 */
[----:B------:R-:W-:Y:S02]  /*2d70*/  FSEL R51, R16, -INF , !P4 ;  /* 0xff80000010337808 */ /* 0x000fe40006000000 */
[----:B------:R-:W-:Y:S02]  /*2d80*/  FSEL R43, R17, -INF , !P3 ;  /* 0xff800000112b7808 */ /* 0x000fe40005800000 */
[----:B------:R-:W-:Y:S01]  /*2d90*/  FSEL R32, R18, -INF , !P1 ;  /* 0xff80000012207808 */ /* 0x000fe20004800000 */
[----:B------:R-:W-:Y:S05]  /*2da0*/  @!P0 BRA `(.L_x_6108) ;  /* 0x000005b000008947 */ /* 0x000fea0003800000 */
[----:B------:R-:W-:Y:S05]  /*2db0*/  @P6 BRA `(.L_x_6109) ;  /* 0x000003a000006947 */ /* 0x000fea0003800000 */
[----:B------:R-:W1:Y:S01]  /*2dc0*/  I2F.RP R10, R113 ;  /* 0x00000071000a7306 */ /* 0x000e620000209400 */
[----:B------:R-:W-:-:S02]  /*2dd0*/  IADD3 R2, R0, -0x80, RZ ;  /* 0xffffff8000027810 */ /* 0x000fc40007ffe0ff */
[----:B------:R-:W-:Y:S02]  /*2de0*/  IADD3 R12, R0, -0x100, RZ ;  /* 0xffffff00000c7810 */ /* 0x000fe40007ffe0ff */
[----:B------:R-:W-:Y:S02]  /*2df0*/  IABS R9, R2 ;  /* 0x0000000200097213 */ /* 0x000fe40000000000 */
[----:B------:R-:W-:-:S04]  /*2e00*/  LOP3.LUT R2, R2, c[0x0][0x2d0], RZ, 0x3c, !PT ;  /* 0x0000b40002027a12 */ /* 0x000fc800078e3cff */
[----:B------:R-:W-:Y:S01]  /*2e10*/  ISETP.GE.AND P3, PT, R2, RZ, PT ;  /* 0x000000ff0200720c */ /* 0x000fe20003f66270 */
[----:B-1----:R-:W1:Y:S02]  /*2e20*/  MUFU.RCP R14, R10 ;  /* 0x0000000a000e7308 */ /* 0x002e640000001000 */
[----:B-1----:R-:W-:-:S06]  /*2e30*/  IADD3 R14, R14, 0xffffffe, RZ ;  /* 0x0ffffffe0e0e7810 */ /* 0x002fcc0007ffe0ff */
[----:B------:R-:W1:Y:S02]  /*2e40*/  F2I.FTZ.U32.TRUNC.NTZ R15, R14 ;  /* 0x0000000e000f7305 */ /* 0x000e64000021f000 */
[--C-:B-1----:R-:W-:Y:S02]  /*2e50*/  IMAD.MOV R8, RZ, RZ, -R15.reuse ;  /* 0x000000ffff087224 */ /* 0x102fe400078e0a0f */
[----:B------:R-:W-:Y:S02]  /*2e60*/  IMAD.MOV.U32 R14, RZ, RZ, RZ ;  /* 0x000000ffff0e7224 */ /* 0x000fe400078e00ff */
[----:B------:R-:W-:Y:S01]  /*2e70*/  IMAD R11, R8, R113, RZ ;  /* 0x00000071080b7224 */ /* 0x000fe200078e02ff */
[----:B------:R-:W-:Y:S02]  /*2e80*/  IABS R8, R12 ;  /* 0x0000000c00087213 */ /* 0x000fe40000000000 */
[----:B------:R-:W-:Y:S01]  /*2e90*/  LOP3.LUT R12, R12, c[0x0][0x2d0], RZ, 0x3c, !PT ;  /* 0x0000b4000c0c7a12 */ /* 0x000fe200078e3cff */
        /* <DEDUP_REMOVED lines=40> */
[----:B------:R-:W-:Y:S02]  /*3120*/  IMAD R9, R8, c[0x0][0x184], R9 ;  /* 0x0000610008097a24 */ /* 0x000fe400078e0209 */
[----:B------:R-:W-:-:S03]  /*3130*/  IMAD.MOV.U32 R2, RZ, RZ, R10 ;  /* 0x000000ffff027224 */ /* 0x000fc600078e000a */
[----:B------:R-:W-:Y:S01]  /*3140*/  IADD3 R0, R11, R9, RZ ;  /* 0x000000090b007210 */ /* 0x000fe20007ffe0ff */
[----:B------:R-:W-:Y:S05]  /*3150*/  BRA `(.L_x_6110) ;  /* 0x0000004000007947 */ /* 0x000fea0003800000 */
.L_x_6109:
[----:B------:R-:W-:-:S04]  /*3160*/  ULEA UR4, -UR4, URZ, 0x7 ;  /* 0x0000003f04047291 */ /* 0x000fc8000f8e393f */
[----:B------:R-:W-:Y:S02]  /*3170*/  USHF.R.S32.HI UR6, URZ, 0x1f, UR4 ;  /* 0x0000001f3f067899 */ /* 0x000fe40008011404 */
[----:B------:R-:W-:-:S04]  /*3180*/  MOV R2, UR4 ;  /* 0x0000000400027c02 */ /* 0x000fc80008000f00 */
[----:B------:R-:W-:Y:S02]  /*3190*/  MOV R0, UR6 ;  /* 0x0000000600007c02 */ /* 0x000fe40008000f00 */
.L_x_6110:
[----:B------:R-:W-:-:S04]  /*31a0*/  LEA R162, P1, R2, R162, 0x1 ;  /* 0x000000a202a27211 */ /* 0x000fc800078208ff */
[----:B------:R-:W-:Y:S02]  /*31b0*/  LEA.HI.X R163, R2, R163, R0, 0x1, P1 ;  /* 0x000000a302a37211 */ /* 0x000fe400008f0c00 */
[----:B------:R-:W-:-:S03]  /*31c0*/  IADD3 R16, P1, R162, UR9, RZ ;  /* 0x00000009a2107c10 */ /* 0x000fc6000ff3e0ff */
[----:B------:R-:W-:Y:S01]  /*31d0*/  @!PT LDS RZ, [RZ] ;  /* 0x00000000fffff984 */ /* 0x000fe20000000800 */
[----:B------:R-:W-:Y:S01]  /*31e0*/  @!PT LDS RZ, [RZ] ;  /* 0x00000000fffff984 */ /* 0x000fe20000000800 */
[----:B------:R-:W-:Y:S01]  /*31f0*/  @!PT LDS RZ, [RZ] ;  /* 0x00000000fffff984 */ /* 0x000fe20000000800 */
        /* <DEDUP_REMOVED lines=20> */
[----:B------:R1:W-:Y:S04]  /*3340*/  LDGSTS.E.BYPASS.LTC128B.128 [R165+0x5800], [R20.64] ;  /* 0x0580000014a57fae */ /* 0x0003e8000b901d4a */
[----:B------:R-:W0:Y:S02]  /*3350*/  LDGDEPBAR ;  /* 0x00000000000079af */ /* 0x000e240000000000 */
.L_x_6108:
[----:B-1----:R-:W-:Y:S02]  /*3360*/  FMNMX.FTZ R10, R85, R91, !PT ;  /* 0x0000005b550a7209 */ /* 0x002fe40007810000 */
        /* <DEDUP_REMOVED lines=86> */
[----:B------:R-:W-:Y:S01]  /*38d0*/  LDSM.16.MT88.4 R8, [R148+0x6800] ;  /* 0x006800009408783b */ /* 0x000fe20000004200 */
[--C-:B------:R-:W-:Y:S02]  /*38e0*/  FFMA.FTZ R45, R91, c[0x0][0x23c], -R52.reuse ;  /* 0x00008f005b2d7a23 */ /* 0x100fe40000010834 */
[----:B------:R-:W-:Y:S01]  /*38f0*/  FFMA.FTZ R39, R81, c[0x0][0x23c], -R52 ;  /* 0x00008f0051277a23 */ /* 0x000fe20000010834 */
[----:B------:R-:W-:Y:S01]  /*3900*/  MUFU.EX2 R44, R44 ;  /* 0x0000002c002c7308 */ /* 0x000fe20000000800 */
[--C-:B------:R-:W-:Y:S02]  /*3910*/  FFMA.FTZ R48, R6, c[0x0][0x23c], -R27.reuse ;  /* 0x00008f0006307a23 */ /* 0x100fe4000001081b */
[----:B------:R-:W-:-:S02]  /*3920*/  FFMA.FTZ R41, R86, c[0x0][0x23c], -R27 ;  /* 0x00008f0056297a23 */ /* 0x000fc4000001081b */
[--C-:B------:R-:W-:Y:S02]  /*3930*/  FFMA.FTZ R46, R84, c[0x0][0x23c], -R27.reuse ;  /* 0x00008f00542e7a23 */ /* 0x100fe4000001081b */
[--C-:B------:R-:W-:Y:S01]  /*3940*/  FFMA.FTZ R37, R80, c[0x0][0x23c], -R27.reuse ;  /* 0x00008f0050257a23 */ /* 0x100fe2000001081b */
[----:B------:R-:W-:Y:S01]  /*3950*/  MUFU.EX2 R50, R50 ;  /* 0x0000003200327308 */ /* 0x000fe20000000800 */
[--C-:B------:R-:W-:Y:S01]  /*3960*/  FFMA.FTZ R38, R7, c[0x0][0x23c], -R52.reuse ;  /* 0x00008f0007267a23 */ /* 0x100fe20000010834 */
[----:B------:R-:W1:Y:S01]  /*3970*/  LDSM.16.MT88.4 R80, [R149+0x6000] ;  /* 0x006000009550783b */ /* 0x000e620000004200 */
[--C-:B------:R-:W-:Y:S02]  /*3980*/  FFMA.FTZ R35, R87, c[0x0][0x23c], -R52.reuse ;  /* 0x00008f0057237a23 */ /* 0x100fe40000010834 */
[--C-:B------:R-:W-:Y:S01]  /*3990*/  FFMA.FTZ R29, R33, c[0x0][0x23c], -R52.reuse ;  /* 0x00008f00211d7a23 */ /* 0x100fe20000010834 */
[----:B------:R-:W2:Y:S01]  /*39a0*/  LDSM.16.MT88.4 R4, [R148+0x6000] ;  /* 0x006000009404783b */ /* 0x000ea20000004200 */
[----:B------:R-:W-:Y:S01]  /*39b0*/  FFMA.FTZ R34, R89, c[0x0][0x23c], -R52 ;  /* 0x00008f0059227a23 */ /* 0x000fe20000010834 */
[----:B------:R-:W3:Y:S01]  /*39c0*/  MUFU.EX2 R45, R45 ;  /* 0x0000002d002d7308 */ /* 0x000ee20000000800 */
[----:B------:R-:W-:-:S02]  /*39d0*/  FFMA.FTZ R40, R138, c[0x0][0x23c], -R27 ;  /* 0x00008f008a287a23 */ /* 0x000fc4000001081b */
[--C-:B------:R-:W-:Y:S02]  /*39e0*/  FFMA.FTZ R33, R90, c[0x0][0x23c], -R27.reuse ;  /* 0x00008f005a217a23 */ /* 0x100fe4000001081b */
[--C-:B------:R-:W-:Y:S02]  /*39f0*/  FFMA.FTZ R31, R88, c[0x0][0x23c], -R27.reuse ;  /* 0x00008f00581f7a23 */ /* 0x100fe4000001081b */
[----:B------:R-:W-:Y:S01]  /*3a00*/  FFMA.FTZ R28, R24, c[0x0][0x23c], -R27 ;  /* 0x00008f00181c7a23 */ /* 0x000fe2000001081b */
[----:B------:R-:W4:Y:S01]  /*3a10*/  MUFU.EX2 R39, R39 ;  /* 0x0000002700277308 */ /* 0x000f220000000800 */
[--C-:B------:R-:W-:Y:S02]  /*3a20*/  FFMA.FTZ R30, R137, c[0x0][0x23c], -R52.reuse ;  /* 0x00008f00891e7a23 */ /* 0x100fe40000010834 */
[--C-:B------:R-:W-:Y:S02]  /*3a30*/  FFMA.FTZ R25, R25, c[0x0][0x23c], -R52.reuse ;  /* 0x00008f0019197a23 */ /* 0x100fe40000010834 */
[----:B------:R-:W-:-:S02]  /*3a40*/  FFMA.FTZ R24, R135, c[0x0][0x23c], -R52 ;  /* 0x00008f0087187a23 */ /* 0x000fc40000010834 */
[----:B------:R-:W-:Y:S01]  /*3a50*/  FFMA.FTZ R3, R133, c[0x0][0x23c], -R52 ;  /* 0x00008f0085037a23 */ /* 0x000fe20000010834 */
[----:B------:R-:W-:Y:S01]  /*3a60*/  MUFU.EX2 R48, R48 ;  /* 0x0000003000307308 */ /* 0x000fe20000000800 */
[----:B---3--:R-:W-:Y:S01]  /*3a70*/  F2FP.PACK_AB R84, R45, R50 ;  /* 0x000000322d54723e */ /* 0x008fe200000000ff */
[--C-:B------:R-:W-:Y:S02]  /*3a80*/  FFMA.FTZ R47, R136, c[0x0][0x23c], -R27.reuse ;  /* 0x00008f00882f7a23 */ /* 0x100fe4000001081b */
[--C-:B------:R-:W-:Y:S02]  /*3a90*/  FFMA.FTZ R54, R132, c[0x0][0x23c], -R27.reuse ;  /* 0x00008f0084367a23 */ /* 0x100fe4000001081b */
[--C-:B------:R-:W-:Y:S02]  /*3aa0*/  FFMA.FTZ R56, R134, c[0x0][0x23c], -R27.reuse ;  /* 0x00008f0086387a23 */ /* 0x100fe4000001081b */
[----:B------:R-:W3:Y:S01]  /*3ab0*/  MUFU.EX2 R41, R41 ;  /* 0x0000002900297308 */ /* 0x000ee20000000800 */
        /* <DEDUP_REMOVED lines=9> */
[----:B------:R-:W4:Y:S01]  /*3b50*/  MUFU.EX2 R37, R37 ;  /* 0x0000002500257308 */ /* 0x000f220000000800 */
        /* <DEDUP_REMOVED lines=32> */
[----:B-1----:R-:W-:Y:S01]  /*3d60*/  HMMA.16816.F32 R76, R84, R80, RZ ;  /* 0x00000050544c723c */ /* 0x002fe200000018ff */
[--C-:B------:R-:W-:Y:S01]  /*3d70*/  FFMA.FTZ R65, R100, c[0x0][0x23c], -R27.reuse ;  /* 0x00008f0064417a23 */ /* 0x100fe2000001081b */
[----:B------:R-:W1:Y:S01]  /*3d80*/  MUFU.EX2 R33, R33 ;  /* 0x0000002100217308 */ /* 0x000e620000000800 */
        /* <DEDUP_REMOVED lines=10> */
[----:B------:R-:W-:Y:S01]  /*3e30*/  FADD.FTZ R39, R39, R44 ;  /* 0x0000002c27277221 */ /* 0x000fe20000010000 */
[----:B------:R-:W4:Y:S01]  /*3e40*/  MUFU.EX2 R28, R28 ;  /* 0x0000001c001c7308 */ /* 0x000f220000000800 */
[----:B------:R-:W-:-:S02]  /*3e50*/  FADD.FTZ R37, R37, R46 ;  /* 0x0000002e25257221 */ /* 0x000fc40000010000 */
[----:B------:R-:W-:Y:S02]  /*3e60*/  FFMA.FTZ R175, R43, c[0x0][0x23c], -R52 ;  /* 0x00008f002baf7a23 */ /* 0x000fe40000010834 */
[--C-:B------:R-:W-:Y:S01]  /*3e70*/  FFMA.FTZ R36, R36, c[0x0][0x23c], -R27.reuse ;  /* 0x00008f0024247a23 */ /* 0x100fe2000001081b */
[----:B--2---:R-:W-:Y:S01]  /*3e80*/  HMMA.16816.F32 R88, R84, R4, RZ ;  /* 0x000000045458723c */ /* 0x004fe200000018ff */
[--C-:B------:R-:W-:Y:S01]  /*3e90*/  FFMA.FTZ R174, R26, c[0x0][0x23c], -R27.reuse ;  /* 0x00008f001aae7a23 */ /* 0x100fe2000001081b */
[----:B------:R-:W-:Y:S01]  /*3ea0*/  MUFU.EX2 R30, R30 ;  /* 0x0000001e001e7308 */ /* 0x000fe20000000800 */
[----:B------:R-:W-:-:S04]  /*3eb0*/  FFMA.FTZ R32, R32, c[0x0][0x23c], -R27 ;  /* 0x00008f0020207a23 */ /* 0x000fc8000001081b */
[----:B---3--:R-:W-:Y:S01]  /*3ec0*/  F2FP.PACK_AB R4, R35, R38 ;  /* 0x000000262304723e */ /* 0x008fe200000000ff */
[----:B------:R-:W-:Y:S01]  /*3ed0*/  HMMA.16816.F32 R84, R84, R6, RZ ;  /* 0x000000065454723c */ /* 0x000fe200000018ff */
[----:B-1----:R-:W-:Y:S01]  /*3ee0*/  F2FP.PACK_AB R5, R33, R40 ;  /* 0x000000282105723e */ /* 0x002fe200000000ff */
[----:B------:R-:W1:Y:S01]  /*3ef0*/  MUFU.EX2 R25, R25 ;  /* 0x0000001900197308 */ /* 0x000e620000000800 */
[----:B------:R-:W-:Y:S02]  /*3f00*/  FADD.FTZ R38, R38, R39 ;  /* 0x0000002726267221 */ /* 0x000fe40000010000 */
[----:B------:R-:W-:Y:S02]  /*3f10*/  FADD.FTZ R40, R40, R37 ;  /* 0x0000002528287221 */ /* 0x000fe40000010000 */
[----:B------:R-:W-:Y:S01]  /*3f20*/  F2FP.PACK_AB R6, R29, R34 ;  /* 0x000000221d06723e */ /* 0x000fe200000000ff */
[----:B------:R-:W-:Y:S01]  /*3f30*/  FADD.FTZ R35, R35, R38 ;  /* 0x0000002623237221 */ /* 0x000fe20000010000 */
[----:B----4-:R-:W-:Y:S01]  /*3f40*/  F2FP.PACK_AB R7, R28, R31 ;  /* 0x0000001f1c07723e */ /* 0x010fe200000000ff */
[----:B------:R-:W-:Y:S01]  /*3f50*/  MUFU.EX2 R24, R24 ;  /* 0x0000001800187308 */ /* 0x000fe20000000800 */
[----:B------:R-:W-:-:S02]  /*3f60*/  FADD.FTZ R40, R33, R40 ;  /* 0x0000002821287221 */ /* 0x000fc40000010000 */
[----:B------:R-:W-:-:S03]  /*3f70*/  FADD.FTZ R34, R34, R35 ;  /* 0x0000002322227221 */ /* 0x000fc60000010000 */
[C---:B------:R-:W-:Y:S01]  /*3f80*/  HMMA.16816.F32 R72, R4.reuse, R12, R72 ;  /* 0x0000000c0448723c */ /* 0x040fe20000001848 */
[----:B------:R-:W-:Y:S01]  /*3f90*/  FADD.FTZ R29, R29, R34 ;  /* 0x000000221d1d7221 */ /* 0x000fe20000010000 */
[----:B------:R-:W-:Y:S06]  /*3fa0*/  MUFU.EX2 R3, R3 ;  /* 0x0000000300037308 */ /* 0x000fec0000000800 */
        /* <DEDUP_REMOVED lines=11> */
[----:B------:R-:W-:Y:S01]  /*4060*/  LDSM.16.MT88.4 R16, [R148+0x7000] ;  /* 0x007000009410783b */ /* 0x000fe20000004200 */
[----:B------:R-:W-:Y:S06]  /*4070*/  MUFU.EX2 R60, R60 ;  /* 0x0000003c003c7308 */ /* 0x000fec0000000800 */
[C---:B------:R-:W-:Y:S02]  /*4080*/  HMMA.16816.F32 R88, R4.reuse, R8, R88 ;  /* 0x000000080458723c */ /* 0x040fe40000001858 */
[----:B------:R-:W2:Y:S06]  /*4090*/  MUFU.EX2 R57, R57 ;  /* 0x0000003900397308 */ /* 0x000eac0000000800 */
[----:B------:R-:W-:Y:S01]  /*40a0*/  HMMA.16816.F32 R84, R4, R10, R84 ;  /* 0x0000000a0454723c */ /* 0x000fe20000001854 */
[----:B------:R-:W4:Y:S01]  /*40b0*/  LDSM.16.MT88.4 R8, [R149+0x7000] ;  /* 0x007000009508783b */ /* 0x000f220000004200 */
        /* <DEDUP_REMOVED lines=10> */
[----:B--2---:R-:W-:Y:S01]  /*4160*/  HMMA.16816.F32 R72, R4, R12, R72 ;  /* 0x0000000c0448723c */ /* 0x004fe20000001848 */
[----:B------:R-:W-:-:S05]  /*4170*/  FADD.FTZ R3, R3, R24 ;  /* 0x0000001803037221 */ /* 0x000fca0000010000 */
        /* <DEDUP_REMOVED lines=8> */
[----:B------:R-:W-:Y:S02]  /*4200*/  MUFU.EX2 R108, R108 ;  /* 0x0000006c006c7308 */ /* 0x000fe40000000800 */
[C---:B------:R-:W-:Y:S06]  /*4210*/  HMMA.16816.F32 R76, R4.reuse, R8, R76 ;  /* 0x00000008044c723c */ /* 0x040fec000000184c */
[----:B------:R-:W5:Y:S02]  /*4220*/  MUFU.EX2 R103, R103 ;  /* 0x0000006700677308 */ /* 0x000f640000000800 */
[C---:B------:R-:W-:Y:S01]  /*4230*/  HMMA.16816.F32 R80, R4.reuse, R10, R80 ;  /* 0x0000000a0450723c */ /* 0x040fe20000001850 */
[----:B------:R-:W4:Y:S05]  /*4240*/  LDSM.16.MT88.4 R8, [R149+0x7800] ;  /* 0x007800009508783b */ /* 0x000f2a0000004200 */
[----:B------:R-:W-:Y:S02]  /*4250*/  MUFU.EX2 R107, R107 ;  /* 0x0000006b006b7308 */ /* 0x000fe40000000800 */
[C---:B------:R-:W-:Y:S06]  /*4260*/  HMMA.16816.F32 R88, R4.reuse, R16, R88 ;  /* 0x000000100458723c */ /* 0x040fec0000001858 */
[----:B------:R-:W-:Y:S02]  /*4270*/  MUFU.EX2 R114, R114 ;  /* 0x0000007200727308 */ /* 0x000fe40000000800 */
[----:B------:R-:W-:Y:S01]  /*4280*/  HMMA.16816.F32 R84, R4, R18, R84 ;  /* 0x000000120454723c */ /* 0x000fe20000001854 */
[----:B------:R-:W5:Y:S05]  /*4290*/  LDSM.16.MT88.4 R16, [R148+0x7800] ;  /* 0x007800009410783b */ /* 0x000f6a0000004200 */
[----:B------:R-:W-:Y:S01]  /*42a0*/  MUFU.EX2 R113, R113 ;  /* 0x0000007100717308 */ /* 0x000fe20000000800 */
[----:B------:R-:W-:Y:S01]  /*42b0*/  F2FP.PACK_AB R4, R57, R60 ;  /* 0x0000003c3904723e */ /* 0x000fe200000000ff */
[----:B------:R-:W-:Y:S01]  /*42c0*/  FADD.FTZ R60, R60, R3 ;  /* 0x000000033c3c7221 */ /* 0x000fe20000010000 */
[----:B-1----:R-:W-:-:S02]  /*42d0*/  F2FP.PACK_AB R5, R102, R61 ;  /* 0x0000003d6605723e */ /* 0x002fc400000000ff */
        /* <DEDUP_REMOVED lines=36> */
[----:B------:R-:W-:-:S05]  /*4520*/  FADD.FTZ R107, R114, R107 ;  /* 0x0000006b726b7221 */ /* 0x000fca0000010000 */
[----:B------:R-:W-:Y:S02]  /*4530*/  MUFU.EX2 R101, R101 ;  /* 0x0000006500657308 */ /* 0x000fe40000000800 */
[C---:B------:R-:W-:Y:S01]  /*4540*/  HMMA.16816.F32 R92, R4.reuse, R14, R92 ;  /* 0x0000000e045c723c */ /* 0x040fe2000000185c */
[----:B------:R-:W2:Y:S05]  /*4550*/  LDSM.16.MT88.4 R12, [R151+0x8800] ;  /* 0x00880000970c783b */ /* 0x000eaa0000004200 */
[----:B------:R-:W3:Y:S02]  /*4560*/  MUFU.EX2 R106, R106 ;  /* 0x0000006a006a7308 */ /* 0x000ee40000000800 */
[C---:B----4-:R-:W-:Y:S06]  /*4570*/  HMMA.16816.F32 R96, R4.reuse, R20, R96 ;  /* 0x000000140460723c */ /* 0x050fec0000001860 */
[----:B------:R-:W-:Y:S02]  /*4580*/  MUFU.EX2 R67, R67 ;  /* 0x0000004300437308 */ /* 0x000fe40000000800 */
[C---:B------:R-:W-:Y:S01]  /*4590*/  HMMA.16816.F32 R68, R4.reuse, R22, R68 ;  /* 0x000000160444723c */ /* 0x040fe20000001844 */
[----:B------:R-:W-:Y:S05]  /*45a0*/  LDSM.16.MT88.4 R20, [R149+0x8800] ;  /* 0x008800009514783b */ /* 0x000fea0000004200 */
[----:B------:R-:W-:Y:S02]  /*45b0*/  MUFU.EX2 R118, R118 ;  /* 0x0000007600767308 */ /* 0x000fe40000000800 */
[C---:B------:R-:W-:Y:S06]  /*45c0*/  HMMA.16816.F32 R76, R4.reuse, R8, R76 ;  /* 0x00000008044c723c */ /* 0x040fec000000184c */
[----:B------:R-:W-:Y:S02]  /*45d0*/  MUFU.EX2 R65, R65 ;  /* 0x0000004100417308 */ /* 0x000fe40000000800 */
[C---:B------:R-:W-:Y:S01]  /*45e0*/  HMMA.16816.F32 R80, R4.reuse, R10, R80 ;  /* 0x0000000a0450723c */ /* 0x040fe20000001850 */
[----:B------:R-:W4:Y:S05]  /*45f0*/  LDSM.16.MT88.4 R8, [R150+0x8800] ;  /* 0x008800009608783b */ /* 0x000f2a0000004200 */
        /* <DEDUP_REMOVED lines=8> */
[----:B------:R-:W-:-:S02]  /*4680*/  F2FP.PACK_AB R5, R116, R109 ;  /* 0x0000006d7405723e */ /* 0x000fc400000000ff */
[----:B------:R-:W-:Y:S01]  /*4690*/  F2FP.PACK_AB R6, R126, R111 ;  /* 0x0000006f7e06723e */ /* 0x000fe200000000ff */
[----:B------:R-:W-:Y:S01]  /*46a0*/  FADD.FTZ R124, R117, R124 ;  /* 0x0000007c757c7221 */ /* 0x000fe20000010000 */
[----:B-1----:R-:W-:Y:S01]  /*46b0*/  F2FP.PACK_AB R7, R119, R110 ;  /* 0x0000006e7707723e */ /* 0x002fe200000000ff */
[----:B------:R-:W-:Y:S02]  /*46c0*/  MUFU.EX2 R175, R175 ;  /* 0x000000af00af7308 */ /* 0x000fe40000000800 */
[----:B------:R-:W-:-:S04]  /*46d0*/  FADD.FTZ R111, R111, R124 ;  /* 0x0000007c6f6f7221 */ /* 0x000fc80000010000 */
[C---:B--2---:R-:W-:Y:S01]  /*46e0*/  HMMA.16816.F32 R96, R4.reuse, R12, R96 ;  /* 0x0000000c0460723c */ /* 0x044fe20000001860 */
[----:B------:R-:W-:Y:S01]  /*46f0*/  FADD.FTZ R126, R126, R111 ;  /* 0x0000006f7e7e7221 */ /* 0x000fe20000010000 */
[----:B------:R-:W-:Y:S06]  /*4700*/  MUFU.EX2 R36, R36 ;  /* 0x0000002400247308 */ /* 0x000fec0000000800 */
[C---:B------:R-:W-:Y:S01]  /*4710*/  HMMA.16816.F32 R68, R4.reuse, R14, R68 ;  /* 0x0000000e0444723c */ /* 0x040fe20000001844 */
[----:B------:R-:W1:Y:S01]  /*4720*/  LDSM.16.MT88.4 R12, [R151+0x9000] ;  /* 0x00900000970c783b */ /* 0x000e620000004200 */
[----:B------:R-:W-:Y:S06]  /*4730*/  MUFU.EX2 R174, R174 ;  /* 0x000000ae00ae7308 */ /* 0x000fec0000000800 */
[C---:B----4-:R-:W-:Y:S08]  /*4740*/  HMMA.16816.F32 R72, R4.reuse, R8, R72 ;  /* 0x000000080448723c */ /* 0x050ff00000001848 */
[C---:B------:R-:W-:Y:S01]  /*4750*/  HMMA.16816.F32 R92, R4.reuse, R10, R92 ;  /* 0x0000000a045c723c */ /* 0x040fe2000000185c */
[----:B------:R-:W2:Y:S07]  /*4760*/  LDSM.16.MT88.4 R8, [R150+0x9000] ;  /* 0x009000009608783b */ /* 0x000eae0000004200 */
[C---:B------:R-:W-:Y:S07]  /*4770*/  HMMA.16816.F32 R76, R4.reuse, R20, R76 ;  /* 0x00000014044c723c */ /* 0x040fee000000184c */
[--C-:B------:R-:W-:Y:S01]  /*4780*/  FFMA.FTZ R20, R55, c[0x0][0x23c], -R52.reuse ;  /* 0x00008f0037147a23 */ /* 0x100fe20000010834 */
[----:B------:R-:W-:Y:S01]  /*4790*/  HMMA.16816.F32 R80, R4, R22, R80 ;  /* 0x000000160450723c */ /* 0x000fe20000001850 */
[----:B------:R-:W-:-:S04]  /*47a0*/  FFMA.FTZ R21, R53, c[0x0][0x23c], -R52 ;  /* 0x00008f0035157a23 */ /* 0x000fc80000010834 */
[----:B------:R-:W-:Y:S02]  /*47b0*/  MUFU.EX2 R20, R20 ;  /* 0x0000001400147308 */ /* 0x000fe40000000800 */
[----:B------:R-:W-:Y:S01]  /*47c0*/  FFMA.FTZ R22, R51, c[0x0][0x23c], -R52 ;  /* 0x00008f0033167a23 */ /* 0x000fe20000010834 */
[----:B-----5:R-:W-:Y:S01]  /*47d0*/  HMMA.16816.F32 R88, R4, R16, R88 ;  /* 0x000000100458723c */ /* 0x020fe20000001858 */
[----:B------:R-:W-:-:S04]  /*47e0*/  FFMA.FTZ R23, R42, c[0x0][0x23c], -R27 ;  /* 0x00008f002a177a23 */ /* 0x000fc8000001081b */
[----:B------:R-:W4:Y:S03]  /*47f0*/  MUFU.EX2 R21, R21 ;  /* 0x0000001500157308 */ /* 0x000f260000000800 */
[----:B------:R-:W-:Y:S01]  /*4800*/  HMMA.16816.F32 R84, R4, R18, R84 ;  /* 0x000000120454723c */ /* 0x000fe20000001854 */
[----:B------:R-:W5:Y:S04]  /*4810*/  LDSM.16.MT88.4 R16, [R149+0x9000] ;  /* 0x009000009510783b */ /* 0x000f680000004200 */
[----:B------:R-:W-:Y:S02]  /*4820*/  MUFU.EX2 R22, R22 ;  /* 0x0000001600167308 */ /* 0x000fe40000000800 */
[----:B---3--:R-:W-:Y:S01]  /*4830*/  F2FP.PACK_AB R4, R106, R101 ;  /* 0x000000656a04723e */ /* 0x008fe200000000ff */
[----:B------:R-:W-:Y:S01]  /*4840*/  FADD.FTZ R101, R101, R126 ;  /* 0x0000007e65657221 */ /* 0x000fe20000010000 */
[----:B------:R-:W-:-:S02]  /*4850*/  F2FP.PACK_AB R5, R66, R65 ;  /* 0x000000414205723e */ /* 0x000fc400000000ff */
[----:B------:R-:W-:Y:S01]  /*4860*/  F2FP.PACK_AB R6, R118, R67 ;  /* 0x000000437606723e */ /* 0x000fe200000000ff */
[----:B------:R-:W-:Y:S01]  /*4870*/  FADD.FTZ R106, R106, R101 ;  /* 0x000000656a6a7221 */ /* 0x000fe20000010000 */
[----:B------:R-:W-:Y:S01]  /*4880*/  F2FP.PACK_AB R7, R105, R64 ;  /* 0x000000406907723e */ /* 0x000fe200000000ff */
[----:B------:R-:W3:Y:S02]  /*4890*/  MUFU.EX2 R23, R23 ;  /* 0x0000001700177308 */ /* 0x000ee40000000800 */
[----:B------:R-:W-:-:S04]  /*48a0*/  FADD.FTZ R67, R67, R106 ;  /* 0x0000006a43437221 */ /* 0x000fc80000010000 */
[----:B-1----:R-:W-:Y:S01]  /*48b0*/  HMMA.16816.F32 R96, R4, R12, R96 ;  /* 0x0000000c0460723c */ /* 0x002fe20000001860 */
[----:B------:R-:W-:-:S07]  /*48c0*/  FADD.FTZ R67, R118, R67 ;  /* 0x0000004376437221 */ /* 0x000fce0000010000 */
[C---:B------:R-:W-:Y:S01]  /*48d0*/  HMMA.16816.F32 R68, R4.reuse, R14, R68 ;  /* 0x0000000e0444723c */ /* 0x040fe20000001844 */
[----:B------:R-:W1:Y:S07]  /*48e0*/  LDSM.16.MT88.4 R12, [R148+0x9000] ;  /* 0x00900000940c783b */ /* 0x000e6e0000004200 */
[C---:B--2---:R-:W-:Y:S08]  /*48f0*/  HMMA.16816.F32 R72, R4.reuse, R8, R72 ;  /* 0x000000080448723c */ /* 0x044ff00000001848 */
[C---:B-----5:R-:W-:Y:S07]  /*4900*/  HMMA.16816.F32 R76, R4.reuse, R16, R76 ;  /* 0x00000010044c723c */ /* 0x060fee000000184c */
[----:B------:R-:W-:Y:S01]  /*4910*/  FADD.FTZ R17, R31, R40 ;  /* 0x000000281f117221 */ /* 0x000fe20000010000 */
[----:B------:R-:W-:Y:S01]  /*4920*/  HMMA.16816.F32 R92, R4, R10, R92 ;  /* 0x0000000a045c723c */ /* 0x000fe2000000185c */
[----:B------:R-:W2:Y:S01]  /*4930*/  LDSM.16.MT88.4 R8, [R151+0x9800] ;  /* 0x009800009708783b */ /* 0x000ea20000004200 */
[----:B------:R-:W5:Y:S01]  /*4940*/  MUFU.EX2 R31, R32 ;  /* 0x00000020001f7308 */ /* 0x000f620000000800 */
[----:B------:R-:W-:-:S05]  /*4950*/  FADD.FTZ R28, R28, R17 ;  /* 0x000000111c1c7221 */ /* 0x000fca0000010000 */
[C---:B------:R-:W-:Y:S01]  /*4960*/  HMMA.16816.F32 R80, R4.reuse, R18, R80 ;  /* 0x000000120450723c */ /* 0x040fe20000001850 */
[----:B------:R-:W2:Y:S07]  /*4970*/  LDSM.16.MT88.4 R16, [R150+0x9800] ;  /* 0x009800009610783b */ /* 0x000eae0000004200 */
[C---:B-1----:R-:W-:Y:S07]  /*4980*/  HMMA.16816.F32 R88, R4.reuse, R12, R88 ;  /* 0x0000000c0458723c */ /* 0x042fee0000001858 */
[----:B------:R-:W-:Y:S01]  /*4990*/  FADD.FTZ R13, R47, R28 ;  /* 0x0000001c2f0d7221 */ /* 0x000fe20000010000 */
[----:B------:R-:W-:Y:S03]  /*49a0*/  HMMA.16816.F32 R84, R4, R14, R84 ;  /* 0x0000000e0454723c */ /* 0x000fe60000001854 */
[----:B------:R-:W-:-:S04]  /*49b0*/  FADD.FTZ R13, R54, R13 ;  /* 0x0000000d360d7221 */ /* 0x000fc80000010000 */
[----:B------:R-:W-:Y:S01]  /*49c0*/  FADD.FTZ R56, R56, R13 ;  /* 0x0000000d38387221 */ /* 0x000fe20000010000 */
[----:B----4-:R-:W-:Y:S01]  /*49d0*/  F2FP.PACK_AB R4, R21, R20 ;  /* 0x000000141504723e */ /* 0x010fe200000000ff */
[----:B------:R-:W1:Y:S01]  /*49e0*/  LDSM.16.MT88.4 R12, [R149+0x9800] ;  /* 0x00980000950c783b */ /* 0x000e620000004200 */
[----:B---3--:R-:W-:Y:S01]  /*49f0*/  F2FP.PACK_AB R5, R36, R23 ;  /* 0x000000172405723e */ /* 0x008fe200000000ff */
[----:B------:R-:W-:Y:S01]  /*4a00*/  FADD.FTZ R56, R49, R56 ;  /* 0x0000003831387221 */ /* 0x000fe20000010000 */
[----:B------:R-:W-:Y:S01]  /*4a10*/  F2FP.PACK_AB R6, R175, R22 ;  /* 0x00000016af06723e */ /* 0x000fe200000000ff */
[----:B------:R-:W-:Y:S01]  /*4a20*/  FADD.FTZ R20, R20, R67 ;  /* 0x0000004314147221 */ /* 0x000fe20000010000 */
[----:B-----5:R-:W-:Y:S01]  /*4a30*/  F2FP.PACK_AB R7, R174, R31 ;  /* 0x0000001fae07723e */ /* 0x020fe200000000ff */
        /* <DEDUP_REMOVED lines=33> */
[----:B------:R-:W-:Y:S01]  /*4c50*/  ULDC UR4, c[0x0][0x1a0] ;  /* 0x0000680000047ab9 */ /* 0x000fe20000000800 */
[----:B------:R-:W-:Y:S01]  /*4c60*/  IADD3 R173, R112, -0x2, RZ ;  /* 0xfffffffe70ad7810 */ /* 0x000fe20007ffe0ff */
[----:B------:R-:W-:Y:S01]  /*4c70*/  ULEA UR4, -UR4, URZ, 0x7 ;  /* 0x0000003f04047291 */ /* 0x000fe2000f8e393f */
[----:B------:R-:W-:Y:S02]  /*4c80*/  IMAD.MOV.U32 R3, RZ, RZ, R0 ;  /* 0x000000ffff037224 */ /* 0x000fe400078e0000 */
[----:B------:R-:W-:Y:S01]  /*4c90*/  IMAD.MOV.U32 R101, RZ, RZ, R2 ;  /* 0x000000ffff657224 */ /* 0x000fe200078e0002 */
[----:B------:R-:W-:Y:S02]  /*4ca0*/  USHF.R.S32.HI UR6, URZ, 0x1f, UR4 ;  /* 0x0000001f3f067899 */ /* 0x000fe40008011404 */
[----:B------:R-:W-:-:S04]  /*4cb0*/  MOV R172, UR4 ;  /* 0x0000000400ac7c02 */ /* 0x000fc80008000f00 */
[----:B------:R-:W-:Y:S02]  /*4cc0*/  MOV R170, UR6 ;  /* 0x0000000600aa7c02 */ /* 0x000fe40008000f00 */
.L_x_6115:
[----:B------:R-:W-:Y:S01]  /*4cd0*/  MOV R8, R172 ;  /* 0x000000ac00087202 */ /* 0x000fe20000000f00 */
[----:B------:R-:W-:Y:S04]  /*4ce0*/  DEPBAR.LE SB0, 0x0 ;  /* 0x000080000000791a */ /* 0x000fe80000000000 */
[----:B------:R-:W-:Y:S01]  /*4cf0*/  BAR.SYNC.DEFER_BLOCKING 0x0 ;  /* 0x0000000000007b1d */ /* 0x000fe20000010000 */
[----:B------:R-:W-:Y:S05]  /*4d00*/  MOV R0, R170 ;  /* 0x000000aa00007202 */ /* 0x000fea0000000f00 */
[----:B------:R-:W-:-:S05]  /*4d10*/  @P6 BRA `(.L_x_6112) ;  /* 0x000003b000006947 */ /* 0x000fca0003800000 */
        /* <DEDUP_REMOVED lines=40> */
[----:B------:R-:W-:Y:S01]  /*4fa0*/  LEA R10, P1, R5, R168, 0x2 ;  /* 0x000000a8050a7211 */ /* 0x000fe200078210ff */
[C---:B------:R-:W-:Y:S01]  /*4fb0*/  IMAD.IADD R0, R9.reuse, 0x1, -R5 ;  /* 0x0000000109007824 */ /* 0x040fe200078e0a05 */
[-C--:B------:R-:W-:Y:S02]  /*4fc0*/  LEA.HI.X.SX32 R7, R9, R169.reuse, 0x2, P0 ;  /* 0x000000a909077211 */ /* 0x080fe400000f16ff */
[----:B------:R-:W-:Y:S01]  /*4fd0*/  LEA.HI.X.SX32 R11, R5, R169, 0x2, P1 ;  /* 0x000000a9050b7211 */ /* 0x000fe200008f16ff */
[----:B------:R-:W-:Y:S03]  /*4fe0*/  IMAD.MOV.U32 R5, RZ, RZ, c[0x0][0x2d0] ;  /* 0x0000b400ff057624 */ /* 0x000fe600078e00ff */
[----:B------:R-:W2:Y:S01]  /*4ff0*/  LDG.E R7, [R6.64] ;  /* 0x0000000a06077981 */ /* 0x000ea2000c1e1900 */
[----:B------:R-:W-:Y:S03]  /*5000*/  IMAD R5, R0, R5, -0x80 ;  /* 0xffffff8000057424 */ /* 0x000fe600078e0205 */
[----:B------:R-:W2:Y:S01]  /*5010*/  LDG.E R2, [R10.64] ;  /* 0x0000000a0a027981 */ /* 0x000ea2000c1e1900 */
[C---:B------:R-:W-:Y:S01]  /*5020*/  IMAD.WIDE.U32 R8, R5.reuse, c[0x0][0x1a0], RZ ;  /* 0x0000680005087a25 */ /* 0x040fe200078e00ff */
[----:B------:R-:W-:Y:S05]  /*5030*/  SHF.R.S32.HI R0, RZ, 0x1f, R5 ;  /* 0x0000001fff007819 */ /* 0x000fea0000011405 */
[----:B------:R-:W-:Y:S04]  /*5040*/  IMAD R0, R0, c[0x0][0x1a0], RZ ;  /* 0x0000680000007a24 */ /* 0x000fe800078e02ff */
        /* <DEDUP_REMOVED lines=8> */
.L_x_6112:
        /* <DEDUP_REMOVED lines=27> */
[----:B------:R-:W-:Y:S03]  /*5280*/  ISETP.GE.AND P0, PT, R173, 0x1, PT ;  /* 0x00000001ad00780c */ /* 0x000fe60003f06270 */
[----:B------:R1:W-:Y:S05]  /*5290*/  LDGSTS.E.BYPASS.LTC128B.128 [R165+0x9800], [R186.64] ;  /* 0x09800000baa57fae */ /* 0x0003ea000b901d4a */
[----:B------:R-:W-:Y:S05]  /*52a0*/  LDSM.16.M88.4 R104, [R158] ;  /* 0x000000009e68783b */ /* 0x000fea0000000200 */
[----:B------:R-:W2:Y:S05]  /*52b0*/  LDSM.16.M88.4 R108, [R157] ;  /* 0x000000009d6c783b */ /* 0x000eaa0000000200 */
[----:B------:R-:W3:Y:S05]  /*52c0*/  LDSM.16.M88.4 R112, [R157+0x800] ;  /* 0x000800009d70783b */ /* 0x000eea0000000200 */
[----:B------:R-:W4:Y:S05]  /*52d0*/  LDSM.16.M88.4 R116, [R157+0x1000] ;  /* 0x001000009d74783b */ /* 0x000f2a0000000200 */
[----:B------:R-:W0:Y:S05]  /*52e0*/  LDGDEPBAR ;  /* 0x00000000000079af */ /* 0x000e2a0000000000 */
[----:B------:R-:W5:Y:S05]  /*52f0*/  LDSM.16.M88.4 R120, [R157+0x1800] ;  /* 0x001800009d78783b */ /* 0x000f6a0000000200 */
[----:B------:R-:W1:Y:S05]  /*5300*/  LDSM.16.M88.4 R124, [R157+0x2000] ;  /* 0x002000009d7c783b */ /* 0x000e6a0000000200 */
[----:B------:R-:W1:Y:S05]  /*5310*/  LDSM.16.M88.4 R128, [R157+0x2800] ;  /* 0x002800009d80783b */ /* 0x000e6a0000000200 */
[----:B------:R-:W1:Y:S01]  /*5320*/  LDSM.16.M88.4 R132, [R157+0x3000] ;  /* 0x003000009d84783b */ /* 0x000e620000000200 */
[C---:B--2---:R-:W-:Y:S04]  /*5330*/  HMMA.16816.F32 R4, R104.reuse, R108, RZ ;  /* 0x0000006c6804723c */ /* 0x044fe800000018ff */
[----:B------:R-:W2:Y:S04]  /*5340*/  LDSM.16.M88.4 R136, [R157+0x3800] ;  /* 0x003800009d88783b */ /* 0x000ea80000000200 */
[C---:B------:R-:W-:Y:S01]  /*5350*/  HMMA.16816.F32 R8, R104.reuse, R110, RZ ;  /* 0x0000006e6808723c */ /* 0x040fe200000018ff */
[----:B------:R-:W-:Y:S07]  /*5360*/  LDSM.16.M88.4 R108, [R156] ;  /* 0x000000009c6c783b */ /* 0x000fee0000000200 */
[C---:B---3--:R-:W-:Y:S08]  /*5370*/  HMMA.16816.F32 R12, R104.reuse, R112, RZ ;  /* 0x00000070680c723c */ /* 0x048ff000000018ff */
[C---:B------:R-:W-:Y:S01]  /*5380*/  HMMA.16816.F32 R16, R104.reuse, R114, RZ ;  /* 0x000000726810723c */ /* 0x040fe200000018ff */
[----:B------:R-:W3:Y:S07]  /*5390*/  LDSM.16.M88.4 R112, [R155] ;  /* 0x000000009b70783b */ /* 0x000eee0000000200 */
        /* <DEDUP_REMOVED lines=8> */
[----:B------:R-:W1:Y:S07]  /*5420*/  LDSM.16.M88.4 R124, [R155+0x1800] ;  /* 0x001800009b7c783b */ /* 0x000e6e0000000200 */
[C---:B------:R-:W-:Y:S08]  /*5430*/  HMMA.16816.F32 R44, R104.reuse, R128, RZ ;  /* 0x00000080682c723c */ /* 0x040ff000000018ff */
[C---:B------:R-:W-:Y:S01]  /*5440*/  HMMA.16816.F32 R48, R104.reuse, R130, RZ ;  /* 0x000000826830723c */ /* 0x040fe200000018ff */
[----:B------:R-:W1:Y:S07]  /*5450*/  LDSM.16.M88.4 R128, [R155+0x2000] ;  /* 0x002000009b80783b */ /* 0x000e6e0000000200 */
[C---:B------:R-:W-:Y:S08]  /*5460*/  HMMA.16816.F32 R52, R104.reuse, R132, RZ ;  /* 0x000000846834723c */ /* 0x040ff000000018ff */
[C---:B------:R-:W-:Y:S08]  /*5470*/  HMMA.16816.F32 R56, R104.reuse, R134, RZ ;  /* 0x000000866838723c */ /* 0x040ff000000018ff */
[C---:B--2---:R-:W-:Y:S08]  /*5480*/  HMMA.16816.F32 R60, R104.reuse, R136, RZ ;  /* 0x00000088683c723c */ /* 0x044ff000000018ff */
        /* <DEDUP_REMOVED lines=25> */
[----:B------:R-:W4:Y:S05]  /*5620*/  LDSM.16.M88.4 R108, [R144] ;  /* 0x00000000906c783b */ /* 0x000f2a0000000200 */
[----:B------:R-:W3:Y:S02]  /*5630*/  LDSM.16.M88.4 R116, [R143] ;  /* 0x000000008f74783b */ /* 0x000ee40000000200 */
[C---:B-1----:R-:W-:Y:S08]  /*5640*/  HMMA.16816.F32 R4, R120.reuse, R124, R4 ;  /* 0x0000007c7804723c */ /* 0x042ff00000001804 */
[C---:B------:R-:W-:Y:S01]  /*5650*/  HMMA.16816.F32 R8, R120.reuse, R126, R8 ;  /* 0x0000007e7808723c */ /* 0x040fe20000001808 */
[----:B------:R-:W1:Y:S07]  /*5660*/  LDSM.16.M88.4 R124, [R142] ;  /* 0x000000008e7c783b */ /* 0x000e6e0000000200 */
[C---:B-----5:R-:W-:Y:S08]  /*5670*/  HMMA.16816.F32 R12, R120.reuse, R128, R12 ;  /* 0x00000080780c723c */ /* 0x060ff0000000180c */
[C---:B------:R-:W-:Y:S01]  /*5680*/  HMMA.16816.F32 R16, R120.reuse, R130, R16 ;  /* 0x000000827810723c */ /* 0x040fe20000001810 */
[----:B------:R-:W-:Y:S07]  /*5690*/  LDSM.16.M88.4 R128, [R140+0x1000] ;  /* 0x001000008c80783b */ /* 0x000fee0000000200 */
[C---:B--2---:R-:W-:Y:S08]  /*56a0*/  HMMA.16816.F32 R20, R120.reuse, R104, R20 ;  /* 0x000000687814723c */ /* 0x044ff00000001814 */
[C---:B------:R-:W-:Y:S01]  /*56b0*/  HMMA.16816.F32 R24, R120.reuse, R106, R24 ;  /* 0x0000006a7818723c */ /* 0x040fe20000001818 */
[----:B------:R-:W2:Y:S07]  /*56c0*/  LDSM.16.M88.4 R104, [R141] ;  /* 0x000000008d68783b */ /* 0x000eae0000000200 */
        /* <DEDUP_REMOVED lines=8> */
[----:B------:R-:W4:Y:S07]  /*5750*/  LDSM.16.M88.4 R116, [R140+0x800] ;  /* 0x000800008c74783b */ /* 0x000f2e0000000200 */
[C---:B-1----:R-:W-:Y:S08]  /*5760*/  HMMA.16816.F32 R52, R120.reuse, R124, R52 ;  /* 0x0000007c7834723c */ /* 0x042ff00000001834 */
[C---:B------:R-:W-:Y:S01]  /*5770*/  HMMA.16816.F32 R56, R120.reuse, R126, R56 ;  /* 0x0000007e7838723c */ /* 0x040fe20000001838 */
[----:B------:R-:W-:Y:S07]  /*5780*/  LDSM.16.M88.4 R124, [R140+0x3800] ;  /* 0x003800008c7c783b */ /* 0x000fee0000000200 */
[C---:B--2---:R-:W-:Y:S08]  /*5790*/  HMMA.16816.F32 R60, R120.reuse, R104, R60 ;  /* 0x00000068783c723c */ /* 0x044ff0000000183c */
[----:B------:R-:W-:Y:S01]  /*57a0*/  HMMA.16816.F32 R64, R120, R106, R64 ;  /* 0x0000006a7840723c */ /* 0x000fe20000001840 */
[----:B------:R-:W1:Y:S05]  /*57b0*/  LDSM.16.M88.4 R104, [R140+0x1800] ;  /* 0x001800008c68783b */ /* 0x000e6a0000000200 */
[----:B------:R-:W-:Y:S02]  /*57c0*/  LDSM.16.M88.4 R120, [R140+0x3000] ;  /* 0x003000008c78783b */ /* 0x000fe40000000200 */
        /* <DEDUP_REMOVED lines=8> */
[C---:B------:R-:W-:Y:S08]  /*5850*/  HMMA.16816.F32 R20, R108.reuse, R128, R20 ;  /* 0x000000806c14723c */ /* 0x040ff00000001814 */
[C---:B------:R-:W-:Y:S08]  /*5860*/  HMMA.16816.F32 R24, R108.reuse, R130, R24 ;  /* 0x000000826c18723c */ /* 0x040ff00000001818 */
[C---:B-1----:R-:W-:Y:S08]  /*5870*/  HMMA.16816.F32 R28, R108.reuse, R104, R28 ;  /* 0x000000686c1c723c */ /* 0x042ff0000000181c */
[C---:B------:R-:W-:Y:S08]  /*5880*/  HMMA.16816.F32 R32, R108.reuse, R106, R32 ;  /* 0x0000006a6c20723c */ /* 0x040ff00000001820 */
[C---:B--2---:R-:W-:Y:S08]  /*5890*/  HMMA.16816.F32 R36, R108.reuse, R112, R36 ;  /* 0x000000706c24723c */ /* 0x044ff00000001824 */
[C---:B------:R-:W-:Y:S08]  /*58a0*/  HMMA.16816.F32 R40, R108.reuse, R114, R40 ;  /* 0x000000726c28723c */ /* 0x040ff00000001828 */
[C---:B---3--:R-:W-:Y:S08]  /*58b0*/  HMMA.16816.F32 R44, R108.reuse, R116, R44 ;  /* 0x000000746c2c723c */ /* 0x048ff0000000182c */
        /* <DEDUP_REMOVED lines=71> */
.L_x_6114:
[C---:B------:R-:W-:Y:S04]  /*5d30*/  LEA R162, P0, R106.reuse, R162, 0x1 ;  /* 0x000000a26aa27211 */ /* 0x040fe800078008ff */
[----:B------:R-:W-:Y:S02]  /*5d40*/  LEA.HI.X R163, R106, R163, R103, 0x1, P0 ;  /* 0x000000a36aa37211 */ /* 0x000fe400000f0c67 */
[----:B------:R-:W-:Y:S03]  /*5d50*/  IADD3 R110, P0, R162, UR9, RZ ;  /* 0x00000009a26e7c10 */ /* 0x000fe6000ff1e0ff */
[----:B------:R-:W-:Y:S01]  /*5d60*/  @!PT LDS RZ, [RZ] ;  /* 0x00000000fffff984 */ /* 0x000fe20000000800 */
[----:B------:R-:W-:Y:S01]  /*5d70*/  @!PT LDS RZ, [RZ] ;  /* 0x00000000fffff984 */ /* 0x000fe20000000800 */
[----:B------:R-:W-:Y:S01]  /*5d80*/  @!PT LDS RZ, [RZ] ;  /* 0x00000000fffff984 */ /* 0x000fe20000000800 */
        /* <DEDUP_REMOVED lines=19> */
[----:B------:R-:W-:Y:S05]  /*5ec0*/  IADD3.X R115, R113, UR5, RZ, P0, !PT ;  /* 0x0000000571737c10 */ /* 0x000fea00087fe4ff */
[----:B------:R1:W-:Y:S04]  /*5ed0*/  LDGSTS.E.BYPASS.LTC128B.128 [R165+0x5800], [R114.64] ;  /* 0x0580000072a57fae */ /* 0x0003e8000b901d4a */
[----:B------:R-:W0:Y:S02]  /*5ee0*/  LDGDEPBAR ;  /* 0x00000000000079af */ /* 0x000e240000000000 */
.L_x_6113:
        /* <DEDUP_REMOVED lines=85> */
[--C-:B------:R-:W-:Y:S02]  /*6440*/  FFMA.FTZ R135, R36, c[0x0][0x23c], -R103.reuse ;  /* 0x00008f0024877a23 */ /* 0x100fe40000010867 */
[--C-:B------:R-:W-:Y:S02]  /*6450*/  FFMA.FTZ R132, R37, c[0x0][0x23c], -R103.reuse ;  /* 0x00008f0025847a23 */ /* 0x100fe40000010867 */
[--C-:B------:R-:W-:Y:S01]  /*6460*/  FFMA.FTZ R118, R5, c[0x0][0x23c], -R103.reuse ;  /* 0x00008f0005767a23 */ /* 0x100fe20000010867 */
[----:B------:R-:W-:Y:S01]  /*6470*/  FSEL R5, R104, RZ, P0 ;  /* 0x000000ff68057208 */ /* 0x000fe20000000000 */
[--C-:B------:R-:W-:Y:S01]  /*6480*/  FFMA.FTZ R116, R12, c[0x0][0x23c], -R103.reuse ;  /* 0x00008f000c747a23 */ /* 0x100fe20000010867 */
[----:B------:R-:W-:Y:S01]  /*6490*/  MUFU.EX2 R128, R128 ;  /* 0x0000008000807308 */ /* 0x000fe20000000800 */
[----:B------:R-:W2:Y:S01]  /*64a0*/  LDSM.16.MT88.4 R104, [R151+0x6000] ;  /* 0x006000009768783b */ /* 0x000ea20000004200 */
[----:B------:R-:W-:Y:S01]  /*64b0*/  FFMA.FTZ R121, R13, c[0x0][0x23c], -R103 ;  /* 0x00008f000d797a23 */ /* 0x000fe20000010867 */
[----:B------:R-:W-:Y:S01]  /*64c0*/  ISETP.GT.AND P0, PT, R173, RZ, PT ;  /* 0x000000ffad00720c */ /* 0x000fe20003f04270 */
[--C-:B------:R-:W-:Y:S02]  /*64d0*/  FFMA.FTZ R129, R22, c[0x0][0x23c], -R5.reuse ;  /* 0x00008f0016817a23 */ /* 0x100fe40000010805 */
[--C-:B------:R-:W-:Y:S02]  /*64e0*/  FFMA.FTZ R126, R23, c[0x0][0x23c], -R5.reuse ;  /* 0x00008f00177e7a23 */ /* 0x100fe40000010805 */
[--C-:B------:R-:W-:Y:S02]  /*64f0*/  FFMA.FTZ R130, R34, c[0x0][0x23c], -R5.reuse ;  /* 0x00008f0022827a23 */ /* 0x100fe40000010805 */
[----:B------:R-:W-:Y:S01]  /*6500*/  MUFU.EX2 R118, R118 ;  /* 0x0000007600767308 */ /* 0x000fe20000000800 */
[--C-:B------:R-:W-:Y:S02]  /*6510*/  FFMA.FTZ R133, R35, c[0x0][0x23c], -R5.reuse ;  /* 0x00008f0023857a23 */ /* 0x100fe40000010805 */
[----:B------:R-:W-:Y:S01]  /*6520*/  LDSM.16.MT88.4 R32, [R150+0x7800] ;  /* 0x007800009620783b */ /* 0x000fe20000004200 */
[C---:B-1----:R-:W-:Y:S02]  /*6530*/  FMUL.FTZ R12, R100.reuse, R92 ;  /* 0x0000005c640c7220 */ /* 0x042fe40000410000 */
[----:B------:R-:W-:Y:S02]  /*6540*/  FMUL.FTZ R13, R100, R93 ;  /* 0x0000005d640d7220 */ /* 0x000fe40000410000 */
[--C-:B------:R-:W-:Y:S02]  /*6550*/  FFMA.FTZ R134, R38, c[0x0][0x23c], -R5.reuse ;  /* 0x00008f0026867a23 */ /* 0x100fe40000010805 */
[----:B------:R-:W-:Y:S01]  /*6560*/  MUFU.EX2 R116, R116 ;  /* 0x0000007400747308 */ /* 0x000fe20000000800 */
[C---:B------:R-:W-:Y:S02]  /*6570*/  FMUL.FTZ R68, R100.reuse, R68 ;  /* 0x0000004464447220 */ /* 0x040fe40000410000 */
[C---:B------:R-:W-:Y:S02]  /*6580*/  FMUL.FTZ R69, R100.reuse, R69 ;  /* 0x0000004564457220 */ /* 0x040fe40000410000 */
[C---:B------:R-:W-:Y:S02]  /*6590*/  FMUL.FTZ R72, R100.reuse, R72 ;  /* 0x0000004864487220 */ /* 0x040fe40000410000 */
[----:B------:R-:W-:Y:S02]  /*65a0*/  FMUL.FTZ R73, R100, R73 ;  /* 0x0000004964497220 */ /* 0x000fe40000410000 */
[----:B------:R-:W-:Y:S01]  /*65b0*/  FFMA.FTZ R122, R14, c[0x0][0x23c], -R5 ;  /* 0x00008f000e7a7a23 */ /* 0x000fe20000010805 */
[----:B------:R-:W-:Y:S01]  /*65c0*/  MUFU.EX2 R121, R121 ;  /* 0x0000007900797308 */ /* 0x000fe20000000800 */
[----:B------:R-:W-:Y:S01]  /*65d0*/  FMUL.FTZ R3, R101, c[0x0][0x23c] ;  /* 0x00008f0065037a20 */ /* 0x000fe20000410000 */
[----:B------:R-:W-:Y:S01]  /*65e0*/  MOV R101, R2 ;  /* 0x0000000200657202 */ /* 0x000fe20000000f00 */
[----:B------:R-:W-:Y:S02]  /*65f0*/  FFMA.FTZ R127, R4, c[0x0][0x23c], -R103 ;  /* 0x00008f00047f7a23 */ /* 0x000fe40000010867 */
[--C-:B------:R-:W-:Y:S02]  /*6600*/  FFMA.FTZ R120, R6, c[0x0][0x23c], -R5.reuse ;  /* 0x00008f0006787a23 */ /* 0x100fe40000010805 */
[----:B------:R-:W-:Y:S02]  /*6610*/  FFMA.FTZ R7, R7, c[0x0][0x23c], -R5 ;  /* 0x00008f0007077a23 */ /* 0x000fe40000010805 */
[--C-:B------:R-:W-:Y:S01]  /*6620*/  FFMA.FTZ R102, R8, c[0x0][0x23c], -R103.reuse ;  /* 0x00008f0008667a23 */ /* 0x100fe20000010867 */
[----:B------:R-:W1:Y:S01]  /*6630*/  MUFU.EX2 R3, R3 ;  /* 0x0000000300037308 */ /* 0x000e620000000800 */
[----:B------:R-:W-:Y:S02]  /*6640*/  FFMA.FTZ R117, R9, c[0x0][0x23c], -R103 ;  /* 0x00008f0009757a23 */ /* 0x000fe40000010867 */
[--C-:B------:R-:W-:Y:S02]  /*6650*/  FFMA.FTZ R119, R10, c[0x0][0x23c], -R5.reuse ;  /* 0x00008f000a777a23 */ /* 0x100fe40000010805 */
[--C-:B------:R-:W-:Y:S02]  /*6660*/  FFMA.FTZ R6, R11, c[0x0][0x23c], -R5.reuse ;  /* 0x00008f000b067a23 */ /* 0x100fe40000010805 */
[C---:B------:R-:W-:Y:S02]  /*6670*/  FMUL.FTZ R8, R100.reuse, R96 ;  /* 0x0000006064087220 */ /* 0x040fe40000410000 */
[C---:B------:R-:W-:Y:S01]  /*6680*/  FMUL.FTZ R9, R100.reuse, R97 ;  /* 0x0000006164097220 */ /* 0x040fe20000410000 */
[----:B------:R-:W3:Y:S01]  /*6690*/  MUFU.EX2 R127, R127 ;  /* 0x0000007f007f7308 */ /* 0x000ee20000000800 */
[----:B------:R-:W-:Y:S02]  /*66a0*/  FFMA.FTZ R123, R15, c[0x0][0x23c], -R5 ;  /* 0x00008f000f7b7a23 */ /* 0x000fe40000010805 */
[C---:B------:R-:W-:Y:S02]  /*66b0*/  FMUL.FTZ R76, R100.reuse, R76 ;  /* 0x0000004c644c7220 */ /* 0x040fe40000410000 */
[C---:B------:R-:W-:Y:S02]  /*66c0*/  FMUL.FTZ R77, R100.reuse, R77 ;  /* 0x0000004d644d7220 */ /* 0x040fe40000410000 */
[C---:B------:R-:W-:Y:S02]  /*66d0*/  FMUL.FTZ R80, R100.reuse, R80 ;  /* 0x0000005064507220 */ /* 0x040fe40000410000 */
[C---:B------:R-:W-:Y:S01]  /*66e0*/  FMUL.FTZ R81, R100.reuse, R81 ;  /* 0x0000005164517220 */ /* 0x040fe20000410000 */
[----:B------:R-:W-:Y:S01]  /*66f0*/  MUFU.EX2 R120, R120 ;  /* 0x0000007800787308 */ /* 0x000fe20000000800 */
[C---:B------:R-:W-:Y:S02]  /*6700*/  FMUL.FTZ R84, R100.reuse, R84 ;  /* 0x0000005464547220 */ /* 0x040fe40000410000 */
[----:B------:R-:W-:Y:S02]  /*6710*/  FMUL.FTZ R85, R100, R85 ;  /* 0x0000005564557220 */ /* 0x000fe40000410000 */
[C---:B-1----:R-:W-:Y:S02]  /*6720*/  FMUL.FTZ R14, R3.reuse, R94 ;  /* 0x0000005e030e7220 */ /* 0x042fe40000410000 */
[C---:B------:R-:W-:Y:S02]  /*6730*/  FMUL.FTZ R15, R3.reuse, R95 ;  /* 0x0000005f030f7220 */ /* 0x040fe40000410000 */
[----:B------:R-:W1:Y:S01]  /*6740*/  LDSM.16.MT88.4 R92, [R148+0x6000] ;  /* 0x00600000945c783b */ /* 0x000e620000004200 */
[----:B------:R-:W4:Y:S01]  /*6750*/  MUFU.EX2 R7, R7 ;  /* 0x0000000700077308 */ /* 0x000f220000000800 */
[C---:B------:R-:W-:Y:S02]  /*6760*/  FMUL.FTZ R10, R3.reuse, R98 ;  /* 0x00000062030a7220 */ /* 0x040fe40000410000 */
[C---:B------:R-:W-:Y:S01]  /*6770*/  FMUL.FTZ R11, R3.reuse, R99 ;  /* 0x00000063030b7220 */ /* 0x040fe20000410000 */
[----:B---3--:R-:W-:Y:S01]  /*6780*/  F2FP.PACK_AB R96, R118, R127 ;  /* 0x0000007f7660723e */ /* 0x008fe200000000ff */
        /* <DEDUP_REMOVED lines=11> */
[----:B------:R-:W-:Y:S01]  /*6840*/  FMUL.FTZ R87, R3, R87 ;  /* 0x0000005703577220 */ /* 0x000fe20000410000 */
[----:B----4-:R-:W-:Y:S01]  /*6850*/  F2FP.PACK_AB R97, R7, R120 ;  /* 0x000000780761723e */ /* 0x010fe200000000ff */
[--C-:B------:R-:W-:Y:S02]  /*6860*/  FFMA.FTZ R124, R16, c[0x0][0x23c], -R103.reuse ;  /* 0x00008f00107c7a23 */ /* 0x100fe40000010867 */
[C---:B------:R-:W-:Y:S01]  /*6870*/  FMUL.FTZ R16, R100.reuse, R88 ;  /* 0x0000005864107220 */ /* 0x040fe20000410000 */
[----:B------:R-:W-:Y:S01]  /*6880*/  F2FP.PACK_AB R88, R121, R116 ;  /* 0x000000747958723e */ /* 0x000fe200000000ff */
[--C-:B------:R-:W-:Y:S01]  /*6890*/  FFMA.FTZ R125, R17, c[0x0][0x23c], -R103.reuse ;  /* 0x00008f00117d7a23 */ /* 0x100fe20000010867 */
[----:B------:R-:W-:Y:S01]  /*68a0*/  MUFU.EX2 R119, R119 ;  /* 0x0000007700777308 */ /* 0x000fe20000000800 */
[----:B------:R-:W-:Y:S02]  /*68b0*/  FMUL.FTZ R17, R100, R89 ;  /* 0x0000005964117220 */ /* 0x000fe40000410000 */
[--C-:B------:R-:W-:Y:S02]  /*68c0*/  FFMA.FTZ R40, R40, c[0x0][0x23c], -R103.reuse ;  /* 0x00008f0028287a23 */ /* 0x100fe40000010867 */
[----:B------:R-:W-:Y:S02]  /*68d0*/  FFMA.FTZ R41, R41, c[0x0][0x23c], -R103 ;  /* 0x00008f0029297a23 */ /* 0x000fe40000010867 */
[--C-:B------:R-:W-:Y:S02]  /*68e0*/  FFMA.FTZ R42, R42, c[0x0][0x23c], -R5.reuse ;  /* 0x00008f002a2a7a23 */ /* 0x100fe40000010805 */
[----:B------:R-:W-:Y:S01]  /*68f0*/  FFMA.FTZ R43, R43, c[0x0][0x23c], -R5 ;  /* 0x00008f002b2b7a23 */ /* 0x000fe20000010805 */
[----:B------:R-:W4:Y:S01]  /*6900*/  MUFU.EX2 R6, R6 ;  /* 0x0000000600067308 */ /* 0x000f220000000800 */
[--C-:B------:R-:W-:Y:S02]  /*6910*/  FFMA.FTZ R44, R44, c[0x0][0x23c], -R103.reuse ;  /* 0x00008f002c2c7a23 */ /* 0x100fe40000010867 */
[----:B------:R-:W-:Y:S01]  /*6920*/  FFMA.FTZ R45, R45, c[0x0][0x23c], -R103 ;  /* 0x00008f002d2d7a23 */ /* 0x000fe20000010867 */
[----:B---3--:R-:W-:Y:S01]  /*6930*/  F2FP.PACK_AB R98, R117, R102 ;  /* 0x000000667562723e */ /* 0x008fe200000000ff */
        /* <DEDUP_REMOVED lines=9> */
[----:B------:R-:W3:Y:S01]  /*69d0*/  MUFU.EX2 R123, R123 ;  /* 0x0000007b007b7308 */ /* 0x000ee20000000800 */
[--C-:B------:R-:W-:Y:S02]  /*69e0*/  FFMA.FTZ R54, R54, c[0x0][0x23c], -R5.reuse ;  /* 0x00008f0036367a23 */ /* 0x100fe40000010805 */
[----:B------:R-:W-:Y:S01]  /*69f0*/  FFMA.FTZ R55, R55, c[0x0][0x23c], -R5 ;  /* 0x00008f0037377a23 */ /* 0x000fe20000010805 */
[----:B----4-:R-:W-:Y:S01]  /*6a00*/  F2FP.PACK_AB R99, R6, R119 ;  /* 0x000000770663723e */ /* 0x010fe200000000ff */
[--C-:B------:R-:W-:Y:S02]  /*6a10*/  FFMA.FTZ R56, R56, c[0x0][0x23c], -R103.reuse ;  /* 0x00008f0038387a23 */ /* 0x100fe40000010867 */
[----:B------:R-:W-:Y:S02]  /*6a20*/  FFMA.FTZ R57, R57, c[0x0][0x23c], -R103 ;  /* 0x00008f0039397a23 */ /* 0x000fe40000010867 */
[--C-:B------:R-:W-:Y:S01]  /*6a30*/  FFMA.FTZ R58, R58, c[0x0][0x23c], -R5.reuse ;  /* 0x00008f003a3a7a23 */ /* 0x100fe20000010805 */
[----:B------:R-:W-:Y:S01]  /*6a40*/  MUFU.EX2 R124, R124 ;  /* 0x0000007c007c7308 */ /* 0x000fe20000000800 */
[C---:B--2---:R-:W-:Y:S05]  /*6a50*/  HMMA.16816.F32 R8, R96.reuse, R104, R8 ;  /* 0x000000686008723c */ /* 0x044fea0000001808 */
[----:B------:R-:W-:Y:S02]  /*6a60*/  FFMA.FTZ R59, R59, c[0x0][0x23c], -R5 ;  /* 0x00008f003b3b7a23 */ /* 0x000fe40000010805 */
[----:B------:R-:W-:Y:S01]  /*6a70*/  FFMA.FTZ R60, R60, c[0x0][0x23c], -R103 ;  /* 0x00008f003c3c7a23 */ /* 0x000fe20000010867 */
[C---:B------:R-:W-:Y:S01]  /*6a80*/  HMMA.16816.F32 R68, R96.reuse, R106, R68 ;  /* 0x0000006a6044723c */ /* 0x040fe20000001844 */
[----:B------:R-:W2:Y:S01]  /*6a90*/  MUFU.EX2 R125, R125 ;  /* 0x0000007d007d7308 */ /* 0x000ea20000000800 */
[----:B------:R-:W4:Y:S02]  /*6aa0*/  LDSM.16.MT88.4 R104, [R151+0x6800] ;  /* 0x006800009768783b */ /* 0x000f240000004200 */
[----:B------:R-:W-:Y:S01]  /*6ab0*/  FFMA.FTZ R120, R3, R174, R120 ;  /* 0x000000ae03787223 */ /* 0x000fe20000010078 */
[----:B---3--:R-:W-:Y:S01]  /*6ac0*/  F2FP.PACK_AB R89, R123, R122 ;  /* 0x0000007a7b59723e */ /* 0x008fe200000000ff */
[----:B------:R-:W-:Y:S02]  /*6ad0*/  FFMA.FTZ R127, R100, R175, R127 ;  /* 0x000000af647f7223 */ /* 0x000fe4000001007f */
[C---:B------:R-:W-:Y:S03]  /*6ae0*/  HMMA.16816.F32 R72, R96.reuse, R108, R72 ;  /* 0x0000006c6048723c */ /* 0x040fe60000001848 */
[----:B------:R-:W-:Y:S01]  /*6af0*/  MUFU.EX2 R129, R129 ;  /* 0x0000008100817308 */ /* 0x000fe20000000800 */
[----:B------:R-:W-:Y:S02]  /*6b00*/  FADD.FTZ R120, R7, R120 ;  /* 0x0000007807787221 */ /* 0x000fe40000010000 */
[----:B------:R-:W-:Y:S02]  /*6b10*/  FADD.FTZ R127, R118, R127 ;  /* 0x0000007f767f7221 */ /* 0x000fe40000010000 */
[C---:B------:R-:W-:Y:S04]  /*6b20*/  HMMA.16816.F32 R12, R96.reuse, R110, R12 ;  /* 0x0000006e600c723c */ /* 0x040fe8000000180c */
[--C-:B------:R-:W-:Y:S01]  /*6b30*/  FFMA.FTZ R108, R18, c[0x0][0x23c], -R5.reuse ;  /* 0x00008f00126c7a23 */ /* 0x100fe20000010805 */
[----:B------:R-:W-:Y:S01]  /*6b40*/  MUFU.EX2 R126, R126 ;  /* 0x0000007e007e7308 */ /* 0x000fe20000000800 */
[----:B------:R-:W-:Y:S02]  /*6b50*/  FMUL.FTZ R18, R3, R90 ;  /* 0x0000005a03127220 */ /* 0x000fe40000410000 */
[C---:B------:R-:W-:Y:S04]  /*6b60*/  HMMA.16816.F32 R76, R96.reuse, R112, R76 ;  /* 0x00000070604c723c */ /* 0x040fe8000000184c */
[----:B--2---:R-:W-:Y:S01]  /*6b70*/  F2FP.PACK_AB R90, R125, R124 ;  /* 0x0000007c7d5a723e */ /* 0x004fe200000000ff */
[----:B------:R-:W-:Y:S02]  /*6b80*/  FADD.FTZ R119, R119, R120 ;  /* 0x0000007877777221 */ /* 0x000fe40000010000 */
[----:B------:R2:W-:Y:S01]  /*6b90*/  MUFU.EX2 R112, R108 ;  /* 0x0000006c00707308 */ /* 0x0005e20000000800 */
[C---:B------:R-:W-:Y:S04]  /*6ba0*/  HMMA.16816.F32 R80, R96.reuse, R114, R80 ;  /* 0x000000726050723c */ /* 0x040fe80000001850 */
[----:B------:R-:W-:Y:S02]  /*6bb0*/  FFMA.FTZ R113, R19, c[0x0][0x23c], -R5 ;  /* 0x00008f0013717a23 */ /* 0x000fe40000010805 */
[----:B------:R-:W-:Y:S02]  /*6bc0*/  FMUL.FTZ R19, R3, R91 ;  /* 0x0000005b03137220 */ /* 0x000fe40000410000 */
[--C-:B------:R-:W-:Y:S01]  /*6bd0*/  FFMA.FTZ R114, R20, c[0x0][0x23c], -R103.reuse ;  /* 0x00008f0014727a23 */ /* 0x100fe20000010867 */
[----:B------:R-:W-:Y:S03]  /*6be0*/  MUFU.EX2 R131, R131 ;  /* 0x0000008300837308 */ /* 0x000fe60000000800 */
[----:B------:R-:W-:Y:S01]  /*6bf0*/  FFMA.FTZ R115, R21, c[0x0][0x23c], -R103 ;  /* 0x00008f0015737a23 */ /* 0x000fe20000010867 */
[C---:B-1----:R-:W-:Y:S01]  /*6c00*/  HMMA.16816.F32 R16, R96.reuse, R92, R16 ;  /* 0x0000005c6010723c */ /* 0x042fe20000001810 */
[----:B------:R-:W-:Y:S02]  /*6c10*/  LDSM.16.MT88.4 R20, [R148+0x6800] ;  /* 0x006800009414783b */ /* 0x000fe40000004200 */
[----:B------:R-:W-:Y:S02]  /*6c20*/  FFMA.FTZ R3, R62, c[0x0][0x23c], -R5 ;  /* 0x00008f003e037a23 */ /* 0x000fe40000010805 */
[----:B------:R-:W-:Y:S01]  /*6c30*/  FADD.FTZ R119, R6, R119 ;  /* 0x0000007706777221 */ /* 0x000fe20000010000 */
[----:B------:R-:W1:Y:S01]  /*6c40*/  MUFU.EX2 R113, R113 ;  /* 0x0000007100717308 */ /* 0x000e620000000800 */
[----:B------:R-:W-:Y:S01]  /*6c50*/  FFMA.FTZ R6, R66, c[0x0][0x23c], -R5 ;  /* 0x00008f0042067a23 */ /* 0x000fe20000010805 */
[----:B------:R-:W-:Y:S01]  /*6c60*/  HMMA.16816.F32 R84, R96, R94, R84 ;  /* 0x0000005e6054723c */ /* 0x000fe20000001854 */
[----:B------:R-:W-:Y:S03]  /*6c70*/  LDSM.16.MT88.4 R92, [R149+0x6800] ;  /* 0x00680000955c783b */ /* 0x000fe60000004200 */
[----:B------:R-:W-:Y:S02]  /*6c80*/  FADD.FTZ R102, R102, R127 ;  /* 0x0000007f66667221 */ /* 0x000fe40000010000 */
[----:B------:R-:W-:Y:S02]  /*6c90*/  FADD.FTZ R122, R122, R119 ;  /* 0x000000777a7a7221 */ /* 0x000fe40000010000 */
[----:B------:R-:W-:Y:S01]  /*6ca0*/  MUFU.EX2 R114, R114 ;  /* 0x0000007200727308 */ /* 0x000fe20000000800 */
[----:B--2---:R-:W2:Y:S03]  /*6cb0*/  LDSM.16.MT88.4 R108, [R150+0x6800] ;  /* 0x00680000966c783b */ /* 0x004ea60000004200 */
[----:B------:R-:W-:Y:S02]  /*6cc0*/  FADD.FTZ R117, R117, R102 ;  /* 0x0000006675757221 */ /* 0x000fe40000010000 */
[----:B------:R-:W-:Y:S02]  /*6cd0*/  FADD.FTZ R123, R123, R122 ;  /* 0x0000007a7b7b7221 */ /* 0x000fe40000010000 */
[----:B------:R-:W-:Y:S01]  /*6ce0*/  FADD.FTZ R116, R116, R117 ;  /* 0x0000007574747221 */ /* 0x000fe20000010000 */
[----:B------:R-:W3:Y:S01]  /*6cf0*/  LDSM.16.MT88.4 R96, [R151+0x7000] ;  /* 0x007000009760783b */ /* 0x000ee20000004200 */
[----:B------:R-:W5:Y:S02]  /*6d00*/  MUFU.EX2 R115, R115 ;  /* 0x0000007300737308 */ /* 0x000f640000000800 */
[----:B------:R-:W-:Y:S01]  /*6d10*/  FADD.FTZ R121, R121, R116 ;  /* 0x0000007479797221 */ /* 0x000fe20000010000 */
[C---:B-1----:R-:W-:Y:S01]  /*6d20*/  F2FP.PACK_AB R91, R113.reuse, R112 ;  /* 0x00000070715b723e */ /* 0x042fe200000000ff */
[----:B------:R-:W-:Y:S02]  /*6d30*/  FADD.FTZ R112, R112, R123 ;  /* 0x0000007b70707221 */ /* 0x000fe40000010000 */
[----:B------:R-:W-:Y:S02]  /*6d40*/  FADD.FTZ R124, R124, R121 ;  /* 0x000000797c7c7221 */ /* 0x000fe40000010000 */
[----:B------:R-:W-:Y:S02]  /*6d50*/  FADD.FTZ R112, R113, R112 ;  /* 0x0000007071707221 */ /* 0x000fe40000010000 */
[----:B------:R-:W-:Y:S01]  /*6d60*/  MUFU.EX2 R130, R130 ;  /* 0x0000008200827308 */ /* 0x000fe20000000800 */
[C---:B----4-:R-:W-:Y:S05]  /*6d70*/  HMMA.16816.F32 R8, R88.reuse, R104, R8 ;  /* 0x000000685808723c */ /* 0x050fea0000001808 */
[----:B------:R-:W-:Y:S02]  /*6d80*/  FADD.FTZ R125, R125, R124 ;  /* 0x0000007c7d7d7221 */ /* 0x000fe40000010000 */
[--C-:B------:R-:W-:Y:S01]  /*6d90*/  FFMA.FTZ R104, R24, c[0x0][0x23c], -R103.reuse ;  /* 0x00008f0018687a23 */ /* 0x100fe20000010867 */
[C---:B------:R-:W-:Y:S01]  /*6da0*/  HMMA.16816.F32 R68, R88.reuse, R106, R68 ;  /* 0x0000006a5844723c */ /* 0x040fe20000001844 */
[----:B------:R-:W-:Y:S03]  /*6db0*/  MUFU.EX2 R133, R133 ;  /* 0x0000008500857308 */ /* 0x000fe60000000800 */
[----:B------:R-:W-:Y:S03]  /*6dc0*/  FFMA.FTZ R105, R25, c[0x0][0x23c], -R103 ;  /* 0x00008f0019697a23 */ /* 0x000fe60000010867 */
[--C-:B------:R-:W-:Y:S02]  /*6dd0*/  FFMA.FTZ R106, R26, c[0x0][0x23c], -R5.reuse ;  /* 0x00008f001a6a7a23 */ /* 0x100fe40000010805 */
[----:B------:R-:W-:Y:S02]  /*6de0*/  FFMA.FTZ R107, R27, c[0x0][0x23c], -R5 ;  /* 0x00008f001b6b7a23 */ /* 0x000fe40000010805 */
[----:B------:R-:W1:Y:S01]  /*6df0*/  LDSM.16.MT88.4 R24, [R150+0x7000] ;  /* 0x007000009618783b */ /* 0x000e620000004200 */
[C---:B--2---:R-:W-:Y:S01]  /*6e00*/  HMMA.16816.F32 R72, R88.reuse, R108, R72 ;  /* 0x0000006c5848723c */ /* 0x044fe20000001848 */
[----:B------:R-:W-:Y:S06]  /*6e10*/  MUFU.EX2 R104, R104 ;  /* 0x0000006800687308 */ /* 0x000fec0000000800 */
[--C-:B------:R-:W-:Y:S01]  /*6e20*/  FFMA.FTZ R109, R28, c[0x0][0x23c], -R103.reuse ;  /* 0x00008f001c6d7a23 */ /* 0x100fe20000010867 */
[C---:B------:R-:W-:Y:S03]  /*6e30*/  HMMA.16816.F32 R12, R88.reuse, R110, R12 ;  /* 0x0000006e580c723c */ /* 0x040fe6000000180c */
[----:B------:R-:W2:Y:S01]  /*6e40*/  MUFU.EX2 R105, R105 ;  /* 0x0000006900697308 */ /* 0x000ea20000000800 */
[----:B------:R-:W-:Y:S03]  /*6e50*/  FFMA.FTZ R108, R29, c[0x0][0x23c], -R103 ;  /* 0x00008f001d6c7a23 */ /* 0x000fe60000010867 */
[--C-:B------:R-:W-:Y:S01]  /*6e60*/  FFMA.FTZ R111, R30, c[0x0][0x23c], -R5.reuse ;  /* 0x00008f001e6f7a23 */ /* 0x100fe20000010805 */
[C---:B------:R-:W-:Y:S04]  /*6e70*/  HMMA.16816.F32 R76, R88.reuse, R92, R76 ;  /* 0x0000005c584c723c */ /* 0x040fe8000000184c */
[----:B------:R-:W-:Y:S01]  /*6e80*/  FFMA.FTZ R110, R31, c[0x0][0x23c], -R5 ;  /* 0x00008f001f6e7a23 */ /* 0x000fe20000010805 */
[----:B------:R-:W-:Y:S01]  /*6e90*/  MUFU.EX2 R106, R106 ;  /* 0x0000006a006a7308 */ /* 0x000fe20000000800 */
[----:B------:R-:W4:Y:S02]  /*6ea0*/  LDSM.16.MT88.4 R28, [R149+0x7000] ;  /* 0x00700000951c783b */ /* 0x000f240000004200 */
[C---:B------:R-:W-:Y:S06]  /*6eb0*/  HMMA.16816.F32 R80, R88.reuse, R94, R80 ;  /* 0x0000005e5850723c */ /* 0x040fec0000001850 */
[----:B------:R-:W-:Y:S01]  /*6ec0*/  LDSM.16.MT88.4 R92, [R150+0x9800] ;  /* 0x00980000965c783b */ /* 0x000fe20000004200 */
[----:B------:R-:W1:Y:S01]  /*6ed0*/  MUFU.EX2 R107, R107 ;  /* 0x0000006b006b7308 */ /* 0x000e620000000800 */
[C---:B------:R-:W-:Y:S07]  /*6ee0*/  HMMA.16816.F32 R16, R88.reuse, R20, R16 ;  /* 0x000000145810723c */ /* 0x040fee0000001810 */
[----:B-----5:R-:W-:Y:S01]  /*6ef0*/  F2FP.PACK_AB R20, R115, R114 ;  /* 0x000000727314723e */ /* 0x020fe200000000ff */
[----:B------:R-:W-:Y:S01]  /*6f00*/  HMMA.16816.F32 R84, R88, R22, R84 ;  /* 0x000000165854723c */ /* 0x000fe20000001854 */
[----:B------:R-:W5:Y:S01]  /*6f10*/  LDSM.16.MT88.4 R88, [R148+0x7000] ;  /* 0x007000009458783b */ /* 0x000f620000004200 */
[----:B------:R-:W-:Y:S02]  /*6f20*/  MUFU.EX2 R109, R109 ;  /* 0x0000006d006d7308 */ /* 0x000fe40000000800 */
[----:B------:R-:W-:Y:S01]  /*6f30*/  F2FP.PACK_AB R21, R126, R129 ;  /* 0x000000817e15723e */ /* 0x000fe200000000ff */
[----:B------:R-:W-:Y:S02]  /*6f40*/  FADD.FTZ R114, R114, R125 ;  /* 0x0000007d72727221 */ /* 0x000fe40000010000 */
[----:B--2---:R-:W-:Y:S01]  /*6f50*/  F2FP.PACK_AB R22, R105, R104 ;  /* 0x000000686916723e */ /* 0x004fe200000000ff */
[----:B------:R-:W-:Y:S04]  /*6f60*/  FADD.FTZ R129, R129, R112 ;  /* 0x0000007081817221 */ /* 0x000fe80000010000 */
[----:B------:R-:W2:Y:S01]  /*6f70*/  MUFU.EX2 R108, R108 ;  /* 0x0000006c006c7308 */ /* 0x000ea20000000800 */
[----:B------:R-:W-:Y:S01]  /*6f80*/  FADD.FTZ R115, R115, R114 ;  /* 0x0000007273737221 */ /* 0x000fe20000010000 */
[----:B-1----:R-:W-:Y:S01]  /*6f90*/  F2FP.PACK_AB R23, R107, R106 ;  /* 0x0000006a6b17723e */ /* 0x002fe200000000ff */
[----:B------:R-:W-:Y:S02]  /*6fa0*/  FADD.FTZ R129, R126, R129 ;  /* 0x000000817e817221 */ /* 0x000fe40000010000 */
[----:B------:R-:W-:Y:S02]  /*6fb0*/  FADD.FTZ R104, R104, R115 ;  /* 0x0000007368687221 */ /* 0x000fe40000010000 */
[----:B------:R-:W-:Y:S02]  /*6fc0*/  FADD.FTZ R106, R106, R129 ;  /* 0x000000816a6a7221 */ /* 0x000fe40000010000 */
[C---:B---3--:R-:W-:Y:S01]  /*6fd0*/  HMMA.16816.F32 R8, R20.reuse, R96, R8 ;  /* 0x000000601408723c */ /* 0x048fe20000001808 */
[----:B------:R-:W-:Y:S04]  /*6fe0*/  MUFU.EX2 R111, R111 ;  /* 0x0000006f006f7308 */ /* 0x000fe80000000800 */
[----:B------:R-:W-:Y:S02]  /*6ff0*/  FADD.FTZ R104, R105, R104 ;  /* 0x0000006869687221 */ /* 0x000fe40000010000 */
[----:B------:R-:W-:Y:S01]  /*7000*/  FADD.FTZ R106, R107, R106 ;  /* 0x0000006a6b6a7221 */ /* 0x000fe20000010000 */
[C---:B------:R-:W-:Y:S03]  /*7010*/  HMMA.16816.F32 R68, R20.reuse, R98, R68 ;  /* 0x000000621444723c */ /* 0x040fe60000001844 */
[----:B------:R-:W1:Y:S05]  /*7020*/  MUFU.EX2 R110, R110 ;  /* 0x0000006e006e7308 */ /* 0x000e6a0000000800 */
[C---:B------:R-:W-:Y:S05]  /*7030*/  HMMA.16816.F32 R72, R20.reuse, R24, R72 ;  /* 0x000000181448723c */ /* 0x040fea0000001848 */
[----:B------:R-:W-:Y:S03]  /*7040*/  MUFU.EX2 R135, R135 ;  /* 0x0000008700877308 */ /* 0x000fe60000000800 */
[C---:B------:R-:W-:Y:S01]  /*7050*/  HMMA.16816.F32 R12, R20.reuse, R26, R12 ;  /* 0x0000001a140c723c */ /* 0x040fe2000000180c */
[----:B------:R-:W3:Y:S06]  /*7060*/  LDSM.16.MT88.4 R24, [R151+0x7800] ;  /* 0x007800009718783b */ /* 0x000eec0000004200 */
[----:B------:R-:W1:Y:S01]  /*7070*/  MUFU.EX2 R132, R132 ;  /* 0x0000008400847308 */ /* 0x000e620000000800 */
[C---:B----4-:R-:W-:Y:S08]  /*7080*/  HMMA.16816.F32 R76, R20.reuse, R28, R76 ;  /* 0x0000001c144c723c */ /* 0x050ff0000000184c */
[C---:B------:R-:W-:Y:S01]  /*7090*/  HMMA.16816.F32 R80, R20.reuse, R30, R80 ;  /* 0x0000001e1450723c */ /* 0x040fe20000001850 */
[----:B------:R-:W4:Y:S01]  /*70a0*/  LDSM.16.MT88.4 R28, [R149+0x7800] ;  /* 0x00780000951c783b */ /* 0x000f220000004200 */
[----:B------:R-:W-:Y:S06]  /*70b0*/  MUFU.EX2 R134, R134 ;  /* 0x0000008600867308 */ /* 0x000fec0000000800 */
[C---:B-----5:R-:W-:Y:S04]  /*70c0*/  HMMA.16816.F32 R16, R20.reuse, R88, R16 ;  /* 0x000000581410723c */ /* 0x060fe80000001810 */
[----:B------:R-:W-:Y:S03]  /*70d0*/  MUFU.EX2 R40, R40 ;  /* 0x0000002800287308 */ /* 0x000fe60000000800 */
[----:B------:R-:W-:Y:S01]  /*70e0*/  FFMA.FTZ R89, R39, c[0x0][0x23c], -R5 ;  /* 0x00008f0027597a23 */ /* 0x000fe20000010805 */
[----:B------:R-:W-:Y:S01]  /*70f0*/  HMMA.16816.F32 R84, R20, R90, R84 ;  /* 0x0000005a1454723c */ /* 0x000fe20000001854 */
[----:B------:R-:W5:Y:S05]  /*7100*/  LDSM.16.MT88.4 R36, [R148+0x7800] ;  /* 0x007800009424783b */ /* 0x000f6a0000004200 */
[----:B------:R-:W4:Y:S01]  /*7110*/  MUFU.EX2 R89, R89 ;  /* 0x0000005900597308 */ /* 0x000f220000000800 */
[----:B--2---:R-:W-:Y:S01]  /*7120*/  F2FP.PACK_AB R20, R108, R109 ;  /* 0x0000006d6c14723e */ /* 0x004fe200000000ff */
[----:B------:R-:W-:Y:S01]  /*7130*/  FADD.FTZ R109, R109, R104 ;  /* 0x000000686d6d7221 */ /* 0x000fe20000010000 */
[----:B-1----:R-:W-:Y:S03]  /*7140*/  F2FP.PACK_AB R21, R110, R111 ;  /* 0x0000006f6e15723e */ /* 0x002fe600000000ff */
[----:B------:R-:W-:Y:S01]  /*7150*/  F2FP.PACK_AB R22, R131, R128 ;  /* 0x000000808316723e */ /* 0x000fe200000000ff */
[----:B------:R-:W-:Y:S01]  /*7160*/  FADD.FTZ R111, R111, R106 ;  /* 0x0000006a6f6f7221 */ /* 0x000fe20000010000 */
[----:B------:R-:W-:Y:S01]  /*7170*/  F2FP.PACK_AB R23, R133, R130 ;  /* 0x000000828517723e */ /* 0x000fe200000000ff */
[----:B------:R-:W-:Y:S01]  /*7180*/  FADD.FTZ R109, R108, R109 ;  /* 0x0000006d6c6d7221 */ /* 0x000fe20000010000 */
[----:B------:R-:W1:Y:S01]  /*7190*/  MUFU.EX2 R41, R41 ;  /* 0x0000002900297308 */ /* 0x000e620000000800 */
[----:B------:R-:W-:Y:S02]  /*71a0*/  FADD.FTZ R111, R110, R111 ;  /* 0x0000006f6e6f7221 */ /* 0x000fe40000010000 */
[----:B------:R-:W-:Y:S02]  /*71b0*/  FADD.FTZ R128, R128, R109 ;  /* 0x0000006d80807221 */ /* 0x000fe40000010000 */
[C---:B---3--:R-:W-:Y:S03]  /*71c0*/  HMMA.16816.F32 R8, R20.reuse, R24, R8 ;  /* 0x000000181408723c */ /* 0x048fe60000001808 */
[----:B------:R-:W-:Y:S02]  /*71d0*/  FADD.FTZ R130, R130, R111 ;  /* 0x0000006f82827221 */ /* 0x000fe40000010000 */
[----:B------:R-:W-:Y:S01]  /*71e0*/  MUFU.EX2 R42, R42 ;  /* 0x0000002a002a7308 */ /* 0x000fe20000000800 */
[----:B------:R-:W-:Y:S02]  /*71f0*/  FADD.FTZ R128, R131, R128 ;  /* 0x0000008083807221 */ /* 0x000fe40000010000 */
[C---:B------:R-:W-:Y:S01]  /*7200*/  HMMA.16816.F32 R68, R20.reuse, R26, R68 ;  /* 0x0000001a1444723c */ /* 0x040fe20000001844 */
[----:B------:R-:W2:Y:S03]  /*7210*/  LDSM.16.MT88.4 R24, [R151+0x8000] ;  /* 0x008000009718783b */ /* 0x000ea60000004200 */
[----:B------:R-:W-:Y:S03]  /*7220*/  FADD.FTZ R133, R133, R130 ;  /* 0x0000008285857221 */ /* 0x000fe60000010000 */
[----:B------:R-:W3:Y:S01]  /*7230*/  MUFU.EX2 R43, R43 ;  /* 0x0000002b002b7308 */ /* 0x000ee20000000800 */
[C---:B------:R-:W-:Y:S08]  /*7240*/  HMMA.16816.F32 R72, R20.reuse, R32, R72 ;  /* 0x000000201448723c */ /* 0x040ff00000001848 */
[C---:B------:R-:W-:Y:S01]  /*7250*/  HMMA.16816.F32 R12, R20.reuse, R34, R12 ;  /* 0x00000022140c723c */ /* 0x040fe2000000180c */
[----:B------:R-:W1:Y:S01]  /*7260*/  LDSM.16.MT88.4 R32, [R150+0x8000] ;  /* 0x008000009620783b */ /* 0x000e620000004200 */
[----:B------:R-:W-:Y:S06]  /*7270*/  MUFU.EX2 R44, R44 ;  /* 0x0000002c002c7308 */ /* 0x000fec0000000800 */
[C---:B----4-:R-:W-:Y:S04]  /*7280*/  HMMA.16816.F32 R76, R20.reuse, R28, R76 ;  /* 0x0000001c144c723c */ /* 0x050fe8000000184c */
[----:B------:R-:W4:Y:S04]  /*7290*/  MUFU.EX2 R45, R45 ;  /* 0x0000002d002d7308 */ /* 0x000f280000000800 */
[C---:B------:R-:W-:Y:S01]  /*72a0*/  HMMA.16816.F32 R80, R20.reuse, R30, R80 ;  /* 0x0000001e1450723c */ /* 0x040fe20000001850 */
[----:B------:R-:W4:Y:S05]  /*72b0*/  LDSM.16.MT88.4 R28, [R149+0x8000] ;  /* 0x00800000951c783b */ /* 0x000f2a0000004200 */
[----:B------:R-:W-:Y:S02]  /*72c0*/  MUFU.EX2 R46, R46 ;  /* 0x0000002e002e7308 */ /* 0x000fe40000000800 */
[C---:B-----5:R-:W-:Y:S08]  /*72d0*/  HMMA.16816.F32 R16, R20.reuse, R36, R16 ;  /* 0x000000241410723c */ /* 0x060ff00000001810 */
[----:B------:R-:W-:Y:S01]  /*72e0*/  HMMA.16816.F32 R84, R20, R38, R84 ;  /* 0x000000261454723c */ /* 0x000fe20000001854 */
[----:B------:R-:W5:Y:S01]  /*72f0*/  LDSM.16.MT88.4 R36, [R148+0x8000] ;  /* 0x008000009424783b */ /* 0x000f620000004200 */
[----:B------:R-:W4:Y:S05]  /*7300*/  MUFU.EX2 R47, R47 ;  /* 0x0000002f002f7308 */ /* 0x000f2a0000000800 */
[----:B------:R-:W-:Y:S01]  /*7310*/  F2FP.PACK_AB R20, R132, R135 ;  /* 0x000000878414723e */ /* 0x000fe200000000ff */
[----:B------:R-:W-:Y:S01]  /*7320*/  FADD.FTZ R135, R135, R128 ;  /* 0x0000008087877221 */ /* 0x000fe20000010000 */
[----:B------:R-:W-:Y:S03]  /*7330*/  F2FP.PACK_AB R21, R89, R134 ;  /* 0x000000865915723e */ /* 0x000fe600000000ff */
[----:B-1----:R-:W-:Y:S01]  /*7340*/  F2FP.PACK_AB R22, R41, R40 ;  /* 0x000000282916723e */ /* 0x002fe200000000ff */
[----:B------:R-:W-:Y:S01]  /*7350*/  MUFU.EX2 R48, R48 ;  /* 0x0000003000307308 */ /* 0x000fe20000000800 */
[----:B---3--:R-:W-:Y:S01]  /*7360*/  F2FP.PACK_AB R23, R43, R42 ;  /* 0x0000002a2b17723e */ /* 0x008fe200000000ff */
[----:B------:R-:W-:Y:S02]  /*7370*/  FADD.FTZ R134, R134, R133 ;  /* 0x0000008586867221 */ /* 0x000fe40000010000 */
[----:B------:R-:W-:Y:S02]  /*7380*/  FADD.FTZ R135, R132, R135 ;  /* 0x0000008784877221 */ /* 0x000fe40000010000 */
[----:B------:R-:W-:Y:S02]  /*7390*/  FADD.FTZ R89, R89, R134 ;  /* 0x0000008659597221 */ /* 0x000fe40000010000 */
[C---:B--2---:R-:W-:Y:S02]  /*73a0*/  HMMA.16816.F32 R8, R20.reuse, R24, R8 ;  /* 0x000000181408723c */ /* 0x044fe40000001808 */
        /* <DEDUP_REMOVED lines=8> */
[C---:B------:R-:W-:Y:S06]  /*7430*/  HMMA.16816.F32 R72, R20.reuse, R32, R72 ;  /* 0x000000201448723c */ /* 0x040fec0000001848 */
[----:B------:R-:W3:Y:S02]  /*7440*/  MUFU.EX2 R51, R51 ;  /* 0x0000003300337308 */ /* 0x000ee40000000800 */
[C---:B------:R-:W-:Y:S01]  /*7450*/  HMMA.16816.F32 R12, R20.reuse, R34, R12 ;  /* 0x00000022140c723c */ /* 0x040fe2000000180c */
[----:B------:R-:W1:Y:S07]  /*7460*/  LDSM.16.MT88.4 R32, [R150+0x8800] ;  /* 0x008800009620783b */ /* 0x000e6e0000004200 */
[C---:B----4-:R-:W-:Y:S01]  /*7470*/  HMMA.16816.F32 R76, R20.reuse, R28, R76 ;  /* 0x0000001c144c723c */ /* 0x050fe2000000184c */
[----:B------:R-:W-:Y:S07]  /*7480*/  MUFU.EX2 R52, R52 ;  /* 0x0000003400347308 */ /* 0x000fee0000000800 */
[C---:B------:R-:W-:Y:S01]  /*7490*/  HMMA.16816.F32 R80, R20.reuse, R30, R80 ;  /* 0x0000001e1450723c */ /* 0x040fe20000001850 */
[----:B------:R-:W4:Y:S02]  /*74a0*/  LDSM.16.MT88.4 R28, [R149+0x8800] ;  /* 0x00880000951c783b */ /* 0x000f240000004200 */
[----:B------:R-:W1:Y:S05]  /*74b0*/  MUFU.EX2 R53, R53 ;  /* 0x0000003500357308 */ /* 0x000e6a0000000800 */
[C---:B-----5:R-:W-:Y:S05]  /*74c0*/  HMMA.16816.F32 R16, R20.reuse, R36, R16 ;  /* 0x000000241410723c */ /* 0x060fea0000001810 */
[----:B------:R-:W-:Y:S03]  /*74d0*/  MUFU.EX2 R54, R54 ;  /* 0x0000003600367308 */ /* 0x000fe60000000800 */
[----:B------:R-:W-:Y:S01]  /*74e0*/  HMMA.16816.F32 R84, R20, R38, R84 ;  /* 0x000000261454723c */ /* 0x000fe20000001854 */
[----:B------:R-:W5:Y:S06]  /*74f0*/  LDSM.16.MT88.4 R36, [R148+0x8800] ;  /* 0x008800009424783b */ /* 0x000f6c0000004200 */
[----:B------:R-:W-:Y:S01]  /*7500*/  F2FP.PACK_AB R20, R45, R44 ;  /* 0x0000002c2d14723e */ /* 0x000fe200000000ff */
[----:B------:R-:W4:Y:S01]  /*7510*/  MUFU.EX2 R55, R55 ;  /* 0x0000003700377308 */ /* 0x000f220000000800 */
[----:B------:R-:W-:Y:S03]  /*7520*/  F2FP.PACK_AB R21, R47, R46 ;  /* 0x0000002e2f15723e */ /* 0x000fe600000000ff */
[----:B-1----:R-:W-:Y:S01]  /*7530*/  F2FP.PACK_AB R22, R49, R48 ;  /* 0x000000303116723e */ /* 0x002fe200000000ff */
[----:B------:R-:W-:Y:S01]  /*7540*/  FADD.FTZ R44, R44, R41 ;  /* 0x000000292c2c7221 */ /* 0x000fe20000010000 */
[----:B---3--:R-:W-:Y:S01]  /*7550*/  F2FP.PACK_AB R23, R51, R50 ;  /* 0x000000323317723e */ /* 0x008fe200000000ff */
        /* <DEDUP_REMOVED lines=10> */
[----:B------:R-:W-:Y:S02]  /*7600*/  FADD.FTZ R49, R49, R48 ;  /* 0x0000003031317221 */ /* 0x000fe40000010000 */
[----:B------:R-:W-:Y:S02]  /*7610*/  FADD.FTZ R51, R51, R50 ;  /* 0x0000003233337221 */ /* 0x000fe40000010000 */
[C---:B------:R-:W-:Y:S01]  /*7620*/  HMMA.16816.F32 R72, R20.reuse, R32, R72 ;  /* 0x000000201448723c */ /* 0x040fe20000001848 */
[----:B------:R-:W-:Y:S07]  /*7630*/  MUFU.EX2 R58, R58 ;  /* 0x0000003a003a7308 */ /* 0x000fee0000000800 */
[C---:B------:R-:W-:Y:S01]  /*7640*/  HMMA.16816.F32 R12, R20.reuse, R34, R12 ;  /* 0x00000022140c723c */ /* 0x040fe2000000180c */
[----:B------:R-:W-:Y:S02]  /*7650*/  LDSM.16.MT88.4 R32, [R149+0x9000] ;  /* 0x009000009520783b */ /* 0x000fe40000004200 */
[----:B------:R-:W3:Y:S05]  /*7660*/  MUFU.EX2 R59, R59 ;  /* 0x0000003b003b7308 */ /* 0x000eea0000000800 */
[C---:B----4-:R-:W-:Y:S05]  /*7670*/  HMMA.16816.F32 R76, R20.reuse, R28, R76 ;  /* 0x0000001c144c723c */ /* 0x050fea000000184c */
[----:B------:R-:W-:Y:S03]  /*7680*/  MUFU.EX2 R60, R60 ;  /* 0x0000003c003c7308 */ /* 0x000fe60000000800 */
[C---:B------:R-:W-:Y:S01]  /*7690*/  HMMA.16816.F32 R80, R20.reuse, R30, R80 ;  /* 0x0000001e1450723c */ /* 0x040fe20000001850 */
[----:B------:R-:W4:Y:S06]  /*76a0*/  LDSM.16.MT88.4 R28, [R150+0x9000] ;  /* 0x00900000961c783b */ /* 0x000f2c0000004200 */
[----:B------:R-:W-:Y:S01]  /*76b0*/  MUFU.EX2 R3, R3 ;  /* 0x0000000300037308 */ /* 0x000fe20000000800 */
[C---:B-----5:R-:W-:Y:S07]  /*76c0*/  HMMA.16816.F32 R16, R20.reuse, R36, R16 ;  /* 0x000000241410723c */ /* 0x060fee0000001810 */
[----:B------:R-:W-:Y:S01]  /*76d0*/  FFMA.FTZ R37, R61, c[0x0][0x23c], -R103 ;  /* 0x00008f003d257a23 */ /* 0x000fe20000010867 */
[----:B------:R-:W-:Y:S01]  /*76e0*/  HMMA.16816.F32 R84, R20, R38, R84 ;  /* 0x000000261454723c */ /* 0x000fe20000001854 */
[----:B------:R-:W-:Y:S03]  /*76f0*/  MUFU.EX2 R6, R6 ;  /* 0x0000000600067308 */ /* 0x000fe60000000800 */
[--C-:B------:R-:W-:Y:S02]  /*7700*/  FFMA.FTZ R36, R63, c[0x0][0x23c], -R5.reuse ;  /* 0x00008f003f247a23 */ /* 0x100fe40000010805 */
[----:B------:R-:W-:Y:S01]  /*7710*/  FFMA.FTZ R5, R67, c[0x0][0x23c], -R5 ;  /* 0x00008f0043057a23 */ /* 0x000fe20000010805 */
[----:B------:R-:W-:Y:S01]  /*7720*/  F2FP.PACK_AB R20, R53, R52 ;  /* 0x000000343514723e */ /* 0x000fe200000000ff */
[--C-:B------:R-:W-:Y:S01]  /*7730*/  FFMA.FTZ R38, R64, c[0x0][0x23c], -R103.reuse ;  /* 0x00008f0040267a23 */ /* 0x100fe20000010867 */
[----:B------:R-:W-:Y:S02]  /*7740*/  F2FP.PACK_AB R21, R55, R54 ;  /* 0x000000363715723e */ /* 0x000fe400000000ff */
[----:B------:R-:W5:Y:S01]  /*7750*/  MUFU.EX2 R37, R37 ;  /* 0x0000002500257308 */ /* 0x000f620000000800 */
[----:B-1----:R-:W-:Y:S01]  /*7760*/  F2FP.PACK_AB R22, R57, R56 ;  /* 0x000000383916723e */ /* 0x002fe200000000ff */
[----:B------:R-:W-:Y:S01]  /*7770*/  FFMA.FTZ R103, R65, c[0x0][0x23c], -R103 ;  /* 0x00008f0041677a23 */ /* 0x000fe20000010867 */
[----:B---3--:R-:W-:Y:S01]  /*7780*/  F2FP.PACK_AB R23, R59, R58 ;  /* 0x0000003a3b17723e */ /* 0x008fe200000000ff */
[----:B------:R-:W-:Y:S02]  /*7790*/  FADD.FTZ R52, R52, R49 ;  /* 0x0000003134347221 */ /* 0x000fe40000010000 */
[----:B------:R-:W-:Y:S02]  /*77a0*/  FADD.FTZ R54, R54, R51 ;  /* 0x0000003336367221 */ /* 0x000fe40000010000 */
[----:B------:R-:W-:Y:S02]  /*77b0*/  FADD.FTZ R53, R53, R52 ;  /* 0x0000003435357221 */ /* 0x000fe40000010000 */
[C---:B--2---:R-:W-:Y:S01]  /*77c0*/  HMMA.16816.F32 R8, R20.reuse, R24, R8 ;  /* 0x000000181408723c */ /* 0x044fe20000001808 */
[----:B------:R-:W1:Y:S02]  /*77d0*/  MUFU.EX2 R36, R36 ;  /* 0x0000002400247308 */ /* 0x000e640000000800 */
[----:B------:R-:W-:Y:S02]  /*77e0*/  FADD.FTZ R55, R55, R54 ;  /* 0x0000003637377221 */ /* 0x000fe40000010000 */
[----:B------:R-:W-:Y:S03]  /*77f0*/  FADD.FTZ R56, R56, R53 ;  /* 0x0000003538387221 */ /* 0x000fe60000010000 */
[C---:B------:R-:W-:Y:S01]  /*7800*/  HMMA.16816.F32 R68, R20.reuse, R26, R68 ;  /* 0x0000001a1444723c */ /* 0x040fe20000001844 */
[----:B------:R-:W2:Y:S02]  /*7810*/  LDSM.16.MT88.4 R24, [R148+0x9000] ;  /* 0x009000009418783b */ /* 0x000ea40000004200 */
[----:B------:R-:W-:Y:S01]  /*7820*/  MUFU.EX2 R38, R38 ;  /* 0x0000002600267308 */ /* 0x000fe20000000800 */
[----:B------:R-:W-:Y:S04]  /*7830*/  FADD.FTZ R57, R57, R56 ;  /* 0x0000003839397221 */ /* 0x000fe80000010000 */
[C---:B----4-:R-:W-:Y:S05]  /*7840*/  HMMA.16816.F32 R72, R20.reuse, R28, R72 ;  /* 0x0000001c1448723c */ /* 0x050fea0000001848 */
[----:B------:R-:W3:Y:S03]  /*7850*/  MUFU.EX2 R103, R103 ;  /* 0x0000006700677308 */ /* 0x000ee60000000800 */
[C---:B------:R-:W-:Y:S01]  /*7860*/  HMMA.16816.F32 R12, R20.reuse, R30, R12 ;  /* 0x0000001e140c723c */ /* 0x040fe2000000180c */
[----:B------:R-:W4:Y:S06]  /*7870*/  LDSM.16.MT88.4 R28, [R151+0x9800] ;  /* 0x00980000971c783b */ /* 0x000f2c0000004200 */
[----:B------:R-:W1:Y:S01]  /*7880*/  MUFU.EX2 R5, R5 ;  /* 0x0000000500057308 */ /* 0x000e620000000800 */
[C---:B------:R-:W-:Y:S08]  /*7890*/  HMMA.16816.F32 R76, R20.reuse, R32, R76 ;  /* 0x00000020144c723c */ /* 0x040ff0000000184c */
[C---:B------:R-:W-:Y:S08]  /*78a0*/  HMMA.16816.F32 R80, R20.reuse, R34, R80 ;  /* 0x000000221450723c */ /* 0x040ff00000001850 */
[C---:B--2---:R-:W-:Y:S08]  /*78b0*/  HMMA.16816.F32 R16, R20.reuse, R24, R16 ;  /* 0x000000181410723c */ /* 0x044ff00000001810 */
[----:B------:R-:W-:Y:S01]  /*78c0*/  HMMA.16816.F32 R84, R20, R26, R84 ;  /* 0x0000001a1454723c */ /* 0x000fe20000001854 */
[----:B------:R-:W2:Y:S06]  /*78d0*/  LDSM.16.MT88.4 R24, [R149+0x9800] ;  /* 0x009800009518783b */ /* 0x000eac0000004200 */
[----:B-----5:R-:W-:Y:S01]  /*78e0*/  F2FP.PACK_AB R20, R37, R60 ;  /* 0x0000003c2514723e */ /* 0x020fe200000000ff */
[----:B------:R-:W-:Y:S01]  /*78f0*/  FADD.FTZ R60, R60, R57 ;  /* 0x000000393c3c7221 */ /* 0x000fe20000010000 */
[----:B-1----:R-:W-:Y:S03]  /*7900*/  F2FP.PACK_AB R21, R36, R3 ;  /* 0x000000032415723e */ /* 0x002fe600000000ff */
[----:B---3--:R-:W-:Y:S01]  /*7910*/  F2FP.PACK_AB R22, R103, R38 ;  /* 0x000000266716723e */ /* 0x008fe200000000ff */
[----:B------:R-:W-:Y:S01]  /*7920*/  FADD.FTZ R37, R37, R60 ;  /* 0x0000003c25257221 */ /* 0x000fe20000010000 */
[----:B------:R-:W-:Y:S03]  /*7930*/  F2FP.PACK_AB R23, R5, R6 ;  /* 0x000000060517723e */ /* 0x000fe600000000ff */
[----:B------:R-:W-:Y:S04]  /*7940*/  FADD.FTZ R38, R38, R37 ;  /* 0x0000002526267221 */ /* 0x000fe80000010000 */
[C---:B----4-:R-:W-:Y:S01]  /*7950*/  HMMA.16816.F32 R96, R20.reuse, R28, R8 ;  /* 0x0000001c1460723c */ /* 0x050fe20000001808 */
[----:B------:R-:W1:Y:S02]  /*7960*/  LDSM.16.MT88.4 R8, [R148+0x9800] ;  /* 0x009800009408783b */ /* 0x000e640000004200 */
[----:B------:R-:W-:Y:S05]  /*7970*/  FADD.FTZ R175, R103, R38 ;  /* 0x0000002667af7221 */ /* 0x000fea0000010000 */
[C---:B------:R-:W-:Y:S08]  /*7980*/  HMMA.16816.F32 R68, R20.reuse, R30, R68 ;  /* 0x0000001e1444723c */ /* 0x040ff00000001844 */
[C---:B------:R-:W-:Y:S08]  /*7990*/  HMMA.16816.F32 R72, R20.reuse, R92, R72 ;  /* 0x0000005c1448723c */ /* 0x040ff00000001848 */
[C---:B------:R-:W-:Y:S08]  /*79a0*/  HMMA.16816.F32 R92, R20.reuse, R94, R12 ;  /* 0x0000005e145c723c */ /* 0x040ff0000000180c */
[C---:B--2---:R-:W-:Y:S08]  /*79b0*/  HMMA.16816.F32 R76, R20.reuse, R24, R76 ;  /* 0x00000018144c723c */ /* 0x044ff0000000184c */
[C---:B------:R-:W-:Y:S08]  /*79c0*/  HMMA.16816.F32 R80, R20.reuse, R26, R80 ;  /* 0x0000001a1450723c */ /* 0x040ff00000001850 */
[C---:B-1----:R-:W-:Y:S07]  /*79d0*/  HMMA.16816.F32 R88, R20.reuse, R8, R16 ;  /* 0x000000081458723c */ /* 0x042fee0000001810 */
[----:B------:R-:W-:Y:S01]  /*79e0*/  FADD.FTZ R8, R58, R55 ;  /* 0x000000373a087221 */ /* 0x000fe20000010000 */
[----:B------:R-:W-:Y:S04]  /*79f0*/  HMMA.16816.F32 R84, R20, R10, R84 ;  /* 0x0000000a1454723c */ /* 0x000fe80000001854 */
[----:B------:R-:W-:Y:S04]  /*7a00*/  FADD.FTZ R8, R59, R8 ;  /* 0x000000083b087221 */ /* 0x000fe80000010000 */
[----:B------:R-:W-:Y:S04]  /*7a10*/  FADD.FTZ R3, R3, R8 ;  /* 0x0000000803037221 */ /* 0x000fe80000010000 */
[----:B------:R-:W-:Y:S04]  /*7a20*/  FADD.FTZ R3, R36, R3 ;  /* 0x0000000324037221 */ /* 0x000fe80000010000 */
[----:B------:R-:W-:Y:S01]  /*7a30*/  FADD.FTZ R6, R6, R3 ;  /* 0x0000000306067221 */ /* 0x000fe20000010000 */
[----:B------:R-:W-:Y:S03]  /*7a40*/  IADD3 R3, R173, -0x1, RZ ;  /* 0xffffffffad037810 */ /* 0x000fe60007ffe0ff */
[----:B------:R-:W-:Y:S01]  /*7a50*/  FADD.FTZ R174, R5, R6 ;  /* 0x0000000605ae7221 */ /* 0x000fe20000010000 */
[----:B------:R-:W-:Y:S02]  /*7a60*/  MOV R173, R3 ;  /* 0x0000000300ad7202 */ /* 0x000fe40000000f00 */
[----:B------:R-:W-:Y:S01]  /*7a70*/  MOV R3, R0 ;  /* 0x0000000000037202 */ /* 0x000fe20000000f00 */
[----:B------:R-:W-:-:S05]  /*7a80*/  @P0 BRA `(.L_x_6115) ;  /* 0xffffd24000000947 */ /* 0x000fca000383ffff */
.L_x_6111:
[----:B------:R-:W1:Y:S01]  /*7a90*/  SHFL.BFLY PT, R4, R175, 0x2, 0x1f ;  /* 0x0c401f00af047f89 */ /* 0x000e6200000e0000 */
[----:B------:R-:W-:Y:S01]  /*7aa0*/  MOV R11, 0x3f800000 ;  /* 0x3f800000000b7802 */ /* 0x000fe20000000f00 */
[----:B------:R-:W-:Y:S01]  /*7ab0*/  ULDC.U8 UR4, c[0x0][0x328] ;  /* 0x0000ca0000047ab9 */ /* 0x000fe20000000000 */
[----:B------:R-:W-:Y:S01]  /*7ac0*/  MOV R12, 0x3f800000 ;  /* 0x3f800000000c7802 */ /* 0x000fe20000000f00 */
[----:B------:R-:W2:Y:S01]  /*7ad0*/  SHFL.BFLY PT, R5, R174, 0x2, 0x1f ;  /* 0x0c401f00ae057f89 */ /* 0x000ea200000e0000 */
[----:B------:R-:W-:Y:S01]  /*7ae0*/  BSSY B0, `(.L_x_6116) ;  /* 0x0000093000007945 */ /* 0x000fe20003800000 */
[----:B------:R-:W-:-:S02]  /*7af0*/  LEA R171, R171, R164, 0x4 ;  /* 0x000000a4abab7211 */ /* 0x000fc400078e20ff */
[----:B------:R-:W3:Y:S01]  /*7b00*/  S2R R6, SR_TID.X ;  /* 0x0000000000067919 */ /* 0x000ee20000002100 */
[----:B-1----:R-:W-:Y:S02]  /*7b10*/  FADD.FTZ R3, R4, R175 ;  /* 0x000000af04037221 */ /* 0x002fe40000010000 */
[----:B--2---:R-:W-:-:S03]  /*7b20*/  FADD.FTZ R10, R5, R174 ;  /* 0x000000ae050a7221 */ /* 0x004fc60000010000 */
[----:B------:R-:W1:Y:S01]  /*7b30*/  SHFL.BFLY PT, R8, R3, 0x1, 0x1f ;  /* 0x0c201f0003087f89 */ /* 0x000e6200000e0000 */
[----:B---3--:R-:W-:-:S03]  /*7b40*/  SHF.R.S32.HI R5, RZ, 0x1f, R6 ;  /* 0x0000001fff057819 */ /* 0x008fc60000011406 */
[----:B------:R-:W2:Y:S01]  /*7b50*/  SHFL.BFLY PT, R7, R10, 0x1, 0x1f ;  /* 0x0c201f000a077f89 */ /* 0x000ea200000e0000 */
[CC--:B------:R-:W-:Y:S02]  /*7b60*/  LEA.HI R9, R5.reuse, R6.reuse, RZ, 0x2 ;  /* 0x0000000605097211 */ /* 0x0c0fe400078f10ff */
[----:B------:R-:W-:Y:S02]  /*7b70*/  LEA.HI R4, R5, R6, RZ, 0x5 ;  /* 0x0000000605047211 */ /* 0x000fe400078f28ff */
[----:B------:R-:W-:Y:S01]  /*7b80*/  LOP3.LUT R13, R9, 0x3ffffffc, RZ, 0xc0, !PT ;  /* 0x3ffffffc090d7812 */ /* 0x000fe200078ec0ff */
[----:B-1----:R-:W-:Y:S01]  /*7b90*/  FADD.FTZ R8, R3, R8 ;  /* 0x0000000803087221 */ /* 0x002fe20000010000 */
[----:B------:R-:W-:Y:S01]  /*7ba0*/  SHF.R.S32.HI R3, RZ, 0x5, R4 ;  /* 0x00000005ff037819 */ /* 0x000fe20000011404 */
[----:B--2---:R-:W-:-:S03]  /*7bb0*/  FADD.FTZ R7, R10, R7 ;  /* 0x000000070a077221 */ /* 0x004fc60000010000 */
[----:B------:R-:W-:Y:S01]  /*7bc0*/  FSETP.NE.FTZ.AND P4, PT, R8, RZ, PT ;  /* 0x000000ff0800720b */ /* 0x000fe20003f95000 */
[----:B------:R-:W-:Y:S01]  /*7bd0*/  IMAD.IADD R10, R6, 0x1, -R13 ;  /* 0x00000001060a7824 */ /* 0x000fe200078e0a0d */
[----:B------:R-:W-:-:S03]  /*7be0*/  FSETP.NE.FTZ.AND P3, PT, R7, RZ, PT ;  /* 0x000000ff0700720b */ /* 0x000fc60003f75000 */
[----:B------:R-:W-:Y:S01]  /*7bf0*/  IMAD R3, R3, 0x200, R10 ;  /* 0x0000020003037824 */ /* 0x000fe200078e020a */
[--C-:B------:R-:W-:Y:S02]  /*7c00*/  SHF.R.S32.HI R10, RZ, 0x2, R9.reuse ;  /* 0x00000002ff0a7819 */ /* 0x100fe40000011409 */
[----:B------:R-:W-:-:S04]  /*7c10*/  SHF.R.S32.HI R9, RZ, 0x1f, R9 ;  /* 0x0000001fff097819 */ /* 0x000fc80000011409 */
[----:B------:R-:W-:Y:S01]  /*7c20*/  LEA.HI R9, R9, R10, RZ, 0x3 ;  /* 0x0000000a09097211 */ /* 0x000fe200078f18ff */
[----:B------:R-:W1:Y:S03]  /*7c30*/  @P4 MUFU.RCP R11, R8 ;  /* 0x00000008000b4308 */ /* 0x000e660000001000 */
[----:B------:R-:W-:-:S04]  /*7c40*/  LOP3.LUT R9, R9, 0xfffffff8, RZ, 0xc0, !PT ;  /* 0xfffffff809097812 */ /* 0x000fc800078ec0ff */
[----:B------:R-:W-:Y:S01]  /*7c50*/  IADD3 R9, R10, -R9, RZ ;  /* 0x800000090a097210 */ /* 0x000fe20007ffe0ff */
[----:B------:R-:W2:Y:S03]  /*7c60*/  @P3 MUFU.RCP R12, R7 ;  /* 0x00000007000c3308 */ /* 0x000ea60000001000 */
[C---:B------:R-:W-:Y:S01]  /*7c70*/  LOP3.LUT R13, R9.reuse, 0x1, RZ, 0xc0, !PT ;  /* 0x00000001090d7812 */ /* 0x040fe200078ec0ff */
[----:B------:R-:W-:-:S03]  /*7c80*/  IMAD.SHL.U32 R10, R9, 0x40, RZ ;  /* 0x00000040090a7824 */ /* 0x000fc600078e00ff */
[----:B------:R-:W-:Y:S01]  /*7c90*/  ISETP.NE.U32.AND P0, PT, R13, 0x1, PT ;  /* 0x000000010d00780c */ /* 0x000fe20003f05070 */
[C---:B-1----:R-:W-:Y:S01]  /*7ca0*/  FMUL.FTZ R96, R11.reuse, R96 ;  /* 0x000000600b607220 */ /* 0x042fe20000410000 */
[----:B------:R-:W-:Y:S01]  /*7cb0*/  LOP3.LUT R10, R10, 0x1c0, RZ, 0xc0, !PT ;  /* 0x000001c00a0a7812 */ /* 0x000fe200078ec0ff */
[----:B------:R-:W-:Y:S01]  /*7cc0*/  FMUL.FTZ R97, R11, R97 ;  /* 0x000000610b617220 */ /* 0x000fe20000410000 */
[----:B------:R-:W-:Y:S01]  /*7cd0*/  R2P PR, R9, 0x6 ;  /* 0x0000000609007804 */ /* 0x000fe20000000000 */
[----:B------:R-:W-:Y:S01]  /*7ce0*/  IMAD.MOV.U32 R9, RZ, RZ, 0x20 ;  /* 0x00000020ff097424 */ /* 0x000fe200078e00ff */
[----:B------:R-:W-:Y:S01]  /*7cf0*/  LEA.HI R10, R10, R10, RZ, 0x1d ;  /* 0x0000000a0a0a7211 */ /* 0x000fe200078fe8ff */
[----:B------:R-:W-:Y:S01]  /*7d00*/  FMUL.FTZ R68, R11, R68 ;  /* 0x000000440b447220 */ /* 0x000fe20000410000 */
[----:B------:R-:W-:Y:S01]  /*7d10*/  MOV R13, 0xfffffff0 ;  /* 0xfffffff0000d7802 */ /* 0x000fe20000000f00 */
[C---:B--2---:R-:W-:Y:S01]  /*7d20*/  FMUL.FTZ R99, R12.reuse, R99 ;  /* 0x000000630c637220 */ /* 0x044fe20000410000 */
[----:B------:R-:W-:Y:S01]  /*7d30*/  LEA R3, R3, R10, 0x1 ;  /* 0x0000000a03037211 */ /* 0x000fe200078e08ff */
[C---:B------:R-:W-:Y:S01]  /*7d40*/  FMUL.FTZ R98, R12.reuse, R98 ;  /* 0x000000620c627220 */ /* 0x040fe20000410000 */
[----:B------:R-:W-:Y:S01]  /*7d50*/  SEL R13, R13, 0x10, !P0 ;  /* 0x000000100d0d7807 */ /* 0x000fe20004000000 */
[----:B------:R-:W-:Y:S01]  /*7d60*/  FMUL.FTZ R69, R11, R69 ;  /* 0x000000450b457220 */ /* 0x000fe20000410000 */
[----:B------:R-:W-:Y:S01]  /*7d70*/  SHF.L.U32 R3, R3, 0x1, RZ ;  /* 0x0000000103037819 */ /* 0x000fe200000006ff */
[C---:B------:R-:W-:Y:S01]  /*7d80*/  FMUL.FTZ R71, R12.reuse, R71 ;  /* 0x000000470c477220 */ /* 0x040fe20000410000 */
[----:B------:R-:W-:Y:S01]  /*7d90*/  SEL R10, R9, 0xffffffe0, !P1 ;  /* 0xffffffe0090a7807 */ /* 0x000fe20004800000 */
[C---:B------:R-:W-:Y:S01]  /*7da0*/  FMUL.FTZ R70, R12.reuse, R70 ;  /* 0x000000460c467220 */ /* 0x040fe20000410000 */
[----:B------:R-:W-:Y:S01]  /*7db0*/  IADD3 R15, R3, 0x40, RZ ;  /* 0x00000040030f7810 */ /* 0x000fe20007ffe0ff */
[----:B------:R-:W-:Y:S01]  /*7dc0*/  FMUL.FTZ R72, R11, R72 ;  /* 0x000000480b487220 */ /* 0x000fe20000410000 */
[----:B------:R-:W-:Y:S01]  /*7dd0*/  IADD3 R9, R3, R13, RZ ;  /* 0x0000000d03097210 */ /* 0x000fe20007ffe0ff */
[----:B------:R-:W-:Y:S01]  /*7de0*/  FMUL.FTZ R73, R11, R73 ;  /* 0x000000490b497220 */ /* 0x000fe20000410000 */
[----:B------:R-:W-:Y:S01]  /*7df0*/  @P2 IADD3 R15, R3, -0x40, RZ ;  /* 0xffffffc0030f2810 */ /* 0x000fe20007ffe0ff */
        /* <DEDUP_REMOVED lines=17> */
[----:B------:R-:W-:Y:S01]  /*7f10*/  IADD3 R19, R9, R10, RZ ;  /* 0x0000000a09137210 */ /* 0x000fe20007ffe0ff */
        /* <DEDUP_REMOVED lines=15> */
[----:B------:R-:W-:Y:S01]  /*8010*/  STS [R9], R68 ;  /* 0x0000004409007388 */ /* 0x000fe20000000800 */
[C---:B------:R-:W-:Y:S01]  /*8020*/  FMUL.FTZ R91, R12.reuse, R91 ;  /* 0x0000005b0c5b7220 */ /* 0x040fe20000410000 */
[----:B------:R-:W-:Y:S01]  /*8030*/  F2FP.PACK_AB R88, R89, R88 ;  /* 0x000000585958723e */ /* 0x000fe200000000ff */
[C---:B------:R-:W-:Y:S01]  /*8040*/  FMUL.FTZ R90, R12.reuse, R90 ;  /* 0x0000005a0c5a7220 */ /* 0x040fe20000410000 */
[----:B------:R2:W-:Y:S01]  /*8050*/  STS [R9+0x400], R70 ;  /* 0x0004004609007388 */ /* 0x0005e20000000800 */
[C---:B------:R-:W-:Y:S01]  /*8060*/  FMUL.FTZ R87, R12.reuse, R87 ;  /* 0x000000570c577220 */ /* 0x040fe20000410000 */
[----:B------:R-:W3:Y:S01]  /*8070*/  @P3 MUFU.LG2 R7, R7 ;  /* 0x0000000700073308 */ /* 0x000ee20000000c00 */
[----:B------:R-:W-:Y:S01]  /*8080*/  FMUL.FTZ R11, R11, R85 ;  /* 0x000000550b0b7220 */ /* 0x000fe20000410000 */
[----:B------:R-:W-:Y:S01]  /*8090*/  F2FP.PACK_AB R90, R91, R90 ;  /* 0x0000005a5b5a723e */ /* 0x000fe200000000ff */
[----:B------:R-:W-:Y:S01]  /*80a0*/  FMUL.FTZ R12, R12, R86 ;  /* 0x000000560c0c7220 */ /* 0x000fe20000410000 */
[----:B------:R-:W-:Y:S01]  /*80b0*/  ISETP.NE.AND P0, PT, RZ, UR4, PT ;  /* 0x00000004ff007c0c */ /* 0x000fe2000bf05270 */
[----:B------:R-:W-:Y:S01]  /*80c0*/  IMAD.IADD R17, R3, 0x1, R10 ;  /* 0x0000000103117824 */ /* 0x000fe200078e020a */
[----:B------:R-:W-:Y:S01]  /*80d0*/  F2FP.PACK_AB R11, R11, R84 ;  /* 0x000000540b0b723e */ /* 0x000fe200000000ff */
[C---:B------:R-:W-:Y:S01]  /*80e0*/  IMAD.IADD R29, R10.reuse, 0x1, R15 ;  /* 0x000000010a1d7824 */ /* 0x040fe200078e020f */
[----:B------:R-:W-:Y:S01]  /*80f0*/  F2FP.PACK_AB R87, R87, R12 ;  /* 0x0000000c5757723e */ /* 0x000fe200000000ff */
[----:B------:R-:W4:Y:S01]  /*8100*/  @P4 MUFU.LG2 R8, R8 ;  /* 0x0000000800084308 */ /* 0x000f220000000c00 */
[----:B------:R-:W-:Y:S01]  /*8110*/  STS [R17], R72 ;  /* 0x0000004811007388 */ /* 0x000fe20000000800 */
[----:B------:R-:W-:-:S03]  /*8120*/  IADD3 R10, R10, R13, RZ ;  /* 0x0000000d0a0a7210 */ /* 0x000fc60007ffe0ff */
[----:B------:R-:W-:Y:S01]  /*8130*/  STS [R17+0x400], R74 ;  /* 0x0004004a11007388 */ /* 0x000fe20000000800 */
[----:B---3--:R-:W-:-:S03]  /*8140*/  @P3 FMUL.FTZ R31, R7, 0.69314718246459960938 ;  /* 0x3f317218071f3820 */ /* 0x008fc60000410000 */
[----:B------:R-:W-:Y:S04]  /*8150*/  STS [R19], R92 ;  /* 0x0000005c13007388 */ /* 0x000fe80000000800 */
[----:B------:R-:W-:Y:S04]  /*8160*/  STS [R19+0x400], R94 ;  /* 0x0004005e13007388 */ /* 0x000fe80000000800 */
[----:B------:R-:W-:Y:S04]  /*8170*/  STS [R15], R76 ;  /* 0x0000004c0f007388 */ /* 0x000fe80000000800 */
        /* <DEDUP_REMOVED lines=8> */
[----:B-1----:R-:W5:Y:S04]  /*8200*/  S2R R3, SR_CTAID.Z ;  /* 0x0000000000037919 */ /* 0x002f680000002700 */
[----:B--2---:R-:W1:Y:S01]  /*8210*/  S2R R9, SR_CTAID.Y ;  /* 0x0000000000097919 */ /* 0x004e620000002600 */
[----:B----4-:R-:W-:Y:S01]  /*8220*/  @P4 FMUL.FTZ R29, R8, 0.69314718246459960938 ;  /* 0x3f317218081d4820 */ /* 0x010fe20000410000 */
[----:B---3--:R-:W-:-:S04]  /*8230*/  LOP3.LUT R11, R4, 0xffffffe0, RZ, 0xc0, !PT ;  /* 0xffffffe0040b7812 */ /* 0x008fc800078ec0ff */
[----:B------:R-:W-:Y:S02]  /*8240*/  IADD3 R4, -R11, R6, RZ ;  /* 0x000000060b047210 */ /* 0x000fe40007ffe1ff */
[----:B------:R-:W-:Y:S01]  /*8250*/  MOV R11, 0x7f800000 ;  /* 0x7f800000000b7802 */ /* 0x000fe20000000f00 */
[----:B------:R2:W3:Y:S01]  /*8260*/  LDS.128 R20, [R165] ;  /* 0x00000000a5147984 */ /* 0x0004e20000000c00 */
[----:B------:R-:W-:Y:S01]  /*8270*/  LOP3.LUT P1, RZ, R4, 0x3, RZ, 0xc0, !PT ;  /* 0x0000000304ff7812 */ /* 0x000fe2000782c0ff */
[----:B------:R-:W-:Y:S02]  /*8280*/  IMAD.MOV.U32 R4, RZ, RZ, 0x7f800000 ;  /* 0x7f800000ff047424 */ /* 0x000fe400078e00ff */
[----:B------:R2:W4:Y:S01]  /*8290*/  LDS.128 R16, [R165+0x800] ;  /* 0x00080000a5107984 */ /* 0x0005220000000c00 */
[----:B------:R-:W-:Y:S02]  /*82a0*/  @P4 FFMA.FTZ R4, R2, c[0x0][0x238], R29 ;  /* 0x00008e0002044a23 */ /* 0x000fe4000001001d */
[----:B-----5:R-:W-:Y:S01]  /*82b0*/  @P0 IMAD R10, R3, c[0x0][0x234], RZ ;  /* 0x00008d00030a0a24 */ /* 0x020fe200078e02ff */
[----:B------:R2:W2:Y:S01]  /*82c0*/  LDS.128 R12, [R165+0x1000] ;  /* 0x00100000a50c7984 */ /* 0x0004a20000000c00 */
[----:B------:R-:W-:-:S02]  /*82d0*/  @P3 FFMA.FTZ R11, R0, c[0x0][0x238], R31 ;  /* 0x00008e00000b3a23 */ /* 0x000fc4000001001f */
[C---:B-1----:R-:W-:Y:S01]  /*82e0*/  @!P0 IMAD R7, R9.reuse, c[0x0][0x1c0], R3 ;  /* 0x0000700009078a24 */ /* 0x042fe200078e0203 */
[----:B------:R1:W1:Y:S01]  /*82f0*/  LDS.128 R24, [R165+0x1800] ;  /* 0x00180000a5187984 */ /* 0x0002620000000c00 */
[----:B------:R-:W-:Y:S02]  /*8300*/  @P0 IMAD R10, R9, c[0x0][0x214], R10 ;  /* 0x00008500090a0a24 */ /* 0x000fe400078e020a */
        /* <DEDUP_REMOVED lines=16> */
.L_x_6117:
[----:B------:R-:W-:Y:S05]  /*8410*/  BSYNC B0 ;  /* 0x0000000000007941 */ /* 0x000fea0003800000 */
.L_x_6116:
[----:B------:R-:W5:Y:S01]  /*8420*/  S2R R7, SR_CTAID.X ;  /* 0x0000000000077919 */ /* 0x000f620000002500 */
[----:B------:R-:W-:Y:S01]  /*8430*/  MOV R10, R166 ;  /* 0x000000a6000a7202 */ /* 0x000fe20000000f00 */
[----:B----4-:R-:W-:Y:S01]  /*8440*/  IMAD.MOV.U32 R11, RZ, RZ, R167 ;  /* 0x000000ffff0b7224 */ /* 0x010fe200078e00a7 */
[----:B------:R-:W-:Y:S01]  /*8450*/  SHF.R.S32.HI R2, RZ, 0x1f, R3 ;  /* 0x0000001fff027819 */ /* 0x000fe20000011403 */
[----:B------:R-:W-:Y:S01]  /*8460*/  ULDC.64 UR4, c[0x0][0x1e8] ;  /* 0x00007a0000047ab9 */ /* 0x000fe20000000a00 */
[----:B------:R-:W-:Y:S01]  /*8470*/  LEA.HI R5, R5, R6, RZ, 0x3 ;  /* 0x0000000605057211 */ /* 0x000fe200078f18ff */
[----:B------:R-:W-:-:S02]  /*8480*/  USHF.L.U32 UR7, UR4, 0x5, URZ ;  /* 0x0000000504077899 */ /* 0x000fc4000800063f */
[----:B------:R-:W-:Y:S01]  /*8490*/  IMAD R2, R2, c[0x0][0x1f0], RZ ;  /* 0x00007c0002027a24 */ /* 0x000fe200078e02ff */
[----:B------:R-:W-:Y:S01]  /*84a0*/  SHF.R.S32.HI R5, RZ, 0x3, R5 ;  /* 0x00000003ff057819 */ /* 0x000fe20000011405 */
[----:B------:R-:W-:Y:S02]  /*84b0*/  UMOV UR6, 0x5 ;  /* 0x0000000500067882 */ /* 0x000fe40000000000 */
[----:B------:R-:W-:Y:S01]  /*84c0*/  IMAD R2, R3, c[0x0][0x1f4], R2 ;  /* 0x00007d0003027a24 */ /* 0x000fe200078e0202 */
[----:B------:R-:W-:Y:S01]  /*84d0*/  USHF.L.U64.HI UR5, UR4, UR6, UR5 ;  /* 0x0000000604057299 */ /* 0x000fe20008010205 */
[----:B-----5:R-:W-:-:S04]  /*84e0*/  IMAD.SHL.U32 R7, R7, 0x40, RZ ;  /* 0x0000004007077824 */ /* 0x020fc800078e00ff */
[----:B------:R-:W-:Y:S01]  /*84f0*/  IMAD.WIDE.U32 R10, R7, c[0x0][0x1e8], R10 ;  /* 0x00007a00070a7a25 */ /* 0x000fe200078e000a */
[----:B------:R-:W-:-:S05]  /*8500*/  SHF.R.S32.HI R0, RZ, 0x1f, R7 ;  /* 0x0000001fff007819 */ /* 0x000fca0000011407 */
[----:B------:R-:W-:-:S04]  /*8510*/  IMAD R0, R0, c[0x0][0x1e8], RZ ;  /* 0x00007a0000007a24 */ /* 0x000fc800078e02ff */
[----:B------:R-:W-:Y:S01]  /*8520*/  IMAD R7, R7, c[0x0][0x1ec], R0 ;  /* 0x00007b0007077a24 */ /* 0x000fe200078e0200 */
[----:B------:R-:W-:-:S04]  /*8530*/  SHF.R.S32.HI R0, RZ, 0x1f, R9 ;  /* 0x0000001fff007819 */ /* 0x000fc80000011409 */
[----:B------:R-:W-:Y:S01]  /*8540*/  IADD3 R11, R7, R11, RZ ;  /* 0x0000000b070b7210 */ /* 0x000fe20007ffe0ff */
[----:B------:R-:W-:-:S04]  /*8550*/  IMAD R0, R0, c[0x0][0x1e0], RZ ;  /* 0x0000780000007a24 */ /* 0x000fc800078e02ff */
[C---:B------:R-:W-:Y:S02]  /*8560*/  IMAD R0, R9.reuse, c[0x0][0x1e4], R0 ;  /* 0x0000790009007a24 */ /* 0x040fe400078e0200 */
[----:B------:R-:W-:-:S04]  /*8570*/  IMAD.WIDE.U32 R10, R9, c[0x0][0x1e0], R10 ;  /* 0x00007800090a7a25 */ /* 0x000fc800078e000a */
[----:B------:R-:W-:Y:S01]  /*8580*/  IMAD.IADD R11, R0, 0x1, R11 ;  /* 0x00000001000b7824 */ /* 0x000fe200078e020b */
[----:B------:R-:W-:-:S03]  /*8590*/  SHF.R.S32.HI R0, RZ, 0x1f, R5 ;  /* 0x0000001fff007819 */ /* 0x000fc60000011405 */
[----:B------:R-:W-:-:S04]  /*85a0*/  IMAD.WIDE.U32 R10, R3, c[0x0][0x1f0], R10 ;  /* 0x00007c00030a7a25 */ /* 0x000fc800078e000a */
[----:B------:R-:W-:Y:S01]  /*85b0*/  IMAD R0, R0, c[0x0][0x1e8], RZ ;  /* 0x00007a0000007a24 */ /* 0x000fe200078e02ff */
[----:B------:R-:W-:-:S03]  /*85c0*/  IADD3 R11, R2, R11, RZ ;  /* 0x0000000b020b7210 */ /* 0x000fc60007ffe0ff */
[C---:B------:R-:W-:Y:S02]  /*85d0*/  IMAD R0, R5.reuse, c[0x0][0x1ec], R0 ;  /* 0x00007b0005007a24 */ /* 0x040fe400078e0200 */
[----:B------:R-:W-:-:S04]  /*85e0*/  IMAD.WIDE.U32 R10, R5, c[0x0][0x1e8], R10 ;  /* 0x00007a00050a7a25 */ /* 0x000fc800078e000a */
[----:B------:R-:W-:Y:S01]  /*85f0*/  IMAD.IADD R0, R0, 0x1, R11 ;  /* 0x0000000100007824 */ /* 0x000fe200078e020b */
[----:B------:R-:W-:-:S04]  /*8600*/  LEA R2, P0, R10, c[0x0][0x1d0], 0x1 ;  /* 0x000074000a027a11 */ /* 0x000fc800078008ff */
[----:B------:R-:W-:Y:S02]  /*8610*/  LEA.HI.X R3, R10, c[0x0][0x1d4], R0, 0x1, P0 ;  /* 0x000075000a037a11 */ /* 0x000fe400000f0c00 */
[----:B------:R-:W-:-:S03]  /*8620*/  IADD3 R8, P0, R2, UR7, RZ ;  /* 0x0000000702087c10 */ /* 0x000fc6000ff1e0ff */
[----:B---3--:R-:W-:Y:S01]  /*8630*/  STG.E.128 [R2.64], R20 ;  /* 0x0000001402007986 */ /* 0x008fe2000c101d0a */
[----:B------:R-:W-:Y:S02]  /*8640*/  IADD3.X R9, R3, UR5, RZ, P0, !PT ;  /* 0x0000000503097c10 */ /* 0x000fe400087fe4ff */
[----:B------:R-:W-:-:S03]  /*8650*/  IADD3 R6, P0, R8, UR7, RZ ;  /* 0x0000000708067c10 */ /* 0x000fc6000ff1e0ff */
[----:B------:R-:W-:Y:S01]  /*8660*/  STG.E.128 [R8.64], R16 ;  /* 0x0000001008007986 */ /* 0x000fe2000c101d0a */
[----:B------:R-:W-:Y:S02]  /*8670*/  IADD3.X R7, R9, UR5, RZ, P0, !PT ;  /* 0x0000000509077c10 */ /* 0x000fe400087fe4ff */
[----:B------:R-:W-:-:S03]  /*8680*/  IADD3 R4, P0, R6, UR7, RZ ;  /* 0x0000000706047c10 */ /* 0x000fc6000ff1e0ff */
[----:B--2---:R-:W-:Y:S01]  /*8690*/  STG.E.128 [R6.64], R12 ;  /* 0x0000000c06007986 */ /* 0x004fe2000c101d0a */
[----:B------:R-:W-:-:S05]  /*86a0*/  IADD3.X R5, R7, UR5, RZ, P0, !PT ;  /* 0x0000000507057c10 */ /* 0x000fca00087fe4ff */
[----:B-1----:R-:W-:Y:S01]  /*86b0*/  STG.E.128 [R4.64], R24 ;  /* 0x0000001804007986 */ /* 0x002fe2000c101d0a */
[----:B------:R-:W-:Y:S05]  /*86c0*/  EXIT ;  /* 0x000000000000794d */ /* 0x000fea0003800000 */
.L_x_6118:
        /* <DEDUP_REMOVED lines=11> */
.L_x_7804:


//--------------------- .text._ZN5flash24flash_fwd_splitkv_kernelI23Flash_fwd_kernel_traitsILi64ELi64ELi128ELi4ELb0ELb0EN7cutlass6half_tE19Flash_kernel_traitsILi64ELi64ELi128ELi4ES3_EELb1ELb0ELb0ELb1ELb1ELb1ELb0ELb0EEEvNS_16Flash_fwd_paramsE --------------------------
	.section	.text._ZN5flash24flash_fwd_splitkv_kernelI23Flash_fwd_kernel_traitsILi64ELi64ELi128ELi4ELb0ELb0EN7cutlass6half_tE19Flash_kernel_traitsILi64ELi64ELi128ELi4ES3_EELb1ELb0ELb0ELb1ELb1ELb1ELb0ELb0EEEvNS_16Flash_fwd_paramsE,"ax",@progbits
	.sectioninfo	@"SHI_REGISTERS=249"
	.align	128
        .global         _ZN5flash24flash_fwd_splitkv_kernelI23Flash_fwd_kernel_traitsILi64ELi64ELi128ELi4ELb0ELb0EN7cutlass6half_tE19Flash_kernel_traitsILi64ELi64ELi128ELi4ES3_EELb1ELb0ELb0ELb1ELb1ELb1ELb0ELb0EEEvNS_16Flash_fwd_paramsE
        .type           _ZN5flash24flash_fwd_splitkv_kernelI23Flash_fwd_kernel_traitsILi64ELi64ELi128ELi4ELb0ELb0EN7cutlass6half_tE19Flash_kernel_traitsILi64ELi64ELi128ELi4ES3_EELb1ELb0ELb0ELb1ELb1ELb1ELb0ELb0EEEvNS_16Flash_fwd_paramsE,@function
        .size           _ZN5flash24flash_fwd_splitkv_kernelI23Flash_fwd_kernel_traitsILi64ELi64ELi128ELi4ELb0ELb0EN7cutlass6half_tE19Flash_kernel_traitsILi64ELi64ELi128ELi4ES3_EELb1ELb0ELb0ELb1ELb1ELb1ELb0ELb0EEEvNS_16Flash_fwd_paramsE,(.L_x_7805 - _ZN5flash24flash_fwd_splitkv_kernelI23Flash_fwd_kernel_traitsILi64ELi64ELi128ELi4ELb0ELb0EN7cutlass6half_tE19Flash_kernel_traitsILi64ELi64ELi128ELi4ES3_EELb1ELb0ELb0ELb1ELb1ELb1ELb0ELb0EEEvNS_16Flash_fwd_paramsE)
        .other          _ZN5flash24flash_fwd_splitkv_kernelI23Flash_fwd_kernel_traitsILi64ELi64ELi128ELi4ELb0ELb0EN7cutlass6half_tE19Flash_kernel_traitsILi64ELi64ELi128ELi4ES3_EELb1ELb0ELb0ELb1ELb1ELb1ELb0ELb0EEEvNS_16Flash_fwd_paramsE,@"STO_CUDA_ENTRY STV_DEFAULT"
_ZN5flash24flash_fwd_splitkv_kernelI23Flash_fwd_kernel_traitsILi64ELi64ELi128ELi4ELb0ELb0EN7cutlass6half_tE19Flash_kernel_traitsILi64ELi64ELi128ELi4ES3_EELb1ELb0ELb0ELb1ELb1ELb1ELb0ELb0EEEvNS_16Flash_fwd_paramsE:
.text._ZN5flash24flash_fwd_splitkv_kernelI23Flash_fwd_kernel_traitsILi64ELi64ELi128ELi4ELb0ELb0EN7cutlass6half_tE19Flash_kernel_traitsILi64ELi64ELi128ELi4ES3_EELb1ELb0ELb0ELb1ELb1ELb1ELb0ELb0EEEvNS_16Flash_fwd_paramsE:
        /* <DEDUP_REMOVED lines=36> */
[----:B------:R-:W-:-:S02]  /*0240*/  SHF.R.S32.HI R24, RZ, 0x1f, R5 ;  /* 0x0000001fff187819 */ /* 0x000fc40000011405 */
[----:B------:R-:W-:Y:S01]  /*0250*/  SHF.R.S32.HI R3, RZ, 0x7, R3 ;  /* 0x00000007ff037819 */ /* 0x000fe20000011403 */
[----:B------:R-:W-:Y:S01]  /*0260*/  USHF.R.S32.HI UR4, URZ, 0x7, UR4 ;  /* 0x000000073f047899 */ /* 0x000fe20008011404 */
[----:B------:R-:W-:-:S04]  /*0270*/  LEA.HI R24, R24, R5, RZ, 0x7 ;  /* 0x0000000518187211 */ /* 0x000fc800078f38ff */
[----:B------:R-:W-:Y:S02]  /*0280*/  SHF.R.S32.HI R24, RZ, 0x7, R24 ;  /* 0x00000007ff187819 */ /* 0x000fe40000011418 */
[----:B------:R-:W-:-:S04]  /*0290*/  IMNMX R3, R3, UR4, PT ;  /* 0x0000000403037c17 */ /* 0x000fc8000b800200 */
[----:B------:R-:W-:Y:S01]  /*02a0*/  IMNMX R24, R3, R24, PT ;  /* 0x0000001803187217 */ /* 0x000fe20003800200 */
[----:B------:R-:W-:-:S03]  /*02b0*/  IMAD.MOV.U32 R3, RZ, RZ, 0x20 ;  /* 0x00000020ff037424 */ /* 0x000fc600078e00ff */
        /* <DEDUP_REMOVED lines=14> */
[----:B------:R-:W-:Y:S01]  /*03a0*/  IADD3 R10, R2, 0x10, RZ ;  /* 0x00000010020a7810 */ /* 0x000fe20007ffe0ff */
[----:B------:R-:W-:-:S02]  /*03b0*/  IMAD R0, R0, c[0x0][0x1e0], RZ ;  /* 0x0000780000007a24 */ /* 0x000fc400078e02ff */
[----:B------:R-:W-:Y:S02]  /*03c0*/  IMAD.SHL.U32 R8, R8, 0x8, RZ ;  /* 0x0000000808087824 */ /* 0x000fe400078e00ff */
[----:B------:R-:W-:Y:S01]  /*03d0*/  IMAD R7, R17, c[0x0][0x1e4], R0 ;  /* 0x0000790011077a24 */ /* 0x000fe200078e0200 */
[----:B------:R-:W-:Y:S02]  /*03e0*/  SHF.R.S32.HI R0, RZ, 0x1f, R2 ;  /* 0x0000001fff007819 */ /* 0x000fe40000011402 */
[----:B------:R-:W-:-:S05]  /*03f0*/  SHF.R.S32.HI R9, RZ, 0x1f, R8 ;  /* 0x0000001fff097819 */ /* 0x000fca0000011408 */
[----:B------:R-:W-:-:S04]  /*0400*/  IMAD.WIDE.U32 R8, R93, c[0x0][0x1e8], R8 ;  /* 0x00007a005d087a25 */ /* 0x000fc800078e0008 */
[----:B------:R-:W-:Y:S01]  /*0410*/  IMAD.IADD R9, R9, 0x1, R5 ;  /* 0x0000000109097824 */ /* 0x000fe200078e0205 */
[----:B------:R-:W-:-:S03]  /*0420*/  SHF.R.S32.HI R5, RZ, 0x1f, R16 ;  /* 0x0000001fff057819 */ /* 0x000fc60000011410 */
[----:B------:R-:W-:-:S04]  /*0430*/  IMAD.WIDE.U32 R8, R17, c[0x0][0x1e0], R8 ;  /* 0x0000780011087a25 */ /* 0x000fc800078e0008 */
[----:B------:R-:W-:Y:S02]  /*0440*/  IMAD R5, R5, c[0x0][0x1f0], RZ ;  /* 0x00007c0005057a24 */ /* 0x000fe400078e02ff */
[----:B------:R-:W-:Y:S02]  /*0450*/  IMAD.IADD R9, R9, 0x1, R7 ;  /* 0x0000000109097824 */ /* 0x000fe400078e0207 */
[C---:B------:R-:W-:Y:S02]  /*0460*/  IMAD R5, R16.reuse, c[0x0][0x1f4], R5 ;  /* 0x00007d0010057a24 */ /* 0x040fe400078e0205 */
[----:B------:R-:W-:-:S04]  /*0470*/  IMAD.WIDE.U32 R8, R16, c[0x0][0x1f0], R8 ;  /* 0x00007c0010087a25 */ /* 0x000fc800078e0008 */
[----:B------:R-:W-:Y:S02]  /*0480*/  IMAD R16, R17, c[0x0][0x1c0], R16 ;  /* 0x0000700011107a24 */ /* 0x000fe400078e0210 */
[----:B------:R-:W-:Y:S02]  /*0490*/  IMAD.IADD R9, R9, 0x1, R5 ;  /* 0x0000000109097824 */ /* 0x000fe400078e0205 */
[----:B------:R-:W-:Y:S02]  /*04a0*/  IMAD R7, R0, c[0x0][0x1e8], RZ ;  /* 0x00007a0000077a24 */ /* 0x000fe400078e02ff */
[----:B------:R-:W-:Y:S01]  /*04b0*/  IMAD R5, R16, c[0x0][0x214], R93 ;  /* 0x0000850010057a24 */ /* 0x000fe200078e025d */
[----:B------:R-:W-:Y:S01]  /*04c0*/  IADD3 R93, -R93, c[0x0][0x214], RZ ;  /* 0x000085005d5d7a10 */ /* 0x000fe20007ffe1ff */
[C---:B------:R-:W-:Y:S02]  /*04d0*/  IMAD R4, R2.reuse, c[0x0][0x1ec], R7 ;  /* 0x00007b0002047a24 */ /* 0x040fe400078e0207 */
[----:B------:R-:W-:Y:S01]  /*04e0*/  IMAD.WIDE.U32 R8, R2, c[0x0][0x1e8], R8 ;  /* 0x00007a0002087a25 */ /* 0x000fe200078e0008 */
[----:B------:R-:W-:-:S02]  /*04f0*/  IADD3 R3, P1, R5, R2, RZ ;  /* 0x0000000205037210 */ /* 0x000fc40007f3e0ff */
[----:B------:R-:W-:Y:S01]  /*0500*/  ISETP.GE.OR P3, PT, R10, R93, P5 ;  /* 0x0000005d0a00720c */ /* 0x000fe20002f66670 */
[----:B------:R-:W-:Y:S01]  /*0510*/  IMAD.IADD R7, R9, 0x1, R4 ;  /* 0x0000000109077824 */ /* 0x000fe200078e0204 */
[C---:B------:R-:W-:Y:S02]  /*0520*/  LEA R4, P0, R8.reuse, c[0x0][0x1d0], 0x1 ;  /* 0x0000740008047a11 */ /* 0x040fe400078008ff */
[----:B------:R-:W-:Y:S02]  /*0530*/  LEA.HI.X.SX32 R0, R5, R0, 0x1, P1 ;  /* 0x0000000005007211 */ /* 0x000fe400008f0eff */
[----:B------:R-:W-:Y:S02]  /*0540*/  LEA.HI.X R5, R8, c[0x0][0x1d4], R7, 0x1, P0 ;  /* 0x0000750008057a11 */ /* 0x000fe400000f0c07 */
[----:B------:R-:W-:Y:S02]  /*0550*/  IADD3 R7, R13, R6, RZ ;  /* 0x000000060d077210 */ /* 0x000fe40007ffe0ff */
[----:B------:R-:W-:Y:S01]  /*0560*/  IADD3 R10, P2, R4, R12, RZ ;  /* 0x0000000c040a7210 */ /* 0x000fe20007f5e0ff */
[----:B------:R1:W-:Y:S01]  /*0570*/  STG.E.128 [R4.64], RZ ;  /* 0x000000ff04007986 */ /* 0x0003e2000c101d0a */
[----:B------:R-:W-:-:S02]  /*0580*/  IADD3 R6, R2, 0x20, RZ ;  /* 0x0000002002067810 */ /* 0x000fc40007ffe0ff */
[-C--:B------:R-:W-:Y:S01]  /*0590*/  ISETP.GE.OR P4, PT, R2, R93.reuse, P5 ;  /* 0x0000005d0200720c */ /* 0x080fe20002f86670 */
[----:B------:R-:W-:Y:S01]  /*05a0*/  IMAD.X R11, R7, 0x1, R5, P2 ;  /* 0x00000001070b7824 */ /* 0x000fe200010e0605 */
[----:B------:R-:W-:Y:S02]  /*05b0*/  ISETP.GE.OR P2, PT, R6, R93, P5 ;  /* 0x0000005d0600720c */ /* 0x000fe40002f46670 */
[C---:B------:R-:W-:Y:S02]  /*05c0*/  LEA R14, P0, R3.reuse, c[0x0][0x200], 0x2 ;  /* 0x00008000030e7a11 */ /* 0x040fe400078010ff */
[----:B------:R-:W-:Y:S01]  /*05d0*/  IADD3 R2, R2, 0x30, RZ ;  /* 0x0000003002027810 */ /* 0x000fe20007ffe0ff */
[----:B------:R1:W-:Y:S01]  /*05e0*/  STG.E.128 [R10.64], RZ ;  /* 0x000000ff0a007986 */ /* 0x0003e2000c101d0a */
[----:B------:R-:W-:Y:S02]  /*05f0*/  IADD3 R8, P1, R10, R12, RZ ;  /* 0x0000000c0a087210 */ /* 0x000fe40007f3e0ff */
[----:B------:R-:W-:-:S02]  /*0600*/  LEA.HI.X R15, R3, c[0x0][0x204], R0, 0x2, P0 ;  /* 0x00008100030f7a11 */ /* 0x000fc400000f1400 */
[----:B------:R-:W-:Y:S01]  /*0610*/  ISETP.GE.OR P5, PT, R2, R93, P5 ;  /* 0x0000005d0200720c */ /* 0x000fe20002fa6670 */
[--C-:B------:R-:W-:Y:S01]  /*0620*/  IMAD.X R9, R11, 0x1, R7.reuse, P1 ;  /* 0x000000010b097824 */ /* 0x100fe200008e0607 */
[----:B------:R-:W-:Y:S01]  /*0630*/  IADD3 R12, P0, R8, R12, RZ ;  /* 0x0000000c080c7210 */ /* 0x000fe20007f1e0ff */
[----:B------:R-:W-:Y:S01]  /*0640*/  @!P2 IMAD.MOV.U32 R3, RZ, RZ, 0x7f800000 ;  /* 0x7f800000ff03a424 */ /* 0x000fe200078e00ff */
[----:B------:R-:W-:Y:S02]  /*0650*/  @!P4 MOV R17, 0x7f800000 ;  /* 0x7f8000000011c802 */ /* 0x000fe40000000f00 */
        /* <DEDUP_REMOVED lines=8> */
[----:B-1----:R-:W-:-:S05]  /*06e0*/  MOV R3, 0x7f800000 ;  /* 0x7f80000000037802 */ /* 0x002fca0000000f00 */
[----:B------:R-:W-:Y:S01]  /*06f0*/  STG.E [R14.64+0xc0], R3 ;  /* 0x0000c0030e007986 */ /* 0x000fe2000c10190a */
[----:B------:R-:W-:Y:S05]  /*0700*/  EXIT ;  /* 0x000000000000794d */ /* 0x000fea0003800000 */
.L_x_6119:
        /* <DEDUP_REMOVED lines=19> */
.L_x_6120:
[----:B-1----:R-:W-:Y:S01]  /*0840*/  IABS R5, c[0x0][0x2d0] ;  /* 0x0000b40000057a13 */ /* 0x002fe20000000000 */
[----:B------:R-:W-:Y:S05]  /*0850*/  @P6 BRA `(.L_x_6121) ;  /* 0x0000049000006947 */ /* 0x000fea0003800000 */
        /* <DEDUP_REMOVED lines=24> */
[----:B------:R-:W-:-:S06]  /*09e0*/  IMAD.WIDE R20, R7, 0x4, R178 ;  /* 0x0000000407147825 */ /* 0x000fcc00078e02b2 */
[----:B------:R-:W2:Y:S01]  /*09f0*/  LDG.E R20, [R20.64] ;  /* 0x0000000a14147981 */ /* 0x000ea2000c1e1900 */
[----:B------:R-:W-:Y:S02]  /*0a00*/  IABS R0, c[0x0][0x1c8] ;  /* 0x0000720000007a13 */ /* 0x000fe40000000000 */
[----:B------:R-:W-:Y:S02]  /*0a10*/  IADD3 R7, -R7, RZ, RZ ;  /* 0x000000ff07077210 */ /* 0x000fe40007ffe1ff */
[----:B------:R-:W1:Y:S03]  /*0a20*/  I2F.RP R6, R0 ;  /* 0x0000000000067306 */ /* 0x000e660000209400 */
[----:B------:R-:W-:-:S05]  /*0a30*/  IMAD R10, R7, c[0x0][0x2d0], R10 ;  /* 0x0000b400070a7a24 */ /* 0x000fca00078e020a */
        /* <DEDUP_REMOVED lines=10> */
[----:B------:R-:W-:-:S05]  /*0ae0*/  IMAD R9, R0, R9, R2 ;  /* 0x0000000900097224 */ /* 0x000fca00078e0202 */
[----:B------:R-:W-:-:S13]  /*0af0*/  ISETP.GT.U32.AND P0, PT, R0, R9, PT ;  /* 0x000000090000720c */ /* 0x000fda0003f04070 */
[----:B------:R-:W-:Y:S01]  /*0b00*/  @!P0 IMAD.IADD R9, R9, 0x1, -R0 ;  /* 0x0000000109098824 */ /* 0x000fe200078e0a00 */
[----:B------:R-:W-:-:S04]  /*0b10*/  @!P0 IADD3 R4, R4, 0x1, RZ ;  /* 0x0000000104048810 */ /* 0x000fc80007ffe0ff */
[----:B------:R-:W-:Y:S02]  /*0b20*/  ISETP.GE.U32.AND P1, PT, R9, R0, PT ;  /* 0x000000000900720c */ /* 0x000fe40003f26070 */
[----:B------:R-:W-:Y:S02]  /*0b30*/  LOP3.LUT R0, R16, c[0x0][0x1c8], RZ, 0x3c, !PT ;  /* 0x0000720010007a12 */ /* 0x000fe400078e3cff */
[----:B------:R-:W-:Y:S02]  /*0b40*/  SHF.R.S32.HI R9, RZ, 0x1f, R10 ;  /* 0x0000001fff097819 */ /* 0x000fe4000001140a */
[----:B------:R-:W-:-:S03]  /*0b50*/  ISETP.GE.AND P0, PT, R0, RZ, PT ;  /* 0x000000ff0000720c */ /* 0x000fc60003f06270 */
[----:B------:R-:W-:-:S04]  /*0b60*/  IMAD R13, R9, c[0x0][0x198], RZ ;  /* 0x00006600090d7a24 */ /* 0x000fc800078e02ff */
[----:B------:R-:W-:Y:S01]  /*0b70*/  @P1 IADD3 R4, R4, 0x1, RZ ;  /* 0x0000000104041810 */ /* 0x000fe20007ffe0ff */
[----:B------:R-:W-:Y:S01]  /*0b80*/  IMAD R13, R10, c[0x0][0x19c], R13 ;  /* 0x000067000a0d7a24 */ /* 0x000fe200078e020d */
[----:B------:R-:W-:-:S04]  /*0b90*/  ISETP.NE.AND P1, PT, RZ, c[0x0][0x1c8], PT ;  /* 0x00007200ff007a0c */ /* 0x000fc80003f25270 */
[----:B------:R-:W-:-:S09]  /*0ba0*/  @!P0 IMAD.MOV R4, RZ, RZ, -R4 ;  /* 0x000000ffff048224 */ /* 0x000fd200078e0a04 */
[----:B------:R-:W-:Y:S02]  /*0bb0*/  @!P1 LOP3.LUT R4, RZ, c[0x0][0x1c8], RZ, 0x33, !PT ;  /* 0x00007200ff049a12 */ /* 0x000fe400078e33ff */
[----:B--2---:R-:W-:Y:S01]  /*0bc0*/  SHF.R.S32.HI R15, RZ, 0x1f, R20 ;  /* 0x0000001fff0f7819 */ /* 0x004fe20000011414 */
[----:B------:R-:W-:-:S04]  /*0bd0*/  IMAD.WIDE.U32 R6, R20, c[0x0][0x180], RZ ;  /* 0x0000600014067a25 */ /* 0x000fc800078e00ff */
[C---:B------:R-:W-:Y:S02]  /*0be0*/  IMAD R11, R15.reuse, c[0x0][0x180], RZ ;  /* 0x000060000f0b7a24 */ /* 0x040fe400078e02ff */
[----:B------:R-:W-:Y:S02]  /*0bf0*/  IMAD R15, R15, c[0x0][0x188], RZ ;  /* 0x000062000f0f7a24 */ /* 0x000fe400078e02ff */
[C---:B------:R-:W-:Y:S01]  /*0c00*/  IMAD R0, R20.reuse, c[0x0][0x184], R11 ;  /* 0x0000610014007a24 */ /* 0x040fe200078e020b */
[----:B------:R-:W-:Y:S01]  /*0c10*/  SHF.R.S32.HI R11, RZ, 0x1f, R4 ;  /* 0x0000001fff0b7819 */ /* 0x000fe20000011404 */
[C---:B------:R-:W-:Y:S02]  /*0c20*/  IMAD R15, R20.reuse, c[0x0][0x18c], R15 ;  /* 0x00006300140f7a24 */ /* 0x040fe400078e020f */
[----:B------:R-:W-:Y:S01]  /*0c30*/  IMAD.WIDE.U32 R20, R20, c[0x0][0x188], RZ ;  /* 0x0000620014147a25 */ /* 0x000fe200078e00ff */
[----:B------:R-:W-:-:S03]  /*0c40*/  IADD3 R7, R7, R0, RZ ;  /* 0x0000000007077210 */ /* 0x000fc60007ffe0ff */
[----:B------:R-:W-:Y:S01]  /*0c50*/  IMAD.IADD R15, R21, 0x1, R15 ;  /* 0x00000001150f7824 */ /* 0x000fe200078e020f */
[----:B------:R-:W-:Y:S01]  /*0c60*/  MOV R14, R20 ;  /* 0x00000014000e7202 */ /* 0x000fe20000000f00 */
[----:B------:R-:W-:-:S04]  /*0c70*/  IMAD.WIDE.U32 R6, R10, c[0x0][0x198], R6 ;  /* 0x000066000a067a25 */ /* 0x000fc800078e0006 */
[----:B------:R-:W-:Y:S02]  /*0c80*/  IMAD.IADD R7, R7, 0x1, R13 ;  /* 0x0000000107077824 */ /* 0x000fe400078e020d */
[----:B------:R-:W-:Y:S02]  /*0c90*/  IMAD R13, R11, c[0x0][0x1b0], RZ ;  /* 0x00006c000b0d7a24 */ /* 0x000fe400078e02ff */
[----:B------:R-:W-:-:S04]  /*0ca0*/  IMAD.WIDE.U32 R6, R4, c[0x0][0x1b0], R6 ;  /* 0x00006c0004067a25 */ /* 0x000fc800078e0006 */
[----:B------:R-:W-:Y:S02]  /*0cb0*/  IMAD R13, R4, c[0x0][0x1b4], R13 ;  /* 0x00006d00040d7a24 */ /* 0x000fe400078e020d */
[----:B------:R-:W-:-:S03]  /*0cc0*/  IMAD.MOV.U32 R12, RZ, RZ, R6 ;  /* 0x000000ffff0c7224 */ /* 0x000fc600078e0006 */
[----:B------:R-:W-:Y:S01]  /*0cd0*/  IADD3 R13, R7, R13, RZ ;  /* 0x0000000d070d7210 */ /* 0x000fe20007ffe0ff */
[----:B------:R-:W-:Y:S05]  /*0ce0*/  BRA `(.L_x_6122) ;  /* 0x0000036000007947 */ /* 0x000fea0003800000 */
.L_x_6121:
[----:B------:R-:W-:Y:S02]  /*0cf0*/  IABS R7, c[0x0][0x1c8] ;  /* 0x0000720000077a13 */ /* 0x000fe40000000000 */
[----:B------:R-:W-:Y:S02]  /*0d00*/  SHF.R.S32.HI R12, RZ, 0x1f, R21 ;  /* 0x0000001fff0c7819 */ /* 0x000fe40000011415 */
[----:B------:R-:W1:Y:S01]  /*0d10*/  I2F.RP R10, R7 ;  /* 0x00000007000a7306 */ /* 0x000e620000209400 */
[----:B-----5:R-:W-:-:S07]  /*0d20*/  SHF.R.S32.HI R15, RZ, 0x1f, R0 ;  /* 0x0000001fff0f7819 */ /* 0x020fce0000011400 */
[----:B-1----:R-:W1:Y:S02]  /*0d30*/  MUFU.RCP R8, R10 ;  /* 0x0000000a00087308 */ /* 0x002e640000001000 */
[----:B-1----:R-:W-:Y:S02]  /*0d40*/  IADD3 R8, R8, 0xffffffe, RZ ;  /* 0x0ffffffe08087810 */ /* 0x002fe40007ffe0ff */
[----:B------:R-:W-:-:S04]  /*0d50*/  LEA R10, R24, 0xffffff80, 0x7 ;  /* 0xffffff80180a7811 */ /* 0x000fc800078e38ff */
[----:B------:R-:W1:Y:S01]  /*0d60*/  F2I.FTZ.U32.TRUNC.NTZ R9, R8 ;  /* 0x0000000800097305 */ /* 0x000e62000021f000 */
[----:B------:R-:W-:Y:S02]  /*0d70*/  IADD3 R22, P1, R21, R10, RZ ;  /* 0x0000000a15167210 */ /* 0x000fe40007f3e0ff */
[----:B-1----:R-:W-:Y:S01]  /*0d80*/  IADD3 R2, RZ, -R9, RZ ;  /* 0x80000009ff027210 */ /* 0x002fe20007ffe0ff */
[----:B------:R-:W-:-:S04]  /*0d90*/  IMAD.MOV.U32 R8, RZ, RZ, RZ ;  /* 0x000000ffff087224 */ /* 0x000fc800078e00ff */
[----:B------:R-:W-:Y:S01]  /*0da0*/  IMAD R4, R2, R7, RZ ;  /* 0x0000000702047224 */ /* 0x000fe200078e02ff */
[----:B------:R-:W-:-:S03]  /*0db0*/  IABS R2, R16 ;  /* 0x0000001000027213 */ /* 0x000fc60000000000 */
[----:B------:R-:W-:Y:S01]  /*0dc0*/  IMAD.HI.U32 R9, R9, R4, R8 ;  /* 0x0000000409097227 */ /* 0x000fe200078e0008 */
[----:B------:R-:W-:-:S05]  /*0dd0*/  MOV R6, R2 ;  /* 0x0000000200067202 */ /* 0x000fca0000000f00 */
[----:B------:R-:W-:Y:S01]  /*0de0*/  IMAD.HI.U32 R4, R9, R6, RZ ;  /* 0x0000000609047227 */ /* 0x000fe200078e00ff */
[----:B------:R-:W-:-:S03]  /*0df0*/  SHF.R.S32.HI R9, RZ, 0x1f, R10 ;  /* 0x0000001fff097819 */ /* 0x000fc6000001140a */
        /* <DEDUP_REMOVED lines=18> */
[----:B------:R-:W-:Y:S01]  /*0f20*/  IMAD R7, R15, c[0x0][0x180], RZ ;  /* 0x000060000f077a24 */ /* 0x000fe200078e02ff */
[----:B------:R-:W-:Y:S01]  /*0f30*/  IADD3 R13, R21, R12, RZ ;  /* 0x0000000c150d7210 */ /* 0x000fe20007ffe0ff */
[----:B------:R-:W-:Y:S01]  /*0f40*/  @!P1 IMAD.MOV R4, RZ, RZ, -R4 ;  /* 0x000000ffff049224 */ /* 0x000fe200078e0a04 */
[----:B------:R-:W-:Y:S01]  /*0f50*/  @!P0 LOP3.LUT R4, RZ, c[0x0][0x1c8], RZ, 0x33, !PT ;  /* 0x00007200ff048a12 */ /* 0x000fe200078e33ff */
[C---:B------:R-:W-:Y:S01]  /*0f60*/  IMAD R2, R0.reuse, c[0x0][0x184], R7 ;  /* 0x0000610000027a24 */ /* 0x040fe200078e0207 */
[----:B------:R-:W-:Y:S01]  /*0f70*/  MOV R12, R20 ;  /* 0x00000014000c7202 */ /* 0x000fe20000000f00 */
[----:B------:R-:W-:Y:S01]  /*0f80*/  IMAD.WIDE.U32 R6, R0, c[0x0][0x180], R22 ;  /* 0x0000600000067a25 */ /* 0x000fe200078e0016 */
[----:B------:R-:W-:-:S03]  /*0f90*/  SHF.R.S32.HI R11, RZ, 0x1f, R4 ;  /* 0x0000001fff0b7819 */ /* 0x000fc60000011404 */
[----:B------:R-:W-:Y:S01]  /*0fa0*/  IMAD.IADD R23, R7, 0x1, R2 ;  /* 0x0000000107177824 */ /* 0x000fe200078e0202 */
[----:B------:R-:W-:Y:S01]  /*0fb0*/  MOV R22, R6 ;  /* 0x0000000600167202 */ /* 0x000fe20000000f00 */
[----:B------:R-:W-:Y:S02]  /*0fc0*/  IMAD R7, R11, c[0x0][0x1b0], RZ ;  /* 0x00006c000b077a24 */ /* 0x000fe400078e02ff */
[----:B------:R-:W-:Y:S02]  /*0fd0*/  IMAD R15, R15, c[0x0][0x188], RZ ;  /* 0x000062000f0f7a24 */ /* 0x000fe400078e02ff */
[----:B------:R-:W-:-:S04]  /*0fe0*/  IMAD.WIDE.U32 R20, R0, c[0x0][0x188], R12 ;  /* 0x0000620000147a25 */ /* 0x000fc800078e000c */
[----:B------:R-:W-:Y:S01]  /*0ff0*/  IMAD.WIDE.U32 R12, R4, c[0x0][0x1b0], R22 ;  /* 0x00006c00040c7a25 */ /* 0x000fe200078e0016 */
[----:B------:R-:W-:-:S03]  /*1000*/  MOV R14, R20 ;  /* 0x00000014000e7202 */ /* 0x000fc60000000f00 */
[----:B------:R-:W-:Y:S02]  /*1010*/  IMAD R7, R4, c[0x0][0x1b4], R7 ;  /* 0x00006d0004077a24 */ /* 0x000fe400078e0207 */
[----:B------:R-:W-:-:S03]  /*1020*/  IMAD R15, R0, c[0x0][0x18c], R15 ;  /* 0x00006300000f7a24 */ /* 0x000fc600078e020f */
[----:B------:R-:W-:Y:S01]  /*1030*/  IADD3 R13, R13, R7, RZ ;  /* 0x000000070d0d7210 */ /* 0x000fe20007ffe0ff */
[----:B------:R-:W-:Y:S02]  /*1040*/  IMAD.IADD R15, R21, 0x1, R15 ;  /* 0x00000001150f7824 */ /* 0x000fe400078e020f */
.L_x_6122:
[----:B------:R-:W-:Y:S01]  /*1050*/  SHF.R.S32.HI R0, RZ, 0x1f, R25 ;  /* 0x0000001fff007819 */ /* 0x000fe20000011419 */
[----:B------:R-:W-:Y:S01]  /*1060*/  IMAD R11, R11, c[0x0][0x1b8], RZ ;  /* 0x00006e000b0b7a24 */ /* 0x000fe200078e02ff */
[----:B------:R-:W-:Y:S01]  /*1070*/  SHF.R.S32.HI R7, RZ, 0x1f, R17 ;  /* 0x0000001fff077819 */ /* 0x000fe20000011411 */
[----:B------:R-:W-:Y:S01]  /*1080*/  ULDC.64 UR4, c[0x0][0x198] ;  /* 0x0000660000047ab9 */ /* 0x000fe20000000a00 */
[-C--:B------:R-:W-:Y:S01]  /*1090*/  LEA.HI R6, R0, R25.reuse, RZ, 0x3 ;  /* 0x0000001900067211 */ /* 0x080fe200078f18ff */
[----:B------:R-:W-:Y:S01]  /*10a0*/  IMAD R11, R4, c[0x0][0x1bc], R11 ;  /* 0x00006f00040b7a24 */ /* 0x000fe200078e020b */
[-C--:B------:R-:W-:Y:S01]  /*10b0*/  LEA.HI R20, R0, R25.reuse, RZ, 0x4 ;  /* 0x0000001900147211 */ /* 0x080fe200078f20ff */
[----:B------:R-:W-:Y:S01]  /*10c0*/  IMAD R7, R7, c[0x0][0x178], RZ ;  /* 0x00005e0007077a24 */ /* 0x000fe200078e02ff */
[----:B------:R-:W-:Y:S01]  /*10d0*/  LOP3.LUT R8, R6, 0xfffffff8, RZ, 0xc0, !PT ;  /* 0xfffffff806087812 */ /* 0x000fe200078ec0ff */
[----:B------:R-:W-:Y:S01]  /*10e0*/  USHF.L.U32 UR9, UR4, 0x5, URZ ;  /* 0x0000000504097899 */ /* 0x000fe2000800063f */
        /* <DEDUP_REMOVED lines=13> */
[----:B------:R-:W-:Y:S01]  /*11c0*/  UMOV UR8, 0x5 ;  /* 0x0000000500087882 */ /* 0x000fe20000000000 */
[--C-:B------:R-:W-:Y:S01]  /*11d0*/  LOP3.LUT R28, R21, 0x38, R176.reuse, 0xf8, !PT ;  /* 0x00000038151c7812 */ /* 0x100fe200078ef8b0 */
[----:B------:R-:W-:Y:S01]  /*11e0*/  USHF.L.U64.HI UR5, UR4, UR8, UR5 ;  /* 0x0000000804057299 */ /* 0x000fe20008010205 */
[----:B------:R-:W-:Y:S01]  /*11f0*/  SHF.R.U32.HI R21, RZ, 0x3, R21 ;  /* 0x00000003ff157819 */ /* 0x000fe20000011615 */
[----:B------:R-:W-:Y:S01]  /*1200*/  ULDC.64 UR6, c[0x0][0x190] ;  /* 0x0000640000067ab9 */ /* 0x000fe20000000a00 */
[----:B------:R-:W-:Y:S01]  /*1210*/  LOP3.LUT R2, R2, 0xfffffffe, RZ, 0xc0, !PT ;  /* 0xfffffffe02027812 */ /* 0x000fe200078ec0ff */
[----:B------:R-:W-:Y:S01]  /*1220*/  USHF.L.U32 UR12, UR6, 0x5, URZ ;  /* 0x00000005060c7899 */ /* 0x000fe2000800063f */
[----:B------:R-:W-:Y:S01]  /*1230*/  LOP3.LUT R21, R28, R21, RZ, 0x3c, !PT ;  /* 0x000000151c157212 */ /* 0x000fe200078e3cff */
[----:B------:R-:W-:Y:S01]  /*1240*/  IMAD.WIDE.U32 R28, R17, c[0x0][0x178], R176 ;  /* 0x00005e00111c7a25 */ /* 0x000fe200078e00b0 */
[----:B------:R-:W-:Y:S01]  /*1250*/  IADD3 R10, P0, R30, R10, RZ ;  /* 0x0000000a1e0a7210 */ /* 0x000fe20007f1e0ff */
[----:B------:R-:W-:Y:S01]  /*1260*/  USHF.L.U64.HI UR7, UR6, UR8, UR7 ;  /* 0x0000000806077299 */ /* 0x000fe20008010207 */
[----:B------:R-:W-:Y:S01]  /*1270*/  LOP3.LUT R21, R21, 0x7ffffe00, R22, 0xf8, !PT ;  /* 0x7ffffe0015157812 */ /* 0x000fe200078ef816 */
[----:B------:R-:W-:Y:S01]  /*1280*/  IMAD.IADD R2, R23, 0x1, -R2 ;  /* 0x0000000117027824 */ /* 0x000fe200078e0a02 */
[C---:B------:R-:W-:Y:S01]  /*1290*/  IADD3 R22, P1, R176.reuse, R12, RZ ;  /* 0x0000000cb0167210 */ /* 0x040fe20007f3e0ff */
[----:B------:R-:W-:Y:S01]  /*12a0*/  IMAD.IADD R29, R29, 0x1, R7 ;  /* 0x000000011d1d7824 */ /* 0x000fe200078e0207 */
[----:B------:R-:W-:Y:S01]  /*12b0*/  SHF.R.S32.HI R12, RZ, 0x1f, R16 ;  /* 0x0000001fff0c7819 */ /* 0x000fe20000011410 */
[----:B------:R-:W-:Y:S01]  /*12c0*/  IMAD.X R9, R31, 0x1, R9, P0 ;  /* 0x000000011f097824 */ /* 0x000fe200000e0609 */
[----:B------:R-:W-:Y:S01]  /*12d0*/  IADD3 R14, P0, R176, R14, RZ ;  /* 0x0000000eb00e7210 */ /* 0x000fe20007f1e0ff */
[----:B------:R-:W-:Y:S01]  /*12e0*/  IMAD.X R23, R177, 0x1, R13, P1 ;  /* 0x00000001b1177824 */ /* 0x000fe200008e060d */
[----:B------:R-:W-:Y:S01]  /*12f0*/  LOP3.LUT R20, R20, 0xfffffff0, RZ, 0xc0, !PT ;  /* 0xfffffff014147812 */ /* 0x000fe200078ec0ff */
[----:B------:R-:W-:-:S02]  /*1300*/  IMAD R13, R12, c[0x0][0x1a8], RZ ;  /* 0x00006a000c0d7a24 */ /* 0x000fc400078e02ff */
[----:B------:R-:W-:-:S04]  /*1310*/  IMAD.WIDE.U32 R28, R16, c[0x0][0x1a8], R28 ;  /* 0x00006a00101c7a25 */ /* 0x000fc800078e001c */
[----:B------:R-:W-:Y:S02]  /*1320*/  IMAD R13, R16, c[0x0][0x1ac], R13 ;  /* 0x00006b00100d7a24 */ /* 0x000fe400078e020d */
[----:B------:R-:W-:Y:S02]  /*1330*/  IMAD R17, R31, c[0x0][0x198], RZ ;  /* 0x000066001f117a24 */ /* 0x000fe400078e02ff */
[----:B------:R-:W-:Y:S02]  /*1340*/  IMAD.IADD R29, R29, 0x1, R13 ;  /* 0x000000011d1d7824 */ /* 0x000fe400078e020d */
[C---:B------:R-:W-:Y:S02]  /*1350*/  IMAD R17, R30.reuse, c[0x0][0x19c], R17 ;  /* 0x000067001e117a24 */ /* 0x040fe400078e0211 */
[----:B------:R-:W-:-:S04]  /*1360*/  IMAD.WIDE.U32 R22, R30, c[0x0][0x198], R22 ;  /* 0x000066001e167a25 */ /* 0x000fc800078e0016 */
[----:B------:R-:W-:Y:S02]  /*1370*/  IMAD R13, R19, c[0x0][0x190], RZ ;  /* 0x00006400130d7a24 */ /* 0x000fe400078e02ff */
[----:B------:R-:W-:Y:S01]  /*1380*/  IMAD.X R15, R177, 0x1, R15, P0 ;  /* 0x00000001b10f7824 */ /* 0x000fe200000e060f */
[----:B------:R-:W-:Y:S01]  /*1390*/  LEA R172, P0, R22, c[0x0][0x168], 0x1 ;  /* 0x00005a0016ac7a11 */ /* 0x000fe200078008ff */
[----:B------:R-:W-:Y:S02]  /*13a0*/  IMAD.IADD R17, R23, 0x1, R17 ;  /* 0x0000000117117824 */ /* 0x000fe400078e0211 */
[C---:B------:R-:W-:Y:S02]  /*13b0*/  IMAD R13, R18.reuse, c[0x0][0x194], R13 ;  /* 0x00006500120d7a24 */ /* 0x040fe400078e020d */
[----:B------:R-:W-:Y:S01]  /*13c0*/  IMAD.WIDE.U32 R18, R18, c[0x0][0x190], R28 ;  /* 0x0000640012127a25 */ /* 0x000fe200078e001c */
[----:B------:R-:W-:-:S03]  /*13d0*/  LEA.HI.X R173, R22, c[0x0][0x16c], R17, 0x1, P0 ;  /* 0x00005b0016ad7a11 */ /* 0x000fc600000f0c11 */
[----:B------:R-:W-:Y:S01]  /*13e0*/  IMAD.WIDE.U32 R14, R4, c[0x0][0x1b8], R14 ;  /* 0x00006e00040e7a25 */ /* 0x000fe200078e000e */
[----:B------:R-:W-:-:S03]  /*13f0*/  LEA R12, P0, R18, c[0x0][0x160], 0x1 ;  /* 0x00005800120c7a11 */ /* 0x000fc600078008ff */
[----:B------:R-:W-:Y:S01]  /*1400*/  IMAD R9, R9, c[0x0][0x1a0], RZ ;  /* 0x0000680009097a24 */ /* 0x000fe200078e02ff */
[----:B------:R-:W-:Y:S01]  /*1410*/  IADD3 R16, P1, R12, UR12, RZ ;  /* 0x0000000c0c107c10 */ /* 0x000fe2000ff3e0ff */
[----:B------:R-:W-:Y:S02]  /*1420*/  IMAD.IADD R13, R19, 0x1, R13 ;  /* 0x00000001130d7824 */ /* 0x000fe400078e020d */
[----:B------:R-:W-:Y:S02]  /*1430*/  IMAD.IADD R15, R15, 0x1, R11 ;  /* 0x000000010f0f7824 */ /* 0x000fe400078e020b */
[----:B------:R-:W-:Y:S01]  /*1440*/  IMAD R9, R10, c[0x0][0x1a4], R9 ;  /* 0x000069000a097a24 */ /* 0x000fe200078e0209 */
[----:B------:R-:W-:Y:S01]  /*1450*/  LEA.HI.X R13, R18, c[0x0][0x164], R13, 0x1, P0 ;  /* 0x00005900120d7a11 */ /* 0x000fe200000f0c0d */
[----:B------:R-:W-:Y:S01]  /*1460*/  IMAD.WIDE.U32 R10, R10, c[0x0][0x1a0], R14 ;  /* 0x000068000a0a7a25 */ /* 0x000fe200078e000e */
[----:B------:R-:W-:Y:S02]  /*1470*/  IADD3 R14, P0, R172, UR9, RZ ;  /* 0x00000009ac0e7c10 */ /* 0x000fe4000ff1e0ff */
[----:B------:R-:W-:Y:S01]  /*1480*/  IADD3.X R17, R13, UR7, RZ, P1, !PT ;  /* 0x000000070d117c10 */ /* 0x000fe20008ffe4ff */
[----:B------:R-:W-:Y:S01]  /*1490*/  IMAD.IADD R20, R25, 0x1, -R20 ;  /* 0x0000000119147824 */ /* 0x000fe200078e0a14 */
[----:B------:R-:W-:Y:S01]  /*14a0*/  IADD3.X R15, R173, UR5, RZ, P0, !PT ;  /* 0x00000005ad0f7c10 */ /* 0x000fe200087fe4ff */
[----:B------:R-:W-:Y:S01]  /*14b0*/  IMAD.SHL.U32 R175, R21, 0x2, RZ ;  /* 0x0000000215af7824 */ /* 0x000fe200078e00ff */
[----:B------:R-:W-:Y:S01]  /*14c0*/  IADD3 R18, P0, R14, UR9, RZ ;  /* 0x000000090e127c10 */ /* 0x000fe2000ff1e0ff */
[----:B------:R-:W-:Y:S01]  /*14d0*/  IMAD.IADD R169, R11, 0x1, R9 ;  /* 0x000000010ba97824 */ /* 0x000fe200078e0209 */
[----:B------:R-:W-:Y:S01]  /*14e0*/  SHF.R.S32.HI R7, RZ, 0x1f, R20 ;  /* 0x0000001fff077819 */ /* 0x000fe20000011414 */
[----:B------:R-:W-:Y:S01]  /*14f0*/  IMAD.SHL.U32 R9, R2, 0x8, RZ ;  /* 0x0000000802097824 */ /* 0x000fe200078e00ff */
[----:B------:R-:W-:Y:S01]  /*1500*/  IADD3.X R19, R15, UR5, RZ, P0, !PT ;  /* 0x000000050f137c10 */ /* 0x000fe200087fe4ff */
[----:B------:R-:W-:Y:S01]  /*1510*/  @!PT LDS RZ, [RZ] ;  /* 0x00000000fffff984 */ /* 0x000fe20000000800 */
[----:B------:R-:W-:Y:S01]  /*1520*/  @!PT LDS RZ, [RZ] ;  /* 0x00000000fffff984 */ /* 0x000fe20000000800 */
[----:B------:R-:W-:Y:S01]  /*1530*/  @!PT LDS RZ, [RZ] ;  /* 0x00000000fffff984 */ /* 0x000fe20000000800 */
[----:B------:R1:W-:Y:S01]  /*1540*/  LDGSTS.E.BYPASS.LTC128B.128 [R175], [R12.64] ;  /* 0x000000000caf7fae */ /* 0x0003e2000b901d4a */
[----:B------:R-:W-:-:S02]  /*1550*/  LEA.HI R7, R7, R20, RZ, 0x3 ;  /* 0x0000001407077211 */ /* 0x000fc400078f18ff */
[----:B------:R-:W-:Y:S01]  /*1560*/  IADD3 R28, P0, R18, UR9, RZ ;  /* 0x00000009121c7c10 */ /* 0x000fe2000ff1e0ff */
[----:B------:R2:W-:Y:S01]  /*1570*/  LDGSTS.E.BYPASS.LTC128B.128 [R175+0x800], [R16.64] ;  /* 0x0080000010af7fae */ /* 0x0005e2000b901d4a */
[C---:B------:R-:W-:Y:S01]  /*1580*/  LOP3.LUT R27, R7.reuse, 0xfffffff8, RZ, 0xc0, !PT ;  /* 0xfffffff8071b7812 */ /* 0x040fe200078ec0ff */
[----:B------:R-:W-:Y:S01]  /*1590*/  IMAD.SHL.U32 R7, R7, 0x40, RZ ;  /* 0x0000004007077824 */ /* 0x000fe200078e00ff */
[----:B------:R-:W-:Y:S02]  /*15a0*/  IADD3.X R29, R19, UR5, RZ, P0, !PT ;  /* 0x00000005131d7c10 */ /* 0x000fe400087fe4ff */
[----:B------:R-:W-:Y:S01]  /*15b0*/  IADD3 R22, P1, R16, UR12, RZ ;  /* 0x0000000c10167c10 */ /* 0x000fe2000ff3e0ff */
[----:B------:R-:W-:Y:S01]  /*15c0*/  IMAD.IADD R4, R20, 0x1, -R27 ;  /* 0x0000000114047824 */ /* 0x000fe200078e0a1b */
[----:B------:R-:W-:Y:S02]  /*15d0*/  IADD3 R30, P0, R28, UR9, RZ ;  /* 0x000000091c1e7c10 */ /* 0x000fe4000ff1e0ff */
[----:B------:R-:W-:-:S02]  /*15e0*/  IADD3.X R23, R17, UR7, RZ, P1, !PT ;  /* 0x0000000711177c10 */ /* 0x000fc40008ffe4ff */
[----:B------:R-:W-:Y:S02]  /*15f0*/  IADD3.X R31, R29, UR5, RZ, P0, !PT ;  /* 0x000000051d1f7c10 */ /* 0x000fe400087fe4ff */
[----:B------:R-:W-:Y:S01]  /*1600*/  IADD3 R20, P1, R22, UR12, RZ ;  /* 0x0000000c16147c10 */ /* 0x000fe2000ff3e0ff */
[----:B------:R3:W-:Y:S01]  /*1610*/  LDGSTS.E.BYPASS.LTC128B.128 [R175+0x1000], [R22.64] ;  /* 0x0100000016af7fae */ /* 0x0007e2000b901d4a */
[----:B------:R-:W-:Y:S02]  /*1620*/  LEA.HI R27, R0, R25, RZ, 0x5 ;  /* 0x00000019001b7211 */ /* 0x000fe400078f28ff */
[----:B------:R-:W-:Y:S01]  /*1630*/  IADD3.X R21, R23, UR7, RZ, P1, !PT ;  /* 0x0000000717157c10 */ /* 0x000fe20008ffe4ff */
[----:B------:R-:W-:Y:S01]  /*1640*/  ULDC.64 UR6, c[0x0][0x1a0] ;  /* 0x0000680000067ab9 */ /* 0x000fe20000000a00 */
[----:B------:R-:W-:Y:S01]  /*1650*/  SHF.R.S32.HI R92, RZ, 0x5, R27 ;  /* 0x00000005ff5c7819 */ /* 0x000fe2000001141b */
[----:B------:R-:W-:Y:S01]  /*1660*/  USHF.L.U32 UR12, UR6, 0x5, URZ ;  /* 0x00000005060c7899 */ /* 0x000fe2000800063f */
[----:B------:R-:W-:Y:S01]  /*1670*/  LOP3.LUT R7, R7, 0xfffffe00, RZ, 0xc0, !PT ;  /* 0xfffffe0007077812 */ /* 0x000fe200078ec0ff */
[----:B------:R4:W-:Y:S01]  /*1680*/  LDGSTS.E.BYPASS.LTC128B.128 [R175+0x1800], [R20.64] ;  /* 0x0180000014af7fae */ /* 0x0009e2000b901d4a */
[----:B------:R-:W-:Y:S01]  /*1690*/  USHF.L.U64.HI UR7, UR6, UR8, UR7 ;  /* 0x0000000806077299 */ /* 0x000fe20008010207 */
[----:B-1----:R-:W-:Y:S01]  /*16a0*/  IMAD.SHL.U32 R12, R8, 0x40, RZ ;  /* 0x00000040080c7824 */ /* 0x002fe200078e00ff */
[----:B------:R-:W-:Y:S01]  /*16b0*/  LOP3.LUT P1, RZ, R4, 0x2, RZ, 0xc0, !PT ;  /* 0x0000000204ff7812 */ /* 0x000fe2000782c0ff */
[----:B------:R1:W-:Y:S01]  /*16c0*/  LDGSTS.E.BYPASS.LTC128B.128 [R175+0x2000], [R172.64] ;  /* 0x02000000acaf7fae */ /* 0x0003e2000b901d4a */
[----:B--2---:R-:W-:-:S02]  /*16d0*/  IADD3 R16, P0, R30, UR9, RZ ;  /* 0x000000091e107c10 */ /* 0x004fc4000ff1e0ff */
[----:B------:R-:W-:Y:S01]  /*16e0*/  SHF.R.S32.HI R181, RZ, 0x1f, R27 ;  /* 0x0000001fffb57819 */ /* 0x000fe2000001141b */
[----:B------:R2:W-:Y:S01]  /*16f0*/  LDGSTS.E.BYPASS.LTC128B.128 [R175+0x2800], [R14.64] ;  /* 0x028000000eaf7fae */ /* 0x0005e2000b901d4a */
[----:B------:R-:W-:Y:S02]  /*1700*/  IADD3.X R17, R31, UR5, RZ, P0, !PT ;  /* 0x000000051f117c10 */ /* 0x000fe400087fe4ff */
[----:B------:R-:W-:Y:S01]  /*1710*/  IADD3 R32, P0, R16, UR9, RZ ;  /* 0x0000000910207c10 */ /* 0x000fe2000ff1e0ff */
[----:B------:R5:W-:Y:S01]  /*1720*/  LDGSTS.E.BYPASS.LTC128B.128 [R175+0x3000], [R18.64] ;  /* 0x0300000012af7fae */ /* 0x000be2000b901d4a */
[----:B------:R-:W-:Y:S02]  /*1730*/  LEA.HI R181, R181, R92, RZ, 0x2 ;  /* 0x0000005cb5b57211 */ /* 0x000fe400078f10ff */
[----:B------:R-:W-:Y:S01]  /*1740*/  IADD3.X R33, R17, UR5, RZ, P0, !PT ;  /* 0x0000000511217c10 */ /* 0x000fe200087fe4ff */
[----:B------:R1:W-:Y:S01]  /*1750*/  LDGSTS.E.BYPASS.LTC128B.128 [R175+0x3800], [R28.64] ;  /* 0x038000001caf7fae */ /* 0x0003e2000b901d4a */
[----:B------:R-:W-:-:S03]  /*1760*/  LOP3.LUT R181, R181, 0xfffffffc, RZ, 0xc0, !PT ;  /* 0xfffffffcb5b57812 */ /* 0x000fc600078ec0ff */
[----:B------:R1:W-:Y:S02]  /*1770*/  LDGSTS.E.BYPASS.LTC128B.128 [R175+0x4000], [R30.64] ;  /* 0x040000001eaf7fae */ /* 0x0003e4000b901d4a */
[----:B------:R-:W-:Y:S02]  /*1780*/  IMAD.IADD R181, R92, 0x1, -R181 ;  /* 0x000000015cb57824 */ /* 0x000fe400078e0ab5 */
[----:B------:R1:W-:Y:S01]  /*1790*/  LDGSTS.E.BYPASS.LTC128B.128 [R175+0x4800], [R16.64] ;  /* 0x0480000010af7fae */ /* 0x0003e2000b901d4a */
[----:B----4-:R-:W-:-:S03]  /*17a0*/  IADD3 R20, P0, R32, UR9, RZ ;  /* 0x0000000920147c10 */ /* 0x010fc6000ff1e0ff */
[----:B------:R4:W-:Y:S01]  /*17b0*/  LDGSTS.E.BYPASS.LTC128B.128 [R175+0x5000], [R32.64] ;  /* 0x0500000020af7fae */ /* 0x0009e2000b901d4a */
[----:B------:R-:W-:Y:S02]  /*17c0*/  IADD3.X R21, R33, UR5, RZ, P0, !PT ;  /* 0x0000000521157c10 */ /* 0x000fe400087fe4ff */
[----:B------:R-:W-:Y:S02]  /*17d0*/  LEA R170, P0, R10, c[0x0][0x170], 0x1 ;  /* 0x00005c000aaa7a11 */ /* 0x000fe400078008ff */
[----:B--2---:R-:W-:Y:S01]  /*17e0*/  LOP3.LUT R15, R12, 0x1c0, RZ, 0xc0, !PT ;  /* 0x000001c00c0f7812 */ /* 0x004fe200078ec0ff */
[----:B------:R2:W-:Y:S01]  /*17f0*/  LDGSTS.E.BYPASS.LTC128B.128 [R175+0x5800], [R20.64] ;  /* 0x0580000014af7fae */ /* 0x0005e2000b901d4a */
[----:B------:R-:W-:Y:S01]  /*1800*/  LEA.HI.X R169, R10, c[0x0][0x174], R169, 0x1, P0 ;  /* 0x00005d000aa97a11 */ /* 0x000fe200000f0ca9 */
[----:B------:R-:W-:Y:S01]  /*1810*/  IMAD.SHL.U32 R12, R4, 0x40, RZ ;  /* 0x00000040040c7824 */ /* 0x000fe200078e00ff */
[----:B------:R-:W-:Y:S01]  /*1820*/  IADD3 R10, P0, R170, UR12, RZ ;  /* 0x0000000caa0a7c10 */ /* 0x000fe2000ff1e0ff */
[----:B------:R-:W0:Y:S01]  /*1830*/  LDGDEPBAR ;  /* 0x00000000000079af */ /* 0x000e220000000000 */
[----:B------:R-:W-:Y:S01]  /*1840*/  LOP3.LUT R13, R15, 0x8, R6, 0xf8, !PT ;  /* 0x000000080f0d7812 */ /* 0x000fe200078ef806 */
[----:B------:R-:W-:Y:S01]  /*1850*/  IMAD.MOV.U32 R168, RZ, RZ, R170 ;  /* 0x000000ffffa87224 */ /* 0x000fe200078e00aa */
[----:B------:R-:W-:-:S02]  /*1860*/  IADD3.X R11, R169, UR7, RZ, P0, !PT ;  /* 0x00000007a90b7c10 */ /* 0x000fc400087fe4ff */
[----:B------:R-:W-:Y:S02]  /*1870*/  SHF.R.U32.HI R6, RZ, 0x3, R15 ;  /* 0x00000003ff067819 */ /* 0x000fe4000001160f */
[----:B------:R-:W-:Y:S02]  /*1880*/  LOP3.LUT R12, R12, 0x1c0, RZ, 0xc0, !PT ;  /* 0x000001c00c0c7812 */ /* 0x000fe400078ec0ff */
[----:B------:R-:W-:Y:S02]  /*1890*/  LOP3.LUT R13, R13, R6, RZ, 0x3c, !PT ;  /* 0x000000060d0d7212 */ /* 0x000fe400078e3cff */
[----:B------:R-:W-:Y:S02]  /*18a0*/  LOP3.LUT R6, R12, 0x8, R9, 0xf8, !PT ;  /* 0x000000080c067812 */ /* 0x000fe400078ef809 */
[----:B------:R-:W-:Y:S01]  /*18b0*/  SHF.R.U32.HI R9, RZ, 0x3, R12 ;  /* 0x00000003ff097819 */ /* 0x000fe2000001160c */
[----:B------:R-:W-:-:S03]  /*18c0*/  IMAD R2, R2, 0x200, R13 ;  /* 0x0000020002027824 */ /* 0x000fc600078e020d */
[----:B------:R-:W-:Y:S01]  /*18d0*/  LOP3.LUT R6, R6, R9, RZ, 0x3c, !PT ;  /* 0x0000000906067212 */ /* 0x000fe200078e3cff */
[----:B------:R-:W-:Y:S01]  /*18e0*/  IMAD R9, R92, 0x400, R7 ;  /* 0x000004005c097824 */ /* 0x000fe200078e0207 */
[C---:B------:R-:W-:Y:S01]  /*18f0*/  LEA R167, R2.reuse, 0x2000, 0x1 ;  /* 0x0000200002a77811 */ /* 0x040fe200078e08ff */
[----:B------:R-:W-:Y:S01]  /*1900*/  IMAD.SHL.U32 R103, R2, 0x2, RZ ;  /* 0x0000000202677824 */ /* 0x000fe200078e00ff */
[----:B------:R-:W-:Y:S02]  /*1910*/  LOP3.LUT R161, R6, R7, RZ, 0xfc, !PT ;  /* 0x0000000706a17212 */ /* 0x000fe400078efcff */
[----:B--2---:R-:W-:Y:S01]  /*1920*/  IADD3 R20, P0, R10, UR12, RZ ;  /* 0x0000000c0a147c10 */ /* 0x004fe2000ff1e0ff */
[----:B------:R-:W-:-:S04]  /*1930*/  DEPBAR.LE SB0, 0x0 ;  /* 0x000080000000791a */ /* 0x000fc80000000000 */
[----:B------:R-:W-:Y:S01]  /*1940*/  BAR.SYNC.DEFER_BLOCKING 0x0 ;  /* 0x0000000000007b1d */ /* 0x000fe20000010000 */
[----:B------:R-:W-:Y:S02]  /*1950*/  IADD3.X R21, R11, UR7, RZ, P0, !PT ;  /* 0x000000070b157c10 */ /* 0x000fe400087fe4ff */
[----:B-----5:R-:W-:Y:S02]  /*1960*/  IADD3 R18, P0, R20, UR12, RZ ;  /* 0x0000000c14127c10 */ /* 0x020fe4000ff1e0ff */
[----:B------:R-:W-:Y:S02]  /*1970*/  IADD3 R163, R167, 0x40, RZ ;  /* 0x00000040a7a37810 */ /* 0x000fe40007ffe0ff */
[----:B------:R-:W-:Y:S02]  /*1980*/  IADD3.X R19, R21, UR7, RZ, P0, !PT ;  /* 0x0000000715137c10 */ /* 0x000fe400087fe4ff */
[----:B-1----:R-:W-:-:S04]  /*1990*/  IADD3 R16, P0, R18, UR12, RZ ;  /* 0x0000000c12107c10 */ /* 0x002fc8000ff1e0ff */
[----:B------:R-:W-:Y:S02]  /*19a0*/  IADD3.X R17, R19, UR7, RZ, P0, !PT ;  /* 0x0000000713117c10 */ /* 0x000fe400087fe4ff */
[----:B------:R-:W-:-:S04]  /*19b0*/  IADD3 R14, P0, R16, UR12, RZ ;  /* 0x0000000c100e7c10 */ /* 0x000fc8000ff1e0ff */
[----:B------:R-:W-:Y:S02]  /*19c0*/  IADD3.X R15, R17, UR7, RZ, P0, !PT ;  /* 0x00000007110f7c10 */ /* 0x000fe400087fe4ff */
[----:B------:R-:W-:Y:S01]  /*19d0*/  IADD3 R12, P0, R14, UR12, RZ ;  /* 0x0000000c0e0c7c10 */ /* 0x000fe2000ff1e0ff */
[----:B------:R-:W-:Y:S01]  /*19e0*/  @!PT LDS RZ, [RZ] ;  /* 0x00000000fffff984 */ /* 0x000fe20000000800 */
[----:B------:R-:W-:Y:S01]  /*19f0*/  @!PT LDS RZ, [RZ] ;  /* 0x00000000fffff984 */ /* 0x000fe20000000800 */
[----:B------:R-:W-:Y:S01]  /*1a00*/  @!PT LDS RZ, [RZ] ;  /* 0x00000000fffff984 */ /* 0x000fe20000000800 */
[----:B------:R1:W-:Y:S03]  /*1a10*/  LDGSTS.E.BYPASS.LTC128B.128 [R175+0x6000], [R168.64] ;  /* 0x06000000a8af7fae */ /* 0x0003e6000b901d4a */
[----:B------:R-:W-:Y:S01]  /*1a20*/  IADD3.X R13, R15, UR7, RZ, P0, !PT ;  /* 0x000000070f0d7c10 */ /* 0x000fe200087fe4ff */
[----:B------:R2:W-:Y:S04]  /*1a30*/  LDGSTS.E.BYPASS.LTC128B.128 [R175+0x6800], [R10.64] ;  /* 0x068000000aaf7fae */ /* 0x0005e8000b901d4a */
[----:B------:R3:W-:Y:S04]  /*1a40*/  LDGSTS.E.BYPASS.LTC128B.128 [R175+0x7000], [R20.64] ;  /* 0x0700000014af7fae */ /* 0x0007e8000b901d4a */
[----:B------:R5:W-:Y:S04]  /*1a50*/  LDGSTS.E.BYPASS.LTC128B.128 [R175+0x7800], [R18.64] ;  /* 0x0780000012af7fae */ /* 0x000be8000b901d4a */
[----:B------:R5:W-:Y:S04]  /*1a60*/  LDGSTS.E.BYPASS.LTC128B.128 [R175+0x8000], [R16.64] ;  /* 0x0800000010af7fae */ /* 0x000be8000b901d4a */
[----:B------:R4:W-:Y:S04]  /*1a70*/  LDGSTS.E.BYPASS.LTC128B.128 [R175+0x8800], [R14.64] ;  /* 0x088000000eaf7fae */ /* 0x0009e8000b901d4a */
[----:B------:R4:W-:Y:S01]  /*1a80*/  LDGSTS.E.BYPASS.LTC128B.128 [R175+0x9000], [R12.64] ;  /* 0x090000000caf7fae */ /* 0x0009e2000b901d4a */
[----:B-1----:R-:W-:Y:S01]  /*1a90*/  IMAD.IADD R168, R9, 0x1, R6 ;  /* 0x0000000109a87824 */ /* 0x002fe200078e0206 */
[----:B--2---:R-:W-:-:S03]  /*1aa0*/  IADD3 R10, P0, R12, UR12, RZ ;  /* 0x0000000c0c0a7c10 */ /* 0x004fc6000ff1e0ff */
[----:B------:R-:W-:Y:S01]  /*1ab0*/  IMAD.SHL.U32 R168, R168, 0x2, RZ ;  /* 0x00000002a8a87824 */ /* 0x000fe200078e00ff */
[----:B------:R-:W-:Y:S02]  /*1ac0*/  IADD3.X R11, R13, UR7, RZ, P0, !PT ;  /* 0x000000070d0b7c10 */ /* 0x000fe400087fe4ff */
[----:B------:R-:W-:-:S03]  /*1ad0*/  LOP3.LUT P0, RZ, R8, 0x2, RZ, 0xc0, !PT ;  /* 0x0000000208ff7812 */ /* 0x000fc6000780c0ff */
[----:B------:R1:W-:Y:S01]  /*1ae0*/  LDGSTS.E.BYPASS.LTC128B.128 [R175+0x9800], [R10.64] ;  /* 0x098000000aaf7fae */ /* 0x0003e2000b901d4a */
[C---:B------:R-:W-:Y:S02]  /*1af0*/  SEL R0, R3.reuse, 0xffffffe0, !P0 ;  /* 0xffffffe003007807 */ /* 0x040fe40004000000 */
[----:B------:R-:W-:Y:S01]  /*1b00*/  SEL R3, R3, 0xffffffe0, !P1 ;  /* 0xffffffe003037807 */ /* 0x000fe20004800000 */
[----:B---3--:R-:W-:Y:S01]  /*1b10*/  LDSM.16.M88.4 R20, [R168] ;  /* 0x00000000a814783b */ /* 0x008fe20000000200 */
[----:B------:R-:W-:Y:S01]  /*1b20*/  LOP3.LUT P0, RZ, R8, 0x4, RZ, 0xc0, !PT ;  /* 0x0000000408ff7812 */ /* 0x000fe2000780c0ff */
[----:B------:R-:W-:Y:S01]  /*1b30*/  IMAD.IADD R165, R167, 0x1, R0 ;  /* 0x00000001a7a57824 */ /* 0x000fe200078e0200 */
[----:B------:R-:W-:Y:S01]  /*1b40*/  LOP3.LUT P1, RZ, R4, 0x4, RZ, 0xc0, !PT ;  /* 0x0000000404ff7812 */ /* 0x000fe2000782c0ff */
[----:B------:R-:W2:Y:S01]  /*1b50*/  LDSM.16.M88.4 R68, [R103+0x2000] ;  /* 0x002000006744783b */ /* 0x000ea20000000200 */
[----:B------:R-:W-:Y:S02]  /*1b60*/  IMAD.IADD R166, R168, 0x1, R3 ;  /* 0x00000001a8a67824 */ /* 0x000fe400078e0203 */
[----:B------:R-:W-:Y:S01]  /*1b70*/  IMAD.MOV.U32 R4, RZ, RZ, 0x40 ;  /* 0x00000040ff047424 */ /* 0x000fe200078e00ff */
[----:B------:R-:W-:Y:S04]  /*1b80*/  LDSM.16.M88.4 R44, [R165] ;  /* 0x00000000a52c783b */ /* 0x000fe80000000200 */
[----:B----4-:R-:W-:Y:S01]  /*1b90*/  LDSM.16.M88.4 R12, [R166] ;  /* 0x00000000a60c783b */ /* 0x010fe20000000200 */
[----:B------:R-:W-:-:S02]  /*1ba0*/  SEL R4, R4, 0xffffffc0, !P1 ;  /* 0xffffffc004047807 */ /* 0x000fc40004800000 */
[----:B------:R-:W-:Y:S01]  /*1bb0*/  @P0 IADD3 R163, R167, -0x40, RZ ;  /* 0xffffffc0a7a30810 */ /* 0x000fe20007ffe0ff */
[----:B------:R-:W3:Y:S02]  /*1bc0*/  LDSM.16.M88.4 R40, [R103+0x2800] ;  /* 0x002800006728783b */ /* 0x000ee40000000200 */
[----:B------:R-:W-:Y:S01]  /*1bd0*/  IMAD.IADD R164, R168, 0x1, R4 ;  /* 0x00000001a8a47824 */ /* 0x000fe200078e0204 */
[C---:B------:R-:W-:Y:S01]  /*1be0*/  IADD3 R157, R163.reuse, 0x800, RZ ;  /* 0x00000800a39d7810 */ /* 0x040fe20007ffe0ff */
[----:B------:R-:W-:Y:S01]  /*1bf0*/  LDSM.16.M88.4 R72, [R163] ;  /* 0x00000000a348783b */ /* 0x000fe20000000200 */
[----:B------:R-:W-:Y:S01]  /*1c00*/  IMAD.IADD R100, R0, 0x1, R163 ;  /* 0x0000000100647824 */ /* 0x000fe200078e02a3 */
[----:B------:R-:W-:Y:S01]  /*1c10*/  IADD3 R156, R163, 0x1000, RZ ;  /* 0x00001000a39c7810 */ /* 0x000fe20007ffe0ff */
[----:B------:R-:W-:Y:S01]  /*1c20*/  IMAD.IADD R162, R3, 0x1, R164 ;  /* 0x0000000103a27824 */ /* 0x000fe200078e02a4 */
[----:B-1----:R-:W1:Y:S01]  /*1c30*/  LDSM.16.M88.4 R8, [R164] ;  /* 0x00000000a408783b */ /* 0x002e620000000200 */
[----:B------:R-:W-:-:S02]  /*1c40*/  IADD3 R155, R163, 0x1800, RZ ;  /* 0x00001800a39b7810 */ /* 0x000fc40007ffe0ff */
[C---:B------:R-:W-:Y:S01]  /*1c50*/  IADD3 R154, R163.reuse, 0x2000, RZ ;  /* 0x00002000a39a7810 */ /* 0x040fe20007ffe0ff */
[----:B------:R-:W4:Y:S01]  /*1c60*/  LDSM.16.M88.4 R64, [R165+0x800] ;  /* 0x00080000a540783b */ /* 0x000f220000000200 */
[C---:B------:R-:W-:Y:S02]  /*1c70*/  IADD3 R153, R163.reuse, 0x2800, RZ ;  /* 0x00002800a3997810 */ /* 0x040fe40007ffe0ff */
[----:B------:R-:W-:Y:S01]  /*1c80*/  IADD3 R152, R163, 0x3000, RZ ;  /* 0x00003000a3987810 */ /* 0x000fe20007ffe0ff */
[----:B-----5:R-:W-:Y:S04]  /*1c90*/  LDSM.16.M88.4 R16, [R162] ;  /* 0x00000000a210783b */ /* 0x020fe80000000200 */
[----:B------:R-:W5:Y:S04]  /*1ca0*/  LDSM.16.M88.4 R48, [R100] ;  /* 0x000000006430783b */ /* 0x000f680000000200 */
[----:B------:R-:W1:Y:S01]  /*1cb0*/  LDSM.16.M88.4 R32, [R103+0x3000] ;  /* 0x003000006720783b */ /* 0x000e620000000200 */
[C---:B--2---:R-:W-:Y:S03]  /*1cc0*/  HMMA.16816.F32 R36, R20.reuse, R68, RZ ;  /* 0x000000441424723c */ /* 0x044fe600000018ff */
[----:B------:R-:W-:Y:S04]  /*1cd0*/  LDSM.16.M88.4 R80, [R103+0x3800] ;  /* 0x003800006750783b */ /* 0x000fe80000000200 */
[----:B------:R-:W-:Y:S01]  /*1ce0*/  LDSM.16.M88.4 R56, [R165+0x1000] ;  /* 0x00100000a538783b */ /* 0x000fe20000000200 */
[C---:B------:R-:W-:Y:S03]  /*1cf0*/  HMMA.16816.F32 R68, R20.reuse, R70, RZ ;  /* 0x000000461444723c */ /* 0x040fe600000018ff */
[----:B------:R-:W-:Y:S04]  /*1d00*/  LDSM.16.M88.4 R52, [R165+0x1800] ;  /* 0x00180000a534783b */ /* 0x000fe80000000200 */
[----:B------:R-:W-:Y:S01]  /*1d10*/  LDSM.16.M88.4 R88, [R165+0x2000] ;  /* 0x00200000a558783b */ /* 0x000fe20000000200 */
[----:B---3--:R-:W-:Y:S03]  /*1d20*/  HMMA.16816.F32 R60, R20, R40, RZ ;  /* 0x00000028143c723c */ /* 0x008fe600000018ff */
[----:B------:R-:W-:Y:S04]  /*1d30*/  LDSM.16.M88.4 R84, [R100+0x1800] ;  /* 0x001800006454783b */ /* 0x000fe80000000200 */
[----:B------:R-:W0:Y:S01]  /*1d40*/  LDGDEPBAR ;  /* 0x00000000000079af */ /* 0x000e220000000000 */
[----:B------:R-:W-:Y:S08]  /*1d50*/  HMMA.16816.F32 R36, R12, R44, R36 ;  /* 0x0000002c0c24723c */ /* 0x000ff00000001824 */
[----:B------:R-:W-:Y:S08]  /*1d60*/  HMMA.16816.F32 R40, R20, R42, RZ ;  /* 0x0000002a1428723c */ /* 0x000ff000000018ff */
[----:B------:R-:W-:Y:S01]  /*1d70*/  HMMA.16816.F32 R68, R12, R46, R68 ;  /* 0x0000002e0c44723c */ /* 0x000fe20000001844 */
[----:B------:R-:W2:Y:S07]  /*1d80*/  LDSM.16.M88.4 R44, [R163+0x800] ;  /* 0x00080000a32c783b */ /* 0x000eae0000000200 */
[----:B-1----:R-:W-:Y:S08]  /*1d90*/  HMMA.16816.F32 R36, R8, R72, R36 ;  /* 0x000000480824723c */ /* 0x002ff00000001824 */
[C---:B----4-:R-:W-:Y:S08]  /*1da0*/  HMMA.16816.F32 R60, R12.reuse, R64, R60 ;  /* 0x000000400c3c723c */ /* 0x050ff0000000183c */
[----:B------:R-:W-:Y:S01]  /*1db0*/  HMMA.16816.F32 R40, R12, R66, R40 ;  /* 0x000000420c28723c */ /* 0x000fe20000001828 */
[----:B------:R-:W-:Y:S07]  /*1dc0*/  LDSM.16.M88.4 R64, [R163+0x1000] ;  /* 0x00100000a340783b */ /* 0x000fee0000000200 */
[----:B-----5:R-:W-:Y:S08]  /*1dd0*/  HMMA.16816.F32 R36, R16, R48, R36 ;  /* 0x000000301024723c */ /* 0x020ff00000001824 */
[----:B------:R-:W-:Y:S01]  /*1de0*/  HMMA.16816.F32 R68, R8, R74, R68 ;  /* 0x0000004a0844723c */ /* 0x000fe20000001844 */
[----:B------:R-:W1:Y:S07]  /*1df0*/  LDSM.16.M88.4 R72, [R100+0x800] ;  /* 0x000800006448783b */ /* 0x000e6e0000000200 */
[----:B------:R-:W-:Y:S08]  /*1e00*/  HMMA.16816.F32 R28, R20, R32, RZ ;  /* 0x00000020141c723c */ /* 0x000ff000000018ff */
[----:B--2---:R-:W-:Y:S01]  /*1e10*/  HMMA.16816.F32 R60, R8, R44, R60 ;  /* 0x0000002c083c723c */ /* 0x004fe2000000183c */
[----:B------:R-:W-:-:S02]  /*1e20*/  FMUL.FTZ R38, R38, c[0x0][0x2ec] ;  /* 0x0000bb0026267a20 */ /* 0x000fc40000410000 */
[----:B------:R-:W-:Y:S02]  /*1e30*/  FMUL.FTZ R0, R36, c[0x0][0x2ec] ;  /* 0x0000bb0024007a20 */ /* 0x000fe40000410000 */
[----:B------:R-:W-:Y:S01]  /*1e40*/  FMUL.FTZ R2, R37, c[0x0][0x2ec] ;  /* 0x0000bb0025027a20 */ /* 0x000fe20000410000 */
[----:B------:R2:W-:Y:S01]  /*1e50*/  MUFU.TANH R95, R38 ;  /* 0x00000026005f7308 */ /* 0x0005e20000002400 */
[----:B------:R-:W-:Y:S01]  /*1e60*/  FMUL.FTZ R94, R39, c[0x0][0x2ec] ;  /* 0x0000bb00275e7a20 */ /* 0x000fe20000410000 */
[----:B------:R-:W-:Y:S06]  /*1e70*/  HMMA.16816.F32 R40, R8, R46, R40 ;  /* 0x0000002e0828723c */ /* 0x000fec0000001828 */
[----:B------:R-:W3:Y:S02]  /*1e80*/  MUFU.TANH R0, R0 ;  /* 0x0000000000007308 */ /* 0x000ee40000002400 */
[C---:B------:R-:W-:Y:S01]  /*1e90*/  HMMA.16816.F32 R32, R20.reuse, R34, RZ ;  /* 0x000000221420723c */ /* 0x040fe200000018ff */
[----:B--2---:R-:W2:Y:S05]  /*1ea0*/  LDSM.16.M88.4 R36, [R163+0x1800] ;  /* 0x00180000a324783b */ /* 0x004eaa0000000200 */
[----:B------:R-:W4:Y:S02]  /*1eb0*/  MUFU.TANH R2, R2 ;  /* 0x0000000200027308 */ /* 0x000f240000002400 */
[C---:B------:R-:W-:Y:S06]  /*1ec0*/  HMMA.16816.F32 R76, R20.reuse, R80, RZ ;  /* 0x00000050144c723c */ /* 0x040fec00000018ff */
[----:B------:R-:W5:Y:S02]  /*1ed0*/  MUFU.TANH R94, R94 ;  /* 0x0000005e005e7308 */ /* 0x000f640000002400 */
[----:B------:R-:W-:Y:S01]  /*1ee0*/  HMMA.16816.F32 R44, R20, R82, RZ ;  /* 0x00000052142c723c */ /* 0x000fe200000018ff */
[----:B------:R-:W-:Y:S07]  /*1ef0*/  LDSM.16.M88.4 R80, [R163+0x2000] ;  /* 0x00200000a350783b */ /* 0x000fee0000000200 */
[C---:B------:R-:W-:Y:S08]  /*1f00*/  HMMA.16816.F32 R28, R12.reuse, R56, R28 ;  /* 0x000000380c1c723c */ /* 0x040ff0000000181c */
[C---:B------:R-:W-:Y:S01]  /*1f10*/  HMMA.16816.F32 R32, R12.reuse, R58, R32 ;  /* 0x0000003a0c20723c */ /* 0x040fe20000001820 */
[----:B------:R-:W2:Y:S07]  /*1f20*/  LDSM.16.M88.4 R56, [R103+0x4000] ;  /* 0x004000006738783b */ /* 0x000eae0000000200 */
[C---:B------:R-:W-:Y:S08]  /*1f30*/  HMMA.16816.F32 R76, R12.reuse, R52, R76 ;  /* 0x000000340c4c723c */ /* 0x040ff0000000184c */
[----:B------:R-:W-:Y:S01]  /*1f40*/  HMMA.16816.F32 R44, R12, R54, R44 ;  /* 0x000000360c2c723c */ /* 0x000fe2000000182c */
[----:B------:R-:W3:Y:S07]  /*1f50*/  LDSM.16.M88.4 R52, [R100+0x1000] ;  /* 0x001000006434783b */ /* 0x000eee0000000200 */
[----:B-1----:R-:W-:Y:S08]  /*1f60*/  HMMA.16816.F32 R40, R16, R74, R40 ;  /* 0x0000004a1028723c */ /* 0x002ff00000001828 */
[C---:B------:R-:W-:Y:S08]  /*1f70*/  HMMA.16816.F32 R28, R8.reuse, R64, R28 ;  /* 0x00000040081c723c */ /* 0x040ff0000000181c */
[C---:B------:R-:W-:Y:S01]  /*1f80*/  HMMA.16816.F32 R32, R8.reuse, R66, R32 ;  /* 0x000000420820723c */ /* 0x040fe20000001820 */
[----:B------:R-:W1:Y:S07]  /*1f90*/  LDSM.16.M88.4 R64, [R103+0x4800] ;  /* 0x004800006740783b */ /* 0x000e6e0000000200 */
[----:B------:R-:W-:Y:S01]  /*1fa0*/  FMUL.FTZ R40, R40, c[0x0][0x2ec] ;  /* 0x0000bb0028287a20 */ /* 0x000fe20000410000 */
[----:B--2---:R-:W-:Y:S01]  /*1fb0*/  HMMA.16816.F32 R76, R8, R36, R76 ;  /* 0x00000024084c723c */ /* 0x004fe2000000184c */
[----:B------:R-:W-:-:S02]  /*1fc0*/  FMUL.FTZ R104, R41, c[0x0][0x2ec] ;  /* 0x0000bb0029687a20 */ /* 0x000fc40000410000 */
[----:B------:R2:W-:Y:S01]  /*1fd0*/  MUFU.TANH R105, R40 ;  /* 0x0000002800697308 */ /* 0x0005e20000002400 */
[----:B------:R-:W-:Y:S02]  /*1fe0*/  FMUL.FTZ R107, R42, c[0x0][0x2ec] ;  /* 0x0000bb002a6b7a20 */ /* 0x000fe40000410000 */
[----:B------:R-:W-:Y:S02]  /*1ff0*/  FMUL.FTZ R106, R43, c[0x0][0x2ec] ;  /* 0x0000bb002b6a7a20 */ /* 0x000fe40000410000 */
[----:B------:R-:W-:Y:S01]  /*2000*/  HMMA.16816.F32 R44, R8, R38, R44 ;  /* 0x00000026082c723c */ /* 0x000fe2000000182c */
[----:B------:R-:W1:Y:S02]  /*2010*/  LDSM.16.M88.4 R36, [R103+0x5000] ;  /* 0x005000006724783b */ /* 0x000e640000000200 */
[----:B------:R-:W-:Y:S05]  /*2020*/  MUFU.TANH R104, R104 ;  /* 0x0000006800687308 */ /* 0x000fea0000002400 */
[C---:B------:R-:W-:Y:S01]  /*2030*/  HMMA.16816.F32 R68, R16.reuse, R50, R68 ;  /* 0x000000321044723c */ /* 0x040fe20000001844 */
[----:B--2---:R2:W-:Y:S02]  /*2040*/  LDSM.16.M88.4 R40, [R103+0x5800] ;  /* 0x005800006728783b */ /* 0x0045e40000000200 */
[----:B------:R-:W-:Y:S05]  /*2050*/  MUFU.TANH R107, R107 ;  /* 0x0000006b006b7308 */ /* 0x000fea0000002400 */
[----:B------:R-:W-:Y:S01]  /*2060*/  HMMA.16816.F32 R60, R16, R72, R60 ;  /* 0x00000048103c723c */ /* 0x000fe2000000183c */
[----:B------:R-:W1:Y:S02]  /*2070*/  LDSM.16.M88.4 R72, [R165+0x2800] ;  /* 0x00280000a548783b */ /* 0x000e640000000200 */
[----:B------:R-:W-:Y:S05]  /*2080*/  MUFU.TANH R106, R106 ;  /* 0x0000006a006a7308 */ /* 0x000fea0000002400 */
[----:B------:R-:W-:Y:S08]  /*2090*/  HMMA.16816.F32 R48, R20, R56, RZ ;  /* 0x000000381430723c */ /* 0x000ff000000018ff */
[----:B---3--:R-:W-:Y:S01]  /*20a0*/  HMMA.16816.F32 R28, R16, R52, R28 ;  /* 0x00000034101c723c */ /* 0x008fe2000000181c */
[----:B------:R-:W-:-:S02]  /*20b0*/  FMUL.FTZ R68, R68, c[0x0][0x2ec] ;  /* 0x0000bb0044447a20 */ /* 0x000fc40000410000 */
[----:B------:R-:W-:Y:S02]  /*20c0*/  FMUL.FTZ R69, R69, c[0x0][0x2ec] ;  /* 0x0000bb0045457a20 */ /* 0x000fe40000410000 */
[----:B------:R-:W-:Y:S01]  /*20d0*/  FMUL.FTZ R70, R70, c[0x0][0x2ec] ;  /* 0x0000bb0046467a20 */ /* 0x000fe20000410000 */
[----:B------:R-:W3:Y:S01]  /*20e0*/  MUFU.TANH R96, R68 ;  /* 0x0000004400607308 */ /* 0x000ee20000002400 */
[----:B------:R-:W-:Y:S01]  /*20f0*/  FMUL.FTZ R71, R71, c[0x0][0x2ec] ;  /* 0x0000bb0047477a20 */ /* 0x000fe20000410000 */
[----:B------:R-:W-:Y:S01]  /*2100*/  HMMA.16816.F32 R32, R16, R54, R32 ;  /* 0x000000361020723c */ /* 0x000fe20000001820 */
[----:B------:R-:W-:Y:S01]  /*2110*/  FMUL.FTZ R60, R60, c[0x0][0x2ec] ;  /* 0x0000bb003c3c7a20 */ /* 0x000fe20000410000 */
[----:B------:R-:W1:Y:S01]  /*2120*/  LDSM.16.M88.4 R52, [R100+0x2000] ;  /* 0x002000006434783b */ /* 0x000e620000000200 */
[----:B------:R-:W-:Y:S02]  /*2130*/  FMUL.FTZ R61, R61, c[0x0][0x2ec] ;  /* 0x0000bb003d3d7a20 */ /* 0x000fe40000410000 */
[----:B------:R-:W-:Y:S01]  /*2140*/  FMUL.FTZ R62, R62, c[0x0][0x2ec] ;  /* 0x0000bb003e3e7a20 */ /* 0x000fe20000410000 */
[----:B------:R-:W-:Y:S01]  /*2150*/  MUFU.TANH R97, R69 ;  /* 0x0000004500617308 */ /* 0x000fe20000002400 */
[----:B------:R-:W-:Y:S01]  /*2160*/  FMUL.FTZ R63, R63, c[0x0][0x2ec] ;  /* 0x0000bb003f3f7a20 */ /* 0x000fe20000410000 */
[----:B------:R-:W-:Y:S06]  /*2170*/  HMMA.16816.F32 R48, R12, R88, R48 ;  /* 0x000000580c30723c */ /* 0x000fec0000001830 */
[----:B------:R-:W1:Y:S02]  /*2180*/  MUFU.TANH R99, R70 ;  /* 0x0000004600637308 */ /* 0x000e640000002400 */
[----:B------:R-:W-:Y:S01]  /*2190*/  FMUL.FTZ R28, R28, c[0x0][0x2ec] ;  /* 0x0000bb001c1c7a20 */ /* 0x000fe20000410000 */
[----:B------:R-:W-:Y:S01]  /*21a0*/  HMMA.16816.F32 R56, R20, R58, RZ ;  /* 0x0000003a1438723c */ /* 0x000fe200000018ff */
[----:B------:R-:W-:-:S02]  /*21b0*/  FMUL.FTZ R29, R29, c[0x0][0x2ec] ;  /* 0x0000bb001d1d7a20 */ /* 0x000fc40000410000 */
[----:B------:R-:W-:Y:S02]  /*21c0*/  FMUL.FTZ R30, R30, c[0x0][0x2ec] ;  /* 0x0000bb001e1e7a20 */ /* 0x000fe40000410000 */
[----:B------:R1:W1:Y:S01]  /*21d0*/  MUFU.TANH R98, R71 ;  /* 0x0000004700627308 */ /* 0x0002620000002400 */
[----:B--2---:R-:W-:Y:S02]  /*21e0*/  FMUL.FTZ R103, R31, c[0x0][0x2ec] ;  /* 0x0000bb001f677a20 */ /* 0x004fe40000410000 */
[----:B------:R-:W-:Y:S01]  /*21f0*/  HMMA.16816.F32 R76, R16, R84, R76 ;  /* 0x00000054104c723c */ /* 0x000fe2000000184c */
[----:B------:R-:W-:Y:S02]  /*2200*/  FMUL.FTZ R32, R32, c[0x0][0x2ec] ;  /* 0x0000bb0020207a20 */ /* 0x000fe40000410000 */
[----:B------:R-:W-:Y:S02]  /*2210*/  FMUL.FTZ R33, R33, c[0x0][0x2ec] ;  /* 0x0000bb0021217a20 */ /* 0x000fe40000410000 */
[----:B------:R-:W2:Y:S01]  /*2220*/  MUFU.TANH R101, R60 ;  /* 0x0000003c00657308 */ /* 0x000ea20000002400 */
[----:B------:R-:W-:-:S02]  /*2230*/  FMUL.FTZ R34, R34, c[0x0][0x2ec] ;  /* 0x0000bb0022227a20 */ /* 0x000fc40000410000 */
[----:B------:R-:W-:Y:S01]  /*2240*/  FMUL.FTZ R111, R35, c[0x0][0x2ec] ;  /* 0x0000bb00236f7a20 */ /* 0x000fe20000410000 */
[----:B------:R-:W-:Y:S04]  /*2250*/  HMMA.16816.F32 R48, R8, R80, R48 ;  /* 0x000000500830723c */ /* 0x000fe80000001830 */
[----:B------:R-:W-:Y:S04]  /*2260*/  MUFU.TANH R102, R61 ;  /* 0x0000003d00667308 */ /* 0x000fe80000002400 */
[C---:B-1----:R-:W-:Y:S04]  /*2270*/  HMMA.16816.F32 R68, R20.reuse, R64, RZ ;  /* 0x000000401444723c */ /* 0x042fe800000018ff */
[----:B------:R-:W1:Y:S03]  /*2280*/  MUFU.TANH R88, R62 ;  /* 0x0000003e00587308 */ /* 0x000e660000002400 */
[----:B------:R-:W-:Y:S01]  /*2290*/  FMUL.FTZ R76, R76, c[0x0][0x2ec] ;  /* 0x0000bb004c4c7a20 */ /* 0x000fe20000410000 */
[----:B------:R-:W-:Y:S01]  /*22a0*/  HMMA.16816.F32 R64, R20, R66, RZ ;  /* 0x000000421440723c */ /* 0x000fe200000018ff */
[----:B------:R-:W-:-:S02]  /*22b0*/  FMUL.FTZ R77, R77, c[0x0][0x2ec] ;  /* 0x0000bb004d4d7a20 */ /* 0x000fc40000410000 */
[----:B------:R-:W-:Y:S01]  /*22c0*/  FMUL.FTZ R78, R78, c[0x0][0x2ec] ;  /* 0x0000bb004e4e7a20 */ /* 0x000fe20000410000 */
[----:B------:R1:W1:Y:S04]  /*22d0*/  MUFU.TANH R89, R63 ;  /* 0x0000003f00597308 */ /* 0x0002680000002400 */
[----:B------:R-:W-:Y:S04]  /*22e0*/  HMMA.16816.F32 R56, R12, R90, R56 ;  /* 0x0000005a0c38723c */ /* 0x000fe80000001838 */
[----:B------:R-:W-:Y:S04]  /*22f0*/  MUFU.TANH R108, R28 ;  /* 0x0000001c006c7308 */ /* 0x000fe80000002400 */
[----:B------:R-:W-:Y:S04]  /*2300*/  HMMA.16816.F32 R44, R16, R86, R44 ;  /* 0x00000056102c723c */ /* 0x000fe8000000182c */
[----:B------:R-:W2:Y:S04]  /*2310*/  MUFU.TANH R84, R29 ;  /* 0x0000001d00547308 */ /* 0x000ea80000002400 */
[C---:B-1----:R-:W-:Y:S04]  /*2320*/  HMMA.16816.F32 R60, R20.reuse, R36, RZ ;  /* 0x00000024143c723c */ /* 0x042fe800000018ff */
[----:B------:R1:W-:Y:S04]  /*2330*/  MUFU.TANH R110, R30 ;  /* 0x0000001e006e7308 */ /* 0x0003e80000002400 */
[----:B------:R-:W-:Y:S04]  /*2340*/  HMMA.16816.F32 R36, R20, R38, RZ ;  /* 0x000000261424723c */ /* 0x000fe800000018ff */
[----:B------:R-:W-:Y:S04]  /*2350*/  MUFU.TANH R109, R32 ;  /* 0x00000020006d7308 */ /* 0x000fe80000002400 */
[----:B------:R-:W-:Y:S01]  /*2360*/  HMMA.16816.F32 R68, R12, R72, R68 ;  /* 0x000000480c44723c */ /* 0x000fe20000001844 */
[----:B------:R-:W-:-:S02]  /*2370*/  FMUL.FTZ R44, R44, c[0x0][0x2ec] ;  /* 0x0000bb002c2c7a20 */ /* 0x000fc40000410000 */
[----:B------:R-:W-:Y:S01]  /*2380*/  FMUL.FTZ R86, R46, c[0x0][0x2ec] ;  /* 0x0000bb002e567a20 */ /* 0x000fe20000410000 */
[----:B------:R-:W-:Y:S01]  /*2390*/  MUFU.TANH R85, R33 ;  /* 0x0000002100557308 */ /* 0x000fe20000002400 */
[----:B------:R-:W-:Y:S02]  /*23a0*/  FMUL.FTZ R87, R47, c[0x0][0x2ec] ;  /* 0x0000bb002f577a20 */ /* 0x000fe40000410000 */
[----:B------:R-:W-:Y:S01]  /*23b0*/  FMUL.FTZ R72, R79, c[0x0][0x2ec] ;  /* 0x0000bb004f487a20 */ /* 0x000fe20000410000 */
[----:B-1----:R-:W-:Y:S01]  /*23c0*/  HMMA.16816.F32 R28, R20, R40, RZ ;  /* 0x00000028141c723c */ /* 0x002fe200000018ff */
[----:B------:R-:W-:-:S03]  /*23d0*/  FMUL.FTZ R79, R45, c[0x0][0x2ec] ;  /* 0x0000bb002d4f7a20 */ /* 0x000fc60000410000 */
[----:B------:R1:W-:Y:S04]  /*23e0*/  MUFU.TANH R112, R34 ;  /* 0x0000002200707308 */ /* 0x0003e80000002400 */
[----:B------:R-:W-:Y:S01]  /*23f0*/  HMMA.16816.F32 R20, R20, R42, RZ ;  /* 0x0000002a1414723c */ /* 0x000fe200000018ff */
[----:B------:R-:W2:Y:S03]  /*2400*/  LDSM.16.M88.4 R40, [R165+0x3000] ;  /* 0x00300000a528783b */ /* 0x000ea60000000200 */
[----:B------:R-:W2:Y:S04]  /*2410*/  MUFU.TANH R103, R103 ;  /* 0x0000006700677308 */ /* 0x000ea80000002400 */
[----:B------:R-:W-:Y:S01]  /*2420*/  HMMA.16816.F32 R48, R16, R52, R48 ;  /* 0x000000341030723c */ /* 0x000fe20000001830 */
[----:B-1----:R-:W1:Y:S03]  /*2430*/  LDSM.16.M88.4 R32, [R163+0x2800] ;  /* 0x00280000a320783b */ /* 0x002e660000000200 */
[----:B------:R-:W1:Y:S04]  /*2440*/  MUFU.TANH R111, R111 ;  /* 0x0000006f006f7308 */ /* 0x000e680000002400 */
[----:B------:R-:W-:Y:S01]  /*2450*/  HMMA.16816.F32 R80, R8, R82, R56 ;  /* 0x000000520850723c */ /* 0x000fe20000001838 */
[----:B------:R-:W3:Y:S03]  /*2460*/  LDSM.16.M88.4 R56, [R165+0x3800] ;  /* 0x00380000a538783b */ /* 0x000ee60000000200 */
[----:B------:R-:W1:Y:S04]  /*2470*/  MUFU.TANH R76, R76 ;  /* 0x0000004c004c7308 */ /* 0x000e680000002400 */
[----:B------:R-:W-:Y:S04]  /*2480*/  HMMA.16816.F32 R64, R12, R74, R64 ;  /* 0x0000004a0c40723c */ /* 0x000fe80000001840 */
[----:B------:R2:W-:Y:S04]  /*2490*/  MUFU.TANH R74, R44 ;  /* 0x0000002c004a7308 */ /* 0x0005e80000002400 */
[----:B------:R-:W-:-:S02]  /*24a0*/  FMUL.FTZ R48, R48, c[0x0][0x2ec] ;  /* 0x0000bb0030307a20 */ /* 0x000fc40000410000 */
[----:B------:R-:W-:Y:S02]  /*24b0*/  FMUL.FTZ R120, R49, c[0x0][0x2ec] ;  /* 0x0000bb0031787a20 */ /* 0x000fe40000410000 */
[----:B------:R-:W-:Y:S01]  /*24c0*/  FMUL.FTZ R123, R51, c[0x0][0x2ec] ;  /* 0x0000bb00337b7a20 */ /* 0x000fe20000410000 */
[----:B------:R1:W-:Y:S01]  /*24d0*/  MUFU.TANH R90, R48 ;  /* 0x00000030005a7308 */ /* 0x0003e20000002400 */
[----:B------:R-:W-:Y:S02]  /*24e0*/  FMUL.FTZ R50, R50, c[0x0][0x2ec] ;  /* 0x0000bb0032327a20 */ /* 0x000fe40000410000 */
[----:B------:R-:W-:Y:S01]  /*24f0*/  HMMA.16816.F32 R80, R16, R54, R80 ;  /* 0x000000361050723c */ /* 0x000fe20000001850 */
[----:B------:R-:W-:Y:S04]  /*2500*/  LDSM.16.M88.4 R52, [R163+0x3000] ;  /* 0x00300000a334783b */ /* 0x000fe80000000200 */
[----:B--2---:R-:W2:Y:S01]  /*2510*/  LDSM.16.M88.4 R44, [R100+0x2800] ;  /* 0x00280000642c783b */ /* 0x004ea20000000200 */
[----:B------:R-:W-:Y:S02]  /*2520*/  MUFU.TANH R77, R77 ;  /* 0x0000004d004d7308 */ /* 0x000fe40000002400 */
[----:B------:R-:W-:Y:S01]  /*2530*/  HMMA.16816.F32 R60, R12, R40, R60 ;  /* 0x000000280c3c723c */ /* 0x000fe2000000183c */
[----:B-1----:R-:W-:-:S05]  /*2540*/  IMAD.SHL.U32 R48, R24, 0x80, RZ ;  /* 0x0000008018307824 */ /* 0x002fca00078e00ff */
[----:B------:R-:W1:Y:S01]  /*2550*/  MUFU.TANH R78, R78 ;  /* 0x0000004e004e7308 */ /* 0x000e620000002400 */
[----:B------:R-:W-:Y:S01]  /*2560*/  LOP3.LUT R40, R27, 0xffffffe0, RZ, 0xc0, !PT ;  /* 0xffffffe01b287812 */ /* 0x000fe200078ec0ff */
[----:B------:R-:W-:Y:S01]  /*2570*/  HMMA.16816.F32 R68, R8, R32, R68 ;  /* 0x000000200844723c */ /* 0x000fe20000001844 */
[----:B------:R-:W-:-:S03]  /*2580*/  IMAD R27, R92, 0x10, R93 ;  /* 0x000000105c1b7824 */ /* 0x000fc600078e025d */
[C---:B------:R-:W-:Y:S02]  /*2590*/  IMAD.IADD R40, R25.reuse, 0x1, -R40 ;  /* 0x0000000119287824 */ /* 0x040fe400078e0a28 */
[----:B------:R-:W-:Y:S01]  /*25a0*/  IMAD.SHL.U32 R25, R25, 0x2, RZ ;  /* 0x0000000219197824 */ /* 0x000fe200078e00ff */
[----:B------:R-:W1:Y:S01]  /*25b0*/  MUFU.TANH R72, R72 ;  /* 0x0000004800487308 */ /* 0x000e620000002400 */
[----:B------:R-:W-:Y:S01]  /*25c0*/  HMMA.16816.F32 R64, R8, R34, R64 ;  /* 0x000000220840723c */ /* 0x000fe20000001840 */
[----:B------:R-:W-:Y:S01]  /*25d0*/  SHF.R.S32.HI R33, RZ, 0x1f, R40 ;  /* 0x0000001fff217819 */ /* 0x000fe20000011428 */
[----:B------:R-:W-:Y:S01]  /*25e0*/  FMUL.FTZ R82, R82, c[0x0][0x2ec] ;  /* 0x0000bb0052527a20 */ /* 0x000fe20000410000 */
[----:B------:R-:W-:Y:S01]  /*25f0*/  LOP3.LUT R51, R48, 0x6, R25, 0xf8, !PT ;  /* 0x0000000630337812 */ /* 0x000fe200078ef819 */
[----:B------:R-:W-:Y:S01]  /*2600*/  FMUL.FTZ R80, R80, c[0x0][0x2ec] ;  /* 0x0000bb0050507a20 */ /* 0x000fe20000410000 */
[----:B------:R-:W-:Y:S01]  /*2610*/  LEA.HI R174, R33, R40, RZ, 0x2 ;  /* 0x0000002821ae7211 */ /* 0x000fe200078f10ff */
[----:B------:R-:W-:Y:S01]  /*2620*/  FMUL.FTZ R83, R83, c[0x0][0x2ec] ;  /* 0x0000bb0053537a20 */ /* 0x000fe20000410000 */
[C---:B------:R-:W-:Y:S01]  /*2630*/  IADD3 R32, R51.reuse, -0x7f, RZ ;  /* 0xffffff8133207810 */ /* 0x040fe20007ffe0ff */
[----:B------:R-:W-:Y:S01]  /*2640*/  HMMA.16816.F32 R36, R12, R42, R36 ;  /* 0x0000002a0c24723c */ /* 0x000fe20000001824 */
[----:B------:R-:W-:Y:S01]  /*2650*/  SHF.R.S32.HI R174, RZ, 0x2, R174 ;  /* 0x00000002ffae7819 */ /* 0x000fe200000114ae */
[----:B------:R1:W-:Y:S01]  /*2660*/  MUFU.TANH R119, R82 ;  /* 0x0000005200777308 */ /* 0x0003e20000002400 */
[----:B------:R-:W-:-:S02]  /*2670*/  IADD3 R40, R51, -0x70, RZ ;  /* 0xffffff9033287810 */ /* 0x000fc40007ffe0ff */
[----:B------:R-:W-:-:S03]  /*2680*/  IADD3 R27, R27, 0x1, R174 ;  /* 0x000000011b1b7810 */ /* 0x000fc60007ffe0ae */
[----:B---3--:R-:W-:Y:S01]  /*2690*/  HMMA.16816.F32 R28, R12, R56, R28 ;  /* 0x000000380c1c723c */ /* 0x008fe2000000181c */
[----:B------:R-:W-:Y:S01]  /*26a0*/  IADD3 R27, R26, -c[0x0][0x214], R27 ;  /* 0x800085001a1b7a10 */ /* 0x000fe20007ffe01b */
[----:B------:R3:W-:Y:S03]  /*26b0*/  MUFU.TANH R116, R80 ;  /* 0x0000005000747308 */ /* 0x0007e60000002400 */
[----:B------:R-:W-:-:S03]  /*26c0*/  IADD3 R49, R27, c[0x0][0x2e8], RZ ;  /* 0x0000ba001b317a10 */ /* 0x000fc60007ffe0ff */
[----:B--2---:R-:W-:Y:S01]  /*26d0*/  HMMA.16816.F32 R68, R16, R44, R68 ;  /* 0x0000002c1044723c */ /* 0x004fe20000001844 */
[C---:B------:R-:W-:Y:S01]  /*26e0*/  IADD3 R27, R49.reuse, 0x8, RZ ;  /* 0x00000008311b7810 */ /* 0x040fe20007ffe0ff */
[----:B------:R-:W-:Y:S01]  /*26f0*/  MUFU.TANH R79, R79 ;  /* 0x0000004f004f7308 */ /* 0x000fe20000002400 */
[-C--:B------:R-:W-:Y:S02]  /*2700*/  IMNMX R49, R49, R26.reuse, PT ;  /* 0x0000001a31317217 */ /* 0x080fe40003800200 */
[----:B------:R-:W-:Y:S02]  /*2710*/  IMNMX R27, R27, R26, PT ;  /* 0x0000001a1b1b7217 */ /* 0x000fe40003800200 */
[----:B------:R-:W-:Y:S01]  /*2720*/  IADD3 R26, R51, -0x80, RZ ;  /* 0xffffff80331a7810 */ /* 0x000fe20007ffe0ff */
[----:B------:R-:W-:Y:S01]  /*2730*/  HMMA.16816.F32 R60, R8, R52, R60 ;  /* 0x00000034083c723c */ /* 0x000fe2000000183c */
[C---:B------:R-:W-:Y:S01]  /*2740*/  ISETP.GE.AND P0, PT, R32.reuse, R49, PT ;  /* 0x000000312000720c */ /* 0x040fe20003f06270 */
[----:B------:R-:W-:Y:S01]  /*2750*/  FMUL.FTZ R45, R81, c[0x0][0x2ec] ;  /* 0x0000bb00512d7a20 */ /* 0x000fe20000410000 */
[----:B------:R-:W-:Y:S01]  /*2760*/  ISETP.GE.AND P5, PT, R32, R27, PT ;  /* 0x0000001b2000720c */ /* 0x000fe20003fa6270 */
[----:B------:R-:W2:Y:S01]  /*2770*/  MUFU.TANH R86, R86 ;  /* 0x0000005600567308 */ /* 0x000ea20000002400 */
[----:B------:R-:W-:-:S02]  /*2780*/  ISETP.GE.AND P1, PT, R26, R49, PT ;  /* 0x000000311a00720c */ /* 0x000fc40003f26270 */
[----:B------:R-:W-:Y:S01]  /*2790*/  ISETP.GE.AND P2, PT, R26, R27, PT ;  /* 0x0000001b1a00720c */ /* 0x000fe20003f46270 */
[----:B------:R-:W-:Y:S01]  /*27a0*/  HMMA.16816.F32 R20, R12, R58, R20 ;  /* 0x0000003a0c14723c */ /* 0x000fe20000001814 */
[----:B------:R-:W-:Y:S02]  /*27b0*/  IADD3 R32, R51, -0x77, RZ ;  /* 0xffffff8933207810 */ /* 0x000fe40007ffe0ff */
[----:B------:R-:W-:Y:S01]  /*27c0*/  FSEL R0, R0, -INF , !P1 ;  /* 0xff80000000007808 */ /* 0x000fe20004800000 */
[----:B------:R-:W1:Y:S01]  /*27d0*/  MUFU.TANH R87, R87 ;  /* 0x0000005700577308 */ /* 0x000e620000002400 */
[----:B------:R-:W-:Y:S02]  /*27e0*/  FSEL R95, R95, -INF , !P2 ;  /* 0xff8000005f5f7808 */ /* 0x000fe40005000000 */
[C---:B------:R-:W-:Y:S01]  /*27f0*/  ISETP.GE.AND P1, PT, R32.reuse, R49, PT ;  /* 0x000000312000720c */ /* 0x040fe20003f26270 */
[----:B------:R-:W-:Y:S01]  /*2800*/  FMUL.FTZ R124, R69, c[0x0][0x2ec] ;  /* 0x0000bb00457c7a20 */ /* 0x000fe20000410000 */
[----:B------:R-:W-:Y:S01]  /*2810*/  ISETP.GE.AND P2, PT, R32, R27, PT ;  /* 0x0000001b2000720c */ /* 0x000fe20003f46270 */
[----:B------:R-:W-:Y:S01]  /*2820*/  FMUL.FTZ R126, R68, c[0x0][0x2ec] ;  /* 0x0000bb00447e7a20 */ /* 0x000fe20000410000 */
[----:B------:R-:W2:Y:S01]  /*2830*/  LDSM.16.M88.4 R32, [R100+0x3000] ;  /* 0x003000006420783b */ /* 0x000ea20000000200 */
[----:B------:R-:W-:Y:S01]  /*2840*/  IADD3 R26, R51, -0x78, RZ ;  /* 0xffffff88331a7810 */ /* 0x000fe20007ffe0ff */
[----:B------:R-:W-:Y:S01]  /*2850*/  FMUL.FTZ R117, R70, c[0x0][0x2ec] ;  /* 0x0000bb0046757a20 */ /* 0x000fe20000410000 */
[----:B----4-:R-:W-:Y:S01]  /*2860*/  FSEL R44, R2, -INF , !P0 ;  /* 0xff800000022c7808 */ /* 0x010fe20004000000 */
[----:B------:R-:W-:Y:S01]  /*2870*/  HMMA.16816.F32 R36, R8, R54, R36 ;  /* 0x000000360824723c */ /* 0x000fe20000001824 */
[C---:B------:R-:W-:Y:S01]  /*2880*/  ISETP.GE.AND P4, PT, R26.reuse, R49, PT ;  /* 0x000000311a00720c */ /* 0x040fe20003f86270 */
[----:B------:R4:W1:Y:S01]  /*2890*/  MUFU.TANH R115, R50 ;  /* 0x0000003200737308 */ /* 0x0008620000002400 */
[----:B------:R-:W-:Y:S01]  /*28a0*/  ISETP.GE.AND P3, PT, R26, R27, PT ;  /* 0x0000001b1a00720c */ /* 0x000fe20003f66270 */
[----:B------:R-:W-:Y:S01]  /*28b0*/  FMUL.FTZ R71, R71, c[0x0][0x2ec] ;  /* 0x0000bb0047477a20 */ /* 0x000fe20000410000 */
[----:B-----5:R-:W-:-:S02]  /*28c0*/  FSEL R94, R94, -INF , !P5 ;  /* 0xff8000005e5e7808 */ /* 0x020fc40006800000 */
[----:B------:R-:W-:Y:S01]  /*28d0*/  IADD3 R26, R51, -0x6f, RZ ;  /* 0xffffff91331a7810 */ /* 0x000fe20007ffe0ff */
[----:B------:R-:W-:Y:S01]  /*28e0*/  HMMA.16816.F32 R64, R16, R46, R64 ;  /* 0x0000002e1040723c */ /* 0x000fe20000001840 */
[C---:B------:R-:W-:Y:S01]  /*28f0*/  ISETP.GE.AND P0, PT, R40.reuse, R49, PT ;  /* 0x000000312800720c */ /* 0x040fe20003f06270 */
[----:B------:R-:W5:Y:S01]  /*2900*/  MUFU.TANH R120, R120 ;  /* 0x0000007800787308 */ /* 0x000f620000002400 */
[----:B------:R-:W-:Y:S02]  /*2910*/  ISETP.GE.AND P5, PT, R40, R27, PT ;  /* 0x0000001b2800720c */ /* 0x000fe40003fa6270 */
[----:B------:R-:W3:Y:S01]  /*2920*/  LDSM.16.M88.4 R40, [R163+0x3800] ;  /* 0x00380000a328783b */ /* 0x000ee20000000200 */
[----:B------:R-:W-:Y:S02]  /*2930*/  FSEL R96, R96, -INF , !P4 ;  /* 0xff80000060607808 */ /* 0x000fe40006000000 */
[----:B------:R-:W-:Y:S02]  /*2940*/  FSEL R99, R99, -INF , !P3 ;  /* 0xff80000063637808 */ /* 0x000fe40005800000 */
[C---:B------:R-:W-:Y:S01]  /*2950*/  ISETP.GE.AND P4, PT, R26.reuse, R49, PT ;  /* 0x000000311a00720c */ /* 0x040fe20003f86270 */
[----:B------:R-:W2:Y:S01]  /*2960*/  MUFU.TANH R123, R123 ;  /* 0x0000007b007b7308 */ /* 0x000ea20000002400 */
[----:B------:R-:W-:-:S02]  /*2970*/  ISETP.GE.AND P3, PT, R26, R27, PT ;  /* 0x0000001b1a00720c */ /* 0x000fc40003f66270 */
[----:B------:R-:W-:Y:S02]  /*2980*/  IADD3 R26, R51, -0x68, RZ ;  /* 0xffffff98331a7810 */ /* 0x000fe40007ffe0ff */
[----:B-1----:R-:W-:Y:S02]  /*2990*/  FSEL R82, R97, -INF , !P1 ;  /* 0xff80000061527808 */ /* 0x002fe40004800000 */
[----:B------:R-:W-:Y:S01]  /*29a0*/  FSEL R69, R98, -INF , !P2 ;  /* 0xff80000062457808 */ /* 0x000fe20005000000 */
[----:B------:R-:W1:Y:S01]  /*29b0*/  MUFU.TANH R126, R126 ;  /* 0x0000007e007e7308 */ /* 0x000e620000002400 */
[C---:B------:R-:W-:Y:S02]  /*29c0*/  ISETP.GE.AND P1, PT, R26.reuse, R49, PT ;  /* 0x000000311a00720c */ /* 0x040fe40003f26270 */
[----:B------:R-:W-:Y:S02]  /*29d0*/  ISETP.GE.AND P2, PT, R26, R27, PT ;  /* 0x0000001b1a00720c */ /* 0x000fe40003f46270 */
[----:B------:R-:W-:Y:S01]  /*29e0*/  IADD3 R2, R51, -0x67, RZ ;  /* 0xffffff9933027810 */ /* 0x000fe20007ffe0ff */
[----:B------:R-:W-:Y:S01]  /*29f0*/  FMUL.FTZ R67, R67, c[0x0][0x2ec] ;  /* 0x0000bb0043437a20 */ /* 0x000fe20000410000 */
[----:B------:R-:W-:Y:S01]  /*2a00*/  IADD3 R26, R51, -0x60, RZ ;  /* 0xffffffa0331a7810 */ /* 0x000fe20007ffe0ff */
[----:B------:R-:W1:Y:S01]  /*2a10*/  MUFU.TANH R117, R117 ;  /* 0x0000007500757308 */ /* 0x000e620000002400 */
[----:B------:R-:W-:Y:S01]  /*2a20*/  FSEL R68, R101, -INF , !P0 ;  /* 0xff80000065447808 */ /* 0x000fe20004000000 */
[C---:B--2---:R-:W-:Y:S01]  /*2a30*/  HMMA.16816.F32 R60, R16.reuse, R32, R60 ;  /* 0x00000020103c723c */ /* 0x044fe2000000183c */
[----:B------:R-:W-:Y:S01]  /*2a40*/  FSEL R75, R88, -INF , !P5 ;  /* 0xff800000584b7808 */ /* 0x000fe20006800000 */
[----:B------:R-:W-:Y:S01]  /*2a50*/  FMUL.FTZ R64, R64, c[0x0][0x2ec] ;  /* 0x0000bb0040407a20 */ /* 0x000fe20000410000 */
[----:B------:R-:W-:Y:S01]  /*2a60*/  FSEL R70, R102, -INF , !P4 ;  /* 0xff80000066467808 */ /* 0x000fe20006000000 */
[----:B------:R-:W-:Y:S01]  /*2a70*/  FMUL.FTZ R65, R65, c[0x0][0x2ec] ;  /* 0x0000bb0041417a20 */ /* 0x000fe20000410000 */
[----:B------:R-:W-:Y:S01]  /*2a80*/  FSEL R81, R89, -INF , !P3 ;  /* 0xff80000059517808 */ /* 0x000fe20005800000 */
[----:B------:R-:W2:Y:S01]  /*2a90*/  MUFU.TANH R45, R45 ;  /* 0x0000002d002d7308 */ /* 0x000ea20000002400 */
[C---:B------:R-:W-:Y:S01]  /*2aa0*/  ISETP.GE.AND P0, PT, R2.reuse, R49, PT ;  /* 0x000000310200720c */ /* 0x040fe20003f06270 */
[----:B------:R-:W-:Y:S01]  /*2ab0*/  HMMA.16816.F32 R36, R16, R34, R36 ;  /* 0x000000221024723c */ /* 0x000fe20000001824 */
[----:B------:R-:W-:-:S02]  /*2ac0*/  ISETP.GE.AND P5, PT, R2, R27, PT ;  /* 0x0000001b0200720c */ /* 0x000fc40003fa6270 */
[C---:B------:R-:W-:Y:S02]  /*2ad0*/  ISETP.GE.AND P4, PT, R26.reuse, R49, PT ;  /* 0x000000311a00720c */ /* 0x040fe40003f86270 */
[----:B------:R-:W-:Y:S01]  /*2ae0*/  ISETP.GE.AND P3, PT, R26, R27, PT ;  /* 0x0000001b1a00720c */ /* 0x000fe20003f66270 */
[----:B------:R-:W1:Y:S01]  /*2af0*/  MUFU.TANH R121, R83 ;  /* 0x0000005300797308 */ /* 0x000e620000002400 */
[C---:B------:R-:W-:Y:S01]  /*2b00*/  IADD3 R2, R51.reuse, -0x5f, RZ ;  /* 0xffffffa133027810 */ /* 0x040fe20007ffe0ff */
[C---:B---3--:R-:W-:Y:S01]  /*2b10*/  HMMA.16816.F32 R28, R8.reuse, R40, R28 ;  /* 0x00000028081c723c */ /* 0x048fe2000000181c */
[----:B------:R-:W-:Y:S02]  /*2b20*/  IADD3 R26, R51, -0x58, RZ ;  /* 0xffffffa8331a7810 */ /* 0x000fe40007ffe0ff */
[----:B------:R-:W-:Y:S02]  /*2b30*/  FSEL R80, R105, -INF , !P1 ;  /* 0xff80000069507808 */ /* 0x000fe40004800000 */
[----:B------:R-:W-:Y:S01]  /*2b40*/  FSEL R25, R107, -INF , !P2 ;  /* 0xff8000006b197808 */ /* 0x000fe20005000000 */
[----:B------:R-:W3:Y:S01]  /*2b50*/  MUFU.TANH R124, R124 ;  /* 0x0000007c007c7308 */ /* 0x000ee20000002400 */
[----:B------:R-:W-:Y:S01]  /*2b60*/  FSEL R32, R104, -INF , !P0 ;  /* 0xff80000068207808 */ /* 0x000fe20004000000 */
[----:B------:R-:W-:Y:S01]  /*2b70*/  HMMA.16816.F32 R20, R8, R42, R20 ;  /* 0x0000002a0814723c */ /* 0x000fe20000001814 */
[----:B------:R-:W-:Y:S01]  /*2b80*/  FSEL R73, R106, -INF , !P5 ;  /* 0xff8000006a497808 */ /* 0x000fe20006800000 */
[----:B------:R-:W-:Y:S01]  /*2b90*/  FMUL.FTZ R114, R60, c[0x0][0x2ec] ;  /* 0x0000bb003c727a20 */ /* 0x000fe20000410000 */
[----:B------:R-:W-:Y:S01]  /*2ba0*/  ISETP.GE.AND P1, PT, R2, R49, PT ;  /* 0x000000310200720c */ /* 0x000fe20003f26270 */
[----:B------:R-:W-:Y:S01]  /*2bb0*/  FMUL.FTZ R101, R62, c[0x0][0x2ec] ;  /* 0x0000bb003e657a20 */ /* 0x000fe20000410000 */
[----:B------:R-:W-:Y:S01]  /*2bc0*/  ISETP.GE.AND P2, PT, R2, R27, PT ;  /* 0x0000001b0200720c */ /* 0x000fe20003f46270 */
[----:B------:R-:W1:Y:S01]  /*2bd0*/  MUFU.TANH R113, R71 ;  /* 0x0000004700717308 */ /* 0x000e620000002400 */
[C---:B------:R-:W-:Y:S01]  /*2be0*/  ISETP.GE.AND P0, PT, R26.reuse, R49, PT ;  /* 0x000000311a00720c */ /* 0x040fe20003f06270 */
[----:B------:R-:W-:Y:S01]  /*2bf0*/  FMUL.FTZ R63, R63, c[0x0][0x2ec] ;  /* 0x0000bb003f3f7a20 */ /* 0x000fe20000410000 */
[----:B------:R-:W-:Y:S01]  /*2c00*/  ISETP.GE.AND P5, PT, R26, R27, PT ;  /* 0x0000001b1a00720c */ /* 0x000fe20003fa6270 */
[----:B------:R-:W-:Y:S01]  /*2c10*/  FMUL.FTZ R61, R61, c[0x0][0x2ec] ;  /* 0x0000bb003d3d7a20 */ /* 0x000fe20000410000 */
[----:B------:R-:W-:Y:S01]  /*2c20*/  IADD3 R14, R51, -0x50, RZ ;  /* 0xffffffb0330e7810 */ /* 0x000fe20007ffe0ff */
[----:B------:R-:W-:Y:S01]  /*2c30*/  FMUL.FTZ R37, R37, c[0x0][0x2ec] ;  /* 0x0000bb0025257a20 */ /* 0x000fe20000410000 */
[----:B------:R-:W-:Y:S01]  /*2c40*/  IADD3 R12, R51, -0x4f, RZ ;  /* 0xffffffb1330c7810 */ /* 0x000fe20007ffe0ff */
[----:B------:R-:W-:Y:S01]  /*2c50*/  MUFU.TANH R122, R64 ;  /* 0x00000040007a7308 */ /* 0x000fe20000002400 */
[----:B------:R-:W-:Y:S01]  /*2c60*/  FSEL R52, R84, -INF , !P1 ;  /* 0xff80000054347808 */ /* 0x000fe20004800000 */
[----:B------:R-:W-:Y:S01]  /*2c70*/  FMUL.FTZ R38, R38, c[0x0][0x2ec] ;  /* 0x0000bb0026267a20 */ /* 0x000fe20000410000 */
[----:B------:R-:W-:Y:S01]  /*2c80*/  FSEL R59, R103, -INF , !P2 ;  /* 0xff800000673b7808 */ /* 0x000fe20005000000 */
[----:B------:R-:W-:Y:S01]  /*2c90*/  FMUL.FTZ R36, R36, c[0x0][0x2ec] ;  /* 0x0000bb0024247a20 */ /* 0x000fe20000410000 */
[----:B------:R-:W-:Y:S01]  /*2ca0*/  FSEL R26, R109, -INF , !P0 ;  /* 0xff8000006d1a7808 */ /* 0x000fe20004000000 */
[----:B------:R-:W-:Y:S01]  /*2cb0*/  FMUL.FTZ R39, R39, c[0x0][0x2ec] ;  /* 0x0000bb0027277a20 */ /* 0x000fe20000410000 */
[----:B------:R-:W-:Y:S01]  /*2cc0*/  FSEL R55, R112, -INF , !P5 ;  /* 0xff80000070377808 */ /* 0x000fe20006800000 */
[----:B------:R1:W-:Y:S01]  /*2cd0*/  MUFU.TANH R109, R67 ;  /* 0x00000043006d7308 */ /* 0x0003e20000002400 */
[----:B------:R-:W-:-:S02]  /*2ce0*/  ISETP.GE.AND P1, PT, R14, R49, PT ;  /* 0x000000310e00720c */ /* 0x000fc40003f26270 */
[----:B------:R-:W-:Y:S02]  /*2cf0*/  ISETP.GE.AND P2, PT, R14, R27, PT ;  /* 0x0000001b0e00720c */ /* 0x000fe40003f46270 */
[C---:B------:R-:W-:Y:S02]  /*2d00*/  ISETP.GE.AND P0, PT, R12.reuse, R49, PT ;  /* 0x000000310c00720c */ /* 0x040fe40003f06270 */
[----:B------:R-:W-:Y:S01]  /*2d10*/  ISETP.GE.AND P5, PT, R12, R27, PT ;  /* 0x0000001b0c00720c */ /* 0x000fe20003fa6270 */
[----:B------:R-:W-:Y:S01]  /*2d20*/  MUFU.TANH R118, R65 ;  /* 0x0000004100767308 */ /* 0x000fe20000002400 */
[----:B------:R-:W2:Y:S01]  /*2d30*/  LDSM.16.M88.4 R12, [R100+0x3800] ;  /* 0x00380000640c783b */ /* 0x000ea20000000200 */
[----:B------:R-:W-:Y:S01]  /*2d40*/  IADD3 R2, R51, -0x57, RZ ;  /* 0xffffffa933027810 */ /* 0x000fe20007ffe0ff */
[----:B------:R-:W-:-:S04]  /*2d50*/  DEPBAR.LE SB0, 0x0 ;  /* 0x000080000000791a */ /* 0x000fc80000000000 */
[----:B------:R-:W-:Y:S01]  /*2d60*/  FSEL R128, R108, -INF , !P4 ;  /* 0xff8000006c807808 */ /* 0x000fe20006000000 */
[----:B------:R-:W-:Y:S01]  /*2d70*/  MUFU.TANH R101, R101 ;  /* 0x0000006500657308 */ /* 0x000fe20000002400 */
[----:B------:R-:W-:Y:S02]  /*2d80*/  FSEL R53, R110, -INF , !P3 ;  /* 0xff8000006e357808 */ /* 0x000fe40005800000 */
[C---:B------:R-:W-:Y:S02]  /*2d90*/  ISETP.GE.AND P4, PT, R2.reuse, R49, PT ;  /* 0x000000310200720c */ /* 0x040fe40003f86270 */
[----:B------:R-:W-:Y:S01]  /*2da0*/  ISETP.GE.AND P3, PT, R2, R27, PT ;  /* 0x0000001b0200720c */ /* 0x000fe20003f66270 */
[----:B------:R-:W-:Y:S01]  /*2db0*/  FMUL.FTZ R2, R66, c[0x0][0x2ec] ;  /* 0x0000bb0042027a20 */ /* 0x000fe20000410000 */
[C---:B------:R-:W-:Y:S01]  /*2dc0*/  IADD3 R46, R51.reuse, -0x48, RZ ;  /* 0xffffffb8332e7810 */ /* 0x040fe20007ffe0ff */
[----:B------:R-:W-:Y:S01]  /*2dd0*/  MUFU.TANH R65, R63 ;  /* 0x0000003f00417308 */ /* 0x000fe20000002400 */
[----:B------:R-:W-:-:S02]  /*2de0*/  IADD3 R34, R51, -0x47, RZ ;  /* 0xffffffb933227810 */ /* 0x000fc40007ffe0ff */
[----:B------:R-:W-:Y:S02]  /*2df0*/  IADD3 R40, R51, -0x40, RZ ;  /* 0xffffffc033287810 */ /* 0x000fe40007ffe0ff */
[----:B----4-:R-:W-:Y:S02]  /*2e00*/  FSEL R50, R85, -INF , !P4 ;  /* 0xff80000055327808 */ /* 0x010fe40006000000 */
[----:B------:R-:W-:Y:S01]  /*2e10*/  FSEL R57, R111, -INF , !P3 ;  /* 0xff8000006f397808 */ /* 0x000fe20005800000 */
[----:B------:R-:W4:Y:S01]  /*2e20*/  MUFU.TANH R2, R2 ;  /* 0x0000000200027308 */ /* 0x000f220000002400 */
[----:B------:R-:W-:Y:S02]  /*2e30*/  FSEL R60, R76, -INF , !P1 ;  /* 0xff8000004c3c7808 */ /* 0x000fe40004800000 */
[----:B------:R-:W-:Y:S02]  /*2e40*/  FSEL R107, R78, -INF , !P2 ;  /* 0xff8000004e6b7808 */ /* 0x000fe40005000000 */
[----:B------:R-:W-:-:S02]  /*2e50*/  FSEL R66, R77, -INF , !P0 ;  /* 0xff8000004d427808 */ /* 0x000fc40004000000 */
[----:B-1----:R-:W-:Y:S01]  /*2e60*/  FSEL R67, R72, -INF , !P5 ;  /* 0xff80000048437808 */ /* 0x002fe20006800000 */
[----:B------:R-:W-:Y:S01]  /*2e70*/  MUFU.TANH R112, R61 ;  /* 0x0000003d00707308 */ /* 0x000fe20000002400 */
[C---:B------:R-:W-:Y:S02]  /*2e80*/  ISETP.GE.AND P4, PT, R46.reuse, R49, PT ;  /* 0x000000312e00720c */ /* 0x040fe40003f86270 */
[----:B------:R-:W-:Y:S02]  /*2e90*/  ISETP.GE.AND P3, PT, R46, R27, PT ;  /* 0x0000001b2e00720c */ /* 0x000fe40003f66270 */
[C---:B------:R-:W-:Y:S02]  /*2ea0*/  ISETP.GE.AND P1, PT, R34.reuse, R49, PT ;  /* 0x000000312200720c */ /* 0x040fe40003f26270 */
[----:B------:R-:W-:Y:S01]  /*2eb0*/  ISETP.GE.AND P2, PT, R34, R27, PT ;  /* 0x0000001b2200720c */ /* 0x000fe20003f46270 */
[----:B------:R-:W-:Y:S01]  /*2ec0*/  MUFU.TANH R114, R114 ;  /* 0x0000007200727308 */ /* 0x000fe20000002400 */
[----:B--2---:R-:W-:Y:S01]  /*2ed0*/  HMMA.16816.F32 R28, R16, R12, R28 ;  /* 0x0000000c101c723c */ /* 0x004fe2000000181c */
[----:B------:R-:W-:-:S02]  /*2ee0*/  ISETP.GE.AND P0, PT, R40, R49, PT ;  /* 0x000000312800720c */ /* 0x000fc40003f06270 */
[----:B------:R-:W-:Y:S02]  /*2ef0*/  ISETP.GE.AND P5, PT, R40, R27, PT ;  /* 0x0000001b2800720c */ /* 0x000fe40003fa6270 */
[C---:B------:R-:W-:Y:S02]  /*2f00*/  IADD3 R34, R51.reuse, -0x3f, RZ ;  /* 0xffffffc133227810 */ /* 0x040fe40007ffe0ff */
[C---:B------:R-:W-:Y:S01]  /*2f10*/  IADD3 R10, R51.reuse, -0x38, RZ ;  /* 0xffffffc8330a7810 */ /* 0x040fe20007ffe0ff */
[----:B------:R-:W-:Y:S01]  /*2f20*/  HMMA.16816.F32 R20, R16, R14, R20 ;  /* 0x0000000e1014723c */ /* 0x000fe20000001814 */
[----:B------:R-:W-:Y:S01]  /*2f30*/  IADD3 R8, R51, -0x37, RZ ;  /* 0xffffffc933087810 */ /* 0x000fe20007ffe0ff */
[----:B------:R-:W-:Y:S01]  /*2f40*/  MUFU.TANH R104, R37 ;  /* 0x0000002500687308 */ /* 0x000fe20000002400 */
[----:B------:R-:W-:Y:S02]  /*2f50*/  FSEL R62, R74, -INF , !P4 ;  /* 0xff8000004a3e7808 */ /* 0x000fe40006000000 */
[----:B------:R-:W-:-:S02]  /*2f60*/  FSEL R103, R86, -INF , !P3 ;  /* 0xff80000056677808 */ /* 0x000fc40005800000 */
[----:B------:R-:W-:Y:S02]  /*2f70*/  FSEL R64, R79, -INF , !P1 ;  /* 0xff8000004f407808 */ /* 0x000fe40004800000 */
[----:B------:R-:W-:Y:S01]  /*2f80*/  FSEL R105, R87, -INF , !P2 ;  /* 0xff80000057697808 */ /* 0x000fe20005000000 */
[----:B------:R-:W-:Y:S01]  /*2f90*/  MUFU.TANH R63, R38 ;  /* 0x00000026003f7308 */ /* 0x000fe20000002400 */
[----:B------:R-:W-:Y:S02]  /*2fa0*/  FSEL R108, R90, -INF , !P0 ;  /* 0xff8000005a6c7808 */ /* 0x000fe40004000000 */
[----:B------:R-:W-:Y:S02]  /*2fb0*/  FSEL R115, R115, -INF , !P5 ;  /* 0xff80000073737808 */ /* 0x000fe40006800000 */
[----:B------:R-:W-:Y:S01]  /*2fc0*/  ISETP.GE.AND P4, PT, R34, R49, PT ;  /* 0x000000312200720c */ /* 0x000fe20003f86270 */
[----:B------:R-:W-:Y:S01]  /*2fd0*/  FMUL.FTZ R28, R28, c[0x0][0x2ec] ;  /* 0x0000bb001c1c7a20 */ /* 0x000fe20000410000 */
[----:B------:R-:W-:Y:S01]  /*2fe0*/  ISETP.GE.AND P3, PT, R34, R27, PT ;  /* 0x0000001b2200720c */ /* 0x000fe20003f66270 */
[----:B------:R-:W-:Y:S01]  /*2ff0*/  FMUL.FTZ R29, R29, c[0x0][0x2ec] ;  /* 0x0000bb001d1d7a20 */ /* 0x000fe20000410000 */
[C---:B------:R-:W-:Y:S01]  /*3000*/  ISETP.GE.AND P1, PT, R10.reuse, R49, PT ;  /* 0x000000310a00720c */ /* 0x040fe20003f26270 */
[----:B------:R-:W1:Y:S01]  /*3010*/  MUFU.TANH R58, R28 ;  /* 0x0000001c003a7308 */ /* 0x000e620000002400 */
[----:B------:R-:W-:Y:S01]  /*3020*/  ISETP.GE.AND P2, PT, R10, R27, PT ;  /* 0x0000001b0a00720c */ /* 0x000fe20003f46270 */
[----:B------:R-:W-:Y:S01]  /*3030*/  FMUL.FTZ R30, R30, c[0x0][0x2ec] ;  /* 0x0000bb001e1e7a20 */ /* 0x000fe20000410000 */
[C---:B------:R-:W-:Y:S01]  /*3040*/  ISETP.GE.AND P0, PT, R8.reuse, R49, PT ;  /* 0x000000310800720c */ /* 0x040fe20003f06270 */
[----:B------:R-:W-:Y:S01]  /*3050*/  FMUL.FTZ R31, R31, c[0x0][0x2ec] ;  /* 0x0000bb001f1f7a20 */ /* 0x000fe20000410000 */
[----:B------:R-:W-:Y:S01]  /*3060*/  ISETP.GE.AND P5, PT, R8, R27, PT ;  /* 0x0000001b0800720c */ /* 0x000fe20003fa6270 */
[----:B------:R-:W-:Y:S01]  /*3070*/  FMUL.FTZ R20, R20, c[0x0][0x2ec] ;  /* 0x0000bb0014147a20 */ /* 0x000fe20000410000 */
[C---:B------:R-:W-:Y:S01]  /*3080*/  IADD3 R10, R51.reuse, -0x30, RZ ;  /* 0xffffffd0330a7810 */ /* 0x040fe20007ffe0ff */
[----:B------:R-:W2:Y:S01]  /*3090*/  MUFU.TANH R56, R29 ;  /* 0x0000001d00387308 */ /* 0x000ea20000002400 */
[----:B------:R-:W-:Y:S01]  /*30a0*/  IADD3 R8, R51, -0x2f, RZ ;  /* 0xffffffd133087810 */ /* 0x000fe20007ffe0ff */
[----:B------:R-:W-:Y:S01]  /*30b0*/  FMUL.FTZ R21, R21, c[0x0][0x2ec] ;  /* 0x0000bb0015157a20 */ /* 0x000fe20000410000 */
[----:B-----5:R-:W-:Y:S01]  /*30c0*/  FSEL R120, R120, -INF , !P4 ;  /* 0xff80000078787808 */ /* 0x020fe20006000000 */
[----:B------:R-:W-:Y:S01]  /*30d0*/  FMUL.FTZ R22, R22, c[0x0][0x2ec] ;  /* 0x0000bb0016167a20 */ /* 0x000fe20000410000 */
[----:B------:R-:W-:-:S02]  /*30e0*/  FSEL R123, R123, -INF , !P3 ;  /* 0xff8000007b7b7808 */ /* 0x000fc40005800000 */
[----:B------:R-:W-:Y:S01]  /*30f0*/  FSEL R116, R116, -INF , !P1 ;  /* 0xff80000074747808 */ /* 0x000fe20004800000 */
[----:B------:R-:W5:Y:S01]  /*3100*/  MUFU.TANH R106, R36 ;  /* 0x00000024006a7308 */ /* 0x000f620000002400 */
[----:B------:R-:W-:Y:S02]  /*3110*/  FSEL R119, R119, -INF , !P2 ;  /* 0xff80000077777808 */ /* 0x000fe40005000000 */
[C---:B------:R-:W-:Y:S02]  /*3120*/  ISETP.GE.AND P4, PT, R10.reuse, R49, PT ;  /* 0x000000310a00720c */ /* 0x040fe40003f86270 */
[----:B------:R-:W-:Y:S02]  /*3130*/  ISETP.GE.AND P3, PT, R10, R27, PT ;  /* 0x0000001b0a00720c */ /* 0x000fe40003f66270 */
[C---:B------:R-:W-:Y:S01]  /*3140*/  ISETP.GE.AND P1, PT, R8.reuse, R49, PT ;  /* 0x000000310800720c */ /* 0x040fe20003f26270 */
[----:B------:R-:W1:Y:S01]  /*3150*/  MUFU.TANH R61, R39 ;  /* 0x00000027003d7308 */ /* 0x000e620000002400 */
[----:B------:R-:W-:-:S02]  /*3160*/  ISETP.GE.AND P2, PT, R8, R27, PT ;  /* 0x0000001b0800720c */ /* 0x000fc40003f46270 */
[----:B------:R-:W-:Y:S02]  /*3170*/  IADD3 R8, R51, -0x27, RZ ;  /* 0xffffffd933087810 */ /* 0x000fe40007ffe0ff */
[----:B------:R-:W-:Y:S02]  /*3180*/  FSEL R126, R126, -INF , !P4 ;  /* 0xff8000007e7e7808 */ /* 0x000fe40006000000 */
[----:B------:R-:W-:Y:S01]  /*3190*/  FSEL R117, R117, -INF , !P3 ;  /* 0xff80000075757808 */ /* 0x000fe20005800000 */
[----:B------:R-:W1:Y:S01]  /*31a0*/  MUFU.TANH R41, R30 ;  /* 0x0000001e00297308 */ /* 0x000e620000002400 */
[C---:B------:R-:W-:Y:S02]  /*31b0*/  ISETP.GE.AND P4, PT, R8.reuse, R49, PT ;  /* 0x000000310800720c */ /* 0x040fe40003f86270 */
[----:B------:R-:W-:Y:S02]  /*31c0*/  ISETP.GE.AND P3, PT, R8, R27, PT ;  /* 0x0000001b0800720c */ /* 0x000fe40003f66270 */
[----:B------:R-:W-:-:S02]  /*31d0*/  IADD3 R10, R51, -0x28, RZ ;  /* 0xffffffd8330a7810 */ /* 0x000fc40007ffe0ff */
[----:B------:R-:W-:Y:S01]  /*31e0*/  IADD3 R8, R51, -0x20, RZ ;  /* 0xffffffe033087810 */ /* 0x000fe20007ffe0ff */
[----:B------:R-:W1:Y:S01]  /*31f0*/  MUFU.TANH R37, R31 ;  /* 0x0000001f00257308 */ /* 0x000e620000002400 */
[----:B------:R-:W-:Y:S02]  /*3200*/  FSEL R110, R45, -INF , !P0 ;  /* 0xff8000002d6e7808 */ /* 0x000fe40004000000 */
[----:B------:R-:W-:Y:S02]  /*3210*/  FSEL R121, R121, -INF , !P5 ;  /* 0xff80000079797808 */ /* 0x000fe40006800000 */
[----:B---3--:R-:W-:Y:S02]  /*3220*/  FSEL R124, R124, -INF , !P1 ;  /* 0xff8000007c7c7808 */ /* 0x008fe40004800000 */
[----:B------:R-:W-:Y:S01]  /*3230*/  FSEL R113, R113, -INF , !P2 ;  /* 0xff80000071717808 */ /* 0x000fe20005000000 */
[----:B------:R-:W3:Y:S01]  /*3240*/  MUFU.TANH R54, R20 ;  /* 0x0000001400367308 */ /* 0x000ee20000002400 */
[----:B------:R-:W-:-:S02]  /*3250*/  ISETP.GE.AND P0, PT, R10, R49, PT ;  /* 0x000000310a00720c */ /* 0x000fc40003f06270 */
[----:B------:R-:W-:Y:S02]  /*3260*/  ISETP.GE.AND P5, PT, R10, R27, PT ;  /* 0x0000001b0a00720c */ /* 0x000fe40003fa6270 */
[C---:B------:R-:W-:Y:S02]  /*3270*/  ISETP.GE.AND P1, PT, R8.reuse, R49, PT ;  /* 0x000000310800720c */ /* 0x040fe40003f26270 */
[----:B------:R-:W-:Y:S01]  /*3280*/  ISETP.GE.AND P2, PT, R8, R27, PT ;  /* 0x0000001b0800720c */ /* 0x000fe20003f46270 */
[----:B------:R-:W1:Y:S01]  /*3290*/  MUFU.TANH R46, R21 ;  /* 0x00000015002e7308 */ /* 0x000e620000002400 */
[C---:B------:R-:W-:Y:S02]  /*32a0*/  IADD3 R10, R51.reuse, -0x1f, RZ ;  /* 0xffffffe1330a7810 */ /* 0x040fe40007ffe0ff */
[C---:B------:R-:W-:Y:S02]  /*32b0*/  IADD3 R8, R51.reuse, -0x18, RZ ;  /* 0xffffffe833087810 */ /* 0x040fe40007ffe0ff */
[----:B------:R-:W-:-:S02]  /*32c0*/  IADD3 R12, R51, -0x10, RZ ;  /* 0xfffffff0330c7810 */ /* 0x000fc40007ffe0ff */
[----:B----4-:R-:W-:Y:S01]  /*32d0*/  FSEL R111, R2, -INF , !P5 ;  /* 0xff800000026f7808 */ /* 0x010fe20006800000 */
[----:B------:R-:W4:Y:S01]  /*32e0*/  MUFU.TANH R33, R22 ;  /* 0x0000001600217308 */ /* 0x000f220000002400 */
[----:B------:R-:W-:Y:S02]  /*32f0*/  FSEL R118, R118, -INF , !P4 ;  /* 0xff80000076767808 */ /* 0x000fe40006000000 */
[----:B------:R-:W-:Y:S02]  /*3300*/  FSEL R109, R109, -INF , !P3 ;  /* 0xff8000006d6d7808 */ /* 0x000fe40005800000 */
[----:B------:R-:W-:Y:S02]  /*3310*/  FSEL R101, R101, -INF , !P2 ;  /* 0xff80000065657808 */ /* 0x000fe40005000000 */
[----:B------:R-:W-:Y:S02]  /*3320*/  ISETP.GE.AND P5, PT, R10, R27, PT ;  /* 0x0000001b0a00720c */ /* 0x000fe40003fa6270 */
[----:B------:R-:W-:-:S02]  /*3330*/  ISETP.GE.AND P4, PT, R8, R49, PT ;  /* 0x000000310800720c */ /* 0x000fc40003f86270 */
[----:B------:R-:W-:Y:S02]  /*3340*/  ISETP.GE.AND P3, PT, R8, R27, PT ;  /* 0x0000001b0800720c */ /* 0x000fe40003f66270 */
[-C--:B------:R-:W-:Y:S02]  /*3350*/  ISETP.GE.AND P2, PT, R12, R49.reuse, PT ;  /* 0x000000310c00720c */ /* 0x080fe40003f46270 */
[C---:B------:R-:W-:Y:S02]  /*3360*/  IADD3 R8, R51.reuse, -0x8, RZ ;  /* 0xfffffff833087810 */ /* 0x040fe40007ffe0ff */
[----:B------:R-:W-:Y:S02]  /*3370*/  FSEL R122, R122, -INF , !P0 ;  /* 0xff8000007a7a7808 */ /* 0x000fe40004000000 */
[----:B------:R-:W-:Y:S02]  /*3380*/  ISETP.GE.AND P0, PT, R10, R49, PT ;  /* 0x000000310a00720c */ /* 0x000fe40003f06270 */
[----:B------:R-:W-:-:S02]  /*3390*/  IADD3 R10, R51, -0xf, RZ ;  /* 0xfffffff1330a7810 */ /* 0x000fc40007ffe0ff */
[----:B------:R-:W-:Y:S02]  /*33a0*/  FSEL R65, R65, -INF , !P5 ;  /* 0xff80000041417808 */ /* 0x000fe40006800000 */
[----:B-1----:R-:W-:Y:S02]  /*33b0*/  FSEL R58, R58, -INF , !P2 ;  /* 0xff8000003a3a7808 */ /* 0x002fe40005000000 */
[C---:B------:R-:W-:Y:S02]  /*33c0*/  ISETP.GE.AND P5, PT, R8.reuse, R49, PT ;  /* 0x000000310800720c */ /* 0x040fe40003fa6270 */
[----:B------:R-:W-:Y:S01]  /*33d0*/  ISETP.GE.AND P2, PT, R8, R27, PT ;  /* 0x0000001b0800720c */ /* 0x000fe20003f46270 */
[----:B------:R-:W-:Y:S01]  /*33e0*/  FMUL.FTZ R8, R23, c[0x0][0x2ec] ;  /* 0x0000bb0017087a20 */ /* 0x000fe20000410000 */
[----:B------:R-:W-:Y:S02]  /*33f0*/  FSEL R112, R112, -INF , !P0 ;  /* 0xff80000070707808 */ /* 0x000fe40004000000 */
[----:B------:R-:W-:-:S02]  /*3400*/  ISETP.GE.AND P0, PT, R10, R49, PT ;  /* 0x000000310a00720c */ /* 0x000fc40003f06270 */
[----:B------:R-:W-:Y:S01]  /*3410*/  IADD3 R14, R51, -0x17, RZ ;  /* 0xffffffe9330e7810 */ /* 0x000fe20007ffe0ff */
[----:B------:R-:W1:Y:S01]  /*3420*/  MUFU.TANH R8, R8 ;  /* 0x0000000800087308 */ /* 0x000e620000002400 */
[----:B--2---:R-:W-:Y:S02]  /*3430*/  FSEL R56, R56, -INF , !P0 ;  /* 0xff80000038387808 */ /* 0x004fe40004000000 */
[----:B------:R-:W-:Y:S02]  /*3440*/  FSEL R114, R114, -INF , !P1 ;  /* 0xff80000072727808 */ /* 0x000fe40004800000 */
[----:B------:R-:W-:Y:S01]  /*3450*/  ISETP.GE.AND P0, PT, R24, 0x2, PT ;  /* 0x000000021800780c */ /* 0x000fe20003f06270 */
[----:B------:R-:W-:Y:S01]  /*3460*/  BAR.SYNC.DEFER_BLOCKING 0x0 ;  /* 0x0000000000007b1d */ /* 0x000fe20000010000 */
[----:B------:R-:W-:Y:S02]  /*3470*/  ISETP.GE.AND P1, PT, R14, R49, PT ;  /* 0x000000310e00720c */ /* 0x000fe40003f26270 */
[----:B------:R-:W-:-:S02]  /*3480*/  FSEL R63, R63, -INF , !P3 ;  /* 0xff8000003f3f7808 */ /* 0x000fc40005800000 */
[----:B------:R-:W-:Y:S02]  /*3490*/  FSEL R104, R104, -INF , !P1 ;  /* 0xff80000068687808 */ /* 0x000fe40004800000 */
[-C--:B------:R-:W-:Y:S02]  /*34a0*/  ISETP.GE.AND P3, PT, R14, R27.reuse, PT ;  /* 0x0000001b0e00720c */ /* 0x080fe40003f66270 */
[----:B------:R-:W-:Y:S02]  /*34b0*/  ISETP.GE.AND P1, PT, R12, R27, PT ;  /* 0x0000001b0c00720c */ /* 0x000fe40003f26270 */
[----:B------:R-:W-:Y:S02]  /*34c0*/  IADD3 R2, R51, -0x7, RZ ;  /* 0xfffffff933027810 */ /* 0x000fe40007ffe0ff */
[----:B-----5:R-:W-:Y:S02]  /*34d0*/  FSEL R106, R106, -INF , !P4 ;  /* 0xff8000006a6a7808 */ /* 0x020fe40006000000 */
[----:B------:R-:W-:-:S02]  /*34e0*/  FSEL R61, R61, -INF , !P3 ;  /* 0xff8000003d3d7808 */ /* 0x000fc40005800000 */
[----:B------:R-:W-:Y:S02]  /*34f0*/  FSEL R41, R41, -INF , !P1 ;  /* 0xff80000029297808 */ /* 0x000fe40004800000 */
[----:B------:R-:W-:Y:S02]  /*3500*/  ISETP.GE.AND P4, PT, R2, R49, PT ;  /* 0x000000310200720c */ /* 0x000fe40003f86270 */
[-C--:B------:R-:W-:Y:S02]  /*3510*/  ISETP.GE.AND P3, PT, R10, R27.reuse, PT ;  /* 0x0000001b0a00720c */ /* 0x080fe40003f66270 */
[----:B------:R-:W-:Y:S02]  /*3520*/  ISETP.GE.AND P1, PT, R2, R27, PT ;  /* 0x0000001b0200720c */ /* 0x000fe40003f26270 */
[----:B------:R-:W-:Y:S02]  /*3530*/  IADD3 R102, R163, 0x3800, RZ ;  /* 0x00003800a3667810 */ /* 0x000fe40007ffe0ff */
[----:B------:R-:W-:-:S02]  /*3540*/  FSEL R37, R37, -INF , !P3 ;  /* 0xff80000025257808 */ /* 0x000fc40005800000 */
[----:B---3--:R-:W-:Y:S02]  /*3550*/  FSEL R54, R54, -INF , !P5 ;  /* 0xff80000036367808 */ /* 0x008fe40006800000 */
[----:B------:R-:W-:Y:S02]  /*3560*/  FSEL R46, R46, -INF , !P4 ;  /* 0xff8000002e2e7808 */ /* 0x000fe40006000000 */
[----:B----4-:R-:W-:Y:S02]  /*3570*/  FSEL R33, R33, -INF , !P2 ;  /* 0xff80000021217808 */ /* 0x010fe40005000000 */
[----:B-1----:R-:W-:Y:S01]  /*3580*/  FSEL R27, R8, -INF , !P1 ;  /* 0xff800000081b7808 */ /* 0x002fe20004800000 */
[----:B------:R-:W-:Y:S05]  /*3590*/  @!P0 BRA `(.L_x_6123) ;  /* 0x000005b000008947 */ /* 0x000fea0003800000 */
[----:B------:R-:W-:Y:S05]  /*35a0*/  @P6 BRA `(.L_x_6124) ;  /* 0x000003a000006947 */ /* 0x000fea0003800000 */
[----:B------:R-:W1:Y:S01]  /*35b0*/  I2F.RP R6, R5 ;  /* 0x0000000500067306 */ /* 0x000e620000209400 */
[C---:B------:R-:W-:Y:S02]  /*35c0*/  IADD3 R2, R48.reuse, -0x80, RZ ;  /* 0xffffff8030027810 */ /* 0x040fe40007ffe0ff */
[----:B------:R-:W-:-:S02]  /*35d0*/  IADD3 R48, R48, -0x100, RZ ;  /* 0xffffff0030307810 */ /* 0x000fc40007ffe0ff */
[----:B------:R-:W-:Y:S02]  /*35e0*/  IABS R9, R2 ;  /* 0x0000000200097213 */ /* 0x000fe40000000000 */
[----:B------:R-:W-:Y:S02]  /*35f0*/  IABS R7, R48 ;  /* 0x0000003000077213 */ /* 0x000fe40000000000 */
[----:B------:R-:W-:Y:S02]  /*3600*/  LOP3.LUT R2, R2, c[0x0][0x2d0], RZ, 0x3c, !PT ;  /* 0x0000b40002027a12 */ /* 0x000fe400078e3cff */
[----:B------:R-:W-:Y:S02]  /*3610*/  LOP3.LUT R48, R48, c[0x0][0x2d0], RZ, 0x3c, !PT ;  /* 0x0000b40030307a12 */ /* 0x000fe400078e3cff */
        /* <DEDUP_REMOVED lines=43> */
[----:B--2---:R-:W-:-:S05]  /*38d0*/  IMAD.IADD R6, R6, 0x1, -R5 ;  /* 0x0000000106067824 */ /* 0x004fca00078e0a05 */
[----:B------:R-:W-:-:S05]  /*38e0*/  SHF.R.S32.HI R5, RZ, 0x1f, R6 ;  /* 0x0000001fff057819 */ /* 0x000fca0000011406 */
[----:B------:R-:W-:-:S04]  /*38f0*/  IMAD R5, R5, c[0x0][0x180], RZ ;  /* 0x0000600005057a24 */ /* 0x000fc800078e02ff */
[C---:B------:R-:W-:Y:S02]  /*3900*/  IMAD R5, R6.reuse, c[0x0][0x184], R5 ;  /* 0x0000610006057a24 */ /* 0x040fe400078e0205 */
[----:B------:R-:W-:-:S05]  /*3910*/  IMAD.WIDE.U32 R6, R6, c[0x0][0x180], R8 ;  /* 0x0000600006067a25 */ /* 0x000fca00078e0008 */
[----:B------:R-:W-:Y:S01]  /*3920*/  IADD3 R2, R7, R5, RZ ;  /* 0x0000000507027210 */ /* 0x000fe20007ffe0ff */
[----:B------:R-:W-:Y:S01]  /*3930*/  IMAD.MOV.U32 R5, RZ, RZ, R6 ;  /* 0x000000ffff057224 */ /* 0x000fe200078e0006 */
[----:B------:R-:W-:Y:S05]  /*3940*/  BRA `(.L_x_6125) ;  /* 0x0000004000007947 */ /* 0x000fea0003800000 */
.L_x_6124:
[----:B------:R-:W-:-:S04]  /*3950*/  ULEA UR4, -UR4, URZ, 0x7 ;  /* 0x0000003f04047291 */ /* 0x000fc8000f8e393f */
[----:B------:R-:W-:Y:S02]  /*3960*/  USHF.R.S32.HI UR6, URZ, 0x1f, UR4 ;  /* 0x0000001f3f067899 */ /* 0x000fe40008011404 */
[----:B------:R-:W-:-:S04]  /*3970*/  MOV R5, UR4 ;  /* 0x0000000400057c02 */ /* 0x000fc80008000f00 */
[----:B------:R-:W-:Y:S02]  /*3980*/  MOV R2, UR6 ;  /* 0x0000000600027c02 */ /* 0x000fe40008000f00 */
.L_x_6125:
        /* <DEDUP_REMOVED lines=28> */
.L_x_6123:
        /* <DEDUP_REMOVED lines=60> */
[----:B-1----:R-:W-:Y:S02]  /*3f10*/  FMNMX.FTZ R8, R46, R5, !PT ;  /* 0x000000052e087209 */ /* 0x002fe40007810000 */
        /* <DEDUP_REMOVED lines=37> */
[--C-:B------:R-:W-:Y:S01]  /*4170*/  FFMA.FTZ R45, R99, c[0x0][0x23c], -R28.reuse ;  /* 0x00008f00632d7a23 */ /* 0x100fe2000001081c */
[----:B------:R-:W2:Y:S01]  /*4180*/  LDSM.16.MT88.4 R92, [R161+0x6000] ;  /* 0x00600000a15c783b */ /* 0x000ea20000004200 */
[----:B------:R-:W-:Y:S01]  /*4190*/  FFMA.FTZ R38, R69, c[0x0][0x23c], -R28 ;  /* 0x00008f0045267a23 */ /* 0x000fe2000001081c */
[----:B------:R-:W-:Y:S01]  /*41a0*/  MUFU.EX2 R43, R43 ;  /* 0x0000002b002b7308 */ /* 0x000fe20000000800 */
[----:B------:R-:W-:-:S02]  /*41b0*/  FFMA.FTZ R36, R80, c[0x0][0x23c], -R51 ;  /* 0x00008f0050247a23 */ /* 0x000fc40000010833 */
[--C-:B------:R-:W-:Y:S02]  /*41c0*/  FFMA.FTZ R39, R75, c[0x0][0x23c], -R28.reuse ;  /* 0x00008f004b277a23 */ /* 0x100fe4000001081c */
[--C-:B------:R-:W-:Y:S02]  /*41d0*/  FFMA.FTZ R34, R81, c[0x0][0x23c], -R28.reuse ;  /* 0x00008f0051227a23 */ /* 0x100fe4000001081c */
[--C-:B------:R-:W-:Y:S01]  /*41e0*/  FFMA.FTZ R32, R25, c[0x0][0x23c], -R28.reuse ;  /* 0x00008f0019207a23 */ /* 0x100fe2000001081c */
[----:B------:R-:W3:Y:S01]  /*41f0*/  MUFU.EX2 R42, R42 ;  /* 0x0000002a002a7308 */ /* 0x000ee20000000800 */
[----:B-1----:R-:W-:Y:S01]  /*4200*/  F2FP.PACK_AB R68, R48, R49 ;  /* 0x000000313044723e */ /* 0x002fe200000000ff */
[----:B------:R-:W-:Y:S02]  /*4210*/  FFMA.FTZ R29, R73, c[0x0][0x23c], -R28 ;  /* 0x00008f00491d7a23 */ /* 0x000fe4000001081c */
[--C-:B------:R-:W-:Y:S02]  /*4220*/  FFMA.FTZ R3, R50, c[0x0][0x23c], -R51.reuse ;  /* 0x00008f0032037a23 */ /* 0x100fe40000010833 */
[----:B------:R-:W-:-:S02]  /*4230*/  FFMA.FTZ R25, R52, c[0x0][0x23c], -R51 ;  /* 0x00008f0034197a23 */ /* 0x000fc40000010833 */
        /* <DEDUP_REMOVED lines=25> */
[----:B---3--:R-:W-:Y:S01]  /*43d0*/  F2FP.PACK_AB R71, R38, R45 ;  /* 0x0000002d2647723e */ /* 0x008fe200000000ff */
        /* <DEDUP_REMOVED lines=21> */
[--C-:B------:R-:W-:Y:S01]  /*4530*/  FFMA.FTZ R112, R112, c[0x0][0x23c], -R51.reuse ;  /* 0x00008f0070707a23 */ /* 0x100fe20000010833 */
[----:B------:R-:W-:Y:S01]  /*4540*/  HMMA.16816.F32 R80, R68, R76, RZ ;  /* 0x0000004c4450723c */ /* 0x000fe200000018ff */
[----:B------:R-:W-:Y:S01]  /*4550*/  FFMA.FTZ R106, R106, c[0x0][0x23c], -R51 ;  /* 0x00008f006a6a7a23 */ /* 0x000fe20000010833 */
[----:B------:R-:W2:Y:S01]  /*4560*/  MUFU.EX2 R34, R34 ;  /* 0x0000002200227308 */ /* 0x000ea20000000800 */
[----:B------:R-:W-:-:S02]  /*4570*/  FFMA.FTZ R101, R101, c[0x0][0x23c], -R28 ;  /* 0x00008f0065657a23 */ /* 0x000fc4000001081c */
[--C-:B------:R-:W-:Y:S02]  /*4580*/  FFMA.FTZ R104, R65, c[0x0][0x23c], -R28.reuse ;  /* 0x00008f0041687a23 */ /* 0x100fe4000001081c */
[--C-:B------:R-:W-:Y:S01]  /*4590*/  FFMA.FTZ R63, R63, c[0x0][0x23c], -R28.reuse ;  /* 0x00008f003f3f7a23 */ /* 0x100fe2000001081c */
[C---:B------:R-:W-:Y:S01]  /*45a0*/  HMMA.16816.F32 R92, R68.reuse, R94, RZ ;  /* 0x0000005e445c723c */ /* 0x040fe200000018ff */
[----:B------:R-:W-:Y:S01]  /*45b0*/  FFMA.FTZ R114, R61, c[0x0][0x23c], -R28 ;  /* 0x00008f003d727a23 */ /* 0x000fe2000001081c */
[----:B------:R-:W-:Y:S01]  /*45c0*/  MUFU.EX2 R32, R32 ;  /* 0x0000002000207308 */ /* 0x000fe20000000800 */
[----:B------:R-:W-:Y:S02]  /*45d0*/  FADD.FTZ R48, R49, R48 ;  /* 0x0000003031307221 */ /* 0x000fe40000010000 */
[----:B------:R-:W-:Y:S02]  /*45e0*/  FADD.FTZ R44, R47, R44 ;  /* 0x0000002c2f2c7221 */ /* 0x000fe40000010000 */
[----:B------:R-:W-:Y:S01]  /*45f0*/  FFMA.FTZ R185, R46, c[0x0][0x23c], -R51 ;  /* 0x00008f002eb97a23 */ /* 0x000fe20000010833 */
[----:B------:R-:W-:Y:S01]  /*4600*/  HMMA.16816.F32 R76, R68, R78, RZ ;  /* 0x0000004e444c723c */ /* 0x000fe200000018ff */
[----:B------:R-:W-:Y:S01]  /*4610*/  FADD.FTZ R45, R45, R44 ;  /* 0x0000002c2d2d7221 */ /* 0x000fe20000010000 */
[----:B------:R-:W3:Y:S01]  /*4620*/  MUFU.EX2 R29, R29 ;  /* 0x0000001d001d7308 */ /* 0x000ee20000000800 */
[----:B------:R-:W-:-:S02]  /*4630*/  FFMA.FTZ R27, R27, c[0x0][0x23c], -R28 ;  /* 0x00008f001b1b7a23 */ /* 0x000fc4000001081c */
[----:B------:R-:W-:-:S03]  /*4640*/  FFMA.FTZ R33, R33, c[0x0][0x23c], -R28 ;  /* 0x00008f0021217a23 */ /* 0x000fc6000001081c */
[C---:B------:R-:W-:Y:S02]  /*4650*/  HMMA.16816.F32 R72, R68.reuse, R4, RZ ;  /* 0x000000044448723c */ /* 0x040fe400000018ff */
[----:B------:R-:W-:Y:S05]  /*4660*/  MUFU.EX2 R30, R30 ;  /* 0x0000001e001e7308 */ /* 0x000fea0000000800 */
[----:B-1----:R-:W-:Y:S01]  /*4670*/  F2FP.PACK_AB R4, R35, R40 ;  /* 0x000000282304723e */ /* 0x002fe200000000ff */
[----:B------:R-:W-:Y:S01]  /*4680*/  HMMA.16816.F32 R68, R68, R6, RZ ;  /* 0x000000064444723c */ /* 0x000fe200000018ff */
[----:B--2---:R-:W-:Y:S01]  /*4690*/  F2FP.PACK_AB R5, R34, R39 ;  /* 0x000000272205723e */ /* 0x004fe200000000ff */
[----:B------:R-:W1:Y:S05]  /*46a0*/  MUFU.EX2 R25, R25 ;  /* 0x0000001900197308 */ /* 0x000e6a0000000800 */
[----:B------:R-:W-:-:S02]  /*46b0*/  F2FP.PACK_AB R6, R31, R36 ;  /* 0x000000241f06723e */ /* 0x000fc400000000ff */
[----:B---3--:R-:W-:Y:S01]  /*46c0*/  F2FP.PACK_AB R7, R29, R32 ;  /* 0x000000201d07723e */ /* 0x008fe200000000ff */
[----:B------:R-:W-:Y:S06]  /*46d0*/  MUFU.EX2 R26, R26 ;  /* 0x0000001a001a7308 */ /* 0x000fec0000000800 */
[C---:B------:R-:W-:Y:S02]  /*46e0*/  HMMA.16816.F32 R88, R4.reuse, R12, R88 ;  /* 0x0000000c0458723c */ /* 0x040fe40000001858 */
        /* <DEDUP_REMOVED lines=14> */
[C---:B------:R-:W-:Y:S02]  /*47d0*/  HMMA.16816.F32 R80, R4.reuse, R16, R80 ;  /* 0x000000100450723c */ /* 0x040fe40000001850 */
[----:B------:R-:W2:Y:S06]  /*47e0*/  MUFU.EX2 R57, R57 ;  /* 0x0000003900397308 */ /* 0x000eac0000000800 */
[----:B------:R-:W-:Y:S01]  /*47f0*/  HMMA.16816.F32 R76, R4, R18, R76 ;  /* 0x00000012044c723c */ /* 0x000fe2000000184c */
[----:B------:R-:W4:Y:S01]  /*4800*/  LDSM.16.MT88.4 R16, [R158+0x7000] ;  /* 0x007000009e10783b */ /* 0x000f220000004200 */
[----:B------:R-:W-:Y:S05]  /*4810*/  MUFU.EX2 R62, R62 ;  /* 0x0000003e003e7308 */ /* 0x000fea0000000800 */
[----:B-1----:R-:W-:-:S02]  /*4820*/  F2FP.PACK_AB R4, R25, R30 ;  /* 0x0000001e1904723e */ /* 0x002fc400000000ff */
[----:B---3--:R-:W-:Y:S01]  /*4830*/  F2FP.PACK_AB R5, R53, R50 ;  /* 0x000000323505723e */ /* 0x008fe200000000ff */
[----:B------:R-:W-:Y:S01]  /*4840*/  MUFU.EX2 R59, R59 ;  /* 0x0000003b003b7308 */ /* 0x000fe20000000800 */
[----:B------:R-:W-:Y:S02]  /*4850*/  F2FP.PACK_AB R6, R3, R26 ;  /* 0x0000001a0306723e */ /* 0x000fe400000000ff */
[----:B-----5:R-:W-:-:S05]  /*4860*/  F2FP.PACK_AB R7, R52, R55 ;  /* 0x000000373407723e */ /* 0x020fca00000000ff */
[----:B------:R-:W-:Y:S02]  /*4870*/  MUFU.EX2 R64, R64 ;  /* 0x0000004000407308 */ /* 0x000fe40000000800 */
[C---:B--2---:R-:W-:Y:S06]  /*4880*/  HMMA.16816.F32 R88, R4.reuse, R12, R88 ;  /* 0x0000000c0458723c */ /* 0x044fec0000001858 */
        /* <DEDUP_REMOVED lines=19> */
[----:B------:R-:W-:-:S02]  /*49c0*/  F2FP.PACK_AB R4, R57, R60 ;  /* 0x0000003c3904723e */ /* 0x000fc400000000ff */
[----:B-1----:R-:W-:Y:S02]  /*49d0*/  F2FP.PACK_AB R5, R67, R64 ;  /* 0x000000404305723e */ /* 0x002fe400000000ff */
[----:B------:R-:W-:Y:S02]  /*49e0*/  F2FP.PACK_AB R6, R59, R62 ;  /* 0x0000003e3b06723e */ /* 0x000fe400000000ff */
[----:B---3--:R-:W-:Y:S01]  /*49f0*/  F2FP.PACK_AB R7, R66, R103 ;  /* 0x000000674207723e */ /* 0x008fe200000000ff */
[----:B------:R-:W1:Y:S06]  /*4a00*/  MUFU.EX2 R116, R116 ;  /* 0x0000007400747308 */ /* 0x000e6c0000000800 */
[C---:B--2---:R-:W-:Y:S02]  /*4a10*/  HMMA.16816.F32 R88, R4.reuse, R12, R88 ;  /* 0x0000000c0458723c */ /* 0x044fe40000001858 */
        /* <DEDUP_REMOVED lines=51> */
[----:B------:R-:W-:Y:S06]  /*4d50*/  MUFU.EX2 R27, R27 ;  /* 0x0000001b001b7308 */ /* 0x000fec0000000800 */
[C---:B------:R-:W-:Y:S01]  /*4d60*/  HMMA.16816.F32 R92, R4.reuse, R14, R92 ;  /* 0x0000000e045c723c */ /* 0x040fe2000000185c */
[----:B------:R-:W1:Y:S07]  /*4d70*/  LDSM.16.MT88.4 R12, [R161+0x9000] ;  /* 0x00900000a10c783b */ /* 0x000e6e0000004200 */
        /* <DEDUP_REMOVED lines=15> */
[----:B---3--:R-:W-:-:S02]  /*4e70*/  F2FP.PACK_AB R4, R112, R109 ;  /* 0x0000006d7004723e */ /* 0x008fc400000000ff */
[----:B------:R-:W-:Y:S02]  /*4e80*/  F2FP.PACK_AB R5, R104, R101 ;  /* 0x000000656805723e */ /* 0x000fe400000000ff */
[----:B------:R-:W-:Y:S02]  /*4e90*/  F2FP.PACK_AB R6, R113, R106 ;  /* 0x0000006a7106723e */ /* 0x000fe400000000ff */
[----:B------:R-:W-:Y:S01]  /*4ea0*/  F2FP.PACK_AB R7, R114, R63 ;  /* 0x0000003f7207723e */ /* 0x000fe200000000ff */
[----:B------:R-:W-:Y:S06]  /*4eb0*/  MUFU.EX2 R23, R23 ;  /* 0x0000001700177308 */ /* 0x000fec0000000800 */
[C---:B-1----:R-:W-:Y:S08]  /*4ec0*/  HMMA.16816.F32 R96, R4.reuse, R12, R96 ;  /* 0x0000000c0460723c */ /* 0x042ff00000001860 */
[C---:B------:R-:W-:Y:S01]  /*4ed0*/  HMMA.16816.F32 R92, R4.reuse, R14, R92 ;  /* 0x0000000e045c723c */ /* 0x040fe2000000185c */
[----:B------:R-:W1:Y:S07]  /*4ee0*/  LDSM.16.MT88.4 R12, [R158+0x9000] ;  /* 0x009000009e0c783b */ /* 0x000e6e0000004200 */
[C---:B--2---:R-:W-:Y:S07]  /*4ef0*/  HMMA.16816.F32 R88, R4.reuse, R8, R88 ;  /* 0x000000080458723c */ /* 0x044fee0000001858 */
[----:B------:R-:W-:Y:S01]  /*4f00*/  FADD.FTZ R9, R43, R48 ;  /* 0x000000302b097221 */ /* 0x000fe20000010000 */
[----:B-----5:R-:W-:Y:S01]  /*4f10*/  HMMA.16816.F32 R80, R4, R16, R80 ;  /* 0x000000100450723c */ /* 0x020fe20000001850 */
        /* <DEDUP_REMOVED lines=10> */
[----:B------:R-:W-:Y:S01]  /*4fc0*/  MUFU.EX2 R32, R33 ;  /* 0x0000002100207308 */ /* 0x000fe20000000800 */
[----:B------:R-:W-:Y:S01]  /*4fd0*/  FADD.FTZ R29, R29, R16 ;  /* 0x000000101d1d7221 */ /* 0x000fe20000010000 */
[----:B------:R-:W-:Y:S01]  /*4fe0*/  HMMA.16816.F32 R76, R4, R18, R76 ;  /* 0x00000012044c723c */ /* 0x000fe2000000184c */
[----:B------:R-:W-:Y:S01]  /*4ff0*/  FADD.FTZ R31, R31, R36 ;  /* 0x000000241f1f7221 */ /* 0x000fe20000010000 */
[----:B------:R-:W3:Y:S01]  /*5000*/  LDSM.16.MT88.4 R16, [R160+0x9800] ;  /* 0x00980000a010783b */ /* 0x000ee20000004200 */
[----:B------:R-:W-:Y:S02]  /*5010*/  FFMA.FTZ R38, R37, c[0x0][0x23c], -R28 ;  /* 0x00008f0025267a23 */ /* 0x000fe4000001081c */
[----:B------:R-:W-:-:S03]  /*5020*/  FADD.FTZ R30, R30, R31 ;  /* 0x0000001f1e1e7221 */ /* 0x000fc60000010000 */
[C---:B-1----:R-:W-:Y:S01]  /*5030*/  HMMA.16816.F32 R72, R4.reuse, R12, R72 ;  /* 0x0000000c0448723c */ /* 0x042fe20000001848 */
[----:B------:R-:W-:Y:S01]  /*5040*/  FADD.FTZ R25, R25, R30 ;  /* 0x0000001e19197221 */ /* 0x000fe20000010000 */
[----:B------:R-:W1:Y:S03]  /*5050*/  MUFU.EX2 R38, R38 ;  /* 0x0000002600267308 */ /* 0x000e660000000800 */
[----:B------:R-:W-:Y:S02]  /*5060*/  FADD.FTZ R26, R26, R25 ;  /* 0x000000191a1a7221 */ /* 0x000fe40000010000 */
[----:B------:R-:W-:Y:S01]  /*5070*/  FADD.FTZ R12, R50, R29 ;  /* 0x0000001d320c7221 */ /* 0x000fe20000010000 */
[----:B------:R-:W-:Y:S01]  /*5080*/  HMMA.16816.F32 R68, R4, R14, R68 ;  /* 0x0000000e0444723c */ /* 0x000fe20000001844 */
[----:B------:R-:W-:Y:S02]  /*5090*/  FADD.FTZ R3, R3, R26 ;  /* 0x0000001a03037221 */ /* 0x000fe40000010000 */
[----:B------:R-:W-:-:S02]  /*50a0*/  FADD.FTZ R12, R53, R12 ;  /* 0x0000000c350c7221 */ /* 0x000fc40000010000 */
[----:B------:R-:W-:Y:S02]  /*50b0*/  FADD.FTZ R60, R60, R3 ;  /* 0x000000033c3c7221 */ /* 0x000fe40000010000 */
[----:B------:R-:W-:Y:S01]  /*50c0*/  FADD.FTZ R55, R55, R12 ;  /* 0x0000000c37377221 */ /* 0x000fe20000010000 */
[----:B----4-:R-:W-:Y:S01]  /*50d0*/  F2FP.PACK_AB R4, R21, R20 ;  /* 0x000000141504723e */ /* 0x010fe200000000ff */
[----:B------:R-:W-:Y:S01]  /*50e0*/  FADD.FTZ R57, R57, R60 ;  /* 0x0000003c39397221 */ /* 0x000fe20000010000 */
[----:B-1----:R-:W-:Y:S01]  /*50f0*/  F2FP.PACK_AB R5, R38, R23 ;  /* 0x000000172605723e */ /* 0x002fe200000000ff */
[----:B------:R-:W-:Y:S01]  /*5100*/  FADD.FTZ R55, R52, R55 ;  /* 0x0000003734377221 */ /* 0x000fe20000010000 */
[----:B------:R-:W-:Y:S01]  /*5110*/  F2FP.PACK_AB R6, R185, R22 ;  /* 0x00000016b906723e */ /* 0x000fe200000000ff */
[----:B------:R-:W-:Y:S01]  /*5120*/  FADD.FTZ R62, R62, R57 ;  /* 0x000000393e3e7221 */ /* 0x000fe20000010000 */
[----:B------:R-:W-:Y:S01]  /*5130*/  F2FP.PACK_AB R7, R27, R32 ;  /* 0x000000201b07723e */ /* 0x000fe200000000ff */
[----:B------:R-:W-:Y:S01]  /*5140*/  FADD.FTZ R64, R64, R55 ;  /* 0x0000003740407221 */ /* 0x000fe20000010000 */
[----:B------:R-:W1:Y:S01]  /*5150*/  LDSM.16.MT88.4 R12, [R159+0x9800] ;  /* 0x009800009f0c783b */ /* 0x000e620000004200 */
[----:B------:R-:W-:-:S02]  /*5160*/  FADD.FTZ R59, R59, R62 ;  /* 0x0000003e3b3b7221 */ /* 0x000fc40000010000 */
[----:B------:R-:W-:Y:S02]  /*5170*/  FADD.FTZ R64, R67, R64 ;  /* 0x0000004043407221 */ /* 0x000fe40000010000 */
[----:B------:R-:W-:Y:S01]  /*5180*/  FADD.FTZ R108, R108, R59 ;  /* 0x0000003b6c6c7221 */ /* 0x000fe20000010000 */
[C---:B--2---:R-:W-:Y:S01]  /*5190*/  HMMA.16816.F32 R96, R4.reuse, R8, R96 ;  /* 0x000000080460723c */ /* 0x044fe20000001860 */
[----:B------:R-:W-:Y:S02]  /*51a0*/  FADD.FTZ R103, R103, R64 ;  /* 0x0000004067677221 */ /* 0x000fe40000010000 */
        /* <DEDUP_REMOVED lines=49> */
.L_x_6130:
        /* <DEDUP_REMOVED lines=64> */
.L_x_6127:
[C---:B------:R-:W-:Y:S04]  /*58c0*/  LEA R170, P0, R6.reuse, R170, 0x1 ;  /* 0x000000aa06aa7211 */ /* 0x040fe800078008ff */
[----:B------:R-:W-:Y:S02]  /*58d0*/  LEA.HI.X R169, R6, R169, R3, 0x1, P0 ;  /* 0x000000a906a97211 */ /* 0x000fe400000f0c03 */
[----:B------:R-:W-:Y:S02]  /*58e0*/  IADD3 R192, P0, R170, UR12, RZ ;  /* 0x0000000caac07c10 */ /* 0x000fe4000ff1e0ff */
[----:B------:R-:W-:Y:S02]  /*58f0*/  MOV R171, R169 ;  /* 0x000000a900ab7202 */ /* 0x000fe40000000f00 */
[----:B------:R-:W-:Y:S02]  /*5900*/  IADD3.X R193, R169, UR7, RZ, P0, !PT ;  /* 0x00000007a9c17c10 */ /* 0x000fe400087fe4ff */
[----:B------:R-:W-:Y:S01]  /*5910*/  IADD3 R190, P0, R192, UR12, RZ ;  /* 0x0000000cc0be7c10 */ /* 0x000fe2000ff1e0ff */
[----:B------:R-:W-:Y:S01]  /*5920*/  @!PT LDS RZ, [RZ] ;  /* 0x00000000fffff984 */ /* 0x000fe20000000800 */
[----:B------:R-:W-:Y:S01]  /*5930*/  @!PT LDS RZ, [RZ] ;  /* 0x00000000fffff984 */ /* 0x000fe20000000800 */
[----:B------:R-:W-:Y:S01]  /*5940*/  @!PT LDS RZ, [RZ] ;  /* 0x00000000fffff984 */ /* 0x000fe20000000800 */
        /* <DEDUP_REMOVED lines=16> */
[----:B------:R-:W-:Y:S05]  /*5a50*/  ISETP.GE.AND P0, PT, R183, 0x1, PT ;  /* 0x00000001b700780c */ /* 0x000fea0003f06270 */
[----:B------:R1:W-:Y:S08]  /*5a60*/  LDGSTS.E.BYPASS.LTC128B.128 [R175+0x8800], [R2.64] ;  /* 0x0880000002af7fae */ /* 0x0003f0000b901d4a */
[----:B------:R1:W-:Y:S08]  /*5a70*/  LDGSTS.E.BYPASS.LTC128B.128 [R175+0x9000], [R194.64] ;  /* 0x09000000c2af7fae */ /* 0x0003f0000b901d4a */
[----:B------:R1:W-:Y:S08]  /*5a80*/  LDGSTS.E.BYPASS.LTC128B.128 [R175+0x9800], [R196.64] ;  /* 0x09800000c4af7fae */ /* 0x0003f0000b901d4a */
[----:B------:R-:W-:Y:S08]  /*5a90*/  LDSM.16.M88.4 R104, [R168] ;  /* 0x00000000a868783b */ /* 0x000ff00000000200 */
[----:B------:R-:W1:Y:S08]  /*5aa0*/  LDSM.16.M88.4 R108, [R167] ;  /* 0x00000000a76c783b */ /* 0x000e700000000200 */
[----:B------:R-:W1:Y:S08]  /*5ab0*/  LDSM.16.M88.4 R112, [R167+0x800] ;  /* 0x00080000a770783b */ /* 0x000e700000000200 */
[----:B------:R-:W0:Y:S08]  /*5ac0*/  LDGDEPBAR ;  /* 0x00000000000079af */ /* 0x000e300000000000 */
[----:B------:R-:W1:Y:S08]  /*5ad0*/  LDSM.16.M88.4 R116, [R167+0x1000] ;  /* 0x00100000a774783b */ /* 0x000e700000000200 */
[----:B------:R-:W1:Y:S08]  /*5ae0*/  LDSM.16.M88.4 R120, [R167+0x1800] ;  /* 0x00180000a778783b */ /* 0x000e700000000200 */
[----:B------:R-:W1:Y:S08]  /*5af0*/  LDSM.16.M88.4 R124, [R167+0x2000] ;  /* 0x00200000a77c783b */ /* 0x000e700000000200 */
[----:B------:R-:W1:Y:S08]  /*5b00*/  LDSM.16.M88.4 R128, [R167+0x2800] ;  /* 0x00280000a780783b */ /* 0x000e700000000200 */
[----:B------:R-:W2:Y:S08]  /*5b10*/  LDSM.16.M88.4 R132, [R167+0x3000] ;  /* 0x00300000a784783b */ /* 0x000eb00000000200 */
[----:B------:R-:W2:Y:S08]  /*5b20*/  LDSM.16.M88.4 R136, [R167+0x3800] ;  /* 0x00380000a788783b */ /* 0x000eb00000000200 */
[----:B------:R-:W-:Y:S08]  /*5b30*/  LDSM.16.M88.4 R140, [R166] ;  /* 0x00000000a68c783b */ /* 0x000ff00000000200 */
[----:B------:R-:W2:Y:S08]  /*5b40*/  LDSM.16.M88.4 R144, [R165] ;  /* 0x00000000a590783b */ /* 0x000eb00000000200 */
[----:B------:R-:W2:Y:S01]  /*5b50*/  LDSM.16.M88.4 R148, [R165+0x800] ;  /* 0x00080000a594783b */ /* 0x000ea20000000200 */
[C---:B-1----:R-:W-:Y:S08]  /*5b60*/  HMMA.16816.F32 R4, R104.reuse, R108, RZ ;  /* 0x0000006c6804723c */ /* 0x042ff000000018ff */
        /* <DEDUP_REMOVED lines=17> */
[C---:B--2---:R-:W-:Y:S08]  /*5c80*/  HMMA.16816.F32 R52, R104.reuse, R132, RZ ;  /* 0x000000846834723c */ /* 0x044ff000000018ff */
        /* <DEDUP_REMOVED lines=34> */
[----:B------:R-:W2:Y:S07]  /*5eb0*/  LDSM.16.M88.4 R116, [R102] ;  /* 0x000000006674783b */ /* 0x000eae0000000200 */
[C---:B---3--:R-:W-:Y:S08]  /*5ec0*/  HMMA.16816.F32 R28, R104.reuse, R120, R28 ;  /* 0x00000078681c723c */ /* 0x048ff0000000181c */
[C---:B------:R-:W-:Y:S01]  /*5ed0*/  HMMA.16816.F32 R32, R104.reuse, R122, R32 ;  /* 0x0000007a6820723c */ /* 0x040fe20000001820 */
[----:B------:R-:W3:Y:S07]  /*5ee0*/  LDSM.16.M88.4 R120, [R162] ;  /* 0x00000000a278783b */ /* 0x000eee0000000200 */
[C---:B------:R-:W-:Y:S08]  /*5ef0*/  HMMA.16816.F32 R36, R104.reuse, R124, R36 ;  /* 0x0000007c6824723c */ /* 0x040ff00000001824 */
[C---:B------:R-:W-:Y:S08]  /*5f00*/  HMMA.16816.F32 R40, R104.reuse, R126, R40 ;  /* 0x0000007e6828723c */ /* 0x040ff00000001828 */
[C---:B-1----:R-:W-:Y:S08]  /*5f10*/  HMMA.16816.F32 R44, R104.reuse, R108, R44 ;  /* 0x0000006c682c723c */ /* 0x042ff0000000182c */
[C---:B------:R-:W-:Y:S01]  /*5f20*/  HMMA.16816.F32 R48, R104.reuse, R110, R48 ;  /* 0x0000006e6830723c */ /* 0x040fe20000001830 */
[----:B------:R-:W-:Y:S07]  /*5f30*/  LDSM.16.M88.4 R108, [R100+0x1000] ;  /* 0x00100000646c783b */ /* 0x000fee0000000200 */
[C---:B--2---:R-:W-:Y:S08]  /*5f40*/  HMMA.16816.F32 R52, R104.reuse, R112, R52 ;  /* 0x000000706834723c */ /* 0x044ff00000001834 */
[C---:B------:R-:W-:Y:S08]  /*5f50*/  HMMA.16816.F32 R56, R104.reuse, R114, R56 ;  /* 0x000000726838723c */ /* 0x040ff00000001838 */
[C---:B------:R-:W-:Y:S08]  /*5f60*/  HMMA.16816.F32 R60, R104.reuse, R116, R60 ;  /* 0x00000074683c723c */ /* 0x040ff0000000183c */
[----:B------:R-:W-:Y:S01]  /*5f70*/  HMMA.16816.F32 R64, R104, R118, R64 ;  /* 0x000000766840723c */ /* 0x000fe20000001840 */
[----:B------:R-:W1:Y:S07]  /*5f80*/  LDSM.16.M88.4 R104, [R100+0x800] ;  /* 0x000800006468783b */ /* 0x000e6e0000000200 */
[C---:B---3--:R-:W-:Y:S08]  /*5f90*/  HMMA.16816.F32 R4, R120.reuse, R128, R4 ;  /* 0x000000807804723c */ /* 0x048ff00000001804 */
[C---:B------:R-:W-:Y:S11]  /*5fa0*/  HMMA.16816.F32 R8, R120.reuse, R130, R8 ;  /* 0x000000827808723c */ /* 0x040ff60000001808 */
[----:B------:R-:W-:Y:S05]  /*5fb0*/  @!UPT UIADD3 URZ, URZ, URZ, URZ ;  /* 0x0000003f3f3ff290 */ /* 0x000fea000fffe03f */
[----:B------:R-:W-:Y:S02]  /*5fc0*/  FMUL.FTZ R243, R4, c[0x0][0x2ec] ;  /* 0x0000bb0004f37a20 */ /* 0x000fe40000410000 */
[----:B------:R-:W-:Y:S02]  /*5fd0*/  FMUL.FTZ R241, R5, c[0x0][0x2ec] ;  /* 0x0000bb0005f17a20 */ /* 0x000fe40000410000 */
[----:B------:R-:W-:Y:S02]  /*5fe0*/  FMUL.FTZ R242, R6, c[0x0][0x2ec] ;  /* 0x0000bb0006f27a20 */ /* 0x000fe40000410000 */
[----:B------:R-:W2:Y:S01]  /*5ff0*/  MUFU.TANH R243, R243 ;  /* 0x000000f300f37308 */ /* 0x000ea20000002400 */
[----:B------:R-:W-:Y:S01]  /*6000*/  FMUL.FTZ R240, R7, c[0x0][0x2ec] ;  /* 0x0000bb0007f07a20 */ /* 0x000fe20000410000 */
[C---:B-1----:R-:W-:Y:S03]  /*6010*/  HMMA.16816.F32 R12, R120.reuse, R104, R12 ;  /* 0x00000068780c723c */ /* 0x042fe6000000180c */
[----:B------:R-:W-:Y:S02]  /*6020*/  FMUL.FTZ R239, R8, c[0x0][0x2ec] ;  /* 0x0000bb0008ef7a20 */ /* 0x000fe40000410000 */
[----:B------:R-:W-:Y:S03]  /*6030*/  FMUL.FTZ R245, R9, c[0x0][0x2ec] ;  /* 0x0000bb0009f57a20 */ /* 0x000fe60000410000 */
[----:B------:R-:W1:Y:S01]  /*6040*/  MUFU.TANH R241, R241 ;  /* 0x000000f100f17308 */ /* 0x000e620000002400 */
[C---:B------:R-:W-:Y:S01]  /*6050*/  HMMA.16816.F32 R16, R120.reuse, R106, R16 ;  /* 0x0000006a7810723c */ /* 0x040fe20000001810 */
[----:B------:R-:W3:Y:S02]  /*6060*/  LDSM.16.M88.4 R104, [R100+0x1800] ;  /* 0x001800006468783b */ /* 0x000ee40000000200 */
[----:B------:R-:W-:Y:S02]  /*6070*/  FMUL.FTZ R246, R10, c[0x0][0x2ec] ;  /* 0x0000bb000af67a20 */ /* 0x000fe40000410000 */
[----:B------:R-:W-:Y:S03]  /*6080*/  FMUL.FTZ R244, R11, c[0x0][0x2ec] ;  /* 0x0000bb000bf47a20 */ /* 0x000fe60000410000 */
[C---:B------:R-:W-:Y:S01]  /*6090*/  HMMA.16816.F32 R20, R120.reuse, R108, R20 ;  /* 0x0000006c7814723c */ /* 0x040fe20000001814 */
[----:B------:R-:W1:Y:S07]  /*60a0*/  MUFU.TANH R242, R242 ;  /* 0x000000f200f27308 */ /* 0x000e6e0000002400 */
[C---:B------:R-:W-:Y:S01]  /*60b0*/  HMMA.16816.F32 R24, R120.reuse, R110, R24 ;  /* 0x0000006e7818723c */ /* 0x040fe20000001818 */
[----:B------:R-:W1:Y:S02]  /*60c0*/  LDSM.16.M88.4 R108, [R100+0x2000] ;  /* 0x00200000646c783b */ /* 0x000e640000000200 */
[----:B------:R-:W1:Y:S01]  /*60d0*/  MUFU.TANH R240, R240 ;  /* 0x000000f000f07308 */ /* 0x000e620000002400 */
[----:B------:R-:W-:Y:S02]  /*60e0*/  FMUL.FTZ R237, R12, c[0x0][0x2ec] ;  /* 0x0000bb000ced7a20 */ /* 0x000fe40000410000 */
[----:B------:R-:W-:Y:S02]  /*60f0*/  FMUL.FTZ R235, R13, c[0x0][0x2ec] ;  /* 0x0000bb000deb7a20 */ /* 0x000fe40000410000 */
[----:B------:R-:W-:Y:S04]  /*6100*/  FMUL.FTZ R238, R14, c[0x0][0x2ec] ;  /* 0x0000bb000eee7a20 */ /* 0x000fe80000410000 */
[----:B------:R-:W-:Y:S01]  /*6110*/  FMUL.FTZ R236, R15, c[0x0][0x2ec] ;  /* 0x0000bb000fec7a20 */ /* 0x000fe20000410000 */
        /* <DEDUP_REMOVED lines=8> */
[C---:B---3--:R-:W-:Y:S03]  /*61a0*/  HMMA.16816.F32 R28, R120.reuse, R104, R28 ;  /* 0x00000068781c723c */ /* 0x048fe6000000181c */
[----:B------:R-:W-:Y:S02]  /*61b0*/  FMUL.FTZ R230, R22, c[0x0][0x2ec] ;  /* 0x0000bb0016e67a20 */ /* 0x000fe40000410000 */
[----:B------:R-:W-:Y:S02]  /*61c0*/  FMUL.FTZ R228, R23, c[0x0][0x2ec] ;  /* 0x0000bb0017e47a20 */ /* 0x000fe40000410000 */
[----:B------:R-:W-:Y:S01]  /*61d0*/  FMUL.FTZ R223, R24, c[0x0][0x2ec] ;  /* 0x0000bb0018df7a20 */ /* 0x000fe20000410000 */
[----:B------:R-:W3:Y:S01]  /*61e0*/  MUFU.TANH R246, R246 ;  /* 0x000000f600f67308 */ /* 0x000ee20000002400 */
[C---:B------:R-:W-:Y:S01]  /*61f0*/  HMMA.16816.F32 R32, R120.reuse, R106, R32 ;  /* 0x0000006a7820723c */ /* 0x040fe20000001820 */
[----:B------:R-:W2:Y:S02]  /*6200*/  LDSM.16.M88.4 R104, [R100+0x2800] ;  /* 0x002800006468783b */ /* 0x000ea40000000200 */
[----:B------:R-:W-:Y:S02]  /*6210*/  FMUL.FTZ R225, R25, c[0x0][0x2ec] ;  /* 0x0000bb0019e17a20 */ /* 0x000fe40000410000 */
[----:B------:R-:W-:Y:S02]  /*6220*/  FMUL.FTZ R226, R26, c[0x0][0x2ec] ;  /* 0x0000bb001ae27a20 */ /* 0x000fe40000410000 */
[----:B------:R-:W-:Y:S01]  /*6230*/  FMUL.FTZ R224, R27, c[0x0][0x2ec] ;  /* 0x0000bb001be07a20 */ /* 0x000fe20000410000 */
[C---:B-1----:R-:W-:Y:S01]  /*6240*/  HMMA.16816.F32 R36, R120.reuse, R108, R36 ;  /* 0x0000006c7824723c */ /* 0x042fe20000001824 */
[----:B------:R-:W1:Y:S06]  /*6250*/  MUFU.TANH R244, R244 ;  /* 0x000000f400f47308 */ /* 0x000e6c0000002400 */
[----:B------:R-:W-:Y:S01]  /*6260*/  FMUL.FTZ R221, R28, c[0x0][0x2ec] ;  /* 0x0000bb001cdd7a20 */ /* 0x000fe20000410000 */
        /* <DEDUP_REMOVED lines=13> */
[----:B------:R-:W3:Y:S01]  /*6340*/  MUFU.TANH R238, R238 ;  /* 0x000000ee00ee7308 */ /* 0x000ee20000002400 */
[----:B------:R-:W-:Y:S01]  /*6350*/  FMUL.FTZ R214, R38, c[0x0][0x2ec] ;  /* 0x0000bb0026d67a20 */ /* 0x000fe20000410000 */
[C---:B--2---:R-:W-:Y:S03]  /*6360*/  HMMA.16816.F32 R44, R120.reuse, R104, R44 ;  /* 0x00000068782c723c */ /* 0x044fe6000000182c */
[----:B------:R-:W-:Y:S02]  /*6370*/  FMUL.FTZ R212, R39, c[0x0][0x2ec] ;  /* 0x0000bb0027d47a20 */ /* 0x000fe40000410000 */
[----:B------:R-:W-:Y:S02]  /*6380*/  FMUL.FTZ R209, R40, c[0x0][0x2ec] ;  /* 0x0000bb0028d17a20 */ /* 0x000fe40000410000 */
[----:B------:R-:W-:Y:S01]  /*6390*/  FMUL.FTZ R207, R41, c[0x0][0x2ec] ;  /* 0x0000bb0029cf7a20 */ /* 0x000fe20000410000 */
[----:B------:R-:W2:Y:S01]  /*63a0*/  MUFU.TANH R236, R236 ;  /* 0x000000ec00ec7308 */ /* 0x000ea20000002400 */
[C---:B------:R-:W-:Y:S01]  /*63b0*/  HMMA.16816.F32 R48, R120.reuse, R106, R48 ;  /* 0x0000006a7830723c */ /* 0x040fe20000001830 */
[----:B------:R-:W2:Y:S01]  /*63c0*/  LDSM.16.M88.4 R104, [R100+0x3800] ;  /* 0x003800006468783b */ /* 0x000ea20000000200 */
[----:B------:R-:W-:Y:S04]  /*63d0*/  DEPBAR.LE SB0, 0x0 ;  /* 0x000080000000791a */ /* 0x000fe80000000000 */
[----:B------:R-:W-:Y:S02]  /*63e0*/  FMUL.FTZ R210, R42, c[0x0][0x2ec] ;  /* 0x0000bb002ad27a20 */ /* 0x000fe40000410000 */
[C---:B-1----:R-:W-:Y:S01]  /*63f0*/  HMMA.16816.F32 R52, R120.reuse, R108, R52 ;  /* 0x0000006c7834723c */ /* 0x042fe20000001834 */
[----:B------:R-:W1:Y:S01]  /*6400*/  MUFU.TANH R233, R233 ;  /* 0x000000e900e97308 */ /* 0x000e620000002400 */
[----:B------:R-:W-:Y:S03]  /*6410*/  BAR.SYNC.DEFER_BLOCKING 0x0 ;  /* 0x0000000000007b1d */ /* 0x000fe60000010000 */
[----:B------:R-:W-:Y:S02]  /*6420*/  FMUL.FTZ R208, R43, c[0x0][0x2ec] ;  /* 0x0000bb002bd07a20 */ /* 0x000fe40000410000 */
[----:B------:R-:W-:Y:S01]  /*6430*/  FMUL.FTZ R205, R44, c[0x0][0x2ec] ;  /* 0x0000bb002ccd7a20 */ /* 0x000fe20000410000 */
[C---:B------:R-:W-:Y:S03]  /*6440*/  HMMA.16816.F32 R56, R120.reuse, R110, R56 ;  /* 0x0000006e7838723c */ /* 0x040fe60000001838 */
        /* <DEDUP_REMOVED lines=12> */
[----:B------:R-:W-:Y:S01]  /*6510*/  FMUL.FTZ R198, R54, c[0x0][0x2ec] ;  /* 0x0000bb0036c67a20 */ /* 0x000fe20000410000 */
[C---:B--2---:R-:W-:Y:S03]  /*6520*/  HMMA.16816.F32 R60, R120.reuse, R104, R60 ;  /* 0x00000068783c723c */ /* 0x044fe6000000183c */
[----:B------:R-:W-:Y:S02]  /*6530*/  FMUL.FTZ R196, R55, c[0x0][0x2ec] ;  /* 0x0000bb0037c47a20 */ /* 0x000fe40000410000 */
[----:B------:R-:W-:Y:S02]  /*6540*/  FMUL.FTZ R193, R56, c[0x0][0x2ec] ;  /* 0x0000bb0038c17a20 */ /* 0x000fe40000410000 */
[----:B------:R-:W-:Y:S01]  /*6550*/  FMUL.FTZ R191, R57, c[0x0][0x2ec] ;  /* 0x0000bb0039bf7a20 */ /* 0x000fe20000410000 */
[----:B------:R-:W2:Y:S01]  /*6560*/  MUFU.TANH R229, R229 ;  /* 0x000000e500e57308 */ /* 0x000ea20000002400 */
[----:B------:R-:W-:Y:S03]  /*6570*/  HMMA.16816.F32 R64, R120, R106, R64 ;  /* 0x0000006a7840723c */ /* 0x000fe60000001840 */
[----:B------:R-:W-:Y:S02]  /*6580*/  FMUL.FTZ R194, R58, c[0x0][0x2ec] ;  /* 0x0000bb003ac27a20 */ /* 0x000fe40000410000 */
[----:B------:R-:W-:Y:S04]  /*6590*/  FMUL.FTZ R192, R59, c[0x0][0x2ec] ;  /* 0x0000bb003bc07a20 */ /* 0x000fe80000410000 */
[----:B------:R-:W1:Y:S06]  /*65a0*/  MUFU.TANH R227, R227 ;  /* 0x000000e300e37308 */ /* 0x000e6c0000002400 */
[----:B----4-:R-:W-:Y:S02]  /*65b0*/  FMUL.FTZ R189, R60, c[0x0][0x2ec] ;  /* 0x0000bb003cbd7a20 */ /* 0x010fe40000410000 */
[----:B-----5:R-:W-:Y:S02]  /*65c0*/  FMUL.FTZ R187, R61, c[0x0][0x2ec] ;  /* 0x0000bb003dbb7a20 */ /* 0x020fe40000410000 */
[----:B------:R-:W4:Y:S01]  /*65d0*/  MUFU.TANH R230, R230 ;  /* 0x000000e600e67308 */ /* 0x000f220000002400 */
        /* <DEDUP_REMOVED lines=52> */
[----:B--234-:R-:W-:Y:S02]  /*6920*/  ULDC UR6, c[0x0][0x198] ;  /* 0x0000660000067ab9 */ /* 0x01cfe40000000800 */
[----:B------:R-:W-:Y:S04]  /*6930*/  ULEA UR6, -UR6, URZ, 0x7 ;  /* 0x0000003f06067291 */ /* 0x000fe8000f8e393f */
[----:B------:R-:W-:Y:S02]  /*6940*/  USHF.R.S32.HI UR4, URZ, 0x1f, UR6 ;  /* 0x0000001f3f047899 */ /* 0x000fe40008011406 */
[----:B------:R-:W-:Y:S04]  /*6950*/  MOV R8, UR6 ;  /* 0x0000000600087c02 */ /* 0x000fe80008000f00 */
[----:B------:R-:W-:Y:S01]  /*6960*/  MOV R5, UR4 ;  /* 0x0000000400057c02 */ /* 0x000fe20008000f00 */
[----:B------:R-:W-:-:S05]  /*6970*/  @P6 BRA `(.L_x_6129) ;  /* 0x000003b000006947 */ /* 0x000fca0003800000 */
        /* <DEDUP_REMOVED lines=59> */
.L_x_6129:
        /* <DEDUP_REMOVED lines=28> */
.L_x_6128:
        /* <DEDUP_REMOVED lines=92> */
[----:B------:R-:W-:Y:S01]  /*74b0*/  ISETP.GT.AND P0, PT, R183, RZ, PT ;  /* 0x000000ffb700720c */ /* 0x000fe20003f04270 */
        /* <DEDUP_REMOVED lines=16> */
[----:B------:R-:W1:Y:S01]  /*75c0*/  MUFU.EX2 R62, R62 ;  /* 0x0000003e003e7308 */ /* 0x000e620000000800 */
[--C-:B------:R-:W-:Y:S02]  /*75d0*/  FFMA.FTZ R105, R243, c[0x0][0x23c], -R66.reuse ;  /* 0x00008f00f3697a23 */ /* 0x100fe40000010842 */
[--C-:B------:R-:W-:Y:S02]  /*75e0*/  FFMA.FTZ R104, R241, c[0x0][0x23c], -R66.reuse ;  /* 0x00008f00f1687a23 */ /* 0x100fe40000010842 */
[--C-:B------:R-:W-:Y:S02]  /*75f0*/  FFMA.FTZ R65, R239, c[0x0][0x23c], -R66.reuse ;  /* 0x00008f00ef417a23 */ /* 0x100fe40000010842 */
[--C-:B------:R-:W-:Y:S02]  /*7600*/  FFMA.FTZ R64, R245, c[0x0][0x23c], -R66.reuse ;  /* 0x00008f00f5407a23 */ /* 0x100fe40000010842 */
[C---:B--2---:R-:W-:Y:S01]  /*7610*/  FMUL.FTZ R10, R37.reuse, R94 ;  /* 0x0000005e250a7220 */ /* 0x044fe20000410000 */
[----:B------:R-:W-:Y:S01]  /*7620*/  MUFU.EX2 R105, R105 ;  /* 0x0000006900697308 */ /* 0x000fe20000000800 */
[C---:B------:R-:W-:Y:S02]  /*7630*/  FMUL.FTZ R11, R37.reuse, R95 ;  /* 0x0000005f250b7220 */ /* 0x040fe40000410000 */
[C---:B------:R-:W-:Y:S02]  /*7640*/  FMUL.FTZ R18, R37.reuse, R86 ;  /* 0x0000005625127220 */ /* 0x040fe40000410000 */
[C---:B------:R-:W-:Y:S02]  /*7650*/  FMUL.FTZ R19, R37.reuse, R87 ;  /* 0x0000005725137220 */ /* 0x040fe40000410000 */
[C---:B------:R-:W-:Y:S02]  /*7660*/  FMUL.FTZ R26, R37.reuse, R78 ;  /* 0x0000004e251a7220 */ /* 0x040fe40000410000 */
[----:B------:R-:W-:Y:S01]  /*7670*/  FMUL.FTZ R5, R38, R97 ;  /* 0x0000006126057220 */ /* 0x000fe20000410000 */
[----:B------:R-:W2:Y:S01]  /*7680*/  MUFU.EX2 R104, R104 ;  /* 0x0000006800687308 */ /* 0x000ea20000000800 */
[C---:B------:R-:W-:Y:S02]  /*7690*/  FMUL.FTZ R6, R37.reuse, R98 ;  /* 0x0000006225067220 */ /* 0x040fe40000410000 */
[C---:B------:R-:W-:Y:S01]  /*76a0*/  FMUL.FTZ R7, R37.reuse, R99 ;  /* 0x0000006325077220 */ /* 0x040fe20000410000 */
        /* <DEDUP_REMOVED lines=10> */
[----:B------:R-:W1:Y:S01]  /*7750*/  MUFU.EX2 R64, R64 ;  /* 0x0000004000407308 */ /* 0x000e620000000800 */
[--C-:B------:R-:W-:Y:S02]  /*7760*/  FFMA.FTZ R77, R232, c[0x0][0x23c], -R39.reuse ;  /* 0x00008f00e84d7a23 */ /* 0x100fe40000010827 */
[----:B------:R-:W-:Y:S01]  /*7770*/  FMUL.FTZ R27, R37, R79 ;  /* 0x0000004f251b7220 */ /* 0x000fe20000410000 */
        /* <DEDUP_REMOVED lines=23> */
[----:B------:R-:W1:Y:S01]  /*78f0*/  MUFU.EX2 R92, R235 ;  /* 0x000000eb005c7308 */ /* 0x000e620000000800 */
[--C-:B------:R-:W-:Y:S02]  /*7900*/  FFMA.FTZ R111, R209, c[0x0][0x23c], -R66.reuse ;  /* 0x00008f00d16f7a23 */ /* 0x100fe40000010842 */
[--C-:B------:R-:W-:Y:S01]  /*7910*/  FFMA.FTZ R112, R207, c[0x0][0x23c], -R66.reuse ;  /* 0x00008f00cf707a23 */ /* 0x100fe20000010842 */
[----:B--2---:R-:W-:Y:S01]  /*7920*/  F2FP.PACK_AB R43, R60, R61 ;  /* 0x0000003d3c2b723e */ /* 0x004fe200000000ff */
[--C-:B------:R-:W-:Y:S02]  /*7930*/  FFMA.FTZ R115, R205, c[0x0][0x23c], -R66.reuse ;  /* 0x00008f00cd737a23 */ /* 0x100fe40000010842 */
        /* <DEDUP_REMOVED lines=22> */
[----:B------:R-:W2:Y:S01]  /*7aa0*/  MUFU.EX2 R77, R77 ;  /* 0x0000004d004d7308 */ /* 0x000ea20000000800 */
        /* <DEDUP_REMOVED lines=15> */
[----:B------:R-:W-:Y:S03]  /*7ba0*/  MUFU.EX2 R71, R71 ;  /* 0x0000004700477308 */ /* 0x000fe60000000800 */
[----:B------:R-:W-:Y:S02]  /*7bb0*/  FMUL.FTZ R31, R37, R75 ;  /* 0x0000004b251f7220 */ /* 0x000fe40000410000 */
[--C-:B------:R-:W-:Y:S02]  /*7bc0*/  FFMA.FTZ R74, R226, c[0x0][0x23c], -R39.reuse ;  /* 0x00008f00e24a7a23 */ /* 0x100fe40000010827 */
[----:B------:R-:W-:Y:S02]  /*7bd0*/  FFMA.FTZ R75, R224, c[0x0][0x23c], -R39 ;  /* 0x00008f00e04b7a23 */ /* 0x000fe40000010827 */
[--C-:B------:R-:W-:Y:S01]  /*7be0*/  FFMA.FTZ R73, R225, c[0x0][0x23c], -R66.reuse ;  /* 0x00008f00e1497a23 */ /* 0x100fe20000010842 */
[C---:B------:R-:W-:Y:S01]  /*7bf0*/  HMMA.16816.F32 R28, R40.reuse, R44, R28 ;  /* 0x0000002c281c723c */ /* 0x040fe2000000181c */
[----:B------:R-:W4:Y:S02]  /*7c00*/  MUFU.EX2 R72, R72 ;  /* 0x0000004800487308 */ /* 0x000f240000000800 */
[--C-:B------:R-:W-:Y:S02]  /*7c10*/  FFMA.FTZ R126, R193, c[0x0][0x23c], -R66.reuse ;  /* 0x00008f00c17e7a23 */ /* 0x100fe40000010842 */
[--C-:B------:R-:W-:Y:S02]  /*7c20*/  FFMA.FTZ R127, R191, c[0x0][0x23c], -R66.reuse ;  /* 0x00008f00bf7f7a23 */ /* 0x100fe40000010842 */
[----:B------:R-:W-:Y:S01]  /*7c30*/  FFMA.FTZ R105, R38, R185, R105 ;  /* 0x000000b926697223 */ /* 0x000fe20000010069 */
[----:B------:R-:W-:Y:S01]  /*7c40*/  HMMA.16816.F32 R32, R40, R46, R32 ;  /* 0x0000002e2820723c */ /* 0x000fe20000001820 */
[----:B------:R-:W5:Y:S02]  /*7c50*/  LDSM.16.MT88.4 R44, [R159+0x6800] ;  /* 0x006800009f2c783b */ /* 0x000f640000004200 */
[----:B------:R-:W4:Y:S01]  /*7c60*/  MUFU.EX2 R68, R68 ;  /* 0x0000004400447308 */ /* 0x000f220000000800 */
[----:B------:R-:W-:Y:S02]  /*7c70*/  FFMA.FTZ R101, R37, R184, R101 ;  /* 0x000000b825657223 */ /* 0x000fe40000010065 */
[----:B------:R-:W-:Y:S01]  /*7c80*/  FFMA.FTZ R37, R190, c[0x0][0x23c], -R39 ;  /* 0x00008f00be257a23 */ /* 0x000fe20000010827 */
[----:B-1----:R-:W-:Y:S01]  /*7c90*/  F2FP.PACK_AB R40, R92, R63 ;  /* 0x0000003f5c28723e */ /* 0x002fe200000000ff */
[----:B------:R-:W-:Y:S01]  /*7ca0*/  FFMA.FTZ R130, R189, c[0x0][0x23c], -R66 ;  /* 0x00008f00bd827a23 */ /* 0x000fe20000010842 */
[----:B--2---:R-:W-:Y:S03]  /*7cb0*/  F2FP.PACK_AB R43, R77, R76 ;  /* 0x0000004c4d2b723e */ /* 0x004fe600000000ff */
[----:B------:R-:W-:Y:S01]  /*7cc0*/  F2FP.PACK_AB R41, R88, R67 ;  /* 0x000000435829723e */ /* 0x000fe200000000ff */
[----:B------:R-:W-:Y:S01]  /*7cd0*/  MUFU.EX2 R70, R70 ;  /* 0x0000004600467308 */ /* 0x000fe20000000800 */
[----:B---3--:R-:W-:Y:S01]  /*7ce0*/  F2FP.PACK_AB R42, R81, R84 ;  /* 0x00000054512a723e */ /* 0x008fe200000000ff */
[----:B------:R-:W-:Y:S02]  /*7cf0*/  FADD.FTZ R104, R104, R105 ;  /* 0x0000006968687221 */ /* 0x000fe40000010000 */
[----:B------:R-:W-:Y:S01]  /*7d00*/  FADD.FTZ R62, R62, R101 ;  /* 0x000000653e3e7221 */ /* 0x000fe20000010000 */
[----:B------:R-:W-:Y:S01]  /*7d10*/  MOV R101, R0 ;  /* 0x0000000000657202 */ /* 0x000fe20000000f00 */
[----:B------:R-:W-:Y:S02]  /*7d20*/  FADD.FTZ R65, R65, R104 ;  /* 0x0000006841417221 */ /* 0x000fe40000010000 */
[C---:B------:R-:W-:Y:S02]  /*7d30*/  HMMA.16816.F32 R4, R40.reuse, R48, R4 ;  /* 0x000000302804723c */ /* 0x040fe40000001804 */
[----:B------:R-:W-:Y:S01]  /*7d40*/  MUFU.EX2 R79, R79 ;  /* 0x0000004f004f7308 */ /* 0x000fe20000000800 */
[----:B------:R-:W-:Y:S02]  /*7d50*/  FADD.FTZ R64, R64, R65 ;  /* 0x0000004140407221 */ /* 0x000fe40000010000 */
[----:B------:R-:W-:Y:S03]  /*7d60*/  FADD.FTZ R61, R61, R62 ;  /* 0x0000003e3d3d7221 */ /* 0x000fe60000010000 */
[C---:B------:R-:W-:Y:S01]  /*7d70*/  HMMA.16816.F32 R8, R40.reuse, R50, R8 ;  /* 0x000000322808723c */ /* 0x040fe20000001808 */
[----:B------:R-:W1:Y:S03]  /*7d80*/  LDSM.16.MT88.4 R48, [R161+0x7000] ;  /* 0x00700000a130783b */ /* 0x000e660000004200 */
[----:B------:R-:W-:Y:S01]  /*7d90*/  MUFU.EX2 R80, R80 ;  /* 0x0000005000507308 */ /* 0x000fe20000000800 */
[----:B------:R-:W-:Y:S03]  /*7da0*/  FADD.FTZ R60, R60, R61 ;  /* 0x0000003d3c3c7221 */ /* 0x000fe60000010000 */
[C---:B------:R-:W-:Y:S04]  /*7db0*/  HMMA.16816.F32 R12, R40.reuse, R52, R12 ;  /* 0x00000034280c723c */ /* 0x040fe8000000180c */
[----:B------:R-:W-:Y:S02]  /*7dc0*/  FADD.FTZ R67, R67, R60 ;  /* 0x0000003c43437221 */ /* 0x000fe40000010000 */
[----:B------:R-:W2:Y:S02]  /*7dd0*/  MUFU.EX2 R73, R73 ;  /* 0x0000004900497308 */ /* 0x000ea40000000800 */
[C---:B------:R-:W-:Y:S01]  /*7de0*/  HMMA.16816.F32 R16, R40.reuse, R54, R16 ;  /* 0x000000362810723c */ /* 0x040fe20000001810 */
[----:B------:R-:W-:Y:S03]  /*7df0*/  LDSM.16.MT88.4 R52, [R159+0x7000] ;  /* 0x007000009f34783b */ /* 0x000fe60000004200 */
[----:B------:R-:W-:Y:S04]  /*7e00*/  FADD.FTZ R67, R88, R67 ;  /* 0x0000004358437221 */ /* 0x000fe80000010000 */
[C---:B-----5:R-:W-:Y:S01]  /*7e10*/  HMMA.16816.F32 R20, R40.reuse, R44, R20 ;  /* 0x0000002c2814723c */ /* 0x060fe20000001814 */
[----:B------:R-:W-:Y:S03]  /*7e20*/  MUFU.EX2 R74, R74 ;  /* 0x0000004a004a7308 */ /* 0x000fe60000000800 */
[----:B------:R-:W-:Y:S04]  /*7e30*/  FADD.FTZ R76, R76, R67 ;  /* 0x000000434c4c7221 */ /* 0x000fe80000010000 */
[C---:B------:R-:W-:Y:S01]  /*7e40*/  HMMA.16816.F32 R24, R40.reuse, R46, R24 ;  /* 0x0000002e2818723c */ /* 0x040fe20000001818 */
[----:B------:R-:W3:Y:S02]  /*7e50*/  LDSM.16.MT88.4 R44, [R160+0x7000] ;  /* 0x00700000a02c783b */ /* 0x000ee40000004200 */
[----:B------:R-:W5:Y:S01]  /*7e60*/  MUFU.EX2 R75, R75 ;  /* 0x0000004b004b7308 */ /* 0x000f620000000800 */
[----:B------:R-:W-:Y:S04]  /*7e70*/  FADD.FTZ R76, R77, R76 ;  /* 0x0000004c4d4c7221 */ /* 0x000fe80000010000 */
[C---:B------:R-:W-:Y:S05]  /*7e80*/  HMMA.16816.F32 R28, R40.reuse, R56, R28 ;  /* 0x00000038281c723c */ /* 0x040fea000000181c */
[----:B------:R-:W-:Y:S03]  /*7e90*/  MUFU.EX2 R89, R89 ;  /* 0x0000005900597308 */ /* 0x000fe60000000800 */
[----:B------:R-:W-:Y:S01]  /*7ea0*/  HMMA.16816.F32 R32, R40, R58, R32 ;  /* 0x0000003a2820723c */ /* 0x000fe20000001820 */
[----:B------:R-:W3:Y:S06]  /*7eb0*/  LDSM.16.MT88.4 R56, [R158+0x7000] ;  /* 0x007000009e38783b */ /* 0x000eec0000004200 */
[----:B----4-:R-:W-:Y:S01]  /*7ec0*/  F2FP.PACK_AB R40, R69, R72 ;  /* 0x000000484528723e */ /* 0x010fe200000000ff */
[----:B------:R-:W4:Y:S01]  /*7ed0*/  MUFU.EX2 R82, R82 ;  /* 0x0000005200527308 */ /* 0x000f220000000800 */
[C---:B------:R-:W-:Y:S03]  /*7ee0*/  F2FP.PACK_AB R41, R68.reuse, R71 ;  /* 0x000000474429723e */ /* 0x040fe600000000ff */
[----:B--2---:R-:W-:Y:S01]  /*7ef0*/  F2FP.PACK_AB R42, R73, R70 ;  /* 0x00000046492a723e */ /* 0x004fe200000000ff */
[----:B------:R-:W-:Y:S01]  /*7f00*/  FADD.FTZ R71, R71, R76 ;  /* 0x0000004c47477221 */ /* 0x000fe20000010000 */
[C---:B-----5:R-:W-:Y:S03]  /*7f10*/  F2FP.PACK_AB R43, R75.reuse, R74 ;  /* 0x0000004a4b2b723e */ /* 0x060fe600000000ff */
[----:B------:R-:W-:Y:S01]  /*7f20*/  FADD.FTZ R71, R68, R71 ;  /* 0x0000004744477221 */ /* 0x000fe20000010000 */
[----:B------:R-:W-:Y:S03]  /*7f30*/  MUFU.EX2 R83, R83 ;  /* 0x0000005300537308 */ /* 0x000fe60000000800 */
[C---:B-1----:R-:W-:Y:S03]  /*7f40*/  HMMA.16816.F32 R4, R40.reuse, R48, R4 ;  /* 0x000000302804723c */ /* 0x042fe60000001804 */
[----:B------:R-:W-:Y:S04]  /*7f50*/  FADD.FTZ R74, R74, R71 ;  /* 0x000000474a4a7221 */ /* 0x000fe80000010000 */
[----:B------:R-:W1:Y:S01]  /*7f60*/  MUFU.EX2 R90, R90 ;  /* 0x0000005a005a7308 */ /* 0x000e620000000800 */
[C---:B------:R-:W-:Y:S01]  /*7f70*/  HMMA.16816.F32 R8, R40.reuse, R50, R8 ;  /* 0x000000322808723c */ /* 0x040fe20000001808 */
[----:B------:R-:W-:Y:S03]  /*7f80*/  LDSM.16.MT88.4 R48, [R160+0x7800] ;  /* 0x00780000a030783b */ /* 0x000fe60000004200 */
[----:B------:R-:W-:Y:S04]  /*7f90*/  FADD.FTZ R74, R75, R74 ;  /* 0x0000004a4b4a7221 */ /* 0x000fe80000010000 */
[C---:B---3--:R-:W-:Y:S01]  /*7fa0*/  HMMA.16816.F32 R12, R40.reuse, R44, R12 ;  /* 0x0000002c280c723c */ /* 0x048fe2000000180c */
[----:B------:R-:W-:Y:S07]  /*7fb0*/  MUFU.EX2 R91, R91 ;  /* 0x0000005b005b7308 */ /* 0x000fee0000000800 */
[C---:B------:R-:W-:Y:S01]  /*7fc0*/  HMMA.16816.F32 R16, R40.reuse, R46, R16 ;  /* 0x0000002e2810723c */ /* 0x040fe20000001810 */
[----:B------:R-:W2:Y:S02]  /*7fd0*/  LDSM.16.MT88.4 R44, [R161+0x7800] ;  /* 0x00780000a12c783b */ /* 0x000ea40000004200 */
[----:B------:R-:W3:Y:S05]  /*7fe0*/  MUFU.EX2 R106, R106 ;  /* 0x0000006a006a7308 */ /* 0x000eea0000000800 */
[C---:B------:R-:W-:Y:S05]  /*7ff0*/  HMMA.16816.F32 R20, R40.reuse, R52, R20 ;  /* 0x000000342814723c */ /* 0x040fea0000001814 */
        /* <DEDUP_REMOVED lines=9> */
[----:B----4-:R-:W-:Y:S03]  /*8090*/  F2FP.PACK_AB R41, R82, R89 ;  /* 0x000000595229723e */ /* 0x010fe600000000ff */
[----:B-1----:R-:W-:Y:S01]  /*80a0*/  F2FP.PACK_AB R42, R90, R83 ;  /* 0x000000535a2a723e */ /* 0x002fe200000000ff */
[----:B------:R-:W1:Y:S01]  /*80b0*/  MUFU.EX2 R110, R110 ;  /* 0x0000006e006e7308 */ /* 0x000e620000000800 */
[----:B---3--:R-:W-:Y:S01]  /*80c0*/  F2FP.PACK_AB R43, R106, R91 ;  /* 0x0000005b6a2b723e */ /* 0x008fe200000000ff */
[----:B------:R-:W-:Y:S04]  /*80d0*/  FADD.FTZ R89, R89, R74 ;  /* 0x0000004a59597221 */ /* 0x000fe80000010000 */
[----:B------:R-:W-:Y:S02]  /*80e0*/  FADD.FTZ R82, R82, R89 ;  /* 0x0000005952527221 */ /* 0x000fe40000010000 */
[C---:B--2---:R-:W-:Y:S02]  /*80f0*/  HMMA.16816.F32 R4, R40.reuse, R44, R4 ;  /* 0x0000002c2804723c */ /* 0x044fe40000001804 */
[----:B------:R-:W-:Y:S01]  /*8100*/  MUFU.EX2 R111, R111 ;  /* 0x0000006f006f7308 */ /* 0x000fe20000000800 */
[----:B------:R-:W-:Y:S04]  /*8110*/  FADD.FTZ R91, R91, R82 ;  /* 0x000000525b5b7221 */ /* 0x000fe80000010000 */
[----:B------:R-:W-:Y:S01]  /*8120*/  FADD.FTZ R106, R106, R91 ;  /* 0x0000005b6a6a7221 */ /* 0x000fe20000010000 */
[C---:B------:R-:W-:Y:S01]  /*8130*/  HMMA.16816.F32 R8, R40.reuse, R46, R8 ;  /* 0x0000002e2808723c */ /* 0x040fe20000001808 */
[----:B------:R-:W2:Y:S03]  /*8140*/  LDSM.16.MT88.4 R44, [R161+0x8000] ;  /* 0x00800000a12c783b */ /* 0x000ea60000004200 */
[----:B------:R-:W3:Y:S04]  /*8150*/  MUFU.EX2 R112, R112 ;  /* 0x0000007000707308 */ /* 0x000ee80000000800 */
[C---:B------:R-:W-:Y:S06]  /*8160*/  HMMA.16816.F32 R12, R40.reuse, R48, R12 ;  /* 0x00000030280c723c */ /* 0x040fec000000180c */
[----:B------:R-:W-:Y:S02]  /*8170*/  MUFU.EX2 R113, R113 ;  /* 0x0000007100717308 */ /* 0x000fe40000000800 */
[C---:B------:R-:W-:Y:S01]  /*8180*/  HMMA.16816.F32 R16, R40.reuse, R50, R16 ;  /* 0x000000322810723c */ /* 0x040fe20000001810 */
[----:B------:R-:W4:Y:S07]  /*8190*/  LDSM.16.MT88.4 R48, [R160+0x8000] ;  /* 0x00800000a030783b */ /* 0x000f2e0000004200 */
[C---:B-----5:R-:W-:Y:S01]  /*81a0*/  HMMA.16816.F32 R20, R40.reuse, R52, R20 ;  /* 0x000000342814723c */ /* 0x060fe20000001814 */
        /* <DEDUP_REMOVED lines=8> */
[----:B------:R-:W-:Y:S01]  /*8230*/  F2FP.PACK_AB R40, R107, R108 ;  /* 0x0000006c6b28723e */ /* 0x000fe200000000ff */
[----:B------:R-:W-:Y:S01]  /*8240*/  MUFU.EX2 R117, R117 ;  /* 0x0000007500757308 */ /* 0x000fe20000000800 */
[----:B-1----:R-:W-:Y:S03]  /*8250*/  F2FP.PACK_AB R41, R110, R109 ;  /* 0x0000006d6e29723e */ /* 0x002fe600000000ff */
[----:B---3--:R-:W-:Y:S01]  /*8260*/  F2FP.PACK_AB R42, R112, R111 ;  /* 0x0000006f702a723e */ /* 0x008fe200000000ff */
[----:B------:R-:W-:Y:S01]  /*8270*/  FADD.FTZ R109, R109, R106 ;  /* 0x0000006a6d6d7221 */ /* 0x000fe20000010000 */
[----:B-----5:R-:W-:Y:S03]  /*8280*/  F2FP.PACK_AB R43, R114, R113 ;  /* 0x00000071722b723e */ /* 0x020fe600000000ff */
[----:B------:R-:W-:Y:S01]  /*8290*/  FADD.FTZ R110, R110, R109 ;  /* 0x0000006d6e6e7221 */ /* 0x000fe20000010000 */
[----:B------:R-:W1:Y:S03]  /*82a0*/  MUFU.EX2 R118, R118 ;  /* 0x0000007600767308 */ /* 0x000e660000000800 */
[C---:B--2---:R-:W-:Y:S03]  /*82b0*/  HMMA.16816.F32 R4, R40.reuse, R44, R4 ;  /* 0x0000002c2804723c */ /* 0x044fe60000001804 */
[----:B------:R-:W-:Y:S04]  /*82c0*/  FADD.FTZ R113, R113, R110 ;  /* 0x0000006e71717221 */ /* 0x000fe80000010000 */
[----:B------:R-:W-:Y:S01]  /*82d0*/  MUFU.EX2 R119, R119 ;  /* 0x0000007700777308 */ /* 0x000fe20000000800 */
[C---:B------:R-:W-:Y:S01]  /*82e0*/  HMMA.16816.F32 R8, R40.reuse, R46, R8 ;  /* 0x0000002e2808723c */ /* 0x040fe20000001808 */
[----:B------:R-:W2:Y:S03]  /*82f0*/  LDSM.16.MT88.4 R44, [R161+0x8800] ;  /* 0x00880000a12c783b */ /* 0x000ea60000004200 */
[----:B------:R-:W-:Y:S04]  /*8300*/  FADD.FTZ R114, R114, R113 ;  /* 0x0000007172727221 */ /* 0x000fe80000010000 */
[C---:B----4-:R-:W-:Y:S01]  /*8310*/  HMMA.16816.F32 R12, R40.reuse, R48, R12 ;  /* 0x00000030280c723c */ /* 0x050fe2000000180c */
        /* <DEDUP_REMOVED lines=11> */
[----:B------:R-:W4:Y:S01]  /*83d0*/  LDSM.16.MT88.4 R56, [R158+0x8800] ;  /* 0x008800009e38783b */ /* 0x000f220000004200 */
[----:B------:R-:W4:Y:S05]  /*83e0*/  MUFU.EX2 R124, R124 ;  /* 0x0000007c007c7308 */ /* 0x000f2a0000000800 */
[----:B------:R-:W-:Y:S02]  /*83f0*/  F2FP.PACK_AB R40, R116, R115 ;  /* 0x000000737428723e */ /* 0x000fe400000000ff */
[----:B-1----:R-:W-:Y:S03]  /*8400*/  F2FP.PACK_AB R41, R118, R117 ;  /* 0x000000757629723e */ /* 0x002fe600000000ff */
[----:B---3--:R-:W-:Y:S01]  /*8410*/  F2FP.PACK_AB R42, R120, R119 ;  /* 0x00000077782a723e */ /* 0x008fe200000000ff */
[----:B------:R-:W-:Y:S01]  /*8420*/  MUFU.EX2 R38, R198 ;  /* 0x000000c600267308 */ /* 0x000fe20000000800 */
[----:B-----5:R-:W-:Y:S01]  /*8430*/  F2FP.PACK_AB R43, R122, R121 ;  /* 0x000000797a2b723e */ /* 0x020fe200000000ff */
[----:B------:R-:W-:Y:S04]  /*8440*/  FADD.FTZ R117, R117, R114 ;  /* 0x0000007275757221 */ /* 0x000fe80000010000 */
[----:B------:R-:W-:Y:S02]  /*8450*/  FADD.FTZ R118, R118, R117 ;  /* 0x0000007576767221 */ /* 0x000fe40000010000 */
[C---:B--2---:R-:W-:Y:S02]  /*8460*/  HMMA.16816.F32 R4, R40.reuse, R44, R4 ;  /* 0x0000002c2804723c */ /* 0x044fe40000001804 */
[----:B------:R-:W1:Y:S06]  /*8470*/  MUFU.EX2 R125, R125 ;  /* 0x0000007d007d7308 */ /* 0x000e6c0000000800 */
[C---:B------:R-:W-:Y:S01]  /*8480*/  HMMA.16816.F32 R8, R40.reuse, R46, R8 ;  /* 0x0000002e2808723c */ /* 0x040fe20000001808 */
[----:B------:R-:W2:Y:S03]  /*8490*/  LDSM.16.MT88.4 R44, [R161+0x9000] ;  /* 0x00900000a12c783b */ /* 0x000ea60000004200 */
[----:B------:R-:W-:Y:S04]  /*84a0*/  MUFU.EX2 R126, R126 ;  /* 0x0000007e007e7308 */ /* 0x000fe80000000800 */
[C---:B----4-:R-:W-:Y:S06]  /*84b0*/  HMMA.16816.F32 R12, R40.reuse, R48, R12 ;  /* 0x00000030280c723c */ /* 0x050fec000000180c */
        /* <DEDUP_REMOVED lines=9> */
[----:B------:R-:W-:Y:S02]  /*8550*/  MUFU.EX2 R130, R130 ;  /* 0x0000008200827308 */ /* 0x000fe40000000800 */
[--C-:B------:R-:W-:Y:S01]  /*8560*/  FFMA.FTZ R56, R188, c[0x0][0x23c], -R39.reuse ;  /* 0x00008f00bc387a23 */ /* 0x100fe20000010827 */
[----:B------:R-:W-:Y:S04]  /*8570*/  HMMA.16816.F32 R32, R40, R58, R32 ;  /* 0x0000003a2820723c */ /* 0x000fe80000001820 */
[----:B------:R-:W-:Y:S02]  /*8580*/  FFMA.FTZ R39, R3, c[0x0][0x23c], -R39 ;  /* 0x00008f0003277a23 */ /* 0x000fe40000010827 */
[--C-:B------:R-:W-:Y:S01]  /*8590*/  FFMA.FTZ R57, R187, c[0x0][0x23c], -R66.reuse ;  /* 0x00008f00bb397a23 */ /* 0x100fe20000010842 */
[----:B------:R-:W-:Y:S01]  /*85a0*/  F2FP.PACK_AB R40, R124, R123 ;  /* 0x0000007b7c28723e */ /* 0x000fe200000000ff */
[----:B------:R-:W-:Y:S01]  /*85b0*/  MUFU.EX2 R37, R37 ;  /* 0x0000002500257308 */ /* 0x000fe20000000800 */
[----:B-1----:R-:W-:Y:S03]  /*85c0*/  F2FP.PACK_AB R41, R125, R38 ;  /* 0x000000267d29723e */ /* 0x002fe600000000ff */
[----:B---3--:R-:W-:Y:S01]  /*85d0*/  F2FP.PACK_AB R42, R127, R126 ;  /* 0x0000007e7f2a723e */ /* 0x008fe200000000ff */
[--C-:B------:R-:W-:Y:S01]  /*85e0*/  FFMA.FTZ R58, R186, c[0x0][0x23c], -R66.reuse ;  /* 0x00008f00ba3a7a23 */ /* 0x100fe20000010842 */
[----:B--2---:R-:W-:Y:S01]  /*85f0*/  F2FP.PACK_AB R43, R129, R128 ;  /* 0x00000080812b723e */ /* 0x004fe200000000ff */
[----:B------:R-:W-:Y:S03]  /*8600*/  FFMA.FTZ R66, R171, c[0x0][0x23c], -R66 ;  /* 0x00008f00ab427a23 */ /* 0x000fe60000010842 */
[----:B------:R-:W1:Y:S03]  /*8610*/  MUFU.EX2 R57, R57 ;  /* 0x0000003900397308 */ /* 0x000e660000000800 */
[C---:B------:R-:W-:Y:S07]  /*8620*/  HMMA.16816.F32 R4, R40.reuse, R44, R4 ;  /* 0x0000002c2804723c */ /* 0x040fee0000001804 */
[----:B------:R-:W2:Y:S01]  /*8630*/  MUFU.EX2 R56, R56 ;  /* 0x0000003800387308 */ /* 0x000ea20000000800 */
[C---:B------:R-:W-:Y:S01]  /*8640*/  HMMA.16816.F32 R8, R40.reuse, R46, R8 ;  /* 0x0000002e2808723c */ /* 0x040fe20000001808 */
[----:B------:R-:W3:Y:S07]  /*8650*/  LDSM.16.MT88.4 R44, [R158+0x9000] ;  /* 0x009000009e2c783b */ /* 0x000eee0000004200 */
[C---:B----4-:R-:W-:Y:S01]  /*8660*/  HMMA.16816.F32 R12, R40.reuse, R48, R12 ;  /* 0x00000030280c723c */ /* 0x050fe2000000180c */
[----:B------:R-:W-:Y:S03]  /*8670*/  MUFU.EX2 R58, R58 ;  /* 0x0000003a003a7308 */ /* 0x000fe60000000800 */
[----:B-1----:R-:W-:Y:S03]  /*8680*/  F2FP.PACK_AB R68, R57, R130 ;  /* 0x000000823944723e */ /* 0x002fe600000000ff */
[----:B------:R-:W-:Y:S01]  /*8690*/  FADD.FTZ R49, R63, R64 ;  /* 0x000000403f317221 */ /* 0x000fe20000010000 */
[C---:B------:R-:W-:Y:S03]  /*86a0*/  HMMA.16816.F32 R16, R40.reuse, R50, R16 ;  /* 0x000000322810723c */ /* 0x040fe60000001810 */
[----:B------:R-:W1:Y:S01]  /*86b0*/  MUFU.EX2 R185, R66 ;  /* 0x0000004200b97308 */ /* 0x000e620000000800 */
[----:B------:R-:W-:Y:S02]  /*86c0*/  FADD.FTZ R49, R92, R49 ;  /* 0x000000315c317221 */ /* 0x000fe40000010000 */
[----:B------:R-:W4:Y:S02]  /*86d0*/  LDSM.16.MT88.4 R92, [R161+0x9800] ;  /* 0x00980000a15c783b */ /* 0x000f240000004200 */
[C---:B-----5:R-:W-:Y:S04]  /*86e0*/  HMMA.16816.F32 R20, R40.reuse, R52, R20 ;  /* 0x000000342814723c */ /* 0x060fe80000001814 */
[----:B------:R-:W-:Y:S01]  /*86f0*/  FADD.FTZ R84, R84, R49 ;  /* 0x0000003154547221 */ /* 0x000fe20000010000 */
[----:B------:R-:W-:Y:S03]  /*8700*/  MUFU.EX2 R36, R36 ;  /* 0x0000002400247308 */ /* 0x000fe60000000800 */
[C---:B------:R-:W-:Y:S04]  /*8710*/  HMMA.16816.F32 R24, R40.reuse, R54, R24 ;  /* 0x000000362818723c */ /* 0x040fe80000001818 */
[----:B------:R-:W-:Y:S02]  /*8720*/  FADD.FTZ R81, R81, R84 ;  /* 0x0000005451517221 */ /* 0x000fe40000010000 */
[----:B------:R-:W5:Y:S01]  /*8730*/  LDSM.16.MT88.4 R84, [R160+0x9800] ;  /* 0x00980000a054783b */ /* 0x000f620000004200 */
[----:B------:R-:W4:Y:S01]  /*8740*/  MUFU.EX2 R39, R39 ;  /* 0x0000002700277308 */ /* 0x000f220000000800 */
[----:B------:R-:W-:Y:S01]  /*8750*/  FADD.FTZ R72, R72, R81 ;  /* 0x0000005148487221 */ /* 0x000fe20000010000 */
[C---:B---3--:R-:W-:Y:S03]  /*8760*/  HMMA.16816.F32 R28, R40.reuse, R44, R28 ;  /* 0x0000002c281c723c */ /* 0x048fe6000000181c */
[----:B------:R-:W-:Y:S04]  /*8770*/  FADD.FTZ R69, R69, R72 ;  /* 0x0000004845457221 */ /* 0x000fe80000010000 */
[----:B------:R-:W-:Y:S01]  /*8780*/  FADD.FTZ R70, R70, R69 ;  /* 0x0000004546467221 */ /* 0x000fe20000010000 */
[----:B------:R-:W-:Y:S04]  /*8790*/  HMMA.16816.F32 R32, R40, R46, R32 ;  /* 0x0000002e2820723c */ /* 0x000fe80000001820 */
[----:B------:R-:W-:Y:S01]  /*87a0*/  FADD.FTZ R70, R73, R70 ;  /* 0x0000004649467221 */ /* 0x000fe20000010000 */
[----:B--2---:R-:W-:Y:S03]  /*87b0*/  F2FP.PACK_AB R69, R56, R37 ;  /* 0x000000253845723e */ /* 0x004fe600000000ff */
[----:B------:R-:W-:Y:S01]  /*87c0*/  FADD.FTZ R3, R79, R70 ;  /* 0x000000464f037221 */ /* 0x000fe20000010000 */
[----:B-1----:R-:W-:Y:S01]  /*87d0*/  F2FP.PACK_AB R70, R185, R58 ;  /* 0x0000003ab946723e */ /* 0x002fe200000000ff */
[----:B------:R-:W1:Y:S02]  /*87e0*/  LDSM.16.MT88.4 R76, [R159+0x9800] ;  /* 0x009800009f4c783b */ /* 0x000e640000004200 */
[----:B------:R-:W-:Y:S01]  /*87f0*/  FADD.FTZ R80, R80, R3 ;  /* 0x0000000350507221 */ /* 0x000fe20000010000 */
[----:B----4-:R-:W-:Y:S01]  /*8800*/  F2FP.PACK_AB R71, R39, R36 ;  /* 0x000000242747723e */ /* 0x010fe200000000ff */
        /* <DEDUP_REMOVED lines=8> */
[----:B------:R-:W-:Y:S01]  /*8890*/  FADD.FTZ R108, R108, R83 ;  /* 0x000000536c6c7221 */ /* 0x000fe20000010000 */
[----:B------:R-:W-:Y:S01]  /*88a0*/  IADD3 R3, R183, -0x1, RZ ;  /* 0xffffffffb7037810 */ /* 0x000fe20007ffe0ff */
[----:B------:R-:W-:Y:S02]  /*88b0*/  FADD.FTZ R125, R125, R38 ;  /* 0x000000267d7d7221 */ /* 0x000fe40000010000 */
[C---:B-----5:R-:W-:Y:S04]  /*88c0*/  HMMA.16816.F32 R88, R68.reuse, R84, R12 ;  /* 0x000000544458723c */ /* 0x060fe8000000180c */
[----:B------:R-:W-:Y:S01]  /*88d0*/  FADD.FTZ R108, R107, R108 ;  /* 0x0000006c6b6c7221 */ /* 0x000fe20000010000 */
[----:B------:R-:W-:Y:S03]  /*88e0*/  MOV R183, R3 ;  /* 0x0000000300b77202 */ /* 0x000fe60000000f00 */
[C---:B------:R-:W-:Y:S04]  /*88f0*/  HMMA.16816.F32 R84, R68.reuse, R86, R16 ;  /* 0x000000564454723c */ /* 0x040fe80000001810 */
[----:B------:R-:W-:Y:S04]  /*8900*/  FADD.FTZ R111, R111, R108 ;  /* 0x0000006c6f6f7221 */ /* 0x000fe80000010000 */
[----:B------:R-:W-:Y:S01]  /*8910*/  FADD.FTZ R112, R112, R111 ;  /* 0x0000006f70707221 */ /* 0x000fe20000010000 */
[C---:B-1----:R-:W-:Y:S03]  /*8920*/  HMMA.16816.F32 R80, R68.reuse, R76, R20 ;  /* 0x0000004c4450723c */ /* 0x042fe60000001814 */
        /* <DEDUP_REMOVED lines=22> */
.L_x_6126:
        /* <DEDUP_REMOVED lines=152> */
.L_x_6132:
[----:B------:R-:W-:Y:S05]  /*9410*/  BSYNC B0 ;  /* 0x0000000000007941 */ /* 0x000fea0003800000 */
.L_x_6131:
        /* <DEDUP_REMOVED lines=43> */
.L_x_6133:
        /* <DEDUP_REMOVED lines=11> */
.L_x_7805:


//--------------------- .text._ZN5flash24flash_fwd_splitkv_kernelI23Flash_fwd_kernel_traitsILi64ELi64ELi128ELi4ELb0ELb0EN7cutlass6half_tE19Flash_kernel_traitsILi64ELi64ELi128ELi4ES3_EELb1ELb0ELb0ELb1ELb1ELb0ELb1ELb0EEEvNS_16Flash_fwd_paramsE --------------------------
	.section	.text._ZN5flash24flash_fwd_splitkv_kernelI23Flash_fwd_kernel_traitsILi64ELi64ELi128ELi4ELb0ELb0EN7cutlass6half_tE19Flash_kernel_traitsILi64ELi64ELi128ELi4ES3_EELb1ELb0ELb0ELb1ELb1ELb0ELb1ELb0EEEvNS_16Flash_fwd_paramsE,"ax",@progbits
	.sectioninfo	@"SHI_REGISTERS=190"
	.align	128
        .global         _ZN5flash24flash_fwd_splitkv_kernelI23Flash_fwd_kernel_traitsILi64ELi64ELi128ELi4ELb0ELb0EN7cutlass6half_tE19Flash_kernel_traitsILi64ELi64ELi128ELi4ES3_EELb1ELb0ELb0ELb1ELb1ELb0ELb1ELb0EEEvNS_16Flash_fwd_paramsE
        .type           _ZN5flash24flash_fwd_splitkv_kernelI23Flash_fwd_kernel_traitsILi64ELi64ELi128ELi4ELb0ELb0EN7cutlass6half_tE19Flash_kernel_traitsILi64ELi64ELi128ELi4ES3_EELb1ELb0ELb0ELb1ELb1ELb0ELb1ELb0EEEvNS_16Flash_fwd_paramsE,@function
        .size           _ZN5flash24flash_fwd_splitkv_kernelI23Flash_fwd_kernel_traitsILi64ELi64ELi128ELi4ELb0ELb0EN7cutlass6half_tE19Flash_kernel_traitsILi64ELi64ELi128ELi4ES3_EELb1ELb0ELb0ELb1ELb1ELb0ELb1ELb0EEEvNS_16Flash_fwd_paramsE,(.L_x_7806 - _ZN5flash24flash_fwd_splitkv_kernelI23Flash_fwd_kernel_traitsILi64ELi64ELi128ELi4ELb0ELb0EN7cutlass6half_tE19Flash_kernel_traitsILi64ELi64ELi128ELi4ES3_EELb1ELb0ELb0ELb1ELb1ELb0ELb1ELb0EEEvNS_16Flash_fwd_paramsE)
        .other          _ZN5flash24flash_fwd_splitkv_kernelI23Flash_fwd_kernel_traitsILi64ELi64ELi128ELi4ELb0ELb0EN7cutlass6half_tE19Flash_kernel_traitsILi64ELi64ELi128ELi4ES3_EELb1ELb0ELb0ELb1ELb1ELb0ELb1ELb0EEEvNS_16Flash_fwd_paramsE,@"STO_CUDA_ENTRY STV_DEFAULT"
_ZN5flash24flash_fwd_splitkv_kernelI23Flash_fwd_kernel_traitsILi64ELi64ELi128ELi4ELb0ELb0EN7cutlass6half_tE19Flash_kernel_traitsILi64ELi64ELi128ELi4ES3_EELb1ELb0ELb0ELb1ELb1ELb0ELb1ELb0EEEvNS_16Flash_fwd_paramsE:
.text._ZN5flash24flash_fwd_splitkv_kernelI23Flash_fwd_kernel_traitsILi64ELi64ELi128ELi4ELb0ELb0EN7cutlass6half_tE19Flash_kernel_traitsILi64ELi64ELi128ELi4ES3_EELb1ELb0ELb0ELb1ELb1ELb0ELb1ELb0EEEvNS_16Flash_fwd_paramsE:
        /* <DEDUP_REMOVED lines=9> */
[----:B------:R-:W-:Y:S01]  /*0090*/  ISETP.NE.AND.EX P0, PT, RZ, c[0x0][0x25c], PT, P0 ;  /* 0x00009700ff007a0c */ /* 0x000fe20003f05300 */
[----:B-1----:R-:W1:Y:S02]  /*00a0*/  MUFU.RCP R4, R6 ;  /* 0x0000000600047308 */ /* 0x002e640000001000 */
[----:B-1----:R-:W-:-:S06]  /*00b0*/  IADD3 R4, R4, 0xffffffe, RZ ;  /* 0x0ffffffe04047810 */ /* 0x002fcc0007ffe0ff */
[----:B------:R-:W1:Y:S02]  /*00c0*/  F2I.FTZ.U32.TRUNC.NTZ R3, R4 ;  /* 0x0000000400037305 */ /* 0x000e64000021f000 */
[----:B-1----:R-:W-:-:S04]  /*00d0*/  IMAD.MOV R2, RZ, RZ, -R3 ;  /* 0x000000ffff027224 */ /* 0x002fc800078e0a03 */
[----:B------:R-:W-:Y:S02]  /*00e0*/  IMAD R5, R2, c[0x0][0x1c0], RZ ;  /* 0x0000700002057a24 */ /* 0x000fe400078e02ff */
[----:B------:R-:W-:-:S04]  /*00f0*/  IMAD.MOV.U32 R2, RZ, RZ, RZ ;  /* 0x000000ffff027224 */ /* 0x000fc800078e00ff */
        /* <DEDUP_REMOVED lines=15> */
[----:B------:R-:W2:Y:S01]  /*01f0*/  @P0 LDG.E R117, [R8.64] ;  /* 0x0000000a08750981 */ /* 0x000ea2000c1e1900 */
[----:B------:R-:W-:Y:S01]  /*0200*/  @!P0 ISETP.NE.U32.AND P2, PT, RZ, c[0x0][0x268], PT ;  /* 0x00009a00ff008a0c */ /* 0x000fe20003f45070 */
[----:B------:R-:W-:Y:S02]  /*0210*/  IMAD.MOV R17, RZ, RZ, -R164 ;  /* 0x000000ffff117224 */ /* 0x000fe400078e0aa4 */
[----:B------:R-:W1:Y:S01]  /*0220*/  S2R R5, SR_CTAID.X ;  /* 0x0000000000057919 */ /* 0x000e620000002500 */
[----:B------:R-:W-:Y:S01]  /*0230*/  @!P0 ISETP.NE.AND.EX P2, PT, RZ, c[0x0][0x26c], PT, P2 ;  /* 0x00009b00ff008a0c */ /* 0x000fe20003f45320 */
[----:B------:R-:W-:-:S03]  /*0240*/  IMAD R17, R17, c[0x0][0x1c0], R0 ;  /* 0x0000700011117a24 */ /* 0x000fc600078e0200 */
[----:B------:R-:W-:Y:S01]  /*0250*/  @!P0 SEL R3, RZ, c[0x0][0x21c], !P2 ;  /* 0x00008700ff038a07 */ /* 0x000fe20005000000 */
[----:B-1----:R-:W-:-:S05]  /*0260*/  IMAD.SHL.U32 R121, R5, 0x40, RZ ;  /* 0x0000004005797824 */ /* 0x002fca00078e00ff */
        /* <DEDUP_REMOVED lines=13> */
[----:B------:R-:W-:Y:S02]  /*0340*/  IADD3 R4, R4, -0x1, RZ ;  /* 0xffffffff04047810 */ /* 0x000fe40007ffe0ff */
[----:B--2---:R-:W-:Y:S02]  /*0350*/  IADD3 R6, R6, 0xffffffe, RZ ;  /* 0x0ffffffe06067810 */ /* 0x004fe40007ffe0ff */
[----:B------:R-:W-:Y:S02]  /*0360*/  IABS R0, R4 ;  /* 0x0000000400007213 */ /* 0x000fe40000000000 */
[----:B------:R-:W2:Y:S01]  /*0370*/  F2I.FTZ.U32.TRUNC.NTZ R7, R6 ;  /* 0x0000000600077305 */ /* 0x000ea2000021f000 */
[----:B------:R-:W-:-:S04]  /*0380*/  LOP3.LUT R4, R4, c[0x0][0x10], RZ, 0x3c, !PT ;  /* 0x0000040004047a12 */ /* 0x000fc800078e3cff */
[----:B------:R-:W-:Y:S02]  /*0390*/  ISETP.GE.AND P0, PT, R4, RZ, PT ;  /* 0x000000ff0400720c */ /* 0x000fe40003f06270 */
[----:B------:R-:W-:-:S04]  /*03a0*/  IADD3 R4, R121, 0xbf, RZ ;  /* 0x000000bf79047810 */ /* 0x000fc80007ffe0ff */
[----:B------:R-:W-:-:S04]  /*03b0*/  IADD3 R9, R117, -c[0x0][0x214], R4 ;  /* 0x8000850075097a10 */ /* 0x000fc80007ffe004 */
[----:B------:R-:W-:Y:S01]  /*03c0*/  IADD3 R9, R9, c[0x0][0x2e8], RZ ;  /* 0x0000ba0009097a10 */ /* 0x000fe20007ffe0ff */
[----:B--2---:R-:W-:Y:S02]  /*03d0*/  IMAD.MOV R2, RZ, RZ, -R7 ;  /* 0x000000ffff027224 */ /* 0x004fe400078e0a07 */
[----:B------:R-:W-:Y:S01]  /*03e0*/  IMAD.MOV.U32 R6, RZ, RZ, RZ ;  /* 0x000000ffff067224 */ /* 0x000fe200078e00ff */
[----:B------:R-:W-:Y:S01]  /*03f0*/  SHF.R.S32.HI R112, RZ, 0x1f, R9 ;  /* 0x0000001fff707819 */ /* 0x000fe20000011409 */
[----:B------:R-:W-:-:S03]  /*0400*/  IMAD R2, R2, R3, RZ ;  /* 0x0000000302027224 */ /* 0x000fc600078e02ff */
[----:B------:R-:W-:Y:S01]  /*0410*/  LEA.HI R112, R112, R9, RZ, 0x7 ;  /* 0x0000000970707211 */ /* 0x000fe200078f38ff */
[----:B------:R-:W-:-:S03]  /*0420*/  IMAD.HI.U32 R7, R7, R2, R6 ;  /* 0x0000000207077227 */ /* 0x000fc600078e0006 */
[----:B------:R-:W-:Y:S01]  /*0430*/  SHF.R.S32.HI R112, RZ, 0x7, R112 ;  /* 0x00000007ff707819 */ /* 0x000fe20000011470 */
        /* <DEDUP_REMOVED lines=9> */
[----:B------:R-:W2:Y:S01]  /*04d0*/  S2R R3, SR_CTAID.Y ;  /* 0x0000000000037919 */ /* 0x000ea20000002600 */
[----:B------:R-:W-:-:S04]  /*04e0*/  IADD3 R2, R117, 0x7f, RZ ;  /* 0x0000007f75027810 */ /* 0x000fc80007ffe0ff */
[----:B------:R-:W-:-:S04]  /*04f0*/  SHF.R.S32.HI R7, RZ, 0x1f, R2 ;  /* 0x0000001fff077819 */ /* 0x000fc80000011402 */
[----:B------:R-:W-:Y:S02]  /*0500*/  LEA.HI R7, R7, R2, RZ, 0x7 ;  /* 0x0000000207077211 */ /* 0x000fe400078f38ff */
[----:B------:R-:W-:Y:S02]  /*0510*/  @P2 IADD3 R0, R0, 0x1, RZ ;  /* 0x0000000100002810 */ /* 0x000fe40007ffe0ff */
[----:B------:R-:W-:-:S03]  /*0520*/  SHF.R.S32.HI R7, RZ, 0x7, R7 ;  /* 0x00000007ff077819 */ /* 0x000fc60000011407 */
        /* <DEDUP_REMOVED lines=11> */
[----:B------:R-:W-:Y:S01]  /*05e0*/  LEA.HI R0, R5, R118, RZ, 0x4 ;  /* 0x0000007605007211 */ /* 0x000fe200078f20ff */
[----:B------:R-:W-:-:S03]  /*05f0*/  IMAD R2, R2, c[0x0][0x1c0], R17 ;  /* 0x0000700002027a24 */ /* 0x000fc600078e0211 */
[----:B------:R-:W-:Y:S01]  /*0600*/  LOP3.LUT R5, R0, 0x3ffffff0, RZ, 0xc0, !PT ;  /* 0x3ffffff000057812 */ /* 0x000fe200078ec0ff */
[----:B------:R-:W-:Y:S01]  /*0610*/  IMAD R3, R2, c[0x0][0x214], R121 ;  /* 0x0000850002037a24 */ /* 0x000fe200078e0279 */
[----:B------:R-:W-:Y:S02]  /*0620*/  SHF.R.S32.HI R0, RZ, 0x4, R0 ;  /* 0x00000004ff007819 */ /* 0x000fe40000011400 */
[----:B------:R-:W-:Y:S01]  /*0630*/  IADD3 R121, -R121, c[0x0][0x214], RZ ;  /* 0x0000850079797a10 */ /* 0x000fe20007ffe1ff */
[----:B------:R-:W-:Y:S01]  /*0640*/  IMAD.IADD R5, R118, 0x1, -R5 ;  /* 0x0000000176057824 */ /* 0x000fe200078e0a05 */
[C---:B------:R-:W-:Y:S01]  /*0650*/  IADD3 R8, R0.reuse, 0x8, RZ ;  /* 0x0000000800087810 */ /* 0x040fe20007ffe0ff */
[----:B------:R-:W-:Y:S01]  /*0660*/  IMAD R2, R3, c[0x0][0x22c], RZ ;  /* 0x00008b0003027a24 */ /* 0x000fe200078e02ff */
[-C--:B------:R-:W-:Y:S01]  /*0670*/  ISETP.GE.OR P5, PT, R0, R121.reuse, P6 ;  /* 0x000000790000720c */ /* 0x080fe200037a6670 */
[----:B------:R-:W-:Y:S01]  /*0680*/  IMAD.SHL.U32 R4, R5, 0x4, RZ ;  /* 0x0000000405047824 */ /* 0x000fe200078e00ff */
[----:B------:R-:W-:-:S02]  /*0690*/  ISETP.GE.OR P4, PT, R8, R121, P6 ;  /* 0x000000790800720c */ /* 0x000fc40003786670 */
[----:B------:R-:W-:Y:S02]  /*06a0*/  IADD3 R6, R0, 0x10, RZ ;  /* 0x0000001000067810 */ /* 0x000fe40007ffe0ff */
[--C-:B------:R-:W-:Y:S02]  /*06b0*/  SHF.R.S32.HI R5, RZ, 0x1f, R4.reuse ;  /* 0x0000001fff057819 */ /* 0x100fe40000011404 */
[-C--:B------:R-:W-:Y:S02]  /*06c0*/  ISETP.GE.OR P3, PT, R6, R121.reuse, P6 ;  /* 0x000000790600720c */ /* 0x080fe40003766670 */
[C---:B------:R-:W-:Y:S01]  /*06d0*/  IADD3 R10, R0.reuse, 0x18, RZ ;  /* 0x00000018000a7810 */ /* 0x040fe20007ffe0ff */
[C---:B------:R-:W-:Y:S01]  /*06e0*/  IMAD.WIDE R4, R0.reuse, 0x40, R4 ;  /* 0x0000004000047825 */ /* 0x040fe200078e0204 */
[----:B------:R-:W-:Y:S02]  /*06f0*/  IADD3 R6, R0, 0x20, RZ ;  /* 0x0000002000067810 */ /* 0x000fe40007ffe0ff */
[----:B------:R-:W-:Y:S01]  /*0700*/  ISETP.GE.OR P2, PT, R10, R121, P6 ;  /* 0x000000790a00720c */ /* 0x000fe20003746670 */
[----:B------:R-:W-:Y:S01]  /*0710*/  @!P4 IMAD.MOV.U32 R11, RZ, RZ, -0x800000 ;  /* 0xff800000ff0bc424 */ /* 0x000fe200078e00ff */
[----:B------:R-:W-:-:S02]  /*0720*/  IADD3 R7, P0, R2, R4, RZ ;  /* 0x0000000402077210 */ /* 0x000fc40007f1e0ff */
[----:B------:R-:W-:Y:S02]  /*0730*/  IADD3 R4, R0, 0x28, RZ ;  /* 0x0000002800047810 */ /* 0x000fe40007ffe0ff */
[----:B------:R-:W-:Y:S02]  /*0740*/  LEA.HI.X.SX32 R2, R2, R5, 0x1, P0 ;  /* 0x0000000502027211 */ /* 0x000fe400000f0eff */
[----:B------:R-:W-:Y:S02]  /*0750*/  LEA R12, P1, R7, c[0x0][0x1d8], 0x2 ;  /* 0x00007600070c7a11 */ /* 0x000fe400078210ff */
[----:B------:R-:W-:Y:S02]  /*0760*/  SHF.R.S32.HI R5, RZ, 0x1f, R3 ;  /* 0x0000001fff057819 */ /* 0x000fe40000011403 */
[----:B------:R-:W-:Y:S02]  /*0770*/  IADD3 R3, P0, R3, R0, RZ ;  /* 0x0000000003037210 */ /* 0x000fe40007f1e0ff */
[----:B------:R-:W-:Y:S01]  /*0780*/  LEA.HI.X R13, R7, c[0x0][0x1dc], R2, 0x2, P1 ;  /* 0x00007700070d7a11 */ /* 0x000fe200008f1402 */
[----:B------:R-:W-:Y:S01]  /*0790*/  @!P5 IMAD.MOV.U32 R7, RZ, RZ, -0x800000 ;  /* 0xff800000ff07d424 */ /* 0x000fe200078e00ff */
[----:B------:R-:W-:Y:S01]  /*07a0*/  LEA.HI.X.SX32 R2, R0, R5, 0x1, P0 ;  /* 0x0000000500027211 */ /* 0x000fe200000f0eff */
[----:B------:R-:W-:Y:S01]  /*07b0*/  @!P2 IMAD.MOV.U32 R5, RZ, RZ, -0x800000 ;  /* 0xff800000ff05a424 */ /* 0x000fe200078e00ff */
[C---:B------:R-:W-:Y:S01]  /*07c0*/  LEA R8, P0, R3.reuse, c[0x0][0x208], 0x2 ;  /* 0x0000820003087a11 */ /* 0x040fe200078010ff */
[----:B------:R1:W-:Y:S01]  /*07d0*/  STG.E.128 [R12.64], RZ ;  /* 0x000000ff0c007986 */ /* 0x0003e2000c101d0a */
[----:B------:R-:W-:Y:S01]  /*07e0*/  ISETP.GE.OR P1, PT, R6, R121, P6 ;  /* 0x000000790600720c */ /* 0x000fe20003726670 */
[----:B------:R-:W-:Y:S01]  /*07f0*/  @!P3 IMAD.MOV.U32 R6, RZ, RZ, -0x800000 ;  /* 0xff800000ff06b424 */ /* 0x000fe200078e00ff */
[----:B------:R-:W-:Y:S01]  /*0800*/  LEA.HI.X R9, R3, c[0x0][0x20c], R2, 0x2, P0 ;  /* 0x0000830003097a11 */ /* 0x000fe200000f1402 */
[----:B------:R1:W-:Y:S01]  /*0810*/  STG.E.128 [R12.64+0x800], RZ ;  /* 0x000800ff0c007986 */ /* 0x0003e2000c101d0a */
[----:B------:R-:W-:-:S02]  /*0820*/  IADD3 R2, R0, 0x30, RZ ;  /* 0x0000003000027810 */ /* 0x000fc40007ffe0ff */
[----:B------:R-:W-:Y:S01]  /*0830*/  ISETP.GE.OR P0, PT, R4, R121, P6 ;  /* 0x000000790400720c */ /* 0x000fe20003706670 */
[----:B------:R1:W-:Y:S01]  /*0840*/  STG.E.128 [R12.64+0x1000], RZ ;  /* 0x001000ff0c007986 */ /* 0x0003e2000c101d0a */
[----:B------:R-:W-:-:S03]  /*0850*/  IADD3 R0, R0, 0x38, RZ ;  /* 0x0000003800007810 */ /* 0x000fc60007ffe0ff */
[----:B------:R1:W-:Y:S02]  /*0860*/  STG.E.128 [R12.64+0x1800], RZ ;  /* 0x001800ff0c007986 */ /* 0x0003e4000c101d0a */
[----:B------:R-:W-:Y:S02]  /*0870*/  @!P1 IMAD.MOV.U32 R4, RZ, RZ, -0x800000 ;  /* 0xff800000ff049424 */ /* 0x000fe400078e00ff */
[----:B------:R1:W-:Y:S04]  /*0880*/  STG.E.128 [R12.64+0x2000], RZ ;  /* 0x002000ff0c007986 */ /* 0x0003e8000c101d0a */
[----:B------:R1:W-:Y:S01]  /*0890*/  STG.E.128 [R12.64+0x2800], RZ ;  /* 0x002800ff0c007986 */ /* 0x0003e2000c101d0a */
[----:B------:R-:W-:-:S03]  /*08a0*/  @!P0 IMAD.MOV.U32 R3, RZ, RZ, -0x800000 ;  /* 0xff800000ff038424 */ /* 0x000fc600078e00ff */
[----:B------:R1:W-:Y:S04]  /*08b0*/  STG.E.128 [R12.64+0x3000], RZ ;  /* 0x003000ff0c007986 */ /* 0x0003e8000c101d0a */
[----:B------:R1:W-:Y:S04]  /*08c0*/  STG.E.128 [R12.64+0x3800], RZ ;  /* 0x003800ff0c007986 */ /* 0x0003e8000c101d0a */
[----:B------:R1:W-:Y:S01]  /*08d0*/  @!P5 STG.E [R8.64], R7 ;  /* 0x000000070800d986 */ /* 0x0003e2000c10190a */
[-C--:B------:R-:W-:Y:S02]  /*08e0*/  ISETP.GE.OR P5, PT, R2, R121.reuse, P6 ;  /* 0x000000790200720c */ /* 0x080fe400037a6670 */
[----:B------:R-:W-:Y:S01]  /*08f0*/  ISETP.GE.OR P6, PT, R0, R121, P6 ;  /* 0x000000790000720c */ /* 0x000fe200037c6670 */
[----:B------:R1:W-:Y:S04]  /*0900*/  @!P4 STG.E [R8.64+0x20], R11 ;  /* 0x0000200b0800c986 */ /* 0x0003e8000c10190a */
[----:B------:R1:W-:Y:S04]  /*0910*/  @!P3 STG.E [R8.64+0x40], R6 ;  /* 0x000040060800b986 */ /* 0x0003e8000c10190a */
[----:B------:R1:W-:Y:S02]  /*0920*/  @!P2 STG.E [R8.64+0x60], R5 ;  /* 0x000060050800a986 */ /* 0x0003e4000c10190a */
[----:B------:R-:W-:-:S02]  /*0930*/  @!P5 IMAD.MOV.U32 R2, RZ, RZ, -0x800000 ;  /* 0xff800000ff02d424 */ /* 0x000fc400078e00ff */
[----:B------:R1:W-:Y:S04]  /*0940*/  @!P1 STG.E [R8.64+0x80], R4 ;  /* 0x0000800408009986 */ /* 0x0003e8000c10190a */
[----:B------:R1:W-:Y:S04]  /*0950*/  @!P0 STG.E [R8.64+0xa0], R3 ;  /* 0x0000a00308008986 */ /* 0x0003e8000c10190a */
[----:B------:R1:W-:Y:S01]  /*0960*/  @!P5 STG.E [R8.64+0xc0], R2 ;  /* 0x0000c0020800d986 */ /* 0x0003e2000c10190a */
[----:B------:R-:W-:Y:S05]  /*0970*/  @P6 EXIT ;  /* 0x000000000000694d */ /* 0x000fea0003800000 */
[----:B-1----:R-:W-:-:S05]  /*0980*/  MOV R3, 0xff800000 ;  /* 0xff80000000037802 */ /* 0x002fca0000000f00 */
[----:B------:R-:W-:Y:S01]  /*0990*/  STG.E [R8.64+0xe0], R3 ;  /* 0x0000e00308007986 */ /* 0x000fe2000c10190a */
[----:B------:R-:W-:Y:S05]  /*09a0*/  EXIT ;  /* 0x000000000000794d */ /* 0x000fea0003800000 */
.L_x_6134:
        /* <DEDUP_REMOVED lines=19> */
.L_x_6135:
[----:B------:R-:W-:Y:S01]  /*0ae0*/  IABS R113, c[0x0][0x2d0] ;  /* 0x0000b40000717a13 */ /* 0x000fe20000000000 */
[----:B------:R-:W-:Y:S05]  /*0af0*/  @P6 BRA `(.L_x_6136) ;  /* 0x0000048000006947 */ /* 0x000fea0003800000 */
[----:B------:R-:W2:Y:S01]  /*0b00*/  I2F.RP R3, R113 ;  /* 0x0000007100037306 */ /* 0x000ea20000209400 */
[----:B------:R-:W-:-:S04]  /*0b10*/  LEA R9, R112, 0xffffff80, 0x7 ;  /* 0xffffff8070097811 */ /* 0x000fc800078e38ff */
[----:B------:R-:W-:-:S03]  /*0b20*/  IABS R0, R9 ;  /* 0x0000000900007213 */ /* 0x000fc60000000000 */
[----:B-12---:R-:W1:Y:S02]  /*0b30*/  MUFU.RCP R6, R3 ;  /* 0x0000000300067308 */ /* 0x006e640000001000 */
        /* <DEDUP_REMOVED lines=48> */
[----:B------:R-:W-:-:S04]  /*0e40*/  @!P1 LOP3.LUT R3, RZ, c[0x0][0x1c8], RZ, 0x33, !PT ;  /* 0x00007200ff039a12 */ /* 0x000fc800078e33ff */
[----:B------:R-:W-:Y:S02]  /*0e50*/  SHF.R.S32.HI R10, RZ, 0x1f, R3 ;  /* 0x0000001fff0a7819 */ /* 0x000fe40000011403 */
[----:B--2---:R-:W-:Y:S01]  /*0e60*/  SHF.R.S32.HI R13, RZ, 0x1f, R14 ;  /* 0x0000001fff0d7819 */ /* 0x004fe2000001140e */
[----:B------:R-:W-:-:S04]  /*0e70*/  IMAD.WIDE.U32 R6, R14, c[0x0][0x180], RZ ;  /* 0x000060000e067a25 */ /* 0x000fc800078e00ff */
[C---:B------:R-:W-:Y:S02]  /*0e80*/  IMAD R11, R13.reuse, c[0x0][0x180], RZ ;  /* 0x000060000d0b7a24 */ /* 0x040fe400078e02ff */
[----:B------:R-:W-:Y:S02]  /*0e90*/  IMAD R13, R13, c[0x0][0x188], RZ ;  /* 0x000062000d0d7a24 */ /* 0x000fe400078e02ff */
[----:B------:R-:W-:Y:S02]  /*0ea0*/  IMAD R2, R14, c[0x0][0x184], R11 ;  /* 0x000061000e027a24 */ /* 0x000fe400078e020b */
[----:B------:R-:W-:Y:S02]  /*0eb0*/  IMAD R11, R9, c[0x0][0x19c], R0 ;  /* 0x00006700090b7a24 */ /* 0x000fe400078e0200 */
[----:B------:R-:W-:Y:S01]  /*0ec0*/  IMAD R0, R10, c[0x0][0x1b0], RZ ;  /* 0x00006c000a007a24 */ /* 0x000fe200078e02ff */
[----:B------:R-:W-:Y:S01]  /*0ed0*/  IADD3 R7, R7, R2, RZ ;  /* 0x0000000207077210 */ /* 0x000fe20007ffe0ff */
[----:B------:R-:W-:-:S02]  /*0ee0*/  IMAD R13, R14, c[0x0][0x18c], R13 ;  /* 0x000063000e0d7a24 */ /* 0x000fc400078e020d */
[----:B------:R-:W-:-:S04]  /*0ef0*/  IMAD.WIDE.U32 R14, R14, c[0x0][0x188], RZ ;  /* 0x000062000e0e7a25 */ /* 0x000fc800078e00ff */
[----:B------:R-:W-:Y:S01]  /*0f00*/  IMAD.WIDE.U32 R6, R9, c[0x0][0x198], R6 ;  /* 0x0000660009067a25 */ /* 0x000fe200078e0006 */
[----:B------:R-:W-:-:S03]  /*0f10*/  IADD3 R13, R15, R13, RZ ;  /* 0x0000000d0f0d7210 */ /* 0x000fc60007ffe0ff */
[----:B------:R-:W-:Y:S02]  /*0f20*/  IMAD.IADD R7, R7, 0x1, R11 ;  /* 0x0000000107077824 */ /* 0x000fe400078e020b */
[C---:B------:R-:W-:Y:S02]  /*0f30*/  IMAD R11, R3.reuse, c[0x0][0x1b4], R0 ;  /* 0x00006d00030b7a24 */ /* 0x040fe400078e0200 */
[----:B------:R-:W-:-:S04]  /*0f40*/  IMAD.WIDE.U32 R6, R3, c[0x0][0x1b0], R6 ;  /* 0x00006c0003067a25 */ /* 0x000fc800078e0006 */
[----:B------:R-:W-:Y:S01]  /*0f50*/  IMAD.IADD R11, R7, 0x1, R11 ;  /* 0x00000001070b7824 */ /* 0x000fe200078e020b */
[----:B------:R-:W-:Y:S01]  /*0f60*/  MOV R12, R6 ;  /* 0x00000006000c7202 */ /* 0x000fe20000000f00 */
[----:B------:R-:W-:Y:S05]  /*0f70*/  BRA `(.L_x_6137) ;  /* 0x0000036000007947 */ /* 0x000fea0003800000 */
.L_x_6136:
[----:B-1----:R-:W-:Y:S02]  /*0f80*/  IABS R7, c[0x0][0x1c8] ;  /* 0x0000720000077a13 */ /* 0x002fe40000000000 */
[----:B------:R-:W-:Y:S02]  /*0f90*/  SHF.R.S32.HI R11, RZ, 0x1f, R18 ;  /* 0x0000001fff0b7819 */ /* 0x000fe40000011412 */
[----:B------:R-:W1:Y:S01]  /*0fa0*/  I2F.RP R6, R7 ;  /* 0x0000000700067306 */ /* 0x000e620000209400 */
        /* <DEDUP_REMOVED lines=34> */
[----:B------:R-:W-:Y:S02]  /*11d0*/  IMAD R7, R13, c[0x0][0x180], RZ ;  /* 0x000060000d077a24 */ /* 0x000fe400078e02ff */
[----:B------:R-:W-:Y:S01]  /*11e0*/  IMAD.WIDE.U32 R14, R2, c[0x0][0x180], R14 ;  /* 0x00006000020e7a25 */ /* 0x000fe200078e000e */
[----:B------:R-:W-:-:S03]  /*11f0*/  SHF.R.S32.HI R10, RZ, 0x1f, R3 ;  /* 0x0000001fff0a7819 */ /* 0x000fc60000011403 */
[----:B------:R-:W-:Y:S01]  /*1200*/  IMAD R0, R2, c[0x0][0x184], R7 ;  /* 0x0000610002007a24 */ /* 0x000fe200078e0207 */
[----:B------:R-:W-:Y:S01]  /*1210*/  IADD3 R7, R19, R6, RZ ;  /* 0x0000000613077210 */ /* 0x000fe20007ffe0ff */
[----:B------:R-:W-:Y:S01]  /*1220*/  IMAD R13, R13, c[0x0][0x188], RZ ;  /* 0x000062000d0d7a24 */ /* 0x000fe200078e02ff */
[----:B------:R-:W-:Y:S01]  /*1230*/  MOV R6, R18 ;  /* 0x0000001200067202 */ /* 0x000fe20000000f00 */
[----:B------:R-:W-:Y:S02]  /*1240*/  IMAD.IADD R15, R15, 0x1, R0 ;  /* 0x000000010f0f7824 */ /* 0x000fe400078e0200 */
[----:B------:R-:W-:Y:S02]  /*1250*/  IMAD R0, R10, c[0x0][0x1b0], RZ ;  /* 0x00006c000a007a24 */ /* 0x000fe400078e02ff */
[----:B------:R-:W-:-:S04]  /*1260*/  IMAD.WIDE.U32 R18, R2, c[0x0][0x188], R6 ;  /* 0x0000620002127a25 */ /* 0x000fc800078e0006 */
[----:B------:R-:W-:Y:S02]  /*1270*/  IMAD R13, R2, c[0x0][0x18c], R13 ;  /* 0x00006300020d7a24 */ /* 0x000fe400078e020d */
[----:B------:R-:W-:-:S03]  /*1280*/  IMAD.WIDE.U32 R6, R3, c[0x0][0x1b0], R14 ;  /* 0x00006c0003067a25 */ /* 0x000fc600078e000e */
[----:B------:R-:W-:Y:S01]  /*1290*/  IADD3 R13, R19, R13, RZ ;  /* 0x0000000d130d7210 */ /* 0x000fe20007ffe0ff */
[----:B------:R-:W-:Y:S01]  /*12a0*/  IMAD R0, R3, c[0x0][0x1b4], R0 ;  /* 0x00006d0003007a24 */ /* 0x000fe200078e0200 */
[----:B------:R-:W-:Y:S01]  /*12b0*/  MOV R12, R6 ;  /* 0x00000006000c7202 */ /* 0x000fe20000000f00 */
[----:B------:R-:W-:-:S03]  /*12c0*/  IMAD.MOV.U32 R14, RZ, RZ, R18 ;  /* 0x000000ffff0e7224 */ /* 0x000fc600078e0012 */
[----:B------:R-:W-:Y:S02]  /*12d0*/  IADD3 R11, R7, R0, RZ ;  /* 0x00000000070b7210 */ /* 0x000fe40007ffe0ff */
.L_x_6137:
[----:B------:R-:W-:Y:S01]  /*12e0*/  SHF.R.S32.HI R119, RZ, 0x1f, R118 ;  /* 0x0000001fff777819 */ /* 0x000fe20000011476 */
[----:B------:R-:W-:Y:S01]  /*12f0*/  IMAD R10, R10, c[0x0][0x1b8], RZ ;  /* 0x00006e000a0a7a24 */ /* 0x000fe200078e02ff */
[----:B------:R-:W-:Y:S01]  /*1300*/  SHF.R.S32.HI R7, RZ, 0x1f, R164 ;  /* 0x0000001fff077819 */ /* 0x000fe200000114a4 */
[----:B------:R-:W-:Y:S01]  /*1310*/  ULDC.64 UR4, c[0x0][0x198] ;  /* 0x0000660000047ab9 */ /* 0x000fe20000000a00 */
[-C--:B------:R-:W-:Y:S01]  /*1320*/  LEA.HI R0, R119, R118.reuse, RZ, 0x3 ;  /* 0x0000007677007211 */ /* 0x080fe200078f18ff */
[----:B------:R-:W-:Y:S01]  /*1330*/  IMAD R10, R3, c[0x0][0x1bc], R10 ;  /* 0x00006f00030a7a24 */ /* 0x000fe200078e020a */
[----:B------:R-:W-:Y:S01]  /*1340*/  LEA.HI R6, R119, R118, RZ, 0x4 ;  /* 0x0000007677067211 */ /* 0x000fe200078f20ff */
[----:B------:R-:W-:Y:S01]  /*1350*/  IMAD R7, R7, c[0x0][0x178], RZ ;  /* 0x00005e0007077a24 */ /* 0x000fe200078e02ff */
[----:B------:R-:W-:Y:S01]  /*1360*/  LOP3.LUT R101, R0, 0xfffffff8, RZ, 0xc0, !PT ;  /* 0xfffffff800657812 */ /* 0x000fe200078ec0ff */
[----:B------:R-:W-:Y:S01]  /*1370*/  USHF.L.U32 UR9, UR4, 0x5, URZ ;  /* 0x0000000504097899 */ /* 0x000fe2000800063f */
[----:B------:R-:W-:Y:S01]  /*1380*/  SHF.R.S32.HI R19, RZ, 0x4, R6 ;  /* 0x00000004ff137819 */ /* 0x000fe20000011406 */
[----:B------:R-:W-:Y:S01]  /*1390*/  IMAD R7, R164, c[0x0][0x17c], R7 ;  /* 0x00005f00a4077a24 */ /* 0x000fe200078e0207 */
[----:B------:R-:W-:Y:S01]  /*13a0*/  SHF.R.S32.HI R22, RZ, 0x3, R0 ;  /* 0x00000003ff167819 */ /* 0x000fe20000011400 */
[----:B------:R-:W-:Y:S01]  /*13b0*/  IMAD.IADD R101, R118, 0x1, -R101 ;  /* 0x0000000176657824 */ /* 0x000fe200078e0a65 */
[----:B------:R-:W-:Y:S01]  /*13c0*/  LEA.HI R2, R6, R19, RZ, 0x1 ;  /* 0x0000001306027211 */ /* 0x000fe200078f08ff */
[----:B------:R-:W-:Y:S01]  /*13d0*/  UMOV UR8, 0x5 ;  /* 0x0000000500087882 */ /* 0x000fe20000000000 */
[--C-:B------:R-:W-:Y:S01]  /*13e0*/  SHF.R.S32.HI R23, RZ, 0x1f, R22.reuse ;  /* 0x0000001fff177819 */ /* 0x100fe20000011416 */
[----:B------:R-:W-:Y:S01]  /*13f0*/  IMAD.SHL.U32 R20, R101, 0x8, RZ ;  /* 0x0000000865147824 */ /* 0x000fe200078e00ff */
[----:B------:R-:W-:Y:S01]  /*1400*/  LOP3.LUT R2, R2, 0xfffffffe, RZ, 0xc0, !PT ;  /* 0xfffffffe02027812 */ /* 0x000fe200078ec0ff */
[C---:B------:R-:W-:Y:S01]  /*1410*/  IMAD.SHL.U32 R15, R22.reuse, 0x40, RZ ;  /* 0x00000040160f7824 */ /* 0x040fe200078e00ff */
[----:B------:R-:W-:Y:S01]  /*1420*/  IADD3 R9, P1, R22, R9, RZ ;  /* 0x0000000916097210 */ /* 0x000fe20007f3e0ff */
[----:B------:R-:W-:Y:S01]  /*1430*/  IMAD.WIDE R4, R5, 0x40, R22 ;  /* 0x0000004005047825 */ /* 0x000fe200078e0216 */
[C---:B------:R-:W-:Y:S01]  /*1440*/  IADD3 R24, P0, R20.reuse, R14, RZ ;  /* 0x0000000e14187210 */ /* 0x040fe20007f1e0ff */
[----:B------:R-:W-:Y:S01]  /*1450*/  USHF.L.U64.HI UR5, UR4, UR8, UR5 ;  /* 0x0000000804057299 */ /* 0x000fe20008010205 */
[----:B------:R-:W-:Y:S01]  /*1460*/  SHF.R.S32.HI R21, RZ, 0x1f, R20 ;  /* 0x0000001fff157819 */ /* 0x000fe20000011414 */
[----:B------:R-:W-:Y:S01]  /*1470*/  IMAD.IADD R2, R19, 0x1, -R2 ;  /* 0x0000000113027824 */ /* 0x000fe200078e0a02 */
[----:B------:R-:W-:Y:S01]  /*1480*/  IADD3 R12, P2, R20, R12, RZ ;  /* 0x0000000c140c7210 */ /* 0x000fe20007f5e0ff */
[----:B------:R-:W-:Y:S01]  /*1490*/  IMAD.X R8, R23, 0x1, R8, P1 ;  /* 0x0000000117087824 */ /* 0x000fe200008e0608 */
[----:B------:R-:W-:Y:S01]  /*14a0*/  LOP3.LUT R15, R15, 0x1c0, RZ, 0xc0, !PT ;  /* 0x000001c00f0f7812 */ /* 0x000fe200078ec0ff */
[C---:B------:R-:W-:Y:S01]  /*14b0*/  IMAD.X R25, R21.reuse, 0x1, R13, P0 ;  /* 0x0000000115197824 */ /* 0x040fe200000e060d */
[----:B------:R-:W-:Y:S01]  /*14c0*/  LOP3.LUT R19, R6, 0xfffffff0, RZ, 0xc0, !PT ;  /* 0xfffffff006137812 */ /* 0x000fe200078ec0ff */
[----:B------:R-:W-:Y:S01]  /*14d0*/  IMAD.X R13, R21, 0x1, R11, P2 ;  /* 0x00000001150d7824 */ /* 0x000fe200010e060b */
[--C-:B------:R-:W-:Y:S01]  /*14e0*/  LOP3.LUT R18, R15, 0x38, R20.reuse, 0xf8, !PT ;  /* 0x000000380f127812 */ /* 0x100fe200078ef814 */
[----:B------:R-:W-:Y:S01]  /*14f0*/  IMAD.WIDE.U32 R20, R164, c[0x0][0x178], R20 ;  /* 0x00005e00a4147a25 */ /* 0x000fe200078e0014 */
[----:B------:R-:W-:Y:S01]  /*1500*/  SHF.R.S32.HI R6, RZ, 0x1f, R17 ;  /* 0x0000001fff067819 */ /* 0x000fe20000011411 */
[----:B------:R-:W-:Y:S01]  /*1510*/  ULDC.64 UR6, c[0x0][0x190] ;  /* 0x0000640000067ab9 */ /* 0x000fe20000000a00 */
[CC--:B------:R-:W-:Y:S01]  /*1520*/  LEA.HI R16, R119.reuse, R118.reuse, RZ, 0x6 ;  /* 0x0000007677107211 */ /* 0x0c0fe200078f30ff */
[----:B------:R-:W-:Y:S01]  /*1530*/  IMAD.WIDE.U32 R26, R22, c[0x0][0x198], R12 ;  /* 0x00006600161a7a25 */ /* 0x000fe200078e000c */
[----:B------:R-:W-:Y:S01]  /*1540*/  SHF.R.U32.HI R15, RZ, 0x3, R15 ;  /* 0x00000003ff0f7819 */ /* 0x000fe2000001160f */
[----:B------:R-:W-:Y:S01]  /*1550*/  USHF.L.U32 UR12, UR6, 0x5, URZ ;  /* 0x00000005060c7899 */ /* 0x000fe2000800063f */
[----:B------:R-:W-:Y:S01]  /*1560*/  LEA.HI R119, R119, R118, RZ, 0x5 ;  /* 0x0000007677777211 */ /* 0x000fe200078f28ff */
[----:B------:R-:W-:Y:S01]  /*1570*/  IMAD.IADD R21, R21, 0x1, R7 ;  /* 0x0000000115157824 */ /* 0x000fe200078e0207 */
[----:B------:R-:W-:Y:S01]  /*1580*/  LEA R162, P0, R26, c[0x0][0x168], 0x1 ;  /* 0x00005a001aa27a11 */ /* 0x000fe200078008ff */
[----:B------:R-:W-:Y:S01]  /*1590*/  IMAD R12, R6, c[0x0][0x1a8], RZ ;  /* 0x00006a00060c7a24 */ /* 0x000fe200078e02ff */
[----:B------:R-:W-:Y:S01]  /*15a0*/  LOP3.LUT R15, R18, R15, RZ, 0x3c, !PT ;  /* 0x0000000f120f7212 */ /* 0x000fe200078e3cff */
[----:B------:R-:W-:Y:S01]  /*15b0*/  IMAD R23, R23, c[0x0][0x198], RZ ;  /* 0x0000660017177a24 */ /* 0x000fe200078e02ff */
[----:B------:R-:W-:Y:S01]  /*15c0*/  USHF.L.U64.HI UR7, UR6, UR8, UR7 ;  /* 0x0000000806077299 */ /* 0x000fe20008010207 */
[C---:B------:R-:W-:Y:S01]  /*15d0*/  IMAD R12, R17.reuse, c[0x0][0x1ac], R12 ;  /* 0x00006b00110c7a24 */ /* 0x040fe200078e020c */
[----:B------:R-:W-:Y:S01]  /*15e0*/  SHF.R.S32.HI R116, RZ, 0x5, R119 ;  /* 0x00000005ff747819 */ /* 0x000fe20000011477 */
[----:B------:R-:W-:-:S04]  /*15f0*/  IMAD.WIDE.U32 R20, R17, c[0x0][0x1a8], R20 ;  /* 0x00006a0011147a25 */ /* 0x000fc800078e0014 */
[----:B------:R-:W-:-:S04]  /*1600*/  IMAD.WIDE.U32 R24, R3, c[0x0][0x1b8], R24 ;  /* 0x00006e0003187a25 */ /* 0x000fc800078e0018 */
[----:B------:R-:W-:Y:S02]  /*1610*/  IMAD R23, R22, c[0x0][0x19c], R23 ;  /* 0x0000670016177a24 */ /* 0x000fe400078e0217 */
[----:B------:R-:W-:Y:S02]  /*1620*/  IMAD R3, R5, c[0x0][0x190], RZ ;  /* 0x0000640005037a24 */ /* 0x000fe400078e02ff */
[----:B------:R-:W-:Y:S02]  /*1630*/  IMAD.IADD R21, R21, 0x1, R12 ;  /* 0x0000000115157824 */ /* 0x000fe400078e020c */
[----:B------:R-:W-:Y:S02]  /*1640*/  IMAD.IADD R23, R27, 0x1, R23 ;  /* 0x000000011b177824 */ /* 0x000fe400078e0217 */
[C---:B------:R-:W-:Y:S02]  /*1650*/  IMAD R3, R4.reuse, c[0x0][0x194], R3 ;  /* 0x0000650004037a24 */ /* 0x040fe400078e0203 */
[----:B------:R-:W-:Y:S01]  /*1660*/  IMAD.WIDE.U32 R4, R4, c[0x0][0x190], R20 ;  /* 0x0000640004047a25 */ /* 0x000fe200078e0014 */
[----:B------:R-:W-:-:S03]  /*1670*/  LEA.HI.X R163, R26, c[0x0][0x16c], R23, 0x1, P0 ;  /* 0x00005b001aa37a11 */ /* 0x000fc600000f0c17 */
[----:B------:R-:W-:Y:S01]  /*1680*/  IMAD.IADD R25, R25, 0x1, R10 ;  /* 0x0000000119197824 */ /* 0x000fe200078e020a */
[----:B------:R-:W-:Y:S01]  /*1690*/  LEA R10, P0, R4, c[0x0][0x160], 0x1 ;  /* 0x00005800040a7a11 */ /* 0x000fe200078008ff */
[----:B------:R-:W-:Y:S02]  /*16a0*/  IMAD.IADD R5, R5, 0x1, R3 ;  /* 0x0000000105057824 */ /* 0x000fe400078e0203 */
[----:B------:R-:W-:Y:S02]  /*16b0*/  IMAD.IADD R19, R118, 0x1, -R19 ;  /* 0x0000000176137824 */ /* 0x000fe400078e0a13 */
[----:B------:R-:W-:Y:S01]  /*16c0*/  IMAD.SHL.U32 R16, R16, 0x8, RZ ;  /* 0x0000000810107824 */ /* 0x000fe200078e00ff */
[----:B------:R-:W-:Y:S01]  /*16d0*/  LEA.HI.X R11, R4, c[0x0][0x164], R5, 0x1, P0 ;  /* 0x00005900040b7a11 */ /* 0x000fe200000f0c05 */
[----:B------:R-:W-:Y:S01]  /*16e0*/  IMAD R8, R8, c[0x0][0x1a0], RZ ;  /* 0x0000680008087a24 */ /* 0x000fe200078e02ff */
[----:B------:R-:W-:Y:S01]  /*16f0*/  SHF.R.S32.HI R14, RZ, 0x1f, R19 ;  /* 0x0000001fff0e7819 */ /* 0x000fe20000011413 */
[----:B------:R-:W-:Y:S01]  /*1700*/  IMAD.WIDE.U32 R24, R9, c[0x0][0x1a0], R24 ;  /* 0x0000680009187a25 */ /* 0x000fe200078e0018 */
[----:B------:R-:W-:-:S02]  /*1710*/  IADD3 R4, P0, R162, UR9, RZ ;  /* 0x00000009a2047c10 */ /* 0x000fc4000ff1e0ff */
[----:B------:R-:W-:Y:S01]  /*1720*/  LOP3.LUT R15, R15, 0x7ffffe00, R16, 0xf8, !PT ;  /* 0x7ffffe000f0f7812 */ /* 0x000fe200078ef810 */
[----:B------:R-:W-:Y:S01]  /*1730*/  IMAD R3, R9, c[0x0][0x1a4], R8 ;  /* 0x0000690009037a24 */ /* 0x000fe200078e0208 */
[----:B------:R-:W-:Y:S01]  /*1740*/  LEA.HI R6, R14, R19, RZ, 0x3 ;  /* 0x000000130e067211 */ /* 0x000fe200078f18ff */
[----:B------:R-:W-:Y:S01]  /*1750*/  IMAD.SHL.U32 R7, R101, 0x40, RZ ;  /* 0x0000004065077824 */ /* 0x000fe200078e00ff */
[----:B------:R-:W-:Y:S01]  /*1760*/  IADD3.X R5, R163, UR5, RZ, P0, !PT ;  /* 0x00000005a3057c10 */ /* 0x000fe200087fe4ff */
[----:B------:R-:W-:Y:S01]  /*1770*/  IMAD.SHL.U32 R165, R15, 0x2, RZ ;  /* 0x000000020fa57824 */ /* 0x000fe200078e00ff */
[----:B------:R-:W-:Y:S01]  /*1780*/  IADD3 R12, P0, R4, UR9, RZ ;  /* 0x00000009040c7c10 */ /* 0x000fe2000ff1e0ff */
[----:B------:R-:W-:Y:S01]  /*1790*/  IMAD.IADD R161, R25, 0x1, R3 ;  /* 0x0000000119a17824 */ /* 0x000fe200078e0203 */
[----:B------:R-:W-:Y:S01]  /*17a0*/  LOP3.LUT R100, R6, 0xfffffff8, RZ, 0xc0, !PT ;  /* 0xfffffff806647812 */ /* 0x000fe200078ec0ff */
[----:B------:R-:W-:Y:S01]  /*17b0*/  IMAD.SHL.U32 R3, R2, 0x8, RZ ;  /* 0x0000000802037824 */ /* 0x000fe200078e00ff */
[----:B------:R-:W-:Y:S01]  /*17c0*/  IADD3.X R13, R5, UR5, RZ, P0, !PT ;  /* 0x00000005050d7c10 */ /* 0x000fe200087fe4ff */
[----:B------:R-:W-:Y:S01]  /*17d0*/  @!PT LDS RZ, [RZ] ;  /* 0x00000000fffff984 */ /* 0x000fe20000000800 */
[----:B------:R-:W-:Y:S01]  /*17e0*/  @!PT LDS RZ, [RZ] ;  /* 0x00000000fffff984 */ /* 0x000fe20000000800 */
[----:B------:R-:W-:Y:S01]  /*17f0*/  @!PT LDS RZ, [RZ] ;  /* 0x00000000fffff984 */ /* 0x000fe20000000800 */
[----:B------:R1:W-:Y:S01]  /*1800*/  LDGSTS.E.BYPASS.LTC128B.128 [R165], [R10.64] ;  /* 0x000000000aa57fae */ /* 0x0003e2000b901d4a */
[----:B------:R-:W-:Y:S01]  /*1810*/  IADD3 R8, P1, R10, UR12, RZ ;  /* 0x0000000c0a087c10 */ /* 0x000fe2000ff3e0ff */
[----:B------:R-:W-:Y:S01]  /*1820*/  IMAD.IADD R100, R19, 0x1, -R100 ;  /* 0x0000000113647824 */ /* 0x000fe200078e0a64 */
[----:B------:R-:W-:Y:S01]  /*1830*/  IADD3 R18, P0, R12, UR9, RZ ;  /* 0x000000090c127c10 */ /* 0x000fe2000ff1e0ff */
[----:B------:R-:W-:Y:S01]  /*1840*/  IMAD.SHL.U32 R115, R6, 0x40, RZ ;  /* 0x0000004006737824 */ /* 0x000fe200078e00ff */
[----:B------:R-:W-:Y:S01]  /*1850*/  IADD3.X R9, R11, UR7, RZ, P1, !PT ;  /* 0x000000070b097c10 */ /* 0x000fe20008ffe4ff */
[----:B------:R-:W-:Y:S01]  /*1860*/  IMAD R121, R116, 0x10, R121 ;  /* 0x0000001074797824 */ /* 0x000fe200078e0279 */
[----:B------:R-:W-:-:S02]  /*1870*/  IADD3.X R19, R13, UR5, RZ, P0, !PT ;  /* 0x000000050d137c10 */ /* 0x000fc400087fe4ff */
[----:B------:R-:W-:Y:S01]  /*1880*/  IADD3 R16, P1, R8, UR12, RZ ;  /* 0x0000000c08107c10 */ /* 0x000fe2000ff3e0ff */
[----:B------:R2:W-:Y:S01]  /*1890*/  LDGSTS.E.BYPASS.LTC128B.128 [R165+0x800], [R8.64] ;  /* 0x0080000008a57fae */ /* 0x0005e2000b901d4a */
[----:B------:R-:W-:Y:S02]  /*18a0*/  LOP3.LUT R7, R7, 0x1c0, RZ, 0xc0, !PT ;  /* 0x000001c007077812 */ /* 0x000fe400078ec0ff */
[----:B------:R-:W-:Y:S02]  /*18b0*/  IADD3.X R17, R9, UR7, RZ, P1, !PT ;  /* 0x0000000709117c10 */ /* 0x000fe40008ffe4ff */
[----:B------:R-:W-:Y:S02]  /*18c0*/  IADD3 R14, P1, R16, UR12, RZ ;  /* 0x0000000c100e7c10 */ /* 0x000fe4000ff3e0ff */
[----:B------:R-:W-:Y:S01]  /*18d0*/  LOP3.LUT R115, R115, 0xfffffe00, RZ, 0xc0, !PT ;  /* 0xfffffe0073737812 */ /* 0x000fe200078ec0ff */
[----:B------:R3:W-:Y:S01]  /*18e0*/  LDGSTS.E.BYPASS.LTC128B.128 [R165+0x1000], [R16.64] ;  /* 0x0100000010a57fae */ /* 0x0007e2000b901d4a */
[----:B------:R-:W-:Y:S01]  /*18f0*/  IADD3.X R15, R17, UR7, RZ, P1, !PT ;  /* 0x00000007110f7c10 */ /* 0x000fe20008ffe4ff */
[----:B------:R-:W-:Y:S01]  /*1900*/  ULDC.64 UR6, c[0x0][0x1a0] ;  /* 0x0000680000067ab9 */ /* 0x000fe20000000a00 */
[----:B------:R-:W-:Y:S01]  /*1910*/  LOP3.LUT P1, RZ, R100, 0x2, RZ, 0xc0, !PT ;  /* 0x0000000264ff7812 */ /* 0x000fe2000782c0ff */
[----:B------:R-:W-:-:S02]  /*1920*/  USHF.L.U32 UR12, UR6, 0x5, URZ ;  /* 0x00000005060c7899 */ /* 0x000fc4000800063f */
[----:B------:R4:W-:Y:S01]  /*1930*/  LDGSTS.E.BYPASS.LTC128B.128 [R165+0x1800], [R14.64] ;  /* 0x018000000ea57fae */ /* 0x0009e2000b901d4a */
[----:B------:R-:W-:Y:S01]  /*1940*/  USHF.L.U64.HI UR7, UR6, UR8, UR7 ;  /* 0x0000000806077299 */ /* 0x000fe20008010207 */
[----:B-1----:R-:W-:Y:S02]  /*1950*/  IADD3 R10, P0, R18, UR9, RZ ;  /* 0x00000009120a7c10 */ /* 0x002fe4000ff1e0ff */
[----:B------:R1:W-:Y:S02]  /*1960*/  LDGSTS.E.BYPASS.LTC128B.128 [R165+0x2000], [R162.64] ;  /* 0x02000000a2a57fae */ /* 0x0003e4000b901d4a */
[----:B------:R-:W-:Y:S02]  /*1970*/  IADD3.X R11, R19, UR5, RZ, P0, !PT ;  /* 0x00000005130b7c10 */ /* 0x000fe400087fe4ff */
[----:B------:R5:W-:Y:S04]  /*1980*/  LDGSTS.E.BYPASS.LTC128B.128 [R165+0x2800], [R4.64] ;  /* 0x0280000004a57fae */ /* 0x000be8000b901d4a */
[----:B------:R1:W-:Y:S01]  /*1990*/  LDGSTS.E.BYPASS.LTC128B.128 [R165+0x3000], [R12.64] ;  /* 0x030000000ca57fae */ /* 0x0003e2000b901d4a */
[----:B--2---:R-:W-:-:S03]  /*19a0*/  IADD3 R8, P0, R10, UR9, RZ ;  /* 0x000000090a087c10 */ /* 0x004fc6000ff1e0ff */
[----:B------:R3:W-:Y:S01]  /*19b0*/  LDGSTS.E.BYPASS.LTC128B.128 [R165+0x3800], [R18.64] ;  /* 0x0380000012a57fae */ /* 0x0007e2000b901d4a */
[----:B------:R-:W-:Y:S02]  /*19c0*/  IADD3.X R9, R11, UR5, RZ, P0, !PT ;  /* 0x000000050b097c10 */ /* 0x000fe400087fe4ff */
[----:B------:R-:W-:Y:S01]  /*19d0*/  IADD3 R20, P0, R8, UR9, RZ ;  /* 0x0000000908147c10 */ /* 0x000fe2000ff1e0ff */
[----:B------:R2:W-:Y:S03]  /*19e0*/  LDGSTS.E.BYPASS.LTC128B.128 [R165+0x4000], [R10.64] ;  /* 0x040000000aa57fae */ /* 0x0005e6000b901d4a */
[----:B------:R-:W-:Y:S01]  /*19f0*/  IADD3.X R21, R9, UR5, RZ, P0, !PT ;  /* 0x0000000509157c10 */ /* 0x000fe200087fe4ff */
[----:B------:R1:W-:Y:S01]  /*1a00*/  LDGSTS.E.BYPASS.LTC128B.128 [R165+0x4800], [R8.64] ;  /* 0x0480000008a57fae */ /* 0x0003e2000b901d4a */
[----:B----4-:R-:W-:-:S03]  /*1a10*/  IADD3 R14, P0, R20, UR9, RZ ;  /* 0x00000009140e7c10 */ /* 0x010fc6000ff1e0ff */
[----:B------:R4:W-:Y:S01]  /*1a20*/  LDGSTS.E.BYPASS.LTC128B.128 [R165+0x5000], [R20.64] ;  /* 0x0500000014a57fae */ /* 0x0009e2000b901d4a */
[----:B------:R-:W-:Y:S02]  /*1a30*/  IADD3.X R15, R21, UR5, RZ, P0, !PT ;  /* 0x00000005150f7c10 */ /* 0x000fe400087fe4ff */
[----:B------:R-:W-:Y:S01]  /*1a40*/  LEA R160, P0, R24, c[0x0][0x170], 0x1 ;  /* 0x00005c0018a07a11 */ /* 0x000fe200078008ff */
[----:B-----5:R-:W-:Y:S02]  /*1a50*/  IMAD.SHL.U32 R4, R100, 0x40, RZ ;  /* 0x0000004064047824 */ /* 0x020fe400078e00ff */
[----:B------:R5:W-:Y:S01]  /*1a60*/  LDGSTS.E.BYPASS.LTC128B.128 [R165+0x5800], [R14.64] ;  /* 0x058000000ea57fae */ /* 0x000be2000b901d4a */
[----:B------:R-:W-:Y:S02]  /*1a70*/  LOP3.LUT R5, R7, 0x8, R0, 0xf8, !PT ;  /* 0x0000000807057812 */ /* 0x000fe400078ef800 */
[----:B------:R-:W-:Y:S01]  /*1a80*/  SHF.R.U32.HI R0, RZ, 0x3, R7 ;  /* 0x00000003ff007819 */ /* 0x000fe20000011607 */
[----:B------:R-:W0:Y:S01]  /*1a90*/  LDGDEPBAR ;  /* 0x00000000000079af */ /* 0x000e220000000000 */
[----:B------:R-:W-:-:S02]  /*1aa0*/  LOP3.LUT R4, R4, 0x1c0, RZ, 0xc0, !PT ;  /* 0x000001c004047812 */ /* 0x000fc400078ec0ff */
[----:B------:R-:W-:Y:S02]  /*1ab0*/  LOP3.LUT R5, R5, R0, RZ, 0x3c, !PT ;  /* 0x0000000005057212 */ /* 0x000fe400078e3cff */
[----:B------:R-:W-:Y:S02]  /*1ac0*/  LEA.HI.X R161, R24, c[0x0][0x174], R161, 0x1, P0 ;  /* 0x00005d0018a17a11 */ /* 0x000fe400000f0ca1 */
[----:B------:R-:W-:Y:S01]  /*1ad0*/  LOP3.LUT R3, R4, 0x8, R3, 0xf8, !PT ;  /* 0x0000000804037812 */ /* 0x000fe200078ef803 */
[----:B------:R-:W-:Y:S01]  /*1ae0*/  IMAD R2, R2, 0x200, R5 ;  /* 0x0000020002027824 */ /* 0x000fe200078e0205 */
[----:B------:R-:W-:Y:S02]  /*1af0*/  SHF.R.U32.HI R114, RZ, 0x3, R4 ;  /* 0x00000003ff727819 */ /* 0x000fe40000011604 */
[----:B------:R-:W-:Y:S01]  /*1b00*/  IADD3 R4, P0, R160, UR12, RZ ;  /* 0x0000000ca0047c10 */ /* 0x000fe2000ff1e0ff */
[----:B------:R-:W-:Y:S01]  /*1b10*/  IMAD.SHL.U32 R36, R2, 0x2, RZ ;  /* 0x0000000202247824 */ /* 0x000fe200078e00ff */
[----:B------:R-:W-:Y:S01]  /*1b20*/  LOP3.LUT R114, R3, R114, RZ, 0x3c, !PT ;  /* 0x0000007203727212 */ /* 0x000fe200078e3cff */
[----:B------:R-:W-:Y:S01]  /*1b30*/  IMAD R3, R116, 0x400, R115 ;  /* 0x0000040074037824 */ /* 0x000fe200078e0273 */
[----:B------:R-:W-:-:S02]  /*1b40*/  IADD3.X R5, R161, UR7, RZ, P0, !PT ;  /* 0x00000007a1057c10 */ /* 0x000fc400087fe4ff */
[----:B------:R-:W-:Y:S01]  /*1b50*/  LEA R157, R2, 0x2000, 0x1 ;  /* 0x00002000029d7811 */ /* 0x000fe200078e08ff */
[----:B------:R-:W-:Y:S02]  /*1b60*/  IMAD.IADD R158, R3, 0x1, R114 ;  /* 0x00000001039e7824 */ /* 0x000fe400078e0272 */
[----:B------:R-:W-:Y:S01]  /*1b70*/  IMAD.MOV.U32 R3, RZ, RZ, 0x20 ;  /* 0x00000020ff037424 */ /* 0x000fe200078e00ff */
[----:B------:R-:W-:Y:S01]  /*1b80*/  IADD3 R153, R157, 0x40, RZ ;  /* 0x000000409d997810 */ /* 0x000fe20007ffe0ff */
[----:B------:R-:W-:Y:S01]  /*1b90*/  IMAD.SHL.U32 R158, R158, 0x2, RZ ;  /* 0x000000029e9e7824 */ /* 0x000fe200078e00ff */
[----:B-----5:R-:W-:Y:S01]  /*1ba0*/  IADD3 R14, P0, R4, UR12, RZ ;  /* 0x0000000c040e7c10 */ /* 0x020fe2000ff1e0ff */
[----:B------:R-:W-:-:S04]  /*1bb0*/  DEPBAR.LE SB0, 0x0 ;  /* 0x000080000000791a */ /* 0x000fc80000000000 */
[----:B------:R-:W-:Y:S01]  /*1bc0*/  BAR.SYNC.DEFER_BLOCKING 0x0 ;  /* 0x0000000000007b1d */ /* 0x000fe20000010000 */
[----:B------:R-:W-:Y:S02]  /*1bd0*/  IADD3.X R15, R5, UR7, RZ, P0, !PT ;  /* 0x00000007050f7c10 */ /* 0x000fe400087fe4ff */
[----:B--2---:R-:W-:-:S04]  /*1be0*/  IADD3 R10, P0, R14, UR12, RZ ;  /* 0x0000000c0e0a7c10 */ /* 0x004fc8000ff1e0ff */
        /* <DEDUP_REMOVED lines=17> */
[----:B--2---:R-:W-:-:S04]  /*1d00*/  IADD3 R4, P0, R6, UR12, RZ ;  /* 0x0000000c06047c10 */ /* 0x004fc8000ff1e0ff */
[----:B------:R-:W-:Y:S02]  /*1d10*/  IADD3.X R5, R7, UR7, RZ, P0, !PT ;  /* 0x0000000707057c10 */ /* 0x000fe400087fe4ff */
        /* <DEDUP_REMOVED lines=8> */
[----:B------:R-:W4:Y:S01]  /*1da0*/  LDSM.16.M88.4 R72, [R36+0x3000] ;  /* 0x003000002448783b */ /* 0x000f220000000200 */
[----:B------:R-:W-:-:S03]  /*1db0*/  IMAD.IADD R156, R158, 0x1, R3 ;  /* 0x000000019e9c7824 */ /* 0x000fc600078e0203 */
[----:B---3--:R-:W3:Y:S04]  /*1dc0*/  LDSM.16.M88.4 R16, [R36+0x2000] ;  /* 0x002000002410783b */ /* 0x008ee80000000200 */
[----:B-1----:R-:W5:Y:S02]  /*1dd0*/  LDSM.16.M88.4 R8, [R36+0x2800] ;  /* 0x002800002408783b */ /* 0x002f640000000200 */
[----:B------:R-:W-:Y:S02]  /*1de0*/  @P0 IADD3 R153, R157, -0x40, RZ ;  /* 0xffffffc09d990810 */ /* 0x000fe40007ffe0ff */
[----:B------:R-:W1:Y:S02]  /*1df0*/  LDSM.16.M88.4 R64, [R36+0x3800] ;  /* 0x003800002440783b */ /* 0x000e640000000200 */
[C---:B------:R-:W-:Y:S01]  /*1e00*/  IADD3 R147, R153.reuse, 0x800, RZ ;  /* 0x0000080099937810 */ /* 0x040fe20007ffe0ff */
[----:B------:R-:W-:Y:S01]  /*1e10*/  IMAD.IADD R140, R0, 0x1, R153 ;  /* 0x00000001008c7824 */ /* 0x000fe200078e0299 */
[----:B------:R-:W1:Y:S01]  /*1e20*/  LDSM.16.M88.4 R56, [R36+0x4000] ;  /* 0x004000002438783b */ /* 0x000e620000000200 */
[----:B------:R-:W-:-:S02]  /*1e30*/  IADD3 R146, R153, 0x1000, RZ ;  /* 0x0000100099927810 */ /* 0x000fc40007ffe0ff */
[C---:B------:R-:W-:Y:S01]  /*1e40*/  IADD3 R145, R153.reuse, 0x1800, RZ ;  /* 0x0000180099917810 */ /* 0x040fe20007ffe0ff */
[----:B------:R-:W1:Y:S01]  /*1e50*/  LDSM.16.M88.4 R48, [R36+0x4800] ;  /* 0x004800002430783b */ /* 0x000e620000000200 */
[C---:B------:R-:W-:Y:S02]  /*1e60*/  IADD3 R144, R153.reuse, 0x2000, RZ ;  /* 0x0000200099907810 */ /* 0x040fe40007ffe0ff */
[C---:B------:R-:W-:Y:S01]  /*1e70*/  IADD3 R143, R153.reuse, 0x2800, RZ ;  /* 0x00002800998f7810 */ /* 0x040fe20007ffe0ff */
[----:B------:R-:W1:Y:S01]  /*1e80*/  LDSM.16.M88.4 R40, [R36+0x5000] ;  /* 0x005000002428783b */ /* 0x000e620000000200 */
[C---:B------:R-:W-:Y:S02]  /*1e90*/  IADD3 R142, R153.reuse, 0x3000, RZ ;  /* 0x00003000998e7810 */ /* 0x040fe40007ffe0ff */
[----:B------:R-:W-:Y:S01]  /*1ea0*/  IADD3 R141, R153, 0x3800, RZ ;  /* 0x00003800998d7810 */ /* 0x000fe20007ffe0ff */
[----:B------:R-:W1:Y:S04]  /*1eb0*/  LDSM.16.M88.4 R84, [R36+0x5800] ;  /* 0x005800002454783b */ /* 0x000e680000000200 */
[----:B------:R-:W-:Y:S04]  /*1ec0*/  LDSM.16.M88.4 R28, [R156] ;  /* 0x000000009c1c783b */ /* 0x000fe80000000200 */
[----:B--2---:R-:W2:Y:S04]  /*1ed0*/  LDSM.16.M88.4 R4, [R155+0x1000] ;  /* 0x001000009b04783b */ /* 0x004ea80000000200 */
[----:B------:R-:W1:Y:S01]  /*1ee0*/  LDSM.16.M88.4 R80, [R155] ;  /* 0x000000009b50783b */ /* 0x000e620000000200 */
[C---:B----4-:R-:W-:Y:S03]  /*1ef0*/  HMMA.16816.F32 R76, R32.reuse, R72, RZ ;  /* 0x00000048204c723c */ /* 0x050fe600000018ff */
[----:B------:R-:W4:Y:S04]  /*1f00*/  LDSM.16.M88.4 R24, [R155+0x800] ;  /* 0x000800009b18783b */ /* 0x000f280000000200 */
[----:B------:R-:W-:Y:S01]  /*1f10*/  LDSM.16.M88.4 R96, [R155+0x1800] ;  /* 0x001800009b60783b */ /* 0x000fe20000000200 */
[C---:B---3--:R-:W-:Y:S03]  /*1f20*/  HMMA.16816.F32 R20, R32.reuse, R16, RZ ;  /* 0x000000102014723c */ /* 0x048fe600000018ff */
[----:B------:R-:W-:Y:S04]  /*1f30*/  LDSM.16.M88.4 R92, [R155+0x2000] ;  /* 0x002000009b5c783b */ /* 0x000fe80000000200 */
[----:B------:R-:W-:Y:S01]  /*1f40*/  LDSM.16.M88.4 R88, [R155+0x2800] ;  /* 0x002800009b58783b */ /* 0x000fe20000000200 */
[C---:B-----5:R-:W-:Y:S03]  /*1f50*/  HMMA.16816.F32 R12, R32.reuse, R8, RZ ;  /* 0x00000008200c723c */ /* 0x060fe600000018ff */
[----:B------:R-:W-:Y:S04]  /*1f60*/  LDSM.16.M88.4 R108, [R153+0x800] ;  /* 0x00080000996c783b */ /* 0x000fe80000000200 */
[----:B------:R-:W-:Y:S01]  /*1f70*/  LDSM.16.M88.4 R100, [R153+0x1000] ;  /* 0x001000009964783b */ /* 0x000fe20000000200 */
[C---:B------:R-:W-:Y:S03]  /*1f80*/  HMMA.16816.F32 R16, R32.reuse, R18, RZ ;  /* 0x000000122010723c */ /* 0x040fe600000018ff */
[----:B------:R-:W0:Y:S05]  /*1f90*/  LDGDEPBAR ;  /* 0x00000000000079af */ /* 0x000e2a0000000000 */
        /* <DEDUP_REMOVED lines=13> */
[C---:B--2---:R-:W-:Y:S07]  /*2070*/  HMMA.16816.F32 R76, R28.reuse, R4, R76 ;  /* 0x000000041c4c723c */ /* 0x044fee000000184c */
[----:B------:R-:W-:Y:S01]  /*2080*/  IMAD.MOV.U32 R4, RZ, RZ, 0x40 ;  /* 0x00000040ff047424 */ /* 0x000fe200078e00ff */
[----:B------:R-:W-:Y:S01]  /*2090*/  HMMA.16816.F32 R20, R28, R80, R20 ;  /* 0x000000501c14723c */ /* 0x000fe20000001814 */
[----:B------:R-:W-:-:S02]  /*20a0*/  LOP3.LUT R5, R119, 0xffffffe0, RZ, 0xc0, !PT ;  /* 0xffffffe077057812 */ /* 0x000fc400078ec0ff */
[----:B------:R-:W-:Y:S02]  /*20b0*/  SHF.R.S32.HI R119, RZ, 0x1f, R119 ;  /* 0x0000001fff777819 */ /* 0x000fe40000011477 */
[----:B------:R-:W-:Y:S01]  /*20c0*/  SEL R4, R4, 0xffffffc0, !P1 ;  /* 0xffffffc004047807 */ /* 0x000fe20004800000 */
[----:B------:R-:W-:Y:S02]  /*20d0*/  IMAD.IADD R0, R118, 0x1, -R5 ;  /* 0x0000000176007824 */ /* 0x000fe400078e0a05 */
[----:B------:R-:W-:Y:S01]  /*20e0*/  HMMA.16816.F32 R16, R28, R82, R16 ;  /* 0x000000521c10723c */ /* 0x000fe20000001810 */
[----:B------:R-:W2:Y:S01]  /*20f0*/  LDSM.16.M88.4 R80, [R155+0x3800] ;  /* 0x003800009b50783b */ /* 0x000ea20000000200 */
[----:B------:R-:W-:Y:S01]  /*2100*/  IMAD.IADD R154, R158, 0x1, R4 ;  /* 0x000000019e9a7824 */ /* 0x000fe200078e0204 */
[----:B------:R-:W-:-:S03]  /*2110*/  SHF.R.S32.HI R5, RZ, 0x1f, R0 ;  /* 0x0000001fff057819 */ /* 0x000fc60000011400 */
[----:B------:R-:W-:Y:S01]  /*2120*/  IMAD.IADD R152, R3, 0x1, R154 ;  /* 0x0000000103987824 */ /* 0x000fe200078e029a */
[----:B------:R-:W-:Y:S01]  /*2130*/  LDSM.16.M88.4 R104, [R154] ;  /* 0x000000009a68783b */ /* 0x000fe20000000200 */
[----:B----4-:R-:W-:Y:S01]  /*2140*/  HMMA.16816.F32 R12, R28, R24, R12 ;  /* 0x000000181c0c723c */ /* 0x010fe2000000180c */
[----:B------:R-:W-:Y:S01]  /*2150*/  LEA.HI R168, R5, R0, RZ, 0x2 ;  /* 0x0000000005a87211 */ /* 0x000fe200078f10ff */
[----:B------:R-:W-:-:S03]  /*2160*/  IMAD.SHL.U32 R5, R118, 0x2, RZ ;  /* 0x0000000276057824 */ /* 0x000fc600078e00ff */
[----:B------:R-:W-:-:S03]  /*2170*/  SHF.R.S32.HI R168, RZ, 0x2, R168 ;  /* 0x00000002ffa87819 */ /* 0x000fc600000114a8 */
[----:B------:R-:W-:Y:S01]  /*2180*/  HMMA.16816.F32 R8, R28, R26, R8 ;  /* 0x0000001a1c08723c */ /* 0x000fe20000001808 */
[----:B------:R-:W3:Y:S01]  /*2190*/  LDSM.16.M88.4 R24, [R153] ;  /* 0x000000009918783b */ /* 0x000ee20000000200 */
[----:B------:R-:W-:-:S04]  /*21a0*/  IADD3 R2, R121, 0x1, R168 ;  /* 0x0000000179027810 */ /* 0x000fc80007ffe0a8 */
[----:B------:R-:W-:Y:S02]  /*21b0*/  IADD3 R2, R117, -c[0x0][0x214], R2 ;  /* 0x8000850075027a10 */ /* 0x000fe40007ffe002 */
[C---:B-1----:R-:W-:Y:S08]  /*21c0*/  HMMA.16816.F32 R44, R28.reuse, R84, R44 ;  /* 0x000000541c2c723c */ /* 0x042ff0000000182c */
[C---:B------:R-:W-:Y:S01]  /*21d0*/  HMMA.16816.F32 R40, R28.reuse, R86, R40 ;  /* 0x000000561c28723c */ /* 0x040fe20000001828 */
[----:B------:R-:W1:Y:S07]  /*21e0*/  LDSM.16.M88.4 R84, [R153+0x3000] ;  /* 0x003000009954783b */ /* 0x000e6e0000000200 */
[C---:B------:R-:W-:Y:S07]  /*21f0*/  HMMA.16816.F32 R72, R28.reuse, R6, R72 ;  /* 0x000000061c48723c */ /* 0x040fee0000001848 */
[----:B------:R-:W-:Y:S01]  /*2200*/  IADD3 R6, R112, -0x1, RZ ;  /* 0xffffffff70067810 */ /* 0x000fe20007ffe0ff */
[----:B------:R-:W-:Y:S03]  /*2210*/  HMMA.16816.F32 R68, R28, R96, R68 ;  /* 0x000000601c44723c */ /* 0x000fe60000001844 */
[C---:B------:R-:W-:Y:S01]  /*2220*/  ISETP.GT.AND P0, PT, R6.reuse, R159, PT ;  /* 0x0000009f0600720c */ /* 0x040fe20003f04270 */
[----:B------:R-:W-:-:S04]  /*2230*/  IMAD.SHL.U32 R0, R6, 0x80, RZ ;  /* 0x0000008006007824 */ /* 0x000fc800078e00ff */
[----:B------:R-:W-:Y:S01]  /*2240*/  HMMA.16816.F32 R64, R28, R98, R64 ;  /* 0x000000621c40723c */ /* 0x000fe20000001840 */
[----:B------:R-:W-:Y:S01]  /*2250*/  LDSM.16.M88.4 R96, [R153+0x1800] ;  /* 0x001800009960783b */ /* 0x000fe20000000200 */
[----:B------:R-:W-:-:S04]  /*2260*/  LOP3.LUT R5, R0, 0x6, R5, 0xf8, !PT ;  /* 0x0000000600057812 */ /* 0x000fc800078ef805 */
[C---:B------:R-:W-:Y:S02]  /*2270*/  LOP3.LUT R7, R5.reuse, 0x1, RZ, 0xfc, !PT ;  /* 0x0000000105077812 */ /* 0x040fe400078efcff */
[C---:B------:R-:W-:Y:S08]  /*2280*/  HMMA.16816.F32 R60, R28.reuse, R92, R60 ;  /* 0x0000005c1c3c723c */ /* 0x040ff0000000183c */
[C---:B------:R-:W-:Y:S01]  /*2290*/  HMMA.16816.F32 R56, R28.reuse, R94, R56 ;  /* 0x0000005e1c38723c */ /* 0x040fe20000001838 */
[----:B------:R-:W-:Y:S07]  /*22a0*/  LDSM.16.M88.4 R92, [R153+0x2000] ;  /* 0x00200000995c783b */ /* 0x000fee0000000200 */
[C---:B------:R-:W-:Y:S08]  /*22b0*/  HMMA.16816.F32 R52, R28.reuse, R88, R52 ;  /* 0x000000581c34723c */ /* 0x040ff00000001834 */
[C---:B------:R-:W-:Y:S01]  /*22c0*/  HMMA.16816.F32 R48, R28.reuse, R90, R48 ;  /* 0x0000005a1c30723c */ /* 0x040fe20000001830 */
[----:B------:R-:W-:Y:S07]  /*22d0*/  LDSM.16.M88.4 R88, [R153+0x2800] ;  /* 0x002800009958783b */ /* 0x000fee0000000200 */
[C---:B--2---:R-:W-:Y:S08]  /*22e0*/  HMMA.16816.F32 R36, R28.reuse, R80, R36 ;  /* 0x000000501c24723c */ /* 0x044ff00000001824 */
[----:B------:R-:W-:Y:S01]  /*22f0*/  HMMA.16816.F32 R32, R28, R82, R32 ;  /* 0x000000521c20723c */ /* 0x000fe20000001820 */
[----:B------:R-:W-:Y:S04]  /*2300*/  LDSM.16.M88.4 R28, [R140] ;  /* 0x000000008c1c783b */ /* 0x000fe80000000200 */
[----:B------:R-:W2:Y:S03]  /*2310*/  LDSM.16.M88.4 R80, [R153+0x3800] ;  /* 0x003800009950783b */ /* 0x000ea60000000200 */
[C---:B---3--:R-:W-:Y:S08]  /*2320*/  HMMA.16816.F32 R20, R104.reuse, R24, R20 ;  /* 0x000000186814723c */ /* 0x048ff00000001814 */
[C---:B------:R-:W-:Y:S01]  /*2330*/  HMMA.16816.F32 R16, R104.reuse, R26, R16 ;  /* 0x0000001a6810723c */ /* 0x040fe20000001810 */
[----:B------:R-:W3:Y:S07]  /*2340*/  LDSM.16.M88.4 R24, [R152] ;  /* 0x000000009818783b */ /* 0x000eee0000000200 */
[C---:B-1----:R-:W-:Y:S08]  /*2350*/  HMMA.16816.F32 R44, R104.reuse, R84, R44 ;  /* 0x00000054682c723c */ /* 0x042ff0000000182c */
[C---:B------:R-:W-:Y:S01]  /*2360*/  HMMA.16816.F32 R40, R104.reuse, R86, R40 ;  /* 0x000000566828723c */ /* 0x040fe20000001828 */
[----:B------:R-:W1:Y:S07]  /*2370*/  LDSM.16.M88.4 R84, [R140+0x800] ;  /* 0x000800008c54783b */ /* 0x000e6e0000000200 */
[C---:B------:R-:W-:Y:S08]  /*2380*/  HMMA.16816.F32 R12, R104.reuse, R108, R12 ;  /* 0x0000006c680c723c */ /* 0x040ff0000000180c */
[C---:B--2---:R-:W-:Y:S08]  /*2390*/  HMMA.16816.F32 R36, R104.reuse, R80, R36 ;  /* 0x000000506824723c */ /* 0x044ff00000001824 */
[----:B------:R-:W-:Y:S01]  /*23a0*/  HMMA.16816.F32 R32, R104, R82, R32 ;  /* 0x000000526820723c */ /* 0x000fe20000001820 */
[----:B------:R-:W2:Y:S07]  /*23b0*/  LDSM.16.M88.4 R80, [R140+0x1000] ;  /* 0x001000008c50783b */ /* 0x000eae0000000200 */
[----:B---3--:R-:W-:Y:S07]  /*23c0*/  HMMA.16816.F32 R20, R24, R28, R20 ;  /* 0x0000001c1814723c */ /* 0x008fee0000001814 */
[----:B------:R-:W-:Y:S01]  /*23d0*/  LOP3.LUT R29, R5, 0x8, RZ, 0xfc, !PT ;  /* 0x00000008051d7812 */ /* 0x000fe200078efcff */
[----:B------:R-:W-:Y:S07]  /*23e0*/  HMMA.16816.F32 R60, R104, R92, R60 ;  /* 0x0000005c683c723c */ /* 0x000fee000000183c */
[----:B------:R-:W-:Y:S01]  /*23f0*/  IADD3 R92, R2, c[0x0][0x2e8], RZ ;  /* 0x0000ba00025c7a10 */ /* 0x000fe20007ffe0ff */
[----:B-1----:R-:W-:Y:S01]  /*2400*/  HMMA.16816.F32 R12, R24, R84, R12 ;  /* 0x00000054180c723c */ /* 0x002fe2000000180c */
[----:B------:R-:W-:-:S02]  /*2410*/  LEA.HI R2, R119, R116, RZ, 0x2 ;  /* 0x0000007477027211 */ /* 0x000fc400078f10ff */
[C---:B------:R-:W-:Y:S02]  /*2420*/  IADD3 R28, R92.reuse, 0x8, RZ ;  /* 0x000000085c1c7810 */ /* 0x040fe40007ffe0ff */
[-C--:B------:R-:W-:Y:S02]  /*2430*/  IMNMX R92, R92, R117.reuse, PT ;  /* 0x000000755c5c7217 */ /* 0x080fe40003800200 */
[----:B------:R-:W-:Y:S01]  /*2440*/  LOP3.LUT R169, R2, 0xfffffffc, RZ, 0xc0, !PT ;  /* 0xfffffffc02a97812 */ /* 0x000fe200078ec0ff */
[----:B------:R-:W-:Y:S01]  /*2450*/  HMMA.16816.F32 R8, R104, R110, R8 ;  /* 0x0000006e6808723c */ /* 0x000fe20000001808 */
[----:B------:R-:W-:Y:S02]  /*2460*/  ISETP.GE.AND P2, PT, R5, R92, PT ;  /* 0x0000005c0500720c */ /* 0x000fe40003f46270 */
[----:B------:R-:W-:Y:S01]  /*2470*/  IMNMX R2, R28, R117, PT ;  /* 0x000000751c027217 */ /* 0x000fe20003800200 */
[----:B------:R-:W-:Y:S01]  /*2480*/  IMAD.IADD R169, R116, 0x1, -R169 ;  /* 0x0000000174a97824 */ /* 0x000fe200078e0aa9 */
[----:B------:R-:W-:-:S02]  /*2490*/  FSEL R84, R20, -INF , !P2 ;  /* 0xff80000014547808 */ /* 0x000fc40005000000 */
[C---:B------:R-:W-:Y:S01]  /*24a0*/  ISETP.GE.AND P4, PT, R29.reuse, R92, PT ;  /* 0x0000005c1d00720c */ /* 0x040fe20003f86270 */
[----:B------:R-:W-:Y:S01]  /*24b0*/  HMMA.16816.F32 R76, R104, R100, R76 ;  /* 0x00000064684c723c */ /* 0x000fe2000000184c */
[----:B------:R-:W-:Y:S02]  /*24c0*/  ISETP.GE.AND P2, PT, R29, R2, PT ;  /* 0x000000021d00720c */ /* 0x000fe40003f46270 */
[C---:B------:R-:W-:Y:S02]  /*24d0*/  ISETP.GE.AND P1, PT, R7.reuse, R92, PT ;  /* 0x0000005c0700720c */ /* 0x040fe40003f26270 */
[-C--:B------:R-:W-:Y:S02]  /*24e0*/  ISETP.GE.AND P5, PT, R7, R2.reuse, PT ;  /* 0x000000020700720c */ /* 0x080fe40003fa6270 */
[C---:B------:R-:W-:Y:S01]  /*24f0*/  ISETP.GE.AND P3, PT, R5.reuse, R2, PT ;  /* 0x000000020500720c */ /* 0x040fe20003f66270 */
[----:B------:R-:W-:Y:S01]  /*2500*/  HMMA.16816.F32 R16, R24, R30, R16 ;  /* 0x0000001e1810723c */ /* 0x000fe20000001810 */
[----:B------:R-:W1:Y:S01]  /*2510*/  LDSM.16.M88.4 R28, [R140+0x1800] ;  /* 0x001800008c1c783b */ /* 0x000e620000000200 */
[----:B------:R-:W-:-:S02]  /*2520*/  LOP3.LUT R7, R5, 0x9, RZ, 0xfc, !PT ;  /* 0x0000000905077812 */ /* 0x000fc400078efcff */
[----:B------:R-:W-:Y:S02]  /*2530*/  FSEL R22, R22, -INF , !P3 ;  /* 0xff80000016167808 */ /* 0x000fe40005800000 */
[----:B------:R-:W-:Y:S02]  /*2540*/  FSEL R85, R21, -INF , !P1 ;  /* 0xff80000015557808 */ /* 0x000fe40004800000 */
[C---:B------:R-:W-:Y:S01]  /*2550*/  HMMA.16816.F32 R72, R104.reuse, R102, R72 ;  /* 0x000000666848723c */ /* 0x040fe20000001848 */
[C---:B------:R-:W-:Y:S02]  /*2560*/  ISETP.GE.AND P3, PT, R7.reuse, R92, PT ;  /* 0x0000005c0700720c */ /* 0x040fe40003f66270 */
[----:B------:R-:W-:Y:S02]  /*2570*/  ISETP.GE.AND P1, PT, R7, R2, PT ;  /* 0x000000020700720c */ /* 0x000fe40003f26270 */
[C---:B------:R-:W-:Y:S02]  /*2580*/  LOP3.LUT R7, R5.reuse, 0x10, RZ, 0xfc, !PT ;  /* 0x0000001005077812 */ /* 0x040fe400078efcff */
[----:B------:R-:W-:Y:S01]  /*2590*/  LOP3.LUT R21, R5, 0x11, RZ, 0xfc, !PT ;  /* 0x0000001105157812 */ /* 0x000fe200078efcff */
[C---:B------:R-:W-:Y:S08]  /*25a0*/  HMMA.16816.F32 R68, R104.reuse, R96, R68 ;  /* 0x000000606844723c */ /* 0x040ff00000001844 */
[----:B------:R-:W-:Y:S01]  /*25b0*/  HMMA.16816.F32 R52, R104, R88, R52 ;  /* 0x000000586834723c */ /* 0x000fe20000001834 */
[----:B------:R-:W-:-:S02]  /*25c0*/  FSEL R6, R18, -INF , !P2 ;  /* 0xff80000012067808 */ /* 0x000fc40005000000 */
[----:B------:R-:W-:-:S04]  /*25d0*/  ISETP.GE.AND P2, PT, R21, R92, PT ;  /* 0x0000005c1500720c */ /* 0x000fc80003f46270 */
[----:B------:R-:W-:Y:S01]  /*25e0*/  FSEL R89, R16, -INF , !P4 ;  /* 0xff80000010597808 */ /* 0x000fe20006000000 */
[----:B------:R-:W-:Y:S01]  /*25f0*/  HMMA.16816.F32 R8, R24, R86, R8 ;  /* 0x000000561808723c */ /* 0x000fe20000001808 */
[----:B------:R-:W-:-:S04]  /*2600*/  ISETP.GE.AND P4, PT, R7, R2, PT ;  /* 0x000000020700720c */ /* 0x000fc80003f86270 */
[----:B------:R-:W-:Y:S02]  /*2610*/  FSEL R20, R14, -INF , !P4 ;  /* 0xff8000000e147808 */ /* 0x000fe40006000000 */
[----:B------:R-:W-:Y:S01]  /*2620*/  FSEL R87, R17, -INF , !P3 ;  /* 0xff80000011577808 */ /* 0x000fe20005800000 */
[----:B--2---:R-:W-:Y:S01]  /*2630*/  HMMA.16816.F32 R76, R24, R80, R76 ;  /* 0x00000050184c723c */ /* 0x004fe2000000184c */
[----:B------:R-:W-:Y:S02]  /*2640*/  FSEL R86, R23, -INF , !P5 ;  /* 0xff80000017567808 */ /* 0x000fe40006800000 */
[----:B------:R-:W-:Y:S02]  /*2650*/  ISETP.GE.AND P5, PT, R7, R92, PT ;  /* 0x0000005c0700720c */ /* 0x000fe40003fa6270 */
[----:B------:R-:W-:Y:S02]  /*2660*/  LOP3.LUT R7, R5, 0x18, RZ, 0xfc, !PT ;  /* 0x0000001805077812 */ /* 0x000fe400078efcff */
[----:B------:R-:W-:Y:S01]  /*2670*/  FSEL R80, R19, -INF , !P1 ;  /* 0xff80000013507808 */ /* 0x000fe20004800000 */
[----:B------:R-:W-:Y:S01]  /*2680*/  HMMA.16816.F32 R64, R104, R98, R64 ;  /* 0x000000626840723c */ /* 0x000fe20000001840 */
[----:B------:R-:W2:Y:S01]  /*2690*/  LDSM.16.M88.4 R16, [R140+0x2000] ;  /* 0x002000008c10783b */ /* 0x000ea20000000200 */
[----:B------:R-:W-:-:S02]  /*26a0*/  ISETP.GE.AND P3, PT, R21, R2, PT ;  /* 0x000000021500720c */ /* 0x000fc40003f66270 */
[----:B------:R-:W-:Y:S02]  /*26b0*/  LOP3.LUT R21, R5, 0x19, RZ, 0xfc, !PT ;  /* 0x0000001905157812 */ /* 0x000fe400078efcff */
[----:B------:R-:W-:Y:S02]  /*26c0*/  FSEL R81, R12, -INF , !P5 ;  /* 0xff8000000c517808 */ /* 0x000fe40006800000 */
[C---:B------:R-:W-:Y:S01]  /*26d0*/  HMMA.16816.F32 R72, R24.reuse, R82, R72 ;  /* 0x000000521848723c */ /* 0x040fe20000001848 */
[C---:B------:R-:W-:Y:S02]  /*26e0*/  ISETP.GE.AND P1, PT, R7.reuse, R92, PT ;  /* 0x0000005c0700720c */ /* 0x040fe40003f26270 */
[----:B------:R-:W-:Y:S02]  /*26f0*/  ISETP.GE.AND P5, PT, R7, R2, PT ;  /* 0x000000020700720c */ /* 0x000fe40003fa6270 */
[----:B------:R-:W-:Y:S02]  /*2700*/  FSEL R7, R13, -INF , !P2 ;  /* 0xff8000000d077808 */ /* 0x000fe40005000000 */
[----:B------:R-:W-:Y:S01]  /*2710*/  ISETP.GE.AND P4, PT, R21, R92, PT ;  /* 0x0000005c1500720c */ /* 0x000fe20003f86270 */
[----:B-1----:R-:W-:Y:S01]  /*2720*/  HMMA.16816.F32 R68, R24, R28, R68 ;  /* 0x0000001c1844723c */ /* 0x002fe20000001844 */
[----:B------:R-:W-:-:S02]  /*2730*/  LOP3.LUT R13, R5, 0x20, RZ, 0xfc, !PT ;  /* 0x00000020050d7812 */ /* 0x000fc400078efcff */
[-C--:B------:R-:W-:Y:S02]  /*2740*/  ISETP.GE.AND P2, PT, R21, R2.reuse, PT ;  /* 0x000000021500720c */ /* 0x080fe40003f46270 */
[----:B------:R-:W-:Y:S02]  /*2750*/  FSEL R23, R8, -INF , !P1 ;  /* 0xff80000008177808 */ /* 0x000fe40004800000 */
[----:B------:R-:W-:Y:S01]  /*2760*/  FSEL R88, R10, -INF , !P5 ;  /* 0xff8000000a587808 */ /* 0x000fe20006800000 */
[----:B------:R-:W-:Y:S01]  /*2770*/  HMMA.16816.F32 R48, R104, R90, R48 ;  /* 0x0000005a6830723c */ /* 0x000fe20000001830 */
[----:B------:R-:W-:Y:S02]  /*2780*/  ISETP.GE.AND P1, PT, R13, R2, PT ;  /* 0x000000020d00720c */ /* 0x000fe40003f26270 */
[----:B------:R-:W-:Y:S02]  /*2790*/  FSEL R21, R9, -INF , !P4 ;  /* 0xff80000009157808 */ /* 0x000fe40006000000 */
[----:B------:R-:W-:-:S02]  /*27a0*/  LOP3.LUT R9, R5, 0x28, RZ, 0xfc, !PT ;  /* 0x0000002805097812 */ /* 0x000fc400078efcff */
[----:B------:R-:W-:Y:S01]  /*27b0*/  FSEL R90, R15, -INF , !P3 ;  /* 0xff8000000f5a7808 */ /* 0x000fe20005800000 */
[----:B------:R-:W-:Y:S01]  /*27c0*/  HMMA.16816.F32 R56, R104, R94, R56 ;  /* 0x0000005e6838723c */ /* 0x000fe20000001838 */
[----:B------:R-:W-:Y:S02]  /*27d0*/  LOP3.LUT R15, R5, 0x21, RZ, 0xfc, !PT ;  /* 0x00000021050f7812 */ /* 0x000fe400078efcff */
[-C--:B------:R-:W-:Y:S02]  /*27e0*/  ISETP.GE.AND P3, PT, R13, R92.reuse, PT ;  /* 0x0000005c0d00720c */ /* 0x080fe40003f66270 */
[----:B------:R-:W-:Y:S02]  /*27f0*/  ISETP.GE.AND P5, PT, R15, R92, PT ;  /* 0x0000005c0f00720c */ /* 0x000fe40003fa6270 */
[----:B------:R-:W-:Y:S01]  /*2800*/  LOP3.LUT R13, R5, 0x29, RZ, 0xfc, !PT ;  /* 0x00000029050d7812 */ /* 0x000fe200078efcff */
[----:B------:R-:W-:Y:S01]  /*2810*/  HMMA.16816.F32 R64, R24, R30, R64 ;  /* 0x0000001e1840723c */ /* 0x000fe20000001840 */
[----:B------:R-:W-:-:S02]  /*2820*/  FSEL R28, R11, -INF , !P2 ;  /* 0xff8000000b1c7808 */ /* 0x000fc40005000000 */
[----:B------:R-:W-:Y:S02]  /*2830*/  FSEL R136, R78, -INF , !P1 ;  /* 0xff8000004e887808 */ /* 0x000fe40004800000 */
[----:B------:R-:W-:Y:S02]  /*2840*/  FSEL R135, R77, -INF , !P5 ;  /* 0xff8000004d877808 */ /* 0x000fe40006800000 */
[----:B------:R-:W-:Y:S01]  /*2850*/  ISETP.GE.AND P4, PT, R15, R2, PT ;  /* 0x000000020f00720c */ /* 0x000fe20003f86270 */
[----:B--2---:R-:W-:Y:S01]  /*2860*/  HMMA.16816.F32 R60, R24, R16, R60 ;  /* 0x00000010183c723c */ /* 0x004fe2000000183c */
[-C--:B------:R-:W-:Y:S02]  /*2870*/  ISETP.GE.AND P2, PT, R9, R92.reuse, PT ;  /* 0x0000005c0900720c */ /* 0x080fe40003f46270 */
[----:B------:R-:W-:Y:S02]  /*2880*/  FSEL R139, R76, -INF , !P3 ;  /* 0xff8000004c8b7808 */ /* 0x000fe40005800000 */
[----:B------:R-:W-:-:S02]  /*2890*/  ISETP.GE.AND P1, PT, R13, R92, PT ;  /* 0x0000005c0d00720c */ /* 0x000fc40003f26270 */
[-C--:B------:R-:W-:Y:S01]  /*28a0*/  ISETP.GE.AND P5, PT, R13, R2.reuse, PT ;  /* 0x000000020d00720c */ /* 0x080fe20003fa6270 */
[----:B------:R-:W-:Y:S01]  /*28b0*/  HMMA.16816.F32 R56, R24, R18, R56 ;  /* 0x000000121838723c */ /* 0x000fe20000001838 */
[----:B------:R-:W-:Y:S02]  /*28c0*/  ISETP.GE.AND P3, PT, R9, R2, PT ;  /* 0x000000020900720c */ /* 0x000fe40003f66270 */
[----:B------:R-:W-:Y:S01]  /*28d0*/  LOP3.LUT R13, R5, 0x30, RZ, 0xfc, !PT ;  /* 0x00000030050d7812 */ /* 0x000fe200078efcff */
[----:B------:R-:W1:Y:S01]  /*28e0*/  LDSM.16.M88.4 R8, [R140+0x2800] ;  /* 0x002800008c08783b */ /* 0x000e620000000200 */
[----:B------:R-:W-:Y:S02]  /*28f0*/  FSEL R132, R79, -INF , !P4 ;  /* 0xff8000004f847808 */ /* 0x000fe40006000000 */
[----:B------:R-:W-:Y:S02]  /*2900*/  FSEL R137, R72, -INF , !P2 ;  /* 0xff80000048897808 */ /* 0x000fe40005000000 */
[----:B------:R-:W-:-:S02]  /*2910*/  ISETP.GE.AND P4, PT, R13, R92, PT ;  /* 0x0000005c0d00720c */ /* 0x000fc40003f86270 */
[----:B------:R-:W-:Y:S02]  /*2920*/  ISETP.GE.AND P2, PT, R13, R2, PT ;  /* 0x000000020d00720c */ /* 0x000fe40003f46270 */
[C---:B------:R-:W-:Y:S02]  /*2930*/  LOP3.LUT R15, R5.reuse, 0x31, RZ, 0xfc, !PT ;  /* 0x00000031050f7812 */ /* 0x040fe400078efcff */
[----:B------:R-:W-:Y:S02]  /*2940*/  LOP3.LUT R13, R5, 0x38, RZ, 0xfc, !PT ;  /* 0x00000038050d7812 */ /* 0x000fe400078efcff */
[----:B------:R-:W-:Y:S02]  /*2950*/  FSEL R134, R74, -INF , !P3 ;  /* 0xff8000004a867808 */ /* 0x000fe40005800000 */
[----:B------:R-:W-:Y:S02]  /*2960*/  ISETP.GE.AND P3, PT, R15, R92, PT ;  /* 0x0000005c0f00720c */ /* 0x000fe40003f66270 */
[----:B------:R-:W-:-:S02]  /*2970*/  FSEL R133, R73, -INF , !P1 ;  /* 0xff80000049857808 */ /* 0x000fc40004800000 */
[----:B------:R-:W-:Y:S02]  /*2980*/  FSEL R130, R75, -INF , !P5 ;  /* 0xff8000004b827808 */ /* 0x000fe40006800000 */
[----:B------:R-:W-:Y:S02]  /*2990*/  FSEL R131, R68, -INF , !P4 ;  /* 0xff80000044837808 */ /* 0x000fe40006000000 */
[----:B------:R-:W-:Y:S02]  /*29a0*/  ISETP.GE.AND P1, PT, R15, R2, PT ;  /* 0x000000020f00720c */ /* 0x000fe40003f26270 */
[----:B------:R-:W-:Y:S02]  /*29b0*/  LOP3.LUT R17, R5, 0x39, RZ, 0xfc, !PT ;  /* 0x0000003905117812 */ /* 0x000fe400078efcff */
[C---:B------:R-:W-:Y:S02]  /*29c0*/  ISETP.GE.AND P5, PT, R13.reuse, R92, PT ;  /* 0x0000005c0d00720c */ /* 0x040fe40003fa6270 */
[----:B------:R-:W-:-:S02]  /*29d0*/  ISETP.GE.AND P4, PT, R13, R2, PT ;  /* 0x000000020d00720c */ /* 0x000fc40003f86270 */
[----:B------:R-:W2:Y:S01]  /*29e0*/  LDSM.16.M88.4 R12, [R140+0x3000] ;  /* 0x003000008c0c783b */ /* 0x000ea20000000200 */
[----:B------:R-:W-:Y:S02]  /*29f0*/  FSEL R128, R70, -INF , !P2 ;  /* 0xff80000046807808 */ /* 0x000fe40005000000 */
[----:B------:R-:W-:Y:S02]  /*2a00*/  FSEL R127, R69, -INF , !P3 ;  /* 0xff800000457f7808 */ /* 0x000fe40005800000 */
[C---:B------:R-:W-:Y:S02]  /*2a10*/  ISETP.GE.AND P2, PT, R17.reuse, R92, PT ;  /* 0x0000005c1100720c */ /* 0x040fe40003f46270 */
[----:B------:R-:W-:Y:S02]  /*2a20*/  ISETP.GE.AND P3, PT, R17, R2, PT ;  /* 0x000000021100720c */ /* 0x000fe40003f66270 */
[C---:B------:R-:W-:Y:S01]  /*2a30*/  LOP3.LUT R17, R5.reuse, 0x40, RZ, 0xfc, !PT ;  /* 0x0000004005117812 */ /* 0x040fe200078efcff */
[----:B-1----:R-:W-:Y:S01]  /*2a40*/  HMMA.16816.F32 R52, R24, R8, R52 ;  /* 0x000000081834723c */ /* 0x002fe20000001834 */
[----:B------:R-:W-:-:S02]  /*2a50*/  LOP3.LUT R19, R5, 0x41, RZ, 0xfc, !PT ;  /* 0x0000004105137812 */ /* 0x000fc400078efcff */
[----:B------:R-:W-:Y:S02]  /*2a60*/  FSEL R102, R71, -INF , !P1 ;  /* 0xff80000047667808 */ /* 0x000fe40004800000 */
[----:B------:R-:W-:Y:S02]  /*2a70*/  FSEL R129, R64, -INF , !P5 ;  /* 0xff80000040817808 */ /* 0x000fe40006800000 */
[----:B------:R-:W-:Y:S01]  /*2a80*/  FSEL R104, R66, -INF , !P4 ;  /* 0xff80000042687808 */ /* 0x000fe20006000000 */
[----:B------:R-:W-:Y:S01]  /*2a90*/  HMMA.16816.F32 R48, R24, R10, R48 ;  /* 0x0000000a1830723c */ /* 0x000fe20000001830 */
[----:B------:R-:W-:Y:S02]  /*2aa0*/  FSEL R125, R65, -INF , !P2 ;  /* 0xff800000417d7808 */ /* 0x000fe40005000000 */
[C---:B------:R-:W-:Y:S02]  /*2ab0*/  ISETP.GE.AND P1, PT, R17.reuse, R92, PT ;  /* 0x0000005c1100720c */ /* 0x040fe40003f26270 */
[----:B------:R-:W-:-:S02]  /*2ac0*/  ISETP.GE.AND P5, PT, R17, R2, PT ;  /* 0x000000021100720c */ /* 0x000fc40003fa6270 */
[C---:B------:R-:W-:Y:S02]  /*2ad0*/  ISETP.GE.AND P4, PT, R19.reuse, R92, PT ;  /* 0x0000005c1300720c */ /* 0x040fe40003f86270 */
[----:B------:R-:W-:Y:S02]  /*2ae0*/  ISETP.GE.AND P2, PT, R19, R2, PT ;  /* 0x000000021300720c */ /* 0x000fe40003f46270 */
[----:B------:R-:W1:Y:S01]  /*2af0*/  LDSM.16.M88.4 R16, [R140+0x3800] ;  /* 0x003800008c10783b */ /* 0x000e620000000200 */
[----:B------:R-:W-:Y:S01]  /*2b00*/  LOP3.LUT R29, R5, 0x48, RZ, 0xfc, !PT ;  /* 0x00000048051d7812 */ /* 0x000fe200078efcff */
[----:B------:R-:W-:-:S04]  /*2b10*/  DEPBAR.LE SB0, 0x0 ;  /* 0x000080000000791a */ /* 0x000fc80000000000 */
[----:B------:R-:W-:Y:S02]  /*2b20*/  LOP3.LUT R9, R5, 0x49, RZ, 0xfc, !PT ;  /* 0x0000004905097812 */ /* 0x000fe400078efcff */
[----:B------:R-:W-:Y:S02]  /*2b30*/  FSEL R108, R67, -INF , !P3 ;  /* 0xff800000436c7808 */ /* 0x000fe40005800000 */
[----:B------:R-:W-:Y:S01]  /*2b40*/  FSEL R123, R60, -INF , !P1 ;  /* 0xff8000003c7b7808 */ /* 0x000fe20004800000 */
[----:B--2---:R-:W-:Y:S01]  /*2b50*/  HMMA.16816.F32 R44, R24, R12, R44 ;  /* 0x0000000c182c723c */ /* 0x004fe2000000182c */
[----:B------:R-:W-:Y:S02]  /*2b60*/  FSEL R126, R62, -INF , !P5 ;  /* 0xff8000003e7e7808 */ /* 0x000fe40006800000 */
[----:B------:R-:W-:Y:S02]  /*2b70*/  FSEL R105, R61, -INF , !P4 ;  /* 0xff8000003d697808 */ /* 0x000fe40006000000 */
[----:B------:R-:W-:-:S02]  /*2b80*/  ISETP.GE.AND P3, PT, R29, R92, PT ;  /* 0x0000005c1d00720c */ /* 0x000fc40003f66270 */
[----:B------:R-:W-:Y:S01]  /*2b90*/  ISETP.GE.AND P1, PT, R29, R2, PT ;  /* 0x000000021d00720c */ /* 0x000fe20003f26270 */
[----:B------:R-:W-:Y:S01]  /*2ba0*/  HMMA.16816.F32 R40, R24, R14, R40 ;  /* 0x0000000e1828723c */ /* 0x000fe20000001828 */
        /* <DEDUP_REMOVED lines=10> */
[C---:B------:R-:W-:Y:S01]  /*2c50*/  ISETP.GE.AND P1, PT, R11.reuse, R92, PT ;  /* 0x0000005c0b00720c */ /* 0x040fe20003f26270 */
[----:B-1----:R-:W-:Y:S01]  /*2c60*/  HMMA.16816.F32 R36, R24, R16, R36 ;  /* 0x000000101824723c */ /* 0x002fe20000001824 */
[----:B------:R-:W-:-:S02]  /*2c70*/  ISETP.GE.AND P5, PT, R11, R2, PT ;  /* 0x000000020b00720c */ /* 0x000fc40003fa6270 */
[C---:B------:R-:W-:Y:S02]  /*2c80*/  LOP3.LUT R9, R5.reuse, 0x58, RZ, 0xfc, !PT ;  /* 0x0000005805097812 */ /* 0x040fe400078efcff */
[----:B------:R-:W-:Y:S02]  /*2c90*/  LOP3.LUT R11, R5, 0x59, RZ, 0xfc, !PT ;  /* 0x00000059050b7812 */ /* 0x000fe400078efcff */
[----:B------:R-:W-:Y:S01]  /*2ca0*/  FSEL R124, R59, -INF , !P4 ;  /* 0xff8000003b7c7808 */ /* 0x000fe20006000000 */
[----:B------:R-:W-:Y:S01]  /*2cb0*/  HMMA.16816.F32 R32, R24, R18, R32 ;  /* 0x000000121820723c */ /* 0x000fe20000001820 */
        /* <DEDUP_REMOVED lines=23> */
[-C--:B------:R-:W-:Y:S02]  /*2e30*/  ISETP.GE.AND P1, PT, R9, R92.reuse, PT ;  /* 0x0000005c0900720c */ /* 0x080fe40003f26270 */
[C---:B------:R-:W-:Y:S02]  /*2e40*/  ISETP.GE.AND P4, PT, R11.reuse, R92, PT ;  /* 0x0000005c0b00720c */ /* 0x040fe40003f86270 */
[----:B------:R-:W-:Y:S02]  /*2e50*/  ISETP.GE.AND P2, PT, R11, R2, PT ;  /* 0x000000020b00720c */ /* 0x000fe40003f46270 */
[C---:B------:R-:W-:Y:S02]  /*2e60*/  LOP3.LUT R13, R5.reuse, 0x70, RZ, 0xfc, !PT ;  /* 0x00000070050d7812 */ /* 0x040fe400078efcff */
[----:B------:R-:W-:Y:S02]  /*2e70*/  LOP3.LUT R11, R5, 0x71, RZ, 0xfc, !PT ;  /* 0x00000071050b7812 */ /* 0x000fe400078efcff */
[----:B------:R-:W-:-:S02]  /*2e80*/  FSEL R103, R44, -INF , !P5 ;  /* 0xff8000002c677808 */ /* 0x000fc40006800000 */
[----:B------:R-:W-:Y:S02]  /*2e90*/  ISETP.GE.AND P5, PT, R9, R2, PT ;  /* 0x000000020900720c */ /* 0x000fe40003fa6270 */
[----:B------:R-:W-:Y:S02]  /*2ea0*/  FSEL R66, R47, -INF , !P3 ;  /* 0xff8000002f427808 */ /* 0x000fe40005800000 */
[----:B------:R-:W-:Y:S02]  /*2eb0*/  FSEL R67, R40, -INF , !P1 ;  /* 0xff80000028437808 */ /* 0x000fe40004800000 */
[----:B------:R-:W-:Y:S02]  /*2ec0*/  FSEL R62, R43, -INF , !P2 ;  /* 0xff8000002b3e7808 */ /* 0x000fe40005000000 */
[----:B------:R-:W-:Y:S02]  /*2ed0*/  LOP3.LUT R9, R5, 0x78, RZ, 0xfc, !PT ;  /* 0x0000007805097812 */ /* 0x000fe400078efcff */
[----:B------:R-:W-:-:S02]  /*2ee0*/  ISETP.GE.AND P3, PT, R13, R92, PT ;  /* 0x0000005c0d00720c */ /* 0x000fc40003f66270 */
[----:B------:R-:W-:Y:S02]  /*2ef0*/  ISETP.GE.AND P1, PT, R11, R92, PT ;  /* 0x0000005c0b00720c */ /* 0x000fe40003f26270 */
[----:B------:R-:W-:Y:S02]  /*2f00*/  ISETP.GE.AND P2, PT, R13, R2, PT ;  /* 0x000000020d00720c */ /* 0x000fe40003f46270 */
[----:B------:R-:W-:Y:S02]  /*2f10*/  LOP3.LUT R5, R5, 0x79, RZ, 0xfc, !PT ;  /* 0x0000007905057812 */ /* 0x000fe400078efcff */
[----:B------:R-:W-:Y:S02]  /*2f20*/  FSEL R64, R42, -INF , !P5 ;  /* 0xff8000002a407808 */ /* 0x000fe40006800000 */
[----:B------:R-:W-:Y:S02]  /*2f30*/  ISETP.GE.AND P5, PT, R9, R92, PT ;  /* 0x0000005c0900720c */ /* 0x000fe40003fa6270 */
[----:B------:R-:W-:-:S02]  /*2f40*/  FSEL R65, R41, -INF , !P4 ;  /* 0xff80000029417808 */ /* 0x000fc40006000000 */
[----:B------:R-:W-:Y:S02]  /*2f50*/  FSEL R55, R36, -INF , !P3 ;  /* 0xff80000024377808 */ /* 0x000fe40005800000 */
[----:B------:R-:W-:Y:S02]  /*2f60*/  FSEL R42, R38, -INF , !P2 ;  /* 0xff800000262a7808 */ /* 0x000fe40005000000 */
[----:B------:R-:W-:Y:S02]  /*2f70*/  FSEL R53, R37, -INF , !P1 ;  /* 0xff80000025357808 */ /* 0x000fe40004800000 */
[----:B------:R-:W-:Y:S02]  /*2f80*/  ISETP.GE.AND P4, PT, R5, R92, PT ;  /* 0x0000005c0500720c */ /* 0x000fe40003f86270 */
[-C--:B------:R-:W-:Y:S02]  /*2f90*/  ISETP.GE.AND P3, PT, R11, R2.reuse, PT ;  /* 0x000000020b00720c */ /* 0x080fe40003f66270 */
[----:B------:R-:W-:-:S02]  /*2fa0*/  ISETP.GE.AND P2, PT, R9, R2, PT ;  /* 0x000000020900720c */ /* 0x000fc40003f46270 */
[----:B------:R-:W-:Y:S02]  /*2fb0*/  ISETP.GE.AND P1, PT, R5, R2, PT ;  /* 0x000000020500720c */ /* 0x000fe40003f26270 */
[----:B------:R-:W-:Y:S02]  /*2fc0*/  FSEL R51, R32, -INF , !P5 ;  /* 0xff80000020337808 */ /* 0x000fe40006800000 */
[----:B------:R-:W-:Y:S02]  /*2fd0*/  LOP3.LUT R5, R114, R115, RZ, 0xfc, !PT ;  /* 0x0000007372057212 */ /* 0x000fe400078efcff */
[----:B------:R-:W-:Y:S02]  /*2fe0*/  FSEL R36, R39, -INF , !P3 ;  /* 0xff80000027247808 */ /* 0x000fe40005800000 */
[----:B------:R-:W-:Y:S02]  /*2ff0*/  FSEL R43, R33, -INF , !P4 ;  /* 0xff800000212b7808 */ /* 0x000fe40006000000 */
[----:B------:R-:W-:-:S02]  /*3000*/  FSEL R32, R34, -INF , !P2 ;  /* 0xff80000022207808 */ /* 0x000fc40005000000 */
[----:B------:R-:W-:Y:S01]  /*3010*/  FSEL R26, R35, -INF , !P1 ;  /* 0xff800000231a7808 */ /* 0x000fe20004800000 */
[----:B------:R-:W-:Y:S05]  /*3020*/  @!P0 BRA `(.L_x_6138) ;  /* 0x0000059000008947 */ /* 0x000fea0003800000 */
[----:B------:R-:W-:Y:S05]  /*3030*/  @P6 BRA `(.L_x_6139) ;  /* 0x0000038000006947 */ /* 0x000fea0003800000 */
[----:B------:R-:W1:Y:S01]  /*3040*/  I2F.RP R10, R113 ;  /* 0x00000071000a7306 */ /* 0x000e620000209400 */
[C---:B------:R-:W-:Y:S02]  /*3050*/  IADD3 R12, R0.reuse, -0x80, RZ ;  /* 0xffffff80000c7810 */ /* 0x040fe40007ffe0ff */
        /* <DEDUP_REMOVED lines=54> */
.L_x_6139:
[----:B------:R-:W-:-:S04]  /*33c0*/  ULEA UR4, -UR4, URZ, 0x7 ;  /* 0x0000003f04047291 */ /* 0x000fc8000f8e393f */
[----:B------:R-:W-:Y:S02]  /*33d0*/  USHF.R.S32.HI UR6, URZ, 0x1f, UR4 ;  /* 0x0000001f3f067899 */ /* 0x000fe40008011404 */
[----:B------:R-:W-:-:S04]  /*33e0*/  MOV R10, UR4 ;  /* 0x00000004000a7c02 */ /* 0x000fc80008000f00 */
[----:B------:R-:W-:Y:S02]  /*33f0*/  MOV R0, UR6 ;  /* 0x0000000600007c02 */ /* 0x000fe40008000f00 */
.L_x_6140:
        /* <DEDUP_REMOVED lines=28> */
.L_x_6138:
        /* <DEDUP_REMOVED lines=81> */
[----:B------:R-:W-:Y:S02]  /*3ad0*/  FMUL.FTZ R27, R0, c[0x0][0x23c] ;  /* 0x00008f00001b7a20 */ /* 0x000fe40000410000 */
        /* <DEDUP_REMOVED lines=13> */
[--C-:B------:R-:W-:Y:S02]  /*3bb0*/  FFMA.FTZ R38, R81, c[0x0][0x23c], -R52.reuse ;  /* 0x00008f0051267a23 */ /* 0x100fe40000010834 */
[----:B------:R-:W2:Y:S01]  /*3bc0*/  LDSM.16.MT88.4 R80, [R149+0x6000] ;  /* 0x006000009550783b */ /* 0x000ea20000004200 */
[--C-:B------:R-:W-:Y:S02]  /*3bd0*/  FFMA.FTZ R35, R7, c[0x0][0x23c], -R52.reuse ;  /* 0x00008f0007237a23 */ /* 0x100fe40000010834 */
[--C-:B------:R-:W-:Y:S01]  /*3be0*/  FFMA.FTZ R34, R23, c[0x0][0x23c], -R52.reuse ;  /* 0x00008f0017227a23 */ /* 0x100fe20000010834 */
[----:B------:R-:W3:Y:S01]  /*3bf0*/  LDSM.16.MT88.4 R4, [R148+0x6000] ;  /* 0x006000009404783b */ /* 0x000ee20000004200 */
[----:B------:R-:W-:Y:S01]  /*3c00*/  MUFU.EX2 R44, R44 ;  /* 0x0000002c002c7308 */ /* 0x000fe20000000800 */
[----:B------:R-:W-:-:S02]  /*3c10*/  FFMA.FTZ R29, R21, c[0x0][0x23c], -R52 ;  /* 0x00008f00151d7a23 */ /* 0x000fc40000010834 */
[--C-:B------:R-:W-:Y:S02]  /*3c20*/  FFMA.FTZ R40, R20, c[0x0][0x23c], -R27.reuse ;  /* 0x00008f0014287a23 */ /* 0x100fe4000001081b */
[--C-:B------:R-:W-:Y:S01]  /*3c30*/  FFMA.FTZ R33, R90, c[0x0][0x23c], -R27.reuse ;  /* 0x00008f005a217a23 */ /* 0x100fe2000001081b */
[----:B------:R-:W4:Y:S01]  /*3c40*/  LDSM.16.MT88.4 R20, [R151+0x6800] ;  /* 0x006800009714783b */ /* 0x000f220000004200 */
[--C-:B------:R-:W-:Y:S01]  /*3c50*/  FFMA.FTZ R31, R88, c[0x0][0x23c], -R27.reuse ;  /* 0x00008f00581f7a23 */ /* 0x100fe2000001081b */
[----:B------:R-:W5:Y:S01]  /*3c60*/  MUFU.EX2 R39, R39 ;  /* 0x0000002700277308 */ /* 0x000f620000000800 */
        /* <DEDUP_REMOVED lines=10> */
[----:B-----5:R-:W-:Y:S01]  /*3d10*/  F2FP.PACK_AB R86, R39, R44 ;  /* 0x0000002c2756723e */ /* 0x020fe200000000ff */
        /* <DEDUP_REMOVED lines=8> */
[----:B------:R-:W5:Y:S01]  /*3da0*/  MUFU.EX2 R37, R37 ;  /* 0x0000002500257308 */ /* 0x000f620000000800 */
        /* <DEDUP_REMOVED lines=9> */
[----:B-----5:R-:W-:Y:S01]  /*3e40*/  F2FP.PACK_AB R87, R37, R46 ;  /* 0x0000002e2557723e */ /* 0x020fe200000000ff */
        /* <DEDUP_REMOVED lines=22> */
[----:B--2---:R-:W-:Y:S01]  /*3fb0*/  HMMA.16816.F32 R76, R84, R80, RZ ;  /* 0x00000050544c723c */ /* 0x004fe200000018ff */
        /* <DEDUP_REMOVED lines=10> */
[----:B------:R-:W-:Y:S01]  /*4060*/  FADD.FTZ R44, R44, R45 ;  /* 0x0000002d2c2c7221 */ /* 0x000fe20000010000 */
[----:B------:R-:W-:Y:S01]  /*4070*/  HMMA.16816.F32 R80, R84, R82, RZ ;  /* 0x000000525450723c */ /* 0x000fe200000018ff */
[----:B------:R-:W-:Y:S01]  /*4080*/  FADD.FTZ R46, R46, R41 ;  /* 0x000000292e2e7221 */ /* 0x000fe20000010000 */
[----:B------:R-:W5:Y:S01]  /*4090*/  MUFU.EX2 R28, R28 ;  /* 0x0000001c001c7308 */ /* 0x000f620000000800 */
[----:B------:R-:W-:-:S02]  /*40a0*/  FADD.FTZ R39, R39, R44 ;  /* 0x0000002c27277221 */ /* 0x000fc40000010000 */
[----:B------:R-:W-:Y:S02]  /*40b0*/  FADD.FTZ R37, R37, R46 ;  /* 0x0000002e25257221 */ /* 0x000fe40000010000 */
        /* <DEDUP_REMOVED lines=14> */
[----:B-----5:R-:W-:Y:S01]  /*41a0*/  F2FP.PACK_AB R7, R28, R31 ;  /* 0x0000001f1c07723e */ /* 0x020fe200000000ff */
[----:B------:R-:W-:Y:S01]  /*41b0*/  MUFU.EX2 R24, R24 ;  /* 0x0000001800187308 */ /* 0x000fe20000000800 */
[----:B------:R-:W-:Y:S02]  /*41c0*/  FADD.FTZ R40, R33, R40 ;  /* 0x0000002821287221 */ /* 0x000fe40000010000 */
[----:B------:R-:W-:-:S03]  /*41d0*/  FADD.FTZ R34, R34, R35 ;  /* 0x0000002322227221 */ /* 0x000fc60000010000 */
[C---:B------:R-:W-:Y:S01]  /*41e0*/  HMMA.16816.F32 R72, R4.reuse, R12, R72 ;  /* 0x0000000c0448723c */ /* 0x040fe20000001848 */
[----:B------:R-:W-:Y:S01]  /*41f0*/  FADD.FTZ R29, R29, R34 ;  /* 0x000000221d1d7221 */ /* 0x000fe20000010000 */
[----:B------:R-:W-:Y:S06]  /*4200*/  MUFU.EX2 R3, R3 ;  /* 0x0000000300037308 */ /* 0x000fec0000000800 */
[C---:B------:R-:W-:Y:S01]  /*4210*/  HMMA.16816.F32 R92, R4.reuse, R14, R92 ;  /* 0x0000000e045c723c */ /* 0x040fe2000000185c */
[----:B------:R-:W2:Y:S01]  /*4220*/  LDSM.16.MT88.4 R12, [R150+0x7000] ;  /* 0x00700000960c783b */ /* 0x000ea20000004200 */
[----:B------:R-:W-:Y:S06]  /*4230*/  MUFU.EX2 R47, R47 ;  /* 0x0000002f002f7308 */ /* 0x000fec0000000800 */
[C---:B----4-:R-:W-:Y:S02]  /*4240*/  HMMA.16816.F32 R96, R4.reuse, R20, R96 ;  /* 0x000000140460723c */ /* 0x050fe40000001860 */
        /* <DEDUP_REMOVED lines=206> */
.L_x_6145:
        /* <DEDUP_REMOVED lines=64> */
.L_x_6142:
        /* <DEDUP_REMOVED lines=26> */
[----:B------:R-:W-:Y:S03]  /*54d0*/  ISETP.GT.AND P0, PT, R172, R159, PT ;  /* 0x0000009fac00720c */ /* 0x000fe60003f04270 */
        /* <DEDUP_REMOVED lines=170> */
.L_x_6144:
        /* <DEDUP_REMOVED lines=28> */
.L_x_6143:
        /* <DEDUP_REMOVED lines=93> */
[----:B------:R-:W-:Y:S01]  /*6710*/  ISETP.GT.AND P0, PT, R172, R159, PT ;  /* 0x0000009fac00720c */ /* 0x000fe20003f04270 */
        /* <DEDUP_REMOVED lines=348> */
.L_x_6141:
[----:B------:R-:W1:Y:S01]  /*7ce0*/  SHFL.BFLY PT, R4, R173, 0x2, 0x1f ;  /* 0x0c401f00ad047f89 */ /* 0x000e6200000e0000 */
[----:B------:R-:W-:Y:S01]  /*7cf0*/  MOV R11, 0x3f800000 ;  /* 0x3f800000000b7802 */ /* 0x000fe20000000f00 */
[----:B------:R-:W-:Y:S01]  /*7d00*/  BSSY B0, `(.L_x_6146) ;  /* 0x000009b000007945 */ /* 0x000fe20003800000 */
[----:B------:R-:W-:Y:S01]  /*7d10*/  MOV R9, 0x3f800000 ;  /* 0x3f80000000097802 */ /* 0x000fe20000000f00 */
[----:B------:R-:W2:Y:S01]  /*7d20*/  SHFL.BFLY PT, R5, R174, 0x2, 0x1f ;  /* 0x0c401f00ae057f89 */ /* 0x000ea200000e0000 */
[----:B------:R-:W-:-:S02]  /*7d30*/  IADD3 R45, -R164, RZ, RZ ;  /* 0x000000ffa42d7210 */ /* 0x000fc40007ffe1ff */
[----:B------:R-:W-:Y:S01]  /*7d40*/  LEA R169, R169, R168, 0x4 ;  /* 0x000000a8a9a97211 */ /* 0x000fe200078e20ff */
        /* <DEDUP_REMOVED lines=8> */
[----:B------:R-:W-:-:S04]  /*7dd0*/  LEA.HI R12, R10, R3, RZ, 0x2 ;  /* 0x000000030a0c7211 */ /* 0x000fc800078f10ff */
[--C-:B------:R-:W-:Y:S02]  /*7de0*/  SHF.R.S32.HI R13, RZ, 0x2, R12.reuse ;  /* 0x00000002ff0d7819 */ /* 0x100fe4000001140c */
[----:B------:R-:W-:Y:S01]  /*7df0*/  SHF.R.S32.HI R8, RZ, 0x1f, R12 ;  /* 0x0000001fff087819 */ /* 0x000fe2000001140c */
[----:B----4-:R-:W-:Y:S01]  /*7e00*/  IMAD R44, R45, c[0x0][0x1c0], R44 ;  /* 0x000070002d2c7a24 */ /* 0x010fe200078e022c */
[----:B------:R-:W-:Y:S02]  /*7e10*/  LOP3.LUT R12, R12, 0x1ffffffc, RZ, 0xc0, !PT ;  /* 0x1ffffffc0c0c7812 */ /* 0x000fe400078ec0ff */
[----:B------:R-:W-:Y:S02]  /*7e20*/  LEA.HI R8, R8, R13, RZ, 0x3 ;  /* 0x0000000d08087211 */ /* 0x000fe400078f18ff */
[----:B------:R-:W-:Y:S02]  /*7e30*/  IADD3 R12, -R12, R3, RZ ;  /* 0x000000030c0c7210 */ /* 0x000fe40007ffe1ff */
[----:B------:R-:W-:Y:S01]  /*7e40*/  LOP3.LUT R8, R8, 0xfffffff8, RZ, 0xc0, !PT ;  /* 0xfffffff808087812 */ /* 0x000fe200078ec0ff */
[----:B-1----:R-:W-:-:S03]  /*7e50*/  FADD.FTZ R6, R7, R6 ;  /* 0x0000000607067221 */ /* 0x002fc60000010000 */
[----:B------:R-:W-:Y:S01]  /*7e60*/  IADD3 R8, R13, -R8, RZ ;  /* 0x800000080d087210 */ /* 0x000fe20007ffe0ff */
[----:B--2---:R-:W-:Y:S01]  /*7e70*/  FADD.FTZ R5, R4, R5 ;  /* 0x0000000504057221 */ /* 0x004fe20000010000 */
[----:B------:R-:W-:Y:S02]  /*7e80*/  FSETP.NE.FTZ.AND P4, PT, R6, RZ, PT ;  /* 0x000000ff0600720b */ /* 0x000fe40003f95000 */
[CC--:B------:R-:W-:Y:S02]  /*7e90*/  LEA.HI R4, R10.reuse, R3.reuse, RZ, 0x5 ;  /* 0x000000030a047211 */ /* 0x0c0fe400078f28ff */
[----:B------:R-:W-:Y:S02]  /*7ea0*/  FSETP.NE.FTZ.AND P3, PT, R5, RZ, PT ;  /* 0x000000ff0500720b */ /* 0x000fe40003f75000 */
[----:B------:R-:W-:Y:S02]  /*7eb0*/  SHF.R.S32.HI R7, RZ, 0x5, R4 ;  /* 0x00000005ff077819 */ /* 0x000fe40000011404 */
[----:B------:R-:W-:-:S02]  /*7ec0*/  LEA.HI R10, R10, R3, RZ, 0x4 ;  /* 0x000000030a0a7211 */ /* 0x000fc400078f20ff */
[----:B------:R-:W-:Y:S01]  /*7ed0*/  SHF.L.U32 R14, R8, 0x6, RZ ;  /* 0x00000006080e7819 */ /* 0x000fe200000006ff */
[----:B------:R-:W-:Y:S01]  /*7ee0*/  IMAD R7, R7, 0x200, R12 ;  /* 0x0000020007077824 */ /* 0x000fe200078e020c */
[----:B------:R-:W-:Y:S01]  /*7ef0*/  LOP3.LUT R12, R10, 0xfffffff0, RZ, 0xc0, !PT ;  /* 0xfffffff00a0c7812 */ /* 0x000fe200078ec0ff */
[----:B------:R-:W1:Y:S01]  /*7f00*/  @P4 MUFU.RCP R11, R6 ;  /* 0x00000006000b4308 */ /* 0x000e620000001000 */
[----:B------:R-:W-:Y:S02]  /*7f10*/  LOP3.LUT R14, R14, 0x1c0, RZ, 0xc0, !PT ;  /* 0x000001c00e0e7812 */ /* 0x000fe400078ec0ff */
[C---:B------:R-:W-:Y:S02]  /*7f20*/  R2P PR, R8.reuse, 0x6 ;  /* 0x0000000608007804 */ /* 0x040fe40000000000 */
[----:B------:R-:W-:Y:S02]  /*7f30*/  LOP3.LUT R8, R8, 0x1, RZ, 0xc0, !PT ;  /* 0x0000000108087812 */ /* 0x000fe400078ec0ff */
[----:B------:R-:W-:Y:S01]  /*7f40*/  LEA.HI R14, R14, R14, RZ, 0x1d ;  /* 0x0000000e0e0e7211 */ /* 0x000fe200078fe8ff */
[----:B------:R-:W2:Y:S01]  /*7f50*/  @P3 MUFU.RCP R9, R5 ;  /* 0x0000000500093308 */ /* 0x000ea20000001000 */
[----:B------:R-:W-:Y:S01]  /*7f60*/  ISETP.NE.U32.AND P0, PT, R8, 0x1, PT ;  /* 0x000000010800780c */ /* 0x000fe20003f05070 */
[----:B------:R-:W-:Y:S01]  /*7f70*/  IMAD.MOV.U32 R8, RZ, RZ, -0x20 ;  /* 0xffffffe0ff087424 */ /* 0x000fe200078e00ff */
[----:B------:R-:W-:-:S02]  /*7f80*/  LEA R14, R7, R14, 0x1 ;  /* 0x0000000e070e7211 */ /* 0x000fc400078e08ff */
[----:B------:R-:W-:Y:S02]  /*7f90*/  LOP3.LUT R4, R4, 0xffffffe0, RZ, 0xc0, !PT ;  /* 0xffffffe004047812 */ /* 0x000fe400078ec0ff */
[----:B------:R-:W-:Y:S01]  /*7fa0*/  SEL R8, R8, 0x20, !P0 ;  /* 0x0000002008087807 */ /* 0x000fe20004000000 */
[C---:B-1----:R-:W-:Y:S01]  /*7fb0*/  FMUL.FTZ R96, R11.reuse, R96 ;  /* 0x000000600b607220 */ /* 0x042fe20000410000 */
[----:B------:R-:W-:Y:S01]  /*7fc0*/  @P4 MUFU.LG2 R6, R6 ;  /* 0x0000000600064308 */ /* 0x000fe20000000c00 */
[C---:B------:R-:W-:Y:S01]  /*7fd0*/  FMUL.FTZ R97, R11.reuse, R97 ;  /* 0x000000610b617220 */ /* 0x040fe20000410000 */
[----:B------:R-:W-:Y:S01]  /*7fe0*/  IADD3 R4, -R4, R3, RZ ;  /* 0x0000000304047210 */ /* 0x000fe20007ffe1ff */
[C---:B------:R-:W-:Y:S02]  /*7ff0*/  FMUL.FTZ R68, R11.reuse, R68 ;  /* 0x000000440b447220 */ /* 0x040fe40000410000 */
[C---:B------:R-:W-:Y:S01]  /*8000*/  FMUL.FTZ R69, R11.reuse, R69 ;  /* 0x000000450b457220 */ /* 0x040fe20000410000 */
[----:B------:R-:W-:Y:S01]  /*8010*/  STS.64 [R14.X4], R96 ;  /* 0x000000600e007388 */ /* 0x000fe20000004a00 */
[C---:B------:R-:W-:Y:S01]  /*8020*/  FMUL.FTZ R72, R11.reuse, R72 ;  /* 0x000000480b487220 */ /* 0x040fe20000410000 */
[----:B------:R-:W1:Y:S01]  /*8030*/  @P3 MUFU.LG2 R5, R5 ;  /* 0x0000000500053308 */ /* 0x000e620000000c00 */
[C---:B------:R-:W-:Y:S01]  /*8040*/  FMUL.FTZ R73, R11.reuse, R73 ;  /* 0x000000490b497220 */ /* 0x040fe20000410000 */
[----:B------:R-:W-:Y:S01]  /*8050*/  LOP3.LUT P0, RZ, R4, 0x3, RZ, 0xc0, !PT ;  /* 0x0000000304ff7812 */ /* 0x000fe2000780c0ff */
        /* <DEDUP_REMOVED lines=33> */
[----:B------:R-:W-:Y:S01]  /*8270*/  SHF.L.U32 R9, R13, 0x2, RZ ;  /* 0x000000020d097819 */ /* 0x000fe200000006ff */
[----:B-1----:R-:W-:Y:S01]  /*8280*/  @P3 FMUL.FTZ R5, R5, 0.69314718246459960938 ;  /* 0x3f31721805053820 */ /* 0x002fe20000410000 */
[----:B------:R-:W-:Y:S01]  /*8290*/  LOP3.LUT R13, R13, 0xffffffe, RZ, 0xc0, !PT ;  /* 0x0ffffffe0d0d7812 */ /* 0x000fe200078ec0ff */
[----:B------:R-:W-:Y:S01]  /*82a0*/  IMAD.MOV.U32 R4, RZ, RZ, -0x800000 ;  /* 0xff800000ff047424 */ /* 0x000fe200078e00ff */
[----:B------:R-:W-:Y:S01]  /*82b0*/  LOP3.LUT R9, R12, 0x38, R9, 0xf8, !PT ;  /* 0x000000380c097812 */ /* 0x000fe200078ef809 */
[----:B------:R-:W-:Y:S01]  /*82c0*/  @P3 FFMA.FTZ R4, R0, c[0x0][0x238], R5 ;  /* 0x00008e0000043a23 */ /* 0x000fe20000010005 */
[----:B------:R-:W-:-:S02]  /*82d0*/  SHF.R.U32.HI R12, RZ, 0x3, R12 ;  /* 0x00000003ff0c7819 */ /* 0x000fc4000001160c */
[----:B------:R-:W-:Y:S02]  /*82e0*/  IADD3 R16, R10, -R13, RZ ;  /* 0x8000000d0a107210 */ /* 0x000fe40007ffe0ff */
[----:B------:R-:W-:Y:S01]  /*82f0*/  LOP3.LUT R9, R9, R12, RZ, 0x3c, !PT ;  /* 0x0000000c09097212 */ /* 0x000fe200078e3cff */
[----:B------:R-:W-:Y:S01]  /*8300*/  IMAD.MOV.U32 R12, RZ, RZ, 0x40 ;  /* 0x00000040ff0c7424 */ /* 0x000fe200078e00ff */
[----:B------:R-:W-:Y:S02]  /*8310*/  SHF.L.U32 R13, R14, 0x2, RZ ;  /* 0x000000020e0d7819 */ /* 0x000fe400000006ff */
[----:B------:R-:W-:Y:S02]  /*8320*/  LEA R7, R16, R9, 0x2 ;  /* 0x0000000910077211 */ /* 0x000fe400078e10ff */
[----:B------:R-:W-:Y:S02]  /*8330*/  SEL R12, R12, 0xffffffc0, !P1 ;  /* 0xffffffc00c0c7807 */ /* 0x000fe40004800000 */
[----:B------:R-:W-:-:S02]  /*8340*/  IADD3 R15, R13, 0x80, RZ ;  /* 0x000000800d0f7810 */ /* 0x000fc40007ffe0ff */
[C---:B------:R-:W-:Y:S01]  /*8350*/  IADD3 R9, R13.reuse, R8, RZ ;  /* 0x000000080d097210 */ /* 0x040fe20007ffe0ff */
[C---:B------:R-:W-:Y:S01]  /*8360*/  IMAD.IADD R16, R13.reuse, 0x1, R12 ;  /* 0x000000010d107824 */ /* 0x040fe200078e020c */
[----:B------:R-:W-:Y:S02]  /*8370*/  @P2 IADD3 R15, R13, -0x80, RZ ;  /* 0xffffff800d0f2810 */ /* 0x000fe40007ffe0ff */
[----:B------:R-:W-:Y:S01]  /*8380*/  IADD3 R17, R9, R12, RZ ;  /* 0x0000000c09117210 */ /* 0x000fe20007ffe0ff */
[----:B------:R-:W-:Y:S01]  /*8390*/  STS.64 [R9], R68 ;  /* 0x0000004409007388 */ /* 0x000fe20000000a00 */
[-C--:B------:R-:W-:Y:S02]  /*83a0*/  IADD3 R13, R8, R15.reuse, RZ ;  /* 0x0000000f080d7210 */ /* 0x080fe40007ffe0ff */
[C---:B--2---:R-:W-:Y:S01]  /*83b0*/  IADD3 R14, R12.reuse, R15, RZ ;  /* 0x0000000f0c0e7210 */ /* 0x044fe20007ffe0ff */
[----:B------:R1:W-:Y:S02]  /*83c0*/  STS.64 [R9+0x800], R70 ;  /* 0x0008004609007388 */ /* 0x0003e40000000a00 */
[----:B------:R-:W-:-:S02]  /*83d0*/  IMAD.IADD R12, R12, 0x1, R13 ;  /* 0x000000010c0c7824 */ /* 0x000fc400078e020d */
[----:B------:R-:W-:Y:S04]  /*83e0*/  STS.64 [R16], R72 ;  /* 0x0000004810007388 */ /* 0x000fe80000000a00 */
[----:B------:R-:W-:Y:S04]  /*83f0*/  STS.64 [R16+0x800], R74 ;  /* 0x0008004a10007388 */ /* 0x000fe80000000a00 */
[----:B------:R-:W-:Y:S04]  /*8400*/  STS.64 [R17], R92 ;  /* 0x0000005c11007388 */ /* 0x000fe80000000a00 */
[----:B------:R-:W-:Y:S04]  /*8410*/  STS.64 [R17+0x800], R94 ;  /* 0x0008005e11007388 */ /* 0x000fe80000000a00 */
[----:B------:R-:W-:Y:S04]  /*8420*/  STS.64 [R15], R76 ;  /* 0x0000004c0f007388 */ /* 0x000fe80000000a00 */
[----:B------:R-:W-:Y:S04]  /*8430*/  STS.64 [R15+0x800], R78 ;  /* 0x0008004e0f007388 */ /* 0x000fe80000000a00 */
[----:B-1----:R-:W1:Y:S04]  /*8440*/  S2R R9, SR_CTAID.Y ;  /* 0x0000000000097919 */ /* 0x002e680000002600 */
[----:B------:R-:W-:Y:S04]  /*8450*/  STS.64 [R13], R80 ;  /* 0x000000500d007388 */ /* 0x000fe80000000a00 */
[----:B------:R-:W-:Y:S04]  /*8460*/  STS.64 [R13+0x800], R82 ;  /* 0x000800520d007388 */ /* 0x000fe80000000a00 */
[----:B------:R-:W-:Y:S04]  /*8470*/  STS.64 [R14], R88 ;  /* 0x000000580e007388 */ /* 0x000fe80000000a00 */
[----:B------:R-:W-:Y:S04]  /*8480*/  STS.64 [R14+0x800], R90 ;  /* 0x0008005a0e007388 */ /* 0x000fe80000000a00 */
[----:B------:R-:W-:Y:S04]  /*8490*/  STS.64 [R12], R84 ;  /* 0x000000540c007388 */ /* 0x000fe80000000a00 */
[----:B------:R-:W-:Y:S01]  /*84a0*/  STS.64 [R12+0x800], R86 ;  /* 0x000800560c007388 */ /* 0x000fe20000000a00 */
[----:B-1----:R-:W-:-:S03]  /*84b0*/  IMAD R9, R9, c[0x0][0x210], R164 ;  /* 0x0000840009097a24 */ /* 0x002fc600078e02a4 */
[----:B------:R-:W1:Y:S01]  /*84c0*/  S2R R8, SR_CTAID.X ;  /* 0x0000000000087919 */ /* 0x000e620000002500 */
[----:B------:R-:W-:Y:S01]  /*84d0*/  IMAD R9, R9, c[0x0][0x1c0], R44 ;  /* 0x0000700009097a24 */ /* 0x000fe200078e022c */
[----:B------:R-:W-:Y:S02]  /*84e0*/  SHF.L.U32 R44, R10, 0x2, RZ ;  /* 0x000000020a2c7819 */ /* 0x000fe400000006ff */
[----:B------:R-:W-:Y:S02]  /*84f0*/  BAR.SYNC.DEFER_BLOCKING 0x0 ;  /* 0x0000000000007b1d */ /* 0x000fe40000010000 */
[----:B------:R-:W-:-:S05]  /*8500*/  SHF.R.S32.HI R45, RZ, 0x1f, R44 ;  /* 0x0000001fff2d7819 */ /* 0x000fca000001142c */
[----:B------:R-:W-:Y:S01]  /*8510*/  IMAD.WIDE R44, R11, 0x40, R44 ;  /* 0x000000400b2c7825 */ /* 0x000fe200078e022c */
[----:B-1----:R-:W-:Y:S01]  /*8520*/  SHF.L.U32 R10, R8, 0x6, RZ ;  /* 0x00000006080a7819 */ /* 0x002fe200000006ff */
[----:B------:R-:W1:Y:S04]  /*8530*/  LDS.128 R36, [R7.X4] ;  /* 0x0000000007247984 */ /* 0x000e680000004c00 */
[----:B------:R-:W-:Y:S01]  /*8540*/  IMAD R10, R9, c[0x0][0x214], R10 ;  /* 0x00008500090a7a24 */ /* 0x000fe200078e020a */
[----:B------:R-:W2:Y:S04]  /*8550*/  LDS.128 R32, [R7.X4+0x800] ;  /* 0x0008000007207984 */ /* 0x000ea80000004c00 */
[----:B------:R-:W3:Y:S04]  /*8560*/  LDS.128 R28, [R7.X4+0x1000] ;  /* 0x00100000071c7984 */ /* 0x000ee80000004c00 */
[----:B------:R-:W4:Y:S04]  /*8570*/  LDS.128 R24, [R7.X4+0x1800] ;  /* 0x0018000007187984 */ /* 0x000f280000004c00 */
[----:B------:R-:W1:Y:S04]  /*8580*/  LDS.128 R20, [R7.X4+0x2000] ;  /* 0x0020000007147984 */ /* 0x000e680000004c00 */
[----:B------:R-:W1:Y:S04]  /*8590*/  LDS.128 R16, [R7.X4+0x2800] ;  /* 0x0028000007107984 */ /* 0x000e680000004c00 */
[----:B------:R-:W1:Y:S04]  /*85a0*/  LDS.128 R12, [R7.X4+0x3000] ;  /* 0x00300000070c7984 */ /* 0x000e680000004c00 */
[----:B------:R5:W1:Y:S02]  /*85b0*/  LDS.128 R40, [R7.X4+0x3800] ;  /* 0x0038000007287984 */ /* 0x000a640000004c00 */
[----:B-----5:R-:W-:-:S04]  /*85c0*/  @P4 FMUL.FTZ R7, R6, 0.69314718246459960938 ;  /* 0x3f31721806074820 */ /* 0x020fc80000410000 */
[----:B------:R-:W-:Y:S01]  /*85d0*/  @P4 FFMA.FTZ R3, R2, c[0x0][0x238], R7 ;  /* 0x00008e0002034a23 */ /* 0x000fe20000010007 */
[----:B------:R-:W-:Y:S05]  /*85e0*/  @P0 BRA `(.L_x_6147) ;  /* 0x000000c000000947 */ /* 0x000fea0003800000 */
[----:B--234-:R-:W-:Y:S01]  /*85f0*/  IMAD.MOV.U32 R5, RZ, RZ, -0x40 ;  /* 0xffffffc0ff057424 */ /* 0x01cfe200078e00ff */
[----:B------:R-:W-:Y:S02]  /*8600*/  IADD3 R2, R169, 0x8, RZ ;  /* 0x00000008a9027810 */ /* 0x000fe40007ffe0ff */
[----:B------:R-:W-:Y:S01]  /*8610*/  IADD3 R0, P0, R10, R169, RZ ;  /* 0x000000a90a007210 */ /* 0x000fe20007f1e0ff */
[----:B------:R-:W-:Y:S01]  /*8620*/  IMAD R8, R8, R5, c[0x0][0x214] ;  /* 0x0000850008087624 */ /* 0x000fe200078e0205 */
[----:B------:R-:W-:-:S04]  /*8630*/  SHF.R.S32.HI R5, RZ, 0x1f, R169 ;  /* 0x0000001fff057819 */ /* 0x000fc800000114a9 */
[-C--:B------:R-:W-:Y:S02]  /*8640*/  ISETP.GE.AND P2, PT, R169, R8.reuse, PT ;  /* 0x00000008a900720c */ /* 0x080fe40003f46270 */
[----:B------:R-:W-:Y:S02]  /*8650*/  ISETP.GE.AND P1, PT, R2, R8, PT ;  /* 0x000000080200720c */ /* 0x000fe40003f26270 */
[----:B------:R-:W-:Y:S02]  /*8660*/  LEA.HI.X.SX32 R5, R10, R5, 0x1, P0 ;  /* 0x000000050a057211 */ /* 0x000fe400000f0eff */
[----:B------:R-:W-:-:S04]  /*8670*/  LEA R6, P0, R0, c[0x0][0x208], 0x2 ;  /* 0x0000820000067a11 */ /* 0x000fc800078010ff */
[----:B------:R-:W-:-:S05]  /*8680*/  LEA.HI.X R7, R0, c[0x0][0x20c], R5, 0x2, P0 ;  /* 0x0000830000077a11 */ /* 0x000fca00000f1405 */
[----:B------:R2:W-:Y:S04]  /*8690*/  @!P2 STG.E [R6.64], R3 ;  /* 0x000000030600a986 */ /* 0x0005e8000c10190a */
[----:B------:R2:W-:Y:S02]  /*86a0*/  @!P1 STG.E [R6.64+0x20], R4 ;  /* 0x0000200406009986 */ /* 0x0005e4000c10190a */
.L_x_6147:
[----:B--234-:R-:W-:Y:S05]  /*86b0*/  BSYNC B0 ;  /* 0x0000000000007941 */ /* 0x01cfea0003800000 */
.L_x_6146:
[----:B------:R-:W-:-:S05]  /*86c0*/  IMAD R10, R10, c[0x0][0x22c], RZ ;  /* 0x00008b000a0a7a24 */ /* 0x000fca00078e02ff */
[----:B------:R-:W-:-:S04]  /*86d0*/  IADD3 R0, P0, R10, R44, RZ ;  /* 0x0000002c0a007210 */ /* 0x000fc80007f1e0ff */
[----:B------:R-:W-:Y:S02]  /*86e0*/  LEA.HI.X.SX32 R3, R10, R45, 0x1, P0 ;  /* 0x0000002d0a037211 */ /* 0x000fe400000f0eff */
[----:B------:R-:W-:-:S04]  /*86f0*/  LEA R2, P0, R0, c[0x0][0x1d8], 0x2 ;  /* 0x0000760000027a11 */ /* 0x000fc800078010ff */
[----:B------:R-:W-:-:S05]  /*8700*/  LEA.HI.X R3, R0, c[0x0][0x1dc], R3, 0x2, P0 ;  /* 0x0000770000037a11 */ /* 0x000fca00000f1403 */
[----:B-1----:R-:W-:Y:S04]  /*8710*/  STG.E.128 [R2.64], R36 ;  /* 0x0000002402007986 */ /* 0x002fe8000c101d0a */
        /* <DEDUP_REMOVED lines=8> */
.L_x_6148:
        /* <DEDUP_REMOVED lines=14> */
.L_x_7806:


//--------------------- .text._ZN5flash24flash_fwd_splitkv_kernelI23Flash_fwd_kernel_traitsILi64ELi64ELi128ELi4ELb0ELb0EN7cutlass6half_tE19Flash_kernel_traitsILi64ELi64ELi128ELi4ES3_EELb1ELb0ELb0ELb1ELb1ELb1ELb1ELb0EEEvNS_16Flash_fwd_paramsE --------------------------
	.section	.text._ZN5flash24flash_fwd_splitkv_kernelI23Flash_fwd_kernel_traitsILi64ELi64ELi128ELi4ELb0ELb0EN7cutlass6half_tE19Flash_kernel_traitsILi64ELi64ELi128ELi4ES3_EELb1ELb0ELb0ELb1ELb1ELb1ELb1ELb0EEEvNS_16Flash_fwd_paramsE,"ax",@progbits
	.sectioninfo	@"SHI_REGISTERS=249"
	.align	128
        .global         _ZN5flash24flash_fwd_splitkv_kernelI23Flash_fwd_kernel_traitsILi64ELi64ELi128ELi4ELb0ELb0EN7cutlass6half_tE19Flash_kernel_traitsILi64ELi64ELi128ELi4ES3_EELb1ELb0ELb0ELb1ELb1ELb1ELb1ELb0EEEvNS_16Flash_fwd_paramsE
        .type           _ZN5flash24flash_fwd_splitkv_kernelI23Flash_fwd_kernel_traitsILi64ELi64ELi128ELi4ELb0ELb0EN7cutlass6half_tE19Flash_kernel_traitsILi64ELi64ELi128ELi4ES3_EELb1ELb0ELb0ELb1ELb1ELb1ELb1ELb0EEEvNS_16Flash_fwd_paramsE,@function
        .size           _ZN5flash24flash_fwd_splitkv_kernelI23Flash_fwd_kernel_traitsILi64ELi64ELi128ELi4ELb0ELb0EN7cutlass6half_tE19Flash_kernel_traitsILi64ELi64ELi128ELi4ES3_EELb1ELb0ELb0ELb1ELb1ELb1ELb1ELb0EEEvNS_16Flash_fwd_paramsE,(.L_x_7807 - _ZN5flash24flash_fwd_splitkv_kernelI23Flash_fwd_kernel_traitsILi64ELi64ELi128ELi4ELb0ELb0EN7cutlass6half_tE19Flash_kernel_traitsILi64ELi64ELi128ELi4ES3_EELb1ELb0ELb0ELb1ELb1ELb1ELb1ELb0EEEvNS_16Flash_fwd_paramsE)
        .other          _ZN5flash24flash_fwd_splitkv_kernelI23Flash_fwd_kernel_traitsILi64ELi64ELi128ELi4ELb0ELb0EN7cutlass6half_tE19Flash_kernel_traitsILi64ELi64ELi128ELi4ES3_EELb1ELb0ELb0ELb1ELb1ELb1ELb1ELb0EEEvNS_16Flash_fwd_paramsE,@"STO_CUDA_ENTRY STV_DEFAULT"
_ZN5flash24flash_fwd_splitkv_kernelI23Flash_fwd_kernel_traitsILi64ELi64ELi128ELi4ELb0ELb0EN7cutlass6half_tE19Flash_kernel_traitsILi64ELi64ELi128ELi4ES3_EELb1ELb0ELb0ELb1ELb1ELb1ELb1ELb0EEEvNS_16Flash_fwd_paramsE:
.text._ZN5flash24flash_fwd_splitkv_kernelI23Flash_fwd_kernel_traitsILi64ELi64ELi128ELi4ELb0ELb0EN7cutlass6half_tE19Flash_kernel_traitsILi64ELi64ELi128ELi4ES3_EELb1ELb0ELb0ELb1ELb1ELb1ELb1ELb0EEEvNS_16Flash_fwd_paramsE:
        /* <DEDUP_REMOVED lines=13> */
[----:B-1----:R-:W-:Y:S02]  /*00d0*/  IMAD.MOV R0, RZ, RZ, -R5 ;  /* 0x000000ffff007224 */ /* 0x002fe400078e0a05 */
[----:B------:R-:W-:Y:S02]  /*00e0*/  IMAD.MOV.U32 R4, RZ, RZ, RZ ;  /* 0x000000ffff047224 */ /* 0x000fe400078e00ff */
[----:B------:R-:W-:-:S04]  /*00f0*/  IMAD R3, R0, c[0x0][0x1c0], RZ ;  /* 0x0000700000037a24 */ /* 0x000fc800078e02ff */
[----:B------:R-:W-:-:S04]  /*0100*/  IMAD.HI.U32 R3, R5, R3, R4 ;  /* 0x0000000305037227 */ /* 0x000fc800078e0004 */
[----:B------:R-:W-:Y:S02]  /*0110*/  @P1 IMAD.MOV.U32 R5, RZ, RZ, 0x4 ;  /* 0x00000004ff051424 */ /* 0x000fe400078e00ff */
        /* <DEDUP_REMOVED lines=38> */
[----:B------:R-:W-:-:S02]  /*0380*/  LOP3.LUT R4, R4, c[0x0][0x10], RZ, 0x3c, !PT ;  /* 0x0000040004047a12 */ /* 0x000fc400078e3cff */
[----:B------:R-:W-:Y:S02]  /*0390*/  IMAD.MOV.U32 R5, RZ, RZ, R0 ;  /* 0x000000ffff057224 */ /* 0x000fe400078e0000 */
[----:B------:R-:W-:Y:S01]  /*03a0*/  ISETP.GE.AND P0, PT, R4, RZ, PT ;  /* 0x000000ff0400720c */ /* 0x000fe20003f06270 */
[----:B--2---:R-:W-:Y:S02]  /*03b0*/  IMAD.MOV R2, RZ, RZ, -R9 ;  /* 0x000000ffff027224 */ /* 0x004fe400078e0a09 */
[----:B------:R-:W-:Y:S02]  /*03c0*/  IMAD.MOV.U32 R8, RZ, RZ, RZ ;  /* 0x000000ffff087224 */ /* 0x000fe400078e00ff */
[----:B------:R-:W-:-:S04]  /*03d0*/  IMAD R2, R2, R3, RZ ;  /* 0x0000000302027224 */ /* 0x000fc800078e02ff */
[----:B------:R-:W-:Y:S01]  /*03e0*/  IMAD.HI.U32 R2, R9, R2, R8 ;  /* 0x0000000209027227 */ /* 0x000fe200078e0008 */
[----:B------:R-:W-:-:S04]  /*03f0*/  IADD3 R9, R27, 0xbf, RZ ;  /* 0x000000bf1b097810 */ /* 0x000fc80007ffe0ff */
[----:B------:R-:W-:Y:S01]  /*0400*/  IADD3 R9, R26, -c[0x0][0x214], R9 ;  /* 0x800085001a097a10 */ /* 0x000fe20007ffe009 */
[----:B------:R-:W-:-:S03]  /*0410*/  IMAD.HI.U32 R0, R2, R5, RZ ;  /* 0x0000000502007227 */ /* 0x000fc600078e00ff */
[----:B------:R-:W-:Y:S01]  /*0420*/  IADD3 R9, R9, c[0x0][0x2e8], RZ ;  /* 0x0000ba0009097a10 */ /* 0x000fe20007ffe0ff */
[----:B------:R-:W-:-:S03]  /*0430*/  IMAD.MOV R2, RZ, RZ, -R0 ;  /* 0x000000ffff027224 */ /* 0x000fc600078e0a00 */
[----:B------:R-:W-:Y:S01]  /*0440*/  SHF.R.S32.HI R24, RZ, 0x1f, R9 ;  /* 0x0000001fff187819 */ /* 0x000fe20000011409 */
[----:B------:R-:W-:-:S03]  /*0450*/  IMAD R2, R3, R2, R5 ;  /* 0x0000000203027224 */ /* 0x000fc600078e0205 */
[----:B------:R-:W-:Y:S02]  /*0460*/  LEA.HI R24, R24, R9, RZ, 0x7 ;  /* 0x0000000918187211 */ /* 0x000fe400078f38ff */
[----:B------:R-:W-:Y:S02]  /*0470*/  ISETP.GT.U32.AND P1, PT, R3, R2, PT ;  /* 0x000000020300720c */ /* 0x000fe40003f24070 */
[----:B------:R-:W-:-:S11]  /*0480*/  SHF.R.S32.HI R24, RZ, 0x7, R24 ;  /* 0x00000007ff187819 */ /* 0x000fd60000011418 */
        /* <DEDUP_REMOVED lines=22> */
[----:B------:R-:W-:Y:S02]  /*05f0*/  LOP3.LUT R2, R0, 0x3ffffff0, RZ, 0xc0, !PT ;  /* 0x3ffffff000027812 */ /* 0x000fe400078ec0ff */
[----:B------:R-:W-:-:S03]  /*0600*/  SHF.R.S32.HI R0, RZ, 0x4, R0 ;  /* 0x00000004ff007819 */ /* 0x000fc60000011400 */
[----:B------:R-:W-:Y:S01]  /*0610*/  IMAD.IADD R4, R25, 0x1, -R2 ;  /* 0x0000000119047824 */ /* 0x000fe200078e0a02 */
[----:B------:R-:W-:Y:S01]  /*0620*/  IADD3 R8, R0, 0x8, RZ ;  /* 0x0000000800087810 */ /* 0x000fe20007ffe0ff */
[----:B------:R-:W-:Y:S01]  /*0630*/  IMAD R2, R174, c[0x0][0x1c0], R19 ;  /* 0x00007000ae027a24 */ /* 0x000fe200078e0213 */
[----:B------:R-:W-:Y:S01]  /*0640*/  IADD3 R6, R0, 0x10, RZ ;  /* 0x0000001000067810 */ /* 0x000fe20007ffe0ff */
[----:B------:R-:W-:Y:S01]  /*0650*/  IMAD.SHL.U32 R4, R4, 0x4, RZ ;  /* 0x0000000404047824 */ /* 0x000fe200078e00ff */
[----:B------:R-:W-:Y:S01]  /*0660*/  IADD3 R10, R0, 0x18, RZ ;  /* 0x00000018000a7810 */ /* 0x000fe20007ffe0ff */
[----:B------:R-:W-:Y:S01]  /*0670*/  IMAD R3, R2, c[0x0][0x214], R27 ;  /* 0x0000850002037a24 */ /* 0x000fe200078e021b */
[----:B------:R-:W-:Y:S02]  /*0680*/  IADD3 R27, -R27, c[0x0][0x214], RZ ;  /* 0x000085001b1b7a10 */ /* 0x000fe40007ffe1ff */
[----:B------:R-:W-:Y:S01]  /*0690*/  SHF.R.S32.HI R5, RZ, 0x1f, R4 ;  /* 0x0000001fff057819 */ /* 0x000fe20000011404 */
[----:B------:R-:W-:Y:S01]  /*06a0*/  IMAD R2, R3, c[0x0][0x22c], RZ ;  /* 0x00008b0003027a24 */ /* 0x000fe200078e02ff */
[----:B------:R-:W-:-:S02]  /*06b0*/  ISETP.GE.OR P5, PT, R0, R27, P6 ;  /* 0x0000001b0000720c */ /* 0x000fc400037a6670 */
[-C--:B------:R-:W-:Y:S01]  /*06c0*/  ISETP.GE.OR P4, PT, R8, R27.reuse, P6 ;  /* 0x0000001b0800720c */ /* 0x080fe20003786670 */
[----:B------:R-:W-:Y:S01]  /*06d0*/  IMAD.WIDE R4, R0, 0x40, R4 ;  /* 0x0000004000047825 */ /* 0x000fe200078e0204 */
[----:B------:R-:W-:Y:S02]  /*06e0*/  ISETP.GE.OR P3, PT, R6, R27, P6 ;  /* 0x0000001b0600720c */ /* 0x000fe40003766670 */
[----:B------:R-:W-:Y:S02]  /*06f0*/  IADD3 R6, R0, 0x20, RZ ;  /* 0x0000002000067810 */ /* 0x000fe40007ffe0ff */
[----:B------:R-:W-:Y:S02]  /*0700*/  IADD3 R7, P0, R2, R4, RZ ;  /* 0x0000000402077210 */ /* 0x000fe40007f1e0ff */
[----:B------:R-:W-:Y:S02]  /*0710*/  IADD3 R4, R0, 0x28, RZ ;  /* 0x0000002800047810 */ /* 0x000fe40007ffe0ff */
[----:B------:R-:W-:-:S02]  /*0720*/  LEA.HI.X.SX32 R2, R2, R5, 0x1, P0 ;  /* 0x0000000502027211 */ /* 0x000fc400000f0eff */
[----:B------:R-:W-:Y:S01]  /*0730*/  LEA R12, P1, R7, c[0x0][0x1d8], 0x2 ;  /* 0x00007600070c7a11 */ /* 0x000fe200078210ff */
[----:B------:R-:W-:Y:S01]  /*0740*/  @!P4 IMAD.MOV.U32 R11, RZ, RZ, -0x800000 ;  /* 0xff800000ff0bc424 */ /* 0x000fe200078e00ff */
[----:B------:R-:W-:Y:S02]  /*0750*/  SHF.R.S32.HI R5, RZ, 0x1f, R3 ;  /* 0x0000001fff057819 */ /* 0x000fe40000011403 */
[----:B------:R-:W-:Y:S02]  /*0760*/  IADD3 R3, P0, R3, R0, RZ ;  /* 0x0000000003037210 */ /* 0x000fe40007f1e0ff */
[----:B------:R-:W-:Y:S01]  /*0770*/  LEA.HI.X R13, R7, c[0x0][0x1dc], R2, 0x2, P1 ;  /* 0x00007700070d7a11 */ /* 0x000fe200008f1402 */
[----:B------:R-:W-:Y:S01]  /*0780*/  @!P5 IMAD.MOV.U32 R7, RZ, RZ, -0x800000 ;  /* 0xff800000ff07d424 */ /* 0x000fe200078e00ff */
[----:B------:R-:W-:Y:S02]  /*0790*/  LEA.HI.X.SX32 R2, R0, R5, 0x1, P0 ;  /* 0x0000000500027211 */ /* 0x000fe400000f0eff */
[----:B------:R-:W-:Y:S01]  /*07a0*/  LEA R8, P0, R3, c[0x0][0x208], 0x2 ;  /* 0x0000820003087a11 */ /* 0x000fe200078010ff */
[----:B------:R1:W-:Y:S01]  /*07b0*/  STG.E.128 [R12.64], RZ ;  /* 0x000000ff0c007986 */ /* 0x0003e2000c101d0a */
[----:B------:R-:W-:-:S02]  /*07c0*/  ISETP.GE.OR P2, PT, R10, R27, P6 ;  /* 0x0000001b0a00720c */ /* 0x000fc40003746670 */
[----:B------:R-:W-:Y:S01]  /*07d0*/  LEA.HI.X R9, R3, c[0x0][0x20c], R2, 0x2, P0 ;  /* 0x0000830003097a11 */ /* 0x000fe200000f1402 */
[----:B------:R1:W-:Y:S01]  /*07e0*/  STG.E.128 [R12.64+0x800], RZ ;  /* 0x000800ff0c007986 */ /* 0x0003e2000c101d0a */
[----:B------:R-:W-:Y:S02]  /*07f0*/  IADD3 R2, R0, 0x30, RZ ;  /* 0x0000003000027810 */ /* 0x000fe40007ffe0ff */
[-C--:B------:R-:W-:Y:S01]  /*0800*/  ISETP.GE.OR P1, PT, R6, R27.reuse, P6 ;  /* 0x0000001b0600720c */ /* 0x080fe20003726670 */
[----:B------:R1:W-:Y:S01]  /*0810*/  STG.E.128 [R12.64+0x1000], RZ ;  /* 0x001000ff0c007986 */ /* 0x0003e2000c101d0a */
[----:B------:R-:W-:Y:S01]  /*0820*/  ISETP.GE.OR P0, PT, R4, R27, P6 ;  /* 0x0000001b0400720c */ /* 0x000fe20003706670 */
[----:B------:R-:W-:Y:S01]  /*0830*/  @!P3 IMAD.MOV.U32 R6, RZ, RZ, -0x800000 ;  /* 0xff800000ff06b424 */ /* 0x000fe200078e00ff */
[----:B------:R-:W-:Y:S01]  /*0840*/  IADD3 R0, R0, 0x38, RZ ;  /* 0x0000003800007810 */ /* 0x000fe20007ffe0ff */
[----:B------:R1:W-:Y:S02]  /*0850*/  STG.E.128 [R12.64+0x1800], RZ ;  /* 0x001800ff0c007986 */ /* 0x0003e4000c101d0a */
[----:B------:R-:W-:-:S02]  /*0860*/  @!P2 IMAD.MOV.U32 R5, RZ, RZ, -0x800000 ;  /* 0xff800000ff05a424 */ /* 0x000fc400078e00ff */
[----:B------:R1:W-:Y:S04]  /*0870*/  STG.E.128 [R12.64+0x2000], RZ ;  /* 0x002000ff0c007986 */ /* 0x0003e8000c101d0a */
[----:B------:R1:W-:Y:S01]  /*0880*/  STG.E.128 [R12.64+0x2800], RZ ;  /* 0x002800ff0c007986 */ /* 0x0003e2000c101d0a */
[----:B------:R-:W-:Y:S02]  /*0890*/  @!P1 IMAD.MOV.U32 R4, RZ, RZ, -0x800000 ;  /* 0xff800000ff049424 */ /* 0x000fe400078e00ff */
[----:B------:R-:W-:Y:S01]  /*08a0*/  @!P0 IMAD.MOV.U32 R3, RZ, RZ, -0x800000 ;  /* 0xff800000ff038424 */ /* 0x000fe200078e00ff */
[----:B------:R1:W-:Y:S04]  /*08b0*/  STG.E.128 [R12.64+0x3000], RZ ;  /* 0x003000ff0c007986 */ /* 0x0003e8000c101d0a */
[----:B------:R1:W-:Y:S04]  /*08c0*/  STG.E.128 [R12.64+0x3800], RZ ;  /* 0x003800ff0c007986 */ /* 0x0003e8000c101d0a */
[----:B------:R1:W-:Y:S01]  /*08d0*/  @!P5 STG.E [R8.64], R7 ;  /* 0x000000070800d986 */ /* 0x0003e2000c10190a */
[----:B------:R-:W-:-:S02]  /*08e0*/  ISETP.GE.OR P5, PT, R2, R27, P6 ;  /* 0x0000001b0200720c */ /* 0x000fc400037a6670 */
        /* <DEDUP_REMOVED lines=12> */
.L_x_6149:
        /* <DEDUP_REMOVED lines=19> */
.L_x_6150:
[----:B-1----:R-:W-:Y:S01]  /*0ae0*/  IABS R5, c[0x0][0x2d0] ;  /* 0x0000b40000057a13 */ /* 0x002fe20000000000 */
[----:B------:R-:W-:Y:S05]  /*0af0*/  @P6 BRA `(.L_x_6151) ;  /* 0x0000048000006947 */ /* 0x000fea0003800000 */
[----:B------:R-:W1:Y:S01]  /*0b00*/  I2F.RP R3, R5 ;  /* 0x0000000500037306 */ /* 0x000e620000209400 */
[----:B------:R-:W-:-:S04]  /*0b10*/  LEA R10, R24, 0xffffff80, 0x7 ;  /* 0xffffff80180a7811 */ /* 0x000fc800078e38ff */
[----:B------:R-:W-:-:S03]  /*0b20*/  IABS R0, R10 ;  /* 0x0000000a00007213 */ /* 0x000fc60000000000 */
[----:B-1----:R-:W1:Y:S02]  /*0b30*/  MUFU.RCP R8, R3 ;  /* 0x0000000300087308 */ /* 0x002e640000001000 */
        /* <DEDUP_REMOVED lines=43> */
[----:B------:R-:W-:-:S07]  /*0df0*/  ISETP.GE.AND P0, PT, R0, RZ, PT ;  /* 0x000000ff0000720c */ /* 0x000fce0003f06270 */
[----:B------:R-:W-:Y:S02]  /*0e00*/  @P1 IADD3 R3, R3, 0x1, RZ ;  /* 0x0000000103031810 */ /* 0x000fe40007ffe0ff */
[----:B------:R-:W-:-:S04]  /*0e10*/  ISETP.NE.AND P1, PT, RZ, c[0x0][0x1c8], PT ;  /* 0x00007200ff007a0c */ /* 0x000fc80003f25270 */
[----:B------:R-:W-:-:S09]  /*0e20*/  @!P0 IMAD.MOV R3, RZ, RZ, -R3 ;  /* 0x000000ffff038224 */ /* 0x000fd200078e0a03 */
[----:B------:R-:W-:-:S04]  /*0e30*/  @!P1 LOP3.LUT R3, RZ, c[0x0][0x1c8], RZ, 0x33, !PT ;  /* 0x00007200ff039a12 */ /* 0x000fc800078e33ff */
[----:B------:R-:W-:-:S05]  /*0e40*/  SHF.R.S32.HI R11, RZ, 0x1f, R3 ;  /* 0x0000001fff0b7819 */ /* 0x000fca0000011403 */
[----:B------:R-:W-:-:S04]  /*0e50*/  IMAD R12, R11, c[0x0][0x1b0], RZ ;  /* 0x00006c000b0c7a24 */ /* 0x000fc800078e02ff */
[----:B------:R-:W-:Y:S01]  /*0e60*/  IMAD R12, R3, c[0x0][0x1b4], R12 ;  /* 0x00006d00030c7a24 */ /* 0x000fe200078e020c */
[----:B--2---:R-:W-:Y:S01]  /*0e70*/  SHF.R.S32.HI R13, RZ, 0x1f, R16 ;  /* 0x0000001fff0d7819 */ /* 0x004fe20000011410 */
[----:B------:R-:W-:-:S04]  /*0e80*/  IMAD.WIDE.U32 R14, R16, c[0x0][0x180], RZ ;  /* 0x00006000100e7a25 */ /* 0x000fc800078e00ff */
[C---:B------:R-:W-:Y:S02]  /*0e90*/  IMAD R9, R13.reuse, c[0x0][0x180], RZ ;  /* 0x000060000d097a24 */ /* 0x040fe400078e02ff */
[----:B------:R-:W-:Y:S02]  /*0ea0*/  IMAD R13, R13, c[0x0][0x188], RZ ;  /* 0x000062000d0d7a24 */ /* 0x000fe400078e02ff */
[----:B------:R-:W-:Y:S02]  /*0eb0*/  IMAD R0, R16, c[0x0][0x184], R9 ;  /* 0x0000610010007a24 */ /* 0x000fe400078e0209 */
[----:B------:R-:W-:Y:S02]  /*0ec0*/  IMAD R9, R8, c[0x0][0x198], RZ ;  /* 0x0000660008097a24 */ /* 0x000fe400078e02ff */
[----:B------:R-:W-:Y:S01]  /*0ed0*/  IMAD R13, R16, c[0x0][0x18c], R13 ;  /* 0x00006300100d7a24 */ /* 0x000fe200078e020d */
[----:B------:R-:W-:Y:S01]  /*0ee0*/  IADD3 R15, R15, R0, RZ ;  /* 0x000000000f0f7210 */ /* 0x000fe20007ffe0ff */
[----:B------:R-:W-:-:S02]  /*0ef0*/  IMAD R9, R10, c[0x0][0x19c], R9 ;  /* 0x000067000a097a24 */ /* 0x000fc400078e0209 */
[----:B------:R-:W-:-:S04]  /*0f00*/  IMAD.WIDE.U32 R16, R16, c[0x0][0x188], RZ ;  /* 0x0000620010107a25 */ /* 0x000fc800078e00ff */
[----:B------:R-:W-:Y:S01]  /*0f10*/  IMAD.WIDE.U32 R14, R10, c[0x0][0x198], R14 ;  /* 0x000066000a0e7a25 */ /* 0x000fe200078e000e */
[----:B------:R-:W-:-:S03]  /*0f20*/  MOV R18, R16 ;  /* 0x0000001000127202 */ /* 0x000fc60000000f00 */
[----:B------:R-:W-:Y:S02]  /*0f30*/  IMAD.IADD R15, R15, 0x1, R9 ;  /* 0x000000010f0f7824 */ /* 0x000fe400078e0209 */
[----:B------:R-:W-:Y:S02]  /*0f40*/  IMAD.IADD R13, R17, 0x1, R13 ;  /* 0x00000001110d7824 */ /* 0x000fe400078e020d */
[----:B------:R-:W-:-:S05]  /*0f50*/  IMAD.WIDE.U32 R14, R3, c[0x0][0x1b0], R14 ;  /* 0x00006c00030e7a25 */ /* 0x000fca00078e000e */
[----:B------:R-:W-:Y:S01]  /*0f60*/  IADD3 R12, R15, R12, RZ ;  /* 0x0000000c0f0c7210 */ /* 0x000fe20007ffe0ff */
[----:B------:R-:W-:Y:S05]  /*0f70*/  BRA `(.L_x_6152) ;  /* 0x0000035000007947 */ /* 0x000fea0003800000 */
.L_x_6151:
[----:B------:R-:W-:Y:S02]  /*0f80*/  IABS R9, c[0x0][0x1c8] ;  /* 0x0000720000097a13 */ /* 0x000fe40000000000 */
[----:B-----5:R-:W-:Y:S02]  /*0f90*/  SHF.R.S32.HI R13, RZ, 0x1f, R2 ;  /* 0x0000001fff0d7819 */ /* 0x020fe40000011402 */
        /* <DEDUP_REMOVED lines=10> */
[----:B------:R-:W-:Y:S02]  /*1040*/  LEA R10, R24, 0xffffff80, 0x7 ;  /* 0xffffff80180a7811 */ /* 0x000fe400078e38ff */
[----:B------:R-:W-:Y:S01]  /*1050*/  SHF.R.S32.HI R11, RZ, 0x1f, R21 ;  /* 0x0000001fff0b7819 */ /* 0x000fe20000011415 */
[----:B------:R-:W-:Y:S01]  /*1060*/  IMAD.HI.U32 R3, R3, R4, RZ ;  /* 0x0000000403037227 */ /* 0x000fe200078e00ff */
[----:B------:R-:W-:Y:S02]  /*1070*/  SHF.R.S32.HI R8, RZ, 0x1f, R10 ;  /* 0x0000001fff087819 */ /* 0x000fe4000001140a */
[----:B------:R-:W-:Y:S01]  /*1080*/  IADD3 R16, P1, R21, R10, RZ ;  /* 0x0000000a15107210 */ /* 0x000fe20007f3e0ff */
[----:B------:R-:W-:-:S02]  /*1090*/  IMAD.MOV R0, RZ, RZ, -R3 ;  /* 0x000000ffff007224 */ /* 0x000fc400078e0a03 */
[----:B------:R-:W-:Y:S02]  /*10a0*/  IMAD R14, R11, c[0x0][0x1a0], RZ ;  /* 0x000068000b0e7a24 */ /* 0x000fe400078e02ff */
[----:B------:R-:W-:Y:S02]  /*10b0*/  IMAD R0, R9, R0, R4 ;  /* 0x0000000009007224 */ /* 0x000fe400078e0204 */
[C---:B------:R-:W-:Y:S02]  /*10c0*/  IMAD R14, R21.reuse, c[0x0][0x1a4], R14 ;  /* 0x00006900150e7a24 */ /* 0x040fe400078e020e */
[----:B------:R-:W-:Y:S01]  /*10d0*/  IMAD.WIDE.U32 R20, R21, c[0x0][0x1a0], RZ ;  /* 0x0000680015147a25 */ /* 0x000fe200078e00ff */
[----:B------:R-:W-:-:S04]  /*10e0*/  ISETP.GT.U32.AND P0, PT, R9, R0, PT ;  /* 0x000000000900720c */ /* 0x000fc80003f04070 */
[----:B------:R-:W-:Y:S02]  /*10f0*/  IADD3 R15, R21, R14, RZ ;  /* 0x0000000e150f7210 */ /* 0x000fe40007ffe0ff */
[----:B------:R-:W-:-:S05]  /*1100*/  MOV R14, R20 ;  /* 0x00000014000e7202 */ /* 0x000fca0000000f00 */
[----:B------:R-:W-:Y:S02]  /*1110*/  IMAD.WIDE.U32 R20, R2, c[0x0][0x188], R14 ;  /* 0x0000620002147a25 */ /* 0x000fe400078e000e */
[-C--:B------:R-:W-:Y:S02]  /*1120*/  @!P0 IADD3 R0, R0, -R9.reuse, RZ ;  /* 0x8000000900008210 */ /* 0x080fe40007ffe0ff */
[----:B------:R-:W-:Y:S02]  /*1130*/  @!P0 IADD3 R3, R3, 0x1, RZ ;  /* 0x0000000103038810 */ /* 0x000fe40007ffe0ff */
[----:B------:R-:W-:Y:S01]  /*1140*/  ISETP.GE.U32.AND P2, PT, R0, R9, PT ;  /* 0x000000090000720c */ /* 0x000fe20003f46070 */
[----:B------:R-:W-:Y:S01]  /*1150*/  IMAD.X R9, R11, 0x1, R8, P1 ;  /* 0x000000010b097824 */ /* 0x000fe200008e0608 */
[----:B------:R-:W-:Y:S02]  /*1160*/  LOP3.LUT R0, R19, c[0x0][0x1c8], RZ, 0x3c, !PT ;  /* 0x0000720013007a12 */ /* 0x000fe400078e3cff */
[----:B------:R-:W-:Y:S01]  /*1170*/  ISETP.NE.AND P0, PT, RZ, c[0x0][0x1c8], PT ;  /* 0x00007200ff007a0c */ /* 0x000fe20003f05270 */
[----:B------:R-:W-:Y:S01]  /*1180*/  IMAD R9, R9, c[0x0][0x198], RZ ;  /* 0x0000660009097a24 */ /* 0x000fe200078e02ff */
[----:B------:R-:W-:-:S02]  /*1190*/  ISETP.GE.AND P1, PT, R0, RZ, PT ;  /* 0x000000ff0000720c */ /* 0x000fc40003f26270 */
[----:B------:R-:W-:Y:S01]  /*11a0*/  MOV R18, R20 ;  /* 0x0000001400127202 */ /* 0x000fe20000000f00 */
[C---:B------:R-:W-:Y:S02]  /*11b0*/  IMAD R9, R16.reuse, c[0x0][0x19c], R9 ;  /* 0x0000670010097a24 */ /* 0x040fe400078e0209 */
[----:B------:R-:W-:Y:S02]  /*11c0*/  IMAD.WIDE.U32 R16, R16, c[0x0][0x198], RZ ;  /* 0x0000660010107a25 */ /* 0x000fe400078e00ff */
[----:B------:R-:W-:-:S03]  /*11d0*/  @P2 IADD3 R3, R3, 0x1, RZ ;  /* 0x0000000103032810 */ /* 0x000fc60007ffe0ff */
[----:B------:R-:W-:Y:S01]  /*11e0*/  IADD3 R17, R17, R9, RZ ;  /* 0x0000000911117210 */ /* 0x000fe20007ffe0ff */
[----:B------:R-:W-:Y:S02]  /*11f0*/  IMAD R9, R13, c[0x0][0x180], RZ ;  /* 0x000060000d097a24 */ /* 0x000fe400078e02ff */
[----:B------:R-:W-:Y:S01]  /*1200*/  @!P1 IMAD.MOV R3, RZ, RZ, -R3 ;  /* 0x000000ffff039224 */ /* 0x000fe200078e0a03 */
[----:B------:R-:W-:Y:S01]  /*1210*/  @!P0 LOP3.LUT R3, RZ, c[0x0][0x1c8], RZ, 0x33, !PT ;  /* 0x00007200ff038a12 */ /* 0x000fe200078e33ff */
[C---:B------:R-:W-:Y:S02]  /*1220*/  IMAD R0, R2.reuse, c[0x0][0x184], R9 ;  /* 0x0000610002007a24 */ /* 0x040fe400078e0209 */
[----:B------:R-:W-:Y:S01]  /*1230*/  IMAD.WIDE.U32 R16, R2, c[0x0][0x180], R16 ;  /* 0x0000600002107a25 */ /* 0x000fe200078e0010 */
[----:B------:R-:W-:-:S03]  /*1240*/  SHF.R.S32.HI R11, RZ, 0x1f, R3 ;  /* 0x0000001fff0b7819 */ /* 0x000fc60000011403 */
[----:B------:R-:W-:Y:S02]  /*1250*/  IMAD.IADD R17, R17, 0x1, R0 ;  /* 0x0000000111117824 */ /* 0x000fe400078e0200 */
[----:B------:R-:W-:Y:S02]  /*1260*/  IMAD R0, R11, c[0x0][0x1b0], RZ ;  /* 0x00006c000b007a24 */ /* 0x000fe400078e02ff */
[----:B------:R-:W-:Y:S02]  /*1270*/  IMAD R13, R13, c[0x0][0x188], RZ ;  /* 0x000062000d0d7a24 */ /* 0x000fe400078e02ff */
[----:B------:R-:W-:-:S04]  /*1280*/  IMAD.WIDE.U32 R14, R3, c[0x0][0x1b0], R16 ;  /* 0x00006c00030e7a25 */ /* 0x000fc800078e0010 */
[----:B------:R-:W-:Y:S02]  /*1290*/  IMAD R0, R3, c[0x0][0x1b4], R0 ;  /* 0x00006d0003007a24 */ /* 0x000fe400078e0200 */
[----:B------:R-:W-:-:S03]  /*12a0*/  IMAD R13, R2, c[0x0][0x18c], R13 ;  /* 0x00006300020d7a24 */ /* 0x000fc600078e020d */
[----:B------:R-:W-:Y:S01]  /*12b0*/  IADD3 R12, R15, R0, RZ ;  /* 0x000000000f0c7210 */ /* 0x000fe20007ffe0ff */
[----:B------:R-:W-:Y:S02]  /*12c0*/  IMAD.IADD R13, R21, 0x1, R13 ;  /* 0x00000001150d7824 */ /* 0x000fe400078e020d */
.L_x_6152:
        /* <DEDUP_REMOVED lines=16> */
[----:B------:R-:W-:Y:S01]  /*13d0*/  SHF.R.S32.HI R21, RZ, 0x4, R4 ;  /* 0x00000004ff157819 */ /* 0x000fe20000011404 */
[----:B------:R-:W-:Y:S01]  /*13e0*/  IMAD.SHL.U32 R22, R16, 0x8, RZ ;  /* 0x0000000810167824 */ /* 0x000fe200078e00ff */
[----:B------:R-:W-:Y:S01]  /*13f0*/  ULDC.64 UR6, c[0x0][0x190] ;  /* 0x0000640000067ab9 */ /* 0x000fe20000000a00 */
[----:B------:R-:W-:Y:S01]  /*1400*/  IMAD.WIDE R6, R7, 0x40, R28 ;  /* 0x0000004007067825 */ /* 0x000fe200078e021c */
[----:B------:R-:W-:Y:S01]  /*1410*/  LOP3.LUT R15, R15, 0x1c0, RZ, 0xc0, !PT ;  /* 0x000001c00f0f7812 */ /* 0x000fe200078ec0ff */
[----:B------:R-:W-:Y:S01]  /*1420*/  USHF.L.U32 UR12, UR6, 0x5, URZ ;  /* 0x00000005060c7899 */ /* 0x000fe2000800063f */
[----:B------:R-:W-:Y:S01]  /*1430*/  SHF.R.S32.HI R23, RZ, 0x1f, R22 ;  /* 0x0000001fff177819 */ /* 0x000fe20000011416 */
[----:B------:R-:W-:Y:S01]  /*1440*/  USHF.L.U64.HI UR7, UR6, UR8, UR7 ;  /* 0x0000000806077299 */ /* 0x000fe20008010207 */
[C---:B------:R-:W-:Y:S01]  /*1450*/  IADD3 R32, P2, R22.reuse, R14, RZ ;  /* 0x0000000e16207210 */ /* 0x040fe20007f5e0ff */
[----:B------:R-:W-:Y:S01]  /*1460*/  IMAD R14, R11, c[0x0][0x1b8], RZ ;  /* 0x00006e000b0e7a24 */ /* 0x000fe200078e02ff */
[----:B------:R-:W-:-:S02]  /*1470*/  IADD3 R30, P0, R22, R18, RZ ;  /* 0x00000012161e7210 */ /* 0x000fc40007f1e0ff */
[----:B------:R-:W-:Y:S01]  /*1480*/  LOP3.LUT R20, R15, 0x38, R22, 0xf8, !PT ;  /* 0x000000380f147812 */ /* 0x000fe200078ef816 */
[C---:B------:R-:W-:Y:S01]  /*1490*/  IMAD.X R33, R23.reuse, 0x1, R12, P2 ;  /* 0x0000000117217824 */ /* 0x040fe200010e060c */
[----:B------:R-:W-:Y:S01]  /*14a0*/  SHF.R.S32.HI R12, RZ, 0x1f, R19 ;  /* 0x0000001fff0c7819 */ /* 0x000fe20000011413 */
[----:B------:R-:W-:Y:S01]  /*14b0*/  IMAD.X R31, R23, 0x1, R13, P0 ;  /* 0x00000001171f7824 */ /* 0x000fe200000e060d */
[----:B------:R-:W-:Y:S01]  /*14c0*/  SHF.R.U32.HI R15, RZ, 0x3, R15 ;  /* 0x00000003ff0f7819 */ /* 0x000fe2000001160f */
[----:B------:R-:W-:Y:S01]  /*14d0*/  IMAD.WIDE.U32 R22, R174, c[0x0][0x178], R22 ;  /* 0x00005e00ae167a25 */ /* 0x000fe200078e0016 */
[----:B------:R-:W-:Y:S02]  /*14e0*/  LEA.HI R2, R4, R21, RZ, 0x1 ;  /* 0x0000001504027211 */ /* 0x000fe400078f08ff */
[----:B------:R-:W-:Y:S01]  /*14f0*/  LOP3.LUT R15, R20, R15, RZ, 0x3c, !PT ;  /* 0x0000000f140f7212 */ /* 0x000fe200078e3cff */
[----:B------:R-:W-:Y:S01]  /*1500*/  IMAD.IADD R23, R23, 0x1, R9 ;  /* 0x0000000117177824 */ /* 0x000fe200078e0209 */
[----:B------:R-:W-:Y:S01]  /*1510*/  LOP3.LUT R4, R4, 0xfffffff0, RZ, 0xc0, !PT ;  /* 0xfffffff004047812 */ /* 0x000fe200078ec0ff */
[----:B------:R-:W-:Y:S01]  /*1520*/  IMAD R12, R12, c[0x0][0x1a8], RZ ;  /* 0x00006a000c0c7a24 */ /* 0x000fe200078e02ff */
[----:B------:R-:W-:Y:S01]  /*1530*/  IADD3 R10, P1, R28, R10, RZ ;  /* 0x0000000a1c0a7210 */ /* 0x000fe20007f3e0ff */
[----:B------:R-:W-:Y:S01]  /*1540*/  IMAD.SHL.U32 R20, R17, 0x8, RZ ;  /* 0x0000000811147824 */ /* 0x000fe200078e00ff */
[----:B------:R-:W-:Y:S01]  /*1550*/  LOP3.LUT R2, R2, 0xfffffffe, RZ, 0xc0, !PT ;  /* 0xfffffffe02027812 */ /* 0x000fe200078ec0ff */
[----:B------:R-:W-:Y:S01]  /*1560*/  IMAD R17, R29, c[0x0][0x198], RZ ;  /* 0x000066001d117a24 */ /* 0x000fe200078e02ff */
[----:B------:R-:W-:Y:S01]  /*1570*/  LEA.HI R82, R82, R25, RZ, 0x5 ;  /* 0x0000001952527211 */ /* 0x000fe200078f28ff */
[----:B------:R-:W-:Y:S01]  /*1580*/  IMAD R12, R19, c[0x0][0x1ac], R12 ;  /* 0x00006b00130c7a24 */ /* 0x000fe200078e020c */
[----:B------:R-:W-:Y:S01]  /*1590*/  LOP3.LUT R15, R15, 0x7ffffe00, R20, 0xf8, !PT ;  /* 0x7ffffe000f0f7812 */ /* 0x000fe200078ef814 */
[----:B------:R-:W-:Y:S01]  /*15a0*/  IMAD.WIDE.U32 R22, R19, c[0x0][0x1a8], R22 ;  /* 0x00006a0013167a25 */ /* 0x000fe200078e0016 */
[----:B------:R-:W-:-:S03]  /*15b0*/  SHF.R.S32.HI R80, RZ, 0x5, R82 ;  /* 0x00000005ff507819 */ /* 0x000fc60000011452 */
[C---:B------:R-:W-:Y:S02]  /*15c0*/  IMAD R14, R3.reuse, c[0x0][0x1bc], R14 ;  /* 0x00006f00030e7a24 */ /* 0x040fe400078e020e */
[----:B------:R-:W-:-:S04]  /*15d0*/  IMAD.WIDE.U32 R30, R3, c[0x0][0x1b8], R30 ;  /* 0x00006e00031e7a25 */ /* 0x000fc800078e001e */
        /* <DEDUP_REMOVED lines=9> */
[----:B------:R-:W-:Y:S01]  /*1670*/  IMAD.IADD R7, R7, 0x1, R3 ;  /* 0x0000000107077824 */ /* 0x000fe200078e0203 */
[C---:B------:R-:W-:Y:S01]  /*1680*/  LEA R12, P0, R6.reuse, c[0x0][0x160], 0x1 ;  /* 0x00005800060c7a11 */ /* 0x040fe200078008ff */
[----:B------:R-:W-:Y:S02]  /*1690*/  IMAD.IADD R4, R25, 0x1, -R4 ;  /* 0x0000000119047824 */ /* 0x000fe400078e0a04 */
[----:B------:R-:W-:Y:S01]  /*16a0*/  IMAD.X R8, R29, 0x1, R8, P1 ;  /* 0x000000011d087824 */ /* 0x000fe200008e0608 */
[----:B------:R-:W-:Y:S01]  /*16b0*/  LEA.HI.X R13, R6, c[0x0][0x164], R7, 0x1, P0 ;  /* 0x00005900060d7a11 */ /* 0x000fe200000f0c07 */
[----:B------:R-:W-:Y:S01]  /*16c0*/  IMAD.IADD R31, R31, 0x1, R14 ;  /* 0x000000011f1f7824 */ /* 0x000fe200078e020e */
[----:B------:R-:W-:Y:S01]  /*16d0*/  IADD3 R6, P0, R172, UR9, RZ ;  /* 0x00000009ac067c10 */ /* 0x000fe2000ff1e0ff */
[----:B------:R-:W-:Y:S01]  /*16e0*/  IMAD.SHL.U32 R175, R15, 0x2, RZ ;  /* 0x000000020faf7824 */ /* 0x000fe200078e00ff */
[----:B------:R-:W-:Y:S01]  /*16f0*/  SHF.R.S32.HI R9, RZ, 0x1f, R4 ;  /* 0x0000001fff097819 */ /* 0x000fe20000011404 */
[----:B------:R-:W-:Y:S01]  /*1700*/  IMAD.IADD R2, R21, 0x1, -R2 ;  /* 0x0000000115027824 */ /* 0x000fe200078e0a02 */
[----:B------:R-:W-:Y:S01]  /*1710*/  IADD3.X R7, R173, UR5, RZ, P0, !PT ;  /* 0x00000005ad077c10 */ /* 0x000fe200087fe4ff */
[----:B------:R-:W-:Y:S01]  /*1720*/  IMAD R27, R80, 0x10, R27 ;  /* 0x00000010501b7824 */ /* 0x000fe200078e021b */
[----:B------:R-:W-:Y:S01]  /*1730*/  IADD3 R18, P0, R6, UR9, RZ ;  /* 0x0000000906127c10 */ /* 0x000fe2000ff1e0ff */
[----:B------:R-:W-:Y:S01]  /*1740*/  @!PT LDS RZ, [RZ] ;  /* 0x00000000fffff984 */ /* 0x000fe20000000800 */
[----:B------:R-:W-:Y:S01]  /*1750*/  @!PT LDS RZ, [RZ] ;  /* 0x00000000fffff984 */ /* 0x000fe20000000800 */
[----:B------:R-:W-:Y:S01]  /*1760*/  @!PT LDS RZ, [RZ] ;  /* 0x00000000fffff984 */ /* 0x000fe20000000800 */
[----:B------:R1:W-:Y:S01]  /*1770*/  LDGSTS.E.BYPASS.LTC128B.128 [R175], [R12.64] ;  /* 0x000000000caf7fae */ /* 0x0003e2000b901d4a */
[----:B------:R-:W-:-:S02]  /*1780*/  LEA.HI R9, R9, R4, RZ, 0x3 ;  /* 0x0000000409097211 */ /* 0x000fc400078f18ff */
[----:B------:R-:W-:Y:S02]  /*1790*/  IADD3.X R19, R7, UR5, RZ, P0, !PT ;  /* 0x0000000507137c10 */ /* 0x000fe400087fe4ff */
[----:B------:R-:W-:Y:S02]  /*17a0*/  IADD3 R14, P1, R12, UR12, RZ ;  /* 0x0000000c0c0e7c10 */ /* 0x000fe4000ff3e0ff */
[----:B------:R-:W-:Y:S02]  /*17b0*/  IADD3 R28, P0, R18, UR9, RZ ;  /* 0x00000009121c7c10 */ /* 0x000fe4000ff1e0ff */
[----:B------:R-:W-:Y:S02]  /*17c0*/  LOP3.LUT R11, R9, 0xfffffff8, RZ, 0xc0, !PT ;  /* 0xfffffff8090b7812 */ /* 0x000fe400078ec0ff */
[----:B------:R-:W-:Y:S02]  /*17d0*/  IADD3.X R15, R13, UR7, RZ, P1, !PT ;  /* 0x000000070d0f7c10 */ /* 0x000fe40008ffe4ff */
[----:B------:R-:W-:Y:S01]  /*17e0*/  IADD3.X R29, R19, UR5, RZ, P0, !PT ;  /* 0x00000005131d7c10 */ /* 0x000fe200087fe4ff */
[----:B------:R-:W-:Y:S01]  /*17f0*/  IMAD.IADD R4, R4, 0x1, -R11 ;  /* 0x0000000104047824 */ /* 0x000fe200078e0a0b */
[----:B------:R-:W-:Y:S01]  /*1800*/  IADD3 R22, P1, R14, UR12, RZ ;  /* 0x0000000c0e167c10 */ /* 0x000fe2000ff3e0ff */
[----:B------:R-:W-:Y:S01]  /*1810*/  IMAD R11, R8, c[0x0][0x1a0], RZ ;  /* 0x00006800080b7a24 */ /* 0x000fe200078e02ff */
[----:B------:R2:W-:Y:S01]  /*1820*/  LDGSTS.E.BYPASS.LTC128B.128 [R175+0x800], [R14.64] ;  /* 0x008000000eaf7fae */ /* 0x0005e2000b901d4a */
[----:B------:R-:W-:Y:S01]  /*1830*/  IMAD.SHL.U32 R8, R16, 0x40, RZ ;  /* 0x0000004010087824 */ /* 0x000fe200078e00ff */
[----:B------:R-:W-:Y:S01]  /*1840*/  IADD3.X R23, R15, UR7, RZ, P1, !PT ;  /* 0x000000070f177c10 */ /* 0x000fe20008ffe4ff */
[----:B------:R-:W-:Y:S01]  /*1850*/  IMAD R3, R10, c[0x0][0x1a4], R11 ;  /* 0x000069000a037a24 */ /* 0x000fe200078e020b */
[----:B------:R-:W-:Y:S01]  /*1860*/  IADD3 R20, P1, R22, UR12, RZ ;  /* 0x0000000c16147c10 */ /* 0x000fe2000ff3e0ff */
[----:B------:R-:W-:Y:S01]  /*1870*/  IMAD.WIDE.U32 R10, R10, c[0x0][0x1a0], R30 ;  /* 0x000068000a0a7a25 */ /* 0x000fe200078e001e */
[----:B------:R-:W-:Y:S01]  /*1880*/  LOP3.LUT R17, R8, 0x1c0, RZ, 0xc0, !PT ;  /* 0x000001c008117812 */ /* 0x000fe200078ec0ff */
[----:B------:R3:W-:Y:S01]  /*1890*/  LDGSTS.E.BYPASS.LTC128B.128 [R175+0x1000], [R22.64] ;  /* 0x0100000016af7fae */ /* 0x0007e2000b901d4a */
[----:B------:R-:W-:Y:S01]  /*18a0*/  IADD3.X R21, R23, UR7, RZ, P1, !PT ;  /* 0x0000000717157c10 */ /* 0x000fe20008ffe4ff */
[----:B------:R-:W-:Y:S01]  /*18b0*/  ULDC.64 UR6, c[0x0][0x1a0] ;  /* 0x0000680000067ab9 */ /* 0x000fe20000000a00 */
[----:B-1----:R-:W-:Y:S01]  /*18c0*/  IADD3 R12, P0, R28, UR9, RZ ;  /* 0x000000091c0c7c10 */ /* 0x002fe2000ff1e0ff */
[----:B------:R-:W-:Y:S01]  /*18d0*/  USHF.L.U32 UR12, UR6, 0x5, URZ ;  /* 0x00000005060c7899 */ /* 0x000fe2000800063f */
[----:B------:R-:W-:Y:S01]  /*18e0*/  IMAD.IADD R171, R11, 0x1, R3 ;  /* 0x000000010bab7824 */ /* 0x000fe200078e0203 */
[----:B------:R1:W-:Y:S01]  /*18f0*/  LDGSTS.E.BYPASS.LTC128B.128 [R175+0x1800], [R20.64] ;  /* 0x0180000014af7fae */ /* 0x0003e2000b901d4a */
[----:B------:R-:W-:Y:S01]  /*1900*/  IADD3.X R13, R29, UR5, RZ, P0, !PT ;  /* 0x000000051d0d7c10 */ /* 0x000fe200087fe4ff */
[----:B------:R-:W-:Y:S01]  /*1910*/  USHF.L.U64.HI UR7, UR6, UR8, UR7 ;  /* 0x0000000806077299 */ /* 0x000fe20008010207 */
[----:B------:R-:W-:Y:S01]  /*1920*/  IMAD.SHL.U32 R3, R2, 0x8, RZ ;  /* 0x0000000802037824 */ /* 0x000fe200078e00ff */
[----:B------:R4:W-:Y:S01]  /*1930*/  LDGSTS.E.BYPASS.LTC128B.128 [R175+0x2000], [R172.64] ;  /* 0x02000000acaf7fae */ /* 0x0009e2000b901d4a */
[----:B------:R-:W-:-:S03]  /*1940*/  LOP3.LUT P1, RZ, R4, 0x2, RZ, 0xc0, !PT ;  /* 0x0000000204ff7812 */ /* 0x000fc6000782c0ff */
        /* <DEDUP_REMOVED lines=9> */
[----:B-1----:R-:W-:-:S03]  /*19e0*/  IADD3 R20, P0, R30, UR9, RZ ;  /* 0x000000091e147c10 */ /* 0x002fc6000ff1e0ff */
[----:B------:R1:W-:Y:S01]  /*19f0*/  LDGSTS.E.BYPASS.LTC128B.128 [R175+0x5000], [R30.64] ;  /* 0x050000001eaf7fae */ /* 0x0003e2000b901d4a */
[----:B------:R-:W-:Y:S02]  /*1a00*/  IADD3.X R21, R31, UR5, RZ, P0, !PT ;  /* 0x000000051f157c10 */ /* 0x000fe400087fe4ff */
[C---:B------:R-:W-:Y:S02]  /*1a10*/  LEA R170, P0, R10.reuse, c[0x0][0x170], 0x1 ;  /* 0x00005c000aaa7a11 */ /* 0x040fe400078008ff */
[----:B-----5:R-:W-:Y:S01]  /*1a20*/  LOP3.LUT R7, R17, 0x8, R0, 0xf8, !PT ;  /* 0x0000000811077812 */ /* 0x020fe200078ef800 */
[----:B------:R5:W-:Y:S01]  /*1a30*/  LDGSTS.E.BYPASS.LTC128B.128 [R175+0x5800], [R20.64] ;  /* 0x0580000014af7fae */ /* 0x000be2000b901d4a */
[----:B------:R-:W-:Y:S01]  /*1a40*/  LEA.HI.X R171, R10, c[0x0][0x174], R171, 0x1, P0 ;  /* 0x00005d000aab7a11 */ /* 0x000fe200000f0cab */
[----:B------:R-:W-:Y:S01]  /*1a50*/  IMAD.SHL.U32 R6, R4, 0x40, RZ ;  /* 0x0000004004067824 */ /* 0x000fe200078e00ff */
[----:B------:R-:W-:Y:S01]  /*1a60*/  IADD3 R10, P0, R170, UR12, RZ ;  /* 0x0000000caa0a7c10 */ /* 0x000fe2000ff1e0ff */
[----:B------:R-:W0:Y:S01]  /*1a70*/  LDGDEPBAR ;  /* 0x00000000000079af */ /* 0x000e220000000000 */
[----:B------:R-:W-:-:S02]  /*1a80*/  SHF.R.U32.HI R0, RZ, 0x3, R17 ;  /* 0x00000003ff007819 */ /* 0x000fc40000011611 */
[----:B------:R-:W-:Y:S02]  /*1a90*/  IADD3.X R11, R171, UR7, RZ, P0, !PT ;  /* 0x00000007ab0b7c10 */ /* 0x000fe400087fe4ff */
[----:B------:R-:W-:Y:S02]  /*1aa0*/  LOP3.LUT R7, R7, R0, RZ, 0x3c, !PT ;  /* 0x0000000007077212 */ /* 0x000fe400078e3cff */
[----:B------:R-:W-:-:S03]  /*1ab0*/  LOP3.LUT R6, R6, 0x1c0, RZ, 0xc0, !PT ;  /* 0x000001c006067812 */ /* 0x000fc600078ec0ff */
[----:B------:R-:W-:Y:S01]  /*1ac0*/  IMAD R2, R2, 0x200, R7 ;  /* 0x0000020002027824 */ /* 0x000fe200078e0207 */
[----:B------:R-:W-:Y:S01]  /*1ad0*/  LOP3.LUT R3, R6, 0x8, R3, 0xf8, !PT ;  /* 0x0000000806037812 */ /* 0x000fe200078ef803 */
[----:B------:R-:W-:Y:S01]  /*1ae0*/  IMAD.SHL.U32 R7, R9, 0x40, RZ ;  /* 0x0000004009077824 */ /* 0x000fe200078e00ff */
[----:B--2---:R-:W-:Y:S01]  /*1af0*/  IADD3 R14, P0, R10, UR12, RZ ;  /* 0x0000000c0a0e7c10 */ /* 0x004fe2000ff1e0ff */
[----:B------:R-:W-:Y:S01]  /*1b00*/  IMAD.SHL.U32 R81, R2, 0x2, RZ ;  /* 0x0000000202517824 */ /* 0x000fe200078e00ff */
[----:B------:R-:W-:Y:S02]  /*1b10*/  SHF.R.U32.HI R6, RZ, 0x3, R6 ;  /* 0x00000003ff067819 */ /* 0x000fe40000011606 */
[----:B------:R-:W-:Y:S02]  /*1b20*/  IADD3.X R15, R11, UR7, RZ, P0, !PT ;  /* 0x000000070b0f7c10 */ /* 0x000fe400087fe4ff */
[----:B------:R-:W-:Y:S02]  /*1b30*/  IADD3 R12, P0, R14, UR12, RZ ;  /* 0x0000000c0e0c7c10 */ /* 0x000fe4000ff1e0ff */
[----:B------:R-:W-:-:S02]  /*1b40*/  LOP3.LUT R7, R7, 0xfffffe00, RZ, 0xc0, !PT ;  /* 0xfffffe0007077812 */ /* 0x000fc400078ec0ff */
[----:B------:R-:W-:Y:S01]  /*1b50*/  IADD3.X R13, R15, UR7, RZ, P0, !PT ;  /* 0x000000070f0d7c10 */ /* 0x000fe200087fe4ff */
[----:B------:R-:W-:-:S04]  /*1b60*/  DEPBAR.LE SB0, 0x0 ;  /* 0x000080000000791a */ /* 0x000fc80000000000 */
[----:B------:R-:W-:Y:S01]  /*1b70*/  BAR.SYNC.DEFER_BLOCKING 0x0 ;  /* 0x0000000000007b1d */ /* 0x000fe20000010000 */
[----:B-----5:R-:W-:Y:S02]  /*1b80*/  IADD3 R20, P0, R12, UR12, RZ ;  /* 0x0000000c0c147c10 */ /* 0x020fe4000ff1e0ff */
[----:B------:R-:W-:Y:S01]  /*1b90*/  LOP3.LUT R6, R3, R6, RZ, 0x3c, !PT ;  /* 0x0000000603067212 */ /* 0x000fe200078e3cff */
[----:B------:R-:W-:Y:S01]  /*1ba0*/  IMAD R3, R80, 0x400, R7 ;  /* 0x0000040050037824 */ /* 0x000fe200078e0207 */
[----:B------:R-:W-:Y:S02]  /*1bb0*/  IADD3.X R21, R13, UR7, RZ, P0, !PT ;  /* 0x000000070d157c10 */ /* 0x000fe400087fe4ff */
[----:B---3--:R-:W-:Y:S01]  /*1bc0*/  IADD3 R18, P0, R20, UR12, RZ ;  /* 0x0000000c14127c10 */ /* 0x008fe2000ff1e0ff */
[----:B------:R-:W-:Y:S01]  /*1bd0*/  IMAD.IADD R168, R3, 0x1, R6 ;  /* 0x0000000103a87824 */ /* 0x000fe200078e0206 */
[----:B------:R-:W-:Y:S01]  /*1be0*/  LEA R167, R2, 0x2000, 0x1 ;  /* 0x0000200002a77811 */ /* 0x000fe200078e08ff */
[----:B------:R-:W-:Y:S01]  /*1bf0*/  IMAD.MOV.U32 R3, RZ, RZ, 0x20 ;  /* 0x00000020ff037424 */ /* 0x000fe200078e00ff */
[----:B------:R-:W-:Y:S01]  /*1c00*/  IADD3.X R19, R21, UR7, RZ, P0, !PT ;  /* 0x0000000715137c10 */ /* 0x000fe200087fe4ff */
[----:B------:R-:W-:Y:S01]  /*1c10*/  IMAD.SHL.U32 R168, R168, 0x2, RZ ;  /* 0x00000002a8a87824 */ /* 0x000fe200078e00ff */
[----:B------:R-:W-:-:S02]  /*1c20*/  IADD3 R163, R167, 0x40, RZ ;  /* 0x00000040a7a37810 */ /* 0x000fc40007ffe0ff */
[----:B------:R-:W-:Y:S01]  /*1c30*/  LOP3.LUT R161, R6, R7, RZ, 0xfc, !PT ;  /* 0x0000000706a17212 */ /* 0x000fe200078efcff */
        /* <DEDUP_REMOVED lines=11> */
[----:B------:R-:W-:-:S03]  /*1cf0*/  IADD3 R8, P0, R10, UR12, RZ ;  /* 0x0000000c0a087c10 */ /* 0x000fc6000ff1e0ff */
[----:B------:R2:W-:Y:S01]  /*1d00*/  LDGSTS.E.BYPASS.LTC128B.128 [R175+0x9000], [R10.64] ;  /* 0x090000000aaf7fae */ /* 0x0005e2000b901d4a */
        /* <DEDUP_REMOVED lines=9> */
[----:B------:R-:W3:Y:S01]  /*1da0*/  LDSM.16.M88.4 R56, [R81+0x2000] ;  /* 0x002000005138783b */ /* 0x000ee20000000200 */
[----:B------:R-:W-:Y:S02]  /*1db0*/  IMAD.IADD R166, R168, 0x1, R3 ;  /* 0x00000001a8a67824 */ /* 0x000fe400078e0203 */
[----:B------:R-:W-:Y:S01]  /*1dc0*/  IMAD.MOV.U32 R4, RZ, RZ, 0x40 ;  /* 0x00000040ff047424 */ /* 0x000fe200078e00ff */
[----:B------:R-:W4:Y:S04]  /*1dd0*/  LDSM.16.M88.4 R44, [R81+0x2800] ;  /* 0x00280000512c783b */ /* 0x000f280000000200 */
[----:B-----5:R-:W-:Y:S01]  /*1de0*/  LDSM.16.M88.4 R20, [R166] ;  /* 0x00000000a614783b */ /* 0x020fe20000000200 */
[----:B------:R-:W-:-:S02]  /*1df0*/  SEL R4, R4, 0xffffffc0, !P1 ;  /* 0xffffffc004047807 */ /* 0x000fc40004800000 */
[----:B------:R-:W-:Y:S01]  /*1e00*/  @P0 IADD3 R163, R167, -0x40, RZ ;  /* 0xffffffc0a7a30810 */ /* 0x000fe20007ffe0ff */
[----:B------:R-:W-:Y:S02]  /*1e10*/  LDSM.16.M88.4 R32, [R165+0x800] ;  /* 0x00080000a520783b */ /* 0x000fe40000000200 */
[----:B------:R-:W-:Y:S01]  /*1e20*/  IMAD.IADD R164, R168, 0x1, R4 ;  /* 0x00000001a8a47824 */ /* 0x000fe200078e0204 */
[C---:B------:R-:W-:Y:S01]  /*1e30*/  IADD3 R157, R163.reuse, 0x800, RZ ;  /* 0x00000800a39d7810 */ /* 0x040fe20007ffe0ff */
[----:B------:R-:W-:Y:S01]  /*1e40*/  LDSM.16.M88.4 R64, [R163] ;  /* 0x00000000a340783b */ /* 0x000fe20000000200 */
[----:B------:R-:W-:Y:S01]  /*1e50*/  IMAD.IADD R100, R0, 0x1, R163 ;  /* 0x0000000100647824 */ /* 0x000fe200078e02a3 */
[----:B------:R-:W-:Y:S01]  /*1e60*/  IADD3 R156, R163, 0x1000, RZ ;  /* 0x00001000a39c7810 */ /* 0x000fe20007ffe0ff */
[----:B------:R-:W-:Y:S01]  /*1e70*/  IMAD.IADD R162, R3, 0x1, R164 ;  /* 0x0000000103a27824 */ /* 0x000fe200078e02a4 */
[----:B--2---:R-:W2:Y:S01]  /*1e80*/  LDSM.16.M88.4 R8, [R165] ;  /* 0x00000000a508783b */ /* 0x004ea20000000200 */
[----:B------:R-:W-:-:S02]  /*1e90*/  IADD3 R155, R163, 0x1800, RZ ;  /* 0x00001800a39b7810 */ /* 0x000fc40007ffe0ff */
[C---:B------:R-:W-:Y:S01]  /*1ea0*/  IADD3 R154, R163.reuse, 0x2000, RZ ;  /* 0x00002000a39a7810 */ /* 0x040fe20007ffe0ff */
[----:B-1----:R-:W1:Y:S01]  /*1eb0*/  LDSM.16.M88.4 R16, [R164] ;  /* 0x00000000a410783b */ /* 0x002e620000000200 */
[C---:B------:R-:W-:Y:S02]  /*1ec0*/  IADD3 R153, R163.reuse, 0x2800, RZ ;  /* 0x00002800a3997810 */ /* 0x040fe40007ffe0ff */
[----:B------:R-:W-:Y:S01]  /*1ed0*/  IADD3 R152, R163, 0x3000, RZ ;  /* 0x00003000a3987810 */ /* 0x000fe20007ffe0ff */
[----:B------:R-:W-:Y:S04]  /*1ee0*/  LDSM.16.M88.4 R60, [R100] ;  /* 0x00000000643c783b */ /* 0x000fe80000000200 */
[----:B------:R-:W-:Y:S04]  /*1ef0*/  LDSM.16.M88.4 R52, [R163+0x800] ;  /* 0x00080000a334783b */ /* 0x000fe80000000200 */
[----:B------:R-:W-:Y:S01]  /*1f00*/  LDSM.16.M88.4 R28, [R81+0x3000] ;  /* 0x00300000511c783b */ /* 0x000fe20000000200 */
[C---:B---3--:R-:W-:Y:S03]  /*1f10*/  HMMA.16816.F32 R36, R12.reuse, R56, RZ ;  /* 0x000000380c24723c */ /* 0x048fe600000018ff */
[----:B------:R-:W-:Y:S04]  /*1f20*/  LDSM.16.M88.4 R48, [R165+0x1000] ;  /* 0x00100000a530783b */ /* 0x000fe80000000200 */
[----:B------:R-:W-:Y:S01]  /*1f30*/  LDSM.16.M88.4 R68, [R81+0x4800] ;  /* 0x004800005144783b */ /* 0x000fe20000000200 */
[C---:B------:R-:W-:Y:S03]  /*1f40*/  HMMA.16816.F32 R56, R12.reuse, R58, RZ ;  /* 0x0000003a0c38723c */ /* 0x040fe600000018ff */
[----:B------:R-:W0:Y:S05]  /*1f50*/  LDGDEPBAR ;  /* 0x00000000000079af */ /* 0x000e2a0000000000 */
[----:B----4-:R-:W-:Y:S08]  /*1f60*/  HMMA.16816.F32 R40, R12, R44, RZ ;  /* 0x0000002c0c28723c */ /* 0x010ff000000018ff */
[C---:B--2---:R-:W-:Y:S08]  /*1f70*/  HMMA.16816.F32 R36, R20.reuse, R8, R36 ;  /* 0x000000081424723c */ /* 0x044ff00000001824 */
[----:B------:R-:W-:Y:S01]  /*1f80*/  HMMA.16816.F32 R56, R20, R10, R56 ;  /* 0x0000000a1438723c */ /* 0x000fe20000001838 */
[----:B------:R-:W2:Y:S07]  /*1f90*/  LDSM.16.M88.4 R8, [R162] ;  /* 0x00000000a208783b */ /* 0x000eae0000000200 */
[----:B------:R-:W-:Y:S08]  /*1fa0*/  HMMA.16816.F32 R44, R12, R46, RZ ;  /* 0x0000002e0c2c723c */ /* 0x000ff000000018ff */
[----:B-1----:R-:W-:Y:S08]  /*1fb0*/  HMMA.16816.F32 R36, R16, R64, R36 ;  /* 0x000000401024723c */ /* 0x002ff00000001824 */
[C---:B------:R-:W-:Y:S08]  /*1fc0*/  HMMA.16816.F32 R40, R20.reuse, R32, R40 ;  /* 0x000000201428723c */ /* 0x040ff00000001828 */
[----:B------:R-:W-:Y:S01]  /*1fd0*/  HMMA.16816.F32 R44, R20, R34, R44 ;  /* 0x00000022142c723c */ /* 0x000fe2000000182c */
[----:B------:R-:W1:Y:S07]  /*1fe0*/  LDSM.16.M88.4 R32, [R81+0x3800] ;  /* 0x003800005120783b */ /* 0x000e6e0000000200 */
[----:B------:R-:W-:Y:S01]  /*1ff0*/  HMMA.16816.F32 R56, R16, R66, R56 ;  /* 0x000000421038723c */ /* 0x000fe20000001838 */
[----:B------:R-:W-:Y:S07]  /*2000*/  LDSM.16.M88.4 R64, [R100+0x800] ;  /* 0x000800006440783b */ /* 0x000fee0000000200 */
[----:B--2---:R-:W-:Y:S08]  /*2010*/  HMMA.16816.F32 R36, R8, R60, R36 ;  /* 0x0000003c0824723c */ /* 0x004ff00000001824 */
[C---:B------:R-:W-:Y:S08]  /*2020*/  HMMA.16816.F32 R40, R16.reuse, R52, R40 ;  /* 0x000000341028723c */ /* 0x040ff00000001828 */
[----:B------:R-:W-:Y:S01]  /*2030*/  HMMA.16816.F32 R44, R16, R54, R44 ;  /* 0x00000036102c723c */ /* 0x000fe2000000182c */
[----:B------:R-:W2:Y:S07]  /*2040*/  LDSM.16.M88.4 R52, [R165+0x1800] ;  /* 0x00180000a534783b */ /* 0x000eae0000000200 */
[----:B------:R-:W-:Y:S01]  /*2050*/  HMMA.16816.F32 R72, R12, R28, RZ ;  /* 0x0000001c0c48723c */ /* 0x000fe200000018ff */
[----:B------:R-:W-:-:S02]  /*2060*/  FMUL.FTZ R2, R36, c[0x0][0x2ec] ;  /* 0x0000bb0024027a20 */ /* 0x000fc40000410000 */
[----:B------:R-:W-:Y:S02]  /*2070*/  FMUL.FTZ R0, R37, c[0x0][0x2ec] ;  /* 0x0000bb0025007a20 */ /* 0x000fe40000410000 */
[----:B------:R-:W-:Y:S02]  /*2080*/  FMUL.FTZ R83, R38, c[0x0][0x2ec] ;  /* 0x0000bb0026537a20 */ /* 0x000fe40000410000 */
[----:B------:R-:W-:Y:S01]  /*2090*/  FMUL.FTZ R84, R39, c[0x0][0x2ec] ;  /* 0x0000bb0027547a20 */ /* 0x000fe20000410000 */
[----:B------:R-:W-:Y:S01]  /*20a0*/  HMMA.16816.F32 R28, R12, R30, RZ ;  /* 0x0000001e0c1c723c */ /* 0x000fe200000018ff */
[----:B------:R-:W3:Y:S07]  /*20b0*/  MUFU.TANH R2, R2 ;  /* 0x0000000200027308 */ /* 0x000eee0000002400 */
[----:B------:R-:W-:Y:S01]  /*20c0*/  HMMA.16816.F32 R56, R8, R62, R56 ;  /* 0x0000003e0838723c */ /* 0x000fe20000001838 */
[----:B------:R-:W4:Y:S01]  /*20d0*/  LDSM.16.M88.4 R60, [R163+0x1000] ;  /* 0x00100000a33c783b */ /* 0x000f220000000200 */
[----:B------:R-:W5:Y:S06]  /*20e0*/  MUFU.TANH R0, R0 ;  /* 0x0000000000007308 */ /* 0x000f6c0000002400 */
[C---:B-1----:R-:W-:Y:S02]  /*20f0*/  HMMA.16816.F32 R36, R12.reuse, R32, RZ ;  /* 0x000000200c24723c */ /* 0x042fe400000018ff */
[----:B------:R-:W1:Y:S06]  /*2100*/  MUFU.TANH R84, R84 ;  /* 0x0000005400547308 */ /* 0x000e6c0000002400 */
[----:B------:R-:W-:Y:S02]  /*2110*/  HMMA.16816.F32 R32, R12, R34, RZ ;  /* 0x000000220c20723c */ /* 0x000fe400000018ff */
[----:B------:R-:W-:Y:S06]  /*2120*/  MUFU.TANH R83, R83 ;  /* 0x0000005300537308 */ /* 0x000fec0000002400 */
[----:B------:R-:W-:Y:S01]  /*2130*/  HMMA.16816.F32 R72, R20, R48, R72 ;  /* 0x000000301448723c */ /* 0x000fe20000001848 */
[----:B------:R-:W-:-:S02]  /*2140*/  FMUL.FTZ R86, R56, c[0x0][0x2ec] ;  /* 0x0000bb0038567a20 */ /* 0x000fc40000410000 */
[----:B------:R-:W-:Y:S02]  /*2150*/  FMUL.FTZ R85, R57, c[0x0][0x2ec] ;  /* 0x0000bb0039557a20 */ /* 0x000fe40000410000 */
[----:B------:R-:W-:Y:S02]  /*2160*/  FMUL.FTZ R87, R58, c[0x0][0x2ec] ;  /* 0x0000bb003a577a20 */ /* 0x000fe40000410000 */
[----:B------:R-:W-:Y:S01]  /*2170*/  FMUL.FTZ R88, R59, c[0x0][0x2ec] ;  /* 0x0000bb003b587a20 */ /* 0x000fe20000410000 */
[C---:B------:R-:W-:Y:S01]  /*2180*/  HMMA.16816.F32 R28, R20.reuse, R50, R28 ;  /* 0x00000032141c723c */ /* 0x040fe2000000181c */
[----:B------:R-:W1:Y:S01]  /*2190*/  LDSM.16.M88.4 R48, [R100+0x1000] ;  /* 0x001000006430783b */ /* 0x000e620000000200 */
[----:B------:R-:W1:Y:S03]  /*21a0*/  MUFU.TANH R86, R86 ;  /* 0x0000005600567308 */ /* 0x000e660000002400 */
[----:B------:R-:W1:Y:S03]  /*21b0*/  LDSM.16.M88.4 R56, [R163+0x1800] ;  /* 0x00180000a338783b */ /* 0x000e660000000200 */
[C---:B--2---:R-:W-:Y:S02]  /*21c0*/  HMMA.16816.F32 R36, R20.reuse, R52, R36 ;  /* 0x000000341424723c */ /* 0x044fe40000001824 */
[----:B------:R-:W2:Y:S06]  /*21d0*/  MUFU.TANH R87, R87 ;  /* 0x0000005700577308 */ /* 0x000eac0000002400 */
[----:B------:R-:W-:Y:S01]  /*21e0*/  HMMA.16816.F32 R32, R20, R54, R32 ;  /* 0x000000361420723c */ /* 0x000fe20000001820 */
[----:B------:R-:W2:Y:S01]  /*21f0*/  LDSM.16.M88.4 R52, [R81+0x4000] ;  /* 0x004000005134783b */ /* 0x000ea20000000200 */
[----:B------:R-:W1:Y:S06]  /*2200*/  MUFU.TANH R88, R88 ;  /* 0x0000005800587308 */ /* 0x000e6c0000002400 */
[----:B----4-:R-:W-:Y:S02]  /*2210*/  HMMA.16816.F32 R72, R16, R60, R72 ;  /* 0x0000003c1048723c */ /* 0x010fe40000001848 */
[----:B------:R-:W-:Y:S06]  /*2220*/  MUFU.TANH R85, R85 ;  /* 0x0000005500557308 */ /* 0x000fec0000002400 */
[C---:B------:R-:W-:Y:S08]  /*2230*/  HMMA.16816.F32 R40, R8.reuse, R64, R40 ;  /* 0x000000400828723c */ /* 0x040ff00000001828 */
[----:B------:R-:W-:Y:S01]  /*2240*/  HMMA.16816.F32 R44, R8, R66, R44 ;  /* 0x00000042082c723c */ /* 0x000fe2000000182c */
[----:B------:R-:W4:Y:S07]  /*2250*/  LDSM.16.M88.4 R64, [R165+0x2000] ;  /* 0x00200000a540783b */ /* 0x000f2e0000000200 */
[----:B------:R-:W-:Y:S01]  /*2260*/  HMMA.16816.F32 R28, R16, R62, R28 ;  /* 0x0000003e101c723c */ /* 0x000fe2000000181c */
[----:B------:R-:W-:Y:S07]  /*2270*/  LDSM.16.M88.4 R60, [R165+0x2800] ;  /* 0x00280000a53c783b */ /* 0x000fee0000000200 */
[----:B-1----:R-:W-:Y:S01]  /*2280*/  HMMA.16816.F32 R72, R8, R48, R72 ;  /* 0x000000300848723c */ /* 0x002fe20000001848 */
[----:B------:R-:W-:-:S02]  /*2290*/  FMUL.FTZ R40, R40, c[0x0][0x2ec] ;  /* 0x0000bb0028287a20 */ /* 0x000fc40000410000 */
[----:B------:R-:W-:Y:S02]  /*22a0*/  FMUL.FTZ R41, R41, c[0x0][0x2ec] ;  /* 0x0000bb0029297a20 */ /* 0x000fe40000410000 */
[----:B------:R-:W-:Y:S01]  /*22b0*/  FMUL.FTZ R42, R42, c[0x0][0x2ec] ;  /* 0x0000bb002a2a7a20 */ /* 0x000fe20000410000 */
[----:B------:R-:W1:Y:S01]  /*22c0*/  MUFU.TANH R90, R40 ;  /* 0x00000028005a7308 */ /* 0x000e620000002400 */
[----:B------:R-:W-:Y:S01]  /*22d0*/  FMUL.FTZ R91, R43, c[0x0][0x2ec] ;  /* 0x0000bb002b5b7a20 */ /* 0x000fe20000410000 */
[C---:B------:R-:W-:Y:S01]  /*22e0*/  HMMA.16816.F32 R36, R16.reuse, R56, R36 ;  /* 0x000000381024723c */ /* 0x040fe20000001824 */
[----:B------:R-:W-:Y:S02]  /*22f0*/  FMUL.FTZ R44, R44, c[0x0][0x2ec] ;  /* 0x0000bb002c2c7a20 */ /* 0x000fe40000410000 */
[----:B------:R-:W-:Y:S02]  /*2300*/  FMUL.FTZ R45, R45, c[0x0][0x2ec] ;  /* 0x0000bb002d2d7a20 */ /* 0x000fe40000410000 */
[----:B------:R-:W-:Y:S01]  /*2310*/  FMUL.FTZ R46, R46, c[0x0][0x2ec] ;  /* 0x0000bb002e2e7a20 */ /* 0x000fe20000410000 */
[----:B------:R-:W-:Y:S01]  /*2320*/  MUFU.TANH R89, R41 ;  /* 0x0000002900597308 */ /* 0x000fe20000002400 */
[----:B------:R-:W-:Y:S01]  /*2330*/  FMUL.FTZ R47, R47, c[0x0][0x2ec] ;  /* 0x0000bb002f2f7a20 */ /* 0x000fe20000410000 */
[----:B------:R-:W-:Y:S06]  /*2340*/  HMMA.16816.F32 R32, R16, R58, R32 ;  /* 0x0000003a1020723c */ /* 0x000fec0000001820 */
[----:B------:R1:W1:Y:S02]  /*2350*/  MUFU.TANH R92, R42 ;  /* 0x0000002a005c7308 */ /* 0x0002640000002400 */
[----:B--2---:R-:W-:Y:S01]  /*2360*/  HMMA.16816.F32 R56, R12, R52, RZ ;  /* 0x000000340c38723c */ /* 0x004fe200000018ff */
[----:B------:R-:W-:-:S02]  /*2370*/  FMUL.FTZ R72, R72, c[0x0][0x2ec] ;  /* 0x0000bb0048487a20 */ /* 0x000fc40000410000 */
[----:B------:R-:W-:Y:S02]  /*2380*/  FMUL.FTZ R73, R73, c[0x0][0x2ec] ;  /* 0x0000bb0049497a20 */ /* 0x000fe40000410000 */
[----:B------:R-:W-:Y:S01]  /*2390*/  FMUL.FTZ R101, R74, c[0x0][0x2ec] ;  /* 0x0000bb004a657a20 */ /* 0x000fe20000410000 */
[----:B------:R-:W-:Y:S01]  /*23a0*/  MUFU.TANH R97, R72 ;  /* 0x0000004800617308 */ /* 0x000fe20000002400 */
[----:B------:R-:W-:Y:S01]  /*23b0*/  FMUL.FTZ R99, R75, c[0x0][0x2ec] ;  /* 0x0000bb004b637a20 */ /* 0x000fe20000410000 */
[----:B------:R-:W-:Y:S01]  /*23c0*/  HMMA.16816.F32 R28, R8, R50, R28 ;  /* 0x00000032081c723c */ /* 0x000fe2000000181c */
[----:B-1----:R-:W1:Y:S05]  /*23d0*/  LDSM.16.M88.4 R40, [R100+0x1800] ;  /* 0x001800006428783b */ /* 0x002e6a0000000200 */
[----:B------:R4:W-:Y:S02]  /*23e0*/  MUFU.TANH R98, R73 ;  /* 0x0000004900627308 */ /* 0x0009e40000002400 */
[C---:B------:R-:W-:Y:S06]  /*23f0*/  HMMA.16816.F32 R52, R12.reuse, R54, RZ ;  /* 0x000000360c34723c */ /* 0x040fec00000018ff */
[----:B------:R-:W-:Y:S02]  /*2400*/  MUFU.TANH R93, R44 ;  /* 0x0000002c005d7308 */ /* 0x000fe40000002400 */
[----:B------:R-:W-:Y:S06]  /*2410*/  HMMA.16816.F32 R48, R12, R68, RZ ;  /* 0x000000440c30723c */ /* 0x000fec00000018ff */
[----:B------:R-:W-:Y:S02]  /*2420*/  MUFU.TANH R94, R45 ;  /* 0x0000002d005e7308 */ /* 0x000fe40000002400 */
[----:B----4-:R-:W-:Y:S01]  /*2430*/  HMMA.16816.F32 R72, R20, R64, R56 ;  /* 0x000000401448723c */ /* 0x010fe20000001838 */
[----:B------:R-:W2:Y:S01]  /*2440*/  LDSM.16.M88.4 R56, [R81+0x5000] ;  /* 0x005000005138783b */ /* 0x000ea20000000200 */
[----:B------:R-:W-:-:S02]  /*2450*/  FMUL.FTZ R28, R28, c[0x0][0x2ec] ;  /* 0x0000bb001c1c7a20 */ /* 0x000fc40000410000 */
[----:B------:R-:W-:Y:S02]  /*2460*/  FMUL.FTZ R29, R29, c[0x0][0x2ec] ;  /* 0x0000bb001d1d7a20 */ /* 0x000fe40000410000 */
[----:B------:R-:W-:Y:S01]  /*2470*/  FMUL.FTZ R127, R30, c[0x0][0x2ec] ;  /* 0x0000bb001e7f7a20 */ /* 0x000fe20000410000 */
[----:B------:R-:W-:Y:S01]  /*2480*/  MUFU.TANH R95, R46 ;  /* 0x0000002e005f7308 */ /* 0x000fe20000002400 */
[----:B------:R-:W-:Y:S01]  /*2490*/  FMUL.FTZ R125, R31, c[0x0][0x2ec] ;  /* 0x0000bb001f7d7a20 */ /* 0x000fe20000410000 */
[----:B------:R-:W-:Y:S06]  /*24a0*/  HMMA.16816.F32 R68, R12, R70, RZ ;  /* 0x000000460c44723c */ /* 0x000fec00000018ff */
[----:B------:R4:W-:Y:S02]  /*24b0*/  MUFU.TANH R96, R47 ;  /* 0x0000002f00607308 */ /* 0x0009e40000002400 */
[----:B------:R-:W-:Y:S06]  /*24c0*/  HMMA.16816.F32 R52, R20, R66, R52 ;  /* 0x000000421434723c */ /* 0x000fec0000001834 */
[----:B------:R-:W-:Y:S02]  /*24d0*/  MUFU.TANH R103, R28 ;  /* 0x0000001c00677308 */ /* 0x000fe40000002400 */
[----:B-1----:R-:W-:Y:S01]  /*24e0*/  HMMA.16816.F32 R32, R8, R42, R32 ;  /* 0x0000002a0820723c */ /* 0x002fe20000001820 */
[----:B----4-:R-:W1:Y:S05]  /*24f0*/  LDSM.16.M88.4 R44, [R163+0x2000] ;  /* 0x00200000a32c783b */ /* 0x010e6a0000000200 */
[----:B------:R4:W-:Y:S02]  /*2500*/  MUFU.TANH R102, R29 ;  /* 0x0000001d00667308 */ /* 0x0009e40000002400 */
[----:B------:R-:W-:Y:S01]  /*2510*/  HMMA.16816.F32 R64, R20, R60, R48 ;  /* 0x0000003c1440723c */ /* 0x000fe20000001830 */
[----:B------:R-:W-:Y:S05]  /*2520*/  LDSM.16.M88.4 R48, [R100+0x2000] ;  /* 0x002000006430783b */ /* 0x000fea0000000200 */
[----:B------:R-:W1:Y:S02]  /*2530*/  MUFU.TANH R91, R91 ;  /* 0x0000005b005b7308 */ /* 0x000e640000002400 */
[----:B--2---:R-:W-:Y:S01]  /*2540*/  HMMA.16816.F32 R76, R12, R56, RZ ;  /* 0x000000380c4c723c */ /* 0x004fe200000018ff */
[----:B----4-:R-:W2:Y:S07]  /*2550*/  LDSM.16.M88.4 R28, [R165+0x3000] ;  /* 0x00300000a51c783b */ /* 0x010eae0000000200 */
[----:B------:R-:W-:Y:S01]  /*2560*/  HMMA.16816.F32 R36, R8, R40, R36 ;  /* 0x000000280824723c */ /* 0x000fe20000001824 */
[----:B------:R-:W-:Y:S01]  /*2570*/  FMUL.FTZ R32, R32, c[0x0][0x2ec] ;  /* 0x0000bb0020207a20 */ /* 0x000fe20000410000 */
[----:B------:R-:W4:Y:S01]  /*2580*/  MUFU.TANH R101, R101 ;  /* 0x0000006500657308 */ /* 0x000f220000002400 */
[----:B------:R-:W3:Y:S01]  /*2590*/  LDSM.16.M88.4 R40, [R163+0x2800] ;  /* 0x00280000a328783b */ /* 0x000ee20000000200 */
[----:B------:R-:W-:-:S02]  /*25a0*/  FMUL.FTZ R33, R33, c[0x0][0x2ec] ;  /* 0x0000bb0021217a20 */ /* 0x000fc40000410000 */
[----:B------:R-:W-:Y:S02]  /*25b0*/  FMUL.FTZ R107, R34, c[0x0][0x2ec] ;  /* 0x0000bb00226b7a20 */ /* 0x000fe40000410000 */
[----:B------:R-:W-:Y:S02]  /*25c0*/  HMMA.16816.F32 R68, R20, R62, R68 ;  /* 0x0000003e1444723c */ /* 0x000fe40000001844 */
[----:B------:R-:W-:Y:S05]  /*25d0*/  MUFU.TANH R106, R32 ;  /* 0x00000020006a7308 */ /* 0x000fea0000002400 */
[----:B------:R-:W-:Y:S01]  /*25e0*/  FMUL.FTZ R63, R35, c[0x0][0x2ec] ;  /* 0x0000bb00233f7a20 */ /* 0x000fe20000410000 */
[----:B------:R-:W-:Y:S02]  /*25f0*/  HMMA.16816.F32 R56, R12, R58, RZ ;  /* 0x0000003a0c38723c */ /* 0x000fe400000018ff */
[----:B------:R4:W-:Y:S06]  /*2600*/  MUFU.TANH R108, R33 ;  /* 0x00000021006c7308 */ /* 0x0009ec0000002400 */
[----:B-1----:R-:W-:Y:S01]  /*2610*/  HMMA.16816.F32 R72, R16, R44, R72 ;  /* 0x0000002c1048723c */ /* 0x002fe20000001848 */
[----:B------:R-:W-:Y:S01]  /*2620*/  FMUL.FTZ R36, R36, c[0x0][0x2ec] ;  /* 0x0000bb0024247a20 */ /* 0x000fe20000410000 */
[----:B------:R-:W1:Y:S01]  /*2630*/  MUFU.TANH R99, R99 ;  /* 0x0000006300637308 */ /* 0x000e620000002400 */
[----:B------:R-:W-:-:S02]  /*2640*/  FMUL.FTZ R37, R37, c[0x0][0x2ec] ;  /* 0x0000bb0025257a20 */ /* 0x000fc40000410000 */
[----:B------:R-:W-:Y:S02]  /*2650*/  FMUL.FTZ R38, R38, c[0x0][0x2ec] ;  /* 0x0000bb0026267a20 */ /* 0x000fe40000410000 */
[----:B------:R-:W-:Y:S01]  /*2660*/  IADD3 R44, R24, -0x1, RZ ;  /* 0xffffffff182c7810 */ /* 0x000fe20007ffe0ff */
[----:B------:R-:W-:Y:S01]  /*2670*/  HMMA.16816.F32 R52, R16, R46, R52 ;  /* 0x0000002e1034723c */ /* 0x000fe20000001834 */
[----:B------:R-:W-:Y:S01]  /*2680*/  FMUL.FTZ R105, R39, c[0x0][0x2ec] ;  /* 0x0000bb0027697a20 */ /* 0x000fe20000410000 */
[----:B----4-:R-:W4:Y:S01]  /*2690*/  LDSM.16.M88.4 R32, [R81+0x5800] ;  /* 0x005800005120783b */ /* 0x010f220000000200 */
[----:B------:R-:W-:Y:S01]  /*26a0*/  MUFU.TANH R60, R36 ;  /* 0x00000024003c7308 */ /* 0x000fe20000002400 */
[----:B------:R-:W-:-:S04]  /*26b0*/  ISETP.GT.AND P0, PT, R44, R169, PT ;  /* 0x000000a92c00720c */ /* 0x000fc80003f04270 */
[----:B--2---:R-:W-:Y:S03]  /*26c0*/  HMMA.16816.F32 R76, R20, R28, R76 ;  /* 0x0000001c144c723c */ /* 0x004fe6000000184c */
[----:B------:R-:W-:Y:S04]  /*26d0*/  MUFU.TANH R61, R37 ;  /* 0x00000025003d7308 */ /* 0x000fe80000002400 */
[----:B------:R-:W-:Y:S01]  /*26e0*/  LOP3.LUT R28, R82, 0xffffffe0, RZ, 0xc0, !PT ;  /* 0xffffffe0521c7812 */ /* 0x000fe200078ec0ff */
[----:B------:R-:W-:Y:S03]  /*26f0*/  HMMA.16816.F32 R72, R8, R48, R72 ;  /* 0x000000300848723c */ /* 0x000fe60000001848 */
[----:B------:R2:W-:Y:S01]  /*2700*/  MUFU.TANH R104, R38 ;  /* 0x0000002600687308 */ /* 0x0005e20000002400 */
[----:B------:R-:W-:-:S04]  /*2710*/  IMAD.IADD R28, R25, 0x1, -R28 ;  /* 0x00000001191c7824 */ /* 0x000fc800078e0a1c */
[----:B------:R-:W-:Y:S01]  /*2720*/  HMMA.16816.F32 R52, R8, R50, R52 ;  /* 0x000000320834723c */ /* 0x000fe20000001834 */
[----:B------:R-:W-:Y:S01]  /*2730*/  SHF.R.S32.HI R29, RZ, 0x1f, R28 ;  /* 0x0000001fff1d7819 */ /* 0x000fe2000001141c */
[----:B------:R-:W1:Y:S01]  /*2740*/  LDSM.16.M88.4 R48, [R165+0x3800] ;  /* 0x00380000a530783b */ /* 0x000e620000000200 */
[----:B------:R-:W1:Y:S02]  /*2750*/  MUFU.TANH R127, R127 ;  /* 0x0000007f007f7308 */ /* 0x000e640000002400 */
[----:B------:R-:W-:Y:S01]  /*2760*/  LEA.HI R29, R29, R28, RZ, 0x2 ;  /* 0x0000001c1d1d7211 */ /* 0x000fe200078f10ff */
[----:B------:R-:W-:Y:S02]  /*2770*/  IMAD.SHL.U32 R28, R25, 0x2, RZ ;  /* 0x00000002191c7824 */ /* 0x000fe400078e00ff */
[----:B---3--:R-:W-:Y:S01]  /*2780*/  HMMA.16816.F32 R64, R16, R40, R64 ;  /* 0x000000281040723c */ /* 0x008fe20000001840 */
[----:B------:R-:W-:Y:S01]  /*2790*/  SHF.R.S32.HI R178, RZ, 0x2, R29 ;  /* 0x00000002ffb27819 */ /* 0x000fe2000001141d */
[----:B------:R-:W-:Y:S01]  /*27a0*/  IMAD.SHL.U32 R25, R44, 0x80, RZ ;  /* 0x000000802c197824 */ /* 0x000fe200078e00ff */
[----:B--2---:R-:W2:Y:S01]  /*27b0*/  LDSM.16.M88.4 R36, [R100+0x2800] ;  /* 0x002800006424783b */ /* 0x004ea20000000200 */
[----:B------:R-:W3:Y:S01]  /*27c0*/  MUFU.TANH R125, R125 ;  /* 0x0000007d007d7308 */ /* 0x000ee20000002400 */
[----:B------:R-:W-:-:S02]  /*27d0*/  IADD3 R27, R27, 0x1, R178 ;  /* 0x000000011b1b7810 */ /* 0x000fc40007ffe0b2 */
[----:B------:R-:W-:Y:S01]  /*27e0*/  SHF.R.S32.HI R41, RZ, 0x1f, R82 ;  /* 0x0000001fff297819 */ /* 0x000fe20000011452 */
[----:B------:R-:W-:Y:S01]  /*27f0*/  HMMA.16816.F32 R68, R16, R42, R68 ;  /* 0x0000002a1044723c */ /* 0x000fe20000001844 */
[----:B------:R-:W-:Y:S01]  /*2800*/  IADD3 R27, R26, -c[0x0][0x214], R27 ;  /* 0x800085001a1b7a10 */ /* 0x000fe20007ffe01b */
[----:B------:R-:W-:Y:S01]  /*2810*/  FMUL.FTZ R72, R72, c[0x0][0x2ec] ;  /* 0x0000bb0048487a20 */ /* 0x000fe20000410000 */
[----:B------:R-:W-:Y:S01]  /*2820*/  LEA.HI R40, R41, R80, RZ, 0x2 ;  /* 0x0000005029287211 */ /* 0x000fe200078f10ff */
[----:B------:R-:W-:Y:S01]  /*2830*/  FMUL.FTZ R74, R74, c[0x0][0x2ec] ;  /* 0x0000bb004a4a7a20 */ /* 0x000fe20000410000 */
[----:B------:R-:W-:Y:S01]  /*2840*/  IADD3 R27, R27, c[0x0][0x2e8], RZ ;  /* 0x0000ba001b1b7a10 */ /* 0x000fe20007ffe0ff */
[----:B------:R1:W-:Y:S01]  /*2850*/  MUFU.TANH R109, R72 ;  /* 0x00000048006d7308 */ /* 0x0003e20000002400 */
[----:B------:R-:W-:Y:S01]  /*2860*/  LOP3.LUT R133, R25, 0x6, R28, 0xf8, !PT ;  /* 0x0000000619857812 */ /* 0x000fe200078ef81c */
[----:B----4-:R-:W-:Y:S01]  /*2870*/  HMMA.16816.F32 R44, R12, R32, RZ ;  /* 0x000000200c2c723c */ /* 0x010fe200000018ff */
[----:B------:R-:W-:Y:S01]  /*2880*/  IADD3 R29, R27, 0x8, RZ ;  /* 0x000000081b1d7810 */ /* 0x000fe20007ffe0ff */
[----:B------:R-:W-:Y:S01]  /*2890*/  FMUL.FTZ R73, R73, c[0x0][0x2ec] ;  /* 0x0000bb0049497a20 */ /* 0x000fe20000410000 */
[----:B------:R-:W-:Y:S01]  /*28a0*/  LOP3.LUT R179, R40, 0xfffffffc, RZ, 0xc0, !PT ;  /* 0xfffffffc28b37812 */ /* 0x000fe200078ec0ff */
[----:B------:R-:W-:Y:S01]  /*28b0*/  FMUL.FTZ R75, R75, c[0x0][0x2ec] ;  /* 0x0000bb004b4b7a20 */ /* 0x000fe20000410000 */
[----:B------:R-:W4:Y:S01]  /*28c0*/  LDSM.16.M88.4 R40, [R163+0x3000] ;  /* 0x00300000a328783b */ /* 0x000f220000000200 */
[-C--:B------:R-:W-:Y:S01]  /*28d0*/  IMNMX R82, R27, R26.reuse, PT ;  /* 0x0000001a1b527217 */ /* 0x080fe20003800200 */
[----:B------:R5:W-:Y:S01]  /*28e0*/  MUFU.TANH R115, R74 ;  /* 0x0000004a00737308 */ /* 0x000be20000002400 */
[----:B------:R-:W-:Y:S01]  /*28f0*/  LOP3.LUT R28, R133, 0x1, RZ, 0xfc, !PT ;  /* 0x00000001851c7812 */ /* 0x000fe200078efcff */
[----:B------:R-:W-:Y:S01]  /*2900*/  HMMA.16816.F32 R56, R20, R30, R56 ;  /* 0x0000001e1438723c */ /* 0x000fe20000001838 */
[----:B------:R-:W-:Y:S01]  /*2910*/  IMNMX R27, R29, R26, PT ;  /* 0x0000001a1d1b7217 */ /* 0x000fe20003800200 */
[----:B------:R-:W-:Y:S01]  /*2920*/  IMAD.IADD R179, R80, 0x1, -R179 ;  /* 0x0000000150b37824 */ /* 0x000fe200078e0ab3 */
[CC--:B------:R-:W-:Y:S01]  /*2930*/  ISETP.GE.AND P1, PT, R28.reuse, R82.reuse, PT ;  /* 0x000000521c00720c */ /* 0x0c0fe20003f26270 */
[----:B------:R-:W-:Y:S01]  /*2940*/  FMUL.FTZ R55, R55, c[0x0][0x2ec] ;  /* 0x0000bb0037377a20 */ /* 0x000fe20000410000 */
[-C--:B------:R-:W-:Y:S01]  /*2950*/  ISETP.GE.AND P5, PT, R28, R27.reuse, PT ;  /* 0x0000001b1c00720c */ /* 0x080fe20003fa6270 */
[----:B------:R2:W-:Y:S01]  /*2960*/  MUFU.TANH R116, R73 ;  /* 0x0000004900747308 */ /* 0x0005e20000002400 */
[----:B------:R-:W3:Y:S01]  /*2970*/  LDSM.16.M88.4 R28, [R163+0x3800] ;  /* 0x00380000a31c783b */ /* 0x000ee20000000200 */
[----:B------:R-:W-:Y:S01]  /*2980*/  HMMA.16816.F32 R12, R12, R34, RZ ;  /* 0x000000220c0c723c */ /* 0x000fe200000018ff */
[----:B------:R-:W-:Y:S01]  /*2990*/  LOP3.LUT R26, R133, 0x8, RZ, 0xfc, !PT ;  /* 0x00000008851a7812 */ /* 0x000fe200078efcff */
[----:B------:R-:W-:Y:S01]  /*29a0*/  FMUL.FTZ R53, R53, c[0x0][0x2ec] ;  /* 0x0000bb0035357a20 */ /* 0x000fe20000410000 */
[----:B------:R-:W3:Y:S01]  /*29b0*/  LDSM.16.M88.4 R32, [R100+0x3000] ;  /* 0x003000006420783b */ /* 0x000ee20000000200 */
[-C--:B------:R-:W-:Y:S01]  /*29c0*/  ISETP.GE.AND P3, PT, R133, R82.reuse, PT ;  /* 0x000000528500720c */ /* 0x080fe20003f66270 */
[----:B------:R-:W-:Y:S01]  /*29d0*/  FMUL.FTZ R52, R52, c[0x0][0x2ec] ;  /* 0x0000bb0034347a20 */ /* 0x000fe20000410000 */
[C---:B------:R-:W-:Y:S01]  /*29e0*/  ISETP.GE.AND P4, PT, R26.reuse, R82, PT ;  /* 0x000000521a00720c */ /* 0x040fe20003f86270 */
[----:B------:R-:W3:Y:S01]  /*29f0*/  MUFU.TANH R105, R105 ;  /* 0x0000006900697308 */ /* 0x000ee20000002400 */
[----:B-1----:R-:W-:Y:S01]  /*2a00*/  HMMA.16816.F32 R44, R20, R48, R44 ;  /* 0x00000030142c723c */ /* 0x002fe2000000182c */
[----:B------:R-:W-:Y:S01]  /*2a10*/  ISETP.GE.AND P2, PT, R26, R27, PT ;  /* 0x0000001b1a00720c */ /* 0x000fe20003f46270 */
[----:B------:R-:W-:Y:S01]  /*2a20*/  FMUL.FTZ R54, R54, c[0x0][0x2ec] ;  /* 0x0000bb0036367a20 */ /* 0x000fe20000410000 */
[----:B------:R-:W-:-:S02]  /*2a30*/  FSEL R72, R2, -INF , !P3 ;  /* 0xff80000002487808 */ /* 0x000fc40005800000 */
[----:B-----5:R-:W-:Y:S02]  /*2a40*/  FSEL R74, R0, -INF , !P1 ;  /* 0xff800000004a7808 */ /* 0x020fe40004800000 */
[C---:B------:R-:W-:Y:S01]  /*2a50*/  LOP3.LUT R26, R133.reuse, 0x9, RZ, 0xfc, !PT ;  /* 0x00000009851a7812 */ /* 0x040fe200078efcff */
[C---:B--2---:R-:W-:Y:S01]  /*2a60*/  HMMA.16816.F32 R64, R8.reuse, R36, R64 ;  /* 0x000000240840723c */ /* 0x044fe20000001840 */
[CC--:B------:R-:W-:Y:S01]  /*2a70*/  ISETP.GE.AND P3, PT, R133.reuse, R27.reuse, PT ;  /* 0x0000001b8500720c */ /* 0x0c0fe20003f66270 */
[----:B------:R1:W-:Y:S01]  /*2a80*/  MUFU.TANH R123, R75 ;  /* 0x0000004b007b7308 */ /* 0x0003e20000002400 */
[----:B------:R-:W-:Y:S02]  /*2a90*/  LOP3.LUT R0, R133, 0x10, RZ, 0xfc, !PT ;  /* 0x0000001085007812 */ /* 0x000fe400078efcff */
[----:B------:R-:W-:Y:S02]  /*2aa0*/  FSEL R84, R84, -INF , !P5 ;  /* 0xff80000054547808 */ /* 0x000fe40006800000 */
[----:B------:R-:W-:Y:S01]  /*2ab0*/  FSEL R86, R86, -INF , !P4 ;  /* 0xff80000056567808 */ /* 0x000fe20006000000 */
[----:B------:R-:W-:Y:S01]  /*2ac0*/  HMMA.16816.F32 R68, R8, R38, R68 ;  /* 0x000000260844723c */ /* 0x000fe20000001844 */
[----:B------:R-:W2:Y:S01]  /*2ad0*/  LDSM.16.M88.4 R36, [R100+0x3800] ;  /* 0x003800006424783b */ /* 0x000ea20000000200 */
[----:B------:R-:W-:Y:S01]  /*2ae0*/  FSEL R129, R83, -INF , !P3 ;  /* 0xff80000053817808 */ /* 0x000fe20005800000 */
[----:B------:R5:W-:Y:S01]  /*2af0*/  MUFU.TANH R119, R55 ;  /* 0x0000003700777308 */ /* 0x000be20000002400 */
[----:B------:R-:W-:Y:S01]  /*2b00*/  ISETP.GE.AND P1, PT, R26, R27, PT ;  /* 0x0000001b1a00720c */ /* 0x000fe20003f26270 */
[----:B------:R-:W-:-:S04]  /*2b10*/  DEPBAR.LE SB0, 0x0 ;  /* 0x000080000000791a */ /* 0x000fc80000000000 */
[----:B------:R-:W-:Y:S01]  /*2b20*/  HMMA.16816.F32 R12, R20, R50, R12 ;  /* 0x00000032140c723c */ /* 0x000fe2000000180c */
[CC--:B------:R-:W-:Y:S01]  /*2b30*/  ISETP.GE.AND P5, PT, R0.reuse, R82.reuse, PT ;  /* 0x000000520000720c */ /* 0x0c0fe20003fa6270 */
[----:B------:R-:W1:Y:S01]  /*2b40*/  MUFU.TANH R107, R107 ;  /* 0x0000006b006b7308 */ /* 0x000e620000002400 */
[-C--:B------:R-:W-:Y:S02]  /*2b50*/  ISETP.GE.AND P4, PT, R0, R27.reuse, PT ;  /* 0x0000001b0000720c */ /* 0x080fe40003f86270 */
[-C--:B------:R-:W-:Y:S02]  /*2b60*/  ISETP.GE.AND P3, PT, R26, R82.reuse, PT ;  /* 0x000000521a00720c */ /* 0x080fe40003f66270 */
[C---:B------:R-:W-:Y:S01]  /*2b70*/  LOP3.LUT R2, R133.reuse, 0x11, RZ, 0xfc, !PT ;  /* 0x0000001185027812 */ /* 0x040fe200078efcff */
[C---:B----4-:R-:W-:Y:S01]  /*2b80*/  HMMA.16816.F32 R76, R16.reuse, R40, R76 ;  /* 0x00000028104c723c */ /* 0x050fe2000000184c */
[----:B------:R-:W-:Y:S01]  /*2b90*/  LOP3.LUT R0, R133, 0x18, RZ, 0xfc, !PT ;  /* 0x0000001885007812 */ /* 0x000fe200078efcff */
[----:B------:R-:W4:Y:S01]  /*2ba0*/  MUFU.TANH R63, R63 ;  /* 0x0000003f003f7308 */ /* 0x000f220000002400 */
[----:B------:R-:W-:Y:S01]  /*2bb0*/  FSEL R87, R87, -INF , !P2 ;  /* 0xff80000057577808 */ /* 0x000fe20005000000 */
[----:B------:R-:W-:Y:S01]  /*2bc0*/  FMUL.FTZ R66, R66, c[0x0][0x2ec] ;  /* 0x0000bb0042427a20 */ /* 0x000fe20000410000 */
[----:B------:R-:W-:Y:S01]  /*2bd0*/  FSEL R131, R88, -INF , !P1 ;  /* 0xff80000058837808 */ /* 0x000fe20004800000 */
[----:B------:R-:W-:Y:S01]  /*2be0*/  FMUL.FTZ R67, R67, c[0x0][0x2ec] ;  /* 0x0000bb0043437a20 */ /* 0x000fe20000410000 */
[----:B------:R-:W-:Y:S01]  /*2bf0*/  FSEL R90, R90, -INF , !P5 ;  /* 0xff8000005a5a7808 */ /* 0x000fe20006800000 */
[C---:B------:R-:W-:Y:S01]  /*2c00*/  HMMA.16816.F32 R56, R16.reuse, R42, R56 ;  /* 0x0000002a1038723c */ /* 0x040fe20000001838 */
[-C--:B------:R-:W-:Y:S01]  /*2c10*/  ISETP.GE.AND P2, PT, R2, R82.reuse, PT ;  /* 0x000000520200720c */ /* 0x080fe20003f46270 */
[----:B------:R1:W-:Y:S01]  /*2c20*/  MUFU.TANH R110, R53 ;  /* 0x00000035006e7308 */ /* 0x0003e20000002400 */
[----:B------:R-:W-:Y:S01]  /*2c30*/  FSEL R40, R85, -INF , !P3 ;  /* 0xff80000055287808 */ /* 0x000fe20005800000 */
[----:B------:R-:W-:Y:S01]  /*2c40*/  FMUL.FTZ R64, R64, c[0x0][0x2ec] ;  /* 0x0000bb0040407a20 */ /* 0x000fe20000410000 */
[CC--:B------:R-:W-:Y:S01]  /*2c50*/  ISETP.GE.AND P1, PT, R0.reuse, R82.reuse, PT ;  /* 0x000000520000720c */ /* 0x0c0fe20003f26270 */
[----:B------:R-:W-:Y:S01]  /*2c60*/  FMUL.FTZ R65, R65, c[0x0][0x2ec] ;  /* 0x0000bb0041417a20 */ /* 0x000fe20000410000 */
[-C--:B------:R-:W-:Y:S01]  /*2c70*/  ISETP.GE.AND P5, PT, R0, R27.reuse, PT ;  /* 0x0000001b0000720c */ /* 0x080fe20003fa6270 */
[C---:B---3--:R-:W-:Y:S01]  /*2c80*/  HMMA.16816.F32 R44, R16.reuse, R28, R44 ;  /* 0x0000001c102c723c */ /* 0x048fe2000000182c */
[-C--:B------:R-:W-:Y:S01]  /*2c90*/  ISETP.GE.AND P3, PT, R2, R27.reuse, PT ;  /* 0x0000001b0200720c */ /* 0x080fe20003f66270 */
[----:B------:R-:W3:Y:S01]  /*2ca0*/  MUFU.TANH R118, R52 ;  /* 0x0000003400767308 */ /* 0x000ee20000002400 */
[C---:B------:R-:W-:Y:S01]  /*2cb0*/  LOP3.LUT R0, R133.reuse, 0x19, RZ, 0xfc, !PT ;  /* 0x0000001985007812 */ /* 0x040fe200078efcff */
[----:B------:R-:W-:Y:S01]  /*2cc0*/  FMUL.FTZ R68, R68, c[0x0][0x2ec] ;  /* 0x0000bb0044447a20 */ /* 0x000fe20000410000 */
[----:B------:R-:W-:Y:S01]  /*2cd0*/  LOP3.LUT R2, R133, 0x20, RZ, 0xfc, !PT ;  /* 0x0000002085027812 */ /* 0x000fe200078efcff */
[----:B------:R-:W-:Y:S01]  /*2ce0*/  FMUL.FTZ R69, R69, c[0x0][0x2ec] ;  /* 0x0000bb0045457a20 */ /* 0x000fe20000410000 */
[----:B------:R-:W-:Y:S01]  /*2cf0*/  FSEL R83, R92, -INF , !P4 ;  /* 0xff8000005c537808 */ /* 0x000fe20006000000 */
[----:B------:R-:W-:Y:S01]  /*2d00*/  HMMA.16816.F32 R12, R16, R30, R12 ;  /* 0x0000001e100c723c */ /* 0x000fe2000000180c */
[----:B------:R-:W-:Y:S01]  /*2d10*/  FSEL R132, R89, -INF , !P2 ;  /* 0xff80000059847808 */ /* 0x000fe20005000000 */
[----:B------:R-:W-:Y:S01]  /*2d20*/  MUFU.TANH R117, R66 ;  /* 0x0000004200757308 */ /* 0x000fe20000002400 */
[----:B------:R-:W-:Y:S01]  /*2d30*/  ISETP.GE.AND P4, PT, R0, R82, PT ;  /* 0x000000520000720c */ /* 0x000fe20003f86270 */
[----:B------:R-:W-:Y:S01]  /*2d40*/  FMUL.FTZ R70, R70, c[0x0][0x2ec] ;  /* 0x0000bb0046467a20 */ /* 0x000fe20000410000 */
[----:B------:R-:W-:-:S02]  /*2d50*/  ISETP.GE.AND P2, PT, R0, R27, PT ;  /* 0x0000001b0000720c */ /* 0x000fc40003f46270 */
[----:B------:R-:W-:Y:S01]  /*2d60*/  FSEL R81, R91, -INF , !P3 ;  /* 0xff8000005b517808 */ /* 0x000fe20005800000 */
[C---:B------:R-:W-:Y:S01]  /*2d70*/  HMMA.16816.F32 R76, R8.reuse, R32, R76 ;  /* 0x00000020084c723c */ /* 0x040fe2000000184c */
[----:B------:R-:W-:Y:S01]  /*2d80*/  FSEL R88, R93, -INF , !P1 ;  /* 0xff8000005d587808 */ /* 0x000fe20004800000 */
[----:B------:R-:W-:Y:S01]  /*2d90*/  MUFU.TANH R113, R67 ;  /* 0x0000004300717308 */ /* 0x000fe20000002400 */
[C---:B------:R-:W-:Y:S02]  /*2da0*/  LOP3.LUT R0, R133.reuse, 0x21, RZ, 0xfc, !PT ;  /* 0x0000002185007812 */ /* 0x040fe400078efcff */
[C---:B------:R-:W-:Y:S02]  /*2db0*/  ISETP.GE.AND P3, PT, R2.reuse, R82, PT ;  /* 0x000000520200720c */ /* 0x040fe40003f66270 */
[----:B------:R-:W-:Y:S01]  /*2dc0*/  ISETP.GE.AND P1, PT, R2, R27, PT ;  /* 0x0000001b0200720c */ /* 0x000fe20003f26270 */
[----:B------:R-:W-:Y:S01]  /*2dd0*/  HMMA.16816.F32 R56, R8, R34, R56 ;  /* 0x000000220838723c */ /* 0x000fe20000001838 */
[----:B------:R-:W-:Y:S01]  /*2de0*/  LOP3.LUT R2, R133, 0x28, RZ, 0xfc, !PT ;  /* 0x0000002885027812 */ /* 0x000fe200078efcff */
[----:B------:R-:W-:Y:S01]  /*2df0*/  MUFU.TANH R126, R64 ;  /* 0x00000040007e7308 */ /* 0x000fe20000002400 */
[----:B------:R-:W-:-:S02]  /*2e00*/  FSEL R73, R95, -INF , !P5 ;  /* 0xff8000005f497808 */ /* 0x000fc40006800000 */
[----:B------:R-:W-:Y:S02]  /*2e10*/  FSEL R80, R94, -INF , !P4 ;  /* 0xff8000005e507808 */ /* 0x000fe40006000000 */
[CC--:B------:R-:W-:Y:S01]  /*2e20*/  ISETP.GE.AND P5, PT, R0.reuse, R82.reuse, PT ;  /* 0x000000520000720c */ /* 0x0c0fe20003fa6270 */
[C---:B--2---:R-:W-:Y:S01]  /*2e30*/  HMMA.16816.F32 R44, R8.reuse, R36, R44 ;  /* 0x00000024082c723c */ /* 0x044fe2000000182c */
[-C--:B------:R-:W-:Y:S01]  /*2e40*/  ISETP.GE.AND P4, PT, R0, R27.reuse, PT ;  /* 0x0000001b0000720c */ /* 0x080fe20003f86270 */
[----:B------:R-:W2:Y:S01]  /*2e50*/  MUFU.TANH R121, R54 ;  /* 0x0000003600797308 */ /* 0x000ea20000002400 */
[----:B-1----:R-:W-:Y:S02]  /*2e60*/  FSEL R75, R96, -INF , !P2 ;  /* 0xff800000604b7808 */ /* 0x002fe40005000000 */
[----:B------:R-:W-:Y:S02]  /*2e70*/  FSEL R130, R97, -INF , !P3 ;  /* 0xff80000061827808 */ /* 0x000fe40005800000 */
[----:B------:R-:W-:Y:S01]  /*2e80*/  LOP3.LUT R0, R133, 0x29, RZ, 0xfc, !PT ;  /* 0x0000002985007812 */ /* 0x000fe200078efcff */
[----:B------:R-:W-:Y:S01]  /*2e90*/  HMMA.16816.F32 R8, R8, R38, R12 ;  /* 0x000000260808723c */ /* 0x000fe2000000180c */
[CC--:B------:R-:W-:Y:S01]  /*2ea0*/  ISETP.GE.AND P2, PT, R2.reuse, R82.reuse, PT ;  /* 0x000000520200720c */ /* 0x0c0fe20003f46270 */
[----:B------:R1:W1:Y:S01]  /*2eb0*/  MUFU.TANH R124, R65 ;  /* 0x00000041007c7308 */ /* 0x0002620000002400 */
[-C--:B------:R-:W-:Y:S01]  /*2ec0*/  ISETP.GE.AND P3, PT, R2, R27.reuse, PT ;  /* 0x0000001b0200720c */ /* 0x080fe20003f66270 */
[----:B------:R-:W-:Y:S01]  /*2ed0*/  FMUL.FTZ R77, R77, c[0x0][0x2ec] ;  /* 0x0000bb004d4d7a20 */ /* 0x000fe20000410000 */
[----:B------:R-:W-:Y:S01]  /*2ee0*/  LOP3.LUT R2, R133, 0x30, RZ, 0xfc, !PT ;  /* 0x0000003085027812 */ /* 0x000fe200078efcff */
[----:B------:R-:W-:Y:S01]  /*2ef0*/  FMUL.FTZ R78, R78, c[0x0][0x2ec] ;  /* 0x0000bb004e4e7a20 */ /* 0x000fe20000410000 */
[----:B-----5:R-:W-:Y:S01]  /*2f00*/  FSEL R55, R101, -INF , !P1 ;  /* 0xff80000065377808 */ /* 0x020fe20004800000 */
[----:B------:R-:W-:Y:S01]  /*2f10*/  FMUL.FTZ R58, R58, c[0x0][0x2ec] ;  /* 0x0000bb003a3a7a20 */ /* 0x000fe20000410000 */
[-C--:B------:R-:W-:Y:S01]  /*2f20*/  ISETP.GE.AND P1, PT, R0, R82.reuse, PT ;  /* 0x000000520000720c */ /* 0x080fe20003f26270 */
[----:B------:R-:W5:Y:S01]  /*2f30*/  MUFU.TANH R122, R68 ;  /* 0x00000044007a7308 */ /* 0x000f620000002400 */
[----:B------:R-:W-:Y:S01]  /*2f40*/  FSEL R26, R98, -INF , !P5 ;  /* 0xff800000621a7808 */ /* 0x000fe20006800000 */
[----:B------:R-:W-:Y:S01]  /*2f50*/  FMUL.FTZ R56, R56, c[0x0][0x2ec] ;  /* 0x0000bb0038387a20 */ /* 0x000fe20000410000 */
[----:B------:R-:W-:Y:S01]  /*2f60*/  FSEL R53, R99, -INF , !P4 ;  /* 0xff80000063357808 */ /* 0x000fe20006000000 */
[----:B------:R-:W-:Y:S01]  /*2f70*/  FMUL.FTZ R76, R76, c[0x0][0x2ec] ;  /* 0x0000bb004c4c7a20 */ /* 0x000fe20000410000 */
[----:B------:R-:W-:Y:S01]  /*2f80*/  FSEL R128, R103, -INF , !P2 ;  /* 0xff80000067807808 */ /* 0x000fe20005000000 */
[----:B------:R-:W-:Y:S01]  /*2f90*/  FMUL.FTZ R44, R44, c[0x0][0x2ec] ;  /* 0x0000bb002c2c7a20 */ /* 0x000fe20000410000 */
[-C--:B------:R-:W-:Y:S01]  /*2fa0*/  ISETP.GE.AND P5, PT, R0, R27.reuse, PT ;  /* 0x0000001b0000720c */ /* 0x080fe20003fa6270 */
[----:B------:R-:W-:Y:S01]  /*2fb0*/  FMUL.FTZ R0, R71, c[0x0][0x2ec] ;  /* 0x0000bb0047007a20 */ /* 0x000fe20000410000 */
[CC--:B------:R-:W-:Y:S01]  /*2fc0*/  ISETP.GE.AND P4, PT, R2.reuse, R82.reuse, PT ;  /* 0x000000520200720c */ /* 0x0c0fe20003f86270 */
[----:B-1----:R-:W-:Y:S01]  /*2fd0*/  FMUL.FTZ R65, R79, c[0x0][0x2ec] ;  /* 0x0000bb004f417a20 */ /* 0x002fe20000410000 */
[-C--:B------:R-:W-:Y:S01]  /*2fe0*/  ISETP.GE.AND P2, PT, R2, R27.reuse, PT ;  /* 0x0000001b0200720c */ /* 0x080fe20003f46270 */
[----:B------:R-:W1:Y:S01]  /*2ff0*/  MUFU.TANH R120, R69 ;  /* 0x0000004500787308 */ /* 0x000e620000002400 */
[C---:B------:R-:W-:Y:S01]  /*3000*/  LOP3.LUT R28, R133.reuse, 0x31, RZ, 0xfc, !PT ;  /* 0x00000031851c7812 */ /* 0x040fe200078efcff */
[----:B------:R-:W-:Y:S01]  /*3010*/  FMUL.FTZ R54, R8, c[0x0][0x2ec] ;  /* 0x0000bb0008367a20 */ /* 0x000fe20000410000 */
[----:B------:R-:W-:Y:S01]  /*3020*/  LOP3.LUT R2, R133, 0x38, RZ, 0xfc, !PT ;  /* 0x0000003885027812 */ /* 0x000fe200078efcff */
[----:B------:R-:W-:Y:S01]  /*3030*/  FMUL.FTZ R59, R59, c[0x0][0x2ec] ;  /* 0x0000bb003b3b7a20 */ /* 0x000fe20000410000 */
[----:B------:R-:W-:Y:S01]  /*3040*/  FSEL R127, R127, -INF , !P3 ;  /* 0xff8000007f7f7808 */ /* 0x000fe20005800000 */
[----:B------:R-:W-:Y:S01]  /*3050*/  FMUL.FTZ R41, R46, c[0x0][0x2ec] ;  /* 0x0000bb002e297a20 */ /* 0x000fe20000410000 */
[----:B------:R-:W-:Y:S01]  /*3060*/  FSEL R52, R102, -INF , !P1 ;  /* 0xff80000066347808 */ /* 0x000fe20004800000 */
[----:B------:R-:W1:Y:S01]  /*3070*/  MUFU.TANH R0, R0 ;  /* 0x0000000000007308 */ /* 0x000e620000002400 */
[CC--:B------:R-:W-:Y:S01]  /*3080*/  ISETP.GE.AND P3, PT, R28.reuse, R82.reuse, PT ;  /* 0x000000521c00720c */ /* 0x0c0fe20003f66270 */
[----:B------:R-:W-:Y:S01]  /*3090*/  FMUL.FTZ R57, R57, c[0x0][0x2ec] ;  /* 0x0000bb0039397a20 */ /* 0x000fe20000410000 */
[-C--:B------:R-:W-:Y:S01]  /*30a0*/  ISETP.GE.AND P1, PT, R28, R27.reuse, PT ;  /* 0x0000001b1c00720c */ /* 0x080fe20003f26270 */
        /* <DEDUP_REMOVED lines=9> */
[----:B------:R-:W-:-:S02]  /*3140*/  LOP3.LUT R28, R133, 0x39, RZ, 0xfc, !PT ;  /* 0x00000039851c7812 */ /* 0x000fc400078efcff */
[----:B------:R-:W-:Y:S01]  /*3150*/  LOP3.LUT R2, R133, 0x40, RZ, 0xfc, !PT ;  /* 0x0000004085027812 */ /* 0x000fe200078efcff */
[----:B------:R-:W-:Y:S01]  /*3160*/  MUFU.TANH R111, R70 ;  /* 0x00000046006f7308 */ /* 0x000fe20000002400 */
[----:B------:R-:W-:Y:S02]  /*3170*/  FSEL R103, R104, -INF , !P2 ;  /* 0xff80000068677808 */ /* 0x000fe40005000000 */
[----:B------:R-:W-:Y:S02]  /*3180*/  ISETP.GE.AND P2, PT, R28, R82, PT ;  /* 0x000000521c00720c */ /* 0x000fe40003f46270 */
[----:B------:R-:W-:Y:S02]  /*3190*/  FSEL R66, R61, -INF , !P3 ;  /* 0xff8000003d427808 */ /* 0x000fe40005800000 */
[----:B------:R-:W-:Y:S01]  /*31a0*/  FSEL R67, R105, -INF , !P1 ;  /* 0xff80000069437808 */ /* 0x000fe20004800000 */
[----:B------:R-:W-:Y:S01]  /*31b0*/  MUFU.TANH R112, R77 ;  /* 0x0000004d00707308 */ /* 0x000fe20000002400 */
[----:B------:R-:W-:-:S02]  /*31c0*/  FSEL R62, R106, -INF , !P5 ;  /* 0xff8000006a3e7808 */ /* 0x000fc40006800000 */
[-C--:B------:R-:W-:Y:S02]  /*31d0*/  ISETP.GE.AND P3, PT, R28, R27.reuse, PT ;  /* 0x0000001b1c00720c */ /* 0x080fe40003f66270 */
[C---:B------:R-:W-:Y:S02]  /*31e0*/  ISETP.GE.AND P1, PT, R2.reuse, R82, PT ;  /* 0x000000520200720c */ /* 0x040fe40003f26270 */
[----:B------:R-:W-:Y:S01]  /*31f0*/  ISETP.GE.AND P5, PT, R2, R27, PT ;  /* 0x0000001b0200720c */ /* 0x000fe20003fa6270 */
[----:B------:R-:W1:Y:S01]  /*3200*/  MUFU.TANH R106, R56 ;  /* 0x00000038006a7308 */ /* 0x000e620000002400 */
[C---:B------:R-:W-:Y:S02]  /*3210*/  LOP3.LUT R20, R133.reuse, 0x41, RZ, 0xfc, !PT ;  /* 0x0000004185147812 */ /* 0x040fe400078efcff */
[----:B------:R-:W-:Y:S02]  /*3220*/  LOP3.LUT R2, R133, 0x48, RZ, 0xfc, !PT ;  /* 0x0000004885027812 */ /* 0x000fe400078efcff */
[----:B------:R-:W-:-:S02]  /*3230*/  FSEL R64, R108, -INF , !P2 ;  /* 0xff8000006c407808 */ /* 0x000fc40005000000 */
[----:B------:R-:W-:Y:S01]  /*3240*/  FSEL R107, R107, -INF , !P4 ;  /* 0xff8000006b6b7808 */ /* 0x000fe20006000000 */
[----:B------:R-:W-:Y:S01]  /*3250*/  MUFU.TANH R101, R78 ;  /* 0x0000004e00657308 */ /* 0x000fe20000002400 */
[----:B----4-:R-:W-:Y:S02]  /*3260*/  FSEL R105, R63, -INF , !P3 ;  /* 0xff8000003f697808 */ /* 0x010fe40005800000 */
[----:B------:R-:W-:Y:S02]  /*3270*/  FSEL R108, R109, -INF , !P1 ;  /* 0xff8000006d6c7808 */ /* 0x000fe40004800000 */
[-C--:B------:R-:W-:Y:S02]  /*3280*/  ISETP.GE.AND P4, PT, R20, R82.reuse, PT ;  /* 0x000000521400720c */ /* 0x080fe40003f86270 */
[C---:B------:R-:W-:Y:S01]  /*3290*/  ISETP.GE.AND P3, PT, R2.reuse, R82, PT ;  /* 0x000000520200720c */ /* 0x040fe20003f66270 */
[----:B------:R-:W-:Y:S01]  /*32a0*/  MUFU.TANH R63, R58 ;  /* 0x0000003a003f7308 */ /* 0x000fe20000002400 */
[----:B------:R-:W-:-:S02]  /*32b0*/  ISETP.GE.AND P1, PT, R2, R27, PT ;  /* 0x0000001b0200720c */ /* 0x000fc40003f26270 */
[----:B------:R-:W-:Y:S02]  /*32c0*/  LOP3.LUT R2, R133, 0x49, RZ, 0xfc, !PT ;  /* 0x0000004985027812 */ /* 0x000fe400078efcff */
[----:B------:R-:W-:Y:S02]  /*32d0*/  FSEL R115, R115, -INF , !P5 ;  /* 0xff80000073737808 */ /* 0x000fe40006800000 */
[----:B------:R-:W-:Y:S01]  /*32e0*/  FSEL R116, R116, -INF , !P4 ;  /* 0xff80000074747808 */ /* 0x000fe20006000000 */
[----:B------:R-:W4:Y:S01]  /*32f0*/  MUFU.TANH R58, R44 ;  /* 0x0000002c003a7308 */ /* 0x000f220000002400 */
[-C--:B------:R-:W-:Y:S02]  /*3300*/  ISETP.GE.AND P2, PT, R20, R27.reuse, PT ;  /* 0x0000001b1400720c */ /* 0x080fe40003f46270 */
[C---:B------:R-:W-:Y:S02]  /*3310*/  ISETP.GE.AND P5, PT, R2.reuse, R82, PT ;  /* 0x000000520200720c */ /* 0x040fe40003fa6270 */
[----:B------:R-:W-:-:S02]  /*3320*/  ISETP.GE.AND P4, PT, R2, R27, PT ;  /* 0x0000001b0200720c */ /* 0x000fc40003f86270 */
[----:B------:R-:W-:Y:S01]  /*3330*/  LOP3.LUT R2, R133, 0x50, RZ, 0xfc, !PT ;  /* 0x0000005085027812 */ /* 0x000fe200078efcff */
[----:B------:R-:W1:Y:S01]  /*3340*/  MUFU.TANH R114, R76 ;  /* 0x0000004c00727308 */ /* 0x000e620000002400 */
[----:B------:R-:W-:Y:S02]  /*3350*/  FSEL R123, R123, -INF , !P2 ;  /* 0xff8000007b7b7808 */ /* 0x000fe40005000000 */
[----:B---3--:R-:W-:Y:S02]  /*3360*/  FSEL R118, R118, -INF , !P3 ;  /* 0xff80000076767808 */ /* 0x008fe40005800000 */
[C---:B------:R-:W-:Y:S02]  /*3370*/  ISETP.GE.AND P2, PT, R2.reuse, R82, PT ;  /* 0x000000520200720c */ /* 0x040fe40003f46270 */
[----:B------:R-:W-:Y:S01]  /*3380*/  ISETP.GE.AND P3, PT, R2, R27, PT ;  /* 0x0000001b0200720c */ /* 0x000fe20003f66270 */
[----:B------:R-:W3:Y:S01]  /*3390*/  MUFU.TANH R61, R59 ;  /* 0x0000003b003d7308 */ /* 0x000ee20000002400 */
[----:B------:R-:W-:-:S02]  /*33a0*/  LOP3.LUT R2, R133, 0x51, RZ, 0xfc, !PT ;  /* 0x0000005185027812 */ /* 0x000fc400078efcff */
[----:B--2---:R-:W-:Y:S02]  /*33b0*/  FSEL R121, R121, -INF , !P1 ;  /* 0xff80000079797808 */ /* 0x004fe40004800000 */
[----:B------:R-:W-:Y:S02]  /*33c0*/  FSEL R110, R110, -INF , !P5 ;  /* 0xff8000006e6e7808 */ /* 0x000fe40006800000 */
[C---:B------:R-:W-:Y:S01]  /*33d0*/  ISETP.GE.AND P1, PT, R2.reuse, R82, PT ;  /* 0x000000520200720c */ /* 0x040fe20003f26270 */
[----:B------:R-:W2:Y:S01]  /*33e0*/  MUFU.TANH R104, R57 ;  /* 0x0000003900687308 */ /* 0x000ea20000002400 */
[----:B------:R-:W-:Y:S02]  /*33f0*/  ISETP.GE.AND P5, PT, R2, R27, PT ;  /* 0x0000001b0200720c */ /* 0x000fe40003fa6270 */
[C---:B------:R-:W-:Y:S02]  /*3400*/  LOP3.LUT R16, R133.reuse, 0x58, RZ, 0xfc, !PT ;  /* 0x0000005885107812 */ /* 0x040fe400078efcff */
[----:B------:R-:W-:-:S02]  /*3410*/  LOP3.LUT R2, R133, 0x59, RZ, 0xfc, !PT ;  /* 0x0000005985027812 */ /* 0x000fc400078efcff */
[----:B------:R-:W-:Y:S01]  /*3420*/  FSEL R119, R119, -INF , !P4 ;  /* 0xff80000077777808 */ /* 0x000fe20006000000 */
[----:B------:R-:W-:Y:S01]  /*3430*/  MUFU.TANH R56, R45 ;  /* 0x0000002d00387308 */ /* 0x000fe20000002400 */
[----:B------:R-:W-:Y:S02]  /*3440*/  FSEL R117, R117, -INF , !P3 ;  /* 0xff80000075757808 */ /* 0x000fe40005800000 */
[----:B------:R-:W-:Y:S02]  /*3450*/  FSEL R124, R124, -INF , !P1 ;  /* 0xff8000007c7c7808 */ /* 0x000fe40004800000 */
[-C--:B------:R-:W-:Y:S02]  /*3460*/  ISETP.GE.AND P4, PT, R16, R82.reuse, PT ;  /* 0x000000521000720c */ /* 0x080fe40003f86270 */
[C---:B------:R-:W-:Y:S01]  /*3470*/  ISETP.GE.AND P3, PT, R2.reuse, R82, PT ;  /* 0x000000520200720c */ /* 0x040fe20003f66270 */
[----:B------:R-:W2:Y:S01]  /*3480*/  MUFU.TANH R41, R41 ;  /* 0x0000002900297308 */ /* 0x000ea20000002400 */
[----:B------:R-:W-:-:S02]  /*3490*/  ISETP.GE.AND P1, PT, R2, R27, PT ;  /* 0x0000001b0200720c */ /* 0x000fc40003f26270 */
[C---:B------:R-:W-:Y:S02]  /*34a0*/  LOP3.LUT R12, R133.reuse, 0x60, RZ, 0xfc, !PT ;  /* 0x00000060850c7812 */ /* 0x040fe400078efcff */
[----:B------:R-:W-:Y:S02]  /*34b0*/  LOP3.LUT R2, R133, 0x61, RZ, 0xfc, !PT ;  /* 0x0000006185027812 */ /* 0x000fe400078efcff */
[----:B------:R-:W-:Y:S01]  /*34c0*/  FSEL R113, R113, -INF , !P5 ;  /* 0xff80000071717808 */ /* 0x000fe20006800000 */
[----:B------:R-:W2:Y:S01]  /*34d0*/  MUFU.TANH R37, R37 ;  /* 0x0000002500257308 */ /* 0x000ea20000002400 */
[----:B-----5:R-:W-:Y:S02]  /*34e0*/  FSEL R122, R122, -INF , !P4 ;  /* 0xff8000007a7a7808 */ /* 0x020fe40006000000 */
[----:B-1----:R-:W-:Y:S02]  /*34f0*/  FSEL R120, R120, -INF , !P3 ;  /* 0xff80000078787808 */ /* 0x002fe40005800000 */
[----:B------:R-:W-:-:S02]  /*3500*/  ISETP.GE.AND P5, PT, R12, R82, PT ;  /* 0x000000520c00720c */ /* 0x000fc40003fa6270 */
[-C--:B------:R-:W-:Y:S01]  /*3510*/  ISETP.GE.AND P4, PT, R12, R27.reuse, PT ;  /* 0x0000001b0c00720c */ /* 0x080fe20003f86270 */
[----:B------:R-:W1:Y:S01]  /*3520*/  MUFU.TANH R54, R54 ;  /* 0x0000003600367308 */ /* 0x000e620000002400 */
[----:B------:R-:W-:Y:S02]  /*3530*/  ISETP.GE.AND P3, PT, R2, R27, PT ;  /* 0x0000001b0200720c */ /* 0x000fe40003f66270 */
[C---:B------:R-:W-:Y:S02]  /*3540*/  LOP3.LUT R12, R133.reuse, 0x68, RZ, 0xfc, !PT ;  /* 0x00000068850c7812 */ /* 0x040fe400078efcff */
[----:B------:R-:W-:Y:S02]  /*3550*/  LOP3.LUT R8, R133, 0x70, RZ, 0xfc, !PT ;  /* 0x0000007085087812 */ /* 0x000fe400078efcff */
[----:B------:R-:W-:Y:S01]  /*3560*/  FSEL R109, R0, -INF , !P1 ;  /* 0xff800000006d7808 */ /* 0x000fe20004800000 */
[----:B------:R-:W5:Y:S01]  /*3570*/  MUFU.TANH R46, R9 ;  /* 0x00000009002e7308 */ /* 0x000f620000002400 */
[----:B------:R-:W-:-:S02]  /*3580*/  FSEL R65, R65, -INF , !P3 ;  /* 0xff80000041417808 */ /* 0x000fc40005800000 */
[-C--:B------:R-:W-:Y:S02]  /*3590*/  ISETP.GE.AND P1, PT, R12, R82.reuse, PT ;  /* 0x000000520c00720c */ /* 0x080fe40003f26270 */
[----:B------:R-:W-:Y:S02]  /*35a0*/  ISETP.GE.AND P3, PT, R8, R82, PT ;  /* 0x000000520800720c */ /* 0x000fe40003f66270 */
[----:B------:R-:W-:Y:S01]  /*35b0*/  LOP3.LUT R0, R133, 0x71, RZ, 0xfc, !PT ;  /* 0x0000007185007812 */ /* 0x000fe200078efcff */
[----:B------:R-:W1:Y:S01]  /*35c0*/  MUFU.TANH R33, R10 ;  /* 0x0000000a00217308 */ /* 0x000e620000002400 */
[----:B------:R-:W-:Y:S01]  /*35d0*/  FSEL R126, R126, -INF , !P2 ;  /* 0xff8000007e7e7808 */ /* 0x000fe20005000000 */
[----:B------:R-:W-:Y:S01]  /*35e0*/  BAR.SYNC.DEFER_BLOCKING 0x0 ;  /* 0x0000000000007b1d */ /* 0x000fe20000010000 */
[----:B------:R-:W-:Y:S02]  /*35f0*/  ISETP.GE.AND P2, PT, R16, R27, PT ;  /* 0x0000001b1000720c */ /* 0x000fe40003f46270 */
[----:B------:R-:W-:-:S02]  /*3600*/  FSEL R106, R106, -INF , !P1 ;  /* 0xff8000006a6a7808 */ /* 0x000fc40004800000 */
[----:B----4-:R-:W-:Y:S02]  /*3610*/  FSEL R58, R58, -INF , !P3 ;  /* 0xff8000003a3a7808 */ /* 0x010fe40005800000 */
[CC--:B------:R-:W-:Y:S02]  /*3620*/  ISETP.GE.AND P1, PT, R0.reuse, R82.reuse, PT ;  /* 0x000000520000720c */ /* 0x0c0fe40003f26270 */
[----:B------:R-:W-:Y:S01]  /*3630*/  ISETP.GE.AND P3, PT, R0, R27, PT ;  /* 0x0000001b0000720c */ /* 0x000fe20003f66270 */
[----:B------:R-:W-:Y:S01]  /*3640*/  FMUL.FTZ R0, R11, c[0x0][0x2ec] ;  /* 0x0000bb000b007a20 */ /* 0x000fe20000410000 */
[----:B------:R-:W-:Y:S02]  /*3650*/  FSEL R111, R111, -INF , !P2 ;  /* 0xff8000006f6f7808 */ /* 0x000fe40005000000 */
[----:B------:R-:W-:Y:S02]  /*3660*/  ISETP.GE.AND P2, PT, R2, R82, PT ;  /* 0x000000520200720c */ /* 0x000fe40003f46270 */
[----:B------:R-:W-:Y:S01]  /*3670*/  LOP3.LUT R2, R133, 0x69, RZ, 0xfc, !PT ;  /* 0x0000006985027812 */ /* 0x000fe200078efcff */
[----:B------:R-:W4:Y:S01]  /*3680*/  MUFU.TANH R0, R0 ;  /* 0x0000000000007308 */ /* 0x000f220000002400 */
[----:B------:R-:W-:-:S02]  /*3690*/  FSEL R112, R112, -INF , !P2 ;  /* 0xff80000070707808 */ /* 0x000fc40005000000 */
[-C--:B------:R-:W-:Y:S02]  /*36a0*/  ISETP.GE.AND P2, PT, R2, R27.reuse, PT ;  /* 0x0000001b0200720c */ /* 0x080fe40003f46270 */
[----:B------:R-:W-:Y:S02]  /*36b0*/  FSEL R101, R101, -INF , !P4 ;  /* 0xff80000065657808 */ /* 0x000fe40006000000 */
[----:B------:R-:W-:Y:S02]  /*36c0*/  FSEL R114, R114, -INF , !P5 ;  /* 0xff80000072727808 */ /* 0x000fe40006800000 */
[----:B------:R-:W-:Y:S02]  /*36d0*/  ISETP.GE.AND P4, PT, R2, R82, PT ;  /* 0x000000520200720c */ /* 0x000fe40003f86270 */
[----:B---3--:R-:W-:Y:S02]  /*36e0*/  FSEL R61, R61, -INF , !P2 ;  /* 0xff8000003d3d7808 */ /* 0x008fe40005000000 */
[----:B------:R-:W-:-:S02]  /*36f0*/  ISETP.GE.AND P5, PT, R12, R27, PT ;  /* 0x0000001b0c00720c */ /* 0x000fc40003fa6270 */
[C---:B------:R-:W-:Y:S02]  /*3700*/  LOP3.LUT R2, R133.reuse, 0x78, RZ, 0xfc, !PT ;  /* 0x0000007885027812 */ /* 0x040fe400078efcff */
[----:B------:R-:W-:Y:S02]  /*3710*/  ISETP.GE.AND P2, PT, R8, R27, PT ;  /* 0x0000001b0800720c */ /* 0x000fe40003f46270 */
[----:B------:R-:W-:Y:S02]  /*3720*/  LOP3.LUT R133, R133, 0x79, RZ, 0xfc, !PT ;  /* 0x0000007985857812 */ /* 0x000fe400078efcff */
[----:B------:R-:W-:Y:S02]  /*3730*/  FSEL R63, R63, -INF , !P5 ;  /* 0xff8000003f3f7808 */ /* 0x000fe40006800000 */
[----:B--2---:R-:W-:Y:S02]  /*3740*/  FSEL R104, R104, -INF , !P4 ;  /* 0xff80000068687808 */ /* 0x004fe40006000000 */
[----:B------:R-:W-:-:S02]  /*3750*/  FSEL R41, R41, -INF , !P2 ;  /* 0xff80000029297808 */ /* 0x000fc40005000000 */
[----:B------:R-:W-:Y:S02]  /*3760*/  FSEL R56, R56, -INF , !P1 ;  /* 0xff80000038387808 */ /* 0x000fe40004800000 */
[CC--:B------:R-:W-:Y:S02]  /*3770*/  ISETP.GE.AND P5, PT, R2.reuse, R82.reuse, PT ;  /* 0x000000520200720c */ /* 0x0c0fe40003fa6270 */
[C---:B------:R-:W-:Y:S02]  /*3780*/  ISETP.GE.AND P4, PT, R133.reuse, R82, PT ;  /* 0x000000528500720c */ /* 0x040fe40003f86270 */
[-C--:B------:R-:W-:Y:S02]  /*3790*/  ISETP.GE.AND P2, PT, R2, R27.reuse, PT ;  /* 0x0000001b0200720c */ /* 0x080fe40003f46270 */
[----:B------:R-:W-:Y:S02]  /*37a0*/  ISETP.GE.AND P1, PT, R133, R27, PT ;  /* 0x0000001b8500720c */ /* 0x000fe40003f26270 */
[----:B------:R-:W-:-:S02]  /*37b0*/  IADD3 R102, R163, 0x3800, RZ ;  /* 0x00003800a3667810 */ /* 0x000fc40007ffe0ff */
[----:B------:R-:W-:Y:S02]  /*37c0*/  FSEL R37, R37, -INF , !P3 ;  /* 0xff80000025257808 */ /* 0x000fe40005800000 */
[----:B-1----:R-:W-:Y:S02]  /*37d0*/  FSEL R54, R54, -INF , !P5 ;  /* 0xff80000036367808 */ /* 0x002fe40006800000 */
[----:B-----5:R-:W-:Y:S02]  /*37e0*/  FSEL R46, R46, -INF , !P4 ;  /* 0xff8000002e2e7808 */ /* 0x020fe40006000000 */
[----:B------:R-:W-:Y:S02]  /*37f0*/  FSEL R33, R33, -INF , !P2 ;  /* 0xff80000021217808 */ /* 0x000fe40005000000 */
[----:B----4-:R-:W-:Y:S01]  /*3800*/  FSEL R27, R0, -INF , !P1 ;  /* 0xff800000001b7808 */ /* 0x010fe20004800000 */
[----:B------:R-:W-:Y:S05]  /*3810*/  @!P0 BRA `(.L_x_6153) ;  /* 0x0000059000008947 */ /* 0x000fea0003800000 */
[----:B------:R-:W-:Y:S05]  /*3820*/  @P6 BRA `(.L_x_6154) ;  /* 0x0000038000006947 */ /* 0x000fea0003800000 */
[----:B------:R-:W1:Y:S01]  /*3830*/  I2F.RP R0, R5 ;  /* 0x0000000500007306 */ /* 0x000e620000209400 */
[----:B------:R-:W-:-:S02]  /*3840*/  IADD3 R9, R25, -0x80, RZ ;  /* 0xffffff8019097810 */ /* 0x000fc40007ffe0ff */
[----:B------:R-:W-:Y:S02]  /*3850*/  IABS R7, R25 ;  /* 0x0000001900077213 */ /* 0x000fe40000000000 */
[----:B------:R-:W-:Y:S02]  /*3860*/  IABS R2, R9 ;  /* 0x0000000900027213 */ /* 0x000fe40000000000 */
        /* <DEDUP_REMOVED lines=51> */
[----:B------:R-:W-:Y:S05]  /*3ba0*/  BRA `(.L_x_6155) ;  /* 0x0000004000007947 */ /* 0x000fea0003800000 */
.L_x_6154:
[----:B------:R-:W-:-:S04]  /*3bb0*/  ULEA UR4, -UR4, URZ, 0x7 ;  /* 0x0000003f04047291 */ /* 0x000fc8000f8e393f */
[----:B------:R-:W-:Y:S02]  /*3bc0*/  USHF.R.S32.HI UR6, URZ, 0x1f, UR4 ;  /* 0x0000001f3f067899 */ /* 0x000fe40008011404 */
[----:B------:R-:W-:-:S04]  /*3bd0*/  MOV R6, UR4 ;  /* 0x0000000400067c02 */ /* 0x000fc80008000f00 */
[----:B------:R-:W-:Y:S02]  /*3be0*/  MOV R0, UR6 ;  /* 0x0000000600007c02 */ /* 0x000fe40008000f00 */
.L_x_6155:
        /* <DEDUP_REMOVED lines=28> */
.L_x_6153:
        /* <DEDUP_REMOVED lines=90> */
[--C-:B------:R-:W-:Y:S01]  /*4350*/  FFMA.FTZ R44, R84, c[0x0][0x23c], -R28.reuse ;  /* 0x00008f00542c7a23 */ /* 0x100fe2000001081c */
[----:B------:R-:W-:Y:S01]  /*4360*/  MUFU.EX2 R43, R43 ;  /* 0x0000002b002b7308 */ /* 0x000fe20000000800 */
[----:B------:R-:W-:Y:S02]  /*4370*/  FFMA.FTZ R45, R87, c[0x0][0x23c], -R28 ;  /* 0x00008f00572d7a23 */ /* 0x000fe4000001081c */
[----:B------:R-:W1:Y:S01]  /*4380*/  LDSM.16.MT88.4 R84, [R160+0x6000] ;  /* 0x00600000a054783b */ /* 0x000e620000004200 */
[----:B------:R-:W-:-:S02]  /*4390*/  FFMA.FTZ R42, R40, c[0x0][0x23c], -R51 ;  /* 0x00008f00282a7a23 */ /* 0x000fc40000010833 */
[--C-:B------:R-:W-:Y:S02]  /*43a0*/  FFMA.FTZ R47, R129, c[0x0][0x23c], -R28.reuse ;  /* 0x00008f00812f7a23 */ /* 0x100fe4000001081c */
[--C-:B------:R-:W-:Y:S01]  /*43b0*/  FFMA.FTZ R38, R131, c[0x0][0x23c], -R28.reuse ;  /* 0x00008f0083267a23 */ /* 0x100fe2000001081c */
[----:B------:R-:W-:Y:S01]  /*43c0*/  MUFU.EX2 R49, R49 ;  /* 0x0000003100317308 */ /* 0x000fe20000000800 */
[--C-:B------:R-:W-:Y:S02]  /*43d0*/  FFMA.FTZ R40, R90, c[0x0][0x23c], -R51.reuse ;  /* 0x00008f005a287a23 */ /* 0x100fe40000010833 */
[--C-:B------:R-:W-:Y:S02]  /*43e0*/  FFMA.FTZ R35, R132, c[0x0][0x23c], -R51.reuse ;  /* 0x00008f0084237a23 */ /* 0x100fe40000010833 */
[--C-:B------:R-:W-:Y:S02]  /*43f0*/  FFMA.FTZ R36, R88, c[0x0][0x23c], -R51.reuse ;  /* 0x00008f0058247a23 */ /* 0x100fe40000010833 */
[----:B------:R-:W-:Y:S01]  /*4400*/  FFMA.FTZ R31, R80, c[0x0][0x23c], -R51 ;  /* 0x00008f00501f7a23 */ /* 0x000fe20000010833 */
[----:B------:R-:W2:Y:S01]  /*4410*/  MUFU.EX2 R48, R48 ;  /* 0x0000003000307308 */ /* 0x000ea20000000800 */
[----:B------:R-:W-:-:S02]  /*4420*/  FFMA.FTZ R39, R83, c[0x0][0x23c], -R28 ;  /* 0x00008f0053277a23 */ /* 0x000fc4000001081c */
[--C-:B------:R-:W-:Y:S02]  /*4430*/  FFMA.FTZ R34, R81, c[0x0][0x23c], -R28.reuse ;  /* 0x00008f0051227a23 */ /* 0x100fe4000001081c */
[--C-:B------:R-:W-:Y:S02]  /*4440*/  FFMA.FTZ R32, R73, c[0x0][0x23c], -R28.reuse ;  /* 0x00008f0049207a23 */ /* 0x100fe4000001081c */
[--C-:B------:R-:W-:Y:S01]  /*4450*/  FFMA.FTZ R29, R75, c[0x0][0x23c], -R28.reuse ;  /* 0x00008f004b1d7a23 */ /* 0x100fe2000001081c */
[----:B------:R-:W3:Y:S01]  /*4460*/  MUFU.EX2 R42, R42 ;  /* 0x0000002a002a7308 */ /* 0x000ee20000000800 */
[--C-:B------:R-:W-:Y:S02]  /*4470*/  FFMA.FTZ R25, R26, c[0x0][0x23c], -R51.reuse ;  /* 0x00008f001a197a23 */ /* 0x100fe40000010833 */
[----:B------:R-:W-:Y:S02]  /*4480*/  FFMA.FTZ R3, R52, c[0x0][0x23c], -R51 ;  /* 0x00008f0034037a23 */ /* 0x000fe40000010833 */
[----:B------:R-:W-:-:S02]  /*4490*/  FFMA.FTZ R50, R55, c[0x0][0x23c], -R28 ;  /* 0x00008f0037327a23 */ /* 0x000fc4000001081c */
[--C-:B------:R-:W-:Y:S01]  /*44a0*/  FFMA.FTZ R30, R130, c[0x0][0x23c], -R51.reuse ;  /* 0x00008f00821e7a23 */ /* 0x100fe20000010833 */
[----:B------:R-:W-:Y:S01]  /*44b0*/  MUFU.EX2 R47, R47 ;  /* 0x0000002f002f7308 */ /* 0x000fe20000000800 */
[----:B--2---:R-:W-:Y:S01]  /*44c0*/  F2FP.PACK_AB R68, R48, R49 ;  /* 0x000000313044723e */ /* 0x004fe200000000ff */
[----:B------:R-:W-:Y:S02]  /*44d0*/  FFMA.FTZ R26, R128, c[0x0][0x23c], -R51 ;  /* 0x00008f00801a7a23 */ /* 0x000fe40000010833 */
[--C-:B------:R-:W-:Y:S02]  /*44e0*/  FFMA.FTZ R53, R53, c[0x0][0x23c], -R28.reuse ;  /* 0x00008f0035357a23 */ /* 0x100fe4000001081c */
[--C-:B------:R-:W-:Y:S02]  /*44f0*/  FFMA.FTZ R55, R127, c[0x0][0x23c], -R28.reuse ;  /* 0x00008f007f377a23 */ /* 0x100fe4000001081c */
        /* <DEDUP_REMOVED lines=20> */
[----:B---3--:R-:W-:Y:S01]  /*4640*/  F2FP.PACK_AB R71, R38, R45 ;  /* 0x0000002d2647723e */ /* 0x008fe200000000ff */
        /* <DEDUP_REMOVED lines=32> */
[----:B------:R-:W-:Y:S02]  /*4850*/  FFMA.FTZ R183, R46, c[0x0][0x23c], -R51 ;  /* 0x00008f002eb77a23 */ /* 0x000fe40000010833 */
[----:B------:R-:W-:Y:S01]  /*4860*/  FADD.FTZ R45, R45, R44 ;  /* 0x0000002c2d2d7221 */ /* 0x000fe20000010000 */
[----:B------:R-:W-:Y:S01]  /*4870*/  HMMA.16816.F32 R76, R68, R78, RZ ;  /* 0x0000004e444c723c */ /* 0x000fe200000018ff */
[--C-:B------:R-:W-:Y:S01]  /*4880*/  FFMA.FTZ R27, R27, c[0x0][0x23c], -R28.reuse ;  /* 0x00008f001b1b7a23 */ /* 0x100fe2000001081c */
[----:B------:R-:W3:Y:S01]  /*4890*/  MUFU.EX2 R29, R29 ;  /* 0x0000001d001d7308 */ /* 0x000ee20000000800 */
[----:B------:R-:W-:-:S05]  /*48a0*/  FFMA.FTZ R33, R33, c[0x0][0x23c], -R28 ;  /* 0x00008f0021217a23 */ /* 0x000fca000001081c */
        /* <DEDUP_REMOVED lines=231> */
.L_x_6160:
        /* <DEDUP_REMOVED lines=64> */
.L_x_6157:
        /* <DEDUP_REMOVED lines=24> */
[----:B------:R-:W-:Y:S01]  /*5ca0*/  ISETP.GT.AND P0, PT, R182, R169, PT ;  /* 0x000000a9b600720c */ /* 0x000fe20003f04270 */
        /* <DEDUP_REMOVED lines=301> */
.L_x_6159:
        /* <DEDUP_REMOVED lines=28> */
.L_x_6158:
        /* <DEDUP_REMOVED lines=442> */
.L_x_6156:
        /* <DEDUP_REMOVED lines=157> */
.L_x_6162:
[----:B--234-:R-:W-:Y:S05]  /*96b0*/  BSYNC B0 ;  /* 0x0000000000007941 */ /* 0x01cfea0003800000 */
.L_x_6161:
        /* <DEDUP_REMOVED lines=14> */
.L_x_6163:
        /* <DEDUP_REMOVED lines=14> */
.L_x_7807:


//--------------------- .text._ZN5flash24flash_fwd_splitkv_kernelI23Flash_fwd_kernel_traitsILi64ELi64ELi128ELi4ELb0ELb0EN7cutlass6half_tE19Flash_kernel_traitsILi64ELi64ELi128ELi4ES3_EELb1ELb0ELb0ELb0ELb1ELb0ELb0ELb0EEEvNS_16Flash_fwd_paramsE --------------------------
	.section	.text._ZN5flash24flash_fwd_splitkv_kernelI23Flash_fwd_kernel_traitsILi64ELi64ELi128ELi4ELb0ELb0EN7cutlass6half_tE19Flash_kernel_traitsILi64ELi64ELi128ELi4ES3_EELb1ELb0ELb0ELb0ELb1ELb0ELb0ELb0EEEvNS_16Flash_fwd_paramsE,"ax",@progbits
	.sectioninfo	@"SHI_REGISTERS=231"
	.align	128
        .global         _ZN5flash24flash_fwd_splitkv_kernelI23Flash_fwd_kernel_traitsILi64ELi64ELi128ELi4ELb0ELb0EN7cutlass6half_tE19Flash_kernel_traitsILi64ELi64ELi128ELi4ES3_EELb1ELb0ELb0ELb0ELb1ELb0ELb0ELb0EEEvNS_16Flash_fwd_paramsE
        .type           _ZN5flash24flash_fwd_splitkv_kernelI23Flash_fwd_kernel_traitsILi64ELi64ELi128ELi4ELb0ELb0EN7cutlass6half_tE19Flash_kernel_traitsILi64ELi64ELi128ELi4ES3_EELb1ELb0ELb0ELb0ELb1ELb0ELb0ELb0EEEvNS_16Flash_fwd_paramsE,@function
        .size           _ZN5flash24flash_fwd_splitkv_kernelI23Flash_fwd_kernel_traitsILi64ELi64ELi128ELi4ELb0ELb0EN7cutlass6half_tE19Flash_kernel_traitsILi64ELi64ELi128ELi4ES3_EELb1ELb0ELb0ELb0ELb1ELb0ELb0ELb0EEEvNS_16Flash_fwd_paramsE,(.L_x_7808 - _ZN5flash24flash_fwd_splitkv_kernelI23Flash_fwd_kernel_traitsILi64ELi64ELi128ELi4ELb0ELb0EN7cutlass6half_tE19Flash_kernel_traitsILi64ELi64ELi128ELi4ES3_EELb1ELb0ELb0ELb0ELb1ELb0ELb0ELb0EEEvNS_16Flash_fwd_paramsE)
        .other          _ZN5flash24flash_fwd_splitkv_kernelI23Flash_fwd_kernel_traitsILi64ELi64ELi128ELi4ELb0ELb0EN7cutlass6half_tE19Flash_kernel_traitsILi64ELi64ELi128ELi4ES3_EELb1ELb0ELb0ELb0ELb1ELb0ELb0ELb0EEEvNS_16Flash_fwd_paramsE,@"STO_CUDA_ENTRY STV_DEFAULT"
_ZN5flash24flash_fwd_splitkv_kernelI23Flash_fwd_kernel_traitsILi64ELi64ELi128ELi4ELb0ELb0EN7cutlass6half_tE19Flash_kernel_traitsILi64ELi64ELi128ELi4ES3_EELb1ELb0ELb0ELb0ELb1ELb0ELb0ELb0EEEvNS_16Flash_fwd_paramsE:
.text._ZN5flash24flash_fwd_splitkv_kernelI23Flash_fwd_kernel_traitsILi64ELi64ELi128ELi4ELb0ELb0EN7cutlass6half_tE19Flash_kernel_traitsILi64ELi64ELi128ELi4ES3_EELb1ELb0ELb0ELb0ELb1ELb0ELb0ELb0EEEvNS_16Flash_fwd_paramsE:
        /* <DEDUP_REMOVED lines=33> */
.L_x_6164:
[----:B-1-34-:R-:W-:Y:S02]  /*0210*/  MOV R6, c[0x0][0x218] ;  /* 0x0000860000067a02 */ /* 0x01afe40000000f00 */
.L_x_6165:
[----:B------:R-:W-:-:S04]  /*0220*/  ISETP.NE.U32.AND P2, PT, RZ, c[0x0][0x258], PT ;  /* 0x00009600ff007a0c */ /* 0x000fc80003f45070 */
[----:B------:R-:W-:-:S13]  /*0230*/  ISETP.NE.AND.EX P2, PT, RZ, c[0x0][0x25c], PT, P2 ;  /* 0x00009700ff007a0c */ /* 0x000fda0003f45320 */
[----:B------:R-:W-:-:S05]  /*0240*/  @P2 IMAD.WIDE R8, R3, R2, c[0x0][0x258] ;  /* 0x0000960003082625 */ /* 0x000fca00078e0202 */
        /* <DEDUP_REMOVED lines=36> */
[----:B------:R-:W-:Y:S01]  /*0490*/  SHF.R.S32.HI R2, RZ, 0x3, R2 ;  /* 0x00000003ff027819 */ /* 0x000fe20000011402 */
        /* <DEDUP_REMOVED lines=9> */
[----:B------:R-:W-:Y:S02]  /*0530*/  @!P0 IMAD R6, R3, c[0x0][0x1e4], R6 ;  /* 0x0000790003068a24 */ /* 0x000fe400078e0206 */
        /* <DEDUP_REMOVED lines=9> */
[----:B------:R-:W-:-:S03]  /*05d0*/  ISETP.GE.AND P0, PT, R2, R133, PT ;  /* 0x000000850200720c */ /* 0x000fc60003f06270 */
[----:B------:R-:W-:Y:S01]  /*05e0*/  IMAD.WIDE.U32 R26, R26, c[0x0][0x1f0], R4 ;  /* 0x00007c001a1a7a25 */ /* 0x000fe200078e0004 */
[----:B------:R-:W-:-:S03]  /*05f0*/  SHF.R.S32.HI R4, RZ, 0x1f, R2 ;  /* 0x0000001fff047819 */ /* 0x000fc60000011402 */
[----:B------:R-:W-:Y:S01]  /*0600*/  IMAD R5, R3, c[0x0][0x214], R136 ;  /* 0x0000850003057a24 */ /* 0x000fe200078e0288 */
[----:B------:R-:W-:-:S05]  /*0610*/  IADD3 R13, R27, R9, RZ ;  /* 0x000000091b0d7210 */ /* 0x000fca0007ffe0ff */
        /* <DEDUP_REMOVED lines=9> */
.L_x_6168:
[----:B------:R-:W-:Y:S05]  /*06b0*/  BSYNC B0 ;  /* 0x0000000000007941 */ /* 0x000fea0003800000 */
.L_x_6167:
[----:B-1----:R-:W-:Y:S01]  /*06c0*/  IADD3 R8, R2, 0x10, RZ ;  /* 0x0000001002087810 */ /* 0x002fe20007ffe0ff */
        /* <DEDUP_REMOVED lines=14> */
.L_x_6170:
[----:B------:R-:W-:Y:S05]  /*07b0*/  BSYNC B0 ;  /* 0x0000000000007941 */ /* 0x000fea0003800000 */
.L_x_6169:
        /* <DEDUP_REMOVED lines=15> */
.L_x_6172:
[----:B------:R-:W-:Y:S05]  /*08b0*/  BSYNC B0 ;  /* 0x0000000000007941 */ /* 0x000fea0003800000 */
.L_x_6171:
[----:B-1----:R-:W-:Y:S01]  /*08c0*/  IADD3 R10, R2, 0x30, RZ ;  /* 0x00000030020a7810 */ /* 0x002fe20007ffe0ff */
        /* <DEDUP_REMOVED lines=13> */
.L_x_6174:
[----:B------:R-:W-:Y:S05]  /*09a0*/  BSYNC B0 ;  /* 0x0000000000007941 */ /* 0x000fea0003800000 */
.L_x_6173:
[----:B------:R-:W-:-:S04]  /*09b0*/  LOP3.LUT P4, RZ, R132, 0x7, RZ, 0xc0, !PT ;  /* 0x0000000784ff7812 */ /* 0x000fc8000788c0ff */
[-C--:B------:R-:W-:Y:S02]  /*09c0*/  ISETP.GE.OR P3, PT, R2, R133.reuse, P4 ;  /* 0x000000850200720c */ /* 0x080fe40002766670 */
[-C--:B------:R-:W-:Y:S02]  /*09d0*/  ISETP.GE.OR P2, PT, R8, R133.reuse, P4 ;  /* 0x000000850800720c */ /* 0x080fe40002746670 */
[-C--:B------:R-:W-:Y:S02]  /*09e0*/  ISETP.GE.OR P1, PT, R6, R133.reuse, P4 ;  /* 0x000000850600720c */ /* 0x080fe40002726670 */
[C---:B------:R-:W-:Y:S02]  /*09f0*/  IADD3 R2, P0, R5.reuse, R2, RZ ;  /* 0x0000000205027210 */ /* 0x040fe40007f1e0ff */
        /* <DEDUP_REMOVED lines=14> */
.L_x_6166:
[----:B-1----:R-:W-:Y:S01]  /*0ae0*/  ISETP.NE.U32.AND P0, PT, RZ, c[0x0][0x2b8], PT ;  /* 0x0000ae00ff007a0c */ /* 0x002fe20003f05070 */
[----:B------:R-:W-:Y:S01]  /*0af0*/  IMAD.MOV.U32 R0, RZ, RZ, R3 ;  /* 0x000000ffff007224 */ /* 0x000fe200078e0003 */
[----:B------:R-:W-:Y:S02]  /*0b00*/  ISETP.NE.U32.AND P2, PT, RZ, c[0x0][0x2c0], PT ;  /* 0x0000b000ff007a0c */ /* 0x000fe40003f45070 */
[----:B------:R-:W-:Y:S02]  /*0b10*/  ISETP.NE.AND.EX P0, PT, RZ, c[0x0][0x2bc], PT, P0 ;  /* 0x0000af00ff007a0c */ /* 0x000fe40003f05300 */
[----:B------:R-:W-:-:S11]  /*0b20*/  ISETP.NE.AND.EX P2, PT, RZ, c[0x0][0x2c4], PT, P2 ;  /* 0x0000b100ff007a0c */ /* 0x000fd60003f45320 */
[C---:B------:R-:W-:Y:S02]  /*0b30*/  @P0 IMAD.WIDE R10, R3.reuse, R2, c[0x0][0x2b8] ;  /* 0x0000ae00030a0625 */ /* 0x040fe400078e0202 */
[----:B------:R-:W-:Y:S02]  /*0b40*/  @P2 SHF.R.S32.HI R2, RZ, 0x1f, R3 ;  /* 0x0000001fff022819 */ /* 0x000fe40000011403 */
[C---:B------:R-:W-:Y:S01]  /*0b50*/  @P2 IMAD.WIDE.U32 R8, R3.reuse, c[0x0][0x2c8], RZ ;  /* 0x0000b20003082a25 */ /* 0x040fe200078e00ff */
[----:B------:R-:W-:Y:S01]  /*0b60*/  CS2R R178, SRZ ;  /* 0x0000000000b27805 */ /* 0x000fe2000001ff00 */
[----:B------:R1:W5:Y:S01]  /*0b70*/  @P0 LDG.E R0, [R10.64] ;  /* 0x0000000c0a000981 */ /* 0x000362000c1e1900 */
[----:B------:R-:W-:Y:S01]  /*0b80*/  PLOP3.LUT P0, PT, PT, PT, PT, 0x8, 0x0 ;  /* 0x000000000000781c */ /* 0x000fe20003f0e170 */
[----:B------:R-:W-:Y:S01]  /*0b90*/  @P2 IMAD R2, R2, c[0x0][0x2c8], RZ ;  /* 0x0000b20002022a24 */ /* 0x000fe200078e02ff */
[----:B------:R-:W-:Y:S02]  /*0ba0*/  @P2 LEA R178, P1, R8, c[0x0][0x2c0], 0x2 ;  /* 0x0000b00008b22a11 */ /* 0x000fe400078210ff */
[----:B------:R-:W-:Y:S01]  /*0bb0*/  IABS R122, c[0x0][0x2d0] ;  /* 0x0000b400007a7a13 */ /* 0x000fe20000000000 */
[----:B------:R-:W-:-:S04]  /*0bc0*/  @P2 IMAD R2, R3, c[0x0][0x2cc], R2 ;  /* 0x0000b30003022a24 */ /* 0x000fc800078e0202 */
[----:B------:R-:W-:-:S05]  /*0bd0*/  @P2 IMAD.IADD R9, R9, 0x1, R2 ;  /* 0x0000000109092824 */ /* 0x000fca00078e0202 */
        /* <DEDUP_REMOVED lines=64> */
[----:B------:R-:W-:Y:S01]  /*0fe0*/  IMAD R13, R4, c[0x0][0x18c], R13 ;  /* 0x00006300040d7a24 */ /* 0x000fe200078e020d */
[----:B------:R-:W-:Y:S02]  /*0ff0*/  IADD3 R15, R15, R2, RZ ;  /* 0x000000020f0f7210 */ /* 0x000fe40007ffe0ff */
[----:B------:R-:W-:-:S03]  /*1000*/  SHF.R.S32.HI R2, RZ, 0x1f, R22 ;  /* 0x0000001fff027819 */ /* 0x000fc60000011416 */
[----:B------:R-:W-:-:S04]  /*1010*/  IMAD.WIDE.U32 R16, R11, c[0x0][0x198], R14 ;  /* 0x000066000b107a25 */ /* 0x000fc800078e000e */
[----:B------:R-:W-:Y:S02]  /*1020*/  IMAD.IADD R17, R17, 0x1, R5 ;  /* 0x0000000111117824 */ /* 0x000fe400078e0205 */
[----:B------:R-:W-:Y:S02]  /*1030*/  IMAD R15, R2, c[0x0][0x1b0], RZ ;  /* 0x00006c00020f7a24 */ /* 0x000fe400078e02ff */
[----:B------:R-:W-:-:S04]  /*1040*/  IMAD.WIDE.U32 R4, R4, c[0x0][0x188], RZ ;  /* 0x0000620004047a25 */ /* 0x000fc800078e00ff */
[C---:B------:R-:W-:Y:S01]  /*1050*/  IMAD R15, R22.reuse, c[0x0][0x1b4], R15 ;  /* 0x00006d00160f7a24 */ /* 0x040fe200078e020f */
[----:B------:R-:W-:Y:S01]  /*1060*/  IADD3 R13, R5, R13, RZ ;  /* 0x0000000d050d7210 */ /* 0x000fe20007ffe0ff */
[----:B------:R-:W-:-:S04]  /*1070*/  IMAD.WIDE.U32 R16, R22, c[0x0][0x1b0], R16 ;  /* 0x00006c0016107a25 */ /* 0x000fc800078e0010 */
[----:B------:R-:W-:Y:S01]  /*1080*/  IMAD.IADD R15, R17, 0x1, R15 ;  /* 0x00000001110f7824 */ /* 0x000fe200078e020f */
[----:B------:R-:W-:Y:S05]  /*1090*/  BRA `(.L_x_6176) ;  /* 0x0000043000007947 */ /* 0x000fea0003800000 */
.L_x_6175:
        /* <DEDUP_REMOVED lines=16> */
.L_x_6177:
        /* <DEDUP_REMOVED lines=10> */
[----:B------:R-:W-:Y:S01]  /*1240*/  IMAD.HI.U32 R22, R11, R2, RZ ;  /* 0x000000020b167227 */ /* 0x000fe200078e00ff */
[----:B------:R-:W-:-:S04]  /*1250*/  LEA R11, R120, 0xffffff80, 0x7 ;  /* 0xffffff80780b7811 */ /* 0x000fc800078e38ff */
[----:B------:R-:W-:Y:S01]  /*1260*/  IADD3 R9, -R22, RZ, RZ ;  /* 0x000000ff16097210 */ /* 0x000fe20007ffe1ff */
[----:B------:R-:W-:-:S04]  /*1270*/  IMAD.WIDE.U32 R14, R11, c[0x0][0x198], R12 ;  /* 0x000066000b0e7a25 */ /* 0x000fc800078e000c */
[----:B------:R-:W-:Y:S01]  /*1280*/  IMAD R9, R8, R9, R2 ;  /* 0x0000000908097224 */ /* 0x000fe200078e0202 */
[----:B------:R-:W-:Y:S01]  /*1290*/  LOP3.LUT R2, R26, c[0x0][0x1c8], RZ, 0x3c, !PT ;  /* 0x000072001a027a12 */ /* 0x000fe200078e3cff */
[----:B------:R-:W-:Y:S02]  /*12a0*/  @P4 IMAD.IADD R13, R5, 0x1, R4 ;  /* 0x00000001050d4824 */ /* 0x000fe400078e0204 */
[----:B------:R-:W-:Y:S01]  /*12b0*/  IMAD.MOV.U32 R16, RZ, RZ, R14 ;  /* 0x000000ffff107224 */ /* 0x000fe200078e000e */
[----:B------:R-:W-:Y:S01]  /*12c0*/  ISETP.GT.U32.AND P1, PT, R8, R9, PT ;  /* 0x000000090800720c */ /* 0x000fe20003f24070 */
[----:B------:R-:W-:Y:S01]  /*12d0*/  @P4 IMAD.WIDE.U32 R18, R13, c[0x0][0x1a0], RZ ;  /* 0x000068000d124a25 */ /* 0x000fe200078e00ff */
[----:B------:R-:W-:-:S03]  /*12e0*/  ISETP.GE.AND P2, PT, R2, RZ, PT ;  /* 0x000000ff0200720c */ /* 0x000fc60003f46270 */
[----:B------:R-:W-:Y:S01]  /*12f0*/  @P4 IMAD R13, R13, c[0x0][0x1a4], R19 ;  /* 0x000069000d0d4a24 */ /* 0x000fe200078e0213 */
[----:B------:R-:W-:-:S07]  /*1300*/  @P4 MOV R4, R18 ;  /* 0x0000001200044202 */ /* 0x000fce0000000f00 */
        /* <DEDUP_REMOVED lines=9> */
[----:B------:R-:W-:Y:S02]  /*13a0*/  @!P2 IADD3 R22, -R22, RZ, RZ ;  /* 0x000000ff1616a210 */ /* 0x000fe40007ffe1ff */
[----:B------:R-:W-:-:S04]  /*13b0*/  @!P1 LOP3.LUT R22, RZ, c[0x0][0x1c8], RZ, 0x33, !PT ;  /* 0x00007200ff169a12 */ /* 0x000fc800078e33ff */
[----:B------:R-:W-:Y:S01]  /*13c0*/  SHF.R.S32.HI R2, RZ, 0x1f, R22 ;  /* 0x0000001fff027819 */ /* 0x000fe20000011416 */
        /* <DEDUP_REMOVED lines=8> */
[----:B------:R-:W-:-:S04]  /*1450*/  IMAD R6, R6, c[0x0][0x1a0], RZ ;  /* 0x0000680006067a24 */ /* 0x000fc800078e02ff */
[----:B------:R-:W-:Y:S02]  /*1460*/  IMAD R6, R5, c[0x0][0x1a4], R6 ;  /* 0x0000690005067a24 */ /* 0x000fe400078e0206 */
[----:B------:R-:W-:-:S03]  /*1470*/  IMAD R5, R4, c[0x0][0x188], RZ ;  /* 0x0000620004057a24 */ /* 0x000fc600078e02ff */
[----:B------:R-:W-:Y:S01]  /*1480*/  IADD3 R13, R13, R6, RZ ;  /* 0x000000060d0d7210 */ /* 0x000fe20007ffe0ff */
[----:B------:R-:W-:-:S04]  /*1490*/  IMAD R5, R0, c[0x0][0x18c], R5 ;  /* 0x0000630000057a24 */ /* 0x000fc800078e0205 */
[----:B------:R-:W-:-:S05]  /*14a0*/  IMAD.WIDE.U32 R12, R0, c[0x0][0x188], R12 ;  /* 0x00006200000c7a25 */ /* 0x000fca00078e000c */
[----:B------:R-:W-:Y:S02]  /*14b0*/  IADD3 R13, R13, R5, RZ ;  /* 0x000000050d0d7210 */ /* 0x000fe40007ffe0ff */
[----:B------:R-:W-:Y:S02]  /*14c0*/  MOV R4, R12 ;  /* 0x0000000c00047202 */ /* 0x000fe40000000f00 */
.L_x_6176:
[----:B------:R-:W-:Y:S01]  /*14d0*/  SHF.R.S32.HI R135, RZ, 0x1f, R132 ;  /* 0x0000001fff877819 */ /* 0x000fe20000011484 */
[----:B------:R-:W-:Y:S01]  /*14e0*/  IMAD.IADD R167, R133, 0x1, -R136 ;  /* 0x0000000185a77824 */ /* 0x000fe200078e0a88 */
[----:B------:R-:W-:Y:S01]  /*14f0*/  ISETP.NE.AND P1, PT, R170, -0x1, PT ;  /* 0xffffffffaa00780c */ /* 0x000fe20003f25270 */
[----:B------:R-:W-:Y:S01]  /*1500*/  IMAD.MOV.U32 R121, RZ, RZ, c[0x0][0x198] ;  /* 0x00006600ff797624 */ /* 0x000fe200078e00ff */
[----:B------:R-:W-:Y:S01]  /*1510*/  LEA.HI R69, R135, R132, RZ, 0x3 ;  /* 0x0000008487457211 */ /* 0x000fe200078f18ff */
[----:B------:R-:W-:Y:S01]  /*1520*/  IMAD.MOV.U32 R68, RZ, RZ, 0x20 ;  /* 0x00000020ff447424 */ /* 0x000fe200078e00ff */
[----:B------:R-:W-:Y:S02]  /*1530*/  IADD3 R171, R120, -0x1, RZ ;  /* 0xffffffff78ab7810 */ /* 0x000fe40007ffe0ff */
[----:B------:R-:W-:-:S02]  /*1540*/  SHF.R.S32.HI R176, RZ, 0x3, R69 ;  /* 0x00000003ffb07819 */ /* 0x000fc40000011445 */
[----:B------:R-:W-:Y:S02]  /*1550*/  LOP3.LUT R69, R69, 0xfffffff8, RZ, 0xc0, !PT ;  /* 0xfffffff845457812 */ /* 0x000fe400078ec0ff */
[C---:B------:R-:W-:Y:S01]  /*1560*/  IADD3 R12, R176.reuse, 0x10, RZ ;  /* 0x00000010b00c7810 */ /* 0x040fe20007ffe0ff */
[C---:B------:R-:W-:Y:S01]  /*1570*/  IMAD.SHL.U32 R17, R176.reuse, 0x40, RZ ;  /* 0x00000040b0117824 */ /* 0x040fe200078e00ff */
[----:B------:R-:W-:Y:S01]  /*1580*/  IADD3 R10, R176, 0x20, RZ ;  /* 0x00000020b00a7810 */ /* 0x000fe20007ffe0ff */
[----:B------:R-:W-:Y:S01]  /*1590*/  IMAD.IADD R69, R132, 0x1, -R69 ;  /* 0x0000000184457824 */ /* 0x000fe200078e0a45 */
[----:B-----5:R-:W-:Y:S01]  /*15a0*/  @!P1 SHF.R.S32.HI R0, RZ, 0x1f, R3 ;  /* 0x0000001fff009819 */ /* 0x020fe20000011403 */
[----:B------:R-:W-:Y:S01]  /*15b0*/  @P1 IMAD.WIDE.U32 R20, R170, c[0x0][0x190], RZ ;  /* 0x00006400aa141a25 */ /* 0x000fe200078e00ff */
[----:B------:R-:W-:Y:S02]  /*15c0*/  LOP3.LUT R17, R17, 0x1c0, RZ, 0xc0, !PT ;  /* 0x000001c011117812 */ /* 0x000fe400078ec0ff */
[----:B------:R-:W-:Y:S01]  /*15d0*/  ISETP.GE.AND P3, PT, R12, R167, PT ;  /* 0x000000a70c00720c */ /* 0x000fe20003f66270 */
[----:B------:R-:W-:Y:S01]  /*15e0*/  IMAD.SHL.U32 R174, R69, 0x8, RZ ;  /* 0x0000000845ae7824 */ /* 0x000fe200078e00ff */
[----:B------:R-:W-:Y:S01]  /*15f0*/  SHF.R.U32.HI R173, RZ, 0x3, R17 ;  /* 0x00000003ffad7819 */ /* 0x000fe20000011611 */
[----:B------:R-:W-:Y:S01]  /*1600*/  @!P1 IMAD.WIDE.U32 R18, R3, c[0x0][0x178], RZ ;  /* 0x00005e0003129a25 */ /* 0x000fe200078e00ff */
[----:B------:R-:W-:-:S02]  /*1610*/  SHF.R.S32.HI R177, RZ, 0x1f, R176 ;  /* 0x0000001fffb17819 */ /* 0x000fc400000114b0 */
[----:B------:R-:W-:Y:S01]  /*1620*/  IADD3 R16, P2, R174, R16, RZ ;  /* 0x00000010ae107210 */ /* 0x000fe20007f5e0ff */
[----:B------:R-:W-:Y:S01]  /*1630*/  @!P1 IMAD R0, R0, c[0x0][0x178], RZ ;  /* 0x00005e0000009a24 */ /* 0x000fe200078e02ff */
[----:B------:R-:W-:Y:S01]  /*1640*/  SHF.R.S32.HI R175, RZ, 0x1f, R174 ;  /* 0x0000001fffaf7819 */ /* 0x000fe200000114ae */
[----:B------:R-:W-:Y:S01]  /*1650*/  @P1 IMAD.MOV.U32 R14, RZ, RZ, R20 ;  /* 0x000000ffff0e1224 */ /* 0x000fe200078e0014 */
[----:B------:R-:W-:Y:S01]  /*1660*/  LOP3.LUT R8, R17, 0x38, R174, 0xf8, !PT ;  /* 0x0000003811087812 */ /* 0x000fe200078ef8ae */
[----:B------:R-:W-:Y:S02]  /*1670*/  @!P1 IMAD.MOV.U32 R14, RZ, RZ, R18 ;  /* 0x000000ffff0e9224 */ /* 0x000fe400078e0012 */
[----:B------:R-:W-:Y:S01]  /*1680*/  IMAD.X R17, R175, 0x1, R15, P2 ;  /* 0x00000001af117824 */ /* 0x000fe200010e060f */
[----:B------:R-:W-:Y:S01]  /*1690*/  ISETP.GE.AND P2, PT, R10, R167, PT ;  /* 0x000000a70a00720c */ /* 0x000fe20003f46270 */
[----:B------:R-:W-:Y:S01]  /*16a0*/  @!P1 IMAD R0, R3, c[0x0][0x17c], R0 ;  /* 0x00005f0003009a24 */ /* 0x000fe200078e0200 */
[----:B------:R-:W-:Y:S01]  /*16b0*/  LOP3.LUT R173, R8, R173, RZ, 0x3c, !PT ;  /* 0x000000ad08ad7212 */ /* 0x000fe200078e3cff */
[----:B------:R-:W-:Y:S01]  /*16c0*/  @P1 IMAD R5, R170, c[0x0][0x194], R21 ;  /* 0x00006500aa051a24 */ /* 0x000fe200078e0215 */
[----:B------:R-:W-:Y:S01]  /*16d0*/  SHF.R.S32.HI R3, RZ, 0x1f, R26 ;  /* 0x0000001fff037819 */ /* 0x000fe2000001141a */
[----:B------:R-:W-:Y:S01]  /*16e0*/  @!P1 IMAD.IADD R5, R19, 0x1, R0 ;  /* 0x0000000113059824 */ /* 0x000fe200078e0200 */
[----:B------:R-:W-:Y:S01]  /*16f0*/  IADD3 R8, R176, 0x30, RZ ;  /* 0x00000030b0087810 */ /* 0x000fe20007ffe0ff */
[----:B------:R-:W-:Y:S01]  /*1700*/  IMAD.WIDE R6, R7, 0x40, R176 ;  /* 0x0000004007067825 */ /* 0x000fe200078e02b0 */
[----:B------:R-:W-:-:S02]  /*1710*/  IADD3 R14, P4, R174, R14, RZ ;  /* 0x0000000eae0e7210 */ /* 0x000fc40007f9e0ff */
[-C--:B------:R-:W-:Y:S01]  /*1720*/  ISETP.GE.AND P1, PT, R176, R167.reuse, PT ;  /* 0x000000a7b000720c */ /* 0x080fe20003f26270 */
[----:B------:R-:W-:Y:S01]  /*1730*/  IMAD R3, R3, c[0x0][0x1a8], RZ ;  /* 0x00006a0003037a24 */ /* 0x000fe200078e02ff */
[----:B------:R-:W-:Y:S01]  /*1740*/  ISETP.GE.AND P6, PT, R8, R167, PT ;  /* 0x000000a70800720c */ /* 0x000fe20003fc6270 */
[----:B------:R-:W-:Y:S01]  /*1750*/  IMAD.X R15, R175, 0x1, R5, P4 ;  /* 0x00000001af0f7824 */ /* 0x000fe200020e0605 */
[----:B------:R-:W-:Y:S01]  /*1760*/  @!P3 IADD3 R18, P4, R6, 0x10, RZ ;  /* 0x000000100612b810 */ /* 0x000fe20007f9e0ff */
[C---:B------:R-:W-:Y:S01]  /*1770*/  IMAD R24, R26.reuse, c[0x0][0x1ac], R3 ;  /* 0x00006b001a187a24 */ /* 0x040fe200078e0203 */
[----:B------:R-:W-:Y:S01]  /*1780*/  LEA.HI R0, R135, R132, RZ, 0x6 ;  /* 0x0000008487007211 */ /* 0x000fe200078f30ff */
[----:B------:R-:W-:Y:S01]  /*1790*/  IMAD.WIDE.U32 R26, R26, c[0x0][0x1a8], R14 ;  /* 0x00006a001a1a7a25 */ /* 0x000fe200078e000e */
[----:B------:R-:W-:-:S03]  /*17a0*/  @!P2 IADD3 R14, P5, R6, 0x20, RZ ;  /* 0x00000020060ea810 */ /* 0x000fc60007fbe0ff */
[----:B------:R-:W-:-:S04]  /*17b0*/  IMAD.WIDE.U32 R128, R176, c[0x0][0x198], R16 ;  /* 0x00006600b0807a25 */ /* 0x000fc800078e0010 */
[----:B------:R-:W-:Y:S02]  /*17c0*/  IMAD.IADD R25, R27, 0x1, R24 ;  /* 0x000000011b197824 */ /* 0x000fe400078e0218 */
[--C-:B------:R-:W-:Y:S01]  /*17d0*/  @!P3 IMAD.X R5, RZ, RZ, R7.reuse, P4 ;  /* 0x000000ffff05b224 */ /* 0x100fe200020e0607 */
[----:B------:R-:W-:Y:S01]  /*17e0*/  @!P6 IADD3 R16, P4, R6, 0x30, RZ ;  /* 0x000000300610e810 */ /* 0x000fe20007f9e0ff */
[----:B------:R-:W-:Y:S02]  /*17f0*/  @!P2 IMAD.X R15, RZ, RZ, R7, P5 ;  /* 0x000000ffff0fa224 */ /* 0x000fe400028e0607 */
[----:B------:R-:W-:Y:S02]  /*1800*/  @!P1 IMAD R3, R7, c[0x0][0x190], RZ ;  /* 0x0000640007039a24 */ /* 0x000fe400078e02ff */
[----:B------:R-:W-:Y:S02]  /*1810*/  @!P1 IMAD.MOV.U32 R24, RZ, RZ, R26 ;  /* 0x000000ffff189224 */ /* 0x000fe400078e001a */
[----:B------:R-:W-:-:S02]  /*1820*/  IMAD R123, R177, c[0x0][0x198], RZ ;  /* 0x00006600b17b7a24 */ /* 0x000fc400078e02ff */
[--C-:B------:R-:W-:Y:S02]  /*1830*/  @!P3 IMAD.MOV.U32 R29, RZ, RZ, R25.reuse ;  /* 0x000000ffff1db224 */ /* 0x100fe400078e0019 */
[--C-:B------:R-:W-:Y:S02]  /*1840*/  @!P2 IMAD.MOV.U32 R21, RZ, RZ, R25.reuse ;  /* 0x000000ffff15a224 */ /* 0x100fe400078e0019 */
[----:B------:R-:W-:Y:S02]  /*1850*/  @!P6 IMAD.MOV.U32 R27, RZ, RZ, R25 ;  /* 0x000000ffff1be224 */ /* 0x000fe400078e0019 */
[----:B------:R-:W-:Y:S02]  /*1860*/  @!P2 IMAD R15, R15, c[0x0][0x190], RZ ;  /* 0x000064000f0faa24 */ /* 0x000fe400078e02ff */
[----:B------:R-:W-:Y:S02]  /*1870*/  @!P2 IMAD.MOV.U32 R20, RZ, RZ, R26 ;  /* 0x000000ffff14a224 */ /* 0x000fe400078e001a */
[----:B------:R-:W-:-:S02]  /*1880*/  @!P1 IMAD R3, R6, c[0x0][0x194], R3 ;  /* 0x0000650006039a24 */ /* 0x000fc400078e0203 */
[----:B------:R-:W-:Y:S02]  /*1890*/  @!P3 IMAD R5, R5, c[0x0][0x190], RZ ;  /* 0x000064000505ba24 */ /* 0x000fe400078e02ff */
[----:B------:R-:W-:-:S04]  /*18a0*/  @!P1 IMAD.WIDE.U32 R24, R6, c[0x0][0x190], R24 ;  /* 0x0000640006189a25 */ /* 0x000fc800078e0018 */
[----:B------:R-:W-:Y:S02]  /*18b0*/  IMAD R123, R176, c[0x0][0x19c], R123 ;  /* 0x00006700b07b7a24 */ /* 0x000fe400078e027b */
[----:B------:R-:W-:Y:S02]  /*18c0*/  @!P3 IMAD.MOV.U32 R28, RZ, RZ, R26 ;  /* 0x000000ffff1cb224 */ /* 0x000fe400078e001a */
[----:B------:R-:W-:Y:S02]  /*18d0*/  @!P6 IMAD.X R7, RZ, RZ, R7, P4 ;  /* 0x000000ffff07e224 */ /* 0x000fe400020e0607 */
[----:B------:R-:W-:Y:S02]  /*18e0*/  IMAD.SHL.U32 R0, R0, 0x8, RZ ;  /* 0x0000000800007824 */ /* 0x000fe400078e00ff */
[----:B------:R-:W-:Y:S02]  /*18f0*/  @!P2 IMAD R6, R14, c[0x0][0x194], R15 ;  /* 0x000065000e06aa24 */ /* 0x000fe400078e020f */
[----:B------:R-:W-:Y:S01]  /*1900*/  @!P3 IMAD R5, R18, c[0x0][0x194], R5 ;  /* 0x000065001205ba24 */ /* 0x000fe200078e0205 */
[----:B------:R-:W-:Y:S01]  /*1910*/  LOP3.LUT R173, R173, 0xfffffe00, R0, 0xf8, !PT ;  /* 0xfffffe00adad7812 */ /* 0x000fe200078ef800 */
[----:B------:R-:W-:Y:S01]  /*1920*/  @!P2 IMAD.WIDE.U32 R14, R14, c[0x0][0x190], R20 ;  /* 0x000064000e0eaa25 */ /* 0x000fe200078e0014 */
[----:B------:R-:W-:-:S03]  /*1930*/  @!P1 LEA R20, P4, R24, c[0x0][0x160], 0x1 ;  /* 0x0000580018149a11 */ /* 0x000fc600078808ff */
[----:B------:R-:W-:Y:S02]  /*1940*/  @!P1 IMAD.IADD R3, R25, 0x1, R3 ;  /* 0x0000000119039824 */ /* 0x000fe400078e0203 */
[----:B------:R-:W-:Y:S02]  /*1950*/  IMAD.IADD R123, R129, 0x1, R123 ;  /* 0x00000001817b7824 */ /* 0x000fe400078e027b */
[----:B------:R-:W-:Y:S01]  /*1960*/  @!P3 IMAD.WIDE.U32 R18, R18, c[0x0][0x190], R28 ;  /* 0x000064001212ba25 */ /* 0x000fe200078e001c */
[----:B------:R-:W-:-:S03]  /*1970*/  @!P1 LEA.HI.X R21, R24, c[0x0][0x164], R3, 0x1, P4 ;  /* 0x0000590018159a11 */ /* 0x000fc600020f0c03 */
[----:B------:R-:W-:Y:S01]  /*1980*/  @!P6 IMAD R7, R7, c[0x0][0x190], RZ ;  /* 0x000064000707ea24 */ /* 0x000fe200078e02ff */
[----:B------:R-:W-:Y:S01]  /*1990*/  @!P3 LEA R28, P5, R18, c[0x0][0x160], 0x1 ;  /* 0x00005800121cba11 */ /* 0x000fe200078a08ff */
[----:B------:R-:W-:Y:S02]  /*19a0*/  IMAD.SHL.U32 R129, R171, 0x80, RZ ;  /* 0x00000080ab817824 */ /* 0x000fe400078e00ff */
[C---:B------:R-:W-:Y:S02]  /*19b0*/  @!P6 IMAD R0, R16.reuse, c[0x0][0x194], R7 ;  /* 0x000065001000ea24 */ /* 0x040fe400078e0207 */
[----:B------:R-:W-:Y:S02]  /*19c0*/  @!P3 IMAD.IADD R5, R19, 0x1, R5 ;  /* 0x000000011305b824 */ /* 0x000fe400078e0205 */
[----:B------:R-:W-:Y:S01]  /*19d0*/  @!P6 IMAD.WIDE.U32 R16, R16, c[0x0][0x190], R26 ;  /* 0x000064001010ea25 */ /* 0x000fe200078e001a */
[----:B------:R-:W-:Y:S02]  /*19e0*/  @!P2 LEA R26, P4, R14, c[0x0][0x160], 0x1 ;  /* 0x000058000e1aaa11 */ /* 0x000fe400078808ff */
[----:B------:R-:W-:Y:S01]  /*19f0*/  @!P3 LEA.HI.X R29, R18, c[0x0][0x164], R5, 0x1, P5 ;  /* 0x00005900121dba11 */ /* 0x000fe200028f0c05 */
[----:B------:R-:W-:-:S02]  /*1a00*/  @!P2 IMAD.IADD R6, R15, 0x1, R6 ;  /* 0x000000010f06a824 */ /* 0x000fc400078e0206 */
[----:B------:R-:W-:Y:S02]  /*1a10*/  IMAD.IADD R3, R130, 0x1, -R129 ;  /* 0x0000000182037824 */ /* 0x000fe400078e0a81 */
[----:B------:R-:W-:Y:S01]  /*1a20*/  IMAD.SHL.U32 R173, R173, 0x2, RZ ;  /* 0x00000002adad7824 */ /* 0x000fe200078e00ff */
[----:B------:R-:W-:Y:S01]  /*1a30*/  @!P2 LEA.HI.X R27, R14, c[0x0][0x164], R6, 0x1, P4 ;  /* 0x000059000e1baa11 */ /* 0x000fe200020f0c06 */
[----:B------:R-:W-:Y:S01]  /*1a40*/  @!P6 IMAD.IADD R5, R17, 0x1, R0 ;  /* 0x000000011105e824 */ /* 0x000fe200078e0200 */
[-C--:B------:R-:W-:Y:S01]  /*1a50*/  ISETP.GE.AND P5, PT, R176, R3.reuse, PT ;  /* 0x00000003b000720c */ /* 0x080fe20003fa6270 */
[----:B------:R-:W-:Y:S01]  /*1a60*/  IMAD.MOV.U32 R14, RZ, RZ, c[0x0][0x19c] ;  /* 0x00006700ff0e7624 */ /* 0x000fe200078e00ff */
[----:B------:R-:W-:Y:S01]  /*1a70*/  ISETP.GE.AND P4, PT, R12, R3, PT ;  /* 0x000000030c00720c */ /* 0x000fe20003f86270 */
[----:B------:R-:W-:Y:S01]  /*1a80*/  @!PT LDS RZ, [RZ] ;  /* 0x00000000fffff984 */ /* 0x000fe20000000800 */
[----:B------:R-:W-:Y:S01]  /*1a90*/  @!PT LDS RZ, [RZ] ;  /* 0x00000000fffff984 */ /* 0x000fe20000000800 */
[----:B------:R-:W-:Y:S01]  /*1aa0*/  @!PT LDS RZ, [RZ] ;  /* 0x00000000fffff984 */ /* 0x000fe20000000800 */
[----:B------:R1:W-:Y:S01]  /*1ab0*/  @!P1 LDGSTS.E.BYPASS.LTC128B.128 [R173], [R20.64] ;  /* 0x0000000014ad9fae */ /* 0x0003e2000b901d4c */
[----:B------:R-:W-:-:S03]  /*1ac0*/  IMAD.WIDE.U32 R6, R121, 0x20, RZ ;  /* 0x0000002079067825 */ /* 0x000fc600078e00ff */
[----:B------:R2:W-:Y:S01]  /*1ad0*/  @!P3 LDGSTS.E.BYPASS.LTC128B.128 [R173+0x800], [R28.64] ;  /* 0x008000001cadbfae */ /* 0x0005e2000b901d4c */
[----:B------:R-:W-:-:S03]  /*1ae0*/  ISETP.GE.AND P3, PT, R10, R3, PT ;  /* 0x000000030a00720c */ /* 0x000fc60003f66270 */
[----:B------:R3:W-:Y:S01]  /*1af0*/  @!P2 LDGSTS.E.BYPASS.LTC128B.128 [R173+0x1000], [R26.64] ;  /* 0x010000001aadafae */ /* 0x0007e2000b901d4c */
[----:B------:R-:W-:-:S03]  /*1b00*/  @!P6 LEA R24, P2, R16, c[0x0][0x160], 0x1 ;  /* 0x000058001018ea11 */ /* 0x000fc600078408ff */
[C---:B------:R-:W-:Y:S02]  /*1b10*/  @!P4 LEA R0, P1, R121.reuse, R128, 0x4 ;  /* 0x000000807900c211 */ /* 0x040fe400078220ff */
[----:B------:R-:W-:Y:S02]  /*1b20*/  @!P6 LEA.HI.X R25, R16, c[0x0][0x164], R5, 0x1, P2 ;  /* 0x000059001019ea11 */ /* 0x000fe400010f0c05 */
[----:B------:R-:W-:Y:S02]  /*1b30*/  @!P4 LEA.HI.X R5, R121, R123, R14, 0x4, P1 ;  /* 0x0000007b7905c211 */ /* 0x000fe400008f240e */
[C---:B------:R-:W-:Y:S01]  /*1b40*/  @!P4 LEA R18, P1, R0.reuse, c[0x0][0x168], 0x1 ;  /* 0x00005a000012ca11 */ /* 0x040fe200078208ff */
[----:B------:R4:W-:Y:S03]  /*1b50*/  @!P6 LDGSTS.E.BYPASS.LTC128B.128 [R173+0x1800], [R24.64] ;  /* 0x0180000018adefae */ /* 0x0009e6000b901d4c */
[----:B------:R-:W-:Y:S01]  /*1b60*/  @!P4 LEA.HI.X R19, R0, c[0x0][0x16c], R5, 0x1, P1 ;  /* 0x00005b000013ca11 */ /* 0x000fe200008f0c05 */
[----:B------:R-:W-:Y:S01]  /*1b70*/  IMAD.SHL.U32 R0, R14, 0x20, RZ ;  /* 0x000000200e007824 */ /* 0x000fe200078e00ff */
[----:B------:R-:W-:-:S02]  /*1b80*/  @!P3 IADD3 R5, P1, R128, R6, RZ ;  /* 0x000000068005b210 */ /* 0x000fc40007f3e0ff */
[----:B------:R-:W-:Y:S02]  /*1b90*/  IADD3 R6, R176, 0x40, RZ ;  /* 0x00000040b0067810 */ /* 0x000fe40007ffe0ff */
[----:B------:R-:W-:Y:S01]  /*1ba0*/  @!P3 IADD3.X R0, R123, R7, R0, P1, !PT ;  /* 0x000000077b00b210 */ /* 0x000fe20000ffe400 */
[----:B------:R-:W-:Y:S01]  /*1bb0*/  IMAD R7, R2, c[0x0][0x1b8], RZ ;  /* 0x00006e0002077a24 */ /* 0x000fe200078e02ff */
[----:B-1----:R-:W-:Y:S02]  /*1bc0*/  IADD3 R20, P1, R174, R4, RZ ;  /* 0x00000004ae147210 */ /* 0x002fe40007f3e0ff */
[----:B------:R-:W-:Y:S01]  /*1bd0*/  IADD3 R4, R176, 0x50, RZ ;  /* 0x00000050b0047810 */ /* 0x000fe20007ffe0ff */
[----:B------:R-:W-:Y:S01]  /*1be0*/  IMAD R7, R22, c[0x0][0x1bc], R7 ;  /* 0x00006f0016077a24 */ /* 0x000fe200078e0207 */
[----:B------:R-:W-:Y:S01]  /*1bf0*/  ISETP.GE.AND P6, PT, R6, R3, PT ;  /* 0x000000030600720c */ /* 0x000fe20003fc6270 */
[----:B------:R-:W-:Y:S01]  /*1c00*/  IMAD.X R21, R175, 0x1, R13, P1 ;  /* 0x00000001af157824 */ /* 0x000fe200008e060d */
[----:B---3--:R-:W-:-:S03]  /*1c10*/  @!P5 LEA R26, P2, R128, c[0x0][0x168], 0x1 ;  /* 0x00005a00801ada11 */ /* 0x008fc600078408ff */
[----:B------:R-:W-:Y:S01]  /*1c20*/  IMAD.WIDE.U32 R22, R22, c[0x0][0x1b8], R20 ;  /* 0x00006e0016167a25 */ /* 0x000fe200078e0014 */
[----:B------:R-:W-:Y:S02]  /*1c30*/  @!P5 LEA.HI.X R27, R128, c[0x0][0x16c], R123, 0x1, P2 ;  /* 0x00005b00801bda11 */ /* 0x000fe400010f0c7b */
[----:B------:R-:W-:Y:S02]  /*1c40*/  ISETP.GE.AND P2, PT, R8, R3, PT ;  /* 0x000000030800720c */ /* 0x000fe40003f46270 */
[----:B------:R-:W-:Y:S01]  /*1c50*/  IADD3 R23, R23, R7, RZ ;  /* 0x0000000717177210 */ /* 0x000fe20007ffe0ff */
[----:B------:R1:W-:Y:S01]  /*1c60*/  @!P5 LDGSTS.E.BYPASS.LTC128B.128 [R173+0x2000], [R26.64] ;  /* 0x020000001aaddfae */ /* 0x0003e2000b901d4c */
[C---:B----4-:R-:W-:Y:S01]  /*1c70*/  @!P3 LEA R24, P5, R5.reuse, c[0x0][0x168], 0x1 ;  /* 0x00005a000518ba11 */ /* 0x050fe200078a08ff */
[----:B------:R-:W-:Y:S02]  /*1c80*/  IMAD.SHL.U32 R7, R176, 0x8, RZ ;  /* 0x00000008b0077824 */ /* 0x000fe400078e00ff */
[----:B------:R3:W-:Y:S01]  /*1c90*/  @!P4 LDGSTS.E.BYPASS.LTC128B.128 [R173+0x2800], [R18.64] ;  /* 0x0280000012adcfae */ /* 0x0007e2000b901d4c */
[----:B------:R-:W-:-:S02]  /*1ca0*/  @!P3 LEA.HI.X R25, R5, c[0x0][0x16c], R0, 0x1, P5 ;  /* 0x00005b000519ba11 */ /* 0x000fc400028f0c00 */
[-C--:B------:R-:W-:Y:S02]  /*1cb0*/  ISETP.GE.AND P5, PT, R4, R3.reuse, PT ;  /* 0x000000030400720c */ /* 0x080fe40003fa6270 */
[----:B------:R-:W-:Y:S01]  /*1cc0*/  IADD3 R0, R176, 0x60, RZ ;  /* 0x00000060b0007810 */ /* 0x000fe20007ffe0ff */
[----:B------:R-:W-:Y:S01]  /*1cd0*/  @!P2 IMAD.MOV.U32 R16, RZ, RZ, R128 ;  /* 0x000000ffff10a224 */ /* 0x000fe200078e0080 */
[----:B------:R4:W-:Y:S01]  /*1ce0*/  @!P3 LDGSTS.E.BYPASS.LTC128B.128 [R173+0x3000], [R24.64] ;  /* 0x0300000018adbfae */ /* 0x0009e2000b901d4c */
[----:B------:R-:W-:Y:S01]  /*1cf0*/  @!P2 IMAD.MOV.U32 R17, RZ, RZ, R123 ;  /* 0x000000ffff11a224 */ /* 0x000fe200078e007b */
[----:B------:R-:W-:Y:S01]  /*1d00*/  ISETP.GE.AND P4, PT, R0, R3, PT ;  /* 0x000000030000720c */ /* 0x000fe20003f86270 */
[----:B------:R-:W-:Y:S02]  /*1d10*/  @!P2 IMAD R2, R14, 0x30, RZ ;  /* 0x000000300e02a824 */ /* 0x000fe400078e02ff */
[----:B------:R-:W-:-:S04]  /*1d20*/  @!P2 IMAD.WIDE.U32 R16, R121, 0x30, R16 ;  /* 0x000000307910a825 */ /* 0x000fc800078e0010 */
[----:B------:R-:W-:Y:S02]  /*1d30*/  @!P2 IMAD.IADD R2, R17, 0x1, R2 ;  /* 0x000000011102a824 */ /* 0x000fe400078e0202 */
[----:B------:R-:W-:-:S04]  /*1d40*/  @!P5 IMAD R5, R14, 0x50, RZ ;  /* 0x000000500e05d824 */ /* 0x000fc800078e02ff */
[----:B------:R-:W-:Y:S01]  /*1d50*/  @!P4 IMAD.MOV.U32 R17, RZ, RZ, R123 ;  /* 0x000000ffff11c224 */ /* 0x000fe200078e007b */
[----:B-1----:R-:W-:-:S04]  /*1d60*/  @!P2 LEA R26, P1, R16, c[0x0][0x168], 0x1 ;  /* 0x00005a00101aaa11 */ /* 0x002fc800078208ff */
[----:B------:R-:W-:Y:S01]  /*1d70*/  @!P2 LEA.HI.X R27, R16, c[0x0][0x16c], R2, 0x1, P1 ;  /* 0x00005b00101baa11 */ /* 0x000fe200008f0c02 */
[----:B---3--:R-:W-:Y:S01]  /*1d80*/  @!P5 IMAD.MOV.U32 R18, RZ, RZ, R128 ;  /* 0x000000ffff12d224 */ /* 0x008fe200078e0080 */
[----:B------:R-:W-:Y:S01]  /*1d90*/  IADD3 R2, R176, 0x70, RZ ;  /* 0x00000070b0027810 */ /* 0x000fe20007ffe0ff */
[----:B------:R-:W-:Y:S01]  /*1da0*/  @!P5 IMAD.MOV.U32 R19, RZ, RZ, R123 ;  /* 0x000000ffff13d224 */ /* 0x000fe200078e007b */
[C---:B------:R-:W-:Y:S01]  /*1db0*/  @!P6 LEA R16, P1, R121.reuse, R128, 0x6 ;  /* 0x000000807910e211 */ /* 0x040fe200078230ff */
[----:B------:R1:W-:Y:S01]  /*1dc0*/  @!P2 LDGSTS.E.BYPASS.LTC128B.128 [R173+0x3800], [R26.64] ;  /* 0x038000001aadafae */ /* 0x0003e2000b901d4c */
[----:B------:R-:W-:Y:S01]  /*1dd0*/  ISETP.GE.AND P3, PT, R2, R3, PT ;  /* 0x000000030200720c */ /* 0x000fe20003f66270 */
[C---:B------:R-:W-:Y:S01]  /*1de0*/  @!P5 IMAD.WIDE.U32 R18, R121.reuse, 0x50, R18 ;  /* 0x000000507912d825 */ /* 0x040fe200078e0012 */
[----:B------:R-:W-:Y:S02]  /*1df0*/  @!P6 LEA.HI.X R13, R121, R123, R14, 0x6, P1 ;  /* 0x0000007b790de211 */ /* 0x000fe400008f340e */
[----:B------:R-:W-:-:S02]  /*1e00*/  @!P6 LEA R20, P1, R16, c[0x0][0x168], 0x1 ;  /* 0x00005a001014ea11 */ /* 0x000fc400078208ff */
[----:B------:R-:W-:Y:S02]  /*1e10*/  IADD3 R11, P2, R176, R11, RZ ;  /* 0x0000000bb00b7210 */ /* 0x000fe40007f5e0ff */
[----:B------:R-:W-:Y:S01]  /*1e20*/  @!P6 LEA.HI.X R21, R16, c[0x0][0x16c], R13, 0x1, P1 ;  /* 0x00005b001015ea11 */ /* 0x000fe200008f0c0d */
[----:B------:R-:W-:Y:S01]  /*1e30*/  @!P5 IMAD.IADD R13, R19, 0x1, R5 ;  /* 0x00000001130dd824 */ /* 0x000fe200078e0205 */
[----:B----4-:R-:W-:Y:S01]  /*1e40*/  @!P5 LEA R24, P1, R18, c[0x0][0x168], 0x1 ;  /* 0x00005a001218da11 */ /* 0x010fe200078208ff */
[----:B------:R-:W-:Y:S02]  /*1e50*/  @!P4 IMAD.MOV.U32 R16, RZ, RZ, R128 ;  /* 0x000000ffff10c224 */ /* 0x000fe400078e0080 */
[----:B------:R-:W-:Y:S01]  /*1e60*/  @!P4 IMAD R5, R14, 0x60, RZ ;  /* 0x000000600e05c824 */ /* 0x000fe200078e02ff */
[----:B------:R-:W-:Y:S01]  /*1e70*/  @!P5 LEA.HI.X R25, R18, c[0x0][0x16c], R13, 0x1, P1 ;  /* 0x00005b001219da11 */ /* 0x000fe200008f0c0d */
[----:B------:R-:W-:Y:S01]  /*1e80*/  @!P4 IMAD.WIDE.U32 R16, R121, 0x60, R16 ;  /* 0x000000607910c825 */ /* 0x000fe200078e0010 */
[----:B------:R3:W-:Y:S01]  /*1e90*/  @!P6 LDGSTS.E.BYPASS.LTC128B.128 [R173+0x4000], [R20.64] ;  /* 0x0400000014adefae */ /* 0x0007e2000b901d4c */
[----:B------:R-:W-:-:S02]  /*1ea0*/  ISETP.GE.AND P6, PT, R8, R3, PT ;  /* 0x000000030800720c */ /* 0x000fc40003fc6270 */
[----:B------:R-:W-:Y:S01]  /*1eb0*/  @!P3 IMAD.MOV.U32 R18, RZ, RZ, R128 ;  /* 0x000000ffff12b224 */ /* 0x000fe200078e0080 */
[----:B------:R4:W-:Y:S01]  /*1ec0*/  @!P5 LDGSTS.E.BYPASS.LTC128B.128 [R173+0x4800], [R24.64] ;  /* 0x0480000018addfae */ /* 0x0009e2000b901d4c */
[----:B------:R-:W-:Y:S01]  /*1ed0*/  @!P3 IMAD.MOV.U32 R19, RZ, RZ, R123 ;  /* 0x000000ffff13b224 */ /* 0x000fe200078e007b */
[----:B------:R-:W-:Y:S01]  /*1ee0*/  ISETP.GE.AND P5, PT, R6, R3, PT ;  /* 0x000000030600720c */ /* 0x000fe20003fa6270 */
[----:B------:R-:W-:Y:S02]  /*1ef0*/  @!P4 IMAD.IADD R5, R17, 0x1, R5 ;  /* 0x000000011105c824 */ /* 0x000fe400078e0205 */
[----:B------:R-:W-:Y:S01]  /*1f00*/  @!P3 IMAD R14, R14, 0x70, RZ ;  /* 0x000000700e0eb824 */ /* 0x000fe200078e02ff */
[----:B-1----:R-:W-:Y:S01]  /*1f10*/  @!P4 LEA R26, P1, R16, c[0x0][0x168], 0x1 ;  /* 0x00005a00101aca11 */ /* 0x002fe200078208ff */
[----:B------:R-:W-:-:S03]  /*1f20*/  @!P3 IMAD.WIDE.U32 R18, R121, 0x70, R18 ;  /* 0x000000707912b825 */ /* 0x000fc600078e0012 */
[----:B------:R-:W-:Y:S01]  /*1f30*/  @!P4 LEA.HI.X R27, R16, c[0x0][0x16c], R5, 0x1, P1 ;  /* 0x00005b00101bca11 */ /* 0x000fe200008f0c05 */
[----:B------:R-:W-:Y:S01]  /*1f40*/  @!P3 IMAD.IADD R14, R19, 0x1, R14 ;  /* 0x00000001130eb824 */ /* 0x000fe200078e020e */
[----:B------:R-:W-:Y:S01]  /*1f50*/  @!P3 LEA R16, P1, R18, c[0x0][0x168], 0x1 ;  /* 0x00005a001210ba11 */ /* 0x000fe200078208ff */
[----:B------:R-:W-:Y:S01]  /*1f60*/  IMAD.X R9, R177, 0x1, R9, P2 ;  /* 0x00000001b1097824 */ /* 0x000fe200010e0609 */
[-C--:B------:R-:W-:Y:S01]  /*1f70*/  ISETP.GE.AND P2, PT, R12, R3.reuse, PT ;  /* 0x000000030c00720c */ /* 0x080fe20003f46270 */
[----:B------:R4:W-:Y:S01]  /*1f80*/  @!P4 LDGSTS.E.BYPASS.LTC128B.128 [R173+0x5000], [R26.64] ;  /* 0x050000001aadcfae */ /* 0x0009e2000b901d4c */
[----:B------:R-:W-:Y:S01]  /*1f90*/  @!P3 LEA.HI.X R17, R18, c[0x0][0x16c], R14, 0x1, P1 ;  /* 0x00005b001211ba11 */ /* 0x000fe200008f0c0e */
[----:B------:R-:W-:Y:S01]  /*1fa0*/  IMAD R12, R9, c[0x0][0x1a0], RZ ;  /* 0x00006800090c7a24 */ /* 0x000fe200078e02ff */
[-C--:B------:R-:W-:Y:S01]  /*1fb0*/  LEA.HI R5, R135, R132.reuse, RZ, 0x4 ;  /* 0x0000008487057211 */ /* 0x080fe200078f20ff */
[----:B------:R-:W-:Y:S01]  /*1fc0*/  IMAD.WIDE.U32 R22, R11, c[0x0][0x1a0], R22 ;  /* 0x000068000b167a25 */ /* 0x000fe200078e0016 */
[-C--:B------:R-:W-:Y:S01]  /*1fd0*/  ISETP.GE.AND P1, PT, R10, R3.reuse, PT ;  /* 0x000000030a00720c */ /* 0x080fe20003f26270 */
[----:B------:R1:W-:Y:S01]  /*1fe0*/  @!P3 LDGSTS.E.BYPASS.LTC128B.128 [R173+0x5800], [R16.64] ;  /* 0x0580000010adbfae */ /* 0x0003e2000b901d4c */
[----:B------:R-:W-:Y:S01]  /*1ff0*/  LOP3.LUT R9, R5, 0xfffffff0, RZ, 0xc0, !PT ;  /* 0xfffffff005097812 */ /* 0x000fe200078ec0ff */
[----:B------:R-:W-:Y:S01]  /*2000*/  IMAD R12, R11, c[0x0][0x1a4], R12 ;  /* 0x000069000b0c7a24 */ /* 0x000fe200078e020c */
[----:B------:R-:W-:Y:S01]  /*2010*/  LEA R168, P4, R22, c[0x0][0x170], 0x1 ;  /* 0x00005c0016a87a11 */ /* 0x000fe200078808ff */
[----:B------:R-:W0:Y:S01]  /*2020*/  LDGDEPBAR ;  /* 0x00000000000079af */ /* 0x000e220000000000 */
[----:B------:R-:W-:Y:S01]  /*2030*/  ISETP.GE.AND P3, PT, R176, R3, PT ;  /* 0x00000003b000720c */ /* 0x000fe20003f66270 */
[----:B------:R-:W-:Y:S01]  /*2040*/  IMAD.IADD R169, R23, 0x1, R12 ;  /* 0x0000000117a97824 */ /* 0x000fe200078e020c */
[----:B------:R-:W-:Y:S01]  /*2050*/  SHF.R.S32.HI R8, RZ, 0x4, R5 ;  /* 0x00000004ff087819 */ /* 0x000fe20000011405 */
[----:B------:R-:W-:Y:S01]  /*2060*/  IMAD.WIDE.U32 R12, R68, c[0x0][0x1a0], RZ ;  /* 0x00006800440c7a25 */ /* 0x000fe200078e00ff */
[----:B------:R-:W-:-:S02]  /*2070*/  LEA.HI R135, R135, R132, RZ, 0x5 ;  /* 0x0000008487877211 */ /* 0x000fc400078f28ff */
[----:B------:R-:W-:Y:S01]  /*2080*/  LEA.HI.X R169, R22, c[0x0][0x174], R169, 0x1, P4 ;  /* 0x00005d0016a97a11 */ /* 0x000fe200020f0ca9 */
[----:B------:R-:W-:Y:S01]  /*2090*/  IMAD R10, R68, c[0x0][0x1a4], RZ ;  /* 0x00006900440a7a24 */ /* 0x000fe200078e02ff */
[----:B------:R-:W-:Y:S01]  /*20a0*/  @!P2 IADD3 R14, P4, R168, R12, RZ ;  /* 0x0000000ca80ea210 */ /* 0x000fe20007f9e0ff */
[----:B------:R-:W-:Y:S01]  /*20b0*/  IMAD.IADD R9, R132, 0x1, -R9 ;  /* 0x0000000184097824 */ /* 0x000fe200078e0a09 */
[----:B------:R-:W-:Y:S01]  /*20c0*/  LEA.HI R5, R5, R8, RZ, 0x1 ;  /* 0x0000000805057211 */ /* 0x000fe200078f08ff */
[----:B------:R-:W-:Y:S01]  /*20d0*/  @!P1 IMAD.MOV.U32 R6, RZ, RZ, c[0x0][0x1a4] ;  /* 0x00006900ff069624 */ /* 0x000fe200078e00ff */
[----:B------:R-:W-:Y:S01]  /*20e0*/  @!P2 IADD3.X R15, R169, R13, R10, P4, !PT ;  /* 0x0000000da90fa210 */ /* 0x000fe200027fe40a */
[----:B------:R-:W-:Y:S01]  /*20f0*/  @!P6 IMAD.MOV.U32 R18, RZ, RZ, c[0x0][0x1a0] ;  /* 0x00006800ff12e624 */ /* 0x000fe200078e00ff */
[----:B------:R-:W-:Y:S02]  /*2100*/  ISETP.GE.AND P4, PT, R4, R3, PT ;  /* 0x000000030400720c */ /* 0x000fe40003f86270 */
[----:B------:R-:W-:Y:S01]  /*2110*/  SHF.R.S32.HI R4, RZ, 0x1f, R9 ;  /* 0x0000001fff047819 */ /* 0x000fe20000011409 */
[----:B------:R-:W-:Y:S01]  /*2120*/  @!P6 IMAD.WIDE.U32 R18, R18, 0x60, R168 ;  /* 0x000000601212e825 */ /* 0x000fe200078e00a8 */
[----:B------:R-:W-:-:S02]  /*2130*/  LOP3.LUT R5, R5, 0xfffffffe, RZ, 0xc0, !PT ;  /* 0xfffffffe05057812 */ /* 0x000fc400078ec0ff */
[----:B------:R-:W-:Y:S02]  /*2140*/  LEA.HI R4, R4, R9, RZ, 0x3 ;  /* 0x0000000904047211 */ /* 0x000fe400078f18ff */
[----:B------:R-:W-:Y:S01]  /*2150*/  SHF.R.S32.HI R134, RZ, 0x5, R135 ;  /* 0x00000005ff867819 */ /* 0x000fe20000011487 */
[----:B------:R-:W-:-:S04]  /*2160*/  DEPBAR.LE SB0, 0x0 ;  /* 0x000080000000791a */ /* 0x000fc80000000000 */
[----:B------:R-:W-:Y:S01]  /*2170*/  BAR.SYNC.DEFER_BLOCKING 0x0 ;  /* 0x0000000000007b1d */ /* 0x000fe20000010000 */
[----:B------:R-:W-:Y:S01]  /*2180*/  IMAD.IADD R165, R8, 0x1, -R5 ;  /* 0x0000000108a57824 */ /* 0x000fe200078e0a05 */
[----:B------:R-:W-:Y:S01]  /*2190*/  LOP3.LUT R135, R135, 0xffffffe0, RZ, 0xc0, !PT ;  /* 0xffffffe087877812 */ /* 0x000fe200078ec0ff */
[----:B------:R-:W-:Y:S02]  /*21a0*/  @!P1 IMAD.MOV.U32 R5, RZ, RZ, c[0x0][0x1a0] ;  /* 0x00006800ff059624 */ /* 0x000fe400078e00ff */
[----:B------:R-:W-:Y:S02]  /*21b0*/  IMAD.SHL.U32 R8, R69, 0x40, RZ ;  /* 0x0000004045087824 */ /* 0x000fe400078e00ff */
[----:B------:R-:W-:Y:S02]  /*21c0*/  IMAD.SHL.U32 R131, R4, 0x40, RZ ;  /* 0x0000004004837824 */ /* 0x000fe400078e00ff */
[----:B------:R-:W-:Y:S01]  /*21d0*/  IMAD.IADD R135, R132, 0x1, -R135 ;  /* 0x0000000184877824 */ /* 0x000fe200078e0a87 */
[----:B------:R-:W-:-:S02]  /*21e0*/  LOP3.LUT R8, R8, 0x1c0, RZ, 0xc0, !PT ;  /* 0x000001c008087812 */ /* 0x000fc400078ec0ff */
[----:B------:R-:W-:Y:S02]  /*21f0*/  LOP3.LUT R131, R131, 0xfffffe00, RZ, 0xc0, !PT ;  /* 0xfffffe0083837812 */ /* 0x000fe400078ec0ff */
[----:B------:R-:W-:Y:S02]  /*2200*/  LOP3.LUT R7, R8, 0x8, R7, 0xf8, !PT ;  /* 0x0000000808077812 */ /* 0x000fe400078ef807 */
[----:B------:R-:W-:-:S04]  /*2210*/  SHF.R.U32.HI R10, RZ, 0x3, R8 ;  /* 0x00000003ff0a7819 */ /* 0x000fc80000011608 */
[----:B------:R-:W-:Y:S01]  /*2220*/  LOP3.LUT R10, R7, R10, RZ, 0x3c, !PT ;  /* 0x0000000a070a7212 */ /* 0x000fe200078e3cff */
[----:B------:R-:W-:Y:S04]  /*2230*/  @P3 STS.128 [R173+0x6000], RZ ;  /* 0x006000ffad003388 */ /* 0x000fe80000000c00 */
[----:B------:R-:W-:Y:S01]  /*2240*/  @!PT LDS RZ, [RZ] ;  /* 0x00000000fffff984 */ /* 0x000fe20000000800 */
[----:B------:R-:W-:Y:S01]  /*2250*/  @!PT LDS RZ, [RZ] ;  /* 0x00000000fffff984 */ /* 0x000fe20000000800 */
[----:B------:R-:W-:Y:S01]  /*2260*/  @!PT LDS RZ, [RZ] ;  /* 0x00000000fffff984 */ /* 0x000fe20000000800 */
[----:B------:R1:W-:Y:S01]  /*2270*/  @!P3 LDGSTS.E.BYPASS.LTC128B.128 [R173+0x6000], [R168.64] ;  /* 0x06000000a8adbfae */ /* 0x0003e2000b901d4c */
[----:B------:R-:W-:Y:S02]  /*2280*/  ISETP.GE.AND P3, PT, R0, R3, PT ;  /* 0x000000030000720c */ /* 0x000fe40003f66270 */
[----:B------:R-:W-:Y:S01]  /*2290*/  LOP3.LUT R0, R4, 0xfffffff8, RZ, 0xc0, !PT ;  /* 0xfffffff804007812 */ /* 0x000fe200078ec0ff */
[----:B------:R-:W-:Y:S04]  /*22a0*/  @P2 STS.128 [R173+0x6800], RZ ;  /* 0x006800ffad002388 */ /* 0x000fe80000000c00 */
[----:B------:R-:W-:Y:S01]  /*22b0*/  @!PT LDS RZ, [RZ] ;  /* 0x00000000fffff984 */ /* 0x000fe20000000800 */
[----:B------:R-:W-:Y:S01]  /*22c0*/  @!PT LDS RZ, [RZ] ;  /* 0x00000000fffff984 */ /* 0x000fe20000000800 */
[----:B------:R-:W-:Y:S01]  /*22d0*/  @!PT LDS RZ, [RZ] ;  /* 0x00000000fffff984 */ /* 0x000fe20000000800 */
[----:B------:R1:W-:Y:S01]  /*22e0*/  @!P2 LDGSTS.E.BYPASS.LTC128B.128 [R173+0x6800], [R14.64] ;  /* 0x068000000eadafae */ /* 0x0003e2000b901d4c */
[----:B------:R-:W-:Y:S01]  /*22f0*/  @!P1 LEA R12, P2, R5, R168, 0x6 ;  /* 0x000000a8050c9211 */ /* 0x000fe200078430ff */
[----:B------:R-:W-:-:S02]  /*2300*/  IMAD.IADD R0, R9, 0x1, -R0 ;  /* 0x0000000109007824 */ /* 0x000fc400078e0a00 */
[----:B------:R-:W-:Y:S01]  /*2310*/  @P1 STS.128 [R173+0x7000], RZ ;  /* 0x007000ffad001388 */ /* 0x000fe20000000c00 */
[----:B------:R-:W-:Y:S01]  /*2320*/  @!P1 LEA.HI.X R13, R5, R169, R6, 0x6, P2 ;  /* 0x000000a9050d9211 */ /* 0x000fe200010f3406 */
[----:B------:R-:W-:Y:S01]  /*2330*/  IMAD.SHL.U32 R5, R0, 0x40, RZ ;  /* 0x0000004000057824 */ /* 0x000fe200078e00ff */
[----:B------:R-:W-:Y:S01]  /*2340*/  ISETP.GE.AND P2, PT, R2, R3, PT ;  /* 0x000000030200720c */ /* 0x000fe20003f46270 */
[----:B------:R-:W-:Y:S02]  /*2350*/  IMAD.SHL.U32 R2, R165, 0x8, RZ ;  /* 0x00000008a5027824 */ /* 0x000fe400078e00ff */
[----:B------:R-:W-:Y:S01]  /*2360*/  @!P5 IMAD.MOV.U32 R3, RZ, RZ, c[0x0][0x1a0] ;  /* 0x00006800ff03d624 */ /* 0x000fe200078e00ff */
[----:B------:R-:W-:Y:S01]  /*2370*/  LOP3.LUT R7, R5, 0x1c0, RZ, 0xc0, !PT ;  /* 0x000001c005077812 */ /* 0x000fe200078ec0ff */
[----:B------:R-:W-:Y:S01]  /*2380*/  @!PT LDS RZ, [RZ] ;  /* 0x00000000fffff984 */ /* 0x000fe20000000800 */
[----:B------:R-:W-:Y:S01]  /*2390*/  @!PT LDS RZ, [RZ] ;  /* 0x00000000fffff984 */ /* 0x000fe20000000800 */
[----:B------:R-:W-:Y:S01]  /*23a0*/  @!PT LDS RZ, [RZ] ;  /* 0x00000000fffff984 */ /* 0x000fe20000000800 */
[----:B------:R2:W-:Y:S01]  /*23b0*/  @!P1 LDGSTS.E.BYPASS.LTC128B.128 [R173+0x7000], [R12.64] ;  /* 0x070000000cad9fae */ /* 0x0005e2000b901d4c */
[----:B------:R-:W-:Y:S02]  /*23c0*/  @!P5 IMAD.MOV.U32 R6, RZ, RZ, c[0x0][0x1a4] ;  /* 0x00006900ff06d624 */ /* 0x000fe400078e00ff */
[----:B------:R-:W-:Y:S01]  /*23d0*/  LOP3.LUT R5, R7, 0x8, R2, 0xf8, !PT ;  /* 0x0000000807057812 */ /* 0x000fe200078ef802 */
[----:B------:R-:W-:Y:S01]  /*23e0*/  IMAD R165, R165, 0x200, R10 ;  /* 0x00000200a5a57824 */ /* 0x000fe200078e020a */
[C---:B------:R-:W-:Y:S01]  /*23f0*/  @!P5 LEA R8, P1, R3.reuse, R168, 0x7 ;  /* 0x000000a80308d211 */ /* 0x040fe200078238ff */
[----:B------:R-:W-:Y:S01]  /*2400*/  @!P6 IMAD.MOV.U32 R10, RZ, RZ, c[0x0][0x1a4] ;  /* 0x00006900ff0ae624 */ /* 0x000fe200078e00ff */
[----:B------:R-:W-:Y:S01]  /*2410*/  SHF.R.U32.HI R2, RZ, 0x3, R7 ;  /* 0x00000003ff027819 */ /* 0x000fe20000011607 */
[----:B------:R-:W-:Y:S01]  /*2420*/  @!P4 IMAD.MOV.U32 R7, RZ, RZ, c[0x0][0x1a4] ;  /* 0x00006900ff07c624 */ /* 0x000fe200078e00ff */
[----:B------:R-:W-:Y:S01]  /*2430*/  @!P5 LEA.HI.X R9, R3, R169, R6, 0x7, P1 ;  /* 0x000000a90309d211 */ /* 0x000fe200008f3c06 */
[----:B------:R-:W-:Y:S01]  /*2440*/  @!P6 IMAD R10, R10, 0x60, RZ ;  /* 0x000000600a0ae824 */ /* 0x000fe200078e02ff */
[----:B------:R-:W-:Y:S01]  /*2450*/  LOP3.LUT R2, R5, R2, RZ, 0x3c, !PT ;  /* 0x0000000205027212 */ /* 0x000fe200078e3cff */
[----:B------:R-:W-:Y:S01]  /*2460*/  @!P2 IMAD.MOV.U32 R5, RZ, RZ, c[0x0][0x1a0] ;  /* 0x00006800ff05a624 */ /* 0x000fe200078e00ff */
[----:B------:R-:W-:Y:S01]  /*2470*/  @!P2 MOV R3, c[0x0][0x1a4] ;  /* 0x000069000003aa02 */ /* 0x000fe20000000f00 */
[----:B------:R-:W-:Y:S01]  /*2480*/  @!P3 IMAD.MOV.U32 R6, RZ, RZ, c[0x0][0x1a4] ;  /* 0x00006900ff06b624 */ /* 0x000fe200078e00ff */
[----:B------:R-:W-:Y:S01]  /*2490*/  @P6 STS.128 [R173+0x7800], RZ ;  /* 0x007800ffad006388 */ /* 0x000fe20000000c00 */
[----:B-1----:R-:W-:-:S02]  /*24a0*/  @!P4 IMAD.MOV.U32 R14, RZ, RZ, c[0x0][0x1a0] ;  /* 0x00006800ff0ec624 */ /* 0x002fc400078e00ff */
[----:B------:R-:W-:-:S04]  /*24b0*/  @!P2 IMAD.WIDE.U32 R16, R5, 0xe0, R168 ;  /* 0x000000e00510a825 */ /* 0x000fc800078e00a8 */
[----:B------:R-:W-:Y:S02]  /*24c0*/  @!P2 IMAD R3, R3, 0xe0, RZ ;  /* 0x000000e00303a824 */ /* 0x000fe400078e02ff */
[----:B------:R-:W-:Y:S02]  /*24d0*/  @!P6 IMAD.IADD R11, R19, 0x1, R10 ;  /* 0x00000001130be824 */ /* 0x000fe400078e020a */
[----:B------:R-:W-:-:S04]  /*24e0*/  @!P4 IMAD.WIDE.U32 R14, R14, 0xa0, R168 ;  /* 0x000000a00e0ec825 */ /* 0x000fc800078e00a8 */
[----:B--2---:R-:W-:Y:S02]  /*24f0*/  @!P3 IMAD.MOV.U32 R12, RZ, RZ, c[0x0][0x1a0] ;  /* 0x00006800ff0cb624 */ /* 0x004fe400078e00ff */
[----:B------:R-:W-:Y:S02]  /*2500*/  @!P4 IMAD R7, R7, 0xa0, RZ ;  /* 0x000000a00707c824 */ /* 0x000fe400078e02ff */
[----:B------:R-:W-:Y:S02]  /*2510*/  @!P6 IMAD.MOV.U32 R10, RZ, RZ, R18 ;  /* 0x000000ffff0ae224 */ /* 0x000fe400078e0012 */
[----:B------:R-:W-:Y:S02]  /*2520*/  @!P2 IMAD.IADD R5, R17, 0x1, R3 ;  /* 0x000000011105a824 */ /* 0x000fe400078e0203 */
[----:B------:R-:W-:Y:S01]  /*2530*/  IMAD R3, R134, 0x400, R131 ;  /* 0x0000040086037824 */ /* 0x000fe200078e0283 */
[----:B------:R-:W-:Y:S01]  /*2540*/  @!PT LDS RZ, [RZ] ;  /* 0x00000000fffff984 */ /* 0x000fe20000000800 */
[----:B------:R-:W-:Y:S01]  /*2550*/  @!PT LDS RZ, [RZ] ;  /* 0x00000000fffff984 */ /* 0x000fe20000000800 */
[----:B------:R-:W-:Y:S01]  /*2560*/  @!PT LDS RZ, [RZ] ;  /* 0x00000000fffff984 */ /* 0x000fe20000000800 */
[----:B------:R1:W-:Y:S01]  /*2570*/  @!P6 LDGSTS.E.BYPASS.LTC128B.128 [R173+0x7800], [R10.64] ;  /* 0x078000000aadefae */ /* 0x0003e2000b901d4c */
[----:B------:R-:W-:-:S03]  /*2580*/  @!P3 IMAD.WIDE.U32 R12, R12, 0xc0, R168 ;  /* 0x000000c00c0cb825 */ /* 0x000fc600078e00a8 */
[----:B------:R-:W-:Y:S01]  /*2590*/  @P5 STS.128 [R173+0x8000], RZ ;  /* 0x008000ffad005388 */ /* 0x000fe20000000c00 */
[----:B------:R-:W-:Y:S02]  /*25a0*/  @!P3 IMAD R6, R6, 0xc0, RZ ;  /* 0x000000c00606b824 */ /* 0x000fe400078e02ff */
[----:B------:R-:W-:Y:S01]  /*25b0*/  @!P4 IMAD.IADD R15, R15, 0x1, R7 ;  /* 0x000000010f0fc824 */ /* 0x000fe200078e0207 */
[----:B------:R-:W-:Y:S01]  /*25c0*/  @!PT LDS RZ, [RZ] ;  /* 0x00000000fffff984 */ /* 0x000fe20000000800 */
[----:B------:R-:W-:Y:S01]  /*25d0*/  @!PT LDS RZ, [RZ] ;  /* 0x00000000fffff984 */ /* 0x000fe20000000800 */
[----:B------:R-:W-:Y:S01]  /*25e0*/  @!PT LDS RZ, [RZ] ;  /* 0x00000000fffff984 */ /* 0x000fe20000000800 */
[----:B------:R1:W-:Y:S01]  /*25f0*/  @!P5 LDGSTS.E.BYPASS.LTC128B.128 [R173+0x8000], [R8.64] ;  /* 0x0800000008addfae */ /* 0x0003e2000b901d4c */
[----:B------:R-:W-:Y:S02]  /*2600*/  IMAD.IADD R166, R2, 0x1, R3 ;  /* 0x0000000102a67824 */ /* 0x000fe400078e0203 */
[----:B------:R-:W-:Y:S01]  /*2610*/  @!P3 IMAD.IADD R13, R13, 0x1, R6 ;  /* 0x000000010d0db824 */ /* 0x000fe200078e0206 */
[----:B------:R-:W-:Y:S01]  /*2620*/  @P4 STS.128 [R173+0x8800], RZ ;  /* 0x008800ffad004388 */ /* 0x000fe20000000c00 */
[----:B------:R-:W-:Y:S02]  /*2630*/  @!P2 IMAD.MOV.U32 R4, RZ, RZ, R16 ;  /* 0x000000ffff04a224 */ /* 0x000fe400078e0010 */
[----:B------:R-:W-:Y:S01]  /*2640*/  IMAD.SHL.U32 R165, R165, 0x2, RZ ;  /* 0x00000002a5a57824 */ /* 0x000fe200078e00ff */
[----:B------:R-:W-:Y:S01]  /*2650*/  @!PT LDS RZ, [RZ] ;  /* 0x00000000fffff984 */ /* 0x000fe20000000800 */
[----:B------:R-:W-:Y:S01]  /*2660*/  @!PT LDS RZ, [RZ] ;  /* 0x00000000fffff984 */ /* 0x000fe20000000800 */
[----:B------:R-:W-:Y:S01]  /*2670*/  @!PT LDS RZ, [RZ] ;  /* 0x00000000fffff984 */ /* 0x000fe20000000800 */
[----:B------:R2:W-:Y:S01]  /*2680*/  @!P4 LDGSTS.E.BYPASS.LTC128B.128 [R173+0x8800], [R14.64] ;  /* 0x088000000eadcfae */ /* 0x0005e2000b901d4c */
[----:B------:R-:W-:-:S03]  /*2690*/  IMAD.SHL.U32 R166, R166, 0x2, RZ ;  /* 0x00000002a6a67824 */ /* 0x000fc600078e00ff */
[----:B------:R-:W-:Y:S01]  /*26a0*/  @P3 STS.128 [R173+0x9000], RZ ;  /* 0x009000ffad003388 */ /* 0x000fe20000000c00 */
[----:B------:R-:W-:-:S03]  /*26b0*/  IADD3 R162, R165, 0x2040, RZ ;  /* 0x00002040a5a27810 */ /* 0x000fc60007ffe0ff */
        /* <DEDUP_REMOVED lines=14> */
[----:B----4-:R-:W4:Y:S01]  /*27a0*/  LDSM.16.M88.4 R24, [R165+0x2000] ;  /* 0x00200000a518783b */ /* 0x010f220000000200 */
[----:B------:R-:W-:-:S02]  /*27b0*/  SEL R0, R0, 0xfffffff0, !P3 ;  /* 0xfffffff000007807 */ /* 0x000fc40005800000 */
[----:B------:R-:W-:Y:S01]  /*27c0*/  LOP3.LUT P1, RZ, R69, 0x4, RZ, 0xc0, !PT ;  /* 0x0000000445ff7812 */ /* 0x000fe2000782c0ff */
[----:B------:R-:W3:Y:S01]  /*27d0*/  LDSM.16.M88.4 R16, [R165+0x2800] ;  /* 0x00280000a510783b */ /* 0x000ee20000000200 */
[----:B------:R-:W-:Y:S02]  /*27e0*/  IMAD R164, R3, 0x2, R166 ;  /* 0x0000000203a47824 */ /* 0x000fe400078e02a6 */
[----:B------:R-:W-:Y:S01]  /*27f0*/  IMAD R159, R0, 0x2, R165 ;  /* 0x00000002009f7824 */ /* 0x000fe200078e02a5 */
[----:B------:R-:W-:Y:S04]  /*2800*/  LDSM.16.M88.4 R84, [R165+0x3800] ;  /* 0x00380000a554783b */ /* 0x000fe80000000200 */
[----:B------:R-:W-:Y:S04]  /*2810*/  LDSM.16.M88.4 R72, [R164] ;  /* 0x00000000a448783b */ /* 0x000fe80000000200 */
[----:B------:R-:W-:Y:S04]  /*2820*/  LDSM.16.M88.4 R64, [R159+0x2000] ;  /* 0x002000009f40783b */ /* 0x000fe80000000200 */
[----:B-1----:R-:W1:Y:S04]  /*2830*/  LDSM.16.M88.4 R4, [R165+0x5800] ;  /* 0x00580000a504783b */ /* 0x002e680000000200 */
[----:B------:R-:W1:Y:S04]  /*2840*/  LDSM.16.M88.4 R32, [R159+0x2800] ;  /* 0x002800009f20783b */ /* 0x000e680000000200 */
[----:B------:R-:W2:Y:S04]  /*2850*/  LDSM.16.M88.4 R8, [R165+0x3000] ;  /* 0x00300000a508783b */ /* 0x000ea80000000200 */
[----:B------:R-:W2:Y:S04]  /*2860*/  LDSM.16.M88.4 R60, [R165+0x4000] ;  /* 0x00400000a53c783b */ /* 0x000ea80000000200 */
[----:B------:R-:W2:Y:S01]  /*2870*/  LDSM.16.M88.4 R52, [R165+0x4800] ;  /* 0x00480000a534783b */ /* 0x000ea20000000200 */
[C---:B----4-:R-:W-:Y:S03]  /*2880*/  HMMA.16816.F32 R28, R36.reuse, R24, RZ ;  /* 0x00000018241c723c */ /* 0x050fe600000018ff */
[----:B------:R-:W4:Y:S04]  /*2890*/  LDSM.16.M88.4 R44, [R165+0x5000] ;  /* 0x00500000a52c783b */ /* 0x000f280000000200 */
[----:B------:R-:W2:Y:S01]  /*28a0*/  LDSM.16.M88.4 R92, [R159+0x3800] ;  /* 0x003800009f5c783b */ /* 0x000ea20000000200 */
[C---:B------:R-:W-:Y:S03]  /*28b0*/  HMMA.16816.F32 R24, R36.reuse, R26, RZ ;  /* 0x0000001a2418723c */ /* 0x040fe600000018ff */
[----:B------:R-:W-:Y:S04]  /*28c0*/  LDSM.16.M88.4 R112, [R159+0x3000] ;  /* 0x003000009f70783b */ /* 0x000fe80000000200 */
[----:B------:R-:W-:Y:S01]  /*28d0*/  LDSM.16.M88.4 R108, [R159+0x4000] ;  /* 0x004000009f6c783b */ /* 0x000fe20000000200 */
[C---:B---3--:R-:W-:Y:S03]  /*28e0*/  HMMA.16816.F32 R20, R36.reuse, R16, RZ ;  /* 0x000000102414723c */ /* 0x048fe600000018ff */
[----:B------:R-:W-:Y:S04]  /*28f0*/  LDSM.16.M88.4 R104, [R159+0x4800] ;  /* 0x004800009f68783b */ /* 0x000fe80000000200 */
[----:B------:R-:W-:Y:S01]  /*2900*/  LDSM.16.M88.4 R100, [R159+0x5000] ;  /* 0x005000009f64783b */ /* 0x000fe20000000200 */
[C---:B-1----:R-:W-:Y:S03]  /*2910*/  HMMA.16816.F32 R40, R36.reuse, R4, RZ ;  /* 0x000000042428723c */ /* 0x042fe600000018ff */
[----:B------:R-:W-:Y:S04]  /*2920*/  LDSM.16.M88.4 R96, [R159+0x5800] ;  /* 0x005800009f60783b */ /* 0x000fe80000000200 */
[----:B------:R-:W0:Y:S01]  /*2930*/  LDGDEPBAR ;  /* 0x00000000000079af */ /* 0x000e220000000000 */
[----:B------:R-:W-:Y:S01]  /*2940*/  SEL R5, R68, 0xffffffe0, !P2 ;  /* 0xffffffe044057807 */ /* 0x000fe20005000000 */
[----:B------:R-:W-:Y:S01]  /*2950*/  HMMA.16816.F32 R16, R36, R18, RZ ;  /* 0x000000122410723c */ /* 0x000fe200000018ff */
[----:B------:R-:W-:-:S02]  /*2960*/  IADD3 R4, R165, 0x2000, RZ ;  /* 0x00002000a5047810 */ /* 0x000fc40007ffe0ff */
[----:B------:R-:W-:Y:S01]  /*2970*/  ISETP.GT.AND P2, PT, R120, 0x1, PT ;  /* 0x000000017800780c */ /* 0x000fe20003f44270 */
[----:B------:R-:W-:Y:S01]  /*2980*/  IMAD R163, R5, 0x2, R166 ;  /* 0x0000000205a37824 */ /* 0x000fe200078e02a6 */
[----:B------:R-:W-:Y:S01]  /*2990*/  @P1 IADD3 R162, R4, -0x40, RZ ;  /* 0xffffffc004a21810 */ /* 0x000fe20007ffe0ff */
[----:B------:R-:W-:Y:S02]  /*29a0*/  IMAD.IADD R4, R131, 0x1, R2 ;  /* 0x0000000183047824 */ /* 0x000fe400078e0202 */
[----:B------:R-:W-:Y:S01]  /*29b0*/  HMMA.16816.F32 R28, R72, R64, R28 ;  /* 0x00000040481c723c */ /* 0x000fe2000000181c */
[----:B------:R-:W-:Y:S01]  /*29c0*/  LDSM.16.M88.4 R76, [R163] ;  /* 0x00000000a34c783b */ /* 0x000fe20000000200 */
[----:B------:R-:W-:Y:S01]  /*29d0*/  IMAD R161, R3, 0x2, R163 ;  /* 0x0000000203a17824 */ /* 0x000fe200078e02a3 */
[----:B------:R-:W-:Y:S01]  /*29e0*/  IADD3 R155, R162, 0x800, RZ ;  /* 0x00000800a29b7810 */ /* 0x000fe20007ffe0ff */
[----:B------:R-:W-:Y:S01]  /*29f0*/  IMAD R148, R0, 0x2, R162 ;  /* 0x0000000200947824 */ /* 0x000fe200078e02a2 */
[----:B------:R-:W-:Y:S01]  /*2a00*/  LDSM.16.M88.4 R68, [R162] ;  /* 0x00000000a244783b */ /* 0x000fe20000000200 */
[----:B------:R-:W-:-:S02]  /*2a10*/  SHF.R.S32.HI R0, RZ, 0x1f, R135 ;  /* 0x0000001fff007819 */ /* 0x000fc40000011487 */
[----:B------:R-:W-:Y:S01]  /*2a20*/  HMMA.16816.F32 R24, R72, R66, R24 ;  /* 0x000000424818723c */ /* 0x000fe20000001818 */
[----:B------:R-:W1:Y:S01]  /*2a30*/  LDSM.16.M88.4 R64, [R162+0x800] ;  /* 0x00080000a240783b */ /* 0x000e620000000200 */
[----:B------:R-:W-:Y:S02]  /*2a40*/  LEA.HI R0, R0, R135, RZ, 0x2 ;  /* 0x0000008700007211 */ /* 0x000fe400078f10ff */
[C---:B------:R-:W-:Y:S01]  /*2a50*/  @!P2 LEA R180, P1, R128.reuse, c[0x0][0x168], 0x1 ;  /* 0x00005a0080b4aa11 */ /* 0x040fe200078208ff */
[----:B------:R-:W-:Y:S01]  /*2a60*/  LDSM.16.M88.4 R124, [R162+0x2000] ;  /* 0x00200000a27c783b */ /* 0x000fe20000000200 */
[----:B------:R-:W-:Y:S02]  /*2a70*/  SHF.R.S32.HI R172, RZ, 0x2, R0 ;  /* 0x00000002ffac7819 */ /* 0x000fe40000011400 */
[----:B------:R-:W-:Y:S01]  /*2a80*/  HMMA.16816.F32 R88, R36, R84, RZ ;  /* 0x000000542458723c */ /* 0x000fe200000018ff */
[----:B------:R-:W-:Y:S01]  /*2a90*/  LDSM.16.M88.4 R116, [R148] ;  /* 0x000000009474783b */ /* 0x000fe20000000200 */
[----:B------:R-:W-:-:S02]  /*2aa0*/  @!P2 LEA.HI.X R181, R128, c[0x0][0x16c], R123, 0x1, P1 ;  /* 0x00005b0080b5aa11 */ /* 0x000fc400008f0c7b */
[C---:B------:R-:W-:Y:S02]  /*2ab0*/  IADD3 R154, R162.reuse, 0x1000, RZ ;  /* 0x00001000a29a7810 */ /* 0x040fe40007ffe0ff */
[C---:B------:R-:W-:Y:S02]  /*2ac0*/  IADD3 R153, R162.reuse, 0x1800, RZ ;  /* 0x00001800a2997810 */ /* 0x040fe40007ffe0ff */
[----:B------:R-:W-:Y:S01]  /*2ad0*/  HMMA.16816.F32 R84, R36, R86, RZ ;  /* 0x000000562454723c */ /* 0x000fe200000018ff */
[C---:B------:R-:W-:Y:S02]  /*2ae0*/  IADD3 R152, R162.reuse, 0x2000, RZ ;  /* 0x00002000a2987810 */ /* 0x040fe40007ffe0ff */
[C---:B------:R-:W-:Y:S02]  /*2af0*/  IADD3 R151, R162.reuse, 0x2800, RZ ;  /* 0x00002800a2977810 */ /* 0x040fe40007ffe0ff */
[C---:B------:R-:W-:Y:S02]  /*2b00*/  IADD3 R150, R162.reuse, 0x3000, RZ ;  /* 0x00003000a2967810 */ /* 0x040fe40007ffe0ff */
[----:B------:R-:W-:Y:S01]  /*2b10*/  IADD3 R149, R162, 0x3800, RZ ;  /* 0x00003800a2957810 */ /* 0x000fe20007ffe0ff */
[C---:B------:R-:W-:Y:S08]  /*2b20*/  HMMA.16816.F32 R20, R72.reuse, R32, R20 ;  /* 0x000000204814723c */ /* 0x040ff00000001814 */
[----:B------:R-:W-:Y:S01]  /*2b30*/  HMMA.16816.F32 R16, R72, R34, R16 ;  /* 0x000000224810723c */ /* 0x000fe20000001810 */
[----:B------:R-:W3:Y:S07]  /*2b40*/  LDSM.16.M88.4 R32, [R162+0x1000] ;  /* 0x00100000a220783b */ /* 0x000eee0000000200 */
[C---:B--2---:R-:W-:Y:S08]  /*2b50*/  HMMA.16816.F32 R12, R36.reuse, R8, RZ ;  /* 0x00000008240c723c */ /* 0x044ff000000018ff */
[C---:B------:R-:W-:Y:S08]  /*2b60*/  HMMA.16816.F32 R80, R36.reuse, R60, RZ ;  /* 0x0000003c2450723c */ /* 0x040ff000000018ff */
[C---:B------:R-:W-:Y:S08]  /*2b70*/  HMMA.16816.F32 R56, R36.reuse, R52, RZ ;  /* 0x000000342438723c */ /* 0x040ff000000018ff */
[C---:B----4-:R-:W-:Y:S08]  /*2b80*/  HMMA.16816.F32 R48, R36.reuse, R44, RZ ;  /* 0x0000002c2430723c */ /* 0x050ff000000018ff */
[C---:B------:R-:W-:Y:S08]  /*2b90*/  HMMA.16816.F32 R8, R36.reuse, R10, RZ ;  /* 0x0000000a2408723c */ /* 0x040ff000000018ff */
[C---:B------:R-:W-:Y:S08]  /*2ba0*/  HMMA.16816.F32 R60, R36.reuse, R62, RZ ;  /* 0x0000003e243c723c */ /* 0x040ff000000018ff */
[C---:B------:R-:W-:Y:S08]  /*2bb0*/  HMMA.16816.F32 R52, R36.reuse, R54, RZ ;  /* 0x000000362434723c */ /* 0x040ff000000018ff */
[C---:B------:R-:W-:Y:S08]  /*2bc0*/  HMMA.16816.F32 R44, R36.reuse, R46, RZ ;  /* 0x0000002e242c723c */ /* 0x040ff000000018ff */
[----:B------:R-:W-:Y:S07]  /*2bd0*/  HMMA.16816.F32 R36, R36, R6, RZ ;  /* 0x000000062424723c */ /* 0x000fee00000018ff */
[----:B------:R-:W-:Y:S01]  /*2be0*/  IMAD R7, R134, 0x10, R136 ;  /* 0x0000001086077824 */ /* 0x000fe200078e0288 */
[----:B------:R-:W-:Y:S04]  /*2bf0*/  HMMA.16816.F32 R88, R72, R92, R88 ;  /* 0x0000005c4858723c */ /* 0x000fe80000001858 */
[----:B------:R-:W-:-:S04]  /*2c00*/  IADD3 R7, R7, 0x1, R172 ;  /* 0x0000000107077810 */ /* 0x000fc80007ffe0ac */
[----:B------:R-:W-:Y:S01]  /*2c10*/  HMMA.16816.F32 R84, R72, R94, R84 ;  /* 0x0000005e4854723c */ /* 0x000fe20000001854 */
[----:B------:R-:W2:Y:S01]  /*2c20*/  LDSM.16.M88.4 R92, [R162+0x1800] ;  /* 0x00180000a25c783b */ /* 0x000ea20000000200 */
[----:B------:R-:W-:-:S04]  /*2c30*/  IADD3 R133, R130, R7, -R133 ;  /* 0x0000000782857210 */ /* 0x000fc80007ffe885 */
[----:B------:R-:W-:Y:S02]  /*2c40*/  IADD3 R133, R133, c[0x0][0x2e8], RZ ;  /* 0x0000ba0085857a10 */ /* 0x000fe40007ffe0ff */
[----:B-1----:R-:W-:Y:S02]  /*2c50*/  HMMA.16816.F32 R20, R76, R64, R20 ;  /* 0x000000404c14723c */ /* 0x002fe40000001814 */
[----:B------:R-:W-:-:S06]  /*2c60*/  IADD3 R7, R133, 0x8, RZ ;  /* 0x0000000885077810 */ /* 0x000fcc0007ffe0ff */
[----:B------:R-:W-:Y:S01]  /*2c70*/  HMMA.16816.F32 R16, R76, R66, R16 ;  /* 0x000000424c10723c */ /* 0x000fe20000001810 */
[----:B------:R-:W1:Y:S07]  /*2c80*/  LDSM.16.M88.4 R64, [R162+0x3800] ;  /* 0x00380000a240783b */ /* 0x000e6e0000000200 */
        /* <DEDUP_REMOVED lines=14> */
[----:B------:R-:W4:Y:S04]  /*2d70*/  LDSM.16.M88.4 R72, [R162+0x2800] ;  /* 0x00280000a248783b */ /* 0x000f280000000200 */
[----:B------:R-:W-:Y:S03]  /*2d80*/  LDSM.16.M88.4 R96, [R148+0x2800] ;  /* 0x002800009460783b */ /* 0x000fe60000000200 */
[C---:B------:R-:W-:Y:S08]  /*2d90*/  HMMA.16816.F32 R28, R76.reuse, R68, R28 ;  /* 0x000000444c1c723c */ /* 0x040ff0000000181c */
[C---:B------:R-:W-:Y:S01]  /*2da0*/  HMMA.16816.F32 R24, R76.reuse, R70, R24 ;  /* 0x000000464c18723c */ /* 0x040fe20000001818 */
[----:B------:R-:W4:Y:S07]  /*2db0*/  LDSM.16.M88.4 R68, [R162+0x3000] ;  /* 0x00300000a244783b */ /* 0x000f2e0000000200 */
[C---:B---3--:R-:W-:Y:S08]  /*2dc0*/  HMMA.16816.F32 R12, R76.reuse, R32, R12 ;  /* 0x000000204c0c723c */ /* 0x048ff0000000180c */
[C---:B------:R-:W-:Y:S01]  /*2dd0*/  HMMA.16816.F32 R8, R76.reuse, R34, R8 ;  /* 0x000000224c08723c */ /* 0x040fe20000001808 */
[----:B------:R-:W3:Y:S07]  /*2de0*/  LDSM.16.M88.4 R32, [R161] ;  /* 0x00000000a120783b */ /* 0x000eee0000000200 */
[C---:B--2---:R-:W-:Y:S08]  /*2df0*/  HMMA.16816.F32 R88, R76.reuse, R92, R88 ;  /* 0x0000005c4c58723c */ /* 0x044ff00000001858 */
[C---:B------:R-:W-:Y:S01]  /*2e00*/  HMMA.16816.F32 R84, R76.reuse, R94, R84 ;  /* 0x0000005e4c54723c */ /* 0x040fe20000001854 */
[----:B------:R-:W2:Y:S07]  /*2e10*/  LDSM.16.M88.4 R92, [R148+0x3000] ;  /* 0x00300000945c783b */ /* 0x000eae0000000200 */
[C---:B-1----:R-:W-:Y:S08]  /*2e20*/  HMMA.16816.F32 R40, R76.reuse, R64, R40 ;  /* 0x000000404c28723c */ /* 0x042ff00000001828 */
[----:B------:R-:W-:Y:S01]  /*2e30*/  HMMA.16816.F32 R36, R76, R66, R36 ;  /* 0x000000424c24723c */ /* 0x000fe20000001824 */
[----:B------:R-:W1:Y:S01]  /*2e40*/  LDSM.16.M88.4 R64, [R148+0x3800] ;  /* 0x003800009440783b */ /* 0x000e620000000200 */
[----:B------:R-:W-:-:S06]  /*2e50*/  DEPBAR.LE SB0, 0x0 ;  /* 0x000080000000791a */ /* 0x000fcc0000000000 */
[C---:B------:R-:W-:Y:S07]  /*2e60*/  HMMA.16816.F32 R80, R76.reuse, R124, R80 ;  /* 0x0000007c4c50723c */ /* 0x040fee0000001850 */
[-C--:B------:R-:W-:Y:S01]  /*2e70*/  IMNMX R125, R133, R130.reuse, PT ;  /* 0x00000082857d7217 */ /* 0x080fe20003800200 */
[----:B------:R-:W-:Y:S01]  /*2e80*/  HMMA.16816.F32 R60, R76, R126, R60 ;  /* 0x0000007e4c3c723c */ /* 0x000fe2000000183c */
[----:B------:R-:W-:-:S06]  /*2e90*/  IMNMX R124, R7, R130, PT ;  /* 0x00000082077c7217 */ /* 0x000fcc0003800200 */
[----:B------:R-:W-:Y:S01]  /*2ea0*/  IMAD.SHL.U32 R126, R132, 0x2, RZ ;  /* 0x00000002847e7824 */ /* 0x000fe200078e00ff */
[----:B----4-:R-:W-:Y:S04]  /*2eb0*/  HMMA.16816.F32 R56, R76, R72, R56 ;  /* 0x000000484c38723c */ /* 0x010fe80000001838 */
[----:B------:R-:W-:-:S04]  /*2ec0*/  LOP3.LUT R126, R126, 0x6, RZ, 0xc0, !PT ;  /* 0x000000067e7e7812 */ /* 0x000fc800078ec0ff */
[C---:B------:R-:W-:Y:S08]  /*2ed0*/  HMMA.16816.F32 R52, R76.reuse, R74, R52 ;  /* 0x0000004a4c34723c */ /* 0x040ff00000001834 */
[C---:B------:R-:W-:Y:S08]  /*2ee0*/  HMMA.16816.F32 R48, R76.reuse, R68, R48 ;  /* 0x000000444c30723c */ /* 0x040ff00000001830 */
[----:B------:R-:W-:Y:S08]  /*2ef0*/  HMMA.16816.F32 R44, R76, R70, R44 ;  /* 0x000000464c2c723c */ /* 0x000ff0000000182c */
        /* <DEDUP_REMOVED lines=14> */
[C---:B-1----:R-:W-:Y:S08]  /*2fe0*/  HMMA.16816.F32 R40, R32.reuse, R64, R40 ;  /* 0x000000402028723c */ /* 0x042ff00000001828 */
        /* <DEDUP_REMOVED lines=62> */
.L_x_6179:
[----:B------:R-:W-:-:S04]  /*33d0*/  LEA R0, -R121, RZ, 0x7 ;  /* 0x000000ff79007211 */ /* 0x000fc800078e39ff */
[----:B------:R-:W-:Y:S02]  /*33e0*/  SHF.R.S32.HI R2, RZ, 0x1f, R0 ;  /* 0x0000001fff027819 */ /* 0x000fe40000011400 */
.L_x_6180:
[----:B------:R-:W-:Y:S01]  /*33f0*/  IADD3 R128, P1, R0, R128, RZ ;  /* 0x0000008000807210 */ /* 0x000fe20007f3e0ff */
[----:B------:R-:W-:Y:S02]  /*3400*/  IMAD.MOV.U32 R0, RZ, RZ, 0x5 ;  /* 0x00000005ff007424 */ /* 0x000fe400078e00ff */
[C---:B------:R-:W-:Y:S01]  /*3410*/  IMAD.SHL.U32 R7, R121.reuse, 0x20, RZ ;  /* 0x0000002079077824 */ /* 0x040fe200078e00ff */
[----:B------:R-:W-:Y:S01]  /*3420*/  LEA R180, P2, R128, c[0x0][0x168], 0x1 ;  /* 0x00005a0080b47a11 */ /* 0x000fe200078408ff */
[----:B------:R-:W-:Y:S01]  /*3430*/  IMAD.X R123, R2, 0x1, R123, P1 ;  /* 0x00000001027b7824 */ /* 0x000fe200008e067b */
[----:B------:R-:W-:Y:S02]  /*3440*/  SHF.L.U64.HI R0, R121, R0, c[0x0][0x19c] ;  /* 0x0000670079007619 */ /* 0x000fe40000010200 */
[----:B------:R-:W-:Y:S02]  /*3450*/  IADD3 R68, P1, R7, R180, RZ ;  /* 0x000000b407447210 */ /* 0x000fe40007f3e0ff */
        /* <DEDUP_REMOVED lines=18> */
[----:B------:R-:W-:Y:S01]  /*3580*/  IADD3 R70, P1, R6, R7, RZ ;  /* 0x0000000706467210 */ /* 0x000fe20007f3e0ff */
[----:B------:R1:W-:Y:S02]  /*3590*/  LDGSTS.E.BYPASS.LTC128B.128 [R173+0x4000], [R34.64] ;  /* 0x0400000022ad7fae */ /* 0x0003e4000b901d4c */
[----:B------:R-:W-:-:S02]  /*35a0*/  IMAD.X R7, R33, 0x1, R0, P2 ;  /* 0x0000000121077824 */ /* 0x000fc400010e0600 */
[----:B------:R1:W-:Y:S02]  /*35b0*/  LDGSTS.E.BYPASS.LTC128B.128 [R173+0x4800], [R32.64] ;  /* 0x0480000020ad7fae */ /* 0x0003e4000b901d4c */
[----:B------:R-:W-:Y:S02]  /*35c0*/  IMAD.X R71, R7, 0x1, R0, P1 ;  /* 0x0000000107477824 */ /* 0x000fe400008e0600 */
[----:B------:R1:W-:Y:S04]  /*35d0*/  LDGSTS.E.BYPASS.LTC128B.128 [R173+0x5000], [R6.64] ;  /* 0x0500000006ad7fae */ /* 0x0003e8000b901d4c */
[----:B------:R1:W-:Y:S04]  /*35e0*/  LDGSTS.E.BYPASS.LTC128B.128 [R173+0x5800], [R70.64] ;  /* 0x0580000046ad7fae */ /* 0x0003e8000b901d4c */
[----:B------:R-:W0:Y:S02]  /*35f0*/  LDGDEPBAR ;  /* 0x00000000000079af */ /* 0x000e240000000000 */
.L_x_6178:
[----:B------:R-:W-:Y:S02]  /*3600*/  IMAD.IADD R2, R129, 0x1, R126 ;  /* 0x0000000181027824 */ /* 0x000fe400078e027e */
[----:B------:R-:W-:-:S03]  /*3610*/  IMAD.SHL.U32 R160, R4, 0x2, RZ ;  /* 0x0000000204a07824 */ /* 0x000fc600078e00ff */
[C---:B------:R-:W-:Y:S01]  /*3620*/  IADD3 R0, R2.reuse, 0x1, RZ ;  /* 0x0000000102007810 */ /* 0x040fe20007ffe0ff */
[--C-:B------:R-:W-:Y:S01]  /*3630*/  IMAD R158, R3, 0x2, R160.reuse ;  /* 0x00000002039e7824 */ /* 0x100fe200078e02a0 */
[----:B-1----:R-:W-:Y:S01]  /*3640*/  IADD3 R6, R2, 0x8, RZ ;  /* 0x0000000802067810 */ /* 0x002fe20007ffe0ff */
[----:B------:R-:W-:Y:S01]  /*3650*/  IMAD R157, R5, 0x2, R160 ;  /* 0x00000002059d7824 */ /* 0x000fe200078e02a0 */
[CC--:B------:R-:W-:Y:S01]  /*3660*/  ISETP.GE.AND P2, PT, R0.reuse, R125.reuse, PT ;  /* 0x0000007d0000720c */ /* 0x0c0fe20003f46270 */
[----:B------:R-:W-:Y:S01]  /*3670*/  LDSM.16.MT88.4 R92, [R160+0x6000] ;  /* 0x00600000a05c783b */ /* 0x000fe20000004200 */
[----:B------:R-:W-:Y:S01]  /*3680*/  ISETP.GE.AND P6, PT, R0, R124, PT ;  /* 0x0000007c0000720c */ /* 0x000fe20003fc6270 */
[----:B------:R-:W-:Y:S01]  /*3690*/  IMAD R156, R3, 0x2, R157 ;  /* 0x00000002039c7824 */ /* 0x000fe200078e029d */
[----:B------:R-:W-:Y:S01]  /*36a0*/  IADD3 R0, R2, 0x9, RZ ;  /* 0x0000000902007810 */ /* 0x000fe20007ffe0ff */
[----:B------:R-:W-:Y:S01]  /*36b0*/  LDSM.16.MT88.4 R72, [R158+0x6000] ;  /* 0x006000009e48783b */ /* 0x000fe20000004200 */
[----:B------:R-:W-:-:S02]  /*36c0*/  ISETP.GE.AND P4, PT, R6, R125, PT ;  /* 0x0000007d0600720c */ /* 0x000fc40003f86270 */
[-C--:B------:R-:W-:Y:S01]  /*36d0*/  ISETP.GE.AND P1, PT, R6, R124.reuse, PT ;  /* 0x0000007c0600720c */ /* 0x080fe20003f26270 */
[----:B------:R-:W-:Y:S01]  /*36e0*/  LDSM.16.MT88.4 R76, [R157+0x6000] ;  /* 0x006000009d4c783b */ /* 0x000fe20000004200 */
[----:B------:R-:W-:Y:S02]  /*36f0*/  IADD3 R6, R2, 0x10, RZ ;  /* 0x0000001002067810 */ /* 0x000fe40007ffe0ff */
        /* <DEDUP_REMOVED lines=11> */
[-C--:B------:R-:W-:Y:S02]  /*37b0*/  ISETP.GE.AND P3, PT, R7, R124.reuse, PT ;  /* 0x0000007c0700720c */ /* 0x080fe40003f66270 */
        /* <DEDUP_REMOVED lines=8> */
[----:B------:R-:W-:Y:S02]  /*3840*/  ISETP.GE.AND P5, PT, R6, R124, PT ;  /* 0x0000007c0600720c */ /* 0x000fe40003fa6270 */
[----:B------:R-:W-:-:S02]  /*3850*/  FSEL R133, R18, -INF , !P2 ;  /* 0xff80000012857808 */ /* 0x000fc40005000000 */
[----:B------:R-:W-:Y:S02]  /*3860*/  FSEL R69, R22, -INF , !P4 ;  /* 0xff80000016457808 */ /* 0x000fe40006000000 */
[----:B------:R-:W-:Y:S02]  /*3870*/  FSEL R26, R21, -INF , !P1 ;  /* 0xff800000151a7808 */ /* 0x000fe40004800000 */
[-C--:B------:R-:W-:Y:S02]  /*3880*/  ISETP.GE.AND P3, PT, R6, R125.reuse, PT ;  /* 0x0000007d0600720c */ /* 0x080fe40003f66270 */
[----:B------:R-:W-:Y:S02]  /*3890*/  IADD3 R18, R2, 0x29, RZ ;  /* 0x0000002902127810 */ /* 0x000fe40007ffe0ff */
        /* <DEDUP_REMOVED lines=9> */
[----:B------:R-:W-:Y:S02]  /*3930*/  IADD3 R12, R2, 0x31, RZ ;  /* 0x00000031020c7810 */ /* 0x000fe40007ffe0ff */
        /* <DEDUP_REMOVED lines=9> */
[----:B------:R-:W-:-:S02]  /*39d0*/  FSEL R130, R8, -INF , !P1 ;  /* 0xff80000008827808 */ /* 0x000fc40004800000 */
[----:B------:R-:W-:Y:S02]  /*39e0*/  FSEL R105, R10, -INF , !P3 ;  /* 0xff8000000a697808 */ /* 0x000fe40005800000 */
[-C--:B------:R-:W-:Y:S02]  /*39f0*/  ISETP.GE.AND P2, PT, R18, R124.reuse, PT ;  /* 0x0000007c1200720c */ /* 0x080fe40003f46270 */
[CC--:B------:R-:W-:Y:S02]  /*3a00*/  ISETP.GE.AND P4, PT, R17.reuse, R125.reuse, PT ;  /* 0x0000007d1100720c */ /* 0x0c0fe40003f86270 */
[----:B------:R-:W-:Y:S02]  /*3a10*/  ISETP.GE.AND P1, PT, R17, R124, PT ;  /* 0x0000007c1100720c */ /* 0x000fe40003f26270 */
[----:B------:R-:W-:Y:S02]  /*3a20*/  ISETP.GE.AND P3, PT, R12, R125, PT ;  /* 0x0000007d0c00720c */ /* 0x000fe40003f66270 */
[----:B------:R-:W-:-:S02]  /*3a30*/  IADD3 R8, R2, 0x38, RZ ;  /* 0x0000003802087810 */ /* 0x000fc40007ffe0ff */
[C---:B------:R-:W-:Y:S02]  /*3a40*/  IADD3 R9, R2.reuse, 0x39, RZ ;  /* 0x0000003902097810 */ /* 0x040fe40007ffe0ff */
[----:B------:R-:W-:Y:S02]  /*3a50*/  FSEL R107, R91, -INF , !P5 ;  /* 0xff8000005b6b7808 */ /* 0x000fe40006800000 */
        /* <DEDUP_REMOVED lines=13> */
[----:B------:R-:W-:Y:S02]  /*3b30*/  IADD3 R8, R2, 0x41, RZ ;  /* 0x0000004102087810 */ /* 0x000fe40007ffe0ff */
[C---:B------:R-:W-:Y:S02]  /*3b40*/  ISETP.GE.AND P2, PT, R9.reuse, R125, PT ;  /* 0x0000007d0900720c */ /* 0x040fe40003f46270 */
[----:B------:R-:W-:-:S02]  /*3b50*/  ISETP.GE.AND P4, PT, R9, R124, PT ;  /* 0x0000007c0900720c */ /* 0x000fc40003f86270 */
[----:B------:R-:W-:Y:S02]  /*3b60*/  FMNMX.FTZ R9, R28, R32, !PT ;  /* 0x000000201c097209 */ /* 0x000fe40007810000 */
[----:B------:R-:W-:Y:S02]  /*3b70*/  FSEL R106, R85, -INF , !P1 ;  /* 0xff800000556a7808 */ /* 0x000fe40004800000 */
[C---:B------:R-:W-:Y:S02]  /*3b80*/  ISETP.GE.AND P5, PT, R8.reuse, R124, PT ;  /* 0x0000007c0800720c */ /* 0x040fe40003fa6270 */
[----:B------:R-:W-:Y:S02]  /*3b90*/  ISETP.GE.AND P1, PT, R8, R125, PT ;  /* 0x0000007d0800720c */ /* 0x000fe40003f26270 */
[----:B------:R-:W-:Y:S02]  /*3ba0*/  FMNMX.FTZ R9, R0, R9, !PT ;  /* 0x0000000900097209 */ /* 0x000fe40007810000 */
[----:B------:R-:W-:-:S02]  /*3bb0*/  IADD3 R10, R2, 0x48, RZ ;  /* 0x00000048020a7810 */ /* 0x000fc40007ffe0ff */
[----:B------:R-:W-:Y:S02]  /*3bc0*/  IADD3 R8, R2, 0x49, RZ ;  /* 0x0000004902087810 */ /* 0x000fe40007ffe0ff */
[----:B------:R-:W-:Y:S02]  /*3bd0*/  FSEL R115, R83, -INF , !P5 ;  /* 0xff80000053737808 */ /* 0x000fe40006800000 */
[----:B------:R-:W-:Y:S02]  /*3be0*/  FSEL R117, R87, -INF , !P3 ;  /* 0xff80000057757808 */ /* 0x000fe40005800000 */
[----:B------:R-:W-:Y:S02]  /*3bf0*/  FSEL R119, R82, -INF , !P4 ;  /* 0xff80000052777808 */ /* 0x000fe40006000000 */
[----:B------:R-:W-:Y:S02]  /*3c00*/  FMNMX.FTZ R9, R24, R9, !PT ;  /* 0x0000000918097209 */ /* 0x000fe40007810000 */
[----:B------:R-:W-:-:S02]  /*3c10*/  FSEL R110, R81, -INF , !P1 ;  /* 0xff800000516e7808 */ /* 0x000fc40004800000 */
[-C--:B------:R-:W-:Y:S02]  /*3c20*/  ISETP.GE.AND P5, PT, R2, R124.reuse, PT ;  /* 0x0000007c0200720c */ /* 0x080fe40003fa6270 */
[-C--:B------:R-:W-:Y:S02]  /*3c30*/  ISETP.GE.AND P3, PT, R10, R125.reuse, PT ;  /* 0x0000007d0a00720c */ /* 0x080fe40003f66270 */
[C---:B------:R-:W-:Y:S02]  /*3c40*/  ISETP.GE.AND P4, PT, R8.reuse, R125, PT ;  /* 0x0000007d0800720c */ /* 0x040fe40003f86270 */
[----:B------:R-:W-:Y:S02]  /*3c50*/  ISETP.GE.AND P1, PT, R8, R124, PT ;  /* 0x0000007c0800720c */ /* 0x000fe40003f26270 */
[----:B------:R-:W-:Y:S02]  /*3c60*/  IADD3 R8, R2, 0x50, RZ ;  /* 0x0000005002087810 */ /* 0x000fe40007ffe0ff */
[----:B------:R-:W-:-:S02]  /*3c70*/  FMNMX.FTZ R9, R34, R9, !PT ;  /* 0x0000000922097209 */ /* 0x000fc40007810000 */
[----:B------:R-:W-:Y:S02]  /*3c80*/  FSEL R31, R31, -INF , !P6 ;  /* 0xff8000001f1f7808 */ /* 0x000fe40007000000 */
[----:B------:R-:W-:Y:S02]  /*3c90*/  FSEL R30, R30, -INF , !P5 ;  /* 0xff8000001e1e7808 */ /* 0x000fe40006800000 */
[----:B------:R-:W-:Y:S02]  /*3ca0*/  FSEL R108, R80, -INF , !P2 ;  /* 0xff800000506c7808 */ /* 0x000fe40005000000 */
[----:B------:R-:W-:Y:S02]  /*3cb0*/  FSEL R112, R60, -INF , !P3 ;  /* 0xff8000003c707808 */ /* 0x000fe40005800000 */
[----:B------:R-:W-:Y:S02]  /*3cc0*/  ISETP.GE.AND P2, PT, R10, R124, PT ;  /* 0x0000007c0a00720c */ /* 0x000fe40003f46270 */
[----:B------:R-:W-:-:S02]  /*3cd0*/  ISETP.GE.AND P6, PT, R8, R125, PT ;  /* 0x0000007d0800720c */ /* 0x000fc40003fc6270 */
[----:B------:R-:W-:Y:S02]  /*3ce0*/  ISETP.GE.AND P3, PT, R8, R124, PT ;  /* 0x0000007c0800720c */ /* 0x000fe40003f66270 */
[----:B------:R-:W-:Y:S02]  /*3cf0*/  IADD3 R8, R2, 0x51, RZ ;  /* 0x0000005102087810 */ /* 0x000fe40007ffe0ff */
[----:B------:R-:W-:Y:S02]  /*3d00*/  FMNMX.FTZ R9, R26, R9, !PT ;  /* 0x000000091a097209 */ /* 0x000fe40007810000 */
[----:B------:R-:W-:Y:S02]  /*3d10*/  FMNMX.FTZ R12, R30, R31, !PT ;  /* 0x0000001f1e0c7209 */ /* 0x000fe40007810000 */
        /* <DEDUP_REMOVED lines=32> */
[----:B------:R-:W-:Y:S02]  /*3f20*/  FSEL R114, R61, -INF , !P4 ;  /* 0xff8000003d727808 */ /* 0x000fe40006000000 */
[----:B------:R-:W-:Y:S02]  /*3f30*/  FMNMX.FTZ R13, R112, R13, !PT ;  /* 0x0000000d700d7209 */ /* 0x000fe40007810000 */
[----:B------:R-:W-:Y:S02]  /*3f40*/  FMNMX.FTZ R14, R109, R14, !PT ;  /* 0x0000000e6d0e7209 */ /* 0x000fe40007810000 */
[----:B------:R-:W-:Y:S02]  /*3f50*/  IADD3 R10, R2, 0x58, RZ ;  /* 0x00000058020a7810 */ /* 0x000fe40007ffe0ff */
[----:B------:R-:W-:Y:S02]  /*3f60*/  FMNMX.FTZ R13, R114, R13, !PT ;  /* 0x0000000d720d7209 */ /* 0x000fe40007810000 */
[----:B------:R-:W-:-:S02]  /*3f70*/  FMNMX.FTZ R14, R117, R14, !PT ;  /* 0x0000000e750e7209 */ /* 0x000fc40007810000 */
[----:B------:R-:W-:Y:S02]  /*3f80*/  ISETP.GE.AND P4, PT, R10, R125, PT ;  /* 0x0000007d0a00720c */ /* 0x000fe40003f86270 */
        /* <DEDUP_REMOVED lines=9> */
[----:B------:R-:W-:Y:S02]  /*4020*/  ISETP.GE.AND P5, PT, R10, R125, PT ;  /* 0x0000007d0a00720c */ /* 0x000fe40003fa6270 */
[----:B------:R-:W-:-:S02]  /*4030*/  IADD3 R8, R2, 0x61, RZ ;  /* 0x0000006102087810 */ /* 0x000fc40007ffe0ff */
[----:B------:R-:W-:Y:S02]  /*4040*/  FSEL R104, R53, -INF , !P6 ;  /* 0xff80000035687808 */ /* 0x000fe40007000000 */
[----:B------:R-:W-:Y:S02]  /*4050*/  FMNMX.FTZ R13, R100, R13, !PT ;  /* 0x0000000d640d7209 */ /* 0x000fe40007810000 */
[----:B------:R-:W-:Y:S02]  /*4060*/  FMNMX.FTZ R14, R113, R14, !PT ;  /* 0x0000000e710e7209 */ /* 0x000fe40007810000 */
[----:B------:R-:W-:Y:S02]  /*4070*/  ISETP.GE.AND P4, PT, R8, R125, PT ;  /* 0x0000007d0800720c */ /* 0x000fe40003f86270 */
[----:B------:R-:W-:Y:S02]  /*4080*/  IADD3 R12, R2, 0x68, RZ ;  /* 0x00000068020c7810 */ /* 0x000fe40007ffe0ff */
[----:B------:R-:W-:-:S02]  /*4090*/  FSEL R52, R48, -INF , !P5 ;  /* 0xff80000030347808 */ /* 0x000fc40006800000 */
[----:B------:R-:W-:Y:S02]  /*40a0*/  FMNMX.FTZ R13, R104, R13, !PT ;  /* 0x0000000d680d7209 */ /* 0x000fe40007810000 */
[----:B------:R-:W-:Y:S02]  /*40b0*/  FMNMX.FTZ R14, R111, R14, !PT ;  /* 0x0000000e6f0e7209 */ /* 0x000fe40007810000 */
[----:B------:R-:W-:Y:S02]  /*40c0*/  FSEL R21, R54, -INF , !P1 ;  /* 0xff80000036157808 */ /* 0x000fe40004800000 */
[----:B------:R-:W-:Y:S02]  /*40d0*/  FSEL R67, R55, -INF , !P3 ;  /* 0xff80000037437808 */ /* 0x000fe40005800000 */
[----:B------:R-:W-:Y:S02]  /*40e0*/  FSEL R23, R59, -INF , !P2 ;  /* 0xff8000003b177808 */ /* 0x000fe40005000000 */
        /* <DEDUP_REMOVED lines=16> */
[----:B------:R-:W-:Y:S02]  /*41f0*/  ISETP.GE.AND P1, PT, R8, R124, PT ;  /* 0x0000007c0800720c */ /* 0x000fe40003f26270 */
[----:B------:R-:W-:Y:S02]  /*4200*/  IADD3 R8, R2, 0x78, RZ ;  /* 0x0000007802087810 */ /* 0x000fe40007ffe0ff */
[----:B------:R-:W-:-:S02]  /*4210*/  ISETP.GE.AND P4, PT, R9, R125, PT ;  /* 0x0000007d0900720c */ /* 0x000fc40003f86270 */
[----:B------:R-:W-:Y:S02]  /*4220*/  FSEL R40, R40, -INF , !P3 ;  /* 0xff80000028287808 */ /* 0x000fe40005800000 */
[----:B------:R-:W-:Y:S02]  /*4230*/  FMNMX.FTZ R13, R48, R13, !PT ;  /* 0x0000000d300d7209 */ /* 0x000fe40007810000 */
        /* <DEDUP_REMOVED lines=51> */
[--C-:B------:R-:W-:Y:S01]  /*4570*/  FFMA.FTZ R26, R6, c[0x0][0x23c], -R43.reuse ;  /* 0x00008f00061a7a23 */ /* 0x100fe2000001082b */
[----:B------:R-:W-:Y:S01]  /*4580*/  LDSM.16.MT88.4 R8, [R157+0x6800] ;  /* 0x006800009d08783b */ /* 0x000fe20000004200 */
[--C-:B------:R-:W-:Y:S01]  /*4590*/  FFMA.FTZ R35, R34, c[0x0][0x23c], -R43.reuse ;  /* 0x00008f0022237a23 */ /* 0x100fe2000001082b */
[C---:B------:R-:W-:Y:S01]  /*45a0*/  FSETP.NEU.FTZ.AND P1, PT, R0.reuse, -INF , PT ;  /* 0xff8000000000780b */ /* 0x040fe20003f3d000 */
[----:B------:R-:W-:Y:S01]  /*45b0*/  FMUL.FTZ R24, R0, c[0x0][0x23c] ;  /* 0x00008f0000187a20 */ /* 0x000fe20000410000 */
[----:B------:R-:W-:Y:S01]  /*45c0*/  MUFU.EX2 R55, R55 ;  /* 0x0000003700377308 */ /* 0x000fe20000000800 */
[----:B------:R-:W-:-:S02]  /*45d0*/  FFMA.FTZ R60, R118, c[0x0][0x23c], -R43 ;  /* 0x00008f00763c7a23 */ /* 0x000fc4000001082b */
[--C-:B------:R-:W-:Y:S01]  /*45e0*/  FFMA.FTZ R59, R130, c[0x0][0x23c], -R43.reuse ;  /* 0x00008f00823b7a23 */ /* 0x100fe2000001082b */
[----:B------:R-:W-:Y:S01]  /*45f0*/  FSEL R24, R24, RZ, P1 ;  /* 0x000000ff18187208 */ /* 0x000fe20000800000 */
[--C-:B------:R-:W-:Y:S01]  /*4600*/  FFMA.FTZ R46, R132, c[0x0][0x23c], -R43.reuse ;  /* 0x00008f00842e7a23 */ /* 0x100fe2000001082b */
[----:B------:R-:W-:Y:S01]  /*4610*/  ISETP.GE.AND P1, PT, R120, 0x2, PT ;  /* 0x000000027800780c */ /* 0x000fe20003f26270 */
[----:B------:R-:W-:Y:S01]  /*4620*/  FFMA.FTZ R66, R66, c[0x0][0x23c], -R43 ;  /* 0x00008f0042427a23 */ /* 0x000fe2000001082b */
[----:B------:R-:W1:Y:S01]  /*4630*/  MUFU.EX2 R50, R50 ;  /* 0x0000003200327308 */ /* 0x000e620000000800 */
[--C-:B------:R-:W-:Y:S02]  /*4640*/  FFMA.FTZ R53, R30, c[0x0][0x23c], -R24.reuse ;  /* 0x00008f001e357a23 */ /* 0x100fe40000010818 */
[--C-:B------:R-:W-:Y:S02]  /*4650*/  FFMA.FTZ R42, R31, c[0x0][0x23c], -R24.reuse ;  /* 0x00008f001f2a7a23 */ /* 0x100fe40000010818 */
[----:B------:R-:W-:-:S02]  /*4660*/  FFMA.FTZ R51, R71, c[0x0][0x23c], -R24 ;  /* 0x00008f0047337a23 */ /* 0x000fc40000010818 */
[--C-:B------:R-:W-:Y:S01]  /*4670*/  FFMA.FTZ R32, R7, c[0x0][0x23c], -R24.reuse ;  /* 0x00008f0007207a23 */ /* 0x100fe20000010818 */
[----:B------:R-:W2:Y:S01]  /*4680*/  MUFU.EX2 R38, R38 ;  /* 0x0000002600267308 */ /* 0x000ea20000000800 */
[----:B------:R-:W3:Y:S01]  /*4690*/  LDSM.16.MT88.4 R4, [R156+0x6000] ;  /* 0x006000009c04783b */ /* 0x000ee20000004200 */
[----:B------:R-:W-:Y:S02]  /*46a0*/  FFMA.FTZ R31, R16, c[0x0][0x23c], -R43 ;  /* 0x00008f00101f7a23 */ /* 0x000fe4000001082b */
[--C-:B------:R-:W-:Y:S01]  /*46b0*/  FFMA.FTZ R34, R69, c[0x0][0x23c], -R24.reuse ;  /* 0x00008f0045227a23 */ /* 0x100fe20000010818 */
[----:B------:R-:W4:Y:S01]  /*46c0*/  LDSM.16.MT88.4 R16, [R160+0x6800] ;  /* 0x00680000a010783b */ /* 0x000f220000004200 */
[--C-:B------:R-:W-:Y:S02]  /*46d0*/  FFMA.FTZ R29, R29, c[0x0][0x23c], -R24.reuse ;  /* 0x00008f001d1d7a23 */ /* 0x100fe40000010818 */
[----:B------:R-:W-:Y:S01]  /*46e0*/  MUFU.EX2 R53, R53 ;  /* 0x0000003500357308 */ /* 0x000fe20000000800 */
[----:B-1----:R-:W-:Y:S01]  /*46f0*/  F2FP.PACK_AB R84, R50, R55 ;  /* 0x000000373254723e */ /* 0x002fe200000000ff */
[----:B------:R-:W-:-:S02]  /*4700*/  FFMA.FTZ R30, R133, c[0x0][0x23c], -R24 ;  /* 0x00008f00851e7a23 */ /* 0x000fc40000010818 */
[--C-:B------:R-:W-:Y:S02]  /*4710*/  FFMA.FTZ R3, R65, c[0x0][0x23c], -R24.reuse ;  /* 0x00008f0041037a23 */ /* 0x100fe40000010818 */
[----:B------:R-:W-:Y:S02]  /*4720*/  FFMA.FTZ R65, R116, c[0x0][0x23c], -R43 ;  /* 0x00008f0074417a23 */ /* 0x000fe4000001082b */
        /* <DEDUP_REMOVED lines=38> */
[----:B------:R-:W-:Y:S01]  /*4990*/  LDSM.16.MT88.4 R20, [R160+0x8800] ;  /* 0x00880000a014783b */ /* 0x000fe20000004200 */
[----:B------:R-:W-:Y:S01]  /*49a0*/  MUFU.EX2 R34, R34 ;  /* 0x0000002200227308 */ /* 0x000fe20000000800 */
[--C-:B------:R-:W-:Y:S02]  /*49b0*/  FFMA.FTZ R101, R101, c[0x0][0x23c], -R24.reuse ;  /* 0x00008f0065657a23 */ /* 0x100fe40000010818 */
[--C-:B------:R-:W-:Y:S02]  /*49c0*/  FFMA.FTZ R67, R67, c[0x0][0x23c], -R24.reuse ;  /* 0x00008f0043437a23 */ /* 0x100fe40000010818 */
[----:B------:R-:W-:Y:S01]  /*49d0*/  FFMA.FTZ R57, R57, c[0x0][0x23c], -R24 ;  /* 0x00008f0039397a23 */ /* 0x000fe20000010818 */
[----:B------:R-:W-:Y:S01]  /*49e0*/  HMMA.16816.F32 R88, R84, R76, RZ ;  /* 0x0000004c5458723c */ /* 0x000fe200000018ff */
[----:B------:R-:W-:Y:S01]  /*49f0*/  FADD.FTZ R50, R55, R50 ;  /* 0x0000003237327221 */ /* 0x000fe20000010000 */
[----:B------:R-:W2:Y:S01]  /*4a00*/  MUFU.EX2 R29, R29 ;  /* 0x0000001d001d7308 */ /* 0x000ea20000000800 */
[----:B------:R-:W-:-:S02]  /*4a10*/  FFMA.FTZ R185, R44, c[0x0][0x23c], -R43 ;  /* 0x00008f002cb97a23 */ /* 0x000fc4000001082b */
[--C-:B------:R-:W-:Y:S02]  /*4a20*/  FFMA.FTZ R37, R37, c[0x0][0x23c], -R24.reuse ;  /* 0x00008f0025257a23 */ /* 0x100fe40000010818 */
[--C-:B------:R-:W-:Y:S01]  /*4a30*/  FFMA.FTZ R27, R27, c[0x0][0x23c], -R24.reuse ;  /* 0x00008f001b1b7a23 */ /* 0x100fe20000010818 */
[C---:B------:R-:W-:Y:S01]  /*4a40*/  HMMA.16816.F32 R92, R84.reuse, R94, RZ ;  /* 0x0000005e545c723c */ /* 0x040fe200000018ff */
[----:B------:R-:W-:Y:S01]  /*4a50*/  FFMA.FTZ R184, R25, c[0x0][0x23c], -R24 ;  /* 0x00008f0019b87a23 */ /* 0x000fe20000010818 */
[----:B------:R-:W-:Y:S06]  /*4a60*/  MUFU.EX2 R30, R30 ;  /* 0x0000001e001e7308 */ /* 0x000fec0000000800 */
[C---:B------:R-:W-:Y:S02]  /*4a70*/  HMMA.16816.F32 R76, R84.reuse, R78, RZ ;  /* 0x0000004e544c723c */ /* 0x040fe400000018ff */
[----:B------:R-:W5:Y:S06]  /*4a80*/  MUFU.EX2 R3, R3 ;  /* 0x0000000300037308 */ /* 0x000f6c0000000800 */
[C---:B---3--:R-:W-:Y:S02]  /*4a90*/  HMMA.16816.F32 R80, R84.reuse, R4, RZ ;  /* 0x000000045450723c */ /* 0x048fe400000018ff */
[----:B------:R-:W-:Y:S05]  /*4aa0*/  MUFU.EX2 R65, R65 ;  /* 0x0000004100417308 */ /* 0x000fea0000000800 */
[----:B-1----:R-:W-:Y:S01]  /*4ab0*/  F2FP.PACK_AB R4, R28, R35 ;  /* 0x000000231c04723e */ /* 0x002fe200000000ff */
[----:B------:R-:W-:Y:S01]  /*4ac0*/  HMMA.16816.F32 R84, R84, R6, RZ ;  /* 0x000000065454723c */ /* 0x000fe200000018ff */
[----:B--2---:R-:W-:Y:S01]  /*4ad0*/  F2FP.PACK_AB R5, R29, R34 ;  /* 0x000000221d05723e */ /* 0x004fe200000000ff */
[----:B------:R-:W1:Y:S05]  /*4ae0*/  MUFU.EX2 R60, R60 ;  /* 0x0000003c003c7308 */ /* 0x000e6a0000000800 */
[----:B------:R-:W-:-:S02]  /*4af0*/  F2FP.PACK_AB R6, R26, R31 ;  /* 0x0000001f1a06723e */ /* 0x000fc400000000ff */
[----:B-----5:R-:W-:Y:S01]  /*4b00*/  F2FP.PACK_AB R7, R3, R30 ;  /* 0x0000001e0307723e */ /* 0x020fe200000000ff */
[----:B------:R-:W-:Y:S06]  /*4b10*/  MUFU.EX2 R59, R59 ;  /* 0x0000003b003b7308 */ /* 0x000fec0000000800 */
[C---:B------:R-:W-:Y:S02]  /*4b20*/  HMMA.16816.F32 R68, R4.reuse, R12, R68 ;  /* 0x0000000c0444723c */ /* 0x040fe40000001844 */
[----:B------:R-:W2:Y:S06]  /*4b30*/  MUFU.EX2 R46, R46 ;  /* 0x0000002e002e7308 */ /* 0x000eac0000000800 */
        /* <DEDUP_REMOVED lines=8> */
[C---:B------:R-:W-:Y:S02]  /*4bc0*/  HMMA.16816.F32 R88, R4.reuse, R8, R88 ;  /* 0x000000080458723c */ /* 0x040fe40000001858 */
[----:B------:R-:W1:Y:S06]  /*4bd0*/  MUFU.EX2 R61, R61 ;  /* 0x0000003d003d7308 */ /* 0x000e6c0000000800 */
[C---:B------:R-:W-:Y:S01]  /*4be0*/  HMMA.16816.F32 R76, R4.reuse, R10, R76 ;  /* 0x0000000a044c723c */ /* 0x040fe2000000184c */
[----:B------:R-:W5:Y:S01]  /*4bf0*/  LDSM.16.MT88.4 R8, [R157+0x7000] ;  /* 0x007000009d08783b */ /* 0x000f620000004200 */
        /* <DEDUP_REMOVED lines=8> */
[----:B------:R-:W1:Y:S01]  /*4c80*/  MUFU.EX2 R64, R64 ;  /* 0x0000004000407308 */ /* 0x000e620000000800 */
[----:B----4-:R-:W-:Y:S02]  /*4c90*/  F2FP.PACK_AB R5, R63, R58 ;  /* 0x0000003a3f05723e */ /* 0x010fe400000000ff */
[----:B------:R-:W-:-:S05]  /*4ca0*/  F2FP.PACK_AB R7, R61, R62 ;  /* 0x0000003e3d07723e */ /* 0x000fca00000000ff */
[----:B------:R-:W-:Y:S02]  /*4cb0*/  MUFU.EX2 R102, R102 ;  /* 0x0000006600667308 */ /* 0x000fe40000000800 */
[C---:B-----5:R-:W-:Y:S06]  /*4cc0*/  HMMA.16816.F32 R96, R4.reuse, R16, R96 ;  /* 0x000000100460723c */ /* 0x060fec0000001860 */
[----:B------:R-:W2:Y:S02]  /*4cd0*/  MUFU.EX2 R107, R107 ;  /* 0x0000006b006b7308 */ /* 0x000ea40000000800 */
[C---:B------:R-:W-:Y:S01]  /*4ce0*/  HMMA.16816.F32 R92, R4.reuse, R18, R92 ;  /* 0x00000012045c723c */ /* 0x040fe2000000185c */
[----:B------:R-:W-:Y:S05]  /*4cf0*/  LDSM.16.MT88.4 R16, [R160+0x7800] ;  /* 0x00780000a010783b */ /* 0x000fea0000004200 */
[----:B------:R-:W-:Y:S02]  /*4d00*/  MUFU.EX2 R109, R109 ;  /* 0x0000006d006d7308 */ /* 0x000fe40000000800 */
[C---:B------:R-:W-:Y:S06]  /*4d10*/  HMMA.16816.F32 R88, R4.reuse, R8, R88 ;  /* 0x000000080458723c */ /* 0x040fec0000001858 */
[----:B------:R-:W4:Y:S02]  /*4d20*/  MUFU.EX2 R106, R106 ;  /* 0x0000006a006a7308 */ /* 0x000f240000000800 */
[C---:B---3--:R-:W-:Y:S06]  /*4d30*/  HMMA.16816.F32 R68, R4.reuse, R12, R68 ;  /* 0x0000000c0444723c */ /* 0x048fec0000001844 */
[----:B------:R-:W-:Y:S02]  /*4d40*/  MUFU.EX2 R127, R127 ;  /* 0x0000007f007f7308 */ /* 0x000fe40000000800 */
[C---:B------:R-:W-:Y:S01]  /*4d50*/  HMMA.16816.F32 R72, R4.reuse, R14, R72 ;  /* 0x0000000e0448723c */ /* 0x040fe20000001848 */
[----:B------:R-:W3:Y:S05]  /*4d60*/  LDSM.16.MT88.4 R12, [R156+0x7000] ;  /* 0x007000009c0c783b */ /* 0x000eea0000004200 */
[----:B------:R-:W5:Y:S02]  /*4d70*/  MUFU.EX2 R110, R110 ;  /* 0x0000006e006e7308 */ /* 0x000f640000000800 */
[C---:B------:R-:W-:Y:S01]  /*4d80*/  HMMA.16816.F32 R76, R4.reuse, R10, R76 ;  /* 0x0000000a044c723c */ /* 0x040fe2000000184c */
[----:B------:R-:W1:Y:S05]  /*4d90*/  LDSM.16.MT88.4 R8, [R157+0x7800] ;  /* 0x007800009d08783b */ /* 0x000e6a0000004200 */
        /* <DEDUP_REMOVED lines=10> */
[----:B-1----:R-:W-:Y:S02]  /*4e40*/  F2FP.PACK_AB R6, R64, R103 ;  /* 0x000000674006723e */ /* 0x002fe400000000ff */
[----:B--2---:R-:W-:Y:S02]  /*4e50*/  F2FP.PACK_AB R5, R107, R102 ;  /* 0x000000666b05723e */ /* 0x004fe400000000ff */
[----:B----4-:R-:W-:Y:S01]  /*4e60*/  F2FP.PACK_AB R7, R106, R109 ;  /* 0x0000006d6a07723e */ /* 0x010fe200000000ff */
[----:B------:R-:W-:Y:S06]  /*4e70*/  MUFU.EX2 R116, R116 ;  /* 0x0000007400747308 */ /* 0x000fec0000000800 */
[C---:B------:R-:W-:Y:S02]  /*4e80*/  HMMA.16816.F32 R96, R4.reuse, R16, R96 ;  /* 0x000000100460723c */ /* 0x040fe40000001860 */
[----:B------:R-:W1:Y:S06]  /*4e90*/  MUFU.EX2 R113, R113 ;  /* 0x0000007100717308 */ /* 0x000e6c0000000800 */
[C---:B------:R-:W-:Y:S01]  /*4ea0*/  HMMA.16816.F32 R92, R4.reuse, R18, R92 ;  /* 0x00000012045c723c */ /* 0x040fe2000000185c */
[----:B------:R-:W-:Y:S01]  /*4eb0*/  LDSM.16.MT88.4 R16, [R160+0x8000] ;  /* 0x00800000a010783b */ /* 0x000fe20000004200 */
[----:B------:R-:W-:Y:S06]  /*4ec0*/  MUFU.EX2 R119, R119 ;  /* 0x0000007700777308 */ /* 0x000fec0000000800 */
[C---:B------:R-:W-:Y:S02]  /*4ed0*/  HMMA.16816.F32 R88, R4.reuse, R8, R88 ;  /* 0x000000080458723c */ /* 0x040fe40000001858 */
[----:B------:R-:W2:Y:S06]  /*4ee0*/  MUFU.EX2 R100, R100 ;  /* 0x0000006400647308 */ /* 0x000eac0000000800 */
[C---:B---3--:R-:W-:Y:S02]  /*4ef0*/  HMMA.16816.F32 R68, R4.reuse, R12, R68 ;  /* 0x0000000c0444723c */ /* 0x048fe40000001844 */
[----:B------:R-:W-:Y:S06]  /*4f00*/  MUFU.EX2 R101, R101 ;  /* 0x0000006500657308 */ /* 0x000fec0000000800 */
[C---:B------:R-:W-:Y:S01]  /*4f10*/  HMMA.16816.F32 R72, R4.reuse, R14, R72 ;  /* 0x0000000e0448723c */ /* 0x040fe20000001848 */
[----:B------:R-:W3:Y:S01]  /*4f20*/  LDSM.16.MT88.4 R12, [R156+0x7800] ;  /* 0x007800009c0c783b */ /* 0x000ee20000004200 */
[----:B------:R-:W4:Y:S06]  /*4f30*/  MUFU.EX2 R104, R104 ;  /* 0x0000006800687308 */ /* 0x000f2c0000000800 */
[C---:B------:R-:W-:Y:S01]  /*4f40*/  HMMA.16816.F32 R76, R4.reuse, R10, R76 ;  /* 0x0000000a044c723c */ /* 0x040fe2000000184c */
[----:B------:R-:W1:Y:S01]  /*4f50*/  LDSM.16.MT88.4 R8, [R157+0x8000] ;  /* 0x008000009d08783b */ /* 0x000e620000004200 */
[----:B------:R-:W-:Y:S08]  /*4f60*/  MUFU.EX2 R118, R118 ;  /* 0x0000007600767308 */ /* 0x000ff00000000800 */
[----:B------:R-:W1:Y:S08]  /*4f70*/  MUFU.EX2 R67, R67 ;  /* 0x0000004300437308 */ /* 0x000e700000000800 */
[----:B------:R-:W-:Y:S08]  /*4f80*/  MUFU.EX2 R57, R57 ;  /* 0x0000003900397308 */ /* 0x000ff00000000800 */
[----:B------:R-:W-:Y:S01]  /*4f90*/  MUFU.EX2 R185, R185 ;  /* 0x000000b900b97308 */ /* 0x000fe20000000800 */
[C---:B---3--:R-:W-:Y:S07]  /*4fa0*/  HMMA.16816.F32 R80, R4.reuse, R12, R80 ;  /* 0x0000000c0450723c */ /* 0x048fee0000001850 */
[----:B------:R-:W-:Y:S01]  /*4fb0*/  MUFU.EX2 R37, R37 ;  /* 0x0000002500257308 */ /* 0x000fe20000000800 */
[----:B------:R-:W-:Y:S01]  /*4fc0*/  HMMA.16816.F32 R84, R4, R14, R84 ;  /* 0x0000000e0454723c */ /* 0x000fe20000001854 */
[----:B------:R-:W3:Y:S06]  /*4fd0*/  LDSM.16.MT88.4 R12, [R158+0x8000] ;  /* 0x008000009e0c783b */ /* 0x000eec0000004200 */
[----:B------:R-:W-:Y:S01]  /*4fe0*/  MUFU.EX2 R27, R27 ;  /* 0x0000001b001b7308 */ /* 0x000fe20000000800 */
[----:B-----5:R-:W-:-:S02]  /*4ff0*/  F2FP.PACK_AB R4, R110, R127 ;  /* 0x0000007f6e04723e */ /* 0x020fc400000000ff */
[----:B------:R-:W-:-:S05]  /*5000*/  F2FP.PACK_AB R6, R108, R117 ;  /* 0x000000756c06723e */ /* 0x000fca00000000ff */
[----:B------:R-:W-:Y:S01]  /*5010*/  MUFU.EX2 R184, R184 ;  /* 0x000000b800b87308 */ /* 0x000fe20000000800 */
[----:B------:R-:W-:Y:S02]  /*5020*/  F2FP.PACK_AB R5, R115, R112 ;  /* 0x000000707305723e */ /* 0x000fe400000000ff */
[----:B------:R-:W-:-:S07]  /*5030*/  F2FP.PACK_AB R7, R111, R114 ;  /* 0x000000726f07723e */ /* 0x000fce00000000ff */
[C---:B-1----:R-:W-:Y:S08]  /*5040*/  HMMA.16816.F32 R88, R4.reuse, R8, R88 ;  /* 0x000000080458723c */ /* 0x042ff00000001858 */
[C---:B------:R-:W-:Y:S01]  /*5050*/  HMMA.16816.F32 R76, R4.reuse, R10, R76 ;  /* 0x0000000a044c723c */ /* 0x040fe2000000184c */
[----:B------:R-:W-:Y:S07]  /*5060*/  LDSM.16.MT88.4 R8, [R156+0x8800] ;  /* 0x008800009c08783b */ /* 0x000fee0000004200 */
[C---:B------:R-:W-:Y:S08]  /*5070*/  HMMA.16816.F32 R96, R4.reuse, R16, R96 ;  /* 0x000000100460723c */ /* 0x040ff00000001860 */
[C---:B---3--:R-:W-:Y:S08]  /*5080*/  HMMA.16816.F32 R68, R4.reuse, R12, R68 ;  /* 0x0000000c0444723c */ /* 0x048ff00000001844 */
[C---:B------:R-:W-:Y:S01]  /*5090*/  HMMA.16816.F32 R72, R4.reuse, R14, R72 ;  /* 0x0000000e0448723c */ /* 0x040fe20000001848 */
[----:B------:R-:W1:Y:S07]  /*50a0*/  LDSM.16.MT88.4 R12, [R156+0x8000] ;  /* 0x008000009c0c783b */ /* 0x000e6e0000004200 */
[C---:B------:R-:W-:Y:S01]  /*50b0*/  HMMA.16816.F32 R92, R4.reuse, R18, R92 ;  /* 0x00000012045c723c */ /* 0x040fe2000000185c */
[----:B------:R-:W-:Y:S07]  /*50c0*/  LDSM.16.MT88.4 R16, [R158+0x8800] ;  /* 0x008800009e10783b */ /* 0x000fee0000004200 */
[C---:B-1----:R-:W-:Y:S08]  /*50d0*/  HMMA.16816.F32 R80, R4.reuse, R12, R80 ;  /* 0x0000000c0450723c */ /* 0x042ff00000001850 */
[----:B------:R-:W-:Y:S01]  /*50e0*/  HMMA.16816.F32 R84, R4, R14, R84 ;  /* 0x0000000e0454723c */ /* 0x000fe20000001854 */
[----:B------:R-:W1:Y:S06]  /*50f0*/  LDSM.16.MT88.4 R12, [R157+0x8800] ;  /* 0x008800009d0c783b */ /* 0x000e6c0000004200 */
[----:B------:R-:W-:-:S02]  /*5100*/  F2FP.PACK_AB R4, R113, R116 ;  /* 0x000000747104723e */ /* 0x000fc400000000ff */
[----:B--2---:R-:W-:Y:S02]  /*5110*/  F2FP.PACK_AB R6, R100, R119 ;  /* 0x000000776406723e */ /* 0x004fe400000000ff */
[----:B----4-:R-:W-:Y:S02]  /*5120*/  F2FP.PACK_AB R5, R104, R101 ;  /* 0x000000656805723e */ /* 0x010fe400000000ff */
[----:B------:R-:W-:-:S07]  /*5130*/  F2FP.PACK_AB R7, R67, R118 ;  /* 0x000000764307723e */ /* 0x000fce00000000ff */
[C---:B------:R-:W-:Y:S08]  /*5140*/  HMMA.16816.F32 R80, R4.reuse, R8, R80 ;  /* 0x000000080450723c */ /* 0x040ff00000001850 */
[C---:B------:R-:W-:Y:S01]  /*5150*/  HMMA.16816.F32 R84, R4.reuse, R10, R84 ;  /* 0x0000000a0454723c */ /* 0x040fe20000001854 */
[----:B------:R-:W-:Y:S07]  /*5160*/  LDSM.16.MT88.4 R8, [R158+0x9000] ;  /* 0x009000009e08783b */ /* 0x000fee0000004200 */
[C---:B------:R-:W-:Y:S07]  /*5170*/  HMMA.16816.F32 R92, R4.reuse, R22, R92 ;  /* 0x00000016045c723c */ /* 0x040fee000000185c */
[--C-:B------:R-:W-:Y:S01]  /*5180*/  FFMA.FTZ R22, R48, c[0x0][0x23c], -R43.reuse ;  /* 0x00008f0030167a23 */ /* 0x100fe2000001082b */
[----:B-1----:R-:W-:Y:S01]  /*5190*/  HMMA.16816.F32 R88, R4, R12, R88 ;  /* 0x0000000c0458723c */ /* 0x002fe20000001858 */
[----:B------:R-:W-:-:S02]  /*51a0*/  FFMA.FTZ R23, R52, c[0x0][0x23c], -R43 ;  /* 0x00008f0034177a23 */ /* 0x000fc4000001082b */
[--C-:B------:R-:W-:Y:S02]  /*51b0*/  FFMA.FTZ R48, R45, c[0x0][0x23c], -R24.reuse ;  /* 0x00008f002d307a23 */ /* 0x100fe40000010818 */
[--C-:B------:R-:W-:Y:S01]  /*51c0*/  FFMA.FTZ R52, R49, c[0x0][0x23c], -R24.reuse ;  /* 0x00008f0031347a23 */ /* 0x100fe20000010818 */
[----:B------:R-:W-:Y:S01]  /*51d0*/  MUFU.EX2 R22, R22 ;  /* 0x0000001600167308 */ /* 0x000fe20000000800 */
[----:B------:R-:W-:Y:S01]  /*51e0*/  FFMA.FTZ R45, R47, c[0x0][0x23c], -R24 ;  /* 0x00008f002f2d7a23 */ /* 0x000fe20000010818 */
[C---:B------:R-:W-:Y:S01]  /*51f0*/  HMMA.16816.F32 R76, R4.reuse, R14, R76 ;  /* 0x0000000e044c723c */ /* 0x040fe2000000184c */
[----:B------:R-:W1:Y:S05]  /*5200*/  LDSM.16.MT88.4 R12, [R160+0x9000] ;  /* 0x00900000a00c783b */ /* 0x000e6a0000004200 */
[----:B------:R-:W-:Y:S02]  /*5210*/  MUFU.EX2 R23, R23 ;  /* 0x0000001700177308 */ /* 0x000fe40000000800 */
[C---:B------:R-:W-:Y:S06]  /*5220*/  HMMA.16816.F32 R96, R4.reuse, R20, R96 ;  /* 0x000000140460723c */ /* 0x040fec0000001860 */
[----:B------:R-:W-:Y:S01]  /*5230*/  MUFU.EX2 R48, R48 ;  /* 0x0000003000307308 */ /* 0x000fe20000000800 */
[--C-:B------:R-:W-:Y:S01]  /*5240*/  FFMA.FTZ R20, R54, c[0x0][0x23c], -R43.reuse ;  /* 0x00008f0036147a23 */ /* 0x100fe2000001082b */
[----:B------:R-:W-:Y:S01]  /*5250*/  HMMA.16816.F32 R68, R4, R16, R68 ;  /* 0x000000100444723c */ /* 0x000fe20000001844 */
[----:B------:R-:W-:-:S05]  /*5260*/  FFMA.FTZ R21, R56, c[0x0][0x23c], -R43 ;  /* 0x00008f0038157a23 */ /* 0x000fca000001082b */
[----:B------:R-:W2:Y:S02]  /*5270*/  MUFU.EX2 R20, R20 ;  /* 0x0000001400147308 */ /* 0x000ea40000000800 */
[----:B------:R-:W-:Y:S01]  /*5280*/  HMMA.16816.F32 R72, R4, R18, R72 ;  /* 0x000000120448723c */ /* 0x000fe20000001848 */
[----:B------:R-:W3:Y:S05]  /*5290*/  LDSM.16.MT88.4 R16, [R157+0x9000] ;  /* 0x009000009d10783b */ /* 0x000eea0000004200 */
[----:B------:R-:W4:Y:S01]  /*52a0*/  MUFU.EX2 R21, R21 ;  /* 0x0000001500157308 */ /* 0x000f220000000800 */
[----:B------:R-:W-:Y:S02]  /*52b0*/  FADD.FTZ R4, R53, R42 ;  /* 0x0000002a35047221 */ /* 0x000fe40000010000 */
[----:B------:R-:W-:-:S02]  /*52c0*/  FADD.FTZ R5, R39, R50 ;  /* 0x0000003227057221 */ /* 0x000fc40000010000 */
[----:B------:R-:W-:Y:S02]  /*52d0*/  FADD.FTZ R51, R51, R4 ;  /* 0x0000000433337221 */ /* 0x000fe40000010000 */
[----:B------:R-:W-:Y:S01]  /*52e0*/  FFMA.FTZ R39, R40, c[0x0][0x23c], -R43 ;  /* 0x00008f0028277a23 */ /* 0x000fe2000001082b */
[----:B------:R-:W-:Y:S01]  /*52f0*/  MUFU.EX2 R52, R52 ;  /* 0x0000003400347308 */ /* 0x000fe20000000800 */
[----:B------:R-:W-:Y:S01]  /*5300*/  FADD.FTZ R40, R38, R5 ;  /* 0x0000000526287221 */ /* 0x000fe20000010000 */
[----:B--2---:R-:W-:Y:S01]  /*5310*/  F2FP.PACK_AB R4, R20, R23 ;  /* 0x000000171404723e */ /* 0x004fe200000000ff */
[----:B------:R-:W-:Y:S01]  /*5320*/  FADD.FTZ R51, R32, R51 ;  /* 0x0000003320337221 */ /* 0x000fe20000010000 */
[----:B------:R-:W-:Y:S01]  /*5330*/  F2FP.PACK_AB R5, R48, R57 ;  /* 0x000000393005723e */ /* 0x000fe200000000ff */
[----:B------:R-:W-:Y:S02]  /*5340*/  FADD.FTZ R35, R35, R40 ;  /* 0x0000002823237221 */ /* 0x000fe40000010000 */
[----:B------:R-:W-:Y:S01]  /*5350*/  FADD.FTZ R34, R34, R51 ;  /* 0x0000003322227221 */ /* 0x000fe20000010000 */
[----:B------:R-:W2:Y:S01]  /*5360*/  MUFU.EX2 R45, R45 ;  /* 0x0000002d002d7308 */ /* 0x000ea20000000800 */
[----:B------:R-:W-:Y:S01]  /*5370*/  FADD.FTZ R28, R28, R35 ;  /* 0x000000231c1c7221 */ /* 0x000fe20000010000 */
[----:B----4-:R-:W-:Y:S01]  /*5380*/  F2FP.PACK_AB R6, R22, R21 ;  /* 0x000000151606723e */ /* 0x010fe200000000ff */
[----:B------:R-:W-:-:S02]  /*5390*/  FADD.FTZ R29, R29, R34 ;  /* 0x000000221d1d7221 */ /* 0x000fc40000010000 */
[----:B------:R-:W-:Y:S02]  /*53a0*/  FADD.FTZ R31, R31, R28 ;  /* 0x0000001c1f1f7221 */ /* 0x000fe40000010000 */
[----:B------:R-:W-:Y:S01]  /*53b0*/  FADD.FTZ R30, R30, R29 ;  /* 0x0000001d1e1e7221 */ /* 0x000fe20000010000 */
[----:B------:R-:W-:Y:S01]  /*53c0*/  MUFU.EX2 R39, R39 ;  /* 0x0000002700277308 */ /* 0x000fe20000000800 */
[----:B------:R-:W-:Y:S02]  /*53d0*/  FADD.FTZ R26, R26, R31 ;  /* 0x0000001f1a1a7221 */ /* 0x000fe40000010000 */
[----:B------:R-:W-:Y:S02]  /*53e0*/  FADD.FTZ R3, R3, R30 ;  /* 0x0000001e03037221 */ /* 0x000fe40000010000 */
[----:B------:R-:W-:Y:S02]  /*53f0*/  FADD.FTZ R65, R65, R26 ;  /* 0x0000001a41417221 */ /* 0x000fe40000010000 */
        /* <DEDUP_REMOVED lines=13> */
[----:B------:R-:W-:Y:S02]  /*54d0*/  FFMA.FTZ R32, R33, c[0x0][0x23c], -R24 ;  /* 0x00008f0021207a23 */ /* 0x000fe40000010818 */
[----:B------:R-:W-:Y:S02]  /*54e0*/  FFMA.FTZ R42, R41, c[0x0][0x23c], -R43 ;  /* 0x00008f00292a7a23 */ /* 0x000fe4000001082b */
[C---:B------:R-:W-:Y:S01]  /*54f0*/  HMMA.16816.F32 R68, R4.reuse, R8, R68 ;  /* 0x000000080444723c */ /* 0x040fe20000001844 */
[----:B------:R-:W-:Y:S01]  /*5500*/  FADD.FTZ R66, R66, R105 ;  /* 0x0000006942427221 */ /* 0x000fe20000010000 */
[----:B------:R-:W-:Y:S01]  /*5510*/  MUFU.EX2 R32, R32 ;  /* 0x0000002000207308 */ /* 0x000fe20000000800 */
[----:B------:R-:W-:Y:S02]  /*5520*/  FADD.FTZ R102, R107, R102 ;  /* 0x000000666b667221 */ /* 0x000fe40000010000 */
[----:B------:R-:W-:Y:S02]  /*5530*/  FFMA.FTZ R41, R36, c[0x0][0x23c], -R43 ;  /* 0x00008f0024297a23 */ /* 0x000fe4000001082b */
[----:B------:R-:W-:Y:S01]  /*5540*/  FADD.FTZ R103, R103, R66 ;  /* 0x0000004267677221 */ /* 0x000fe20000010000 */
[----:B------:R-:W-:Y:S01]  /*5550*/  HMMA.16816.F32 R72, R4, R10, R72 ;  /* 0x0000000a0448723c */ /* 0x000fe20000001848 */
[----:B------:R-:W2:Y:S01]  /*5560*/  LDSM.16.MT88.4 R8, [R160+0x9800] ;  /* 0x00980000a008783b */ /* 0x000ea20000004200 */
[----:B------:R-:W-:Y:S01]  /*5570*/  FADD.FTZ R109, R109, R102 ;  /* 0x000000666d6d7221 */ /* 0x000fe20000010000 */
[----:B------:R-:W4:Y:S01]  /*5580*/  MUFU.EX2 R36, R42 ;  /* 0x0000002a00247308 */ /* 0x000f220000000800 */
[----:B------:R-:W-:-:S02]  /*5590*/  FADD.FTZ R64, R64, R103 ;  /* 0x0000006740407221 */ /* 0x000fc40000010000 */
[----:B------:R-:W-:Y:S02]  /*55a0*/  FADD.FTZ R109, R106, R109 ;  /* 0x0000006d6a6d7221 */ /* 0x000fe40000010000 */
[----:B------:R-:W-:Y:S01]  /*55b0*/  FADD.FTZ R127, R127, R64 ;  /* 0x000000407f7f7221 */ /* 0x000fe20000010000 */
[C---:B---3--:R-:W-:Y:S01]  /*55c0*/  HMMA.16816.F32 R88, R4.reuse, R16, R88 ;  /* 0x000000100458723c */ /* 0x048fe20000001858 */
[----:B------:R-:W-:Y:S01]  /*55d0*/  FADD.FTZ R112, R112, R109 ;  /* 0x0000006d70707221 */ /* 0x000fe20000010000 */
[----:B------:R-:W3:Y:S01]  /*55e0*/  MUFU.EX2 R38, R41 ;  /* 0x0000002900267308 */ /* 0x000ee20000000800 */
[----:B------:R-:W-:Y:S02]  /*55f0*/  FADD.FTZ R110, R110, R127 ;  /* 0x0000007f6e6e7221 */ /* 0x000fe40000010000 */
[----:B------:R-:W-:Y:S02]  /*5600*/  FADD.FTZ R115, R115, R112 ;  /* 0x0000007073737221 */ /* 0x000fe40000010000 */
[----:B------:R-:W-:Y:S01]  /*5610*/  FADD.FTZ R117, R117, R110 ;  /* 0x0000006e75757221 */ /* 0x000fe20000010000 */
[----:B------:R-:W-:Y:S01]  /*5620*/  HMMA.16816.F32 R76, R4, R18, R76 ;  /* 0x00000012044c723c */ /* 0x000fe2000000184c */
[----:B------:R-:W-:Y:S01]  /*5630*/  FADD.FTZ R114, R114, R115 ;  /* 0x0000007372727221 */ /* 0x000fe20000010000 */
[----:B------:R-:W5:Y:S01]  /*5640*/  LDSM.16.MT88.4 R16, [R158+0x9800] ;  /* 0x009800009e10783b */ /* 0x000f620000004200 */
[----:B------:R-:W-:-:S02]  /*5650*/  FADD.FTZ R117, R108, R117 ;  /* 0x000000756c757221 */ /* 0x000fc40000010000 */
[----:B------:R-:W-:Y:S02]  /*5660*/  FADD.FTZ R114, R111, R114 ;  /* 0x000000726f727221 */ /* 0x000fe40000010000 */
[----:B------:R-:W-:Y:S01]  /*5670*/  FADD.FTZ R116, R116, R117 ;  /* 0x0000007574747221 */ /* 0x000fe20000010000 */
        /* <DEDUP_REMOVED lines=9> */
[----:B------:R-:W-:Y:S01]  /*5710*/  FADD.FTZ R118, R67, R118 ;  /* 0x0000007643767221 */ /* 0x000fe20000010000 */
[----:B----4-:R-:W-:Y:S01]  /*5720*/  F2FP.PACK_AB R4, R36, R39 ;  /* 0x000000272404723e */ /* 0x010fe200000000ff */
        /* <DEDUP_REMOVED lines=17> */
[----:B------:R-:W-:Y:S02]  /*5840*/  FADD.FTZ R32, R32, R37 ;  /* 0x0000002520207221 */ /* 0x000fe40000010000 */
[----:B------:R-:W-:Y:S02]  /*5850*/  FADD.FTZ R38, R38, R39 ;  /* 0x0000002726267221 */ /* 0x000fe40000010000 */
[----:B------:R-:W-:Y:S01]  /*5860*/  FADD.FTZ R27, R27, R32 ;  /* 0x000000201b1b7221 */ /* 0x000fe20000010000 */
[----:B-----5:R-:W-:Y:S01]  /*5870*/  HMMA.16816.F32 R68, R4, R16, R68 ;  /* 0x000000100444723c */ /* 0x020fe20000001844 */
[----:B------:R-:W-:Y:S02]  /*5880*/  FADD.FTZ R185, R185, R38 ;  /* 0x00000026b9b97221 */ /* 0x000fe40000010000 */
[----:B------:R-:W-:-:S05]  /*5890*/  FADD.FTZ R184, R184, R27 ;  /* 0x0000001bb8b87221 */ /* 0x000fca0000010000 */
[C---:B------:R-:W-:Y:S08]  /*58a0*/  HMMA.16816.F32 R72, R4.reuse, R18, R72 ;  /* 0x000000120448723c */ /* 0x040ff00000001848 */
[C---:B-1----:R-:W-:Y:S08]  /*58b0*/  HMMA.16816.F32 R88, R4.reuse, R12, R88 ;  /* 0x0000000c0458723c */ /* 0x042ff00000001858 */
[C---:B------:R-:W-:Y:S08]  /*58c0*/  HMMA.16816.F32 R76, R4.reuse, R14, R76 ;  /* 0x0000000e044c723c */ /* 0x040ff0000000184c */
[C---:B--2---:R-:W-:Y:S08]  /*58d0*/  HMMA.16816.F32 R80, R4.reuse, R8, R80 ;  /* 0x000000080450723c */ /* 0x044ff00000001850 */
[----:B------:R-:W-:Y:S01]  /*58e0*/  HMMA.16816.F32 R84, R4, R10, R84 ;  /* 0x0000000a0454723c */ /* 0x000fe20000001854 */
[----:B------:R-:W-:Y:S07]  /*58f0*/  @!P1 BRA `(.L_x_6181) ;  /* 0x000037d000009947 */ /* 0x000fee0003800000 */
        /* <DEDUP_REMOVED lines=16> */
[----:B-1----:R-:W-:Y:S01]  /*5a00*/  IMAD.MOV R5, RZ, RZ, -R9 ;  /* 0x000000ffff057224 */ /* 0x002fe200078e0a09 */
[----:B------:R-:W-:-:S03]  /*5a10*/  MOV R8, RZ ;  /* 0x000000ff00087202 */ /* 0x000fc60000000f00 */
[----:B------:R-:W-:-:S04]  /*5a20*/  IMAD R5, R5, R122, RZ ;  /* 0x0000007a05057224 */ /* 0x000fc800078e02ff */
[----:B------:R-:W-:-:S06]  /*5a30*/  IMAD.HI.U32 R5, R9, R5, R8 ;  /* 0x0000000509057227 */ /* 0x000fcc00078e0008 */
[----:B------:R-:W-:-:S04]  /*5a40*/  IMAD.HI.U32 R9, R5, R6, RZ ;  /* 0x0000000605097227 */ /* 0x000fc800078e00ff */
[----:B------:R-:W-:-:S04]  /*5a50*/  IMAD.HI.U32 R8, R5, R4, RZ ;  /* 0x0000000405087227 */ /* 0x000fc800078e00ff */
[----:B------:R-:W-:Y:S02]  /*5a60*/  IMAD.MOV R7, RZ, RZ, -R9 ;  /* 0x000000ffff077224 */ /* 0x000fe400078e0a09 */
[----:B------:R-:W-:Y:S02]  /*5a70*/  IMAD.MOV R5, RZ, RZ, -R8 ;  /* 0x000000ffff057224 */ /* 0x000fe400078e0a08 */
[C---:B------:R-:W-:Y:S01]  /*5a80*/  IMAD R7, R122.reuse, R7, R6 ;  /* 0x000000077a077224 */ /* 0x040fe200078e0206 */
[----:B------:R-:W-:Y:S01]  /*5a90*/  LOP3.LUT R6, RZ, c[0x0][0x2d0], RZ, 0x33, !PT ;  /* 0x0000b400ff067a12 */ /* 0x000fe200078e33ff */
        /* <DEDUP_REMOVED lines=20> */
[----:B------:R-:W-:Y:S02]  /*5be0*/  IMAD.IADD R3, R3, 0x1, -R6 ;  /* 0x0000000103037824 */ /* 0x000fe400078e0a06 */
[----:B------:R-:W-:-:S04]  /*5bf0*/  IMAD.MOV.U32 R6, RZ, RZ, c[0x0][0x2d0] ;  /* 0x0000b400ff067624 */ /* 0x000fc800078e00ff */
[----:B------:R-:W-:-:S04]  /*5c00*/  IMAD R6, R3, R6, -0x80 ;  /* 0xffffff8003067424 */ /* 0x000fc800078e0206 */
[----:B------:R-:W-:Y:S01]  /*5c10*/  IMAD.WIDE.U32 R8, R6, c[0x0][0x1a0], RZ ;  /* 0x0000680006087a25 */ /* 0x000fe200078e00ff */
[----:B------:R-:W-:-:S05]  /*5c20*/  SHF.R.S32.HI R3, RZ, 0x1f, R6 ;  /* 0x0000001fff037819 */ /* 0x000fca0000011406 */
[----:B------:R-:W-:-:S04]  /*5c30*/  IMAD R3, R3, c[0x0][0x1a0], RZ ;  /* 0x0000680003037a24 */ /* 0x000fc800078e02ff */
[----:B------:R-:W-:-:S04]  /*5c40*/  IMAD R3, R6, c[0x0][0x1a4], R3 ;  /* 0x0000690006037a24 */ /* 0x000fc800078e0203 */
        /* <DEDUP_REMOVED lines=8> */
.L_x_6182:
[----:B------:R-:W-:-:S05]  /*5cd0*/  IMAD.MOV.U32 R6, RZ, RZ, c[0x0][0x1a0] ;  /* 0x00006800ff067624 */ /* 0x000fca00078e00ff */
[----:B------:R-:W-:-:S04]  /*5ce0*/  LEA R6, -R6, RZ, 0x7 ;  /* 0x000000ff06067211 */ /* 0x000fc800078e39ff */
[----:B------:R-:W-:Y:S02]  /*5cf0*/  SHF.R.S32.HI R4, RZ, 0x1f, R6 ;  /* 0x0000001fff047819 */ /* 0x000fe40000011406 */
.L_x_6183:
[----:B------:R-:W-:Y:S01]  /*5d00*/  IMAD.MOV.U32 R3, RZ, RZ, c[0x0][0x1a0] ;  /* 0x00006800ff037624 */ /* 0x000fe200078e00ff */
[C---:B------:R-:W-:Y:S01]  /*5d10*/  LEA R168, P1, R6.reuse, R168, 0x1 ;  /* 0x000000a806a87211 */ /* 0x040fe200078208ff */
[----:B------:R-:W-:Y:S02]  /*5d20*/  IMAD.MOV.U32 R130, RZ, RZ, 0x5 ;  /* 0x00000005ff827424 */ /* 0x000fe400078e00ff */
[C---:B------:R-:W-:Y:S01]  /*5d30*/  IMAD.SHL.U32 R5, R3.reuse, 0x20, RZ ;  /* 0x0000002003057824 */ /* 0x040fe200078e00ff */
[----:B------:R-:W-:Y:S02]  /*5d40*/  LEA.HI.X R169, R6, R169, R4, 0x1, P1 ;  /* 0x000000a906a97211 */ /* 0x000fe400008f0c04 */
[----:B------:R-:W-:Y:S02]  /*5d50*/  SHF.L.U64.HI R4, R3, R130, c[0x0][0x1a4] ;  /* 0x0000690003047619 */ /* 0x000fe40000010282 */
[----:B------:R-:W-:Y:S01]  /*5d60*/  IADD3 R6, P1, R5, R168, RZ ;  /* 0x000000a805067210 */ /* 0x000fe20007f3e0ff */
[----:B------:R-:W-:Y:S01]  /*5d70*/  @!PT LDS RZ, [RZ] ;  /* 0x00000000fffff984 */ /* 0x000fe20000000800 */
[----:B------:R-:W-:Y:S01]  /*5d80*/  @!PT LDS RZ, [RZ] ;  /* 0x00000000fffff984 */ /* 0x000fe20000000800 */
[----:B------:R-:W-:Y:S01]  /*5d90*/  @!PT LDS RZ, [RZ] ;  /* 0x00000000fffff984 */ /* 0x000fe20000000800 */
[----:B------:R1:W-:Y:S03]  /*5da0*/  LDGSTS.E.BYPASS.LTC128B.128 [R173+0x6000], [R168.64] ;  /* 0x06000000a8ad7fae */ /* 0x0003e6000b901d4c */
[----:B------:R-:W-:Y:S01]  /*5db0*/  IADD3 R18, P2, R6, R5, RZ ;  /* 0x0000000506127210 */ /* 0x000fe20007f5e0ff */
[----:B------:R-:W-:-:S03]  /*5dc0*/  IMAD.X R7, R4, 0x1, R169, P1 ;  /* 0x0000000104077824 */ /* 0x000fc600008e06a9 */
[-C--:B------:R-:W-:Y:S01]  /*5dd0*/  IADD3 R16, P1, R18, R5.reuse, RZ ;  /* 0x0000000512107210 */ /* 0x080fe20007f3e0ff */
[--C-:B------:R-:W-:Y:S01]  /*5de0*/  IMAD.X R19, R7, 0x1, R4.reuse, P2 ;  /* 0x0000000107137824 */ /* 0x100fe200010e0604 */
[----:B------:R2:W-:Y:S02]  /*5df0*/  LDGSTS.E.BYPASS.LTC128B.128 [R173+0x6800], [R6.64] ;  /* 0x0680000006ad7fae */ /* 0x0005e4000b901d4c */
        /* <DEDUP_REMOVED lines=9> */
[----:B------:R-:W-:Y:S01]  /*5e90*/  IADD3 R34, P1, R32, R5, RZ ;  /* 0x0000000520227210 */ /* 0x000fe20007f3e0ff */
[--C-:B------:R-:W-:Y:S01]  /*5ea0*/  IMAD.X R33, R9, 0x1, R4.reuse, P2 ;  /* 0x0000000109217824 */ /* 0x100fe200010e0604 */
[----:B------:R4:W-:Y:S03]  /*5eb0*/  LDGSTS.E.BYPASS.LTC128B.128 [R173+0x8800], [R8.64] ;  /* 0x0880000008ad7fae */ /* 0x0009e6000b901d4c */
[----:B------:R-:W-:Y:S01]  /*5ec0*/  IMAD.X R35, R33, 0x1, R4, P1 ;  /* 0x0000000121237824 */ /* 0x000fe200008e0604 */
[----:B------:R5:W-:Y:S01]  /*5ed0*/  LDGSTS.E.BYPASS.LTC128B.128 [R173+0x9000], [R32.64] ;  /* 0x0900000020ad7fae */ /* 0x000be2000b901d4c */
[----:B------:R-:W-:-:S03]  /*5ee0*/  ISETP.GE.AND P1, PT, R120, 0x3, PT ;  /* 0x000000037800780c */ /* 0x000fc60003f26270 */
[----:B------:R5:W-:Y:S04]  /*5ef0*/  LDGSTS.E.BYPASS.LTC128B.128 [R173+0x9800], [R34.64] ;  /* 0x0980000022ad7fae */ /* 0x000be8000b901d4c */
[----:B------:R-:W-:Y:S04]  /*5f00*/  LDSM.16.M88.4 R20, [R166] ;  /* 0x00000000a614783b */ /* 0x000fe80000000200 */
[----:B------:R-:W3:Y:S04]  /*5f10*/  LDSM.16.M88.4 R12, [R165+0x2000] ;  /* 0x00200000a50c783b */ /* 0x000ee80000000200 */
[----:B------:R-:W-:Y:S04]  /*5f20*/  LDSM.16.M88.4 R100, [R164] ;  /* 0x00000000a464783b */ /* 0x000fe80000000200 */
[----:B------:R-:W-:Y:S04]  /*5f30*/  LDSM.16.M88.4 R28, [R159+0x2000] ;  /* 0x002000009f1c783b */ /* 0x000fe80000000200 */
[----:B--2---:R-:W4:Y:S04]  /*5f40*/  LDSM.16.M88.4 R4, [R165+0x2800] ;  /* 0x00280000a504783b */ /* 0x004f280000000200 */
[----:B------:R-:W2:Y:S04]  /*5f50*/  LDSM.16.M88.4 R52, [R165+0x3800] ;  /* 0x00380000a534783b */ /* 0x000ea80000000200 */
[----:B------:R-:W1:Y:S04]  /*5f60*/  LDSM.16.M88.4 R44, [R165+0x4000] ;  /* 0x00400000a52c783b */ /* 0x000e680000000200 */
[----:B------:R-:W1:Y:S04]  /*5f70*/  LDSM.16.M88.4 R24, [R159+0x2800] ;  /* 0x002800009f18783b */ /* 0x000e680000000200 */
[----:B------:R-:W1:Y:S04]  /*5f80*/  LDSM.16.M88.4 R60, [R165+0x3000] ;  /* 0x00300000a53c783b */ /* 0x000e680000000200 */
[----:B------:R-:W1:Y:S04]  /*5f90*/  LDSM.16.M88.4 R36, [R165+0x4800] ;  /* 0x00480000a524783b */ /* 0x000e680000000200 */
[----:B------:R-:W-:Y:S01]  /*5fa0*/  LDSM.16.M88.4 R112, [R165+0x5800] ;  /* 0x00580000a570783b */ /* 0x000fe20000000200 */
[C---:B---3--:R-:W-:Y:S03]  /*5fb0*/  HMMA.16816.F32 R16, R20.reuse, R12, RZ ;  /* 0x0000000c1410723c */ /* 0x048fe600000018ff */
[----:B------:R-:W-:Y:S04]  /*5fc0*/  LDSM.16.M88.4 R108, [R159+0x3800] ;  /* 0x003800009f6c783b */ /* 0x000fe80000000200 */
[----:B------:R-:W-:Y:S01]  /*5fd0*/  LDSM.16.M88.4 R104, [R159+0x4000] ;  /* 0x004000009f68783b */ /* 0x000fe20000000200 */
[C---:B------:R-:W-:Y:S03]  /*5fe0*/  HMMA.16816.F32 R12, R20.reuse, R14, RZ ;  /* 0x0000000e140c723c */ /* 0x040fe600000018ff */
[----:B------:R-:W-:Y:S04]  /*5ff0*/  LDSM.16.M88.4 R116, [R159+0x3000] ;  /* 0x003000009f74783b */ /* 0x000fe80000000200 */
[----:B------:R-:W0:Y:S01]  /*6000*/  LDGDEPBAR ;  /* 0x00000000000079af */ /* 0x000e220000000000 */
[----:B----4-:R-:W-:Y:S08]  /*6010*/  HMMA.16816.F32 R8, R20, R4, RZ ;  /* 0x000000041408723c */ /* 0x010ff000000018ff */
[C---:B------:R-:W-:Y:S08]  /*6020*/  HMMA.16816.F32 R16, R100.reuse, R28, R16 ;  /* 0x0000001c6410723c */ /* 0x040ff00000001810 */
[----:B------:R-:W-:Y:S01]  /*6030*/  HMMA.16816.F32 R12, R100, R30, R12 ;  /* 0x0000001e640c723c */ /* 0x000fe2000000180c */
[----:B------:R-:W5:Y:S07]  /*6040*/  LDSM.16.M88.4 R28, [R165+0x5000] ;  /* 0x00500000a51c783b */ /* 0x000f6e0000000200 */
[C---:B------:R-:W-:Y:S08]  /*6050*/  HMMA.16816.F32 R4, R20.reuse, R6, RZ ;  /* 0x000000061404723c */ /* 0x040ff000000018ff */
[C---:B--2---:R-:W-:Y:S08]  /*6060*/  HMMA.16816.F32 R56, R20.reuse, R52, RZ ;  /* 0x000000341438723c */ /* 0x044ff000000018ff */
[C---:B-1----:R-:W-:Y:S08]  /*6070*/  HMMA.16816.F32 R48, R20.reuse, R44, RZ ;  /* 0x0000002c1430723c */ /* 0x042ff000000018ff */
        /* <DEDUP_REMOVED lines=65> */
[C---:B-1----:R-:W-:Y:S08]  /*6490*/  HMMA.16816.F32 R40, R112.reuse, R108, R40 ;  /* 0x0000006c7028723c */ /* 0x042ff00000001828 */
[C---:B------:R-:W-:Y:S08]  /*64a0*/  HMMA.16816.F32 R36, R112.reuse, R110, R36 ;  /* 0x0000006e7024723c */ /* 0x040ff00000001824 */
[C---:B--2---:R-:W-:Y:S08]  /*64b0*/  HMMA.16816.F32 R48, R112.reuse, R100, R48 ;  /* 0x000000647030723c */ /* 0x044ff00000001830 */
[C---:B------:R-:W-:Y:S01]  /*64c0*/  HMMA.16816.F32 R44, R112.reuse, R102, R44 ;  /* 0x00000066702c723c */ /* 0x040fe2000000182c */
[----:B------:R-:W1:Y:S07]  /*64d0*/  LDSM.16.M88.4 R100, [R148+0x3800] ;  /* 0x003800009464783b */ /* 0x000e6e0000000200 */
[C---:B---3--:R-:W-:Y:S08]  /*64e0*/  HMMA.16816.F32 R56, R112.reuse, R104, R56 ;  /* 0x000000687038723c */ /* 0x048ff00000001838 */
[----:B------:R-:W-:Y:S01]  /*64f0*/  HMMA.16816.F32 R52, R112, R106, R52 ;  /* 0x0000006a7034723c */ /* 0x000fe20000001834 */
[----:B------:R-:W2:Y:S01]  /*6500*/  LDSM.16.M88.4 R104, [R148+0x3000] ;  /* 0x003000009468783b */ /* 0x000ea20000000200 */
[----:B------:R-:W-:-:S06]  /*6510*/  DEPBAR.LE SB0, 0x0 ;  /* 0x000080000000791a */ /* 0x000fcc0000000000 */
[C---:B-1----:R-:W-:Y:S07]  /*6520*/  HMMA.16816.F32 R24, R112.reuse, R100, R24 ;  /* 0x000000647018723c */ /* 0x042fee0000001818 */
[----:B------:R-:W-:Y:S01]  /*6530*/  IMAD.SHL.U32 R101, R171, 0x80, RZ ;  /* 0x00000080ab657824 */ /* 0x000fe200078e00ff */
[----:B------:R-:W-:Y:S04]  /*6540*/  HMMA.16816.F32 R20, R112, R102, R20 ;  /* 0x000000667014723c */ /* 0x000fe80000001814 */
[----:B------:R-:W-:-:S04]  /*6550*/  LOP3.LUT R3, R101, 0x8, R126, 0xfe, !PT ;  /* 0x0000000865037812 */ /* 0x000fc800078efe7e */
[C---:B--2---:R-:W-:Y:S01]  /*6560*/  HMMA.16816.F32 R32, R112.reuse, R104, R32 ;  /* 0x000000687020723c */ /* 0x044fe20000001820 */
[----:B------:R-:W-:Y:S01]  /*6570*/  BAR.SYNC.DEFER_BLOCKING 0x0 ;  /* 0x0000000000007b1d */ /* 0x000fe20000010000 */
[C---:B------:R-:W-:Y:S02]  /*6580*/  ISETP.GE.AND P5, PT, R3.reuse, R125, PT ;  /* 0x0000007d0300720c */ /* 0x040fe40003fa6270 */
[----:B------:R-:W-:Y:S02]  /*6590*/  ISETP.GE.AND P4, PT, R3, R124, PT ;  /* 0x0000007c0300720c */ /* 0x000fe40003f86270 */
[----:B------:R-:W-:Y:S02]  /*65a0*/  FSEL R12, R12, -INF , !P5 ;  /* 0xff8000000c0c7808 */ /* 0x000fe40006800000 */
[----:B------:R-:W-:Y:S01]  /*65b0*/  LOP3.LUT R104, R101, R126, RZ, 0xfc, !PT ;  /* 0x0000007e65687212 */ /* 0x000fe200078efcff */
[----:B------:R-:W-:Y:S01]  /*65c0*/  HMMA.16816.F32 R28, R112, R106, R28 ;  /* 0x0000006a701c723c */ /* 0x000fe2000000181c */
[----:B------:R-:W-:-:S02]  /*65d0*/  FSEL R14, R14, -INF , !P4 ;  /* 0xff8000000e0e7808 */ /* 0x000fc40006000000 */
[C---:B------:R-:W-:Y:S02]  /*65e0*/  IADD3 R3, R104.reuse, 0x1, RZ ;  /* 0x0000000168037810 */ /* 0x040fe40007ffe0ff */
[CC--:B------:R-:W-:Y:S02]  /*65f0*/  ISETP.GE.AND P2, PT, R104.reuse, R125.reuse, PT ;  /* 0x0000007d6800720c */ /* 0x0c0fe40003f46270 */
[C---:B------:R-:W-:Y:S02]  /*6600*/  ISETP.GE.AND P6, PT, R104.reuse, R124, PT ;  /* 0x0000007c6800720c */ /* 0x040fe40003fc6270 */
        /* <DEDUP_REMOVED lines=81> */
[CC--:B------:R-:W-:Y:S02]  /*6b20*/  ISETP.GE.AND P4, PT, R7.reuse, R125.reuse, PT ;  /* 0x0000007d0700720c */ /* 0x0c0fe40003f86270 */
[----:B------:R-:W-:Y:S02]  /*6b30*/  ISETP.GE.AND P2, PT, R7, R124, PT ;  /* 0x0000007c0700720c */ /* 0x000fe40003f46270 */
[----:B------:R-:W-:Y:S02]  /*6b40*/  ISETP.GE.AND P6, PT, R5, R125, PT ;  /* 0x0000007d0500720c */ /* 0x000fe40003fc6270 */
[----:B------:R-:W-:Y:S02]  /*6b50*/  FSEL R224, R4, -INF , !P3 ;  /* 0xff80000004e07808 */ /* 0x000fe40005800000 */
        /* <DEDUP_REMOVED lines=8> */
[-C--:B------:R-:W-:Y:S02]  /*6be0*/  ISETP.GE.AND P4, PT, R7, R124.reuse, PT ;  /* 0x0000007c0700720c */ /* 0x080fe40003f86270 */
[C---:B------:R-:W-:Y:S02]  /*6bf0*/  ISETP.GE.AND P2, PT, R4.reuse, R125, PT ;  /* 0x0000007d0400720c */ /* 0x040fe40003f46270 */
[----:B------:R-:W-:Y:S02]  /*6c00*/  ISETP.GE.AND P6, PT, R4, R124, PT ;  /* 0x0000007c0400720c */ /* 0x000fe40003fc6270 */
[C-C-:B------:R-:W-:Y:S02]  /*6c10*/  LOP3.LUT R5, R101.reuse, 0x40, R126.reuse, 0xfe, !PT ;  /* 0x0000004065057812 */ /* 0x140fe400078efe7e */
[----:B------:R-:W-:Y:S02]  /*6c20*/  LOP3.LUT R4, R101, 0x48, R126, 0xfe, !PT ;  /* 0x0000004865047812 */ /* 0x000fe400078efe7e */
        /* <DEDUP_REMOVED lines=28> */
[----:B------:R-:W-:Y:S02]  /*6df0*/  LOP3.LUT R5, R101, 0x70, R126, 0xfe, !PT ;  /* 0x0000007065057812 */ /* 0x000fe400078efe7e */
[----:B------:R-:W-:Y:S02]  /*6e00*/  IADD3 R4, R104, 0x71, RZ ;  /* 0x0000007168047810 */ /* 0x000fe40007ffe0ff */
[----:B------:R-:W-:-:S02]  /*6e10*/  FSEL R108, R38, -INF , !P4 ;  /* 0xff800000266c7808 */ /* 0x000fc40006000000 */
[----:B------:R-:W-:Y:S02]  /*6e20*/  FSEL R48, R32, -INF , !P2 ;  /* 0xff80000020307808 */ /* 0x000fe40005000000 */
[----:B------:R-:W-:Y:S02]  /*6e30*/  FSEL R54, R30, -INF , !P5 ;  /* 0xff8000001e367808 */ /* 0x000fe40006800000 */
[CC--:B------:R-:W-:Y:S02]  /*6e40*/  ISETP.GE.AND P4, PT, R5.reuse, R125.reuse, PT ;  /* 0x0000007d0500720c */ /* 0x0c0fe40003f86270 */
[----:B------:R-:W-:Y:S02]  /*6e50*/  ISETP.GE.AND P2, PT, R5, R124, PT ;  /* 0x0000007c0500720c */ /* 0x000fe40003f46270 */
[----:B------:R-:W-:Y:S02]  /*6e60*/  ISETP.GE.AND P5, PT, R4, R125, PT ;  /* 0x0000007d0400720c */ /* 0x000fe40003fa6270 */
[----:B------:R-:W-:-:S02]  /*6e70*/  LOP3.LUT R126, R101, 0x78, R126, 0xfe, !PT ;  /* 0x00000078657e7812 */ /* 0x000fc400078efe7e */
        /* <DEDUP_REMOVED lines=17> */
[----:B------:R-:W-:Y:S05]  /*6f90*/  @!P0 BRA `(.L_x_6185) ;  /* 0x0000039000008947 */ /* 0x000fea0003800000 */
[----:B------:R-:W1:Y:S01]  /*6fa0*/  I2F.RP R7, R122 ;  /* 0x0000007a00077306 */ /* 0x000e620000209400 */
[----:B------:R-:W-:Y:S02]  /*6fb0*/  IADD3 R9, R101, -0x80, RZ ;  /* 0xffffff8065097810 */ /* 0x000fe40007ffe0ff */
[----:B------:R-:W-:-:S02]  /*6fc0*/  IABS R6, R101 ;  /* 0x0000006500067213 */ /* 0x000fc40000000000 */
[----:B------:R-:W-:Y:S02]  /*6fd0*/  IABS R4, R9 ;  /* 0x0000000900047213 */ /* 0x000fe40000000000 */
[----:B------:R-:W-:Y:S02]  /*6fe0*/  LOP3.LUT R101, R101, c[0x0][0x2d0], RZ, 0x3c, !PT ;  /* 0x0000b40065657a12 */ /* 0x000fe400078e3cff */
[----:B------:R-:W-:Y:S02]  /*6ff0*/  LOP3.LUT R9, R9, c[0x0][0x2d0], RZ, 0x3c, !PT ;  /* 0x0000b40009097a12 */ /* 0x000fe400078e3cff */
        /* <DEDUP_REMOVED lines=49> */
[----:B------:R-:W-:Y:S01]  /*7310*/  MOV R5, R6 ;  /* 0x0000000600057202 */ /* 0x000fe20000000f00 */
[----:B------:R-:W-:Y:S05]  /*7320*/  BRA `(.L_x_6186) ;  /* 0x0000002000007947 */ /* 0x000fea0003800000 */
.L_x_6185:
[----:B------:R-:W-:-:S04]  /*7330*/  LEA R5, -R121, RZ, 0x7 ;  /* 0x000000ff79057211 */ /* 0x000fc800078e39ff */
[----:B------:R-:W-:Y:S02]  /*7340*/  SHF.R.S32.HI R4, RZ, 0x1f, R5 ;  /* 0x0000001fff047819 */ /* 0x000fe40000011405 */
.L_x_6186:
[----:B------:R-:W-:Y:S01]  /*7350*/  IADD3 R128, P1, R128, R5, RZ ;  /* 0x0000000580807210 */ /* 0x000fe20007f3e0ff */
[C---:B------:R-:W-:Y:S01]  /*7360*/  IMAD.SHL.U32 R5, R121.reuse, 0x20, RZ ;  /* 0x0000002079057824 */ /* 0x040fe200078e00ff */
[----:B------:R-:W-:Y:S02]  /*7370*/  SHF.L.U64.HI R130, R121, R130, c[0x0][0x19c] ;  /* 0x0000670079827619 */ /* 0x000fe40000010282 */
[----:B------:R-:W-:Y:S01]  /*7380*/  LEA R180, P2, R128, c[0x0][0x168], 0x1 ;  /* 0x00005a0080b47a11 */ /* 0x000fe200078408ff */
[----:B------:R-:W-:-:S03]  /*7390*/  IMAD.X R123, R123, 0x1, R4, P1 ;  /* 0x000000017b7b7824 */ /* 0x000fc600008e0604 */
[-C--:B------:R-:W-:Y:S02]  /*73a0*/  IADD3 R6, P1, R180, R5.reuse, RZ ;  /* 0x00000005b4067210 */ /* 0x080fe40007f3e0ff */
[----:B------:R-:W-:Y:S02]  /*73b0*/  LEA.HI.X R181, R128, c[0x0][0x16c], R123, 0x1, P2 ;  /* 0x00005b0080b57a11 */ /* 0x000fe400010f0c7b */
[----:B------:R-:W-:-:S03]  /*73c0*/  IADD3 R22, P2, R6, R5, RZ ;  /* 0x0000000506167210 */ /* 0x000fc60007f5e0ff */
[--C-:B------:R-:W-:Y:S01]  /*73d0*/  IMAD.X R7, R181, 0x1, R130.reuse, P1 ;  /* 0x00000001b5077824 */ /* 0x100fe200008e0682 */
        /* <DEDUP_REMOVED lines=23> */
.L_x_6184:
[----:B-1----:R-:W-:Y:S01]  /*7550*/  FMNMX.FTZ R7, R2, R103, !PT ;  /* 0x0000006702077209 */ /* 0x002fe20007810000 */
        /* <DEDUP_REMOVED lines=75> */
[----:B------:R-:W-:-:S03]  /*7a10*/  FMUL.FTZ R105, R107, c[0x0][0x23c] ;  /* 0x00008f006b697a20 */ /* 0x000fc60000410000 */
[----:B------:R-:W-:Y:S02]  /*7a20*/  FSEL R113, R107, RZ, P2 ;  /* 0x000000ff6b717208 */ /* 0x000fe40001000000 */
[----:B------:R-:W-:-:S03]  /*7a30*/  FSEL R105, R105, RZ, P2 ;  /* 0x000000ff69697208 */ /* 0x000fc60001000000 */
[----:B------:R-:W-:Y:S02]  /*7a40*/  FADD.FTZ R113, R2, -R113 ;  /* 0x8000007102717221 */ /* 0x000fe40000010000 */
[--C-:B------:R-:W-:Y:S02]  /*7a50*/  FFMA.FTZ R104, R102, c[0x0][0x23c], -R105.reuse ;  /* 0x00008f0066687a23 */ /* 0x100fe40000010869 */
[--C-:B------:R-:W-:Y:S01]  /*7a60*/  FFMA.FTZ R102, R100, c[0x0][0x23c], -R105.reuse ;  /* 0x00008f0064667a23 */ /* 0x100fe20000010869 */
[----:B--2---:R-:W-:Y:S01]  /*7a70*/  FMNMX.FTZ R106, R5, R106, !PT ;  /* 0x0000006a056a7209 */ /* 0x004fe20007810000 */
[--C-:B------:R-:W-:Y:S02]  /*7a80*/  FFMA.FTZ R112, R103, c[0x0][0x23c], -R105.reuse ;  /* 0x00008f0067707a23 */ /* 0x100fe40000010869 */
[--C-:B------:R-:W-:Y:S01]  /*7a90*/  FFMA.FTZ R103, R12, c[0x0][0x23c], -R105.reuse ;  /* 0x00008f000c677a23 */ /* 0x100fe20000010869 */
        /* <DEDUP_REMOVED lines=10> */
[----:B------:R-:W2:Y:S01]  /*7b40*/  LDSM.16.MT88.4 R4, [R158+0x6000] ;  /* 0x006000009e04783b */ /* 0x000ea20000004200 */
[--C-:B------:R-:W-:Y:S02]  /*7b50*/  FFMA.FTZ R100, R18, c[0x0][0x23c], -R101.reuse ;  /* 0x00008f0012647a23 */ /* 0x100fe40000010865 */
[--C-:B------:R-:W-:Y:S02]  /*7b60*/  FFMA.FTZ R67, R16, c[0x0][0x23c], -R101.reuse ;  /* 0x00008f0010437a23 */ /* 0x100fe40000010865 */
[----:B------:R-:W3:Y:S01]  /*7b70*/  LDSM.16.MT88.4 R16, [R160+0x6000] ;  /* 0x00600000a010783b */ /* 0x000ee20000004200 */
[--C-:B------:R-:W-:Y:S01]  /*7b80*/  FFMA.FTZ R109, R228, c[0x0][0x23c], -R101.reuse ;  /* 0x00008f00e46d7a23 */ /* 0x100fe20000010865 */
[----:B------:R-:W-:Y:S01]  /*7b90*/  MUFU.EX2 R103, R103 ;  /* 0x0000006700677308 */ /* 0x000fe20000000800 */
[----:B------:R-:W-:-:S02]  /*7ba0*/  FFMA.FTZ R14, R14, c[0x0][0x23c], -R101 ;  /* 0x00008f000e0e7a23 */ /* 0x000fc40000010865 */
[----:B------:R-:W-:Y:S02]  /*7bb0*/  FMUL.FTZ R0, R0, c[0x0][0x23c] ;  /* 0x00008f0000007a20 */ /* 0x000fe40000410000 */
[--C-:B------:R-:W-:Y:S02]  /*7bc0*/  FFMA.FTZ R122, R146, c[0x0][0x23c], -R101.reuse ;  /* 0x00008f00927a7a23 */ /* 0x100fe40000010865 */
[----:B------:R-:W-:Y:S01]  /*7bd0*/  FFMA.FTZ R128, R120, c[0x0][0x23c], -R101 ;  /* 0x00008f0078807a23 */ /* 0x000fe20000010865 */
[----:B------:R-:W4:Y:S01]  /*7be0*/  MUFU.EX2 R102, R102 ;  /* 0x0000006600667308 */ /* 0x000f220000000800 */
[----:B-1----:R-:W-:Y:S01]  /*7bf0*/  F2FP.PACK_AB R8, R104, R112 ;  /* 0x000000706808723e */ /* 0x002fe200000000ff */
[--C-:B------:R-:W-:Y:S02]  /*7c00*/  FFMA.FTZ R115, R140, c[0x0][0x23c], -R105.reuse ;  /* 0x00008f008c737a23 */ /* 0x100fe40000010869 */
[----:B------:R-:W-:Y:S02]  /*7c10*/  FFMA.FTZ R124, R134, c[0x0][0x23c], -R105 ;  /* 0x00008f00867c7a23 */ /* 0x000fe40000010869 */
        /* <DEDUP_REMOVED lines=12> */
[----:B------:R-:W-:Y:S02]  /*7ce0*/  FFMA.FTZ R49, R108, c[0x0][0x23c], -R101 ;  /* 0x00008f006c317a23 */ /* 0x000fe40000010865 */
[----:B------:R-:W-:Y:S02]  /*7cf0*/  FFMA.FTZ R114, R114, c[0x0][0x23c], -R105 ;  /* 0x00008f0072727a23 */ /* 0x000fe40000010869 */
[----:B------:R-:W-:Y:S02]  /*7d00*/  FFMA.FTZ R108, R53, c[0x0][0x23c], -R101 ;  /* 0x00008f00356c7a23 */ /* 0x000fe40000010865 */
[--C-:B------:R-:W-:Y:S01]  /*7d10*/  FFMA.FTZ R53, R55, c[0x0][0x23c], -R105.reuse ;  /* 0x00008f0037357a23 */ /* 0x100fe20000010869 */
[----:B------:R-:W4:Y:S01]  /*7d20*/  MUFU.EX2 R113, R113 ;  /* 0x0000007100717308 */ /* 0x000f220000000800 */
[----:B-1----:R-:W-:Y:S01]  /*7d30*/  F2FP.PACK_AB R9, R67, R100 ;  /* 0x000000644309723e */ /* 0x002fe200000000ff */
[----:B------:R-:W-:-:S02]  /*7d40*/  FFMA.FTZ R55, R59, c[0x0][0x23c], -R105 ;  /* 0x00008f003b377a23 */ /* 0x000fc40000010869 */
[--C-:B------:R-:W-:Y:S02]  /*7d50*/  FFMA.FTZ R48, R48, c[0x0][0x23c], -R105.reuse ;  /* 0x00008f0030307a23 */ /* 0x100fe40000010869 */
[----:B------:R-:W-:Y:S02]  /*7d60*/  FFMA.FTZ R52, R52, c[0x0][0x23c], -R105 ;  /* 0x00008f0034347a23 */ /* 0x000fe40000010869 */
[----:B------:R-:W1:Y:S01]  /*7d70*/  MUFU.EX2 R111, R0 ;  /* 0x00000000006f7308 */ /* 0x000e620000000800 */
[--C-:B------:R-:W-:Y:S02]  /*7d80*/  FFMA.FTZ R50, R50, c[0x0][0x23c], -R101.reuse ;  /* 0x00008f0032327a23 */ /* 0x100fe40000010865 */
[--C-:B------:R-:W-:Y:S02]  /*7d90*/  FFMA.FTZ R57, R57, c[0x0][0x23c], -R101.reuse ;  /* 0x00008f0039397a23 */ /* 0x100fe40000010865 */
[--C-:B------:R-:W-:Y:S02]  /*7da0*/  FFMA.FTZ R54, R54, c[0x0][0x23c], -R101.reuse ;  /* 0x00008f0036367a23 */ /* 0x100fe40000010865 */
[----:B------:R-:W-:Y:S01]  /*7db0*/  FFMA.FTZ R59, R61, c[0x0][0x23c], -R101 ;  /* 0x00008f003d3b7a23 */ /* 0x000fe20000010865 */
[----:B------:R-:W5:Y:S01]  /*7dc0*/  MUFU.EX2 R109, R109 ;  /* 0x0000006d006d7308 */ /* 0x000f620000000800 */
[----:B----4-:R-:W-:-:S02]  /*7dd0*/  FMUL.FTZ R40, R80, R113 ;  /* 0x0000007150287220 */ /* 0x010fc40000410000 */
[-C--:B------:R-:W-:Y:S02]  /*7de0*/  FMUL.FTZ R41, R81, R113.reuse ;  /* 0x0000007151297220 */ /* 0x080fe40000410000 */
[-C--:B------:R-:W-:Y:S02]  /*7df0*/  FMUL.FTZ R84, R84, R113.reuse ;  /* 0x0000007154547220 */ /* 0x080fe40000410000 */
[----:B------:R-:W-:Y:S01]  /*7e00*/  FMUL.FTZ R85, R85, R113 ;  /* 0x0000007155557220 */ /* 0x000fe20000410000 */
[----:B------:R-:W-:Y:S01]  /*7e10*/  MUFU.EX2 R122, R122 ;  /* 0x0000007a007a7308 */ /* 0x000fe20000000800 */
[-C--:B-1----:R-:W-:Y:S02]  /*7e20*/  FMUL.FTZ R42, R82, R111.reuse ;  /* 0x0000006f522a7220 */ /* 0x082fe40000410000 */
[-C--:B------:R-:W-:Y:S02]  /*7e30*/  FMUL.FTZ R43, R83, R111.reuse ;  /* 0x0000006f532b7220 */ /* 0x080fe40000410000 */
[----:B------:R-:W-:-:S02]  /*7e40*/  FMUL.FTZ R86, R86, R111 ;  /* 0x0000006f56567220 */ /* 0x000fc40000410000 */
[----:B------:R-:W-:Y:S01]  /*7e50*/  FMUL.FTZ R87, R87, R111 ;  /* 0x0000006f57577220 */ /* 0x000fe20000410000 */
[----:B-----5:R-:W-:Y:S01]  /*7e60*/  F2FP.PACK_AB R11, R109, R2 ;  /* 0x000000026d0b723e */ /* 0x020fe200000000ff */
[-C--:B------:R-:W-:Y:S01]  /*7e70*/  FMUL.FTZ R24, R68, R113.reuse ;  /* 0x0000007144187220 */ /* 0x080fe20000410000 */
[----:B------:R-:W-:Y:S01]  /*7e80*/  MUFU.EX2 R117, R117 ;  /* 0x0000007500757308 */ /* 0x000fe20000000800 */
        /* <DEDUP_REMOVED lines=11> */
[----:B------:R-:W1:Y:S01]  /*7f40*/  LDSM.16.MT88.4 R28, [R157+0x6800] ;  /* 0x006800009d1c783b */ /* 0x000e620000004200 */
[----:B------:R-:W-:Y:S01]  /*7f50*/  FMUL.FTZ R13, R97, R113 ;  /* 0x00000071610d7220 */ /* 0x000fe20000410000 */
[----:B------:R-:W-:Y:S01]  /*7f60*/  MUFU.EX2 R115, R115 ;  /* 0x0000007300737308 */ /* 0x000fe20000000800 */
[-C--:B------:R-:W-:Y:S02]  /*7f70*/  FMUL.FTZ R14, R98, R111.reuse ;  /* 0x0000006f620e7220 */ /* 0x080fe40000410000 */
[----:B------:R-:W-:Y:S01]  /*7f80*/  FMUL.FTZ R15, R99, R111 ;  /* 0x0000006f630f7220 */ /* 0x000fe20000410000 */
[----:B--2---:R-:W-:Y:S01]  /*7f90*/  HMMA.16816.F32 R24, R8, R4, R24 ;  /* 0x000000040818723c */ /* 0x004fe20000001818 */
[----:B------:R-:W-:-:S02]  /*7fa0*/  FMUL.FTZ R92, R92, R113 ;  /* 0x000000715c5c7220 */ /* 0x000fc40000410000 */
[----:B------:R-:W-:Y:S01]  /*7fb0*/  FMUL.FTZ R93, R93, R113 ;  /* 0x000000715d5d7220 */ /* 0x000fe20000410000 */
[----:B------:R-:W-:Y:S01]  /*7fc0*/  MUFU.EX2 R124, R124 ;  /* 0x0000007c007c7308 */ /* 0x000fe20000000800 */
[-C--:B------:R-:W-:Y:S02]  /*7fd0*/  FMUL.FTZ R94, R94, R111.reuse ;  /* 0x0000006f5e5e7220 */ /* 0x080fe40000410000 */
[----:B------:R-:W-:Y:S01]  /*7fe0*/  FMUL.FTZ R95, R95, R111 ;  /* 0x0000006f5f5f7220 */ /* 0x000fe20000410000 */
[----:B------:R-:W-:Y:S01]  /*7ff0*/  HMMA.16816.F32 R4, R8, R6, R72 ;  /* 0x000000060804723c */ /* 0x000fe20000001848 */
[--C-:B------:R-:W-:Y:S02]  /*8000*/  FFMA.FTZ R0, R226, c[0x0][0x23c], -R105.reuse ;  /* 0x00008f00e2007a23 */ /* 0x100fe40000010869 */
[--C-:B------:R-:W-:Y:S01]  /*8010*/  FFMA.FTZ R69, R218, c[0x0][0x23c], -R105.reuse ;  /* 0x00008f00da457a23 */ /* 0x100fe20000010869 */
[----:B------:R-:W-:Y:S01]  /*8020*/  MUFU.EX2 R119, R119 ;  /* 0x0000007700777308 */ /* 0x000fe20000000800 */
[----:B------:R-:W-:-:S02]  /*8030*/  FFMA.FTZ R68, R224, c[0x0][0x23c], -R105 ;  /* 0x00008f00e0447a23 */ /* 0x000fc40000010869 */
[----:B------:R-:W-:Y:S01]  /*8040*/  FFMA.FTZ R71, R216, c[0x0][0x23c], -R105 ;  /* 0x00008f00d8477a23 */ /* 0x000fe20000010869 */
[C---:B---3--:R-:W-:Y:S01]  /*8050*/  HMMA.16816.F32 R12, R8.reuse, R16, R12 ;  /* 0x00000010080c723c */ /* 0x048fe2000000180c */
[--C-:B------:R-:W-:Y:S02]  /*8060*/  FFMA.FTZ R70, R222, c[0x0][0x23c], -R101.reuse ;  /* 0x00008f00de467a23 */ /* 0x100fe40000010865 */
[--C-:B------:R-:W-:Y:S01]  /*8070*/  FFMA.FTZ R73, R214, c[0x0][0x23c], -R101.reuse ;  /* 0x00008f00d6497a23 */ /* 0x100fe20000010865 */
[----:B------:R-:W-:Y:S01]  /*8080*/  MUFU.EX2 R0, R0 ;  /* 0x0000000000007308 */ /* 0x000fe20000000800 */
[--C-:B------:R-:W-:Y:S02]  /*8090*/  FFMA.FTZ R72, R220, c[0x0][0x23c], -R101.reuse ;  /* 0x00008f00dc487a23 */ /* 0x100fe40000010865 */
[----:B------:R-:W-:Y:S01]  /*80a0*/  FFMA.FTZ R75, R212, c[0x0][0x23c], -R101 ;  /* 0x00008f00d44b7a23 */ /* 0x000fe20000010865 */
[----:B------:R-:W-:Y:S01]  /*80b0*/  HMMA.16816.F32 R16, R8, R18, R92 ;  /* 0x000000120810723c */ /* 0x000fe2000000185c */
[-C--:B------:R-:W-:Y:S01]  /*80c0*/  FMUL.FTZ R32, R88, R113.reuse ;  /* 0x0000007158207220 */ /* 0x080fe20000410000 */
[----:B------:R-:W-:Y:S01]  /*80d0*/  LDSM.16.MT88.4 R92, [R160+0x9800] ;  /* 0x00980000a05c783b */ /* 0x000fe20000004200 */
[----:B------:R-:W-:Y:S01]  /*80e0*/  FMUL.FTZ R33, R89, R113 ;  /* 0x0000007159217220 */ /* 0x000fe20000410000 */
[----:B------:R-:W2:Y:S01]  /*80f0*/  MUFU.EX2 R69, R69 ;  /* 0x0000004500457308 */ /* 0x000ea20000000800 */
[----:B------:R-:W-:-:S02]  /*8100*/  FMUL.FTZ R34, R90, R111 ;  /* 0x0000006f5a227220 */ /* 0x000fc40000410000 */
[----:B------:R-:W-:Y:S02]  /*8110*/  FMUL.FTZ R35, R91, R111 ;  /* 0x0000006f5b237220 */ /* 0x000fe40000410000 */
[-C--:B------:R-:W-:Y:S02]  /*8120*/  FMUL.FTZ R76, R76, R113.reuse ;  /* 0x000000714c4c7220 */ /* 0x080fe40000410000 */
[----:B------:R-:W-:Y:S01]  /*8130*/  FMUL.FTZ R77, R77, R113 ;  /* 0x000000714d4d7220 */ /* 0x000fe20000410000 */
[----:B------:R-:W-:Y:S01]  /*8140*/  MUFU.EX2 R68, R68 ;  /* 0x0000004400447308 */ /* 0x000fe20000000800 */
[-C--:B------:R-:W-:Y:S01]  /*8150*/  FMUL.FTZ R78, R78, R111.reuse ;  /* 0x0000006f4e4e7220 */ /* 0x080fe20000410000 */
[----:B------:R-:W-:Y:S01]  /*8160*/  HMMA.16816.F32 R32, R8, R20, R32 ;  /* 0x000000140820723c */ /* 0x000fe20000001820 */
[----:B------:R-:W-:Y:S02]  /*8170*/  FMUL.FTZ R79, R79, R111 ;  /* 0x0000006f4f4f7220 */ /* 0x000fe40000410000 */
[----:B------:R-:W-:-:S02]  /*8180*/  FFMA.FTZ R74, R202, c[0x0][0x23c], -R105 ;  /* 0x00008f00ca4a7a23 */ /* 0x000fc40000010869 */
[--C-:B------:R-:W-:Y:S01]  /*8190*/  FFMA.FTZ R83, R206, c[0x0][0x23c], -R101.reuse ;  /* 0x00008f00ce537a23 */ /* 0x100fe20000010865 */
[----:B------:R-:W3:Y:S01]  /*81a0*/  MUFU.EX2 R71, R71 ;  /* 0x0000004700477308 */ /* 0x000ee20000000800 */
[--C-:B------:R-:W-:Y:S01]  /*81b0*/  FFMA.FTZ R80, R198, c[0x0][0x23c], -R101.reuse ;  /* 0x00008f00c6507a23 */ /* 0x100fe20000010865 */
[----:B------:R-:W-:Y:S01]  /*81c0*/  HMMA.16816.F32 R20, R8, R22, R76 ;  /* 0x000000160814723c */ /* 0x000fe2000000184c */
[----:B------:R-:W-:Y:S02]  /*81d0*/  FFMA.FTZ R81, R196, c[0x0][0x23c], -R101 ;  /* 0x00008f00c4517a23 */ /* 0x000fe40000010865 */
[--C-:B------:R-:W-:Y:S02]  /*81e0*/  FFMA.FTZ R97, R194, c[0x0][0x23c], -R105.reuse ;  /* 0x00008f00c2617a23 */ /* 0x100fe40000010869 */
[--C-:B------:R-:W-:Y:S01]  /*81f0*/  FFMA.FTZ R88, R186, c[0x0][0x23c], -R105.reuse ;  /* 0x00008f00ba587a23 */ /* 0x100fe20000010869 */
[----:B------:R-:W-:Y:S01]  /*8200*/  MUFU.EX2 R70, R70 ;  /* 0x0000004600467308 */ /* 0x000fe20000000800 */
[----:B--2---:R-:W-:Y:S01]  /*8210*/  F2FP.PACK_AB R8, R69, R0 ;  /* 0x000000004508723e */ /* 0x004fe200000000ff */
[----:B------:R-:W-:-:S02]  /*8220*/  FFMA.FTZ R79, R210, c[0x0][0x23c], -R105 ;  /* 0x00008f00d24f7a23 */ /* 0x000fc40000010869 */
[--C-:B------:R-:W-:Y:S02]  /*8230*/  FFMA.FTZ R77, R208, c[0x0][0x23c], -R105.reuse ;  /* 0x00008f00d04d7a23 */ /* 0x100fe40000010869 */
[----:B------:R-:W-:Y:S02]  /*8240*/  FFMA.FTZ R76, R200, c[0x0][0x23c], -R105 ;  /* 0x00008f00c84c7a23 */ /* 0x000fe40000010869 */
[----:B------:R-:W2:Y:S01]  /*8250*/  MUFU.EX2 R73, R73 ;  /* 0x0000004900497308 */ /* 0x000ea20000000800 */
[----:B---3--:R-:W-:Y:S01]  /*8260*/  F2FP.PACK_AB R10, R71, R68 ;  /* 0x00000044470a723e */ /* 0x008fe200000000ff */
[----:B------:R-:W-:Y:S02]  /*8270*/  FFMA.FTZ R78, R204, c[0x0][0x23c], -R101 ;  /* 0x00008f00cc4e7a23 */ /* 0x000fe40000010865 */
[--C-:B------:R-:W-:Y:S02]  /*8280*/  FFMA.FTZ R89, R192, c[0x0][0x23c], -R105.reuse ;  /* 0x00008f00c0597a23 */ /* 0x100fe40000010869 */
[----:B------:R-:W-:-:S02]  /*8290*/  FFMA.FTZ R82, R182, c[0x0][0x23c], -R105 ;  /* 0x00008f00b6527a23 */ /* 0x000fc40000010869 */
[----:B------:R-:W-:Y:S01]  /*82a0*/  MUFU.EX2 R72, R72 ;  /* 0x0000004800487308 */ /* 0x000fe20000000800 */
[--C-:B------:R-:W-:Y:S02]  /*82b0*/  FFMA.FTZ R90, R190, c[0x0][0x23c], -R101.reuse ;  /* 0x00008f00be5a7a23 */ /* 0x100fe40000010865 */
[--C-:B------:R-:W-:Y:S02]  /*82c0*/  FFMA.FTZ R99, R144, c[0x0][0x23c], -R101.reuse ;  /* 0x00008f0090637a23 */ /* 0x100fe40000010865 */
[----:B------:R-:W-:Y:S02]  /*82d0*/  FFMA.FTZ R91, R188, c[0x0][0x23c], -R101 ;  /* 0x00008f00bc5b7a23 */ /* 0x000fe40000010865 */
[----:B------:R-:W-:Y:S01]  /*82e0*/  FFMA.FTZ R100, R184, R111, R100 ;  /* 0x0000006fb8647223 */ /* 0x000fe20000010064 */
[----:B------:R-:W3:Y:S01]  /*82f0*/  MUFU.EX2 R75, R75 ;  /* 0x0000004b004b7308 */ /* 0x000ee20000000800 */
[----:B--2---:R-:W-:Y:S01]  /*8300*/  F2FP.PACK_AB R9, R73, R70 ;  /* 0x000000464909723e */ /* 0x004fe200000000ff */
[----:B------:R-:W-:-:S02]  /*8310*/  FFMA.FTZ R113, R185, R113, R112 ;  /* 0x00000071b9717223 */ /* 0x000fc40000010070 */
[----:B------:R-:W-:Y:S02]  /*8320*/  FADD.FTZ R67, R67, R100 ;  /* 0x0000006443437221 */ /* 0x000fe40000010000 */
[----:B------:R-:W-:Y:S02]  /*8330*/  FADD.FTZ R104, R104, R113 ;  /* 0x0000007168687221 */ /* 0x000fe40000010000 */
[----:B------:R-:W-:Y:S01]  /*8340*/  MUFU.EX2 R79, R79 ;  /* 0x0000004f004f7308 */ /* 0x000fe20000000800 */
[----:B------:R-:W-:Y:S02]  /*8350*/  FADD.FTZ R2, R2, R67 ;  /* 0x0000004302027221 */ /* 0x000fe40000010000 */
[--C-:B------:R-:W-:Y:S02]  /*8360*/  FFMA.FTZ R61, R58, c[0x0][0x23c], -R105.reuse ;  /* 0x00008f003a3d7a23 */ /* 0x100fe40000010869 */
[----:B------:R-:W-:Y:S02]  /*8370*/  FADD.FTZ R109, R109, R2 ;  /* 0x000000026d6d7221 */ /* 0x000fe40000010000 */
[----:B------:R-:W-:Y:S01]  /*8380*/  FFMA.FTZ R56, R56, c[0x0][0x23c], -R105 ;  /* 0x00008f0038387a23 */ /* 0x000fe20000010869 */
[----:B---3--:R-:W-:Y:S01]  /*8390*/  F2FP.PACK_AB R11, R75, R72 ;  /* 0x000000484b0b723e */ /* 0x008fe200000000ff */
[----:B------:R-:W2:Y:S01]  /*83a0*/  MUFU.EX2 R74, R74 ;  /* 0x0000004a004a7308 */ /* 0x000ea20000000800 */
[----:B------:R-:W-:-:S02]  /*83b0*/  FADD.FTZ R70, R70, R109 ;  /* 0x0000006d46467221 */ /* 0x000fc40000010000 */
[--C-:B------:R-:W-:Y:S02]  /*83c0*/  FFMA.FTZ R58, R63, c[0x0][0x23c], -R105.reuse ;  /* 0x00008f003f3a7a23 */ /* 0x100fe40000010869 */
[----:B------:R-:W-:Y:S01]  /*83d0*/  FADD.FTZ R73, R73, R70 ;  /* 0x0000004649497221 */ /* 0x000fe20000010000 */
[C---:B------:R-:W-:Y:S01]  /*83e0*/  HMMA.16816.F32 R12, R8.reuse, R36, R12 ;  /* 0x00000024080c723c */ /* 0x040fe2000000180c */
[----:B------:R-:W-:Y:S01]  /*83f0*/  FFMA.FTZ R185, R64, c[0x0][0x23c], -R105 ;  /* 0x00008f0040b97a23 */ /* 0x000fe20000010869 */
[----:B------:R-:W-:Y:S01]  /*8400*/  MUFU.EX2 R77, R77 ;  /* 0x0000004d004d7308 */ /* 0x000fe20000000800 */
[----:B------:R-:W-:Y:S02]  /*8410*/  FADD.FTZ R72, R72, R73 ;  /* 0x0000004948487221 */ /* 0x000fe40000010000 */
[----:B------:R-:W-:Y:S02]  /*8420*/  FFMA.FTZ R60, R60, c[0x0][0x23c], -R101 ;  /* 0x00008f003c3c7a23 */ /* 0x000fe40000010865 */
[----:B------:R-:W-:Y:S01]  /*8430*/  FADD.FTZ R72, R75, R72 ;  /* 0x000000484b487221 */ /* 0x000fe20000010000 */
[C---:B------:R-:W-:Y:S01]  /*8440*/  HMMA.16816.F32 R16, R8.reuse, R38, R16 ;  /* 0x000000260810723c */ /* 0x040fe20000001810 */
[----:B------:R-:W3:Y:S01]  /*8450*/  LDSM.16.MT88.4 R36, [R156+0x6800] ;  /* 0x006800009c24783b */ /* 0x000ee20000004200 */
[----:B------:R-:W-:Y:S06]  /*8460*/  MUFU.EX2 R76, R76 ;  /* 0x0000004c004c7308 */ /* 0x000fec0000000800 */
[C---:B-1----:R-:W-:Y:S02]  /*8470*/  HMMA.16816.F32 R32, R8.reuse, R28, R32 ;  /* 0x0000001c0820723c */ /* 0x042fe40000001820 */
[----:B------:R-:W-:Y:S06]  /*8480*/  MUFU.EX2 R83, R83 ;  /* 0x0000005300537308 */ /* 0x000fec0000000800 */
[C---:B------:R-:W-:Y:S01]  /*8490*/  HMMA.16816.F32 R20, R8.reuse, R30, R20 ;  /* 0x0000001e0814723c */ /* 0x040fe20000001814 */
[----:B------:R-:W1:Y:S01]  /*84a0*/  LDSM.16.MT88.4 R28, [R160+0x7000] ;  /* 0x00700000a01c783b */ /* 0x000e620000004200 */
[----:B------:R-:W4:Y:S06]  /*84b0*/  MUFU.EX2 R80, R80 ;  /* 0x0000005000507308 */ /* 0x000f2c0000000800 */
[C---:B------:R-:W-:Y:S02]  /*84c0*/  HMMA.16816.F32 R24, R8.reuse, R44, R24 ;  /* 0x0000002c0818723c */ /* 0x040fe40000001818 */
[----:B------:R-:W-:Y:S06]  /*84d0*/  MUFU.EX2 R78, R78 ;  /* 0x0000004e004e7308 */ /* 0x000fec0000000800 */
[C---:B------:R-:W-:Y:S01]  /*84e0*/  HMMA.16816.F32 R4, R8.reuse, R46, R4 ;  /* 0x0000002e0804723c */ /* 0x040fe20000001804 */
[----:B------:R-:W5:Y:S01]  /*84f0*/  LDSM.16.MT88.4 R44, [R158+0x7000] ;  /* 0x007000009e2c783b */ /* 0x000f620000004200 */
[----:B------:R-:W1:Y:S06]  /*8500*/  MUFU.EX2 R81, R81 ;  /* 0x0000005100517308 */ /* 0x000e6c0000000800 */
[C---:B---3--:R-:W-:Y:S02]  /*8510*/  HMMA.16816.F32 R40, R8.reuse, R36, R40 ;  /* 0x000000240828723c */ /* 0x048fe40000001828 */
[----:B------:R-:W-:Y:S06]  /*8520*/  MUFU.EX2 R97, R97 ;  /* 0x0000006100617308 */ /* 0x000fec0000000800 */
[----:B------:R-:W-:Y:S01]  /*8530*/  HMMA.16816.F32 R84, R8, R38, R84 ;  /* 0x000000260854723c */ /* 0x000fe20000001854 */
[----:B------:R-:W3:Y:S01]  /*8540*/  LDSM.16.MT88.4 R36, [R157+0x7000] ;  /* 0x007000009d24783b */ /* 0x000ee20000004200 */
[----:B------:R-:W3:Y:S05]  /*8550*/  MUFU.EX2 R88, R88 ;  /* 0x0000005800587308 */ /* 0x000eea0000000800 */
[----:B--2---:R-:W-:-:S02]  /*8560*/  F2FP.PACK_AB R8, R74, R79 ;  /* 0x0000004f4a08723e */ /* 0x004fc400000000ff */
[----:B----4-:R-:W-:Y:S01]  /*8570*/  F2FP.PACK_AB R9, R80, R83 ;  /* 0x000000535009723e */ /* 0x010fe200000000ff */
[----:B------:R-:W-:Y:S01]  /*8580*/  MUFU.EX2 R89, R89 ;  /* 0x0000005900597308 */ /* 0x000fe20000000800 */
[----:B------:R-:W-:Y:S01]  /*8590*/  F2FP.PACK_AB R10, R76, R77 ;  /* 0x0000004d4c0a723e */ /* 0x000fe200000000ff */
[----:B------:R-:W-:Y:S01]  /*85a0*/  FADD.FTZ R83, R83, R72 ;  /* 0x0000004853537221 */ /* 0x000fe20000010000 */
[----:B-1----:R-:W-:-:S03]  /*85b0*/  F2FP.PACK_AB R11, R81, R78 ;  /* 0x0000004e510b723e */ /* 0x002fc600000000ff */
[----:B------:R-:W-:Y:S02]  /*85c0*/  FADD.FTZ R83, R80, R83 ;  /* 0x0000005350537221 */ /* 0x000fe40000010000 */
[----:B------:R-:W-:Y:S02]  /*85d0*/  MUFU.EX2 R82, R82 ;  /* 0x0000005200527308 */ /* 0x000fe40000000800 */
[----:B------:R-:W-:Y:S01]  /*85e0*/  HMMA.16816.F32 R12, R8, R28, R12 ;  /* 0x0000001c080c723c */ /* 0x000fe2000000180c */
[----:B------:R-:W-:-:S04]  /*85f0*/  FADD.FTZ R78, R78, R83 ;  /* 0x000000534e4e7221 */ /* 0x000fc80000010000 */
[----:B------:R-:W-:Y:S01]  /*8600*/  FADD.FTZ R81, R81, R78 ;  /* 0x0000004e51517221 */ /* 0x000fe20000010000 */
[----:B------:R-:W-:Y:S02]  /*8610*/  MUFU.EX2 R90, R90 ;  /* 0x0000005a005a7308 */ /* 0x000fe40000000800 */
[C---:B------:R-:W-:Y:S01]  /*8620*/  HMMA.16816.F32 R16, R8.reuse, R30, R16 ;  /* 0x0000001e0810723c */ /* 0x040fe20000001810 */
[----:B------:R-:W1:Y:S05]  /*8630*/  LDSM.16.MT88.4 R28, [R156+0x7000] ;  /* 0x007000009c1c783b */ /* 0x000e6a0000004200 */
[----:B------:R-:W2:Y:S02]  /*8640*/  MUFU.EX2 R99, R99 ;  /* 0x0000006300637308 */ /* 0x000ea40000000800 */
[C---:B-----5:R-:W-:Y:S06]  /*8650*/  HMMA.16816.F32 R24, R8.reuse, R44, R24 ;  /* 0x0000002c0818723c */ /* 0x060fec0000001818 */
[----:B------:R-:W4:Y:S02]  /*8660*/  MUFU.EX2 R91, R91 ;  /* 0x0000005b005b7308 */ /* 0x000f240000000800 */
[C---:B---3--:R-:W-:Y:S06]  /*8670*/  HMMA.16816.F32 R32, R8.reuse, R36, R32 ;  /* 0x000000240820723c */ /* 0x048fec0000001820 */
[----:B------:R-:W3:Y:S02]  /*8680*/  MUFU.EX2 R128, R128 ;  /* 0x0000008000807308 */ /* 0x000ee40000000800 */
[C---:B------:R-:W-:Y:S01]  /*8690*/  HMMA.16816.F32 R20, R8.reuse, R38, R20 ;  /* 0x000000260814723c */ /* 0x040fe20000001814 */
[----:B------:R-:W5:Y:S05]  /*86a0*/  LDSM.16.MT88.4 R36, [R160+0x7800] ;  /* 0x00780000a024783b */ /* 0x000f6a0000004200 */
        /* <DEDUP_REMOVED lines=8> */
[----:B------:R-:W1:Y:S01]  /*8730*/  MUFU.EX2 R123, R123 ;  /* 0x0000007b007b7308 */ /* 0x000e620000000800 */
[----:B------:R-:W-:-:S02]  /*8740*/  F2FP.PACK_AB R8, R88, R97 ;  /* 0x000000615808723e */ /* 0x000fc400000000ff */
[----:B--2---:R-:W-:Y:S02]  /*8750*/  F2FP.PACK_AB R9, R99, R90 ;  /* 0x0000005a6309723e */ /* 0x004fe400000000ff */
[----:B------:R-:W-:Y:S02]  /*8760*/  F2FP.PACK_AB R10, R82, R89 ;  /* 0x00000059520a723e */ /* 0x000fe400000000ff */
[----:B----4-:R-:W-:Y:S01]  /*8770*/  F2FP.PACK_AB R11, R122, R91 ;  /* 0x0000005b7a0b723e */ /* 0x010fe200000000ff */
[----:B------:R-:W-:Y:S06]  /*8780*/  MUFU.EX2 R3, R3 ;  /* 0x0000000300037308 */ /* 0x000fec0000000800 */
[C---:B-----5:R-:W-:Y:S02]  /*8790*/  HMMA.16816.F32 R12, R8.reuse, R36, R12 ;  /* 0x00000024080c723c */ /* 0x060fe4000000180c */
[----:B------:R-:W-:Y:S06]  /*87a0*/  MUFU.EX2 R116, R116 ;  /* 0x0000007400747308 */ /* 0x000fec0000000800 */
[C---:B------:R-:W-:Y:S01]  /*87b0*/  HMMA.16816.F32 R16, R8.reuse, R38, R16 ;  /* 0x000000260810723c */ /* 0x040fe20000001810 */
[----:B------:R-:W2:Y:S01]  /*87c0*/  LDSM.16.MT88.4 R36, [R156+0x7800] ;  /* 0x007800009c24783b */ /* 0x000ea20000004200 */
[----:B------:R-:W-:Y:S06]  /*87d0*/  MUFU.EX2 R51, R51 ;  /* 0x0000003300337308 */ /* 0x000fec0000000800 */
[C---:B---3--:R-:W-:Y:S02]  /*87e0*/  HMMA.16816.F32 R24, R8.reuse, R44, R24 ;  /* 0x0000002c0818723c */ /* 0x048fe40000001818 */
[----:B------:R-:W3:Y:S06]  /*87f0*/  MUFU.EX2 R110, R110 ;  /* 0x0000006e006e7308 */ /* 0x000eec0000000800 */
[C---:B-1----:R-:W-:Y:S02]  /*8800*/  HMMA.16816.F32 R32, R8.reuse, R28, R32 ;  /* 0x0000001c0820723c */ /* 0x042fe40000001820 */
[----:B------:R-:W-:Y:S06]  /*8810*/  MUFU.EX2 R49, R49 ;  /* 0x0000003100317308 */ /* 0x000fec0000000800 */
[C---:B------:R-:W-:Y:S01]  /*8820*/  HMMA.16816.F32 R20, R8.reuse, R30, R20 ;  /* 0x0000001e0814723c */ /* 0x040fe20000001814 */
[----:B------:R-:W1:Y:S01]  /*8830*/  LDSM.16.MT88.4 R28, [R160+0x8000] ;  /* 0x00800000a01c783b */ /* 0x000e620000004200 */
[----:B------:R-:W4:Y:S06]  /*8840*/  MUFU.EX2 R108, R108 ;  /* 0x0000006c006c7308 */ /* 0x000f2c0000000800 */
[C---:B------:R-:W-:Y:S01]  /*8850*/  HMMA.16816.F32 R4, R8.reuse, R46, R4 ;  /* 0x0000002e0804723c */ /* 0x040fe20000001804 */
[----:B------:R-:W5:Y:S01]  /*8860*/  LDSM.16.MT88.4 R44, [R158+0x8000] ;  /* 0x008000009e2c783b */ /* 0x000f620000004200 */
[----:B------:R-:W-:Y:S06]  /*8870*/  MUFU.EX2 R48, R48 ;  /* 0x0000003000307308 */ /* 0x000fec0000000800 */
[C---:B--2---:R-:W-:Y:S02]  /*8880*/  HMMA.16816.F32 R40, R8.reuse, R36, R40 ;  /* 0x000000240828723c */ /* 0x044fe40000001828 */
[----:B------:R-:W2:Y:S06]  /*8890*/  MUFU.EX2 R53, R53 ;  /* 0x0000003500357308 */ /* 0x000eac0000000800 */
[----:B------:R-:W-:Y:S01]  /*88a0*/  HMMA.16816.F32 R84, R8, R38, R84 ;  /* 0x000000260854723c */ /* 0x000fe20000001854 */
[----:B------:R-:W2:Y:S01]  /*88b0*/  LDSM.16.MT88.4 R36, [R156+0x8000] ;  /* 0x008000009c24783b */ /* 0x000ea20000004200 */
[----:B------:R-:W-:Y:S05]  /*88c0*/  MUFU.EX2 R52, R52 ;  /* 0x0000003400347308 */ /* 0x000fea0000000800 */
[----:B------:R-:W-:-:S02]  /*88d0*/  F2FP.PACK_AB R8, R126, R117 ;  /* 0x000000757e08723e */ /* 0x000fc400000000ff */
[----:B------:R-:W-:Y:S01]  /*88e0*/  F2FP.PACK_AB R9, R128, R119 ;  /* 0x000000778009723e */ /* 0x000fe200000000ff */
[----:B------:R-:W-:Y:S01]  /*88f0*/  MUFU.EX2 R55, R55 ;  /* 0x0000003700377308 */ /* 0x000fe20000000800 */
[----:B------:R-:W-:Y:S02]  /*8900*/  F2FP.PACK_AB R10, R124, R115 ;  /* 0x000000737c0a723e */ /* 0x000fe400000000ff */
[----:B------:R-:W-:-:S05]  /*8910*/  F2FP.PACK_AB R11, R121, R120 ;  /* 0x00000078790b723e */ /* 0x000fca00000000ff */
[----:B------:R-:W-:Y:S02]  /*8920*/  MUFU.EX2 R50, R50 ;  /* 0x0000003200327308 */ /* 0x000fe40000000800 */
[C---:B-1----:R-:W-:Y:S06]  /*8930*/  HMMA.16816.F32 R12, R8.reuse, R28, R12 ;  /* 0x0000001c080c723c */ /* 0x042fec000000180c */
[----:B------:R-:W1:Y:S02]  /*8940*/  MUFU.EX2 R57, R57 ;  /* 0x0000003900397308 */ /* 0x000e640000000800 */
[C---:B------:R-:W-:Y:S01]  /*8950*/  HMMA.16816.F32 R16, R8.reuse, R30, R16 ;  /* 0x0000001e0810723c */ /* 0x040fe20000001810 */
[----:B------:R-:W1:Y:S05]  /*8960*/  LDSM.16.MT88.4 R28, [R157+0x8000] ;  /* 0x008000009d1c783b */ /* 0x000e6a0000004200 */
[----:B------:R-:W-:Y:S02]  /*8970*/  MUFU.EX2 R54, R54 ;  /* 0x0000003600367308 */ /* 0x000fe40000000800 */
[C---:B-----5:R-:W-:Y:S06]  /*8980*/  HMMA.16816.F32 R24, R8.reuse, R44, R24 ;  /* 0x0000002c0818723c */ /* 0x060fec0000001818 */
[----:B------:R-:W5:Y:S02]  /*8990*/  MUFU.EX2 R59, R59 ;  /* 0x0000003b003b7308 */ /* 0x000f640000000800 */
[C---:B------:R-:W-:Y:S01]  /*89a0*/  HMMA.16816.F32 R4, R8.reuse, R46, R4 ;  /* 0x0000002e0804723c */ /* 0x040fe20000001804 */
[----:B------:R-:W5:Y:S05]  /*89b0*/  LDSM.16.MT88.4 R44, [R160+0x8800] ;  /* 0x00880000a02c783b */ /* 0x000f6a0000004200 */
[----:B------:R-:W-:Y:S02]  /*89c0*/  MUFU.EX2 R56, R56 ;  /* 0x0000003800387308 */ /* 0x000fe40000000800 */
[C---:B--2---:R-:W-:Y:S06]  /*89d0*/  HMMA.16816.F32 R40, R8.reuse, R36, R40 ;  /* 0x000000240828723c */ /* 0x044fec0000001828 */
[----:B------:R-:W2:Y:S01]  /*89e0*/  MUFU.EX2 R61, R61 ;  /* 0x0000003d003d7308 */ /* 0x000ea20000000800 */
[----:B------:R-:W-:Y:S01]  /*89f0*/  F2FP.PACK_AB R36, R123, R114 ;  /* 0x000000727b24723e */ /* 0x000fe200000000ff */
[----:B------:R-:W-:Y:S01]  /*8a00*/  HMMA.16816.F32 R84, R8, R38, R84 ;  /* 0x000000260854723c */ /* 0x000fe20000001854 */
[----:B---3--:R-:W-:-:S05]  /*8a10*/  F2FP.PACK_AB R37, R110, R51 ;  /* 0x000000336e25723e */ /* 0x008fca00000000ff */
[----:B------:R-:W-:Y:S01]  /*8a20*/  MUFU.EX2 R58, R58 ;  /* 0x0000003a003a7308 */ /* 0x000fe20000000800 */
[----:B------:R-:W-:Y:S01]  /*8a30*/  F2FP.PACK_AB R38, R116, R3 ;  /* 0x000000037426723e */ /* 0x000fe200000000ff */
[----:B-1----:R-:W-:Y:S01]  /*8a40*/  HMMA.16816.F32 R32, R8, R28, R32 ;  /* 0x0000001c0820723c */ /* 0x002fe20000001820 */
[----:B----4-:R-:W-:-:S05]  /*8a50*/  F2FP.PACK_AB R39, R108, R49 ;  /* 0x000000316c27723e */ /* 0x010fca00000000ff */
[----:B------:R-:W-:Y:S02]  /*8a60*/  MUFU.EX2 R185, R185 ;  /* 0x000000b900b97308 */ /* 0x000fe40000000800 */
[----:B------:R-:W-:Y:S01]  /*8a70*/  HMMA.16816.F32 R20, R8, R30, R20 ;  /* 0x0000001e0814723c */ /* 0x000fe20000001814 */
[----:B------:R-:W1:Y:S04]  /*8a80*/  LDSM.16.MT88.4 R28, [R158+0x8800] ;  /* 0x008800009e1c783b */ /* 0x000e680000004200 */
[----:B------:R-:W3:Y:S01]  /*8a90*/  LDSM.16.MT88.4 R8, [R157+0x8800] ;  /* 0x008800009d08783b */ /* 0x000ee20000004200 */
[----:B------:R-:W-:Y:S02]  /*8aa0*/  MUFU.EX2 R2, R60 ;  /* 0x0000003c00027308 */ /* 0x000fe40000000800 */
[C---:B-----5:R-:W-:Y:S08]  /*8ab0*/  HMMA.16816.F32 R12, R36.reuse, R44, R12 ;  /* 0x0000002c240c723c */ /* 0x060ff0000000180c */
[C---:B------:R-:W-:Y:S01]  /*8ac0*/  HMMA.16816.F32 R16, R36.reuse, R46, R16 ;  /* 0x0000002e2410723c */ /* 0x040fe20000001810 */
[----:B------:R-:W4:Y:S07]  /*8ad0*/  LDSM.16.MT88.4 R44, [R156+0x8800] ;  /* 0x008800009c2c783b */ /* 0x000f2e0000004200 */
[C---:B-1----:R-:W-:Y:S08]  /*8ae0*/  HMMA.16816.F32 R24, R36.reuse, R28, R24 ;  /* 0x0000001c2418723c */ /* 0x042ff00000001818 */
[C---:B------:R-:W-:Y:S01]  /*8af0*/  HMMA.16816.F32 R4, R36.reuse, R30, R4 ;  /* 0x0000001e2404723c */ /* 0x040fe20000001804 */
[----:B------:R-:W1:Y:S07]  /*8b00*/  LDSM.16.MT88.4 R28, [R158+0x9000] ;  /* 0x009000009e1c783b */ /* 0x000e6e0000004200 */
[C---:B---3--:R-:W-:Y:S08]  /*8b10*/  HMMA.16816.F32 R32, R36.reuse, R8, R32 ;  /* 0x000000082420723c */ /* 0x048ff00000001820 */
[C---:B------:R-:W-:Y:S01]  /*8b20*/  HMMA.16816.F32 R20, R36.reuse, R10, R20 ;  /* 0x0000000a2414723c */ /* 0x040fe20000001814 */
[----:B------:R-:W3:Y:S07]  /*8b30*/  LDSM.16.MT88.4 R8, [R160+0x9000] ;  /* 0x00900000a008783b */ /* 0x000eee0000004200 */
[C---:B----4-:R-:W-:Y:S07]  /*8b40*/  HMMA.16816.F32 R40, R36.reuse, R44, R40 ;  /* 0x0000002c2428723c */ /* 0x050fee0000001828 */
[----:B------:R-:W-:Y:S01]  /*8b50*/  F2FP.PACK_AB R44, R53, R48 ;  /* 0x00000030352c723e */ /* 0x000fe200000000ff */
[----:B------:R-:W-:Y:S01]  /*8b60*/  HMMA.16816.F32 R84, R36, R46, R84 ;  /* 0x0000002e2454723c */ /* 0x000fe20000001854 */
[----:B------:R-:W-:Y:S01]  /*8b70*/  F2FP.PACK_AB R45, R57, R50 ;  /* 0x00000032392d723e */ /* 0x000fe200000000ff */
[----:B------:R-:W4:Y:S05]  /*8b80*/  LDSM.16.MT88.4 R36, [R157+0x9000] ;  /* 0x009000009d24783b */ /* 0x000f2a0000004200 */
[----:B------:R-:W-:-:S02]  /*8b90*/  F2FP.PACK_AB R46, R55, R52 ;  /* 0x00000034372e723e */ /* 0x000fc400000000ff */
[----:B------:R-:W-:-:S07]  /*8ba0*/  F2FP.PACK_AB R47, R59, R54 ;  /* 0x000000363b2f723e */ /* 0x000fce00000000ff */
[C---:B-1----:R-:W-:Y:S07]  /*8bb0*/  HMMA.16816.F32 R24, R44.reuse, R28, R24 ;  /* 0x0000001c2c18723c */ /* 0x042fee0000001818 */
[----:B------:R-:W-:Y:S01]  /*8bc0*/  FADD.FTZ R29, R103, R104 ;  /* 0x00000068671d7221 */ /* 0x000fe20000010000 */
[----:B------:R-:W-:Y:S03]  /*8bd0*/  HMMA.16816.F32 R4, R44, R30, R4 ;  /* 0x0000001e2c04723c */ /* 0x000fe60000001804 */
[----:B------:R-:W-:-:S04]  /*8be0*/  FADD.FTZ R29, R102, R29 ;  /* 0x0000001d661d7221 */ /* 0x000fc80000010000 */
[----:B------:R-:W-:Y:S01]  /*8bf0*/  FADD.FTZ R0, R0, R29 ;  /* 0x0000001d00007221 */ /* 0x000fe20000010000 */
[C---:B---3--:R-:W-:Y:S01]  /*8c00*/  HMMA.16816.F32 R12, R44.reuse, R8, R12 ;  /* 0x000000082c0c723c */ /* 0x048fe2000000180c */
[--C-:B------:R-:W-:Y:S02]  /*8c10*/  FFMA.FTZ R29, R62, c[0x0][0x23c], -R101.reuse ;  /* 0x00008f003e1d7a23 */ /* 0x100fe40000010865 */
[----:B------:R-:W-:Y:S02]  /*8c20*/  FADD.FTZ R69, R69, R0 ;  /* 0x0000000045457221 */ /* 0x000fe40000010000 */
[----:B------:R-:W-:Y:S02]  /*8c30*/  FFMA.FTZ R0, R65, c[0x0][0x23c], -R101 ;  /* 0x00008f0041007a23 */ /* 0x000fe40000010865 */
[----:B------:R-:W-:Y:S01]  /*8c40*/  FADD.FTZ R28, R68, R69 ;  /* 0x00000045441c7221 */ /* 0x000fe20000010000 */
[----:B------:R-:W-:Y:S01]  /*8c50*/  HMMA.16816.F32 R16, R44, R10, R16 ;  /* 0x0000000a2c10723c */ /* 0x000fe20000001810 */
[----:B------:R-:W1:Y:S01]  /*8c60*/  LDSM.16.MT88.4 R8, [R156+0x9000] ;  /* 0x009000009c08783b */ /* 0x000e620000004200 */
[----:B------:R-:W-:Y:S01]  /*8c70*/  FFMA.FTZ R31, R66, c[0x0][0x23c], -R101 ;  /* 0x00008f00421f7a23 */ /* 0x000fe20000010865 */
[----:B------:R-:W3:Y:S01]  /*8c80*/  MUFU.EX2 R29, R29 ;  /* 0x0000001d001d7308 */ /* 0x000ee20000000800 */
[----:B------:R-:W-:-:S04]  /*8c90*/  FADD.FTZ R28, R71, R28 ;  /* 0x0000001c471c7221 */ /* 0x000fc80000010000 */
[----:B------:R-:W-:Y:S01]  /*8ca0*/  FADD.FTZ R79, R79, R28 ;  /* 0x0000001c4f4f7221 */ /* 0x000fe20000010000 */
[C---:B----4-:R-:W-:Y:S02]  /*8cb0*/  HMMA.16816.F32 R32, R44.reuse, R36, R32 ;  /* 0x000000242c20723c */ /* 0x050fe40000001820 */
[----:B------:R-:W-:Y:S01]  /*8cc0*/  MUFU.EX2 R0, R0 ;  /* 0x0000000000007308 */ /* 0x000fe20000000800 */
[----:B------:R-:W-:Y:S02]  /*8cd0*/  FADD.FTZ R28, R74, R79 ;  /* 0x0000004f4a1c7221 */ /* 0x000fe40000010000 */
[----:B------:R-:W4:Y:S02]  /*8ce0*/  LDSM.16.MT88.4 R72, [R158+0x9800] ;  /* 0x009800009e48783b */ /* 0x000f240000004200 */
[----:B------:R-:W-:Y:S01]  /*8cf0*/  FADD.FTZ R77, R77, R28 ;  /* 0x0000001c4d4d7221 */ /* 0x000fe20000010000 */
[----:B------:R-:W-:Y:S01]  /*8d00*/  HMMA.16816.F32 R20, R44, R38, R20 ;  /* 0x000000262c14723c */ /* 0x000fe20000001814 */
[----:B------:R-:W-:Y:S01]  /*8d10*/  FADD.FTZ R28, R90, R81 ;  /* 0x000000515a1c7221 */ /* 0x000fe20000010000 */
[----:B------:R-:W5:Y:S01]  /*8d20*/  MUFU.EX2 R31, R31 ;  /* 0x0000001f001f7308 */ /* 0x000f620000000800 */
[----:B------:R-:W-:-:S02]  /*8d30*/  FADD.FTZ R76, R76, R77 ;  /* 0x0000004d4c4c7221 */ /* 0x000fc40000010000 */
[----:B------:R-:W-:Y:S02]  /*8d40*/  FADD.FTZ R28, R99, R28 ;  /* 0x0000001c631c7221 */ /* 0x000fe40000010000 */
[----:B------:R-:W-:Y:S02]  /*8d50*/  FADD.FTZ R97, R97, R76 ;  /* 0x0000004c61617221 */ /* 0x000fe40000010000 */
[----:B------:R-:W-:Y:S01]  /*8d60*/  FADD.FTZ R91, R91, R28 ;  /* 0x0000001c5b5b7221 */ /* 0x000fe20000010000 */
[----:B------:R-:W4:Y:S01]  /*8d70*/  LDSM.16.MT88.4 R76, [R157+0x9800] ;  /* 0x009800009d4c783b */ /* 0x000f220000004200 */
[----:B------:R-:W-:Y:S02]  /*8d80*/  FADD.FTZ R88, R88, R97 ;  /* 0x0000006158587221 */ /* 0x000fe40000010000 */
[----:B------:R-:W-:Y:S02]  /*8d90*/  FADD.FTZ R122, R122, R91 ;  /* 0x0000005b7a7a7221 */ /* 0x000fe40000010000 */
[----:B------:R-:W-:-:S04]  /*8da0*/  FADD.FTZ R89, R89, R88 ;  /* 0x0000005859597221 */ /* 0x000fc80000010000 */
[----:B------:R-:W-:-:S04]  /*8db0*/  FADD.FTZ R82, R82, R89 ;  /* 0x0000005952527221 */ /* 0x000fc80000010000 */
[----:B------:R-:W-:Y:S01]  /*8dc0*/  FADD.FTZ R117, R117, R82 ;  /* 0x0000005275757221 */ /* 0x000fe20000010000 */
[----:B-1----:R-:W-:Y:S03]  /*8dd0*/  HMMA.16816.F32 R40, R44, R8, R40 ;  /* 0x000000082c28723c */ /* 0x002fe60000001828 */
[----:B------:R-:W-:-:S04]  /*8de0*/  FADD.FTZ R126, R126, R117 ;  /* 0x000000757e7e7221 */ /* 0x000fc80000010000 */
[----:B--2---:R-:W-:Y:S01]  /*8df0*/  F2FP.PACK_AB R8, R61, R56 ;  /* 0x000000383d08723e */ /* 0x004fe200000000ff */
[----:B------:R-:W-:Y:S01]  /*8e00*/  HMMA.16816.F32 R84, R44, R10, R84 ;  /* 0x0000000a2c54723c */ /* 0x000fe20000001854 */
[----:B---3--:R-:W-:Y:S01]  /*8e10*/  F2FP.PACK_AB R9, R29, R2 ;  /* 0x000000021d09723e */ /* 0x008fe200000000ff */
[----:B------:R-:W-:-:S05]  /*8e20*/  FADD.FTZ R115, R115, R126 ;  /* 0x0000007e73737221 */ /* 0x000fca0000010000 */
[----:B------:R-:W-:Y:S02]  /*8e30*/  F2FP.PACK_AB R10, R185, R58 ;  /* 0x0000003ab90a723e */ /* 0x000fe400000000ff */
[----:B-----5:R-:W-:-:S07]  /*8e40*/  F2FP.PACK_AB R11, R31, R0 ;  /* 0x000000001f0b723e */ /* 0x020fce00000000ff */
[C---:B------:R-:W-:Y:S01]  /*8e50*/  HMMA.16816.F32 R96, R8.reuse, R92, R12 ;  /* 0x0000005c0860723c */ /* 0x040fe2000000180c */
[----:B------:R-:W1:Y:S07]  /*8e60*/  LDSM.16.MT88.4 R12, [R156+0x9800] ;  /* 0x009800009c0c783b */ /* 0x000e6e0000004200 */
[C---:B------:R-:W-:Y:S07]  /*8e70*/  HMMA.16816.F32 R92, R8.reuse, R94, R16 ;  /* 0x0000005e085c723c */ /* 0x040fee0000001810 */
[----:B------:R-:W-:Y:S01]  /*8e80*/  FADD.FTZ R17, R119, R122 ;  /* 0x0000007a77117221 */ /* 0x000fe20000010000 */
[----:B----4-:R-:W-:Y:S03]  /*8e90*/  HMMA.16816.F32 R68, R8, R72, R24 ;  /* 0x000000480844723c */ /* 0x010fe60000001818 */
[----:B------:R-:W-:-:S04]  /*8ea0*/  FADD.FTZ R17, R128, R17 ;  /* 0x0000001180117221 */ /* 0x000fc80000010000 */
[----:B------:R-:W-:Y:S01]  /*8eb0*/  FADD.FTZ R16, R120, R17 ;  /* 0x0000001178107221 */ /* 0x000fe20000010000 */
[----:B------:R-:W-:Y:S01]  /*8ec0*/  HMMA.16816.F32 R72, R8, R74, R4 ;  /* 0x0000004a0848723c */ /* 0x000fe20000001804 */
[----:B------:R-:W-:Y:S02]  /*8ed0*/  FADD.FTZ R17, R124, R115 ;  /* 0x000000737c117221 */ /* 0x000fe40000010000 */
        /* <DEDUP_REMOVED lines=31> */
.L_x_6181:
[----:B------:R-:W-:-:S13]  /*90d0*/  ISETP.GE.AND P1, PT, R171, 0x1, PT ;  /* 0x00000001ab00780c */ /* 0x000fda0003f26270 */
        /* <DEDUP_REMOVED lines=13> */
.L_x_6191:
        /* <DEDUP_REMOVED lines=64> */
.L_x_6188:
        /* <DEDUP_REMOVED lines=29> */
[----:B------:R-:W2:Y:S05]  /*9780*/  LDSM.16.M88.4 R108, [R165+0x2000] ;  /* 0x00200000a56c783b */ /* 0x000eaa0000000200 */
        /* <DEDUP_REMOVED lines=8> */
[----:B------:R-:W2:Y:S05]  /*9810*/  LDSM.16.M88.4 R136, [R165+0x5800] ;  /* 0x00580000a588783b */ /* 0x000eaa0000000200 */
[----:B------:R-:W-:Y:S01]  /*9820*/  LDSM.16.M88.4 R140, [R164] ;  /* 0x00000000a48c783b */ /* 0x000fe20000000200 */
[C---:B------:R-:W-:Y:S04]  /*9830*/  HMMA.16816.F32 R8, R104.reuse, R110, RZ ;  /* 0x0000006e6808723c */ /* 0x040fe800000018ff */
[----:B------:R-:W1:Y:S04]  /*9840*/  LDSM.16.M88.4 R144, [R159+0x2000] ;  /* 0x002000009f90783b */ /* 0x000e680000000200 */
[C---:B---3--:R-:W-:Y:S01]  /*9850*/  HMMA.16816.F32 R12, R104.reuse, R112, RZ ;  /* 0x00000070680c723c */ /* 0x048fe200000018ff */
[----:B------:R-:W-:Y:S07]  /*9860*/  LDSM.16.M88.4 R108, [R159+0x3000] ;  /* 0x003000009f6c783b */ /* 0x000fee0000000200 */
[C---:B------:R-:W-:Y:S01]  /*9870*/  HMMA.16816.F32 R16, R104.reuse, R114, RZ ;  /* 0x000000726810723c */ /* 0x040fe200000018ff */
[----:B------:R-:W-:Y:S07]  /*9880*/  LDSM.16.M88.4 R112, [R159+0x3800] ;  /* 0x003800009f70783b */ /* 0x000fee0000000200 */
        /* <DEDUP_REMOVED lines=54> */
[C---:B------:R-:W-:Y:S08]  /*9bf0*/  HMMA.16816.F32 R44, R112.reuse, R124, R44 ;  /* 0x0000007c702c723c */ /* 0x040ff0000000182c */
[C---:B------:R-:W-:Y:S01]  /*9c00*/  HMMA.16816.F32 R48, R112.reuse, R126, R48 ;  /* 0x0000007e7030723c */ /* 0x040fe20000001830 */
[----:B------:R-:W3:Y:S07]  /*9c10*/  LDSM.16.M88.4 R124, [R148+0x800] ;  /* 0x00080000947c783b */ /* 0x000eee0000000200 */
[C---:B----4-:R-:W-:Y:S08]  /*9c20*/  HMMA.16816.F32 R52, R112.reuse, R120, R52 ;  /* 0x000000787034723c */ /* 0x050ff00000001834 */
[C---:B------:R-:W-:Y:S01]  /*9c30*/  HMMA.16816.F32 R56, R112.reuse, R122, R56 ;  /* 0x0000007a7038723c */ /* 0x040fe20000001838 */
[----:B------:R-:W4:Y:S07]  /*9c40*/  LDSM.16.M88.4 R120, [R148+0x1000] ;  /* 0x001000009478783b */ /* 0x000f2e0000000200 */
[C---:B-1----:R-:W-:Y:S08]  /*9c50*/  HMMA.16816.F32 R60, R112.reuse, R104, R60 ;  /* 0x00000068703c723c */ /* 0x042ff0000000183c */
[----:B------:R-:W-:Y:S01]  /*9c60*/  HMMA.16816.F32 R64, R112, R106, R64 ;  /* 0x0000006a7040723c */ /* 0x000fe20000001840 */
[----:B------:R-:W1:Y:S05]  /*9c70*/  LDSM.16.M88.4 R104, [R148+0x1800] ;  /* 0x001800009468783b */ /* 0x000e6a0000000200 */
[----:B------:R-:W5:Y:S02]  /*9c80*/  LDSM.16.M88.4 R112, [R148+0x2000] ;  /* 0x002000009470783b */ /* 0x000f640000000200 */
        /* <DEDUP_REMOVED lines=8> */
[----:B------:R-:W4:Y:S01]  /*9d10*/  LDSM.16.M88.4 R120, [R148+0x3800] ;  /* 0x003800009478783b */ /* 0x000f220000000200 */
[----:B------:R-:W-:Y:S04]  /*9d20*/  DEPBAR.LE SB0, 0x0 ;  /* 0x000080000000791a */ /* 0x000fe80000000000 */
[----:B------:R-:W-:Y:S02]  /*9d30*/  BAR.SYNC.DEFER_BLOCKING 0x0 ;  /* 0x0000000000007b1d */ /* 0x000fe40000010000 */
[C---:B-1----:R-:W-:Y:S08]  /*9d40*/  HMMA.16816.F32 R28, R108.reuse, R104, R28 ;  /* 0x000000686c1c723c */ /* 0x042ff0000000181c */
[C---:B------:R-:W-:Y:S08]  /*9d50*/  HMMA.16816.F32 R32, R108.reuse, R106, R32 ;  /* 0x0000006a6c20723c */ /* 0x040ff00000001820 */
[C---:B-----5:R-:W-:Y:S08]  /*9d60*/  HMMA.16816.F32 R36, R108.reuse, R112, R36 ;  /* 0x000000706c24723c */ /* 0x060ff00000001824 */
[C---:B------:R-:W-:Y:S08]  /*9d70*/  HMMA.16816.F32 R40, R108.reuse, R114, R40 ;  /* 0x000000726c28723c */ /* 0x040ff00000001828 */
[C---:B--2---:R-:W-:Y:S08]  /*9d80*/  HMMA.16816.F32 R44, R108.reuse, R116, R44 ;  /* 0x000000746c2c723c */ /* 0x044ff0000000182c */
[C---:B------:R-:W-:Y:S08]  /*9d90*/  HMMA.16816.F32 R48, R108.reuse, R118, R48 ;  /* 0x000000766c30723c */ /* 0x040ff00000001830 */
[C---:B---3--:R-:W-:Y:S08]  /*9da0*/  HMMA.16816.F32 R52, R108.reuse, R124, R52 ;  /* 0x0000007c6c34723c */ /* 0x048ff00000001834 */
[C---:B------:R-:W-:Y:S08]  /*9db0*/  HMMA.16816.F32 R56, R108.reuse, R126, R56 ;  /* 0x0000007e6c38723c */ /* 0x040ff00000001838 */
[C---:B----4-:R-:W-:Y:S08]  /*9dc0*/  HMMA.16816.F32 R60, R108.reuse, R120, R60 ;  /* 0x000000786c3c723c */ /* 0x050ff0000000183c */
        /* <DEDUP_REMOVED lines=12> */
[----:B------:R-:W-:Y:S04]  /*9e90*/  IADD3 R107, R107, -0x80, RZ ;  /* 0xffffff806b6b7810 */ /* 0x000fe80007ffe0ff */
[----:B------:R-:W-:Y:S02]  /*9ea0*/  IABS R100, R107 ;  /* 0x0000006b00647213 */ /* 0x000fe40000000000 */
[----:B------:R-:W-:Y:S04]  /*9eb0*/  LOP3.LUT R107, R107, c[0x0][0x2d0], RZ, 0x3c, !PT ;  /* 0x0000b4006b6b7a12 */ /* 0x000fe800078e3cff */
[----:B------:R-:W-:Y:S01]  /*9ec0*/  ISETP.GE.AND P3, PT, R107, RZ, PT ;  /* 0x000000ff6b00720c */ /* 0x000fe20003f66270 */
        /* <DEDUP_REMOVED lines=52> */
.L_x_6190:
[----:B------:R-:W-:Y:S01]  /*a210*/  USHF.L.U32 UR5, UR7, 0x5, URZ ;  /* 0x0000000507057899 */ /* 0x000fe2000800063f */
[C---:B------:R-:W-:Y:S01]  /*a220*/  LEA R180, P1, R106.reuse, R180, 0x1 ;  /* 0x000000b46ab47211 */ /* 0x040fe200078208ff */
[----:B------:R-:W-:Y:S03]  /*a230*/  USHF.L.U64.HI UR7, UR7, UR10, UR4 ;  /* 0x0000000a07077299 */ /* 0x000fe60008010204 */
        /* <DEDUP_REMOVED lines=27> */
.L_x_6189:
        /* <DEDUP_REMOVED lines=68> */
[----:B------:R-:W-:Y:S08]  /*a830*/  LDSM.16.MT88.4 R104, [R160+0x6000] ;  /* 0x00600000a068783b */ /* 0x000ff00000004200 */
[----:B------:R-:W1:Y:S08]  /*a840*/  SHFL.BFLY PT, R2, R109, 0x1, 0x1f ;  /* 0x0c201f006d027f89 */ /* 0x000e7000000e0000 */
[----:B------:R-:W2:Y:S01]  /*a850*/  SHFL.BFLY PT, R0, R103, 0x1, 0x1f ;  /* 0x0c201f0067007f89 */ /* 0x000ea200000e0000 */
[----:B-1----:R-:W-:Y:S07]  /*a860*/  FMNMX.FTZ R2, R109, R2, !PT ;  /* 0x000000026d027209 */ /* 0x002fee0007810000 */
[----:B------:R-:W1:Y:S01]  /*a870*/  LDSM.16.MT88.4 R108, [R158+0x6000] ;  /* 0x006000009e6c783b */ /* 0x000e620000004200 */
[C---:B------:R-:W-:Y:S01]  /*a880*/  FSETP.NEU.FTZ.AND P1, PT, R2.reuse, -INF , PT ;  /* 0xff8000000200780b */ /* 0x040fe20003f3d000 */
[C---:B------:R-:W-:Y:S02]  /*a890*/  FMUL.FTZ R116, R2.reuse, c[0x0][0x23c] ;  /* 0x00008f0002747a20 */ /* 0x040fe40000410000 */
[----:B------:R-:W-:Y:S01]  /*a8a0*/  FADD.FTZ R100, -R2, R101 ;  /* 0x0000006502647221 */ /* 0x000fe20000010100 */
[----:B--2---:R-:W-:Y:S02]  /*a8b0*/  FMNMX.FTZ R0, R103, R0, !PT ;  /* 0x0000000067007209 */ /* 0x004fe40007810000 */
[----:B------:R-:W-:Y:S01]  /*a8c0*/  FSEL R116, R116, RZ, P1 ;  /* 0x000000ff74747208 */ /* 0x000fe20000800000 */
[----:B------:R-:W-:Y:S01]  /*a8d0*/  FMUL.FTZ R102, R100, c[0x0][0x23c] ;  /* 0x00008f0064667a20 */ /* 0x000fe20000410000 */
[C---:B------:R-:W-:Y:S01]  /*a8e0*/  FSETP.NEU.FTZ.AND P1, PT, R0.reuse, -INF , PT ;  /* 0xff8000000000780b */ /* 0x040fe20003f3d000 */
[----:B------:R-:W-:Y:S02]  /*a8f0*/  FMUL.FTZ R103, R0, c[0x0][0x23c] ;  /* 0x00008f0000677a20 */ /* 0x000fe40000410000 */
[----:B------:R-:W2:Y:S01]  /*a900*/  MUFU.EX2 R100, R102 ;  /* 0x0000006600647308 */ /* 0x000ea20000000800 */
[--C-:B------:R-:W-:Y:S02]  /*a910*/  FFMA.FTZ R130, R28, c[0x0][0x23c], -R116.reuse ;  /* 0x00008f001c827a23 */ /* 0x100fe40000010874 */
[--C-:B------:R-:W-:Y:S02]  /*a920*/  FFMA.FTZ R129, R29, c[0x0][0x23c], -R116.reuse ;  /* 0x00008f001d817a23 */ /* 0x100fe40000010874 */
[--C-:B------:R-:W-:Y:S02]  /*a930*/  FFMA.FTZ R132, R41, c[0x0][0x23c], -R116.reuse ;  /* 0x00008f0029847a23 */ /* 0x100fe40000010874 */
[--C-:B------:R-:W-:Y:S02]  /*a940*/  FFMA.FTZ R114, R16, c[0x0][0x23c], -R116.reuse ;  /* 0x00008f0010727a23 */ /* 0x100fe40000010874 */
[--C-:B------:R-:W-:Y:S01]  /*a950*/  FFMA.FTZ R117, R17, c[0x0][0x23c], -R116.reuse ;  /* 0x00008f0011757a23 */ /* 0x100fe20000010874 */
[----:B------:R-:W-:Y:S01]  /*a960*/  MUFU.EX2 R130, R130 ;  /* 0x0000008200827308 */ /* 0x000fe20000000800 */
        /* <DEDUP_REMOVED lines=12> */
[--C-:B------:R-:W-:Y:S01]  /*aa30*/  FFMA.FTZ R102, R13, c[0x0][0x23c], -R116.reuse ;  /* 0x00008f000d667a23 */ /* 0x100fe20000010874 */
        /* <DEDUP_REMOVED lines=13> */
[--C-:B------:R-:W-:Y:S02]  /*ab10*/  FFMA.FTZ R126, R6, c[0x0][0x23c], -R5.reuse ;  /* 0x00008f00067e7a23 */ /* 0x100fe40000010805 */
[----:B------:R-:W-:Y:S01]  /*ab20*/  FFMA.FTZ R119, R7, c[0x0][0x23c], -R5 ;  /* 0x00008f0007777a23 */ /* 0x000fe20000010805 */
[----:B--2---:R-:W-:Y:S01]  /*ab30*/  F2FP.PACK_AB R96, R118, R123 ;  /* 0x0000007b7660723e */ /* 0x004fe200000000ff */
[--C-:B------:R-:W-:Y:S02]  /*ab40*/  FFMA.FTZ R7, R12, c[0x0][0x23c], -R116.reuse ;  /* 0x00008f000c077a23 */ /* 0x100fe40000010874 */
[----:B------:R-:W-:Y:S02]  /*ab50*/  FMUL.FTZ R12, R100, R92 ;  /* 0x0000005c640c7220 */ /* 0x000fe40000410000 */
[--C-:B------:R-:W-:Y:S01]  /*ab60*/  FFMA.FTZ R103, R9, c[0x0][0x23c], -R116.reuse ;  /* 0x00008f0009677a23 */ /* 0x100fe20000010874 */
[----:B------:R-:W-:Y:S01]  /*ab70*/  MUFU.EX2 R126, R126 ;  /* 0x0000007e007e7308 */ /* 0x000fe20000000800 */
[----:B------:R-:W-:Y:S02]  /*ab80*/  FADD.FTZ R101, -R0, R3 ;  /* 0x0000000300657221 */ /* 0x000fe40000010100 */
[----:B------:R-:W-:Y:S02]  /*ab90*/  FMUL.FTZ R9, R100, R97 ;  /* 0x0000006164097220 */ /* 0x000fe40000410000 */
[----:B------:R-:W-:Y:S01]  /*aba0*/  FMUL.FTZ R3, R101, c[0x0][0x23c] ;  /* 0x00008f0065037a20 */ /* 0x000fe20000410000 */
[----:B------:R-:W-:Y:S01]  /*abb0*/  MOV R101, R2 ;  /* 0x0000000200657202 */ /* 0x000fe20000000f00 */
        /* <DEDUP_REMOVED lines=23> */
[----:B------:R-:W-:Y:S02]  /*ad30*/  FFMA.FTZ R52, R53, c[0x0][0x23c], -R116 ;  /* 0x00008f0035347a23 */ /* 0x000fe40000010874 */
[C---:B---3--:R-:W-:Y:S02]  /*ad40*/  FMUL.FTZ R14, R3.reuse, R94 ;  /* 0x0000005e030e7220 */ /* 0x048fe40000410000 */
[C---:B------:R-:W-:Y:S02]  /*ad50*/  FMUL.FTZ R15, R3.reuse, R95 ;  /* 0x0000005f030f7220 */ /* 0x040fe40000410000 */
[----:B------:R-:W2:Y:S01]  /*ad60*/  LDSM.16.MT88.4 R92, [R157+0x6000] ;  /* 0x006000009d5c783b */ /* 0x000ea20000004200 */
[----:B------:R-:W3:Y:S01]  /*ad70*/  MUFU.EX2 R6, R6 ;  /* 0x0000000600067308 */ /* 0x000ee20000000800 */
[C---:B------:R-:W-:Y:S02]  /*ad80*/  FMUL.FTZ R10, R3.reuse, R98 ;  /* 0x00000062030a7220 */ /* 0x040fe40000410000 */
[----:B------:R-:W-:Y:S01]  /*ad90*/  FMUL.FTZ R11, R3, R99 ;  /* 0x00000063030b7220 */ /* 0x000fe20000410000 */
[----:B----4-:R-:W-:Y:S01]  /*ada0*/  F2FP.PACK_AB R98, R103, R120 ;  /* 0x000000786762723e */ /* 0x010fe200000000ff */
        /* <DEDUP_REMOVED lines=12> */
[----:B---3--:R-:W-:Y:S01]  /*ae70*/  F2FP.PACK_AB R99, R6, R113 ;  /* 0x000000710663723e */ /* 0x008fe200000000ff */
[--C-:B------:R-:W-:Y:S02]  /*ae80*/  FFMA.FTZ R53, R54, c[0x0][0x23c], -R5.reuse ;  /* 0x00008f0036357a23 */ /* 0x100fe40000010805 */
[--C-:B------:R-:W-:Y:S02]  /*ae90*/  FFMA.FTZ R54, R55, c[0x0][0x23c], -R5.reuse ;  /* 0x00008f0037367a23 */ /* 0x100fe40000010805 */
[--C-:B------:R-:W-:Y:S01]  /*aea0*/  FFMA.FTZ R55, R58, c[0x0][0x23c], -R5.reuse ;  /* 0x00008f003a377a23 */ /* 0x100fe20000010805 */
[----:B------:R-:W-:Y:S01]  /*aeb0*/  MUFU.EX2 R115, R115 ;  /* 0x0000007300737308 */ /* 0x000fe20000000800 */
[C---:B------:R-:W-:Y:S05]  /*aec0*/  HMMA.16816.F32 R8, R96.reuse, R104, R8 ;  /* 0x000000686008723c */ /* 0x040fea0000001808 */
[--C-:B------:R-:W-:Y:S02]  /*aed0*/  FFMA.FTZ R58, R59, c[0x0][0x23c], -R5.reuse ;  /* 0x00008f003b3a7a23 */ /* 0x100fe40000010805 */
[----:B------:R-:W-:Y:S01]  /*aee0*/  FFMA.FTZ R126, R3, R184, R126 ;  /* 0x000000b8037e7223 */ /* 0x000fe2000001007e */
[C---:B------:R-:W-:Y:S01]  /*aef0*/  HMMA.16816.F32 R12, R96.reuse, R106, R12 ;  /* 0x0000006a600c723c */ /* 0x040fe2000000180c */
[----:B------:R-:W-:Y:S01]  /*af00*/  MUFU.EX2 R114, R114 ;  /* 0x0000007200727308 */ /* 0x000fe20000000800 */
[----:B------:R-:W3:Y:S02]  /*af10*/  LDSM.16.MT88.4 R104, [R156+0x6000] ;  /* 0x006000009c68783b */ /* 0x000ee40000004200 */
[----:B------:R-:W-:Y:S02]  /*af20*/  FFMA.FTZ R59, R62, c[0x0][0x23c], -R5 ;  /* 0x00008f003e3b7a23 */ /* 0x000fe40000010805 */
[----:B------:R-:W-:Y:S02]  /*af30*/  FADD.FTZ R126, R119, R126 ;  /* 0x0000007e777e7221 */ /* 0x000fe40000010000 */
[C---:B-1----:R-:W-:Y:S03]  /*af40*/  HMMA.16816.F32 R68, R96.reuse, R108, R68 ;  /* 0x0000006c6044723c */ /* 0x042fe60000001844 */
[----:B------:R-:W1:Y:S01]  /*af50*/  MUFU.EX2 R117, R117 ;  /* 0x0000007500757308 */ /* 0x000e620000000800 */
[----:B------:R-:W-:Y:S02]  /*af60*/  FADD.FTZ R113, R113, R126 ;  /* 0x0000007e71717221 */ /* 0x000fe40000010000 */
[----:B------:R-:W-:Y:S02]  /*af70*/  FFMA.FTZ R123, R100, R185, R123 ;  /* 0x000000b9647b7223 */ /* 0x000fe4000001007b */
[--C-:B------:R-:W-:Y:S01]  /*af80*/  FFMA.FTZ R108, R18, c[0x0][0x23c], -R5.reuse ;  /* 0x00008f00126c7a23 */ /* 0x100fe20000010805 */
[C---:B------:R-:W-:Y:S03]  /*af90*/  HMMA.16816.F32 R72, R96.reuse, R110, R72 ;  /* 0x0000006e6048723c */ /* 0x040fe60000001848 */
[----:B------:R-:W-:Y:S01]  /*afa0*/  FMUL.FTZ R18, R3, R90 ;  /* 0x0000005a03127220 */ /* 0x000fe20000410000 */
[----:B------:R-:W-:Y:S01]  /*afb0*/  MUFU.EX2 R121, R121 ;  /* 0x0000007900797308 */ /* 0x000fe20000000800 */
[----:B------:R-:W-:Y:S02]  /*afc0*/  FFMA.FTZ R109, R19, c[0x0][0x23c], -R5 ;  /* 0x00008f00136d7a23 */ /* 0x000fe40000010805 */
[----:B------:R-:W-:Y:S02]  /*afd0*/  FMUL.FTZ R19, R3, R91 ;  /* 0x0000005b03137220 */ /* 0x000fe40000410000 */
[----:B------:R-:W4:Y:S03]  /*afe0*/  LDSM.16.MT88.4 R88, [R160+0x6800] ;  /* 0x00680000a058783b */ /* 0x000f260000004200 */
[--C-:B------:R-:W-:Y:S02]  /*aff0*/  FFMA.FTZ R110, R20, c[0x0][0x23c], -R116.reuse ;  /* 0x00008f00146e7a23 */ /* 0x100fe40000010874 */
[----:B------:R-:W-:Y:S01]  /*b000*/  MUFU.EX2 R108, R108 ;  /* 0x0000006c006c7308 */ /* 0x000fe20000000800 */
[C---:B--2---:R-:W-:Y:S03]  /*b010*/  HMMA.16816.F32 R16, R96.reuse, R92, R16 ;  /* 0x0000005c6010723c */ /* 0x044fe60000001810 */
[----:B-1----:R-:W-:Y:S01]  /*b020*/  F2FP.PACK_AB R86, R117, R114 ;  /* 0x000000727556723e */ /* 0x002fe200000000ff */
[----:B------:R-:W-:Y:S01]  /*b030*/  FMUL.FTZ R20, R100, R84 ;  /* 0x0000005464147220 */ /* 0x000fe20000410000 */
[----:B------:R-:W-:Y:S01]  /*b040*/  F2FP.PACK_AB R84, R102, R7 ;  /* 0x000000076654723e */ /* 0x000fe200000000ff */
[--C-:B------:R-:W-:Y:S02]  /*b050*/  FFMA.FTZ R111, R21, c[0x0][0x23c], -R116.reuse ;  /* 0x00008f00156f7a23 */ /* 0x100fe40000010874 */
[C---:B------:R-:W-:Y:S01]  /*b060*/  HMMA.16816.F32 R76, R96.reuse, R94, R76 ;  /* 0x0000005e604c723c */ /* 0x040fe2000000184c */
[----:B------:R-:W1:Y:S01]  /*b070*/  MUFU.EX2 R109, R109 ;  /* 0x0000006d006d7308 */ /* 0x000e620000000800 */
[----:B------:R-:W2:Y:S02]  /*b080*/  LDSM.16.MT88.4 R92, [R158+0x6800] ;  /* 0x006800009e5c783b */ /* 0x000ea40000004200 */
[----:B------:R-:W-:Y:S01]  /*b090*/  FMUL.FTZ R21, R100, R85 ;  /* 0x0000005564157220 */ /* 0x000fe20000410000 */
[----:B------:R-:W-:Y:S01]  /*b0a0*/  F2FP.PACK_AB R85, R115, R112 ;  /* 0x000000707355723e */ /* 0x000fe200000000ff */
[--C-:B------:R-:W-:Y:S02]  /*b0b0*/  FFMA.FTZ R3, R57, c[0x0][0x23c], -R116.reuse ;  /* 0x00008f0039037a23 */ /* 0x100fe40000010874 */
[C---:B---3--:R-:W-:Y:S03]  /*b0c0*/  HMMA.16816.F32 R80, R96.reuse, R104, R80 ;  /* 0x000000686050723c */ /* 0x048fe60000001850 */
[----:B------:R-:W-:Y:S01]  /*b0d0*/  MUFU.EX2 R110, R110 ;  /* 0x0000006e006e7308 */ /* 0x000fe20000000800 */
[--C-:B------:R-:W-:Y:S02]  /*b0e0*/  FFMA.FTZ R57, R60, c[0x0][0x23c], -R116.reuse ;  /* 0x00008f003c397a23 */ /* 0x100fe40000010874 */
[----:B------:R-:W-:Y:S02]  /*b0f0*/  FFMA.FTZ R60, R61, c[0x0][0x23c], -R116 ;  /* 0x00008f003d3c7a23 */ /* 0x000fe40000010874 */
[----:B------:R-:W-:Y:S01]  /*b100*/  HMMA.16816.F32 R20, R96, R106, R20 ;  /* 0x0000006a6014723c */ /* 0x000fe20000001814 */
[----:B------:R-:W3:Y:S03]  /*b110*/  LDSM.16.MT88.4 R96, [R157+0x6800] ;  /* 0x006800009d60783b */ /* 0x000ee60000004200 */
[----:B------:R-:W-:Y:S01]  /*b120*/  FADD.FTZ R113, R6, R113 ;  /* 0x0000007106717221 */ /* 0x000fe20000010000 */
[----:B------:R-:W5:Y:S01]  /*b130*/  MUFU.EX2 R111, R111 ;  /* 0x0000006f006f7308 */ /* 0x000f620000000800 */
[----:B------:R-:W-:Y:S02]  /*b140*/  FFMA.FTZ R6, R66, c[0x0][0x23c], -R5 ;  /* 0x00008f0042067a23 */ /* 0x000fe40000010805 */
[----:B------:R-:W-:Y:S01]  /*b150*/  FADD.FTZ R123, R118, R123 ;  /* 0x0000007b767b7221 */ /* 0x000fe20000010000 */
[----:B-1----:R-:W-:Y:S01]  /*b160*/  F2FP.PACK_AB R87, R109, R108 ;  /* 0x0000006c6d57723e */ /* 0x002fe200000000ff */
[----:B------:R-:W1:Y:S02]  /*b170*/  LDSM.16.MT88.4 R104, [R156+0x6800] ;  /* 0x006800009c68783b */ /* 0x000e640000004200 */
[----:B------:R-:W-:Y:S02]  /*b180*/  FADD.FTZ R120, R120, R123 ;  /* 0x0000007b78787221 */ /* 0x000fe40000010000 */
[----:B------:R-:W-:Y:S01]  /*b190*/  FADD.FTZ R112, R112, R113 ;  /* 0x0000007170707221 */ /* 0x000fe20000010000 */
[----:B------:R-:W-:Y:S01]  /*b1a0*/  MUFU.EX2 R51, R51 ;  /* 0x0000003300337308 */ /* 0x000fe20000000800 */
[C---:B----4-:R-:W-:Y:S05]  /*b1b0*/  HMMA.16816.F32 R8, R84.reuse, R88, R8 ;  /* 0x000000585408723c */ /* 0x050fea0000001808 */
[----:B------:R-:W-:Y:S02]  /*b1c0*/  FADD.FTZ R120, R103, R120 ;  /* 0x0000007867787221 */ /* 0x000fe40000010000 */
[----:B------:R-:W-:Y:S01]  /*b1d0*/  FADD.FTZ R115, R115, R112 ;  /* 0x0000007073737221 */ /* 0x000fe20000010000 */
[C---:B------:R-:W-:Y:S01]  /*b1e0*/  HMMA.16816.F32 R12, R84.reuse, R90, R12 ;  /* 0x0000005a540c723c */ /* 0x040fe2000000180c */
[----:B------:R-:W4:Y:S01]  /*b1f0*/  LDSM.16.MT88.4 R88, [R160+0x7000] ;  /* 0x00700000a058783b */ /* 0x000f220000004200 */
[----:B------:R-:W-:Y:S02]  /*b200*/  MUFU.EX2 R52, R52 ;  /* 0x0000003400347308 */ /* 0x000fe40000000800 */
[----:B------:R-:W-:Y:S01]  /*b210*/  FADD.FTZ R7, R7, R120 ;  /* 0x0000007807077221 */ /* 0x000fe20000010000 */
[----:B-----5:R-:W-:Y:S01]  /*b220*/  F2FP.PACK_AB R24, R111, R110 ;  /* 0x0000006e6f18723e */ /* 0x020fe200000000ff */
[----:B------:R-:W-:Y:S02]  /*b230*/  FADD.FTZ R108, R108, R115 ;  /* 0x000000736c6c7221 */ /* 0x000fe40000010000 */
[C---:B--2---:R-:W-:Y:S04]  /*b240*/  HMMA.16816.F32 R68, R84.reuse, R92, R68 ;  /* 0x0000005c5444723c */ /* 0x044fe80000001844 */
[----:B------:R-:W-:Y:S01]  /*b250*/  MUFU.EX2 R53, R53 ;  /* 0x0000003500357308 */ /* 0x000fe20000000800 */
[----:B------:R-:W-:Y:S02]  /*b260*/  FADD.FTZ R7, R102, R7 ;  /* 0x0000000766077221 */ /* 0x000fe40000010000 */
[----:B------:R-:W-:Y:S01]  /*b270*/  FADD.FTZ R108, R109, R108 ;  /* 0x0000006c6d6c7221 */ /* 0x000fe20000010000 */
[C---:B------:R-:W-:Y:S01]  /*b280*/  HMMA.16816.F32 R72, R84.reuse, R94, R72 ;  /* 0x0000005e5448723c */ /* 0x040fe20000001848 */
[----:B------:R-:W2:Y:S03]  /*b290*/  LDSM.16.MT88.4 R92, [R158+0x7000] ;  /* 0x007000009e5c783b */ /* 0x000ea60000004200 */
[----:B------:R-:W-:Y:S02]  /*b2a0*/  FADD.FTZ R114, R114, R7 ;  /* 0x0000000772727221 */ /* 0x000fe40000010000 */
[----:B------:R-:W-:Y:S02]  /*b2b0*/  MUFU.EX2 R54, R54 ;  /* 0x0000003600367308 */ /* 0x000fe40000000800 */
[C---:B---3--:R-:W-:Y:S04]  /*b2c0*/  HMMA.16816.F32 R16, R84.reuse, R96, R16 ;  /* 0x000000605410723c */ /* 0x048fe80000001810 */
[----:B------:R-:W-:Y:S03]  /*b2d0*/  FADD.FTZ R117, R117, R114 ;  /* 0x0000007275757221 */ /* 0x000fe60000010000 */
[--C-:B------:R-:W-:Y:S01]  /*b2e0*/  FFMA.FTZ R96, R30, c[0x0][0x23c], -R5.reuse ;  /* 0x00008f001e607a23 */ /* 0x100fe20000010805 */
[C---:B------:R-:W-:Y:S01]  /*b2f0*/  HMMA.16816.F32 R76, R84.reuse, R98, R76 ;  /* 0x00000062544c723c */ /* 0x040fe2000000184c */
[----:B------:R-:W3:Y:S03]  /*b300*/  MUFU.EX2 R122, R122 ;  /* 0x0000007a007a7308 */ /* 0x000ee60000000800 */
[----:B------:R-:W-:Y:S02]  /*b310*/  FFMA.FTZ R97, R31, c[0x0][0x23c], -R5 ;  /* 0x00008f001f617a23 */ /* 0x000fe40000010805 */
[----:B------:R-:W5:Y:S01]  /*b320*/  LDSM.16.MT88.4 R28, [R157+0x7000] ;  /* 0x007000009d1c783b */ /* 0x000f620000004200 */
[--C-:B------:R-:W-:Y:S01]  /*b330*/  FFMA.FTZ R99, R32, c[0x0][0x23c], -R116.reuse ;  /* 0x00008f0020637a23 */ /* 0x100fe20000010874 */
[C---:B-1----:R-:W-:Y:S03]  /*b340*/  HMMA.16816.F32 R80, R84.reuse, R104, R80 ;  /* 0x000000685450723c */ /* 0x042fe60000001850 */
[----:B------:R-:W-:Y:S01]  /*b350*/  MUFU.EX2 R125, R125 ;  /* 0x0000007d007d7308 */ /* 0x000fe20000000800 */
[----:B------:R-:W-:Y:S03]  /*b360*/  FADD.FTZ R110, R110, R117 ;  /* 0x000000756e6e7221 */ /* 0x000fe60000010000 */
[----:B------:R-:W-:Y:S01]  /*b370*/  FFMA.FTZ R104, R33, c[0x0][0x23c], -R116 ;  /* 0x00008f0021687a23 */ /* 0x000fe20000010874 */
[----:B------:R-:W-:Y:S01]  /*b380*/  HMMA.16816.F32 R20, R84, R106, R20 ;  /* 0x0000006a5414723c */ /* 0x000fe20000001814 */
[----:B------:R-:W1:Y:S03]  /*b390*/  LDSM.16.MT88.4 R84, [R156+0x7000] ;  /* 0x007000009c54783b */ /* 0x000e660000004200 */
[--C-:B------:R-:W-:Y:S01]  /*b3a0*/  FFMA.FTZ R105, R38, c[0x0][0x23c], -R5.reuse ;  /* 0x00008f0026697a23 */ /* 0x100fe20000010805 */
[----:B------:R-:W2:Y:S01]  /*b3b0*/  MUFU.EX2 R124, R124 ;  /* 0x0000007c007c7308 */ /* 0x000ea20000000800 */
[----:B------:R-:W-:Y:S02]  /*b3c0*/  FADD.FTZ R110, R111, R110 ;  /* 0x0000006e6f6e7221 */ /* 0x000fe40000010000 */
[----:B------:R-:W-:Y:S01]  /*b3d0*/  FFMA.FTZ R106, R39, c[0x0][0x23c], -R5 ;  /* 0x00008f00276a7a23 */ /* 0x000fe20000010805 */
[----:B---3--:R-:W-:Y:S03]  /*b3e0*/  F2FP.PACK_AB R25, R122, R121 ;  /* 0x000000797a19723e */ /* 0x008fe600000000ff */
[----:B------:R-:W-:Y:S02]  /*b3f0*/  FFMA.FTZ R107, R40, c[0x0][0x23c], -R116 ;  /* 0x00008f00286b7a23 */ /* 0x000fe40000010874 */
[----:B------:R-:W-:Y:S01]  /*b400*/  LDSM.16.MT88.4 R40, [R156+0x8000] ;  /* 0x008000009c28783b */ /* 0x000fe20000004200 */
[----:B------:R-:W-:Y:S01]  /*b410*/  MUFU.EX2 R127, R127 ;  /* 0x0000007f007f7308 */ /* 0x000fe20000000800 */
[----:B------:R-:W-:Y:S04]  /*b420*/  FADD.FTZ R121, R121, R108 ;  /* 0x0000006c79797221 */ /* 0x000fe80000010000 */
[----:B------:R-:W-:Y:S05]  /*b430*/  FADD.FTZ R122, R122, R121 ;  /* 0x000000797a7a7221 */ /* 0x000fea0000010000 */
[----:B------:R-:W3:Y:S01]  /*b440*/  MUFU.EX2 R128, R128 ;  /* 0x0000008000807308 */ /* 0x000ee20000000800 */
[C---:B--2---:R-:W-:Y:S01]  /*b450*/  F2FP.PACK_AB R26, R124.reuse, R125 ;  /* 0x0000007d7c1a723e */ /* 0x044fe200000000ff */
[----:B------:R-:W-:Y:S04]  /*b460*/  FADD.FTZ R125, R125, R110 ;  /* 0x0000006e7d7d7221 */ /* 0x000fe80000010000 */
[----:B------:R-:W-:Y:S04]  /*b470*/  FADD.FTZ R125, R124, R125 ;  /* 0x0000007d7c7d7221 */ /* 0x000fe80000010000 */
[----:B------:R-:W-:Y:S10]  /*b480*/  MUFU.EX2 R97, R97 ;  /* 0x0000006100617308 */ /* 0x000ff40000000800 */
[----:B------:R-:W-:Y:S01]  /*b490*/  MUFU.EX2 R99, R99 ;  /* 0x0000006300637308 */ /* 0x000fe20000000800 */
[C---:B---3--:R-:W-:Y:S01]  /*b4a0*/  F2FP.PACK_AB R27, R128.reuse, R127 ;  /* 0x0000007f801b723e */ /* 0x048fe200000000ff */
[----:B------:R-:W-:Y:S04]  /*b4b0*/  FADD.FTZ R127, R127, R122 ;  /* 0x0000007a7f7f7221 */ /* 0x000fe80000010000 */
[----:B------:R-:W-:Y:S04]  /*b4c0*/  FADD.FTZ R127, R128, R127 ;  /* 0x0000007f807f7221 */ /* 0x000fe80000010000 */
[----:B------:R-:W-:Y:S01]  /*b4d0*/  MUFU.EX2 R56, R56 ;  /* 0x0000003800387308 */ /* 0x000fe20000000800 */
[C---:B----4-:R-:W-:Y:S07]  /*b4e0*/  HMMA.16816.F32 R8, R24.reuse, R88, R8 ;  /* 0x000000581808723c */ /* 0x050fee0000001808 */
[--C-:B------:R-:W-:Y:S01]  /*b4f0*/  FFMA.FTZ R88, R34, c[0x0][0x23c], -R5.reuse ;  /* 0x00008f0022587a23 */ /* 0x100fe20000010805 */
[C---:B------:R-:W-:Y:S01]  /*b500*/  HMMA.16816.F32 R12, R24.reuse, R90, R12 ;  /* 0x0000005a180c723c */ /* 0x040fe2000000180c */
[----:B------:R-:W-:Y:S03]  /*b510*/  MUFU.EX2 R3, R3 ;  /* 0x0000000300037308 */ /* 0x000fe60000000800 */
[----:B------:R-:W-:Y:S02]  /*b520*/  FFMA.FTZ R89, R35, c[0x0][0x23c], -R5 ;  /* 0x00008f0023597a23 */ /* 0x000fe40000010805 */
[----:B------:R-:W2:Y:S01]  /*b530*/  LDSM.16.MT88.4 R32, [R160+0x7800] ;  /* 0x00780000a020783b */ /* 0x000ea20000004200 */
[--C-:B------:R-:W-:Y:S01]  /*b540*/  FFMA.FTZ R90, R36, c[0x0][0x23c], -R116.reuse ;  /* 0x00008f00245a7a23 */ /* 0x100fe20000010874 */
[C---:B------:R-:W-:Y:S03]  /*b550*/  HMMA.16816.F32 R68, R24.reuse, R92, R68 ;  /* 0x0000005c1844723c */ /* 0x040fe60000001844 */
[----:B------:R-:W-:Y:S01]  /*b560*/  MUFU.EX2 R55, R55 ;  /* 0x0000003700377308 */ /* 0x000fe20000000800 */
[----:B------:R-:W-:Y:S02]  /*b570*/  FFMA.FTZ R91, R37, c[0x0][0x23c], -R116 ;  /* 0x00008f00255b7a23 */ /* 0x000fe40000010874 */
[----:B------:R-:W-:Y:S02]  /*b580*/  LDSM.16.MT88.4 R36, [R157+0x7800] ;  /* 0x007800009d24783b */ /* 0x000fe40000004200 */
[C---:B------:R-:W-:Y:S05]  /*b590*/  HMMA.16816.F32 R72, R24.reuse, R94, R72 ;  /* 0x0000005e1848723c */ /* 0x040fea0000001848 */
[----:B------:R-:W-:Y:S01]  /*b5a0*/  MUFU.EX2 R58, R58 ;  /* 0x0000003a003a7308 */ /* 0x000fe20000000800 */
[----:B------:R-:W-:Y:S02]  /*b5b0*/  LDSM.16.MT88.4 R92, [R160+0x9800] ;  /* 0x00980000a05c783b */ /* 0x000fe40000004200 */
[C---:B-----5:R-:W-:Y:S07]  /*b5c0*/  HMMA.16816.F32 R16, R24.reuse, R28, R16 ;  /* 0x0000001c1810723c */ /* 0x060fee0000001810 */
[----:B------:R-:W3:Y:S01]  /*b5d0*/  MUFU.EX2 R129, R129 ;  /* 0x0000008100817308 */ /* 0x000ee20000000800 */
[C---:B------:R-:W-:Y:S01]  /*b5e0*/  HMMA.16816.F32 R76, R24.reuse, R30, R76 ;  /* 0x0000001e184c723c */ /* 0x040fe2000000184c */
[----:B------:R-:W4:Y:S07]  /*b5f0*/  LDSM.16.MT88.4 R28, [R158+0x7800] ;  /* 0x007800009e1c783b */ /* 0x000f2e0000004200 */
[C---:B-1----:R-:W-:Y:S01]  /*b600*/  HMMA.16816.F32 R80, R24.reuse, R84, R80 ;  /* 0x000000541850723c */ /* 0x042fe20000001850 */
[----:B------:R-:W1:Y:S07]  /*b610*/  MUFU.EX2 R96, R96 ;  /* 0x0000006000607308 */ /* 0x000e6e0000000800 */
[----:B------:R-:W-:Y:S01]  /*b620*/  HMMA.16816.F32 R20, R24, R86, R20 ;  /* 0x000000561814723c */ /* 0x000fe20000001814 */
[----:B------:R-:W5:Y:S02]  /*b630*/  LDSM.16.MT88.4 R84, [R156+0x7800] ;  /* 0x007800009c54783b */ /* 0x000f640000004200 */
[----:B------:R-:W2:Y:S04]  /*b640*/  MUFU.EX2 R104, R104 ;  /* 0x0000006800687308 */ /* 0x000ea80000000800 */
[C---:B---3--:R-:W-:Y:S01]  /*b650*/  F2FP.PACK_AB R24, R129.reuse, R130 ;  /* 0x000000828118723e */ /* 0x048fe200000000ff */
[----:B------:R-:W-:Y:S04]  /*b660*/  FADD.FTZ R130, R130, R125 ;  /* 0x0000007d82827221 */ /* 0x000fe80000010000 */
[----:B------:R-:W-:Y:S01]  /*b670*/  FADD.FTZ R130, R129, R130 ;  /* 0x0000008281827221 */ /* 0x000fe20000010000 */
[----:B------:R-:W-:Y:S01]  /*b680*/  MUFU.EX2 R88, R88 ;  /* 0x0000005800587308 */ /* 0x000fe20000000800 */
[C---:B-1----:R-:W-:Y:S01]  /*b690*/  F2FP.PACK_AB R25, R97.reuse, R96 ;  /* 0x000000606119723e */ /* 0x042fe200000000ff */
[----:B------:R-:W-:Y:S04]  /*b6a0*/  FADD.FTZ R96, R96, R127 ;  /* 0x0000007f60607221 */ /* 0x000fe80000010000 */
[----:B------:R-:W-:Y:S04]  /*b6b0*/  FADD.FTZ R7, R97, R96 ;  /* 0x0000006061077221 */ /* 0x000fe80000010000 */
[----:B------:R-:W1:Y:S01]  /*b6c0*/  MUFU.EX2 R89, R89 ;  /* 0x0000005900597308 */ /* 0x000e620000000800 */
[----:B--2---:R-:W-:Y:S09]  /*b6d0*/  F2FP.PACK_AB R26, R104, R99 ;  /* 0x00000063681a723e */ /* 0x004ff200000000ff */
[----:B------:R-:W-:Y:S10]  /*b6e0*/  MUFU.EX2 R90, R90 ;  /* 0x0000005a005a7308 */ /* 0x000ff40000000800 */
[----:B------:R-:W2:Y:S01]  /*b6f0*/  MUFU.EX2 R91, R91 ;  /* 0x0000005b005b7308 */ /* 0x000ea20000000800 */
[----:B-1----:R-:W-:Y:S09]  /*b700*/  F2FP.PACK_AB R27, R89, R88 ;  /* 0x00000058591b723e */ /* 0x002ff200000000ff */
[----:B------:R-:W-:Y:S01]  /*b710*/  MUFU.EX2 R105, R105 ;  /* 0x0000006900697308 */ /* 0x000fe20000000800 */
[C---:B------:R-:W-:Y:S08]  /*b720*/  HMMA.16816.F32 R8, R24.reuse, R32, R8 ;  /* 0x000000201808723c */ /* 0x040ff00000001808 */
[C---:B------:R-:W-:Y:S01]  /*b730*/  HMMA.16816.F32 R12, R24.reuse, R34, R12 ;  /* 0x00000022180c723c */ /* 0x040fe2000000180c */
[----:B------:R-:W-:Y:S01]  /*b740*/  LDSM.16.MT88.4 R32, [R158+0x8000] ;  /* 0x008000009e20783b */ /* 0x000fe20000004200 */
[----:B------:R-:W1:Y:S06]  /*b750*/  MUFU.EX2 R106, R106 ;  /* 0x0000006a006a7308 */ /* 0x000e6c0000000800 */
[C---:B----4-:R-:W-:Y:S04]  /*b760*/  HMMA.16816.F32 R68, R24.reuse, R28, R68 ;  /* 0x0000001c1844723c */ /* 0x050fe80000001844 */
[----:B------:R-:W-:Y:S04]  /*b770*/  MUFU.EX2 R107, R107 ;  /* 0x0000006b006b7308 */ /* 0x000fe80000000800 */
[C---:B------:R-:W-:Y:S01]  /*b780*/  HMMA.16816.F32 R72, R24.reuse, R30, R72 ;  /* 0x0000001e1848723c */ /* 0x040fe20000001848 */
[----:B------:R-:W3:Y:S05]  /*b790*/  LDSM.16.MT88.4 R28, [R160+0x8000] ;  /* 0x00800000a01c783b */ /* 0x000eea0000004200 */
[----:B------:R-:W4:Y:S02]  /*b7a0*/  MUFU.EX2 R132, R132 ;  /* 0x0000008400847308 */ /* 0x000f240000000800 */
[C---:B------:R-:W-:Y:S08]  /*b7b0*/  HMMA.16816.F32 R16, R24.reuse, R36, R16 ;  /* 0x000000241810723c */ /* 0x040ff00000001810 */
[C---:B------:R-:W-:Y:S01]  /*b7c0*/  HMMA.16816.F32 R76, R24.reuse, R38, R76 ;  /* 0x00000026184c723c */ /* 0x040fe2000000184c */
[----:B------:R-:W-:Y:S01]  /*b7d0*/  MUFU.EX2 R131, R131 ;  /* 0x0000008300837308 */ /* 0x000fe20000000800 */
[----:B------:R-:W3:Y:S06]  /*b7e0*/  LDSM.16.MT88.4 R36, [R157+0x8000] ;  /* 0x008000009d24783b */ /* 0x000eec0000004200 */
[C---:B-----5:R-:W-:Y:S03]  /*b7f0*/  HMMA.16816.F32 R80, R24.reuse, R84, R80 ;  /* 0x000000541850723c */ /* 0x060fe60000001850 */
[----:B------:R-:W5:Y:S05]  /*b800*/  MUFU.EX2 R134, R134 ;  /* 0x0000008600867308 */ /* 0x000f6a0000000800 */
[----:B------:R-:W-:Y:S05]  /*b810*/  HMMA.16816.F32 R20, R24, R86, R20 ;  /* 0x000000561814723c */ /* 0x000fea0000001814 */
[----:B------:R-:W-:Y:S02]  /*b820*/  MUFU.EX2 R44, R44 ;  /* 0x0000002c002c7308 */ /* 0x000fe40000000800 */
[----:B--2---:R-:W-:Y:S02]  /*b830*/  F2FP.PACK_AB R24, R91, R90 ;  /* 0x0000005a5b18723e */ /* 0x004fe400000000ff */
[----:B-1----:R-:W-:Y:S03]  /*b840*/  F2FP.PACK_AB R25, R106, R105 ;  /* 0x000000696a19723e */ /* 0x002fe600000000ff */
[----:B----4-:R-:W-:Y:S03]  /*b850*/  F2FP.PACK_AB R26, R132, R107 ;  /* 0x0000006b841a723e */ /* 0x010fe600000000ff */
[----:B------:R-:W1:Y:S01]  /*b860*/  MUFU.EX2 R45, R45 ;  /* 0x0000002d002d7308 */ /* 0x000e620000000800 */
[----:B-----5:R-:W-:Y:S09]  /*b870*/  F2FP.PACK_AB R27, R134, R131 ;  /* 0x00000083861b723e */ /* 0x020ff200000000ff */
[----:B------:R-:W-:Y:S01]  /*b880*/  MUFU.EX2 R46, R46 ;  /* 0x0000002e002e7308 */ /* 0x000fe20000000800 */
[C---:B---3--:R-:W-:Y:S08]  /*b890*/  HMMA.16816.F32 R8, R24.reuse, R28, R8 ;  /* 0x0000001c1808723c */ /* 0x048ff00000001808 */
[C---:B------:R-:W-:Y:S01]  /*b8a0*/  HMMA.16816.F32 R12, R24.reuse, R30, R12 ;  /* 0x0000001e180c723c */ /* 0x040fe2000000180c */
[----:B------:R-:W2:Y:S01]  /*b8b0*/  LDSM.16.MT88.4 R28, [R160+0x8800] ;  /* 0x00880000a01c783b */ /* 0x000ea20000004200 */
[----:B------:R-:W3:Y:S06]  /*b8c0*/  MUFU.EX2 R47, R47 ;  /* 0x0000002f002f7308 */ /* 0x000eec0000000800 */
[C---:B------:R-:W-:Y:S04]  /*b8d0*/  HMMA.16816.F32 R68, R24.reuse, R32, R68 ;  /* 0x000000201844723c */ /* 0x040fe80000001844 */
        /* <DEDUP_REMOVED lines=9> */
[----:B------:R-:W4:Y:S05]  /*b970*/  MUFU.EX2 R50, R50 ;  /* 0x0000003200327308 */ /* 0x000f2a0000000800 */
[----:B------:R-:W-:Y:S01]  /*b980*/  HMMA.16816.F32 R20, R24, R42, R20 ;  /* 0x0000002a1814723c */ /* 0x000fe20000001814 */
[----:B------:R-:W2:Y:S04]  /*b990*/  LDSM.16.MT88.4 R40, [R156+0x8800] ;  /* 0x008800009c28783b */ /* 0x000ea80000004200 */
[----:B------:R-:W-:Y:S02]  /*b9a0*/  MUFU.EX2 R57, R57 ;  /* 0x0000003900397308 */ /* 0x000fe40000000800 */
[----:B-1----:R-:W-:Y:S02]  /*b9b0*/  F2FP.PACK_AB R24, R45, R44 ;  /* 0x0000002c2d18723e */ /* 0x002fe400000000ff */
[----:B---3--:R-:W-:Y:S03]  /*b9c0*/  F2FP.PACK_AB R25, R47, R46 ;  /* 0x0000002e2f19723e */ /* 0x008fe600000000ff */
[----:B-----5:R-:W-:Y:S03]  /*b9d0*/  F2FP.PACK_AB R26, R48, R133 ;  /* 0x00000085301a723e */ /* 0x020fe600000000ff */
[----:B------:R-:W1:Y:S01]  /*b9e0*/  MUFU.EX2 R60, R60 ;  /* 0x0000003c003c7308 */ /* 0x000e620000000800 */
[----:B----4-:R-:W-:Y:S09]  /*b9f0*/  F2FP.PACK_AB R27, R50, R49 ;  /* 0x00000031321b723e */ /* 0x010ff200000000ff */
[----:B------:R-:W-:Y:S01]  /*ba00*/  MUFU.EX2 R59, R59 ;  /* 0x0000003b003b7308 */ /* 0x000fe20000000800 */
[C---:B--2---:R-:W-:Y:S08]  /*ba10*/  HMMA.16816.F32 R8, R24.reuse, R28, R8 ;  /* 0x0000001c1808723c */ /* 0x044ff00000001808 */
[C---:B------:R-:W-:Y:S01]  /*ba20*/  HMMA.16816.F32 R12, R24.reuse, R30, R12 ;  /* 0x0000001e180c723c */ /* 0x040fe2000000180c */
[----:B------:R-:W2:Y:S01]  /*ba30*/  LDSM.16.MT88.4 R28, [R160+0x9000] ;  /* 0x00900000a01c783b */ /* 0x000ea20000004200 */
[----:B------:R-:W-:Y:S02]  /*ba40*/  MUFU.EX2 R6, R6 ;  /* 0x0000000600067308 */ /* 0x000fe40000000800 */
[----:B-1----:R-:W-:Y:S04]  /*ba50*/  F2FP.PACK_AB R84, R60, R57 ;  /* 0x000000393c54723e */ /* 0x002fe800000000ff */
[C---:B------:R-:W-:Y:S08]  /*ba60*/  HMMA.16816.F32 R68, R24.reuse, R32, R68 ;  /* 0x000000201844723c */ /* 0x040ff00000001844 */
[C---:B------:R-:W-:Y:S01]  /*ba70*/  HMMA.16816.F32 R72, R24.reuse, R34, R72 ;  /* 0x000000221848723c */ /* 0x040fe20000001848 */
[----:B------:R-:W1:Y:S07]  /*ba80*/  LDSM.16.MT88.4 R32, [R158+0x9000] ;  /* 0x009000009e20783b */ /* 0x000e6e0000004200 */
[C---:B------:R-:W-:Y:S08]  /*ba90*/  HMMA.16816.F32 R16, R24.reuse, R36, R16 ;  /* 0x000000241810723c */ /* 0x040ff00000001810 */
[C---:B------:R-:W-:Y:S01]  /*baa0*/  HMMA.16816.F32 R76, R24.reuse, R38, R76 ;  /* 0x00000026184c723c */ /* 0x040fe2000000184c */
[----:B------:R-:W3:Y:S07]  /*bab0*/  LDSM.16.MT88.4 R36, [R157+0x9000] ;  /* 0x009000009d24783b */ /* 0x000eee0000004200 */
[C---:B------:R-:W-:Y:S07]  /*bac0*/  HMMA.16816.F32 R80, R24.reuse, R40, R80 ;  /* 0x000000281850723c */ /* 0x040fee0000001850 */
[--C-:B------:R-:W-:Y:S01]  /*bad0*/  FFMA.FTZ R41, R64, c[0x0][0x23c], -R116.reuse ;  /* 0x00008f0040297a23 */ /* 0x100fe20000010874 */
[----:B------:R-:W-:Y:S04]  /*bae0*/  HMMA.16816.F32 R20, R24, R42, R20 ;  /* 0x0000002a1814723c */ /* 0x000fe80000001814 */
[----:B------:R-:W-:Y:S01]  /*baf0*/  FFMA.FTZ R116, R65, c[0x0][0x23c], -R116 ;  /* 0x00008f0041747a23 */ /* 0x000fe20000010874 */
[----:B------:R-:W-:Y:S01]  /*bb00*/  MUFU.EX2 R41, R41 ;  /* 0x0000002900297308 */ /* 0x000fe20000000800 */
[--C-:B------:R-:W-:Y:S01]  /*bb10*/  FFMA.FTZ R40, R63, c[0x0][0x23c], -R5.reuse ;  /* 0x00008f003f287a23 */ /* 0x100fe20000010805 */
[----:B------:R-:W-:Y:S01]  /*bb20*/  F2FP.PACK_AB R24, R52, R51 ;  /* 0x000000333418723e */ /* 0x000fe200000000ff */
[----:B------:R-:W-:Y:S01]  /*bb30*/  FFMA.FTZ R5, R67, c[0x0][0x23c], -R5 ;  /* 0x00008f0043057a23 */ /* 0x000fe20000010805 */
[----:B------:R-:W-:Y:S03]  /*bb40*/  F2FP.PACK_AB R25, R54, R53 ;  /* 0x000000353619723e */ /* 0x000fe600000000ff */
[----:B------:R-:W-:Y:S02]  /*bb50*/  F2FP.PACK_AB R26, R3, R56 ;  /* 0x00000038031a723e */ /* 0x000fe400000000ff */
[----:B------:R-:W-:Y:S01]  /*bb60*/  F2FP.PACK_AB R27, R58, R55 ;  /* 0x000000373a1b723e */ /* 0x000fe200000000ff */
[----:B------:R-:W4:Y:S06]  /*bb70*/  MUFU.EX2 R40, R40 ;  /* 0x0000002800287308 */ /* 0x000f2c0000000800 */
[C---:B--2---:R-:W-:Y:S04]  /*bb80*/  HMMA.16816.F32 R8, R24.reuse, R28, R8 ;  /* 0x0000001c1808723c */ /* 0x044fe80000001808 */
[----:B------:R-:W2:Y:S04]  /*bb90*/  MUFU.EX2 R116, R116 ;  /* 0x0000007400747308 */ /* 0x000ea80000000800 */
[C---:B------:R-:W-:Y:S01]  /*bba0*/  HMMA.16816.F32 R12, R24.reuse, R30, R12 ;  /* 0x0000001e180c723c */ /* 0x040fe2000000180c */
[----:B------:R-:W5:Y:S05]  /*bbb0*/  LDSM.16.MT88.4 R28, [R156+0x9000] ;  /* 0x009000009c1c783b */ /* 0x000f6a0000004200 */
[----:B------:R-:W3:Y:S02]  /*bbc0*/  MUFU.EX2 R5, R5 ;  /* 0x0000000500057308 */ /* 0x000ee40000000800 */
[C---:B-1----:R-:W-:Y:S04]  /*bbd0*/  HMMA.16816.F32 R68, R24.reuse, R32, R68 ;  /* 0x000000201844723c */ /* 0x042fe80000001844 */
[----:B----4-:R-:W-:Y:S04]  /*bbe0*/  F2FP.PACK_AB R85, R40, R59 ;  /* 0x0000003b2855723e */ /* 0x010fe800000000ff */
[C---:B------:R-:W-:Y:S01]  /*bbf0*/  HMMA.16816.F32 R72, R24.reuse, R34, R72 ;  /* 0x000000221848723c */ /* 0x040fe20000001848 */
[----:B------:R-:W1:Y:S03]  /*bc00*/  LDSM.16.MT88.4 R32, [R158+0x9800] ;  /* 0x009800009e20783b */ /* 0x000e660000004200 */
[----:B--2---:R-:W-:Y:S04]  /*bc10*/  F2FP.PACK_AB R86, R116, R41 ;  /* 0x000000297456723e */ /* 0x004fe800000000ff */
[C---:B---3--:R-:W-:Y:S04]  /*bc20*/  HMMA.16816.F32 R16, R24.reuse, R36, R16 ;  /* 0x000000241810723c */ /* 0x048fe80000001810 */
[----:B------:R-:W-:Y:S04]  /*bc30*/  F2FP.PACK_AB R87, R5, R6 ;  /* 0x000000060557723e */ /* 0x000fe800000000ff */
[C---:B------:R-:W-:Y:S08]  /*bc40*/  HMMA.16816.F32 R76, R24.reuse, R38, R76 ;  /* 0x00000026184c723c */ /* 0x040ff0000000184c */
[C---:B-----5:R-:W-:Y:S07]  /*bc50*/  HMMA.16816.F32 R80, R24.reuse, R28, R80 ;  /* 0x0000001c1850723c */ /* 0x060fee0000001850 */
[----:B------:R-:W-:Y:S01]  /*bc60*/  FADD.FTZ R29, R99, R130 ;  /* 0x00000082631d7221 */ /* 0x000fe20000010000 */
[----:B------:R-:W-:Y:S01]  /*bc70*/  HMMA.16816.F32 R20, R24, R30, R20 ;  /* 0x0000001e1814723c */ /* 0x000fe20000001814 */
[----:B------:R-:W2:Y:S03]  /*bc80*/  LDSM.16.MT88.4 R24, [R157+0x9800] ;  /* 0x009800009d18783b */ /* 0x000ea60000004200 */
        /* <DEDUP_REMOVED lines=48> */
.L_x_6187:
        /* <DEDUP_REMOVED lines=25> */
[----:B------:R-:W-:Y:S01]  /*c120*/  IADD3 R9, -R9, R4, RZ ;  /* 0x0000000409097210 */ /* 0x000fe20007ffe1ff */
[----:B------:R-:W-:Y:S01]  /*c130*/  IMAD.SHL.U32 R11, R10, 0x40, RZ ;  /* 0x000000400a0b7824 */ /* 0x000fe200078e00ff */
[----:B------:R-:W2:Y:S01]  /*c140*/  @P0 MUFU.RCP R8, R5 ;  /* 0x0000000500080308 */ /* 0x000ea20000001000 */
[----:B------:R-:W-:-:S02]  /*c150*/  LOP3.LUT R3, R3, 0xffffffe0, RZ, 0xc0, !PT ;  /* 0xffffffe003037812 */ /* 0x000fc400078ec0ff */
[----:B------:R-:W-:Y:S01]  /*c160*/  IMAD R9, R12, 0x200, R9 ;  /* 0x000002000c097824 */ /* 0x000fe200078e0209 */
[----:B------:R-:W-:Y:S02]  /*c170*/  LOP3.LUT R11, R11, 0x1c0, RZ, 0xc0, !PT ;  /* 0x000001c00b0b7812 */ /* 0x000fe400078ec0ff */
[----:B------:R-:W-:Y:S01]  /*c180*/  IADD3 R3, -R3, R4, RZ ;  /* 0x0000000403037210 */ /* 0x000fe20007ffe1ff */
[----:B-1----:R-:W-:Y:S01]  /*c190*/  FMUL.FTZ R96, R7, R96 ;  /* 0x0000006007607220 */ /* 0x002fe20000410000 */
[----:B------:R-:W-:Y:S01]  /*c1a0*/  LEA.HI R14, R11, R11, RZ, 0x1d ;  /* 0x0000000b0b0e7211 */ /* 0x000fe200078fe8ff */
[C---:B------:R-:W-:Y:S01]  /*c1b0*/  FMUL.FTZ R97, R7.reuse, R97 ;  /* 0x0000006107617220 */ /* 0x040fe20000410000 */
[----:B------:R-:W-:Y:S01]  /*c1c0*/  LOP3.LUT R11, R10, 0x1, RZ, 0xc0, !PT ;  /* 0x000000010a0b7812 */ /* 0x000fe200078ec0ff */
[----:B------:R-:W-:Y:S01]  /*c1d0*/  FMUL.FTZ R92, R7, R92 ;  /* 0x0000005c075c7220 */ /* 0x000fe20000410000 */
[----:B------:R-:W-:Y:S01]  /*c1e0*/  LEA R9, R9, R14, 0x1 ;  /* 0x0000000e09097211 */ /* 0x000fe200078e08ff */
[----:B------:R-:W-:Y:S01]  /*c1f0*/  IMAD.MOV.U32 R14, RZ, RZ, 0x20 ;  /* 0x00000020ff0e7424 */ /* 0x000fe200078e00ff */
[----:B------:R-:W-:Y:S01]  /*c200*/  ISETP.NE.U32.AND P4, PT, R11, 0x1, PT ;  /* 0x000000010b00780c */ /* 0x000fe20003f85070 */
[----:B------:R-:W-:Y:S01]  /*c210*/  IMAD.MOV.U32 R11, RZ, RZ, -0x10 ;  /* 0xfffffff0ff0b7424 */ /* 0x000fe200078e00ff */
[----:B------:R-:W-:Y:S01]  /*c220*/  SHF.L.U32 R9, R9, 0x1, RZ ;  /* 0x0000000109097819 */ /* 0x000fe200000006ff */
[----:B--2---:R-:W-:Y:S01]  /*c230*/  FMUL.FTZ R99, R8, R99 ;  /* 0x0000006308637220 */ /* 0x004fe20000410000 */
[----:B------:R-:W-:Y:S01]  /*c240*/  R2P PR, R10, 0x6 ;  /* 0x000000060a007804 */ /* 0x000fe20000000000 */
[C---:B------:R-:W-:Y:S01]  /*c250*/  FMUL.FTZ R98, R8.reuse, R98 ;  /* 0x0000006208627220 */ /* 0x040fe20000410000 */
[----:B------:R-:W-:Y:S01]  /*c260*/  SEL R10, R11, 0x10, !P4 ;  /* 0x000000100b0a7807 */ /* 0x000fe20006000000 */
[----:B------:R-:W-:Y:S01]  /*c270*/  FMUL.FTZ R93, R7, R93 ;  /* 0x0000005d075d7220 */ /* 0x000fe20000410000 */
[C---:B------:R-:W-:Y:S01]  /*c280*/  IADD3 R11, R9.reuse, 0x40, RZ ;  /* 0x00000040090b7810 */ /* 0x040fe20007ffe0ff */
[----:B------:R-:W-:Y:S01]  /*c290*/  FMUL.FTZ R95, R8, R95 ;  /* 0x0000005f085f7220 */ /* 0x000fe20000410000 */
[----:B------:R-:W-:Y:S01]  /*c2a0*/  SEL R14, R14, 0xffffffe0, !P1 ;  /* 0xffffffe00e0e7807 */ /* 0x000fe20004800000 */
[C---:B------:R-:W-:Y:S01]  /*c2b0*/  FMUL.FTZ R94, R8.reuse, R94 ;  /* 0x0000005e085e7220 */ /* 0x040fe20000410000 */
[----:B------:R-:W-:Y:S01]  /*c2c0*/  IADD3 R13, R9, R10, RZ ;  /* 0x0000000a090d7210 */ /* 0x000fe20007ffe0ff */
[----:B------:R-:W-:Y:S01]  /*c2d0*/  FMUL.FTZ R68, R7, R68 ;  /* 0x0000004407447220 */ /* 0x000fe20000410000 */
[----:B------:R-:W-:Y:S01]  /*c2e0*/  F2FP.PACK_AB R96, R97, R96 ;  /* 0x000000606160723e */ /* 0x000fe200000000ff */
[----:B------:R-:W-:Y:S01]  /*c2f0*/  FMUL.FTZ R69, R7, R69 ;  /* 0x0000004507457220 */ /* 0x000fe20000410000 */
[----:B------:R-:W-:Y:S01]  /*c300*/  F2FP.PACK_AB R98, R99, R98 ;  /* 0x000000626362723e */ /* 0x000fe200000000ff */
        /* <DEDUP_REMOVED lines=26> */
[C---:B------:R-:W-:Y:S01]  /*c4b0*/  FMUL.FTZ R78, R8.reuse, R78 ;  /* 0x0000004e084e7220 */ /* 0x040fe20000410000 */
[----:B------:R-:W-:Y:S01]  /*c4c0*/  F2FP.PACK_AB R76, R77, R76 ;  /* 0x0000004c4d4c723e */ /* 0x000fe200000000ff */
[C---:B------:R-:W-:Y:S01]  /*c4d0*/  FMUL.FTZ R80, R7.reuse, R80 ;  /* 0x0000005007507220 */ /* 0x040fe20000410000 */
[----:B------:R-:W-:Y:S01]  /*c4e0*/  STS [R13], R92 ;  /* 0x0000005c0d007388 */ /* 0x000fe20000000800 */
[----:B------:R-:W-:Y:S01]  /*c4f0*/  FMUL.FTZ R81, R7, R81 ;  /* 0x0000005107517220 */ /* 0x000fe20000410000 */
[----:B------:R-:W-:Y:S01]  /*c500*/  F2FP.PACK_AB R78, R79, R78 ;  /* 0x0000004e4f4e723e */ /* 0x000fe200000000ff */
[----:B------:R-:W-:Y:S01]  /*c510*/  FMUL.FTZ R84, R7, R84 ;  /* 0x0000005407547220 */ /* 0x000fe20000410000 */
[----:B------:R-:W-:Y:S01]  /*c520*/  STS [R13+0x400], R94 ;  /* 0x0004005e0d007388 */ /* 0x000fe20000000800 */
[C---:B------:R-:W-:Y:S01]  /*c530*/  FMUL.FTZ R83, R8.reuse, R83 ;  /* 0x0000005308537220 */ /* 0x040fe20000410000 */
[----:B------:R-:W-:Y:S01]  /*c540*/  F2FP.PACK_AB R80, R81, R80 ;  /* 0x000000505150723e */ /* 0x000fe200000000ff */
[----:B------:R-:W-:Y:S01]  /*c550*/  FMUL.FTZ R82, R8, R82 ;  /* 0x0000005208527220 */ /* 0x000fe20000410000 */
[----:B------:R-:W-:Y:S01]  /*c560*/  IADD3 R30, R14, R25, RZ ;  /* 0x000000190e1e7210 */ /* 0x000fe20007ffe0ff */
[----:B------:R-:W-:Y:S01]  /*c570*/  FMUL.FTZ R87, R8, R87 ;  /* 0x0000005708577220 */ /* 0x000fe20000410000 */
[----:B------:R-:W-:Y:S01]  /*c580*/  ISETP.NE.AND P2, PT, R170, -0x1, PT ;  /* 0xffffffffaa00780c */ /* 0x000fe20003f45270 */
[----:B------:R-:W-:Y:S01]  /*c590*/  FMUL.FTZ R7, R7, R85 ;  /* 0x0000005507077220 */ /* 0x000fe20000410000 */
[----:B------:R-:W-:Y:S01]  /*c5a0*/  F2FP.PACK_AB R82, R83, R82 ;  /* 0x000000525352723e */ /* 0x000fe200000000ff */
[----:B------:R-:W-:Y:S01]  /*c5b0*/  FMUL.FTZ R8, R8, R86 ;  /* 0x0000005608087220 */ /* 0x000fe20000410000 */
[----:B------:R-:W-:Y:S01]  /*c5c0*/  @P3 MUFU.LG2 R6, R6 ;  /* 0x0000000600063308 */ /* 0x000fe20000000c00 */
[----:B------:R-:W-:Y:S01]  /*c5d0*/  IMAD.IADD R15, R9, 0x1, R14 ;  /* 0x00000001090f7824 */ /* 0x000fe200078e020e */
[----:B------:R-:W-:Y:S01]  /*c5e0*/  F2FP.PACK_AB R84, R7, R84 ;  /* 0x000000540754723e */ /* 0x000fe200000000ff */
[----:B------:R-:W-:Y:S01]  /*c5f0*/  IMAD.IADD R31, R14, 0x1, R11 ;  /* 0x000000010e1f7824 */ /* 0x000fe200078e020b */
[----:B------:R-:W-:Y:S01]  /*c600*/  F2FP.PACK_AB R87, R87, R8 ;  /* 0x000000085757723e */ /* 0x000fe200000000ff */
[----:B------:R-:W1:Y:S01]  /*c610*/  S2R R7, SR_CTAID.Y ;  /* 0x0000000000077919 */ /* 0x000e620000002600 */
[----:B------:R-:W2:Y:S01]  /*c620*/  LDC.U8 R8, c[0x0][0x328] ;  /* 0x0000ca00ff087b82 */ /* 0x000ea20000000000 */
[----:B------:R-:W-:Y:S01]  /*c630*/  IMAD.MOV.U32 R4, RZ, RZ, 0x7f800000 ;  /* 0x7f800000ff047424 */ /* 0x000fe200078e00ff */
[----:B------:R-:W3:Y:S01]  /*c640*/  @P0 MUFU.LG2 R5, R5 ;  /* 0x0000000500050308 */ /* 0x000ee20000000c00 */
[----:B------:R-:W-:Y:S01]  /*c650*/  STS [R15], R68 ;  /* 0x000000440f007388 */ /* 0x000fe20000000800 */
[----:B------:R-:W-:-:S03]  /*c660*/  @P2 IMAD.WIDE.U32 R28, R170, c[0x0][0x1e8], RZ ;  /* 0x00007a00aa1c2a25 */ /* 0x000fc600078e00ff */
[----:B------:R4:W-:Y:S04]  /*c670*/  STS [R15+0x400], R70 ;  /* 0x000400460f007388 */ /* 0x0009e80000000800 */
[----:B------:R-:W-:Y:S04]  /*c680*/  STS [R17], R72 ;  /* 0x0000004811007388 */ /* 0x000fe80000000800 */
[----:B------:R-:W-:Y:S01]  /*c690*/  STS [R17+0x400], R74 ;  /* 0x0004004a11007388 */ /* 0x000fe20000000800 */
[----:B---3--:R-:W-:-:S03]  /*c6a0*/  @P0 FMUL.FTZ R5, R5, 0.69314718246459960938 ;  /* 0x3f31721805050820 */ /* 0x008fc60000410000 */
[----:B------:R-:W-:Y:S01]  /*c6b0*/  STS [R11], R88 ;  /* 0x000000580b007388 */ /* 0x000fe20000000800 */
[----:B------:R-:W-:-:S03]  /*c6c0*/  @P0 FFMA.FTZ R4, R0, c[0x0][0x238], R5 ;  /* 0x00008e0000040a23 */ /* 0x000fc60000010005 */
[----:B------:R-:W-:Y:S01]  /*c6d0*/  STS [R11+0x400], R90 ;  /* 0x0004005a0b007388 */ /* 0x000fe20000000800 */
[----:B--2---:R-:W-:Y:S02]  /*c6e0*/  ISETP.NE.AND P4, PT, R8, RZ, PT ;  /* 0x000000ff0800720c */ /* 0x004fe40003f85270 */
[----:B-1----:R-:W-:Y:S01]  /*c6f0*/  @!P2 SHF.R.S32.HI R14, RZ, 0x1f, R7 ;  /* 0x0000001fff0ea819 */ /* 0x002fe20000011407 */
[----:B------:R-:W-:Y:S01]  /*c700*/  STS [R25], R76 ;  /* 0x0000004c19007388 */ /* 0x000fe20000000800 */
[----:B------:R-:W-:-:S03]  /*c710*/  ISETP.NE.OR P1, PT, R170, -0x1, !P4 ;  /* 0xffffffffaa00780c */ /* 0x000fc60006725670 */
[----:B------:R-:W-:Y:S01]  /*c720*/  STS [R25+0x400], R78 ;  /* 0x0004004e19007388 */ /* 0x000fe20000000800 */
[----:B----4-:R-:W-:Y:S01]  /*c730*/  @P2 IMAD R15, R170, c[0x0][0x1ec], R29 ;  /* 0x00007b00aa0f2a24 */ /* 0x010fe200078e021d */
[----:B------:R-:W-:Y:S01]  /*c740*/  SHF.R.S32.HI R29, RZ, 0x1f, R12 ;  /* 0x0000001fff1d7819 */ /* 0x000fe2000001140c */
[----:B------:R-:W-:Y:S01]  /*c750*/  @!P2 IMAD R14, R14, c[0x0][0x1e0], RZ ;  /* 0x000078000e0eaa24 */ /* 0x000fe200078e02ff */
[----:B------:R-:W-:Y:S02]  /*c760*/  STS [R31], R80 ;  /* 0x000000501f007388 */ /* 0x000fe40000000800 */
[----:B------:R-:W-:Y:S01]  /*c770*/  LEA.HI R29, R29, R12, RZ, 0x2 ;  /* 0x0000000c1d1d7211 */ /* 0x000fe200078f10ff */
[C---:B------:R-:W-:Y:S01]  /*c780*/  @!P2 IMAD R14, R7.reuse, c[0x0][0x1e4], R14 ;  /* 0x00007900070eaa24 */ /* 0x040fe200078e020e */
[----:B------:R-:W-:Y:S02]  /*c790*/  STS [R31+0x400], R82 ;  /* 0x000400521f007388 */ /* 0x000fe40000000800 */
[----:B------:R-:W-:Y:S01]  /*c7a0*/  @!P1 IMAD R170, R7, c[0x0][0x214], RZ ;  /* 0x0000850007aa9a24 */ /* 0x000fe200078e02ff */
[----:B------:R-:W-:Y:S01]  /*c7b0*/  LOP3.LUT P1, RZ, R3, 0x3, RZ, 0xc0, !PT ;  /* 0x0000000303ff7812 */ /* 0x000fe2000782c0ff */
[----:B------:R-:W-:Y:S01]  /*c7c0*/  STS [R30], R84 ;  /* 0x000000541e007388 */ /* 0x000fe20000000800 */
[----:B------:R-:W-:-:S02]  /*c7d0*/  LOP3.LUT R29, R29, 0xffffffc, RZ, 0xc0, !PT ;  /* 0x0ffffffc1d1d7812 */ /* 0x000fc400078ec0ff */
[----:B------:R-:W-:Y:S01]  /*c7e0*/  MOV R3, 0x7f800000 ;  /* 0x7f80000000037802 */ /* 0x000fe20000000f00 */
[----:B------:R1:W-:Y:S01]  /*c7f0*/  STS [R30+0x400], R87 ;  /* 0x000400571e007388 */ /* 0x0003e20000000800 */
[----:B------:R-:W-:-:S03]  /*c800*/  IADD3 R29, R12, -R29, RZ ;  /* 0x8000001d0c1d7210 */ /* 0x000fc60007ffe0ff */
[----:B------:R-:W-:Y:S01]  /*c810*/  BAR.SYNC.DEFER_BLOCKING 0x0 ;  /* 0x0000000000007b1d */ /* 0x000fe20000010000 */
[----:B------:R-:W-:-:S05]  /*c820*/  LEA R172, R29, R172, 0x4 ;  /* 0x000000ac1dac7211 */ /* 0x000fca00078e20ff */
[----:B------:R-:W2:Y:S01]  /*c830*/  S2R R13, SR_CTAID.Z ;  /* 0x00000000000d7919 */ /* 0x000ea20000002700 */
[----:B-1----:R-:W-:-:S03]  /*c840*/  @!P2 IMAD.WIDE.U32 R30, R7, c[0x0][0x1e0], RZ ;  /* 0x00007800071eaa25 */ /* 0x002fc600078e00ff */
[----:B------:R1:W3:Y:S01]  /*c850*/  LDS.128 R20, [R173] ;  /* 0x00000000ad147984 */ /* 0x0002e20000000c00 */
[----:B------:R-:W-:Y:S01]  /*c860*/  @!P2 IMAD.MOV.U32 R28, RZ, RZ, R30 ;  /* 0x000000ffff1ca224 */ /* 0x000fe200078e001e */
[----:B------:R-:W-:Y:S01]  /*c870*/  @!P2 IADD3 R15, R31, R14, RZ ;  /* 0x0000000e1f0fa210 */ /* 0x000fe20007ffe0ff */
[----:B------:R-:W-:Y:S01]  /*c880*/  @P3 FMUL.FTZ R31, R6, 0.69314718246459960938 ;  /* 0x3f317218061f3820 */ /* 0x000fe20000410000 */
[----:B------:R1:W4:Y:S01]  /*c890*/  LDS.128 R16, [R173+0x800] ;  /* 0x00080000ad107984 */ /* 0x0003220000000c00 */
[----:B--2---:R-:W-:-:S03]  /*c8a0*/  @!P4 IMAD R7, R7, c[0x0][0x1c0], R13 ;  /* 0x000070000707ca24 */ /* 0x004fc600078e020d */
[----:B------:R1:W2:Y:S01]  /*c8b0*/  LDS.128 R8, [R173+0x1000] ;  /* 0x00100000ad087984 */ /* 0x0002a20000000c00 */
[----:B------:R-:W-:Y:S02]  /*c8c0*/  @P4 IMAD R170, R13, c[0x0][0x234], R170 ;  /* 0x00008d000daa4a24 */ /* 0x000fe400078e02aa */
[----:B------:R-:W-:Y:S01]  /*c8d0*/  @P3 FFMA.FTZ R3, R2, c[0x0][0x238], R31 ;  /* 0x00008e0002033a23 */ /* 0x000fe2000001001f */
[----:B------:R1:W1:Y:S01]  /*c8e0*/  LDS.128 R24, [R173+0x1800] ;  /* 0x00180000ad187984 */ /* 0x0002620000000c00 */
[----:B------:R-:W-:Y:S01]  /*c8f0*/  @!P4 IMAD R170, R7, c[0x0][0x214], RZ ;  /* 0x0000850007aaca24 */ /* 0x000fe200078e02ff */
[----:B------:R-:W-:Y:S05]  /*c900*/  @P1 BRA `(.L_x_6193) ;  /* 0x000000c000001947 */ /* 0x000fea0003800000 */
[----:B------:R-:W5:Y:S01]  /*c910*/  S2R R7, SR_CTAID.X ;  /* 0x0000000000077919 */ /* 0x000f620000002500 */
[C---:B------:R-:W-:Y:S02]  /*c920*/  IADD3 R2, R172.reuse, 0x8, RZ ;  /* 0x00000008ac027810 */ /* 0x040fe40007ffe0ff */
[-C--:B------:R-:W-:Y:S02]  /*c930*/  ISETP.GE.AND P2, PT, R172, R167.reuse, PT ;  /* 0x000000a7ac00720c */ /* 0x080fe40003f46270 */
[----:B------:R-:W-:Y:S01]  /*c940*/  ISETP.GE.AND P1, PT, R2, R167, PT ;  /* 0x000000a70200720c */ /* 0x000fe20003f26270 */
[----:B-----5:R-:W-:-:S05]  /*c950*/  IMAD R7, R7, 0x40, R170 ;  /* 0x0000004007077824 */ /* 0x020fca00078e02aa */
[----:B------:R-:W-:Y:S02]  /*c960*/  SHF.R.S32.HI R5, RZ, 0x1f, R7 ;  /* 0x0000001fff057819 */ /* 0x000fe40000011407 */
[----:B------:R-:W-:-:S04]  /*c970*/  IADD3 R0, P0, R172, R7, RZ ;  /* 0x00000007ac007210 */ /* 0x000fc80007f1e0ff */
[----:B------:R-:W-:Y:S02]  /*c980*/  LEA.HI.X.SX32 R5, R172, R5, 0x1, P0 ;  /* 0x00000005ac057211 */ /* 0x000fe400000f0eff */
[----:B------:R-:W-:-:S04]  /*c990*/  LEA R6, P0, R0, c[0x0][0x200], 0x2 ;  /* 0x0000800000067a11 */ /* 0x000fc800078010ff */
[----:B------:R-:W-:-:S05]  /*c9a0*/  LEA.HI.X R7, R0, c[0x0][0x204], R5, 0x2, P0 ;  /* 0x0000810000077a11 */ /* 0x000fca00000f1405 */
[----:B------:R4:W-:Y:S04]  /*c9b0*/  @!P2 STG.E [R6.64], R3 ;  /* 0x000000030600a986 */ /* 0x0009e8000c10190c */
[----:B------:R4:W-:Y:S02]  /*c9c0*/  @!P1 STG.E [R6.64+0x20], R4 ;  /* 0x0000200406009986 */ /* 0x0009e4000c10190c */
.L_x_6193:
[----:B------:R-:W-:Y:S05]  /*c9d0*/  BSYNC B0 ;  /* 0x0000000000007941 */ /* 0x000fea0003800000 */
.L_x_6192:
[----:B----4-:R-:W4:Y:S01]  /*c9e0*/  S2R R3, SR_CTAID.X ;  /* 0x0000000000037919 */ /* 0x010f220000002500 */
[----:B------:R-:W-:Y:S01]  /*c9f0*/  SHF.R.S32.HI R2, RZ, 0x1f, R13 ;  /* 0x0000001fff027819 */ /* 0x000fe2000001140d */
[----:B------:R-:W-:Y:S04]  /*ca00*/  BSSY B0, `(.L_x_6194) ;  /* 0x0000016000007945 */ /* 0x000fe80003800000 */
[----:B------:R-:W-:-:S04]  /*ca10*/  IMAD R2, R2, c[0x0][0x1f0], RZ ;  /* 0x00007c0002027a24 */ /* 0x000fc800078e02ff */
[----:B------:R-:W-:Y:S01]  /*ca20*/  IMAD R2, R13, c[0x0][0x1f4], R2 ;  /* 0x00007d000d027a24 */ /* 0x000fe200078e0202 */
[----:B----4-:R-:W-:-:S04]  /*ca30*/  SHF.L.U32 R3, R3, 0x6, RZ ;  /* 0x0000000603037819 */ /* 0x010fc800000006ff */
[----:B------:R-:W-:Y:S01]  /*ca40*/  SHF.R.S32.HI R0, RZ, 0x1f, R3 ;  /* 0x0000001fff007819 */ /* 0x000fe20000011403 */
[----:B------:R-:W-:-:S04]  /*ca50*/  IMAD.WIDE.U32 R174, R3, c[0x0][0x1e8], R174 ;  /* 0x00007a0003ae7a25 */ /* 0x000fc800078e00ae */
[----:B------:R-:W-:Y:S01]  /*ca60*/  IMAD R0, R0, c[0x0][0x1e8], RZ ;  /* 0x00007a0000007a24 */ /* 0x000fe200078e02ff */
[----:B------:R-:W-:-:S03]  /*ca70*/  IADD3 R4, P0, R28, R174, RZ ;  /* 0x000000ae1c047210 */ /* 0x000fc60007f1e0ff */
[----:B------:R-:W-:-:S05]  /*ca80*/  IMAD R0, R3, c[0x0][0x1ec], R0 ;  /* 0x00007b0003007a24 */ /* 0x000fca00078e0200 */
[----:B------:R-:W-:Y:S02]  /*ca90*/  IADD3.X R5, R15, R0, R175, P0, !PT ;  /* 0x000000000f057210 */ /* 0x000fe400007fe4af */
[----:B------:R-:W-:-:S03]  /*caa0*/  ISETP.GE.AND P0, PT, R176, R167, PT ;  /* 0x000000a7b000720c */ /* 0x000fc60003f06270 */
[----:B------:R-:W-:-:S05]  /*cab0*/  IMAD.WIDE.U32 R4, R13, c[0x0][0x1f0], R4 ;  /* 0x00007c000d047a25 */ /* 0x000fca00078e0004 */
        /* <DEDUP_REMOVED lines=10> */
.L_x_6195:
[----:B------:R-:W-:Y:S05]  /*cb60*/  BSYNC B0 ;  /* 0x0000000000007941 */ /* 0x000fea0003800000 */
.L_x_6194:
[----:B------:R-:W-:Y:S01]  /*cb70*/  IADD3 R0, R176, 0x10, RZ ;  /* 0x00000010b0007810 */ /* 0x000fe20007ffe0ff */
[----:B------:R-:W-:Y:S03]  /*cb80*/  BSSY B0, `(.L_x_6196) ;  /* 0x000000e000007945 */ /* 0x000fe60003800000 */
[----:B------:R-:W-:-:S13]  /*cb90*/  ISETP.GE.AND P0, PT, R0, R167, PT ;  /* 0x000000a70000720c */ /* 0x000fda0003f06270 */
[----:B------:R-:W-:Y:S05]  /*cba0*/  @P0 BRA `(.L_x_6197) ;  /* 0x000000b000000947 */ /* 0x000fea0003800000 */
[----:B---3--:R-:W-:Y:S01]  /*cbb0*/  IADD3 R3, P0, R176, 0x10, RZ ;  /* 0x00000010b0037810 */ /* 0x008fe20007f1e0ff */
        /* <DEDUP_REMOVED lines=10> */
.L_x_6197:
[----:B------:R-:W-:Y:S05]  /*cc60*/  BSYNC B0 ;  /* 0x0000000000007941 */ /* 0x000fea0003800000 */
.L_x_6196:
        /* <DEDUP_REMOVED lines=14> */
[----:B--2---:R2:W-:Y:S02]  /*cd50*/  STG.E.128 [R2.64], R8 ;  /* 0x0000000802007986 */ /* 0x0045e4000c101d0c */
.L_x_6199:
[----:B------:R-:W-:Y:S05]  /*cd60*/  BSYNC B0 ;  /* 0x0000000000007941 */ /* 0x000fea0003800000 */
.L_x_6198:
[----:B------:R-:W-:-:S04]  /*cd70*/  IADD3 R0, R176, 0x30, RZ ;  /* 0x00000030b0007810 */ /* 0x000fc80007ffe0ff */
[----:B------:R-:W-:-:S13]  /*cd80*/  ISETP.GE.AND P0, PT, R0, R167, PT ;  /* 0x000000a70000720c */ /* 0x000fda0003f06270 */
[----:B------:R-:W-:Y:S05]  /*cd90*/  @P0 EXIT ;  /* 0x000000000000094d */ /* 0x000fea0003800000 */
[----:B------:R-:W-:Y:S02]  /*cda0*/  IADD3 R0, P0, R176, 0x30, RZ ;  /* 0x00000030b0007810 */ /* 0x000fe40007f1e0ff */
[----:B------:R-:W-:Y:S02]  /*cdb0*/  MOV R5, R7 ;  /* 0x0000000700057202 */ /* 0x000fe40000000f00 */
[----:B--23--:R-:W-:-:S03]  /*cdc0*/  IADD3.X R3, RZ, R177, RZ, P0, !PT ;  /* 0x000000b1ff037210 */ /* 0x00cfc600007fe4ff */
        /* <DEDUP_REMOVED lines=8> */
.L_x_6200:
        /* <DEDUP_REMOVED lines=11> */
.L_x_7808:


//--------------------- .text._ZN5flash24flash_fwd_splitkv_kernelI23Flash_fwd_kernel_traitsILi64ELi64ELi128ELi4ELb0ELb0EN7cutlass6half_tE19Flash_kernel_traitsILi64ELi64ELi128ELi4ES3_EELb1ELb0ELb0ELb0ELb1ELb1ELb0ELb0EEEvNS_16Flash_fwd_paramsE --------------------------
	.section	.text._ZN5flash24flash_fwd_splitkv_kernelI23Flash_fwd_kernel_traitsILi64ELi64ELi128ELi4ELb0ELb0EN7cutlass6half_tE19Flash_kernel_traitsILi64ELi64ELi128ELi4ES3_EELb1ELb0ELb0ELb0ELb1ELb1ELb0ELb0EEEvNS_16Flash_fwd_paramsE,"ax",@progbits
	.sectioninfo	@"SHI_REGISTERS=255"
	.align	128
        .global         _ZN5flash24flash_fwd_splitkv_kernelI23Flash_fwd_kernel_traitsILi64ELi64ELi128ELi4ELb0ELb0EN7cutlass6half_tE19Flash_kernel_traitsILi64ELi64ELi128ELi4ES3_EELb1ELb0ELb0ELb0ELb1ELb1ELb0ELb0EEEvNS_16Flash_fwd_paramsE
        .type           _ZN5flash24flash_fwd_splitkv_kernelI23Flash_fwd_kernel_traitsILi64ELi64ELi128ELi4ELb0ELb0EN7cutlass6half_tE19Flash_kernel_traitsILi64ELi64ELi128ELi4ES3_EELb1ELb0ELb0ELb0ELb1ELb1ELb0ELb0EEEvNS_16Flash_fwd_paramsE,@function
        .size           _ZN5flash24flash_fwd_splitkv_kernelI23Flash_fwd_kernel_traitsILi64ELi64ELi128ELi4ELb0ELb0EN7cutlass6half_tE19Flash_kernel_traitsILi64ELi64ELi128ELi4ES3_EELb1ELb0ELb0ELb0ELb1ELb1ELb0ELb0EEEvNS_16Flash_fwd_paramsE,(.L_x_7809 - _ZN5flash24flash_fwd_splitkv_kernelI23Flash_fwd_kernel_traitsILi64ELi64ELi128ELi4ELb0ELb0EN7cutlass6half_tE19Flash_kernel_traitsILi64ELi64ELi128ELi4ES3_EELb1ELb0ELb0ELb0ELb1ELb1ELb0ELb0EEEvNS_16Flash_fwd_paramsE)
        .other          _ZN5flash24flash_fwd_splitkv_kernelI23Flash_fwd_kernel_traitsILi64ELi64ELi128ELi4ELb0ELb0EN7cutlass6half_tE19Flash_kernel_traitsILi64ELi64ELi128ELi4ES3_EELb1ELb0ELb0ELb0ELb1ELb1ELb0ELb0EEEvNS_16Flash_fwd_paramsE,@"STO_CUDA_ENTRY STV_DEFAULT"
_ZN5flash24flash_fwd_splitkv_kernelI23Flash_fwd_kernel_traitsILi64ELi64ELi128ELi4ELb0ELb0EN7cutlass6half_tE19Flash_kernel_traitsILi64ELi64ELi128ELi4ES3_EELb1ELb0ELb0ELb0ELb1ELb1ELb0ELb0EEEvNS_16Flash_fwd_paramsE:
.text._ZN5flash24flash_fwd_splitkv_kernelI23Flash_fwd_kernel_traitsILi64ELi64ELi128ELi4ELb0ELb0EN7cutlass6half_tE19Flash_kernel_traitsILi64ELi64ELi128ELi4ES3_EELb1ELb0ELb0ELb0ELb1ELb1ELb0ELb0EEEvNS_16Flash_fwd_paramsE:
        /* <DEDUP_REMOVED lines=33> */
.L_x_6201:
[----:B-1-34-:R-:W-:Y:S02]  /*0210*/  MOV R0, c[0x0][0x218] ;  /* 0x0000860000007a02 */ /* 0x01afe40000000f00 */
.L_x_6202:
        /* <DEDUP_REMOVED lines=15> */
[----:B------:R-:W-:Y:S02]  /*0310*/  IADD3 R6, R73, 0x7f, RZ ;  /* 0x0000007f49067810 */ /* 0x000fe40007ffe0ff */
        /* <DEDUP_REMOVED lines=8> */
[----:B------:R-:W-:Y:S01]  /*03a0*/  SHF.R.S32.HI R5, RZ, 0x7, R5 ;  /* 0x00000007ff057819 */ /* 0x000fe20000011405 */
[----:B------:R-:W1:Y:S01]  /*03b0*/  S2R R6, SR_TID.X ;  /* 0x0000000000067919 */ /* 0x000e620000002100 */
[----:B------:R-:W-:-:S03]  /*03c0*/  SHF.R.S32.HI R0, RZ, 0x7, R0 ;  /* 0x00000007ff007819 */ /* 0x000fc60000011400 */
[----:B------:R-:W-:-:S04]  /*03d0*/  IMNMX R5, R5, UR4, PT ;  /* 0x0000000405057c17 */ /* 0x000fc8000b800200 */
[----:B------:R-:W-:-:S04]  /*03e0*/  IMNMX R101, R5, R0, PT ;  /* 0x0000000005657217 */ /* 0x000fc80003800200 */
[----:B------:R-:W-:-:S13]  /*03f0*/  ISETP.GT.AND P0, PT, R101, RZ, PT ;  /* 0x000000ff6500720c */ /* 0x000fda0003f04270 */
[----:B------:R-:W-:Y:S05]  /*0400*/  @P0 BRA `(.L_x_6203) ;  /* 0x000006d000000947 */ /* 0x000fea0003800000 */
[----:B-1----:R-:W-:Y:S01]  /*0410*/  ISETP.NE.AND P0, PT, R176, -0x1, PT ;  /* 0xffffffffb000780c */ /* 0x002fe20003f05270 */
[----:B------:R-:W-:Y:S01]  /*0420*/  BSSY B0, `(.L_x_6204) ;  /* 0x0000029000007945 */ /* 0x000fe20003800000 */
[----:B------:R-:W-:Y:S02]  /*0430*/  SHF.R.S32.HI R3, RZ, 0x1f, R6 ;  /* 0x0000001fff037819 */ /* 0x000fe40000011406 */
[----:B------:R-:W-:Y:S02]  /*0440*/  SHF.R.S32.HI R0, RZ, 0x1f, R77 ;  /* 0x0000001fff007819 */ /* 0x000fe4000001144d */
[----:B------:R-:W-:Y:S02]  /*0450*/  LEA.HI R2, R3, R6, RZ, 0x3 ;  /* 0x0000000603027211 */ /* 0x000fe400078f18ff */
[----:B------:R-:W-:Y:S01]  /*0460*/  IADD3 R72, -R77, R72, RZ ;  /* 0x000000484d487210 */ /* 0x000fe20007ffe1ff */
[----:B------:R-:W-:Y:S01]  /*0470*/  IMAD R0, R0, c[0x0][0x1e8], RZ ;  /* 0x00007a0000007a24 */ /* 0x000fe200078e02ff */
[----:B------:R-:W-:-:S03]  /*0480*/  LOP3.LUT R3, R2, 0x1ffffff8, RZ, 0xc0, !PT ;  /* 0x1ffffff802037812 */ /* 0x000fc600078ec0ff */
[----:B------:R-:W-:Y:S01]  /*0490*/  @!P0 SHF.R.S32.HI R10, RZ, 0x1f, R15 ;  /* 0x0000001fff0a8819 */ /* 0x000fe2000001140f */
[----:B------:R-:W-:-:S04]  /*04a0*/  @P0 IMAD.WIDE.U32 R8, R176, c[0x0][0x1e8], RZ ;  /* 0x00007a00b0080a25 */ /* 0x000fc800078e00ff */
[----:B------:R-:W-:Y:S02]  /*04b0*/  IMAD.IADD R4, R6, 0x1, -R3 ;  /* 0x0000000106047824 */ /* 0x000fe400078e0a03 */
[----:B------:R-:W-:Y:S02]  /*04c0*/  @!P0 IMAD R10, R10, c[0x0][0x1e0], RZ ;  /* 0x000078000a0a8a24 */ /* 0x000fe400078e02ff */
[----:B------:R-:W-:Y:S02]  /*04d0*/  IMAD.SHL.U32 R4, R4, 0x8, RZ ;  /* 0x0000000804047824 */ /* 0x000fe400078e00ff */
[----:B------:R-:W-:-:S03]  /*04e0*/  @!P0 IMAD.WIDE.U32 R12, R15, c[0x0][0x1e0], RZ ;  /* 0x000078000f0c8a25 */ /* 0x000fc600078e00ff */
[----:B------:R-:W-:Y:S01]  /*04f0*/  SHF.R.S32.HI R5, RZ, 0x1f, R4 ;  /* 0x0000001fff057819 */ /* 0x000fe20000011404 */
[----:B------:R-:W-:Y:S01]  /*0500*/  @!P0 IMAD R3, R15, c[0x0][0x1e4], R10 ;  /* 0x000079000f038a24 */ /* 0x000fe200078e020a */
[----:B------:R-:W-:Y:S01]  /*0510*/  @!P0 MOV R8, R12 ;  /* 0x0000000c00088202 */ /* 0x000fe20000000f00 */
[----:B------:R-:W-:Y:S02]  /*0520*/  @P0 IMAD R176, R176, c[0x0][0x1ec], R9 ;  /* 0x00007b00b0b00a24 */ /* 0x000fe400078e0209 */
[----:B------:R-:W-:Y:S01]  /*0530*/  @!P0 IMAD.IADD R176, R13, 0x1, R3 ;  /* 0x000000010db08824 */ /* 0x000fe200078e0203 */
[----:B------:R-:W-:Y:S01]  /*0540*/  SHF.R.S32.HI R3, RZ, 0x1f, R32 ;  /* 0x0000001fff037819 */ /* 0x000fe20000011420 */
[----:B------:R-:W-:-:S04]  /*0550*/  IMAD.WIDE.U32 R4, R77, c[0x0][0x1e8], R4 ;  /* 0x00007a004d047a25 */ /* 0x000fc800078e0004 */
[----:B------:R-:W-:Y:S01]  /*0560*/  IMAD R7, R77, c[0x0][0x1ec], R0 ;  /* 0x00007b004d077a24 */ /* 0x000fe200078e0200 */
[----:B------:R-:W-:Y:S01]  /*0570*/  IADD3 R4, P0, R8, R4, RZ ;  /* 0x0000000408047210 */ /* 0x000fe20007f1e0ff */
[----:B------:R-:W-:Y:S01]  /*0580*/  IMAD R9, R3, c[0x0][0x1f0], RZ ;  /* 0x00007c0003097a24 */ /* 0x000fe200078e02ff */
[----:B------:R-:W-:Y:S01]  /*0590*/  SHF.R.S32.HI R3, RZ, 0x3, R2 ;  /* 0x00000003ff037819 */ /* 0x000fe20000011402 */
[----:B------:R-:W-:Y:S01]  /*05a0*/  IMAD R0, R15, c[0x0][0x1c0], R32 ;  /* 0x000070000f007a24 */ /* 0x000fe200078e0220 */
[----:B------:R-:W-:Y:S01]  /*05b0*/  IADD3.X R5, R176, R5, R7, P0, !PT ;  /* 0x00000005b0057210 */ /* 0x000fe200007fe407 */
[----:B------:R-:W-:Y:S01]  /*05c0*/  IMAD R9, R32, c[0x0][0x1f4], R9 ;  /* 0x00007d0020097a24 */ /* 0x000fe200078e0209 */
[----:B------:R-:W-:Y:S01]  /*05d0*/  ISETP.GE.AND P0, PT, R3, R72, PT ;  /* 0x000000480300720c */ /* 0x000fe20003f06270 */
[----:B------:R-:W-:Y:S01]  /*05e0*/  IMAD R77, R0, c[0x0][0x214], R77 ;  /* 0x00008500004d7a24 */ /* 0x000fe200078e024d */
[----:B------:R-:W-:Y:S01]  /*05f0*/  SHF.R.S32.HI R2, RZ, 0x1f, R3 ;  /* 0x0000001fff027819 */ /* 0x000fe20000011403 */
        /* <DEDUP_REMOVED lines=11> */
.L_x_6205:
[----:B------:R-:W-:Y:S05]  /*06b0*/  BSYNC B0 ;  /* 0x0000000000007941 */ /* 0x000fea0003800000 */
.L_x_6204:
        /* <DEDUP_REMOVED lines=15> */
.L_x_6207:
[----:B------:R-:W-:Y:S05]  /*07b0*/  BSYNC B0 ;  /* 0x0000000000007941 */ /* 0x000fea0003800000 */
.L_x_6206:
[----:B------:R-:W-:Y:S01]  /*07c0*/  IADD3 R7, R3, 0x20, RZ ;  /* 0x0000002003077810 */ /* 0x000fe20007ffe0ff */
[----:B------:R-:W-:Y:S03]  /*07d0*/  BSSY B0, `(.L_x_6208) ;  /* 0x000000e000007945 */ /* 0x000fe60003800000 */
[----:B------:R-:W-:-:S13]  /*07e0*/  ISETP.GE.AND P0, PT, R7, R72, PT ;  /* 0x000000480700720c */ /* 0x000fda0003f06270 */
[----:B------:R-:W-:Y:S05]  /*07f0*/  @P0 BRA `(.L_x_6209) ;  /* 0x000000b000000947 */ /* 0x000fea0003800000 */
[----:B-1----:R-:W-:Y:S01]  /*0800*/  IADD3 R5, P0, R3, 0x20, RZ ;  /* 0x0000002003057810 */ /* 0x002fe20007f1e0ff */
        /* <DEDUP_REMOVED lines=10> */
.L_x_6209:
[----:B------:R-:W-:Y:S05]  /*08b0*/  BSYNC B0 ;  /* 0x0000000000007941 */ /* 0x000fea0003800000 */
.L_x_6208:
[----:B------:R-:W-:Y:S01]  /*08c0*/  IADD3 R11, R3, 0x30, RZ ;  /* 0x00000030030b7810 */ /* 0x000fe20007ffe0ff */
[----:B------:R-:W-:Y:S03]  /*08d0*/  BSSY B0, `(.L_x_6210) ;  /* 0x000000d000007945 */ /* 0x000fe60003800000 */
[----:B------:R-:W-:-:S13]  /*08e0*/  ISETP.GE.AND P0, PT, R11, R72, PT ;  /* 0x000000480b00720c */ /* 0x000fda0003f06270 */
[----:B------:R-:W-:Y:S05]  /*08f0*/  @P0 BRA `(.L_x_6211) ;  /* 0x000000a000000947 */ /* 0x000fea0003800000 */
[----:B-1----:R-:W-:Y:S02]  /*0900*/  IADD3 R5, P0, R3, 0x30, RZ ;  /* 0x0000003003057810 */ /* 0x002fe40007f1e0ff */
        /* <DEDUP_REMOVED lines=9> */
.L_x_6211:
[----:B------:R-:W-:Y:S05]  /*09a0*/  BSYNC B0 ;  /* 0x0000000000007941 */ /* 0x000fea0003800000 */
.L_x_6210:
[----:B------:R-:W-:-:S04]  /*09b0*/  LOP3.LUT P4, RZ, R6, 0x7, RZ, 0xc0, !PT ;  /* 0x0000000706ff7812 */ /* 0x000fc8000788c0ff */
[-C--:B------:R-:W-:Y:S02]  /*09c0*/  ISETP.GE.OR P3, PT, R3, R72.reuse, P4 ;  /* 0x000000480300720c */ /* 0x080fe40002766670 */
[-C--:B------:R-:W-:Y:S02]  /*09d0*/  ISETP.GE.OR P2, PT, R9, R72.reuse, P4 ;  /* 0x000000480900720c */ /* 0x080fe40002746670 */
[-C--:B------:R-:W-:Y:S02]  /*09e0*/  ISETP.GE.OR P1, PT, R7, R72.reuse, P4 ;  /* 0x000000480700720c */ /* 0x080fe40002726670 */
[----:B------:R-:W-:Y:S02]  /*09f0*/  IADD3 R3, P0, R77, R3, RZ ;  /* 0x000000034d037210 */ /* 0x000fe40007f1e0ff */
[----:B------:R-:W-:Y:S02]  /*0a00*/  ISETP.GE.OR P4, PT, R11, R72, P4 ;  /* 0x000000480b00720c */ /* 0x000fe40002786670 */
[----:B------:R-:W-:-:S02]  /*0a10*/  LEA.HI.X.SX32 R2, R77, R2, 0x1, P0 ;  /* 0x000000024d027211 */ /* 0x000fc400000f0eff */
        /* <DEDUP_REMOVED lines=12> */
.L_x_6203:
        /* <DEDUP_REMOVED lines=8> */
[----:B------:R-:W-:Y:S01]  /*0b60*/  CS2R R184, SRZ ;  /* 0x0000000000b87805 */ /* 0x000fe2000001ff00 */
[C---:B------:R-:W-:Y:S01]  /*0b70*/  @P2 IMAD.WIDE.U32 R4, R15.reuse, c[0x0][0x2c8], RZ ;  /* 0x0000b2000f042a25 */ /* 0x040fe200078e00ff */
[----:B------:R1:W5:Y:S01]  /*0b80*/  @P0 LDG.E R0, [R10.64] ;  /* 0x0000000c0a000981 */ /* 0x000362000c1e1900 */
[----:B------:R-:W-:Y:S02]  /*0b90*/  PLOP3.LUT P0, PT, PT, PT, PT, 0x8, 0x0 ;  /* 0x000000000000781c */ /* 0x000fe40003f0e170 */
[----:B------:R-:W-:Y:S01]  /*0ba0*/  @P2 IMAD R3, R15, c[0x0][0x2cc], R8 ;  /* 0x0000b3000f032a24 */ /* 0x000fe200078e0208 */
[----:B------:R-:W-:Y:S02]  /*0bb0*/  @P2 LEA R184, P1, R4, c[0x0][0x2c0], 0x2 ;  /* 0x0000b00004b82a11 */ /* 0x000fe400078210ff */
[----:B------:R-:W-:Y:S01]  /*0bc0*/  IABS R124, c[0x0][0x2d0] ;  /* 0x0000b400007c7a13 */ /* 0x000fe20000000000 */
        /* <DEDUP_REMOVED lines=68> */
[----:B------:R-:W-:Y:S01]  /*1010*/  SHF.R.S32.HI R4, RZ, 0x1f, R28 ;  /* 0x0000001fff047819 */ /* 0x000fe2000001141c */
[----:B------:R-:W-:Y:S01]  /*1020*/  IMAD R5, R11, c[0x0][0x19c], R0 ;  /* 0x000067000b057a24 */ /* 0x000fe200078e0200 */
[----:B------:R-:W-:Y:S01]  /*1030*/  IADD3 R13, R17, R13, RZ ;  /* 0x0000000d110d7210 */ /* 0x000fe20007ffe0ff */
[----:B------:R-:W-:-:S04]  /*1040*/  IMAD.WIDE.U32 R2, R11, c[0x0][0x198], R2 ;  /* 0x000066000b027a25 */ /* 0x000fc800078e0002 */
[----:B------:R-:W-:Y:S01]  /*1050*/  IMAD R7, R4, c[0x0][0x1b0], RZ ;  /* 0x00006c0004077a24 */ /* 0x000fe200078e02ff */
[----:B------:R-:W-:Y:S01]  /*1060*/  IADD3 R3, R3, R5, RZ ;  /* 0x0000000503037210 */ /* 0x000fe20007ffe0ff */
[----:B------:R-:W-:Y:S02]  /*1070*/  IMAD.MOV.U32 R10, RZ, RZ, R16 ;  /* 0x000000ffff0a7224 */ /* 0x000fe400078e0010 */
[C---:B------:R-:W-:Y:S02]  /*1080*/  IMAD R7, R28.reuse, c[0x0][0x1b4], R7 ;  /* 0x00006d001c077a24 */ /* 0x040fe400078e0207 */
[----:B------:R-:W-:-:S04]  /*1090*/  IMAD.WIDE.U32 R2, R28, c[0x0][0x1b0], R2 ;  /* 0x00006c001c027a25 */ /* 0x000fc800078e0002 */
[----:B------:R-:W-:Y:S01]  /*10a0*/  IMAD.IADD R7, R3, 0x1, R7 ;  /* 0x0000000103077824 */ /* 0x000fe200078e0207 */
[----:B------:R-:W-:Y:S01]  /*10b0*/  MOV R12, R2 ;  /* 0x00000002000c7202 */ /* 0x000fe20000000f00 */
[----:B------:R-:W-:Y:S05]  /*10c0*/  BRA `(.L_x_6213) ;  /* 0x0000045000007947 */ /* 0x000fea0003800000 */
.L_x_6212:
        /* <DEDUP_REMOVED lines=15> */
.L_x_6214:
[----:B------:R-:W-:Y:S01]  /*11c0*/  IABS R7, c[0x0][0x1c8] ;  /* 0x0000720000077a13 */ /* 0x000fe20000000000 */
[----:B------:R-:W-:Y:S01]  /*11d0*/  IMAD.MOV.U32 R16, RZ, RZ, R8 ;  /* 0x000000ffff107224 */ /* 0x000fe200078e0008 */
[----:B------:R-:W-:Y:S01]  /*11e0*/  MOV R10, RZ ;  /* 0x000000ff000a7202 */ /* 0x000fe20000000f00 */
[----:B------:R-:W-:Y:S01]  /*11f0*/  @P4 IMAD.IADD R13, R2, 0x1, R13 ;  /* 0x00000001020d4824 */ /* 0x000fe200078e020d */
[----:B------:R-:W1:Y:S01]  /*1200*/  I2F.RP R9, R7 ;  /* 0x0000000700097306 */ /* 0x000e620000209400 */
[----:B------:R-:W-:Y:S02]  /*1210*/  MOV R17, R3 ;  /* 0x0000000300117202 */ /* 0x000fe40000000f00 */
        /* <DEDUP_REMOVED lines=9> */
[----:B------:R-:W-:-:S03]  /*12b0*/  LEA R11, R101, 0xffffff80, 0x7 ;  /* 0xffffff80650b7811 */ /* 0x000fc600078e38ff */
[----:B------:R-:W-:Y:S01]  /*12c0*/  IMAD.MOV.U32 R5, RZ, RZ, R4 ;  /* 0x000000ffff057224 */ /* 0x000fe200078e0004 */
[----:B------:R-:W-:Y:S01]  /*12d0*/  SHF.R.S32.HI R9, RZ, 0x1f, R11 ;  /* 0x0000001fff097819 */ /* 0x000fe2000001140b */
[----:B------:R-:W-:-:S04]  /*12e0*/  IMAD.WIDE.U32 R16, R11, c[0x0][0x198], R16 ;  /* 0x000066000b107a25 */ /* 0x000fc800078e0010 */
[----:B------:R-:W-:-:S04]  /*12f0*/  IMAD.HI.U32 R28, R10, R5, RZ ;  /* 0x000000050a1c7227 */ /* 0x000fc800078e00ff */
[----:B------:R-:W-:Y:S01]  /*1300*/  @P4 IMAD.MOV.U32 R10, RZ, RZ, R18 ;  /* 0x000000ffff0a4224 */ /* 0x000fe200078e0012 */
        /* <DEDUP_REMOVED lines=33> */
.L_x_6213:
[----:B------:R-:W-:Y:S01]  /*1520*/  ISETP.NE.AND P1, PT, R176, -0x1, PT ;  /* 0xffffffffb000780c */ /* 0x000fe20003f25270 */
[----:B------:R-:W-:Y:S01]  /*1530*/  IMAD.IADD R173, R72, 0x1, -R77 ;  /* 0x0000000148ad7824 */ /* 0x000fe200078e0a4d */
[----:B------:R-:W-:Y:S01]  /*1540*/  SHF.R.S32.HI R75, RZ, 0x1f, R6 ;  /* 0x0000001fff4b7819 */ /* 0x000fe20000011406 */
[----:B------:R-:W-:Y:S01]  /*1550*/  IMAD.MOV.U32 R103, RZ, RZ, c[0x0][0x198] ;  /* 0x00006600ff677624 */ /* 0x000fe200078e00ff */
[----:B------:R-:W-:Y:S01]  /*1560*/  IADD3 R177, R101, -0x1, RZ ;  /* 0xffffffff65b17810 */ /* 0x000fe20007ffe0ff */
[----:B------:R-:W-:Y:S01]  /*1570*/  IMAD.SHL.U32 R129, R6, 0x2, RZ ;  /* 0x0000000206817824 */ /* 0x000fe200078e00ff */
[----:B------:R-:W-:-:S04]  /*1580*/  LEA.HI R3, R75, R6, RZ, 0x3 ;  /* 0x000000064b037211 */ /* 0x000fc800078f18ff */
[----:B------:R-:W-:Y:S02]  /*1590*/  SHF.R.S32.HI R182, RZ, 0x3, R3 ;  /* 0x00000003ffb67819 */ /* 0x000fe40000011403 */
[----:B------:R-:W-:Y:S01]  /*15a0*/  LOP3.LUT R3, R3, 0xfffffff8, RZ, 0xc0, !PT ;  /* 0xfffffff803037812 */ /* 0x000fe200078ec0ff */
[----:B------:R-:W-:Y:S01]  /*15b0*/  @P1 IMAD.WIDE.U32 R18, R176, c[0x0][0x190], RZ ;  /* 0x00006400b0121a25 */ /* 0x000fe200078e00ff */
[----:B-----5:R-:W-:Y:S02]  /*15c0*/  @!P1 SHF.R.S32.HI R0, RZ, 0x1f, R15 ;  /* 0x0000001fff009819 */ /* 0x020fe4000001140f */
[----:B------:R-:W-:Y:S01]  /*15d0*/  SHF.R.S32.HI R183, RZ, 0x1f, R182 ;  /* 0x0000001fffb77819 */ /* 0x000fe200000114b6 */
[----:B------:R-:W-:Y:S01]  /*15e0*/  IMAD.IADD R8, R6, 0x1, -R3 ;  /* 0x0000000106087824 */ /* 0x000fe200078e0a03 */
[----:B------:R-:W-:Y:S01]  /*15f0*/  SHF.R.S32.HI R3, RZ, 0x1f, R32 ;  /* 0x0000001fff037819 */ /* 0x000fe20000011420 */
[----:B------:R-:W-:Y:S01]  /*1600*/  @!P1 IMAD R0, R0, c[0x0][0x178], RZ ;  /* 0x00005e0000009a24 */ /* 0x000fe200078e02ff */
[----:B------:R-:W-:Y:S01]  /*1610*/  LOP3.LUT R129, R129, 0x6, RZ, 0xc0, !PT ;  /* 0x0000000681817812 */ /* 0x000fe200078ec0ff */
[----:B------:R-:W-:Y:S01]  /*1620*/  @!P1 IMAD.WIDE.U32 R16, R15, c[0x0][0x178], RZ ;  /* 0x00005e000f109a25 */ /* 0x000fe200078e00ff */
[----:B------:R-:W-:-:S03]  /*1630*/  SHF.L.U32 R180, R8, 0x3, RZ ;  /* 0x0000000308b47819 */ /* 0x000fc600000006ff */
[----:B------:R-:W-:Y:S01]  /*1640*/  @!P1 IMAD R0, R15, c[0x0][0x17c], R0 ;  /* 0x00005f000f009a24 */ /* 0x000fe200078e0200 */
[----:B------:R-:W-:Y:S01]  /*1650*/  SHF.L.U32 R15, R182, 0x6, RZ ;  /* 0x00000006b60f7819 */ /* 0x000fe200000006ff */
[----:B------:R-:W-:Y:S01]  /*1660*/  @P1 IMAD.MOV.U32 R2, RZ, RZ, R18 ;  /* 0x000000ffff021224 */ /* 0x000fe200078e0012 */
[----:B------:R-:W-:Y:S01]  /*1670*/  IADD3 R22, P2, R180, R12, RZ ;  /* 0x0000000cb4167210 */ /* 0x000fe20007f5e0ff */
[----:B------:R-:W-:Y:S01]  /*1680*/  @!P1 IMAD.MOV.U32 R2, RZ, RZ, R16 ;  /* 0x000000ffff029224 */ /* 0x000fe200078e0010 */
[----:B------:R-:W-:Y:S01]  /*1690*/  SHF.R.S32.HI R181, RZ, 0x1f, R180 ;  /* 0x0000001fffb57819 */ /* 0x000fe200000114b4 */
[----:B------:R-:W-:Y:S01]  /*16a0*/  @P1 IMAD R5, R176, c[0x0][0x194], R19 ;  /* 0x00006500b0051a24 */ /* 0x000fe200078e0213 */
[----:B------:R-:W-:Y:S01]  /*16b0*/  LOP3.LUT R15, R15, 0x1c0, RZ, 0xc0, !PT ;  /* 0x000001c00f0f7812 */ /* 0x000fe200078ec0ff */
[----:B------:R-:W-:Y:S01]  /*16c0*/  @!P1 IMAD.IADD R5, R17, 0x1, R0 ;  /* 0x0000000111059824 */ /* 0x000fe200078e0200 */
[----:B------:R-:W-:Y:S01]  /*16d0*/  IADD3 R16, R182, 0x20, RZ ;  /* 0x00000020b6107810 */ /* 0x000fe20007ffe0ff */
[----:B------:R-:W-:Y:S01]  /*16e0*/  IMAD R3, R3, c[0x0][0x1a8], RZ ;  /* 0x00006a0003037a24 */ /* 0x000fe200078e02ff */
[----:B------:R-:W-:Y:S01]  /*16f0*/  IADD3.X R23, R181, R7, RZ, P2, !PT ;  /* 0x00000007b5177210 */ /* 0x000fe200017fe4ff */
[----:B------:R-:W-:Y:S01]  /*1700*/  IMAD.WIDE R36, R37, 0x40, R182 ;  /* 0x0000004025247825 */ /* 0x000fe200078e02b6 */
[----:B------:R-:W-:-:S02]  /*1710*/  SHF.R.U32.HI R179, RZ, 0x3, R15 ;  /* 0x00000003ffb37819 */ /* 0x000fc4000001160f */
[----:B------:R-:W-:Y:S01]  /*1720*/  LOP3.LUT R14, R15, 0x38, R180, 0xf8, !PT ;  /* 0x000000380f0e7812 */ /* 0x000fe200078ef8b4 */
[----:B------:R-:W-:Y:S01]  /*1730*/  IMAD R30, R32, c[0x0][0x1ac], R3 ;  /* 0x00006b00201e7a24 */ /* 0x000fe200078e0203 */
[C---:B------:R-:W-:Y:S01]  /*1740*/  IADD3 R18, R182.reuse, 0x10, RZ ;  /* 0x00000010b6127810 */ /* 0x040fe20007ffe0ff */
[----:B------:R-:W-:Y:S01]  /*1750*/  IMAD.WIDE.U32 R126, R182, c[0x0][0x198], R22 ;  /* 0x00006600b67e7a25 */ /* 0x000fe200078e0016 */
[----:B------:R-:W-:Y:S02]  /*1760*/  ISETP.GE.AND P2, PT, R16, R173, PT ;  /* 0x000000ad1000720c */ /* 0x000fe40003f46270 */
[----:B------:R-:W-:Y:S01]  /*1770*/  IADD3 R20, P4, R180, R2, RZ ;  /* 0x00000002b4147210 */ /* 0x000fe20007f9e0ff */
[----:B------:R-:W-:Y:S01]  /*1780*/  IMAD R125, R183, c[0x0][0x198], RZ ;  /* 0x00006600b77d7a24 */ /* 0x000fe200078e02ff */
[----:B------:R-:W-:Y:S02]  /*1790*/  LOP3.LUT R179, R14, R179, RZ, 0x3c, !PT ;  /* 0x000000b30eb37212 */ /* 0x000fe400078e3cff */
[-C--:B------:R-:W-:Y:S01]  /*17a0*/  ISETP.GE.AND P3, PT, R18, R173.reuse, PT ;  /* 0x000000ad1200720c */ /* 0x080fe20003f66270 */
[----:B------:R-:W-:Y:S01]  /*17b0*/  IMAD.X R21, R181, 0x1, R5, P4 ;  /* 0x00000001b5157824 */ /* 0x000fe200020e0605 */
[C---:B------:R-:W-:Y:S01]  /*17c0*/  ISETP.GE.AND P1, PT, R182.reuse, R173, PT ;  /* 0x000000adb600720c */ /* 0x040fe20003f26270 */
[C---:B------:R-:W-:Y:S01]  /*17d0*/  IMAD R125, R182.reuse, c[0x0][0x19c], R125 ;  /* 0x00006700b67d7a24 */ /* 0x040fe200078e027d */
[----:B------:R-:W-:Y:S01]  /*17e0*/  IADD3 R14, R182, 0x30, RZ ;  /* 0x00000030b60e7810 */ /* 0x000fe20007ffe0ff */
[----:B------:R-:W-:Y:S01]  /*17f0*/  IMAD.WIDE.U32 R32, R32, c[0x0][0x1a8], R20 ;  /* 0x00006a0020207a25 */ /* 0x000fe200078e0014 */
[----:B------:R-:W-:-:S02]  /*1800*/  LEA.HI R0, R75, R6, RZ, 0x6 ;  /* 0x000000064b007211 */ /* 0x000fc400078f30ff */
[----:B------:R-:W-:Y:S01]  /*1810*/  ISETP.GE.AND P6, PT, R14, R173, PT ;  /* 0x000000ad0e00720c */ /* 0x000fe20003fc6270 */
[----:B------:R-:W-:Y:S01]  /*1820*/  IMAD.IADD R125, R127, 0x1, R125 ;  /* 0x000000017f7d7824 */ /* 0x000fe200078e027d */
[----:B------:R-:W-:Y:S01]  /*1830*/  @!P2 IADD3 R20, P5, R36, 0x20, RZ ;  /* 0x000000202414a810 */ /* 0x000fe20007fbe0ff */
[----:B------:R-:W-:Y:S01]  /*1840*/  IMAD.SHL.U32 R0, R0, 0x8, RZ ;  /* 0x0000000800007824 */ /* 0x000fe200078e00ff */
[----:B------:R-:W-:Y:S01]  /*1850*/  IADD3 R31, R33, R30, RZ ;  /* 0x0000001e211f7210 */ /* 0x000fe20007ffe0ff */
[----:B------:R-:W-:Y:S01]  /*1860*/  @!P3 IMAD.MOV.U32 R34, RZ, RZ, R32 ;  /* 0x000000ffff22b224 */ /* 0x000fe200078e0020 */
[C---:B------:R-:W-:Y:S01]  /*1870*/  @!P3 IADD3 R24, P4, R36.reuse, 0x10, RZ ;  /* 0x000000102418b810 */ /* 0x040fe20007f9e0ff */
[--C-:B------:R-:W-:Y:S01]  /*1880*/  @!P2 IMAD.X R7, RZ, RZ, R37.reuse, P5 ;  /* 0x000000ffff07a224 */ /* 0x100fe200028e0625 */
[-C--:B------:R-:W-:Y:S01]  /*1890*/  @!P1 MOV R30, R32.reuse ;  /* 0x00000020001e9202 */ /* 0x080fe20000000f00 */
[----:B------:R-:W-:Y:S01]  /*18a0*/  @!P1 IMAD R2, R37, c[0x0][0x190], RZ ;  /* 0x0000640025029a24 */ /* 0x000fe200078e02ff */
[----:B------:R-:W-:Y:S01]  /*18b0*/  @!P2 MOV R26, R32 ;  /* 0x00000020001aa202 */ /* 0x000fe20000000f00 */
[----:B------:R-:W-:Y:S01]  /*18c0*/  @!P3 IMAD.X R5, RZ, RZ, R37, P4 ;  /* 0x000000ffff05b224 */ /* 0x000fe200020e0625 */
[----:B------:R-:W-:Y:S01]  /*18d0*/  LOP3.LUT R179, R179, 0xfffffe00, R0, 0xf8, !PT ;  /* 0xfffffe00b3b37812 */ /* 0x000fe200078ef800 */
[--C-:B------:R-:W-:Y:S01]  /*18e0*/  @!P3 IMAD.MOV.U32 R35, RZ, RZ, R31.reuse ;  /* 0x000000ffff23b224 */ /* 0x100fe200078e001f */
[----:B------:R-:W-:Y:S01]  /*18f0*/  @!P6 IADD3 R22, P4, R36, 0x30, RZ ;  /* 0x000000302416e810 */ /* 0x000fe20007f9e0ff */
[--C-:B------:R-:W-:Y:S01]  /*1900*/  @!P2 IMAD.MOV.U32 R27, RZ, RZ, R31.reuse ;  /* 0x000000ffff1ba224 */ /* 0x100fe200078e001f */
[----:B------:R-:W-:Y:S01]  /*1910*/  SHF.L.U32 R179, R179, 0x1, RZ ;  /* 0x00000001b3b37819 */ /* 0x000fe200000006ff */
[----:B------:R-:W-:Y:S01]  /*1920*/  @!P6 IMAD.MOV.U32 R33, RZ, RZ, R31 ;  /* 0x000000ffff21e224 */ /* 0x000fe200078e001f */
[----:B------:R-:W-:Y:S01]  /*1930*/  @!P6 IADD3.X R3, RZ, R37, RZ, P4, !PT ;  /* 0x00000025ff03e210 */ /* 0x000fe200027fe4ff */
[----:B------:R-:W-:Y:S01]  /*1940*/  @!P2 IMAD R7, R7, c[0x0][0x190], RZ ;  /* 0x000064000707aa24 */ /* 0x000fe200078e02ff */
[----:B------:R-:W-:Y:S01]  /*1950*/  IADD3 R12, R182, 0x40, RZ ;  /* 0x00000040b60c7810 */ /* 0x000fe20007ffe0ff */
[----:B------:R-:W-:-:S02]  /*1960*/  @!P1 IMAD R2, R36, c[0x0][0x194], R2 ;  /* 0x0000650024029a24 */ /* 0x000fc400078e0202 */
[----:B------:R-:W-:-:S04]  /*1970*/  @!P1 IMAD.WIDE.U32 R30, R36, c[0x0][0x190], R30 ;  /* 0x00006400241e9a25 */ /* 0x000fc800078e001e */
[C---:B------:R-:W-:Y:S02]  /*1980*/  @!P2 IMAD R7, R20.reuse, c[0x0][0x194], R7 ;  /* 0x000065001407aa24 */ /* 0x040fe400078e0207 */
[----:B------:R-:W-:Y:S02]  /*1990*/  @!P3 IMAD R5, R5, c[0x0][0x190], RZ ;  /* 0x000064000505ba24 */ /* 0x000fe400078e02ff */
[----:B------:R-:W-:Y:S01]  /*19a0*/  @!P2 IMAD.WIDE.U32 R20, R20, c[0x0][0x190], R26 ;  /* 0x000064001414aa25 */ /* 0x000fe200078e001a */
[----:B------:R-:W-:-:S03]  /*19b0*/  @!P1 LEA R26, P4, R30, c[0x0][0x160], 0x1 ;  /* 0x000058001e1a9a11 */ /* 0x000fc600078808ff */
[----:B------:R-:W-:Y:S02]  /*19c0*/  @!P1 IMAD.IADD R2, R31, 0x1, R2 ;  /* 0x000000011f029824 */ /* 0x000fe400078e0202 */
[C---:B------:R-:W-:Y:S02]  /*19d0*/  @!P3 IMAD R5, R24.reuse, c[0x0][0x194], R5 ;  /* 0x000065001805ba24 */ /* 0x040fe400078e0205 */
[----:B------:R-:W-:Y:S01]  /*19e0*/  @!P3 IMAD.WIDE.U32 R24, R24, c[0x0][0x190], R34 ;  /* 0x000064001818ba25 */ /* 0x000fe200078e0022 */
[----:B------:R-:W-:-:S03]  /*19f0*/  @!P1 LEA.HI.X R27, R30, c[0x0][0x164], R2, 0x1, P4 ;  /* 0x000059001e1b9a11 */ /* 0x000fc600020f0c02 */
[----:B------:R-:W-:Y:S01]  /*1a00*/  @!P6 IMAD R3, R3, c[0x0][0x190], RZ ;  /* 0x000064000303ea24 */ /* 0x000fe200078e02ff */
[----:B------:R-:W-:Y:S01]  /*1a10*/  @!P3 IADD3 R5, R25, R5, RZ ;  /* 0x000000051905b210 */ /* 0x000fe20007ffe0ff */
[----:B------:R-:W-:Y:S01]  /*1a20*/  IMAD.SHL.U32 R2, R177, 0x80, RZ ;  /* 0x00000080b1027824 */ /* 0x000fe200078e00ff */
[----:B------:R-:W-:Y:S01]  /*1a30*/  @!P3 LEA R34, P5, R24, c[0x0][0x160], 0x1 ;  /* 0x000058001822ba11 */ /* 0x000fe200078a08ff */
[----:B------:R-:W-:Y:S01]  /*1a40*/  @!P6 IMAD R0, R22, c[0x0][0x194], R3 ;  /* 0x000065001600ea24 */ /* 0x000fe200078e0203 */
[----:B------:R-:W-:Y:S01]  /*1a50*/  @!PT LDS RZ, [RZ] ;  /* 0x00000000fffff984 */ /* 0x000fe20000000800 */
[----:B------:R-:W-:Y:S01]  /*1a60*/  @!PT LDS RZ, [RZ] ;  /* 0x00000000fffff984 */ /* 0x000fe20000000800 */
[----:B------:R-:W-:Y:S01]  /*1a70*/  @!PT LDS RZ, [RZ] ;  /* 0x00000000fffff984 */ /* 0x000fe20000000800 */
[----:B------:R1:W-:Y:S01]  /*1a80*/  @!P1 LDGSTS.E.BYPASS.LTC128B.128 [R179], [R26.64] ;  /* 0x000000001ab39fae */ /* 0x0003e2000b901d4c */
[----:B------:R-:W-:Y:S01]  /*1a90*/  IMAD.IADD R3, R73, 0x1, -R2 ;  /* 0x0000000149037824 */ /* 0x000fe200078e0a02 */
[----:B------:R-:W-:Y:S01]  /*1aa0*/  @!P3 LEA.HI.X R35, R24, c[0x0][0x164], R5, 0x1, P5 ;  /* 0x000059001823ba11 */ /* 0x000fe200028f0c05 */
[----:B------:R-:W-:Y:S01]  /*1ab0*/  @!P6 IMAD.WIDE.U32 R22, R22, c[0x0][0x190], R32 ;  /* 0x000064001616ea25 */ /* 0x000fe200078e0020 */
[----:B------:R-:W-:Y:S02]  /*1ac0*/  @!P2 LEA R32, P4, R20, c[0x0][0x160], 0x1 ;  /* 0x000058001420aa11 */ /* 0x000fe400078808ff */
[----:B------:R-:W-:Y:S01]  /*1ad0*/  ISETP.GE.AND P5, PT, R182, R3, PT ;  /* 0x00000003b600720c */ /* 0x000fe20003fa6270 */
[----:B------:R-:W-:Y:S01]  /*1ae0*/  @!P2 IMAD.IADD R7, R21, 0x1, R7 ;  /* 0x000000011507a824 */ /* 0x000fe200078e0207 */
[----:B------:R2:W-:Y:S01]  /*1af0*/  @!P3 LDGSTS.E.BYPASS.LTC128B.128 [R179+0x800], [R34.64] ;  /* 0x0080000022b3bfae */ /* 0x0005e2000b901d4c */
[----:B------:R-:W-:-:S02]  /*1b00*/  @!P6 IADD3 R5, R23, R0, RZ ;  /* 0x000000001705e210 */ /* 0x000fc40007ffe0ff */
[-C--:B------:R-:W-:Y:S02]  /*1b10*/  ISETP.GE.AND P3, PT, R16, R3.reuse, PT ;  /* 0x000000031000720c */ /* 0x080fe40003f66270 */
[----:B------:R-:W-:Y:S01]  /*1b20*/  @!P2 LEA.HI.X R33, R20, c[0x0][0x164], R7, 0x1, P4 ;  /* 0x000059001421aa11 */ /* 0x000fe200020f0c07 */
[----:B------:R-:W-:Y:S01]  /*1b30*/  IMAD.MOV.U32 R20, RZ, RZ, c[0x0][0x19c] ;  /* 0x00006700ff147624 */ /* 0x000fe200078e00ff */
[----:B------:R-:W-:Y:S01]  /*1b40*/  ISETP.GE.AND P4, PT, R18, R3, PT ;  /* 0x000000031200720c */ /* 0x000fe20003f86270 */
[----:B------:R-:W-:Y:S02]  /*1b50*/  IMAD R7, R4, c[0x0][0x1b8], RZ ;  /* 0x00006e0004077a24 */ /* 0x000fe400078e02ff */
[----:B------:R3:W-:Y:S01]  /*1b60*/  @!P2 LDGSTS.E.BYPASS.LTC128B.128 [R179+0x1000], [R32.64] ;  /* 0x0100000020b3afae */ /* 0x0007e2000b901d4c */
[----:B------:R-:W-:Y:S01]  /*1b70*/  @!P6 LEA R30, P2, R22, c[0x0][0x160], 0x1 ;  /* 0x00005800161eea11 */ /* 0x000fe200078408ff */
[----:B------:R-:W-:-:S03]  /*1b80*/  IMAD R7, R28, c[0x0][0x1bc], R7 ;  /* 0x00006f001c077a24 */ /* 0x000fc600078e0207 */
[----:B------:R-:W-:Y:S01]  /*1b90*/  @!P6 LEA.HI.X R31, R22, c[0x0][0x164], R5, 0x1, P2 ;  /* 0x00005900161fea11 */ /* 0x000fe200010f0c05 */
[----:B------:R-:W-:-:S04]  /*1ba0*/  IMAD.WIDE.U32 R22, R103, 0x20, RZ ;  /* 0x0000002067167825 */ /* 0x000fc800078e00ff */
[C---:B------:R-:W-:Y:S01]  /*1bb0*/  @!P4 LEA R0, P1, R103.reuse, R126, 0x4 ;  /* 0x0000007e6700c211 */ /* 0x040fe200078220ff */
[----:B------:R4:W-:Y:S01]  /*1bc0*/  @!P6 LDGSTS.E.BYPASS.LTC128B.128 [R179+0x1800], [R30.64] ;  /* 0x018000001eb3efae */ /* 0x0009e2000b901d4c */
[----:B------:R-:W-:Y:S02]  /*1bd0*/  ISETP.GE.AND P6, PT, R12, R3, PT ;  /* 0x000000030c00720c */ /* 0x000fe40003fc6270 */
[----:B------:R-:W-:Y:S02]  /*1be0*/  @!P4 LEA.HI.X R5, R103, R125, R20, 0x4, P1 ;  /* 0x0000007d6705c211 */ /* 0x000fe400008f2414 */
[----:B------:R-:W-:-:S04]  /*1bf0*/  @!P4 LEA R24, P1, R0, c[0x0][0x168], 0x1 ;  /* 0x00005a000018ca11 */ /* 0x000fc800078208ff */
[----:B------:R-:W-:Y:S01]  /*1c00*/  @!P4 LEA.HI.X R25, R0, c[0x0][0x16c], R5, 0x1, P1 ;  /* 0x00005b000019ca11 */ /* 0x000fe200008f0c05 */
[----:B------:R-:W-:Y:S01]  /*1c10*/  IMAD.SHL.U32 R0, R20, 0x20, RZ ;  /* 0x0000002014007824 */ /* 0x000fe200078e00ff */
[----:B------:R-:W-:-:S04]  /*1c20*/  @!P3 IADD3 R5, P1, R126, R22, RZ ;  /* 0x000000167e05b210 */ /* 0x000fc80007f3e0ff */
[----:B------:R-:W-:Y:S02]  /*1c30*/  @!P3 IADD3.X R0, R125, R23, R0, P1, !PT ;  /* 0x000000177d00b210 */ /* 0x000fe40000ffe400 */
[----:B---3--:R-:W-:Y:S02]  /*1c40*/  @!P5 LEA R32, P2, R126, c[0x0][0x168], 0x1 ;  /* 0x00005a007e20da11 */ /* 0x008fe400078408ff */
[----:B-1----:R-:W-:Y:S02]  /*1c50*/  IADD3 R26, P1, R180, R10, RZ ;  /* 0x0000000ab41a7210 */ /* 0x002fe40007f3e0ff */
[----:B------:R-:W-:Y:S02]  /*1c60*/  @!P5 LEA.HI.X R33, R126, c[0x0][0x16c], R125, 0x1, P2 ;  /* 0x00005b007e21da11 */ /* 0x000fe400010f0c7d */
[----:B------:R-:W-:Y:S01]  /*1c70*/  ISETP.GE.AND P2, PT, R14, R3, PT ;  /* 0x000000030e00720c */ /* 0x000fe20003f46270 */
[----:B------:R-:W-:Y:S01]  /*1c80*/  IMAD.X R27, R181, 0x1, R13, P1 ;  /* 0x00000001b51b7824 */ /* 0x000fe200008e060d */
[----:B------:R-:W-:Y:S01]  /*1c90*/  IADD3 R10, R182, 0x50, RZ ;  /* 0x00000050b60a7810 */ /* 0x000fe20007ffe0ff */
[----:B------:R1:W-:Y:S01]  /*1ca0*/  @!P5 LDGSTS.E.BYPASS.LTC128B.128 [R179+0x2000], [R32.64] ;  /* 0x0200000020b3dfae */ /* 0x0003e2000b901d4c */
[----:B----4-:R-:W-:Y:S01]  /*1cb0*/  @!P3 LEA R30, P5, R5, c[0x0][0x168], 0x1 ;  /* 0x00005a00051eba11 */ /* 0x010fe200078a08ff */
[----:B------:R-:W-:-:S02]  /*1cc0*/  IMAD.WIDE.U32 R28, R28, c[0x0][0x1b8], R26 ;  /* 0x00006e001c1c7a25 */ /* 0x000fc400078e001a */
[----:B------:R3:W-:Y:S01]  /*1cd0*/  @!P4 LDGSTS.E.BYPASS.LTC128B.128 [R179+0x2800], [R24.64] ;  /* 0x0280000018b3cfae */ /* 0x0007e2000b901d4c */
[----:B------:R-:W-:Y:S01]  /*1ce0*/  @!P3 LEA.HI.X R31, R5, c[0x0][0x16c], R0, 0x1, P5 ;  /* 0x00005b00051fba11 */ /* 0x000fe200028f0c00 */
[----:B------:R-:W-:Y:S01]  /*1cf0*/  IMAD.IADD R29, R29, 0x1, R7 ;  /* 0x000000011d1d7824 */ /* 0x000fe200078e0207 */
[----:B------:R-:W-:Y:S02]  /*1d00*/  ISETP.GE.AND P5, PT, R10, R3, PT ;  /* 0x000000030a00720c */ /* 0x000fe40003fa6270 */
[----:B------:R-:W-:Y:S01]  /*1d10*/  IADD3 R0, R182, 0x60, RZ ;  /* 0x00000060b6007810 */ /* 0x000fe20007ffe0ff */
[----:B------:R-:W-:Y:S01]  /*1d20*/  @!P2 IMAD R4, R20, 0x30, RZ ;  /* 0x000000301404a824 */ /* 0x000fe200078e02ff */
[----:B------:R-:W-:Y:S01]  /*1d30*/  @!P2 MOV R127, R125 ;  /* 0x0000007d007fa202 */ /* 0x000fe20000000f00 */
[----:B------:R4:W-:Y:S01]  /*1d40*/  @!P3 LDGSTS.E.BYPASS.LTC128B.128 [R179+0x3000], [R30.64] ;  /* 0x030000001eb3bfae */ /* 0x0009e2000b901d4c */
[----:B------:R-:W-:Y:S02]  /*1d50*/  ISETP.GE.AND P4, PT, R0, R3, PT ;  /* 0x000000030000720c */ /* 0x000fe40003f86270 */
[-C--:B------:R-:W-:Y:S01]  /*1d60*/  LEA.HI R7, R75, R6.reuse, RZ, 0x4 ;  /* 0x000000064b077211 */ /* 0x080fe200078f20ff */
[----:B------:R-:W-:Y:S01]  /*1d70*/  @!P2 IMAD.WIDE.U32 R22, R103, 0x30, R126 ;  /* 0x000000306716a825 */ /* 0x000fe200078e007e */
[----:B------:R-:W-:-:S03]  /*1d80*/  LEA.HI R75, R75, R6, RZ, 0x5 ;  /* 0x000000064b4b7211 */ /* 0x000fc600078f28ff */
[----:B------:R-:W-:Y:S01]  /*1d90*/  @!P2 IMAD.IADD R4, R23, 0x1, R4 ;  /* 0x000000011704a824 */ /* 0x000fe200078e0204 */
[----:B------:R-:W-:Y:S01]  /*1da0*/  SHF.R.S32.HI R74, RZ, 0x5, R75 ;  /* 0x00000005ff4a7819 */ /* 0x000fe2000001144b */
[----:B------:R-:W-:Y:S01]  /*1db0*/  @!P5 IMAD.MOV.U32 R127, RZ, RZ, R125 ;  /* 0x000000ffff7fd224 */ /* 0x000fe200078e007d */
[----:B------:R-:W-:Y:S01]  /*1dc0*/  LOP3.LUT R75, R75, 0xffffffe0, RZ, 0xc0, !PT ;  /* 0xffffffe04b4b7812 */ /* 0x000fe200078ec0ff */
[----:B------:R-:W-:Y:S01]  /*1dd0*/  @!P5 IMAD R5, R20, 0x50, RZ ;  /* 0x000000501405d824 */ /* 0x000fe200078e02ff */
[----:B------:R-:W-:Y:S02]  /*1de0*/  LEA R77, R74, R77, 0x4 ;  /* 0x0000004d4a4d7211 */ /* 0x000fe400078e20ff */
[----:B-1----:R-:W-:-:S04]  /*1df0*/  @!P2 LEA R32, P1, R22, c[0x0][0x168], 0x1 ;  /* 0x00005a001620aa11 */ /* 0x002fc800078208ff */
[----:B------:R-:W-:Y:S01]  /*1e00*/  @!P2 LEA.HI.X R33, R22, c[0x0][0x16c], R4, 0x1, P1 ;  /* 0x00005b001621aa11 */ /* 0x000fe200008f0c04 */
[C---:B---3--:R-:W-:Y:S01]  /*1e10*/  @!P5 IMAD.WIDE.U32 R24, R103.reuse, 0x50, R126 ;  /* 0x000000506718d825 */ /* 0x048fe200078e007e */
[----:B------:R-:W-:Y:S02]  /*1e20*/  IADD3 R4, R182, 0x70, RZ ;  /* 0x00000070b6047810 */ /* 0x000fe40007ffe0ff */
[C---:B------:R-:W-:Y:S01]  /*1e30*/  @!P6 LEA R22, P1, R103.reuse, R126, 0x6 ;  /* 0x0000007e6716e211 */ /* 0x040fe200078230ff */
[----:B------:R-:W-:Y:S01]  /*1e40*/  @!P4 IMAD.MOV.U32 R127, RZ, RZ, R125 ;  /* 0x000000ffff7fc224 */ /* 0x000fe200078e007d */
[----:B------:R-:W-:Y:S01]  /*1e50*/  ISETP.GE.AND P3, PT, R4, R3, PT ;  /* 0x000000030400720c */ /* 0x000fe20003f66270 */
[----:B------:R1:W-:Y:S01]  /*1e60*/  @!P2 LDGSTS.E.BYPASS.LTC128B.128 [R179+0x3800], [R32.64] ;  /* 0x0380000020b3afae */ /* 0x0003e2000b901d4c */
[----:B------:R-:W-:Y:S02]  /*1e70*/  @!P6 LEA.HI.X R13, R103, R125, R20, 0x6, P1 ;  /* 0x0000007d670de211 */ /* 0x000fe400008f3414 */
[----:B------:R-:W-:-:S02]  /*1e80*/  @!P6 LEA R26, P1, R22, c[0x0][0x168], 0x1 ;  /* 0x00005a00161aea11 */ /* 0x000fc400078208ff */
[----:B------:R-:W-:Y:S02]  /*1e90*/  IADD3 R11, P2, R182, R11, RZ ;  /* 0x0000000bb60b7210 */ /* 0x000fe40007f5e0ff */
[----:B------:R-:W-:Y:S01]  /*1ea0*/  @!P6 LEA.HI.X R27, R22, c[0x0][0x16c], R13, 0x1, P1 ;  /* 0x00005b00161bea11 */ /* 0x000fe200008f0c0d */
[----:B------:R-:W-:Y:S01]  /*1eb0*/  @!P4 IMAD.WIDE.U32 R22, R103, 0x60, R126 ;  /* 0x000000606716c825 */ /* 0x000fe200078e007e */
[----:B------:R-:W-:Y:S02]  /*1ec0*/  @!P5 IADD3 R13, R25, R5, RZ ;  /* 0x00000005190dd210 */ /* 0x000fe40007ffe0ff */
[----:B----4-:R-:W-:Y:S01]  /*1ed0*/  @!P5 LEA R30, P1, R24, c[0x0][0x168], 0x1 ;  /* 0x00005a00181eda11 */ /* 0x010fe200078208ff */
[C---:B------:R-:W-:Y:S01]  /*1ee0*/  @!P4 IMAD R5, R20.reuse, 0x60, RZ ;  /* 0x000000601405c824 */ /* 0x040fe200078e02ff */
[----:B------:R-:W-:Y:S01]  /*1ef0*/  @!P3 MOV R127, R125 ;  /* 0x0000007d007fb202 */ /* 0x000fe20000000f00 */
[----:B------:R-:W-:Y:S01]  /*1f00*/  @!P3 IMAD R20, R20, 0x70, RZ ;  /* 0x000000701414b824 */ /* 0x000fe200078e02ff */
[----:B------:R-:W-:Y:S01]  /*1f10*/  @!P5 LEA.HI.X R31, R24, c[0x0][0x16c], R13, 0x1, P1 ;  /* 0x00005b00181fda11 */ /* 0x000fe200008f0c0d */
[----:B------:R-:W-:Y:S01]  /*1f20*/  @!P4 IMAD.IADD R5, R23, 0x1, R5 ;  /* 0x000000011705c824 */ /* 0x000fe200078e0205 */
[----:B------:R3:W-:Y:S01]  /*1f30*/  @!P6 LDGSTS.E.BYPASS.LTC128B.128 [R179+0x4000], [R26.64] ;  /* 0x040000001ab3efae */ /* 0x0007e2000b901d4c */
[----:B------:R-:W-:Y:S01]  /*1f40*/  @!P3 IMAD.WIDE.U32 R24, R103, 0x70, R126 ;  /* 0x000000706718b825 */ /* 0x000fe200078e007e */
[----:B------:R-:W-:-:S02]  /*1f50*/  ISETP.GE.AND P6, PT, R14, R3, PT ;  /* 0x000000030e00720c */ /* 0x000fc40003fc6270 */
[----:B------:R4:W-:Y:S01]  /*1f60*/  @!P5 LDGSTS.E.BYPASS.LTC128B.128 [R179+0x4800], [R30.64] ;  /* 0x048000001eb3dfae */ /* 0x0009e2000b901d4c */
[----:B------:R-:W-:Y:S01]  /*1f70*/  IMAD.X R9, R183, 0x1, R9, P2 ;  /* 0x00000001b7097824 */ /* 0x000fe200010e0609 */
[----:B------:R-:W-:Y:S01]  /*1f80*/  @!P3 IADD3 R20, R25, R20, RZ ;  /* 0x000000141914b210 */ /* 0x000fe20007ffe0ff */
[----:B------:R-:W-:Y:S01]  /*1f90*/  IMAD.WIDE.U32 R28, R11, c[0x0][0x1a0], R28 ;  /* 0x000068000b1c7a25 */ /* 0x000fe200078e001c */
[-C--:B------:R-:W-:Y:S02]  /*1fa0*/  ISETP.GE.AND P2, PT, R18, R3.reuse, PT ;  /* 0x000000031200720c */ /* 0x080fe40003f46270 */
[C---:B-1----:R-:W-:Y:S01]  /*1fb0*/  @!P4 LEA R32, P1, R22.reuse, c[0x0][0x168], 0x1 ;  /* 0x00005a001620ca11 */ /* 0x042fe200078208ff */
[----:B------:R-:W-:Y:S01]  /*1fc0*/  IMAD R18, R9, c[0x0][0x1a0], RZ ;  /* 0x0000680009127a24 */ /* 0x000fe200078e02ff */
[----:B------:R-:W-:Y:S02]  /*1fd0*/  SHF.R.S32.HI R14, RZ, 0x4, R7 ;  /* 0x00000004ff0e7819 */ /* 0x000fe40000011407 */
[----:B------:R-:W-:Y:S01]  /*1fe0*/  @!P4 LEA.HI.X R33, R22, c[0x0][0x16c], R5, 0x1, P1 ;  /* 0x00005b001621ca11 */ /* 0x000fe200008f0c05 */
[----:B------:R-:W-:Y:S01]  /*1ff0*/  IMAD R18, R11, c[0x0][0x1a4], R18 ;  /* 0x000069000b127a24 */ /* 0x000fe200078e0212 */
[C---:B------:R-:W-:Y:S01]  /*2000*/  @!P3 LEA R22, P1, R24.reuse, c[0x0][0x168], 0x1 ;  /* 0x00005a001816ba11 */ /* 0x040fe200078208ff */
[----:B------:R-:W-:Y:S01]  /*2010*/  IMAD.MOV.U32 R5, RZ, RZ, 0x20 ;  /* 0x00000020ff057424 */ /* 0x000fe200078e00ff */
[----:B------:R-:W-:Y:S01]  /*2020*/  LOP3.LUT R13, R7, 0xfffffff0, RZ, 0xc0, !PT ;  /* 0xfffffff0070d7812 */ /* 0x000fe200078ec0ff */
[----:B------:R2:W-:Y:S01]  /*2030*/  @!P4 LDGSTS.E.BYPASS.LTC128B.128 [R179+0x5000], [R32.64] ;  /* 0x0500000020b3cfae */ /* 0x0005e2000b901d4c */
[----:B------:R-:W-:Y:S01]  /*2040*/  @!P3 LEA.HI.X R23, R24, c[0x0][0x16c], R20, 0x1, P1 ;  /* 0x00005b001817ba11 */ /* 0x000fe200008f0c14 */
[----:B------:R-:W-:Y:S01]  /*2050*/  IMAD.IADD R175, R29, 0x1, R18 ;  /* 0x000000011daf7824 */ /* 0x000fe200078e0212 */
[----:B------:R-:W-:Y:S01]  /*2060*/  LEA R174, P4, R28, c[0x0][0x170], 0x1 ;  /* 0x00005c001cae7a11 */ /* 0x000fe200078808ff */
[C---:B------:R-:W-:Y:S01]  /*2070*/  IMAD.WIDE.U32 R18, R5.reuse, c[0x0][0x1a0], RZ ;  /* 0x0000680005127a25 */ /* 0x040fe200078e00ff */
[-C--:B------:R-:W-:Y:S01]  /*2080*/  ISETP.GE.AND P1, PT, R16, R3.reuse, PT ;  /* 0x000000031000720c */ /* 0x080fe20003f26270 */
[----:B------:R1:W-:Y:S01]  /*2090*/  @!P3 LDGSTS.E.BYPASS.LTC128B.128 [R179+0x5800], [R22.64] ;  /* 0x0580000016b3bfae */ /* 0x0003e2000b901d4c */
[----:B------:R-:W-:Y:S01]  /*20a0*/  ISETP.GE.AND P3, PT, R182, R3, PT ;  /* 0x00000003b600720c */ /* 0x000fe20003f66270 */
[----:B------:R-:W-:Y:S01]  /*20b0*/  IMAD R16, R5, c[0x0][0x1a4], RZ ;  /* 0x0000690005107a24 */ /* 0x000fe200078e02ff */
[----:B------:R-:W-:Y:S01]  /*20c0*/  LEA.HI.X R175, R28, c[0x0][0x174], R175, 0x1, P4 ;  /* 0x00005d001caf7a11 */ /* 0x000fe200020f0caf */
[----:B------:R-:W0:Y:S01]  /*20d0*/  LDGDEPBAR ;  /* 0x00000000000079af */ /* 0x000e220000000000 */
[----:B------:R-:W-:-:S02]  /*20e0*/  LEA.HI R7, R7, R14, RZ, 0x1 ;  /* 0x0000000e07077211 */ /* 0x000fc400078f08ff */
[----:B------:R-:W-:Y:S02]  /*20f0*/  IADD3 R13, -R13, R6, RZ ;  /* 0x000000060d0d7210 */ /* 0x000fe40007ffe1ff */
[----:B------:R-:W-:Y:S02]  /*2100*/  LOP3.LUT R7, R7, 0xfffffffe, RZ, 0xc0, !PT ;  /* 0xfffffffe07077812 */ /* 0x000fe400078ec0ff */
[----:B------:R-:W-:Y:S01]  /*2110*/  @!P2 IADD3 R18, P4, R174, R18, RZ ;  /* 0x00000012ae12a210 */ /* 0x000fe20007f9e0ff */
[----:B------:R-:W-:Y:S01]  /*2120*/  @!P1 IMAD.MOV.U32 R9, RZ, RZ, c[0x0][0x1a0] ;  /* 0x00006800ff099624 */ /* 0x000fe200078e00ff */
[----:B------:R-:W-:Y:S01]  /*2130*/  ISETP.GE.AND P5, PT, R12, R3, PT ;  /* 0x000000030c00720c */ /* 0x000fe20003fa6270 */
[----:B------:R-:W-:Y:S01]  /*2140*/  IMAD.IADD R171, R14, 0x1, -R7 ;  /* 0x000000010eab7824 */ /* 0x000fe200078e0a07 */
[----:B------:R-:W-:Y:S01]  /*2150*/  @!P2 IADD3.X R19, R175, R19, R16, P4, !PT ;  /* 0x00000013af13a210 */ /* 0x000fe200027fe410 */
[----:B------:R-:W-:Y:S01]  /*2160*/  IMAD.SHL.U32 R12, R8, 0x40, RZ ;  /* 0x00000040080c7824 */ /* 0x000fe200078e00ff */
[----:B------:R-:W-:Y:S01]  /*2170*/  ISETP.GE.AND P4, PT, R10, R3, PT ;  /* 0x000000030a00720c */ /* 0x000fe20003f86270 */
[----:B------:R-:W-:Y:S01]  /*2180*/  @!P1 IMAD.MOV.U32 R10, RZ, RZ, c[0x0][0x1a4] ;  /* 0x00006900ff0a9624 */ /* 0x000fe200078e00ff */
[----:B------:R-:W-:-:S02]  /*2190*/  SHF.L.U32 R11, R182, 0x3, RZ ;  /* 0x00000003b60b7819 */ /* 0x000fc400000006ff */
[----:B------:R-:W-:-:S04]  /*21a0*/  LOP3.LUT R12, R12, 0x1c0, RZ, 0xc0, !PT ;  /* 0x000001c00c0c7812 */ /* 0x000fc800078ec0ff */
[----:B------:R-:W-:Y:S02]  /*21b0*/  LOP3.LUT R11, R12, 0x8, R11, 0xf8, !PT ;  /* 0x000000080c0b7812 */ /* 0x000fe400078ef80b */
[----:B------:R-:W-:Y:S01]  /*21c0*/  SHF.R.U32.HI R14, RZ, 0x3, R12 ;  /* 0x00000003ff0e7819 */ /* 0x000fe2000001160c */
[----:B------:R-:W-:-:S04]  /*21d0*/  DEPBAR.LE SB0, 0x0 ;  /* 0x000080000000791a */ /* 0x000fc80000000000 */
[----:B------:R-:W-:Y:S01]  /*21e0*/  BAR.SYNC.DEFER_BLOCKING 0x0 ;  /* 0x0000000000007b1d */ /* 0x000fe20000010000 */
[----:B------:R-:W-:Y:S02]  /*21f0*/  LOP3.LUT R14, R11, R14, RZ, 0x3c, !PT ;  /* 0x0000000e0b0e7212 */ /* 0x000fe400078e3cff */
[----:B-1----:R-:W-:-:S05]  /*2200*/  @!P6 MOV R22, c[0x0][0x1a0] ;  /* 0x000068000016ea02 */ /* 0x002fca0000000f00 */
[----:B------:R-:W-:Y:S01]  /*2210*/  @!P6 IMAD.WIDE.U32 R22, R22, 0x60, R174 ;  /* 0x000000601616e825 */ /* 0x000fe200078e00ae */
[----:B------:R-:W-:Y:S04]  /*2220*/  @P3 STS.128 [R179+0x6000], RZ ;  /* 0x006000ffb3003388 */ /* 0x000fe80000000c00 */
[----:B------:R-:W-:Y:S01]  /*2230*/  @!PT LDS RZ, [RZ] ;  /* 0x00000000fffff984 */ /* 0x000fe20000000800 */
[----:B------:R-:W-:Y:S01]  /*2240*/  @!PT LDS RZ, [RZ] ;  /* 0x00000000fffff984 */ /* 0x000fe20000000800 */
[----:B------:R-:W-:Y:S01]  /*2250*/  @!PT LDS RZ, [RZ] ;  /* 0x00000000fffff984 */ /* 0x000fe20000000800 */
[----:B------:R1:W-:Y:S01]  /*2260*/  @!P3 LDGSTS.E.BYPASS.LTC128B.128 [R179+0x6000], [R174.64] ;  /* 0x06000000aeb3bfae */ /* 0x0003e2000b901d4c */
[----:B------:R-:W-:Y:S02]  /*2270*/  ISETP.GE.AND P3, PT, R0, R3, PT ;  /* 0x000000030000720c */ /* 0x000fe40003f66270 */
[----:B------:R-:W-:Y:S01]  /*2280*/  SHF.R.S32.HI R0, RZ, 0x1f, R13 ;  /* 0x0000001fff007819 */ /* 0x000fe2000001140d */
[----:B------:R-:W-:Y:S03]  /*2290*/  @P2 STS.128 [R179+0x6800], RZ ;  /* 0x006800ffb3002388 */ /* 0x000fe60000000c00 */
[----:B------:R-:W-:Y:S01]  /*22a0*/  LEA.HI R7, R0, R13, RZ, 0x3 ;  /* 0x0000000d00077211 */ /* 0x000fe200078f18ff */
[----:B------:R-:W-:Y:S01]  /*22b0*/  @!PT LDS RZ, [RZ] ;  /* 0x00000000fffff984 */ /* 0x000fe20000000800 */
[----:B------:R-:W-:Y:S01]  /*22c0*/  @!PT LDS RZ, [RZ] ;  /* 0x00000000fffff984 */ /* 0x000fe20000000800 */
[----:B------:R-:W-:Y:S01]  /*22d0*/  @!PT LDS RZ, [RZ] ;  /* 0x00000000fffff984 */ /* 0x000fe20000000800 */
[----:B------:R1:W-:Y:S01]  /*22e0*/  @!P2 LDGSTS.E.BYPASS.LTC128B.128 [R179+0x6800], [R18.64] ;  /* 0x0680000012b3afae */ /* 0x0003e2000b901d4c */
[----:B------:R-:W-:-:S02]  /*22f0*/  @!P1 LEA R16, P2, R9, R174, 0x6 ;  /* 0x000000ae09109211 */ /* 0x000fc400078430ff */
[----:B------:R-:W-:Y:S01]  /*2300*/  LOP3.LUT R0, R7, 0xfffffff8, RZ, 0xc0, !PT ;  /* 0xfffffff807007812 */ /* 0x000fe200078ec0ff */
[----:B------:R-:W-:Y:S01]  /*2310*/  @P1 STS.128 [R179+0x7000], RZ ;  /* 0x007000ffb3001388 */ /* 0x000fe20000000c00 */
[----:B------:R-:W-:Y:S01]  /*2320*/  @!P1 LEA.HI.X R17, R9, R175, R10, 0x6, P2 ;  /* 0x000000af09119211 */ /* 0x000fe200010f340a */
[----:B------:R-:W-:Y:S01]  /*2330*/  @!P5 IMAD.MOV.U32 R10, RZ, RZ, c[0x0][0x1a4] ;  /* 0x00006900ff0ad624 */ /* 0x000fe200078e00ff */
[----:B------:R-:W-:Y:S02]  /*2340*/  IADD3 R0, R13, -R0, RZ ;  /* 0x800000000d007210 */ /* 0x000fe40007ffe0ff */
[----:B------:R-:W-:Y:S01]  /*2350*/  ISETP.GE.AND P2, PT, R4, R3, PT ;  /* 0x000000030400720c */ /* 0x000fe20003f46270 */
[C---:B------:R-:W-:Y:S01]  /*2360*/  IMAD.SHL.U32 R4, R171.reuse, 0x8, RZ ;  /* 0x00000008ab047824 */ /* 0x040fe200078e00ff */
[----:B------:R-:W-:Y:S01]  /*2370*/  @!P5 MOV R3, c[0x0][0x1a0] ;  /* 0x000068000003da02 */ /* 0x000fe20000000f00 */
[----:B------:R-:W-:Y:S01]  /*2380*/  IMAD.SHL.U32 R9, R0, 0x40, RZ ;  /* 0x0000004000097824 */ /* 0x000fe200078e00ff */
[----:B------:R-:W-:Y:S01]  /*2390*/  @!PT LDS RZ, [RZ] ;  /* 0x00000000fffff984 */ /* 0x000fe20000000800 */
[----:B------:R-:W-:Y:S01]  /*23a0*/  @!PT LDS RZ, [RZ] ;  /* 0x00000000fffff984 */ /* 0x000fe20000000800 */
[----:B------:R-:W-:Y:S01]  /*23b0*/  @!PT LDS RZ, [RZ] ;  /* 0x00000000fffff984 */ /* 0x000fe20000000800 */
[----:B------:R2:W-:Y:S01]  /*23c0*/  @!P1 LDGSTS.E.BYPASS.LTC128B.128 [R179+0x7000], [R16.64] ;  /* 0x0700000010b39fae */ /* 0x0005e2000b901d4c */
[----:B------:R-:W-:Y:S01]  /*23d0*/  IMAD R171, R171, 0x200, R14 ;  /* 0x00000200abab7824 */ /* 0x000fe200078e020e */
[----:B------:R-:W-:-:S02]  /*23e0*/  @!P5 LEA R12, P1, R3, R174, 0x7 ;  /* 0x000000ae030cd211 */ /* 0x000fc400078238ff */
[----:B------:R-:W-:Y:S01]  /*23f0*/  LOP3.LUT R11, R9, 0x1c0, RZ, 0xc0, !PT ;  /* 0x000001c0090b7812 */ /* 0x000fe200078ec0ff */
[----:B------:R-:W-:Y:S01]  /*2400*/  @P6 STS.128 [R179+0x7800], RZ ;  /* 0x007800ffb3006388 */ /* 0x000fe20000000c00 */
[----:B------:R-:W-:Y:S01]  /*2410*/  @!P6 MOV R14, c[0x0][0x1a4] ;  /* 0x00006900000eea02 */ /* 0x000fe20000000f00 */
[----:B------:R-:W-:Y:S01]  /*2420*/  IMAD.SHL.U32 R171, R171, 0x2, RZ ;  /* 0x00000002abab7824 */ /* 0x000fe200078e00ff */
[----:B------:R-:W-:Y:S02]  /*2430*/  LOP3.LUT R9, R11, 0x8, R4, 0xf8, !PT ;  /* 0x000000080b097812 */ /* 0x000fe400078ef804 */
[----:B------:R-:W-:Y:S01]  /*2440*/  SHF.R.U32.HI R4, RZ, 0x3, R11 ;  /* 0x00000003ff047819 */ /* 0x000fe2000001160b */
[----:B------:R-:W-:Y:S01]  /*2450*/  @!P6 IMAD R14, R14, 0x60, RZ ;  /* 0x000000600e0ee824 */ /* 0x000fe200078e02ff */
[----:B------:R-:W-:Y:S01]  /*2460*/  @!P5 LEA.HI.X R13, R3, R175, R10, 0x7, P1 ;  /* 0x000000af030dd211 */ /* 0x000fe200008f3c0a */
[----:B------:R-:W-:Y:S01]  /*2470*/  @!P2 IMAD.MOV.U32 R3, RZ, RZ, c[0x0][0x1a4] ;  /* 0x00006900ff03a624 */ /* 0x000fe200078e00ff */
[----:B------:R-:W-:Y:S01]  /*2480*/  LOP3.LUT R4, R9, R4, RZ, 0x3c, !PT ;  /* 0x0000000409047212 */ /* 0x000fe200078e3cff */
[----:B-1----:R-:W-:Y:S01]  /*2490*/  @!P4 IMAD.MOV.U32 R18, RZ, RZ, c[0x0][0x1a0] ;  /* 0x00006800ff12c624 */ /* 0x002fe200078e00ff */
[----:B------:R-:W-:Y:S01]  /*24a0*/  @!P2 MOV R9, c[0x0][0x1a0] ;  /* 0x000068000009aa02 */ /* 0x000fe20000000f00 */
[----:B------:R-:W-:Y:S01]  /*24b0*/  @!P4 IMAD.MOV.U32 R11, RZ, RZ, c[0x0][0x1a4] ;  /* 0x00006900ff0bc624 */ /* 0x000fe200078e00ff */
[----:B------:R-:W-:Y:S01]  /*24c0*/  SHF.L.U32 R7, R7, 0x6, RZ ;  /* 0x0000000607077819 */ /* 0x000fe200000006ff */
[----:B------:R-:W-:Y:S01]  /*24d0*/  @!P2 IMAD R3, R3, 0xe0, RZ ;  /* 0x000000e00303a824 */ /* 0x000fe200078e02ff */
[----:B------:R-:W-:Y:S01]  /*24e0*/  @!P6 IADD3 R15, R23, R14, RZ ;  /* 0x0000000e170fe210 */ /* 0x000fe20007ffe0ff */
[----:B------:R-:W-:Y:S01]  /*24f0*/  @!P2 IMAD.WIDE.U32 R20, R9, 0xe0, R174 ;  /* 0x000000e00914a825 */ /* 0x000fe200078e00ae */
[----:B------:R-:W-:-:S02]  /*2500*/  LOP3.LUT R7, R7, 0xfffffe00, RZ, 0xc0, !PT ;  /* 0xfffffe0007077812 */ /* 0x000fc400078ec0ff */
[----:B------:R-:W-:Y:S01]  /*2510*/  IADD3 R168, R171, 0x2040, RZ ;  /* 0x00002040aba87810 */ /* 0x000fe20007ffe0ff */
[----:B------:R-:W-:Y:S01]  /*2520*/  @!P3 IMAD.MOV.U32 R10, RZ, RZ, c[0x0][0x1a4] ;  /* 0x00006900ff0ab624 */ /* 0x000fe200078e00ff */
[----:B---3--:R-:W-:Y:S01]  /*2530*/  @!P2 MOV R26, R20 ;  /* 0x00000014001aa202 */ /* 0x008fe20000000f00 */
[----:B--2---:R-:W-:Y:S01]  /*2540*/  @!P3 IMAD.MOV.U32 R16, RZ, RZ, c[0x0][0x1a0] ;  /* 0x00006800ff10b624 */ /* 0x004fe200078e00ff */
[----:B------:R-:W-:Y:S01]  /*2550*/  IADD3 R166, R7, R4, RZ ;  /* 0x0000000407a67210 */ /* 0x000fe20007ffe0ff */
[----:B------:R-:W-:-:S04]  /*2560*/  @!P4 IMAD.WIDE.U32 R18, R18, 0xa0, R174 ;  /* 0x000000a01212c825 */ /* 0x000fc800078e00ae */
[----:B------:R-:W-:Y:S01]  /*2570*/  @!P4 IMAD R11, R11, 0xa0, RZ ;  /* 0x000000a00b0bc824 */ /* 0x000fe200078e02ff */
[----:B------:R-:W-:Y:S01]  /*2580*/  @!P4 MOV R24, R18 ;  /* 0x000000120018c202 */ /* 0x000fe20000000f00 */
[----:B------:R-:W-:Y:S02]  /*2590*/  @!P2 IMAD.IADD R27, R21, 0x1, R3 ;  /* 0x00000001151ba824 */ /* 0x000fe400078e0203 */
[----:B------:R-:W-:Y:S01]  /*25a0*/  @!P6 IMAD.MOV.U32 R14, RZ, RZ, R22 ;  /* 0x000000ffff0ee224 */ /* 0x000fe200078e0016 */
[----:B------:R-:W-:Y:S01]  /*25b0*/  @!P4 IADD3 R25, R19, R11, RZ ;  /* 0x0000000b1319c210 */ /* 0x000fe20007ffe0ff */
[----:B------:R-:W-:Y:S02]  /*25c0*/  IMAD R3, R74, 0x400, R7 ;  /* 0x000004004a037824 */ /* 0x000fe400078e0207 */
[----:B------:R-:W-:Y:S01]  /*25d0*/  @!P3 IMAD.WIDE.U32 R16, R16, 0xc0, R174 ;  /* 0x000000c01010b825 */ /* 0x000fe200078e00ae */
[----:B------:R-:W-:Y:S01]  /*25e0*/  @!PT LDS RZ, [RZ] ;  /* 0x00000000fffff984 */ /* 0x000fe20000000800 */
[----:B------:R-:W-:Y:S01]  /*25f0*/  @!PT LDS RZ, [RZ] ;  /* 0x00000000fffff984 */ /* 0x000fe20000000800 */
[----:B------:R-:W-:Y:S01]  /*2600*/  @!PT LDS RZ, [RZ] ;  /* 0x00000000fffff984 */ /* 0x000fe20000000800 */
[----:B------:R1:W-:Y:S02]  /*2610*/  @!P6 LDGSTS.E.BYPASS.LTC128B.128 [R179+0x7800], [R14.64] ;  /* 0x078000000eb3efae */ /* 0x0003e4000b901d4c */
[----:B------:R-:W-:Y:S01]  /*2620*/  IADD3 R172, R4, R3, RZ ;  /* 0x0000000304ac7210 */ /* 0x000fe20007ffe0ff */
[----:B------:R-:W-:Y:S01]  /*2630*/  @!P3 IMAD R10, R10, 0xc0, RZ ;  /* 0x000000c00a0ab824 */ /* 0x000fe200078e02ff */
[----:B------:R-:W-:Y:S02]  /*2640*/  @P5 STS.128 [R179+0x8000], RZ ;  /* 0x008000ffb3005388 */ /* 0x000fe40000000c00 */
[----:B------:R-:W-:Y:S01]  /*2650*/  SHF.L.U32 R172, R172, 0x1, RZ ;  /* 0x00000001acac7819 */ /* 0x000fe200000006ff */
[----:B------:R-:W-:Y:S01]  /*2660*/  @!P3 IMAD.IADD R11, R17, 0x1, R10 ;  /* 0x00000001110bb824 */ /* 0x000fe200078e020a */
[----:B------:R-:W-:Y:S01]  /*2670*/  @!PT LDS RZ, [RZ] ;  /* 0x00000000fffff984 */ /* 0x000fe20000000800 */
[----:B------:R-:W-:Y:S01]  /*2680*/  @!PT LDS RZ, [RZ] ;  /* 0x00000000fffff984 */ /* 0x000fe20000000800 */
[----:B------:R-:W-:Y:S01]  /*2690*/  @!PT LDS RZ, [RZ] ;  /* 0x00000000fffff984 */ /* 0x000fe20000000800 */
[----:B------:R1:W-:Y:S01]  /*26a0*/  @!P5 LDGSTS.E.BYPASS.LTC128B.128 [R179+0x8000], [R12.64] ;  /* 0x080000000cb3dfae */ /* 0x0003e2000b901d4c */
[----:B------:R-:W-:-:S03]  /*26b0*/  @!P3 IMAD.MOV.U32 R10, RZ, RZ, R16 ;  /* 0x000000ffff0ab224 */ /* 0x000fc600078e0010 */
        /* <DEDUP_REMOVED lines=18> */
[----:B------:R-:W-:Y:S02]  /*27e0*/  LDSM.16.M88.4 R16, [R172] ;  /* 0x00000000ac10783b */ /* 0x000fe40000000200 */
[----:B------:R-:W-:-:S02]  /*27f0*/  SEL R5, R5, 0xffffffe0, !P2 ;  /* 0xffffffe005057807 */ /* 0x000fc40005000000 */
[----:B------:R-:W3:Y:S01]  /*2800*/  LDSM.16.M88.4 R20, [R171+0x2000] ;  /* 0x00200000ab14783b */ /* 0x000ee20000000200 */
[C---:B------:R-:W-:Y:S02]  /*2810*/  SEL R3, R0.reuse, 0xfffffff0, !P1 ;  /* 0xfffffff000037807 */ /* 0x040fe40004800000 */
[----:B------:R-:W-:Y:S01]  /*2820*/  SEL R0, R0, 0xfffffff0, !P3 ;  /* 0xfffffff000007807 */ /* 0x000fe20005800000 */
[----:B------:R-:W-:Y:S01]  /*2830*/  LDSM.16.M88.4 R36, [R171+0x2800] ;  /* 0x00280000ab24783b */ /* 0x000fe20000000200 */
[-C--:B------:R-:W-:Y:S02]  /*2840*/  LEA R170, R3, R172.reuse, 0x1 ;  /* 0x000000ac03aa7211 */ /* 0x080fe400078e08ff */
[----:B------:R-:W-:Y:S01]  /*2850*/  LOP3.LUT P1, RZ, R8, 0x4, RZ, 0xc0, !PT ;  /* 0x0000000408ff7812 */ /* 0x000fe2000782c0ff */
[----:B------:R-:W-:Y:S01]  /*2860*/  IMAD R165, R0, 0x2, R171 ;  /* 0x0000000200a57824 */ /* 0x000fe200078e02ab */
[----:B------:R-:W-:Y:S01]  /*2870*/  IADD3 R8, R171, 0x2000, RZ ;  /* 0x00002000ab087810 */ /* 0x000fe20007ffe0ff */
[----:B-1----:R-:W-:Y:S01]  /*2880*/  LDSM.16.M88.4 R12, [R170] ;  /* 0x00000000aa0c783b */ /* 0x002fe20000000200 */
[----:B------:R-:W-:-:S02]  /*2890*/  LEA R169, R5, R172, 0x1 ;  /* 0x000000ac05a97211 */ /* 0x000fc400078e08ff */
[----:B------:R-:W-:Y:S01]  /*28a0*/  ISETP.GT.AND P2, PT, R101, 0x1, PT ;  /* 0x000000016500780c */ /* 0x000fe20003f44270 */
[----:B----4-:R-:W-:Y:S02]  /*28b0*/  LDSM.16.M88.4 R28, [R165+0x2800] ;  /* 0x00280000a51c783b */ /* 0x010fe40000000200 */
[----:B------:R-:W-:Y:S02]  /*28c0*/  IMAD R167, R3, 0x2, R169 ;  /* 0x0000000203a77824 */ /* 0x000fe400078e02a9 */
[----:B------:R-:W-:Y:S02]  /*28d0*/  LDSM.16.M88.4 R44, [R171+0x3000] ;  /* 0x00300000ab2c783b */ /* 0x000fe40000000200 */
[----:B------:R-:W-:Y:S02]  /*28e0*/  @P1 IADD3 R168, R8, -0x40, RZ ;  /* 0xffffffc008a81810 */ /* 0x000fe40007ffe0ff */
[----:B--2---:R-:W1:Y:S02]  /*28f0*/  LDSM.16.M88.4 R24, [R165+0x2000] ;  /* 0x00200000a518783b */ /* 0x004e640000000200 */
[----:B------:R-:W-:-:S02]  /*2900*/  LEA R100, R0, R168, 0x1 ;  /* 0x000000a800647211 */ /* 0x000fc400078e08ff */
[----:B---3--:R-:W-:Y:S01]  /*2910*/  LDSM.16.M88.4 R8, [R169] ;  /* 0x00000000a908783b */ /* 0x008fe20000000200 */
[----:B------:R-:W-:Y:S02]  /*2920*/  @!P2 LEA R186, P1, R126, c[0x0][0x168], 0x1 ;  /* 0x00005a007ebaaa11 */ /* 0x000fe400078208ff */
[----:B------:R-:W-:Y:S01]  /*2930*/  IADD3 R161, R168, 0x800, RZ ;  /* 0x00000800a8a17810 */ /* 0x000fe20007ffe0ff */
[----:B------:R-:W2:Y:S01]  /*2940*/  LDSM.16.M88.4 R40, [R168] ;  /* 0x00000000a828783b */ /* 0x000ea20000000200 */
[----:B------:R-:W-:Y:S02]  /*2950*/  @!P2 LEA.HI.X R187, R126, c[0x0][0x16c], R125, 0x1, P1 ;  /* 0x00005b007ebbaa11 */ /* 0x000fe400008f0c7d */
[C---:B------:R-:W-:Y:S01]  /*2960*/  IADD3 R160, R168.reuse, 0x1000, RZ ;  /* 0x00001000a8a07810 */ /* 0x040fe20007ffe0ff */
[----:B------:R-:W-:Y:S01]  /*2970*/  LDSM.16.M88.4 R32, [R167] ;  /* 0x00000000a720783b */ /* 0x000fe20000000200 */
[C---:B------:R-:W-:Y:S02]  /*2980*/  IADD3 R159, R168.reuse, 0x1800, RZ ;  /* 0x00001800a89f7810 */ /* 0x040fe40007ffe0ff */
[C---:B------:R-:W-:Y:S01]  /*2990*/  IADD3 R158, R168.reuse, 0x2000, RZ ;  /* 0x00002000a89e7810 */ /* 0x040fe20007ffe0ff */
[----:B------:R-:W3:Y:S01]  /*29a0*/  LDSM.16.M88.4 R60, [R100] ;  /* 0x00000000643c783b */ /* 0x000ee20000000200 */
[C---:B------:R-:W-:Y:S01]  /*29b0*/  IADD3 R157, R168.reuse, 0x2800, RZ ;  /* 0x00002800a89d7810 */ /* 0x040fe20007ffe0ff */
[----:B------:R-:W-:Y:S01]  /*29c0*/  HMMA.16816.F32 R52, R16, R20, RZ ;  /* 0x000000141034723c */ /* 0x000fe200000018ff */
[C---:B------:R-:W-:Y:S01]  /*29d0*/  IADD3 R156, R168.reuse, 0x3000, RZ ;  /* 0x00003000a89c7810 */ /* 0x040fe20007ffe0ff */
[----:B------:R-:W4:Y:S01]  /*29e0*/  LDSM.16.M88.4 R56, [R168+0x800] ;  /* 0x00080000a838783b */ /* 0x000f220000000200 */
[----:B------:R-:W-:-:S03]  /*29f0*/  IADD3 R102, R168, 0x3800, RZ ;  /* 0x00003800a8667810 */ /* 0x000fc60007ffe0ff */
[----:B------:R-:W2:Y:S02]  /*2a00*/  LDSM.16.M88.4 R48, [R165+0x3000] ;  /* 0x00300000a530783b */ /* 0x000ea40000000200 */
[----:B------:R-:W-:Y:S02]  /*2a10*/  HMMA.16816.F32 R20, R16, R22, RZ ;  /* 0x000000161014723c */ /* 0x000fe400000018ff */
[----:B------:R-:W2:Y:S04]  /*2a20*/  LDSM.16.M88.4 R64, [R100+0x800] ;  /* 0x000800006440783b */ /* 0x000ea80000000200 */
[----:B------:R-:W-:Y:S04]  /*2a30*/  LDSM.16.M88.4 R68, [R100+0x2000] ;  /* 0x002000006444783b */ /* 0x000fe80000000200 */
[----:B------:R-:W0:Y:S06]  /*2a40*/  LDGDEPBAR ;  /* 0x00000000000079af */ /* 0x000e2c0000000000 */
[C---:B-1----:R-:W-:Y:S08]  /*2a50*/  HMMA.16816.F32 R52, R12.reuse, R24, R52 ;  /* 0x000000180c34723c */ /* 0x042ff00000001834 */
[----:B------:R-:W-:Y:S08]  /*2a60*/  HMMA.16816.F32 R20, R12, R26, R20 ;  /* 0x0000001a0c14723c */ /* 0x000ff00000001814 */
[C---:B------:R-:W-:Y:S08]  /*2a70*/  HMMA.16816.F32 R24, R16.reuse, R36, RZ ;  /* 0x000000241018723c */ /* 0x040ff000000018ff */
[----:B------:R-:W-:Y:S08]  /*2a80*/  HMMA.16816.F32 R36, R16, R38, RZ ;  /* 0x000000261024723c */ /* 0x000ff000000018ff */
[----:B--2---:R-:W-:Y:S08]  /*2a90*/  HMMA.16816.F32 R52, R8, R40, R52 ;  /* 0x000000280834723c */ /* 0x004ff00000001834 */
[----:B------:R-:W-:Y:S08]  /*2aa0*/  HMMA.16816.F32 R24, R12, R28, R24 ;  /* 0x0000001c0c18723c */ /* 0x000ff00000001818 */
[----:B------:R-:W-:Y:S01]  /*2ab0*/  HMMA.16816.F32 R20, R8, R42, R20 ;  /* 0x0000002a0814723c */ /* 0x000fe20000001814 */
[----:B------:R-:W-:Y:S07]  /*2ac0*/  LDSM.16.M88.4 R40, [R171+0x3800] ;  /* 0x00380000ab28783b */ /* 0x000fee0000000200 */
[----:B------:R-:W-:Y:S08]  /*2ad0*/  HMMA.16816.F32 R36, R12, R30, R36 ;  /* 0x0000001e0c24723c */ /* 0x000ff00000001824 */
[----:B------:R-:W-:Y:S08]  /*2ae0*/  HMMA.16816.F32 R28, R16, R44, RZ ;  /* 0x0000002c101c723c */ /* 0x000ff000000018ff */
[----:B---3--:R-:W-:Y:S08]  /*2af0*/  HMMA.16816.F32 R52, R32, R60, R52 ;  /* 0x0000003c2034723c */ /* 0x008ff00000001834 */
[----:B----4-:R-:W-:Y:S08]  /*2b00*/  HMMA.16816.F32 R24, R8, R56, R24 ;  /* 0x000000380818723c */ /* 0x010ff00000001818 */
[----:B------:R-:W-:Y:S01]  /*2b10*/  HMMA.16816.F32 R20, R32, R62, R20 ;  /* 0x0000003e2014723c */ /* 0x000fe20000001814 */
[----:B------:R-:W1:Y:S07]  /*2b20*/  LDSM.16.M88.4 R60, [R168+0x1000] ;  /* 0x00100000a83c783b */ /* 0x000e6e0000000200 */
[----:B------:R-:W-:Y:S01]  /*2b30*/  HMMA.16816.F32 R44, R16, R46, RZ ;  /* 0x0000002e102c723c */ /* 0x000fe200000018ff */
[----:B------:R-:W-:-:S02]  /*2b40*/  FMUL.FTZ R53, R53, c[0x0][0x2ec] ;  /* 0x0000bb0035357a20 */ /* 0x000fc40000410000 */
[----:B------:R-:W-:Y:S02]  /*2b50*/  FMUL.FTZ R0, R52, c[0x0][0x2ec] ;  /* 0x0000bb0034007a20 */ /* 0x000fe40000410000 */
[----:B------:R2:W3:Y:S01]  /*2b60*/  MUFU.TANH R76, R53 ;  /* 0x00000035004c7308 */ /* 0x0004e20000002400 */
[----:B------:R-:W-:Y:S02]  /*2b70*/  FMUL.FTZ R78, R54, c[0x0][0x2ec] ;  /* 0x0000bb00364e7a20 */ /* 0x000fe40000410000 */
[----:B------:R-:W-:Y:S01]  /*2b80*/  HMMA.16816.F32 R28, R12, R48, R28 ;  /* 0x000000300c1c723c */ /* 0x000fe2000000181c */
[----:B------:R-:W-:-:S04]  /*2b90*/  FMUL.FTZ R79, R55, c[0x0][0x2ec] ;  /* 0x0000bb00374f7a20 */ /* 0x000fc80000410000 */
[----:B------:R-:W4:Y:S03]  /*2ba0*/  MUFU.TANH R0, R0 ;  /* 0x0000000000007308 */ /* 0x000f260000002400 */
[----:B------:R-:W-:Y:S01]  /*2bb0*/  HMMA.16816.F32 R36, R8, R58, R36 ;  /* 0x0000003a0824723c */ /* 0x000fe20000001824 */
[----:B------:R-:W-:Y:S01]  /*2bc0*/  FMUL.FTZ R80, R20, c[0x0][0x2ec] ;  /* 0x0000bb0014507a20 */ /* 0x000fe20000410000 */
[----:B------:R-:W-:Y:S01]  /*2bd0*/  LDSM.16.M88.4 R56, [R165+0x3800] ;  /* 0x00380000a538783b */ /* 0x000fe20000000200 */
[----:B------:R-:W-:Y:S02]  /*2be0*/  FMUL.FTZ R81, R21, c[0x0][0x2ec] ;  /* 0x0000bb0015517a20 */ /* 0x000fe40000410000 */
[----:B------:R-:W-:Y:S01]  /*2bf0*/  FMUL.FTZ R82, R22, c[0x0][0x2ec] ;  /* 0x0000bb0016527a20 */ /* 0x000fe20000410000 */
[----:B--2---:R-:W-:Y:S01]  /*2c00*/  LDSM.16.M88.4 R52, [R100+0x1000] ;  /* 0x001000006434783b */ /* 0x004fe20000000200 */
[----:B------:R-:W-:Y:S01]  /*2c10*/  FMUL.FTZ R83, R23, c[0x0][0x2ec] ;  /* 0x0000bb0017537a20 */ /* 0x000fe20000410000 */
[----:B------:R-:W-:Y:S01]  /*2c20*/  HMMA.16816.F32 R24, R32, R64, R24 ;  /* 0x000000402018723c */ /* 0x000fe20000001818 */
[----:B------:R-:W2:Y:S01]  /*2c30*/  MUFU.TANH R78, R78 ;  /* 0x0000004e004e7308 */ /* 0x000ea20000002400 */
[----:B------:R-:W2:Y:S06]  /*2c40*/  LDSM.16.M88.4 R20, [R171+0x4000] ;  /* 0x00400000ab14783b */ /* 0x000eac0000000200 */
[----:B------:R-:W-:Y:S01]  /*2c50*/  HMMA.16816.F32 R44, R12, R50, R44 ;  /* 0x000000320c2c723c */ /* 0x000fe2000000182c */
[----:B------:R-:W2:Y:S07]  /*2c60*/  MUFU.TANH R79, R79 ;  /* 0x0000004f004f7308 */ /* 0x000eae0000002400 */
[----:B-1----:R-:W-:Y:S01]  /*2c70*/  HMMA.16816.F32 R28, R8, R60, R28 ;  /* 0x0000003c081c723c */ /* 0x002fe2000000181c */
[----:B------:R-:W1:Y:S07]  /*2c80*/  MUFU.TANH R80, R80 ;  /* 0x0000005000507308 */ /* 0x000e6e0000002400 */
[----:B------:R-:W-:Y:S01]  /*2c90*/  HMMA.16816.F32 R36, R32, R66, R36 ;  /* 0x000000422024723c */ /* 0x000fe20000001824 */
[----:B------:R-:W-:Y:S01]  /*2ca0*/  FMUL.FTZ R84, R24, c[0x0][0x2ec] ;  /* 0x0000bb0018547a20 */ /* 0x000fe20000410000 */
[----:B------:R-:W-:Y:S01]  /*2cb0*/  LDSM.16.M88.4 R64, [R168+0x1800] ;  /* 0x00180000a840783b */ /* 0x000fe20000000200 */
[----:B------:R-:W-:Y:S01]  /*2cc0*/  FMUL.FTZ R85, R25, c[0x0][0x2ec] ;  /* 0x0000bb0019557a20 */ /* 0x000fe20000410000 */
[----:B------:R-:W1:Y:S01]  /*2cd0*/  MUFU.TANH R81, R81 ;  /* 0x0000005100517308 */ /* 0x000e620000002400 */
[----:B------:R-:W-:-:S02]  /*2ce0*/  FMUL.FTZ R86, R26, c[0x0][0x2ec] ;  /* 0x0000bb001a567a20 */ /* 0x000fc40000410000 */
[----:B------:R-:W-:Y:S01]  /*2cf0*/  FMUL.FTZ R87, R27, c[0x0][0x2ec] ;  /* 0x0000bb001b577a20 */ /* 0x000fe20000410000 */
[----:B------:R-:W-:Y:S01]  /*2d00*/  HMMA.16816.F32 R44, R8, R62, R44 ;  /* 0x0000003e082c723c */ /* 0x000fe2000000182c */
[----:B------:R-:W1:Y:S03]  /*2d10*/  LDSM.16.M88.4 R24, [R165+0x4000] ;  /* 0x00400000a518783b */ /* 0x000e660000000200 */
[----:B------:R-:W1:Y:S04]  /*2d20*/  MUFU.TANH R82, R82 ;  /* 0x0000005200527308 */ /* 0x000e680000002400 */
[C---:B------:R-:W-:Y:S04]  /*2d30*/  HMMA.16816.F32 R48, R16.reuse, R40, RZ ;  /* 0x000000281030723c */ /* 0x040fe800000018ff */
[----:B------:R-:W1:Y:S04]  /*2d40*/  MUFU.TANH R83, R83 ;  /* 0x0000005300537308 */ /* 0x000e680000002400 */
[----:B------:R-:W-:Y:S01]  /*2d50*/  HMMA.16816.F32 R40, R16, R42, RZ ;  /* 0x0000002a1028723c */ /* 0x000fe200000018ff */
[----:B------:R-:W-:-:S02]  /*2d60*/  FMUL.FTZ R88, R36, c[0x0][0x2ec] ;  /* 0x0000bb0024587a20 */ /* 0x000fc40000410000 */
[----:B------:R-:W-:Y:S01]  /*2d70*/  FMUL.FTZ R89, R37, c[0x0][0x2ec] ;  /* 0x0000bb0025597a20 */ /* 0x000fe20000410000 */
[----:B------:R-:W1:Y:S01]  /*2d80*/  MUFU.TANH R84, R84 ;  /* 0x0000005400547308 */ /* 0x000e620000002400 */
[----:B------:R-:W-:Y:S02]  /*2d90*/  FMUL.FTZ R90, R38, c[0x0][0x2ec] ;  /* 0x0000bb00265a7a20 */ /* 0x000fe40000410000 */
[----:B------:R-:W-:Y:S01]  /*2da0*/  FMUL.FTZ R91, R39, c[0x0][0x2ec] ;  /* 0x0000bb00275b7a20 */ /* 0x000fe20000410000 */
[----:B--2---:R-:W-:Y:S01]  /*2db0*/  HMMA.16816.F32 R60, R16, R20, RZ ;  /* 0x00000014103c723c */ /* 0x004fe200000018ff */
[----:B------:R-:W2:Y:S03]  /*2dc0*/  LDSM.16.M88.4 R36, [R171+0x4800] ;  /* 0x00480000ab24783b */ /* 0x000ea60000000200 */
[----:B------:R-:W1:Y:S04]  /*2dd0*/  MUFU.TANH R85, R85 ;  /* 0x0000005500557308 */ /* 0x000e680000002400 */
[C---:B------:R-:W-:Y:S04]  /*2de0*/  HMMA.16816.F32 R28, R32.reuse, R52, R28 ;  /* 0x00000034201c723c */ /* 0x040fe8000000181c */
[----:B------:R-:W1:Y:S04]  /*2df0*/  MUFU.TANH R86, R86 ;  /* 0x0000005600567308 */ /* 0x000e680000002400 */
[----:B------:R-:W-:Y:S01]  /*2e00*/  HMMA.16816.F32 R44, R32, R54, R44 ;  /* 0x00000036202c723c */ /* 0x000fe2000000182c */
[----:B------:R-:W2:Y:S03]  /*2e10*/  LDSM.16.M88.4 R52, [R168+0x2000] ;  /* 0x00200000a834783b */ /* 0x000ea60000000200 */
[----:B------:R-:W1:Y:S04]  /*2e20*/  MUFU.TANH R87, R87 ;  /* 0x0000005700577308 */ /* 0x000e680000002400 */
[----:B------:R-:W-:Y:S04]  /*2e30*/  HMMA.16816.F32 R20, R16, R22, RZ ;  /* 0x000000161014723c */ /* 0x000fe800000018ff */
[----:B------:R-:W1:Y:S04]  /*2e40*/  MUFU.TANH R88, R88 ;  /* 0x0000005800587308 */ /* 0x000e680000002400 */
[----:B------:R-:W-:Y:S01]  /*2e50*/  HMMA.16816.F32 R48, R12, R56, R48 ;  /* 0x000000380c30723c */ /* 0x000fe20000001830 */
[----:B------:R-:W-:-:S02]  /*2e60*/  FMUL.FTZ R92, R28, c[0x0][0x2ec] ;  /* 0x0000bb001c5c7a20 */ /* 0x000fc40000410000 */
[----:B------:R-:W-:Y:S01]  /*2e70*/  FMUL.FTZ R93, R29, c[0x0][0x2ec] ;  /* 0x0000bb001d5d7a20 */ /* 0x000fe20000410000 */
[----:B------:R-:W2:Y:S01]  /*2e80*/  MUFU.TANH R89, R89 ;  /* 0x0000005900597308 */ /* 0x000ea20000002400 */
[----:B------:R-:W-:Y:S02]  /*2e90*/  FMUL.FTZ R94, R30, c[0x0][0x2ec] ;  /* 0x0000bb001e5e7a20 */ /* 0x000fe40000410000 */
[----:B------:R-:W-:Y:S01]  /*2ea0*/  FMUL.FTZ R95, R31, c[0x0][0x2ec] ;  /* 0x0000bb001f5f7a20 */ /* 0x000fe20000410000 */
[C---:B------:R-:W-:Y:S01]  /*2eb0*/  HMMA.16816.F32 R40, R12.reuse, R58, R40 ;  /* 0x0000003a0c28723c */ /* 0x040fe20000001828 */
[----:B------:R-:W3:Y:S01]  /*2ec0*/  LDSM.16.M88.4 R28, [R165+0x4800] ;  /* 0x00480000a51c783b */ /* 0x000ee20000000200 */
[----:B------:R-:W-:Y:S02]  /*2ed0*/  FMUL.FTZ R96, R44, c[0x0][0x2ec] ;  /* 0x0000bb002c607a20 */ /* 0x000fe40000410000 */
[----:B------:R-:W-:Y:S01]  /*2ee0*/  FMUL.FTZ R97, R45, c[0x0][0x2ec] ;  /* 0x0000bb002d617a20 */ /* 0x000fe20000410000 */
[----:B------:R-:W3:Y:S01]  /*2ef0*/  LDSM.16.M88.4 R56, [R100+0x1800] ;  /* 0x001800006438783b */ /* 0x000ee20000000200 */
[----:B------:R-:W-:Y:S01]  /*2f00*/  FMUL.FTZ R98, R46, c[0x0][0x2ec] ;  /* 0x0000bb002e627a20 */ /* 0x000fe20000410000 */
[----:B------:R-:W2:Y:S01]  /*2f10*/  MUFU.TANH R90, R90 ;  /* 0x0000005a005a7308 */ /* 0x000ea20000002400 */
[----:B-1----:R-:W-:Y:S01]  /*2f20*/  HMMA.16816.F32 R60, R12, R24, R60 ;  /* 0x000000180c3c723c */ /* 0x002fe2000000183c */
[----:B------:R-:W-:-:S02]  /*2f30*/  FMUL.FTZ R99, R47, c[0x0][0x2ec] ;  /* 0x0000bb002f637a20 */ /* 0x000fc40000410000 */
[----:B------:R-:W-:Y:S04]  /*2f40*/  LDSM.16.M88.4 R44, [R171+0x5000] ;  /* 0x00500000ab2c783b */ /* 0x000fe80000000200 */
[----:B------:R-:W1:Y:S01]  /*2f50*/  MUFU.TANH R91, R91 ;  /* 0x0000005b005b7308 */ /* 0x000e620000002400 */
[----:B------:R-:W-:Y:S07]  /*2f60*/  HMMA.16816.F32 R20, R12, R26, R20 ;  /* 0x0000001a0c14723c */ /* 0x000fee0000001814 */
[----:B------:R-:W1:Y:S01]  /*2f70*/  MUFU.TANH R92, R92 ;  /* 0x0000005c005c7308 */ /* 0x000e620000002400 */
[----:B--2---:R-:W-:Y:S07]  /*2f80*/  HMMA.16816.F32 R24, R16, R36, RZ ;  /* 0x000000241018723c */ /* 0x004fee00000018ff */
[----:B------:R-:W2:Y:S01]  /*2f90*/  MUFU.TANH R93, R93 ;  /* 0x0000005d005d7308 */ /* 0x000ea20000002400 */
[C---:B------:R-:W-:Y:S07]  /*2fa0*/  HMMA.16816.F32 R48, R8.reuse, R64, R48 ;  /* 0x000000400830723c */ /* 0x040fee0000001830 */
[----:B------:R-:W1:Y:S01]  /*2fb0*/  MUFU.TANH R94, R94 ;  /* 0x0000005e005e7308 */ /* 0x000e620000002400 */
[C---:B------:R-:W-:Y:S01]  /*2fc0*/  HMMA.16816.F32 R40, R8.reuse, R66, R40 ;  /* 0x000000420828723c */ /* 0x040fe20000001828 */
[----:B------:R-:W1:Y:S06]  /*2fd0*/  LDSM.16.M88.4 R64, [R168+0x2800] ;  /* 0x00280000a840783b */ /* 0x000e6c0000000200 */
[----:B------:R-:W1:Y:S01]  /*2fe0*/  MUFU.TANH R95, R95 ;  /* 0x0000005f005f7308 */ /* 0x000e620000002400 */
[----:B------:R-:W-:Y:S07]  /*2ff0*/  HMMA.16816.F32 R60, R8, R52, R60 ;  /* 0x00000034083c723c */ /* 0x000fee000000183c */
[----:B------:R-:W1:Y:S01]  /*3000*/  MUFU.TANH R96, R96 ;  /* 0x0000006000607308 */ /* 0x000e620000002400 */
[----:B------:R-:W-:Y:S07]  /*3010*/  HMMA.16816.F32 R36, R16, R38, RZ ;  /* 0x000000261024723c */ /* 0x000fee00000018ff */
[----:B------:R-:W1:Y:S01]  /*3020*/  MUFU.TANH R97, R97 ;  /* 0x0000006100617308 */ /* 0x000e620000002400 */
[----:B---3--:R-:W-:Y:S07]  /*3030*/  HMMA.16816.F32 R24, R12, R28, R24 ;  /* 0x0000001c0c18723c */ /* 0x008fee0000001818 */
[----:B------:R-:W3:Y:S01]  /*3040*/  MUFU.TANH R98, R98 ;  /* 0x0000006200627308 */ /* 0x000ee20000002400 */
[C---:B------:R-:W-:Y:S07]  /*3050*/  HMMA.16816.F32 R48, R32.reuse, R56, R48 ;  /* 0x000000382030723c */ /* 0x040fee0000001830 */
[----:B------:R-:W1:Y:S01]  /*3060*/  MUFU.TANH R99, R99 ;  /* 0x0000006300637308 */ /* 0x000e620000002400 */
[----:B------:R-:W-:Y:S01]  /*3070*/  HMMA.16816.F32 R40, R32, R58, R40 ;  /* 0x0000003a2028723c */ /* 0x000fe20000001828 */
[----:B------:R-:W2:Y:S07]  /*3080*/  LDSM.16.M88.4 R56, [R171+0x5800] ;  /* 0x00580000ab38783b */ /* 0x000eae0000000200 */
[----:B------:R-:W-:Y:S01]  /*3090*/  HMMA.16816.F32 R20, R8, R54, R20 ;  /* 0x000000360814723c */ /* 0x000fe20000001814 */
[----:B------:R-:W-:Y:S07]  /*30a0*/  LDSM.16.M88.4 R52, [R165+0x5000] ;  /* 0x00500000a534783b */ /* 0x000fee0000000200 */
[----:B------:R-:W-:Y:S01]  /*30b0*/  HMMA.16816.F32 R60, R32, R68, R60 ;  /* 0x00000044203c723c */ /* 0x000fe2000000183c */
[----:B------:R-:W-:-:S02]  /*30c0*/  FMUL.FTZ R48, R48, c[0x0][0x2ec] ;  /* 0x0000bb0030307a20 */ /* 0x000fc40000410000 */
[----:B------:R-:W-:Y:S02]  /*30d0*/  FMUL.FTZ R49, R49, c[0x0][0x2ec] ;  /* 0x0000bb0031317a20 */ /* 0x000fe40000410000 */
[----:B------:R-:W-:Y:S01]  /*30e0*/  FMUL.FTZ R50, R50, c[0x0][0x2ec] ;  /* 0x0000bb0032327a20 */ /* 0x000fe20000410000 */
[----:B------:R-:W2:Y:S01]  /*30f0*/  MUFU.TANH R104, R48 ;  /* 0x0000003000687308 */ /* 0x000ea20000002400 */
[----:B------:R-:W-:Y:S01]  /*3100*/  FMUL.FTZ R121, R51, c[0x0][0x2ec] ;  /* 0x0000bb0033797a20 */ /* 0x000fe20000410000 */
[----:B------:R-:W-:Y:S01]  /*3110*/  HMMA.16816.F32 R36, R12, R30, R36 ;  /* 0x0000001e0c24723c */ /* 0x000fe20000001824 */
[----:B------:R-:W2:Y:S01]  /*3120*/  LDSM.16.M88.4 R28, [R100+0x2800] ;  /* 0x00280000641c783b */ /* 0x000ea20000000200 */
[----:B------:R-:W-:Y:S02]  /*3130*/  FMUL.FTZ R40, R40, c[0x0][0x2ec] ;  /* 0x0000bb0028287a20 */ /* 0x000fe40000410000 */
[----:B------:R-:W-:Y:S02]  /*3140*/  FMUL.FTZ R193, R41, c[0x0][0x2ec] ;  /* 0x0000bb0029c17a20 */ /* 0x000fe40000410000 */
[----:B------:R-:W2:Y:S01]  /*3150*/  MUFU.TANH R105, R49 ;  /* 0x0000003100697308 */ /* 0x000ea20000002400 */
[----:B------:R-:W-:Y:S01]  /*3160*/  FMUL.FTZ R123, R42, c[0x0][0x2ec] ;  /* 0x0000bb002a7b7a20 */ /* 0x000fe20000410000 */
[----:B-1----:R-:W-:Y:S01]  /*3170*/  HMMA.16816.F32 R24, R8, R64, R24 ;  /* 0x000000400818723c */ /* 0x002fe20000001818 */
[----:B------:R-:W-:-:S05]  /*3180*/  FMUL.FTZ R189, R43, c[0x0][0x2ec] ;  /* 0x0000bb002bbd7a20 */ /* 0x000fca0000410000 */
[----:B------:R1:W1:Y:S02]  /*3190*/  MUFU.TANH R191, R50 ;  /* 0x0000003200bf7308 */ /* 0x0002640000002400 */
[----:B------:R-:W-:Y:S01]  /*31a0*/  HMMA.16816.F32 R20, R32, R70, R20 ;  /* 0x000000462014723c */ /* 0x000fe20000001814 */
[----:B------:R-:W-:Y:S02]  /*31b0*/  FMUL.FTZ R143, R60, c[0x0][0x2ec] ;  /* 0x0000bb003c8f7a20 */ /* 0x000fe40000410000 */
[----:B------:R-:W-:Y:S02]  /*31c0*/  FMUL.FTZ R155, R61, c[0x0][0x2ec] ;  /* 0x0000bb003d9b7a20 */ /* 0x000fe40000410000 */
[----:B------:R-:W-:Y:S01]  /*31d0*/  FMUL.FTZ R151, R62, c[0x0][0x2ec] ;  /* 0x0000bb003e977a20 */ /* 0x000fe20000410000 */
[----:B------:R3:W2:Y:S01]  /*31e0*/  MUFU.TANH R115, R40 ;  /* 0x0000002800737308 */ /* 0x0006a20000002400 */
[----:B------:R-:W-:Y:S01]  /*31f0*/  FMUL.FTZ R145, R63, c[0x0][0x2ec] ;  /* 0x0000bb003f917a20 */ /* 0x000fe20000410000 */
[----:B------:R-:W-:Y:S01]  /*3200*/  HMMA.16816.F32 R36, R8, R66, R36 ;  /* 0x000000420824723c */ /* 0x000fe20000001824 */
[----:B------:R-:W4:Y:S05]  /*3210*/  LDSM.16.M88.4 R60, [R165+0x5800] ;  /* 0x00580000a53c783b */ /* 0x000f2a0000000200 */
[----:B------:R-:W2:Y:S02]  /*3220*/  MUFU.TANH R121, R121 ;  /* 0x0000007900797308 */ /* 0x000ea40000002400 */
[C---:B-1----:R-:W-:Y:S01]  /*3230*/  HMMA.16816.F32 R48, R16.reuse, R44, RZ ;  /* 0x0000002c1030723c */ /* 0x042fe200000018ff */
[----:B---3--:R-:W1:Y:S05]  /*3240*/  LDSM.16.M88.4 R40, [R168+0x3000] ;  /* 0x00300000a828783b */ /* 0x008e6a0000000200 */
[----:B------:R-:W3:Y:S02]  /*3250*/  MUFU.TANH R193, R193 ;  /* 0x000000c100c17308 */ /* 0x000ee40000002400 */
[----:B------:R-:W-:Y:S01]  /*3260*/  HMMA.16816.F32 R44, R16, R46, RZ ;  /* 0x0000002e102c723c */ /* 0x000fe200000018ff */
[----:B------:R-:W-:-:S02]  /*3270*/  FMUL.FTZ R141, R20, c[0x0][0x2ec] ;  /* 0x0000bb00148d7a20 */ /* 0x000fc40000410000 */
[----:B------:R-:W-:Y:S02]  /*3280*/  FMUL.FTZ R153, R21, c[0x0][0x2ec] ;  /* 0x0000bb0015997a20 */ /* 0x000fe40000410000 */
[----:B------:R-:W-:Y:S02]  /*3290*/  FMUL.FTZ R149, R22, c[0x0][0x2ec] ;  /* 0x0000bb0016957a20 */ /* 0x000fe40000410000 */
[----:B------:R-:W-:Y:S01]  /*32a0*/  FMUL.FTZ R147, R23, c[0x0][0x2ec] ;  /* 0x0000bb0017937a20 */ /* 0x000fe20000410000 */
[----:B--2---:R-:W-:Y:S01]  /*32b0*/  HMMA.16816.F32 R64, R16, R56, RZ ;  /* 0x000000381040723c */ /* 0x004fe200000018ff */
[----:B------:R-:W2:Y:S01]  /*32c0*/  LDSM.16.M88.4 R20, [R168+0x3800] ;  /* 0x00380000a814783b */ /* 0x000ea20000000200 */
[----:B------:R-:W1:Y:S06]  /*32d0*/  MUFU.TANH R123, R123 ;  /* 0x0000007b007b7308 */ /* 0x000e6c0000002400 */
[----:B------:R-:W-:Y:S02]  /*32e0*/  HMMA.16816.F32 R24, R32, R28, R24 ;  /* 0x0000001c2018723c */ /* 0x000fe40000001818 */
[----:B------:R-:W1:Y:S06]  /*32f0*/  MUFU.TANH R189, R189 ;  /* 0x000000bd00bd7308 */ /* 0x000e6c0000002400 */
[----:B------:R-:W-:Y:S02]  /*3300*/  HMMA.16816.F32 R16, R16, R58, RZ ;  /* 0x0000003a1010723c */ /* 0x000fe400000018ff */
[----:B------:R-:W1:Y:S06]  /*3310*/  MUFU.TANH R143, R143 ;  /* 0x0000008f008f7308 */ /* 0x000e6c0000002400 */
[C---:B------:R-:W-:Y:S02]  /*3320*/  HMMA.16816.F32 R44, R12.reuse, R54, R44 ;  /* 0x000000360c2c723c */ /* 0x040fe4000000182c */
[----:B------:R-:W1:Y:S06]  /*3330*/  MUFU.TANH R155, R155 ;  /* 0x0000009b009b7308 */ /* 0x000e6c0000002400 */
[----:B------:R-:W-:Y:S01]  /*3340*/  HMMA.16816.F32 R48, R12, R52, R48 ;  /* 0x000000340c30723c */ /* 0x000fe20000001830 */
[----:B------:R-:W-:Y:S01]  /*3350*/  FMUL.FTZ R24, R24, c[0x0][0x2ec] ;  /* 0x0000bb0018187a20 */ /* 0x000fe20000410000 */
[----:B------:R-:W2:Y:S01]  /*3360*/  LDSM.16.M88.4 R52, [R100+0x3000] ;  /* 0x003000006434783b */ /* 0x000ea20000000200 */
[----:B------:R-:W-:Y:S01]  /*3370*/  FMUL.FTZ R137, R25, c[0x0][0x2ec] ;  /* 0x0000bb0019897a20 */ /* 0x000fe20000410000 */
[----:B------:R-:W1:Y:S01]  /*3380*/  MUFU.TANH R151, R151 ;  /* 0x0000009700977308 */ /* 0x000e620000002400 */
[----:B------:R-:W-:-:S02]  /*3390*/  FMUL.FTZ R131, R26, c[0x0][0x2ec] ;  /* 0x0000bb001a837a20 */ /* 0x000fc40000410000 */
[----:B------:R-:W-:Y:S01]  /*33a0*/  FMUL.FTZ R28, R27, c[0x0][0x2ec] ;  /* 0x0000bb001b1c7a20 */ /* 0x000fe20000410000 */
[C---:B----4-:R-:W-:Y:S04]  /*33b0*/  HMMA.16816.F32 R64, R12.reuse, R60, R64 ;  /* 0x0000003c0c40723c */ /* 0x050fe80000001840 */
[----:B------:R4:W2:Y:S04]  /*33c0*/  MUFU.TANH R139, R24 ;  /* 0x00000018008b7308 */ /* 0x0008a80000002400 */
[----:B------:R-:W-:Y:S04]  /*33d0*/  HMMA.16816.F32 R16, R12, R62, R16 ;  /* 0x0000003e0c10723c */ /* 0x000fe80000001810 */
[----:B------:R-:W2:Y:S03]  /*33e0*/  MUFU.TANH R145, R145 ;  /* 0x0000009100917308 */ /* 0x000ea60000002400 */
[----:B------:R-:W-:Y:S01]  /*33f0*/  IMAD.IADD R14, R6, 0x1, -R75 ;  /* 0x00000001060e7824 */ /* 0x000fe200078e0a4b */
[----:B-1----:R-:W-:Y:S01]  /*3400*/  HMMA.16816.F32 R44, R8, R42, R44 ;  /* 0x0000002a082c723c */ /* 0x002fe2000000182c */
[----:B----4-:R-:W1:Y:S03]  /*3410*/  LDSM.16.M88.4 R24, [R100+0x3800] ;  /* 0x003800006418783b */ /* 0x010e660000000200 */
[----:B------:R-:W4:Y:S01]  /*3420*/  MUFU.TANH R141, R141 ;  /* 0x0000008d008d7308 */ /* 0x000f220000002400 */
[----:B------:R-:W-:-:S04]  /*3430*/  DEPBAR.LE SB0, 0x0 ;  /* 0x000080000000791a */ /* 0x000fc80000000000 */
[C---:B------:R-:W-:Y:S03]  /*3440*/  HMMA.16816.F32 R48, R8.reuse, R40, R48 ;  /* 0x000000280830723c */ /* 0x040fe60000001830 */
[----:B------:R-:W1:Y:S05]  /*3450*/  MUFU.TANH R153, R153 ;  /* 0x0000009900997308 */ /* 0x000e6a0000002400 */
[C---:B--2---:R-:W-:Y:S03]  /*3460*/  HMMA.16816.F32 R64, R8.reuse, R20, R64 ;  /* 0x000000140840723c */ /* 0x044fe60000001840 */
[----:B------:R-:W2:Y:S05]  /*3470*/  MUFU.TANH R149, R149 ;  /* 0x0000009500957308 */ /* 0x000eaa0000002400 */
[----:B------:R-:W-:Y:S03]  /*3480*/  HMMA.16816.F32 R16, R8, R22, R16 ;  /* 0x000000160810723c */ /* 0x000fe60000001810 */
[----:B------:R-:W1:Y:S04]  /*3490*/  MUFU.TANH R147, R147 ;  /* 0x0000009300937308 */ /* 0x000e680000002400 */
[----:B------:R-:W-:Y:S01]  /*34a0*/  SHF.R.S32.HI R9, RZ, 0x1f, R14 ;  /* 0x0000001fff097819 */ /* 0x000fe2000001140e */
[C---:B------:R-:W-:Y:S03]  /*34b0*/  HMMA.16816.F32 R36, R32.reuse, R30, R36 ;  /* 0x0000001e2024723c */ /* 0x040fe60000001824 */
[----:B------:R-:W-:Y:S01]  /*34c0*/  LEA.HI R9, R9, R14, RZ, 0x2 ;  /* 0x0000000e09097211 */ /* 0x000fe200078f10ff */
[----:B------:R-:W1:Y:S03]  /*34d0*/  MUFU.TANH R137, R137 ;  /* 0x0000008900897308 */ /* 0x000e660000002400 */
[----:B------:R-:W-:Y:S01]  /*34e0*/  SHF.R.S32.HI R178, RZ, 0x2, R9 ;  /* 0x00000002ffb27819 */ /* 0x000fe20000011409 */
[C---:B------:R-:W-:Y:S03]  /*34f0*/  HMMA.16816.F32 R44, R32.reuse, R54, R44 ;  /* 0x00000036202c723c */ /* 0x040fe6000000182c */
[----:B------:R-:W-:Y:S01]  /*3500*/  IADD3 R77, R77, 0x1, R178 ;  /* 0x000000014d4d7810 */ /* 0x000fe20007ffe0b2 */
[----:B------:R-:W2:Y:S03]  /*3510*/  MUFU.TANH R131, R131 ;  /* 0x0000008300837308 */ /* 0x000ea60000002400 */
[----:B------:R-:W-:Y:S01]  /*3520*/  IADD3 R77, R73, R77, -R72 ;  /* 0x0000004d494d7210 */ /* 0x000fe20007ffe848 */
[C---:B------:R-:W-:Y:S03]  /*3530*/  HMMA.16816.F32 R48, R32.reuse, R52, R48 ;  /* 0x000000342030723c */ /* 0x040fe60000001830 */
[----:B------:R-:W-:Y:S01]  /*3540*/  IADD3 R128, R77, c[0x0][0x2e8], RZ ;  /* 0x0000ba004d807a10 */ /* 0x000fe20007ffe0ff */
[----:B------:R-:W2:Y:S03]  /*3550*/  MUFU.TANH R28, R28 ;  /* 0x0000001c001c7308 */ /* 0x000ea60000002400 */
[C---:B------:R-:W-:Y:S01]  /*3560*/  IADD3 R14, R128.reuse, 0x8, RZ ;  /* 0x00000008800e7810 */ /* 0x040fe20007ffe0ff */
[----:B-1----:R-:W-:Y:S01]  /*3570*/  HMMA.16816.F32 R64, R32, R24, R64 ;  /* 0x000000182040723c */ /* 0x002fe20000001840 */
[----:B------:R-:W-:Y:S01]  /*3580*/  FMUL.FTZ R37, R37, c[0x0][0x2ec] ;  /* 0x0000bb0025257a20 */ /* 0x000fe20000410000 */
[-C--:B------:R-:W-:Y:S01]  /*3590*/  IMNMX R128, R128, R73.reuse, PT ;  /* 0x0000004980807217 */ /* 0x080fe20003800200 */
[----:B------:R-:W-:Y:S01]  /*35a0*/  FMUL.FTZ R21, R38, c[0x0][0x2ec] ;  /* 0x0000bb0026157a20 */ /* 0x000fe20000410000 */
[----:B------:R-:W-:Y:S01]  /*35b0*/  IMNMX R127, R14, R73, PT ;  /* 0x000000490e7f7217 */ /* 0x000fe20003800200 */
[----:B------:R1:W1:Y:S01]  /*35c0*/  MUFU.TANH R133, R37 ;  /* 0x0000002500857308 */ /* 0x0002620000002400 */
[----:B------:R-:W-:-:S02]  /*35d0*/  FMUL.FTZ R36, R36, c[0x0][0x2ec] ;  /* 0x0000bb0024247a20 */ /* 0x000fc40000410000 */
[----:B------:R-:W-:Y:S01]  /*35e0*/  HMMA.16816.F32 R16, R32, R26, R16 ;  /* 0x0000001a2010723c */ /* 0x000fe20000001810 */
[----:B------:R-:W-:Y:S02]  /*35f0*/  FMUL.FTZ R8, R45, c[0x0][0x2ec] ;  /* 0x0000bb002d087a20 */ /* 0x000fe40000410000 */
[----:B------:R-:W-:Y:S02]  /*3600*/  FMUL.FTZ R55, R47, c[0x0][0x2ec] ;  /* 0x0000bb002f377a20 */ /* 0x000fe40000410000 */
[----:B------:R-:W-:Y:S01]  /*3610*/  FMUL.FTZ R39, R39, c[0x0][0x2ec] ;  /* 0x0000bb0027277a20 */ /* 0x000fe20000410000 */
[----:B------:R2:W2:Y:S01]  /*3620*/  MUFU.TANH R135, R36 ;  /* 0x0000002400877308 */ /* 0x0004a20000002400 */
        /* <DEDUP_REMOVED lines=8> */
[----:B-1----:R-:W-:Y:S01]  /*36b0*/  FMUL.FTZ R37, R66, c[0x0][0x2ec] ;  /* 0x0000bb0042257a20 */ /* 0x002fe20000410000 */
[----:B------:R1:W1:Y:S01]  /*36c0*/  MUFU.TANH R117, R39 ;  /* 0x0000002700757308 */ /* 0x0002620000002400 */
[----:B------:R-:W-:-:S02]  /*36d0*/  FMUL.FTZ R35, R67, c[0x0][0x2ec] ;  /* 0x0000bb0043237a20 */ /* 0x000fc40000410000 */
[----:B------:R-:W-:Y:S02]  /*36e0*/  FMUL.FTZ R46, R46, c[0x0][0x2ec] ;  /* 0x0000bb002e2e7a20 */ /* 0x000fe40000410000 */
[----:B------:R-:W-:Y:S02]  /*36f0*/  FMUL.FTZ R16, R16, c[0x0][0x2ec] ;  /* 0x0000bb0010107a20 */ /* 0x000fe40000410000 */
[----:B------:R-:W-:Y:S01]  /*3700*/  FMUL.FTZ R17, R17, c[0x0][0x2ec] ;  /* 0x0000bb0011117a20 */ /* 0x000fe20000410000 */
[----:B------:R1:W1:Y:S01]  /*3710*/  MUFU.TANH R107, R48 ;  /* 0x00000030006b7308 */ /* 0x0002620000002400 */
[----:B------:R-:W-:Y:S02]  /*3720*/  FMUL.FTZ R18, R18, c[0x0][0x2ec] ;  /* 0x0000bb0012127a20 */ /* 0x000fe40000410000 */
[----:B------:R-:W-:-:S05]  /*3730*/  FMUL.FTZ R19, R19, c[0x0][0x2ec] ;  /* 0x0000bb0013137a20 */ /* 0x000fca0000410000 */
[----:B------:R-:W1:Y:S08]  /*3740*/  MUFU.TANH R12, R12 ;  /* 0x0000000c000c7308 */ /* 0x000e700000002400 */
[----:B------:R1:W1:Y:S08]  /*3750*/  MUFU.TANH R63, R50 ;  /* 0x00000032003f7308 */ /* 0x0002700000002400 */
[----:B------:R1:W1:Y:S08]  /*3760*/  MUFU.TANH R59, R51 ;  /* 0x00000033003b7308 */ /* 0x0002700000002400 */
[----:B------:R1:W1:Y:S08]  /*3770*/  MUFU.TANH R10, R44 ;  /* 0x0000002c000a7308 */ /* 0x0002700000002400 */
[----:B------:R-:W1:Y:S08]  /*3780*/  MUFU.TANH R8, R8 ;  /* 0x0000000800087308 */ /* 0x000e700000002400 */
[----:B------:R1:W1:Y:S08]  /*3790*/  MUFU.TANH R57, R46 ;  /* 0x0000002e00397308 */ /* 0x0002700000002400 */
        /* <DEDUP_REMOVED lines=16> */
[----:B------:R-:W-:-:S04]  /*38a0*/  LOP3.LUT R13, R13, c[0x0][0x2d0], RZ, 0x3c, !PT ;  /* 0x0000b4000d0d7a12 */ /* 0x000fc800078e3cff */
[----:B------:R-:W-:Y:S01]  /*38b0*/  ISETP.GE.AND P1, PT, R13, RZ, PT ;  /* 0x000000ff0d00720c */ /* 0x000fe20003f26270 */
[----:B--2---:R-:W2:Y:S02]  /*38c0*/  MUFU.RCP R14, R7 ;  /* 0x00000007000e7308 */ /* 0x004ea40000001000 */
[----:B--2---:R-:W-:-:S06]  /*38d0*/  IADD3 R14, R14, 0xffffffe, RZ ;  /* 0x0ffffffe0e0e7810 */ /* 0x004fcc0007ffe0ff */
        /* <DEDUP_REMOVED lines=29> */
[----:B-1----:R-:W-:-:S04]  /*3ab0*/  IMAD.WIDE R18, R7, 0x4, R184 ;  /* 0x0000000407127825 */ /* 0x002fc800078e02b8 */
        /* <DEDUP_REMOVED lines=19> */
.L_x_6216:
[----:B------:R-:W-:-:S04]  /*3bf0*/  LEA R4, -R103, RZ, 0x7 ;  /* 0x000000ff67047211 */ /* 0x000fc800078e39ff */
[----:B------:R-:W-:Y:S02]  /*3c00*/  SHF.R.S32.HI R6, RZ, 0x1f, R4 ;  /* 0x0000001fff067819 */ /* 0x000fe40000011404 */
.L_x_6217:
        /* <DEDUP_REMOVED lines=10> */
[-C--:B-1----:R-:W-:Y:S01]  /*3cb0*/  IADD3 R18, P1, R22, R7.reuse, RZ ;  /* 0x0000000716127210 */ /* 0x082fe20007f3e0ff */
        /* <DEDUP_REMOVED lines=22> */
.L_x_6215:
[----:B--234-:R-:W-:Y:S02]  /*3e20*/  IMAD.IADD R2, R2, 0x1, R129 ;  /* 0x0000000102027824 */ /* 0x01cfe400078e0281 */
[----:B------:R-:W-:-:S03]  /*3e30*/  IMAD.SHL.U32 R166, R166, 0x2, RZ ;  /* 0x00000002a6a67824 */ /* 0x000fc600078e00ff */
[C---:B------:R-:W-:Y:S01]  /*3e40*/  IADD3 R4, R2.reuse, 0x1, RZ ;  /* 0x0000000102047810 */ /* 0x040fe20007ffe0ff */
[--C-:B------:R-:W-:Y:S01]  /*3e50*/  IMAD R164, R3, 0x2, R166.reuse ;  /* 0x0000000203a47824 */ /* 0x100fe200078e02a6 */
[----:B-1----:R-:W-:Y:S01]  /*3e60*/  IADD3 R6, R2, 0x8, RZ ;  /* 0x0000000802067810 */ /* 0x002fe20007ffe0ff */
[----:B------:R-:W-:Y:S01]  /*3e70*/  IMAD R163, R5, 0x2, R166 ;  /* 0x0000000205a37824 */ /* 0x000fe200078e02a6 */
[CC--:B------:R-:W-:Y:S02]  /*3e80*/  ISETP.GE.AND P6, PT, R4.reuse, R128.reuse, PT ;  /* 0x000000800400720c */ /* 0x0c0fe40003fc6270 */
[----:B------:R-:W-:Y:S01]  /*3e90*/  ISETP.GE.AND P4, PT, R4, R127, PT ;  /* 0x0000007f0400720c */ /* 0x000fe20003f86270 */
[----:B------:R-:W-:Y:S01]  /*3ea0*/  IMAD R162, R3, 0x2, R163 ;  /* 0x0000000203a27824 */ /* 0x000fe200078e02a3 */
[----:B------:R-:W-:Y:S02]  /*3eb0*/  IADD3 R4, R2, 0x9, RZ ;  /* 0x0000000902047810 */ /* 0x000fe40007ffe0ff */
        /* <DEDUP_REMOVED lines=28> */
[----:B------:R-:W-:Y:S01]  /*4080*/  FSEL R7, R88, -INF , !P3 ;  /* 0xff80000058077808 */ /* 0x000fe20005800000 */
[----:B------:R-:W-:Y:S01]  /*4090*/  LDSM.16.MT88.4 R84, [R164+0x6000] ;  /* 0x00600000a454783b */ /* 0x000fe20000004200 */
        /* <DEDUP_REMOVED lines=15> */
[----:B------:R-:W-:Y:S02]  /*4190*/  ISETP.GE.AND P4, PT, R6, R127, PT ;  /* 0x0000007f0600720c */ /* 0x000fe40003f86270 */
[----:B------:R-:W-:Y:S02]  /*41a0*/  IADD3 R6, R2, 0x30, RZ ;  /* 0x0000003002067810 */ /* 0x000fe40007ffe0ff */
[----:B------:R-:W-:Y:S02]  /*41b0*/  FSEL R203, R96, -INF , !P6 ;  /* 0xff80000060cb7808 */ /* 0x000fe40007000000 */
[----:B------:R-:W-:Y:S02]  /*41c0*/  ISETP.GE.AND P6, PT, R4, R128, PT ;  /* 0x000000800400720c */ /* 0x000fe40003fc6270 */
[----:B------:R-:W-:-:S02]  /*41d0*/  FSEL R201, R93, -INF , !P3 ;  /* 0xff8000005dc97808 */ /* 0x000fc40005800000 */
[----:B------:R-:W-:Y:S02]  /*41e0*/  FSEL R109, R95, -INF , !P2 ;  /* 0xff8000005f6d7808 */ /* 0x000fe40005000000 */
[CC--:B------:R-:W-:Y:S01]  /*41f0*/  ISETP.GE.AND P3, PT, R6.reuse, R128.reuse, PT ;  /* 0x000000800600720c */ /* 0x0c0fe20003f66270 */
[----:B------:R-:W-:Y:S01]  /*4200*/  LDSM.16.MT88.4 R92, [R166+0x6000] ;  /* 0x00600000a65c783b */ /* 0x000fe20000004200 */
[----:B------:R-:W-:Y:S02]  /*4210*/  ISETP.GE.AND P2, PT, R6, R127, PT ;  /* 0x0000007f0600720c */ /* 0x000fe40003f46270 */
[C---:B------:R-:W-:Y:S02]  /*4220*/  IADD3 R6, R2.reuse, 0x38, RZ ;  /* 0x0000003802067810 */ /* 0x040fe40007ffe0ff */
[----:B------:R-:W-:Y:S02]  /*4230*/  FSEL R195, R105, -INF , !P6 ;  /* 0xff80000069c37808 */ /* 0x000fe40007000000 */
[----:B------:R-:W-:-:S02]  /*4240*/  ISETP.GE.AND P6, PT, R2, R128, PT ;  /* 0x000000800200720c */ /* 0x000fc40003fc6270 */
        /* <DEDUP_REMOVED lines=12> */
[----:B------:R-:W-:Y:S02]  /*4310*/  FMNMX.FTZ R6, R0, R17, !PT ;  /* 0x0000001100067209 */ /* 0x000fe40007810000 */
[----:B------:R-:W-:Y:S02]  /*4320*/  IADD3 R4, R2, 0x39, RZ ;  /* 0x0000003902047810 */ /* 0x000fe40007ffe0ff */
[----:B------:R-:W-:Y:S02]  /*4330*/  FMNMX.FTZ R6, R19, R6, !PT ;  /* 0x0000000613067209 */ /* 0x000fe40007810000 */
[----:B------:R-:W-:Y:S02]  /*4340*/  FSEL R119, R104, -INF , !P3 ;  /* 0xff80000068777808 */ /* 0x000fe40005800000 */
[----:B------:R-:W-:Y:S02]  /*4350*/  FSEL R191, R191, -INF , !P2 ;  /* 0xff800000bfbf7808 */ /* 0x000fe40005000000 */
[----:B------:R-:W-:-:S02]  /*4360*/  ISETP.GE.AND P3, PT, R4, R128, PT ;  /* 0x000000800400720c */ /* 0x000fc40003f66270 */
[----:B------:R-:W-:Y:S02]  /*4370*/  ISETP.GE.AND P2, PT, R4, R127, PT ;  /* 0x0000007f0400720c */ /* 0x000fe40003f46270 */
[----:B------:R-:W-:Y:S02]  /*4380*/  IADD3 R4, R2, 0x41, RZ ;  /* 0x0000004102047810 */ /* 0x000fe40007ffe0ff */
[----:B------:R-:W-:Y:S02]  /*4390*/  FMNMX.FTZ R6, R81, R6, !PT ;  /* 0x0000000651067209 */ /* 0x000fe40007810000 */
[----:B------:R-:W-:Y:S02]  /*43a0*/  FSEL R123, R123, -INF , !P5 ;  /* 0xff8000007b7b7808 */ /* 0x000fe40006800000 */
[----:B------:R-:W-:Y:S02]  /*43b0*/  ISETP.GE.AND P5, PT, R4, R128, PT ;  /* 0x000000800400720c */ /* 0x000fe40003fa6270 */
[----:B------:R-:W-:-:S02]  /*43c0*/  FMNMX.FTZ R22, R29, R6, !PT ;  /* 0x000000061d167209 */ /* 0x000fc40007810000 */
[----:B------:R-:W-:Y:S02]  /*43d0*/  FSEL R155, R155, -INF , !P5 ;  /* 0xff8000009b9b7808 */ /* 0x000fe40006800000 */
[----:B------:R-:W-:Y:S02]  /*43e0*/  FMNMX.FTZ R22, R13, R22, !PT ;  /* 0x000000160d167209 */ /* 0x000fe40007810000 */
[----:B------:R-:W-:Y:S02]  /*43f0*/  ISETP.GE.AND P5, PT, R2, R127, PT ;  /* 0x0000007f0200720c */ /* 0x000fe40003fa6270 */
[----:B------:R-:W-:Y:S02]  /*4400*/  FMNMX.FTZ R22, R7, R22, !PT ;  /* 0x0000001607167209 */ /* 0x000fe40007810000 */
[----:B------:R-:W-:Y:S02]  /*4410*/  FSEL R78, R78, -INF , !P5 ;  /* 0xff8000004e4e7808 */ /* 0x000fe40006800000 */
        /* <DEDUP_REMOVED lines=13> */
[----:B------:R-:W-:Y:S02]  /*44f0*/  ISETP.GE.AND P6, PT, R4, R127, PT ;  /* 0x0000007f0400720c */ /* 0x000fe40003fc6270 */
[----:B------:R-:W-:Y:S02]  /*4500*/  FMNMX.FTZ R20, R73, R20, !PT ;  /* 0x0000001449147209 */ /* 0x000fe40007810000 */
[C---:B------:R-:W-:Y:S02]  /*4510*/  IADD3 R14, R2.reuse, 0x48, RZ ;  /* 0x00000048020e7810 */ /* 0x040fe40007ffe0ff */
[----:B------:R-:W-:Y:S02]  /*4520*/  IADD3 R4, R2, 0x49, RZ ;  /* 0x0000004902047810 */ /* 0x000fe40007ffe0ff */
[----:B------:R-:W-:Y:S02]  /*4530*/  FSEL R193, R193, -INF , !P3 ;  /* 0xff800000c1c17808 */ /* 0x000fe40005800000 */
[----:B------:R-:W-:-:S02]  /*4540*/  FMNMX.FTZ R22, R115, R22, !PT ;  /* 0x0000001673167209 */ /* 0x000fc40007810000 */
[----:B------:R-:W-:Y:S02]  /*4550*/  FSEL R143, R143, -INF , !P4 ;  /* 0xff8000008f8f7808 */ /* 0x000fe40006000000 */
[----:B------:R-:W-:Y:S02]  /*4560*/  FSEL R151, R151, -INF , !P1 ;  /* 0xff80000097977808 */ /* 0x000fe40004800000 */
[----:B------:R-:W-:Y:S02]  /*4570*/  FMNMX.FTZ R20, R199, R20, !PT ;  /* 0x00000014c7147209 */ /* 0x000fe40007810000 */
[-C--:B------:R-:W-:Y:S02]  /*4580*/  ISETP.GE.AND P3, PT, R14, R128.reuse, PT ;  /* 0x000000800e00720c */ /* 0x080fe40003f66270 */
[C---:B------:R-:W-:Y:S02]  /*4590*/  ISETP.GE.AND P4, PT, R4.reuse, R128, PT ;  /* 0x000000800400720c */ /* 0x040fe40003f86270 */
[----:B------:R-:W-:-:S02]  /*45a0*/  ISETP.GE.AND P1, PT, R4, R127, PT ;  /* 0x0000007f0400720c */ /* 0x000fc40003f26270 */
[----:B------:R-:W-:Y:S02]  /*45b0*/  IADD3 R4, R2, 0x50, RZ ;  /* 0x0000005002047810 */ /* 0x000fe40007ffe0ff */
[----:B------:R-:W-:Y:S02]  /*45c0*/  FMNMX.FTZ R22, R193, R22, !PT ;  /* 0x00000016c1167209 */ /* 0x000fe40007810000 */
[----:B------:R-:W-:Y:S02]  /*45d0*/  FMNMX.FTZ R20, R109, R20, !PT ;  /* 0x000000146d147209 */ /* 0x000fe40007810000 */
[----:B------:R-:W-:Y:S02]  /*45e0*/  FSEL R189, R189, -INF , !P2 ;  /* 0xff800000bdbd7808 */ /* 0x000fe40005000000 */
[----:B------:R-:W-:Y:S02]  /*45f0*/  FSEL R145, R145, -INF , !P6 ;  /* 0xff80000091917808 */ /* 0x000fe40007000000 */
[----:B------:R-:W-:-:S02]  /*4600*/  FSEL R141, R141, -INF , !P3 ;  /* 0xff8000008d8d7808 */ /* 0x000fc40005800000 */
[-C--:B------:R-:W-:Y:S02]  /*4610*/  ISETP.GE.AND P2, PT, R14, R127.reuse, PT ;  /* 0x0000007f0e00720c */ /* 0x080fe40003f46270 */
        /* <DEDUP_REMOVED lines=35> */
[----:B------:R-:W-:Y:S02]  /*4850*/  ISETP.GE.AND P4, PT, R4, R128, PT ;  /* 0x000000800400720c */ /* 0x000fe40003f86270 */
[----:B------:R-:W-:Y:S02]  /*4860*/  FSEL R133, R133, -INF , !P6 ;  /* 0xff80000085857808 */ /* 0x000fe40007000000 */
[----:B------:R-:W-:Y:S02]  /*4870*/  FMNMX.FTZ R24, R135, R22, !PT ;  /* 0x0000001687187209 */ /* 0x000fe40007810000 */
[----:B------:R-:W-:Y:S02]  /*4880*/  FMNMX.FTZ R22, R151, R20, !PT ;  /* 0x0000001497167209 */ /* 0x000fe40007810000 */
[C---:B------:R-:W-:Y:S02]  /*4890*/  IADD3 R18, R2.reuse, 0x68, RZ ;  /* 0x0000006802127810 */ /* 0x040fe40007ffe0ff */
[----:B------:R-:W-:-:S02]  /*48a0*/  IADD3 R16, R2, 0x69, RZ ;  /* 0x0000006902107810 */ /* 0x000fc40007ffe0ff */
[----:B------:R-:W-:Y:S02]  /*48b0*/  FSEL R107, R107, -INF , !P5 ;  /* 0xff8000006b6b7808 */ /* 0x000fe40006800000 */
[----:B------:R-:W-:Y:S02]  /*48c0*/  FMNMX.FTZ R20, R133, R24, !PT ;  /* 0x0000001885147209 */ /* 0x000fe40007810000 */
[----:B------:R-:W-:Y:S02]  /*48d0*/  FSEL R105, R12, -INF , !P4 ;  /* 0xff8000000c697808 */ /* 0x000fe40006000000 */
[----:B------:R-:W-:Y:S02]  /*48e0*/  FMNMX.FTZ R12, R145, R22, !PT ;  /* 0x00000016910c7209 */ /* 0x000fe40007810000 */
[-C--:B------:R-:W-:Y:S02]  /*48f0*/  ISETP.GE.AND P6, PT, R18, R128.reuse, PT ;  /* 0x000000801200720c */ /* 0x080fe40003fc6270 */
[----:B------:R-:W-:-:S02]  /*4900*/  ISETP.GE.AND P5, PT, R16, R128, PT ;  /* 0x000000801000720c */ /* 0x000fc40003fa6270 */
[----:B------:R-:W-:Y:S02]  /*4910*/  FMNMX.FTZ R20, R107, R20, !PT ;  /* 0x000000146b147209 */ /* 0x000fe40007810000 */
[----:B------:R-:W-:Y:S02]  /*4920*/  FMNMX.FTZ R12, R149, R12, !PT ;  /* 0x0000000c950c7209 */ /* 0x000fe40007810000 */
[----:B------:R-:W-:Y:S02]  /*4930*/  FSEL R67, R10, -INF , !P6 ;  /* 0xff8000000a437808 */ /* 0x000fe40007000000 */
[----:B------:R-:W-:Y:S02]  /*4940*/  IADD3 R14, R2, 0x70, RZ ;  /* 0x00000070020e7810 */ /* 0x000fe40007ffe0ff */
[----:B------:R-:W-:Y:S02]  /*4950*/  FMNMX.FTZ R10, R105, R20, !PT ;  /* 0x00000014690a7209 */ /* 0x000fe40007810000 */
[----:B------:R-:W-:-:S02]  /*4960*/  FSEL R65, R8, -INF , !P5 ;  /* 0xff80000008417808 */ /* 0x000fc40006800000 */
[----:B------:R-:W-:Y:S02]  /*4970*/  FMNMX.FTZ R8, R147, R12, !PT ;  /* 0x0000000c93087209 */ /* 0x000fe40007810000 */
[----:B------:R-:W-:Y:S02]  /*4980*/  IADD3 R6, R2, 0x71, RZ ;  /* 0x0000007102067810 */ /* 0x000fe40007ffe0ff */
[----:B------:R-:W-:Y:S02]  /*4990*/  ISETP.GE.AND P4, PT, R14, R128, PT ;  /* 0x000000800e00720c */ /* 0x000fe40003f86270 */
        /* <DEDUP_REMOVED lines=10> */
[----:B------:R-:W-:Y:S02]  /*4a40*/  ISETP.GE.AND P5, PT, R4, R128, PT ;  /* 0x000000800400720c */ /* 0x000fe40003fa6270 */
[----:B------:R-:W-:Y:S02]  /*4a50*/  FSEL R45, R45, -INF , !P6 ;  /* 0xff8000002d2d7808 */ /* 0x000fe40007000000 */
[----:B------:R-:W-:Y:S02]  /*4a60*/  FMNMX.FTZ R10, R47, R10, !PT ;  /* 0x0000000a2f0a7209 */ /* 0x000fe40007810000 */
[----:B------:R-:W-:Y:S02]  /*4a70*/  FSEL R117, R117, -INF , !P3 ;  /* 0xff80000075757808 */ /* 0x000fe40005800000 */
        /* <DEDUP_REMOVED lines=47> */
[----:B------:R-:W-:-:S02]  /*4d70*/  FFMA.FTZ R33, R29, c[0x0][0x23c], -R38 ;  /* 0x00008f001d217a23 */ /* 0x000fc40000010826 */
[--C-:B------:R-:W-:Y:S02]  /*4d80*/  FFMA.FTZ R26, R89, c[0x0][0x23c], -R38.reuse ;  /* 0x00008f00591a7a23 */ /* 0x100fe40000010826 */
[--C-:B------:R-:W-:Y:S01]  /*4d90*/  FFMA.FTZ R111, R61, c[0x0][0x23c], -R38.reuse ;  /* 0x00008f003d6f7a23 */ /* 0x100fe20000010826 */
[----:B------:R-:W2:Y:S01]  /*4da0*/  MUFU.EX2 R44, R44 ;  /* 0x0000002c002c7308 */ /* 0x000ea20000000800 */
[--C-:B------:R-:W-:Y:S01]  /*4db0*/  FFMA.FTZ R48, R201, c[0x0][0x23c], -R38.reuse ;  /* 0x00008f00c9307a23 */ /* 0x100fe20000010826 */
[----:B-1----:R-:W-:Y:S01]  /*4dc0*/  FMNMX.FTZ R0, R31, R4, !PT ;  /* 0x000000041f007209 */ /* 0x002fe20007810000 */
[--C-:B------:R-:W-:Y:S02]  /*4dd0*/  FFMA.FTZ R31, R7, c[0x0][0x23c], -R38.reuse ;  /* 0x00008f00071f7a23 */ /* 0x100fe40000010826 */
[----:B------:R-:W-:Y:S01]  /*4de0*/  LDSM.16.MT88.4 R4, [R162+0x6000] ;  /* 0x00600000a204783b */ /* 0x000fe20000004200 */
        /* <DEDUP_REMOVED lines=10> */
[--C-:B------:R-:W-:Y:S01]  /*4e90*/  FFMA.FTZ R51, R78, c[0x0][0x23c], -R24.reuse ;  /* 0x00008f004e337a23 */ /* 0x100fe20000010818 */
[----:B--2---:R-:W-:Y:S01]  /*4ea0*/  F2FP.PACK_AB R68, R44, R53 ;  /* 0x000000352c44723e */ /* 0x004fe200000000ff */
[--C-:B------:R-:W-:Y:S02]  /*4eb0*/  FFMA.FTZ R40, R79, c[0x0][0x23c], -R24.reuse ;  /* 0x00008f004f287a23 */ /* 0x100fe40000010818 */
[--C-:B------:R-:W-:Y:S01]  /*4ec0*/  FFMA.FTZ R49, R15, c[0x0][0x23c], -R24.reuse ;  /* 0x00008f000f317a23 */ /* 0x100fe20000010818 */
[----:B------:R-:W2:Y:S01]  /*4ed0*/  LDSM.16.MT88.4 R76, [R163+0x6000] ;  /* 0x00600000a34c783b */ /* 0x000ea20000004200 */
[--C-:B------:R-:W-:Y:S01]  /*4ee0*/  FFMA.FTZ R32, R83, c[0x0][0x23c], -R24.reuse ;  /* 0x00008f0053207a23 */ /* 0x100fe20000010818 */
[----:B------:R-:W-:Y:S01]  /*4ef0*/  MUFU.EX2 R51, R51 ;  /* 0x0000003300337308 */ /* 0x000fe20000000800 */
[--C-:B------:R-:W-:Y:S01]  /*4f00*/  FFMA.FTZ R34, R11, c[0x0][0x23c], -R24.reuse ;  /* 0x00008f000b227a23 */ /* 0x100fe20000010818 */
[----:B------:R-:W3:Y:S01]  /*4f10*/  LDSM.16.MT88.4 R12, [R164+0x6800] ;  /* 0x00680000a40c783b */ /* 0x000ee20000004200 */
[----:B------:R-:W-:-:S02]  /*4f20*/  FFMA.FTZ R29, R9, c[0x0][0x23c], -R24 ;  /* 0x00008f00091d7a23 */ /* 0x000fc40000010818 */
[--C-:B------:R-:W-:Y:S01]  /*4f30*/  FFMA.FTZ R30, R75, c[0x0][0x23c], -R24.reuse ;  /* 0x00008f004b1e7a23 */ /* 0x100fe20000010818 */
[----:B------:R-:W4:Y:S01]  /*4f40*/  LDSM.16.MT88.4 R8, [R163+0x6800] ;  /* 0x00680000a308783b */ /* 0x000f220000004200 */
[--C-:B------:R-:W-:Y:S01]  /*4f50*/  FFMA.FTZ R3, R73, c[0x0][0x23c], -R24.reuse ;  /* 0x00008f0049037a23 */ /* 0x100fe20000010818 */
[----:B------:R-:W5:Y:S01]  /*4f60*/  MUFU.EX2 R40, R40 ;  /* 0x0000002800287308 */ /* 0x000f620000000800 */
[----:B-1----:R-:W-:Y:S01]  /*4f70*/  F2FP.PACK_AB R70, R36, R39 ;  /* 0x000000272446723e */ /* 0x002fe200000000ff */
[--C-:B------:R-:W-:Y:S02]  /*4f80*/  FFMA.FTZ R46, R199, c[0x0][0x23c], -R24.reuse ;  /* 0x00008f00c72e7a23 */ /* 0x100fe40000010818 */
[--C-:B------:R-:W-:Y:S02]  /*4f90*/  FFMA.FTZ R109, R109, c[0x0][0x23c], -R24.reuse ;  /* 0x00008f006d6d7a23 */ /* 0x100fe40000010818 */
[--C-:B------:R-:W-:Y:S02]  /*4fa0*/  FFMA.FTZ R113, R113, c[0x0][0x23c], -R24.reuse ;  /* 0x00008f0071717a23 */ /* 0x100fe40000010818 */
[----:B------:R-:W-:Y:S01]  /*4fb0*/  MUFU.EX2 R49, R49 ;  /* 0x0000003100317308 */ /* 0x000fe20000000800 */
[----:B------:R-:W-:-:S02]  /*4fc0*/  FFMA.FTZ R50, R197, c[0x0][0x23c], -R24 ;  /* 0x00008f00c5327a23 */ /* 0x000fc40000010818 */
[--C-:B------:R-:W-:Y:S02]  /*4fd0*/  FFMA.FTZ R115, R115, c[0x0][0x23c], -R38.reuse ;  /* 0x00008f0073737a23 */ /* 0x100fe40000010826 */
[----:B------:R-:W-:Y:S02]  /*4fe0*/  FFMA.FTZ R52, R193, c[0x0][0x23c], -R38 ;  /* 0x00008f00c1347a23 */ /* 0x000fe40000010826 */
[--C-:B------:R-:W-:Y:S01]  /*4ff0*/  FFMA.FTZ R56, R191, c[0x0][0x23c], -R24.reuse ;  /* 0x00008f00bf387a23 */ /* 0x100fe20000010818 */
[----:B------:R-:W1:Y:S01]  /*5000*/  MUFU.EX2 R32, R32 ;  /* 0x0000002000207308 */ /* 0x000e620000000800 */
        /* <DEDUP_REMOVED lines=9> */
[----:B-1----:R-:W-:Y:S01]  /*50a0*/  F2FP.PACK_AB R71, R32, R49 ;  /* 0x000000312047723e */ /* 0x002fe200000000ff */
[----:B------:R-:W1:Y:S01]  /*50b0*/  MUFU.EX2 R28, R28 ;  /* 0x0000001c001c7308 */ /* 0x000e620000000800 */
[----:B------:R-:W-:-:S02]  /*50c0*/  FFMA.FTZ R64, R151, c[0x0][0x23c], -R24 ;  /* 0x00008f0097407a23 */ /* 0x000fc40000010818 */
[--C-:B------:R-:W-:Y:S02]  /*50d0*/  FFMA.FTZ R145, R145, c[0x0][0x23c], -R24.reuse ;  /* 0x00008f0091917a23 */ /* 0x100fe40000010818 */
[--C-:B------:R-:W-:Y:S01]  /*50e0*/  FFMA.FTZ R149, R149, c[0x0][0x23c], -R24.reuse ;  /* 0x00008f0095957a23 */ /* 0x100fe20000010818 */
[C---:B------:R-:W-:Y:S01]  /*50f0*/  HMMA.16816.F32 R88, R68.reuse, R84, RZ ;  /* 0x000000544458723c */ /* 0x040fe200000018ff */
[----:B------:R-:W-:Y:S01]  /*5100*/  FFMA.FTZ R66, R147, c[0x0][0x23c], -R24 ;  /* 0x00008f0093427a23 */ /* 0x000fe20000010818 */
[----:B------:R-:W-:Y:S01]  /*5110*/  MUFU.EX2 R31, R31 ;  /* 0x0000001f001f7308 */ /* 0x000fe20000000800 */
[----:B------:R-:W-:Y:S02]  /*5120*/  FFMA.FTZ R104, R133, c[0x0][0x23c], -R38 ;  /* 0x00008f0085687a23 */ /* 0x000fe40000010826 */
[--C-:B------:R-:W-:Y:S02]  /*5130*/  FFMA.FTZ R108, R131, c[0x0][0x23c], -R24.reuse ;  /* 0x00008f00836c7a23 */ /* 0x100fe40000010818 */
        /* <DEDUP_REMOVED lines=17> */
[----:B------:R-:W-:-:S02]  /*5250*/  FADD.FTZ R40, R51, R40 ;  /* 0x0000002833287221 */ /* 0x000fc40000010000 */
[----:B------:R-:W-:Y:S02]  /*5260*/  FFMA.FTZ R37, R37, c[0x0][0x23c], -R24 ;  /* 0x00008f0025257a23 */ /* 0x000fe40000010818 */
[----:B------:R-:W-:Y:S01]  /*5270*/  FADD.FTZ R49, R49, R40 ;  /* 0x0000002831317221 */ /* 0x000fe20000010000 */
[C---:B------:R-:W-:Y:S01]  /*5280*/  HMMA.16816.F32 R92, R68.reuse, R94, RZ ;  /* 0x0000005e445c723c */ /* 0x040fe200000018ff */
[--C-:B------:R-:W-:Y:S01]  /*5290*/  FFMA.FTZ R27, R27, c[0x0][0x23c], -R24.reuse ;  /* 0x00008f001b1b7a23 */ /* 0x100fe20000010818 */
[----:B------:R-:W-:Y:S01]  /*52a0*/  MUFU.EX2 R30, R30 ;  /* 0x0000001e001e7308 */ /* 0x000fe20000000800 */
[----:B------:R-:W-:Y:S02]  /*52b0*/  FADD.FTZ R49, R32, R49 ;  /* 0x0000003120317221 */ /* 0x000fe40000010000 */
[----:B------:R-:W-:Y:S02]  /*52c0*/  FFMA.FTZ R32, R35, c[0x0][0x23c], -R24 ;  /* 0x00008f0023207a23 */ /* 0x000fe40000010818 */
[----:B------:R-:W-:Y:S01]  /*52d0*/  FFMA.FTZ R41, R41, c[0x0][0x23c], -R38 ;  /* 0x00008f0029297a23 */ /* 0x000fe20000010826 */
[----:B------:R-:W-:Y:S01]  /*52e0*/  HMMA.16816.F32 R76, R68, R78, RZ ;  /* 0x0000004e444c723c */ /* 0x000fe200000018ff */
[----:B------:R-:W-:Y:S01]  /*52f0*/  FFMA.FTZ R24, R25, c[0x0][0x23c], -R24 ;  /* 0x00008f0019187a23 */ /* 0x000fe20000010818 */
[----:B------:R-:W5:Y:S01]  /*5300*/  MUFU.EX2 R3, R3 ;  /* 0x0000000300037308 */ /* 0x000f620000000800 */
[----:B------:R-:W-:-:S02]  /*5310*/  FFMA.FTZ R45, R45, c[0x0][0x23c], -R38 ;  /* 0x00008f002d2d7a23 */ /* 0x000fc40000010826 */
[----:B------:R-:W-:-:S03]  /*5320*/  FFMA.FTZ R43, R43, c[0x0][0x23c], -R38 ;  /* 0x00008f002b2b7a23 */ /* 0x000fc60000010826 */
[C---:B------:R-:W-:Y:S02]  /*5330*/  HMMA.16816.F32 R72, R68.reuse, R4, RZ ;  /* 0x000000044448723c */ /* 0x040fe400000018ff */
[----:B------:R-:W-:Y:S05]  /*5340*/  MUFU.EX2 R111, R111 ;  /* 0x0000006f006f7308 */ /* 0x000fea0000000800 */
[----:B-1----:R-:W-:Y:S01]  /*5350*/  F2FP.PACK_AB R4, R28, R33 ;  /* 0x000000211c04723e */ /* 0x002fe200000000ff */
[----:B------:R-:W-:Y:S01]  /*5360*/  HMMA.16816.F32 R68, R68, R6, RZ ;  /* 0x000000064444723c */ /* 0x000fe200000018ff */
[----:B--2---:R-:W-:Y:S01]  /*5370*/  F2FP.PACK_AB R5, R29, R34 ;  /* 0x000000221d05723e */ /* 0x004fe200000000ff */
[----:B------:R-:W1:Y:S01]  /*5380*/  MUFU.EX2 R48, R48 ;  /* 0x0000003000307308 */ /* 0x000e620000000800 */
[----:B------:R-:W-:-:S04]  /*5390*/  FADD.FTZ R34, R34, R49 ;  /* 0x0000003122227221 */ /* 0x000fc80000010000 */
[----:B------:R-:W-:Y:S01]  /*53a0*/  F2FP.PACK_AB R6, R26, R31 ;  /* 0x0000001f1a06723e */ /* 0x000fe200000000ff */
[----:B------:R-:W-:Y:S01]  /*53b0*/  FADD.FTZ R29, R29, R34 ;  /* 0x000000221d1d7221 */ /* 0x000fe20000010000 */
[----:B-----5:R-:W-:Y:S01]  /*53c0*/  F2FP.PACK_AB R7, R3, R30 ;  /* 0x0000001e0307723e */ /* 0x020fe200000000ff */
[----:B------:R-:W-:Y:S02]  /*53d0*/  MUFU.EX2 R61, R61 ;  /* 0x0000003d003d7308 */ /* 0x000fe40000000800 */
[----:B------:R-:W-:-:S04]  /*53e0*/  FADD.FTZ R30, R30, R29 ;  /* 0x0000001d1e1e7221 */ /* 0x000fc80000010000 */
[C---:B---3--:R-:W-:Y:S01]  /*53f0*/  HMMA.16816.F32 R88, R4.reuse, R12, R88 ;  /* 0x0000000c0458723c */ /* 0x048fe20000001858 */
[----:B------:R-:W-:Y:S01]  /*5400*/  FADD.FTZ R3, R3, R30 ;  /* 0x0000001e03037221 */ /* 0x000fe20000010000 */
[----:B------:R-:W2:Y:S06]  /*5410*/  MUFU.EX2 R42, R42 ;  /* 0x0000002a002a7308 */ /* 0x000eac0000000800 */
[C---:B------:R-:W-:Y:S01]  /*5420*/  HMMA.16816.F32 R84, R4.reuse, R14, R84 ;  /* 0x0000000e0454723c */ /* 0x040fe20000001854 */
[----:B------:R-:W3:Y:S01]  /*5430*/  LDSM.16.MT88.4 R12, [R162+0x6800] ;  /* 0x00680000a20c783b */ /* 0x000ee20000004200 */
[----:B------:R-:W-:Y:S06]  /*5440*/  MUFU.EX2 R46, R46 ;  /* 0x0000002e002e7308 */ /* 0x000fec0000000800 */
[C---:B------:R-:W-:Y:S02]  /*5450*/  HMMA.16816.F32 R96, R4.reuse, R16, R96 ;  /* 0x000000100460723c */ /* 0x040fe40000001860 */
[----:B------:R-:W5:Y:S06]  /*5460*/  MUFU.EX2 R109, R109 ;  /* 0x0000006d006d7308 */ /* 0x000f6c0000000800 */
[C---:B------:R-:W-:Y:S01]  /*5470*/  HMMA.16816.F32 R92, R4.reuse, R18, R92 ;  /* 0x00000012045c723c */ /* 0x040fe2000000185c */
[----:B------:R-:W2:Y:S01]  /*5480*/  LDSM.16.MT88.4 R16, [R166+0x7000] ;  /* 0x00700000a610783b */ /* 0x000ea20000004200 */
[----:B------:R-:W-:Y:S06]  /*5490*/  MUFU.EX2 R113, R113 ;  /* 0x0000007100717308 */ /* 0x000fec0000000800 */
[C---:B----4-:R-:W-:Y:S02]  /*54a0*/  HMMA.16816.F32 R80, R4.reuse, R8, R80 ;  /* 0x000000080450723c */ /* 0x050fe40000001850 */
[----:B------:R-:W4:Y:S06]  /*54b0*/  MUFU.EX2 R50, R50 ;  /* 0x0000003200327308 */ /* 0x000f2c0000000800 */
        /* <DEDUP_REMOVED lines=11> */
[----:B-----5:R-:W-:Y:S02]  /*5570*/  F2FP.PACK_AB R5, R109, R46 ;  /* 0x0000002e6d05723e */ /* 0x020fe400000000ff */
[----:B----4-:R-:W-:-:S05]  /*5580*/  F2FP.PACK_AB R7, R50, R113 ;  /* 0x000000713207723e */ /* 0x010fca00000000ff */
[----:B------:R-:W-:Y:S02]  /*5590*/  MUFU.EX2 R56, R56 ;  /* 0x0000003800387308 */ /* 0x000fe40000000800 */
[C---:B------:R-:W-:Y:S06]  /*55a0*/  HMMA.16816.F32 R96, R4.reuse, R16, R96 ;  /* 0x000000100460723c */ /* 0x040fec0000001860 */
        /* <DEDUP_REMOVED lines=54> */
[----:B------:R-:W-:-:S05]  /*5910*/  F2FP.PACK_AB R7, R66, R149 ;  /* 0x000000954207723e */ /* 0x000fca00000000ff */
[----:B------:R-:W-:Y:S02]  /*5920*/  MUFU.EX2 R32, R32 ;  /* 0x0000002000207308 */ /* 0x000fe40000000800 */
[C---:B------:R-:W-:Y:S06]  /*5930*/  HMMA.16816.F32 R96, R4.reuse, R16, R96 ;  /* 0x000000100460723c */ /* 0x040fec0000001860 */
[----:B------:R-:W-:Y:S02]  /*5940*/  MUFU.EX2 R27, R27 ;  /* 0x0000001b001b7308 */ /* 0x000fe40000000800 */
[C---:B------:R-:W-:Y:S01]  /*5950*/  HMMA.16816.F32 R92, R4.reuse, R18, R92 ;  /* 0x00000012045c723c */ /* 0x040fe2000000185c */
[----:B------:R-:W-:Y:S05]  /*5960*/  LDSM.16.MT88.4 R16, [R164+0x8800] ;  /* 0x00880000a410783b */ /* 0x000fea0000004200 */
[----:B------:R-:W-:Y:S02]  /*5970*/  MUFU.EX2 R24, R24 ;  /* 0x0000001800187308 */ /* 0x000fe40000000800 */
[C---:B-1----:R-:W-:Y:S08]  /*5980*/  HMMA.16816.F32 R80, R4.reuse, R8, R80 ;  /* 0x000000080450723c */ /* 0x042ff00000001850 */
        /* <DEDUP_REMOVED lines=12> */
[C---:B------:R-:W-:Y:S07]  /*5a50*/  HMMA.16816.F32 R96, R4.reuse, R20, R96 ;  /* 0x000000140460723c */ /* 0x040fee0000001860 */
[--C-:B------:R-:W-:Y:S01]  /*5a60*/  FFMA.FTZ R20, R105, c[0x0][0x23c], -R38.reuse ;  /* 0x00008f0069147a23 */ /* 0x100fe20000010826 */
[----:B------:R-:W-:Y:S01]  /*5a70*/  HMMA.16816.F32 R92, R4, R22, R92 ;  /* 0x00000016045c723c */ /* 0x000fe2000000185c */
[----:B------:R-:W-:-:S04]  /*5a80*/  FFMA.FTZ R21, R67, c[0x0][0x23c], -R38 ;  /* 0x00008f0043157a23 */ /* 0x000fc80000010826 */
[----:B------:R-:W-:Y:S02]  /*5a90*/  MUFU.EX2 R20, R20 ;  /* 0x0000001400147308 */ /* 0x000fe40000000800 */
[--C-:B------:R-:W-:Y:S01]  /*5aa0*/  FFMA.FTZ R23, R107, c[0x0][0x23c], -R38.reuse ;  /* 0x00008f006b177a23 */ /* 0x100fe20000010826 */
[----:B------:R-:W-:Y:S01]  /*5ab0*/  HMMA.16816.F32 R88, R4, R16, R88 ;  /* 0x000000100458723c */ /* 0x000fe20000001858 */
[----:B------:R-:W-:-:S04]  /*5ac0*/  FFMA.FTZ R22, R65, c[0x0][0x23c], -R38 ;  /* 0x00008f0041167a23 */ /* 0x000fc80000010826 */
[----:B------:R-:W-:Y:S03]  /*5ad0*/  MUFU.EX2 R23, R23 ;  /* 0x0000001700177308 */ /* 0x000fe60000000800 */
[C---:B-1----:R-:W-:Y:S05]  /*5ae0*/  HMMA.16816.F32 R80, R4.reuse, R12, R80 ;  /* 0x0000000c0450723c */ /* 0x042fea0000001850 */
[----:B------:R-:W-:Y:S03]  /*5af0*/  MUFU.EX2 R21, R21 ;  /* 0x0000001500157308 */ /* 0x000fe60000000800 */
[C---:B------:R-:W-:Y:S01]  /*5b00*/  HMMA.16816.F32 R76, R4.reuse, R14, R76 ;  /* 0x0000000e044c723c */ /* 0x040fe2000000184c */
[----:B------:R-:W1:Y:S04]  /*5b10*/  LDSM.16.MT88.4 R12, [R166+0x9000] ;  /* 0x00900000a60c783b */ /* 0x000e680000004200 */
[----:B------:R-:W2:Y:S03]  /*5b20*/  MUFU.EX2 R22, R22 ;  /* 0x0000001600167308 */ /* 0x000ea60000000800 */
[C---:B------:R-:W-:Y:S01]  /*5b30*/  HMMA.16816.F32 R84, R4.reuse, R18, R84 ;  /* 0x000000120454723c */ /* 0x040fe20000001854 */
[----:B------:R-:W-:Y:S07]  /*5b40*/  LDSM.16.MT88.4 R16, [R163+0x9000] ;  /* 0x00900000a310783b */ /* 0x000fee0000004200 */
[C---:B------:R-:W-:Y:S08]  /*5b50*/  HMMA.16816.F32 R72, R4.reuse, R8, R72 ;  /* 0x000000080448723c */ /* 0x040ff00000001848 */
[----:B------:R-:W-:Y:S01]  /*5b60*/  HMMA.16816.F32 R68, R4, R10, R68 ;  /* 0x0000000a0444723c */ /* 0x000fe20000001844 */
[----:B------:R-:W3:Y:S06]  /*5b70*/  LDSM.16.MT88.4 R8, [R164+0x9000] ;  /* 0x00900000a408783b */ /* 0x000eec0000004200 */
[----:B------:R-:W-:Y:S01]  /*5b80*/  FADD.FTZ R4, R53, R44 ;  /* 0x0000002c35047221 */ /* 0x000fe20000010000 */
[----:B--2---:R-:W-:Y:S01]  /*5b90*/  F2FP.PACK_AB R6, R22, R21 ;  /* 0x000000151606723e */ /* 0x004fe200000000ff */
[----:B------:R-:W2:Y:S02]  /*5ba0*/  MUFU.EX2 R44, R55 ;  /* 0x00000037002c7308 */ /* 0x000ea40000000800 */
[----:B------:R-:W-:Y:S01]  /*5bb0*/  FADD.FTZ R5, R39, R4 ;  /* 0x0000000427057221 */ /* 0x000fe20000010000 */
[----:B------:R-:W-:Y:S01]  /*5bc0*/  F2FP.PACK_AB R4, R20, R23 ;  /* 0x000000171404723e */ /* 0x000fe200000000ff */
[----:B------:R-:W-:-:S02]  /*5bd0*/  FFMA.FTZ R39, R47, c[0x0][0x23c], -R38 ;  /* 0x00008f002f277a23 */ /* 0x000fc40000010826 */
[----:B------:R-:W-:Y:S01]  /*5be0*/  FADD.FTZ R40, R36, R5 ;  /* 0x0000000524287221 */ /* 0x000fe20000010000 */
[----:B------:R-:W-:Y:S01]  /*5bf0*/  F2FP.PACK_AB R5, R59, R112 ;  /* 0x000000703b05723e */ /* 0x000fe200000000ff */
[----:B------:R-:W-:Y:S02]  /*5c00*/  MUFU.EX2 R36, R45 ;  /* 0x0000002d00247308 */ /* 0x000fe40000000800 */
[----:B------:R-:W-:-:S04]  /*5c10*/  FADD.FTZ R33, R33, R40 ;  /* 0x0000002821217221 */ /* 0x000fc80000010000 */
[----:B------:R-:W-:Y:S01]  /*5c20*/  FADD.FTZ R28, R28, R33 ;  /* 0x000000211c1c7221 */ /* 0x000fe20000010000 */
[----:B--2---:R-:W-:Y:S01]  /*5c30*/  F2FP.PACK_AB R7, R44, R57 ;  /* 0x000000392c07723e */ /* 0x004fe200000000ff */
[----:B------:R-:W2:Y:S02]  /*5c40*/  MUFU.EX2 R39, R39 ;  /* 0x0000002700277308 */ /* 0x000ea40000000800 */
[----:B------:R-:W-:-:S04]  /*5c50*/  FADD.FTZ R31, R31, R28 ;  /* 0x0000001c1f1f7221 */ /* 0x000fc80000010000 */
[----:B------:R-:W-:Y:S01]  /*5c60*/  FADD.FTZ R26, R26, R31 ;  /* 0x0000001f1a1a7221 */ /* 0x000fe20000010000 */
[----:B-1----:R-:W-:Y:S01]  /*5c70*/  HMMA.16816.F32 R96, R4, R12, R96 ;  /* 0x0000000c0460723c */ /* 0x002fe20000001860 */
[----:B------:R-:W1:Y:S02]  /*5c80*/  MUFU.EX2 R38, R43 ;  /* 0x0000002b00267308 */ /* 0x000e640000000800 */
[----:B------:R-:W-:-:S04]  /*5c90*/  FADD.FTZ R111, R111, R26 ;  /* 0x0000001a6f6f7221 */ /* 0x000fc80000010000 */
[----:B------:R-:W-:Y:S01]  /*5ca0*/  FADD.FTZ R48, R48, R111 ;  /* 0x0000006f30307221 */ /* 0x000fe20000010000 */
[----:B------:R-:W-:Y:S01]  /*5cb0*/  HMMA.16816.F32 R92, R4, R14, R92 ;  /* 0x0000000e045c723c */ /* 0x000fe2000000185c */
[----:B------:R-:W4:Y:S02]  /*5cc0*/  LDSM.16.MT88.4 R12, [R162+0x9000] ;  /* 0x00900000a20c783b */ /* 0x000f240000004200 */
        /* <DEDUP_REMOVED lines=9> */
[----:B------:R-:W-:Y:S03]  /*5d60*/  HMMA.16816.F32 R80, R4, R16, R80 ;  /* 0x000000100450723c */ /* 0x000fe60000001850 */
[----:B------:R-:W-:-:S04]  /*5d70*/  FADD.FTZ R143, R143, R52 ;  /* 0x000000348f8f7221 */ /* 0x000fc80000010000 */
[----:B------:R-:W-:Y:S01]  /*5d80*/  FADD.FTZ R62, R62, R143 ;  /* 0x0000008f3e3e7221 */ /* 0x000fe20000010000 */
[----:B------:R-:W-:Y:S01]  /*5d90*/  HMMA.16816.F32 R76, R4, R18, R76 ;  /* 0x00000012044c723c */ /* 0x000fe2000000184c */
[----:B------:R-:W5:Y:S02]  /*5da0*/  LDSM.16.MT88.4 R16, [R164+0x9800] ;  /* 0x00980000a410783b */ /* 0x000f640000004200 */
[----:B------:R-:W-:-:S04]  /*5db0*/  FADD.FTZ R141, R141, R62 ;  /* 0x0000003e8d8d7221 */ /* 0x000fc80000010000 */
[----:B------:R-:W-:Y:S01]  /*5dc0*/  FADD.FTZ R60, R60, R141 ;  /* 0x0000008d3c3c7221 */ /* 0x000fe20000010000 */
[----:B----4-:R-:W-:Y:S03]  /*5dd0*/  HMMA.16816.F32 R72, R4, R12, R72 ;  /* 0x0000000c0448723c */ /* 0x010fe60000001848 */
        /* <DEDUP_REMOVED lines=8> */
[----:B--2---:R-:W-:Y:S01]  /*5e60*/  F2FP.PACK_AB R4, R36, R39 ;  /* 0x000000272404723e */ /* 0x004fe200000000ff */
[----:B------:R-:W2:Y:S01]  /*5e70*/  LDSM.16.MT88.4 R12, [R163+0x9800] ;  /* 0x00980000a30c783b */ /* 0x000ea20000004200 */
        /* <DEDUP_REMOVED lines=8> */
[C---:B---3--:R-:W-:Y:S01]  /*5f00*/  HMMA.16816.F32 R96, R4.reuse, R8, R96 ;  /* 0x000000080460723c */ /* 0x048fe20000001860 */
        /* <DEDUP_REMOVED lines=10> */
[----:B-----5:R-:W-:Y:S01]  /*5fb0*/  HMMA.16816.F32 R88, R4, R16, R88 ;  /* 0x000000100458723c */ /* 0x020fe20000001858 */
[----:B------:R-:W-:Y:S02]  /*5fc0*/  FADD.FTZ R38, R38, R39 ;  /* 0x0000002726267221 */ /* 0x000fe40000010000 */
[----:B------:R-:W-:Y:S02]  /*5fd0*/  FADD.FTZ R149, R149, R64 ;  /* 0x0000004095957221 */ /* 0x000fe40000010000 */
[----:B------:R-:W-:-:S02]  /*5fe0*/  FADD.FTZ R190, R41, R38 ;  /* 0x0000002629be7221 */ /* 0x000fc40000010000 */
        /* <DEDUP_REMOVED lines=80> */
.L_x_6219:
[----:B------:R-:W-:-:S05]  /*64f0*/  IMAD.MOV.U32 R6, RZ, RZ, c[0x0][0x1a0] ;  /* 0x00006800ff067624 */ /* 0x000fca00078e00ff */
[----:B------:R-:W-:-:S04]  /*6500*/  LEA R6, -R6, RZ, 0x7 ;  /* 0x000000ff06067211 */ /* 0x000fc800078e39ff */
[----:B------:R-:W-:Y:S02]  /*6510*/  SHF.R.S32.HI R4, RZ, 0x1f, R6 ;  /* 0x0000001fff047819 */ /* 0x000fe40000011406 */
.L_x_6220:
        /* <DEDUP_REMOVED lines=33> */
[----:B------:R-:W1:Y:S04]  /*6730*/  LDSM.16.M88.4 R32, [R171+0x2000] ;  /* 0x00200000ab20783b */ /* 0x000e680000000200 */
[----:B------:R-:W5:Y:S04]  /*6740*/  LDSM.16.M88.4 R24, [R171+0x2800] ;  /* 0x00280000ab18783b */ /* 0x000f680000000200 */
[----:B------:R-:W-:Y:S04]  /*6750*/  LDSM.16.M88.4 R108, [R170] ;  /* 0x00000000aa6c783b */ /* 0x000fe80000000200 */
[----:B--2---:R-:W2:Y:S04]  /*6760*/  LDSM.16.M88.4 R4, [R165+0x2000] ;  /* 0x00200000a504783b */ /* 0x004ea80000000200 */
[----:B---3--:R-:W3:Y:S04]  /*6770*/  LDSM.16.M88.4 R12, [R165+0x2800] ;  /* 0x00280000a50c783b */ /* 0x008ee80000000200 */
[----:B----4-:R-:W4:Y:S04]  /*6780*/  LDSM.16.M88.4 R8, [R171+0x3800] ;  /* 0x00380000ab08783b */ /* 0x010f280000000200 */
[----:B------:R-:W2:Y:S04]  /*6790*/  LDSM.16.M88.4 R16, [R171+0x3000] ;  /* 0x00300000ab10783b */ /* 0x000ea80000000200 */
[----:B------:R-:W2:Y:S04]  /*67a0*/  LDSM.16.M88.4 R52, [R171+0x4800] ;  /* 0x00480000ab34783b */ /* 0x000ea80000000200 */
[----:B------:R-:W2:Y:S04]  /*67b0*/  LDSM.16.M88.4 R44, [R171+0x5000] ;  /* 0x00500000ab2c783b */ /* 0x000ea80000000200 */
[----:B------:R-:W-:Y:S01]  /*67c0*/  LDSM.16.M88.4 R40, [R165+0x3000] ;  /* 0x00300000a528783b */ /* 0x000fe20000000200 */
[C---:B-1----:R-:W-:Y:S03]  /*67d0*/  HMMA.16816.F32 R36, R112.reuse, R32, RZ ;  /* 0x000000207024723c */ /* 0x042fe600000018ff */
[----:B------:R-:W-:Y:S04]  /*67e0*/  LDSM.16.M88.4 R60, [R171+0x4000] ;  /* 0x00400000ab3c783b */ /* 0x000fe80000000200 */
[----:B------:R-:W-:Y:S01]  /*67f0*/  LDSM.16.M88.4 R116, [R171+0x5800] ;  /* 0x00580000ab74783b */ /* 0x000fe20000000200 */
[C---:B------:R-:W-:Y:S03]  /*6800*/  HMMA.16816.F32 R32, R112.reuse, R34, RZ ;  /* 0x000000227020723c */ /* 0x040fe600000018ff */
[----:B------:R-:W-:Y:S04]  /*6810*/  LDSM.16.M88.4 R104, [R165+0x4800] ;  /* 0x00480000a568783b */ /* 0x000fe80000000200 */
[----:B------:R-:W-:Y:S01]  /*6820*/  LDSM.16.M88.4 R64, [R165+0x5000] ;  /* 0x00500000a540783b */ /* 0x000fe20000000200 */
[C---:B-----5:R-:W-:Y:S03]  /*6830*/  HMMA.16816.F32 R28, R112.reuse, R24, RZ ;  /* 0x00000018701c723c */ /* 0x060fe600000018ff */
[----:B------:R-:W-:Y:S04]  /*6840*/  LDSM.16.M88.4 R120, [R165+0x4000] ;  /* 0x00400000a578783b */ /* 0x000fe80000000200 */
[----:B------:R-:W0:Y:S01]  /*6850*/  LDGDEPBAR ;  /* 0x00000000000079af */ /* 0x000e220000000000 */
[----:B------:R-:W-:Y:S08]  /*6860*/  HMMA.16816.F32 R24, R112, R26, RZ ;  /* 0x0000001a7018723c */ /* 0x000ff000000018ff */
[C---:B--2---:R-:W-:Y:S08]  /*6870*/  HMMA.16816.F32 R36, R108.reuse, R4, R36 ;  /* 0x000000046c24723c */ /* 0x044ff00000001824 */
[C---:B------:R-:W-:Y:S01]  /*6880*/  HMMA.16816.F32 R32, R108.reuse, R6, R32 ;  /* 0x000000066c20723c */ /* 0x040fe20000001820 */
[----:B------:R-:W1:Y:S07]  /*6890*/  LDSM.16.M88.4 R4, [R165+0x3800] ;  /* 0x00380000a504783b */ /* 0x000e6e0000000200 */
[C---:B---3--:R-:W-:Y:S08]  /*68a0*/  HMMA.16816.F32 R28, R108.reuse, R12, R28 ;  /* 0x0000000c6c1c723c */ /* 0x048ff0000000181c */
[----:B------:R-:W-:Y:S08]  /*68b0*/  HMMA.16816.F32 R24, R108, R14, R24 ;  /* 0x0000000e6c18723c */ /* 0x000ff00000001818 */
[C---:B----4-:R-:W-:Y:S08]  /*68c0*/  HMMA.16816.F32 R12, R112.reuse, R8, RZ ;  /* 0x00000008700c723c */ /* 0x050ff000000018ff */
[C---:B------:R-:W-:Y:S08]  /*68d0*/  HMMA.16816.F32 R20, R112.reuse, R16, RZ ;  /* 0x000000107014723c */ /* 0x040ff000000018ff */
[C---:B------:R-:W-:Y:S08]  /*68e0*/  HMMA.16816.F32 R8, R112.reuse, R10, RZ ;  /* 0x0000000a7008723c */ /* 0x040ff000000018ff */
[C---:B------:R-:W-:Y:S08]  /*68f0*/  HMMA.16816.F32 R16, R112.reuse, R18, RZ ;  /* 0x000000127010723c */ /* 0x040ff000000018ff */
[C---:B------:R-:W-:Y:S08]  /*6900*/  HMMA.16816.F32 R56, R112.reuse, R52, RZ ;  /* 0x000000347038723c */ /* 0x040ff000000018ff */
[C---:B------:R-:W-:Y:S08]  /*6910*/  HMMA.16816.F32 R48, R112.reuse, R44, RZ ;  /* 0x0000002c7030723c */ /* 0x040ff000000018ff */
[C---:B------:R-:W-:Y:S08]  /*6920*/  HMMA.16816.F32 R52, R112.reuse, R54, RZ ;  /* 0x000000367034723c */ /* 0x040ff000000018ff */
[----:B------:R-:W-:Y:S08]  /*6930*/  HMMA.16816.F32 R44, R112, R46, RZ ;  /* 0x0000002e702c723c */ /* 0x000ff000000018ff */
[C---:B-1----:R-:W-:Y:S08]  /*6940*/  HMMA.16816.F32 R12, R108.reuse, R4, R12 ;  /* 0x000000046c0c723c */ /* 0x042ff0000000180c */
[C---:B------:R-:W-:Y:S08]  /*6950*/  HMMA.16816.F32 R8, R108.reuse, R6, R8 ;  /* 0x000000066c08723c */ /* 0x040ff00000001808 */
[C---:B------:R-:W-:Y:S08]  /*6960*/  HMMA.16816.F32 R20, R108.reuse, R40, R20 ;  /* 0x000000286c14723c */ /* 0x040ff00000001814 */
[----:B------:R-:W-:Y:S08]  /*6970*/  HMMA.16816.F32 R16, R108, R42, R16 ;  /* 0x0000002a6c10723c */ /* 0x000ff00000001810 */
[C---:B------:R-:W-:Y:S08]  /*6980*/  HMMA.16816.F32 R4, R112.reuse, R60, RZ ;  /* 0x0000003c7004723c */ /* 0x040ff000000018ff */
[C---:B------:R-:W-:Y:S08]  /*6990*/  HMMA.16816.F32 R60, R112.reuse, R62, RZ ;  /* 0x0000003e703c723c */ /* 0x040ff000000018ff */
[C---:B------:R-:W-:Y:S08]  /*69a0*/  HMMA.16816.F32 R40, R112.reuse, R116, RZ ;  /* 0x000000747028723c */ /* 0x040ff000000018ff */
[----:B------:R-:W-:Y:S01]  /*69b0*/  HMMA.16816.F32 R112, R112, R118, RZ ;  /* 0x000000767070723c */ /* 0x000fe200000018ff */
        /* <DEDUP_REMOVED lines=8> */
[C---:B------:R-:W-:Y:S08]  /*6a40*/  HMMA.16816.F32 R60, R108.reuse, R122, R60 ;  /* 0x0000007a6c3c723c */ /* 0x040ff0000000183c */
[C---:B-1----:R-:W-:Y:S08]  /*6a50*/  HMMA.16816.F32 R40, R108.reuse, R116, R40 ;  /* 0x000000746c28723c */ /* 0x042ff00000001828 */
[----:B------:R-:W-:Y:S01]  /*6a60*/  HMMA.16816.F32 R112, R108, R118, R112 ;  /* 0x000000766c70723c */ /* 0x000fe20000001870 */
[----:B------:R-:W1:Y:S04]  /*6a70*/  LDSM.16.M88.4 R108, [R160] ;  /* 0x00000000a06c783b */ /* 0x000e680000000200 */
[----:B------:R-:W3:Y:S03]  /*6a80*/  LDSM.16.M88.4 R116, [R161] ;  /* 0x00000000a174783b */ /* 0x000ee60000000200 */
[C---:B--2---:R-:W-:Y:S08]  /*6a90*/  HMMA.16816.F32 R36, R104.reuse, R64, R36 ;  /* 0x000000406824723c */ /* 0x044ff00000001824 */
[C---:B------:R-:W-:Y:S01]  /*6aa0*/  HMMA.16816.F32 R32, R104.reuse, R66, R32 ;  /* 0x000000426820723c */ /* 0x040fe20000001820 */
[----:B------:R-:W2:Y:S07]  /*6ab0*/  LDSM.16.M88.4 R64, [R159] ;  /* 0x000000009f40783b */ /* 0x000eae0000000200 */
[C---:B-1----:R-:W-:Y:S08]  /*6ac0*/  HMMA.16816.F32 R20, R104.reuse, R108, R20 ;  /* 0x0000006c6814723c */ /* 0x042ff00000001814 */
[C---:B------:R-:W-:Y:S01]  /*6ad0*/  HMMA.16816.F32 R16, R104.reuse, R110, R16 ;  /* 0x0000006e6810723c */ /* 0x040fe20000001810 */
[----:B------:R-:W1:Y:S07]  /*6ae0*/  LDSM.16.M88.4 R108, [R157] ;  /* 0x000000009d6c783b */ /* 0x000e6e0000000200 */
[C---:B---3--:R-:W-:Y:S08]  /*6af0*/  HMMA.16816.F32 R28, R104.reuse, R116, R28 ;  /* 0x00000074681c723c */ /* 0x048ff0000000181c */
[C---:B--2---:R-:W-:Y:S08]  /*6b00*/  HMMA.16816.F32 R12, R104.reuse, R64, R12 ;  /* 0x00000040680c723c */ /* 0x044ff0000000180c */
[C---:B------:R-:W-:Y:S01]  /*6b10*/  HMMA.16816.F32 R8, R104.reuse, R66, R8 ;  /* 0x000000426808723c */ /* 0x040fe20000001808 */
[----:B------:R-:W2:Y:S07]  /*6b20*/  LDSM.16.M88.4 R64, [R156] ;  /* 0x000000009c40783b */ /* 0x000eae0000000200 */
        /* <DEDUP_REMOVED lines=11> */
[C---:B-1----:R-:W-:Y:S08]  /*6be0*/  HMMA.16816.F32 R36, R108.reuse, R64, R36 ;  /* 0x000000406c24723c */ /* 0x042ff00000001824 */
[----:B------:R-:W-:Y:S01]  /*6bf0*/  HMMA.16816.F32 R32, R108, R66, R32 ;  /* 0x000000426c20723c */ /* 0x000fe20000001820 */
[----:B------:R-:W1:Y:S07]  /*6c00*/  LDSM.16.M88.4 R64, [R100+0x1800] ;  /* 0x001800006440783b */ /* 0x000e6e0000000200 */
[C---:B--2---:R-:W-:Y:S08]  /*6c10*/  HMMA.16816.F32 R40, R104.reuse, R116, R40 ;  /* 0x000000746828723c */ /* 0x044ff00000001828 */
[----:B------:R-:W-:Y:S01]  /*6c20*/  HMMA.16816.F32 R112, R104, R118, R112 ;  /* 0x000000766870723c */ /* 0x000fe20000001870 */
[----:B------:R-:W2:Y:S01]  /*6c30*/  LDSM.16.M88.4 R116, [R100+0x800] ;  /* 0x000800006474783b */ /* 0x000ea20000000200 */
[----:B------:R-:W-:-:S02]  /*6c40*/  FMUL.FTZ R3, R36, c[0x0][0x2ec] ;  /* 0x0000bb0024037a20 */ /* 0x000fc40000410000 */
[----:B------:R-:W-:Y:S01]  /*6c50*/  FMUL.FTZ R36, R37, c[0x0][0x2ec] ;  /* 0x0000bb0025247a20 */ /* 0x000fe20000410000 */
[----:B------:R-:W3:Y:S01]  /*6c60*/  LDSM.16.M88.4 R104, [R100+0x1000] ;  /* 0x001000006468783b */ /* 0x000ee20000000200 */
[----:B------:R-:W-:Y:S02]  /*6c70*/  FMUL.FTZ R38, R38, c[0x0][0x2ec] ;  /* 0x0000bb0026267a20 */ /* 0x000fe40000410000 */
[----:B------:R-:W-:Y:S01]  /*6c80*/  FMUL.FTZ R37, R32, c[0x0][0x2ec] ;  /* 0x0000bb0020257a20 */ /* 0x000fe20000410000 */
[----:B------:R-:W-:Y:S01]  /*6c90*/  MUFU.TANH R3, R3 ;  /* 0x0000000300037308 */ /* 0x000fe20000002400 */
[----:B------:R-:W-:Y:S02]  /*6ca0*/  FMUL.FTZ R32, R33, c[0x0][0x2ec] ;  /* 0x0000bb0021207a20 */ /* 0x000fe40000410000 */
[----:B------:R-:W-:Y:S02]  /*6cb0*/  FMUL.FTZ R33, R34, c[0x0][0x2ec] ;  /* 0x0000bb0022217a20 */ /* 0x000fe40000410000 */
[----:B------:R-:W-:-:S03]  /*6cc0*/  FMUL.FTZ R39, R39, c[0x0][0x2ec] ;  /* 0x0000bb0027277a20 */ /* 0x000fc60000410000 */
[----:B------:R-:W4:Y:S01]  /*6cd0*/  MUFU.TANH R36, R36 ;  /* 0x0000002400247308 */ /* 0x000f220000002400 */
[C---:B-1----:R-:W-:Y:S07]  /*6ce0*/  HMMA.16816.F32 R12, R108.reuse, R64, R12 ;  /* 0x000000406c0c723c */ /* 0x042fee000000180c */
[----:B------:R-:W-:Y:S01]  /*6cf0*/  MUFU.TANH R39, R39 ;  /* 0x0000002700277308 */ /* 0x000fe20000002400 */
[C---:B------:R-:W-:Y:S01]  /*6d00*/  HMMA.16816.F32 R8, R108.reuse, R66, R8 ;  /* 0x000000426c08723c */ /* 0x040fe20000001808 */
[----:B------:R-:W1:Y:S06]  /*6d10*/  LDSM.16.M88.4 R64, [R100+0x2000] ;  /* 0x002000006440783b */ /* 0x000e6c0000000200 */
[----:B------:R-:W-:Y:S01]  /*6d20*/  MUFU.TANH R32, R32 ;  /* 0x0000002000207308 */ /* 0x000fe20000002400 */
[C---:B--2---:R-:W-:Y:S07]  /*6d30*/  HMMA.16816.F32 R28, R108.reuse, R116, R28 ;  /* 0x000000746c1c723c */ /* 0x044fee000000181c */
[----:B------:R-:W-:Y:S01]  /*6d40*/  MUFU.TANH R37, R37 ;  /* 0x0000002500257308 */ /* 0x000fe20000002400 */
[----:B---3--:R-:W-:Y:S01]  /*6d50*/  HMMA.16816.F32 R20, R108, R104, R20 ;  /* 0x000000686c14723c */ /* 0x008fe20000001814 */
[----:B------:R-:W-:-:S06]  /*6d60*/  FMUL.FTZ R12, R12, c[0x0][0x2ec] ;  /* 0x0000bb000c0c7a20 */ /* 0x000fcc0000410000 */
[----:B------:R-:W2:Y:S01]  /*6d70*/  MUFU.TANH R104, R38 ;  /* 0x0000002600687308 */ /* 0x000ea20000002400 */
[----:B------:R-:W-:Y:S02]  /*6d80*/  FMUL.FTZ R13, R13, c[0x0][0x2ec] ;  /* 0x0000bb000d0d7a20 */ /* 0x000fe40000410000 */
[----:B------:R-:W-:Y:S02]  /*6d90*/  FMUL.FTZ R192, R14, c[0x0][0x2ec] ;  /* 0x0000bb000ec07a20 */ /* 0x000fe40000410000 */
[----:B------:R-:W-:Y:S01]  /*6da0*/  FMUL.FTZ R105, R35, c[0x0][0x2ec] ;  /* 0x0000bb0023697a20 */ /* 0x000fe20000410000 */
[----:B------:R-:W-:Y:S01]  /*6db0*/  HMMA.16816.F32 R16, R108, R106, R16 ;  /* 0x0000006a6c10723c */ /* 0x000fe20000001810 */
[----:B------:R-:W-:Y:S01]  /*6dc0*/  FMUL.FTZ R150, R15, c[0x0][0x2ec] ;  /* 0x0000bb000f967a20 */ /* 0x000fe20000410000 */
[----:B------:R-:W-:Y:S01]  /*6dd0*/  MUFU.TANH R196, R12 ;  /* 0x0000000c00c47308 */ /* 0x000fe20000002400 */
[----:B------:R-:W-:Y:S02]  /*6de0*/  FMUL.FTZ R9, R9, c[0x0][0x2ec] ;  /* 0x0000bb0009097a20 */ /* 0x000fe40000410000 */
[----:B------:R-:W-:-:S02]  /*6df0*/  FMUL.FTZ R8, R8, c[0x0][0x2ec] ;  /* 0x0000bb0008087a20 */ /* 0x000fc40000410000 */
[----:B------:R-:W-:Y:S01]  /*6e00*/  FMUL.FTZ R10, R10, c[0x0][0x2ec] ;  /* 0x0000bb000a0a7a20 */ /* 0x000fe20000410000 */
[C---:B------:R-:W-:Y:S01]  /*6e10*/  HMMA.16816.F32 R24, R108.reuse, R118, R24 ;  /* 0x000000766c18723c */ /* 0x040fe20000001818 */
[----:B------:R-:W-:Y:S01]  /*6e20*/  FMUL.FTZ R34, R28, c[0x0][0x2ec] ;  /* 0x0000bb001c227a20 */ /* 0x000fe20000410000 */
[----:B------:R3:W-:Y:S01]  /*6e30*/  MUFU.TANH R188, R13 ;  /* 0x0000000d00bc7308 */ /* 0x0007e20000002400 */
[----:B------:R-:W-:Y:S02]  /*6e40*/  FMUL.FTZ R106, R29, c[0x0][0x2ec] ;  /* 0x0000bb001d6a7a20 */ /* 0x000fe40000410000 */
[----:B------:R-:W-:Y:S02]  /*6e50*/  FMUL.FTZ R35, R30, c[0x0][0x2ec] ;  /* 0x0000bb001e237a20 */ /* 0x000fe40000410000 */
[----:B------:R-:W-:Y:S01]  /*6e60*/  FMUL.FTZ R11, R11, c[0x0][0x2ec] ;  /* 0x0000bb000b0b7a20 */ /* 0x000fe20000410000 */
[----:B-1----:R-:W-:Y:S01]  /*6e70*/  HMMA.16816.F32 R4, R108, R64, R4 ;  /* 0x000000406c04723c */ /* 0x002fe20000001804 */
[----:B------:R-:W-:Y:S01]  /*6e80*/  FMUL.FTZ R20, R20, c[0x0][0x2ec] ;  /* 0x0000bb0014147a20 */ /* 0x000fe20000410000 */
[----:B------:R-:W-:Y:S01]  /*6e90*/  MUFU.TANH R154, R9 ;  /* 0x00000009009a7308 */ /* 0x000fe20000002400 */
[----:B------:R-:W-:-:S02]  /*6ea0*/  FMUL.FTZ R206, R21, c[0x0][0x2ec] ;  /* 0x0000bb0015ce7a20 */ /* 0x000fc40000410000 */
[----:B------:R-:W-:Y:S02]  /*6eb0*/  FMUL.FTZ R208, R22, c[0x0][0x2ec] ;  /* 0x0000bb0016d07a20 */ /* 0x000fe40000410000 */
[----:B------:R-:W-:Y:S01]  /*6ec0*/  FMUL.FTZ R64, R31, c[0x0][0x2ec] ;  /* 0x0000bb001f407a20 */ /* 0x000fe20000410000 */
[----:B------:R-:W-:Y:S01]  /*6ed0*/  HMMA.16816.F32 R60, R108, R66, R60 ;  /* 0x000000426c3c723c */ /* 0x000fe2000000183c */
[----:B------:R-:W1:Y:S01]  /*6ee0*/  LDSM.16.M88.4 R28, [R100+0x2800] ;  /* 0x00280000641c783b */ /* 0x000e620000000200 */
[----:B------:R5:W-:Y:S01]  /*6ef0*/  MUFU.TANH R212, R20 ;  /* 0x0000001400d47308 */ /* 0x000be20000002400 */
[----:B------:R-:W-:Y:S02]  /*6f00*/  FMUL.FTZ R200, R23, c[0x0][0x2ec] ;  /* 0x0000bb0017c87a20 */ /* 0x000fe40000410000 */
[----:B---3--:R-:W3:Y:S01]  /*6f10*/  LDSM.16.M88.4 R12, [R100+0x3800] ;  /* 0x00380000640c783b */ /* 0x008ee20000000200 */
[----:B------:R-:W-:Y:S02]  /*6f20*/  FMUL.FTZ R17, R17, c[0x0][0x2ec] ;  /* 0x0000bb0011117a20 */ /* 0x000fe40000410000 */
[----:B------:R-:W-:-:S02]  /*6f30*/  FMUL.FTZ R25, R25, c[0x0][0x2ec] ;  /* 0x0000bb0019197a20 */ /* 0x000fc40000410000 */
[----:B------:R-:W1:Y:S01]  /*6f40*/  MUFU.TANH R105, R105 ;  /* 0x0000006900697308 */ /* 0x000e620000002400 */
[----:B------:R-:W-:Y:S02]  /*6f50*/  FMUL.FTZ R27, R27, c[0x0][0x2ec] ;  /* 0x0000bb001b1b7a20 */ /* 0x000fe40000410000 */
[----:B------:R-:W-:Y:S02]  /*6f60*/  FMUL.FTZ R19, R19, c[0x0][0x2ec] ;  /* 0x0000bb0013137a20 */ /* 0x000fe40000410000 */
[----:B------:R-:W-:Y:S02]  /*6f70*/  FMUL.FTZ R24, R24, c[0x0][0x2ec] ;  /* 0x0000bb0018187a20 */ /* 0x000fe40000410000 */
[----:B------:R-:W-:Y:S01]  /*6f80*/  FMUL.FTZ R4, R4, c[0x0][0x2ec] ;  /* 0x0000bb0004047a20 */ /* 0x000fe20000410000 */
[----:B-----5:R-:W5:Y:S01]  /*6f90*/  LDSM.16.M88.4 R20, [R100+0x3000] ;  /* 0x003000006414783b */ /* 0x020f620000000200 */
[----:B------:R-:W-:Y:S01]  /*6fa0*/  FMUL.FTZ R6, R6, c[0x0][0x2ec] ;  /* 0x0000bb0006067a20 */ /* 0x000fe20000410000 */
[----:B------:R-:W1:Y:S01]  /*6fb0*/  MUFU.TANH R106, R106 ;  /* 0x0000006a006a7308 */ /* 0x000e620000002400 */
[----:B------:R-:W-:Y:S01]  /*6fc0*/  FMUL.FTZ R5, R5, c[0x0][0x2ec] ;  /* 0x0000bb0005057a20 */ /* 0x000fe20000410000 */
[----:B------:R-:W-:-:S04]  /*6fd0*/  DEPBAR.LE SB0, 0x0 ;  /* 0x000080000000791a */ /* 0x000fc80000000000 */
[----:B------:R-:W-:Y:S02]  /*6fe0*/  FMUL.FTZ R7, R7, c[0x0][0x2ec] ;  /* 0x0000bb0007077a20 */ /* 0x000fe40000410000 */
[----:B------:R2:W-:Y:S01]  /*6ff0*/  MUFU.TANH R146, R4 ;  /* 0x0000000400927308 */ /* 0x0005e20000002400 */
[----:B------:R-:W-:Y:S02]  /*7000*/  FMUL.FTZ R61, R61, c[0x0][0x2ec] ;  /* 0x0000bb003d3d7a20 */ /* 0x000fe40000410000 */
[----:B------:R-:W-:Y:S02]  /*7010*/  FMUL.FTZ R63, R63, c[0x0][0x2ec] ;  /* 0x0000bb003f3f7a20 */ /* 0x000fe40000410000 */
[----:B------:R-:W-:Y:S02]  /*7020*/  FMUL.FTZ R26, R26, c[0x0][0x2ec] ;  /* 0x0000bb001a1a7a20 */ /* 0x000fe40000410000 */
[----:B------:R-:W-:Y:S01]  /*7030*/  FMUL.FTZ R16, R16, c[0x0][0x2ec] ;  /* 0x0000bb0010107a20 */ /* 0x000fe20000410000 */
[----:B------:R3:W-:Y:S01]  /*7040*/  MUFU.TANH R142, R6 ;  /* 0x00000006008e7308 */ /* 0x0007e20000002400 */
[----:B------:R-:W-:-:S02]  /*7050*/  FMUL.FTZ R18, R18, c[0x0][0x2ec] ;  /* 0x0000bb0012127a20 */ /* 0x000fc40000410000 */
[----:B------:R-:W-:Y:S01]  /*7060*/  FMUL.FTZ R60, R60, c[0x0][0x2ec] ;  /* 0x0000bb003c3c7a20 */ /* 0x000fe20000410000 */
[C---:B-1----:R-:W-:Y:S01]  /*7070*/  HMMA.16816.F32 R56, R108.reuse, R28, R56 ;  /* 0x0000001c6c38723c */ /* 0x042fe20000001838 */
[----:B------:R-:W-:Y:S02]  /*7080*/  FMUL.FTZ R62, R62, c[0x0][0x2ec] ;  /* 0x0000bb003e3e7a20 */ /* 0x000fe40000410000 */
[----:B--2---:R-:W-:Y:S01]  /*7090*/  IMAD.SHL.U32 R4, R177, 0x80, RZ ;  /* 0x00000080b1047824 */ /* 0x004fe200078e00ff */
[----:B------:R-:W1:Y:S04]  /*70a0*/  MUFU.TANH R64, R64 ;  /* 0x0000004000407308 */ /* 0x000e680000002400 */
[----:B------:R-:W-:Y:S01]  /*70b0*/  LOP3.LUT R9, R4, R129, RZ, 0xfc, !PT ;  /* 0x0000008104097212 */ /* 0x000fe200078efcff */
[----:B------:R-:W-:Y:S03]  /*70c0*/  HMMA.16816.F32 R52, R108, R30, R52 ;  /* 0x0000001e6c34723c */ /* 0x000fe60000001834 */
[C---:B------:R-:W-:Y:S01]  /*70d0*/  ISETP.GE.AND P5, PT, R9.reuse, R128, PT ;  /* 0x000000800900720c */ /* 0x040fe20003fa6270 */
[----:B------:R2:W-:Y:S01]  /*70e0*/  MUFU.TANH R140, R5 ;  /* 0x00000005008c7308 */ /* 0x0005e20000002400 */
[----:B---3--:R-:W-:-:S03]  /*70f0*/  IADD3 R6, R9, 0x1, RZ ;  /* 0x0000000109067810 */ /* 0x008fc60007ffe0ff */
[C---:B------:R-:W-:Y:S01]  /*7100*/  HMMA.16816.F32 R40, R108.reuse, R12, R40 ;  /* 0x0000000c6c28723c */ /* 0x040fe20000001828 */
[C---:B------:R-:W-:Y:S02]  /*7110*/  ISETP.GE.AND P3, PT, R6.reuse, R128, PT ;  /* 0x000000800600720c */ /* 0x040fe40003f66270 */
[-C--:B------:R-:W-:Y:S01]  /*7120*/  ISETP.GE.AND P2, PT, R6, R127.reuse, PT ;  /* 0x0000007f0600720c */ /* 0x080fe20003f46270 */
[----:B------:R3:W-:Y:S01]  /*7130*/  MUFU.TANH R134, R7 ;  /* 0x0000000700867308 */ /* 0x0007e20000002400 */
[----:B------:R-:W-:Y:S02]  /*7140*/  IADD3 R6, R9, 0x9, RZ ;  /* 0x0000000909067810 */ /* 0x000fe40007ffe0ff */
[----:B----4-:R-:W-:Y:S01]  /*7150*/  FSEL R12, R36, -INF , !P3 ;  /* 0xff800000240c7808 */ /* 0x010fe20005800000 */
[----:B-----5:R-:W-:Y:S01]  /*7160*/  HMMA.16816.F32 R48, R108, R20, R48 ;  /* 0x000000146c30723c */ /* 0x020fe20000001830 */
[----:B------:R-:W-:Y:S01]  /*7170*/  ISETP.GE.AND P3, PT, R6, R127, PT ;  /* 0x0000007f0600720c */ /* 0x000fe20003f66270 */
[----:B------:R-:W-:Y:S01]  /*7180*/  FMUL.FTZ R59, R59, c[0x0][0x2ec] ;  /* 0x0000bb003b3b7a20 */ /* 0x000fe20000410000 */
[----:B------:R-:W-:Y:S01]  /*7190*/  IADD3 R13, R9, 0x19, RZ ;  /* 0x00000019090d7810 */ /* 0x000fe20007ffe0ff */
[----:B------:R-:W4:Y:S01]  /*71a0*/  MUFU.TANH R25, R25 ;  /* 0x0000001900197308 */ /* 0x000f220000002400 */
[----:B--2---:R-:W-:Y:S01]  /*71b0*/  LOP3.LUT R5, R4, 0x8, R129, 0xfe, !PT ;  /* 0x0000000804057812 */ /* 0x004fe200078efe81 */
[----:B------:R-:W-:-:S02]  /*71c0*/  FMUL.FTZ R57, R57, c[0x0][0x2ec] ;  /* 0x0000bb0039397a20 */ /* 0x000fc40000410000 */
[C---:B------:R-:W-:Y:S01]  /*71d0*/  HMMA.16816.F32 R44, R108.reuse, R22, R44 ;  /* 0x000000166c2c723c */ /* 0x040fe2000000182c */
[-C--:B------:R-:W-:Y:S01]  /*71e0*/  ISETP.GE.AND P6, PT, R5, R128.reuse, PT ;  /* 0x000000800500720c */ /* 0x080fe20003fc6270 */
[----:B------:R-:W-:Y:S01]  /*71f0*/  FMUL.FTZ R53, R53, c[0x0][0x2ec] ;  /* 0x0000bb0035357a20 */ /* 0x000fe20000410000 */
[-C--:B------:R-:W-:Y:S01]  /*7200*/  ISETP.GE.AND P4, PT, R5, R127.reuse, PT ;  /* 0x0000007f0500720c */ /* 0x080fe20003f86270 */
[----:B------:R-:W2:Y:S01]  /*7210*/  MUFU.TANH R214, R27 ;  /* 0x0000001b00d67308 */ /* 0x000ea20000002400 */
[----:B---3--:R-:W-:Y:S01]  /*7220*/  FSEL R7, R3, -INF , !P5 ;  /* 0xff80000003077808 */ /* 0x008fe20006800000 */
[----:B------:R-:W-:Y:S01]  /*7230*/  FMUL.FTZ R55, R55, c[0x0][0x2ec] ;  /* 0x0000bb0037377a20 */ /* 0x000fe20000410000 */
[C---:B------:R-:W-:Y:S01]  /*7240*/  ISETP.GE.AND P5, PT, R9.reuse, R127, PT ;  /* 0x0000007f0900720c */ /* 0x040fe20003fa6270 */
[----:B------:R-:W-:Y:S01]  /*7250*/  HMMA.16816.F32 R112, R108, R14, R112 ;  /* 0x0000000e6c70723c */ /* 0x000fe20000001870 */
[----:B------:R-:W-:Y:S01]  /*7260*/  IADD3 R3, R9, 0x11, RZ ;  /* 0x0000001109037810 */ /* 0x000fe20007ffe0ff */
[----:B------:R-:W-:Y:S01]  /*7270*/  FMUL.FTZ R56, R56, c[0x0][0x2ec] ;  /* 0x0000bb0038387a20 */ /* 0x000fe20000410000 */
[----:B------:R-:W-:Y:S01]  /*7280*/  FSEL R5, R104, -INF , !P5 ;  /* 0xff80000068057808 */ /* 0x000fe20006800000 */
[----:B------:R-:W3:Y:S01]  /*7290*/  MUFU.TANH R206, R206 ;  /* 0x000000ce00ce7308 */ /* 0x000ee20000002400 */
[-C--:B------:R-:W-:Y:S01]  /*72a0*/  ISETP.GE.AND P5, PT, R6, R128.reuse, PT ;  /* 0x000000800600720c */ /* 0x080fe20003fa6270 */
[----:B------:R-:W-:Y:S01]  /*72b0*/  FMUL.FTZ R52, R52, c[0x0][0x2ec] ;  /* 0x0000bb0034347a20 */ /* 0x000fe20000410000 */
[----:B------:R-:W-:Y:S01]  /*72c0*/  FSEL R6, R105, -INF , !P3 ;  /* 0xff80000069067808 */ /* 0x000fe20005800000 */
[----:B------:R-:W-:Y:S01]  /*72d0*/  FMUL.FTZ R49, R49, c[0x0][0x2ec] ;  /* 0x0000bb0031317a20 */ /* 0x000fe20000410000 */
[----:B------:R-:W-:Y:S01]  /*72e0*/  ISETP.GE.AND P3, PT, R13, R128, PT ;  /* 0x000000800d00720c */ /* 0x000fe20003f66270 */
[----:B------:R-:W-:Y:S01]  /*72f0*/  FMUL.FTZ R51, R51, c[0x0][0x2ec] ;  /* 0x0000bb0033337a20 */ /* 0x000fe20000410000 */
[C---:B------:R-:W-:Y:S01]  /*7300*/  IADD3 R15, R9.reuse, 0x59, RZ ;  /* 0x00000059090f7810 */ /* 0x040fe20007ffe0ff */
[----:B------:R-:W5:Y:S01]  /*7310*/  MUFU.TANH R200, R200 ;  /* 0x000000c800c87308 */ /* 0x000f620000002400 */
[----:B------:R-:W-:Y:S01]  /*7320*/  IADD3 R14, R9, 0x61, RZ ;  /* 0x00000061090e7810 */ /* 0x000fe20007ffe0ff */
[----:B------:R-:W-:-:S02]  /*7330*/  FMUL.FTZ R54, R54, c[0x0][0x2ec] ;  /* 0x0000bb0036367a20 */ /* 0x000fc40000410000 */
[----:B------:R-:W-:Y:S02]  /*7340*/  FMUL.FTZ R47, R47, c[0x0][0x2ec] ;  /* 0x0000bb002f2f7a20 */ /* 0x000fe40000410000 */
[----:B------:R-:W-:Y:S02]  /*7350*/  FMUL.FTZ R46, R46, c[0x0][0x2ec] ;  /* 0x0000bb002e2e7a20 */ /* 0x000fe40000410000 */
[----:B------:R-:W1:Y:S01]  /*7360*/  MUFU.TANH R204, R17 ;  /* 0x0000001100cc7308 */ /* 0x000e620000002400 */
[----:B------:R-:W-:Y:S02]  /*7370*/  FMUL.FTZ R40, R40, c[0x0][0x2ec] ;  /* 0x0000bb0028287a20 */ /* 0x000fe40000410000 */
[----:B------:R-:W-:Y:S02]  /*7380*/  FMUL.FTZ R41, R41, c[0x0][0x2ec] ;  /* 0x0000bb0029297a20 */ /* 0x000fe40000410000 */
[----:B------:R-:W-:Y:S02]  /*7390*/  FMUL.FTZ R42, R42, c[0x0][0x2ec] ;  /* 0x0000bb002a2a7a20 */ /* 0x000fe40000410000 */
[----:B------:R-:W-:Y:S01]  /*73a0*/  FMUL.FTZ R43, R43, c[0x0][0x2ec] ;  /* 0x0000bb002b2b7a20 */ /* 0x000fe20000410000 */
[----:B------:R-:W1:Y:S08]  /*73b0*/  MUFU.TANH R198, R19 ;  /* 0x0000001300c67308 */ /* 0x000e700000002400 */
[----:B------:R1:W-:Y:S08]  /*73c0*/  MUFU.TANH R194, R8 ;  /* 0x0000000800c27308 */ /* 0x0003f00000002400 */
[----:B------:R2:W-:Y:S01]  /*73d0*/  MUFU.TANH R152, R10 ;  /* 0x0000000a00987308 */ /* 0x0005e20000002400 */
[----:B-1----:R-:W-:-:S07]  /*73e0*/  FSEL R8, R39, -INF , !P2 ;  /* 0xff80000027087808 */ /* 0x002fce0005000000 */
[----:B------:R-:W1:Y:S01]  /*73f0*/  MUFU.TANH R150, R150 ;  /* 0x0000009600967308 */ /* 0x000e620000002400 */
[----:B------:R-:W-:-:S04]  /*7400*/  ISETP.GE.AND P2, PT, R3, R128, PT ;  /* 0x000000800300720c */ /* 0x000fc80003f46270 */
[----:B------:R-:W-:Y:S02]  /*7410*/  FSEL R28, R106, -INF , !P2 ;  /* 0xff8000006a1c7808 */ /* 0x000fe40005000000 */
[----:B--2---:R-:W-:Y:S01]  /*7420*/  FSEL R10, R32, -INF , !P5 ;  /* 0xff800000200a7808 */ /* 0x004fe20006800000 */
[----:B------:R2:W1:Y:S01]  /*7430*/  MUFU.TANH R148, R11 ;  /* 0x0000000b00947308 */ /* 0x0004620000002400 */
[-C--:B------:R-:W-:Y:S02]  /*7440*/  ISETP.GE.AND P5, PT, R3, R127.reuse, PT ;  /* 0x0000007f0300720c */ /* 0x080fe40003fa6270 */
[----:B------:R-:W-:Y:S02]  /*7450*/  IADD3 R3, R9, 0x21, RZ ;  /* 0x0000002109037810 */ /* 0x000fe40007ffe0ff */
[----:B------:R-:W-:Y:S02]  /*7460*/  FSEL R36, R64, -INF , !P5 ;  /* 0xff80000040247808 */ /* 0x000fe40006800000 */
[----:B------:R-:W-:Y:S01]  /*7470*/  ISETP.GE.AND P2, PT, R13, R127, PT ;  /* 0x0000007f0d00720c */ /* 0x000fe20003f46270 */
[----:B------:R-:W1:Y:S01]  /*7480*/  MUFU.TANH R138, R61 ;  /* 0x0000003d008a7308 */ /* 0x000e620000002400 */
[----:B------:R-:W-:-:S02]  /*7490*/  ISETP.GE.AND P5, PT, R3, R128, PT ;  /* 0x000000800300720c */ /* 0x000fc40003fa6270 */
[----:B------:R-:W-:Y:S02]  /*74a0*/  IADD3 R13, R9, 0x29, RZ ;  /* 0x00000029090d7810 */ /* 0x000fe40007ffe0ff */
[----:B----4-:R-:W-:Y:S02]  /*74b0*/  FSEL R32, R25, -INF , !P3 ;  /* 0xff80000019207808 */ /* 0x010fe40005800000 */
[----:B------:R-:W-:Y:S01]  /*74c0*/  FSEL R214, R214, -INF , !P2 ;  /* 0xff800000d6d67808 */ /* 0x000fe20005000000 */
[----:B------:R-:W-:Y:S01]  /*74d0*/  MUFU.TANH R132, R63 ;  /* 0x0000003f00847308 */ /* 0x000fe20000002400 */
[----:B---3--:R-:W-:Y:S01]  /*74e0*/  FSEL R206, R206, -INF , !P5 ;  /* 0xff800000cece7808 */ /* 0x008fe20006800000 */
[----:B--2---:R-:W-:Y:S01]  /*74f0*/  FMUL.FTZ R11, R58, c[0x0][0x2ec] ;  /* 0x0000bb003a0b7a20 */ /* 0x004fe20000410000 */
[----:B------:R-:W-:Y:S01]  /*7500*/  ISETP.GE.AND P3, PT, R3, R127, PT ;  /* 0x0000007f0300720c */ /* 0x000fe20003f66270 */
[----:B------:R-:W-:Y:S01]  /*7510*/  FMUL.FTZ R58, R115, c[0x0][0x2ec] ;  /* 0x0000bb00733a7a20 */ /* 0x000fe20000410000 */
[----:B------:R-:W-:-:S02]  /*7520*/  ISETP.GE.AND P2, PT, R13, R128, PT ;  /* 0x000000800d00720c */ /* 0x000fc40003f46270 */
[----:B------:R-:W-:Y:S01]  /*7530*/  ISETP.GE.AND P5, PT, R13, R127, PT ;  /* 0x0000007f0d00720c */ /* 0x000fe20003fa6270 */
[----:B------:R2:W3:Y:S01]  /*7540*/  MUFU.TANH R110, R59 ;  /* 0x0000003b006e7308 */ /* 0x0004e20000002400 */
[C---:B------:R-:W-:Y:S02]  /*7550*/  IADD3 R3, R9.reuse, 0x31, RZ ;  /* 0x0000003109037810 */ /* 0x040fe40007ffe0ff */
[----:B------:R-:W-:Y:S02]  /*7560*/  IADD3 R13, R9, 0x39, RZ ;  /* 0x00000039090d7810 */ /* 0x000fe40007ffe0ff */
[----:B-----5:R-:W-:Y:S02]  /*7570*/  FSEL R200, R200, -INF , !P3 ;  /* 0xff800000c8c87808 */ /* 0x020fe40005800000 */
[----:B------:R-:W-:Y:S01]  /*7580*/  FSEL R204, R204, -INF , !P2 ;  /* 0xff800000cccc7808 */ /* 0x000fe20005000000 */
[----:B------:R4:W5:Y:S01]  /*7590*/  MUFU.TANH R116, R53 ;  /* 0x0000003500747308 */ /* 0x0009620000002400 */
[----:B------:R-:W-:-:S02]  /*75a0*/  FSEL R198, R198, -INF , !P5 ;  /* 0xff800000c6c67808 */ /* 0x000fc40006800000 */
[CC--:B------:R-:W-:Y:S02]  /*75b0*/  ISETP.GE.AND P3, PT, R3.reuse, R128.reuse, PT ;  /* 0x000000800300720c */ /* 0x0c0fe40003f66270 */
[----:B------:R-:W-:Y:S02]  /*75c0*/  ISETP.GE.AND P2, PT, R3, R127, PT ;  /* 0x0000007f0300720c */ /* 0x000fe40003f46270 */
[----:B------:R-:W-:Y:S01]  /*75d0*/  ISETP.GE.AND P5, PT, R13, R128, PT ;  /* 0x000000800d00720c */ /* 0x000fe20003fa6270 */
[----:B------:R3:W3:Y:S01]  /*75e0*/  MUFU.TANH R118, R57 ;  /* 0x0000003900767308 */ /* 0x0006e20000002400 */
[----:B------:R-:W-:Y:S01]  /*75f0*/  IADD3 R3, R9, 0x41, RZ ;  /* 0x0000004109037810 */ /* 0x000fe20007ffe0ff */
[----:B--2---:R-:W-:Y:S01]  /*7600*/  FMUL.FTZ R59, R114, c[0x0][0x2ec] ;  /* 0x0000bb00723b7a20 */ /* 0x004fe20000410000 */
[----:B------:R-:W-:Y:S02]  /*7610*/  FSEL R188, R188, -INF , !P3 ;  /* 0xff800000bcbc7808 */ /* 0x000fe40005800000 */
[----:B-1----:R-:W-:-:S02]  /*7620*/  FSEL R150, R150, -INF , !P2 ;  /* 0xff80000096967808 */ /* 0x002fc40005000000 */
[----:B------:R-:W-:Y:S01]  /*7630*/  FSEL R154, R154, -INF , !P5 ;  /* 0xff8000009a9a7808 */ /* 0x000fe20006800000 */
[----:B------:R-:W1:Y:S01]  /*7640*/  MUFU.TANH R49, R49 ;  /* 0x0000003100317308 */ /* 0x000e620000002400 */
[-C--:B------:R-:W-:Y:S01]  /*7650*/  ISETP.GE.AND P3, PT, R13, R127.reuse, PT ;  /* 0x0000007f0d00720c */ /* 0x080fe20003f66270 */
[----:B----4-:R-:W-:Y:S01]  /*7660*/  FMUL.FTZ R53, R50, c[0x0][0x2ec] ;  /* 0x0000bb0032357a20 */ /* 0x010fe20000410000 */
[CC--:B------:R-:W-:Y:S02]  /*7670*/  ISETP.GE.AND P2, PT, R3.reuse, R128.reuse, PT ;  /* 0x000000800300720c */ /* 0x0c0fe40003f46270 */
[----:B------:R-:W-:Y:S02]  /*7680*/  ISETP.GE.AND P5, PT, R3, R127, PT ;  /* 0x0000007f0300720c */ /* 0x000fe40003fa6270 */
[----:B------:R-:W-:Y:S01]  /*7690*/  IADD3 R3, R9, 0x49, RZ ;  /* 0x0000004909037810 */ /* 0x000fe20007ffe0ff */
[----:B------:R-:W2:Y:S01]  /*76a0*/  MUFU.TANH R106, R55 ;  /* 0x00000037006a7308 */ /* 0x000ea20000002400 */
[----:B------:R-:W-:Y:S01]  /*76b0*/  FSEL R148, R148, -INF , !P3 ;  /* 0xff80000094947808 */ /* 0x000fe20005800000 */
[----:B---3--:R-:W-:Y:S01]  /*76c0*/  FMUL.FTZ R57, R112, c[0x0][0x2ec] ;  /* 0x0000bb0070397a20 */ /* 0x008fe20000410000 */
[----:B------:R-:W-:-:S02]  /*76d0*/  ISETP.GE.AND P3, PT, R3, R128, PT ;  /* 0x000000800300720c */ /* 0x000fc40003f66270 */
[----:B------:R-:W-:Y:S02]  /*76e0*/  IADD3 R13, R9, 0x51, RZ ;  /* 0x00000051090d7810 */ /* 0x000fe40007ffe0ff */
[----:B------:R-:W-:Y:S01]  /*76f0*/  FSEL R134, R134, -INF , !P5 ;  /* 0xff80000086867808 */ /* 0x000fe20006800000 */
[----:B------:R-:W-:Y:S01]  /*7700*/  MUFU.TANH R33, R33 ;  /* 0x0000002100217308 */ /* 0x000fe20000002400 */
[----:B------:R-:W-:Y:S02]  /*7710*/  FSEL R138, R138, -INF , !P3 ;  /* 0xff8000008a8a7808 */ /* 0x000fe40005800000 */
[----:B------:R-:W-:Y:S02]  /*7720*/  FSEL R140, R140, -INF , !P2 ;  /* 0xff8000008c8c7808 */ /* 0x000fe40005000000 */
[C---:B------:R-:W-:Y:S02]  /*7730*/  ISETP.GE.AND P5, PT, R13.reuse, R128, PT ;  /* 0x000000800d00720c */ /* 0x040fe40003fa6270 */
[-C--:B------:R-:W-:Y:S01]  /*7740*/  ISETP.GE.AND P3, PT, R13, R127.reuse, PT ;  /* 0x0000007f0d00720c */ /* 0x080fe20003f66270 */
[----:B------:R-:W-:Y:S01]  /*7750*/  FMUL.FTZ R13, R45, c[0x0][0x2ec] ;  /* 0x0000bb002d0d7a20 */ /* 0x000fe20000410000 */
[----:B------:R-:W-:Y:S01]  /*7760*/  ISETP.GE.AND P2, PT, R3, R127, PT ;  /* 0x0000007f0300720c */ /* 0x000fe20003f46270 */
[----:B------:R-:W-:Y:S01]  /*7770*/  MUFU.TANH R34, R34 ;  /* 0x0000002200227308 */ /* 0x000fe20000002400 */
[----:B------:R-:W-:-:S02]  /*7780*/  FSEL R110, R110, -INF , !P3 ;  /* 0xff8000006e6e7808 */ /* 0x000fc40005800000 */
[----:B------:R-:W-:Y:S02]  /*7790*/  FSEL R132, R132, -INF , !P2 ;  /* 0xff80000084847808 */ /* 0x000fe40005000000 */
[-C--:B------:R-:W-:Y:S02]  /*77a0*/  ISETP.GE.AND P2, PT, R15, R128.reuse, PT ;  /* 0x000000800f00720c */ /* 0x080fe40003f46270 */
[----:B------:R-:W-:Y:S01]  /*77b0*/  ISETP.GE.AND P3, PT, R14, R128, PT ;  /* 0x000000800e00720c */ /* 0x000fe20003f66270 */
[----:B------:R-:W3:Y:S01]  /*77c0*/  MUFU.TANH R13, R13 ;  /* 0x0000000d000d7308 */ /* 0x000ee20000002400 */
[----:B-----5:R-:W-:Y:S02]  /*77d0*/  FSEL R116, R116, -INF , !P2 ;  /* 0xff80000074747808 */ /* 0x020fe40005000000 */
[----:B------:R-:W-:Y:S02]  /*77e0*/  ISETP.GE.AND P2, PT, R14, R127, PT ;  /* 0x0000007f0e00720c */ /* 0x000fe40003f46270 */
[----:B------:R-:W-:-:S02]  /*77f0*/  FSEL R118, R118, -INF , !P5 ;  /* 0xff80000076767808 */ /* 0x000fc40006800000 */
[----:B------:R-:W-:Y:S01]  /*7800*/  ISETP.GE.AND P5, PT, R15, R127, PT ;  /* 0x0000007f0f00720c */ /* 0x000fe20003fa6270 */
[----:B------:R4:W5:Y:S01]  /*7810*/  MUFU.TANH R3, R51 ;  /* 0x0000003300037308 */ /* 0x0009620000002400 */
[----:B------:R-:W-:Y:S02]  /*7820*/  IADD3 R15, R9, 0x69, RZ ;  /* 0x00000069090f7810 */ /* 0x000fe40007ffe0ff */
[----:B-1----:R-:W-:Y:S02]  /*7830*/  FSEL R49, R49, -INF , !P3 ;  /* 0xff80000031317808 */ /* 0x002fe40005800000 */
[----:B------:R-:W-:Y:S02]  /*7840*/  ISETP.GE.AND P3, PT, R15, R128, PT ;  /* 0x000000800f00720c */ /* 0x000fe40003f66270 */
[----:B--2---:R-:W-:Y:S01]  /*7850*/  FSEL R106, R106, -INF , !P5 ;  /* 0xff8000006a6a7808 */ /* 0x004fe20006800000 */
[----:B------:R-:W1:Y:S08]  /*7860*/  MUFU.TANH R14, R47 ;  /* 0x0000002f000e7308 */ /* 0x000e700000002400 */
[----:B------:R-:W-:Y:S01]  /*7870*/  MUFU.TANH R35, R35 ;  /* 0x0000002300237308 */ /* 0x000fe20000002400 */
[----:B----4-:R-:W-:Y:S01]  /*7880*/  FMUL.FTZ R51, R48, c[0x0][0x2ec] ;  /* 0x0000bb0030337a20 */ /* 0x010fe20000410000 */
[----:B---3--:R-:W-:-:S02]  /*7890*/  FSEL R48, R13, -INF , !P3 ;  /* 0xff8000000d307808 */ /* 0x008fc40005800000 */
[----:B------:R-:W-:Y:S02]  /*78a0*/  ISETP.GE.AND P3, PT, R15, R127, PT ;  /* 0x0000007f0f00720c */ /* 0x000fe40003f66270 */
[--C-:B------:R-:W-:Y:S02]  /*78b0*/  LOP3.LUT R15, R4, 0x18, R129.reuse, 0xfe, !PT ;  /* 0x00000018040f7812 */ /* 0x100fe400078efe81 */
[----:B------:R-:W2:Y:S01]  /*78c0*/  MUFU.TANH R24, R24 ;  /* 0x0000001800187308 */ /* 0x000ea20000002400 */
[----:B-----5:R-:W-:Y:S02]  /*78d0*/  FSEL R3, R3, -INF , !P2 ;  /* 0xff80000003037808 */ /* 0x020fe40005000000 */
[----:B-1----:R-:W-:Y:S02]  /*78e0*/  FSEL R50, R14, -INF , !P3 ;  /* 0xff8000000e327808 */ /* 0x002fe40005800000 */
[----:B------:R-:W-:Y:S02]  /*78f0*/  LOP3.LUT R13, R4, 0x20, R129, 0xfe, !PT ;  /* 0x00000020040d7812 */ /* 0x000fe400078efe81 */
[----:B------:R-:W-:Y:S01]  /*7900*/  ISETP.GE.AND P3, PT, R15, R128, PT ;  /* 0x000000800f00720c */ /* 0x000fe20003f66270 */
[----:B------:R-:W1:Y:S01]  /*7910*/  MUFU.TANH R38, R26 ;  /* 0x0000001a00267308 */ /* 0x000e620000002400 */
[----:B------:R-:W-:-:S02]  /*7920*/  FSEL R14, R33, -INF , !P4 ;  /* 0xff800000210e7808 */ /* 0x000fc40006000000 */
[----:B------:R-:W-:-:S04]  /*7930*/  ISETP.GE.AND P4, PT, R13, R128, PT ;  /* 0x000000800d00720c */ /* 0x000fc80003f86270 */
[----:B------:R-:W-:Y:S01]  /*7940*/  FSEL R212, R212, -INF , !P4 ;  /* 0xff800000d4d47808 */ /* 0x000fe20006000000 */
[----:B------:R-:W3:Y:S01]  /*7950*/  MUFU.TANH R208, R208 ;  /* 0x000000d000d07308 */ /* 0x000ee20000002400 */
[----:B--2---:R-:W-:-:S07]  /*7960*/  FSEL R30, R24, -INF , !P3 ;  /* 0xff800000181e7808 */ /* 0x004fce0005800000 */
[----:B------:R2:W4:Y:S08]  /*7970*/  MUFU.TANH R210, R16 ;  /* 0x0000001000d27308 */ /* 0x0005300000002400 */
[----:B------:R-:W5:Y:S01]  /*7980*/  MUFU.TANH R202, R18 ;  /* 0x0000001200ca7308 */ /* 0x000f620000002400 */
[----:B--2---:R-:W-:-:S07]  /*7990*/  LOP3.LUT R16, R4, 0x10, R129, 0xfe, !PT ;  /* 0x0000001004107812 */ /* 0x004fce00078efe81 */
[----:B------:R-:W2:Y:S01]  /*79a0*/  MUFU.TANH R192, R192 ;  /* 0x000000c000c07308 */ /* 0x000ea20000002400 */
[C---:B------:R-:W-:Y:S02]  /*79b0*/  ISETP.GE.AND P5, PT, R16.reuse, R128, PT ;  /* 0x000000801000720c */ /* 0x040fe40003fa6270 */
[----:B------:R-:W-:Y:S02]  /*79c0*/  ISETP.GE.AND P2, PT, R16, R127, PT ;  /* 0x0000007f1000720c */ /* 0x000fe40003f46270 */
[----:B------:R-:W-:-:S03]  /*79d0*/  FSEL R16, R37, -INF , !P6 ;  /* 0xff80000025107808 */ /* 0x000fc60007000000 */
[----:B------:R2:W-:Y:S01]  /*79e0*/  MUFU.TANH R120, R56 ;  /* 0x0000003800787308 */ /* 0x0005e20000002400 */
[-C--:B------:R-:W-:Y:S02]  /*79f0*/  ISETP.GE.AND P6, PT, R15, R127.reuse, PT ;  /* 0x0000007f0f00720c */ /* 0x080fe40003fc6270 */
[--C-:B------:R-:W-:Y:S02]  /*7a00*/  LOP3.LUT R15, R4, 0x28, R129.reuse, 0xfe, !PT ;  /* 0x00000028040f7812 */ /* 0x100fe400078efe81 */
[----:B------:R-:W-:Y:S02]  /*7a10*/  FSEL R34, R34, -INF , !P5 ;  /* 0xff80000022227808 */ /* 0x000fe40006800000 */
[-C--:B------:R-:W-:Y:S01]  /*7a20*/  ISETP.GE.AND P5, PT, R13, R127.reuse, PT ;  /* 0x0000007f0d00720c */ /* 0x080fe20003fa6270 */
[----:B------:R-:W3:Y:S01]  /*7a30*/  MUFU.TANH R144, R60 ;  /* 0x0000003c00907308 */ /* 0x000ee20000002400 */
[----:B------:R-:W-:Y:S02]  /*7a40*/  LOP3.LUT R13, R4, 0x30, R129, 0xfe, !PT ;  /* 0x00000030040d7812 */ /* 0x000fe400078efe81 */
[----:B------:R-:W-:-:S02]  /*7a50*/  ISETP.GE.AND P3, PT, R15, R127, PT ;  /* 0x0000007f0f00720c */ /* 0x000fc40003f66270 */
[----:B-1----:R-:W-:Y:S02]  /*7a60*/  FSEL R38, R38, -INF , !P6 ;  /* 0xff80000026267808 */ /* 0x002fe40007000000 */
[-C--:B------:R-:W-:Y:S01]  /*7a70*/  ISETP.GE.AND P6, PT, R13, R128.reuse, PT ;  /* 0x000000800d00720c */ /* 0x080fe20003fc6270 */
[----:B--2---:R-:W-:Y:S01]  /*7a80*/  FMUL.FTZ R56, R44, c[0x0][0x2ec] ;  /* 0x0000bb002c387a20 */ /* 0x004fe20000410000 */
[----:B------:R-:W-:Y:S01]  /*7a90*/  FSEL R44, R35, -INF , !P2 ;  /* 0xff800000232c7808 */ /* 0x000fe20005000000 */
[----:B------:R1:W2:Y:S01]  /*7aa0*/  MUFU.TANH R136, R62 ;  /* 0x0000003e00887308 */ /* 0x0002a20000002400 */
[----:B------:R-:W-:Y:S02]  /*7ab0*/  ISETP.GE.AND P2, PT, R15, R128, PT ;  /* 0x000000800f00720c */ /* 0x000fe40003f46270 */
[----:B------:R-:W-:Y:S02]  /*7ac0*/  LOP3.LUT R15, R4, 0x38, R129, 0xfe, !PT ;  /* 0x00000038040f7812 */ /* 0x000fe400078efe81 */
[----:B------:R-:W-:-:S02]  /*7ad0*/  ISETP.GE.AND P4, PT, R13, R127, PT ;  /* 0x0000007f0d00720c */ /* 0x000fc40003f86270 */
[----:B---3--:R-:W-:Y:S01]  /*7ae0*/  FSEL R208, R208, -INF , !P5 ;  /* 0xff800000d0d07808 */ /* 0x008fe20006800000 */
[----:B------:R-:W3:Y:S01]  /*7af0*/  MUFU.TANH R122, R52 ;  /* 0x00000034007a7308 */ /* 0x000ee20000002400 */
[----:B----4-:R-:W-:Y:S02]  /*7b00*/  FSEL R210, R210, -INF , !P2 ;  /* 0xff800000d2d27808 */ /* 0x010fe40005000000 */
[C-C-:B------:R-:W-:Y:S02]  /*7b10*/  LOP3.LUT R13, R4.reuse, 0x40, R129.reuse, 0xfe, !PT ;  /* 0x00000040040d7812 */ /* 0x140fe400078efe81 */
[C---:B------:R-:W-:Y:S02]  /*7b20*/  ISETP.GE.AND P5, PT, R15.reuse, R128, PT ;  /* 0x000000800f00720c */ /* 0x040fe40003fa6270 */
[----:B------:R-:W-:Y:S01]  /*7b30*/  ISETP.GE.AND P2, PT, R15, R127, PT ;  /* 0x0000007f0f00720c */ /* 0x000fe20003f46270 */
[----:B------:R-:W4:Y:S01]  /*7b40*/  MUFU.TANH R11, R11 ;  /* 0x0000000b000b7308 */ /* 0x000f220000002400 */
[----:B------:R-:W-:Y:S01]  /*7b50*/  LOP3.LUT R15, R4, 0x48, R129, 0xfe, !PT ;  /* 0x00000048040f7812 */ /* 0x000fe200078efe81 */
[----:B-1----:R-:W-:Y:S01]  /*7b60*/  FMUL.FTZ R62, R113, c[0x0][0x2ec] ;  /* 0x0000bb00713e7a20 */ /* 0x002fe20000410000 */
[----:B-----5:R-:W-:-:S02]  /*7b70*/  FSEL R202, R202, -INF , !P3 ;  /* 0xff800000caca7808 */ /* 0x020fc40005800000 */
[----:B------:R-:W-:Y:S02]  /*7b80*/  FSEL R196, R196, -INF , !P6 ;  /* 0xff800000c4c47808 */ /* 0x000fe40007000000 */
[CC--:B------:R-:W-:Y:S01]  /*7b90*/  ISETP.GE.AND P3, PT, R13.reuse, R128.reuse, PT ;  /* 0x000000800d00720c */ /* 0x0c0fe20003f66270 */
[----:B------:R-:W1:Y:S01]  /*7ba0*/  MUFU.TANH R108, R54 ;  /* 0x00000036006c7308 */ /* 0x000e620000002400 */
[----:B------:R-:W-:Y:S02]  /*7bb0*/  ISETP.GE.AND P6, PT, R13, R127, PT ;  /* 0x0000007f0d00720c */ /* 0x000fe40003fc6270 */
[----:B------:R-:W-:Y:S02]  /*7bc0*/  FSEL R192, R192, -INF , !P4 ;  /* 0xff800000c0c07808 */ /* 0x000fe40006000000 */
[----:B------:R-:W-:Y:S02]  /*7bd0*/  FSEL R194, R194, -INF , !P5 ;  /* 0xff800000c2c27808 */ /* 0x000fe40006800000 */
[----:B------:R-:W-:Y:S01]  /*7be0*/  LOP3.LUT R13, R4, 0x50, R129, 0xfe, !PT ;  /* 0x00000050040d7812 */ /* 0x000fe200078efe81 */
[----:B------:R-:W5:Y:S01]  /*7bf0*/  MUFU.TANH R53, R53 ;  /* 0x0000003500357308 */ /* 0x000f620000002400 */
[----:B------:R-:W-:-:S02]  /*7c00*/  ISETP.GE.AND P4, PT, R15, R128, PT ;  /* 0x000000800f00720c */ /* 0x000fc40003f86270 */
[-C--:B------:R-:W-:Y:S02]  /*7c10*/  ISETP.GE.AND P5, PT, R15, R127.reuse, PT ;  /* 0x0000007f0f00720c */ /* 0x080fe40003fa6270 */
[----:B------:R-:W-:Y:S02]  /*7c20*/  LOP3.LUT R15, R4, 0x58, R129, 0xfe, !PT ;  /* 0x00000058040f7812 */ /* 0x000fe400078efe81 */
[----:B------:R-:W-:Y:S01]  /*7c30*/  FSEL R152, R152, -INF , !P2 ;  /* 0xff80000098987808 */ /* 0x000fe20005000000 */
[----:B------:R-:W1:Y:S01]  /*7c40*/  MUFU.TANH R52, R46 ;  /* 0x0000002e00347308 */ /* 0x000e620000002400 */
[----:B------:R-:W-:Y:S02]  /*7c50*/  FSEL R146, R146, -INF , !P3 ;  /* 0xff80000092927808 */ /* 0x000fe40005800000 */
[C---:B------:R-:W-:Y:S02]  /*7c60*/  ISETP.GE.AND P2, PT, R13.reuse, R128, PT ;  /* 0x000000800d00720c */ /* 0x040fe40003f46270 */
[----:B------:R-:W-:-:S02]  /*7c70*/  ISETP.GE.AND P3, PT, R13, R127, PT ;  /* 0x0000007f0d00720c */ /* 0x000fc40003f66270 */
[----:B------:R-:W-:Y:S01]  /*7c80*/  FSEL R142, R142, -INF , !P6 ;  /* 0xff8000008e8e7808 */ /* 0x000fe20007000000 */
[----:B------:R-:W1:Y:S01]  /*7c90*/  MUFU.TANH R51, R51 ;  /* 0x0000003300337308 */ /* 0x000e620000002400 */
[----:B------:R-:W-:Y:S02]  /*7ca0*/  FSEL R144, R144, -INF , !P4 ;  /* 0xff80000090907808 */ /* 0x000fe40006000000 */
[C-C-:B------:R-:W-:Y:S02]  /*7cb0*/  LOP3.LUT R13, R4.reuse, 0x60, R129.reuse, 0xfe, !PT ;  /* 0x00000060040d7812 */ /* 0x140fe400078efe81 */
[C---:B------:R-:W-:Y:S02]  /*7cc0*/  ISETP.GE.AND P6, PT, R15.reuse, R128, PT ;  /* 0x000000800f00720c */ /* 0x040fe40003fc6270 */
[----:B------:R-:W-:Y:S01]  /*7cd0*/  ISETP.GE.AND P4, PT, R15, R127, PT ;  /* 0x0000007f0f00720c */ /* 0x000fe20003f86270 */
[----:B------:R-:W1:Y:S01]  /*7ce0*/  MUFU.TANH R56, R56 ;  /* 0x0000003800387308 */ /* 0x000e620000002400 */
[----:B------:R-:W-:-:S02]  /*7cf0*/  LOP3.LUT R15, R4, 0x68, R129, 0xfe, !PT ;  /* 0x00000068040f7812 */ /* 0x000fc400078efe81 */
[----:B--2---:R-:W-:Y:S02]  /*7d00*/  FSEL R136, R136, -INF , !P5 ;  /* 0xff80000088887808 */ /* 0x004fe40006800000 */
[----:B------:R-:W-:Y:S02]  /*7d10*/  FSEL R120, R120, -INF , !P2 ;  /* 0xff80000078787808 */ /* 0x000fe40005000000 */
[C---:B------:R-:W-:Y:S01]  /*7d20*/  ISETP.GE.AND P5, PT, R13.reuse, R128, PT ;  /* 0x000000800d00720c */ /* 0x040fe20003fa6270 */
[----:B------:R-:W2:Y:S01]  /*7d30*/  MUFU.TANH R55, R40 ;  /* 0x0000002800377308 */ /* 0x000ea20000002400 */
[----:B------:R-:W-:Y:S02]  /*7d40*/  ISETP.GE.AND P2, PT, R13, R127, PT ;  /* 0x0000007f0d00720c */ /* 0x000fe40003f46270 */
[----:B---3--:R-:W-:Y:S02]  /*7d50*/  FSEL R122, R122, -INF , !P6 ;  /* 0xff8000007a7a7808 */ /* 0x008fe40007000000 */
[----:B------:R-:W-:-:S02]  /*7d60*/  LOP3.LUT R13, R4, 0x70, R129, 0xfe, !PT ;  /* 0x00000070040d7812 */ /* 0x000fc400078efe81 */
[----:B----4-:R-:W-:Y:S01]  /*7d70*/  FSEL R112, R11, -INF , !P3 ;  /* 0xff8000000b707808 */ /* 0x010fe20005800000 */
[----:B------:R-:W3:Y:S01]  /*7d80*/  MUFU.TANH R54, R41 ;  /* 0x0000002900367308 */ /* 0x000ee20000002400 */
[----:B------:R-:W-:Y:S02]  /*7d90*/  ISETP.GE.AND P6, PT, R15, R127, PT ;  /* 0x0000007f0f00720c */ /* 0x000fe40003fc6270 */
[----:B------:R-:W-:Y:S02]  /*7da0*/  LOP3.LUT R129, R4, 0x78, R129, 0xfe, !PT ;  /* 0x0000007804817812 */ /* 0x000fe400078efe81 */
[----:B------:R-:W-:Y:S02]  /*7db0*/  IADD3 R11, R9, 0x71, RZ ;  /* 0x00000071090b7810 */ /* 0x000fe40007ffe0ff */
[----:B-1----:R-:W-:Y:S01]  /*7dc0*/  FSEL R108, R108, -INF , !P4 ;  /* 0xff8000006c6c7808 */ /* 0x002fe20006000000 */
[----:B------:R-:W1:Y:S01]  /*7dd0*/  MUFU.TANH R57, R57 ;  /* 0x0000003900397308 */ /* 0x000e620000002400 */
[----:B-----5:R-:W-:-:S02]  /*7de0*/  FSEL R53, R53, -INF , !P2 ;  /* 0xff80000035357808 */ /* 0x020fc40005000000 */
[----:B------:R-:W-:Y:S02]  /*7df0*/  FSEL R52, R52, -INF , !P6 ;  /* 0xff80000034347808 */ /* 0x000fe40007000000 */
[-C--:B------:R-:W-:Y:S02]  /*7e00*/  ISETP.GE.AND P3, PT, R15, R128.reuse, PT ;  /* 0x000000800f00720c */ /* 0x080fe40003f66270 */
[-C--:B------:R-:W-:Y:S01]  /*7e10*/  ISETP.GE.AND P4, PT, R13, R128.reuse, PT ;  /* 0x000000800d00720c */ /* 0x080fe20003f86270 */
[----:B------:R-:W4:Y:S01]  /*7e20*/  MUFU.TANH R62, R62 ;  /* 0x0000003e003e7308 */ /* 0x000f220000002400 */
[-C--:B------:R-:W-:Y:S02]  /*7e30*/  ISETP.GE.AND P2, PT, R129, R128.reuse, PT ;  /* 0x000000808100720c */ /* 0x080fe40003f46270 */
[----:B------:R-:W-:Y:S02]  /*7e40*/  ISETP.GE.AND P6, PT, R11, R128, PT ;  /* 0x000000800b00720c */ /* 0x000fe40003fc6270 */
[----:B------:R-:W-:-:S02]  /*7e50*/  IADD3 R9, R9, 0x79, RZ ;  /* 0x0000007909097810 */ /* 0x000fc40007ffe0ff */
[----:B------:R-:W-:Y:S01]  /*7e60*/  FSEL R51, R51, -INF , !P5 ;  /* 0xff80000033337808 */ /* 0x000fe20006800000 */
[----:B------:R-:W5:Y:S01]  /*7e70*/  MUFU.TANH R61, R42 ;  /* 0x0000002a003d7308 */ /* 0x000f620000002400 */
[----:B------:R-:W-:Y:S02]  /*7e80*/  FSEL R56, R56, -INF , !P3 ;  /* 0xff80000038387808 */ /* 0x000fe40005800000 */
[----:B--2---:R-:W-:Y:S02]  /*7e90*/  FSEL R55, R55, -INF , !P4 ;  /* 0xff80000037377808 */ /* 0x004fe40006000000 */
[----:B---3--:R-:W-:Y:S02]  /*7ea0*/  FSEL R54, R54, -INF , !P6 ;  /* 0xff80000036367808 */ /* 0x008fe40007000000 */
[----:B-1----:R-:W-:Y:S01]  /*7eb0*/  FSEL R57, R57, -INF , !P2 ;  /* 0xff80000039397808 */ /* 0x002fe20005000000 */
[----:B------:R-:W1:Y:S01]  /*7ec0*/  MUFU.TANH R60, R43 ;  /* 0x0000002b003c7308 */ /* 0x000e620000002400 */
[----:B------:R-:W-:Y:S01]  /*7ed0*/  BAR.SYNC.DEFER_BLOCKING 0x0 ;  /* 0x0000000000007b1d */ /* 0x000fe20000010000 */
[----:B------:R-:W-:-:S02]  /*7ee0*/  ISETP.GE.AND P5, PT, R13, R127, PT ;  /* 0x0000007f0d00720c */ /* 0x000fc40003fa6270 */
[-C--:B------:R-:W-:Y:S02]  /*7ef0*/  ISETP.GE.AND P3, PT, R129, R127.reuse, PT ;  /* 0x0000007f8100720c */ /* 0x080fe40003f66270 */
[-C--:B------:R-:W-:Y:S02]  /*7f00*/  ISETP.GE.AND P4, PT, R11, R127.reuse, PT ;  /* 0x0000007f0b00720c */ /* 0x080fe40003f86270 */
[----:B------:R-:W2:Y:S01]  /*7f10*/  MUFU.TANH R59, R59 ;  /* 0x0000003b003b7308 */ /* 0x000ea20000002400 */
[C---:B------:R-:W-:Y:S02]  /*7f20*/  ISETP.GE.AND P6, PT, R9.reuse, R128, PT ;  /* 0x000000800900720c */ /* 0x040fe40003fc6270 */
[----:B------:R-:W-:Y:S02]  /*7f30*/  ISETP.GE.AND P2, PT, R9, R127, PT ;  /* 0x0000007f0900720c */ /* 0x000fe40003f46270 */
[----:B----4-:R-:W-:Y:S02]  /*7f40*/  FSEL R62, R62, -INF , !P6 ;  /* 0xff8000003e3e7808 */ /* 0x010fe40007000000 */
[----:B-----5:R-:W-:Y:S01]  /*7f50*/  FSEL R61, R61, -INF , !P5 ;  /* 0xff8000003d3d7808 */ /* 0x020fe20006800000 */
[----:B------:R-:W3:Y:S01]  /*7f60*/  MUFU.TANH R58, R58 ;  /* 0x0000003a003a7308 */ /* 0x000ee20000002400 */
[----:B-1----:R-:W-:-:S02]  /*7f70*/  FSEL R60, R60, -INF , !P4 ;  /* 0xff8000003c3c7808 */ /* 0x002fc40006000000 */
[----:B--2---:R-:W-:Y:S02]  /*7f80*/  FSEL R59, R59, -INF , !P3 ;  /* 0xff8000003b3b7808 */ /* 0x004fe40005800000 */
[----:B---3--:R-:W-:Y:S01]  /*7f90*/  FSEL R58, R58, -INF , !P2 ;  /* 0xff8000003a3a7808 */ /* 0x008fe20005000000 */
[----:B------:R-:W-:Y:S05]  /*7fa0*/  @!P1 BRA `(.L_x_6221) ;  /* 0x000005c000009947 */ /* 0x000fea0003800000 */
[----:B------:R-:W-:Y:S05]  /*7fb0*/  @!P0 BRA `(.L_x_6222) ;  /* 0x0000039000008947 */ /* 0x000fea0003800000 */
[----:B------:R-:W1:Y:S01]  /*7fc0*/  I2F.RP R13, R124 ;  /* 0x0000007c000d7306 */ /* 0x000e620000209400 */
[C---:B------:R-:W-:Y:S02]  /*7fd0*/  IADD3 R18, R4.reuse, -0x80, RZ ;  /* 0xffffff8004127810 */ /* 0x040fe40007ffe0ff */
[----:B------:R-:W-:Y:S02]  /*7fe0*/  IABS R15, R4 ;  /* 0x00000004000f7213 */ /* 0x000fe40000000000 */
[----:B------:R-:W-:Y:S02]  /*7ff0*/  IABS R11, R18 ;  /* 0x00000012000b7213 */ /* 0x000fe40000000000 */
[----:B------:R-:W-:-:S02]  /*8000*/  LOP3.LUT R4, R4, c[0x0][0x2d0], RZ, 0x3c, !PT ;  /* 0x0000b40004047a12 */ /* 0x000fc400078e3cff */
[----:B------:R-:W-:Y:S02]  /*8010*/  LOP3.LUT R18, R18, c[0x0][0x2d0], RZ, 0x3c, !PT ;  /* 0x0000b40012127a12 */ /* 0x000fe400078e3cff */
[----:B------:R-:W-:Y:S02]  /*8020*/  ISETP.GE.AND P3, PT, R4, RZ, PT ;  /* 0x000000ff0400720c */ /* 0x000fe40003f66270 */
        /* <DEDUP_REMOVED lines=50> */
.L_x_6222:
[----:B------:R-:W-:-:S04]  /*8350*/  LEA R4, -R103, RZ, 0x7 ;  /* 0x000000ff67047211 */ /* 0x000fc800078e39ff */
[----:B------:R-:W-:Y:S02]  /*8360*/  SHF.R.S32.HI R18, RZ, 0x1f, R4 ;  /* 0x0000001fff127819 */ /* 0x000fe40000011404 */
.L_x_6223:
        /* <DEDUP_REMOVED lines=32> */
.L_x_6221:
        /* <DEDUP_REMOVED lines=83> */
[----:B------:R-:W-:Y:S01]  /*8aa0*/  FMUL.FTZ R65, R104, c[0x0][0x23c] ;  /* 0x00008f0068417a20 */ /* 0x000fe20000410000 */
[----:B------:R-:W-:Y:S01]  /*8ab0*/  MUFU.EX2 R109, R109 ;  /* 0x0000006d006d7308 */ /* 0x000fe20000000800 */
[----:B------:R-:W-:Y:S01]  /*8ac0*/  FMUL.FTZ R111, R111, c[0x0][0x23c] ;  /* 0x00008f006f6f7a20 */ /* 0x000fe20000410000 */
[----:B------:R-:W-:Y:S01]  /*8ad0*/  LDSM.16.MT88.4 R16, [R166+0x6000] ;  /* 0x00600000a610783b */ /* 0x000fe20000004200 */
[--C-:B------:R-:W-:Y:S01]  /*8ae0*/  FFMA.FTZ R37, R32, c[0x0][0x23c], -R103.reuse ;  /* 0x00008f0020257a23 */ /* 0x100fe20000010867 */
[----:B------:R-:W-:Y:S01]  /*8af0*/  FSEL R65, R65, RZ, P1 ;  /* 0x000000ff41417208 */ /* 0x000fe20000800000 */
[----:B------:R-:W-:-:S02]  /*8b00*/  FFMA.FTZ R113, R194, c[0x0][0x23c], -R103 ;  /* 0x00008f00c2717a23 */ /* 0x000fc40000010867 */
[----:B------:R-:W-:Y:S01]  /*8b10*/  FFMA.FTZ R119, R146, c[0x0][0x23c], -R103 ;  /* 0x00008f0092777a23 */ /* 0x000fe20000010867 */
[----:B------:R-:W1:Y:S01]  /*8b20*/  MUFU.EX2 R101, R101 ;  /* 0x0000006500657308 */ /* 0x000e620000000800 */
[--C-:B------:R-:W-:Y:S01]  /*8b30*/  FFMA.FTZ R64, R5, c[0x0][0x23c], -R65.reuse ;  /* 0x00008f0005407a23 */ /* 0x100fe20000010841 */
[----:B------:R-:W-:Y:S01]  /*8b40*/  FSEL R5, R104, RZ, P1 ;  /* 0x000000ff68057208 */ /* 0x000fe20000800000 */
[--C-:B------:R-:W-:Y:S02]  /*8b50*/  FFMA.FTZ R107, R6, c[0x0][0x23c], -R65.reuse ;  /* 0x00008f00066b7a23 */ /* 0x100fe40000010841 */
[----:B------:R-:W-:Y:S02]  /*8b60*/  FFMA.FTZ R63, R8, c[0x0][0x23c], -R65 ;  /* 0x00008f00083f7a23 */ /* 0x000fe40000010841 */
[----:B------:R-:W-:Y:S01]  /*8b70*/  FADD.FTZ R0, R0, -R5 ;  /* 0x8000000500007221 */ /* 0x000fe20000010000 */
[----:B------:R-:W-:Y:S01]  /*8b80*/  MUFU.EX2 R67, R67 ;  /* 0x0000004300437308 */ /* 0x000fe20000000800 */
[----:B------:R-:W2:Y:S01]  /*8b90*/  LDSM.16.MT88.4 R4, [R164+0x6000] ;  /* 0x00600000a404783b */ /* 0x000ea20000004200 */
[----:B------:R-:W-:-:S02]  /*8ba0*/  FFMA.FTZ R14, R14, c[0x0][0x23c], -R65 ;  /* 0x00008f000e0e7a23 */ /* 0x000fc40000010841 */
[----:B------:R-:W-:Y:S02]  /*8bb0*/  FMUL.FTZ R0, R0, c[0x0][0x23c] ;  /* 0x00008f0000007a20 */ /* 0x000fe40000410000 */
[--C-:B------:R-:W-:Y:S02]  /*8bc0*/  FFMA.FTZ R114, R152, c[0x0][0x23c], -R65.reuse ;  /* 0x00008f0098727a23 */ /* 0x100fe40000010841 */
[----:B------:R-:W3:Y:S01]  /*8bd0*/  MUFU.EX2 R66, R66 ;  /* 0x0000004200427308 */ /* 0x000ee20000000800 */
[----:B-1----:R-:W-:Y:S01]  /*8be0*/  F2FP.PACK_AB R8, R101, R109 ;  /* 0x0000006d6508723e */ /* 0x002fe200000000ff */
[----:B------:R-:W-:Y:S02]  /*8bf0*/  FFMA.FTZ R115, R148, c[0x0][0x23c], -R65 ;  /* 0x00008f0094737a23 */ /* 0x000fe40000010841 */
[--C-:B------:R-:W-:Y:S02]  /*8c00*/  FFMA.FTZ R126, R140, c[0x0][0x23c], -R103.reuse ;  /* 0x00008f008c7e7a23 */ /* 0x100fe40000010867 */
[----:B------:R-:W-:-:S02]  /*8c10*/  FFMA.FTZ R117, R144, c[0x0][0x23c], -R103 ;  /* 0x00008f0090757a23 */ /* 0x000fc40000010867 */
[----:B------:R-:W-:Y:S01]  /*8c20*/  MUFU.EX2 R64, R64 ;  /* 0x0000004000407308 */ /* 0x000fe20000000800 */
[----:B------:R-:W-:Y:S02]  /*8c30*/  FFMA.FTZ R124, R138, c[0x0][0x23c], -R103 ;  /* 0x00008f008a7c7a23 */ /* 0x000fe40000010867 */
[--C-:B------:R-:W-:Y:S02]  /*8c40*/  FFMA.FTZ R121, R142, c[0x0][0x23c], -R65.reuse ;  /* 0x00008f008e797a23 */ /* 0x100fe40000010841 */
[--C-:B------:R-:W-:Y:S02]  /*8c50*/  FFMA.FTZ R128, R134, c[0x0][0x23c], -R65.reuse ;  /* 0x00008f0086807a23 */ /* 0x100fe40000010841 */
        /* <DEDUP_REMOVED lines=11> */
[----:B------:R-:W3:Y:S01]  /*8d10*/  MUFU.EX2 R111, R111 ;  /* 0x0000006f006f7308 */ /* 0x000ee20000000800 */
[----:B-1----:R-:W-:Y:S01]  /*8d20*/  F2FP.PACK_AB R9, R63, R64 ;  /* 0x000000403f09723e */ /* 0x002fe200000000ff */
[----:B------:R-:W-:-:S02]  /*8d30*/  FFMA.FTZ R108, R108, c[0x0][0x23c], -R65 ;  /* 0x00008f006c6c7a23 */ /* 0x000fc40000010841 */
[----:B------:R-:W-:Y:S02]  /*8d40*/  FFMA.FTZ R129, R106, c[0x0][0x23c], -R65 ;  /* 0x00008f006a817a23 */ /* 0x000fe40000010841 */
[--C-:B------:R-:W-:Y:S02]  /*8d50*/  FFMA.FTZ R106, R49, c[0x0][0x23c], -R103.reuse ;  /* 0x00008f00316a7a23 */ /* 0x100fe40000010867 */
[----:B------:R-:W1:Y:S01]  /*8d60*/  MUFU.EX2 R0, R0 ;  /* 0x0000000000007308 */ /* 0x000e620000000800 */
[----:B------:R-:W-:Y:S02]  /*8d70*/  FFMA.FTZ R49, R56, c[0x0][0x23c], -R103 ;  /* 0x00008f0038317a23 */ /* 0x000fe40000010867 */
[----:B------:R-:W-:Y:S02]  /*8d80*/  FFMA.FTZ R56, R3, c[0x0][0x23c], -R65 ;  /* 0x00008f0003387a23 */ /* 0x000fe40000010841 */
[--C-:B------:R-:W-:Y:S02]  /*8d90*/  FFMA.FTZ R51, R51, c[0x0][0x23c], -R103.reuse ;  /* 0x00008f0033337a23 */ /* 0x100fe40000010867 */
[----:B------:R-:W-:Y:S01]  /*8da0*/  FFMA.FTZ R48, R48, c[0x0][0x23c], -R103 ;  /* 0x00008f0030307a23 */ /* 0x000fe20000010867 */
[----:B------:R-:W4:Y:S01]  /*8db0*/  MUFU.EX2 R107, R107 ;  /* 0x0000006b006b7308 */ /* 0x000f220000000800 */
[----:B---3--:R-:W-:-:S02]  /*8dc0*/  FMUL.FTZ R24, R88, R111 ;  /* 0x0000006f58187220 */ /* 0x008fc40000410000 */
        /* <DEDUP_REMOVED lines=8> */
[----:B----4-:R-:W-:Y:S01]  /*8e50*/  F2FP.PACK_AB R11, R107, R2 ;  /* 0x000000026b0b723e */ /* 0x010fe200000000ff */
[--C-:B------:R-:W-:Y:S01]  /*8e60*/  FFMA.FTZ R89, R28, c[0x0][0x23c], -R103.reuse ;  /* 0x00008f001c597a23 */ /* 0x100fe20000010867 */
[----:B------:R-:W-:Y:S01]  /*8e70*/  MUFU.EX2 R114, R114 ;  /* 0x0000007200727308 */ /* 0x000fe20000000800 */
[----:B------:R-:W-:Y:S02]  /*8e80*/  FFMA.FTZ R88, R34, c[0x0][0x23c], -R103 ;  /* 0x00008f0022587a23 */ /* 0x000fe40000010867 */
[----:B------:R-:W-:Y:S02]  /*8e90*/  FMUL.FTZ R33, R81, R111 ;  /* 0x0000006f51217220 */ /* 0x000fe40000410000 */
[----:B--2---:R-:W-:Y:S01]  /*8ea0*/  HMMA.16816.F32 R24, R8, R4, R24 ;  /* 0x000000040818723c */ /* 0x004fe20000001818 */
[-C--:B------:R-:W-:Y:S02]  /*8eb0*/  FMUL.FTZ R34, R82, R0.reuse ;  /* 0x0000000052227220 */ /* 0x080fe40000410000 */
[----:B------:R-:W-:Y:S01]  /*8ec0*/  FMUL.FTZ R35, R83, R0 ;  /* 0x0000000053237220 */ /* 0x000fe20000410000 */
[----:B------:R1:W-:Y:S01]  /*8ed0*/  MUFU.EX2 R81, R37 ;  /* 0x0000002500517308 */ /* 0x0003e20000000800 */
[----:B------:R-:W-:-:S02]  /*8ee0*/  FFMA.FTZ R83, R36, c[0x0][0x23c], -R65 ;  /* 0x00008f0024537a23 */ /* 0x000fc40000010841 */
[----:B------:R-:W-:Y:S01]  /*8ef0*/  FFMA.FTZ R82, R38, c[0x0][0x23c], -R65 ;  /* 0x00008f0026527a23 */ /* 0x000fe20000010841 */
[----:B------:R-:W-:Y:S01]  /*8f00*/  HMMA.16816.F32 R4, R8, R6, R84 ;  /* 0x000000060804723c */ /* 0x000fe20000001854 */
[-C--:B------:R-:W-:Y:S02]  /*8f10*/  FMUL.FTZ R40, R72, R111.reuse ;  /* 0x0000006f48287220 */ /* 0x080fe40000410000 */
[----:B------:R-:W-:Y:S01]  /*8f20*/  FMUL.FTZ R41, R73, R111 ;  /* 0x0000006f49297220 */ /* 0x000fe20000410000 */
[----:B------:R-:W-:Y:S01]  /*8f30*/  MUFU.EX2 R88, R88 ;  /* 0x0000005800587308 */ /* 0x000fe20000000800 */
[-C--:B------:R-:W-:Y:S02]  /*8f40*/  FMUL.FTZ R42, R74, R0.reuse ;  /* 0x000000004a2a7220 */ /* 0x080fe40000410000 */
[----:B------:R-:W-:Y:S02]  /*8f50*/  FFMA.FTZ R84, R30, c[0x0][0x23c], -R103 ;  /* 0x00008f001e547a23 */ /* 0x000fe40000010867 */
[----:B------:R-:W2:Y:S01]  /*8f60*/  LDSM.16.MT88.4 R28, [R162+0x6000] ;  /* 0x00600000a21c783b */ /* 0x000ea20000004200 */
[----:B------:R-:W-:-:S02]  /*8f70*/  FMUL.FTZ R43, R75, R0 ;  /* 0x000000004b2b7220 */ /* 0x000fc40000410000 */
[-C--:B------:R-:W-:Y:S01]  /*8f80*/  FMUL.FTZ R68, R68, R111.reuse ;  /* 0x0000006f44447220 */ /* 0x080fe20000410000 */
[----:B-1----:R-:W1:Y:S01]  /*8f90*/  LDSM.16.MT88.4 R36, [R166+0x6800] ;  /* 0x00680000a624783b */ /* 0x002e620000004200 */
[-C--:B------:R-:W-:Y:S01]  /*8fa0*/  FMUL.FTZ R69, R69, R111.reuse ;  /* 0x0000006f45457220 */ /* 0x080fe20000410000 */
[----:B------:R-:W3:Y:S01]  /*8fb0*/  MUFU.EX2 R89, R89 ;  /* 0x0000005900597308 */ /* 0x000ee20000000800 */
[-C--:B------:R-:W-:Y:S02]  /*8fc0*/  FMUL.FTZ R70, R70, R0.reuse ;  /* 0x0000000046467220 */ /* 0x080fe40000410000 */
[-C--:B------:R-:W-:Y:S02]  /*8fd0*/  FMUL.FTZ R71, R71, R0.reuse ;  /* 0x0000000047477220 */ /* 0x080fe40000410000 */
[-C--:B------:R-:W-:Y:S02]  /*8fe0*/  FMUL.FTZ R12, R96, R111.reuse ;  /* 0x0000006f600c7220 */ /* 0x080fe40000410000 */
[----:B------:R-:W-:Y:S01]  /*8ff0*/  FMUL.FTZ R13, R97, R111 ;  /* 0x0000006f610d7220 */ /* 0x000fe20000410000 */
[----:B------:R-:W-:Y:S01]  /*9000*/  MUFU.EX2 R84, R84 ;  /* 0x0000005400547308 */ /* 0x000fe20000000800 */
[----:B------:R-:W-:-:S02]  /*9010*/  FMUL.FTZ R14, R98, R0 ;  /* 0x00000000620e7220 */ /* 0x000fc40000410000 */
[-C--:B------:R-:W-:Y:S02]  /*9020*/  FMUL.FTZ R15, R99, R0.reuse ;  /* 0x00000000630f7220 */ /* 0x080fe40000410000 */
[-C--:B------:R-:W-:Y:S02]  /*9030*/  FMUL.FTZ R32, R80, R111.reuse ;  /* 0x0000006f50207220 */ /* 0x080fe40000410000 */
[-C--:B------:R-:W-:Y:S01]  /*9040*/  FMUL.FTZ R92, R92, R111.reuse ;  /* 0x0000006f5c5c7220 */ /* 0x080fe20000410000 */
[----:B------:R-:W-:Y:S01]  /*9050*/  MUFU.EX2 R83, R83 ;  /* 0x0000005300537308 */ /* 0x000fe20000000800 */
[----:B------:R-:W-:Y:S01]  /*9060*/  FMUL.FTZ R93, R93, R111 ;  /* 0x0000006f5d5d7220 */ /* 0x000fe20000410000 */
[----:B------:R-:W-:Y:S01]  /*9070*/  HMMA.16816.F32 R12, R8, R16, R12 ;  /* 0x00000010080c723c */ /* 0x000fe2000000180c */
[-C--:B------:R-:W-:Y:S02]  /*9080*/  FMUL.FTZ R94, R94, R0.reuse ;  /* 0x000000005e5e7220 */ /* 0x080fe40000410000 */
[----:B------:R-:W-:-:S02]  /*9090*/  FMUL.FTZ R95, R95, R0 ;  /* 0x000000005f5f7220 */ /* 0x000fc40000410000 */
[-C--:B------:R-:W-:Y:S01]  /*90a0*/  FMUL.FTZ R76, R76, R111.reuse ;  /* 0x0000006f4c4c7220 */ /* 0x080fe20000410000 */
[----:B------:R-:W-:Y:S01]  /*90b0*/  MUFU.EX2 R115, R115 ;  /* 0x0000007300737308 */ /* 0x000fe20000000800 */
[----:B------:R-:W-:Y:S01]  /*90c0*/  FMUL.FTZ R77, R77, R111 ;  /* 0x0000006f4d4d7220 */ /* 0x000fe20000410000 */
[C---:B------:R-:W-:Y:S01]  /*90d0*/  HMMA.16816.F32 R32, R8.reuse, R20, R32 ;  /* 0x000000140820723c */ /* 0x040fe20000001820 */
[-C--:B------:R-:W-:Y:S02]  /*90e0*/  FMUL.FTZ R78, R78, R0.reuse ;  /* 0x000000004e4e7220 */ /* 0x080fe40000410000 */
[----:B------:R-:W-:Y:S02]  /*90f0*/  FMUL.FTZ R79, R79, R0 ;  /* 0x000000004f4f7220 */ /* 0x000fe40000410000 */
[--C-:B------:R-:W-:Y:S01]  /*9100*/  FFMA.FTZ R80, R44, c[0x0][0x23c], -R65.reuse ;  /* 0x00008f002c507a23 */ /* 0x100fe20000010841 */
[----:B------:R-:W-:Y:S01]  /*9110*/  MUFU.EX2 R119, R119 ;  /* 0x0000007700777308 */ /* 0x000fe20000000800 */
[----:B------:R-:W-:Y:S01]  /*9120*/  FFMA.FTZ R73, R214, c[0x0][0x23c], -R65 ;  /* 0x00008f00d6497a23 */ /* 0x000fe20000010841 */
[----:B--2---:R-:W-:Y:S01]  /*9130*/  HMMA.16816.F32 R40, R8, R28, R40 ;  /* 0x0000001c0828723c */ /* 0x004fe20000001828 */
[----:B------:R-:W-:Y:S01]  /*9140*/  LDSM.16.MT88.4 R44, [R164+0x6800] ;  /* 0x00680000a42c783b */ /* 0x000fe20000004200 */
[----:B------:R-:W-:-:S02]  /*9150*/  FFMA.FTZ R74, R206, c[0x0][0x23c], -R103 ;  /* 0x00008f00ce4a7a23 */ /* 0x000fc40000010867 */
[--C-:B------:R-:W-:Y:S02]  /*9160*/  FFMA.FTZ R75, R210, c[0x0][0x23c], -R103.reuse ;  /* 0x00008f00d24b7a23 */ /* 0x100fe40000010867 */
[----:B------:R-:W2:Y:S01]  /*9170*/  MUFU.EX2 R80, R80 ;  /* 0x0000005000507308 */ /* 0x000ea20000000800 */
[----:B------:R-:W-:Y:S01]  /*9180*/  FFMA.FTZ R72, R204, c[0x0][0x23c], -R103 ;  /* 0x00008f00cc487a23 */ /* 0x000fe20000010867 */
[C---:B------:R-:W-:Y:S01]  /*9190*/  HMMA.16816.F32 R68, R8.reuse, R30, R68 ;  /* 0x0000001e0844723c */ /* 0x040fe20000001844 */
[----:B------:R-:W4:Y:S01]  /*91a0*/  LDSM.16.MT88.4 R28, [R163+0x6800] ;  /* 0x00680000a31c783b */ /* 0x000f220000004200 */
[----:B------:R-:W-:Y:S02]  /*91b0*/  FFMA.FTZ R91, R198, c[0x0][0x23c], -R65 ;  /* 0x00008f00c65b7a23 */ /* 0x000fe40000010841 */
[--C-:B------:R-:W-:Y:S02]  /*91c0*/  FFMA.FTZ R99, R196, c[0x0][0x23c], -R103.reuse ;  /* 0x00008f00c4637a23 */ /* 0x100fe40000010867 */
[----:B------:R-:W-:Y:S01]  /*91d0*/  MUFU.EX2 R73, R73 ;  /* 0x0000004900497308 */ /* 0x000fe20000000800 */
[--C-:B------:R-:W-:Y:S01]  /*91e0*/  FFMA.FTZ R96, R188, c[0x0][0x23c], -R103.reuse ;  /* 0x00008f00bc607a23 */ /* 0x100fe20000010867 */
[----:B------:R-:W-:Y:S01]  /*91f0*/  HMMA.16816.F32 R16, R8, R18, R92 ;  /* 0x000000120810723c */ /* 0x000fe2000000185c */
[----:B------:R-:W-:Y:S01]  /*9200*/  FFMA.FTZ R90, R154, c[0x0][0x23c], -R103 ;  /* 0x00008f009a5a7a23 */ /* 0x000fe20000010867 */
[----:B------:R-:W-:Y:S01]  /*9210*/  LDSM.16.MT88.4 R92, [R166+0x9800] ;  /* 0x00980000a65c783b */ /* 0x000fe20000004200 */
[----:B------:R-:W-:-:S02]  /*9220*/  FFMA.FTZ R97, R192, c[0x0][0x23c], -R65 ;  /* 0x00008f00c0617a23 */ /* 0x000fc40000010841 */
[--C-:B------:R-:W-:Y:S01]  /*9230*/  FFMA.FTZ R98, R150, c[0x0][0x23c], -R65.reuse ;  /* 0x00008f0096627a23 */ /* 0x100fe20000010841 */
[----:B------:R-:W-:Y:S01]  /*9240*/  MUFU.EX2 R74, R74 ;  /* 0x0000004a004a7308 */ /* 0x000fe20000000800 */
[--C-:B------:R-:W-:Y:S01]  /*9250*/  FFMA.FTZ R53, R53, c[0x0][0x23c], -R65.reuse ;  /* 0x00008f0035357a23 */ /* 0x100fe20000010841 */
[----:B------:R-:W-:Y:S01]  /*9260*/  HMMA.16816.F32 R20, R8, R22, R76 ;  /* 0x000000160814723c */ /* 0x000fe2000000184c */
[--C-:B------:R-:W-:Y:S02]  /*9270*/  FFMA.FTZ R3, R52, c[0x0][0x23c], -R65.reuse ;  /* 0x00008f0034037a23 */ /* 0x100fe40000010841 */
[----:B------:R-:W-:Y:S02]  /*9280*/  FFMA.FTZ R50, R50, c[0x0][0x23c], -R65 ;  /* 0x00008f0032327a23 */ /* 0x000fe40000010841 */
[----:B------:R-:W-:Y:S01]  /*9290*/  FFMA.FTZ R190, R190, R111, R109 ;  /* 0x0000006fbebe7223 */ /* 0x000fe2000001006d */
[----:B------:R-:W5:Y:S01]  /*92a0*/  MUFU.EX2 R76, R82 ;  /* 0x00000052004c7308 */ /* 0x000f620000000800 */
[----:B---3--:R-:W-:Y:S01]  /*92b0*/  F2FP.PACK_AB R8, R89, R88 ;  /* 0x000000585908723e */ /* 0x008fe200000000ff */
[----:B------:R-:W-:Y:S01]  /*92c0*/  FFMA.FTZ R77, R212, c[0x0][0x23c], -R103 ;  /* 0x00008f00d44d7a23 */ /* 0x000fe20000010867 */
[----:B--2---:R-:W-:Y:S01]  /*92d0*/  F2FP.PACK_AB R9, R83, R80 ;  /* 0x000000505309723e */ /* 0x004fe200000000ff */
[--C-:B------:R-:W-:Y:S01]  /*92e0*/  FFMA.FTZ R79, R200, c[0x0][0x23c], -R65.reuse ;  /* 0x00008f00c84f7a23 */ /* 0x100fe20000010841 */
[----:B------:R-:W-:Y:S01]  /*92f0*/  F2FP.PACK_AB R10, R81, R84 ;  /* 0x00000054510a723e */ /* 0x000fe200000000ff */
[----:B------:R-:W-:-:S02]  /*9300*/  FFMA.FTZ R78, R202, c[0x0][0x23c], -R65 ;  /* 0x00008f00ca4e7a23 */ /* 0x000fc40000010841 */
[----:B------:R-:W2:Y:S01]  /*9310*/  MUFU.EX2 R77, R77 ;  /* 0x0000004d004d7308 */ /* 0x000ea20000000800 */
[----:B------:R-:W-:Y:S02]  /*9320*/  FFMA.FTZ R64, R191, R0, R64 ;  /* 0x00000000bf407223 */ /* 0x000fe40000010040 */
[----:B------:R-:W-:Y:S02]  /*9330*/  FADD.FTZ R190, R101, R190 ;  /* 0x000000be65be7221 */ /* 0x000fe40000010000 */
[----:B------:R-:W-:Y:S02]  /*9340*/  FADD.FTZ R63, R63, R64 ;  /* 0x000000403f3f7221 */ /* 0x000fe40000010000 */
[----:B------:R-:W-:Y:S01]  /*9350*/  FFMA.FTZ R52, R57, c[0x0][0x23c], -R103 ;  /* 0x00008f0039347a23 */ /* 0x000fe20000010867 */
[----:B-----5:R-:W-:Y:S01]  /*9360*/  F2FP.PACK_AB R11, R73, R76 ;  /* 0x0000004c490b723e */ /* 0x020fe200000000ff */
[----:B------:R-:W-:Y:S01]  /*9370*/  FFMA.FTZ R82, R208, c[0x0][0x23c], -R65 ;  /* 0x00008f00d0527a23 */ /* 0x000fe20000010841 */
[----:B------:R-:W-:Y:S01]  /*9380*/  MUFU.EX2 R75, R75 ;  /* 0x0000004b004b7308 */ /* 0x000fe20000000800 */
[----:B------:R-:W-:-:S02]  /*9390*/  FADD.FTZ R57, R67, R190 ;  /* 0x000000be43397221 */ /* 0x000fc40000010000 */
[----:B------:R-:W-:Y:S02]  /*93a0*/  FADD.FTZ R2, R2, R63 ;  /* 0x0000003f02027221 */ /* 0x000fe40000010000 */
[C---:B-1----:R-:W-:Y:S01]  /*93b0*/  HMMA.16816.F32 R12, R8.reuse, R36, R12 ;  /* 0x00000024080c723c */ /* 0x042fe2000000180c */
[----:B------:R-:W-:Y:S02]  /*93c0*/  FADD.FTZ R57, R66, R57 ;  /* 0x0000003942397221 */ /* 0x000fe40000010000 */
[----:B------:R-:W-:Y:S01]  /*93d0*/  MUFU.EX2 R72, R72 ;  /* 0x0000004800487308 */ /* 0x000fe20000000800 */
[----:B------:R-:W-:Y:S02]  /*93e0*/  FADD.FTZ R107, R107, R2 ;  /* 0x000000026b6b7221 */ /* 0x000fe40000010000 */
[----:B------:R-:W-:Y:S02]  /*93f0*/  FADD.FTZ R88, R88, R57 ;  /* 0x0000003958587221 */ /* 0x000fe40000010000 */
[----:B------:R-:W-:Y:S01]  /*9400*/  HMMA.16816.F32 R16, R8, R38, R16 ;  /* 0x000000260810723c */ /* 0x000fe20000001810 */
[----:B------:R-:W1:Y:S01]  /*9410*/  LDSM.16.MT88.4 R36, [R162+0x6800] ;  /* 0x00680000a224783b */ /* 0x000e620000004200 */
[----:B------:R-:W-:Y:S01]  /*9420*/  FADD.FTZ R80, R80, R107 ;  /* 0x0000006b50507221 */ /* 0x000fe20000010000 */
[----:B------:R-:W-:Y:S01]  /*9430*/  MUFU.EX2 R82, R82 ;  /* 0x0000005200527308 */ /* 0x000fe20000000800 */
[----:B------:R-:W-:-:S02]  /*9440*/  FADD.FTZ R89, R89, R88 ;  /* 0x0000005859597221 */ /* 0x000fc40000010000 */
[----:B------:R-:W-:Y:S02]  /*9450*/  FADD.FTZ R83, R83, R80 ;  /* 0x0000005053537221 */ /* 0x000fe40000010000 */
[C---:B----4-:R-:W-:Y:S01]  /*9460*/  HMMA.16816.F32 R32, R8.reuse, R28, R32 ;  /* 0x0000001c0820723c */ /* 0x050fe20000001820 */
[----:B------:R-:W-:Y:S02]  /*9470*/  FFMA.FTZ R85, R55, c[0x0][0x23c], -R103 ;  /* 0x00008f0037557a23 */ /* 0x000fe40000010867 */
[----:B------:R-:W3:Y:S01]  /*9480*/  MUFU.EX2 R79, R79 ;  /* 0x0000004f004f7308 */ /* 0x000ee20000000800 */
[----:B------:R-:W-:Y:S02]  /*9490*/  FADD.FTZ R76, R76, R83 ;  /* 0x000000534c4c7221 */ /* 0x000fe40000010000 */
[----:B------:R-:W-:Y:S02]  /*94a0*/  FFMA.FTZ R55, R54, c[0x0][0x23c], -R103 ;  /* 0x00008f0036377a23 */ /* 0x000fe40000010867 */
[----:B------:R-:W-:Y:S01]  /*94b0*/  HMMA.16816.F32 R20, R8, R30, R20 ;  /* 0x0000001e0814723c */ /* 0x000fe20000001814 */
[----:B------:R-:W4:Y:S01]  /*94c0*/  LDSM.16.MT88.4 R28, [R166+0x7000] ;  /* 0x00700000a61c783b */ /* 0x000f220000004200 */
[----:B------:R-:W-:Y:S01]  /*94d0*/  FADD.FTZ R73, R73, R76 ;  /* 0x0000004c49497221 */ /* 0x000fe20000010000 */
[----:B------:R-:W-:Y:S01]  /*94e0*/  MUFU.EX2 R78, R78 ;  /* 0x0000004e004e7308 */ /* 0x000fe20000000800 */
[----:B------:R-:W-:-:S02]  /*94f0*/  FFMA.FTZ R191, R58, c[0x0][0x23c], -R65 ;  /* 0x00008f003abf7a23 */ /* 0x000fc40000010841 */
[----:B------:R-:W-:Y:S02]  /*9500*/  FFMA.FTZ R62, R62, c[0x0][0x23c], -R103 ;  /* 0x00008f003e3e7a23 */ /* 0x000fe40000010867 */
[C---:B------:R-:W-:Y:S01]  /*9510*/  HMMA.16816.F32 R24, R8.reuse, R44, R24 ;  /* 0x0000002c0818723c */ /* 0x040fe20000001818 */
[----:B------:R-:W-:Y:S02]  /*9520*/  FFMA.FTZ R61, R61, c[0x0][0x23c], -R65 ;  /* 0x00008f003d3d7a23 */ /* 0x000fe40000010841 */
[----:B------:R-:W5:Y:S05]  /*9530*/  MUFU.EX2 R91, R91 ;  /* 0x0000005b005b7308 */ /* 0x000f6a0000000800 */
[C---:B------:R-:W-:Y:S01]  /*9540*/  HMMA.16816.F32 R4, R8.reuse, R46, R4 ;  /* 0x0000002e0804723c */ /* 0x040fe20000001804 */
[----:B------:R-:W4:Y:S02]  /*9550*/  LDSM.16.MT88.4 R44, [R164+0x7000] ;  /* 0x00700000a42c783b */ /* 0x000f240000004200 */
[----:B------:R-:W-:Y:S05]  /*9560*/  MUFU.EX2 R99, R99 ;  /* 0x0000006300637308 */ /* 0x000fea0000000800 */
[C---:B-1----:R-:W-:Y:S03]  /*9570*/  HMMA.16816.F32 R40, R8.reuse, R36, R40 ;  /* 0x000000240828723c */ /* 0x042fe60000001828 */
[----:B------:R-:W1:Y:S05]  /*9580*/  MUFU.EX2 R96, R96 ;  /* 0x0000006000607308 */ /* 0x000e6a0000000800 */
[----:B------:R-:W-:Y:S01]  /*9590*/  HMMA.16816.F32 R68, R8, R38, R68 ;  /* 0x000000260844723c */ /* 0x000fe20000001844 */
[----:B------:R-:W1:Y:S02]  /*95a0*/  LDSM.16.MT88.4 R36, [R163+0x7000] ;  /* 0x00700000a324783b */ /* 0x000e640000004200 */
[----:B------:R-:W-:Y:S04]  /*95b0*/  MUFU.EX2 R90, R90 ;  /* 0x0000005a005a7308 */ /* 0x000fe80000000800 */
[----:B--2---:R-:W-:-:S02]  /*95c0*/  F2FP.PACK_AB R8, R74, R77 ;  /* 0x0000004d4a08723e */ /* 0x004fc400000000ff */
[----:B---3--:R-:W-:Y:S02]  /*95d0*/  F2FP.PACK_AB R9, R79, R82 ;  /* 0x000000524f09723e */ /* 0x008fe400000000ff */
[----:B------:R-:W-:Y:S01]  /*95e0*/  MUFU.EX2 R97, R97 ;  /* 0x0000006100617308 */ /* 0x000fe20000000800 */
[----:B------:R-:W-:Y:S01]  /*95f0*/  F2FP.PACK_AB R10, R72, R75 ;  /* 0x0000004b480a723e */ /* 0x000fe200000000ff */
[----:B------:R-:W-:Y:S01]  /*9600*/  FADD.FTZ R82, R82, R73 ;  /* 0x0000004952527221 */ /* 0x000fe20000010000 */
[----:B-----5:R-:W-:-:S03]  /*9610*/  F2FP.PACK_AB R11, R91, R78 ;  /* 0x0000004e5b0b723e */ /* 0x020fc600000000ff */
[----:B------:R-:W-:Y:S02]  /*9620*/  FADD.FTZ R79, R79, R82 ;  /* 0x000000524f4f7221 */ /* 0x000fe40000010000 */
[----:B------:R-:W2:Y:S02]  /*9630*/  MUFU.EX2 R98, R98 ;  /* 0x0000006200627308 */ /* 0x000ea40000000800 */
[----:B----4-:R-:W-:Y:S01]  /*9640*/  HMMA.16816.F32 R12, R8, R28, R12 ;  /* 0x0000001c080c723c */ /* 0x010fe2000000180c */
[----:B------:R-:W-:-:S05]  /*9650*/  FADD.FTZ R78, R78, R79 ;  /* 0x0000004f4e4e7221 */ /* 0x000fca0000010000 */
[----:B------:R-:W3:Y:S02]  /*9660*/  MUFU.EX2 R126, R126 ;  /* 0x0000007e007e7308 */ /* 0x000ee40000000800 */
[C---:B------:R-:W-:Y:S01]  /*9670*/  HMMA.16816.F32 R16, R8.reuse, R30, R16 ;  /* 0x0000001e0810723c */ /* 0x040fe20000001810 */
[----:B------:R-:W4:Y:S05]  /*9680*/  LDSM.16.MT88.4 R28, [R162+0x7000] ;  /* 0x00700000a21c783b */ /* 0x000f2a0000004200 */
[----:B------:R-:W-:Y:S02]  /*9690*/  MUFU.EX2 R117, R117 ;  /* 0x0000007500757308 */ /* 0x000fe40000000800 */
[C---:B------:R-:W-:Y:S06]  /*96a0*/  HMMA.16816.F32 R24, R8.reuse, R44, R24 ;  /* 0x0000002c0818723c */ /* 0x040fec0000001818 */
[----:B------:R-:W-:Y:S02]  /*96b0*/  MUFU.EX2 R124, R124 ;  /* 0x0000007c007c7308 */ /* 0x000fe40000000800 */
[C---:B-1----:R-:W-:Y:S06]  /*96c0*/  HMMA.16816.F32 R32, R8.reuse, R36, R32 ;  /* 0x000000240820723c */ /* 0x042fec0000001820 */
[----:B------:R-:W-:Y:S02]  /*96d0*/  MUFU.EX2 R121, R121 ;  /* 0x0000007900797308 */ /* 0x000fe40000000800 */
[C---:B------:R-:W-:Y:S01]  /*96e0*/  HMMA.16816.F32 R20, R8.reuse, R38, R20 ;  /* 0x000000260814723c */ /* 0x040fe20000001814 */
[----:B------:R-:W1:Y:S05]  /*96f0*/  LDSM.16.MT88.4 R36, [R166+0x7800] ;  /* 0x00780000a624783b */ /* 0x000e6a0000004200 */
[----:B------:R-:W5:Y:S02]  /*9700*/  MUFU.EX2 R128, R128 ;  /* 0x0000008000807308 */ /* 0x000f640000000800 */
[C---:B------:R-:W-:Y:S01]  /*9710*/  HMMA.16816.F32 R4, R8.reuse, R46, R4 ;  /* 0x0000002e0804723c */ /* 0x040fe20000001804 */
[----:B------:R-:W3:Y:S05]  /*9720*/  LDSM.16.MT88.4 R44, [R164+0x7800] ;  /* 0x00780000a42c783b */ /* 0x000eea0000004200 */
[----:B------:R-:W-:Y:S02]  /*9730*/  MUFU.EX2 R123, R123 ;  /* 0x0000007b007b7308 */ /* 0x000fe40000000800 */
[C---:B----4-:R-:W-:Y:S06]  /*9740*/  HMMA.16816.F32 R40, R8.reuse, R28, R40 ;  /* 0x0000001c0828723c */ /* 0x050fec0000001828 */
[----:B------:R-:W4:Y:S02]  /*9750*/  MUFU.EX2 R130, R130 ;  /* 0x0000008200827308 */ /* 0x000f240000000800 */
[----:B------:R-:W-:Y:S01]  /*9760*/  HMMA.16816.F32 R68, R8, R30, R68 ;  /* 0x0000001e0844723c */ /* 0x000fe20000001844 */
[----:B------:R-:W4:Y:S05]  /*9770*/  LDSM.16.MT88.4 R28, [R163+0x7800] ;  /* 0x00780000a31c783b */ /* 0x000f2a0000004200 */
[----:B------:R-:W-:Y:S01]  /*9780*/  MUFU.EX2 R120, R120 ;  /* 0x0000007800787308 */ /* 0x000fe20000000800 */
[----:B------:R-:W-:-:S02]  /*9790*/  F2FP.PACK_AB R8, R96, R99 ;  /* 0x000000636008723e */ /* 0x000fc400000000ff */
[----:B--2---:R-:W-:Y:S02]  /*97a0*/  F2FP.PACK_AB R9, R98, R97 ;  /* 0x000000616209723e */ /* 0x004fe400000000ff */
[----:B------:R-:W-:Y:S02]  /*97b0*/  F2FP.PACK_AB R10, R90, R113 ;  /* 0x000000715a0a723e */ /* 0x000fe400000000ff */
[----:B------:R-:W-:Y:S01]  /*97c0*/  F2FP.PACK_AB R11, R115, R114 ;  /* 0x00000072730b723e */ /* 0x000fe200000000ff */
[----:B------:R-:W2:Y:S06]  /*97d0*/  MUFU.EX2 R125, R125 ;  /* 0x0000007d007d7308 */ /* 0x000eac0000000800 */
[C---:B-1----:R-:W-:Y:S02]  /*97e0*/  HMMA.16816.F32 R12, R8.reuse, R36, R12 ;  /* 0x00000024080c723c */ /* 0x042fe4000000180c */
[----:B------:R-:W-:Y:S06]  /*97f0*/  MUFU.EX2 R118, R118 ;  /* 0x0000007600767308 */ /* 0x000fec0000000800 */
[C---:B------:R-:W-:Y:S01]  /*9800*/  HMMA.16816.F32 R16, R8.reuse, R38, R16 ;  /* 0x000000260810723c */ /* 0x040fe20000001810 */
[----:B------:R-:W1:Y:S01]  /*9810*/  LDSM.16.MT88.4 R36, [R162+0x7800] ;  /* 0x00780000a224783b */ /* 0x000e620000004200 */
[----:B------:R-:W-:Y:S06]  /*9820*/  MUFU.EX2 R127, R127 ;  /* 0x0000007f007f7308 */ /* 0x000fec0000000800 */
[C---:B---3--:R-:W-:Y:S02]  /*9830*/  HMMA.16816.F32 R24, R8.reuse, R44, R24 ;  /* 0x0000002c0818723c */ /* 0x048fe40000001818 */
[----:B------:R-:W-:Y:S06]  /*9840*/  MUFU.EX2 R112, R112 ;  /* 0x0000007000707308 */ /* 0x000fec0000000800 */
[C---:B----4-:R-:W-:Y:S02]  /*9850*/  HMMA.16816.F32 R32, R8.reuse, R28, R32 ;  /* 0x0000001c0820723c */ /* 0x050fe40000001820 */
[----:B------:R-:W3:Y:S06]  /*9860*/  MUFU.EX2 R131, R131 ;  /* 0x0000008300837308 */ /* 0x000eec0000000800 */
[C---:B------:R-:W-:Y:S01]  /*9870*/  HMMA.16816.F32 R20, R8.reuse, R30, R20 ;  /* 0x0000001e0814723c */ /* 0x040fe20000001814 */
[----:B------:R-:W4:Y:S01]  /*9880*/  LDSM.16.MT88.4 R28, [R166+0x8000] ;  /* 0x00800000a61c783b */ /* 0x000f220000004200 */
[----:B------:R-:W-:Y:S06]  /*9890*/  MUFU.EX2 R108, R108 ;  /* 0x0000006c006c7308 */ /* 0x000fec0000000800 */
[C---:B------:R-:W-:Y:S01]  /*98a0*/  HMMA.16816.F32 R4, R8.reuse, R46, R4 ;  /* 0x0000002e0804723c */ /* 0x040fe20000001804 */
[----:B------:R-:W2:Y:S01]  /*98b0*/  LDSM.16.MT88.4 R44, [R164+0x8000] ;  /* 0x00800000a42c783b */ /* 0x000ea20000004200 */
[----:B------:R-:W2:Y:S06]  /*98c0*/  MUFU.EX2 R129, R129 ;  /* 0x0000008100817308 */ /* 0x000eac0000000800 */
[C---:B-1----:R-:W-:Y:S02]  /*98d0*/  HMMA.16816.F32 R40, R8.reuse, R36, R40 ;  /* 0x000000240828723c */ /* 0x042fe40000001828 */
[----:B------:R-:W-:Y:S06]  /*98e0*/  MUFU.EX2 R51, R51 ;  /* 0x0000003300337308 */ /* 0x000fec0000000800 */
[----:B------:R-:W-:Y:S01]  /*98f0*/  HMMA.16816.F32 R68, R8, R38, R68 ;  /* 0x000000260844723c */ /* 0x000fe20000001844 */
[----:B------:R-:W1:Y:S01]  /*9900*/  LDSM.16.MT88.4 R36, [R162+0x8000] ;  /* 0x00800000a224783b */ /* 0x000e620000004200 */
[----:B------:R-:W1:Y:S05]  /*9910*/  MUFU.EX2 R106, R106 ;  /* 0x0000006a006a7308 */ /* 0x000e6a0000000800 */
[----:B------:R-:W-:-:S02]  /*9920*/  F2FP.PACK_AB R8, R126, R119 ;  /* 0x000000777e08723e */ /* 0x000fc400000000ff */
[----:B-----5:R-:W-:Y:S01]  /*9930*/  F2FP.PACK_AB R9, R128, R121 ;  /* 0x000000798009723e */ /* 0x020fe200000000ff */
[----:B------:R-:W-:Y:S01]  /*9940*/  MUFU.EX2 R49, R49 ;  /* 0x0000003100317308 */ /* 0x000fe20000000800 */
[----:B------:R-:W-:Y:S02]  /*9950*/  F2FP.PACK_AB R10, R124, R117 ;  /* 0x000000757c0a723e */ /* 0x000fe400000000ff */
[----:B------:R-:W-:-:S05]  /*9960*/  F2FP.PACK_AB R11, R130, R123 ;  /* 0x0000007b820b723e */ /* 0x000fca00000000ff */
[----:B------:R-:W-:Y:S02]  /*9970*/  MUFU.EX2 R48, R48 ;  /* 0x0000003000307308 */ /* 0x000fe40000000800 */
        /* <DEDUP_REMOVED lines=11> */
[----:B------:R1:W-:Y:S01]  /*9a30*/  MUFU.EX2 R0, R85 ;  /* 0x0000005500007308 */ /* 0x0003e20000000800 */
[----:B------:R-:W-:Y:S01]  /*9a40*/  F2FP.PACK_AB R36, R125, R120 ;  /* 0x000000787d24723e */ /* 0x000fe200000000ff */
[----:B------:R-:W-:Y:S01]  /*9a50*/  HMMA.16816.F32 R68, R8, R38, R68 ;  /* 0x000000260844723c */ /* 0x000fe20000001844 */
[----:B---3--:R-:W-:-:S05]  /*9a60*/  F2FP.PACK_AB R37, R131, R112 ;  /* 0x000000708325723e */ /* 0x008fca00000000ff */
[----:B------:R-:W3:Y:S01]  /*9a70*/  MUFU.EX2 R55, R55 ;  /* 0x0000003700377308 */ /* 0x000ee20000000800 */
[----:B------:R-:W-:Y:S01]  /*9a80*/  F2FP.PACK_AB R38, R127, R118 ;  /* 0x000000767f26723e */ /* 0x000fe200000000ff */
[----:B----4-:R-:W-:Y:S01]  /*9a90*/  HMMA.16816.F32 R32, R8, R28, R32 ;  /* 0x0000001c0820723c */ /* 0x010fe20000001820 */
[----:B------:R-:W-:-:S05]  /*9aa0*/  F2FP.PACK_AB R39, R129, R108 ;  /* 0x0000006c8127723e */ /* 0x000fca00000000ff */
[----:B------:R-:W-:Y:S02]  /*9ab0*/  MUFU.EX2 R52, R52 ;  /* 0x0000003400347308 */ /* 0x000fe40000000800 */
[----:B------:R-:W-:Y:S01]  /*9ac0*/  HMMA.16816.F32 R20, R8, R30, R20 ;  /* 0x0000001e0814723c */ /* 0x000fe20000001814 */
[----:B------:R-:W4:Y:S04]  /*9ad0*/  LDSM.16.MT88.4 R8, [R163+0x8800] ;  /* 0x00880000a308783b */ /* 0x000f280000004200 */
[----:B------:R-:W1:Y:S01]  /*9ae0*/  LDSM.16.MT88.4 R28, [R164+0x8800] ;  /* 0x00880000a41c783b */ /* 0x000e620000004200 */
[----:B------:R-:W-:Y:S02]  /*9af0*/  MUFU.EX2 R2, R61 ;  /* 0x0000003d00027308 */ /* 0x000fe40000000800 */
[C---:B--2---:R-:W-:Y:S06]  /*9b00*/  HMMA.16816.F32 R12, R36.reuse, R44, R12 ;  /* 0x0000002c240c723c */ /* 0x044fec000000180c */
[----:B------:R-:W-:Y:S02]  /*9b10*/  MUFU.EX2 R191, R191 ;  /* 0x000000bf00bf7308 */ /* 0x000fe40000000800 */
[C---:B------:R-:W-:Y:S01]  /*9b20*/  HMMA.16816.F32 R16, R36.reuse, R46, R16 ;  /* 0x0000002e2410723c */ /* 0x040fe20000001810 */
[----:B------:R-:W2:Y:S07]  /*9b30*/  LDSM.16.MT88.4 R44, [R162+0x8800] ;  /* 0x00880000a22c783b */ /* 0x000eae0000004200 */
[C---:B----4-:R-:W-:Y:S08]  /*9b40*/  HMMA.16816.F32 R32, R36.reuse, R8, R32 ;  /* 0x000000082420723c */ /* 0x050ff00000001820 */
[C---:B------:R-:W-:Y:S01]  /*9b50*/  HMMA.16816.F32 R20, R36.reuse, R10, R20 ;  /* 0x0000000a2414723c */ /* 0x040fe20000001814 */
[----:B------:R-:W4:Y:S07]  /*9b60*/  LDSM.16.MT88.4 R8, [R166+0x9000] ;  /* 0x00900000a608783b */ /* 0x000f2e0000004200 */
[C---:B-1----:R-:W-:Y:S08]  /*9b70*/  HMMA.16816.F32 R24, R36.reuse, R28, R24 ;  /* 0x0000001c2418723c */ /* 0x042ff00000001818 */
[C---:B------:R-:W-:Y:S01]  /*9b80*/  HMMA.16816.F32 R4, R36.reuse, R30, R4 ;  /* 0x0000001e2404723c */ /* 0x040fe20000001804 */
[----:B------:R-:W1:Y:S07]  /*9b90*/  LDSM.16.MT88.4 R28, [R164+0x9000] ;  /* 0x00900000a41c783b */ /* 0x000e6e0000004200 */
[C---:B--2---:R-:W-:Y:S07]  /*9ba0*/  HMMA.16816.F32 R40, R36.reuse, R44, R40 ;  /* 0x0000002c2428723c */ /* 0x044fee0000001828 */
[----:B------:R-:W-:Y:S01]  /*9bb0*/  F2FP.PACK_AB R44, R106, R51 ;  /* 0x000000336a2c723e */ /* 0x000fe200000000ff */
[----:B------:R-:W-:Y:S01]  /*9bc0*/  HMMA.16816.F32 R68, R36, R46, R68 ;  /* 0x0000002e2444723c */ /* 0x000fe20000001844 */
[----:B------:R-:W2:Y:S01]  /*9bd0*/  LDSM.16.MT88.4 R36, [R163+0x9000] ;  /* 0x00900000a324783b */ /* 0x000ea20000004200 */
[----:B-----5:R-:W-:-:S05]  /*9be0*/  F2FP.PACK_AB R45, R56, R53 ;  /* 0x00000035382d723e */ /* 0x020fca00000000ff */
[----:B------:R-:W-:Y:S02]  /*9bf0*/  F2FP.PACK_AB R46, R48, R49 ;  /* 0x00000031302e723e */ /* 0x000fe400000000ff */
[----:B------:R-:W-:-:S07]  /*9c00*/  F2FP.PACK_AB R47, R50, R3 ;  /* 0x00000003322f723e */ /* 0x000fce00000000ff */
[C---:B----4-:R-:W-:Y:S08]  /*9c10*/  HMMA.16816.F32 R12, R44.reuse, R8, R12 ;  /* 0x000000082c0c723c */ /* 0x050ff0000000180c */
[C---:B------:R-:W-:Y:S01]  /*9c20*/  HMMA.16816.F32 R16, R44.reuse, R10, R16 ;  /* 0x0000000a2c10723c */ /* 0x040fe20000001810 */
[----:B------:R-:W4:Y:S07]  /*9c30*/  LDSM.16.MT88.4 R8, [R162+0x9000] ;  /* 0x00900000a208783b */ /* 0x000f2e0000004200 */
[C---:B-1----:R-:W-:Y:S07]  /*9c40*/  HMMA.16816.F32 R4, R44.reuse, R30, R4 ;  /* 0x0000001e2c04723c */ /* 0x042fee0000001804 */
[----:B------:R-:W-:Y:S01]  /*9c50*/  FADD.FTZ R30, R84, R89 ;  /* 0x00000059541e7221 */ /* 0x000fe20000010000 */
[C---:B------:R-:W-:Y:S01]  /*9c60*/  HMMA.16816.F32 R24, R44.reuse, R28, R24 ;  /* 0x0000001c2c18723c */ /* 0x040fe20000001818 */
[--C-:B------:R-:W-:Y:S01]  /*9c70*/  FFMA.FTZ R31, R60, c[0x0][0x23c], -R65.reuse ;  /* 0x00008f003c1f7a23 */ /* 0x100fe20000010841 */
[----:B------:R-:W-:Y:S01]  /*9c80*/  MUFU.EX2 R29, R62 ;  /* 0x0000003e001d7308 */ /* 0x000fe20000000800 */
[----:B------:R-:W-:Y:S01]  /*9c90*/  FADD.FTZ R30, R81, R30 ;  /* 0x0000001e511e7221 */ /* 0x000fe20000010000 */
[----:B------:R-:W1:Y:S03]  /*9ca0*/  LDSM.16.MT88.4 R84, [R164+0x9800] ;  /* 0x00980000a454783b */ /* 0x000e660000004200 */
[----:B------:R-:W-:Y:S01]  /*9cb0*/  FADD.FTZ R77, R77, R30 ;  /* 0x0000001e4d4d7221 */ /* 0x000fe20000010000 */
[----:B--2---:R-:W-:Y:S01]  /*9cc0*/  HMMA.16816.F32 R32, R44, R36, R32 ;  /* 0x000000242c20723c */ /* 0x004fe20000001820 */
[----:B------:R-:W-:Y:S01]  /*9cd0*/  FFMA.FTZ R28, R59, c[0x0][0x23c], -R65 ;  /* 0x00008f003b1c7a23 */ /* 0x000fe20000010841 */
[----:B------:R-:W2:Y:S01]  /*9ce0*/  MUFU.EX2 R31, R31 ;  /* 0x0000001f001f7308 */ /* 0x000ea20000000800 */
[----:B------:R-:W-:-:S02]  /*9cf0*/  FADD.FTZ R74, R74, R77 ;  /* 0x0000004d4a4a7221 */ /* 0x000fc40000010000 */
[----:B------:R-:W-:Y:S02]  /*9d00*/  FADD.FTZ R30, R91, R78 ;  /* 0x0000004e5b1e7221 */ /* 0x000fe40000010000 */
[----:B------:R-:W-:Y:S01]  /*9d10*/  FADD.FTZ R75, R75, R74 ;  /* 0x0000004a4b4b7221 */ /* 0x000fe20000010000 */
[----:B------:R-:W5:Y:S01]  /*9d20*/  LDSM.16.MT88.4 R76, [R163+0x9800] ;  /* 0x00980000a34c783b */ /* 0x000f620000004200 */
[----:B------:R-:W-:Y:S01]  /*9d30*/  FADD.FTZ R37, R97, R30 ;  /* 0x0000001e61257221 */ /* 0x000fe20000010000 */
[----:B------:R-:W1:Y:S01]  /*9d40*/  MUFU.EX2 R28, R28 ;  /* 0x0000001c001c7308 */ /* 0x000e620000000800 */
[----:B------:R-:W-:Y:S01]  /*9d50*/  FADD.FTZ R72, R72, R75 ;  /* 0x0000004b48487221 */ /* 0x000fe20000010000 */
[----:B------:R-:W-:Y:S01]  /*9d60*/  HMMA.16816.F32 R20, R44, R38, R20 ;  /* 0x000000262c14723c */ /* 0x000fe20000001814 */
[----:B------:R-:W-:Y:S02]  /*9d70*/  FADD.FTZ R37, R98, R37 ;  /* 0x0000002562257221 */ /* 0x000fe40000010000 */
[----:B------:R-:W-:-:S04]  /*9d80*/  FADD.FTZ R99, R99, R72 ;  /* 0x0000004863637221 */ /* 0x000fc80000010000 */
[----:B------:R-:W-:Y:S01]  /*9d90*/  FADD.FTZ R30, R96, R99 ;  /* 0x00000063601e7221 */ /* 0x000fe20000010000 */
[C---:B----4-:R-:W-:Y:S03]  /*9da0*/  HMMA.16816.F32 R40, R44.reuse, R8, R40 ;  /* 0x000000082c28723c */ /* 0x050fe60000001828 */
[----:B------:R-:W-:Y:S02]  /*9db0*/  FADD.FTZ R113, R113, R30 ;  /* 0x0000001e71717221 */ /* 0x000fe40000010000 */
[----:B------:R-:W-:Y:S02]  /*9dc0*/  FADD.FTZ R30, R114, R37 ;  /* 0x00000025721e7221 */ /* 0x000fe40000010000 */
[----:B---3--:R-:W-:Y:S01]  /*9dd0*/  F2FP.PACK_AB R8, R55, R0 ;  /* 0x000000003708723e */ /* 0x008fe200000000ff */
[----:B------:R-:W-:Y:S01]  /*9de0*/  HMMA.16816.F32 R68, R44, R10, R68 ;  /* 0x0000000a2c44723c */ /* 0x000fe20000001844 */
[----:B--2---:R-:W-:Y:S01]  /*9df0*/  F2FP.PACK_AB R9, R31, R2 ;  /* 0x000000021f09723e */ /* 0x004fe200000000ff */
[----:B------:R-:W-:-:S02]  /*9e00*/  FADD.FTZ R90, R90, R113 ;  /* 0x000000715a5a7221 */ /* 0x000fc40000010000 */
[----:B------:R-:W-:Y:S02]  /*9e10*/  FADD.FTZ R30, R115, R30 ;  /* 0x0000001e731e7221 */ /* 0x000fe40000010000 */
[----:B------:R-:W-:Y:S01]  /*9e20*/  FADD.FTZ R119, R119, R90 ;  /* 0x0000005a77777221 */ /* 0x000fe20000010000 */
[----:B------:R-:W-:Y:S01]  /*9e30*/  F2FP.PACK_AB R10, R29, R52 ;  /* 0x000000341d0a723e */ /* 0x000fe200000000ff */
[----:B------:R-:W-:Y:S01]  /*9e40*/  FADD.FTZ R121, R121, R30 ;  /* 0x0000001e79797221 */ /* 0x000fe20000010000 */
[----:B-1----:R-:W-:Y:S01]  /*9e50*/  F2FP.PACK_AB R11, R191, R28 ;  /* 0x0000001cbf0b723e */ /* 0x002fe200000000ff */
[----:B------:R-:W-:Y:S02]  /*9e60*/  FADD.FTZ R126, R126, R119 ;  /* 0x000000777e7e7221 */ /* 0x000fe40000010000 */
[----:B------:R-:W-:-:S04]  /*9e70*/  FADD.FTZ R128, R128, R121 ;  /* 0x0000007980807221 */ /* 0x000fc80000010000 */
[C---:B------:R-:W-:Y:S01]  /*9e80*/  HMMA.16816.F32 R96, R8.reuse, R92, R12 ;  /* 0x0000005c0860723c */ /* 0x040fe2000000180c */
[----:B------:R-:W1:Y:S07]  /*9e90*/  LDSM.16.MT88.4 R12, [R162+0x9800] ;  /* 0x00980000a20c783b */ /* 0x000e6e0000004200 */
[C---:B------:R-:W-:Y:S07]  /*9ea0*/  HMMA.16816.F32 R92, R8.reuse, R94, R16 ;  /* 0x0000005e085c723c */ /* 0x040fee0000001810 */
        /* <DEDUP_REMOVED lines=11> */
[C---:B-----5:R-:W-:Y:S01]  /*9f60*/  HMMA.16816.F32 R80, R8.reuse, R76, R32 ;  /* 0x0000004c0850723c */ /* 0x060fe20000001820 */
        /* <DEDUP_REMOVED lines=18> */
[----:B------:R-:W-:Y:S01]  /*a090*/  FADD.FTZ R31, R31, R2 ;  /* 0x000000021f1f7221 */ /* 0x000fe20000010000 */
[----:B------:R-:W-:Y:S01]  /*a0a0*/  MOV R2, R105 ;  /* 0x0000006900027202 */ /* 0x000fe20000000f00 */
[----:B------:R-:W-:Y:S02]  /*a0b0*/  FADD.FTZ R52, R52, R55 ;  /* 0x0000003734347221 */ /* 0x000fe40000010000 */
[----:B------:R-:W-:-:S02]  /*a0c0*/  FADD.FTZ R28, R28, R31 ;  /* 0x0000001f1c1c7221 */ /* 0x000fc40000010000 */
[----:B------:R-:W-:Y:S02]  /*a0d0*/  FADD.FTZ R190, R29, R52 ;  /* 0x000000341dbe7221 */ /* 0x000fe40000010000 */
[----:B------:R-:W-:Y:S02]  /*a0e0*/  FADD.FTZ R191, R191, R28 ;  /* 0x0000001cbfbf7221 */ /* 0x000fe40000010000 */
.L_x_6218:
        /* <DEDUP_REMOVED lines=14> */
.L_x_6228:
        /* <DEDUP_REMOVED lines=64> */
.L_x_6225:
        /* <DEDUP_REMOVED lines=24> */
[----:B------:R-:W-:Y:S01]  /*a750*/  ISETP.GE.AND P1, PT, R177, 0x2, PT ;  /* 0x00000002b100780c */ /* 0x000fe20003f26270 */
[----:B------:R1:W-:Y:S08]  /*a760*/  LDGSTS.E.BYPASS.LTC128B.128 [R179+0x8800], [R2.64] ;  /* 0x0880000002b37fae */ /* 0x0003f0000b901d4c */
[----:B------:R1:W-:Y:S08]  /*a770*/  LDGSTS.E.BYPASS.LTC128B.128 [R179+0x9000], [R200.64] ;  /* 0x09000000c8b37fae */ /* 0x0003f0000b901d4c */
[----:B------:R1:W-:Y:S08]  /*a780*/  LDGSTS.E.BYPASS.LTC128B.128 [R179+0x9800], [R202.64] ;  /* 0x09800000cab37fae */ /* 0x0003f0000b901d4c */
[----:B------:R-:W-:Y:S08]  /*a790*/  LDSM.16.M88.4 R104, [R172] ;  /* 0x00000000ac68783b */ /* 0x000ff00000000200 */
[----:B------:R-:W1:Y:S08]  /*a7a0*/  LDSM.16.M88.4 R108, [R171+0x2000] ;  /* 0x00200000ab6c783b */ /* 0x000e700000000200 */
[----:B------:R-:W1:Y:S08]  /*a7b0*/  LDSM.16.M88.4 R112, [R171+0x2800] ;  /* 0x00280000ab70783b */ /* 0x000e700000000200 */
[----:B------:R-:W0:Y:S08]  /*a7c0*/  LDGDEPBAR ;  /* 0x00000000000079af */ /* 0x000e300000000000 */
        /* <DEDUP_REMOVED lines=67> */
[----:B------:R-:W4:Y:S07]  /*ac00*/  LDSM.16.M88.4 R124, [R100] ;  /* 0x00000000647c783b */ /* 0x000f2e0000000200 */
[C---:B-1----:R-:W-:Y:S08]  /*ac10*/  HMMA.16816.F32 R44, R104.reuse, R108, R44 ;  /* 0x0000006c682c723c */ /* 0x042ff0000000182c */
[C---:B------:R-:W-:Y:S01]  /*ac20*/  HMMA.16816.F32 R48, R104.reuse, R110, R48 ;  /* 0x0000006e6830723c */ /* 0x040fe20000001830 */
[----:B------:R-:W-:Y:S07]  /*ac30*/  LDSM.16.M88.4 R108, [R100+0x1000] ;  /* 0x00100000646c783b */ /* 0x000fee0000000200 */
[C---:B--2---:R-:W-:Y:S08]  /*ac40*/  HMMA.16816.F32 R52, R104.reuse, R112, R52 ;  /* 0x000000706834723c */ /* 0x044ff00000001834 */
[C---:B------:R-:W-:Y:S08]  /*ac50*/  HMMA.16816.F32 R56, R104.reuse, R114, R56 ;  /* 0x000000726838723c */ /* 0x040ff00000001838 */
[C---:B---3--:R-:W-:Y:S08]  /*ac60*/  HMMA.16816.F32 R60, R104.reuse, R116, R60 ;  /* 0x00000074683c723c */ /* 0x048ff0000000183c */
[----:B------:R-:W-:Y:S01]  /*ac70*/  HMMA.16816.F32 R64, R104, R118, R64 ;  /* 0x000000766840723c */ /* 0x000fe20000001840 */
[----:B------:R-:W1:Y:S07]  /*ac80*/  LDSM.16.M88.4 R104, [R100+0x800] ;  /* 0x000800006468783b */ /* 0x000e6e0000000200 */
[C---:B----4-:R-:W-:Y:S08]  /*ac90*/  HMMA.16816.F32 R4, R120.reuse, R124, R4 ;  /* 0x0000007c7804723c */ /* 0x050ff00000001804 */
        /* <DEDUP_REMOVED lines=16> */
[----:B------:R-:W4:Y:S07]  /*ada0*/  MUFU.TANH R246, R246 ;  /* 0x000000f600f67308 */ /* 0x000f2e0000002400 */
[C---:B------:R-:W-:Y:S01]  /*adb0*/  HMMA.16816.F32 R24, R120.reuse, R110, R24 ;  /* 0x0000006e7818723c */ /* 0x040fe20000001818 */
[----:B------:R-:W1:Y:S02]  /*adc0*/  LDSM.16.M88.4 R108, [R100+0x2000] ;  /* 0x00200000646c783b */ /* 0x000e640000000200 */
[----:B------:R-:W1:Y:S01]  /*add0*/  MUFU.TANH R244, R244 ;  /* 0x000000f400f47308 */ /* 0x000e620000002400 */
[----:B------:R-:W-:Y:S02]  /*ade0*/  FMUL.FTZ R0, R12, c[0x0][0x2ec] ;  /* 0x0000bb000c007a20 */ /* 0x000fe40000410000 */
[----:B------:R-:W-:Y:S02]  /*adf0*/  FMUL.FTZ R251, R13, c[0x0][0x2ec] ;  /* 0x0000bb000dfb7a20 */ /* 0x000fe40000410000 */
[----:B------:R-:W-:Y:S04]  /*ae00*/  FMUL.FTZ R250, R14, c[0x0][0x2ec] ;  /* 0x0000bb000efa7a20 */ /* 0x000fe80000410000 */
[----:B------:R-:W-:Y:S01]  /*ae10*/  FMUL.FTZ R242, R15, c[0x0][0x2ec] ;  /* 0x0000bb000ff27a20 */ /* 0x000fe20000410000 */
[----:B------:R1:W1:Y:S01]  /*ae20*/  MUFU.TANH R155, R0 ;  /* 0x00000000009b7308 */ /* 0x0002620000002400 */
        /* <DEDUP_REMOVED lines=72> */
[----:B------:R-:W-:Y:S02]  /*b2b0*/  FMUL.FTZ R195, R60, c[0x0][0x2ec] ;  /* 0x0000bb003cc37a20 */ /* 0x000fe40000410000 */
[----:B------:R-:W-:Y:S02]  /*b2c0*/  FMUL.FTZ R197, R61, c[0x0][0x2ec] ;  /* 0x0000bb003dc57a20 */ /* 0x000fe40000410000 */
[----:B------:R-:W1:Y:S01]  /*b2d0*/  MUFU.TANH R236, R236 ;  /* 0x000000ec00ec7308 */ /* 0x000e620000002400 */
[----:B------:R-:W-:Y:S02]  /*b2e0*/  FMUL.FTZ R196, R62, c[0x0][0x2ec] ;  /* 0x0000bb003ec47a20 */ /* 0x000fe40000410000 */
[----:B-----5:R-:W-:Y:S02]  /*b2f0*/  FMUL.FTZ R192, R63, c[0x0][0x2ec] ;  /* 0x0000bb003fc07a20 */ /* 0x020fe40000410000 */
        /* <DEDUP_REMOVED lines=55> */
[----:B------:R-:W-:-:S05]  /*b670*/  @!P0 BRA `(.L_x_6227) ;  /* 0x000003c000008947 */ /* 0x000fca0003800000 */
[----:B------:R-:W-:Y:S01]  /*b680*/  IMAD.SHL.U32 R10, R177, 0x80, RZ ;  /* 0x00000080b10a7824 */ /* 0x000fe200078e00ff */
[----:B-1----:R-:W-:Y:S04]  /*b690*/  IABS R0, c[0x0][0x2d0] ;  /* 0x0000b40000007a13 */ /* 0x002fe80000000000 */
        /* <DEDUP_REMOVED lines=58> */
.L_x_6227:
        /* <DEDUP_REMOVED lines=30> */
.L_x_6226:
        /* <DEDUP_REMOVED lines=81> */
[C---:B------:R-:W-:Y:S01]  /*c130*/  FADD.FTZ R4, -R2.reuse, R103 ;  /* 0x0000006702047221 */ /* 0x040fe20000010100 */
[----:B------:R-:W-:Y:S01]  /*c140*/  MOV R103, R2 ;  /* 0x0000000200677202 */ /* 0x000fe20000000f00 */
[----:B------:R-:W-:Y:S02]  /*c150*/  FMUL.FTZ R106, R2, c[0x0][0x23c] ;  /* 0x00008f00026a7a20 */ /* 0x000fe40000410000 */
[----:B------:R-:W-:Y:S02]  /*c160*/  FMUL.FTZ R37, R4, c[0x0][0x23c] ;  /* 0x00008f0004257a20 */ /* 0x000fe40000410000 */
[----:B------:R-:W-:Y:S01]  /*c170*/  FADD.FTZ R4, -R0, R101 ;  /* 0x0000006500047221 */ /* 0x000fe20000010100 */
[----:B------:R-:W-:Y:S02]  /*c180*/  FSEL R106, R106, RZ, P1 ;  /* 0x000000ff6a6a7208 */ /* 0x000fe40000800000 */
[----:B------:R-:W-:Y:S01]  /*c190*/  FSETP.NEU.FTZ.AND P1, PT, R0, -INF , PT ;  /* 0xff8000000000780b */ /* 0x000fe20003f3d000 */
[----:B------:R-:W1:Y:S01]  /*c1a0*/  MUFU.EX2 R37, R37 ;  /* 0x0000002500257308 */ /* 0x000e620000000800 */
[----:B------:R-:W-:Y:S02]  /*c1b0*/  FMUL.FTZ R38, R4, c[0x0][0x23c] ;  /* 0x00008f0004267a20 */ /* 0x000fe40000410000 */
[----:B------:R-:W-:Y:S01]  /*c1c0*/  FSEL R39, R39, RZ, P1 ;  /* 0x000000ff27277208 */ /* 0x000fe20000800000 */
[--C-:B------:R-:W-:Y:S01]  /*c1d0*/  FFMA.FTZ R107, R247, c[0x0][0x23c], -R106.reuse ;  /* 0x00008f00f76b7a23 */ /* 0x100fe2000001086a */
[----:B------:R-:W-:Y:S01]  /*c1e0*/  ISETP.GT.AND P1, PT, R177, 0x1, PT ;  /* 0x00000001b100780c */ /* 0x000fe20003f24270 */
        /* <DEDUP_REMOVED lines=15> */
[C---:B------:R-:W-:Y:S02]  /*c2e0*/  FMUL.FTZ R5, R37.reuse, R97 ;  /* 0x0000006125057220 */ /* 0x040fe40000410000 */
[----:B------:R-:W-:Y:S02]  /*c2f0*/  FMUL.FTZ R32, R37, R68 ;  /* 0x0000004425207220 */ /* 0x000fe40000410000 */
[C---:B--2---:R-:W-:Y:S02]  /*c300*/  FMUL.FTZ R10, R38.reuse, R94 ;  /* 0x0000005e260a7220 */ /* 0x044fe40000410000 */
[C---:B------:R-:W-:Y:S02]  /*c310*/  FMUL.FTZ R11, R38.reuse, R95 ;  /* 0x0000005f260b7220 */ /* 0x040fe40000410000 */
[----:B------:R-:W-:Y:S01]  /*c320*/  LDSM.16.MT88.4 R92, [R166+0x9800] ;  /* 0x00980000a65c783b */ /* 0x000fe20000004200 */
[----:B------:R-:W-:Y:S01]  /*c330*/  MUFU.EX2 R108, R108 ;  /* 0x0000006c006c7308 */ /* 0x000fe20000000800 */
[--C-:B------:R-:W-:Y:S02]  /*c340*/  FFMA.FTZ R105, R243, c[0x0][0x23c], -R106.reuse ;  /* 0x00008f00f3697a23 */ /* 0x100fe4000001086a */
[--C-:B------:R-:W-:Y:S02]  /*c350*/  FFMA.FTZ R64, R249, c[0x0][0x23c], -R106.reuse ;  /* 0x00008f00f9407a23 */ /* 0x100fe4000001086a */
[C---:B------:R-:W-:Y:S02]  /*c360*/  FMUL.FTZ R18, R38.reuse, R86 ;  /* 0x0000005626127220 */ /* 0x040fe40000410000 */
[C---:B------:R-:W-:Y:S02]  /*c370*/  FMUL.FTZ R19, R38.reuse, R87 ;  /* 0x0000005726137220 */ /* 0x040fe40000410000 */
[C---:B------:R-:W-:Y:S01]  /*c380*/  FMUL.FTZ R26, R38.reuse, R78 ;  /* 0x0000004e261a7220 */ /* 0x040fe20000410000 */
[----:B------:R-:W2:Y:S01]  /*c390*/  MUFU.EX2 R101, R101 ;  /* 0x0000006500657308 */ /* 0x000ea20000000800 */
[C---:B------:R-:W-:Y:S02]  /*c3a0*/  FMUL.FTZ R27, R38.reuse, R79 ;  /* 0x0000004f261b7220 */ /* 0x040fe40000410000 */
[----:B------:R-:W-:Y:S01]  /*c3b0*/  FMUL.FTZ R6, R38, R98 ;  /* 0x0000006226067220 */ /* 0x000fe20000410000 */
[----:B-1----:R-:W-:Y:S01]  /*c3c0*/  F2FP.PACK_AB R40, R104, R107 ;  /* 0x0000006b6828723e */ /* 0x002fe200000000ff */
[C---:B------:R-:W-:Y:S02]  /*c3d0*/  FMUL.FTZ R7, R38.reuse, R99 ;  /* 0x0000006326077220 */ /* 0x040fe40000410000 */
[C---:B------:R-:W-:Y:S02]  /*c3e0*/  FMUL.FTZ R33, R37.reuse, R69 ;  /* 0x0000004525217220 */ /* 0x040fe40000410000 */
[C---:B------:R-:W-:Y:S01]  /*c3f0*/  FMUL.FTZ R34, R38.reuse, R70 ;  /* 0x0000004626227220 */ /* 0x040fe20000410000 */
[----:B------:R-:W-:Y:S01]  /*c400*/  MUFU.EX2 R105, R105 ;  /* 0x0000006900697308 */ /* 0x000fe20000000800 */
[----:B------:R-:W-:Y:S02]  /*c410*/  FMUL.FTZ R35, R38, R71 ;  /* 0x0000004726237220 */ /* 0x000fe40000410000 */
[C---:B------:R-:W-:Y:S02]  /*c420*/  FMUL.FTZ R4, R37.reuse, R96 ;  /* 0x0000006025047220 */ /* 0x040fe40000410000 */
[C---:B------:R-:W-:Y:S02]  /*c430*/  FMUL.FTZ R16, R37.reuse, R84 ;  /* 0x0000005425107220 */ /* 0x040fe40000410000 */
[C---:B------:R-:W-:Y:S02]  /*c440*/  FMUL.FTZ R24, R37.reuse, R76 ;  /* 0x0000004c25187220 */ /* 0x040fe40000410000 */
[----:B------:R-:W-:Y:S01]  /*c450*/  FMUL.FTZ R25, R37, R77 ;  /* 0x0000004d25197220 */ /* 0x000fe20000410000 */
        /* <DEDUP_REMOVED lines=58> */
[----:B------:R-:W3:Y:S01]  /*c800*/  MUFU.EX2 R81, R238 ;  /* 0x000000ee00517308 */ /* 0x000ee20000000800 */
        /* <DEDUP_REMOVED lines=8> */
[----:B------:R-:W-:Y:S02]  /*c890*/  FFMA.FTZ R73, R230, c[0x0][0x23c], -R39 ;  /* 0x00008f00e6497a23 */ /* 0x000fe40000010827 */
[C---:B------:R-:W-:Y:S02]  /*c8a0*/  FMUL.FTZ R30, R38.reuse, R74 ;  /* 0x0000004a261e7220 */ /* 0x040fe40000410000 */
[----:B------:R-:W4:Y:S03]  /*c8b0*/  MUFU.EX2 R76, R76 ;  /* 0x0000004c004c7308 */ /* 0x000f260000000800 */
[C---:B------:R-:W-:Y:S02]  /*c8c0*/  FMUL.FTZ R31, R38.reuse, R75 ;  /* 0x0000004b261f7220 */ /* 0x040fe40000410000 */
        /* <DEDUP_REMOVED lines=12> */
[----:B------:R-:W-:Y:S01]  /*c990*/  FFMA.FTZ R201, R201, c[0x0][0x23c], -R106 ;  /* 0x00008f00c9c97a23 */ /* 0x000fe2000001086a */
[----:B-1----:R-:W-:Y:S01]  /*c9a0*/  F2FP.PACK_AB R40, R61, R62 ;  /* 0x0000003e3d28723e */ /* 0x002fe200000000ff */
[----:B------:R-:W-:Y:S01]  /*c9b0*/  FFMA.FTZ R108, R38, R191, R108 ;  /* 0x000000bf266c7223 */ /* 0x000fe2000001006c */
[----:B------:R-:W-:Y:S03]  /*c9c0*/  F2FP.PACK_AB R41, R66, R63 ;  /* 0x0000003f4229723e */ /* 0x000fe600000000ff */
[----:B--2---:R-:W-:Y:S01]  /*c9d0*/  F2FP.PACK_AB R42, R67, R96 ;  /* 0x00000060432a723e */ /* 0x004fe200000000ff */
[----:B------:R-:W-:Y:S01]  /*c9e0*/  MUFU.EX2 R71, R71 ;  /* 0x0000004700477308 */ /* 0x000fe20000000800 */
[----:B---3--:R-:W-:Y:S01]  /*c9f0*/  F2FP.PACK_AB R43, R81, R84 ;  /* 0x00000054512b723e */ /* 0x008fe200000000ff */
[--C-:B------:R-:W-:Y:S02]  /*ca00*/  FFMA.FTZ R130, R195, c[0x0][0x23c], -R106.reuse ;  /* 0x00008f00c3827a23 */ /* 0x100fe4000001086a */
[--C-:B------:R-:W-:Y:S02]  /*ca10*/  FFMA.FTZ R131, R197, c[0x0][0x23c], -R106.reuse ;  /* 0x00008f00c5837a23 */ /* 0x100fe4000001086a */
[----:B------:R-:W-:Y:S02]  /*ca20*/  FFMA.FTZ R107, R37, R190, R107 ;  /* 0x000000be256b7223 */ /* 0x000fe4000001006b */
[C---:B------:R-:W-:Y:S02]  /*ca30*/  HMMA.16816.F32 R4, R40.reuse, R48, R4 ;  /* 0x000000302804723c */ /* 0x040fe40000001804 */
[----:B------:R-:W-:Y:S01]  /*ca40*/  MUFU.EX2 R77, R77 ;  /* 0x0000004d004d7308 */ /* 0x000fe20000000800 */
[----:B------:R-:W-:Y:S02]  /*ca50*/  FFMA.FTZ R37, R199, c[0x0][0x23c], -R106 ;  /* 0x00008f00c7257a23 */ /* 0x000fe4000001086a */
[----:B------:R-:W-:Y:S01]  /*ca60*/  FADD.FTZ R108, R101, R108 ;  /* 0x0000006c656c7221 */ /* 0x000fe20000010000 */
[----:B------:R-:W-:Y:S01]  /*ca70*/  MOV R101, R0 ;  /* 0x0000000000657202 */ /* 0x000fe20000000f00 */
[----:B------:R-:W-:Y:S01]  /*ca80*/  FADD.FTZ R104, R104, R107 ;  /* 0x0000006b68687221 */ /* 0x000fe20000010000 */
[C---:B------:R-:W-:Y:S01]  /*ca90*/  HMMA.16816.F32 R8, R40.reuse, R50, R8 ;  /* 0x000000322808723c */ /* 0x040fe20000001808 */
[----:B------:R-:W1:Y:S03]  /*caa0*/  LDSM.16.MT88.4 R48, [R166+0x7000] ;  /* 0x00700000a630783b */ /* 0x000e660000004200 */
[----:B------:R-:W-:Y:S01]  /*cab0*/  MUFU.EX2 R80, R80 ;  /* 0x0000005000507308 */ /* 0x000fe20000000800 */
[----:B------:R-:W-:Y:S02]  /*cac0*/  FADD.FTZ R65, R65, R108 ;  /* 0x0000006c41417221 */ /* 0x000fe40000010000 */
[----:B------:R-:W-:Y:S01]  /*cad0*/  FADD.FTZ R105, R105, R104 ;  /* 0x0000006869697221 */ /* 0x000fe20000010000 */
[C---:B------:R-:W-:Y:S04]  /*cae0*/  HMMA.16816.F32 R12, R40.reuse, R52, R12 ;  /* 0x00000034280c723c */ /* 0x040fe8000000180c */
[----:B------:R-:W-:Y:S02]  /*caf0*/  FADD.FTZ R60, R60, R65 ;  /* 0x000000413c3c7221 */ /* 0x000fe40000010000 */
[----:B------:R-:W2:Y:S01]  /*cb00*/  MUFU.EX2 R68, R68 ;  /* 0x0000004400447308 */ /* 0x000ea20000000800 */
[----:B------:R-:W-:Y:S01]  /*cb10*/  FADD.FTZ R105, R64, R105 ;  /* 0x0000006940697221 */ /* 0x000fe20000010000 */
[C---:B------:R-:W-:Y:S01]  /*cb20*/  HMMA.16816.F32 R16, R40.reuse, R54, R16 ;  /* 0x000000362810723c */ /* 0x040fe20000001810 */
[----:B------:R-:W3:Y:S03]  /*cb30*/  LDSM.16.MT88.4 R52, [R164+0x7000] ;  /* 0x00700000a434783b */ /* 0x000ee60000004200 */
[----:B------:R-:W-:Y:S02]  /*cb40*/  FADD.FTZ R63, R63, R60 ;  /* 0x0000003c3f3f7221 */ /* 0x000fe40000010000 */
[----:B------:R-:W-:Y:S02]  /*cb50*/  FADD.FTZ R62, R62, R105 ;  /* 0x000000693e3e7221 */ /* 0x000fe40000010000 */
[C---:B------:R-:W-:Y:S01]  /*cb60*/  HMMA.16816.F32 R20, R40.reuse, R56, R20 ;  /* 0x000000382814723c */ /* 0x040fe20000001814 */
[----:B------:R-:W-:Y:S03]  /*cb70*/  MUFU.EX2 R70, R70 ;  /* 0x0000004600467308 */ /* 0x000fe60000000800 */
[----:B------:R-:W-:Y:S02]  /*cb80*/  FADD.FTZ R63, R66, R63 ;  /* 0x0000003f423f7221 */ /* 0x000fe40000010000 */
[----:B------:R-:W-:Y:S02]  /*cb90*/  FADD.FTZ R61, R61, R62 ;  /* 0x0000003e3d3d7221 */ /* 0x000fe40000010000 */
[C---:B------:R-:W-:Y:S01]  /*cba0*/  HMMA.16816.F32 R24, R40.reuse, R58, R24 ;  /* 0x0000003a2818723c */ /* 0x040fe20000001818 */
[----:B------:R-:W3:Y:S02]  /*cbb0*/  LDSM.16.MT88.4 R56, [R163+0x7000] ;  /* 0x00700000a338783b */ /* 0x000ee40000004200 */
[----:B------:R-:W1:Y:S01]  /*cbc0*/  MUFU.EX2 R73, R73 ;  /* 0x0000004900497308 */ /* 0x000e620000000800 */
[----:B------:R-:W-:Y:S02]  /*cbd0*/  FADD.FTZ R84, R84, R63 ;  /* 0x0000003f54547221 */ /* 0x000fe40000010000 */
[----:B------:R-:W-:Y:S02]  /*cbe0*/  FADD.FTZ R96, R96, R61 ;  /* 0x0000003d60607221 */ /* 0x000fe40000010000 */
[C---:B-----5:R-:W-:Y:S04]  /*cbf0*/  HMMA.16816.F32 R28, R40.reuse, R44, R28 ;  /* 0x0000002c281c723c */ /* 0x060fe8000000181c */
[----:B------:R-:W-:Y:S01]  /*cc00*/  FADD.FTZ R81, R81, R84 ;  /* 0x0000005451517221 */ /* 0x000fe20000010000 */
[----:B------:R-:W-:Y:S01]  /*cc10*/  MUFU.EX2 R75, R75 ;  /* 0x0000004b004b7308 */ /* 0x000fe20000000800 */
[----:B------:R-:W-:Y:S01]  /*cc20*/  LDSM.16.MT88.4 R84, [R164+0x9800] ;  /* 0x00980000a454783b */ /* 0x000fe20000004200 */
[----:B------:R-:W-:Y:S01]  /*cc30*/  FADD.FTZ R96, R67, R96 ;  /* 0x0000006043607221 */ /* 0x000fe20000010000 */
[----:B------:R-:W-:Y:S06]  /*cc40*/  HMMA.16816.F32 R32, R40, R46, R32 ;  /* 0x0000002e2820723c */ /* 0x000fec0000001820 */
[----:B------:R-:W5:Y:S01]  /*cc50*/  LDSM.16.MT88.4 R44, [R162+0x7000] ;  /* 0x00700000a22c783b */ /* 0x000f620000004200 */
[----:B----4-:R-:W-:Y:S01]  /*cc60*/  F2FP.PACK_AB R40, R76, R83 ;  /* 0x000000534c28723e */ /* 0x010fe200000000ff */
[----:B------:R-:W-:Y:S01]  /*cc70*/  FADD.FTZ R83, R83, R96 ;  /* 0x0000006053537221 */ /* 0x000fe20000010000 */
[----:B------:R-:W-:Y:S01]  /*cc80*/  F2FP.PACK_AB R41, R69, R72 ;  /* 0x000000484529723e */ /* 0x000fe200000000ff */
[----:B------:R-:W4:Y:S02]  /*cc90*/  MUFU.EX2 R74, R74 ;  /* 0x0000004a004a7308 */ /* 0x000f240000000800 */
[----:B--2---:R-:W-:Y:S01]  /*cca0*/  F2FP.PACK_AB R42, R68, R71 ;  /* 0x00000047442a723e */ /* 0x004fe200000000ff */
        /* <DEDUP_REMOVED lines=11> */
[----:B------:R-:W1:Y:S01]  /*cd60*/  LDSM.16.MT88.4 R48, [R166+0x7800] ;  /* 0x00780000a630783b */ /* 0x000e620000004200 */
[----:B------:R-:W2:Y:S06]  /*cd70*/  MUFU.EX2 R89, R89 ;  /* 0x0000005900597308 */ /* 0x000eac0000000800 */
[C---:B---3--:R-:W-:Y:S04]  /*cd80*/  HMMA.16816.F32 R12, R40.reuse, R52, R12 ;  /* 0x00000034280c723c */ /* 0x048fe8000000180c */
[----:B------:R-:W-:Y:S04]  /*cd90*/  MUFU.EX2 R88, R88 ;  /* 0x0000005800587308 */ /* 0x000fe80000000800 */
[C---:B------:R-:W-:Y:S01]  /*cda0*/  HMMA.16816.F32 R16, R40.reuse, R54, R16 ;  /* 0x000000362810723c */ /* 0x040fe20000001810 */
[----:B------:R-:W3:Y:S05]  /*cdb0*/  LDSM.16.MT88.4 R52, [R164+0x7800] ;  /* 0x00780000a434783b */ /* 0x000eea0000004200 */
[----:B------:R-:W1:Y:S02]  /*cdc0*/  MUFU.EX2 R91, R91 ;  /* 0x0000005b005b7308 */ /* 0x000e640000000800 */
[C---:B------:R-:W-:Y:S08]  /*cdd0*/  HMMA.16816.F32 R20, R40.reuse, R56, R20 ;  /* 0x000000382814723c */ /* 0x040ff00000001814 */
[C---:B------:R-:W-:Y:S01]  /*cde0*/  HMMA.16816.F32 R24, R40.reuse, R58, R24 ;  /* 0x0000003a2818723c */ /* 0x040fe20000001818 */
[----:B------:R-:W-:Y:S01]  /*cdf0*/  LDSM.16.MT88.4 R56, [R162+0x7800] ;  /* 0x00780000a238783b */ /* 0x000fe20000004200 */
[----:B------:R-:W-:Y:S06]  /*ce00*/  MUFU.EX2 R109, R109 ;  /* 0x0000006d006d7308 */ /* 0x000fec0000000800 */
[C---:B-----5:R-:W-:Y:S04]  /*ce10*/  HMMA.16816.F32 R28, R40.reuse, R44, R28 ;  /* 0x0000002c281c723c */ /* 0x060fe8000000181c */
[----:B------:R-:W5:Y:S04]  /*ce20*/  MUFU.EX2 R90, R90 ;  /* 0x0000005a005a7308 */ /* 0x000f680000000800 */
[----:B------:R-:W-:Y:S01]  /*ce30*/  HMMA.16816.F32 R32, R40, R46, R32 ;  /* 0x0000002e2820723c */ /* 0x000fe20000001820 */
[----:B------:R-:W5:Y:S05]  /*ce40*/  LDSM.16.MT88.4 R44, [R163+0x7800] ;  /* 0x00780000a32c783b */ /* 0x000f6a0000004200 */
[----:B------:R-:W-:Y:S01]  /*ce50*/  MUFU.EX2 R110, R110 ;  /* 0x0000006e006e7308 */ /* 0x000fe20000000800 */
[----:B------:R-:W-:Y:S02]  /*ce60*/  F2FP.PACK_AB R41, R80, R77 ;  /* 0x0000004d5029723e */ /* 0x000fe400000000ff */
[C---:B----4-:R-:W-:Y:S03]  /*ce70*/  F2FP.PACK_AB R40, R74.reuse, R75 ;  /* 0x0000004b4a28723e */ /* 0x050fe600000000ff */
[----:B--2---:R-:W-:Y:S01]  /*ce80*/  F2FP.PACK_AB R42, R89, R82 ;  /* 0x00000052592a723e */ /* 0x004fe200000000ff */
[----:B------:R-:W-:Y:S01]  /*ce90*/  FADD.FTZ R75, R75, R68 ;  /* 0x000000444b4b7221 */ /* 0x000fe20000010000 */
[----:B-1----:R-:W-:Y:S02]  /*cea0*/  F2FP.PACK_AB R43, R91, R88 ;  /* 0x000000585b2b723e */ /* 0x002fe400000000ff */
[----:B------:R-:W1:Y:S01]  /*ceb0*/  MUFU.EX2 R111, R111 ;  /* 0x0000006f006f7308 */ /* 0x000e620000000800 */
[----:B------:R-:W-:Y:S04]  /*cec0*/  FADD.FTZ R75, R74, R75 ;  /* 0x0000004b4a4b7221 */ /* 0x000fe80000010000 */
[C---:B------:R-:W-:Y:S03]  /*ced0*/  HMMA.16816.F32 R4, R40.reuse, R48, R4 ;  /* 0x000000302804723c */ /* 0x040fe60000001804 */
[----:B------:R-:W-:Y:S02]  /*cee0*/  FADD.FTZ R82, R82, R75 ;  /* 0x0000004b52527221 */ /* 0x000fe40000010000 */
[----:B------:R-:W-:Y:S02]  /*cef0*/  MUFU.EX2 R113, R113 ;  /* 0x0000007100717308 */ /* 0x000fe40000000800 */
[----:B------:R-:W-:Y:S01]  /*cf00*/  FADD.FTZ R82, R89, R82 ;  /* 0x0000005259527221 */ /* 0x000fe20000010000 */
[C---:B------:R-:W-:Y:S01]  /*cf10*/  HMMA.16816.F32 R8, R40.reuse, R50, R8 ;  /* 0x000000322808723c */ /* 0x040fe20000001808 */
[----:B------:R-:W2:Y:S06]  /*cf20*/  LDSM.16.MT88.4 R48, [R166+0x8000] ;  /* 0x00800000a630783b */ /* 0x000eac0000004200 */
[----:B------:R-:W4:Y:S01]  /*cf30*/  MUFU.EX2 R112, R112 ;  /* 0x0000007000707308 */ /* 0x000f220000000800 */
[C---:B---3--:R-:W-:Y:S08]  /*cf40*/  HMMA.16816.F32 R12, R40.reuse, R52, R12 ;  /* 0x00000034280c723c */ /* 0x048ff0000000180c */
[C---:B------:R-:W-:Y:S01]  /*cf50*/  HMMA.16816.F32 R16, R40.reuse, R54, R16 ;  /* 0x000000362810723c */ /* 0x040fe20000001810 */
[----:B------:R-:W3:Y:S01]  /*cf60*/  LDSM.16.MT88.4 R52, [R164+0x8000] ;  /* 0x00800000a434783b */ /* 0x000ee20000004200 */
[----:B------:R-:W-:Y:S06]  /*cf70*/  MUFU.EX2 R114, R114 ;  /* 0x0000007200727308 */ /* 0x000fec0000000800 */
[C---:B-----5:R-:W-:Y:S04]  /*cf80*/  HMMA.16816.F32 R20, R40.reuse, R44, R20 ;  /* 0x0000002c2814723c */ /* 0x060fe80000001814 */
[----:B------:R-:W5:Y:S04]  /*cf90*/  MUFU.EX2 R115, R115 ;  /* 0x0000007300737308 */ /* 0x000f680000000800 */
[C---:B------:R-:W-:Y:S01]  /*cfa0*/  HMMA.16816.F32 R24, R40.reuse, R46, R24 ;  /* 0x0000002e2818723c */ /* 0x040fe20000001818 */
[----:B------:R-:W3:Y:S05]  /*cfb0*/  LDSM.16.MT88.4 R44, [R163+0x8000] ;  /* 0x00800000a32c783b */ /* 0x000eea0000004200 */
[----:B------:R-:W-:Y:S02]  /*cfc0*/  MUFU.EX2 R116, R116 ;  /* 0x0000007400747308 */ /* 0x000fe40000000800 */
[C---:B------:R-:W-:Y:S08]  /*cfd0*/  HMMA.16816.F32 R28, R40.reuse, R56, R28 ;  /* 0x00000038281c723c */ /* 0x040ff0000000181c */
[----:B------:R-:W-:Y:S01]  /*cfe0*/  HMMA.16816.F32 R32, R40, R58, R32 ;  /* 0x0000003a2820723c */ /* 0x000fe20000001820 */
[----:B------:R-:W3:Y:S01]  /*cff0*/  LDSM.16.MT88.4 R56, [R162+0x8000] ;  /* 0x00800000a238783b */ /* 0x000ee20000004200 */
[----:B------:R-:W3:Y:S05]  /*d000*/  MUFU.EX2 R117, R117 ;  /* 0x0000007500757308 */ /* 0x000eea0000000800 */
[----:B------:R-:W-:Y:S01]  /*d010*/  F2FP.PACK_AB R40, R90, R109 ;  /* 0x0000006d5a28723e */ /* 0x000fe200000000ff */
[----:B------:R-:W-:Y:S01]  /*d020*/  FADD.FTZ R109, R109, R82 ;  /* 0x000000526d6d7221 */ /* 0x000fe20000010000 */
[----:B-1----:R-:W-:Y:S03]  /*d030*/  F2FP.PACK_AB R41, R111, R110 ;  /* 0x0000006e6f29723e */ /* 0x002fe600000000ff */
[----:B----4-:R-:W-:Y:S01]  /*d040*/  F2FP.PACK_AB R42, R112, R113 ;  /* 0x00000071702a723e */ /* 0x010fe200000000ff */
[----:B------:R-:W-:Y:S01]  /*d050*/  MUFU.EX2 R118, R118 ;  /* 0x0000007600767308 */ /* 0x000fe20000000800 */
[----:B-----5:R-:W-:Y:S01]  /*d060*/  F2FP.PACK_AB R43, R115, R114 ;  /* 0x00000072732b723e */ /* 0x020fe200000000ff */
[----:B------:R-:W-:Y:S04]  /*d070*/  FADD.FTZ R90, R90, R109 ;  /* 0x0000006d5a5a7221 */ /* 0x000fe80000010000 */
[----:B------:R-:W-:Y:S02]  /*d080*/  FADD.FTZ R113, R113, R90 ;  /* 0x0000005a71717221 */ /* 0x000fe40000010000 */
[C---:B--2---:R-:W-:Y:S02]  /*d090*/  HMMA.16816.F32 R4, R40.reuse, R48, R4 ;  /* 0x000000302804723c */ /* 0x044fe40000001804 */
[----:B------:R-:W1:Y:S01]  /*d0a0*/  MUFU.EX2 R119, R119 ;  /* 0x0000007700777308 */ /* 0x000e620000000800 */
[----:B------:R-:W-:Y:S05]  /*d0b0*/  FADD.FTZ R113, R112, R113 ;  /* 0x0000007170717221 */ /* 0x000fea0000010000 */
[C---:B------:R-:W-:Y:S01]  /*d0c0*/  HMMA.16816.F32 R8, R40.reuse, R50, R8 ;  /* 0x000000322808723c */ /* 0x040fe20000001808 */
[----:B------:R-:W2:Y:S03]  /*d0d0*/  LDSM.16.MT88.4 R48, [R166+0x8800] ;  /* 0x00880000a630783b */ /* 0x000ea60000004200 */
[----:B------:R-:W-:Y:S04]  /*d0e0*/  MUFU.EX2 R120, R120 ;  /* 0x0000007800787308 */ /* 0x000fe80000000800 */
[C---:B---3--:R-:W-:Y:S06]  /*d0f0*/  HMMA.16816.F32 R12, R40.reuse, R52, R12 ;  /* 0x00000034280c723c */ /* 0x048fec000000180c */
[----:B------:R-:W3:Y:S02]  /*d100*/  MUFU.EX2 R121, R121 ;  /* 0x0000007900797308 */ /* 0x000ee40000000800 */
[C---:B------:R-:W-:Y:S01]  /*d110*/  HMMA.16816.F32 R16, R40.reuse, R54, R16 ;  /* 0x000000362810723c */ /* 0x040fe20000001810 */
[----:B------:R-:W-:Y:S07]  /*d120*/  LDSM.16.MT88.4 R52, [R163+0x8800] ;  /* 0x00880000a334783b */ /* 0x000fee0000004200 */
        /* <DEDUP_REMOVED lines=12> */
[----:B---3--:R-:W-:Y:S01]  /*d1f0*/  F2FP.PACK_AB R42, R121, R120 ;  /* 0x00000078792a723e */ /* 0x008fe200000000ff */
[----:B------:R-:W-:Y:S01]  /*d200*/  FADD.FTZ R116, R116, R113 ;  /* 0x0000007174747221 */ /* 0x000fe20000010000 */
[----:B-----5:R-:W-:Y:S03]  /*d210*/  F2FP.PACK_AB R43, R123, R122 ;  /* 0x0000007a7b2b723e */ /* 0x020fe600000000ff */
[----:B------:R-:W-:Y:S01]  /*d220*/  FADD.FTZ R117, R117, R116 ;  /* 0x0000007475757221 */ /* 0x000fe20000010000 */
[----:B------:R-:W-:Y:S03]  /*d230*/  MUFU.EX2 R126, R126 ;  /* 0x0000007e007e7308 */ /* 0x000fe60000000800 */
[C---:B--2---:R-:W-:Y:S03]  /*d240*/  HMMA.16816.F32 R4, R40.reuse, R48, R4 ;  /* 0x000000302804723c */ /* 0x044fe60000001804 */
[----:B------:R-:W-:Y:S04]  /*d250*/  FADD.FTZ R120, R120, R117 ;  /* 0x0000007578787221 */ /* 0x000fe80000010000 */
[----:B------:R-:W1:Y:S01]  /*d260*/  MUFU.EX2 R127, R127 ;  /* 0x0000007f007f7308 */ /* 0x000e620000000800 */
[C---:B------:R-:W-:Y:S01]  /*d270*/  HMMA.16816.F32 R8, R40.reuse, R50, R8 ;  /* 0x000000322808723c */ /* 0x040fe20000001808 */
[----:B------:R-:W-:Y:S03]  /*d280*/  LDSM.16.MT88.4 R48, [R164+0x9000] ;  /* 0x00900000a430783b */ /* 0x000fe60000004200 */
[----:B------:R-:W-:Y:S04]  /*d290*/  FADD.FTZ R121, R121, R120 ;  /* 0x0000007879797221 */ /* 0x000fe80000010000 */
[C---:B----4-:R-:W-:Y:S01]  /*d2a0*/  HMMA.16816.F32 R12, R40.reuse, R44, R12 ;  /* 0x0000002c280c723c */ /* 0x050fe2000000180c */
[----:B------:R-:W-:Y:S07]  /*d2b0*/  MUFU.EX2 R38, R201 ;  /* 0x000000c900267308 */ /* 0x000fee0000000800 */
[C---:B------:R-:W-:Y:S01]  /*d2c0*/  HMMA.16816.F32 R16, R40.reuse, R46, R16 ;  /* 0x0000002e2810723c */ /* 0x040fe20000001810 */
[----:B------:R-:W2:Y:S02]  /*d2d0*/  LDSM.16.MT88.4 R44, [R166+0x9000] ;  /* 0x00900000a62c783b */ /* 0x000ea40000004200 */
[----:B------:R-:W3:Y:S05]  /*d2e0*/  MUFU.EX2 R37, R37 ;  /* 0x0000002500257308 */ /* 0x000eea0000000800 */
[C---:B------:R-:W-:Y:S05]  /*d2f0*/  HMMA.16816.F32 R20, R40.reuse, R52, R20 ;  /* 0x000000342814723c */ /* 0x040fea0000001814 */
[----:B------:R-:W-:Y:S03]  /*d300*/  MUFU.EX2 R128, R128 ;  /* 0x0000008000807308 */ /* 0x000fe60000000800 */
[C---:B------:R-:W-:Y:S01]  /*d310*/  HMMA.16816.F32 R24, R40.reuse, R54, R24 ;  /* 0x000000362818723c */ /* 0x040fe20000001818 */
[----:B------:R-:W4:Y:S06]  /*d320*/  LDSM.16.MT88.4 R52, [R163+0x9000] ;  /* 0x00900000a334783b */ /* 0x000f2c0000004200 */
[----:B------:R-:W5:Y:S01]  /*d330*/  MUFU.EX2 R129, R129 ;  /* 0x0000008100817308 */ /* 0x000f620000000800 */
[C---:B------:R-:W-:Y:S07]  /*d340*/  HMMA.16816.F32 R28, R40.reuse, R56, R28 ;  /* 0x00000038281c723c */ /* 0x040fee000000181c */
[--C-:B------:R-:W-:Y:S01]  /*d350*/  FFMA.FTZ R57, R192, c[0x0][0x23c], -R39.reuse ;  /* 0x00008f00c0397a23 */ /* 0x100fe20000010827 */
[----:B------:R-:W-:Y:S01]  /*d360*/  HMMA.16816.F32 R32, R40, R58, R32 ;  /* 0x0000003a2820723c */ /* 0x000fe20000001820 */
[----:B------:R-:W-:Y:S03]  /*d370*/  MUFU.EX2 R130, R130 ;  /* 0x0000008200827308 */ /* 0x000fe60000000800 */
[----:B------:R-:W-:Y:S02]  /*d380*/  FFMA.FTZ R39, R3, c[0x0][0x23c], -R39 ;  /* 0x00008f0003277a23 */ /* 0x000fe40000010827 */
[----:B------:R-:W-:Y:S01]  /*d390*/  FADD.FTZ R3, R77, R70 ;  /* 0x000000464d037221 */ /* 0x000fe20000010000 */
[----:B------:R-:W-:Y:S01]  /*d3a0*/  F2FP.PACK_AB R40, R125, R124 ;  /* 0x0000007c7d28723e */ /* 0x000fe200000000ff */
[----:B------:R-:W-:Y:S01]  /*d3b0*/  LDSM.16.MT88.4 R76, [R163+0x9800] ;  /* 0x00980000a34c783b */ /* 0x000fe20000004200 */
[----:B-1----:R-:W-:Y:S02]  /*d3c0*/  F2FP.PACK_AB R41, R127, R126 ;  /* 0x0000007e7f29723e */ /* 0x002fe400000000ff */
[----:B------:R-:W1:Y:S01]  /*d3d0*/  MUFU.EX2 R131, R131 ;  /* 0x0000008300837308 */ /* 0x000e620000000800 */
[----:B---3--:R-:W-:Y:S01]  /*d3e0*/  F2FP.PACK_AB R42, R37, R38 ;  /* 0x00000026252a723e */ /* 0x008fe200000000ff */
[--C-:B------:R-:W-:Y:S01]  /*d3f0*/  FFMA.FTZ R56, R193, c[0x0][0x23c], -R106.reuse ;  /* 0x00008f00c1387a23 */ /* 0x100fe2000001086a */
[----:B-----5:R-:W-:Y:S01]  /*d400*/  F2FP.PACK_AB R43, R129, R128 ;  /* 0x00000080812b723e */ /* 0x020fe200000000ff */
[----:B------:R-:W-:Y:S02]  /*d410*/  FFMA.FTZ R106, R194, c[0x0][0x23c], -R106 ;  /* 0x00008f00c26a7a23 */ /* 0x000fe4000001086a */
[----:B------:R-:W-:Y:S02]  /*d420*/  FADD.FTZ R3, R80, R3 ;  /* 0x0000000350037221 */ /* 0x000fe40000010000 */
[----:B------:R-:W-:Y:S02]  /*d430*/  FADD.FTZ R124, R124, R121 ;  /* 0x000000797c7c7221 */ /* 0x000fe40000010000 */
[----:B------:R-:W-:Y:S01]  /*d440*/  MUFU.EX2 R132, R132 ;  /* 0x0000008400847308 */ /* 0x000fe20000000800 */
[C---:B--2---:R-:W-:Y:S03]  /*d450*/  HMMA.16816.F32 R4, R40.reuse, R44, R4 ;  /* 0x0000002c2804723c */ /* 0x044fe60000001804 */
[----:B------:R-:W-:Y:S01]  /*d460*/  FADD.FTZ R88, R88, R3 ;  /* 0x0000000358587221 */ /* 0x000fe20000010000 */
[----:B------:R-:W-:Y:S01]  /*d470*/  IADD3 R3, R177, -0x1, RZ ;  /* 0xffffffffb1037810 */ /* 0x000fe20007ffe0ff */
[----:B------:R-:W-:Y:S02]  /*d480*/  FADD.FTZ R125, R125, R124 ;  /* 0x0000007c7d7d7221 */ /* 0x000fe40000010000 */
[----:B------:R-:W-:Y:S01]  /*d490*/  FADD.FTZ R91, R91, R88 ;  /* 0x000000585b5b7221 */ /* 0x000fe20000010000 */
[C---:B------:R-:W-:Y:S01]  /*d4a0*/  HMMA.16816.F32 R8, R40.reuse, R46, R8 ;  /* 0x0000002e2808723c */ /* 0x040fe20000001808 */
[----:B------:R-:W2:Y:S01]  /*d4b0*/  LDSM.16.MT88.4 R44, [R162+0x9000] ;  /* 0x00900000a22c783b */ /* 0x000ea20000004200 */
[----:B------:R-:W3:Y:S02]  /*d4c0*/  MUFU.EX2 R57, R57 ;  /* 0x0000003900397308 */ /* 0x000ee40000000800 */
[----:B------:R-:W-:Y:S01]  /*d4d0*/  FADD.FTZ R110, R110, R91 ;  /* 0x0000005b6e6e7221 */ /* 0x000fe20000010000 */
[----:B-1----:R-:W-:Y:S01]  /*d4e0*/  F2FP.PACK_AB R68, R131, R130 ;  /* 0x000000828344723e */ /* 0x002fe200000000ff */
[----:B------:R-:W-:Y:S01]  /*d4f0*/  FADD.FTZ R38, R38, R125 ;  /* 0x0000007d26267221 */ /* 0x000fe20000010000 */
[----:B------:R-:W-:Y:S01]  /*d500*/  MOV R177, R3 ;  /* 0x0000000300b17202 */ /* 0x000fe20000000f00 */
[C---:B------:R-:W-:Y:S04]  /*d510*/  HMMA.16816.F32 R12, R40.reuse, R48, R12 ;  /* 0x00000030280c723c */ /* 0x040fe8000000180c */
[----:B------:R-:W-:Y:S01]  /*d520*/  MUFU.EX2 R56, R56 ;  /* 0x0000003800387308 */ /* 0x000fe20000000800 */
[----:B------:R-:W-:Y:S02]  /*d530*/  FADD.FTZ R111, R111, R110 ;  /* 0x0000006e6f6f7221 */ /* 0x000fe40000010000 */
[----:B------:R-:W-:Y:S01]  /*d540*/  FADD.FTZ R37, R37, R38 ;  /* 0x0000002625257221 */ /* 0x000fe20000010000 */
[C---:B------:R-:W-:Y:S04]  /*d550*/  HMMA.16816.F32 R16, R40.reuse, R50, R16 ;  /* 0x000000322810723c */ /* 0x040fe80000001810 */
[----:B------:R-:W-:Y:S02]  /*d560*/  FADD.FTZ R114, R114, R111 ;  /* 0x0000006f72727221 */ /* 0x000fe40000010000 */
[----:B------:R-:W1:Y:S01]  /*d570*/  MUFU.EX2 R49, R106 ;  /* 0x0000006a00317308 */ /* 0x000e620000000800 */
[----:B------:R-:W-:Y:S01]  /*d580*/  FADD.FTZ R130, R130, R37 ;  /* 0x0000002582827221 */ /* 0x000fe20000010000 */
[C---:B----4-:R-:W-:Y:S04]  /*d590*/  HMMA.16816.F32 R20, R40.reuse, R52, R20 ;  /* 0x000000342814723c */ /* 0x050fe80000001814 */
[----:B---3--:R-:W-:Y:S01]  /*d5a0*/  F2FP.PACK_AB R69, R57, R132 ;  /* 0x000000843945723e */ /* 0x008fe200000000ff */
[----:B------:R-:W-:Y:S02]  /*d5b0*/  FADD.FTZ R115, R115, R114 ;  /* 0x0000007273737221 */ /* 0x000fe40000010000 */
[----:B------:R-:W-:Y:S01]  /*d5c0*/  FADD.FTZ R131, R131, R130 ;  /* 0x0000008283837221 */ /* 0x000fe20000010000 */
[C---:B------:R-:W-:Y:S01]  /*d5d0*/  HMMA.16816.F32 R24, R40.reuse, R54, R24 ;  /* 0x000000362818723c */ /* 0x040fe20000001818 */
[----:B------:R-:W-:Y:S03]  /*d5e0*/  MUFU.EX2 R36, R36 ;  /* 0x0000002400247308 */ /* 0x000fe60000000800 */
[----:B------:R-:W-:Y:S04]  /*d5f0*/  FADD.FTZ R118, R118, R115 ;  /* 0x0000007376767221 */ /* 0x000fe80000010000 */
[----:B------:R-:W-:Y:S01]  /*d600*/  FADD.FTZ R119, R119, R118 ;  /* 0x0000007677777221 */ /* 0x000fe20000010000 */
[C---:B--2---:R-:W-:Y:S02]  /*d610*/  HMMA.16816.F32 R28, R40.reuse, R44, R28 ;  /* 0x0000002c281c723c */ /* 0x044fe4000000181c */
[----:B------:R-:W2:Y:S01]  /*d620*/  MUFU.EX2 R39, R39 ;  /* 0x0000002700277308 */ /* 0x000ea20000000800 */
[----:B------:R-:W-:Y:S01]  /*d630*/  FADD.FTZ R122, R122, R119 ;  /* 0x000000777a7a7221 */ /* 0x000fe20000010000 */
[----:B-1----:R-:W-:Y:S01]  /*d640*/  F2FP.PACK_AB R70, R49, R56 ;  /* 0x000000383146723e */ /* 0x002fe200000000ff */
[----:B------:R-:W-:Y:S03]  /*d650*/  FADD.FTZ R56, R56, R131 ;  /* 0x0000008338387221 */ /* 0x000fe60000010000 */
[----:B------:R-:W-:Y:S04]  /*d660*/  HMMA.16816.F32 R32, R40, R46, R32 ;  /* 0x0000002e2820723c */ /* 0x000fe80000001820 */
[----:B------:R-:W-:Y:S02]  /*d670*/  FADD.FTZ R123, R123, R122 ;  /* 0x0000007a7b7b7221 */ /* 0x000fe40000010000 */
[----:B------:R-:W-:Y:S02]  /*d680*/  FADD.FTZ R190, R49, R56 ;  /* 0x0000003831be7221 */ /* 0x000fe40000010000 */
[----:B------:R-:W-:Y:S04]  /*d690*/  FADD.FTZ R126, R126, R123 ;  /* 0x0000007b7e7e7221 */ /* 0x000fe80000010000 */
[----:B------:R-:W-:Y:S04]  /*d6a0*/  FADD.FTZ R127, R127, R126 ;  /* 0x0000007e7f7f7221 */ /* 0x000fe80000010000 */
[----:B------:R-:W-:Y:S01]  /*d6b0*/  FADD.FTZ R128, R128, R127 ;  /* 0x0000007f80807221 */ /* 0x000fe20000010000 */
[----:B--2---:R-:W-:Y:S03]  /*d6c0*/  F2FP.PACK_AB R71, R39, R36 ;  /* 0x000000242747723e */ /* 0x004fe600000000ff */
[----:B------:R-:W-:Y:S04]  /*d6d0*/  FADD.FTZ R129, R129, R128 ;  /* 0x0000008081817221 */ /* 0x000fe80000010000 */
[----:B------:R-:W-:Y:S01]  /*d6e0*/  FADD.FTZ R132, R132, R129 ;  /* 0x0000008184847221 */ /* 0x000fe20000010000 */
[C---:B------:R-:W-:Y:S01]  /*d6f0*/  HMMA.16816.F32 R96, R68.reuse, R92, R4 ;  /* 0x0000005c4460723c */ /* 0x040fe20000001804 */
[----:B------:R-:W1:Y:S04]  /*d700*/  LDSM.16.MT88.4 R4, [R162+0x9800] ;  /* 0x00980000a204783b */ /* 0x000e680000004200 */
[----:B------:R-:W-:Y:S03]  /*d710*/  FADD.FTZ R57, R57, R132 ;  /* 0x0000008439397221 */ /* 0x000fe60000010000 */
[C---:B------:R-:W-:Y:S04]  /*d720*/  HMMA.16816.F32 R92, R68.reuse, R94, R8 ;  /* 0x0000005e445c723c */ /* 0x040fe80000001808 */
[----:B------:R-:W-:Y:S04]  /*d730*/  FADD.FTZ R36, R36, R57 ;  /* 0x0000003924247221 */ /* 0x000fe80000010000 */
[C---:B------:R-:W-:Y:S04]  /*d740*/  HMMA.16816.F32 R88, R68.reuse, R84, R12 ;  /* 0x000000544458723c */ /* 0x040fe8000000180c */
[----:B------:R-:W-:Y:S04]  /*d750*/  FADD.FTZ R191, R39, R36 ;  /* 0x0000002427bf7221 */ /* 0x000fe80000010000 */
[C---:B------:R-:W-:Y:S08]  /*d760*/  HMMA.16816.F32 R84, R68.reuse, R86, R16 ;  /* 0x000000564454723c */ /* 0x040ff00000001810 */
[C---:B------:R-:W-:Y:S08]  /*d770*/  HMMA.16816.F32 R80, R68.reuse, R76, R20 ;  /* 0x0000004c4450723c */ /* 0x040ff00000001814 */
[C---:B------:R-:W-:Y:S08]  /*d780*/  HMMA.16816.F32 R76, R68.reuse, R78, R24 ;  /* 0x0000004e444c723c */ /* 0x040ff00000001818 */
[C---:B-1----:R-:W-:Y:S08]  /*d790*/  HMMA.16816.F32 R72, R68.reuse, R4, R28 ;  /* 0x000000044448723c */ /* 0x042ff0000000181c */
[----:B------:R-:W-:Y:S01]  /*d7a0*/  HMMA.16816.F32 R68, R68, R6, R32 ;  /* 0x000000064444723c */ /* 0x000fe20000001820 */
[----:B------:R-:W-:-:S07]  /*d7b0*/  @P1 BRA `(.L_x_6228) ;  /* 0xffffca1000001947 */ /* 0x000fce000383ffff */
.L_x_6224:
[----:B------:R-:W1:Y:S01]  /*d7c0*/  SHFL.BFLY PT, R3, R190, 0x2, 0x1f ;  /* 0x0c401f00be037f89 */ /* 0x000e6200000e0000 */
[----:B------:R-:W-:Y:S01]  /*d7d0*/  MOV R7, 0x3f800000 ;  /* 0x3f80000000077802 */ /* 0x000fe20000000f00 */
[----:B------:R-:W-:Y:S01]  /*d7e0*/  IMAD.MOV.U32 R8, RZ, RZ, 0x3f800000 ;  /* 0x3f800000ff087424 */ /* 0x000fe200078e00ff */
[----:B------:R-:W-:Y:S01]  /*d7f0*/  BSSY B0, `(.L_x_6229) ;  /* 0x00000a1000007945 */ /* 0x000fe20003800000 */
[----:B------:R-:W2:Y:S04]  /*d800*/  SHFL.BFLY PT, R10, R191, 0x2, 0x1f ;  /* 0x0c401f00bf0a7f89 */ /* 0x000ea800000e0000 */
[----:B------:R-:W3:Y:S01]  /*d810*/  S2R R4, SR_TID.X ;  /* 0x0000000000047919 */ /* 0x000ee20000002100 */
[----:B-1----:R-:W-:-:S02]  /*d820*/  FADD.FTZ R3, R3, R190 ;  /* 0x000000be03037221 */ /* 0x002fc40000010000 */
[----:B--2---:R-:W-:-:S03]  /*d830*/  FADD.FTZ R10, R10, R191 ;  /* 0x000000bf0a0a7221 */ /* 0x004fc60000010000 */
[----:B------:R-:W1:Y:S04]  /*d840*/  SHFL.BFLY PT, R6, R3, 0x1, 0x1f ;  /* 0x0c201f0003067f89 */ /* 0x000e6800000e0000 */
[----:B------:R-:W2:Y:S01]  /*d850*/  SHFL.BFLY PT, R5, R10, 0x1, 0x1f ;  /* 0x0c201f000a057f89 */ /* 0x000ea200000e0000 */
[----:B-1----:R-:W-:Y:S01]  /*d860*/  FADD.FTZ R6, R3, R6 ;  /* 0x0000000603067221 */ /* 0x002fe20000010000 */
[----:B---3--:R-:W-:Y:S01]  /*d870*/  SHF.R.S32.HI R3, RZ, 0x1f, R4 ;  /* 0x0000001fff037819 */ /* 0x008fe20000011404 */
[----:B--2---:R-:W-:-:S03]  /*d880*/  FADD.FTZ R5, R10, R5 ;  /* 0x000000050a057221 */ /* 0x004fc60000010000 */
        /* <DEDUP_REMOVED lines=151> */
.L_x_6230:
[----:B------:R-:W-:Y:S05]  /*e200*/  BSYNC B0 ;  /* 0x0000000000007941 */ /* 0x000fea0003800000 */
.L_x_6229:
        /* <DEDUP_REMOVED lines=24> */
.L_x_6232:
[----:B------:R-:W-:Y:S05]  /*e390*/  BSYNC B0 ;  /* 0x0000000000007941 */ /* 0x000fea0003800000 */
.L_x_6231:
        /* <DEDUP_REMOVED lines=15> */
.L_x_6234:
[----:B------:R-:W-:Y:S05]  /*e490*/  BSYNC B0 ;  /* 0x0000000000007941 */ /* 0x000fea0003800000 */
.L_x_6233:
        /* <DEDUP_REMOVED lines=15> */
.L_x_6236:
[----:B------:R-:W-:Y:S05]  /*e590*/  BSYNC B0 ;  /* 0x0000000000007941 */ /* 0x000fea0003800000 */
.L_x_6235:
        /* <DEDUP_REMOVED lines=14> */
.L_x_6237:
        /* <DEDUP_REMOVED lines=16> */
.L_x_7809:


//--------------------- .text._ZN5flash24flash_fwd_splitkv_kernelI23Flash_fwd_kernel_traitsILi64ELi64ELi128ELi4ELb0ELb0EN7cutlass6half_tE19Flash_kernel_traitsILi64ELi64ELi128ELi4ES3_EELb1ELb0ELb1ELb0ELb0ELb0ELb0ELb0EEEvNS_16Flash_fwd_paramsE --------------------------
	.section	.text._ZN5flash24flash_fwd_splitkv_kernelI23Flash_fwd_kernel_traitsILi64ELi64ELi128ELi4ELb0ELb0EN7cutlass6half_tE19Flash_kernel_traitsILi64ELi64ELi128ELi4ES3_EELb1ELb0ELb1ELb0ELb0ELb0ELb0ELb0EEEvNS_16Flash_fwd_paramsE,"ax",@progbits
	.sectioninfo	@"SHI_REGISTERS=224"
	.align	128
        .global         _ZN5flash24flash_fwd_splitkv_kernelI23Flash_fwd_kernel_traitsILi64ELi64ELi128ELi4ELb0ELb0EN7cutlass6half_tE19Flash_kernel_traitsILi64ELi64ELi128ELi4ES3_EELb1ELb0ELb1ELb0ELb0ELb0ELb0ELb0EEEvNS_16Flash_fwd_paramsE
        .type           _ZN5flash24flash_fwd_splitkv_kernelI23Flash_fwd_kernel_traitsILi64ELi64ELi128ELi4ELb0ELb0EN7cutlass6half_tE19Flash_kernel_traitsILi64ELi64ELi128ELi4ES3_EELb1ELb0ELb1ELb0ELb0ELb0ELb0ELb0EEEvNS_16Flash_fwd_paramsE,@function
        .size           _ZN5flash24flash_fwd_splitkv_kernelI23Flash_fwd_kernel_traitsILi64ELi64ELi128ELi4ELb0ELb0EN7cutlass6half_tE19Flash_kernel_traitsILi64ELi64ELi128ELi4ES3_EELb1ELb0ELb1ELb0ELb0ELb0ELb0ELb0EEEvNS_16Flash_fwd_paramsE,(.L_x_7810 - _ZN5flash24flash_fwd_splitkv_kernelI23Flash_fwd_kernel_traitsILi64ELi64ELi128ELi4ELb0ELb0EN7cutlass6half_tE19Flash_kernel_traitsILi64ELi64ELi128ELi4ES3_EELb1ELb0ELb1ELb0ELb0ELb0ELb0ELb0EEEvNS_16Flash_fwd_paramsE)
        .other          _ZN5flash24flash_fwd_splitkv_kernelI23Flash_fwd_kernel_traitsILi64ELi64ELi128ELi4ELb0ELb0EN7cutlass6half_tE19Flash_kernel_traitsILi64ELi64ELi128ELi4ES3_EELb1ELb0ELb1ELb0ELb0ELb0ELb0ELb0EEEvNS_16Flash_fwd_paramsE,@"STO_CUDA_ENTRY STV_DEFAULT"
_ZN5flash24flash_fwd_splitkv_kernelI23Flash_fwd_kernel_traitsILi64ELi64ELi128ELi4ELb0ELb0EN7cutlass6half_tE19Flash_kernel_traitsILi64ELi64ELi128ELi4ES3_EELb1ELb0ELb1ELb0ELb0ELb0ELb0ELb0EEEvNS_16Flash_fwd_paramsE:
.text._ZN5flash24flash_fwd_splitkv_kernelI23Flash_fwd_kernel_traitsILi64ELi64ELi128ELi4ELb0ELb0EN7cutlass6half_tE19Flash_kernel_traitsILi64ELi64ELi128ELi4ES3_EELb1ELb0ELb1ELb0ELb0ELb0ELb0ELb0EEEvNS_16Flash_fwd_paramsE:
        /* <DEDUP_REMOVED lines=33> */
.L_x_6238:
[----:B-1-34-:R-:W-:Y:S02]  /*0210*/  MOV R0, c[0x0][0x218] ;  /* 0x0000860000007a02 */ /* 0x01afe40000000f00 */
.L_x_6239:
        /* <DEDUP_REMOVED lines=8> */
[----:B-1----:R-:W-:Y:S01]  /*02a0*/  @!P2 SEL R5, RZ, c[0x0][0x21c], !P1 ;  /* 0x00008700ff05aa07 */ /* 0x002fe20004800000 */
        /* <DEDUP_REMOVED lines=27> */
[----:B------:R-:W-:Y:S02]  /*0460*/  LOP3.LUT R2, R0, 0xfffffff8, RZ, 0xc0, !PT ;  /* 0xfffffff800027812 */ /* 0x000fe400078ec0ff */
[----:B------:R-:W-:-:S03]  /*0470*/  SHF.R.S32.HI R3, RZ, 0x1f, R26 ;  /* 0x0000001fff037819 */ /* 0x000fc6000001141a */
[----:B------:R-:W-:Y:S01]  /*0480*/  IMAD.IADD R7, R7, 0x1, -R2 ;  /* 0x0000000107077824 */ /* 0x000fe200078e0a02 */
[----:B------:R-:W-:Y:S01]  /*0490*/  SHF.R.S32.HI R2, RZ, 0x1f, R11 ;  /* 0x0000001fff027819 */ /* 0x000fe2000001140b */
[----:B------:R-:W-:Y:S01]  /*04a0*/  @P0 IMAD.WIDE.U32 R12, R179, c[0x0][0x1e8], RZ ;  /* 0x00007a00b30c0a25 */ /* 0x000fe200078e00ff */
[----:B------:R-:W-:Y:S02]  /*04b0*/  @!P0 SHF.R.S32.HI R4, RZ, 0x1f, R17 ;  /* 0x0000001fff048819 */ /* 0x000fe40000011411 */
[----:B------:R-:W-:Y:S01]  /*04c0*/  SHF.L.U32 R8, R7, 0x3, RZ ;  /* 0x0000000307087819 */ /* 0x000fe200000006ff */
[----:B------:R-:W-:Y:S02]  /*04d0*/  @P0 IMAD R179, R179, c[0x0][0x1ec], R13 ;  /* 0x00007b00b3b30a24 */ /* 0x000fe400078e020d */
[----:B------:R-:W-:Y:S01]  /*04e0*/  @P0 IMAD.MOV.U32 R6, RZ, RZ, R12 ;  /* 0x000000ffff060224 */ /* 0x000fe200078e000c */
[----:B------:R-:W-:Y:S01]  /*04f0*/  SHF.R.S32.HI R9, RZ, 0x1f, R8 ;  /* 0x0000001fff097819 */ /* 0x000fe20000011408 */
[----:B------:R-:W-:Y:S01]  /*0500*/  @!P0 IMAD R4, R4, c[0x0][0x1e0], RZ ;  /* 0x0000780004048a24 */ /* 0x000fe200078e02ff */
[----:B------:R-:W-:Y:S01]  /*0510*/  ISETP.GE.AND P1, PT, R8, c[0x0][0x220], PT ;  /* 0x0000880008007a0c */ /* 0x000fe20003f26270 */
[----:B------:R-:W-:-:S04]  /*0520*/  @!P0 IMAD.WIDE.U32 R12, R17, c[0x0][0x1e0], RZ ;  /* 0x00007800110c8a25 */ /* 0x000fc800078e00ff */
[----:B------:R-:W-:Y:S01]  /*0530*/  IMAD R2, R2, c[0x0][0x1e8], RZ ;  /* 0x00007a0002027a24 */ /* 0x000fe200078e02ff */
[----:B------:R-:W-:Y:S01]  /*0540*/  @!P0 MOV R6, R12 ;  /* 0x0000000c00068202 */ /* 0x000fe20000000f00 */
[----:B------:R-:W-:Y:S02]  /*0550*/  @!P0 IMAD R4, R17, c[0x0][0x1e4], R4 ;  /* 0x0000790011048a24 */ /* 0x000fe400078e0204 */
        /* <DEDUP_REMOVED lines=9> */
[----:B------:R-:W-:Y:S01]  /*05f0*/  ISETP.GE.OR P0, PT, R9, R178, P1 ;  /* 0x000000b20900720c */ /* 0x000fe20000f06670 */
[----:B------:R-:W-:Y:S01]  /*0600*/  IMAD R11, R0, c[0x0][0x214], R11 ;  /* 0x00008500000b7a24 */ /* 0x000fe200078e020b */
[----:B------:R-:W-:Y:S01]  /*0610*/  SHF.R.S32.HI R0, RZ, 0x1f, R9 ;  /* 0x0000001fff007819 */ /* 0x000fe20000011409 */
        /* <DEDUP_REMOVED lines=11> */
.L_x_6242:
[----:B------:R-:W-:Y:S05]  /*06d0*/  BSYNC B0 ;  /* 0x0000000000007941 */ /* 0x000fea0003800000 */
.L_x_6241:
        /* <DEDUP_REMOVED lines=16> */
.L_x_6244:
[----:B------:R-:W-:Y:S05]  /*07e0*/  BSYNC B0 ;  /* 0x0000000000007941 */ /* 0x000fea0003800000 */
.L_x_6243:
        /* <DEDUP_REMOVED lines=16> */
.L_x_6246:
[----:B------:R-:W-:Y:S05]  /*08f0*/  BSYNC B0 ;  /* 0x0000000000007941 */ /* 0x000fea0003800000 */
.L_x_6245:
[----:B------:R-:W-:Y:S01]  /*0900*/  IADD3 R3, R9, 0x30, RZ ;  /* 0x0000003009037810 */ /* 0x000fe20007ffe0ff */
        /* <DEDUP_REMOVED lines=13> */
[----:B------:R2:W-:Y:S02]  /*09e0*/  STG.E.128 [R2.64], RZ ;  /* 0x000000ff02007986 */ /* 0x0005e4000c101d06 */
.L_x_6248:
[----:B------:R-:W-:Y:S05]  /*09f0*/  BSYNC B0 ;  /* 0x0000000000007941 */ /* 0x000fea0003800000 */
.L_x_6247:
[C---:B------:R-:W-:Y:S02]  /*0a00*/  ISETP.NE.AND P4, PT, R7.reuse, RZ, PT ;  /* 0x000000ff0700720c */ /* 0x040fe40003f85270 */
[----:B------:R-:W-:Y:S02]  /*0a10*/  ISETP.NE.OR P3, PT, R7, RZ, P3 ;  /* 0x000000ff0700720c */ /* 0x000fe40001f65670 */
[----:B------:R-:W-:Y:S02]  /*0a20*/  ISETP.GE.OR P4, PT, R9, R178, P4 ;  /* 0x000000b20900720c */ /* 0x000fe40002786670 */
[----:B------:R-:W-:Y:S02]  /*0a30*/  ISETP.NE.OR P2, PT, R7, RZ, P2 ;  /* 0x000000ff0700720c */ /* 0x000fe40001745670 */
[----:B------:R-:W-:Y:S02]  /*0a40*/  IADD3 R9, P1, R11, R9, RZ ;  /* 0x000000090b097210 */ /* 0x000fe40007f3e0ff */
[----:B------:R-:W-:-:S02]  /*0a50*/  ISETP.NE.OR P0, PT, R7, RZ, P0 ;  /* 0x000000ff0700720c */ /* 0x000fc40000705670 */
[----:B------:R-:W-:Y:S02]  /*0a60*/  LEA.HI.X.SX32 R0, R11, R0, 0x1, P1 ;  /* 0x000000000b007211 */ /* 0x000fe400008f0eff */
[C---:B------:R-:W-:Y:S01]  /*0a70*/  LEA R4, P1, R9.reuse, c[0x0][0x200], 0x2 ;  /* 0x0000800009047a11 */ /* 0x040fe200078210ff */
[----:B--2---:R-:W-:Y:S02]  /*0a80*/  @!P3 IMAD.MOV.U32 R2, RZ, RZ, 0x7f800000 ;  /* 0x7f800000ff02b424 */ /* 0x004fe400078e00ff */
[----:B------:R-:W-:Y:S01]  /*0a90*/  @!P4 IMAD.MOV.U32 R3, RZ, RZ, 0x7f800000 ;  /* 0x7f800000ff03c424 */ /* 0x000fe200078e00ff */
[----:B------:R-:W-:Y:S01]  /*0aa0*/  LEA.HI.X R5, R9, c[0x0][0x204], R0, 0x2, P1 ;  /* 0x0000810009057a11 */ /* 0x000fe200008f1400 */
[----:B------:R-:W-:-:S04]  /*0ab0*/  @!P2 IMAD.MOV.U32 R0, RZ, RZ, 0x7f800000 ;  /* 0x7f800000ff00a424 */ /* 0x000fc800078e00ff */
[----:B------:R2:W-:Y:S04]  /*0ac0*/  @!P4 STG.E [R4.64], R3 ;  /* 0x000000030400c986 */ /* 0x0005e8000c101906 */
[----:B------:R2:W-:Y:S04]  /*0ad0*/  @!P3 STG.E [R4.64+0x40], R2 ;  /* 0x000040020400b986 */ /* 0x0005e8000c101906 */
[----:B------:R2:W-:Y:S01]  /*0ae0*/  @!P2 STG.E [R4.64+0x80], R0 ;  /* 0x000080000400a986 */ /* 0x0005e2000c101906 */
[----:B------:R-:W-:Y:S05]  /*0af0*/  @P0 EXIT ;  /* 0x000000000000094d */ /* 0x000fea0003800000 */
[----:B--2---:R-:W-:-:S05]  /*0b00*/  MOV R3, 0x7f800000 ;  /* 0x7f80000000037802 */ /* 0x004fca0000000f00 */
[----:B------:R-:W-:Y:S01]  /*0b10*/  STG.E [R4.64+0xc0], R3 ;  /* 0x0000c00304007986 */ /* 0x000fe2000c101906 */
[----:B------:R-:W-:Y:S05]  /*0b20*/  EXIT ;  /* 0x000000000000794d */ /* 0x000fea0003800000 */
.L_x_6240:
        /* <DEDUP_REMOVED lines=46> */
[----:B------:R1:W2:Y:S01]  /*0e10*/  LDG.E R0, [R12.64] ;  /* 0x000000060c007981 */ /* 0x0002a2000c1e1900 */
[----:B------:R-:W-:-:S04]  /*0e20*/  IABS R2, c[0x0][0x1c8] ;  /* 0x0000720000027a13 */ /* 0x000fc80000000000 */
[----:B------:R-:W3:Y:S08]  /*0e30*/  I2F.RP R10, R2 ;  /* 0x00000002000a7306 */ /* 0x000ef00000209400 */
[----:B---3--:R-:W3:Y:S02]  /*0e40*/  MUFU.RCP R8, R10 ;  /* 0x0000000a00087308 */ /* 0x008ee40000001000 */
[----:B---3--:R-:W-:-:S06]  /*0e50*/  IADD3 R8, R8, 0xffffffe, RZ ;  /* 0x0ffffffe08087810 */ /* 0x008fcc0007ffe0ff */
[----:B------:R-:W3:Y:S02]  /*0e60*/  F2I.FTZ.U32.TRUNC.NTZ R9, R8 ;  /* 0x0000000800097305 */ /* 0x000ee4000021f000 */
[----:B---3--:R-:W-:Y:S01]  /*0e70*/  IADD3 R4, RZ, -R9, RZ ;  /* 0x80000009ff047210 */ /* 0x008fe20007ffe0ff */
[----:B------:R-:W-:-:S04]  /*0e80*/  IMAD.MOV.U32 R8, RZ, RZ, RZ ;  /* 0x000000ffff087224 */ /* 0x000fc800078e00ff */
[----:B------:R-:W-:Y:S01]  /*0e90*/  IMAD R6, R4, R2, RZ ;  /* 0x0000000204067224 */ /* 0x000fe200078e02ff */
[----:B------:R-:W-:-:S03]  /*0ea0*/  IABS R4, R26 ;  /* 0x0000001a00047213 */ /* 0x000fc60000000000 */
[----:B------:R-:W-:-:S06]  /*0eb0*/  IMAD.HI.U32 R9, R9, R6, R8 ;  /* 0x0000000609097227 */ /* 0x000fcc00078e0008 */
[----:B-1----:R-:W-:-:S05]  /*0ec0*/  IMAD.HI.U32 R12, R9, R4, RZ ;  /* 0x00000004090c7227 */ /* 0x002fca00078e00ff */
        /* <DEDUP_REMOVED lines=27> */
[----:B------:R-:W-:Y:S01]  /*1080*/  IADD3 R21, R23, R21, RZ ;  /* 0x0000001517157210 */ /* 0x000fe20007ffe0ff */
[----:B------:R-:W-:-:S04]  /*1090*/  IMAD.WIDE.U32 R4, R15, c[0x0][0x198], R8 ;  /* 0x000066000f047a25 */ /* 0x000fc800078e0008 */
[----:B------:R-:W-:Y:S01]  /*10a0*/  IMAD.IADD R9, R5, 0x1, R2 ;  /* 0x0000000105097824 */ /* 0x000fe200078e0202 */
[----:B------:R-:W-:Y:S01]  /*10b0*/  MOV R8, R4 ;  /* 0x0000000400087202 */ /* 0x000fe20000000f00 */
[----:B------:R-:W-:-:S04]  /*10c0*/  IMAD R5, R13, c[0x0][0x1b0], RZ ;  /* 0x00006c000d057a24 */ /* 0x000fc800078e02ff */
[----:B------:R-:W-:-:S04]  /*10d0*/  IMAD.WIDE.U32 R8, R12, c[0x0][0x1b0], R8 ;  /* 0x00006c000c087a25 */ /* 0x000fc800078e0008 */
[----:B------:R-:W-:Y:S01]  /*10e0*/  IMAD R5, R12, c[0x0][0x1b4], R5 ;  /* 0x00006d000c057a24 */ /* 0x000fe200078e0205 */
[----:B------:R-:W-:-:S03]  /*10f0*/  MOV R4, R8 ;  /* 0x0000000800047202 */ /* 0x000fc60000000f00 */
[----:B------:R-:W-:Y:S01]  /*1100*/  IMAD.IADD R9, R9, 0x1, R5 ;  /* 0x0000000109097824 */ /* 0x000fe200078e0205 */
[----:B------:R-:W-:Y:S05]  /*1110*/  BRA `(.L_x_6250) ;  /* 0x0000046000007947 */ /* 0x000fea0003800000 */
.L_x_6249:
        /* <DEDUP_REMOVED lines=17> */
.L_x_6251:
[----:B------:R-:W-:Y:S01]  /*1230*/  IABS R9, c[0x0][0x1c8] ;  /* 0x0000720000097a13 */ /* 0x000fe20000000000 */
[----:B------:R-:W-:Y:S01]  /*1240*/  @P4 IMAD.IADD R21, R2, 0x1, R21 ;  /* 0x0000000102154824 */ /* 0x000fe200078e0215 */
[----:B------:R-:W-:Y:S02]  /*1250*/  MOV R12, RZ ;  /* 0x000000ff000c7202 */ /* 0x000fe40000000f00 */
[----:B------:R-:W1:Y:S01]  /*1260*/  I2F.RP R14, R9 ;  /* 0x00000009000e7306 */ /* 0x000e620000209400 */
[----:B------:R-:W-:Y:S01]  /*1270*/  LEA R15, R116, 0xffffff80, 0x7 ;  /* 0xffffff80740f7811 */ /* 0x000fe200078e38ff */
[----:B------:R-:W-:-:S03]  /*1280*/  @P4 IMAD.WIDE.U32 R22, R21, c[0x0][0x1a0], RZ ;  /* 0x0000680015164a25 */ /* 0x000fc600078e00ff */
[----:B------:R-:W-:Y:S01]  /*1290*/  SHF.R.S32.HI R127, RZ, 0x1f, R15 ;  /* 0x0000001fff7f7819 */ /* 0x000fe2000001140f */
[----:B------:R-:W-:Y:S01]  /*12a0*/  @P4 IMAD R21, R21, c[0x0][0x1a4], R23 ;  /* 0x0000690015154a24 */ /* 0x000fe200078e0217 */
[----:B------:R-:W-:Y:S01]  /*12b0*/  @P4 MOV R20, R22 ;  /* 0x0000001600144202 */ /* 0x000fe20000000f00 */
[----:B-1----:R-:W1:Y:S02]  /*12c0*/  MUFU.RCP R10, R14 ;  /* 0x0000000e000a7308 */ /* 0x002e640000001000 */
[----:B-1----:R-:W-:-:S06]  /*12d0*/  IADD3 R10, R10, 0xffffffe, RZ ;  /* 0x0ffffffe0a0a7810 */ /* 0x002fcc0007ffe0ff */
[----:B------:R-:W1:Y:S02]  /*12e0*/  F2I.FTZ.U32.TRUNC.NTZ R13, R10 ;  /* 0x0000000a000d7305 */ /* 0x000e64000021f000 */
[----:B-1----:R-:W-:-:S04]  /*12f0*/  IMAD.MOV R4, RZ, RZ, -R13 ;  /* 0x000000ffff047224 */ /* 0x002fc800078e0a0d */
        /* <DEDUP_REMOVED lines=8> */
[----:B------:R-:W-:-:S13]  /*1380*/  ISETP.GT.U32.AND P1, PT, R9, R4, PT ;  /* 0x000000040900720c */ /* 0x000fda0003f24070 */
[----:B------:R-:W-:Y:S01]  /*1390*/  @!P1 IMAD.IADD R4, R4, 0x1, -R9 ;  /* 0x0000000104049824 */ /* 0x000fe200078e0a09 */
[----:B------:R-:W-:Y:S02]  /*13a0*/  @!P1 IADD3 R12, R12, 0x1, RZ ;  /* 0x000000010c0c9810 */ /* 0x000fe40007ffe0ff */
[----:B------:R-:W-:Y:S02]  /*13b0*/  ISETP.NE.AND P1, PT, RZ, c[0x0][0x1c8], PT ;  /* 0x00007200ff007a0c */ /* 0x000fe40003f25270 */
[----:B------:R-:W-:Y:S02]  /*13c0*/  ISETP.GE.U32.AND P3, PT, R4, R9, PT ;  /* 0x000000090400720c */ /* 0x000fe40003f66070 */
[----:B------:R-:W-:Y:S02]  /*13d0*/  LOP3.LUT R4, R26, c[0x0][0x1c8], RZ, 0x3c, !PT ;  /* 0x000072001a047a12 */ /* 0x000fe400078e3cff */
[----:B------:R-:W-:Y:S02]  /*13e0*/  MOV R9, R5 ;  /* 0x0000000500097202 */ /* 0x000fe40000000f00 */
[----:B------:R-:W-:Y:S01]  /*13f0*/  ISETP.GE.AND P2, PT, R4, RZ, PT ;  /* 0x000000ff0400720c */ /* 0x000fe20003f46270 */
[----:B------:R-:W-:-:S02]  /*1400*/  IMAD R4, R127, c[0x0][0x198], RZ ;  /* 0x000066007f047a24 */ /* 0x000fc400078e02ff */
[----:B------:R-:W-:-:S04]  /*1410*/  IMAD.WIDE.U32 R8, R15, c[0x0][0x198], R8 ;  /* 0x000066000f087a25 */ /* 0x000fc800078e0008 */
[----:B------:R-:W-:Y:S01]  /*1420*/  @P3 IADD3 R12, R12, 0x1, RZ ;  /* 0x000000010c0c3810 */ /* 0x000fe20007ffe0ff */
[----:B------:R-:W-:-:S05]  /*1430*/  IMAD R4, R15, c[0x0][0x19c], R4 ;  /* 0x000067000f047a24 */ /* 0x000fca00078e0204 */
[----:B------:R-:W-:Y:S02]  /*1440*/  @!P2 IADD3 R12, -R12, RZ, RZ ;  /* 0x000000ff0c0ca210 */ /* 0x000fe40007ffe1ff */
[----:B------:R-:W-:Y:S02]  /*1450*/  @!P1 LOP3.LUT R12, RZ, c[0x0][0x1c8], RZ, 0x33, !PT ;  /* 0x00007200ff0c9a12 */ /* 0x000fe400078e33ff */
[----:B------:R-:W-:Y:S01]  /*1460*/  IADD3 R5, R9, R4, RZ ;  /* 0x0000000409057210 */ /* 0x000fe20007ffe0ff */
[----:B------:R-:W-:Y:S01]  /*1470*/  IMAD.MOV.U32 R4, RZ, RZ, R8 ;  /* 0x000000ffff047224 */ /* 0x000fe200078e0008 */
        /* <DEDUP_REMOVED lines=16> */
.L_x_6250:
[----:B-----5:R-:W-:Y:S01]  /*1580*/  SHF.R.S32.HI R0, RZ, 0x1f, R7 ;  /* 0x0000001fff007819 */ /* 0x020fe20000011407 */
[----:B------:R-:W-:Y:S01]  /*1590*/  IMAD R13, R13, c[0x0][0x1b8], RZ ;  /* 0x00006e000d0d7a24 */ /* 0x000fe200078e02ff */
[----:B------:R-:W-:Y:S01]  /*15a0*/  ISETP.NE.AND P1, PT, R179, -0x1, PT ;  /* 0xffffffffb300780c */ /* 0x000fe20003f25270 */
[----:B------:R-:W-:Y:S01]  /*15b0*/  BSSY B0, `(.L_x_6252) ;  /* 0x0000046000007945 */ /* 0x000fe20003800000 */
[----:B------:R-:W-:Y:S01]  /*15c0*/  LEA.HI R184, R0, R7, RZ, 0x3 ;  /* 0x0000000700b87211 */ /* 0x000fe200078f18ff */
[----:B------:R-:W-:Y:S01]  /*15d0*/  IMAD R8, R12, c[0x0][0x1bc], R13 ;  /* 0x00006f000c087a24 */ /* 0x000fe200078e020d */
[----:B------:R-:W-:Y:S02]  /*15e0*/  IADD3 R171, -R11, R178, RZ ;  /* 0x000000b20bab7210 */ /* 0x000fe40007ffe1ff */
[----:B------:R-:W-:Y:S02]  /*15f0*/  LOP3.LUT R56, R184, 0xfffffff8, RZ, 0xc0, !PT ;  /* 0xfffffff8b8387812 */ /* 0x000fe400078ec0ff */
[----:B------:R-:W-:-:S02]  /*1600*/  SHF.R.S32.HI R184, RZ, 0x3, R184 ;  /* 0x00000003ffb87819 */ /* 0x000fc400000114b8 */
[----:B------:R-:W-:Y:S01]  /*1610*/  SHF.R.S32.HI R27, RZ, 0x1f, R26 ;  /* 0x0000001fff1b7819 */ /* 0x000fe2000001141a */
[----:B------:R-:W-:Y:S01]  /*1620*/  IMAD.IADD R56, R7, 0x1, -R56 ;  /* 0x0000000107387824 */ /* 0x000fe200078e0a38 */
[----:B------:R-:W-:Y:S01]  /*1630*/  SHF.R.S32.HI R185, RZ, 0x1f, R184 ;  /* 0x0000001fffb97819 */ /* 0x000fe200000114b8 */
[----:B------:R-:W-:Y:S01]  /*1640*/  @P1 IMAD.WIDE.U32 R22, R179, c[0x0][0x190], RZ ;  /* 0x00006400b3161a25 */ /* 0x000fe200078e00ff */
[----:B------:R-:W-:Y:S02]  /*1650*/  @!P1 SHF.R.S32.HI R14, RZ, 0x1f, R17 ;  /* 0x0000001fff0e9819 */ /* 0x000fe40000011411 */
[----:B------:R-:W-:Y:S01]  /*1660*/  SHF.L.U32 R177, R184, 0x6, RZ ;  /* 0x00000006b8b17819 */ /* 0x000fe200000006ff */
[----:B------:R-:W-:Y:S01]  /*1670*/  IMAD.SHL.U32 R180, R56, 0x8, RZ ;  /* 0x0000000838b47824 */ /* 0x000fe200078e00ff */
[----:B------:R-:W-:Y:S01]  /*1680*/  LEA.HI R6, R0, R7, RZ, 0x6 ;  /* 0x0000000700067211 */ /* 0x000fe200078f30ff */
[----:B------:R-:W-:Y:S01]  /*1690*/  @!P1 IMAD R14, R14, c[0x0][0x178], RZ ;  /* 0x00005e000e0e9a24 */ /* 0x000fe200078e02ff */
[----:B------:R-:W-:Y:S01]  /*16a0*/  LOP3.LUT R177, R177, 0x1c0, RZ, 0xc0, !PT ;  /* 0x000001c0b1b17812 */ /* 0x000fe200078ec0ff */
[----:B------:R-:W-:Y:S01]  /*16b0*/  @P1 IMAD.MOV.U32 R2, RZ, RZ, R22 ;  /* 0x000000ffff021224 */ /* 0x000fe200078e0016 */
[----:B------:R-:W-:Y:S01]  /*16c0*/  IADD3 R20, P2, R180, R20, RZ ;  /* 0x00000014b4147210 */ /* 0x000fe20007f5e0ff */
[----:B------:R-:W-:Y:S01]  /*16d0*/  @!P1 IMAD R14, R17, c[0x0][0x17c], R14 ;  /* 0x00005f00110e9a24 */ /* 0x000fe200078e020e */
[--C-:B------:R-:W-:Y:S01]  /*16e0*/  SHF.R.S32.HI R181, RZ, 0x1f, R180.reuse ;  /* 0x0000001fffb57819 */ /* 0x100fe200000114b4 */
[----:B------:R-:W-:Y:S01]  /*16f0*/  @P1 IMAD R5, R179, c[0x0][0x194], R23 ;  /* 0x00006500b3051a24 */ /* 0x000fe200078e0217 */
[----:B------:R-:W-:Y:S01]  /*1700*/  LOP3.LUT R10, R177, 0x38, R180, 0xf8, !PT ;  /* 0x00000038b10a7812 */ /* 0x000fe200078ef8b4 */
[----:B------:R-:W-:Y:S01]  /*1710*/  IMAD R119, R185, c[0x0][0x198], RZ ;  /* 0x00006600b9777a24 */ /* 0x000fe200078e02ff */
[----:B------:R-:W-:Y:S01]  /*1720*/  IADD3.X R21, R181, R21, RZ, P2, !PT ;  /* 0x00000015b5157210 */ /* 0x000fe200017fe4ff */
[----:B------:R-:W-:Y:S01]  /*1730*/  IMAD.WIDE R18, R19, 0x40, R184 ;  /* 0x0000004013127825 */ /* 0x000fe200078e02b8 */
[----:B------:R-:W-:-:S02]  /*1740*/  IADD3 R124, P2, R184, R15, RZ ;  /* 0x0000000fb87c7210 */ /* 0x000fc40007f5e0ff */
[----:B------:R-:W-:Y:S01]  /*1750*/  SHF.R.U32.HI R177, RZ, 0x3, R177 ;  /* 0x00000003ffb17819 */ /* 0x000fe200000116b1 */
[----:B------:R-:W-:Y:S01]  /*1760*/  IMAD.WIDE.U32 R12, R12, c[0x0][0x1b8], R20 ;  /* 0x00006e000c0c7a25 */ /* 0x000fe200078e0014 */
[----:B------:R-:W-:Y:S02]  /*1770*/  SHF.L.U32 R6, R6, 0x3, RZ ;  /* 0x0000000306067819 */ /* 0x000fe400000006ff */
[----:B------:R-:W-:Y:S01]  /*1780*/  LOP3.LUT R177, R10, R177, RZ, 0x3c, !PT ;  /* 0x000000b10ab17212 */ /* 0x000fe200078e3cff */
[----:B------:R-:W-:Y:S02]  /*1790*/  IMAD.X R127, R185, 0x1, R127, P2 ;  /* 0x00000001b97f7824 */ /* 0x000fe400010e067f */
[----:B------:R-:W-:Y:S01]  /*17a0*/  @!P1 IMAD.WIDE.U32 R20, R17, c[0x0][0x178], RZ ;  /* 0x00005e0011149a25 */ /* 0x000fe200078e00ff */
[----:B------:R-:W-:-:S03]  /*17b0*/  LOP3.LUT R177, R177, 0xfffffe00, R6, 0xf8, !PT ;  /* 0xfffffe00b1b17812 */ /* 0x000fc600078ef806 */
[----:B------:R-:W-:Y:S01]  /*17c0*/  IMAD R127, R127, c[0x0][0x1a0], RZ ;  /* 0x000068007f7f7a24 */ /* 0x000fe200078e02ff */
[----:B------:R-:W-:Y:S01]  /*17d0*/  @!P1 IADD3 R5, R21, R14, RZ ;  /* 0x0000000e15059210 */ /* 0x000fe20007ffe0ff */
[----:B------:R-:W-:Y:S01]  /*17e0*/  @!P1 IMAD.MOV.U32 R2, RZ, RZ, R20 ;  /* 0x000000ffff029224 */ /* 0x000fe200078e0014 */
[----:B------:R-:W-:Y:S01]  /*17f0*/  SHF.L.U32 R177, R177, 0x1, RZ ;  /* 0x00000001b1b17819 */ /* 0x000fe200000006ff */
[----:B------:R-:W-:Y:S01]  /*1800*/  IMAD.IADD R13, R13, 0x1, R8 ;  /* 0x000000010d0d7824 */ /* 0x000fe200078e0208 */
[----:B------:R-:W-:Y:S01]  /*1810*/  IADD3 R8, P2, R180, R4, RZ ;  /* 0x00000004b4087210 */ /* 0x000fe20007f5e0ff */
[----:B------:R-:W-:Y:S01]  /*1820*/  IMAD R127, R124, c[0x0][0x1a4], R127 ;  /* 0x000069007c7f7a24 */ /* 0x000fe200078e027f */
[----:B------:R-:W-:Y:S01]  /*1830*/  LEA.HI R4, R0, R7, RZ, 0x5 ;  /* 0x0000000700047211 */ /* 0x000fe200078f28ff */
[----:B------:R-:W-:Y:S01]  /*1840*/  IMAD.WIDE.U32 R124, R124, c[0x0][0x1a0], R12 ;  /* 0x000068007c7c7a25 */ /* 0x000fe200078e000c */
[----:B------:R-:W-:Y:S02]  /*1850*/  IADD3 R12, P1, R180, R2, RZ ;  /* 0x00000002b40c7210 */ /* 0x000fe40007f3e0ff */
[----:B------:R-:W-:Y:S01]  /*1860*/  SHF.R.S32.HI R24, RZ, 0x5, R4 ;  /* 0x00000005ff187819 */ /* 0x000fe20000011404 */
[C---:B------:R-:W-:Y:S01]  /*1870*/  IMAD.X R9, R181.reuse, 0x1, R9, P2 ;  /* 0x00000001b5097824 */ /* 0x040fe200010e0609 */
[----:B------:R-:W-:Y:S01]  /*1880*/  IADD3.X R13, R181, R5, RZ, P1, !PT ;  /* 0x00000005b50d7210 */ /* 0x000fe20000ffe4ff */
[----:B------:R-:W-:Y:S01]  /*1890*/  IMAD R15, R27, c[0x0][0x1a8], RZ ;  /* 0x00006a001b0f7a24 */ /* 0x000fe200078e02ff */
[C---:B------:R-:W-:Y:S01]  /*18a0*/  ISETP.GE.AND P1, PT, R184.reuse, R171, PT ;  /* 0x000000abb800720c */ /* 0x040fe20003f26270 */
[C---:B------:R-:W-:Y:S01]  /*18b0*/  IMAD R119, R184.reuse, c[0x0][0x19c], R119 ;  /* 0x00006700b8777a24 */ /* 0x040fe200078e0277 */
[----:B------:R-:W-:Y:S01]  /*18c0*/  IADD3 R127, R125, R127, RZ ;  /* 0x0000007f7d7f7210 */ /* 0x000fe20007ffe0ff */
[----:B------:R-:W-:-:S04]  /*18d0*/  IMAD.WIDE.U32 R120, R184, c[0x0][0x198], R8 ;  /* 0x00006600b8787a25 */ /* 0x000fc800078e0008 */
[C---:B------:R-:W-:Y:S02]  /*18e0*/  IMAD R15, R26.reuse, c[0x0][0x1ac], R15 ;  /* 0x00006b001a0f7a24 */ /* 0x040fe400078e020f */
        /* <DEDUP_REMOVED lines=18> */
.L_x_6253:
[----:B------:R-:W-:Y:S05]  /*1a10*/  BSYNC B0 ;  /* 0x0000000000007941 */ /* 0x000fea0003800000 */
.L_x_6252:
        /* <DEDUP_REMOVED lines=21> */
.L_x_6255:
[----:B------:R-:W-:Y:S05]  /*1b70*/  BSYNC B0 ;  /* 0x0000000000007941 */ /* 0x000fea0003800000 */
.L_x_6254:
        /* <DEDUP_REMOVED lines=21> */
.L_x_6257:
[----:B------:R-:W-:Y:S05]  /*1cd0*/  BSYNC B0 ;  /* 0x0000000000007941 */ /* 0x000fea0003800000 */
.L_x_6256:
        /* <DEDUP_REMOVED lines=20> */
.L_x_6259:
[----:B------:R-:W-:Y:S05]  /*1e20*/  BSYNC B0 ;  /* 0x0000000000007941 */ /* 0x000fea0003800000 */
.L_x_6258:
[----:B------:R-:W-:Y:S01]  /*1e30*/  LEA.HI R0, R0, R7, RZ, 0x4 ;  /* 0x0000000700007211 */ /* 0x000fe200078f20ff */
[----:B------:R-:W-:Y:S01]  /*1e40*/  BSSY B0, `(.L_x_6260) ;  /* 0x000001e000007945 */ /* 0x000fe20003800000 */
[----:B------:R-:W-:Y:S02]  /*1e50*/  IADD3 R176, R116, -0x1, RZ ;  /* 0xffffffff74b07810 */ /* 0x000fe40007ffe0ff */
[----:B------:R-:W-:Y:S02]  /*1e60*/  LOP3.LUT R2, R0, 0xfffffff0, RZ, 0xc0, !PT ;  /* 0xfffffff000027812 */ /* 0x000fe400078ec0ff */
[----:B------:R-:W-:Y:S01]  /*1e70*/  LOP3.LUT R4, R4, 0xffffffe0, RZ, 0xc0, !PT ;  /* 0xffffffe004047812 */ /* 0x000fe200078ec0ff */
[----:B------:R-:W-:Y:S02]  /*1e80*/  IMAD.SHL.U32 R128, R176, 0x80, RZ ;  /* 0x00000080b0807824 */ /* 0x000fe400078e00ff */
[----:B------:R-:W-:Y:S02]  /*1e90*/  IMAD.IADD R5, R7, 0x1, -R2 ;  /* 0x0000000107057824 */ /* 0x000fe400078e0a02 */
[----:B------:R-:W-:-:S02]  /*1ea0*/  IMAD.IADD R9, R3, 0x1, -R128 ;  /* 0x0000000103097824 */ /* 0x000fc400078e0a80 */
[----:B------:R-:W-:Y:S01]  /*1eb0*/  IMAD.IADD R19, R7, 0x1, -R4 ;  /* 0x0000000107137824 */ /* 0x000fe200078e0a04 */
[----:B------:R-:W-:Y:S02]  /*1ec0*/  SHF.R.S32.HI R2, RZ, 0x1f, R5 ;  /* 0x0000001fff027819 */ /* 0x000fe40000011405 */
[----:B------:R-:W-:Y:S02]  /*1ed0*/  ISETP.GE.AND P3, PT, R184, R9, PT ;  /* 0x00000009b800720c */ /* 0x000fe40003f66270 */
[----:B-1----:R-:W-:Y:S01]  /*1ee0*/  LEA.HI R15, R2, R5, RZ, 0x3 ;  /* 0x00000005020f7211 */ /* 0x002fe200078f18ff */
[----:B------:R-:W-:-:S03]  /*1ef0*/  IMAD.MOV.U32 R2, RZ, RZ, 0x10 ;  /* 0x00000010ff027424 */ /* 0x000fc600078e00ff */
        /* <DEDUP_REMOVED lines=18> */
.L_x_6261:
[----:B------:R-:W-:Y:S05]  /*2020*/  BSYNC B0 ;  /* 0x0000000000007941 */ /* 0x000fea0003800000 */
.L_x_6260:
        /* <DEDUP_REMOVED lines=11> */
[----:B---3--:R-:W-:-:S04]  /*20e0*/  LEA R22, P1, R13, c[0x0][0x168], 0x1 ;  /* 0x00005a000d167a11 */ /* 0x008fc800078208ff */
[----:B------:R-:W-:-:S05]  /*20f0*/  LEA.HI.X R23, R13, c[0x0][0x16c], R12, 0x1, P1 ;  /* 0x00005b000d177a11 */ /* 0x000fca00008f0c0c */
[----:B------:R-:W-:Y:S01]  /*2100*/  @!PT LDS RZ, [RZ] ;  /* 0x00000000fffff984 */ /* 0x000fe20000000800 */
[----:B------:R-:W-:Y:S01]  /*2110*/  @!PT LDS RZ, [RZ] ;  /* 0x00000000fffff984 */ /* 0x000fe20000000800 */
[----:B------:R-:W-:Y:S01]  /*2120*/  @!PT LDS RZ, [RZ] ;  /* 0x00000000fffff984 */ /* 0x000fe20000000800 */
[----:B------:R1:W-:Y:S04]  /*2130*/  LDGSTS.E.BYPASS.LTC128B.128 [R177+0x2800], [R22.64] ;  /* 0x0280000016b17fae */ /* 0x0003e8000b901d46 */
.L_x_6263:
[----:B------:R-:W-:Y:S05]  /*2140*/  BSYNC B0 ;  /* 0x0000000000007941 */ /* 0x000fea0003800000 */
.L_x_6262:
[----:B------:R-:W-:Y:S01]  /*2150*/  ISETP.GE.AND P1, PT, R10, R9, PT ;  /* 0x000000090a00720c */ /* 0x000fe20003f26270 */
[----:B------:R-:W-:-:S12]  /*2160*/  BSSY B0, `(.L_x_6264) ;  /* 0x000000e000007945 */ /* 0x000fd80003800000 */
[----:B------:R-:W-:Y:S05]  /*2170*/  @P1 BRA `(.L_x_6265) ;  /* 0x000000c000001947 */ /* 0x000fea0003800000 */
[----:B------:R-:W-:-:S13]  /*2180*/  ISETP.GE.AND P1, PT, R180, c[0x0][0x220], PT ;  /* 0x00008800b4007a0c */ /* 0x000fda0003f26270 */
[----:B------:R1:W-:Y:S01]  /*2190*/  @P1 STS.128 [R177+0x3000], RZ ;  /* 0x003000ffb1001388 */ /* 0x0003e20000000c00 */
[----:B------:R-:W-:Y:S05]  /*21a0*/  @P1 BRA `(.L_x_6265) ;  /* 0x0000009000001947 */ /* 0x000fea0003800000 */
[----:B-1----:R-:W-:Y:S01]  /*21b0*/  IMAD.MOV.U32 R12, RZ, RZ, c[0x0][0x19c] ;  /* 0x00006700ff0c7624 */ /* 0x002fe200078e00ff */
[----:B------:R-:W-:-:S04]  /*21c0*/  LEA R13, P1, R117, R120, 0x5 ;  /* 0x00000078750d7211 */ /* 0x000fc800078228ff */
[----:B------:R-:W-:Y:S02]  /*21d0*/  LEA.HI.X R12, R117, R119, R12, 0x5, P1 ;  /* 0x00000077750c7211 */ /* 0x000fe400008f2c0c */
[----:B---3--:R-:W-:-:S04]  /*21e0*/  LEA R22, P1, R13, c[0x0][0x168], 0x1 ;  /* 0x00005a000d167a11 */ /* 0x008fc800078208ff */
[----:B------:R-:W-:-:S05]  /*21f0*/  LEA.HI.X R23, R13, c[0x0][0x16c], R12, 0x1, P1 ;  /* 0x00005b000d177a11 */ /* 0x000fca00008f0c0c */
[----:B------:R-:W-:Y:S01]  /*2200*/  @!PT LDS RZ, [RZ] ;  /* 0x00000000fffff984 */ /* 0x000fe20000000800 */
[----:B------:R-:W-:Y:S01]  /*2210*/  @!PT LDS RZ, [RZ] ;  /* 0x00000000fffff984 */ /* 0x000fe20000000800 */
[----:B------:R-:W-:Y:S01]  /*2220*/  @!PT LDS RZ, [RZ] ;  /* 0x00000000fffff984 */ /* 0x000fe20000000800 */
[----:B------:R1:W-:Y:S04]  /*2230*/  LDGSTS.E.BYPASS.LTC128B.128 [R177+0x3000], [R22.64] ;  /* 0x0300000016b17fae */ /* 0x0003e8000b901d46 */
.L_x_6265:
[----:B------:R-:W-:Y:S05]  /*2240*/  BSYNC B0 ;  /* 0x0000000000007941 */ /* 0x000fea0003800000 */
.L_x_6264:
        /* <DEDUP_REMOVED lines=10> */
[----:B-1----:R-:W-:Y:S02]  /*22f0*/  IADD3 R12, R29, UR4, RZ ;  /* 0x000000041d0c7c10 */ /* 0x002fe4000fffe0ff */
[----:B---3--:R-:W-:-:S04]  /*2300*/  LEA R22, P1, R28, c[0x0][0x168], 0x1 ;  /* 0x00005a001c167a11 */ /* 0x008fc800078208ff */
[----:B------:R-:W-:-:S05]  /*2310*/  LEA.HI.X R23, R28, c[0x0][0x16c], R12, 0x1, P1 ;  /* 0x00005b001c177a11 */ /* 0x000fca00008f0c0c */
[----:B------:R-:W-:Y:S01]  /*2320*/  @!PT LDS RZ, [RZ] ;  /* 0x00000000fffff984 */ /* 0x000fe20000000800 */
[----:B------:R-:W-:Y:S01]  /*2330*/  @!PT LDS RZ, [RZ] ;  /* 0x00000000fffff984 */ /* 0x000fe20000000800 */
[----:B------:R-:W-:Y:S01]  /*2340*/  @!PT LDS RZ, [RZ] ;  /* 0x00000000fffff984 */ /* 0x000fe20000000800 */
[----:B------:R1:W-:Y:S04]  /*2350*/  LDGSTS.E.BYPASS.LTC128B.128 [R177+0x3800], [R22.64] ;  /* 0x0380000016b17fae */ /* 0x0003e8000b901d46 */
.L_x_6267:
[----:B------:R-:W-:Y:S05]  /*2360*/  BSYNC B0 ;  /* 0x0000000000007941 */ /* 0x000fea0003800000 */
.L_x_6266:
[----:B------:R-:W-:Y:S01]  /*2370*/  IADD3 R18, R184, 0x40, RZ ;  /* 0x00000040b8127810 */ /* 0x000fe20007ffe0ff */
[----:B------:R-:W-:Y:S03]  /*2380*/  BSSY B0, `(.L_x_6268) ;  /* 0x000000f000007945 */ /* 0x000fe60003800000 */
[----:B------:R-:W-:-:S13]  /*2390*/  ISETP.GE.AND P1, PT, R18, R9, PT ;  /* 0x000000091200720c */ /* 0x000fda0003f26270 */
        /* <DEDUP_REMOVED lines=13> */
.L_x_6269:
[----:B------:R-:W-:Y:S05]  /*2470*/  BSYNC B0 ;  /* 0x0000000000007941 */ /* 0x000fea0003800000 */
.L_x_6268:
        /* <DEDUP_REMOVED lines=18> */
.L_x_6271:
[----:B------:R-:W-:Y:S05]  /*25a0*/  BSYNC B0 ;  /* 0x0000000000007941 */ /* 0x000fea0003800000 */
.L_x_6270:
        /* <DEDUP_REMOVED lines=18> */
.L_x_6273:
[----:B------:R-:W-:Y:S05]  /*26d0*/  BSYNC B0 ;  /* 0x0000000000007941 */ /* 0x000fea0003800000 */
.L_x_6272:
        /* <DEDUP_REMOVED lines=18> */
.L_x_6275:
[----:B------:R-:W-:Y:S05]  /*2800*/  BSYNC B0 ;  /* 0x0000000000007941 */ /* 0x000fea0003800000 */
.L_x_6274:
[----:B------:R-:W-:Y:S01]  /*2810*/  SHF.R.S32.HI R13, RZ, 0x1f, R17 ;  /* 0x0000001fff0d7819 */ /* 0x000fe20000011411 */
[----:B------:R-:W-:Y:S01]  /*2820*/  IMAD.WIDE.U32 R26, R17, c[0x0][0x320], R26 ;  /* 0x0000c800111a7a25 */ /* 0x000fe200078e001a */
[----:B------:R-:W0:Y:S03]  /*2830*/  LDGDEPBAR ;  /* 0x00000000000079af */ /* 0x000e260000000000 */
[----:B---3--:R-:W-:Y:S01]  /*2840*/  IMAD R22, R13, c[0x0][0x320], RZ ;  /* 0x0000c8000d167a24 */ /* 0x008fe200078e02ff */
[----:B------:R-:W-:-:S03]  /*2850*/  LEA R28, P1, R26, c[0x0][0x318], 0x2 ;  /* 0x0000c6001a1c7a11 */ /* 0x000fc600078210ff */
[----:B------:R-:W-:-:S04]  /*2860*/  IMAD R22, R17, c[0x0][0x324], R22 ;  /* 0x0000c90011167a24 */ /* 0x000fc800078e0216 */
[----:B------:R-:W-:-:S05]  /*2870*/  IMAD.IADD R22, R27, 0x1, R22 ;  /* 0x000000011b167824 */ /* 0x000fca00078e0216 */
[----:B------:R-:W-:-:S05]  /*2880*/  LEA.HI.X R29, R26, c[0x0][0x31c], R22, 0x2, P1 ;  /* 0x0000c7001a1d7a11 */ /* 0x000fca00008f1416 */
[----:B------:R-:W3:Y:S01]  /*2890*/  LDG.E R13, [R28.64] ;  /* 0x000000061c0d7981 */ /* 0x000ee2000c1e1900 */
[----:B------:R-:W-:Y:S01]  /*28a0*/  SHF.R.S32.HI R17, RZ, 0x4, R0 ;  /* 0x00000004ff117819 */ /* 0x000fe20000011400 */
[----:B------:R-:W-:Y:S01]  /*28b0*/  IMAD.SHL.U32 R6, R6, 0x40, RZ ;  /* 0x0000004006067824 */ /* 0x000fe200078e00ff */
[----:B------:R-:W-:-:S04]  /*28c0*/  DEPBAR.LE SB0, 0x0 ;  /* 0x000080000000791a */ /* 0x000fc80000000000 */
[----:B------:R-:W-:Y:S01]  /*28d0*/  ISETP.GE.AND P2, PT, R184, R9, PT ;  /* 0x00000009b800720c */ /* 0x000fe20003f46270 */
[----:B------:R-:W-:Y:S01]  /*28e0*/  BAR.SYNC.DEFER_BLOCKING 0x0 ;  /* 0x0000000000007b1d */ /* 0x000fe20000010000 */
[----:B------:R-:W-:Y:S01]  /*28f0*/  LEA.HI R22, R0, R17, RZ, 0x1 ;  /* 0x0000001100167211 */ /* 0x000fe200078f08ff */
[----:B------:R-:W-:Y:S01]  /*2900*/  IMAD.SHL.U32 R169, R56, 0x40, RZ ;  /* 0x0000004038a97824 */ /* 0x000fe200078e00ff */
[----:B------:R-:W-:Y:S01]  /*2910*/  SHF.R.S32.HI R174, RZ, 0x1f, R19 ;  /* 0x0000001fffae7819 */ /* 0x000fe20000011413 */
[----:B------:R-:W-:Y:S01]  /*2920*/  IMAD.SHL.U32 R26, R184, 0x8, RZ ;  /* 0x00000008b81a7824 */ /* 0x000fe200078e00ff */
[----:B------:R-:W-:Y:S01]  /*2930*/  LOP3.LUT R22, R22, 0xfffffffe, RZ, 0xc0, !PT ;  /* 0xfffffffe16167812 */ /* 0x000fe200078ec0ff */
[----:B------:R-:W3:Y:S01]  /*2940*/  MUFU.RCP R0, c[0x0][0x238] ;  /* 0x00008e0000007b08 */ /* 0x000ee20000001000 */
[----:B------:R-:W-:Y:S01]  /*2950*/  LOP3.LUT R6, R6, 0x1c0, RZ, 0xc0, !PT ;  /* 0x000001c006067812 */ /* 0x000fe200078ec0ff */
[----:B------:R-:W-:Y:S01]  /*2960*/  IMAD R11, R24, 0x10, R11 ;  /* 0x00000010180b7824 */ /* 0x000fe200078e020b */
[----:B------:R-:W-:Y:S01]  /*2970*/  LEA.HI R174, R174, R19, RZ, 0x2 ;  /* 0x00000013aeae7211 */ /* 0x000fe200078f10ff */
[----:B------:R-:W-:Y:S01]  /*2980*/  IMAD.IADD R22, R17, 0x1, -R22 ;  /* 0x0000000111167824 */ /* 0x000fe200078e0a16 */
[----:B------:R-:W-:Y:S01]  /*2990*/  LOP3.LUT R169, R169, 0x1c0, RZ, 0xc0, !PT ;  /* 0x000001c0a9a97812 */ /* 0x000fe200078ec0ff */
[----:B------:R-:W-:Y:S01]  /*29a0*/  IMAD.SHL.U32 R175, R7, 0x2, RZ ;  /* 0x0000000207af7824 */ /* 0x000fe200078e00ff */
[----:B------:R-:W-:Y:S01]  /*29b0*/  SHF.R.S32.HI R174, RZ, 0x2, R174 ;  /* 0x00000002ffae7819 */ /* 0x000fe200000114ae */
[----:B------:R-:W-:Y:S01]  /*29c0*/  IMAD.SHL.U32 R17, R22, 0x8, RZ ;  /* 0x0000000816117824 */ /* 0x000fe200078e00ff */
[----:B------:R-:W-:Y:S01]  /*29d0*/  LOP3.LUT R26, R169, 0x8, R26, 0xf8, !PT ;  /* 0x00000008a91a7812 */ /* 0x000fe200078ef81a */
[----:B------:R-:W-:Y:S01]  /*29e0*/  BSSY B0, `(.L_x_6276) ;  /* 0x000001e000007945 */ /* 0x000fe20003800000 */
[----:B------:R-:W-:-:S02]  /*29f0*/  SHF.R.U32.HI R169, RZ, 0x3, R169 ;  /* 0x00000003ffa97819 */ /* 0x000fc400000116a9 */
[----:B------:R-:W-:Y:S02]  /*2a00*/  LOP3.LUT R17, R6, 0x8, R17, 0xf8, !PT ;  /* 0x0000000806117812 */ /* 0x000fe400078ef811 */
[----:B------:R-:W-:Y:S02]  /*2a10*/  SHF.R.U32.HI R6, RZ, 0x3, R6 ;  /* 0x00000003ff067819 */ /* 0x000fe40000011606 */
[----:B------:R-:W-:Y:S01]  /*2a20*/  IADD3 R11, R11, 0x1, R174 ;  /* 0x000000010b0b7810 */ /* 0x000fe20007ffe0ae */
[----:B------:R1:W-:Y:S01]  /*2a30*/  @P2 STS.128 [R177+0x6000], RZ ;  /* 0x006000ffb1002388 */ /* 0x0003e20000000c00 */
[----:B------:R-:W-:Y:S01]  /*2a40*/  LOP3.LUT R6, R17, R6, RZ, 0x3c, !PT ;  /* 0x0000000611067212 */ /* 0x000fe200078e3cff */
[----:B------:R-:W-:Y:S01]  /*2a50*/  IMAD R17, R24, 0x400, R15 ;  /* 0x0000040018117824 */ /* 0x000fe200078e020f */
[----:B------:R-:W-:Y:S02]  /*2a60*/  LOP3.LUT R169, R26, R169, RZ, 0x3c, !PT ;  /* 0x000000a91aa97212 */ /* 0x000fe400078e3cff */
[----:B------:R-:W-:Y:S01]  /*2a70*/  LOP3.LUT P3, RZ, R56, 0x2, RZ, 0xc0, !PT ;  /* 0x0000000238ff7812 */ /* 0x000fe2000786c0ff */
[----:B------:R-:W-:Y:S01]  /*2a80*/  IMAD.IADD R170, R6, 0x1, R17 ;  /* 0x0000000106aa7824 */ /* 0x000fe200078e0211 */
[----:B------:R-:W-:Y:S01]  /*2a90*/  LEA R196, P1, R124, c[0x0][0x170], 0x1 ;  /* 0x00005c007cc47a11 */ /* 0x000fe200078208ff */
[----:B------:R-:W-:Y:S01]  /*2aa0*/  IMAD R169, R22, 0x200, R169 ;  /* 0x0000020016a97824 */ /* 0x000fe200078e02a9 */
[----:B------:R-:W-:Y:S01]  /*2ab0*/  IADD3 R122, R3, R11, -R178 ;  /* 0x0000000b037a7210 */ /* 0x000fe20007ffe8b2 */
[----:B------:R-:W-:Y:S01]  /*2ac0*/  IMAD.IADD R6, R15, 0x1, R6 ;  /* 0x000000010f067824 */ /* 0x000fe200078e0206 */
[----:B------:R-:W-:Y:S01]  /*2ad0*/  SEL R2, R2, 0xfffffff0, !P3 ;  /* 0xfffffff002027807 */ /* 0x000fe20005800000 */
[----:B------:R-:W-:Y:S01]  /*2ae0*/  IMAD.SHL.U32 R170, R170, 0x2, RZ ;  /* 0x00000002aaaa7824 */ /* 0x000fe200078e00ff */
[----:B------:R-:W-:-:S02]  /*2af0*/  LOP3.LUT R175, R175, 0x6, RZ, 0xc0, !PT ;  /* 0x00000006afaf7812 */ /* 0x000fc400078ec0ff */
[----:B------:R-:W-:Y:S02]  /*2b00*/  LEA.HI.X R195, R124, c[0x0][0x174], R127, 0x1, P1 ;  /* 0x00005d007cc37a11 */ /* 0x000fe400008f0c7f */
[----:B------:R-:W-:Y:S01]  /*2b10*/  IADD3 R122, R122, c[0x0][0x2e8], RZ ;  /* 0x0000ba007a7a7a10 */ /* 0x000fe20007ffe0ff */
[----:B---3--:R-:W-:Y:S01]  /*2b20*/  FMUL.FTZ R0, R13, R0 ;  /* 0x000000000d007220 */ /* 0x008fe20000410000 */
[----:B------:R-:W-:Y:S05]  /*2b30*/  @P2 BRA `(.L_x_6277) ;  /* 0x0000008000002947 */ /* 0x000fea0003800000 */
[----:B-1----:R-:W-:-:S13]  /*2b40*/  ISETP.GE.AND P1, PT, R180, c[0x0][0x220], PT ;  /* 0x00008800b4007a0c */ /* 0x002fda0003f26270 */
[----:B------:R1:W-:Y:S01]  /*2b50*/  @P1 STS.128 [R177+0x6000], RZ ;  /* 0x006000ffb1001388 */ /* 0x0003e20000000c00 */
[----:B------:R-:W-:Y:S05]  /*2b60*/  @P1 BRA `(.L_x_6277) ;  /* 0x0000005000001947 */ /* 0x000fea0003800000 */
[----:B------:R-:W-:-:S05]  /*2b70*/  MOV R194, R196 ;  /* 0x000000c400c27202 */ /* 0x000fca0000000f00 */
[----:B------:R-:W-:Y:S01]  /*2b80*/  @!PT LDS RZ, [RZ] ;  /* 0x00000000fffff984 */ /* 0x000fe20000000800 */
[----:B------:R-:W-:Y:S01]  /*2b90*/  @!PT LDS RZ, [RZ] ;  /* 0x00000000fffff984 */ /* 0x000fe20000000800 */
[----:B------:R-:W-:Y:S01]  /*2ba0*/  @!PT LDS RZ, [RZ] ;  /* 0x00000000fffff984 */ /* 0x000fe20000000800 */
[----:B------:R3:W-:Y:S02]  /*2bb0*/  LDGSTS.E.BYPASS.LTC128B.128 [R177+0x6000], [R194.64] ;  /* 0x06000000c2b17fae */ /* 0x0007e4000b901d46 */
.L_x_6277:
[----:B-1----:R-:W-:Y:S05]  /*2bc0*/  BSYNC B0 ;  /* 0x0000000000007941 */ /* 0x002fea0003800000 */
.L_x_6276:
        /* <DEDUP_REMOVED lines=16> */
.L_x_6279:
[----:B------:R-:W-:Y:S05]  /*2cd0*/  BSYNC B0 ;  /* 0x0000000000007941 */ /* 0x000fea0003800000 */
.L_x_6278:
        /* <DEDUP_REMOVED lines=14> */
.L_x_6281:
[----:B------:R-:W-:Y:S05]  /*2dc0*/  BSYNC B0 ;  /* 0x0000000000007941 */ /* 0x000fea0003800000 */
.L_x_6280:
[----:B------:R-:W-:Y:S01]  /*2dd0*/  ISETP.GE.AND P1, PT, R8, R9, PT ;  /* 0x000000090800720c */ /* 0x000fe20003f26270 */
[----:B------:R-:W-:-:S12]  /*2de0*/  BSSY B0, `(.L_x_6282) ;  /* 0x000000f000007945 */ /* 0x000fd80003800000 */
[----:B------:R1:W-:Y:S01]  /*2df0*/  @P1 STS.128 [R177+0x7800], RZ ;  /* 0x007800ffb1001388 */ /* 0x0003e20000000c00 */
[----:B------:R-:W-:Y:S05]  /*2e00*/  @P1 BRA `(.L_x_6283) ;  /* 0x000000c000001947 */ /* 0x000fea0003800000 */
[----:B------:R-:W-:-:S13]  /*2e10*/  ISETP.GE.AND P1, PT, R180, c[0x0][0x220], PT ;  /* 0x00008800b4007a0c */ /* 0x000fda0003f26270 */
[----:B------:R1:W-:Y:S01]  /*2e20*/  @P1 STS.128 [R177+0x7800], RZ ;  /* 0x007800ffb1001388 */ /* 0x0003e20000000c00 */
[----:B------:R-:W-:Y:S05]  /*2e30*/  @P1 BRA `(.L_x_6283) ;  /* 0x0000009000001947 */ /* 0x000fea0003800000 */
[----:B---3--:R-:W-:Y:S01]  /*2e40*/  MOV R194, R196 ;  /* 0x000000c400c27202 */ /* 0x008fe20000000f00 */
        /* <DEDUP_REMOVED lines=8> */
.L_x_6283:
[----:B------:R-:W-:Y:S05]  /*2ed0*/  BSYNC B0 ;  /* 0x0000000000007941 */ /* 0x000fea0003800000 */
.L_x_6282:
        /* <DEDUP_REMOVED lines=8> */
[----:B---3--:R-:W-:-:S04]  /*2f60*/  LEA R10, P1, R7, R196, 0x7 ;  /* 0x000000c4070a7211 */ /* 0x008fc800078238ff */
[----:B------:R-:W-:-:S05]  /*2f70*/  LEA.HI.X R11, R7, R195, R8, 0x7, P1 ;  /* 0x000000c3070b7211 */ /* 0x000fca00008f3c08 */
[----:B------:R-:W-:Y:S01]  /*2f80*/  @!PT LDS RZ, [RZ] ;  /* 0x00000000fffff984 */ /* 0x000fe20000000800 */
[----:B------:R-:W-:Y:S01]  /*2f90*/  @!PT LDS RZ, [RZ] ;  /* 0x00000000fffff984 */ /* 0x000fe20000000800 */
[----:B------:R-:W-:Y:S01]  /*2fa0*/  @!PT LDS RZ, [RZ] ;  /* 0x00000000fffff984 */ /* 0x000fe20000000800 */
[----:B------:R3:W-:Y:S04]  /*2fb0*/  LDGSTS.E.BYPASS.LTC128B.128 [R177+0x8000], [R10.64] ;  /* 0x080000000ab17fae */ /* 0x0007e8000b901d46 */
.L_x_6285:
[----:B------:R-:W-:Y:S05]  /*2fc0*/  BSYNC B0 ;  /* 0x0000000000007941 */ /* 0x000fea0003800000 */
.L_x_6284:
        /* <DEDUP_REMOVED lines=16> */
.L_x_6287:
[----:B------:R-:W-:Y:S05]  /*30d0*/  BSYNC B0 ;  /* 0x0000000000007941 */ /* 0x000fea0003800000 */
.L_x_6286:
        /* <DEDUP_REMOVED lines=16> */
.L_x_6289:
[----:B------:R-:W-:Y:S05]  /*31e0*/  BSYNC B0 ;  /* 0x0000000000007941 */ /* 0x000fea0003800000 */
.L_x_6288:
        /* <DEDUP_REMOVED lines=16> */
.L_x_6291:
[----:B------:R-:W-:Y:S05]  /*32f0*/  BSYNC B0 ;  /* 0x0000000000007941 */ /* 0x000fea0003800000 */
.L_x_6290:
        /* <DEDUP_REMOVED lines=9> */
[----:B------:R-:W1:Y:S02]  /*3390*/  LDSM.16.M88.4 R16, [R169+0x4000] ;  /* 0x00400000a910783b */ /* 0x000e640000000200 */
[----:B------:R-:W-:-:S02]  /*33a0*/  IMAD R165, R4, 0x2, R167 ;  /* 0x0000000204a57824 */ /* 0x000fc400078e02a7 */
[----:B---3--:R-:W3:Y:S03]  /*33b0*/  LDSM.16.M88.4 R8, [R169+0x4800] ;  /* 0x00480000a908783b */ /* 0x008ee60000000200 */
[----:B------:R-:W-:Y:S01]  /*33c0*/  @P1 IADD3 R166, R56, -0x40, RZ ;  /* 0xffffffc038a61810 */ /* 0x000fe20007ffe0ff */
[----:B------:R-:W2:Y:S03]  /*33d0*/  LDSM.16.M88.4 R40, [R169+0x2800] ;  /* 0x00280000a928783b */ /* 0x000ea60000000200 */
[----:B------:R-:W-:Y:S01]  /*33e0*/  IADD3 R159, R166, 0x800, RZ ;  /* 0x00000800a69f7810 */ /* 0x000fe20007ffe0ff */
[----:B------:R-:W4:Y:S01]  /*33f0*/  LDSM.16.M88.4 R32, [R169+0x3000] ;  /* 0x00300000a920783b */ /* 0x000f220000000200 */
[----:B------:R-:W-:Y:S01]  /*3400*/  IMAD R152, R2, 0x2, R166 ;  /* 0x0000000202987824 */ /* 0x000fe200078e02a6 */
[----:B------:R-:W-:Y:S01]  /*3410*/  IADD3 R158, R166, 0x1000, RZ ;  /* 0x00001000a69e7810 */ /* 0x000fe20007ffe0ff */
[----:B------:R-:W-:Y:S01]  /*3420*/  IMAD.IADD R2, R128, 0x1, R175 ;  /* 0x0000000180027824 */ /* 0x000fe200078e02af */
[----:B------:R-:W2:Y:S01]  /*3430*/  LDSM.16.M88.4 R24, [R169+0x3800] ;  /* 0x00380000a918783b */ /* 0x000ea20000000200 */
[----:B------:R-:W-:-:S02]  /*3440*/  IADD3 R157, R166, 0x1800, RZ ;  /* 0x00001800a69d7810 */ /* 0x000fc40007ffe0ff */
[C---:B------:R-:W-:Y:S01]  /*3450*/  IADD3 R156, R166.reuse, 0x2000, RZ ;  /* 0x00002000a69c7810 */ /* 0x040fe20007ffe0ff */
[----:B------:R-:W-:Y:S01]  /*3460*/  LDSM.16.M88.4 R72, [R168] ;  /* 0x00000000a848783b */ /* 0x000fe20000000200 */
[C---:B------:R-:W-:Y:S02]  /*3470*/  IADD3 R155, R166.reuse, 0x2800, RZ ;  /* 0x00002800a69b7810 */ /* 0x040fe40007ffe0ff */
[C---:B------:R-:W-:Y:S01]  /*3480*/  IADD3 R154, R166.reuse, 0x3000, RZ ;  /* 0x00003000a69a7810 */ /* 0x040fe20007ffe0ff */
[----:B------:R-:W2:Y:S01]  /*3490*/  LDSM.16.M88.4 R108, [R163+0x2000] ;  /* 0x00200000a36c783b */ /* 0x000ea20000000200 */
[----:B------:R-:W-:-:S03]  /*34a0*/  IADD3 R153, R166, 0x3800, RZ ;  /* 0x00003800a6997810 */ /* 0x000fc60007ffe0ff */
[----:B------:R-:W2:Y:S04]  /*34b0*/  LDSM.16.M88.4 R52, [R163+0x4000] ;  /* 0x00400000a334783b */ /* 0x000ea80000000200 */
[----:B------:R-:W2:Y:S04]  /*34c0*/  LDSM.16.M88.4 R48, [R163+0x4800] ;  /* 0x00480000a330783b */ /* 0x000ea80000000200 */
[----:B------:R-:W2:Y:S01]  /*34d0*/  LDSM.16.M88.4 R92, [R163+0x2800] ;  /* 0x00280000a35c783b */ /* 0x000ea20000000200 */
[C---:B-----5:R-:W-:Y:S03]  /*34e0*/  HMMA.16816.F32 R80, R60.reuse, R76, RZ ;  /* 0x0000004c3c50723c */ /* 0x060fe600000018ff */
[----:B------:R-:W5:Y:S04]  /*34f0*/  LDSM.16.M88.4 R88, [R163+0x3000] ;  /* 0x00300000a358783b */ /* 0x000f680000000200 */
[----:B------:R-:W-:Y:S01]  /*3500*/  LDSM.16.M88.4 R56, [R167] ;  /* 0x00000000a738783b */ /* 0x000fe20000000200 */
[C---:B-1----:R-:W-:Y:S03]  /*3510*/  HMMA.16816.F32 R20, R60.reuse, R16, RZ ;  /* 0x000000103c14723c */ /* 0x042fe600000018ff */
[----:B------:R-:W1:Y:S04]  /*3520*/  LDSM.16.M88.4 R84, [R166] ;  /* 0x00000000a654783b */ /* 0x000e680000000200 */
[----:B------:R-:W1:Y:S01]  /*3530*/  LDSM.16.M88.4 R68, [R163+0x3800] ;  /* 0x00380000a344783b */ /* 0x000e620000000200 */
        /* <DEDUP_REMOVED lines=8> */
[C---:B--2---:R-:W-:Y:S08]  /*35c0*/  HMMA.16816.F32 R44, R60.reuse, R40, RZ ;  /* 0x000000283c2c723c */ /* 0x044ff000000018ff */
[C---:B----4-:R-:W-:Y:S08]  /*35d0*/  HMMA.16816.F32 R36, R60.reuse, R32, RZ ;  /* 0x000000203c24723c */ /* 0x050ff000000018ff */
[C---:B------:R-:W-:Y:S08]  /*35e0*/  HMMA.16816.F32 R40, R60.reuse, R42, RZ ;  /* 0x0000002a3c28723c */ /* 0x040ff000000018ff */
[C---:B------:R-:W-:Y:S08]  /*35f0*/  HMMA.16816.F32 R32, R60.reuse, R34, RZ ;  /* 0x000000223c20723c */ /* 0x040ff000000018ff */
[----:B------:R-:W-:Y:S08]  /*3600*/  HMMA.16816.F32 R28, R60, R24, RZ ;  /* 0x000000183c1c723c */ /* 0x000ff000000018ff */
[C---:B------:R-:W-:Y:S08]  /*3610*/  HMMA.16816.F32 R80, R72.reuse, R108, R80 ;  /* 0x0000006c4850723c */ /* 0x040ff00000001850 */
[C---:B------:R-:W-:Y:S01]  /*3620*/  HMMA.16816.F32 R76, R72.reuse, R110, R76 ;  /* 0x0000006e484c723c */ /* 0x040fe2000000184c */
[----:B------:R-:W-:Y:S07]  /*3630*/  LDSM.16.M88.4 R108, [R166+0x2000] ;  /* 0x00200000a66c783b */ /* 0x000fee0000000200 */
[C---:B------:R-:W-:Y:S08]  /*3640*/  HMMA.16816.F32 R20, R72.reuse, R52, R20 ;  /* 0x000000344814723c */ /* 0x040ff00000001814 */
[----:B------:R-:W-:Y:S01]  /*3650*/  HMMA.16816.F32 R16, R72, R54, R16 ;  /* 0x000000364810723c */ /* 0x000fe20000001810 */
[----:B------:R-:W2:Y:S07]  /*3660*/  LDSM.16.M88.4 R52, [R166+0x800] ;  /* 0x00080000a634783b */ /* 0x000eae0000000200 */
[----:B------:R-:W-:Y:S08]  /*3670*/  HMMA.16816.F32 R24, R60, R26, RZ ;  /* 0x0000001a3c18723c */ /* 0x000ff000000018ff */
[C---:B------:R-:W-:Y:S08]  /*3680*/  HMMA.16816.F32 R12, R72.reuse, R48, R12 ;  /* 0x00000030480c723c */ /* 0x040ff0000000180c */
[C---:B------:R-:W-:Y:S01]  /*3690*/  HMMA.16816.F32 R8, R72.reuse, R50, R8 ;  /* 0x000000324808723c */ /* 0x040fe20000001808 */
[----:B------:R-:W3:Y:S07]  /*36a0*/  LDSM.16.M88.4 R48, [R166+0x1000] ;  /* 0x00100000a630783b */ /* 0x000eee0000000200 */
[C---:B------:R-:W-:Y:S08]  /*36b0*/  HMMA.16816.F32 R44, R72.reuse, R92, R44 ;  /* 0x0000005c482c723c */ /* 0x040ff0000000182c */
[C---:B------:R-:W-:Y:S01]  /*36c0*/  HMMA.16816.F32 R40, R72.reuse, R94, R40 ;  /* 0x0000005e4828723c */ /* 0x040fe20000001828 */
[----:B------:R-:W-:Y:S07]  /*36d0*/  LDSM.16.M88.4 R92, [R165] ;  /* 0x00000000a55c783b */ /* 0x000fee0000000200 */
[C---:B-----5:R-:W-:Y:S08]  /*36e0*/  HMMA.16816.F32 R36, R72.reuse, R88, R36 ;  /* 0x000000584824723c */ /* 0x060ff00000001824 */
[----:B------:R-:W-:Y:S01]  /*36f0*/  HMMA.16816.F32 R32, R72, R90, R32 ;  /* 0x0000005a4820723c */ /* 0x000fe20000001820 */
[----:B------:R-:W4:Y:S07]  /*3700*/  LDSM.16.M88.4 R88, [R152] ;  /* 0x000000009858783b */ /* 0x000f2e0000000200 */
[C---:B-1----:R-:W-:Y:S08]  /*3710*/  HMMA.16816.F32 R80, R56.reuse, R84, R80 ;  /* 0x000000543850723c */ /* 0x042ff00000001850 */
[----:B------:R-:W-:Y:S01]  /*3720*/  HMMA.16816.F32 R76, R56, R86, R76 ;  /* 0x00000056384c723c */ /* 0x000fe2000000184c */
[----:B------:R-:W1:Y:S07]  /*3730*/  LDSM.16.M88.4 R84, [R152+0x800] ;  /* 0x000800009854783b */ /* 0x000e6e0000000200 */
[C---:B------:R-:W-:Y:S08]  /*3740*/  HMMA.16816.F32 R28, R72.reuse, R68, R28 ;  /* 0x00000044481c723c */ /* 0x040ff0000000181c */
[----:B------:R-:W-:Y:S01]  /*3750*/  HMMA.16816.F32 R24, R72, R70, R24 ;  /* 0x000000464818723c */ /* 0x000fe20000001818 */
[----:B------:R-:W5:Y:S07]  /*3760*/  LDSM.16.M88.4 R68, [R163+0x5800] ;  /* 0x00580000a344783b */ /* 0x000f6e0000000200 */
[----:B--2---:R-:W-:Y:S07]  /*3770*/  HMMA.16816.F32 R44, R56, R52, R44 ;  /* 0x00000034382c723c */ /* 0x004fee000000182c */
[----:B------:R-:W-:Y:S01]  /*3780*/  IADD3 R53, R2, 0x1, RZ ;  /* 0x0000000102357810 */ /* 0x000fe20007ffe0ff */
[C---:B------:R-:W-:Y:S03]  /*3790*/  HMMA.16816.F32 R100, R60.reuse, R96, RZ ;  /* 0x000000603c64723c */ /* 0x040fe600000018ff */
[----:B------:R-:W-:Y:S05]  /*37a0*/  I2F R52, R53 ;  /* 0x0000003500347306 */ /* 0x000fea0000201400 */
[C---:B------:R-:W-:Y:S08]  /*37b0*/  HMMA.16816.F32 R64, R60.reuse, R112, RZ ;  /* 0x000000703c40723c */ /* 0x040ff000000018ff */
[C---:B------:R-:W-:Y:S08]  /*37c0*/  HMMA.16816.F32 R96, R60.reuse, R98, RZ ;  /* 0x000000623c60723c */ /* 0x040ff000000018ff */
[----:B------:R-:W-:Y:S01]  /*37d0*/  HMMA.16816.F32 R60, R60, R114, RZ ;  /* 0x000000723c3c723c */ /* 0x000fe200000018ff */
[----:B------:R-:W-:Y:S07]  /*37e0*/  LDSM.16.M88.4 R112, [R166+0x1800] ;  /* 0x00180000a670783b */ /* 0x000fee0000000200 */
[----:B---3--:R-:W-:Y:S07]  /*37f0*/  HMMA.16816.F32 R36, R56, R48, R36 ;  /* 0x000000303824723c */ /* 0x008fee0000001824 */
[C---:B------:R-:W-:Y:S01]  /*3800*/  IADD3 R48, R122.reuse, 0x8, RZ ;  /* 0x000000087a307810 */ /* 0x040fe20007ffe0ff */
[----:B----4-:R-:W-:Y:S01]  /*3810*/  HMMA.16816.F32 R80, R92, R88, R80 ;  /* 0x000000585c50723c */ /* 0x010fe20000001850 */
[----:B------:R-:W-:-:S02]  /*3820*/  IMNMX R122, R122, R3, PT ;  /* 0x000000037a7a7217 */ /* 0x000fc40003800200 */
[----:B------:R-:W-:Y:S02]  /*3830*/  IMNMX R121, R48, R3, PT ;  /* 0x0000000330797217 */ /* 0x000fe40003800200 */
[----:B------:R-:W-:Y:S02]  /*3840*/  IADD3 R3, R2, 0x9, RZ ;  /* 0x0000000902037810 */ /* 0x000fe40007ffe0ff */
[CC--:B------:R-:W-:Y:S01]  /*3850*/  ISETP.GE.AND P6, PT, R53.reuse, R122.reuse, PT ;  /* 0x0000007a3500720c */ /* 0x0c0fe20003fc6270 */
[----:B------:R-:W-:Y:S01]  /*3860*/  HMMA.16816.F32 R32, R56, R50, R32 ;  /* 0x000000323820723c */ /* 0x000fe20000001820 */
[----:B------:R-:W2:Y:S01]  /*3870*/  LDSM.16.M88.4 R48, [R152+0x1000] ;  /* 0x001000009830783b */ /* 0x000ea20000000200 */
[-C--:B------:R-:W-:Y:S02]  /*3880*/  ISETP.GE.AND P4, PT, R53, R121.reuse, PT ;  /* 0x000000793500720c */ /* 0x080fe40003f86270 */
[C---:B------:R-:W-:Y:S02]  /*3890*/  ISETP.GE.AND P2, PT, R3.reuse, R122, PT ;  /* 0x0000007a0300720c */ /* 0x040fe40003f46270 */
[----:B------:R-:W-:-:S02]  /*38a0*/  ISETP.GE.AND P3, PT, R3, R121, PT ;  /* 0x000000790300720c */ /* 0x000fc40003f66270 */
[----:B------:R-:W-:Y:S08]  /*38b0*/  HMMA.16816.F32 R76, R92, R90, R76 ;  /* 0x0000005a5c4c723c */ /* 0x000ff0000000184c */
[----:B------:R-:W-:Y:S07]  /*38c0*/  HMMA.16816.F32 R40, R56, R54, R40 ;  /* 0x000000363828723c */ /* 0x000fee0000001828 */
[----:B------:R-:W-:Y:S01]  /*38d0*/  IADD3 R54, R2, 0x8, RZ ;  /* 0x0000000802367810 */ /* 0x000fe20007ffe0ff */
[----:B-1----:R-:W-:Y:S03]  /*38e0*/  HMMA.16816.F32 R44, R92, R84, R44 ;  /* 0x000000545c2c723c */ /* 0x002fe6000000182c */
[----:B------:R-:W-:Y:S01]  /*38f0*/  I2F R55, R54 ;  /* 0x0000003600377306 */ /* 0x000fe20000201400 */
[----:B------:R-:W-:-:S02]  /*3900*/  ISETP.GE.AND P5, PT, R54, R122, PT ;  /* 0x0000007a3600720c */ /* 0x000fc40003fa6270 */
[----:B------:R-:W-:Y:S02]  /*3910*/  ISETP.GE.AND P1, PT, R54, R121, PT ;  /* 0x000000793600720c */ /* 0x000fe40003f26270 */
[C---:B-----5:R-:W-:Y:S01]  /*3920*/  HMMA.16816.F32 R64, R72.reuse, R68, R64 ;  /* 0x000000444840723c */ /* 0x060fe20000001840 */
[C---:B------:R-:W-:Y:S02]  /*3930*/  IADD3 R85, R2.reuse, 0x20, RZ ;  /* 0x0000002002557810 */ /* 0x040fe40007ffe0ff */
[----:B------:R-:W1:Y:S05]  /*3940*/  I2F R68, R3 ;  /* 0x0000000300447306 */ /* 0x000e6a0000201400 */
[C---:B------:R-:W-:Y:S07]  /*3950*/  HMMA.16816.F32 R60, R72.reuse, R70, R60 ;  /* 0x00000046483c723c */ /* 0x040fee000000183c */
[C---:B------:R-:W-:Y:S01]  /*3960*/  IADD3 R70, R2.reuse, 0x10, RZ ;  /* 0x0000001002467810 */ /* 0x040fe20007ffe0ff */
[----:B------:R-:W-:Y:S01]  /*3970*/  HMMA.16816.F32 R100, R72, R104, R100 ;  /* 0x000000684864723c */ /* 0x000fe20000001864 */
[----:B------:R-:W-:-:S02]  /*3980*/  IADD3 R71, R2, 0x11, RZ ;  /* 0x0000001102477810 */ /* 0x000fc40007ffe0ff */
[----:B------:R-:W3:Y:S01]  /*3990*/  I2F R69, R70 ;  /* 0x0000004600457306 */ /* 0x000ee20000201400 */
[----:B-1----:R-:W-:-:S04]  /*39a0*/  FFMA.FTZ R77, R0, R68, R77 ;  /* 0x00000044004d7223 */ /* 0x002fc8000001004d */
[----:B------:R-:W-:Y:S01]  /*39b0*/  HMMA.16816.F32 R96, R72, R106, R96 ;  /* 0x0000006a4860723c */ /* 0x000fe20000001860 */
[----:B------:R-:W-:Y:S01]  /*39c0*/  FSEL R77, R77, -INF , !P2 ;  /* 0xff8000004d4d7808 */ /* 0x000fe20005000000 */
[----:B------:R-:W-:Y:S01]  /*39d0*/  LDSM.16.M88.4 R104, [R166+0x2800] ;  /* 0x00280000a668783b */ /* 0x000fe20000000200 */
[----:B------:R-:W1:Y:S04]  /*39e0*/  I2F R3, R71 ;  /* 0x0000004700037306 */ /* 0x000e680000201400 */
[CC--:B------:R-:W-:Y:S01]  /*39f0*/  FFMA.FTZ R75, R0.reuse, R52.reuse, R81 ;  /* 0x00000034004b7223 */ /* 0x0c0fe20000010051 */
[C---:B------:R-:W-:Y:S01]  /*3a00*/  HMMA.16816.F32 R40, R92.reuse, R86, R40 ;  /* 0x000000565c28723c */ /* 0x040fe20000001828 */
[C---:B------:R-:W-:Y:S02]  /*3a10*/  FFMA.FTZ R74, R0.reuse, R52, R83 ;  /* 0x00000034004a7223 */ /* 0x040fe40000010053 */
[CC--:B------:R-:W-:Y:S01]  /*3a20*/  FFMA.FTZ R73, R0.reuse, R55.reuse, R76 ;  /* 0x0000003700497223 */ /* 0x0c0fe2000001004c */
[----:B------:R-:W-:Y:S01]  /*3a30*/  FSEL R75, R75, -INF , !P6 ;  /* 0xff8000004b4b7808 */ /* 0x000fe20007000000 */
[----:B------:R-:W-:Y:S01]  /*3a40*/  FFMA.FTZ R72, R0, R55, R78 ;  /* 0x0000003700487223 */ /* 0x000fe2000001004e */
[----:B------:R-:W-:Y:S01]  /*3a50*/  FSEL R74, R74, -INF , !P4 ;  /* 0xff8000004a4a7808 */ /* 0x000fe20006000000 */
[----:B------:R-:W4:Y:S01]  /*3a60*/  LDSM.16.M88.4 R52, [R166+0x3000] ;  /* 0x00300000a634783b */ /* 0x000f220000000200 */
[----:B------:R-:W-:Y:S01]  /*3a70*/  ISETP.GE.AND P6, PT, R70, R122, PT ;  /* 0x0000007a4600720c */ /* 0x000fe20003fc6270 */
[----:B------:R-:W-:Y:S01]  /*3a80*/  FFMA.FTZ R76, R0, R68, R79 ;  /* 0x00000044004c7223 */ /* 0x000fe2000001004f */
[----:B------:R-:W-:Y:S01]  /*3a90*/  ISETP.GE.AND P4, PT, R70, R121, PT ;  /* 0x000000794600720c */ /* 0x000fe20003f86270 */
[-C--:B---3--:R-:W-:Y:S01]  /*3aa0*/  FFMA.FTZ R79, R0, R69.reuse, R44 ;  /* 0x00000045004f7223 */ /* 0x088fe2000001002c */
[----:B------:R-:W-:Y:S01]  /*3ab0*/  IADD3 R70, R2, 0x18, RZ ;  /* 0x0000001802467810 */ /* 0x000fe20007ffe0ff */
[----:B------:R-:W-:Y:S01]  /*3ac0*/  FFMA.FTZ R46, R0, R69, R46 ;  /* 0x00000045002e7223 */ /* 0x000fe2000001002e */
[----:B------:R-:W-:Y:S01]  /*3ad0*/  FSEL R73, R73, -INF , !P5 ;  /* 0xff80000049497808 */ /* 0x000fe20006800000 */
[----:B--2---:R-:W-:Y:S01]  /*3ae0*/  HMMA.16816.F32 R36, R92, R48, R36 ;  /* 0x000000305c24723c */ /* 0x004fe20000001824 */
[----:B------:R-:W-:Y:S01]  /*3af0*/  FSEL R72, R72, -INF , !P1 ;  /* 0xff80000048487808 */ /* 0x000fe20004800000 */
[----:B------:R2:W3:Y:S01]  /*3b00*/  I2F R81, R70 ;  /* 0x0000004600517306 */ /* 0x0004e20000201400 */
[----:B------:R-:W-:Y:S01]  /*3b10*/  FSEL R76, R76, -INF , !P3 ;  /* 0xff8000004c4c7808 */ /* 0x000fe20005800000 */
[CC--:B-1----:R-:W-:Y:S01]  /*3b20*/  FFMA.FTZ R45, R0.reuse, R3.reuse, R45 ;  /* 0x00000003002d7223 */ /* 0x0c2fe2000001002d */
[CC--:B------:R-:W-:Y:S01]  /*3b30*/  ISETP.GE.AND P5, PT, R71.reuse, R122.reuse, PT ;  /* 0x0000007a4700720c */ /* 0x0c0fe20003fa6270 */
[----:B------:R-:W-:Y:S01]  /*3b40*/  FFMA.FTZ R47, R0, R3, R47 ;  /* 0x00000003002f7223 */ /* 0x000fe2000001002f */
[-C--:B------:R-:W-:Y:S01]  /*3b50*/  ISETP.GE.AND P1, PT, R71, R121.reuse, PT ;  /* 0x000000794700720c */ /* 0x080fe20003f26270 */
[----:B------:R-:W-:Y:S01]  /*3b60*/  HMMA.16816.F32 R28, R56, R112, R28 ;  /* 0x00000070381c723c */ /* 0x000fe2000000181c */
[C---:B------:R-:W-:Y:S01]  /*3b70*/  ISETP.GE.AND P2, PT, R70.reuse, R122, PT ;  /* 0x0000007a4600720c */ /* 0x040fe20003f46270 */
[----:B------:R-:W1:Y:S01]  /*3b80*/  I2F R3, R85 ;  /* 0x0000005500037306 */ /* 0x000e620000201400 */
[----:B------:R-:W-:-:S02]  /*3b90*/  ISETP.GE.AND P3, PT, R70, R121, PT ;  /* 0x000000794600720c */ /* 0x000fc40003f66270 */
[C---:B------:R-:W-:Y:S02]  /*3ba0*/  IADD3 R44, R2.reuse, 0x19, RZ ;  /* 0x00000019022c7810 */ /* 0x040fe40007ffe0ff */
[----:B------:R-:W-:Y:S01]  /*3bb0*/  IADD3 R86, R2, 0x21, RZ ;  /* 0x0000002102567810 */ /* 0x000fe20007ffe0ff */
[----:B------:R-:W-:Y:S01]  /*3bc0*/  HMMA.16816.F32 R24, R56, R114, R24 ;  /* 0x000000723818723c */ /* 0x000fe20000001818 */
[----:B------:R-:W-:Y:S01]  /*3bd0*/  FSEL R79, R79, -INF , !P6 ;  /* 0xff8000004f4f7808 */ /* 0x000fe20007000000 */
[----:B--2---:R-:W2:Y:S01]  /*3be0*/  LDSM.16.M88.4 R68, [R152+0x1800] ;  /* 0x001800009844783b */ /* 0x004ea20000000200 */
[----:B------:R-:W5:Y:S01]  /*3bf0*/  I2F R49, R44 ;  /* 0x0000002c00317306 */ /* 0x000f620000201400 */
[-C--:B---3--:R-:W-:Y:S01]  /*3c00*/  FFMA.FTZ R40, R0, R81.reuse, R40 ;  /* 0x0000005100287223 */ /* 0x088fe20000010028 */
[-C--:B------:R-:W-:Y:S01]  /*3c10*/  ISETP.GE.AND P6, PT, R44, R122.reuse, PT ;  /* 0x0000007a2c00720c */ /* 0x080fe20003fc6270 */
[----:B------:R-:W-:Y:S01]  /*3c20*/  FFMA.FTZ R42, R0, R81, R42 ;  /* 0x00000051002a7223 */ /* 0x000fe2000001002a */
[----:B------:R-:W-:Y:S01]  /*3c30*/  FSEL R81, R45, -INF , !P5 ;  /* 0xff8000002d517808 */ /* 0x000fe20006800000 */
[----:B------:R-:W-:Y:S01]  /*3c40*/  HMMA.16816.F32 R32, R92, R50, R32 ;  /* 0x000000325c20723c */ /* 0x000fe20000001820 */
[----:B------:R-:W-:Y:S01]  /*3c50*/  FSEL R83, R40, -INF , !P2 ;  /* 0xff80000028537808 */ /* 0x000fe20005000000 */
[-C--:B-1----:R-:W-:Y:S01]  /*3c60*/  FFMA.FTZ R36, R0, R3.reuse, R36 ;  /* 0x0000000300247223 */ /* 0x082fe20000010024 */
[----:B------:R-:W-:Y:S01]  /*3c70*/  FSEL R48, R42, -INF , !P3 ;  /* 0xff8000002a307808 */ /* 0x000fe20005800000 */
[----:B------:R-:W-:Y:S01]  /*3c80*/  FFMA.FTZ R38, R0, R3, R38 ;  /* 0x0000000300267223 */ /* 0x000fe20000010026 */
[----:B------:R-:W-:-:S02]  /*3c90*/  ISETP.GE.AND P2, PT, R86, R122, PT ;  /* 0x0000007a5600720c */ /* 0x000fc40003f46270 */
[----:B------:R-:W-:Y:S01]  /*3ca0*/  ISETP.GE.AND P3, PT, R86, R121, PT ;  /* 0x000000795600720c */ /* 0x000fe20003f66270 */
[C---:B----4-:R-:W-:Y:S01]  /*3cb0*/  HMMA.16816.F32 R100, R56.reuse, R52, R100 ;  /* 0x000000343864723c */ /* 0x050fe20000001864 */
[----:B------:R-:W1:Y:S01]  /*3cc0*/  I2F R86, R86 ;  /* 0x0000005600567306 */ /* 0x000e620000201400 */
[----:B------:R-:W-:Y:S01]  /*3cd0*/  FSEL R84, R47, -INF , !P1 ;  /* 0xff8000002f547808 */ /* 0x000fe20004800000 */
[C---:B-----5:R-:W-:Y:S01]  /*3ce0*/  FFMA.FTZ R41, R0.reuse, R49, R41 ;  /* 0x0000003100297223 */ /* 0x060fe20000010029 */
[C---:B------:R-:W-:Y:S02]  /*3cf0*/  ISETP.GE.AND P5, PT, R85.reuse, R122, PT ;  /* 0x0000007a5500720c */ /* 0x040fe40003fa6270 */
[----:B------:R-:W-:Y:S01]  /*3d00*/  ISETP.GE.AND P1, PT, R85, R121, PT ;  /* 0x000000795500720c */ /* 0x000fe20003f26270 */
[----:B------:R-:W-:Y:S01]  /*3d10*/  FFMA.FTZ R52, R0, R49, R43 ;  /* 0x0000003100347223 */ /* 0x000fe2000001002b */
[----:B------:R-:W-:Y:S01]  /*3d20*/  IADD3 R87, R2, 0x28, RZ ;  /* 0x0000002802577810 */ /* 0x000fe20007ffe0ff */
[----:B------:R-:W-:Y:S01]  /*3d30*/  HMMA.16816.F32 R96, R56, R54, R96 ;  /* 0x000000363860723c */ /* 0x000fe20000001860 */
[----:B------:R-:W-:-:S02]  /*3d40*/  FSEL R85, R41, -INF , !P6 ;  /* 0xff80000029557808 */ /* 0x000fc40007000000 */
[----:B------:R-:W-:Y:S01]  /*3d50*/  IADD3 R51, R2, 0x29, RZ ;  /* 0x0000002902337810 */ /* 0x000fe20007ffe0ff */
[----:B------:R-:W3:Y:S01]  /*3d60*/  LDSM.16.M88.4 R40, [R152+0x2000] ;  /* 0x002000009828783b */ /* 0x000ee20000000200 */
[----:B------:R-:W-:Y:S01]  /*3d70*/  FSEL R53, R36, -INF , !P5 ;  /* 0xff80000024357808 */ /* 0x000fe20006800000 */
[----:B------:R-:W4:Y:S01]  /*3d80*/  I2F R49, R87 ;  /* 0x0000005700317306 */ /* 0x000f220000201400 */
[----:B------:R-:W-:Y:S01]  /*3d90*/  FSEL R50, R38, -INF , !P1 ;  /* 0xff80000026327808 */ /* 0x000fe20004800000 */
[-C--:B-1----:R-:W-:Y:S01]  /*3da0*/  FFMA.FTZ R37, R0, R86.reuse, R37 ;  /* 0x0000005600257223 */ /* 0x082fe20000010025 */
[----:B------:R-:W-:Y:S01]  /*3db0*/  IADD3 R38, R2, 0x30, RZ ;  /* 0x0000003002267810 */ /* 0x000fe20007ffe0ff */
[----:B------:R-:W-:Y:S01]  /*3dc0*/  HMMA.16816.F32 R20, R56, R108, R20 ;  /* 0x0000006c3814723c */ /* 0x000fe20000001814 */
[----:B------:R-:W-:Y:S01]  /*3dd0*/  FSEL R78, R46, -INF , !P4 ;  /* 0xff8000002e4e7808 */ /* 0x000fe20006000000 */
[----:B------:R-:W-:Y:S01]  /*3de0*/  FFMA.FTZ R39, R0, R86, R39 ;  /* 0x0000005600277223 */ /* 0x000fe20000010027 */
[----:B------:R-:W-:Y:S01]  /*3df0*/  FSEL R55, R37, -INF , !P2 ;  /* 0xff80000025377808 */ /* 0x000fe20005000000 */
[----:B------:R-:W1:Y:S01]  /*3e00*/  I2F R36, R51 ;  /* 0x0000003300247306 */ /* 0x000e620000201400 */
[----:B------:R-:W-:-:S02]  /*3e10*/  ISETP.GE.AND P4, PT, R44, R121, PT ;  /* 0x000000792c00720c */ /* 0x000fc40003f86270 */
[CC--:B------:R-:W-:Y:S01]  /*3e20*/  ISETP.GE.AND P6, PT, R87.reuse, R122.reuse, PT ;  /* 0x0000007a5700720c */ /* 0x0c0fe20003fc6270 */
[C---:B--2---:R-:W-:Y:S01]  /*3e30*/  HMMA.16816.F32 R28, R92.reuse, R68, R28 ;  /* 0x000000445c1c723c */ /* 0x044fe2000000181c */
[----:B------:R-:W-:Y:S01]  /*3e40*/  FSEL R52, R52, -INF , !P4 ;  /* 0xff80000034347808 */ /* 0x000fe20006000000 */
[----:B------:R-:W-:Y:S01]  /*3e50*/  LDSM.16.M88.4 R44, [R166+0x3800] ;  /* 0x00380000a62c783b */ /* 0x000fe20000000200 */
[----:B------:R-:W-:Y:S01]  /*3e60*/  ISETP.GE.AND P4, PT, R87, R121, PT ;  /* 0x000000795700720c */ /* 0x000fe20003f86270 */
[----:B------:R-:W2:Y:S01]  /*3e70*/  I2F R37, R38 ;  /* 0x0000002600257306 */ /* 0x000ea20000201400 */
[CC--:B----4-:R-:W-:Y:S01]  /*3e80*/  FFMA.FTZ R32, R0.reuse, R49.reuse, R32 ;  /* 0x0000003100207223 */ /* 0x0d0fe20000010020 */
[C---:B------:R-:W-:Y:S01]  /*3e90*/  ISETP.GE.AND P5, PT, R51.reuse, R122, PT ;  /* 0x0000007a3300720c */ /* 0x040fe20003fa6270 */
[----:B------:R-:W-:Y:S01]  /*3ea0*/  FFMA.FTZ R34, R0, R49, R34 ;  /* 0x0000003100227223 */ /* 0x000fe20000010022 */
[----:B------:R-:W-:Y:S01]  /*3eb0*/  HMMA.16816.F32 R24, R92, R70, R24 ;  /* 0x000000465c18723c */ /* 0x000fe20000001818 */
[----:B------:R-:W-:-:S02]  /*3ec0*/  ISETP.GE.AND P1, PT, R51, R121, PT ;  /* 0x000000793300720c */ /* 0x000fc40003f26270 */
[----:B------:R-:W-:Y:S01]  /*3ed0*/  IADD3 R49, R2, 0x38, RZ ;  /* 0x0000003802317810 */ /* 0x000fe20007ffe0ff */
[CC--:B-1----:R-:W-:Y:S01]  /*3ee0*/  FFMA.FTZ R33, R0.reuse, R36.reuse, R33 ;  /* 0x0000002400217223 */ /* 0x0c2fe20000010021 */
[----:B------:R-:W-:Y:S01]  /*3ef0*/  FSEL R114, R39, -INF , !P3 ;  /* 0xff80000027727808 */ /* 0x000fe20005800000 */
[----:B------:R-:W-:Y:S01]  /*3f00*/  FFMA.FTZ R35, R0, R36, R35 ;  /* 0x0000002400237223 */ /* 0x000fe20000010023 */
[----:B------:R-:W-:Y:S01]  /*3f10*/  FSEL R133, R32, -INF , !P6 ;  /* 0xff80000020857808 */ /* 0x000fe20007000000 */
[----:B------:R-:W1:Y:S01]  /*3f20*/  I2F R39, R49 ;  /* 0x0000003100277306 */ /* 0x000e620000201400 */
[----:B------:R-:W-:Y:S01]  /*3f30*/  FSEL R138, R34, -INF , !P4 ;  /* 0xff800000228a7808 */ /* 0x000fe20006000000 */
[----:B------:R-:W-:Y:S01]  /*3f40*/  HMMA.16816.F32 R16, R56, R110, R16 ;  /* 0x0000006e3810723c */ /* 0x000fe20000001810 */
[----:B------:R-:W-:Y:S02]  /*3f50*/  FSEL R135, R33, -INF , !P5 ;  /* 0xff80000021877808 */ /* 0x000fe40006800000 */
[----:B------:R-:W-:-:S02]  /*3f60*/  FSEL R136, R35, -INF , !P1 ;  /* 0xff80000023887808 */ /* 0x000fc40004800000 */
[----:B------:R-:W4:Y:S01]  /*3f70*/  LDSM.16.M88.4 R32, [R152+0x2800] ;  /* 0x002800009820783b */ /* 0x000f220000000200 */
[----:B------:R-:W-:Y:S01]  /*3f80*/  IADD3 R36, R2, 0x39, RZ ;  /* 0x0000003902247810 */ /* 0x000fe20007ffe0ff */
[-C--:B--2---:R-:W-:Y:S01]  /*3f90*/  FFMA.FTZ R113, R0, R37.reuse, R28 ;  /* 0x0000002500717223 */ /* 0x084fe2000001001c */
[----:B------:R-:W-:Y:S01]  /*3fa0*/  IADD3 R51, R2, 0x31, RZ ;  /* 0x0000003102337810 */ /* 0x000fe20007ffe0ff */
[----:B------:R-:W-:Y:S01]  /*3fb0*/  FFMA.FTZ R30, R0, R37, R30 ;  /* 0x00000025001e7223 */ /* 0x000fe2000001001e */
[----:B------:R-:W2:Y:S01]  /*3fc0*/  I2F R28, R36 ;  /* 0x00000024001c7306 */ /* 0x000ea20000201400 */
[----:B------:R-:W-:Y:S01]  /*3fd0*/  ISETP.GE.AND P3, PT, R38, R121, PT ;  /* 0x000000792600720c */ /* 0x000fe20003f66270 */
[----:B---3--:R-:W-:Y:S01]  /*3fe0*/  HMMA.16816.F32 R20, R92, R40, R20 ;  /* 0x000000285c14723c */ /* 0x008fe20000001814 */
[C---:B------:R-:W-:Y:S01]  /*3ff0*/  ISETP.GE.AND P5, PT, R49.reuse, R122, PT ;  /* 0x0000007a3100720c */ /* 0x040fe20003fa6270 */
[C---:B-1----:R-:W-:Y:S01]  /*4000*/  FFMA.FTZ R24, R0.reuse, R39, R24 ;  /* 0x0000002700187223 */ /* 0x042fe20000010018 */
[----:B------:R-:W-:Y:S01]  /*4010*/  ISETP.GE.AND P1, PT, R49, R121, PT ;  /* 0x000000793100720c */ /* 0x000fe20003f26270 */
[----:B------:R-:W-:Y:S01]  /*4020*/  FFMA.FTZ R26, R0, R39, R26 ;  /* 0x00000027001a7223 */ /* 0x000fe2000001001a */
[----:B------:R-:W-:Y:S01]  /*4030*/  FSEL R112, R30, -INF , !P3 ;  /* 0xff8000001e707808 */ /* 0x000fe20005800000 */
[----:B------:R-:W1:Y:S01]  /*4040*/  I2F R3, R51 ;  /* 0x0000003300037306 */ /* 0x000e620000201400 */
[----:B------:R-:W-:Y:S01]  /*4050*/  IADD3 R30, R2, 0x40, RZ ;  /* 0x00000040021e7810 */ /* 0x000fe20007ffe0ff */
[----:B------:R-:W-:Y:S01]  /*4060*/  HMMA.16816.F32 R12, R56, R104, R12 ;  /* 0x00000068380c723c */ /* 0x000fe2000000180c */
[----:B------:R-:W-:-:S02]  /*4070*/  FSEL R129, R24, -INF , !P5 ;  /* 0xff80000018817808 */ /* 0x000fc40006800000 */
[----:B------:R-:W-:Y:S02]  /*4080*/  FSEL R130, R26, -INF , !P1 ;  /* 0xff8000001a827808 */ /* 0x000fe40004800000 */
[----:B------:R-:W-:Y:S01]  /*4090*/  ISETP.GE.AND P2, PT, R38, R122, PT ;  /* 0x0000007a2600720c */ /* 0x000fe20003f46270 */
[-C--:B--2---:R-:W-:Y:S01]  /*40a0*/  FFMA.FTZ R131, R0, R28.reuse, R25 ;  /* 0x0000001c00837223 */ /* 0x084fe20000010019 */
[----:B------:R-:W-:Y:S01]  /*40b0*/  ISETP.GE.AND P3, PT, R36, R121, PT ;  /* 0x000000792400720c */ /* 0x000fe20003f66270 */
[----:B------:R-:W-:Y:S01]  /*40c0*/  HMMA.16816.F32 R8, R56, R106, R8 ;  /* 0x0000006a3808723c */ /* 0x000fe20000001808 */
[----:B------:R-:W-:Y:S01]  /*40d0*/  FFMA.FTZ R134, R0, R28, R27 ;  /* 0x0000001c00867223 */ /* 0x000fe2000001001b */
[----:B------:R-:W-:Y:S01]  /*40e0*/  FSEL R113, R113, -INF , !P2 ;  /* 0xff80000071717808 */ /* 0x000fe20005000000 */
[----:B------:R-:W2:Y:S01]  /*40f0*/  LDSM.16.M88.4 R24, [R152+0x3000] ;  /* 0x003000009818783b */ /* 0x000ea20000000200 */
[-C--:B------:R-:W-:Y:S01]  /*4100*/  ISETP.GE.AND P2, PT, R36, R122.reuse, PT ;  /* 0x0000007a2400720c */ /* 0x080fe20003f46270 */
[CC--:B-1----:R-:W-:Y:S01]  /*4110*/  FFMA.FTZ R115, R0.reuse, R3.reuse, R29 ;  /* 0x0000000300737223 */ /* 0x0c2fe2000001001d */
[C---:B------:R-:W-:Y:S01]  /*4120*/  ISETP.GE.AND P6, PT, R51.reuse, R122, PT ;  /* 0x0000007a3300720c */ /* 0x040fe20003fc6270 */
[----:B------:R1:W3:Y:S01]  /*4130*/  I2F R29, R30 ;  /* 0x0000001e001d7306 */ /* 0x0002e20000201400 */
[----:B------:R-:W-:Y:S01]  /*4140*/  FFMA.FTZ R31, R0, R3, R31 ;  /* 0x00000003001f7223 */ /* 0x000fe2000001001f */
[----:B------:R-:W-:Y:S01]  /*4150*/  ISETP.GE.AND P4, PT, R51, R121, PT ;  /* 0x000000793300720c */ /* 0x000fe20003f86270 */
[----:B------:R-:W-:Y:S01]  /*4160*/  HMMA.16816.F32 R16, R92, R42, R16 ;  /* 0x0000002a5c10723c */ /* 0x000fe20000001810 */
[----:B------:R-:W-:-:S02]  /*4170*/  IADD3 R36, R2, 0x41, RZ ;  /* 0x0000004102247810 */ /* 0x000fc40007ffe0ff */
[----:B------:R-:W-:Y:S02]  /*4180*/  FSEL R115, R115, -INF , !P6 ;  /* 0xff80000073737808 */ /* 0x000fe40007000000 */
[----:B------:R-:W-:Y:S01]  /*4190*/  FSEL R132, R31, -INF , !P4 ;  /* 0xff8000001f847808 */ /* 0x000fe20006000000 */
[----:B------:R-:W5:Y:S01]  /*41a0*/  I2F R3, R36 ;  /* 0x0000002400037306 */ /* 0x000f620000201400 */
[CC--:B------:R-:W-:Y:S01]  /*41b0*/  ISETP.GE.AND P6, PT, R30.reuse, R122.reuse, PT ;  /* 0x0000007a1e00720c */ /* 0x0c0fe20003fc6270 */
[C---:B----4-:R-:W-:Y:S01]  /*41c0*/  HMMA.16816.F32 R12, R92.reuse, R32, R12 ;  /* 0x000000205c0c723c */ /* 0x050fe2000000180c */
[----:B------:R-:W-:Y:S02]  /*41d0*/  ISETP.GE.AND P4, PT, R30, R121, PT ;  /* 0x000000791e00720c */ /* 0x000fe40003f86270 */
[C---:B------:R-:W-:Y:S02]  /*41e0*/  IADD3 R28, R2.reuse, 0x49, RZ ;  /* 0x00000049021c7810 */ /* 0x040fe40007ffe0ff */
[----:B-1----:R-:W-:Y:S01]  /*41f0*/  IADD3 R30, R2, 0x48, RZ ;  /* 0x00000048021e7810 */ /* 0x002fe20007ffe0ff */
[-C--:B---3--:R-:W-:Y:S01]  /*4200*/  FFMA.FTZ R107, R0, R29.reuse, R20 ;  /* 0x0000001d006b7223 */ /* 0x088fe20000010014 */
[----:B------:R-:W-:Y:S01]  /*4210*/  ISETP.GE.AND P5, PT, R36, R122, PT ;  /* 0x0000007a2400720c */ /* 0x000fe20003fa6270 */
[----:B------:R-:W-:Y:S01]  /*4220*/  FFMA.FTZ R22, R0, R29, R22 ;  /* 0x0000001d00167223 */ /* 0x000fe20000010016 */
[----:B------:R-:W1:Y:S01]  /*4230*/  I2F R31, R30 ;  /* 0x0000001e001f7306 */ /* 0x000e620000201400 */
[----:B------:R-:W-:Y:S01]  /*4240*/  HMMA.16816.F32 R32, R92, R34, R8 ;  /* 0x000000225c20723c */ /* 0x000fe20000001808 */
[----:B------:R-:W3:Y:S01]  /*4250*/  LDSM.16.M88.4 R8, [R152+0x3800] ;  /* 0x003800009808783b */ /* 0x000ee20000000200 */
[----:B------:R-:W-:Y:S01]  /*4260*/  ISETP.GE.AND P1, PT, R36, R121, PT ;  /* 0x000000792400720c */ /* 0x000fe20003f26270 */
[----:B------:R-:W-:-:S04]  /*4270*/  DEPBAR.LE SB0, 0x0 ;  /* 0x000080000000791a */ /* 0x000fc80000000000 */
[----:B------:R-:W4:Y:S01]  /*4280*/  I2F R20, R28 ;  /* 0x0000001c00147306 */ /* 0x000f220000201400 */
[----:B------:R-:W-:Y:S01]  /*4290*/  FSEL R104, R22, -INF , !P4 ;  /* 0xff80000016687808 */ /* 0x000fe20006000000 */
[-C--:B-----5:R-:W-:Y:S01]  /*42a0*/  FFMA.FTZ R21, R0, R3.reuse, R21 ;  /* 0x0000000300157223 */ /* 0x0a0fe20000010015 */
[----:B------:R-:W-:Y:S01]  /*42b0*/  IADD3 R22, R2, 0x50, RZ ;  /* 0x0000005002167810 */ /* 0x000fe20007ffe0ff */
[----:B------:R-:W-:Y:S01]  /*42c0*/  FFMA.FTZ R23, R0, R3, R23 ;  /* 0x0000000300177223 */ /* 0x000fe20000010017 */
[----:B------:R-:W-:Y:S01]  /*42d0*/  FSEL R131, R131, -INF , !P2 ;  /* 0xff80000083837808 */ /* 0x000fe20005000000 */
[----:B------:R-:W-:Y:S01]  /*42e0*/  HMMA.16816.F32 R64, R56, R44, R64 ;  /* 0x0000002c3840723c */ /* 0x000fe20000001840 */
[----:B------:R-:W-:Y:S01]  /*42f0*/  FSEL R134, R134, -INF , !P3 ;  /* 0xff80000086867808 */ /* 0x000fe20005800000 */
[----:B------:R-:W5:Y:S01]  /*4300*/  I2F R3, R22 ;  /* 0x0000001600037306 */ /* 0x000f620000201400 */
[-C--:B-1----:R-:W-:Y:S01]  /*4310*/  FFMA.FTZ R109, R0, R31.reuse, R16 ;  /* 0x0000001f006d7223 */ /* 0x082fe20000010010 */
[----:B------:R-:W-:Y:S01]  /*4320*/  IADD3 R16, R2, 0x51, RZ ;  /* 0x0000005102107810 */ /* 0x000fe20007ffe0ff */
[----:B------:R-:W-:Y:S01]  /*4330*/  FFMA.FTZ R18, R0, R31, R18 ;  /* 0x0000001f00127223 */ /* 0x000fe20000010012 */
[----:B------:R-:W-:-:S02]  /*4340*/  ISETP.GE.AND P2, PT, R30, R122, PT ;  /* 0x0000007a1e00720c */ /* 0x000fc40003f46270 */
[-C--:B------:R-:W-:Y:S01]  /*4350*/  ISETP.GE.AND P3, PT, R30, R121.reuse, PT ;  /* 0x000000791e00720c */ /* 0x080fe20003f66270 */
[----:B------:R-:W-:Y:S01]  /*4360*/  HMMA.16816.F32 R60, R56, R46, R60 ;  /* 0x0000002e383c723c */ /* 0x000fe2000000183c */
[----:B------:R-:W-:Y:S01]  /*4370*/  FSEL R107, R107, -INF , !P6 ;  /* 0xff8000006b6b7808 */ /* 0x000fe20007000000 */
[----:B----4-:R-:W-:Y:S01]  /*4380*/  FFMA.FTZ R17, R0, R20, R17 ;  /* 0x0000001400117223 */ /* 0x010fe20000010011 */
[----:B------:R-:W-:Y:S01]  /*4390*/  ISETP.GE.AND P6, PT, R28, R122, PT ;  /* 0x0000007a1c00720c */ /* 0x000fe20003fc6270 */
[----:B------:R-:W-:Y:S01]  /*43a0*/  FFMA.FTZ R19, R0, R20, R19 ;  /* 0x0000001400137223 */ /* 0x000fe20000010013 */
[----:B------:R-:W-:Y:S02]  /*43b0*/  ISETP.GE.AND P4, PT, R28, R121, PT ;  /* 0x000000791c00720c */ /* 0x000fe40003f86270 */
[----:B------:R-:W-:Y:S01]  /*43c0*/  FSEL R111, R21, -INF , !P5 ;  /* 0xff800000156f7808 */ /* 0x000fe20006800000 */
[----:B--2---:R-:W-:Y:S01]  /*43d0*/  HMMA.16816.F32 R96, R92, R26, R96 ;  /* 0x0000001a5c60723c */ /* 0x004fe20000001860 */
[----:B------:R-:W-:Y:S01]  /*43e0*/  FSEL R110, R23, -INF , !P1 ;  /* 0xff800000176e7808 */ /* 0x000fe20004800000 */
[----:B------:R-:W1:Y:S01]  /*43f0*/  I2F R21, R16 ;  /* 0x0000001000157306 */ /* 0x000e620000201400 */
[----:B------:R-:W-:Y:S01]  /*4400*/  ISETP.GE.AND P5, PT, R22, R122, PT ;  /* 0x0000007a1600720c */ /* 0x000fe20003fa6270 */
[----:B-----5:R-:W-:Y:S01]  /*4410*/  FFMA.FTZ R14, R0, R3, R14 ;  /* 0x00000003000e7223 */ /* 0x020fe2000001000e */
[----:B------:R-:W-:Y:S01]  /*4420*/  ISETP.GE.AND P1, PT, R22, R121, PT ;  /* 0x000000791600720c */ /* 0x000fe20003f26270 */
[----:B------:R-:W-:Y:S01]  /*4430*/  FFMA.FTZ R12, R0, R3, R12 ;  /* 0x00000003000c7223 */ /* 0x000fe2000001000c */
[----:B------:R-:W-:-:S02]  /*4440*/  IADD3 R20, R2, 0x59, RZ ;  /* 0x0000005902147810 */ /* 0x000fc40007ffe0ff */
[----:B------:R-:W-:Y:S02]  /*4450*/  FSEL R109, R109, -INF , !P2 ;  /* 0xff8000006d6d7808 */ /* 0x000fe40005000000 */
[----:B------:R-:W-:Y:S01]  /*4460*/  FSEL R108, R18, -INF , !P3 ;  /* 0xff800000126c7808 */ /* 0x000fe20005800000 */
[C---:B---3--:R-:W-:Y:S01]  /*4470*/  HMMA.16816.F32 R64, R92.reuse, R8, R64 ;  /* 0x000000085c40723c */ /* 0x048fe20000001840 */
[----:B------:R-:W-:Y:S02]  /*4480*/  IADD3 R22, R2, 0x58, RZ ;  /* 0x0000005802167810 */ /* 0x000fe40007ffe0ff */
[CC--:B------:R-:W-:Y:S02]  /*4490*/  ISETP.GE.AND P2, PT, R16.reuse, R122.reuse, PT ;  /* 0x0000007a1000720c */ /* 0x0c0fe40003f46270 */
[----:B------:R-:W-:Y:S01]  /*44a0*/  ISETP.GE.AND P3, PT, R16, R121, PT ;  /* 0x000000791000720c */ /* 0x000fe20003f66270 */
[----:B------:R-:W2:Y:S01]  /*44b0*/  I2F R23, R22 ;  /* 0x0000001600177306 */ /* 0x000ea20000201400 */
[----:B------:R-:W-:Y:S01]  /*44c0*/  FSEL R123, R17, -INF , !P6 ;  /* 0xff800000117b7808 */ /* 0x000fe20007000000 */
[CC--:B-1----:R-:W-:Y:S01]  /*44d0*/  FFMA.FTZ R15, R0.reuse, R21.reuse, R15 ;  /* 0x00000015000f7223 */ /* 0x0c2fe2000001000f */
[----:B------:R-:W-:Y:S01]  /*44e0*/  FSEL R106, R19, -INF , !P4 ;  /* 0xff800000136a7808 */ /* 0x000fe20006000000 */
[----:B------:R-:W-:Y:S01]  /*44f0*/  FFMA.FTZ R13, R0, R21, R13 ;  /* 0x00000015000d7223 */ /* 0x000fe2000001000d */
[----:B------:R-:W-:Y:S01]  /*4500*/  HMMA.16816.F32 R16, R92, R24, R100 ;  /* 0x000000185c10723c */ /* 0x000fe20000001864 */
[----:B------:R-:W-:-:S02]  /*4510*/  ISETP.GE.AND P6, PT, R22, R122, PT ;  /* 0x0000007a1600720c */ /* 0x000fc40003fc6270 */
[----:B------:R-:W1:Y:S01]  /*4520*/  I2F R24, R20 ;  /* 0x0000001400187306 */ /* 0x000e620000201400 */
[----:B------:R-:W-:Y:S02]  /*4530*/  ISETP.GE.AND P4, PT, R22, R121, PT ;  /* 0x000000791600720c */ /* 0x000fe40003f86270 */
[----:B------:R-:W-:Y:S02]  /*4540*/  FSEL R58, R15, -INF , !P3 ;  /* 0xff8000000f3a7808 */ /* 0x000fe40005800000 */
[----:B------:R-:W-:Y:S01]  /*4550*/  FSEL R100, R14, -INF , !P1 ;  /* 0xff8000000e647808 */ /* 0x000fe20004800000 */
[----:B------:R-:W-:Y:S01]  /*4560*/  HMMA.16816.F32 R60, R92, R10, R60 ;  /* 0x0000000a5c3c723c */ /* 0x000fe2000000183c */
[----:B------:R-:W-:Y:S01]  /*4570*/  IADD3 R14, R2, 0x61, RZ ;  /* 0x00000061020e7810 */ /* 0x000fe20007ffe0ff */
[-C--:B--2---:R-:W-:Y:S01]  /*4580*/  FFMA.FTZ R32, R0, R23.reuse, R32 ;  /* 0x0000001700207223 */ /* 0x084fe20000010020 */
[----:B------:R-:W-:Y:S01]  /*4590*/  IADD3 R22, R2, 0x60, RZ ;  /* 0x0000006002167810 */ /* 0x000fe20007ffe0ff */
[----:B------:R-:W-:Y:S01]  /*45a0*/  FFMA.FTZ R34, R0, R23, R34 ;  /* 0x0000001700227223 */ /* 0x000fe20000010022 */
[----:B------:R-:W-:-:S02]  /*45b0*/  FSEL R101, R12, -INF , !P5 ;  /* 0xff8000000c657808 */ /* 0x000fc40006800000 */
[----:B------:R-:W2:Y:S01]  /*45c0*/  I2F R3, R22 ;  /* 0x0000001600037306 */ /* 0x000ea20000201400 */
[----:B------:R-:W-:Y:S01]  /*45d0*/  ISETP.GE.AND P5, PT, R20, R122, PT ;  /* 0x0000007a1400720c */ /* 0x000fe20003fa6270 */
[-C--:B-1----:R-:W-:Y:S01]  /*45e0*/  FFMA.FTZ R33, R0, R24.reuse, R33 ;  /* 0x0000001800217223 */ /* 0x082fe20000010021 */
[----:B------:R-:W-:Y:S01]  /*45f0*/  ISETP.GE.AND P1, PT, R20, R121, PT ;  /* 0x000000791400720c */ /* 0x000fe20003f26270 */
[----:B------:R-:W-:Y:S01]  /*4600*/  FFMA.FTZ R35, R0, R24, R35 ;  /* 0x0000001800237223 */ /* 0x000fe20000010023 */
[----:B------:R-:W-:-:S03]  /*4610*/  IADD3 R15, R2, 0x68, RZ ;  /* 0x00000068020f7810 */ /* 0x000fc60007ffe0ff */
[----:B------:R-:W1:Y:S01]  /*4620*/  I2F R12, R14 ;  /* 0x0000000e000c7306 */ /* 0x000e620000201400 */
[----:B------:R-:W-:Y:S02]  /*4630*/  FSEL R59, R13, -INF , !P2 ;  /* 0xff8000000d3b7808 */ /* 0x000fe40005000000 */
[----:B------:R-:W-:Y:S02]  /*4640*/  FSEL R103, R33, -INF , !P5 ;  /* 0xff80000021677808 */ /* 0x000fe40006800000 */
[----:B------:R-:W-:Y:S02]  /*4650*/  FSEL R54, R35, -INF , !P1 ;  /* 0xff80000023367808 */ /* 0x000fe40004800000 */
[----:B------:R-:W-:Y:S01]  /*4660*/  FSEL R105, R32, -INF , !P6 ;  /* 0xff80000020697808 */ /* 0x000fe20007000000 */
[----:B------:R3:W4:Y:S01]  /*4670*/  I2F R13, R15 ;  /* 0x0000000f000d7306 */ /* 0x0007220000201400 */
[----:B------:R-:W-:Y:S01]  /*4680*/  FSEL R56, R34, -INF , !P4 ;  /* 0xff80000022387808 */ /* 0x000fe20006000000 */
[CC--:B--2---:R-:W-:Y:S01]  /*4690*/  FFMA.FTZ R16, R0.reuse, R3.reuse, R16 ;  /* 0x0000000300107223 */ /* 0x0c4fe20000010010 */
[C---:B------:R-:W-:Y:S01]  /*46a0*/  ISETP.GE.AND P5, PT, R15.reuse, R122, PT ;  /* 0x0000007a0f00720c */ /* 0x040fe20003fa6270 */
[----:B------:R-:W-:Y:S01]  /*46b0*/  FFMA.FTZ R18, R0, R3, R18 ;  /* 0x0000000300127223 */ /* 0x000fe20000010012 */
[----:B------:R-:W-:-:S02]  /*46c0*/  ISETP.GE.AND P1, PT, R15, R121, PT ;  /* 0x000000790f00720c */ /* 0x000fc40003f26270 */
[----:B------:R-:W-:Y:S01]  /*46d0*/  ISETP.GE.AND P6, PT, R14, R122, PT ;  /* 0x0000007a0e00720c */ /* 0x000fe20003fc6270 */
[-C--:B-1----:R-:W-:Y:S01]  /*46e0*/  FFMA.FTZ R17, R0, R12.reuse, R17 ;  /* 0x0000000c00117223 */ /* 0x082fe20000010011 */
[----:B------:R-:W-:Y:S01]  /*46f0*/  ISETP.GE.AND P4, PT, R14, R121, PT ;  /* 0x000000790e00720c */ /* 0x000fe20003f86270 */
[----:B------:R-:W-:Y:S01]  /*4700*/  FFMA.FTZ R19, R0, R12, R19 ;  /* 0x0000000c00137223 */ /* 0x000fe20000010013 */
[C---:B------:R-:W-:Y:S02]  /*4710*/  IADD3 R14, R2.reuse, 0x69, RZ ;  /* 0x00000069020e7810 */ /* 0x040fe40007ffe0ff */
[C---:B------:R-:W-:Y:S02]  /*4720*/  IADD3 R12, R2.reuse, 0x78, RZ ;  /* 0x00000078020c7810 */ /* 0x040fe40007ffe0ff */
[----:B------:R-:W1:Y:S01]  /*4730*/  I2F R8, R14 ;  /* 0x0000000e00087306 */ /* 0x000e620000201400 */
[----:B---3--:R-:W-:Y:S01]  /*4740*/  IADD3 R15, R2, 0x70, RZ ;  /* 0x00000070020f7810 */ /* 0x008fe20007ffe0ff */
[-C--:B----4-:R-:W-:Y:S01]  /*4750*/  FFMA.FTZ R51, R0, R13.reuse, R96 ;  /* 0x0000000d00337223 */ /* 0x090fe20000010060 */
[----:B------:R-:W-:Y:S01]  /*4760*/  ISETP.GE.AND P2, PT, R22, R122, PT ;  /* 0x0000007a1600720c */ /* 0x000fe20003f46270 */
[----:B------:R-:W-:Y:S01]  /*4770*/  FFMA.FTZ R40, R0, R13, R98 ;  /* 0x0000000d00287223 */ /* 0x000fe20000010062 */
[----:B------:R-:W-:-:S02]  /*4780*/  IADD3 R9, R2, 0x71, RZ ;  /* 0x0000007102097810 */ /* 0x000fc40007ffe0ff */
[----:B------:R-:W-:Y:S01]  /*4790*/  FSEL R45, R16, -INF , !P2 ;  /* 0xff800000102d7808 */ /* 0x000fe20005000000 */
[----:B------:R-:W2:Y:S01]  /*47a0*/  I2F R3, R15 ;  /* 0x0000000f00037306 */ /* 0x000ea20000201400 */
[-C--:B------:R-:W-:Y:S02]  /*47b0*/  ISETP.GE.AND P2, PT, R14, R122.reuse, PT ;  /* 0x0000007a0e00720c */ /* 0x080fe40003f46270 */
[----:B------:R-:W-:Y:S02]  /*47c0*/  FSEL R51, R51, -INF , !P5 ;  /* 0xff80000033337808 */ /* 0x000fe40006800000 */
[----:B------:R-:W-:Y:S02]  /*47d0*/  FSEL R40, R40, -INF , !P1 ;  /* 0xff80000028287808 */ /* 0x000fe40004800000 */
[C---:B------:R-:W-:Y:S01]  /*47e0*/  ISETP.GE.AND P5, PT, R9.reuse, R122, PT ;  /* 0x0000007a0900720c */ /* 0x040fe20003fa6270 */
[----:B------:R-:W3:Y:S01]  /*47f0*/  I2F R11, R12 ;  /* 0x0000000c000b7306 */ /* 0x000ee20000201400 */
[CC--:B-1----:R-:W-:Y:S01]  /*4800*/  FFMA.FTZ R49, R0.reuse, R8.reuse, R97 ;  /* 0x0000000800317223 */ /* 0x0c2fe20000010061 */
[-C--:B------:R-:W-:Y:S01]  /*4810*/  ISETP.GE.AND P1, PT, R9, R121.reuse, PT ;  /* 0x000000790900720c */ /* 0x080fe20003f26270 */
[----:B------:R-:W-:Y:S01]  /*4820*/  FFMA.FTZ R36, R0, R8, R99 ;  /* 0x0000000800247223 */ /* 0x000fe20000010063 */
[----:B------:R-:W-:-:S02]  /*4830*/  ISETP.GE.AND P3, PT, R22, R121, PT ;  /* 0x000000791600720c */ /* 0x000fc40003f66270 */
[----:B------:R-:W-:Y:S01]  /*4840*/  FSEL R49, R49, -INF , !P2 ;  /* 0xff80000031317808 */ /* 0x000fe20005000000 */
[CC--:B--2---:R-:W-:Y:S01]  /*4850*/  FFMA.FTZ R35, R0.reuse, R3.reuse, R64 ;  /* 0x0000000300237223 */ /* 0x0c4fe20000010040 */
[----:B------:R-:W1:Y:S01]  /*4860*/  I2F R10, R9 ;  /* 0x00000009000a7306 */ /* 0x000e620000201400 */
[----:B------:R-:W-:Y:S01]  /*4870*/  FFMA.FTZ R32, R0, R3, R66 ;  /* 0x0000000300207223 */ /* 0x000fe20000010042 */
[----:B------:R-:W-:Y:S02]  /*4880*/  IADD3 R3, R2, 0x79, RZ ;  /* 0x0000007902037810 */ /* 0x000fe40007ffe0ff */
[-C--:B------:R-:W-:Y:S02]  /*4890*/  ISETP.GE.AND P2, PT, R12, R122.reuse, PT ;  /* 0x0000007a0c00720c */ /* 0x080fe40003f46270 */
[----:B------:R-:W-:Y:S01]  /*48a0*/  FSEL R43, R17, -INF , !P6 ;  /* 0xff800000112b7808 */ /* 0x000fe20007000000 */
[CC--:B---3--:R-:W-:Y:S01]  /*48b0*/  FFMA.FTZ R31, R0.reuse, R11.reuse, R60 ;  /* 0x0000000b001f7223 */ /* 0x0c8fe2000001003c */
[----:B------:R-:W2:Y:S01]  /*48c0*/  I2F R24, R3 ;  /* 0x0000000300187306 */ /* 0x000ea20000201400 */
[----:B------:R-:W-:Y:S01]  /*48d0*/  FSEL R38, R19, -INF , !P4 ;  /* 0xff80000013267808 */ /* 0x000fe20006000000 */
[----:B------:R-:W-:Y:S01]  /*48e0*/  FFMA.FTZ R30, R0, R11, R62 ;  /* 0x0000000b001e7223 */ /* 0x000fe2000001003e */
[----:B------:R-:W-:-:S02]  /*48f0*/  ISETP.GE.AND P6, PT, R15, R122, PT ;  /* 0x0000007a0f00720c */ /* 0x000fc40003fc6270 */
[----:B------:R-:W-:Y:S02]  /*4900*/  FSEL R31, R31, -INF , !P2 ;  /* 0xff8000001f1f7808 */ /* 0x000fe40005000000 */
[----:B------:R-:W-:Y:S01]  /*4910*/  ISETP.GE.AND P2, PT, R116, 0x2, PT ;  /* 0x000000027400780c */ /* 0x000fe20003f46270 */
[----:B------:R-:W3:Y:S01]  /*4920*/  I2F R9, R2 ;  /* 0x0000000200097306 */ /* 0x000ee20000201400 */
[----:B------:R-:W-:Y:S01]  /*4930*/  BAR.SYNC.DEFER_BLOCKING 0x0 ;  /* 0x0000000000007b1d */ /* 0x000fe20000010000 */
[-C--:B------:R-:W-:Y:S01]  /*4940*/  ISETP.GE.AND P4, PT, R15, R121.reuse, PT ;  /* 0x000000790f00720c */ /* 0x080fe20003f86270 */
[-C--:B-1----:R-:W-:Y:S01]  /*4950*/  FFMA.FTZ R27, R0, R10.reuse, R65 ;  /* 0x0000000a001b7223 */ /* 0x082fe20000010041 */
[----:B------:R-:W-:Y:S01]  /*4960*/  FSEL R46, R18, -INF , !P3 ;  /* 0xff800000122e7808 */ /* 0x000fe20005800000 */
[----:B------:R-:W-:Y:S01]  /*4970*/  FFMA.FTZ R28, R0, R10, R67 ;  /* 0x0000000a001c7223 */ /* 0x000fe20000010043 */
[----:B------:R-:W-:Y:S02]  /*4980*/  ISETP.GE.AND P3, PT, R14, R121, PT ;  /* 0x000000790e00720c */ /* 0x000fe40003f66270 */
[----:B------:R-:W-:Y:S01]  /*4990*/  FSEL R35, R35, -INF , !P6 ;  /* 0xff80000023237808 */ /* 0x000fe20007000000 */
[-C--:B--2---:R-:W-:Y:S01]  /*49a0*/  FFMA.FTZ R29, R0, R24.reuse, R61 ;  /* 0x00000018001d7223 */ /* 0x084fe2000001003d */
[----:B------:R-:W-:Y:S01]  /*49b0*/  FSEL R32, R32, -INF , !P4 ;  /* 0xff80000020207808 */ /* 0x000fe20006000000 */
[----:B------:R-:W-:Y:S01]  /*49c0*/  FFMA.FTZ R24, R0, R24, R63 ;  /* 0x0000001800187223 */ /* 0x000fe2000001003f */
[----:B------:R-:W-:-:S02]  /*49d0*/  ISETP.GE.AND P6, PT, R2, R122, PT ;  /* 0x0000007a0200720c */ /* 0x000fc40003fc6270 */
[----:B------:R-:W-:Y:S02]  /*49e0*/  ISETP.GE.AND P4, PT, R2, R121, PT ;  /* 0x000000790200720c */ /* 0x000fe40003f86270 */
[----:B------:R-:W-:Y:S01]  /*49f0*/  FSEL R36, R36, -INF , !P3 ;  /* 0xff80000024247808 */ /* 0x000fe20005800000 */
[CC--:B---3--:R-:W-:Y:S01]  /*4a00*/  FFMA.FTZ R2, R0.reuse, R9.reuse, R80 ;  /* 0x0000000900027223 */ /* 0x0c8fe20000010050 */
[----:B------:R-:W-:Y:S01]  /*4a10*/  FSEL R27, R27, -INF , !P5 ;  /* 0xff8000001b1b7808 */ /* 0x000fe20006800000 */
[----:B------:R-:W-:Y:S01]  /*4a20*/  FFMA.FTZ R8, R0, R9, R82 ;  /* 0x0000000900087223 */ /* 0x000fe20000010052 */
[----:B------:R-:W-:Y:S02]  /*4a30*/  FSEL R28, R28, -INF , !P1 ;  /* 0xff8000001c1c7808 */ /* 0x000fe40004800000 */
[----:B------:R-:W-:Y:S02]  /*4a40*/  ISETP.GE.AND P3, PT, R12, R121, PT ;  /* 0x000000790c00720c */ /* 0x000fe40003f66270 */
[----:B------:R-:W-:-:S02]  /*4a50*/  ISETP.GE.AND P5, PT, R3, R122, PT ;  /* 0x0000007a0300720c */ /* 0x000fc40003fa6270 */
[----:B------:R-:W-:Y:S02]  /*4a60*/  ISETP.GE.AND P1, PT, R3, R121, PT ;  /* 0x000000790300720c */ /* 0x000fe40003f26270 */
[----:B------:R-:W-:Y:S02]  /*4a70*/  FSEL R30, R30, -INF , !P3 ;  /* 0xff8000001e1e7808 */ /* 0x000fe40005800000 */
[----:B------:R-:W-:Y:S02]  /*4a80*/  FSEL R2, R2, -INF , !P6 ;  /* 0xff80000002027808 */ /* 0x000fe40007000000 */
[----:B------:R-:W-:Y:S02]  /*4a90*/  FSEL R8, R8, -INF , !P4 ;  /* 0xff80000008087808 */ /* 0x000fe40006000000 */
[----:B------:R-:W-:Y:S02]  /*4aa0*/  FSEL R29, R29, -INF , !P5 ;  /* 0xff8000001d1d7808 */ /* 0x000fe40006800000 */
[----:B------:R-:W-:Y:S01]  /*4ab0*/  FSEL R24, R24, -INF , !P1 ;  /* 0xff80000018187808 */ /* 0x000fe20004800000 */
[----:B------:R-:W-:Y:S05]  /*4ac0*/  @!P2 BRA `(.L_x_6292) ;  /* 0x00000a500000a947 */ /* 0x000fea0003800000 */
[----:B------:R-:W-:Y:S05]  /*4ad0*/  @!P0 BRA `(.L_x_6293) ;  /* 0x0000039000008947 */ /* 0x000fea0003800000 */
        /* <DEDUP_REMOVED lines=57> */
.L_x_6293:
[----:B------:R-:W-:-:S04]  /*4e70*/  LEA R11, -R117, RZ, 0x7 ;  /* 0x000000ff750b7211 */ /* 0x000fc800078e39ff */
[----:B------:R-:W-:Y:S02]  /*4e80*/  SHF.R.S32.HI R10, RZ, 0x1f, R11 ;  /* 0x0000001fff0a7819 */ /* 0x000fe4000001140b */
.L_x_6294:
[----:B------:R-:W-:Y:S01]  /*4e90*/  ISETP.GE.AND P1, PT, R180, c[0x0][0x220], PT ;  /* 0x00008800b4007a0c */ /* 0x000fe20003f26270 */
[----:B------:R-:W-:-:S12]  /*4ea0*/  BSSY B0, `(.L_x_6295) ;  /* 0x0000064000007945 */ /* 0x000fd80003800000 */
[----:B------:R-:W-:Y:S01]  /*4eb0*/  @!P1 IMAD.MOV.U32 R16, RZ, RZ, R120 ;  /* 0x000000ffff109224 */ /* 0x000fe200078e0078 */
[CC--:B------:R-:W-:Y:S01]  /*4ec0*/  @!P1 IADD3 R12, P5, R11.reuse, R120.reuse, RZ ;  /* 0x000000780b0c9210 */ /* 0x0c0fe20007fbe0ff */
[----:B------:R-:W-:Y:S01]  /*4ed0*/  @!P1 IMAD.MOV.U32 R17, RZ, RZ, R119 ;  /* 0x000000ffff119224 */ /* 0x000fe200078e0077 */
[----:B------:R-:W-:Y:S01]  /*4ee0*/  @!P1 IADD3 R14, P4, P3, R11, R120, R173 ;  /* 0x000000780b0e9210 */ /* 0x000fe20007b9e0ad */
[----:B------:R-:W-:Y:S01]  /*4ef0*/  @!P1 IMAD.MOV.U32 R3, RZ, RZ, c[0x0][0x19c] ;  /* 0x00006700ff039624 */ /* 0x000fe200078e00ff */
[----:B------:R1:W-:Y:S01]  /*4f00*/  @P1 STS.128 [R177+0x2000], RZ ;  /* 0x002000ffb1001388 */ /* 0x0003e20000000c00 */
[----:B------:R-:W-:Y:S01]  /*4f10*/  @!P1 IMAD.WIDE.U32 R16, R117, 0x30, R16 ;  /* 0x0000003075109825 */ /* 0x000fe200078e0010 */
[----:B------:R-:W-:Y:S02]  /*4f20*/  @!P1 IADD3.X R13, R10, R119, R172, P4, P3 ;  /* 0x000000770a0d9210 */ /* 0x000fe400027e64ac */
[----:B------:R-:W-:Y:S01]  /*4f30*/  @!P1 LEA R22, P4, R14, c[0x0][0x168], 0x1 ;  /* 0x00005a000e169a11 */ /* 0x000fe200078808ff */
[----:B------:R-:W-:Y:S01]  /*4f40*/  @!P1 IMAD R3, R3, 0x30, RZ ;  /* 0x0000003003039824 */ /* 0x000fe200078e02ff */
[----:B------:R-:W-:Y:S01]  /*4f50*/  @!P1 IADD3 R15, P3, R11, R16, RZ ;  /* 0x000000100b0f9210 */ /* 0x000fe20007f7e0ff */
[----:B------:R-:W-:Y:S01]  /*4f60*/  @!P1 IMAD.X R9, R10, 0x1, R119, P5 ;  /* 0x000000010a099824 */ /* 0x000fe200028e0677 */
[----:B------:R-:W-:Y:S01]  /*4f70*/  @!P1 LEA R60, P5, R12, c[0x0][0x168], 0x1 ;  /* 0x00005a000c3c9a11 */ /* 0x000fe200078a08ff */
[----:B------:R-:W-:Y:S01]  /*4f80*/  @!P1 IMAD.MOV.U32 R16, RZ, RZ, c[0x0][0x19c] ;  /* 0x00006700ff109624 */ /* 0x000fe200078e00ff */
[----:B------:R-:W-:Y:S01]  /*4f90*/  @!P1 LEA.HI.X R23, R14, c[0x0][0x16c], R13, 0x1, P4 ;  /* 0x00005b000e179a11 */ /* 0x000fe200020f0c0d */
[----:B------:R-:W-:Y:S01]  /*4fa0*/  @!P1 IMAD.MOV.U32 R20, RZ, RZ, c[0x0][0x19c] ;  /* 0x00006700ff149624 */ /* 0x000fe200078e00ff */
[----:B------:R-:W-:Y:S01]  /*4fb0*/  @!P1 LEA.HI.X R61, R12, c[0x0][0x16c], R9, 0x1, P5 ;  /* 0x00005b000c3d9a11 */ /* 0x000fe200028f0c09 */
[--C-:B------:R-:W-:Y:S01]  /*4fc0*/  @!P1 IMAD.MOV.U32 R62, RZ, RZ, R120.reuse ;  /* 0x000000ffff3e9224 */ /* 0x100fe200078e0078 */
[----:B------:R-:W-:Y:S01]  /*4fd0*/  @!P1 IADD3.X R14, R10, R17, R3, P3, !PT ;  /* 0x000000110a0e9210 */ /* 0x000fe20001ffe403 */
[--C-:B------:R-:W-:Y:S01]  /*4fe0*/  @!P1 IMAD.MOV.U32 R63, RZ, RZ, R119.reuse ;  /* 0x000000ffff3f9224 */ /* 0x100fe200078e0077 */
[CC--:B------:R-:W-:Y:S01]  /*4ff0*/  @!P1 LEA R12, P3, R117.reuse, R120.reuse, 0x6 ;  /* 0x00000078750c9211 */ /* 0x0c0fe200078630ff */
[----:B------:R-:W-:Y:S01]  /*5000*/  @!P1 IMAD.MOV.U32 R64, RZ, RZ, R120 ;  /* 0x000000ffff409224 */ /* 0x000fe200078e0078 */
[C---:B------:R-:W-:Y:S01]  /*5010*/  @!P1 LEA R18, P4, R117.reuse, R120, 0x5 ;  /* 0x0000007875129211 */ /* 0x040fe200078828ff */
[----:B------:R-:W-:Y:S01]  /*5020*/  @!P1 IMAD.MOV.U32 R65, RZ, RZ, R119 ;  /* 0x000000ffff419224 */ /* 0x000fe200078e0077 */
[-C--:B------:R-:W-:Y:S01]  /*5030*/  @!P1 LEA.HI.X R19, R117, R119.reuse, R16, 0x6, P3 ;  /* 0x0000007775139211 */ /* 0x080fe200018f3410 */
[----:B------:R-:W-:Y:S01]  /*5040*/  @!P1 IMAD.MOV.U32 R3, RZ, RZ, c[0x0][0x19c] ;  /* 0x00006700ff039624 */ /* 0x000fe200078e00ff */
[----:B------:R-:W-:Y:S01]  /*5050*/  @!P1 IADD3 R17, P3, R11, R12, RZ ;  /* 0x0000000c0b119210 */ /* 0x000fe20007f7e0ff */
[C---:B------:R-:W-:Y:S01]  /*5060*/  @!P1 IMAD.WIDE.U32 R62, R117.reuse, 0x60, R62 ;  /* 0x00000060753e9825 */ /* 0x040fe200078e003e */
[----:B------:R-:W-:Y:S01]  /*5070*/  @!P1 LEA.HI.X R21, R117, R119, R20, 0x5, P4 ;  /* 0x0000007775159211 */ /* 0x000fe200020f2c14 */
[----:B------:R-:W-:Y:S01]  /*5080*/  @!PT LDS RZ, [RZ] ;  /* 0x00000000fffff984 */ /* 0x000fe20000000800 */
[----:B------:R-:W-:Y:S01]  /*5090*/  @!PT LDS RZ, [RZ] ;  /* 0x00000000fffff984 */ /* 0x000fe20000000800 */
[----:B------:R-:W-:Y:S01]  /*50a0*/  @!PT LDS RZ, [RZ] ;  /* 0x00000000fffff984 */ /* 0x000fe20000000800 */
[----:B------:R1:W-:Y:S01]  /*50b0*/  @!P1 LDGSTS.E.BYPASS.LTC128B.128 [R177+0x2000], [R60.64] ;  /* 0x020000003cb19fae */ /* 0x0003e2000b901d46 */
[----:B------:R-:W-:Y:S01]  /*50c0*/  @!P1 IADD3 R13, P4, R11, R18, RZ ;  /* 0x000000120b0d9210 */ /* 0x000fe20007f9e0ff */
[----:B------:R-:W-:-:S02]  /*50d0*/  @!P1 IMAD.MOV.U32 R9, RZ, RZ, c[0x0][0x19c] ;  /* 0x00006700ff099624 */ /* 0x000fc400078e00ff */
[----:B------:R-:W-:Y:S01]  /*50e0*/  @!P1 IMAD.WIDE.U32 R64, R117, 0x50, R64 ;  /* 0x0000005075409825 */ /* 0x000fe200078e0040 */
[----:B------:R1:W-:Y:S03]  /*50f0*/  @P1 STS.128 [R177+0x2800], RZ ;  /* 0x002800ffb1001388 */ /* 0x0003e60000000c00 */
[----:B------:R-:W-:Y:S01]  /*5100*/  @!P1 IMAD R3, R3, 0x60, RZ ;  /* 0x0000006003039824 */ /* 0x000fe200078e02ff */
[----:B------:R-:W-:Y:S01]  /*5110*/  @!PT LDS RZ, [RZ] ;  /* 0x00000000fffff984 */ /* 0x000fe20000000800 */
[----:B------:R-:W-:Y:S01]  /*5120*/  @!PT LDS RZ, [RZ] ;  /* 0x00000000fffff984 */ /* 0x000fe20000000800 */
[----:B------:R-:W-:Y:S01]  /*5130*/  @!PT LDS RZ, [RZ] ;  /* 0x00000000fffff984 */ /* 0x000fe20000000800 */
[----:B------:R1:W-:Y:S01]  /*5140*/  @!P1 LDGSTS.E.BYPASS.LTC128B.128 [R177+0x2800], [R22.64] ;  /* 0x0280000016b19fae */ /* 0x0003e2000b901d46 */
[C---:B------:R-:W-:Y:S01]  /*5150*/  @!P1 IMAD.X R16, R10.reuse, 0x1, R19, P3 ;  /* 0x000000010a109824 */ /* 0x040fe200018e0613 */
[----:B------:R-:W-:Y:S01]  /*5160*/  @!P1 IADD3 R19, P3, R11, R62, RZ ;  /* 0x0000003e0b139210 */ /* 0x000fe20007f7e0ff */
[----:B------:R-:W-:Y:S01]  /*5170*/  @!P1 IMAD R9, R9, 0x50, RZ ;  /* 0x0000005009099824 */ /* 0x000fe200078e02ff */
[----:B------:R-:W-:Y:S01]  /*5180*/  @!P1 LEA R62, P5, R17, c[0x0][0x168], 0x1 ;  /* 0x00005a00113e9a11 */ /* 0x000fe200078a08ff */
[----:B------:R-:W-:Y:S01]  /*5190*/  @!P1 IMAD.X R12, R10, 0x1, R21, P4 ;  /* 0x000000010a0c9824 */ /* 0x000fe200020e0615 */
[----:B------:R-:W-:Y:S01]  /*51a0*/  @!P1 IADD3 R18, P4, R11, R64, RZ ;  /* 0x000000400b129210 */ /* 0x000fe20007f9e0ff */
[----:B------:R1:W-:Y:S01]  /*51b0*/  @P1 STS.128 [R177+0x3000], RZ ;  /* 0x003000ffb1001388 */ /* 0x0003e20000000c00 */
[----:B------:R-:W-:-:S02]  /*51c0*/  @!P1 LEA R64, P6, R13, c[0x0][0x168], 0x1 ;  /* 0x00005a000d409a11 */ /* 0x000fc400078c08ff */
[C---:B------:R-:W-:Y:S02]  /*51d0*/  @!P1 IADD3.X R20, R10.reuse, R63, R3, P3, !PT ;  /* 0x0000003f0a149210 */ /* 0x040fe40001ffe403 */
        /* <DEDUP_REMOVED lines=48> */
.L_x_6296:
[----:B------:R-:W-:Y:S05]  /*54e0*/  BSYNC B0 ;  /* 0x0000000000007941 */ /* 0x000fea0003800000 */
.L_x_6295:
[----:B------:R-:W0:Y:S01]  /*54f0*/  LDGDEPBAR ;  /* 0x00000000000079af */ /* 0x000e220000000000 */
[----:B------:R-:W-:-:S04]  /*5500*/  IADD3 R120, P1, R11, R120, RZ ;  /* 0x000000780b787210 */ /* 0x000fc80007f3e0ff */
[----:B------:R-:W-:Y:S02]  /*5510*/  IADD3.X R119, R10, R119, RZ, P1, !PT ;  /* 0x000000770a777210 */ /* 0x000fe40000ffe4ff */
.L_x_6292:
        /* <DEDUP_REMOVED lines=63> */
[----:B-1----:R-:W1:Y:S03]  /*5910*/  SHFL.BFLY PT, R12, R11, 0x2, 0x1f ;  /* 0x0c401f000b0c7f89 */ /* 0x002e6600000e0000 */
[-C--:B------:R-:W-:Y:S01]  /*5920*/  LEA R161, R5, R164.reuse, 0x1 ;  /* 0x000000a405a17211 */ /* 0x080fe200078e08ff */
[----:B------:R-:W2:Y:S01]  /*5930*/  SHFL.BFLY PT, R9, R10, 0x2, 0x1f ;  /* 0x0c401f000a097f89 */ /* 0x000ea200000e0000 */
[----:B------:R-:W-:-:S02]  /*5940*/  LEA R162, R4, R164, 0x1 ;  /* 0x000000a404a27211 */ /* 0x000fc400078e08ff */
[----:B------:R-:W-:Y:S01]  /*5950*/  LEA R160, R4, R161, 0x1 ;  /* 0x000000a104a07211 */ /* 0x000fe200078e08ff */
[----:B------:R-:W-:Y:S04]  /*5960*/  LDSM.16.MT88.4 R92, [R164+0x6000] ;  /* 0x00600000a45c783b */ /* 0x000fe80000004200 */
[----:B------:R-:W-:Y:S04]  /*5970*/  LDSM.16.MT88.4 R20, [R162+0x6800] ;  /* 0x00680000a214783b */ /* 0x000fe80000004200 */
[----:B------:R-:W-:Y:S01]  /*5980*/  LDSM.16.MT88.4 R16, [R161+0x6800] ;  /* 0x00680000a110783b */ /* 0x000fe20000004200 */
[----:B-1----:R-:W-:-:S02]  /*5990*/  FMNMX.FTZ R12, R11, R12, !PT ;  /* 0x0000000c0b0c7209 */ /* 0x002fc40007810000 */
[----:B--2---:R-:W-:-:S03]  /*59a0*/  FMNMX.FTZ R9, R10, R9, !PT ;  /* 0x000000090a097209 */ /* 0x004fc60007810000 */
[----:B------:R-:W1:Y:S02]  /*59b0*/  SHFL.BFLY PT, R3, R12, 0x1, 0x1f ;  /* 0x0c201f000c037f89 */ /* 0x000e6400000e0000 */
[----:B-1----:R-:W-:Y:S02]  /*59c0*/  FMNMX.FTZ R3, R12, R3, !PT ;  /* 0x000000030c037209 */ /* 0x002fe40007810000 */
[----:B------:R-:W-:Y:S02]  /*59d0*/  LDSM.16.MT88.4 R12, [R164+0x6800] ;  /* 0x00680000a40c783b */ /* 0x000fe40000004200 */
[C---:B------:R-:W-:Y:S01]  /*59e0*/  FSETP.NEU.FTZ.AND P1, PT, R3.reuse, -INF , PT ;  /* 0xff8000000300780b */ /* 0x040fe20003f3d000 */
[----:B------:R-:W-:-:S05]  /*59f0*/  FMUL.FTZ R34, R3, c[0x0][0x23c] ;  /* 0x00008f0003227a20 */ /* 0x000fca0000410000 */
[----:B------:R-:W-:-:S05]  /*5a00*/  FSEL R34, R34, RZ, P1 ;  /* 0x000000ff22227208 */ /* 0x000fca0000800000 */
[--C-:B------:R-:W-:Y:S02]  /*5a10*/  FFMA.FTZ R64, R2, c[0x0][0x23c], -R34.reuse ;  /* 0x00008f0002407a23 */ /* 0x100fe40000010822 */
[----:B------:R-:W1:Y:S01]  /*5a20*/  SHFL.BFLY PT, R2, R9, 0x1, 0x1f ;  /* 0x0c201f0009027f89 */ /* 0x000e6200000e0000 */
[--C-:B------:R-:W-:Y:S02]  /*5a30*/  FFMA.FTZ R63, R75, c[0x0][0x23c], -R34.reuse ;  /* 0x00008f004b3f7a23 */ /* 0x100fe40000010822 */
[--C-:B------:R-:W-:Y:S01]  /*5a40*/  FFMA.FTZ R62, R73, c[0x0][0x23c], -R34.reuse ;  /* 0x00008f00493e7a23 */ /* 0x100fe20000010822 */
[----:B------:R-:W-:Y:S01]  /*5a50*/  MUFU.EX2 R64, R64 ;  /* 0x0000004000407308 */ /* 0x000fe20000000800 */
[--C-:B------:R-:W-:Y:S02]  /*5a60*/  FFMA.FTZ R61, R77, c[0x0][0x23c], -R34.reuse ;  /* 0x00008f004d3d7a23 */ /* 0x100fe40000010822 */
[--C-:B------:R-:W-:Y:S02]  /*5a70*/  FFMA.FTZ R44, R79, c[0x0][0x23c], -R34.reuse ;  /* 0x00008f004f2c7a23 */ /* 0x100fe40000010822 */
[----:B------:R-:W-:-:S02]  /*5a80*/  FFMA.FTZ R39, R81, c[0x0][0x23c], -R34 ;  /* 0x00008f0051277a23 */ /* 0x000fc40000010822 */
[--C-:B------:R-:W-:Y:S01]  /*5a90*/  FFMA.FTZ R33, R83, c[0x0][0x23c], -R34.reuse ;  /* 0x00008f0053217a23 */ /* 0x100fe20000010822 */
[----:B------:R-:W2:Y:S01]  /*5aa0*/  MUFU.EX2 R63, R63 ;  /* 0x0000003f003f7308 */ /* 0x000ea20000000800 */
[--C-:B------:R-:W-:Y:S01]  /*5ab0*/  FFMA.FTZ R26, R85, c[0x0][0x23c], -R34.reuse ;  /* 0x00008f00551a7a23 */ /* 0x100fe20000010822 */
[----:B------:R-:W-:Y:S01]  /*5ac0*/  LDSM.16.MT88.4 R80, [R161+0x6000] ;  /* 0x00600000a150783b */ /* 0x000fe20000004200 */
[--C-:B------:R-:W-:Y:S02]  /*5ad0*/  FFMA.FTZ R57, R53, c[0x0][0x23c], -R34.reuse ;  /* 0x00008f0035397a23 */ /* 0x100fe40000010822 */
[--C-:B------:R-:W-:Y:S02]  /*5ae0*/  FFMA.FTZ R128, R113, c[0x0][0x23c], -R34.reuse ;  /* 0x00008f0071807a23 */ /* 0x100fe40000010822 */
[--C-:B------:R-:W-:Y:S01]  /*5af0*/  FFMA.FTZ R115, R115, c[0x0][0x23c], -R34.reuse ;  /* 0x00008f0073737a23 */ /* 0x100fe20000010822 */
[----:B------:R-:W-:Y:S01]  /*5b00*/  MUFU.EX2 R62, R62 ;  /* 0x0000003e003e7308 */ /* 0x000fe20000000800 */
[----:B------:R-:W-:-:S02]  /*5b10*/  FFMA.FTZ R67, R131, c[0x0][0x23c], -R34 ;  /* 0x00008f0083437a23 */ /* 0x000fc40000010822 */
[--C-:B------:R-:W-:Y:S01]  /*5b20*/  FFMA.FTZ R131, R107, c[0x0][0x23c], -R34.reuse ;  /* 0x00008f006b837a23 */ /* 0x100fe20000010822 */
[----:B-1----:R-:W-:Y:S01]  /*5b30*/  FMNMX.FTZ R2, R9, R2, !PT ;  /* 0x0000000209027209 */ /* 0x002fe20007810000 */
[--C-:B------:R-:W-:Y:S02]  /*5b40*/  FFMA.FTZ R107, R109, c[0x0][0x23c], -R34.reuse ;  /* 0x00008f006d6b7a23 */ /* 0x100fe40000010822 */
[--C-:B------:R-:W-:Y:S01]  /*5b50*/  FFMA.FTZ R101, R101, c[0x0][0x23c], -R34.reuse ;  /* 0x00008f0065657a23 */ /* 0x100fe20000010822 */
[C---:B------:R-:W-:Y:S01]  /*5b60*/  FSETP.NEU.FTZ.AND P1, PT, R2.reuse, -INF , PT ;  /* 0xff8000000200780b */ /* 0x040fe20003f3d000 */
[----:B------:R-:W-:Y:S01]  /*5b70*/  FMUL.FTZ R25, R2, c[0x0][0x23c] ;  /* 0x00008f0002197a20 */ /* 0x000fe20000410000 */
[----:B------:R-:W1:Y:S01]  /*5b80*/  MUFU.EX2 R61, R61 ;  /* 0x0000003d003d7308 */ /* 0x000e620000000800 */
[----:B------:R-:W-:-:S03]  /*5b90*/  FFMA.FTZ R45, R45, c[0x0][0x23c], -R34 ;  /* 0x00008f002d2d7a23 */ /* 0x000fc60000010822 */
[----:B------:R-:W-:Y:S02]  /*5ba0*/  FSEL R25, R25, RZ, P1 ;  /* 0x000000ff19197208 */ /* 0x000fe40000800000 */
[----:B------:R-:W-:Y:S02]  /*5bb0*/  LEA R192, P1, R120, c[0x0][0x168], 0x1 ;  /* 0x00005a0078c07a11 */ /* 0x000fe400078208ff */
[----:B------:R-:W-:Y:S01]  /*5bc0*/  MUFU.EX2 R44, R44 ;  /* 0x0000002c002c7308 */ /* 0x000fe20000000800 */
[--C-:B------:R-:W-:Y:S01]  /*5bd0*/  FFMA.FTZ R102, R8, c[0x0][0x23c], -R25.reuse ;  /* 0x00008f0008667a23 */ /* 0x100fe20000010819 */
[----:B--2---:R-:W-:Y:S01]  /*5be0*/  F2FP.PACK_AB R8, R63, R64 ;  /* 0x000000403f08723e */ /* 0x004fe200000000ff */
[----:B------:R-:W-:Y:S01]  /*5bf0*/  FFMA.FTZ R65, R74, c[0x0][0x23c], -R25 ;  /* 0x00008f004a417a23 */ /* 0x000fe20000010819 */
[----:B------:R-:W-:Y:S01]  /*5c00*/  LEA.HI.X R191, R120, c[0x0][0x16c], R119, 0x1, P1 ;  /* 0x00005b0078bf7a11 */ /* 0x000fe200008f0c77 */
[--C-:B------:R-:W-:Y:S02]  /*5c10*/  FFMA.FTZ R66, R72, c[0x0][0x23c], -R25.reuse ;  /* 0x00008f0048427a23 */ /* 0x100fe40000010819 */
[--C-:B------:R-:W-:Y:S01]  /*5c20*/  FFMA.FTZ R47, R76, c[0x0][0x23c], -R25.reuse ;  /* 0x00008f004c2f7a23 */ /* 0x100fe20000010819 */
[----:B------:R-:W-:Y:S01]  /*5c30*/  MUFU.EX2 R102, R102 ;  /* 0x0000006600667308 */ /* 0x000fe20000000800 */
[----:B-1----:R-:W-:Y:S01]  /*5c40*/  F2FP.PACK_AB R10, R61, R62 ;  /* 0x0000003e3d0a723e */ /* 0x002fe200000000ff */
[--C-:B------:R-:W-:Y:S01]  /*5c50*/  FFMA.FTZ R42, R78, c[0x0][0x23c], -R25.reuse ;  /* 0x00008f004e2a7a23 */ /* 0x100fe20000010819 */
[----:B------:R-:W1:Y:S01]  /*5c60*/  LDSM.16.MT88.4 R72, [R162+0x6000] ;  /* 0x00600000a248783b */ /* 0x000e620000004200 */
[----:B------:R-:W-:-:S02]  /*5c70*/  FFMA.FTZ R41, R84, c[0x0][0x23c], -R25 ;  /* 0x00008f0054297a23 */ /* 0x000fc40000010819 */
[--C-:B------:R-:W-:Y:S02]  /*5c80*/  FFMA.FTZ R37, R48, c[0x0][0x23c], -R25.reuse ;  /* 0x00008f0030257a23 */ /* 0x100fe40000010819 */
[----:B------:R-:W2:Y:S01]  /*5c90*/  MUFU.EX2 R65, R65 ;  /* 0x0000004100417308 */ /* 0x000ea20000000800 */
[--C-:B------:R-:W-:Y:S02]  /*5ca0*/  FFMA.FTZ R6, R52, c[0x0][0x23c], -R25.reuse ;  /* 0x00008f0034067a23 */ /* 0x100fe40000010819 */
[--C-:B------:R-:W-:Y:S02]  /*5cb0*/  FFMA.FTZ R52, R55, c[0x0][0x23c], -R34.reuse ;  /* 0x00008f0037347a23 */ /* 0x100fe40000010822 */
[----:B------:R-:W-:Y:S02]  /*5cc0*/  FFMA.FTZ R53, R50, c[0x0][0x23c], -R25 ;  /* 0x00008f0032357a23 */ /* 0x000fe40000010819 */
        /* <DEDUP_REMOVED lines=8> */
[----:B------:R-:W-:Y:S02]  /*5d50*/  FFMA.FTZ R114, R129, c[0x0][0x23c], -R34 ;  /* 0x00008f0081727a23 */ /* 0x000fe40000010822 */
[--C-:B------:R-:W-:Y:S02]  /*5d60*/  FFMA.FTZ R129, R112, c[0x0][0x23c], -R25.reuse ;  /* 0x00008f0070817a23 */ /* 0x100fe40000010819 */
[----:B------:R-:W-:-:S02]  /*5d70*/  FFMA.FTZ R112, R132, c[0x0][0x23c], -R25 ;  /* 0x00008f0084707a23 */ /* 0x000fc40000010819 */
[----:B------:R-:W2:Y:S01]  /*5d80*/  MUFU.EX2 R39, R39 ;  /* 0x0000002700277308 */ /* 0x000ea20000000800 */
[--C-:B------:R-:W-:Y:S02]  /*5d90*/  FFMA.FTZ R113, R130, c[0x0][0x23c], -R25.reuse ;  /* 0x00008f0082717a23 */ /* 0x100fe40000010819 */
[--C-:B------:R-:W-:Y:S02]  /*5da0*/  FFMA.FTZ R60, R134, c[0x0][0x23c], -R25.reuse ;  /* 0x00008f00863c7a23 */ /* 0x100fe40000010819 */
[--C-:B------:R-:W-:Y:S02]  /*5db0*/  FFMA.FTZ R132, R111, c[0x0][0x23c], -R34.reuse ;  /* 0x00008f006f847a23 */ /* 0x100fe40000010822 */
[----:B------:R-:W-:Y:S01]  /*5dc0*/  FFMA.FTZ R134, R104, c[0x0][0x23c], -R25 ;  /* 0x00008f0068867a23 */ /* 0x000fe20000010819 */
[----:B---3--:R-:W-:Y:S01]  /*5dd0*/  F2FP.PACK_AB R11, R47, R66 ;  /* 0x000000422f0b723e */ /* 0x008fe200000000ff */
[----:B------:R-:W-:Y:S01]  /*5de0*/  MUFU.EX2 R33, R33 ;  /* 0x0000002100217308 */ /* 0x000fe20000000800 */
[----:B------:R-:W-:-:S02]  /*5df0*/  FFMA.FTZ R130, R123, c[0x0][0x23c], -R34 ;  /* 0x00008f007b827a23 */ /* 0x000fc40000010822 */
[--C-:B------:R-:W-:Y:S02]  /*5e00*/  FFMA.FTZ R109, R110, c[0x0][0x23c], -R25.reuse ;  /* 0x00008f006e6d7a23 */ /* 0x100fe40000010819 */
[--C-:B------:R-:W-:Y:S01]  /*5e10*/  FFMA.FTZ R111, R108, c[0x0][0x23c], -R25.reuse ;  /* 0x00008f006c6f7a23 */ /* 0x100fe20000010819 */
[C---:B------:R-:W-:Y:S01]  /*5e20*/  HMMA.16816.F32 R96, R8.reuse, R92, RZ ;  /* 0x0000005c0860723c */ /* 0x040fe200000018ff */
[----:B--2---:R-:W-:Y:S01]  /*5e30*/  F2FP.PACK_AB R84, R39, R44 ;  /* 0x0000002c2754723e */ /* 0x004fe200000000ff */
[----:B------:R-:W2:Y:S01]  /*5e40*/  MUFU.EX2 R26, R26 ;  /* 0x0000001a001a7308 */ /* 0x000ea20000000800 */
        /* <DEDUP_REMOVED lines=9> */
[C---:B-1----:R-:W-:Y:S01]  /*5ee0*/  HMMA.16816.F32 R68, R8.reuse, R72, RZ ;  /* 0x000000480844723c */ /* 0x042fe200000018ff */
[----:B------:R-:W-:Y:S01]  /*5ef0*/  FFMA.FTZ R54, R54, c[0x0][0x23c], -R25 ;  /* 0x00008f0036367a23 */ /* 0x000fe20000010819 */
[----:B------:R-:W1:Y:S01]  /*5f00*/  MUFU.EX2 R41, R41 ;  /* 0x0000002900297308 */ /* 0x000e620000000800 */
[----:B--2---:R-:W-:Y:S01]  /*5f10*/  F2FP.PACK_AB R86, R26, R33 ;  /* 0x000000211a56723e */ /* 0x004fe200000000ff */
[----:B------:R-:W-:Y:S02]  /*5f20*/  FADD.FTZ R63, R64, R63 ;  /* 0x0000003f403f7221 */ /* 0x000fe40000010000 */
[----:B------:R-:W-:Y:S02]  /*5f30*/  FADD.FTZ R65, R102, R65 ;  /* 0x0000004166417221 */ /* 0x000fe40000010000 */
[----:B------:R-:W-:Y:S01]  /*5f40*/  HMMA.16816.F32 R76, R8, R80, RZ ;  /* 0x00000050084c723c */ /* 0x000fe200000018ff */
[----:B------:R-:W-:Y:S01]  /*5f50*/  FADD.FTZ R62, R62, R63 ;  /* 0x0000003f3e3e7221 */ /* 0x000fe20000010000 */
[----:B------:R-:W-:Y:S01]  /*5f60*/  MUFU.EX2 R37, R37 ;  /* 0x0000002500257308 */ /* 0x000fe20000000800 */
[----:B------:R-:W-:-:S02]  /*5f70*/  FFMA.FTZ R56, R49, c[0x0][0x23c], -R34 ;  /* 0x00008f0031387a23 */ /* 0x000fc40000010822 */
[----:B------:R-:W-:Y:S02]  /*5f80*/  FADD.FTZ R61, R61, R62 ;  /* 0x0000003e3d3d7221 */ /* 0x000fe40000010000 */
[--C-:B------:R-:W-:Y:S01]  /*5f90*/  FFMA.FTZ R62, R43, c[0x0][0x23c], -R34.reuse ;  /* 0x00008f002b3e7a23 */ /* 0x100fe20000010822 */
[C---:B------:R-:W-:Y:S01]  /*5fa0*/  HMMA.16816.F32 R72, R8.reuse, R74, RZ ;  /* 0x0000004a0848723c */ /* 0x040fe200000018ff */
[----:B------:R-:W-:Y:S01]  /*5fb0*/  FFMA.FTZ R43, R51, c[0x0][0x23c], -R34 ;  /* 0x00008f00332b7a23 */ /* 0x000fe20000010822 */
[----:B------:R-:W2:Y:S01]  /*5fc0*/  MUFU.EX2 R6, R6 ;  /* 0x0000000600067308 */ /* 0x000ea20000000800 */
[----:B-1----:R-:W-:Y:S01]  /*5fd0*/  F2FP.PACK_AB R85, R41, R42 ;  /* 0x0000002a2955723e */ /* 0x002fe200000000ff */
[--C-:B------:R-:W-:Y:S02]  /*5fe0*/  FFMA.FTZ R46, R46, c[0x0][0x23c], -R25.reuse ;  /* 0x00008f002e2e7a23 */ /* 0x100fe40000010819 */
[--C-:B------:R-:W-:Y:S02]  /*5ff0*/  FFMA.FTZ R49, R38, c[0x0][0x23c], -R25.reuse ;  /* 0x00008f0026317a23 */ /* 0x100fe40000010819 */
[----:B------:R-:W-:Y:S01]  /*6000*/  HMMA.16816.F32 R80, R8, R82, RZ ;  /* 0x000000520850723c */ /* 0x000fe200000018ff */
[----:B------:R-:W-:Y:S01]  /*6010*/  FFMA.FTZ R36, R36, c[0x0][0x23c], -R25 ;  /* 0x00008f0024247a23 */ /* 0x000fe20000010819 */
[----:B------:R-:W-:Y:S01]  /*6020*/  MUFU.EX2 R57, R57 ;  /* 0x0000003900397308 */ /* 0x000fe20000000800 */
[----:B------:R-:W-:-:S02]  /*6030*/  FADD.FTZ R66, R66, R65 ;  /* 0x0000004142427221 */ /* 0x000fc40000010000 */
[----:B------:R-:W-:Y:S02]  /*6040*/  FFMA.FTZ R40, R40, c[0x0][0x23c], -R25 ;  /* 0x00008f0028287a23 */ /* 0x000fe40000010819 */
[----:B------:R-:W-:Y:S01]  /*6050*/  FFMA.FTZ R38, R29, c[0x0][0x23c], -R34 ;  /* 0x00008f001d267a23 */ /* 0x000fe20000010822 */
[----:B--2---:R-:W-:Y:S02]  /*6060*/  F2FP.PACK_AB R87, R6, R37 ;  /* 0x000000250657723e */ /* 0x004fe400000000ff */
[----:B------:R-:W1:Y:S05]  /*6070*/  MUFU.EX2 R52, R52 ;  /* 0x0000003400347308 */ /* 0x000e6a0000000800 */
[C---:B------:R-:W-:Y:S03]  /*6080*/  HMMA.16816.F32 R96, R84.reuse, R12, R96 ;  /* 0x0000000c5460723c */ /* 0x040fe60000001860 */
[----:B------:R-:W-:Y:S05]  /*6090*/  MUFU.EX2 R55, R55 ;  /* 0x0000003700377308 */ /* 0x000fea0000000800 */
[C---:B------:R-:W-:Y:S01]  /*60a0*/  HMMA.16816.F32 R92, R84.reuse, R14, R92 ;  /* 0x0000000e545c723c */ /* 0x040fe2000000185c */
[----:B------:R-:W2:Y:S02]  /*60b0*/  LDSM.16.MT88.4 R12, [R160+0x6000] ;  /* 0x00600000a00c783b */ /* 0x000ea40000004200 */
[----:B------:R-:W-:Y:S05]  /*60c0*/  MUFU.EX2 R48, R48 ;  /* 0x0000003000307308 */ /* 0x000fea0000000800 */
[C---:B------:R-:W-:Y:S03]  /*60d0*/  HMMA.16816.F32 R68, R84.reuse, R20, R68 ;  /* 0x000000145444723c */ /* 0x040fe60000001844 */
[----:B------:R-:W-:Y:S05]  /*60e0*/  MUFU.EX2 R53, R53 ;  /* 0x0000003500357308 */ /* 0x000fea0000000800 */
[C---:B------:R-:W-:Y:S01]  /*60f0*/  HMMA.16816.F32 R72, R84.reuse, R22, R72 ;  /* 0x000000165448723c */ /* 0x040fe20000001848 */
[----:B------:R-:W-:Y:S02]  /*6100*/  LDSM.16.MT88.4 R20, [R162+0x8800] ;  /* 0x00880000a214783b */ /* 0x000fe40000004200 */
[----:B------:R-:W3:Y:S05]  /*6110*/  MUFU.EX2 R50, R50 ;  /* 0x0000003200327308 */ /* 0x000eea0000000800 */
[C---:B------:R-:W-:Y:S03]  /*6120*/  HMMA.16816.F32 R76, R84.reuse, R16, R76 ;  /* 0x00000010544c723c */ /* 0x040fe6000000184c */
[----:B------:R-:W-:Y:S05]  /*6130*/  MUFU.EX2 R5, R5 ;  /* 0x0000000500057308 */ /* 0x000fea0000000800 */
[----:B------:R-:W-:Y:S01]  /*6140*/  HMMA.16816.F32 R80, R84, R18, R80 ;  /* 0x000000125450723c */ /* 0x000fe20000001850 */
[----:B------:R-:W-:Y:S02]  /*6150*/  LDSM.16.MT88.4 R16, [R164+0x7000] ;  /* 0x00700000a410783b */ /* 0x000fe40000004200 */
[----:B------:R-:W4:Y:S05]  /*6160*/  MUFU.EX2 R4, R4 ;  /* 0x0000000400047308 */ /* 0x000f2a0000000800 */
[C---:B--2---:R-:W-:Y:S03]  /*6170*/  HMMA.16816.F32 R88, R8.reuse, R12, RZ ;  /* 0x0000000c0858723c */ /* 0x044fe600000018ff */
[----:B------:R-:W-:Y:S05]  /*6180*/  MUFU.EX2 R128, R128 ;  /* 0x0000008000807308 */ /* 0x000fea0000000800 */
[----:B------:R-:W-:Y:S01]  /*6190*/  HMMA.16816.F32 R8, R8, R14, RZ ;  /* 0x0000000e0808723c */ /* 0x000fe200000018ff */
[----:B------:R-:W2:Y:S02]  /*61a0*/  LDSM.16.MT88.4 R12, [R160+0x6800] ;  /* 0x00680000a00c783b */ /* 0x000ea40000004200 */
[----:B------:R-:W5:Y:S08]  /*61b0*/  MUFU.EX2 R115, R115 ;  /* 0x0000007300737308 */ /* 0x000f700000000800 */
        /* <DEDUP_REMOVED lines=9> */
[----:B-1----:R-:W-:-:S02]  /*6250*/  F2FP.PACK_AB R8, R52, R57 ;  /* 0x000000393408723e */ /* 0x002fc400000000ff */
[----:B---3--:R-:W-:-:S05]  /*6260*/  F2FP.PACK_AB R9, R50, R53 ;  /* 0x000000353209723e */ /* 0x008fca00000000ff */
[----:B------:R-:W-:Y:S01]  /*6270*/  MUFU.EX2 R131, R131 ;  /* 0x0000008300837308 */ /* 0x000fe20000000800 */
[----:B------:R-:W-:Y:S02]  /*6280*/  F2FP.PACK_AB R10, R48, R55 ;  /* 0x00000037300a723e */ /* 0x000fe400000000ff */
[----:B----4-:R-:W-:-:S05]  /*6290*/  F2FP.PACK_AB R11, R4, R5 ;  /* 0x00000005040b723e */ /* 0x010fca00000000ff */
[----:B------:R-:W1:Y:S02]  /*62a0*/  MUFU.EX2 R132, R132 ;  /* 0x0000008400847308 */ /* 0x000e640000000800 */
[C---:B------:R-:W-:Y:S06]  /*62b0*/  HMMA.16816.F32 R96, R8.reuse, R16, R96 ;  /* 0x000000100860723c */ /* 0x040fec0000001860 */
[----:B------:R-:W-:Y:S02]  /*62c0*/  MUFU.EX2 R107, R107 ;  /* 0x0000006b006b7308 */ /* 0x000fe40000000800 */
[C---:B------:R-:W-:Y:S01]  /*62d0*/  HMMA.16816.F32 R92, R8.reuse, R18, R92 ;  /* 0x00000012085c723c */ /* 0x040fe2000000185c */
[----:B------:R-:W3:Y:S05]  /*62e0*/  LDSM.16.MT88.4 R16, [R161+0x7000] ;  /* 0x00700000a110783b */ /* 0x000eea0000004200 */
[----:B------:R-:W-:Y:S02]  /*62f0*/  MUFU.EX2 R130, R130 ;  /* 0x0000008200827308 */ /* 0x000fe40000000800 */
[C---:B--2---:R-:W-:Y:S06]  /*6300*/  HMMA.16816.F32 R68, R8.reuse, R12, R68 ;  /* 0x0000000c0844723c */ /* 0x044fec0000001844 */
[----:B------:R-:W-:Y:S02]  /*6310*/  MUFU.EX2 R134, R134 ;  /* 0x0000008600867308 */ /* 0x000fe40000000800 */
[C---:B------:R-:W-:Y:S01]  /*6320*/  HMMA.16816.F32 R72, R8.reuse, R14, R72 ;  /* 0x0000000e0848723c */ /* 0x040fe20000001848 */
[----:B------:R-:W2:Y:S05]  /*6330*/  LDSM.16.MT88.4 R12, [R160+0x7000] ;  /* 0x00700000a00c783b */ /* 0x000eaa0000004200 */
[----:B------:R-:W4:Y:S08]  /*6340*/  MUFU.EX2 R109, R109 ;  /* 0x0000006d006d7308 */ /* 0x000f300000000800 */
[----:B------:R-:W-:Y:S08]  /*6350*/  MUFU.EX2 R111, R111 ;  /* 0x0000006f006f7308 */ /* 0x000ff00000000800 */
[----:B------:R-:W1:Y:S01]  /*6360*/  MUFU.EX2 R104, R104 ;  /* 0x0000006800687308 */ /* 0x000e620000000800 */
[C---:B---3--:R-:W-:Y:S07]  /*6370*/  HMMA.16816.F32 R76, R8.reuse, R16, R76 ;  /* 0x00000010084c723c */ /* 0x048fee000000184c */
[----:B------:R-:W-:Y:S01]  /*6380*/  MUFU.EX2 R101, R101 ;  /* 0x0000006500657308 */ /* 0x000fe20000000800 */
[C---:B------:R-:W-:Y:S01]  /*6390*/  HMMA.16816.F32 R80, R8.reuse, R18, R80 ;  /* 0x000000120850723c */ /* 0x040fe20000001850 */
[----:B------:R-:W3:Y:S06]  /*63a0*/  LDSM.16.MT88.4 R16, [R164+0x7800] ;  /* 0x00780000a410783b */ /* 0x000eec0000004200 */
[----:B------:R-:W1:Y:S01]  /*63b0*/  MUFU.EX2 R108, R108 ;  /* 0x0000006c006c7308 */ /* 0x000e620000000800 */
[C---:B--2---:R-:W-:Y:S07]  /*63c0*/  HMMA.16816.F32 R88, R8.reuse, R12, R88 ;  /* 0x0000000c0858723c */ /* 0x044fee0000001858 */
[----:B------:R-:W-:Y:S01]  /*63d0*/  MUFU.EX2 R59, R59 ;  /* 0x0000003b003b7308 */ /* 0x000fe20000000800 */
[----:B------:R-:W-:Y:S01]  /*63e0*/  HMMA.16816.F32 R84, R8, R14, R84 ;  /* 0x0000000e0854723c */ /* 0x000fe20000001854 */
[----:B------:R-:W2:Y:S06]  /*63f0*/  LDSM.16.MT88.4 R12, [R162+0x7800] ;  /* 0x00780000a20c783b */ /* 0x000eac0000004200 */
[----:B------:R-:W-:Y:S01]  /*6400*/  MUFU.EX2 R106, R106 ;  /* 0x0000006a006a7308 */ /* 0x000fe20000000800 */
[----:B-----5:R-:W-:-:S02]  /*6410*/  F2FP.PACK_AB R8, R115, R128 ;  /* 0x000000807308723e */ /* 0x020fc400000000ff */
[----:B------:R-:W-:-:S05]  /*6420*/  F2FP.PACK_AB R9, R112, R129 ;  /* 0x000000817009723e */ /* 0x000fca00000000ff */
[----:B------:R-:W-:Y:S01]  /*6430*/  MUFU.EX2 R105, R105 ;  /* 0x0000006900697308 */ /* 0x000fe20000000800 */
[----:B------:R-:W-:Y:S02]  /*6440*/  F2FP.PACK_AB R10, R67, R114 ;  /* 0x00000072430a723e */ /* 0x000fe400000000ff */
[----:B------:R-:W-:-:S05]  /*6450*/  F2FP.PACK_AB R11, R60, R113 ;  /* 0x000000713c0b723e */ /* 0x000fca00000000ff */
[----:B------:R-:W5:Y:S02]  /*6460*/  MUFU.EX2 R58, R58 ;  /* 0x0000003a003a7308 */ /* 0x000f640000000800 */
[C---:B---3--:R-:W-:Y:S06]  /*6470*/  HMMA.16816.F32 R96, R8.reuse, R16, R96 ;  /* 0x000000100860723c */ /* 0x048fec0000001860 */
[----:B------:R-:W-:Y:S02]  /*6480*/  MUFU.EX2 R103, R103 ;  /* 0x0000006700677308 */ /* 0x000fe40000000800 */
[C---:B------:R-:W-:Y:S01]  /*6490*/  HMMA.16816.F32 R92, R8.reuse, R18, R92 ;  /* 0x00000012085c723c */ /* 0x040fe2000000185c */
[----:B------:R-:W3:Y:S05]  /*64a0*/  LDSM.16.MT88.4 R16, [R161+0x7800] ;  /* 0x00780000a110783b */ /* 0x000eea0000004200 */
[----:B------:R-:W1:Y:S02]  /*64b0*/  MUFU.EX2 R54, R54 ;  /* 0x0000003600367308 */ /* 0x000e640000000800 */
[C---:B--2---:R-:W-:Y:S06]  /*64c0*/  HMMA.16816.F32 R68, R8.reuse, R12, R68 ;  /* 0x0000000c0844723c */ /* 0x044fec0000001844 */
[----:B------:R-:W-:Y:S02]  /*64d0*/  MUFU.EX2 R45, R45 ;  /* 0x0000002d002d7308 */ /* 0x000fe40000000800 */
[C---:B------:R-:W-:Y:S01]  /*64e0*/  HMMA.16816.F32 R72, R8.reuse, R14, R72 ;  /* 0x0000000e0848723c */ /* 0x040fe20000001848 */
[----:B------:R-:W2:Y:S05]  /*64f0*/  LDSM.16.MT88.4 R12, [R160+0x7800] ;  /* 0x00780000a00c783b */ /* 0x000eaa0000004200 */
[----:B------:R-:W-:Y:S08]  /*6500*/  MUFU.EX2 R62, R62 ;  /* 0x0000003e003e7308 */ /* 0x000ff00000000800 */
[----:B------:R-:W-:Y:S08]  /*6510*/  MUFU.EX2 R43, R43 ;  /* 0x0000002b002b7308 */ /* 0x000ff00000000800 */
[----:B------:R-:W-:Y:S01]  /*6520*/  MUFU.EX2 R56, R56 ;  /* 0x0000003800387308 */ /* 0x000fe20000000800 */
        /* <DEDUP_REMOVED lines=10> */
[----:B-1----:R-:W-:-:S02]  /*65d0*/  F2FP.PACK_AB R8, R132, R131 ;  /* 0x000000838408723e */ /* 0x002fc400000000ff */
[----:B----4-:R-:W-:Y:S02]  /*65e0*/  F2FP.PACK_AB R9, R109, R134 ;  /* 0x000000866d09723e */ /* 0x010fe400000000ff */
[----:B------:R-:W-:Y:S02]  /*65f0*/  F2FP.PACK_AB R10, R130, R107 ;  /* 0x0000006b820a723e */ /* 0x000fe400000000ff */
[----:B------:R-:W-:-:S07]  /*6600*/  F2FP.PACK_AB R11, R104, R111 ;  /* 0x0000006f680b723e */ /* 0x000fce00000000ff */
[C---:B---3--:R-:W-:Y:S08]  /*6610*/  HMMA.16816.F32 R96, R8.reuse, R16, R96 ;  /* 0x000000100860723c */ /* 0x048ff00000001860 */
[C---:B------:R-:W-:Y:S01]  /*6620*/  HMMA.16816.F32 R92, R8.reuse, R18, R92 ;  /* 0x00000012085c723c */ /* 0x040fe2000000185c */
[----:B------:R-:W1:Y:S07]  /*6630*/  LDSM.16.MT88.4 R16, [R161+0x8000] ;  /* 0x00800000a110783b */ /* 0x000e6e0000004200 */
[C---:B--2---:R-:W-:Y:S08]  /*6640*/  HMMA.16816.F32 R68, R8.reuse, R12, R68 ;  /* 0x0000000c0844723c */ /* 0x044ff00000001844 */
        /* <DEDUP_REMOVED lines=8> */
[----:B------:R-:W-:-:S02]  /*66d0*/  F2FP.PACK_AB R8, R108, R101 ;  /* 0x000000656c08723e */ /* 0x000fc400000000ff */
[----:B-----5:R-:W-:Y:S02]  /*66e0*/  F2FP.PACK_AB R9, R58, R105 ;  /* 0x000000693a09723e */ /* 0x020fe400000000ff */
[----:B------:R-:W-:Y:S02]  /*66f0*/  F2FP.PACK_AB R10, R106, R59 ;  /* 0x0000003b6a0a723e */ /* 0x000fe400000000ff */
[----:B------:R-:W-:-:S07]  /*6700*/  F2FP.PACK_AB R11, R54, R103 ;  /* 0x00000067360b723e */ /* 0x000fce00000000ff */
[C---:B-1----:R-:W-:Y:S08]  /*6710*/  HMMA.16816.F32 R76, R8.reuse, R16, R76 ;  /* 0x00000010084c723c */ /* 0x042ff0000000184c */
[C---:B------:R-:W-:Y:S01]  /*6720*/  HMMA.16816.F32 R80, R8.reuse, R18, R80 ;  /* 0x000000120850723c */ /* 0x040fe20000001850 */
[----:B------:R-:W-:Y:S07]  /*6730*/  LDSM.16.MT88.4 R16, [R164+0x9000] ;  /* 0x00900000a410783b */ /* 0x000fee0000004200 */
[C---:B------:R-:W-:Y:S08]  /*6740*/  HMMA.16816.F32 R68, R8.reuse, R20, R68 ;  /* 0x000000140844723c */ /* 0x040ff00000001844 */
[C---:B--2---:R-:W-:Y:S08]  /*6750*/  HMMA.16816.F32 R96, R8.reuse, R12, R96 ;  /* 0x0000000c0860723c */ /* 0x044ff00000001860 */
[C---:B------:R-:W-:Y:S01]  /*6760*/  HMMA.16816.F32 R92, R8.reuse, R14, R92 ;  /* 0x0000000e085c723c */ /* 0x040fe2000000185c */
[----:B------:R-:W1:Y:S07]  /*6770*/  LDSM.16.MT88.4 R12, [R160+0x8800] ;  /* 0x00880000a00c783b */ /* 0x000e6e0000004200 */
[C---:B------:R-:W-:Y:S01]  /*6780*/  HMMA.16816.F32 R72, R8.reuse, R22, R72 ;  /* 0x000000160848723c */ /* 0x040fe20000001848 */
[----:B------:R-:W-:Y:S07]  /*6790*/  LDSM.16.MT88.4 R20, [R161+0x9000] ;  /* 0x00900000a114783b */ /* 0x000fee0000004200 */
[C---:B-1----:R-:W-:Y:S08]  /*67a0*/  HMMA.16816.F32 R88, R8.reuse, R12, R88 ;  /* 0x0000000c0858723c */ /* 0x042ff00000001858 */
[----:B------:R-:W-:Y:S01]  /*67b0*/  HMMA.16816.F32 R84, R8, R14, R84 ;  /* 0x0000000e0854723c */ /* 0x000fe20000001854 */
[----:B------:R-:W1:Y:S06]  /*67c0*/  LDSM.16.MT88.4 R12, [R162+0x9000] ;  /* 0x00900000a20c783b */ /* 0x000e6c0000004200 */
[----:B------:R-:W-:-:S02]  /*67d0*/  FADD.FTZ R9, R47, R66 ;  /* 0x000000422f097221 */ /* 0x000fc40000010000 */
[----:B------:R-:W2:Y:S01]  /*67e0*/  MUFU.EX2 R47, R40 ;  /* 0x00000028002f7308 */ /* 0x000ea20000000800 */
[----:B------:R-:W-:Y:S02]  /*67f0*/  FADD.FTZ R10, R44, R61 ;  /* 0x0000003d2c0a7221 */ /* 0x000fe40000010000 */
[----:B------:R-:W-:Y:S01]  /*6800*/  FADD.FTZ R8, R42, R9 ;  /* 0x000000092a087221 */ /* 0x000fe20000010000 */
[----:B------:R-:W-:Y:S01]  /*6810*/  F2FP.PACK_AB R9, R49, R46 ;  /* 0x0000002e3109723e */ /* 0x000fe200000000ff */
[----:B------:R-:W-:Y:S02]  /*6820*/  FADD.FTZ R10, R39, R10 ;  /* 0x0000000a270a7221 */ /* 0x000fe40000010000 */
[----:B------:R-:W-:Y:S02]  /*6830*/  FADD.FTZ R8, R41, R8 ;  /* 0x0000000829087221 */ /* 0x000fe40000010000 */
[----:B------:R-:W-:Y:S01]  /*6840*/  FADD.FTZ R33, R33, R10 ;  /* 0x0000000a21217221 */ /* 0x000fe20000010000 */
[----:B------:R-:W-:Y:S01]  /*6850*/  F2FP.PACK_AB R10, R56, R43 ;  /* 0x0000002b380a723e */ /* 0x000fe200000000ff */
[----:B------:R-:W-:Y:S01]  /*6860*/  FADD.FTZ R37, R37, R8 ;  /* 0x0000000825257221 */ /* 0x000fe20000010000 */
[----:B------:R-:W-:Y:S01]  /*6870*/  F2FP.PACK_AB R8, R62, R45 ;  /* 0x0000002d3e08723e */ /* 0x000fe200000000ff */
[----:B------:R-:W-:-:S02]  /*6880*/  FADD.FTZ R26, R26, R33 ;  /* 0x000000211a1a7221 */ /* 0x000fc40000010000 */
[----:B------:R-:W-:Y:S01]  /*6890*/  FADD.FTZ R6, R6, R37 ;  /* 0x0000002506067221 */ /* 0x000fe20000010000 */
[----:B--2---:R-:W-:Y:S01]  /*68a0*/  F2FP.PACK_AB R11, R36, R47 ;  /* 0x0000002f240b723e */ /* 0x004fe200000000ff */
[----:B------:R-:W-:Y:S02]  /*68b0*/  FADD.FTZ R57, R57, R26 ;  /* 0x0000001a39397221 */ /* 0x000fe40000010000 */
[----:B------:R-:W-:Y:S02]  /*68c0*/  FADD.FTZ R53, R53, R6 ;  /* 0x0000000635357221 */ /* 0x000fe40000010000 */
[----:B------:R-:W-:Y:S02]  /*68d0*/  FADD.FTZ R52, R52, R57 ;  /* 0x0000003934347221 */ /* 0x000fe40000010000 */
[----:B------:R-:W-:Y:S01]  /*68e0*/  HMMA.16816.F32 R96, R8, R16, R96 ;  /* 0x000000100860723c */ /* 0x000fe20000001860 */
[----:B------:R-:W-:Y:S02]  /*68f0*/  FADD.FTZ R50, R50, R53 ;  /* 0x0000003532327221 */ /* 0x000fe40000010000 */
[----:B------:R-:W-:-:S02]  /*6900*/  FADD.FTZ R55, R55, R52 ;  /* 0x0000003437377221 */ /* 0x000fc40000010000 */
[----:B------:R-:W-:Y:S02]  /*6910*/  FADD.FTZ R5, R5, R50 ;  /* 0x0000003205057221 */ /* 0x000fe40000010000 */
[----:B------:R-:W-:Y:S01]  /*6920*/  FADD.FTZ R55, R48, R55 ;  /* 0x0000003730377221 */ /* 0x000fe20000010000 */
[C---:B------:R-:W-:Y:S01]  /*6930*/  HMMA.16816.F32 R92, R8.reuse, R18, R92 ;  /* 0x00000012085c723c */ /* 0x040fe2000000185c */
[----:B------:R-:W2:Y:S01]  /*6940*/  LDSM.16.MT88.4 R16, [R160+0x9000] ;  /* 0x00900000a010783b */ /* 0x000ea20000004200 */
[----:B------:R-:W-:Y:S02]  /*6950*/  FADD.FTZ R4, R4, R5 ;  /* 0x0000000504047221 */ /* 0x000fe40000010000 */
[--C-:B------:R-:W-:Y:S02]  /*6960*/  FFMA.FTZ R39, R35, c[0x0][0x23c], -R34.reuse ;  /* 0x00008f0023277a23 */ /* 0x100fe40000010822 */
[--C-:B------:R-:W-:Y:S02]  /*6970*/  FFMA.FTZ R35, R27, c[0x0][0x23c], -R34.reuse ;  /* 0x00008f001b237a23 */ /* 0x100fe40000010822 */
[----:B-1----:R-:W-:Y:S01]  /*6980*/  HMMA.16816.F32 R68, R8, R12, R68 ;  /* 0x0000000c0844723c */ /* 0x002fe20000001844 */
[----:B------:R-:W-:Y:S01]  /*6990*/  FFMA.FTZ R27, R31, c[0x0][0x23c], -R34 ;  /* 0x00008f001f1b7a23 */ /* 0x000fe20000010822 */
[----:B------:R-:W-:Y:S01]  /*69a0*/  MUFU.EX2 R29, R35 ;  /* 0x00000023001d7308 */ /* 0x000fe20000000800 */
[----:B------:R-:W-:-:S02]  /*69b0*/  FFMA.FTZ R31, R32, c[0x0][0x23c], -R25 ;  /* 0x00008f00201f7a23 */ /* 0x000fc40000010819 */
[----:B------:R-:W-:Y:S02]  /*69c0*/  FADD.FTZ R128, R128, R55 ;  /* 0x0000003780807221 */ /* 0x000fe40000010000 */
[----:B------:R-:W-:Y:S01]  /*69d0*/  FADD.FTZ R129, R129, R4 ;  /* 0x0000000481817221 */ /* 0x000fe20000010000 */
[C---:B------:R-:W-:Y:S01]  /*69e0*/  HMMA.16816.F32 R72, R8.reuse, R14, R72 ;  /* 0x0000000e0848723c */ /* 0x040fe20000001848 */
[----:B------:R-:W1:Y:S01]  /*69f0*/  LDSM.16.MT88.4 R12, [R164+0x9800] ;  /* 0x00980000a40c783b */ /* 0x000e620000004200 */
[--C-:B------:R-:W-:Y:S01]  /*6a00*/  FFMA.FTZ R32, R28, c[0x0][0x23c], -R25.reuse ;  /* 0x00008f001c207a23 */ /* 0x100fe20000010819 */
[----:B------:R-:W3:Y:S01]  /*6a10*/  MUFU.EX2 R34, R39 ;  /* 0x0000002700227308 */ /* 0x000ee20000000800 */
[--C-:B------:R-:W-:Y:S02]  /*6a20*/  FFMA.FTZ R28, R30, c[0x0][0x23c], -R25.reuse ;  /* 0x00008f001e1c7a23 */ /* 0x100fe40000010819 */
[----:B------:R-:W-:Y:S02]  /*6a30*/  FFMA.FTZ R25, R24, c[0x0][0x23c], -R25 ;  /* 0x00008f0018197a23 */ /* 0x000fe40000010819 */
[----:B------:R-:W-:Y:S01]  /*6a40*/  FADD.FTZ R115, R115, R128 ;  /* 0x0000008073737221 */ /* 0x000fe20000010000 */
[----:B------:R-:W-:Y:S01]  /*6a50*/  HMMA.16816.F32 R76, R8, R20, R76 ;  /* 0x00000014084c723c */ /* 0x000fe2000000184c */
[----:B------:R-:W-:Y:S01]  /*6a60*/  FADD.FTZ R112, R112, R129 ;  /* 0x0000008170707221 */ /* 0x000fe20000010000 */
[----:B------:R-:W4:Y:S01]  /*6a70*/  MUFU.EX2 R27, R27 ;  /* 0x0000001b001b7308 */ /* 0x000f220000000800 */
[----:B------:R-:W-:-:S02]  /*6a80*/  FADD.FTZ R114, R114, R115 ;  /* 0x0000007372727221 */ /* 0x000fc40000010000 */
[----:B------:R-:W-:Y:S02]  /*6a90*/  FADD.FTZ R113, R113, R112 ;  /* 0x0000007071717221 */ /* 0x000fe40000010000 */
[----:B------:R-:W-:Y:S01]  /*6aa0*/  FADD.FTZ R114, R67, R114 ;  /* 0x0000007243727221 */ /* 0x000fe20000010000 */
[C---:B------:R-:W-:Y:S01]  /*6ab0*/  HMMA.16816.F32 R80, R8.reuse, R22, R80 ;  /* 0x000000160850723c */ /* 0x040fe20000001850 */
[----:B------:R-:W-:Y:S01]  /*6ac0*/  FADD.FTZ R113, R60, R113 ;  /* 0x000000713c717221 */ /* 0x000fe20000010000 */
[----:B------:R-:W-:Y:S01]  /*6ad0*/  MUFU.EX2 R31, R31 ;  /* 0x0000001f001f7308 */ /* 0x000fe20000000800 */
[----:B------:R-:W-:Y:S01]  /*6ae0*/  FADD.FTZ R131, R131, R114 ;  /* 0x0000007283837221 */ /* 0x000fe20000010000 */
[----:B------:R-:W5:Y:S01]  /*6af0*/  LDSM.16.MT88.4 R20, [R162+0x9800] ;  /* 0x00980000a214783b */ /* 0x000f620000004200 */
        /* <DEDUP_REMOVED lines=8> */
[----:B------:R-:W-:Y:S01]  /*6b80*/  HMMA.16816.F32 R84, R8, R18, R84 ;  /* 0x000000120854723c */ /* 0x000fe20000001854 */
[----:B------:R-:W-:Y:S01]  /*6b90*/  FADD.FTZ R104, R104, R111 ;  /* 0x0000006f68687221 */ /* 0x000fe20000010000 */
[----:B------:R-:W-:Y:S01]  /*6ba0*/  MUFU.EX2 R28, R28 ;  /* 0x0000001c001c7308 */ /* 0x000fe20000000800 */
[----:B------:R-:W-:Y:S01]  /*6bb0*/  FADD.FTZ R101, R101, R130 ;  /* 0x0000008265657221 */ /* 0x000fe20000010000 */
[----:B------:R-:W5:Y:S01]  /*6bc0*/  LDSM.16.MT88.4 R16, [R161+0x9800] ;  /* 0x00980000a110783b */ /* 0x000f620000004200 */
[----:B------:R-:W-:Y:S02]  /*6bd0*/  FADD.FTZ R105, R105, R104 ;  /* 0x0000006869697221 */ /* 0x000fe40000010000 */
[----:B---3--:R-:W-:Y:S01]  /*6be0*/  F2FP.PACK_AB R8, R29, R34 ;  /* 0x000000221d08723e */ /* 0x008fe200000000ff */
[----:B------:R-:W-:Y:S01]  /*6bf0*/  FADD.FTZ R108, R108, R101 ;  /* 0x000000656c6c7221 */ /* 0x000fe20000010000 */
[----:B----4-:R-:W-:Y:S01]  /*6c00*/  F2FP.PACK_AB R10, R38, R27 ;  /* 0x0000001b260a723e */ /* 0x010fe200000000ff */
[----:B------:R-:W3:Y:S01]  /*6c10*/  MUFU.EX2 R25, R25 ;  /* 0x0000001900197308 */ /* 0x000ee20000000800 */
[----:B--2---:R-:W-:Y:S01]  /*6c20*/  F2FP.PACK_AB R9, R32, R31 ;  /* 0x0000001f2009723e */ /* 0x004fe200000000ff */
[----:B------:R-:W-:-:S02]  /*6c30*/  FADD.FTZ R58, R58, R105 ;  /* 0x000000693a3a7221 */ /* 0x000fc40000010000 */
[----:B------:R-:W-:Y:S02]  /*6c40*/  FADD.FTZ R59, R59, R108 ;  /* 0x0000006c3b3b7221 */ /* 0x000fe40000010000 */
[----:B------:R-:W-:Y:S02]  /*6c50*/  FADD.FTZ R103, R103, R58 ;  /* 0x0000003a67677221 */ /* 0x000fe40000010000 */
[----:B------:R-:W-:Y:S02]  /*6c60*/  FADD.FTZ R106, R106, R59 ;  /* 0x0000003b6a6a7221 */ /* 0x000fe40000010000 */
[----:B------:R-:W-:Y:S02]  /*6c70*/  FADD.FTZ R103, R54, R103 ;  /* 0x0000006736677221 */ /* 0x000fe40000010000 */
[----:B------:R-:W-:Y:S02]  /*6c80*/  FADD.FTZ R45, R45, R106 ;  /* 0x0000006a2d2d7221 */ /* 0x000fe40000010000 */
[----:B------:R-:W-:Y:S01]  /*6c90*/  FADD.FTZ R46, R46, R103 ;  /* 0x000000672e2e7221 */ /* 0x000fe20000010000 */
[----:B---3--:R-:W-:Y:S01]  /*6ca0*/  F2FP.PACK_AB R11, R25, R28 ;  /* 0x0000001c190b723e */ /* 0x008fe200000000ff */
        /* <DEDUP_REMOVED lines=17> */
[----:B------:R-:W-:-:S03]  /*6dc0*/  FADD.FTZ R194, R25, R28 ;  /* 0x0000001c19c27221 */ /* 0x000fc60000010000 */
[C---:B------:R-:W-:Y:S08]  /*6dd0*/  HMMA.16816.F32 R72, R8.reuse, R22, R72 ;  /* 0x000000160848723c */ /* 0x040ff00000001848 */
[C---:B------:R-:W-:Y:S08]  /*6de0*/  HMMA.16816.F32 R76, R8.reuse, R16, R76 ;  /* 0x00000010084c723c */ /* 0x040ff0000000184c */
[C---:B------:R-:W-:Y:S08]  /*6df0*/  HMMA.16816.F32 R80, R8.reuse, R18, R80 ;  /* 0x000000120850723c */ /* 0x040ff00000001850 */
[C---:B-1----:R-:W-:Y:S08]  /*6e00*/  HMMA.16816.F32 R88, R8.reuse, R12, R88 ;  /* 0x0000000c0858723c */ /* 0x042ff00000001858 */
        /* <DEDUP_REMOVED lines=16> */
[----:B------:R-:W-:Y:S02]  /*6f10*/  LOP3.LUT R4, RZ, c[0x0][0x2d0], RZ, 0x33, !PT ;  /* 0x0000b400ff047a12 */ /* 0x000fe400078e33ff */
        /* <DEDUP_REMOVED lines=47> */
.L_x_6298:
[----:B------:R-:W-:-:S04]  /*7210*/  LEA R4, -R7, RZ, 0x7 ;  /* 0x000000ff07047211 */ /* 0x000fc800078e39ff */
[----:B------:R-:W-:Y:S02]  /*7220*/  SHF.R.S32.HI R5, RZ, 0x1f, R4 ;  /* 0x0000001fff057819 */ /* 0x000fe40000011404 */
.L_x_6299:
[----:B------:R-:W-:Y:S01]  /*7230*/  ISETP.GE.AND P1, PT, R180, c[0x0][0x220], PT ;  /* 0x00008800b4007a0c */ /* 0x000fe20003f26270 */
[----:B------:R-:W-:Y:S01]  /*7240*/  IMAD.SHL.U32 R138, R176, 0x80, RZ ;  /* 0x00000080b08a7824 */ /* 0x000fe200078e00ff */
[----:B------:R-:W-:-:S04]  /*7250*/  LEA R196, P6, R4, R196, 0x1 ;  /* 0x000000c404c47211 */ /* 0x000fc800078c08ff */
[----:B------:R-:W-:Y:S02]  /*7260*/  LEA.HI.X R195, R4, R195, R5, 0x1, P6 ;  /* 0x000000c304c37211 */ /* 0x000fe400030f0c05 */
[----:B------:R-:W-:-:S05]  /*7270*/  LOP3.LUT R143, R138, R175, RZ, 0xfc, !PT ;  /* 0x000000af8a8f7212 */ /* 0x000fca00078efcff */
[----:B------:R-:W-:Y:S01]  /*7280*/  @!P1 IMAD.MOV.U32 R8, RZ, RZ, c[0x0][0x1a4] ;  /* 0x00006900ff089624 */ /* 0x000fe200078e00ff */
[CC--:B------:R-:W-:Y:S01]  /*7290*/  @!P1 LEA R9, P3, R7.reuse, R124.reuse, 0x5 ;  /* 0x0000007c07099211 */ /* 0x0c0fe200078628ff */
[----:B------:R-:W-:Y:S01]  /*72a0*/  @!P1 IMAD.MOV.U32 R10, RZ, RZ, c[0x0][0x1a4] ;  /* 0x00006900ff0a9624 */ /* 0x000fe200078e00ff */
[CC--:B------:R-:W-:Y:S01]  /*72b0*/  @!P1 LEA R11, P2, R7.reuse, R124.reuse, 0x6 ;  /* 0x0000007c070b9211 */ /* 0x0c0fe200078430ff */
[--C-:B------:R-:W-:Y:S01]  /*72c0*/  @!P1 IMAD.MOV.U32 R126, RZ, RZ, R124.reuse ;  /* 0x000000ffff7e9224 */ /* 0x100fe200078e007c */
[----:B------:R-:W-:Y:S01]  /*72d0*/  @!P1 IADD3 R6, P5, P4, R4, R124, R183 ;  /* 0x0000007c04069210 */ /* 0x000fe20007cbe0b7 */
[----:B------:R-:W-:Y:S01]  /*72e0*/  @!P1 IMAD.MOV.U32 R16, RZ, RZ, R124 ;  /* 0x000000ffff109224 */ /* 0x000fe200078e007c */
[CC--:B------:R-:W-:Y:S01]  /*72f0*/  @!P1 LEA.HI.X R8, R7.reuse, R127.reuse, R8, 0x5, P3 ;  /* 0x0000007f07089211 */ /* 0x0c0fe200018f2c08 */
[--C-:B------:R-:W-:Y:S01]  /*7300*/  @!P1 IMAD.MOV.U32 R17, RZ, RZ, R127.reuse ;  /* 0x000000ffff119224 */ /* 0x100fe200078e007f */
[----:B------:R-:W-:Y:S01]  /*7310*/  @!P1 LEA.HI.X R10, R7, R127, R10, 0x6, P2 ;  /* 0x0000007f070a9211 */ /* 0x000fe200010f340a */
[--C-:B------:R-:W-:Y:S01]  /*7320*/  @!P1 IMAD.MOV.U32 R14, RZ, RZ, R124.reuse ;  /* 0x000000ffff0e9224 */ /* 0x100fe200078e007c */
[----:B------:R-:W-:Y:S01]  /*7330*/  @!P1 LEA R22, P2, R6, c[0x0][0x170], 0x1 ;  /* 0x00005c0006169a11 */ /* 0x000fe200078408ff */
[----:B------:R-:W-:Y:S01]  /*7340*/  @!P1 IMAD.MOV.U32 R15, RZ, RZ, R127 ;  /* 0x000000ffff0f9224 */ /* 0x000fe200078e007f */
[----:B------:R-:W-:Y:S01]  /*7350*/  @P1 STS.128 [R177+0x6000], RZ ;  /* 0x006000ffb1001388 */ /* 0x000fe20000000c00 */
[----:B------:R-:W-:-:S02]  /*7360*/  @!P1 IMAD.MOV.U32 R18, RZ, RZ, R124 ;  /* 0x000000ffff129224 */ /* 0x000fc400078e007c */
[--C-:B------:R-:W-:Y:S02]  /*7370*/  @!P1 IMAD.MOV.U32 R19, RZ, RZ, R127.reuse ;  /* 0x000000ffff139224 */ /* 0x100fe400078e007f */
[----:B------:R-:W-:Y:S01]  /*7380*/  @!P1 IMAD.WIDE.U32 R20, R7, 0x30, R126 ;  /* 0x0000003007149825 */ /* 0x000fe200078e007e */
[----:B------:R-:W-:-:S03]  /*7390*/  @!P1 IADD3.X R127, R5, R127, R182, P5, P4 ;  /* 0x0000007f057f9210 */ /* 0x000fc60002fe84b6 */
[C---:B------:R-:W-:Y:S01]  /*73a0*/  @!P1 IMAD.WIDE.U32 R16, R7.reuse, 0x50, R16 ;  /* 0x0000005007109825 */ /* 0x040fe200078e0010 */
[----:B------:R-:W-:Y:S02]  /*73b0*/  @!P1 IADD3 R13, P3, R4, R20, RZ ;  /* 0x00000014040d9210 */ /* 0x000fe40007f7e0ff */
[----:B------:R-:W-:Y:S01]  /*73c0*/  @!P1 LEA.HI.X R23, R6, c[0x0][0x174], R127, 0x1, P2 ;  /* 0x00005d0006179a11 */ /* 0x000fe200010f0c7f */
[----:B------:R-:W-:Y:S01]  /*73d0*/  @!P1 IMAD.WIDE.U32 R14, R7, 0x60, R14 ;  /* 0x00000060070e9825 */ /* 0x000fe200078e000e */
[----:B------:R-:W-:-:S03]  /*73e0*/  @!P1 IADD3 R6, P2, R4, R16, RZ ;  /* 0x0000001004069210 */ /* 0x000fc60007f5e0ff */
[----:B------:R-:W-:-:S04]  /*73f0*/  @!P1 IMAD.WIDE.U32 R18, R7, 0x70, R18 ;  /* 0x0000007007129825 */ /* 0x000fc800078e0012 */
[----:B------:R-:W-:Y:S02]  /*7400*/  @!P1 IMAD.MOV.U32 R12, RZ, RZ, c[0x0][0x1a4] ;  /* 0x00006900ff0c9624 */ /* 0x000fe400078e00ff */
[----:B------:R-:W-:Y:S02]  /*7410*/  @!P1 IMAD.MOV.U32 R7, RZ, RZ, c[0x0][0x1a4] ;  /* 0x00006900ff079624 */ /* 0x000fe400078e00ff */
[----:B------:R-:W-:Y:S02]  /*7420*/  @!P1 IMAD R12, R12, 0x30, RZ ;  /* 0x000000300c0c9824 */ /* 0x000fe400078e02ff */
[----:B------:R-:W-:Y:S02]  /*7430*/  @!P1 IMAD R7, R7, 0x50, RZ ;  /* 0x0000005007079824 */ /* 0x000fe400078e02ff */
        /* <DEDUP_REMOVED lines=8> */
[----:B------:R-:W-:Y:S01]  /*74c0*/  @!P1 IMAD.MOV.U32 R197, RZ, RZ, R195 ;  /* 0x000000ffffc59224 */ /* 0x000fe200078e00c3 */
[----:B------:R-:W-:Y:S01]  /*74d0*/  @!P1 LEA R24, P5, R9, c[0x0][0x170], 0x1 ;  /* 0x00005c0009189a11 */ /* 0x000fe200078a08ff */
[C---:B------:R-:W-:Y:S01]  /*74e0*/  @!P1 IMAD.X R8, R5.reuse, 0x1, R8, P3 ;  /* 0x0000000105089824 */ /* 0x040fe200018e0608 */
[C---:B------:R-:W-:Y:S01]  /*74f0*/  @!P1 IADD3 R14, P3, R4.reuse, R14, RZ ;  /* 0x0000000e040e9210 */ /* 0x040fe20007f7e0ff */
        /* <DEDUP_REMOVED lines=8> */
[----:B------:R-:W-:Y:S01]  /*7580*/  @P1 STS.128 [R177+0x6800], RZ ;  /* 0x006800ffb1001388 */ /* 0x000fe20000000c00 */
[----:B------:R-:W-:Y:S02]  /*7590*/  @!P1 IADD3.X R5, R5, R19, R12, P2, !PT ;  /* 0x0000001305059210 */ /* 0x000fe400017fe40c */
        /* <DEDUP_REMOVED lines=17> */
[----:B------:R-:W-:Y:S02]  /*76b0*/  @!P1 LEA.HI.X R9, R6, c[0x0][0x174], R7, 0x1, P4 ;  /* 0x00005d0006099a11 */ /* 0x000fe400020f0c07 */
[----:B------:R-:W-:Y:S01]  /*76c0*/  @!P1 LEA.HI.X R29, R14, c[0x0][0x174], R15, 0x1, P3 ;  /* 0x00005d000e1d9a11 */ /* 0x000fe200018f0c0f */
[----:B------:R-:W-:Y:S01]  /*76d0*/  @!PT LDS RZ, [RZ] ;  /* 0x00000000fffff984 */ /* 0x000fe20000000800 */
[----:B------:R-:W-:Y:S01]  /*76e0*/  @!PT LDS RZ, [RZ] ;  /* 0x00000000fffff984 */ /* 0x000fe20000000800 */
[----:B------:R-:W-:Y:S01]  /*76f0*/  @!PT LDS RZ, [RZ] ;  /* 0x00000000fffff984 */ /* 0x000fe20000000800 */
[----:B------:R4:W-:Y:S01]  /*7700*/  @!P1 LDGSTS.E.BYPASS.LTC128B.128 [R177+0x7800], [R10.64] ;  /* 0x078000000ab19fae */ /* 0x0009e2000b901d46 */
[----:B------:R-:W-:-:S02]  /*7710*/  @!P1 LEA.HI.X R27, R4, c[0x0][0x174], R5, 0x1, P2 ;  /* 0x00005d00041b9a11 */ /* 0x000fc400010f0c05 */
[----:B------:R-:W-:Y:S01]  /*7720*/  ISETP.GE.AND P2, PT, R116, 0x3, PT ;  /* 0x000000037400780c */ /* 0x000fe20003f46270 */
        /* <DEDUP_REMOVED lines=22> */
[----:B------:R-:W3:Y:S04]  /*7890*/  LDSM.16.M88.4 R52, [R169+0x2800] ;  /* 0x00280000a934783b */ /* 0x000ee80000000200 */
[----:B------:R-:W-:Y:S04]  /*78a0*/  LDSM.16.M88.4 R100, [R168] ;  /* 0x00000000a864783b */ /* 0x000fe80000000200 */
[----:B------:R-:W3:Y:S04]  /*78b0*/  LDSM.16.M88.4 R12, [R163+0x2000] ;  /* 0x00200000a30c783b */ /* 0x000ee80000000200 */
[----:B----4-:R-:W4:Y:S04]  /*78c0*/  LDSM.16.M88.4 R8, [R163+0x2800] ;  /* 0x00280000a308783b */ /* 0x010f280000000200 */
[----:B------:R-:W4:Y:S04]  /*78d0*/  LDSM.16.M88.4 R44, [R169+0x3000] ;  /* 0x00300000a92c783b */ /* 0x000f280000000200 */
[----:B------:R-:W4:Y:S04]  /*78e0*/  LDSM.16.M88.4 R36, [R169+0x3800] ;  /* 0x00380000a924783b */ /* 0x000f280000000200 */
[----:B--2---:R-:W2:Y:S04]  /*78f0*/  LDSM.16.M88.4 R20, [R169+0x4800] ;  /* 0x00480000a914783b */ /* 0x004ea80000000200 */
[----:B-----5:R-:W5:Y:S04]  /*7900*/  LDSM.16.M88.4 R16, [R163+0x3000] ;  /* 0x00300000a310783b */ /* 0x020f680000000200 */
[----:B-1----:R-:W1:Y:S01]  /*7910*/  LDSM.16.M88.4 R28, [R169+0x4000] ;  /* 0x00400000a91c783b */ /* 0x002e620000000200 */
[C---:B---3--:R-:W-:Y:S03]  /*7920*/  HMMA.16816.F32 R64, R4.reuse, R60, RZ ;  /* 0x0000003c0440723c */ /* 0x048fe600000018ff */
        /* <DEDUP_REMOVED lines=8> */
[C---:B------:R-:W-:Y:S01]  /*79b0*/  HMMA.16816.F32 R60, R100.reuse, R14, R60 ;  /* 0x0000000e643c723c */ /* 0x040fe2000000183c */
[----:B------:R-:W-:Y:S07]  /*79c0*/  LDSM.16.M88.4 R12, [R169+0x5000] ;  /* 0x00500000a90c783b */ /* 0x000fee0000000200 */
[C---:B----4-:R-:W-:Y:S08]  /*79d0*/  HMMA.16816.F32 R56, R100.reuse, R8, R56 ;  /* 0x000000086438723c */ /* 0x050ff00000001838 */
[----:B------:R-:W-:Y:S01]  /*79e0*/  HMMA.16816.F32 R52, R100, R10, R52 ;  /* 0x0000000a6434723c */ /* 0x000fe20000001834 */
[----:B------:R-:W3:Y:S07]  /*79f0*/  LDSM.16.M88.4 R8, [R163+0x3800] ;  /* 0x00380000a308783b */ /* 0x000eee0000000200 */
[C---:B------:R-:W-:Y:S08]  /*7a00*/  HMMA.16816.F32 R48, R4.reuse, R44, RZ ;  /* 0x0000002c0430723c */ /* 0x040ff000000018ff */
[C---:B------:R-:W-:Y:S08]  /*7a10*/  HMMA.16816.F32 R44, R4.reuse, R46, RZ ;  /* 0x0000002e042c723c */ /* 0x040ff000000018ff */
[C---:B------:R-:W-:Y:S08]  /*7a20*/  HMMA.16816.F32 R40, R4.reuse, R36, RZ ;  /* 0x000000240428723c */ /* 0x040ff000000018ff */
[C---:B------:R-:W-:Y:S08]  /*7a30*/  HMMA.16816.F32 R36, R4.reuse, R38, RZ ;  /* 0x000000260424723c */ /* 0x040ff000000018ff */
[C---:B--2---:R-:W-:Y:S08]  /*7a40*/  HMMA.16816.F32 R24, R4.reuse, R20, RZ ;  /* 0x000000140418723c */ /* 0x044ff000000018ff */
[----:B------:R-:W-:Y:S08]  /*7a50*/  HMMA.16816.F32 R20, R4, R22, RZ ;  /* 0x000000160414723c */ /* 0x000ff000000018ff */
[C---:B-----5:R-:W-:Y:S08]  /*7a60*/  HMMA.16816.F32 R48, R100.reuse, R16, R48 ;  /* 0x000000106430723c */ /* 0x060ff00000001830 */
[----:B------:R-:W-:Y:S08]  /*7a70*/  HMMA.16816.F32 R44, R100, R18, R44 ;  /* 0x00000012642c723c */ /* 0x000ff0000000182c */
[----:B-1----:R-:W-:Y:S08]  /*7a80*/  HMMA.16816.F32 R32, R4, R28, RZ ;  /* 0x0000001c0420723c */ /* 0x002ff000000018ff */
[C---:B---3--:R-:W-:Y:S08]  /*7a90*/  HMMA.16816.F32 R40, R100.reuse, R8, R40 ;  /* 0x000000086428723c */ /* 0x048ff00000001828 */
        /* <DEDUP_REMOVED lines=11> */
[C---:B------:R-:W-:Y:S08]  /*7b50*/  HMMA.16816.F32 R28, R100.reuse, R114, R28 ;  /* 0x00000072641c723c */ /* 0x040ff0000000181c */
        /* <DEDUP_REMOVED lines=27> */
[----:B------:R-:W-:Y:S07]  /*7d10*/  LDSM.16.M88.4 R108, [R165] ;  /* 0x00000000a56c783b */ /* 0x000fee0000000200 */
[C---:B--2---:R-:W-:Y:S08]  /*7d20*/  HMMA.16816.F32 R8, R100.reuse, R104, R8 ;  /* 0x000000686408723c */ /* 0x044ff00000001808 */
[----:B------:R-:W-:Y:S01]  /*7d30*/  HMMA.16816.F32 R4, R100, R106, R4 ;  /* 0x0000006a6404723c */ /* 0x000fe20000001804 */
[----:B------:R-:W1:Y:S04]  /*7d40*/  LDSM.16.M88.4 R100, [R152+0x800] ;  /* 0x000800009864783b */ /* 0x000e680000000200 */
[----:B------:R-:W2:Y:S03]  /*7d50*/  LDSM.16.M88.4 R104, [R152] ;  /* 0x000000009868783b */ /* 0x000ea60000000200 */
[C---:B-1----:R-:W-:Y:S08]  /*7d60*/  HMMA.16816.F32 R56, R108.reuse, R100, R56 ;  /* 0x000000646c38723c */ /* 0x042ff00000001838 */
[C---:B------:R-:W-:Y:S01]  /*7d70*/  HMMA.16816.F32 R52, R108.reuse, R102, R52 ;  /* 0x000000666c34723c */ /* 0x040fe20000001834 */
[----:B------:R-:W1:Y:S07]  /*7d80*/  LDSM.16.M88.4 R100, [R152+0x1800] ;  /* 0x001800009864783b */ /* 0x000e6e0000000200 */
[C---:B--2---:R-:W-:Y:S08]  /*7d90*/  HMMA.16816.F32 R64, R108.reuse, R104, R64 ;  /* 0x000000686c40723c */ /* 0x044ff00000001840 */
[C---:B------:R-:W-:Y:S01]  /*7da0*/  HMMA.16816.F32 R60, R108.reuse, R106, R60 ;  /* 0x0000006a6c3c723c */ /* 0x040fe2000000183c */
[----:B------:R-:W2:Y:S07]  /*7db0*/  LDSM.16.M88.4 R104, [R152+0x1000] ;  /* 0x001000009868783b */ /* 0x000eae0000000200 */
        /* <DEDUP_REMOVED lines=10> */
[----:B------:R-:W-:Y:S01]  /*7e60*/  HMMA.16816.F32 R28, R108, R106, R28 ;  /* 0x0000006a6c1c723c */ /* 0x000fe2000000181c */
[----:B------:R-:W2:Y:S01]  /*7e70*/  LDSM.16.M88.4 R104, [R152+0x3000] ;  /* 0x003000009868783b */ /* 0x000ea20000000200 */
[----:B------:R-:W-:-:S06]  /*7e80*/  DEPBAR.LE SB0, 0x0 ;  /* 0x000080000000791a */ /* 0x000fcc0000000000 */
[C---:B-1----:R-:W-:Y:S07]  /*7e90*/  HMMA.16816.F32 R4, R108.reuse, R102, R4 ;  /* 0x000000666c04723c */ /* 0x042fee0000001804 */
[----:B------:R-:W-:Y:S01]  /*7ea0*/  IADD3 R103, R143, 0x1, RZ ;  /* 0x000000018f677810 */ /* 0x000fe20007ffe0ff */
[----:B------:R-:W-:Y:S01]  /*7eb0*/  HMMA.16816.F32 R8, R108, R100, R8 ;  /* 0x000000646c08723c */ /* 0x000fe20000001808 */
[----:B------:R-:W-:Y:S02]  /*7ec0*/  LOP3.LUT R102, R138, 0x8, R175, 0xfe, !PT ;  /* 0x000000088a667812 */ /* 0x000fe400078efeaf */
[----:B------:R-:W1:Y:S01]  /*7ed0*/  I2F R136, R103 ;  /* 0x0000006700887306 */ /* 0x000e620000201400 */
[----:B------:R-:W-:-:S02]  /*7ee0*/  ISETP.GE.AND P6, PT, R103, R122, PT ;  /* 0x0000007a6700720c */ /* 0x000fc40003fc6270 */
[CC--:B------:R-:W-:Y:S02]  /*7ef0*/  ISETP.GE.AND P3, PT, R102.reuse, R121.reuse, PT ;  /* 0x000000796600720c */ /* 0x0c0fe40003f66270 */
[----:B------:R-:W-:Y:S01]  /*7f00*/  IADD3 R100, R143, 0x9, RZ ;  /* 0x000000098f647810 */ /* 0x000fe20007ffe0ff */
[----:B--2---:R-:W-:Y:S01]  /*7f10*/  HMMA.16816.F32 R12, R108, R106, R12 ;  /* 0x0000006a6c0c723c */ /* 0x004fe2000000180c */
[----:B------:R-:W-:Y:S01]  /*7f20*/  BAR.SYNC.DEFER_BLOCKING 0x0 ;  /* 0x0000000000007b1d */ /* 0x000fe20000010000 */
[----:B------:R-:W-:Y:S02]  /*7f30*/  ISETP.GE.AND P5, PT, R103, R121, PT ;  /* 0x000000796700720c */ /* 0x000fe40003fa6270 */
[----:B------:R-:W-:-:S03]  /*7f40*/  ISETP.GE.AND P4, PT, R102, R122, PT ;  /* 0x0000007a6600720c */ /* 0x000fc60003f86270 */
[----:B------:R-:W2:Y:S01]  /*7f50*/  I2F R101, R102 ;  /* 0x0000006600657306 */ /* 0x000ea20000201400 */
[----:B------:R-:W-:Y:S01]  /*7f60*/  HMMA.16816.F32 R16, R108, R104, R16 ;  /* 0x000000686c10723c */ /* 0x000fe20000001810 */
[CC--:B-1----:R-:W-:Y:S02]  /*7f70*/  FFMA.FTZ R113, R0.reuse, R136.reuse, R65 ;  /* 0x0000008800717223 */ /* 0x0c2fe40000010041 */
[----:B------:R-:W-:-:S03]  /*7f80*/  FFMA.FTZ R136, R0, R136, R67 ;  /* 0x0000008800887223 */ /* 0x000fc60000010043 */
[----:B------:R-:W-:Y:S02]  /*7f90*/  FSEL R113, R113, -INF , !P6 ;  /* 0xff80000071717808 */ /* 0x000fe40007000000 */
[----:B------:R-:W-:Y:S01]  /*7fa0*/  FSEL R136, R136, -INF , !P5 ;  /* 0xff80000088887808 */ /* 0x000fe20006800000 */
[CC--:B--2---:R-:W-:Y:S02]  /*7fb0*/  FFMA.FTZ R65, R0.reuse, R101.reuse, R60 ;  /* 0x0000006500417223 */ /* 0x0c4fe4000001003c */
[----:B------:R-:W1:Y:S01]  /*7fc0*/  I2F R60, R100 ;  /* 0x00000064003c7306 */ /* 0x000e620000201400 */
[----:B------:R-:W-:Y:S01]  /*7fd0*/  FFMA.FTZ R62, R0, R101, R62 ;  /* 0x00000065003e7223 */ /* 0x000fe2000001003e */
[----:B------:R-:W-:Y:S02]  /*7fe0*/  LOP3.LUT R101, R138, 0x10, R175, 0xfe, !PT ;  /* 0x000000108a657812 */ /* 0x000fe400078efeaf */
[----:B------:R-:W-:Y:S02]  /*7ff0*/  FSEL R65, R65, -INF , !P4 ;  /* 0xff80000041417808 */ /* 0x000fe40006000000 */
[----:B------:R-:W-:-:S02]  /*8000*/  FSEL R116, R62, -INF , !P3 ;  /* 0xff8000003e747808 */ /* 0x000fc40005800000 */
[----:B------:R-:W2:Y:S01]  /*8010*/  I2F R67, R101 ;  /* 0x0000006500437306 */ /* 0x000ea20000201400 */
[----:B------:R-:W-:Y:S02]  /*8020*/  LOP3.LUT R62, R138, 0x18, R175, 0xfe, !PT ;  /* 0x000000188a3e7812 */ /* 0x000fe400078efeaf */
[CC--:B------:R-:W-:Y:S02]  /*8030*/  ISETP.GE.AND P6, PT, R101.reuse, R122.reuse, PT ;  /* 0x0000007a6500720c */ /* 0x0c0fe40003fc6270 */
[-C--:B------:R-:W-:Y:S02]  /*8040*/  ISETP.GE.AND P5, PT, R101, R121.reuse, PT ;  /* 0x000000796500720c */ /* 0x080fe40003fa6270 */
[----:B------:R-:W-:Y:S01]  /*8050*/  ISETP.GE.AND P4, PT, R100, R122, PT ;  /* 0x0000007a6400720c */ /* 0x000fe20003f86270 */
[-C--:B-1----:R-:W-:Y:S01]  /*8060*/  FFMA.FTZ R139, R0, R60.reuse, R61 ;  /* 0x0000003c008b7223 */ /* 0x082fe2000001003d */
[----:B------:R-:W-:Y:S01]  /*8070*/  ISETP.GE.AND P3, PT, R100, R121, PT ;  /* 0x000000796400720c */ /* 0x000fe20003f66270 */
[----:B------:R-:W-:Y:S01]  /*8080*/  FFMA.FTZ R63, R0, R60, R63 ;  /* 0x0000003c003f7223 */ /* 0x000fe2000001003f */
[----:B------:R-:W-:Y:S01]  /*8090*/  IADD3 R60, R143, 0x11, RZ ;  /* 0x000000118f3c7810 */ /* 0x000fe20007ffe0ff */
[----:B------:R-:W1:Y:S01]  /*80a0*/  I2F R61, R62 ;  /* 0x0000003e003d7306 */ /* 0x000e620000201400 */
[----:B------:R-:W-:-:S02]  /*80b0*/  FSEL R139, R139, -INF , !P4 ;  /* 0xff8000008b8b7808 */ /* 0x000fc40006000000 */
[----:B------:R-:W-:Y:S01]  /*80c0*/  FSEL R112, R63, -INF , !P3 ;  /* 0xff8000003f707808 */ /* 0x000fe20005800000 */
[-C--:B--2---:R-:W-:Y:S01]  /*80d0*/  FFMA.FTZ R56, R0, R67.reuse, R56 ;  /* 0x0000004300387223 */ /* 0x084fe20000010038 */
[-C--:B------:R-:W-:Y:S01]  /*80e0*/  ISETP.GE.AND P4, PT, R62, R122.reuse, PT ;  /* 0x0000007a3e00720c */ /* 0x080fe20003f86270 */
[----:B------:R-:W-:Y:S01]  /*80f0*/  FFMA.FTZ R58, R0, R67, R58 ;  /* 0x00000043003a7223 */ /* 0x000fe2000001003a */
[----:B------:R-:W-:Y:S01]  /*8100*/  ISETP.GE.AND P3, PT, R62, R121, PT ;  /* 0x000000793e00720c */ /* 0x000fe20003f66270 */
[----:B------:R2:W3:Y:S01]  /*8110*/  I2F R132, R60 ;  /* 0x0000003c00847306 */ /* 0x0004e20000201400 */
[----:B------:R-:W-:Y:S02]  /*8120*/  FSEL R107, R56, -INF , !P6 ;  /* 0xff800000386b7808 */ /* 0x000fe40007000000 */
[----:B------:R-:W-:Y:S02]  /*8130*/  FSEL R58, R58, -INF , !P5 ;  /* 0xff8000003a3a7808 */ /* 0x000fe40006800000 */
[----:B------:R-:W-:-:S02]  /*8140*/  ISETP.GE.AND P6, PT, R60, R122, PT ;  /* 0x0000007a3c00720c */ /* 0x000fc40003fc6270 */
[----:B------:R-:W-:Y:S01]  /*8150*/  ISETP.GE.AND P5, PT, R60, R121, PT ;  /* 0x000000793c00720c */ /* 0x000fe20003fa6270 */
[-C--:B-1----:R-:W-:Y:S01]  /*8160*/  FFMA.FTZ R54, R0, R61.reuse, R54 ;  /* 0x0000003d00367223 */ /* 0x082fe20000010036 */
[----:B------:R-:W-:Y:S02]  /*8170*/  LOP3.LUT R62, R138, 0x20, R175, 0xfe, !PT ;  /* 0x000000208a3e7812 */ /* 0x000fe400078efeaf */
[----:B--2---:R-:W-:Y:S01]  /*8180*/  IADD3 R60, R143, 0x19, RZ ;  /* 0x000000198f3c7810 */ /* 0x004fe20007ffe0ff */
[CC--:B---3--:R-:W-:Y:S02]  /*8190*/  FFMA.FTZ R56, R0.reuse, R132.reuse, R57 ;  /* 0x0000008400387223 */ /* 0x0c8fe40000010039 */
[C---:B------:R-:W-:Y:S02]  /*81a0*/  FFMA.FTZ R57, R0.reuse, R61, R52 ;  /* 0x0000003d00397223 */ /* 0x040fe40000010034 */
[----:B------:R-:W1:Y:S01]  /*81b0*/  I2F R52, R60 ;  /* 0x0000003c00347306 */ /* 0x000e620000201400 */
[----:B------:R-:W-:Y:S01]  /*81c0*/  FFMA.FTZ R132, R0, R132, R59 ;  /* 0x0000008400847223 */ /* 0x000fe2000001003b */
[----:B------:R-:W-:-:S02]  /*81d0*/  FSEL R59, R56, -INF , !P6 ;  /* 0xff800000383b7808 */ /* 0x000fc40007000000 */
[----:B------:R-:W-:Y:S02]  /*81e0*/  FSEL R56, R54, -INF , !P3 ;  /* 0xff80000036387808 */ /* 0x000fe40005800000 */
[----:B------:R-:W-:Y:S02]  /*81f0*/  LOP3.LUT R54, R138, 0x28, R175, 0xfe, !PT ;  /* 0x000000288a367812 */ /* 0x000fe400078efeaf */
[----:B------:R-:W2:Y:S01]  /*8200*/  I2F R61, R62 ;  /* 0x0000003e003d7306 */ /* 0x000ea20000201400 */
[----:B------:R-:W-:Y:S02]  /*8210*/  FSEL R132, R132, -INF , !P5 ;  /* 0xff80000084847808 */ /* 0x000fe40006800000 */
[C---:B------:R-:W-:Y:S02]  /*8220*/  ISETP.GE.AND P6, PT, R62.reuse, R122, PT ;  /* 0x0000007a3e00720c */ /* 0x040fe40003fc6270 */
[-C--:B------:R-:W-:Y:S02]  /*8230*/  ISETP.GE.AND P5, PT, R62, R121.reuse, PT ;  /* 0x000000793e00720c */ /* 0x080fe40003fa6270 */
[----:B------:R-:W-:Y:S01]  /*8240*/  ISETP.GE.AND P3, PT, R60, R121, PT ;  /* 0x000000793c00720c */ /* 0x000fe20003f66270 */
[CC--:B-1----:R-:W-:Y:S01]  /*8250*/  FFMA.FTZ R109, R0.reuse, R52.reuse, R53 ;  /* 0x00000034006d7223 */ /* 0x0c2fe20000010035 */
[----:B------:R-:W-:Y:S01]  /*8260*/  FSEL R57, R57, -INF , !P4 ;  /* 0xff80000039397808 */ /* 0x000fe20006000000 */
[----:B------:R-:W-:Y:S01]  /*8270*/  FFMA.FTZ R55, R0, R52, R55 ;  /* 0x0000003400377223 */ /* 0x000fe20000010037 */
[----:B------:R-:W-:Y:S01]  /*8280*/  IADD3 R52, R143, 0x21, RZ ;  /* 0x000000218f347810 */ /* 0x000fe20007ffe0ff */
[----:B------:R-:W1:Y:S01]  /*8290*/  I2F R53, R54 ;  /* 0x0000003600357306 */ /* 0x000e620000201400 */
[----:B------:R-:W-:Y:S01]  /*82a0*/  ISETP.GE.AND P4, PT, R60, R122, PT ;  /* 0x0000007a3c00720c */ /* 0x000fe20003f86270 */
[----:B--2---:R-:W-:-:S03]  /*82b0*/  FFMA.FTZ R140, R0, R61, R50 ;  /* 0x0000003d008c7223 */ /* 0x004fc60000010032 */
[----:B------:R-:W-:Y:S01]  /*82c0*/  FSEL R109, R109, -INF , !P4 ;  /* 0xff8000006d6d7808 */ /* 0x000fe20006000000 */
[----:B------:R-:W-:Y:S01]  /*82d0*/  FFMA.FTZ R129, R0, R61, R48 ;  /* 0x0000003d00817223 */ /* 0x000fe20000010030 */
[----:B------:R-:W-:Y:S01]  /*82e0*/  FSEL R48, R55, -INF , !P3 ;  /* 0xff80000037307808 */ /* 0x000fe20005800000 */
[----:B------:R-:W2:Y:S01]  /*82f0*/  I2F R50, R52 ;  /* 0x0000003400327306 */ /* 0x000ea20000201400 */
[----:B------:R-:W-:Y:S02]  /*8300*/  FSEL R140, R140, -INF , !P5 ;  /* 0xff8000008c8c7808 */ /* 0x000fe40006800000 */
[----:B------:R-:W-:Y:S02]  /*8310*/  FSEL R129, R129, -INF , !P6 ;  /* 0xff80000081817808 */ /* 0x000fe40007000000 */
[CC--:B------:R-:W-:Y:S02]  /*8320*/  ISETP.GE.AND P6, PT, R52.reuse, R122.reuse, PT ;  /* 0x0000007a3400720c */ /* 0x0c0fe40003fc6270 */
[----:B------:R-:W-:Y:S01]  /*8330*/  ISETP.GE.AND P5, PT, R52, R121, PT ;  /* 0x000000793400720c */ /* 0x000fe20003fa6270 */
[----:B-1----:R-:W-:Y:S01]  /*8340*/  FFMA.FTZ R137, R0, R53, R44 ;  /* 0x0000003500897223 */ /* 0x002fe2000001002c */
[----:B------:R-:W-:Y:S01]  /*8350*/  ISETP.GE.AND P3, PT, R54, R121, PT ;  /* 0x000000793600720c */ /* 0x000fe20003f66270 */
[----:B------:R-:W-:Y:S01]  /*8360*/  FFMA.FTZ R46, R0, R53, R46 ;  /* 0x00000035002e7223 */ /* 0x000fe2000001002e */
[----:B------:R-:W-:-:S04]  /*8370*/  ISETP.GE.AND P4, PT, R54, R122, PT ;  /* 0x0000007a3600720c */ /* 0x000fc80003f86270 */
[----:B------:R-:W-:Y:S01]  /*8380*/  FSEL R142, R46, -INF , !P3 ;  /* 0xff8000002e8e7808 */ /* 0x000fe20005800000 */
[-C--:B--2---:R-:W-:Y:S01]  /*8390*/  FFMA.FTZ R141, R0, R50.reuse, R49 ;  /* 0x00000032008d7223 */ /* 0x084fe20000010031 */
[----:B------:R-:W-:Y:S01]  /*83a0*/  LOP3.LUT R52, R138, 0x30, R175, 0xfe, !PT ;  /* 0x000000308a347812 */ /* 0x000fe200078efeaf */
[----:B------:R-:W-:Y:S01]  /*83b0*/  FFMA.FTZ R51, R0, R50, R51 ;  /* 0x0000003200337223 */ /* 0x000fe20000010033 */
[----:B------:R-:W-:Y:S02]  /*83c0*/  IADD3 R50, R143, 0x29, RZ ;  /* 0x000000298f327810 */ /* 0x000fe40007ffe0ff */
[----:B------:R-:W1:Y:S01]  /*83d0*/  I2F R49, R52 ;  /* 0x0000003400317306 */ /* 0x000e620000201400 */
[----:B------:R-:W-:Y:S02]  /*83e0*/  LOP3.LUT R46, R138, 0x38, R175, 0xfe, !PT ;  /* 0x000000388a2e7812 */ /* 0x000fe400078efeaf */
[----:B------:R-:W-:Y:S02]  /*83f0*/  FSEL R198, R51, -INF , !P5 ;  /* 0xff80000033c67808 */ /* 0x000fe40006800000 */
[----:B------:R-:W-:-:S02]  /*8400*/  ISETP.GE.AND P5, PT, R52, R121, PT ;  /* 0x000000793400720c */ /* 0x000fc40003fa6270 */
[----:B------:R-:W-:Y:S01]  /*8410*/  ISETP.GE.AND P3, PT, R50, R121, PT ;  /* 0x000000793200720c */ /* 0x000fe20003f66270 */
[----:B------:R-:W2:Y:S01]  /*8420*/  I2F R44, R50 ;  /* 0x00000032002c7306 */ /* 0x000ea20000201400 */
[----:B------:R-:W-:Y:S02]  /*8430*/  FSEL R141, R141, -INF , !P6 ;  /* 0xff8000008d8d7808 */ /* 0x000fe40007000000 */
[----:B------:R-:W-:Y:S02]  /*8440*/  FSEL R137, R137, -INF , !P4 ;  /* 0xff80000089897808 */ /* 0x000fe40006000000 */
[-C--:B------:R-:W-:Y:S02]  /*8450*/  ISETP.GE.AND P6, PT, R52, R122.reuse, PT ;  /* 0x0000007a3400720c */ /* 0x080fe40003fc6270 */
[----:B------:R-:W-:Y:S01]  /*8460*/  ISETP.GE.AND P4, PT, R50, R122, PT ;  /* 0x0000007a3200720c */ /* 0x000fe20003f86270 */
[CC--:B-1----:R-:W-:Y:S02]  /*8470*/  FFMA.FTZ R145, R0.reuse, R49.reuse, R40 ;  /* 0x0000003100917223 */ /* 0x0c2fe40000010028 */
[----:B------:R-:W-:-:S03]  /*8480*/  FFMA.FTZ R42, R0, R49, R42 ;  /* 0x00000031002a7223 */ /* 0x000fc6000001002a */
[----:B------:R-:W-:Y:S02]  /*8490*/  FSEL R145, R145, -INF , !P6 ;  /* 0xff80000091917808 */ /* 0x000fe40007000000 */
[----:B------:R-:W-:Y:S01]  /*84a0*/  FSEL R150, R42, -INF , !P5 ;  /* 0xff8000002a967808 */ /* 0x000fe20006800000 */
[-C--:B--2---:R-:W-:Y:S01]  /*84b0*/  FFMA.FTZ R151, R0, R44.reuse, R45 ;  /* 0x0000002c00977223 */ /* 0x084fe2000001002d */
[----:B------:R-:W-:Y:S01]  /*84c0*/  LOP3.LUT R42, R138, 0x40, R175, 0xfe, !PT ;  /* 0x000000408a2a7812 */ /* 0x000fe200078efeaf */
[----:B------:R-:W-:Y:S01]  /*84d0*/  FFMA.FTZ R47, R0, R44, R47 ;  /* 0x0000002c002f7223 */ /* 0x000fe2000001002f */
[----:B------:R-:W-:Y:S01]  /*84e0*/  IADD3 R44, R143, 0x31, RZ ;  /* 0x000000318f2c7810 */ /* 0x000fe20007ffe0ff */
[----:B------:R-:W1:Y:S01]  /*84f0*/  I2F R45, R46 ;  /* 0x0000002e002d7306 */ /* 0x000e620000201400 */
[----:B------:R-:W-:Y:S02]  /*8500*/  FSEL R151, R151, -INF , !P4 ;  /* 0xff80000097977808 */ /* 0x000fe40006000000 */
[----:B------:R-:W-:-:S02]  /*8510*/  FSEL R134, R47, -INF , !P3 ;  /* 0xff8000002f867808 */ /* 0x000fc40005800000 */
[-C--:B------:R-:W-:Y:S02]  /*8520*/  ISETP.GE.AND P3, PT, R46, R121.reuse, PT ;  /* 0x000000792e00720c */ /* 0x080fe40003f66270 */
[----:B------:R-:W-:Y:S01]  /*8530*/  ISETP.GE.AND P5, PT, R44, R121, PT ;  /* 0x000000792c00720c */ /* 0x000fe20003fa6270 */
[----:B------:R-:W2:Y:S01]  /*8540*/  I2F R40, R44 ;  /* 0x0000002c00287306 */ /* 0x000ea20000201400 */
        /* <DEDUP_REMOVED lines=93> */
[CC--:B------:R-:W-:Y:S02]  /*8b20*/  ISETP.GE.AND P3, PT, R22.reuse, R121.reuse, PT ;  /* 0x000000791600720c */ /* 0x0c0fe40003f66270 */
[-C--:B------:R-:W-:Y:S01]  /*8b30*/  ISETP.GE.AND P4, PT, R22, R122.reuse, PT ;  /* 0x0000007a1600720c */ /* 0x080fe20003f86270 */
[----:B------:R-:W2:Y:S01]  /*8b40*/  I2F R16, R20 ;  /* 0x0000001400107306 */ /* 0x000ea20000201400 */
[C---:B------:R-:W-:Y:S02]  /*8b50*/  ISETP.GE.AND P6, PT, R20.reuse, R122, PT ;  /* 0x0000007a1400720c */ /* 0x040fe40003fc6270 */
        /* <DEDUP_REMOVED lines=21> */
[CC--:B--2---:R-:W-:Y:S02]  /*8cb0*/  FFMA.FTZ R101, R0.reuse, R12.reuse, R13 ;  /* 0x0000000c00657223 */ /* 0x0c4fe4000001000d */
        /* <DEDUP_REMOVED lines=10> */
[CC--:B-1----:R-:W-:Y:S01]  /*8d60*/  FFMA.FTZ R46, R0.reuse, R13.reuse, R6 ;  /* 0x0000000d002e7223 */ /* 0x0c2fe20000010006 */
[----:B------:R-:W-:Y:S01]  /*8d70*/  IADD3 R6, R143, 0x79, RZ ;  /* 0x000000798f067810 */ /* 0x000fe20007ffe0ff */
[----:B------:R-:W-:-:S03]  /*8d80*/  FFMA.FTZ R61, R0, R13, R4 ;  /* 0x0000000d003d7223 */ /* 0x000fc60000010004 */
[----:B------:R-:W1:Y:S01]  /*8d90*/  I2F R4, R6 ;  /* 0x0000000600047306 */ /* 0x000e620000201400 */
[----:B------:R-:W-:Y:S01]  /*8da0*/  FSEL R46, R46, -INF , !P3 ;  /* 0xff8000002e2e7808 */ /* 0x000fe20005800000 */
[CC--:B--2---:R-:W-:Y:S01]  /*8db0*/  FFMA.FTZ R60, R0.reuse, R8.reuse, R9 ;  /* 0x00000008003c7223 */ /* 0x0c4fe20000010009 */
[----:B------:R-:W-:Y:S01]  /*8dc0*/  FSEL R61, R61, -INF , !P4 ;  /* 0xff8000003d3d7808 */ /* 0x000fe20006000000 */
[----:B------:R-:W-:Y:S01]  /*8dd0*/  FFMA.FTZ R11, R0, R8, R11 ;  /* 0x00000008000b7223 */ /* 0x000fe2000001000b */
[----:B------:R-:W-:-:S03]  /*8de0*/  ISETP.GE.AND P4, PT, R143, R121, PT ;  /* 0x000000798f00720c */ /* 0x000fc60003f86270 */
[----:B------:R-:W2:Y:S01]  /*8df0*/  I2F R9, R143 ;  /* 0x0000008f00097306 */ /* 0x000ea20000201400 */
[----:B------:R-:W-:Y:S02]  /*8e00*/  FSEL R60, R60, -INF , !P6 ;  /* 0xff8000003c3c7808 */ /* 0x000fe40007000000 */
[----:B------:R-:W-:Y:S02]  /*8e10*/  FSEL R54, R11, -INF , !P5 ;  /* 0xff8000000b367808 */ /* 0x000fe40006800000 */
[-C--:B------:R-:W-:Y:S02]  /*8e20*/  ISETP.GE.AND P6, PT, R143, R122.reuse, PT ;  /* 0x0000007a8f00720c */ /* 0x080fe40003fc6270 */
[----:B------:R-:W-:Y:S01]  /*8e30*/  ISETP.GE.AND P5, PT, R6, R122, PT ;  /* 0x0000007a0600720c */ /* 0x000fe20003fa6270 */
[-C--:B-1----:R-:W-:Y:S01]  /*8e40*/  FFMA.FTZ R63, R0, R4.reuse, R5 ;  /* 0x00000004003f7223 */ /* 0x082fe20000010005 */
[----:B------:R-:W-:Y:S01]  /*8e50*/  ISETP.GE.AND P3, PT, R6, R121, PT ;  /* 0x000000790600720c */ /* 0x000fe20003f66270 */
[----:B------:R-:W-:-:S03]  /*8e60*/  FFMA.FTZ R7, R0, R4, R7 ;  /* 0x0000000400077223 */ /* 0x000fc60000010007 */
[----:B------:R-:W-:Y:S02]  /*8e70*/  FSEL R63, R63, -INF , !P5 ;  /* 0xff8000003f3f7808 */ /* 0x000fe40006800000 */
[----:B------:R-:W-:Y:S01]  /*8e80*/  FSEL R47, R7, -INF , !P3 ;  /* 0xff800000072f7808 */ /* 0x000fe20005800000 */
[CC--:B--2---:R-:W-:Y:S02]  /*8e90*/  FFMA.FTZ R64, R0.reuse, R9.reuse, R64 ;  /* 0x0000000900407223 */ /* 0x0c4fe40000010040 */
[----:B------:R-:W-:-:S03]  /*8ea0*/  FFMA.FTZ R66, R0, R9, R66 ;  /* 0x0000000900427223 */ /* 0x000fc60000010042 */
[----:B------:R-:W-:Y:S02]  /*8eb0*/  FSEL R5, R64, -INF , !P6 ;  /* 0xff80000040057808 */ /* 0x000fe40007000000 */
[----:B------:R-:W-:Y:S01]  /*8ec0*/  FSEL R4, R66, -INF , !P4 ;  /* 0xff80000042047808 */ /* 0x000fe20006000000 */
[----:B------:R-:W-:Y:S05]  /*8ed0*/  @!P2 BRA `(.L_x_6300) ;  /* 0x000009b00000a947 */ /* 0x000fea0003800000 */
[----:B------:R-:W-:Y:S05]  /*8ee0*/  @!P0 BRA `(.L_x_6301) ;  /* 0x0000039000008947 */ /* 0x000fea0003800000 */
[----:B------:R-:W1:Y:S01]  /*8ef0*/  I2F.RP R10, R118 ;  /* 0x00000076000a7306 */ /* 0x000e620000209400 */
[----:B------:R-:W-:Y:S01]  /*8f00*/  IMAD.MOV.U32 R8, RZ, RZ, RZ ;  /* 0x000000ffff087224 */ /* 0x000fe200078e00ff */
[----:B------:R-:W-:-:S06]  /*8f10*/  IADD3 R11, R138, -0x80, RZ ;  /* 0xffffff808a0b7810 */ /* 0x000fcc0007ffe0ff */
[----:B-1----:R-:W1:Y:S02]  /*8f20*/  MUFU.RCP R9, R10 ;  /* 0x0000000a00097308 */ /* 0x002e640000001000 */
[----:B-1----:R-:W-:-:S06]  /*8f30*/  IADD3 R9, R9, 0xffffffe, RZ ;  /* 0x0ffffffe09097810 */ /* 0x002fcc0007ffe0ff */
[----:B------:R-:W1:Y:S02]  /*8f40*/  F2I.FTZ.U32.TRUNC.NTZ R9, R9 ;  /* 0x0000000900097305 */ /* 0x000e64000021f000 */
[----:B-1----:R-:W-:-:S04]  /*8f50*/  IMAD.MOV R6, RZ, RZ, -R9 ;  /* 0x000000ffff067224 */ /* 0x002fc800078e0a09 */
[----:B------:R-:W-:Y:S01]  /*8f60*/  IMAD R7, R6, R118, RZ ;  /* 0x0000007606077224 */ /* 0x000fe200078e02ff */
[----:B------:R-:W-:Y:S02]  /*8f70*/  IABS R6, R11 ;  /* 0x0000000b00067213 */ /* 0x000fe40000000000 */
[----:B------:R-:W-:Y:S01]  /*8f80*/  LOP3.LUT R11, R11, c[0x0][0x2d0], RZ, 0x3c, !PT ;  /* 0x0000b4000b0b7a12 */ /* 0x000fe200078e3cff */
[----:B------:R-:W-:Y:S01]  /*8f90*/  IMAD.HI.U32 R7, R9, R7, R8 ;  /* 0x0000000709077227 */ /* 0x000fe200078e0008 */
[----:B------:R-:W-:Y:S02]  /*8fa0*/  IABS R8, R138 ;  /* 0x0000008a00087213 */ /* 0x000fe40000000000 */
[----:B------:R-:W-:-:S03]  /*8fb0*/  LOP3.LUT R138, R138, c[0x0][0x2d0], RZ, 0x3c, !PT ;  /* 0x0000b4008a8a7a12 */ /* 0x000fc600078e3cff */
[----:B------:R-:W-:Y:S01]  /*8fc0*/  IMAD.HI.U32 R12, R7, R8, RZ ;  /* 0x00000008070c7227 */ /* 0x000fe200078e00ff */
[----:B------:R-:W-:-:S03]  /*8fd0*/  ISETP.GE.AND P4, PT, R138, RZ, PT ;  /* 0x000000ff8a00720c */ /* 0x000fc60003f86270 */
        /* <DEDUP_REMOVED lines=42> */
.L_x_6301:
[----:B------:R-:W-:-:S04]  /*9280*/  LEA R7, -R117, RZ, 0x7 ;  /* 0x000000ff75077211 */ /* 0x000fc800078e39ff */
[----:B------:R-:W-:Y:S02]  /*9290*/  SHF.R.S32.HI R8, RZ, 0x1f, R7 ;  /* 0x0000001fff087819 */ /* 0x000fe40000011407 */
.L_x_6302:
        /* <DEDUP_REMOVED lines=9> */
[----:B------:R-:W-:Y:S01]  /*9330*/  @!P1 IMAD.WIDE.U32 R14, R117, 0x50, R118 ;  /* 0x00000050750e9825 */ /* 0x000fe200078e0076 */
[----:B------:R-:W-:Y:S01]  /*9340*/  @!PT LDS RZ, [RZ] ;  /* 0x00000000fffff984 */ /* 0x000fe20000000800 */
[----:B------:R-:W-:Y:S01]  /*9350*/  @!PT LDS RZ, [RZ] ;  /* 0x00000000fffff984 */ /* 0x000fe20000000800 */
[----:B------:R-:W-:Y:S01]  /*9360*/  @!PT LDS RZ, [RZ] ;  /* 0x00000000fffff984 */ /* 0x000fe20000000800 */
[----:B------:R2:W-:Y:S02]  /*9370*/  @!P1 LDGSTS.E.BYPASS.LTC128B.128 [R177+0x2000], [R16.64] ;  /* 0x0200000010b19fae */ /* 0x0005e4000b901d46 */
[----:B------:R-:W-:Y:S01]  /*9380*/  @!P1 IADD3.X R11, R8, R11, R13, P2, !PT ;  /* 0x0000000b080b9210 */ /* 0x000fe200017fe40d */
[----:B------:R-:W-:Y:S01]  /*9390*/  @!P1 IMAD.MOV.U32 R13, RZ, RZ, c[0x0][0x19c] ;  /* 0x00006700ff0d9624 */ /* 0x000fe200078e00ff */
[----:B------:R-:W-:Y:S01]  /*93a0*/  @!P1 IADD3 R14, P2, R7, R14, RZ ;  /* 0x0000000e070e9210 */ /* 0x000fe20007f5e0ff */
[----:B------:R-:W-:Y:S01]  /*93b0*/  @!P1 IMAD.MOV.U32 R6, RZ, RZ, c[0x0][0x19c] ;  /* 0x00006700ff069624 */ /* 0x000fe200078e00ff */
[----:B------:R1:W-:Y:S01]  /*93c0*/  @P1 STS.128 [R177+0x2800], RZ ;  /* 0x002800ffb1001388 */ /* 0x0003e20000000c00 */
[----:B------:R-:W-:-:S05]  /*93d0*/  @!P1 IMAD R13, R13, 0x50, RZ ;  /* 0x000000500d0d9824 */ /* 0x000fca00078e02ff */
[----:B------:R-:W-:Y:S02]  /*93e0*/  @!P1 IADD3.X R13, R8, R13, R15, P2, !PT ;  /* 0x0000000d080d9210 */ /* 0x000fe400017fe40f */
[----:B------:R-:W-:-:S04]  /*93f0*/  @!P1 IADD3 R10, P3, P2, R7, R120, R173 ;  /* 0x00000078070a9210 */ /* 0x000fc80007a7e0ad */
[----:B------:R-:W-:Y:S02]  /*9400*/  @!P1 IADD3.X R9, R8, R119, R172, P3, P2 ;  /* 0x0000007708099210 */ /* 0x000fe40001fe44ac */
[----:B------:R-:W-:-:S04]  /*9410*/  @!P1 LEA R18, P2, R10, c[0x0][0x168], 0x1 ;  /* 0x00005a000a129a11 */ /* 0x000fc800078408ff */
[----:B------:R-:W-:Y:S01]  /*9420*/  @!P1 LEA.HI.X R19, R10, c[0x0][0x16c], R9, 0x1, P2 ;  /* 0x00005b000a139a11 */ /* 0x000fe200010f0c09 */
[----:B------:R-:W-:Y:S02]  /*9430*/  @!P1 IMAD R9, R6, 0x60, RZ ;  /* 0x0000006006099824 */ /* 0x000fe400078e02ff */
[----:B--2---:R-:W-:Y:S02]  /*9440*/  @!P1 IMAD.WIDE.U32 R16, R117, 0x60, R118 ;  /* 0x0000006075109825 */ /* 0x004fe400078e0076 */
[----:B------:R-:W-:Y:S01]  /*9450*/  @!PT LDS RZ, [RZ] ;  /* 0x00000000fffff984 */ /* 0x000fe20000000800 */
[----:B------:R-:W-:Y:S01]  /*9460*/  @!PT LDS RZ, [RZ] ;  /* 0x00000000fffff984 */ /* 0x000fe20000000800 */
[----:B------:R-:W-:Y:S01]  /*9470*/  @!PT LDS RZ, [RZ] ;  /* 0x00000000fffff984 */ /* 0x000fe20000000800 */
[----:B------:R1:W-:Y:S02]  /*9480*/  @!P1 LDGSTS.E.BYPASS.LTC128B.128 [R177+0x2800], [R18.64] ;  /* 0x0280000012b19fae */ /* 0x0003e4000b901d46 */
[----:B------:R-:W-:Y:S01]  /*9490*/  @!P1 IMAD.MOV.U32 R10, RZ, RZ, c[0x0][0x19c] ;  /* 0x00006700ff0a9624 */ /* 0x000fe200078e00ff */
        /* <DEDUP_REMOVED lines=59> */
.L_x_6304:
[----:B------:R-:W-:Y:S05]  /*9850*/  BSYNC B0 ;  /* 0x0000000000007941 */ /* 0x000fea0003800000 */
.L_x_6303:
[----:B------:R-:W0:Y:S01]  /*9860*/  LDGDEPBAR ;  /* 0x00000000000079af */ /* 0x000e220000000000 */
[----:B------:R-:W-:-:S04]  /*9870*/  LEA R192, P1, R7, R192, 0x1 ;  /* 0x000000c007c07211 */ /* 0x000fc800078208ff */
[----:B------:R-:W-:Y:S02]  /*9880*/  LEA.HI.X R191, R7, R191, R8, 0x1, P1 ;  /* 0x000000bf07bf7211 */ /* 0x000fe400008f0c08 */
.L_x_6300:
        /* <DEDUP_REMOVED lines=74> */
[----:B------:R-:W3:Y:S01]  /*9d30*/  LDSM.16.MT88.4 R8, [R164+0x6000] ;  /* 0x00600000a408783b */ /* 0x000ee20000004200 */
        /* <DEDUP_REMOVED lines=11> */
[--C-:B------:R-:W-:Y:S02]  /*9df0*/  FFMA.FTZ R118, R65, c[0x0][0x23c], -R64.reuse ;  /* 0x00008f0041767a23 */ /* 0x100fe40000010840 */
[----:B------:R-:W-:Y:S02]  /*9e00*/  FADD.FTZ R2, R2, -R3 ;  /* 0x8000000302027221 */ /* 0x000fe40000010000 */
[--C-:B------:R-:W-:Y:S02]  /*9e10*/  FFMA.FTZ R144, R5, c[0x0][0x23c], -R64.reuse ;  /* 0x00008f0005907a23 */ /* 0x100fe40000010840 */
[----:B------:R-:W-:Y:S01]  /*9e20*/  FMUL.FTZ R143, R2, c[0x0][0x23c] ;  /* 0x00008f00028f7a20 */ /* 0x000fe20000410000 */
[----:B------:R-:W-:Y:S01]  /*9e30*/  MUFU.EX2 R118, R118 ;  /* 0x0000007600767308 */ /* 0x000fe20000000800 */
[--C-:B------:R-:W-:Y:S02]  /*9e40*/  FFMA.FTZ R119, R113, c[0x0][0x23c], -R64.reuse ;  /* 0x00008f0071777a23 */ /* 0x100fe40000010840 */
[----:B------:R-:W-:-:S02]  /*9e50*/  FFMA.FTZ R65, R139, c[0x0][0x23c], -R64 ;  /* 0x00008f008b417a23 */ /* 0x000fc40000010840 */
[--C-:B------:R-:W-:Y:S02]  /*9e60*/  FFMA.FTZ R138, R4, c[0x0][0x23c], -R53.reuse ;  /* 0x00008f00048a7a23 */ /* 0x100fe40000010835 */
[--C-:B------:R-:W-:Y:S01]  /*9e70*/  FFMA.FTZ R117, R136, c[0x0][0x23c], -R53.reuse ;  /* 0x00008f0088757a23 */ /* 0x100fe20000010835 */
[----:B------:R-:W-:Y:S01]  /*9e80*/  MUFU.EX2 R144, R144 ;  /* 0x0000009000907308 */ /* 0x000fe20000000800 */
[--C-:B------:R-:W-:Y:S02]  /*9e90*/  FFMA.FTZ R121, R116, c[0x0][0x23c], -R53.reuse ;  /* 0x00008f0074797a23 */ /* 0x100fe40000010835 */
[----:B------:R-:W-:Y:S02]  /*9ea0*/  FMUL.FTZ R148, R148, c[0x0][0x23c] ;  /* 0x00008f0094947a20 */ /* 0x000fe40000410000 */
[----:B------:R-:W-:Y:S02]  /*9eb0*/  FFMA.FTZ R2, R112, c[0x0][0x23c], -R53 ;  /* 0x00008f0070027a23 */ /* 0x000fe40000010835 */
[--C-:B------:R-:W-:Y:S01]  /*9ec0*/  FFMA.FTZ R120, R107, c[0x0][0x23c], -R64.reuse ;  /* 0x00008f006b787a23 */ /* 0x100fe20000010840 */
[----:B------:R-:W1:Y:S01]  /*9ed0*/  MUFU.EX2 R119, R119 ;  /* 0x0000007700777308 */ /* 0x000e620000000800 */
[----:B------:R-:W-:-:S02]  /*9ee0*/  FFMA.FTZ R113, R59, c[0x0][0x23c], -R64 ;  /* 0x00008f003b717a23 */ /* 0x000fc40000010840 */
[--C-:B------:R-:W-:Y:S02]  /*9ef0*/  FFMA.FTZ R112, R57, c[0x0][0x23c], -R64.reuse ;  /* 0x00008f0039707a23 */ /* 0x100fe40000010840 */
[--C-:B------:R-:W-:Y:S02]  /*9f00*/  FFMA.FTZ R109, R109, c[0x0][0x23c], -R64.reuse ;  /* 0x00008f006d6d7a23 */ /* 0x100fe40000010840 */
[--C-:B------:R-:W-:Y:S01]  /*9f10*/  FFMA.FTZ R116, R58, c[0x0][0x23c], -R53.reuse ;  /* 0x00008f003a747a23 */ /* 0x100fe20000010835 */
[----:B------:R-:W2:Y:S01]  /*9f20*/  MUFU.EX2 R65, R65 ;  /* 0x0000004100417308 */ /* 0x000ea20000000800 */
[--C-:B------:R-:W-:Y:S02]  /*9f30*/  FFMA.FTZ R107, R132, c[0x0][0x23c], -R53.reuse ;  /* 0x00008f00846b7a23 */ /* 0x100fe40000010835 */
[--C-:B------:R-:W-:Y:S02]  /*9f40*/  FFMA.FTZ R66, R56, c[0x0][0x23c], -R53.reuse ;  /* 0x00008f0038427a23 */ /* 0x100fe40000010835 */
[----:B------:R-:W-:Y:S01]  /*9f50*/  FFMA.FTZ R3, R48, c[0x0][0x23c], -R53 ;  /* 0x00008f0030037a23 */ /* 0x000fe20000010835 */
[----:B------:R-:W-:Y:S01]  /*9f60*/  LDSM.16.MT88.4 R56, [R162+0x6800] ;  /* 0x00680000a238783b */ /* 0x000fe20000004200 */
[--C-:B------:R-:W-:Y:S01]  /*9f70*/  FFMA.FTZ R139, R129, c[0x0][0x23c], -R64.reuse ;  /* 0x00008f00818b7a23 */ /* 0x100fe20000010840 */
[----:B------:R-:W-:Y:S01]  /*9f80*/  MUFU.EX2 R138, R138 ;  /* 0x0000008a008a7308 */ /* 0x000fe20000000800 */
[----:B-1----:R-:W-:Y:S01]  /*9f90*/  F2FP.PACK_AB R32, R119, R144 ;  /* 0x000000907720723e */ /* 0x002fe200000000ff */
[----:B------:R-:W1:Y:S01]  /*9fa0*/  LDSM.16.MT88.4 R48, [R161+0x6800] ;  /* 0x00680000a130783b */ /* 0x000e620000004200 */
[----:B------:R-:W-:-:S02]  /*9fb0*/  FFMA.FTZ R136, R141, c[0x0][0x23c], -R64 ;  /* 0x00008f008d887a23 */ /* 0x000fc40000010840 */
[--C-:B------:R-:W-:Y:S02]  /*9fc0*/  FFMA.FTZ R132, R137, c[0x0][0x23c], -R64.reuse ;  /* 0x00008f0089847a23 */ /* 0x100fe40000010840 */
[----:B------:R-:W-:Y:S01]  /*9fd0*/  FFMA.FTZ R129, R151, c[0x0][0x23c], -R64 ;  /* 0x00008f0097817a23 */ /* 0x000fe20000010840 */
[----:B------:R-:W4:Y:S01]  /*9fe0*/  MUFU.EX2 R117, R117 ;  /* 0x0000007500757308 */ /* 0x000f220000000800 */
[----:B--2---:R-:W-:Y:S01]  /*9ff0*/  F2FP.PACK_AB R34, R65, R118 ;  /* 0x000000764122723e */ /* 0x004fe200000000ff */
[--C-:B------:R-:W-:Y:S02]  /*a000*/  FFMA.FTZ R137, R140, c[0x0][0x23c], -R53.reuse ;  /* 0x00008f008c897a23 */ /* 0x100fe40000010835 */
[--C-:B------:R-:W-:Y:S02]  /*a010*/  FFMA.FTZ R122, R198, c[0x0][0x23c], -R53.reuse ;  /* 0x00008f00c67a7a23 */ /* 0x100fe40000010835 */
[--C-:B------:R-:W-:Y:S02]  /*a020*/  FFMA.FTZ R141, R142, c[0x0][0x23c], -R53.reuse ;  /* 0x00008f008e8d7a23 */ /* 0x100fe40000010835 */
[----:B------:R-:W-:Y:S01]  /*a030*/  MUFU.EX2 R121, R121 ;  /* 0x0000007900797308 */ /* 0x000fe20000000800 */
[----:B------:R-:W-:-:S02]  /*a040*/  FFMA.FTZ R134, R134, c[0x0][0x23c], -R53 ;  /* 0x00008f0086867a23 */ /* 0x000fc40000010835 */
[--C-:B------:R-:W-:Y:S02]  /*a050*/  FFMA.FTZ R151, R145, c[0x0][0x23c], -R64.reuse ;  /* 0x00008f0091977a23 */ /* 0x100fe40000010840 */
[--C-:B------:R-:W-:Y:S02]  /*a060*/  FFMA.FTZ R145, R147, c[0x0][0x23c], -R64.reuse ;  /* 0x00008f0093917a23 */ /* 0x100fe40000010840 */
[--C-:B------:R-:W-:Y:S01]  /*a070*/  FFMA.FTZ R142, R149, c[0x0][0x23c], -R64.reuse ;  /* 0x00008f00958e7a23 */ /* 0x100fe20000010840 */
[----:B------:R-:W2:Y:S01]  /*a080*/  MUFU.EX2 R148, R148 ;  /* 0x0000009400947308 */ /* 0x000ea20000000800 */
[----:B----4-:R-:W-:Y:S01]  /*a090*/  F2FP.PACK_AB R33, R117, R138 ;  /* 0x0000008a7521723e */ /* 0x010fe200000000ff */
[--C-:B------:R-:W-:Y:S02]  /*a0a0*/  FFMA.FTZ R147, R146, c[0x0][0x23c], -R53.reuse ;  /* 0x00008f0092937a23 */ /* 0x100fe40000010835 */
[----:B------:R-:W-:Y:S02]  /*a0b0*/  FFMA.FTZ R140, R189, c[0x0][0x23c], -R64 ;  /* 0x00008f00bd8c7a23 */ /* 0x000fe40000010840 */
[----:B------:R-:W-:-:S02]  /*a0c0*/  FFMA.FTZ R150, R150, c[0x0][0x23c], -R53 ;  /* 0x00008f0096967a23 */ /* 0x000fc40000010835 */
[----:B------:R-:W4:Y:S01]  /*a0d0*/  MUFU.EX2 R143, R143 ;  /* 0x0000008f008f7308 */ /* 0x000f220000000800 */
[--C-:B------:R-:W-:Y:S02]  /*a0e0*/  FFMA.FTZ R149, R190, c[0x0][0x23c], -R53.reuse ;  /* 0x00008f00be957a23 */ /* 0x100fe40000010835 */
[--C-:B------:R-:W-:Y:S02]  /*a0f0*/  FFMA.FTZ R146, R188, c[0x0][0x23c], -R53.reuse ;  /* 0x00008f00bc927a23 */ /* 0x100fe40000010835 */
[--C-:B------:R-:W-:Y:S02]  /*a100*/  FFMA.FTZ R104, R104, c[0x0][0x23c], -R53.reuse ;  /* 0x00008f0068687a23 */ /* 0x100fe40000010835 */
[----:B------:R-:W-:Y:S01]  /*a110*/  FFMA.FTZ R102, R102, c[0x0][0x23c], -R53 ;  /* 0x00008f0066667a23 */ /* 0x000fe20000010835 */
[----:B------:R-:W5:Y:S01]  /*a120*/  MUFU.EX2 R2, R2 ;  /* 0x0000000200027308 */ /* 0x000f620000000800 */
[-C--:B--2---:R-:W-:Y:S02]  /*a130*/  FMUL.FTZ R4, R96, R148.reuse ;  /* 0x0000009460047220 */ /* 0x084fe40000410000 */
[----:B------:R-:W-:-:S02]  /*a140*/  FMUL.FTZ R5, R97, R148 ;  /* 0x0000009461057220 */ /* 0x000fc40000410000 */
[-C--:B------:R-:W-:Y:S02]  /*a150*/  FMUL.FTZ R92, R92, R148.reuse ;  /* 0x000000945c5c7220 */ /* 0x080fe40000410000 */
[-C--:B------:R-:W-:Y:S01]  /*a160*/  FMUL.FTZ R93, R93, R148.reuse ;  /* 0x000000945d5d7220 */ /* 0x080fe20000410000 */
[----:B------:R-:W-:Y:S01]  /*a170*/  MUFU.EX2 R120, R120 ;  /* 0x0000007800787308 */ /* 0x000fe20000000800 */
[-C--:B----4-:R-:W-:Y:S02]  /*a180*/  FMUL.FTZ R6, R98, R143.reuse ;  /* 0x0000008f62067220 */ /* 0x090fe40000410000 */
[-C--:B------:R-:W-:Y:S02]  /*a190*/  FMUL.FTZ R7, R99, R143.reuse ;  /* 0x0000008f63077220 */ /* 0x080fe40000410000 */
[-C--:B------:R-:W-:Y:S02]  /*a1a0*/  FMUL.FTZ R94, R94, R143.reuse ;  /* 0x0000008f5e5e7220 */ /* 0x080fe40000410000 */
[----:B------:R-:W-:Y:S01]  /*a1b0*/  FMUL.FTZ R95, R95, R143 ;  /* 0x0000008f5f5f7220 */ /* 0x000fe20000410000 */
[----:B-----5:R-:W-:Y:S01]  /*a1c0*/  F2FP.PACK_AB R35, R2, R121 ;  /* 0x000000790223723e */ /* 0x020fe200000000ff */
[----:B------:R-:W2:Y:S01]  /*a1d0*/  MUFU.EX2 R113, R113 ;  /* 0x0000007100717308 */ /* 0x000ea20000000800 */
[----:B------:R-:W-:-:S02]  /*a1e0*/  FMUL.FTZ R12, R68, R148 ;  /* 0x00000094440c7220 */ /* 0x000fc40000410000 */
[-C--:B------:R-:W-:Y:S02]  /*a1f0*/  FMUL.FTZ R13, R69, R148.reuse ;  /* 0x00000094450d7220 */ /* 0x080fe40000410000 */
[-C--:B------:R-:W-:Y:S01]  /*a200*/  FMUL.FTZ R14, R70, R143.reuse ;  /* 0x0000008f460e7220 */ /* 0x080fe20000410000 */
[C---:B---3--:R-:W-:Y:S01]  /*a210*/  HMMA.16816.F32 R4, R32.reuse, R8, R4 ;  /* 0x000000082004723c */ /* 0x048fe20000001804 */
[-C--:B------:R-:W-:Y:S01]  /*a220*/  FMUL.FTZ R15, R71, R143.reuse ;  /* 0x0000008f470f7220 */ /* 0x080fe20000410000 */
[----:B------:R-:W-:Y:S01]  /*a230*/  MUFU.EX2 R112, R112 ;  /* 0x0000007000707308 */ /* 0x000fe20000000800 */
[-C--:B------:R-:W-:Y:S02]  /*a240*/  FMUL.FTZ R20, R76, R148.reuse ;  /* 0x000000944c147220 */ /* 0x080fe40000410000 */
[-C--:B------:R-:W-:Y:S02]  /*a250*/  FMUL.FTZ R21, R77, R148.reuse ;  /* 0x000000944d157220 */ /* 0x080fe40000410000 */
        /* <DEDUP_REMOVED lines=9> */
[-C--:B------:R-:W-:Y:S01]  /*a2f0*/  FMUL.FTZ R75, R75, R143.reuse ;  /* 0x0000008f4b4b7220 */ /* 0x080fe20000410000 */
[----:B------:R-:W-:Y:S01]  /*a300*/  MUFU.EX2 R116, R116 ;  /* 0x0000007400747308 */ /* 0x000fe20000000800 */
[-C--:B------:R-:W-:Y:S02]  /*a310*/  FMUL.FTZ R80, R80, R148.reuse ;  /* 0x0000009450507220 */ /* 0x080fe40000410000 */
[-C--:B------:R-:W-:Y:S02]  /*a320*/  FMUL.FTZ R81, R81, R148.reuse ;  /* 0x0000009451517220 */ /* 0x080fe40000410000 */
[-C--:B------:R-:W-:Y:S01]  /*a330*/  FMUL.FTZ R82, R82, R143.reuse ;  /* 0x0000008f52527220 */ /* 0x080fe20000410000 */
[----:B------:R-:W-:Y:S01]  /*a340*/  HMMA.16816.F32 R20, R32, R24, R20 ;  /* 0x000000182014723c */ /* 0x000fe20000001814 */
[----:B------:R-:W-:Y:S01]  /*a350*/  FMUL.FTZ R83, R83, R143 ;  /* 0x0000008f53537220 */ /* 0x000fe20000410000 */
[----:B------:R-:W3:Y:S01]  /*a360*/  MUFU.EX2 R107, R107 ;  /* 0x0000006b006b7308 */ /* 0x000ee20000000800 */
[----:B------:R-:W-:-:S02]  /*a370*/  FMUL.FTZ R28, R88, R148 ;  /* 0x00000094581c7220 */ /* 0x000fc40000410000 */
[-C--:B------:R-:W-:Y:S02]  /*a380*/  FMUL.FTZ R29, R89, R148.reuse ;  /* 0x00000094591d7220 */ /* 0x080fe40000410000 */
[-C--:B------:R-:W-:Y:S01]  /*a390*/  FMUL.FTZ R30, R90, R143.reuse ;  /* 0x0000008f5a1e7220 */ /* 0x080fe20000410000 */
[C---:B------:R-:W-:Y:S01]  /*a3a0*/  HMMA.16816.F32 R16, R32.reuse, R18, R72 ;  /* 0x000000122010723c */ /* 0x040fe20000001848 */
[-C--:B------:R-:W-:Y:S01]  /*a3b0*/  FMUL.FTZ R31, R91, R143.reuse ;  /* 0x0000008f5b1f7220 */ /* 0x080fe20000410000 */
[----:B------:R-:W-:Y:S01]  /*a3c0*/  MUFU.EX2 R66, R66 ;  /* 0x0000004200427308 */ /* 0x000fe20000000800 */
[-C--:B------:R-:W-:Y:S01]  /*a3d0*/  FMUL.FTZ R84, R84, R148.reuse ;  /* 0x0000009454547220 */ /* 0x080fe20000410000 */
[----:B------:R-:W-:Y:S01]  /*a3e0*/  LDSM.16.MT88.4 R72, [R162+0x8800] ;  /* 0x00880000a248783b */ /* 0x000fe20000004200 */
[-C--:B------:R-:W-:Y:S02]  /*a3f0*/  FMUL.FTZ R85, R85, R148.reuse ;  /* 0x0000009455557220 */ /* 0x080fe40000410000 */
[-C--:B------:R-:W-:Y:S01]  /*a400*/  FMUL.FTZ R86, R86, R143.reuse ;  /* 0x0000008f56567220 */ /* 0x080fe20000410000 */
[----:B------:R-:W-:Y:S01]  /*a410*/  HMMA.16816.F32 R24, R32, R26, R80 ;  /* 0x0000001a2018723c */ /* 0x000fe20000001850 */
[----:B------:R-:W-:Y:S01]  /*a420*/  FMUL.FTZ R87, R87, R143 ;  /* 0x0000008f57577220 */ /* 0x000fe20000410000 */
[----:B------:R-:W4:Y:S01]  /*a430*/  MUFU.EX2 R3, R3 ;  /* 0x0000000300037308 */ /* 0x000f220000000800 */
[----:B------:R-:W-:Y:S01]  /*a440*/  LDSM.16.MT88.4 R80, [R161+0x8000] ;  /* 0x00800000a150783b */ /* 0x000fe20000004200 */
[----:B------:R-:W-:-:S02]  /*a450*/  FFMA.FTZ R144, R193, R148, R144 ;  /* 0x00000094c1907223 */ /* 0x000fc40000010090 */
[----:B------:R-:W-:Y:S02]  /*a460*/  FFMA.FTZ R138, R194, R143, R138 ;  /* 0x0000008fc28a7223 */ /* 0x000fe4000001008a */
[C---:B------:R-:W-:Y:S01]  /*a470*/  HMMA.16816.F32 R28, R32.reuse, R36, R28 ;  /* 0x00000024201c723c */ /* 0x040fe2000000181c */
[----:B------:R-:W-:Y:S01]  /*a480*/  FADD.FTZ R119, R119, R144 ;  /* 0x0000009077777221 */ /* 0x000fe20000010000 */
[----:B------:R-:W-:Y:S01]  /*a490*/  MUFU.EX2 R139, R139 ;  /* 0x0000008b008b7308 */ /* 0x000fe20000000800 */
[----:B------:R-:W-:Y:S02]  /*a4a0*/  FADD.FTZ R138, R117, R138 ;  /* 0x0000008a758a7221 */ /* 0x000fe40000010000 */
[----:B------:R-:W-:Y:S02]  /*a4b0*/  FADD.FTZ R118, R118, R119 ;  /* 0x0000007776767221 */ /* 0x000fe40000010000 */
[----:B--2---:R-:W-:Y:S01]  /*a4c0*/  F2FP.PACK_AB R36, R113, R120 ;  /* 0x000000787124723e */ /* 0x004fe200000000ff */
[----:B------:R-:W-:Y:S01]  /*a4d0*/  HMMA.16816.F32 R32, R32, R38, R84 ;  /* 0x000000262020723c */ /* 0x000fe20000001854 */
[----:B---3--:R-:W-:Y:S01]  /*a4e0*/  F2FP.PACK_AB R37, R107, R116 ;  /* 0x000000746b25723e */ /* 0x008fe200000000ff */
[----:B------:R-:W2:Y:S01]  /*a4f0*/  MUFU.EX2 R136, R136 ;  /* 0x0000008800887308 */ /* 0x000ea20000000800 */
        /* <DEDUP_REMOVED lines=12> */
[----:B------:R-:W-:-:S02]  /*a5c0*/  FFMA.FTZ R193, R63, c[0x0][0x23c], -R64 ;  /* 0x00008f003fc17a23 */ /* 0x000fc40000010840 */
[----:B------:R-:W-:Y:S02]  /*a5d0*/  FADD.FTZ R66, R66, R107 ;  /* 0x0000006b42427221 */ /* 0x000fe40000010000 */
[----:B------:R-:W-:Y:S01]  /*a5e0*/  FFMA.FTZ R55, R55, c[0x0][0x23c], -R64 ;  /* 0x00008f0037377a23 */ /* 0x000fe20000010840 */
[C---:B------:R-:W-:Y:S01]  /*a5f0*/  HMMA.16816.F32 R8, R36.reuse, R42, R8 ;  /* 0x0000002a2408723c */ /* 0x040fe20000001808 */
[----:B------:R-:W3:Y:S01]  /*a600*/  LDSM.16.MT88.4 R40, [R160+0x6800] ;  /* 0x00680000a028783b */ /* 0x000ee20000004200 */
[----:B------:R-:W-:Y:S01]  /*a610*/  MUFU.EX2 R137, R137 ;  /* 0x0000008900897308 */ /* 0x000fe20000000800 */
[----:B------:R-:W-:Y:S02]  /*a620*/  FADD.FTZ R66, R3, R66 ;  /* 0x0000004203427221 */ /* 0x000fe40000010000 */
[----:B------:R-:W-:Y:S02]  /*a630*/  FFMA.FTZ R3, R47, c[0x0][0x23c], -R53 ;  /* 0x00008f002f037a23 */ /* 0x000fe40000010835 */
[--C-:B------:R-:W-:Y:S01]  /*a640*/  FFMA.FTZ R60, R60, c[0x0][0x23c], -R64.reuse ;  /* 0x00008f003c3c7a23 */ /* 0x100fe20000010840 */
[C---:B-1----:R-:W-:Y:S01]  /*a650*/  HMMA.16816.F32 R20, R36.reuse, R48, R20 ;  /* 0x000000302414723c */ /* 0x042fe20000001814 */
[----:B------:R-:W-:Y:S01]  /*a660*/  FFMA.FTZ R61, R61, c[0x0][0x23c], -R64 ;  /* 0x00008f003d3d7a23 */ /* 0x000fe20000010840 */
[----:B------:R-:W1:Y:S06]  /*a670*/  MUFU.EX2 R122, R122 ;  /* 0x0000007a007a7308 */ /* 0x000e6c0000000800 */
        /* <DEDUP_REMOVED lines=13> */
[----:B--2---:R-:W-:-:S02]  /*a750*/  F2FP.PACK_AB R36, R136, R139 ;  /* 0x0000008b8824723e */ /* 0x004fc400000000ff */
[----:B-1----:R-:W-:Y:S01]  /*a760*/  F2FP.PACK_AB R37, R122, R137 ;  /* 0x000000897a25723e */ /* 0x002fe200000000ff */
[----:B------:R-:W-:Y:S01]  /*a770*/  MUFU.EX2 R140, R140 ;  /* 0x0000008c008c7308 */ /* 0x000fe20000000800 */
[----:B------:R-:W-:Y:S01]  /*a780*/  F2FP.PACK_AB R38, R129, R132 ;  /* 0x000000848126723e */ /* 0x000fe200000000ff */
[----:B------:R-:W-:Y:S01]  /*a790*/  FADD.FTZ R137, R137, R66 ;  /* 0x0000004289897221 */ /* 0x000fe20000010000 */
[----:B-----5:R-:W-:-:S03]  /*a7a0*/  F2FP.PACK_AB R39, R134, R141 ;  /* 0x0000008d8627723e */ /* 0x020fc600000000ff */
[----:B------:R-:W-:Y:S02]  /*a7b0*/  FADD.FTZ R122, R122, R137 ;  /* 0x000000897a7a7221 */ /* 0x000fe40000010000 */
[----:B------:R-:W-:Y:S02]  /*a7c0*/  MUFU.EX2 R150, R150 ;  /* 0x0000009600967308 */ /* 0x000fe40000000800 */
[----:B----4-:R-:W-:Y:S01]  /*a7d0*/  HMMA.16816.F32 R12, R36, R48, R12 ;  /* 0x00000030240c723c */ /* 0x010fe2000000180c */
[----:B------:R-:W-:-:S04]  /*a7e0*/  FADD.FTZ R141, R141, R122 ;  /* 0x0000007a8d8d7221 */ /* 0x000fc80000010000 */
[----:B------:R-:W-:Y:S01]  /*a7f0*/  FADD.FTZ R141, R134, R141 ;  /* 0x0000008d868d7221 */ /* 0x000fe20000010000 */
[----:B------:R-:W1:Y:S02]  /*a800*/  MUFU.EX2 R149, R149 ;  /* 0x0000009500957308 */ /* 0x000e640000000800 */
[C---:B------:R-:W-:Y:S01]  /*a810*/  HMMA.16816.F32 R16, R36.reuse, R50, R16 ;  /* 0x000000322410723c */ /* 0x040fe20000001810 */
[----:B------:R-:W2:Y:S05]  /*a820*/  LDSM.16.MT88.4 R48, [R160+0x7000] ;  /* 0x00700000a030783b */ /* 0x000eaa0000004200 */
[----:B------:R-:W-:Y:S02]  /*a830*/  MUFU.EX2 R147, R147 ;  /* 0x0000009300937308 */ /* 0x000fe40000000800 */
[C---:B------:R-:W-:Y:S06]  /*a840*/  HMMA.16816.F32 R4, R36.reuse, R56, R4 ;  /* 0x000000382404723c */ /* 0x040fec0000001804 */
        /* <DEDUP_REMOVED lines=8> */
[----:B------:R-:W-:Y:S02]  /*a8d0*/  MUFU.EX2 R3, R3 ;  /* 0x0000000300037308 */ /* 0x000fe40000000800 */
[C---:B--2---:R-:W-:Y:S08]  /*a8e0*/  HMMA.16816.F32 R28, R36.reuse, R48, R28 ;  /* 0x00000030241c723c */ /* 0x044ff0000000181c */
[----:B------:R-:W-:Y:S01]  /*a8f0*/  HMMA.16816.F32 R32, R36, R50, R32 ;  /* 0x000000322420723c */ /* 0x000fe20000001820 */
[----:B------:R-:W2:Y:S06]  /*a900*/  LDSM.16.MT88.4 R48, [R161+0x7800] ;  /* 0x00780000a130783b */ /* 0x000eac0000004200 */
[----:B------:R-:W-:-:S02]  /*a910*/  F2FP.PACK_AB R36, R142, R151 ;  /* 0x000000978e24723e */ /* 0x000fc400000000ff */
[----:B-1----:R-:W-:Y:S02]  /*a920*/  F2FP.PACK_AB R37, R149, R150 ;  /* 0x000000969525723e */ /* 0x002fe400000000ff */
[----:B------:R-:W-:Y:S02]  /*a930*/  F2FP.PACK_AB R38, R140, R145 ;  /* 0x000000918c26723e */ /* 0x000fe400000000ff */
[----:B----4-:R-:W-:-:S07]  /*a940*/  F2FP.PACK_AB R39, R146, R147 ;  /* 0x000000939227723e */ /* 0x010fce00000000ff */
[C---:B---3--:R-:W-:Y:S08]  /*a950*/  HMMA.16816.F32 R4, R36.reuse, R40, R4 ;  /* 0x000000282404723c */ /* 0x048ff00000001804 */
[C---:B------:R-:W-:Y:S01]  /*a960*/  HMMA.16816.F32 R8, R36.reuse, R42, R8 ;  /* 0x0000002a2408723c */ /* 0x040fe20000001808 */
[----:B------:R-:W1:Y:S07]  /*a970*/  LDSM.16.MT88.4 R40, [R160+0x7800] ;  /* 0x00780000a028783b */ /* 0x000e6e0000004200 */
[C---:B-----5:R-:W-:Y:S07]  /*a980*/  HMMA.16816.F32 R12, R36.reuse, R56, R12 ;  /* 0x00000038240c723c */ /* 0x060fee000000180c */
[--C-:B------:R-:W-:Y:S01]  /*a990*/  FFMA.FTZ R56, R130, c[0x0][0x23c], -R53.reuse ;  /* 0x00008f0082387a23 */ /* 0x100fe20000010835 */
[----:B------:R-:W-:Y:S01]  /*a9a0*/  HMMA.16816.F32 R16, R36, R58, R16 ;  /* 0x0000003a2410723c */ /* 0x000fe20000001810 */
[----:B------:R-:W-:-:S04]  /*a9b0*/  FFMA.FTZ R57, R124, c[0x0][0x23c], -R53 ;  /* 0x00008f007c397a23 */ /* 0x000fc80000010835 */
[----:B------:R-:W-:Y:S02]  /*a9c0*/  MUFU.EX2 R56, R56 ;  /* 0x0000003800387308 */ /* 0x000fe40000000800 */
[--C-:B------:R-:W-:Y:S01]  /*a9d0*/  FFMA.FTZ R59, R126, c[0x0][0x23c], -R53.reuse ;  /* 0x00008f007e3b7a23 */ /* 0x100fe20000010835 */
[----:B--2---:R-:W-:Y:S01]  /*a9e0*/  HMMA.16816.F32 R20, R36, R48, R20 ;  /* 0x000000302414723c */ /* 0x004fe20000001814 */
[----:B------:R-:W-:-:S04]  /*a9f0*/  FFMA.FTZ R58, R128, c[0x0][0x23c], -R53 ;  /* 0x00008f00803a7a23 */ /* 0x000fc80000010835 */
[----:B------:R-:W2:Y:S02]  /*aa00*/  MUFU.EX2 R59, R59 ;  /* 0x0000003b003b7308 */ /* 0x000ea40000000800 */
[--C-:B------:R-:W-:Y:S01]  /*aa10*/  FFMA.FTZ R48, R131, c[0x0][0x23c], -R64.reuse ;  /* 0x00008f0083307a23 */ /* 0x100fe20000010840 */
[----:B------:R-:W-:Y:S01]  /*aa20*/  HMMA.16816.F32 R24, R36, R50, R24 ;  /* 0x000000322418723c */ /* 0x000fe20000001818 */
[----:B------:R-:W-:-:S04]  /*aa30*/  FFMA.FTZ R49, R135, c[0x0][0x23c], -R64 ;  /* 0x00008f0087317a23 */ /* 0x000fc80000010840 */
[----:B------:R-:W-:Y:S02]  /*aa40*/  MUFU.EX2 R48, R48 ;  /* 0x0000003000307308 */ /* 0x000fe40000000800 */
[--C-:B------:R-:W-:Y:S01]  /*aa50*/  FFMA.FTZ R50, R127, c[0x0][0x23c], -R64.reuse ;  /* 0x00008f007f327a23 */ /* 0x100fe20000010840 */
[----:B-1----:R-:W-:Y:S01]  /*aa60*/  HMMA.16816.F32 R28, R36, R40, R28 ;  /* 0x00000028241c723c */ /* 0x002fe2000000181c */
[----:B------:R-:W-:-:S04]  /*aa70*/  FFMA.FTZ R51, R133, c[0x0][0x23c], -R64 ;  /* 0x00008f0085337a23 */ /* 0x000fc80000010840 */
[----:B------:R-:W-:Y:S01]  /*aa80*/  MUFU.EX2 R50, R50 ;  /* 0x0000003200327308 */ /* 0x000fe20000000800 */
[----:B--2---:R-:W-:Y:S02]  /*aa90*/  F2FP.PACK_AB R85, R59, R56 ;  /* 0x000000383b55723e */ /* 0x004fe400000000ff */
[----:B------:R-:W-:Y:S01]  /*aaa0*/  HMMA.16816.F32 R32, R36, R42, R32 ;  /* 0x0000002a2420723c */ /* 0x000fe20000001820 */
[----:B------:R-:W1:Y:S04]  /*aab0*/  LDSM.16.MT88.4 R40, [R164+0x8000] ;  /* 0x00800000a428783b */ /* 0x000e680000004200 */
[----:B------:R-:W2:Y:S01]  /*aac0*/  MUFU.EX2 R51, R51 ;  /* 0x0000003300337308 */ /* 0x000ea20000000800 */
[----:B------:R-:W3:Y:S07]  /*aad0*/  LDSM.16.MT88.4 R36, [R162+0x8000] ;  /* 0x00800000a224783b */ /* 0x000eee0000004200 */
[----:B------:R-:W4:Y:S08]  /*aae0*/  MUFU.EX2 R49, R49 ;  /* 0x0000003100317308 */ /* 0x000f300000000800 */
[----:B------:R-:W-:Y:S01]  /*aaf0*/  MUFU.EX2 R57, R57 ;  /* 0x0000003900397308 */ /* 0x000fe20000000800 */
[----:B--2---:R-:W-:-:S07]  /*ab00*/  F2FP.PACK_AB R84, R51, R50 ;  /* 0x000000323354723e */ /* 0x004fce00000000ff */
[----:B------:R-:W2:Y:S01]  /*ab10*/  MUFU.EX2 R58, R58 ;  /* 0x0000003a003a7308 */ /* 0x000ea20000000800 */
[----:B----4-:R-:W-:Y:S02]  /*ab20*/  F2FP.PACK_AB R86, R49, R48 ;  /* 0x000000303156723e */ /* 0x010fe400000000ff */
[----:B--2---:R-:W-:-:S07]  /*ab30*/  F2FP.PACK_AB R87, R58, R57 ;  /* 0x000000393a57723e */ /* 0x004fce00000000ff */
[C---:B-1----:R-:W-:Y:S01]  /*ab40*/  HMMA.16816.F32 R96, R84.reuse, R40, R4 ;  /* 0x000000285460723c */ /* 0x042fe20000001804 */
[----:B------:R-:W1:Y:S06]  /*ab50*/  LDSM.16.MT88.4 R4, [R160+0x8000] ;  /* 0x00800000a004783b */ /* 0x000e6c0000004200 */
[----:B------:R-:W-:Y:S01]  /*ab60*/  FFMA.FTZ R40, R114, c[0x0][0x23c], -R53 ;  /* 0x00008f0072287a23 */ /* 0x000fe20000010835 */
[C---:B---3--:R-:W-:Y:S05]  /*ab70*/  HMMA.16816.F32 R12, R84.reuse, R36, R12 ;  /* 0x00000024540c723c */ /* 0x048fea000000180c */
        /* <DEDUP_REMOVED lines=8> */
[----:B------:R-:W2:Y:S03]  /*ac00*/  MUFU.EX2 R38, R38 ;  /* 0x0000002600267308 */ /* 0x000ea60000000800 */
[C---:B------:R-:W-:Y:S05]  /*ac10*/  HMMA.16816.F32 R8, R84.reuse, R42, R8 ;  /* 0x0000002a5408723c */ /* 0x040fea0000001808 */
[----:B------:R-:W-:Y:S02]  /*ac20*/  MUFU.EX2 R36, R36 ;  /* 0x0000002400247308 */ /* 0x000fe40000000800 */
[----:B------:R-:W-:Y:S01]  /*ac30*/  FADD.FTZ R42, R150, R141 ;  /* 0x0000008d962a7221 */ /* 0x000fe20000010000 */
[----:B------:R-:W-:Y:S01]  /*ac40*/  HMMA.16816.F32 R80, R84, R82, R24 ;  /* 0x000000525450723c */ /* 0x000fe20000001818 */
[----:B------:R-:W3:Y:S02]  /*ac50*/  LDSM.16.MT88.4 R24, [R161+0x8800] ;  /* 0x00880000a118783b */ /* 0x000ee40000004200 */
[----:B------:R-:W-:-:S02]  /*ac60*/  FADD.FTZ R42, R149, R42 ;  /* 0x0000002a952a7221 */ /* 0x000fc40000010000 */
[----:B------:R-:W4:Y:S02]  /*ac70*/  MUFU.EX2 R39, R39 ;  /* 0x0000002700277308 */ /* 0x000f240000000800 */
[----:B------:R-:W-:Y:S01]  /*ac80*/  FADD.FTZ R43, R147, R42 ;  /* 0x0000002a932b7221 */ /* 0x000fe20000010000 */
[----:B-1----:R-:W-:Y:S03]  /*ac90*/  HMMA.16816.F32 R88, R84, R4, R28 ;  /* 0x000000045458723c */ /* 0x002fe6000000181c */
[----:B------:R-:W-:-:S04]  /*aca0*/  FADD.FTZ R43, R146, R43 ;  /* 0x0000002b922b7221 */ /* 0x000fc80000010000 */
[--C-:B------:R-:W-:Y:S01]  /*acb0*/  FFMA.FTZ R29, R110, c[0x0][0x23c], -R53.reuse ;  /* 0x00008f006e1d7a23 */ /* 0x100fe20000010835 */
[----:B------:R-:W-:Y:S01]  /*acc0*/  HMMA.16816.F32 R84, R84, R6, R32 ;  /* 0x000000065454723c */ /* 0x000fe20000001820 */
[--C-:B------:R-:W-:Y:S01]  /*acd0*/  FFMA.FTZ R28, R108, c[0x0][0x23c], -R53.reuse ;  /* 0x00008f006c1c7a23 */ /* 0x100fe20000010835 */
[----:B--2---:R-:W-:Y:S01]  /*ace0*/  F2FP.PACK_AB R4, R38, R37 ;  /* 0x000000252604723e */ /* 0x004fe200000000ff */
[----:B------:R-:W-:Y:S02]  /*acf0*/  FFMA.FTZ R31, R106, c[0x0][0x23c], -R53 ;  /* 0x00008f006a1f7a23 */ /* 0x000fe40000010835 */
[----:B------:R-:W1:Y:S01]  /*ad00*/  MUFU.EX2 R29, R29 ;  /* 0x0000001d001d7308 */ /* 0x000e620000000800 */
[--C-:B------:R-:W-:Y:S01]  /*ad10*/  FFMA.FTZ R30, R103, c[0x0][0x23c], -R64.reuse ;  /* 0x00008f00671e7a23 */ /* 0x100fe20000010840 */
[----:B----4-:R-:W-:Y:S01]  /*ad20*/  F2FP.PACK_AB R6, R39, R36 ;  /* 0x000000242706723e */ /* 0x010fe200000000ff */
[--C-:B------:R-:W-:Y:S02]  /*ad30*/  FFMA.FTZ R32, R67, c[0x0][0x23c], -R64.reuse ;  /* 0x00008f0043207a23 */ /* 0x100fe40000010840 */
[----:B------:R-:W-:-:S02]  /*ad40*/  FFMA.FTZ R33, R105, c[0x0][0x23c], -R64 ;  /* 0x00008f0069217a23 */ /* 0x000fc40000010840 */
[----:B------:R-:W-:Y:S01]  /*ad50*/  FFMA.FTZ R35, R101, c[0x0][0x23c], -R64 ;  /* 0x00008f0065237a23 */ /* 0x000fe20000010840 */
[----:B------:R-:W-:Y:S01]  /*ad60*/  MUFU.EX2 R28, R28 ;  /* 0x0000001c001c7308 */ /* 0x000fe20000000800 */
[----:B------:R-:W-:Y:S02]  /*ad70*/  FFMA.FTZ R34, R46, c[0x0][0x23c], -R53 ;  /* 0x00008f002e227a23 */ /* 0x000fe40000010835 */
[----:B------:R-:W-:-:S04]  /*ad80*/  FADD.FTZ R42, R56, R43 ;  /* 0x0000002b382a7221 */ /* 0x000fc80000010000 */
[----:B------:R-:W-:Y:S01]  /*ad90*/  FADD.FTZ R42, R59, R42 ;  /* 0x0000002a3b2a7221 */ /* 0x000fe20000010000 */
[----:B------:R-:W2:Y:S01]  /*ada0*/  MUFU.EX2 R31, R31 ;  /* 0x0000001f001f7308 */ /* 0x000ea20000000800 */
[----:B-1----:R-:W-:-:S07]  /*adb0*/  F2FP.PACK_AB R5, R29, R40 ;  /* 0x000000281d05723e */ /* 0x002fce00000000ff */
[----:B------:R-:W-:Y:S01]  /*adc0*/  MUFU.EX2 R32, R32 ;  /* 0x0000002000207308 */ /* 0x000fe20000000800 */
[----:B--2---:R-:W-:-:S07]  /*add0*/  F2FP.PACK_AB R7, R31, R28 ;  /* 0x0000001c1f07723e */ /* 0x004fce00000000ff */
[----:B------:R-:W1:Y:S01]  /*ade0*/  MUFU.EX2 R33, R33 ;  /* 0x0000002100217308 */ /* 0x000e620000000800 */
[C---:B------:R-:W-:Y:S01]  /*adf0*/  HMMA.16816.F32 R68, R4.reuse, R72, R12 ;  /* 0x000000480444723c */ /* 0x040fe2000000180c */
[----:B------:R-:W2:Y:S06]  /*ae00*/  LDSM.16.MT88.4 R12, [R160+0x8800] ;  /* 0x00880000a00c783b */ /* 0x000eac0000004200 */
[----:B------:R-:W-:Y:S01]  /*ae10*/  MUFU.EX2 R30, R30 ;  /* 0x0000001e001e7308 */ /* 0x000fe20000000800 */
[C---:B------:R-:W-:Y:S07]  /*ae20*/  HMMA.16816.F32 R96, R4.reuse, R92, R96 ;  /* 0x0000005c0460723c */ /* 0x040fee0000001860 */
[----:B------:R-:W-:Y:S01]  /*ae30*/  MUFU.EX2 R35, R35 ;  /* 0x0000002300237308 */ /* 0x000fe20000000800 */
[C---:B------:R-:W-:Y:S01]  /*ae40*/  HMMA.16816.F32 R72, R4.reuse, R74, R16 ;  /* 0x0000004a0448723c */ /* 0x040fe20000001810 */
[----:B------:R-:W4:Y:S06]  /*ae50*/  LDSM.16.MT88.4 R16, [R161+0x9000] ;  /* 0x00900000a110783b */ /* 0x000f2c0000004200 */
[----:B------:R-:W-:Y:S01]  /*ae60*/  MUFU.EX2 R34, R34 ;  /* 0x0000002200227308 */ /* 0x000fe20000000800 */
[C---:B------:R-:W-:Y:S01]  /*ae70*/  HMMA.16816.F32 R92, R4.reuse, R94, R8 ;  /* 0x0000005e045c723c */ /* 0x040fe20000001808 */
[----:B------:R-:W5:Y:S07]  /*ae80*/  LDSM.16.MT88.4 R8, [R162+0x9000] ;  /* 0x00900000a208783b */ /* 0x000f6e0000004200 */
[C---:B---3--:R-:W-:Y:S01]  /*ae90*/  HMMA.16816.F32 R76, R4.reuse, R24, R20 ;  /* 0x00000018044c723c */ /* 0x048fe20000001814 */
[----:B------:R-:W3:Y:S01]  /*aea0*/  LDSM.16.MT88.4 R20, [R164+0x9000] ;  /* 0x00900000a414783b */ /* 0x000ee20000004200 */
[----:B------:R-:W-:Y:S05]  /*aeb0*/  MUFU.EX2 R24, R104 ;  /* 0x0000006800187308 */ /* 0x000fea0000000800 */
[--C-:B------:R-:W-:Y:S01]  /*aec0*/  FFMA.FTZ R25, R100, c[0x0][0x23c], -R53.reuse ;  /* 0x00008f0064197a23 */ /* 0x100fe20000010835 */
[C---:B------:R-:W-:Y:S02]  /*aed0*/  HMMA.16816.F32 R80, R4.reuse, R26, R80 ;  /* 0x0000001a0450723c */ /* 0x040fe40000001850 */
[----:B------:R-:W1:Y:S05]  /*aee0*/  MUFU.EX2 R27, R102 ;  /* 0x00000066001b7308 */ /* 0x000e6a0000000800 */
[----:B------:R-:W-:Y:S01]  /*aef0*/  FFMA.FTZ R26, R62, c[0x0][0x23c], -R53 ;  /* 0x00008f003e1a7a23 */ /* 0x000fe20000010835 */
[C---:B--2---:R-:W-:Y:S02]  /*af00*/  HMMA.16816.F32 R88, R4.reuse, R12, R88 ;  /* 0x0000000c0458723c */ /* 0x044fe40000001858 */
[----:B------:R-:W-:Y:S06]  /*af10*/  MUFU.EX2 R25, R25 ;  /* 0x0000001900197308 */ /* 0x000fec0000000800 */
[----:B------:R-:W-:Y:S01]  /*af20*/  HMMA.16816.F32 R84, R4, R14, R84 ;  /* 0x0000000e0454723c */ /* 0x000fe20000001854 */
[----:B------:R-:W2:Y:S01]  /*af30*/  LDSM.16.MT88.4 R12, [R160+0x9000] ;  /* 0x00900000a00c783b */ /* 0x000ea20000004200 */
[----:B------:R-:W3:Y:S05]  /*af40*/  MUFU.EX2 R26, R26 ;  /* 0x0000001a001a7308 */ /* 0x000eea0000000800 */
[----:B-1----:R-:W-:-:S02]  /*af50*/  F2FP.PACK_AB R4, R33, R32 ;  /* 0x000000202104723e */ /* 0x002fc400000000ff */
[----:B------:R-:W-:Y:S02]  /*af60*/  F2FP.PACK_AB R5, R27, R24 ;  /* 0x000000181b05723e */ /* 0x000fe400000000ff */
[----:B------:R-:W-:Y:S02]  /*af70*/  F2FP.PACK_AB R6, R35, R30 ;  /* 0x0000001e2306723e */ /* 0x000fe400000000ff */
[----:B---3--:R-:W-:-:S07]  /*af80*/  F2FP.PACK_AB R7, R26, R25 ;  /* 0x000000191a07723e */ /* 0x008fce00000000ff */
[C---:B----4-:R-:W-:Y:S07]  /*af90*/  HMMA.16816.F32 R76, R4.reuse, R16, R76 ;  /* 0x00000010044c723c */ /* 0x050fee000000184c */
[----:B------:R-:W-:Y:S01]  /*afa0*/  FADD.FTZ R16, R112, R113 ;  /* 0x0000007170107221 */ /* 0x000fe20000010000 */
[----:B-----5:R-:W-:Y:S03]  /*afb0*/  HMMA.16816.F32 R68, R4, R8, R68 ;  /* 0x000000080444723c */ /* 0x020fe60000001844 */
[----:B------:R-:W-:-:S04]  /*afc0*/  FADD.FTZ R16, R109, R16 ;  /* 0x000000106d107221 */ /* 0x000fc80000010000 */
[----:B------:R-:W-:Y:S01]  /*afd0*/  FADD.FTZ R41, R139, R16 ;  /* 0x000000108b297221 */ /* 0x000fe20000010000 */
[----:B------:R-:W-:Y:S01]  /*afe0*/  HMMA.16816.F32 R72, R4, R10, R72 ;  /* 0x0000000a0448723c */ /* 0x000fe20000001848 */
[----:B------:R-:W1:Y:S02]  /*aff0*/  LDSM.16.MT88.4 R8, [R164+0x9800] ;  /* 0x00980000a408783b */ /* 0x000e640000004200 */
[----:B------:R-:W-:-:S05]  /*b000*/  FADD.FTZ R41, R136, R41 ;  /* 0x0000002988297221 */ /* 0x000fca0000010000 */
[C---:B------:R-:W-:Y:S01]  /*b010*/  HMMA.16816.F32 R80, R4.reuse, R18, R80 ;  /* 0x000000120450723c */ /* 0x040fe20000001850 */
[----:B------:R-:W3:Y:S07]  /*b020*/  LDSM.16.MT88.4 R16, [R162+0x9800] ;  /* 0x00980000a210783b */ /* 0x000eee0000004200 */
[C---:B------:R-:W-:Y:S07]  /*b030*/  HMMA.16816.F32 R92, R4.reuse, R22, R92 ;  /* 0x00000016045c723c */ /* 0x040fee000000185c */
[--C-:B------:R-:W-:Y:S01]  /*b040*/  FFMA.FTZ R22, R52, c[0x0][0x23c], -R53.reuse ;  /* 0x00008f0034167a23 */ /* 0x100fe20000010835 */
[C---:B------:R-:W-:Y:S01]  /*b050*/  HMMA.16816.F32 R96, R4.reuse, R20, R96 ;  /* 0x000000140460723c */ /* 0x040fe20000001860 */
[----:B------:R-:W-:Y:S01]  /*b060*/  FFMA.FTZ R23, R54, c[0x0][0x23c], -R53 ;  /* 0x00008f0036177a23 */ /* 0x000fe20000010835 */
[----:B------:R-:W4:Y:S06]  /*b070*/  MUFU.EX2 R21, R60 ;  /* 0x0000003c00157308 */ /* 0x000f2c0000000800 */
[C---:B--2---:R-:W-:Y:S02]  /*b080*/  HMMA.16816.F32 R88, R4.reuse, R12, R88 ;  /* 0x0000000c0458723c */ /* 0x044fe40000001858 */
[----:B------:R-:W2:Y:S05]  /*b090*/  MUFU.EX2 R20, R61 ;  /* 0x0000003d00147308 */ /* 0x000eaa0000000800 */
[----:B------:R-:W-:Y:S01]  /*b0a0*/  FADD.FTZ R12, R132, R41 ;  /* 0x00000029840c7221 */ /* 0x000fe20000010000 */
[----:B------:R-:W-:Y:S02]  /*b0b0*/  HMMA.16816.F32 R84, R4, R14, R84 ;  /* 0x0000000e0454723c */ /* 0x000fe40000001854 */
[----:B------:R-:W-:Y:S01]  /*b0c0*/  MUFU.EX2 R22, R22 ;  /* 0x0000001600167308 */ /* 0x000fe20000000800 */
[----:B------:R-:W-:-:S04]  /*b0d0*/  FADD.FTZ R12, R129, R12 ;  /* 0x0000000c810c7221 */ /* 0x000fc80000010000 */
[----:B------:R-:W-:Y:S01]  /*b0e0*/  FADD.FTZ R151, R151, R12 ;  /* 0x0000000c97977221 */ /* 0x000fe20000010000 */
[----:B----4-:R-:W-:Y:S01]  /*b0f0*/  F2FP.PACK_AB R4, R21, R2 ;  /* 0x000000021504723e */ /* 0x010fe200000000ff */
[----:B------:R-:W4:Y:S01]  /*b100*/  LDSM.16.MT88.4 R12, [R161+0x9800] ;  /* 0x00980000a10c783b */ /* 0x000f220000004200 */
[----:B------:R-:W5:Y:S01]  /*b110*/  MUFU.EX2 R23, R23 ;  /* 0x0000001700177308 */ /* 0x000f620000000800 */
[----:B------:R-:W-:Y:S01]  /*b120*/  FADD.FTZ R142, R142, R151 ;  /* 0x000000978e8e7221 */ /* 0x000fe20000010000 */
[----:B--2---:R-:W-:Y:S02]  /*b130*/  F2FP.PACK_AB R6, R193, R20 ;  /* 0x00000014c106723e */ /* 0x004fe400000000ff */
[----:B------:R-:W-:Y:S01]  /*b140*/  F2FP.PACK_AB R7, R3, R34 ;  /* 0x000000220307723e */ /* 0x000fe200000000ff */
[----:B------:R-:W-:-:S04]  /*b150*/  FADD.FTZ R41, R145, R142 ;  /* 0x0000008e91297221 */ /* 0x000fc80000010000 */
[----:B------:R-:W-:-:S04]  /*b160*/  FADD.FTZ R41, R140, R41 ;  /* 0x000000298c297221 */ /* 0x000fc80000010000 */
[----:B------:R-:W-:Y:S01]  /*b170*/  FADD.FTZ R50, R50, R41 ;  /* 0x0000002932327221 */ /* 0x000fe20000010000 */
[----:B-----5:R-:W-:-:S03]  /*b180*/  F2FP.PACK_AB R5, R23, R22 ;  /* 0x000000161705723e */ /* 0x020fc600000000ff */
[----:B------:R-:W-:-:S04]  /*b190*/  FADD.FTZ R51, R51, R50 ;  /* 0x0000003233337221 */ /* 0x000fc80000010000 */
[C---:B-1----:R-:W-:Y:S08]  /*b1a0*/  HMMA.16816.F32 R96, R4.reuse, R8, R96 ;  /* 0x000000080460723c */ /* 0x042ff00000001860 */
[C---:B------:R-:W-:Y:S01]  /*b1b0*/  HMMA.16816.F32 R92, R4.reuse, R10, R92 ;  /* 0x0000000a045c723c */ /* 0x040fe2000000185c */
[----:B------:R-:W1:Y:S07]  /*b1c0*/  LDSM.16.MT88.4 R8, [R160+0x9800] ;  /* 0x00980000a008783b */ /* 0x000e6e0000004200 */
[C---:B---3--:R-:W-:Y:S07]  /*b1d0*/  HMMA.16816.F32 R68, R4.reuse, R16, R68 ;  /* 0x000000100444723c */ /* 0x048fee0000001844 */
        /* <DEDUP_REMOVED lines=32> */
[----:B------:R-:W-:Y:S01]  /*b3e0*/  FADD.FTZ R194, R3, R34 ;  /* 0x0000002203c27221 */ /* 0x000fe20000010000 */
[----:B------:R-:W-:Y:S01]  /*b3f0*/  MOV R3, R45 ;  /* 0x0000002d00037202 */ /* 0x000fe20000000f00 */
[----:B------:R-:W-:-:S02]  /*b400*/  FADD.FTZ R193, R193, R20 ;  /* 0x00000014c1c17221 */ /* 0x000fc40000010000 */
.L_x_6297:
[----:B------:R-:W-:-:S13]  /*b410*/  ISETP.GE.AND P1, PT, R176, 0x1, PT ;  /* 0x00000001b000780c */ /* 0x000fda0003f26270 */
[----:B------:R-:W-:Y:S05]  /*b420*/  @!P1 BRA `(.L_x_6305) ;  /* 0x00003d9000009947 */ /* 0x000fea0003800000 */
[----:B------:R-:W-:Y:S01]  /*b430*/  IMAD.MOV.U32 R190, RZ, RZ, c[0x0][0x1a0] ;  /* 0x00006800ffbe7624 */ /* 0x000fe200078e00ff */
[----:B------:R-:W-:Y:S02]  /*b440*/  MOV R101, R2 ;  /* 0x0000000200657202 */ /* 0x000fe40000000f00 */
[----:B------:R-:W-:Y:S01]  /*b450*/  MOV R100, R3 ;  /* 0x0000000300647202 */ /* 0x000fe20000000f00 */
[----:B------:R-:W-:-:S05]  /*b460*/  IMAD.U32 R189, R190, -0x80, RZ ;  /* 0xffffff80bebd7824 */ /* 0x000fca00078e00ff */
[----:B------:R-:W-:Y:S02]  /*b470*/  SHF.R.S32.HI R188, RZ, 0x1f, R189 ;  /* 0x0000001fffbc7819 */ /* 0x000fe400000114bd */
.L_x_6309:
        /* <DEDUP_REMOVED lines=64> */
.L_x_6306:
[----:B------:R-:W-:Y:S02]  /*b880*/  ISETP.GE.AND P1, PT, R180, c[0x0][0x220], PT ;  /* 0x00008800b4007a0c */ /* 0x000fe40003f26270 */
[C---:B------:R-:W-:Y:S04]  /*b890*/  LEA R2, P4, R202.reuse, R196, 0x1 ;  /* 0x000000c4ca027211 */ /* 0x040fe800078808ff */
[--C-:B------:R-:W-:Y:S07]  /*b8a0*/  LEA.HI.X R3, R202, R195, R203.reuse, 0x1, P4 ;  /* 0x000000c3ca037211 */ /* 0x100fee00020f0ccb */
        /* <DEDUP_REMOVED lines=14> */
[-C--:B------:R-:W-:Y:S01]  /*b990*/  @!P1 LEA R206, P2, R197, R196.reuse, 0x1 ;  /* 0x000000c4c5ce9211 */ /* 0x080fe200078408ff */
[----:B------:R-:W-:Y:S01]  /*b9a0*/  @!P1 IMAD.WIDE.U32 R204, R190, 0x30, R204 ;  /* 0x00000030becc9825 */ /* 0x000fe200078e00cc */
[-C--:B------:R-:W-:Y:S02]  /*b9b0*/  @!P1 LEA.HI.X R209, R103, R195.reuse, R102, 0x1, P3 ;  /* 0x000000c367d19211 */ /* 0x080fe400018f0c66 */
[----:B------:R-:W-:Y:S01]  /*b9c0*/  @!P1 LEA.HI.X R207, R197, R195, R198, 0x1, P2 ;  /* 0x000000c3c5cf9211 */ /* 0x000fe200010f0cc6 */
[----:B------:R-:W-:Y:S01]  /*b9d0*/  @!P1 IMAD.MOV.U32 R198, RZ, RZ, c[0x0][0x1a4] ;  /* 0x00006900ffc69624 */ /* 0x000fe200078e00ff */
[----:B------:R-:W-:Y:S01]  /*b9e0*/  @!P1 LEA R220, P5, R204, R196, 0x1 ;  /* 0x000000c4ccdc9211 */ /* 0x000fe200078a08ff */
[----:B------:R-:W-:Y:S01]  /*b9f0*/  @!PT LDS RZ, [RZ] ;  /* 0x00000000fffff984 */ /* 0x000fe20000000800 */
[----:B------:R-:W-:Y:S01]  /*ba00*/  @!PT LDS RZ, [RZ] ;  /* 0x00000000fffff984 */ /* 0x000fe20000000800 */
[----:B------:R-:W-:Y:S01]  /*ba10*/  @!PT LDS RZ, [RZ] ;  /* 0x00000000fffff984 */ /* 0x000fe20000000800 */
[----:B------:R1:W-:Y:S01]  /*ba20*/  @!P1 LDGSTS.E.BYPASS.LTC128B.128 [R177+0x6800], [R208.64] ;  /* 0x06800000d0b19fae */ /* 0x0003e2000b901d46 */
[----:B------:R-:W-:Y:S01]  /*ba30*/  @!P1 IMAD.MOV.U32 R200, RZ, RZ, c[0x0][0x1a4] ;  /* 0x00006900ffc89624 */ /* 0x000fe200078e00ff */
[----:B------:R-:W-:Y:S01]  /*ba40*/  @!P1 LEA R199, P2, R190, R202, 0x6 ;  /* 0x000000cabec79211 */ /* 0x000fe200078430ff */
[----:B------:R-:W-:Y:S01]  /*ba50*/  @!P1 IMAD R198, R198, 0x30, RZ ;  /* 0x00000030c6c69824 */ /* 0x000fe200078e02ff */
[----:B------:R-:W-:Y:S01]  /*ba60*/  @P1 STS.128 [R177+0x7000], RZ ;  /* 0x007000ffb1001388 */ /* 0x000fe20000000c00 */
[----:B------:R-:W-:Y:S01]  /*ba70*/  @!P1 IMAD.MOV.U32 R197, RZ, RZ, c[0x0][0x1a4] ;  /* 0x00006900ffc59624 */ /* 0x000fe200078e00ff */
[-C--:B------:R-:W-:Y:S01]  /*ba80*/  @!P1 LEA.HI.X R200, R190, R203.reuse, R200, 0x6, P2 ;  /* 0x000000cbbec89211 */ /* 0x080fe200010f34c8 */
[----:B------:R-:W-:Y:S01]  /*ba90*/  @!P1 IMAD.IADD R198, R198, 0x1, R205 ;  /* 0x00000001c6c69824 */ /* 0x000fe200078e02cd */
[----:B------:R-:W-:Y:S01]  /*baa0*/  @!PT LDS RZ, [RZ] ;  /* 0x00000000fffff984 */ /* 0x000fe20000000800 */
[----:B------:R-:W-:Y:S01]  /*bab0*/  @!PT LDS RZ, [RZ] ;  /* 0x00000000fffff984 */ /* 0x000fe20000000800 */
[----:B------:R-:W-:Y:S01]  /*bac0*/  @!PT LDS RZ, [RZ] ;  /* 0x00000000fffff984 */ /* 0x000fe20000000800 */
[----:B------:R1:W-:Y:S01]  /*bad0*/  @!P1 LDGSTS.E.BYPASS.LTC128B.128 [R177+0x7000], [R206.64] ;  /* 0x07000000ceb19fae */ /* 0x0003e2000b901d46 */
[CC--:B------:R-:W-:Y:S01]  /*bae0*/  @!P1 LEA R212, P2, R199.reuse, R196.reuse, 0x1 ;  /* 0x000000c4c7d49211 */ /* 0x0c0fe200078408ff */
[----:B------:R-:W-:Y:S01]  /*baf0*/  @!P1 IMAD.MOV.U32 R210, RZ, RZ, R202 ;  /* 0x000000ffffd29224 */ /* 0x000fe200078e00ca */
[----:B------:R-:W-:Y:S01]  /*bb00*/  @!P1 MOV R211, R203 ;  /* 0x000000cb00d39202 */ /* 0x000fe20000000f00 */
[----:B------:R-:W-:Y:S01]  /*bb10*/  @P1 STS.128 [R177+0x7800], RZ ;  /* 0x007800ffb1001388 */ /* 0x000fe20000000c00 */
[-C--:B------:R-:W-:Y:S01]  /*bb20*/  @!P1 LEA.HI.X R221, R204, R195.reuse, R198, 0x1, P5 ;  /* 0x000000c3ccdd9211 */ /* 0x080fe200028f0cc6 */
[----:B------:R-:W-:Y:S01]  /*bb30*/  @!P1 IMAD.MOV.U32 R214, RZ, RZ, R202 ;  /* 0x000000ffffd69224 */ /* 0x000fe200078e00ca */
[-C--:B------:R-:W-:Y:S01]  /*bb40*/  @!P1 LEA.HI.X R213, R199, R195.reuse, R200, 0x1, P2 ;  /* 0x000000c3c7d59211 */ /* 0x080fe200010f0cc8 */
[--C-:B------:R-:W-:Y:S01]  /*bb50*/  @!P1 IMAD.MOV.U32 R215, RZ, RZ, R203.reuse ;  /* 0x000000ffffd79224 */ /* 0x100fe200078e00cb */
[----:B------:R-:W-:Y:S01]  /*bb60*/  @!P1 MOV R103, c[0x0][0x1a4] ;  /* 0x0000690000679a02 */ /* 0x000fe20000000f00 */
[----:B------:R-:W-:Y:S01]  /*bb70*/  @!PT LDS RZ, [RZ] ;  /* 0x00000000fffff984 */ /* 0x000fe20000000800 */
[----:B------:R-:W-:Y:S01]  /*bb80*/  @!PT LDS RZ, [RZ] ;  /* 0x00000000fffff984 */ /* 0x000fe20000000800 */
[----:B------:R-:W-:Y:S01]  /*bb90*/  @!PT LDS RZ, [RZ] ;  /* 0x00000000fffff984 */ /* 0x000fe20000000800 */
[----:B------:R1:W-:Y:S01]  /*bba0*/  @!P1 LDGSTS.E.BYPASS.LTC128B.128 [R177+0x7800], [R220.64] ;  /* 0x07800000dcb19fae */ /* 0x0003e2000b901d46 */
[----:B------:R-:W-:Y:S03]  /*bbb0*/  @!P1 IMAD.WIDE.U32 R202, R190, 0x50, R202 ;  /* 0x00000050beca9825 */ /* 0x000fe600078e00ca */
[----:B------:R-:W-:Y:S01]  /*bbc0*/  @P1 STS.128 [R177+0x8000], RZ ;  /* 0x008000ffb1001388 */ /* 0x000fe20000000c00 */
[----:B------:R-:W-:Y:S01]  /*bbd0*/  @!P1 IMAD R197, R197, 0x50, RZ ;  /* 0x00000050c5c59824 */ /* 0x000fe200078e02ff */
[-C--:B------:R-:W-:Y:S01]  /*bbe0*/  @!P1 LEA R218, P4, R202, R196.reuse, 0x1 ;  /* 0x000000c4cada9211 */ /* 0x080fe200078808ff */
[----:B------:R-:W-:Y:S01]  /*bbf0*/  @!P1 IMAD.WIDE.U32 R210, R190, 0x60, R210 ;  /* 0x00000060bed29825 */ /* 0x000fe200078e00d2 */
[----:B------:R-:W-:Y:S01]  /*bc00*/  @!PT LDS RZ, [RZ] ;  /* 0x00000000fffff984 */ /* 0x000fe20000000800 */
[----:B------:R-:W-:Y:S01]  /*bc10*/  @!PT LDS RZ, [RZ] ;  /* 0x00000000fffff984 */ /* 0x000fe20000000800 */
[----:B------:R-:W-:Y:S01]  /*bc20*/  @!PT LDS RZ, [RZ] ;  /* 0x00000000fffff984 */ /* 0x000fe20000000800 */
[----:B------:R1:W-:Y:S03]  /*bc30*/  @!P1 LDGSTS.E.BYPASS.LTC128B.128 [R177+0x8000], [R212.64] ;  /* 0x08000000d4b19fae */ /* 0x0003e6000b901d46 */
[----:B------:R-:W-:Y:S01]  /*bc40*/  @!P1 IMAD.IADD R197, R197, 0x1, R203 ;  /* 0x00000001c5c59824 */ /* 0x000fe200078e02cb */
[----:B------:R-:W-:Y:S01]  /*bc50*/  @P1 STS.128 [R177+0x8800], RZ ;  /* 0x008800ffb1001388 */ /* 0x000fe20000000c00 */
[----:B------:R-:W-:Y:S01]  /*bc60*/  @!P1 IMAD R103, R103, 0x60, RZ ;  /* 0x0000006067679824 */ /* 0x000fe200078e02ff */
[-C--:B------:R-:W-:Y:S01]  /*bc70*/  @!P1 LEA R216, P3, R210, R196.reuse, 0x1 ;  /* 0x000000c4d2d89211 */ /* 0x080fe200078608ff */
        /* <DEDUP_REMOVED lines=19> */
[----:B------:R-:W-:Y:S01]  /*bdb0*/  ISETP.GE.AND P2, PT, R176, 0x2, PT ;  /* 0x00000002b000780c */ /* 0x000fe20003f46270 */
[----:B------:R-:W-:Y:S02]  /*bdc0*/  IMAD.MOV.U32 R195, RZ, RZ, R3 ;  /* 0x000000ffffc37224 */ /* 0x000fe400078e0003 */
        /* <DEDUP_REMOVED lines=11> */
[----:B------:R-:W2:Y:S04]  /*be80*/  LDSM.16.M88.4 R124, [R169+0x4000] ;  /* 0x00400000a97c783b */ /* 0x000ea80000000200 */
        /* <DEDUP_REMOVED lines=14> */
[----:B------:R-:W-:Y:S07]  /*bf70*/  LDSM.16.M88.4 R116, [R157] ;  /* 0x000000009d74783b */ /* 0x000fee0000000200 */
[C---:B-1----:R-:W-:Y:S08]  /*bf80*/  HMMA.16816.F32 R28, R104.reuse, R120, RZ ;  /* 0x00000078681c723c */ /* 0x042ff000000018ff */
        /* <DEDUP_REMOVED lines=47> */
[C---:B-1----:R-:W-:Y:S08]  /*c280*/  HMMA.16816.F32 R44, R104.reuse, R108, R44 ;  /* 0x0000006c682c723c */ /* 0x042ff0000000182c */
[C---:B------:R-:W-:Y:S01]  /*c290*/  HMMA.16816.F32 R48, R104.reuse, R110, R48 ;  /* 0x0000006e6830723c */ /* 0x040fe20000001830 */
[----:B------:R-:W-:Y:S07]  /*c2a0*/  LDSM.16.M88.4 R108, [R165] ;  /* 0x00000000a56c783b */ /* 0x000fee0000000200 */
[C---:B---3--:R-:W-:Y:S08]  /*c2b0*/  HMMA.16816.F32 R52, R104.reuse, R116, R52 ;  /* 0x000000746834723c */ /* 0x048ff00000001834 */
        /* <DEDUP_REMOVED lines=25> */
[C---:B-1----:R-:W-:Y:S08]  /*c450*/  HMMA.16816.F32 R52, R108.reuse, R116, R52 ;  /* 0x000000746c34723c */ /* 0x042ff00000001834 */
        /* <DEDUP_REMOVED lines=67> */
[----:B------:R-:W-:Y:S04]  /*c890*/  IMAD.IADD R103, R105, 0x1, R2 ;  /* 0x0000000169677824 */ /* 0x000fe800078e0202 */
.L_x_6308:
[----:B------:R1:W-:Y:S01]  /*c8a0*/  @P1 STS.128 [R177+0x2000], RZ ;  /* 0x002000ffb1001388 */ /* 0x0003e20000000c00 */
[----:B------:R-:W-:Y:S01]  /*c8b0*/  @!P1 MOV R117, R103 ;  /* 0x0000006700759202 */ /* 0x000fe20000000f00 */
[--C-:B------:R-:W-:Y:S01]  /*c8c0*/  @!P1 IMAD.MOV.U32 R105, RZ, RZ, R103.reuse ;  /* 0x000000ffff699224 */ /* 0x100fe200078e0067 */
[C---:B------:R-:W-:Y:S01]  /*c8d0*/  LEA R112, P5, R104.reuse, R192, 0x1 ;  /* 0x000000c068707211 */ /* 0x040fe200078a08ff */
[--C-:B------:R-:W-:Y:S01]  /*c8e0*/  @!P1 IMAD.MOV.U32 R116, RZ, RZ, R104.reuse ;  /* 0x000000ffff749224 */ /* 0x100fe200078e0068 */
[----:B------:R-:W-:Y:S01]  /*c8f0*/  @!P1 IADD3 R3, P2, R173, R104, RZ ;  /* 0x00000068ad039210 */ /* 0x000fe20007f5e0ff */
[----:B------:R-:W-:Y:S01]  /*c900*/  @!P1 IMAD.MOV.U32 R106, RZ, RZ, c[0x0][0x19c] ;  /* 0x00006700ff6a9624 */ /* 0x000fe200078e00ff */
[-C--:B------:R-:W-:Y:S01]  /*c910*/  LEA.HI.X R113, R104, R191.reuse, R103, 0x1, P5 ;  /* 0x000000bf68717211 */ /* 0x080fe200028f0c67 */
[----:B------:R-:W-:Y:S01]  /*c920*/  @!P1 IMAD.MOV.U32 R114, RZ, RZ, c[0x0][0x19c] ;  /* 0x00006700ff729624 */ /* 0x000fe200078e00ff */
[CC--:B------:R-:W-:Y:S01]  /*c930*/  @!P1 LEA R118, P4, R3.reuse, R192.reuse, 0x1 ;  /* 0x000000c003769211 */ /* 0x0c0fe200078808ff */
[C---:B------:R-:W-:Y:S02]  /*c940*/  @!P1 IMAD.WIDE.U32 R120, R102.reuse, 0x30, R104 ;  /* 0x0000003066789825 */ /* 0x040fe400078e0068 */
[----:B------:R-:W-:Y:S01]  /*c950*/  @!PT LDS RZ, [RZ] ;  /* 0x00000000fffff984 */ /* 0x000fe20000000800 */
[----:B------:R-:W-:Y:S01]  /*c960*/  @!PT LDS RZ, [RZ] ;  /* 0x00000000fffff984 */ /* 0x000fe20000000800 */
[----:B------:R-:W-:Y:S01]  /*c970*/  @!PT LDS RZ, [RZ] ;  /* 0x00000000fffff984 */ /* 0x000fe20000000800 */
[----:B------:R1:W-:Y:S02]  /*c980*/  @!P1 LDGSTS.E.BYPASS.LTC128B.128 [R177+0x2000], [R112.64] ;  /* 0x0200000070b19fae */ /* 0x0003e4000b901d46 */
[----:B------:R-:W-:Y:S01]  /*c990*/  @!P1 IMAD.WIDE.U32 R116, R102, 0x50, R116 ;  /* 0x0000005066749825 */ /* 0x000fe200078e0074 */
[-C--:B------:R-:W-:Y:S01]  /*c9a0*/  @!P1 LEA R110, P3, R120, R192.reuse, 0x1 ;  /* 0x000000c0786e9211 */ /* 0x080fe200078608ff */
[----:B------:R1:W-:Y:S02]  /*c9b0*/  @P1 STS.128 [R177+0x2800], RZ ;  /* 0x002800ffb1001388 */ /* 0x0003e40000000c00 */
[----:B------:R-:W-:Y:S02]  /*c9c0*/  @!P1 IMAD R106, R106, 0x30, RZ ;  /* 0x000000306a6a9824 */ /* 0x000fe400078e02ff */
[----:B------:R-:W-:Y:S02]  /*c9d0*/  @!P1 IMAD R114, R114, 0x50, RZ ;  /* 0x0000005072729824 */ /* 0x000fe400078e02ff */
[----:B------:R-:W-:Y:S01]  /*c9e0*/  @!P1 IMAD.X R2, R172, 0x1, R103, P2 ;  /* 0x00000001ac029824 */ /* 0x000fe200010e0667 */
[----:B------:R-:W-:Y:S01]  /*c9f0*/  @!P1 LEA R108, P2, R116, R192, 0x1 ;  /* 0x000000c0746c9211 */ /* 0x000fe200078408ff */
[----:B------:R-:W-:Y:S02]  /*ca00*/  @!P1 IMAD.IADD R106, R106, 0x1, R121 ;  /* 0x000000016a6a9824 */ /* 0x000fe400078e0279 */
[----:B------:R-:W-:Y:S01]  /*ca10*/  @!P1 IMAD.IADD R114, R114, 0x1, R117 ;  /* 0x0000000172729824 */ /* 0x000fe200078e0275 */
[-C--:B------:R-:W-:Y:S01]  /*ca20*/  @!P1 LEA.HI.X R119, R3, R191.reuse, R2, 0x1, P4 ;  /* 0x000000bf03779211 */ /* 0x080fe200020f0c02 */
[----:B------:R-:W-:Y:S01]  /*ca30*/  @!P1 IMAD.MOV.U32 R2, RZ, RZ, c[0x0][0x19c] ;  /* 0x00006700ff029624 */ /* 0x000fe200078e00ff */
[-C--:B------:R-:W-:Y:S01]  /*ca40*/  @!P1 LEA.HI.X R111, R120, R191.reuse, R106, 0x1, P3 ;  /* 0x000000bf786f9211 */ /* 0x080fe200018f0c6a */
[----:B------:R-:W-:Y:S01]  /*ca50*/  @!P1 IMAD.MOV.U32 R117, RZ, RZ, R103 ;  /* 0x000000ffff759224 */ /* 0x000fe200078e0067 */
[----:B------:R-:W-:Y:S01]  /*ca60*/  @!P1 LEA.HI.X R109, R116, R191, R114, 0x1, P2 ;  /* 0x000000bf746d9211 */ /* 0x000fe200010f0c72 */
[----:B------:R-:W-:Y:S01]  /*ca70*/  @!PT LDS RZ, [RZ] ;  /* 0x00000000fffff984 */ /* 0x000fe20000000800 */
[----:B------:R-:W-:Y:S01]  /*ca80*/  @!PT LDS RZ, [RZ] ;  /* 0x00000000fffff984 */ /* 0x000fe20000000800 */
[----:B------:R-:W-:Y:S01]  /*ca90*/  @!PT LDS RZ, [RZ] ;  /* 0x00000000fffff984 */ /* 0x000fe20000000800 */
[----:B------:R2:W-:Y:S01]  /*caa0*/  @!P1 LDGSTS.E.BYPASS.LTC128B.128 [R177+0x2800], [R118.64] ;  /* 0x0280000076b19fae */ /* 0x0005e2000b901d46 */
[CC--:B------:R-:W-:Y:S01]  /*cab0*/  @!P1 LEA R106, P3, R102.reuse, R104.reuse, 0x5 ;  /* 0x00000068666a9211 */ /* 0x0c0fe200078628ff */
[--C-:B------:R-:W-:Y:S01]  /*cac0*/  @!P1 IMAD.MOV.U32 R116, RZ, RZ, R104.reuse ;  /* 0x000000ffff749224 */ /* 0x100fe200078e0068 */
[C---:B------:R-:W-:Y:S01]  /*cad0*/  @!P1 LEA R107, P2, R102.reuse, R104, 0x6 ;  /* 0x00000068666b9211 */ /* 0x040fe200078430ff */
[----:B------:R1:W-:Y:S01]  /*cae0*/  @P1 STS.128 [R177+0x3000], RZ ;  /* 0x003000ffb1001388 */ /* 0x0003e20000000c00 */
[----:B------:R-:W-:Y:S01]  /*caf0*/  @!P1 MOV R3, c[0x0][0x19c] ;  /* 0x0000670000039a02 */ /* 0x000fe20000000f00 */
[C---:B------:R-:W-:Y:S01]  /*cb00*/  @!P1 IMAD.WIDE.U32 R104, R102.reuse, 0x60, R104 ;  /* 0x0000006066689825 */ /* 0x040fe200078e0068 */
[-C--:B------:R-:W-:Y:S02]  /*cb10*/  @!P1 LEA.HI.X R2, R102, R103.reuse, R2, 0x6, P2 ;  /* 0x0000006766029211 */ /* 0x080fe400010f3402 */
[-C--:B------:R-:W-:Y:S01]  /*cb20*/  @!P1 LEA R114, P2, R106, R192.reuse, 0x1 ;  /* 0x000000c06a729211 */ /* 0x080fe200078408ff */
[C---:B------:R-:W-:Y:S01]  /*cb30*/  @!P1 IMAD.WIDE.U32 R116, R102.reuse, 0x70, R116 ;  /* 0x0000007066749825 */ /* 0x040fe200078e0074 */
[----:B------:R-:W-:Y:S02]  /*cb40*/  @!P1 LEA.HI.X R3, R102, R103, R3, 0x5, P3 ;  /* 0x0000006766039211 */ /* 0x000fe400018f2c03 */
[----:B------:R-:W-:Y:S01]  /*cb50*/  @!P1 MOV R103, c[0x0][0x19c] ;  /* 0x0000670000679a02 */ /* 0x000fe20000000f00 */
[----:B------:R-:W-:Y:S01]  /*cb60*/  @!P1 IMAD.MOV.U32 R102, RZ, RZ, c[0x0][0x19c] ;  /* 0x00006700ff669624 */ /* 0x000fe200078e00ff */
[-C--:B------:R-:W-:Y:S02]  /*cb70*/  @!P1 LEA.HI.X R115, R106, R191.reuse, R3, 0x1, P2 ;  /* 0x000000bf6a739211 */ /* 0x080fe400010f0c03 */
[-C--:B------:R-:W-:Y:S01]  /*cb80*/  @!P1 LEA R106, P2, R107, R192.reuse, 0x1 ;  /* 0x000000c06b6a9211 */ /* 0x080fe200078408ff */
        /* <DEDUP_REMOVED lines=10> */
[-C--:B------:R-:W-:Y:S01]  /*cc30*/  @!P1 LEA.HI.X R3, R104, R191.reuse, R103, 0x1, P3 ;  /* 0x000000bf68039211 */ /* 0x080fe200018f0c67 */
[----:B------:R-:W-:Y:S01]  /*cc40*/  @!PT LDS RZ, [RZ] ;  /* 0x00000000fffff984 */ /* 0x000fe20000000800 */
[----:B------:R-:W-:Y:S01]  /*cc50*/  @!PT LDS RZ, [RZ] ;  /* 0x00000000fffff984 */ /* 0x000fe20000000800 */
[----:B------:R-:W-:Y:S01]  /*cc60*/  @!PT LDS RZ, [RZ] ;  /* 0x00000000fffff984 */ /* 0x000fe20000000800 */
[----:B------:R1:W-:Y:S01]  /*cc70*/  @!P1 LDGSTS.E.BYPASS.LTC128B.128 [R177+0x3800], [R110.64] ;  /* 0x038000006eb19fae */ /* 0x0003e2000b901d46 */
[----:B--2---:R-:W-:Y:S01]  /*cc80*/  @!P1 LEA R118, P2, R116, R192, 0x1 ;  /* 0x000000c074769211 */ /* 0x004fe200078408ff */
        /* <DEDUP_REMOVED lines=25> */
.L_x_6307:
[----:B-1----:R-:W-:Y:S04]  /*ce20*/  IADD3 R112, R176, -0x1, RZ ;  /* 0xffffffffb0707810 */ /* 0x002fe80007ffe0ff */
[----:B------:R-:W-:Y:S04]  /*ce30*/  LEA R2, R112, R175, 0x7 ;  /* 0x000000af70027211 */ /* 0x000fe800078e38ff */
        /* <DEDUP_REMOVED lines=20> */
[----:B------:R-:W-:Y:S07]  /*cf80*/  IADD3 R3, R2, 0x19, RZ ;  /* 0x0000001902037810 */ /* 0x000fee0007ffe0ff */
        /* <DEDUP_REMOVED lines=12> */
[C---:B-1----:R-:W-:Y:S02]  /*d050*/  FFMA.FTZ R35, R0.reuse, R108, R35 ;  /* 0x0000006c00237223 */ /* 0x042fe40000010023 */
[C---:B------:R-:W-:Y:S02]  /*d060*/  FFMA.FTZ R6, R0.reuse, R107, R6 ;  /* 0x0000006b00067223 */ /* 0x040fe40000010006 */
[CC--:B------:R-:W-:Y:S02]  /*d070*/  FFMA.FTZ R22, R0.reuse, R117.reuse, R22 ;  /* 0x0000007500167223 */ /* 0x0c0fe40000010016 */
[----:B------:R-:W-:Y:S01]  /*d080*/  FFMA.FTZ R20, R0, R117, R20 ;  /* 0x0000007500147223 */ /* 0x000fe20000010014 */
[----:B------:R-:W-:Y:S01]  /*d090*/  IADD3 R117, R2, 0x59, RZ ;  /* 0x0000005902757810 */ /* 0x000fe20007ffe0ff */
[----:B------:R-:W-:Y:S01]  /*d0a0*/  FFMA.FTZ R7, R0, R106, R7 ;  /* 0x0000006a00077223 */ /* 0x000fe20000010007 */
[----:B------:R-:W-:Y:S01]  /*d0b0*/  FMNMX.FTZ R116, R6, R101, !PT ;  /* 0x0000006506747209 */ /* 0x000fe20007810000 */
[CC--:B------:R-:W-:Y:S02]  /*d0c0*/  FFMA.FTZ R23, R0.reuse, R113.reuse, R23 ;  /* 0x0000007100177223 */ /* 0x0c0fe40000010017 */
[C---:B------:R-:W-:Y:S02]  /*d0d0*/  FFMA.FTZ R21, R0.reuse, R113, R21 ;  /* 0x0000007100157223 */ /* 0x040fe40000010015 */
[----:B------:R1:W-:Y:S01]  /*d0e0*/  I2F R113, R117 ;  /* 0x0000007500717306 */ /* 0x0003e20000201400 */
[C---:B------:R-:W-:Y:S02]  /*d0f0*/  FFMA.FTZ R10, R0.reuse, R105, R10 ;  /* 0x00000069000a7223 */ /* 0x040fe4000001000a */
[CC--:B------:R-:W-:Y:S02]  /*d100*/  FFMA.FTZ R26, R0.reuse, R111.reuse, R26 ;  /* 0x0000006f001a7223 */ /* 0x0c0fe4000001001a */
[C---:B------:R-:W-:Y:S01]  /*d110*/  FFMA.FTZ R24, R0.reuse, R111, R24 ;  /* 0x0000006f00187223 */ /* 0x040fe20000010018 */
[----:B------:R-:W-:Y:S01]  /*d120*/  FMNMX.FTZ R111, R7, R116, !PT ;  /* 0x00000074076f7209 */ /* 0x000fe20007810000 */
[CC--:B------:R-:W-:Y:S02]  /*d130*/  FFMA.FTZ R27, R0.reuse, R110.reuse, R27 ;  /* 0x0000006e001b7223 */ /* 0x0c0fe4000001001b */
[----:B------:R-:W-:Y:S01]  /*d140*/  FFMA.FTZ R25, R0, R110, R25 ;  /* 0x0000006e00197223 */ /* 0x000fe20000010019 */
[----:B------:R-:W-:Y:S01]  /*d150*/  FMNMX.FTZ R110, R10, R111, !PT ;  /* 0x0000006f0a6e7209 */ /* 0x000fe20007810000 */
[C---:B------:R-:W-:Y:S01]  /*d160*/  FFMA.FTZ R30, R0.reuse, R115, R30 ;  /* 0x00000073001e7223 */ /* 0x040fe2000001001e */
[----:B------:R2:W-:Y:S01]  /*d170*/  I2F R111, R118 ;  /* 0x00000076006f7306 */ /* 0x0005e20000201400 */
[----:B------:R-:W-:Y:S01]  /*d180*/  FFMA.FTZ R4, R0, R107, R4 ;  /* 0x0000006b00047223 */ /* 0x000fe20000010004 */
[----:B------:R-:W-:Y:S01]  /*d190*/  IADD3 R107, R2, 0x40, RZ ;  /* 0x00000040026b7810 */ /* 0x000fe20007ffe0ff */
[----:B------:R-:W-:Y:S01]  /*d1a0*/  FFMA.FTZ R5, R0, R106, R5 ;  /* 0x0000006a00057223 */ /* 0x000fe20000010005 */
[----:B------:R-:W-:Y:S01]  /*d1b0*/  IADD3 R106, R2, 0x41, RZ ;  /* 0x00000041026a7810 */ /* 0x000fe20007ffe0ff */
[----:B------:R-:W-:Y:S01]  /*d1c0*/  FFMA.FTZ R8, R0, R105, R8 ;  /* 0x0000006900087223 */ /* 0x000fe20000010008 */
[----:B------:R-:W-:Y:S01]  /*d1d0*/  FMNMX.FTZ R116, R4, R100, !PT ;  /* 0x0000006404747209 */ /* 0x000fe20007810000 */
[----:B------:R-:W-:Y:S01]  /*d1e0*/  FFMA.FTZ R11, R0, R104, R11 ;  /* 0x00000068000b7223 */ /* 0x000fe2000001000b */
[----:B------:R-:W-:Y:S01]  /*d1f0*/  IADD3 R105, R2, 0x48, RZ ;  /* 0x0000004802697810 */ /* 0x000fe20007ffe0ff */
[CC--:B------:R-:W-:Y:S01]  /*d200*/  FFMA.FTZ R18, R0.reuse, R119.reuse, R18 ;  /* 0x0000007700127223 */ /* 0x0c0fe20000010012 */
[----:B------:R-:W3:Y:S01]  /*d210*/  I2F R107, R107 ;  /* 0x0000006b006b7306 */ /* 0x000ee20000201400 */
[C---:B------:R-:W-:Y:S01]  /*d220*/  FFMA.FTZ R16, R0.reuse, R119, R16 ;  /* 0x0000007700107223 */ /* 0x040fe20000010010 */
[----:B------:R-:W-:Y:S01]  /*d230*/  FMNMX.FTZ R119, R5, R116, !PT ;  /* 0x0000007405777209 */ /* 0x000fe20007810000 */
[C---:B------:R-:W-:Y:S01]  /*d240*/  FFMA.FTZ R9, R0.reuse, R104, R9 ;  /* 0x0000006800097223 */ /* 0x040fe20000010009 */
[----:B-1----:R-:W-:Y:S01]  /*d250*/  FMNMX.FTZ R117, R11, R110, !PT ;  /* 0x0000006e0b757209 */ /* 0x002fe20007810000 */
[----:B------:R-:W-:Y:S01]  /*d260*/  FFMA.FTZ R14, R0, R103, R14 ;  /* 0x00000067000e7223 */ /* 0x000fe2000001000e */
[----:B------:R-:W-:Y:S01]  /*d270*/  FMNMX.FTZ R116, R8, R119, !PT ;  /* 0x0000007708747209 */ /* 0x000fe20007810000 */
[----:B------:R-:W-:Y:S01]  /*d280*/  FFMA.FTZ R12, R0, R103, R12 ;  /* 0x00000067000c7223 */ /* 0x000fe2000001000c */
[----:B------:R-:W-:Y:S01]  /*d290*/  IADD3 R104, R2, 0x49, RZ ;  /* 0x0000004902687810 */ /* 0x000fe20007ffe0ff */
[-C--:B------:R-:W-:Y:S01]  /*d2a0*/  FFMA.FTZ R15, R0, R102.reuse, R15 ;  /* 0x00000066000f7223 */ /* 0x080fe2000001000f */
[----:B------:R-:W1:Y:S01]  /*d2b0*/  I2F R106, R106 ;  /* 0x0000006a006a7306 */ /* 0x000e620000201400 */
[----:B------:R-:W-:Y:S01]  /*d2c0*/  FMNMX.FTZ R110, R14, R117, !PT ;  /* 0x000000750e6e7209 */ /* 0x000fe20007810000 */
[C---:B------:R-:W-:Y:S01]  /*d2d0*/  FFMA.FTZ R13, R0.reuse, R102, R13 ;  /* 0x00000066000d7223 */ /* 0x040fe2000001000d */
[----:B------:R-:W-:Y:S01]  /*d2e0*/  FMNMX.FTZ R117, R9, R116, !PT ;  /* 0x0000007409757209 */ /* 0x000fe20007810000 */
[C---:B------:R-:W-:Y:S01]  /*d2f0*/  FFMA.FTZ R28, R0.reuse, R115, R28 ;  /* 0x00000073001c7223 */ /* 0x040fe2000001001c */
[----:B------:R-:W-:Y:S01]  /*d300*/  FMNMX.FTZ R115, R15, R110, !PT ;  /* 0x0000006e0f737209 */ /* 0x000fe20007810000 */
[----:B------:R-:W-:Y:S01]  /*d310*/  FFMA.FTZ R19, R0, R3, R19 ;  /* 0x0000000300137223 */ /* 0x000fe20000010013 */
[----:B--2---:R-:W-:Y:S01]  /*d320*/  FMNMX.FTZ R118, R12, R117, !PT ;  /* 0x000000750c767209 */ /* 0x004fe20007810000 */
[----:B------:R-:W-:Y:S01]  /*d330*/  FFMA.FTZ R17, R0, R3, R17 ;  /* 0x0000000300117223 */ /* 0x000fe20000010011 */
[----:B------:R-:W-:Y:S01]  /*d340*/  FMNMX.FTZ R116, R18, R115, !PT ;  /* 0x0000007312747209 */ /* 0x000fe20007810000 */
[----:B------:R-:W2:Y:S01]  /*d350*/  I2F R105, R105 ;  /* 0x0000006900697306 */ /* 0x000ea20000201400 */
[----:B------:R-:W-:Y:S01]  /*d360*/  FMNMX.FTZ R119, R13, R118, !PT ;  /* 0x000000760d777209 */ /* 0x000fe20007810000 */
[CC--:B------:R-:W-:Y:S01]  /*d370*/  FFMA.FTZ R34, R0.reuse, R109.reuse, R34 ;  /* 0x0000006d00227223 */ /* 0x0c0fe20000010022 */
[----:B------:R-:W-:Y:S01]  /*d380*/  FMNMX.FTZ R117, R19, R116, !PT ;  /* 0x0000007413757209 */ /* 0x000fe20007810000 */
[----:B------:R-:W-:Y:S01]  /*d390*/  FFMA.FTZ R32, R0, R109, R32 ;  /* 0x0000006d00207223 */ /* 0x000fe20000010020 */
[----:B------:R-:W-:Y:S01]  /*d3a0*/  FMNMX.FTZ R116, R16, R119, !PT ;  /* 0x0000007710747209 */ /* 0x000fe20007810000 */
[-C--:B------:R-:W-:Y:S01]  /*d3b0*/  FFMA.FTZ R31, R0, R114.reuse, R31 ;  /* 0x00000072001f7223 */ /* 0x080fe2000001001f */
[----:B------:R-:W-:Y:S01]  /*d3c0*/  IADD3 R115, R2, 0x68, RZ ;  /* 0x0000006802737810 */ /* 0x000fe20007ffe0ff */
[----:B------:R-:W-:Y:S01]  /*d3d0*/  FFMA.FTZ R29, R0, R114, R29 ;  /* 0x00000072001d7223 */ /* 0x000fe2000001001d */
[----:B------:R-:W-:Y:S01]  /*d3e0*/  FMNMX.FTZ R114, R22, R117, !PT ;  /* 0x0000007516727209 */ /* 0x000fe20007810000 */
[----:B------:R-:W4:Y:S01]  /*d3f0*/  I2F R104, R104 ;  /* 0x0000006800687306 */ /* 0x000f220000201400 */
[C---:B------:R-:W-:Y:S01]  /*d400*/  FFMA.FTZ R33, R0.reuse, R108, R33 ;  /* 0x0000006c00217223 */ /* 0x040fe20000010021 */
[----:B------:R-:W-:Y:S01]  /*d410*/  FMNMX.FTZ R117, R17, R116, !PT ;  /* 0x0000007411757209 */ /* 0x000fe20007810000 */
[-C--:B---3--:R-:W-:Y:S01]  /*d420*/  FFMA.FTZ R38, R0, R107.reuse, R38 ;  /* 0x0000006b00267223 */ /* 0x088fe20000010026 */
[----:B------:R-:W-:Y:S01]  /*d430*/  IADD3 R108, R2, 0x69, RZ ;  /* 0x00000069026c7810 */ /* 0x000fe20007ffe0ff */
[----:B------:R-:W-:Y:S01]  /*d440*/  FFMA.FTZ R36, R0, R107, R36 ;  /* 0x0000006b00247223 */ /* 0x000fe20000010024 */
[----:B------:R-:W-:Y:S01]  /*d450*/  IADD3 R103, R2, 0x50, RZ ;  /* 0x0000005002677810 */ /* 0x000fe20007ffe0ff */
[C---:B-1----:R-:W-:Y:S01]  /*d460*/  FFMA.FTZ R39, R0.reuse, R106, R39 ;  /* 0x0000006a00277223 */ /* 0x042fe20000010027 */
[----:B------:R-:W-:Y:S01]  /*d470*/  FMNMX.FTZ R119, R23, R114, !PT ;  /* 0x0000007217777209 */ /* 0x000fe20007810000 */
[----:B------:R-:W-:Y:S01]  /*d480*/  FFMA.FTZ R37, R0, R106, R37 ;  /* 0x0000006a00257223 */ /* 0x000fe20000010025 */
[----:B------:R-:W1:Y:S01]  /*d490*/  I2F R109, R115 ;  /* 0x00000073006d7306 */ /* 0x000e620000201400 */
[----:B------:R-:W-:Y:S01]  /*d4a0*/  FMNMX.FTZ R116, R20, R117, !PT ;  /* 0x0000007514747209 */ /* 0x000fe20007810000 */
[----:B------:R-:W-:Y:S01]  /*d4b0*/  FFMA.FTZ R54, R0, R111, R54 ;  /* 0x0000006f00367223 */ /* 0x000fe20000010036 */
[----:B------:R-:W-:Y:S01]  /*d4c0*/  FMNMX.FTZ R114, R26, R119, !PT ;  /* 0x000000771a727209 */ /* 0x000fe20007810000 */
[C---:B--2---:R-:W-:Y:S01]  /*d4d0*/  FFMA.FTZ R42, R0.reuse, R105, R42 ;  /* 0x00000069002a7223 */ /* 0x044fe2000001002a */
[----:B------:R-:W-:Y:S01]  /*d4e0*/  FMNMX.FTZ R119, R21, R116, !PT ;  /* 0x0000007415777209 */ /* 0x000fe20007810000 */
[C---:B------:R-:W-:Y:S01]  /*d4f0*/  FFMA.FTZ R52, R0.reuse, R111, R52 ;  /* 0x0000006f00347223 */ /* 0x040fe20000010034 */
[----:B------:R-:W-:Y:S01]  /*d500*/  FMNMX.FTZ R117, R27, R114, !PT ;  /* 0x000000721b757209 */ /* 0x000fe20007810000 */
[----:B------:R-:W-:Y:S01]  /*d510*/  FFMA.FTZ R40, R0, R105, R40 ;  /* 0x0000006900287223 */ /* 0x000fe20000010028 */
[----:B------:R-:W-:Y:S01]  /*d520*/  FMNMX.FTZ R114, R24, R119, !PT ;  /* 0x0000007718727209 */ /* 0x000fe20007810000 */
[----:B------:R-:W2:Y:S01]  /*d530*/  I2F R107, R108 ;  /* 0x0000006c006b7306 */ /* 0x000ea20000201400 */
[----:B------:R-:W-:Y:S01]  /*d540*/  FMNMX.FTZ R116, R30, R117, !PT ;  /* 0x000000751e747209 */ /* 0x000fe20007810000 */
[C---:B------:R-:W-:Y:S01]  /*d550*/  FFMA.FTZ R51, R0.reuse, R113, R51 ;  /* 0x0000007100337223 */ /* 0x040fe20000010033 */
[----:B------:R-:W-:Y:S01]  /*d560*/  FMNMX.FTZ R119, R25, R114, !PT ;  /* 0x0000007219777209 */ /* 0x000fe20007810000 */
[C---:B----4-:R-:W-:Y:S01]  /*d570*/  FFMA.FTZ R43, R0.reuse, R104, R43 ;  /* 0x00000068002b7223 */ /* 0x050fe2000001002b */
[----:B------:R-:W-:Y:S01]  /*d580*/  FMNMX.FTZ R117, R31, R116, !PT ;  /* 0x000000741f757209 */ /* 0x000fe20007810000 */
[----:B------:R-:W-:Y:S01]  /*d590*/  FFMA.FTZ R41, R0, R104, R41 ;  /* 0x0000006800297223 */ /* 0x000fe20000010029 */
[----:B------:R-:W-:Y:S01]  /*d5a0*/  FMNMX.FTZ R114, R28, R119, !PT ;  /* 0x000000771c727209 */ /* 0x000fe20007810000 */
[----:B------:R-:W-:Y:S01]  /*d5b0*/  FFMA.FTZ R49, R0, R113, R49 ;  /* 0x0000007100317223 */ /* 0x000fe20000010031 */
[----:B------:R-:W-:Y:S01]  /*d5c0*/  FMNMX.FTZ R106, R34, R117, !PT ;  /* 0x00000075226a7209 */ /* 0x000fe20007810000 */
[----:B------:R-:W3:Y:S01]  /*d5d0*/  I2F R103, R103 ;  /* 0x0000006700677306 */ /* 0x000ee20000201400 */
[C---:B------:R-:W-:Y:S02]  /*d5e0*/  IADD3 R102, R2.reuse, 0x51, RZ ;  /* 0x0000005102667810 */ /* 0x040fe40007ffe0ff */
[----:B------:R-:W-:Y:S01]  /*d5f0*/  IADD3 R3, R2, 0x58, RZ ;  /* 0x0000005802037810 */ /* 0x000fe20007ffe0ff */
[CC--:B-1----:R-:W-:Y:S01]  /*d600*/  FFMA.FTZ R58, R0.reuse, R109.reuse, R58 ;  /* 0x0000006d003a7223 */ /* 0x0c2fe2000001003a */
[----:B------:R-:W-:Y:S01]  /*d610*/  FMNMX.FTZ R117, R29, R114, !PT ;  /* 0x000000721d757209 */ /* 0x000fe20007810000 */
[----:B------:R-:W-:Y:S01]  /*d620*/  FFMA.FTZ R56, R0, R109, R56 ;  /* 0x0000006d00387223 */ /* 0x000fe20000010038 */
[----:B------:R-:W-:Y:S02]  /*d630*/  FMNMX.FTZ R119, R35, R106, !PT ;  /* 0x0000006a23777209 */ /* 0x000fe40007810000 */
[----:B------:R-:W-:Y:S01]  /*d640*/  IADD3 R115, R2, 0x70, RZ ;  /* 0x0000007002737810 */ /* 0x000fe20007ffe0ff */
[----:B------:R-:W1:Y:S01]  /*d650*/  I2F R102, R102 ;  /* 0x0000006600667306 */ /* 0x000e620000201400 */
[----:B------:R-:W-:Y:S02]  /*d660*/  FMNMX.FTZ R106, R38, R119, !PT ;  /* 0x00000077266a7209 */ /* 0x000fe40007810000 */
[----:B------:R-:W-:Y:S01]  /*d670*/  IADD3 R104, R2, 0x71, RZ ;  /* 0x0000007102687810 */ /* 0x000fe20007ffe0ff */
[----:B--2---:R-:W-:Y:S01]  /*d680*/  FFMA.FTZ R59, R0, R107, R59 ;  /* 0x0000006b003b7223 */ /* 0x004fe2000001003b */
[----:B------:R-:W-:Y:S01]  /*d690*/  FMNMX.FTZ R108, R32, R117, !PT ;  /* 0x00000075206c7209 */ /* 0x000fe20007810000 */
[----:B------:R-:W-:Y:S01]  /*d6a0*/  FFMA.FTZ R57, R0, R107, R57 ;  /* 0x0000006b00397223 */ /* 0x000fe20000010039 */
[----:B------:R-:W-:Y:S02]  /*d6b0*/  FMNMX.FTZ R117, R39, R106, !PT ;  /* 0x0000006a27757209 */ /* 0x000fe40007810000 */
[----:B------:R-:W-:Y:S01]  /*d6c0*/  FMNMX.FTZ R119, R33, R108, !PT ;  /* 0x0000006c21777209 */ /* 0x000fe20007810000 */
[----:B------:R-:W2:Y:S01]  /*d6d0*/  I2F R3, R3 ;  /* 0x0000000300037306 */ /* 0x000ea20000201400 */
[----:B------:R-:W-:Y:S02]  /*d6e0*/  FMNMX.FTZ R108, R42, R117, !PT ;  /* 0x000000752a6c7209 */ /* 0x000fe40007810000 */
[----:B------:R-:W-:Y:S01]  /*d6f0*/  FMNMX.FTZ R106, R36, R119, !PT ;  /* 0x00000077246a7209 */ /* 0x000fe20007810000 */
[CC--:B---3--:R-:W-:Y:S01]  /*d700*/  FFMA.FTZ R46, R0.reuse, R103.reuse, R46 ;  /* 0x00000067002e7223 */ /* 0x0c8fe2000001002e */
[----:B------:R-:W-:Y:S01]  /*d710*/  FMNMX.FTZ R117, R43, R108, !PT ;  /* 0x0000006c2b757209 */ /* 0x000fe20007810000 */
[----:B------:R-:W-:Y:S01]  /*d720*/  FFMA.FTZ R44, R0, R103, R44 ;  /* 0x00000067002c7223 */ /* 0x000fe2000001002c */
[----:B------:R-:W-:Y:S03]  /*d730*/  FMNMX.FTZ R119, R37, R106, !PT ;  /* 0x0000006a25777209 */ /* 0x000fe60007810000 */
[----:B------:R3:W4:Y:S01]  /*d740*/  I2F R105, R115 ;  /* 0x0000007300697306 */ /* 0x0007220000201400 */
[----:B------:R-:W-:Y:S01]  /*d750*/  FMNMX.FTZ R106, R40, R119, !PT ;  /* 0x00000077286a7209 */ /* 0x000fe20007810000 */
[CC--:B-1----:R-:W-:Y:S02]  /*d760*/  FFMA.FTZ R47, R0.reuse, R102.reuse, R47 ;  /* 0x00000066002f7223 */ /* 0x0c2fe4000001002f */
[----:B------:R-:W-:Y:S01]  /*d770*/  FFMA.FTZ R45, R0, R102, R45 ;  /* 0x00000066002d7223 */ /* 0x000fe2000001002d */
[----:B------:R-:W-:Y:S05]  /*d780*/  FMNMX.FTZ R102, R46, R117, !PT ;  /* 0x000000752e667209 */ /* 0x000fea0007810000 */
[----:B------:R1:W5:Y:S01]  /*d790*/  I2F R103, R104 ;  /* 0x0000006800677306 */ /* 0x0003620000201400 */
[----:B------:R-:W-:Y:S01]  /*d7a0*/  FMNMX.FTZ R117, R47, R102, !PT ;  /* 0x000000662f757209 */ /* 0x000fe20007810000 */
[CC--:B--2---:R-:W-:Y:S02]  /*d7b0*/  FFMA.FTZ R50, R0.reuse, R3.reuse, R50 ;  /* 0x0000000300327223 */ /* 0x0c4fe40000010032 */
[----:B------:R-:W-:Y:S01]  /*d7c0*/  FFMA.FTZ R48, R0, R3, R48 ;  /* 0x0000000300307223 */ /* 0x000fe20000010030 */
[----:B------:R-:W-:Y:S05]  /*d7d0*/  FMNMX.FTZ R3, R41, R106, !PT ;  /* 0x0000006a29037209 */ /* 0x000fea0007810000 */
[----:B------:R-:W2:Y:S01]  /*d7e0*/  I2F R110, R120 ;  /* 0x00000078006e7306 */ /* 0x000ea20000201400 */
[----:B------:R-:W-:Y:S02]  /*d7f0*/  FMNMX.FTZ R102, R44, R3, !PT ;  /* 0x000000032c667209 */ /* 0x000fe40007810000 */
[----:B---3--:R-:W-:Y:S01]  /*d800*/  IADD3 R115, R2, 0x78, RZ ;  /* 0x0000007802737810 */ /* 0x008fe20007ffe0ff */
[CC--:B----4-:R-:W-:Y:S01]  /*d810*/  FFMA.FTZ R62, R0.reuse, R105.reuse, R62 ;  /* 0x00000069003e7223 */ /* 0x0d0fe2000001003e */
[----:B------:R-:W-:Y:S01]  /*d820*/  FMNMX.FTZ R3, R45, R102, !PT ;  /* 0x000000662d037209 */ /* 0x000fe20007810000 */
[----:B------:R-:W-:Y:S01]  /*d830*/  FFMA.FTZ R60, R0, R105, R60 ;  /* 0x00000069003c7223 */ /* 0x000fe2000001003c */
[----:B------:R-:W-:Y:S03]  /*d840*/  IADD3 R2, R2, 0x79, RZ ;  /* 0x0000007902027810 */ /* 0x000fe60007ffe0ff */
[----:B------:R-:W3:Y:S01]  /*d850*/  I2F R115, R115 ;  /* 0x0000007300737306 */ /* 0x000ee20000201400 */
[----:B------:R-:W-:Y:S02]  /*d860*/  FMNMX.FTZ R102, R48, R3, !PT ;  /* 0x0000000330667209 */ /* 0x000fe40007810000 */
[----:B-1----:R-:W-:Y:S01]  /*d870*/  FMNMX.FTZ R104, R50, R117, !PT ;  /* 0x0000007532687209 */ /* 0x002fe20007810000 */
[CC--:B-----5:R-:W-:Y:S01]  /*d880*/  FFMA.FTZ R63, R0.reuse, R103.reuse, R63 ;  /* 0x00000067003f7223 */ /* 0x0e0fe2000001003f */
[----:B------:R-:W-:Y:S01]  /*d890*/  FMNMX.FTZ R3, R49, R102, !PT ;  /* 0x0000006631037209 */ /* 0x000fe20007810000 */
[----:B------:R-:W-:Y:S01]  /*d8a0*/  FFMA.FTZ R61, R0, R103, R61 ;  /* 0x00000067003d7223 */ /* 0x000fe2000001003d */
[----:B------:R-:W-:Y:S03]  /*d8b0*/  FMNMX.FTZ R113, R51, R104, !PT ;  /* 0x0000006833717209 */ /* 0x000fe60007810000 */
[----:B------:R-:W1:Y:S01]  /*d8c0*/  I2F R2, R2 ;  /* 0x0000000200027306 */ /* 0x000e620000201400 */
[----:B------:R-:W-:Y:S02]  /*d8d0*/  FMNMX.FTZ R102, R52, R3, !PT ;  /* 0x0000000334667209 */ /* 0x000fe40007810000 */
[----:B------:R-:W-:Y:S01]  /*d8e0*/  FMNMX.FTZ R104, R54, R113, !PT ;  /* 0x0000007136687209 */ /* 0x000fe20007810000 */
[CC--:B--2---:R-:W-:Y:S02]  /*d8f0*/  FFMA.FTZ R55, R0.reuse, R110.reuse, R55 ;  /* 0x0000006e00377223 */ /* 0x0c4fe40000010037 */
[----:B------:R-:W-:Y:S03]  /*d900*/  FFMA.FTZ R53, R0, R110, R53 ;  /* 0x0000006e00357223 */ /* 0x000fe60000010035 */
[----:B------:R-:W-:Y:S02]  /*d910*/  FMNMX.FTZ R111, R55, R104, !PT ;  /* 0x00000068376f7209 */ /* 0x000fe40007810000 */
[----:B------:R-:W-:Y:S02]  /*d920*/  FMNMX.FTZ R3, R53, R102, !PT ;  /* 0x0000006635037209 */ /* 0x000fe40007810000 */
[----:B------:R-:W-:Y:S01]  /*d930*/  FMNMX.FTZ R104, R58, R111, !PT ;  /* 0x0000006f3a687209 */ /* 0x000fe20007810000 */
[----:B---3--:R-:W-:Y:S01]  /*d940*/  FFMA.FTZ R66, R0, R115, R66 ;  /* 0x0000007300427223 */ /* 0x008fe20000010042 */
[----:B------:R-:W-:Y:S01]  /*d950*/  FMNMX.FTZ R102, R56, R3, !PT ;  /* 0x0000000338667209 */ /* 0x000fe20007810000 */
[----:B------:R-:W-:Y:S01]  /*d960*/  FFMA.FTZ R64, R0, R115, R64 ;  /* 0x0000007300407223 */ /* 0x000fe20000010040 */
[----:B------:R-:W-:Y:S02]  /*d970*/  FMNMX.FTZ R109, R59, R104, !PT ;  /* 0x000000683b6d7209 */ /* 0x000fe40007810000 */
[----:B------:R-:W-:Y:S02]  /*d980*/  FMNMX.FTZ R105, R57, R102, !PT ;  /* 0x0000006639697209 */ /* 0x000fe40007810000 */
[----:B------:R-:W-:Y:S02]  /*d990*/  FMNMX.FTZ R104, R62, R109, !PT ;  /* 0x0000006d3e687209 */ /* 0x000fe40007810000 */
[----:B------:R-:W-:Y:S01]  /*d9a0*/  LDSM.16.MT88.4 R108, [R162+0x6000] ;  /* 0x00600000a26c783b */ /* 0x000fe20000004200 */
[C---:B-1----:R-:W-:Y:S01]  /*d9b0*/  FFMA.FTZ R67, R0.reuse, R2, R67 ;  /* 0x0000000200437223 */ /* 0x042fe20000010043 */
[----:B------:R-:W-:Y:S01]  /*d9c0*/  FMNMX.FTZ R3, R63, R104, !PT ;  /* 0x000000683f037209 */ /* 0x000fe20007810000 */
[----:B------:R-:W-:Y:S01]  /*d9d0*/  FFMA.FTZ R65, R0, R2, R65 ;  /* 0x0000000200417223 */ /* 0x000fe20000010041 */
        /* <DEDUP_REMOVED lines=14> */
[C---:B------:R-:W-:Y:S02]  /*dac0*/  FADD.FTZ R102, -R2.reuse, R101 ;  /* 0x0000006502667221 */ /* 0x040fe40000010100 */
[----:B------:R-:W-:Y:S01]  /*dad0*/  FMUL.FTZ R105, R2, c[0x0][0x23c] ;  /* 0x00008f0002697a20 */ /* 0x000fe20000410000 */
[----:B--2---:R-:W-:Y:S01]  /*dae0*/  FMNMX.FTZ R3, R104, R3, !PT ;  /* 0x0000000368037209 */ /* 0x004fe20007810000 */
[----:B------:R-:W-:Y:S03]  /*daf0*/  FMUL.FTZ R101, R102, c[0x0][0x23c] ;  /* 0x00008f0066657a20 */ /* 0x000fe60000410000 */
[----:B------:R-:W-:Y:S01]  /*db00*/  FSEL R103, R105, RZ, P1 ;  /* 0x000000ff69677208 */ /* 0x000fe20000800000 */
[C---:B------:R-:W-:Y:S01]  /*db10*/  FADD.FTZ R102, -R3.reuse, R100 ;  /* 0x0000006403667221 */ /* 0x040fe20000010100 */
[C---:B------:R-:W-:Y:S01]  /*db20*/  FSETP.NEU.FTZ.AND P1, PT, R3.reuse, -INF , PT ;  /* 0xff8000000300780b */ /* 0x040fe20003f3d000 */
[----:B------:R-:W1:Y:S01]  /*db30*/  MUFU.EX2 R101, R101 ;  /* 0x0000006500657308 */ /* 0x000e620000000800 */
[----:B------:R-:W2:Y:S01]  /*db40*/  LDSM.16.MT88.4 R104, [R164+0x6000] ;  /* 0x00600000a468783b */ /* 0x000ea20000004200 */
[----:B------:R-:W-:Y:S02]  /*db50*/  FMUL.FTZ R100, R102, c[0x0][0x23c] ;  /* 0x00008f0066647a20 */ /* 0x000fe40000410000 */
[----:B------:R-:W-:Y:S02]  /*db60*/  FMUL.FTZ R102, R3, c[0x0][0x23c] ;  /* 0x00008f0003667a20 */ /* 0x000fe40000410000 */
[--C-:B------:R-:W-:Y:S02]  /*db70*/  FFMA.FTZ R117, R10, c[0x0][0x23c], -R103.reuse ;  /* 0x00008f000a757a23 */ /* 0x100fe40000010867 */
[--C-:B------:R-:W-:Y:S01]  /*db80*/  FFMA.FTZ R114, R11, c[0x0][0x23c], -R103.reuse ;  /* 0x00008f000b727a23 */ /* 0x100fe20000010867 */
[----:B------:R-:W-:Y:S01]  /*db90*/  FSEL R102, R102, RZ, P1 ;  /* 0x000000ff66667208 */ /* 0x000fe20000800000 */
[----:B------:R-:W3:Y:S01]  /*dba0*/  MUFU.EX2 R100, R100 ;  /* 0x0000006400647308 */ /* 0x000ee20000000800 */
[--C-:B------:R-:W-:Y:S01]  /*dbb0*/  FFMA.FTZ R127, R6, c[0x0][0x23c], -R103.reuse ;  /* 0x00008f00067f7a23 */ /* 0x100fe20000010867 */
[----:B------:R-:W-:Y:S01]  /*dbc0*/  ISETP.GT.AND P1, PT, R176, 0x1, PT ;  /* 0x00000001b000780c */ /* 0x000fe20003f24270 */
[--C-:B------:R-:W-:Y:S01]  /*dbd0*/  FFMA.FTZ R120, R7, c[0x0][0x23c], -R103.reuse ;  /* 0x00008f0007787a23 */ /* 0x100fe20000010867 */
[----:B------:R-:W-:Y:S01]  /*dbe0*/  MOV R176, R112 ;  /* 0x0000007000b07202 */ /* 0x000fe20000000f00 */
[--C-:B------:R-:W-:Y:S02]  /*dbf0*/  FFMA.FTZ R118, R8, c[0x0][0x23c], -R102.reuse ;  /* 0x00008f0008767a23 */ /* 0x100fe40000010866 */
[--C-:B------:R-:W-:Y:S02]  /*dc00*/  FFMA.FTZ R113, R9, c[0x0][0x23c], -R102.reuse ;  /* 0x00008f0009717a23 */ /* 0x100fe40000010866 */
[--C-:B------:R-:W-:Y:S01]  /*dc10*/  FFMA.FTZ R122, R4, c[0x0][0x23c], -R102.reuse ;  /* 0x00008f00047a7a23 */ /* 0x100fe20000010866 */
[----:B------:R-:W-:Y:S01]  /*dc20*/  MUFU.EX2 R127, R127 ;  /* 0x0000007f007f7308 */ /* 0x000fe20000000800 */
[--C-:B------:R-:W-:Y:S02]  /*dc30*/  FFMA.FTZ R119, R5, c[0x0][0x23c], -R102.reuse ;  /* 0x00008f0005777a23 */ /* 0x100fe40000010866 */
[--C-:B------:R-:W-:Y:S02]  /*dc40*/  FFMA.FTZ R121, R24, c[0x0][0x23c], -R102.reuse ;  /* 0x00008f0018797a23 */ /* 0x100fe40000010866 */
[C---:B-1----:R-:W-:Y:S02]  /*dc50*/  FMUL.FTZ R10, R101.reuse, R94 ;  /* 0x0000005e650a7220 */ /* 0x042fe40000410000 */
[----:B------:R-:W-:Y:S02]  /*dc60*/  FMUL.FTZ R11, R101, R95 ;  /* 0x0000005f650b7220 */ /* 0x000fe40000410000 */
[--C-:B------:R-:W-:Y:S01]  /*dc70*/  FFMA.FTZ R124, R25, c[0x0][0x23c], -R102.reuse ;  /* 0x00008f00197c7a23 */ /* 0x100fe20000010866 */
[----:B------:R-:W1:Y:S01]  /*dc80*/  MUFU.EX2 R120, R120 ;  /* 0x0000007800787308 */ /* 0x000e620000000800 */
[--C-:B------:R-:W-:Y:S02]  /*dc90*/  FFMA.FTZ R123, R30, c[0x0][0x23c], -R103.reuse ;  /* 0x00008f001e7b7a23 */ /* 0x100fe40000010867 */
[--C-:B------:R-:W-:Y:S02]  /*dca0*/  FFMA.FTZ R126, R28, c[0x0][0x23c], -R102.reuse ;  /* 0x00008f001c7e7a23 */ /* 0x100fe40000010866 */
[C---:B---3--:R-:W-:Y:S02]  /*dcb0*/  FMUL.FTZ R8, R100.reuse, R92 ;  /* 0x0000005c64087220 */ /* 0x048fe40000410000 */
[----:B------:R-:W-:Y:S02]  /*dcc0*/  FMUL.FTZ R9, R100, R93 ;  /* 0x0000005d64097220 */ /* 0x000fe40000410000 */
[----:B------:R-:W3:Y:S01]  /*dcd0*/  LDSM.16.MT88.4 R92, [R161+0x6000] ;  /* 0x00600000a15c783b */ /* 0x000ee20000004200 */
[----:B------:R-:W-:Y:S01]  /*dce0*/  MUFU.EX2 R117, R117 ;  /* 0x0000007500757308 */ /* 0x000fe20000000800 */
[--C-:B------:R-:W-:Y:S02]  /*dcf0*/  FFMA.FTZ R125, R32, c[0x0][0x23c], -R102.reuse ;  /* 0x00008f00207d7a23 */ /* 0x100fe40000010866 */
[--C-:B------:R-:W-:Y:S02]  /*dd00*/  FFMA.FTZ R128, R33, c[0x0][0x23c], -R102.reuse ;  /* 0x00008f0021807a23 */ /* 0x100fe40000010866 */
[C---:B------:R-:W-:Y:S02]  /*dd10*/  FMUL.FTZ R6, R101.reuse, R98 ;  /* 0x0000006265067220 */ /* 0x040fe40000410000 */
[C---:B------:R-:W-:Y:S02]  /*dd20*/  FMUL.FTZ R7, R101.reuse, R99 ;  /* 0x0000006365077220 */ /* 0x040fe40000410000 */
[C---:B------:R-:W-:Y:S01]  /*dd30*/  FMUL.FTZ R4, R100.reuse, R96 ;  /* 0x0000006064047220 */ /* 0x040fe20000410000 */
[----:B------:R-:W4:Y:S01]  /*dd40*/  MUFU.EX2 R114, R114 ;  /* 0x0000007200727308 */ /* 0x000f220000000800 */
[----:B------:R-:W-:Y:S02]  /*dd50*/  FMUL.FTZ R5, R100, R97 ;  /* 0x0000006164057220 */ /* 0x000fe40000410000 */
        /* <DEDUP_REMOVED lines=11> */
[----:B------:R-:W1:Y:S01]  /*de10*/  MUFU.EX2 R119, R119 ;  /* 0x0000007700777308 */ /* 0x000e620000000800 */
[----:B------:R-:W-:Y:S02]  /*de20*/  FMUL.FTZ R14, R101, R90 ;  /* 0x0000005a650e7220 */ /* 0x000fe40000410000 */
[--C-:B------:R-:W-:Y:S01]  /*de30*/  FFMA.FTZ R116, R15, c[0x0][0x23c], -R103.reuse ;  /* 0x00008f000f747a23 */ /* 0x100fe20000010867 */
        /* <DEDUP_REMOVED lines=9> */
[C---:B------:R-:W-:Y:S01]  /*ded0*/  FMUL.FTZ R72, R100.reuse, R72 ;  /* 0x0000004864487220 */ /* 0x040fe20000410000 */
[----:B------:R-:W4:Y:S01]  /*dee0*/  MUFU.EX2 R113, R113 ;  /* 0x0000007100717308 */ /* 0x000f220000000800 */
[----:B------:R-:W-:Y:S02]  /*def0*/  FMUL.FTZ R73, R100, R73 ;  /* 0x0000004964497220 */ /* 0x000fe40000410000 */
[--C-:B------:R-:W-:Y:S01]  /*df00*/  FFMA.FTZ R16, R16, c[0x0][0x23c], -R102.reuse ;  /* 0x00008f0010107a23 */ /* 0x100fe20000010866 */
[----:B-1----:R-:W-:Y:S01]  /*df10*/  F2FP.PACK_AB R96, R119, R122 ;  /* 0x0000007a7760723e */ /* 0x002fe200000000ff */
[C---:B------:R-:W-:Y:S02]  /*df20*/  FMUL.FTZ R86, R101.reuse, R86 ;  /* 0x0000005665567220 */ /* 0x040fe40000410000 */
[----:B------:R-:W-:Y:S02]  /*df30*/  FMUL.FTZ R87, R101, R87 ;  /* 0x0000005765577220 */ /* 0x000fe40000410000 */
[C---:B------:R-:W-:Y:S01]  /*df40*/  FMUL.FTZ R84, R100.reuse, R84 ;  /* 0x0000005464547220 */ /* 0x040fe20000410000 */
[----:B------:R-:W-:Y:S01]  /*df50*/  MUFU.EX2 R115, R115 ;  /* 0x0000007300737308 */ /* 0x000fe20000000800 */
[----:B------:R-:W-:Y:S02]  /*df60*/  FMUL.FTZ R85, R100, R85 ;  /* 0x0000005564557220 */ /* 0x000fe40000410000 */
[--C-:B------:R-:W-:Y:S02]  /*df70*/  FFMA.FTZ R129, R38, c[0x0][0x23c], -R103.reuse ;  /* 0x00008f0026817a23 */ /* 0x100fe40000010867 */
[--C-:B------:R-:W-:Y:S02]  /*df80*/  FFMA.FTZ R38, R39, c[0x0][0x23c], -R103.reuse ;  /* 0x00008f0027267a23 */ /* 0x100fe40000010867 */
[--C-:B------:R-:W-:Y:S02]  /*df90*/  FFMA.FTZ R42, R42, c[0x0][0x23c], -R103.reuse ;  /* 0x00008f002a2a7a23 */ /* 0x100fe40000010867 */
[--C-:B------:R-:W-:Y:S01]  /*dfa0*/  FFMA.FTZ R39, R43, c[0x0][0x23c], -R103.reuse ;  /* 0x00008f002b277a23 */ /* 0x100fe20000010867 */
        /* <DEDUP_REMOVED lines=8> */
[C---:B--2---:R-:W-:Y:S05]  /*e030*/  HMMA.16816.F32 R4, R96.reuse, R104, R4 ;  /* 0x000000686004723c */ /* 0x044fea0000001804 */
        /* <DEDUP_REMOVED lines=8> */
[----:B------:R-:W-:Y:S01]  /*e0c0*/  MUFU.EX2 R123, R123 ;  /* 0x0000007b007b7308 */ /* 0x000fe20000000800 */
[--C-:B------:R-:W-:Y:S02]  /*e0d0*/  FFMA.FTZ R45, R45, c[0x0][0x23c], -R102.reuse ;  /* 0x00008f002d2d7a23 */ /* 0x100fe40000010866 */
[--C-:B------:R-:W-:Y:S02]  /*e0e0*/  FFMA.FTZ R48, R48, c[0x0][0x23c], -R102.reuse ;  /* 0x00008f0030307a23 */ /* 0x100fe40000010866 */
[C---:B------:R-:W-:Y:S04]  /*e0f0*/  HMMA.16816.F32 R72, R96.reuse, R110, R72 ;  /* 0x0000006e6048723c */ /* 0x040fe80000001848 */
[--C-:B------:R-:W-:Y:S01]  /*e100*/  FFMA.FTZ R109, R18, c[0x0][0x23c], -R103.reuse ;  /* 0x00008f00126d7a23 */ /* 0x100fe20000010867 */
[----:B------:R-:W-:Y:S01]  /*e110*/  MUFU.EX2 R126, R126 ;  /* 0x0000007e007e7308 */ /* 0x000fe20000000800 */
[--C-:B------:R-:W-:Y:S02]  /*e120*/  FFMA.FTZ R108, R19, c[0x0][0x23c], -R103.reuse ;  /* 0x00008f00136c7a23 */ /* 0x100fe40000010867 */
[C---:B---3--:R-:W-:Y:S04]  /*e130*/  HMMA.16816.F32 R76, R96.reuse, R92, R76 ;  /* 0x0000005c604c723c */ /* 0x048fe8000000184c */
[--C-:B------:R-:W-:Y:S02]  /*e140*/  FFMA.FTZ R110, R12, c[0x0][0x23c], -R102.reuse ;  /* 0x00008f000c6e7a23 */ /* 0x100fe40000010866 */
[C---:B------:R-:W-:Y:S01]  /*e150*/  FMUL.FTZ R12, R100.reuse, R88 ;  /* 0x00000058640c7220 */ /* 0x040fe20000410000 */
[----:B------:R-:W-:Y:S01]  /*e160*/  MUFU.EX2 R109, R109 ;  /* 0x0000006d006d7308 */ /* 0x000fe20000000800 */
[C---:B------:R-:W-:Y:S01]  /*e170*/  HMMA.16816.F32 R80, R96.reuse, R94, R80 ;  /* 0x0000005e6050723c */ /* 0x040fe20000001850 */
[----:B------:R-:W-:Y:S03]  /*e180*/  LDSM.16.MT88.4 R92, [R162+0x6800] ;  /* 0x00680000a25c783b */ /* 0x000fe60000004200 */
[--C-:B------:R-:W-:Y:S02]  /*e190*/  FFMA.FTZ R111, R13, c[0x0][0x23c], -R102.reuse ;  /* 0x00008f000d6f7a23 */ /* 0x100fe40000010866 */
[----:B------:R-:W-:Y:S02]  /*e1a0*/  FMUL.FTZ R13, R100, R89 ;  /* 0x00000059640d7220 */ /* 0x000fe40000410000 */
[--C-:B------:R-:W-:Y:S01]  /*e1b0*/  FFMA.FTZ R49, R49, c[0x0][0x23c], -R102.reuse ;  /* 0x00008f0031317a23 */ /* 0x100fe20000010866 */
[----:B------:R-:W3:Y:S01]  /*e1c0*/  MUFU.EX2 R108, R108 ;  /* 0x0000006c006c7308 */ /* 0x000ee20000000800 */
[----:B------:R-:W4:Y:S02]  /*e1d0*/  LDSM.16.MT88.4 R88, [R164+0x6800] ;  /* 0x00680000a458783b */ /* 0x000f240000004200 */
[--C-:B------:R-:W-:Y:S01]  /*e1e0*/  FFMA.FTZ R51, R54, c[0x0][0x23c], -R103.reuse ;  /* 0x00008f0036337a23 */ /* 0x100fe20000010867 */
[C---:B--2---:R-:W-:Y:S03]  /*e1f0*/  HMMA.16816.F32 R12, R96.reuse, R104, R12 ;  /* 0x00000068600c723c */ /* 0x044fe6000000180c */
[--C-:B------:R-:W-:Y:S02]  /*e200*/  FFMA.FTZ R54, R55, c[0x0][0x23c], -R103.reuse ;  /* 0x00008f0037367a23 */ /* 0x100fe40000010867 */
[--C-:B------:R-:W-:Y:S01]  /*e210*/  FFMA.FTZ R58, R58, c[0x0][0x23c], -R103.reuse ;  /* 0x00008f003a3a7a23 */ /* 0x100fe20000010867 */
[----:B------:R-:W-:Y:S01]  /*e220*/  MUFU.EX2 R110, R110 ;  /* 0x0000006e006e7308 */ /* 0x000fe20000000800 */
[--C-:B------:R-:W-:Y:S01]  /*e230*/  FFMA.FTZ R104, R17, c[0x0][0x23c], -R102.reuse ;  /* 0x00008f0011687a23 */ /* 0x100fe20000010866 */
[----:B------:R-:W-:Y:S04]  /*e240*/  HMMA.16816.F32 R84, R96, R106, R84 ;  /* 0x0000006a6054723c */ /* 0x000fe80000001854 */
[----:B-1----:R-:W-:Y:S01]  /*e250*/  F2FP.PACK_AB R17, R116, R115 ;  /* 0x000000737411723e */ /* 0x002fe200000000ff */
[--C-:B------:R-:W-:Y:S02]  /*e260*/  FFMA.FTZ R55, R59, c[0x0][0x23c], -R103.reuse ;  /* 0x00008f003b377a23 */ /* 0x100fe40000010867 */
[--C-:B------:R-:W-:Y:S01]  /*e270*/  FFMA.FTZ R99, R22, c[0x0][0x23c], -R103.reuse ;  /* 0x00008f0016637a23 */ /* 0x100fe20000010867 */
[----:B------:R-:W1:Y:S01]  /*e280*/  MUFU.EX2 R111, R111 ;  /* 0x0000006f006f7308 */ /* 0x000e620000000800 */
[--C-:B------:R-:W-:Y:S03]  /*e290*/  FFMA.FTZ R98, R23, c[0x0][0x23c], -R103.reuse ;  /* 0x00008f0017627a23 */ /* 0x100fe60000010867 */
[--C-:B------:R-:W-:Y:S01]  /*e2a0*/  FFMA.FTZ R106, R20, c[0x0][0x23c], -R102.reuse ;  /* 0x00008f00146a7a23 */ /* 0x100fe20000010866 */
[----:B---3--:R-:W-:Y:S01]  /*e2b0*/  F2FP.PACK_AB R19, R108, R109 ;  /* 0x0000006d6c13723e */ /* 0x008fe200000000ff */
[--C-:B------:R-:W-:Y:S02]  /*e2c0*/  FFMA.FTZ R107, R21, c[0x0][0x23c], -R102.reuse ;  /* 0x00008f00156b7a23 */ /* 0x100fe40000010866 */
[----:B------:R-:W-:Y:S01]  /*e2d0*/  LDSM.16.MT88.4 R20, [R164+0x7000] ;  /* 0x00700000a414783b */ /* 0x000fe20000004200 */
[--C-:B------:R-:W-:Y:S01]  /*e2e0*/  FFMA.FTZ R97, R26, c[0x0][0x23c], -R103.reuse ;  /* 0x00008f001a617a23 */ /* 0x100fe20000010867 */
[----:B------:R1:W-:Y:S01]  /*e2f0*/  MUFU.EX2 R105, R16 ;  /* 0x0000001000697308 */ /* 0x0003e20000000800 */
[--C-:B------:R-:W-:Y:S02]  /*e300*/  FFMA.FTZ R96, R27, c[0x0][0x23c], -R103.reuse ;  /* 0x00008f001b607a23 */ /* 0x100fe40000010867 */
[--C-:B------:R-:W-:Y:S02]  /*e310*/  FFMA.FTZ R52, R52, c[0x0][0x23c], -R102.reuse ;  /* 0x00008f0034347a23 */ /* 0x100fe40000010866 */
[--C-:B------:R-:W-:Y:S01]  /*e320*/  FFMA.FTZ R53, R53, c[0x0][0x23c], -R102.reuse ;  /* 0x00008f0035357a23 */ /* 0x100fe20000010866 */
[----:B------:R-:W-:Y:S01]  /*e330*/  LDSM.16.MT88.4 R24, [R160+0x7000] ;  /* 0x00700000a018783b */ /* 0x000fe20000004200 */
[--C-:B------:R-:W-:Y:S02]  /*e340*/  FFMA.FTZ R56, R56, c[0x0][0x23c], -R102.reuse ;  /* 0x00008f0038387a23 */ /* 0x100fe40000010866 */
[----:B------:R-:W-:Y:S01]  /*e350*/  FFMA.FTZ R57, R57, c[0x0][0x23c], -R102 ;  /* 0x00008f0039397a23 */ /* 0x000fe20000010866 */
[----:B------:R-:W2:Y:S01]  /*e360*/  MUFU.EX2 R104, R104 ;  /* 0x0000006800687308 */ /* 0x000ea20000000800 */
[----:B------:R-:W-:Y:S02]  /*e370*/  FFMA.FTZ R122, R100, R193, R122 ;  /* 0x000000c1647a7223 */ /* 0x000fe4000001007a */
[--C-:B------:R-:W-:Y:S02]  /*e380*/  FFMA.FTZ R59, R62, c[0x0][0x23c], -R103.reuse ;  /* 0x00008f003e3b7a23 */ /* 0x100fe40000010867 */
[--C-:B------:R-:W-:Y:S02]  /*e390*/  FFMA.FTZ R62, R63, c[0x0][0x23c], -R103.reuse ;  /* 0x00008f003f3e7a23 */ /* 0x100fe40000010867 */
[----:B------:R-:W-:Y:S02]  /*e3a0*/  FFMA.FTZ R66, R66, c[0x0][0x23c], -R103 ;  /* 0x00008f0042427a23 */ /* 0x000fe40000010867 */
[--C-:B------:R-:W-:Y:S01]  /*e3b0*/  FFMA.FTZ R60, R60, c[0x0][0x23c], -R102.reuse ;  /* 0x00008f003c3c7a23 */ /* 0x100fe20000010866 */
[----:B------:R-:W-:Y:S01]  /*e3c0*/  MUFU.EX2 R99, R99 ;  /* 0x0000006300637308 */ /* 0x000fe20000000800 */
[----:B------:R-:W-:Y:S02]  /*e3d0*/  FFMA.FTZ R61, R61, c[0x0][0x23c], -R102 ;  /* 0x00008f003d3d7a23 */ /* 0x000fe40000010866 */
[----:B------:R-:W-:Y:S01]  /*e3e0*/  FFMA.FTZ R127, R101, R194, R127 ;  /* 0x000000c2657f7223 */ /* 0x000fe2000001007f */
[----:B-1----:R-:W-:Y:S01]  /*e3f0*/  F2FP.PACK_AB R16, R111, R110 ;  /* 0x0000006e6f10723e */ /* 0x002fe200000000ff */
[----:B------:R-:W-:Y:S01]  /*e400*/  FADD.FTZ R119, R119, R122 ;  /* 0x0000007a77777221 */ /* 0x000fe20000010000 */
[----:B------:R-:W-:Y:S01]  /*e410*/  MOV R101, R2 ;  /* 0x0000000200657202 */ /* 0x000fe20000000f00 */
[----:B------:R-:W-:Y:S02]  /*e420*/  FADD.FTZ R120, R120, R127 ;  /* 0x0000007f78787221 */ /* 0x000fe40000010000 */
        /* <DEDUP_REMOVED lines=9> */
[C---:B----4-:R-:W-:Y:S05]  /*e4c0*/  HMMA.16816.F32 R4, R16.reuse, R88, R4 ;  /* 0x000000581004723c */ /* 0x050fea0000001804 */
[----:B------:R-:W-:Y:S02]  /*e4d0*/  FADD.FTZ R116, R116, R115 ;  /* 0x0000007374747221 */ /* 0x000fe40000010000 */
[----:B------:R-:W-:Y:S01]  /*e4e0*/  FADD.FTZ R100, R111, R100 ;  /* 0x000000646f647221 */ /* 0x000fe20000010000 */
[C---:B------:R-:W-:Y:S01]  /*e4f0*/  HMMA.16816.F32 R8, R16.reuse, R90, R8 ;  /* 0x0000005a1008723c */ /* 0x040fe20000001808 */
[----:B------:R-:W2:Y:S01]  /*e500*/  LDSM.16.MT88.4 R88, [R161+0x6800] ;  /* 0x00680000a158783b */ /* 0x000ea20000004200 */
[----:B------:R-:W3:Y:S02]  /*e510*/  MUFU.EX2 R96, R96 ;  /* 0x0000006000607308 */ /* 0x000ee40000000800 */
[----:B------:R-:W-:Y:S02]  /*e520*/  FADD.FTZ R109, R109, R116 ;  /* 0x000000746d6d7221 */ /* 0x000fe40000010000 */
[----:B------:R-:W-:Y:S01]  /*e530*/  FADD.FTZ R105, R105, R100 ;  /* 0x0000006469697221 */ /* 0x000fe20000010000 */
[----:B------:R-:W-:Y:S01]  /*e540*/  MOV R100, R3 ;  /* 0x0000000300647202 */ /* 0x000fe20000000f00 */
[C---:B------:R-:W-:Y:S04]  /*e550*/  HMMA.16816.F32 R68, R16.reuse, R92, R68 ;  /* 0x0000005c1044723c */ /* 0x040fe80000001844 */
[----:B------:R-:W-:Y:S01]  /*e560*/  FADD.FTZ R108, R108, R109 ;  /* 0x0000006d6c6c7221 */ /* 0x000fe20000010000 */
[----:B------:R-:W-:Y:S01]  /*e570*/  MUFU.EX2 R106, R106 ;  /* 0x0000006a006a7308 */ /* 0x000fe20000000800 */
[----:B------:R-:W-:Y:S02]  /*e580*/  FADD.FTZ R105, R104, R105 ;  /* 0x0000006968697221 */ /* 0x000fe40000010000 */
[C---:B------:R-:W-:Y:S01]  /*e590*/  HMMA.16816.F32 R72, R16.reuse, R94, R72 ;  /* 0x0000005e1048723c */ /* 0x040fe20000001848 */
[----:B------:R-:W4:Y:S06]  /*e5a0*/  LDSM.16.MT88.4 R92, [R160+0x6800] ;  /* 0x00680000a05c783b */ /* 0x000f2c0000004200 */
[----:B------:R-:W5:Y:S10]  /*e5b0*/  MUFU.EX2 R107, R107 ;  /* 0x0000006b006b7308 */ /* 0x000f740000000800 */
[----:B------:R-:W-:Y:S01]  /*e5c0*/  MUFU.EX2 R125, R125 ;  /* 0x0000007d007d7308 */ /* 0x000fe20000000800 */
[C---:B--2---:R-:W-:Y:S09]  /*e5d0*/  HMMA.16816.F32 R76, R16.reuse, R88, R76 ;  /* 0x00000058104c723c */ /* 0x044ff2000000184c */
[----:B------:R-:W-:Y:S01]  /*e5e0*/  MUFU.EX2 R128, R128 ;  /* 0x0000008000807308 */ /* 0x000fe20000000800 */
[C---:B------:R-:W-:Y:S01]  /*e5f0*/  HMMA.16816.F32 R80, R16.reuse, R90, R80 ;  /* 0x0000005a1050723c */ /* 0x040fe20000001850 */
[----:B------:R-:W2:Y:S08]  /*e600*/  LDSM.16.MT88.4 R88, [R162+0x7000] ;  /* 0x00700000a258783b */ /* 0x000eb00000004200 */
[----:B------:R-:W-:Y:S01]  /*e610*/  MUFU.EX2 R129, R129 ;  /* 0x0000008100817308 */ /* 0x000fe20000000800 */
[C---:B----4-:R-:W-:Y:S09]  /*e620*/  HMMA.16816.F32 R12, R16.reuse, R92, R12 ;  /* 0x0000005c100c723c */ /* 0x050ff2000000180c */
[----:B------:R-:W-:Y:S01]  /*e630*/  MUFU.EX2 R38, R38 ;  /* 0x0000002600267308 */ /* 0x000fe20000000800 */
[----:B------:R-:W-:Y:S01]  /*e640*/  HMMA.16816.F32 R84, R16, R94, R84 ;  /* 0x0000005e1054723c */ /* 0x000fe20000001854 */
[----:B------:R-:W-:Y:S06]  /*e650*/  LDSM.16.MT88.4 R92, [R164+0x9800] ;  /* 0x00980000a45c783b */ /* 0x000fec0000004200 */
[----:B-1----:R-:W-:Y:S01]  /*e660*/  F2FP.PACK_AB R17, R98, R99 ;  /* 0x000000636211723e */ /* 0x002fe200000000ff */
[----:B------:R-:W-:Y:S01]  /*e670*/  FADD.FTZ R99, R99, R108 ;  /* 0x0000006c63637221 */ /* 0x000fe20000010000 */
[----:B---3--:R-:W-:Y:S01]  /*e680*/  F2FP.PACK_AB R19, R96, R97 ;  /* 0x000000616013723e */ /* 0x008fe200000000ff */
[----:B------:R-:W-:Y:S02]  /*e690*/  MUFU.EX2 R42, R42 ;  /* 0x0000002a002a7308 */ /* 0x000fe40000000800 */
[----:B-----5:R-:W-:Y:S01]  /*e6a0*/  F2FP.PACK_AB R16, R107, R106 ;  /* 0x0000006a6b10723e */ /* 0x020fe200000000ff */
[----:B------:R-:W-:Y:S01]  /*e6b0*/  FADD.FTZ R98, R98, R99 ;  /* 0x0000006362627221 */ /* 0x000fe20000010000 */
[----:B------:R-:W-:Y:S01]  /*e6c0*/  F2FP.PACK_AB R18, R124, R121 ;  /* 0x000000797c12723e */ /* 0x000fe200000000ff */
[----:B------:R-:W-:Y:S02]  /*e6d0*/  FADD.FTZ R106, R106, R105 ;  /* 0x000000696a6a7221 */ /* 0x000fe40000010000 */
[----:B------:R-:W-:Y:S02]  /*e6e0*/  FADD.FTZ R97, R97, R98 ;  /* 0x0000006261617221 */ /* 0x000fe40000010000 */
[----:B------:R-:W-:Y:S01]  /*e6f0*/  FADD.FTZ R106, R107, R106 ;  /* 0x0000006a6b6a7221 */ /* 0x000fe20000010000 */
[----:B------:R-:W-:Y:S01]  /*e700*/  MUFU.EX2 R39, R39 ;  /* 0x0000002700277308 */ /* 0x000fe20000000800 */
[C---:B------:R-:W-:Y:S03]  /*e710*/  HMMA.16816.F32 R4, R16.reuse, R20, R4 ;  /* 0x000000141004723c */ /* 0x040fe60000001804 */
[----:B------:R-:W-:Y:S02]  /*e720*/  FADD.FTZ R96, R96, R97 ;  /* 0x0000006160607221 */ /* 0x000fe40000010000 */
[----:B------:R-:W-:Y:S03]  /*e730*/  FADD.FTZ R121, R121, R106 ;  /* 0x0000006a79797221 */ /* 0x000fe60000010000 */
[C---:B------:R-:W-:Y:S01]  /*e740*/  HMMA.16816.F32 R8, R16.reuse, R22, R8 ;  /* 0x000000161008723c */ /* 0x040fe20000001808 */
[----:B------:R-:W1:Y:S01]  /*e750*/  LDSM.16.MT88.4 R20, [R161+0x7000] ;  /* 0x00700000a114783b */ /* 0x000e620000004200 */
[----:B------:R-:W-:Y:S02]  /*e760*/  MUFU.EX2 R36, R36 ;  /* 0x0000002400247308 */ /* 0x000fe40000000800 */
[----:B------:R-:W-:Y:S04]  /*e770*/  FADD.FTZ R121, R124, R121 ;  /* 0x000000797c797221 */ /* 0x000fe80000010000 */
[C---:B--2---:R-:W-:Y:S04]  /*e780*/  HMMA.16816.F32 R68, R16.reuse, R88, R68 ;  /* 0x000000581044723c */ /* 0x044fe80000001844 */
[----:B------:R-:W-:Y:S03]  /*e790*/  MUFU.EX2 R37, R37 ;  /* 0x0000002500257308 */ /* 0x000fe60000000800 */
[--C-:B------:R-:W-:Y:S01]  /*e7a0*/  FFMA.FTZ R89, R34, c[0x0][0x23c], -R103.reuse ;  /* 0x00008f0022597a23 */ /* 0x100fe20000010867 */
[C---:B------:R-:W-:Y:S04]  /*e7b0*/  HMMA.16816.F32 R72, R16.reuse, R90, R72 ;  /* 0x0000005a1048723c */ /* 0x040fe80000001848 */
[--C-:B------:R-:W-:Y:S02]  /*e7c0*/  FFMA.FTZ R88, R35, c[0x0][0x23c], -R103.reuse ;  /* 0x00008f0023587a23 */ /* 0x100fe40000010867 */
[----:B------:R-:W-:Y:S01]  /*e7d0*/  LDSM.16.MT88.4 R32, [R161+0x8800] ;  /* 0x00880000a120783b */ /* 0x000fe20000004200 */
[--C-:B------:R-:W-:Y:S01]  /*e7e0*/  FFMA.FTZ R90, R31, c[0x0][0x23c], -R103.reuse ;  /* 0x00008f001f5a7a23 */ /* 0x100fe20000010867 */
[----:B------:R-:W-:Y:S01]  /*e7f0*/  MUFU.EX2 R89, R89 ;  /* 0x0000005900597308 */ /* 0x000fe20000000800 */
[----:B------:R-:W-:Y:S03]  /*e800*/  FFMA.FTZ R91, R29, c[0x0][0x23c], -R102 ;  /* 0x00008f001d5b7a23 */ /* 0x000fe60000010866 */
[----:B------:R-:W-:Y:S02]  /*e810*/  FFMA.FTZ R103, R67, c[0x0][0x23c], -R103 ;  /* 0x00008f0043677a23 */ /* 0x000fe40000010867 */
[----:B------:R-:W-:Y:S04]  /*e820*/  LDSM.16.MT88.4 R28, [R162+0x8000] ;  /* 0x00800000a21c783b */ /* 0x000fe80000004200 */
[----:B------:R-:W2:Y:S01]  /*e830*/  MUFU.EX2 R90, R90 ;  /* 0x0000005a005a7308 */ /* 0x000ea20000000800 */
[C---:B-1----:R-:W-:Y:S09]  /*e840*/  HMMA.16816.F32 R76, R16.reuse, R20, R76 ;  /* 0x00000014104c723c */ /* 0x042ff2000000184c */
[----:B------:R-:W1:Y:S01]  /*e850*/  MUFU.EX2 R88, R88 ;  /* 0x0000005800587308 */ /* 0x000e620000000800 */
[C---:B------:R-:W-:Y:S01]  /*e860*/  HMMA.16816.F32 R80, R16.reuse, R22, R80 ;  /* 0x000000161050723c */ /* 0x040fe20000001850 */
[----:B------:R-:W3:Y:S08]  /*e870*/  LDSM.16.MT88.4 R20, [R164+0x7800] ;  /* 0x00780000a414783b */ /* 0x000ef00000004200 */
[----:B------:R-:W4:Y:S01]  /*e880*/  MUFU.EX2 R91, R91 ;  /* 0x0000005b005b7308 */ /* 0x000f220000000800 */
[C---:B------:R-:W-:Y:S09]  /*e890*/  HMMA.16816.F32 R12, R16.reuse, R24, R12 ;  /* 0x00000018100c723c */ /* 0x040ff2000000180c */
[----:B------:R-:W-:Y:S01]  /*e8a0*/  MUFU.EX2 R40, R40 ;  /* 0x0000002800287308 */ /* 0x000fe20000000800 */
[----:B------:R-:W-:Y:S01]  /*e8b0*/  HMMA.16816.F32 R84, R16, R26, R84 ;  /* 0x0000001a1054723c */ /* 0x000fe20000001854 */
[----:B------:R-:W5:Y:S06]  /*e8c0*/  LDSM.16.MT88.4 R24, [R162+0x7800] ;  /* 0x00780000a218783b */ /* 0x000f6c0000004200 */
[----:B--2---:R-:W-:Y:S01]  /*e8d0*/  F2FP.PACK_AB R17, R90, R123 ;  /* 0x0000007b5a11723e */ /* 0x004fe200000000ff */
[----:B------:R-:W-:Y:S01]  /*e8e0*/  FADD.FTZ R123, R123, R96 ;  /* 0x000000607b7b7221 */ /* 0x000fe20000010000 */
[----:B-1----:R-:W-:Y:S01]  /*e8f0*/  F2FP.PACK_AB R19, R88, R89 ;  /* 0x000000595813723e */ /* 0x002fe200000000ff */
[----:B------:R-:W1:Y:S02]  /*e900*/  MUFU.EX2 R41, R41 ;  /* 0x0000002900297308 */ /* 0x000e640000000800 */
[----:B------:R-:W-:Y:S01]  /*e910*/  F2FP.PACK_AB R18, R128, R125 ;  /* 0x0000007d8012723e */ /* 0x000fe200000000ff */
[----:B------:R-:W-:Y:S01]  /*e920*/  FADD.FTZ R90, R90, R123 ;  /* 0x0000007b5a5a7221 */ /* 0x000fe20000010000 */
[----:B----4-:R-:W-:Y:S01]  /*e930*/  F2FP.PACK_AB R16, R91, R126 ;  /* 0x0000007e5b10723e */ /* 0x010fe200000000ff */
[----:B------:R-:W-:Y:S02]  /*e940*/  FADD.FTZ R126, R126, R121 ;  /* 0x000000797e7e7221 */ /* 0x000fe40000010000 */
[----:B------:R-:W-:Y:S02]  /*e950*/  FADD.FTZ R89, R89, R90 ;  /* 0x0000005a59597221 */ /* 0x000fe40000010000 */
[----:B------:R-:W-:Y:S01]  /*e960*/  FADD.FTZ R126, R91, R126 ;  /* 0x0000007e5b7e7221 */ /* 0x000fe20000010000 */
[----:B------:R-:W-:Y:S01]  /*e970*/  MUFU.EX2 R46, R46 ;  /* 0x0000002e002e7308 */ /* 0x000fe20000000800 */
[----:B------:R-:W-:Y:S01]  /*e980*/  FADD.FTZ R88, R88, R89 ;  /* 0x0000005958587221 */ /* 0x000fe20000010000 */
[C---:B---3--:R-:W-:Y:S08]  /*e990*/  HMMA.16816.F32 R4, R16.reuse, R20, R4 ;  /* 0x000000141004723c */ /* 0x048ff00000001804 */
[----:B------:R-:W2:Y:S01]  /*e9a0*/  MUFU.EX2 R43, R43 ;  /* 0x0000002b002b7308 */ /* 0x000ea20000000800 */
[C---:B------:R-:W-:Y:S01]  /*e9b0*/  HMMA.16816.F32 R8, R16.reuse, R22, R8 ;  /* 0x000000161008723c */ /* 0x040fe20000001808 */
[----:B------:R-:W3:Y:S08]  /*e9c0*/  LDSM.16.MT88.4 R20, [R161+0x7800] ;  /* 0x00780000a114783b */ /* 0x000ef00000004200 */
[----:B------:R-:W-:Y:S01]  /*e9d0*/  MUFU.EX2 R47, R47 ;  /* 0x0000002f002f7308 */ /* 0x000fe20000000800 */
[C---:B-----5:R-:W-:Y:S08]  /*e9e0*/  HMMA.16816.F32 R68, R16.reuse, R24, R68 ;  /* 0x000000181044723c */ /* 0x060ff00000001844 */
[C---:B------:R-:W-:Y:S01]  /*e9f0*/  HMMA.16816.F32 R72, R16.reuse, R26, R72 ;  /* 0x0000001a1048723c */ /* 0x040fe20000001848 */
[----:B------:R-:W4:Y:S01]  /*ea00*/  LDSM.16.MT88.4 R24, [R160+0x7800] ;  /* 0x00780000a018783b */ /* 0x000f220000004200 */
[----:B------:R-:W5:Y:S10]  /*ea10*/  MUFU.EX2 R50, R50 ;  /* 0x0000003200327308 */ /* 0x000f740000000800 */
[----:B------:R-:W-:Y:S10]  /*ea20*/  MUFU.EX2 R44, R44 ;  /* 0x0000002c002c7308 */ /* 0x000ff40000000800 */
[----:B------:R-:W1:Y:S01]  /*ea30*/  MUFU.EX2 R45, R45 ;  /* 0x0000002d002d7308 */ /* 0x000e620000000800 */
[C---:B---3--:R-:W-:Y:S09]  /*ea40*/  HMMA.16816.F32 R76, R16.reuse, R20, R76 ;  /* 0x00000014104c723c */ /* 0x048ff2000000184c */
[----:B------:R-:W-:Y:S01]  /*ea50*/  MUFU.EX2 R48, R48 ;  /* 0x0000003000307308 */ /* 0x000fe20000000800 */
[C---:B------:R-:W-:Y:S01]  /*ea60*/  HMMA.16816.F32 R80, R16.reuse, R22, R80 ;  /* 0x000000161050723c */ /* 0x040fe20000001850 */
[----:B------:R-:W3:Y:S07]  /*ea70*/  LDSM.16.MT88.4 R20, [R164+0x8000] ;  /* 0x00800000a414783b */ /* 0x000eee0000004200 */
[C---:B----4-:R-:W-:Y:S01]  /*ea80*/  HMMA.16816.F32 R12, R16.reuse, R24, R12 ;  /* 0x00000018100c723c */ /* 0x050fe2000000180c */
[----:B------:R-:W4:Y:S07]  /*ea90*/  MUFU.EX2 R49, R49 ;  /* 0x0000003100317308 */ /* 0x000f2e0000000800 */
[----:B------:R-:W-:Y:S01]  /*eaa0*/  HMMA.16816.F32 R84, R16, R26, R84 ;  /* 0x0000001a1054723c */ /* 0x000fe20000001854 */
[----:B------:R-:W2:Y:S02]  /*eab0*/  LDSM.16.MT88.4 R24, [R161+0x8000] ;  /* 0x00800000a118783b */ /* 0x000ea40000004200 */
[----:B------:R-:W-:Y:S04]  /*eac0*/  MUFU.EX2 R51, R51 ;  /* 0x0000003300337308 */ /* 0x000fe80000000800 */
[C---:B------:R-:W-:Y:S01]  /*ead0*/  F2FP.PACK_AB R17, R38.reuse, R129 ;  /* 0x000000812611723e */ /* 0x040fe200000000ff */
[----:B------:R-:W-:Y:S01]  /*eae0*/  FADD.FTZ R129, R129, R88 ;  /* 0x0000005881817221 */ /* 0x000fe20000010000 */
[----:B------:R-:W-:Y:S03]  /*eaf0*/  F2FP.PACK_AB R19, R39, R42 ;  /* 0x0000002a2713723e */ /* 0x000fe600000000ff */
[----:B------:R-:W-:Y:S01]  /*eb00*/  F2FP.PACK_AB R16, R37, R36 ;  /* 0x000000242510723e */ /* 0x000fe200000000ff */
[----:B------:R-:W2:Y:S01]  /*eb10*/  MUFU.EX2 R54, R54 ;  /* 0x0000003600367308 */ /* 0x000ea20000000800 */
[----:B-1----:R-:W-:Y:S01]  /*eb20*/  F2FP.PACK_AB R18, R41, R40 ;  /* 0x000000282912723e */ /* 0x002fe200000000ff */
[----:B------:R-:W-:Y:S04]  /*eb30*/  FADD.FTZ R129, R38, R129 ;  /* 0x0000008126817221 */ /* 0x000fe80000010000 */
[----:B------:R-:W-:Y:S04]  /*eb40*/  FADD.FTZ R42, R42, R129 ;  /* 0x000000812a2a7221 */ /* 0x000fe80000010000 */
[----:B------:R-:W-:Y:S01]  /*eb50*/  MUFU.EX2 R58, R58 ;  /* 0x0000003a003a7308 */ /* 0x000fe20000000800 */
[----:B------:R-:W-:Y:S01]  /*eb60*/  FADD.FTZ R39, R39, R42 ;  /* 0x0000002a27277221 */ /* 0x000fe20000010000 */
[C---:B---3--:R-:W-:Y:S08]  /*eb70*/  HMMA.16816.F32 R4, R16.reuse, R20, R4 ;  /* 0x000000141004723c */ /* 0x048ff00000001804 */
[C---:B------:R-:W-:Y:S01]  /*eb80*/  HMMA.16816.F32 R8, R16.reuse, R22, R8 ;  /* 0x000000161008723c */ /* 0x040fe20000001808 */
[----:B------:R-:W1:Y:S01]  /*eb90*/  LDSM.16.MT88.4 R20, [R160+0x8000] ;  /* 0x00800000a014783b */ /* 0x000e620000004200 */
[----:B------:R-:W3:Y:S06]  /*eba0*/  MUFU.EX2 R55, R55 ;  /* 0x0000003700377308 */ /* 0x000eec0000000800 */
[C---:B------:R-:W-:Y:S04]  /*ebb0*/  HMMA.16816.F32 R68, R16.reuse, R28, R68 ;  /* 0x0000001c1044723c */ /* 0x040fe80000001844 */
[----:B------:R-:W-:Y:S04]  /*ebc0*/  MUFU.EX2 R52, R52 ;  /* 0x0000003400347308 */ /* 0x000fe80000000800 */
[C---:B------:R-:W-:Y:S01]  /*ebd0*/  HMMA.16816.F32 R72, R16.reuse, R30, R72 ;  /* 0x0000001e1048723c */ /* 0x040fe20000001848 */
[----:B------:R-:W3:Y:S05]  /*ebe0*/  LDSM.16.MT88.4 R28, [R164+0x8800] ;  /* 0x00880000a41c783b */ /* 0x000eea0000004200 */
        /* <DEDUP_REMOVED lines=12> */
[C---:B-----5:R-:W-:Y:S03]  /*ecb0*/  F2FP.PACK_AB R19, R50.reuse, R47 ;  /* 0x0000002f3213723e */ /* 0x060fe600000000ff */
[----:B------:R-:W-:Y:S01]  /*ecc0*/  F2FP.PACK_AB R16, R45, R44 ;  /* 0x0000002c2d10723e */ /* 0x000fe200000000ff */
[----:B------:R-:W-:Y:S01]  /*ecd0*/  FADD.FTZ R46, R43, R46 ;  /* 0x0000002e2b2e7221 */ /* 0x000fe20000010000 */
[----:B----4-:R-:W-:Y:S02]  /*ece0*/  F2FP.PACK_AB R18, R49, R48 ;  /* 0x000000303112723e */ /* 0x010fe400000000ff */
[----:B------:R-:W4:Y:S01]  /*ecf0*/  MUFU.EX2 R62, R62 ;  /* 0x0000003e003e7308 */ /* 0x000f220000000800 */
[----:B------:R-:W-:Y:S04]  /*ed00*/  FADD.FTZ R47, R47, R46 ;  /* 0x0000002e2f2f7221 */ /* 0x000fe80000010000 */
[C---:B---3--:R-:W-:Y:S03]  /*ed10*/  HMMA.16816.F32 R4, R16.reuse, R28, R4 ;  /* 0x0000001c1004723c */ /* 0x048fe60000001804 */
[----:B------:R-:W-:Y:S02]  /*ed20*/  FADD.FTZ R50, R50, R47 ;  /* 0x0000002f32327221 */ /* 0x000fe40000010000 */
[----:B------:R-:W-:Y:S03]  /*ed30*/  MUFU.EX2 R66, R66 ;  /* 0x0000004200427308 */ /* 0x000fe60000000800 */
[C---:B------:R-:W-:Y:S01]  /*ed40*/  HMMA.16816.F32 R8, R16.reuse, R30, R8 ;  /* 0x0000001e1008723c */ /* 0x040fe20000001808 */
[----:B------:R-:W-:Y:S06]  /*ed50*/  LDSM.16.MT88.4 R28, [R162+0x9000] ;  /* 0x00900000a21c783b */ /* 0x000fec0000004200 */
[----:B------:R-:W3:Y:S01]  /*ed60*/  MUFU.EX2 R103, R103 ;  /* 0x0000006700677308 */ /* 0x000ee20000000800 */
[C---:B--2---:R-:W-:Y:S08]  /*ed70*/  HMMA.16816.F32 R68, R16.reuse, R24, R68 ;  /* 0x000000181044723c */ /* 0x044ff00000001844 */
[C---:B------:R-:W-:Y:S01]  /*ed80*/  HMMA.16816.F32 R72, R16.reuse, R26, R72 ;  /* 0x0000001a1048723c */ /* 0x040fe20000001848 */
[----:B------:R-:W2:Y:S01]  /*ed90*/  LDSM.16.MT88.4 R24, [R164+0x9000] ;  /* 0x00900000a418783b */ /* 0x000ea20000004200 */
[----:B------:R-:W-:Y:S06]  /*eda0*/  MUFU.EX2 R60, R60 ;  /* 0x0000003c003c7308 */ /* 0x000fec0000000800 */
[C---:B------:R-:W-:Y:S04]  /*edb0*/  HMMA.16816.F32 R76, R16.reuse, R32, R76 ;  /* 0x00000020104c723c */ /* 0x040fe8000000184c */
[----:B------:R-:W5:Y:S04]  /*edc0*/  MUFU.EX2 R61, R61 ;  /* 0x0000003d003d7308 */ /* 0x000f680000000800 */
[C---:B------:R-:W-:Y:S01]  /*edd0*/  HMMA.16816.F32 R80, R16.reuse, R34, R80 ;  /* 0x000000221050723c */ /* 0x040fe20000001850 */
[----:B------:R-:W3:Y:S07]  /*ede0*/  LDSM.16.MT88.4 R32, [R161+0x9000] ;  /* 0x00900000a120783b */ /* 0x000eee0000004200 */
[C---:B-1----:R-:W-:Y:S08]  /*edf0*/  HMMA.16816.F32 R12, R16.reuse, R20, R12 ;  /* 0x00000014100c723c */ /* 0x042ff0000000180c */
[----:B------:R-:W-:Y:S01]  /*ee00*/  HMMA.16816.F32 R84, R16, R22, R84 ;  /* 0x000000161054723c */ /* 0x000fe20000001854 */
[----:B------:R-:W1:Y:S06]  /*ee10*/  LDSM.16.MT88.4 R20, [R160+0x9000] ;  /* 0x00900000a014783b */ /* 0x000e6c0000004200 */
[C---:B------:R-:W-:Y:S01]  /*ee20*/  F2FP.PACK_AB R17, R54.reuse, R51 ;  /* 0x000000333611723e */ /* 0x040fe200000000ff */
[----:B------:R-:W-:Y:S01]  /*ee30*/  FADD.FTZ R51, R51, R50 ;  /* 0x0000003233337221 */ /* 0x000fe20000010000 */
[----:B------:R-:W-:Y:S03]  /*ee40*/  F2FP.PACK_AB R19, R55, R58 ;  /* 0x0000003a3713723e */ /* 0x000fe600000000ff */
[----:B------:R-:W-:Y:S01]  /*ee50*/  F2FP.PACK_AB R16, R53, R52 ;  /* 0x000000343510723e */ /* 0x000fe200000000ff */
[----:B------:R-:W-:Y:S01]  /*ee60*/  FADD.FTZ R51, R54, R51 ;  /* 0x0000003336337221 */ /* 0x000fe20000010000 */
[----:B------:R-:W-:Y:S03]  /*ee70*/  F2FP.PACK_AB R18, R57, R56 ;  /* 0x000000383912723e */ /* 0x000fe600000000ff */
[----:B------:R-:W-:Y:S04]  /*ee80*/  FADD.FTZ R58, R58, R51 ;  /* 0x000000333a3a7221 */ /* 0x000fe80000010000 */
[C---:B--2---:R-:W-:Y:S03]  /*ee90*/  HMMA.16816.F32 R4, R16.reuse, R24, R4 ;  /* 0x000000181004723c */ /* 0x044fe60000001804 */
[----:B------:R-:W-:Y:S05]  /*eea0*/  FADD.FTZ R58, R55, R58 ;  /* 0x0000003a373a7221 */ /* 0x000fea0000010000 */
[C---:B------:R-:W-:Y:S01]  /*eeb0*/  HMMA.16816.F32 R8, R16.reuse, R26, R8 ;  /* 0x0000001a1008723c */ /* 0x040fe20000001808 */
[----:B------:R-:W2:Y:S07]  /*eec0*/  LDSM.16.MT88.4 R24, [R162+0x9800] ;  /* 0x00980000a218783b */ /* 0x000eae0000004200 */
[C---:B------:R-:W-:Y:S07]  /*eed0*/  HMMA.16816.F32 R68, R16.reuse, R28, R68 ;  /* 0x0000001c1044723c */ /* 0x040fee0000001844 */
[--C-:B------:R-:W-:Y:S01]  /*eee0*/  FFMA.FTZ R28, R64, c[0x0][0x23c], -R102.reuse ;  /* 0x00008f00401c7a23 */ /* 0x100fe20000010866 */
[C---:B------:R-:W-:Y:S04]  /*eef0*/  HMMA.16816.F32 R72, R16.reuse, R30, R72 ;  /* 0x0000001e1048723c */ /* 0x040fe80000001848 */
[----:B------:R-:W-:Y:S01]  /*ef00*/  FFMA.FTZ R102, R65, c[0x0][0x23c], -R102 ;  /* 0x00008f0041667a23 */ /* 0x000fe20000010866 */
[----:B------:R-:W-:Y:S01]  /*ef10*/  MUFU.EX2 R28, R28 ;  /* 0x0000001c001c7308 */ /* 0x000fe20000000800 */
[----:B------:R-:W-:Y:S02]  /*ef20*/  FADD.FTZ R29, R125, R126 ;  /* 0x0000007e7d1d7221 */ /* 0x000fe40000010000 */
[C---:B---3--:R-:W-:Y:S04]  /*ef30*/  HMMA.16816.F32 R76, R16.reuse, R32, R76 ;  /* 0x00000020104c723c */ /* 0x048fe8000000184c */
[----:B------:R-:W-:Y:S03]  /*ef40*/  FADD.FTZ R29, R128, R29 ;  /* 0x0000001d801d7221 */ /* 0x000fe60000010000 */
[----:B------:R-:W3:Y:S01]  /*ef50*/  MUFU.EX2 R193, R102 ;  /* 0x0000006600c17308 */ /* 0x000ee20000000800 */
[C---:B------:R-:W-:Y:S04]  /*ef60*/  HMMA.16816.F32 R80, R16.reuse, R34, R80 ;  /* 0x000000221050723c */ /* 0x040fe80000001850 */
[----:B------:R-:W-:Y:S04]  /*ef70*/  FADD.FTZ R36, R36, R29 ;  /* 0x0000001d24247221 */ /* 0x000fe80000010000 */
[C---:B-1----:R-:W-:Y:S04]  /*ef80*/  HMMA.16816.F32 R12, R16.reuse, R20, R12 ;  /* 0x00000014100c723c */ /* 0x042fe8000000180c */
[----:B------:R-:W-:Y:S04]  /*ef90*/  FADD.FTZ R37, R37, R36 ;  /* 0x0000002425257221 */ /* 0x000fe80000010000 */
[----:B------:R-:W-:Y:S01]  /*efa0*/  HMMA.16816.F32 R84, R16, R22, R84 ;  /* 0x000000161054723c */ /* 0x000fe20000001854 */
[----:B------:R-:W1:Y:S03]  /*efb0*/  LDSM.16.MT88.4 R20, [R161+0x9800] ;  /* 0x00980000a114783b */ /* 0x000e660000004200 */
[----:B------:R-:W-:Y:S03]  /*efc0*/  FADD.FTZ R40, R40, R37 ;  /* 0x0000002528287221 */ /* 0x000fe60000010000 */
[----:B----4-:R-:W-:Y:S01]  /*efd0*/  F2FP.PACK_AB R17, R62, R59 ;  /* 0x0000003b3e11723e */ /* 0x010fe200000000ff */
[----:B------:R-:W-:Y:S01]  /*efe0*/  FADD.FTZ R41, R41, R40 ;  /* 0x0000002829297221 */ /* 0x000fe20000010000 */
[----:B------:R-:W-:Y:S03]  /*eff0*/  F2FP.PACK_AB R19, R103, R66 ;  /* 0x000000426713723e */ /* 0x000fe600000000ff */
[----:B-----5:R-:W-:Y:S01]  /*f000*/  F2FP.PACK_AB R16, R61, R60 ;  /* 0x0000003c3d10723e */ /* 0x020fe200000000ff */
[----:B------:R-:W-:Y:S01]  /*f010*/  FADD.FTZ R44, R44, R41 ;  /* 0x000000292c2c7221 */ /* 0x000fe20000010000 */
[----:B---3--:R-:W-:Y:S01]  /*f020*/  F2FP.PACK_AB R18, R193, R28 ;  /* 0x0000001cc112723e */ /* 0x008fe200000000ff */
[----:B------:R-:W-:Y:S02]  /*f030*/  FADD.FTZ R59, R59, R58 ;  /* 0x0000003a3b3b7221 */ /* 0x000fe40000010000 */
[----:B------:R-:W-:Y:S02]  /*f040*/  FADD.FTZ R45, R45, R44 ;  /* 0x0000002c2d2d7221 */ /* 0x000fe40000010000 */
[----:B------:R-:W-:Y:S02]  /*f050*/  FADD.FTZ R59, R62, R59 ;  /* 0x0000003b3e3b7221 */ /* 0x000fe40000010000 */
[C---:B------:R-:W-:Y:S01]  /*f060*/  HMMA.16816.F32 R96, R16.reuse, R92, R4 ;  /* 0x0000005c1060723c */ /* 0x040fe20000001804 */
[----:B------:R-:W3:Y:S02]  /*f070*/  LDSM.16.MT88.4 R4, [R160+0x9800] ;  /* 0x00980000a004783b */ /* 0x000ee40000004200 */
[----:B------:R-:W-:Y:S02]  /*f080*/  FADD.FTZ R48, R48, R45 ;  /* 0x0000002d30307221 */ /* 0x000fe40000010000 */
[----:B------:R-:W-:Y:S02]  /*f090*/  FADD.FTZ R66, R66, R59 ;  /* 0x0000003b42427221 */ /* 0x000fe40000010000 */
[----:B------:R-:W-:Y:S01]  /*f0a0*/  FADD.FTZ R49, R49, R48 ;  /* 0x0000003031317221 */ /* 0x000fe20000010000 */
[C---:B------:R-:W-:Y:S04]  /*f0b0*/  HMMA.16816.F32 R92, R16.reuse, R94, R8 ;  /* 0x0000005e105c723c */ /* 0x040fe80000001808 */
[----:B------:R-:W-:Y:S02]  /*f0c0*/  FADD.FTZ R52, R52, R49 ;  /* 0x0000003134347221 */ /* 0x000fe40000010000 */
[----:B------:R-:W-:Y:S02]  /*f0d0*/  FADD.FTZ R194, R103, R66 ;  /* 0x0000004267c27221 */ /* 0x000fe40000010000 */
[C---:B--2---:R-:W-:Y:S04]  /*f0e0*/  HMMA.16816.F32 R68, R16.reuse, R24, R68 ;  /* 0x000000181044723c */ /* 0x044fe80000001844 */
[----:B------:R-:W-:Y:S04]  /*f0f0*/  FADD.FTZ R53, R53, R52 ;  /* 0x0000003435357221 */ /* 0x000fe80000010000 */
[C---:B------:R-:W-:Y:S04]  /*f100*/  HMMA.16816.F32 R72, R16.reuse, R26, R72 ;  /* 0x0000001a1048723c */ /* 0x040fe80000001848 */
[----:B------:R-:W-:Y:S04]  /*f110*/  FADD.FTZ R56, R56, R53 ;  /* 0x0000003538387221 */ /* 0x000fe80000010000 */
[C---:B-1----:R-:W-:Y:S04]  /*f120*/  HMMA.16816.F32 R76, R16.reuse, R20, R76 ;  /* 0x00000014104c723c */ /* 0x042fe8000000184c */
[----:B------:R-:W-:Y:S04]  /*f130*/  FADD.FTZ R57, R57, R56 ;  /* 0x0000003839397221 */ /* 0x000fe80000010000 */
[C---:B------:R-:W-:Y:S04]  /*f140*/  HMMA.16816.F32 R80, R16.reuse, R22, R80 ;  /* 0x000000161050723c */ /* 0x040fe80000001850 */
[----:B------:R-:W-:Y:S04]  /*f150*/  FADD.FTZ R60, R60, R57 ;  /* 0x000000393c3c7221 */ /* 0x000fe80000010000 */
[C---:B---3--:R-:W-:Y:S04]  /*f160*/  HMMA.16816.F32 R88, R16.reuse, R4, R12 ;  /* 0x000000041058723c */ /* 0x048fe8000000180c */
[----:B------:R-:W-:Y:S04]  /*f170*/  FADD.FTZ R61, R61, R60 ;  /* 0x0000003c3d3d7221 */ /* 0x000fe80000010000 */
[----:B------:R-:W-:Y:S04]  /*f180*/  HMMA.16816.F32 R84, R16, R6, R84 ;  /* 0x000000061054723c */ /* 0x000fe80000001854 */
[----:B------:R-:W-:Y:S04]  /*f190*/  FADD.FTZ R28, R28, R61 ;  /* 0x0000003d1c1c7221 */ /* 0x000fe80000010000 */
[----:B------:R-:W-:Y:S01]  /*f1a0*/  FADD.FTZ R193, R193, R28 ;  /* 0x0000001cc1c17221 */ /* 0x000fe20000010000 */
[----:B------:R-:W-:-:S05]  /*f1b0*/  @P1 BRA `(.L_x_6309) ;  /* 0xffffc2c000001947 */ /* 0x000fca000383ffff */
.L_x_6305:
[----:B------:R-:W1:Y:S01]  /*f1c0*/  SHFL.BFLY PT, R9, R194, 0x2, 0x1f ;  /* 0x0c401f00c2097f89 */ /* 0x000e6200000e0000 */
[----:B------:R-:W-:Y:S01]  /*f1d0*/  MOV R7, 0x3f800000 ;  /* 0x3f80000000077802 */ /* 0x000fe20000000f00 */
[----:B------:R-:W-:Y:S01]  /*f1e0*/  IMAD.MOV.U32 R8, RZ, RZ, 0x3f800000 ;  /* 0x3f800000ff087424 */ /* 0x000fe200078e00ff */
[----:B------:R-:W-:Y:S01]  /*f1f0*/  ULDC.U8 UR4, c[0x0][0x328] ;  /* 0x0000ca0000047ab9 */ /* 0x000fe20000000000 */
[----:B------:R-:W2:Y:S04]  /*f200*/  SHFL.BFLY PT, R0, R193, 0x2, 0x1f ;  /* 0x0c401f00c1007f89 */ /* 0x000ea800000e0000 */
[----:B------:R-:W3:Y:S01]  /*f210*/  S2R R5, SR_TID.X ;  /* 0x0000000000057919 */ /* 0x000ee20000002100 */
[----:B-1----:R-:W-:-:S02]  /*f220*/  FADD.FTZ R9, R9, R194 ;  /* 0x000000c209097221 */ /* 0x002fc40000010000 */
[----:B--2---:R-:W-:-:S03]  /*f230*/  FADD.FTZ R11, R0, R193 ;  /* 0x000000c1000b7221 */ /* 0x004fc60000010000 */
[----:B------:R-:W1:Y:S01]  /*f240*/  SHFL.BFLY PT, R4, R9, 0x1, 0x1f ;  /* 0x0c201f0009047f89 */ /* 0x000e6200000e0000 */
[----:B---3--:R-:W-:-:S03]  /*f250*/  SHF.R.S32.HI R0, RZ, 0x1f, R5 ;  /* 0x0000001fff007819 */ /* 0x008fc60000011405 */
[----:B------:R-:W2:Y:S01]  /*f260*/  SHFL.BFLY PT, R6, R11, 0x1, 0x1f ;  /* 0x0c201f000b067f89 */ /* 0x000ea200000e0000 */
[----:B-1----:R-:W-:Y:S01]  /*f270*/  FADD.FTZ R4, R9, R4 ;  /* 0x0000000409047221 */ /* 0x002fe20000010000 */
[----:B------:R-:W-:Y:S01]  /*f280*/  LEA.HI R9, R0, R5, RZ, 0x2 ;  /* 0x0000000500097211 */ /* 0x000fe200078f10ff */
[----:B--2---:R-:W-:-:S03]  /*f290*/  FADD.FTZ R6, R11, R6 ;  /* 0x000000060b067221 */ /* 0x004fc60000010000 */
[--C-:B------:R-:W-:Y:S02]  /*f2a0*/  SHF.R.S32.HI R11, RZ, 0x2, R9.reuse ;  /* 0x00000002ff0b7819 */ /* 0x100fe40000011409 */
        /* <DEDUP_REMOVED lines=27> */
[----:B------:R1:W3:Y:S01]  /*f460*/  @P4 MUFU.LG2 R12, R6 ;  /* 0x00000006000c4308 */ /* 0x0002e20000000c00 */
        /* <DEDUP_REMOVED lines=40> */
[C---:B------:R-:W-:Y:S01]  /*f6f0*/  FMUL.FTZ R83, R8.reuse, R83 ;  /* 0x0000005308537220 */ /* 0x040fe20000410000 */
[----:B------:R4:W-:Y:S01]  /*f700*/  STS [R19], R68 ;  /* 0x0000004413007388 */ /* 0x0009e20000000800 */
[C---:B------:R-:W-:Y:S01]  /*f710*/  FMUL.FTZ R82, R8.reuse, R82 ;  /* 0x0000005208527220 */ /* 0x040fe20000410000 */
[----:B------:R-:W-:Y:S01]  /*f720*/  F2FP.PACK_AB R80, R81, R80 ;  /* 0x000000505150723e */ /* 0x000fe200000000ff */
[C---:B------:R-:W-:Y:S01]  /*f730*/  FMUL.FTZ R88, R7.reuse, R88 ;  /* 0x0000005807587220 */ /* 0x040fe20000410000 */
[----:B------:R4:W-:Y:S01]  /*f740*/  STS [R19+0x400], R70 ;  /* 0x0004004613007388 */ /* 0x0009e20000000800 */
[----:B------:R-:W-:Y:S01]  /*f750*/  FMUL.FTZ R89, R7, R89 ;  /* 0x0000005907597220 */ /* 0x000fe20000410000 */
[----:B------:R-:W-:Y:S01]  /*f760*/  F2FP.PACK_AB R82, R83, R82 ;  /* 0x000000525352723e */ /* 0x000fe200000000ff */
[----:B------:R-:W-:Y:S01]  /*f770*/  FMUL.FTZ R84, R7, R84 ;  /* 0x0000005407547220 */ /* 0x000fe20000410000 */
[----:B------:R-:W4:Y:S01]  /*f780*/  @P3 MUFU.LG2 R4, R4 ;  /* 0x0000000400043308 */ /* 0x000f220000000c00 */
[C---:B------:R-:W-:Y:S01]  /*f790*/  FMUL.FTZ R91, R8.reuse, R91 ;  /* 0x0000005b085b7220 */ /* 0x040fe20000410000 */
[----:B------:R-:W-:Y:S01]  /*f7a0*/  F2FP.PACK_AB R88, R89, R88 ;  /* 0x000000585958723e */ /* 0x000fe200000000ff */
[C---:B------:R-:W-:Y:S01]  /*f7b0*/  FMUL.FTZ R90, R8.reuse, R90 ;  /* 0x0000005a085a7220 */ /* 0x040fe20000410000 */
[----:B------:R-:W-:Y:S01]  /*f7c0*/  ISETP.NE.AND P0, PT, RZ, UR4, PT ;  /* 0x00000004ff007c0c */ /* 0x000fe2000bf05270 */
[C---:B------:R-:W-:Y:S01]  /*f7d0*/  FMUL.FTZ R87, R8.reuse, R87 ;  /* 0x0000005708577220 */ /* 0x040fe20000410000 */
[----:B-1----:R-:W-:Y:S01]  /*f7e0*/  MOV R6, 0x7f800000 ;  /* 0x7f80000000067802 */ /* 0x002fe20000000f00 */
[----:B------:R-:W-:Y:S01]  /*f7f0*/  FMUL.FTZ R7, R7, R85 ;  /* 0x0000005507077220 */ /* 0x000fe20000410000 */
[----:B------:R-:W-:Y:S01]  /*f800*/  F2FP.PACK_AB R90, R91, R90 ;  /* 0x0000005a5b5a723e */ /* 0x000fe200000000ff */
[----:B------:R-:W-:Y:S01]  /*f810*/  FMUL.FTZ R8, R8, R86 ;  /* 0x0000005608087220 */ /* 0x000fe20000410000 */
[----:B--2---:R-:W-:Y:S01]  /*f820*/  MOV R9, 0x7f800000 ;  /* 0x7f80000000097802 */ /* 0x004fe20000000f00 */
[----:B------:R-:W-:Y:S01]  /*f830*/  IMAD.IADD R21, R15, 0x1, R10 ;  /* 0x000000010f157824 */ /* 0x000fe200078e020a */
[----:B------:R-:W-:Y:S01]  /*f840*/  F2FP.PACK_AB R7, R7, R84 ;  /* 0x000000540707723e */ /* 0x000fe200000000ff */
[----:B------:R-:W-:Y:S01]  /*f850*/  IMAD.IADD R10, R10, 0x1, R23 ;  /* 0x000000010a0a7824 */ /* 0x000fe200078e0217 */
[----:B------:R-:W-:Y:S01]  /*f860*/  F2FP.PACK_AB R8, R87, R8 ;  /* 0x000000085708723e */ /* 0x000fe200000000ff */
[----:B---3--:R-:W-:Y:S01]  /*f870*/  @P4 FMUL.FTZ R12, R12, 0.69314718246459960938 ;  /* 0x3f3172180c0c4820 */ /* 0x008fe20000410000 */
[----:B------:R1:W-:Y:S01]  /*f880*/  STS [R21], R72 ;  /* 0x0000004815007388 */ /* 0x0003e20000000800 */
[----:B----4-:R-:W-:-:S02]  /*f890*/  @P3 FMUL.FTZ R15, R4, 0.69314718246459960938 ;  /* 0x3f317218040f3820 */ /* 0x010fc40000410000 */
[----:B------:R-:W-:Y:S01]  /*f8a0*/  @P4 FFMA.FTZ R6, R3, c[0x0][0x238], R12 ;  /* 0x00008e0003064a23 */ /* 0x000fe2000001000c */
[----:B------:R1:W-:Y:S01]  /*f8b0*/  STS [R21+0x400], R74 ;  /* 0x0004004a15007388 */ /* 0x0003e20000000800 */
[----:B------:R-:W-:-:S03]  /*f8c0*/  @P3 FFMA.FTZ R9, R2, c[0x0][0x238], R15 ;  /* 0x00008e0002093a23 */ /* 0x000fc6000001000f */
[----:B------:R1:W-:Y:S04]  /*f8d0*/  STS [R17], R76 ;  /* 0x0000004c11007388 */ /* 0x0003e80000000800 */
[----:B------:R1:W-:Y:S04]  /*f8e0*/  STS [R17+0x400], R78 ;  /* 0x0004004e11007388 */ /* 0x0003e80000000800 */
[----:B------:R1:W-:Y:S04]  /*f8f0*/  STS [R23], R80 ;  /* 0x0000005017007388 */ /* 0x0003e80000000800 */
[----:B------:R1:W-:Y:S04]  /*f900*/  STS [R23+0x400], R82 ;  /* 0x0004005217007388 */ /* 0x0003e80000000800 */
[----:B------:R1:W-:Y:S04]  /*f910*/  STS [R25], R88 ;  /* 0x0000005819007388 */ /* 0x0003e80000000800 */
[----:B------:R1:W-:Y:S04]  /*f920*/  STS [R25+0x400], R90 ;  /* 0x0004005a19007388 */ /* 0x0003e80000000800 */
[----:B------:R1:W-:Y:S04]  /*f930*/  STS [R10], R7 ;  /* 0x000000070a007388 */ /* 0x0003e80000000800 */
[----:B------:R1:W-:Y:S01]  /*f940*/  STS [R10+0x400], R8 ;  /* 0x000400080a007388 */ /* 0x0003e20000000800 */
[----:B------:R-:W-:Y:S05]  /*f950*/  @!P0 BRA `(.L_x_6310) ;  /* 0x0000007000008947 */ /* 0x000fea0003800000 */
[----:B------:R-:W2:Y:S01]  /*f960*/  S2R R2, SR_CTAID.Y ;  /* 0x0000000000027919 */ /* 0x000ea20000002600 */
[----:B------:R-:W-:-:S03]  /*f970*/  ISETP.NE.AND P0, PT, R179, -0x1, PT ;  /* 0xffffffffb300780c */ /* 0x000fc60003f05270 */
[----:B------:R-:W3:Y:S01]  /*f980*/  S2R R3, SR_CTAID.Z ;  /* 0x0000000000037919 */ /* 0x000ee20000002700 */
[----:B--2---:R-:W-:-:S05]  /*f990*/  IMAD R4, R2, c[0x0][0x214], RZ ;  /* 0x0000850002047a24 */ /* 0x004fca00078e02ff */
[----:B------:R-:W-:-:S05]  /*f9a0*/  SEL R4, R4, R179, !P0 ;  /* 0x000000b304047207 */ /* 0x000fca0004000000 */
[----:B---3--:R-:W-:Y:S01]  /*f9b0*/  IMAD R4, R3, c[0x0][0x234], R4 ;  /* 0x00008d0003047a24 */ /* 0x008fe200078e0204 */
[----:B------:R-:W-:Y:S05]  /*f9c0*/  BRA `(.L_x_6311) ;  /* 0x0000004000007947 */ /* 0x000fea0003800000 */
.L_x_6310:
[----:B------:R-:W2:Y:S04]  /*f9d0*/  S2R R3, SR_CTAID.Z ;  /* 0x0000000000037919 */ /* 0x000ea80000002700 */
[----:B------:R-:W2:Y:S02]  /*f9e0*/  S2R R2, SR_CTAID.Y ;  /* 0x0000000000027919 */ /* 0x000ea40000002600 */
[----:B--2---:R-:W-:-:S04]  /*f9f0*/  IMAD R4, R2, c[0x0][0x1c0], R3 ;  /* 0x0000700002047a24 */ /* 0x004fc800078e0203 */
[----:B------:R-:W-:Y:S02]  /*fa00*/  IMAD R4, R4, c[0x0][0x214], RZ ;  /* 0x0000850004047a24 */ /* 0x000fe400078e02ff */
.L_x_6311:
[----:B------:R-:W-:Y:S01]  /*fa10*/  BAR.SYNC.DEFER_BLOCKING 0x0 ;  /* 0x0000000000007b1d */ /* 0x000fe20000010000 */
[----:B-1----:R-:W-:Y:S01]  /*fa20*/  LOP3.LUT R8, R11, 0xffffffe0, RZ, 0xc0, !PT ;  /* 0xffffffe00b087812 */ /* 0x002fe200078ec0ff */
[----:B------:R-:W-:Y:S01]  /*fa30*/  IMAD.WIDE.U32 R14, R179, c[0x0][0x1e8], RZ ;  /* 0x00007a00b30e7a25 */ /* 0x000fe200078e00ff */
[----:B------:R-:W-:Y:S02]  /*fa40*/  SHF.R.S32.HI R10, RZ, 0x1f, R13 ;  /* 0x0000001fff0a7819 */ /* 0x000fe4000001140d */
[----:B------:R-:W-:Y:S01]  /*fa50*/  SHF.R.S32.HI R7, RZ, 0x1f, R2 ;  /* 0x0000001fff077819 */ /* 0x000fe20000011402 */
        /* <DEDUP_REMOVED lines=20> */
[----:B------:R-:W-:-:S02]  /*fba0*/  IADD3 R8, R174, 0x8, RZ ;  /* 0x00000008ae087810 */ /* 0x000fc40007ffe0ff */
        /* <DEDUP_REMOVED lines=10> */
.L_x_6313:
[----:B------:R-:W-:Y:S05]  /*fc50*/  BSYNC B0 ;  /* 0x0000000000007941 */ /* 0x000fea0003800000 */
.L_x_6312:
[----:B------:R-:W5:Y:S01]  /*fc60*/  S2R R7, SR_CTAID.X ;  /* 0x0000000000077919 */ /* 0x000f620000002500 */
[----:B------:R-:W-:Y:S01]  /*fc70*/  LEA.HI R0, R0, R5, RZ, 0x3 ;  /* 0x0000000500007211 */ /* 0x000fe200078f18ff */
[----:B------:R-:W-:Y:S01]  /*fc80*/  BSSY B0, `(.L_x_6314) ;  /* 0x000001a000007945 */ /* 0x000fe20003800000 */
[----:B------:R-:W-:Y:S02]  /*fc90*/  ISETP.GE.AND P1, PT, R180, c[0x0][0x220], PT ;  /* 0x00008800b4007a0c */ /* 0x000fe40003f26270 */
[----:B------:R-:W-:Y:S02]  /*fca0*/  SHF.R.S32.HI R0, RZ, 0x3, R0 ;  /* 0x00000003ff007819 */ /* 0x000fe40000011400 */
[----:B----4-:R-:W-:-:S05]  /*fcb0*/  SHF.R.S32.HI R6, RZ, 0x1f, R3 ;  /* 0x0000001fff067819 */ /* 0x010fca0000011403 */
[----:B------:R-:W-:-:S04]  /*fcc0*/  IMAD R6, R6, c[0x0][0x1f0], RZ ;  /* 0x00007c0006067a24 */ /* 0x000fc800078e02ff */
[----:B------:R-:W-:Y:S02]  /*fcd0*/  IMAD R6, R3, c[0x0][0x1f4], R6 ;  /* 0x00007d0003067a24 */ /* 0x000fe400078e0206 */
[----:B-----5:R-:W-:-:S04]  /*fce0*/  IMAD.SHL.U32 R7, R7, 0x40, RZ ;  /* 0x0000004007077824 */ /* 0x020fc800078e00ff */
[----:B------:R-:W-:Y:S01]  /*fcf0*/  IMAD.WIDE.U32 R8, R7, c[0x0][0x1e8], R180 ;  /* 0x00007a0007087a25 */ /* 0x000fe200078e00b4 */
[----:B------:R-:W-:-:S04]  /*fd00*/  SHF.R.S32.HI R4, RZ, 0x1f, R7 ;  /* 0x0000001fff047819 */ /* 0x000fc80000011407 */
[----:B------:R-:W-:Y:S01]  /*fd10*/  IADD3 R8, P0, R2, R8, RZ ;  /* 0x0000000802087210 */ /* 0x000fe20007f1e0ff */
[----:B------:R-:W-:-:S04]  /*fd20*/  IMAD R4, R4, c[0x0][0x1e8], RZ ;  /* 0x00007a0004047a24 */ /* 0x000fc800078e02ff */
[C---:B------:R-:W-:Y:S01]  /*fd30*/  IMAD R4, R7.reuse, c[0x0][0x1ec], R4 ;  /* 0x00007b0007047a24 */ /* 0x040fe200078e0204 */
[----:B------:R-:W-:-:S04]  /*fd40*/  IADD3 R7, -R7, R178, RZ ;  /* 0x000000b207077210 */ /* 0x000fc80007ffe1ff */
        /* <DEDUP_REMOVED lines=13> */
.L_x_6315:
[----:B------:R-:W-:Y:S05]  /*fe20*/  BSYNC B0 ;  /* 0x0000000000007941 */ /* 0x000fea0003800000 */
.L_x_6314:
        /* <DEDUP_REMOVED lines=15> */
.L_x_6317:
[----:B------:R-:W-:Y:S05]  /*ff20*/  BSYNC B0 ;  /* 0x0000000000007941 */ /* 0x000fea0003800000 */
.L_x_6316:
        /* <DEDUP_REMOVED lines=14> */
[----:B------:R2:W-:Y:S02]  /*10010*/  STG.E.128 [R10.64], R16 ;  /* 0x000000100a007986 */ /* 0x0005e4000c101d06 */
.L_x_6319:
[----:B------:R-:W-:Y:S05]  /*10020*/  BSYNC B0 ;  /* 0x0000000000007941 */ /* 0x000fea0003800000 */
.L_x_6318:
        /* <DEDUP_REMOVED lines=15> */
.L_x_6320:
        /* <DEDUP_REMOVED lines=14> */
.L_x_7810:


//--------------------- .text._ZN5flash24flash_fwd_splitkv_kernelI23Flash_fwd_kernel_traitsILi64ELi64ELi128ELi4ELb0ELb0EN7cutlass6half_tE19Flash_kernel_traitsILi64ELi64ELi128ELi4ES3_EELb1ELb0ELb1ELb0ELb0ELb1ELb0ELb0EEEvNS_16Flash_fwd_paramsE --------------------------
	.section	.text._ZN5flash24flash_fwd_splitkv_kernelI23Flash_fwd_kernel_traitsILi64ELi64ELi128ELi4ELb0ELb0EN7cutlass6half_tE19Flash_kernel_traitsILi64ELi64ELi128ELi4ES3_EELb1ELb0ELb1ELb0ELb0ELb1ELb0ELb0EEEvNS_16Flash_fwd_paramsE,"ax",@progbits
	.sectioninfo	@"SHI_REGISTERS=254"
	.align	128
        .global         _ZN5flash24flash_fwd_splitkv_kernelI23Flash_fwd_kernel_traitsILi64ELi64ELi128ELi4ELb0ELb0EN7cutlass6half_tE19Flash_kernel_traitsILi64ELi64ELi128ELi4ES3_EELb1ELb0ELb1ELb0ELb0ELb1ELb0ELb0EEEvNS_16Flash_fwd_paramsE
        .type           _ZN5flash24flash_fwd_splitkv_kernelI23Flash_fwd_kernel_traitsILi64ELi64ELi128ELi4ELb0ELb0EN7cutlass6half_tE19Flash_kernel_traitsILi64ELi64ELi128ELi4ES3_EELb1ELb0ELb1ELb0ELb0ELb1ELb0ELb0EEEvNS_16Flash_fwd_paramsE,@function
        .size           _ZN5flash24flash_fwd_splitkv_kernelI23Flash_fwd_kernel_traitsILi64ELi64ELi128ELi4ELb0ELb0EN7cutlass6half_tE19Flash_kernel_traitsILi64ELi64ELi128ELi4ES3_EELb1ELb0ELb1ELb0ELb0ELb1ELb0ELb0EEEvNS_16Flash_fwd_paramsE,(.L_x_7811 - _ZN5flash24flash_fwd_splitkv_kernelI23Flash_fwd_kernel_traitsILi64ELi64ELi128ELi4ELb0ELb0EN7cutlass6half_tE19Flash_kernel_traitsILi64ELi64ELi128ELi4ES3_EELb1ELb0ELb1ELb0ELb0ELb1ELb0ELb0EEEvNS_16Flash_fwd_paramsE)
        .other          _ZN5flash24flash_fwd_splitkv_kernelI23Flash_fwd_kernel_traitsILi64ELi64ELi128ELi4ELb0ELb0EN7cutlass6half_tE19Flash_kernel_traitsILi64ELi64ELi128ELi4ES3_EELb1ELb0ELb1ELb0ELb0ELb1ELb0ELb0EEEvNS_16Flash_fwd_paramsE,@"STO_CUDA_ENTRY STV_DEFAULT"
_ZN5flash24flash_fwd_splitkv_kernelI23Flash_fwd_kernel_traitsILi64ELi64ELi128ELi4ELb0ELb0EN7cutlass6half_tE19Flash_kernel_traitsILi64ELi64ELi128ELi4ES3_EELb1ELb0ELb1ELb0ELb0ELb1ELb0ELb0EEEvNS_16Flash_fwd_paramsE:
.text._ZN5flash24flash_fwd_splitkv_kernelI23Flash_fwd_kernel_traitsILi64ELi64ELi128ELi4ELb0ELb0EN7cutlass6half_tE19Flash_kernel_traitsILi64ELi64ELi128ELi4ES3_EELb1ELb0ELb1ELb0ELb0ELb1ELb0ELb0EEEvNS_16Flash_fwd_paramsE:
        /* <DEDUP_REMOVED lines=33> */
.L_x_6321:
[----:B-1-34-:R-:W-:Y:S02]  /*0210*/  MOV R0, c[0x0][0x218] ;  /* 0x0000860000007a02 */ /* 0x01afe40000000f00 */
.L_x_6322:
        /* <DEDUP_REMOVED lines=37> */
[----:B------:R-:W-:Y:S01]  /*0470*/  SHF.R.S32.HI R5, RZ, 0x3, R0 ;  /* 0x00000003ff057819 */ /* 0x000fe20000011400 */
[--C-:B------:R-:W-:Y:S01]  /*0480*/  IMAD R0, R19, c[0x0][0x1c0], R26.reuse ;  /* 0x0000700013007a24 */ /* 0x100fe200078e021a */
        /* <DEDUP_REMOVED lines=22> */
[----:B------:R-:W-:-:S02]  /*05f0*/  ISETP.GE.OR P0, PT, R5, R172, P1 ;  /* 0x000000ac0500720c */ /* 0x000fc40000f06670 */
        /* <DEDUP_REMOVED lines=12> */
.L_x_6325:
[----:B------:R-:W-:Y:S05]  /*06c0*/  BSYNC B0 ;  /* 0x0000000000007941 */ /* 0x000fea0003800000 */
.L_x_6324:
        /* <DEDUP_REMOVED lines=16> */
.L_x_6327:
[----:B------:R-:W-:Y:S05]  /*07d0*/  BSYNC B0 ;  /* 0x0000000000007941 */ /* 0x000fea0003800000 */
.L_x_6326:
        /* <DEDUP_REMOVED lines=16> */
.L_x_6329:
[----:B------:R-:W-:Y:S05]  /*08e0*/  BSYNC B0 ;  /* 0x0000000000007941 */ /* 0x000fea0003800000 */
.L_x_6328:
        /* <DEDUP_REMOVED lines=15> */
.L_x_6331:
[----:B------:R-:W-:Y:S05]  /*09e0*/  BSYNC B0 ;  /* 0x0000000000007941 */ /* 0x000fea0003800000 */
.L_x_6330:
        /* <DEDUP_REMOVED lines=19> */
.L_x_6323:
        /* <DEDUP_REMOVED lines=93> */
.L_x_6332:
        /* <DEDUP_REMOVED lines=15> */
.L_x_6334:
[----:B------:R-:W-:Y:S02]  /*11e0*/  IABS R8, c[0x0][0x1c8] ;  /* 0x0000720000087a13 */ /* 0x000fe40000000000 */
[----:B------:R-:W-:Y:S02]  /*11f0*/  MOV R14, RZ ;  /* 0x000000ff000e7202 */ /* 0x000fe40000000f00 */
[----:B------:R-:W1:Y:S01]  /*1200*/  I2F.RP R10, R8 ;  /* 0x00000008000a7306 */ /* 0x000e620000209400 */
[----:B------:R-:W-:Y:S02]  /*1210*/  LEA R17, R100, 0xffffff80, 0x7 ;  /* 0xffffff8064117811 */ /* 0x000fe400078e38ff */
[----:B------:R-:W-:Y:S02]  /*1220*/  @P4 IADD3 R21, R2, R21, RZ ;  /* 0x0000001502154210 */ /* 0x000fe40007ffe0ff */
[----:B------:R-:W-:-:S03]  /*1230*/  SHF.R.S32.HI R109, RZ, 0x1f, R17 ;  /* 0x0000001fff6d7819 */ /* 0x000fc60000011411 */
[----:B------:R-:W-:-:S04]  /*1240*/  @P4 IMAD.WIDE.U32 R24, R21, c[0x0][0x1a0], RZ ;  /* 0x0000680015184a25 */ /* 0x000fc800078e00ff */
        /* <DEDUP_REMOVED lines=13> */
[----:B------:R-:W-:-:S03]  /*1320*/  IMAD R6, R109, c[0x0][0x198], RZ ;  /* 0x000066006d067a24 */ /* 0x000fc600078e02ff */
[----:B------:R-:W-:-:S13]  /*1330*/  ISETP.GT.U32.AND P1, PT, R8, R5, PT ;  /* 0x000000050800720c */ /* 0x000fda0003f24070 */
[----:B------:R-:W-:Y:S01]  /*1340*/  @!P1 IMAD.IADD R5, R5, 0x1, -R8 ;  /* 0x0000000105059824 */ /* 0x000fe200078e0a08 */
[----:B------:R-:W-:Y:S02]  /*1350*/  @!P1 IADD3 R14, R14, 0x1, RZ ;  /* 0x000000010e0e9810 */ /* 0x000fe40007ffe0ff */
[----:B------:R-:W-:Y:S02]  /*1360*/  ISETP.NE.AND P1, PT, RZ, c[0x0][0x1c8], PT ;  /* 0x00007200ff007a0c */ /* 0x000fe40003f25270 */
[----:B------:R-:W-:Y:S02]  /*1370*/  ISETP.GE.U32.AND P3, PT, R5, R8, PT ;  /* 0x000000080500720c */ /* 0x000fe40003f66070 */
[----:B------:R-:W-:-:S04]  /*1380*/  LOP3.LUT R5, R26, c[0x0][0x1c8], RZ, 0x3c, !PT ;  /* 0x000072001a057a12 */ /* 0x000fc800078e3cff */
[----:B------:R-:W-:Y:S01]  /*1390*/  ISETP.GE.AND P2, PT, R5, RZ, PT ;  /* 0x000000ff0500720c */ /* 0x000fe20003f46270 */
[----:B------:R-:W-:Y:S02]  /*13a0*/  IMAD.MOV.U32 R5, RZ, RZ, R3 ;  /* 0x000000ffff057224 */ /* 0x000fe400078e0003 */
[C---:B------:R-:W-:Y:S02]  /*13b0*/  IMAD R3, R17.reuse, c[0x0][0x19c], R6 ;  /* 0x0000670011037a24 */ /* 0x040fe400078e0206 */
[----:B------:R-:W-:Y:S02]  /*13c0*/  IMAD.WIDE.U32 R4, R17, c[0x0][0x198], R4 ;  /* 0x0000660011047a25 */ /* 0x000fe400078e0004 */
[----:B------:R-:W-:Y:S02]  /*13d0*/  @P3 IADD3 R14, R14, 0x1, RZ ;  /* 0x000000010e0e3810 */ /* 0x000fe40007ffe0ff */
[----:B------:R-:W-:-:S04]  /*13e0*/  IMAD.IADD R5, R5, 0x1, R3 ;  /* 0x0000000105057824 */ /* 0x000fc800078e0203 */
        /* <DEDUP_REMOVED lines=18> */
.L_x_6333:
        /* <DEDUP_REMOVED lines=73> */
.L_x_6336:
[----:B------:R-:W-:Y:S05]  /*19a0*/  BSYNC B0 ;  /* 0x0000000000007941 */ /* 0x000fea0003800000 */
.L_x_6335:
        /* <DEDUP_REMOVED lines=21> */
.L_x_6338:
[----:B------:R-:W-:Y:S05]  /*1b00*/  BSYNC B0 ;  /* 0x0000000000007941 */ /* 0x000fea0003800000 */
.L_x_6337:
        /* <DEDUP_REMOVED lines=21> */
.L_x_6340:
[----:B------:R-:W-:Y:S05]  /*1c60*/  BSYNC B0 ;  /* 0x0000000000007941 */ /* 0x000fea0003800000 */
.L_x_6339:
        /* <DEDUP_REMOVED lines=20> */
.L_x_6342:
[----:B------:R-:W-:Y:S05]  /*1db0*/  BSYNC B0 ;  /* 0x0000000000007941 */ /* 0x000fea0003800000 */
.L_x_6341:
        /* <DEDUP_REMOVED lines=31> */
.L_x_6344:
[----:B------:R-:W-:Y:S05]  /*1fb0*/  BSYNC B0 ;  /* 0x0000000000007941 */ /* 0x000fea0003800000 */
.L_x_6343:
        /* <DEDUP_REMOVED lines=17> */
.L_x_6346:
[----:B------:R-:W-:Y:S05]  /*20d0*/  BSYNC B0 ;  /* 0x0000000000007941 */ /* 0x000fea0003800000 */
.L_x_6345:
[----:B------:R-:W-:Y:S01]  /*20e0*/  ISETP.GE.AND P1, PT, R10, R9, PT ;  /* 0x000000090a00720c */ /* 0x000fe20003f26270 */
[----:B------:R-:W-:-:S12]  /*20f0*/  BSSY B0, `(.L_x_6347) ;  /* 0x000000e000007945 */ /* 0x000fd80003800000 */
[----:B------:R-:W-:Y:S05]  /*2100*/  @P1 BRA `(.L_x_6348) ;  /* 0x000000c000001947 */ /* 0x000fea0003800000 */
[----:B------:R-:W-:-:S13]  /*2110*/  ISETP.GE.AND P1, PT, R174, c[0x0][0x220], PT ;  /* 0x00008800ae007a0c */ /* 0x000fda0003f26270 */
[----:B------:R1:W-:Y:S01]  /*2120*/  @P1 STS.128 [R171+0x3000], RZ ;  /* 0x003000ffab001388 */ /* 0x0003e20000000c00 */
[----:B------:R-:W-:Y:S05]  /*2130*/  @P1 BRA `(.L_x_6348) ;  /* 0x0000009000001947 */ /* 0x000fea0003800000 */
[----:B------:R-:W-:Y:S01]  /*2140*/  IMAD.MOV.U32 R12, RZ, RZ, c[0x0][0x19c] ;  /* 0x00006700ff0c7624 */ /* 0x000fe200078e00ff */
[----:B-1----:R-:W-:-:S04]  /*2150*/  LEA R14, P1, R101, R122, 0x5 ;  /* 0x0000007a650e7211 */ /* 0x002fc800078228ff */
[----:B------:R-:W-:Y:S02]  /*2160*/  LEA.HI.X R15, R101, R121, R12, 0x5, P1 ;  /* 0x00000079650f7211 */ /* 0x000fe400008f2c0c */
[----:B------:R-:W-:-:S04]  /*2170*/  LEA R22, P1, R14, c[0x0][0x168], 0x1 ;  /* 0x00005a000e167a11 */ /* 0x000fc800078208ff */
[----:B------:R-:W-:-:S05]  /*2180*/  LEA.HI.X R23, R14, c[0x0][0x16c], R15, 0x1, P1 ;  /* 0x00005b000e177a11 */ /* 0x000fca00008f0c0f */
[----:B------:R-:W-:Y:S01]  /*2190*/  @!PT LDS RZ, [RZ] ;  /* 0x00000000fffff984 */ /* 0x000fe20000000800 */
[----:B------:R-:W-:Y:S01]  /*21a0*/  @!PT LDS RZ, [RZ] ;  /* 0x00000000fffff984 */ /* 0x000fe20000000800 */
[----:B------:R-:W-:Y:S01]  /*21b0*/  @!PT LDS RZ, [RZ] ;  /* 0x00000000fffff984 */ /* 0x000fe20000000800 */
[----:B------:R1:W-:Y:S04]  /*21c0*/  LDGSTS.E.BYPASS.LTC128B.128 [R171+0x3000], [R22.64] ;  /* 0x0300000016ab7fae */ /* 0x0003e8000b901d46 */
.L_x_6348:
[----:B------:R-:W-:Y:S05]  /*21d0*/  BSYNC B0 ;  /* 0x0000000000007941 */ /* 0x000fea0003800000 */
.L_x_6347:
        /* <DEDUP_REMOVED lines=17> */
.L_x_6350:
[----:B------:R-:W-:Y:S05]  /*22f0*/  BSYNC B0 ;  /* 0x0000000000007941 */ /* 0x000fea0003800000 */
.L_x_6349:
        /* <DEDUP_REMOVED lines=16> */
.L_x_6352:
[----:B------:R-:W-:Y:S05]  /*2400*/  BSYNC B0 ;  /* 0x0000000000007941 */ /* 0x000fea0003800000 */
.L_x_6351:
        /* <DEDUP_REMOVED lines=18> */
.L_x_6354:
[----:B------:R-:W-:Y:S05]  /*2530*/  BSYNC B0 ;  /* 0x0000000000007941 */ /* 0x000fea0003800000 */
.L_x_6353:
        /* <DEDUP_REMOVED lines=10> */
[----:B---3--:R-:W-:-:S05]  /*25e0*/  IMAD.WIDE.U32 R28, R101, 0x60, R122 ;  /* 0x00000060651c7825 */ /* 0x008fca00078e007a */
[----:B------:R-:W-:Y:S02]  /*25f0*/  IADD3 R12, R29, UR4, RZ ;  /* 0x000000041d0c7c10 */ /* 0x000fe4000fffe0ff */
[----:B------:R-:W-:-:S04]  /*2600*/  LEA R22, P1, R28, c[0x0][0x168], 0x1 ;  /* 0x00005a001c167a11 */ /* 0x000fc800078208ff */
[----:B------:R-:W-:-:S05]  /*2610*/  LEA.HI.X R23, R28, c[0x0][0x16c], R12, 0x1, P1 ;  /* 0x00005b001c177a11 */ /* 0x000fca00008f0c0c */
[----:B------:R-:W-:Y:S01]  /*2620*/  @!PT LDS RZ, [RZ] ;  /* 0x00000000fffff984 */ /* 0x000fe20000000800 */
[----:B------:R-:W-:Y:S01]  /*2630*/  @!PT LDS RZ, [RZ] ;  /* 0x00000000fffff984 */ /* 0x000fe20000000800 */
[----:B------:R-:W-:Y:S01]  /*2640*/  @!PT LDS RZ, [RZ] ;  /* 0x00000000fffff984 */ /* 0x000fe20000000800 */
[----:B------:R3:W-:Y:S04]  /*2650*/  LDGSTS.E.BYPASS.LTC128B.128 [R171+0x5000], [R22.64] ;  /* 0x0500000016ab7fae */ /* 0x0007e8000b901d46 */
.L_x_6356:
[----:B------:R-:W-:Y:S05]  /*2660*/  BSYNC B0 ;  /* 0x0000000000007941 */ /* 0x000fea0003800000 */
.L_x_6355:
        /* <DEDUP_REMOVED lines=18> */
.L_x_6358:
[----:B------:R-:W-:Y:S05]  /*2790*/  BSYNC B0 ;  /* 0x0000000000007941 */ /* 0x000fea0003800000 */
.L_x_6357:
        /* <DEDUP_REMOVED lines=59> */
.L_x_6360:
[----:B-1----:R-:W-:Y:S05]  /*2b50*/  BSYNC B0 ;  /* 0x0000000000007941 */ /* 0x002fea0003800000 */
.L_x_6359:
        /* <DEDUP_REMOVED lines=16> */
.L_x_6362:
[----:B------:R-:W-:Y:S05]  /*2c60*/  BSYNC B0 ;  /* 0x0000000000007941 */ /* 0x000fea0003800000 */
.L_x_6361:
        /* <DEDUP_REMOVED lines=14> */
.L_x_6364:
[----:B------:R-:W-:Y:S05]  /*2d50*/  BSYNC B0 ;  /* 0x0000000000007941 */ /* 0x000fea0003800000 */
.L_x_6363:
        /* <DEDUP_REMOVED lines=16> */
.L_x_6366:
[----:B------:R-:W-:Y:S05]  /*2e60*/  BSYNC B0 ;  /* 0x0000000000007941 */ /* 0x000fea0003800000 */
.L_x_6365:
        /* <DEDUP_REMOVED lines=14> */
.L_x_6368:
[----:B------:R-:W-:Y:S05]  /*2f50*/  BSYNC B0 ;  /* 0x0000000000007941 */ /* 0x000fea0003800000 */
.L_x_6367:
        /* <DEDUP_REMOVED lines=16> */
.L_x_6370:
[----:B------:R-:W-:Y:S05]  /*3060*/  BSYNC B0 ;  /* 0x0000000000007941 */ /* 0x000fea0003800000 */
.L_x_6369:
        /* <DEDUP_REMOVED lines=16> */
.L_x_6372:
[----:B------:R-:W-:Y:S05]  /*3170*/  BSYNC B0 ;  /* 0x0000000000007941 */ /* 0x000fea0003800000 */
.L_x_6371:
        /* <DEDUP_REMOVED lines=16> */
.L_x_6374:
[----:B------:R-:W-:Y:S05]  /*3280*/  BSYNC B0 ;  /* 0x0000000000007941 */ /* 0x000fea0003800000 */
.L_x_6373:
        /* <DEDUP_REMOVED lines=10> */
[----:B------:R-:W-:Y:S01]  /*3330*/  IMNMX R124, R74, R7, PT ;  /* 0x000000074a7c7217 */ /* 0x000fe20003800200 */
[----:B------:R-:W-:-:S02]  /*3340*/  IMAD R159, R4, 0x2, R161 ;  /* 0x00000002049f7824 */ /* 0x000fc400078e02a1 */
[----:B------:R-:W-:Y:S03]  /*3350*/  LDSM.16.M88.4 R44, [R157+0x2000] ;  /* 0x002000009d2c783b */ /* 0x000fe60000000200 */
[----:B------:R-:W-:Y:S01]  /*3360*/  @P1 IADD3 R160, R3, -0x40, RZ ;  /* 0xffffffc003a01810 */ /* 0x000fe20007ffe0ff */
[----:B------:R-:W5:Y:S03]  /*3370*/  LDSM.16.M88.4 R28, [R163+0x2800] ;  /* 0x00280000a31c783b */ /* 0x000f660000000200 */
[----:B------:R-:W-:Y:S01]  /*3380*/  IADD3 R152, R160, 0x1000, RZ ;  /* 0x00001000a0987810 */ /* 0x000fe20007ffe0ff */
[----:B---3--:R-:W-:Y:S01]  /*3390*/  LDSM.16.M88.4 R8, [R161] ;  /* 0x00000000a108783b */ /* 0x008fe20000000200 */
[----:B------:R-:W-:Y:S01]  /*33a0*/  IMAD R102, R2, 0x2, R160 ;  /* 0x0000000202667824 */ /* 0x000fe200078e02a0 */
[----:B------:R-:W-:Y:S01]  /*33b0*/  IADD3 R150, R160, 0x2000, RZ ;  /* 0x00002000a0967810 */ /* 0x000fe20007ffe0ff */
[----:B------:R-:W-:Y:S01]  /*33c0*/  IMAD.IADD R2, R72, 0x1, R169 ;  /* 0x0000000148027824 */ /* 0x000fe200078e02a9 */
[----:B------:R-:W3:Y:S01]  /*33d0*/  LDSM.16.M88.4 R36, [R160] ;  /* 0x00000000a024783b */ /* 0x000ee20000000200 */
[----:B------:R-:W-:-:S02]  /*33e0*/  IADD3 R148, R160, 0x3000, RZ ;  /* 0x00003000a0947810 */ /* 0x000fc40007ffe0ff */
[----:B------:R-:W-:Y:S01]  /*33f0*/  I2F R3, R2 ;  /* 0x0000000200037306 */ /* 0x000fe20000201400 */
[----:B------:R-:W2:Y:S01]  /*3400*/  LDSM.16.M88.4 R52, [R157+0x2800] ;  /* 0x002800009d34783b */ /* 0x000ea20000000200 */
[C---:B------:R-:W-:Y:S02]  /*3410*/  IADD3 R75, R2.reuse, 0x1, RZ ;  /* 0x00000001024b7810 */ /* 0x040fe40007ffe0ff */
[C---:B------:R-:W-:Y:S01]  /*3420*/  IADD3 R78, R2.reuse, 0x9, RZ ;  /* 0x00000009024e7810 */ /* 0x040fe20007ffe0ff */
[----:B------:R-:W4:Y:S01]  /*3430*/  LDSM.16.M88.4 R48, [R163+0x3000] ;  /* 0x00300000a330783b */ /* 0x000f220000000200 */
[C---:B------:R-:W-:Y:S02]  /*3440*/  IADD3 R80, R2.reuse, 0x10, RZ ;  /* 0x0000001002507810 */ /* 0x040fe40007ffe0ff */
[----:B------:R-:W-:Y:S01]  /*3450*/  I2F R73, R75 ;  /* 0x0000004b00497306 */ /* 0x000fe20000201400 */
[----:B------:R-:W-:Y:S01]  /*3460*/  LDSM.16.M88.4 R12, [R159] ;  /* 0x000000009f0c783b */ /* 0x000fe20000000200 */
[----:B------:R-:W-:-:S02]  /*3470*/  IADD3 R76, R2, 0x8, RZ ;  /* 0x00000008024c7810 */ /* 0x000fc40007ffe0ff */
[C---:B------:R-:W-:Y:S01]  /*3480*/  IADD3 R86, R2.reuse, 0x18, RZ ;  /* 0x0000001802567810 */ /* 0x040fe20007ffe0ff */
[----:B------:R-:W2:Y:S01]  /*3490*/  LDSM.16.M88.4 R40, [R102] ;  /* 0x000000006628783b */ /* 0x000ea20000000200 */
[C---:B------:R-:W-:Y:S02]  /*34a0*/  IADD3 R110, R2.reuse, 0x19, RZ ;  /* 0x00000019026e7810 */ /* 0x040fe40007ffe0ff */
[----:B------:R-:W-:Y:S01]  /*34b0*/  I2F R79, R78 ;  /* 0x0000004e004f7306 */ /* 0x000fe20000201400 */
[C---:B-1----:R-:W-:Y:S01]  /*34c0*/  HMMA.16816.F32 R32, R20.reuse, R56, RZ ;  /* 0x000000381420723c */ /* 0x042fe200000018ff */
[----:B------:R-:W-:Y:S01]  /*34d0*/  LDSM.16.M88.4 R68, [R157+0x3000] ;  /* 0x003000009d44783b */ /* 0x000fe20000000200 */
[-C--:B------:R-:W-:Y:S02]  /*34e0*/  ISETP.GE.AND P6, PT, R75, R124.reuse, PT ;  /* 0x0000007c4b00720c */ /* 0x080fe40003fc6270 */
[C---:B------:R-:W-:Y:S01]  /*34f0*/  IADD3 R114, R2.reuse, 0x31, RZ ;  /* 0x0000003102727810 */ /* 0x040fe20007ffe0ff */
[----:B------:R-:W-:Y:S01]  /*3500*/  LDSM.16.M88.4 R64, [R102+0x800] ;  /* 0x000800006640783b */ /* 0x000fe20000000200 */
[----:B------:R-:W-:Y:S01]  /*3510*/  IADD3 R130, R2, 0x38, RZ ;  /* 0x0000003802827810 */ /* 0x000fe20007ffe0ff */
[----:B------:R-:W-:Y:S01]  /*3520*/  I2F R81, R80 ;  /* 0x0000005000517306 */ /* 0x000fe20000201400 */
[----:B------:R-:W-:Y:S01]  /*3530*/  HMMA.16816.F32 R56, R20, R58, RZ ;  /* 0x0000003a1438723c */ /* 0x000fe200000018ff */
[----:B------:R-:W-:Y:S01]  /*3540*/  LDSM.16.M88.4 R60, [R163+0x3800] ;  /* 0x00380000a33c783b */ /* 0x000fe20000000200 */
[----:B------:R-:W-:-:S02]  /*3550*/  ISETP.GE.AND P2, PT, R78, R124, PT ;  /* 0x0000007c4e00720c */ /* 0x000fc40003f46270 */
[C---:B------:R-:W-:Y:S01]  /*3560*/  IADD3 R82, R2.reuse, 0x11, RZ ;  /* 0x0000001102527810 */ /* 0x040fe20007ffe0ff */
[----:B------:R-:W0:Y:S01]  /*3570*/  LDGDEPBAR ;  /* 0x00000000000079af */ /* 0x000e220000000000 */
[C---:B------:R-:W-:Y:S01]  /*3580*/  IADD3 R112, R2.reuse, 0x20, RZ ;  /* 0x0000002002707810 */ /* 0x040fe20007ffe0ff */
[----:B------:R-:W-:Y:S01]  /*3590*/  I2F R77, R76 ;  /* 0x0000004c004d7306 */ /* 0x000fe20000201400 */
[----:B-----5:R-:W-:Y:S01]  /*35a0*/  HMMA.16816.F32 R24, R20, R28, RZ ;  /* 0x0000001c1418723c */ /* 0x020fe200000018ff */
[----:B------:R-:W-:Y:S02]  /*35b0*/  IADD3 R128, R2, 0x39, RZ ;  /* 0x0000003902807810 */ /* 0x000fe40007ffe0ff */
[----:B------:R-:W-:Y:S02]  /*35c0*/  ISETP.GE.AND P5, PT, R76, R124, PT ;  /* 0x0000007c4c00720c */ /* 0x000fe40003fa6270 */
[----:B------:R-:W-:Y:S02]  /*35d0*/  IADD3 R132, R2, 0x40, RZ ;  /* 0x0000004002847810 */ /* 0x000fe40007ffe0ff */
[----:B------:R-:W-:Y:S01]  /*35e0*/  I2F R85, R86 ;  /* 0x0000005600557306 */ /* 0x000fe20000201400 */
[C---:B------:R-:W-:Y:S07]  /*35f0*/  HMMA.16816.F32 R32, R16.reuse, R44, R32 ;  /* 0x0000002c1020723c */ /* 0x040fee0000001820 */
[----:B------:R-:W-:Y:S01]  /*3600*/  I2F R83, R82 ;  /* 0x0000005200537306 */ /* 0x000fe20000201400 */
[----:B------:R-:W-:Y:S01]  /*3610*/  HMMA.16816.F32 R56, R16, R46, R56 ;  /* 0x0000002e1038723c */ /* 0x000fe20000001838 */
[----:B------:R-:W1:Y:S06]  /*3620*/  LDSM.16.M88.4 R44, [R160+0x800] ;  /* 0x00080000a02c783b */ /* 0x000e6c0000000200 */
[----:B------:R-:W-:Y:S01]  /*3630*/  I2F R126, R128 ;  /* 0x00000080007e7306 */ /* 0x000fe20000201400 */
[----:B------:R-:W-:Y:S08]  /*3640*/  HMMA.16816.F32 R28, R20, R30, RZ ;  /* 0x0000001e141c723c */ /* 0x000ff000000018ff */
[C---:B---3--:R-:W-:Y:S08]  /*3650*/  HMMA.16816.F32 R32, R8.reuse, R36, R32 ;  /* 0x000000240820723c */ /* 0x048ff00000001820 */
[----:B------:R-:W-:Y:S08]  /*3660*/  HMMA.16816.F32 R56, R8, R38, R56 ;  /* 0x000000260838723c */ /* 0x000ff00000001838 */
[----:B--2---:R-:W-:Y:S08]  /*3670*/  HMMA.16816.F32 R24, R16, R52, R24 ;  /* 0x000000341018723c */ /* 0x004ff00000001818 */
[----:B----4-:R-:W-:Y:S08]  /*3680*/  HMMA.16816.F32 R36, R20, R48, RZ ;  /* 0x000000301424723c */ /* 0x010ff000000018ff */
[----:B------:R-:W-:Y:S01]  /*3690*/  HMMA.16816.F32 R28, R16, R54, R28 ;  /* 0x00000036101c723c */ /* 0x000fe2000000181c */
[----:B------:R-:W-:Y:S07]  /*36a0*/  LDSM.16.M88.4 R52, [R157+0x3800] ;  /* 0x003800009d34783b */ /* 0x000fee0000000200 */
[----:B------:R-:W-:Y:S08]  /*36b0*/  HMMA.16816.F32 R32, R12, R40, R32 ;  /* 0x000000280c20723c */ /* 0x000ff00000001820 */
[----:B------:R-:W-:Y:S08]  /*36c0*/  HMMA.16816.F32 R48, R20, R50, RZ ;  /* 0x000000321430723c */ /* 0x000ff000000018ff */
[----:B------:R-:W-:Y:S01]  /*36d0*/  HMMA.16816.F32 R56, R12, R42, R56 ;  /* 0x0000002a0c38723c */ /* 0x000fe20000001838 */
[----:B------:R-:W2:Y:S07]  /*36e0*/  LDSM.16.M88.4 R40, [R160+0x1000] ;  /* 0x00100000a028783b */ /* 0x000eae0000000200 */
[----:B-1----:R-:W-:Y:S01]  /*36f0*/  HMMA.16816.F32 R24, R8, R44, R24 ;  /* 0x0000002c0818723c */ /* 0x002fe20000001818 */
[----:B------:R-:W-:-:S02]  /*3700*/  FMUL.FTZ R32, R32, c[0x0][0x2ec] ;  /* 0x0000bb0020207a20 */ /* 0x000fc40000410000 */
[----:B------:R-:W-:Y:S02]  /*3710*/  FMUL.FTZ R33, R33, c[0x0][0x2ec] ;  /* 0x0000bb0021217a20 */ /* 0x000fe40000410000 */
[----:B------:R-:W-:Y:S01]  /*3720*/  MUFU.TANH R84, R32 ;  /* 0x0000002000547308 */ /* 0x000fe20000002400 */
[----:B------:R-:W-:Y:S02]  /*3730*/  FMUL.FTZ R87, R34, c[0x0][0x2ec] ;  /* 0x0000bb0022577a20 */ /* 0x000fe40000410000 */
[----:B------:R-:W-:Y:S01]  /*3740*/  HMMA.16816.F32 R36, R16, R68, R36 ;  /* 0x000000441024723c */ /* 0x000fe20000001824 */
[----:B------:R-:W-:-:S04]  /*3750*/  FMUL.FTZ R89, R35, c[0x0][0x2ec] ;  /* 0x0000bb0023597a20 */ /* 0x000fc80000410000 */
[----:B------:R1:W-:Y:S03]  /*3760*/  MUFU.TANH R88, R33 ;  /* 0x0000002100587308 */ /* 0x0003e60000002400 */
[----:B------:R-:W-:Y:S01]  /*3770*/  HMMA.16816.F32 R28, R8, R46, R28 ;  /* 0x0000002e081c723c */ /* 0x000fe2000000181c */
[----:B------:R-:W-:Y:S02]  /*3780*/  FMUL.FTZ R56, R56, c[0x0][0x2ec] ;  /* 0x0000bb0038387a20 */ /* 0x000fe40000410000 */
[----:B------:R-:W-:Y:S02]  /*3790*/  FMUL.FTZ R91, R57, c[0x0][0x2ec] ;  /* 0x0000bb00395b7a20 */ /* 0x000fe40000410000 */
[----:B------:R3:W-:Y:S01]  /*37a0*/  MUFU.TANH R90, R56 ;  /* 0x00000038005a7308 */ /* 0x0007e20000002400 */
[----:B------:R-:W-:Y:S02]  /*37b0*/  FMUL.FTZ R92, R58, c[0x0][0x2ec] ;  /* 0x0000bb003a5c7a20 */ /* 0x000fe40000410000 */
[----:B------:R-:W-:Y:S01]  /*37c0*/  HMMA.16816.F32 R48, R16, R70, R48 ;  /* 0x000000461030723c */ /* 0x000fe20000001830 */
[----:B------:R-:W4:Y:S01]  /*37d0*/  LDSM.16.M88.4 R68, [R163+0x4000] ;  /* 0x00400000a344783b */ /* 0x000f220000000200 */
[----:B------:R-:W-:-:S03]  /*37e0*/  FMUL.FTZ R93, R59, c[0x0][0x2ec] ;  /* 0x0000bb003b5d7a20 */ /* 0x000fc60000410000 */
[----:B-1----:R-:W1:Y:S01]  /*37f0*/  LDSM.16.M88.4 R32, [R102+0x1000] ;  /* 0x001000006620783b */ /* 0x002e620000000200 */
[----:B------:R-:W-:Y:S02]  /*3800*/  MUFU.TANH R89, R89 ;  /* 0x0000005900597308 */ /* 0x000fe40000002400 */
[----:B------:R-:W-:Y:S01]  /*3810*/  HMMA.16816.F32 R24, R12, R64, R24 ;  /* 0x000000400c18723c */ /* 0x000fe20000001818 */
[----:B---3--:R-:W3:Y:S05]  /*3820*/  LDSM.16.M88.4 R56, [R160+0x1800] ;  /* 0x00180000a038783b */ /* 0x008eea0000000200 */
[----:B------:R-:W-:Y:S02]  /*3830*/  MUFU.TANH R91, R91 ;  /* 0x0000005b005b7308 */ /* 0x000fe40000002400 */
[C---:B------:R-:W-:Y:S06]  /*3840*/  HMMA.16816.F32 R44, R20.reuse, R60, RZ ;  /* 0x0000003c142c723c */ /* 0x040fec00000018ff */
[----:B------:R-:W-:Y:S02]  /*3850*/  MUFU.TANH R93, R93 ;  /* 0x0000005d005d7308 */ /* 0x000fe40000002400 */
[----:B------:R-:W-:Y:S06]  /*3860*/  HMMA.16816.F32 R60, R20, R62, RZ ;  /* 0x0000003e143c723c */ /* 0x000fec00000018ff */
[----:B------:R-:W-:Y:S02]  /*3870*/  MUFU.TANH R92, R92 ;  /* 0x0000005c005c7308 */ /* 0x000fe40000002400 */
[----:B--2---:R-:W-:Y:S01]  /*3880*/  HMMA.16816.F32 R36, R8, R40, R36 ;  /* 0x000000280824723c */ /* 0x004fe20000001824 */
[----:B------:R-:W-:-:S02]  /*3890*/  FMUL.FTZ R24, R24, c[0x0][0x2ec] ;  /* 0x0000bb0018187a20 */ /* 0x000fc40000410000 */
[----:B------:R-:W-:Y:S02]  /*38a0*/  FMUL.FTZ R25, R25, c[0x0][0x2ec] ;  /* 0x0000bb0019197a20 */ /* 0x000fe40000410000 */
[----:B------:R-:W-:Y:S01]  /*38b0*/  FMUL.FTZ R96, R26, c[0x0][0x2ec] ;  /* 0x0000bb001a607a20 */ /* 0x000fe20000410000 */
[----:B------:R-:W-:Y:S01]  /*38c0*/  MUFU.TANH R94, R24 ;  /* 0x00000018005e7308 */ /* 0x000fe20000002400 */
[----:B------:R-:W-:Y:S01]  /*38d0*/  FMUL.FTZ R97, R27, c[0x0][0x2ec] ;  /* 0x0000bb001b617a20 */ /* 0x000fe20000410000 */
[----:B------:R-:W-:Y:S01]  /*38e0*/  HMMA.16816.F32 R28, R12, R66, R28 ;  /* 0x000000420c1c723c */ /* 0x000fe2000000181c */
[----:B------:R-:W2:Y:S05]  /*38f0*/  LDSM.16.M88.4 R64, [R157+0x4000] ;  /* 0x004000009d40783b */ /* 0x000eaa0000000200 */
[----:B------:R4:W-:Y:S02]  /*3900*/  MUFU.TANH R95, R25 ;  /* 0x00000019005f7308 */ /* 0x0009e40000002400 */
[C---:B------:R-:W-:Y:S06]  /*3910*/  HMMA.16816.F32 R44, R16.reuse, R52, R44 ;  /* 0x00000034102c723c */ /* 0x040fec000000182c */
[----:B------:R-:W-:Y:S02]  /*3920*/  MUFU.TANH R96, R96 ;  /* 0x0000006000607308 */ /* 0x000fe40000002400 */
[----:B------:R-:W-:Y:S01]  /*3930*/  HMMA.16816.F32 R60, R16, R54, R60 ;  /* 0x00000036103c723c */ /* 0x000fe2000000183c */
[----:B------:R-:W-:Y:S05]  /*3940*/  LDSM.16.M88.4 R52, [R163+0x4800] ;  /* 0x00480000a334783b */ /* 0x000fea0000000200 */
[----:B------:R-:W-:Y:S02]  /*3950*/  MUFU.TANH R97, R97 ;  /* 0x0000006100617308 */ /* 0x000fe40000002400 */
[----:B----4-:R-:W-:Y:S01]  /*3960*/  HMMA.16816.F32 R24, R20, R68, RZ ;  /* 0x000000441418723c */ /* 0x010fe200000018ff */
[----:B------:R-:W-:-:S02]  /*3970*/  FMUL.FTZ R28, R28, c[0x0][0x2ec] ;  /* 0x0000bb001c1c7a20 */ /* 0x000fc40000410000 */
[----:B------:R-:W-:Y:S02]  /*3980*/  FMUL.FTZ R99, R29, c[0x0][0x2ec] ;  /* 0x0000bb001d637a20 */ /* 0x000fe40000410000 */
[----:B------:R-:W-:Y:S01]  /*3990*/  FMUL.FTZ R103, R30, c[0x0][0x2ec] ;  /* 0x0000bb001e677a20 */ /* 0x000fe20000410000 */
[----:B------:R4:W-:Y:S01]  /*39a0*/  MUFU.TANH R98, R28 ;  /* 0x0000001c00627308 */ /* 0x0009e20000002400 */
[----:B------:R-:W-:Y:S01]  /*39b0*/  FMUL.FTZ R105, R31, c[0x0][0x2ec] ;  /* 0x0000bb001f697a20 */ /* 0x000fe20000410000 */
[----:B------:R-:W-:Y:S06]  /*39c0*/  HMMA.16816.F32 R68, R20, R70, RZ ;  /* 0x000000461444723c */ /* 0x000fec00000018ff */
[----:B------:R-:W-:Y:S02]  /*39d0*/  MUFU.TANH R99, R99 ;  /* 0x0000006300637308 */ /* 0x000fe40000002400 */
[----:B-1----:R-:W-:Y:S01]  /*39e0*/  HMMA.16816.F32 R36, R12, R32, R36 ;  /* 0x000000200c24723c */ /* 0x002fe20000001824 */
[----:B----4-:R-:W-:Y:S05]  /*39f0*/  LDSM.16.M88.4 R28, [R160+0x2000] ;  /* 0x00200000a01c783b */ /* 0x010fea0000000200 */
[----:B------:R-:W-:Y:S02]  /*3a00*/  MUFU.TANH R105, R105 ;  /* 0x0000006900697308 */ /* 0x000fe40000002400 */
[C---:B------:R-:W-:Y:S01]  /*3a10*/  HMMA.16816.F32 R48, R8.reuse, R42, R48 ;  /* 0x0000002a0830723c */ /* 0x040fe20000001830 */
[----:B------:R-:W1:Y:S05]  /*3a20*/  LDSM.16.M88.4 R40, [R102+0x1800] ;  /* 0x001800006628783b */ /* 0x000e6a0000000200 */
[----:B------:R-:W4:Y:S02]  /*3a30*/  MUFU.TANH R103, R103 ;  /* 0x0000006700677308 */ /* 0x000f240000002400 */
[C---:B---3--:R-:W-:Y:S06]  /*3a40*/  HMMA.16816.F32 R44, R8.reuse, R56, R44 ;  /* 0x00000038082c723c */ /* 0x048fec000000182c */
[----:B------:R-:W-:Y:S02]  /*3a50*/  MUFU.TANH R87, R87 ;  /* 0x0000005700577308 */ /* 0x000fe40000002400 */
[----:B------:R-:W-:Y:S01]  /*3a60*/  HMMA.16816.F32 R60, R8, R58, R60 ;  /* 0x0000003a083c723c */ /* 0x000fe2000000183c */
[----:B------:R-:W-:-:S02]  /*3a70*/  FMUL.FTZ R36, R36, c[0x0][0x2ec] ;  /* 0x0000bb0024247a20 */ /* 0x000fc40000410000 */
[----:B------:R-:W-:Y:S02]  /*3a80*/  FMUL.FTZ R113, R37, c[0x0][0x2ec] ;  /* 0x0000bb0025717a20 */ /* 0x000fe40000410000 */
[----:B------:R-:W-:Y:S01]  /*3a90*/  FMUL.FTZ R115, R38, c[0x0][0x2ec] ;  /* 0x0000bb0026737a20 */ /* 0x000fe20000410000 */
[----:B------:R3:W-:Y:S02]  /*3aa0*/  MUFU.TANH R111, R36 ;  /* 0x00000024006f7308 */ /* 0x0007e40000002400 */
[----:B--2---:R-:W-:Y:S01]  /*3ab0*/  HMMA.16816.F32 R24, R16, R64, R24 ;  /* 0x000000401018723c */ /* 0x004fe20000001818 */
[----:B------:R-:W-:Y:S02]  /*3ac0*/  FMUL.FTZ R117, R39, c[0x0][0x2ec] ;  /* 0x0000bb0027757a20 */ /* 0x000fe40000410000 */
[----:B----4-:R-:W-:-:S03]  /*3ad0*/  FFMA.FTZ R103, R0, R85, R103 ;  /* 0x0000005500677223 */ /* 0x010fc60000010067 */
[----:B------:R-:W-:Y:S02]  /*3ae0*/  MUFU.TANH R113, R113 ;  /* 0x0000007100717308 */ /* 0x000fe40000002400 */
[----:B------:R-:W-:Y:S01]  /*3af0*/  HMMA.16816.F32 R68, R16, R66, R68 ;  /* 0x000000421044723c */ /* 0x000fe20000001844 */
[----:B------:R-:W-:Y:S04]  /*3b00*/  LDSM.16.M88.4 R64, [R163+0x5000] ;  /* 0x00500000a340783b */ /* 0x000fe80000000200 */
[----:B---3--:R-:W2:Y:S03]  /*3b10*/  LDSM.16.M88.4 R36, [R102+0x2000] ;  /* 0x002000006624783b */ /* 0x008ea60000000200 */
[C---:B------:R-:W-:Y:S01]  /*3b20*/  HMMA.16816.F32 R48, R12.reuse, R34, R48 ;  /* 0x000000220c30723c */ /* 0x040fe20000001830 */
[----:B------:R-:W-:Y:S01]  /*3b30*/  MUFU.TANH R117, R117 ;  /* 0x0000007500757308 */ /* 0x000fe20000002400 */
[----:B------:R-:W3:Y:S06]  /*3b40*/  LDSM.16.M88.4 R32, [R157+0x4800] ;  /* 0x004800009d20783b */ /* 0x000eec0000000200 */
[C---:B-1----:R-:W-:Y:S01]  /*3b50*/  HMMA.16816.F32 R44, R12.reuse, R40, R44 ;  /* 0x000000280c2c723c */ /* 0x042fe2000000182c */
[----:B------:R-:W-:Y:S07]  /*3b60*/  MUFU.TANH R115, R115 ;  /* 0x0000007300737308 */ /* 0x000fee0000002400 */
[----:B------:R-:W-:Y:S01]  /*3b70*/  HMMA.16816.F32 R60, R12, R42, R60 ;  /* 0x0000002a0c3c723c */ /* 0x000fe2000000183c */
[----:B------:R-:W1:Y:S07]  /*3b80*/  LDSM.16.M88.4 R40, [R163+0x5800] ;  /* 0x00580000a328783b */ /* 0x000e6e0000000200 */
[----:B------:R-:W-:Y:S01]  /*3b90*/  HMMA.16816.F32 R24, R8, R28, R24 ;  /* 0x0000001c0818723c */ /* 0x000fe20000001818 */
[----:B------:R-:W-:-:S02]  /*3ba0*/  FMUL.FTZ R48, R48, c[0x0][0x2ec] ;  /* 0x0000bb0030307a20 */ /* 0x000fc40000410000 */
[----:B------:R-:W-:Y:S02]  /*3bb0*/  FMUL.FTZ R49, R49, c[0x0][0x2ec] ;  /* 0x0000bb0031317a20 */ /* 0x000fe40000410000 */
[----:B------:R-:W-:Y:S01]  /*3bc0*/  FMUL.FTZ R50, R50, c[0x0][0x2ec] ;  /* 0x0000bb0032327a20 */ /* 0x000fe20000410000 */
[----:B------:R-:W-:Y:S01]  /*3bd0*/  MUFU.TANH R119, R48 ;  /* 0x0000003000777308 */ /* 0x000fe20000002400 */
[----:B------:R-:W-:Y:S01]  /*3be0*/  FMUL.FTZ R51, R51, c[0x0][0x2ec] ;  /* 0x0000bb0033337a20 */ /* 0x000fe20000410000 */
[----:B------:R-:W-:Y:S01]  /*3bf0*/  HMMA.16816.F32 R68, R8, R30, R68 ;  /* 0x0000001e0844723c */ /* 0x000fe20000001844 */
[----:B------:R-:W4:Y:S01]  /*3c00*/  LDSM.16.M88.4 R28, [R160+0x2800] ;  /* 0x00280000a01c783b */ /* 0x000f220000000200 */
[----:B------:R-:W-:Y:S02]  /*3c10*/  FMUL.FTZ R44, R44, c[0x0][0x2ec] ;  /* 0x0000bb002c2c7a20 */ /* 0x000fe40000410000 */
[----:B------:R-:W-:Y:S02]  /*3c20*/  FMUL.FTZ R137, R46, c[0x0][0x2ec] ;  /* 0x0000bb002e897a20 */ /* 0x000fe40000410000 */
[----:B------:R-:W-:Y:S01]  /*3c30*/  MUFU.TANH R125, R49 ;  /* 0x00000031007d7308 */ /* 0x000fe20000002400 */
[----:B------:R-:W-:Y:S01]  /*3c40*/  FMUL.FTZ R145, R47, c[0x0][0x2ec] ;  /* 0x0000bb002f917a20 */ /* 0x000fe20000410000 */
[----:B------:R-:W-:Y:S01]  /*3c50*/  HMMA.16816.F32 R56, R20, R52, RZ ;  /* 0x000000341438723c */ /* 0x000fe200000018ff */
[----:B------:R-:W-:-:S02]  /*3c60*/  FMUL.FTZ R141, R60, c[0x0][0x2ec] ;  /* 0x0000bb003c8d7a20 */ /* 0x000fc40000410000 */
[----:B------:R-:W-:Y:S02]  /*3c70*/  FMUL.FTZ R139, R61, c[0x0][0x2ec] ;  /* 0x0000bb003d8b7a20 */ /* 0x000fe40000410000 */
[----:B------:R-:W-:Y:S01]  /*3c80*/  FMUL.FTZ R147, R62, c[0x0][0x2ec] ;  /* 0x0000bb003e937a20 */ /* 0x000fe20000410000 */
[----:B------:R-:W-:Y:S01]  /*3c90*/  MUFU.TANH R127, R50 ;  /* 0x00000032007f7308 */ /* 0x000fe20000002400 */
[----:B------:R-:W-:Y:S01]  /*3ca0*/  FMUL.FTZ R143, R63, c[0x0][0x2ec] ;  /* 0x0000bb003f8f7a20 */ /* 0x000fe20000410000 */
[----:B------:R-:W-:Y:S01]  /*3cb0*/  HMMA.16816.F32 R52, R20, R54, RZ ;  /* 0x000000361434723c */ /* 0x000fe200000018ff */
[----:B------:R-:W5:Y:S05]  /*3cc0*/  LDSM.16.M88.4 R60, [R157+0x5000] ;  /* 0x005000009d3c783b */ /* 0x000f6a0000000200 */
[----:B------:R1:W-:Y:S02]  /*3cd0*/  MUFU.TANH R129, R51 ;  /* 0x0000003300817308 */ /* 0x0003e40000002400 */
[C---:B--2---:R-:W-:Y:S06]  /*3ce0*/  HMMA.16816.F32 R24, R12.reuse, R36, R24 ;  /* 0x000000240c18723c */ /* 0x044fec0000001818 */
[----:B------:R2:W-:Y:S02]  /*3cf0*/  MUFU.TANH R131, R44 ;  /* 0x0000002c00837308 */ /* 0x0005e40000002400 */
[----:B------:R-:W-:Y:S01]  /*3d00*/  HMMA.16816.F32 R68, R12, R38, R68 ;  /* 0x000000260c44723c */ /* 0x000fe20000001844 */
[----:B------:R-:W4:Y:S05]  /*3d10*/  LDSM.16.M88.4 R36, [R157+0x5800] ;  /* 0x005800009d24783b */ /* 0x000f2a0000000200 */
[----:B------:R-:W-:Y:S02]  /*3d20*/  MUFU.TANH R145, R145 ;  /* 0x0000009100917308 */ /* 0x000fe40000002400 */
[----:B---3--:R-:W-:Y:S06]  /*3d30*/  HMMA.16816.F32 R56, R16, R32, R56 ;  /* 0x000000201038723c */ /* 0x008fec0000001838 */
[----:B------:R-:W-:Y:S01]  /*3d40*/  I2F R32, R110 ;  /* 0x0000006e00207306 */ /* 0x000fe20000201400 */
[----:B------:R-:W-:Y:S01]  /*3d50*/  FMUL.FTZ R33, R45, c[0x0][0x2ec] ;  /* 0x0000bb002d217a20 */ /* 0x000fe20000410000 */
[----:B-1----:R-:W-:Y:S01]  /*3d60*/  HMMA.16816.F32 R48, R20, R40, RZ ;  /* 0x000000281430723c */ /* 0x002fe200000018ff */
[----:B------:R-:W-:-:S02]  /*3d70*/  FMUL.FTZ R24, R24, c[0x0][0x2ec] ;  /* 0x0000bb0018187a20 */ /* 0x000fc40000410000 */
[----:B------:R-:W-:Y:S02]  /*3d80*/  FMUL.FTZ R25, R25, c[0x0][0x2ec] ;  /* 0x0000bb0019197a20 */ /* 0x000fe40000410000 */
[----:B------:R-:W-:Y:S01]  /*3d90*/  FMUL.FTZ R26, R26, c[0x0][0x2ec] ;  /* 0x0000bb001a1a7a20 */ /* 0x000fe20000410000 */
[----:B------:R-:W-:Y:S02]  /*3da0*/  MUFU.TANH R151, R24 ;  /* 0x0000001800977308 */ /* 0x000fe40000002400 */
[----:B--2---:R-:W-:Y:S01]  /*3db0*/  HMMA.16816.F32 R44, R20, R64, RZ ;  /* 0x00000040142c723c */ /* 0x004fe200000018ff */
[----:B------:R-:W-:Y:S02]  /*3dc0*/  FMUL.FTZ R68, R68, c[0x0][0x2ec] ;  /* 0x0000bb0044447a20 */ /* 0x000fe40000410000 */
[----:B------:R-:W-:-:S03]  /*3dd0*/  FMUL.FTZ R70, R70, c[0x0][0x2ec] ;  /* 0x0000bb0046467a20 */ /* 0x000fc60000410000 */
[----:B------:R-:W-:Y:S02]  /*3de0*/  MUFU.TANH R149, R25 ;  /* 0x0000001900957308 */ /* 0x000fe40000002400 */
[C---:B------:R-:W-:Y:S06]  /*3df0*/  HMMA.16816.F32 R64, R20.reuse, R66, RZ ;  /* 0x000000421440723c */ /* 0x040fec00000018ff */
[----:B------:R1:W-:Y:S02]  /*3e00*/  MUFU.TANH R153, R26 ;  /* 0x0000001a00997308 */ /* 0x0003e40000002400 */
[----:B------:R-:W-:Y:S01]  /*3e10*/  HMMA.16816.F32 R40, R20, R42, RZ ;  /* 0x0000002a1428723c */ /* 0x000fe200000018ff */
[----:B------:R-:W2:Y:S05]  /*3e20*/  LDSM.16.M88.4 R20, [R102+0x2800] ;  /* 0x002800006614783b */ /* 0x000eaa0000000200 */
[----:B------:R-:W-:Y:S02]  /*3e30*/  MUFU.TANH R33, R33 ;  /* 0x0000002100217308 */ /* 0x000fe40000002400 */
[----:B------:R-:W-:Y:S06]  /*3e40*/  HMMA.16816.F32 R52, R16, R34, R52 ;  /* 0x000000221034723c */ /* 0x000fec0000001834 */
[----:B------:R-:W-:Y:S02]  /*3e50*/  MUFU.TANH R141, R141 ;  /* 0x0000008d008d7308 */ /* 0x000fe40000002400 */
[----:B----4-:R-:W-:Y:S06]  /*3e60*/  HMMA.16816.F32 R56, R8, R28, R56 ;  /* 0x0000001c0838723c */ /* 0x010fec0000001838 */
[----:B------:R-:W-:Y:S01]  /*3e70*/  MUFU.TANH R147, R147 ;  /* 0x0000009300937308 */ /* 0x000fe20000002400 */
[----:B------:R-:W-:Y:S01]  /*3e80*/  FMUL.FTZ R28, R27, c[0x0][0x2ec] ;  /* 0x0000bb001b1c7a20 */ /* 0x000fe20000410000 */
[C---:B-----5:R-:W-:Y:S01]  /*3e90*/  HMMA.16816.F32 R44, R16.reuse, R60, R44 ;  /* 0x0000003c102c723c */ /* 0x060fe2000000182c */
[----:B-1----:R-:W1:Y:S05]  /*3ea0*/  LDSM.16.M88.4 R24, [R160+0x3000] ;  /* 0x00300000a018783b */ /* 0x002e6a0000000200 */
[----:B------:R-:W-:Y:S01]  /*3eb0*/  MUFU.TANH R35, R28 ;  /* 0x0000001c00237308 */ /* 0x000fe20000002400 */
[----:B------:R-:W-:Y:S01]  /*3ec0*/  FMUL.FTZ R61, R69, c[0x0][0x2ec] ;  /* 0x0000bb00453d7a20 */ /* 0x000fe20000410000 */
[----:B------:R-:W-:Y:S01]  /*3ed0*/  HMMA.16816.F32 R64, R16, R62, R64 ;  /* 0x0000003e1040723c */ /* 0x000fe20000001840 */
[----:B------:R-:W-:Y:S01]  /*3ee0*/  FFMA.FTZ R69, R0, R77, R90 ;  /* 0x0000004d00457223 */ /* 0x000fe2000001005a */
[----:B------:R-:W-:-:S02]  /*3ef0*/  IADD3 R60, R2, 0x29, RZ ;  /* 0x00000029023c7810 */ /* 0x000fc40007ffe0ff */
[C---:B------:R-:W-:Y:S02]  /*3f00*/  IADD3 R90, R2.reuse, 0x49, RZ ;  /* 0x00000049025a7810 */ /* 0x040fe40007ffe0ff */
[----:B------:R3:W-:Y:S01]  /*3f10*/  MUFU.TANH R155, R68 ;  /* 0x00000044009b7308 */ /* 0x0007e20000002400 */
[----:B------:R-:W-:Y:S01]  /*3f20*/  IADD3 R62, R2, 0x30, RZ ;  /* 0x00000030023e7810 */ /* 0x000fe20007ffe0ff */
[----:B------:R-:W-:Y:S01]  /*3f30*/  HMMA.16816.F32 R48, R16, R36, R48 ;  /* 0x000000241030723c */ /* 0x000fe20000001830 */
[----:B------:R-:W-:Y:S02]  /*3f40*/  FSEL R69, R69, -INF , !P5 ;  /* 0xff80000045457808 */ /* 0x000fe40006800000 */
[----:B------:R-:W-:-:S03]  /*3f50*/  ISETP.GE.AND P5, PT, R82, R124, PT ;  /* 0x0000007c5200720c */ /* 0x000fc60003fa6270 */
[----:B------:R-:W-:Y:S01]  /*3f60*/  MUFU.TANH R137, R137 ;  /* 0x0000008900897308 */ /* 0x000fe20000002400 */
[----:B------:R-:W-:Y:S01]  /*3f70*/  FFMA.FTZ R36, R0, R79, R93 ;  /* 0x0000004f00247223 */ /* 0x000fe2000001005d */
[----:B------:R-:W-:Y:S01]  /*3f80*/  HMMA.16816.F32 R40, R16, R38, R40 ;  /* 0x000000261028723c */ /* 0x000fe20000001828 */
[----:B------:R-:W4:Y:S01]  /*3f90*/  LDSM.16.M88.4 R16, [R160+0x3800] ;  /* 0x00380000a010783b */ /* 0x000f220000000200 */
[----:B------:R-:W-:Y:S01]  /*3fa0*/  FMUL.FTZ R37, R71, c[0x0][0x2ec] ;  /* 0x0000bb0047257a20 */ /* 0x000fe20000410000 */
[----:B------:R-:W-:Y:S01]  /*3fb0*/  IADD3 R93, R2, 0x59, RZ ;  /* 0x00000059025d7810 */ /* 0x000fe20007ffe0ff */
[C---:B------:R-:W-:Y:S02]  /*3fc0*/  FFMA.FTZ R71, R0.reuse, R83, R95 ;  /* 0x0000005300477223 */ /* 0x040fe4000001005f */
[C---:B---3--:R-:W-:Y:S01]  /*3fd0*/  FFMA.FTZ R68, R0.reuse, R77, R92 ;  /* 0x0000004d00447223 */ /* 0x048fe2000001005c */
[----:B------:R-:W3:Y:S01]  /*3fe0*/  I2F R34, R112 ;  /* 0x0000007000227306 */ /* 0x000ee20000201400 */
[----:B------:R-:W-:Y:S01]  /*3ff0*/  HMMA.16816.F32 R52, R8, R30, R52 ;  /* 0x0000001e0834723c */ /* 0x000fe20000001834 */
[----:B------:R-:W5:Y:S01]  /*4000*/  LDSM.16.M88.4 R28, [R102+0x3000] ;  /* 0x00300000661c783b */ /* 0x000f620000000200 */
[----:B------:R-:W-:Y:S01]  /*4010*/  FFMA.FTZ R77, R0, R85, R98 ;  /* 0x00000055004d7223 */ /* 0x000fe20000010062 */
[----:B------:R-:W-:-:S02]  /*4020*/  IADD3 R92, R2, 0x51, RZ ;  /* 0x00000051025c7810 */ /* 0x000fc40007ffe0ff */
[----:B------:R-:W-:Y:S02]  /*4030*/  FSEL R71, R71, -INF , !P5 ;  /* 0xff80000047477808 */ /* 0x000fe40006800000 */
[----:B------:R-:W-:Y:S01]  /*4040*/  MUFU.TANH R139, R139 ;  /* 0x0000008b008b7308 */ /* 0x000fe20000002400 */
[----:B--2---:R-:W-:Y:S01]  /*4050*/  HMMA.16816.F32 R56, R12, R20, R56 ;  /* 0x000000140c38723c */ /* 0x004fe20000001838 */
[----:B------:R-:W-:-:S06]  /*4060*/  ISETP.GE.AND P5, PT, R112, R124, PT ;  /* 0x0000007c7000720c */ /* 0x000fcc0003fa6270 */
[----:B------:R-:W-:Y:S01]  /*4070*/  IADD3 R21, R2, 0x21, RZ ;  /* 0x0000002102157810 */ /* 0x000fe20007ffe0ff */
[----:B-1----:R-:W-:Y:S01]  /*4080*/  HMMA.16816.F32 R64, R8, R26, R64 ;  /* 0x0000001a0840723c */ /* 0x002fe20000001840 */
[----:B------:R-:W-:Y:S01]  /*4090*/  I2F R26, R62 ;  /* 0x0000003e001a7306 */ /* 0x000fe20000201400 */
[CC--:B---3--:R-:W-:Y:S02]  /*40a0*/  FFMA.FTZ R115, R0.reuse, R34.reuse, R115 ;  /* 0x0000002200737223 */ /* 0x0c8fe40000010073 */
[----:B------:R-:W-:Y:S01]  /*40b0*/  FFMA.FTZ R111, R0, R34, R111 ;  /* 0x00000022006f7223 */ /* 0x000fe2000001006f */
[----:B------:R-:W-:-:S03]  /*40c0*/  IADD3 R34, R2, 0x68, RZ ;  /* 0x0000006802227810 */ /* 0x000fc60007ffe0ff */
[----:B------:R-:W-:Y:S01]  /*40d0*/  HMMA.16816.F32 R52, R12, R22, R52 ;  /* 0x000000160c34723c */ /* 0x000fe20000001834 */
[----:B------:R-:W1:Y:S01]  /*40e0*/  I2F R20, R21 ;  /* 0x0000001500147306 */ /* 0x000e620000201400 */
[----:B------:R-:W-:Y:S02]  /*40f0*/  FSEL R135, R111, -INF , !P5 ;  /* 0xff8000006f877808 */ /* 0x000fe40006800000 */
[----:B------:R-:W-:-:S04]  /*4100*/  ISETP.GE.AND P5, PT, R60, R124, PT ;  /* 0x0000007c3c00720c */ /* 0x000fc80003fa6270 */
[----:B------:R-:W-:Y:S01]  /*4110*/  FMUL.FTZ R39, R56, c[0x0][0x2ec] ;  /* 0x0000bb0038277a20 */ /* 0x000fe20000410000 */
[C---:B----4-:R-:W-:Y:S01]  /*4120*/  HMMA.16816.F32 R48, R8.reuse, R16, R48 ;  /* 0x000000100830723c */ /* 0x050fe20000001830 */
[----:B------:R-:W-:Y:S01]  /*4130*/  IADD3 R56, R2, 0x28, RZ ;  /* 0x0000002802387810 */ /* 0x000fe20007ffe0ff */
[----:B------:R-:W-:Y:S01]  /*4140*/  I2F R23, R114 ;  /* 0x0000007200177306 */ /* 0x000fe20000201400 */
[----:B------:R-:W-:Y:S02]  /*4150*/  FMUL.FTZ R57, R57, c[0x0][0x2ec] ;  /* 0x0000bb0039397a20 */ /* 0x000fe40000410000 */
[----:B------:R-:W-:Y:S02]  /*4160*/  FMUL.FTZ R27, R59, c[0x0][0x2ec] ;  /* 0x0000bb003b1b7a20 */ /* 0x000fe40000410000 */
[----:B------:R-:W-:Y:S01]  /*4170*/  IADD3 R16, R74, 0x8, RZ ;  /* 0x000000084a107810 */ /* 0x000fe20007ffe0ff */
[----:B------:R-:W-:Y:S01]  /*4180*/  FFMA.FTZ R17, R0, R79, R91 ;  /* 0x0000004f00117223 */ /* 0x000fe2000001005b */
[----:B------:R-:W-:Y:S01]  /*4190*/  HMMA.16816.F32 R44, R8, R24, R44 ;  /* 0x00000018082c723c */ /* 0x000fe2000000182c */
[----:B------:R-:W2:Y:S01]  /*41a0*/  I2F R38, R56 ;  /* 0x0000003800267306 */ /* 0x000ea20000201400 */
[----:B------:R-:W-:Y:S01]  /*41b0*/  IMNMX R123, R16, R7, PT ;  /* 0x00000007107b7217 */ /* 0x000fe20003800200 */
[CC--:B------:R-:W-:Y:S01]  /*41c0*/  FFMA.FTZ R7, R0.reuse, R73.reuse, R88 ;  /* 0x0000004900077223 */ /* 0x0c0fe20000010058 */
[----:B------:R-:W-:Y:S01]  /*41d0*/  FSEL R17, R17, -INF , !P2 ;  /* 0xff80000011117808 */ /* 0x000fe20005000000 */
[C---:B------:R-:W-:Y:S01]  /*41e0*/  FFMA.FTZ R16, R0.reuse, R73, R89 ;  /* 0x0000004900107223 */ /* 0x040fe20000010059 */
[----:B------:R-:W-:Y:S01]  /*41f0*/  ISETP.GE.AND P4, PT, R75, R123, PT ;  /* 0x0000007b4b00720c */ /* 0x000fe20003f86270 */
[CC--:B------:R-:W-:Y:S01]  /*4200*/  FFMA.FTZ R73, R0.reuse, R81.reuse, R94 ;  /* 0x0000005100497223 */ /* 0x0c0fe2000001005e */
[----:B------:R-:W-:Y:S01]  /*4210*/  FSEL R7, R7, -INF , !P6 ;  /* 0xff80000007077808 */ /* 0x000fe20007000000 */
[----:B------:R-:W-:Y:S01]  /*4220*/  FFMA.FTZ R74, R0, R81, R96 ;  /* 0x00000051004a7223 */ /* 0x000fe20000010060 */
[----:B------:R-:W-:Y:S01]  /*4230*/  FSEL R16, R16, -INF , !P4 ;  /* 0xff80000010107808 */ /* 0x000fe20006000000 */
[----:B------:R-:W-:Y:S01]  /*4240*/  FMUL.FTZ R52, R52, c[0x0][0x2ec] ;  /* 0x0000bb0034347a20 */ /* 0x000fe20000410000 */
[----:B------:R-:W3:Y:S01]  /*4250*/  I2F R22, R130 ;  /* 0x0000008200167306 */ /* 0x000ee20000201400 */
[C---:B------:R-:W-:Y:S01]  /*4260*/  ISETP.GE.AND P6, PT, R80.reuse, R124, PT ;  /* 0x0000007c5000720c */ /* 0x040fe20003fc6270 */
[----:B------:R-:W-:Y:S01]  /*4270*/  FMUL.FTZ R53, R53, c[0x0][0x2ec] ;  /* 0x0000bb0035357a20 */ /* 0x000fe20000410000 */
[-C--:B------:R-:W-:Y:S01]  /*4280*/  ISETP.GE.AND P4, PT, R80, R123.reuse, PT ;  /* 0x0000007b5000720c */ /* 0x080fe20003f86270 */
[C---:B------:R-:W-:Y:S01]  /*4290*/  FFMA.FTZ R75, R0.reuse, R32, R99 ;  /* 0x00000020004b7223 */ /* 0x040fe20000010063 */
[----:B------:R-:W-:Y:S01]  /*42a0*/  FSEL R73, R73, -INF , !P6 ;  /* 0xff80000049497808 */ /* 0x000fe20007000000 */
[----:B-1----:R-:W-:Y:S01]  /*42b0*/  FFMA.FTZ R113, R0, R20, R113 ;  /* 0x0000001400717223 */ /* 0x002fe20000010071 */
[----:B------:R-:W-:Y:S01]  /*42c0*/  FSEL R74, R74, -INF , !P4 ;  /* 0xff8000004a4a7808 */ /* 0x000fe20006000000 */
[----:B------:R1:W-:Y:S01]  /*42d0*/  MUFU.TANH R79, R52 ;  /* 0x00000034004f7308 */ /* 0x0003e20000002400 */
[----:B------:R-:W-:Y:S01]  /*42e0*/  ISETP.GE.AND P2, PT, R86, R124, PT ;  /* 0x0000007c5600720c */ /* 0x000fe20003f46270 */
[----:B--2---:R-:W-:Y:S01]  /*42f0*/  FFMA.FTZ R118, R0, R38, R127 ;  /* 0x0000002600767223 */ /* 0x004fe2000001007f */
[----:B------:R-:W-:Y:S01]  /*4300*/  ISETP.GE.AND P6, PT, R110, R124, PT ;  /* 0x0000007c6e00720c */ /* 0x000fe20003fc6270 */
[----:B------:R-:W-:Y:S01]  /*4310*/  FFMA.FTZ R117, R0, R20, R117 ;  /* 0x0000001400757223 */ /* 0x000fe20000010075 */
[----:B------:R-:W-:Y:S01]  /*4320*/  ISETP.GE.AND P4, PT, R110, R123, PT ;  /* 0x0000007b6e00720c */ /* 0x000fe20003f86270 */
[----:B------:R-:W-:Y:S01]  /*4330*/  FFMA.FTZ R33, R0, R23, R33 ;  /* 0x0000001700217223 */ /* 0x000fe20000010021 */
[-C--:B------:R-:W-:Y:S01]  /*4340*/  ISETP.GE.AND P3, PT, R78, R123.reuse, PT ;  /* 0x0000007b4e00720c */ /* 0x080fe20003f66270 */
[----:B------:R2:W-:Y:S01]  /*4350*/  MUFU.TANH R81, R53 ;  /* 0x0000003500517308 */ /* 0x0005e20000002400 */
[----:B------:R-:W-:Y:S01]  /*4360*/  FSEL R77, R77, -INF , !P2 ;  /* 0xff8000004d4d7808 */ /* 0x000fe20005000000 */
[----:B---3--:R-:W-:Y:S01]  /*4370*/  FFMA.FTZ R136, R0, R22, R147 ;  /* 0x0000001600887223 */ /* 0x008fe20000010093 */
[----:B------:R-:W-:Y:S01]  /*4380*/  FSEL R75, R75, -INF , !P6 ;  /* 0xff8000004b4b7808 */ /* 0x000fe20007000000 */
[----:B-----5:R-:W-:Y:S01]  /*4390*/  HMMA.16816.F32 R44, R12, R28, R44 ;  /* 0x0000001c0c2c723c */ /* 0x020fe2000000182c */
[----:B------:R-:W-:Y:S01]  /*43a0*/  FSEL R36, R36, -INF , !P3 ;  /* 0xff80000024247808 */ /* 0x000fe20005800000 */
[C---:B------:R-:W-:Y:S01]  /*43b0*/  FFMA.FTZ R134, R0.reuse, R26, R137 ;  /* 0x0000001a00867223 */ /* 0x040fe20000010089 */
[----:B------:R-:W-:Y:S01]  /*43c0*/  ISETP.GE.AND P2, PT, R21, R124, PT ;  /* 0x0000007c1500720c */ /* 0x000fe20003f46270 */
[----:B-1----:R-:W-:Y:S01]  /*43d0*/  FFMA.FTZ R52, R0, R32, R105 ;  /* 0x0000002000347223 */ /* 0x002fe20000010069 */
[----:B------:R-:W-:Y:S01]  /*43e0*/  ISETP.GE.AND P6, PT, R56, R124, PT ;  /* 0x0000007c3800720c */ /* 0x000fe20003fc6270 */
[----:B------:R-:W-:Y:S01]  /*43f0*/  MUFU.TANH R143, R143 ;  /* 0x0000008f008f7308 */ /* 0x000fe20000002400 */
[-C--:B------:R-:W-:Y:S01]  /*4400*/  ISETP.GE.AND P3, PT, R86, R123.reuse, PT ;  /* 0x0000007b5600720c */ /* 0x080fe20003f66270 */
[----:B------:R-:W-:Y:S01]  /*4410*/  HMMA.16816.F32 R40, R8, R18, R40 ;  /* 0x000000120828723c */ /* 0x000fe20000001828 */
[----:B------:R-:W-:Y:S01]  /*4420*/  FSEL R52, R52, -INF , !P4 ;  /* 0xff80000034347808 */ /* 0x000fe20006000000 */
[----:B------:R-:W-:Y:S01]  /*4430*/  FMUL.FTZ R25, R58, c[0x0][0x2ec] ;  /* 0x0000bb003a197a20 */ /* 0x000fe20000410000 */
[-C--:B------:R-:W-:Y:S01]  /*4440*/  ISETP.GE.AND P4, PT, R56, R123.reuse, PT ;  /* 0x0000007b3800720c */ /* 0x080fe20003f86270 */
[C---:B--2---:R-:W-:Y:S01]  /*4450*/  FFMA.FTZ R53, R0.reuse, R38, R119 ;  /* 0x0000002600357223 */ /* 0x044fe20000010077 */
[----:B------:R-:W-:Y:S01]  /*4460*/  FSEL R133, R113, -INF , !P2 ;  /* 0xff80000071857808 */ /* 0x000fe20005000000 */
[----:B------:R-:W-:Y:S01]  /*4470*/  FFMA.FTZ R113, R0, R26, R131 ;  /* 0x0000001a00717223 */ /* 0x000fe20000010083 */
[----:B------:R-:W-:Y:S01]  /*4480*/  FSEL R118, R118, -INF , !P4 ;  /* 0xff80000076767808 */ /* 0x000fe20006000000 */
[----:B------:R-:W-:Y:S01]  /*4490*/  FFMA.FTZ R131, R0, R22, R141 ;  /* 0x0000001600837223 */ /* 0x000fe2000001008d */
[----:B------:R-:W-:Y:S01]  /*44a0*/  FSEL R53, R53, -INF , !P6 ;  /* 0xff80000035357808 */ /* 0x000fe20007000000 */
[----:B------:R-:W-:Y:S01]  /*44b0*/  HMMA.16816.F32 R64, R12, R30, R64 ;  /* 0x0000001e0c40723c */ /* 0x000fe20000001840 */
[----:B------:R-:W-:Y:S01]  /*44c0*/  FSEL R32, R103, -INF , !P3 ;  /* 0xff80000067207808 */ /* 0x000fe20005800000 */
[----:B------:R-:W1:Y:S01]  /*44d0*/  I2F R24, R60 ;  /* 0x0000003c00187306 */ /* 0x000e620000201400 */
[----:B------:R-:W-:Y:S01]  /*44e0*/  ISETP.GE.AND P6, PT, R114, R124, PT ;  /* 0x0000007c7200720c */ /* 0x000fe20003fc6270 */
[----:B------:R-:W-:Y:S01]  /*44f0*/  FMUL.FTZ R94, R54, c[0x0][0x2ec] ;  /* 0x0000bb00365e7a20 */ /* 0x000fe20000410000 */
[----:B------:R-:W-:Y:S01]  /*4500*/  ISETP.GE.AND P4, PT, R114, R123, PT ;  /* 0x0000007b7200720c */ /* 0x000fe20003f86270 */
[----:B------:R-:W-:Y:S01]  /*4510*/  FFMA.FTZ R114, R0, R23, R145 ;  /* 0x0000001700727223 */ /* 0x000fe20000010091 */
[-C--:B------:R-:W-:Y:S01]  /*4520*/  ISETP.GE.AND P3, PT, R21, R123.reuse, PT ;  /* 0x0000007b1500720c */ /* 0x080fe20003f66270 */
[----:B------:R-:W-:Y:S01]  /*4530*/  FMUL.FTZ R44, R44, c[0x0][0x2ec] ;  /* 0x0000bb002c2c7a20 */ /* 0x000fe20000410000 */
[----:B------:R-:W2:Y:S01]  /*4540*/  LDSM.16.M88.4 R20, [R102+0x3800] ;  /* 0x003800006614783b */ /* 0x000ea20000000200 */
[----:B------:R-:W-:Y:S01]  /*4550*/  IADD3 R78, R2, 0x48, RZ ;  /* 0x00000048024e7810 */ /* 0x000fe20007ffe0ff */
[----:B------:R3:W-:Y:S01]  /*4560*/  MUFU.TANH R63, R70 ;  /* 0x00000046003f7308 */ /* 0x0007e20000002400 */
[-C--:B------:R-:W-:Y:S01]  /*4570*/  ISETP.GE.AND P1, PT, R76, R123.reuse, PT ;  /* 0x0000007b4c00720c */ /* 0x080fe20003f26270 */
[----:B------:R-:W-:Y:S01]  /*4580*/  FMUL.FTZ R98, R46, c[0x0][0x2ec] ;  /* 0x0000bb002e627a20 */ /* 0x000fe20000410000 */
[----:B------:R-:W-:Y:S01]  /*4590*/  IADD3 R88, R2, 0x41, RZ ;  /* 0x0000004102587810 */ /* 0x000fe20007ffe0ff */
[----:B------:R-:W-:Y:S01]  /*45a0*/  FMUL.FTZ R45, R45, c[0x0][0x2ec] ;  /* 0x0000bb002d2d7a20 */ /* 0x000fe20000410000 */
[----:B------:R-:W-:Y:S01]  /*45b0*/  FSEL R68, R68, -INF , !P1 ;  /* 0xff80000044447808 */ /* 0x000fe20004800000 */
[----:B------:R-:W-:Y:S01]  /*45c0*/  FMUL.FTZ R96, R55, c[0x0][0x2ec] ;  /* 0x0000bb0037607a20 */ /* 0x000fe20000410000 */
[----:B------:R-:W-:Y:S01]  /*45d0*/  ISETP.GE.AND P1, PT, R82, R123, PT ;  /* 0x0000007b5200720c */ /* 0x000fe20003f26270 */
[----:B------:R-:W4:Y:S01]  /*45e0*/  I2F R76, R78 ;  /* 0x0000004e004c7306 */ /* 0x000f220000201400 */
[----:B------:R-:W-:Y:S01]  /*45f0*/  IADD3 R56, R2, 0x60, RZ ;  /* 0x0000006002387810 */ /* 0x000fe20007ffe0ff */
[----:B-1----:R-:W-:Y:S01]  /*4600*/  FFMA.FTZ R116, R0, R24, R129 ;  /* 0x0000001800747223 */ /* 0x002fe20000010081 */
[----:B------:R-:W-:Y:S01]  /*4610*/  ISETP.GE.AND P2, PT, R62, R124, PT ;  /* 0x0000007c3e00720c */ /* 0x000fe20003f46270 */
[----:B------:R-:W-:-:S04]  /*4620*/  DEPBAR.LE SB0, 0x0 ;  /* 0x000080000000791a */ /* 0x000fc80000000000 */
[C---:B---3--:R-:W-:Y:S01]  /*4630*/  FFMA.FTZ R70, R0.reuse, R83, R97 ;  /* 0x0000005300467223 */ /* 0x048fe20000010061 */
[----:B------:R-:W-:Y:S01]  /*4640*/  MUFU.TANH R57, R57 ;  /* 0x0000003900397308 */ /* 0x000fe20000002400 */
[----:B------:R-:W-:Y:S01]  /*4650*/  FSEL R138, R117, -INF , !P3 ;  /* 0xff800000758a7808 */ /* 0x000fe20005800000 */
[-C--:B------:R-:W-:Y:S01]  /*4660*/  FFMA.FTZ R117, R0, R126.reuse, R139 ;  /* 0x0000007e00757223 */ /* 0x080fe2000001008b */
[-C--:B------:R-:W-:Y:S01]  /*4670*/  ISETP.GE.AND P3, PT, R62, R123.reuse, PT ;  /* 0x0000007b3e00720c */ /* 0x080fe20003f66270 */
[----:B------:R-:W-:Y:S01]  /*4680*/  FFMA.FTZ R62, R0, R126, R143 ;  /* 0x0000007e003e7223 */ /* 0x000fe2000001008f */
[----:B------:R-:W-:Y:S01]  /*4690*/  FSEL R70, R70, -INF , !P1 ;  /* 0xff80000046467808 */ /* 0x000fe20004800000 */
[----:B------:R-:W-:Y:S01]  /*46a0*/  FMUL.FTZ R8, R66, c[0x0][0x2ec] ;  /* 0x0000bb0042087a20 */ /* 0x000fe20000410000 */
[-C--:B------:R-:W-:Y:S01]  /*46b0*/  ISETP.GE.AND P1, PT, R112, R123.reuse, PT ;  /* 0x0000007b7000720c */ /* 0x080fe20003f26270 */
[----:B------:R-:W1:Y:S01]  /*46c0*/  I2F R28, R132 ;  /* 0x00000084001c7306 */ /* 0x000e620000201400 */
[----:B------:R-:W-:Y:S01]  /*46d0*/  FSEL R113, R113, -INF , !P2 ;  /* 0xff80000071717808 */ /* 0x000fe20005000000 */
[----:B----4-:R-:W-:Y:S01]  /*46e0*/  FFMA.FTZ R127, R0, R76, R155 ;  /* 0x0000004c007f7223 */ /* 0x010fe2000001009b */
[----:B------:R-:W-:Y:S01]  /*46f0*/  ISETP.GE.AND P2, PT, R128, R124, PT ;  /* 0x0000007c8000720c */ /* 0x000fe20003f46270 */
[----:B------:R-:W-:Y:S01]  /*4700*/  FFMA.FTZ R63, R0, R76, R63 ;  /* 0x0000004c003f7223 */ /* 0x000fe2000001003f */
[----:B------:R-:W-:Y:S01]  /*4710*/  FSEL R134, R134, -INF , !P3 ;  /* 0xff80000086867808 */ /* 0x000fe20005800000 */
[----:B------:R-:W-:Y:S01]  /*4720*/  FMUL.FTZ R64, R64, c[0x0][0x2ec] ;  /* 0x0000bb0040407a20 */ /* 0x000fe20000410000 */
[-C--:B------:R-:W-:Y:S01]  /*4730*/  ISETP.GE.AND P3, PT, R128, R123.reuse, PT ;  /* 0x0000007b8000720c */ /* 0x080fe20003f66270 */
[----:B------:R-:W3:Y:S01]  /*4740*/  I2F R80, R92 ;  /* 0x0000005c00507306 */ /* 0x000ee20000201400 */
[----:B------:R-:W-:Y:S01]  /*4750*/  FSEL R140, R115, -INF , !P1 ;  /* 0xff800000738c7808 */ /* 0x000fe20004800000 */
[----:B------:R-:W-:Y:S01]  /*4760*/  FFMA.FTZ R115, R0, R24, R125 ;  /* 0x0000001800737223 */ /* 0x000fe2000001007d */
[----:B------:R-:W-:Y:S01]  /*4770*/  ISETP.GE.AND P1, PT, R60, R123, PT ;  /* 0x0000007b3c00720c */ /* 0x000fe20003f26270 */
[----:B------:R-:W-:Y:S01]  /*4780*/  FMUL.FTZ R9, R67, c[0x0][0x2ec] ;  /* 0x0000bb0043097a20 */ /* 0x000fe20000410000 */
[----:B--2---:R-:W-:Y:S01]  /*4790*/  HMMA.16816.F32 R48, R12, R20, R48 ;  /* 0x000000140c30723c */ /* 0x004fe20000001830 */
[----:B------:R-:W-:-:S02]  /*47a0*/  FSEL R117, R117, -INF , !P2 ;  /* 0xff80000075757808 */ /* 0x000fc40005000000 */
[----:B------:R-:W2:Y:S01]  /*47b0*/  MUFU.TANH R27, R27 ;  /* 0x0000001b001b7308 */ /* 0x000ea20000002400 */
[----:B------:R-:W-:Y:S01]  /*47c0*/  ISETP.GE.AND P2, PT, R78, R124, PT ;  /* 0x0000007c4e00720c */ /* 0x000fe20003f46270 */
[-C--:B-1----:R-:W-:Y:S01]  /*47d0*/  FFMA.FTZ R125, R0, R28.reuse, R151 ;  /* 0x0000001c007d7223 */ /* 0x082fe20000010097 */
[----:B------:R-:W-:Y:S01]  /*47e0*/  FSEL R62, R62, -INF , !P3 ;  /* 0xff8000003e3e7808 */ /* 0x000fe20005800000 */
[----:B------:R-:W-:Y:S01]  /*47f0*/  FFMA.FTZ R128, R0, R28, R153 ;  /* 0x0000001c00807223 */ /* 0x000fe20000010099 */
[----:B------:R-:W-:Y:S01]  /*4800*/  HMMA.16816.F32 R12, R12, R22, R40 ;  /* 0x000000160c0c723c */ /* 0x000fe20000001828 */
[----:B------:R-:W-:Y:S01]  /*4810*/  ISETP.GE.AND P3, PT, R78, R123, PT ;  /* 0x0000007b4e00720c */ /* 0x000fe20003f66270 */
[----:B------:R-:W-:Y:S01]  /*4820*/  FMUL.FTZ R28, R47, c[0x0][0x2ec] ;  /* 0x0000bb002f1c7a20 */ /* 0x000fe20000410000 */
[----:B------:R-:W1:Y:S01]  /*4830*/  I2F R58, R88 ;  /* 0x00000058003a7306 */ /* 0x000e620000201400 */
[----:B------:R-:W-:Y:S01]  /*4840*/  IADD3 R82, R2, 0x58, RZ ;  /* 0x0000005802527810 */ /* 0x000fe20007ffe0ff */
[----:B---3--:R-:W-:Y:S01]  /*4850*/  FFMA.FTZ R57, R0, R80, R57 ;  /* 0x0000005000397223 */ /* 0x008fe20000010039 */
[----:B------:R-:W-:Y:S01]  /*4860*/  FSEL R115, R115, -INF , !P5 ;  /* 0xff80000073737808 */ /* 0x000fe20006800000 */
[----:B------:R-:W-:Y:S01]  /*4870*/  FMUL.FTZ R20, R65, c[0x0][0x2ec] ;  /* 0x0000bb0041147a20 */ /* 0x000fe20000410000 */
[----:B------:R-:W-:-:S02]  /*4880*/  FSEL R116, R116, -INF , !P1 ;  /* 0xff80000074747808 */ /* 0x000fc40004800000 */
[C---:B------:R-:W-:Y:S01]  /*4890*/  ISETP.GE.AND P5, PT, R130.reuse, R124, PT ;  /* 0x0000007c8200720c */ /* 0x040fe20003fa6270 */
[----:B------:R-:W-:Y:S01]  /*48a0*/  I2F R89, R56 ;  /* 0x0000003800597306 */ /* 0x000fe20000201400 */
[-C--:B------:R-:W-:Y:S01]  /*48b0*/  ISETP.GE.AND P1, PT, R130, R123.reuse, PT ;  /* 0x0000007b8200720c */ /* 0x080fe20003f26270 */
[----:B--2---:R-:W-:Y:S01]  /*48c0*/  FFMA.FTZ R27, R0, R80, R27 ;  /* 0x00000050001b7223 */ /* 0x004fe2000001001b */
[----:B------:R-:W-:Y:S02]  /*48d0*/  FSEL R127, R127, -INF , !P2 ;  /* 0xff8000007f7f7808 */ /* 0x000fe40005000000 */
[C---:B------:R-:W-:Y:S01]  /*48e0*/  ISETP.GE.AND P2, PT, R92.reuse, R124, PT ;  /* 0x0000007c5c00720c */ /* 0x040fe20003f46270 */
[----:B------:R-:W-:Y:S01]  /*48f0*/  FMUL.FTZ R11, R49, c[0x0][0x2ec] ;  /* 0x0000bb00310b7a20 */ /* 0x000fe20000410000 */
[----:B------:R-:W-:Y:S01]  /*4900*/  FSEL R130, R63, -INF , !P3 ;  /* 0xff8000003f827808 */ /* 0x000fe20005800000 */
[----:B------:R-:W2:Y:S01]  /*4910*/  MUFU.TANH R44, R44 ;  /* 0x0000002c002c7308 */ /* 0x000ea20000002400 */
[-C--:B------:R-:W-:Y:S01]  /*4920*/  ISETP.GE.AND P3, PT, R92, R123.reuse, PT ;  /* 0x0000007b5c00720c */ /* 0x080fe20003f66270 */
[-C--:B-1----:R-:W-:Y:S01]  /*4930*/  FFMA.FTZ R119, R0, R58.reuse, R149 ;  /* 0x0000003a00777223 */ /* 0x082fe20000010095 */
[----:B------:R-:W-:Y:S01]  /*4940*/  IADD3 R54, R2, 0x61, RZ ;  /* 0x0000006102367810 */ /* 0x000fe20007ffe0ff */
[----:B------:R-:W-:Y:S01]  /*4950*/  FFMA.FTZ R35, R0, R58, R35 ;  /* 0x0000003a00237223 */ /* 0x000fe20000010023 */
[----:B------:R-:W-:Y:S01]  /*4960*/  IADD3 R38, R2, 0x69, RZ ;  /* 0x0000006902267810 */ /* 0x000fe20007ffe0ff */
[----:B------:R-:W-:Y:S01]  /*4970*/  FMUL.FTZ R12, R12, c[0x0][0x2ec] ;  /* 0x0000bb000c0c7a20 */ /* 0x000fe20000410000 */
[----:B------:R-:W-:Y:S01]  /*4980*/  FSEL R57, R57, -INF , !P2 ;  /* 0xff80000039397808 */ /* 0x000fe20005000000 */
[----:B------:R-:W1:Y:S01]  /*4990*/  MUFU.TANH R98, R98 ;  /* 0x0000006200627308 */ /* 0x000e620000002400 */
[----:B------:R-:W-:Y:S01]  /*49a0*/  IADD3 R86, R2, 0x50, RZ ;  /* 0x0000005002567810 */ /* 0x000fe20007ffe0ff */
[----:B------:R-:W-:Y:S01]  /*49b0*/  FMUL.FTZ R10, R48, c[0x0][0x2ec] ;  /* 0x0000bb00300a7a20 */ /* 0x000fe20000410000 */
[-C--:B------:R-:W-:Y:S01]  /*49c0*/  ISETP.GE.AND P2, PT, R56, R124.reuse, PT ;  /* 0x0000007c3800720c */ /* 0x080fe20003f46270 */
[----:B------:R-:W-:Y:S01]  /*49d0*/  FMUL.FTZ R18, R50, c[0x0][0x2ec] ;  /* 0x0000bb0032127a20 */ /* 0x000fe20000410000 */
[----:B------:R-:W-:Y:S01]  /*49e0*/  FSEL R58, R27, -INF , !P3 ;  /* 0xff8000001b3a7808 */ /* 0x000fe20005800000 */
[----:B------:R-:W-:Y:S01]  /*49f0*/  FMUL.FTZ R19, R51, c[0x0][0x2ec] ;  /* 0x0000bb0033137a20 */ /* 0x000fe20000410000 */
[----:B------:R-:W-:Y:S01]  /*4a00*/  ISETP.GE.AND P3, PT, R56, R123, PT ;  /* 0x0000007b3800720c */ /* 0x000fe20003f66270 */
[----:B------:R-:W-:Y:S01]  /*4a10*/  MUFU.TANH R61, R61 ;  /* 0x0000003d003d7308 */ /* 0x000fe20000002400 */
[-C--:B--2---:R-:W-:Y:S01]  /*4a20*/  FFMA.FTZ R44, R0, R89.reuse, R44 ;  /* 0x00000059002c7223 */ /* 0x084fe2000001002c */
[----:B------:R-:W-:Y:S01]  /*4a30*/  FSEL R111, R33, -INF , !P6 ;  /* 0xff800000216f7808 */ /* 0x000fe20007000000 */
[----:B------:R-:W-:Y:S01]  /*4a40*/  FMUL.FTZ R13, R13, c[0x0][0x2ec] ;  /* 0x0000bb000d0d7a20 */ /* 0x000fe20000410000 */
[----:B------:R-:W-:Y:S01]  /*4a50*/  FSEL R114, R114, -INF , !P4 ;  /* 0xff80000072727808 */ /* 0x000fe20006000000 */
[----:B------:R-:W-:Y:S01]  /*4a60*/  FMUL.FTZ R14, R14, c[0x0][0x2ec] ;  /* 0x0000bb000e0e7a20 */ /* 0x000fe20000410000 */
[----:B------:R-:W-:Y:S01]  /*4a70*/  ISETP.GE.AND P6, PT, R132, R124, PT ;  /* 0x0000007c8400720c */ /* 0x000fe20003fc6270 */
[----:B------:R-:W-:Y:S01]  /*4a80*/  FMUL.FTZ R15, R15, c[0x0][0x2ec] ;  /* 0x0000bb000f0f7a20 */ /* 0x000fe20000410000 */
[----:B------:R-:W-:Y:S01]  /*4a90*/  MUFU.TANH R37, R37 ;  /* 0x0000002500257308 */ /* 0x000fe20000002400 */
[----:B-1----:R-:W-:Y:S01]  /*4aa0*/  FFMA.FTZ R98, R0, R89, R98 ;  /* 0x0000005900627223 */ /* 0x002fe20000010062 */
[----:B------:R-:W-:-:S02]  /*4ab0*/  ISETP.GE.AND P4, PT, R132, R123, PT ;  /* 0x0000007b8400720c */ /* 0x000fc40003f86270 */
[----:B------:R-:W-:Y:S02]  /*4ac0*/  IADD3 R46, R2, 0x78, RZ ;  /* 0x00000078022e7810 */ /* 0x000fe40007ffe0ff */
[----:B------:R-:W-:Y:S02]  /*4ad0*/  FSEL R49, R44, -INF , !P2 ;  /* 0xff8000002c317808 */ /* 0x000fe40005000000 */
[----:B------:R-:W1:Y:S01]  /*4ae0*/  I2F R59, R90 ;  /* 0x0000005a003b7306 */ /* 0x000e620000201400 */
[----:B------:R-:W-:Y:S02]  /*4af0*/  FSEL R44, R98, -INF , !P3 ;  /* 0xff800000622c7808 */ /* 0x000fe40005800000 */
[C---:B------:R-:W-:Y:S02]  /*4b00*/  ISETP.GE.AND P2, PT, R38.reuse, R124, PT ;  /* 0x0000007c2600720c */ /* 0x040fe40003f46270 */
[----:B------:R-:W-:Y:S02]  /*4b10*/  ISETP.GE.AND P3, PT, R38, R123, PT ;  /* 0x0000007b2600720c */ /* 0x000fe40003f66270 */
[----:B------:R-:W-:Y:S01]  /*4b20*/  FSEL R125, R125, -INF , !P6 ;  /* 0xff8000007d7d7808 */ /* 0x000fe20007000000 */
[----:B------:R-:W-:Y:S01]  /*4b30*/  I2F R95, R34 ;  /* 0x00000022005f7306 */ /* 0x000fe20000201400 */
[----:B------:R-:W-:-:S02]  /*4b40*/  FSEL R128, R128, -INF , !P4 ;  /* 0xff80000080807808 */ /* 0x000fc40006000000 */
[----:B------:R-:W-:Y:S02]  /*4b50*/  FSEL R136, R136, -INF , !P1 ;  /* 0xff80000088887808 */ /* 0x000fe40004800000 */
[C---:B------:R-:W-:Y:S02]  /*4b60*/  ISETP.GE.AND P6, PT, R90.reuse, R124, PT ;  /* 0x0000007c5a00720c */ /* 0x040fe40003fc6270 */
[----:B------:R-:W-:Y:S01]  /*4b70*/  ISETP.GE.AND P4, PT, R90, R123, PT ;  /* 0x0000007b5a00720c */ /* 0x000fe20003f86270 */
[----:B------:R-:W-:Y:S01]  /*4b80*/  MUFU.TANH R8, R8 ;  /* 0x0000000800087308 */ /* 0x000fe20000002400 */
[----:B-1----:R-:W-:Y:S01]  /*4b90*/  FFMA.FTZ R61, R0, R59, R61 ;  /* 0x0000003b003d7223 */ /* 0x002fe2000001003d */
[----:B------:R-:W-:Y:S01]  /*4ba0*/  ISETP.GE.AND P1, PT, R88, R123, PT ;  /* 0x0000007b5800720c */ /* 0x000fe20003f26270 */
[----:B------:R-:W-:Y:S01]  /*4bb0*/  FFMA.FTZ R37, R0, R59, R37 ;  /* 0x0000003b00257223 */ /* 0x000fe20000010025 */
[----:B------:R-:W-:Y:S02]  /*4bc0*/  IADD3 R24, R2, 0x70, RZ ;  /* 0x0000007002187810 */ /* 0x000fe40007ffe0ff */
[----:B------:R-:W-:-:S02]  /*4bd0*/  FSEL R129, R61, -INF , !P6 ;  /* 0xff8000003d817808 */ /* 0x000fc40007000000 */
[----:B------:R-:W1:Y:S01]  /*4be0*/  I2F R85, R82 ;  /* 0x0000005200557306 */ /* 0x000e620000201400 */
[----:B------:R-:W-:Y:S02]  /*4bf0*/  FSEL R132, R37, -INF , !P4 ;  /* 0xff80000025847808 */ /* 0x000fe40006000000 */
[----:B------:R-:W-:Y:S02]  /*4c00*/  FSEL R126, R35, -INF , !P1 ;  /* 0xff800000237e7808 */ /* 0x000fe40004800000 */
[C---:B------:R-:W-:Y:S02]  /*4c10*/  ISETP.GE.AND P6, PT, R82.reuse, R124, PT ;  /* 0x0000007c5200720c */ /* 0x040fe40003fc6270 */
[----:B------:R-:W-:Y:S01]  /*4c20*/  ISETP.GE.AND P4, PT, R82, R123, PT ;  /* 0x0000007b5200720c */ /* 0x000fe20003f86270 */
[----:B------:R-:W2:Y:S01]  /*4c30*/  MUFU.TANH R94, R94 ;  /* 0x0000005e005e7308 */ /* 0x000ea20000002400 */
[----:B------:R-:W-:Y:S02]  /*4c40*/  IADD3 R26, R2, 0x71, RZ ;  /* 0x00000071021a7810 */ /* 0x000fe40007ffe0ff */
[----:B------:R-:W-:-:S02]  /*4c50*/  FSEL R131, R131, -INF , !P5 ;  /* 0xff80000083837808 */ /* 0x000fc40006800000 */
[-C--:B------:R-:W-:Y:S02]  /*4c60*/  ISETP.GE.AND P5, PT, R88, R124.reuse, PT ;  /* 0x0000007c5800720c */ /* 0x080fe40003fa6270 */
[----:B------:R-:W-:Y:S01]  /*4c70*/  IADD3 R30, R2, 0x79, RZ ;  /* 0x00000079021e7810 */ /* 0x000fe20007ffe0ff */
[----:B------:R-:W-:Y:S01]  /*4c80*/  I2F R91, R54 ;  /* 0x00000036005b7306 */ /* 0x000fe20000201400 */
[-C--:B-1----:R-:W-:Y:S01]  /*4c90*/  FFMA.FTZ R63, R0, R85.reuse, R79 ;  /* 0x00000055003f7223 */ /* 0x082fe2000001004f */
[----:B------:R-:W-:Y:S02]  /*4ca0*/  FSEL R119, R119, -INF , !P5 ;  /* 0xff80000077777808 */ /* 0x000fe40006800000 */
[-C--:B------:R-:W-:Y:S02]  /*4cb0*/  ISETP.GE.AND P5, PT, R86, R124.reuse, PT ;  /* 0x0000007c5600720c */ /* 0x080fe40003fa6270 */
[----:B------:R-:W-:Y:S02]  /*4cc0*/  FSEL R63, R63, -INF , !P6 ;  /* 0xff8000003f3f7808 */ /* 0x000fe40007000000 */
[----:B------:R-:W1:Y:S01]  /*4cd0*/  MUFU.TANH R45, R45 ;  /* 0x0000002d002d7308 */ /* 0x000e620000002400 */
[----:B--2---:R-:W-:Y:S01]  /*4ce0*/  FFMA.FTZ R56, R0, R85, R94 ;  /* 0x0000005500387223 */ /* 0x004fe2000001005e */
[----:B------:R-:W-:-:S02]  /*4cf0*/  ISETP.GE.AND P6, PT, R54, R124, PT ;  /* 0x0000007c3600720c */ /* 0x000fc40003fc6270 */
[-C--:B------:R-:W-:Y:S02]  /*4d00*/  ISETP.GE.AND P1, PT, R86, R123.reuse, PT ;  /* 0x0000007b5600720c */ /* 0x080fe40003f26270 */
[----:B------:R-:W-:Y:S02]  /*4d10*/  FSEL R56, R56, -INF , !P4 ;  /* 0xff80000038387808 */ /* 0x000fe40006000000 */
[----:B------:R-:W2:Y:S01]  /*4d20*/  MUFU.TANH R28, R28 ;  /* 0x0000001c001c7308 */ /* 0x000ea20000002400 */
[----:B------:R-:W-:Y:S02]  /*4d30*/  ISETP.GE.AND P4, PT, R54, R123, PT ;  /* 0x0000007b3600720c */ /* 0x000fe40003f86270 */
[C---:B------:R-:W-:Y:S02]  /*4d40*/  IADD3 R153, R160.reuse, 0x800, RZ ;  /* 0x00000800a0997810 */ /* 0x040fe40007ffe0ff */
[C---:B------:R-:W-:Y:S02]  /*4d50*/  IADD3 R151, R160.reuse, 0x1800, RZ ;  /* 0x00001800a0977810 */ /* 0x040fe40007ffe0ff */
[----:B------:R-:W-:Y:S01]  /*4d60*/  IADD3 R149, R160, 0x2800, RZ ;  /* 0x00002800a0957810 */ /* 0x000fe20007ffe0ff */
[----:B------:R3:W-:Y:S01]  /*4d70*/  I2F R55, R38 ;  /* 0x0000002600377306 */ /* 0x0007e20000201400 */
[----:B-1----:R-:W-:Y:S01]  /*4d80*/  FFMA.FTZ R45, R0, R91, R45 ;  /* 0x0000005b002d7223 */ /* 0x002fe2000001002d */
[----:B------:R-:W-:-:S04]  /*4d90*/  IADD3 R103, R160, 0x3800, RZ ;  /* 0x00003800a0677810 */ /* 0x000fc80007ffe0ff */
[----:B------:R-:W-:Y:S02]  /*4da0*/  FSEL R47, R45, -INF , !P6 ;  /* 0xff8000002d2f7808 */ /* 0x000fe40007000000 */
[----:B------:R-:W1:Y:S01]  /*4db0*/  MUFU.TANH R20, R20 ;  /* 0x0000001400147308 */ /* 0x000e620000002400 */
[----:B--2---:R-:W-:Y:S01]  /*4dc0*/  FFMA.FTZ R28, R0, R91, R28 ;  /* 0x0000005b001c7223 */ /* 0x004fe2000001001c */
[----:B------:R-:W-:-:S04]  /*4dd0*/  ISETP.GE.AND P6, PT, R24, R124, PT ;  /* 0x0000007c1800720c */ /* 0x000fc80003fc6270 */
[----:B------:R-:W-:Y:S02]  /*4de0*/  FSEL R40, R28, -INF , !P4 ;  /* 0xff8000001c287808 */ /* 0x000fe40006000000 */
[----:B------:R-:W-:Y:S01]  /*4df0*/  MUFU.TANH R39, R39 ;  /* 0x0000002700277308 */ /* 0x000fe20000002400 */
[----:B---3--:R-:W-:Y:S01]  /*4e00*/  FFMA.FTZ R38, R0, R95, R8 ;  /* 0x0000005f00267223 */ /* 0x008fe20000010008 */
[----:B------:R-:W-:-:S06]  /*4e10*/  ISETP.GE.AND P4, PT, R24, R123, PT ;  /* 0x0000007b1800720c */ /* 0x000fcc0003f86270 */
[----:B------:R-:W-:Y:S01]  /*4e20*/  MUFU.TANH R25, R25 ;  /* 0x0000001900197308 */ /* 0x000fe20000002400 */
[----:B-1----:R-:W-:-:S05]  /*4e30*/  FFMA.FTZ R20, R0, R55, R20 ;  /* 0x0000003700147223 */ /* 0x002fca0000010014 */
[----:B------:R-:W-:Y:S02]  /*4e40*/  FSEL R43, R20, -INF , !P2 ;  /* 0xff800000142b7808 */ /* 0x000fe40005000000 */
[----:B------:R-:W1:Y:S01]  /*4e50*/  I2F R29, R86 ;  /* 0x00000056001d7306 */ /* 0x000e620000201400 */
[----:B------:R-:W-:-:S07]  /*4e60*/  ISETP.GE.AND P2, PT, R46, R124, PT ;  /* 0x0000007c2e00720c */ /* 0x000fce0003f46270 */
[----:B------:R-:W-:Y:S08]  /*4e70*/  I2F R31, R46 ;  /* 0x0000002e001f7306 */ /* 0x000ff00000201400 */
[----:B------:R-:W2:Y:S01]  /*4e80*/  MUFU.TANH R8, R12 ;  /* 0x0000000c00087308 */ /* 0x000ea20000002400 */
[CC--:B-1----:R-:W-:Y:S02]  /*4e90*/  FFMA.FTZ R39, R0.reuse, R29.reuse, R39 ;  /* 0x0000001d00277223 */ /* 0x0c2fe40000010027 */
[----:B------:R-:W-:-:S03]  /*4ea0*/  FFMA.FTZ R25, R0, R29, R25 ;  /* 0x0000001d00197223 */ /* 0x000fc60000010019 */
[----:B------:R-:W-:Y:S02]  /*4eb0*/  FSEL R59, R39, -INF , !P5 ;  /* 0xff800000273b7808 */ /* 0x000fe40006800000 */
[----:B------:R-:W1:Y:S01]  /*4ec0*/  I2F R83, R93 ;  /* 0x0000005d00537306 */ /* 0x000e620000201400 */
[----:B------:R-:W-:Y:S02]  /*4ed0*/  FSEL R60, R25, -INF , !P1 ;  /* 0xff800000193c7808 */ /* 0x000fe40004800000 */
[C---:B------:R-:W-:Y:S02]  /*4ee0*/  ISETP.GE.AND P5, PT, R93.reuse, R124, PT ;  /* 0x0000007c5d00720c */ /* 0x040fe40003fa6270 */
[----:B------:R-:W-:-:S03]  /*4ef0*/  ISETP.GE.AND P1, PT, R93, R123, PT ;  /* 0x0000007b5d00720c */ /* 0x000fc60003f26270 */
[----:B------:R-:W3:Y:S01]  /*4f00*/  MUFU.TANH R96, R96 ;  /* 0x0000006000607308 */ /* 0x000ee20000002400 */
[C---:B--2---:R-:W-:Y:S02]  /*4f10*/  FFMA.FTZ R27, R0.reuse, R31, R8 ;  /* 0x0000001f001b7223 */ /* 0x044fe40000010008 */
[----:B------:R-:W-:-:S03]  /*4f20*/  FFMA.FTZ R8, R0, R3, R87 ;  /* 0x0000000300087223 */ /* 0x000fc60000010057 */
[----:B------:R-:W-:Y:S02]  /*4f30*/  FSEL R27, R27, -INF , !P2 ;  /* 0xff8000001b1b7808 */ /* 0x000fe40005000000 */
[----:B------:R-:W2:Y:S01]  /*4f40*/  MUFU.TANH R35, R64 ;  /* 0x0000004000237308 */ /* 0x000ea20000002400 */
[----:B-1----:R-:W-:Y:S01]  /*4f50*/  FFMA.FTZ R61, R0, R83, R81 ;  /* 0x00000053003d7223 */ /* 0x002fe20000010051 */
[----:B------:R-:W-:-:S04]  /*4f60*/  ISETP.GE.AND P2, PT, R100, 0x2, PT ;  /* 0x000000026400780c */ /* 0x000fc80003f46270 */
[----:B------:R-:W-:Y:S02]  /*4f70*/  FSEL R61, R61, -INF , !P5 ;  /* 0xff8000003d3d7808 */ /* 0x000fe40006800000 */
[----:B------:R-:W-:Y:S01]  /*4f80*/  I2F R97, R24 ;  /* 0x0000001800617306 */ /* 0x000fe20000201400 */
[----:B---3--:R-:W-:Y:S01]  /*4f90*/  FFMA.FTZ R54, R0, R83, R96 ;  /* 0x0000005300367223 */ /* 0x008fe20000010060 */
[----:B------:R-:W-:-:S04]  /*4fa0*/  ISETP.GE.AND P5, PT, R34, R124, PT ;  /* 0x0000007c2200720c */ /* 0x000fc80003fa6270 */
[----:B------:R-:W-:Y:S02]  /*4fb0*/  FSEL R54, R54, -INF , !P1 ;  /* 0xff80000036367808 */ /* 0x000fe40004800000 */
[----:B------:R-:W1:Y:S01]  /*4fc0*/  MUFU.TANH R10, R10 ;  /* 0x0000000a000a7308 */ /* 0x000e620000002400 */
[----:B--2---:R-:W-:Y:S01]  /*4fd0*/  FFMA.FTZ R35, R0, R95, R35 ;  /* 0x0000005f00237223 */ /* 0x004fe20000010023 */
[----:B------:R-:W-:-:S04]  /*4fe0*/  ISETP.GE.AND P1, PT, R34, R123, PT ;  /* 0x0000007b2200720c */ /* 0x000fc80003f26270 */
[----:B------:R-:W-:Y:S02]  /*4ff0*/  FSEL R45, R35, -INF , !P5 ;  /* 0xff800000232d7808 */ /* 0x000fe40006800000 */
[----:B------:R-:W2:Y:S01]  /*5000*/  MUFU.TANH R18, R18 ;  /* 0x0000001200127308 */ /* 0x000ea20000002400 */
[----:B------:R-:W-:Y:S02]  /*5010*/  FSEL R38, R38, -INF , !P1 ;  /* 0xff80000026267808 */ /* 0x000fe40004800000 */
[C---:B------:R-:W-:Y:S02]  /*5020*/  ISETP.GE.AND P5, PT, R26.reuse, R124, PT ;  /* 0x0000007c1a00720c */ /* 0x040fe40003fa6270 */
[----:B------:R-:W-:-:S03]  /*5030*/  ISETP.GE.AND P1, PT, R26, R123, PT ;  /* 0x0000007b1a00720c */ /* 0x000fc60003f26270 */
[----:B------:R-:W-:Y:S01]  /*5040*/  I2F R33, R26 ;  /* 0x0000001a00217306 */ /* 0x000fe20000201400 */
[----:B-1----:R-:W-:-:S07]  /*5050*/  FFMA.FTZ R10, R0, R97, R10 ;  /* 0x00000061000a7223 */ /* 0x002fce000001000a */
[----:B------:R-:W1:Y:S01]  /*5060*/  MUFU.TANH R9, R9 ;  /* 0x0000000900097308 */ /* 0x000e620000002400 */
[----:B--2---:R-:W-:-:S05]  /*5070*/  FFMA.FTZ R18, R0, R97, R18 ;  /* 0x0000006100127223 */ /* 0x004fca0000010012 */
[----:B------:R-:W-:Y:S02]  /*5080*/  FSEL R28, R18, -INF , !P4 ;  /* 0xff800000121c7808 */ /* 0x000fe40006000000 */
[----:B------:R-:W2:Y:S01]  /*5090*/  MUFU.TANH R11, R11 ;  /* 0x0000000b000b7308 */ /* 0x000ea20000002400 */
[----:B------:R-:W-:-:S04]  /*50a0*/  ISETP.GE.AND P4, PT, R2, R123, PT ;  /* 0x0000007b0200720c */ /* 0x000fc80003f86270 */
[----:B------:R-:W-:-:S03]  /*50b0*/  FSEL R8, R8, -INF , !P4 ;  /* 0xff80000008087808 */ /* 0x000fc60006000000 */
[----:B------:R-:W3:Y:S01]  /*50c0*/  MUFU.TANH R19, R19 ;  /* 0x0000001300137308 */ /* 0x000ee20000002400 */
[----:B-1----:R-:W-:-:S05]  /*50d0*/  FFMA.FTZ R9, R0, R55, R9 ;  /* 0x0000003700097223 */ /* 0x002fca0000010009 */
[----:B------:R-:W-:Y:S02]  /*50e0*/  FSEL R34, R9, -INF , !P3 ;  /* 0xff80000009227808 */ /* 0x000fe40005800000 */
[----:B------:R-:W-:Y:S01]  /*50f0*/  I2F R99, R30 ;  /* 0x0000001e00637306 */ /* 0x000fe20000201400 */
[----:B--2---:R-:W-:Y:S01]  /*5100*/  FFMA.FTZ R11, R0, R33, R11 ;  /* 0x00000021000b7223 */ /* 0x004fe2000001000b */
[----:B------:R-:W-:Y:S01]  /*5110*/  BAR.SYNC.DEFER_BLOCKING 0x0 ;  /* 0x0000000000007b1d */ /* 0x000fe20000010000 */
[----:B------:R-:W-:-:S03]  /*5120*/  ISETP.GE.AND P3, PT, R46, R123, PT ;  /* 0x0000007b2e00720c */ /* 0x000fc60003f66270 */
[----:B------:R-:W-:Y:S02]  /*5130*/  FSEL R29, R11, -INF , !P5 ;  /* 0xff8000000b1d7808 */ /* 0x000fe40006800000 */
[----:B------:R-:W1:Y:S01]  /*5140*/  MUFU.TANH R13, R13 ;  /* 0x0000000d000d7308 */ /* 0x000e620000002400 */
[----:B---3--:R-:W-:Y:S01]  /*5150*/  FFMA.FTZ R19, R0, R33, R19 ;  /* 0x0000002100137223 */ /* 0x008fe20000010013 */
[----:B------:R-:W-:Y:S02]  /*5160*/  FSEL R33, R10, -INF , !P6 ;  /* 0xff8000000a217808 */ /* 0x000fe40007000000 */
[-C--:B------:R-:W-:Y:S01]  /*5170*/  ISETP.GE.AND P6, PT, R2, R124.reuse, PT ;  /* 0x0000007c0200720c */ /* 0x080fe20003fc6270 */
[----:B------:R-:W-:Y:S01]  /*5180*/  FFMA.FTZ R2, R0, R3, R84 ;  /* 0x0000000300027223 */ /* 0x000fe20000010054 */
[----:B------:R-:W-:Y:S02]  /*5190*/  FSEL R26, R19, -INF , !P1 ;  /* 0xff800000131a7808 */ /* 0x000fe40004800000 */
[----:B------:R-:W2:Y:S01]  /*51a0*/  MUFU.TANH R24, R14 ;  /* 0x0000000e00187308 */ /* 0x000ea20000002400 */
[----:B------:R-:W-:-:S02]  /*51b0*/  ISETP.GE.AND P5, PT, R30, R124, PT ;  /* 0x0000007c1e00720c */ /* 0x000fc40003fa6270 */
[----:B------:R-:W-:Y:S02]  /*51c0*/  ISETP.GE.AND P1, PT, R30, R123, PT ;  /* 0x0000007b1e00720c */ /* 0x000fe40003f26270 */
[----:B------:R-:W-:-:S03]  /*51d0*/  FSEL R2, R2, -INF , !P6 ;  /* 0xff80000002027808 */ /* 0x000fc60007000000 */
[----:B------:R-:W3:Y:S01]  /*51e0*/  MUFU.TANH R20, R15 ;  /* 0x0000000f00147308 */ /* 0x000ee20000002400 */
[----:B-1----:R-:W-:-:S05]  /*51f0*/  FFMA.FTZ R13, R0, R99, R13 ;  /* 0x00000063000d7223 */ /* 0x002fca000001000d */
[----:B------:R-:W-:Y:S01]  /*5200*/  FSEL R25, R13, -INF , !P5 ;  /* 0xff8000000d197808 */ /* 0x000fe20006800000 */
[----:B--2---:R-:W-:-:S05]  /*5210*/  FFMA.FTZ R24, R0, R31, R24 ;  /* 0x0000001f00187223 */ /* 0x004fca0000010018 */
[----:B------:R-:W-:Y:S01]  /*5220*/  FSEL R24, R24, -INF , !P3 ;  /* 0xff80000018187808 */ /* 0x000fe20005800000 */
[----:B---3--:R-:W-:-:S05]  /*5230*/  FFMA.FTZ R20, R0, R99, R20 ;  /* 0x0000006300147223 */ /* 0x008fca0000010014 */
        /* <DEDUP_REMOVED lines=60> */
.L_x_6376:
[----:B------:R-:W-:-:S04]  /*5600*/  LEA R11, -R101, RZ, 0x7 ;  /* 0x000000ff650b7211 */ /* 0x000fc800078e39ff */
[----:B------:R-:W-:Y:S02]  /*5610*/  SHF.R.S32.HI R10, RZ, 0x1f, R11 ;  /* 0x0000001fff0a7819 */ /* 0x000fe4000001140b */
.L_x_6377:
        /* <DEDUP_REMOVED lines=26> */
[CC--:B------:R-:W-:Y:S01]  /*57c0*/  @!P1 LEA.HI.X R23, R101.reuse, R121.reuse, R30, 0x5, P4 ;  /* 0x0000007965179211 */ /* 0x0c0fe200020f2c1e */
[----:B------:R-:W-:Y:S01]  /*57d0*/  @!P1 IMAD.MOV.U32 R9, RZ, RZ, c[0x0][0x19c] ;  /* 0x00006700ff099624 */ /* 0x000fe200078e00ff */
[C---:B------:R-:W-:Y:S01]  /*57e0*/  @!P1 LEA.HI.X R21, R101.reuse, R121, R18, 0x6, P3 ;  /* 0x0000007965159211 */ /* 0x040fe200018f3412 */
[----:B------:R-:W-:Y:S01]  /*57f0*/  @!P1 IMAD.WIDE.U32 R66, R101, 0x50, R66 ;  /* 0x0000005065429825 */ /* 0x000fe200078e0042 */
[C---:B------:R-:W-:Y:S01]  /*5800*/  @!P1 IADD3 R13, P4, R11.reuse, R22, RZ ;  /* 0x000000160b0d9210 */ /* 0x040fe20007f9e0ff */
[----:B------:R-:W-:Y:S01]  /*5810*/  @!PT LDS RZ, [RZ] ;  /* 0x00000000fffff984 */ /* 0x000fe20000000800 */
[----:B------:R-:W-:Y:S01]  /*5820*/  @!PT LDS RZ, [RZ] ;  /* 0x00000000fffff984 */ /* 0x000fe20000000800 */
[----:B------:R-:W-:Y:S01]  /*5830*/  @!PT LDS RZ, [RZ] ;  /* 0x00000000fffff984 */ /* 0x000fe20000000800 */
[----:B------:R1:W-:Y:S01]  /*5840*/  @!P1 LDGSTS.E.BYPASS.LTC128B.128 [R171+0x2000], [R64.64] ;  /* 0x0200000040ab9fae */ /* 0x0003e2000b901d46 */
[----:B------:R-:W-:Y:S01]  /*5850*/  @!P1 IADD3 R19, P3, R11, R12, RZ ;  /* 0x0000000c0b139210 */ /* 0x000fe20007f7e0ff */
[----:B------:R-:W-:Y:S01]  /*5860*/  @!P1 IMAD.WIDE.U32 R30, R101, 0x60, R78 ;  /* 0x00000060651e9825 */ /* 0x000fe200078e004e */
[----:B------:R-:W-:Y:S01]  /*5870*/  @!P1 LEA R78, P6, R13, c[0x0][0x168], 0x1 ;  /* 0x00005a000d4e9a11 */ /* 0x000fe200078c08ff */
[----:B------:R1:W-:Y:S02]  /*5880*/  @P1 STS.128 [R171+0x2800], RZ ;  /* 0x002800ffab001388 */ /* 0x0003e40000000c00 */
[----:B------:R-:W-:-:S02]  /*5890*/  @!P1 IMAD R9, R9, 0x50, RZ ;  /* 0x0000005009099824 */ /* 0x000fc400078e02ff */
[C---:B------:R-:W-:Y:S01]  /*58a0*/  @!P1 IMAD.X R12, R10.reuse, 0x1, R23, P4 ;  /* 0x000000010a0c9824 */ /* 0x040fe200020e0617 */
[----:B------:R-:W-:Y:S01]  /*58b0*/  @!PT LDS RZ, [RZ] ;  /* 0x00000000fffff984 */ /* 0x000fe20000000800 */
[----:B------:R-:W-:Y:S01]  /*58c0*/  @!PT LDS RZ, [RZ] ;  /* 0x00000000fffff984 */ /* 0x000fe20000000800 */
[----:B------:R-:W-:Y:S01]  /*58d0*/  @!PT LDS RZ, [RZ] ;  /* 0x00000000fffff984 */ /* 0x000fe20000000800 */
[----:B------:R1:W-:Y:S01]  /*58e0*/  @!P1 LDGSTS.E.BYPASS.LTC128B.128 [R171+0x2800], [R50.64] ;  /* 0x0280000032ab9fae */ /* 0x0003e2000b901d46 */
[C---:B------:R-:W-:Y:S01]  /*58f0*/  @!P1 IMAD.X R18, R10.reuse, 0x1, R21, P3 ;  /* 0x000000010a129824 */ /* 0x040fe200018e0615 */
[----:B------:R-:W-:Y:S01]  /*5900*/  @!P1 IADD3 R21, P4, R11, R66, RZ ;  /* 0x000000420b159210 */ /* 0x000fe20007f9e0ff */
[----:B------:R-:W-:Y:S01]  /*5910*/  @!P1 IMAD.MOV.U32 R3, RZ, RZ, c[0x0][0x19c] ;  /* 0x00006700ff039624 */ /* 0x000fe200078e00ff */
[----:B------:R-:W-:Y:S01]  /*5920*/  @!P1 LEA R66, P5, R19, c[0x0][0x168], 0x1 ;  /* 0x00005a0013429a11 */ /* 0x000fe200078a08ff */
[----:B------:R1:W-:Y:S01]  /*5930*/  @P1 STS.128 [R171+0x3000], RZ ;  /* 0x003000ffab001388 */ /* 0x0003e20000000c00 */
[----:B------:R-:W-:Y:S01]  /*5940*/  @!P1 IADD3 R22, P3, R11, R30, RZ ;  /* 0x0000001e0b169210 */ /* 0x000fe20007f7e0ff */
[----:B------:R-:W-:Y:S01]  /*5950*/  @!P1 IMAD R3, R3, 0x60, RZ ;  /* 0x0000006003039824 */ /* 0x000fe200078e02ff */
[----:B------:R-:W-:Y:S02]  /*5960*/  @!P1 IADD3.X R30, R10, R67, R9, P4, !PT ;  /* 0x000000430a1e9210 */ /* 0x000fe400027fe409 */
[----:B------:R-:W-:-:S02]  /*5970*/  @!P1 LEA.HI.X R67, R19, c[0x0][0x16c], R18, 0x1, P5 ;  /* 0x00005b0013439a11 */ /* 0x000fc400028f0c12 */
[----:B------:R-:W-:Y:S02]  /*5980*/  @!P1 LEA R80, P5, R15, c[0x0][0x168], 0x1 ;  /* 0x00005a000f509a11 */ /* 0x000fe400078a08ff */
[----:B------:R-:W-:Y:S02]  /*5990*/  @!P1 LEA.HI.X R79, R13, c[0x0][0x16c], R12, 0x1, P6 ;  /* 0x00005b000d4f9a11 */ /* 0x000fe400030f0c0c */
[----:B------:R-:W-:Y:S02]  /*59a0*/  @!P1 LEA R18, P4, R21, c[0x0][0x168], 0x1 ;  /* 0x00005a0015129a11 */ /* 0x000fe400078808ff */
[----:B------:R-:W-:Y:S01]  /*59b0*/  @!P1 LEA.HI.X R81, R15, c[0x0][0x16c], R14, 0x1, P5 ;  /* 0x00005b000f519a11 */ /* 0x000fe200028f0c0e */
[----:B------:R-:W-:Y:S01]  /*59c0*/  @!PT LDS RZ, [RZ] ;  /* 0x00000000fffff984 */ /* 0x000fe20000000800 */
[----:B------:R-:W-:Y:S01]  /*59d0*/  @!PT LDS RZ, [RZ] ;  /* 0x00000000fffff984 */ /* 0x000fe20000000800 */
[----:B------:R-:W-:Y:S01]  /*59e0*/  @!PT LDS RZ, [RZ] ;  /* 0x00000000fffff984 */ /* 0x000fe20000000800 */
[----:B------:R1:W-:Y:S01]  /*59f0*/  @!P1 LDGSTS.E.BYPASS.LTC128B.128 [R171+0x3000], [R78.64] ;  /* 0x030000004eab9fae */ /* 0x0003e2000b901d46 */
[----:B------:R-:W-:Y:S02]  /*5a00*/  @!P1 IADD3.X R3, R10, R31, R3, P3, !PT ;  /* 0x0000001f0a039210 */ /* 0x000fe40001ffe403 */
[----:B------:R-:W-:Y:S01]  /*5a10*/  @!P1 LEA R12, P3, R22, c[0x0][0x168], 0x1 ;  /* 0x00005a00160c9a11 */ /* 0x000fe200078608ff */
[----:B------:R1:W-:Y:S01]  /*5a20*/  @P1 STS.128 [R171+0x3800], RZ ;  /* 0x003800ffab001388 */ /* 0x0003e20000000c00 */
[----:B------:R-:W-:-:S02]  /*5a30*/  @!P1 LEA.HI.X R19, R21, c[0x0][0x16c], R30, 0x1, P4 ;  /* 0x00005b0015139a11 */ /* 0x000fc400020f0c1e */
        /* <DEDUP_REMOVED lines=35> */
.L_x_6379:
[----:B------:R-:W-:Y:S05]  /*5c70*/  BSYNC B0 ;  /* 0x0000000000007941 */ /* 0x000fea0003800000 */
.L_x_6378:
[----:B------:R-:W0:Y:S01]  /*5c80*/  LDGDEPBAR ;  /* 0x00000000000079af */ /* 0x000e220000000000 */
[----:B------:R-:W-:-:S04]  /*5c90*/  IADD3 R122, P1, R11, R122, RZ ;  /* 0x0000007a0b7a7210 */ /* 0x000fc80007f3e0ff */
[----:B------:R-:W-:Y:S02]  /*5ca0*/  IADD3.X R121, R10, R121, RZ, P1, !PT ;  /* 0x000000790a797210 */ /* 0x000fe40000ffe4ff */
.L_x_6375:
        /* <DEDUP_REMOVED lines=69> */
[----:B------:R-:W-:Y:S01]  /*6100*/  LDSM.16.MT88.4 R84, [R156+0x6000] ;  /* 0x006000009c54783b */ /* 0x000fe20000004200 */
[----:B-1----:R-:W-:Y:S02]  /*6110*/  FMNMX.FTZ R12, R11, R12, !PT ;  /* 0x0000000c0b0c7209 */ /* 0x002fe40007810000 */
        /* <DEDUP_REMOVED lines=12> */
[--C-:B------:R-:W-:Y:S01]  /*61e0*/  FFMA.FTZ R64, R17, c[0x0][0x23c], -R30.reuse ;  /* 0x00008f0011407a23 */ /* 0x100fe2000001081e */
[----:B------:R-:W-:Y:S01]  /*61f0*/  LDSM.16.MT88.4 R4, [R154+0x6000] ;  /* 0x006000009a04783b */ /* 0x000fe20000004200 */
[--C-:B------:R-:W-:Y:S02]  /*6200*/  FFMA.FTZ R31, R77, c[0x0][0x23c], -R30.reuse ;  /* 0x00008f004d1f7a23 */ /* 0x100fe4000001081e */
[--C-:B------:R-:W-:Y:S01]  /*6210*/  FFMA.FTZ R42, R73, c[0x0][0x23c], -R30.reuse ;  /* 0x00008f00492a7a23 */ /* 0x100fe2000001081e */
[----:B------:R-:W2:Y:S01]  /*6220*/  LDSM.16.MT88.4 R76, [R155+0x6000] ;  /* 0x006000009b4c783b */ /* 0x000ea20000004200 */
[--C-:B------:R-:W-:Y:S01]  /*6230*/  FFMA.FTZ R35, R71, c[0x0][0x23c], -R30.reuse ;  /* 0x00008f0047237a23 */ /* 0x100fe2000001081e */
[----:B------:R-:W3:Y:S01]  /*6240*/  MUFU.EX2 R66, R66 ;  /* 0x0000004200427308 */ /* 0x000ee20000000800 */
[----:B------:R-:W-:-:S02]  /*6250*/  FFMA.FTZ R22, R75, c[0x0][0x23c], -R30 ;  /* 0x00008f004b167a23 */ /* 0x000fc4000001081e */
[--C-:B------:R-:W-:Y:S02]  /*6260*/  FFMA.FTZ R55, R135, c[0x0][0x23c], -R30.reuse ;  /* 0x00008f0087377a23 */ /* 0x100fe4000001081e */
[--C-:B------:R-:W-:Y:S02]  /*6270*/  FFMA.FTZ R53, R53, c[0x0][0x23c], -R30.reuse ;  /* 0x00008f0035357a23 */ /* 0x100fe4000001081e */
        /* <DEDUP_REMOVED lines=15> */
[----:B---3--:R-:W-:Y:S01]  /*6370*/  F2FP.PACK_AB R8, R66, R67 ;  /* 0x000000434208723e */ /* 0x008fe200000000ff */
[----:B------:R-:W-:Y:S01]  /*6380*/  FFMA.FTZ R105, R16, c[0x0][0x23c], -R21 ;  /* 0x00008f0010697a23 */ /* 0x000fe20000010815 */
[----:B------:R-:W-:Y:S01]  /*6390*/  LEA.HI.X R185, R122, c[0x0][0x16c], R121, 0x1, P1 ;  /* 0x00005b007ab97a11 */ /* 0x000fe200008f0c79 */
[--C-:B------:R-:W-:Y:S01]  /*63a0*/  FFMA.FTZ R110, R68, c[0x0][0x23c], -R21.reuse ;  /* 0x00008f00446e7a23 */ /* 0x100fe20000010815 */
[----:B------:R-:W3:Y:S01]  /*63b0*/  LDSM.16.MT88.4 R16, [R156+0x6800] ;  /* 0x006800009c10783b */ /* 0x000ee20000004200 */
[--C-:B------:R-:W-:Y:S01]  /*63c0*/  FFMA.FTZ R39, R36, c[0x0][0x23c], -R21.reuse ;  /* 0x00008f0024277a23 */ /* 0x100fe20000010815 */
[----:B------:R-:W-:Y:S01]  /*63d0*/  MUFU.EX2 R112, R112 ;  /* 0x0000007000707308 */ /* 0x000fe20000000800 */
[----:B-1----:R-:W-:Y:S01]  /*63e0*/  F2FP.PACK_AB R10, R64, R65 ;  /* 0x00000041400a723e */ /* 0x002fe200000000ff */
[----:B------:R-:W-:-:S02]  /*63f0*/  FFMA.FTZ R37, R74, c[0x0][0x23c], -R21 ;  /* 0x00008f004a257a23 */ /* 0x000fc40000010815 */
[--C-:B------:R-:W-:Y:S02]  /*6400*/  FFMA.FTZ R36, R70, c[0x0][0x23c], -R21.reuse ;  /* 0x00008f0046247a23 */ /* 0x100fe40000010815 */
[--C-:B------:R-:W-:Y:S02]  /*6410*/  FFMA.FTZ R32, R32, c[0x0][0x23c], -R21.reuse ;  /* 0x00008f0020207a23 */ /* 0x100fe40000010815 */
[----:B------:R-:W1:Y:S01]  /*6420*/  MUFU.EX2 R105, R105 ;  /* 0x0000006900697308 */ /* 0x000e620000000800 */
[--C-:B------:R-:W-:Y:S02]  /*6430*/  FFMA.FTZ R23, R52, c[0x0][0x23c], -R21.reuse ;  /* 0x00008f0034177a23 */ /* 0x100fe40000010815 */
[----:B------:R-:W-:Y:S02]  /*6440*/  FFMA.FTZ R52, R133, c[0x0][0x23c], -R30 ;  /* 0x00008f0085347a23 */ /* 0x000fe4000001081e */
[--C-:B------:R-:W-:Y:S02]  /*6450*/  FFMA.FTZ R51, R140, c[0x0][0x23c], -R21.reuse ;  /* 0x00008f008c337a23 */ /* 0x100fe40000010815 */
[--C-:B------:R-:W-:Y:S01]  /*6460*/  FFMA.FTZ R50, R138, c[0x0][0x23c], -R21.reuse ;  /* 0x00008f008a327a23 */ /* 0x100fe20000010815 */
        /* <DEDUP_REMOVED lines=10> */
[----:B------:R-:W1:Y:S01]  /*6510*/  MUFU.EX2 R35, R35 ;  /* 0x0000002300237308 */ /* 0x000e620000000800 */
[--C-:B------:R-:W-:Y:S02]  /*6520*/  FFMA.FTZ R62, R62, c[0x0][0x23c], -R21.reuse ;  /* 0x00008f003e3e7a23 */ /* 0x100fe40000010815 */
[--C-:B------:R-:W-:Y:S02]  /*6530*/  FFMA.FTZ R136, R119, c[0x0][0x23c], -R30.reuse ;  /* 0x00008f0077887a23 */ /* 0x100fe4000001081e */
[--C-:B------:R-:W-:Y:S02]  /*6540*/  FFMA.FTZ R119, R127, c[0x0][0x23c], -R30.reuse ;  /* 0x00008f007f777a23 */ /* 0x100fe4000001081e */
[----:B------:R-:W-:Y:S01]  /*6550*/  FFMA.FTZ R131, R125, c[0x0][0x23c], -R30 ;  /* 0x00008f007d837a23 */ /* 0x000fe2000001081e */
[----:B----4-:R-:W-:Y:S01]  /*6560*/  F2FP.PACK_AB R11, R39, R110 ;  /* 0x0000006e270b723e */ /* 0x010fe200000000ff */
[----:B------:R-:W-:Y:S01]  /*6570*/  MUFU.EX2 R31, R31 ;  /* 0x0000001f001f7308 */ /* 0x000fe20000000800 */
[----:B------:R-:W-:-:S02]  /*6580*/  FFMA.FTZ R127, R128, c[0x0][0x23c], -R21 ;  /* 0x00008f00807f7a23 */ /* 0x000fc40000010815 */
[--C-:B------:R-:W-:Y:S02]  /*6590*/  FFMA.FTZ R134, R129, c[0x0][0x23c], -R30.reuse ;  /* 0x00008f0081867a23 */ /* 0x100fe4000001081e */
[--C-:B------:R-:W-:Y:S01]  /*65a0*/  FFMA.FTZ R126, R126, c[0x0][0x23c], -R21.reuse ;  /* 0x00008f007e7e7a23 */ /* 0x100fe20000010815 */
[C---:B------:R-:W-:Y:S01]  /*65b0*/  HMMA.16816.F32 R96, R8.reuse, R92, RZ ;  /* 0x0000005c0860723c */ /* 0x040fe200000018ff */
[----:B-1----:R-:W-:Y:S01]  /*65c0*/  F2FP.PACK_AB R68, R35, R42 ;  /* 0x0000002a2344723e */ /* 0x002fe200000000ff */
[----:B------:R-:W1:Y:S01]  /*65d0*/  MUFU.EX2 R22, R22 ;  /* 0x0000001600167308 */ /* 0x000e620000000800 */
        /* <DEDUP_REMOVED lines=11> */
[----:B------:R-:W4:Y:S01]  /*6690*/  MUFU.EX2 R36, R36 ;  /* 0x0000002400247308 */ /* 0x000f220000000800 */
[----:B-1----:R-:W-:Y:S01]  /*66a0*/  F2FP.PACK_AB R70, R22, R31 ;  /* 0x0000001f1646723e */ /* 0x002fe200000000ff */
[----:B------:R-:W-:Y:S02]  /*66b0*/  FFMA.FTZ R54, R54, c[0x0][0x23c], -R21 ;  /* 0x00008f0036367a23 */ /* 0x000fe40000010815 */
[----:B------:R-:W-:Y:S02]  /*66c0*/  FADD.FTZ R105, R112, R105 ;  /* 0x0000006970697221 */ /* 0x000fe40000010000 */
[----:B--2---:R-:W-:Y:S01]  /*66d0*/  HMMA.16816.F32 R80, R8, R76, RZ ;  /* 0x0000004c0850723c */ /* 0x004fe200000018ff */
[--C-:B------:R-:W-:Y:S01]  /*66e0*/  FFMA.FTZ R56, R43, c[0x0][0x23c], -R30.reuse ;  /* 0x00008f002b387a23 */ /* 0x100fe2000001081e */
[----:B------:R-:W-:Y:S01]  /*66f0*/  MUFU.EX2 R32, R32 ;  /* 0x0000002000207308 */ /* 0x000fe20000000800 */
[----:B------:R-:W-:-:S02]  /*6700*/  FFMA.FTZ R60, R47, c[0x0][0x23c], -R30 ;  /* 0x00008f002f3c7a23 */ /* 0x000fc4000001081e */
[--C-:B------:R-:W-:Y:S02]  /*6710*/  FFMA.FTZ R43, R44, c[0x0][0x23c], -R21.reuse ;  /* 0x00008f002c2b7a23 */ /* 0x100fe40000010815 */
[--C-:B------:R-:W-:Y:S01]  /*6720*/  FFMA.FTZ R40, R40, c[0x0][0x23c], -R21.reuse ;  /* 0x00008f0028287a23 */ /* 0x100fe20000010815 */
[C---:B------:R-:W-:Y:S01]  /*6730*/  HMMA.16816.F32 R72, R8.reuse, R4, RZ ;  /* 0x000000040848723c */ /* 0x040fe200000018ff */
[----:B------:R-:W-:Y:S01]  /*6740*/  FFMA.FTZ R34, R34, c[0x0][0x23c], -R21 ;  /* 0x00008f0022227a23 */ /* 0x000fe20000010815 */
[----:B------:R-:W1:Y:S01]  /*6750*/  MUFU.EX2 R23, R23 ;  /* 0x0000001700177308 */ /* 0x000e620000000800 */
[----:B----4-:R-:W-:Y:S01]  /*6760*/  F2FP.PACK_AB R69, R36, R37 ;  /* 0x000000252445723e */ /* 0x010fe200000000ff */
[----:B------:R-:W-:Y:S02]  /*6770*/  FADD.FTZ R66, R67, R66 ;  /* 0x0000004243427221 */ /* 0x000fe40000010000 */
[----:B------:R-:W-:Y:S02]  /*6780*/  FADD.FTZ R110, R110, R105 ;  /* 0x000000696e6e7221 */ /* 0x000fe40000010000 */
[----:B------:R-:W-:Y:S01]  /*6790*/  HMMA.16816.F32 R84, R8, R86, RZ ;  /* 0x000000560854723c */ /* 0x000fe200000018ff */
[----:B------:R-:W-:Y:S01]  /*67a0*/  FADD.FTZ R65, R65, R66 ;  /* 0x0000004241417221 */ /* 0x000fe20000010000 */
[----:B------:R-:W-:Y:S01]  /*67b0*/  MUFU.EX2 R55, R55 ;  /* 0x0000003700377308 */ /* 0x000fe20000000800 */
[----:B------:R-:W-:-:S02]  /*67c0*/  FADD.FTZ R110, R39, R110 ;  /* 0x0000006e276e7221 */ /* 0x000fc40000010000 */
[----:B------:R-:W-:Y:S02]  /*67d0*/  FADD.FTZ R65, R64, R65 ;  /* 0x0000004140417221 */ /* 0x000fe40000010000 */
[--C-:B------:R-:W-:Y:S01]  /*67e0*/  FFMA.FTZ R28, R28, c[0x0][0x23c], -R21.reuse ;  /* 0x00008f001c1c7a23 */ /* 0x100fe20000010815 */
[C---:B------:R-:W-:Y:S01]  /*67f0*/  HMMA.16816.F32 R76, R8.reuse, R78, RZ ;  /* 0x0000004e084c723c */ /* 0x040fe200000018ff */
[----:B------:R-:W-:Y:S01]  /*6800*/  FFMA.FTZ R24, R24, c[0x0][0x23c], -R21 ;  /* 0x00008f0018187a23 */ /* 0x000fe20000010815 */
[----:B-1----:R-:W-:Y:S01]  /*6810*/  F2FP.PACK_AB R71, R23, R32 ;  /* 0x000000201747723e */ /* 0x002fe200000000ff */
[----:B------:R-:W1:Y:S05]  /*6820*/  MUFU.EX2 R52, R52 ;  /* 0x0000003400347308 */ /* 0x000e6a0000000800 */
[----:B------:R-:W-:Y:S01]  /*6830*/  HMMA.16816.F32 R4, R8, R6, RZ ;  /* 0x000000060804723c */ /* 0x000fe200000018ff */
[----:B------:R-:W2:Y:S02]  /*6840*/  LDSM.16.MT88.4 R8, [R154+0x6800] ;  /* 0x006800009a08783b */ /* 0x000ea40000004200 */
[----:B------:R-:W-:Y:S05]  /*6850*/  MUFU.EX2 R53, R53 ;  /* 0x0000003500357308 */ /* 0x000fea0000000800 */
[C---:B------:R-:W-:Y:S03]  /*6860*/  HMMA.16816.F32 R96, R68.reuse, R12, R96 ;  /* 0x0000000c4460723c */ /* 0x040fe60000001860 */
[----:B------:R-:W-:Y:S05]  /*6870*/  MUFU.EX2 R48, R48 ;  /* 0x0000003000307308 */ /* 0x000fea0000000800 */
[C---:B------:R-:W-:Y:S01]  /*6880*/  HMMA.16816.F32 R92, R68.reuse, R14, R92 ;  /* 0x0000000e445c723c */ /* 0x040fe2000000185c */
[----:B------:R-:W4:Y:S02]  /*6890*/  LDSM.16.MT88.4 R12, [R155+0x6800] ;  /* 0x006800009b0c783b */ /* 0x000f240000004200 */
[----:B------:R-:W-:Y:S05]  /*68a0*/  MUFU.EX2 R51, R51 ;  /* 0x0000003300337308 */ /* 0x000fea0000000800 */
[C---:B---3--:R-:W-:Y:S03]  /*68b0*/  HMMA.16816.F32 R88, R68.reuse, R16, R88 ;  /* 0x000000104458723c */ /* 0x048fe60000001858 */
[----:B------:R-:W3:Y:S05]  /*68c0*/  MUFU.EX2 R50, R50 ;  /* 0x0000003200327308 */ /* 0x000eea0000000800 */
[C---:B------:R-:W-:Y:S01]  /*68d0*/  HMMA.16816.F32 R84, R68.reuse, R18, R84 ;  /* 0x000000124454723c */ /* 0x040fe20000001854 */
[----:B------:R-:W-:Y:S02]  /*68e0*/  LDSM.16.MT88.4 R16, [R156+0x8800] ;  /* 0x008800009c10783b */ /* 0x000fe40000004200 */
[----:B------:R-:W-:Y:S05]  /*68f0*/  MUFU.EX2 R46, R46 ;  /* 0x0000002e002e7308 */ /* 0x000fea0000000800 */
[C---:B--2---:R-:W-:Y:S03]  /*6900*/  HMMA.16816.F32 R72, R68.reuse, R8, R72 ;  /* 0x000000084448723c */ /* 0x044fe60000001848 */
[----:B------:R-:W2:Y:S08]  /*6910*/  MUFU.EX2 R41, R41 ;  /* 0x0000002900297308 */ /* 0x000eb00000000800 */
[----:B------:R-:W-:Y:S01]  /*6920*/  MUFU.EX2 R118, R118 ;  /* 0x0000007600767308 */ /* 0x000fe20000000800 */
[C---:B----4-:R-:W-:Y:S07]  /*6930*/  HMMA.16816.F32 R80, R68.reuse, R12, R80 ;  /* 0x0000000c4450723c */ /* 0x050fee0000001850 */
[----:B------:R-:W4:Y:S01]  /*6940*/  MUFU.EX2 R115, R115 ;  /* 0x0000007300737308 */ /* 0x000f220000000800 */
[C---:B------:R-:W-:Y:S01]  /*6950*/  HMMA.16816.F32 R76, R68.reuse, R14, R76 ;  /* 0x0000000e444c723c */ /* 0x040fe2000000184c */
[----:B------:R-:W5:Y:S06]  /*6960*/  LDSM.16.MT88.4 R12, [R158+0x7000] ;  /* 0x007000009e0c783b */ /* 0x000f6c0000004200 */
[----:B------:R-:W-:Y:S01]  /*6970*/  MUFU.EX2 R116, R116 ;  /* 0x0000007400747308 */ /* 0x000fe20000000800 */
[----:B------:R-:W-:Y:S01]  /*6980*/  HMMA.16816.F32 R68, R68, R10, R4 ;  /* 0x0000000a4444723c */ /* 0x000fe20000001804 */
[----:B------:R-:W4:Y:S06]  /*6990*/  LDSM.16.MT88.4 R8, [R156+0x7000] ;  /* 0x007000009c08783b */ /* 0x000f2c0000004200 */
[----:B------:R-:W-:Y:S01]  /*69a0*/  MUFU.EX2 R111, R111 ;  /* 0x0000006f006f7308 */ /* 0x000fe20000000800 */
[----:B-1----:R-:W-:-:S02]  /*69b0*/  F2FP.PACK_AB R4, R52, R55 ;  /* 0x000000373404723e */ /* 0x002fc400000000ff */
[----:B---3--:R-:W-:-:S05]  /*69c0*/  F2FP.PACK_AB R5, R50, R51 ;  /* 0x000000333205723e */ /* 0x008fca00000000ff */
[----:B------:R-:W-:Y:S01]  /*69d0*/  MUFU.EX2 R117, R117 ;  /* 0x0000007500757308 */ /* 0x000fe20000000800 */
[----:B------:R-:W-:Y:S02]  /*69e0*/  F2FP.PACK_AB R6, R48, R53 ;  /* 0x000000353006723e */ /* 0x000fe400000000ff */
[----:B--2---:R-:W-:-:S05]  /*69f0*/  F2FP.PACK_AB R7, R41, R46 ;  /* 0x0000002e2907723e */ /* 0x004fca00000000ff */
[----:B------:R-:W1:Y:S08]  /*6a00*/  MUFU.EX2 R114, R114 ;  /* 0x0000007200727308 */ /* 0x000e700000000800 */
[----:B------:R-:W-:Y:S01]  /*6a10*/  MUFU.EX2 R113, R113 ;  /* 0x0000007100717308 */ /* 0x000fe20000000800 */
[C---:B-----5:R-:W-:Y:S07]  /*6a20*/  HMMA.16816.F32 R96, R4.reuse, R12, R96 ;  /* 0x0000000c0460723c */ /* 0x060fee0000001860 */
[----:B------:R-:W2:Y:S01]  /*6a30*/  MUFU.EX2 R62, R62 ;  /* 0x0000003e003e7308 */ /* 0x000ea20000000800 */
[C---:B----4-:R-:W-:Y:S07]  /*6a40*/  HMMA.16816.F32 R88, R4.reuse, R8, R88 ;  /* 0x000000080458723c */ /* 0x050fee0000001858 */
[----:B------:R-:W-:Y:S01]  /*6a50*/  MUFU.EX2 R131, R131 ;  /* 0x0000008300837308 */ /* 0x000fe20000000800 */
[C---:B------:R-:W-:Y:S01]  /*6a60*/  HMMA.16816.F32 R84, R4.reuse, R10, R84 ;  /* 0x0000000a0454723c */ /* 0x040fe20000001854 */
[----:B------:R-:W3:Y:S06]  /*6a70*/  LDSM.16.MT88.4 R8, [R154+0x7000] ;  /* 0x007000009a08783b */ /* 0x000eec0000004200 */
[----:B------:R-:W4:Y:S01]  /*6a80*/  MUFU.EX2 R136, R136 ;  /* 0x0000008800887308 */ /* 0x000f220000000800 */
[C---:B------:R-:W-:Y:S01]  /*6a90*/  HMMA.16816.F32 R92, R4.reuse, R14, R92 ;  /* 0x0000000e045c723c */ /* 0x040fe2000000185c */
[----:B------:R-:W5:Y:S06]  /*6aa0*/  LDSM.16.MT88.4 R12, [R155+0x7000] ;  /* 0x007000009b0c783b */ /* 0x000f6c0000004200 */
[----:B------:R-:W-:Y:S08]  /*6ab0*/  MUFU.EX2 R119, R119 ;  /* 0x0000007700777308 */ /* 0x000ff00000000800 */
[----:B------:R-:W-:Y:S08]  /*6ac0*/  MUFU.EX2 R134, R134 ;  /* 0x0000008600867308 */ /* 0x000ff00000000800 */
[----:B------:R-:W-:Y:S08]  /*6ad0*/  MUFU.EX2 R127, R127 ;  /* 0x0000007f007f7308 */ /* 0x000ff00000000800 */
[----:B------:R-:W1:Y:S01]  /*6ae0*/  MUFU.EX2 R126, R126 ;  /* 0x0000007e007e7308 */ /* 0x000e620000000800 */
[C---:B---3--:R-:W-:Y:S07]  /*6af0*/  HMMA.16816.F32 R72, R4.reuse, R8, R72 ;  /* 0x000000080448723c */ /* 0x048fee0000001848 */
[----:B------:R-:W-:Y:S01]  /*6b00*/  MUFU.EX2 R128, R128 ;  /* 0x0000008000807308 */ /* 0x000fe20000000800 */
[C---:B------:R-:W-:Y:S01]  /*6b10*/  HMMA.16816.F32 R68, R4.reuse, R10, R68 ;  /* 0x0000000a0444723c */ /* 0x040fe20000001844 */
[----:B------:R-:W3:Y:S06]  /*6b20*/  LDSM.16.MT88.4 R8, [R156+0x7800] ;  /* 0x007800009c08783b */ /* 0x000eec0000004200 */
[----:B------:R-:W1:Y:S01]  /*6b30*/  MUFU.EX2 R125, R125 ;  /* 0x0000007d007d7308 */ /* 0x000e620000000800 */
[C---:B-----5:R-:W-:Y:S07]  /*6b40*/  HMMA.16816.F32 R80, R4.reuse, R12, R80 ;  /* 0x0000000c0450723c */ /* 0x060fee0000001850 */
[----:B------:R-:W-:Y:S01]  /*6b50*/  MUFU.EX2 R59, R59 ;  /* 0x0000003b003b7308 */ /* 0x000fe20000000800 */
[----:B------:R-:W-:Y:S01]  /*6b60*/  HMMA.16816.F32 R76, R4, R14, R76 ;  /* 0x0000000e044c723c */ /* 0x000fe2000000184c */
[----:B------:R-:W5:Y:S06]  /*6b70*/  LDSM.16.MT88.4 R12, [R158+0x7800] ;  /* 0x007800009e0c783b */ /* 0x000f6c0000004200 */
[----:B------:R-:W3:Y:S01]  /*6b80*/  MUFU.EX2 R132, R132 ;  /* 0x0000008400847308 */ /* 0x000ee20000000800 */
[----:B------:R-:W-:-:S02]  /*6b90*/  F2FP.PACK_AB R4, R115, R118 ;  /* 0x000000767304723e */ /* 0x000fc400000000ff */
[----:B-1----:R-:W-:-:S05]  /*6ba0*/  F2FP.PACK_AB R5, R114, R117 ;  /* 0x000000757205723e */ /* 0x002fca00000000ff */
[----:B------:R-:W-:Y:S01]  /*6bb0*/  MUFU.EX2 R57, R57 ;  /* 0x0000003900397308 */ /* 0x000fe20000000800 */
[----:B------:R-:W-:Y:S02]  /*6bc0*/  F2FP.PACK_AB R6, R111, R116 ;  /* 0x000000746f06723e */ /* 0x000fe400000000ff */
[----:B--2---:R-:W-:-:S05]  /*6bd0*/  F2FP.PACK_AB R7, R62, R113 ;  /* 0x000000713e07723e */ /* 0x004fca00000000ff */
[----:B------:R-:W-:Y:S02]  /*6be0*/  MUFU.EX2 R130, R130 ;  /* 0x0000008200827308 */ /* 0x000fe40000000800 */
[C---:B---3--:R-:W-:Y:S06]  /*6bf0*/  HMMA.16816.F32 R88, R4.reuse, R8, R88 ;  /* 0x000000080458723c */ /* 0x048fec0000001858 */
[----:B------:R-:W-:Y:S02]  /*6c00*/  MUFU.EX2 R63, R63 ;  /* 0x0000003f003f7308 */ /* 0x000fe40000000800 */
[C---:B------:R-:W-:Y:S01]  /*6c10*/  HMMA.16816.F32 R84, R4.reuse, R10, R84 ;  /* 0x0000000a0454723c */ /* 0x040fe20000001854 */
[----:B------:R-:W1:Y:S05]  /*6c20*/  LDSM.16.MT88.4 R8, [R154+0x7800] ;  /* 0x007800009a08783b */ /* 0x000e6a0000004200 */
[----:B------:R-:W2:Y:S02]  /*6c30*/  MUFU.EX2 R58, R58 ;  /* 0x0000003a003a7308 */ /* 0x000ea40000000800 */
[C---:B-----5:R-:W-:Y:S06]  /*6c40*/  HMMA.16816.F32 R96, R4.reuse, R12, R96 ;  /* 0x0000000c0460723c */ /* 0x060fec0000001860 */
[----:B------:R-:W-:Y:S02]  /*6c50*/  MUFU.EX2 R61, R61 ;  /* 0x0000003d003d7308 */ /* 0x000fe40000000800 */
[C---:B------:R-:W-:Y:S01]  /*6c60*/  HMMA.16816.F32 R92, R4.reuse, R14, R92 ;  /* 0x0000000e045c723c */ /* 0x040fe2000000185c */
[----:B------:R-:W3:Y:S05]  /*6c70*/  LDSM.16.MT88.4 R12, [R155+0x7800] ;  /* 0x007800009b0c783b */ /* 0x000eea0000004200 */
[----:B------:R-:W5:Y:S08]  /*6c80*/  MUFU.EX2 R54, R54 ;  /* 0x0000003600367308 */ /* 0x000f700000000800 */
[----:B------:R-:W-:Y:S08]  /*6c90*/  MUFU.EX2 R49, R49 ;  /* 0x0000003100317308 */ /* 0x000ff00000000800 */
[----:B------:R-:W2:Y:S01]  /*6ca0*/  MUFU.EX2 R60, R60 ;  /* 0x0000003c003c7308 */ /* 0x000ea20000000800 */
[C---:B-1----:R-:W-:Y:S07]  /*6cb0*/  HMMA.16816.F32 R72, R4.reuse, R8, R72 ;  /* 0x000000080448723c */ /* 0x042fee0000001848 */
[----:B------:R-:W-:Y:S01]  /*6cc0*/  MUFU.EX2 R45, R45 ;  /* 0x0000002d002d7308 */ /* 0x000fe20000000800 */
[C---:B------:R-:W-:Y:S01]  /*6cd0*/  HMMA.16816.F32 R68, R4.reuse, R10, R68 ;  /* 0x0000000a0444723c */ /* 0x040fe20000001844 */
[----:B------:R-:W1:Y:S06]  /*6ce0*/  LDSM.16.MT88.4 R8, [R156+0x8000] ;  /* 0x008000009c08783b */ /* 0x000e6c0000004200 */
[----:B------:R-:W-:Y:S01]  /*6cf0*/  MUFU.EX2 R56, R56 ;  /* 0x0000003800387308 */ /* 0x000fe20000000800 */
[C---:B---3--:R-:W-:Y:S07]  /*6d00*/  HMMA.16816.F32 R80, R4.reuse, R12, R80 ;  /* 0x0000000c0450723c */ /* 0x048fee0000001850 */
[----:B------:R-:W-:Y:S01]  /*6d10*/  MUFU.EX2 R43, R43 ;  /* 0x0000002b002b7308 */ /* 0x000fe20000000800 */
[----:B------:R-:W-:Y:S01]  /*6d20*/  HMMA.16816.F32 R76, R4, R14, R76 ;  /* 0x0000000e044c723c */ /* 0x000fe2000000184c */
[----:B------:R-:W3:Y:S06]  /*6d30*/  LDSM.16.MT88.4 R12, [R158+0x8000] ;  /* 0x008000009e0c783b */ /* 0x000eec0000004200 */
[----:B------:R-:W1:Y:S01]  /*6d40*/  MUFU.EX2 R40, R40 ;  /* 0x0000002800287308 */ /* 0x000e620000000800 */
[----:B----4-:R-:W-:-:S02]  /*6d50*/  F2FP.PACK_AB R4, R136, R131 ;  /* 0x000000838804723e */ /* 0x010fc400000000ff */
[----:B------:R-:W-:-:S05]  /*6d60*/  F2FP.PACK_AB R5, R126, R127 ;  /* 0x0000007f7e05723e */ /* 0x000fca00000000ff */
[----:B------:R-:W-:Y:S01]  /*6d70*/  MUFU.EX2 R34, R34 ;  /* 0x0000002200227308 */ /* 0x000fe20000000800 */
[----:B------:R-:W-:Y:S02]  /*6d80*/  F2FP.PACK_AB R6, R134, R119 ;  /* 0x000000778606723e */ /* 0x000fe400000000ff */
[----:B------:R-:W-:-:S05]  /*6d90*/  F2FP.PACK_AB R7, R125, R128 ;  /* 0x000000807d07723e */ /* 0x000fca00000000ff */
[----:B------:R-:W-:Y:S02]  /*6da0*/  MUFU.EX2 R28, R28 ;  /* 0x0000001c001c7308 */ /* 0x000fe40000000800 */
[C---:B-1----:R-:W-:Y:S06]  /*6db0*/  HMMA.16816.F32 R88, R4.reuse, R8, R88 ;  /* 0x000000080458723c */ /* 0x042fec0000001858 */
[----:B------:R-:W-:Y:S02]  /*6dc0*/  MUFU.EX2 R24, R24 ;  /* 0x0000001800187308 */ /* 0x000fe40000000800 */
[C---:B------:R-:W-:Y:S01]  /*6dd0*/  HMMA.16816.F32 R84, R4.reuse, R10, R84 ;  /* 0x0000000a0454723c */ /* 0x040fe20000001854 */
[----:B------:R-:W1:Y:S07]  /*6de0*/  LDSM.16.MT88.4 R8, [R154+0x8000] ;  /* 0x008000009a08783b */ /* 0x000e6e0000004200 */
[C---:B---3--:R-:W-:Y:S08]  /*6df0*/  HMMA.16816.F32 R96, R4.reuse, R12, R96 ;  /* 0x0000000c0460723c */ /* 0x048ff00000001860 */
[C---:B------:R-:W-:Y:S01]  /*6e00*/  HMMA.16816.F32 R92, R4.reuse, R14, R92 ;  /* 0x0000000e045c723c */ /* 0x040fe2000000185c */
[----:B------:R-:W3:Y:S07]  /*6e10*/  LDSM.16.MT88.4 R12, [R155+0x8000] ;  /* 0x008000009b0c783b */ /* 0x000eee0000004200 */
[C---:B-1----:R-:W-:Y:S08]  /*6e20*/  HMMA.16816.F32 R72, R4.reuse, R8, R72 ;  /* 0x000000080448723c */ /* 0x042ff00000001848 */
[C---:B------:R-:W-:Y:S01]  /*6e30*/  HMMA.16816.F32 R68, R4.reuse, R10, R68 ;  /* 0x0000000a0444723c */ /* 0x040fe20000001844 */
[----:B------:R-:W1:Y:S07]  /*6e40*/  LDSM.16.MT88.4 R8, [R158+0x8800] ;  /* 0x008800009e08783b */ /* 0x000e6e0000004200 */
[C---:B---3--:R-:W-:Y:S08]  /*6e50*/  HMMA.16816.F32 R80, R4.reuse, R12, R80 ;  /* 0x0000000c0450723c */ /* 0x048ff00000001850 */
[----:B------:R-:W-:Y:S01]  /*6e60*/  HMMA.16816.F32 R76, R4, R14, R76 ;  /* 0x0000000e044c723c */ /* 0x000fe2000000184c */
[----:B------:R-:W3:Y:S06]  /*6e70*/  LDSM.16.MT88.4 R12, [R155+0x8800] ;  /* 0x008800009b0c783b */ /* 0x000eec0000004200 */
[----:B------:R-:W-:-:S02]  /*6e80*/  F2FP.PACK_AB R4, R132, R59 ;  /* 0x0000003b8404723e */ /* 0x000fc400000000ff */
[----:B--2---:R-:W-:Y:S02]  /*6e90*/  F2FP.PACK_AB R5, R58, R63 ;  /* 0x0000003f3a05723e */ /* 0x004fe400000000ff */
[----:B------:R-:W-:Y:S02]  /*6ea0*/  F2FP.PACK_AB R6, R130, R57 ;  /* 0x000000398206723e */ /* 0x000fe400000000ff */
[----:B-----5:R-:W-:-:S07]  /*6eb0*/  F2FP.PACK_AB R7, R54, R61 ;  /* 0x0000003d3607723e */ /* 0x020fce00000000ff */
[C---:B------:R-:W-:Y:S08]  /*6ec0*/  HMMA.16816.F32 R88, R4.reuse, R16, R88 ;  /* 0x000000100458723c */ /* 0x040ff00000001858 */
[C---:B-1----:R-:W-:Y:S08]  /*6ed0*/  HMMA.16816.F32 R96, R4.reuse, R8, R96 ;  /* 0x000000080460723c */ /* 0x042ff00000001860 */
        /* <DEDUP_REMOVED lines=10> */
[----:B------:R-:W-:-:S02]  /*6f80*/  FFMA.FTZ R6, R38, c[0x0][0x23c], -R21 ;  /* 0x00008f0026067a23 */ /* 0x000fc40000010815 */
[----:B------:R-:W-:Y:S02]  /*6f90*/  FADD.FTZ R4, R42, R65 ;  /* 0x000000412a047221 */ /* 0x000fe40000010000 */
[----:B------:R3:W4:Y:S01]  /*6fa0*/  MUFU.EX2 R39, R6 ;  /* 0x0000000600277308 */ /* 0x0007220000000800 */
[----:B------:R-:W-:Y:S02]  /*6fb0*/  FADD.FTZ R5, R37, R110 ;  /* 0x0000006e25057221 */ /* 0x000fe40000010000 */
[----:B------:R-:W-:Y:S02]  /*6fc0*/  FADD.FTZ R4, R35, R4 ;  /* 0x0000000423047221 */ /* 0x000fe40000010000 */
[----:B------:R-:W-:Y:S02]  /*6fd0*/  FADD.FTZ R5, R36, R5 ;  /* 0x0000000524057221 */ /* 0x000fe40000010000 */
[----:B------:R-:W-:Y:S01]  /*6fe0*/  FADD.FTZ R31, R31, R4 ;  /* 0x000000041f1f7221 */ /* 0x000fe20000010000 */
[----:B------:R-:W-:Y:S01]  /*6ff0*/  F2FP.PACK_AB R4, R60, R49 ;  /* 0x000000313c04723e */ /* 0x000fe200000000ff */
[----:B------:R-:W-:Y:S01]  /*7000*/  FADD.FTZ R36, R32, R5 ;  /* 0x0000000520247221 */ /* 0x000fe20000010000 */
[----:B------:R-:W-:Y:S01]  /*7010*/  F2FP.PACK_AB R5, R40, R43 ;  /* 0x0000002b2805723e */ /* 0x000fe200000000ff */
[----:B------:R-:W-:-:S02]  /*7020*/  FADD.FTZ R22, R22, R31 ;  /* 0x0000001f16167221 */ /* 0x000fc40000010000 */
[----:B------:R-:W-:Y:S02]  /*7030*/  FADD.FTZ R36, R23, R36 ;  /* 0x0000002417247221 */ /* 0x000fe40000010000 */
[----:B------:R-:W-:Y:S01]  /*7040*/  FFMA.FTZ R37, R29, c[0x0][0x23c], -R30 ;  /* 0x00008f001d257a23 */ /* 0x000fe2000001081e */
[----:B---3--:R-:W-:Y:S01]  /*7050*/  F2FP.PACK_AB R6, R56, R45 ;  /* 0x0000002d3806723e */ /* 0x008fe200000000ff */
[--C-:B------:R-:W-:Y:S01]  /*7060*/  FFMA.FTZ R29, R26, c[0x0][0x23c], -R21.reuse ;  /* 0x00008f001a1d7a23 */ /* 0x100fe20000010815 */
[----:B----4-:R-:W-:Y:S01]  /*7070*/  F2FP.PACK_AB R7, R34, R39 ;  /* 0x000000272207723e */ /* 0x010fe200000000ff */
[----:B------:R-:W-:Y:S02]  /*7080*/  FADD.FTZ R55, R55, R22 ;  /* 0x0000001637377221 */ /* 0x000fe40000010000 */
[----:B------:R-:W-:Y:S02]  /*7090*/  FFMA.FTZ R21, R20, c[0x0][0x23c], -R21 ;  /* 0x00008f0014157a23 */ /* 0x000fe40000010815 */
[--C-:B------:R-:W-:Y:S01]  /*70a0*/  FFMA.FTZ R38, R33, c[0x0][0x23c], -R30.reuse ;  /* 0x00008f0021267a23 */ /* 0x100fe2000001081e */
[----:B------:R-:W-:Y:S01]  /*70b0*/  MUFU.EX2 R29, R29 ;  /* 0x0000001d001d7308 */ /* 0x000fe20000000800 */
[----:B--2---:R-:W-:Y:S01]  /*70c0*/  HMMA.16816.F32 R96, R4, R12, R96 ;  /* 0x0000000c0460723c */ /* 0x004fe20000001860 */
[----:B------:R-:W-:-:S02]  /*70d0*/  FFMA.FTZ R35, R27, c[0x0][0x23c], -R30 ;  /* 0x00008f001b237a23 */ /* 0x000fc4000001081e */
[----:B------:R-:W-:Y:S02]  /*70e0*/  FFMA.FTZ R33, R25, c[0x0][0x23c], -R30 ;  /* 0x00008f0019217a23 */ /* 0x000fe4000001081e */
[----:B------:R-:W-:Y:S02]  /*70f0*/  FADD.FTZ R52, R52, R55 ;  /* 0x0000003734347221 */ /* 0x000fe40000010000 */
[----:B------:R-:W-:Y:S01]  /*7100*/  MUFU.EX2 R30, R38 ;  /* 0x00000026001e7308 */ /* 0x000fe20000000800 */
[----:B------:R-:W-:Y:S01]  /*7110*/  HMMA.16816.F32 R92, R4, R14, R92 ;  /* 0x0000000e045c723c */ /* 0x000fe2000000185c */
[----:B------:R-:W2:Y:S01]  /*7120*/  LDSM.16.MT88.4 R12, [R154+0x9000] ;  /* 0x009000009a0c783b */ /* 0x000ea20000004200 */
[----:B------:R-:W-:-:S04]  /*7130*/  FADD.FTZ R53, R53, R52 ;  /* 0x0000003435357221 */ /* 0x000fc80000010000 */
[----:B------:R-:W-:Y:S01]  /*7140*/  FADD.FTZ R53, R48, R53 ;  /* 0x0000003530357221 */ /* 0x000fe20000010000 */
[----:B------:R-:W3:Y:S01]  /*7150*/  MUFU.EX2 R27, R37 ;  /* 0x00000025001b7308 */ /* 0x000ee20000000800 */
[----:B-1----:R-:W-:Y:S02]  /*7160*/  HMMA.16816.F32 R88, R4, R8, R88 ;  /* 0x000000080458723c */ /* 0x002fe40000001858 */
[----:B------:R-:W-:-:S04]  /*7170*/  FADD.FTZ R118, R118, R53 ;  /* 0x0000003576767221 */ /* 0x000fc80000010000 */
[----:B------:R-:W-:Y:S01]  /*7180*/  FADD.FTZ R115, R115, R118 ;  /* 0x0000007673737221 */ /* 0x000fe20000010000 */
[----:B------:R-:W-:Y:S01]  /*7190*/  MUFU.EX2 R25, R35 ;  /* 0x0000002300197308 */ /* 0x000fe20000000800 */
[----:B------:R-:W-:Y:S01]  /*71a0*/  HMMA.16816.F32 R84, R4, R10, R84 ;  /* 0x0000000a0454723c */ /* 0x000fe20000001854 */
[----:B------:R-:W1:Y:S01]  /*71b0*/  LDSM.16.MT88.4 R8, [R158+0x9800] ;  /* 0x009800009e08783b */ /* 0x000e620000004200 */
[----:B------:R-:W-:-:S04]  /*71c0*/  FADD.FTZ R116, R116, R115 ;  /* 0x0000007374747221 */ /* 0x000fc80000010000 */
[----:B------:R-:W-:Y:S01]  /*71d0*/  FADD.FTZ R116, R111, R116 ;  /* 0x000000746f747221 */ /* 0x000fe20000010000 */
[----:B------:R-:W4:Y:S01]  /*71e0*/  MUFU.EX2 R32, R33 ;  /* 0x0000002100207308 */ /* 0x000f220000000800 */
[----:B------:R-:W-:Y:S02]  /*71f0*/  HMMA.16816.F32 R80, R4, R16, R80 ;  /* 0x000000100450723c */ /* 0x000fe40000001850 */
[----:B------:R-:W-:-:S04]  /*7200*/  FADD.FTZ R131, R131, R116 ;  /* 0x0000007483837221 */ /* 0x000fc80000010000 */
[----:B------:R-:W-:Y:S01]  /*7210*/  FADD.FTZ R136, R136, R131 ;  /* 0x0000008388887221 */ /* 0x000fe20000010000 */
[----:B------:R-:W5:Y:S01]  /*7220*/  MUFU.EX2 R21, R21 ;  /* 0x0000001500157308 */ /* 0x000f620000000800 */
[----:B------:R-:W-:Y:S01]  /*7230*/  HMMA.16816.F32 R76, R4, R18, R76 ;  /* 0x00000012044c723c */ /* 0x000fe2000000184c */
[----:B------:R-:W1:Y:S01]  /*7240*/  LDSM.16.MT88.4 R16, [R156+0x9800] ;  /* 0x009800009c10783b */ /* 0x000e620000004200 */
[----:B------:R-:W-:-:S04]  /*7250*/  FADD.FTZ R119, R119, R136 ;  /* 0x0000008877777221 */ /* 0x000fc80000010000 */
[----:B------:R-:W-:Y:S02]  /*7260*/  FADD.FTZ R134, R134, R119 ;  /* 0x0000007786867221 */ /* 0x000fe40000010000 */
[----:B--2---:R-:W-:Y:S02]  /*7270*/  HMMA.16816.F32 R72, R4, R12, R72 ;  /* 0x0000000c0448723c */ /* 0x004fe40000001848 */
        /* <DEDUP_REMOVED lines=8> */
[----:B---3--:R-:W-:Y:S01]  /*7300*/  F2FP.PACK_AB R4, R27, R30 ;  /* 0x0000001e1b04723e */ /* 0x008fe200000000ff */
[----:B------:R-:W2:Y:S01]  /*7310*/  LDSM.16.MT88.4 R12, [R155+0x9800] ;  /* 0x009800009b0c783b */ /* 0x000ea20000004200 */
[----:B------:R-:W-:Y:S01]  /*7320*/  F2FP.PACK_AB R5, R29, R28 ;  /* 0x0000001c1d05723e */ /* 0x000fe200000000ff */
[----:B------:R-:W-:Y:S01]  /*7330*/  FADD.FTZ R46, R41, R46 ;  /* 0x0000002e292e7221 */ /* 0x000fe20000010000 */
[----:B----4-:R-:W-:Y:S01]  /*7340*/  F2FP.PACK_AB R6, R32, R25 ;  /* 0x000000192006723e */ /* 0x010fe200000000ff */
[----:B------:R-:W-:Y:S01]  /*7350*/  FADD.FTZ R49, R49, R130 ;  /* 0x0000008231317221 */ /* 0x000fe20000010000 */
[----:B-----5:R-:W-:Y:S01]  /*7360*/  F2FP.PACK_AB R7, R21, R24 ;  /* 0x000000181507723e */ /* 0x020fe200000000ff */
[----:B------:R-:W-:-:S02]  /*7370*/  FADD.FTZ R117, R117, R46 ;  /* 0x0000002e75757221 */ /* 0x000fc40000010000 */
[----:B------:R-:W-:Y:S02]  /*7380*/  FADD.FTZ R60, R60, R49 ;  /* 0x000000313c3c7221 */ /* 0x000fe40000010000 */
        /* <DEDUP_REMOVED lines=14> */
[----:B--2---:R-:W-:Y:S02]  /*7470*/  HMMA.16816.F32 R80, R4, R12, R80 ;  /* 0x0000000c0450723c */ /* 0x004fe40000001850 */
[----:B------:R-:W-:-:S04]  /*7480*/  FADD.FTZ R61, R61, R58 ;  /* 0x0000003a3d3d7221 */ /* 0x000fc80000010000 */
[----:B------:R-:W-:Y:S02]  /*7490*/  FADD.FTZ R54, R54, R61 ;  /* 0x0000003d36367221 */ /* 0x000fe40000010000 */
[----:B------:R-:W-:Y:S02]  /*74a0*/  HMMA.16816.F32 R76, R4, R14, R76 ;  /* 0x0000000e044c723c */ /* 0x000fe4000000184c */
[----:B------:R-:W-:-:S04]  /*74b0*/  FADD.FTZ R43, R43, R54 ;  /* 0x000000362b2b7221 */ /* 0x000fc80000010000 */
[----:B------:R-:W-:Y:S02]  /*74c0*/  FADD.FTZ R40, R40, R43 ;  /* 0x0000002b28287221 */ /* 0x000fe40000010000 */
[----:B-1----:R-:W-:Y:S02]  /*74d0*/  HMMA.16816.F32 R72, R4, R8, R72 ;  /* 0x000000080448723c */ /* 0x002fe40000001848 */
[----:B------:R-:W-:-:S04]  /*74e0*/  FADD.FTZ R39, R39, R40 ;  /* 0x0000002827277221 */ /* 0x000fc80000010000 */
        /* <DEDUP_REMOVED lines=75> */
.L_x_6381:
[----:B------:R-:W-:-:S04]  /*79a0*/  LEA R4, -R104, RZ, 0x7 ;  /* 0x000000ff68047211 */ /* 0x000fc800078e39ff */
[----:B------:R-:W-:Y:S02]  /*79b0*/  SHF.R.S32.HI R5, RZ, 0x1f, R4 ;  /* 0x0000001fff057819 */ /* 0x000fe40000011404 */
.L_x_6382:
[----:B------:R-:W-:Y:S02]  /*79c0*/  ISETP.GE.AND P1, PT, R174, c[0x0][0x220], PT ;  /* 0x00008800ae007a0c */ /* 0x000fe40003f26270 */
[----:B------:R-:W-:-:S04]  /*79d0*/  LEA R190, P6, R4, R190, 0x1 ;  /* 0x000000be04be7211 */ /* 0x000fc800078c08ff */
[----:B------:R-:W-:-:S07]  /*79e0*/  LEA.HI.X R189, R4, R189, R5, 0x1, P6 ;  /* 0x000000bd04bd7211 */ /* 0x000fce00030f0c05 */
[----:B------:R-:W-:Y:S01]  /*79f0*/  @!P1 IMAD.MOV.U32 R13, RZ, RZ, c[0x0][0x1a4] ;  /* 0x00006900ff0d9624 */ /* 0x000fe200078e00ff */
[CC--:B------:R-:W-:Y:S01]  /*7a00*/  @!P1 LEA R7, P3, R104.reuse, R106.reuse, 0x5 ;  /* 0x0000006a68079211 */ /* 0x0c0fe200078628ff */
[----:B------:R-:W-:Y:S01]  /*7a10*/  @!P1 IMAD.MOV.U32 R11, RZ, RZ, c[0x0][0x1a4] ;  /* 0x00006900ff0b9624 */ /* 0x000fe200078e00ff */
[-C--:B------:R-:W-:Y:S01]  /*7a20*/  @!P1 LEA R9, P2, R104, R106.reuse, 0x6 ;  /* 0x0000006a68099211 */ /* 0x080fe200078430ff */
[--C-:B------:R-:W-:Y:S01]  /*7a30*/  @!P1 IMAD.MOV.U32 R108, RZ, RZ, R106.reuse ;  /* 0x000000ffff6c9224 */ /* 0x100fe200078e006a */
[----:B------:R-:W-:Y:S01]  /*7a40*/  @!P1 IADD3 R6, P5, P4, R4, R106, R177 ;  /* 0x0000006a04069210 */ /* 0x000fe20007cbe0b1 */
[----:B------:R-:W-:Y:S01]  /*7a50*/  @!P1 IMAD.MOV.U32 R16, RZ, RZ, R106 ;  /* 0x000000ffff109224 */ /* 0x000fe200078e006a */
[CC--:B------:R-:W-:Y:S01]  /*7a60*/  @!P1 LEA.HI.X R8, R104.reuse, R109.reuse, R13, 0x5, P3 ;  /* 0x0000006d68089211 */ /* 0x0c0fe200018f2c0d */
[----:B------:R-:W-:Y:S01]  /*7a70*/  @!P1 IMAD.MOV.U32 R17, RZ, RZ, R109 ;  /* 0x000000ffff119224 */ /* 0x000fe200078e006d */
[-C--:B------:R-:W-:Y:S01]  /*7a80*/  @!P1 LEA.HI.X R10, R104, R109.reuse, R11, 0x6, P2 ;  /* 0x0000006d680a9211 */ /* 0x080fe200010f340b */
[--C-:B------:R-:W-:Y:S01]  /*7a90*/  @!P1 IMAD.MOV.U32 R15, RZ, RZ, R109.reuse ;  /* 0x000000ffff0f9224 */ /* 0x100fe200078e006d */
[----:B------:R-:W-:Y:S01]  /*7aa0*/  @!P1 LEA R20, P2, R6, c[0x0][0x170], 0x1 ;  /* 0x00005c0006149a11 */ /* 0x000fe200078408ff */
[--C-:B------:R-:W-:Y:S01]  /*7ab0*/  @!P1 IMAD.MOV.U32 R107, RZ, RZ, R109.reuse ;  /* 0x000000ffff6b9224 */ /* 0x100fe200078e006d */
[----:B------:R-:W-:Y:S01]  /*7ac0*/  @P1 STS.128 [R171+0x6000], RZ ;  /* 0x006000ffab001388 */ /* 0x000fe20000000c00 */
[----:B------:R-:W-:Y:S01]  /*7ad0*/  @!P1 IMAD.WIDE.U32 R18, R104, 0x30, R108 ;  /* 0x0000003068129825 */ /* 0x000fe200078e006c */
[----:B------:R-:W-:-:S03]  /*7ae0*/  @!P1 IADD3.X R109, R5, R109, R176, P5, P4 ;  /* 0x0000006d056d9210 */ /* 0x000fc60002fe84b0 */
[----:B------:R-:W-:Y:S01]  /*7af0*/  @!P1 IMAD.MOV.U32 R12, RZ, RZ, c[0x0][0x1a4] ;  /* 0x00006900ff0c9624 */ /* 0x000fe200078e00ff */
[----:B------:R-:W-:Y:S01]  /*7b00*/  @!P1 IADD3 R13, P3, R4, R18, RZ ;  /* 0x00000012040d9210 */ /* 0x000fe20007f7e0ff */
[----:B------:R-:W-:Y:S01]  /*7b10*/  @!P1 IMAD.WIDE.U32 R16, R104, 0x50, R16 ;  /* 0x0000005068109825 */ /* 0x000fe200078e0010 */
[----:B------:R-:W-:-:S03]  /*7b20*/  @!P1 LEA.HI.X R21, R6, c[0x0][0x174], R109, 0x1, P2 ;  /* 0x00005d0006159a11 */ /* 0x000fc600010f0c6d */
[----:B------:R-:W-:Y:S01]  /*7b30*/  @!P1 IMAD R12, R12, 0x30, RZ ;  /* 0x000000300c0c9824 */ /* 0x000fe200078e02ff */
[----:B------:R-:W-:Y:S01]  /*7b40*/  @!P1 IADD3 R6, P2, R4, R16, RZ ;  /* 0x0000001004069210 */ /* 0x000fe20007f5e0ff */
[----:B------:R-:W-:Y:S02]  /*7b50*/  @!P1 IMAD R11, R11, 0x50, RZ ;  /* 0x000000500b0b9824 */ /* 0x000fe400078e02ff */
[----:B------:R-:W-:Y:S01]  /*7b60*/  @!P1 IMAD.MOV.U32 R14, RZ, RZ, R106 ;  /* 0x000000ffff0e9224 */ /* 0x000fe200078e006a */
[C---:B------:R-:W-:Y:S01]  /*7b70*/  @!P1 IADD3.X R18, R5.reuse, R19, R12, P3, !PT ;  /* 0x0000001305129210 */ /* 0x040fe20001ffe40c */
[----:B------:R-:W-:Y:S01]  /*7b80*/  @!P1 IMAD.MOV.U32 R16, RZ, RZ, c[0x0][0x1a4] ;  /* 0x00006900ff109624 */ /* 0x000fe200078e00ff */
[----:B------:R-:W-:Y:S01]  /*7b90*/  @!P1 IADD3.X R11, R5, R17, R11, P2, !PT ;  /* 0x00000011050b9210 */ /* 0x000fe200017fe40b */
[----:B------:R-:W-:Y:S01]  /*7ba0*/  @!P1 IMAD.WIDE.U32 R14, R104, 0x60, R14 ;  /* 0x00000060680e9825 */ /* 0x000fe200078e000e */
[C---:B------:R-:W-:Y:S02]  /*7bb0*/  @!P1 IADD3 R7, P3, R4.reuse, R7, RZ ;  /* 0x0000000704079210 */ /* 0x040fe40007f7e0ff */
[----:B------:R-:W-:Y:S01]  /*7bc0*/  @!P1 IADD3 R9, P2, R4, R9, RZ ;  /* 0x0000000904099210 */ /* 0x000fe20007f5e0ff */
[----:B------:R-:W-:Y:S01]  /*7bd0*/  @!P1 IMAD.WIDE.U32 R104, R104, 0x70, R106 ;  /* 0x0000007068689825 */ /* 0x000fe200078e006a */
[----:B------:R-:W-:-:S02]  /*7be0*/  @!P1 LEA R24, P5, R7, c[0x0][0x170], 0x1 ;  /* 0x00005c0007189a11 */ /* 0x000fc400078a08ff */
[----:B------:R-:W-:Y:S01]  /*7bf0*/  @!P1 LEA R22, P4, R9, c[0x0][0x170], 0x1 ;  /* 0x00005c0009169a11 */ /* 0x000fe200078808ff */
[----:B------:R-:W-:Y:S02]  /*7c00*/  @!P1 IMAD.MOV.U32 R12, RZ, RZ, c[0x0][0x1a4] ;  /* 0x00006900ff0c9624 */ /* 0x000fe400078e00ff */
[----:B------:R-:W-:Y:S02]  /*7c10*/  @!P1 IMAD R16, R16, 0x60, RZ ;  /* 0x0000006010109824 */ /* 0x000fe400078e02ff */
[C---:B------:R-:W-:Y:S01]  /*7c20*/  @!P1 IMAD.X R8, R5.reuse, 0x1, R8, P3 ;  /* 0x0000000105089824 */ /* 0x040fe200018e0608 */
[----:B------:R-:W-:Y:S01]  /*7c30*/  @!P1 IADD3 R14, P3, R4, R14, RZ ;  /* 0x0000000e040e9210 */ /* 0x000fe20007f7e0ff */
[----:B------:R-:W-:Y:S02]  /*7c40*/  @!P1 IMAD R12, R12, 0x70, RZ ;  /* 0x000000700c0c9824 */ /* 0x000fe400078e02ff */
[C---:B------:R-:W-:Y:S01]  /*7c50*/  @!P1 IMAD.X R10, R5.reuse, 0x1, R10, P2 ;  /* 0x00000001050a9824 */ /* 0x040fe200010e060a */
[----:B------:R-:W-:Y:S01]  /*7c60*/  @!P1 IADD3 R4, P2, R4, R104, RZ ;  /* 0x0000006804049210 */ /* 0x000fe20007f5e0ff */
[----:B------:R-:W-:Y:S01]  /*7c70*/  @!P1 IMAD.MOV.U32 R191, RZ, RZ, R189 ;  /* 0x000000ffffbf9224 */ /* 0x000fe200078e00bd */
[----:B------:R-:W-:-:S02]  /*7c80*/  @!P1 IADD3.X R15, R5, R16, R15, P3, !PT ;  /* 0x00000010050f9210 */ /* 0x000fc40001ffe40f */
[----:B------:R-:W-:Y:S02]  /*7c90*/  @!P1 IADD3.X R5, R5, R105, R12, P2, !PT ;  /* 0x0000006905059210 */ /* 0x000fe400017fe40c */
        /* <DEDUP_REMOVED lines=23> */
[----:B------:R-:W-:Y:S02]  /*7e10*/  @!P1 LEA.HI.X R27, R4, c[0x0][0x174], R5, 0x1, P2 ;  /* 0x00005d00041b9a11 */ /* 0x000fe400010f0c05 */
        /* <DEDUP_REMOVED lines=30> */
[----:B----4-:R-:W4:Y:S04]  /*8000*/  LDSM.16.M88.4 R12, [R157+0x2000] ;  /* 0x002000009d0c783b */ /* 0x010f280000000200 */
[----:B-----5:R-:W5:Y:S04]  /*8010*/  LDSM.16.M88.4 R8, [R157+0x2800] ;  /* 0x002800009d08783b */ /* 0x020f680000000200 */
[----:B------:R-:W4:Y:S04]  /*8020*/  LDSM.16.M88.4 R44, [R163+0x3000] ;  /* 0x00300000a32c783b */ /* 0x000f280000000200 */
[----:B------:R-:W4:Y:S04]  /*8030*/  LDSM.16.M88.4 R36, [R163+0x3800] ;  /* 0x00380000a324783b */ /* 0x000f280000000200 */
[----:B--2---:R-:W2:Y:S04]  /*8040*/  LDSM.16.M88.4 R20, [R163+0x4800] ;  /* 0x00480000a314783b */ /* 0x004ea80000000200 */
[----:B------:R-:W2:Y:S04]  /*8050*/  LDSM.16.M88.4 R16, [R157+0x3000] ;  /* 0x003000009d10783b */ /* 0x000ea80000000200 */
        /* <DEDUP_REMOVED lines=9> */
[C---:B----4-:R-:W-:Y:S08]  /*80f0*/  HMMA.16816.F32 R64, R104.reuse, R12, R64 ;  /* 0x0000000c6840723c */ /* 0x050ff00000001840 */
[C---:B------:R-:W-:Y:S01]  /*8100*/  HMMA.16816.F32 R60, R104.reuse, R14, R60 ;  /* 0x0000000e683c723c */ /* 0x040fe2000000183c */
[----:B------:R-:W-:Y:S07]  /*8110*/  LDSM.16.M88.4 R12, [R163+0x5000] ;  /* 0x00500000a30c783b */ /* 0x000fee0000000200 */
[C---:B-----5:R-:W-:Y:S08]  /*8120*/  HMMA.16816.F32 R56, R104.reuse, R8, R56 ;  /* 0x000000086838723c */ /* 0x060ff00000001838 */
        /* <DEDUP_REMOVED lines=8> */
[C---:B------:R-:W-:Y:S08]  /*81b0*/  HMMA.16816.F32 R48, R104.reuse, R16, R48 ;  /* 0x000000106830723c */ /* 0x040ff00000001830 */
        /* <DEDUP_REMOVED lines=55> */
[----:B------:R-:W-:Y:S01]  /*8530*/  MUFU.TANH R137, R59 ;  /* 0x0000003b00897308 */ /* 0x000fe20000002400 */
[----:B------:R-:W-:Y:S02]  /*8540*/  FMUL.FTZ R58, R58, c[0x0][0x2ec] ;  /* 0x0000bb003a3a7a20 */ /* 0x000fe40000410000 */
[----:B------:R-:W-:Y:S02]  /*8550*/  FMUL.FTZ R53, R53, c[0x0][0x2ec] ;  /* 0x0000bb0035357a20 */ /* 0x000fe40000410000 */
[----:B------:R-:W-:Y:S02]  /*8560*/  FMUL.FTZ R52, R52, c[0x0][0x2ec] ;  /* 0x0000bb0034347a20 */ /* 0x000fe40000410000 */
[----:B------:R-:W-:Y:S01]  /*8570*/  FMUL.FTZ R54, R54, c[0x0][0x2ec] ;  /* 0x0000bb0036367a20 */ /* 0x000fe20000410000 */
[----:B------:R-:W-:Y:S01]  /*8580*/  MUFU.TANH R195, R58 ;  /* 0x0000003a00c37308 */ /* 0x000fe20000002400 */
[----:B------:R-:W-:-:S02]  /*8590*/  FMUL.FTZ R131, R55, c[0x0][0x2ec] ;  /* 0x0000bb0037837a20 */ /* 0x000fc40000410000 */
[----:B------:R-:W-:Y:S02]  /*85a0*/  FMUL.FTZ R67, R67, c[0x0][0x2ec] ;  /* 0x0000bb0043437a20 */ /* 0x000fe40000410000 */
[----:B------:R-:W-:Y:S02]  /*85b0*/  FMUL.FTZ R64, R64, c[0x0][0x2ec] ;  /* 0x0000bb0040407a20 */ /* 0x000fe40000410000 */
[----:B------:R-:W-:Y:S01]  /*85c0*/  FMUL.FTZ R66, R66, c[0x0][0x2ec] ;  /* 0x0000bb0042427a20 */ /* 0x000fe20000410000 */
[----:B------:R-:W-:Y:S02]  /*85d0*/  MUFU.TANH R141, R67 ;  /* 0x00000043008d7308 */ /* 0x000fe40000002400 */
[----:B------:R-:W-:Y:S01]  /*85e0*/  FMUL.FTZ R60, R60, c[0x0][0x2ec] ;  /* 0x0000bb003c3c7a20 */ /* 0x000fe20000410000 */
[----:B-1----:R-:W-:Y:S01]  /*85f0*/  HMMA.16816.F32 R40, R112, R104, R40 ;  /* 0x000000687028723c */ /* 0x002fe20000001828 */
[----:B------:R-:W-:Y:S02]  /*8600*/  FMUL.FTZ R62, R62, c[0x0][0x2ec] ;  /* 0x0000bb003e3e7a20 */ /* 0x000fe40000410000 */
[----:B------:R-:W-:-:S02]  /*8610*/  FMUL.FTZ R63, R63, c[0x0][0x2ec] ;  /* 0x0000bb003f3f7a20 */ /* 0x000fc40000410000 */
[----:B------:R-:W-:Y:S03]  /*8620*/  MUFU.TANH R117, R60 ;  /* 0x0000003c00757308 */ /* 0x000fe60000002400 */
[C---:B------:R-:W-:Y:S01]  /*8630*/  HMMA.16816.F32 R36, R112.reuse, R106, R36 ;  /* 0x0000006a7024723c */ /* 0x040fe20000001824 */
[----:B------:R-:W1:Y:S04]  /*8640*/  LDSM.16.M88.4 R104, [R102+0x2800] ;  /* 0x002800006668783b */ /* 0x000e680000000200 */
[----:B------:R-:W-:Y:S03]  /*8650*/  MUFU.TANH R197, R62 ;  /* 0x0000003e00c57308 */ /* 0x000fe60000002400 */
[C---:B--2---:R-:W-:Y:S05]  /*8660*/  HMMA.16816.F32 R48, R112.reuse, R108, R48 ;  /* 0x0000006c7030723c */ /* 0x044fea0000001830 */
[----:B------:R-:W-:Y:S03]  /*8670*/  MUFU.TANH R139, R63 ;  /* 0x0000003f008b7308 */ /* 0x000fe60000002400 */
[----:B------:R-:W-:Y:S01]  /*8680*/  HMMA.16816.F32 R44, R112, R110, R44 ;  /* 0x0000006e702c723c */ /* 0x000fe2000000182c */
[----:B------:R-:W2:Y:S01]  /*8690*/  LDSM.16.M88.4 R108, [R102+0x2000] ;  /* 0x00200000666c783b */ /* 0x000ea20000000200 */
[----:B------:R-:W-:-:S02]  /*86a0*/  FMUL.FTZ R40, R40, c[0x0][0x2ec] ;  /* 0x0000bb0028287a20 */ /* 0x000fc40000410000 */
[----:B------:R-:W-:Y:S01]  /*86b0*/  FMUL.FTZ R43, R43, c[0x0][0x2ec] ;  /* 0x0000bb002b2b7a20 */ /* 0x000fe20000410000 */
[----:B------:R-:W-:Y:S01]  /*86c0*/  MUFU.TANH R193, R54 ;  /* 0x0000003600c17308 */ /* 0x000fe20000002400 */
        /* <DEDUP_REMOVED lines=9> */
[----:B------:R4:W-:Y:S01]  /*8760*/  MUFU.TANH R59, R36 ;  /* 0x00000024003b7308 */ /* 0x0009e20000002400 */
[----:B------:R-:W-:Y:S02]  /*8770*/  FMUL.FTZ R49, R49, c[0x0][0x2ec] ;  /* 0x0000bb0031317a20 */ /* 0x000fe40000410000 */
[----:B------:R-:W-:Y:S01]  /*8780*/  FMUL.FTZ R45, R45, c[0x0][0x2ec] ;  /* 0x0000bb002d2d7a20 */ /* 0x000fe20000410000 */
[----:B-1----:R-:W-:Y:S01]  /*8790*/  HMMA.16816.F32 R24, R112, R104, R24 ;  /* 0x000000687018723c */ /* 0x002fe20000001818 */
[----:B------:R-:W-:-:S02]  /*87a0*/  FMUL.FTZ R44, R44, c[0x0][0x2ec] ;  /* 0x0000bb002c2c7a20 */ /* 0x000fc40000410000 */
[----:B------:R-:W-:Y:S01]  /*87b0*/  FMUL.FTZ R127, R47, c[0x0][0x2ec] ;  /* 0x0000bb002f7f7a20 */ /* 0x000fe20000410000 */
[----:B------:R-:W-:Y:S01]  /*87c0*/  MUFU.TANH R63, R40 ;  /* 0x00000028003f7308 */ /* 0x000fe20000002400 */
[----:B------:R-:W-:-:S03]  /*87d0*/  FMUL.FTZ R46, R46, c[0x0][0x2ec] ;  /* 0x0000bb002e2e7a20 */ /* 0x000fc60000410000 */
[C---:B------:R-:W-:Y:S01]  /*87e0*/  HMMA.16816.F32 R20, R112.reuse, R106, R20 ;  /* 0x0000006a7014723c */ /* 0x040fe20000001814 */
[----:B------:R-:W1:Y:S03]  /*87f0*/  LDSM.16.M88.4 R104, [R102+0x3800] ;  /* 0x003800006668783b */ /* 0x000e660000000200 */
[----:B------:R-:W-:Y:S04]  /*8800*/  MUFU.TANH R67, R44 ;  /* 0x0000002c00437308 */ /* 0x000fe80000002400 */
[C---:B--2---:R-:W-:Y:S04]  /*8810*/  HMMA.16816.F32 R32, R112.reuse, R108, R32 ;  /* 0x0000006c7020723c */ /* 0x044fe80000001820 */
[----:B------:R2:W-:Y:S04]  /*8820*/  MUFU.TANH R133, R43 ;  /* 0x0000002b00857308 */ /* 0x0005e80000002400 */
[----:B------:R-:W-:Y:S01]  /*8830*/  HMMA.16816.F32 R28, R112, R110, R28 ;  /* 0x0000006e701c723c */ /* 0x000fe2000000181c */
[----:B------:R-:W5:Y:S01]  /*8840*/  LDSM.16.M88.4 R108, [R102+0x3000] ;  /* 0x00300000666c783b */ /* 0x000f620000000200 */
[----:B------:R-:W-:Y:S01]  /*8850*/  FMUL.FTZ R25, R25, c[0x0][0x2ec] ;  /* 0x0000bb0019197a20 */ /* 0x000fe20000410000 */
[----:B------:R-:W-:-:S04]  /*8860*/  DEPBAR.LE SB0, 0x0 ;  /* 0x000080000000791a */ /* 0x000fc80000000000 */
[----:B------:R1:W-:Y:S01]  /*8870*/  MUFU.TANH R47, R41 ;  /* 0x00000029002f7308 */ /* 0x0003e20000002400 */
[----:B------:R-:W-:-:S07]  /*8880*/  FMUL.FTZ R21, R21, c[0x0][0x2ec] ;  /* 0x0000bb0015157a20 */ /* 0x000fce0000410000 */
[----:B------:R5:W-:Y:S01]  /*8890*/  MUFU.TANH R183, R42 ;  /* 0x0000002a00b77308 */ /* 0x000be20000002400 */
[----:B------:R-:W-:Y:S02]  /*88a0*/  FMUL.FTZ R143, R34, c[0x0][0x2ec] ;  /* 0x0000bb00228f7a20 */ /* 0x000fe40000410000 */
[----:B------:R-:W-:Y:S02]  /*88b0*/  IMAD.SHL.U32 R34, R170, 0x80, RZ ;  /* 0x00000080aa227824 */ /* 0x000fe400078e00ff */
[----:B------:R-:W-:Y:S02]  /*88c0*/  FMUL.FTZ R125, R35, c[0x0][0x2ec] ;  /* 0x0000bb00237d7a20 */ /* 0x000fe40000410000 */
[----:B------:R-:W-:Y:S01]  /*88d0*/  FMUL.FTZ R32, R32, c[0x0][0x2ec] ;  /* 0x0000bb0020207a20 */ /* 0x000fe20000410000 */
[--C-:B---3--:R-:W-:Y:S01]  /*88e0*/  LOP3.LUT R38, R34, 0x8, R169.reuse, 0xfe, !PT ;  /* 0x0000000822267812 */ /* 0x108fe200078efea9 */
[----:B------:R-:W-:Y:S01]  /*88f0*/  FMUL.FTZ R119, R28, c[0x0][0x2ec] ;  /* 0x0000bb001c777a20 */ /* 0x000fe20000410000 */
[C---:B-1----:R-:W-:Y:S01]  /*8900*/  HMMA.16816.F32 R8, R112.reuse, R104, R8 ;  /* 0x000000687008723c */ /* 0x042fe20000001808 */
[----:B----4-:R-:W-:Y:S01]  /*8910*/  LOP3.LUT R36, R34, R169, RZ, 0xfc, !PT ;  /* 0x000000a922247212 */ /* 0x010fe200078efcff */
[----:B------:R-:W1:Y:S01]  /*8920*/  I2F R35, R38 ;  /* 0x0000002600237306 */ /* 0x000e620000201400 */
[----:B------:R-:W-:Y:S01]  /*8930*/  ISETP.GE.AND P4, PT, R38, R124, PT ;  /* 0x0000007c2600720c */ /* 0x000fe20003f86270 */
[----:B--2---:R-:W-:Y:S01]  /*8940*/  FMUL.FTZ R43, R30, c[0x0][0x2ec] ;  /* 0x0000bb001e2b7a20 */ /* 0x004fe20000410000 */
[----:B------:R-:W-:Y:S01]  /*8950*/  IADD3 R40, R36, 0x9, RZ ;  /* 0x0000000924287810 */ /* 0x000fe20007ffe0ff */
[----:B------:R-:W-:Y:S01]  /*8960*/  FMUL.FTZ R29, R29, c[0x0][0x2ec] ;  /* 0x0000bb001d1d7a20 */ /* 0x000fe20000410000 */
[----:B------:R-:W-:Y:S01]  /*8970*/  ISETP.GE.AND P3, PT, R38, R123, PT ;  /* 0x0000007b2600720c */ /* 0x000fe20003f66270 */
[----:B------:R-:W-:Y:S01]  /*8980*/  FMUL.FTZ R105, R65, c[0x0][0x2ec] ;  /* 0x0000bb0041697a20 */ /* 0x000fe20000410000 */
[C-C-:B------:R-:W-:Y:S01]  /*8990*/  LOP3.LUT R44, R34.reuse, 0x18, R169.reuse, 0xfe, !PT ;  /* 0x00000018222c7812 */ /* 0x140fe200078efea9 */
[----:B------:R-:W-:Y:S01]  /*89a0*/  FMUL.FTZ R65, R61, c[0x0][0x2ec] ;  /* 0x0000bb003d417a20 */ /* 0x000fe20000410000 */
[----:B------:R-:W-:Y:S01]  /*89b0*/  MUFU.TANH R39, R32 ;  /* 0x0000002000277308 */ /* 0x000fe20000002400 */
[----:B------:R-:W-:Y:S01]  /*89c0*/  FMUL.FTZ R61, R57, c[0x0][0x2ec] ;  /* 0x0000bb00393d7a20 */ /* 0x000fe20000410000 */
[----:B------:R-:W-:Y:S01]  /*89d0*/  LOP3.LUT R41, R34, 0x10, R169, 0xfe, !PT ;  /* 0x0000001022297812 */ /* 0x000fe200078efea9 */
[----:B------:R-:W-:Y:S01]  /*89e0*/  HMMA.16816.F32 R4, R112, R106, R4 ;  /* 0x0000006a7004723c */ /* 0x000fe20000001804 */
[----:B-----5:R-:W-:Y:S01]  /*89f0*/  IADD3 R42, R36, 0x11, RZ ;  /* 0x00000011242a7810 */ /* 0x020fe20007ffe0ff */
[----:B-1----:R-:W-:-:S03]  /*8a00*/  FFMA.FTZ R117, R0, R35, R117 ;  /* 0x0000002300757223 */ /* 0x002fc60000010075 */
[----:B------:R-:W-:Y:S01]  /*8a10*/  MUFU.TANH R57, R53 ;  /* 0x0000003500397308 */ /* 0x000fe20000002400 */
[----:B------:R-:W-:Y:S02]  /*8a20*/  FFMA.FTZ R35, R0, R35, R197 ;  /* 0x0000002300237223 */ /* 0x000fe400000100c5 */
[C---:B------:R-:W-:Y:S01]  /*8a30*/  HMMA.16816.F32 R12, R112.reuse, R110, R12 ;  /* 0x0000006e700c723c */ /* 0x040fe2000000180c */
[----:B------:R-:W-:Y:S01]  /*8a40*/  FSEL R30, R117, -INF , !P4 ;  /* 0xff800000751e7808 */ /* 0x000fe20006000000 */
[----:B------:R-:W-:Y:S01]  /*8a50*/  FMUL.FTZ R9, R9, c[0x0][0x2ec] ;  /* 0x0000bb0009097a20 */ /* 0x000fe20000410000 */
[----:B------:R-:W-:Y:S01]  /*8a60*/  FSEL R35, R35, -INF , !P3 ;  /* 0xff80000023237808 */ /* 0x000fe20005800000 */
[----:B------:R-:W-:Y:S01]  /*8a70*/  FMUL.FTZ R11, R11, c[0x0][0x2ec] ;  /* 0x0000bb000b0b7a20 */ /* 0x000fe20000410000 */
[----:B------:R1:W-:Y:S01]  /*8a80*/  MUFU.TANH R53, R45 ;  /* 0x0000002d00357308 */ /* 0x0003e20000002400 */
[C---:B------:R-:W-:Y:S02]  /*8a90*/  ISETP.GE.AND P4, PT, R40.reuse, R124, PT ;  /* 0x0000007c2800720c */ /* 0x040fe40003f86270 */
[----:B------:R-:W-:Y:S01]  /*8aa0*/  ISETP.GE.AND P3, PT, R40, R123, PT ;  /* 0x0000007b2800720c */ /* 0x000fe20003f66270 */
[----:B------:R-:W-:Y:S04]  /*8ab0*/  HMMA.16816.F32 R16, R112, R108, R16 ;  /* 0x0000006c7010723c */ /* 0x000fe80000001810 */
[----:B------:R-:W-:Y:S03]  /*8ac0*/  MUFU.TANH R105, R105 ;  /* 0x0000006900697308 */ /* 0x000fe60000002400 */
[----:B------:R-:W-:-:S02]  /*8ad0*/  FMUL.FTZ R5, R5, c[0x0][0x2ec] ;  /* 0x0000bb0005057a20 */ /* 0x000fc40000410000 */
[----:B------:R-:W-:Y:S02]  /*8ae0*/  FMUL.FTZ R7, R7, c[0x0][0x2ec] ;  /* 0x0000bb0007077a20 */ /* 0x000fe40000410000 */
[----:B-1----:R-:W-:Y:S01]  /*8af0*/  FMUL.FTZ R45, R37, c[0x0][0x2ec] ;  /* 0x0000bb00252d7a20 */ /* 0x002fe20000410000 */
[----:B------:R-:W-:Y:S01]  /*8b00*/  MUFU.TANH R65, R65 ;  /* 0x0000004100417308 */ /* 0x000fe20000002400 */
[----:B------:R-:W-:Y:S01]  /*8b10*/  FMUL.FTZ R37, R33, c[0x0][0x2ec] ;  /* 0x0000bb0021257a20 */ /* 0x000fe20000410000 */
[----:B------:R-:W-:Y:S01]  /*8b20*/  IADD3 R33, R36, 0x1, RZ ;  /* 0x0000000124217810 */ /* 0x000fe20007ffe0ff */
[----:B------:R-:W-:Y:S02]  /*8b30*/  FMUL.FTZ R13, R13, c[0x0][0x2ec] ;  /* 0x0000bb000d0d7a20 */ /* 0x000fe40000410000 */
[----:B------:R-:W-:Y:S01]  /*8b40*/  FMUL.FTZ R15, R15, c[0x0][0x2ec] ;  /* 0x0000bb000f0f7a20 */ /* 0x000fe20000410000 */
[C---:B------:R-:W-:Y:S02]  /*8b50*/  ISETP.GE.AND P6, PT, R33.reuse, R124, PT ;  /* 0x0000007c2100720c */ /* 0x040fe40003fc6270 */
[----:B------:R-:W1:Y:S01]  /*8b60*/  I2F R32, R33 ;  /* 0x0000002100207306 */ /* 0x000e620000201400 */
[----:B------:R-:W-:-:S03]  /*8b70*/  ISETP.GE.AND P5, PT, R33, R123, PT ;  /* 0x0000007b2100720c */ /* 0x000fc60003fa6270 */
[----:B------:R-:W-:-:S04]  /*8b80*/  FMUL.FTZ R17, R17, c[0x0][0x2ec] ;  /* 0x0000bb0011117a20 */ /* 0x000fc80000410000 */
[----:B------:R-:W2:Y:S08]  /*8b90*/  I2F R28, R40 ;  /* 0x00000028001c7306 */ /* 0x000eb00000201400 */
[----:B------:R-:W-:Y:S01]  /*8ba0*/  MUFU.TANH R111, R52 ;  /* 0x00000034006f7308 */ /* 0x000fe20000002400 */
[CC--:B-1----:R-:W-:Y:S02]  /*8bb0*/  FFMA.FTZ R105, R0.reuse, R32.reuse, R105 ;  /* 0x0000002000697223 */ /* 0x0c2fe40000010069 */
[----:B------:R-:W-:-:S03]  /*8bc0*/  FFMA.FTZ R141, R0, R32, R141 ;  /* 0x00000020008d7223 */ /* 0x000fc6000001008d */
[----:B------:R-:W-:Y:S02]  /*8bd0*/  FSEL R32, R105, -INF , !P6 ;  /* 0xff80000069207808 */ /* 0x000fe40007000000 */
[----:B------:R-:W1:Y:S01]  /*8be0*/  I2F R40, R44 ;  /* 0x0000002c00287306 */ /* 0x000e620000201400 */
[----:B------:R-:W-:Y:S01]  /*8bf0*/  FSEL R33, R141, -INF , !P5 ;  /* 0xff8000008d217808 */ /* 0x000fe20006800000 */
[C---:B--2---:R-:W-:Y:S01]  /*8c00*/  FFMA.FTZ R65, R0.reuse, R28, R65 ;  /* 0x0000001c00417223 */ /* 0x044fe20000010041 */
[C---:B------:R-:W-:Y:S01]  /*8c10*/  ISETP.GE.AND P6, PT, R41.reuse, R124, PT ;  /* 0x0000007c2900720c */ /* 0x040fe20003fc6270 */
[----:B------:R-:W-:Y:S01]  /*8c20*/  FFMA.FTZ R139, R0, R28, R139 ;  /* 0x0000001c008b7223 */ /* 0x000fe2000001008b */
[----:B------:R-:W-:Y:S02]  /*8c30*/  ISETP.GE.AND P5, PT, R41, R123, PT ;  /* 0x0000007b2900720c */ /* 0x000fe40003fa6270 */
[----:B------:R-:W-:Y:S01]  /*8c40*/  FSEL R28, R65, -INF , !P4 ;  /* 0xff800000411c7808 */ /* 0x000fe20006000000 */
[----:B------:R-:W-:Y:S01]  /*8c50*/  MUFU.TANH R115, R56 ;  /* 0x0000003800737308 */ /* 0x000fe20000002400 */
[----:B------:R-:W-:Y:S01]  /*8c60*/  ISETP.GE.AND P4, PT, R44, R124, PT ;  /* 0x0000007c2c00720c */ /* 0x000fe20003f86270 */
[----:B------:R-:W-:-:S02]  /*8c70*/  FMUL.FTZ R65, R31, c[0x0][0x2ec] ;  /* 0x0000bb001f417a20 */ /* 0x000fc40000410000 */
[----:B------:R-:W-:-:S04]  /*8c80*/  FMUL.FTZ R31, R24, c[0x0][0x2ec] ;  /* 0x0000bb00181f7a20 */ /* 0x000fc80000410000 */
[----:B------:R-:W2:Y:S08]  /*8c90*/  I2F R38, R41 ;  /* 0x0000002900267306 */ /* 0x000eb00000201400 */
[----:B------:R-:W-:Y:S08]  /*8ca0*/  MUFU.TANH R61, R61 ;  /* 0x0000003d003d7308 */ /* 0x000ff00000002400 */
[----:B------:R-:W3:Y:S08]  /*8cb0*/  I2F R41, R42 ;  /* 0x0000002a00297306 */ /* 0x000ef00000201400 */
[----:B------:R1:W-:Y:S08]  /*8cc0*/  MUFU.TANH R107, R48 ;  /* 0x00000030006b7308 */ /* 0x0003f00000002400 */
[----:B------:R4:W-:Y:S08]  /*8cd0*/  MUFU.TANH R135, R51 ;  /* 0x0000003300877308 */ /* 0x0009f00000002400 */
[----:B------:R5:W-:Y:S01]  /*8ce0*/  MUFU.TANH R105, R29 ;  /* 0x0000001d00697308 */ /* 0x000be20000002400 */
[----:B-1----:R-:W-:-:S05]  /*8cf0*/  FFMA.FTZ R48, R0, R40, R111 ;  /* 0x0000002800307223 */ /* 0x002fca000001006f */
[----:B------:R-:W-:Y:S01]  /*8d00*/  FSEL R48, R48, -INF , !P4 ;  /* 0xff80000030307808 */ /* 0x000fe20006000000 */
[----:B----4-:R-:W-:Y:S01]  /*8d10*/  FFMA.FTZ R51, R0, R40, R193 ;  /* 0x0000002800337223 */ /* 0x010fe200000100c1 */
[----:B------:R2:W-:Y:S01]  /*8d20*/  MUFU.TANH R145, R50 ;  /* 0x0000003200917308 */ /* 0x0005e20000002400 */
[----:B-----5:R-:W-:-:S07]  /*8d30*/  FSEL R29, R139, -INF , !P3 ;  /* 0xff8000008b1d7808 */ /* 0x020fce0005800000 */
[----:B------:R1:W-:Y:S01]  /*8d40*/  MUFU.TANH R117, R43 ;  /* 0x0000002b00757308 */ /* 0x0003e20000002400 */
[-C--:B------:R-:W-:Y:S02]  /*8d50*/  ISETP.GE.AND P3, PT, R44, R123.reuse, PT ;  /* 0x0000007b2c00720c */ /* 0x080fe40003f66270 */
[----:B------:R-:W-:Y:S02]  /*8d60*/  IADD3 R44, R36, 0x19, RZ ;  /* 0x00000019242c7810 */ /* 0x000fe40007ffe0ff */
[----:B------:R-:W-:Y:S02]  /*8d70*/  FSEL R51, R51, -INF , !P3 ;  /* 0xff80000033337808 */ /* 0x000fe40005800000 */
[----:B------:R-:W-:Y:S01]  /*8d80*/  ISETP.GE.AND P4, PT, R44, R124, PT ;  /* 0x0000007c2c00720c */ /* 0x000fe20003f86270 */
[----:B------:R4:W-:Y:S01]  /*8d90*/  MUFU.TANH R191, R46 ;  /* 0x0000002e00bf7308 */ /* 0x0009e20000002400 */
[----:B--2---:R-:W-:Y:S01]  /*8da0*/  FFMA.FTZ R50, R0, R38, R115 ;  /* 0x0000002600327223 */ /* 0x004fe20000010073 */
[----:B------:R-:W-:-:S04]  /*8db0*/  ISETP.GE.AND P3, PT, R44, R123, PT ;  /* 0x0000007b2c00720c */ /* 0x000fc80003f66270 */
[----:B------:R-:W-:Y:S01]  /*8dc0*/  FSEL R50, R50, -INF , !P6 ;  /* 0xff80000032327808 */ /* 0x000fe20007000000 */
[----:B-1----:R-:W-:Y:S01]  /*8dd0*/  FFMA.FTZ R43, R0, R38, R195 ;  /* 0x00000026002b7223 */ /* 0x002fe200000100c3 */
[----:B------:R-:W-:Y:S01]  /*8de0*/  MUFU.TANH R131, R131 ;  /* 0x0000008300837308 */ /* 0x000fe20000002400 */
[----:B------:R-:W-:-:S03]  /*8df0*/  ISETP.GE.AND P6, PT, R42, R124, PT ;  /* 0x0000007c2a00720c */ /* 0x000fc60003fc6270 */
[----:B------:R-:W-:Y:S02]  /*8e00*/  FSEL R43, R43, -INF , !P5 ;  /* 0xff8000002b2b7808 */ /* 0x000fe40006800000 */
[----:B------:R-:W-:Y:S01]  /*8e10*/  ISETP.GE.AND P5, PT, R42, R123, PT ;  /* 0x0000007b2a00720c */ /* 0x000fe20003fa6270 */
[-C--:B---3--:R-:W-:Y:S01]  /*8e20*/  FFMA.FTZ R42, R0, R41.reuse, R61 ;  /* 0x00000029002a7223 */ /* 0x088fe2000001003d */
[----:B----4-:R-:W-:Y:S01]  /*8e30*/  LOP3.LUT R46, R34, 0x20, R169, 0xfe, !PT ;  /* 0x00000020222e7812 */ /* 0x010fe200078efea9 */
[----:B------:R1:W2:Y:S01]  /*8e40*/  I2F R24, R44 ;  /* 0x0000002c00187306 */ /* 0x0002a20000201400 */
[----:B------:R-:W-:Y:S02]  /*8e50*/  FMUL.FTZ R61, R26, c[0x0][0x2ec] ;  /* 0x0000bb001a3d7a20 */ /* 0x000fe40000410000 */
[----:B------:R-:W-:Y:S01]  /*8e60*/  FFMA.FTZ R41, R0, R41, R137 ;  /* 0x0000002900297223 */ /* 0x000fe20000010089 */
[----:B------:R-:W-:Y:S02]  /*8e70*/  FSEL R42, R42, -INF , !P6 ;  /* 0xff8000002a2a7808 */ /* 0x000fe40007000000 */
[----:B------:R-:W-:-:S02]  /*8e80*/  ISETP.GE.AND P6, PT, R46, R124, PT ;  /* 0x0000007c2e00720c */ /* 0x000fc40003fc6270 */
[----:B------:R-:W3:Y:S01]  /*8e90*/  I2F R38, R46 ;  /* 0x0000002e00267306 */ /* 0x000ee20000201400 */
[----:B------:R-:W-:Y:S02]  /*8ea0*/  FSEL R41, R41, -INF , !P5 ;  /* 0xff80000029297808 */ /* 0x000fe40006800000 */
[----:B------:R-:W-:Y:S02]  /*8eb0*/  ISETP.GE.AND P5, PT, R46, R123, PT ;  /* 0x0000007b2e00720c */ /* 0x000fe40003fa6270 */
[----:B-1----:R-:W-:-:S03]  /*8ec0*/  IADD3 R44, R36, 0x21, RZ ;  /* 0x00000021242c7810 */ /* 0x002fc60007ffe0ff */
[----:B------:R1:W-:Y:S01]  /*8ed0*/  MUFU.TANH R55, R49 ;  /* 0x0000003100377308 */ /* 0x0003e20000002400 */
[----:B--2---:R-:W-:Y:S02]  /*8ee0*/  FFMA.FTZ R40, R0, R24, R57 ;  /* 0x0000001800287223 */ /* 0x004fe40000010039 */
[----:B------:R-:W-:Y:S02]  /*8ef0*/  FMUL.FTZ R57, R27, c[0x0][0x2ec] ;  /* 0x0000bb001b397a20 */ /* 0x000fe40000410000 */
[----:B------:R-:W-:Y:S01]  /*8f00*/  FMUL.FTZ R27, R20, c[0x0][0x2ec] ;  /* 0x0000bb00141b7a20 */ /* 0x000fe20000410000 */
[----:B------:R-:W-:Y:S01]  /*8f10*/  FSEL R40, R40, -INF , !P4 ;  /* 0xff80000028287808 */ /* 0x000fe20006000000 */
[----:B---3--:R-:W-:Y:S01]  /*8f20*/  FFMA.FTZ R107, R0, R38, R107 ;  /* 0x00000026006b7223 */ /* 0x008fe2000001006b */
[----:B------:R-:W2:Y:S01]  /*8f30*/  I2F R26, R44 ;  /* 0x0000002c001a7306 */ /* 0x000ea20000201400 */
[----:B------:R-:W-:-:S03]  /*8f40*/  LOP3.LUT R46, R34, 0x28, R169, 0xfe, !PT ;  /* 0x00000028222e7812 */ /* 0x000fc600078efea9 */
[----:B------:R-:W-:Y:S02]  /*8f50*/  FSEL R196, R107, -INF , !P6 ;  /* 0xff8000006bc47808 */ /* 0x000fe40007000000 */
[----:B------:R-:W-:Y:S01]  /*8f60*/  ISETP.GE.AND P6, PT, R44, R124, PT ;  /* 0x0000007c2c00720c */ /* 0x000fe20003fc6270 */
[C---:B-1----:R-:W-:Y:S01]  /*8f70*/  FFMA.FTZ R49, R0.reuse, R24, R131 ;  /* 0x0000001800317223 */ /* 0x042fe20000010083 */
[----:B------:R-:W-:Y:S01]  /*8f80*/  MUFU.TANH R127, R127 ;  /* 0x0000007f007f7308 */ /* 0x000fe20000002400 */
[----:B------:R-:W-:Y:S01]  /*8f90*/  FFMA.FTZ R131, R0, R38, R145 ;  /* 0x0000002600837223 */ /* 0x000fe20000010091 */
[----:B------:R-:W-:Y:S02]  /*8fa0*/  IADD3 R38, R36, 0x29, RZ ;  /* 0x0000002924267810 */ /* 0x000fe40007ffe0ff */
[----:B------:R-:W-:Y:S02]  /*8fb0*/  FSEL R49, R49, -INF , !P3 ;  /* 0xff80000031317808 */ /* 0x000fe40005800000 */
[----:B------:R-:W-:Y:S01]  /*8fc0*/  FSEL R131, R131, -INF , !P5 ;  /* 0xff80000083837808 */ /* 0x000fe20006800000 */
[CC--:B--2---:R-:W-:Y:S01]  /*8fd0*/  FFMA.FTZ R55, R0.reuse, R26.reuse, R55 ;  /* 0x0000001a00377223 */ /* 0x0c4fe20000010037 */
[----:B------:R-:W1:Y:S01]  /*8fe0*/  I2F R24, R46 ;  /* 0x0000002e00187306 */ /* 0x000e620000201400 */
[----:B------:R-:W-:Y:S01]  /*8ff0*/  FFMA.FTZ R135, R0, R26, R135 ;  /* 0x0000001a00877223 */ /* 0x000fe20000010087 */
[----:B------:R-:W-:-:S02]  /*9000*/  ISETP.GE.AND P5, PT, R44, R123, PT ;  /* 0x0000007b2c00720c */ /* 0x000fc40003fa6270 */
[----:B------:R-:W-:Y:S02]  /*9010*/  LOP3.LUT R44, R34, 0x30, R169, 0xfe, !PT ;  /* 0x00000030222c7812 */ /* 0x000fe400078efea9 */
[CC--:B------:R-:W-:Y:S02]  /*9020*/  ISETP.GE.AND P4, PT, R46.reuse, R124.reuse, PT ;  /* 0x0000007c2e00720c */ /* 0x0c0fe40003f86270 */
[----:B------:R-:W2:Y:S01]  /*9030*/  I2F R26, R38 ;  /* 0x00000026001a7306 */ /* 0x000ea20000201400 */
[-C--:B------:R-:W-:Y:S02]  /*9040*/  ISETP.GE.AND P3, PT, R46, R123.reuse, PT ;  /* 0x0000007b2e00720c */ /* 0x080fe40003f66270 */
[----:B------:R-:W-:Y:S01]  /*9050*/  FSEL R132, R55, -INF , !P6 ;  /* 0xff80000037847808 */ /* 0x000fe20007000000 */
[----:B------:R-:W-:Y:S01]  /*9060*/  FMUL.FTZ R55, R22, c[0x0][0x2ec] ;  /* 0x0000bb0016377a20 */ /* 0x000fe20000410000 */
[----:B------:R-:W-:Y:S02]  /*9070*/  FSEL R145, R135, -INF , !P5 ;  /* 0xff80000087917808 */ /* 0x000fe40006800000 */
[----:B------:R-:W-:Y:S01]  /*9080*/  ISETP.GE.AND P6, PT, R44, R124, PT ;  /* 0x0000007c2c00720c */ /* 0x000fe20003fc6270 */
[CC--:B-1----:R-:W-:Y:S01]  /*9090*/  FFMA.FTZ R67, R0.reuse, R24.reuse, R67 ;  /* 0x0000001800437223 */ /* 0x0c2fe20000010043 */
[----:B------:R-:W1:Y:S01]  /*90a0*/  I2F R20, R44 ;  /* 0x0000002c00147306 */ /* 0x000e620000201400 */
[----:B------:R-:W-:Y:S01]  /*90b0*/  FFMA.FTZ R191, R0, R24, R191 ;  /* 0x0000001800bf7223 */ /* 0x000fe200000100bf */
[----:B------:R-:W-:-:S02]  /*90c0*/  ISETP.GE.AND P5, PT, R44, R123, PT ;  /* 0x0000007b2c00720c */ /* 0x000fc40003fa6270 */
[----:B------:R-:W-:Y:S02]  /*90d0*/  FSEL R194, R67, -INF , !P4 ;  /* 0xff80000043c27808 */ /* 0x000fe40006000000 */
[----:B------:R-:W-:Y:S01]  /*90e0*/  FSEL R193, R191, -INF , !P3 ;  /* 0xff800000bfc17808 */ /* 0x000fe20005800000 */
[----:B--2---:R-:W-:Y:S01]  /*90f0*/  FFMA.FTZ R53, R0, R26, R53 ;  /* 0x0000001a00357223 */ /* 0x004fe20000010035 */
[----:B------:R-:W-:Y:S01]  /*9100*/  ISETP.GE.AND P4, PT, R38, R124, PT ;  /* 0x0000007c2600720c */ /* 0x000fe20003f86270 */
[----:B------:R-:W-:Y:S01]  /*9110*/  FFMA.FTZ R127, R0, R26, R127 ;  /* 0x0000001a007f7223 */ /* 0x000fe2000001007f */
[----:B------:R-:W-:Y:S01]  /*9120*/  IADD3 R26, R36, 0x31, RZ ;  /* 0x00000031241a7810 */ /* 0x000fe20007ffe0ff */
[----:B------:R-:W-:Y:S01]  /*9130*/  MUFU.TANH R143, R143 ;  /* 0x0000008f008f7308 */ /* 0x000fe20000002400 */
[----:B------:R-:W-:Y:S02]  /*9140*/  ISETP.GE.AND P3, PT, R38, R123, PT ;  /* 0x0000007b2600720c */ /* 0x000fe40003f66270 */
[----:B------:R-:W-:Y:S01]  /*9150*/  LOP3.LUT R38, R34, 0x38, R169, 0xfe, !PT ;  /* 0x0000003822267812 */ /* 0x000fe200078efea9 */
[CC--:B-1----:R-:W-:Y:S01]  /*9160*/  FFMA.FTZ R63, R0.reuse, R20.reuse, R63 ;  /* 0x00000014003f7223 */ /* 0x0c2fe2000001003f */
[----:B------:R-:W-:Y:S01]  /*9170*/  FSEL R134, R53, -INF , !P4 ;  /* 0xff80000035867808 */ /* 0x000fe20006000000 */
[----:B------:R-:W-:-:S02]  /*9180*/  FFMA.FTZ R183, R0, R20, R183 ;  /* 0x0000001400b77223 */ /* 0x000fc400000100b7 */
[----:B------:R-:W1:Y:S01]  /*9190*/  I2F R24, R26 ;  /* 0x0000001a00187306 */ /* 0x000e620000201400 */
[----:B------:R-:W-:Y:S01]  /*91a0*/  FMUL.FTZ R53, R23, c[0x0][0x2ec] ;  /* 0x0000bb0017357a20 */ /* 0x000fe20000410000 */
[----:B------:R-:W-:Y:S01]  /*91b0*/  FSEL R192, R63, -INF , !P6 ;  /* 0xff8000003fc07808 */ /* 0x000fe20007000000 */
[----:B------:R-:W-:Y:S01]  /*91c0*/  FMUL.FTZ R23, R16, c[0x0][0x2ec] ;  /* 0x0000bb0010177a20 */ /* 0x000fe20000410000 */
[----:B------:R-:W-:Y:S02]  /*91d0*/  FSEL R197, R183, -INF , !P5 ;  /* 0xff800000b7c57808 */ /* 0x000fe40006800000 */
[C---:B------:R-:W-:Y:S02]  /*91e0*/  ISETP.GE.AND P6, PT, R26.reuse, R124, PT ;  /* 0x0000007c1a00720c */ /* 0x040fe40003fc6270 */
[----:B------:R-:W2:Y:S01]  /*91f0*/  I2F R22, R38 ;  /* 0x0000002600167306 */ /* 0x000ea20000201400 */
[----:B------:R-:W-:Y:S02]  /*9200*/  ISETP.GE.AND P5, PT, R26, R123, PT ;  /* 0x0000007b1a00720c */ /* 0x000fe40003fa6270 */
[----:B------:R-:W-:-:S02]  /*9210*/  FSEL R127, R127, -INF , !P3 ;  /* 0xff8000007f7f7808 */ /* 0x000fc40005800000 */
[C---:B------:R-:W-:Y:S02]  /*9220*/  ISETP.GE.AND P4, PT, R38.reuse, R124, PT ;  /* 0x0000007c2600720c */ /* 0x040fe40003f86270 */
[----:B------:R-:W-:Y:S01]  /*9230*/  ISETP.GE.AND P3, PT, R38, R123, PT ;  /* 0x0000007b2600720c */ /* 0x000fe20003f66270 */
[-C--:B-1----:R-:W-:Y:S01]  /*9240*/  FFMA.FTZ R47, R0, R24.reuse, R47 ;  /* 0x00000018002f7223 */ /* 0x082fe2000001002f */
[----:B------:R-:W-:Y:S01]  /*9250*/  LOP3.LUT R26, R34, 0x40, R169, 0xfe, !PT ;  /* 0x00000040221a7812 */ /* 0x000fe200078efea9 */
[----:B------:R-:W-:Y:S01]  /*9260*/  FFMA.FTZ R133, R0, R24, R133 ;  /* 0x0000001800857223 */ /* 0x000fe20000010085 */
[----:B------:R-:W-:Y:S01]  /*9270*/  MUFU.TANH R37, R37 ;  /* 0x0000002500257308 */ /* 0x000fe20000002400 */
[----:B------:R-:W-:Y:S02]  /*9280*/  IADD3 R24, R36, 0x39, RZ ;  /* 0x0000003924187810 */ /* 0x000fe40007ffe0ff */
[----:B------:R-:W-:Y:S01]  /*9290*/  FSEL R146, R47, -INF , !P6 ;  /* 0xff8000002f927808 */ /* 0x000fe20007000000 */
[----:B------:R-:W-:Y:S01]  /*92a0*/  FMUL.FTZ R47, R18, c[0x0][0x2ec] ;  /* 0x0000bb00122f7a20 */ /* 0x000fe20000410000 */
[----:B------:R-:W-:Y:S01]  /*92b0*/  FSEL R191, R133, -INF , !P5 ;  /* 0xff80000085bf7808 */ /* 0x000fe20006800000 */
[----:B--2---:R-:W-:Y:S01]  /*92c0*/  FFMA.FTZ R59, R0, R22, R59 ;  /* 0x00000016003b7223 */ /* 0x004fe2000001003b */
[----:B------:R-:W-:Y:S01]  /*92d0*/  ISETP.GE.AND P6, PT, R26, R124, PT ;  /* 0x0000007c1a00720c */ /* 0x000fe20003fc6270 */
[----:B------:R-:W-:Y:S01]  /*92e0*/  FFMA.FTZ R147, R0, R22, R147 ;  /* 0x0000001600937223 */ /* 0x000fe20000010093 */
[----:B------:R-:W1:Y:S01]  /*92f0*/  I2F R20, R26 ;  /* 0x0000001a00147306 */ /* 0x000e620000201400 */
[----:B------:R-:W-:-:S02]  /*9300*/  IADD3 R22, R36, 0x41, RZ ;  /* 0x0000004124167810 */ /* 0x000fc40007ffe0ff */
[-C--:B------:R-:W-:Y:S02]  /*9310*/  ISETP.GE.AND P5, PT, R26, R123.reuse, PT ;  /* 0x0000007b1a00720c */ /* 0x080fe40003fa6270 */
[----:B------:R-:W-:Y:S02]  /*9320*/  FSEL R182, R59, -INF , !P4 ;  /* 0xff8000003bb67808 */ /* 0x000fe40006000000 */
[----:B------:R-:W-:Y:S01]  /*9330*/  FSEL R183, R147, -INF , !P3 ;  /* 0xff80000093b77808 */ /* 0x000fe20005800000 */
[----:B------:R-:W-:Y:S01]  /*9340*/  MUFU.TANH R125, R125 ;  /* 0x0000007d007d7308 */ /* 0x000fe20000002400 */
[C---:B------:R-:W-:Y:S02]  /*9350*/  ISETP.GE.AND P4, PT, R24.reuse, R124, PT ;  /* 0x0000007c1800720c */ /* 0x040fe40003f86270 */
[----:B------:R-:W-:-:S05]  /*9360*/  ISETP.GE.AND P3, PT, R24, R123, PT ;  /* 0x0000007b1800720c */ /* 0x000fca0003f66270 */
[----:B------:R-:W2:Y:S01]  /*9370*/  I2F R18, R22 ;  /* 0x0000001600127306 */ /* 0x000ea20000201400 */
[-C--:B-1----:R-:W-:Y:S01]  /*9380*/  FFMA.FTZ R138, R0, R20.reuse, R39 ;  /* 0x00000014008a7223 */ /* 0x082fe20000010027 */
[----:B------:R-:W-:Y:S01]  /*9390*/  LOP3.LUT R26, R34, 0x48, R169, 0xfe, !PT ;  /* 0x00000048221a7812 */ /* 0x000fe200078efea9 */
[----:B------:R-:W-:Y:S01]  /*93a0*/  FFMA.FTZ R139, R0, R20, R143 ;  /* 0x00000014008b7223 */ /* 0x000fe2000001008f */
[----:B------:R-:W-:Y:S02]  /*93b0*/  IADD3 R20, R36, 0x49, RZ ;  /* 0x0000004924147810 */ /* 0x000fe40007ffe0ff */
[----:B------:R-:W-:Y:S02]  /*93c0*/  FSEL R138, R138, -INF , !P6 ;  /* 0xff8000008a8a7808 */ /* 0x000fe40007000000 */
[----:B------:R-:W-:Y:S01]  /*93d0*/  MUFU.TANH R45, R45 ;  /* 0x0000002d002d7308 */ /* 0x000fe20000002400 */
[----:B------:R-:W-:Y:S02]  /*93e0*/  FSEL R139, R139, -INF , !P5 ;  /* 0xff8000008b8b7808 */ /* 0x000fe40006800000 */
[----:B------:R-:W-:-:S02]  /*93f0*/  ISETP.GE.AND P6, PT, R22, R124, PT ;  /* 0x0000007c1600720c */ /* 0x000fc40003fc6270 */
[----:B------:R-:W-:-:S03]  /*9400*/  ISETP.GE.AND P5, PT, R22, R123, PT ;  /* 0x0000007b1600720c */ /* 0x000fc60003fa6270 */
[----:B------:R-:W-:Y:S01]  /*9410*/  MUFU.TANH R129, R129 ;  /* 0x0000008100817308 */ /* 0x000fe20000002400 */
[-C--:B--2---:R-:W-:Y:S01]  /*9420*/  FFMA.FTZ R37, R0, R18.reuse, R37 ;  /* 0x0000001200257223 */ /* 0x084fe20000010025 */
[----:B------:R-:W-:Y:S01]  /*9430*/  LOP3.LUT R22, R34, 0x50, R169, 0xfe, !PT ;  /* 0x0000005022167812 */ /* 0x000fe200078efea9 */
[----:B------:R-:W-:-:S03]  /*9440*/  FFMA.FTZ R125, R0, R18, R125 ;  /* 0x00000012007d7223 */ /* 0x000fc6000001007d */
[----:B------:R-:W-:Y:S01]  /*9450*/  FSEL R136, R37, -INF , !P6 ;  /* 0xff80000025887808 */ /* 0x000fe20007000000 */
[----:B------:R-:W-:Y:S01]  /*9460*/  FMUL.FTZ R37, R14, c[0x0][0x2ec] ;  /* 0x0000bb000e257a20 */ /* 0x000fe20000410000 */
[----:B------:R-:W1:Y:S01]  /*9470*/  I2F R16, R24 ;  /* 0x0000001800107306 */ /* 0x000e620000201400 */
[----:B------:R-:W-:-:S07]  /*9480*/  ISETP.GE.AND P6, PT, R22, R124, PT ;  /* 0x0000007c1600720c */ /* 0x000fce0003fc6270 */
[----:B------:R-:W-:Y:S08]  /*9490*/  MUFU.TANH R65, R65 ;  /* 0x0000004100417308 */ /* 0x000ff00000002400 */
[----:B------:R-:W2:Y:S01]  /*94a0*/  I2F R18, R20 ;  /* 0x0000001400127306 */ /* 0x000ea20000201400 */
[CC--:B-1----:R-:W-:Y:S02]  /*94b0*/  FFMA.FTZ R45, R0.reuse, R16.reuse, R45 ;  /* 0x00000010002d7223 */ /* 0x0c2fe4000001002d */
[----:B------:R-:W-:-:S02]  /*94c0*/  FFMA.FTZ R129, R0, R16, R129 ;  /* 0x0000001000817223 */ /* 0x000fc40000010081 */
[----:B------:R-:W-:Y:S01]  /*94d0*/  FMUL.FTZ R24, R19, c[0x0][0x2ec] ;  /* 0x0000bb0013187a20 */ /* 0x000fe20000410000 */
[----:B------:R-:W-:Y:S01]  /*94e0*/  FSEL R144, R45, -INF , !P4 ;  /* 0xff8000002d907808 */ /* 0x000fe20006000000 */
[----:B------:R-:W-:Y:S01]  /*94f0*/  FMUL.FTZ R19, R12, c[0x0][0x2ec] ;  /* 0x0000bb000c137a20 */ /* 0x000fe20000410000 */
[----:B------:R-:W-:Y:S01]  /*9500*/  MUFU.TANH R119, R119 ;  /* 0x0000007700777308 */ /* 0x000fe20000002400 */
[----:B------:R-:W-:Y:S02]  /*9510*/  FSEL R195, R129, -INF , !P3 ;  /* 0xff80000081c37808 */ /* 0x000fe40005800000 */
[----:B------:R-:W-:Y:S02]  /*9520*/  FSEL R129, R125, -INF , !P5 ;  /* 0xff8000007d817808 */ /* 0x000fe40006800000 */
[-C--:B------:R-:W-:Y:S02]  /*9530*/  ISETP.GE.AND P5, PT, R22, R123.reuse, PT ;  /* 0x0000007b1600720c */ /* 0x080fe40003fa6270 */
[----:B------:R-:W-:Y:S01]  /*9540*/  ISETP.GE.AND P4, PT, R26, R124, PT ;  /* 0x0000007c1a00720c */ /* 0x000fe20003f86270 */
[----:B------:R-:W1:Y:S01]  /*9550*/  I2F R16, R26 ;  /* 0x0000001a00107306 */ /* 0x000e620000201400 */
[-C--:B--2---:R-:W-:Y:S01]  /*9560*/  FFMA.FTZ R105, R0, R18.reuse, R105 ;  /* 0x0000001200697223 */ /* 0x084fe20000010069 */
[----:B------:R-:W-:Y:S01]  /*9570*/  ISETP.GE.AND P3, PT, R26, R123, PT ;  /* 0x0000007b1a00720c */ /* 0x000fe20003f66270 */
[----:B------:R-:W-:Y:S01]  /*9580*/  FFMA.FTZ R65, R0, R18, R65 ;  /* 0x0000001200417223 */ /* 0x000fe20000010041 */
[----:B------:R-:W-:-:S04]  /*9590*/  IADD3 R18, R36, 0x51, RZ ;  /* 0x0000005124127810 */ /* 0x000fc80007ffe0ff */
[----:B------:R-:W-:Y:S08]  /*95a0*/  MUFU.TANH R31, R31 ;  /* 0x0000001f001f7308 */ /* 0x000ff00000002400 */
[----:B------:R-:W-:Y:S01]  /*95b0*/  MUFU.TANH R61, R61 ;  /* 0x0000003d003d7308 */ /* 0x000fe20000002400 */
[CC--:B-1----:R-:W-:Y:S02]  /*95c0*/  FFMA.FTZ R119, R0.reuse, R16.reuse, R119 ;  /* 0x0000001000777223 */ /* 0x0c2fe40000010077 */
[----:B------:R-:W-:-:S03]  /*95d0*/  FFMA.FTZ R117, R0, R16, R117 ;  /* 0x0000001000757223 */ /* 0x000fc60000010075 */
[----:B------:R-:W-:Y:S02]  /*95e0*/  FSEL R142, R119, -INF , !P4 ;  /* 0xff800000778e7808 */ /* 0x000fe40006000000 */
[----:B------:R1:W2:Y:S01]  /*95f0*/  I2F R12, R22 ;  /* 0x00000016000c7306 */ /* 0x0002a20000201400 */
[----:B------:R-:W-:Y:S02]  /*9600*/  FSEL R137, R117, -INF , !P3 ;  /* 0xff80000075897808 */ /* 0x000fe40005800000 */
[C---:B------:R-:W-:Y:S02]  /*9610*/  ISETP.GE.AND P4, PT, R20.reuse, R124, PT ;  /* 0x0000007c1400720c */ /* 0x040fe40003f86270 */
[----:B------:R-:W-:Y:S01]  /*9620*/  ISETP.GE.AND P3, PT, R20, R123, PT ;  /* 0x0000007b1400720c */ /* 0x000fe20003f66270 */
[----:B------:R-:W-:Y:S01]  /*9630*/  FMUL.FTZ R20, R8, c[0x0][0x2ec] ;  /* 0x0000bb0008147a20 */ /* 0x000fe20000410000 */
[----:B------:R-:W-:Y:S01]  /*9640*/  FSEL R140, R105, -INF , !P4 ;  /* 0xff800000698c7808 */ /* 0x000fe20006000000 */
[----:B------:R-:W-:Y:S01]  /*9650*/  MUFU.TANH R25, R25 ;  /* 0x0000001900197308 */ /* 0x000fe20000002400 */
[----:B------:R-:W-:-:S02]  /*9660*/  FSEL R135, R65, -INF , !P3 ;  /* 0xff80000041877808 */ /* 0x000fc40005800000 */
[----:B-1----:R-:W-:-:S05]  /*9670*/  LOP3.LUT R22, R34, 0x58, R169, 0xfe, !PT ;  /* 0x0000005822167812 */ /* 0x002fca00078efea9 */
[----:B------:R-:W-:Y:S01]  /*9680*/  MUFU.TANH R57, R57 ;  /* 0x0000003900397308 */ /* 0x000fe20000002400 */
[CC--:B--2---:R-:W-:Y:S02]  /*9690*/  FFMA.FTZ R31, R0.reuse, R12.reuse, R31 ;  /* 0x0000000c001f7223 */ /* 0x0c4fe4000001001f */
[----:B------:R-:W-:Y:S01]  /*96a0*/  FFMA.FTZ R61, R0, R12, R61 ;  /* 0x0000000c003d7223 */ /* 0x000fe2000001003d */
[-C--:B------:R-:W-:Y:S02]  /*96b0*/  ISETP.GE.AND P4, PT, R22, R124.reuse, PT ;  /* 0x0000007c1600720c */ /* 0x080fe40003f86270 */
[----:B------:R-:W-:Y:S02]  /*96c0*/  FSEL R126, R31, -INF , !P6 ;  /* 0xff8000001f7e7808 */ /* 0x000fe40007000000 */
[----:B------:R1:W2:Y:S01]  /*96d0*/  I2F R16, R18 ;  /* 0x0000001200107306 */ /* 0x0002a20000201400 */
[----:B------:R-:W-:Y:S02]  /*96e0*/  FSEL R125, R61, -INF , !P5 ;  /* 0xff8000003d7d7808 */ /* 0x000fe40006800000 */
[----:B------:R-:W-:-:S02]  /*96f0*/  ISETP.GE.AND P6, PT, R18, R124, PT ;  /* 0x0000007c1200720c */ /* 0x000fc40003fc6270 */
[-C--:B------:R-:W-:Y:S02]  /*9700*/  ISETP.GE.AND P5, PT, R18, R123.reuse, PT ;  /* 0x0000007b1200720c */ /* 0x080fe40003fa6270 */
[----:B------:R-:W-:Y:S01]  /*9710*/  ISETP.GE.AND P3, PT, R22, R123, PT ;  /* 0x0000007b1600720c */ /* 0x000fe20003f66270 */
[----:B------:R-:W-:Y:S08]  /*9720*/  MUFU.TANH R27, R27 ;  /* 0x0000001b001b7308 */ /* 0x000ff00000002400 */
[----:B------:R-:W-:Y:S01]  /*9730*/  MUFU.TANH R55, R55 ;  /* 0x0000003700377308 */ /* 0x000fe20000002400 */
[----:B-1----:R-:W-:Y:S01]  /*9740*/  LOP3.LUT R18, R34, 0x60, R169, 0xfe, !PT ;  /* 0x0000006022127812 */ /* 0x002fe200078efea9 */
[----:B--2---:R-:W-:-:S02]  /*9750*/  FFMA.FTZ R25, R0, R16, R25 ;  /* 0x0000001000197223 */ /* 0x004fc40000010019 */
[----:B------:R-:W-:Y:S01]  /*9760*/  FFMA.FTZ R57, R0, R16, R57 ;  /* 0x0000001000397223 */ /* 0x000fe20000010039 */
[----:B------:R-:W-:Y:S02]  /*9770*/  IADD3 R16, R36, 0x59, RZ ;  /* 0x0000005924107810 */ /* 0x000fe40007ffe0ff */
[----:B------:R-:W-:Y:S01]  /*9780*/  FSEL R118, R25, -INF , !P6 ;  /* 0xff80000019767808 */ /* 0x000fe20007000000 */
[----:B------:R-:W1:Y:S01]  /*9790*/  I2F R14, R22 ;  /* 0x00000016000e7306 */ /* 0x000e620000201400 */
[----:B------:R-:W-:Y:S01]  /*97a0*/  FMUL.FTZ R25, R10, c[0x0][0x2ec] ;  /* 0x0000bb000a197a20 */ /* 0x000fe20000410000 */
[----:B------:R-:W-:Y:S02]  /*97b0*/  FSEL R115, R57, -INF , !P5 ;  /* 0xff80000039737808 */ /* 0x000fe40006800000 */
[C---:B------:R-:W-:Y:S02]  /*97c0*/  ISETP.GE.AND P6, PT, R18.reuse, R124, PT ;  /* 0x0000007c1200720c */ /* 0x040fe40003fc6270 */
[----:B------:R-:W-:-:S02]  /*97d0*/  ISETP.GE.AND P5, PT, R18, R123, PT ;  /* 0x0000007b1200720c */ /* 0x000fc40003fa6270 */
[----:B------:R-:W-:Y:S08]  /*97e0*/  MUFU.TANH R23, R23 ;  /* 0x0000001700177308 */ /* 0x000ff00000002400 */
[----:B------:R-:W-:Y:S01]  /*97f0*/  MUFU.TANH R47, R47 ;  /* 0x0000002f002f7308 */ /* 0x000fe20000002400 */
[CC--:B-1----:R-:W-:Y:S02]  /*9800*/  FFMA.FTZ R27, R0.reuse, R14.reuse, R27 ;  /* 0x0000000e001b7223 */ /* 0x0c2fe4000001001b */
[----:B------:R-:W-:Y:S01]  /*9810*/  FFMA.FTZ R55, R0, R14, R55 ;  /* 0x0000000e00377223 */ /* 0x000fe20000010037 */
[----:B------:R-:W-:-:S02]  /*9820*/  IADD3 R14, R36, 0x61, RZ ;  /* 0x00000061240e7810 */ /* 0x000fc40007ffe0ff */
[----:B------:R-:W-:Y:S02]  /*9830*/  FSEL R130, R27, -INF , !P4 ;  /* 0xff8000001b827808 */ /* 0x000fe40006000000 */
[----:B------:R-:W1:Y:S01]  /*9840*/  I2F R12, R18 ;  /* 0x00000012000c7306 */ /* 0x000e620000201400 */
[----:B------:R-:W-:Y:S02]  /*9850*/  FSEL R117, R55, -INF , !P3 ;  /* 0xff80000037757808 */ /* 0x000fe40005800000 */
[C---:B------:R-:W-:Y:S02]  /*9860*/  ISETP.GE.AND P4, PT, R16.reuse, R124, PT ;  /* 0x0000007c1000720c */ /* 0x040fe40003f86270 */
[----:B------:R-:W-:-:S03]  /*9870*/  ISETP.GE.AND P3, PT, R16, R123, PT ;  /* 0x0000007b1000720c */ /* 0x000fc60003f66270 */
[----:B------:R-:W-:Y:S08]  /*9880*/  MUFU.TANH R21, R21 ;  /* 0x0000001500157308 */ /* 0x000ff00000002400 */
[----:B------:R2:W3:Y:S01]  /*9890*/  I2F R8, R16 ;  /* 0x0000001000087306 */ /* 0x0004e20000201400 */
[CC--:B-1----:R-:W-:Y:S02]  /*98a0*/  FFMA.FTZ R23, R0.reuse, R12.reuse, R23 ;  /* 0x0000000c00177223 */ /* 0x0c2fe40000010017 */
[----:B------:R-:W-:Y:S01]  /*98b0*/  FFMA.FTZ R47, R0, R12, R47 ;  /* 0x0000000c002f7223 */ /* 0x000fe2000001002f */
[----:B------:R-:W-:-:S02]  /*98c0*/  IADD3 R12, R36, 0x69, RZ ;  /* 0x00000069240c7810 */ /* 0x000fc40007ffe0ff */
[----:B------:R-:W-:Y:S02]  /*98d0*/  FSEL R104, R23, -INF , !P6 ;  /* 0xff80000017687808 */ /* 0x000fe40007000000 */
[----:B------:R-:W1:Y:S01]  /*98e0*/  MUFU.TANH R53, R53 ;  /* 0x0000003500357308 */ /* 0x000e620000002400 */
[----:B------:R-:W-:Y:S02]  /*98f0*/  FSEL R107, R47, -INF , !P5 ;  /* 0xff8000002f6b7808 */ /* 0x000fe40006800000 */
[C---:B------:R-:W-:Y:S02]  /*9900*/  ISETP.GE.AND P6, PT, R14.reuse, R124, PT ;  /* 0x0000007c0e00720c */ /* 0x040fe40003fc6270 */
[----:B------:R-:W-:-:S03]  /*9910*/  ISETP.GE.AND P5, PT, R14, R123, PT ;  /* 0x0000007b0e00720c */ /* 0x000fc60003fa6270 */
[----:B------:R-:W-:Y:S01]  /*9920*/  MUFU.TANH R17, R17 ;  /* 0x0000001100117308 */ /* 0x000fe20000002400 */
[----:B--2---:R-:W-:Y:S01]  /*9930*/  LOP3.LUT R16, R34, 0x68, R169, 0xfe, !PT ;  /* 0x0000006822107812 */ /* 0x004fe200078efea9 */
[----:B---3--:R-:W-:-:S05]  /*9940*/  FFMA.FTZ R21, R0, R8, R21 ;  /* 0x0000000800157223 */ /* 0x008fca0000010015 */
[----:B------:R-:W-:Y:S01]  /*9950*/  FSEL R128, R21, -INF , !P4 ;  /* 0xff80000015807808 */ /* 0x000fe20006000000 */
[----:B------:R-:W-:Y:S01]  /*9960*/  MUFU.TANH R39, R24 ;  /* 0x0000001800277308 */ /* 0x000fe20000002400 */
[----:B-1----:R-:W-:Y:S01]  /*9970*/  FFMA.FTZ R53, R0, R8, R53 ;  /* 0x0000000800357223 */ /* 0x002fe20000010035 */
[----:B------:R-:W-:Y:S01]  /*9980*/  ISETP.GE.AND P4, PT, R16, R124, PT ;  /* 0x0000007c1000720c */ /* 0x000fe20003f86270 */
[----:B------:R-:W-:-:S03]  /*9990*/  FMUL.FTZ R21, R4, c[0x0][0x2ec] ;  /* 0x0000bb0004157a20 */ /* 0x000fc60000410000 */
[----:B------:R-:W-:Y:S02]  /*99a0*/  FSEL R111, R53, -INF , !P3 ;  /* 0xff800000356f7808 */ /* 0x000fe40005800000 */
[----:B------:R-:W1:Y:S01]  /*99b0*/  I2F R10, R14 ;  /* 0x0000000e000a7306 */ /* 0x000e620000201400 */
[----:B------:R-:W-:-:S07]  /*99c0*/  ISETP.GE.AND P3, PT, R16, R123, PT ;  /* 0x0000007b1000720c */ /* 0x000fce0003f66270 */
[----:B------:R-:W-:Y:S01]  /*99d0*/  MUFU.TANH R19, R19 ;  /* 0x0000001300137308 */ /* 0x000fe20000002400 */
[----:B-1----:R-:W-:-:S07]  /*99e0*/  FFMA.FTZ R17, R0, R10, R17 ;  /* 0x0000000a00117223 */ /* 0x002fce0000010011 */
[----:B------:R-:W-:Y:S01]  /*99f0*/  MUFU.TANH R13, R13 ;  /* 0x0000000d000d7308 */ /* 0x000fe20000002400 */
[----:B------:R-:W-:Y:S01]  /*9a00*/  FFMA.FTZ R39, R0, R10, R39 ;  /* 0x0000000a00277223 */ /* 0x000fe20000010027 */
[----:B------:R-:W-:Y:S02]  /*9a10*/  LOP3.LUT R14, R34, 0x70, R169, 0xfe, !PT ;  /* 0x00000070220e7812 */ /* 0x000fe400078efea9 */
[----:B------:R-:W-:Y:S01]  /*9a20*/  FSEL R100, R17, -INF , !P6 ;  /* 0xff80000011647808 */ /* 0x000fe20007000000 */
[----:B------:R-:W-:Y:S01]  /*9a30*/  FMUL.FTZ R17, R6, c[0x0][0x2ec] ;  /* 0x0000bb0006117a20 */ /* 0x000fe20000410000 */
[----:B------:R-:W-:Y:S02]  /*9a40*/  IADD3 R6, R36, 0x71, RZ ;  /* 0x0000007124067810 */ /* 0x000fe40007ffe0ff */
[----:B------:R-:W-:Y:S01]  /*9a50*/  MUFU.TANH R37, R37 ;  /* 0x0000002500257308 */ /* 0x000fe20000002400 */
[----:B------:R-:W-:Y:S02]  /*9a60*/  FSEL R105, R39, -INF , !P5 ;  /* 0xff80000027697808 */ /* 0x000fe40006800000 */
[----:B------:R-:W-:-:S02]  /*9a70*/  ISETP.GE.AND P6, PT, R14, R124, PT ;  /* 0x0000007c0e00720c */ /* 0x000fc40003fc6270 */
[----:B------:R-:W-:-:S03]  /*9a80*/  ISETP.GE.AND P5, PT, R14, R123, PT ;  /* 0x0000007b0e00720c */ /* 0x000fc60003fa6270 */
[----:B------:R-:W-:Y:S08]  /*9a90*/  MUFU.TANH R15, R15 ;  /* 0x0000000f000f7308 */ /* 0x000ff00000002400 */
[----:B------:R-:W1:Y:S08]  /*9aa0*/  I2F R8, R16 ;  /* 0x0000001000087306 */ /* 0x000e700000201400 */
[----:B------:R-:W2:Y:S08]  /*9ab0*/  I2F R10, R12 ;  /* 0x0000000c000a7306 */ /* 0x000eb00000201400 */
[----:B------:R-:W-:Y:S01]  /*9ac0*/  MUFU.TANH R31, R20 ;  /* 0x00000014001f7308 */ /* 0x000fe20000002400 */
[----:B-1----:R-:W-:-:S02]  /*9ad0*/  FFMA.FTZ R19, R0, R8, R19 ;  /* 0x0000000800137223 */ /* 0x002fc40000010013 */
[----:B------:R-:W-:-:S03]  /*9ae0*/  FFMA.FTZ R37, R0, R8, R37 ;  /* 0x0000000800257223 */ /* 0x000fc60000010025 */
[----:B------:R-:W-:Y:S02]  /*9af0*/  FSEL R106, R19, -INF , !P4 ;  /* 0xff800000136a7808 */ /* 0x000fe40006000000 */
[----:B------:R-:W-:Y:S01]  /*9b00*/  MUFU.TANH R25, R25 ;  /* 0x0000001900197308 */ /* 0x000fe20000002400 */
[CC--:B--2---:R-:W-:Y:S01]  /*9b10*/  FFMA.FTZ R13, R0.reuse, R10.reuse, R13 ;  /* 0x0000000a000d7223 */ /* 0x0c4fe2000001000d */
[----:B------:R-:W-:Y:S01]  /*9b20*/  FSEL R67, R37, -INF , !P3 ;  /* 0xff80000025437808 */ /* 0x000fe20005800000 */
[----:B------:R-:W-:Y:S01]  /*9b30*/  FFMA.FTZ R15, R0, R10, R15 ;  /* 0x0000000a000f7223 */ /* 0x000fe2000001000f */
[----:B------:R-:W-:Y:S02]  /*9b40*/  LOP3.LUT R10, R34, 0x78, R169, 0xfe, !PT ;  /* 0x00000078220a7812 */ /* 0x000fe400078efea9 */
[C---:B------:R-:W-:Y:S02]  /*9b50*/  ISETP.GE.AND P4, PT, R12.reuse, R124, PT ;  /* 0x0000007c0c00720c */ /* 0x040fe40003f86270 */
[----:B------:R-:W1:Y:S01]  /*9b60*/  I2F R4, R14 ;  /* 0x0000000e00047306 */ /* 0x000e620000201400 */
[----:B------:R-:W-:-:S04]  /*9b70*/  ISETP.GE.AND P3, PT, R12, R123, PT ;  /* 0x0000007b0c00720c */ /* 0x000fc80003f66270 */
[----:B------:R-:W-:Y:S02]  /*9b80*/  FSEL R65, R15, -INF , !P3 ;  /* 0xff8000000f417808 */ /* 0x000fe40005800000 */
[----:B------:R-:W-:Y:S01]  /*9b90*/  ISETP.GE.AND P3, PT, R10, R123, PT ;  /* 0x0000007b0a00720c */ /* 0x000fe20003f66270 */
[----:B------:R-:W-:Y:S08]  /*9ba0*/  MUFU.TANH R9, R9 ;  /* 0x0000000900097308 */ /* 0x000ff00000002400 */
[----:B------:R-:W-:Y:S01]  /*9bb0*/  MUFU.TANH R11, R11 ;  /* 0x0000000b000b7308 */ /* 0x000fe20000002400 */
[----:B-1----:R-:W-:-:S02]  /*9bc0*/  FFMA.FTZ R31, R0, R4, R31 ;  /* 0x00000004001f7223 */ /* 0x002fc4000001001f */
[----:B------:R-:W-:-:S03]  /*9bd0*/  FFMA.FTZ R25, R0, R4, R25 ;  /* 0x0000000400197223 */ /* 0x000fc60000010019 */
[----:B------:R-:W-:Y:S02]  /*9be0*/  FSEL R60, R31, -INF , !P6 ;  /* 0xff8000001f3c7808 */ /* 0x000fe40007000000 */
[----:B------:R-:W1:Y:S01]  /*9bf0*/  I2F R8, R6 ;  /* 0x0000000600087306 */ /* 0x000e620000201400 */
[----:B------:R-:W-:Y:S02]  /*9c00*/  FSEL R55, R25, -INF , !P5 ;  /* 0xff80000019377808 */ /* 0x000fe40006800000 */
[C---:B------:R-:W-:Y:S02]  /*9c10*/  ISETP.GE.AND P6, PT, R6.reuse, R124, PT ;  /* 0x0000007c0600720c */ /* 0x040fe40003fc6270 */
[----:B------:R-:W-:-:S03]  /*9c20*/  ISETP.GE.AND P5, PT, R6, R123, PT ;  /* 0x0000007b0600720c */ /* 0x000fc60003fa6270 */
        /* <DEDUP_REMOVED lines=8> */
[-C--:B------:R-:W-:Y:S02]  /*9cb0*/  ISETP.GE.AND P6, PT, R36, R124.reuse, PT ;  /* 0x0000007c2400720c */ /* 0x080fe40003fc6270 */
[----:B------:R-:W-:-:S03]  /*9cc0*/  ISETP.GE.AND P5, PT, R8, R124, PT ;  /* 0x0000007c0800720c */ /* 0x000fc60003fa6270 */
[----:B------:R-:W-:Y:S01]  /*9cd0*/  MUFU.TANH R109, R64 ;  /* 0x00000040006d7308 */ /* 0x000fe20000002400 */
[----:B-1----:R-:W-:-:S07]  /*9ce0*/  FFMA.FTZ R21, R0, R4, R21 ;  /* 0x0000000400157223 */ /* 0x002fce0000010015 */
[----:B------:R1:W-:Y:S01]  /*9cf0*/  MUFU.TANH R113, R66 ;  /* 0x0000004200717308 */ /* 0x0003e20000002400 */
[----:B------:R-:W-:-:S05]  /*9d00*/  FFMA.FTZ R17, R0, R4, R17 ;  /* 0x0000000400117223 */ /* 0x000fca0000010011 */
[----:B------:R-:W-:Y:S02]  /*9d10*/  FSEL R47, R17, -INF , !P3 ;  /* 0xff800000112f7808 */ /* 0x000fe40005800000 */
[----:B------:R-:W-:Y:S01]  /*9d20*/  MUFU.TANH R5, R5 ;  /* 0x0000000500057308 */ /* 0x000fe20000002400 */
[----:B------:R-:W-:Y:S01]  /*9d30*/  BAR.SYNC.DEFER_BLOCKING 0x0 ;  /* 0x0000000000007b1d */ /* 0x000fe20000010000 */
[----:B------:R-:W-:-:S06]  /*9d40*/  ISETP.GE.AND P3, PT, R8, R123, PT ;  /* 0x0000007b0800720c */ /* 0x000fcc0003f66270 */
[----:B------:R-:W-:Y:S01]  /*9d50*/  MUFU.TANH R7, R7 ;  /* 0x0000000700077308 */ /* 0x000fe20000002400 */
[----:B-1----:R-:W-:Y:S02]  /*9d60*/  FSEL R66, R13, -INF , !P4 ;  /* 0xff8000000d427808 */ /* 0x002fe40006000000 */
[----:B------:R-:W-:-:S04]  /*9d70*/  ISETP.GE.AND P4, PT, R10, R124, PT ;  /* 0x0000007c0a00720c */ /* 0x000fc80003f86270 */
[----:B------:R-:W-:Y:S01]  /*9d80*/  FSEL R61, R21, -INF , !P4 ;  /* 0xff800000153d7808 */ /* 0x000fe20006000000 */
[----:B------:R-:W1:Y:S01]  /*9d90*/  I2F R6, R36 ;  /* 0x0000002400067306 */ /* 0x000e620000201400 */
[----:B------:R-:W-:-:S07]  /*9da0*/  ISETP.GE.AND P4, PT, R36, R123, PT ;  /* 0x0000007b2400720c */ /* 0x000fce0003f86270 */
[----:B------:R-:W2:Y:S01]  /*9db0*/  I2F R4, R8 ;  /* 0x0000000800047306 */ /* 0x000ea20000201400 */
[CC--:B-1----:R-:W-:Y:S02]  /*9dc0*/  FFMA.FTZ R109, R0.reuse, R6.reuse, R109 ;  /* 0x00000006006d7223 */ /* 0x0c2fe4000001006d */
[C---:B------:R-:W-:Y:S02]  /*9dd0*/  FFMA.FTZ R113, R0.reuse, R6, R113 ;  /* 0x0000000600717223 */ /* 0x040fe40000010071 */
[----:B--2---:R-:W-:-:S03]  /*9de0*/  FFMA.FTZ R62, R0, R4, R5 ;  /* 0x00000004003e7223 */ /* 0x004fc60000010005 */
[----:B------:R-:W-:Y:S01]  /*9df0*/  FSEL R5, R113, -INF , !P4 ;  /* 0xff80000071057808 */ /* 0x000fe20006000000 */
[----:B------:R-:W-:Y:S01]  /*9e00*/  FFMA.FTZ R7, R0, R4, R7 ;  /* 0x0000000400077223 */ /* 0x000fe20000010007 */
[----:B------:R-:W-:Y:S02]  /*9e10*/  FSEL R4, R109, -INF , !P6 ;  /* 0xff8000006d047808 */ /* 0x000fe40007000000 */
        /* <DEDUP_REMOVED lines=61> */
.L_x_6384:
[----:B------:R-:W-:-:S04]  /*a1f0*/  LEA R7, -R101, RZ, 0x7 ;  /* 0x000000ff65077211 */ /* 0x000fc800078e39ff */
[----:B------:R-:W-:Y:S02]  /*a200*/  SHF.R.S32.HI R8, RZ, 0x1f, R7 ;  /* 0x0000001fff087819 */ /* 0x000fe40000011407 */
.L_x_6385:
        /* <DEDUP_REMOVED lines=91> */
.L_x_6387:
[----:B------:R-:W-:Y:S05]  /*a7c0*/  BSYNC B0 ;  /* 0x0000000000007941 */ /* 0x000fea0003800000 */
.L_x_6386:
[----:B------:R-:W0:Y:S01]  /*a7d0*/  LDGDEPBAR ;  /* 0x00000000000079af */ /* 0x000e220000000000 */
[----:B------:R-:W-:-:S04]  /*a7e0*/  LEA R186, P1, R7, R186, 0x1 ;  /* 0x000000ba07ba7211 */ /* 0x000fc800078208ff */
[----:B------:R-:W-:Y:S02]  /*a7f0*/  LEA.HI.X R185, R7, R185, R8, 0x1, P1 ;  /* 0x000000b907b97211 */ /* 0x000fe400008f0c08 */
.L_x_6383:
        /* <DEDUP_REMOVED lines=81> */
[C---:B------:R-:W-:Y:S01]  /*ad10*/  FMUL.FTZ R52, R44.reuse, c[0x0][0x23c] ;  /* 0x00008f002c347a20 */ /* 0x040fe20000410000 */
[----:B------:R-:W-:Y:S01]  /*ad20*/  FSEL R63, R63, RZ, P2 ;  /* 0x000000ff3f3f7208 */ /* 0x000fe20001000000 */
[----:B------:R-:W-:Y:S01]  /*ad30*/  FADD.FTZ R184, R3, -R184 ;  /* 0x800000b803b87221 */ /* 0x000fe20000010000 */
[----:B------:R-:W-:-:S02]  /*ad40*/  FSEL R3, R44, RZ, P1 ;  /* 0x000000ff2c037208 */ /* 0x000fc40000800000 */
[----:B------:R-:W-:Y:S01]  /*ad50*/  FSEL R52, R52, RZ, P1 ;  /* 0x000000ff34347208 */ /* 0x000fe20000800000 */
[----:B------:R-:W-:Y:S02]  /*ad60*/  FFMA.FTZ R147, R4, c[0x0][0x23c], -R63 ;  /* 0x00008f0004937a23 */ /* 0x000fe4000001083f */
        /* <DEDUP_REMOVED lines=8> */
[----:B------:R-:W1:Y:S01]  /*adf0*/  MUFU.EX2 R116, R116 ;  /* 0x0000007400747308 */ /* 0x000e620000000800 */
[--C-:B------:R-:W-:Y:S02]  /*ae00*/  FFMA.FTZ R121, R35, c[0x0][0x23c], -R52.reuse ;  /* 0x00008f0023797a23 */ /* 0x100fe40000010834 */
[----:B------:R-:W-:Y:S02]  /*ae10*/  FMUL.FTZ R184, R184, c[0x0][0x23c] ;  /* 0x00008f00b8b87a20 */ /* 0x000fe40000410000 */
[----:B------:R-:W-:Y:S02]  /*ae20*/  FFMA.FTZ R2, R29, c[0x0][0x23c], -R52 ;  /* 0x00008f001d027a23 */ /* 0x000fe40000010834 */
[--C-:B------:R-:W-:Y:S01]  /*ae30*/  FFMA.FTZ R113, R42, c[0x0][0x23c], -R63.reuse ;  /* 0x00008f002a717a23 */ /* 0x100fe2000001083f */
[----:B------:R-:W-:Y:S01]  /*ae40*/  MUFU.EX2 R119, R119 ;  /* 0x0000007700777308 */ /* 0x000fe20000000800 */
[----:B------:R-:W-:-:S02]  /*ae50*/  FFMA.FTZ R109, R40, c[0x0][0x23c], -R63 ;  /* 0x00008f00286d7a23 */ /* 0x000fc4000001083f */
[--C-:B------:R-:W-:Y:S02]  /*ae60*/  FFMA.FTZ R112, R43, c[0x0][0x23c], -R52.reuse ;  /* 0x00008f002b707a23 */ /* 0x100fe40000010834 */
[--C-:B------:R-:W-:Y:S02]  /*ae70*/  FFMA.FTZ R101, R41, c[0x0][0x23c], -R52.reuse ;  /* 0x00008f0029657a23 */ /* 0x100fe40000010834 */
[----:B------:R-:W2:Y:S01]  /*ae80*/  LDSM.16.MT88.4 R40, [R158+0x6800] ;  /* 0x006800009e28783b */ /* 0x000ea20000004200 */
[----:B------:R-:W4:Y:S01]  /*ae90*/  MUFU.EX2 R64, R64 ;  /* 0x0000004000407308 */ /* 0x000f220000000800 */
[----:B-1----:R-:W-:Y:S01]  /*aea0*/  F2FP.PACK_AB R32, R116, R147 ;  /* 0x000000937420723e */ /* 0x002fe200000000ff */
[--C-:B------:R-:W-:Y:S02]  /*aeb0*/  FFMA.FTZ R120, R50, c[0x0][0x23c], -R63.reuse ;  /* 0x00008f0032787a23 */ /* 0x100fe4000001083f */
[----:B------:R-:W-:Y:S02]  /*aec0*/  FFMA.FTZ R110, R48, c[0x0][0x23c], -R63 ;  /* 0x00008f00306e7a23 */ /* 0x000fe4000001083f */
[----:B------:R-:W-:-:S02]  /*aed0*/  FFMA.FTZ R108, R51, c[0x0][0x23c], -R52 ;  /* 0x00008f00336c7a23 */ /* 0x000fc40000010834 */
[----:B------:R-:W-:Y:S01]  /*aee0*/  MUFU.EX2 R141, R141 ;  /* 0x0000008d008d7308 */ /* 0x000fe20000000800 */
[----:B------:R-:W-:Y:S02]  /*aef0*/  FFMA.FTZ R3, R49, c[0x0][0x23c], -R52 ;  /* 0x00008f0031037a23 */ /* 0x000fe40000010834 */
[----:B------:R-:W1:Y:S01]  /*af00*/  LDSM.16.MT88.4 R48, [R155+0x6800] ;  /* 0x006800009b30783b */ /* 0x000e620000004200 */
[--C-:B------:R-:W-:Y:S02]  /*af10*/  FFMA.FTZ R123, R134, c[0x0][0x23c], -R63.reuse ;  /* 0x00008f00867b7a23 */ /* 0x100fe4000001083f */
[--C-:B------:R-:W-:Y:S02]  /*af20*/  FFMA.FTZ R133, R196, c[0x0][0x23c], -R63.reuse ;  /* 0x00008f00c4857a23 */ /* 0x100fe4000001083f */
[----:B------:R-:W5:Y:S01]  /*af30*/  MUFU.EX2 R114, R114 ;  /* 0x0000007200727308 */ /* 0x000f620000000800 */
        /* <DEDUP_REMOVED lines=32> */
[-C--:B------:R-:W-:Y:S02]  /*b140*/  FMUL.FTZ R13, R89, R184.reuse ;  /* 0x000000b8590d7220 */ /* 0x080fe40000410000 */
[-C--:B------:R-:W-:Y:S01]  /*b150*/  FMUL.FTZ R14, R90, R143.reuse ;  /* 0x0000008f5a0e7220 */ /* 0x080fe20000410000 */
[----:B---3--:R-:W-:Y:S01]  /*b160*/  HMMA.16816.F32 R4, R32, R8, R4 ;  /* 0x000000082004723c */ /* 0x008fe20000001804 */
[----:B------:R-:W-:Y:S01]  /*b170*/  FMUL.FTZ R15, R91, R143 ;  /* 0x0000008f5b0f7220 */ /* 0x000fe20000410000 */
[----:B------:R-:W-:Y:S01]  /*b180*/  MUFU.EX2 R110, R110 ;  /* 0x0000006e006e7308 */ /* 0x000fe20000000800 */
        /* <DEDUP_REMOVED lines=12> */
[----:B------:R-:W-:Y:S01]  /*b250*/  MUFU.EX2 R112, R112 ;  /* 0x0000007000707308 */ /* 0x000fe20000000800 */
[----:B------:R-:W-:-:S02]  /*b260*/  FMUL.FTZ R76, R76, R184 ;  /* 0x000000b84c4c7220 */ /* 0x000fc40000410000 */
[-C--:B------:R-:W-:Y:S02]  /*b270*/  FMUL.FTZ R77, R77, R184.reuse ;  /* 0x000000b84d4d7220 */ /* 0x080fe40000410000 */
[-C--:B------:R-:W-:Y:S01]  /*b280*/  FMUL.FTZ R78, R78, R143.reuse ;  /* 0x0000008f4e4e7220 */ /* 0x080fe20000410000 */
[C---:B------:R-:W-:Y:S01]  /*b290*/  HMMA.16816.F32 R20, R32.reuse, R24, R20 ;  /* 0x000000182014723c */ /* 0x040fe20000001814 */
[-C--:B------:R-:W-:Y:S01]  /*b2a0*/  FMUL.FTZ R79, R79, R143.reuse ;  /* 0x0000008f4f4f7220 */ /* 0x080fe20000410000 */
[----:B------:R-:W3:Y:S01]  /*b2b0*/  MUFU.EX2 R101, R101 ;  /* 0x0000006500657308 */ /* 0x000ee20000000800 */
        /* <DEDUP_REMOVED lines=12> */
[----:B------:R-:W4:Y:S01]  /*b380*/  MUFU.EX2 R3, R3 ;  /* 0x0000000300037308 */ /* 0x000f220000000800 */
[----:B------:R-:W-:Y:S01]  /*b390*/  LDSM.16.MT88.4 R76, [R155+0x8000] ;  /* 0x008000009b4c783b */ /* 0x000fe20000004200 */
[--C-:B------:R-:W-:Y:S02]  /*b3a0*/  FFMA.FTZ R107, R107, c[0x0][0x23c], -R52.reuse ;  /* 0x00008f006b6b7a23 */ /* 0x100fe40000010834 */
[----:B------:R-:W-:Y:S02]  /*b3b0*/  FFMA.FTZ R105, R105, c[0x0][0x23c], -R52 ;  /* 0x00008f0069697a23 */ /* 0x000fe40000010834 */
[----:B------:R-:W-:Y:S01]  /*b3c0*/  HMMA.16816.F32 R28, R32, R36, R28 ;  /* 0x00000024201c723c */ /* 0x000fe2000000181c */
[----:B------:R-:W-:Y:S01]  /*b3d0*/  FFMA.FTZ R147, R187, R184, R147 ;  /* 0x000000b8bb937223 */ /* 0x000fe20000010093 */
[----:B------:R-:W-:Y:S01]  /*b3e0*/  MUFU.EX2 R133, R133 ;  /* 0x0000008500857308 */ /* 0x000fe20000000800 */
[----:B------:R-:W-:-:S02]  /*b3f0*/  FFMA.FTZ R141, R188, R143, R141 ;  /* 0x0000008fbc8d7223 */ /* 0x000fc4000001008d */
[----:B------:R-:W-:Y:S02]  /*b400*/  FADD.FTZ R116, R116, R147 ;  /* 0x0000009374747221 */ /* 0x000fe40000010000 */
[----:B-1----:R-:W-:Y:S01]  /*b410*/  F2FP.PACK_AB R36, R113, R120 ;  /* 0x000000787124723e */ /* 0x002fe200000000ff */
[----:B------:R-:W-:Y:S01]  /*b420*/  HMMA.16816.F32 R32, R32, R38, R68 ;  /* 0x000000262020723c */ /* 0x000fe20000001844 */
[----:B---3--:R-:W-:Y:S01]  /*b430*/  F2FP.PACK_AB R37, R101, R112 ;  /* 0x000000706525723e */ /* 0x008fe200000000ff */
        /* <DEDUP_REMOVED lines=8> */
[----:B------:R-:W-:Y:S02]  /*b4c0*/  FADD.FTZ R121, R2, R121 ;  /* 0x0000007902797221 */ /* 0x000fe40000010000 */
[----:B------:R-:W-:Y:S01]  /*b4d0*/  FADD.FTZ R120, R120, R119 ;  /* 0x0000007778787221 */ /* 0x000fe20000010000 */
[C---:B--2---:R-:W-:Y:S01]  /*b4e0*/  HMMA.16816.F32 R4, R36.reuse, R40, R4 ;  /* 0x000000282404723c */ /* 0x044fe20000001804 */
[----:B------:R-:W-:Y:S01]  /*b4f0*/  FADD.FTZ R112, R112, R121 ;  /* 0x0000007970707221 */ /* 0x000fe20000010000 */
[----:B------:R-:W-:Y:S01]  /*b500*/  MUFU.EX2 R123, R123 ;  /* 0x0000007b007b7308 */ /* 0x000fe20000000800 */
[----:B------:R-:W-:Y:S02]  /*b510*/  FADD.FTZ R113, R113, R120 ;  /* 0x0000007871717221 */ /* 0x000fe40000010000 */
[----:B------:R-:W-:Y:S02]  /*b520*/  FADD.FTZ R101, R101, R112 ;  /* 0x0000007065657221 */ /* 0x000fe40000010000 */
[----:B------:R-:W-:Y:S01]  /*b530*/  FFMA.FTZ R187, R62, c[0x0][0x23c], -R63 ;  /* 0x00008f003ebb7a23 */ /* 0x000fe2000001083f */
[----:B------:R-:W-:Y:S01]  /*b540*/  HMMA.16816.F32 R8, R36, R42, R8 ;  /* 0x0000002a2408723c */ /* 0x000fe20000001808 */
[----:B------:R-:W2:Y:S01]  /*b550*/  LDSM.16.MT88.4 R40, [R154+0x6800] ;  /* 0x006800009a28783b */ /* 0x000ea20000004200 */
[----:B------:R-:W-:Y:S01]  /*b560*/  MUFU.EX2 R131, R131 ;  /* 0x0000008300837308 */ /* 0x000fe20000000800 */
[----:B------:R-:W-:-:S02]  /*b570*/  FADD.FTZ R108, R108, R101 ;  /* 0x000000656c6c7221 */ /* 0x000fc40000010000 */
[--C-:B------:R-:W-:Y:S02]  /*b580*/  FFMA.FTZ R60, R60, c[0x0][0x23c], -R63.reuse ;  /* 0x00008f003c3c7a23 */ /* 0x100fe4000001083f */
[----:B------:R-:W-:Y:S01]  /*b590*/  FADD.FTZ R108, R3, R108 ;  /* 0x0000006c036c7221 */ /* 0x000fe20000010000 */
[----:B------:R-:W-:Y:S01]  /*b5a0*/  HMMA.16816.F32 R20, R36, R48, R20 ;  /* 0x000000302414723c */ /* 0x000fe20000001814 */
[----:B------:R-:W-:Y:S01]  /*b5b0*/  FFMA.FTZ R3, R46, c[0x0][0x23c], -R52 ;  /* 0x00008f002e037a23 */ /* 0x000fe20000010834 */
[----:B------:R-:W3:Y:S01]  /*b5c0*/  MUFU.EX2 R122, R122 ;  /* 0x0000007a007a7308 */ /* 0x000ee20000000800 */
[--C-:B------:R-:W-:Y:S02]  /*b5d0*/  FFMA.FTZ R54, R54, c[0x0][0x23c], -R63.reuse ;  /* 0x00008f0036367a23 */ /* 0x100fe4000001083f */
[----:B------:R-:W-:-:S03]  /*b5e0*/  FFMA.FTZ R61, R61, c[0x0][0x23c], -R63 ;  /* 0x00008f003d3d7a23 */ /* 0x000fc6000001083f */
        /* <DEDUP_REMOVED lines=26> */
[----:B------:R-:W3:Y:S05]  /*b790*/  LDSM.16.MT88.4 R48, [R154+0x7000] ;  /* 0x007000009a30783b */ /* 0x000eea0000004200 */
[----:B------:R-:W-:Y:S02]  /*b7a0*/  MUFU.EX2 R183, R183 ;  /* 0x000000b700b77308 */ /* 0x000fe40000000800 */
[C---:B------:R-:W-:Y:S06]  /*b7b0*/  HMMA.16816.F32 R4, R36.reuse, R56, R4 ;  /* 0x000000382404723c */ /* 0x040fec0000001804 */
[----:B------:R-:W4:Y:S02]  /*b7c0*/  MUFU.EX2 R182, R182 ;  /* 0x000000b600b67308 */ /* 0x000f240000000800 */
[C---:B--2---:R-:W-:Y:S06]  /*b7d0*/  HMMA.16816.F32 R20, R36.reuse, R40, R20 ;  /* 0x000000282414723c */ /* 0x044fec0000001814 */
[----:B------:R-:W-:Y:S02]  /*b7e0*/  MUFU.EX2 R2, R60 ;  /* 0x0000003c00027308 */ /* 0x000fe40000000800 */
[C---:B------:R-:W-:Y:S01]  /*b7f0*/  HMMA.16816.F32 R24, R36.reuse, R42, R24 ;  /* 0x0000002a2418723c */ /* 0x040fe20000001818 */
[----:B------:R-:W2:Y:S05]  /*b800*/  LDSM.16.MT88.4 R40, [R158+0x7800] ;  /* 0x007800009e28783b */ /* 0x000eaa0000004200 */
[----:B------:R-:W-:Y:S02]  /*b810*/  MUFU.EX2 R187, R187 ;  /* 0x000000bb00bb7308 */ /* 0x000fe40000000800 */
[C---:B------:R-:W-:Y:S01]  /*b820*/  HMMA.16816.F32 R8, R36.reuse, R58, R8 ;  /* 0x0000003a2408723c */ /* 0x040fe20000001808 */
[----:B------:R-:W5:Y:S05]  /*b830*/  LDSM.16.MT88.4 R56, [R156+0x7800] ;  /* 0x007800009c38783b */ /* 0x000f6a0000004200 */
[----:B------:R-:W-:Y:S02]  /*b840*/  MUFU.EX2 R3, R3 ;  /* 0x0000000300037308 */ /* 0x000fe40000000800 */
[C---:B---3--:R-:W-:Y:S08]  /*b850*/  HMMA.16816.F32 R28, R36.reuse, R48, R28 ;  /* 0x00000030241c723c */ /* 0x048ff0000000181c */
[----:B------:R-:W-:Y:S01]  /*b860*/  HMMA.16816.F32 R32, R36, R50, R32 ;  /* 0x000000322420723c */ /* 0x000fe20000001820 */
[----:B------:R-:W3:Y:S06]  /*b870*/  LDSM.16.MT88.4 R48, [R155+0x7800] ;  /* 0x007800009b30783b */ /* 0x000eec0000004200 */
[----:B------:R-:W-:-:S02]  /*b880*/  F2FP.PACK_AB R36, R146, R193 ;  /* 0x000000c19224723e */ /* 0x000fc400000000ff */
[----:B-1----:R-:W-:Y:S02]  /*b890*/  F2FP.PACK_AB R37, R191, R192 ;  /* 0x000000c0bf25723e */ /* 0x002fe400000000ff */
[----:B------:R-:W-:Y:S02]  /*b8a0*/  F2FP.PACK_AB R38, R144, R145 ;  /* 0x000000919026723e */ /* 0x000fe400000000ff */
[----:B----4-:R-:W-:-:S07]  /*b8b0*/  F2FP.PACK_AB R39, R182, R183 ;  /* 0x000000b7b627723e */ /* 0x010fce00000000ff */
[C---:B--2---:R-:W-:Y:S08]  /*b8c0*/  HMMA.16816.F32 R4, R36.reuse, R40, R4 ;  /* 0x000000282404723c */ /* 0x044ff00000001804 */
        /* <DEDUP_REMOVED lines=8> */
[----:B---3--:R-:W-:Y:S01]  /*b950*/  HMMA.16816.F32 R20, R36, R48, R20 ;  /* 0x000000302414723c */ /* 0x008fe20000001814 */
        /* <DEDUP_REMOVED lines=162> */
.L_x_6380:
[----:B------:R-:W-:-:S13]  /*c380*/  ISETP.GE.AND P1, PT, R170, 0x1, PT ;  /* 0x00000001aa00780c */ /* 0x000fda0003f26270 */
[----:B------:R-:W-:Y:S05]  /*c390*/  @!P1 BRA `(.L_x_6388) ;  /* 0x0000459000009947 */ /* 0x000fea0003800000 */
[----:B------:R-:W-:Y:S01]  /*c3a0*/  IMAD.MOV.U32 R184, RZ, RZ, c[0x0][0x1a0] ;  /* 0x00006800ffb87624 */ /* 0x000fe200078e00ff */
[----:B------:R-:W-:Y:S02]  /*c3b0*/  MOV R101, R2 ;  /* 0x0000000200657202 */ /* 0x000fe40000000f00 */
[----:B------:R-:W-:Y:S01]  /*c3c0*/  MOV R100, R3 ;  /* 0x0000000300647202 */ /* 0x000fe20000000f00 */
[----:B------:R-:W-:-:S05]  /*c3d0*/  IMAD.U32 R183, R184, -0x80, RZ ;  /* 0xffffff80b8b77824 */ /* 0x000fca00078e00ff */
[----:B------:R-:W-:Y:S02]  /*c3e0*/  SHF.R.S32.HI R182, RZ, 0x1f, R183 ;  /* 0x0000001fffb67819 */ /* 0x000fe400000114b7 */
.L_x_6392:
        /* <DEDUP_REMOVED lines=64> */
.L_x_6389:
        /* <DEDUP_REMOVED lines=26> */
[----:B------:R-:W-:Y:S01]  /*c990*/  @!P1 IMAD.WIDE.U32 R200, R184, 0x30, R200 ;  /* 0x00000030b8c89825 */ /* 0x000fe200078e00c8 */
        /* <DEDUP_REMOVED lines=67> */
[----:B------:R-:W0:Y:S08]  /*cdd0*/  LDGDEPBAR ;  /* 0x00000000000079af */ /* 0x000e300000000000 */
[----:B------:R-:W2:Y:S08]  /*cde0*/  LDSM.16.M88.4 R128, [R163+0x4800] ;  /* 0x00480000a380783b */ /* 0x000eb00000000200 */
[----:B------:R-:W2:Y:S08]  /*cdf0*/  LDSM.16.M88.4 R132, [R163+0x5000] ;  /* 0x00500000a384783b */ /* 0x000eb00000000200 */
[----:B------:R-:W2:Y:S08]  /*ce00*/  LDSM.16.M88.4 R136, [R163+0x5800] ;  /* 0x00580000a388783b */ /* 0x000eb00000000200 */
[----:B------:R-:W-:Y:S08]  /*ce10*/  LDSM.16.M88.4 R140, [R162] ;  /* 0x00000000a28c783b */ /* 0x000ff00000000200 */
        /* <DEDUP_REMOVED lines=40> */
[----:B------:R-:W2:Y:S07]  /*d0a0*/  LDSM.16.M88.4 R112, [R160] ;  /* 0x00000000a070783b */ /* 0x000eae0000000200 */
[C---:B-1----:R-:W-:Y:S08]  /*d0b0*/  HMMA.16816.F32 R60, R140.reuse, R104, R60 ;  /* 0x000000688c3c723c */ /* 0x042ff0000000183c */
[----:B------:R-:W-:Y:S01]  /*d0c0*/  HMMA.16816.F32 R64, R140, R106, R64 ;  /* 0x0000006a8c40723c */ /* 0x000fe20000001840 */
        /* <DEDUP_REMOVED lines=22> */
[C---:B-1----:R-:W-:Y:S08]  /*d230*/  HMMA.16816.F32 R60, R108.reuse, R104, R60 ;  /* 0x000000686c3c723c */ /* 0x042ff0000000183c */
[----:B------:R-:W-:Y:S01]  /*d240*/  HMMA.16816.F32 R64, R108, R106, R64 ;  /* 0x0000006a6c40723c */ /* 0x000fe20000001840 */
[----:B------:R-:W1:Y:S08]  /*d250*/  LDSM.16.M88.4 R104, [R102+0x800] ;  /* 0x000800006668783b */ /* 0x000e700000000200 */
[----:B------:R-:W3:Y:S01]  /*d260*/  LDSM.16.M88.4 R108, [R102+0x1000] ;  /* 0x00100000666c783b */ /* 0x000ee20000000200 */
[C---:B--2---:R-:W-:Y:S08]  /*d270*/  HMMA.16816.F32 R4, R116.reuse, R112, R4 ;  /* 0x000000707404723c */ /* 0x044ff00000001804 */
[C---:B------:R-:W-:Y:S08]  /*d280*/  HMMA.16816.F32 R8, R116.reuse, R114, R8 ;  /* 0x000000727408723c */ /* 0x040ff00000001808 */
[C---:B-1----:R-:W-:Y:S08]  /*d290*/  HMMA.16816.F32 R12, R116.reuse, R104, R12 ;  /* 0x00000068740c723c */ /* 0x042ff0000000180c */
[----:B------:R-:W-:Y:S01]  /*d2a0*/  FMUL.FTZ R227, R4, c[0x0][0x2ec] ;  /* 0x0000bb0004e37a20 */ /* 0x000fe20000410000 */
[C---:B------:R-:W-:Y:S01]  /*d2b0*/  HMMA.16816.F32 R16, R116.reuse, R106, R16 ;  /* 0x0000006a7410723c */ /* 0x040fe20000001810 */
[----:B------:R-:W1:Y:S02]  /*d2c0*/  LDSM.16.M88.4 R104, [R102+0x1800] ;  /* 0x001800006668783b */ /* 0x000e640000000200 */
[----:B------:R-:W-:Y:S02]  /*d2d0*/  FMUL.FTZ R229, R5, c[0x0][0x2ec] ;  /* 0x0000bb0005e57a20 */ /* 0x000fe40000410000 */
[----:B------:R-:W2:Y:S01]  /*d2e0*/  MUFU.TANH R227, R227 ;  /* 0x000000e300e37308 */ /* 0x000ea20000002400 */
[----:B------:R-:W-:Y:S02]  /*d2f0*/  FMUL.FTZ R231, R6, c[0x0][0x2ec] ;  /* 0x0000bb0006e77a20 */ /* 0x000fe40000410000 */
[C---:B---3--:R-:W-:Y:S04]  /*d300*/  HMMA.16816.F32 R20, R116.reuse, R108, R20 ;  /* 0x0000006c7414723c */ /* 0x048fe80000001814 */
[----:B------:R-:W-:Y:S02]  /*d310*/  FMUL.FTZ R233, R7, c[0x0][0x2ec] ;  /* 0x0000bb0007e97a20 */ /* 0x000fe40000410000 */
[----:B------:R-:W-:Y:S01]  /*d320*/  FMUL.FTZ R235, R8, c[0x0][0x2ec] ;  /* 0x0000bb0008eb7a20 */ /* 0x000fe20000410000 */
[----:B------:R-:W3:Y:S01]  /*d330*/  MUFU.TANH R229, R229 ;  /* 0x000000e500e57308 */ /* 0x000ee20000002400 */
[C---:B------:R-:W-:Y:S01]  /*d340*/  HMMA.16816.F32 R24, R116.reuse, R110, R24 ;  /* 0x0000006e7418723c */ /* 0x040fe20000001818 */
[----:B------:R-:W2:Y:S03]  /*d350*/  LDSM.16.M88.4 R108, [R102+0x2000] ;  /* 0x00200000666c783b */ /* 0x000ea60000000200 */
[----:B------:R-:W-:Y:S02]  /*d360*/  FMUL.FTZ R237, R9, c[0x0][0x2ec] ;  /* 0x0000bb0009ed7a20 */ /* 0x000fe40000410000 */
[----:B------:R-:W-:Y:S02]  /*d370*/  FMUL.FTZ R239, R10, c[0x0][0x2ec] ;  /* 0x0000bb000aef7a20 */ /* 0x000fe40000410000 */
[----:B------:R-:W-:Y:S01]  /*d380*/  FMUL.FTZ R241, R11, c[0x0][0x2ec] ;  /* 0x0000bb000bf17a20 */ /* 0x000fe20000410000 */
[----:B------:R-:W2:Y:S03]  /*d390*/  MUFU.TANH R231, R231 ;  /* 0x000000e700e77308 */ /* 0x000ea60000002400 */
[----:B------:R-:W-:Y:S02]  /*d3a0*/  FMUL.FTZ R245, R12, c[0x0][0x2ec] ;  /* 0x0000bb000cf57a20 */ /* 0x000fe40000410000 */
[----:B------:R-:W-:Y:S02]  /*d3b0*/  FMUL.FTZ R243, R13, c[0x0][0x2ec] ;  /* 0x0000bb000df37a20 */ /* 0x000fe40000410000 */
[----:B------:R-:W-:Y:S02]  /*d3c0*/  FMUL.FTZ R251, R14, c[0x0][0x2ec] ;  /* 0x0000bb000efb7a20 */ /* 0x000fe40000410000 */
[----:B------:R-:W-:Y:S01]  /*d3d0*/  FMUL.FTZ R249, R15, c[0x0][0x2ec] ;  /* 0x0000bb000ff97a20 */ /* 0x000fe20000410000 */
[----:B------:R-:W3:Y:S01]  /*d3e0*/  MUFU.TANH R233, R233 ;  /* 0x000000e900e97308 */ /* 0x000ee20000002400 */
        /* <DEDUP_REMOVED lines=8> */
[C---:B------:R-:W-:Y:S01]  /*d470*/  HMMA.16816.F32 R32, R116.reuse, R106, R32 ;  /* 0x0000006a7420723c */ /* 0x040fe20000001820 */
[----:B------:R-:W1:Y:S03]  /*d480*/  LDSM.16.M88.4 R104, [R102+0x2800] ;  /* 0x002800006668783b */ /* 0x000e660000000200 */
[----:B------:R-:W-:Y:S02]  /*d490*/  FMUL.FTZ R223, R22, c[0x0][0x2ec] ;  /* 0x0000bb0016df7a20 */ /* 0x000fe40000410000 */
[----:B------:R-:W1:Y:S01]  /*d4a0*/  MUFU.TANH R237, R237 ;  /* 0x000000ed00ed7308 */ /* 0x000e620000002400 */
[----:B------:R-:W-:Y:S01]  /*d4b0*/  FMUL.FTZ R221, R23, c[0x0][0x2ec] ;  /* 0x0000bb0017dd7a20 */ /* 0x000fe20000410000 */
[C---:B--2---:R-:W-:Y:S04]  /*d4c0*/  HMMA.16816.F32 R36, R116.reuse, R108, R36 ;  /* 0x0000006c7424723c */ /* 0x044fe80000001824 */
[----:B------:R-:W-:Y:S02]  /*d4d0*/  FMUL.FTZ R211, R24, c[0x0][0x2ec] ;  /* 0x0000bb0018d37a20 */ /* 0x000fe40000410000 */
[----:B-----5:R-:W-:Y:S02]  /*d4e0*/  FMUL.FTZ R209, R25, c[0x0][0x2ec] ;  /* 0x0000bb0019d17a20 */ /* 0x020fe40000410000 */
[----:B------:R-:W2:Y:S01]  /*d4f0*/  MUFU.TANH R239, R239 ;  /* 0x000000ef00ef7308 */ /* 0x000ea20000002400 */
[C---:B------:R-:W-:Y:S01]  /*d500*/  HMMA.16816.F32 R40, R116.reuse, R110, R40 ;  /* 0x0000006e7428723c */ /* 0x040fe20000001828 */
[----:B------:R-:W5:Y:S02]  /*d510*/  LDSM.16.M88.4 R108, [R102+0x3000] ;  /* 0x00300000666c783b */ /* 0x000f640000000200 */
[----:B------:R-:W-:Y:S02]  /*d520*/  FMUL.FTZ R219, R26, c[0x0][0x2ec] ;  /* 0x0000bb001adb7a20 */ /* 0x000fe40000410000 */
[----:B----4-:R-:W-:Y:S02]  /*d530*/  FMUL.FTZ R217, R27, c[0x0][0x2ec] ;  /* 0x0000bb001bd97a20 */ /* 0x010fe40000410000 */
[----:B------:R-:W-:Y:S02]  /*d540*/  FMUL.FTZ R199, R28, c[0x0][0x2ec] ;  /* 0x0000bb001cc77a20 */ /* 0x000fe40000410000 */
[----:B------:R-:W4:Y:S03]  /*d550*/  MUFU.TANH R241, R241 ;  /* 0x000000f100f17308 */ /* 0x000f260000002400 */
        /* <DEDUP_REMOVED lines=9> */
[----:B------:R1:W1:Y:S01]  /*d5f0*/  MUFU.TANH R141, R189 ;  /* 0x000000bd008d7308 */ /* 0x0002620000002400 */
[----:B------:R-:W-:Y:S01]  /*d600*/  FMUL.FTZ R193, R33, c[0x0][0x2ec] ;  /* 0x0000bb0021c17a20 */ /* 0x000fe20000410000 */
[C---:B------:R-:W-:Y:S01]  /*d610*/  HMMA.16816.F32 R48, R116.reuse, R106, R48 ;  /* 0x0000006a7430723c */ /* 0x040fe20000001830 */
[----:B------:R-:W2:Y:S01]  /*d620*/  LDSM.16.M88.4 R104, [R102+0x3800] ;  /* 0x003800006668783b */ /* 0x000ea20000000200 */
[----:B------:R-:W-:Y:S04]  /*d630*/  DEPBAR.LE SB0, 0x0 ;  /* 0x000080000000791a */ /* 0x000fe80000000000 */
[----:B------:R-:W-:Y:S02]  /*d640*/  FMUL.FTZ R203, R34, c[0x0][0x2ec] ;  /* 0x0000bb0022cb7a20 */ /* 0x000fe40000410000 */
[----:B------:R3:W2:Y:S01]  /*d650*/  MUFU.TANH R143, R190 ;  /* 0x000000be008f7308 */ /* 0x0006a20000002400 */
[----:B------:R-:W-:Y:S01]  /*d660*/  FMUL.FTZ R201, R35, c[0x0][0x2ec] ;  /* 0x0000bb0023c97a20 */ /* 0x000fe20000410000 */
[----:B------:R-:W-:Y:S01]  /*d670*/  BAR.SYNC.DEFER_BLOCKING 0x0 ;  /* 0x0000000000007b1d */ /* 0x000fe20000010000 */
[C---:B-----5:R-:W-:Y:S05]  /*d680*/  HMMA.16816.F32 R52, R116.reuse, R108, R52 ;  /* 0x0000006c7434723c */ /* 0x060fea0000001834 */
[----:B------:R-:W-:Y:S02]  /*d690*/  FMUL.FTZ R191, R38, c[0x0][0x2ec] ;  /* 0x0000bb0026bf7a20 */ /* 0x000fe40000410000 */
[----:B------:R5:W2:Y:S01]  /*d6a0*/  MUFU.TANH R147, R200 ;  /* 0x000000c800937308 */ /* 0x000aa20000002400 */
[----:B------:R-:W-:Y:S01]  /*d6b0*/  FMUL.FTZ R202, R44, c[0x0][0x2ec] ;  /* 0x0000bb002cca7a20 */ /* 0x000fe20000410000 */
[C---:B------:R-:W-:Y:S03]  /*d6c0*/  HMMA.16816.F32 R56, R116.reuse, R110, R56 ;  /* 0x0000006e7438723c */ /* 0x040fe60000001838 */
[----:B-1----:R-:W-:Y:S02]  /*d6d0*/  FMUL.FTZ R189, R43, c[0x0][0x2ec] ;  /* 0x0000bb002bbd7a20 */ /* 0x002fe40000410000 */
[----:B------:R-:W-:Y:S02]  /*d6e0*/  FMUL.FTZ R206, R46, c[0x0][0x2ec] ;  /* 0x0000bb002ece7a20 */ /* 0x000fe40000410000 */
[----:B------:R-:W-:Y:S01]  /*d6f0*/  FMUL.FTZ R212, R49, c[0x0][0x2ec] ;  /* 0x0000bb0031d47a20 */ /* 0x000fe20000410000 */
[----:B------:R1:W1:Y:S01]  /*d700*/  MUFU.TANH R137, R189 ;  /* 0x000000bd00897308 */ /* 0x0002620000002400 */
[----:B------:R-:W-:Y:S03]  /*d710*/  FMUL.FTZ R208, R45, c[0x0][0x2ec] ;  /* 0x0000bb002dd07a20 */ /* 0x000fe60000410000 */
[----:B---3--:R-:W-:Y:S02]  /*d720*/  FMUL.FTZ R190, R42, c[0x0][0x2ec] ;  /* 0x0000bb002abe7a20 */ /* 0x008fe40000410000 */
[----:B------:R-:W-:Y:S02]  /*d730*/  FMUL.FTZ R204, R48, c[0x0][0x2ec] ;  /* 0x0000bb0030cc7a20 */ /* 0x000fe40000410000 */
[----:B------:R-:W-:Y:S02]  /*d740*/  FMUL.FTZ R210, R53, c[0x0][0x2ec] ;  /* 0x0000bb0035d27a20 */ /* 0x000fe40000410000 */
[----:B------:R3:W3:Y:S01]  /*d750*/  MUFU.TANH R139, R190 ;  /* 0x000000be008b7308 */ /* 0x0006e20000002400 */
[----:B------:R-:W-:Y:S02]  /*d760*/  FMUL.FTZ R196, R40, c[0x0][0x2ec] ;  /* 0x0000bb0028c47a20 */ /* 0x000fe40000410000 */
[----:B------:R-:W-:Y:S01]  /*d770*/  FMUL.FTZ R198, R41, c[0x0][0x2ec] ;  /* 0x0000bb0029c67a20 */ /* 0x000fe20000410000 */
[C---:B--2---:R-:W-:Y:S03]  /*d780*/  HMMA.16816.F32 R60, R116.reuse, R104, R60 ;  /* 0x00000068743c723c */ /* 0x044fe6000000183c */
[----:B-----5:R-:W-:Y:S03]  /*d790*/  FMUL.FTZ R200, R47, c[0x0][0x2ec] ;  /* 0x0000bb002fc87a20 */ /* 0x020fe60000410000 */
[----:B------:R-:W2:Y:S02]  /*d7a0*/  MUFU.TANH R125, R202 ;  /* 0x000000ca007d7308 */ /* 0x000ea40000002400 */
[----:B------:R-:W-:Y:S04]  /*d7b0*/  HMMA.16816.F32 R64, R116, R106, R64 ;  /* 0x0000006a7440723c */ /* 0x000fe80000001840 */
[----:B-1----:R-:W-:Y:S04]  /*d7c0*/  FMUL.FTZ R189, R51, c[0x0][0x2ec] ;  /* 0x0000bb0033bd7a20 */ /* 0x002fe80000410000 */
[----:B------:R1:W1:Y:S01]  /*d7d0*/  MUFU.TANH R129, R189 ;  /* 0x000000bd00817308 */ /* 0x0002620000002400 */
[----:B---3--:R-:W-:Y:S07]  /*d7e0*/  FMUL.FTZ R190, R50, c[0x0][0x2ec] ;  /* 0x0000bb0032be7a20 */ /* 0x008fee0000410000 */
[----:B------:R-:W-:Y:S02]  /*d7f0*/  FMUL.FTZ R214, R62, c[0x0][0x2ec] ;  /* 0x0000bb003ed67a20 */ /* 0x000fe40000410000 */
[----:B------:R3:W2:Y:S06]  /*d800*/  MUFU.TANH R135, R206 ;  /* 0x000000ce00877308 */ /* 0x0006ac0000002400 */
[----:B------:R-:W-:Y:S02]  /*d810*/  FMUL.FTZ R220, R65, c[0x0][0x2ec] ;  /* 0x0000bb0041dc7a20 */ /* 0x000fe40000410000 */
[----:B------:R-:W-:Y:S02]  /*d820*/  FMUL.FTZ R218, R66, c[0x0][0x2ec] ;  /* 0x0000bb0042da7a20 */ /* 0x000fe40000410000 */
[----:B------:R5:W2:Y:S01]  /*d830*/  MUFU.TANH R202, R212 ;  /* 0x000000d400ca7308 */ /* 0x000aa20000002400 */
[----:B------:R-:W-:Y:S02]  /*d840*/  FMUL.FTZ R216, R67, c[0x0][0x2ec] ;  /* 0x0000bb0043d87a20 */ /* 0x000fe40000410000 */
[----:B-1----:R-:W-:Y:S07]  /*d850*/  FMUL.FTZ R189, R59, c[0x0][0x2ec] ;  /* 0x0000bb003bbd7a20 */ /* 0x002fee0000410000 */
[----:B------:R1:W1:Y:S01]  /*d860*/  MUFU.TANH R131, R190 ;  /* 0x000000be00837308 */ /* 0x0002620000002400 */
[----:B---3--:R-:W-:Y:S09]  /*d870*/  FMUL.FTZ R206, R54, c[0x0][0x2ec] ;  /* 0x0000bb0036ce7a20 */ /* 0x008ff20000410000 */
[----:B------:R3:W2:Y:S01]  /*d880*/  MUFU.TANH R113, R189 ;  /* 0x000000bd00717308 */ /* 0x0006a20000002400 */
[----:B-----5:R-:W-:Y:S09]  /*d890*/  FMUL.FTZ R212, R57, c[0x0][0x2ec] ;  /* 0x0000bb0039d47a20 */ /* 0x020ff20000410000 */
[----:B------:R5:W2:Y:S01]  /*d8a0*/  MUFU.TANH R123, R208 ;  /* 0x000000d0007b7308 */ /* 0x000aa20000002400 */
[----:B-1----:R-:W-:Y:S09]  /*d8b0*/  FMUL.FTZ R190, R58, c[0x0][0x2ec] ;  /* 0x0000bb003abe7a20 */ /* 0x002ff20000410000 */
        /* <DEDUP_REMOVED lines=14> */
[----:B------:R-:W3:Y:S01]  /*d9a0*/  MUFU.TANH R243, R243 ;  /* 0x000000f300f37308 */ /* 0x000ee20000002400 */
[----:B-----5:R-:W-:Y:S09]  /*d9b0*/  MOV R190, R2 ;  /* 0x0000000200be7202 */ /* 0x020ff20000000f00 */
        /* <DEDUP_REMOVED lines=35> */
[----:B------:R1:W1:Y:S01]  /*dbf0*/  MUFU.TANH R36, R216 ;  /* 0x000000d800247308 */ /* 0x0002620000002400 */
        /* <DEDUP_REMOVED lines=65> */
.L_x_6391:
        /* <DEDUP_REMOVED lines=62> */
[----:B---3--:R-:W-:Y:S01]  /*e3f0*/  @!P1 LEA R20, P2, R18, R186, 0x1 ;  /* 0x000000ba12149211 */ /* 0x008fe200078408ff */
        /* <DEDUP_REMOVED lines=25> */
.L_x_6390:
[----:B--234-:R-:W-:Y:S01]  /*e590*/  LDSM.16.MT88.4 R20, [R156+0x6000] ;  /* 0x006000009c14783b */ /* 0x01cfe20000004200 */
[----:B------:R-:W-:Y:S04]  /*e5a0*/  IADD3 R60, R170, -0x1, RZ ;  /* 0xffffffffaa3c7810 */ /* 0x000fe80007ffe0ff */
[----:B------:R-:W-:Y:S03]  /*e5b0*/  LEA R2, R60, R169, 0x7 ;  /* 0x000000a93c027211 */ /* 0x000fe600078e38ff */
[----:B------:R-:W-:Y:S01]  /*e5c0*/  LDSM.16.MT88.4 R28, [R155+0x6000] ;  /* 0x006000009b1c783b */ /* 0x000fe20000004200 */
[----:B------:R-:W-:Y:S01]  /*e5d0*/  I2F R7, R2 ;  /* 0x0000000200077306 */ /* 0x000fe20000201400 */
[C---:B------:R-:W-:Y:S02]  /*e5e0*/  IADD3 R15, R2.reuse, 0x20, RZ ;  /* 0x00000020020f7810 */ /* 0x040fe40007ffe0ff */
[C---:B------:R-:W-:Y:S02]  /*e5f0*/  IADD3 R49, R2.reuse, 0x10, RZ ;  /* 0x0000001002317810 */ /* 0x040fe40007ffe0ff */
[C---:B------:R-:W-:Y:S02]  /*e600*/  IADD3 R10, R2.reuse, 0x31, RZ ;  /* 0x00000031020a7810 */ /* 0x040fe40007ffe0ff */
[----:B------:R-:W-:Y:S01]  /*e610*/  LDSM.16.MT88.4 R44, [R154+0x6000] ;  /* 0x006000009a2c783b */ /* 0x000fe20000004200 */
        /* <DEDUP_REMOVED lines=40> */
[----:B------:R-:W2:Y:S02]  /*e8a0*/  I2F R63, R63 ;  /* 0x0000003f003f7306 */ /* 0x000ea40000201400 */
[C---:B-12---:R-:W-:Y:S02]  /*e8b0*/  FFMA.FTZ R66, R0.reuse, R63, R212 ;  /* 0x0000003f00427223 */ /* 0x046fe400000100d4 */
[CC--:B------:R-:W-:Y:S02]  /*e8c0*/  FFMA.FTZ R231, R0.reuse, R7.reuse, R231 ;  /* 0x0000000700e77223 */ /* 0x0c0fe400000100e7 */
[----:B------:R-:W-:Y:S01]  /*e8d0*/  FFMA.FTZ R227, R0, R7, R227 ;  /* 0x0000000700e37223 */ /* 0x000fe200000100e3 */
[----:B------:R-:W-:Y:S01]  /*e8e0*/  IADD3 R7, R2, 0x40, RZ ;  /* 0x0000004002077810 */ /* 0x000fe20007ffe0ff */
[C---:B------:R-:W-:Y:S02]  /*e8f0*/  FFMA.FTZ R233, R0.reuse, R6, R233 ;  /* 0x0000000600e97223 */ /* 0x040fe400000100e9 */
[C---:B------:R-:W-:Y:S01]  /*e900*/  FFMA.FTZ R213, R0.reuse, R14, R213 ;  /* 0x0000000e00d57223 */ /* 0x040fe200000100d5 */
[----:B------:R-:W-:Y:S01]  /*e910*/  FMNMX.FTZ R16, R227, R100, !PT ;  /* 0x00000064e3107209 */ /* 0x000fe20007810000 */
[C---:B------:R-:W-:Y:S01]  /*e920*/  FFMA.FTZ R221, R0.reuse, R14, R221 ;  /* 0x0000000e00dd7223 */ /* 0x040fe200000100dd */
[----:B------:R-:W-:Y:S01]  /*e930*/  I2F R7, R7 ;  /* 0x0000000700077306 */ /* 0x000fe20000201400 */
[----:B------:R-:W-:Y:S01]  /*e940*/  FMNMX.FTZ R14, R231, R101, !PT ;  /* 0x00000065e70e7209 */ /* 0x000fe20007810000 */
[----:B------:R-:W-:Y:S01]  /*e950*/  FFMA.FTZ R229, R0, R6, R229 ;  /* 0x0000000600e57223 */ /* 0x000fe200000100e5 */
[----:B------:R-:W-:Y:S01]  /*e960*/  IADD3 R6, R2, 0x41, RZ ;  /* 0x0000004102067810 */ /* 0x000fe20007ffe0ff */
[CC--:B------:R-:W-:Y:S01]  /*e970*/  FFMA.FTZ R239, R0.reuse, R5.reuse, R239 ;  /* 0x0000000500ef7223 */ /* 0x0c0fe200000100ef */
[----:B------:R-:W-:Y:S01]  /*e980*/  FMNMX.FTZ R14, R233, R14, !PT ;  /* 0x0000000ee90e7209 */ /* 0x000fe20007810000 */
[----:B------:R-:W-:Y:S01]  /*e990*/  FFMA.FTZ R235, R0, R5, R235 ;  /* 0x0000000500eb7223 */ /* 0x000fe200000100eb */
[----:B------:R-:W-:Y:S01]  /*e9a0*/  IADD3 R5, R2, 0x50, RZ ;  /* 0x0000005002057810 */ /* 0x000fe20007ffe0ff */
[C---:B------:R-:W-:Y:S02]  /*e9b0*/  FFMA.FTZ R241, R0.reuse, R4, R241 ;  /* 0x0000000400f17223 */ /* 0x040fe400000100f1 */
[----:B------:R-:W1:Y:S01]  /*e9c0*/  I2F R6, R6 ;  /* 0x0000000600067306 */ /* 0x000e620000201400 */
[CC--:B------:R-:W-:Y:S02]  /*e9d0*/  FFMA.FTZ R209, R0.reuse, R12.reuse, R209 ;  /* 0x0000000c00d17223 */ /* 0x0c0fe400000100d1 */
[C---:B------:R-:W-:Y:S01]  /*e9e0*/  FFMA.FTZ R217, R0.reuse, R12, R217 ;  /* 0x0000000c00d97223 */ /* 0x040fe200000100d9 */
[----:B------:R-:W-:Y:S01]  /*e9f0*/  FMNMX.FTZ R12, R239, R14, !PT ;  /* 0x0000000eef0c7209 */ /* 0x000fe20007810000 */
[C---:B------:R-:W-:Y:S01]  /*ea00*/  FFMA.FTZ R237, R0.reuse, R4, R237 ;  /* 0x0000000400ed7223 */ /* 0x040fe200000100ed */
[----:B------:R-:W-:Y:S01]  /*ea10*/  FMNMX.FTZ R14, R229, R16, !PT ;  /* 0x00000010e50e7209 */ /* 0x000fe20007810000 */
[CC--:B------:R-:W-:Y:S01]  /*ea20*/  FFMA.FTZ R251, R0.reuse, R49.reuse, R251 ;  /* 0x0000003100fb7223 */ /* 0x0c0fe200000100fb */
[----:B------:R-:W-:Y:S01]  /*ea30*/  FMNMX.FTZ R12, R241, R12, !PT ;  /* 0x0000000cf10c7209 */ /* 0x000fe20007810000 */
[C---:B------:R-:W-:Y:S01]  /*ea40*/  FFMA.FTZ R49, R0.reuse, R49, R245 ;  /* 0x0000003100317223 */ /* 0x040fe200000100f5 */
[----:B------:R-:W2:Y:S01]  /*ea50*/  I2F R5, R5 ;  /* 0x0000000500057306 */ /* 0x000ea20000201400 */
[----:B------:R-:W-:Y:S01]  /*ea60*/  FMNMX.FTZ R14, R235, R14, !PT ;  /* 0x0000000eeb0e7209 */ /* 0x000fe20007810000 */
[CC--:B------:R-:W-:Y:S01]  /*ea70*/  FFMA.FTZ R249, R0.reuse, R35.reuse, R249 ;  /* 0x0000002300f97223 */ /* 0x0c0fe200000100f9 */
[----:B------:R-:W-:Y:S01]  /*ea80*/  FMNMX.FTZ R12, R251, R12, !PT ;  /* 0x0000000cfb0c7209 */ /* 0x000fe20007810000 */
[C---:B------:R-:W-:Y:S01]  /*ea90*/  FFMA.FTZ R35, R0.reuse, R35, R243 ;  /* 0x0000002300237223 */ /* 0x040fe200000100f3 */
[----:B------:R-:W-:Y:S01]  /*eaa0*/  FMNMX.FTZ R14, R237, R14, !PT ;  /* 0x0000000eed0e7209 */ /* 0x000fe20007810000 */
[----:B------:R-:W-:Y:S01]  /*eab0*/  FFMA.FTZ R194, R0, R33, R194 ;  /* 0x0000002100c27223 */ /* 0x000fe200000100c2 */
[----:B------:R-:W-:Y:S01]  /*eac0*/  IADD3 R4, R2, 0x51, RZ ;  /* 0x0000005102047810 */ /* 0x000fe20007ffe0ff */
[CC--:B------:R-:W-:Y:S02]  /*ead0*/  FFMA.FTZ R219, R0.reuse, R13.reuse, R219 ;  /* 0x0000000d00db7223 */ /* 0x0c0fe400000100db */
[C---:B------:R-:W-:Y:S01]  /*eae0*/  FFMA.FTZ R211, R0.reuse, R13, R211 ;  /* 0x0000000d00d37223 */ /* 0x040fe200000100d3 */
[----:B------:R-:W-:Y:S01]  /*eaf0*/  FMNMX.FTZ R13, R249, R12, !PT ;  /* 0x0000000cf90d7209 */ /* 0x000fe20007810000 */
[C---:B------:R-:W-:Y:S01]  /*eb00*/  FFMA.FTZ R192, R0.reuse, R3, R192 ;  /* 0x0000000300c07223 */ /* 0x040fe200000100c0 */
[----:B------:R-:W3:Y:S01]  /*eb10*/  I2F R4, R4 ;  /* 0x0000000400047306 */ /* 0x000ee20000201400 */
[----:B------:R-:W-:Y:S01]  /*eb20*/  FMNMX.FTZ R12, R49, R14, !PT ;  /* 0x0000000e310c7209 */ /* 0x000fe20007810000 */
[----:B------:R-:W-:Y:S01]  /*eb30*/  FFMA.FTZ R33, R0, R33, R247 ;  /* 0x0000002100217223 */ /* 0x000fe200000100f7 */
[----:B------:R-:W-:Y:S01]  /*eb40*/  FMNMX.FTZ R13, R194, R13, !PT ;  /* 0x0000000dc20d7209 */ /* 0x000fe20007810000 */
[C---:B------:R-:W-:Y:S01]  /*eb50*/  FFMA.FTZ R223, R0.reuse, R15, R223 ;  /* 0x0000000f00df7223 */ /* 0x040fe200000100df */
[----:B------:R-:W-:Y:S01]  /*eb60*/  FMNMX.FTZ R12, R35, R12, !PT ;  /* 0x0000000c230c7209 */ /* 0x000fe20007810000 */
[----:B------:R-:W-:Y:S01]  /*eb70*/  FFMA.FTZ R225, R0, R3, R225 ;  /* 0x0000000300e17223 */ /* 0x000fe200000100e1 */
[----:B------:R-:W-:Y:S01]  /*eb80*/  IADD3 R3, R2, 0x58, RZ ;  /* 0x0000005802037810 */ /* 0x000fe20007ffe0ff */
[C---:B------:R-:W-:Y:S01]  /*eb90*/  FFMA.FTZ R205, R0.reuse, R10, R205 ;  /* 0x0000000a00cd7223 */ /* 0x040fe200000100cd */
[----:B------:R-:W-:Y:S01]  /*eba0*/  FMNMX.FTZ R12, R33, R12, !PT ;  /* 0x0000000c210c7209 */ /* 0x000fe20007810000 */
[----:B------:R-:W-:Y:S01]  /*ebb0*/  FFMA.FTZ R197, R0, R10, R197 ;  /* 0x0000000a00c57223 */ /* 0x000fe200000100c5 */
[----:B------:R-:W-:Y:S01]  /*ebc0*/  FMNMX.FTZ R10, R192, R13, !PT ;  /* 0x0000000dc00a7209 */ /* 0x000fe20007810000 */
[C---:B------:R-:W-:Y:S01]  /*ebd0*/  FFMA.FTZ R215, R0.reuse, R15, R215 ;  /* 0x0000000f00d77223 */ /* 0x040fe200000100d7 */
[----:B------:R-:W4:Y:S01]  /*ebe0*/  I2F R3, R3 ;  /* 0x0000000300037306 */ /* 0x000f220000201400 */
[----:B------:R-:W-:Y:S01]  /*ebf0*/  FMNMX.FTZ R12, R225, R12, !PT ;  /* 0x0000000ce10c7209 */ /* 0x000fe20007810000 */
[C---:B------:R-:W-:Y:S01]  /*ec00*/  FFMA.FTZ R201, R0.reuse, R8, R201 ;  /* 0x0000000800c97223 */ /* 0x040fe200000100c9 */
[----:B------:R-:W-:Y:S01]  /*ec10*/  FMNMX.FTZ R10, R223, R10, !PT ;  /* 0x0000000adf0a7209 */ /* 0x000fe20007810000 */
[C---:B------:R-:W-:Y:S01]  /*ec20*/  FFMA.FTZ R193, R0.reuse, R8, R193 ;  /* 0x0000000800c17223 */ /* 0x040fe200000100c1 */
[----:B------:R-:W-:Y:S01]  /*ec30*/  FMNMX.FTZ R12, R215, R12, !PT ;  /* 0x0000000cd70c7209 */ /* 0x000fe20007810000 */
[CC--:B------:R-:W-:Y:S01]  /*ec40*/  FFMA.FTZ R207, R0.reuse, R11.reuse, R207 ;  /* 0x0000000b00cf7223 */ /* 0x0c0fe200000100cf */
[----:B------:R-:W-:Y:S01]  /*ec50*/  FMNMX.FTZ R10, R221, R10, !PT ;  /* 0x0000000add0a7209 */ /* 0x000fe20007810000 */
[----:B------:R-:W-:Y:S01]  /*ec60*/  FFMA.FTZ R199, R0, R11, R199 ;  /* 0x0000000b00c77223 */ /* 0x000fe200000100c7 */
[----:B------:R-:W-:Y:S01]  /*ec70*/  IADD3 R11, R2, 0x61, RZ ;  /* 0x00000061020b7810 */ /* 0x000fe20007ffe0ff */
[CC--:B------:R-:W-:Y:S01]  /*ec80*/  FFMA.FTZ R203, R0.reuse, R9.reuse, R203 ;  /* 0x0000000900cb7223 */ /* 0x0c0fe200000100cb */
[----:B------:R-:W-:Y:S01]  /*ec90*/  FMNMX.FTZ R8, R219, R10, !PT ;  /* 0x0000000adb087209 */ /* 0x000fe20007810000 */
[C---:B-1----:R-:W-:Y:S01]  /*eca0*/  FFMA.FTZ R141, R0.reuse, R6, R141 ;  /* 0x00000006008d7223 */ /* 0x042fe2000001008d */
[----:B------:R-:W-:Y:S01]  /*ecb0*/  FMNMX.FTZ R10, R213, R12, !PT ;  /* 0x0000000cd50a7209 */ /* 0x000fe20007810000 */
[C---:B------:R-:W-:Y:S01]  /*ecc0*/  FFMA.FTZ R147, R0.reuse, R6, R147 ;  /* 0x0000000600937223 */ /* 0x040fe20000010093 */
[----:B------:R-:W1:Y:S01]  /*ecd0*/  I2F R11, R11 ;  /* 0x0000000b000b7306 */ /* 0x000e620000201400 */
[----:B------:R-:W-:Y:S01]  /*ece0*/  FMNMX.FTZ R8, R217, R8, !PT ;  /* 0x00000008d9087209 */ /* 0x000fe20007810000 */
[C---:B------:R-:W-:Y:S01]  /*ecf0*/  FFMA.FTZ R195, R0.reuse, R9, R195 ;  /* 0x0000000900c37223 */ /* 0x040fe200000100c3 */
[----:B------:R-:W-:Y:S01]  /*ed00*/  FMNMX.FTZ R10, R211, R10, !PT ;  /* 0x0000000ad30a7209 */ /* 0x000fe20007810000 */
[CC--:B------:R-:W-:Y:S01]  /*ed10*/  FFMA.FTZ R191, R0.reuse, R7.reuse, R191 ;  /* 0x0000000700bf7223 */ /* 0x0c0fe200000100bf */
        /* <DEDUP_REMOVED lines=11> */
[CC--:B--2---:R-:W-:Y:S01]  /*edd0*/  FFMA.FTZ R135, R0.reuse, R5.reuse, R135 ;  /* 0x0000000500877223 */ /* 0x0c4fe20000010087 */
[----:B------:R-:W-:Y:S01]  /*ede0*/  FMNMX.FTZ R6, R201, R6, !PT ;  /* 0x00000006c9067209 */ /* 0x000fe20007810000 */
[C---:B---3--:R-:W-:Y:S01]  /*edf0*/  FFMA.FTZ R133, R0.reuse, R4, R133 ;  /* 0x0000000400857223 */ /* 0x048fe20000010085 */
[----:B------:R-:W-:Y:S01]  /*ee00*/  FMNMX.FTZ R8, R195, R8, !PT ;  /* 0x00000008c3087209 */ /* 0x000fe20007810000 */
[C---:B------:R-:W-:Y:S01]  /*ee10*/  FFMA.FTZ R123, R0.reuse, R4, R123 ;  /* 0x00000004007b7223 */ /* 0x040fe2000001007b */
[----:B------:R-:W-:Y:S01]  /*ee20*/  FMNMX.FTZ R6, R191, R6, !PT ;  /* 0x00000006bf067209 */ /* 0x000fe20007810000 */
[C---:B------:R-:W-:Y:S01]  /*ee30*/  FFMA.FTZ R125, R0.reuse, R5, R125 ;  /* 0x00000005007d7223 */ /* 0x040fe2000001007d */
[----:B------:R-:W-:Y:S01]  /*ee40*/  FMNMX.FTZ R8, R193, R8, !PT ;  /* 0x00000008c1087209 */ /* 0x000fe20007810000 */
[C---:B----4-:R-:W-:Y:S01]  /*ee50*/  FFMA.FTZ R131, R0.reuse, R3, R131 ;  /* 0x0000000300837223 */ /* 0x050fe20000010083 */
[----:B------:R-:W-:Y:S01]  /*ee60*/  FMNMX.FTZ R6, R147, R6, !PT ;  /* 0x0000000693067209 */ /* 0x000fe20007810000 */
[C---:B------:R-:W-:Y:S01]  /*ee70*/  FFMA.FTZ R129, R0.reuse, R117, R129 ;  /* 0x0000007500817223 */ /* 0x040fe20000010081 */
[----:B------:R-:W-:Y:S01]  /*ee80*/  FMNMX.FTZ R8, R143, R8, !PT ;  /* 0x000000088f087209 */ /* 0x000fe20007810000 */
[C---:B------:R-:W-:Y:S01]  /*ee90*/  FFMA.FTZ R121, R0.reuse, R3, R121 ;  /* 0x0000000300797223 */ /* 0x040fe20000010079 */
[----:B------:R-:W-:Y:S01]  /*eea0*/  FMNMX.FTZ R6, R139, R6, !PT ;  /* 0x000000068b067209 */ /* 0x000fe20007810000 */
[C---:B------:R-:W-:Y:S01]  /*eeb0*/  FFMA.FTZ R117, R0.reuse, R117, R202 ;  /* 0x0000007500757223 */ /* 0x040fe200000100ca */
[----:B------:R-:W-:Y:S01]  /*eec0*/  FMNMX.FTZ R8, R141, R8, !PT ;  /* 0x000000088d087209 */ /* 0x000fe20007810000 */
[----:B------:R-:W-:Y:S01]  /*eed0*/  FFMA.FTZ R115, R0, R111, R115 ;  /* 0x0000006f00737223 */ /* 0x000fe20000010073 */
[----:B------:R-:W-:Y:S01]  /*eee0*/  IADD3 R9, R2, 0x69, RZ ;  /* 0x0000006902097810 */ /* 0x000fe20007ffe0ff */
[----:B------:R-:W-:Y:S01]  /*eef0*/  LDSM.16.MT88.4 R12, [R158+0x6000] ;  /* 0x006000009e0c783b */ /* 0x000fe20000004200 */
[----:B------:R-:W-:Y:S01]  /*ef00*/  FMNMX.FTZ R4, R137, R6, !PT ;  /* 0x0000000689047209 */ /* 0x000fe20007810000 */
[C---:B-1----:R-:W-:Y:S01]  /*ef10*/  FFMA.FTZ R59, R0.reuse, R11, R204 ;  /* 0x0000000b003b7223 */ /* 0x042fe200000100cc */
[----:B------:R-:W1:Y:S01]  /*ef20*/  I2F R7, R9 ;  /* 0x0000000900077306 */ /* 0x000e620000201400 */
[----:B------:R-:W-:Y:S01]  /*ef30*/  FMNMX.FTZ R6, R55, R8, !PT ;  /* 0x0000000837067209 */ /* 0x000fe20007810000 */
[C---:B------:R-:W-:Y:S01]  /*ef40*/  FFMA.FTZ R111, R0.reuse, R111, R200 ;  /* 0x0000006f006f7223 */ /* 0x040fe200000100c8 */
        /* <DEDUP_REMOVED lines=12> */
[----:B------:R-:W-:Y:S02]  /*f010*/  FMNMX.FTZ R6, R123, R6, !PT ;  /* 0x000000067b067209 */ /* 0x000fe40007810000 */
[----:B------:R-:W2:Y:S01]  /*f020*/  I2F R5, R5 ;  /* 0x0000000500057306 */ /* 0x000ea20000201400 */
[----:B------:R-:W-:Y:S02]  /*f030*/  IADD3 R3, R2, 0x79, RZ ;  /* 0x0000007902037810 */ /* 0x000fe40007ffe0ff */
[----:B------:R-:W-:Y:S02]  /*f040*/  FMNMX.FTZ R4, R129, R4, !PT ;  /* 0x0000000481047209 */ /* 0x000fe40007810000 */
[----:B------:R-:W-:Y:S02]  /*f050*/  FMNMX.FTZ R6, R121, R6, !PT ;  /* 0x0000000679067209 */ /* 0x000fe40007810000 */
[----:B------:R-:W-:Y:S01]  /*f060*/  FMNMX.FTZ R4, R115, R4, !PT ;  /* 0x0000000473047209 */ /* 0x000fe20007810000 */
[CC--:B-1----:R-:W-:Y:S01]  /*f070*/  FFMA.FTZ R113, R0.reuse, R7.reuse, R113 ;  /* 0x0000000700717223 */ /* 0x0c2fe20000010071 */
[----:B------:R-:W-:Y:S01]  /*f080*/  FMNMX.FTZ R6, R117, R6, !PT ;  /* 0x0000000675067209 */ /* 0x000fe20007810000 */
[----:B------:R-:W1:Y:S01]  /*f090*/  I2F R3, R3 ;  /* 0x0000000300037306 */ /* 0x000e620000201400 */
[----:B------:R-:W-:Y:S01]  /*f0a0*/  FMNMX.FTZ R4, R59, R4, !PT ;  /* 0x000000043b047209 */ /* 0x000fe20007810000 */
[C---:B------:R-:W-:Y:S01]  /*f0b0*/  FFMA.FTZ R105, R0.reuse, R7, R105 ;  /* 0x0000000700697223 */ /* 0x040fe20000010069 */
[----:B------:R-:W-:Y:S02]  /*f0c0*/  FMNMX.FTZ R6, R111, R6, !PT ;  /* 0x000000066f067209 */ /* 0x000fe40007810000 */
[----:B------:R-:W-:Y:S02]  /*f0d0*/  FMNMX.FTZ R4, R57, R4, !PT ;  /* 0x0000000439047209 */ /* 0x000fe40007810000 */
[----:B------:R-:W-:Y:S02]  /*f0e0*/  FMNMX.FTZ R6, R109, R6, !PT ;  /* 0x000000066d067209 */ /* 0x000fe40007810000 */
[----:B------:R-:W-:Y:S02]  /*f0f0*/  FMNMX.FTZ R4, R113, R4, !PT ;  /* 0x0000000471047209 */ /* 0x000fe40007810000 */
[----:B------:R-:W-:Y:S02]  /*f100*/  FMNMX.FTZ R6, R107, R6, !PT ;  /* 0x000000066b067209 */ /* 0x000fe40007810000 */
[----:B------:R-:W-:Y:S01]  /*f110*/  FMNMX.FTZ R7, R67, R4, !PT ;  /* 0x0000000443077209 */ /* 0x000fe20007810000 */
[CC--:B--2---:R-:W-:Y:S01]  /*f120*/  FFMA.FTZ R37, R0.reuse, R5.reuse, R37 ;  /* 0x0000000500257223 */ /* 0x0c4fe20000010025 */
[----:B------:R-:W-:Y:S01]  /*f130*/  FMNMX.FTZ R6, R105, R6, !PT ;  /* 0x0000000669067209 */ /* 0x000fe20007810000 */
[----:B------:R-:W-:Y:S01]  /*f140*/  FFMA.FTZ R62, R0, R5, R62 ;  /* 0x00000005003e7223 */ /* 0x000fe2000001003e */
[----:B------:R-:W-:Y:S02]  /*f150*/  FMNMX.FTZ R2, R66, R7, !PT ;  /* 0x0000000742027209 */ /* 0x000fe40007810000 */
[----:B------:R-:W-:Y:S02]  /*f160*/  FMNMX.FTZ R4, R65, R6, !PT ;  /* 0x0000000641047209 */ /* 0x000fe40007810000 */
[----:B------:R-:W-:Y:S02]  /*f170*/  FMNMX.FTZ R7, R37, R2, !PT ;  /* 0x0000000225077209 */ /* 0x000fe40007810000 */
[----:B------:R-:W-:Y:S01]  /*f180*/  FMNMX.FTZ R11, R63, R4, !PT ;  /* 0x000000043f0b7209 */ /* 0x000fe20007810000 */
[CC--:B-1----:R-:W-:Y:S02]  /*f190*/  FFMA.FTZ R36, R0.reuse, R3.reuse, R36 ;  /* 0x0000000300247223 */ /* 0x0c2fe40000010024 */
[----:B------:R-:W-:Y:S01]  /*f1a0*/  FFMA.FTZ R61, R0, R3, R61 ;  /* 0x00000003003d7223 */ /* 0x000fe2000001003d */
[----:B------:R-:W-:Y:S02]  /*f1b0*/  FMNMX.FTZ R2, R62, R11, !PT ;  /* 0x0000000b3e027209 */ /* 0x000fe40007810000 */
[----:B------:R-:W-:Y:S02]  /*f1c0*/  FMNMX.FTZ R6, R36, R7, !PT ;  /* 0x0000000724067209 */ /* 0x000fe40007810000 */
[----:B------:R-:W-:Y:S03]  /*f1d0*/  FMNMX.FTZ R9, R61, R2, !PT ;  /* 0x000000023d097209 */ /* 0x000fe60007810000 */
[----:B------:R-:W1:Y:S08]  /*f1e0*/  SHFL.BFLY PT, R3, R6, 0x2, 0x1f ;  /* 0x0c401f0006037f89 */ /* 0x000e7000000e0000 */
[----:B------:R-:W2:Y:S01]  /*f1f0*/  SHFL.BFLY PT, R4, R9, 0x2, 0x1f ;  /* 0x0c401f0009047f89 */ /* 0x000ea200000e0000 */
[----:B-1----:R-:W-:Y:S07]  /*f200*/  FMNMX.FTZ R5, R6, R3, !PT ;  /* 0x0000000306057209 */ /* 0x002fee0007810000 */
[----:B------:R-:W1:Y:S01]  /*f210*/  SHFL.BFLY PT, R2, R5, 0x1, 0x1f ;  /* 0x0c201f0005027f89 */ /* 0x000e6200000e0000 */
[----:B--2---:R-:W-:Y:S07]  /*f220*/  FMNMX.FTZ R8, R9, R4, !PT ;  /* 0x0000000409087209 */ /* 0x004fee0007810000 */
[----:B------:R-:W2:Y:S01]  /*f230*/  SHFL.BFLY PT, R3, R8, 0x1, 0x1f ;  /* 0x0c201f0008037f89 */ /* 0x000ea200000e0000 */
[----:B-1----:R-:W-:Y:S04]  /*f240*/  FMNMX.FTZ R2, R5, R2, !PT ;  /* 0x0000000205027209 */ /* 0x002fe80007810000 */
[C---:B------:R-:W-:Y:S01]  /*f250*/  FSETP.NEU.FTZ.AND P1, PT, R2.reuse, -INF , PT ;  /* 0xff8000000200780b */ /* 0x040fe20003f3d000 */
[----:B------:R-:W-:Y:S01]  /*f260*/  FADD.FTZ R4, -R2, R101 ;  /* 0x0000006502047221 */ /* 0x000fe20000010100 */
[----:B--2---:R-:W-:Y:S03]  /*f270*/  FMNMX.FTZ R3, R8, R3, !PT ;  /* 0x0000000308037209 */ /* 0x004fe60007810000 */
[----:B------:R-:W-:Y:S02]  /*f280*/  FMUL.FTZ R39, R4, c[0x0][0x23c] ;  /* 0x00008f0004277a20 */ /* 0x000fe40000410000 */
[C---:B------:R-:W-:Y:S04]  /*f290*/  FADD.FTZ R4, -R3.reuse, R100 ;  /* 0x0000006403047221 */ /* 0x040fe80000010100 */
[----:B------:R-:W1:Y:S01]  /*f2a0*/  MUFU.EX2 R39, R39 ;  /* 0x0000002700277308 */ /* 0x000e620000000800 */
[----:B------:R-:W-:Y:S02]  /*f2b0*/  FMUL.FTZ R100, R2, c[0x0][0x23c] ;  /* 0x00008f0002647a20 */ /* 0x000fe40000410000 */
[C---:B------:R-:W-:Y:S02]  /*f2c0*/  FMUL.FTZ R64, R3.reuse, c[0x0][0x23c] ;  /* 0x00008f0003407a20 */ /* 0x040fe40000410000 */
[----:B------:R-:W-:Y:S01]  /*f2d0*/  FMUL.FTZ R38, R4, c[0x0][0x23c] ;  /* 0x00008f0004267a20 */ /* 0x000fe20000410000 */
[----:B------:R-:W-:Y:S02]  /*f2e0*/  FSEL R100, R100, RZ, P1 ;  /* 0x000000ff64647208 */ /* 0x000fe40000800000 */
[----:B------:R-:W-:Y:S03]  /*f2f0*/  FSETP.NEU.FTZ.AND P1, PT, R3, -INF , PT ;  /* 0xff8000000300780b */ /* 0x000fe60003f3d000 */
[----:B------:R-:W2:Y:S01]  /*f300*/  MUFU.EX2 R38, R38 ;  /* 0x0000002600267308 */ /* 0x000ea20000000800 */
[----:B------:R-:W-:Y:S01]  /*f310*/  FSEL R64, R64, RZ, P1 ;  /* 0x000000ff40407208 */ /* 0x000fe20000800000 */
[--C-:B------:R-:W-:Y:S01]  /*f320*/  FFMA.FTZ R145, R231, c[0x0][0x23c], -R100.reuse ;  /* 0x00008f00e7917a23 */ /* 0x100fe20000010864 */
[----:B------:R-:W-:Y:S01]  /*f330*/  ISETP.GT.AND P1, PT, R170, 0x1, PT ;  /* 0x00000001aa00780c */ /* 0x000fe20003f24270 */
[----:B------:R-:W-:Y:S01]  /*f340*/  FFMA.FTZ R106, R233, c[0x0][0x23c], -R100 ;  /* 0x00008f00e96a7a23 */ /* 0x000fe20000010864 */
[----:B------:R-:W-:Y:S01]  /*f350*/  MOV R170, R60 ;  /* 0x0000003c00aa7202 */ /* 0x000fe20000000f00 */
[--C-:B------:R-:W-:Y:S02]  /*f360*/  FFMA.FTZ R58, R229, c[0x0][0x23c], -R64.reuse ;  /* 0x00008f00e53a7a23 */ /* 0x100fe40000010840 */
[--C-:B------:R-:W-:Y:S02]  /*f370*/  FFMA.FTZ R56, R235, c[0x0][0x23c], -R64.reuse ;  /* 0x00008f00eb387a23 */ /* 0x100fe40000010840 */
[----:B------:R-:W-:Y:S01]  /*f380*/  MUFU.EX2 R145, R145 ;  /* 0x0000009100917308 */ /* 0x000fe20000000800 */
[--C-:B------:R-:W-:Y:S02]  /*f390*/  FFMA.FTZ R127, R227, c[0x0][0x23c], -R64.reuse ;  /* 0x00008f00e37f7a23 */ /* 0x100fe40000010840 */
[----:B------:R-:W-:Y:S02]  /*f3a0*/  FFMA.FTZ R101, R237, c[0x0][0x23c], -R64 ;  /* 0x00008f00ed657a23 */ /* 0x000fe40000010840 */
[--C-:B------:R-:W-:Y:S02]  /*f3b0*/  FFMA.FTZ R119, R239, c[0x0][0x23c], -R100.reuse ;  /* 0x00008f00ef777a23 */ /* 0x100fe40000010864 */
[----:B------:R-:W-:Y:S02]  /*f3c0*/  FFMA.FTZ R104, R241, c[0x0][0x23c], -R100 ;  /* 0x00008f00f1687a23 */ /* 0x000fe40000010864 */
[C---:B-1----:R-:W-:Y:S01]  /*f3d0*/  FMUL.FTZ R10, R39.reuse, R94 ;  /* 0x0000005e270a7220 */ /* 0x042fe20000410000 */
[----:B------:R-:W1:Y:S01]  /*f3e0*/  MUFU.EX2 R106, R106 ;  /* 0x0000006a006a7308 */ /* 0x000e620000000800 */
[C---:B------:R-:W-:Y:S02]  /*f3f0*/  FMUL.FTZ R11, R39.reuse, R95 ;  /* 0x0000005f270b7220 */ /* 0x040fe40000410000 */
[----:B------:R-:W-:Y:S02]  /*f400*/  FMUL.FTZ R18, R39, R86 ;  /* 0x0000005627127220 */ /* 0x000fe40000410000 */
[C---:B--2---:R-:W-:Y:S02]  /*f410*/  FMUL.FTZ R8, R38.reuse, R92 ;  /* 0x0000005c26087220 */ /* 0x044fe40000410000 */
[C---:B------:R-:W-:Y:S02]  /*f420*/  FMUL.FTZ R9, R38.reuse, R93 ;  /* 0x0000005d26097220 */ /* 0x040fe40000410000 */
[----:B------:R-:W-:Y:S01]  /*f430*/  LDSM.16.MT88.4 R92, [R158+0x9800] ;  /* 0x009800009e5c783b */ /* 0x000fe20000004200 */
[----:B------:R-:W-:Y:S01]  /*f440*/  MUFU.EX2 R119, R119 ;  /* 0x0000007700777308 */ /* 0x000fe20000000800 */
[C---:B------:R-:W-:Y:S02]  /*f450*/  FMUL.FTZ R16, R38.reuse, R84 ;  /* 0x0000005426107220 */ /* 0x040fe40000410000 */
[--C-:B------:R-:W-:Y:S02]  /*f460*/  FFMA.FTZ R52, R35, c[0x0][0x23c], -R64.reuse ;  /* 0x00008f0023347a23 */ /* 0x100fe40000010840 */
[----:B------:R-:W-:Y:S02]  /*f470*/  FFMA.FTZ R116, R55, c[0x0][0x23c], -R64 ;  /* 0x00008f0037747a23 */ /* 0x000fe40000010840 */
[----:B------:R-:W-:Y:S02]  /*f480*/  FFMA.FTZ R126, R59, c[0x0][0x23c], -R100 ;  /* 0x00008f003b7e7a23 */ /* 0x000fe40000010864 */
[C---:B------:R-:W-:Y:S01]  /*f490*/  FMUL.FTZ R6, R39.reuse, R98 ;  /* 0x0000006227067220 */ /* 0x040fe20000410000 */
[----:B------:R-:W2:Y:S01]  /*f4a0*/  MUFU.EX2 R104, R104 ;  /* 0x0000006800687308 */ /* 0x000ea20000000800 */
[----:B------:R-:W-:Y:S02]  /*f4b0*/  FMUL.FTZ R7, R39, R99 ;  /* 0x0000006327077220 */ /* 0x000fe40000410000 */
[----:B------:R-:W-:Y:S01]  /*f4c0*/  FMUL.FTZ R4, R38, R96 ;  /* 0x0000006026047220 */ /* 0x000fe20000410000 */
[----:B-1----:R-:W-:Y:S01]  /*f4d0*/  F2FP.PACK_AB R41, R106, R145 ;  /* 0x000000916a29723e */ /* 0x002fe200000000ff */
[C---:B------:R-:W-:Y:S02]  /*f4e0*/  FMUL.FTZ R5, R38.reuse, R97 ;  /* 0x0000006126057220 */ /* 0x040fe40000410000 */
[C---:B------:R-:W-:Y:S02]  /*f4f0*/  FMUL.FTZ R17, R38.reuse, R85 ;  /* 0x0000005526117220 */ /* 0x040fe40000410000 */
[C---:B------:R-:W-:Y:S01]  /*f500*/  FMUL.FTZ R24, R38.reuse, R76 ;  /* 0x0000004c26187220 */ /* 0x040fe20000410000 */
[----:B------:R-:W-:Y:S01]  /*f510*/  MUFU.EX2 R127, R127 ;  /* 0x0000007f007f7308 */ /* 0x000fe20000000800 */
[----:B------:R-:W-:Y:S02]  /*f520*/  FFMA.FTZ R76, R49, c[0x0][0x23c], -R64 ;  /* 0x00008f00314c7a23 */ /* 0x000fe40000010840 */
[----:B------:R-:W1:Y:S01]  /*f530*/  LDSM.16.MT88.4 R48, [R158+0x6800] ;  /* 0x006800009e30783b */ /* 0x000e620000004200 */
[C---:B------:R-:W-:Y:S02]  /*f540*/  FMUL.FTZ R25, R38.reuse, R77 ;  /* 0x0000004d26197220 */ /* 0x040fe40000410000 */
[----:B------:R-:W-:Y:S02]  /*f550*/  FFMA.FTZ R85, R249, c[0x0][0x23c], -R100 ;  /* 0x00008f00f9557a23 */ /* 0x000fe40000010864 */
[----:B------:R-:W-:Y:S02]  /*f560*/  FMUL.FTZ R32, R38, R68 ;  /* 0x0000004426207220 */ /* 0x000fe40000410000 */
[----:B------:R-:W3:Y:S01]  /*f570*/  MUFU.EX2 R58, R58 ;  /* 0x0000003a003a7308 */ /* 0x000ee20000000800 */
[C---:B------:R-:W-:Y:S02]  /*f580*/  FMUL.FTZ R34, R39.reuse, R70 ;  /* 0x0000004627227220 */ /* 0x040fe40000410000 */
[----:B------:R-:W-:Y:S01]  /*f590*/  FMUL.FTZ R35, R39, R71 ;  /* 0x0000004727237220 */ /* 0x000fe20000410000 */
[----:B--2---:R-:W-:Y:S01]  /*f5a0*/  F2FP.PACK_AB R43, R104, R119 ;  /* 0x00000077682b723e */ /* 0x004fe200000000ff */
[----:B------:R-:W-:Y:S02]  /*f5b0*/  FFMA.FTZ R124, R117, c[0x0][0x23c], -R64 ;  /* 0x00008f00757c7a23 */ /* 0x000fe40000010840 */
[----:B------:R-:W-:Y:S02]  /*f5c0*/  FFMA.FTZ R117, R57, c[0x0][0x23c], -R100 ;  /* 0x00008f0039757a23 */ /* 0x000fe40000010864 */
[C---:B------:R-:W-:Y:S01]  /*f5d0*/  FMUL.FTZ R19, R39.reuse, R87 ;  /* 0x0000005727137220 */ /* 0x040fe20000410000 */
[----:B------:R-:W-:Y:S01]  /*f5e0*/  MUFU.EX2 R56, R56 ;  /* 0x0000003800387308 */ /* 0x000fe20000000800 */
[C---:B------:R-:W-:Y:S02]  /*f5f0*/  FMUL.FTZ R26, R39.reuse, R78 ;  /* 0x0000004e271a7220 */ /* 0x040fe40000410000 */
[----:B------:R-:W-:Y:S02]  /*f600*/  FMUL.FTZ R27, R39, R79 ;  /* 0x0000004f271b7220 */ /* 0x000fe40000410000 */
[--C-:B------:R-:W-:Y:S02]  /*f610*/  FFMA.FTZ R77, R213, c[0x0][0x23c], -R64.reuse ;  /* 0x00008f00d54d7a23 */ /* 0x100fe40000010840 */
[--C-:B------:R-:W-:Y:S02]  /*f620*/  FFMA.FTZ R78, R211, c[0x0][0x23c], -R64.reuse ;  /* 0x00008f00d34e7a23 */ /* 0x100fe40000010840 */
[----:B------:R-:W-:Y:S01]  /*f630*/  FFMA.FTZ R79, R209, c[0x0][0x23c], -R64 ;  /* 0x00008f00d14f7a23 */ /* 0x000fe20000010840 */
[----:B------:R-:W2:Y:S01]  /*f640*/  MUFU.EX2 R101, R101 ;  /* 0x0000006500657308 */ /* 0x000ea20000000800 */
[----:B------:R-:W-:Y:S02]  /*f650*/  FFMA.FTZ R87, R194, c[0x0][0x23c], -R100 ;  /* 0x00008f00c2577a23 */ /* 0x000fe40000010864 */
[--C-:B------:R-:W-:Y:S01]  /*f660*/  FFMA.FTZ R68, R225, c[0x0][0x23c], -R64.reuse ;  /* 0x00008f00e1447a23 */ /* 0x100fe20000010840 */
[----:B---3--:R-:W-:Y:S01]  /*f670*/  F2FP.PACK_AB R40, R58, R127 ;  /* 0x0000007f3a28723e */ /* 0x008fe200000000ff */
[----:B------:R-:W-:Y:S02]  /*f680*/  FFMA.FTZ R127, R38, R187, R127 ;  /* 0x000000bb267f7223 */ /* 0x000fe4000001007f */
[----:B------:R-:W-:Y:S02]  /*f690*/  FFMA.FTZ R96, R199, c[0x0][0x23c], -R64 ;  /* 0x00008f00c7607a23 */ /* 0x000fe40000010840 */
[----:B------:R-:W-:Y:S01]  /*f6a0*/  FADD.FTZ R127, R58, R127 ;  /* 0x0000007f3a7f7221 */ /* 0x000fe20000010000 */
[----:B------:R-:W-:Y:S01]  /*f6b0*/  MUFU.EX2 R85, R85 ;  /* 0x0000005500557308 */ /* 0x000fe20000000800 */
[----:B------:R-:W-:Y:S02]  /*f6c0*/  FFMA.FTZ R112, R137, c[0x0][0x23c], -R100 ;  /* 0x00008f0089707a23 */ /* 0x000fe40000010864 */
[--C-:B------:R-:W-:Y:S02]  /*f6d0*/  FFMA.FTZ R137, R141, c[0x0][0x23c], -R64.reuse ;  /* 0x00008f008d897a23 */ /* 0x100fe40000010840 */
[----:B------:R-:W-:Y:S02]  /*f6e0*/  FFMA.FTZ R141, R53, c[0x0][0x23c], -R64 ;  /* 0x00008f00358d7a23 */ /* 0x000fe40000010840 */
[--C-:B------:R-:W-:Y:S02]  /*f6f0*/  FFMA.FTZ R135, R135, c[0x0][0x23c], -R100.reuse ;  /* 0x00008f0087877a23 */ /* 0x100fe40000010864 */
[--C-:B------:R-:W-:Y:S01]  /*f700*/  FFMA.FTZ R118, R133, c[0x0][0x23c], -R100.reuse ;  /* 0x00008f0085767a23 */ /* 0x100fe20000010864 */
[----:B------:R-:W-:Y:S01]  /*f710*/  MUFU.EX2 R87, R87 ;  /* 0x0000005700577308 */ /* 0x000fe20000000800 */
[--C-:B------:R-:W-:Y:S02]  /*f720*/  FFMA.FTZ R120, R131, c[0x0][0x23c], -R100.reuse ;  /* 0x00008f0083787a23 */ /* 0x100fe40000010864 */
[----:B------:R-:W-:Y:S01]  /*f730*/  FFMA.FTZ R129, R129, c[0x0][0x23c], -R100 ;  /* 0x00008f0081817a23 */ /* 0x000fe20000010864 */
[----:B--2---:R-:W-:Y:S01]  /*f740*/  F2FP.PACK_AB R42, R101, R56 ;  /* 0x00000038652a723e */ /* 0x004fe200000000ff */
[--C-:B------:R-:W-:Y:S02]  /*f750*/  FFMA.FTZ R122, R125, c[0x0][0x23c], -R64.reuse ;  /* 0x00008f007d7a7a23 */ /* 0x100fe40000010840 */
[--C-:B------:R-:W-:Y:S02]  /*f760*/  FFMA.FTZ R123, R123, c[0x0][0x23c], -R64.reuse ;  /* 0x00008f007b7b7a23 */ /* 0x100fe40000010840 */
[----:B------:R-:W-:Y:S01]  /*f770*/  FFMA.FTZ R121, R121, c[0x0][0x23c], -R64 ;  /* 0x00008f0079797a23 */ /* 0x000fe20000010840 */
[----:B------:R-:W-:Y:S01]  /*f780*/  MUFU.EX2 R76, R76 ;  /* 0x0000004c004c7308 */ /* 0x000fe20000000800 */
[C---:B------:R-:W-:Y:S05]  /*f790*/  HMMA.16816.F32 R4, R40.reuse, R12, R4 ;  /* 0x0000000c2804723c */ /* 0x040fea0000001804 */
[----:B------:R-:W-:Y:S02]  /*f7a0*/  FFMA.FTZ R145, R39, R188, R145 ;  /* 0x000000bc27917223 */ /* 0x000fe40000010091 */
[C---:B------:R-:W-:Y:S01]  /*f7b0*/  FMUL.FTZ R12, R38.reuse, R88 ;  /* 0x00000058260c7220 */ /* 0x040fe20000410000 */
[C---:B------:R-:W-:Y:S01]  /*f7c0*/  HMMA.16816.F32 R8, R40.reuse, R14, R8 ;  /* 0x0000000e2808723c */ /* 0x040fe20000001808 */
[----:B------:R-:W-:Y:S03]  /*f7d0*/  MUFU.EX2 R68, R68 ;  /* 0x0000004400447308 */ /* 0x000fe60000000800 */
[C---:B------:R-:W-:Y:S02]  /*f7e0*/  FMUL.FTZ R13, R38.reuse, R89 ;  /* 0x00000059260d7220 */ /* 0x040fe40000410000 */
[--C-:B------:R-:W-:Y:S02]  /*f7f0*/  FFMA.FTZ R88, R251, c[0x0][0x23c], -R100.reuse ;  /* 0x00008f00fb587a23 */ /* 0x100fe40000010864 */
[C---:B------:R-:W-:Y:S03]  /*f800*/  FMUL.FTZ R14, R39.reuse, R90 ;  /* 0x0000005a270e7220 */ /* 0x040fe60000410000 */
[----:B------:R-:W-:Y:S01]  /*f810*/  MUFU.EX2 R77, R77 ;  /* 0x0000004d004d7308 */ /* 0x000fe20000000800 */
[----:B------:R-:W-:Y:S02]  /*f820*/  FMUL.FTZ R15, R39, R91 ;  /* 0x0000005b270f7220 */ /* 0x000fe40000410000 */
[--C-:B------:R-:W-:Y:S02]  /*f830*/  FFMA.FTZ R71, R221, c[0x0][0x23c], -R100.reuse ;  /* 0x00008f00dd477a23 */ /* 0x100fe40000010864 */
[--C-:B------:R-:W-:Y:S02]  /*f840*/  FFMA.FTZ R70, R219, c[0x0][0x23c], -R100.reuse ;  /* 0x00008f00db467a23 */ /* 0x100fe40000010864 */
[----:B------:R-:W-:Y:S01]  /*f850*/  FFMA.FTZ R90, R207, c[0x0][0x23c], -R100 ;  /* 0x00008f00cf5a7a23 */ /* 0x000fe20000010864 */
[C---:B------:R-:W-:Y:S02]  /*f860*/  HMMA.16816.F32 R12, R40.reuse, R20, R12 ;  /* 0x00000014280c723c */ /* 0x040fe4000000180c */
[----:B------:R-:W2:Y:S01]  /*f870*/  MUFU.EX2 R88, R88 ;  /* 0x0000005800587308 */ /* 0x000ea20000000800 */
[--C-:B------:R-:W-:Y:S02]  /*f880*/  FFMA.FTZ R89, R197, c[0x0][0x23c], -R64.reuse ;  /* 0x00008f00c5597a23 */ /* 0x100fe40000010840 */
[----:B------:R-:W-:Y:S02]  /*f890*/  FFMA.FTZ R91, R195, c[0x0][0x23c], -R64 ;  /* 0x00008f00c35b7a23 */ /* 0x000fe40000010840 */
        /* <DEDUP_REMOVED lines=11> */
[----:B------:R-:W-:Y:S02]  /*f950*/  FFMA.FTZ R81, R201, c[0x0][0x23c], -R100 ;  /* 0x00008f00c9517a23 */ /* 0x000fe40000010864 */
[C---:B------:R-:W-:Y:S01]  /*f960*/  FMUL.FTZ R29, R38.reuse, R73 ;  /* 0x00000049261d7220 */ /* 0x040fe20000410000 */
[----:B------:R-:W-:Y:S01]  /*f970*/  MUFU.EX2 R80, R80 ;  /* 0x0000005000507308 */ /* 0x000fe20000000800 */
[C---:B------:R-:W-:Y:S03]  /*f980*/  HMMA.16816.F32 R24, R40.reuse, R30, R24 ;  /* 0x0000001e2818723c */ /* 0x040fe60000001818 */
[----:B------:R-:W-:Y:S02]  /*f990*/  FFMA.FTZ R73, R33, c[0x0][0x23c], -R64 ;  /* 0x00008f0021497a23 */ /* 0x000fe40000010840 */
[C---:B------:R-:W-:Y:S02]  /*f9a0*/  FMUL.FTZ R28, R38.reuse, R72 ;  /* 0x00000048261c7220 */ /* 0x040fe40000410000 */
[C---:B------:R-:W-:Y:S02]  /*f9b0*/  FMUL.FTZ R31, R39.reuse, R75 ;  /* 0x0000004b271f7220 */ /* 0x040fe40000410000 */
[----:B------:R-:W3:Y:S03]  /*f9c0*/  MUFU.EX2 R75, R52 ;  /* 0x00000034004b7308 */ /* 0x000ee60000000800 */
[----:B------:R-:W-:Y:S02]  /*f9d0*/  FMUL.FTZ R30, R39, R74 ;  /* 0x0000004a271e7220 */ /* 0x000fe40000410000 */
[----:B------:R-:W-:Y:S02]  /*f9e0*/  FMUL.FTZ R33, R38, R69 ;  /* 0x0000004526217220 */ /* 0x000fe40000410000 */
[----:B------:R-:W-:Y:S02]  /*f9f0*/  FADD.FTZ R38, R56, R127 ;  /* 0x0000007f38267221 */ /* 0x000fe40000010000 */
[----:B------:R-:W-:Y:S01]  /*fa00*/  LDSM.16.MT88.4 R56, [R155+0x8800] ;  /* 0x008800009b38783b */ /* 0x000fe20000004200 */
[C---:B------:R-:W-:Y:S01]  /*fa10*/  HMMA.16816.F32 R28, R40.reuse, R44, R28 ;  /* 0x0000002c281c723c */ /* 0x040fe2000000181c */
[----:B------:R-:W4:Y:S02]  /*fa20*/  MUFU.EX2 R73, R73 ;  /* 0x0000004900497308 */ /* 0x000f240000000800 */
[----:B------:R-:W-:Y:S02]  /*fa30*/  FADD.FTZ R101, R101, R38 ;  /* 0x0000002665657221 */ /* 0x000fe40000010000 */
[--C-:B------:R-:W-:Y:S02]  /*fa40*/  FFMA.FTZ R72, R223, c[0x0][0x23c], -R100.reuse ;  /* 0x00008f00df487a23 */ /* 0x100fe40000010864 */
[----:B------:R-:W-:Y:S01]  /*fa50*/  FFMA.FTZ R69, R217, c[0x0][0x23c], -R100 ;  /* 0x00008f00d9457a23 */ /* 0x000fe20000010864 */
[----:B------:R-:W-:Y:S01]  /*fa60*/  HMMA.16816.F32 R32, R40, R46, R32 ;  /* 0x0000002e2820723c */ /* 0x000fe20000001820 */
[----:B------:R-:W5:Y:S02]  /*fa70*/  LDSM.16.MT88.4 R44, [R156+0x6800] ;  /* 0x006800009c2c783b */ /* 0x000f640000004200 */
[----:B------:R-:W5:Y:S01]  /*fa80*/  MUFU.EX2 R72, R72 ;  /* 0x0000004800487308 */ /* 0x000f620000000800 */
[--C-:B------:R-:W-:Y:S02]  /*fa90*/  FFMA.FTZ R74, R215, c[0x0][0x23c], -R64.reuse ;  /* 0x00008f00d74a7a23 */ /* 0x100fe40000010840 */
[----:B------:R-:W-:Y:S01]  /*faa0*/  FFMA.FTZ R108, R193, c[0x0][0x23c], -R64 ;  /* 0x00008f00c16c7a23 */ /* 0x000fe20000010840 */
[----:B--2---:R-:W-:Y:S01]  /*fab0*/  F2FP.PACK_AB R41, R85, R88 ;  /* 0x000000585529723e */ /* 0x004fe200000000ff */
[--C-:B------:R-:W-:Y:S01]  /*fac0*/  FFMA.FTZ R191, R191, c[0x0][0x23c], -R100.reuse ;  /* 0x00008f00bfbf7a23 */ /* 0x100fe20000010864 */
[----:B---3--:R-:W-:Y:S01]  /*fad0*/  F2FP.PACK_AB R40, R75, R76 ;  /* 0x0000004c4b28723e */ /* 0x008fe200000000ff */
[----:B------:R-:W-:Y:S02]  /*fae0*/  LDSM.16.MT88.4 R52, [R156+0x8000] ;  /* 0x008000009c34783b */ /* 0x000fe40000004200 */
[----:B------:R-:W-:Y:S01]  /*faf0*/  F2FP.PACK_AB R43, R80, R87 ;  /* 0x00000057502b723e */ /* 0x000fe200000000ff */
[----:B------:R-:W-:Y:S01]  /*fb00*/  MUFU.EX2 R78, R78 ;  /* 0x0000004e004e7308 */ /* 0x000fe20000000800 */
[--C-:B------:R-:W-:Y:S02]  /*fb10*/  FFMA.FTZ R110, R147, c[0x0][0x23c], -R100.reuse ;  /* 0x00008f00936e7a23 */ /* 0x100fe40000010864 */
[----:B------:R-:W-:Y:S01]  /*fb20*/  FFMA.FTZ R139, R139, c[0x0][0x23c], -R100 ;  /* 0x00008f008b8b7a23 */ /* 0x000fe20000010864 */
[----:B----4-:R-:W-:Y:S01]  /*fb30*/  F2FP.PACK_AB R42, R68, R73 ;  /* 0x00000049442a723e */ /* 0x010fe200000000ff */
[----:B------:R-:W-:Y:S02]  /*fb40*/  FFMA.FTZ R114, R143, c[0x0][0x23c], -R64 ;  /* 0x00008f008f727a23 */ /* 0x000fe40000010840 */
[----:B------:R-:W-:Y:S02]  /*fb50*/  FFMA.FTZ R115, R115, c[0x0][0x23c], -R100 ;  /* 0x00008f0073737a23 */ /* 0x000fe40000010864 */
[--C-:B------:R-:W-:Y:S01]  /*fb60*/  FFMA.FTZ R111, R111, c[0x0][0x23c], -R64.reuse ;  /* 0x00008f006f6f7a23 */ /* 0x100fe20000010840 */
[----:B------:R-:W2:Y:S01]  /*fb70*/  MUFU.EX2 R79, R79 ;  /* 0x0000004f004f7308 */ /* 0x000ea20000000800 */
[C---:B-1----:R-:W-:Y:S03]  /*fb80*/  HMMA.16816.F32 R4, R40.reuse, R48, R4 ;  /* 0x000000302804723c */ /* 0x042fe60000001804 */
[--C-:B------:R-:W-:Y:S02]  /*fb90*/  FFMA.FTZ R128, R109, c[0x0][0x23c], -R64.reuse ;  /* 0x00008f006d807a23 */ /* 0x100fe40000010840 */
[--C-:B------:R-:W-:Y:S02]  /*fba0*/  FFMA.FTZ R107, R107, c[0x0][0x23c], -R64.reuse ;  /* 0x00008f006b6b7a23 */ /* 0x100fe40000010840 */
[----:B------:R-:W-:Y:S01]  /*fbb0*/  FFMA.FTZ R130, R105, c[0x0][0x23c], -R64 ;  /* 0x00008f0069827a23 */ /* 0x000fe20000010840 */
[C---:B------:R-:W-:Y:S01]  /*fbc0*/  HMMA.16816.F32 R8, R40.reuse, R50, R8 ;  /* 0x000000322808723c */ /* 0x040fe20000001808 */
[----:B------:R-:W1:Y:S01]  /*fbd0*/  LDSM.16.MT88.4 R48, [R155+0x6800] ;  /* 0x006800009b30783b */ /* 0x000e620000004200 */
[----:B------:R-:W-:Y:S02]  /*fbe0*/  MUFU.EX2 R96, R96 ;  /* 0x0000006000607308 */ /* 0x000fe40000000800 */
[--C-:B------:R-:W-:Y:S02]  /*fbf0*/  FFMA.FTZ R67, R67, c[0x0][0x23c], -R100.reuse ;  /* 0x00008f0043437a23 */ /* 0x100fe40000010864 */
[----:B------:R-:W-:Y:S02]  /*fc00*/  FFMA.FTZ R66, R66, c[0x0][0x23c], -R100 ;  /* 0x00008f0042427a23 */ /* 0x000fe40000010864 */
[----:B------:R-:W-:Y:S01]  /*fc10*/  FADD.FTZ R106, R106, R145 ;  /* 0x000000916a6a7221 */ /* 0x000fe20000010000 */
[C---:B-----5:R-:W-:Y:S03]  /*fc20*/  HMMA.16816.F32 R12, R40.reuse, R44, R12 ;  /* 0x0000002c280c723c */ /* 0x060fe6000000180c */
[----:B------:R-:W-:Y:S01]  /*fc30*/  MUFU.EX2 R135, R135 ;  /* 0x0000008700877308 */ /* 0x000fe20000000800 */
[----:B------:R-:W-:Y:S02]  /*fc40*/  FADD.FTZ R119, R119, R106 ;  /* 0x0000006a77777221 */ /* 0x000fe40000010000 */
[----:B------:R-:W-:Y:S02]  /*fc50*/  FFMA.FTZ R106, R113, c[0x0][0x23c], -R100 ;  /* 0x00008f00716a7a23 */ /* 0x000fe40000010864 */
[C---:B------:R-:W-:Y:S01]  /*fc60*/  HMMA.16816.F32 R16, R40.reuse, R46, R16 ;  /* 0x0000002e2810723c */ /* 0x040fe20000001810 */
[----:B------:R-:W3:Y:S03]  /*fc70*/  LDSM.16.MT88.4 R44, [R154+0x6800] ;  /* 0x006800009a2c783b */ /* 0x000ee60000004200 */
[----:B------:R-:W-:Y:S01]  /*fc80*/  FADD.FTZ R119, R104, R119 ;  /* 0x0000007768777221 */ /* 0x000fe20000010000 */
[----:B------:R-:W-:Y:S03]  /*fc90*/  MUFU.EX2 R118, R118 ;  /* 0x0000007600767308 */ /* 0x000fe60000000800 */
[----:B------:R-:W-:Y:S04]  /*fca0*/  FADD.FTZ R88, R88, R119 ;  /* 0x0000007758587221 */ /* 0x000fe80000010000 */
[----:B------:R-:W-:Y:S03]  /*fcb0*/  FADD.FTZ R88, R85, R88 ;  /* 0x0000005855587221 */ /* 0x000fe60000010000 */
[----:B------:R-:W-:Y:S01]  /*fcc0*/  MUFU.EX2 R120, R120 ;  /* 0x0000007800787308 */ /* 0x000fe20000000800 */
[----:B------:R-:W-:Y:S04]  /*fcd0*/  FADD.FTZ R87, R87, R88 ;  /* 0x0000005857577221 */ /* 0x000fe80000010000 */
[----:B------:R-:W-:Y:S01]  /*fce0*/  FADD.FTZ R87, R80, R87 ;  /* 0x0000005750577221 */ /* 0x000fe20000010000 */
[C---:B-1----:R-:W-:Y:S04]  /*fcf0*/  HMMA.16816.F32 R20, R40.reuse, R48, R20 ;  /* 0x000000302814723c */ /* 0x042fe80000001814 */
[----:B------:R-:W-:Y:S04]  /*fd00*/  MUFU.EX2 R129, R129 ;  /* 0x0000008100817308 */ /* 0x000fe80000000800 */
[C---:B------:R-:W-:Y:S01]  /*fd10*/  HMMA.16816.F32 R24, R40.reuse, R50, R24 ;  /* 0x000000322818723c */ /* 0x040fe20000001818 */
[----:B------:R-:W1:Y:S05]  /*fd20*/  LDSM.16.MT88.4 R48, [R158+0x7000] ;  /* 0x007000009e30783b */ /* 0x000e6a0000004200 */
[----:B------:R-:W4:Y:S02]  /*fd30*/  MUFU.EX2 R69, R69 ;  /* 0x0000004500457308 */ /* 0x000f240000000800 */
[C---:B---3--:R-:W-:Y:S08]  /*fd40*/  HMMA.16816.F32 R28, R40.reuse, R44, R28 ;  /* 0x0000002c281c723c */ /* 0x048ff0000000181c */
[----:B------:R-:W3:Y:S01]  /*fd50*/  MUFU.EX2 R74, R74 ;  /* 0x0000004a004a7308 */ /* 0x000ee20000000800 */
[----:B------:R-:W-:Y:S01]  /*fd60*/  HMMA.16816.F32 R32, R40, R46, R32 ;  /* 0x0000002e2820723c */ /* 0x000fe20000001820 */
[----:B------:R-:W5:Y:S08]  /*fd70*/  LDSM.16.MT88.4 R44, [R156+0x7000] ;  /* 0x007000009c2c783b */ /* 0x000f700000004200 */
[----:B------:R-:W-:Y:S03]  /*fd80*/  MUFU.EX2 R90, R90 ;  /* 0x0000005a005a7308 */ /* 0x000fe60000000800 */
[----:B------:R-:W-:Y:S01]  /*fd90*/  F2FP.PACK_AB R41, R71, R72 ;  /* 0x000000484729723e */ /* 0x000fe200000000ff */
[----:B------:R-:W-:Y:S01]  /*fda0*/  FADD.FTZ R72, R72, R87 ;  /* 0x0000005748487221 */ /* 0x000fe20000010000 */
[----:B--2---:R-:W-:Y:S01]  /*fdb0*/  F2FP.PACK_AB R42, R79, R78 ;  /* 0x0000004e4f2a723e */ /* 0x004fe200000000ff */
[----:B------:R-:W-:Y:S01]  /*fdc0*/  LDSM.16.MT88.4 R84, [R156+0x9800] ;  /* 0x009800009c54783b */ /* 0x000fe20000004200 */
[----:B----4-:R-:W-:Y:S01]  /*fdd0*/  F2FP.PACK_AB R43, R69, R70 ;  /* 0x00000046452b723e */ /* 0x010fe200000000ff */
[----:B------:R-:W-:Y:S02]  /*fde0*/  FADD.FTZ R71, R71, R72 ;  /* 0x0000004847477221 */ /* 0x000fe40000010000 */
[----:B------:R-:W2:Y:S02]  /*fdf0*/  MUFU.EX2 R83, R83 ;  /* 0x0000005300537308 */ /* 0x000ea40000000800 */
[----:B------:R-:W-:Y:S01]  /*fe00*/  FADD.FTZ R70, R70, R71 ;  /* 0x0000004746467221 */ /* 0x000fe20000010000 */
[----:B---3--:R-:W-:Y:S03]  /*fe10*/  F2FP.PACK_AB R40, R77, R74 ;  /* 0x0000004a4d28723e */ /* 0x008fe600000000ff */
[----:B------:R-:W-:Y:S04]  /*fe20*/  FADD.FTZ R69, R69, R70 ;  /* 0x0000004645457221 */ /* 0x000fe80000010000 */
[----:B------:R-:W-:Y:S01]  /*fe30*/  MUFU.EX2 R122, R122 ;  /* 0x0000007a007a7308 */ /* 0x000fe20000000800 */
[C---:B-1----:R-:W-:Y:S08]  /*fe40*/  HMMA.16816.F32 R4, R40.reuse, R48, R4 ;  /* 0x000000302804723c */ /* 0x042ff00000001804 */
[C---:B------:R-:W-:Y:S01]  /*fe50*/  HMMA.16816.F32 R8, R40.reuse, R50, R8 ;  /* 0x000000322808723c */ /* 0x040fe20000001808 */
[----:B------:R-:W1:Y:S01]  /*fe60*/  LDSM.16.MT88.4 R48, [R155+0x7000] ;  /* 0x007000009b30783b */ /* 0x000e620000004200 */
[----:B------:R-:W-:Y:S06]  /*fe70*/  MUFU.EX2 R123, R123 ;  /* 0x0000007b007b7308 */ /* 0x000fec0000000800 */
[C---:B-----5:R-:W-:Y:S04]  /*fe80*/  HMMA.16816.F32 R12, R40.reuse, R44, R12 ;  /* 0x0000002c280c723c */ /* 0x060fe8000000180c */
[----:B------:R-:W-:Y:S04]  /*fe90*/  MUFU.EX2 R121, R121 ;  /* 0x0000007900797308 */ /* 0x000fe80000000800 */
[C---:B------:R-:W-:Y:S01]  /*fea0*/  HMMA.16816.F32 R16, R40.reuse, R46, R16 ;  /* 0x0000002e2810723c */ /* 0x040fe20000001810 */
[----:B------:R-:W3:Y:S05]  /*feb0*/  LDSM.16.MT88.4 R44, [R154+0x7000] ;  /* 0x007000009a2c783b */ /* 0x000eea0000004200 */
[----:B------:R-:W-:Y:S10]  /*fec0*/  MUFU.EX2 R124, R124 ;  /* 0x0000007c007c7308 */ /* 0x000ff40000000800 */
[----:B------:R-:W-:Y:S01]  /*fed0*/  MUFU.EX2 R82, R82 ;  /* 0x0000005200527308 */ /* 0x000fe20000000800 */
[C---:B-1----:R-:W-:Y:S09]  /*fee0*/  HMMA.16816.F32 R20, R40.reuse, R48, R20 ;  /* 0x000000302814723c */ /* 0x042ff20000001814 */
[----:B------:R-:W1:Y:S01]  /*fef0*/  MUFU.EX2 R81, R81 ;  /* 0x0000005100517308 */ /* 0x000e620000000800 */
[C---:B------:R-:W-:Y:S01]  /*ff00*/  HMMA.16816.F32 R24, R40.reuse, R50, R24 ;  /* 0x000000322818723c */ /* 0x040fe20000001818 */
[----:B------:R-:W4:Y:S08]  /*ff10*/  LDSM.16.MT88.4 R48, [R158+0x7800] ;  /* 0x007800009e30783b */ /* 0x000f300000004200 */
[----:B------:R-:W5:Y:S01]  /*ff20*/  MUFU.EX2 R89, R89 ;  /* 0x0000005900597308 */ /* 0x000f620000000800 */
[C---:B---3--:R-:W-:Y:S09]  /*ff30*/  HMMA.16816.F32 R28, R40.reuse, R44, R28 ;  /* 0x0000002c281c723c */ /* 0x048ff2000000181c */
[----:B------:R-:W-:Y:S01]  /*ff40*/  MUFU.EX2 R91, R91 ;  /* 0x0000005b005b7308 */ /* 0x000fe20000000800 */
[----:B------:R-:W-:Y:S01]  /*ff50*/  HMMA.16816.F32 R32, R40, R46, R32 ;  /* 0x0000002e2820723c */ /* 0x000fe20000001820 */
[----:B------:R-:W3:Y:S08]  /*ff60*/  LDSM.16.MT88.4 R44, [R156+0x7800] ;  /* 0x007800009c2c783b */ /* 0x000ef00000004200 */
[----:B------:R-:W4:Y:S03]  /*ff70*/  MUFU.EX2 R108, R108 ;  /* 0x0000006c006c7308 */ /* 0x000f260000000800 */
[----:B--2---:R-:W-:Y:S01]  /*ff80*/  F2FP.PACK_AB R41, R83, R90 ;  /* 0x0000005a5329723e */ /* 0x004fe200000000ff */
[----:B------:R-:W-:Y:S01]  /*ff90*/  FADD.FTZ R90, R90, R69 ;  /* 0x000000455a5a7221 */ /* 0x000fe20000010000 */
[----:B-1----:R-:W-:Y:S03]  /*ffa0*/  F2FP.PACK_AB R43, R81, R82 ;  /* 0x00000052512b723e */ /* 0x002fe600000000ff */
[----:B------:R-:W-:Y:S01]  /*ffb0*/  FADD.FTZ R83, R83, R90 ;  /* 0x0000005a53537221 */ /* 0x000fe20000010000 */
[----:B-----5:R-:W-:Y:S01]  /*ffc0*/  F2FP.PACK_AB R40, R89, R96 ;  /* 0x000000605928723e */ /* 0x020fe200000000ff */
[----:B------:R-:W-:Y:S02]  /*ffd0*/  MUFU.EX2 R191, R191 ;  /* 0x000000bf00bf7308 */ /* 0x000fe40000000800 */
[----:B------:R-:W-:Y:S04]  /*ffe0*/  FADD.FTZ R82, R82, R83 ;  /* 0x0000005352527221 */ /* 0x000fe80000010000 */
[----:B------:R-:W-:Y:S04]  /*fff0*/  FADD.FTZ R82, R81, R82 ;  /* 0x0000005251527221 */ /* 0x000fe80000010000 */
[----:B------:R-:W1:Y:S01]  /*10000*/  MUFU.EX2 R110, R110 ;  /* 0x0000006e006e7308 */ /* 0x000e620000000800 */
[----:B----4-:R-:W-:Y:S09]  /*10010*/  F2FP.PACK_AB R42, R108, R91 ;  /* 0x0000005b6c2a723e */ /* 0x010ff200000000ff */
[----:B------:R-:W-:Y:S01]  /*10020*/  MUFU.EX2 R139, R139 ;  /* 0x0000008b008b7308 */ /* 0x000fe20000000800 */
[C---:B------:R-:W-:Y:S08]  /*10030*/  HMMA.16816.F32 R4, R40.reuse, R48, R4 ;  /* 0x000000302804723c */ /* 0x040ff00000001804 */
[C---:B------:R-:W-:Y:S01]  /*10040*/  HMMA.16816.F32 R8, R40.reuse, R50, R8 ;  /* 0x000000322808723c */ /* 0x040fe20000001808 */
[----:B------:R-:W2:Y:S01]  /*10050*/  LDSM.16.MT88.4 R48, [R155+0x7800] ;  /* 0x007800009b30783b */ /* 0x000ea20000004200 */
[----:B------:R-:W4:Y:S06]  /*10060*/  MUFU.EX2 R112, R112 ;  /* 0x0000007000707308 */ /* 0x000f2c0000000800 */
[C---:B---3--:R-:W-:Y:S04]  /*10070*/  HMMA.16816.F32 R12, R40.reuse, R44, R12 ;  /* 0x0000002c280c723c */ /* 0x048fe8000000180c */
[----:B------:R-:W-:Y:S04]  /*10080*/  MUFU.EX2 R114, R114 ;  /* 0x0000007200727308 */ /* 0x000fe80000000800 */
[C---:B------:R-:W-:Y:S01]  /*10090*/  HMMA.16816.F32 R16, R40.reuse, R46, R16 ;  /* 0x0000002e2810723c */ /* 0x040fe20000001810 */
[----:B------:R-:W3:Y:S05]  /*100a0*/  LDSM.16.MT88.4 R44, [R154+0x7800] ;  /* 0x007800009a2c783b */ /* 0x000eea0000004200 */
[----:B------:R-:W5:Y:S10]  /*100b0*/  MUFU.EX2 R137, R137 ;  /* 0x0000008900897308 */ /* 0x000f740000000800 */
[----:B------:R-:W-:Y:S01]  /*100c0*/  MUFU.EX2 R116, R116 ;  /* 0x0000007400747308 */ /* 0x000fe20000000800 */
[C---:B--2---:R-:W-:Y:S09]  /*100d0*/  HMMA.16816.F32 R20, R40.reuse, R48, R20 ;  /* 0x000000302814723c */ /* 0x044ff20000001814 */
[----:B------:R-:W2:Y:S01]  /*100e0*/  MUFU.EX2 R141, R141 ;  /* 0x0000008d008d7308 */ /* 0x000ea20000000800 */
[C---:B------:R-:W-:Y:S01]  /*100f0*/  HMMA.16816.F32 R24, R40.reuse, R50, R24 ;  /* 0x000000322818723c */ /* 0x040fe20000001818 */
[----:B------:R-:W2:Y:S08]  /*10100*/  LDSM.16.MT88.4 R48, [R158+0x8000] ;  /* 0x008000009e30783b */ /* 0x000eb00000004200 */
[----:B------:R-:W-:Y:S01]  /*10110*/  MUFU.EX2 R115, R115 ;  /* 0x0000007300737308 */ /* 0x000fe20000000800 */
[C---:B---3--:R-:W-:Y:S09]  /*10120*/  HMMA.16816.F32 R28, R40.reuse, R44, R28 ;  /* 0x0000002c281c723c */ /* 0x048ff2000000181c */
[----:B------:R-:W-:Y:S01]  /*10130*/  MUFU.EX2 R126, R126 ;  /* 0x0000007e007e7308 */ /* 0x000fe20000000800 */
[----:B------:R-:W-:Y:S01]  /*10140*/  HMMA.16816.F32 R32, R40, R46, R32 ;  /* 0x0000002e2820723c */ /* 0x000fe20000001820 */
[----:B------:R-:W3:Y:S06]  /*10150*/  LDSM.16.MT88.4 R44, [R155+0x8000] ;  /* 0x008000009b2c783b */ /* 0x000eec0000004200 */
[----:B-1----:R-:W-:Y:S02]  /*10160*/  F2FP.PACK_AB R41, R110, R191 ;  /* 0x000000bf6e29723e */ /* 0x002fe400000000ff */
[----:B------:R-:W-:Y:S03]  /*10170*/  MUFU.EX2 R117, R117 ;  /* 0x0000007500757308 */ /* 0x000fe60000000800 */
[----:B----4-:R-:W-:Y:S02]  /*10180*/  F2FP.PACK_AB R43, R112, R139 ;  /* 0x0000008b702b723e */ /* 0x010fe400000000ff */
[----:B-----5:R-:W-:Y:S01]  /*10190*/  F2FP.PACK_AB R40, R137, R114 ;  /* 0x000000728928723e */ /* 0x020fe200000000ff */
[----:B------:R-:W-:Y:S01]  /*101a0*/  FADD.FTZ R191, R191, R82 ;  /* 0x00000052bfbf7221 */ /* 0x000fe20000010000 */
[----:B--2---:R-:W-:Y:S03]  /*101b0*/  F2FP.PACK_AB R42, R141, R116 ;  /* 0x000000748d2a723e */ /* 0x004fe600000000ff */
[----:B------:R-:W-:Y:S01]  /*101c0*/  FADD.FTZ R110, R110, R191 ;  /* 0x000000bf6e6e7221 */ /* 0x000fe20000010000 */
[----:B------:R-:W1:Y:S03]  /*101d0*/  MUFU.EX2 R106, R106 ;  /* 0x0000006a006a7308 */ /* 0x000e660000000800 */
[----:B------:R-:W-:Y:S01]  /*101e0*/  FADD.FTZ R139, R139, R110 ;  /* 0x0000006e8b8b7221 */ /* 0x000fe20000010000 */
[C---:B------:R-:W-:Y:S06]  /*101f0*/  HMMA.16816.F32 R4, R40.reuse, R48, R4 ;  /* 0x000000302804723c */ /* 0x040fec0000001804 */
[----:B------:R-:W-:Y:S01]  /*10200*/  MUFU.EX2 R111, R111 ;  /* 0x0000006f006f7308 */ /* 0x000fe20000000800 */
[----:B------:R-:W-:Y:S01]  /*10210*/  FADD.FTZ R112, R112, R139 ;  /* 0x0000008b70707221 */ /* 0x000fe20000010000 */
[C---:B------:R-:W-:Y:S01]  /*10220*/  HMMA.16816.F32 R8, R40.reuse, R50, R8 ;  /* 0x000000322808723c */ /* 0x040fe20000001808 */
[----:B------:R-:W2:Y:S07]  /*10230*/  LDSM.16.MT88.4 R48, [R154+0x8000] ;  /* 0x008000009a30783b */ /* 0x000eae0000004200 */
[----:B------:R-:W-:Y:S01]  /*10240*/  MUFU.EX2 R128, R128 ;  /* 0x0000008000807308 */ /* 0x000fe20000000800 */
[C---:B------:R-:W-:Y:S03]  /*10250*/  HMMA.16816.F32 R12, R40.reuse, R52, R12 ;  /* 0x00000034280c723c */ /* 0x040fe6000000180c */
[----:B-1----:R-:W-:Y:S06]  /*10260*/  F2FP.PACK_AB R39, R106, R117 ;  /* 0x000000756a27723e */ /* 0x002fec00000000ff */
[----:B------:R-:W-:Y:S01]  /*10270*/  MUFU.EX2 R107, R107 ;  /* 0x0000006b006b7308 */ /* 0x000fe20000000800 */
[C---:B------:R-:W-:Y:S01]  /*10280*/  HMMA.16816.F32 R16, R40.reuse, R54, R16 ;  /* 0x000000362810723c */ /* 0x040fe20000001810 */
[----:B------:R-:W1:Y:S07]  /*10290*/  LDSM.16.MT88.4 R52, [R158+0x8800] ;  /* 0x008800009e34783b */ /* 0x000e6e0000004200 */
[C---:B---3--:R-:W-:Y:S01]  /*102a0*/  HMMA.16816.F32 R20, R40.reuse, R44, R20 ;  /* 0x0000002c2814723c */ /* 0x048fe20000001814 */
[----:B------:R-:W3:Y:S07]  /*102b0*/  MUFU.EX2 R130, R130 ;  /* 0x0000008200827308 */ /* 0x000eee0000000800 */
[C---:B------:R-:W-:Y:S01]  /*102c0*/  HMMA.16816.F32 R24, R40.reuse, R46, R24 ;  /* 0x0000002e2818723c */ /* 0x040fe20000001818 */
[----:B------:R-:W4:Y:S02]  /*102d0*/  LDSM.16.MT88.4 R44, [R156+0x8800] ;  /* 0x008800009c2c783b */ /* 0x000f240000004200 */
[----:B------:R-:W-:Y:S05]  /*102e0*/  MUFU.EX2 R67, R67 ;  /* 0x0000004300437308 */ /* 0x000fea0000000800 */
[C---:B--2---:R-:W-:Y:S05]  /*102f0*/  HMMA.16816.F32 R28, R40.reuse, R48, R28 ;  /* 0x00000030281c723c */ /* 0x044fea000000181c */
[----:B------:R-:W2:Y:S03]  /*10300*/  MUFU.EX2 R66, R66 ;  /* 0x0000004200427308 */ /* 0x000ea60000000800 */
[----:B------:R-:W-:Y:S01]  /*10310*/  HMMA.16816.F32 R32, R40, R50, R32 ;  /* 0x000000322820723c */ /* 0x000fe20000001820 */
[----:B------:R-:W5:Y:S03]  /*10320*/  LDSM.16.MT88.4 R48, [R154+0x8800] ;  /* 0x008800009a30783b */ /* 0x000f660000004200 */
[----:B---3--:R-:W-:Y:S03]  /*10330*/  F2FP.PACK_AB R38, R130, R107 ;  /* 0x0000006b8226723e */ /* 0x008fe600000000ff */
[C---:B------:R-:W-:Y:S01]  /*10340*/  F2FP.PACK_AB R41, R118.reuse, R135 ;  /* 0x000000877629723e */ /* 0x040fe200000000ff */
[----:B------:R-:W-:Y:S01]  /*10350*/  FADD.FTZ R135, R135, R112 ;  /* 0x0000007087877221 */ /* 0x000fe20000010000 */
[----:B------:R-:W-:Y:S03]  /*10360*/  F2FP.PACK_AB R43, R129, R120 ;  /* 0x00000078812b723e */ /* 0x000fe600000000ff */
[----:B------:R-:W-:Y:S01]  /*10370*/  F2FP.PACK_AB R40, R123, R122 ;  /* 0x0000007a7b28723e */ /* 0x000fe200000000ff */
[----:B------:R-:W-:Y:S01]  /*10380*/  FADD.FTZ R135, R118, R135 ;  /* 0x0000008776877221 */ /* 0x000fe20000010000 */
[----:B------:R-:W-:Y:S03]  /*10390*/  F2FP.PACK_AB R42, R124, R121 ;  /* 0x000000797c2a723e */ /* 0x000fe600000000ff */
[----:B------:R-:W-:Y:S01]  /*103a0*/  FADD.FTZ R120, R120, R135 ;  /* 0x0000008778787221 */ /* 0x000fe20000010000 */
[----:B--2---:R-:W-:Y:S03]  /*103b0*/  F2FP.PACK_AB R69, R66, R67 ;  /* 0x000000434245723e */ /* 0x004fe600000000ff */
[C---:B-1----:R-:W-:Y:S03]  /*103c0*/  HMMA.16816.F32 R4, R40.reuse, R52, R4 ;  /* 0x000000342804723c */ /* 0x042fe60000001804 */
[----:B------:R-:W-:Y:S05]  /*103d0*/  FADD.FTZ R120, R129, R120 ;  /* 0x0000007881787221 */ /* 0x000fea0000010000 */
[C---:B------:R-:W-:Y:S01]  /*103e0*/  HMMA.16816.F32 R8, R40.reuse, R54, R8 ;  /* 0x000000362808723c */ /* 0x040fe20000001808 */
[----:B------:R-:W-:Y:S07]  /*103f0*/  LDSM.16.MT88.4 R52, [R156+0x9000] ;  /* 0x009000009c34783b */ /* 0x000fee0000004200 */
[C---:B----4-:R-:W-:Y:S08]  /*10400*/  HMMA.16816.F32 R12, R40.reuse, R44, R12 ;  /* 0x0000002c280c723c */ /* 0x050ff0000000180c */
[C---:B------:R-:W-:Y:S01]  /*10410*/  HMMA.16816.F32 R16, R40.reuse, R46, R16 ;  /* 0x0000002e2810723c */ /* 0x040fe20000001810 */
[----:B------:R-:W1:Y:S07]  /*10420*/  LDSM.16.MT88.4 R44, [R158+0x9000] ;  /* 0x009000009e2c783b */ /* 0x000e6e0000004200 */
[C---:B------:R-:W-:Y:S08]  /*10430*/  HMMA.16816.F32 R20, R40.reuse, R56, R20 ;  /* 0x000000382814723c */ /* 0x040ff00000001814 */
[C---:B------:R-:W-:Y:S01]  /*10440*/  HMMA.16816.F32 R24, R40.reuse, R58, R24 ;  /* 0x0000003a2818723c */ /* 0x040fe20000001818 */
[----:B------:R-:W2:Y:S07]  /*10450*/  LDSM.16.MT88.4 R56, [R155+0x9000] ;  /* 0x009000009b38783b */ /* 0x000eae0000004200 */
[C---:B-----5:R-:W-:Y:S07]  /*10460*/  HMMA.16816.F32 R28, R40.reuse, R48, R28 ;  /* 0x00000030281c723c */ /* 0x060fee000000181c */
[----:B------:R-:W-:Y:S01]  /*10470*/  FADD.FTZ R48, R76, R101 ;  /* 0x000000654c307221 */ /* 0x000fe20000010000 */
[----:B------:R-:W-:Y:S01]  /*10480*/  HMMA.16816.F32 R32, R40, R50, R32 ;  /* 0x000000322820723c */ /* 0x000fe20000001820 */
[----:B------:R-:W3:Y:S03]  /*10490*/  LDSM.16.MT88.4 R40, [R154+0x9000] ;  /* 0x009000009a28783b */ /* 0x000ee60000004200 */
[--C-:B------:R-:W-:Y:S01]  /*104a0*/  FFMA.FTZ R49, R37, c[0x0][0x23c], -R100.reuse ;  /* 0x00008f0025317a23 */ /* 0x100fe20000010864 */
[----:B------:R-:W-:Y:S01]  /*104b0*/  F2FP.PACK_AB R37, R126, R115 ;  /* 0x000000737e25723e */ /* 0x000fe200000000ff */
[----:B------:R-:W-:Y:S01]  /*104c0*/  FFMA.FTZ R100, R36, c[0x0][0x23c], -R100 ;  /* 0x00008f0024647a23 */ /* 0x000fe20000010864 */
[----:B------:R-:W-:Y:S01]  /*104d0*/  F2FP.PACK_AB R36, R128, R111 ;  /* 0x0000006f8024723e */ /* 0x000fe200000000ff */
[----:B------:R-:W-:Y:S01]  /*104e0*/  FADD.FTZ R48, R75, R48 ;  /* 0x000000304b307221 */ /* 0x000fe20000010000 */
[----:B------:R-:W-:Y:S01]  /*104f0*/  MOV R101, R2 ;  /* 0x0000000200657202 */ /* 0x000fe20000000f00 */
[----:B------:R-:W-:Y:S02]  /*10500*/  MUFU.EX2 R49, R49 ;  /* 0x0000003100317308 */ /* 0x000fe40000000800 */
[----:B------:R-:W-:Y:S02]  /*10510*/  FADD.FTZ R73, R73, R48 ;  /* 0x0000003049497221 */ /* 0x000fe40000010000 */
[C---:B-1----:R-:W-:Y:S05]  /*10520*/  HMMA.16816.F32 R4, R36.reuse, R44, R4 ;  /* 0x0000002c2404723c */ /* 0x042fea0000001804 */
[----:B------:R-:W-:Y:S01]  /*10530*/  FADD.FTZ R73, R68, R73 ;  /* 0x0000004944497221 */ /* 0x000fe20000010000 */
[----:B------:R-:W1:Y:S01]  /*10540*/  MUFU.EX2 R100, R100 ;  /* 0x0000006400647308 */ /* 0x000e620000000800 */
[--C-:B------:R-:W-:Y:S01]  /*10550*/  FFMA.FTZ R44, R65, c[0x0][0x23c], -R64.reuse ;  /* 0x00008f00412c7a23 */ /* 0x100fe20000010840 */
[C---:B------:R-:W-:Y:S04]  /*10560*/  HMMA.16816.F32 R8, R36.reuse, R46, R8 ;  /* 0x0000002e2408723c */ /* 0x040fe80000001808 */
[----:B------:R-:W-:Y:S02]  /*10570*/  FADD.FTZ R74, R74, R73 ;  /* 0x000000494a4a7221 */ /* 0x000fe40000010000 */
[----:B------:R-:W-:Y:S02]  /*10580*/  FFMA.FTZ R45, R63, c[0x0][0x23c], -R64 ;  /* 0x00008f003f2d7a23 */ /* 0x000fe40000010840 */
[C---:B------:R-:W-:Y:S01]  /*10590*/  HMMA.16816.F32 R12, R36.reuse, R52, R12 ;  /* 0x00000034240c723c */ /* 0x040fe2000000180c */
[----:B------:R-:W-:Y:S03]  /*105a0*/  MUFU.EX2 R44, R44 ;  /* 0x0000002c002c7308 */ /* 0x000fe60000000800 */
[----:B------:R-:W-:Y:S02]  /*105b0*/  FADD.FTZ R77, R77, R74 ;  /* 0x0000004a4d4d7221 */ /* 0x000fe40000010000 */
[--C-:B------:R-:W-:Y:S02]  /*105c0*/  FFMA.FTZ R46, R62, c[0x0][0x23c], -R64.reuse ;  /* 0x00008f003e2e7a23 */ /* 0x100fe40000010840 */
[C---:B------:R-:W-:Y:S03]  /*105d0*/  HMMA.16816.F32 R16, R36.reuse, R54, R16 ;  /* 0x000000362410723c */ /* 0x040fe60000001810 */
[----:B------:R-:W4:Y:S01]  /*105e0*/  MUFU.EX2 R45, R45 ;  /* 0x0000002d002d7308 */ /* 0x000f220000000800 */
[----:B------:R-:W-:Y:S02]  /*105f0*/  FFMA.FTZ R64, R61, c[0x0][0x23c], -R64 ;  /* 0x00008f003d407a23 */ /* 0x000fe40000010840 */
[----:B------:R-:W-:Y:S01]  /*10600*/  FADD.FTZ R78, R78, R77 ;  /* 0x0000004d4e4e7221 */ /* 0x000fe20000010000 */
[----:B-1----:R-:W-:Y:S01]  /*10610*/  F2FP.PACK_AB R71, R100, R49 ;  /* 0x000000316447723e */ /* 0x002fe200000000ff */
[C---:B--2---:R-:W-:Y:S04]  /*10620*/  HMMA.16816.F32 R20, R36.reuse, R56, R20 ;  /* 0x000000382414723c */ /* 0x044fe80000001814 */
[----:B------:R-:W-:Y:S01]  /*10630*/  FADD.FTZ R79, R79, R78 ;  /* 0x0000004e4f4f7221 */ /* 0x000fe20000010000 */
[----:B------:R-:W-:Y:S01]  /*10640*/  MUFU.EX2 R46, R46 ;  /* 0x0000002e002e7308 */ /* 0x000fe20000000800 */
[----:B------:R-:W-:Y:S02]  /*10650*/  FADD.FTZ R115, R115, R120 ;  /* 0x0000007873737221 */ /* 0x000fe40000010000 */
[C---:B------:R-:W-:Y:S04]  /*10660*/  HMMA.16816.F32 R24, R36.reuse, R58, R24 ;  /* 0x0000003a2418723c */ /* 0x040fe80000001818 */
[----:B------:R-:W-:Y:S02]  /*10670*/  FADD.FTZ R96, R96, R79 ;  /* 0x0000004f60607221 */ /* 0x000fe40000010000 */
[----:B------:R-:W1:Y:S01]  /*10680*/  LDSM.16.MT88.4 R76, [R155+0x9800] ;  /* 0x009800009b4c783b */ /* 0x000e620000004200 */
[----:B------:R-:W2:Y:S01]  /*10690*/  MUFU.EX2 R187, R64 ;  /* 0x0000004000bb7308 */ /* 0x000ea20000000800 */
[C---:B---3--:R-:W-:Y:S04]  /*106a0*/  HMMA.16816.F32 R28, R36.reuse, R40, R28 ;  /* 0x00000028241c723c */ /* 0x048fe8000000181c */
[----:B----4-:R-:W-:Y:S01]  /*106b0*/  F2FP.PACK_AB R68, R45, R44 ;  /* 0x0000002c2d44723e */ /* 0x010fe200000000ff */
[----:B------:R-:W-:Y:S03]  /*106c0*/  FADD.FTZ R126, R126, R115 ;  /* 0x000000737e7e7221 */ /* 0x000fe60000010000 */
[----:B------:R-:W-:Y:S04]  /*106d0*/  HMMA.16816.F32 R32, R36, R42, R32 ;  /* 0x0000002a2420723c */ /* 0x000fe80000001820 */
[----:B------:R-:W-:Y:S03]  /*106e0*/  FADD.FTZ R117, R117, R126 ;  /* 0x0000007e75757221 */ /* 0x000fe60000010000 */
[----:B------:R-:W-:Y:S02]  /*106f0*/  FADD.FTZ R36, R89, R96 ;  /* 0x0000006059247221 */ /* 0x000fe40000010000 */
[----:B------:R-:W-:Y:S03]  /*10700*/  FADD.FTZ R106, R106, R117 ;  /* 0x000000756a6a7221 */ /* 0x000fe60000010000 */
        /* <DEDUP_REMOVED lines=12> */
[----:B------:R-:W-:Y:S01]  /*107d0*/  FADD.FTZ R188, R100, R49 ;  /* 0x0000003164bc7221 */ /* 0x000fe20000010000 */
[----:B------:R-:W-:Y:S01]  /*107e0*/  MOV R100, R3 ;  /* 0x0000000300647202 */ /* 0x000fe20000000f00 */
[C---:B------:R-:W-:Y:S04]  /*107f0*/  HMMA.16816.F32 R88, R68.reuse, R84, R12 ;  /* 0x000000544458723c */ /* 0x040fe8000000180c */
[----:B------:R-:W-:Y:S04]  /*10800*/  FADD.FTZ R141, R141, R116 ;  /* 0x000000748d8d7221 */ /* 0x000fe80000010000 */
[C---:B------:R-:W-:Y:S04]  /*10810*/  HMMA.16816.F32 R84, R68.reuse, R86, R16 ;  /* 0x000000564454723c */ /* 0x040fe80000001810 */
[----:B------:R-:W-:Y:S04]  /*10820*/  FADD.FTZ R8, R122, R141 ;  /* 0x0000008d7a087221 */ /* 0x000fe80000010000 */
[C---:B-1----:R-:W-:Y:S04]  /*10830*/  HMMA.16816.F32 R80, R68.reuse, R76, R20 ;  /* 0x0000004c4450723c */ /* 0x042fe80000001814 */
[----:B------:R-:W-:Y:S04]  /*10840*/  FADD.FTZ R8, R123, R8 ;  /* 0x000000087b087221 */ /* 0x000fe80000010000 */
        /* <DEDUP_REMOVED lines=12> */
[----:B------:R-:W-:Y:S01]  /*10910*/  FADD.FTZ R187, R187, R46 ;  /* 0x0000002ebbbb7221 */ /* 0x000fe20000010000 */
[----:B------:R-:W-:-:S05]  /*10920*/  @P1 BRA `(.L_x_6392) ;  /* 0xffffbac000001947 */ /* 0x000fca000383ffff */
.L_x_6388:
        /* <DEDUP_REMOVED lines=129> */
.L_x_6393:
[----:B------:R-:W2:Y:S04]  /*11140*/  S2R R3, SR_CTAID.Z ;  /* 0x0000000000037919 */ /* 0x000ea80000002700 */
[----:B------:R-:W2:Y:S02]  /*11150*/  S2R R2, SR_CTAID.Y ;  /* 0x0000000000027919 */ /* 0x000ea40000002600 */
[----:B--2---:R-:W-:-:S04]  /*11160*/  IMAD R4, R2, c[0x0][0x1c0], R3 ;  /* 0x0000700002047a24 */ /* 0x004fc800078e0203 */
[----:B------:R-:W-:Y:S02]  /*11170*/  IMAD R4, R4, c[0x0][0x214], RZ ;  /* 0x0000850004047a24 */ /* 0x000fe400078e02ff */
.L_x_6394:
        /* <DEDUP_REMOVED lines=36> */
.L_x_6396:
[----:B------:R-:W-:Y:S05]  /*113c0*/  BSYNC B0 ;  /* 0x0000000000007941 */ /* 0x000fea0003800000 */
.L_x_6395:
        /* <DEDUP_REMOVED lines=28> */
.L_x_6398:
[----:B------:R-:W-:Y:S05]  /*11590*/  BSYNC B0 ;  /* 0x0000000000007941 */ /* 0x000fea0003800000 */
.L_x_6397:
        /* <DEDUP_REMOVED lines=15> */
.L_x_6400:
[----:B------:R-:W-:Y:S05]  /*11690*/  BSYNC B0 ;  /* 0x0000000000007941 */ /* 0x000fea0003800000 */
.L_x_6399:
        /* <DEDUP_REMOVED lines=15> */
.L_x_6402:
[----:B------:R-:W-:Y:S05]  /*11790*/  BSYNC B0 ;  /* 0x0000000000007941 */ /* 0x000fea0003800000 */
.L_x_6401:
        /* <DEDUP_REMOVED lines=15> */
.L_x_6403:
        /* <DEDUP_REMOVED lines=15> */
.L_x_7811:


//--------------------- .text._ZN5flash24flash_fwd_splitkv_kernelI23Flash_fwd_kernel_traitsILi64ELi64ELi128ELi4ELb0ELb0EN7cutlass6half_tE19Flash_kernel_traitsILi64ELi64ELi128ELi4ES3_EELb1ELb0ELb0ELb0ELb1ELb0ELb0ELb1EEEvNS_16Flash_fwd_paramsE --------------------------
	.section	.text._ZN5flash24flash_fwd_splitkv_kernelI23Flash_fwd_kernel_traitsILi64ELi64ELi128ELi4ELb0ELb0EN7cutlass6half_tE19Flash_kernel_traitsILi64ELi64ELi128ELi4ES3_EELb1ELb0ELb0ELb0ELb1ELb0ELb0ELb1EEEvNS_16Flash_fwd_paramsE,"ax",@progbits
	.sectioninfo	@"SHI_REGISTERS=195"
	.align	128
        .global         _ZN5flash24flash_fwd_splitkv_kernelI23Flash_fwd_kernel_traitsILi64ELi64ELi128ELi4ELb0ELb0EN7cutlass6half_tE19Flash_kernel_traitsILi64ELi64ELi128ELi4ES3_EELb1ELb0ELb0ELb0ELb1ELb0ELb0ELb1EEEvNS_16Flash_fwd_paramsE
        .type           _ZN5flash24flash_fwd_splitkv_kernelI23Flash_fwd_kernel_traitsILi64ELi64ELi128ELi4ELb0ELb0EN7cutlass6half_tE19Flash_kernel_traitsILi64ELi64ELi128ELi4ES3_EELb1ELb0ELb0ELb0ELb1ELb0ELb0ELb1EEEvNS_16Flash_fwd_paramsE,@function
        .size           _ZN5flash24flash_fwd_splitkv_kernelI23Flash_fwd_kernel_traitsILi64ELi64ELi128ELi4ELb0ELb0EN7cutlass6half_tE19Flash_kernel_traitsILi64ELi64ELi128ELi4ES3_EELb1ELb0ELb0ELb0ELb1ELb0ELb0ELb1EEEvNS_16Flash_fwd_paramsE,(.L_x_7812 - _ZN5flash24flash_fwd_splitkv_kernelI23Flash_fwd_kernel_traitsILi64ELi64ELi128ELi4ELb0ELb0EN7cutlass6half_tE19Flash_kernel_traitsILi64ELi64ELi128ELi4ES3_EELb1ELb0ELb0ELb0ELb1ELb0ELb0ELb1EEEvNS_16Flash_fwd_paramsE)
        .other          _ZN5flash24flash_fwd_splitkv_kernelI23Flash_fwd_kernel_traitsILi64ELi64ELi128ELi4ELb0ELb0EN7cutlass6half_tE19Flash_kernel_traitsILi64ELi64ELi128ELi4ES3_EELb1ELb0ELb0ELb0ELb1ELb0ELb0ELb1EEEvNS_16Flash_fwd_paramsE,@"STO_CUDA_ENTRY STV_DEFAULT"
_ZN5flash24flash_fwd_splitkv_kernelI23Flash_fwd_kernel_traitsILi64ELi64ELi128ELi4ELb0ELb0EN7cutlass6half_tE19Flash_kernel_traitsILi64ELi64ELi128ELi4ES3_EELb1ELb0ELb0ELb0ELb1ELb0ELb0ELb1EEEvNS_16Flash_fwd_paramsE:
.text._ZN5flash24flash_fwd_splitkv_kernelI23Flash_fwd_kernel_traitsILi64ELi64ELi128ELi4ELb0ELb0EN7cutlass6half_tE19Flash_kernel_traitsILi64ELi64ELi128ELi4ES3_EELb1ELb0ELb0ELb0ELb1ELb0ELb0ELb1EEEvNS_16Flash_fwd_paramsE:
        /* <DEDUP_REMOVED lines=14> */
[----:B------:R-:W3:Y:S04]  /*00e0*/  @P0 LDG.E R165, [R2.64] ;  /* 0x0000000602a50981 */ /* 0x000ee8000c1e1900 */
[----:B------:R-:W3:Y:S01]  /*00f0*/  @P0 LDG.E R164, [R2.64+0x4] ;  /* 0x0000040602a40981 */ /* 0x000ee2000c1e1900 */
[----:B--2---:R-:W-:-:S03]  /*0100*/  ISETP.NE.AND P1, PT, R0, RZ, PT ;  /* 0x000000ff0000720c */ /* 0x004fc60003f25270 */
[----:B------:R1:W5:Y:S01]  /*0110*/  @P4 LDG.E R7, [R152.64] ;  /* 0x0000000698074981 */ /* 0x000362000c1e1900 */
[----:B------:R-:W-:Y:S01]  /*0120*/  ISETP.EQ.OR.EX P2, PT, RZ, c[0x0][0x24c], !P1, P3 ;  /* 0x00009300ff007a0c */ /* 0x000fe20004f42730 */
[----:B------:R-:W-:Y:S02]  /*0130*/  IMAD.MOV.U32 R6, RZ, RZ, -0x1 ;  /* 0xffffffffff067424 */ /* 0x000fe400078e00ff */
[----:B------:R-:W-:Y:S01]  /*0140*/  IMAD.WIDE R10, R17, R108, c[0x0][0x248] ;  /* 0x00009200110a7625 */ /* 0x000fe200078e026c */
[----:B------:R-:W2:Y:S04]  /*0150*/  S2R R15, SR_CTAID.X ;  /* 0x00000000000f7919 */ /* 0x000ea80000002500 */
[----:B------:R-:W4:Y:S05]  /*0160*/  S2R R138, SR_CTAID.Z ;  /* 0x00000000008a7919 */ /* 0x000f2a0000002700 */
[----:B------:R1:W5:Y:S01]  /*0170*/  @!P2 LDG.E R6, [R10.64] ;  /* 0x000000060a06a981 */ /* 0x000362000c1e1900 */
[----:B------:R-:W-:-:S04]  /*0180*/  ISETP.NE.U32.AND P2, PT, RZ, c[0x0][0x248], PT ;  /* 0x00009200ff007a0c */ /* 0x000fc80003f45070 */
[----:B------:R-:W-:Y:S01]  /*0190*/  ISETP.NE.AND.EX P2, PT, RZ, c[0x0][0x24c], PT, P2 ;  /* 0x00009300ff007a0c */ /* 0x000fe20003f45320 */
[--C-:B------:R-:W-:Y:S01]  /*01a0*/  IMAD.MOV.U32 R9, RZ, RZ, R17.reuse ;  /* 0x000000ffff097224 */ /* 0x100fe200078e0011 */
[----:B------:R-:W-:Y:S01]  /*01b0*/  SHF.R.S32.HI R4, RZ, 0x1f, R17 ;  /* 0x0000001fff047819 */ /* 0x000fe20000011411 */
[----:B---3--:R-:W-:Y:S02]  /*01c0*/  @P0 IMAD.IADD R164, R164, 0x1, -R165 ;  /* 0x00000001a4a40824 */ /* 0x008fe400078e0aa5 */
[----:B------:R-:W-:-:S08]  /*01d0*/  @!P0 IMAD.MOV.U32 R164, RZ, RZ, c[0x0][0x214] ;  /* 0x00008500ffa48624 */ /* 0x000fd000078e00ff */
[----:B------:R-:W-:Y:S05]  /*01e0*/  @!P2 BRA `(.L_x_6404) ;  /* 0x000000400000a947 */ /* 0x000fea0003800000 */
[----:B-12-4-:R-:W2:Y:S02]  /*01f0*/  @P1 LDG.E R3, [R10.64+0x4] ;  /* 0x000004060a031981 */ /* 0x016ea4000c1e1900 */
[----:B--2--5:R-:W-:-:S06]  /*0200*/  @P1 IADD3 R0, R3, -R6, RZ ;  /* 0x8000000603001210 */ /* 0x024fcc0007ffe0ff */
[----:B------:R1:W5:Y:S01]  /*0210*/  @!P1 LDG.E R0, [R10.64] ;  /* 0x000000060a009981 */ /* 0x000362000c1e1900 */
[----:B------:R-:W-:Y:S05]  /*0220*/  BRA `(.L_x_6405) ;  /* 0x0000001000007947 */ /* 0x000fea0003800000 */
.L_x_6404:
[----:B-12-4-:R-:W-:Y:S02]  /*0230*/  MOV R0, c[0x0][0x218] ;  /* 0x0000860000007a02 */ /* 0x016fe40000000f00 */
.L_x_6405:
        /* <DEDUP_REMOVED lines=35> */
[-C--:B------:R-:W-:Y:S02]  /*0470*/  LEA.HI R2, R2, R57.reuse, RZ, 0x3 ;  /* 0x0000003902027211 */ /* 0x080fe400078f18ff */
[----:B------:R-:W-:Y:S02]  /*0480*/  SHF.R.S32.HI R0, RZ, 0x1f, R61 ;  /* 0x0000001fff007819 */ /* 0x000fe4000001143d */
[----:B------:R-:W-:Y:S02]  /*0490*/  LOP3.LUT R6, R2, 0x1ffffff8, RZ, 0xc0, !PT ;  /* 0x1ffffff802067812 */ /* 0x000fe400078ec0ff */
[----:B------:R-:W-:Y:S01]  /*04a0*/  SHF.R.S32.HI R3, RZ, 0x1f, R138 ;  /* 0x0000001fff037819 */ /* 0x000fe2000001148a */
[----:B------:R-:W-:Y:S01]  /*04b0*/  IMAD R0, R0, c[0x0][0x1e8], RZ ;  /* 0x00007a0000007a24 */ /* 0x000fe200078e02ff */
[----:B------:R-:W-:-:S02]  /*04c0*/  IADD3 R6, -R6, R57, RZ ;  /* 0x0000003906067210 */ /* 0x000fc40007ffe1ff */
[----:B------:R-:W-:Y:S01]  /*04d0*/  IADD3 R164, -R61, R164, RZ ;  /* 0x000000a43da47210 */ /* 0x000fe20007ffe1ff */
[----:B------:R-:W-:Y:S01]  /*04e0*/  @!P0 IMAD R4, R4, c[0x0][0x1e0], RZ ;  /* 0x0000780004048a24 */ /* 0x000fe200078e02ff */
[----:B------:R-:W-:Y:S01]  /*04f0*/  SHF.L.U32 R6, R6, 0x3, RZ ;  /* 0x0000000306067819 */ /* 0x000fe200000006ff */
[----:B-1----:R-:W-:-:S03]  /*0500*/  @!P0 IMAD.WIDE.U32 R10, R17, c[0x0][0x1e0], RZ ;  /* 0x00007800110a8a25 */ /* 0x002fc600078e00ff */
[----:B------:R-:W-:Y:S01]  /*0510*/  SHF.R.S32.HI R7, RZ, 0x1f, R6 ;  /* 0x0000001fff077819 */ /* 0x000fe20000011406 */
[----:B------:R-:W-:Y:S01]  /*0520*/  @P0 IMAD.WIDE.U32 R8, R165, c[0x0][0x1e8], RZ ;  /* 0x00007a00a5080a25 */ /* 0x000fe200078e00ff */
[----:B------:R-:W-:-:S03]  /*0530*/  @!P0 MOV R8, R10 ;  /* 0x0000000a00088202 */ /* 0x000fc60000000f00 */
[----:B------:R-:W-:Y:S02]  /*0540*/  @!P0 IMAD R4, R17, c[0x0][0x1e4], R4 ;  /* 0x0000790011048a24 */ /* 0x000fe400078e0204 */
[----:B------:R-:W-:-:S04]  /*0550*/  IMAD.WIDE.U32 R6, R61, c[0x0][0x1e8], R6 ;  /* 0x00007a003d067a25 */ /* 0x000fc800078e0006 */
[----:B------:R-:W-:Y:S02]  /*0560*/  @P0 IMAD R165, R165, c[0x0][0x1ec], R9 ;  /* 0x00007b00a5a50a24 */ /* 0x000fe400078e0209 */
[----:B------:R-:W-:Y:S01]  /*0570*/  @!P0 IMAD.IADD R165, R11, 0x1, R4 ;  /* 0x000000010ba58824 */ /* 0x000fe200078e0204 */
[----:B------:R-:W-:Y:S01]  /*0580*/  IADD3 R8, P0, R8, R6, RZ ;  /* 0x0000000608087210 */ /* 0x000fe20007f1e0ff */
[----:B------:R-:W-:Y:S02]  /*0590*/  IMAD R0, R61, c[0x0][0x1ec], R0 ;  /* 0x00007b003d007a24 */ /* 0x000fe400078e0200 */
[----:B------:R-:W-:Y:S01]  /*05a0*/  IMAD R5, R3, c[0x0][0x1f0], RZ ;  /* 0x00007c0003057a24 */ /* 0x000fe200078e02ff */
[----:B------:R-:W-:Y:S02]  /*05b0*/  SHF.R.S32.HI R3, RZ, 0x3, R2 ;  /* 0x00000003ff037819 */ /* 0x000fe40000011402 */
[----:B------:R-:W-:Y:S01]  /*05c0*/  IADD3.X R9, R165, R7, R0, P0, !PT ;  /* 0x00000007a5097210 */ /* 0x000fe200007fe400 */
[----:B------:R-:W-:Y:S01]  /*05d0*/  IMAD R0, R17, c[0x0][0x1c0], R138 ;  /* 0x0000700011007a24 */ /* 0x000fe200078e028a */
[----:B------:R-:W-:Y:S01]  /*05e0*/  ISETP.GE.AND P0, PT, R3, R164, PT ;  /* 0x000000a40300720c */ /* 0x000fe20003f06270 */
[C---:B------:R-:W-:Y:S01]  /*05f0*/  IMAD R5, R138.reuse, c[0x0][0x1f4], R5 ;  /* 0x00007d008a057a24 */ /* 0x040fe200078e0205 */
[----:B------:R-:W-:Y:S01]  /*0600*/  SHF.R.S32.HI R7, RZ, 0x1f, R3 ;  /* 0x0000001fff077819 */ /* 0x000fe20000011403 */
[----:B------:R-:W-:-:S04]  /*0610*/  IMAD.WIDE.U32 R138, R138, c[0x0][0x1f0], R8 ;  /* 0x00007c008a8a7a25 */ /* 0x000fc800078e0008 */
[----:B------:R-:W-:Y:S02]  /*0620*/  IMAD R0, R0, c[0x0][0x214], R61 ;  /* 0x0000850000007a24 */ /* 0x000fe400078e023d */
        /* <DEDUP_REMOVED lines=10> */
.L_x_6408:
[----:B------:R-:W-:Y:S05]  /*06d0*/  BSYNC B0 ;  /* 0x0000000000007941 */ /* 0x000fea0003800000 */
.L_x_6407:
        /* <DEDUP_REMOVED lines=15> */
.L_x_6410:
[----:B------:R-:W-:Y:S05]  /*07d0*/  BSYNC B0 ;  /* 0x0000000000007941 */ /* 0x000fea0003800000 */
.L_x_6409:
        /* <DEDUP_REMOVED lines=15> */
.L_x_6412:
[----:B------:R-:W-:Y:S05]  /*08d0*/  BSYNC B0 ;  /* 0x0000000000007941 */ /* 0x000fea0003800000 */
.L_x_6411:
        /* <DEDUP_REMOVED lines=14> */
.L_x_6414:
[----:B------:R-:W-:Y:S05]  /*09c0*/  BSYNC B0 ;  /* 0x0000000000007941 */ /* 0x000fea0003800000 */
.L_x_6413:
[----:B------:R-:W-:-:S04]  /*09d0*/  LOP3.LUT P4, RZ, R57, 0x7, RZ, 0xc0, !PT ;  /* 0x0000000739ff7812 */ /* 0x000fc8000788c0ff */
[-C--:B------:R-:W-:Y:S02]  /*09e0*/  ISETP.GE.OR P0, PT, R9, R164.reuse, P4 ;  /* 0x000000a40900720c */ /* 0x080fe40002706670 */
[-C--:B------:R-:W-:Y:S02]  /*09f0*/  ISETP.GE.OR P2, PT, R3, R164.reuse, P4 ;  /* 0x000000a40300720c */ /* 0x080fe40002746670 */
[C---:B------:R-:W-:Y:S02]  /*0a00*/  IADD3 R3, P3, R0.reuse, R3, RZ ;  /* 0x0000000300037210 */ /* 0x040fe40007f7e0ff */
[----:B------:R-:W-:Y:S02]  /*0a10*/  ISETP.GE.OR P1, PT, R11, R164, P4 ;  /* 0x000000a40b00720c */ /* 0x000fe40002726670 */
[----:B------:R-:W-:Y:S02]  /*0a20*/  LEA.HI.X.SX32 R0, R0, R7, 0x1, P3 ;  /* 0x0000000700007211 */ /* 0x000fe400018f0eff */
[----:B-1----:R-:W-:-:S04]  /*0a30*/  LEA R4, P3, R3, c[0x0][0x200], 0x2 ;  /* 0x0000800003047a11 */ /* 0x002fc800078610ff */
        /* <DEDUP_REMOVED lines=12> */
.L_x_6406:
[----:B--2---:R-:W-:-:S04]  /*0b00*/  ISETP.NE.U32.AND P0, PT, RZ, c[0x0][0x2b8], PT ;  /* 0x0000ae00ff007a0c */ /* 0x004fc80003f05070 */
[----:B------:R-:W-:-:S13]  /*0b10*/  ISETP.NE.AND.EX P0, PT, RZ, c[0x0][0x2bc], PT, P0 ;  /* 0x0000af00ff007a0c */ /* 0x000fda0003f05300 */
[----:B-1----:R-:W-:-:S05]  /*0b20*/  @P0 IMAD.WIDE R10, R17, R108, c[0x0][0x2b8] ;  /* 0x0000ae00110a0625 */ /* 0x002fca00078e026c */
        /* <DEDUP_REMOVED lines=42> */
[----:B------:R1:W2:Y:S01]  /*0dd0*/  LDG.E R6, [R6.64] ;  /* 0x0000000606067981 */ /* 0x0002a2000c1e1900 */
[----:B------:R-:W-:Y:S01]  /*0de0*/  IABS R0, c[0x0][0x1c8] ;  /* 0x0000720000007a13 */ /* 0x000fe20000000000 */
[----:B------:R-:W-:Y:S02]  /*0df0*/  IMAD.MOV.U32 R10, RZ, RZ, RZ ;  /* 0x000000ffff0a7224 */ /* 0x000fe400078e00ff */
[----:B------:R-:W-:Y:S01]  /*0e00*/  IMAD.MOV R3, RZ, RZ, -R3 ;  /* 0x000000ffff037224 */ /* 0x000fe200078e0a03 */
[----:B------:R-:W3:Y:S08]  /*0e10*/  I2F.RP R12, R0 ;  /* 0x00000000000c7306 */ /* 0x000ef00000209400 */
[----:B---3--:R-:W3:Y:S02]  /*0e20*/  MUFU.RCP R11, R12 ;  /* 0x0000000c000b7308 */ /* 0x008ee40000001000 */
[----:B---3--:R-:W-:-:S06]  /*0e30*/  IADD3 R11, R11, 0xffffffe, RZ ;  /* 0x0ffffffe0b0b7810 */ /* 0x008fcc0007ffe0ff */
[----:B------:R-:W3:Y:S02]  /*0e40*/  F2I.FTZ.U32.TRUNC.NTZ R11, R11 ;  /* 0x0000000b000b7305 */ /* 0x000ee4000021f000 */
[----:B---3--:R-:W-:-:S05]  /*0e50*/  IADD3 R2, RZ, -R11, RZ ;  /* 0x8000000bff027210 */ /* 0x008fca0007ffe0ff */
[----:B------:R-:W-:Y:S01]  /*0e60*/  IMAD R5, R2, R0, RZ ;  /* 0x0000000002057224 */ /* 0x000fe200078e02ff */
[----:B------:R-:W-:-:S03]  /*0e70*/  IABS R2, R138 ;  /* 0x0000008a00027213 */ /* 0x000fc60000000000 */
[----:B------:R-:W-:Y:S01]  /*0e80*/  IMAD.HI.U32 R10, R11, R5, R10 ;  /* 0x000000050b0a7227 */ /* 0x000fe200078e000a */
[----:B-1----:R-:W-:-:S05]  /*0e90*/  MOV R7, R2 ;  /* 0x0000000200077202 */ /* 0x002fca0000000f00 */
[----:B------:R-:W-:-:S04]  /*0ea0*/  IMAD.HI.U32 R2, R10, R7, RZ ;  /* 0x000000070a027227 */ /* 0x000fc800078e00ff */
[----:B------:R-:W-:-:S04]  /*0eb0*/  IMAD.MOV R5, RZ, RZ, -R2 ;  /* 0x000000ffff057224 */ /* 0x000fc800078e0a02 */
[----:B------:R-:W-:-:S05]  /*0ec0*/  IMAD R5, R0, R5, R7 ;  /* 0x0000000500057224 */ /* 0x000fca00078e0207 */
[----:B------:R-:W-:-:S13]  /*0ed0*/  ISETP.GT.U32.AND P0, PT, R0, R5, PT ;  /* 0x000000050000720c */ /* 0x000fda0003f04070 */
[-C--:B------:R-:W-:Y:S02]  /*0ee0*/  @!P0 IADD3 R5, R5, -R0.reuse, RZ ;  /* 0x8000000005058210 */ /* 0x080fe40007ffe0ff */
[----:B------:R-:W-:Y:S02]  /*0ef0*/  @!P0 IADD3 R2, R2, 0x1, RZ ;  /* 0x0000000102028810 */ /* 0x000fe40007ffe0ff */
[----:B------:R-:W-:Y:S01]  /*0f00*/  ISETP.GE.U32.AND P1, PT, R5, R0, PT ;  /* 0x000000000500720c */ /* 0x000fe20003f26070 */
[----:B------:R-:W-:Y:S01]  /*0f10*/  IMAD R5, R3, c[0x0][0x2d0], R8 ;  /* 0x0000b40003057a24 */ /* 0x000fe200078e0208 */
[----:B------:R-:W-:-:S04]  /*0f20*/  LOP3.LUT R0, R138, c[0x0][0x1c8], RZ, 0x3c, !PT ;  /* 0x000072008a007a12 */ /* 0x000fc800078e3cff */
[----:B------:R-:W-:Y:S02]  /*0f30*/  ISETP.GE.AND P0, PT, R0, RZ, PT ;  /* 0x000000ff0000720c */ /* 0x000fe40003f06270 */
[----:B------:R-:W-:-:S05]  /*0f40*/  SHF.R.S32.HI R3, RZ, 0x1f, R5 ;  /* 0x0000001fff037819 */ /* 0x000fca0000011405 */
[----:B------:R-:W-:Y:S01]  /*0f50*/  @P1 IADD3 R2, R2, 0x1, RZ ;  /* 0x0000000102021810 */ /* 0x000fe20007ffe0ff */
[----:B------:R-:W-:Y:S01]  /*0f60*/  IMAD R0, R3, c[0x0][0x198], RZ ;  /* 0x0000660003007a24 */ /* 0x000fe200078e02ff */
        /* <DEDUP_REMOVED lines=13> */
[----:B-----5:R-:W-:Y:S01]  /*1040*/  IMAD.WIDE.U32 R16, R6, c[0x0][0x188], RZ ;  /* 0x0000620006107a25 */ /* 0x020fe200078e00ff */
        /* <DEDUP_REMOVED lines=9> */
.L_x_6415:
        /* <DEDUP_REMOVED lines=16> */
.L_x_6417:
[----:B------:R-:W-:-:S04]  /*11e0*/  IABS R3, c[0x0][0x1c8] ;  /* 0x0000720000037a13 */ /* 0x000fc80000000000 */
[----:B------:R-:W1:Y:S08]  /*11f0*/  I2F.RP R8, R3 ;  /* 0x0000000300087306 */ /* 0x000e700000209400 */
[----:B-1----:R-:W1:Y:S02]  /*1200*/  MUFU.RCP R12, R8 ;  /* 0x00000008000c7308 */ /* 0x002e640000001000 */
[----:B-1----:R-:W-:-:S02]  /*1210*/  IADD3 R12, R12, 0xffffffe, RZ ;  /* 0x0ffffffe0c0c7810 */ /* 0x002fc40007ffe0ff */
[----:B------:R-:W-:-:S04]  /*1220*/  LEA R8, R56, 0xffffff80, 0x7 ;  /* 0xffffff8038087811 */ /* 0x000fc800078e38ff */
[----:B------:R-:W1:Y:S01]  /*1230*/  F2I.FTZ.U32.TRUNC.NTZ R13, R12 ;  /* 0x0000000c000d7305 */ /* 0x000e62000021f000 */
[----:B------:R-:W-:-:S04]  /*1240*/  IMAD.WIDE.U32 R10, R8, c[0x0][0x198], R10 ;  /* 0x00006600080a7a25 */ /* 0x000fc800078e000a */
[----:B------:R-:W-:Y:S02]  /*1250*/  IMAD.MOV.U32 R18, RZ, RZ, R10 ;  /* 0x000000ffff127224 */ /* 0x000fe400078e000a */
[----:B-1----:R-:W-:Y:S01]  /*1260*/  IMAD.MOV R0, RZ, RZ, -R13 ;  /* 0x000000ffff007224 */ /* 0x002fe200078e0a0d */
[----:B------:R-:W-:-:S03]  /*1270*/  MOV R12, RZ ;  /* 0x000000ff000c7202 */ /* 0x000fc60000000f00 */
[----:B------:R-:W-:Y:S01]  /*1280*/  IMAD R2, R0, R3, RZ ;  /* 0x0000000300027224 */ /* 0x000fe200078e02ff */
[----:B------:R-:W-:-:S03]  /*1290*/  IABS R0, R138 ;  /* 0x0000008a00007213 */ /* 0x000fc60000000000 */
[----:B------:R-:W-:-:S04]  /*12a0*/  IMAD.HI.U32 R2, R13, R2, R12 ;  /* 0x000000020d027227 */ /* 0x000fc800078e000c */
[----:B------:R-:W-:Y:S02]  /*12b0*/  IMAD.MOV.U32 R5, RZ, RZ, R0 ;  /* 0x000000ffff057224 */ /* 0x000fe400078e0000 */
[----:B------:R-:W-:Y:S02]  /*12c0*/  @P0 IMAD.IADD R13, R7, 0x1, R6 ;  /* 0x00000001070d0824 */ /* 0x000fe400078e0206 */
[----:B------:R-:W-:-:S04]  /*12d0*/  IMAD.HI.U32 R2, R2, R5, RZ ;  /* 0x0000000502027227 */ /* 0x000fc800078e00ff */
[----:B------:R-:W-:Y:S01]  /*12e0*/  @P0 IMAD.WIDE.U32 R20, R13, c[0x0][0x1a0], RZ ;  /* 0x000068000d140a25 */ /* 0x000fe200078e00ff */
[----:B------:R-:W-:-:S03]  /*12f0*/  IADD3 R0, -R2, RZ, RZ ;  /* 0x000000ff02007210 */ /* 0x000fc60007ffe1ff */
[----:B------:R-:W-:Y:S01]  /*1300*/  @P0 IMAD R13, R13, c[0x0][0x1a4], R21 ;  /* 0x000069000d0d0a24 */ /* 0x000fe200078e0215 */
[----:B------:R-:W-:Y:S01]  /*1310*/  @P0 MOV R10, R20 ;  /* 0x00000014000a0202 */ /* 0x000fe20000000f00 */
[----:B------:R-:W-:-:S05]  /*1320*/  IMAD R0, R3, R0, R5 ;  /* 0x0000000003007224 */ /* 0x000fca00078e0205 */
[----:B------:R-:W-:-:S13]  /*1330*/  ISETP.GT.U32.AND P1, PT, R3, R0, PT ;  /* 0x000000000300720c */ /* 0x000fda0003f24070 */
[----:B------:R-:W-:Y:S01]  /*1340*/  @!P1 IMAD.IADD R0, R0, 0x1, -R3 ;  /* 0x0000000100009824 */ /* 0x000fe200078e0a03 */
[----:B------:R-:W-:Y:S02]  /*1350*/  @!P1 IADD3 R2, R2, 0x1, RZ ;  /* 0x0000000102029810 */ /* 0x000fe40007ffe0ff */
[----:B------:R-:W-:Y:S02]  /*1360*/  ISETP.NE.AND P1, PT, RZ, c[0x0][0x1c8], PT ;  /* 0x00007200ff007a0c */ /* 0x000fe40003f25270 */
[----:B------:R-:W-:Y:S02]  /*1370*/  ISETP.GE.U32.AND P3, PT, R0, R3, PT ;  /* 0x000000030000720c */ /* 0x000fe40003f66070 */
[----:B------:R-:W-:Y:S02]  /*1380*/  LOP3.LUT R0, R138, c[0x0][0x1c8], RZ, 0x3c, !PT ;  /* 0x000072008a007a12 */ /* 0x000fe400078e3cff */
[----:B------:R-:W-:Y:S02]  /*1390*/  SHF.R.S32.HI R3, RZ, 0x1f, R8 ;  /* 0x0000001fff037819 */ /* 0x000fe40000011408 */
[----:B------:R-:W-:-:S03]  /*13a0*/  ISETP.GE.AND P2, PT, R0, RZ, PT ;  /* 0x000000ff0000720c */ /* 0x000fc60003f46270 */
[----:B------:R-:W-:-:S04]  /*13b0*/  IMAD R5, R3, c[0x0][0x198], RZ ;  /* 0x0000660003057a24 */ /* 0x000fc800078e02ff */
        /* <DEDUP_REMOVED lines=24> */
.L_x_6416:
[----:B------:R1:W5:Y:S01]  /*1540*/  @P4 LDG.E R7, [R152.64] ;  /* 0x0000000698074981 */ /* 0x000362000c1e1900 */
[----:B------:R-:W-:Y:S01]  /*1550*/  ISETP.NE.AND P0, PT, R165, -0x1, PT ;  /* 0xffffffffa500780c */ /* 0x000fe20003f05270 */
[----:B-----5:R-:W-:Y:S01]  /*1560*/  IMAD.MOV.U32 R17, RZ, RZ, 0x2 ;  /* 0x00000002ff117424 */ /* 0x020fe200078e00ff */
[----:B------:R-:W-:Y:S01]  /*1570*/  SHF.R.S32.HI R58, RZ, 0x1f, R57 ;  /* 0x0000001fff3a7819 */ /* 0x000fe20000011439 */
[----:B------:R-:W-:Y:S01]  /*1580*/  IMAD.MOV.U32 R132, RZ, RZ, c[0x0][0x230] ;  /* 0x00008c00ff847624 */ /* 0x000fe200078e00ff */
[----:B------:R-:W-:Y:S01]  /*1590*/  MOV R42, 0x10 ;  /* 0x00000010002a7802 */ /* 0x000fe20000000f00 */
        /* <DEDUP_REMOVED lines=8> */
[----:B------:R-:W-:Y:S01]  /*1620*/  LOP3.LUT R134, R135, 0xfffffff0, RZ, 0xc0, !PT ;  /* 0xfffffff087867812 */ /* 0x000fe200078ec0ff */
[----:B------:R-:W-:Y:S01]  /*1630*/  @!P0 IMAD R16, R4, c[0x0][0x178], RZ ;  /* 0x00005e0004108a24 */ /* 0x000fe200078e02ff */
[C---:B------:R-:W-:Y:S01]  /*1640*/  SHF.L.U32 R23, R168.reuse, 0x6, RZ ;  /* 0x00000006a8177819 */ /* 0x040fe200000006ff */
[----:B------:R-:W-:Y:S01]  /*1650*/  @P0 IMAD.WIDE.U32 R18, R165, c[0x0][0x190], RZ ;  /* 0x00006400a5120a25 */ /* 0x000fe200078e00ff */
[----:B------:R-:W-:Y:S02]  /*1660*/  SHF.R.S32.HI R169, RZ, 0x1f, R168 ;  /* 0x0000001fffa97819 */ /* 0x000fe400000114a8 */
[----:B------:R-:W-:Y:S01]  /*1670*/  LOP3.LUT R23, R23, 0x1c0, RZ, 0xc0, !PT ;  /* 0x000001c017177812 */ /* 0x000fe200078ec0ff */
[C---:B------:R-:W-:Y:S01]  /*1680*/  @!P0 IMAD.WIDE.U32 R20, R9.reuse, c[0x0][0x178], RZ ;  /* 0x00005e0009148a25 */ /* 0x040fe200078e00ff */
[----:B------:R-:W-:Y:S02]  /*1690*/  IADD3 R5, P1, R168, R5, RZ ;  /* 0x00000005a8057210 */ /* 0x000fe40007f3e0ff */
[----:B------:R-:W-:Y:S01]  /*16a0*/  SHF.R.S32.HI R133, RZ, 0x1, R132 ;  /* 0x00000001ff857819 */ /* 0x000fe20000011484 */
[----:B------:R-:W-:Y:S01]  /*16b0*/  @!P0 IMAD R16, R9, c[0x0][0x17c], R16 ;  /* 0x00005f0009108a24 */ /* 0x000fe200078e0210 */
[----:B------:R-:W-:Y:S01]  /*16c0*/  IADD3.X R3, R169, R3, RZ, P1, !PT ;  /* 0x00000003a9037210 */ /* 0x000fe20000ffe4ff */
[----:B------:R-:W-:Y:S01]  /*16d0*/  IMAD.IADD R60, R57, 0x1, -R60 ;  /* 0x00000001393c7824 */ /* 0x000fe200078e0a3c */
[----:B------:R-:W-:Y:S01]  /*16e0*/  SHF.L.U64.HI R104, R151, R108, c[0x0][0x19c] ;  /* 0x0000670097687619 */ /* 0x000fe2000001026c */
[----:B------:R-:W-:-:S02]  /*16f0*/  IMAD.IADD R134, R57, 0x1, -R134 ;  /* 0x0000000139867824 */ /* 0x000fc400078e0a86 */
[----:B------:R-:W-:Y:S01]  /*1700*/  @P0 IMAD R17, R165, c[0x0][0x194], R19 ;  /* 0x00006500a5110a24 */ /* 0x000fe200078e0213 */
[----:B------:R-:W-:Y:S01]  /*1710*/  @!P0 IADD3 R17, R21, R16, RZ ;  /* 0x0000001015118210 */ /* 0x000fe20007ffe0ff */
[----:B------:R-:W-:Y:S01]  /*1720*/  IMAD.SHL.U32 R14, R60, 0x8, RZ ;  /* 0x000000083c0e7824 */ /* 0x000fe200078e00ff */
[----:B------:R-:W-:Y:S01]  /*1730*/  SHF.R.S32.HI R21, RZ, 0x1f, R134 ;  /* 0x0000001fff157819 */ /* 0x000fe20000011486 */
[----:B------:R-:W-:Y:S01]  /*1740*/  @P0 IMAD.MOV.U32 R12, RZ, RZ, R18 ;  /* 0x000000ffff0c0224 */ /* 0x000fe200078e0012 */
[----:B------:R-:W-:Y:S01]  /*1750*/  LEA.HI R18, R58, R57, RZ, 0x6 ;  /* 0x000000393a127211 */ /* 0x000fe200078f30ff */
[----:B------:R-:W-:Y:S01]  /*1760*/  @!P0 IMAD.MOV.U32 R12, RZ, RZ, R20 ;  /* 0x000000ffff0c8224 */ /* 0x000fe200078e0014 */
[----:B------:R-:W-:Y:S01]  /*1770*/  LOP3.LUT R19, R23, 0x38, R14, 0xf8, !PT ;  /* 0x0000003817137812 */ /* 0x000fe200078ef80e */
[----:B------:R-:W-:Y:S01]  /*1780*/  IMAD.SHL.U32 R105, R151, 0x10, RZ ;  /* 0x0000001097697824 */ /* 0x000fe200078e00ff */
[----:B------:R-:W-:Y:S01]  /*1790*/  SHF.R.U32.HI R16, RZ, 0x3, R23 ;  /* 0x00000003ff107819 */ /* 0x000fe20000011617 */
[----:B------:R-:W-:Y:S01]  /*17a0*/  IMAD.WIDE R22, R15, 0x40, R168 ;  /* 0x000000400f167825 */ /* 0x000fe200078e02a8 */
[----:B------:R-:W-:-:S02]  /*17b0*/  LEA.HI R62, R21, R134, RZ, 0x3 ;  /* 0x00000086153e7211 */ /* 0x000fc400078f18ff */
[----:B------:R-:W-:Y:S01]  /*17c0*/  LOP3.LUT R16, R19, R16, RZ, 0x3c, !PT ;  /* 0x0000001013107212 */ /* 0x000fe200078e3cff */
[----:B------:R-:W-:Y:S01]  /*17d0*/  IMAD.SHL.U32 R21, R18, 0x8, RZ ;  /* 0x0000000812157824 */ /* 0x000fe200078e00ff */
[----:B------:R-:W-:Y:S02]  /*17e0*/  LOP3.LUT R19, R62, 0xfffffff8, RZ, 0xc0, !PT ;  /* 0xfffffff83e137812 */ /* 0x000fe400078ec0ff */
[----:B------:R-:W-:Y:S02]  /*17f0*/  IADD3 R20, P0, R14, R10, RZ ;  /* 0x0000000a0e147210 */ /* 0x000fe40007f1e0ff */
[----:B------:R-:W-:Y:S01]  /*1800*/  SHF.R.S32.HI R15, RZ, 0x1f, R14 ;  /* 0x0000001fff0f7819 */ /* 0x000fe2000001140e */
[----:B------:R-:W-:Y:S01]  /*1810*/  IMAD.IADD R134, R134, 0x1, -R19 ;  /* 0x0000000186867824 */ /* 0x000fe200078e0a13 */
[----:B------:R-:W-:Y:S01]  /*1820*/  LOP3.LUT R136, R16, 0xfffffe00, R21, 0xf8, !PT ;  /* 0xfffffe0010887812 */ /* 0x000fe200078ef815 */
[----:B------:R-:W-:Y:S01]  /*1830*/  IMAD R19, R0, c[0x0][0x1b8], RZ ;  /* 0x00006e0000137a24 */ /* 0x000fe200078e02ff */
[C---:B------:R-:W-:Y:S01]  /*1840*/  IADD3 R24, P1, R14.reuse, R12, RZ ;  /* 0x0000000c0e187210 */ /* 0x040fe20007f3e0ff */
[----:B------:R-:W-:Y:S01]  /*1850*/  IMAD.X R21, R15, 0x1, R13, P0 ;  /* 0x000000010f157824 */ /* 0x000fe200000e060d */
[----:B------:R-:W-:Y:S01]  /*1860*/  IADD3 R10, P0, R14, R6, RZ ;  /* 0x000000060e0a7210 */ /* 0x000fe20007f1e0ff */
[----:B------:R-:W-:Y:S01]  /*1870*/  IMAD R19, R2, c[0x0][0x1bc], R19 ;  /* 0x00006f0002137a24 */ /* 0x000fe200078e0213 */
[----:B------:R-:W-:Y:S01]  /*1880*/  SHF.L.U32 R130, R60, 0x2, RZ ;  /* 0x000000023c827819 */ /* 0x000fe200000006ff */
[----:B------:R-:W-:Y:S01]  /*1890*/  IMAD.WIDE.U32 R20, R2, c[0x0][0x1b8], R20 ;  /* 0x00006e0002147a25 */ /* 0x000fe200078e0014 */
[----:B------:R-:W-:-:S03]  /*18a0*/  LEA.HI R58, R58, R57, RZ, 0x5 ;  /* 0x000000393a3a7211 */ /* 0x000fc600078f28ff */
[----:B------:R-:W-:Y:S01]  /*18b0*/  IMAD R6, R3, c[0x0][0x1a0], RZ ;  /* 0x0000680003067a24 */ /* 0x000fe200078e02ff */
[----:B------:R-:W-:Y:S01]  /*18c0*/  IADD3 R21, R21, R19, RZ ;  /* 0x0000001315157210 */ /* 0x000fe20007ffe0ff */
[----:B------:R-:W-:Y:S01]  /*18d0*/  IMAD.X R11, R15, 0x1, R11, P0 ;  /* 0x000000010f0b7824 */ /* 0x000fe200000e060b */
[----:B------:R-:W-:Y:S01]  /*18e0*/  SHF.R.S32.HI R3, RZ, 0x1f, R138 ;  /* 0x0000001fff037819 */ /* 0x000fe2000001148a */
[C---:B------:R-:W-:Y:S02]  /*18f0*/  IMAD R6, R5.reuse, c[0x0][0x1a4], R6 ;  /* 0x0000690005067a24 */ /* 0x040fe400078e0206 */
[----:B------:R-:W-:-:S04]  /*1900*/  IMAD.WIDE.U32 R20, R5, c[0x0][0x1a0], R20 ;  /* 0x0000680005147a25 */ /* 0x000fc800078e0014 */
[----:B------:R-:W-:Y:S01]  /*1910*/  IMAD.IADD R6, R21, 0x1, R6 ;  /* 0x0000000115067824 */ /* 0x000fe200078e0206 */
[----:B------:R-:W-:Y:S01]  /*1920*/  LEA R72, P0, R20, c[0x0][0x170], 0x1 ;  /* 0x00005c0014487a11 */ /* 0x000fe200078008ff */
[----:B------:R-:W-:-:S03]  /*1930*/  IMAD.WIDE.U32 R10, R168, c[0x0][0x198], R10 ;  /* 0x00006600a80a7a25 */ /* 0x000fc600078e000a */
[----:B------:R-:W-:Y:S01]  /*1940*/  SHF.L.U64.HI R73, R20, 0x1, R6 ;  /* 0x0000000114497819 */ /* 0x000fe20000010206 */
[----:B------:R-:W-:Y:S01]  /*1950*/  IMAD R13, R169, c[0x0][0x198], RZ ;  /* 0x00006600a90d7a24 */ /* 0x000fe200078e02ff */
[----:B------:R-:W-:Y:S01]  /*1960*/  SHF.R.S32.HI R6, RZ, 0x1f, R69 ;  /* 0x0000001fff067819 */ /* 0x000fe20000011445 */
[----:B------:R-:W-:Y:S01]  /*1970*/  IMAD.X R25, R15, 0x1, R17, P1 ;  /* 0x000000010f197824 */ /* 0x000fe200008e0611 */
[----:B------:R-:W-:Y:S01]  /*1980*/  LEA R70, P3, R10, c[0x0][0x168], 0x1 ;  /* 0x00005a000a467a11 */ /* 0x000fe200078608ff */
[----:B------:R-:W-:Y:S01]  /*1990*/  IMAD R13, R168, c[0x0][0x19c], R13 ;  /* 0x00006700a80d7a24 */ /* 0x000fe200078e020d */
[----:B------:R-:W-:Y:S01]  /*19a0*/  LEA.HI R67, R6, R69, RZ, 0x7 ;  /* 0x0000004506437211 */ /* 0x000fe200078f38ff */
[----:B------:R-:W-:Y:S01]  /*19b0*/  IMAD R17, R23, c[0x0][0x190], RZ ;  /* 0x0000640017117a24 */ /* 0x000fe200078e02ff */
[----:B------:R-:W-:Y:S01]  /*19c0*/  R2P PR, R134, 0x6 ;  /* 0x0000000686007804 */ /* 0x000fe20000000000 */
[----:B------:R-:W-:Y:S01]  /*19d0*/  IMAD.IADD R13, R11, 0x1, R13 ;  /* 0x000000010b0d7824 */ /* 0x000fe200078e020d */
[----:B------:R-:W-:Y:S01]  /*19e0*/  SHF.R.S32.HI R67, RZ, 0x7, R67 ;  /* 0x00000007ff437819 */ /* 0x000fe20000011443 */
[----:B------:R-:W-:Y:S01]  /*19f0*/  IMAD R17, R22, c[0x0][0x194], R17 ;  /* 0x0000650016117a24 */ /* 0x000fe200078e0211 */
[----:B------:R-:W-:Y:S01]  /*1a00*/  LOP3.LUT R6, R58, 0xffffffe0, RZ, 0xc0, !PT ;  /* 0xffffffe03a067812 */ /* 0x000fe200078ec0ff */
[----:B------:R-:W-:Y:S01]  /*1a10*/  IMAD.WIDE.U32 R24, R22, c[0x0][0x190], R24 ;  /* 0x0000640016187a25 */ /* 0x000fe200078e0018 */
[----:B------:R-:W-:-:S02]  /*1a20*/  IMNMX R67, RZ, R67, !PT ;  /* 0x00000043ff437217 */ /* 0x000fc40007800200 */
[----:B------:R-:W-:Y:S01]  /*1a30*/  SHF.L.U64.HI R71, R10, 0x1, R13 ;  /* 0x000000010a477819 */ /* 0x000fe2000001020d */
[----:B------:R-:W-:Y:S01]  /*1a40*/  IMAD R3, R3, c[0x0][0x1a8], RZ ;  /* 0x00006a0003037a24 */ /* 0x000fe200078e02ff */
[----:B------:R-:W-:Y:S01]  /*1a50*/  IADD3.X R73, R73, c[0x0][0x174], RZ, P0, !PT ;  /* 0x00005d0049497a10 */ /* 0x000fe200007fe4ff */
[----:B------:R-:W-:Y:S01]  /*1a60*/  IMAD R131, R168, R133, R130 ;  /* 0x00000085a8837224 */ /* 0x000fe200078e0282 */
[----:B------:R-:W-:Y:S01]  /*1a70*/  IADD3.X R71, R71, c[0x0][0x16c], RZ, P3, !PT ;  /* 0x00005b0047477a10 */ /* 0x000fe20001ffe4ff */
[----:B------:R-:W-:Y:S01]  /*1a80*/  IMAD.IADD R25, R25, 0x1, R17 ;  /* 0x0000000119197824 */ /* 0x000fe200078e0211 */
[----:B------:R-:W-:Y:S01]  /*1a90*/  SHF.R.S32.HI R58, RZ, 0x5, R58 ;  /* 0x00000005ff3a7819 */ /* 0x000fe2000001143a */
[----:B------:R-:W-:Y:S01]  /*1aa0*/  IMAD R137, R138, c[0x0][0x1ac], R3 ;  /* 0x00006b008a897a24 */ /* 0x000fe200078e0203 */
[----:B------:R-:W-:Y:S01]  /*1ab0*/  IADD3 R130, R130, R131, RZ ;  /* 0x0000008382827210 */ /* 0x000fe20007ffe0ff */
[----:B------:R-:W-:Y:S01]  /*1ac0*/  IMAD.MOV.U32 R3, RZ, RZ, 0x20 ;  /* 0x00000020ff037424 */ /* 0x000fe200078e00ff */
[----:B------:R-:W-:Y:S01]  /*1ad0*/  SHF.R.S32.HI R118, RZ, 0x1f, R131 ;  /* 0x0000001fff767819 */ /* 0x000fe20000011483 */
[----:B------:R-:W-:Y:S01]  /*1ae0*/  IMAD.MOV.U32 R5, RZ, RZ, c[0x0][0x1a0] ;  /* 0x00006800ff057624 */ /* 0x000fe200078e00ff */
[----:B------:R-:W-:Y:S01]  /*1af0*/  SHF.R.S32.HI R117, RZ, 0x1f, R130 ;  /* 0x0000001fff757819 */ /* 0x000fe20000011482 */
[----:B------:R-:W-:Y:S01]  /*1b00*/  IMAD.WIDE.U32 R138, R138, c[0x0][0x1a8], R24 ;  /* 0x00006a008a8a7a25 */ /* 0x000fe200078e0018 */
[----:B------:R-:W-:-:S02]  /*1b10*/  SEL R42, R42, 0xfffffff0, !P1 ;  /* 0xfffffff02a2a7807 */ /* 0x000fc40004800000 */
[C---:B------:R-:W-:Y:S01]  /*1b20*/  SHF.L.U64.HI R106, R5.reuse, R108, c[0x0][0x1a4] ;  /* 0x00006900056a7619 */ /* 0x040fe2000001026c */
[----:B------:R-:W-:Y:S01]  /*1b30*/  IMAD.SHL.U32 R107, R5, 0x10, RZ ;  /* 0x00000010056b7824 */ /* 0x000fe200078e00ff */
[----:B------:R-:W-:Y:S01]  /*1b40*/  SEL R43, R3, 0xffffffe0, !P2 ;  /* 0xffffffe0032b7807 */ /* 0x000fe20005000000 */
[----:B------:R-:W-:Y:S01]  /*1b50*/  IMAD.IADD R59, R57, 0x1, -R6 ;  /* 0x00000001393b7824 */ /* 0x000fe200078e0a06 */
[----:B------:R-:W-:Y:S01]  /*1b60*/  MOV R159, R71 ;  /* 0x00000047009f7202 */ /* 0x000fe20000000f00 */
[----:B------:R-:W-:Y:S02]  /*1b70*/  IMAD.MOV.U32 R160, RZ, RZ, R70 ;  /* 0x000000ffffa07224 */ /* 0x000fe400078e0046 */
[----:B------:R-:W-:Y:S02]  /*1b80*/  IMAD.IADD R137, R139, 0x1, R137 ;  /* 0x000000018b897824 */ /* 0x000fe400078e0289 */
[----:B------:R-:W-:Y:S02]  /*1b90*/  IMAD.MOV.U32 R162, RZ, RZ, R72 ;  /* 0x000000ffffa27224 */ /* 0x000fe400078e0048 */
[----:B------:R-:W-:-:S02]  /*1ba0*/  IMAD.MOV.U32 R163, RZ, RZ, R73 ;  /* 0x000000ffffa37224 */ /* 0x000fc400078e0049 */
[----:B------:R-:W-:Y:S01]  /*1bb0*/  @!P4 IMAD.MOV.U32 R7, RZ, RZ, RZ ;  /* 0x000000ffff07c224 */ /* 0x000fe200078e00ff */
[----:B------:R-:W-:-:S13]  /*1bc0*/  ISETP.GT.AND P4, PT, R56, R67, PT ;  /* 0x000000433800720c */ /* 0x000fda0003f84270 */
[----:B------:R-:W-:Y:S05]  /*1bd0*/  @!P4 BRA `(.L_x_6418) ;  /* 0x00006ce00000c947 */ /* 0x000fea0003800000 */
[C---:B-1----:R-:W-:Y:S01]  /*1be0*/  IMAD R6, R4.reuse, c[0x0][0x280], RZ ;  /* 0x0000a00004067a24 */ /* 0x042fe200078e02ff */
[----:B------:R-:W-:Y:S01]  /*1bf0*/  UMOV UR12, 0x40 ;  /* 0x00000040000c7882 */ /* 0x000fe20000000000 */
[----:B------:R-:W-:Y:S01]  /*1c00*/  IMAD R4, R4, c[0x0][0x278], RZ ;  /* 0x00009e0004047a24 */ /* 0x000fe200078e02ff */
[----:B------:R-:W-:Y:S01]  /*1c10*/  UMOV UR11, 0x60 ;  /* 0x00000060000b7882 */ /* 0x000fe20000000000 */
[--C-:B------:R-:W-:Y:S01]  /*1c20*/  IMAD.IADD R102, R7, 0x1, R8.reuse ;  /* 0x0000000107667824 */ /* 0x100fe200078e0208 */
[----:B------:R-:W-:Y:S01]  /*1c30*/  SHF.R.S32.HI R7, RZ, 0x1f, R8 ;  /* 0x0000001fff077819 */ /* 0x000fe20000011408 */
[C---:B------:R-:W-:Y:S01]  /*1c40*/  IMAD.WIDE.U32 R12, R9.reuse, c[0x0][0x280], R14 ;  /* 0x0000a000090c7a25 */ /* 0x040fe200078e000e */
[----:B------:R-:W-:Y:S01]  /*1c50*/  IADD3 R8, P1, P0, R8, R168, -R69 ;  /* 0x000000a808087210 */ /* 0x000fe2000783e845 */
[----:B------:R-:W-:Y:S01]  /*1c60*/  UMOV UR10, 0xa0 ;  /* 0x000000a0000a7882 */ /* 0x000fe20000000000 */
[----:B------:R-:W-:Y:S01]  /*1c70*/  MOV R140, c[0x0][0x290] ;  /* 0x0000a400008c7a02 */ /* 0x000fe20000000f00 */
[C---:B------:R-:W-:Y:S01]  /*1c80*/  IMAD.WIDE.U32 R10, R9.reuse, c[0x0][0x278], R14 ;  /* 0x00009e00090a7a25 */ /* 0x040fe200078e000e */
[----:B------:R-:W-:Y:S01]  /*1c90*/  UMOV UR9, 0xc0 ;  /* 0x000000c000097882 */ /* 0x000fe20000000000 */
[----:B------:R-:W-:Y:S01]  /*1ca0*/  MOV R68, c[0x0][0x290] ;  /* 0x0000a40000447a02 */ /* 0x000fe20000000f00 */
[----:B------:R-:W-:Y:S01]  /*1cb0*/  UMOV UR8, 0xe0 ;  /* 0x000000e000087882 */ /* 0x000fe20000000000 */
[C---:B------:R-:W-:Y:S01]  /*1cc0*/  IMAD R6, R9.reuse, c[0x0][0x284], R6 ;  /* 0x0000a10009067a24 */ /* 0x040fe200078e0206 */
[----:B------:R-:W-:Y:S01]  /*1cd0*/  MOV R16, R10 ;  /* 0x0000000a00107202 */ /* 0x000fe20000000f00 */
[----:B------:R-:W-:Y:S01]  /*1ce0*/  IMAD R4, R9, c[0x0][0x27c], R4 ;  /* 0x00009f0009047a24 */ /* 0x000fe200078e0204 */
[----:B------:R-:W-:Y:S01]  /*1cf0*/  SHF.R.S32.HI R9, RZ, 0x1f, R69 ;  /* 0x0000001fff097819 */ /* 0x000fe20000011445 */
[----:B------:R-:W-:Y:S01]  /*1d00*/  IMAD.IADD R13, R13, 0x1, R6 ;  /* 0x000000010d0d7824 */ /* 0x000fe200078e0206 */
[----:B------:R-:W-:Y:S01]  /*1d10*/  ULDC.64 UR4, c[0x0][0x1a0] ;  /* 0x0000680000047ab9 */ /* 0x000fe20000000a00 */
[----:B------:R-:W-:Y:S01]  /*1d20*/  IMAD.IADD R17, R11, 0x1, R4 ;  /* 0x000000010b117824 */ /* 0x000fe200078e0204 */
[----:B------:R-:W-:Y:S01]  /*1d30*/  IADD3.X R7, R7, R169, ~R9, P1, P0 ;  /* 0x000000a907077210 */ /* 0x000fe20000fe0c09 */
[----:B------:R-:W-:Y:S01]  /*1d40*/  IMAD R6, R3, c[0x0][0x1a4], RZ ;  /* 0x0000690003067a24 */ /* 0x000fe200078e02ff */
[----:B------:R-:W-:Y:S01]  /*1d50*/  UIMAD UR17, UR12, UR5, URZ ;  /* 0x000000050c1172a4 */ /* 0x000fe2000f8e023f */
[----:B------:R-:W-:Y:S01]  /*1d60*/  IMAD.WIDE.U32 R84, R5, 0x20, RZ ;  /* 0x0000002005547825 */ /* 0x000fe200078e00ff */
[----:B------:R-:W-:Y:S01]  /*1d70*/  UIMAD UR15, UR11, UR5, URZ ;  /* 0x000000050b0f72a4 */ /* 0x000fe2000f8e023f */
[----:B------:R-:W-:Y:S01]  /*1d80*/  SHF.L.U32 R83, R140, 0x5, RZ ;  /* 0x000000058c537819 */ /* 0x000fe200000006ff */
[----:B------:R-:W-:Y:S01]  /*1d90*/  UIMAD UR14, UR10, UR5, URZ ;  /* 0x000000050a0e72a4 */ /* 0x000fe2000f8e023f */
[C---:B------:R-:W-:Y:S01]  /*1da0*/  IMAD R11, R7.reuse, c[0x0][0x290], RZ ;  /* 0x0000a400070b7a24 */ /* 0x040fe200078e02ff */
[----:B------:R-:W-:Y:S01]  /*1db0*/  UIMAD UR13, UR9, UR5, URZ ;  /* 0x00000005090d72a4 */ /* 0x000fe2000f8e023f */
[----:B------:R-:W-:Y:S01]  /*1dc0*/  IMAD R9, R7, c[0x0][0x288], RZ ;  /* 0x0000a20007097a24 */ /* 0x000fe200078e02ff */
[----:B------:R-:W-:Y:S01]  /*1dd0*/  UIMAD UR25, UR8, UR5, URZ ;  /* 0x00000005081972a4 */ /* 0x000fe2000f8e023f */
[C---:B------:R-:W-:Y:S01]  /*1de0*/  IMAD R7, R8.reuse, c[0x0][0x294], R11 ;  /* 0x0000a50008077a24 */ /* 0x040fe200078e020b */
[----:B------:R-:W-:Y:S01]  /*1df0*/  UIMAD.WIDE.U32 UR30, UR11, UR4, URZ ;  /* 0x000000040b1e72a5 */ /* 0x000fe2000f8e003f */
[C---:B------:R-:W-:Y:S01]  /*1e00*/  IMAD.WIDE.U32 R12, R8.reuse, c[0x0][0x290], R12 ;  /* 0x0000a400080c7a25 */ /* 0x040fe200078e000c */
[----:B------:R-:W-:Y:S01]  /*1e10*/  ULDC UR5, c[0x0][0x294] ;  /* 0x0000a50000057ab9 */ /* 0x000fe20000000800 */
[----:B------:R-:W-:Y:S01]  /*1e20*/  SHF.L.U32 R125, R133, 0x4, RZ ;  /* 0x00000004857d7819 */ /* 0x000fe200000006ff */
[----:B------:R-:W-:Y:S01]  /*1e30*/  UIMAD.WIDE.U32 UR28, UR10, UR4, URZ ;  /* 0x000000040a1c72a5 */ /* 0x000fe2000f8e003f */
[C---:B------:R-:W-:Y:S01]  /*1e40*/  IMAD R4, R8.reuse, c[0x0][0x28c], R9 ;  /* 0x0000a30008047a24 */ /* 0x040fe200078e0209 */
[----:B------:R-:W-:Y:S01]  /*1e50*/  UIMAD.WIDE.U32 UR26, UR9, UR4, URZ ;  /* 0x00000004091a72a5 */ /* 0x000fe2000f8e003f */
[----:B------:R-:W-:Y:S01]  /*1e60*/  IMAD.WIDE.U32 R16, R8, c[0x0][0x288], R16 ;  /* 0x0000a20008107a25 */ /* 0x000fe200078e0010 */
[----:B------:R-:W-:Y:S01]  /*1e70*/  ULDC UR16, c[0x0][0x19c] ;  /* 0x0000670000107ab9 */ /* 0x000fe20000000800 */
[----:B------:R-:W-:Y:S01]  /*1e80*/  IADD3 R66, R168, 0x10, RZ ;  /* 0x00000010a8427810 */ /* 0x000fe20007ffe0ff */
[----:B------:R-:W-:Y:S01]  /*1e90*/  UIMAD UR11, UR11, UR5, URZ ;  /* 0x000000050b0b72a4 */ /* 0x000fe2000f8e023f */
[----:B------:R-:W-:Y:S01]  /*1ea0*/  IMAD.IADD R9, R85, 0x1, R6 ;  /* 0x0000000155097824 */ /* 0x000fe200078e0206 */
[----:B------:R-:W-:Y:S01]  /*1eb0*/  IADD3 R17, R17, R4, RZ ;  /* 0x0000000411117210 */ /* 0x000fe20007ffe0ff */
[----:B------:R-:W-:Y:S01]  /*1ec0*/  IMAD.IADD R13, R13, 0x1, R7 ;  /* 0x000000010d0d7824 */ /* 0x000fe200078e0207 */
[----:B------:R-:W-:Y:S01]  /*1ed0*/  UIMAD UR10, UR10, UR5, URZ ;  /* 0x000000050a0a72a4 */ /* 0x000fe2000f8e023f */
[C---:B------:R-:W-:Y:S01]  /*1ee0*/  IMAD R7, R0.reuse, c[0x0][0x2a0], RZ ;  /* 0x0000a80000077a24 */ /* 0x040fe200078e02ff */
[----:B------:R-:W-:Y:S01]  /*1ef0*/  UIMAD UR9, UR9, UR5, URZ ;  /* 0x00000005090972a4 */ /* 0x000fe2000f8e023f */
[----:B------:R-:W-:Y:S01]  /*1f00*/  IMAD R95, R0, c[0x0][0x298], RZ ;  /* 0x0000a600005f7a24 */ /* 0x000fe200078e02ff */
[----:B------:R-:W-:Y:S01]  /*1f10*/  UIMAD UR16, UR12, UR16, URZ ;  /* 0x000000100c1072a4 */ /* 0x000fe2000f8e023f */
[C---:B------:R-:W-:Y:S01]  /*1f20*/  IMAD.SHL.U32 R85, R84.reuse, 0x2, RZ ;  /* 0x0000000254557824 */ /* 0x040fe200078e00ff */
[----:B------:R-:W-:Y:S01]  /*1f30*/  SHF.L.U64.HI R84, R84, 0x1, R9 ;  /* 0x0000000154547819 */ /* 0x000fe20000010209 */
[----:B------:R-:W-:Y:S01]  /*1f40*/  IMAD.WIDE.U32 R8, R5, 0x40, RZ ;  /* 0x0000004005087825 */ /* 0x000fe200078e00ff */
[----:B------:R-:W-:Y:S01]  /*1f50*/  UIMAD UR5, UR8, UR5, URZ ;  /* 0x00000005080572a4 */ /* 0x000fe2000f8e023f */
[----:B------:R-:W-:Y:S01]  /*1f60*/  SHF.L.U64.HI R0, R140, R108, c[0x0][0x294] ;  /* 0x0000a5008c007619 */ /* 0x000fe2000001026c */
[----:B------:R-:W-:Y:S01]  /*1f70*/  UIMAD.WIDE.U32 UR32, UR8, UR4, URZ ;  /* 0x00000004082072a5 */ /* 0x000fe2000f8e003f */
[C---:B------:R-:W-:Y:S01]  /*1f80*/  IMAD R7, R2.reuse, c[0x0][0x2a4], R7 ;  /* 0x0000a90002077a24 */ /* 0x040fe200078e0207 */
[----:B------:R-:W-:Y:S01]  /*1f90*/  IADD3 R90, R9, UR17, RZ ;  /* 0x00000011095a7c10 */ /* 0x000fe2000fffe0ff */
[----:B------:R-:W-:Y:S01]  /*1fa0*/  IMAD.WIDE.U32 R12, R2, c[0x0][0x2a0], R12 ;  /* 0x0000a800020c7a25 */ /* 0x000fe200078e000c */
[----:B------:R-:W-:Y:S01]  /*1fb0*/  IADD3 R65, R168, 0x20, RZ ;  /* 0x00000020a8417810 */ /* 0x000fe20007ffe0ff */
[----:B------:R-:W-:Y:S01]  /*1fc0*/  ULDC UR24, c[0x0][0x28c] ;  /* 0x0000a30000187ab9 */ /* 0x000fe20000000800 */
        /* <DEDUP_REMOVED lines=13> */
[----:B------:R-:W-:Y:S01]  /*20a0*/  IMAD.MOV.U32 R74, RZ, RZ, 0x5 ;  /* 0x00000005ff4a7424 */ /* 0x000fe200078e00ff */
[----:B------:R-:W-:Y:S01]  /*20b0*/  LEA.HI.X R95, R4, c[0x0][0x26c], R95, 0x1, P0 ;  /* 0x00009b00045f7a11 */ /* 0x000fe200000f0c5f */
[----:B------:R-:W-:Y:S01]  /*20c0*/  IMAD.MOV.U32 R77, RZ, RZ, 0x6 ;  /* 0x00000006ff4d7424 */ /* 0x000fe200078e00ff */
[----:B------:R-:W-:Y:S01]  /*20d0*/  SHF.R.S32.HI R45, RZ, 0x1f, R102 ;  /* 0x0000001fff2d7819 */ /* 0x000fe20000011466 */
[----:B------:R-:W-:Y:S01]  /*20e0*/  IMAD.MOV.U32 R109, RZ, RZ, c[0x0][0x288] ;  /* 0x0000a200ff6d7624 */ /* 0x000fe200078e00ff */
[-C--:B------:R-:W-:Y:S01]  /*20f0*/  IADD3 R44, P1, R131, R102.reuse, RZ ;  /* 0x00000066832c7210 */ /* 0x080fe20007f3e0ff */
[----:B------:R-:W-:Y:S01]  /*2100*/  IMAD.WIDE.U32 R148, R151, 0x20, RZ ;  /* 0x0000002097947825 */ /* 0x000fe200078e00ff */
[----:B------:R-:W-:Y:S01]  /*2110*/  IADD3 R102, P0, R130, R102, RZ ;  /* 0x0000006682667210 */ /* 0x000fe20007f1e0ff */
[----:B------:R-:W-:Y:S01]  /*2120*/  ULDC UR22, c[0x0][0x28c] ;  /* 0x0000a30000167ab9 */ /* 0x000fe20000000800 */
[CC--:B------:R-:W-:Y:S01]  /*2130*/  SHF.L.U64.HI R82, R140.reuse, R74.reuse, c[0x0][0x294] ;  /* 0x0000a5008c527619 */ /* 0x0c0fe2000001024a */
[C---:B------:R-:W-:Y:S01]  /*2140*/  IMAD.SHL.U32 R88, R140.reuse, 0x40, RZ ;  /* 0x000000408c587824 */ /* 0x040fe200078e00ff */
[----:B------:R-:W-:Y:S01]  /*2150*/  SHF.L.U64.HI R87, R140, R77, c[0x0][0x294] ;  /* 0x0000a5008c577619 */ /* 0x000fe2000001024d */
[----:B------:R-:W-:Y:S01]  /*2160*/  IMAD.X R103, R117, 0x1, R45, P0 ;  /* 0x0000000175677824 */ /* 0x000fe200000e062d */
[----:B------:R-:W-:Y:S01]  /*2170*/  IADD3.X R45, R118, R45, RZ, P1, !PT ;  /* 0x0000002d762d7210 */ /* 0x000fe20000ffe4ff */
[C---:B------:R-:W-:Y:S01]  /*2180*/  IMAD.SHL.U32 R81, R140.reuse, 0x10, RZ ;  /* 0x000000108c517824 */ /* 0x040fe200078e00ff */
        /* <DEDUP_REMOVED lines=8> */
[----:B------:R-:W-:Y:S01]  /*2210*/  SHF.L.U64.HI R108, R109, R108, c[0x0][0x28c] ;  /* 0x0000a3006d6c7619 */ /* 0x000fe2000001026c */
        /* <DEDUP_REMOVED lines=8> */
[----:B------:R-:W-:Y:S01]  /*22a0*/  IMAD.WIDE.U32 R150, R151, 0x40, RZ ;  /* 0x0000004097967825 */ /* 0x000fe200078e00ff */
[----:B------:R-:W-:Y:S01]  /*22b0*/  SHF.L.U32 R75, R109, 0x5, RZ ;  /* 0x000000056d4b7819 */ /* 0x000fe200000006ff */
[----:B------:R-:W-:Y:S01]  /*22c0*/  ULDC UR18, c[0x0][0x28c] ;  /* 0x0000a30000127ab9 */ /* 0x000fe20000000800 */
[----:B------:R-:W-:Y:S01]  /*22d0*/  SHF.L.U64.HI R82, R83, 0x1, R82 ;  /* 0x0000000153527819 */ /* 0x000fe20000010252 */
[C---:B------:R-:W-:Y:S01]  /*22e0*/  IMAD.SHL.U32 R124, R133.reuse, 0x20, RZ ;  /* 0x00000020857c7824 */ /* 0x040fe200078e00ff */
[----:B------:R-:W-:Y:S01]  /*22f0*/  SHF.L.U64.HI R87, R88, 0x1, R87 ;  /* 0x0000000158577819 */ /* 0x000fe20000010257 */
[----:B------:R-:W-:Y:S01]  /*2300*/  IMAD R123, R133, 0x30, RZ ;  /* 0x00000030857b7824 */ /* 0x000fe200078e02ff */
        /* <DEDUP_REMOVED lines=10> */
[----:B------:R-:W-:Y:S01]  /*23b0*/  SHF.R.S32.HI R116, RZ, 0x1f, R125 ;  /* 0x0000001fff747819 */ /* 0x000fe2000001147d */
[----:B------:R-:W-:Y:S01]  /*23c0*/  ULDC UR17, c[0x0][0x28c] ;  /* 0x0000a30000117ab9 */ /* 0x000fe20000000800 */
[----:B------:R-:W-:Y:S01]  /*23d0*/  SHF.R.S32.HI R115, RZ, 0x1f, R124 ;  /* 0x0000001fff737819 */ /* 0x000fe2000001147c */
[----:B------:R-:W-:Y:S01]  /*23e0*/  IMAD R3, R3, c[0x0][0x19c], RZ ;  /* 0x0000670003037a24 */ /* 0x000fe200078e02ff */
        /* <DEDUP_REMOVED lines=9> */
[----:B------:R-:W-:Y:S01]  /*2480*/  IMAD.IADD R76, R149, 0x1, R3 ;  /* 0x00000001954c7824 */ /* 0x000fe200078e0203 */
[----:B------:R-:W-:Y:S01]  /*2490*/  SHF.L.U32 R88, R88, 0x1, RZ ;  /* 0x0000000158587819 */ /* 0x000fe200000006ff */
[----:B------:R-:W-:Y:S01]  /*24a0*/  IMAD.SHL.U32 R83, R83, 0x2, RZ ;  /* 0x0000000253537824 */ /* 0x000fe200078e00ff */
[----:B------:R-:W-:Y:S01]  /*24b0*/  IADD3 R80, R151, UR16, RZ ;  /* 0x0000001097507c10 */ /* 0x000fe2000fffe0ff */
[----:B------:R-:W-:Y:S01]  /*24c0*/  IMAD.SHL.U32 R81, R81, 0x2, RZ ;  /* 0x0000000251517824 */ /* 0x000fe200078e00ff */
[----:B------:R-:W-:Y:S01]  /*24d0*/  IADD3 R86, R147, UR11, RZ ;  /* 0x0000000b93567c10 */ /* 0x000fe2000fffe0ff */
[----:B------:R-:W-:Y:S01]  /*24e0*/  IMAD.U32 R68, R68, -0x80, RZ ;  /* 0xffffff8044447824 */ /* 0x000fe200078e00ff */
[----:B------:R-:W-:Y:S01]  /*24f0*/  IADD3 R91, R145, UR10, RZ ;  /* 0x0000000a915b7c10 */ /* 0x000fe2000fffe0ff */
[----:B------:R-:W-:Y:S01]  /*2500*/  ULDC UR4, c[0x0][0x230] ;  /* 0x00008c0000047ab9 */ /* 0x000fe20000000800 */
        /* <DEDUP_REMOVED lines=16> */
[----:B------:R-:W-:Y:S02]  /*2610*/  ULDC.U8 UR8, c[0x0][0x313] ;  /* 0x0000c4c000087ab9 */ /* 0x000fe40000000000 */
.L_x_6472:
[----:B------:R-:W-:Y:S02]  /*2620*/  IMAD.SHL.U32 R13, R11, 0x80, RZ ;  /* 0x000000800b0d7824 */ /* 0x000fe400078e00ff */
[----:B------:R-:W-:Y:S02]  /*2630*/  IMAD.MOV.U32 R16, RZ, RZ, R96 ;  /* 0x000000ffff107224 */ /* 0x000fe400078e0060 */
[----:B------:R-:W-:Y:S01]  /*2640*/  IMAD.MOV.U32 R17, RZ, RZ, R94 ;  /* 0x000000ffff117224 */ /* 0x000fe200078e005e */
[----:B------:R-:W-:Y:S05]  /*2650*/  IADD3 R12, R13, -0x80, RZ ;  /* 0xffffff800d0c7810 */ /* 0x000fea0007ffe0ff */
[--C-:B------:R-:W-:Y:S02]  /*2660*/  IMAD.IADD R7, R63, 0x1, -R12.reuse ;  /* 0x000000013f077824 */ /* 0x100fe400078e0a0c */
[----:B------:R-:W-:Y:S03]  /*2670*/  IMAD.IADD R5, R69, 0x1, -R12 ;  /* 0x0000000145057824 */ /* 0x000fe600078e0a0c */
[CC--:B------:R-:W-:Y:S02]  /*2680*/  ISETP.GE.AND P0, PT, R66.reuse, R7.reuse, PT ;  /* 0x000000074200720c */ /* 0x0c0fe40003f06270 */
[----:B------:R-:W-:Y:S02]  /*2690*/  ISETP.GE.AND P2, PT, R129, R7, PT ;  /* 0x000000078100720c */ /* 0x000fe40003f46270 */
[----:B------:R-:W-:Y:S02]  /*26a0*/  ISETP.GE.AND P3, PT, R66, R5, !P0 ;  /* 0x000000054200720c */ /* 0x000fe40004766270 */
[----:B------:R-:W-:Y:S02]  /*26b0*/  ISETP.GE.AND P0, PT, R65, R7, PT ;  /* 0x000000074100720c */ /* 0x000fe40003f06270 */
[-C--:B------:R-:W-:Y:S02]  /*26c0*/  ISETP.GE.AND P2, PT, R129, R5.reuse, !P2 ;  /* 0x000000058100720c */ /* 0x080fe40005746270 */
[----:B------:R-:W-:Y:S02]  /*26d0*/  ISETP.GE.AND P5, PT, R65, R5, !P0 ;  /* 0x000000054100720c */ /* 0x000fe400047a6270 */
[C---:B------:R-:W-:Y:S02]  /*26e0*/  ISETP.GE.AND P0, PT, R64.reuse, R7, PT ;  /* 0x000000074000720c */ /* 0x040fe40003f06270 */
[----:B------:R-:W-:Y:S02]  /*26f0*/  P2R R156, PR, RZ, 0x20 ;  /* 0x00000020ff9c7803 */ /* 0x000fe40000000000 */
[----:B------:R-:W-:Y:S02]  /*2700*/  ISETP.GE.AND P4, PT, R64, R5, !P0 ;  /* 0x000000054000720c */ /* 0x000fe40004786270 */
[----:B------:R-:W-:Y:S02]  /*2710*/  @P3 IADD3 R172, P0, R96, R81, RZ ;  /* 0x0000005160ac3210 */ /* 0x000fe40007f1e0ff */
[CC--:B------:R-:W-:Y:S02]  /*2720*/  @P3 LEA R54, P1, R107.reuse, R72.reuse, 0x1 ;  /* 0x000000486b363211 */ /* 0x0c0fe400078208ff */
[----:B------:R-:W-:Y:S01]  /*2730*/  P2R R0, PR, RZ, 0x10 ;  /* 0x00000010ff007803 */ /* 0x000fe20000000000 */
[----:B------:R-:W-:Y:S01]  /*2740*/  @P3 IMAD.X R173, R94, 0x1, R79, P0 ;  /* 0x000000015ead3824 */ /* 0x000fe200000e064f */
[----:B------:R-:W-:Y:S02]  /*2750*/  @P5 IADD3 R32, P0, R96, R83, RZ ;  /* 0x0000005360205210 */ /* 0x000fe40007f1e0ff */
[----:B------:R-:W-:Y:S02]  /*2760*/  @P3 LEA.HI.X R55, R107, R73, R106, 0x1, P1 ;  /* 0x000000496b373211 */ /* 0x000fe400008f0c6a */
[----:B------:R-:W-:Y:S01]  /*2770*/  @P5 IADD3 R52, P1, R85, R72, RZ ;  /* 0x0000004855345210 */ /* 0x000fe20007f3e0ff */
[----:B------:R-:W-:Y:S01]  /*2780*/  @P5 IMAD.X R33, R94, 0x1, R82, P0 ;  /* 0x000000015e215824 */ /* 0x000fe200000e0652 */
[----:B------:R-:W-:Y:S03]  /*2790*/  @P4 IADD3 R28, P0, R96, R146, RZ ;  /* 0x00000092601c4210 */ /* 0x000fe60007f1e0ff */
[----:B------:R-:W-:Y:S01]  /*27a0*/  @P5 IMAD.X R53, R84, 0x1, R73, P1 ;  /* 0x0000000154355824 */ /* 0x000fe200008e0649 */
[----:B------:R-:W-:Y:S01]  /*27b0*/  ISETP.GE.AND P1, PT, R128, R7, PT ;  /* 0x000000078000720c */ /* 0x000fe20003f26270 */
[----:B------:R-:W-:Y:S01]  /*27c0*/  @P4 IMAD.X R29, R94, 0x1, R86, P0 ;  /* 0x000000015e1d4824 */ /* 0x000fe200000e0656 */
[----:B------:R-:W-:Y:S02]  /*27d0*/  @P4 IADD3 R50, P0, R72, UR30, RZ ;  /* 0x0000001e48324c10 */ /* 0x000fe4000ff1e0ff */
[----:B------:R-:W-:Y:S02]  /*27e0*/  ISETP.GE.AND P5, PT, R128, R5, !P1 ;  /* 0x000000058000720c */ /* 0x000fe40004fa6270 */
[----:B------:R-:W-:Y:S02]  /*27f0*/  @P4 IADD3.X R51, R73, UR15, RZ, P0, !PT ;  /* 0x0000000f49334c10 */ /* 0x000fe400087fe4ff */
[----:B------:R-:W-:Y:S02]  /*2800*/  @P2 IADD3 R24, P0, R96, R88, RZ ;  /* 0x0000005860182210 */ /* 0x000fe40007f1e0ff */
[----:B------:R-:W-:Y:S03]  /*2810*/  ISETP.NE.AND P4, PT, R156, RZ, PT ;  /* 0x000000ff9c00720c */ /* 0x000fe60003f85270 */
[----:B------:R-:W-:Y:S01]  /*2820*/  @P2 IMAD.X R25, R94, 0x1, R87, P0 ;  /* 0x000000015e192824 */ /* 0x000fe200000e0657 */
[----:B------:R-:W-:Y:S05]  /*2830*/  @P2 IADD3 R48, P0, R89, R72, RZ ;  /* 0x0000004859302210 */ /* 0x000fea0007f1e0ff */
[----:B------:R-:W-:Y:S01]  /*2840*/  @P2 IMAD.X R49, R90, 0x1, R73, P0 ;  /* 0x000000015a312824 */ /* 0x000fe200000e0649 */
        /* <DEDUP_REMOVED lines=10> */
[C---:B------:R-:W-:Y:S02]  /*28f0*/  @P6 IADD3.X R39, R73.reuse, UR13, RZ, P0, !PT ;  /* 0x0000000d49276c10 */ /* 0x040fe400087fe4ff */
[C---:B------:R-:W-:Y:S04]  /*2900*/  ISETP.GE.AND P0, PT, R126.reuse, R7, PT ;  /* 0x000000077e00720c */ /* 0x040fe80003f06270 */
[----:B------:R-:W-:Y:S04]  /*2910*/  ISETP.GE.AND P1, PT, R126, R5, !P0 ;  /* 0x000000057e00720c */ /* 0x000fe80004726270 */
[----:B------:R-:W-:Y:S09]  /*2920*/  P2R R154, PR, RZ, 0x2 ;  /* 0x00000002ff9a7803 */ /* 0x000ff20000000000 */
[----:B------:R-:W-:Y:S05]  /*2930*/  @P1 IADD3 R36, P0, R96, R140, RZ ;  /* 0x0000008c60241210 */ /* 0x000fea0007f1e0ff */
[----:B------:R-:W-:Y:S01]  /*2940*/  @P1 IMAD.X R37, R94, 0x1, R93, P0 ;  /* 0x000000015e251824 */ /* 0x000fe200000e065d */
[----:B------:R-:W-:Y:S04]  /*2950*/  @P1 IADD3 R2, P0, R72, UR32, RZ ;  /* 0x0000002048021c10 */ /* 0x000fe8000ff1e0ff */
[----:B------:R-:W-:Y:S02]  /*2960*/  @P1 IADD3.X R3, R73, UR25, RZ, P0, !PT ;  /* 0x0000001949031c10 */ /* 0x000fe400087fe4ff */
[C---:B------:R-:W-:Y:S04]  /*2970*/  LEA R96, P0, R68.reuse, R16, 0x1 ;  /* 0x0000001044607211 */ /* 0x040fe800078008ff */
[----:B------:R-:W-:Y:S02]  /*2980*/  LEA.HI.X.SX32 R94, R68, R17, 0x1, P0 ;  /* 0x00000011445e7211 */ /* 0x000fe400000f0eff */
[C---:B------:R-:W-:Y:S04]  /*2990*/  ISETP.GE.AND P0, PT, R168.reuse, R7, PT ;  /* 0x00000007a800720c */ /* 0x040fe80003f06270 */
[----:B------:R-:W-:Y:S02]  /*29a0*/  ISETP.GE.AND P1, PT, R168, R5, !P0 ;  /* 0x00000005a800720c */ /* 0x000fe40004726270 */
[----:B------:R-:W-:Y:S11]  /*29b0*/  ISETP.NE.AND P0, PT, R154, RZ, PT ;  /* 0x000000ff9a00720c */ /* 0x000ff60003f05270 */
[----:B------:R-:W2:Y:S04]  /*29c0*/  @P1 LDG.E.128 R16, [R16.64] ;  /* 0x0000000610101981 */ /* 0x000ea8000c1e1d00 */
[----:B--2---:R1:W-:Y:S04]  /*29d0*/  @P1 STG.E.128 [R72.64], R16 ;  /* 0x0000001048001986 */ /* 0x0043e8000c101d06 */
[----:B------:R-:W2:Y:S04]  /*29e0*/  @P3 LDG.E.128 R4, [R172.64] ;  /* 0x00000006ac043981 */ /* 0x000ea8000c1e1d00 */
[----:B--2---:R2:W-:Y:S04]  /*29f0*/  @P3 STG.E.128 [R54.64], R4 ;  /* 0x0000000436003986 */ /* 0x0045e8000c101d06 */
[----:B------:R-:W3:Y:S04]  /*2a00*/  @P4 LDG.E.128 R32, [R32.64] ;  /* 0x0000000620204981 */ /* 0x000ee8000c1e1d00 */
[----:B---3--:R3:W-:Y:S01]  /*2a10*/  @P4 STG.E.128 [R52.64], R32 ;  /* 0x0000002034004986 */ /* 0x0087e2000c101d06 */
[----:B------:R-:W-:Y:S11]  /*2a20*/  ISETP.NE.AND P4, PT, R0, RZ, PT ;  /* 0x000000ff0000720c */ /* 0x000ff60003f85270 */
[----:B------:R-:W-:Y:S02]  /*2a30*/  @!UPT UIADD3 URZ, URZ, URZ, URZ ;  /* 0x0000003f3f3ff290 */ /* 0x000fe4000fffe03f */
[----:B------:R-:W4:Y:S04]  /*2a40*/  @P4 LDG.E.128 R28, [R28.64] ;  /* 0x000000061c1c4981 */ /* 0x000f28000c1e1d00 */
[----:B----4-:R3:W-:Y:S04]  /*2a50*/  @P4 STG.E.128 [R50.64], R28 ;  /* 0x0000001c32004986 */ /* 0x0107e8000c101d06 */
[----:B------:R-:W4:Y:S04]  /*2a60*/  @P2 LDG.E.128 R24, [R24.64] ;  /* 0x0000000618182981 */ /* 0x000f28000c1e1d00 */
[----:B----4-:R3:W-:Y:S04]  /*2a70*/  @P2 STG.E.128 [R48.64], R24 ;  /* 0x0000001830002986 */ /* 0x0107e8000c101d06 */
[----:B------:R-:W4:Y:S04]  /*2a80*/  @P5 LDG.E.128 R20, [R20.64] ;  /* 0x0000000614145981 */ /* 0x000f28000c1e1d00 */
[----:B----4-:R3:W-:Y:S04]  /*2a90*/  @P5 STG.E.128 [R46.64], R20 ;  /* 0x000000142e005986 */ /* 0x0107e8000c101d06 */
[----:B-1----:R-:W4:Y:S04]  /*2aa0*/  @P6 LDG.E.128 R16, [R40.64] ;  /* 0x0000000628106981 */ /* 0x002f28000c1e1d00 */
[----:B----4-:R3:W-:Y:S04]  /*2ab0*/  @P6 STG.E.128 [R38.64], R16 ;  /* 0x0000001026006986 */ /* 0x0107e8000c101d06 */
[----:B--2---:R-:W2:Y:S04]  /*2ac0*/  @P0 LDG.E.128 R4, [R36.64] ;  /* 0x0000000624040981 */ /* 0x004ea8000c1e1d00 */
[----:B--2---:R3:W-:Y:S01]  /*2ad0*/  @P0 STG.E.128 [R2.64], R4 ;  /* 0x0000000402000986 */ /* 0x0047e2000c101d06 */
[----:B------:R-:W-:Y:S11]  /*2ae0*/  ISETP.NE.AND P0, PT, RZ, UR4, PT ;  /* 0x00000004ff007c0c */ /* 0x000ff6000bf05270 */
[----:B------:R-:W-:Y:S02]  /*2af0*/  @!UPT UIADD3 URZ, URZ, URZ, URZ ;  /* 0x0000003f3f3ff290 */ /* 0x000fe4000fffe03f */
[----:B------:R-:W-:-:S05]  /*2b00*/  @!P0 BRA `(.L_x_6419) ;  /* 0x0000535000008947 */ /* 0x000fca0003800000 */
[----:B------:R-:W-:Y:S11]  /*2b10*/  ISETP.NE.AND P0, PT, RZ, UR8, PT ;  /* 0x00000008ff007c0c */ /* 0x000ff6000bf05270 */
[----:B------:R-:W-:Y:S02]  /*2b20*/  @!UPT UIADD3 URZ, URZ, URZ, URZ ;  /* 0x0000003f3f3ff290 */ /* 0x000fe4000fffe03f */
[----:B------:R-:W-:-:S05]  /*2b30*/  @!P0 BRA `(.L_x_6420) ;  /* 0x0000207000008947 */ /* 0x000fca0003800000 */
[----:B------:R-:W-:Y:S01]  /*2b40*/  BSSY B0, `(.L_x_6421) ;  /* 0x0000035000007945 */ /* 0x000fe20003800000 */
[----:B------:R-:W-:-:S05]  /*2b50*/  @!P1 BRA `(.L_x_6422) ;  /* 0x0000033000009947 */ /* 0x000fca0003800000 */
[----:B------:R-:W-:Y:S02]  /*2b60*/  ISETP.GE.AND P0, PT, R14, UR4, PT ;  /* 0x000000040e007c0c */ /* 0x000fe4000bf06270 */
[----:B------:R-:W-:Y:S05]  /*2b70*/  MOV R99, R95 ;  /* 0x0000005f00637202 */ /* 0x000fea0000000f00 */
[----:B---3--:R-:W2:Y:S06]  /*2b80*/  LDG.E.128 R16, [R98.64] ;  /* 0x0000000662107981 */ /* 0x008eac000c1e1d00 */
[----:B------:R-:W-:Y:S02]  /*2b90*/  @!P0 MOV R8, R10 ;  /* 0x0000000a00088202 */ /* 0x000fe40000000f00 */
        /* <DEDUP_REMOVED lines=47> */
.L_x_6422:
[----:B------:R-:W-:Y:S05]  /*2e90*/  BSYNC B0 ;  /* 0x0000000000007941 */ /* 0x000fea0003800000 */
.L_x_6421:
[----:B------:R-:W-:Y:S01]  /*2ea0*/  BSSY B0, `(.L_x_6423) ;  /* 0x000003e000007945 */ /* 0x000fe20003800000 */
[----:B------:R-:W-:-:S05]  /*2eb0*/  @!P3 BRA `(.L_x_6424) ;  /* 0x000003c00000b947 */ /* 0x000fca0003800000 */
        /* <DEDUP_REMOVED lines=60> */
.L_x_6424:
[----:B------:R-:W-:Y:S05]  /*3280*/  BSYNC B0 ;  /* 0x0000000000007941 */ /* 0x000fea0003800000 */
.L_x_6423:
[----:B------:R-:W-:Y:S01]  /*3290*/  ISETP.NE.AND P0, PT, R156, RZ, PT ;  /* 0x000000ff9c00720c */ /* 0x000fe20003f05270 */
[----:B------:R-:W-:Y:S01]  /*32a0*/  @!UPT UIADD3 URZ, URZ, URZ, URZ ;  /* 0x0000003f3f3ff290 */ /* 0x000fe2000fffe03f */
[----:B------:R-:W-:Y:S11]  /*32b0*/  BSSY B0, `(.L_x_6425) ;  /* 0x000003e000007945 */ /* 0x000ff60003800000 */
[----:B------:R-:W-:-:S05]  /*32c0*/  @!P0 BRA `(.L_x_6426) ;  /* 0x000003c000008947 */ /* 0x000fca0003800000 */
        /* <DEDUP_REMOVED lines=60> */
.L_x_6426:
[----:B------:R-:W-:Y:S05]  /*3690*/  BSYNC B0 ;  /* 0x0000000000007941 */ /* 0x000fea0003800000 */
.L_x_6425:
[----:B------:R-:W-:Y:S01]  /*36a0*/  BSSY B0, `(.L_x_6427) ;  /* 0x0000041000007945 */ /* 0x000fe20003800000 */
[----:B------:R-:W-:-:S05]  /*36b0*/  @!P4 BRA `(.L_x_6428) ;  /* 0x000003f00000c947 */ /* 0x000fca0003800000 */
[----:B------:R-:W-:Y:S02]  /*36c0*/  ISETP.GE.AND P0, PT, R14, UR4, PT ;  /* 0x000000040e007c0c */ /* 0x000fe4000bf06270 */
[----:B------:R-:W-:Y:S02]  /*36d0*/  MOV R37, c[0x0][0x288] ;  /* 0x0000a20000257a02 */ /* 0x000fe40000000f00 */
[----:B------:R-:W-:Y:S02]  /*36e0*/  MOV R99, R95 ;  /* 0x0000005f00637202 */ /* 0x000fe40000000f00 */
[----:B---3--:R-:W-:Y:S03]  /*36f0*/  MOV R39, 0x60 ;  /* 0x0000006000277802 */ /* 0x008fe60000000f00 */
[----:B------:R-:W-:Y:S04]  /*3700*/  IMAD.WIDE.U32 R36, R37, 0x60, R98 ;  /* 0x0000006025247825 */ /* 0x000fe800078e0062 */
[----:B------:R-:W-:Y:S01]  /*3710*/  IMAD.WIDE.U32 R46, R39, c[0x0][0x198], R70 ;  /* 0x00006600272e7a25 */ /* 0x000fe200078e0046 */
[C---:B------:R-:W-:Y:S02]  /*3720*/  @!P0 SHF.L.U32 R35, R123.reuse, 0x1, RZ ;  /* 0x000000017b238819 */ /* 0x040fe400000006ff */
[----:B------:R-:W-:Y:S01]  /*3730*/  @!P0 SHF.L.U64.HI R28, R123, 0x1, R114 ;  /* 0x000000017b1c8819 */ /* 0x000fe20000010272 */
[----:B------:R-:W-:Y:S01]  /*3740*/  IMAD R39, R39, c[0x0][0x19c], RZ ;  /* 0x0000670027277a24 */ /* 0x000fe200078e02ff */
[----:B-1----:R-:W-:Y:S02]  /*3750*/  @!P0 IADD3 R32, P1, R35, R44, RZ ;  /* 0x0000002c23208210 */ /* 0x002fe40007f3e0ff */
[----:B------:R-:W-:Y:S01]  /*3760*/  IADD3 R37, R37, UR24, RZ ;  /* 0x0000001825257c10 */ /* 0x000fe2000fffe0ff */
[----:B------:R-:W-:Y:S01]  /*3770*/  IMAD.IADD R47, R47, 0x1, R39 ;  /* 0x000000012f2f7824 */ /* 0x000fe200078e0227 */
[C---:B------:R-:W-:Y:S02]  /*3780*/  @!P0 IADD3.X R33, R28.reuse, R45, RZ, P1, !PT ;  /* 0x0000002d1c218210 */ /* 0x040fe40000ffe4ff */
[----:B------:R-:W-:Y:S01]  /*3790*/  @!P0 IADD3 R22, P1, R35, R10, RZ ;  /* 0x0000000a23168210 */ /* 0x000fe20007f3e0ff */
[----:B------:R-:W2:Y:S03]  /*37a0*/  LDG.E.128 R16, [R36.64] ;  /* 0x0000000624107981 */ /* 0x000ea6000c1e1d00 */
[----:B------:R-:W-:Y:S05]  /*37b0*/  @!P0 IADD3.X R23, R28, R9, RZ, P1, !PT ;  /* 0x000000091c178210 */ /* 0x000fea0000ffe4ff */
[----:B------:R1:W3:Y:S06]  /*37c0*/  @!P0 LDG.E.64 R6, [R22.64] ;  /* 0x0000000616068981 */ /* 0x0002ec000c1e1b00 */
[----:B------:R-:W4:Y:S01]  /*37d0*/  @!P0 LDG.E.64 R26, [R32.64] ;  /* 0x00000006201a8981 */ /* 0x000f22000c1e1b00 */
[----:B--2---:R-:W-:Y:S01]  /*37e0*/  @!P0 IMAD.MOV.U32 R20, RZ, RZ, R17 ;  /* 0x000000ffff148224 */ /* 0x004fe200078e0011 */
[----:B------:R-:W-:Y:S04]  /*37f0*/  @!P0 MOV R5, R16 ;  /* 0x0000001000058202 */ /* 0x000fe80000000f00 */
[----:B-1----:R-:W-:Y:S02]  /*3800*/  @!P0 HADD2.F32 R23, -RZ, R20.H0_H0 ;  /* 0x20000014ff178230 */ /* 0x002fe40000004100 */
[--C-:B------:R-:W-:Y:S02]  /*3810*/  @!P0 HADD2.F32 R24, -RZ, R5.reuse.H1_H1 ;  /* 0x30000005ff188230 */ /* 0x100fe40000004100 */
[--C-:B---3--:R-:W-:Y:S02]  /*3820*/  @!P0 HADD2.F32 R21, -RZ, R6.reuse.H0_H0 ;  /* 0x20000006ff158230 */ /* 0x108fe40000004100 */
[----:B------:R-:W-:Y:S02]  /*3830*/  @!P0 HADD2.F32 R8, -RZ, R5.H0_H0 ;  /* 0x20000005ff088230 */ /* 0x000fe40000004100 */
[----:B------:R-:W-:Y:S01]  /*3840*/  @!P0 HADD2.F32 R6, -RZ, R6.H1_H1 ;  /* 0x30000006ff068230 */ /* 0x000fe20000004100 */
[-C--:B------:R-:W-:Y:S01]  /*3850*/  @!P0 FMUL.FTZ R35, R24, R21.reuse ;  /* 0x0000001518238220 */ /* 0x080fe20000410000 */
[----:B----4-:R-:W-:Y:S01]  /*3860*/  @!P0 HADD2.F32 R25, -RZ, R26.H0_H0 ;  /* 0x2000001aff198230 */ /* 0x010fe20000004100 */
[C---:B------:R-:W-:Y:S01]  /*3870*/  @!P0 FMUL.FTZ R0, R8.reuse, R21 ;  /* 0x0000001508008220 */ /* 0x040fe20000410000 */
[----:B------:R-:W-:Y:S01]  /*3880*/  @!P0 MOV R21, R19 ;  /* 0x0000001300158202 */ /* 0x000fe20000000f00 */
[----:B------:R-:W-:Y:S01]  /*3890*/  @!P0 FMUL.FTZ R2, R23, R6 ;  /* 0x0000000617028220 */ /* 0x000fe20000410000 */
[--C-:B------:R-:W-:Y:S01]  /*38a0*/  @!P0 HADD2.F32 R29, -RZ, R27.reuse.H0_H0 ;  /* 0x2000001bff1d8230 */ /* 0x100fe20000004100 */
[-C--:B------:R-:W-:Y:S01]  /*38b0*/  @!P0 FFMA.FTZ R35, R8, R25.reuse, -R35 ;  /* 0x0000001908238223 */ /* 0x080fe20000010823 */
[----:B------:R-:W-:Y:S01]  /*38c0*/  @!P0 MOV R8, R18 ;  /* 0x0000001200088202 */ /* 0x000fe20000000f00 */
[----:B------:R-:W-:Y:S01]  /*38d0*/  @!P0 FFMA.FTZ R0, R24, R25, R0 ;  /* 0x0000001918008223 */ /* 0x000fe20000010000 */
[----:B------:R-:W-:Y:S02]  /*38e0*/  @!P0 HADD2.F32 R31, -RZ, R27.H1_H1 ;  /* 0x3000001bff1f8230 */ /* 0x000fe40000004100 */
[----:B------:R-:W-:Y:S02]  /*38f0*/  @!P0 HADD2.F32 R27, -RZ, R20.H1_H1 ;  /* 0x30000014ff1b8230 */ /* 0x000fe40000004100 */
[--C-:B------:R-:W-:Y:S01]  /*3900*/  @!P0 HADD2.F32 R24, -RZ, R8.reuse.H1_H1 ;  /* 0x30000008ff188230 */ /* 0x100fe20000004100 */
[----:B------:R-:W-:Y:S01]  /*3910*/  @!P0 F2FP.PACK_AB R35, R0, R35 ;  /* 0x000000230023823e */ /* 0x000fe200000000ff */
[----:B------:R-:W-:Y:S01]  /*3920*/  @!P0 HADD2.F32 R8, -RZ, R8.H0_H0 ;  /* 0x20000008ff088230 */ /* 0x000fe20000004100 */
[C---:B------:R-:W-:Y:S01]  /*3930*/  @!P0 FMUL.FTZ R37, R27.reuse, R6 ;  /* 0x000000061b258220 */ /* 0x040fe20000410000 */
[----:B------:R-:W-:Y:S01]  /*3940*/  @!P0 HADD2.F32 R5, -RZ, R7.H0_H0 ;  /* 0x20000007ff058230 */ /* 0x000fe20000004100 */
[----:B------:R-:W-:Y:S01]  /*3950*/  @!P0 MOV R16, R35 ;  /* 0x0000002300108202 */ /* 0x000fe20000000f00 */
[----:B------:R-:W-:Y:S02]  /*3960*/  @!P0 HADD2.F32 R26, -RZ, R26.H1_H1 ;  /* 0x3000001aff1a8230 */ /* 0x000fe40000004100 */
[--C-:B------:R-:W-:Y:S01]  /*3970*/  @!P0 HADD2.F32 R25, -RZ, R21.reuse.H1_H1 ;  /* 0x30000015ff198230 */ /* 0x100fe20000004100 */
[-C--:B------:R-:W-:Y:S01]  /*3980*/  @!P0 FMUL.FTZ R3, R8, R5.reuse ;  /* 0x0000000508038220 */ /* 0x080fe20000410000 */
[----:B------:R-:W-:Y:S01]  /*3990*/  @!P0 HADD2.F32 R6, -RZ, R21.H0_H0 ;  /* 0x20000015ff068230 */ /* 0x000fe20000004100 */
[C---:B------:R-:W-:Y:S01]  /*39a0*/  @!P0 FMUL.FTZ R28, R24.reuse, R5 ;  /* 0x00000005181c8220 */ /* 0x040fe20000410000 */
[----:B------:R-:W-:Y:S01]  /*39b0*/  @!P0 HADD2.F32 R7, -RZ, R7.H1_H1 ;  /* 0x30000007ff078230 */ /* 0x000fe20000004100 */
[-C--:B------:R-:W-:Y:S02]  /*39c0*/  @!P0 FFMA.FTZ R2, R27, R26.reuse, R2 ;  /* 0x0000001a1b028223 */ /* 0x080fe40000010002 */
        /* <DEDUP_REMOVED lines=14> */
.L_x_6428:
[----:B------:R-:W-:Y:S05]  /*3ab0*/  BSYNC B0 ;  /* 0x0000000000007941 */ /* 0x000fea0003800000 */
.L_x_6427:
[----:B------:R-:W-:Y:S01]  /*3ac0*/  BSSY B0, `(.L_x_6429) ;  /* 0x000003d000007945 */ /* 0x000fe20003800000 */
[----:B------:R-:W-:-:S05]  /*3ad0*/  @!P2 BRA `(.L_x_6430) ;  /* 0x000003b00000a947 */ /* 0x000fca0003800000 */
[----:B------:R-:W-:Y:S02]  /*3ae0*/  ISETP.GE.AND P0, PT, R14, UR4, PT ;  /* 0x000000040e007c0c */ /* 0x000fe4000bf06270 */
[C---:B-1-3--:R-:W-:Y:S04]  /*3af0*/  LEA R32, P1, R78.reuse, R98, 0x1 ;  /* 0x000000624e207211 */ /* 0x04afe800078208ff */
[----:B------:R-:W-:Y:S05]  /*3b00*/  LEA.HI.X R33, R78, R95, R77, 0x1, P1 ;  /* 0x0000005f4e217211 */ /* 0x000fea00008f0c4d */
[----:B------:R-:W2:Y:S02]  /*3b10*/  LDG.E.128 R16, [R32.64] ;  /* 0x0000000620107981 */ /* 0x000ea4000c1e1d00 */
[C---:B------:R-:W-:Y:S02]  /*3b20*/  @!P0 SHF.L.U32 R31, R122.reuse, 0x1, RZ ;  /* 0x000000017a1f8819 */ /* 0x040fe400000006ff */
[----:B------:R-:W-:Y:S02]  /*3b30*/  @!P0 SHF.L.U64.HI R30, R122, 0x1, R113 ;  /* 0x000000017a1e8819 */ /* 0x000fe40000010271 */
[C---:B------:R-:W-:Y:S02]  /*3b40*/  @!P0 IADD3 R6, P1, R31.reuse, R10, RZ ;  /* 0x0000000a1f068210 */ /* 0x040fe40007f3e0ff */
[----:B------:R-:W-:Y:S03]  /*3b50*/  @!P0 IADD3 R28, P2, R31, R44, RZ ;  /* 0x0000002c1f1c8210 */ /* 0x000fe60007f5e0ff */
[C---:B------:R-:W-:Y:S01]  /*3b60*/  @!P0 IMAD.X R7, R30.reuse, 0x1, R9, P1 ;  /* 0x000000011e078824 */ /* 0x040fe200008e0609 */
[----:B------:R-:W-:Y:S02]  /*3b70*/  @!P0 IADD3.X R29, R30, R45, RZ, P2, !PT ;  /* 0x0000002d1e1d8210 */ /* 0x000fe400017fe4ff */
[C---:B------:R-:W-:Y:S03]  /*3b80*/  LEA R36, P1, R150.reuse, R70, 0x1 ;  /* 0x0000004696247211 */ /* 0x040fe600078208ff */
[----:B------:R-:W3:Y:S01]  /*3b90*/  @!P0 LDG.E.64 R6, [R6.64] ;  /* 0x0000000606068981 */ /* 0x000ee2000c1e1b00 */
[----:B------:R-:W-:Y:S05]  /*3ba0*/  LEA.HI.X R37, R150, R71, R80, 0x1, P1 ;  /* 0x0000004796257211 */ /* 0x000fea00008f0c50 */
[----:B------:R-:W4:Y:S02]  /*3bb0*/  @!P0 LDG.E.64 R26, [R28.64] ;  /* 0x000000061c1a8981 */ /* 0x000f24000c1e1b00 */
[----:B----4-:R-:W-:Y:S01]  /*3bc0*/  @!P0 HADD2.F32 R23, -RZ, R26.H0_H0 ;  /* 0x2000001aff178230 */ /* 0x010fe20000004100 */
[----:B--2---:R-:W-:Y:S01]  /*3bd0*/  @!P0 MOV R5, R16 ;  /* 0x0000001000058202 */ /* 0x004fe20000000f00 */
[--C-:B---3--:R-:W-:Y:S02]  /*3be0*/  @!P0 HADD2.F32 R21, -RZ, R6.reuse.H0_H0 ;  /* 0x20000006ff158230 */ /* 0x108fe40000004100 */
        /* <DEDUP_REMOVED lines=42> */
.L_x_6430:
[----:B------:R-:W-:Y:S05]  /*3e90*/  BSYNC B0 ;  /* 0x0000000000007941 */ /* 0x000fea0003800000 */
.L_x_6429:
[----:B------:R-:W-:Y:S01]  /*3ea0*/  BSSY B0, `(.L_x_6431) ;  /* 0x0000041000007945 */ /* 0x000fe20003800000 */
[----:B------:R-:W-:-:S05]  /*3eb0*/  @!P5 BRA `(.L_x_6432) ;  /* 0x000003f00000d947 */ /* 0x000fca0003800000 */
[----:B------:R-:W-:Y:S02]  /*3ec0*/  ISETP.GE.AND P0, PT, R14, UR4, PT ;  /* 0x000000040e007c0c */ /* 0x000fe4000bf06270 */
[----:B-1----:R-:W-:Y:S02]  /*3ed0*/  MOV R37, c[0x0][0x288] ;  /* 0x0000a20000257a02 */ /* 0x002fe40000000f00 */
[----:B------:R-:W-:Y:S02]  /*3ee0*/  MOV R99, R95 ;  /* 0x0000005f00637202 */ /* 0x000fe40000000f00 */
[----:B---3--:R-:W-:Y:S03]  /*3ef0*/  MOV R39, 0xa0 ;  /* 0x000000a000277802 */ /* 0x008fe60000000f00 */
[----:B------:R-:W-:Y:S04]  /*3f00*/  IMAD.WIDE.U32 R36, R37, 0xa0, R98 ;  /* 0x000000a025247825 */ /* 0x000fe800078e0062 */
[----:B------:R-:W-:Y:S01]  /*3f10*/  IMAD.WIDE.U32 R46, R39, c[0x0][0x198], R70 ;  /* 0x00006600272e7a25 */ /* 0x000fe200078e0046 */
[----:B------:R-:W-:Y:S02]  /*3f20*/  @!P0 SHF.L.U32 R35, R121, 0x1, RZ ;  /* 0x0000000179238819 */ /* 0x000fe400000006ff */
[----:B------:R-:W-:Y:S01]  /*3f30*/  IADD3 R37, R37, UR23, RZ ;  /* 0x0000001725257c10 */ /* 0x000fe2000fffe0ff */
[----:B------:R-:W-:Y:S01]  /*3f40*/  IMAD R39, R39, c[0x0][0x19c], RZ ;  /* 0x0000670027277a24 */ /* 0x000fe200078e02ff */
[----:B------:R-:W-:Y:S02]  /*3f50*/  @!P0 IADD3 R22, P1, R35, R10, RZ ;  /* 0x0000000a23168210 */ /* 0x000fe40007f3e0ff */
[----:B------:R-:W-:Y:S01]  /*3f60*/  @!P0 SHF.L.U64.HI R28, R121, 0x1, R112 ;  /* 0x00000001791c8819 */ /* 0x000fe20000010270 */
[----:B------:R-:W-:Y:S01]  /*3f70*/  IMAD.IADD R47, R47, 0x1, R39 ;  /* 0x000000012f2f7824 */ /* 0x000fe200078e0227 */
[----:B------:R-:W2:Y:S01]  /*3f80*/  LDG.E.128 R16, [R36.64] ;  /* 0x0000000624107981 */ /* 0x000ea2000c1e1d00 */
[----:B------:R-:W-:Y:S02]  /*3f90*/  @!P0 IADD3 R32, P2, R35, R44, RZ ;  /* 0x0000002c23208210 */ /* 0x000fe40007f5e0ff */
[C---:B------:R-:W-:Y:S02]  /*3fa0*/  @!P0 IADD3.X R23, R28.reuse, R9, RZ, P1, !PT ;  /* 0x000000091c178210 */ /* 0x040fe40000ffe4ff */
[----:B------:R-:W-:Y:S03]  /*3fb0*/  @!P0 IADD3.X R33, R28, R45, RZ, P2, !PT ;  /* 0x0000002d1c218210 */ /* 0x000fe600017fe4ff */
        /* <DEDUP_REMOVED lines=47> */
.L_x_6432:
[----:B------:R-:W-:Y:S05]  /*42b0*/  BSYNC B0 ;  /* 0x0000000000007941 */ /* 0x000fea0003800000 */
.L_x_6431:
        /* <DEDUP_REMOVED lines=8> */
[C---:B------:R-:W-:Y:S02]  /*4340*/  @!P0 SHF.L.U32 R35, R120.reuse, 0x1, RZ ;  /* 0x0000000178238819 */ /* 0x040fe400000006ff */
        /* <DEDUP_REMOVED lines=56> */
.L_x_6434:
[----:B------:R-:W-:Y:S05]  /*46d0*/  BSYNC B0 ;  /* 0x0000000000007941 */ /* 0x000fea0003800000 */
.L_x_6433:
[----:B------:R-:W-:Y:S01]  /*46e0*/  ISETP.NE.AND P0, PT, R154, RZ, PT ;  /* 0x000000ff9a00720c */ /* 0x000fe20003f05270 */
[----:B------:R-:W-:Y:S01]  /*46f0*/  @!UPT UIADD3 URZ, URZ, URZ, URZ ;  /* 0x0000003f3f3ff290 */ /* 0x000fe2000fffe03f */
[----:B------:R-:W-:Y:S11]  /*4700*/  BSSY B0, `(.L_x_6435) ;  /* 0x0000041000007945 */ /* 0x000ff60003800000 */
        /* <DEDUP_REMOVED lines=64> */
.L_x_6436:
[----:B------:R-:W-:Y:S05]  /*4b10*/  BSYNC B0 ;  /* 0x0000000000007941 */ /* 0x000fea0003800000 */
.L_x_6435:
[----:B------:R-:W-:Y:S01]  /*4b20*/  IMAD.MOV.U32 R0, RZ, RZ, c[0x0][0x230] ;  /* 0x00008c00ff007624 */ /* 0x000fe200078e00ff */
[----:B------:R-:W-:Y:S01]  /*4b30*/  ULDC UR4, c[0x0][0x230] ;  /* 0x00008c0000047ab9 */ /* 0x000fe20000000800 */
[----:B------:R-:W-:Y:S02]  /*4b40*/  IMAD.MOV.U32 R8, RZ, RZ, R10 ;  /* 0x000000ffff087224 */ /* 0x000fe400078e000a */
[----:B---3--:R-:W-:Y:S05]  /*4b50*/  IMAD.U32 R3, R0, -0x40, RZ ;  /* 0xffffffc000037824 */ /* 0x008fea00078e00ff */
[C---:B------:R-:W-:Y:S02]  /*4b60*/  LEA R44, P1, R3.reuse, R44, 0x1 ;  /* 0x0000002c032c7211 */ /* 0x040fe400078208ff */
[C---:B------:R-:W-:Y:S02]  /*4b70*/  LEA R10, P0, R3.reuse, R8, 0x1 ;  /* 0x00000008030a7211 */ /* 0x040fe400078008ff */
[C---:B------:R-:W-:Y:S02]  /*4b80*/  LEA.HI.X.SX32 R45, R3.reuse, R45, 0x1, P1 ;  /* 0x0000002d032d7211 */ /* 0x040fe400008f0eff */
[----:B------:R-:W-:Y:S01]  /*4b90*/  LEA.HI.X.SX32 R9, R3, R9, 0x1, P0 ;  /* 0x0000000903097211 */ /* 0x000fe200000f0eff */
[----:B------:R-:W-:-:S05]  /*4ba0*/  BRA `(.L_x_6437) ;  /* 0x0000373000007947 */ /* 0x000fca0003800000 */
.L_x_6420:
[----:B------:R-:W-:Y:S01]  /*4bb0*/  ULEA.HI UR5, UR4, UR4, URZ, 0x1 ;  /* 0x0000000404057291 */ /* 0x000fe2000f8f083f */
[----:B------:R-:W-:Y:S03]  /*4bc0*/  BSSY B1, `(.L_x_6438) ;  /* 0x000005b000017945 */ /* 0x000fe60003800000 */
[----:B------:R-:W-:Y:S06]  /*4bd0*/  USHF.R.S32.HI UR5, URZ, 0x1, UR5 ;  /* 0x000000013f057899 */ /* 0x000fec0008011405 */
[----:B------:R-:W-:Y:S01]  /*4be0*/  MOV R155, UR5 ;  /* 0x00000005009b7c02 */ /* 0x000fe20008000f00 */
[----:B------:R-:W-:-:S05]  /*4bf0*/  @!P1 BRA `(.L_x_6439) ;  /* 0x0000057000009947 */ /* 0x000fca0003800000 */
[----:B------:R-:W-:Y:S01]  /*4c00*/  MOV R99, R95 ;  /* 0x0000005f00637202 */ /* 0x000fe20000000f00 */
[----:B------:R-:W-:Y:S01]  /*4c10*/  BSSY B0, `(.L_x_6440) ;  /* 0x0000054000007945 */ /* 0x000fe20003800000 */
[----:B------:R-:W-:Y:S03]  /*4c20*/  ISETP.GE.AND P0, PT, R14, UR4, PT ;  /* 0x000000040e007c0c */ /* 0x000fe6000bf06270 */
[----:B---3--:R1:W5:Y:S10]  /*4c30*/  LDG.E.128 R32, [R98.64] ;  /* 0x0000000662207981 */ /* 0x008374000c1e1d00 */
[----:B------:R-:W-:-:S05]  /*4c40*/  @P0 BRA `(.L_x_6441) ;  /* 0x0000050000000947 */ /* 0x000fca0003800000 */
[----:B------:R-:W-:Y:S02]  /*4c50*/  ISETP.GE.AND P0, PT, R14, R155, PT ;  /* 0x0000009b0e00720c */ /* 0x000fe40003f06270 */
[----:B------:R-:W-:Y:S02]  /*4c60*/  MOV R53, RZ ;  /* 0x000000ff00357202 */ /* 0x000fe40000000f00 */
[----:B------:R-:W-:Y:S02]  /*4c70*/  MOV R101, R97 ;  /* 0x0000006100657202 */ /* 0x000fe40000000f00 */
[----:B-----5:R-:W-:Y:S01]  /*4c80*/  MOV R47, R33 ;  /* 0x00000021002f7202 */ /* 0x020fe20000000f00 */
[--C-:B------:R-:W-:Y:S01]  /*4c90*/  HADD2.F32 R33, -RZ, R32.reuse.H1_H1 ;  /* 0x30000020ff217230 */ /* 0x100fe20000004100 */
[----:B------:R-:W-:Y:S02]  /*4ca0*/  MOV R46, R34 ;  /* 0x00000022002e7202 */ /* 0x000fe40000000f00 */
[----:B------:R-:W-:Y:S01]  /*4cb0*/  MOV R41, R35 ;  /* 0x0000002300297202 */ /* 0x000fe20000000f00 */
[----:B------:R-:W-:Y:S02]  /*4cc0*/  HADD2.F32 R34, -RZ, R47.H0_H0 ;  /* 0x2000002fff227230 */ /* 0x000fe40000004100 */
[----:B------:R-:W-:Y:S04]  /*4cd0*/  @P0 IADD3 R53, RZ, -UR5, RZ ;  /* 0x80000005ff350c10 */ /* 0x000fe8000fffe0ff */
[C---:B------:R-:W-:Y:S04]  /*4ce0*/  LEA R54, P1, R53.reuse, R100, 0x1 ;  /* 0x0000006435367211 */ /* 0x040fe800078208ff */
[----:B------:R-:W-:Y:S02]  /*4cf0*/  LEA.HI.X.SX32 R55, R53, R101, 0x1, P1 ;  /* 0x0000006535377211 */ /* 0x000fe400008f0eff */
[----:B------:R-:W-:Y:S02]  /*4d00*/  MOV R53, R155 ;  /* 0x0000009b00357202 */ /* 0x000fe40000000f00 */
[----:B------:R-:W-:Y:S04]  /*4d10*/  @P0 IADD3 R53, RZ, -UR5, RZ ;  /* 0x80000005ff350c10 */ /* 0x000fe8000fffe0ff */
[C---:B------:R-:W-:Y:S04]  /*4d20*/  LEA R22, P1, R53.reuse, R98, 0x1 ;  /* 0x0000006235167211 */ /* 0x040fe800078208ff */
[----:B------:R-:W-:Y:S02]  /*4d30*/  LEA.HI.X.SX32 R23, R53, R99, 0x1, P1 ;  /* 0x0000006335177211 */ /* 0x000fe400008f0eff */
[----:B------:R-:W-:Y:S02]  /*4d40*/  MOV R53, RZ ;  /* 0x000000ff00357202 */ /* 0x000fe40000000f00 */
[----:B------:R-:W-:Y:S02]  /*4d50*/  @P0 IADD3 R53, RZ, -UR5, RZ ;  /* 0x80000005ff350c10 */ /* 0x000fe4000fffe0ff */
[----:B------:R-:W2:Y:S02]  /*4d60*/  LDG.E.128 R20, [R22.64] ;  /* 0x0000000616147981 */ /* 0x000ea4000c1e1d00 */
[C---:B------:R-:W-:Y:S04]  /*4d70*/  LEA R30, P1, R53.reuse, R102, 0x1 ;  /* 0x00000066351e7211 */ /* 0x040fe800078208ff */
[----:B------:R-:W-:Y:S02]  /*4d80*/  LEA.HI.X.SX32 R31, R53, R103, 0x1, P1 ;  /* 0x00000067351f7211 */ /* 0x000fe400008f0eff */
[----:B------:R-:W3:Y:S08]  /*4d90*/  LDG.E.128 R52, [R54.64] ;  /* 0x0000000636347981 */ /* 0x000ef0000c1e1d00 */
[----:B------:R4:W3:Y:S02]  /*4da0*/  LDG.E.128 R48, [R30.64] ;  /* 0x000000061e307981 */ /* 0x0008e4000c1e1d00 */
[----:B----4-:R-:W-:Y:S02]  /*4db0*/  HADD2.F32 R31, -RZ, R32.H0_H0 ;  /* 0x20000020ff1f7230 */ /* 0x010fe40000004100 */
        /* <DEDUP_REMOVED lines=46> */
[----:B------:R-:W-:Y:S01]  /*50a0*/  FMUL.FTZ R8, R23, R16 ;  /* 0x0000001017087220 */ /* 0x000fe20000410000 */
[----:B------:R-:W-:Y:S01]  /*50b0*/  HADD2.F32 R32, -RZ, R41.H0_H0 ;  /* 0x20000029ff207230 */ /* 0x000fe20000004100 */
[----:B------:R-:W-:Y:S01]  /*50c0*/  FFMA.FTZ R6, R33, R38, R6 ;  /* 0x0000002621067223 */ /* 0x000fe20000010006 */
[----:B------:R-:W-:Y:S01]  /*50d0*/  F2FP.PACK_AB R33, R4, R3 ;  /* 0x000000030421723e */ /* 0x000fe200000000ff */
[----:B------:R-:W-:Y:S02]  /*50e0*/  HADD2.F32 R40, -RZ, R51.H1_H1 ;  /* 0x30000033ff287230 */ /* 0x000fe40000004100 */
[----:B------:R-:W-:Y:S01]  /*50f0*/  HADD2.F32 R35, -RZ, R41.H1_H1 ;  /* 0x30000029ff237230 */ /* 0x000fe20000004100 */
[----:B------:R-:W-:Y:S01]  /*5100*/  F2FP.PACK_AB R34, R6, R5 ;  /* 0x000000050622723e */ /* 0x000fe200000000ff */
[----:B------:R-:W-:Y:S01]  /*5110*/  FFMA.FTZ R7, R32, R39, R7 ;  /* 0x0000002720077223 */ /* 0x000fe20000010007 */
[----:B------:R-:W-:Y:S02]  /*5120*/  F2FP.PACK_AB R32, R2, R0 ;  /* 0x000000000220723e */ /* 0x000fe400000000ff */
[----:B------:R-:W-:Y:S05]  /*5130*/  FFMA.FTZ R8, R35, R40, R8 ;  /* 0x0000002823087223 */ /* 0x000fea0000010008 */
[----:B------:R-:W-:Y:S02]  /*5140*/  F2FP.PACK_AB R35, R8, R7 ;  /* 0x000000070823723e */ /* 0x000fe400000000ff */
.L_x_6441:
[----:B------:R-:W-:Y:S05]  /*5150*/  BSYNC B0 ;  /* 0x0000000000007941 */ /* 0x000fea0003800000 */
.L_x_6440:
[----:B-----5:R2:W-:Y:S02]  /*5160*/  STG.E.128 [R70.64], R32 ;  /* 0x0000002046007986 */ /* 0x0205e4000c101d06 */
.L_x_6439:
[----:B------:R-:W-:Y:S05]  /*5170*/  BSYNC B1 ;  /* 0x0000000000017941 */ /* 0x000fea0003800000 */
.L_x_6438:
[----:B------:R-:W-:Y:S01]  /*5180*/  BSSY B1, `(.L_x_6442) ;  /* 0x000005f000017945 */ /* 0x000fe20003800000 */
[----:B------:R-:W-:-:S05]  /*5190*/  @!P3 BRA `(.L_x_6443) ;  /* 0x000005d00000b947 */ /* 0x000fca0003800000 */
[C---:B------:R-:W-:Y:S01]  /*51a0*/  LEA R54, P0, R109.reuse, R98, 0x1 ;  /* 0x000000626d367211 */ /* 0x040fe200078008ff */
[----:B------:R-:W-:Y:S03]  /*51b0*/  BSSY B0, `(.L_x_6444) ;  /* 0x0000058000007945 */ /* 0x000fe60003800000 */
[----:B------:R-:W-:Y:S02]  /*51c0*/  LEA.HI.X R55, R109, R95, R108, 0x1, P0 ;  /* 0x0000005f6d377211 */ /* 0x000fe400000f0c6c */
[----:B------:R-:W-:Y:S03]  /*51d0*/  ISETP.GE.AND P0, PT, R14, UR4, PT ;  /* 0x000000040e007c0c */ /* 0x000fe6000bf06270 */
[----:B--23--:R2:W5:Y:S10]  /*51e0*/  LDG.E.128 R32, [R54.64] ;  /* 0x0000000636207981 */ /* 0x00c574000c1e1d00 */
[----:B------:R-:W-:-:S05]  /*51f0*/  @P0 BRA `(.L_x_6445) ;  /* 0x0000053000000947 */ /* 0x000fca0003800000 */
[-C--:B------:R-:W-:Y:S02]  /*5200*/  ISETP.GE.AND P0, PT, R14, R155.reuse, PT ;  /* 0x0000009b0e00720c */ /* 0x080fe40003f06270 */
[----:B------:R-:W-:Y:S02]  /*5210*/  MOV R52, R155 ;  /* 0x0000009b00347202 */ /* 0x000fe40000000f00 */
[----:B-----5:R-:W-:Y:S01]  /*5220*/  MOV R47, R33 ;  /* 0x00000021002f7202 */ /* 0x020fe20000000f00 */
[--C-:B------:R-:W-:Y:S01]  /*5230*/  HADD2.F32 R33, -RZ, R32.reuse.H1_H1 ;  /* 0x30000020ff217230 */ /* 0x100fe20000004100 */
[----:B------:R-:W-:Y:S02]  /*5240*/  MOV R46, R34 ;  /* 0x00000022002e7202 */ /* 0x000fe40000000f00 */
[----:B------:R-:W-:Y:S01]  /*5250*/  MOV R41, R35 ;  /* 0x0000002300297202 */ /* 0x000fe20000000f00 */
[----:B------:R-:W-:Y:S04]  /*5260*/  HADD2.F32 R34, -RZ, R47.H0_H0 ;  /* 0x2000002fff227230 */ /* 0x000fe80000004100 */
        /* <DEDUP_REMOVED lines=76> */
.L_x_6445:
[----:B------:R-:W-:Y:S05]  /*5730*/  BSYNC B0 ;  /* 0x0000000000007941 */ /* 0x000fea0003800000 */
.L_x_6444:
[C---:B------:R-:W-:Y:S04]  /*5740*/  LEA R2, P0, R105.reuse, R70, 0x1 ;  /* 0x0000004669027211 */ /* 0x040fe800078008ff */
[----:B------:R-:W-:Y:S05]  /*5750*/  LEA.HI.X R3, R105, R71, R104, 0x1, P0 ;  /* 0x0000004769037211 */ /* 0x000fea00000f0c68 */
[----:B-----5:R3:W-:Y:S04]  /*5760*/  STG.E.128 [R2.64], R32 ;  /* 0x0000002002007986 */ /* 0x0207e8000c101d06 */
.L_x_6443:
[----:B------:R-:W-:Y:S05]  /*5770*/  BSYNC B1 ;  /* 0x0000000000017941 */ /* 0x000fea0003800000 */
.L_x_6442:
[----:B------:R-:W-:Y:S01]  /*5780*/  ISETP.NE.AND P0, PT, R156, RZ, PT ;  /* 0x000000ff9c00720c */ /* 0x000fe20003f05270 */
[----:B------:R-:W-:Y:S01]  /*5790*/  @!UPT UIADD3 URZ, URZ, URZ, URZ ;  /* 0x0000003f3f3ff290 */ /* 0x000fe2000fffe03f */
[----:B------:R-:W-:Y:S11]  /*57a0*/  BSSY B1, `(.L_x_6446) ;  /* 0x0000062000017945 */ /* 0x000ff60003800000 */
[----:B------:R-:W-:-:S05]  /*57b0*/  @!P0 BRA `(.L_x_6447) ;  /* 0x0000060000008947 */ /* 0x000fca0003800000 */
[C---:B------:R-:W-:Y:S01]  /*57c0*/  LEA R156, P0, R75.reuse, R98, 0x1 ;  /* 0x000000624b9c7211 */ /* 0x040fe200078008ff */
[----:B------:R-:W-:Y:S03]  /*57d0*/  BSSY B0, `(.L_x_6448) ;  /* 0x000005b000007945 */ /* 0x000fe60003800000 */
[----:B------:R-:W-:Y:S02]  /*57e0*/  LEA.HI.X R157, R75, R95, R74, 0x1, P0 ;  /* 0x0000005f4b9d7211 */ /* 0x000fe400000f0c4a */
[----:B------:R-:W-:Y:S03]  /*57f0*/  ISETP.GE.AND P0, PT, R14, UR4, PT ;  /* 0x000000040e007c0c */ /* 0x000fe6000bf06270 */
[----:B--23--:R2:W5:Y:S10]  /*5800*/  LDG.E.128 R52, [R156.64] ;  /* 0x000000069c347981 */ /* 0x00c574000c1e1d00 */
[----:B------:R-:W-:-:S05]  /*5810*/  @P0 BRA `(.L_x_6449) ;  /* 0x0000056000000947 */ /* 0x000fca0003800000 */
[--C-:B-----5:R-:W-:Y:S01]  /*5820*/  HADD2.F32 R29, -RZ, R52.reuse.H0_H0 ;  /* 0x20000034ff1d7230 */ /* 0x120fe20000004100 */
[-C--:B------:R-:W-:Y:S01]  /*5830*/  ISETP.GE.AND P0, PT, R14, R155.reuse, PT ;  /* 0x0000009b0e00720c */ /* 0x080fe20003f06270 */
[----:B------:R-:W-:Y:S01]  /*5840*/  HADD2.F32 R33, -RZ, R52.H1_H1 ;  /* 0x30000034ff217230 */ /* 0x000fe20000004100 */
[----:B-1----:R-:W-:Y:S01]  /*5850*/  MOV R99, R155 ;  /* 0x0000009b00637202 */ /* 0x002fe20000000f00 */
[----:B------:R-:W-:Y:S01]  /*5860*/  HADD2.F32 R36, -RZ, R53.H0_H0 ;  /* 0x20000035ff247230 */ /* 0x000fe20000004100 */
[----:B------:R-:W-:Y:S02]  /*5870*/  MOV R158, RZ ;  /* 0x000000ff009e7202 */ /* 0x000fe40000000f00 */
[----:B------:R-:W-:Y:S02]  /*5880*/  MOV R46, R54 ;  /* 0x00000036002e7202 */ /* 0x000fe40000000f00 */
[----:B------:R-:W-:Y:S05]  /*5890*/  MOV R47, R55 ;  /* 0x00000037002f7202 */ /* 0x000fea0000000f00 */
        /* <DEDUP_REMOVED lines=18> */
[----:B--2---:R-:W-:Y:S01]  /*59c0*/  MOV R26, R16 ;  /* 0x00000010001a7202 */ /* 0x004fe20000000f00 */
        /* <DEDUP_REMOVED lines=59> */
.L_x_6449:
[----:B------:R-:W-:Y:S05]  /*5d80*/  BSYNC B0 ;  /* 0x0000000000007941 */ /* 0x000fea0003800000 */
.L_x_6448:
[C---:B------:R-:W-:Y:S04]  /*5d90*/  LEA R2, P0, R148.reuse, R70, 0x1 ;  /* 0x0000004694027211 */ /* 0x040fe800078008ff */
[----:B------:R-:W-:Y:S05]  /*5da0*/  LEA.HI.X R3, R148, R71, R76, 0x1, P0 ;  /* 0x0000004794037211 */ /* 0x000fea00000f0c4c */
[----:B-----5:R3:W-:Y:S04]  /*5db0*/  STG.E.128 [R2.64], R52 ;  /* 0x0000003402007986 */ /* 0x0207e8000c101d06 */
.L_x_6447:
[----:B------:R-:W-:Y:S05]  /*5dc0*/  BSYNC B1 ;  /* 0x0000000000017941 */ /* 0x000fea0003800000 */
.L_x_6446:
[----:B------:R-:W-:Y:S01]  /*5dd0*/  BSSY B1, `(.L_x_6450) ;  /* 0x0000066000017945 */ /* 0x000fe20003800000 */
[----:B------:R-:W-:-:S05]  /*5de0*/  @!P4 BRA `(.L_x_6451) ;  /* 0x000006400000c947 */ /* 0x000fca0003800000 */
[----:B-1----:R-:W-:Y:S01]  /*5df0*/  MOV R99, R95 ;  /* 0x0000005f00637202 */ /* 0x002fe20000000f00 */
[----:B---3--:R-:W-:Y:S01]  /*5e00*/  IMAD.MOV.U32 R3, RZ, RZ, c[0x0][0x288] ;  /* 0x0000a200ff037624 */ /* 0x008fe200078e00ff */
[----:B------:R-:W-:Y:S01]  /*5e10*/  ISETP.GE.AND P0, PT, R14, UR4, PT ;  /* 0x000000040e007c0c */ /* 0x000fe2000bf06270 */
[----:B------:R-:W-:Y:S02]  /*5e20*/  BSSY B0, `(.L_x_6452) ;  /* 0x000005b000007945 */ /* 0x000fe40003800000 */
[----:B------:R-:W-:Y:S05]  /*5e30*/  IMAD.WIDE.U32 R172, R3, 0x60, R98 ;  /* 0x0000006003ac7825 */ /* 0x000fea00078e0062 */
[----:B------:R-:W-:Y:S05]  /*5e40*/  IADD3 R173, R173, UR20, RZ ;  /* 0x00000014adad7c10 */ /* 0x000fea000fffe0ff */
[----:B--2---:R1:W5:Y:S01]  /*5e50*/  LDG.E.128 R52, [R172.64] ;  /* 0x00000006ac347981 */ /* 0x004362000c1e1d00 */
[----:B------:R-:W-:-:S05]  /*5e60*/  @P0 BRA `(.L_x_6453) ;  /* 0x0000056000000947 */ /* 0x000fca0003800000 */
[--C-:B-----5:R-:W-:Y:S01]  /*5e70*/  HADD2.F32 R29, -RZ, R52.reuse.H0_H0 ;  /* 0x20000034ff1d7230 */ /* 0x120fe20000004100 */
[-C--:B------:R-:W-:Y:S01]  /*5e80*/  ISETP.GE.AND P0, PT, R14, R155.reuse, PT ;  /* 0x0000009b0e00720c */ /* 0x080fe20003f06270 */
[----:B------:R-:W-:Y:S01]  /*5e90*/  HADD2.F32 R33, -RZ, R52.H1_H1 ;  /* 0x30000034ff217230 */ /* 0x000fe20000004100 */
[----:B------:R-:W-:Y:S01]  /*5ea0*/  MOV R99, R155 ;  /* 0x0000009b00637202 */ /* 0x000fe20000000f00 */
[----:B------:R-:W-:Y:S01]  /*5eb0*/  HADD2.F32 R36, -RZ, R53.H0_H0 ;  /* 0x20000035ff247230 */ /* 0x000fe20000004100 */
[----:B------:R-:W-:Y:S02]  /*5ec0*/  MOV R156, RZ ;  /* 0x000000ff009c7202 */ /* 0x000fe40000000f00 */
[----:B------:R-:W-:Y:S02]  /*5ed0*/  MOV R46, R54 ;  /* 0x00000036002e7202 */ /* 0x000fe40000000f00 */
[----:B------:R-:W-:Y:S05]  /*5ee0*/  MOV R47, R55 ;  /* 0x00000037002f7202 */ /* 0x000fea0000000f00 */
[----:B------:R-:W-:Y:S02]  /*5ef0*/  @P0 IADD3 R99, RZ, -UR5, RZ ;  /* 0x80000005ff630c10 */ /* 0x000fe4000fffe0ff */
[----:B------:R-:W-:Y:S02]  /*5f00*/  @P0 IADD3 R156, RZ, -UR5, RZ ;  /* 0x80000005ff9c0c10 */ /* 0x000fe4000fffe0ff */
[C---:B------:R-:W-:Y:S04]  /*5f10*/  LEA R16, P1, R99.reuse, R172, 0x1 ;  /* 0x000000ac63107211 */ /* 0x040fe800078208ff */
[----:B------:R-:W-:Y:S02]  /*5f20*/  LEA.HI.X.SX32 R17, R99, R173, 0x1, P1 ;  /* 0x000000ad63117211 */ /* 0x000fe400008f0eff */
[----:B------:R-:W-:Y:S04]  /*5f30*/  IADD3 R99, P1, R123, R156, RZ ;  /* 0x0000009c7b637210 */ /* 0x000fe80007f3e0ff */
[----:B------:R-:W-:Y:S01]  /*5f40*/  LEA.HI.X.SX32 R156, R156, R114, 0x1, P1 ;  /* 0x000000729c9c7211 */ /* 0x000fe200008f0eff */
[----:B------:R-:W2:Y:S01]  /*5f50*/  LDG.E.128 R16, [R16.64] ;  /* 0x0000000610107981 */ /* 0x000ea2000c1e1d00 */
[C---:B-1----:R-:W-:Y:S04]  /*5f60*/  LEA R172, P1, R99.reuse, R100, 0x1 ;  /* 0x0000006463ac7211 */ /* 0x042fe800078208ff */
        /* <DEDUP_REMOVED lines=70> */
.L_x_6453:
[----:B------:R-:W-:Y:S05]  /*63d0*/  BSYNC B0 ;  /* 0x0000000000007941 */ /* 0x000fea0003800000 */
.L_x_6452:
[----:B------:R-:W-:Y:S05]  /*63e0*/  MOV R3, 0x60 ;  /* 0x0000006000037802 */ /* 0x000fea0000000f00 */
[C---:B------:R-:W-:Y:S04]  /*63f0*/  IMAD.WIDE.U32 R4, R3.reuse, c[0x0][0x198], R70 ;  /* 0x0000660003047a25 */ /* 0x040fe800078e0046 */
[----:B------:R-:W-:Y:S05]  /*6400*/  IMAD R0, R3, c[0x0][0x19c], RZ ;  /* 0x0000670003007a24 */ /* 0x000fea00078e02ff */
[----:B------:R-:W-:Y:S05]  /*6410*/  IADD3 R5, R5, R0, RZ ;  /* 0x0000000005057210 */ /* 0x000fea0007ffe0ff */
[----:B-----5:R2:W-:Y:S02]  /*6420*/  STG.E.128 [R4.64], R52 ;  /* 0x0000003404007986 */ /* 0x0205e4000c101d06 */
.L_x_6451:
[----:B------:R-:W-:Y:S05]  /*6430*/  BSYNC B1 ;  /* 0x0000000000017941 */ /* 0x000fea0003800000 */
.L_x_6450:
[----:B------:R-:W-:Y:S01]  /*6440*/  BSSY B1, `(.L_x_6454) ;  /* 0x0000062000017945 */ /* 0x000fe20003800000 */
[----:B------:R-:W-:-:S05]  /*6450*/  @!P2 BRA `(.L_x_6455) ;  /* 0x000006000000a947 */ /* 0x000fca0003800000 */
[C---:B-1----:R-:W-:Y:S01]  /*6460*/  LEA R172, P0, R78.reuse, R98, 0x1 ;  /* 0x000000624eac7211 */ /* 0x042fe200078008ff */
        /* <DEDUP_REMOVED lines=15> */
[----:B------:R-:W-:Y:S02]  /*6560*/  LEA R16, P1, R156, R172, 0x1 ;  /* 0x000000ac9c107211 */ /* 0x000fe400078208ff */
[----:B------:R-:W-:Y:S02]  /*6570*/  IADD3 R99, P2, R122, R101, RZ ;  /* 0x000000657a637210 */ /* 0x000fe40007f5e0ff */
[----:B------:R-:W-:Y:S02]  /*6580*/  LEA.HI.X.SX32 R17, R156, R173, 0x1, P1 ;  /* 0x000000ad9c117211 */ /* 0x000fe400008f0eff */
[----:B-1----:R-:W-:Y:S02]  /*6590*/  LEA R172, P1, R99, R100, 0x1 ;  /* 0x0000006463ac7211 */ /* 0x002fe400078208ff */
        /* <DEDUP_REMOVED lines=72> */
.L_x_6457:
[----:B------:R-:W-:Y:S05]  /*6a20*/  BSYNC B0 ;  /* 0x0000000000007941 */ /* 0x000fea0003800000 */
.L_x_6456:
[C---:B------:R-:W-:Y:S04]  /*6a30*/  LEA R2, P0, R150.reuse, R70, 0x1 ;  /* 0x0000004696027211 */ /* 0x040fe800078008ff */
[----:B------:R-:W-:Y:S05]  /*6a40*/  LEA.HI.X R3, R150, R71, R80, 0x1, P0 ;  /* 0x0000004796037211 */ /* 0x000fea00000f0c50 */
[----:B-----5:R2:W-:Y:S04]  /*6a50*/  STG.E.128 [R2.64], R52 ;  /* 0x0000003402007986 */ /* 0x0205e8000c101d06 */
.L_x_6455:
[----:B------:R-:W-:Y:S05]  /*6a60*/  BSYNC B1 ;  /* 0x0000000000017941 */ /* 0x000fea0003800000 */
.L_x_6454:
[----:B------:R-:W-:Y:S01]  /*6a70*/  BSSY B1, `(.L_x_6458) ;  /* 0x0000066000017945 */ /* 0x000fe20003800000 */
[----:B------:R-:W-:-:S05]  /*6a80*/  @!P5 BRA `(.L_x_6459) ;  /* 0x000006400000d947 */ /* 0x000fca0003800000 */
[----:B-1----:R-:W-:Y:S01]  /*6a90*/  MOV R99, R95 ;  /* 0x0000005f00637202 */ /* 0x002fe20000000f00 */
[----:B--23--:R-:W-:Y:S01]  /*6aa0*/  IMAD.MOV.U32 R3, RZ, RZ, c[0x0][0x288] ;  /* 0x0000a200ff037624 */ /* 0x00cfe200078e00ff */
[----:B------:R-:W-:Y:S01]  /*6ab0*/  ISETP.GE.AND P0, PT, R14, UR4, PT ;  /* 0x000000040e007c0c */ /* 0x000fe2000bf06270 */
[----:B------:R-:W-:Y:S02]  /*6ac0*/  BSSY B0, `(.L_x_6460) ;  /* 0x000005b000007945 */ /* 0x000fe40003800000 */
[----:B------:R-:W-:Y:S05]  /*6ad0*/  IMAD.WIDE.U32 R172, R3, 0xa0, R98 ;  /* 0x000000a003ac7825 */ /* 0x000fea00078e0062 */
[----:B------:R-:W-:Y:S05]  /*6ae0*/  IADD3 R173, R173, UR19, RZ ;  /* 0x00000013adad7c10 */ /* 0x000fea000fffe0ff */
[----:B------:R1:W5:Y:S01]  /*6af0*/  LDG.E.128 R52, [R172.64] ;  /* 0x00000006ac347981 */ /* 0x000362000c1e1d00 */
        /* <DEDUP_REMOVED lines=11> */
[C---:B------:R-:W-:Y:S02]  /*6bb0*/  LEA R16, P1, R156.reuse, R172, 0x1 ;  /* 0x000000ac9c107211 */ /* 0x040fe400078208ff */
        /* <DEDUP_REMOVED lines=75> */
.L_x_6461:
[----:B------:R-:W-:Y:S05]  /*7070*/  BSYNC B0 ;  /* 0x0000000000007941 */ /* 0x000fea0003800000 */
.L_x_6460:
[----:B------:R-:W-:Y:S05]  /*7080*/  MOV R3, 0xa0 ;  /* 0x000000a000037802 */ /* 0x000fea0000000f00 */
[C---:B------:R-:W-:Y:S04]  /*7090*/  IMAD.WIDE.U32 R4, R3.reuse, c[0x0][0x198], R70 ;  /* 0x0000660003047a25 */ /* 0x040fe800078e0046 */
[----:B------:R-:W-:Y:S05]  /*70a0*/  IMAD R0, R3, c[0x0][0x19c], RZ ;  /* 0x0000670003007a24 */ /* 0x000fea00078e02ff */
[----:B------:R-:W-:Y:S05]  /*70b0*/  IADD3 R5, R5, R0, RZ ;  /* 0x0000000005057210 */ /* 0x000fea0007ffe0ff */
[----:B-----5:R2:W-:Y:S02]  /*70c0*/  STG.E.128 [R4.64], R52 ;  /* 0x0000003404007986 */ /* 0x0205e4000c101d06 */
.L_x_6459:
[----:B------:R-:W-:Y:S05]  /*70d0*/  BSYNC B1 ;  /* 0x0000000000017941 */ /* 0x000fea0003800000 */
.L_x_6458:
        /* <DEDUP_REMOVED lines=96> */
.L_x_6465:
[----:B------:R-:W-:Y:S05]  /*76e0*/  BSYNC B0 ;  /* 0x0000000000007941 */ /* 0x000fea0003800000 */
.L_x_6464:
[----:B------:R-:W-:Y:S05]  /*76f0*/  MOV R3, 0xc0 ;  /* 0x000000c000037802 */ /* 0x000fea0000000f00 */
[C---:B------:R-:W-:Y:S04]  /*7700*/  IMAD.WIDE.U32 R4, R3.reuse, c[0x0][0x198], R70 ;  /* 0x0000660003047a25 */ /* 0x040fe800078e0046 */
[----:B------:R-:W-:Y:S05]  /*7710*/  IMAD R0, R3, c[0x0][0x19c], RZ ;  /* 0x0000670003007a24 */ /* 0x000fea00078e02ff */
[----:B------:R-:W-:Y:S05]  /*7720*/  IADD3 R5, R5, R0, RZ ;  /* 0x0000000005057210 */ /* 0x000fea0007ffe0ff */
[----:B-----5:R2:W-:Y:S02]  /*7730*/  STG.E.128 [R4.64], R52 ;  /* 0x0000003404007986 */ /* 0x0205e4000c101d06 */
.L_x_6463:
[----:B------:R-:W-:Y:S05]  /*7740*/  BSYNC B1 ;  /* 0x0000000000017941 */ /* 0x000fea0003800000 */
.L_x_6462:
[----:B------:R-:W-:Y:S01]  /*7750*/  ISETP.NE.AND P0, PT, R154, RZ, PT ;  /* 0x000000ff9a00720c */ /* 0x000fe20003f05270 */
[----:B------:R-:W-:Y:S01]  /*7760*/  @!UPT UIADD3 URZ, URZ, URZ, URZ ;  /* 0x0000003f3f3ff290 */ /* 0x000fe2000fffe03f */
[----:B------:R-:W-:Y:S11]  /*7770*/  BSSY B1, `(.L_x_6466) ;  /* 0x0000065000017945 */ /* 0x000ff60003800000 */
        /* <DEDUP_REMOVED lines=10> */
[----:B------:R-:W-:Y:S01]  /*7820*/  ISETP.GE.AND P0, PT, R14, R155, PT ;  /* 0x0000009b0e00720c */ /* 0x000fe20003f06270 */
[----:B------:R-:W-:Y:S01]  /*7830*/  HADD2.F32 R33, -RZ, R52.H1_H1 ;  /* 0x30000034ff217230 */ /* 0x000fe20000004100 */
[----:B------:R-:W-:Y:S01]  /*7840*/  MOV R101, RZ ;  /* 0x000000ff00657202 */ /* 0x000fe20000000f00 */
[----:B------:R-:W-:Y:S01]  /*7850*/  HADD2.F32 R36, -RZ, R53.H0_H0 ;  /* 0x20000035ff247230 */ /* 0x000fe20000004100 */
[----:B------:R-:W-:Y:S02]  /*7860*/  MOV R46, R54 ;  /* 0x00000036002e7202 */ /* 0x000fe40000000f00 */
[----:B------:R-:W-:Y:S07]  /*7870*/  MOV R47, R55 ;  /* 0x00000037002f7202 */ /* 0x000fee0000000f00 */
[----:B------:R-:W-:Y:S02]  /*7880*/  @P0 IADD3 R155, RZ, -UR5, RZ ;  /* 0x80000005ff9b0c10 */ /* 0x000fe4000fffe0ff */
[----:B------:R-:W-:Y:S02]  /*7890*/  @P0 IADD3 R101, RZ, -UR5, RZ ;  /* 0x80000005ff650c10 */ /* 0x000fe4000fffe0ff */
[----:B------:R-:W-:Y:S02]  /*78a0*/  LEA R16, P1, R155, R156, 0x1 ;  /* 0x0000009c9b107211 */ /* 0x000fe400078208ff */
[----:B------:R-:W-:Y:S02]  /*78b0*/  IADD3 R99, P2, R119, R101, RZ ;  /* 0x0000006577637210 */ /* 0x000fe40007f5e0ff */
[----:B------:R-:W-:Y:S02]  /*78c0*/  LEA.HI.X.SX32 R17, R155, R157, 0x1, P1 ;  /* 0x0000009d9b117211 */ /* 0x000fe400008f0eff */
[----:B------:R-:W-:Y:S02]  /*78d0*/  LEA R172, P1, R99, R100, 0x1 ;  /* 0x0000006463ac7211 */ /* 0x000fe400078208ff */
        /* <DEDUP_REMOVED lines=72> */
.L_x_6469:
[----:B------:R-:W-:Y:S05]  /*7d60*/  BSYNC B0 ;  /* 0x0000000000007941 */ /* 0x000fea0003800000 */
.L_x_6468:
[----:B------:R-:W-:Y:S05]  /*7d70*/  MOV R3, 0xe0 ;  /* 0x000000e000037802 */ /* 0x000fea0000000f00 */
[C---:B------:R-:W-:Y:S04]  /*7d80*/  IMAD.WIDE.U32 R4, R3.reuse, c[0x0][0x198], R70 ;  /* 0x0000660003047a25 */ /* 0x040fe800078e0046 */
[----:B------:R-:W-:Y:S05]  /*7d90*/  IMAD R0, R3, c[0x0][0x19c], RZ ;  /* 0x0000670003007a24 */ /* 0x000fea00078e02ff */
[----:B------:R-:W-:Y:S05]  /*7da0*/  IADD3 R5, R5, R0, RZ ;  /* 0x0000000005057210 */ /* 0x000fea0007ffe0ff */
[----:B-----5:R2:W-:Y:S02]  /*7db0*/  STG.E.128 [R4.64], R52 ;  /* 0x0000003404007986 */ /* 0x0205e4000c101d06 */
.L_x_6467:
[----:B------:R-:W-:Y:S05]  /*7dc0*/  BSYNC B1 ;  /* 0x0000000000017941 */ /* 0x000fea0003800000 */
.L_x_6466:
[----:B--23--:R-:W-:Y:S01]  /*7dd0*/  IMAD.MOV.U32 R3, RZ, RZ, c[0x0][0x230] ;  /* 0x00008c00ff037624 */ /* 0x00cfe200078e00ff */
        /* <DEDUP_REMOVED lines=8> */
.L_x_6419:
[----:B---3--:R-:W-:Y:S01]  /*7e60*/  @P4 IMAD.MOV.U32 R3, RZ, RZ, c[0x0][0x288] ;  /* 0x0000a200ff034624 */ /* 0x008fe200078e00ff */
[-C--:B------:R-:W-:Y:S01]  /*7e70*/  @P1 MOV R99, R95.reuse ;  /* 0x0000005f00631202 */ /* 0x080fe20000000f00 */
[----:B------:R-:W-:Y:S01]  /*7e80*/  UMOV UR4, URZ ;  /* 0x0000003f00047c82 */ /* 0x000fe20008000000 */
[C---:B------:R-:W-:Y:S02]  /*7e90*/  @P3 LEA R20, P0, R109.reuse, R98, 0x1 ;  /* 0x000000626d143211 */ /* 0x040fe400078008ff */
[----:B------:R-:W-:Y:S01]  /*7ea0*/  @P4 MOV R0, c[0x0][0x28c] ;  /* 0x0000a30000004a02 */ /* 0x000fe20000000f00 */
[----:B------:R1:W2:Y:S01]  /*7eb0*/  @P1 LDG.E.128 R4, [R98.64] ;  /* 0x0000000662041981 */ /* 0x0002a2000c1e1d00 */
[----:B------:R-:W-:Y:S02]  /*7ec0*/  @P3 LEA.HI.X R21, R109, R95, R108, 0x1, P0 ;  /* 0x0000005f6d153211 */ /* 0x000fe400000f0c6c */
[C---:B------:R-:W-:Y:S01]  /*7ed0*/  @P3 LEA R26, P0, R105.reuse, R70, 0x1 ;  /* 0x00000046691a3211 */ /* 0x040fe200078008ff */
[----:B------:R-:W-:Y:S03]  /*7ee0*/  @P4 IMAD R0, R0, 0x60, RZ ;  /* 0x0000006000004824 */ /* 0x000fe600078e02ff */
[----:B------:R-:W-:Y:S01]  /*7ef0*/  @P3 LEA.HI.X R27, R105, R71, R104, 0x1, P0 ;  /* 0x00000047691b3211 */ /* 0x000fe200000f0c68 */
[----:B-1----:R-:W-:Y:S04]  /*7f00*/  @P4 IMAD.MOV.U32 R99, RZ, RZ, R95 ;  /* 0x000000ffff634224 */ /* 0x002fe800078e005f */
[----:B------:R-:W-:Y:S04]  /*7f10*/  @P4 IMAD.WIDE.U32 R2, R3, 0x60, R98 ;  /* 0x0000006003024825 */ /* 0x000fe800078e0062 */
[----:B------:R-:W-:Y:S01]  /*7f20*/  @P5 IMAD.MOV.U32 R99, RZ, RZ, R95 ;  /* 0x000000ffff635224 */ /* 0x000fe200078e005f */
[----:B------:R-:W-:Y:S01]  /*7f30*/  @P4 IADD3 R3, R3, R0, RZ ;  /* 0x0000000003034210 */ /* 0x000fe20007ffe0ff */
[----:B--2---:R-:W-:Y:S01]  /*7f40*/  @P1 STG.E.128 [R70.64], R4 ;  /* 0x0000000446001986 */ /* 0x004fe2000c101d06 */
[----:B------:R-:W-:Y:S03]  /*7f50*/  ISETP.NE.AND P1, PT, R156, RZ, PT ;  /* 0x000000ff9c00720c */ /* 0x000fe60003f25270 */
[----:B------:R-:W2:Y:S10]  /*7f60*/  @P3 LDG.E.128 R20, [R20.64] ;  /* 0x0000000614143981 */ /* 0x000eb4000c1e1d00 */
[C---:B------:R-:W-:Y:S04]  /*7f70*/  @P1 LEA R16, P0, R75.reuse, R98, 0x1 ;  /* 0x000000624b101211 */ /* 0x040fe800078008ff */
[----:B------:R-:W-:Y:S02]  /*7f80*/  @P1 LEA.HI.X R17, R75, R95, R74, 0x1, P0 ;  /* 0x0000005f4b111211 */ /* 0x000fe400000f0c4a */
[C---:B------:R-:W-:Y:S04]  /*7f90*/  @P1 LEA R24, P0, R148.reuse, R70, 0x1 ;  /* 0x0000004694181211 */ /* 0x040fe800078008ff */
[----:B------:R-:W-:Y:S01]  /*7fa0*/  @P1 LEA.HI.X R25, R148, R71, R76, 0x1, P0 ;  /* 0x0000004794191211 */ /* 0x000fe200000f0c4c */
[----:B--2---:R1:W-:Y:S04]  /*7fb0*/  @P3 STG.E.128 [R26.64], R20 ;  /* 0x000000141a003986 */ /* 0x0043e8000c101d06 */
[----:B------:R-:W2:Y:S01]  /*7fc0*/  @P1 LDG.E.128 R16, [R16.64] ;  /* 0x0000000610101981 */ /* 0x000ea2000c1e1d00 */
[C---:B-1----:R-:W-:Y:S04]  /*7fd0*/  @P2 LEA R20, P0, R78.reuse, R98, 0x1 ;  /* 0x000000624e142211 */ /* 0x042fe800078008ff */
[----:B------:R-:W-:Y:S01]  /*7fe0*/  @P2 LEA.HI.X R21, R78, R95, R77, 0x1, P0 ;  /* 0x0000005f4e152211 */ /* 0x000fe200000f0c4d */
[----:B--2---:R1:W-:Y:S01]  /*7ff0*/  @P1 STG.E.128 [R24.64], R16 ;  /* 0x0000001018001986 */ /* 0x0043e2000c101d06 */
[----:B------:R-:W-:Y:S03]  /*8000*/  ISETP.NE.AND P1, PT, R154, RZ, PT ;  /* 0x000000ff9a00720c */ /* 0x000fe60003f25270 */
[----:B------:R2:W3:Y:S02]  /*8010*/  @P4 LDG.E.128 R4, [R2.64] ;  /* 0x0000000602044981 */ /* 0x0004e4000c1e1d00 */
[----:B--2---:R-:W-:Y:S04]  /*8020*/  @P4 IMAD.MOV.U32 R3, RZ, RZ, 0x60 ;  /* 0x00000060ff034424 */ /* 0x004fe800078e00ff */
[C---:B------:R-:W-:Y:S01]  /*8030*/  @P4 IMAD.WIDE.U32 R22, R3.reuse, c[0x0][0x198], R70 ;  /* 0x0000660003164a25 */ /* 0x040fe200078e0046 */
[C---:B-1----:R-:W-:Y:S03]  /*8040*/  @P2 LEA R24, P0, R150.reuse, R70, 0x1 ;  /* 0x0000004696182211 */ /* 0x042fe600078008ff */
[----:B------:R-:W-:Y:S01]  /*8050*/  @P4 IMAD R0, R3, c[0x0][0x19c], RZ ;  /* 0x0000670003004a24 */ /* 0x000fe200078e02ff */
[----:B------:R-:W-:Y:S01]  /*8060*/  @P2 LEA.HI.X R25, R150, R71, R80, 0x1, P0 ;  /* 0x0000004796192211 */ /* 0x000fe200000f0c50 */
[----:B------:R-:W-:Y:S03]  /*8070*/  @P5 IMAD.MOV.U32 R3, RZ, RZ, c[0x0][0x288] ;  /* 0x0000a200ff035624 */ /* 0x000fe600078e00ff */
[----:B------:R-:W-:Y:S01]  /*8080*/  @P4 IADD3 R23, R23, R0, RZ ;  /* 0x0000000017174210 */ /* 0x000fe20007ffe0ff */
[----:B------:R-:W-:Y:S01]  /*8090*/  @P5 IMAD.WIDE.U32 R2, R3, 0xa0, R98 ;  /* 0x000000a003025825 */ /* 0x000fe200078e0062 */
[----:B------:R-:W-:Y:S02]  /*80a0*/  @P5 MOV R0, c[0x0][0x28c] ;  /* 0x0000a30000005a02 */ /* 0x000fe40000000f00 */
[-C--:B------:R-:W-:Y:S03]  /*80b0*/  @P6 MOV R99, R95.reuse ;  /* 0x0000005f00636202 */ /* 0x080fe60000000f00 */
[----:B------:R-:W-:Y:S05]  /*80c0*/  @P5 IMAD R0, R0, 0xa0, RZ ;  /* 0x000000a000005824 */ /* 0x000fea00078e02ff */
[----:B------:R-:W-:Y:S01]  /*80d0*/  @P5 IADD3 R3, R3, R0, RZ ;  /* 0x0000000003035210 */ /* 0x000fe20007ffe0ff */
[----:B------:R-:W-:Y:S04]  /*80e0*/  @P6 IMAD.MOV.U32 R0, RZ, RZ, c[0x0][0x28c] ;  /* 0x0000a300ff006624 */ /* 0x000fe800078e00ff */
[----:B------:R-:W-:Y:S01]  /*80f0*/  @P6 IMAD R0, R0, 0xc0, RZ ;  /* 0x000000c000006824 */ /* 0x000fe200078e02ff */
[----:B---3--:R1:W-:Y:S04]  /*8100*/  @P4 STG.E.128 [R22.64], R4 ;  /* 0x0000000416004986 */ /* 0x0083e8000c101d06 */
[----:B------:R2:W3:Y:S02]  /*8110*/  @P2 LDG.E.128 R16, [R20.64] ;  /* 0x0000000614102981 */ /* 0x0004e4000c1e1d00 */
[----:B--2---:R-:W-:Y:S05]  /*8120*/  @P5 MOV R21, 0xa0 ;  /* 0x000000a000155802 */ /* 0x004fea0000000f00 */
[C---:B-1----:R-:W-:Y:S04]  /*8130*/  @P5 IMAD.WIDE.U32 R22, R21.reuse, c[0x0][0x198], R70 ;  /* 0x0000660015165a25 */ /* 0x042fe800078e0046 */
[----:B------:R-:W-:Y:S04]  /*8140*/  @P5 IMAD R21, R21, c[0x0][0x19c], RZ ;  /* 0x0000670015155a24 */ /* 0x000fe800078e02ff */
[----:B------:R-:W-:Y:S01]  /*8150*/  @P5 IMAD.IADD R23, R23, 0x1, R21 ;  /* 0x0000000117175824 */ /* 0x000fe200078e0215 */
[----:B------:R-:W-:Y:S01]  /*8160*/  @P6 MOV R21, 0xc0 ;  /* 0x000000c000156802 */ /* 0x000fe20000000f00 */
[----:B---3--:R1:W-:Y:S04]  /*8170*/  @P2 STG.E.128 [R24.64], R16 ;  /* 0x0000001018002986 */ /* 0x0083e8000c101d06 */
[----:B------:R2:W3:Y:S02]  /*8180*/  @P5 LDG.E.128 R4, [R2.64] ;  /* 0x0000000602045981 */ /* 0x0004e4000c1e1d00 */
[----:B--2---:R-:W-:Y:S04]  /*8190*/  @P6 IMAD.MOV.U32 R3, RZ, RZ, c[0x0][0x288] ;  /* 0x0000a200ff036624 */ /* 0x004fe800078e00ff */
[----:B------:R-:W-:Y:S01]  /*81a0*/  @P6 IMAD.WIDE.U32 R2, R3, 0xc0, R98 ;  /* 0x000000c003026825 */ /* 0x000fe200078e0062 */
[----:B------:R-:W-:Y:S04]  /*81b0*/  @P1 MOV R99, R95 ;  /* 0x0000005f00631202 */ /* 0x000fe80000000f00 */
[----:B------:R-:W-:Y:S01]  /*81c0*/  @P6 IADD3 R3, R3, R0, RZ ;  /* 0x0000000003036210 */ /* 0x000fe20007ffe0ff */
[----:B------:R-:W-:Y:S04]  /*81d0*/  @P1 IMAD.MOV.U32 R0, RZ, RZ, c[0x0][0x28c] ;  /* 0x0000a300ff001624 */ /* 0x000fe800078e00ff */
[----:B------:R-:W-:Y:S01]  /*81e0*/  @P1 IMAD R0, R0, 0xe0, RZ ;  /* 0x000000e000001824 */ /* 0x000fe200078e02ff */
[----:B---3--:R2:W-:Y:S04]  /*81f0*/  @P5 STG.E.128 [R22.64], R4 ;  /* 0x0000000416005986 */ /* 0x0085e8000c101d06 */
[----:B-1----:R1:W3:Y:S02]  /*8200*/  @P6 LDG.E.128 R16, [R2.64] ;  /* 0x0000000602106981 */ /* 0x0022e4000c1e1d00 */
[----:B-1----:R-:W-:Y:S04]  /*8210*/  @P1 IMAD.MOV.U32 R3, RZ, RZ, c[0x0][0x288] ;  /* 0x0000a200ff031624 */ /* 0x002fe800078e00ff */
[----:B------:R-:W-:Y:S04]  /*8220*/  @P1 IMAD.WIDE.U32 R2, R3, 0xe0, R98 ;  /* 0x000000e003021825 */ /* 0x000fe800078e0062 */
[----:B------:R-:W-:Y:S02]  /*8230*/  @P1 IMAD.IADD R3, R3, 0x1, R0 ;  /* 0x0000000103031824 */ /* 0x000fe400078e0200 */
[C-C-:B--2---:R-:W-:Y:S04]  /*8240*/  @P6 IMAD.WIDE.U32 R22, R21.reuse, c[0x0][0x198], R70.reuse ;  /* 0x0000660015166a25 */ /* 0x144fe800078e0046 */
[----:B------:R-:W-:Y:S05]  /*8250*/  @P6 IMAD R21, R21, c[0x0][0x19c], RZ ;  /* 0x0000670015156a24 */ /* 0x000fea00078e02ff */
[----:B------:R-:W-:Y:S05]  /*8260*/  @P6 IADD3 R23, R23, R21, RZ ;  /* 0x0000001517176210 */ /* 0x000fea0007ffe0ff */
[----:B---3--:R1:W-:Y:S04]  /*8270*/  @P6 STG.E.128 [R22.64], R16 ;  /* 0x0000001016006986 */ /* 0x0083e8000c101d06 */
[----:B------:R2:W3:Y:S02]  /*8280*/  @P1 LDG.E.128 R4, [R2.64] ;  /* 0x0000000602041981 */ /* 0x0004e4000c1e1d00 */
[----:B--2---:R-:W-:Y:S05]  /*8290*/  @P1 MOV R3, 0xe0 ;  /* 0x000000e000031802 */ /* 0x004fea0000000f00 */
[C---:B------:R-:W-:Y:S04]  /*82a0*/  @P1 IMAD.WIDE.U32 R20, R3.reuse, c[0x0][0x198], R70 ;  /* 0x0000660003141a25 */ /* 0x040fe800078e0046 */
[----:B------:R-:W-:Y:S05]  /*82b0*/  @P1 IMAD R0, R3, c[0x0][0x19c], RZ ;  /* 0x0000670003001a24 */ /* 0x000fea00078e02ff */
[----:B------:R-:W-:Y:S05]  /*82c0*/  @P1 IADD3 R21, R21, R0, RZ ;  /* 0x0000000015151210 */ /* 0x000fea0007ffe0ff */
[----:B---3--:R1:W-:Y:S02]  /*82d0*/  @P1 STG.E.128 [R20.64], R4 ;  /* 0x0000000414001986 */ /* 0x0083e4000c101d06 */
.L_x_6437:
[----:B------:R-:W-:Y:S01]  /*82e0*/  IMAD.MOV.U32 R0, RZ, RZ, c[0x0][0x288] ;  /* 0x0000a200ff007624 */ /* 0x000fe200078e00ff */
[----:B------:R-:W-:Y:S01]  /*82f0*/  ISETP.NE.AND P1, PT, R166, RZ, PT ;  /* 0x000000ffa600720c */ /* 0x000fe20003f25270 */
[----:B-1----:R-:W-:Y:S02]  /*8300*/  IMAD.MOV.U32 R99, RZ, RZ, R95 ;  /* 0x000000ffff637224 */ /* 0x002fe400078e005f */
        /* <DEDUP_REMOVED lines=10> */
[----:B------:R-:W-:Y:S02]  /*83b0*/  IADD3 R13, R13, -0x100, RZ ;  /* 0xffffff000d0d7810 */ /* 0x000fe40007ffe0ff */
[----:B------:R-:W1:Y:S01]  /*83c0*/  I2F.RP R17, R5 ;  /* 0x0000000500117306 */ /* 0x000e620000209400 */
[----:B------:R-:W-:Y:S02]  /*83d0*/  IABS R16, R12 ;  /* 0x0000000c00107213 */ /* 0x000fe40000000000 */
[----:B------:R-:W-:Y:S01]  /*83e0*/  IMAD.IADD R0, R13, 0x1, -R12 ;  /* 0x000000010d007824 */ /* 0x000fe200078e0a0c */
[----:B------:R-:W-:Y:S02]  /*83f0*/  IABS R7, R13 ;  /* 0x0000000d00077213 */ /* 0x000fe40000000000 */
[----:B------:R-:W-:Y:S04]  /*8400*/  LOP3.LUT R3, RZ, c[0x0][0x2d0], RZ, 0x33, !PT ;  /* 0x0000b400ff037a12 */ /* 0x000fe800078e33ff */
        /* <DEDUP_REMOVED lines=10> */
[C---:B------:R-:W-:Y:S01]  /*84b0*/  IMAD R7, R5.reuse, R6, R7 ;  /* 0x0000000605077224 */ /* 0x040fe200078e0207 */
[----:B------:R-:W-:Y:S01]  /*84c0*/  LOP3.LUT R6, R12, c[0x0][0x2d0], RZ, 0x3c, !PT ;  /* 0x0000b4000c067a12 */ /* 0x000fe200078e3cff */
[C---:B------:R-:W-:Y:S03]  /*84d0*/  IMAD R16, R5.reuse, R8, R16 ;  /* 0x0000000805107224 */ /* 0x040fe600078e0210 */
[C---:B------:R-:W-:Y:S02]  /*84e0*/  ISETP.GT.U32.AND P0, PT, R5.reuse, R7, PT ;  /* 0x000000070500720c */ /* 0x040fe40003f04070 */
[----:B------:R-:W-:Y:S02]  /*84f0*/  ISETP.GT.U32.AND P1, PT, R5, R16, PT ;  /* 0x000000100500720c */ /* 0x000fe40003f24070 */
[----:B------:R-:W-:Y:S09]  /*8500*/  ISETP.GE.AND P5, PT, R6, RZ, PT ;  /* 0x000000ff0600720c */ /* 0x000ff20003fa6270 */
[----:B------:R-:W-:Y:S01]  /*8510*/  @!P0 IADD3 R2, R2, 0x1, RZ ;  /* 0x0000000102028810 */ /* 0x000fe20007ffe0ff */
[----:B------:R-:W-:Y:S01]  /*8520*/  @!P0 IMAD.IADD R7, R7, 0x1, -R5 ;  /* 0x0000000107078824 */ /* 0x000fe200078e0a05 */
[-C--:B------:R-:W-:Y:S02]  /*8530*/  @!P1 IADD3 R16, R16, -R5.reuse, RZ ;  /* 0x8000000510109210 */ /* 0x080fe40007ffe0ff */
[----:B------:R-:W-:Y:S02]  /*8540*/  @!P1 IADD3 R4, R4, 0x1, RZ ;  /* 0x0000000104049810 */ /* 0x000fe40007ffe0ff */
[-C--:B------:R-:W-:Y:S02]  /*8550*/  ISETP.GE.U32.AND P2, PT, R7, R5.reuse, PT ;  /* 0x000000050700720c */ /* 0x080fe40003f46070 */
[----:B------:R-:W-:Y:S02]  /*8560*/  ISETP.GE.U32.AND P3, PT, R16, R5, PT ;  /* 0x000000051000720c */ /* 0x000fe40003f66070 */
[----:B------:R-:W-:Y:S02]  /*8570*/  LOP3.LUT R5, R13, c[0x0][0x2d0], RZ, 0x3c, !PT ;  /* 0x0000b4000d057a12 */ /* 0x000fe400078e3cff */
[----:B------:R-:W-:Y:S02]  /*8580*/  ISETP.NE.AND P0, PT, RZ, c[0x0][0x2d0], PT ;  /* 0x0000b400ff007a0c */ /* 0x000fe40003f05270 */
[----:B------:R-:W-:Y:S05]  /*8590*/  ISETP.GE.AND P4, PT, R5, RZ, PT ;  /* 0x000000ff0500720c */ /* 0x000fea0003f86270 */
[----:B------:R-:W-:Y:S02]  /*85a0*/  @P2 IADD3 R2, R2, 0x1, RZ ;  /* 0x0000000102022810 */ /* 0x000fe40007ffe0ff */
[----:B------:R-:W-:Y:S05]  /*85b0*/  @P3 IADD3 R4, R4, 0x1, RZ ;  /* 0x0000000104043810 */ /* 0x000fea0007ffe0ff */
[----:B------:R-:W-:Y:S02]  /*85c0*/  @!P5 IMAD.MOV R4, RZ, RZ, -R4 ;  /* 0x000000ffff04d224 */ /* 0x000fe400078e0a04 */
[----:B------:R-:W-:Y:S05]  /*85d0*/  @!P4 IMAD.MOV R2, RZ, RZ, -R2 ;  /* 0x000000ffff02c224 */ /* 0x000fea00078e0a02 */
[C---:B------:R-:W-:Y:S02]  /*85e0*/  SEL R2, R3.reuse, R2, !P0 ;  /* 0x0000000203027207 */ /* 0x040fe40004000000 */
[----:B------:R-:W-:Y:S02]  /*85f0*/  SEL R3, R3, R4, !P0 ;  /* 0x0000000403037207 */ /* 0x000fe40004000000 */
[CC--:B------:R-:W-:Y:S02]  /*8600*/  LEA R22, P1, R2.reuse, R170.reuse, 0x2 ;  /* 0x000000aa02167211 */ /* 0x0c0fe400078210ff */
[C---:B------:R-:W-:Y:S02]  /*8610*/  LEA R18, P0, R3.reuse, R170, 0x2 ;  /* 0x000000aa03127211 */ /* 0x040fe400078010ff */
[-C--:B------:R-:W-:Y:S02]  /*8620*/  LEA.HI.X.SX32 R23, R2, R171.reuse, 0x2, P1 ;  /* 0x000000ab02177211 */ /* 0x080fe400008f16ff */
[C---:B------:R-:W-:Y:S02]  /*8630*/  LEA.HI.X.SX32 R19, R3.reuse, R171, 0x2, P0 ;  /* 0x000000ab03137211 */ /* 0x040fe400000f16ff */
[----:B------:R-:W-:Y:S01]  /*8640*/  IADD3 R3, R3, -R2, RZ ;  /* 0x8000000203037210 */ /* 0x000fe20007ffe0ff */
[----:B------:R-:W2:Y:S04]  /*8650*/  LDG.E R5, [R22.64] ;  /* 0x0000000616057981 */ /* 0x000ea8000c1e1900 */
[----:B------:R-:W-:Y:S01]  /*8660*/  IMAD R0, R3, c[0x0][0x2d0], R0 ;  /* 0x0000b40003007a24 */ /* 0x000fe200078e0200 */
[----:B------:R-:W2:Y:S03]  /*8670*/  LDG.E R6, [R18.64] ;  /* 0x0000000612067981 */ /* 0x000ea6000c1e1900 */
        /* <DEDUP_REMOVED lines=9> */
[----:B------:R-:W-:Y:S02]  /*8710*/  IMAD R5, R16, c[0x0][0x184], R5 ;  /* 0x0000610010057a24 */ /* 0x000fe400078e0205 */
[----:B------:R-:W-:Y:S02]  /*8720*/  IMAD R7, R7, c[0x0][0x198], RZ ;  /* 0x0000660007077a24 */ /* 0x000fe400078e02ff */
[----:B------:R-:W-:Y:S02]  /*8730*/  IMAD.IADD R19, R19, 0x1, R5 ;  /* 0x0000000113137824 */ /* 0x000fe400078e0205 */
[----:B------:R-:W-:Y:S02]  /*8740*/  IMAD R5, R8, c[0x0][0x188], RZ ;  /* 0x0000620008057a24 */ /* 0x000fe400078e02ff */
[----:B------:R-:W-:Y:S04]  /*8750*/  IMAD.WIDE.U32 R20, R16, c[0x0][0x188], R20 ;  /* 0x0000620010147a25 */ /* 0x000fe800078e0014 */
[----:B------:R-:W-:Y:S01]  /*8760*/  IMAD.WIDE.U32 R18, R0, c[0x0][0x198], R18 ;  /* 0x0000660000127a25 */ /* 0x000fe200078e0012 */
[----:B------:R-:W-:Y:S03]  /*8770*/  LEA R72, P1, R20, R72, 0x1 ;  /* 0x0000004814487211 */ /* 0x000fe600078208ff */
[----:B------:R-:W-:Y:S01]  /*8780*/  IMAD R5, R16, c[0x0][0x18c], R5 ;  /* 0x0000630010057a24 */ /* 0x000fe200078e0205 */
[----:B------:R-:W-:Y:S01]  /*8790*/  LEA R70, P0, R18, R70, 0x1 ;  /* 0x0000004612467211 */ /* 0x000fe200078008ff */
[----:B------:R-:W-:Y:S03]  /*87a0*/  IMAD R7, R0, c[0x0][0x19c], R7 ;  /* 0x0000670000077a24 */ /* 0x000fe600078e0207 */
[----:B------:R-:W-:Y:S01]  /*87b0*/  IADD3 R6, R21, R5, RZ ;  /* 0x0000000515067210 */ /* 0x000fe20007ffe0ff */
[----:B------:R-:W-:Y:S03]  /*87c0*/  IMAD.IADD R8, R19, 0x1, R7 ;  /* 0x0000000113087824 */ /* 0x000fe600078e0207 */
[----:B------:R-:W-:Y:S02]  /*87d0*/  LEA.HI.X R73, R20, R73, R6, 0x1, P1 ;  /* 0x0000004914497211 */ /* 0x000fe400008f0c06 */
[----:B------:R-:W-:Y:S01]  /*87e0*/  LEA.HI.X R71, R18, R71, R8, 0x1, P0 ;  /* 0x0000004712477211 */ /* 0x000fe200000f0c08 */
[----:B------:R-:W-:-:S05]  /*87f0*/  BRA `(.L_x_6471) ;  /* 0x0000008000007947 */ /* 0x000fca0003800000 */
.L_x_6470:
[----:B------:R-:W-:Y:S02]  /*8800*/  IMAD.MOV.U32 R2, RZ, RZ, c[0x0][0x1a0] ;  /* 0x00006800ff027624 */ /* 0x000fe400078e00ff */
[----:B------:R-:W-:Y:S02]  /*8810*/  IMAD.MOV.U32 R0, RZ, RZ, c[0x0][0x198] ;  /* 0x00006600ff007624 */ /* 0x000fe400078e00ff */
[----:B------:R-:W-:Y:S02]  /*8820*/  IMAD.U32 R3, R2, -0x80, RZ ;  /* 0xffffff8002037824 */ /* 0x000fe400078e00ff */
[----:B------:R-:W-:Y:S03]  /*8830*/  IMAD.U32 R5, R0, -0x80, RZ ;  /* 0xffffff8000057824 */ /* 0x000fe600078e00ff */
[----:B------:R-:W-:Y:S02]  /*8840*/  LEA R72, P1, R3, R72, 0x1 ;  /* 0x0000004803487211 */ /* 0x000fe400078208ff */
[----:B------:R-:W-:Y:S02]  /*8850*/  LEA R70, P0, R5, R70, 0x1 ;  /* 0x0000004605467211 */ /* 0x000fe400078008ff */
[----:B------:R-:W-:Y:S02]  /*8860*/  LEA.HI.X.SX32 R73, R3, R73, 0x1, P1 ;  /* 0x0000004903497211 */ /* 0x000fe400008f0eff */
[----:B------:R-:W-:Y:S02]  /*8870*/  LEA.HI.X.SX32 R71, R5, R71, 0x1, P0 ;  /* 0x0000004705477211 */ /* 0x000fe400000f0eff */
.L_x_6471:
[----:B------:R-:W-:Y:S04]  /*8880*/  IADD3 R11, R11, -0x1, RZ ;  /* 0xffffffff0b0b7810 */ /* 0x000fe80007ffe0ff */
[----:B------:R-:W-:Y:S11]  /*8890*/  ISETP.GT.AND P0, PT, R11, R67, PT ;  /* 0x000000430b00720c */ /* 0x000ff60003f04270 */
[----:B------:R-:W-:Y:S02]  /*88a0*/  @!UPT UIADD3 URZ, URZ, URZ, URZ ;  /* 0x0000003f3f3ff290 */ /* 0x000fe4000fffe03f */
[----:B------:R-:W-:-:S05]  /*88b0*/  @P0 BRA `(.L_x_6472) ;  /* 0xffff9d6000000947 */ /* 0x000fca000383ffff */
.L_x_6418:
        /* <DEDUP_REMOVED lines=13> */
[----:B------:R-:W-:Y:S01]  /*8990*/  IMAD.MOV.U32 R6, RZ, RZ, c[0x0][0x194] ;  /* 0x00006500ff067624 */ /* 0x000fe200078e00ff */
[-C--:B------:R-:W-:Y:S01]  /*89a0*/  LEA R2, P0, R3, R138.reuse, 0x5 ;  /* 0x0000008a03027211 */ /* 0x080fe200078028ff */
[----:B------:R-:W-:Y:S01]  /*89b0*/  IMAD.MOV.U32 R136, RZ, RZ, R138 ;  /* 0x000000ffff887224 */ /* 0x000fe200078e008a */
[----:B------:R-:W-:Y:S01]  /*89c0*/  IADD3 R0, P1, R7, R138, RZ ;  /* 0x0000008a07007210 */ /* 0x000fe20007f3e0ff */
[----:B------:R-:W-:Y:S01]  /*89d0*/  ULDC.U8 UR4, c[0x0][0x313] ;  /* 0x0000c4c000047ab9 */ /* 0x000fe20000000000 */
[C---:B------:R-:W-:Y:S01]  /*89e0*/  LEA.HI.X R7, R3.reuse, R137, R6, 0x5, P0 ;  /* 0x0000008903077211 */ /* 0x040fe200000f2c06 */
[----:B------:R-:W-:Y:S01]  /*89f0*/  IMAD.WIDE.U32 R10, R3, 0x30, R136 ;  /* 0x00000030030a7825 */ /* 0x000fe200078e0088 */
[----:B------:R-:W-:Y:S02]  /*8a00*/  LEA R28, P0, R2, c[0x0][0x160], 0x1 ;  /* 0x00005800021c7a11 */ /* 0x000fe400078008ff */
[----:B------:R-:W-:Y:S01]  /*8a10*/  LEA R8, P2, R138, c[0x0][0x160], 0x1 ;  /* 0x000058008a087a11 */ /* 0x000fe200078408ff */
[----:B------:R-:W-:Y:S01]  /*8a20*/  IMAD R3, R6, 0x30, RZ ;  /* 0x0000003006037824 */ /* 0x000fe200078e02ff */
[----:B------:R-:W-:Y:S01]  /*8a30*/  LEA.HI.X R29, R2, c[0x0][0x164], R7, 0x1, P0 ;  /* 0x00005900021d7a11 */ /* 0x000fe200000f0c07 */
[----:B------:R-:W-:Y:S01]  /*8a40*/  IMAD.X R5, R5, 0x1, R137, P1 ;  /* 0x0000000105057824 */ /* 0x000fe200008e0689 */
[----:B------:R-:W-:Y:S01]  /*8a50*/  LEA R26, P0, R10, c[0x0][0x160], 0x1 ;  /* 0x000058000a1a7a11 */ /* 0x000fe200078008ff */
[----:B------:R-:W-:Y:S01]  /*8a60*/  IMAD.IADD R3, R11, 0x1, R3 ;  /* 0x000000010b037824 */ /* 0x000fe200078e0203 */
[----:B------:R-:W-:Y:S01]  /*8a70*/  LEA R24, P1, R0, c[0x0][0x160], 0x1 ;  /* 0x0000580000187a11 */ /* 0x000fe200078208ff */
[----:B------:R-:W-:Y:S01]  /*8a80*/  IMAD.SHL.U32 R13, R133, 0x10, RZ ;  /* 0x00000010850d7824 */ /* 0x000fe200078e00ff */
[----:B------:R-:W-:-:S02]  /*8a90*/  LEA.HI.X R9, R138, c[0x0][0x164], R137, 0x1, P2 ;  /* 0x000059008a097a11 */ /* 0x000fc400010f0c89 */
[----:B------:R-:W-:Y:S01]  /*8aa0*/  LEA.HI.X R27, R10, c[0x0][0x164], R3, 0x1, P0 ;  /* 0x000059000a1b7a11 */ /* 0x000fe200000f0c03 */
[----:B------:R-:W-:Y:S01]  /*8ab0*/  IMAD.IADD R3, R164, 0x1, -R61 ;  /* 0x00000001a4037824 */ /* 0x000fe200078e0a3d */
[----:B------:R-:W-:Y:S02]  /*8ac0*/  ISETP.NE.AND P0, PT, RZ, UR4, PT ;  /* 0x00000004ff007c0c */ /* 0x000fe4000bf05270 */
[----:B------:R-:W-:Y:S02]  /*8ad0*/  LEA.HI.X R25, R0, c[0x0][0x164], R5, 0x1, P1 ;  /* 0x0000590000197a11 */ /* 0x000fe400008f0c05 */
[----:B--2---:R-:W-:-:S05]  /*8ae0*/  IADD3 R4, R4, R69, R61 ;  /* 0x0000004504047210 */ /* 0x004fca0007ffe03d */
[----:B------:R-:W-:-:S05]  /*8af0*/  IMAD R4, R133, R4, RZ ;  /* 0x0000000485047224 */ /* 0x000fca00078e02ff */
[-C--:B------:R-:W-:Y:S02]  /*8b00*/  IADD3 R16, P2, R131, R4.reuse, RZ ;  /* 0x0000000483107210 */ /* 0x080fe40007f5e0ff */
[----:B------:R-:W-:Y:S02]  /*8b10*/  SHF.R.S32.HI R2, RZ, 0x1f, R4 ;  /* 0x0000001fff027819 */ /* 0x000fe40000011404 */
[----:B------:R-:W-:-:S03]  /*8b20*/  IADD3 R0, P1, R130, R4, RZ ;  /* 0x0000000482007210 */ /* 0x000fc60007f3e0ff */
[--C-:B------:R-:W-:Y:S02]  /*8b30*/  IMAD.X R118, R118, 0x1, R2.reuse, P2 ;  /* 0x0000000176767824 */ /* 0x100fe400010e0602 */
[----:B------:R-:W-:Y:S01]  /*8b40*/  IMAD.X R2, R117, 0x1, R2, P1 ;  /* 0x0000000175027824 */ /* 0x000fe200008e0602 */
        /* <DEDUP_REMOVED lines=16> */
[----:B------:R-:W3:Y:S01]  /*8c50*/  LDG.E.64 R6, [R6.64] ;  /* 0x0000000606067981 */ /* 0x000ee2000c1e1b00 */
        /* <DEDUP_REMOVED lines=37> */
.L_x_6479:
[----:B------:R-:W-:Y:S05]  /*8eb0*/  BSYNC B0 ;  /* 0x0000000000007941 */ /* 0x000fea0003800000 */
.L_x_6478:
[----:B-----5:R1:W-:Y:S02]  /*8ec0*/  STS.128 [R167], R8 ;  /* 0x00000008a7007388 */ /* 0x0203e40000000c00 */
.L_x_6477:
[----:B------:R-:W-:Y:S05]  /*8ed0*/  BSYNC B1 ;  /* 0x0000000000017941 */ /* 0x000fea0003800000 */
.L_x_6476:
        /* <DEDUP_REMOVED lines=31> */
[----:B------:R-:W-:Y:S01]  /*90d0*/  FMUL.FTZ R9, R21, R9 ;  /* 0x0000000915097220 */ /* 0x000fe20000410000 */
[----:B------:R-:W-:Y:S01]  /*90e0*/  HADD2.F32 R5, -RZ, R5.H0_H0 ;  /* 0x20000005ff057230 */ /* 0x000fe20000004100 */
[C---:B------:R-:W-:Y:S01]  /*90f0*/  FMUL.FTZ R0, R18.reuse, R0 ;  /* 0x0000000012007220 */ /* 0x040fe20000410000 */
[----:B------:R-:W-:Y:S01]  /*9100*/  HADD2.F32 R6, -RZ, R6.H0_H0 ;  /* 0x20000006ff067230 */ /* 0x000fe20000004100 */
[----:B------:R-:W-:-:S02]  /*9110*/  FFMA.FTZ R2, R18, R11, -R2 ;  /* 0x0000000b12027223 */ /* 0x000fc40000010802 */
[-C--:B------:R-:W-:Y:S02]  /*9120*/  FFMA.FTZ R10, R21, R13.reuse, -R10 ;  /* 0x0000000d150a7223 */ /* 0x080fe4000001080a */
[----:B------:R-:W-:Y:S01]  /*9130*/  FFMA.FTZ R9, R20, R13, R9 ;  /* 0x0000000d14097223 */ /* 0x000fe20000010009 */
[--C-:B------:R-:W-:Y:S01]  /*9140*/  HADD2.F32 R13, -RZ, R8.reuse.H0_H0 ;  /* 0x20000008ff0d7230 */ /* 0x100fe20000004100 */
[----:B------:R-:W-:Y:S01]  /*9150*/  FFMA.FTZ R11, R17, R11, R0 ;  /* 0x0000000b110b7223 */ /* 0x000fe20000010000 */
[----:B------:R-:W-:Y:S02]  /*9160*/  HADD2.F32 R17, -RZ, R8.H1_H1 ;  /* 0x30000008ff117230 */ /* 0x000fe40000004100 */
[--C-:B------:R-:W-:Y:S01]  /*9170*/  HADD2.F32 R8, -RZ, R19.reuse.H1_H1 ;  /* 0x30000013ff087230 */ /* 0x100fe20000004100 */
[----:B------:R-:W-:Y:S01]  /*9180*/  FMUL.FTZ R18, R13, R4 ;  /* 0x000000040d127220 */ /* 0x000fe20000410000 */
[----:B------:R-:W-:Y:S01]  /*9190*/  HADD2.F32 R0, -RZ, R19.H0_H0 ;  /* 0x20000013ff007230 */ /* 0x000fe20000004100 */
[----:B------:R-:W-:Y:S01]  /*91a0*/  F2FP.PACK_AB R9, R9, R10 ;  /* 0x0000000a0909723e */ /* 0x000fe200000000ff */
[----:B------:R-:W-:Y:S01]  /*91b0*/  HADD2.F32 R19, -RZ, R7.H0_H0 ;  /* 0x20000007ff137230 */ /* 0x000fe20000004100 */
[----:B------:R-:W-:Y:S01]  /*91c0*/  FMUL.FTZ R7, R17, R4 ;  /* 0x0000000411077220 */ /* 0x000fe20000410000 */
[----:B------:R-:W-:Y:S01]  /*91d0*/  F2FP.PACK_AB R11, R11, R2 ;  /* 0x000000020b0b723e */ /* 0x000fe200000000ff */
[----:B------:R-:W-:-:S02]  /*91e0*/  FMUL.FTZ R4, R8, R5 ;  /* 0x0000000508047220 */ /* 0x000fc40000410000 */
[C---:B------:R-:W-:Y:S02]  /*91f0*/  FMUL.FTZ R5, R0.reuse, R5 ;  /* 0x0000000500057220 */ /* 0x040fe40000410000 */
[-C--:B------:R-:W-:Y:S02]  /*9200*/  FFMA.FTZ R7, R13, R6.reuse, -R7 ;  /* 0x000000060d077223 */ /* 0x080fe40000010807 */
[----:B------:R-:W-:Y:S02]  /*9210*/  FFMA.FTZ R18, R17, R6, R18 ;  /* 0x0000000611127223 */ /* 0x000fe40000010012 */
[-C--:B------:R-:W-:Y:S02]  /*9220*/  FFMA.FTZ R4, R0, R19.reuse, -R4 ;  /* 0x0000001300047223 */ /* 0x080fe40000010804 */
[----:B------:R-:W-:Y:S01]  /*9230*/  FFMA.FTZ R5, R8, R19, R5 ;  /* 0x0000001308057223 */ /* 0x000fe20000010005 */
[----:B------:R-:W-:-:S04]  /*9240*/  F2FP.PACK_AB R8, R18, R7 ;  /* 0x000000071208723e */ /* 0x000fc800000000ff */
[----:B------:R-:W-:Y:S02]  /*9250*/  F2FP.PACK_AB R10, R5, R4 ;  /* 0x00000004050a723e */ /* 0x000fe400000000ff */
.L_x_6483:
[----:B------:R-:W-:Y:S05]  /*9260*/  BSYNC B0 ;  /* 0x0000000000007941 */ /* 0x000fea0003800000 */
.L_x_6482:
[----:B-----5:R2:W-:Y:S02]  /*9270*/  STS.128 [R167+0x800], R8 ;  /* 0x00080008a7007388 */ /* 0x0205e40000000c00 */
.L_x_6481:
[----:B------:R-:W-:Y:S05]  /*9280*/  BSYNC B1 ;  /* 0x0000000000017941 */ /* 0x000fea0003800000 */
.L_x_6480:
        /* <DEDUP_REMOVED lines=57> */
.L_x_6487:
[----:B------:R-:W-:Y:S05]  /*9620*/  BSYNC B0 ;  /* 0x0000000000007941 */ /* 0x000fea0003800000 */
.L_x_6486:
[----:B-----5:R2:W-:Y:S02]  /*9630*/  STS.128 [R167+0x1000], R8 ;  /* 0x00100008a7007388 */ /* 0x0205e40000000c00 */
.L_x_6485:
[----:B------:R-:W-:Y:S05]  /*9640*/  BSYNC B1 ;  /* 0x0000000000017941 */ /* 0x000fea0003800000 */
.L_x_6484:
[----:B-1----:R-:W-:-:S04]  /*9650*/  IADD3 R28, R168, 0x30, RZ ;  /* 0x00000030a81c7810 */ /* 0x002fc80007ffe0ff */
        /* <DEDUP_REMOVED lines=18> */
[----:B-----5:R-:W-:Y:S01]  /*9780*/  HADD2.F32 R16, -RZ, R9.H1_H1 ;  /* 0x30000009ff107230 */ /* 0x020fe20000004100 */
[----:B------:R-:W-:Y:S01]  /*9790*/  MOV R15, R10 ;  /* 0x0000000a000f7202 */ /* 0x000fe20000000f00 */
[----:B------:R-:W-:Y:S02]  /*97a0*/  HADD2.F32 R13, -RZ, R11.H1_H1 ;  /* 0x3000000bff0d7230 */ /* 0x000fe40000004100 */
[----:B------:R-:W-:Y:S02]  /*97b0*/  HADD2.F32 R17, -RZ, R9.H0_H0 ;  /* 0x20000009ff117230 */ /* 0x000fe40000004100 */
        /* <DEDUP_REMOVED lines=19> */
[-C--:B------:R-:W-:Y:S01]  /*98f0*/  FMUL.FTZ R14, R7, R2.reuse ;  /* 0x00000002070e7220 */ /* 0x080fe20000410000 */
        /* <DEDUP_REMOVED lines=13> */
.L_x_6490:
[----:B------:R-:W-:Y:S05]  /*99d0*/  BSYNC B0 ;  /* 0x0000000000007941 */ /* 0x000fea0003800000 */
.L_x_6489:
[----:B-----5:R2:W-:Y:S01]  /*99e0*/  STS.128 [R167+0x1800], R8 ;  /* 0x00180008a7007388 */ /* 0x0205e20000000c00 */
[----:B------:R-:W-:Y:S05]  /*99f0*/  BRA `(.L_x_6488) ;  /* 0x000019a000007947 */ /* 0x000fea0003800000 */
.L_x_6475:
        /* <DEDUP_REMOVED lines=16> */
[----:B------:R-:W-:Y:S02]  /*9b00*/  @P0 IADD3 R11, -R133, RZ, RZ ;  /* 0x000000ff850b0210 */ /* 0x000fe40007ffe1ff */
[----:B------:R-:W-:Y:S01]  /*9b10*/  LEA.HI.X.SX32 R4, R17, R2, 0x1, P1 ;  /* 0x0000000211047211 */ /* 0x000fe200008f0eff */
[----:B------:R-:W-:Y:S01]  /*9b20*/  IMAD.WIDE R16, R7, 0x2, R8 ;  /* 0x0000000207107825 */ /* 0x000fe200078e0208 */
[----:B------:R-:W-:-:S04]  /*9b30*/  LEA R6, P1, R5, c[0x0][0x2b0], 0x1 ;  /* 0x0000ac0005067a11 */ /* 0x000fc800078208ff */
[----:B------:R-:W-:Y:S01]  /*9b40*/  LEA.HI.X R7, R5, c[0x0][0x2b4], R4, 0x1, P1 ;  /* 0x0000ad0005077a11 */ /* 0x000fe200008f0c04 */
[----:B------:R-:W2:Y:S01]  /*9b50*/  LDG.E.128 R16, [R16.64] ;  /* 0x0000000610107981 */ /* 0x000ea2000c1e1d00 */
[----:B-1----:R-:W-:-:S04]  /*9b60*/  IADD3 R9, P1, R11, R0, RZ ;  /* 0x000000000b097210 */ /* 0x002fc80007f3e0ff */
[----:B------:R-:W3:Y:S01]  /*9b70*/  LDG.E.128 R4, [R6.64] ;  /* 0x0000000606047981 */ /* 0x000ee2000c1e1d00 */
[----:B------:R-:W-:Y:S02]  /*9b80*/  LEA.HI.X.SX32 R8, R11, R2, 0x1, P1 ;  /* 0x000000020b087211 */ /* 0x000fe400008f0eff */
[----:B------:R-:W-:-:S04]  /*9b90*/  LEA R10, P1, R9, c[0x0][0x2a8], 0x1 ;  /* 0x0000aa00090a7a11 */ /* 0x000fc800078208ff */
[----:B------:R-:W-:-:S06]  /*9ba0*/  LEA.HI.X R11, R9, c[0x0][0x2ac], R8, 0x1, P1 ;  /* 0x0000ab00090b7a11 */ /* 0x000fcc00008f0c08 */
[----:B------:R-:W4:Y:S01]  /*9bb0*/  LDG.E.128 R8, [R10.64] ;  /* 0x000000060a087981 */ /* 0x000f22000c1e1d00 */
[--C-:B--2---:R-:W-:Y:S02]  /*9bc0*/  HADD2.F32 R33, -RZ, R16.reuse.H0_H0 ;  /* 0x20000010ff217230 */ /* 0x104fe40000004100 */
[----:B------:R-:W-:Y:S02]  /*9bd0*/  HADD2.F32 R35, -RZ, R17.H0_H0 ;  /* 0x20000011ff237230 */ /* 0x000fe40000004100 */
[----:B------:R-:W-:Y:S02]  /*9be0*/  HADD2.F32 R37, -RZ, R16.H1_H1 ;  /* 0x30000010ff257230 */ /* 0x000fe40000004100 */
        /* <DEDUP_REMOVED lines=14> */
[----:B------:R-:W-:Y:S01]  /*9cd0*/  HADD2.F32 R16, -RZ, R17.H1_H1 ;  /* 0x30000011ff107230 */ /* 0x000fe20000004100 */
[----:B------:R-:W-:Y:S01]  /*9ce0*/  @!P0 FADD.FTZ R5, -R5, -RZ ;  /* 0x800000ff05058221 */ /* 0x000fe20000010100 */
[--C-:B------:R-:W-:Y:S01]  /*9cf0*/  HADD2.F32 R12, -RZ, R18.reuse.H0_H0 ;  /* 0x20000012ff0c7230 */ /* 0x100fe20000004100 */
[----:B------:R-:W-:Y:S01]  /*9d00*/  @!P0 FADD.FTZ R7, -R7, -RZ ;  /* 0x800000ff07078221 */ /* 0x000fe20000010100 */
[--C-:B------:R-:W-:Y:S01]  /*9d10*/  HADD2.F32 R4, -RZ, R19.reuse.H1_H1 ;  /* 0x30000013ff047230 */ /* 0x100fe20000004100 */
[----:B------:R-:W-:Y:S01]  /*9d20*/  FMUL.FTZ R16, R16, R31 ;  /* 0x0000001f10107220 */ /* 0x000fe20000410000 */
[----:B------:R-:W-:Y:S01]  /*9d30*/  HADD2.F32 R31, -RZ, R18.H1_H1 ;  /* 0x30000012ff1f7230 */ /* 0x000fe20000004100 */
[----:B------:R-:W-:Y:S01]  /*9d40*/  @!P0 FADD.FTZ R32, -R32, -RZ ;  /* 0x800000ff20208221 */ /* 0x000fe20000010100 */
[----:B------:R-:W-:Y:S01]  /*9d50*/  HADD2.F32 R17, -RZ, R19.H0_H0 ;  /* 0x20000013ff117230 */ /* 0x000fe20000004100 */
[----:B------:R-:W-:Y:S01]  /*9d60*/  FMUL.FTZ R5, R12, R5 ;  /* 0x000000050c057220 */ /* 0x000fe20000410000 */
[----:B----4-:R-:W-:Y:S01]  /*9d70*/  HADD2.F32 R12, -RZ, R8.H0_H0 ;  /* 0x20000008ff0c7230 */ /* 0x010fe20000004100 */
[----:B------:R-:W-:Y:S01]  /*9d80*/  FMUL.FTZ R7, R4, R7 ;  /* 0x0000000704077220 */ /* 0x000fe20000410000 */
[----:B-----5:R-:W-:Y:S01]  /*9d90*/  HADD2.F32 R4, -RZ, R20.H0_H0 ;  /* 0x20000014ff047230 */ /* 0x020fe20000004100 */
[----:B------:R-:W-:Y:S01]  /*9da0*/  @!P0 FADD.FTZ R6, -R6, -RZ ;  /* 0x800000ff06068221 */ /* 0x000fe20000010100 */
[--C-:B------:R-:W-:Y:S01]  /*9db0*/  HADD2.F32 R19, -RZ, R11.reuse.H0_H0 ;  /* 0x2000000bff137230 */ /* 0x100fe20000004100 */
[----:B------:R-:W-:Y:S01]  /*9dc0*/  FMUL.FTZ R37, R37, R30 ;  /* 0x0000001e25257220 */ /* 0x000fe20000410000 */
[--C-:B------:R-:W-:Y:S01]  /*9dd0*/  HADD2.F32 R30, -RZ, R10.reuse.H0_H0 ;  /* 0x2000000aff1e7230 */ /* 0x100fe20000004100 */
[----:B------:R-:W-:Y:S01]  /*9de0*/  FMUL.FTZ R32, R31, R32 ;  /* 0x000000201f207220 */ /* 0x000fe20000410000 */
[----:B------:R-:W-:Y:S01]  /*9df0*/  HADD2.F32 R31, -RZ, R10.H1_H1 ;  /* 0x3000000aff1f7230 */ /* 0x000fe20000004100 */
[----:B------:R-:W-:Y:S01]  /*9e00*/  FMUL.FTZ R6, R17, R6 ;  /* 0x0000000611067220 */ /* 0x000fe20000410000 */
[----:B------:R-:W-:Y:S01]  /*9e10*/  HADD2.F32 R17, -RZ, R8.H1_H1 ;  /* 0x30000008ff117230 */ /* 0x000fe20000004100 */
[----:B------:R-:W-:Y:S01]  /*9e20*/  FFMA.FTZ R4, R4, R12, R33 ;  /* 0x0000000c04047223 */ /* 0x000fe20000010021 */
[----:B------:R-:W-:-:S02]  /*9e30*/  HADD2.F32 R10, -RZ, R11.H1_H1 ;  /* 0x3000000bff0a7230 */ /* 0x000fc40000004100 */
[----:B------:R-:W-:Y:S02]  /*9e40*/  HADD2.F32 R18, -RZ, R21.H0_H0 ;  /* 0x20000015ff127230 */ /* 0x000fe40000004100 */
[----:B------:R-:W-:Y:S02]  /*9e50*/  HADD2.F32 R8, -RZ, R9.H0_H0 ;  /* 0x20000009ff087230 */ /* 0x000fe40000004100 */
[----:B------:R-:W-:Y:S02]  /*9e60*/  HADD2.F32 R11, -RZ, R22.H0_H0 ;  /* 0x20000016ff0b7230 */ /* 0x000fe40000004100 */
[----:B------:R-:W-:Y:S01]  /*9e70*/  HADD2.F32 R12, -RZ, R23.H0_H0 ;  /* 0x20000017ff0c7230 */ /* 0x000fe20000004100 */
[----:B------:R-:W-:Y:S01]  /*9e80*/  FFMA.FTZ R8, R18, R8, R35 ;  /* 0x0000000812087223 */ /* 0x000fe20000010023 */
[----:B------:R-:W-:Y:S01]  /*9e90*/  HADD2.F32 R20, -RZ, R20.H1_H1 ;  /* 0x30000014ff147230 */ /* 0x000fe20000004100 */
[----:B------:R-:W-:Y:S01]  /*9ea0*/  FFMA.FTZ R5, R11, R30, R5 ;  /* 0x0000001e0b057223 */ /* 0x000fe20000010005 */
[----:B------:R-:W-:Y:S01]  /*9eb0*/  HADD2.F32 R9, -RZ, R9.H1_H1 ;  /* 0x30000009ff097230 */ /* 0x000fe20000004100 */
[----:B------:R-:W-:Y:S01]  /*9ec0*/  FFMA.FTZ R6, R12, R19, R6 ;  /* 0x000000130c067223 */ /* 0x000fe20000010006 */
[----:B------:R-:W-:Y:S01]  /*9ed0*/  HADD2.F32 R21, -RZ, R21.H1_H1 ;  /* 0x30000015ff157230 */ /* 0x000fe20000004100 */
[----:B------:R-:W-:Y:S01]  /*9ee0*/  FFMA.FTZ R17, R20, R17, R37 ;  /* 0x0000001114117223 */ /* 0x000fe20000010025 */
[----:B------:R-:W-:-:S02]  /*9ef0*/  HADD2.F32 R22, -RZ, R22.H1_H1 ;  /* 0x30000016ff167230 */ /* 0x000fc40000004100 */
[----:B------:R-:W-:Y:S01]  /*9f00*/  HADD2.F32 R23, -RZ, R23.H1_H1 ;  /* 0x30000017ff177230 */ /* 0x000fe20000004100 */
[----:B------:R-:W-:Y:S01]  /*9f10*/  FFMA.FTZ R9, R21, R9, R16 ;  /* 0x0000000915097223 */ /* 0x000fe20000010010 */
[----:B------:R-:W-:Y:S01]  /*9f20*/  F2FP.PACK_AB R20, R17, R4 ;  /* 0x000000041114723e */ /* 0x000fe200000000ff */
[----:B------:R-:W-:Y:S02]  /*9f30*/  FFMA.FTZ R22, R22, R31, R32 ;  /* 0x0000001f16167223 */ /* 0x000fe40000010020 */
[----:B------:R-:W-:Y:S01]  /*9f40*/  FFMA.FTZ R7, R23, R10, R7 ;  /* 0x0000000a17077223 */ /* 0x000fe20000010007 */
[----:B------:R-:W-:Y:S02]  /*9f50*/  F2FP.PACK_AB R21, R9, R8 ;  /* 0x000000080915723e */ /* 0x000fe400000000ff */
[----:B------:R-:W-:Y:S02]  /*9f60*/  F2FP.PACK_AB R22, R22, R5 ;  /* 0x000000051616723e */ /* 0x000fe400000000ff */
[----:B------:R-:W-:-:S02]  /*9f70*/  F2FP.PACK_AB R23, R7, R6 ;  /* 0x000000060717723e */ /* 0x000fc400000000ff */
.L_x_6494:
[----:B------:R-:W-:Y:S05]  /*9f80*/  BSYNC B0 ;  /* 0x0000000000007941 */ /* 0x000fea0003800000 */
.L_x_6493:
[----:B-----5:R2:W-:Y:S02]  /*9f90*/  STS.128 [R167], R20 ;  /* 0x00000014a7007388 */ /* 0x0205e40000000c00 */
.L_x_6492:
[----:B------:R-:W-:Y:S05]  /*9fa0*/  BSYNC B1 ;  /* 0x0000000000017941 */ /* 0x000fea0003800000 */
.L_x_6491:
        /* <DEDUP_REMOVED lines=26> */
[----:B------:R-:W4:Y:S01]  /*a150*/  LDG.E.128 R4, [R6.64] ;  /* 0x0000000606047981 */ /* 0x000f22000c1e1d00 */
[----:B------:R-:W-:Y:S02]  /*a160*/  LEA.HI.X.SX32 R9, R9, R10, 0x1, P1 ;  /* 0x0000000a09097211 */ /* 0x000fe400008f0eff */
[----:B------:R-:W-:-:S04]  /*a170*/  LEA R10, P1, R8, c[0x0][0x2a8], 0x1 ;  /* 0x0000aa00080a7a11 */ /* 0x000fc800078208ff */
[----:B------:R-:W-:-:S06]  /*a180*/  LEA.HI.X R11, R8, c[0x0][0x2ac], R9, 0x1, P1 ;  /* 0x0000ab00080b7a11 */ /* 0x000fcc00008f0c09 */
[----:B--2---:R-:W2:Y:S01]  /*a190*/  LDG.E.128 R8, [R10.64] ;  /* 0x000000060a087981 */ /* 0x004ea2000c1e1d00 */
[----:B---3--:R-:W-:Y:S02]  /*a1a0*/  HADD2.F32 R32, -RZ, R16.H0_H0 ;  /* 0x20000010ff207230 */ /* 0x008fe40000004100 */
[----:B------:R-:W-:Y:S02]  /*a1b0*/  HADD2.F32 R31, -RZ, R17.H0_H0 ;  /* 0x20000011ff1f7230 */ /* 0x000fe40000004100 */
[--C-:B----4-:R-:W-:Y:S02]  /*a1c0*/  HADD2.F32 R13, -RZ, R4.reuse.H0_H0 ;  /* 0x20000004ff0d7230 */ /* 0x110fe40000004100 */
        /* <DEDUP_REMOVED lines=57> */
.L_x_6498:
[----:B------:R-:W-:Y:S05]  /*a560*/  BSYNC B0 ;  /* 0x0000000000007941 */ /* 0x000fea0003800000 */
.L_x_6497:
[----:B-----5:R3:W-:Y:S02]  /*a570*/  STS.128 [R167+0x800], R20 ;  /* 0x00080014a7007388 */ /* 0x0207e40000000c00 */
.L_x_6496:
[----:B------:R-:W-:Y:S05]  /*a580*/  BSYNC B1 ;  /* 0x0000000000017941 */ /* 0x000fea0003800000 */
.L_x_6495:
        /* <DEDUP_REMOVED lines=16> */
[----:B-1----:R-:W-:Y:S02]  /*a690*/  IADD3 R9, P1, R5, R0, RZ ;  /* 0x0000000005097210 */ /* 0x002fe40007f3e0ff */
        /* <DEDUP_REMOVED lines=42> */
[----:B--2---:R-:W-:Y:S01]  /*a940*/  HADD2.F32 R4, -RZ, R8.H0_H0 ;  /* 0x20000008ff047230 */ /* 0x004fe20000004100 */
        /* <DEDUP_REMOVED lines=32> */
.L_x_6502:
[----:B------:R-:W-:Y:S05]  /*ab50*/  BSYNC B0 ;  /* 0x0000000000007941 */ /* 0x000fea0003800000 */
.L_x_6501:
[----:B-----5:R3:W-:Y:S02]  /*ab60*/  STS.128 [R167+0x1000], R20 ;  /* 0x00100014a7007388 */ /* 0x0207e40000000c00 */
.L_x_6500:
[----:B------:R-:W-:Y:S05]  /*ab70*/  BSYNC B1 ;  /* 0x0000000000017941 */ /* 0x000fea0003800000 */
.L_x_6499:
[----:B--2---:R-:W-:-:S04]  /*ab80*/  IADD3 R28, R168, 0x30, RZ ;  /* 0x00000030a81c7810 */ /* 0x004fc80007ffe0ff */
        /* <DEDUP_REMOVED lines=26> */
[----:B------:R-:W4:Y:S02]  /*ad30*/  LDG.E.128 R4, [R6.64] ;  /* 0x0000000606047981 */ /* 0x000f24000c1e1d00 */
[----:B------:R-:W-:-:S04]  /*ad40*/  IADD3 R0, P1, R3, R0, RZ ;  /* 0x0000000003007210 */ /* 0x000fc80007f3e0ff */
[----:B------:R-:W-:Y:S02]  /*ad50*/  LEA.HI.X.SX32 R3, R3, R2, 0x1, P1 ;  /* 0x0000000203037211 */ /* 0x000fe400008f0eff */
[----:B-1----:R-:W-:-:S04]  /*ad60*/  LEA R8, P1, R0, c[0x0][0x2a8], 0x1 ;  /* 0x0000aa0000087a11 */ /* 0x002fc800078208ff */
[----:B------:R-:W-:-:S06]  /*ad70*/  LEA.HI.X R9, R0, c[0x0][0x2ac], R3, 0x1, P1 ;  /* 0x0000ab0000097a11 */ /* 0x000fcc00008f0c03 */
[----:B--2---:R-:W2:Y:S01]  /*ad80*/  LDG.E.128 R8, [R8.64] ;  /* 0x0000000608087981 */ /* 0x004ea2000c1e1d00 */
[--C-:B---3--:R-:W-:Y:S02]  /*ad90*/  HADD2.F32 R15, -RZ, R21.reuse.H0_H0 ;  /* 0x20000015ff0f7230 */ /* 0x108fe40000004100 */
[----:B------:R-:W-:Y:S02]  /*ada0*/  HADD2.F32 R14, -RZ, R21.H1_H1 ;  /* 0x30000015ff0e7230 */ /* 0x000fe40000004100 */
[--C-:B------:R-:W-:Y:S02]  /*adb0*/  HADD2.F32 R21, -RZ, R20.reuse.H0_H0 ;  /* 0x20000014ff157230 */ /* 0x100fe40000004100 */
[----:B------:R-:W-:Y:S02]  /*adc0*/  HADD2.F32 R25, -RZ, R20.H1_H1 ;  /* 0x30000014ff197230 */ /* 0x000fe40000004100 */
[--C-:B----4-:R-:W-:Y:S02]  /*add0*/  HADD2.F32 R0, -RZ, R5.reuse.H0_H0 ;  /* 0x20000005ff007230 */ /* 0x110fe40000004100 */
[----:B------:R-:W-:-:S02]  /*ade0*/  HADD2.F32 R5, -RZ, R5.H1_H1 ;  /* 0x30000005ff057230 */ /* 0x000fc40000004100 */
[----:B------:R-:W-:Y:S01]  /*adf0*/  HADD2.F32 R2, -RZ, R4.H0_H0 ;  /* 0x20000004ff027230 */ /* 0x000fe20000004100 */
[----:B------:R-:W-:Y:S01]  /*ae00*/  @!P0 FADD.FTZ R0, -R0, -RZ ;  /* 0x800000ff00008221 */ /* 0x000fe20000010100 */
[--C-:B------:R-:W-:Y:S01]  /*ae10*/  HADD2.F32 R3, -RZ, R6.reuse.H0_H0 ;  /* 0x20000006ff037230 */ /* 0x100fe20000004100 */
[----:B------:R-:W-:Y:S01]  /*ae20*/  @!P0 FADD.FTZ R5, -R5, -RZ ;  /* 0x800000ff05058221 */ /* 0x000fe20000010100 */
[----:B------:R-:W-:Y:S01]  /*ae30*/  HADD2.F32 R13, -RZ, R6.H1_H1 ;  /* 0x30000006ff0d7230 */ /* 0x000fe20000004100 */
[----:B------:R-:W-:Y:S01]  /*ae40*/  @!P0 FADD.FTZ R2, -R2, -RZ ;  /* 0x800000ff02028221 */ /* 0x000fe20000010100 */
[--C-:B------:R-:W-:Y:S02]  /*ae50*/  HADD2.F32 R6, -RZ, R7.reuse.H0_H0 ;  /* 0x20000007ff067230 */ /* 0x100fe40000004100 */
[----:B------:R-:W-:Y:S02]  /*ae60*/  HADD2.F32 R4, -RZ, R4.H1_H1 ;  /* 0x30000004ff047230 */ /* 0x000fe40000004100 */
[----:B------:R-:W-:Y:S01]  /*ae70*/  HADD2.F32 R7, -RZ, R7.H1_H1 ;  /* 0x30000007ff077230 */ /* 0x000fe20000004100 */
[----:B------:R-:W-:Y:S01]  /*ae80*/  FMUL.FTZ R15, R15, R0 ;  /* 0x000000000f0f7220 */ /* 0x000fe20000410000 */
[--C-:B------:R-:W-:Y:S01]  /*ae90*/  HADD2.F32 R0, -RZ, R23.reuse.H1_H1 ;  /* 0x30000017ff007230 */ /* 0x100fe20000004100 */
[----:B------:R-:W-:Y:S01]  /*aea0*/  FMUL.FTZ R14, R14, R5 ;  /* 0x000000050e0e7220 */ /* 0x000fe20000410000 */
[----:B------:R-:W-:Y:S01]  /*aeb0*/  HADD2.F32 R5, -RZ, R23.H0_H0 ;  /* 0x20000017ff057230 */ /* 0x000fe20000004100 */
[----:B------:R-:W-:Y:S01]  /*aec0*/  FMUL.FTZ R21, R21, R2 ;  /* 0x0000000215157220 */ /* 0x000fe20000410000 */
[----:B------:R-:W-:Y:S01]  /*aed0*/  HADD2.F32 R2, -RZ, R22.H0_H0 ;  /* 0x20000016ff027230 */ /* 0x000fe20000004100 */
[----:B------:R-:W-:-:S02]  /*aee0*/  @!P0 FADD.FTZ R4, -R4, -RZ ;  /* 0x800000ff04048221 */ /* 0x000fc40000010100 */
[----:B------:R-:W-:Y:S02]  /*aef0*/  @!P0 FADD.FTZ R3, -R3, -RZ ;  /* 0x800000ff03038221 */ /* 0x000fe40000010100 */
[----:B------:R-:W-:Y:S02]  /*af00*/  @!P0 FADD.FTZ R6, -R6, -RZ ;  /* 0x800000ff06068221 */ /* 0x000fe40000010100 */
[----:B------:R-:W-:Y:S01]  /*af10*/  @!P0 FADD.FTZ R7, -R7, -RZ ;  /* 0x800000ff07078221 */ /* 0x000fe20000010100 */
[----:B------:R-:W-:Y:S01]  /*af20*/  HADD2.F32 R22, -RZ, R22.H1_H1 ;  /* 0x30000016ff167230 */ /* 0x000fe20000004100 */
[----:B------:R-:W-:Y:S01]  /*af30*/  FMUL.FTZ R25, R25, R4 ;  /* 0x0000000419197220 */ /* 0x000fe20000410000 */
[----:B-----5:R-:W-:Y:S01]  /*af40*/  HADD2.F32 R4, -RZ, R16.H0_H0 ;  /* 0x20000010ff047230 */ /* 0x020fe20000004100 */
[----:B------:R-:W-:Y:S01]  /*af50*/  FMUL.FTZ R3, R2, R3 ;  /* 0x0000000302037220 */ /* 0x000fe20000410000 */
[----:B--2---:R-:W-:Y:S01]  /*af60*/  HADD2.F32 R2, -RZ, R9.H0_H0 ;  /* 0x20000009ff027230 */ /* 0x004fe20000004100 */
[----:B------:R-:W-:Y:S01]  /*af70*/  FMUL.FTZ R6, R5, R6 ;  /* 0x0000000605067220 */ /* 0x000fe20000410000 */
[----:B------:R-:W-:Y:S01]  /*af80*/  HADD2.F32 R5, -RZ, R8.H0_H0 ;  /* 0x20000008ff057230 */ /* 0x000fe20000004100 */
[----:B------:R-:W-:Y:S01]  /*af90*/  FMUL.FTZ R7, R0, R7 ;  /* 0x0000000700077220 */ /* 0x000fe20000410000 */
[----:B------:R-:W-:Y:S01]  /*afa0*/  HADD2.F32 R0, -RZ, R17.H0_H0 ;  /* 0x20000011ff007230 */ /* 0x000fe20000004100 */
[----:B------:R-:W-:-:S02]  /*afb0*/  @!P0 FADD.FTZ R13, -R13, -RZ ;  /* 0x800000ff0d0d8221 */ /* 0x000fc40000010100 */
[----:B------:R-:W-:Y:S01]  /*afc0*/  FFMA.FTZ R4, R4, R5, R21 ;  /* 0x0000000504047223 */ /* 0x000fe20000010015 */
[----:B------:R-:W-:Y:S01]  /*afd0*/  HADD2.F32 R5, -RZ, R18.H0_H0 ;  /* 0x20000012ff057230 */ /* 0x000fe20000004100 */
[----:B------:R-:W-:Y:S01]  /*afe0*/  FMUL.FTZ R13, R22, R13 ;  /* 0x0000000d160d7220 */ /* 0x000fe20000410000 */
[----:B------:R-:W-:Y:S01]  /*aff0*/  HADD2.F32 R22, -RZ, R10.H0_H0 ;  /* 0x2000000aff167230 */ /* 0x000fe20000004100 */
[----:B------:R-:W-:Y:S01]  /*b000*/  FFMA.FTZ R0, R0, R2, R15 ;  /* 0x0000000200007223 */ /* 0x000fe2000001000f */
[----:B------:R-:W-:Y:S02]  /*b010*/  HADD2.F32 R2, -RZ, R19.H0_H0 ;  /* 0x20000013ff027230 */ /* 0x000fe40000004100 */
[----:B------:R-:W-:Y:S02]  /*b020*/  HADD2.F32 R17, -RZ, R17.H1_H1 ;  /* 0x30000011ff117230 */ /* 0x000fe40000004100 */
[----:B------:R-:W-:Y:S02]  /*b030*/  HADD2.F32 R9, -RZ, R9.H1_H1 ;  /* 0x30000009ff097230 */ /* 0x000fe40000004100 */
[----:B------:R-:W-:-:S02]  /*b040*/  HADD2.F32 R8, -RZ, R8.H1_H1 ;  /* 0x30000008ff087230 */ /* 0x000fc40000004100 */
[--C-:B------:R-:W-:Y:S02]  /*b050*/  HADD2.F32 R23, -RZ, R11.reuse.H0_H0 ;  /* 0x2000000bff177230 */ /* 0x100fe40000004100 */
[----:B------:R-:W-:Y:S02]  /*b060*/  HADD2.F32 R20, -RZ, R11.H1_H1 ;  /* 0x3000000bff147230 */ /* 0x000fe40000004100 */
        /* <DEDUP_REMOVED lines=14> */
.L_x_6504:
[----:B------:R-:W-:Y:S05]  /*b150*/  BSYNC B0 ;  /* 0x0000000000007941 */ /* 0x000fea0003800000 */
.L_x_6503:
[----:B-----5:R4:W-:Y:S01]  /*b160*/  STS.128 [R167+0x1800], R16 ;  /* 0x00180010a7007388 */ /* 0x0209e20000000c00 */
[----:B------:R-:W-:Y:S05]  /*b170*/  BRA `(.L_x_6488) ;  /* 0x0000022000007947 */ /* 0x000fea0003800000 */
.L_x_6474:
[----:B------:R-:W-:Y:S01]  /*b180*/  IMAD.IADD R9, R164, 0x1, -R61 ;  /* 0x00000001a4097824 */ /* 0x000fe200078e0a3d */
[C---:B------:R-:W-:Y:S02]  /*b190*/  IADD3 R12, R168.reuse, 0x10, RZ ;  /* 0x00000010a80c7810 */ /* 0x040fe40007ffe0ff */
[----:B------:R-:W-:Y:S02]  /*b1a0*/  IADD3 R28, R168, 0x30, RZ ;  /* 0x00000030a81c7810 */ /* 0x000fe40007ffe0ff */
[-C--:B------:R-:W-:Y:S02]  /*b1b0*/  ISETP.GE.AND P2, PT, R12, R9.reuse, PT ;  /* 0x000000090c00720c */ /* 0x080fe40003f46270 */
[----:B------:R-:W-:-:S02]  /*b1c0*/  ISETP.GE.AND P3, PT, R168, R9, PT ;  /* 0x00000009a800720c */ /* 0x000fc40003f66270 */
        /* <DEDUP_REMOVED lines=8> */
[----:B------:R-:W-:Y:S01]  /*b250*/  @!P2 LEA R6, P5, R7, c[0x0][0x160], 0x1 ;  /* 0x000058000706aa11 */ /* 0x000fe200078a08ff */
        /* <DEDUP_REMOVED lines=13> */
[----:B------:R1:W-:Y:S02]  /*b330*/  @!P2 LDGSTS.E.BYPASS.LTC128B.128 [R167+0x800], [R6.64] ;  /* 0x0080000006a7afae */ /* 0x0003e4000b901d46 */
[----:B------:R-:W-:Y:S01]  /*b340*/  @!P1 LEA.HI.X R15, R0, c[0x0][0x164], R3, 0x1, P5 ;  /* 0x00005900000f9a11 */ /* 0x000fe200028f0c03 */
[----:B------:R-:W-:Y:S01]  /*b350*/  @!P0 IMAD.IADD R5, R11, 0x1, R2 ;  /* 0x000000010b058824 */ /* 0x000fe200078e0202 */
[----:B------:R-:W-:-:S03]  /*b360*/  @!P0 LEA R2, P4, R10, c[0x0][0x160], 0x1 ;  /* 0x000058000a028a11 */ /* 0x000fc600078808ff */
[----:B------:R1:W-:Y:S01]  /*b370*/  @!P1 LDGSTS.E.BYPASS.LTC128B.128 [R167+0x1000], [R14.64] ;  /* 0x010000000ea79fae */ /* 0x0003e2000b901d46 */
[----:B------:R-:W-:-:S05]  /*b380*/  @!P0 LEA.HI.X R3, R10, c[0x0][0x164], R5, 0x1, P4 ;  /* 0x000059000a038a11 */ /* 0x000fca00020f0c05 */
[----:B------:R1:W-:Y:S04]  /*b390*/  @!P0 LDGSTS.E.BYPASS.LTC128B.128 [R167+0x1800], [R2.64] ;  /* 0x0180000002a78fae */ /* 0x0003e8000b901d46 */
.L_x_6488:
[----:B------:R-:W-:Y:S05]  /*b3a0*/  BSYNC B2 ;  /* 0x0000000000027941 */ /* 0x000fea0003800000 */
.L_x_6473:
[----:B------:R-:W-:Y:S01]  /*b3b0*/  IADD3 R172, R56, -0x1, RZ ;  /* 0xffffffff38ac7810 */ /* 0x000fe20007ffe0ff */
[----:B------:R-:W-:Y:S01]  /*b3c0*/  IMAD.SHL.U32 R40, R62, 0x40, RZ ;  /* 0x000000403e287824 */ /* 0x000fe200078e00ff */
[C---:B------:R-:W-:Y:S01]  /*b3d0*/  IADD3 R4, R168.reuse, 0x50, RZ ;  /* 0x00000050a8047810 */ /* 0x040fe20007ffe0ff */
[----:B------:R-:W-:Y:S01]  /*b3e0*/  IMAD.SHL.U32 R57, R57, 0x2, RZ ;  /* 0x0000000239397824 */ /* 0x000fe200078e00ff */
[----:B-1----:R-:W-:Y:S01]  /*b3f0*/  IADD3 R3, R168, 0x60, RZ ;  /* 0x00000060a8037810 */ /* 0x002fe20007ffe0ff */
[----:B------:R-:W-:Y:S01]  /*b400*/  IMAD.SHL.U32 R2, R172, 0x80, RZ ;  /* 0x00000080ac027824 */ /* 0x000fe200078e00ff */
[C---:B------:R-:W-:Y:S02]  /*b410*/  IADD3 R0, R168.reuse, 0x70, RZ ;  /* 0x00000070a8007810 */ /* 0x040fe40007ffe0ff */
[----:B------:R-:W-:Y:S01]  /*b420*/  IADD3 R14, R168, 0x40, RZ ;  /* 0x00000040a80e7810 */ /* 0x000fe20007ffe0ff */
[----:B------:R-:W-:Y:S01]  /*b430*/  IMAD.IADD R5, R63, 0x1, -R2 ;  /* 0x000000013f057824 */ /* 0x000fe200078e0a02 */
[----:B------:R-:W-:-:S02]  /*b440*/  LOP3.LUT R40, R40, 0xfffffe00, RZ, 0xc0, !PT ;  /* 0xfffffe0028287812 */ /* 0x000fc400078ec0ff */
[----:B------:R-:W-:Y:S02]  /*b450*/  LOP3.LUT R57, R57, 0x6, RZ, 0xc0, !PT ;  /* 0x0000000639397812 */ /* 0x000fe400078ec0ff */
[-C--:B------:R-:W-:Y:S02]  /*b460*/  ISETP.GE.AND P0, PT, R168, R5.reuse, PT ;  /* 0x00000005a800720c */ /* 0x080fe40003f06270 */
[-C--:B------:R-:W-:Y:S02]  /*b470*/  ISETP.GE.AND P4, PT, R12, R5.reuse, PT ;  /* 0x000000050c00720c */ /* 0x080fe40003f86270 */
[-C--:B------:R-:W-:Y:S02]  /*b480*/  ISETP.GE.AND P5, PT, R24, R5.reuse, PT ;  /* 0x000000051800720c */ /* 0x080fe40003fa6270 */
[-C--:B------:R-:W-:Y:S02]  /*b490*/  ISETP.GE.AND P3, PT, R28, R5.reuse, PT ;  /* 0x000000051c00720c */ /* 0x080fe40003f66270 */
[----:B------:R-:W-:-:S02]  /*b4a0*/  ISETP.GE.AND P2, PT, R4, R5, PT ;  /* 0x000000050400720c */ /* 0x000fc40003f46270 */
[----:B------:R-:W-:-:S03]  /*b4b0*/  ISETP.GE.AND P1, PT, R3, R5, PT ;  /* 0x000000050300720c */ /* 0x000fc60003f26270 */
[----:B------:R-:W-:-:S04]  /*b4c0*/  @!P0 IMAD.MOV.U32 R158, RZ, RZ, R160 ;  /* 0x000000ffff9e8224 */ /* 0x000fc800078e00a0 */
[----:B------:R-:W-:Y:S01]  /*b4d0*/  @!P5 IMAD.MOV.U32 R6, RZ, RZ, c[0x0][0x198] ;  /* 0x00006600ff06d624 */ /* 0x000fe200078e00ff */
[----:B------:R-:W-:Y:S01]  /*b4e0*/  @!PT LDS RZ, [RZ] ;  /* 0x00000000fffff984 */ /* 0x000fe20000000800 */
[----:B------:R-:W-:Y:S01]  /*b4f0*/  @!PT LDS RZ, [RZ] ;  /* 0x00000000fffff984 */ /* 0x000fe20000000800 */
[----:B------:R-:W-:Y:S01]  /*b500*/  @!PT LDS RZ, [RZ] ;  /* 0x00000000fffff984 */ /* 0x000fe20000000800 */
[----:B------:R1:W-:Y:S01]  /*b510*/  @!P0 LDGSTS.E.BYPASS.LTC128B.128 [R167+0x2000], [R158.64] ;  /* 0x020000009ea78fae */ /* 0x0003e2000b901d46 */
[CC--:B--2---:R-:W-:Y:S01]  /*b520*/  @!P4 LEA R8, P0, R105.reuse, R160.reuse, 0x1 ;  /* 0x000000a06908c211 */ /* 0x0c4fe200078008ff */
[----:B------:R-:W-:Y:S02]  /*b530*/  @!P5 IMAD.MOV.U32 R7, RZ, RZ, c[0x0][0x19c] ;  /* 0x00006700ff07d624 */ /* 0x000fe400078e00ff */
[----:B---3--:R-:W-:Y:S01]  /*b540*/  @!P3 IMAD.MOV.U32 R22, RZ, RZ, c[0x0][0x198] ;  /* 0x00006600ff16b624 */ /* 0x008fe200078e00ff */
[----:B------:R-:W-:Y:S01]  /*b550*/  @!P4 LEA.HI.X R9, R105, R159, R104, 0x1, P0 ;  /* 0x0000009f6909c211 */ /* 0x000fe200000f0c68 */
[----:B------:R-:W-:Y:S01]  /*b560*/  @!P2 IMAD.MOV.U32 R20, RZ, RZ, c[0x0][0x198] ;  /* 0x00006600ff14a624 */ /* 0x000fe200078e00ff */
[----:B------:R-:W-:Y:S01]  /*b570*/  ISETP.GE.AND P0, PT, R0, R5, PT ;  /* 0x000000050000720c */ /* 0x000fe20003f06270 */
[----:B----4-:R-:W-:Y:S02]  /*b580*/  @!P1 IMAD.MOV.U32 R18, RZ, RZ, c[0x0][0x198] ;  /* 0x00006600ff129624 */ /* 0x010fe400078e00ff */
[----:B------:R2:W-:Y:S01]  /*b590*/  @!P4 LDGSTS.E.BYPASS.LTC128B.128 [R167+0x2800], [R8.64] ;  /* 0x0280000008a7cfae */ /* 0x0005e2000b901d46 */
[----:B------:R-:W-:Y:S01]  /*b5a0*/  @!P5 LEA R26, P4, R6, R160, 0x6 ;  /* 0x000000a0061ad211 */ /* 0x000fe200078830ff */
[----:B------:R-:W-:-:S03]  /*b5b0*/  @!P3 IMAD.MOV.U32 R11, RZ, RZ, c[0x0][0x19c] ;  /* 0x00006700ff0bb624 */ /* 0x000fc600078e00ff */
[----:B------:R-:W-:Y:S01]  /*b5c0*/  @!P5 LEA.HI.X R27, R6, R159, R7, 0x6, P4 ;  /* 0x0000009f061bd211 */ /* 0x000fe200020f3407 */
[----:B------:R-:W-:Y:S01]  /*b5d0*/  @!P1 IMAD.MOV.U32 R7, RZ, RZ, c[0x0][0x19c] ;  /* 0x00006700ff079624 */ /* 0x000fe200078e00ff */
[----:B------:R-:W-:Y:S01]  /*b5e0*/  ISETP.GE.AND P4, PT, R14, R5, PT ;  /* 0x000000050e00720c */ /* 0x000fe20003f86270 */
[----:B------:R-:W-:Y:S02]  /*b5f0*/  @!P3 IMAD R11, R11, 0x60, RZ ;  /* 0x000000600b0bb824 */ /* 0x000fe400078e02ff */
[----:B------:R-:W-:Y:S01]  /*b600*/  @!P0 IMAD.MOV.U32 R6, RZ, RZ, c[0x0][0x19c] ;  /* 0x00006700ff068624 */ /* 0x000fe200078e00ff */
[----:B------:R3:W-:Y:S01]  /*b610*/  @!P5 LDGSTS.E.BYPASS.LTC128B.128 [R167+0x3000], [R26.64] ;  /* 0x030000001aa7dfae */ /* 0x0007e2000b901d46 */
[----:B------:R-:W-:Y:S02]  /*b620*/  @!P0 IMAD.MOV.U32 R16, RZ, RZ, c[0x0][0x198] ;  /* 0x00006600ff108624 */ /* 0x000fe400078e00ff */
[----:B------:R-:W-:Y:S02]  /*b630*/  @!P1 IMAD R7, R7, 0xc0, RZ ;  /* 0x000000c007079824 */ /* 0x000fe400078e02ff */
[----:B------:R-:W-:-:S02]  /*b640*/  @!P0 IMAD R13, R6, 0xe0, RZ ;  /* 0x000000e0060d8824 */ /* 0x000fc400078e02ff */
[----:B-1----:R-:W-:Y:S02]  /*b650*/  @!P3 IMAD.MOV.U32 R158, RZ, RZ, R160 ;  /* 0x000000ffff9eb224 */ /* 0x002fe400078e00a0 */
[----:B------:R-:W-:Y:S02]  /*b660*/  @!P4 IMAD.MOV.U32 R10, RZ, RZ, c[0x0][0x19c] ;  /* 0x00006700ff0ac624 */ /* 0x000fe400078e00ff */
[----:B------:R-:W-:-:S04]  /*b670*/  @!P3 IMAD.WIDE.U32 R22, R22, 0x60, R158 ;  /* 0x000000601616b825 */ /* 0x000fc800078e009e */
[----:B------:R-:W-:Y:S02]  /*b680*/  @!P2 IMAD.MOV.U32 R158, RZ, RZ, R160 ;  /* 0x000000ffff9ea224 */ /* 0x000fe400078e00a0 */
[----:B--2---:R-:W-:Y:S02]  /*b690*/  @!P4 IMAD.MOV.U32 R9, RZ, RZ, c[0x0][0x198] ;  /* 0x00006600ff09c624 */ /* 0x004fe400078e00ff */
[----:B------:R-:W-:-:S03]  /*b6a0*/  @!P2 IMAD.WIDE.U32 R20, R20, 0xa0, R158 ;  /* 0x000000a01414a825 */ /* 0x000fc600078e009e */
[----:B------:R-:W-:Y:S01]  /*b6b0*/  @!P4 LEA R6, P5, R9, R160, 0x7 ;  /* 0x000000a00906c211 */ /* 0x000fe200078a38ff */
[----:B------:R-:W-:Y:S02]  /*b6c0*/  @!P1 IMAD.MOV.U32 R158, RZ, RZ, R160 ;  /* 0x000000ffff9e9224 */ /* 0x000fe400078e00a0 */
[----:B------:R-:W-:Y:S02]  /*b6d0*/  @!P2 IMAD.MOV.U32 R8, RZ, RZ, c[0x0][0x19c] ;  /* 0x00006700ff08a624 */ /* 0x000fe400078e00ff */
[----:B------:R-:W-:-:S04]  /*b6e0*/  @!P1 IMAD.WIDE.U32 R18, R18, 0xc0, R158 ;  /* 0x000000c012129825 */ /* 0x000fc800078e009e */
[----:B------:R-:W-:Y:S02]  /*b6f0*/  @!P0 IMAD.MOV.U32 R158, RZ, RZ, R160 ;  /* 0x000000ffff9e8224 */ /* 0x000fe400078e00a0 */
[----:B------:R-:W-:Y:S02]  /*b700*/  @!P2 IMAD R8, R8, 0xa0, RZ ;  /* 0x000000a00808a824 */ /* 0x000fe400078e02ff */
[----:B------:R-:W-:-:S04]  /*b710*/  @!P0 IMAD.WIDE.U32 R16, R16, 0xe0, R158 ;  /* 0x000000e010108825 */ /* 0x000fc800078e009e */
[----:B------:R-:W-:Y:S02]  /*b720*/  @!P3 IMAD.IADD R23, R23, 0x1, R11 ;  /* 0x000000011717b824 */ /* 0x000fe400078e020b */
[----:B------:R-:W-:Y:S01]  /*b730*/  @!P1 IMAD.IADD R19, R19, 0x1, R7 ;  /* 0x0000000113139824 */ /* 0x000fe200078e0207 */
[----:B------:R-:W-:Y:S01]  /*b740*/  @!P4 LEA.HI.X R7, R9, R159, R10, 0x7, P5 ;  /* 0x0000009f0907c211 */ /* 0x000fe200028f3c0a */
[----:B------:R-:W-:Y:S01]  /*b750*/  @!P2 IMAD.IADD R21, R21, 0x1, R8 ;  /* 0x000000011515a824 */ /* 0x000fe200078e0208 */
[----:B------:R1:W-:Y:S01]  /*b760*/  @!P3 LDGSTS.E.BYPASS.LTC128B.128 [R167+0x3800], [R22.64] ;  /* 0x0380000016a7bfae */ /* 0x0003e2000b901d46 */
[----:B------:R-:W-:Y:S01]  /*b770*/  @!P0 IMAD.IADD R17, R17, 0x1, R13 ;  /* 0x0000000111118824 */ /* 0x000fe200078e020d */
[-C--:B------:R-:W-:Y:S01]  /*b780*/  ISETP.GE.AND P5, PT, R24, R5.reuse, PT ;  /* 0x000000051800720c */ /* 0x080fe20003fa6270 */
[----:B------:R-:W-:Y:S01]  /*b790*/  IMAD.SHL.U32 R8, R168, 0x8, RZ ;  /* 0x00000008a8087824 */ /* 0x000fe200078e00ff */
[----:B------:R2:W-:Y:S01]  /*b7a0*/  @!P4 LDGSTS.E.BYPASS.LTC128B.128 [R167+0x4000], [R6.64] ;  /* 0x0400000006a7cfae */ /* 0x0005e2000b901d46 */
[----:B------:R-:W-:Y:S01]  /*b7b0*/  SHF.R.S32.HI R10, RZ, 0x4, R135 ;  /* 0x00000004ff0a7819 */ /* 0x000fe20000011487 */
[----:B------:R-:W-:Y:S01]  /*b7c0*/  IMAD R158, R58, 0x400, R40 ;  /* 0x000004003a9e7824 */ /* 0x000fe200078e0228 */
[-C--:B------:R-:W-:Y:S01]  /*b7d0*/  ISETP.GE.AND P3, PT, R28, R5.reuse, PT ;  /* 0x000000051c00720c */ /* 0x080fe20003f66270 */
[----:B------:R1:W-:Y:S01]  /*b7e0*/  @!P2 LDGSTS.E.BYPASS.LTC128B.128 [R167+0x4800], [R20.64] ;  /* 0x0480000014a7afae */ /* 0x0003e2000b901d46 */
[-C--:B------:R-:W-:Y:S01]  /*b7f0*/  ISETP.GE.AND P2, PT, R4, R5.reuse, PT ;  /* 0x000000050400720c */ /* 0x080fe20003f46270 */
[----:B------:R-:W-:Y:S01]  /*b800*/  IMAD R58, R58, 0x10, R61 ;  /* 0x000000103a3a7824 */ /* 0x000fe200078e023d */
[----:B------:R-:W-:Y:S01]  /*b810*/  LEA.HI R135, R135, R10, RZ, 0x1 ;  /* 0x0000000a87877211 */ /* 0x000fe200078f08ff */
[----:B------:R4:W-:Y:S01]  /*b820*/  @!P1 LDGSTS.E.BYPASS.LTC128B.128 [R167+0x5000], [R18.64] ;  /* 0x0500000012a79fae */ /* 0x0009e2000b901d46 */
[----:B------:R-:W-:-:S02]  /*b830*/  ISETP.GE.AND P1, PT, R168, R5, PT ;  /* 0x00000005a800720c */ /* 0x000fc40003f26270 */
[----:B------:R-:W-:Y:S01]  /*b840*/  @!P5 IMAD.MOV.U32 R4, RZ, RZ, c[0x0][0x1a4] ;  /* 0x00006900ff04d624 */ /* 0x000fe200078e00ff */
[----:B------:R5:W-:Y:S01]  /*b850*/  @!P0 LDGSTS.E.BYPASS.LTC128B.128 [R167+0x5800], [R16.64] ;  /* 0x0580000010a78fae */ /* 0x000be2000b901d46 */
[----:B------:R-:W-:-:S03]  /*b860*/  ISETP.GE.AND P0, PT, R12, R5, PT ;  /* 0x000000050c00720c */ /* 0x000fc60003f06270 */
[----:B------:R-:W0:Y:S10]  /*b870*/  LDGDEPBAR ;  /* 0x00000000000079af */ /* 0x000e340000000000 */
[----:B------:R-:W-:Y:S01]  /*b880*/  @!P0 LEA R12, P4, R107, R162, 0x1 ;  /* 0x000000a26b0c8211 */ /* 0x000fe200078808ff */
[----:B--2---:R-:W-:-:S03]  /*b890*/  IMAD.SHL.U32 R7, R60, 0x40, RZ ;  /* 0x000000403c077824 */ /* 0x004fc600078e00ff */
[----:B------:R-:W-:Y:S02]  /*b8a0*/  @!P0 LEA.HI.X R13, R107, R163, R106, 0x1, P4 ;  /* 0x000000a36b0d8211 */ /* 0x000fe400020f0c6a */
[----:B------:R-:W-:Y:S02]  /*b8b0*/  ISETP.GE.AND P4, PT, R14, R5, PT ;  /* 0x000000050e00720c */ /* 0x000fe40003f86270 */
[----:B------:R-:W-:Y:S01]  /*b8c0*/  LOP3.LUT R9, R7, 0x1c0, RZ, 0xc0, !PT ;  /* 0x000001c007097812 */ /* 0x000fe200078ec0ff */
[----:B----4-:R-:W-:-:S03]  /*b8d0*/  @!P3 IMAD.MOV.U32 R18, RZ, RZ, c[0x0][0x1a0] ;  /* 0x00006800ff12b624 */ /* 0x010fc600078e00ff */
[----:B------:R-:W-:Y:S01]  /*b8e0*/  LOP3.LUT R8, R9, 0x8, R8, 0xf8, !PT ;  /* 0x0000000809087812 */ /* 0x000fe200078ef808 */
[----:B-----5:R-:W-:Y:S01]  /*b8f0*/  @!P2 IMAD.MOV.U32 R16, RZ, RZ, c[0x0][0x1a0] ;  /* 0x00006800ff10a624 */ /* 0x020fe200078e00ff */
[----:B------:R-:W-:-:S04]  /*b900*/  DEPBAR.LE SB0, 0x0 ;  /* 0x000080000000791a */ /* 0x000fc80000000000 */
[----:B------:R-:W-:Y:S01]  /*b910*/  BAR.SYNC.DEFER_BLOCKING 0x0 ;  /* 0x0000000000007b1d */ /* 0x000fe20000010000 */
[----:B------:R-:W-:Y:S01]  /*b920*/  SHF.R.U32.HI R9, RZ, 0x3, R9 ;  /* 0x00000003ff097819 */ /* 0x000fe20000011609 */
[----:B------:R-:W-:-:S04]  /*b930*/  @!P3 IMAD.WIDE.U32 R18, R18, 0x60, R162 ;  /* 0x000000601212b825 */ /* 0x000fc800078e00a2 */
[----:B------:R-:W-:Y:S01]  /*b940*/  @!P2 IMAD.WIDE.U32 R16, R16, 0xa0, R162 ;  /* 0x000000a01010a825 */ /* 0x000fe200078e00a2 */
        /* <DEDUP_REMOVED lines=16> */
[----:B------:R-:W-:Y:S01]  /*ba50*/  LOP3.LUT R3, R135, 0xfffffffe, RZ, 0xc0, !PT ;  /* 0xfffffffe87037812 */ /* 0x000fe200078ec0ff */
[----:B------:R-:W-:Y:S01]  /*ba60*/  @!P1 IMAD.MOV.U32 R14, RZ, RZ, c[0x0][0x1a0] ;  /* 0x00006800ff0e9624 */ /* 0x000fe200078e00ff */
[----:B------:R-:W-:Y:S01]  /*ba70*/  ISETP.GE.AND P0, PT, R0, R5, PT ;  /* 0x000000050000720c */ /* 0x000fe20003f06270 */
[----:B------:R-:W-:Y:S01]  /*ba80*/  @!P4 IMAD.MOV.U32 R5, RZ, RZ, c[0x0][0x1a0] ;  /* 0x00006800ff05c624 */ /* 0x000fe200078e00ff */
[----:B------:R-:W-:Y:S01]  /*ba90*/  LOP3.LUT R0, R8, R9, RZ, 0x3c, !PT ;  /* 0x0000000908007212 */ /* 0x000fe200078e3cff */
[----:B------:R-:W-:Y:S01]  /*baa0*/  IMAD.IADD R3, R10, 0x1, -R3 ;  /* 0x000000010a037824 */ /* 0x000fe200078e0a03 */
[----:B------:R-:W-:Y:S01]  /*bab0*/  @!PT LDS RZ, [RZ] ;  /* 0x00000000fffff984 */ /* 0x000fe20000000800 */
[----:B------:R-:W-:Y:S01]  /*bac0*/  @!PT LDS RZ, [RZ] ;  /* 0x00000000fffff984 */ /* 0x000fe20000000800 */
[----:B------:R-:W-:Y:S01]  /*bad0*/  @!PT LDS RZ, [RZ] ;  /* 0x00000000fffff984 */ /* 0x000fe20000000800 */
[----:B------:R5:W-:Y:S01]  /*bae0*/  @!P5 LDGSTS.E.BYPASS.LTC128B.128 [R167+0x7000], [R6.64] ;  /* 0x0700000006a7dfae */ /* 0x000be2000b901d46 */
[----:B------:R-:W-:Y:S01]  /*baf0*/  IMAD.SHL.U32 R10, R134, 0x40, RZ ;  /* 0x00000040860a7824 */ /* 0x000fe200078e00ff */
[----:B------:R-:W-:Y:S01]  /*bb00*/  @!P4 LEA R8, P5, R5, R162, 0x7 ;  /* 0x000000a20508c211 */ /* 0x000fe200078a38ff */
[C---:B------:R-:W-:Y:S01]  /*bb10*/  IMAD R157, R3.reuse, 0x200, R0 ;  /* 0x00000200039d7824 */ /* 0x040fe200078e0200 */
[----:B------:R-:W-:Y:S01]  /*bb20*/  @P3 STS.128 [R167+0x7800], RZ ;  /* 0x007800ffa7003388 */ /* 0x000fe20000000c00 */
[----:B------:R-:W-:Y:S01]  /*bb30*/  IMAD.SHL.U32 R3, R3, 0x8, RZ ;  /* 0x0000000803037824 */ /* 0x000fe200078e00ff */
[----:B------:R-:W-:Y:S01]  /*bb40*/  LOP3.LUT R10, R10, 0x1c0, RZ, 0xc0, !PT ;  /* 0x000001c00a0a7812 */ /* 0x000fe200078ec0ff */
[----:B------:R-:W-:Y:S01]  /*bb50*/  @!P1 IMAD.WIDE.U32 R14, R14, 0xc0, R162 ;  /* 0x000000c00e0e9825 */ /* 0x000fe200078e00a2 */
[----:B------:R-:W-:-:S02]  /*bb60*/  @!P4 LEA.HI.X R9, R5, R163, R4, 0x7, P5 ;  /* 0x000000a30509c211 */ /* 0x000fc400028f3c04 */
[----:B------:R-:W-:Y:S01]  /*bb70*/  LOP3.LUT R3, R10, 0x8, R3, 0xf8, !PT ;  /* 0x000000080a037812 */ /* 0x000fe200078ef803 */
[----:B------:R-:W-:Y:S01]  /*bb80*/  @!P2 IMAD.MOV.U32 R5, RZ, RZ, c[0x0][0x1a4] ;  /* 0x00006900ff05a624 */ /* 0x000fe200078e00ff */
[----:B------:R-:W-:Y:S01]  /*bb90*/  SHF.R.U32.HI R10, RZ, 0x3, R10 ;  /* 0x00000003ff0a7819 */ /* 0x000fe2000001160a */
[----:B------:R-:W-:Y:S02]  /*bba0*/  @!P1 IMAD.MOV.U32 R4, RZ, RZ, c[0x0][0x1a4] ;  /* 0x00006900ff049624 */ /* 0x000fe400078e00ff */
[----:B----4-:R-:W-:Y:S01]  /*bbb0*/  @!P0 IMAD.MOV.U32 R12, RZ, RZ, c[0x0][0x1a0] ;  /* 0x00006800ff0c8624 */ /* 0x010fe200078e00ff */
[----:B------:R-:W-:Y:S01]  /*bbc0*/  LOP3.LUT R3, R3, R10, RZ, 0x3c, !PT ;  /* 0x0000000a03037212 */ /* 0x000fe200078e3cff */
[----:B------:R-:W-:Y:S02]  /*bbd0*/  @!P0 IMAD.MOV.U32 R0, RZ, RZ, c[0x0][0x1a4] ;  /* 0x00006900ff008624 */ /* 0x000fe400078e00ff */
[----:B------:R-:W-:Y:S02]  /*bbe0*/  @!P2 IMAD R5, R5, 0xa0, RZ ;  /* 0x000000a00505a824 */ /* 0x000fe400078e02ff */
[----:B------:R-:W-:-:S02]  /*bbf0*/  @!P1 IMAD R4, R4, 0xc0, RZ ;  /* 0x000000c004049824 */ /* 0x000fc400078e02ff */
[----:B------:R-:W-:-:S04]  /*bc00*/  @!P0 IMAD.WIDE.U32 R12, R12, 0xe0, R162 ;  /* 0x000000e00c0c8825 */ /* 0x000fc800078e00a2 */
[----:B-----5:R-:W-:Y:S02]  /*bc10*/  @!P3 IMAD.MOV.U32 R6, RZ, RZ, c[0x0][0x1a4] ;  /* 0x00006900ff06b624 */ /* 0x020fe400078e00ff */
[----:B------:R-:W-:Y:S02]  /*bc20*/  @!P0 IMAD R7, R0, 0xe0, RZ ;  /* 0x000000e000078824 */ /* 0x000fe400078e02ff */
[----:B------:R-:W-:Y:S02]  /*bc30*/  @!P3 IMAD R6, R6, 0x60, RZ ;  /* 0x000000600606b824 */ /* 0x000fe400078e02ff */
[----:B------:R-:W-:Y:S02]  /*bc40*/  @!P2 IMAD.IADD R17, R17, 0x1, R5 ;  /* 0x000000011111a824 */ /* 0x000fe400078e0205 */
[----:B------:R-:W-:Y:S02]  /*bc50*/  @!P3 IMAD.IADD R19, R19, 0x1, R6 ;  /* 0x000000011313b824 */ /* 0x000fe400078e0206 */
[C---:B------:R-:W-:Y:S01]  /*bc60*/  IMAD.IADD R158, R3.reuse, 0x1, R158 ;  /* 0x00000001039e7824 */ /* 0x040fe200078e029e */
[----:B------:R-:W-:Y:S01]  /*bc70*/  LOP3.LUT R3, R3, R40, RZ, 0xfc, !PT ;  /* 0x0000002803037212 */ /* 0x000fe200078efcff */
[----:B------:R-:W-:Y:S01]  /*bc80*/  @!P1 IMAD.IADD R15, R15, 0x1, R4 ;  /* 0x000000010f0f9824 */ /* 0x000fe200078e0204 */
[----:B------:R-:W-:Y:S01]  /*bc90*/  @!PT LDS RZ, [RZ] ;  /* 0x00000000fffff984 */ /* 0x000fe20000000800 */
[----:B------:R-:W-:Y:S01]  /*bca0*/  @!PT LDS RZ, [RZ] ;  /* 0x00000000fffff984 */ /* 0x000fe20000000800 */
[----:B------:R-:W-:Y:S01]  /*bcb0*/  @!PT LDS RZ, [RZ] ;  /* 0x00000000fffff984 */ /* 0x000fe20000000800 */
[----:B------:R4:W-:Y:S01]  /*bcc0*/  @!P3 LDGSTS.E.BYPASS.LTC128B.128 [R167+0x7800], [R18.64] ;  /* 0x0780000012a7bfae */ /* 0x0009e2000b901d46 */
[----:B------:R-:W-:-:S02]  /*bcd0*/  @!P0 IMAD.IADD R13, R13, 0x1, R7 ;  /* 0x000000010d0d8824 */ /* 0x000fc400078e0207 */
[----:B------:R-:W-:Y:S01]  /*bce0*/  IMAD.SHL.U32 R157, R157, 0x2, RZ ;  /* 0x000000029d9d7824 */ /* 0x000fe200078e00ff */
[----:B------:R-:W-:Y:S01]  /*bcf0*/  @P4 STS.128 [R167+0x8000], RZ ;  /* 0x008000ffa7004388 */ /* 0x000fe20000000c00 */
[----:B------:R-:W-:Y:S02]  /*bd00*/  IMAD.SHL.U32 R158, R158, 0x2, RZ ;  /* 0x000000029e9e7824 */ /* 0x000fe400078e00ff */
[----:B------:R-:W-:Y:S01]  /*bd10*/  IMAD.MOV.U32 R0, RZ, RZ, 0x20 ;  /* 0x00000020ff007424 */ /* 0x000fe200078e00ff */
[----:B------:R-:W-:Y:S01]  /*bd20*/  @!PT LDS RZ, [RZ] ;  /* 0x00000000fffff984 */ /* 0x000fe20000000800 */
[----:B------:R-:W-:Y:S01]  /*bd30*/  @!PT LDS RZ, [RZ] ;  /* 0x00000000fffff984 */ /* 0x000fe20000000800 */
[----:B------:R-:W-:Y:S01]  /*bd40*/  @!PT LDS RZ, [RZ] ;  /* 0x00000000fffff984 */ /* 0x000fe20000000800 */
[----:B------:R5:W-:Y:S01]  /*bd50*/  @!P4 LDGSTS.E.BYPASS.LTC128B.128 [R167+0x8000], [R8.64] ;  /* 0x0800000008a7cfae */ /* 0x000be2000b901d46 */
[C-C-:B------:R-:W-:Y:S01]  /*bd60*/  IMAD R156, R42.reuse, 0x2, R158.reuse ;  /* 0x000000022a9c7824 */ /* 0x140fe200078e029e */
[----:B------:R-:W-:Y:S01]  /*bd70*/  IADD3 R154, R157, 0x2040, RZ ;  /* 0x000020409d9a7810 */ /* 0x000fe20007ffe0ff */
[----:B------:R-:W-:Y:S01]  /*bd80*/  IMAD R155, R43, 0x2, R158 ;  /* 0x000000022b9b7824 */ /* 0x000fe200078e029e */
[----:B------:R-:W-:Y:S03]  /*bd90*/  @P2 STS.128 [R167+0x8800], RZ ;  /* 0x008800ffa7002388 */ /* 0x000fe60000000c00 */
[----:B------:R-:W-:Y:S01]  /*bda0*/  IMAD R153, R42, 0x2, R155 ;  /* 0x000000022a997824 */ /* 0x000fe200078e029b */
        /* <DEDUP_REMOVED lines=15> */
[----:B------:R2:W-:Y:S03]  /*bea0*/  @!P0 LDGSTS.E.BYPASS.LTC128B.128 [R167+0x9800], [R12.64] ;  /* 0x098000000ca78fae */ /* 0x0005e6000b901d46 */
[C---:B------:R-:W-:Y:S01]  /*beb0*/  IMAD.IADD R151, R157.reuse, 0x1, R0 ;  /* 0x000000019d977824 */ /* 0x040fe200078e0200 */
[----:B------:R-:W-:Y:S04]  /*bec0*/  LDSM.16.M88.4 R4, [R158] ;  /* 0x000000009e04783b */ /* 0x000fe80000000200 */
[----:B-1----:R-:W3:Y:S04]  /*bed0*/  LDSM.16.M88.4 R20, [R157+0x2000] ;  /* 0x002000009d14783b */ /* 0x002ee80000000200 */
[----:B------:R-:W1:Y:S04]  /*bee0*/  LDSM.16.M88.4 R88, [R157+0x2800] ;  /* 0x002800009d58783b */ /* 0x000e680000000200 */
[----:B------:R-:W1:Y:S04]  /*bef0*/  LDSM.16.M88.4 R80, [R157+0x3000] ;  /* 0x003000009d50783b */ /* 0x000e680000000200 */
[----:B------:R-:W1:Y:S04]  /*bf00*/  LDSM.16.M88.4 R72, [R157+0x3800] ;  /* 0x003800009d48783b */ /* 0x000e680000000200 */
[----:B------:R-:W-:Y:S04]  /*bf10*/  LDSM.16.M88.4 R96, [R151+0x2000] ;  /* 0x002000009760783b */ /* 0x000fe80000000200 */
[----:B--2---:R-:W2:Y:S04]  /*bf20*/  LDSM.16.M88.4 R12, [R156] ;  /* 0x000000009c0c783b */ /* 0x004ea80000000200 */
[----:B------:R-:W2:Y:S04]  /*bf30*/  LDSM.16.M88.4 R64, [R157+0x4000] ;  /* 0x004000009d40783b */ /* 0x000ea80000000200 */
[----:B------:R-:W2:Y:S04]  /*bf40*/  LDSM.16.M88.4 R48, [R157+0x4800] ;  /* 0x004800009d30783b */ /* 0x000ea80000000200 */
[----:B------:R-:W2:Y:S04]  /*bf50*/  LDSM.16.M88.4 R36, [R157+0x5000] ;  /* 0x005000009d24783b */ /* 0x000ea80000000200 */
[----:B------:R-:W2:Y:S04]  /*bf60*/  LDSM.16.M88.4 R100, [R157+0x5800] ;  /* 0x005800009d64783b */ /* 0x000ea80000000200 */
[----:B------:R-:W2:Y:S01]  /*bf70*/  LDSM.16.M88.4 R28, [R151+0x2800] ;  /* 0x00280000971c783b */ /* 0x000ea20000000200 */
[C---:B---3--:R-:W-:Y:S03]  /*bf80*/  HMMA.16816.F32 R24, R4.reuse, R20, RZ ;  /* 0x000000140418723c */ /* 0x048fe600000018ff */
[----:B----4-:R-:W3:Y:S04]  /*bf90*/  LDSM.16.M88.4 R16, [R151+0x3000] ;  /* 0x003000009710783b */ /* 0x010ee80000000200 */
[----:B-----5:R-:W4:Y:S01]  /*bfa0*/  LDSM.16.M88.4 R8, [R151+0x3800] ;  /* 0x003800009708783b */ /* 0x020f220000000200 */
[C---:B------:R-:W-:Y:S03]  /*bfb0*/  HMMA.16816.F32 R20, R4.reuse, R22, RZ ;  /* 0x000000160414723c */ /* 0x040fe600000018ff */
[----:B------:R-:W0:Y:S05]  /*bfc0*/  LDGDEPBAR ;  /* 0x00000000000079af */ /* 0x000e2a0000000000 */
[C---:B-1----:R-:W-:Y:S08]  /*bfd0*/  HMMA.16816.F32 R92, R4.reuse, R88, RZ ;  /* 0x00000058045c723c */ /* 0x042ff000000018ff */
[C---:B------:R-:W-:Y:S08]  /*bfe0*/  HMMA.16816.F32 R84, R4.reuse, R80, RZ ;  /* 0x000000500454723c */ /* 0x040ff000000018ff */
[C---:B------:R-:W-:Y:S08]  /*bff0*/  HMMA.16816.F32 R88, R4.reuse, R90, RZ ;  /* 0x0000005a0458723c */ /* 0x040ff000000018ff */
[C---:B------:R-:W-:Y:S08]  /*c000*/  HMMA.16816.F32 R80, R4.reuse, R82, RZ ;  /* 0x000000520450723c */ /* 0x040ff000000018ff */
[----:B------:R-:W-:Y:S08]  /*c010*/  HMMA.16816.F32 R76, R4, R72, RZ ;  /* 0x00000048044c723c */ /* 0x000ff000000018ff */
[C---:B--2---:R-:W-:Y:S08]  /*c020*/  HMMA.16816.F32 R24, R12.reuse, R96, R24 ;  /* 0x000000600c18723c */ /* 0x044ff00000001818 */
[----:B------:R-:W-:Y:S01]  /*c030*/  HMMA.16816.F32 R20, R12, R98, R20 ;  /* 0x000000620c14723c */ /* 0x000fe20000001814 */
        /* <DEDUP_REMOVED lines=21> */
[----:B------:R-:W-:Y:S02]  /*c190*/  LDSM.16.M88.4 R8, [R155] ;  /* 0x000000009b08783b */ /* 0x000fe40000000200 */
[----:B------:R-:W-:Y:S01]  /*c1a0*/  IADD3 R147, R154, 0x800, RZ ;  /* 0x000008009a937810 */ /* 0x000fe20007ffe0ff */
[C---:B-1----:R-:W-:Y:S01]  /*c1b0*/  HMMA.16816.F32 R52, R12.reuse, R96, R52 ;  /* 0x000000600c34723c */ /* 0x042fe20000001834 */
[----:B------:R-:W1:Y:S01]  /*c1c0*/  LDSM.16.M88.4 R120, [R154] ;  /* 0x000000009a78783b */ /* 0x000e620000000200 */
[----:B------:R-:W-:Y:S01]  /*c1d0*/  IMAD.IADD R140, R0, 0x1, R154 ;  /* 0x00000001008c7824 */ /* 0x000fe200078e029a */
[----:B------:R-:W-:Y:S02]  /*c1e0*/  SHF.R.S32.HI R0, RZ, 0x1f, R59 ;  /* 0x0000001fff007819 */ /* 0x000fe4000001143b */
[----:B------:R-:W4:Y:S01]  /*c1f0*/  LDSM.16.M88.4 R112, [R154+0x1000] ;  /* 0x001000009a70783b */ /* 0x000f220000000200 */
[----:B------:R-:W-:Y:S02]  /*c200*/  IADD3 R146, R154, 0x1000, RZ ;  /* 0x000010009a927810 */ /* 0x000fe40007ffe0ff */
[----:B------:R-:W-:Y:S01]  /*c210*/  HMMA.16816.F32 R48, R12, R98, R48 ;  /* 0x000000620c30723c */ /* 0x000fe20000001830 */
[----:B------:R-:W1:Y:S01]  /*c220*/  LDSM.16.M88.4 R96, [R154+0x3000] ;  /* 0x003000009a60783b */ /* 0x000e620000000200 */
[----:B------:R-:W-:-:S02]  /*c230*/  LEA.HI R0, R0, R59, RZ, 0x2 ;  /* 0x0000003b00007211 */ /* 0x000fc400078f10ff */
[----:B------:R-:W-:Y:S01]  /*c240*/  IADD3 R145, R154, 0x1800, RZ ;  /* 0x000018009a917810 */ /* 0x000fe20007ffe0ff */
[----:B------:R-:W1:Y:S01]  /*c250*/  LDSM.16.M88.4 R116, [R154+0x800] ;  /* 0x000800009a74783b */ /* 0x000e620000000200 */
[----:B------:R-:W-:Y:S01]  /*c260*/  SHF.R.S32.HI R173, RZ, 0x2, R0 ;  /* 0x00000002ffad7819 */ /* 0x000fe20000011400 */
[----:B------:R-:W-:Y:S01]  /*c270*/  IMAD.IADD R0, R2, 0x1, R57 ;  /* 0x0000000102007824 */ /* 0x000fe200078e0239 */
[----:B--2---:R-:W-:Y:S01]  /*c280*/  HMMA.16816.F32 R68, R12, R100, R68 ;  /* 0x000000640c44723c */ /* 0x004fe20000001844 */
[----:B------:R-:W-:Y:S01]  /*c290*/  LDSM.16.M88.4 R108, [R154+0x1800] ;  /* 0x001800009a6c783b */ /* 0x000fe20000000200 */
[----:B------:R-:W-:Y:S02]  /*c2a0*/  IADD3 R58, R58, 0x1, R173 ;  /* 0x000000013a3a7810 */ /* 0x000fe40007ffe0ad */
[----:B------:R-:W-:Y:S01]  /*c2b0*/  IADD3 R40, R0, 0x48, RZ ;  /* 0x0000004800287810 */ /* 0x000fe20007ffe0ff */
[----:B------:R-:W-:Y:S01]  /*c2c0*/  LDSM.16.M88.4 R104, [R154+0x2000] ;  /* 0x002000009a68783b */ /* 0x000fe20000000200 */
[----:B------:R-:W-:-:S02]  /*c2d0*/  IADD3 R58, R63, R58, -R164 ;  /* 0x0000003a3f3a7210 */ /* 0x000fc40007ffe8a4 */
[C---:B------:R-:W-:Y:S01]  /*c2e0*/  HMMA.16816.F32 R64, R12.reuse, R102, R64 ;  /* 0x000000660c40723c */ /* 0x040fe20000001840 */
[----:B------:R-:W-:Y:S01]  /*c2f0*/  LDSM.16.M88.4 R100, [R154+0x2800] ;  /* 0x002800009a64783b */ /* 0x000fe20000000200 */
[----:B------:R-:W-:Y:S02]  /*c300*/  IADD3 R58, R58, c[0x0][0x2e8], RZ ;  /* 0x0000ba003a3a7a10 */ /* 0x000fe40007ffe0ff */
[C---:B------:R-:W-:Y:S02]  /*c310*/  IADD3 R144, R154.reuse, 0x2000, RZ ;  /* 0x000020009a907810 */ /* 0x040fe40007ffe0ff */
[C---:B------:R-:W-:Y:S02]  /*c320*/  IADD3 R143, R154.reuse, 0x2800, RZ ;  /* 0x000028009a8f7810 */ /* 0x040fe40007ffe0ff */
[----:B-----5:R-:W-:Y:S01]  /*c330*/  HMMA.16816.F32 R44, R12, R28, R44 ;  /* 0x0000001c0c2c723c */ /* 0x020fe2000000182c */
[C---:B------:R-:W-:Y:S02]  /*c340*/  IADD3 R142, R154.reuse, 0x3000, RZ ;  /* 0x000030009a8e7810 */ /* 0x040fe40007ffe0ff */
[----:B------:R-:W-:-:S05]  /*c350*/  IADD3 R141, R154, 0x3800, RZ ;  /* 0x000038009a8d7810 */ /* 0x000fca0007ffe0ff */
[C---:B------:R-:W-:Y:S01]  /*c360*/  HMMA.16816.F32 R36, R12.reuse, R30, R36 ;  /* 0x0000001e0c24723c */ /* 0x040fe20000001824 */
[----:B------:R-:W-:Y:S07]  /*c370*/  LDSM.16.M88.4 R28, [R140] ;  /* 0x000000008c1c783b */ /* 0x000fee0000000200 */
[C---:B---3--:R-:W-:Y:S08]  /*c380*/  HMMA.16816.F32 R32, R12.reuse, R16, R32 ;  /* 0x000000100c20723c */ /* 0x048ff00000001820 */
[----:B------:R-:W-:Y:S01]  /*c390*/  HMMA.16816.F32 R4, R12, R18, R4 ;  /* 0x000000120c04723c */ /* 0x000fe20000001804 */
[----:B------:R-:W2:Y:S04]  /*c3a0*/  LDSM.16.M88.4 R12, [R153] ;  /* 0x00000000990c783b */ /* 0x000ea80000000200 */
[----:B------:R-:W3:Y:S03]  /*c3b0*/  LDSM.16.M88.4 R16, [R154+0x3800] ;  /* 0x003800009a10783b */ /* 0x000ee60000000200 */
[C---:B-1----:R-:W-:Y:S08]  /*c3c0*/  HMMA.16816.F32 R24, R8.reuse, R120, R24 ;  /* 0x000000780818723c */ /* 0x042ff00000001818 */
[C---:B------:R-:W-:Y:S08]  /*c3d0*/  HMMA.16816.F32 R20, R8.reuse, R122, R20 ;  /* 0x0000007a0814723c */ /* 0x040ff00000001814 */
[C---:B----4-:R-:W-:Y:S08]  /*c3e0*/  HMMA.16816.F32 R84, R8.reuse, R112, R84 ;  /* 0x000000700854723c */ /* 0x050ff00000001854 */
[C---:B------:R-:W-:Y:S01]  /*c3f0*/  HMMA.16816.F32 R80, R8.reuse, R114, R80 ;  /* 0x000000720850723c */ /* 0x040fe20000001850 */
[----:B------:R-:W1:Y:S07]  /*c400*/  LDSM.16.M88.4 R112, [R140+0x800] ;  /* 0x000800008c70783b */ /* 0x000e6e0000000200 */
[C---:B------:R-:W-:Y:S08]  /*c410*/  HMMA.16816.F32 R44, R8.reuse, R96, R44 ;  /* 0x00000060082c723c */ /* 0x040ff0000000182c */
[C---:B------:R-:W-:Y:S01]  /*c420*/  HMMA.16816.F32 R36, R8.reuse, R98, R36 ;  /* 0x000000620824723c */ /* 0x040fe20000001824 */
[----:B------:R-:W4:Y:S07]  /*c430*/  LDSM.16.M88.4 R96, [R140+0x1000] ;  /* 0x001000008c60783b */ /* 0x000f2e0000000200 */
[----:B------:R-:W-:Y:S08]  /*c440*/  HMMA.16816.F32 R92, R8, R116, R92 ;  /* 0x00000074085c723c */ /* 0x000ff0000000185c */
[C---:B--2---:R-:W-:Y:S08]  /*c450*/  HMMA.16816.F32 R24, R12.reuse, R28, R24 ;  /* 0x0000001c0c18723c */ /* 0x044ff00000001818 */
[----:B------:R-:W-:Y:S08]  /*c460*/  HMMA.16816.F32 R20, R12, R30, R20 ;  /* 0x0000001e0c14723c */ /* 0x000ff00000001814 */
[C---:B---3--:R-:W-:Y:S07]  /*c470*/  HMMA.16816.F32 R32, R8.reuse, R16, R32 ;  /* 0x000000100820723c */ /* 0x048fee0000001820 */
[----:B------:R-:W-:Y:S01]  /*c480*/  IADD3 R16, R58, 0x8, RZ ;  /* 0x000000083a107810 */ /* 0x000fe20007ffe0ff */
[----:B------:R-:W-:Y:S01]  /*c490*/  HMMA.16816.F32 R88, R8, R118, R88 ;  /* 0x000000760858723c */ /* 0x000fe20000001858 */
[----:B------:R-:W-:-:S02]  /*c4a0*/  IADD3 R17, R0, 0x1, RZ ;  /* 0x0000000100117810 */ /* 0x000fc40007ffe0ff */
[-C--:B------:R-:W-:Y:S02]  /*c4b0*/  IMNMX R59, R16, R63.reuse, PT ;  /* 0x0000003f103b7217 */ /* 0x080fe40003800200 */
[----:B------:R-:W-:Y:S02]  /*c4c0*/  IMNMX R58, R58, R63, PT ;  /* 0x0000003f3a3a7217 */ /* 0x000fe40003800200 */
[C---:B------:R-:W-:Y:S01]  /*c4d0*/  ISETP.GE.AND P0, PT, R17.reuse, R59, PT ;  /* 0x0000003b1100720c */ /* 0x040fe20003f06270 */
[----:B------:R-:W-:Y:S01]  /*c4e0*/  HMMA.16816.F32 R76, R8, R108, R76 ;  /* 0x0000006c084c723c */ /* 0x000fe2000000184c */
[----:B------:R-:W-:Y:S02]  /*c4f0*/  IADD3 R16, R0, 0x8, RZ ;  /* 0x0000000800107810 */ /* 0x000fe40007ffe0ff */
[----:B------:R-:W-:Y:S02]  /*c500*/  ISETP.GE.AND P1, PT, R17, R58, PT ;  /* 0x0000003a1100720c */ /* 0x000fe40003f26270 */
[----:B------:R-:W-:-:S02]  /*c510*/  P2R R30, PR, RZ, 0x1 ;  /* 0x00000001ff1e7803 */ /* 0x000fc40000000000 */
[C---:B------:R-:W-:Y:S01]  /*c520*/  ISETP.GE.AND P0, PT, R16.reuse, R58, PT ;  /* 0x0000003a1000720c */ /* 0x040fe20003f06270 */
[C---:B------:R-:W-:Y:S01]  /*c530*/  HMMA.16816.F32 R72, R8.reuse, R110, R72 ;  /* 0x0000006e0848723c */ /* 0x040fe20000001848 */
[----:B------:R-:W-:Y:S02]  /*c540*/  ISETP.GE.AND P2, PT, R16, R59, PT ;  /* 0x0000003b1000720c */ /* 0x000fe40003f46270 */
[C---:B------:R-:W-:Y:S02]  /*c550*/  IADD3 R17, R0.reuse, 0x9, RZ ;  /* 0x0000000900117810 */ /* 0x040fe40007ffe0ff */
[----:B------:R-:W-:Y:S02]  /*c560*/  IADD3 R16, R0, 0x10, RZ ;  /* 0x0000001000107810 */ /* 0x000fe40007ffe0ff */
[----:B------:R-:W-:Y:S01]  /*c570*/  FSEL R29, R25, -INF , !P1 ;  /* 0xff800000191d7808 */ /* 0x000fe20004800000 */
[----:B------:R-:W-:Y:S01]  /*c580*/  HMMA.16816.F32 R68, R8, R104, R68 ;  /* 0x000000680844723c */ /* 0x000fe20000001844 */
[----:B------:R-:W-:-:S02]  /*c590*/  FSEL R25, R20, -INF , !P0 ;  /* 0xff80000014197808 */ /* 0x000fc40004000000 */
[CC--:B------:R-:W-:Y:S02]  /*c5a0*/  ISETP.GE.AND P3, PT, R17.reuse, R58.reuse, PT ;  /* 0x0000003a1100720c */ /* 0x0c0fe40003f66270 */
[-C--:B------:R-:W-:Y:S02]  /*c5b0*/  ISETP.GE.AND P4, PT, R17, R59.reuse, PT ;  /* 0x0000003b1100720c */ /* 0x080fe40003f86270 */
[C---:B------:R-:W-:Y:S01]  /*c5c0*/  ISETP.GE.AND P5, PT, R16.reuse, R58, PT ;  /* 0x0000003a1000720c */ /* 0x040fe20003fa6270 */
[----:B------:R-:W-:Y:S01]  /*c5d0*/  HMMA.16816.F32 R64, R8, R106, R64 ;  /* 0x0000006a0840723c */ /* 0x000fe20000001840 */
[----:B------:R-:W-:Y:S02]  /*c5e0*/  ISETP.GE.AND P0, PT, R16, R59, PT ;  /* 0x0000003b1000720c */ /* 0x000fe40003f06270 */
[C---:B------:R-:W-:Y:S02]  /*c5f0*/  IADD3 R17, R0.reuse, 0x11, RZ ;  /* 0x0000001100117810 */ /* 0x040fe40007ffe0ff */
[----:B------:R-:W-:-:S02]  /*c600*/  IADD3 R16, R0, 0x18, RZ ;  /* 0x0000001800107810 */ /* 0x000fc40007ffe0ff */
[----:B------:R-:W-:Y:S01]  /*c610*/  FSEL R134, R22, -INF , !P2 ;  /* 0xff80000016867808 */ /* 0x000fe20005000000 */
[C---:B------:R-:W-:Y:S01]  /*c620*/  HMMA.16816.F32 R52, R8.reuse, R100, R52 ;  /* 0x000000640834723c */ /* 0x040fe20000001834 */
[----:B------:R-:W-:Y:S02]  /*c630*/  FSEL R131, R21, -INF , !P3 ;  /* 0xff80000015837808 */ /* 0x000fe40005800000 */
[CC--:B------:R-:W-:Y:S02]  /*c640*/  ISETP.GE.AND P1, PT, R17.reuse, R58.reuse, PT ;  /* 0x0000003a1100720c */ /* 0x0c0fe40003f26270 */
[----:B------:R-:W-:Y:S02]  /*c650*/  ISETP.GE.AND P2, PT, R17, R59, PT ;  /* 0x0000003b1100720c */ /* 0x000fe40003f46270 */
[----:B------:R-:W-:Y:S01]  /*c660*/  ISETP.GE.AND P3, PT, R16, R58, PT ;  /* 0x0000003a1000720c */ /* 0x000fe20003f66270 */
[----:B------:R-:W-:Y:S01]  /*c670*/  HMMA.16816.F32 R48, R8, R102, R48 ;  /* 0x000000660830723c */ /* 0x000fe20000001830 */
[----:B------:R-:W-:-:S02]  /*c680*/  IADD3 R20, R0, 0x19, RZ ;  /* 0x0000001900147810 */ /* 0x000fc40007ffe0ff */
[----:B------:R-:W-:-:S05]  /*c690*/  IADD3 R21, R0, 0x21, RZ ;  /* 0x0000002100157810 */ /* 0x000fca0007ffe0ff */
[----:B------:R-:W-:Y:S01]  /*c6a0*/  HMMA.16816.F32 R4, R8, R18, R4 ;  /* 0x000000120804723c */ /* 0x000fe20000001804 */
[----:B------:R-:W2:Y:S07]  /*c6b0*/  LDSM.16.M88.4 R8, [R140+0x1800] ;  /* 0x001800008c08783b */ /* 0x000eae0000000200 */
[C---:B-1----:R-:W-:Y:S08]  /*c6c0*/  HMMA.16816.F32 R92, R12.reuse, R112, R92 ;  /* 0x000000700c5c723c */ /* 0x042ff0000000185c */
[C---:B----4-:R-:W-:Y:S07]  /*c6d0*/  HMMA.16816.F32 R84, R12.reuse, R96, R84 ;  /* 0x000000600c54723c */ /* 0x050fee0000001854 */
[----:B------:R-:W-:Y:S01]  /*c6e0*/  FSEL R96, R23, -INF , !P4 ;  /* 0xff80000017607808 */ /* 0x000fe20006000000 */
[----:B------:R-:W-:Y:S01]  /*c6f0*/  HMMA.16816.F32 R88, R12, R114, R88 ;  /* 0x000000720c58723c */ /* 0x000fe20000001858 */
[----:B------:R-:W-:-:S02]  /*c700*/  ISETP.GE.AND P4, PT, R16, R59, PT ;  /* 0x0000003b1000720c */ /* 0x000fc40003f86270 */
[----:B------:R-:W1:Y:S05]  /*c710*/  LDSM.16.M88.4 R16, [R140+0x2000] ;  /* 0x002000008c10783b */ /* 0x000e6a0000000200 */
[----:B------:R-:W-:Y:S01]  /*c720*/  FSEL R97, R92, -INF , !P5 ;  /* 0xff8000005c617808 */ /* 0x000fe20006800000 */
[----:B------:R-:W-:Y:S01]  /*c730*/  HMMA.16816.F32 R80, R12, R98, R80 ;  /* 0x000000620c50723c */ /* 0x000fe20000001850 */
[----:B------:R-:W-:Y:S02]  /*c740*/  FSEL R94, R94, -INF , !P0 ;  /* 0xff8000005e5e7808 */ /* 0x000fe40004000000 */
[C---:B------:R-:W-:Y:S02]  /*c750*/  ISETP.GE.AND P5, PT, R20.reuse, R58, PT ;  /* 0x0000003a1400720c */ /* 0x040fe40003fa6270 */
[----:B------:R-:W-:-:S02]  /*c760*/  ISETP.GE.AND P0, PT, R20, R59, PT ;  /* 0x0000003b1400720c */ /* 0x000fc40003f06270 */
[----:B------:R-:W-:Y:S01]  /*c770*/  IADD3 R20, R0, 0x20, RZ ;  /* 0x0000002000147810 */ /* 0x000fe20007ffe0ff */
[C---:B--2---:R-:W-:Y:S01]  /*c780*/  HMMA.16816.F32 R76, R12.reuse, R8, R76 ;  /* 0x000000080c4c723c */ /* 0x044fe2000000184c */
[----:B------:R-:W-:Y:S02]  /*c790*/  FSEL R93, R93, -INF , !P1 ;  /* 0xff8000005d5d7808 */ /* 0x000fe40004800000 */
[----:B------:R-:W-:Y:S02]  /*c7a0*/  FSEL R28, R95, -INF , !P2 ;  /* 0xff8000005f1c7808 */ /* 0x000fe40005000000 */
[C---:B------:R-:W-:Y:S02]  /*c7b0*/  ISETP.GE.AND P1, PT, R20.reuse, R58, PT ;  /* 0x0000003a1400720c */ /* 0x040fe40003f26270 */
[----:B------:R-:W-:Y:S01]  /*c7c0*/  ISETP.GE.AND P2, PT, R20, R59, PT ;  /* 0x0000003b1400720c */ /* 0x000fe20003f46270 */
[----:B------:R-:W-:Y:S01]  /*c7d0*/  HMMA.16816.F32 R72, R12, R10, R72 ;  /* 0x0000000a0c48723c */ /* 0x000fe20000001848 */
[----:B------:R-:W-:-:S02]  /*c7e0*/  IADD3 R20, R0, 0x28, RZ ;  /* 0x0000002800147810 */ /* 0x000fc40007ffe0ff */
[----:B------:R-:W-:Y:S02]  /*c7f0*/  FSEL R31, R88, -INF , !P3 ;  /* 0xff800000581f7808 */ /* 0x000fe40005800000 */
[----:B------:R-:W-:Y:S02]  /*c800*/  FSEL R92, R90, -INF , !P4 ;  /* 0xff8000005a5c7808 */ /* 0x000fe40006000000 */
[----:B------:R-:W-:Y:S02]  /*c810*/  FSEL R89, R89, -INF , !P5 ;  /* 0xff80000059597808 */ /* 0x000fe40006800000 */
[----:B------:R-:W-:Y:S02]  /*c820*/  FSEL R132, R91, -INF , !P0 ;  /* 0xff8000005b847808 */ /* 0x000fe40004000000 */
[C---:B------:R-:W-:Y:S02]  /*c830*/  ISETP.GE.AND P3, PT, R21.reuse, R58, PT ;  /* 0x0000003a1500720c */ /* 0x040fe40003f66270 */
[----:B------:R-:W-:-:S02]  /*c840*/  ISETP.GE.AND P4, PT, R21, R59, PT ;  /* 0x0000003b1500720c */ /* 0x000fc40003f86270 */
[----:B------:R-:W-:Y:S02]  /*c850*/  IADD3 R8, R0, 0x29, RZ ;  /* 0x0000002900087810 */ /* 0x000fe40007ffe0ff */
[CC--:B------:R-:W-:Y:S01]  /*c860*/  ISETP.GE.AND P5, PT, R20.reuse, R58.reuse, PT ;  /* 0x0000003a1400720c */ /* 0x0c0fe20003fa6270 */
[C---:B-1----:R-:W-:Y:S01]  /*c870*/  HMMA.16816.F32 R68, R12.reuse, R16, R68 ;  /* 0x000000100c44723c */ /* 0x042fe20000001844 */
[-C--:B------:R-:W-:Y:S02]  /*c880*/  ISETP.GE.AND P0, PT, R20, R59.reuse, PT ;  /* 0x0000003b1400720c */ /* 0x080fe40003f06270 */
[----:B------:R-:W1:Y:S01]  /*c890*/  LDSM.16.M88.4 R20, [R140+0x2800] ;  /* 0x002800008c14783b */ /* 0x000e620000000200 */
[----:B------:R-:W-:Y:S02]  /*c8a0*/  FSEL R125, R84, -INF , !P1 ;  /* 0xff800000547d7808 */ /* 0x000fe40004800000 */
[----:B------:R-:W-:Y:S02]  /*c8b0*/  FSEL R102, R86, -INF , !P2 ;  /* 0xff80000056667808 */ /* 0x000fe40005000000 */
[C---:B------:R-:W-:Y:S01]  /*c8c0*/  ISETP.GE.AND P1, PT, R8.reuse, R58, PT ;  /* 0x0000003a0800720c */ /* 0x040fe20003f26270 */
        /* <DEDUP_REMOVED lines=17> */
[----:B------:R-:W-:Y:S01]  /*c9e0*/  ISETP.GE.AND P2, PT, R8, R59, PT ;  /* 0x0000003b0800720c */ /* 0x000fe20003f46270 */
[----:B-1----:R-:W-:Y:S01]  /*c9f0*/  HMMA.16816.F32 R52, R12, R20, R52 ;  /* 0x000000140c34723c */ /* 0x002fe20000001834 */
[----:B------:R-:W1:Y:S01]  /*ca00*/  LDSM.16.M88.4 R8, [R140+0x3000] ;  /* 0x003000008c08783b */ /* 0x000e620000000200 */
[----:B------:R-:W-:Y:S02]  /*ca10*/  FSEL R119, R76, -INF , !P3 ;  /* 0xff8000004c777808 */ /* 0x000fe40005800000 */
[----:B------:R-:W-:-:S02]  /*ca20*/  FSEL R104, R78, -INF , !P4 ;  /* 0xff8000004e687808 */ /* 0x000fc40006000000 */
[C---:B------:R-:W-:Y:S02]  /*ca30*/  ISETP.GE.AND P3, PT, R16.reuse, R58, PT ;  /* 0x0000003a1000720c */ /* 0x040fe40003f66270 */
[----:B------:R-:W-:Y:S01]  /*ca40*/  ISETP.GE.AND P4, PT, R16, R59, PT ;  /* 0x0000003b1000720c */ /* 0x000fe20003f86270 */
[----:B------:R-:W-:Y:S01]  /*ca50*/  HMMA.16816.F32 R48, R12, R22, R48 ;  /* 0x000000160c30723c */ /* 0x000fe20000001830 */
        /* <DEDUP_REMOVED lines=11> */
[----:B------:R-:W-:Y:S01]  /*cb10*/  IADD3 R20, R0, 0x49, RZ ;  /* 0x0000004900147810 */ /* 0x000fe20007ffe0ff */
[----:B------:R-:W-:-:S04]  /*cb20*/  DEPBAR.LE SB0, 0x0 ;  /* 0x000080000000791a */ /* 0x000fc80000000000 */
[----:B------:R-:W-:Y:S02]  /*cb30*/  FSEL R109, R68, -INF , !P5 ;  /* 0xff800000446d7808 */ /* 0x000fe40006800000 */
[----:B------:R-:W-:Y:S02]  /*cb40*/  FSEL R120, R70, -INF , !P0 ;  /* 0xff80000046787808 */ /* 0x000fe40004000000 */
[C---:B------:R-:W-:Y:S01]  /*cb50*/  ISETP.GE.AND P5, PT, R20.reuse, R58, PT ;  /* 0x0000003a1400720c */ /* 0x040fe20003fa6270 */
[----:B-1----:R-:W-:Y:S01]  /*cb60*/  HMMA.16816.F32 R44, R12, R8, R44 ;  /* 0x000000080c2c723c */ /* 0x002fe2000000182c */
[----:B------:R-:W-:Y:S02]  /*cb70*/  ISETP.GE.AND P0, PT, R20, R59, PT ;  /* 0x0000003b1400720c */ /* 0x000fe40003f06270 */
[----:B------:R-:W-:Y:S02]  /*cb80*/  IADD3 R20, R0, 0x50, RZ ;  /* 0x0000005000147810 */ /* 0x000fe40007ffe0ff */
[----:B------:R-:W-:-:S02]  /*cb90*/  FSEL R116, R75, -INF , !P4 ;  /* 0xff8000004b747808 */ /* 0x000fc40006000000 */
[----:B------:R-:W-:Y:S01]  /*cba0*/  FSEL R111, R69, -INF , !P1 ;  /* 0xff800000456f7808 */ /* 0x000fe20004800000 */
[----:B------:R-:W-:Y:S01]  /*cbb0*/  HMMA.16816.F32 R36, R12, R10, R36 ;  /* 0x0000000a0c24723c */ /* 0x000fe20000001824 */
[----:B------:R-:W-:Y:S02]  /*cbc0*/  FSEL R126, R71, -INF , !P2 ;  /* 0xff800000477e7808 */ /* 0x000fe40005000000 */
[-C--:B------:R-:W-:Y:S02]  /*cbd0*/  ISETP.GE.AND P4, PT, R40, R59.reuse, PT ;  /* 0x0000003b2800720c */ /* 0x080fe40003f86270 */
[C---:B------:R-:W-:Y:S02]  /*cbe0*/  ISETP.GE.AND P1, PT, R20.reuse, R58, PT ;  /* 0x0000003a1400720c */ /* 0x040fe40003f26270 */
[----:B------:R-:W-:Y:S02]  /*cbf0*/  ISETP.GE.AND P2, PT, R20, R59, PT ;  /* 0x0000003b1400720c */ /* 0x000fe40003f46270 */
[----:B------:R-:W-:-:S02]  /*cc00*/  IADD3 R21, R0, 0x51, RZ ;  /* 0x0000005100157810 */ /* 0x000fc40007ffe0ff */
[C---:B------:R-:W-:Y:S02]  /*cc10*/  IADD3 R20, R0.reuse, 0x58, RZ ;  /* 0x0000005800147810 */ /* 0x040fe40007ffe0ff */
[----:B------:R-:W-:Y:S02]  /*cc20*/  IADD3 R8, R0, 0x59, RZ ;  /* 0x0000005900087810 */ /* 0x000fe40007ffe0ff */
[----:B------:R-:W-:Y:S02]  /*cc30*/  FSEL R121, R73, -INF , !P3 ;  /* 0xff80000049797808 */ /* 0x000fe40005800000 */
[----:B------:R-:W-:Y:S02]  /*cc40*/  FSEL R122, R66, -INF , !P4 ;  /* 0xff800000427a7808 */ /* 0x000fe40006000000 */
[----:B------:R-:W-:Y:S02]  /*cc50*/  FSEL R124, R67, -INF , !P0 ;  /* 0xff800000437c7808 */ /* 0x000fe40004000000 */
[----:B------:R-:W-:Y:S01]  /*cc60*/  FSEL R107, R52, -INF , !P1 ;  /* 0xff800000346b7808 */ /* 0x000fe20004800000 */
[----:B--2---:R-:W-:Y:S01]  /*cc70*/  HMMA.16816.F32 R32, R12, R16, R32 ;  /* 0x000000100c20723c */ /* 0x004fe20000001820 */
[----:B------:R-:W-:-:S02]  /*cc80*/  FSEL R114, R54, -INF , !P2 ;  /* 0xff80000036727808 */ /* 0x000fc40005000000 */
[-C--:B------:R-:W-:Y:S02]  /*cc90*/  ISETP.GE.AND P3, PT, R40, R58.reuse, PT ;  /* 0x0000003a2800720c */ /* 0x080fe40003f66270 */
[-C--:B------:R-:W-:Y:S02]  /*cca0*/  ISETP.GE.AND P4, PT, R21, R59.reuse, PT ;  /* 0x0000003b1500720c */ /* 0x080fe40003f86270 */
[-C--:B------:R-:W-:Y:S01]  /*ccb0*/  ISETP.GE.AND P1, PT, R20, R59.reuse, PT ;  /* 0x0000003b1400720c */ /* 0x080fe20003f26270 */
[----:B------:R-:W-:Y:S01]  /*ccc0*/  HMMA.16816.F32 R4, R12, R18, R4 ;  /* 0x000000120c04723c */ /* 0x000fe20000001804 */
[----:B------:R-:W-:Y:S01]  /*ccd0*/  BAR.SYNC.DEFER_BLOCKING 0x0 ;  /* 0x0000000000007b1d */ /* 0x000fe20000010000 */
[C---:B------:R-:W-:Y:S02]  /*cce0*/  ISETP.GE.AND P2, PT, R8.reuse, R58, PT ;  /* 0x0000003a0800720c */ /* 0x040fe40003f46270 */
[----:B------:R-:W-:Y:S02]  /*ccf0*/  ISETP.GE.AND P0, PT, R8, R59, PT ;  /* 0x0000003b0800720c */ /* 0x000fe40003f06270 */
[----:B------:R-:W-:-:S02]  /*cd00*/  IADD3 R8, R0, 0x60, RZ ;  /* 0x0000006000087810 */ /* 0x000fc40007ffe0ff */
[----:B------:R-:W-:Y:S02]  /*cd10*/  IADD3 R9, R0, 0x61, RZ ;  /* 0x0000006100097810 */ /* 0x000fe40007ffe0ff */
[----:B------:R-:W-:Y:S02]  /*cd20*/  FSEL R115, R65, -INF , !P5 ;  /* 0xff80000041737808 */ /* 0x000fe40006800000 */
[----:B------:R-:W-:Y:S02]  /*cd30*/  ISETP.GE.AND P5, PT, R20, R58, PT ;  /* 0x0000003a1400720c */ /* 0x000fe40003fa6270 */
[----:B------:R-:W-:Y:S02]  /*cd40*/  FSEL R117, R64, -INF , !P3 ;  /* 0xff80000040757808 */ /* 0x000fe40005800000 */
[----:B------:R-:W-:Y:S02]  /*cd50*/  FSEL R112, R55, -INF , !P4 ;  /* 0xff80000037707808 */ /* 0x000fe40006000000 */
[----:B------:R-:W-:-:S02]  /*cd60*/  FSEL R110, R50, -INF , !P1 ;  /* 0xff800000326e7808 */ /* 0x000fc40004800000 */
[-C--:B------:R-:W-:Y:S02]  /*cd70*/  ISETP.GE.AND P3, PT, R21, R58.reuse, PT ;  /* 0x0000003a1500720c */ /* 0x080fe40003f66270 */
[CC--:B------:R-:W-:Y:S02]  /*cd80*/  ISETP.GE.AND P4, PT, R8.reuse, R58.reuse, PT ;  /* 0x0000003a0800720c */ /* 0x0c0fe40003f86270 */
[----:B------:R-:W-:Y:S02]  /*cd90*/  ISETP.GE.AND P6, PT, R8, R59, PT ;  /* 0x0000003b0800720c */ /* 0x000fe40003fc6270 */
[----:B------:R-:W-:Y:S02]  /*cda0*/  ISETP.GE.AND P1, PT, R9, R58, PT ;  /* 0x0000003a0900720c */ /* 0x000fe40003f26270 */
[----:B------:R-:W-:Y:S02]  /*cdb0*/  IADD3 R8, R0, 0x68, RZ ;  /* 0x0000006800087810 */ /* 0x000fe40007ffe0ff */
[----:B------:R-:W-:-:S02]  /*cdc0*/  FSEL R113, R48, -INF , !P5 ;  /* 0xff80000030717808 */ /* 0x000fc40006800000 */
[-C--:B------:R-:W-:Y:S02]  /*cdd0*/  ISETP.GE.AND P5, PT, R9, R59.reuse, PT ;  /* 0x0000003b0900720c */ /* 0x080fe40003fa6270 */
[----:B------:R-:W-:Y:S02]  /*cde0*/  FSEL R105, R53, -INF , !P3 ;  /* 0xff80000035697808 */ /* 0x000fe40005800000 */
[----:B------:R-:W-:Y:S02]  /*cdf0*/  P2R R9, PR, RZ, 0x2 ;  /* 0x00000002ff097803 */ /* 0x000fe40000000000 */
        /* <DEDUP_REMOVED lines=10> */
[----:B------:R-:W-:Y:S02]  /*cea0*/  ISETP.GE.AND P5, PT, R8, R58, PT ;  /* 0x0000003a0800720c */ /* 0x000fe40003fa6270 */
[----:B------:R-:W-:Y:S02]  /*ceb0*/  ISETP.NE.AND P0, PT, R9, RZ, PT ;  /* 0x000000ff0900720c */ /* 0x000fe40003f05270 */
[----:B------:R-:W-:Y:S02]  /*cec0*/  IADD3 R9, R0, 0x69, RZ ;  /* 0x0000006900097810 */ /* 0x000fe40007ffe0ff */
[----:B------:R-:W-:Y:S02]  /*ced0*/  FSEL R41, R33, -INF , !P5 ;  /* 0xff80000021297808 */ /* 0x000fe40006800000 */
[----:B------:R-:W-:-:S02]  /*cee0*/  FSEL R103, R49, -INF , !P2 ;  /* 0xff80000031677808 */ /* 0x000fc40005000000 */
[----:B------:R-:W-:Y:S02]  /*cef0*/  FSEL R63, R44, -INF , !P4 ;  /* 0xff8000002c3f7808 */ /* 0x000fe40006000000 */
[----:B------:R-:W-:Y:S02]  /*cf00*/  FSEL R55, R45, -INF , !P0 ;  /* 0xff8000002d377808 */ /* 0x000fe40004000000 */
[----:B------:R-:W-:Y:S02]  /*cf10*/  FSEL R64, R38, -INF , !P1 ;  /* 0xff80000026407808 */ /* 0x000fe40004800000 */
[----:B------:R-:W-:Y:S02]  /*cf20*/  ISETP.GE.AND P5, PT, R56, 0x2, PT ;  /* 0x000000023800780c */ /* 0x000fe40003fa6270 */
[----:B------:R-:W-:Y:S02]  /*cf30*/  ISETP.NE.AND P4, PT, R30, RZ, PT ;  /* 0x000000ff1e00720c */ /* 0x000fe40003f85270 */
[----:B------:R-:W-:-:S02]  /*cf40*/  ISETP.GE.AND P2, PT, R9, R58, PT ;  /* 0x0000003a0900720c */ /* 0x000fc40003f46270 */
[-C--:B------:R-:W-:Y:S02]  /*cf50*/  ISETP.GE.AND P0, PT, R9, R59.reuse, PT ;  /* 0x0000003b0900720c */ /* 0x080fe40003f06270 */
[----:B------:R-:W-:Y:S02]  /*cf60*/  ISETP.GE.AND P1, PT, R8, R59, PT ;  /* 0x0000003b0800720c */ /* 0x000fe40003f26270 */
[----:B------:R-:W-:Y:S02]  /*cf70*/  IADD3 R9, R0, 0x78, RZ ;  /* 0x0000007800097810 */ /* 0x000fe40007ffe0ff */
[----:B------:R-:W-:Y:S02]  /*cf80*/  FSEL R62, R39, -INF , !P0 ;  /* 0xff800000273e7808 */ /* 0x000fe40004000000 */
[----:B------:R-:W-:Y:S02]  /*cf90*/  FSEL R8, R27, -INF , !P4 ;  /* 0xff8000001b087808 */ /* 0x000fe40006000000 */
[----:B------:R-:W-:-:S02]  /*cfa0*/  P2R R10, PR, RZ, 0x2 ;  /* 0x00000002ff0a7803 */ /* 0x000fc40000000000 */
[CC--:B------:R-:W-:Y:S02]  /*cfb0*/  ISETP.GE.AND P4, PT, R9.reuse, R58.reuse, PT ;  /* 0x0000003a0900720c */ /* 0x0c0fe40003f86270 */
[-C--:B------:R-:W-:Y:S02]  /*cfc0*/  ISETP.GE.AND P1, PT, R9, R59.reuse, PT ;  /* 0x0000003b0900720c */ /* 0x080fe40003f26270 */
[C---:B------:R-:W-:Y:S02]  /*cfd0*/  ISETP.GE.AND P0, PT, R0.reuse, R58, PT ;  /* 0x0000003a0000720c */ /* 0x040fe40003f06270 */
[C---:B------:R-:W-:Y:S02]  /*cfe0*/  IADD3 R9, R0.reuse, 0x79, RZ ;  /* 0x0000007900097810 */ /* 0x040fe40007ffe0ff */
[----:B------:R-:W-:Y:S02]  /*cff0*/  FSEL R51, R37, -INF , !P2 ;  /* 0xff80000025337808 */ /* 0x000fe40005000000 */
[----:B------:R-:W-:-:S02]  /*d000*/  ISETP.GE.AND P2, PT, R0, R59, PT ;  /* 0x0000003b0000720c */ /* 0x000fc40003f46270 */
[----:B------:R-:W-:Y:S02]  /*d010*/  FSEL R45, R32, -INF , !P6 ;  /* 0xff800000202d7808 */ /* 0x000fe40007000000 */
[----:B------:R-:W-:Y:S02]  /*d020*/  FSEL R34, R34, -INF , !P3 ;  /* 0xff80000022227808 */ /* 0x000fe40005800000 */
[----:B------:R-:W-:Y:S02]  /*d030*/  FSEL R0, R24, -INF , !P0 ;  /* 0xff80000018007808 */ /* 0x000fe40004000000 */
[----:B------:R-:W-:Y:S02]  /*d040*/  ISETP.NE.AND P6, PT, R10, RZ, PT ;  /* 0x000000ff0a00720c */ /* 0x000fe40003fc5270 */
[C---:B------:R-:W-:Y:S02]  /*d050*/  ISETP.GE.AND P3, PT, R9.reuse, R58, PT ;  /* 0x0000003a0900720c */ /* 0x040fe40003f66270 */
[----:B------:R-:W-:-:S02]  /*d060*/  ISETP.GE.AND P0, PT, R9, R59, PT ;  /* 0x0000003b0900720c */ /* 0x000fc40003f06270 */
        /* <DEDUP_REMOVED lines=63> */
[----:B------:R-:W-:-:S04]  /*d460*/  IMAD.WIDE.U32 R6, R6, c[0x0][0x180], R10 ;  /* 0x0000600006067a25 */ /* 0x000fc800078e000a */
[----:B------:R-:W-:Y:S01]  /*d470*/  IMAD.MOV.U32 R4, RZ, RZ, R6 ;  /* 0x000000ffff047224 */ /* 0x000fe200078e0006 */
[----:B------:R-:W-:Y:S01]  /*d480*/  IADD3 R2, R7, R5, RZ ;  /* 0x0000000507027210 */ /* 0x000fe20007ffe0ff */
[----:B------:R-:W-:Y:S05]  /*d490*/  BRA `(.L_x_6507) ;  /* 0x0000003000007947 */ /* 0x000fea0003800000 */
.L_x_6506:
[----:B------:R-:W-:-:S05]  /*d4a0*/  IMAD.MOV.U32 R4, RZ, RZ, c[0x0][0x198] ;  /* 0x00006600ff047624 */ /* 0x000fca00078e00ff */
[----:B------:R-:W-:-:S04]  /*d4b0*/  LEA R4, -R4, RZ, 0x7 ;  /* 0x000000ff04047211 */ /* 0x000fc800078e39ff */
[----:B------:R-:W-:Y:S02]  /*d4c0*/  SHF.R.S32.HI R2, RZ, 0x1f, R4 ;  /* 0x0000001fff027819 */ /* 0x000fe40000011404 */
.L_x_6507:
[----:B------:R-:W-:Y:S01]  /*d4d0*/  ULDC.64 UR4, c[0x0][0x198] ;  /* 0x0000660000047ab9 */ /* 0x000fe20000000a00 */
[C---:B------:R-:W-:Y:S01]  /*d4e0*/  LEA R160, P0, R4.reuse, R160, 0x1 ;  /* 0x000000a004a07211 */ /* 0x040fe200078008ff */
[----:B------:R-:W-:Y:S02]  /*d4f0*/  USHF.L.U32 UR9, UR4, 0x5, URZ ;  /* 0x0000000504097899 */ /* 0x000fe4000800063f */
[----:B------:R-:W-:Y:S01]  /*d500*/  UMOV UR8, 0x5 ;  /* 0x0000000500087882 */ /* 0x000fe20000000000 */
[----:B------:R-:W-:Y:S01]  /*d510*/  LEA.HI.X R159, R4, R159, R2, 0x1, P0 ;  /* 0x0000009f049f7211 */ /* 0x000fe200000f0c02 */
[----:B------:R-:W-:Y:S02]  /*d520*/  USHF.L.U64.HI UR5, UR4, UR8, UR5 ;  /* 0x0000000804057299 */ /* 0x000fe40008010205 */
        /* <DEDUP_REMOVED lines=27> */
.L_x_6505:
        /* <DEDUP_REMOVED lines=91> */
[----:B------:R-:W1:Y:S01]  /*dc90*/  LDSM.16.MT88.4 R88, [R149+0x6000] ;  /* 0x006000009558783b */ /* 0x000e620000004200 */
[----:B------:R-:W-:-:S02]  /*dca0*/  FFMA.FTZ R32, R97, c[0x0][0x23c], -R50 ;  /* 0x00008f0061207a23 */ /* 0x000fc40000010832 */
[----:B------:R-:W2:Y:S01]  /*dcb0*/  MUFU.EX2 R37, R37 ;  /* 0x0000002500257308 */ /* 0x000ea20000000800 */
[--C-:B------:R-:W-:Y:S02]  /*dcc0*/  FFMA.FTZ R40, R26, c[0x0][0x23c], -R21.reuse ;  /* 0x00008f001a287a23 */ /* 0x100fe40000010815 */
[--C-:B------:R-:W-:Y:S02]  /*dcd0*/  FFMA.FTZ R35, R8, c[0x0][0x23c], -R21.reuse ;  /* 0x00008f0008237a23 */ /* 0x100fe40000010815 */
[--C-:B------:R-:W-:Y:S01]  /*dce0*/  FFMA.FTZ R38, R134, c[0x0][0x23c], -R21.reuse ;  /* 0x00008f0086267a23 */ /* 0x100fe20000010815 */
[----:B------:R-:W3:Y:S01]  /*dcf0*/  LDSM.16.MT88.4 R8, [R152+0x6800] ;  /* 0x006800009808783b */ /* 0x000ee20000004200 */
[----:B------:R-:W-:Y:S01]  /*dd00*/  FFMA.FTZ R29, R96, c[0x0][0x23c], -R21 ;  /* 0x00008f00601d7a23 */ /* 0x000fe20000010815 */
[----:B------:R-:W-:Y:S01]  /*dd10*/  MUFU.EX2 R36, R36 ;  /* 0x0000002400247308 */ /* 0x000fe20000000800 */
[--C-:B------:R-:W-:Y:S02]  /*dd20*/  FFMA.FTZ R26, R31, c[0x0][0x23c], -R50.reuse ;  /* 0x00008f001f1a7a23 */ /* 0x100fe40000010832 */
[----:B------:R-:W-:-:S02]  /*dd30*/  FFMA.FTZ R25, R93, c[0x0][0x23c], -R50 ;  /* 0x00008f005d197a23 */ /* 0x000fc40000010832 */
[--C-:B------:R-:W-:Y:S02]  /*dd40*/  FFMA.FTZ R31, R94, c[0x0][0x23c], -R21.reuse ;  /* 0x00008f005e1f7a23 */ /* 0x100fe40000010815 */
[--C-:B------:R-:W-:Y:S01]  /*dd50*/  FFMA.FTZ R28, R28, c[0x0][0x23c], -R21.reuse ;  /* 0x00008f001c1c7a23 */ /* 0x100fe20000010815 */
[----:B------:R-:W4:Y:S01]  /*dd60*/  MUFU.EX2 R33, R33 ;  /* 0x0000002100217308 */ /* 0x000f220000000800 */
[----:B--2---:R-:W-:Y:S01]  /*dd70*/  F2FP.PACK_AB R84, R37, R44 ;  /* 0x0000002c2554723e */ /* 0x004fe200000000ff */
[--C-:B------:R-:W-:Y:S02]  /*dd80*/  FFMA.FTZ R27, R92, c[0x0][0x23c], -R21.reuse ;  /* 0x00008f005c1b7a23 */ /* 0x100fe40000010815 */
[----:B------:R-:W-:Y:S02]  /*dd90*/  FFMA.FTZ R22, R132, c[0x0][0x23c], -R21 ;  /* 0x00008f0084167a23 */ /* 0x000fe40000010815 */
[--C-:B------:R-:W-:Y:S02]  /*dda0*/  FFMA.FTZ R42, R125, c[0x0][0x23c], -R50.reuse ;  /* 0x00008f007d2a7a23 */ /* 0x100fe40000010832 */
[----:B------:R-:W-:Y:S01]  /*ddb0*/  MUFU.EX2 R40, R40 ;  /* 0x0000002800287308 */ /* 0x000fe20000000800 */
[----:B------:R-:W-:-:S02]  /*ddc0*/  FFMA.FTZ R3, R123, c[0x0][0x23c], -R50 ;  /* 0x00008f007b037a23 */ /* 0x000fc40000010832 */
[--C-:B------:R-:W-:Y:S02]  /*ddd0*/  FFMA.FTZ R39, R129, c[0x0][0x23c], -R50.reuse ;  /* 0x00008f0081277a23 */ /* 0x100fe40000010832 */
[----:B------:R-:W-:Y:S02]  /*dde0*/  FFMA.FTZ R46, R127, c[0x0][0x23c], -R50 ;  /* 0x00008f007f2e7a23 */ /* 0x000fe40000010832 */
[--C-:B------:R-:W-:Y:S01]  /*ddf0*/  FFMA.FTZ R49, R102, c[0x0][0x23c], -R21.reuse ;  /* 0x00008f0066317a23 */ /* 0x100fe20000010815 */
[----:B------:R-:W2:Y:S01]  /*de00*/  MUFU.EX2 R35, R35 ;  /* 0x0000002300237308 */ /* 0x000ea20000000800 */
[----:B----4-:R-:W-:Y:S01]  /*de10*/  F2FP.PACK_AB R86, R33, R36 ;  /* 0x000000242156723e */ /* 0x010fe200000000ff */
[--C-:B------:R-:W-:Y:S02]  /*de20*/  FFMA.FTZ R54, R128, c[0x0][0x23c], -R21.reuse ;  /* 0x00008f0080367a23 */ /* 0x100fe40000010815 */
[--C-:B------:R-:W-:Y:S02]  /*de30*/  FFMA.FTZ R52, R100, c[0x0][0x23c], -R21.reuse ;  /* 0x00008f0064347a23 */ /* 0x100fe40000010815 */
[----:B------:R-:W-:-:S02]  /*de40*/  FFMA.FTZ R43, R130, c[0x0][0x23c], -R21 ;  /* 0x00008f00822b7a23 */ /* 0x000fc40000010815 */
[----:B------:R-:W-:Y:S01]  /*de50*/  MUFU.EX2 R38, R38 ;  /* 0x0000002600267308 */ /* 0x000fe20000000800 */
[--C-:B------:R-:W-:Y:S02]  /*de60*/  FFMA.FTZ R65, R61, c[0x0][0x23c], -R50.reuse ;  /* 0x00008f003d417a23 */ /* 0x100fe40000010832 */
[--C-:B------:R-:W-:Y:S02]  /*de70*/  FFMA.FTZ R100, R101, c[0x0][0x23c], -R50.reuse ;  /* 0x00008f0065647a23 */ /* 0x100fe40000010832 */
[----:B------:R-:W-:Y:S02]  /*de80*/  FFMA.FTZ R67, R104, c[0x0][0x23c], -R21 ;  /* 0x00008f0068437a23 */ /* 0x000fe40000010815 */
        /* <DEDUP_REMOVED lines=34> */
[----:B-1----:R-:W-:Y:S01]  /*e0b0*/  HMMA.16816.F32 R76, R84, R88, RZ ;  /* 0x00000058544c723c */ /* 0x002fe200000018ff */
[----:B------:R-:W-:Y:S01]  /*e0c0*/  FFMA.FTZ R51, R60, c[0x0][0x23c], -R21 ;  /* 0x00008f003c337a23 */ /* 0x000fe20000010815 */
[----:B------:R-:W1:Y:S01]  /*e0d0*/  MUFU.EX2 R28, R28 ;  /* 0x0000001c001c7308 */ /* 0x000e620000000800 */
[----:B------:R-:W-:-:S02]  /*e0e0*/  FFMA.FTZ R55, R55, c[0x0][0x23c], -R50 ;  /* 0x00008f0037377a23 */ /* 0x000fc40000010832 */
[----:B------:R-:W-:Y:S02]  /*e0f0*/  FFMA.FTZ R53, R53, c[0x0][0x23c], -R50 ;  /* 0x00008f0035357a23 */ /* 0x000fe40000010832 */
[--C-:B------:R-:W-:Y:S01]  /*e100*/  FFMA.FTZ R66, R66, c[0x0][0x23c], -R21.reuse ;  /* 0x00008f0042427a23 */ /* 0x100fe20000010815 */
[C---:B------:R-:W-:Y:S01]  /*e110*/  HMMA.16816.F32 R72, R84.reuse, R74, RZ ;  /* 0x0000004a5448723c */ /* 0x040fe200000018ff */
[--C-:B------:R-:W-:Y:S01]  /*e120*/  FFMA.FTZ R60, R64, c[0x0][0x23c], -R21.reuse ;  /* 0x00008f00403c7a23 */ /* 0x100fe20000010815 */
[----:B------:R-:W-:Y:S01]  /*e130*/  MUFU.EX2 R27, R27 ;  /* 0x0000001b001b7308 */ /* 0x000fe20000000800 */
[----:B------:R-:W-:Y:S02]  /*e140*/  FFMA.FTZ R63, R62, c[0x0][0x23c], -R21 ;  /* 0x00008f003e3f7a23 */ /* 0x000fe40000010815 */
[----:B------:R-:W-:Y:S02]  /*e150*/  FADD.FTZ R37, R44, R37 ;  /* 0x000000252c257221 */ /* 0x000fe40000010000 */
[----:B------:R-:W-:Y:S01]  /*e160*/  FADD.FTZ R35, R40, R35 ;  /* 0x0000002328237221 */ /* 0x000fe20000010000 */
[----:B------:R-:W-:Y:S01]  /*e170*/  HMMA.16816.F32 R88, R84, R90, RZ ;  /* 0x0000005a5458723c */ /* 0x000fe200000018ff */
[----:B------:R-:W-:Y:S01]  /*e180*/  FADD.FTZ R36, R36, R37 ;  /* 0x0000002524247221 */ /* 0x000fe20000010000 */
[----:B------:R-:W4:Y:S01]  /*e190*/  MUFU.EX2 R22, R22 ;  /* 0x0000001600167308 */ /* 0x000f220000000800 */
[----:B------:R-:W-:-:S02]  /*e1a0*/  FADD.FTZ R38, R38, R35 ;  /* 0x0000002326267221 */ /* 0x000fc40000010000 */
[----:B------:R-:W-:Y:S02]  /*e1b0*/  FFMA.FTZ R62, R41, c[0x0][0x23c], -R50 ;  /* 0x00008f00293e7a23 */ /* 0x000fe40000010832 */
[----:B------:R-:W-:Y:S01]  /*e1c0*/  FADD.FTZ R38, R29, R38 ;  /* 0x000000261d267221 */ /* 0x000fe20000010000 */
[C---:B------:R-:W-:Y:S01]  /*e1d0*/  HMMA.16816.F32 R80, R84.reuse, R4, RZ ;  /* 0x000000045450723c */ /* 0x040fe200000018ff */
        /* <DEDUP_REMOVED lines=8> */
[----:B------:R-:W-:-:S02]  /*e260*/  FADD.FTZ R31, R31, R38 ;  /* 0x000000261f1f7221 */ /* 0x000fc40000010000 */
[--C-:B------:R-:W-:Y:S02]  /*e270*/  FFMA.FTZ R45, R45, c[0x0][0x23c], -R50.reuse ;  /* 0x00008f002d2d7a23 */ /* 0x100fe40000010832 */
[----:B------:R-:W-:Y:S01]  /*e280*/  F2FP.PACK_AB R6, R23, R26 ;  /* 0x0000001a1706723e */ /* 0x000fe200000000ff */
[----:B------:R-:W-:Y:S01]  /*e290*/  FADD.FTZ R28, R28, R31 ;  /* 0x0000001f1c1c7221 */ /* 0x000fe20000010000 */
[----:B----4-:R-:W-:Y:S01]  /*e2a0*/  F2FP.PACK_AB R7, R22, R27 ;  /* 0x0000001b1607723e */ /* 0x010fe200000000ff */
[----:B------:R-:W-:Y:S01]  /*e2b0*/  MUFU.EX2 R39, R39 ;  /* 0x0000002700277308 */ /* 0x000fe20000000800 */
[----:B------:R-:W-:Y:S02]  /*e2c0*/  FFMA.FTZ R41, R48, c[0x0][0x23c], -R50 ;  /* 0x00008f0030297a23 */ /* 0x000fe40000010832 */
[----:B------:R-:W-:Y:S02]  /*e2d0*/  FADD.FTZ R27, R27, R28 ;  /* 0x0000001c1b1b7221 */ /* 0x000fe40000010000 */
[----:B------:R-:W-:Y:S01]  /*e2e0*/  FFMA.FTZ R21, R20, c[0x0][0x23c], -R21 ;  /* 0x00008f0014157a23 */ /* 0x000fe20000010815 */
[----:B---3--:R-:W-:Y:S01]  /*e2f0*/  HMMA.16816.F32 R96, R4, R8, R96 ;  /* 0x000000080460723c */ /* 0x008fe20000001860 */
[----:B------:R-:W-:Y:S01]  /*e300*/  FADD.FTZ R22, R22, R27 ;  /* 0x0000001b16167221 */ /* 0x000fe20000010000 */
[----:B------:R-:W-:Y:S01]  /*e310*/  MUFU.EX2 R46, R46 ;  /* 0x0000002e002e7308 */ /* 0x000fe20000000800 */
[----:B------:R-:W-:-:S05]  /*e320*/  FFMA.FTZ R47, R47, c[0x0][0x23c], -R50 ;  /* 0x00008f002f2f7a23 */ /* 0x000fca0000010832 */
        /* <DEDUP_REMOVED lines=31> */
[----:B------:R-:W4:Y:S02]  /*e520*/  MUFU.EX2 R101, R101 ;  /* 0x0000006500657308 */ /* 0x000f240000000800 */
[C---:B------:R-:W-:Y:S01]  /*e530*/  HMMA.16816.F32 R72, R4.reuse, R14, R72 ;  /* 0x0000000e0448723c */ /* 0x040fe20000001848 */
[----:B------:R-:W5:Y:S05]  /*e540*/  LDSM.16.MT88.4 R12, [R152+0x7800] ;  /* 0x00780000980c783b */ /* 0x000f6a0000004200 */
[----:B------:R-:W-:Y:S02]  /*e550*/  MUFU.EX2 R109, R109 ;  /* 0x0000006d006d7308 */ /* 0x000fe40000000800 */
[C---:B--2---:R-:W-:Y:S06]  /*e560*/  HMMA.16816.F32 R76, R4.reuse, R8, R76 ;  /* 0x00000008044c723c */ /* 0x044fec000000184c */
[----:B------:R-:W2:Y:S02]  /*e570*/  MUFU.EX2 R116, R116 ;  /* 0x0000007400747308 */ /* 0x000ea40000000800 */
[C---:B------:R-:W-:Y:S01]  /*e580*/  HMMA.16816.F32 R88, R4.reuse, R10, R88 ;  /* 0x0000000a0458723c */ /* 0x040fe20000001858 */
[----:B------:R-:W2:Y:S05]  /*e590*/  LDSM.16.MT88.4 R8, [R150+0x7800] ;  /* 0x007800009608783b */ /* 0x000eaa0000004200 */
[----:B------:R-:W-:Y:S02]  /*e5a0*/  MUFU.EX2 R111, R111 ;  /* 0x0000006f006f7308 */ /* 0x000fe40000000800 */
[C---:B---3--:R-:W-:Y:S06]  /*e5b0*/  HMMA.16816.F32 R80, R4.reuse, R16, R80 ;  /* 0x000000100450723c */ /* 0x048fec0000001850 */
[----:B------:R-:W-:Y:S02]  /*e5c0*/  MUFU.EX2 R118, R118 ;  /* 0x0000007600767308 */ /* 0x000fe40000000800 */
[----:B------:R-:W-:Y:S01]  /*e5d0*/  HMMA.16816.F32 R84, R4, R18, R84 ;  /* 0x000000120454723c */ /* 0x000fe20000001854 */
[----:B------:R-:W3:Y:S05]  /*e5e0*/  LDSM.16.MT88.4 R16, [R149+0x7800] ;  /* 0x007800009510783b */ /* 0x000eea0000004200 */
[----:B------:R-:W-:Y:S01]  /*e5f0*/  MUFU.EX2 R115, R115 ;  /* 0x0000007300737308 */ /* 0x000fe20000000800 */
[----:B------:R-:W-:-:S02]  /*e600*/  F2FP.PACK_AB R4, R65, R102 ;  /* 0x000000664104723e */ /* 0x000fc400000000ff */
[----:B-1----:R-:W-:Y:S02]  /*e610*/  F2FP.PACK_AB R5, R104, R67 ;  /* 0x000000436805723e */ /* 0x002fe400000000ff */
[----:B------:R-:W-:Y:S02]  /*e620*/  F2FP.PACK_AB R6, R61, R100 ;  /* 0x000000643d06723e */ /* 0x000fe400000000ff */
[----:B----4-:R-:W-:Y:S01]  /*e630*/  F2FP.PACK_AB R7, R101, R108 ;  /* 0x0000006c6507723e */ /* 0x010fe200000000ff */
[----:B------:R-:W1:Y:S06]  /*e640*/  MUFU.EX2 R120, R120 ;  /* 0x0000007800787308 */ /* 0x000e6c0000000800 */
[C---:B-----5:R-:W-:Y:S02]  /*e650*/  HMMA.16816.F32 R96, R4.reuse, R12, R96 ;  /* 0x0000000c0460723c */ /* 0x060fe40000001860 */
[----:B------:R-:W-:Y:S06]  /*e660*/  MUFU.EX2 R117, R117 ;  /* 0x0000007500757308 */ /* 0x000fec0000000800 */
[C---:B------:R-:W-:Y:S01]  /*e670*/  HMMA.16816.F32 R68, R4.reuse, R14, R68 ;  /* 0x0000000e0444723c */ /* 0x040fe20000001844 */
[----:B------:R-:W4:Y:S01]  /*e680*/  LDSM.16.MT88.4 R12, [R148+0x7800] ;  /* 0x00780000940c783b */ /* 0x000f220000004200 */
[----:B------:R-:W5:Y:S06]  /*e690*/  MUFU.EX2 R122, R122 ;  /* 0x0000007a007a7308 */ /* 0x000f6c0000000800 */
[C---:B--2---:R-:W-:Y:S02]  /*e6a0*/  HMMA.16816.F32 R92, R4.reuse, R8, R92 ;  /* 0x00000008045c723c */ /* 0x044fe4000000185c */
[----:B------:R-:W-:Y:S06]  /*e6b0*/  MUFU.EX2 R124, R124 ;  /* 0x0000007c007c7308 */ /* 0x000fec0000000800 */
[C---:B------:R-:W-:Y:S01]  /*e6c0*/  HMMA.16816.F32 R72, R4.reuse, R10, R72 ;  /* 0x0000000a0448723c */ /* 0x040fe20000001848 */
[----:B------:R-:W2:Y:S01]  /*e6d0*/  LDSM.16.MT88.4 R8, [R152+0x8000] ;  /* 0x008000009808783b */ /* 0x000ea20000004200 */
[----:B------:R-:W1:Y:S06]  /*e6e0*/  MUFU.EX2 R105, R105 ;  /* 0x0000006900697308 */ /* 0x000e6c0000000800 */
[C---:B---3--:R-:W-:Y:S02]  /*e6f0*/  HMMA.16816.F32 R76, R4.reuse, R16, R76 ;  /* 0x00000010044c723c */ /* 0x048fe4000000184c */
[----:B------:R-:W-:Y:S06]  /*e700*/  MUFU.EX2 R107, R107 ;  /* 0x0000006b006b7308 */ /* 0x000fec0000000800 */
[C---:B------:R-:W-:Y:S01]  /*e710*/  HMMA.16816.F32 R88, R4.reuse, R18, R88 ;  /* 0x000000120458723c */ /* 0x040fe20000001858 */
[----:B------:R-:W3:Y:S01]  /*e720*/  LDSM.16.MT88.4 R16, [R150+0x8000] ;  /* 0x008000009610783b */ /* 0x000ee20000004200 */
[----:B------:R-:W-:Y:S06]  /*e730*/  MUFU.EX2 R126, R126 ;  /* 0x0000007e007e7308 */ /* 0x000fec0000000800 */
[C---:B----4-:R-:W-:Y:S02]  /*e740*/  HMMA.16816.F32 R80, R4.reuse, R12, R80 ;  /* 0x0000000c0450723c */ /* 0x050fe40000001850 */
[----:B------:R-:W-:Y:S06]  /*e750*/  MUFU.EX2 R103, R103 ;  /* 0x0000006700677308 */ /* 0x000fec0000000800 */
[----:B------:R-:W-:Y:S01]  /*e760*/  HMMA.16816.F32 R84, R4, R14, R84 ;  /* 0x0000000e0454723c */ /* 0x000fe20000001854 */
[----:B------:R-:W4:Y:S01]  /*e770*/  LDSM.16.MT88.4 R12, [R149+0x8000] ;  /* 0x00800000950c783b */ /* 0x000f220000004200 */
[----:B------:R-:W2:Y:S05]  /*e780*/  MUFU.EX2 R112, R112 ;  /* 0x0000007000707308 */ /* 0x000eaa0000000800 */
[----:B------:R-:W-:-:S02]  /*e790*/  F2FP.PACK_AB R4, R116, R109 ;  /* 0x0000006d7404723e */ /* 0x000fc400000000ff */
[----:B-1----:R-:W-:Y:S01]  /*e7a0*/  F2FP.PACK_AB R5, R120, R115 ;  /* 0x000000737805723e */ /* 0x002fe200000000ff */
[----:B------:R-:W-:Y:S01]  /*e7b0*/  MUFU.EX2 R110, R110 ;  /* 0x0000006e006e7308 */ /* 0x000fe20000000800 */
[----:B------:R-:W-:Y:S02]  /*e7c0*/  F2FP.PACK_AB R6, R118, R111 ;  /* 0x0000006f7606723e */ /* 0x000fe400000000ff */
[----:B-----5:R-:W-:-:S05]  /*e7d0*/  F2FP.PACK_AB R7, R122, R117 ;  /* 0x000000757a07723e */ /* 0x020fca00000000ff */
[----:B------:R-:W1:Y:S02]  /*e7e0*/  MUFU.EX2 R113, R113 ;  /* 0x0000007100717308 */ /* 0x000e640000000800 */
[C---:B--2---:R-:W-:Y:S06]  /*e7f0*/  HMMA.16816.F32 R96, R4.reuse, R8, R96 ;  /* 0x000000080460723c */ /* 0x044fec0000001860 */
[----:B------:R-:W-:Y:S02]  /*e800*/  MUFU.EX2 R106, R106 ;  /* 0x0000006a006a7308 */ /* 0x000fe40000000800 */
[C---:B------:R-:W-:Y:S01]  /*e810*/  HMMA.16816.F32 R68, R4.reuse, R10, R68 ;  /* 0x0000000a0444723c */ /* 0x040fe20000001844 */
[----:B------:R-:W2:Y:S05]  /*e820*/  LDSM.16.MT88.4 R8, [R148+0x8000] ;  /* 0x008000009408783b */ /* 0x000eaa0000004200 */
[----:B------:R-:W5:Y:S02]  /*e830*/  MUFU.EX2 R55, R55 ;  /* 0x0000003700377308 */ /* 0x000f640000000800 */
        /* <DEDUP_REMOVED lines=9> */
[----:B------:R-:W1:Y:S02]  /*e8d0*/  MUFU.EX2 R51, R51 ;  /* 0x0000003300337308 */ /* 0x000e640000000800 */
[C---:B--2---:R-:W-:Y:S06]  /*e8e0*/  HMMA.16816.F32 R80, R4.reuse, R8, R80 ;  /* 0x000000080450723c */ /* 0x044fec0000001850 */
[----:B------:R-:W-:Y:S02]  /*e8f0*/  MUFU.EX2 R60, R60 ;  /* 0x0000003c003c7308 */ /* 0x000fe40000000800 */
[----:B------:R-:W-:Y:S01]  /*e900*/  HMMA.16816.F32 R84, R4, R10, R84 ;  /* 0x0000000a0454723c */ /* 0x000fe20000001854 */
[----:B------:R-:W2:Y:S05]  /*e910*/  LDSM.16.MT88.4 R8, [R149+0x8800] ;  /* 0x008800009508783b */ /* 0x000eaa0000004200 */
[----:B------:R-:W2:Y:S01]  /*e920*/  MUFU.EX2 R63, R63 ;  /* 0x0000003f003f7308 */ /* 0x000ea20000000800 */
[----:B------:R-:W-:-:S02]  /*e930*/  F2FP.PACK_AB R4, R105, R124 ;  /* 0x0000007c6904723e */ /* 0x000fc400000000ff */
[----:B------:R-:W-:Y:S02]  /*e940*/  F2FP.PACK_AB R5, R112, R103 ;  /* 0x000000677005723e */ /* 0x000fe400000000ff */
[----:B------:R-:W-:Y:S02]  /*e950*/  F2FP.PACK_AB R6, R126, R107 ;  /* 0x0000006b7e06723e */ /* 0x000fe400000000ff */
[----:B-1----:R-:W-:Y:S01]  /*e960*/  F2FP.PACK_AB R7, R113, R110 ;  /* 0x0000006e7107723e */ /* 0x002fe200000000ff */
[----:B------:R-:W-:Y:S06]  /*e970*/  MUFU.EX2 R45, R45 ;  /* 0x0000002d002d7308 */ /* 0x000fec0000000800 */
[C---:B---3--:R-:W-:Y:S02]  /*e980*/  HMMA.16816.F32 R96, R4.reuse, R16, R96 ;  /* 0x000000100460723c */ /* 0x048fe40000001860 */
[----:B------:R-:W1:Y:S06]  /*e990*/  MUFU.EX2 R62, R62 ;  /* 0x0000003e003e7308 */ /* 0x000e6c0000000800 */
[C---:B------:R-:W-:Y:S01]  /*e9a0*/  HMMA.16816.F32 R68, R4.reuse, R18, R68 ;  /* 0x000000120444723c */ /* 0x040fe20000001844 */
[----:B------:R-:W3:Y:S01]  /*e9b0*/  LDSM.16.MT88.4 R16, [R148+0x8800] ;  /* 0x008800009410783b */ /* 0x000ee20000004200 */
[----:B------:R-:W-:Y:S06]  /*e9c0*/  MUFU.EX2 R41, R41 ;  /* 0x0000002900297308 */ /* 0x000fec0000000800 */
[C---:B----4-:R-:W-:Y:S02]  /*e9d0*/  HMMA.16816.F32 R92, R4.reuse, R12, R92 ;  /* 0x0000000c045c723c */ /* 0x050fe4000000185c */
[----:B------:R-:W-:Y:S06]  /*e9e0*/  MUFU.EX2 R44, R47 ;  /* 0x0000002f002c7308 */ /* 0x000fec0000000800 */
[C---:B--2---:R-:W-:Y:S02]  /*e9f0*/  HMMA.16816.F32 R76, R4.reuse, R8, R76 ;  /* 0x00000008044c723c */ /* 0x044fe4000000184c */
[----:B------:R-:W-:Y:S06]  /*ea00*/  MUFU.EX2 R30, R30 ;  /* 0x0000001e001e7308 */ /* 0x000fec0000000800 */
[C---:B------:R-:W-:Y:S01]  /*ea10*/  HMMA.16816.F32 R88, R4.reuse, R10, R88 ;  /* 0x0000000a0458723c */ /* 0x040fe20000001858 */
[----:B------:R-:W2:Y:S01]  /*ea20*/  LDSM.16.MT88.4 R8, [R150+0x9000] ;  /* 0x009000009608783b */ /* 0x000ea20000004200 */
[----:B------:R-:W-:Y:S06]  /*ea30*/  MUFU.EX2 R24, R24 ;  /* 0x0000001800187308 */ /* 0x000fec0000000800 */
[C---:B------:R-:W-:Y:S01]  /*ea40*/  HMMA.16816.F32 R72, R4.reuse, R14, R72 ;  /* 0x0000000e0448723c */ /* 0x040fe20000001848 */
[----:B------:R-:W4:Y:S01]  /*ea50*/  LDSM.16.MT88.4 R12, [R152+0x9000] ;  /* 0x00900000980c783b */ /* 0x000f220000004200 */
[----:B------:R-:W-:Y:S06]  /*ea60*/  MUFU.EX2 R21, R21 ;  /* 0x0000001500157308 */ /* 0x000fec0000000800 */
[C---:B---3--:R-:W-:Y:S08]  /*ea70*/  HMMA.16816.F32 R80, R4.reuse, R16, R80 ;  /* 0x000000100450723c */ /* 0x048ff00000001850 */
[----:B------:R-:W-:Y:S01]  /*ea80*/  HMMA.16816.F32 R84, R4, R18, R84 ;  /* 0x000000120454723c */ /* 0x000fe20000001854 */
[----:B------:R-:W3:Y:S06]  /*ea90*/  LDSM.16.MT88.4 R16, [R149+0x9000] ;  /* 0x009000009510783b */ /* 0x000eec0000004200 */
[----:B-----5:R-:W-:-:S02]  /*eaa0*/  F2FP.PACK_AB R4, R55, R106 ;  /* 0x0000006a3704723e */ /* 0x020fc400000000ff */
[----:B------:R-:W-:Y:S02]  /*eab0*/  F2FP.PACK_AB R5, R51, R66 ;  /* 0x000000423305723e */ /* 0x000fe400000000ff */
[----:B------:R-:W-:Y:S02]  /*eac0*/  F2FP.PACK_AB R6, R114, R53 ;  /* 0x000000357206723e */ /* 0x000fe400000000ff */
[----:B------:R-:W-:-:S07]  /*ead0*/  F2FP.PACK_AB R7, R63, R60 ;  /* 0x0000003c3f07723e */ /* 0x000fce00000000ff */
[C---:B--2---:R-:W-:Y:S07]  /*eae0*/  HMMA.16816.F32 R92, R4.reuse, R8, R92 ;  /* 0x00000008045c723c */ /* 0x044fee000000185c */
[----:B------:R-:W-:Y:S01]  /*eaf0*/  FADD.FTZ R9, R33, R36 ;  /* 0x0000002421097221 */ /* 0x000fe20000010000 */
[----:B----4-:R-:W-:Y:S01]  /*eb00*/  HMMA.16816.F32 R96, R4, R12, R96 ;  /* 0x0000000c0460723c */ /* 0x010fe20000001860 */
[----:B------:R-:W2:Y:S02]  /*eb10*/  MUFU.EX2 R33, R34 ;  /* 0x0000002200217308 */ /* 0x000ea40000000800 */
[----:B------:R-:W-:-:S04]  /*eb20*/  FADD.FTZ R32, R32, R9 ;  /* 0x0000000920207221 */ /* 0x000fc80000010000 */
[----:B------:R-:W-:Y:S01]  /*eb30*/  FADD.FTZ R25, R25, R32 ;  /* 0x0000002019197221 */ /* 0x000fe20000010000 */
[----:B------:R-:W-:Y:S01]  /*eb40*/  HMMA.16816.F32 R68, R4, R14, R68 ;  /* 0x0000000e0444723c */ /* 0x000fe20000001844 */
[----:B------:R-:W4:Y:S02]  /*eb50*/  LDSM.16.MT88.4 R12, [R148+0x9000] ;  /* 0x00900000940c783b */ /* 0x000f240000004200 */
[----:B------:R-:W-:-:S04]  /*eb60*/  FADD.FTZ R26, R26, R25 ;  /* 0x000000191a1a7221 */ /* 0x000fc80000010000 */
[----:B------:R-:W-:Y:S01]  /*eb70*/  FADD.FTZ R23, R23, R26 ;  /* 0x0000001a17177221 */ /* 0x000fe20000010000 */
[----:B------:R-:W-:Y:S01]  /*eb80*/  HMMA.16816.F32 R72, R4, R10, R72 ;  /* 0x0000000a0448723c */ /* 0x000fe20000001848 */
[----:B------:R-:W5:Y:S02]  /*eb90*/  LDSM.16.MT88.4 R8, [R152+0x9800] ;  /* 0x009800009808783b */ /* 0x000f640000004200 */
        /* <DEDUP_REMOVED lines=18> */
[C---:B----4-:R-:W-:Y:S01]  /*ecc0*/  HMMA.16816.F32 R80, R4.reuse, R12, R80 ;  /* 0x0000000c0450723c */ /* 0x050fe20000001850 */
[----:B------:R-:W-:Y:S02]  /*ecd0*/  FADD.FTZ R109, R109, R100 ;  /* 0x000000646d6d7221 */ /* 0x000fe40000010000 */
[----:B------:R-:W-:Y:S02]  /*ece0*/  FADD.FTZ R115, R115, R108 ;  /* 0x0000006c73737221 */ /* 0x000fe40000010000 */
[----:B------:R-:W-:Y:S02]  /*ecf0*/  FADD.FTZ R116, R116, R109 ;  /* 0x0000006d74747221 */ /* 0x000fe40000010000 */
[----:B------:R-:W-:Y:S01]  /*ed00*/  FADD.FTZ R120, R120, R115 ;  /* 0x0000007378787221 */ /* 0x000fe20000010000 */
[----:B------:R-:W-:Y:S01]  /*ed10*/  HMMA.16816.F32 R84, R4, R14, R84 ;  /* 0x0000000e0454723c */ /* 0x000fe20000001854 */
[----:B------:R-:W-:Y:S01]  /*ed20*/  FADD.FTZ R111, R111, R116 ;  /* 0x000000746f6f7221 */ /* 0x000fe20000010000 */
[----:B------:R-:W4:Y:S01]  /*ed30*/  LDSM.16.MT88.4 R12, [R149+0x9800] ;  /* 0x00980000950c783b */ /* 0x000f220000004200 */
[----:B------:R-:W-:-:S02]  /*ed40*/  FADD.FTZ R117, R117, R120 ;  /* 0x0000007875757221 */ /* 0x000fc40000010000 */
[----:B------:R-:W-:Y:S02]  /*ed50*/  FADD.FTZ R111, R118, R111 ;  /* 0x0000006f766f7221 */ /* 0x000fe40000010000 */
[----:B-1----:R-:W-:Y:S01]  /*ed60*/  F2FP.PACK_AB R4, R62, R45 ;  /* 0x0000002d3e04723e */ /* 0x002fe200000000ff */
[----:B------:R-:W-:Y:S01]  /*ed70*/  FADD.FTZ R122, R122, R117 ;  /* 0x000000757a7a7221 */ /* 0x000fe20000010000 */
[----:B--2---:R-:W-:Y:S01]  /*ed80*/  F2FP.PACK_AB R5, R30, R33 ;  /* 0x000000211e05723e */ /* 0x004fe200000000ff */
[----:B------:R-:W-:Y:S01]  /*ed90*/  FADD.FTZ R124, R124, R111 ;  /* 0x0000006f7c7c7221 */ /* 0x000fe20000010000 */
[----:B------:R-:W-:Y:S01]  /*eda0*/  F2FP.PACK_AB R6, R44, R41 ;  /* 0x000000292c06723e */ /* 0x000fe200000000ff */
[----:B------:R-:W-:Y:S01]  /*edb0*/  FADD.FTZ R103, R103, R122 ;  /* 0x0000007a67677221 */ /* 0x000fe20000010000 */
[----:B------:R-:W-:Y:S01]  /*edc0*/  F2FP.PACK_AB R7, R21, R24 ;  /* 0x000000181507723e */ /* 0x000fe200000000ff */
[----:B------:R-:W-:Y:S02]  /*edd0*/  FADD.FTZ R124, R105, R124 ;  /* 0x0000007c697c7221 */ /* 0x000fe40000010000 */
[----:B------:R-:W-:-:S02]  /*ede0*/  FADD.FTZ R103, R112, R103 ;  /* 0x0000006770677221 */ /* 0x000fc40000010000 */
[----:B------:R-:W-:Y:S02]  /*edf0*/  FADD.FTZ R107, R107, R124 ;  /* 0x0000007c6b6b7221 */ /* 0x000fe40000010000 */
[C---:B-----5:R-:W-:Y:S01]  /*ee00*/  HMMA.16816.F32 R96, R4.reuse, R8, R96 ;  /* 0x000000080460723c */ /* 0x060fe20000001860 */
        /* <DEDUP_REMOVED lines=20> */
[----:B----4-:R-:W-:Y:S01]  /*ef50*/  HMMA.16816.F32 R76, R4, R12, R76 ;  /* 0x0000000c044c723c */ /* 0x010fe2000000184c */
[----:B------:R-:W-:-:S02]  /*ef60*/  FADD.FTZ R24, R24, R33 ;  /* 0x0000002118187221 */ /* 0x000fc40000010000 */
[----:B------:R-:W-:Y:S02]  /*ef70*/  FADD.FTZ R177, R44, R41 ;  /* 0x000000292cb17221 */ /* 0x000fe40000010000 */
[----:B------:R-:W-:-:S03]  /*ef80*/  FADD.FTZ R176, R21, R24 ;  /* 0x0000001815b07221 */ /* 0x000fc60000010000 */
[C---:B------:R-:W-:Y:S08]  /*ef90*/  HMMA.16816.F32 R88, R4.reuse, R14, R88 ;  /* 0x0000000e0458723c */ /* 0x040ff00000001858 */
[C---:B-1----:R-:W-:Y:S08]  /*efa0*/  HMMA.16816.F32 R80, R4.reuse, R8, R80 ;  /* 0x000000080450723c */ /* 0x042ff00000001850 */
        /* <DEDUP_REMOVED lines=66> */
.L_x_6509:
[----:B------:R-:W-:-:S05]  /*f3d0*/  IMAD.MOV.U32 R3, RZ, RZ, c[0x0][0x1a0] ;  /* 0x00006800ff037624 */ /* 0x000fca00078e00ff */
[----:B------:R-:W-:-:S04]  /*f3e0*/  LEA R3, -R3, RZ, 0x7 ;  /* 0x000000ff03037211 */ /* 0x000fc800078e39ff */
[----:B------:R-:W-:Y:S02]  /*f3f0*/  SHF.R.S32.HI R4, RZ, 0x1f, R3 ;  /* 0x0000001fff047819 */ /* 0x000fe40000011403 */
.L_x_6510:
[----:B------:R-:W-:Y:S01]  /*f400*/  ULDC.64 UR4, c[0x0][0x1a0] ;  /* 0x0000680000047ab9 */ /* 0x000fe20000000a00 */
[C---:B------:R-:W-:Y:S01]  /*f410*/  LEA R162, P0, R3.reuse, R162, 0x1 ;  /* 0x000000a203a27211 */ /* 0x040fe200078008ff */
[----:B------:R-:W-:Y:S02]  /*f420*/  USHF.L.U32 UR9, UR4, 0x5, URZ ;  /* 0x0000000504097899 */ /* 0x000fe4000800063f */
[----:B------:R-:W-:Y:S01]  /*f430*/  UMOV UR8, 0x5 ;  /* 0x0000000500087882 */ /* 0x000fe20000000000 */
[----:B------:R-:W-:Y:S01]  /*f440*/  LEA.HI.X R163, R3, R163, R4, 0x1, P0 ;  /* 0x000000a303a37211 */ /* 0x000fe200000f0c04 */
[----:B------:R-:W-:Y:S02]  /*f450*/  USHF.L.U64.HI UR5, UR4, UR8, UR5 ;  /* 0x0000000804057299 */ /* 0x000fe40008010205 */
[----:B------:R-:W-:Y:S02]  /*f460*/  IADD3 R10, P0, R162, UR9, RZ ;  /* 0x00000009a20a7c10 */ /* 0x000fe4000ff1e0ff */
[----:B------:R-:W-:Y:S01]  /*f470*/  @!PT LDS RZ, [RZ] ;  /* 0x00000000fffff984 */ /* 0x000fe20000000800 */
[----:B------:R-:W-:Y:S01]  /*f480*/  @!PT LDS RZ, [RZ] ;  /* 0x00000000fffff984 */ /* 0x000fe20000000800 */
[----:B------:R-:W-:Y:S01]  /*f490*/  @!PT LDS RZ, [RZ] ;  /* 0x00000000fffff984 */ /* 0x000fe20000000800 */
[----:B------:R1:W-:Y:S02]  /*f4a0*/  LDGSTS.E.BYPASS.LTC128B.128 [R167+0x6000], [R162.64] ;  /* 0x06000000a2a77fae */ /* 0x0003e4000b901d46 */
[----:B------:R-:W-:-:S02]  /*f4b0*/  IADD3.X R11, R163, UR5, RZ, P0, !PT ;  /* 0x00000005a30b7c10 */ /* 0x000fc400087fe4ff */
        /* <DEDUP_REMOVED lines=18> */
[----:B------:R-:W-:-:S03]  /*f5e0*/  ISETP.GE.AND P0, PT, R56, 0x3, PT ;  /* 0x000000033800780c */ /* 0x000fc60003f06270 */
[----:B------:R5:W-:Y:S04]  /*f5f0*/  LDGSTS.E.BYPASS.LTC128B.128 [R167+0x9800], [R16.64] ;  /* 0x0980000010a77fae */ /* 0x000be8000b901d46 */
[----:B------:R-:W-:Y:S04]  /*f600*/  LDSM.16.M88.4 R116, [R158] ;  /* 0x000000009e74783b */ /* 0x000fe80000000200 */
[----:B------:R-:W1:Y:S04]  /*f610*/  LDSM.16.M88.4 R36, [R157+0x3000] ;  /* 0x003000009d24783b */ /* 0x000e680000000200 */
[----:B------:R-:W5:Y:S04]  /*f620*/  LDSM.16.M88.4 R28, [R157+0x3800] ;  /* 0x003800009d1c783b */ /* 0x000f680000000200 */
[----:B------:R-:W5:Y:S04]  /*f630*/  LDSM.16.M88.4 R52, [R157+0x2000] ;  /* 0x002000009d34783b */ /* 0x000f680000000200 */
[----:B------:R-:W5:Y:S04]  /*f640*/  LDSM.16.M88.4 R20, [R157+0x4000] ;  /* 0x004000009d14783b */ /* 0x000f680000000200 */
[----:B------:R-:W-:Y:S04]  /*f650*/  LDSM.16.M88.4 R104, [R156] ;  /* 0x000000009c68783b */ /* 0x000fe80000000200 */
[----:B------:R-:W5:Y:S04]  /*f660*/  LDSM.16.M88.4 R112, [R151+0x3000] ;  /* 0x003000009770783b */ /* 0x000f680000000200 */
[----:B------:R-:W5:Y:S04]  /*f670*/  LDSM.16.M88.4 R108, [R151+0x3800] ;  /* 0x00380000976c783b */ /* 0x000f680000000200 */
[----:B--2---:R-:W2:Y:S04]  /*f680*/  LDSM.16.M88.4 R8, [R151+0x2000] ;  /* 0x002000009708783b */ /* 0x004ea80000000200 */
[----:B------:R-:W2:Y:S04]  /*f690*/  LDSM.16.M88.4 R44, [R157+0x2800] ;  /* 0x002800009d2c783b */ /* 0x000ea80000000200 */
[----:B---3--:R-:W3:Y:S04]  /*f6a0*/  LDSM.16.M88.4 R12, [R157+0x4800] ;  /* 0x004800009d0c783b */ /* 0x008ee80000000200 */
[----:B----4-:R-:W4:Y:S01]  /*f6b0*/  LDSM.16.M88.4 R4, [R157+0x5000] ;  /* 0x005000009d04783b */ /* 0x010f220000000200 */
[C---:B-1----:R-:W-:Y:S03]  /*f6c0*/  HMMA.16816.F32 R40, R116.reuse, R36, RZ ;  /* 0x000000247428723c */ /* 0x042fe600000018ff */
[----:B------:R-:W1:Y:S04]  /*f6d0*/  LDSM.16.M88.4 R124, [R157+0x5800] ;  /* 0x005800009d7c783b */ /* 0x000e680000000200 */
[----:B------:R-:W1:Y:S01]  /*f6e0*/  LDSM.16.M88.4 R100, [R151+0x4000] ;  /* 0x004000009764783b */ /* 0x000e620000000200 */
[C---:B-----5:R-:W-:Y:S03]  /*f6f0*/  HMMA.16816.F32 R32, R116.reuse, R28, RZ ;  /* 0x0000001c7420723c */ /* 0x060fe600000018ff */
[----:B------:R-:W5:Y:S04]  /*f700*/  LDSM.16.M88.4 R64, [R151+0x4800] ;  /* 0x004800009740783b */ /* 0x000f680000000200 */
[----:B------:R-:W1:Y:S01]  /*f710*/  LDSM.16.M88.4 R128, [R151+0x2800] ;  /* 0x002800009780783b */ /* 0x000e620000000200 */
[C---:B------:R-:W-:Y:S03]  /*f720*/  HMMA.16816.F32 R36, R116.reuse, R38, RZ ;  /* 0x000000267424723c */ /* 0x040fe600000018ff */
[----:B------:R-:W0:Y:S05]  /*f730*/  LDGDEPBAR ;  /* 0x00000000000079af */ /* 0x000e2a0000000000 */
[C---:B------:R-:W-:Y:S08]  /*f740*/  HMMA.16816.F32 R28, R116.reuse, R30, RZ ;  /* 0x0000001e741c723c */ /* 0x040ff000000018ff */
[C---:B------:R-:W-:Y:S08]  /*f750*/  HMMA.16816.F32 R60, R116.reuse, R52, RZ ;  /* 0x00000034743c723c */ /* 0x040ff000000018ff */
[C---:B------:R-:W-:Y:S08]  /*f760*/  HMMA.16816.F32 R52, R116.reuse, R54, RZ ;  /* 0x000000367434723c */ /* 0x040ff000000018ff */
[C---:B------:R-:W-:Y:S08]  /*f770*/  HMMA.16816.F32 R24, R116.reuse, R20, RZ ;  /* 0x000000147418723c */ /* 0x040ff000000018ff */
[----:B------:R-:W-:Y:S08]  /*f780*/  HMMA.16816.F32 R20, R116, R22, RZ ;  /* 0x000000167414723c */ /* 0x000ff000000018ff */
[C---:B------:R-:W-:Y:S08]  /*f790*/  HMMA.16816.F32 R40, R104.reuse, R112, R40 ;  /* 0x000000706828723c */ /* 0x040ff00000001828 */
[C---:B------:R-:W-:Y:S01]  /*f7a0*/  HMMA.16816.F32 R36, R104.reuse, R114, R36 ;  /* 0x000000726824723c */ /* 0x040fe20000001824 */
[----:B------:R-:W1:Y:S07]  /*f7b0*/  LDSM.16.M88.4 R112, [R151+0x5000] ;  /* 0x005000009770783b */ /* 0x000e6e0000000200 */
[C---:B------:R-:W-:Y:S08]  /*f7c0*/  HMMA.16816.F32 R32, R104.reuse, R108, R32 ;  /* 0x0000006c6820723c */ /* 0x040ff00000001820 */
[C---:B------:R-:W-:Y:S01]  /*f7d0*/  HMMA.16816.F32 R28, R104.reuse, R110, R28 ;  /* 0x0000006e681c723c */ /* 0x040fe2000000181c */
[----:B------:R-:W1:Y:S07]  /*f7e0*/  LDSM.16.M88.4 R108, [R151+0x5800] ;  /* 0x00580000976c783b */ /* 0x000e6e0000000200 */
[C---:B--2---:R-:W-:Y:S08]  /*f7f0*/  HMMA.16816.F32 R60, R104.reuse, R8, R60 ;  /* 0x00000008683c723c */ /* 0x044ff0000000183c */
[----:B------:R-:W-:Y:S08]  /*f800*/  HMMA.16816.F32 R52, R104, R10, R52 ;  /* 0x0000000a6834723c */ /* 0x000ff00000001834 */
[C---:B------:R-:W-:Y:S08]  /*f810*/  HMMA.16816.F32 R48, R116.reuse, R44, RZ ;  /* 0x0000002c7430723c */ /* 0x040ff000000018ff */
[C---:B---3--:R-:W-:Y:S08]  /*f820*/  HMMA.16816.F32 R16, R116.reuse, R12, RZ ;  /* 0x0000000c7410723c */ /* 0x048ff000000018ff */
[C---:B----4-:R-:W-:Y:S08]  /*f830*/  HMMA.16816.F32 R8, R116.reuse, R4, RZ ;  /* 0x000000047408723c */ /* 0x050ff000000018ff */
[C---:B------:R-:W-:Y:S08]  /*f840*/  HMMA.16816.F32 R44, R116.reuse, R46, RZ ;  /* 0x0000002e742c723c */ /* 0x040ff000000018ff */
[C---:B------:R-:W-:Y:S08]  /*f850*/  HMMA.16816.F32 R12, R116.reuse, R14, RZ ;  /* 0x0000000e740c723c */ /* 0x040ff000000018ff */
[C---:B------:R-:W-:Y:S08]  /*f860*/  HMMA.16816.F32 R4, R116.reuse, R6, RZ ;  /* 0x000000067404723c */ /* 0x040ff000000018ff */
[C---:B-1----:R-:W-:Y:S08]  /*f870*/  HMMA.16816.F32 R120, R116.reuse, R124, RZ ;  /* 0x0000007c7478723c */ /* 0x042ff000000018ff */
[----:B------:R-:W-:Y:S01]  /*f880*/  HMMA.16816.F32 R116, R116, R126, RZ ;  /* 0x0000007e7474723c */ /* 0x000fe200000018ff */
[----:B------:R-:W-:Y:S07]  /*f890*/  LDSM.16.M88.4 R124, [R155] ;  /* 0x000000009b7c783b */ /* 0x000fee0000000200 */
[C---:B------:R-:W-:Y:S08]  /*f8a0*/  HMMA.16816.F32 R24, R104.reuse, R100, R24 ;  /* 0x000000646818723c */ /* 0x040ff00000001818 */
[C---:B------:R-:W-:Y:S01]  /*f8b0*/  HMMA.16816.F32 R20, R104.reuse, R102, R20 ;  /* 0x000000666814723c */ /* 0x040fe20000001814 */
[----:B------:R-:W1:Y:S07]  /*f8c0*/  LDSM.16.M88.4 R100, [R154] ;  /* 0x000000009a64783b */ /* 0x000e6e0000000200 */
[C---:B-----5:R-:W-:Y:S08]  /*f8d0*/  HMMA.16816.F32 R16, R104.reuse, R64, R16 ;  /* 0x000000406810723c */ /* 0x060ff00000001810 */
[C---:B------:R-:W-:Y:S01]  /*f8e0*/  HMMA.16816.F32 R12, R104.reuse, R66, R12 ;  /* 0x00000042680c723c */ /* 0x040fe2000000180c */
[----:B------:R-:W2:Y:S07]  /*f8f0*/  LDSM.16.M88.4 R64, [R147] ;  /* 0x000000009340783b */ /* 0x000eae0000000200 */
[C---:B------:R-:W-:Y:S08]  /*f900*/  HMMA.16816.F32 R48, R104.reuse, R128, R48 ;  /* 0x000000806830723c */ /* 0x040ff00000001830 */
[C---:B------:R-:W-:Y:S08]  /*f910*/  HMMA.16816.F32 R44, R104.reuse, R130, R44 ;  /* 0x00000082682c723c */ /* 0x040ff0000000182c */
[C---:B------:R-:W-:Y:S08]  /*f920*/  HMMA.16816.F32 R8, R104.reuse, R112, R8 ;  /* 0x000000706808723c */ /* 0x040ff00000001808 */
[C---:B------:R-:W-:Y:S01]  /*f930*/  HMMA.16816.F32 R4, R104.reuse, R114, R4 ;  /* 0x000000726804723c */ /* 0x040fe20000001804 */
[----:B------:R-:W3:Y:S07]  /*f940*/  LDSM.16.M88.4 R112, [R146] ;  /* 0x000000009270783b */ /* 0x000eee0000000200 */
[C---:B------:R-:W-:Y:S08]  /*f950*/  HMMA.16816.F32 R120, R104.reuse, R108, R120 ;  /* 0x0000006c6878723c */ /* 0x040ff00000001878 */
[----:B------:R-:W-:Y:S01]  /*f960*/  HMMA.16816.F32 R116, R104, R110, R116 ;  /* 0x0000006e6874723c */ /* 0x000fe20000001874 */
[----:B------:R-:W4:Y:S04]  /*f970*/  LDSM.16.M88.4 R104, [R144] ;  /* 0x000000009068783b */ /* 0x000f280000000200 */
[----:B------:R-:W-:Y:S03]  /*f980*/  LDSM.16.M88.4 R108, [R145] ;  /* 0x00000000916c783b */ /* 0x000fe60000000200 */
        /* <DEDUP_REMOVED lines=20> */
[----:B------:R-:W4:Y:S07]  /*fad0*/  LDSM.16.M88.4 R108, [R140] ;  /* 0x000000008c6c783b */ /* 0x000f2e0000000200 */
        /* <DEDUP_REMOVED lines=11> */
[----:B------:R-:W4:Y:S07]  /*fb90*/  LDSM.16.M88.4 R108, [R141] ;  /* 0x000000008d6c783b */ /* 0x000f2e0000000200 */
[C---:B---3--:R-:W-:Y:S07]  /*fba0*/  HMMA.16816.F32 R24, R112.reuse, R104, R24 ;  /* 0x000000687018723c */ /* 0x048fee0000001818 */
[----:B------:R-:W-:Y:S01]  /*fbb0*/  IMAD.SHL.U32 R104, R172, 0x80, RZ ;  /* 0x00000080ac687824 */ /* 0x000fe200078e00ff */
[----:B-1----:R-:W-:Y:S04]  /*fbc0*/  HMMA.16816.F32 R16, R112, R100, R16 ;  /* 0x000000647010723c */ /* 0x002fe80000001810 */
[----:B------:R-:W-:-:S03]  /*fbd0*/  LOP3.LUT R3, R104, 0x8, R57, 0xfe, !PT ;  /* 0x0000000868037812 */ /* 0x000fc600078efe39 */
[----:B------:R-:W-:Y:S01]  /*fbe0*/  LOP3.LUT R100, R104, R57, RZ, 0xfc, !PT ;  /* 0x0000003968647212 */ /* 0x000fe200078efcff */
[C---:B------:R-:W-:Y:S01]  /*fbf0*/  HMMA.16816.F32 R12, R112.reuse, R102, R12 ;  /* 0x00000066700c723c */ /* 0x040fe2000000180c */
[CC--:B------:R-:W-:Y:S02]  /*fc00*/  ISETP.GE.AND P4, PT, R3.reuse, R58.reuse, PT ;  /* 0x0000003a0300720c */ /* 0x0c0fe40003f86270 */
[----:B------:R-:W-:Y:S02]  /*fc10*/  ISETP.GE.AND P5, PT, R3, R59, PT ;  /* 0x0000003b0300720c */ /* 0x000fe40003fa6270 */
[C---:B------:R-:W-:Y:S02]  /*fc20*/  IADD3 R3, R100.reuse, 0x1, RZ ;  /* 0x0000000164037810 */ /* 0x040fe40007ffe0ff */
[----:B------:R-:W-:Y:S01]  /*fc30*/  P2R R101, PR, RZ, 0x1 ;  /* 0x00000001ff657803 */ /* 0x000fe20000000000 */
[----:B------:R-:W-:Y:S01]  /*fc40*/  HMMA.16816.F32 R20, R112, R106, R20 ;  /* 0x0000006a7014723c */ /* 0x000fe20000001814 */
[----:B------:R-:W-:-:S02]  /*fc50*/  ISETP.GE.AND P1, PT, R100, R58, PT ;  /* 0x0000003a6400720c */ /* 0x000fc40003f26270 */
[CC--:B------:R-:W-:Y:S02]  /*fc60*/  ISETP.GE.AND P0, PT, R100.reuse, R59.reuse, PT ;  /* 0x0000003b6400720c */ /* 0x0c0fe40003f06270 */
[C---:B------:R-:W-:Y:S02]  /*fc70*/  IADD3 R56, R100.reuse, 0x9, RZ ;  /* 0x0000000964387810 */ /* 0x040fe40007ffe0ff */
[C---:B------:R-:W-:Y:S01]  /*fc80*/  ISETP.GE.AND P3, PT, R3.reuse, R58, PT ;  /* 0x0000003a0300720c */ /* 0x040fe20003f66270 */
[----:B--2---:R-:W-:Y:S01]  /*fc90*/  HMMA.16816.F32 R4, R112, R66, R4 ;  /* 0x000000427004723c */ /* 0x004fe20000001804 */
[----:B------:R-:W-:Y:S02]  /*fca0*/  ISETP.GE.AND P2, PT, R3, R59, PT ;  /* 0x0000003b0300720c */ /* 0x000fe40003f46270 */
[----:B------:R-:W-:Y:S02]  /*fcb0*/  IADD3 R3, R100, 0x11, RZ ;  /* 0x0000001164037810 */ /* 0x000fe40007ffe0ff */
[----:B------:R-:W-:-:S02]  /*fcc0*/  FSEL R105, R60, -INF , !P1 ;  /* 0xff8000003c697808 */ /* 0x000fc40004800000 */
[----:B------:R-:W-:Y:S01]  /*fcd0*/  FSEL R103, R62, -INF , !P0 ;  /* 0xff8000003e677808 */ /* 0x000fe20004000000 */
[----:B------:R-:W-:Y:S01]  /*fce0*/  HMMA.16816.F32 R8, R112, R64, R8 ;  /* 0x000000407008723c */ /* 0x000fe20000001808 */
[C---:B------:R-:W-:Y:S02]  /*fcf0*/  ISETP.GE.AND P1, PT, R56.reuse, R58, PT ;  /* 0x0000003a3800720c */ /* 0x040fe40003f26270 */
[----:B------:R-:W-:Y:S02]  /*fd00*/  FSEL R106, R61, -INF , !P3 ;  /* 0xff8000003d6a7808 */ /* 0x000fe40005800000 */
[----:B------:R-:W-:Y:S02]  /*fd10*/  ISETP.GE.AND P0, PT, R56, R59, PT ;  /* 0x0000003b3800720c */ /* 0x000fe40003f06270 */
[----:B------:R-:W-:Y:S01]  /*fd20*/  FSEL R187, R63, -INF , !P2 ;  /* 0xff8000003fbb7808 */ /* 0x000fe20005000000 */
[----:B----4-:R-:W-:Y:S01]  /*fd30*/  HMMA.16816.F32 R120, R124, R108, R120 ;  /* 0x0000006c7c78723c */ /* 0x010fe20000001878 */
[----:B------:R-:W-:-:S02]  /*fd40*/  IADD3 R56, R100, 0x19, RZ ;  /* 0x0000001964387810 */ /* 0x000fc40007ffe0ff */
[CC--:B------:R-:W-:Y:S02]  /*fd50*/  ISETP.GE.AND P3, PT, R3.reuse, R58.reuse, PT ;  /* 0x0000003a0300720c */ /* 0x0c0fe40003f66270 */
[----:B------:R-:W-:Y:S02]  /*fd60*/  ISETP.GE.AND P2, PT, R3, R59, PT ;  /* 0x0000003b0300720c */ /* 0x000fe40003f46270 */
[----:B------:R-:W-:Y:S01]  /*fd70*/  IADD3 R3, R100, 0x21, RZ ;  /* 0x0000002164037810 */ /* 0x000fe20007ffe0ff */
[----:B------:R-:W-:Y:S01]  /*fd80*/  HMMA.16816.F32 R116, R124, R110, R116 ;  /* 0x0000006e7c74723c */ /* 0x000fe20000001874 */
[----:B------:R-:W-:Y:S02]  /*fd90*/  FSEL R192, R53, -INF , !P1 ;  /* 0xff80000035c07808 */ /* 0x000fe40004800000 */
[----:B------:R-:W-:Y:S02]  /*fda0*/  ISETP.GE.AND P1, PT, R56, R58, PT ;  /* 0x0000003a3800720c */ /* 0x000fe40003f26270 */
[----:B------:R-:W-:-:S02]  /*fdb0*/  FSEL R190, R49, -INF , !P3 ;  /* 0xff80000031be7808 */ /* 0x000fc40005800000 */
[----:B------:R-:W-:Y:S02]  /*fdc0*/  FSEL R51, R51, -INF , !P2 ;  /* 0xff80000033337808 */ /* 0x000fe40005000000 */
[C---:B------:R-:W-:Y:S02]  /*fdd0*/  IADD3 R49, R100.reuse, 0x29, RZ ;  /* 0x0000002964317810 */ /* 0x040fe40007ffe0ff */
[C---:B------:R-:W-:Y:S02]  /*fde0*/  ISETP.GE.AND P3, PT, R3.reuse, R58, PT ;  /* 0x0000003a0300720c */ /* 0x040fe40003f66270 */
[----:B------:R-:W-:Y:S02]  /*fdf0*/  ISETP.GE.AND P2, PT, R3, R59, PT ;  /* 0x0000003b0300720c */ /* 0x000fe40003f46270 */
[----:B------:R-:W-:Y:S02]  /*fe00*/  IADD3 R3, R100, 0x31, RZ ;  /* 0x0000003164037810 */ /* 0x000fe40007ffe0ff */
[----:B------:R-:W-:-:S02]  /*fe10*/  FSEL R188, R45, -INF , !P1 ;  /* 0xff8000002dbc7808 */ /* 0x000fc40004800000 */
[-C--:B------:R-:W-:Y:S02]  /*fe20*/  ISETP.GE.AND P1, PT, R49, R58.reuse, PT ;  /* 0x0000003a3100720c */ /* 0x080fe40003f26270 */
[----:B------:R-:W-:Y:S02]  /*fe30*/  FSEL R182, R41, -INF , !P3 ;  /* 0xff80000029b67808 */ /* 0x000fe40005800000 */
[----:B------:R-:W-:Y:S02]  /*fe40*/  FSEL R179, R43, -INF , !P2 ;  /* 0xff8000002bb37808 */ /* 0x000fe40005000000 */
[----:B------:R-:W-:Y:S02]  /*fe50*/  IADD3 R41, R100, 0x39, RZ ;  /* 0x0000003964297810 */ /* 0x000fe40007ffe0ff */
[C---:B------:R-:W-:Y:S02]  /*fe60*/  ISETP.GE.AND P3, PT, R3.reuse, R58, PT ;  /* 0x0000003a0300720c */ /* 0x040fe40003f66270 */
[----:B------:R-:W-:-:S02]  /*fe70*/  ISETP.GE.AND P2, PT, R3, R59, PT ;  /* 0x0000003b0300720c */ /* 0x000fc40003f46270 */
[C---:B------:R-:W-:Y:S02]  /*fe80*/  IADD3 R3, R100.reuse, 0x41, RZ ;  /* 0x0000004164037810 */ /* 0x040fe40007ffe0ff */
[----:B------:R-:W-:Y:S02]  /*fe90*/  FSEL R180, R37, -INF , !P1 ;  /* 0xff80000025b47808 */ /* 0x000fe40004800000 */
[----:B------:R-:W-:Y:S02]  /*fea0*/  ISETP.GE.AND P1, PT, R41, R58, PT ;  /* 0x0000003a2900720c */ /* 0x000fe40003f26270 */
[----:B------:R-:W-:Y:S02]  /*feb0*/  FSEL R138, R33, -INF , !P3 ;  /* 0xff800000218a7808 */ /* 0x000fe40005800000 */
[----:B------:R-:W-:Y:S02]  /*fec0*/  FSEL R137, R35, -INF , !P2 ;  /* 0xff80000023897808 */ /* 0x000fe40005000000 */
[----:B------:R-:W-:-:S02]  /*fed0*/  IADD3 R33, R100, 0x49, RZ ;  /* 0x0000004964217810 */ /* 0x000fc40007ffe0ff */
[CC--:B------:R-:W-:Y:S02]  /*fee0*/  ISETP.GE.AND P3, PT, R3.reuse, R58.reuse, PT ;  /* 0x0000003a0300720c */ /* 0x0c0fe40003f66270 */
[----:B------:R-:W-:Y:S02]  /*fef0*/  ISETP.GE.AND P2, PT, R3, R59, PT ;  /* 0x0000003b0300720c */ /* 0x000fe40003f46270 */
[----:B------:R-:W-:Y:S02]  /*ff00*/  IADD3 R3, R100, 0x51, RZ ;  /* 0x0000005164037810 */ /* 0x000fe40007ffe0ff */
[----:B------:R-:W-:Y:S02]  /*ff10*/  FSEL R136, R29, -INF , !P1 ;  /* 0xff8000001d887808 */ /* 0x000fe40004800000 */
        /* <DEDUP_REMOVED lines=10> */
[----:B------:R-:W-:Y:S02]  /*ffc0*/  FSEL R60, R13, -INF , !P1 ;  /* 0xff8000000d3c7808 */ /* 0x000fe40004800000 */
[----:B------:R-:W-:Y:S02]  /*ffd0*/  ISETP.GE.AND P1, PT, R17, R58, PT ;  /* 0x0000003a1100720c */ /* 0x000fe40003f26270 */
[----:B------:R-:W-:Y:S02]  /*ffe0*/  FSEL R185, R55, -INF , !P0 ;  /* 0xff80000037b97808 */ /* 0x000fe40004000000 */
[----:B------:R-:W-:-:S02]  /*fff0*/  ISETP.GE.AND P0, PT, R56, R59, PT ;  /* 0x0000003b3800720c */ /* 0x000fc40003f06270 */
[----:B------:R-:W-:Y:S02]  /*10000*/  FSEL R64, R5, -INF , !P1 ;  /* 0xff80000005407808 */ /* 0x000fe40004800000 */
[----:B------:R-:W-:Y:S02]  /*10010*/  FSEL R108, R52, -INF , !P4 ;  /* 0xff800000346c7808 */ /* 0x000fe40006000000 */
[----:B------:R-:W-:Y:S02]  /*10020*/  FSEL R5, R54, -INF , !P5 ;  /* 0xff80000036057808 */ /* 0x000fe40006800000 */
[----:B------:R-:W-:Y:S01]  /*10030*/  FSEL R47, R47, -INF , !P0 ;  /* 0xff8000002f2f7808 */ /* 0x000fe20004000000 */
[----:B------:R-:W1:Y:S01]  /*10040*/  LDSM.16.M88.4 R52, [R140+0x3800] ;  /* 0x003800008c34783b */ /* 0x000e620000000200 */
[----:B------:R-:W-:Y:S01]  /*10050*/  ISETP.GE.AND P0, PT, R49, R59, PT ;  /* 0x0000003b3100720c */ /* 0x000fe20003f06270 */
[----:B------:R-:W-:-:S04]  /*10060*/  DEPBAR.LE SB0, 0x0 ;  /* 0x000080000000791a */ /* 0x000fc80000000000 */
[----:B------:R-:W-:Y:S01]  /*10070*/  FSEL R175, R39, -INF , !P0 ;  /* 0xff80000027af7808 */ /* 0x000fe20004000000 */
[----:B------:R-:W-:Y:S01]  /*10080*/  BAR.SYNC.DEFER_BLOCKING 0x0 ;  /* 0x0000000000007b1d */ /* 0x000fe20000010000 */
[-C--:B------:R-:W-:Y:S02]  /*10090*/  ISETP.GE.AND P0, PT, R41, R59.reuse, PT ;  /* 0x0000003b2900720c */ /* 0x080fe40003f06270 */
[----:B------:R-:W-:Y:S02]  /*100a0*/  IADD3 R21, R100, 0x61, RZ ;  /* 0x0000006164157810 */ /* 0x000fe40007ffe0ff */
[----:B------:R-:W-:Y:S02]  /*100b0*/  FSEL R135, R31, -INF , !P0 ;  /* 0xff8000001f877808 */ /* 0x000fe40004000000 */
[----:B------:R-:W-:Y:S02]  /*100c0*/  ISETP.GE.AND P0, PT, R33, R59, PT ;  /* 0x0000003b2100720c */ /* 0x000fe40003f06270 */
[----:B------:R-:W-:-:S02]  /*100d0*/  ISETP.GE.AND P3, PT, R21, R58, PT ;  /* 0x0000003a1500720c */ /* 0x000fc40003f66270 */
[----:B------:R-:W-:Y:S02]  /*100e0*/  FSEL R129, R23, -INF , !P0 ;  /* 0xff80000017817808 */ /* 0x000fe40004000000 */
[-C--:B------:R-:W-:Y:S02]  /*100f0*/  ISETP.GE.AND P0, PT, R25, R59.reuse, PT ;  /* 0x0000003b1900720c */ /* 0x080fe40003f06270 */
[----:B------:R-:W-:Y:S02]  /*10100*/  FSEL R56, R19, -INF , !P2 ;  /* 0xff80000013387808 */ /* 0x000fe40005000000 */
[----:B------:R-:W-:Y:S02]  /*10110*/  FSEL R61, R15, -INF , !P0 ;  /* 0xff8000000f3d7808 */ /* 0x000fe40004000000 */
[-C--:B------:R-:W-:Y:S02]  /*10120*/  ISETP.GE.AND P0, PT, R17, R59.reuse, PT ;  /* 0x0000003b1100720c */ /* 0x080fe40003f06270 */
[----:B------:R-:W-:-:S02]  /*10130*/  ISETP.GE.AND P2, PT, R21, R59, PT ;  /* 0x0000003b1500720c */ /* 0x000fc40003f46270 */
[----:B------:R-:W-:Y:S02]  /*10140*/  FSEL R62, R9, -INF , !P3 ;  /* 0xff800000093e7808 */ /* 0x000fe40005800000 */
[----:B------:R-:W-:Y:S02]  /*10150*/  FSEL R65, R7, -INF , !P0 ;  /* 0xff80000007417808 */ /* 0x000fe40004000000 */
[C-C-:B------:R-:W-:Y:S02]  /*10160*/  LOP3.LUT R13, R104.reuse, 0x10, R57.reuse, 0xfe, !PT ;  /* 0x00000010680d7812 */ /* 0x140fe400078efe39 */
[C-C-:B------:R-:W-:Y:S02]  /*10170*/  LOP3.LUT R9, R104.reuse, 0x18, R57.reuse, 0xfe, !PT ;  /* 0x0000001868097812 */ /* 0x140fe400078efe39 */
[----:B------:R-:W-:Y:S02]  /*10180*/  LOP3.LUT R7, R104, 0x20, R57, 0xfe, !PT ;  /* 0x0000002068077812 */ /* 0x000fe400078efe39 */
[----:B------:R-:W-:Y:S01]  /*10190*/  FSEL R63, R11, -INF , !P2 ;  /* 0xff8000000b3f7808 */ /* 0x000fe20005000000 */
[----:B-1----:R-:W-:Y:S01]  /*101a0*/  HMMA.16816.F32 R120, R112, R52, R120 ;  /* 0x000000347078723c */ /* 0x002fe20000001878 */
[----:B------:R-:W-:-:S02]  /*101b0*/  ISETP.GE.AND P3, PT, R13, R58, PT ;  /* 0x0000003a0d00720c */ /* 0x000fc40003f66270 */
[-C--:B------:R-:W-:Y:S02]  /*101c0*/  ISETP.GE.AND P2, PT, R13, R59.reuse, PT ;  /* 0x0000003b0d00720c */ /* 0x080fe40003f46270 */
[CC--:B------:R-:W-:Y:S02]  /*101d0*/  ISETP.GE.AND P1, PT, R9.reuse, R58.reuse, PT ;  /* 0x0000003a0900720c */ /* 0x0c0fe40003f26270 */
[-C--:B------:R-:W-:Y:S01]  /*101e0*/  ISETP.GE.AND P0, PT, R9, R59.reuse, PT ;  /* 0x0000003b0900720c */ /* 0x080fe20003f06270 */
[----:B------:R-:W-:Y:S01]  /*101f0*/  HMMA.16816.F32 R116, R112, R54, R116 ;  /* 0x000000367074723c */ /* 0x000fe20000001874 */
        /* <DEDUP_REMOVED lines=44> */
[----:B------:R-:W-:-:S02]  /*104c0*/  ISETP.NE.AND P6, PT, R101, RZ, PT ;  /* 0x000000ff6500720c */ /* 0x000fc40003fc5270 */
        /* <DEDUP_REMOVED lines=8> */
[----:B------:R-:W-:Y:S02]  /*10550*/  LOP3.LUT R57, R104, 0x78, R57, 0xfe, !PT ;  /* 0x0000007868397812 */ /* 0x000fe400078efe39 */
[----:B------:R-:W-:Y:S02]  /*10560*/  FSEL R55, R6, -INF , !P0 ;  /* 0xff80000006377808 */ /* 0x000fe40004000000 */
[-C--:B------:R-:W-:Y:S02]  /*10570*/  ISETP.GE.AND P1, PT, R9, R58.reuse, PT ;  /* 0x0000003a0900720c */ /* 0x080fe40003f26270 */
        /* <DEDUP_REMOVED lines=19> */
[----:B------:R-:W-:Y:S01]  /*106b0*/  ISETP.NE.AND P6, PT, R166, RZ, PT ;  /* 0x000000ffa600720c */ /* 0x000fe20003fc5270 */
        /* <DEDUP_REMOVED lines=32> */
[----:B------:R-:W-:Y:S02]  /*108c0*/  ISETP.NE.AND P0, PT, RZ, c[0x0][0x2d0], PT ;  /* 0x0000b400ff007a0c */ /* 0x000fe40003f05270 */
[----:B------:R-:W-:-:S07]  /*108d0*/  LOP3.LUT R4, RZ, c[0x0][0x2d0], RZ, 0x33, !PT ;  /* 0x0000b400ff047a12 */ /* 0x000fce00078e33ff */
        /* <DEDUP_REMOVED lines=26> */
.L_x_6512:
[----:B------:R-:W-:-:S05]  /*10a80*/  IMAD.MOV.U32 R6, RZ, RZ, c[0x0][0x198] ;  /* 0x00006600ff067624 */ /* 0x000fca00078e00ff */
[----:B------:R-:W-:-:S04]  /*10a90*/  LEA R6, -R6, RZ, 0x7 ;  /* 0x000000ff06067211 */ /* 0x000fc800078e39ff */
[----:B------:R-:W-:Y:S02]  /*10aa0*/  SHF.R.S32.HI R4, RZ, 0x1f, R6 ;  /* 0x0000001fff047819 */ /* 0x000fe40000011406 */
.L_x_6513:
        /* <DEDUP_REMOVED lines=34> */
.L_x_6511:
[----:B-1----:R-:W-:Y:S01]  /*10cd0*/  FMNMX.FTZ R7, R2, R105, !PT ;  /* 0x0000006902077209 */ /* 0x002fe20007810000 */
        /* <DEDUP_REMOVED lines=76> */
[----:B------:R-:W-:Y:S01]  /*111a0*/  FADD.FTZ R8, R2, -R9 ;  /* 0x8000000902087221 */ /* 0x000fe20000010000 */
[----:B--2---:R-:W-:Y:S01]  /*111b0*/  FMNMX.FTZ R112, R7, R112, !PT ;  /* 0x0000007007707209 */ /* 0x004fe20007810000 */
[--C-:B------:R-:W-:Y:S02]  /*111c0*/  FFMA.FTZ R109, R106, c[0x0][0x23c], -R111.reuse ;  /* 0x00008f006a6d7a23 */ /* 0x100fe4000001086f */
[--C-:B------:R-:W-:Y:S01]  /*111d0*/  FFMA.FTZ R110, R105, c[0x0][0x23c], -R111.reuse ;  /* 0x00008f00696e7a23 */ /* 0x100fe2000001086f */
[C---:B------:R-:W-:Y:S01]  /*111e0*/  FSETP.NEU.FTZ.AND P0, PT, R112.reuse, -INF , PT ;  /* 0xff8000007000780b */ /* 0x040fe20003f1d000 */
[----:B------:R-:W-:Y:S02]  /*111f0*/  FMUL.FTZ R106, R112, c[0x0][0x23c] ;  /* 0x00008f00706a7a20 */ /* 0x000fe40000410000 */
[----:B------:R-:W-:Y:S01]  /*11200*/  FMUL.FTZ R114, R8, c[0x0][0x23c] ;  /* 0x00008f0008727a20 */ /* 0x000fe20000410000 */
[----:B------:R-:W-:Y:S01]  /*11210*/  FSEL R9, R112, RZ, P0 ;  /* 0x000000ff70097208 */ /* 0x000fe20000000000 */
[--C-:B------:R-:W-:Y:S01]  /*11220*/  FFMA.FTZ R108, R108, c[0x0][0x23c], -R111.reuse ;  /* 0x00008f006c6c7a23 */ /* 0x100fe2000001086f */
[----:B------:R-:W-:Y:S01]  /*11230*/  FSEL R106, R106, RZ, P0 ;  /* 0x000000ff6a6a7208 */ /* 0x000fe20000000000 */
[----:B------:R-:W-:Y:S01]  /*11240*/  FFMA.FTZ R107, R192, c[0x0][0x23c], -R111 ;  /* 0x00008f00c06b7a23 */ /* 0x000fe2000001086f */
[----:B------:R-:W-:Y:S01]  /*11250*/  MUFU.EX2 R110, R110 ;  /* 0x0000006e006e7308 */ /* 0x000fe20000000800 */
[----:B------:R-:W-:-:S02]  /*11260*/  FADD.FTZ R9, R0, -R9 ;  /* 0x8000000900097221 */ /* 0x000fc40000010000 */
[--C-:B------:R-:W-:Y:S02]  /*11270*/  FFMA.FTZ R105, R103, c[0x0][0x23c], -R106.reuse ;  /* 0x00008f0067697a23 */ /* 0x100fe4000001086a */
[--C-:B------:R-:W-:Y:S02]  /*11280*/  FFMA.FTZ R103, R5, c[0x0][0x23c], -R106.reuse ;  /* 0x00008f0005677a23 */ /* 0x100fe4000001086a */
[----:B------:R-:W1:Y:S01]  /*11290*/  LDSM.16.MT88.4 R4, [R152+0x6000] ;  /* 0x006000009804783b */ /* 0x000e620000004200 */
[----:B------:R-:W-:Y:S01]  /*112a0*/  FMUL.FTZ R0, R9, c[0x0][0x23c] ;  /* 0x00008f0009007a20 */ /* 0x000fe20000410000 */
[----:B------:R-:W2:Y:S01]  /*112b0*/  MUFU.EX2 R109, R109 ;  /* 0x0000006d006d7308 */ /* 0x000ea20000000800 */
[--C-:B------:R-:W-:Y:S01]  /*112c0*/  FFMA.FTZ R104, R187, c[0x0][0x23c], -R106.reuse ;  /* 0x00008f00bb687a23 */ /* 0x100fe2000001086a */
[----:B------:R-:W3:Y:S01]  /*112d0*/  LDSM.16.MT88.4 R8, [R150+0x6000] ;  /* 0x006000009608783b */ /* 0x000ee20000004200 */
[----:B------:R-:W-:Y:S02]  /*112e0*/  FFMA.FTZ R2, R185, c[0x0][0x23c], -R106 ;  /* 0x00008f00b9027a23 */ /* 0x000fe4000001086a */
[----:B------:R-:W-:-:S02]  /*112f0*/  FFMA.FTZ R190, R190, c[0x0][0x23c], -R111 ;  /* 0x00008f00bebe7a23 */ /* 0x000fc4000001086f */
[--C-:B------:R-:W-:Y:S01]  /*11300*/  FFMA.FTZ R116, R135, c[0x0][0x23c], -R106.reuse ;  /* 0x00008f0087747a23 */ /* 0x100fe2000001086a */
        /* <DEDUP_REMOVED lines=30> */
[----:B------:R-:W2:Y:S01]  /*114f0*/  MUFU.EX2 R114, R114 ;  /* 0x0000007200727308 */ /* 0x000ea20000000800 */
[--C-:B------:R-:W-:Y:S02]  /*11500*/  FFMA.FTZ R54, R63, c[0x0][0x23c], -R106.reuse ;  /* 0x00008f003f367a23 */ /* 0x100fe4000001086a */
[--C-:B------:R-:W-:Y:S02]  /*11510*/  FFMA.FTZ R55, R55, c[0x0][0x23c], -R106.reuse ;  /* 0x00008f0037377a23 */ /* 0x100fe4000001086a */
[--C-:B------:R-:W-:Y:S02]  /*11520*/  FFMA.FTZ R64, R65, c[0x0][0x23c], -R106.reuse ;  /* 0x00008f0041407a23 */ /* 0x100fe4000001086a */
[----:B------:R-:W-:Y:S01]  /*11530*/  FFMA.FTZ R58, R58, c[0x0][0x23c], -R106 ;  /* 0x00008f003a3a7a23 */ /* 0x000fe2000001086a */
[----:B------:R-:W5:Y:S01]  /*11540*/  MUFU.EX2 R0, R0 ;  /* 0x0000000000007308 */ /* 0x000f620000000800 */
[----:B----4-:R-:W-:Y:S01]  /*11550*/  F2FP.PACK_AB R15, R2, R103 ;  /* 0x00000067020f723e */ /* 0x010fe200000000ff */
[----:B------:R-:W-:-:S02]  /*11560*/  FFMA.FTZ R63, R102, c[0x0][0x23c], -R111 ;  /* 0x00008f00663f7a23 */ /* 0x000fc4000001086f */
[----:B------:R-:W-:Y:S02]  /*11570*/  FFMA.FTZ R100, R100, c[0x0][0x23c], -R106 ;  /* 0x00008f0064647a23 */ /* 0x000fe4000001086a */
[-C--:B--2---:R-:W-:Y:S02]  /*11580*/  FMUL.FTZ R16, R96, R114.reuse ;  /* 0x0000007260107220 */ /* 0x084fe40000410000 */
[----:B------:R-:W-:Y:S01]  /*11590*/  MUFU.EX2 R116, R116 ;  /* 0x0000007400747308 */ /* 0x000fe20000000800 */
[-C--:B------:R-:W-:Y:S02]  /*115a0*/  FMUL.FTZ R17, R97, R114.reuse ;  /* 0x0000007261117220 */ /* 0x080fe40000410000 */
[-C--:B------:R-:W-:Y:S02]  /*115b0*/  FMUL.FTZ R68, R68, R114.reuse ;  /* 0x0000007244447220 */ /* 0x080fe40000410000 */
[----:B------:R-:W-:Y:S02]  /*115c0*/  FMUL.FTZ R69, R69, R114 ;  /* 0x0000007245457220 */ /* 0x000fe40000410000 */
[-C--:B-----5:R-:W-:Y:S01]  /*115d0*/  FMUL.FTZ R18, R98, R0.reuse ;  /* 0x0000000062127220 */ /* 0x0a0fe20000410000 */
[----:B------:R-:W-:Y:S01]  /*115e0*/  MUFU.EX2 R118, R118 ;  /* 0x0000007600767308 */ /* 0x000fe20000000800 */
[----:B------:R-:W-:-:S02]  /*115f0*/  FMUL.FTZ R19, R99, R0 ;  /* 0x0000000063137220 */ /* 0x000fc40000410000 */
[-C--:B------:R-:W-:Y:S02]  /*11600*/  FMUL.FTZ R70, R70, R0.reuse ;  /* 0x0000000046467220 */ /* 0x080fe40000410000 */
[----:B------:R-:W-:Y:S02]  /*11610*/  FMUL.FTZ R71, R71, R0 ;  /* 0x0000000047477220 */ /* 0x000fe40000410000 */
[-C--:B------:R-:W-:Y:S01]  /*11620*/  FMUL.FTZ R24, R92, R114.reuse ;  /* 0x000000725c187220 */ /* 0x080fe20000410000 */
[----:B-1----:R-:W-:Y:S01]  /*11630*/  HMMA.16816.F32 R16, R12, R4, R16 ;  /* 0x000000040c10723c */ /* 0x002fe20000001810 */
[----:B------:R-:W-:Y:S01]  /*11640*/  FMUL.FTZ R25, R93, R114 ;  /* 0x000000725d197220 */ /* 0x000fe20000410000 */
[----:B------:R-:W-:Y:S01]  /*11650*/  MUFU.EX2 R119, R119 ;  /* 0x0000007700777308 */ /* 0x000fe20000000800 */
[-C--:B------:R-:W-:Y:S02]  /*11660*/  FMUL.FTZ R26, R94, R0.reuse ;  /* 0x000000005e1a7220 */ /* 0x080fe40000410000 */
[----:B------:R-:W-:-:S02]  /*11670*/  FMUL.FTZ R27, R95, R0 ;  /* 0x000000005f1b7220 */ /* 0x000fc40000410000 */
[-C--:B------:R-:W-:Y:S01]  /*11680*/  FMUL.FTZ R72, R72, R114.reuse ;  /* 0x0000007248487220 */ /* 0x080fe20000410000 */
[C---:B------:R-:W-:Y:S01]  /*11690*/  HMMA.16816.F32 R4, R12.reuse, R6, R68 ;  /* 0x000000060c04723c */ /* 0x040fe20000001844 */
[----:B------:R-:W-:Y:S01]  /*116a0*/  FMUL.FTZ R73, R73, R114 ;  /* 0x0000007249497220 */ /* 0x000fe20000410000 */
[----:B------:R-:W-:Y:S01]  /*116b0*/  MUFU.EX2 R69, R190 ;  /* 0x000000be00457308 */ /* 0x000fe20000000800 */
[-C--:B------:R-:W-:Y:S02]  /*116c0*/  FMUL.FTZ R74, R74, R0.reuse ;  /* 0x000000004a4a7220 */ /* 0x080fe40000410000 */
[----:B------:R-:W-:Y:S02]  /*116d0*/  FMUL.FTZ R75, R75, R0 ;  /* 0x000000004b4b7220 */ /* 0x000fe40000410000 */
[----:B------:R-:W-:Y:S01]  /*116e0*/  FFMA.FTZ R70, R37, c[0x0][0x23c], -R106 ;  /* 0x00008f0025467a23 */ /* 0x000fe2000001086a */
[----:B---3--:R-:W-:Y:S01]  /*116f0*/  HMMA.16816.F32 R24, R12, R8, R24 ;  /* 0x000000080c18723c */ /* 0x008fe20000001818 */
[----:B------:R-:W1:Y:S01]  /*11700*/  LDSM.16.MT88.4 R36, [R152+0x6800] ;  /* 0x006800009824783b */ /* 0x000e620000004200 */
[--C-:B------:R-:W-:Y:S01]  /*11710*/  FFMA.FTZ R68, R44, c[0x0][0x23c], -R111.reuse ;  /* 0x00008f002c447a23 */ /* 0x100fe2000001086f */
[----:B------:R-:W-:Y:S01]  /*11720*/  MUFU.EX2 R117, R117 ;  /* 0x0000007500757308 */ /* 0x000fe20000000800 */
[----:B------:R-:W-:-:S02]  /*11730*/  FFMA.FTZ R96, R48, c[0x0][0x23c], -R111 ;  /* 0x00008f0030607a23 */ /* 0x000fc4000001086f */
[----:B------:R-:W-:Y:S02]  /*11740*/  FFMA.FTZ R71, R188, c[0x0][0x23c], -R111 ;  /* 0x00008f00bc477a23 */ /* 0x000fe4000001086f */
[----:B------:R-:W-:Y:S01]  /*11750*/  HMMA.16816.F32 R8, R12, R10, R72 ;  /* 0x0000000a0c08723c */ /* 0x000fe20000001848 */
[-C--:B------:R-:W-:Y:S02]  /*11760*/  FMUL.FTZ R32, R76, R114.reuse ;  /* 0x000000724c207220 */ /* 0x080fe40000410000 */
[----:B------:R-:W2:Y:S01]  /*11770*/  MUFU.EX2 R96, R96 ;  /* 0x0000006000607308 */ /* 0x000ea20000000800 */
[----:B------:R-:W-:Y:S02]  /*11780*/  FMUL.FTZ R33, R77, R114 ;  /* 0x000000724d217220 */ /* 0x000fe40000410000 */
[----:B------:R-:W-:Y:S02]  /*11790*/  FMUL.FTZ R34, R78, R0 ;  /* 0x000000004e227220 */ /* 0x000fe40000410000 */
[----:B------:R-:W-:-:S02]  /*117a0*/  FFMA.FTZ R72, R45, c[0x0][0x23c], -R106 ;  /* 0x00008f002d487a23 */ /* 0x000fc4000001086a */
[--C-:B------:R-:W-:Y:S01]  /*117b0*/  FFMA.FTZ R75, R47, c[0x0][0x23c], -R106.reuse ;  /* 0x00008f002f4b7a23 */ /* 0x100fe2000001086a */
[----:B------:R-:W-:Y:S01]  /*117c0*/  MUFU.EX2 R68, R68 ;  /* 0x0000004400447308 */ /* 0x000fe20000000800 */
[----:B------:R-:W-:Y:S01]  /*117d0*/  FFMA.FTZ R73, R51, c[0x0][0x23c], -R106 ;  /* 0x00008f0033497a23 */ /* 0x000fe2000001086a */
[----:B------:R-:W3:Y:S01]  /*117e0*/  LDSM.16.MT88.4 R44, [R150+0x6800] ;  /* 0x00680000962c783b */ /* 0x000ee20000004200 */
[----:B------:R-:W-:Y:S02]  /*117f0*/  FMUL.FTZ R35, R79, R0 ;  /* 0x000000004f237220 */ /* 0x000fe40000410000 */
[-C--:B------:R-:W-:Y:S01]  /*11800*/  FMUL.FTZ R88, R88, R114.reuse ;  /* 0x0000007258587220 */ /* 0x080fe20000410000 */
[----:B------:R-:W4:Y:S01]  /*11810*/  LDSM.16.MT88.4 R48, [R149+0x6800] ;  /* 0x006800009530783b */ /* 0x000f220000004200 */
[----:B------:R-:W-:Y:S01]  /*11820*/  FMUL.FTZ R89, R89, R114 ;  /* 0x0000007259597220 */ /* 0x000fe20000410000 */
[----:B------:R-:W-:Y:S01]  /*11830*/  MUFU.EX2 R71, R71 ;  /* 0x0000004700477308 */ /* 0x000fe20000000800 */
[-C--:B------:R-:W-:Y:S01]  /*11840*/  FMUL.FTZ R90, R90, R0.reuse ;  /* 0x000000005a5a7220 */ /* 0x080fe20000410000 */
[----:B------:R-:W-:Y:S01]  /*11850*/  HMMA.16816.F32 R32, R12, R20, R32 ;  /* 0x000000140c20723c */ /* 0x000fe20000001820 */
[----:B------:R-:W-:-:S02]  /*11860*/  FMUL.FTZ R91, R91, R0 ;  /* 0x000000005b5b7220 */ /* 0x000fc40000410000 */
[-C--:B------:R-:W-:Y:S02]  /*11870*/  FMUL.FTZ R40, R80, R114.reuse ;  /* 0x0000007250287220 */ /* 0x080fe40000410000 */
[----:B------:R-:W-:Y:S01]  /*11880*/  FMUL.FTZ R41, R81, R114 ;  /* 0x0000007251297220 */ /* 0x000fe20000410000 */
[----:B------:R-:W-:Y:S01]  /*11890*/  MUFU.EX2 R70, R70 ;  /* 0x0000004600467308 */ /* 0x000fe20000000800 */
[-C--:B------:R-:W-:Y:S01]  /*118a0*/  FMUL.FTZ R42, R82, R0.reuse ;  /* 0x00000000522a7220 */ /* 0x080fe20000410000 */
[C---:B------:R-:W-:Y:S01]  /*118b0*/  HMMA.16816.F32 R20, R12.reuse, R22, R88 ;  /* 0x000000160c14723c */ /* 0x040fe20000001858 */
[----:B------:R-:W-:Y:S01]  /*118c0*/  FMUL.FTZ R43, R83, R0 ;  /* 0x00000000532b7220 */ /* 0x000fe20000410000 */
[----:B------:R-:W-:Y:S01]  /*118d0*/  LDSM.16.MT88.4 R88, [R149+0x9800] ;  /* 0x009800009558783b */ /* 0x000fe20000004200 */
[-C--:B------:R-:W-:Y:S02]  /*118e0*/  FMUL.FTZ R84, R84, R114.reuse ;  /* 0x0000007254547220 */ /* 0x080fe40000410000 */
[----:B------:R-:W-:Y:S01]  /*118f0*/  FMUL.FTZ R85, R85, R114 ;  /* 0x0000007255557220 */ /* 0x000fe20000410000 */
[----:B------:R-:W5:Y:S01]  /*11900*/  MUFU.EX2 R73, R73 ;  /* 0x0000004900497308 */ /* 0x000f620000000800 */
[-C--:B------:R-:W-:Y:S01]  /*11910*/  FMUL.FTZ R86, R86, R0.reuse ;  /* 0x0000000056567220 */ /* 0x080fe20000410000 */
[----:B------:R-:W-:Y:S01]  /*11920*/  HMMA.16816.F32 R40, R12, R28, R40 ;  /* 0x0000001c0c28723c */ /* 0x000fe20000001828 */
[----:B------:R-:W-:-:S02]  /*11930*/  FMUL.FTZ R87, R87, R0 ;  /* 0x0000000057577220 */ /* 0x000fc40000410000 */
[--C-:B------:R-:W-:Y:S02]  /*11940*/  FFMA.FTZ R79, R186, c[0x0][0x23c], -R111.reuse ;  /* 0x00008f00ba4f7a23 */ /* 0x100fe4000001086f */
[--C-:B------:R-:W-:Y:S01]  /*11950*/  FFMA.FTZ R74, R182, c[0x0][0x23c], -R111.reuse ;  /* 0x00008f00b64a7a23 */ /* 0x100fe2000001086f */
[----:B------:R-:W-:Y:S01]  /*11960*/  MUFU.EX2 R72, R72 ;  /* 0x0000004800487308 */ /* 0x000fe20000000800 */
[----:B--2---:R-:W-:Y:S01]  /*11970*/  F2FP.PACK_AB R28, R69, R96 ;  /* 0x00000060451c723e */ /* 0x004fe200000000ff */
[----:B------:R-:W-:Y:S01]  /*11980*/  HMMA.16816.F32 R12, R12, R30, R84 ;  /* 0x0000001e0c0c723c */ /* 0x000fe20000001854 */
[--C-:B------:R-:W-:Y:S02]  /*11990*/  FFMA.FTZ R76, R184, c[0x0][0x23c], -R111.reuse ;  /* 0x00008f00b84c7a23 */ /* 0x100fe4000001086f */
[----:B------:R-:W-:Y:S02]  /*119a0*/  FFMA.FTZ R77, R180, c[0x0][0x23c], -R111 ;  /* 0x00008f00b44d7a23 */ /* 0x000fe4000001086f */
[--C-:B------:R-:W-:Y:S01]  /*119b0*/  FFMA.FTZ R81, R183, c[0x0][0x23c], -R106.reuse ;  /* 0x00008f00b7517a23 */ /* 0x100fe2000001086a */
[----:B------:R-:W2:Y:S01]  /*119c0*/  MUFU.EX2 R75, R75 ;  /* 0x0000004b004b7308 */ /* 0x000ea20000000800 */
[----:B-----5:R-:W-:Y:S01]  /*119d0*/  F2FP.PACK_AB R29, R73, R70 ;  /* 0x00000046491d723e */ /* 0x020fe200000000ff */
[--C-:B------:R-:W-:Y:S01]  /*119e0*/  FFMA.FTZ R78, R179, c[0x0][0x23c], -R106.reuse ;  /* 0x00008f00b34e7a23 */ /* 0x100fe2000001086a */
[----:B------:R-:W-:Y:S01]  /*119f0*/  F2FP.PACK_AB R30, R71, R68 ;  /* 0x00000044471e723e */ /* 0x000fe200000000ff */
[----:B------:R-:W-:-:S02]  /*11a00*/  FFMA.FTZ R80, R181, c[0x0][0x23c], -R106 ;  /* 0x00008f00b5507a23 */ /* 0x000fc4000001086a */
        /* <DEDUP_REMOVED lines=10> */
[----:B------:R-:W-:Y:S01]  /*11ab0*/  FFMA.FTZ R95, R139, c[0x0][0x23c], -R106 ;  /* 0x00008f008b5f7a23 */ /* 0x000fe2000001086a */
[C---:B-1----:R-:W-:Y:S01]  /*11ac0*/  HMMA.16816.F32 R16, R28.reuse, R36, R16 ;  /* 0x000000241c10723c */ /* 0x042fe20000001810 */
[----:B------:R-:W-:Y:S01]  /*11ad0*/  FFMA.FTZ R110, R177, R114, R110 ;  /* 0x00000072b16e7223 */ /* 0x000fe2000001006e */
[----:B------:R-:W-:Y:S01]  /*11ae0*/  MUFU.EX2 R76, R76 ;  /* 0x0000004c004c7308 */ /* 0x000fe20000000800 */
[----:B------:R-:W-:Y:S02]  /*11af0*/  FFMA.FTZ R105, R176, R0, R105 ;  /* 0x00000000b0697223 */ /* 0x000fe40000010069 */
        /* <DEDUP_REMOVED lines=15> */
[----:B------:R-:W3:Y:S01]  /*11bf0*/  LDSM.16.MT88.4 R44, [R152+0x7000] ;  /* 0x00700000982c783b */ /* 0x000ee20000004200 */
[----:B------:R-:W5:Y:S01]  /*11c00*/  MUFU.EX2 R78, R78 ;  /* 0x0000004e004e7308 */ /* 0x000f620000000800 */
[----:B------:R-:W-:-:S02]  /*11c10*/  FADD.FTZ R73, R73, R70 ;  /* 0x0000004649497221 */ /* 0x000fc40000010000 */
[----:B------:R-:W-:Y:S02]  /*11c20*/  FADD.FTZ R68, R68, R69 ;  /* 0x0000004544447221 */ /* 0x000fe40000010000 */
[----:B------:R-:W-:Y:S01]  /*11c30*/  FADD.FTZ R72, R72, R73 ;  /* 0x0000004948487221 */ /* 0x000fe20000010000 */
[C---:B----4-:R-:W-:Y:S01]  /*11c40*/  HMMA.16816.F32 R32, R28.reuse, R48, R32 ;  /* 0x000000301c20723c */ /* 0x050fe20000001820 */
[--C-:B------:R-:W-:Y:S01]  /*11c50*/  FFMA.FTZ R0, R57, c[0x0][0x23c], -R111.reuse ;  /* 0x00008f0039007a23 */ /* 0x100fe2000001086f */
[----:B------:R-:W-:Y:S01]  /*11c60*/  MUFU.EX2 R80, R80 ;  /* 0x0000005000507308 */ /* 0x000fe20000000800 */
[----:B------:R-:W-:Y:S02]  /*11c70*/  FADD.FTZ R72, R75, R72 ;  /* 0x000000484b487221 */ /* 0x000fe40000010000 */
[--C-:B------:R-:W-:Y:S02]  /*11c80*/  FFMA.FTZ R57, R66, c[0x0][0x23c], -R111.reuse ;  /* 0x00008f0042397a23 */ /* 0x100fe4000001086f */
[----:B------:R-:W-:Y:S01]  /*11c90*/  FFMA.FTZ R66, R101, c[0x0][0x23c], -R111 ;  /* 0x00008f0065427a23 */ /* 0x000fe2000001086f */
[C---:B------:R-:W-:Y:S01]  /*11ca0*/  HMMA.16816.F32 R20, R28.reuse, R50, R20 ;  /* 0x000000321c14723c */ /* 0x040fe20000001814 */
[----:B------:R-:W4:Y:S01]  /*11cb0*/  LDSM.16.MT88.4 R48, [R150+0x7000] ;  /* 0x007000009630783b */ /* 0x000f220000004200 */
[----:B------:R-:W3:Y:S06]  /*11cc0*/  MUFU.EX2 R83, R83 ;  /* 0x0000005300537308 */ /* 0x000eec0000000800 */
[C---:B-1----:R-:W-:Y:S02]  /*11cd0*/  HMMA.16816.F32 R40, R28.reuse, R36, R40 ;  /* 0x000000241c28723c */ /* 0x042fe40000001828 */
[----:B------:R-:W-:Y:S05]  /*11ce0*/  MUFU.EX2 R85, R85 ;  /* 0x0000005500557308 */ /* 0x000fea0000000800 */
[----:B--2---:R-:W-:Y:S01]  /*11cf0*/  F2FP.PACK_AB R36, R74, R79 ;  /* 0x0000004f4a24723e */ /* 0x004fe200000000ff */
[----:B------:R-:W-:Y:S01]  /*11d00*/  HMMA.16816.F32 R12, R28, R38, R12 ;  /* 0x000000261c0c723c */ /* 0x000fe2000000180c */
[----:B------:R-:W1:Y:S01]  /*11d10*/  LDSM.16.MT88.4 R28, [R149+0x7000] ;  /* 0x00700000951c783b */ /* 0x000e620000004200 */
[----:B-----5:R-:W-:Y:S01]  /*11d20*/  F2FP.PACK_AB R37, R78, R81 ;  /* 0x000000514e25723e */ /* 0x020fe200000000ff */
[----:B------:R-:W2:Y:S01]  /*11d30*/  MUFU.EX2 R92, R92 ;  /* 0x0000005c005c7308 */ /* 0x000ea20000000800 */
[----:B------:R-:W-:-:S03]  /*11d40*/  FADD.FTZ R81, R81, R72 ;  /* 0x0000004851517221 */ /* 0x000fc60000010000 */
[----:B------:R-:W-:Y:S01]  /*11d50*/  F2FP.PACK_AB R38, R77, R76 ;  /* 0x0000004c4d26723e */ /* 0x000fe200000000ff */
[----:B------:R-:W-:Y:S01]  /*11d60*/  FADD.FTZ R81, R78, R81 ;  /* 0x000000514e517221 */ /* 0x000fe20000010000 */
[----:B---3--:R-:W-:Y:S02]  /*11d70*/  F2FP.PACK_AB R39, R83, R80 ;  /* 0x000000505327723e */ /* 0x008fe400000000ff */
[----:B------:R-:W-:Y:S01]  /*11d80*/  MUFU.EX2 R82, R82 ;  /* 0x0000005200527308 */ /* 0x000fe20000000800 */
[----:B------:R-:W-:-:S04]  /*11d90*/  FADD.FTZ R80, R80, R81 ;  /* 0x0000005150507221 */ /* 0x000fc80000010000 */
[C---:B------:R-:W-:Y:S01]  /*11da0*/  HMMA.16816.F32 R16, R36.reuse, R44, R16 ;  /* 0x0000002c2410723c */ /* 0x040fe20000001810 */
[----:B------:R-:W-:Y:S02]  /*11db0*/  FADD.FTZ R83, R83, R80 ;  /* 0x0000005053537221 */ /* 0x000fe40000010000 */
[----:B------:R-:W-:Y:S05]  /*11dc0*/  MUFU.EX2 R93, R93 ;  /* 0x0000005d005d7308 */ /* 0x000fea0000000800 */
[C---:B------:R-:W-:Y:S01]  /*11dd0*/  HMMA.16816.F32 R4, R36.reuse, R46, R4 ;  /* 0x0000002e2404723c */ /* 0x040fe20000001804 */
[----:B------:R-:W3:Y:S02]  /*11de0*/  LDSM.16.MT88.4 R44, [R148+0x7000] ;  /* 0x00700000942c783b */ /* 0x000ee40000004200 */
[----:B------:R-:W-:Y:S05]  /*11df0*/  MUFU.EX2 R94, R94 ;  /* 0x0000005e005e7308 */ /* 0x000fea0000000800 */
[C---:B----4-:R-:W-:Y:S03]  /*11e00*/  HMMA.16816.F32 R24, R36.reuse, R48, R24 ;  /* 0x000000302418723c */ /* 0x050fe60000001818 */
[----:B------:R-:W4:Y:S05]  /*11e10*/  MUFU.EX2 R97, R97 ;  /* 0x0000006100617308 */ /* 0x000f2a0000000800 */
[C---:B------:R-:W-:Y:S01]  /*11e20*/  HMMA.16816.F32 R8, R36.reuse, R50, R8 ;  /* 0x000000322408723c */ /* 0x040fe20000001808 */
[----:B------:R-:W5:Y:S02]  /*11e30*/  LDSM.16.MT88.4 R48, [R152+0x7800] ;  /* 0x007800009830783b */ /* 0x000f640000004200 */
[----:B------:R-:W2:Y:S05]  /*11e40*/  MUFU.EX2 R95, R95 ;  /* 0x0000005f005f7308 */ /* 0x000eaa0000000800 */
[C---:B-1----:R-:W-:Y:S03]  /*11e50*/  HMMA.16816.F32 R32, R36.reuse, R28, R32 ;  /* 0x0000001c2420723c */ /* 0x042fe60000001820 */
[----:B------:R-:W-:Y:S05]  /*11e60*/  MUFU.EX2 R120, R120 ;  /* 0x0000007800787308 */ /* 0x000fea0000000800 */
[C---:B------:R-:W-:Y:S01]  /*11e70*/  HMMA.16816.F32 R20, R36.reuse, R30, R20 ;  /* 0x0000001e2414723c */ /* 0x040fe20000001814 */
[----:B------:R-:W1:Y:S02]  /*11e80*/  LDSM.16.MT88.4 R28, [R150+0x7800] ;  /* 0x00780000961c783b */ /* 0x000e640000004200 */
[----:B------:R-:W-:Y:S05]  /*11e90*/  MUFU.EX2 R121, R121 ;  /* 0x0000007900797308 */ /* 0x000fea0000000800 */
[C---:B---3--:R-:W-:Y:S03]  /*11ea0*/  HMMA.16816.F32 R40, R36.reuse, R44, R40 ;  /* 0x0000002c2428723c */ /* 0x048fe60000001828 */
[----:B------:R-:W3:Y:S05]  /*11eb0*/  MUFU.EX2 R122, R122 ;  /* 0x0000007a007a7308 */ /* 0x000eea0000000800 */
[----:B------:R-:W-:Y:S01]  /*11ec0*/  HMMA.16816.F32 R12, R36, R46, R12 ;  /* 0x0000002e240c723c */ /* 0x000fe2000000180c */
[----:B------:R-:W3:Y:S02]  /*11ed0*/  LDSM.16.MT88.4 R44, [R149+0x7800] ;  /* 0x00780000952c783b */ /* 0x000ee40000004200 */
[----:B------:R-:W-:Y:S04]  /*11ee0*/  MUFU.EX2 R123, R123 ;  /* 0x0000007b007b7308 */ /* 0x000fe80000000800 */
[----:B--2---:R-:W-:-:S02]  /*11ef0*/  F2FP.PACK_AB R36, R92, R85 ;  /* 0x000000555c24723e */ /* 0x004fc400000000ff */
[----:B----4-:R-:W-:Y:S02]  /*11f00*/  F2FP.PACK_AB R37, R97, R94 ;  /* 0x0000005e6125723e */ /* 0x010fe400000000ff */
[----:B------:R-:W2:Y:S01]  /*11f10*/  MUFU.EX2 R128, R128 ;  /* 0x0000008000807308 */ /* 0x000ea20000000800 */
[----:B------:R-:W-:Y:S02]  /*11f20*/  F2FP.PACK_AB R38, R93, R82 ;  /* 0x000000525d26723e */ /* 0x000fe400000000ff */
[----:B------:R-:W-:-:S05]  /*11f30*/  F2FP.PACK_AB R39, R116, R95 ;  /* 0x0000005f7427723e */ /* 0x000fca00000000ff */
[----:B------:R-:W-:Y:S02]  /*11f40*/  MUFU.EX2 R126, R126 ;  /* 0x0000007e007e7308 */ /* 0x000fe40000000800 */
[C---:B-----5:R-:W-:Y:S06]  /*11f50*/  HMMA.16816.F32 R16, R36.reuse, R48, R16 ;  /* 0x000000302410723c */ /* 0x060fec0000001810 */
[----:B------:R-:W4:Y:S02]  /*11f60*/  MUFU.EX2 R3, R3 ;  /* 0x0000000300037308 */ /* 0x000f240000000800 */
[C---:B------:R-:W-:Y:S01]  /*11f70*/  HMMA.16816.F32 R4, R36.reuse, R50, R4 ;  /* 0x000000322404723c */ /* 0x040fe20000001804 */
[----:B------:R-:W5:Y:S05]  /*11f80*/  LDSM.16.MT88.4 R48, [R148+0x7800] ;  /* 0x007800009430783b */ /* 0x000f6a0000004200 */
[----:B------:R-:W-:Y:S02]  /*11f90*/  MUFU.EX2 R124, R124 ;  /* 0x0000007c007c7308 */ /* 0x000fe40000000800 */
[C---:B-1----:R-:W-:Y:S06]  /*11fa0*/  HMMA.16816.F32 R24, R36.reuse, R28, R24 ;  /* 0x0000001c2418723c */ /* 0x042fec0000001818 */
[----:B------:R-:W-:Y:S02]  /*11fb0*/  MUFU.EX2 R127, R127 ;  /* 0x0000007f007f7308 */ /* 0x000fe40000000800 */
[C---:B------:R-:W-:Y:S01]  /*11fc0*/  HMMA.16816.F32 R8, R36.reuse, R30, R8 ;  /* 0x0000001e2408723c */ /* 0x040fe20000001808 */
[----:B------:R-:W1:Y:S05]  /*11fd0*/  LDSM.16.MT88.4 R28, [R152+0x8000] ;  /* 0x00800000981c783b */ /* 0x000e6a0000004200 */
[----:B------:R-:W-:Y:S02]  /*11fe0*/  MUFU.EX2 R60, R60 ;  /* 0x0000003c003c7308 */ /* 0x000fe40000000800 */
[C---:B---3--:R-:W-:Y:S06]  /*11ff0*/  HMMA.16816.F32 R32, R36.reuse, R44, R32 ;  /* 0x0000002c2420723c */ /* 0x048fec0000001820 */
[----:B------:R-:W3:Y:S02]  /*12000*/  MUFU.EX2 R125, R125 ;  /* 0x0000007d007d7308 */ /* 0x000ee40000000800 */
[C---:B------:R-:W-:Y:S01]  /*12010*/  HMMA.16816.F32 R20, R36.reuse, R46, R20 ;  /* 0x0000002e2414723c */ /* 0x040fe20000001814 */
[----:B------:R-:W3:Y:S05]  /*12020*/  LDSM.16.MT88.4 R44, [R150+0x8000] ;  /* 0x00800000962c783b */ /* 0x000eea0000004200 */
[----:B------:R-:W-:Y:S02]  /*12030*/  MUFU.EX2 R56, R56 ;  /* 0x0000003800387308 */ /* 0x000fe40000000800 */
[C---:B-----5:R-:W-:Y:S06]  /*12040*/  HMMA.16816.F32 R40, R36.reuse, R48, R40 ;  /* 0x000000302428723c */ /* 0x060fec0000001828 */
[----:B------:R-:W5:Y:S01]  /*12050*/  MUFU.EX2 R61, R61 ;  /* 0x0000003d003d7308 */ /* 0x000f620000000800 */
[----:B------:R-:W-:Y:S01]  /*12060*/  F2FP.PACK_AB R48, R119, R118 ;  /* 0x000000767730723e */ /* 0x000fe200000000ff */
[----:B------:R-:W-:Y:S01]  /*12070*/  HMMA.16816.F32 R12, R36, R50, R12 ;  /* 0x00000032240c723c */ /* 0x000fe2000000180c */
[----:B------:R-:W4:Y:S01]  /*12080*/  LDSM.16.MT88.4 R36, [R149+0x8000] ;  /* 0x008000009524783b */ /* 0x000f220000004200 */
[----:B------:R-:W-:-:S04]  /*12090*/  F2FP.PACK_AB R49, R122, R121 ;  /* 0x000000797a31723e */ /* 0x000fc800000000ff */
[----:B------:R-:W-:Y:S01]  /*120a0*/  MUFU.EX2 R115, R115 ;  /* 0x0000007300737308 */ /* 0x000fe20000000800 */
[----:B------:R-:W-:Y:S02]  /*120b0*/  F2FP.PACK_AB R50, R120, R117 ;  /* 0x000000757832723e */ /* 0x000fe400000000ff */
[----:B--2---:R-:W-:-:S05]  /*120c0*/  F2FP.PACK_AB R51, R128, R123 ;  /* 0x0000007b8033723e */ /* 0x004fca00000000ff */
[----:B------:R-:W-:Y:S02]  /*120d0*/  MUFU.EX2 R62, R62 ;  /* 0x0000003e003e7308 */ /* 0x000fe40000000800 */
[C---:B-1----:R-:W-:Y:S06]  /*120e0*/  HMMA.16816.F32 R16, R48.reuse, R28, R16 ;  /* 0x0000001c3010723c */ /* 0x042fec0000001810 */
[----:B------:R-:W-:Y:S02]  /*120f0*/  MUFU.EX2 R52, R52 ;  /* 0x0000003400347308 */ /* 0x000fe40000000800 */
[C---:B------:R-:W-:Y:S01]  /*12100*/  HMMA.16816.F32 R4, R48.reuse, R30, R4 ;  /* 0x0000001e3004723c */ /* 0x040fe20000001804 */
[----:B------:R-:W1:Y:S05]  /*12110*/  LDSM.16.MT88.4 R28, [R148+0x8000] ;  /* 0x00800000941c783b */ /* 0x000e6a0000004200 */
[----:B------:R-:W-:Y:S02]  /*12120*/  MUFU.EX2 R129, R129 ;  /* 0x0000008100817308 */ /* 0x000fe40000000800 */
[C---:B---3--:R-:W-:Y:S06]  /*12130*/  HMMA.16816.F32 R24, R48.reuse, R44, R24 ;  /* 0x0000002c3018723c */ /* 0x048fec0000001818 */
[----:B------:R-:W-:Y:S02]  /*12140*/  MUFU.EX2 R53, R53 ;  /* 0x0000003500357308 */ /* 0x000fe40000000800 */
[C---:B------:R-:W-:Y:S01]  /*12150*/  HMMA.16816.F32 R8, R48.reuse, R46, R8 ;  /* 0x0000002e3008723c */ /* 0x040fe20000001808 */
[----:B------:R-:W2:Y:S05]  /*12160*/  LDSM.16.MT88.4 R44, [R152+0x8800] ;  /* 0x00880000982c783b */ /* 0x000eaa0000004200 */
[----:B------:R-:W-:Y:S02]  /*12170*/  MUFU.EX2 R54, R54 ;  /* 0x0000003600367308 */ /* 0x000fe40000000800 */
[C---:B----4-:R-:W-:Y:S06]  /*12180*/  HMMA.16816.F32 R32, R48.reuse, R36, R32 ;  /* 0x000000243020723c */ /* 0x050fec0000001820 */
[----:B------:R-:W-:Y:S02]  /*12190*/  MUFU.EX2 R55, R55 ;  /* 0x0000003700377308 */ /* 0x000fe40000000800 */
[C---:B------:R-:W-:Y:S01]  /*121a0*/  HMMA.16816.F32 R20, R48.reuse, R38, R20 ;  /* 0x000000263014723c */ /* 0x040fe20000001814 */
[----:B------:R-:W3:Y:S05]  /*121b0*/  LDSM.16.MT88.4 R36, [R150+0x8800] ;  /* 0x008800009624783b */ /* 0x000eea0000004200 */
[----:B------:R-:W-:Y:S02]  /*121c0*/  MUFU.EX2 R64, R64 ;  /* 0x0000004000407308 */ /* 0x000fe40000000800 */
[C---:B-1----:R-:W-:Y:S06]  /*121d0*/  HMMA.16816.F32 R40, R48.reuse, R28, R40 ;  /* 0x0000001c3028723c */ /* 0x042fec0000001828 */
[----:B------:R1:W-:Y:S01]  /*121e0*/  MUFU.EX2 R2, R58 ;  /* 0x0000003a00027308 */ /* 0x0003e20000000800 */
[----:B------:R-:W-:Y:S01]  /*121f0*/  F2FP.PACK_AB R28, R3, R126 ;  /* 0x0000007e031c723e */ /* 0x000fe200000000ff */
[----:B------:R-:W-:Y:S01]  /*12200*/  HMMA.16816.F32 R12, R48, R30, R12 ;  /* 0x0000001e300c723c */ /* 0x000fe2000000180c */
[----:B------:R-:W4:Y:S01]  /*12210*/  LDSM.16.MT88.4 R48, [R149+0x8800] ;  /* 0x008800009530783b */ /* 0x000f220000004200 */
[----:B------:R-:W-:-:S04]  /*12220*/  F2FP.PACK_AB R29, R125, R60 ;  /* 0x0000003c7d1d723e */ /* 0x000fc800000000ff */
[----:B------:R-:W-:Y:S01]  /*12230*/  MUFU.EX2 R0, R0 ;  /* 0x0000000000007308 */ /* 0x000fe20000000800 */
[----:B------:R-:W-:Y:S02]  /*12240*/  F2FP.PACK_AB R30, R127, R124 ;  /* 0x0000007c7f1e723e */ /* 0x000fe400000000ff */
[----:B-----5:R-:W-:Y:S01]  /*12250*/  F2FP.PACK_AB R31, R61, R56 ;  /* 0x000000383d1f723e */ /* 0x020fe200000000ff */
[----:B-1----:R-:W-:-:S04]  /*12260*/  FADD.FTZ R58, R71, R68 ;  /* 0x00000044473a7221 */ /* 0x002fc80000010000 */
[----:B------:R-:W1:Y:S02]  /*12270*/  MUFU.EX2 R57, R57 ;  /* 0x0000003900397308 */ /* 0x000e640000000800 */
[----:B--2---:R-:W-:Y:S01]  /*12280*/  HMMA.16816.F32 R16, R28, R44, R16 ;  /* 0x0000002c1c10723c */ /* 0x004fe20000001810 */
[----:B------:R-:W-:-:S05]  /*12290*/  FADD.FTZ R79, R79, R58 ;  /* 0x0000003a4f4f7221 */ /* 0x000fca0000010000 */
[----:B------:R-:W-:Y:S02]  /*122a0*/  MUFU.EX2 R63, R63 ;  /* 0x0000003f003f7308 */ /* 0x000fe40000000800 */
[C---:B------:R-:W-:Y:S01]  /*122b0*/  HMMA.16816.F32 R4, R28.reuse, R46, R4 ;  /* 0x0000002e1c04723c */ /* 0x040fe20000001804 */
[----:B------:R-:W2:Y:S05]  /*122c0*/  LDSM.16.MT88.4 R44, [R148+0x8800] ;  /* 0x00880000942c783b */ /* 0x000eaa0000004200 */
[----:B------:R-:W5:Y:S01]  /*122d0*/  MUFU.EX2 R66, R66 ;  /* 0x0000004200427308 */ /* 0x000f620000000800 */
[----:B-1----:R-:W-:Y:S01]  /*122e0*/  F2FP.PACK_AB R84, R57, R0 ;  /* 0x000000003954723e */ /* 0x002fe200000000ff */
[C---:B---3--:R-:W-:Y:S08]  /*122f0*/  HMMA.16816.F32 R24, R28.reuse, R36, R24 ;  /* 0x000000241c18723c */ /* 0x048ff00000001818 */
[----:B------:R-:W-:Y:S01]  /*12300*/  HMMA.16816.F32 R8, R28, R38, R8 ;  /* 0x000000261c08723c */ /* 0x000fe20000001808 */
[----:B------:R-:W1:Y:S01]  /*12310*/  LDSM.16.MT88.4 R36, [R152+0x9000] ;  /* 0x009000009824783b */ /* 0x000e620000004200 */
[----:B-----5:R-:W-:-:S06]  /*12320*/  F2FP.PACK_AB R86, R66, R63 ;  /* 0x0000003f4256723e */ /* 0x020fcc00000000ff */
[C---:B----4-:R-:W-:Y:S08]  /*12330*/  HMMA.16816.F32 R32, R28.reuse, R48, R32 ;  /* 0x000000301c20723c */ /* 0x050ff00000001820 */
[C---:B------:R-:W-:Y:S01]  /*12340*/  HMMA.16816.F32 R20, R28.reuse, R50, R20 ;  /* 0x000000321c14723c */ /* 0x040fe20000001814 */
[----:B------:R-:W3:Y:S07]  /*12350*/  LDSM.16.MT88.4 R48, [R150+0x9000] ;  /* 0x009000009630783b */ /* 0x000eee0000004200 */
[C---:B--2---:R-:W-:Y:S07]  /*12360*/  HMMA.16816.F32 R40, R28.reuse, R44, R40 ;  /* 0x0000002c1c28723c */ /* 0x044fee0000001828 */
[----:B------:R-:W-:Y:S01]  /*12370*/  F2FP.PACK_AB R44, R62, R115 ;  /* 0x000000733e2c723e */ /* 0x000fe200000000ff */
[----:B------:R-:W-:Y:S01]  /*12380*/  HMMA.16816.F32 R12, R28, R46, R12 ;  /* 0x0000002e1c0c723c */ /* 0x000fe2000000180c */
[----:B------:R-:W2:Y:S01]  /*12390*/  LDSM.16.MT88.4 R28, [R149+0x9000] ;  /* 0x00900000951c783b */ /* 0x000ea20000004200 */
[----:B------:R-:W-:-:S05]  /*123a0*/  F2FP.PACK_AB R45, R54, R53 ;  /* 0x00000035362d723e */ /* 0x000fca00000000ff */
[----:B------:R-:W-:Y:S02]  /*123b0*/  F2FP.PACK_AB R46, R129, R52 ;  /* 0x00000034812e723e */ /* 0x000fe400000000ff */
[----:B------:R-:W-:-:S07]  /*123c0*/  F2FP.PACK_AB R47, R64, R55 ;  /* 0x00000037402f723e */ /* 0x000fce00000000ff */
[C---:B-1----:R-:W-:Y:S08]  /*123d0*/  HMMA.16816.F32 R16, R44.reuse, R36, R16 ;  /* 0x000000242c10723c */ /* 0x042ff00000001810 */
[C---:B------:R-:W-:Y:S01]  /*123e0*/  HMMA.16816.F32 R4, R44.reuse, R38, R4 ;  /* 0x000000262c04723c */ /* 0x040fe20000001804 */
[----:B------:R-:W1:Y:S07]  /*123f0*/  LDSM.16.MT88.4 R36, [R148+0x9000] ;  /* 0x009000009424783b */ /* 0x000e6e0000004200 */
[C---:B---3--:R-:W-:Y:S08]  /*12400*/  HMMA.16816.F32 R24, R44.reuse, R48, R24 ;  /* 0x000000302c18723c */ /* 0x048ff00000001818 */
[C---:B------:R-:W-:Y:S01]  /*12410*/  HMMA.16816.F32 R8, R44.reuse, R50, R8 ;  /* 0x000000322c08723c */ /* 0x040fe20000001808 */
[----:B------:R-:W3:Y:S07]  /*12420*/  LDSM.16.MT88.4 R48, [R152+0x9800] ;  /* 0x009800009830783b */ /* 0x000eee0000004200 */
[C---:B--2---:R-:W-:Y:S01]  /*12430*/  HMMA.16816.F32 R32, R44.reuse, R28, R32 ;  /* 0x0000001c2c20723c */ /* 0x044fe20000001820 */
[----:B------:R-:W2:Y:S06]  /*12440*/  MUFU.EX2 R29, R100 ;  /* 0x00000064001d7308 */ /* 0x000eac0000000800 */
[--C-:B------:R-:W-:Y:S01]  /*12450*/  FFMA.FTZ R28, R67, c[0x0][0x23c], -R106.reuse ;  /* 0x00008f00431c7a23 */ /* 0x100fe2000001086a */
[----:B------:R-:W-:Y:S05]  /*12460*/  HMMA.16816.F32 R20, R44, R30, R20 ;  /* 0x0000001e2c14723c */ /* 0x000fea0000001814 */
[----:B------:R-:W-:Y:S02]  /*12470*/  MUFU.EX2 R28, R28 ;  /* 0x0000001c001c7308 */ /* 0x000fe40000000800 */
[----:B------:R-:W-:-:S02]  /*12480*/  FFMA.FTZ R31, R59, c[0x0][0x23c], -R106 ;  /* 0x00008f003b1f7a23 */ /* 0x000fc4000001086a */
[----:B------:R-:W-:Y:S01]  /*12490*/  FADD.FTZ R59, R74, R79 ;  /* 0x0000004f4a3b7221 */ /* 0x000fe20000010000 */
[----:B-1----:R-:W-:Y:S01]  /*124a0*/  HMMA.16816.F32 R40, R44, R36, R40 ;  /* 0x000000242c28723c */ /* 0x002fe20000001828 */
[----:B------:R-:W1:Y:S02]  /*124b0*/  LDSM.16.MT88.4 R72, [R150+0x9800] ;  /* 0x009800009648783b */ /* 0x000e640000004200 */
[----:B------:R-:W4:Y:S01]  /*124c0*/  MUFU.EX2 R31, R31 ;  /* 0x0000001f001f7308 */ /* 0x000f220000000800 */
[----:B------:R-:W-:-:S04]  /*124d0*/  FADD.FTZ R30, R76, R59 ;  /* 0x0000003b4c1e7221 */ /* 0x000fc80000010000 */
[----:B------:R-:W-:Y:S01]  /*124e0*/  FADD.FTZ R30, R77, R30 ;  /* 0x0000001e4d1e7221 */ /* 0x000fe20000010000 */
[----:B------:R-:W-:Y:S03]  /*124f0*/  HMMA.16816.F32 R12, R44, R38, R12 ;  /* 0x000000262c0c723c */ /* 0x000fe6000000180c */
[----:B------:R-:W-:Y:S01]  /*12500*/  FADD.FTZ R37, R85, R30 ;  /* 0x0000001e55257221 */ /* 0x000fe20000010000 */
[----:B--2---:R-:W-:Y:S01]  /*12510*/  F2FP.PACK_AB R85, R29, R2 ;  /* 0x000000021d55723e */ /* 0x004fe200000000ff */
[----:B------:R-:W-:Y:S02]  /*12520*/  FADD.FTZ R30, R94, R83 ;  /* 0x000000535e1e7221 */ /* 0x000fe40000010000 */
[----:B------:R-:W-:Y:S02]  /*12530*/  FADD.FTZ R37, R92, R37 ;  /* 0x000000255c257221 */ /* 0x000fe40000010000 */
[----:B------:R-:W-:Y:S01]  /*12540*/  FADD.FTZ R30, R97, R30 ;  /* 0x0000001e611e7221 */ /* 0x000fe20000010000 */
[----:B----4-:R-:W-:Y:S01]  /*12550*/  F2FP.PACK_AB R87, R31, R28 ;  /* 0x0000001c1f57723e */ /* 0x010fe200000000ff */
[----:B------:R-:W-:-:S02]  /*12560*/  FADD.FTZ R82, R82, R37 ;  /* 0x0000002552527221 */ /* 0x000fc40000010000 */
[----:B------:R-:W-:Y:S02]  /*12570*/  FADD.FTZ R95, R95, R30 ;  /* 0x0000001e5f5f7221 */ /* 0x000fe40000010000 */
[----:B------:R-:W-:Y:S02]  /*12580*/  FADD.FTZ R93, R93, R82 ;  /* 0x000000525d5d7221 */ /* 0x000fe40000010000 */
[----:B------:R-:W-:Y:S01]  /*12590*/  FADD.FTZ R116, R116, R95 ;  /* 0x0000005f74747221 */ /* 0x000fe20000010000 */
[----:B---3--:R-:W-:Y:S03]  /*125a0*/  HMMA.16816.F32 R96, R84, R48, R16 ;  /* 0x000000305460723c */ /* 0x008fe60000001810 */
[----:B------:R-:W-:-:S04]  /*125b0*/  FADD.FTZ R121, R121, R116 ;  /* 0x0000007479797221 */ /* 0x000fc80000010000 */
[----:B------:R-:W-:Y:S01]  /*125c0*/  FADD.FTZ R16, R118, R93 ;  /* 0x0000005d76107221 */ /* 0x000fe20000010000 */
[C---:B------:R-:W-:Y:S01]  /*125d0*/  HMMA.16816.F32 R68, R84.reuse, R50, R4 ;  /* 0x000000325444723c */ /* 0x040fe20000001804 */
[----:B------:R-:W2:Y:S01]  /*125e0*/  LDSM.16.MT88.4 R4, [R148+0x9800] ;  /* 0x009800009404783b */ /* 0x000ea20000004200 */
        /* <DEDUP_REMOVED lines=23> */
[----:B--2---:R-:W-:Y:S01]  /*12760*/  HMMA.16816.F32 R80, R84, R4, R40 ;  /* 0x000000045450723c */ /* 0x004fe20000001828 */
[----:B------:R-:W-:Y:S02]  /*12770*/  FADD.FTZ R3, R55, R54 ;  /* 0x0000003637037221 */ /* 0x000fe40000010000 */
[----:B------:R-:W-:Y:S02]  /*12780*/  FADD.FTZ R129, R129, R52 ;  /* 0x0000003481817221 */ /* 0x000fe40000010000 */
[----:B------:R-:W-:-:S02]  /*12790*/  FADD.FTZ R3, R64, R3 ;  /* 0x0000000340037221 */ /* 0x000fc40000010000 */
[----:B------:R-:W-:Y:S01]  /*127a0*/  FADD.FTZ R0, R0, R129 ;  /* 0x0000008100007221 */ /* 0x000fe20000010000 */
[----:B------:R-:W-:Y:S01]  /*127b0*/  HMMA.16816.F32 R84, R84, R6, R12 ;  /* 0x000000065454723c */ /* 0x000fe2000000180c */
[----:B------:R-:W-:Y:S02]  /*127c0*/  FADD.FTZ R2, R2, R3 ;  /* 0x0000000302027221 */ /* 0x000fe40000010000 */
[----:B------:R-:W-:Y:S02]  /*127d0*/  FADD.FTZ R0, R57, R0 ;  /* 0x0000000039007221 */ /* 0x000fe40000010000 */
[----:B------:R-:W-:Y:S01]  /*127e0*/  FADD.FTZ R29, R29, R2 ;  /* 0x000000021d1d7221 */ /* 0x000fe20000010000 */
[----:B------:R-:W-:Y:S01]  /*127f0*/  MOV R2, R113 ;  /* 0x0000007100027202 */ /* 0x000fe20000000f00 */
[----:B------:R-:W-:Y:S01]  /*12800*/  FADD.FTZ R63, R63, R0 ;  /* 0x000000003f3f7221 */ /* 0x000fe20000010000 */
[----:B------:R-:W-:Y:S01]  /*12810*/  MOV R0, R112 ;  /* 0x0000007000007202 */ /* 0x000fe20000000f00 */
[----:B------:R-:W-:-:S02]  /*12820*/  FADD.FTZ R28, R28, R29 ;  /* 0x0000001d1c1c7221 */ /* 0x000fc40000010000 */
[----:B------:R-:W-:Y:S02]  /*12830*/  FADD.FTZ R177, R66, R63 ;  /* 0x0000003f42b17221 */ /* 0x000fe40000010000 */
[----:B------:R-:W-:Y:S02]  /*12840*/  FADD.FTZ R176, R31, R28 ;  /* 0x0000001c1fb07221 */ /* 0x000fe40000010000 */
.L_x_6508:
[----:B------:R-:W-:Y:S01]  /*12850*/  ISETP.GE.AND P0, PT, R172, 0x1, PT ;  /* 0x00000001ac00780c */ /* 0x000fe20003f06270 */
[----:B------:R-:W-:-:S12]  /*12860*/  ULDC.64 UR12, c[0x0][0x118] ;  /* 0x00004600000c7ab9 */ /* 0x000fd80000000a00 */
        /* <DEDUP_REMOVED lines=13> */
.L_x_6518:
        /* <DEDUP_REMOVED lines=65> */
.L_x_6515:
        /* <DEDUP_REMOVED lines=29> */
[----:B------:R-:W1:Y:S05]  /*12f20*/  LDSM.16.M88.4 R108, [R157+0x2000] ;  /* 0x002000009d6c783b */ /* 0x000e6a0000000200 */
[----:B------:R-:W2:Y:S05]  /*12f30*/  LDSM.16.M88.4 R112, [R157+0x2800] ;  /* 0x002800009d70783b */ /* 0x000eaa0000000200 */
[----:B------:R-:W2:Y:S05]  /*12f40*/  LDSM.16.M88.4 R116, [R157+0x3000] ;  /* 0x003000009d74783b */ /* 0x000eaa0000000200 */
[----:B------:R-:W0:Y:S05]  /*12f50*/  LDGDEPBAR ;  /* 0x00000000000079af */ /* 0x000e2a0000000000 */
[----:B------:R-:W4:Y:S05]  /*12f60*/  LDSM.16.M88.4 R120, [R157+0x3800] ;  /* 0x003800009d78783b */ /* 0x000f2a0000000200 */
[----:B------:R-:W3:Y:S05]  /*12f70*/  LDSM.16.M88.4 R124, [R157+0x4000] ;  /* 0x004000009d7c783b */ /* 0x000eea0000000200 */
[----:B------:R-:W3:Y:S05]  /*12f80*/  LDSM.16.M88.4 R128, [R157+0x4800] ;  /* 0x004800009d80783b */ /* 0x000eea0000000200 */
[----:B------:R-:W3:Y:S01]  /*12f90*/  LDSM.16.M88.4 R132, [R157+0x5000] ;  /* 0x005000009d84783b */ /* 0x000ee20000000200 */
[C---:B-1----:R-:W-:Y:S04]  /*12fa0*/  HMMA.16816.F32 R4, R104.reuse, R108, RZ ;  /* 0x0000006c6804723c */ /* 0x042fe800000018ff */
[----:B------:R-:W1:Y:S04]  /*12fb0*/  LDSM.16.M88.4 R136, [R157+0x5800] ;  /* 0x005800009d88783b */ /* 0x000e680000000200 */
[C---:B------:R-:W-:Y:S01]  /*12fc0*/  HMMA.16816.F32 R8, R104.reuse, R110, RZ ;  /* 0x0000006e6808723c */ /* 0x040fe200000018ff */
[----:B------:R-:W-:Y:S07]  /*12fd0*/  LDSM.16.M88.4 R108, [R156] ;  /* 0x000000009c6c783b */ /* 0x000fee0000000200 */
[C---:B--2---:R-:W-:Y:S08]  /*12fe0*/  HMMA.16816.F32 R12, R104.reuse, R112, RZ ;  /* 0x00000070680c723c */ /* 0x044ff000000018ff */
[C---:B------:R-:W-:Y:S01]  /*12ff0*/  HMMA.16816.F32 R16, R104.reuse, R114, RZ ;  /* 0x000000726810723c */ /* 0x040fe200000018ff */
[----:B------:R-:W2:Y:S07]  /*13000*/  LDSM.16.M88.4 R112, [R151+0x2000] ;  /* 0x002000009770783b */ /* 0x000eae0000000200 */
[C---:B------:R-:W-:Y:S08]  /*13010*/  HMMA.16816.F32 R20, R104.reuse, R116, RZ ;  /* 0x000000746814723c */ /* 0x040ff000000018ff */
[C---:B------:R-:W-:Y:S01]  /*13020*/  HMMA.16816.F32 R24, R104.reuse, R118, RZ ;  /* 0x000000766818723c */ /* 0x040fe200000018ff */
[----:B------:R-:W1:Y:S07]  /*13030*/  LDSM.16.M88.4 R116, [R151+0x2800] ;  /* 0x002800009774783b */ /* 0x000e6e0000000200 */
[C---:B----4-:R-:W-:Y:S08]  /*13040*/  HMMA.16816.F32 R28, R104.reuse, R120, RZ ;  /* 0x00000078681c723c */ /* 0x050ff000000018ff */
[C---:B---3--:R-:W-:Y:S01]  /*13050*/  HMMA.16816.F32 R32, R104.reuse, R122, RZ ;  /* 0x0000007a6820723c */ /* 0x048fe200000018ff */
[----:B------:R-:W3:Y:S07]  /*13060*/  LDSM.16.M88.4 R120, [R151+0x3000] ;  /* 0x003000009778783b */ /* 0x000eee0000000200 */
[C---:B------:R-:W-:Y:S08]  /*13070*/  HMMA.16816.F32 R36, R104.reuse, R124, RZ ;  /* 0x0000007c6824723c */ /* 0x040ff000000018ff */
[C---:B-----5:R-:W-:Y:S01]  /*13080*/  HMMA.16816.F32 R40, R104.reuse, R126, RZ ;  /* 0x0000007e6828723c */ /* 0x060fe200000018ff */
[----:B------:R-:W4:Y:S07]  /*13090*/  LDSM.16.M88.4 R124, [R151+0x3800] ;  /* 0x00380000977c783b */ /* 0x000f2e0000000200 */
[C---:B------:R-:W-:Y:S08]  /*130a0*/  HMMA.16816.F32 R44, R104.reuse, R128, RZ ;  /* 0x00000080682c723c */ /* 0x040ff000000018ff */
[C---:B------:R-:W-:Y:S01]  /*130b0*/  HMMA.16816.F32 R48, R104.reuse, R130, RZ ;  /* 0x000000826830723c */ /* 0x040fe200000018ff */
[----:B------:R-:W5:Y:S07]  /*130c0*/  LDSM.16.M88.4 R128, [R151+0x4000] ;  /* 0x004000009780783b */ /* 0x000f6e0000000200 */
[C---:B------:R-:W-:Y:S08]  /*130d0*/  HMMA.16816.F32 R52, R104.reuse, R132, RZ ;  /* 0x000000846834723c */ /* 0x040ff000000018ff */
[C---:B------:R-:W-:Y:S08]  /*130e0*/  HMMA.16816.F32 R56, R104.reuse, R134, RZ ;  /* 0x000000866838723c */ /* 0x040ff000000018ff */
[C---:B-1----:R-:W-:Y:S08]  /*130f0*/  HMMA.16816.F32 R60, R104.reuse, R136, RZ ;  /* 0x00000088683c723c */ /* 0x042ff000000018ff */
[----:B------:R-:W-:Y:S01]  /*13100*/  HMMA.16816.F32 R64, R104, R138, RZ ;  /* 0x0000008a6840723c */ /* 0x000fe200000018ff */
[----:B------:R-:W1:Y:S07]  /*13110*/  LDSM.16.M88.4 R104, [R151+0x4800] ;  /* 0x004800009768783b */ /* 0x000e6e0000000200 */
[C---:B--2---:R-:W-:Y:S08]  /*13120*/  HMMA.16816.F32 R4, R108.reuse, R112, R4 ;  /* 0x000000706c04723c */ /* 0x044ff00000001804 */
[C---:B------:R-:W-:Y:S01]  /*13130*/  HMMA.16816.F32 R8, R108.reuse, R114, R8 ;  /* 0x000000726c08723c */ /* 0x040fe20000001808 */
[----:B------:R-:W2:Y:S07]  /*13140*/  LDSM.16.M88.4 R112, [R151+0x5000] ;  /* 0x005000009770783b */ /* 0x000eae0000000200 */
[C---:B------:R-:W-:Y:S08]  /*13150*/  HMMA.16816.F32 R12, R108.reuse, R116, R12 ;  /* 0x000000746c0c723c */ /* 0x040ff0000000180c */
[C---:B------:R-:W-:Y:S01]  /*13160*/  HMMA.16816.F32 R16, R108.reuse, R118, R16 ;  /* 0x000000766c10723c */ /* 0x040fe20000001810 */
[----:B------:R-:W1:Y:S07]  /*13170*/  LDSM.16.M88.4 R116, [R151+0x5800] ;  /* 0x005800009774783b */ /* 0x000e6e0000000200 */
[C---:B---3--:R-:W-:Y:S08]  /*13180*/  HMMA.16816.F32 R20, R108.reuse, R120, R20 ;  /* 0x000000786c14723c */ /* 0x048ff00000001814 */
[C---:B------:R-:W-:Y:S01]  /*13190*/  HMMA.16816.F32 R24, R108.reuse, R122, R24 ;  /* 0x0000007a6c18723c */ /* 0x040fe20000001818 */
[----:B------:R-:W-:Y:S07]  /*131a0*/  LDSM.16.M88.4 R120, [R155] ;  /* 0x000000009b78783b */ /* 0x000fee0000000200 */
[C---:B----4-:R-:W-:Y:S08]  /*131b0*/  HMMA.16816.F32 R28, R108.reuse, R124, R28 ;  /* 0x0000007c6c1c723c */ /* 0x050ff0000000181c */
[C---:B------:R-:W-:Y:S01]  /*131c0*/  HMMA.16816.F32 R32, R108.reuse, R126, R32 ;  /* 0x0000007e6c20723c */ /* 0x040fe20000001820 */
[----:B------:R-:W3:Y:S07]  /*131d0*/  LDSM.16.M88.4 R124, [R154] ;  /* 0x000000009a7c783b */ /* 0x000eee0000000200 */
[C---:B-----5:R-:W-:Y:S08]  /*131e0*/  HMMA.16816.F32 R36, R108.reuse, R128, R36 ;  /* 0x000000806c24723c */ /* 0x060ff00000001824 */
[C---:B------:R-:W-:Y:S01]  /*131f0*/  HMMA.16816.F32 R40, R108.reuse, R130, R40 ;  /* 0x000000826c28723c */ /* 0x040fe20000001828 */
[----:B------:R-:W4:Y:S07]  /*13200*/  LDSM.16.M88.4 R128, [R147] ;  /* 0x000000009380783b */ /* 0x000f2e0000000200 */
[C---:B-1----:R-:W-:Y:S08]  /*13210*/  HMMA.16816.F32 R44, R108.reuse, R104, R44 ;  /* 0x000000686c2c723c */ /* 0x042ff0000000182c */
[C---:B------:R-:W-:Y:S01]  /*13220*/  HMMA.16816.F32 R48, R108.reuse, R106, R48 ;  /* 0x0000006a6c30723c */ /* 0x040fe20000001830 */
[----:B------:R-:W1:Y:S07]  /*13230*/  LDSM.16.M88.4 R104, [R146] ;  /* 0x000000009268783b */ /* 0x000e6e0000000200 */
[C---:B--2---:R-:W-:Y:S08]  /*13240*/  HMMA.16816.F32 R52, R108.reuse, R112, R52 ;  /* 0x000000706c34723c */ /* 0x044ff00000001834 */
[C---:B------:R-:W-:Y:S01]  /*13250*/  HMMA.16816.F32 R56, R108.reuse, R114, R56 ;  /* 0x000000726c38723c */ /* 0x040fe20000001838 */
[----:B------:R-:W2:Y:S07]  /*13260*/  LDSM.16.M88.4 R112, [R145] ;  /* 0x000000009170783b */ /* 0x000eae0000000200 */
[C---:B------:R-:W-:Y:S08]  /*13270*/  HMMA.16816.F32 R60, R108.reuse, R116, R60 ;  /* 0x000000746c3c723c */ /* 0x040ff0000000183c */
[----:B------:R-:W-:Y:S01]  /*13280*/  HMMA.16816.F32 R64, R108, R118, R64 ;  /* 0x000000766c40723c */ /* 0x000fe20000001840 */
[----:B------:R-:W5:Y:S05]  /*13290*/  LDSM.16.M88.4 R108, [R144] ;  /* 0x00000000906c783b */ /* 0x000f6a0000000200 */
[----:B------:R-:W2:Y:S02]  /*132a0*/  LDSM.16.M88.4 R116, [R143] ;  /* 0x000000008f74783b */ /* 0x000ea40000000200 */
        /* <DEDUP_REMOVED lines=8> */
[----:B------:R-:W1:Y:S07]  /*13330*/  LDSM.16.M88.4 R104, [R141] ;  /* 0x000000008d68783b */ /* 0x000e6e0000000200 */
[C---:B--2---:R-:W-:Y:S08]  /*13340*/  HMMA.16816.F32 R28, R120.reuse, R112, R28 ;  /* 0x00000070781c723c */ /* 0x044ff0000000181c */
[C---:B------:R-:W-:Y:S01]  /*13350*/  HMMA.16816.F32 R32, R120.reuse, R114, R32 ;  /* 0x000000727820723c */ /* 0x040fe20000001820 */
[----:B------:R-:W-:Y:S07]  /*13360*/  LDSM.16.M88.4 R112, [R140] ;  /* 0x000000008c70783b */ /* 0x000fee0000000200 */
[C---:B-----5:R-:W-:Y:S08]  /*13370*/  HMMA.16816.F32 R36, R120.reuse, R108, R36 ;  /* 0x0000006c7824723c */ /* 0x060ff00000001824 */
[C---:B------:R-:W-:Y:S01]  /*13380*/  HMMA.16816.F32 R40, R120.reuse, R110, R40 ;  /* 0x0000006e7828723c */ /* 0x040fe20000001828 */
[----:B------:R-:W2:Y:S07]  /*13390*/  LDSM.16.M88.4 R108, [R153] ;  /* 0x00000000996c783b */ /* 0x000eae0000000200 */
[C---:B------:R-:W-:Y:S08]  /*133a0*/  HMMA.16816.F32 R44, R120.reuse, R116, R44 ;  /* 0x00000074782c723c */ /* 0x040ff0000000182c */
[C---:B------:R-:W-:Y:S01]  /*133b0*/  HMMA.16816.F32 R48, R120.reuse, R118, R48 ;  /* 0x000000767830723c */ /* 0x040fe20000001830 */
[----:B------:R-:W4:Y:S07]  /*133c0*/  LDSM.16.M88.4 R116, [R140+0x800] ;  /* 0x000800008c74783b */ /* 0x000f2e0000000200 */
[C---:B---3--:R-:W-:Y:S08]  /*133d0*/  HMMA.16816.F32 R52, R120.reuse, R124, R52 ;  /* 0x0000007c7834723c */ /* 0x048ff00000001834 */
[C---:B------:R-:W-:Y:S01]  /*133e0*/  HMMA.16816.F32 R56, R120.reuse, R126, R56 ;  /* 0x0000007e7838723c */ /* 0x040fe20000001838 */
[----:B------:R-:W-:Y:S07]  /*133f0*/  LDSM.16.M88.4 R124, [R140+0x3800] ;  /* 0x003800008c7c783b */ /* 0x000fee0000000200 */
[C---:B-1----:R-:W-:Y:S08]  /*13400*/  HMMA.16816.F32 R60, R120.reuse, R104, R60 ;  /* 0x00000068783c723c */ /* 0x042ff0000000183c */
[----:B------:R-:W-:Y:S01]  /*13410*/  HMMA.16816.F32 R64, R120, R106, R64 ;  /* 0x0000006a7840723c */ /* 0x000fe20000001840 */
[----:B------:R-:W1:Y:S05]  /*13420*/  LDSM.16.M88.4 R104, [R140+0x1800] ;  /* 0x001800008c68783b */ /* 0x000e6a0000000200 */
[----:B------:R-:W-:Y:S02]  /*13430*/  LDSM.16.M88.4 R120, [R140+0x3000] ;  /* 0x003000008c78783b */ /* 0x000fe40000000200 */
[C---:B--2---:R-:W-:Y:S08]  /*13440*/  HMMA.16816.F32 R4, R108.reuse, R112, R4 ;  /* 0x000000706c04723c */ /* 0x044ff00000001804 */
        /* <DEDUP_REMOVED lines=86> */
.L_x_6517:
        /* <DEDUP_REMOVED lines=31> */
.L_x_6516:
        /* <DEDUP_REMOVED lines=86> */
[--C-:B------:R-:W-:Y:S01]  /*14100*/  FFMA.FTZ R122, R5, c[0x0][0x23c], -R103.reuse ;  /* 0x00008f00057a7a23 */ /* 0x100fe20000010867 */
[----:B------:R-:W-:Y:S01]  /*14110*/  FSEL R5, R104, RZ, P0 ;  /* 0x000000ff68057208 */ /* 0x000fe20000000000 */
[--C-:B------:R-:W-:Y:S01]  /*14120*/  FFMA.FTZ R116, R13, c[0x0][0x23c], -R103.reuse ;  /* 0x00008f000d747a23 */ /* 0x100fe20000010867 */
[----:B------:R-:W2:Y:S01]  /*14130*/  LDSM.16.MT88.4 R104, [R152+0x6000] ;  /* 0x006000009868783b */ /* 0x000ea20000004200 */
[----:B------:R-:W-:Y:S01]  /*14140*/  FFMA.FTZ R120, R16, c[0x0][0x23c], -R103 ;  /* 0x00008f0010787a23 */ /* 0x000fe20000010867 */
[----:B------:R-:W-:Y:S01]  /*14150*/  MUFU.EX2 R127, R127 ;  /* 0x0000007f007f7308 */ /* 0x000fe20000000800 */
[--C-:B------:R-:W-:Y:S01]  /*14160*/  FFMA.FTZ R126, R26, c[0x0][0x23c], -R5.reuse ;  /* 0x00008f001a7e7a23 */ /* 0x100fe20000010805 */
[----:B------:R-:W-:Y:S01]  /*14170*/  ISETP.GT.AND P0, PT, R172, 0x1, PT ;  /* 0x00000001ac00780c */ /* 0x000fe20003f04270 */
[--C-:B------:R-:W-:Y:S02]  /*14180*/  FFMA.FTZ R129, R30, c[0x0][0x23c], -R5.reuse ;  /* 0x00008f001e817a23 */ /* 0x100fe40000010805 */
[--C-:B------:R-:W-:Y:S02]  /*14190*/  FFMA.FTZ R128, R34, c[0x0][0x23c], -R5.reuse ;  /* 0x00008f0022807a23 */ /* 0x100fe40000010805 */
[--C-:B------:R-:W-:Y:S02]  /*141a0*/  FFMA.FTZ R131, R35, c[0x0][0x23c], -R5.reuse ;  /* 0x00008f0023837a23 */ /* 0x100fe40000010805 */
[--C-:B------:R-:W-:Y:S01]  /*141b0*/  FFMA.FTZ R118, R14, c[0x0][0x23c], -R5.reuse ;  /* 0x00008f000e767a23 */ /* 0x100fe20000010805 */
[----:B------:R-:W-:Y:S01]  /*141c0*/  MUFU.EX2 R122, R122 ;  /* 0x0000007a007a7308 */ /* 0x000fe20000000800 */
[----:B------:R-:W-:Y:S02]  /*141d0*/  FFMA.FTZ R121, R15, c[0x0][0x23c], -R5 ;  /* 0x00008f000f797a23 */ /* 0x000fe40000010805 */
[----:B------:R-:W-:Y:S01]  /*141e0*/  FMUL.FTZ R3, R101, c[0x0][0x23c] ;  /* 0x00008f0065037a20 */ /* 0x000fe20000410000 */
[----:B------:R-:W-:Y:S01]  /*141f0*/  MOV R101, R2 ;  /* 0x0000000200657202 */ /* 0x000fe20000000f00 */
        /* <DEDUP_REMOVED lines=14> */
[----:B------:R-:W-:Y:S01]  /*142e0*/  FFMA.FTZ R125, R4, c[0x0][0x23c], -R103 ;  /* 0x00008f00047d7a23 */ /* 0x000fe20000010867 */
[----:B------:R-:W-:Y:S01]  /*142f0*/  MUFU.EX2 R118, R118 ;  /* 0x0000007600767308 */ /* 0x000fe20000000800 */
[--C-:B------:R-:W-:Y:S02]  /*14300*/  FFMA.FTZ R123, R6, c[0x0][0x23c], -R5.reuse ;  /* 0x00008f00067b7a23 */ /* 0x100fe40000010805 */
[----:B------:R-:W-:Y:S02]  /*14310*/  FFMA.FTZ R124, R7, c[0x0][0x23c], -R5 ;  /* 0x00008f00077c7a23 */ /* 0x000fe40000010805 */
[--C-:B------:R-:W-:Y:S02]  /*14320*/  FFMA.FTZ R102, R8, c[0x0][0x23c], -R103.reuse ;  /* 0x00008f0008667a23 */ /* 0x100fe40000010867 */
[----:B------:R-:W-:Y:S02]  /*14330*/  FFMA.FTZ R117, R9, c[0x0][0x23c], -R103 ;  /* 0x00008f0009757a23 */ /* 0x000fe40000010867 */
[--C-:B------:R-:W-:Y:S01]  /*14340*/  FFMA.FTZ R119, R10, c[0x0][0x23c], -R5.reuse ;  /* 0x00008f000a777a23 */ /* 0x100fe20000010805 */
[----:B------:R-:W3:Y:S01]  /*14350*/  MUFU.EX2 R125, R125 ;  /* 0x0000007d007d7308 */ /* 0x000ee20000000800 */
[----:B------:R-:W-:Y:S02]  /*14360*/  FFMA.FTZ R6, R11, c[0x0][0x23c], -R5 ;  /* 0x00008f000b067a23 */ /* 0x000fe40000010805 */
[C---:B-1----:R-:W-:Y:S02]  /*14370*/  FMUL.FTZ R14, R3.reuse, R94 ;  /* 0x0000005e030e7220 */ /* 0x042fe40000410000 */
[C---:B------:R-:W-:Y:S02]  /*14380*/  FMUL.FTZ R15, R3.reuse, R95 ;  /* 0x0000005f030f7220 */ /* 0x040fe40000410000 */
[C---:B------:R-:W-:Y:S02]  /*14390*/  FMUL.FTZ R8, R100.reuse, R96 ;  /* 0x0000006064087220 */ /* 0x040fe40000410000 */
[----:B------:R-:W-:Y:S01]  /*143a0*/  FMUL.FTZ R9, R100, R97 ;  /* 0x0000006164097220 */ /* 0x000fe20000410000 */
[----:B------:R-:W-:Y:S01]  /*143b0*/  MUFU.EX2 R123, R123 ;  /* 0x0000007b007b7308 */ /* 0x000fe20000000800 */
[C---:B------:R-:W-:Y:S02]  /*143c0*/  FMUL.FTZ R10, R3.reuse, R98 ;  /* 0x00000062030a7220 */ /* 0x040fe40000410000 */
[C---:B------:R-:W-:Y:S02]  /*143d0*/  FMUL.FTZ R11, R3.reuse, R99 ;  /* 0x00000063030b7220 */ /* 0x040fe40000410000 */
[C---:B------:R-:W-:Y:S02]  /*143e0*/  FMUL.FTZ R70, R3.reuse, R70 ;  /* 0x0000004603467220 */ /* 0x040fe40000410000 */
[C---:B------:R-:W-:Y:S02]  /*143f0*/  FMUL.FTZ R71, R3.reuse, R71 ;  /* 0x0000004703477220 */ /* 0x040fe40000410000 */
[--C-:B------:R-:W-:Y:S01]  /*14400*/  FFMA.FTZ R7, R12, c[0x0][0x23c], -R103.reuse ;  /* 0x00008f000c077a23 */ /* 0x100fe20000010867 */
[----:B------:R-:W1:Y:S01]  /*14410*/  MUFU.EX2 R124, R124 ;  /* 0x0000007c007c7308 */ /* 0x000e620000000800 */
[----:B------:R-:W-:Y:S02]  /*14420*/  FMUL.FTZ R12, R100, R92 ;  /* 0x0000005c640c7220 */ /* 0x000fe40000410000 */
[----:B------:R-:W4:Y:S01]  /*14430*/  LDSM.16.MT88.4 R92, [R148+0x6000] ;  /* 0x00600000945c783b */ /* 0x000f220000004200 */
        /* <DEDUP_REMOVED lines=12> */
[----:B------:R-:W-:Y:S01]  /*14500*/  FFMA.FTZ R41, R41, c[0x0][0x23c], -R103 ;  /* 0x00008f0029297a23 */ /* 0x000fe20000010867 */
        /* <DEDUP_REMOVED lines=12> */
[----:B------:R-:W-:Y:S01]  /*145d0*/  FFMA.FTZ R51, R51, c[0x0][0x23c], -R5 ;  /* 0x00008f0033337a23 */ /* 0x000fe20000010805 */
[----:B---3--:R-:W-:Y:S01]  /*145e0*/  F2FP.PACK_AB R98, R117, R102 ;  /* 0x000000667562723e */ /* 0x008fe200000000ff */
[--C-:B------:R-:W-:Y:S02]  /*145f0*/  FFMA.FTZ R52, R52, c[0x0][0x23c], -R103.reuse ;  /* 0x00008f0034347a23 */ /* 0x100fe40000010867 */
[----:B------:R-:W-:Y:S02]  /*14600*/  FFMA.FTZ R53, R53, c[0x0][0x23c], -R103 ;  /* 0x00008f0035357a23 */ /* 0x000fe40000010867 */
[--C-:B------:R-:W-:Y:S01]  /*14610*/  FFMA.FTZ R54, R54, c[0x0][0x23c], -R5.reuse ;  /* 0x00008f0036367a23 */ /* 0x100fe20000010805 */
[----:B------:R-:W3:Y:S01]  /*14620*/  MUFU.EX2 R7, R7 ;  /* 0x0000000700077308 */ /* 0x000ee20000000800 */
[----:B------:R-:W-:Y:S02]  /*14630*/  FFMA.FTZ R55, R55, c[0x0][0x23c], -R5 ;  /* 0x00008f0037377a23 */ /* 0x000fe40000010805 */
[--C-:B------:R-:W-:Y:S02]  /*14640*/  FFMA.FTZ R56, R56, c[0x0][0x23c], -R103.reuse ;  /* 0x00008f0038387a23 */ /* 0x100fe40000010867 */
[----:B------:R-:W-:Y:S02]  /*14650*/  FFMA.FTZ R57, R57, c[0x0][0x23c], -R103 ;  /* 0x00008f0039397a23 */ /* 0x000fe40000010867 */
[--C-:B------:R-:W-:Y:S02]  /*14660*/  FFMA.FTZ R58, R58, c[0x0][0x23c], -R5.reuse ;  /* 0x00008f003a3a7a23 */ /* 0x100fe40000010805 */
[----:B------:R-:W-:Y:S01]  /*14670*/  FFMA.FTZ R59, R59, c[0x0][0x23c], -R5 ;  /* 0x00008f003b3b7a23 */ /* 0x000fe20000010805 */
[----:B------:R-:W5:Y:S01]  /*14680*/  MUFU.EX2 R121, R121 ;  /* 0x0000007900797308 */ /* 0x000f620000000800 */
[--C-:B------:R-:W-:Y:S02]  /*14690*/  FFMA.FTZ R60, R60, c[0x0][0x23c], -R103.reuse ;  /* 0x00008f003c3c7a23 */ /* 0x100fe40000010867 */
[----:B------:R-:W-:Y:S01]  /*146a0*/  FFMA.FTZ R61, R61, c[0x0][0x23c], -R103 ;  /* 0x00008f003d3d7a23 */ /* 0x000fe20000010867 */
[----:B-1----:R-:W-:Y:S01]  /*146b0*/  F2FP.PACK_AB R99, R6, R119 ;  /* 0x000000770663723e */ /* 0x002fe200000000ff */
[----:B------:R-:W-:Y:S02]  /*146c0*/  FFMA.FTZ R123, R3, R176, R123 ;  /* 0x000000b0037b7223 */ /* 0x000fe4000001007b */
[----:B------:R-:W-:Y:S02]  /*146d0*/  FFMA.FTZ R125, R100, R177, R125 ;  /* 0x000000b1647d7223 */ /* 0x000fe4000001007d */
[----:B------:R-:W-:Y:S01]  /*146e0*/  FADD.FTZ R124, R124, R123 ;  /* 0x0000007b7c7c7221 */ /* 0x000fe20000010000 */
[----:B------:R-:W-:Y:S01]  /*146f0*/  MUFU.EX2 R120, R120 ;  /* 0x0000007800787308 */ /* 0x000fe20000000800 */
[C---:B--2---:R-:W-:Y:S05]  /*14700*/  HMMA.16816.F32 R8, R96.reuse, R104, R8 ;  /* 0x000000686008723c */ /* 0x044fea0000001808 */
[----:B------:R-:W-:Y:S02]  /*14710*/  FADD.FTZ R119, R119, R124 ;  /* 0x0000007c77777221 */ /* 0x000fe40000010000 */
[----:B------:R-:W-:Y:S01]  /*14720*/  FADD.FTZ R125, R122, R125 ;  /* 0x0000007d7a7d7221 */ /* 0x000fe20000010000 */
[C---:B------:R-:W-:Y:S01]  /*14730*/  HMMA.16816.F32 R68, R96.reuse, R106, R68 ;  /* 0x0000006a6044723c */ /* 0x040fe20000001844 */
[----:B------:R-:W-:Y:S01]  /*14740*/  MUFU.EX2 R126, R126 ;  /* 0x0000007e007e7308 */ /* 0x000fe20000000800 */
[----:B------:R-:W-:Y:S02]  /*14750*/  LDSM.16.MT88.4 R104, [R150+0x6800] ;  /* 0x006800009668783b */ /* 0x000fe40000004200 */
[----:B------:R-:W-:Y:S02]  /*14760*/  FADD.FTZ R119, R6, R119 ;  /* 0x0000007706777221 */ /* 0x000fe40000010000 */
[----:B------:R-:W-:Y:S02]  /*14770*/  FFMA.FTZ R6, R66, c[0x0][0x23c], -R5 ;  /* 0x00008f0042067a23 */ /* 0x000fe40000010805 */
[C---:B------:R-:W-:Y:S03]  /*14780*/  HMMA.16816.F32 R12, R96.reuse, R108, R12 ;  /* 0x0000006c600c723c */ /* 0x040fe6000000180c */
[----:B------:R-:W-:Y:S04]  /*14790*/  MUFU.EX2 R129, R129 ;  /* 0x0000008100817308 */ /* 0x000fe80000000800 */
[----:B------:R-:W-:Y:S01]  /*147a0*/  FFMA.FTZ R109, R17, c[0x0][0x23c], -R103 ;  /* 0x00008f00116d7a23 */ /* 0x000fe20000010867 */
[C---:B------:R-:W-:Y:S04]  /*147b0*/  HMMA.16816.F32 R72, R96.reuse, R110, R72 ;  /* 0x0000006e6048723c */ /* 0x040fe80000001848 */
[----:B------:R-:W-:Y:S01]  /*147c0*/  FMUL.FTZ R17, R100, R89 ;  /* 0x0000005964117220 */ /* 0x000fe20000410000 */
[----:B------:R-:W1:Y:S01]  /*147d0*/  MUFU.EX2 R109, R109 ;  /* 0x0000006d006d7308 */ /* 0x000e620000000800 */
[--C-:B------:R-:W-:Y:S02]  /*147e0*/  FFMA.FTZ R108, R18, c[0x0][0x23c], -R5.reuse ;  /* 0x00008f00126c7a23 */ /* 0x100fe40000010805 */
[C---:B------:R-:W-:Y:S04]  /*147f0*/  HMMA.16816.F32 R76, R96.reuse, R112, R76 ;  /* 0x00000070604c723c */ /* 0x040fe8000000184c */
[----:B------:R-:W-:Y:S02]  /*14800*/  FMUL.FTZ R18, R3, R90 ;  /* 0x0000005a03127220 */ /* 0x000fe40000410000 */
[----:B------:R-:W-:Y:S01]  /*14810*/  FFMA.FTZ R111, R19, c[0x0][0x23c], -R5 ;  /* 0x00008f00136f7a23 */ /* 0x000fe20000010805 */
[----:B------:R-:W-:Y:S01]  /*14820*/  MUFU.EX2 R108, R108 ;  /* 0x0000006c006c7308 */ /* 0x000fe20000000800 */
[----:B------:R-:W-:Y:S02]  /*14830*/  FMUL.FTZ R19, R3, R91 ;  /* 0x0000005b03137220 */ /* 0x000fe40000410000 */
[----:B------:R-:W2:Y:S02]  /*14840*/  LDSM.16.MT88.4 R88, [R152+0x6800] ;  /* 0x006800009858783b */ /* 0x000ea40000004200 */
[--C-:B------:R-:W-:Y:S01]  /*14850*/  FFMA.FTZ R110, R20, c[0x0][0x23c], -R103.reuse ;  /* 0x00008f00146e7a23 */ /* 0x100fe20000010867 */
[----:B---3--:R-:W-:Y:S01]  /*14860*/  F2FP.PACK_AB R20, R116, R7 ;  /* 0x000000077414723e */ /* 0x008fe200000000ff */
[----:B------:R-:W-:Y:S01]  /*14870*/  FFMA.FTZ R113, R21, c[0x0][0x23c], -R103 ;  /* 0x00008f0015717a23 */ /* 0x000fe20000010867 */
[C---:B------:R-:W-:Y:S02]  /*14880*/  HMMA.16816.F32 R16, R96.reuse, R114, R16 ;  /* 0x000000726010723c */ /* 0x040fe40000001810 */
[----:B------:R-:W3:Y:S01]  /*14890*/  MUFU.EX2 R111, R111 ;  /* 0x0000006f006f7308 */ /* 0x000ee20000000800 */
[----:B-----5:R-:W-:Y:S01]  /*148a0*/  F2FP.PACK_AB R21, R121, R118 ;  /* 0x000000767915723e */ /* 0x020fe200000000ff */
[----:B------:R-:W-:Y:S01]  /*148b0*/  FFMA.FTZ R112, R22, c[0x0][0x23c], -R5 ;  /* 0x00008f0016707a23 */ /* 0x000fe20000010805 */
[----:B-1----:R-:W-:Y:S02]  /*148c0*/  F2FP.PACK_AB R22, R109, R120 ;  /* 0x000000786d16723e */ /* 0x002fe400000000ff */
[----:B------:R-:W-:Y:S01]  /*148d0*/  FFMA.FTZ R114, R24, c[0x0][0x23c], -R103 ;  /* 0x00008f0018727a23 */ /* 0x000fe20000010867 */
[C---:B----4-:R-:W-:Y:S04]  /*148e0*/  HMMA.16816.F32 R80, R96.reuse, R92, R80 ;  /* 0x0000005c6050723c */ /* 0x050fe80000001850 */
[--C-:B------:R-:W-:Y:S01]  /*148f0*/  FFMA.FTZ R115, R23, c[0x0][0x23c], -R5.reuse ;  /* 0x00008f0017737a23 */ /* 0x100fe20000010805 */
[----:B------:R-:W-:Y:S01]  /*14900*/  MUFU.EX2 R110, R110 ;  /* 0x0000006e006e7308 */ /* 0x000fe20000000800 */
[----:B------:R-:W-:Y:S02]  /*14910*/  FFMA.FTZ R3, R62, c[0x0][0x23c], -R5 ;  /* 0x00008f003e037a23 */ /* 0x000fe40000010805 */
[----:B------:R-:W-:Y:S01]  /*14920*/  HMMA.16816.F32 R84, R96, R94, R84 ;  /* 0x0000005e6054723c */ /* 0x000fe20000001854 */
[----:B------:R-:W1:Y:S03]  /*14930*/  LDSM.16.MT88.4 R92, [R149+0x6800] ;  /* 0x00680000955c783b */ /* 0x000e660000004200 */
[----:B------:R-:W-:Y:S02]  /*14940*/  FADD.FTZ R62, R102, R125 ;  /* 0x0000007d663e7221 */ /* 0x000fe40000010000 */
[----:B------:R-:W-:Y:S01]  /*14950*/  FADD.FTZ R118, R118, R119 ;  /* 0x0000007776767221 */ /* 0x000fe20000010000 */
[----:B------:R-:W4:Y:S01]  /*14960*/  MUFU.EX2 R113, R113 ;  /* 0x0000007100717308 */ /* 0x000f220000000800 */
[----:B------:R-:W-:Y:S01]  /*14970*/  FADD.FTZ R62, R117, R62 ;  /* 0x0000003e753e7221 */ /* 0x000fe20000010000 */
[----:B------:R-:W5:Y:S03]  /*14980*/  LDSM.16.MT88.4 R96, [R148+0x6800] ;  /* 0x006800009460783b */ /* 0x000f660000004200 */
[----:B---3--:R-:W-:Y:S01]  /*14990*/  F2FP.PACK_AB R23, R111, R108 ;  /* 0x0000006c6f17723e */ /* 0x008fe200000000ff */
[----:B------:R-:W-:Y:S02]  /*149a0*/  FADD.FTZ R7, R7, R62 ;  /* 0x0000003e07077221 */ /* 0x000fe40000010000 */
[----:B------:R-:W-:Y:S02]  /*149b0*/  FADD.FTZ R121, R121, R118 ;  /* 0x0000007679797221 */ /* 0x000fe40000010000 */
[----:B------:R-:W-:Y:S01]  /*149c0*/  MUFU.EX2 R112, R112 ;  /* 0x0000007000707308 */ /* 0x000fe20000000800 */
[----:B------:R-:W-:Y:S01]  /*149d0*/  FADD.FTZ R7, R116, R7 ;  /* 0x0000000774077221 */ /* 0x000fe20000010000 */
[C---:B--2---:R-:W-:Y:S05]  /*149e0*/  HMMA.16816.F32 R8, R20.reuse, R88, R8 ;  /* 0x000000581408723c */ /* 0x044fea0000001808 */
[----:B------:R-:W-:Y:S02]  /*149f0*/  FADD.FTZ R120, R120, R7 ;  /* 0x0000000778787221 */ /* 0x000fe40000010000 */
[----:B------:R-:W-:Y:S01]  /*14a00*/  FADD.FTZ R108, R108, R121 ;  /* 0x000000796c6c7221 */ /* 0x000fe20000010000 */
[C---:B------:R-:W-:Y:S01]  /*14a10*/  HMMA.16816.F32 R68, R20.reuse, R90, R68 ;  /* 0x0000005a1444723c */ /* 0x040fe20000001844 */
[----:B------:R-:W-:Y:S01]  /*14a20*/  LDSM.16.MT88.4 R88, [R150+0x7000] ;  /* 0x007000009658783b */ /* 0x000fe20000004200 */
[----:B------:R-:W2:Y:S02]  /*14a30*/  MUFU.EX2 R115, R115 ;  /* 0x0000007300737308 */ /* 0x000ea40000000800 */
[----:B------:R-:W-:Y:S02]  /*14a40*/  FADD.FTZ R111, R111, R108 ;  /* 0x0000006c6f6f7221 */ /* 0x000fe40000010000 */
[----:B------:R-:W-:Y:S02]  /*14a50*/  FADD.FTZ R109, R109, R120 ;  /* 0x000000786d6d7221 */ /* 0x000fe40000010000 */
[C---:B------:R-:W-:Y:S04]  /*14a60*/  HMMA.16816.F32 R12, R20.reuse, R104, R12 ;  /* 0x00000068140c723c */ /* 0x040fe8000000180c */
[----:B------:R-:W3:Y:S03]  /*14a70*/  MUFU.EX2 R114, R114 ;  /* 0x0000007200727308 */ /* 0x000ee60000000800 */
[----:B------:R-:W-:Y:S01]  /*14a80*/  FFMA.FTZ R105, R27, c[0x0][0x23c], -R5 ;  /* 0x00008f001b697a23 */ /* 0x000fe20000010805 */
[C---:B------:R-:W-:Y:S01]  /*14a90*/  HMMA.16816.F32 R72, R20.reuse, R106, R72 ;  /* 0x0000006a1448723c */ /* 0x040fe20000001848 */
[----:B------:R-:W2:Y:S03]  /*14aa0*/  LDSM.16.MT88.4 R24, [R152+0x7000] ;  /* 0x007000009818783b */ /* 0x000ea60000004200 */
[--C-:B------:R-:W-:Y:S02]  /*14ab0*/  FFMA.FTZ R104, R29, c[0x0][0x23c], -R103.reuse ;  /* 0x00008f001d687a23 */ /* 0x100fe40000010867 */
[----:B------:R-:W2:Y:S01]  /*14ac0*/  MUFU.EX2 R105, R105 ;  /* 0x0000006900697308 */ /* 0x000ea20000000800 */
[--C-:B------:R-:W-:Y:S01]  /*14ad0*/  FFMA.FTZ R107, R28, c[0x0][0x23c], -R103.reuse ;  /* 0x00008f001c6b7a23 */ /* 0x100fe20000010867 */
[C---:B-1----:R-:W-:Y:S04]  /*14ae0*/  HMMA.16816.F32 R76, R20.reuse, R92, R76 ;  /* 0x0000005c144c723c */ /* 0x042fe8000000184c */
[----:B------:R-:W-:Y:S04]  /*14af0*/  FFMA.FTZ R106, R33, c[0x0][0x23c], -R103 ;  /* 0x00008f00216a7a23 */ /* 0x000fe80000010867 */
[C---:B------:R-:W-:Y:S01]  /*14b00*/  HMMA.16816.F32 R16, R20.reuse, R94, R16 ;  /* 0x0000005e1410723c */ /* 0x040fe20000001810 */
[----:B------:R-:W-:Y:S01]  /*14b10*/  LDSM.16.MT88.4 R92, [R148+0x7000] ;  /* 0x00700000945c783b */ /* 0x000fe20000004200 */
[----:B------:R-:W-:Y:S06]  /*14b20*/  MUFU.EX2 R107, R107 ;  /* 0x0000006b006b7308 */ /* 0x000fec0000000800 */
[C---:B-----5:R-:W-:Y:S04]  /*14b30*/  HMMA.16816.F32 R80, R20.reuse, R96, R80 ;  /* 0x000000601450723c */ /* 0x060fe80000001850 */
[----:B------:R-:W1:Y:S03]  /*14b40*/  MUFU.EX2 R104, R104 ;  /* 0x0000006800687308 */ /* 0x000e660000000800 */
[----:B------:R-:W-:Y:S01]  /*14b50*/  FFMA.FTZ R96, R31, c[0x0][0x23c], -R5 ;  /* 0x00008f001f607a23 */ /* 0x000fe20000010805 */
[----:B------:R-:W-:Y:S01]  /*14b60*/  HMMA.16816.F32 R84, R20, R98, R84 ;  /* 0x000000621454723c */ /* 0x000fe20000001854 */
[----:B------:R-:W5:Y:S03]  /*14b70*/  LDSM.16.MT88.4 R28, [R149+0x7000] ;  /* 0x00700000951c783b */ /* 0x000f660000004200 */
[----:B------:R-:W-:Y:S02]  /*14b80*/  FFMA.FTZ R97, R32, c[0x0][0x23c], -R103 ;  /* 0x00008f0020617a23 */ /* 0x000fe40000010867 */
[----:B------:R-:W1:Y:S01]  /*14b90*/  MUFU.EX2 R96, R96 ;  /* 0x0000006000607308 */ /* 0x000e620000000800 */
[----:B----4-:R-:W-:Y:S01]  /*14ba0*/  F2FP.PACK_AB R20, R113, R110 ;  /* 0x0000006e7114723e */ /* 0x010fe200000000ff */
[----:B------:R-:W-:Y:S01]  /*14bb0*/  FADD.FTZ R110, R110, R109 ;  /* 0x0000006d6e6e7221 */ /* 0x000fe20000010000 */
[----:B--2---:R-:W-:Y:S01]  /*14bc0*/  F2FP.PACK_AB R21, R115, R112 ;  /* 0x000000707315723e */ /* 0x004fe200000000ff */
[----:B------:R-:W-:Y:S02]  /*14bd0*/  LDSM.16.MT88.4 R32, [R150+0x7800] ;  /* 0x007800009620783b */ /* 0x000fe40000004200 */
[----:B---3--:R-:W-:Y:S01]  /*14be0*/  F2FP.PACK_AB R22, R127, R114 ;  /* 0x000000727f16723e */ /* 0x008fe200000000ff */
[----:B------:R-:W-:Y:S01]  /*14bf0*/  FADD.FTZ R112, R112, R111 ;  /* 0x0000006f70707221 */ /* 0x000fe20000010000 */
[----:B------:R-:W-:Y:S01]  /*14c00*/  F2FP.PACK_AB R23, R105, R126 ;  /* 0x0000007e6917723e */ /* 0x000fe200000000ff */
[----:B------:R-:W-:Y:S01]  /*14c10*/  FADD.FTZ R113, R113, R110 ;  /* 0x0000006e71717221 */ /* 0x000fe20000010000 */
[----:B------:R-:W-:Y:S01]  /*14c20*/  MUFU.EX2 R97, R97 ;  /* 0x0000006100617308 */ /* 0x000fe20000000800 */
[----:B------:R-:W-:Y:S02]  /*14c30*/  FADD.FTZ R115, R115, R112 ;  /* 0x0000007073737221 */ /* 0x000fe40000010000 */
[----:B------:R-:W-:Y:S02]  /*14c40*/  FADD.FTZ R114, R114, R113 ;  /* 0x0000007172727221 */ /* 0x000fe40000010000 */
[C---:B------:R-:W-:Y:S03]  /*14c50*/  HMMA.16816.F32 R8, R20.reuse, R24, R8 ;  /* 0x000000181408723c */ /* 0x040fe60000001808 */
[----:B------:R-:W-:Y:S02]  /*14c60*/  FADD.FTZ R126, R126, R115 ;  /* 0x000000737e7e7221 */ /* 0x000fe40000010000 */
[----:B------:R-:W2:Y:S01]  /*14c70*/  MUFU.EX2 R106, R106 ;  /* 0x0000006a006a7308 */ /* 0x000ea20000000800 */
[----:B------:R-:W-:Y:S02]  /*14c80*/  FADD.FTZ R114, R127, R114 ;  /* 0x000000727f727221 */ /* 0x000fe40000010000 */
[C---:B------:R-:W-:Y:S01]  /*14c90*/  HMMA.16816.F32 R68, R20.reuse, R26, R68 ;  /* 0x0000001a1444723c */ /* 0x040fe20000001844 */
[----:B------:R-:W3:Y:S03]  /*14ca0*/  LDSM.16.MT88.4 R24, [R152+0x7800] ;  /* 0x007800009818783b */ /* 0x000ee60000004200 */
[----:B------:R-:W-:Y:S03]  /*14cb0*/  FADD.FTZ R126, R105, R126 ;  /* 0x0000007e697e7221 */ /* 0x000fe60000010000 */
[----:B------:R-:W-:Y:S01]  /*14cc0*/  MUFU.EX2 R128, R128 ;  /* 0x0000008000807308 */ /* 0x000fe20000000800 */
[C---:B------:R-:W-:Y:S08]  /*14cd0*/  HMMA.16816.F32 R12, R20.reuse, R88, R12 ;  /* 0x00000058140c723c */ /* 0x040ff0000000180c */
[C---:B------:R-:W-:Y:S01]  /*14ce0*/  HMMA.16816.F32 R72, R20.reuse, R90, R72 ;  /* 0x0000005a1448723c */ /* 0x040fe20000001848 */
[----:B------:R-:W-:Y:S01]  /*14cf0*/  LDSM.16.MT88.4 R88, [R149+0x9800] ;  /* 0x009800009558783b */ /* 0x000fe20000004200 */
[----:B------:R-:W4:Y:S06]  /*14d00*/  MUFU.EX2 R131, R131 ;  /* 0x0000008300837308 */ /* 0x000f2c0000000800 */
[C---:B-----5:R-:W-:Y:S04]  /*14d10*/  HMMA.16816.F32 R76, R20.reuse, R28, R76 ;  /* 0x0000001c144c723c */ /* 0x060fe8000000184c */
[----:B------:R-:W-:Y:S04]  /*14d20*/  MUFU.EX2 R133, R133 ;  /* 0x0000008500857308 */ /* 0x000fe80000000800 */
[C---:B------:R-:W-:Y:S01]  /*14d30*/  HMMA.16816.F32 R16, R20.reuse, R30, R16 ;  /* 0x0000001e1410723c */ /* 0x040fe20000001810 */
[----:B------:R-:W5:Y:S05]  /*14d40*/  LDSM.16.MT88.4 R28, [R149+0x7800] ;  /* 0x00780000951c783b */ /* 0x000f6a0000004200 */
[----:B------:R-:W3:Y:S02]  /*14d50*/  MUFU.EX2 R130, R130 ;  /* 0x0000008200827308 */ /* 0x000ee40000000800 */
[C---:B------:R-:W-:Y:S07]  /*14d60*/  HMMA.16816.F32 R80, R20.reuse, R92, R80 ;  /* 0x0000005c1450723c */ /* 0x040fee0000001850 */
[--C-:B------:R-:W-:Y:S01]  /*14d70*/  FFMA.FTZ R92, R38, c[0x0][0x23c], -R5.reuse ;  /* 0x00008f00265c7a23 */ /* 0x100fe20000010805 */
[----:B------:R-:W-:Y:S01]  /*14d80*/  HMMA.16816.F32 R84, R20, R94, R84 ;  /* 0x0000005e1454723c */ /* 0x000fe20000001854 */
[----:B------:R-:W-:Y:S03]  /*14d90*/  MUFU.EX2 R40, R40 ;  /* 0x0000002800287308 */ /* 0x000fe60000000800 */
[----:B------:R-:W-:Y:S02]  /*14da0*/  FFMA.FTZ R93, R39, c[0x0][0x23c], -R5 ;  /* 0x00008f00275d7a23 */ /* 0x000fe40000010805 */
[----:B------:R-:W5:Y:S01]  /*14db0*/  LDSM.16.MT88.4 R36, [R148+0x7800] ;  /* 0x007800009424783b */ /* 0x000f620000004200 */
[----:B-1----:R-:W-:Y:S01]  /*14dc0*/  F2FP.PACK_AB R20, R104, R107 ;  /* 0x0000006b6814723e */ /* 0x002fe200000000ff */
[----:B------:R-:W-:Y:S01]  /*14dd0*/  FADD.FTZ R107, R107, R114 ;  /* 0x000000726b6b7221 */ /* 0x000fe20000010000 */
[----:B------:R-:W-:Y:S02]  /*14de0*/  F2FP.PACK_AB R21, R96, R129 ;  /* 0x000000816015723e */ /* 0x000fe400000000ff */
[----:B------:R-:W-:Y:S01]  /*14df0*/  MUFU.EX2 R92, R92 ;  /* 0x0000005c005c7308 */ /* 0x000fe20000000800 */
[----:B--2---:R-:W-:Y:S01]  /*14e00*/  F2FP.PACK_AB R22, R106, R97 ;  /* 0x000000616a16723e */ /* 0x004fe200000000ff */
[----:B------:R-:W-:Y:S01]  /*14e10*/  FADD.FTZ R129, R129, R126 ;  /* 0x0000007e81817221 */ /* 0x000fe20000010000 */
[----:B----4-:R-:W-:Y:S01]  /*14e20*/  F2FP.PACK_AB R23, R131, R128 ;  /* 0x000000808317723e */ /* 0x010fe200000000ff */
[----:B------:R-:W-:Y:S02]  /*14e30*/  FADD.FTZ R104, R104, R107 ;  /* 0x0000006b68687221 */ /* 0x000fe40000010000 */
[----:B------:R-:W-:Y:S02]  /*14e40*/  FADD.FTZ R129, R96, R129 ;  /* 0x0000008160817221 */ /* 0x000fe40000010000 */
[----:B------:R-:W-:Y:S02]  /*14e50*/  FADD.FTZ R7, R97, R104 ;  /* 0x0000006861077221 */ /* 0x000fe40000010000 */
[C---:B---3--:R-:W-:Y:S01]  /*14e60*/  HMMA.16816.F32 R8, R20.reuse, R24, R8 ;  /* 0x000000181408723c */ /* 0x048fe20000001808 */
[----:B------:R-:W1:Y:S02]  /*14e70*/  MUFU.EX2 R93, R93 ;  /* 0x0000005d005d7308 */ /* 0x000e640000000800 */
[----:B------:R-:W-:Y:S02]  /*14e80*/  FADD.FTZ R128, R128, R129 ;  /* 0x0000008180807221 */ /* 0x000fe40000010000 */
[----:B------:R-:W-:Y:S02]  /*14e90*/  FADD.FTZ R106, R106, R7 ;  /* 0x000000076a6a7221 */ /* 0x000fe40000010000 */
[----:B------:R-:W-:Y:S01]  /*14ea0*/  FADD.FTZ R131, R131, R128 ;  /* 0x0000008083837221 */ /* 0x000fe20000010000 */
[C---:B------:R-:W-:Y:S01]  /*14eb0*/  HMMA.16816.F32 R68, R20.reuse, R26, R68 ;  /* 0x0000001a1444723c */ /* 0x040fe20000001844 */
[----:B------:R-:W2:Y:S02]  /*14ec0*/  LDSM.16.MT88.4 R24, [R152+0x8000] ;  /* 0x008000009818783b */ /* 0x000ea40000004200 */
[----:B------:R-:W3:Y:S05]  /*14ed0*/  MUFU.EX2 R41, R41 ;  /* 0x0000002900297308 */ /* 0x000eea0000000800 */
[C---:B------:R-:W-:Y:S05]  /*14ee0*/  HMMA.16816.F32 R12, R20.reuse, R32, R12 ;  /* 0x00000020140c723c */ /* 0x040fea000000180c */
[----:B------:R-:W-:Y:S03]  /*14ef0*/  MUFU.EX2 R42, R42 ;  /* 0x0000002a002a7308 */ /* 0x000fe60000000800 */
[C---:B------:R-:W-:Y:S01]  /*14f00*/  HMMA.16816.F32 R72, R20.reuse, R34, R72 ;  /* 0x000000221448723c */ /* 0x040fe20000001848 */
[----:B------:R-:W4:Y:S06]  /*14f10*/  LDSM.16.MT88.4 R32, [R150+0x8000] ;  /* 0x008000009620783b */ /* 0x000f2c0000004200 */
[----:B------:R-:W1:Y:S01]  /*14f20*/  MUFU.EX2 R43, R43 ;  /* 0x0000002b002b7308 */ /* 0x000e620000000800 */
[C---:B-----5:R-:W-:Y:S08]  /*14f30*/  HMMA.16816.F32 R76, R20.reuse, R28, R76 ;  /* 0x0000001c144c723c */ /* 0x060ff0000000184c */
[C---:B------:R-:W-:Y:S01]  /*14f40*/  HMMA.16816.F32 R16, R20.reuse, R30, R16 ;  /* 0x0000001e1410723c */ /* 0x040fe20000001810 */
[----:B------:R-:W5:Y:S01]  /*14f50*/  LDSM.16.MT88.4 R28, [R149+0x8000] ;  /* 0x00800000951c783b */ /* 0x000f620000004200 */
[----:B------:R-:W-:Y:S06]  /*14f60*/  MUFU.EX2 R44, R44 ;  /* 0x0000002c002c7308 */ /* 0x000fec0000000800 */
[C---:B------:R-:W-:Y:S04]  /*14f70*/  HMMA.16816.F32 R80, R20.reuse, R36, R80 ;  /* 0x000000241450723c */ /* 0x040fe80000001850 */
[----:B------:R-:W2:Y:S04]  /*14f80*/  MUFU.EX2 R45, R45 ;  /* 0x0000002d002d7308 */ /* 0x000ea80000000800 */
[----:B------:R-:W-:Y:S01]  /*14f90*/  HMMA.16816.F32 R84, R20, R38, R84 ;  /* 0x000000261454723c */ /* 0x000fe20000001854 */
[----:B------:R-:W5:Y:S05]  /*14fa0*/  LDSM.16.MT88.4 R36, [R148+0x8000] ;  /* 0x008000009424783b */ /* 0x000f6a0000004200 */
[----:B------:R-:W-:Y:S01]  /*14fb0*/  MUFU.EX2 R46, R46 ;  /* 0x0000002e002e7308 */ /* 0x000fe20000000800 */
[----:B------:R-:W-:Y:S01]  /*14fc0*/  F2FP.PACK_AB R20, R130, R133 ;  /* 0x000000858214723e */ /* 0x000fe200000000ff */
[----:B------:R-:W-:Y:S01]  /*14fd0*/  FADD.FTZ R133, R133, R106 ;  /* 0x0000006a85857221 */ /* 0x000fe20000010000 */
[----:B-1----:R-:W-:Y:S03]  /*14fe0*/  F2FP.PACK_AB R21, R93, R92 ;  /* 0x0000005c5d15723e */ /* 0x002fe600000000ff */
[----:B---3--:R-:W-:Y:S01]  /*14ff0*/  F2FP.PACK_AB R22, R41, R40 ;  /* 0x000000282916723e */ /* 0x008fe200000000ff */
[----:B------:R-:W-:Y:S01]  /*15000*/  FADD.FTZ R92, R92, R131 ;  /* 0x000000835c5c7221 */ /* 0x000fe20000010000 */
[----:B------:R-:W-:Y:S01]  /*15010*/  F2FP.PACK_AB R23, R43, R42 ;  /* 0x0000002a2b17723e */ /* 0x000fe200000000ff */
[----:B------:R-:W-:Y:S01]  /*15020*/  FADD.FTZ R133, R130, R133 ;  /* 0x0000008582857221 */ /* 0x000fe20000010000 */
[----:B------:R-:W1:Y:S01]  /*15030*/  MUFU.EX2 R47, R47 ;  /* 0x0000002f002f7308 */ /* 0x000e620000000800 */
[----:B------:R-:W-:Y:S02]  /*15040*/  FADD.FTZ R7, R93, R92 ;  /* 0x0000005c5d077221 */ /* 0x000fe40000010000 */
[----:B------:R-:W-:Y:S02]  /*15050*/  FADD.FTZ R40, R40, R133 ;  /* 0x0000008528287221 */ /* 0x000fe40000010000 */
[C---:B--2---:R-:W-:Y:S03]  /*15060*/  HMMA.16816.F32 R8, R20.reuse, R24, R8 ;  /* 0x000000181408723c */ /* 0x044fe60000001808 */
[----:B------:R-:W-:Y:S02]  /*15070*/  FADD.FTZ R42, R42, R7 ;  /* 0x000000072a2a7221 */ /* 0x000fe40000010000 */
[----:B------:R-:W-:Y:S01]  /*15080*/  MUFU.EX2 R48, R48 ;  /* 0x0000003000307308 */ /* 0x000fe20000000800 */
[----:B------:R-:W-:Y:S02]  /*15090*/  FADD.FTZ R41, R41, R40 ;  /* 0x0000002829297221 */ /* 0x000fe40000010000 */
[C---:B------:R-:W-:Y:S01]  /*150a0*/  HMMA.16816.F32 R68, R20.reuse, R26, R68 ;  /* 0x0000001a1444723c */ /* 0x040fe20000001844 */
[----:B------:R-:W2:Y:S03]  /*150b0*/  LDSM.16.MT88.4 R24, [R152+0x8800] ;  /* 0x008800009818783b */ /* 0x000ea60000004200 */
[----:B------:R-:W-:Y:S03]  /*150c0*/  FADD.FTZ R43, R43, R42 ;  /* 0x0000002a2b2b7221 */ /* 0x000fe60000010000 */
[----:B------:R-:W3:Y:S01]  /*150d0*/  MUFU.EX2 R49, R49 ;  /* 0x0000003100317308 */ /* 0x000ee20000000800 */
[C---:B----4-:R-:W-:Y:S08]  /*150e0*/  HMMA.16816.F32 R12, R20.reuse, R32, R12 ;  /* 0x00000020140c723c */ /* 0x050ff0000000180c */
[C---:B------:R-:W-:Y:S01]  /*150f0*/  HMMA.16816.F32 R72, R20.reuse, R34, R72 ;  /* 0x000000221448723c */ /* 0x040fe20000001848 */
[----:B------:R-:W-:Y:S01]  /*15100*/  LDSM.16.MT88.4 R32, [R149+0x8800] ;  /* 0x008800009520783b */ /* 0x000fe20000004200 */
[----:B------:R-:W-:Y:S06]  /*15110*/  MUFU.EX2 R50, R50 ;  /* 0x0000003200327308 */ /* 0x000fec0000000800 */
[C---:B-----5:R-:W-:Y:S04]  /*15120*/  HMMA.16816.F32 R76, R20.reuse, R28, R76 ;  /* 0x0000001c144c723c */ /* 0x060fe8000000184c */
[----:B------:R-:W4:Y:S04]  /*15130*/  MUFU.EX2 R51, R51 ;  /* 0x0000003300337308 */ /* 0x000f280000000800 */
        /* <DEDUP_REMOVED lines=10> */
[----:B---3--:R-:W-:Y:S01]  /*151e0*/  F2FP.PACK_AB R22, R49, R48 ;  /* 0x000000303116723e */ /* 0x008fe200000000ff */
[----:B------:R-:W-:Y:S01]  /*151f0*/  MUFU.EX2 R54, R54 ;  /* 0x0000003600367308 */ /* 0x000fe20000000800 */
[----:B----4-:R-:W-:Y:S01]  /*15200*/  F2FP.PACK_AB R23, R51, R50 ;  /* 0x000000323317723e */ /* 0x010fe200000000ff */
        /* <DEDUP_REMOVED lines=25> */
[----:B------:R-:W-:Y:S03]  /*153a0*/  FFMA.FTZ R5, R67, c[0x0][0x23c], -R5 ;  /* 0x00008f0043057a23 */ /* 0x000fe60000010805 */
[----:B------:R-:W-:Y:S01]  /*153b0*/  F2FP.PACK_AB R20, R53, R52 ;  /* 0x000000343514723e */ /* 0x000fe200000000ff */
[----:B------:R-:W4:Y:S01]  /*153c0*/  MUFU.EX2 R37, R61 ;  /* 0x0000003d00257308 */ /* 0x000f220000000800 */
[----:B-1----:R-:W-:Y:S03]  /*153d0*/  F2FP.PACK_AB R21, R55, R54 ;  /* 0x000000363715723e */ /* 0x002fe600000000ff */
[----:B---3--:R-:W-:Y:S01]  /*153e0*/  F2FP.PACK_AB R22, R57, R56 ;  /* 0x000000383916723e */ /* 0x008fe200000000ff */
[--C-:B------:R-:W-:Y:S01]  /*153f0*/  FFMA.FTZ R38, R64, c[0x0][0x23c], -R103.reuse ;  /* 0x00008f0040267a23 */ /* 0x100fe20000010867 */
[----:B--2---:R-:W-:Y:S01]  /*15400*/  F2FP.PACK_AB R23, R59, R58 ;  /* 0x0000003a3b17723e */ /* 0x004fe200000000ff */
[----:B------:R-:W-:Y:S02]  /*15410*/  FFMA.FTZ R103, R65, c[0x0][0x23c], -R103 ;  /* 0x00008f0041677a23 */ /* 0x000fe40000010867 */
[----:B------:R-:W-:Y:S01]  /*15420*/  FADD.FTZ R52, R52, R49 ;  /* 0x0000003134347221 */ /* 0x000fe20000010000 */
[----:B------:R-:W-:Y:S01]  /*15430*/  MUFU.EX2 R3, R3 ;  /* 0x0000000300037308 */ /* 0x000fe20000000800 */
[----:B------:R-:W-:Y:S02]  /*15440*/  FADD.FTZ R54, R54, R51 ;  /* 0x0000003336367221 */ /* 0x000fe40000010000 */
[C---:B------:R-:W-:Y:S03]  /*15450*/  HMMA.16816.F32 R8, R20.reuse, R24, R8 ;  /* 0x000000181408723c */ /* 0x040fe60000001808 */
[----:B------:R-:W-:Y:S02]  /*15460*/  FADD.FTZ R53, R53, R52 ;  /* 0x0000003435357221 */ /* 0x000fe40000010000 */
[----:B------:R-:W-:Y:S02]  /*15470*/  FADD.FTZ R55, R55, R54 ;  /* 0x0000003637377221 */ /* 0x000fe40000010000 */
[----:B------:R-:W1:Y:S01]  /*15480*/  MUFU.EX2 R36, R36 ;  /* 0x0000002400247308 */ /* 0x000e620000000800 */
[C---:B------:R-:W-:Y:S01]  /*15490*/  HMMA.16816.F32 R68, R20.reuse, R26, R68 ;  /* 0x0000001a1444723c */ /* 0x040fe20000001844 */
[----:B------:R-:W2:Y:S03]  /*154a0*/  LDSM.16.MT88.4 R24, [R148+0x9000] ;  /* 0x009000009418783b */ /* 0x000ea60000004200 */
[----:B------:R-:W-:Y:S04]  /*154b0*/  FADD.FTZ R56, R56, R53 ;  /* 0x0000003538387221 */ /* 0x000fe80000010000 */
[C---:B----4-:R-:W-:Y:S01]  /*154c0*/  HMMA.16816.F32 R12, R20.reuse, R28, R12 ;  /* 0x0000001c140c723c */ /* 0x050fe2000000180c */
[----:B------:R-:W-:Y:S03]  /*154d0*/  MUFU.EX2 R38, R38 ;  /* 0x0000002600267308 */ /* 0x000fe60000000800 */
[----:B------:R-:W-:Y:S04]  /*154e0*/  FADD.FTZ R57, R57, R56 ;  /* 0x0000003839397221 */ /* 0x000fe80000010000 */
[C---:B------:R-:W-:Y:S01]  /*154f0*/  HMMA.16816.F32 R72, R20.reuse, R30, R72 ;  /* 0x0000001e1448723c */ /* 0x040fe20000001848 */
[----:B------:R-:W3:Y:S02]  /*15500*/  LDSM.16.MT88.4 R28, [R152+0x9800] ;  /* 0x00980000981c783b */ /* 0x000ee40000004200 */
[----:B------:R-:W4:Y:S05]  /*15510*/  MUFU.EX2 R103, R103 ;  /* 0x0000006700677308 */ /* 0x000f2a0000000800 */
[C---:B-----5:R-:W-:Y:S05]  /*15520*/  HMMA.16816.F32 R76, R20.reuse, R32, R76 ;  /* 0x00000020144c723c */ /* 0x060fea000000184c */
[----:B------:R-:W-:Y:S03]  /*15530*/  MUFU.EX2 R6, R6 ;  /* 0x0000000600067308 */ /* 0x000fe60000000800 */
[C---:B------:R-:W-:Y:S01]  /*15540*/  HMMA.16816.F32 R16, R20.reuse, R34, R16 ;  /* 0x000000221410723c */ /* 0x040fe20000001810 */
[----:B------:R-:W5:Y:S06]  /*15550*/  LDSM.16.MT88.4 R32, [R150+0x9800] ;  /* 0x009800009620783b */ /* 0x000f6c0000004200 */
[----:B------:R-:W3:Y:S01]  /*15560*/  MUFU.EX2 R5, R5 ;  /* 0x0000000500057308 */ /* 0x000ee20000000800 */
[C---:B--2---:R-:W-:Y:S08]  /*15570*/  HMMA.16816.F32 R80, R20.reuse, R24, R80 ;  /* 0x000000181450723c */ /* 0x044ff00000001850 */
[----:B------:R-:W-:Y:S07]  /*15580*/  HMMA.16816.F32 R84, R20, R26, R84 ;  /* 0x0000001a1454723c */ /* 0x000fee0000001854 */
[----:B------:R-:W-:Y:S01]  /*15590*/  F2FP.PACK_AB R20, R37, R60 ;  /* 0x0000003c2514723e */ /* 0x000fe200000000ff */
[----:B------:R-:W-:Y:S01]  /*155a0*/  FADD.FTZ R60, R60, R57 ;  /* 0x000000393c3c7221 */ /* 0x000fe20000010000 */
[----:B-1----:R-:W-:Y:S03]  /*155b0*/  F2FP.PACK_AB R21, R36, R3 ;  /* 0x000000032415723e */ /* 0x002fe600000000ff */
[----:B----4-:R-:W-:Y:S01]  /*155c0*/  F2FP.PACK_AB R22, R103, R38 ;  /* 0x000000266716723e */ /* 0x010fe200000000ff */
[----:B------:R-:W-:Y:S01]  /*155d0*/  FADD.FTZ R37, R37, R60 ;  /* 0x0000003c25257221 */ /* 0x000fe20000010000 */
[----:B---3--:R-:W-:Y:S03]  /*155e0*/  F2FP.PACK_AB R23, R5, R6 ;  /* 0x000000060517723e */ /* 0x008fe600000000ff */
[----:B------:R-:W-:Y:S04]  /*155f0*/  FADD.FTZ R38, R38, R37 ;  /* 0x0000002526267221 */ /* 0x000fe80000010000 */
[C---:B------:R-:W-:Y:S01]  /*15600*/  HMMA.16816.F32 R96, R20.reuse, R28, R8 ;  /* 0x0000001c1460723c */ /* 0x040fe20000001808 */
[----:B------:R-:W1:Y:S02]  /*15610*/  LDSM.16.MT88.4 R8, [R148+0x9800] ;  /* 0x009800009408783b */ /* 0x000e640000004200 */
[----:B------:R-:W-:Y:S05]  /*15620*/  FADD.FTZ R177, R103, R38 ;  /* 0x0000002667b17221 */ /* 0x000fea0000010000 */
[C---:B------:R-:W-:Y:S08]  /*15630*/  HMMA.16816.F32 R68, R20.reuse, R30, R68 ;  /* 0x0000001e1444723c */ /* 0x040ff00000001844 */
[C---:B-----5:R-:W-:Y:S08]  /*15640*/  HMMA.16816.F32 R92, R20.reuse, R32, R12 ;  /* 0x00000020145c723c */ /* 0x060ff0000000180c */
[C---:B------:R-:W-:Y:S08]  /*15650*/  HMMA.16816.F32 R72, R20.reuse, R34, R72 ;  /* 0x000000221448723c */ /* 0x040ff00000001848 */
[C---:B------:R-:W-:Y:S08]  /*15660*/  HMMA.16816.F32 R76, R20.reuse, R88, R76 ;  /* 0x00000058144c723c */ /* 0x040ff0000000184c */
        /* <DEDUP_REMOVED lines=13> */
.L_x_6514:
        /* <DEDUP_REMOVED lines=129> */
.L_x_6519:
[----:B------:R-:W2:Y:S04]  /*15f50*/  S2R R5, SR_CTAID.Z ;  /* 0x0000000000057919 */ /* 0x000ea80000002700 */
[----:B------:R-:W2:Y:S02]  /*15f60*/  S2R R0, SR_CTAID.Y ;  /* 0x0000000000007919 */ /* 0x000ea40000002600 */
[----:B--2---:R-:W-:-:S04]  /*15f70*/  IMAD R2, R0, c[0x0][0x1c0], R5 ;  /* 0x0000700000027a24 */ /* 0x004fc800078e0205 */
[----:B------:R-:W-:Y:S02]  /*15f80*/  IMAD R2, R2, c[0x0][0x214], RZ ;  /* 0x0000850002027a24 */ /* 0x000fe400078e02ff */
.L_x_6520:
[----:B------:R-:W-:Y:S01]  /*15f90*/  BAR.SYNC.DEFER_BLOCKING 0x0 ;  /* 0x0000000000007b1d */ /* 0x000fe20000010000 */
[----:B-1----:R-:W-:Y:S01]  /*15fa0*/  LOP3.LUT R7, R11, 0xffffffe0, RZ, 0xc0, !PT ;  /* 0xffffffe00b077812 */ /* 0x002fe200078ec0ff */
[C---:B------:R-:W-:Y:S01]  /*15fb0*/  IMAD.WIDE.U32 R14, R165.reuse, c[0x0][0x1e8], RZ ;  /* 0x00007a00a50e7a25 */ /* 0x040fe200078e00ff */
        /* <DEDUP_REMOVED lines=34> */
.L_x_6522:
[----:B------:R-:W-:Y:S05]  /*161e0*/  BSYNC B0 ;  /* 0x0000000000007941 */ /* 0x000fea0003800000 */
.L_x_6521:
[----:B------:R-:W5:Y:S01]  /*161f0*/  S2R R2, SR_CTAID.X ;  /* 0x0000000000027919 */ /* 0x000f620000002500 */
[----:B------:R-:W-:Y:S01]  /*16200*/  LEA.HI R3, R3, R4, RZ, 0x3 ;  /* 0x0000000403037211 */ /* 0x000fe200078f18ff */
[----:B------:R-:W-:Y:S03]  /*16210*/  BSSY B0, `(.L_x_6523) ;  /* 0x000001c000007945 */ /* 0x000fe60003800000 */
[----:B------:R-:W-:-:S05]  /*16220*/  LOP3.LUT R3, R3, 0xfffffff8, RZ, 0xc0, !PT ;  /* 0xfffffff803037812 */ /* 0x000fca00078ec0ff */
[----:B------:R-:W-:-:S04]  /*16230*/  IMAD.IADD R4, R4, 0x1, -R3 ;  /* 0x0000000104047824 */ /* 0x000fc800078e0a03 */
[----:B----4-:R-:W-:Y:S01]  /*16240*/  IMAD.SHL.U32 R6, R4, 0x8, RZ ;  /* 0x0000000804067824 */ /* 0x010fe200078e00ff */
[----:B------:R-:W-:-:S04]  /*16250*/  SHF.R.S32.HI R4, RZ, 0x1f, R5 ;  /* 0x0000001fff047819 */ /* 0x000fc80000011405 */
[----:B------:R-:W-:Y:S01]  /*16260*/  SHF.R.S32.HI R7, RZ, 0x1f, R6 ;  /* 0x0000001fff077819 */ /* 0x000fe20000011406 */
[----:B------:R-:W-:Y:S01]  /*16270*/  IMAD R4, R4, c[0x0][0x1f0], RZ ;  /* 0x00007c0004047a24 */ /* 0x000fe200078e02ff */
[----:B-----5:R-:W-:-:S03]  /*16280*/  SHF.L.U32 R3, R2, 0x6, RZ ;  /* 0x0000000602037819 */ /* 0x020fc600000006ff */
[----:B------:R-:W-:Y:S01]  /*16290*/  IMAD R4, R5, c[0x0][0x1f4], R4 ;  /* 0x00007d0005047a24 */ /* 0x000fe200078e0204 */
[----:B------:R-:W-:Y:S01]  /*162a0*/  SHF.R.S32.HI R2, RZ, 0x1f, R3 ;  /* 0x0000001fff027819 */ /* 0x000fe20000011403 */
[----:B------:R-:W-:-:S04]  /*162b0*/  IMAD.WIDE.U32 R6, R3, c[0x0][0x1e8], R6 ;  /* 0x00007a0003067a25 */ /* 0x000fc800078e0006 */
[----:B------:R-:W-:Y:S01]  /*162c0*/  IMAD R2, R2, c[0x0][0x1e8], RZ ;  /* 0x00007a0002027a24 */ /* 0x000fe200078e02ff */
[----:B------:R-:W-:-:S03]  /*162d0*/  IADD3 R6, P0, R0, R6, RZ ;  /* 0x0000000600067210 */ /* 0x000fc60007f1e0ff */
[C---:B------:R-:W-:Y:S01]  /*162e0*/  IMAD R2, R3.reuse, c[0x0][0x1ec], R2 ;  /* 0x00007b0003027a24 */ /* 0x040fe200078e0202 */
[----:B------:R-:W-:-:S04]  /*162f0*/  IADD3 R3, -R3, R164, RZ ;  /* 0x000000a403037210 */ /* 0x000fc80007ffe1ff */
        /* <DEDUP_REMOVED lines=13> */
.L_x_6524:
[----:B------:R-:W-:Y:S05]  /*163d0*/  BSYNC B0 ;  /* 0x0000000000007941 */ /* 0x000fea0003800000 */
.L_x_6523:
[----:B------:R-:W-:Y:S01]  /*163e0*/  IADD3 R0, R168, 0x10, RZ ;  /* 0x00000010a8007810 */ /* 0x000fe20007ffe0ff */
[----:B------:R-:W-:Y:S03]  /*163f0*/  BSSY B0, `(.L_x_6525) ;  /* 0x000000e000007945 */ /* 0x000fe60003800000 */
[----:B------:R-:W-:-:S13]  /*16400*/  ISETP.GE.AND P0, PT, R0, R3, PT ;  /* 0x000000030000720c */ /* 0x000fda0003f06270 */
        /* <DEDUP_REMOVED lines=12> */
.L_x_6526:
[----:B------:R-:W-:Y:S05]  /*164d0*/  BSYNC B0 ;  /* 0x0000000000007941 */ /* 0x000fea0003800000 */
.L_x_6525:
        /* <DEDUP_REMOVED lines=15> */
.L_x_6528:
[----:B------:R-:W-:Y:S05]  /*165d0*/  BSYNC B0 ;  /* 0x0000000000007941 */ /* 0x000fea0003800000 */
.L_x_6527:
[----:B------:R-:W-:-:S04]  /*165e0*/  IADD3 R0, R168, 0x30, RZ ;  /* 0x00000030a8007810 */ /* 0x000fc80007ffe0ff */
[----:B------:R-:W-:-:S13]  /*165f0*/  ISETP.GE.AND P0, PT, R0, R3, PT ;  /* 0x000000030000720c */ /* 0x000fda0003f06270 */
        /* <DEDUP_REMOVED lines=13> */
.L_x_6529:
        /* <DEDUP_REMOVED lines=11> */
.L_x_7812:


//--------------------- .text._ZN5flash24flash_fwd_splitkv_kernelI23Flash_fwd_kernel_traitsILi64ELi64ELi128ELi4ELb0ELb0EN7cutlass6half_tE19Flash_kernel_traitsILi64ELi64ELi128ELi4ES3_EELb1ELb0ELb0ELb0ELb1ELb1ELb0ELb1EEEvNS_16Flash_fwd_paramsE --------------------------
	.section	.text._ZN5flash24flash_fwd_splitkv_kernelI23Flash_fwd_kernel_traitsILi64ELi64ELi128ELi4ELb0ELb0EN7cutlass6half_tE19Flash_kernel_traitsILi64ELi64ELi128ELi4ES3_EELb1ELb0ELb0ELb0ELb1ELb1ELb0ELb1EEEvNS_16Flash_fwd_paramsE,"ax",@progbits
	.sectioninfo	@"SHI_REGISTERS=254"
	.align	128
        .global         _ZN5flash24flash_fwd_splitkv_kernelI23Flash_fwd_kernel_traitsILi64ELi64ELi128ELi4ELb0ELb0EN7cutlass6half_tE19Flash_kernel_traitsILi64ELi64ELi128ELi4ES3_EELb1ELb0ELb0ELb0ELb1ELb1ELb0ELb1EEEvNS_16Flash_fwd_paramsE
        .type           _ZN5flash24flash_fwd_splitkv_kernelI23Flash_fwd_kernel_traitsILi64ELi64ELi128ELi4ELb0ELb0EN7cutlass6half_tE19Flash_kernel_traitsILi64ELi64ELi128ELi4ES3_EELb1ELb0ELb0ELb0ELb1ELb1ELb0ELb1EEEvNS_16Flash_fwd_paramsE,@function
        .size           _ZN5flash24flash_fwd_splitkv_kernelI23Flash_fwd_kernel_traitsILi64ELi64ELi128ELi4ELb0ELb0EN7cutlass6half_tE19Flash_kernel_traitsILi64ELi64ELi128ELi4ES3_EELb1ELb0ELb0ELb0ELb1ELb1ELb0ELb1EEEvNS_16Flash_fwd_paramsE,(.L_x_7813 - _ZN5flash24flash_fwd_splitkv_kernelI23Flash_fwd_kernel_traitsILi64ELi64ELi128ELi4ELb0ELb0EN7cutlass6half_tE19Flash_kernel_traitsILi64ELi64ELi128ELi4ES3_EELb1ELb0ELb0ELb0ELb1ELb1ELb0ELb1EEEvNS_16Flash_fwd_paramsE)
        .other          _ZN5flash24flash_fwd_splitkv_kernelI23Flash_fwd_kernel_traitsILi64ELi64ELi128ELi4ELb0ELb0EN7cutlass6half_tE19Flash_kernel_traitsILi64ELi64ELi128ELi4ES3_EELb1ELb0ELb0ELb0ELb1ELb1ELb0ELb1EEEvNS_16Flash_fwd_paramsE,@"STO_CUDA_ENTRY STV_DEFAULT"
_ZN5flash24flash_fwd_splitkv_kernelI23Flash_fwd_kernel_traitsILi64ELi64ELi128ELi4ELb0ELb0EN7cutlass6half_tE19Flash_kernel_traitsILi64ELi64ELi128ELi4ES3_EELb1ELb0ELb0ELb0ELb1ELb1ELb0ELb1EEEvNS_16Flash_fwd_paramsE:
.text._ZN5flash24flash_fwd_splitkv_kernelI23Flash_fwd_kernel_traitsILi64ELi64ELi128ELi4ELb0ELb0EN7cutlass6half_tE19Flash_kernel_traitsILi64ELi64ELi128ELi4ES3_EELb1ELb0ELb0ELb0ELb1ELb1ELb0ELb1EEEvNS_16Flash_fwd_paramsE:
        /* <DEDUP_REMOVED lines=35> */
.L_x_6530:
[----:B-12-4-:R-:W-:Y:S02]  /*0230*/  MOV R0, c[0x0][0x218] ;  /* 0x0000860000007a02 */ /* 0x016fe40000000f00 */
.L_x_6531:
        /* <DEDUP_REMOVED lines=73> */
.L_x_6534:
[----:B------:R-:W-:Y:S05]  /*06d0*/  BSYNC B0 ;  /* 0x0000000000007941 */ /* 0x000fea0003800000 */
.L_x_6533:
        /* <DEDUP_REMOVED lines=15> */
.L_x_6536:
[----:B------:R-:W-:Y:S05]  /*07d0*/  BSYNC B0 ;  /* 0x0000000000007941 */ /* 0x000fea0003800000 */
.L_x_6535:
        /* <DEDUP_REMOVED lines=15> */
.L_x_6538:
[----:B------:R-:W-:Y:S05]  /*08d0*/  BSYNC B0 ;  /* 0x0000000000007941 */ /* 0x000fea0003800000 */
.L_x_6537:
        /* <DEDUP_REMOVED lines=14> */
.L_x_6540:
[----:B------:R-:W-:Y:S05]  /*09c0*/  BSYNC B0 ;  /* 0x0000000000007941 */ /* 0x000fea0003800000 */
.L_x_6539:
        /* <DEDUP_REMOVED lines=19> */
.L_x_6532:
        /* <DEDUP_REMOVED lines=94> */
.L_x_6541:
        /* <DEDUP_REMOVED lines=16> */
.L_x_6543:
        /* <DEDUP_REMOVED lines=54> */
.L_x_6542:
        /* <DEDUP_REMOVED lines=14> */
[----:B------:R-:W-:Y:S01]  /*1620*/  SHF.L.U32 R21, R178, 0x6, RZ ;  /* 0x00000006b2157819 */ /* 0x000fe200000006ff */
[----:B------:R-:W-:Y:S01]  /*1630*/  @P0 IMAD.WIDE.U32 R18, R175, c[0x0][0x190], RZ ;  /* 0x00006400af120a25 */ /* 0x000fe200078e00ff */
[----:B------:R-:W-:Y:S02]  /*1640*/  SHF.R.S32.HI R179, RZ, 0x1f, R178 ;  /* 0x0000001fffb37819 */ /* 0x000fe400000114b2 */
[----:B------:R-:W-:Y:S01]  /*1650*/  LOP3.LUT R21, R21, 0x1c0, RZ, 0xc0, !PT ;  /* 0x000001c015157812 */ /* 0x000fe200078ec0ff */
[----:B------:R-:W-:Y:S01]  /*1660*/  @P0 IMAD R17, R175, c[0x0][0x194], R19 ;  /* 0x00006500af110a24 */ /* 0x000fe200078e0213 */
[----:B------:R-:W-:Y:S01]  /*1670*/  LOP3.LUT R19, R135, 0xfffffff0, RZ, 0xc0, !PT ;  /* 0xfffffff087137812 */ /* 0x000fe200078ec0ff */
[----:B------:R-:W-:Y:S01]  /*1680*/  @!P0 IMAD R16, R4, c[0x0][0x178], RZ ;  /* 0x00005e0004108a24 */ /* 0x000fe200078e02ff */
[----:B------:R-:W-:Y:S01]  /*1690*/  IADD3 R5, P1, R178, R5, RZ ;  /* 0x00000005b2057210 */ /* 0x000fe20007f3e0ff */
[C---:B------:R-:W-:Y:S01]  /*16a0*/  IMAD.IADD R62, R58.reuse, 0x1, -R25 ;  /* 0x000000013a3e7824 */ /* 0x040fe200078e0a19 */
[----:B------:R-:W-:Y:S01]  /*16b0*/  SHF.R.S32.HI R133, RZ, 0x1, R132 ;  /* 0x00000001ff857819 */ /* 0x000fe20000011484 */
[----:B------:R-:W-:Y:S01]  /*16c0*/  IMAD.IADD R134, R58, 0x1, -R19 ;  /* 0x000000013a867824 */ /* 0x000fe200078e0a13 */
[----:B------:R-:W-:Y:S01]  /*16d0*/  IADD3.X R3, R179, R3, RZ, P1, !PT ;  /* 0x00000003b3037210 */ /* 0x000fe20000ffe4ff */
[----:B------:R-:W-:Y:S01]  /*16e0*/  @!P0 IMAD.WIDE.U32 R22, R9, c[0x0][0x178], RZ ;  /* 0x00005e0009168a25 */ /* 0x000fe200078e00ff */
[----:B------:R-:W-:-:S02]  /*16f0*/  SHF.L.U32 R130, R62, 0x2, RZ ;  /* 0x000000023e827819 */ /* 0x000fc400000006ff */
[----:B------:R-:W-:Y:S01]  /*1700*/  SHF.R.S32.HI R63, RZ, 0x1f, R134 ;  /* 0x0000001fff3f7819 */ /* 0x000fe20000011486 */
[----:B------:R-:W-:Y:S01]  /*1710*/  @!P0 IMAD R16, R9, c[0x0][0x17c], R16 ;  /* 0x00005f0009108a24 */ /* 0x000fe200078e0210 */
[----:B------:R-:W-:Y:S01]  /*1720*/  SHF.L.U64.HI R104, R153, R108, c[0x0][0x19c] ;  /* 0x0000670099687619 */ /* 0x000fe2000001026c */
[----:B------:R-:W-:Y:S01]  /*1730*/  IMAD.SHL.U32 R14, R62, 0x8, RZ ;  /* 0x000000083e0e7824 */ /* 0x000fe200078e00ff */
[----:B------:R-:W-:Y:S01]  /*1740*/  LEA.HI R63, R63, R134, RZ, 0x3 ;  /* 0x000000863f3f7211 */ /* 0x000fe200078f18ff */
[----:B------:R-:W-:Y:S01]  /*1750*/  @P0 IMAD.MOV.U32 R12, RZ, RZ, R18 ;  /* 0x000000ffff0c0224 */ /* 0x000fe200078e0012 */
[----:B------:R-:W-:Y:S01]  /*1760*/  @!P0 IADD3 R17, R23, R16, RZ ;  /* 0x0000001017118210 */ /* 0x000fe20007ffe0ff */
[----:B------:R-:W-:Y:S01]  /*1770*/  @!P0 IMAD.MOV.U32 R12, RZ, RZ, R22 ;  /* 0x000000ffff0c8224 */ /* 0x000fe200078e0016 */
[----:B------:R-:W-:Y:S01]  /*1780*/  LEA.HI R18, R59, R58, RZ, 0x6 ;  /* 0x0000003a3b127211 */ /* 0x000fe200078f30ff */
[----:B------:R-:W-:Y:S01]  /*1790*/  IMAD.WIDE R22, R15, 0x40, R178 ;  /* 0x000000400f167825 */ /* 0x000fe200078e02b2 */
[----:B------:R-:W-:-:S02]  /*17a0*/  LOP3.LUT R19, R21, 0x38, R14, 0xf8, !PT ;  /* 0x0000003815137812 */ /* 0x000fc400078ef80e */
[----:B------:R-:W-:Y:S01]  /*17b0*/  SHF.R.U32.HI R16, RZ, 0x3, R21 ;  /* 0x00000003ff107819 */ /* 0x000fe20000011615 */
[----:B------:R-:W-:Y:S01]  /*17c0*/  IMAD.SHL.U32 R21, R18, 0x8, RZ ;  /* 0x0000000812157824 */ /* 0x000fe200078e00ff */
[----:B------:R-:W-:Y:S01]  /*17d0*/  IADD3 R20, P0, R14, R10, RZ ;  /* 0x0000000a0e147210 */ /* 0x000fe20007f1e0ff */
[----:B------:R-:W-:Y:S01]  /*17e0*/  IMAD R131, R178, R133, R130 ;  /* 0x00000085b2837224 */ /* 0x000fe200078e0282 */
[----:B------:R-:W-:Y:S01]  /*17f0*/  LOP3.LUT R16, R19, R16, RZ, 0x3c, !PT ;  /* 0x0000001013107212 */ /* 0x000fe200078e3cff */
[----:B------:R-:W-:Y:S01]  /*1800*/  IMAD.SHL.U32 R105, R153, 0x10, RZ ;  /* 0x0000001099697824 */ /* 0x000fe200078e00ff */
[----:B------:R-:W-:Y:S02]  /*1810*/  LOP3.LUT R19, R63, 0xfffffff8, RZ, 0xc0, !PT ;  /* 0xfffffff83f137812 */ /* 0x000fe400078ec0ff */
[----:B------:R-:W-:Y:S02]  /*1820*/  SHF.R.S32.HI R15, RZ, 0x1f, R14 ;  /* 0x0000001fff0f7819 */ /* 0x000fe4000001140e */
[----:B------:R-:W-:Y:S01]  /*1830*/  LOP3.LUT R136, R16, 0xfffffe00, R21, 0xf8, !PT ;  /* 0xfffffe0010887812 */ /* 0x000fe200078ef815 */
[----:B------:R-:W-:Y:S01]  /*1840*/  IMAD.IADD R134, R134, 0x1, -R19 ;  /* 0x0000000186867824 */ /* 0x000fe200078e0a13 */
[----:B------:R-:W-:Y:S01]  /*1850*/  IADD3 R24, P1, R14, R12, RZ ;  /* 0x0000000c0e187210 */ /* 0x000fe20007f3e0ff */
[----:B------:R-:W-:Y:S01]  /*1860*/  IMAD R19, R0, c[0x0][0x1b8], RZ ;  /* 0x00006e0000137a24 */ /* 0x000fe200078e02ff */
[----:B------:R-:W-:Y:S01]  /*1870*/  LEA.HI R59, R59, R58, RZ, 0x5 ;  /* 0x0000003a3b3b7211 */ /* 0x000fe200078f28ff */
[----:B------:R-:W-:Y:S01]  /*1880*/  IMAD.X R21, R15, 0x1, R13, P0 ;  /* 0x000000010f157824 */ /* 0x000fe200000e060d */
[----:B------:R-:W-:Y:S01]  /*1890*/  IADD3 R10, P0, R14, R6, RZ ;  /* 0x000000060e0a7210 */ /* 0x000fe20007f1e0ff */
[----:B------:R-:W-:Y:S01]  /*18a0*/  IMAD R19, R2, c[0x0][0x1bc], R19 ;  /* 0x00006f0002137a24 */ /* 0x000fe200078e0213 */
[----:B------:R-:W-:Y:S01]  /*18b0*/  IADD3 R130, R130, R131, RZ ;  /* 0x0000008382827210 */ /* 0x000fe20007ffe0ff */
[----:B------:R-:W-:Y:S01]  /*18c0*/  IMAD.WIDE.U32 R20, R2, c[0x0][0x1b8], R20 ;  /* 0x00006e0002147a25 */ /* 0x000fe200078e0014 */
[----:B------:R-:W-:-:S02]  /*18d0*/  SHF.R.S32.HI R118, RZ, 0x1f, R131 ;  /* 0x0000001fff767819 */ /* 0x000fc40000011483 */
[----:B------:R-:W-:Y:S01]  /*18e0*/  SHF.R.S32.HI R117, RZ, 0x1f, R130 ;  /* 0x0000001fff757819 */ /* 0x000fe20000011482 */
        /* <DEDUP_REMOVED lines=20> */
[C---:B------:R-:W-:Y:S01]  /*1a30*/  IMAD R17, R22.reuse, c[0x0][0x194], R17 ;  /* 0x0000650016117a24 */ /* 0x040fe200078e0211 */
[----:B------:R-:W-:Y:S01]  /*1a40*/  LOP3.LUT R11, R59, 0xffffffe0, RZ, 0xc0, !PT ;  /* 0xffffffe03b0b7812 */ /* 0x000fe200078ec0ff */
[----:B------:R-:W-:Y:S01]  /*1a50*/  IMAD.WIDE.U32 R24, R22, c[0x0][0x190], R24 ;  /* 0x0000640016187a25 */ /* 0x000fe200078e0018 */
[----:B------:R-:W-:-:S02]  /*1a60*/  IMNMX R67, RZ, R67, !PT ;  /* 0x00000043ff437217 */ /* 0x000fc40007800200 */
[----:B------:R-:W-:Y:S01]  /*1a70*/  SHF.L.U64.HI R71, R10, 0x1, R13 ;  /* 0x000000010a477819 */ /* 0x000fe2000001020d */
[----:B------:R-:W-:Y:S01]  /*1a80*/  IMAD R3, R3, c[0x0][0x1a8], RZ ;  /* 0x00006a0003037a24 */ /* 0x000fe200078e02ff */
[----:B------:R-:W-:Y:S01]  /*1a90*/  IADD3.X R73, R73, c[0x0][0x174], RZ, P0, !PT ;  /* 0x00005d0049497a10 */ /* 0x000fe200007fe4ff */
[----:B------:R-:W-:Y:S01]  /*1aa0*/  IMAD.IADD R25, R25, 0x1, R17 ;  /* 0x0000000119197824 */ /* 0x000fe200078e0211 */
[----:B------:R-:W-:Y:S01]  /*1ab0*/  IADD3.X R71, R71, c[0x0][0x16c], RZ, P3, !PT ;  /* 0x00005b0047477a10 */ /* 0x000fe20001ffe4ff */
[----:B------:R-:W-:Y:S01]  /*1ac0*/  IMAD R137, R138, c[0x0][0x1ac], R3 ;  /* 0x00006b008a897a24 */ /* 0x000fe200078e0203 */
[----:B------:R-:W-:Y:S01]  /*1ad0*/  SHF.R.S32.HI R59, RZ, 0x5, R59 ;  /* 0x00000005ff3b7819 */ /* 0x000fe2000001143b */
[----:B------:R-:W-:Y:S01]  /*1ae0*/  IMAD.MOV.U32 R3, RZ, RZ, 0x20 ;  /* 0x00000020ff037424 */ /* 0x000fe200078e00ff */
[----:B------:R-:W-:Y:S01]  /*1af0*/  SEL R42, R42, 0xfffffff0, !P1 ;  /* 0xfffffff02a2a7807 */ /* 0x000fe20004800000 */
[----:B------:R-:W-:Y:S01]  /*1b00*/  IMAD.MOV.U32 R5, RZ, RZ, c[0x0][0x1a0] ;  /* 0x00006800ff057624 */ /* 0x000fe200078e00ff */
[----:B------:R-:W-:Y:S01]  /*1b10*/  MOV R169, R71 ;  /* 0x0000004700a97202 */ /* 0x000fe20000000f00 */
[----:B------:R-:W-:Y:S01]  /*1b20*/  IMAD.WIDE.U32 R138, R138, c[0x0][0x1a8], R24 ;  /* 0x00006a008a8a7a25 */ /* 0x000fe200078e0018 */
[----:B------:R-:W-:-:S02]  /*1b30*/  SEL R43, R3, 0xffffffe0, !P2 ;  /* 0xffffffe0032b7807 */ /* 0x000fc40005000000 */
[C---:B------:R-:W-:Y:S01]  /*1b40*/  SHF.L.U64.HI R106, R5.reuse, R108, c[0x0][0x1a4] ;  /* 0x00006900056a7619 */ /* 0x040fe2000001026c */
[----:B------:R-:W-:Y:S02]  /*1b50*/  IMAD.SHL.U32 R107, R5, 0x10, RZ ;  /* 0x00000010056b7824 */ /* 0x000fe400078e00ff */
        /* <DEDUP_REMOVED lines=172> */
.L_x_6598:
        /* <DEDUP_REMOVED lines=135> */
.L_x_6548:
[----:B------:R-:W-:Y:S05]  /*2e90*/  BSYNC B0 ;  /* 0x0000000000007941 */ /* 0x000fea0003800000 */
.L_x_6547:
        /* <DEDUP_REMOVED lines=62> */
.L_x_6550:
[----:B------:R-:W-:Y:S05]  /*3280*/  BSYNC B0 ;  /* 0x0000000000007941 */ /* 0x000fea0003800000 */
.L_x_6549:
        /* <DEDUP_REMOVED lines=64> */
.L_x_6552:
[----:B------:R-:W-:Y:S05]  /*3690*/  BSYNC B0 ;  /* 0x0000000000007941 */ /* 0x000fea0003800000 */
.L_x_6551:
        /* <DEDUP_REMOVED lines=65> */
.L_x_6554:
[----:B------:R-:W-:Y:S05]  /*3ab0*/  BSYNC B0 ;  /* 0x0000000000007941 */ /* 0x000fea0003800000 */
.L_x_6553:
        /* <DEDUP_REMOVED lines=61> */
.L_x_6556:
[----:B------:R-:W-:Y:S05]  /*3e90*/  BSYNC B0 ;  /* 0x0000000000007941 */ /* 0x000fea0003800000 */
.L_x_6555:
        /* <DEDUP_REMOVED lines=65> */
.L_x_6558:
[----:B------:R-:W-:Y:S05]  /*42b0*/  BSYNC B0 ;  /* 0x0000000000007941 */ /* 0x000fea0003800000 */
.L_x_6557:
        /* <DEDUP_REMOVED lines=65> */
.L_x_6560:
[----:B------:R-:W-:Y:S05]  /*46d0*/  BSYNC B0 ;  /* 0x0000000000007941 */ /* 0x000fea0003800000 */
.L_x_6559:
        /* <DEDUP_REMOVED lines=67> */
.L_x_6562:
[----:B------:R-:W-:Y:S05]  /*4b10*/  BSYNC B0 ;  /* 0x0000000000007941 */ /* 0x000fea0003800000 */
.L_x_6561:
        /* <DEDUP_REMOVED lines=9> */
.L_x_6546:
        /* <DEDUP_REMOVED lines=90> */
.L_x_6567:
[----:B------:R-:W-:Y:S05]  /*5150*/  BSYNC B0 ;  /* 0x0000000000007941 */ /* 0x000fea0003800000 */
.L_x_6566:
[----:B-----5:R2:W-:Y:S02]  /*5160*/  STG.E.128 [R70.64], R32 ;  /* 0x0000002046007986 */ /* 0x0205e4000c101d06 */
.L_x_6565:
[----:B------:R-:W-:Y:S05]  /*5170*/  BSYNC B1 ;  /* 0x0000000000017941 */ /* 0x000fea0003800000 */
.L_x_6564:
        /* <DEDUP_REMOVED lines=91> */
.L_x_6571:
[----:B------:R-:W-:Y:S05]  /*5730*/  BSYNC B0 ;  /* 0x0000000000007941 */ /* 0x000fea0003800000 */
.L_x_6570:
[C---:B------:R-:W-:Y:S04]  /*5740*/  LEA R2, P0, R105.reuse, R70, 0x1 ;  /* 0x0000004669027211 */ /* 0x040fe800078008ff */
[----:B------:R-:W-:Y:S05]  /*5750*/  LEA.HI.X R3, R105, R71, R104, 0x1, P0 ;  /* 0x0000004769037211 */ /* 0x000fea00000f0c68 */
[----:B-----5:R3:W-:Y:S04]  /*5760*/  STG.E.128 [R2.64], R32 ;  /* 0x0000002002007986 */ /* 0x0207e8000c101d06 */
.L_x_6569:
[----:B------:R-:W-:Y:S05]  /*5770*/  BSYNC B1 ;  /* 0x0000000000017941 */ /* 0x000fea0003800000 */
.L_x_6568:
        /* <DEDUP_REMOVED lines=96> */
.L_x_6575:
[----:B------:R-:W-:Y:S05]  /*5d80*/  BSYNC B0 ;  /* 0x0000000000007941 */ /* 0x000fea0003800000 */
.L_x_6574:
[C---:B------:R-:W-:Y:S04]  /*5d90*/  LEA R2, P0, R150.reuse, R70, 0x1 ;  /* 0x0000004696027211 */ /* 0x040fe800078008ff */
[----:B------:R-:W-:Y:S05]  /*5da0*/  LEA.HI.X R3, R150, R71, R76, 0x1, P0 ;  /* 0x0000004796037211 */ /* 0x000fea00000f0c4c */
[----:B-----5:R3:W-:Y:S04]  /*5db0*/  STG.E.128 [R2.64], R52 ;  /* 0x0000003402007986 */ /* 0x0207e8000c101d06 */
.L_x_6573:
[----:B------:R-:W-:Y:S05]  /*5dc0*/  BSYNC B1 ;  /* 0x0000000000017941 */ /* 0x000fea0003800000 */
.L_x_6572:
        /* <DEDUP_REMOVED lines=16> */
[----:B------:R-:W-:Y:S02]  /*5ed0*/  MOV R160, RZ ;  /* 0x000000ff00a07202 */ /* 0x000fe40000000f00 */
[----:B------:R-:W-:Y:S02]  /*5ee0*/  MOV R46, R54 ;  /* 0x00000036002e7202 */ /* 0x000fe40000000f00 */
[----:B------:R-:W-:Y:S03]  /*5ef0*/  MOV R47, R55 ;  /* 0x00000037002f7202 */ /* 0x000fe60000000f00 */
[----:B------:R-:W-:Y:S02]  /*5f00*/  @P0 IADD3 R99, RZ, -UR5, RZ ;  /* 0x80000005ff630c10 */ /* 0x000fe4000fffe0ff */
[----:B------:R-:W-:Y:S02]  /*5f10*/  @P0 IADD3 R156, RZ, -UR5, RZ ;  /* 0x80000005ff9c0c10 */ /* 0x000fe4000fffe0ff */
[C---:B------:R-:W-:Y:S02]  /*5f20*/  LEA R16, P1, R99.reuse, R158, 0x1 ;  /* 0x0000009e63107211 */ /* 0x040fe400078208ff */
[----:B------:R-:W-:Y:S02]  /*5f30*/  @P0 IADD3 R160, RZ, -UR5, RZ ;  /* 0x80000005ffa00c10 */ /* 0x000fe4000fffe0ff */
[----:B------:R-:W-:Y:S02]  /*5f40*/  LEA.HI.X.SX32 R17, R99, R159, 0x1, P1 ;  /* 0x0000009f63117211 */ /* 0x000fe400008f0eff */
[----:B------:R-:W-:Y:S04]  /*5f50*/  IADD3 R99, P1, R123, R156, RZ ;  /* 0x0000009c7b637210 */ /* 0x000fe80007f3e0ff */
[----:B------:R-:W-:Y:S01]  /*5f60*/  LEA.HI.X.SX32 R156, R156, R114, 0x1, P1 ;  /* 0x000000729c9c7211 */ /* 0x000fe200008f0eff */
[----:B------:R-:W2:Y:S01]  /*5f70*/  LDG.E.128 R16, [R16.64] ;  /* 0x0000000610107981 */ /* 0x000ea2000c1e1d00 */
[C---:B-1----:R-:W-:Y:S04]  /*5f80*/  LEA R158, P1, R99.reuse, R100, 0x1 ;  /* 0x00000064639e7211 */ /* 0x042fe800078208ff */
[----:B------:R-:W-:Y:S02]  /*5f90*/  LEA.HI.X R159, R99, R97, R156, 0x1, P1 ;  /* 0x00000061639f7211 */ /* 0x000fe400008f0c9c */
[----:B------:R-:W-:Y:S04]  /*5fa0*/  IADD3 R99, P1, R123, R160, RZ ;  /* 0x000000a07b637210 */ /* 0x000fe80007f3e0ff */
[----:B------:R-:W-:Y:S01]  /*5fb0*/  LEA.HI.X.SX32 R160, R160, R114, 0x1, P1 ;  /* 0x00000072a0a07211 */ /* 0x000fe200008f0eff */
[----:B------:R-:W3:Y:S01]  /*5fc0*/  LDG.E.128 R156, [R158.64] ;  /* 0x000000069e9c7981 */ /* 0x000ee2000c1e1d00 */
        /* <DEDUP_REMOVED lines=64> */
.L_x_6579:
[----:B------:R-:W-:Y:S05]  /*63d0*/  BSYNC B0 ;  /* 0x0000000000007941 */ /* 0x000fea0003800000 */
.L_x_6578:
[----:B------:R-:W-:Y:S05]  /*63e0*/  MOV R3, 0x60 ;  /* 0x0000006000037802 */ /* 0x000fea0000000f00 */
[C---:B------:R-:W-:Y:S04]  /*63f0*/  IMAD.WIDE.U32 R4, R3.reuse, c[0x0][0x198], R70 ;  /* 0x0000660003047a25 */ /* 0x040fe800078e0046 */
[----:B------:R-:W-:Y:S05]  /*6400*/  IMAD R0, R3, c[0x0][0x19c], RZ ;  /* 0x0000670003007a24 */ /* 0x000fea00078e02ff */
[----:B------:R-:W-:Y:S05]  /*6410*/  IADD3 R5, R5, R0, RZ ;  /* 0x0000000005057210 */ /* 0x000fea0007ffe0ff */
[----:B-----5:R2:W-:Y:S02]  /*6420*/  STG.E.128 [R4.64], R52 ;  /* 0x0000003404007986 */ /* 0x0205e4000c101d06 */
.L_x_6577:
[----:B------:R-:W-:Y:S05]  /*6430*/  BSYNC B1 ;  /* 0x0000000000017941 */ /* 0x000fea0003800000 */
.L_x_6576:
        /* <DEDUP_REMOVED lines=19> */
[----:B------:R-:W-:Y:S02]  /*6570*/  LEA R16, P1, R156, R158, 0x1 ;  /* 0x0000009e9c107211 */ /* 0x000fe400078208ff */
[----:B------:R-:W-:Y:S02]  /*6580*/  IADD3 R99, P2, R122, R101, RZ ;  /* 0x000000657a637210 */ /* 0x000fe40007f5e0ff */
[----:B------:R-:W-:Y:S02]  /*6590*/  LEA.HI.X.SX32 R17, R156, R159, 0x1, P1 ;  /* 0x0000009f9c117211 */ /* 0x000fe400008f0eff */
[----:B------:R-:W-:Y:S02]  /*65a0*/  LEA.HI.X.SX32 R156, R101, R113, 0x1, P2 ;  /* 0x00000071659c7211 */ /* 0x000fe400010f0eff */
[C---:B-1----:R-:W-:Y:S02]  /*65b0*/  LEA R158, P1, R99.reuse, R100, 0x1 ;  /* 0x00000064639e7211 */ /* 0x042fe400078208ff */
[----:B------:R-:W-:Y:S01]  /*65c0*/  @P0 IADD3 R160, RZ, -UR5, RZ ;  /* 0x80000005ffa00c10 */ /* 0x000fe2000fffe0ff */
[----:B------:R-:W2:Y:S01]  /*65d0*/  LDG.E.128 R16, [R16.64] ;  /* 0x0000000610107981 */ /* 0x000ea2000c1e1d00 */
        /* <DEDUP_REMOVED lines=68> */
.L_x_6583:
[----:B------:R-:W-:Y:S05]  /*6a20*/  BSYNC B0 ;  /* 0x0000000000007941 */ /* 0x000fea0003800000 */
.L_x_6582:
[C---:B------:R-:W-:Y:S04]  /*6a30*/  LEA R2, P0, R152.reuse, R70, 0x1 ;  /* 0x0000004698027211 */ /* 0x040fe800078008ff */
[----:B------:R-:W-:Y:S05]  /*6a40*/  LEA.HI.X R3, R152, R71, R80, 0x1, P0 ;  /* 0x0000004798037211 */ /* 0x000fea00000f0c50 */
[----:B-----5:R2:W-:Y:S04]  /*6a50*/  STG.E.128 [R2.64], R52 ;  /* 0x0000003402007986 */ /* 0x0205e8000c101d06 */
.L_x_6581:
[----:B------:R-:W-:Y:S05]  /*6a60*/  BSYNC B1 ;  /* 0x0000000000017941 */ /* 0x000fea0003800000 */
.L_x_6580:
        /* <DEDUP_REMOVED lines=96> */
.L_x_6587:
[----:B------:R-:W-:Y:S05]  /*7070*/  BSYNC B0 ;  /* 0x0000000000007941 */ /* 0x000fea0003800000 */
.L_x_6586:
[----:B------:R-:W-:Y:S05]  /*7080*/  MOV R3, 0xa0 ;  /* 0x000000a000037802 */ /* 0x000fea0000000f00 */
[C---:B------:R-:W-:Y:S04]  /*7090*/  IMAD.WIDE.U32 R4, R3.reuse, c[0x0][0x198], R70 ;  /* 0x0000660003047a25 */ /* 0x040fe800078e0046 */
[----:B------:R-:W-:Y:S05]  /*70a0*/  IMAD R0, R3, c[0x0][0x19c], RZ ;  /* 0x0000670003007a24 */ /* 0x000fea00078e02ff */
[----:B------:R-:W-:Y:S05]  /*70b0*/  IADD3 R5, R5, R0, RZ ;  /* 0x0000000005057210 */ /* 0x000fea0007ffe0ff */
[----:B-----5:R2:W-:Y:S02]  /*70c0*/  STG.E.128 [R4.64], R52 ;  /* 0x0000003404007986 */ /* 0x0205e4000c101d06 */
.L_x_6585:
[----:B------:R-:W-:Y:S05]  /*70d0*/  BSYNC B1 ;  /* 0x0000000000017941 */ /* 0x000fea0003800000 */
.L_x_6584:
        /* <DEDUP_REMOVED lines=96> */
.L_x_6591:
[----:B------:R-:W-:Y:S05]  /*76e0*/  BSYNC B0 ;  /* 0x0000000000007941 */ /* 0x000fea0003800000 */
.L_x_6590:
[----:B------:R-:W-:Y:S05]  /*76f0*/  MOV R3, 0xc0 ;  /* 0x000000c000037802 */ /* 0x000fea0000000f00 */
[C---:B------:R-:W-:Y:S04]  /*7700*/  IMAD.WIDE.U32 R4, R3.reuse, c[0x0][0x198], R70 ;  /* 0x0000660003047a25 */ /* 0x040fe800078e0046 */
[----:B------:R-:W-:Y:S05]  /*7710*/  IMAD R0, R3, c[0x0][0x19c], RZ ;  /* 0x0000670003007a24 */ /* 0x000fea00078e02ff */
[----:B------:R-:W-:Y:S05]  /*7720*/  IADD3 R5, R5, R0, RZ ;  /* 0x0000000005057210 */ /* 0x000fea0007ffe0ff */
[----:B-----5:R2:W-:Y:S02]  /*7730*/  STG.E.128 [R4.64], R52 ;  /* 0x0000003404007986 */ /* 0x0205e4000c101d06 */
.L_x_6589:
[----:B------:R-:W-:Y:S05]  /*7740*/  BSYNC B1 ;  /* 0x0000000000017941 */ /* 0x000fea0003800000 */
.L_x_6588:
        /* <DEDUP_REMOVED lines=97> */
.L_x_6595:
[----:B------:R-:W-:Y:S05]  /*7d60*/  BSYNC B0 ;  /* 0x0000000000007941 */ /* 0x000fea0003800000 */
.L_x_6594:
[----:B------:R-:W-:Y:S05]  /*7d70*/  MOV R3, 0xe0 ;  /* 0x000000e000037802 */ /* 0x000fea0000000f00 */
[C---:B------:R-:W-:Y:S04]  /*7d80*/  IMAD.WIDE.U32 R4, R3.reuse, c[0x0][0x198], R70 ;  /* 0x0000660003047a25 */ /* 0x040fe800078e0046 */
[----:B------:R-:W-:Y:S05]  /*7d90*/  IMAD R0, R3, c[0x0][0x19c], RZ ;  /* 0x0000670003007a24 */ /* 0x000fea00078e02ff */
[----:B------:R-:W-:Y:S05]  /*7da0*/  IADD3 R5, R5, R0, RZ ;  /* 0x0000000005057210 */ /* 0x000fea0007ffe0ff */
[----:B-----5:R2:W-:Y:S02]  /*7db0*/  STG.E.128 [R4.64], R52 ;  /* 0x0000003404007986 */ /* 0x0205e4000c101d06 */
.L_x_6593:
[----:B------:R-:W-:Y:S05]  /*7dc0*/  BSYNC B1 ;  /* 0x0000000000017941 */ /* 0x000fea0003800000 */
.L_x_6592:
        /* <DEDUP_REMOVED lines=9> */
.L_x_6545:
        /* <DEDUP_REMOVED lines=72> */
.L_x_6563:
        /* <DEDUP_REMOVED lines=82> */
.L_x_6596:
        /* <DEDUP_REMOVED lines=8> */
.L_x_6597:
[----:B------:R-:W-:Y:S04]  /*8880*/  IADD3 R11, R11, -0x1, RZ ;  /* 0xffffffff0b0b7810 */ /* 0x000fe80007ffe0ff */
[----:B------:R-:W-:Y:S11]  /*8890*/  ISETP.GT.AND P0, PT, R11, R67, PT ;  /* 0x000000430b00720c */ /* 0x000ff60003f04270 */
[----:B------:R-:W-:Y:S02]  /*88a0*/  @!UPT UIADD3 URZ, URZ, URZ, URZ ;  /* 0x0000003f3f3ff290 */ /* 0x000fe4000fffe03f */
[----:B------:R-:W-:-:S05]  /*88b0*/  @P0 BRA `(.L_x_6598) ;  /* 0xffff9d6000000947 */ /* 0x000fca000383ffff */
.L_x_6544:
        /* <DEDUP_REMOVED lines=95> */
.L_x_6605:
[----:B------:R-:W-:Y:S05]  /*8eb0*/  BSYNC B0 ;  /* 0x0000000000007941 */ /* 0x000fea0003800000 */
.L_x_6604:
[----:B-----5:R1:W-:Y:S02]  /*8ec0*/  STS.128 [R177], R8 ;  /* 0x00000008b1007388 */ /* 0x0203e40000000c00 */
.L_x_6603:
[----:B------:R-:W-:Y:S05]  /*8ed0*/  BSYNC B1 ;  /* 0x0000000000017941 */ /* 0x000fea0003800000 */
.L_x_6602:
        /* <DEDUP_REMOVED lines=56> */
.L_x_6609:
[----:B------:R-:W-:Y:S05]  /*9260*/  BSYNC B0 ;  /* 0x0000000000007941 */ /* 0x000fea0003800000 */
.L_x_6608:
[----:B-----5:R2:W-:Y:S02]  /*9270*/  STS.128 [R177+0x800], R8 ;  /* 0x00080008b1007388 */ /* 0x0205e40000000c00 */
.L_x_6607:
[----:B------:R-:W-:Y:S05]  /*9280*/  BSYNC B1 ;  /* 0x0000000000017941 */ /* 0x000fea0003800000 */
.L_x_6606:
        /* <DEDUP_REMOVED lines=57> */
.L_x_6613:
[----:B------:R-:W-:Y:S05]  /*9620*/  BSYNC B0 ;  /* 0x0000000000007941 */ /* 0x000fea0003800000 */
.L_x_6612:
[----:B-----5:R2:W-:Y:S02]  /*9630*/  STS.128 [R177+0x1000], R8 ;  /* 0x00100008b1007388 */ /* 0x0205e40000000c00 */
.L_x_6611:
[----:B------:R-:W-:Y:S05]  /*9640*/  BSYNC B1 ;  /* 0x0000000000017941 */ /* 0x000fea0003800000 */
.L_x_6610:
        /* <DEDUP_REMOVED lines=56> */
.L_x_6616:
[----:B------:R-:W-:Y:S05]  /*99d0*/  BSYNC B0 ;  /* 0x0000000000007941 */ /* 0x000fea0003800000 */
.L_x_6615:
[----:B-----5:R2:W-:Y:S01]  /*99e0*/  STS.128 [R177+0x1800], R8 ;  /* 0x00180008b1007388 */ /* 0x0205e20000000c00 */
[----:B------:R-:W-:Y:S05]  /*99f0*/  BRA `(.L_x_6614) ;  /* 0x000019a000007947 */ /* 0x000fea0003800000 */
.L_x_6601:
        /* <DEDUP_REMOVED lines=88> */
.L_x_6620:
[----:B------:R-:W-:Y:S05]  /*9f80*/  BSYNC B0 ;  /* 0x0000000000007941 */ /* 0x000fea0003800000 */
.L_x_6619:
[----:B-----5:R2:W-:Y:S02]  /*9f90*/  STS.128 [R177], R20 ;  /* 0x00000014b1007388 */ /* 0x0205e40000000c00 */
.L_x_6618:
[----:B------:R-:W-:Y:S05]  /*9fa0*/  BSYNC B1 ;  /* 0x0000000000017941 */ /* 0x000fea0003800000 */
.L_x_6617:
        /* <DEDUP_REMOVED lines=91> */
.L_x_6624:
[----:B------:R-:W-:Y:S05]  /*a560*/  BSYNC B0 ;  /* 0x0000000000007941 */ /* 0x000fea0003800000 */
.L_x_6623:
[----:B-----5:R3:W-:Y:S02]  /*a570*/  STS.128 [R177+0x800], R20 ;  /* 0x00080014b1007388 */ /* 0x0207e40000000c00 */
.L_x_6622:
[----:B------:R-:W-:Y:S05]  /*a580*/  BSYNC B1 ;  /* 0x0000000000017941 */ /* 0x000fea0003800000 */
.L_x_6621:
        /* <DEDUP_REMOVED lines=92> */
.L_x_6628:
[----:B------:R-:W-:Y:S05]  /*ab50*/  BSYNC B0 ;  /* 0x0000000000007941 */ /* 0x000fea0003800000 */
.L_x_6627:
[----:B-----5:R3:W-:Y:S02]  /*ab60*/  STS.128 [R177+0x1000], R20 ;  /* 0x00100014b1007388 */ /* 0x0207e40000000c00 */
.L_x_6626:
[----:B------:R-:W-:Y:S05]  /*ab70*/  BSYNC B1 ;  /* 0x0000000000017941 */ /* 0x000fea0003800000 */
.L_x_6625:
        /* <DEDUP_REMOVED lines=93> */
.L_x_6630:
[----:B------:R-:W-:Y:S05]  /*b150*/  BSYNC B0 ;  /* 0x0000000000007941 */ /* 0x000fea0003800000 */
.L_x_6629:
[----:B-----5:R4:W-:Y:S01]  /*b160*/  STS.128 [R177+0x1800], R16 ;  /* 0x00180010b1007388 */ /* 0x0209e20000000c00 */
[----:B------:R-:W-:Y:S05]  /*b170*/  BRA `(.L_x_6614) ;  /* 0x0000022000007947 */ /* 0x000fea0003800000 */
.L_x_6600:
        /* <DEDUP_REMOVED lines=34> */
.L_x_6614:
[----:B------:R-:W-:Y:S05]  /*b3a0*/  BSYNC B2 ;  /* 0x0000000000027941 */ /* 0x000fea0003800000 */
.L_x_6599:
[----:B------:R-:W-:Y:S01]  /*b3b0*/  IADD3 R182, R56, -0x1, RZ ;  /* 0xffffffff38b67810 */ /* 0x000fe20007ffe0ff */
[----:B------:R-:W-:Y:S01]  /*b3c0*/  IMAD.SHL.U32 R40, R63, 0x40, RZ ;  /* 0x000000403f287824 */ /* 0x000fe200078e00ff */
[C---:B------:R-:W-:Y:S02]  /*b3d0*/  IADD3 R4, R178.reuse, 0x50, RZ ;  /* 0x00000050b2047810 */ /* 0x040fe40007ffe0ff */
[----:B-1----:R-:W-:Y:S01]  /*b3e0*/  IADD3 R3, R178, 0x60, RZ ;  /* 0x00000060b2037810 */ /* 0x002fe20007ffe0ff */
[----:B------:R-:W-:Y:S01]  /*b3f0*/  IMAD.SHL.U32 R2, R182, 0x80, RZ ;  /* 0x00000080b6027824 */ /* 0x000fe200078e00ff */
[C---:B------:R-:W-:Y:S02]  /*b400*/  IADD3 R0, R178.reuse, 0x70, RZ ;  /* 0x00000070b2007810 */ /* 0x040fe40007ffe0ff */
[----:B------:R-:W-:Y:S01]  /*b410*/  IADD3 R14, R178, 0x40, RZ ;  /* 0x00000040b20e7810 */ /* 0x000fe20007ffe0ff */
[----:B------:R-:W-:Y:S01]  /*b420*/  IMAD.IADD R5, R57, 0x1, -R2 ;  /* 0x0000000139057824 */ /* 0x000fe200078e0a02 */
[----:B------:R-:W-:-:S02]  /*b430*/  LOP3.LUT R40, R40, 0xfffffe00, RZ, 0xc0, !PT ;  /* 0xfffffe0028287812 */ /* 0x000fc400078ec0ff */
[----:B------:R-:W-:Y:S02]  /*b440*/  SHF.R.S32.HI R183, RZ, 0x1f, R60 ;  /* 0x0000001fffb77819 */ /* 0x000fe4000001143c */
[-C--:B------:R-:W-:Y:S02]  /*b450*/  ISETP.GE.AND P0, PT, R178, R5.reuse, PT ;  /* 0x00000005b200720c */ /* 0x080fe40003f06270 */
[-C--:B------:R-:W-:Y:S02]  /*b460*/  ISETP.GE.AND P4, PT, R12, R5.reuse, PT ;  /* 0x000000050c00720c */ /* 0x080fe40003f86270 */
[-C--:B------:R-:W-:Y:S02]  /*b470*/  ISETP.GE.AND P5, PT, R24, R5.reuse, PT ;  /* 0x000000051800720c */ /* 0x080fe40003fa6270 */
[-C--:B------:R-:W-:Y:S02]  /*b480*/  ISETP.GE.AND P3, PT, R28, R5.reuse, PT ;  /* 0x000000051c00720c */ /* 0x080fe40003f66270 */
[----:B------:R-:W-:-:S02]  /*b490*/  ISETP.GE.AND P2, PT, R4, R5, PT ;  /* 0x000000050400720c */ /* 0x000fc40003f46270 */
[----:B------:R-:W-:Y:S02]  /*b4a0*/  ISETP.GE.AND P1, PT, R3, R5, PT ;  /* 0x000000050300720c */ /* 0x000fe40003f26270 */
[----:B------:R-:W-:Y:S01]  /*b4b0*/  LEA.HI R183, R183, R60, RZ, 0x2 ;  /* 0x0000003cb7b77211 */ /* 0x000fe200078f10ff */
[----:B------:R-:W-:Y:S02]  /*b4c0*/  @!P0 IMAD.MOV.U32 R168, RZ, RZ, R170 ;  /* 0x000000ffffa88224 */ /* 0x000fe400078e00aa */
[----:B------:R-:W-:Y:S01]  /*b4d0*/  IMAD R60, R59, 0x10, R61 ;  /* 0x000000103b3c7824 */ /* 0x000fe200078e023d */
[----:B------:R-:W-:Y:S01]  /*b4e0*/  SHF.R.S32.HI R183, RZ, 0x2, R183 ;  /* 0x00000002ffb77819 */ /* 0x000fe200000114b7 */
[----:B------:R-:W-:Y:S01]  /*b4f0*/  @!P5 IMAD.MOV.U32 R6, RZ, RZ, c[0x0][0x198] ;  /* 0x00006600ff06d624 */ /* 0x000fe200078e00ff */
[----:B------:R-:W-:Y:S01]  /*b500*/  @!PT LDS RZ, [RZ] ;  /* 0x00000000fffff984 */ /* 0x000fe20000000800 */
[----:B------:R-:W-:Y:S01]  /*b510*/  @!PT LDS RZ, [RZ] ;  /* 0x00000000fffff984 */ /* 0x000fe20000000800 */
[----:B------:R-:W-:Y:S01]  /*b520*/  @!PT LDS RZ, [RZ] ;  /* 0x00000000fffff984 */ /* 0x000fe20000000800 */
[----:B------:R1:W-:Y:S01]  /*b530*/  @!P0 LDGSTS.E.BYPASS.LTC128B.128 [R177+0x2000], [R168.64] ;  /* 0x02000000a8b18fae */ /* 0x0003e2000b901d46 */
[C---:B--2---:R-:W-:Y:S01]  /*b540*/  @!P4 LEA R8, P0, R105.reuse, R170, 0x1 ;  /* 0x000000aa6908c211 */ /* 0x044fe200078008ff */
[----:B------:R-:W-:Y:S01]  /*b550*/  @!P5 IMAD.MOV.U32 R7, RZ, RZ, c[0x0][0x19c] ;  /* 0x00006700ff07d624 */ /* 0x000fe200078e00ff */
[----:B------:R-:W-:Y:S01]  /*b560*/  IADD3 R60, R60, 0x1, R183 ;  /* 0x000000013c3c7810 */ /* 0x000fe20007ffe0b7 */
[----:B---3--:R-:W-:Y:S01]  /*b570*/  @!P3 IMAD.MOV.U32 R22, RZ, RZ, c[0x0][0x198] ;  /* 0x00006600ff16b624 */ /* 0x008fe200078e00ff */
[----:B------:R-:W-:Y:S01]  /*b580*/  @!P4 LEA.HI.X R9, R105, R169, R104, 0x1, P0 ;  /* 0x000000a96909c211 */ /* 0x000fe200000f0c68 */
[----:B------:R-:W-:Y:S01]  /*b590*/  @!P2 IMAD.MOV.U32 R20, RZ, RZ, c[0x0][0x198] ;  /* 0x00006600ff14a624 */ /* 0x000fe200078e00ff */
[----:B------:R-:W-:Y:S01]  /*b5a0*/  ISETP.GE.AND P0, PT, R0, R5, PT ;  /* 0x000000050000720c */ /* 0x000fe20003f06270 */
[----:B----4-:R-:W-:Y:S01]  /*b5b0*/  @!P1 IMAD.MOV.U32 R18, RZ, RZ, c[0x0][0x198] ;  /* 0x00006600ff129624 */ /* 0x010fe200078e00ff */
[----:B------:R-:W-:Y:S01]  /*b5c0*/  IADD3 R60, R57, R60, -R174 ;  /* 0x0000003c393c7210 */ /* 0x000fe20007ffe8ae */
        /* <DEDUP_REMOVED lines=39> */
[----:B------:R-:W-:Y:S01]  /*b840*/  IMAD.SHL.U32 R59, R58, 0x2, RZ ;  /* 0x000000023a3b7824 */ /* 0x000fe200078e00ff */
[----:B------:R-:W-:Y:S01]  /*b850*/  LEA.HI R135, R135, R10, RZ, 0x1 ;  /* 0x0000000a87877211 */ /* 0x000fe200078f08ff */
[----:B------:R4:W-:Y:S01]  /*b860*/  @!P1 LDGSTS.E.BYPASS.LTC128B.128 [R177+0x5000], [R18.64] ;  /* 0x0500000012b19fae */ /* 0x0009e2000b901d46 */
[----:B------:R-:W-:-:S02]  /*b870*/  ISETP.GE.AND P1, PT, R178, R5, PT ;  /* 0x00000005b200720c */ /* 0x000fc40003f26270 */
[----:B------:R-:W-:Y:S01]  /*b880*/  @!P5 IMAD.MOV.U32 R4, RZ, RZ, c[0x0][0x1a4] ;  /* 0x00006900ff04d624 */ /* 0x000fe200078e00ff */
[----:B------:R5:W-:Y:S01]  /*b890*/  @!P0 LDGSTS.E.BYPASS.LTC128B.128 [R177+0x5800], [R16.64] ;  /* 0x0580000010b18fae */ /* 0x000be2000b901d46 */
[----:B------:R-:W-:Y:S02]  /*b8a0*/  ISETP.GE.AND P0, PT, R12, R5, PT ;  /* 0x000000050c00720c */ /* 0x000fe40003f06270 */
[----:B------:R-:W-:Y:S01]  /*b8b0*/  LOP3.LUT R59, R59, 0x6, RZ, 0xc0, !PT ;  /* 0x000000063b3b7812 */ /* 0x000fe200078ec0ff */
[----:B------:R-:W0:Y:S01]  /*b8c0*/  LDGDEPBAR ;  /* 0x00000000000079af */ /* 0x000e220000000000 */
[----:B------:R-:W-:-:S09]  /*b8d0*/  IADD3 R58, R60, c[0x0][0x2e8], RZ ;  /* 0x0000ba003c3a7a10 */ /* 0x000fd20007ffe0ff */
        /* <DEDUP_REMOVED lines=51> */
[----:B------:R-:W-:Y:S01]  /*bc10*/  @!P1 IMAD R4, R4, 0xc0, RZ ;  /* 0x000000c004049824 */ /* 0x000fe200078e02ff */
[----:B------:R-:W-:Y:S01]  /*bc20*/  LOP3.LUT R3, R3, R10, RZ, 0x3c, !PT ;  /* 0x0000000a03037212 */ /* 0x000fe200078e3cff */
[----:B----4-:R-:W-:Y:S02]  /*bc30*/  @!P0 IMAD.MOV.U32 R12, RZ, RZ, c[0x0][0x1a0] ;  /* 0x00006800ff0c8624 */ /* 0x010fe400078e00ff */
[----:B------:R-:W-:Y:S02]  /*bc40*/  @!P0 IMAD.MOV.U32 R0, RZ, RZ, c[0x0][0x1a4] ;  /* 0x00006900ff008624 */ /* 0x000fe400078e00ff */
[----:B------:R-:W-:-:S02]  /*bc50*/  @!P2 IMAD R5, R5, 0xa0, RZ ;  /* 0x000000a00505a824 */ /* 0x000fc400078e02ff */
[----:B------:R-:W-:Y:S02]  /*bc60*/  @!P1 IMAD.IADD R15, R15, 0x1, R4 ;  /* 0x000000010f0f9824 */ /* 0x000fe400078e0204 */
[----:B------:R-:W-:-:S04]  /*bc70*/  @!P0 IMAD.WIDE.U32 R12, R12, 0xe0, R172 ;  /* 0x000000e00c0c8825 */ /* 0x000fc800078e00ac */
[----:B-----5:R-:W-:Y:S02]  /*bc80*/  @!P3 IMAD.MOV.U32 R6, RZ, RZ, c[0x0][0x1a4] ;  /* 0x00006900ff06b624 */ /* 0x020fe400078e00ff */
[----:B------:R-:W-:Y:S02]  /*bc90*/  @!P0 IMAD R7, R0, 0xe0, RZ ;  /* 0x000000e000078824 */ /* 0x000fe400078e02ff */
[----:B------:R-:W-:Y:S02]  /*bca0*/  @!P3 IMAD R6, R6, 0x60, RZ ;  /* 0x000000600606b824 */ /* 0x000fe400078e02ff */
[----:B------:R-:W-:Y:S02]  /*bcb0*/  @!P2 IMAD.IADD R5, R17, 0x1, R5 ;  /* 0x000000011105a824 */ /* 0x000fe400078e0205 */
[----:B------:R-:W-:Y:S02]  /*bcc0*/  @!P3 IMAD.IADD R19, R19, 0x1, R6 ;  /* 0x000000011313b824 */ /* 0x000fe400078e0206 */
[----:B------:R-:W-:-:S02]  /*bcd0*/  @!P2 IMAD.MOV.U32 R4, RZ, RZ, R16 ;  /* 0x000000ffff04a224 */ /* 0x000fc400078e0010 */
[----:B------:R-:W-:Y:S01]  /*bce0*/  IMAD.IADD R168, R3, 0x1, R168 ;  /* 0x0000000103a87824 */ /* 0x000fe200078e02a8 */
[----:B------:R-:W-:Y:S01]  /*bcf0*/  @!PT LDS RZ, [RZ] ;  /* 0x00000000fffff984 */ /* 0x000fe20000000800 */
[----:B------:R-:W-:Y:S01]  /*bd00*/  @!PT LDS RZ, [RZ] ;  /* 0x00000000fffff984 */ /* 0x000fe20000000800 */
[----:B------:R-:W-:Y:S01]  /*bd10*/  @!PT LDS RZ, [RZ] ;  /* 0x00000000fffff984 */ /* 0x000fe20000000800 */
[----:B------:R4:W-:Y:S01]  /*bd20*/  @!P3 LDGSTS.E.BYPASS.LTC128B.128 [R177+0x7800], [R18.64] ;  /* 0x0780000012b1bfae */ /* 0x0009e2000b901d46 */
[----:B------:R-:W-:Y:S01]  /*bd30*/  @!P0 IMAD.IADD R7, R13, 0x1, R7 ;  /* 0x000000010d078824 */ /* 0x000fe200078e0207 */
[----:B------:R-:W-:Y:S01]  /*bd40*/  LOP3.LUT R3, R3, R40, RZ, 0xfc, !PT ;  /* 0x0000002803037212 */ /* 0x000fe200078efcff */
[----:B------:R-:W-:Y:S01]  /*bd50*/  @!P0 IMAD.MOV.U32 R6, RZ, RZ, R12 ;  /* 0x000000ffff068224 */ /* 0x000fe200078e000c */
[----:B------:R-:W-:Y:S01]  /*bd60*/  @P4 STS.128 [R177+0x8000], RZ ;  /* 0x008000ffb1004388 */ /* 0x000fe20000000c00 */
[----:B------:R-:W-:Y:S02]  /*bd70*/  IMAD.SHL.U32 R167, R167, 0x2, RZ ;  /* 0x00000002a7a77824 */ /* 0x000fe400078e00ff */
[----:B------:R-:W-:Y:S01]  /*bd80*/  IMAD.SHL.U32 R168, R168, 0x2, RZ ;  /* 0x00000002a8a87824 */ /* 0x000fe200078e00ff */
[----:B------:R-:W-:Y:S01]  /*bd90*/  @!PT LDS RZ, [RZ] ;  /* 0x00000000fffff984 */ /* 0x000fe20000000800 */
[----:B------:R-:W-:Y:S01]  /*bda0*/  @!PT LDS RZ, [RZ] ;  /* 0x00000000fffff984 */ /* 0x000fe20000000800 */
[----:B------:R-:W-:Y:S01]  /*bdb0*/  @!PT LDS RZ, [RZ] ;  /* 0x00000000fffff984 */ /* 0x000fe20000000800 */
[----:B------:R5:W-:Y:S01]  /*bdc0*/  @!P4 LDGSTS.E.BYPASS.LTC128B.128 [R177+0x8000], [R8.64] ;  /* 0x0800000008b1cfae */ /* 0x000be2000b901d46 */
[----:B------:R-:W-:Y:S01]  /*bdd0*/  IMAD.MOV.U32 R0, RZ, RZ, 0x20 ;  /* 0x00000020ff007424 */ /* 0x000fe200078e00ff */
[----:B------:R-:W-:Y:S01]  /*bde0*/  IADD3 R164, R167, 0x2040, RZ ;  /* 0x00002040a7a47810 */ /* 0x000fe20007ffe0ff */
[--C-:B------:R-:W-:Y:S01]  /*bdf0*/  IMAD R166, R42, 0x2, R168.reuse ;  /* 0x000000022aa67824 */ /* 0x100fe200078e02a8 */
[----:B------:R-:W-:Y:S01]  /*be00*/  @P2 STS.128 [R177+0x8800], RZ ;  /* 0x008800ffb1002388 */ /* 0x000fe20000000c00 */
[----:B------:R-:W-:-:S02]  /*be10*/  IMAD R165, R43, 0x2, R168 ;  /* 0x000000022ba57824 */ /* 0x000fc400078e02a8 */
[----:B------:R-:W-:Y:S01]  /*be20*/  IMAD.IADD R40, R2, 0x1, R59 ;  /* 0x0000000102287824 */ /* 0x000fe200078e023b */
[----:B------:R-:W-:Y:S01]  /*be30*/  @!PT LDS RZ, [RZ] ;  /* 0x00000000fffff984 */ /* 0x000fe20000000800 */
[----:B------:R-:W-:Y:S01]  /*be40*/  @!PT LDS RZ, [RZ] ;  /* 0x00000000fffff984 */ /* 0x000fe20000000800 */
[----:B------:R-:W-:Y:S01]  /*be50*/  @!PT LDS RZ, [RZ] ;  /* 0x00000000fffff984 */ /* 0x000fe20000000800 */
[----:B------:R1:W-:Y:S01]  /*be60*/  @!P2 LDGSTS.E.BYPASS.LTC128B.128 [R177+0x8800], [R4.64] ;  /* 0x0880000004b1afae */ /* 0x0003e2000b901d46 */
[----:B------:R-:W-:-:S03]  /*be70*/  IMAD R163, R42, 0x2, R165 ;  /* 0x000000022aa37824 */ /* 0x000fc600078e02a5 */
        /* <DEDUP_REMOVED lines=13> */
[----:B----4-:R-:W-:Y:S04]  /*bf50*/  LDSM.16.M88.4 R16, [R168] ;  /* 0x00000000a810783b */ /* 0x010fe80000000200 */
[----:B------:R-:W4:Y:S01]  /*bf60*/  LDSM.16.M88.4 R68, [R167+0x2000] ;  /* 0x00200000a744783b */ /* 0x000f220000000200 */
[----:B-1----:R-:W-:-:S03]  /*bf70*/  IADD3 R4, R167, 0x2000, RZ ;  /* 0x00002000a7047810 */ /* 0x002fc60007ffe0ff */
[----:B-----5:R-:W-:Y:S01]  /*bf80*/  LDSM.16.M88.4 R8, [R166] ;  /* 0x00000000a608783b */ /* 0x020fe20000000200 */
[----:B------:R-:W-:-:S03]  /*bf90*/  @P2 IADD3 R164, R4, -0x40, RZ ;  /* 0xffffffc004a42810 */ /* 0x000fc60007ffe0ff */
[----:B------:R-:W1:Y:S01]  /*bfa0*/  LDSM.16.M88.4 R36, [R167+0x2800] ;  /* 0x00280000a724783b */ /* 0x000e620000000200 */
[----:B------:R-:W-:-:S03]  /*bfb0*/  IADD3 R157, R164, 0x800, RZ ;  /* 0x00000800a49d7810 */ /* 0x000fc60007ffe0ff */
[----:B--2---:R-:W2:Y:S01]  /*bfc0*/  LDSM.16.M88.4 R12, [R161+0x2000] ;  /* 0x00200000a10c783b */ /* 0x004ea20000000200 */
[----:B------:R-:W-:Y:S01]  /*bfd0*/  IMAD.IADD R100, R0, 0x1, R164 ;  /* 0x0000000100647824 */ /* 0x000fe200078e02a4 */
[C---:B------:R-:W-:Y:S02]  /*bfe0*/  IADD3 R156, R164.reuse, 0x1000, RZ ;  /* 0x00001000a49c7810 */ /* 0x040fe40007ffe0ff */
[----:B------:R-:W-:Y:S01]  /*bff0*/  LDSM.16.M88.4 R28, [R164] ;  /* 0x00000000a41c783b */ /* 0x000fe20000000200 */
[C---:B------:R-:W-:Y:S02]  /*c000*/  IADD3 R155, R164.reuse, 0x1800, RZ ;  /* 0x00001800a49b7810 */ /* 0x040fe40007ffe0ff */
[C---:B------:R-:W-:Y:S01]  /*c010*/  IADD3 R154, R164.reuse, 0x2000, RZ ;  /* 0x00002000a49a7810 */ /* 0x040fe20007ffe0ff */
[----:B---3--:R-:W-:Y:S01]  /*c020*/  LDSM.16.M88.4 R4, [R165] ;  /* 0x00000000a504783b */ /* 0x008fe20000000200 */
[C---:B------:R-:W-:Y:S02]  /*c030*/  IADD3 R153, R164.reuse, 0x2800, RZ ;  /* 0x00002800a4997810 */ /* 0x040fe40007ffe0ff */
[----:B------:R-:W-:Y:S01]  /*c040*/  IADD3 R152, R164, 0x3000, RZ ;  /* 0x00003000a4987810 */ /* 0x000fe20007ffe0ff */
[----:B------:R-:W-:Y:S04]  /*c050*/  LDSM.16.M88.4 R64, [R100] ;  /* 0x000000006440783b */ /* 0x000fe80000000200 */
[----:B------:R-:W3:Y:S04]  /*c060*/  LDSM.16.M88.4 R80, [R167+0x3000] ;  /* 0x00300000a750783b */ /* 0x000ee80000000200 */
[----:B------:R-:W-:Y:S04]  /*c070*/  LDSM.16.M88.4 R32, [R167+0x3800] ;  /* 0x00380000a720783b */ /* 0x000fe80000000200 */
[----:B------:R-:W-:Y:S01]  /*c080*/  LDSM.16.M88.4 R76, [R161+0x2800] ;  /* 0x00280000a14c783b */ /* 0x000fe20000000200 */
[C---:B----4-:R-:W-:Y:S03]  /*c090*/  HMMA.16816.F32 R24, R16.reuse, R68, RZ ;  /* 0x000000441018723c */ /* 0x050fe600000018ff */
[----:B------:R-:W-:Y:S04]  /*c0a0*/  LDSM.16.M88.4 R72, [R161+0x3000] ;  /* 0x00300000a148783b */ /* 0x000fe80000000200 */
        /* <DEDUP_REMOVED lines=8> */
[----:B------:R-:W0:Y:S05]  /*c130*/  LDGDEPBAR ;  /* 0x00000000000079af */ /* 0x000e2a0000000000 */
[----:B------:R-:W-:Y:S01]  /*c140*/  HMMA.16816.F32 R68, R8, R14, R68 ;  /* 0x0000000e0844723c */ /* 0x000fe20000001844 */
[----:B------:R-:W1:Y:S07]  /*c150*/  LDSM.16.M88.4 R12, [R163] ;  /* 0x00000000a30c783b */ /* 0x000e6e0000000200 */
[----:B---3--:R-:W-:Y:S08]  /*c160*/  HMMA.16816.F32 R20, R16, R80, RZ ;  /* 0x000000501014723c */ /* 0x008ff000000018ff */
[C---:B------:R-:W-:Y:S08]  /*c170*/  HMMA.16816.F32 R24, R4.reuse, R28, R24 ;  /* 0x0000001c0418723c */ /* 0x040ff00000001818 */
[----:B------:R-:W-:Y:S08]  /*c180*/  HMMA.16816.F32 R68, R4, R30, R68 ;  /* 0x0000001e0444723c */ /* 0x000ff00000001844 */
[C---:B------:R-:W-:Y:S08]  /*c190*/  HMMA.16816.F32 R36, R16.reuse, R38, RZ ;  /* 0x000000261024723c */ /* 0x040ff000000018ff */
[----:B------:R-:W-:Y:S08]  /*c1a0*/  HMMA.16816.F32 R80, R16, R82, RZ ;  /* 0x000000521050723c */ /* 0x000ff000000018ff */
[C---:B-1----:R-:W-:Y:S08]  /*c1b0*/  HMMA.16816.F32 R24, R12.reuse, R64, R24 ;  /* 0x000000400c18723c */ /* 0x042ff00000001818 */
[----:B------:R-:W-:Y:S01]  /*c1c0*/  HMMA.16816.F32 R68, R12, R66, R68 ;  /* 0x000000420c44723c */ /* 0x000fe20000001844 */
[----:B------:R-:W1:Y:S07]  /*c1d0*/  LDSM.16.M88.4 R64, [R164+0x1000] ;  /* 0x00100000a440783b */ /* 0x000e6e0000000200 */
[C---:B------:R-:W-:Y:S08]  /*c1e0*/  HMMA.16816.F32 R28, R16.reuse, R32, RZ ;  /* 0x00000020101c723c */ /* 0x040ff000000018ff */
[----:B------:R-:W-:Y:S01]  /*c1f0*/  FMUL.FTZ R25, R25, c[0x0][0x2ec] ;  /* 0x0000bb0019197a20 */ /* 0x000fe20000410000 */
[----:B------:R-:W-:Y:S01]  /*c200*/  HMMA.16816.F32 R32, R16, R34, RZ ;  /* 0x000000221020723c */ /* 0x000fe200000018ff */
[----:B------:R-:W-:-:S02]  /*c210*/  FMUL.FTZ R0, R24, c[0x0][0x2ec] ;  /* 0x0000bb0018007a20 */ /* 0x000fc40000410000 */
[----:B------:R2:W-:Y:S01]  /*c220*/  MUFU.TANH R62, R25 ;  /* 0x00000019003e7308 */ /* 0x0005e20000002400 */
[----:B------:R-:W-:Y:S02]  /*c230*/  FMUL.FTZ R41, R26, c[0x0][0x2ec] ;  /* 0x0000bb001a297a20 */ /* 0x000fe40000410000 */
[----:B------:R-:W-:Y:S02]  /*c240*/  FMUL.FTZ R96, R27, c[0x0][0x2ec] ;  /* 0x0000bb001b607a20 */ /* 0x000fe40000410000 */
[----:B------:R-:W-:Y:S01]  /*c250*/  HMMA.16816.F32 R52, R8, R76, R52 ;  /* 0x0000004c0834723c */ /* 0x000fe20000001834 */
[----:B------:R-:W-:Y:S02]  /*c260*/  FMUL.FTZ R69, R69, c[0x0][0x2ec] ;  /* 0x0000bb0045457a20 */ /* 0x000fe40000410000 */
[----:B------:R-:W-:Y:S01]  /*c270*/  FMUL.FTZ R70, R70, c[0x0][0x2ec] ;  /* 0x0000bb0046467a20 */ /* 0x000fe20000410000 */
[----:B------:R-:W-:Y:S01]  /*c280*/  MUFU.TANH R96, R96 ;  /* 0x0000006000607308 */ /* 0x000fe20000002400 */
[----:B------:R-:W-:-:S02]  /*c290*/  FMUL.FTZ R71, R71, c[0x0][0x2ec] ;  /* 0x0000bb0047477a20 */ /* 0x000fc40000410000 */
[----:B------:R-:W-:Y:S01]  /*c2a0*/  FMUL.FTZ R63, R68, c[0x0][0x2ec] ;  /* 0x0000bb00443f7a20 */ /* 0x000fe20000410000 */
[C---:B------:R-:W-:Y:S01]  /*c2b0*/  HMMA.16816.F32 R36, R8.reuse, R78, R36 ;  /* 0x0000004e0824723c */ /* 0x040fe20000001824 */
[----:B------:R-:W-:Y:S03]  /*c2c0*/  LDSM.16.M88.4 R76, [R100+0x800] ;  /* 0x00080000644c783b */ /* 0x000fe60000000200 */
[----:B------:R-:W3:Y:S01]  /*c2d0*/  MUFU.TANH R97, R69 ;  /* 0x0000004500617308 */ /* 0x000ee20000002400 */
[----:B--2---:R-:W2:Y:S03]  /*c2e0*/  LDSM.16.M88.4 R24, [R164+0x1800] ;  /* 0x00180000a418783b */ /* 0x004ea60000000200 */
[C---:B------:R-:W-:Y:S04]  /*c2f0*/  HMMA.16816.F32 R20, R8.reuse, R72, R20 ;  /* 0x000000480814723c */ /* 0x040fe80000001814 */
[----:B------:R-:W4:Y:S04]  /*c300*/  MUFU.TANH R98, R70 ;  /* 0x0000004600627308 */ /* 0x000f280000002400 */
[C---:B------:R-:W-:Y:S01]  /*c310*/  HMMA.16816.F32 R80, R8.reuse, R74, R80 ;  /* 0x0000004a0850723c */ /* 0x040fe20000001850 */
[----:B------:R-:W-:Y:S03]  /*c320*/  LDSM.16.M88.4 R72, [R167+0x4000] ;  /* 0x00400000a748783b */ /* 0x000fe60000000200 */
[----:B------:R5:W-:Y:S04]  /*c330*/  MUFU.TANH R99, R71 ;  /* 0x0000004700637308 */ /* 0x000be80000002400 */
[C---:B------:R-:W-:Y:S04]  /*c340*/  HMMA.16816.F32 R28, R8.reuse, R48, R28 ;  /* 0x00000030081c723c */ /* 0x040fe8000000181c */
[----:B------:R-:W-:Y:S04]  /*c350*/  MUFU.TANH R63, R63 ;  /* 0x0000003f003f7308 */ /* 0x000fe80000002400 */
[----:B------:R-:W-:Y:S01]  /*c360*/  HMMA.16816.F32 R32, R8, R50, R32 ;  /* 0x000000320820723c */ /* 0x000fe20000001820 */
[----:B------:R-:W3:Y:S03]  /*c370*/  LDSM.16.M88.4 R48, [R100+0x1000] ;  /* 0x001000006430783b */ /* 0x000ee60000000200 */
[----:B------:R-:W-:Y:S04]  /*c380*/  MUFU.TANH R41, R41 ;  /* 0x0000002900297308 */ /* 0x000fe80000002400 */
[C---:B------:R-:W-:Y:S04]  /*c390*/  HMMA.16816.F32 R52, R4.reuse, R44, R52 ;  /* 0x0000002c0434723c */ /* 0x040fe80000001834 */
[----:B------:R-:W-:Y:S04]  /*c3a0*/  MUFU.TANH R0, R0 ;  /* 0x0000000000007308 */ /* 0x000fe80000002400 */
[C---:B------:R-:W-:Y:S08]  /*c3b0*/  HMMA.16816.F32 R36, R4.reuse, R46, R36 ;  /* 0x0000002e0424723c */ /* 0x040ff00000001824 */
[C---:B-1----:R-:W-:Y:S08]  /*c3c0*/  HMMA.16816.F32 R20, R4.reuse, R64, R20 ;  /* 0x000000400414723c */ /* 0x042ff00000001814 */
[C---:B------:R-:W-:Y:S01]  /*c3d0*/  HMMA.16816.F32 R80, R4.reuse, R66, R80 ;  /* 0x000000420450723c */ /* 0x040fe20000001850 */
[----:B------:R-:W5:Y:S07]  /*c3e0*/  LDSM.16.M88.4 R64, [R167+0x4800] ;  /* 0x00480000a740783b */ /* 0x000f6e0000000200 */
[----:B--2---:R-:W-:Y:S08]  /*c3f0*/  HMMA.16816.F32 R28, R4, R24, R28 ;  /* 0x00000018041c723c */ /* 0x004ff0000000181c */
[C---:B------:R-:W-:Y:S08]  /*c400*/  HMMA.16816.F32 R52, R12.reuse, R76, R52 ;  /* 0x0000004c0c34723c */ /* 0x040ff00000001834 */
[C---:B------:R-:W-:Y:S01]  /*c410*/  HMMA.16816.F32 R36, R12.reuse, R78, R36 ;  /* 0x0000004e0c24723c */ /* 0x040fe20000001824 */
[----:B------:R-:W1:Y:S07]  /*c420*/  LDSM.16.M88.4 R76, [R161+0x4800] ;  /* 0x00480000a14c783b */ /* 0x000e6e0000000200 */
[C---:B---3--:R-:W-:Y:S08]  /*c430*/  HMMA.16816.F32 R80, R12.reuse, R50, R80 ;  /* 0x000000320c50723c */ /* 0x048ff00000001850 */
[----:B------:R-:W-:Y:S01]  /*c440*/  HMMA.16816.F32 R28, R12, R88, R28 ;  /* 0x000000580c1c723c */ /* 0x000fe2000000181c */
[----:B------:R-:W-:-:S02]  /*c450*/  FMUL.FTZ R52, R52, c[0x0][0x2ec] ;  /* 0x0000bb0034347a20 */ /* 0x000fc40000410000 */
[----:B------:R-:W-:Y:S02]  /*c460*/  FMUL.FTZ R53, R53, c[0x0][0x2ec] ;  /* 0x0000bb0035357a20 */ /* 0x000fe40000410000 */
[----:B------:R-:W-:Y:S01]  /*c470*/  FMUL.FTZ R54, R54, c[0x0][0x2ec] ;  /* 0x0000bb0036367a20 */ /* 0x000fe20000410000 */
[----:B------:R-:W2:Y:S01]  /*c480*/  MUFU.TANH R101, R52 ;  /* 0x0000003400657308 */ /* 0x000ea20000002400 */
[----:B------:R-:W-:Y:S01]  /*c490*/  FMUL.FTZ R55, R55, c[0x0][0x2ec] ;  /* 0x0000bb0037377a20 */ /* 0x000fe20000410000 */
[----:B-----5:R-:W-:Y:S01]  /*c4a0*/  HMMA.16816.F32 R68, R16, R64, RZ ;  /* 0x000000401044723c */ /* 0x020fe200000018ff */
[----:B------:R-:W-:Y:S02]  /*c4b0*/  FMUL.FTZ R36, R36, c[0x0][0x2ec] ;  /* 0x0000bb0024247a20 */ /* 0x000fe40000410000 */
[----:B------:R-:W-:Y:S02]  /*c4c0*/  FMUL.FTZ R37, R37, c[0x0][0x2ec] ;  /* 0x0000bb0025257a20 */ /* 0x000fe40000410000 */
[----:B------:R-:W-:Y:S01]  /*c4d0*/  FMUL.FTZ R38, R38, c[0x0][0x2ec] ;  /* 0x0000bb0026267a20 */ /* 0x000fe20000410000 */
[----:B------:R-:W-:Y:S01]  /*c4e0*/  MUFU.TANH R105, R36 ;  /* 0x0000002400697308 */ /* 0x000fe20000002400 */
[----:B------:R-:W-:Y:S01]  /*c4f0*/  FMUL.FTZ R39, R39, c[0x0][0x2ec] ;  /* 0x0000bb0027277a20 */ /* 0x000fe20000410000 */
[----:B------:R-:W-:Y:S01]  /*c500*/  HMMA.16816.F32 R32, R4, R26, R32 ;  /* 0x0000001a0420723c */ /* 0x000fe20000001820 */
[----:B------:R-:W-:Y:S01]  /*c510*/  FMUL.FTZ R80, R80, c[0x0][0x2ec] ;  /* 0x0000bb0050507a20 */ /* 0x000fe20000410000 */
[----:B------:R-:W-:Y:S01]  /*c520*/  LDSM.16.M88.4 R24, [R167+0x5000] ;  /* 0x00500000a718783b */ /* 0x000fe20000000200 */
[----:B------:R-:W-:-:S02]  /*c530*/  FMUL.FTZ R81, R81, c[0x0][0x2ec] ;  /* 0x0000bb0051517a20 */ /* 0x000fc40000410000 */
[----:B------:R-:W-:Y:S01]  /*c540*/  FMUL.FTZ R82, R82, c[0x0][0x2ec] ;  /* 0x0000bb0052527a20 */ /* 0x000fe20000410000 */
[----:B------:R3:W-:Y:S01]  /*c550*/  MUFU.TANH R123, R80 ;  /* 0x00000050007b7308 */ /* 0x0007e20000002400 */
[----:B------:R-:W-:Y:S01]  /*c560*/  FMUL.FTZ R83, R83, c[0x0][0x2ec] ;  /* 0x0000bb0053537a20 */ /* 0x000fe20000410000 */
[----:B------:R-:W-:Y:S01]  /*c570*/  HMMA.16816.F32 R44, R16, R72, RZ ;  /* 0x00000048102c723c */ /* 0x000fe200000018ff */
[----:B------:R-:W-:Y:S02]  /*c580*/  FMUL.FTZ R28, R28, c[0x0][0x2ec] ;  /* 0x0000bb001c1c7a20 */ /* 0x000fe40000410000 */
[----:B------:R-:W-:-:S03]  /*c590*/  FMUL.FTZ R118, R30, c[0x0][0x2ec] ;  /* 0x0000bb001e767a20 */ /* 0x000fc60000410000 */
[----:B------:R5:W-:Y:S02]  /*c5a0*/  MUFU.TANH R119, R28 ;  /* 0x0000001c00777308 */ /* 0x000be40000002400 */
[----:B------:R-:W-:Y:S01]  /*c5b0*/  HMMA.16816.F32 R72, R16, R74, RZ ;  /* 0x0000004a1048723c */ /* 0x000fe200000018ff */
[----:B---3--:R-:W-:-:S05]  /*c5c0*/  FMUL.FTZ R80, R29, c[0x0][0x2ec] ;  /* 0x0000bb001d507a20 */ /* 0x008fca0000410000 */
[----:B------:R-:W-:Y:S02]  /*c5d0*/  MUFU.TANH R106, R37 ;  /* 0x00000025006a7308 */ /* 0x000fe40000002400 */
[----:B------:R-:W-:Y:S01]  /*c5e0*/  HMMA.16816.F32 R20, R12, R48, R20 ;  /* 0x000000300c14723c */ /* 0x000fe20000001814 */
[----:B------:R-:W3:Y:S05]  /*c5f0*/  LDSM.16.M88.4 R48, [R164+0x2000] ;  /* 0x00200000a430783b */ /* 0x000eea0000000200 */
[----:B------:R-:W-:Y:S02]  /*c600*/  MUFU.TANH R107, R38 ;  /* 0x00000026006b7308 */ /* 0x000fe40000002400 */
[----:B------:R-:W-:Y:S06]  /*c610*/  HMMA.16816.F32 R64, R16, R66, RZ ;  /* 0x000000421040723c */ /* 0x000fec00000018ff */
[----:B------:R2:W-:Y:S02]  /*c620*/  MUFU.TANH R109, R39 ;  /* 0x00000027006d7308 */ /* 0x0005e40000002400 */
[----:B-1----:R-:W-:Y:S07]  /*c630*/  HMMA.16816.F32 R68, R8, R76, R68 ;  /* 0x0000004c0844723c */ /* 0x002fee0000001844 */
[----:B------:R-:W-:Y:S01]  /*c640*/  FMUL.FTZ R77, R31, c[0x0][0x2ec] ;  /* 0x0000bb001f4d7a20 */ /* 0x000fe20000410000 */
[----:B------:R-:W-:Y:S01]  /*c650*/  HMMA.16816.F32 R32, R12, R90, R32 ;  /* 0x0000005a0c20723c */ /* 0x000fe20000001820 */
[----:B-----5:R-:W1:Y:S01]  /*c660*/  LDSM.16.M88.4 R28, [R164+0x2800] ;  /* 0x00280000a41c783b */ /* 0x020e620000000200 */
[----:B------:R5:W-:Y:S01]  /*c670*/  MUFU.TANH R121, R81 ;  /* 0x0000005100797308 */ /* 0x000be20000002400 */
[----:B------:R-:W-:-:S02]  /*c680*/  FMUL.FTZ R20, R20, c[0x0][0x2ec] ;  /* 0x0000bb0014147a20 */ /* 0x000fc40000410000 */
[----:B------:R-:W-:Y:S01]  /*c690*/  FMUL.FTZ R21, R21, c[0x0][0x2ec] ;  /* 0x0000bb0015157a20 */ /* 0x000fe20000410000 */
[----:B--2---:R-:W2:Y:S02]  /*c6a0*/  LDSM.16.M88.4 R36, [R100+0x2000] ;  /* 0x002000006424783b */ /* 0x004ea40000000200 */
[----:B------:R-:W-:Y:S01]  /*c6b0*/  HMMA.16816.F32 R44, R8, R92, R44 ;  /* 0x0000005c082c723c */ /* 0x000fe2000000182c */
[----:B------:R-:W-:Y:S01]  /*c6c0*/  FMUL.FTZ R108, R22, c[0x0][0x2ec] ;  /* 0x0000bb00166c7a20 */ /* 0x000fe20000410000 */
[----:B------:R-:W-:Y:S01]  /*c6d0*/  MUFU.TANH R102, R53 ;  /* 0x0000003500667308 */ /* 0x000fe20000002400 */
[----:B------:R-:W-:-:S05]  /*c6e0*/  FMUL.FTZ R110, R23, c[0x0][0x2ec] ;  /* 0x0000bb00176e7a20 */ /* 0x000fca0000410000 */
[C---:B------:R-:W-:Y:S01]  /*c6f0*/  HMMA.16816.F32 R92, R8.reuse, R94, R72 ;  /* 0x0000005e085c723c */ /* 0x040fe20000001848 */
[----:B------:R-:W-:Y:S01]  /*c700*/  LDSM.16.M88.4 R72, [R161+0x5000] ;  /* 0x00500000a148783b */ /* 0x000fe20000000200 */
[----:B------:R-:W1:Y:S06]  /*c710*/  MUFU.TANH R103, R54 ;  /* 0x0000003600677308 */ /* 0x000e6c0000002400 */
[----:B------:R-:W-:Y:S01]  /*c720*/  HMMA.16816.F32 R64, R8, R78, R64 ;  /* 0x0000004e0840723c */ /* 0x000fe20000001840 */
[----:B------:R-:W-:Y:S01]  /*c730*/  FMUL.FTZ R76, R32, c[0x0][0x2ec] ;  /* 0x0000bb00204c7a20 */ /* 0x000fe20000410000 */
[----:B------:R1:W1:Y:S01]  /*c740*/  MUFU.TANH R104, R55 ;  /* 0x0000003700687308 */ /* 0x0002620000002400 */
[----:B-----5:R-:W-:-:S02]  /*c750*/  FMUL.FTZ R81, R33, c[0x0][0x2ec] ;  /* 0x0000bb0021517a20 */ /* 0x020fc40000410000 */
[----:B------:R-:W-:Y:S02]  /*c760*/  FMUL.FTZ R116, R35, c[0x0][0x2ec] ;  /* 0x0000bb0023747a20 */ /* 0x000fe40000410000 */
[----:B------:R-:W-:Y:S01]  /*c770*/  FMUL.FTZ R78, R34, c[0x0][0x2ec] ;  /* 0x0000bb00224e7a20 */ /* 0x000fe20000410000 */
[C---:B---3--:R-:W-:Y:S01]  /*c780*/  HMMA.16816.F32 R44, R4.reuse, R48, R44 ;  /* 0x00000030042c723c */ /* 0x048fe2000000182c */
[----:B------:R-:W3:Y:S01]  /*c790*/  LDSM.16.M88.4 R32, [R100+0x2800] ;  /* 0x002800006420783b */ /* 0x000ee20000000200 */
[----:B------:R-:W-:Y:S06]  /*c7a0*/  MUFU.TANH R88, R20 ;  /* 0x0000001400587308 */ /* 0x000fec0000002400 */
[C---:B------:R-:W-:Y:S01]  /*c7b0*/  HMMA.16816.F32 R92, R4.reuse, R50, R92 ;  /* 0x00000032045c723c */ /* 0x040fe2000000185c */
[----:B------:R-:W-:Y:S01]  /*c7c0*/  LDSM.16.M88.4 R48, [R161+0x5800] ;  /* 0x00580000a130783b */ /* 0x000fe20000000200 */
[----:B------:R-:W-:Y:S06]  /*c7d0*/  MUFU.TANH R89, R21 ;  /* 0x0000001500597308 */ /* 0x000fec0000002400 */
[----:B-1----:R-:W-:Y:S02]  /*c7e0*/  HMMA.16816.F32 R68, R4, R28, R68 ;  /* 0x0000001c0444723c */ /* 0x002fe40000001844 */
[----:B------:R1:W-:Y:S05]  /*c7f0*/  MUFU.TANH R134, R82 ;  /* 0x0000005200867308 */ /* 0x0003ea0000002400 */
[C---:B------:R-:W-:Y:S01]  /*c800*/  IADD3 R28, R58.reuse, 0x8, RZ ;  /* 0x000000083a1c7810 */ /* 0x040fe20007ffe0ff */
[----:B------:R-:W-:Y:S01]  /*c810*/  HMMA.16816.F32 R52, R16, R24, RZ ;  /* 0x000000181034723c */ /* 0x000fe200000018ff */
[-C--:B------:R-:W-:Y:S01]  /*c820*/  IMNMX R58, R58, R57.reuse, PT ;  /* 0x000000393a3a7217 */ /* 0x080fe20003800200 */
[----:B------:R-:W5:Y:S01]  /*c830*/  MUFU.TANH R108, R108 ;  /* 0x0000006c006c7308 */ /* 0x000f620000002400 */
[----:B------:R-:W-:-:S02]  /*c840*/  IMNMX R57, R28, R57, PT ;  /* 0x000000391c397217 */ /* 0x000fc40003800200 */
[C---:B------:R-:W-:Y:S02]  /*c850*/  IADD3 R28, R40.reuse, 0x1, RZ ;  /* 0x00000001281c7810 */ /* 0x040fe40007ffe0ff */
[----:B------:R-:W-:Y:S01]  /*c860*/  IADD3 R29, R40, 0x8, RZ ;  /* 0x00000008281d7810 */ /* 0x000fe20007ffe0ff */
[C---:B--2---:R-:W-:Y:S01]  /*c870*/  HMMA.16816.F32 R44, R12.reuse, R36, R44 ;  /* 0x000000240c2c723c */ /* 0x044fe2000000182c */
[CC--:B------:R-:W-:Y:S01]  /*c880*/  ISETP.GE.AND P1, PT, R28.reuse, R58.reuse, PT ;  /* 0x0000003a1c00720c */ /* 0x0c0fe20003f26270 */
[----:B------:R-:W-:Y:S01]  /*c890*/  MUFU.TANH R132, R83 ;  /* 0x0000005300847308 */ /* 0x000fe20000002400 */
[-C--:B------:R-:W-:Y:S02]  /*c8a0*/  ISETP.GE.AND P0, PT, R28, R57.reuse, PT ;  /* 0x000000391c00720c */ /* 0x080fe40003f06270 */
[C---:B------:R-:W-:Y:S02]  /*c8b0*/  ISETP.GE.AND P2, PT, R29.reuse, R58, PT ;  /* 0x0000003a1d00720c */ /* 0x040fe40003f46270 */
[----:B------:R-:W-:Y:S01]  /*c8c0*/  ISETP.GE.AND P3, PT, R29, R57, PT ;  /* 0x000000391d00720c */ /* 0x000fe20003f66270 */
[----:B------:R-:W-:Y:S01]  /*c8d0*/  HMMA.16816.F32 R92, R12, R38, R92 ;  /* 0x000000260c5c723c */ /* 0x000fe2000000185c */
[----:B------:R-:W2:Y:S01]  /*c8e0*/  LDSM.16.M88.4 R36, [R164+0x3000] ;  /* 0x00300000a424783b */ /* 0x000ea20000000200 */
[C---:B------:R-:W-:Y:S01]  /*c8f0*/  IADD3 R28, R40.reuse, 0x9, RZ ;  /* 0x00000009281c7810 */ /* 0x040fe20007ffe0ff */
[----:B------:R-:W1:Y:S01]  /*c900*/  MUFU.TANH R110, R110 ;  /* 0x0000006e006e7308 */ /* 0x000e620000002400 */
[----:B------:R-:W-:-:S02]  /*c910*/  IADD3 R29, R40, 0x10, RZ ;  /* 0x00000010281d7810 */ /* 0x000fc40007ffe0ff */
[CC--:B------:R-:W-:Y:S02]  /*c920*/  ISETP.GE.AND P4, PT, R28.reuse, R58.reuse, PT ;  /* 0x0000003a1c00720c */ /* 0x0c0fe40003f86270 */
[----:B------:R-:W-:Y:S01]  /*c930*/  HMMA.16816.F32 R64, R4, R30, R64 ;  /* 0x0000001e0440723c */ /* 0x000fe20000001840 */
[----:B------:R-:W-:Y:S02]  /*c940*/  ISETP.GE.AND P5, PT, R28, R57, PT ;  /* 0x000000391c00720c */ /* 0x000fe40003fa6270 */
[----:B------:R-:W-:Y:S01]  /*c950*/  ISETP.GE.AND P6, PT, R29, R58, PT ;  /* 0x0000003a1d00720c */ /* 0x000fe20003fc6270 */
[----:B------:R-:W1:Y:S01]  /*c960*/  MUFU.TANH R118, R118 ;  /* 0x0000007600767308 */ /* 0x000e620000002400 */
[----:B------:R-:W-:Y:S02]  /*c970*/  FSEL R97, R97, -INF , !P4 ;  /* 0xff80000061617808 */ /* 0x000fe40006000000 */
[----:B------:R-:W-:Y:S01]  /*c980*/  FSEL R96, R96, -INF , !P0 ;  /* 0xff80000060607808 */ /* 0x000fe20004000000 */
[----:B------:R-:W-:Y:S01]  /*c990*/  HMMA.16816.F32 R24, R16, R26, RZ ;  /* 0x0000001a1018723c */ /* 0x000fe200000018ff */
[----:B----4-:R-:W-:Y:S01]  /*c9a0*/  FSEL R98, R98, -INF , !P3 ;  /* 0xff80000062627808 */ /* 0x010fe20005800000 */
[----:B------:R-:W-:Y:S01]  /*c9b0*/  FMUL.FTZ R46, R46, c[0x0][0x2ec] ;  /* 0x0000bb002e2e7a20 */ /* 0x000fe20000410000 */
[----:B------:R-:W-:Y:S01]  /*c9c0*/  FSEL R79, R101, -INF , !P6 ;  /* 0xff800000654f7808 */ /* 0x000fe20007000000 */
[----:B------:R-:W-:Y:S01]  /*c9d0*/  FMUL.FTZ R44, R44, c[0x0][0x2ec] ;  /* 0x0000bb002c2c7a20 */ /* 0x000fe20000410000 */
[----:B------:R-:W4:Y:S01]  /*c9e0*/  MUFU.TANH R77, R77 ;  /* 0x0000004d004d7308 */ /* 0x000f220000002400 */
[----:B------:R-:W-:-:S02]  /*c9f0*/  FMUL.FTZ R47, R47, c[0x0][0x2ec] ;  /* 0x0000bb002f2f7a20 */ /* 0x000fc40000410000 */
[----:B---3--:R-:W-:Y:S01]  /*ca00*/  HMMA.16816.F32 R68, R12, R32, R68 ;  /* 0x000000200c44723c */ /* 0x008fe20000001844 */
[----:B------:R-:W-:Y:S02]  /*ca10*/  FMUL.FTZ R45, R45, c[0x0][0x2ec] ;  /* 0x0000bb002d2d7a20 */ /* 0x000fe40000410000 */
[----:B------:R-:W-:Y:S02]  /*ca20*/  FMUL.FTZ R93, R93, c[0x0][0x2ec] ;  /* 0x0000bb005d5d7a20 */ /* 0x000fe40000410000 */
[----:B------:R3:W-:Y:S01]  /*ca30*/  MUFU.TANH R130, R46 ;  /* 0x0000002e00827308 */ /* 0x0007e20000002400 */
[----:B------:R-:W-:Y:S01]  /*ca40*/  FMUL.FTZ R94, R94, c[0x0][0x2ec] ;  /* 0x0000bb005e5e7a20 */ /* 0x000fe20000410000 */
[C---:B------:R-:W-:Y:S01]  /*ca50*/  IADD3 R33, R40.reuse, 0x11, RZ ;  /* 0x0000001128217810 */ /* 0x040fe20007ffe0ff */
[----:B------:R-:W-:Y:S01]  /*ca60*/  HMMA.16816.F32 R52, R8, R72, R52 ;  /* 0x000000480834723c */ /* 0x000fe20000001834 */
[----:B------:R-:W-:Y:S01]  /*ca70*/  IADD3 R32, R40, 0x18, RZ ;  /* 0x0000001828207810 */ /* 0x000fe20007ffe0ff */
[----:B------:R-:W-:Y:S01]  /*ca80*/  FMUL.FTZ R95, R95, c[0x0][0x2ec] ;  /* 0x0000bb005f5f7a20 */ /* 0x000fe20000410000 */
[----:B------:R-:W-:-:S02]  /*ca90*/  ISETP.GE.AND P0, PT, R33, R57, PT ;  /* 0x000000392100720c */ /* 0x000fc40003f06270 */
[-C--:B------:R-:W-:Y:S01]  /*caa0*/  ISETP.GE.AND P3, PT, R32, R58.reuse, PT ;  /* 0x0000003a2000720c */ /* 0x080fe20003f66270 */
[----:B------:R-:W2:Y:S01]  /*cab0*/  MUFU.TANH R78, R78 ;  /* 0x0000004e004e7308 */ /* 0x000ea20000002400 */
[----:B------:R-:W-:Y:S01]  /*cac0*/  FSEL R73, R62, -INF , !P1 ;  /* 0xff8000003e497808 */ /* 0x000fe20004800000 */
[----:B------:R-:W-:Y:S01]  /*cad0*/  HMMA.16816.F32 R64, R12, R34, R64 ;  /* 0x000000220c40723c */ /* 0x000fe20000001840 */
[-C--:B------:R-:W-:Y:S02]  /*cae0*/  ISETP.GE.AND P1, PT, R29, R57.reuse, PT ;  /* 0x000000391d00720c */ /* 0x080fe40003f26270 */
[----:B------:R-:W4:Y:S02]  /*caf0*/  LDSM.16.M88.4 R28, [R100+0x3000] ;  /* 0x00300000641c783b */ /* 0x000f240000000200 */
[----:B-1----:R-:W-:Y:S01]  /*cb00*/  FSEL R82, R103, -INF , !P1 ;  /* 0xff80000067527808 */ /* 0x002fe20004800000 */
[----:B------:R-:W1:Y:S01]  /*cb10*/  MUFU.TANH R80, R80 ;  /* 0x0000005000507308 */ /* 0x000e620000002400 */
[----:B------:R-:W-:Y:S01]  /*cb20*/  IADD3 R34, R40, 0x19, RZ ;  /* 0x0000001928227810 */ /* 0x000fe20007ffe0ff */
[C---:B------:R-:W-:Y:S01]  /*cb30*/  HMMA.16816.F32 R20, R16.reuse, R84, RZ ;  /* 0x000000541014723c */ /* 0x040fe200000018ff */
[----:B------:R-:W-:Y:S01]  /*cb40*/  FMUL.FTZ R111, R68, c[0x0][0x2ec] ;  /* 0x0000bb00446f7a20 */ /* 0x000fe20000410000 */
[----:B------:R-:W-:Y:S01]  /*cb50*/  FSEL R68, R99, -INF , !P5 ;  /* 0xff80000063447808 */ /* 0x000fe20006800000 */
[----:B------:R-:W-:Y:S01]  /*cb60*/  FMUL.FTZ R120, R71, c[0x0][0x2ec] ;  /* 0x0000bb0047787a20 */ /* 0x000fe20000410000 */
[----:B------:R-:W-:Y:S01]  /*cb70*/  ISETP.GE.AND P4, PT, R34, R58, PT ;  /* 0x0000003a2200720c */ /* 0x000fe20003f86270 */
[----:B------:R-:W-:Y:S01]  /*cb80*/  FMUL.FTZ R70, R70, c[0x0][0x2ec] ;  /* 0x0000bb0046467a20 */ /* 0x000fe20000410000 */
[----:B------:R-:W-:Y:S01]  /*cb90*/  ISETP.GE.AND P5, PT, R32, R57, PT ;  /* 0x000000392000720c */ /* 0x000fe20003fa6270 */
[----:B------:R-:W1:Y:S01]  /*cba0*/  MUFU.TANH R76, R76 ;  /* 0x0000004c004c7308 */ /* 0x000e620000002400 */
[----:B------:R-:W-:Y:S01]  /*cbb0*/  HMMA.16816.F32 R16, R16, R86, RZ ;  /* 0x000000561010723c */ /* 0x000fe200000018ff */
[----:B------:R-:W-:-:S02]  /*cbc0*/  P2R R32, PR, RZ, 0x10 ;  /* 0x00000010ff207803 */ /* 0x000fc40000000000 */
[-C--:B------:R-:W-:Y:S02]  /*cbd0*/  ISETP.GE.AND P4, PT, R34, R57.reuse, PT ;  /* 0x000000392200720c */ /* 0x080fe40003f86270 */
[----:B------:R-:W-:Y:S02]  /*cbe0*/  FSEL R71, R105, -INF , !P3 ;  /* 0xff80000069477808 */ /* 0x000fe40005800000 */
[----:B------:R-:W-:Y:S01]  /*cbf0*/  IADD3 R34, R40, 0x21, RZ ;  /* 0x0000002128227810 */ /* 0x000fe20007ffe0ff */
[----:B------:R-:W-:Y:S01]  /*cc00*/  HMMA.16816.F32 R24, R8, R74, R24 ;  /* 0x0000004a0818723c */ /* 0x000fe20000001818 */
[----:B------:R-:W-:Y:S01]  /*cc10*/  ISETP.NE.AND P3, PT, R32, RZ, PT ;  /* 0x000000ff2000720c */ /* 0x000fe20003f65270 */
[----:B------:R-:W1:Y:S01]  /*cc20*/  MUFU.TANH R116, R116 ;  /* 0x0000007400747308 */ /* 0x000e620000002400 */
[----:B---3--:R-:W-:Y:S01]  /*cc30*/  FSEL R46, R104, -INF , !P0 ;  /* 0xff800000682e7808 */ /* 0x008fe20004000000 */
[----:B------:R-:W-:Y:S01]  /*cc40*/  FMUL.FTZ R112, R67, c[0x0][0x2ec] ;  /* 0x0000bb0043707a20 */ /* 0x000fe20000410000 */
[----:B------:R-:W-:Y:S01]  /*cc50*/  FSEL R72, R109, -INF , !P4 ;  /* 0xff8000006d487808 */ /* 0x000fe20006000000 */
[----:B------:R-:W-:Y:S01]  /*cc60*/  FMUL.FTZ R65, R65, c[0x0][0x2ec] ;  /* 0x0000bb0041417a20 */ /* 0x000fe20000410000 */
[----:B------:R-:W-:Y:S01]  /*cc70*/  FSEL R75, R63, -INF , !P2 ;  /* 0xff8000003f4b7808 */ /* 0x000fe20005000000 */
[----:B--2---:R-:W-:Y:S01]  /*cc80*/  HMMA.16816.F32 R52, R4, R36, R52 ;  /* 0x000000240434723c */ /* 0x004fe20000001834 */
[-C--:B------:R-:W-:Y:S01]  /*cc90*/  ISETP.GE.AND P2, PT, R33, R58.reuse, PT ;  /* 0x0000003a2100720c */ /* 0x080fe20003f46270 */
[----:B------:R-:W2:Y:S01]  /*cca0*/  MUFU.TANH R44, R44 ;  /* 0x0000002c002c7308 */ /* 0x000ea20000002400 */
[----:B------:R-:W-:Y:S01]  /*ccb0*/  IADD3 R33, R40, 0x20, RZ ;  /* 0x0000002028217810 */ /* 0x000fe20007ffe0ff */
[----:B------:R-:W-:Y:S01]  /*ccc0*/  FMUL.FTZ R64, R64, c[0x0][0x2ec] ;  /* 0x0000bb0040407a20 */ /* 0x000fe20000410000 */
[----:B------:R-:W-:Y:S01]  /*ccd0*/  FSEL R83, R102, -INF , !P2 ;  /* 0xff80000066537808 */ /* 0x000fe20005000000 */
[----:B------:R-:W-:Y:S01]  /*cce0*/  FMUL.FTZ R66, R66, c[0x0][0x2ec] ;  /* 0x0000bb0042427a20 */ /* 0x000fe20000410000 */
[----:B------:R-:W-:Y:S01]  /*ccf0*/  ISETP.GE.AND P6, PT, R33, R58, PT ;  /* 0x0000003a2100720c */ /* 0x000fe20003fc6270 */
[----:B------:R-:W-:Y:S01]  /*cd00*/  FMUL.FTZ R36, R69, c[0x0][0x2ec] ;  /* 0x0000bb0045247a20 */ /* 0x000fe20000410000 */
[----:B------:R-:W-:Y:S01]  /*cd10*/  ISETP.GE.AND P1, PT, R33, R57, PT ;  /* 0x000000392100720c */ /* 0x000fe20003f26270 */
[----:B------:R-:W-:Y:S01]  /*cd20*/  HMMA.16816.F32 R20, R8, R48, R20 ;  /* 0x000000300814723c */ /* 0x000fe20000001814 */
[----:B------:R-:W-:Y:S01]  /*cd30*/  IADD3 R33, R40, 0x28, RZ ;  /* 0x0000002828217810 */ /* 0x000fe20007ffe0ff */
[----:B------:R-:W3:Y:S01]  /*cd40*/  MUFU.TANH R124, R47 ;  /* 0x0000002f007c7308 */ /* 0x000ee20000002400 */
[----:B------:R-:W-:-:S02]  /*cd50*/  FSEL R69, R106, -INF , !P3 ;  /* 0xff8000006a457808 */ /* 0x000fc40005800000 */
[CC--:B------:R-:W-:Y:S02]  /*cd60*/  ISETP.GE.AND P2, PT, R34.reuse, R58.reuse, PT ;  /* 0x0000003a2200720c */ /* 0x0c0fe40003f46270 */
[-C--:B------:R-:W-:Y:S01]  /*cd70*/  ISETP.GE.AND P0, PT, R34, R57.reuse, PT ;  /* 0x000000392200720c */ /* 0x080fe20003f06270 */
[----:B------:R-:W-:Y:S01]  /*cd80*/  HMMA.16816.F32 R16, R8, R50, R16 ;  /* 0x000000320810723c */ /* 0x000fe20000001810 */
[C---:B------:R-:W-:Y:S01]  /*cd90*/  ISETP.GE.AND P3, PT, R33.reuse, R58, PT ;  /* 0x0000003a2100720c */ /* 0x040fe20003f66270 */
[----:B------:R1:W-:Y:S01]  /*cda0*/  MUFU.TANH R117, R45 ;  /* 0x0000002d00757308 */ /* 0x0003e20000002400 */
[----:B------:R-:W-:Y:S02]  /*cdb0*/  ISETP.GE.AND P4, PT, R33, R57, PT ;  /* 0x000000392100720c */ /* 0x000fe40003f86270 */
[----:B------:R-:W2:Y:S01]  /*cdc0*/  LDSM.16.M88.4 R32, [R164+0x3800] ;  /* 0x00380000a420783b */ /* 0x000ea20000000200 */
[----:B------:R-:W-:Y:S02]  /*cdd0*/  P2R R37, PR, RZ, 0x8 ;  /* 0x00000008ff257803 */ /* 0x000fe40000000000 */
[----:B------:R-:W-:Y:S01]  /*cde0*/  IADD3 R9, R40, 0x31, RZ ;  /* 0x0000003128097810 */ /* 0x000fe20007ffe0ff */
[----:B------:R-:W-:Y:S01]  /*cdf0*/  HMMA.16816.F32 R24, R4, R38, R24 ;  /* 0x000000260418723c */ /* 0x000fe20000001818 */
[----:B-----5:R-:W-:Y:S01]  /*ce00*/  FSEL R106, R108, -INF , !P1 ;  /* 0xff8000006c6a7808 */ /* 0x020fe20004800000 */
[----:B------:R-:W5:Y:S01]  /*ce10*/  MUFU.TANH R81, R81 ;  /* 0x0000005100517308 */ /* 0x000f620000002400 */
[----:B------:R-:W-:-:S02]  /*ce20*/  ISETP.NE.AND P1, PT, R37, RZ, PT ;  /* 0x000000ff2500720c */ /* 0x000fc40003f25270 */
[----:B------:R-:W-:Y:S02]  /*ce30*/  FSEL R49, R88, -INF , !P6 ;  /* 0xff80000058317808 */ /* 0x000fe40007000000 */
[----:B------:R-:W-:Y:S01]  /*ce40*/  FSEL R39, R89, -INF , !P2 ;  /* 0xff80000059277808 */ /* 0x000fe20005000000 */
[----:B----4-:R-:W-:Y:S01]  /*ce50*/  HMMA.16816.F32 R52, R12, R28, R52 ;  /* 0x0000001c0c34723c */ /* 0x010fe20000001834 */
[----:B------:R-:W-:Y:S01]  /*ce60*/  ISETP.GE.AND P2, PT, R9, R58, PT ;  /* 0x0000003a0900720c */ /* 0x000fe20003f46270 */
[----:B-1----:R-:W-:Y:S01]  /*ce70*/  FMUL.FTZ R45, R92, c[0x0][0x2ec] ;  /* 0x0000bb005c2d7a20 */ /* 0x002fe20000410000 */
[----:B------:R-:W-:Y:S01]  /*ce80*/  FSEL R123, R123, -INF , !P1 ;  /* 0xff8000007b7b7808 */ /* 0x000fe20004800000 */
[----:B------:R-:W-:Y:S01]  /*ce90*/  MUFU.TANH R115, R93 ;  /* 0x0000005d00737308 */ /* 0x000fe20000002400 */
[----:B------:R-:W-:Y:S02]  /*cea0*/  ISETP.GE.AND P1, PT, R9, R57, PT ;  /* 0x000000390900720c */ /* 0x000fe40003f26270 */
[----:B------:R-:W-:-:S02]  /*ceb0*/  IADD3 R29, R40, 0x29, RZ ;  /* 0x00000029281d7810 */ /* 0x000fc40007ffe0ff */
[----:B------:R-:W-:Y:S02]  /*cec0*/  IADD3 R8, R40, 0x38, RZ ;  /* 0x0000003828087810 */ /* 0x000fe40007ffe0ff */
[-C--:B------:R-:W-:Y:S01]  /*ced0*/  ISETP.GE.AND P6, PT, R29, R58.reuse, PT ;  /* 0x0000003a1d00720c */ /* 0x080fe20003fc6270 */
[----:B------:R-:W1:Y:S01]  /*cee0*/  MUFU.TANH R128, R94 ;  /* 0x0000005e00807308 */ /* 0x000e620000002400 */
[----:B------:R-:W-:Y:S02]  /*cef0*/  P2R R9, PR, RZ, 0x4 ;  /* 0x00000004ff097803 */ /* 0x000fe40000000000 */
[----:B------:R-:W-:Y:S01]  /*cf00*/  FSEL R134, R134, -INF , !P4 ;  /* 0xff80000086867808 */ /* 0x000fe20006000000 */
[----:B------:R-:W-:Y:S01]  /*cf10*/  HMMA.16816.F32 R24, R12, R30, R24 ;  /* 0x0000001e0c18723c */ /* 0x000fe20000001818 */
[----:B------:R-:W-:Y:S02]  /*cf20*/  FSEL R121, R121, -INF , !P6 ;  /* 0xff80000079797808 */ /* 0x000fe40007000000 */
[----:B------:R-:W-:Y:S01]  /*cf30*/  ISETP.NE.AND P6, PT, R9, RZ, PT ;  /* 0x000000ff0900720c */ /* 0x000fe20003fc5270 */
[----:B------:R-:W4:Y:S01]  /*cf40*/  MUFU.TANH R126, R95 ;  /* 0x0000005f007e7308 */ /* 0x000f220000002400 */
[----:B------:R-:W-:-:S02]  /*cf50*/  ISETP.GE.AND P4, PT, R8, R58, PT ;  /* 0x0000003a0800720c */ /* 0x000fc40003f86270 */
[-C--:B------:R-:W-:Y:S01]  /*cf60*/  ISETP.GE.AND P2, PT, R8, R57.reuse, PT ;  /* 0x000000390800720c */ /* 0x080fe20003f46270 */
[----:B------:R-:W-:Y:S01]  /*cf70*/  FMUL.FTZ R54, R54, c[0x0][0x2ec] ;  /* 0x0000bb0036367a20 */ /* 0x000fe20000410000 */
[----:B------:R-:W1:Y:S01]  /*cf80*/  LDSM.16.M88.4 R8, [R100+0x3800] ;  /* 0x003800006408783b */ /* 0x000e620000000200 */
[----:B------:R-:W-:Y:S01]  /*cf90*/  IADD3 R28, R40, 0x30, RZ ;  /* 0x00000030281c7810 */ /* 0x000fe20007ffe0ff */
[----:B------:R-:W-:Y:S01]  /*cfa0*/  FMUL.FTZ R52, R52, c[0x0][0x2ec] ;  /* 0x0000bb0034347a20 */ /* 0x000fe20000410000 */
[C---:B--2---:R-:W-:Y:S01]  /*cfb0*/  HMMA.16816.F32 R20, R4.reuse, R32, R20 ;  /* 0x000000200414723c */ /* 0x044fe20000001814 */
[----:B------:R-:W-:Y:S01]  /*cfc0*/  FSEL R104, R110, -INF , !P0 ;  /* 0xff8000006e687808 */ /* 0x000fe20004000000 */
[----:B------:R-:W2:Y:S01]  /*cfd0*/  MUFU.TANH R45, R45 ;  /* 0x0000002d002d7308 */ /* 0x000ea20000002400 */
[-C--:B------:R-:W-:Y:S01]  /*cfe0*/  ISETP.GE.AND P3, PT, R29, R57.reuse, PT ;  /* 0x000000391d00720c */ /* 0x080fe20003f66270 */
[----:B------:R-:W-:Y:S01]  /*cff0*/  FMUL.FTZ R53, R53, c[0x0][0x2ec] ;  /* 0x0000bb0035357a20 */ /* 0x000fe20000410000 */
[-C--:B------:R-:W-:Y:S01]  /*d000*/  ISETP.GE.AND P0, PT, R28, R57.reuse, PT ;  /* 0x000000391c00720c */ /* 0x080fe20003f06270 */
[----:B------:R-:W-:Y:S01]  /*d010*/  FMUL.FTZ R55, R55, c[0x0][0x2ec] ;  /* 0x0000bb0037377a20 */ /* 0x000fe20000410000 */
[----:B------:R-:W-:Y:S01]  /*d020*/  IADD3 R29, R40, 0x39, RZ ;  /* 0x00000039281d7810 */ /* 0x000fe20007ffe0ff */
[----:B------:R-:W-:Y:S01]  /*d030*/  HMMA.16816.F32 R16, R4, R34, R16 ;  /* 0x000000220410723c */ /* 0x000fe20000001810 */
[----:B------:R-:W-:Y:S01]  /*d040*/  FSEL R74, R107, -INF , !P5 ;  /* 0xff8000006b4a7808 */ /* 0x000fe20006800000 */
[----:B------:R-:W1:Y:S01]  /*d050*/  MUFU.TANH R111, R111 ;  /* 0x0000006f006f7308 */ /* 0x000e620000002400 */
[----:B------:R-:W-:Y:S01]  /*d060*/  FSEL R132, R132, -INF , !P3 ;  /* 0xff80000084847808 */ /* 0x000fe20005800000 */
[----:B------:R-:W-:Y:S01]  /*d070*/  FMUL.FTZ R24, R24, c[0x0][0x2ec] ;  /* 0x0000bb0018187a20 */ /* 0x000fe20000410000 */
[----:B------:R-:W-:Y:S01]  /*d080*/  FSEL R118, R118, -INF , !P0 ;  /* 0xff80000076767808 */ /* 0x000fe20004000000 */
[----:B------:R-:W-:Y:S01]  /*d090*/  FMUL.FTZ R25, R25, c[0x0][0x2ec] ;  /* 0x0000bb0019197a20 */ /* 0x000fe20000410000 */
[-C--:B------:R-:W-:Y:S01]  /*d0a0*/  ISETP.GE.AND P5, PT, R28, R58.reuse, PT ;  /* 0x0000003a1c00720c */ /* 0x080fe20003fa6270 */
[----:B------:R-:W-:Y:S01]  /*d0b0*/  FMUL.FTZ R27, R27, c[0x0][0x2ec] ;  /* 0x0000bb001b1b7a20 */ /* 0x000fe20000410000 */
[C---:B------:R-:W-:Y:S01]  /*d0c0*/  ISETP.GE.AND P3, PT, R29.reuse, R58, PT ;  /* 0x0000003a1d00720c */ /* 0x040fe20003f66270 */
[----:B------:R-:W1:Y:S01]  /*d0d0*/  MUFU.TANH R36, R36 ;  /* 0x0000002400247308 */ /* 0x000e620000002400 */
[----:B------:R-:W-:Y:S01]  /*d0e0*/  ISETP.GE.AND P0, PT, R29, R57, PT ;  /* 0x000000391d00720c */ /* 0x000fe20003f06270 */
[----:B------:R-:W-:Y:S01]  /*d0f0*/  FMUL.FTZ R26, R26, c[0x0][0x2ec] ;  /* 0x0000bb001a1a7a20 */ /* 0x000fe20000410000 */
[----:B------:R-:W-:Y:S01]  /*d100*/  IADD3 R28, R40, 0x40, RZ ;  /* 0x00000040281c7810 */ /* 0x000fe20007ffe0ff */
[----:B------:R-:W-:-:S04]  /*d110*/  DEPBAR.LE SB0, 0x0 ;  /* 0x000080000000791a */ /* 0x000fc80000000000 */
[----:B------:R-:W-:Y:S01]  /*d120*/  IADD3 R29, R40, 0x41, RZ ;  /* 0x00000041281d7810 */ /* 0x000fe20007ffe0ff */
[----:B------:R-:W2:Y:S01]  /*d130*/  MUFU.TANH R120, R120 ;  /* 0x0000007800787308 */ /* 0x000ea20000002400 */
[----:B------:R-:W-:Y:S02]  /*d140*/  FSEL R119, R119, -INF , !P5 ;  /* 0xff80000077777808 */ /* 0x000fe40006800000 */
[----:B------:R-:W-:Y:S02]  /*d150*/  FSEL R108, R77, -INF , !P1 ;  /* 0xff8000004d6c7808 */ /* 0x000fe40004800000 */
[----:B------:R-:W-:Y:S02]  /*d160*/  FSEL R110, R78, -INF , !P2 ;  /* 0xff8000004e6e7808 */ /* 0x000fe40005000000 */
[C---:B------:R-:W-:Y:S01]  /*d170*/  ISETP.GE.AND P5, PT, R28.reuse, R58, PT ;  /* 0x0000003a1c00720c */ /* 0x040fe20003fa6270 */
[----:B------:R5:W2:Y:S01]  /*d180*/  MUFU.TANH R107, R65 ;  /* 0x00000041006b7308 */ /* 0x000aa20000002400 */
[-C--:B------:R-:W-:Y:S01]  /*d190*/  ISETP.GE.AND P1, PT, R28, R57.reuse, PT ;  /* 0x000000391c00720c */ /* 0x080fe20003f26270 */
[----:B-1----:R-:W-:Y:S01]  /*d1a0*/  HMMA.16816.F32 R20, R12, R8, R20 ;  /* 0x000000080c14723c */ /* 0x002fe20000001814 */
[----:B------:R-:W-:-:S02]  /*d1b0*/  ISETP.GE.AND P2, PT, R29, R57, PT ;  /* 0x000000391d00720c */ /* 0x000fc40003f46270 */
[C---:B------:R-:W-:Y:S02]  /*d1c0*/  IADD3 R28, R40.reuse, 0x48, RZ ;  /* 0x00000048281c7810 */ /* 0x040fe40007ffe0ff */
[C---:B------:R-:W-:Y:S01]  /*d1d0*/  IADD3 R5, R40.reuse, 0x49, RZ ;  /* 0x0000004928057810 */ /* 0x040fe20007ffe0ff */
[----:B------:R-:W1:Y:S01]  /*d1e0*/  MUFU.TANH R112, R112 ;  /* 0x0000007000707308 */ /* 0x000e620000002400 */
[----:B------:R-:W-:Y:S01]  /*d1f0*/  IADD3 R4, R40, 0x50, RZ ;  /* 0x0000005028047810 */ /* 0x000fe20007ffe0ff */
[----:B------:R-:W-:Y:S01]  /*d200*/  HMMA.16816.F32 R16, R12, R10, R16 ;  /* 0x0000000a0c10723c */ /* 0x000fe20000001810 */
[----:B------:R-:W-:Y:S02]  /*d210*/  FSEL R51, R80, -INF , !P6 ;  /* 0xff80000050337808 */ /* 0x000fe40007000000 */
[----:B------:R-:W-:Y:S02]  /*d220*/  FSEL R101, R76, -INF , !P4 ;  /* 0xff8000004c657808 */ /* 0x000fe40006000000 */
[----:B------:R-:W-:Y:S01]  /*d230*/  FSEL R116, R116, -INF , !P0 ;  /* 0xff80000074747808 */ /* 0x000fe20004000000 */
[----:B------:R-:W1:Y:S01]  /*d240*/  MUFU.TANH R122, R70 ;  /* 0x00000046007a7308 */ /* 0x000e620000002400 */
[----:B------:R-:W-:-:S02]  /*d250*/  FSEL R103, R44, -INF , !P5 ;  /* 0xff8000002c677808 */ /* 0x000fc40006800000 */
[----:B------:R-:W-:Y:S02]  /*d260*/  FSEL R130, R130, -INF , !P1 ;  /* 0xff80000082827808 */ /* 0x000fe40004800000 */
[----:B---3--:R-:W-:Y:S02]  /*d270*/  FSEL R124, R124, -INF , !P2 ;  /* 0xff8000007c7c7808 */ /* 0x008fe40005000000 */
[-C--:B------:R-:W-:Y:S01]  /*d280*/  ISETP.GE.AND P4, PT, R29, R58.reuse, PT ;  /* 0x0000003a1d00720c */ /* 0x080fe20003f86270 */
[----:B------:R-:W3:Y:S01]  /*d290*/  MUFU.TANH R113, R64 ;  /* 0x0000004000717308 */ /* 0x000ee20000002400 */
[-C--:B------:R-:W-:Y:S01]  /*d2a0*/  ISETP.GE.AND P0, PT, R28, R57.reuse, PT ;  /* 0x000000391c00720c */ /* 0x080fe20003f06270 */
[----:B------:R-:W-:Y:S01]  /*d2b0*/  FMUL.FTZ R23, R23, c[0x0][0x2ec] ;  /* 0x0000bb0017177a20 */ /* 0x000fe20000410000 */
[CC--:B------:R-:W-:Y:S01]  /*d2c0*/  ISETP.GE.AND P6, PT, R5.reuse, R58.reuse, PT ;  /* 0x0000003a0500720c */ /* 0x0c0fe20003fc6270 */
[----:B------:R-:W-:Y:S01]  /*d2d0*/  FMUL.FTZ R20, R20, c[0x0][0x2ec] ;  /* 0x0000bb0014147a20 */ /* 0x000fe20000410000 */
[-C--:B------:R-:W-:Y:S01]  /*d2e0*/  ISETP.GE.AND P1, PT, R5, R57.reuse, PT ;  /* 0x000000390500720c */ /* 0x080fe20003f26270 */
[----:B------:R-:W-:Y:S01]  /*d2f0*/  FMUL.FTZ R21, R21, c[0x0][0x2ec] ;  /* 0x0000bb0015157a20 */ /* 0x000fe20000410000 */
[C---:B------:R-:W-:Y:S01]  /*d300*/  ISETP.GE.AND P5, PT, R4.reuse, R58, PT ;  /* 0x0000003a0400720c */ /* 0x040fe20003fa6270 */
[----:B------:R-:W-:Y:S01]  /*d310*/  MUFU.TANH R114, R66 ;  /* 0x0000004200727308 */ /* 0x000fe20000002400 */
[----:B------:R-:W-:Y:S01]  /*d320*/  ISETP.GE.AND P2, PT, R4, R57, PT ;  /* 0x000000390400720c */ /* 0x000fe20003f46270 */
[----:B------:R-:W-:Y:S01]  /*d330*/  FMUL.FTZ R22, R22, c[0x0][0x2ec] ;  /* 0x0000bb0016167a20 */ /* 0x000fe20000410000 */
[----:B------:R-:W-:Y:S01]  /*d340*/  IADD3 R5, R40, 0x51, RZ ;  /* 0x0000005128057810 */ /* 0x000fe20007ffe0ff */
[----:B------:R-:W-:Y:S01]  /*d350*/  FMUL.FTZ R16, R16, c[0x0][0x2ec] ;  /* 0x0000bb0010107a20 */ /* 0x000fe20000410000 */
[----:B------:R-:W-:Y:S01]  /*d360*/  IADD3 R4, R40, 0x58, RZ ;  /* 0x0000005828047810 */ /* 0x000fe20007ffe0ff */
[----:B------:R-:W-:Y:S01]  /*d370*/  FMUL.FTZ R17, R17, c[0x0][0x2ec] ;  /* 0x0000bb0011117a20 */ /* 0x000fe20000410000 */
[----:B-----5:R-:W-:Y:S01]  /*d380*/  FSEL R65, R81, -INF , !P3 ;  /* 0xff80000051417808 */ /* 0x020fe20005800000 */
[----:B------:R-:W5:Y:S01]  /*d390*/  MUFU.TANH R66, R54 ;  /* 0x0000003600427308 */ /* 0x000f620000002400 */
[----:B------:R-:W-:Y:S01]  /*d3a0*/  FSEL R117, R117, -INF , !P4 ;  /* 0xff80000075757808 */ /* 0x000fe20006000000 */
[----:B------:R-:W-:Y:S01]  /*d3b0*/  FMUL.FTZ R18, R18, c[0x0][0x2ec] ;  /* 0x0000bb0012127a20 */ /* 0x000fe20000410000 */
[----:B------:R-:W-:Y:S01]  /*d3c0*/  FSEL R128, R128, -INF , !P0 ;  /* 0xff80000080807808 */ /* 0x000fe20004000000 */
[----:B------:R-:W-:Y:S01]  /*d3d0*/  FMUL.FTZ R19, R19, c[0x0][0x2ec] ;  /* 0x0000bb0013137a20 */ /* 0x000fe20000410000 */
[----:B------:R-:W-:-:S02]  /*d3e0*/  FSEL R115, R115, -INF , !P6 ;  /* 0xff80000073737808 */ /* 0x000fc40007000000 */
[----:B----4-:R-:W-:Y:S01]  /*d3f0*/  FSEL R126, R126, -INF , !P1 ;  /* 0xff8000007e7e7808 */ /* 0x010fe20004800000 */
[----:B------:R-:W4:Y:S01]  /*d400*/  MUFU.TANH R67, R52 ;  /* 0x0000003400437308 */ /* 0x000f220000002400 */
[-C--:B------:R-:W-:Y:S02]  /*d410*/  ISETP.GE.AND P3, PT, R28, R58.reuse, PT ;  /* 0x0000003a1c00720c */ /* 0x080fe40003f66270 */
[CC--:B------:R-:W-:Y:S02]  /*d420*/  ISETP.GE.AND P4, PT, R5.reuse, R58.reuse, PT ;  /* 0x0000003a0500720c */ /* 0x0c0fe40003f86270 */
[-C--:B------:R-:W-:Y:S02]  /*d430*/  ISETP.GE.AND P0, PT, R5, R57.reuse, PT ;  /* 0x000000390500720c */ /* 0x080fe40003f06270 */
[C---:B------:R-:W-:Y:S01]  /*d440*/  ISETP.GE.AND P6, PT, R4.reuse, R58, PT ;  /* 0x0000003a0400720c */ /* 0x040fe20003fc6270 */
[----:B------:R-:W1:Y:S01]  /*d450*/  MUFU.TANH R61, R24 ;  /* 0x00000018003d7308 */ /* 0x000e620000002400 */
[----:B------:R-:W-:-:S02]  /*d460*/  ISETP.GE.AND P1, PT, R4, R57, PT ;  /* 0x000000390400720c */ /* 0x000fc40003f26270 */
[C---:B------:R-:W-:Y:S02]  /*d470*/  IADD3 R5, R40.reuse, 0x59, RZ ;  /* 0x0000005928057810 */ /* 0x040fe40007ffe0ff */
[----:B------:R-:W-:Y:S02]  /*d480*/  IADD3 R4, R40, 0x60, RZ ;  /* 0x0000006028047810 */ /* 0x000fe40007ffe0ff */
[----:B--2---:R-:W-:Y:S01]  /*d490*/  FSEL R105, R45, -INF , !P3 ;  /* 0xff8000002d697808 */ /* 0x004fe20005800000 */
[----:B------:R-:W-:Y:S01]  /*d4a0*/  MUFU.TANH R63, R53 ;  /* 0x00000035003f7308 */ /* 0x000fe20000002400 */
[----:B------:R-:W-:Y:S02]  /*d4b0*/  FSEL R111, R111, -INF , !P5 ;  /* 0xff8000006f6f7808 */ /* 0x000fe40006800000 */
[----:B------:R-:W-:Y:S02]  /*d4c0*/  FSEL R109, R36, -INF , !P4 ;  /* 0xff800000246d7808 */ /* 0x000fe40006000000 */
[----:B------:R-:W-:-:S02]  /*d4d0*/  FSEL R120, R120, -INF , !P0 ;  /* 0xff80000078787808 */ /* 0x000fc40004000000 */
[CC--:B------:R-:W-:Y:S01]  /*d4e0*/  ISETP.GE.AND P5, PT, R5.reuse, R58.reuse, PT ;  /* 0x0000003a0500720c */ /* 0x0c0fe20003fa6270 */
[----:B------:R-:W2:Y:S01]  /*d4f0*/  MUFU.TANH R53, R25 ;  /* 0x0000001900357308 */ /* 0x000ea20000002400 */
[-C--:B------:R-:W-:Y:S02]  /*d500*/  ISETP.GE.AND P3, PT, R5, R57.reuse, PT ;  /* 0x000000390500720c */ /* 0x080fe40003f66270 */
[C---:B------:R-:W-:Y:S02]  /*d510*/  ISETP.GE.AND P4, PT, R4.reuse, R58, PT ;  /* 0x0000003a0400720c */ /* 0x040fe40003f86270 */
[----:B------:R-:W-:Y:S02]  /*d520*/  ISETP.GE.AND P0, PT, R4, R57, PT ;  /* 0x000000390400720c */ /* 0x000fe40003f06270 */
[C---:B------:R-:W-:Y:S01]  /*d530*/  IADD3 R4, R40.reuse, 0x68, RZ ;  /* 0x0000006828047810 */ /* 0x040fe20007ffe0ff */
[----:B------:R-:W2:Y:S01]  /*d540*/  MUFU.TANH R30, R23 ;  /* 0x00000017001e7308 */ /* 0x000ea20000002400 */
[----:B------:R-:W-:-:S02]  /*d550*/  IADD3 R5, R40, 0x61, RZ ;  /* 0x0000006128057810 */ /* 0x000fc40007ffe0ff */
[----:B------:R-:W-:Y:S02]  /*d560*/  FSEL R107, R107, -INF , !P5 ;  /* 0xff8000006b6b7808 */ /* 0x000fe40006800000 */
[----:B-1----:R-:W-:Y:S02]  /*d570*/  FSEL R112, R112, -INF , !P3 ;  /* 0xff80000070707808 */ /* 0x002fe40005800000 */
[C---:B------:R-:W-:Y:S01]  /*d580*/  ISETP.GE.AND P5, PT, R4.reuse, R58, PT ;  /* 0x0000003a0400720c */ /* 0x040fe20003fa6270 */
[----:B------:R-:W1:Y:S01]  /*d590*/  MUFU.TANH R64, R55 ;  /* 0x0000003700407308 */ /* 0x000e620000002400 */
[----:B------:R-:W-:Y:S02]  /*d5a0*/  ISETP.GE.AND P3, PT, R4, R57, PT ;  /* 0x000000390400720c */ /* 0x000fe40003f66270 */
[----:B------:R-:W-:Y:S02]  /*d5b0*/  IADD3 R4, R40, 0x70, RZ ;  /* 0x0000007028047810 */ /* 0x000fe40007ffe0ff */
[----:B------:R-:W-:-:S02]  /*d5c0*/  FSEL R122, R122, -INF , !P2 ;  /* 0xff8000007a7a7808 */ /* 0x000fc40005000000 */
[----:B---3--:R-:W-:Y:S01]  /*d5d0*/  FSEL R113, R113, -INF , !P6 ;  /* 0xff80000071717808 */ /* 0x008fe20007000000 */
[----:B------:R-:W3:Y:S01]  /*d5e0*/  MUFU.TANH R60, R27 ;  /* 0x0000001b003c7308 */ /* 0x000ee20000002400 */
[CC--:B------:R-:W-:Y:S02]  /*d5f0*/  ISETP.GE.AND P6, PT, R5.reuse, R58.reuse, PT ;  /* 0x0000003a0500720c */ /* 0x0c0fe40003fc6270 */
[----:B------:R-:W-:Y:S02]  /*d600*/  ISETP.GE.AND P2, PT, R5, R57, PT ;  /* 0x000000390500720c */ /* 0x000fe40003f46270 */
[----:B------:R-:W-:Y:S02]  /*d610*/  IADD3 R5, R40, 0x69, RZ ;  /* 0x0000006928057810 */ /* 0x000fe40007ffe0ff */
[----:B-----5:R-:W-:Y:S01]  /*d620*/  FSEL R66, R66, -INF , !P0 ;  /* 0xff80000042427808 */ /* 0x020fe20004000000 */
[----:B------:R-:W5:Y:S01]  /*d630*/  MUFU.TANH R48, R20 ;  /* 0x0000001400307308 */ /* 0x000f620000002400 */
[----:B------:R-:W-:-:S02]  /*d640*/  ISETP.GE.AND P0, PT, R4, R58, PT ;  /* 0x0000003a0400720c */ /* 0x000fc40003f06270 */
[----:B------:R-:W-:Y:S02]  /*d650*/  FSEL R114, R114, -INF , !P1 ;  /* 0xff80000072727808 */ /* 0x000fe40004800000 */
[----:B----4-:R-:W-:Y:S02]  /*d660*/  FSEL R67, R67, -INF , !P4 ;  /* 0xff80000043437808 */ /* 0x010fe40006000000 */
[----:B------:R-:W-:Y:S01]  /*d670*/  IADD3 R6, R40, 0x71, RZ ;  /* 0x0000007128067810 */ /* 0x000fe20007ffe0ff */
[----:B------:R-:W4:Y:S01]  /*d680*/  MUFU.TANH R62, R26 ;  /* 0x0000001a003e7308 */ /* 0x000f220000002400 */
[C---:B------:R-:W-:Y:S02]  /*d690*/  ISETP.GE.AND P4, PT, R5.reuse, R58, PT ;  /* 0x0000003a0500720c */ /* 0x040fe40003f86270 */
[----:B------:R-:W-:Y:S02]  /*d6a0*/  ISETP.GE.AND P1, PT, R5, R57, PT ;  /* 0x000000390500720c */ /* 0x000fe40003f26270 */
[----:B------:R-:W-:-:S02]  /*d6b0*/  P2R R5, PR, RZ, 0x1 ;  /* 0x00000001ff057803 */ /* 0x000fc40000000000 */
[----:B------:R-:W-:Y:S01]  /*d6c0*/  FSEL R61, R61, -INF , !P5 ;  /* 0xff8000003d3d7808 */ /* 0x000fe20006800000 */
[----:B------:R-:W-:Y:S01]  /*d6d0*/  MUFU.TANH R47, R21 ;  /* 0x00000015002f7308 */ /* 0x000fe20000002400 */
[----:B------:R-:W-:Y:S02]  /*d6e0*/  ISETP.GE.AND P5, PT, R6, R57, PT ;  /* 0x000000390600720c */ /* 0x000fe40003fa6270 */
[----:B--2---:R-:W-:Y:S02]  /*d6f0*/  FSEL R53, R53, -INF , !P4 ;  /* 0xff80000035357808 */ /* 0x004fe40006000000 */
[----:B------:R-:W-:Y:S02]  /*d700*/  ISETP.NE.AND P4, PT, R5, RZ, PT ;  /* 0x000000ff0500720c */ /* 0x000fe40003f85270 */
[----:B------:R-:W-:Y:S01]  /*d710*/  FSEL R30, R30, -INF , !P5 ;  /* 0xff8000001e1e7808 */ /* 0x000fe20006800000 */
[----:B------:R-:W2:Y:S01]  /*d720*/  MUFU.TANH R34, R22 ;  /* 0x0000001600227308 */ /* 0x000ea20000002400 */
[----:B------:R-:W-:-:S02]  /*d730*/  ISETP.GE.AND P5, PT, R56, 0x2, PT ;  /* 0x000000023800780c */ /* 0x000fc40003fa6270 */
[----:B-1----:R-:W-:Y:S02]  /*d740*/  FSEL R64, R64, -INF , !P2 ;  /* 0xff80000040407808 */ /* 0x002fe40005000000 */
[----:B------:R-:W-:Y:S02]  /*d750*/  ISETP.GE.AND P0, PT, R4, R57, PT ;  /* 0x000000390400720c */ /* 0x000fe40003f06270 */
[----:B---3--:R-:W-:Y:S01]  /*d760*/  FSEL R60, R60, -INF , !P1 ;  /* 0xff8000003c3c7808 */ /* 0x008fe20004800000 */
[----:B------:R-:W1:Y:S01]  /*d770*/  MUFU.TANH R45, R16 ;  /* 0x00000010002d7308 */ /* 0x000e620000002400 */
[----:B-----5:R-:W-:Y:S02]  /*d780*/  FSEL R48, R48, -INF , !P4 ;  /* 0xff80000030307808 */ /* 0x020fe40006000000 */
[----:B------:R-:W-:Y:S02]  /*d790*/  IADD3 R4, R40, 0x78, RZ ;  /* 0x0000007828047810 */ /* 0x000fe40007ffe0ff */
[----:B------:R-:W-:-:S02]  /*d7a0*/  ISETP.GE.AND P2, PT, R6, R58, PT ;  /* 0x0000003a0600720c */ /* 0x000fc40003f46270 */
[C---:B------:R-:W-:Y:S01]  /*d7b0*/  ISETP.GE.AND P4, PT, R40.reuse, R58, PT ;  /* 0x0000003a2800720c */ /* 0x040fe20003f86270 */
[----:B------:R-:W-:Y:S01]  /*d7c0*/  MUFU.TANH R5, R17 ;  /* 0x0000001100057308 */ /* 0x000fe20000002400 */
[C---:B------:R-:W-:Y:S02]  /*d7d0*/  ISETP.GE.AND P1, PT, R40.reuse, R57, PT ;  /* 0x000000392800720c */ /* 0x040fe40003f26270 */
[----:B------:R-:W-:Y:S02]  /*d7e0*/  IADD3 R40, R40, 0x79, RZ ;  /* 0x0000007928287810 */ /* 0x000fe40007ffe0ff */
[----:B------:R-:W-:Y:S02]  /*d7f0*/  FSEL R63, R63, -INF , !P6 ;  /* 0xff8000003f3f7808 */ /* 0x000fe40007000000 */
[----:B----4-:R-:W-:Y:S01]  /*d800*/  FSEL R62, R62, -INF , !P3 ;  /* 0xff8000003e3e7808 */ /* 0x010fe20005800000 */
[----:B------:R-:W3:Y:S01]  /*d810*/  MUFU.TANH R24, R18 ;  /* 0x0000001200187308 */ /* 0x000ee20000002400 */
[----:B--2---:R-:W-:-:S02]  /*d820*/  FSEL R34, R34, -INF , !P0 ;  /* 0xff80000022227808 */ /* 0x004fc40004000000 */
[----:B------:R-:W-:Y:S01]  /*d830*/  FSEL R47, R47, -INF , !P2 ;  /* 0xff8000002f2f7808 */ /* 0x000fe20005000000 */
[----:B------:R-:W-:Y:S01]  /*d840*/  BAR.SYNC.DEFER_BLOCKING 0x0 ;  /* 0x0000000000007b1d */ /* 0x000fe20000010000 */
[CC--:B------:R-:W-:Y:S02]  /*d850*/  ISETP.GE.AND P6, PT, R4.reuse, R58.reuse, PT ;  /* 0x0000003a0400720c */ /* 0x0c0fe40003fc6270 */
[-C--:B------:R-:W-:Y:S02]  /*d860*/  ISETP.GE.AND P3, PT, R4, R57.reuse, PT ;  /* 0x000000390400720c */ /* 0x080fe40003f66270 */
[C---:B------:R-:W-:Y:S01]  /*d870*/  ISETP.GE.AND P2, PT, R40.reuse, R58, PT ;  /* 0x0000003a2800720c */ /* 0x040fe20003f46270 */
[----:B------:R-:W2:Y:S01]  /*d880*/  MUFU.TANH R20, R19 ;  /* 0x0000001300147308 */ /* 0x000ea20000002400 */
[----:B------:R-:W-:Y:S02]  /*d890*/  ISETP.GE.AND P0, PT, R40, R57, PT ;  /* 0x000000392800720c */ /* 0x000fe40003f06270 */
[----:B------:R-:W-:-:S02]  /*d8a0*/  FSEL R4, R41, -INF , !P1 ;  /* 0xff80000029047808 */ /* 0x000fc40004800000 */
[----:B-1----:R-:W-:Y:S02]  /*d8b0*/  FSEL R45, R45, -INF , !P6 ;  /* 0xff8000002d2d7808 */ /* 0x002fe40007000000 */
[----:B------:R-:W-:Y:S02]  /*d8c0*/  IADD3 R102, R164, 0x3800, RZ ;  /* 0x00003800a4667810 */ /* 0x000fe40007ffe0ff */
[----:B---3--:R-:W-:Y:S02]  /*d8d0*/  FSEL R24, R24, -INF , !P3 ;  /* 0xff80000018187808 */ /* 0x008fe40005800000 */
[----:B------:R-:W-:Y:S02]  /*d8e0*/  FSEL R0, R0, -INF , !P4 ;  /* 0xff80000000007808 */ /* 0x000fe40006000000 */
[----:B------:R-:W-:Y:S02]  /*d8f0*/  FSEL R41, R5, -INF , !P2 ;  /* 0xff80000005297808 */ /* 0x000fe40005000000 */
        /* <DEDUP_REMOVED lines=62> */
.L_x_6632:
[----:B------:R-:W-:-:S05]  /*dce0*/  IMAD.MOV.U32 R5, RZ, RZ, c[0x0][0x198] ;  /* 0x00006600ff057624 */ /* 0x000fca00078e00ff */
[----:B------:R-:W-:-:S04]  /*dcf0*/  LEA R5, -R5, RZ, 0x7 ;  /* 0x000000ff05057211 */ /* 0x000fc800078e39ff */
[----:B------:R-:W-:Y:S02]  /*dd00*/  SHF.R.S32.HI R2, RZ, 0x1f, R5 ;  /* 0x0000001fff027819 */ /* 0x000fe40000011405 */
.L_x_6633:
        /* <DEDUP_REMOVED lines=33> */
.L_x_6631:
        /* <DEDUP_REMOVED lines=95> */
[--C-:B------:R-:W-:Y:S01]  /*e510*/  FFMA.FTZ R35, R96, c[0x0][0x23c], -R21.reuse ;  /* 0x00008f0060237a23 */ /* 0x100fe20000010815 */
[----:B------:R-:W3:Y:S01]  /*e520*/  LDSM.16.MT88.4 R4, [R158+0x6000] ;  /* 0x006000009e04783b */ /* 0x000ee20000004200 */
[--C-:B------:R-:W-:Y:S02]  /*e530*/  FFMA.FTZ R38, R98, c[0x0][0x23c], -R21.reuse ;  /* 0x00008f0062267a23 */ /* 0x100fe40000010815 */
        /* <DEDUP_REMOVED lines=59> */
[----:B-1----:R-:W-:Y:S01]  /*e8f0*/  HMMA.16816.F32 R80, R68, R76, RZ ;  /* 0x0000004c4450723c */ /* 0x002fe200000018ff */
        /* <DEDUP_REMOVED lines=15> */
[--C-:B------:R-:W-:Y:S02]  /*e9f0*/  FFMA.FTZ R34, R34, c[0x0][0x23c], -R21.reuse ;  /* 0x00008f0022227a23 */ /* 0x100fe40000010815 */
[----:B------:R-:W-:Y:S01]  /*ea00*/  FADD.FTZ R38, R29, R38 ;  /* 0x000000261d267221 */ /* 0x000fe20000010000 */
[C---:B---3--:R-:W-:Y:S01]  /*ea10*/  HMMA.16816.F32 R72, R68.reuse, R4, RZ ;  /* 0x000000044448723c */ /* 0x048fe200000018ff */
[--C-:B------:R-:W-:Y:S01]  /*ea20*/  FFMA.FTZ R30, R30, c[0x0][0x23c], -R21.reuse ;  /* 0x00008f001e1e7a23 */ /* 0x100fe20000010815 */
[----:B------:R-:W-:Y:S01]  /*ea30*/  MUFU.EX2 R42, R42 ;  /* 0x0000002a002a7308 */ /* 0x000fe20000000800 */
[----:B------:R-:W-:Y:S02]  /*ea40*/  FFMA.FTZ R24, R24, c[0x0][0x23c], -R21 ;  /* 0x00008f0018187a23 */ /* 0x000fe40000010815 */
[----:B------:R-:W-:Y:S02]  /*ea50*/  FFMA.FTZ R48, R48, c[0x0][0x23c], -R50 ;  /* 0x00008f0030307a23 */ /* 0x000fe40000010832 */
[----:B--2---:R-:W-:Y:S01]  /*ea60*/  F2FP.PACK_AB R4, R25, R32 ;  /* 0x000000201904723e */ /* 0x004fe200000000ff */
[----:B------:R-:W-:Y:S01]  /*ea70*/  HMMA.16816.F32 R68, R68, R6, RZ ;  /* 0x000000064444723c */ /* 0x000fe200000018ff */
[----:B-1----:R-:W-:Y:S01]  /*ea80*/  F2FP.PACK_AB R5, R28, R31 ;  /* 0x0000001f1c05723e */ /* 0x002fe200000000ff */
[----:B------:R-:W1:Y:S01]  /*ea90*/  MUFU.EX2 R3, R3 ;  /* 0x0000000300037308 */ /* 0x000e620000000800 */
[----:B------:R-:W-:-:S02]  /*eaa0*/  FADD.FTZ R31, R31, R38 ;  /* 0x000000261f1f7221 */ /* 0x000fc40000010000 */
[----:B------:R-:W-:Y:S02]  /*eab0*/  FFMA.FTZ R47, R47, c[0x0][0x23c], -R50 ;  /* 0x00008f002f2f7a23 */ /* 0x000fe40000010832 */
[----:B------:R-:W-:Y:S01]  /*eac0*/  F2FP.PACK_AB R6, R23, R26 ;  /* 0x0000001a1706723e */ /* 0x000fe200000000ff */
[----:B------:R-:W-:Y:S01]  /*ead0*/  FADD.FTZ R28, R28, R31 ;  /* 0x0000001f1c1c7221 */ /* 0x000fe20000010000 */
[----:B----4-:R-:W-:Y:S01]  /*eae0*/  F2FP.PACK_AB R7, R22, R27 ;  /* 0x0000001b1607723e */ /* 0x010fe200000000ff */
[----:B------:R-:W-:Y:S01]  /*eaf0*/  MUFU.EX2 R39, R39 ;  /* 0x0000002700277308 */ /* 0x000fe20000000800 */
[----:B------:R-:W-:Y:S02]  /*eb00*/  FFMA.FTZ R21, R20, c[0x0][0x23c], -R21 ;  /* 0x00008f0014157a23 */ /* 0x000fe40000010815 */
[----:B------:R-:W-:Y:S02]  /*eb10*/  FADD.FTZ R27, R27, R28 ;  /* 0x0000001c1b1b7221 */ /* 0x000fe40000010000 */
[--C-:B------:R-:W-:Y:S01]  /*eb20*/  FFMA.FTZ R45, R45, c[0x0][0x23c], -R50.reuse ;  /* 0x00008f002d2d7a23 */ /* 0x100fe20000010832 */
[----:B------:R-:W-:Y:S01]  /*eb30*/  HMMA.16816.F32 R96, R4, R8, R96 ;  /* 0x000000080460723c */ /* 0x000fe20000001860 */
        /* <DEDUP_REMOVED lines=269> */
.L_x_6635:
[----:B------:R-:W-:-:S05]  /*fc10*/  IMAD.MOV.U32 R3, RZ, RZ, c[0x0][0x1a0] ;  /* 0x00006800ff037624 */ /* 0x000fca00078e00ff */
[----:B------:R-:W-:-:S04]  /*fc20*/  LEA R3, -R3, RZ, 0x7 ;  /* 0x000000ff03037211 */ /* 0x000fc800078e39ff */
[----:B------:R-:W-:Y:S02]  /*fc30*/  SHF.R.S32.HI R4, RZ, 0x1f, R3 ;  /* 0x0000001fff047819 */ /* 0x000fe40000011403 */
.L_x_6636:
        /* <DEDUP_REMOVED lines=35> */
[----:B------:R-:W3:Y:S04]  /*fe70*/  LDSM.16.M88.4 R32, [R167+0x2000] ;  /* 0x00200000a720783b */ /* 0x000ee80000000200 */
[----:B------:R-:W-:Y:S04]  /*fe80*/  LDSM.16.M88.4 R40, [R166] ;  /* 0x00000000a628783b */ /* 0x000fe80000000200 */
[----:B------:R-:W3:Y:S04]  /*fe90*/  LDSM.16.M88.4 R48, [R161+0x2800] ;  /* 0x00280000a130783b */ /* 0x000ee80000000200 */
[----:B------:R-:W3:Y:S04]  /*fea0*/  LDSM.16.M88.4 R44, [R161+0x3000] ;  /* 0x00300000a12c783b */ /* 0x000ee80000000200 */
[----:B--2---:R-:W2:Y:S04]  /*feb0*/  LDSM.16.M88.4 R8, [R167+0x3800] ;  /* 0x00380000a708783b */ /* 0x004ea80000000200 */
[----:B------:R-:W4:Y:S04]  /*fec0*/  LDSM.16.M88.4 R116, [R167+0x4000] ;  /* 0x00400000a774783b */ /* 0x000f280000000200 */
[----:B------:R-:W2:Y:S04]  /*fed0*/  LDSM.16.M88.4 R108, [R167+0x4800] ;  /* 0x00480000a76c783b */ /* 0x000ea80000000200 */
[----:B------:R-:W2:Y:S01]  /*fee0*/  LDSM.16.M88.4 R64, [R167+0x5000] ;  /* 0x00500000a740783b */ /* 0x000ea20000000200 */
[C---:B-1----:R-:W-:Y:S03]  /*fef0*/  HMMA.16816.F32 R28, R52.reuse, R24, RZ ;  /* 0x00000018341c723c */ /* 0x042fe600000018ff */
[----:B------:R-:W1:Y:S04]  /*ff00*/  LDSM.16.M88.4 R124, [R167+0x5800] ;  /* 0x00580000a77c783b */ /* 0x000e680000000200 */
[----:B------:R-:W1:Y:S01]  /*ff10*/  LDSM.16.M88.4 R120, [R161+0x2000] ;  /* 0x00200000a178783b */ /* 0x000e620000000200 */
[C---:B-----5:R-:W-:Y:S03]  /*ff20*/  HMMA.16816.F32 R20, R52.reuse, R16, RZ ;  /* 0x000000103414723c */ /* 0x060fe600000018ff */
[----:B------:R-:W5:Y:S04]  /*ff30*/  LDSM.16.M88.4 R128, [R161+0x3800] ;  /* 0x00380000a180783b */ /* 0x000f680000000200 */
[----:B------:R-:W-:Y:S01]  /*ff40*/  LDSM.16.M88.4 R132, [R154] ;  /* 0x000000009a84783b */ /* 0x000fe20000000200 */
[C---:B------:R-:W-:Y:S03]  /*ff50*/  HMMA.16816.F32 R24, R52.reuse, R26, RZ ;  /* 0x0000001a3418723c */ /* 0x040fe600000018ff */
[----:B------:R-:W0:Y:S05]  /*ff60*/  LDGDEPBAR ;  /* 0x00000000000079af */ /* 0x000e2a0000000000 */
[C---:B------:R-:W-:Y:S08]  /*ff70*/  HMMA.16816.F32 R16, R52.reuse, R18, RZ ;  /* 0x000000123410723c */ /* 0x040ff000000018ff */
[C---:B---3--:R-:W-:Y:S08]  /*ff80*/  HMMA.16816.F32 R36, R52.reuse, R32, RZ ;  /* 0x000000203424723c */ /* 0x048ff000000018ff */
[----:B------:R-:W-:Y:S08]  /*ff90*/  HMMA.16816.F32 R32, R52, R34, RZ ;  /* 0x000000223420723c */ /* 0x000ff000000018ff */
[C---:B------:R-:W-:Y:S08]  /*ffa0*/  HMMA.16816.F32 R28, R40.reuse, R48, R28 ;  /* 0x00000030281c723c */ /* 0x040ff0000000181c */
[C---:B------:R-:W-:Y:S01]  /*ffb0*/  HMMA.16816.F32 R24, R40.reuse, R50, R24 ;  /* 0x000000322818723c */ /* 0x040fe20000001818 */
[----:B------:R-:W3:Y:S07]  /*ffc0*/  LDSM.16.M88.4 R48, [R161+0x5000] ;  /* 0x00500000a130783b */ /* 0x000eee0000000200 */
[C---:B------:R-:W-:Y:S08]  /*ffd0*/  HMMA.16816.F32 R20, R40.reuse, R44, R20 ;  /* 0x0000002c2814723c */ /* 0x040ff00000001814 */
[----:B------:R-:W-:Y:S01]  /*ffe0*/  HMMA.16816.F32 R16, R40, R46, R16 ;  /* 0x0000002e2810723c */ /* 0x000fe20000001810 */
[----:B------:R-:W1:Y:S07]  /*fff0*/  LDSM.16.M88.4 R44, [R161+0x5800] ;  /* 0x00580000a12c783b */ /* 0x000e6e0000000200 */
[C---:B--2---:R-:W-:Y:S08]  /*10000*/  HMMA.16816.F32 R12, R52.reuse, R8, RZ ;  /* 0x00000008340c723c */ /* 0x044ff000000018ff */
[C---:B----4-:R-:W-:Y:S08]  /*10010*/  HMMA.16816.F32 R4, R52.reuse, R116, RZ ;  /* 0x000000743404723c */ /* 0x050ff000000018ff */
        /* <DEDUP_REMOVED lines=8> */
[----:B------:R-:W-:Y:S07]  /*100a0*/  LDSM.16.M88.4 R124, [R161+0x4000] ;  /* 0x00400000a17c783b */ /* 0x000fee0000000200 */
[C---:B------:R-:W-:Y:S08]  /*100b0*/  HMMA.16816.F32 R36, R40.reuse, R120, R36 ;  /* 0x000000782824723c */ /* 0x040ff00000001824 */
[C---:B------:R-:W-:Y:S01]  /*100c0*/  HMMA.16816.F32 R32, R40.reuse, R122, R32 ;  /* 0x0000007a2820723c */ /* 0x040fe20000001820 */
[----:B------:R-:W1:Y:S07]  /*100d0*/  LDSM.16.M88.4 R120, [R161+0x4800] ;  /* 0x00480000a178783b */ /* 0x000e6e0000000200 */
[C---:B-----5:R-:W-:Y:S08]  /*100e0*/  HMMA.16816.F32 R12, R40.reuse, R128, R12 ;  /* 0x00000080280c723c */ /* 0x060ff0000000180c */
[C---:B------:R-:W-:Y:S01]  /*100f0*/  HMMA.16816.F32 R8, R40.reuse, R130, R8 ;  /* 0x000000822808723c */ /* 0x040fe20000001808 */
[----:B------:R-:W-:Y:S07]  /*10100*/  LDSM.16.M88.4 R128, [R165] ;  /* 0x00000000a580783b */ /* 0x000fee0000000200 */
[C---:B---3--:R-:W-:Y:S08]  /*10110*/  HMMA.16816.F32 R104, R40.reuse, R48, R104 ;  /* 0x000000302868723c */ /* 0x048ff00000001868 */
        /* <DEDUP_REMOVED lines=8> */
[C---:B------:R-:W-:Y:S08]  /*101a0*/  HMMA.16816.F32 R4, R40.reuse, R124, R4 ;  /* 0x0000007c2804723c */ /* 0x040ff00000001804 */
[----:B------:R-:W-:Y:S01]  /*101b0*/  HMMA.16816.F32 R116, R40, R126, R116 ;  /* 0x0000007e2874723c */ /* 0x000fe20000001874 */
[----:B------:R-:W4:Y:S04]  /*101c0*/  LDSM.16.M88.4 R40, [R155] ;  /* 0x000000009b28783b */ /* 0x000f280000000200 */
[----:B------:R-:W-:Y:S03]  /*101d0*/  LDSM.16.M88.4 R124, [R153] ;  /* 0x00000000997c783b */ /* 0x000fe60000000200 */
[C---:B--2---:R-:W-:Y:S08]  /*101e0*/  HMMA.16816.F32 R28, R128.reuse, R48, R28 ;  /* 0x00000030801c723c */ /* 0x044ff0000000181c */
[C---:B------:R-:W-:Y:S01]  /*101f0*/  HMMA.16816.F32 R24, R128.reuse, R50, R24 ;  /* 0x000000328018723c */ /* 0x040fe20000001818 */
[----:B------:R-:W-:Y:S07]  /*10200*/  LDSM.16.M88.4 R48, [R163] ;  /* 0x00000000a330783b */ /* 0x000fee0000000200 */
[C---:B---3--:R-:W-:Y:S08]  /*10210*/  HMMA.16816.F32 R20, R128.reuse, R44, R20 ;  /* 0x0000002c8014723c */ /* 0x048ff00000001814 */
[C---:B------:R-:W-:Y:S01]  /*10220*/  HMMA.16816.F32 R16, R128.reuse, R46, R16 ;  /* 0x0000002e8010723c */ /* 0x040fe20000001810 */
[----:B------:R-:W2:Y:S07]  /*10230*/  LDSM.16.M88.4 R44, [R100] ;  /* 0x00000000642c783b */ /* 0x000eae0000000200 */
[C---:B-1----:R-:W-:Y:S08]  /*10240*/  HMMA.16816.F32 R36, R128.reuse, R120, R36 ;  /* 0x000000788024723c */ /* 0x042ff00000001824 */
[C---:B------:R-:W-:Y:S01]  /*10250*/  HMMA.16816.F32 R32, R128.reuse, R122, R32 ;  /* 0x0000007a8020723c */ /* 0x040fe20000001820 */
[----:B------:R-:W-:Y:S07]  /*10260*/  LDSM.16.M88.4 R120, [R152] ;  /* 0x000000009878783b */ /* 0x000fee0000000200 */
[C---:B----4-:R-:W-:Y:S08]  /*10270*/  HMMA.16816.F32 R12, R128.reuse, R40, R12 ;  /* 0x00000028800c723c */ /* 0x050ff0000000180c */
[C---:B------:R-:W-:Y:S01]  /*10280*/  HMMA.16816.F32 R8, R128.reuse, R42, R8 ;  /* 0x0000002a8008723c */ /* 0x040fe20000001808 */
[----:B------:R-:W1:Y:S07]  /*10290*/  LDSM.16.M88.4 R40, [R100+0x800] ;  /* 0x000800006428783b */ /* 0x000e6e0000000200 */
[----:B------:R-:W-:Y:S08]  /*102a0*/  HMMA.16816.F32 R4, R128, R132, R4 ;  /* 0x000000848004723c */ /* 0x000ff00000001804 */
[C---:B--2---:R-:W-:Y:S08]  /*102b0*/  HMMA.16816.F32 R36, R48.reuse, R44, R36 ;  /* 0x0000002c3024723c */ /* 0x044ff00000001824 */
[----:B------:R-:W-:Y:S01]  /*102c0*/  HMMA.16816.F32 R32, R48, R46, R32 ;  /* 0x0000002e3020723c */ /* 0x000fe20000001820 */
[----:B------:R-:W2:Y:S07]  /*102d0*/  LDSM.16.M88.4 R44, [R100+0x1000] ;  /* 0x00100000642c783b */ /* 0x000eae0000000200 */
[----:B------:R-:W-:Y:S08]  /*102e0*/  HMMA.16816.F32 R116, R128, R134, R116 ;  /* 0x000000868074723c */ /* 0x000ff00000001874 */
[----:B------:R-:W-:Y:S01]  /*102f0*/  FMUL.FTZ R3, R39, c[0x0][0x2ec] ;  /* 0x0000bb0027037a20 */ /* 0x000fe20000410000 */
[----:B-1----:R-:W-:Y:S01]  /*10300*/  HMMA.16816.F32 R28, R48, R40, R28 ;  /* 0x00000028301c723c */ /* 0x002fe2000000181c */
[----:B------:R-:W-:-:S04]  /*10310*/  FMUL.FTZ R37, R37, c[0x0][0x2ec] ;  /* 0x0000bb0025257a20 */ /* 0x000fc80000410000 */
[----:B------:R-:W-:Y:S02]  /*10320*/  MUFU.TANH R3, R3 ;  /* 0x0000000300037308 */ /* 0x000fe40000002400 */
[----:B------:R-:W-:Y:S01]  /*10330*/  FMUL.FTZ R40, R36, c[0x0][0x2ec] ;  /* 0x0000bb0024287a20 */ /* 0x000fe20000410000 */
[----:B------:R-:W-:Y:S01]  /*10340*/  HMMA.16816.F32 R24, R48, R42, R24 ;  /* 0x0000002a3018723c */ /* 0x000fe20000001818 */
[----:B------:R-:W-:Y:S02]  /*10350*/  FMUL.FTZ R41, R38, c[0x0][0x2ec] ;  /* 0x0000bb0026297a20 */ /* 0x000fe40000410000 */
[----:B------:R-:W-:Y:S02]  /*10360*/  FMUL.FTZ R36, R32, c[0x0][0x2ec] ;  /* 0x0000bb0020247a20 */ /* 0x000fe40000410000 */
[----:B------:R-:W-:Y:S01]  /*10370*/  FMUL.FTZ R39, R33, c[0x0][0x2ec] ;  /* 0x0000bb0021277a20 */ /* 0x000fe20000410000 */
[----:B------:R-:W1:Y:S01]  /*10380*/  MUFU.TANH R40, R40 ;  /* 0x0000002800287308 */ /* 0x000e620000002400 */
[----:B------:R-:W-:Y:S01]  /*10390*/  FMUL.FTZ R38, R34, c[0x0][0x2ec] ;  /* 0x0000bb0022267a20 */ /* 0x000fe20000410000 */
[----:B------:R-:W-:Y:S01]  /*103a0*/  HMMA.16816.F32 R112, R128, R124, R112 ;  /* 0x0000007c8070723c */ /* 0x000fe20000001870 */
[----:B------:R-:W-:-:S02]  /*103b0*/  FMUL.FTZ R42, R35, c[0x0][0x2ec] ;  /* 0x0000bb00232a7a20 */ /* 0x000fc40000410000 */
[----:B------:R-:W3:Y:S03]  /*103c0*/  LDSM.16.M88.4 R32, [R100+0x1800] ;  /* 0x001800006420783b */ /* 0x000ee60000000200 */
[----:B------:R-:W4:Y:S02]  /*103d0*/  MUFU.TANH R41, R41 ;  /* 0x0000002900297308 */ /* 0x000f240000002400 */
[C---:B--2---:R-:W-:Y:S01]  /*103e0*/  HMMA.16816.F32 R20, R48.reuse, R44, R20 ;  /* 0x0000002c3014723c */ /* 0x044fe20000001814 */
[----:B------:R-:W-:Y:S02]  /*103f0*/  FMUL.FTZ R43, R29, c[0x0][0x2ec] ;  /* 0x0000bb001d2b7a20 */ /* 0x000fe40000410000 */
[----:B------:R-:W-:Y:S02]  /*10400*/  FMUL.FTZ R29, R30, c[0x0][0x2ec] ;  /* 0x0000bb001e1d7a20 */ /* 0x000fe40000410000 */
[----:B------:R-:W-:Y:S01]  /*10410*/  FMUL.FTZ R28, R28, c[0x0][0x2ec] ;  /* 0x0000bb001c1c7a20 */ /* 0x000fe20000410000 */
[----:B------:R-:W2:Y:S01]  /*10420*/  MUFU.TANH R37, R37 ;  /* 0x0000002500257308 */ /* 0x000ea20000002400 */
[----:B------:R-:W-:Y:S01]  /*10430*/  FMUL.FTZ R44, R31, c[0x0][0x2ec] ;  /* 0x0000bb001f2c7a20 */ /* 0x000fe20000410000 */
[----:B------:R-:W-:Y:S01]  /*10440*/  HMMA.16816.F32 R16, R48, R46, R16 ;  /* 0x0000002e3010723c */ /* 0x000fe20000001810 */
[----:B------:R-:W-:-:S02]  /*10450*/  FMUL.FTZ R30, R24, c[0x0][0x2ec] ;  /* 0x0000bb00181e7a20 */ /* 0x000fc40000410000 */
[----:B------:R-:W-:Y:S02]  /*10460*/  FMUL.FTZ R45, R25, c[0x0][0x2ec] ;  /* 0x0000bb00192d7a20 */ /* 0x000fe40000410000 */
[----:B------:R-:W-:Y:S01]  /*10470*/  FMUL.FTZ R31, R26, c[0x0][0x2ec] ;  /* 0x0000bb001a1f7a20 */ /* 0x000fe20000410000 */
[----:B------:R-:W5:Y:S02]  /*10480*/  MUFU.TANH R39, R39 ;  /* 0x0000002700277308 */ /* 0x000f640000002400 */
[C---:B------:R-:W-:Y:S06]  /*10490*/  HMMA.16816.F32 R108, R128.reuse, R126, R108 ;  /* 0x0000007e806c723c */ /* 0x040fec000000186c */
[----:B------:R-:W1:Y:S02]  /*104a0*/  MUFU.TANH R42, R42 ;  /* 0x0000002a002a7308 */ /* 0x000e640000002400 */
[----:B------:R-:W-:Y:S01]  /*104b0*/  HMMA.16816.F32 R64, R128, R122, R64 ;  /* 0x0000007a8040723c */ /* 0x000fe20000001840 */
[----:B------:R-:W-:-:S02]  /*104c0*/  FMUL.FTZ R21, R21, c[0x0][0x2ec] ;  /* 0x0000bb0015157a20 */ /* 0x000fc40000410000 */
[----:B------:R-:W-:Y:S02]  /*104d0*/  FMUL.FTZ R23, R23, c[0x0][0x2ec] ;  /* 0x0000bb0017177a20 */ /* 0x000fe40000410000 */
[----:B------:R-:W-:Y:S01]  /*104e0*/  FMUL.FTZ R20, R20, c[0x0][0x2ec] ;  /* 0x0000bb0014147a20 */ /* 0x000fe20000410000 */
[----:B------:R-:W1:Y:S01]  /*104f0*/  MUFU.TANH R43, R43 ;  /* 0x0000002b002b7308 */ /* 0x000e620000002400 */
[----:B------:R-:W-:Y:S01]  /*10500*/  FMUL.FTZ R22, R22, c[0x0][0x2ec] ;  /* 0x0000bb0016167a20 */ /* 0x000fe20000410000 */
[----:B------:R-:W-:Y:S01]  /*10510*/  HMMA.16816.F32 R104, R128, R120, R104 ;  /* 0x000000788068723c */ /* 0x000fe20000001868 */
[----:B------:R-:W-:Y:S02]  /*10520*/  FMUL.FTZ R144, R16, c[0x0][0x2ec] ;  /* 0x0000bb0010907a20 */ /* 0x000fe40000410000 */
[----:B------:R-:W-:Y:S02]  /*10530*/  FMUL.FTZ R140, R17, c[0x0][0x2ec] ;  /* 0x0000bb00118c7a20 */ /* 0x000fe40000410000 */
[----:B------:R-:W-:Y:S01]  /*10540*/  FMUL.FTZ R139, R18, c[0x0][0x2ec] ;  /* 0x0000bb00128b7a20 */ /* 0x000fe20000410000 */
[----:B------:R-:W1:Y:S01]  /*10550*/  MUFU.TANH R44, R44 ;  /* 0x0000002c002c7308 */ /* 0x000e620000002400 */
[----:B------:R-:W-:Y:S01]  /*10560*/  FMUL.FTZ R135, R19, c[0x0][0x2ec] ;  /* 0x0000bb0013877a20 */ /* 0x000fe20000410000 */
[C---:B---3--:R-:W-:Y:S01]  /*10570*/  HMMA.16816.F32 R12, R48.reuse, R32, R12 ;  /* 0x00000020300c723c */ /* 0x048fe2000000180c */
[----:B------:R-:W3:Y:S05]  /*10580*/  LDSM.16.M88.4 R16, [R100+0x2800] ;  /* 0x002800006410783b */ /* 0x000eea0000000200 */
[----:B------:R-:W1:Y:S01]  /*10590*/  MUFU.TANH R45, R45 ;  /* 0x0000002d002d7308 */ /* 0x000e620000002400 */
[----:B------:R-:W-:Y:S01]  /*105a0*/  FMUL.FTZ R33, R27, c[0x0][0x2ec] ;  /* 0x0000bb001b217a20 */ /* 0x000fe20000410000 */
[----:B------:R-:W-:Y:S01]  /*105b0*/  HMMA.16816.F32 R8, R48, R34, R8 ;  /* 0x000000223008723c */ /* 0x000fe20000001808 */
[----:B------:R-:W1:Y:S05]  /*105c0*/  LDSM.16.M88.4 R24, [R100+0x2000] ;  /* 0x002000006418783b */ /* 0x000e6a0000000200 */
[----:B------:R-:W1:Y:S08]  /*105d0*/  MUFU.TANH R33, R33 ;  /* 0x0000002100217308 */ /* 0x000e700000002400 */
[----:B------:R-:W1:Y:S02]  /*105e0*/  MUFU.TANH R142, R21 ;  /* 0x00000015008e7308 */ /* 0x000e640000002400 */
[----:B------:R-:W-:-:S02]  /*105f0*/  FMUL.FTZ R12, R12, c[0x0][0x2ec] ;  /* 0x0000bb000c0c7a20 */ /* 0x000fc40000410000 */
[----:B------:R-:W-:Y:S02]  /*10600*/  FMUL.FTZ R13, R13, c[0x0][0x2ec] ;  /* 0x0000bb000d0d7a20 */ /* 0x000fe40000410000 */
[----:B------:R-:W-:Y:S02]  /*10610*/  FMUL.FTZ R14, R14, c[0x0][0x2ec] ;  /* 0x0000bb000e0e7a20 */ /* 0x000fe40000410000 */
[----:B------:R-:W-:Y:S01]  /*10620*/  MUFU.TANH R138, R12 ;  /* 0x0000000c008a7308 */ /* 0x000fe20000002400 */
[----:B------:R-:W-:Y:S02]  /*10630*/  FMUL.FTZ R127, R15, c[0x0][0x2ec] ;  /* 0x0000bb000f7f7a20 */ /* 0x000fe40000410000 */
[----:B------:R-:W-:Y:S02]  /*10640*/  FMUL.FTZ R9, R9, c[0x0][0x2ec] ;  /* 0x0000bb0009097a20 */ /* 0x000fe40000410000 */
[----:B------:R-:W-:-:S03]  /*10650*/  FMUL.FTZ R10, R10, c[0x0][0x2ec] ;  /* 0x0000bb000a0a7a20 */ /* 0x000fc60000410000 */
[----:B------:R-:W-:Y:S01]  /*10660*/  MUFU.TANH R136, R13 ;  /* 0x0000000d00887308 */ /* 0x000fe20000002400 */
[C---:B---3--:R-:W-:Y:S07]  /*10670*/  HMMA.16816.F32 R112, R48.reuse, R16, R112 ;  /* 0x000000103070723c */ /* 0x048fee0000001870 */
[----:B------:R3:W-:Y:S01]  /*10680*/  MUFU.TANH R133, R14 ;  /* 0x0000000e00857308 */ /* 0x0007e20000002400 */
[----:B------:R-:W-:Y:S01]  /*10690*/  IMAD.SHL.U32 R16, R182, 0x80, RZ ;  /* 0x00000080b6107824 */ /* 0x000fe200078e00ff */
[----:B-1----:R-:W-:Y:S01]  /*106a0*/  HMMA.16816.F32 R4, R48, R24, R4 ;  /* 0x000000183004723c */ /* 0x002fe20000001804 */
[----:B------:R-:W-:-:S05]  /*106b0*/  P2R R17, PR, RZ, 0x1 ;  /* 0x00000001ff117803 */ /* 0x000fca0000000000 */
[----:B------:R1:W-:Y:S02]  /*106c0*/  MUFU.TANH R134, R9 ;  /* 0x0000000900867308 */ /* 0x0003e40000002400 */
[C---:B------:R-:W-:Y:S01]  /*106d0*/  HMMA.16816.F32 R108, R48.reuse, R18, R108 ;  /* 0x00000012306c723c */ /* 0x040fe2000000186c */
[----:B---3--:R-:W3:Y:S05]  /*106e0*/  LDSM.16.M88.4 R12, [R100+0x3000] ;  /* 0x00300000640c783b */ /* 0x008eea0000000200 */
[----:B------:R2:W2:Y:S01]  /*106f0*/  MUFU.TANH R137, R23 ;  /* 0x0000001700897308 */ /* 0x0004a20000002400 */
[----:B------:R-:W-:Y:S01]  /*10700*/  LOP3.LUT R18, R16, R59, RZ, 0xfc, !PT ;  /* 0x0000003b10127212 */ /* 0x000fe200078efcff */
[----:B------:R-:W-:Y:S01]  /*10710*/  HMMA.16816.F32 R116, R48, R26, R116 ;  /* 0x0000001a3074723c */ /* 0x000fe20000001874 */
[----:B------:R-:W-:-:S02]  /*10720*/  FMUL.FTZ R113, R113, c[0x0][0x2ec] ;  /* 0x0000bb0071717a20 */ /* 0x000fc40000410000 */
[----:B------:R-:W-:Y:S01]  /*10730*/  ISETP.GE.AND P1, PT, R18, R58, PT ;  /* 0x0000003a1200720c */ /* 0x000fe20003f26270 */
[----:B------:R-:W-:Y:S01]  /*10740*/  FMUL.FTZ R114, R114, c[0x0][0x2ec] ;  /* 0x0000bb0072727a20 */ /* 0x000fe20000410000 */
[----:B------:R-:W-:Y:S01]  /*10750*/  ISETP.GE.AND P0, PT, R18, R57, PT ;  /* 0x000000391200720c */ /* 0x000fe20003f06270 */
[----:B------:R5:W-:Y:S01]  /*10760*/  MUFU.TANH R146, R20 ;  /* 0x0000001400927308 */ /* 0x000be20000002400 */
[----:B------:R-:W-:Y:S01]  /*10770*/  FSEL R40, R40, -INF , !P1 ;  /* 0xff80000028287808 */ /* 0x000fe20004800000 */
[----:B------:R-:W-:Y:S01]  /*10780*/  FMUL.FTZ R4, R4, c[0x0][0x2ec] ;  /* 0x0000bb0004047a20 */ /* 0x000fe20000410000 */
[----:B----4-:R-:W-:Y:S01]  /*10790*/  FSEL R41, R41, -INF , !P0 ;  /* 0xff80000029297808 */ /* 0x010fe20004000000 */
[----:B------:R-:W-:Y:S01]  /*107a0*/  FMUL.FTZ R5, R5, c[0x0][0x2ec] ;  /* 0x0000bb0005057a20 */ /* 0x000fe20000410000 */
[----:B-1----:R-:W-:Y:S01]  /*107b0*/  IADD3 R9, R18, 0x11, RZ ;  /* 0x0000001112097810 */ /* 0x002fe20007ffe0ff */
[----:B------:R-:W-:Y:S01]  /*107c0*/  FMUL.FTZ R6, R6, c[0x0][0x2ec] ;  /* 0x0000bb0006067a20 */ /* 0x000fe20000410000 */
[C---:B------:R-:W-:Y:S01]  /*107d0*/  IADD3 R25, R18.reuse, 0x49, RZ ;  /* 0x0000004912197810 */ /* 0x040fe20007ffe0ff */
[----:B------:R1:W-:Y:S01]  /*107e0*/  MUFU.TANH R132, R4 ;  /* 0x0000000400847308 */ /* 0x0003e20000002400 */
[----:B------:R-:W-:Y:S01]  /*107f0*/  FMUL.FTZ R7, R7, c[0x0][0x2ec] ;  /* 0x0000bb0007077a20 */ /* 0x000fe20000410000 */
[----:B--2---:R-:W-:Y:S01]  /*10800*/  IADD3 R23, R18, 0x51, RZ ;  /* 0x0000005112177810 */ /* 0x004fe20007ffe0ff */
[----:B------:R-:W-:-:S02]  /*10810*/  FMUL.FTZ R111, R111, c[0x0][0x2ec] ;  /* 0x0000bb006f6f7a20 */ /* 0x000fc40000410000 */
[----:B------:R-:W-:Y:S02]  /*10820*/  FMUL.FTZ R109, R109, c[0x0][0x2ec] ;  /* 0x0000bb006d6d7a20 */ /* 0x000fe40000410000 */
[----:B------:R-:W-:Y:S01]  /*10830*/  FMUL.FTZ R112, R112, c[0x0][0x2ec] ;  /* 0x0000bb0070707a20 */ /* 0x000fe20000410000 */
[----:B------:R2:W-:Y:S01]  /*10840*/  MUFU.TANH R126, R5 ;  /* 0x00000005007e7308 */ /* 0x0005e20000002400 */
[----:B-----5:R-:W-:Y:S02]  /*10850*/  FMUL.FTZ R20, R8, c[0x0][0x2ec] ;  /* 0x0000bb0008147a20 */ /* 0x020fe40000410000 */
[----:B------:R-:W-:Y:S02]  /*10860*/  FMUL.FTZ R8, R11, c[0x0][0x2ec] ;  /* 0x0000bb000b087a20 */ /* 0x000fe40000410000 */
[----:B------:R-:W-:Y:S02]  /*10870*/  FMUL.FTZ R118, R118, c[0x0][0x2ec] ;  /* 0x0000bb0076767a20 */ /* 0x000fe40000410000 */
[----:B------:R-:W-:Y:S01]  /*10880*/  FMUL.FTZ R119, R119, c[0x0][0x2ec] ;  /* 0x0000bb0077777a20 */ /* 0x000fe20000410000 */
[----:B-1----:R-:W-:Y:S01]  /*10890*/  LOP3.LUT R4, R16, 0x8, R59, 0xfe, !PT ;  /* 0x0000000810047812 */ /* 0x002fe200078efe3b */
[----:B------:R-:W-:Y:S01]  /*108a0*/  MUFU.TANH R125, R6 ;  /* 0x00000006007d7308 */ /* 0x000fe20000002400 */
[----:B------:R-:W-:-:S02]  /*108b0*/  FMUL.FTZ R117, R117, c[0x0][0x2ec] ;  /* 0x0000bb0075757a20 */ /* 0x000fc40000410000 */
[-C--:B------:R-:W-:Y:S01]  /*108c0*/  ISETP.GE.AND P4, PT, R4, R58.reuse, PT ;  /* 0x0000003a0400720c */ /* 0x080fe20003f86270 */
[----:B------:R-:W-:Y:S01]  /*108d0*/  FMUL.FTZ R19, R116, c[0x0][0x2ec] ;  /* 0x0000bb0074137a20 */ /* 0x000fe20000410000 */
[-C--:B------:R-:W-:Y:S01]  /*108e0*/  ISETP.GE.AND P5, PT, R4, R57.reuse, PT ;  /* 0x000000390400720c */ /* 0x080fe20003fa6270 */
[C---:B---3--:R-:W-:Y:S01]  /*108f0*/  HMMA.16816.F32 R64, R48.reuse, R14, R64 ;  /* 0x0000000e3040723c */ /* 0x048fe20000001840 */
[C---:B--2---:R-:W-:Y:S01]  /*10900*/  IADD3 R5, R18.reuse, 0x1, RZ ;  /* 0x0000000112057810 */ /* 0x044fe20007ffe0ff */
[----:B------:R1:W-:Y:S01]  /*10910*/  MUFU.TANH R121, R7 ;  /* 0x0000000700797308 */ /* 0x0003e20000002400 */
[----:B------:R-:W-:Y:S01]  /*10920*/  IADD3 R4, R18, 0x9, RZ ;  /* 0x0000000912047810 */ /* 0x000fe20007ffe0ff */
[----:B------:R-:W-:Y:S01]  /*10930*/  FMUL.FTZ R110, R110, c[0x0][0x2ec] ;  /* 0x0000bb006e6e7a20 */ /* 0x000fe20000410000 */
[CC--:B------:R-:W-:Y:S01]  /*10940*/  ISETP.GE.AND P3, PT, R5.reuse, R58.reuse, PT ;  /* 0x0000003a0500720c */ /* 0x0c0fe20003f66270 */
[----:B------:R-:W-:Y:S01]  /*10950*/  FMUL.FTZ R108, R108, c[0x0][0x2ec] ;  /* 0x0000bb006c6c7a20 */ /* 0x000fe20000410000 */
[-C--:B------:R-:W-:Y:S01]  /*10960*/  ISETP.GE.AND P2, PT, R5, R57.reuse, PT ;  /* 0x000000390500720c */ /* 0x080fe20003f46270 */
[----:B------:R-:W-:Y:S01]  /*10970*/  HMMA.16816.F32 R104, R48, R12, R104 ;  /* 0x0000000c3068723c */ /* 0x000fe20000001868 */
[C---:B------:R-:W-:Y:S01]  /*10980*/  ISETP.GE.AND P1, PT, R4.reuse, R58, PT ;  /* 0x0000003a0400720c */ /* 0x040fe20003f26270 */
[----:B------:R-:W2:Y:S01]  /*10990*/  MUFU.TANH R135, R135 ;  /* 0x0000008700877308 */ /* 0x000ea20000002400 */
[----:B------:R-:W-:-:S02]  /*109a0*/  ISETP.GE.AND P0, PT, R4, R57, PT ;  /* 0x000000390400720c */ /* 0x000fc40003f06270 */
[----:B------:R-:W-:Y:S02]  /*109b0*/  FSEL R15, R3, -INF , !P2 ;  /* 0xff800000030f7808 */ /* 0x000fe40005000000 */
[----:B------:R-:W-:Y:S02]  /*109c0*/  IADD3 R3, R18, 0x19, RZ ;  /* 0x0000001912037810 */ /* 0x000fe40007ffe0ff */
[----:B------:R-:W-:Y:S01]  /*109d0*/  FSEL R12, R37, -INF , !P3 ;  /* 0xff800000250c7808 */ /* 0x000fe20005800000 */
[----:B-1----:R-:W1:Y:S01]  /*109e0*/  LDSM.16.M88.4 R4, [R102] ;  /* 0x000000006604783b */ /* 0x002e620000000200 */
[----:B------:R-:W-:Y:S01]  /*109f0*/  FSEL R14, R39, -INF , !P1 ;  /* 0xff800000270e7808 */ /* 0x000fe20004800000 */
[----:B------:R-:W3:Y:S01]  /*10a00*/  MUFU.TANH R127, R127 ;  /* 0x0000007f007f7308 */ /* 0x000ee20000002400 */
[----:B------:R-:W-:Y:S02]  /*10a10*/  FSEL R13, R42, -INF , !P0 ;  /* 0xff8000002a0d7808 */ /* 0x000fe40004000000 */
[C---:B------:R-:W-:Y:S01]  /*10a20*/  ISETP.GE.AND P3, PT, R9.reuse, R58, PT ;  /* 0x0000003a0900720c */ /* 0x040fe20003f66270 */
[----:B------:R-:W-:Y:S01]  /*10a30*/  FMUL.FTZ R64, R64, c[0x0][0x2ec] ;  /* 0x0000bb0040407a20 */ /* 0x000fe20000410000 */
[----:B------:R-:W-:-:S02]  /*10a40*/  ISETP.GE.AND P2, PT, R9, R57, PT ;  /* 0x000000390900720c */ /* 0x000fc40003f46270 */
[CC--:B------:R-:W-:Y:S01]  /*10a50*/  ISETP.GE.AND P1, PT, R3.reuse, R58.reuse, PT ;  /* 0x0000003a0300720c */ /* 0x0c0fe20003f26270 */
[----:B------:R-:W-:Y:S01]  /*10a60*/  MUFU.TANH R8, R8 ;  /* 0x0000000800087308 */ /* 0x000fe20000002400 */
[-C--:B------:R-:W-:Y:S02]  /*10a70*/  ISETP.GE.AND P0, PT, R3, R57.reuse, PT ;  /* 0x000000390300720c */ /* 0x080fe40003f06270 */
[----:B------:R-:W-:Y:S01]  /*10a80*/  IADD3 R3, R18, 0x21, RZ ;  /* 0x0000002112037810 */ /* 0x000fe20007ffe0ff */
[----:B------:R-:W-:Y:S01]  /*10a90*/  FMUL.FTZ R105, R105, c[0x0][0x2ec] ;  /* 0x0000bb0069697a20 */ /* 0x000fe20000410000 */
[----:B------:R-:W-:Y:S01]  /*10aa0*/  FSEL R24, R43, -INF , !P3 ;  /* 0xff8000002b187808 */ /* 0x000fe20005800000 */
[----:B------:R-:W-:Y:S01]  /*10ab0*/  FMUL.FTZ R104, R104, c[0x0][0x2ec] ;  /* 0x0000bb0068687a20 */ /* 0x000fe20000410000 */
[----:B------:R-:W-:Y:S01]  /*10ac0*/  FSEL R37, R44, -INF , !P2 ;  /* 0xff8000002c257808 */ /* 0x000fe20005000000 */
[----:B------:R-:W-:Y:S01]  /*10ad0*/  MUFU.TANH R21, R10 ;  /* 0x0000000a00157308 */ /* 0x000fe20000002400 */
[C---:B------:R-:W-:Y:S01]  /*10ae0*/  ISETP.GE.AND P3, PT, R3.reuse, R58, PT ;  /* 0x0000003a0300720c */ /* 0x040fe20003f66270 */
[----:B------:R-:W-:Y:S01]  /*10af0*/  FMUL.FTZ R56, R106, c[0x0][0x2ec] ;  /* 0x0000bb006a387a20 */ /* 0x000fe20000410000 */
[----:B------:R-:W-:-:S02]  /*10b00*/  ISETP.GE.AND P2, PT, R3, R57, PT ;  /* 0x000000390300720c */ /* 0x000fc40003f46270 */
[C---:B------:R-:W-:Y:S02]  /*10b10*/  IADD3 R3, R18.reuse, 0x29, RZ ;  /* 0x0000002912037810 */ /* 0x040fe40007ffe0ff */
[----:B------:R-:W-:Y:S01]  /*10b20*/  FSEL R32, R45, -INF , !P1 ;  /* 0xff8000002d207808 */ /* 0x000fe20004800000 */
[----:B------:R-:W4:Y:S01]  /*10b30*/  MUFU.TANH R140, R140 ;  /* 0x0000008c008c7308 */ /* 0x000f220000002400 */
[----:B------:R-:W-:Y:S02]  /*10b40*/  FSEL R45, R33, -INF , !P0 ;  /* 0xff800000212d7808 */ /* 0x000fe40004000000 */
[C---:B------:R-:W-:Y:S02]  /*10b50*/  ISETP.GE.AND P1, PT, R3.reuse, R58, PT ;  /* 0x0000003a0300720c */ /* 0x040fe40003f26270 */
[----:B------:R-:W-:Y:S02]  /*10b60*/  ISETP.GE.AND P0, PT, R3, R57, PT ;  /* 0x000000390300720c */ /* 0x000fe40003f06270 */
[----:B------:R-:W-:Y:S01]  /*10b70*/  IADD3 R3, R18, 0x31, RZ ;  /* 0x0000003112037810 */ /* 0x000fe20007ffe0ff */
[----:B------:R-:W-:Y:S01]  /*10b80*/  MUFU.TANH R123, R118 ;  /* 0x00000076007b7308 */ /* 0x000fe20000002400 */
[----:B------:R-:W-:-:S02]  /*10b90*/  FSEL R142, R142, -INF , !P3 ;  /* 0xff8000008e8e7808 */ /* 0x000fc40005800000 */
[----:B------:R-:W-:Y:S02]  /*10ba0*/  FSEL R137, R137, -INF , !P2 ;  /* 0xff80000089897808 */ /* 0x000fe40005000000 */
[C---:B------:R-:W-:Y:S01]  /*10bb0*/  ISETP.GE.AND P3, PT, R3.reuse, R58, PT ;  /* 0x0000003a0300720c */ /* 0x040fe20003f66270 */
[----:B-1----:R-:W-:Y:S01]  /*10bc0*/  HMMA.16816.F32 R60, R128, R4, R60 ;  /* 0x00000004803c723c */ /* 0x002fe2000000183c */
[----:B------:R-:W-:Y:S01]  /*10bd0*/  ISETP.GE.AND P2, PT, R3, R57, PT ;  /* 0x000000390300720c */ /* 0x000fe20003f46270 */
[----:B------:R1:W5:Y:S01]  /*10be0*/  MUFU.TANH R118, R113 ;  /* 0x0000007100767308 */ /* 0x0003620000002400 */
[C---:B------:R-:W-:Y:S02]  /*10bf0*/  IADD3 R3, R18.reuse, 0x39, RZ ;  /* 0x0000003912037810 */ /* 0x040fe40007ffe0ff */
[----:B--2---:R-:W-:Y:S02]  /*10c00*/  FSEL R135, R135, -INF , !P0 ;  /* 0xff80000087877808 */ /* 0x004fe40004000000 */
[----:B------:R-:W-:-:S02]  /*10c10*/  IADD3 R4, R18, 0x41, RZ ;  /* 0x0000004112047810 */ /* 0x000fc40007ffe0ff */
[-C--:B------:R-:W-:Y:S01]  /*10c20*/  ISETP.GE.AND P0, PT, R3, R57.reuse, PT ;  /* 0x000000390300720c */ /* 0x080fe20003f06270 */
[----:B------:R2:W-:Y:S01]  /*10c30*/  MUFU.TANH R141, R22 ;  /* 0x00000016008d7308 */ /* 0x0005e20000002400 */
[----:B------:R-:W-:Y:S02]  /*10c40*/  FSEL R136, R136, -INF , !P3 ;  /* 0xff80000088887808 */ /* 0x000fe40005800000 */
[----:B---3--:R-:W-:Y:S02]  /*10c50*/  FSEL R127, R127, -INF , !P2 ;  /* 0xff8000007f7f7808 */ /* 0x008fe40005000000 */
[C---:B------:R-:W-:Y:S02]  /*10c60*/  ISETP.GE.AND P3, PT, R4.reuse, R58, PT ;  /* 0x0000003a0400720c */ /* 0x040fe40003f66270 */
[----:B------:R-:W-:Y:S01]  /*10c70*/  ISETP.GE.AND P2, PT, R4, R57, PT ;  /* 0x000000390400720c */ /* 0x000fe20003f46270 */
[----:B-1----:R-:W-:Y:S01]  /*10c80*/  FMUL.FTZ R113, R115, c[0x0][0x2ec] ;  /* 0x0000bb0073717a20 */ /* 0x002fe20000410000 */
[----:B------:R-:W-:Y:S01]  /*10c90*/  HMMA.16816.F32 R4, R128, R6, R52 ;  /* 0x000000068004723c */ /* 0x000fe20000001834 */
[----:B------:R-:W-:Y:S01]  /*10ca0*/  MUFU.TANH R124, R117 ;  /* 0x00000075007c7308 */ /* 0x000fe20000002400 */
[----:B----4-:R-:W-:-:S02]  /*10cb0*/  FSEL R140, R140, -INF , !P1 ;  /* 0xff8000008c8c7808 */ /* 0x010fc40004800000 */
[-C--:B------:R-:W-:Y:S02]  /*10cc0*/  ISETP.GE.AND P1, PT, R3, R58.reuse, PT ;  /* 0x0000003a0300720c */ /* 0x080fe40003f26270 */
[----:B------:R-:W-:Y:S01]  /*10cd0*/  FSEL R126, R126, -INF , !P3 ;  /* 0xff8000007e7e7808 */ /* 0x000fe20005800000 */
[----:B--2---:R-:W-:Y:S01]  /*10ce0*/  FMUL.FTZ R22, R107, c[0x0][0x2ec] ;  /* 0x0000bb006b167a20 */ /* 0x004fe20000410000 */
[----:B------:R-:W-:Y:S01]  /*10cf0*/  FSEL R129, R8, -INF , !P0 ;  /* 0xff80000008817808 */ /* 0x000fe20004000000 */
[----:B------:R-:W1:Y:S01]  /*10d00*/  MUFU.TANH R113, R113 ;  /* 0x0000007100717308 */ /* 0x000e620000002400 */
[----:B------:R-:W2:Y:S01]  /*10d10*/  LDSM.16.M88.4 R8, [R100+0x3800] ;  /* 0x003800006408783b */ /* 0x000ea20000000200 */
[----:B------:R-:W-:Y:S01]  /*10d20*/  FMUL.FTZ R54, R65, c[0x0][0x2ec] ;  /* 0x0000bb0041367a20 */ /* 0x000fe20000410000 */
[----:B------:R-:W-:Y:S01]  /*10d30*/  FSEL R121, R121, -INF , !P2 ;  /* 0xff80000079797808 */ /* 0x000fe20005000000 */
[----:B------:R-:W-:Y:S01]  /*10d40*/  FMUL.FTZ R53, R67, c[0x0][0x2ec] ;  /* 0x0000bb0043357a20 */ /* 0x000fe20000410000 */
[C---:B------:R-:W-:Y:S01]  /*10d50*/  ISETP.GE.AND P3, PT, R23.reuse, R58, PT ;  /* 0x0000003a1700720c */ /* 0x040fe20003f66270 */
[----:B------:R-:W-:Y:S01]  /*10d60*/  FMUL.FTZ R55, R66, c[0x0][0x2ec] ;  /* 0x0000bb0042377a20 */ /* 0x000fe20000410000 */
[----:B------:R-:W-:Y:S01]  /*10d70*/  ISETP.GE.AND P2, PT, R23, R57, PT ;  /* 0x000000391700720c */ /* 0x000fe20003f46270 */
[----:B------:R-:W3:Y:S01]  /*10d80*/  MUFU.TANH R119, R119 ;  /* 0x0000007700777308 */ /* 0x000ee20000002400 */
[----:B------:R-:W-:Y:S01]  /*10d90*/  FSEL R134, R134, -INF , !P1 ;  /* 0xff80000086867808 */ /* 0x000fe20004800000 */
[----:B------:R-:W-:-:S04]  /*10da0*/  DEPBAR.LE SB0, 0x0 ;  /* 0x000080000000791a */ /* 0x000fc80000000000 */
[C---:B------:R-:W-:Y:S02]  /*10db0*/  IADD3 R23, R18.reuse, 0x61, RZ ;  /* 0x0000006112177810 */ /* 0x040fe40007ffe0ff */
[----:B------:R-:W4:Y:S01]  /*10dc0*/  MUFU.TANH R3, R105 ;  /* 0x0000006900037308 */ /* 0x000f220000002400 */
[C---:B------:R-:W-:Y:S02]  /*10dd0*/  ISETP.GE.AND P1, PT, R25.reuse, R58, PT ;  /* 0x0000003a1900720c */ /* 0x040fe40003f26270 */
[----:B------:R-:W-:Y:S02]  /*10de0*/  ISETP.GE.AND P0, PT, R25, R57, PT ;  /* 0x000000391900720c */ /* 0x000fe40003f06270 */
[----:B------:R-:W-:Y:S02]  /*10df0*/  IADD3 R25, R18, 0x59, RZ ;  /* 0x0000005912197810 */ /* 0x000fe40007ffe0ff */
[----:B-----5:R-:W-:Y:S01]  /*10e00*/  FSEL R118, R118, -INF , !P3 ;  /* 0xff80000076767808 */ /* 0x020fe20005800000 */
[----:B------:R-:W5:Y:S01]  /*10e10*/  MUFU.TANH R22, R22 ;  /* 0x0000001600167308 */ /* 0x000f620000002400 */
[----:B-1----:R-:W-:-:S02]  /*10e20*/  FSEL R113, R113, -INF , !P2 ;  /* 0xff80000071717808 */ /* 0x002fc40005000000 */
[-C--:B------:R-:W-:Y:S02]  /*10e30*/  ISETP.GE.AND P3, PT, R23, R58.reuse, PT ;  /* 0x0000003a1700720c */ /* 0x080fe40003f66270 */
[----:B------:R-:W-:Y:S02]  /*10e40*/  FSEL R124, R124, -INF , !P1 ;  /* 0xff8000007c7c7808 */ /* 0x000fe40004800000 */
[----:B---3--:R-:W-:Y:S01]  /*10e50*/  FSEL R119, R119, -INF , !P0 ;  /* 0xff80000077777808 */ /* 0x008fe20004000000 */
[----:B------:R-:W1:Y:S01]  /*10e60*/  MUFU.TANH R116, R109 ;  /* 0x0000006d00747308 */ /* 0x000e620000002400 */
[-C--:B------:R-:W-:Y:S02]  /*10e70*/  ISETP.GE.AND P2, PT, R23, R57.reuse, PT ;  /* 0x000000391700720c */ /* 0x080fe40003f46270 */
[C---:B------:R-:W-:Y:S02]  /*10e80*/  ISETP.GE.AND P1, PT, R25.reuse, R58, PT ;  /* 0x0000003a1900720c */ /* 0x040fe40003f26270 */
[----:B------:R-:W-:-:S02]  /*10e90*/  ISETP.GE.AND P0, PT, R25, R57, PT ;  /* 0x000000391900720c */ /* 0x000fc40003f06270 */
[----:B------:R-:W-:Y:S01]  /*10ea0*/  IADD3 R23, R18, 0x69, RZ ;  /* 0x0000006912177810 */ /* 0x000fe20007ffe0ff */
[----:B------:R-:W3:Y:S01]  /*10eb0*/  MUFU.TANH R111, R111 ;  /* 0x0000006f006f7308 */ /* 0x000ee20000002400 */
[C---:B--2---:R-:W-:Y:S01]  /*10ec0*/  HMMA.16816.F32 R60, R48.reuse, R8, R60 ;  /* 0x00000008303c723c */ /* 0x044fe2000000183c */
[----:B------:R-:W-:Y:S02]  /*10ed0*/  LOP3.LUT R25, R16, 0x10, R59, 0xfe, !PT ;  /* 0x0000001010197812 */ /* 0x000fe400078efe3b */
[----:B----4-:R-:W-:Y:S02]  /*10ee0*/  FSEL R52, R3, -INF , !P3 ;  /* 0xff80000003347808 */ /* 0x010fe40005800000 */
[----:B-----5:R-:W-:Y:S02]  /*10ef0*/  FSEL R3, R22, -INF , !P2 ;  /* 0xff80000016037808 */ /* 0x020fe40005000000 */
[----:B------:R-:W2:Y:S01]  /*10f00*/  MUFU.TANH R36, R36 ;  /* 0x0000002400247308 */ /* 0x000ea20000002400 */
[----:B------:R-:W-:Y:S01]  /*10f10*/  HMMA.16816.F32 R4, R48, R10, R4 ;  /* 0x0000000a3004723c */ /* 0x000fe20000001804 */
[----:B-1----:R-:W-:-:S02]  /*10f20*/  FSEL R116, R116, -INF , !P1 ;  /* 0xff80000074747808 */ /* 0x002fc40004800000 */
[C-C-:B------:R-:W-:Y:S02]  /*10f30*/  LOP3.LUT R22, R16.reuse, 0x20, R59.reuse, 0xfe, !PT ;  /* 0x0000002010167812 */ /* 0x140fe400078efe3b */
[-C--:B------:R-:W-:Y:S02]  /*10f40*/  ISETP.GE.AND P1, PT, R23, R58.reuse, PT ;  /* 0x0000003a1700720c */ /* 0x080fe40003f26270 */
[----:B------:R-:W1:Y:S01]  /*10f50*/  MUFU.TANH R38, R38 ;  /* 0x0000002600267308 */ /* 0x000e620000002400 */
[----:B---3--:R-:W-:Y:S02]  /*10f60*/  FSEL R111, R111, -INF , !P0 ;  /* 0xff8000006f6f7808 */ /* 0x008fe40004000000 */
[-C--:B------:R-:W-:Y:S02]  /*10f70*/  ISETP.GE.AND P0, PT, R23, R57.reuse, PT ;  /* 0x000000391700720c */ /* 0x080fe40003f06270 */
[C---:B------:R-:W-:Y:S02]  /*10f80*/  ISETP.GE.AND P3, PT, R25.reuse, R58, PT ;  /* 0x0000003a1900720c */ /* 0x040fe40003f66270 */
[----:B------:R-:W-:Y:S01]  /*10f90*/  ISETP.GE.AND P2, PT, R25, R57, PT ;  /* 0x000000391900720c */ /* 0x000fe20003f46270 */
[----:B------:R-:W3:Y:S01]  /*10fa0*/  MUFU.TANH R28, R28 ;  /* 0x0000001c001c7308 */ /* 0x000ee20000002400 */
[--C-:B------:R-:W-:Y:S01]  /*10fb0*/  LOP3.LUT R23, R16, 0x18, R59.reuse, 0xfe, !PT ;  /* 0x0000001810177812 */ /* 0x100fe200078efe3b */
[----:B------:R-:W-:Y:S01]  /*10fc0*/  FMUL.FTZ R60, R60, c[0x0][0x2ec] ;  /* 0x0000bb003c3c7a20 */ /* 0x000fe20000410000 */
[----:B------:R-:W-:Y:S01]  /*10fd0*/  LOP3.LUT R8, R16, 0x28, R59, 0xfe, !PT ;  /* 0x0000002810087812 */ /* 0x000fe200078efe3b */
[----:B------:R-:W-:Y:S01]  /*10fe0*/  FMUL.FTZ R61, R61, c[0x0][0x2ec] ;  /* 0x0000bb003d3d7a20 */ /* 0x000fe20000410000 */
[----:B--2---:R-:W-:-:S02]  /*10ff0*/  FSEL R36, R36, -INF , !P4 ;  /* 0xff80000024247808 */ /* 0x004fc40006000000 */
[----:B------:R-:W-:Y:S01]  /*11000*/  ISETP.GE.AND P4, PT, R22, R57, PT ;  /* 0x000000391600720c */ /* 0x000fe20003f86270 */
[----:B------:R-:W2:Y:S01]  /*11010*/  MUFU.TANH R29, R29 ;  /* 0x0000001d001d7308 */ /* 0x000ea20000002400 */
[----:B-1----:R-:W-:Y:S01]  /*11020*/  FSEL R9, R38, -INF , !P5 ;  /* 0xff80000026097808 */ /* 0x002fe20006800000 */
[----:B------:R-:W-:Y:S01]  /*11030*/  FMUL.FTZ R4, R4, c[0x0][0x2ec] ;  /* 0x0000bb0004047a20 */ /* 0x000fe20000410000 */
[----:B------:R-:W-:Y:S02]  /*11040*/  ISETP.GE.AND P5, PT, R22, R58, PT ;  /* 0x0000003a1600720c */ /* 0x000fe40003fa6270 */
[----:B------:R-:W-:Y:S02]  /*11050*/  LOP3.LUT R10, R16, 0x38, R59, 0xfe, !PT ;  /* 0x00000038100a7812 */ /* 0x000fe400078efe3b */
[----:B------:R-:W-:Y:S01]  /*11060*/  FSEL R146, R146, -INF , !P5 ;  /* 0xff80000092927808 */ /* 0x000fe20006800000 */
[----:B------:R-:W1:Y:S01]  /*11070*/  MUFU.TANH R54, R54 ;  /* 0x0000003600367308 */ /* 0x000e620000002400 */
[----:B---3--:R-:W-:-:S02]  /*11080*/  FSEL R28, R28, -INF , !P3 ;  /* 0xff8000001c1c7808 */ /* 0x008fc40005800000 */
[-C--:B------:R-:W-:Y:S02]  /*11090*/  ISETP.GE.AND P3, PT, R8, R58.reuse, PT ;  /* 0x0000003a0800720c */ /* 0x080fe40003f66270 */
[----:B------:R-:W-:Y:S02]  /*110a0*/  FSEL R141, R141, -INF , !P4 ;  /* 0xff8000008d8d7808 */ /* 0x000fe40006000000 */
[----:B------:R-:W-:Y:S01]  /*110b0*/  ISETP.GE.AND P5, PT, R10, R58, PT ;  /* 0x0000003a0a00720c */ /* 0x000fe20003fa6270 */
[----:B------:R-:W3:Y:S01]  /*110c0*/  MUFU.TANH R53, R53 ;  /* 0x0000003500357308 */ /* 0x000ee20000002400 */
[----:B--2---:R-:W-:Y:S02]  /*110d0*/  FSEL R39, R29, -INF , !P2 ;  /* 0xff8000001d277808 */ /* 0x004fe40005000000 */
[----:B------:R-:W-:Y:S02]  /*110e0*/  ISETP.GE.AND P2, PT, R8, R57, PT ;  /* 0x000000390800720c */ /* 0x000fe40003f46270 */
[----:B------:R-:W-:-:S02]  /*110f0*/  LOP3.LUT R8, R16, 0x30, R59, 0xfe, !PT ;  /* 0x0000003010087812 */ /* 0x000fc400078efe3b */
[----:B------:R-:W-:Y:S01]  /*11100*/  ISETP.GE.AND P4, PT, R10, R57, PT ;  /* 0x000000390a00720c */ /* 0x000fe20003f86270 */
[----:B------:R-:W2:Y:S01]  /*11110*/  MUFU.TANH R30, R30 ;  /* 0x0000001e001e7308 */ /* 0x000ea20000002400 */
[----:B-1----:R-:W-:Y:S02]  /*11120*/  FSEL R54, R54, -INF , !P1 ;  /* 0xff80000036367808 */ /* 0x002fe40004800000 */
[----:B------:R-:W-:Y:S02]  /*11130*/  ISETP.GE.AND P1, PT, R23, R58, PT ;  /* 0x0000003a1700720c */ /* 0x000fe40003f26270 */
[C-C-:B------:R-:W-:Y:S02]  /*11140*/  LOP3.LUT R10, R16.reuse, 0x50, R59.reuse, 0xfe, !PT ;  /* 0x00000050100a7812 */ /* 0x140fe400078efe3b */
[----:B------:R-:W-:Y:S01]  /*11150*/  LOP3.LUT R11, R16, 0x48, R59, 0xfe, !PT ;  /* 0x00000048100b7812 */ /* 0x000fe200078efe3b */
[----:B------:R-:W1:Y:S01]  /*11160*/  MUFU.TANH R31, R31 ;  /* 0x0000001f001f7308 */ /* 0x000e620000002400 */
[----:B---3--:R-:W-:-:S02]  /*11170*/  FSEL R53, R53, -INF , !P0 ;  /* 0xff80000035357808 */ /* 0x008fc40004000000 */
[----:B------:R-:W-:Y:S02]  /*11180*/  ISETP.GE.AND P0, PT, R23, R57, PT ;  /* 0x000000391700720c */ /* 0x000fe40003f06270 */
[----:B------:R-:W-:Y:S02]  /*11190*/  FSEL R131, R21, -INF , !P4 ;  /* 0xff80000015837808 */ /* 0x000fe40006000000 */
[-C--:B------:R-:W-:Y:S01]  /*111a0*/  ISETP.GE.AND P4, PT, R10, R58.reuse, PT ;  /* 0x0000003a0a00720c */ /* 0x080fe20003f86270 */
[----:B------:R-:W3:Y:S01]  /*111b0*/  MUFU.TANH R20, R20 ;  /* 0x0000001400147308 */ /* 0x000ee20000002400 */
[----:B--2---:R-:W-:Y:S02]  /*111c0*/  FSEL R30, R30, -INF , !P1 ;  /* 0xff8000001e1e7808 */ /* 0x004fe40004800000 */
[----:B------:R-:W-:-:S04]  /*111d0*/  ISETP.GE.AND P1, PT, R8, R58, PT ;  /* 0x0000003a0800720c */ /* 0x000fc80003f26270 */
[----:B------:R-:W-:Y:S01]  /*111e0*/  FSEL R138, R138, -INF , !P1 ;  /* 0xff8000008a8a7808 */ /* 0x000fe20004800000 */
[----:B------:R-:W2:Y:S01]  /*111f0*/  MUFU.TANH R144, R144 ;  /* 0x0000009000907308 */ /* 0x000ea20000002400 */
[----:B-1----:R-:W-:Y:S02]  /*11200*/  FSEL R47, R31, -INF , !P0 ;  /* 0xff8000001f2f7808 */ /* 0x002fe40004000000 */
[----:B------:R-:W-:Y:S02]  /*11210*/  ISETP.GE.AND P0, PT, R8, R57, PT ;  /* 0x000000390800720c */ /* 0x000fe40003f06270 */
[----:B------:R-:W-:Y:S02]  /*11220*/  LOP3.LUT R8, R16, 0x40, R59, 0xfe, !PT ;  /* 0x0000004010087812 */ /* 0x000fe400078efe3b */
[----:B------:R-:W-:Y:S01]  /*11230*/  FSEL R133, R133, -INF , !P0 ;  /* 0xff80000085857808 */ /* 0x000fe20004000000 */
[----:B------:R-:W1:Y:S01]  /*11240*/  MUFU.TANH R139, R139 ;  /* 0x0000008b008b7308 */ /* 0x000e620000002400 */
[----:B---3--:R-:W-:-:S02]  /*11250*/  FSEL R128, R20, -INF , !P5 ;  /* 0xff80000014807808 */ /* 0x008fc40006800000 */
[-C--:B------:R-:W-:Y:S02]  /*11260*/  ISETP.GE.AND P5, PT, R10, R57.reuse, PT ;  /* 0x000000390a00720c */ /* 0x080fe40003fa6270 */
[----:B------:R-:W-:Y:S02]  /*11270*/  LOP3.LUT R10, R16, 0x58, R59, 0xfe, !PT ;  /* 0x00000058100a7812 */ /* 0x000fe400078efe3b */
[C---:B------:R-:W-:Y:S01]  /*11280*/  ISETP.GE.AND P1, PT, R11.reuse, R58, PT ;  /* 0x0000003a0b00720c */ /* 0x040fe20003f26270 */
[----:B------:R-:W3:Y:S01]  /*11290*/  MUFU.TANH R19, R19 ;  /* 0x0000001300137308 */ /* 0x000ee20000002400 */
[----:B------:R-:W-:Y:S02]  /*112a0*/  ISETP.GE.AND P0, PT, R11, R57, PT ;  /* 0x000000390b00720c */ /* 0x000fe40003f06270 */
[----:B--2---:R-:W-:Y:S02]  /*112b0*/  FSEL R144, R144, -INF , !P3 ;  /* 0xff80000090907808 */ /* 0x004fe40005800000 */
[----:B------:R-:W-:-:S02]  /*112c0*/  P2R R11, PR, RZ, 0x10 ;  /* 0x00000010ff0b7803 */ /* 0x000fc40000000000 */
[CC--:B------:R-:W-:Y:S01]  /*112d0*/  ISETP.GE.AND P3, PT, R8.reuse, R58.reuse, PT ;  /* 0x0000003a0800720c */ /* 0x0c0fe20003f66270 */
[----:B------:R-:W2:Y:S01]  /*112e0*/  MUFU.TANH R117, R114 ;  /* 0x0000007200757308 */ /* 0x000ea20000002400 */
[----:B-1----:R-:W-:Y:S02]  /*112f0*/  FSEL R139, R139, -INF , !P2 ;  /* 0xff8000008b8b7808 */ /* 0x002fe40005000000 */
[-C--:B------:R-:W-:Y:S02]  /*11300*/  ISETP.GE.AND P2, PT, R8, R57.reuse, PT ;  /* 0x000000390800720c */ /* 0x080fe40003f46270 */
[C---:B------:R-:W-:Y:S02]  /*11310*/  ISETP.GE.AND P6, PT, R10.reuse, R58, PT ;  /* 0x0000003a0a00720c */ /* 0x040fe40003fc6270 */
[----:B------:R-:W-:Y:S01]  /*11320*/  ISETP.GE.AND P4, PT, R10, R57, PT ;  /* 0x000000390a00720c */ /* 0x000fe20003f86270 */
[----:B------:R-:W1:Y:S01]  /*11330*/  MUFU.TANH R60, R60 ;  /* 0x0000003c003c7308 */ /* 0x000e620000002400 */
[----:B---3--:R-:W-:Y:S01]  /*11340*/  FSEL R130, R19, -INF , !P1 ;  /* 0xff80000013827808 */ /* 0x008fe20004800000 */
[----:B------:R-:W-:Y:S01]  /*11350*/  FMUL.FTZ R19, R62, c[0x0][0x2ec] ;  /* 0x0000bb003e137a20 */ /* 0x000fe20000410000 */
[----:B------:R-:W-:Y:S01]  /*11360*/  LOP3.LUT R10, R16, 0x70, R59, 0xfe, !PT ;  /* 0x00000070100a7812 */ /* 0x000fe200078efe3b */
[----:B------:R-:W-:Y:S01]  /*11370*/  FMUL.FTZ R62, R63, c[0x0][0x2ec] ;  /* 0x0000bb003f3e7a20 */ /* 0x000fe20000410000 */
[----:B------:R-:W-:-:S02]  /*11380*/  FSEL R125, R125, -INF , !P2 ;  /* 0xff8000007d7d7808 */ /* 0x000fc40005000000 */
[----:B------:R-:W-:Y:S01]  /*11390*/  ISETP.NE.AND P2, PT, R11, RZ, PT ;  /* 0x000000ff0b00720c */ /* 0x000fe20003f45270 */
[----:B------:R-:W3:Y:S01]  /*113a0*/  MUFU.TANH R122, R112 ;  /* 0x00000070007a7308 */ /* 0x000ee20000002400 */
[----:B--2---:R-:W-:Y:S02]  /*113b0*/  FSEL R117, R117, -INF , !P5 ;  /* 0xff80000075757808 */ /* 0x004fe40006800000 */
[----:B------:R-:W-:Y:S02]  /*113c0*/  ISETP.GE.AND P5, PT, R10, R58, PT ;  /* 0x0000003a0a00720c */ /* 0x000fe40003fa6270 */
[----:B------:R-:W-:Y:S02]  /*113d0*/  FSEL R132, R132, -INF , !P3 ;  /* 0xff80000084847808 */ /* 0x000fe40005800000 */
[----:B------:R-:W-:Y:S01]  /*113e0*/  LOP3.LUT R11, R16, 0x68, R59, 0xfe, !PT ;  /* 0x00000068100b7812 */ /* 0x000fe200078efe3b */
[----:B------:R-:W2:Y:S01]  /*113f0*/  MUFU.TANH R55, R55 ;  /* 0x0000003700377308 */ /* 0x000ea20000002400 */
[----:B-1----:R-:W-:-:S02]  /*11400*/  FSEL R60, R60, -INF , !P5 ;  /* 0xff8000003c3c7808 */ /* 0x002fc40006800000 */
[----:B------:R-:W-:Y:S02]  /*11410*/  FSEL R123, R123, -INF , !P0 ;  /* 0xff8000007b7b7808 */ /* 0x000fe40004000000 */
[----:B------:R-:W-:Y:S02]  /*11420*/  ISETP.NE.AND P5, PT, R17, RZ, PT ;  /* 0x000000ff1100720c */ /* 0x000fe40003fa5270 */
[C---:B------:R-:W-:Y:S01]  /*11430*/  ISETP.GE.AND P0, PT, R11.reuse, R57, PT ;  /* 0x000000390b00720c */ /* 0x040fe20003f06270 */
[----:B------:R1:W-:Y:S01]  /*11440*/  MUFU.TANH R112, R64 ;  /* 0x0000004000707308 */ /* 0x0003e20000002400 */
[----:B---3--:R-:W-:Y:S02]  /*11450*/  FSEL R122, R122, -INF , !P2 ;  /* 0xff8000007a7a7808 */ /* 0x008fe40005000000 */
[----:B------:R-:W-:-:S05]  /*11460*/  ISETP.GE.AND P2, PT, R11, R58, PT ;  /* 0x0000003a0b00720c */ /* 0x000fca0003f46270 */
[----:B------:R3:W-:Y:S01]  /*11470*/  MUFU.TANH R8, R61 ;  /* 0x0000003d00087308 */ /* 0x0007e20000002400 */
[----:B--2---:R-:W-:-:S07]  /*11480*/  FSEL R55, R55, -INF , !P0 ;  /* 0xff80000037377808 */ /* 0x004fce0004000000 */
[----:B------:R-:W2:Y:S01]  /*11490*/  MUFU.TANH R115, R110 ;  /* 0x0000006e00737308 */ /* 0x000ea20000002400 */
[----:B-1----:R-:W-:Y:S01]  /*114a0*/  FMUL.FTZ R64, R5, c[0x0][0x2ec] ;  /* 0x0000bb0005407a20 */ /* 0x002fe20000410000 */
[C-C-:B------:R-:W-:Y:S02]  /*114b0*/  LOP3.LUT R5, R16.reuse, 0x60, R59.reuse, 0xfe, !PT ;  /* 0x0000006010057812 */ /* 0x140fe400078efe3b */
[----:B------:R-:W-:Y:S02]  /*114c0*/  LOP3.LUT R59, R16, 0x78, R59, 0xfe, !PT ;  /* 0x00000078103b7812 */ /* 0x000fe400078efe3b */
[C---:B------:R-:W-:Y:S02]  /*114d0*/  ISETP.GE.AND P3, PT, R5.reuse, R58, PT ;  /* 0x0000003a0500720c */ /* 0x040fe40003f66270 */
[----:B------:R-:W1:Y:S01]  /*114e0*/  MUFU.TANH R114, R104 ;  /* 0x0000006800727308 */ /* 0x000e620000002400 */
[----:B---3--:R-:W-:Y:S01]  /*114f0*/  FMUL.FTZ R61, R6, c[0x0][0x2ec] ;  /* 0x0000bb00063d7a20 */ /* 0x008fe20000410000 */
[----:B------:R-:W-:Y:S01]  /*11500*/  ISETP.GE.AND P1, PT, R5, R57, PT ;  /* 0x000000390500720c */ /* 0x000fe20003f26270 */
[----:B------:R-:W-:Y:S01]  /*11510*/  FMUL.FTZ R6, R7, c[0x0][0x2ec] ;  /* 0x0000bb0007067a20 */ /* 0x000fe20000410000 */
[----:B------:R-:W-:-:S02]  /*11520*/  IADD3 R7, R18, 0x71, RZ ;  /* 0x0000007112077810 */ /* 0x000fc40007ffe0ff */
[----:B------:R-:W-:Y:S02]  /*11530*/  IADD3 R18, R18, 0x79, RZ ;  /* 0x0000007912127810 */ /* 0x000fe40007ffe0ff */
[----:B------:R-:W3:Y:S01]  /*11540*/  MUFU.TANH R120, R108 ;  /* 0x0000006c00787308 */ /* 0x000ee20000002400 */
[-C--:B------:R-:W-:Y:S02]  /*11550*/  ISETP.GE.AND P0, PT, R7, R58.reuse, PT ;  /* 0x0000003a0700720c */ /* 0x080fe40003f06270 */
[----:B--2---:R-:W-:Y:S02]  /*11560*/  FSEL R115, R115, -INF , !P4 ;  /* 0xff80000073737808 */ /* 0x004fe40006000000 */
[----:B------:R-:W-:Y:S02]  /*11570*/  ISETP.GE.AND P4, PT, R59, R58, PT ;  /* 0x0000003a3b00720c */ /* 0x000fe40003f86270 */
[----:B------:R-:W-:Y:S01]  /*11580*/  FSEL R112, R112, -INF , !P2 ;  /* 0xff80000070707808 */ /* 0x000fe20005000000 */
[----:B------:R-:W2:Y:S01]  /*11590*/  MUFU.TANH R56, R56 ;  /* 0x0000003800387308 */ /* 0x000ea20000002400 */
[----:B-1----:R-:W-:-:S02]  /*115a0*/  FSEL R114, R114, -INF , !P3 ;  /* 0xff80000072727808 */ /* 0x002fc40005800000 */
[-C--:B------:R-:W-:Y:S02]  /*115b0*/  ISETP.GE.AND P3, PT, R59, R57.reuse, PT ;  /* 0x000000393b00720c */ /* 0x080fe40003f66270 */
[----:B------:R-:W-:Y:S02]  /*115c0*/  FSEL R59, R8, -INF , !P0 ;  /* 0xff800000083b7808 */ /* 0x000fe40004000000 */
[-C--:B------:R-:W-:Y:S01]  /*115d0*/  ISETP.GE.AND P2, PT, R7, R57.reuse, PT ;  /* 0x000000390700720c */ /* 0x080fe20003f46270 */
[----:B------:R-:W1:Y:S01]  /*115e0*/  MUFU.TANH R4, R4 ;  /* 0x0000000400047308 */ /* 0x000e620000002400 */
[----:B---3--:R-:W-:Y:S02]  /*115f0*/  FSEL R120, R120, -INF , !P6 ;  /* 0xff80000078787808 */ /* 0x008fe40007000000 */
[-C--:B------:R-:W-:Y:S01]  /*11600*/  ISETP.GE.AND P6, PT, R10, R57.reuse, PT ;  /* 0x000000390a00720c */ /* 0x080fe20003fc6270 */
[----:B------:R-:W-:Y:S01]  /*11610*/  BAR.SYNC.DEFER_BLOCKING 0x0 ;  /* 0x0000000000007b1d */ /* 0x000fe20000010000 */
[----:B------:R-:W-:-:S02]  /*11620*/  ISETP.GE.AND P0, PT, R18, R57, PT ;  /* 0x000000391200720c */ /* 0x000fc40003f06270 */
[----:B--2---:R-:W-:-:S03]  /*11630*/  FSEL R56, R56, -INF , !P1 ;  /* 0xff80000038387808 */ /* 0x004fc60004800000 */
[----:B------:R-:W2:Y:S01]  /*11640*/  MUFU.TANH R64, R64 ;  /* 0x0000004000407308 */ /* 0x000ea20000002400 */
[----:B------:R-:W-:Y:S02]  /*11650*/  ISETP.GE.AND P1, PT, R18, R58, PT ;  /* 0x0000003a1200720c */ /* 0x000fe40003f26270 */
[----:B-1----:R-:W-:-:S05]  /*11660*/  FSEL R58, R4, -INF , !P4 ;  /* 0xff800000043a7808 */ /* 0x002fca0006000000 */
[----:B------:R-:W1:Y:S08]  /*11670*/  MUFU.TANH R5, R19 ;  /* 0x0000001300057308 */ /* 0x000e700000002400 */
[----:B------:R-:W3:Y:S01]  /*11680*/  MUFU.TANH R62, R62 ;  /* 0x0000003e003e7308 */ /* 0x000ee20000002400 */
[----:B--2---:R-:W-:-:S07]  /*11690*/  FSEL R64, R64, -INF , !P1 ;  /* 0xff80000040407808 */ /* 0x004fce0004800000 */
[----:B------:R-:W2:Y:S01]  /*116a0*/  MUFU.TANH R61, R61 ;  /* 0x0000003d003d7308 */ /* 0x000ea20000002400 */
[----:B-1----:R-:W-:-:S07]  /*116b0*/  FSEL R63, R5, -INF , !P6 ;  /* 0xff800000053f7808 */ /* 0x002fce0007000000 */
[----:B------:R-:W1:Y:S01]  /*116c0*/  MUFU.TANH R6, R6 ;  /* 0x0000000600067308 */ /* 0x000e620000002400 */
[----:B---3--:R-:W-:Y:S02]  /*116d0*/  FSEL R62, R62, -INF , !P2 ;  /* 0xff8000003e3e7808 */ /* 0x008fe40005000000 */
[----:B--2---:R-:W-:Y:S02]  /*116e0*/  FSEL R61, R61, -INF , !P3 ;  /* 0xff8000003d3d7808 */ /* 0x004fe40005800000 */
[----:B-1----:R-:W-:Y:S01]  /*116f0*/  FSEL R57, R6, -INF , !P0 ;  /* 0xff80000006397808 */ /* 0x002fe20004000000 */
        /* <DEDUP_REMOVED lines=62> */
.L_x_6638:
[----:B------:R-:W-:-:S05]  /*11ae0*/  IMAD.MOV.U32 R5, RZ, RZ, c[0x0][0x198] ;  /* 0x00006600ff057624 */ /* 0x000fca00078e00ff */
[----:B------:R-:W-:-:S04]  /*11af0*/  LEA R5, -R5, RZ, 0x7 ;  /* 0x000000ff05057211 */ /* 0x000fc800078e39ff */
[----:B------:R-:W-:Y:S02]  /*11b00*/  SHF.R.S32.HI R4, RZ, 0x1f, R5 ;  /* 0x0000001fff047819 */ /* 0x000fe40000011405 */
.L_x_6639:
        /* <DEDUP_REMOVED lines=33> */
.L_x_6637:
[----:B-1----:R-:W-:Y:S01]  /*11d20*/  FMNMX.FTZ R4, R0, R41, !PT ;  /* 0x0000002900047209 */ /* 0x002fe20007810000 */
        /* <DEDUP_REMOVED lines=74> */
[----:B------:R-:W1:Y:S02]  /*121d0*/  LDSM.16.MT88.4 R4, [R162+0x6000] ;  /* 0x00600000a204783b */ /* 0x000e640000004200 */
[----:B------:R-:W-:Y:S01]  /*121e0*/  FSEL R104, R104, RZ, P0 ;  /* 0x000000ff68687208 */ /* 0x000fe20000000000 */
[C---:B------:R-:W-:Y:S01]  /*121f0*/  FMUL.FTZ R105, R109.reuse, c[0x0][0x23c] ;  /* 0x00008f006d697a20 */ /* 0x040fe20000410000 */
[----:B------:R-:W-:-:S03]  /*12200*/  FSETP.NEU.FTZ.AND P1, PT, R109, -INF , PT ;  /* 0xff8000006d00780b */ /* 0x000fc60003f3d000 */
[--C-:B------:R-:W-:Y:S01]  /*12210*/  FFMA.FTZ R65, R9, c[0x0][0x23c], -R104.reuse ;  /* 0x00008f0009417a23 */ /* 0x100fe20000010868 */
[----:B------:R-:W-:Y:S01]  /*12220*/  FSEL R9, R109, RZ, P1 ;  /* 0x000000ff6d097208 */ /* 0x000fe20000800000 */
[--C-:B------:R-:W-:Y:S01]  /*12230*/  FFMA.FTZ R67, R41, c[0x0][0x23c], -R104.reuse ;  /* 0x00008f0029437a23 */ /* 0x100fe20000010868 */
[----:B------:R-:W-:Y:S01]  /*12240*/  FSEL R105, R105, RZ, P1 ;  /* 0x000000ff69697208 */ /* 0x000fe20000800000 */
[----:B------:R-:W-:Y:S02]  /*12250*/  FFMA.FTZ R66, R15, c[0x0][0x23c], -R104 ;  /* 0x00008f000f427a23 */ /* 0x000fe40000010868 */
[----:B------:R-:W-:Y:S01]  /*12260*/  FADD.FTZ R8, R2, -R9 ;  /* 0x8000000902087221 */ /* 0x000fe20000010000 */
[----:B------:R-:W-:Y:S01]  /*12270*/  FSEL R9, R107, RZ, P0 ;  /* 0x000000ff6b097208 */ /* 0x000fe20000000000 */
[----:B------:R-:W-:Y:S01]  /*12280*/  FFMA.FTZ R108, R40, c[0x0][0x23c], -R105 ;  /* 0x00008f00286c7a23 */ /* 0x000fe20000010869 */
[----:B------:R-:W-:Y:S01]  /*12290*/  MUFU.EX2 R67, R67 ;  /* 0x0000004300437308 */ /* 0x000fe20000000800 */
[----:B------:R-:W-:-:S02]  /*122a0*/  FMUL.FTZ R110, R8, c[0x0][0x23c] ;  /* 0x00008f00086e7a20 */ /* 0x000fc40000410000 */
[----:B------:R-:W-:Y:S02]  /*122b0*/  FADD.FTZ R9, R0, -R9 ;  /* 0x8000000900097221 */ /* 0x000fe40000010000 */
[--C-:B------:R-:W-:Y:S02]  /*122c0*/  FFMA.FTZ R103, R12, c[0x0][0x23c], -R105.reuse ;  /* 0x00008f000c677a23 */ /* 0x100fe40000010869 */
[----:B------:R-:W-:Y:S01]  /*122d0*/  FMUL.FTZ R0, R9, c[0x0][0x23c] ;  /* 0x00008f0009007a20 */ /* 0x000fe20000410000 */
[----:B------:R-:W-:Y:S01]  /*122e0*/  MUFU.EX2 R108, R108 ;  /* 0x0000006c006c7308 */ /* 0x000fe20000000800 */
[----:B------:R-:W2:Y:S01]  /*122f0*/  LDSM.16.MT88.4 R8, [R160+0x6000] ;  /* 0x00600000a008783b */ /* 0x000ea20000004200 */
[--C-:B------:R-:W-:Y:S02]  /*12300*/  FFMA.FTZ R106, R36, c[0x0][0x23c], -R105.reuse ;  /* 0x00008f00246a7a23 */ /* 0x100fe40000010869 */
[----:B------:R-:W-:Y:S02]  /*12310*/  FFMA.FTZ R101, R14, c[0x0][0x23c], -R105 ;  /* 0x00008f000e657a23 */ /* 0x000fe40000010869 */
[----:B------:R-:W-:-:S02]  /*12320*/  FFMA.FTZ R2, R13, c[0x0][0x23c], -R104 ;  /* 0x00008f000d027a23 */ /* 0x000fc40000010868 */
[----:B------:R-:W3:Y:S01]  /*12330*/  MUFU.EX2 R103, R103 ;  /* 0x0000006700677308 */ /* 0x000ee20000000800 */
[--C-:B------:R-:W-:Y:S02]  /*12340*/  FFMA.FTZ R36, R32, c[0x0][0x23c], -R105.reuse ;  /* 0x00008f0020247a23 */ /* 0x100fe40000010869 */
[--C-:B------:R-:W-:Y:S02]  /*12350*/  FFMA.FTZ R48, R37, c[0x0][0x23c], -R104.reuse ;  /* 0x00008f0025307a23 */ /* 0x100fe40000010868 */
        /* <DEDUP_REMOVED lines=8> */
[----:B---3--:R-:W-:Y:S01]  /*123e0*/  F2FP.PACK_AB R12, R103, R108 ;  /* 0x0000006c670c723e */ /* 0x008fe200000000ff */
[----:B------:R-:W-:Y:S02]  /*123f0*/  FFMA.FTZ R58, R58, c[0x0][0x23c], -R105 ;  /* 0x00008f003a3a7a23 */ /* 0x000fe40000010869 */
[--C-:B------:R-:W-:Y:S02]  /*12400*/  FFMA.FTZ R63, R63, c[0x0][0x23c], -R104.reuse ;  /* 0x00008f003f3f7a23 */ /* 0x100fe40000010868 */
[----:B------:R-:W-:Y:S02]  /*12410*/  FFMA.FTZ R62, R62, c[0x0][0x23c], -R104 ;  /* 0x00008f003e3e7a23 */ /* 0x000fe40000010868 */
[----:B------:R-:W3:Y:S08]  /*12420*/  MUFU.EX2 R66, R66 ;  /* 0x0000004200427308 */ /* 0x000ef00000000800 */
[----:B------:R-:W-:Y:S01]  /*12430*/  MUFU.EX2 R65, R65 ;  /* 0x0000004100417308 */ /* 0x000fe20000000800 */
[----:B----4-:R-:W-:-:S07]  /*12440*/  F2FP.PACK_AB R14, R101, R106 ;  /* 0x0000006a650e723e */ /* 0x010fce00000000ff */
[----:B------:R-:W4:Y:S01]  /*12450*/  MUFU.EX2 R2, R2 ;  /* 0x0000000200027308 */ /* 0x000f220000000800 */
[----:B---3--:R-:W-:-:S07]  /*12460*/  F2FP.PACK_AB R13, R66, R67 ;  /* 0x00000043420d723e */ /* 0x008fce00000000ff */
[----:B------:R-:W3:Y:S08]  /*12470*/  MUFU.EX2 R110, R110 ;  /* 0x0000006e006e7308 */ /* 0x000ef00000000800 */
[----:B------:R-:W5:Y:S01]  /*12480*/  MUFU.EX2 R0, R0 ;  /* 0x0000000000007308 */ /* 0x000f620000000800 */
[----:B----4-:R-:W-:Y:S01]  /*12490*/  F2FP.PACK_AB R15, R2, R65 ;  /* 0x00000041020f723e */ /* 0x010fe200000000ff */
[----:B---3--:R-:W-:-:S06]  /*124a0*/  FMUL.FTZ R16, R96, R110 ;  /* 0x0000006e60107220 */ /* 0x008fcc0000410000 */
[----:B------:R-:W-:Y:S01]  /*124b0*/  MUFU.EX2 R121, R121 ;  /* 0x0000007900797308 */ /* 0x000fe20000000800 */
[-C--:B------:R-:W-:Y:S02]  /*124c0*/  FMUL.FTZ R17, R97, R110.reuse ;  /* 0x0000006e61117220 */ /* 0x080fe40000410000 */
[-C--:B------:R-:W-:Y:S02]  /*124d0*/  FMUL.FTZ R92, R92, R110.reuse ;  /* 0x0000006e5c5c7220 */ /* 0x080fe40000410000 */
[----:B------:R-:W-:Y:S02]  /*124e0*/  FMUL.FTZ R93, R93, R110 ;  /* 0x0000006e5d5d7220 */ /* 0x000fe40000410000 */
[-C--:B-----5:R-:W-:Y:S01]  /*124f0*/  FMUL.FTZ R18, R98, R0.reuse ;  /* 0x0000000062127220 */ /* 0x0a0fe20000410000 */
[----:B------:R-:W-:Y:S01]  /*12500*/  MUFU.EX2 R123, R123 ;  /* 0x0000007b007b7308 */ /* 0x000fe20000000800 */
[-C--:B------:R-:W-:Y:S02]  /*12510*/  FMUL.FTZ R19, R99, R0.reuse ;  /* 0x0000000063137220 */ /* 0x080fe40000410000 */
[----:B------:R-:W-:-:S02]  /*12520*/  FMUL.FTZ R94, R94, R0 ;  /* 0x000000005e5e7220 */ /* 0x000fc40000410000 */
[----:B------:R-:W-:Y:S02]  /*12530*/  FMUL.FTZ R95, R95, R0 ;  /* 0x000000005f5f7220 */ /* 0x000fe40000410000 */
[--C-:B------:R-:W-:Y:S01]  /*12540*/  FFMA.FTZ R96, R28, c[0x0][0x23c], -R105.reuse ;  /* 0x00008f001c607a23 */ /* 0x100fe20000010869 */
[C---:B-1----:R-:W-:Y:S01]  /*12550*/  HMMA.16816.F32 R16, R12.reuse, R4, R16 ;  /* 0x000000040c10723c */ /* 0x042fe20000001810 */
[--C-:B------:R-:W-:Y:S01]  /*12560*/  FFMA.FTZ R28, R24, c[0x0][0x23c], -R105.reuse ;  /* 0x00008f00181c7a23 */ /* 0x100fe20000010869 */
[----:B------:R-:W-:Y:S01]  /*12570*/  MUFU.EX2 R118, R118 ;  /* 0x0000007600767308 */ /* 0x000fe20000000800 */
[-C--:B------:R-:W-:Y:S02]  /*12580*/  FMUL.FTZ R24, R88, R110.reuse ;  /* 0x0000006e58187220 */ /* 0x080fe40000410000 */
[----:B------:R-:W-:Y:S02]  /*12590*/  FMUL.FTZ R25, R89, R110 ;  /* 0x0000006e59197220 */ /* 0x000fe40000410000 */
[-C--:B------:R-:W-:Y:S01]  /*125a0*/  FMUL.FTZ R26, R90, R0.reuse ;  /* 0x000000005a1a7220 */ /* 0x080fe20000410000 */
[----:B------:R-:W-:Y:S01]  /*125b0*/  HMMA.16816.F32 R4, R12, R6, R92 ;  /* 0x000000060c04723c */ /* 0x000fe2000000185c */
[----:B------:R-:W-:Y:S01]  /*125c0*/  FMUL.FTZ R27, R91, R0 ;  /* 0x000000005b1b7220 */ /* 0x000fe20000410000 */
[----:B------:R1:W-:Y:S01]  /*125d0*/  MUFU.EX2 R93, R28 ;  /* 0x0000001c005d7308 */ /* 0x0003e20000000800 */
[----:B------:R-:W-:-:S02]  /*125e0*/  FFMA.FTZ R88, R30, c[0x0][0x23c], -R105 ;  /* 0x00008f001e587a23 */ /* 0x000fc40000010869 */
[-C--:B------:R-:W-:Y:S02]  /*125f0*/  FMUL.FTZ R84, R84, R110.reuse ;  /* 0x0000006e54547220 */ /* 0x080fe40000410000 */
[----:B------:R-:W-:Y:S01]  /*12600*/  FMUL.FTZ R85, R85, R110 ;  /* 0x0000006e55557220 */ /* 0x000fe20000410000 */
[----:B--2---:R-:W-:Y:S01]  /*12610*/  HMMA.16816.F32 R24, R12, R8, R24 ;  /* 0x000000080c18723c */ /* 0x004fe20000001818 */
[-C--:B------:R-:W-:Y:S01]  /*12620*/  FMUL.FTZ R86, R86, R0.reuse ;  /* 0x0000000056567220 */ /* 0x080fe20000410000 */
[----:B------:R-:W2:Y:S01]  /*12630*/  MUFU.EX2 R96, R96 ;  /* 0x0000006000607308 */ /* 0x000ea20000000800 */
[----:B------:R-:W-:Y:S02]  /*12640*/  FMUL.FTZ R87, R87, R0 ;  /* 0x0000000057577220 */ /* 0x000fe40000410000 */
[----:B------:R-:W-:Y:S02]  /*12650*/  FMUL.FTZ R32, R80, R110 ;  /* 0x0000006e50207220 */ /* 0x000fe40000410000 */
[----:B------:R-:W-:-:S02]  /*12660*/  FFMA.FTZ R80, R39, c[0x0][0x23c], -R104 ;  /* 0x00008f0027507a23 */ /* 0x000fc40000010868 */
[----:B------:R-:W-:Y:S01]  /*12670*/  FMUL.FTZ R33, R81, R110 ;  /* 0x0000006e51217220 */ /* 0x000fe20000410000 */
[----:B-1----:R-:W1:Y:S01]  /*12680*/  LDSM.16.MT88.4 R28, [R158+0x6000] ;  /* 0x006000009e1c783b */ /* 0x002e620000004200 */
[C---:B------:R-:W-:Y:S01]  /*12690*/  HMMA.16816.F32 R8, R12.reuse, R10, R84 ;  /* 0x0000000a0c08723c */ /* 0x040fe20000001854 */
[----:B------:R3:W-:Y:S01]  /*126a0*/  MUFU.EX2 R85, R36 ;  /* 0x0000002400557308 */ /* 0x0007e20000000800 */
[-C--:B------:R-:W-:Y:S02]  /*126b0*/  FMUL.FTZ R34, R82, R0.reuse ;  /* 0x0000000052227220 */ /* 0x080fe40000410000 */
[----:B------:R-:W-:Y:S02]  /*126c0*/  FMUL.FTZ R35, R83, R0 ;  /* 0x0000000053237220 */ /* 0x000fe40000410000 */
[-C--:B------:R-:W-:Y:S02]  /*126d0*/  FMUL.FTZ R76, R76, R110.reuse ;  /* 0x0000006e4c4c7220 */ /* 0x080fe40000410000 */
[----:B------:R-:W-:Y:S01]  /*126e0*/  FMUL.FTZ R77, R77, R110 ;  /* 0x0000006e4d4d7220 */ /* 0x000fe20000410000 */
[----:B------:R-:W-:Y:S01]  /*126f0*/  MUFU.EX2 R88, R88 ;  /* 0x0000005800587308 */ /* 0x000fe20000000800 */
[-C--:B------:R-:W-:Y:S01]  /*12700*/  FMUL.FTZ R78, R78, R0.reuse ;  /* 0x000000004e4e7220 */ /* 0x080fe20000410000 */
[----:B------:R-:W-:Y:S01]  /*12710*/  HMMA.16816.F32 R32, R12, R20, R32 ;  /* 0x000000140c20723c */ /* 0x000fe20000001820 */
[----:B------:R-:W-:-:S02]  /*12720*/  FMUL.FTZ R79, R79, R0 ;  /* 0x000000004f4f7220 */ /* 0x000fc40000410000 */
[-C--:B------:R-:W-:Y:S02]  /*12730*/  FMUL.FTZ R40, R72, R110.reuse ;  /* 0x0000006e48287220 */ /* 0x080fe40000410000 */
[----:B------:R-:W-:Y:S01]  /*12740*/  FMUL.FTZ R41, R73, R110 ;  /* 0x0000006e49297220 */ /* 0x000fe20000410000 */
[----:B---3--:R-:W3:Y:S01]  /*12750*/  LDSM.16.MT88.4 R36, [R162+0x6800] ;  /* 0x00680000a224783b */ /* 0x008ee20000004200 */
[--C-:B------:R-:W-:Y:S01]  /*12760*/  FFMA.FTZ R72, R47, c[0x0][0x23c], -R104.reuse ;  /* 0x00008f002f487a23 */ /* 0x100fe20000010868 */
[----:B------:R-:W-:Y:S01]  /*12770*/  HMMA.16816.F32 R20, R12, R22, R76 ;  /* 0x000000160c14723c */ /* 0x000fe2000000184c */
[----:B------:R-:W-:Y:S01]  /*12780*/  FFMA.FTZ R73, R45, c[0x0][0x23c], -R104 ;  /* 0x00008f002d497a23 */ /* 0x000fe20000010868 */
[----:B------:R-:W-:Y:S01]  /*12790*/  MUFU.EX2 R80, R80 ;  /* 0x0000005000507308 */ /* 0x000fe20000000800 */
[----:B------:R-:W4:Y:S01]  /*127a0*/  LDSM.16.MT88.4 R44, [R160+0x6800] ;  /* 0x00680000a02c783b */ /* 0x000f220000004200 */
[-C--:B------:R-:W-:Y:S02]  /*127b0*/  FMUL.FTZ R42, R74, R0.reuse ;  /* 0x000000004a2a7220 */ /* 0x080fe40000410000 */
[----:B------:R-:W-:-:S02]  /*127c0*/  FMUL.FTZ R43, R75, R0 ;  /* 0x000000004b2b7220 */ /* 0x000fc40000410000 */
[-C--:B------:R-:W-:Y:S02]  /*127d0*/  FMUL.FTZ R68, R68, R110.reuse ;  /* 0x0000006e44447220 */ /* 0x080fe40000410000 */
[----:B------:R5:W2:Y:S01]  /*127e0*/  MUFU.EX2 R77, R48 ;  /* 0x00000030004d7308 */ /* 0x000aa20000000800 */
[----:B------:R-:W-:Y:S02]  /*127f0*/  FMUL.FTZ R69, R69, R110 ;  /* 0x0000006e45457220 */ /* 0x000fe40000410000 */
[-C--:B------:R-:W-:Y:S02]  /*12800*/  FMUL.FTZ R70, R70, R0.reuse ;  /* 0x0000000046467220 */ /* 0x080fe40000410000 */
[----:B------:R-:W-:Y:S02]  /*12810*/  FMUL.FTZ R71, R71, R0 ;  /* 0x0000000047477220 */ /* 0x000fe40000410000 */
[--C-:B------:R-:W-:Y:S01]  /*12820*/  FFMA.FTZ R75, R141, c[0x0][0x23c], -R104.reuse ;  /* 0x00008f008d4b7a23 */ /* 0x100fe20000010868 */
[----:B------:R-:W-:Y:S01]  /*12830*/  MUFU.EX2 R72, R72 ;  /* 0x0000004800487308 */ /* 0x000fe20000000800 */
[--C-:B------:R-:W-:Y:S01]  /*12840*/  FFMA.FTZ R74, R137, c[0x0][0x23c], -R104.reuse ;  /* 0x00008f00894a7a23 */ /* 0x100fe20000010868 */
[----:B-1----:R-:W-:Y:S01]  /*12850*/  HMMA.16816.F32 R40, R12, R28, R40 ;  /* 0x0000001c0c28723c */ /* 0x002fe20000001828 */
[----:B------:R-:W-:-:S02]  /*12860*/  FFMA.FTZ R76, R139, c[0x0][0x23c], -R104 ;  /* 0x00008f008b4c7a23 */ /* 0x000fc40000010868 */
[----:B------:R-:W-:Y:S02]  /*12870*/  FFMA.FTZ R79, R135, c[0x0][0x23c], -R104 ;  /* 0x00008f00874f7a23 */ /* 0x000fe40000010868 */
[--C-:B------:R-:W-:Y:S01]  /*12880*/  FFMA.FTZ R81, R128, c[0x0][0x23c], -R105.reuse ;  /* 0x00008f0080517a23 */ /* 0x100fe20000010869 */
[----:B------:R-:W1:Y:S01]  /*12890*/  MUFU.EX2 R73, R73 ;  /* 0x0000004900497308 */ /* 0x000e620000000800 */
[----:B-----5:R-:W5:Y:S01]  /*128a0*/  LDSM.16.MT88.4 R48, [R159+0x6800] ;  /* 0x006800009f30783b */ /* 0x020f620000004200 */
[----:B------:R-:W-:Y:S01]  /*128b0*/  HMMA.16816.F32 R12, R12, R30, R68 ;  /* 0x0000001e0c0c723c */ /* 0x000fe20000001844 */
[----:B--2---:R-:W-:Y:S01]  /*128c0*/  F2FP.PACK_AB R28, R93, R96 ;  /* 0x000000605d1c723e */ /* 0x004fe200000000ff */
[--C-:B------:R-:W-:Y:S01]  /*128d0*/  FFMA.FTZ R83, R138, c[0x0][0x23c], -R105.reuse ;  /* 0x00008f008a537a23 */ /* 0x100fe20000010869 */
[----:B------:R-:W-:Y:S01]  /*128e0*/  F2FP.PACK_AB R29, R77, R80 ;  /* 0x000000504d1d723e */ /* 0x000fe200000000ff */
[--C-:B------:R-:W-:Y:S02]  /*128f0*/  FFMA.FTZ R82, R136, c[0x0][0x23c], -R105.reuse ;  /* 0x00008f0088527a23 */ /* 0x100fe40000010869 */
[----:B------:R-:W-:Y:S01]  /*12900*/  MUFU.EX2 R75, R75 ;  /* 0x0000004b004b7308 */ /* 0x000fe20000000800 */
[----:B------:R-:W-:Y:S01]  /*12910*/  F2FP.PACK_AB R30, R85, R88 ;  /* 0x00000058551e723e */ /* 0x000fe200000000ff */
[----:B------:R-:W-:-:S02]  /*12920*/  FFMA.FTZ R71, R146, c[0x0][0x23c], -R105 ;  /* 0x00008f0092477a23 */ /* 0x000fc40000010869 */
[--C-:B------:R-:W-:Y:S02]  /*12930*/  FFMA.FTZ R70, R142, c[0x0][0x23c], -R105.reuse ;  /* 0x00008f008e467a23 */ /* 0x100fe40000010869 */
[--C-:B------:R-:W-:Y:S01]  /*12940*/  FFMA.FTZ R68, R144, c[0x0][0x23c], -R105.reuse ;  /* 0x00008f0090447a23 */ /* 0x100fe20000010869 */
[----:B-1----:R-:W-:Y:S01]  /*12950*/  F2FP.PACK_AB R31, R73, R72 ;  /* 0x00000048491f723e */ /* 0x002fe200000000ff */
[--C-:B------:R-:W-:Y:S01]  /*12960*/  FFMA.FTZ R69, R140, c[0x0][0x23c], -R105.reuse ;  /* 0x00008f008c457a23 */ /* 0x100fe20000010869 */
[----:B------:R-:W-:Y:S01]  /*12970*/  MUFU.EX2 R71, R71 ;  /* 0x0000004700477308 */ /* 0x000fe20000000800 */
[----:B------:R-:W-:Y:S02]  /*12980*/  FFMA.FTZ R90, R134, c[0x0][0x23c], -R105 ;  /* 0x00008f00865a7a23 */ /* 0x000fe40000010869 */
[--C-:B------:R-:W-:Y:S02]  /*12990*/  FFMA.FTZ R89, R133, c[0x0][0x23c], -R104.reuse ;  /* 0x00008f0085597a23 */ /* 0x100fe40000010868 */
[----:B---3--:R-:W-:Y:S01]  /*129a0*/  HMMA.16816.F32 R16, R28, R36, R16 ;  /* 0x000000241c10723c */ /* 0x008fe20000001810 */
[----:B------:R-:W-:-:S02]  /*129b0*/  FFMA.FTZ R98, R127, c[0x0][0x23c], -R104 ;  /* 0x00008f007f627a23 */ /* 0x000fc40000010868 */
[----:B------:R-:W1:Y:S01]  /*129c0*/  MUFU.EX2 R70, R70 ;  /* 0x0000004600467308 */ /* 0x000e620000000800 */
[--C-:B------:R-:W-:Y:S02]  /*129d0*/  FFMA.FTZ R91, R131, c[0x0][0x23c], -R104.reuse ;  /* 0x00008f00835b7a23 */ /* 0x100fe40000010868 */
[----:B------:R-:W-:Y:S02]  /*129e0*/  FFMA.FTZ R128, R129, c[0x0][0x23c], -R104 ;  /* 0x00008f0081807a23 */ /* 0x000fe40000010868 */
[----:B------:R-:W-:Y:S01]  /*129f0*/  HMMA.16816.F32 R4, R28, R38, R4 ;  /* 0x000000261c04723c */ /* 0x000fe20000001804 */
[----:B------:R-:W2:Y:S01]  /*12a00*/  LDSM.16.MT88.4 R36, [R158+0x6800] ;  /* 0x006800009e24783b */ /* 0x000ea20000004200 */
[--C-:B------:R-:W-:Y:S01]  /*12a10*/  FFMA.FTZ R127, R132, c[0x0][0x23c], -R105.reuse ;  /* 0x00008f00847f7a23 */ /* 0x100fe20000010869 */
[----:B------:R-:W-:Y:S01]  /*12a20*/  MUFU.EX2 R68, R68 ;  /* 0x0000004400447308 */ /* 0x000fe20000000800 */
[--C-:B------:R-:W-:Y:S02]  /*12a30*/  FFMA.FTZ R132, R126, c[0x0][0x23c], -R105.reuse ;  /* 0x00008f007e847a23 */ /* 0x100fe40000010869 */
[----:B------:R-:W-:-:S02]  /*12a40*/  FFMA.FTZ R126, R130, c[0x0][0x23c], -R105 ;  /* 0x00008f00827e7a23 */ /* 0x000fc40000010869 */
[C---:B----4-:R-:W-:Y:S01]  /*12a50*/  HMMA.16816.F32 R24, R28.reuse, R44, R24 ;  /* 0x0000002c1c18723c */ /* 0x050fe20000001818 */
[--C-:B------:R-:W-:Y:S02]  /*12a60*/  FFMA.FTZ R129, R124, c[0x0][0x23c], -R105.reuse ;  /* 0x00008f007c817a23 */ /* 0x100fe40000010869 */
[----:B------:R-:W-:Y:S01]  /*12a70*/  MUFU.EX2 R69, R69 ;  /* 0x0000004500457308 */ /* 0x000fe20000000800 */
[--C-:B------:R-:W-:Y:S02]  /*12a80*/  FFMA.FTZ R124, R125, c[0x0][0x23c], -R104.reuse ;  /* 0x00008f007d7c7a23 */ /* 0x100fe40000010868 */
[--C-:B------:R-:W-:Y:S02]  /*12a90*/  FFMA.FTZ R130, R119, c[0x0][0x23c], -R104.reuse ;  /* 0x00008f0077827a23 */ /* 0x100fe40000010868 */
[----:B------:R-:W-:Y:S01]  /*12aa0*/  HMMA.16816.F32 R8, R28, R46, R8 ;  /* 0x0000002e1c08723c */ /* 0x000fe20000001808 */
[----:B------:R-:W3:Y:S01]  /*12ab0*/  LDSM.16.MT88.4 R44, [R162+0x7000] ;  /* 0x00700000a22c783b */ /* 0x000ee20000004200 */
[----:B------:R-:W-:Y:S01]  /*12ac0*/  FFMA.FTZ R125, R116, c[0x0][0x23c], -R105 ;  /* 0x00008f00747d7a23 */ /* 0x000fe20000010869 */
[----:B------:R-:W4:Y:S01]  /*12ad0*/  MUFU.EX2 R74, R74 ;  /* 0x0000004a004a7308 */ /* 0x000f220000000800 */
[----:B------:R-:W-:-:S02]  /*12ae0*/  FFMA.FTZ R116, R117, c[0x0][0x23c], -R104 ;  /* 0x00008f0075747a23 */ /* 0x000fc40000010868 */
[--C-:B------:R-:W-:Y:S02]  /*12af0*/  FFMA.FTZ R119, R122, c[0x0][0x23c], -R105.reuse ;  /* 0x00008f007a777a23 */ /* 0x100fe40000010869 */
[C---:B-----5:R-:W-:Y:S01]  /*12b00*/  HMMA.16816.F32 R32, R28.reuse, R48, R32 ;  /* 0x000000301c20723c */ /* 0x060fe20000001820 */
[--C-:B------:R-:W-:Y:S02]  /*12b10*/  FFMA.FTZ R117, R113, c[0x0][0x23c], -R104.reuse ;  /* 0x00008f0071757a23 */ /* 0x100fe40000010868 */
[----:B------:R-:W-:Y:S01]  /*12b20*/  MUFU.EX2 R76, R76 ;  /* 0x0000004c004c7308 */ /* 0x000fe20000000800 */
[--C-:B------:R-:W-:Y:S02]  /*12b30*/  FFMA.FTZ R113, R115, c[0x0][0x23c], -R104.reuse ;  /* 0x00008f0073717a23 */ /* 0x100fe40000010868 */
[----:B------:R-:W-:Y:S02]  /*12b40*/  FFMA.FTZ R122, R111, c[0x0][0x23c], -R104 ;  /* 0x00008f006f7a7a23 */ /* 0x000fe40000010868 */
[----:B------:R-:W-:Y:S01]  /*12b50*/  HMMA.16816.F32 R20, R28, R50, R20 ;  /* 0x000000321c14723c */ /* 0x000fe20000001814 */
[----:B------:R-:W5:Y:S01]  /*12b60*/  LDSM.16.MT88.4 R48, [R160+0x7000] ;  /* 0x00700000a030783b */ /* 0x000f620000004200 */
[--C-:B------:R-:W-:Y:S01]  /*12b70*/  FFMA.FTZ R111, R114, c[0x0][0x23c], -R105.reuse ;  /* 0x00008f00726f7a23 */ /* 0x100fe20000010869 */
[----:B------:R-:W3:Y:S01]  /*12b80*/  MUFU.EX2 R79, R79 ;  /* 0x0000004f004f7308 */ /* 0x000ee20000000800 */
[----:B------:R-:W-:-:S02]  /*12b90*/  FFMA.FTZ R115, R54, c[0x0][0x23c], -R105 ;  /* 0x00008f0036737a23 */ /* 0x000fc40000010869 */
[--C-:B------:R-:W-:Y:S02]  /*12ba0*/  FFMA.FTZ R114, R52, c[0x0][0x23c], -R105.reuse ;  /* 0x00008f0034727a23 */ /* 0x100fe40000010869 */
[--C-:B------:R-:W-:Y:S01]  /*12bb0*/  FFMA.FTZ R54, R56, c[0x0][0x23c], -R104.reuse ;  /* 0x00008f0038367a23 */ /* 0x100fe20000010868 */
[C---:B--2---:R-:W-:Y:S01]  /*12bc0*/  HMMA.16816.F32 R40, R28.reuse, R36, R40 ;  /* 0x000000241c28723c */ /* 0x044fe20000001828 */
[----:B------:R-:W-:Y:S01]  /*12bd0*/  FFMA.FTZ R52, R112, c[0x0][0x23c], -R105 ;  /* 0x00008f0070347a23 */ /* 0x000fe20000010869 */
[----:B------:R-:W-:Y:S01]  /*12be0*/  MUFU.EX2 R83, R83 ;  /* 0x0000005300537308 */ /* 0x000fe20000000800 */
[----:B------:R-:W-:Y:S02]  /*12bf0*/  FFMA.FTZ R56, R53, c[0x0][0x23c], -R104 ;  /* 0x00008f0035387a23 */ /* 0x000fe40000010868 */
[----:B------:R-:W-:Y:S02]  /*12c00*/  FFMA.FTZ R108, R187, R110, R108 ;  /* 0x0000006ebb6c7223 */ /* 0x000fe4000001006c */
[----:B-1----:R-:W-:Y:S01]  /*12c10*/  F2FP.PACK_AB R36, R70, R71 ;  /* 0x000000474624723e */ /* 0x002fe200000000ff */
[----:B------:R-:W-:Y:S01]  /*12c20*/  HMMA.16816.F32 R12, R28, R38, R12 ;  /* 0x000000261c0c723c */ /* 0x000fe2000000180c */
[----:B------:R-:W1:Y:S01]  /*12c30*/  LDSM.16.MT88.4 R28, [R159+0x7000] ;  /* 0x007000009f1c783b */ /* 0x000e620000004200 */
[----:B----4-:R-:W-:Y:S01]  /*12c40*/  F2FP.PACK_AB R37, R74, R75 ;  /* 0x0000004b4a25723e */ /* 0x010fe200000000ff */
[----:B------:R-:W2:Y:S01]  /*12c50*/  MUFU.EX2 R82, R82 ;  /* 0x0000005200527308 */ /* 0x000ea20000000800 */
[----:B------:R-:W-:-:S02]  /*12c60*/  FADD.FTZ R103, R103, R108 ;  /* 0x0000006c67677221 */ /* 0x000fc40000010000 */
[----:B------:R-:W-:Y:S01]  /*12c70*/  FFMA.FTZ R67, R186, R0, R67 ;  /* 0x00000000ba437223 */ /* 0x000fe20000010043 */
[----:B------:R-:W-:Y:S01]  /*12c80*/  F2FP.PACK_AB R38, R69, R68 ;  /* 0x000000444526723e */ /* 0x000fe200000000ff */
[----:B------:R-:W-:Y:S01]  /*12c90*/  FADD.FTZ R106, R106, R103 ;  /* 0x000000676a6a7221 */ /* 0x000fe20000010000 */
[----:B---3--:R-:W-:Y:S01]  /*12ca0*/  F2FP.PACK_AB R39, R79, R76 ;  /* 0x0000004c4f27723e */ /* 0x008fe200000000ff */
[----:B------:R-:W-:Y:S01]  /*12cb0*/  FADD.FTZ R66, R66, R67 ;  /* 0x0000004342427221 */ /* 0x000fe20000010000 */
[----:B------:R-:W-:Y:S01]  /*12cc0*/  MUFU.EX2 R81, R81 ;  /* 0x0000005100517308 */ /* 0x000fe20000000800 */
[----:B------:R-:W-:Y:S02]  /*12cd0*/  FADD.FTZ R101, R101, R106 ;  /* 0x0000006a65657221 */ /* 0x000fe40000010000 */
[----:B------:R-:W-:Y:S02]  /*12ce0*/  FADD.FTZ R65, R65, R66 ;  /* 0x0000004241417221 */ /* 0x000fe40000010000 */
[----:B------:R-:W-:Y:S01]  /*12cf0*/  HMMA.16816.F32 R16, R36, R44, R16 ;  /* 0x0000002c2410723c */ /* 0x000fe20000001810 */
[----:B------:R-:W-:-:S02]  /*12d00*/  FADD.FTZ R96, R96, R101 ;  /* 0x0000006560607221 */ /* 0x000fc40000010000 */
[----:B------:R-:W-:Y:S01]  /*12d10*/  MUFU.EX2 R90, R90 ;  /* 0x0000005a005a7308 */ /* 0x000fe20000000800 */
[----:B------:R-:W-:Y:S02]  /*12d20*/  FADD.FTZ R65, R2, R65 ;  /* 0x0000004102417221 */ /* 0x000fe40000010000 */
[----:B------:R-:W-:Y:S02]  /*12d30*/  FFMA.FTZ R0, R60, c[0x0][0x23c], -R105 ;  /* 0x00008f003c007a23 */ /* 0x000fe40000010869 */
[----:B------:R-:W-:Y:S01]  /*12d40*/  HMMA.16816.F32 R4, R36, R46, R4 ;  /* 0x0000002e2404723c */ /* 0x000fe20000001804 */
[----:B------:R-:W3:Y:S01]  /*12d50*/  LDSM.16.MT88.4 R44, [R158+0x7000] ;  /* 0x007000009e2c783b */ /* 0x000ee20000004200 */
[----:B------:R-:W-:Y:S01]  /*12d60*/  FADD.FTZ R80, R80, R65 ;  /* 0x0000004150507221 */ /* 0x000fe20000010000 */
[----:B------:R-:W-:Y:S01]  /*12d70*/  MUFU.EX2 R89, R89 ;  /* 0x0000005900597308 */ /* 0x000fe20000000800 */
[----:B------:R-:W-:Y:S02]  /*12d80*/  FFMA.FTZ R53, R59, c[0x0][0x23c], -R105 ;  /* 0x00008f003b357a23 */ /* 0x000fe40000010869 */
[----:B------:R-:W-:-:S02]  /*12d90*/  FADD.FTZ R77, R77, R80 ;  /* 0x000000504d4d7221 */ /* 0x000fc40000010000 */
[----:B-----5:R-:W-:Y:S01]  /*12da0*/  HMMA.16816.F32 R24, R36, R48, R24 ;  /* 0x000000302418723c */ /* 0x020fe20000001818 */
[----:B------:R-:W-:Y:S02]  /*12db0*/  FFMA.FTZ R187, R64, c[0x0][0x23c], -R105 ;  /* 0x00008f0040bb7a23 */ /* 0x000fe40000010869 */
[----:B------:R-:W4:Y:S01]  /*12dc0*/  MUFU.EX2 R98, R98 ;  /* 0x0000006200627308 */ /* 0x000f220000000800 */
[----:B------:R-:W-:-:S04]  /*12dd0*/  FADD.FTZ R72, R72, R77 ;  /* 0x0000004d48487221 */ /* 0x000fc80000010000 */
[C---:B------:R-:W-:Y:S01]  /*12de0*/  HMMA.16816.F32 R8, R36.reuse, R50, R8 ;  /* 0x000000322408723c */ /* 0x040fe20000001808 */
[----:B------:R-:W5:Y:S01]  /*12df0*/  LDSM.16.MT88.4 R48, [R162+0x7800] ;  /* 0x00780000a230783b */ /* 0x000f620000004200 */
[----:B------:R-:W-:Y:S01]  /*12e00*/  FADD.FTZ R72, R73, R72 ;  /* 0x0000004849487221 */ /* 0x000fe20000010000 */
[----:B------:R-:W-:Y:S03]  /*12e10*/  MUFU.EX2 R91, R91 ;  /* 0x0000005b005b7308 */ /* 0x000fe60000000800 */
[----:B------:R-:W-:Y:S02]  /*12e20*/  FADD.FTZ R75, R75, R72 ;  /* 0x000000484b4b7221 */ /* 0x000fe40000010000 */
[----:B-1----:R-:W-:Y:S02]  /*12e30*/  HMMA.16816.F32 R32, R36, R28, R32 ;  /* 0x0000001c2420723c */ /* 0x002fe40000001820 */
[----:B------:R-:W-:Y:S01]  /*12e40*/  FADD.FTZ R75, R74, R75 ;  /* 0x0000004b4a4b7221 */ /* 0x000fe20000010000 */
[----:B------:R-:W1:Y:S03]  /*12e50*/  MUFU.EX2 R128, R128 ;  /* 0x0000008000807308 */ /* 0x000e660000000800 */
[----:B------:R-:W-:-:S02]  /*12e60*/  FADD.FTZ R76, R76, R75 ;  /* 0x0000004b4c4c7221 */ /* 0x000fc40000010000 */
[C---:B------:R-:W-:Y:S01]  /*12e70*/  HMMA.16816.F32 R20, R36.reuse, R30, R20 ;  /* 0x0000001e2414723c */ /* 0x040fe20000001814 */
[----:B------:R-:W5:Y:S02]  /*12e80*/  LDSM.16.MT88.4 R28, [R160+0x7800] ;  /* 0x00780000a01c783b */ /* 0x000f640000004200 */
        /* <DEDUP_REMOVED lines=8> */
[----:B------:R-:W-:Y:S01]  /*12f10*/  MUFU.EX2 R129, R129 ;  /* 0x0000008100817308 */ /* 0x000fe20000000800 */
[----:B------:R-:W-:Y:S02]  /*12f20*/  F2FP.PACK_AB R38, R90, R81 ;  /* 0x000000515a26723e */ /* 0x000fe400000000ff */
[----:B-1----:R-:W-:-:S05]  /*12f30*/  F2FP.PACK_AB R39, R128, R91 ;  /* 0x0000005b8027723e */ /* 0x002fca00000000ff */
[----:B------:R-:W1:Y:S02]  /*12f40*/  MUFU.EX2 R124, R124 ;  /* 0x0000007c007c7308 */ /* 0x000e640000000800 */
[C---:B-----5:R-:W-:Y:S06]  /*12f50*/  HMMA.16816.F32 R16, R36.reuse, R48, R16 ;  /* 0x000000302410723c */ /* 0x060fec0000001810 */
[----:B------:R-:W2:Y:S02]  /*12f60*/  MUFU.EX2 R130, R130 ;  /* 0x0000008200827308 */ /* 0x000ea40000000800 */
[C---:B------:R-:W-:Y:S01]  /*12f70*/  HMMA.16816.F32 R4, R36.reuse, R50, R4 ;  /* 0x000000322404723c */ /* 0x040fe20000001804 */
[----:B------:R-:W4:Y:S05]  /*12f80*/  LDSM.16.MT88.4 R48, [R158+0x7800] ;  /* 0x007800009e30783b */ /* 0x000f2a0000004200 */
[----:B------:R-:W5:Y:S02]  /*12f90*/  MUFU.EX2 R119, R119 ;  /* 0x0000007700777308 */ /* 0x000f640000000800 */
        /* <DEDUP_REMOVED lines=9> */
[----:B------:R-:W2:Y:S02]  /*13030*/  MUFU.EX2 R117, R117 ;  /* 0x0000007500757308 */ /* 0x000ea40000000800 */
[C---:B----4-:R-:W-:Y:S06]  /*13040*/  HMMA.16816.F32 R40, R36.reuse, R48, R40 ;  /* 0x000000302428723c */ /* 0x050fec0000001828 */
[----:B------:R-:W-:Y:S01]  /*13050*/  MUFU.EX2 R113, R113 ;  /* 0x0000007100717308 */ /* 0x000fe20000000800 */
[----:B------:R-:W-:Y:S01]  /*13060*/  F2FP.PACK_AB R48, R132, R127 ;  /* 0x0000007f8430723e */ /* 0x000fe200000000ff */
[----:B------:R-:W-:Y:S01]  /*13070*/  HMMA.16816.F32 R12, R36, R50, R12 ;  /* 0x00000032240c723c */ /* 0x000fe2000000180c */
[----:B------:R-:W4:Y:S01]  /*13080*/  LDSM.16.MT88.4 R36, [R159+0x8000] ;  /* 0x008000009f24783b */ /* 0x000f220000004200 */
[----:B-1----:R-:W-:-:S04]  /*13090*/  F2FP.PACK_AB R49, R121, R124 ;  /* 0x0000007c7931723e */ /* 0x002fc800000000ff */
[----:B------:R-:W1:Y:S01]  /*130a0*/  MUFU.EX2 R122, R122 ;  /* 0x0000007a007a7308 */ /* 0x000e620000000800 */
[----:B------:R-:W-:Y:S02]  /*130b0*/  F2FP.PACK_AB R50, R129, R126 ;  /* 0x0000007e8132723e */ /* 0x000fe400000000ff */
[----:B--2---:R-:W-:-:S05]  /*130c0*/  F2FP.PACK_AB R51, R130, R123 ;  /* 0x0000007b8233723e */ /* 0x004fca00000000ff */
[----:B------:R-:W-:Y:S02]  /*130d0*/  MUFU.EX2 R111, R111 ;  /* 0x0000006f006f7308 */ /* 0x000fe40000000800 */
[C---:B------:R-:W-:Y:S06]  /*130e0*/  HMMA.16816.F32 R16, R48.reuse, R28, R16 ;  /* 0x0000001c3010723c */ /* 0x040fec0000001810 */
[----:B------:R-:W2:Y:S02]  /*130f0*/  MUFU.EX2 R114, R114 ;  /* 0x0000007200727308 */ /* 0x000ea40000000800 */
        /* <DEDUP_REMOVED lines=8> */
[C---:B----4-:R-:W-:Y:S06]  /*13180*/  HMMA.16816.F32 R32, R48.reuse, R36, R32 ;  /* 0x000000243020723c */ /* 0x050fec0000001820 */
[----:B------:R-:W4:Y:S02]  /*13190*/  MUFU.EX2 R3, R3 ;  /* 0x0000000300037308 */ /* 0x000f240000000800 */
[C---:B------:R-:W-:Y:S01]  /*131a0*/  HMMA.16816.F32 R20, R48.reuse, R38, R20 ;  /* 0x000000263014723c */ /* 0x040fe20000001814 */
[----:B------:R-:W2:Y:S05]  /*131b0*/  LDSM.16.MT88.4 R36, [R160+0x8800] ;  /* 0x00880000a024783b */ /* 0x000eaa0000004200 */
[----:B------:R-:W-:Y:S02]  /*131c0*/  MUFU.EX2 R55, R55 ;  /* 0x0000003700377308 */ /* 0x000fe40000000800 */
[C---:B-1----:R-:W-:Y:S06]  /*131d0*/  HMMA.16816.F32 R40, R48.reuse, R28, R40 ;  /* 0x0000001c3028723c */ /* 0x042fec0000001828 */
[----:B------:R-:W1:Y:S01]  /*131e0*/  MUFU.EX2 R56, R56 ;  /* 0x0000003800387308 */ /* 0x000e620000000800 */
[----:B-----5:R-:W-:Y:S01]  /*131f0*/  F2FP.PACK_AB R28, R118, R119 ;  /* 0x00000077761c723e */ /* 0x020fe200000000ff */
[----:B------:R-:W-:Y:S01]  /*13200*/  HMMA.16816.F32 R12, R48, R30, R12 ;  /* 0x0000001e300c723c */ /* 0x000fe2000000180c */
[----:B------:R-:W5:Y:S01]  /*13210*/  LDSM.16.MT88.4 R48, [R159+0x8800] ;  /* 0x008800009f30783b */ /* 0x000f620000004200 */
[----:B------:R-:W-:-:S04]  /*13220*/  F2FP.PACK_AB R29, R117, R116 ;  /* 0x00000074751d723e */ /* 0x000fc800000000ff */
        /* <DEDUP_REMOVED lines=12> */
[----:B------:R-:W2:Y:S07]  /*132f0*/  LDSM.16.MT88.4 R36, [R162+0x9000] ;  /* 0x00900000a224783b */ /* 0x000eae0000004200 */
[C---:B-----5:R-:W-:Y:S08]  /*13300*/  HMMA.16816.F32 R32, R28.reuse, R48, R32 ;  /* 0x000000301c20723c */ /* 0x060ff00000001820 */
[C---:B------:R-:W-:Y:S01]  /*13310*/  HMMA.16816.F32 R20, R28.reuse, R50, R20 ;  /* 0x000000321c14723c */ /* 0x040fe20000001814 */
[----:B------:R-:W5:Y:S07]  /*13320*/  LDSM.16.MT88.4 R48, [R160+0x9000] ;  /* 0x00900000a030783b */ /* 0x000f6e0000004200 */
[C---:B---3--:R-:W-:Y:S07]  /*13330*/  HMMA.16816.F32 R40, R28.reuse, R44, R40 ;  /* 0x0000002c1c28723c */ /* 0x048fee0000001828 */
[----:B------:R-:W-:Y:S01]  /*13340*/  F2FP.PACK_AB R44, R114, R111 ;  /* 0x0000006f722c723e */ /* 0x000fe200000000ff */
[----:B------:R-:W-:Y:S01]  /*13350*/  HMMA.16816.F32 R12, R28, R46, R12 ;  /* 0x0000002e1c0c723c */ /* 0x000fe2000000180c */
[----:B------:R-:W3:Y:S01]  /*13360*/  LDSM.16.MT88.4 R28, [R159+0x9000] ;  /* 0x009000009f1c783b */ /* 0x000ee20000004200 */
[----:B----4-:R-:W-:-:S05]  /*13370*/  F2FP.PACK_AB R45, R3, R54 ;  /* 0x00000036032d723e */ /* 0x010fca00000000ff */
[----:B------:R-:W-:Y:S02]  /*13380*/  F2FP.PACK_AB R46, R115, R52 ;  /* 0x00000034732e723e */ /* 0x000fe400000000ff */
[----:B-1----:R-:W-:-:S07]  /*13390*/  F2FP.PACK_AB R47, R56, R55 ;  /* 0x00000037382f723e */ /* 0x002fce00000000ff */
[C---:B--2---:R-:W-:Y:S08]  /*133a0*/  HMMA.16816.F32 R16, R44.reuse, R36, R16 ;  /* 0x000000242c10723c */ /* 0x044ff00000001810 */
[C---:B------:R-:W-:Y:S01]  /*133b0*/  HMMA.16816.F32 R4, R44.reuse, R38, R4 ;  /* 0x000000262c04723c */ /* 0x040fe20000001804 */
[----:B------:R-:W1:Y:S07]  /*133c0*/  LDSM.16.MT88.4 R36, [R158+0x9000] ;  /* 0x009000009e24783b */ /* 0x000e6e0000004200 */
[C---:B-----5:R-:W-:Y:S07]  /*133d0*/  HMMA.16816.F32 R24, R44.reuse, R48, R24 ;  /* 0x000000302c18723c */ /* 0x060fee0000001818 */
[----:B------:R-:W-:Y:S01]  /*133e0*/  FADD.FTZ R49, R93, R96 ;  /* 0x000000605d317221 */ /* 0x000fe20000010000 */
[----:B------:R-:W-:Y:S01]  /*133f0*/  HMMA.16816.F32 R8, R44, R50, R8 ;  /* 0x000000322c08723c */ /* 0x000fe20000001808 */
[----:B------:R-:W2:Y:S02]  /*13400*/  LDSM.16.MT88.4 R92, [R162+0x9800] ;  /* 0x00980000a25c783b */ /* 0x000ea40000004200 */
[----:B------:R-:W-:-:S04]  /*13410*/  FADD.FTZ R48, R88, R49 ;  /* 0x0000003158307221 */ /* 0x000fc80000010000 */
[----:B------:R-:W-:Y:S01]  /*13420*/  FADD.FTZ R48, R85, R48 ;  /* 0x0000003055307221 */ /* 0x000fe20000010000 */
[----:B---3--:R-:W-:Y:S01]  /*13430*/  HMMA.16816.F32 R32, R44, R28, R32 ;  /* 0x0000001c2c20723c */ /* 0x008fe20000001820 */
[----:B------:R-:W3:Y:S01]  /*13440*/  MUFU.EX2 R29, R62 ;  /* 0x0000003e001d7308 */ /* 0x000ee20000000800 */
[----:B------:R-:W4:Y:S01]  /*13450*/  LDSM.16.MT88.4 R84, [R160+0x9800] ;  /* 0x00980000a054783b */ /* 0x000f220000004200 */
[----:B------:R-:W-:-:S04]  /*13460*/  FADD.FTZ R49, R71, R48 ;  /* 0x0000003047317221 */ /* 0x000fc80000010000 */
[----:B------:R-:W-:Y:S01]  /*13470*/  FFMA.FTZ R28, R61, c[0x0][0x23c], -R104 ;  /* 0x00008f003d1c7a23 */ /* 0x000fe20000010868 */
[----:B------:R-:W-:Y:S01]  /*13480*/  HMMA.16816.F32 R20, R44, R30, R20 ;  /* 0x0000001e2c14723c */ /* 0x000fe20000001814 */
[----:B------:R-:W-:Y:S01]  /*13490*/  FADD.FTZ R49, R70, R49 ;  /* 0x0000003146317221 */ /* 0x000fe20000010000 */
[----:B------:R-:W-:-:S03]  /*134a0*/  F2FP.PACK_AB R70, R187, R58 ;  /* 0x0000003abb46723e */ /* 0x000fc600000000ff */
[----:B------:R-:W-:Y:S02]  /*134b0*/  MUFU.EX2 R28, R28 ;  /* 0x0000001c001c7308 */ /* 0x000fe40000000800 */
[----:B------:R-:W-:Y:S02]  /*134c0*/  FFMA.FTZ R31, R57, c[0x0][0x23c], -R104 ;  /* 0x00008f00391f7a23 */ /* 0x000fe40000010868 */
[----:B------:R-:W-:Y:S01]  /*134d0*/  FADD.FTZ R30, R68, R49 ;  /* 0x00000031441e7221 */ /* 0x000fe20000010000 */
[----:B-1----:R-:W-:Y:S01]  /*134e0*/  HMMA.16816.F32 R40, R44, R36, R40 ;  /* 0x000000242c28723c */ /* 0x002fe20000001828 */
[----:B------:R-:W-:Y:S02]  /*134f0*/  F2FP.PACK_AB R68, R53, R0 ;  /* 0x000000003544723e */ /* 0x000fe400000000ff */
[----:B------:R-:W1:Y:S01]  /*13500*/  MUFU.EX2 R31, R31 ;  /* 0x0000001f001f7308 */ /* 0x000e620000000800 */
[----:B------:R-:W-:Y:S01]  /*13510*/  FADD.FTZ R30, R69, R30 ;  /* 0x0000001e451e7221 */ /* 0x000fe20000010000 */
[----:B---3--:R-:W-:-:S02]  /*13520*/  F2FP.PACK_AB R69, R29, R2 ;  /* 0x000000021d45723e */ /* 0x008fc400000000ff */
[----:B------:R-:W-:Y:S01]  /*13530*/  FADD.FTZ R36, R79, R76 ;  /* 0x0000004c4f247221 */ /* 0x000fe20000010000 */
[----:B------:R-:W-:Y:S01]  /*13540*/  HMMA.16816.F32 R12, R44, R38, R12 ;  /* 0x000000262c0c723c */ /* 0x000fe2000000180c */
[----:B------:R-:W-:Y:S01]  /*13550*/  FADD.FTZ R83, R83, R30 ;  /* 0x0000001e53537221 */ /* 0x000fe20000010000 */
[----:B------:R-:W3:Y:S01]  /*13560*/  LDSM.16.MT88.4 R76, [R159+0x9800] ;  /* 0x009800009f4c783b */ /* 0x000ee20000004200 */
[----:B------:R-:W-:Y:S02]  /*13570*/  FADD.FTZ R89, R89, R36 ;  /* 0x0000002459597221 */ /* 0x000fe40000010000 */
[----:B------:R-:W-:Y:S02]  /*13580*/  FADD.FTZ R82, R82, R83 ;  /* 0x0000005352527221 */ /* 0x000fe40000010000 */
[----:B------:R-:W-:Y:S02]  /*13590*/  FADD.FTZ R30, R98, R89 ;  /* 0x00000059621e7221 */ /* 0x000fe40000010000 */
[----:B------:R-:W-:Y:S01]  /*135a0*/  FADD.FTZ R81, R81, R82 ;  /* 0x0000005251517221 */ /* 0x000fe20000010000 */
[----:B-1----:R-:W-:-:S03]  /*135b0*/  F2FP.PACK_AB R71, R31, R28 ;  /* 0x0000001c1f47723e */ /* 0x002fc600000000ff */
[----:B------:R-:W-:-:S04]  /*135c0*/  FADD.FTZ R90, R90, R81 ;  /* 0x000000515a5a7221 */ /* 0x000fc80000010000 */
[----:B------:R-:W-:Y:S01]  /*135d0*/  FADD.FTZ R127, R127, R90 ;  /* 0x0000005a7f7f7221 */ /* 0x000fe20000010000 */
[C---:B--2---:R-:W-:Y:S07]  /*135e0*/  HMMA.16816.F32 R96, R68.reuse, R92, R16 ;  /* 0x0000005c4460723c */ /* 0x044fee0000001810 */
[----:B------:R-:W-:Y:S01]  /*135f0*/  FADD.FTZ R17, R91, R30 ;  /* 0x0000001e5b117221 */ /* 0x000fe20000010000 */
[----:B------:R-:W-:Y:S01]  /*13600*/  HMMA.16816.F32 R92, R68, R94, R4 ;  /* 0x0000005e445c723c */ /* 0x000fe20000001804 */
[----:B------:R-:W1:Y:S02]  /*13610*/  LDSM.16.MT88.4 R4, [R158+0x9800] ;  /* 0x009800009e04783b */ /* 0x000e640000004200 */
        /* <DEDUP_REMOVED lines=32> */
[----:B------:R-:W-:Y:S01]  /*13820*/  FADD.FTZ R53, R53, R0 ;  /* 0x0000000035357221 */ /* 0x000fe20000010000 */
[----:B------:R-:W-:Y:S01]  /*13830*/  MOV R0, R107 ;  /* 0x0000006b00007202 */ /* 0x000fe20000000f00 */
[----:B------:R-:W-:Y:S01]  /*13840*/  FADD.FTZ R29, R29, R2 ;  /* 0x000000021d1d7221 */ /* 0x000fe20000010000 */
[----:B------:R-:W-:Y:S01]  /*13850*/  MOV R2, R109 ;  /* 0x0000006d00027202 */ /* 0x000fe20000000f00 */
[----:B------:R-:W-:Y:S02]  /*13860*/  FADD.FTZ R58, R58, R53 ;  /* 0x000000353a3a7221 */ /* 0x000fe40000010000 */
[----:B------:R-:W-:Y:S02]  /*13870*/  FADD.FTZ R28, R28, R29 ;  /* 0x0000001d1c1c7221 */ /* 0x000fe40000010000 */
[----:B------:R-:W-:Y:S02]  /*13880*/  FADD.FTZ R187, R187, R58 ;  /* 0x0000003abbbb7221 */ /* 0x000fe40000010000 */
[----:B------:R-:W-:-:S02]  /*13890*/  FADD.FTZ R186, R31, R28 ;  /* 0x0000001c1fba7221 */ /* 0x000fc40000010000 */
.L_x_6634:
        /* <DEDUP_REMOVED lines=15> */
.L_x_6644:
        /* <DEDUP_REMOVED lines=65> */
.L_x_6641:
        /* <DEDUP_REMOVED lines=29> */
[----:B------:R-:W3:Y:S08]  /*13f70*/  LDSM.16.M88.4 R108, [R167+0x2000] ;  /* 0x00200000a76c783b */ /* 0x000ef00000000200 */
[----:B------:R-:W5:Y:S08]  /*13f80*/  LDSM.16.M88.4 R112, [R167+0x2800] ;  /* 0x00280000a770783b */ /* 0x000f700000000200 */
        /* <DEDUP_REMOVED lines=9> */
[----:B------:R-:W4:Y:S01]  /*14020*/  LDSM.16.M88.4 R148, [R161+0x2800] ;  /* 0x00280000a194783b */ /* 0x000f220000000200 */
[C---:B---3--:R-:W-:Y:S08]  /*14030*/  HMMA.16816.F32 R4, R104.reuse, R108, RZ ;  /* 0x0000006c6804723c */ /* 0x048ff000000018ff */
[C---:B--2---:R-:W-:Y:S01]  /*14040*/  HMMA.16816.F32 R8, R104.reuse, R110, RZ ;  /* 0x0000006e6808723c */ /* 0x044fe200000018ff */
[----:B------:R-:W2:Y:S07]  /*14050*/  LDSM.16.M88.4 R108, [R161+0x3000] ;  /* 0x00300000a16c783b */ /* 0x000eae0000000200 */
        /* <DEDUP_REMOVED lines=18> */
[----:B------:R-:W-:Y:S01]  /*14180*/  HMMA.16816.F32 R64, R104, R138, RZ ;  /* 0x0000008a6840723c */ /* 0x000fe200000018ff */
[----:B------:R-:W1:Y:S07]  /*14190*/  LDSM.16.M88.4 R104, [R161+0x3800] ;  /* 0x00380000a168783b */ /* 0x000e6e0000000200 */
[C---:B------:R-:W-:Y:S08]  /*141a0*/  HMMA.16816.F32 R4, R140.reuse, R144, R4 ;  /* 0x000000908c04723c */ /* 0x040ff00000001804 */
[C---:B------:R-:W-:Y:S08]  /*141b0*/  HMMA.16816.F32 R8, R140.reuse, R146, R8 ;  /* 0x000000928c08723c */ /* 0x040ff00000001808 */
[C---:B----4-:R-:W-:Y:S08]  /*141c0*/  HMMA.16816.F32 R12, R140.reuse, R148, R12 ;  /* 0x000000948c0c723c */ /* 0x050ff0000000180c */
[C---:B------:R-:W-:Y:S08]  /*141d0*/  HMMA.16816.F32 R16, R140.reuse, R150, R16 ;  /* 0x000000968c10723c */ /* 0x040ff00000001810 */
[C---:B--2---:R-:W-:Y:S08]  /*141e0*/  HMMA.16816.F32 R20, R140.reuse, R108, R20 ;  /* 0x0000006c8c14723c */ /* 0x044ff00000001814 */
[C---:B------:R-:W-:Y:S01]  /*141f0*/  HMMA.16816.F32 R24, R140.reuse, R110, R24 ;  /* 0x0000006e8c18723c */ /* 0x040fe20000001818 */
[----:B------:R-:W-:Y:S07]  /*14200*/  LDSM.16.M88.4 R108, [R164] ;  /* 0x00000000a46c783b */ /* 0x000fee0000000200 */
[C---:B-1----:R-:W-:Y:S08]  /*14210*/  HMMA.16816.F32 R28, R140.reuse, R104, R28 ;  /* 0x000000688c1c723c */ /* 0x042ff0000000181c */
        /* <DEDUP_REMOVED lines=10> */
[----:B------:R-:W4:Y:S07]  /*142c0*/  LDSM.16.M88.4 R120, [R155] ;  /* 0x000000009b78783b */ /* 0x000f2e0000000200 */
[C---:B------:R-:W-:Y:S08]  /*142d0*/  HMMA.16816.F32 R60, R140.reuse, R124, R60 ;  /* 0x0000007c8c3c723c */ /* 0x040ff0000000183c */
[----:B------:R-:W-:Y:S01]  /*142e0*/  HMMA.16816.F32 R64, R140, R126, R64 ;  /* 0x0000007e8c40723c */ /* 0x000fe20000001840 */
[----:B------:R-:W5:Y:S07]  /*142f0*/  LDSM.16.M88.4 R124, [R154] ;  /* 0x000000009a7c783b */ /* 0x000f6e0000000200 */
        /* <DEDUP_REMOVED lines=13> */
[C---:B------:R-:W-:Y:S08]  /*143d0*/  HMMA.16816.F32 R40, R104.reuse, R126, R40 ;  /* 0x0000007e6828723c */ /* 0x040ff00000001828 */
[C---:B-1----:R-:W-:Y:S08]  /*143e0*/  HMMA.16816.F32 R44, R104.reuse, R108, R44 ;  /* 0x0000006c682c723c */ /* 0x042ff0000000182c */
[C---:B------:R-:W-:Y:S08]  /*143f0*/  HMMA.16816.F32 R48, R104.reuse, R110, R48 ;  /* 0x0000006e6830723c */ /* 0x040ff00000001830 */
        /* <DEDUP_REMOVED lines=12> */
[----:B------:R-:W-:Y:S02]  /*144c0*/  FMUL.FTZ R196, R7, c[0x0][0x2ec] ;  /* 0x0000bb0007c47a20 */ /* 0x000fe40000410000 */
[----:B------:R-:W3:Y:S01]  /*144d0*/  LDSM.16.M88.4 R4, [R100+0x1000] ;  /* 0x001000006404783b */ /* 0x000ee20000000200 */
[----:B------:R-:W-:Y:S01]  /*144e0*/  FMUL.FTZ R9, R9, c[0x0][0x2ec] ;  /* 0x0000bb0009097a20 */ /* 0x000fe20000410000 */
[C---:B-1----:R-:W-:Y:S03]  /*144f0*/  HMMA.16816.F32 R12, R120.reuse, R104, R12 ;  /* 0x00000068780c723c */ /* 0x042fe6000000180c */
[----:B------:R-:W-:Y:S02]  /*14500*/  FMUL.FTZ R10, R10, c[0x0][0x2ec] ;  /* 0x0000bb000a0a7a20 */ /* 0x000fe40000410000 */
[----:B------:R-:W1:Y:S01]  /*14510*/  MUFU.TANH R210, R9 ;  /* 0x0000000900d27308 */ /* 0x000e620000002400 */
[----:B------:R-:W-:Y:S02]  /*14520*/  FMUL.FTZ R11, R11, c[0x0][0x2ec] ;  /* 0x0000bb000b0b7a20 */ /* 0x000fe40000410000 */
[----:B------:R-:W-:Y:S01]  /*14530*/  FMUL.FTZ R194, R8, c[0x0][0x2ec] ;  /* 0x0000bb0008c27a20 */ /* 0x000fe20000410000 */
[C---:B------:R-:W-:Y:S06]  /*14540*/  HMMA.16816.F32 R16, R120.reuse, R106, R16 ;  /* 0x0000006a7810723c */ /* 0x040fec0000001810 */
[----:B------:R-:W4:Y:S09]  /*14550*/  MUFU.TANH R208, R10 ;  /* 0x0000000a00d07308 */ /* 0x000f320000002400 */
[----:B------:R-:W-:Y:S01]  /*14560*/  FMUL.FTZ R212, R12, c[0x0][0x2ec] ;  /* 0x0000bb000cd47a20 */ /* 0x000fe20000410000 */
[----:B------:R5:W1:Y:S01]  /*14570*/  MUFU.TANH R204, R11 ;  /* 0x0000000b00cc7308 */ /* 0x000a620000002400 */
[----:B------:R-:W-:Y:S02]  /*14580*/  FMUL.FTZ R13, R13, c[0x0][0x2ec] ;  /* 0x0000bb000d0d7a20 */ /* 0x000fe40000410000 */
[----:B------:R-:W-:Y:S02]  /*14590*/  FMUL.FTZ R14, R14, c[0x0][0x2ec] ;  /* 0x0000bb000e0e7a20 */ /* 0x000fe40000410000 */
[----:B------:R-:W-:Y:S03]  /*145a0*/  FMUL.FTZ R15, R15, c[0x0][0x2ec] ;  /* 0x0000bb000f0f7a20 */ /* 0x000fe60000410000 */
[----:B------:R-:W-:Y:S02]  /*145b0*/  FMUL.FTZ R17, R17, c[0x0][0x2ec] ;  /* 0x0000bb0011117a20 */ /* 0x000fe40000410000 */
[----:B------:R-:W1:Y:S01]  /*145c0*/  MUFU.TANH R200, R200 ;  /* 0x000000c800c87308 */ /* 0x000e620000002400 */
[----:B------:R-:W-:Y:S01]  /*145d0*/  FMUL.FTZ R0, R16, c[0x0][0x2ec] ;  /* 0x0000bb0010007a20 */ /* 0x000fe20000410000 */
[C---:B---3--:R-:W-:Y:S03]  /*145e0*/  HMMA.16816.F32 R20, R120.reuse, R4, R20 ;  /* 0x000000047814723c */ /* 0x048fe60000001814 */
[----:B------:R-:W-:Y:S02]  /*145f0*/  FMUL.FTZ R18, R18, c[0x0][0x2ec] ;  /* 0x0000bb0012127a20 */ /* 0x000fe40000410000 */
[----:B------:R-:W-:Y:S03]  /*14600*/  FMUL.FTZ R19, R19, c[0x0][0x2ec] ;  /* 0x0000bb0013137a20 */ /* 0x000fe60000410000 */
[----:B------:R-:W3:Y:S01]  /*14610*/  MUFU.TANH R198, R198 ;  /* 0x000000c600c67308 */ /* 0x000ee20000002400 */
[C---:B------:R-:W-:Y:S01]  /*14620*/  HMMA.16816.F32 R24, R120.reuse, R6, R24 ;  /* 0x000000067818723c */ /* 0x040fe20000001818 */
[----:B------:R-:W-:Y:S08]  /*14630*/  LDSM.16.M88.4 R4, [R100+0x2000] ;  /* 0x002000006404783b */ /* 0x000ff00000000200 */
[----:B------:R-:W1:Y:S01]  /*14640*/  MUFU.TANH R196, R196 ;  /* 0x000000c400c47308 */ /* 0x000e620000002400 */
[----:B-----5:R-:W5:Y:S05]  /*14650*/  LDSM.16.M88.4 R8, [R100+0x1800] ;  /* 0x001800006408783b */ /* 0x020f6a0000000200 */
[----:B------:R-:W-:Y:S02]  /*14660*/  FMUL.FTZ R148, R20, c[0x0][0x2ec] ;  /* 0x0000bb0014947a20 */ /* 0x000fe40000410000 */
[----:B------:R-:W-:Y:S02]  /*14670*/  FMUL.FTZ R21, R21, c[0x0][0x2ec] ;  /* 0x0000bb0015157a20 */ /* 0x000fe40000410000 */
        /* <DEDUP_REMOVED lines=9> */
[----:B------:R-:W1:Y:S01]  /*14710*/  MUFU.TANH R192, R14 ;  /* 0x0000000e00c07308 */ /* 0x000e620000002400 */
[C---:B-----5:R-:W-:Y:S08]  /*14720*/  HMMA.16816.F32 R28, R120.reuse, R8, R28 ;  /* 0x00000008781c723c */ /* 0x060ff0000000181c */
[C---:B------:R-:W-:Y:S01]  /*14730*/  HMMA.16816.F32 R32, R120.reuse, R10, R32 ;  /* 0x0000000a7820723c */ /* 0x040fe20000001820 */
[----:B------:R-:W1:Y:S01]  /*14740*/  MUFU.TANH R190, R15 ;  /* 0x0000000f00be7308 */ /* 0x000e620000002400 */
[----:B------:R-:W5:Y:S06]  /*14750*/  LDSM.16.M88.4 R8, [R100+0x2800] ;  /* 0x002800006408783b */ /* 0x000f6c0000000200 */
[C---:B------:R-:W-:Y:S03]  /*14760*/  HMMA.16816.F32 R36, R120.reuse, R4, R36 ;  /* 0x000000047824723c */ /* 0x040fe60000001824 */
[----:B------:R-:W1:Y:S05]  /*14770*/  MUFU.TANH R16, R0 ;  /* 0x0000000000107308 */ /* 0x000e6a0000002400 */
[C---:B------:R-:W-:Y:S01]  /*14780*/  HMMA.16816.F32 R40, R120.reuse, R6, R40 ;  /* 0x000000067828723c */ /* 0x040fe20000001828 */
[----:B------:R-:W1:Y:S03]  /*14790*/  LDSM.16.M88.4 R4, [R100+0x3000] ;  /* 0x003000006404783b */ /* 0x000e660000000200 */
[----:B------:R-:W-:Y:S01]  /*147a0*/  FMUL.FTZ R245, R28, c[0x0][0x2ec] ;  /* 0x0000bb001cf57a20 */ /* 0x000fe20000410000 */
[----:B------:R-:W1:Y:S01]  /*147b0*/  MUFU.TANH R17, R17 ;  /* 0x0000001100117308 */ /* 0x000e620000002400 */
[----:B------:R-:W-:Y:S02]  /*147c0*/  FMUL.FTZ R29, R29, c[0x0][0x2ec] ;  /* 0x0000bb001d1d7a20 */ /* 0x000fe40000410000 */
[----:B------:R-:W-:Y:S04]  /*147d0*/  FMUL.FTZ R237, R32, c[0x0][0x2ec] ;  /* 0x0000bb0020ed7a20 */ /* 0x000fe80000410000 */
        /* <DEDUP_REMOVED lines=8> */
[----:B------:R2:W2:Y:S01]  /*14860*/  MUFU.TANH R223, R39 ;  /* 0x0000002700df7308 */ /* 0x0004a20000002400 */
[C---:B-----5:R-:W-:Y:S03]  /*14870*/  HMMA.16816.F32 R44, R120.reuse, R8, R44 ;  /* 0x00000008782c723c */ /* 0x060fe6000000182c */
[----:B------:R-:W-:Y:S02]  /*14880*/  FMUL.FTZ R35, R35, c[0x0][0x2ec] ;  /* 0x0000bb0023237a20 */ /* 0x000fe40000410000 */
[----:B------:R-:W-:Y:S02]  /*14890*/  FMUL.FTZ R37, R37, c[0x0][0x2ec] ;  /* 0x0000bb0025257a20 */ /* 0x000fe40000410000 */
[----:B------:R-:W-:Y:S01]  /*148a0*/  FMUL.FTZ R38, R38, c[0x0][0x2ec] ;  /* 0x0000bb0026267a20 */ /* 0x000fe20000410000 */
[C---:B------:R-:W-:Y:S01]  /*148b0*/  HMMA.16816.F32 R48, R120.reuse, R10, R48 ;  /* 0x0000000a7830723c */ /* 0x040fe20000001830 */
[----:B------:R2:W2:Y:S01]  /*148c0*/  MUFU.TANH R150, R19 ;  /* 0x0000001300967308 */ /* 0x0004a20000002400 */
[----:B------:R-:W5:Y:S01]  /*148d0*/  LDSM.16.M88.4 R8, [R100+0x3800] ;  /* 0x003800006408783b */ /* 0x000f620000000200 */
[----:B------:R-:W-:Y:S04]  /*148e0*/  DEPBAR.LE SB0, 0x0 ;  /* 0x000080000000791a */ /* 0x000fe80000000000 */
[----:B------:R-:W-:Y:S01]  /*148f0*/  FMUL.FTZ R41, R41, c[0x0][0x2ec] ;  /* 0x0000bb0029297a20 */ /* 0x000fe20000410000 */
[C---:B-1----:R-:W-:Y:S03]  /*14900*/  HMMA.16816.F32 R52, R120.reuse, R4, R52 ;  /* 0x000000047834723c */ /* 0x042fe60000001834 */
[----:B------:R-:W1:Y:S01]  /*14910*/  MUFU.TANH R148, R148 ;  /* 0x0000009400947308 */ /* 0x000e620000002400 */
[----:B------:R-:W-:Y:S01]  /*14920*/  BAR.SYNC.DEFER_BLOCKING 0x0 ;  /* 0x0000000000007b1d */ /* 0x000fe20000010000 */
[----:B------:R-:W-:Y:S02]  /*14930*/  FMUL.FTZ R42, R42, c[0x0][0x2ec] ;  /* 0x0000bb002a2a7a20 */ /* 0x000fe40000410000 */
[----:B------:R-:W-:Y:S01]  /*14940*/  FMUL.FTZ R43, R43, c[0x0][0x2ec] ;  /* 0x0000bb002b2b7a20 */ /* 0x000fe20000410000 */
[C---:B------:R-:W-:Y:S04]  /*14950*/  HMMA.16816.F32 R56, R120.reuse, R6, R56 ;  /* 0x000000067838723c */ /* 0x040fe80000001838 */
[----:B------:R-:W-:Y:S01]  /*14960*/  FMUL.FTZ R215, R44, c[0x0][0x2ec] ;  /* 0x0000bb002cd77a20 */ /* 0x000fe20000410000 */
[----:B------:R1:W1:Y:S01]  /*14970*/  MUFU.TANH R146, R21 ;  /* 0x0000001500927308 */ /* 0x0002620000002400 */
[----:B------:R-:W-:Y:S02]  /*14980*/  FMUL.FTZ R45, R45, c[0x0][0x2ec] ;  /* 0x0000bb002d2d7a20 */ /* 0x000fe40000410000 */
[----:B------:R-:W-:Y:S04]  /*14990*/  FMUL.FTZ R203, R48, c[0x0][0x2ec] ;  /* 0x0000bb0030cb7a20 */ /* 0x000fe80000410000 */
        /* <DEDUP_REMOVED lines=9> */
[C---:B-----5:R-:W-:Y:S03]  /*14a30*/  HMMA.16816.F32 R60, R120.reuse, R8, R60 ;  /* 0x00000008783c723c */ /* 0x060fe6000000183c */
[----:B------:R-:W-:Y:S02]  /*14a40*/  FMUL.FTZ R53, R53, c[0x0][0x2ec] ;  /* 0x0000bb0035357a20 */ /* 0x000fe40000410000 */
[----:B------:R-:W-:Y:S02]  /*14a50*/  FMUL.FTZ R54, R54, c[0x0][0x2ec] ;  /* 0x0000bb0036367a20 */ /* 0x000fe40000410000 */
[----:B------:R-:W-:Y:S01]  /*14a60*/  FMUL.FTZ R55, R55, c[0x0][0x2ec] ;  /* 0x0000bb0037377a20 */ /* 0x000fe20000410000 */
[----:B------:R-:W-:Y:S01]  /*14a70*/  HMMA.16816.F32 R64, R120, R10, R64 ;  /* 0x0000000a7840723c */ /* 0x000fe20000001840 */
[----:B------:R-:W1:Y:S03]  /*14a80*/  MUFU.TANH R140, R140 ;  /* 0x0000008c008c7308 */ /* 0x000e660000002400 */
[----:B------:R-:W-:Y:S02]  /*14a90*/  FMUL.FTZ R57, R57, c[0x0][0x2ec] ;  /* 0x0000bb0039397a20 */ /* 0x000fe40000410000 */
[----:B------:R-:W-:Y:S02]  /*14aa0*/  FMUL.FTZ R58, R58, c[0x0][0x2ec] ;  /* 0x0000bb003a3a7a20 */ /* 0x000fe40000410000 */
[----:B------:R-:W-:Y:S03]  /*14ab0*/  FMUL.FTZ R59, R59, c[0x0][0x2ec] ;  /* 0x0000bb003b3b7a20 */ /* 0x000fe60000410000 */
[----:B------:R1:W1:Y:S05]  /*14ac0*/  MUFU.TANH R251, R25 ;  /* 0x0000001900fb7308 */ /* 0x00026a0000002400 */
[----:B------:R-:W-:Y:S02]  /*14ad0*/  FMUL.FTZ R143, R60, c[0x0][0x2ec] ;  /* 0x0000bb003c8f7a20 */ /* 0x000fe40000410000 */
[----:B------:R-:W-:Y:S02]  /*14ae0*/  FMUL.FTZ R145, R61, c[0x0][0x2ec] ;  /* 0x0000bb003d917a20 */ /* 0x000fe40000410000 */
[----:B------:R-:W-:Y:S01]  /*14af0*/  FMUL.FTZ R63, R63, c[0x0][0x2ec] ;  /* 0x0000bb003f3f7a20 */ /* 0x000fe20000410000 */
[----:B------:R1:W1:Y:S01]  /*14b00*/  MUFU.TANH R249, R26 ;  /* 0x0000001a00f97308 */ /* 0x0002620000002400 */
[----:B------:R-:W-:Y:S02]  /*14b10*/  FMUL.FTZ R62, R62, c[0x0][0x2ec] ;  /* 0x0000bb003e3e7a20 */ /* 0x000fe40000410000 */
[----:B------:R-:W-:Y:S02]  /*14b20*/  FMUL.FTZ R61, R64, c[0x0][0x2ec] ;  /* 0x0000bb00403d7a20 */ /* 0x000fe40000410000 */
[----:B--2---:R-:W-:Y:S02]  /*14b30*/  FMUL.FTZ R39, R65, c[0x0][0x2ec] ;  /* 0x0000bb0041277a20 */ /* 0x004fe40000410000 */
[----:B------:R-:W-:Y:S02]  /*14b40*/  FMUL.FTZ R36, R66, c[0x0][0x2ec] ;  /* 0x0000bb0042247a20 */ /* 0x000fe40000410000 */
[----:B------:R-:W-:Y:S01]  /*14b50*/  FMUL.FTZ R3, R67, c[0x0][0x2ec] ;  /* 0x0000bb0043037a20 */ /* 0x000fe20000410000 */
        /* <DEDUP_REMOVED lines=48> */
[----:B------:R-:W-:Y:S04]  /*14e60*/  IABS R0, c[0x0][0x2d0] ;  /* 0x0000b40000007a13 */ /* 0x000fe80000000000 */
[----:B------:R-:W2:Y:S01]  /*14e70*/  I2F.RP R5, R0 ;  /* 0x0000000000057306 */ /* 0x000ea20000209400 */
[C---:B------:R-:W-:Y:S02]  /*14e80*/  IADD3 R8, R10.reuse, -0x100, RZ ;  /* 0xffffff000a087810 */ /* 0x040fe40007ffe0ff */
[----:B------:R-:W-:Y:S04]  /*14e90*/  IADD3 R10, R10, -0x80, RZ ;  /* 0xffffff800a0a7810 */ /* 0x000fe80007ffe0ff */
[----:B------:R-:W-:Y:S02]  /*14ea0*/  IABS R4, R10 ;  /* 0x0000000a00047213 */ /* 0x000fe40000000000 */
[----:B------:R-:W-:Y:S04]  /*14eb0*/  LOP3.LUT R10, R10, c[0x0][0x2d0], RZ, 0x3c, !PT ;  /* 0x0000b4000a0a7a12 */ /* 0x000fe800078e3cff */
[----:B------:R-:W-:Y:S01]  /*14ec0*/  ISETP.GE.AND P3, PT, R10, RZ, PT ;  /* 0x000000ff0a00720c */ /* 0x000fe20003f66270 */
        /* <DEDUP_REMOVED lines=52> */
.L_x_6643:
        /* <DEDUP_REMOVED lines=31> */
.L_x_6642:
[----:B--234-:R-:W-:Y:S01]  /*15400*/  FMNMX.FTZ R7, R202, R103, !PT ;  /* 0x00000067ca077209 */ /* 0x01cfe20007810000 */
        /* <DEDUP_REMOVED lines=92> */
[----:B------:R-:W-:Y:S02]  /*159d0*/  FFMA.FTZ R108, R202, c[0x0][0x23c], -R104 ;  /* 0x00008f00ca6c7a23 */ /* 0x000fe40000010868 */
[----:B------:R-:W-:Y:S02]  /*159e0*/  FFMA.FTZ R192, R192, c[0x0][0x23c], -R60 ;  /* 0x00008f00c0c07a23 */ /* 0x000fe4000001083c */
[----:B------:R-:W-:Y:S02]  /*159f0*/  FFMA.FTZ R107, R200, c[0x0][0x23c], -R104 ;  /* 0x00008f00c86b7a23 */ /* 0x000fe40000010868 */
[--C-:B------:R-:W-:Y:S01]  /*15a00*/  FFMA.FTZ R106, R198, c[0x0][0x23c], -R60.reuse ;  /* 0x00008f00c66a7a23 */ /* 0x100fe2000001083c */
[----:B------:R-:W2:Y:S01]  /*15a10*/  MUFU.EX2 R37, R37 ;  /* 0x0000002500257308 */ /* 0x000ea20000000800 */
[----:B------:R-:W-:Y:S02]  /*15a20*/  FFMA.FTZ R105, R196, c[0x0][0x23c], -R60 ;  /* 0x00008f00c4697a23 */ /* 0x000fe4000001083c */
[--C-:B------:R-:W-:Y:S02]  /*15a30*/  FFMA.FTZ R101, R194, c[0x0][0x23c], -R104.reuse ;  /* 0x00008f00c2657a23 */ /* 0x100fe40000010868 */
[----:B------:R-:W-:Y:S02]  /*15a40*/  FFMA.FTZ R66, R210, c[0x0][0x23c], -R104 ;  /* 0x00008f00d2427a23 */ /* 0x000fe40000010868 */
[--C-:B------:R-:W-:Y:S02]  /*15a50*/  FFMA.FTZ R65, R208, c[0x0][0x23c], -R60.reuse ;  /* 0x00008f00d0417a23 */ /* 0x100fe4000001083c */
[----:B------:R-:W-:Y:S01]  /*15a60*/  FFMA.FTZ R62, R204, c[0x0][0x23c], -R60 ;  /* 0x00008f00cc3e7a23 */ /* 0x000fe2000001083c */
[----:B------:R-:W-:Y:S01]  /*15a70*/  MUFU.EX2 R108, R108 ;  /* 0x0000006c006c7308 */ /* 0x000fe20000000800 */
        /* <DEDUP_REMOVED lines=19> */
[----:B------:R-:W-:Y:S01]  /*15bb0*/  FMUL.FTZ R9, R38, R93 ;  /* 0x0000005d26097220 */ /* 0x000fe20000410000 */
[----:B-1----:R-:W-:Y:S01]  /*15bc0*/  F2FP.PACK_AB R40, R107, R108 ;  /* 0x0000006c6b28723e */ /* 0x002fe200000000ff */
[----:B------:R-:W-:Y:S02]  /*15bd0*/  FFMA.FTZ R93, R190, c[0x0][0x23c], -R60 ;  /* 0x00008f00be5d7a23 */ /* 0x000fe4000001083c */
[C---:B------:R-:W-:Y:S02]  /*15be0*/  FMUL.FTZ R17, R38.reuse, R85 ;  /* 0x0000005526117220 */ /* 0x040fe40000410000 */
[----:B------:R-:W-:Y:S01]  /*15bf0*/  FMUL.FTZ R25, R38, R77 ;  /* 0x0000004d26197220 */ /* 0x000fe20000410000 */
[----:B------:R-:W-:Y:S01]  /*15c00*/  MUFU.EX2 R101, R101 ;  /* 0x0000006500657308 */ /* 0x000fe20000000800 */
[----:B------:R-:W-:Y:S02]  /*15c10*/  FFMA.FTZ R77, R245, c[0x0][0x23c], -R104 ;  /* 0x00008f00f54d7a23 */ /* 0x000fe40000010868 */
[----:B------:R-:W-:Y:S02]  /*15c20*/  FMUL.FTZ R27, R37, R79 ;  /* 0x0000004f251b7220 */ /* 0x000fe40000410000 */
[----:B------:R-:W-:Y:S02]  /*15c30*/  FFMA.FTZ R79, R241, c[0x0][0x23c], -R60 ;  /* 0x00008f00f14f7a23 */ /* 0x000fe4000001083c */
[----:B------:R-:W-:Y:S02]  /*15c40*/  FFMA.FTZ R69, R140, c[0x0][0x23c], -R104 ;  /* 0x00008f008c457a23 */ /* 0x000fe40000010868 */
[--C-:B------:R-:W-:Y:S01]  /*15c50*/  FFMA.FTZ R188, R188, c[0x0][0x23c], -R60.reuse ;  /* 0x00008f00bcbc7a23 */ /* 0x100fe2000001083c */
[----:B------:R-:W1:Y:S01]  /*15c60*/  MUFU.EX2 R66, R66 ;  /* 0x0000004200427308 */ /* 0x000e620000000800 */
[----:B------:R-:W-:Y:S02]  /*15c70*/  FFMA.FTZ R71, R142, c[0x0][0x23c], -R60 ;  /* 0x00008f008e477a23 */ /* 0x000fe4000001083c */
[----:B------:R-:W-:Y:S01]  /*15c80*/  FFMA.FTZ R70, R251, c[0x0][0x23c], -R104 ;  /* 0x00008f00fb467a23 */ /* 0x000fe20000010868 */
[----:B--2---:R-:W-:Y:S01]  /*15c90*/  F2FP.PACK_AB R41, R105, R106 ;  /* 0x0000006a6929723e */ /* 0x004fe200000000ff */
[--C-:B------:R-:W-:Y:S02]  /*15ca0*/  FFMA.FTZ R144, R144, c[0x0][0x23c], -R60.reuse ;  /* 0x00008f0090907a23 */ /* 0x100fe4000001083c */
        /* <DEDUP_REMOVED lines=11> */
[----:B-1----:R-:W-:Y:S01]  /*15d60*/  F2FP.PACK_AB R42, R66, R101 ;  /* 0x00000065422a723e */ /* 0x002fe200000000ff */
[----:B------:R-:W-:Y:S02]  /*15d70*/  FFMA.FTZ R120, R211, c[0x0][0x23c], -R104 ;  /* 0x00008f00d3787a23 */ /* 0x000fe40000010868 */
[--C-:B------:R-:W-:Y:S02]  /*15d80*/  FFMA.FTZ R117, R209, c[0x0][0x23c], -R60.reuse ;  /* 0x00008f00d1757a23 */ /* 0x100fe4000001083c */
[----:B------:R-:W-:Y:S01]  /*15d90*/  FFMA.FTZ R122, R207, c[0x0][0x23c], -R60 ;  /* 0x00008f00cf7a7a23 */ /* 0x000fe2000001083c */
[----:B------:R1:W-:Y:S01]  /*15da0*/  MUFU.EX2 R85, R24 ;  /* 0x0000001800557308 */ /* 0x0003e20000000800 */
[--C-:B------:R-:W-:Y:S02]  /*15db0*/  FFMA.FTZ R119, R203, c[0x0][0x23c], -R104.reuse ;  /* 0x00008f00cb777a23 */ /* 0x100fe40000010868 */
[----:B------:R-:W-:Y:S02]  /*15dc0*/  FFMA.FTZ R124, R205, c[0x0][0x23c], -R104 ;  /* 0x00008f00cd7c7a23 */ /* 0x000fe40000010868 */
[--C-:B------:R-:W-:Y:S02]  /*15dd0*/  FFMA.FTZ R121, R201, c[0x0][0x23c], -R60.reuse ;  /* 0x00008f00c9797a23 */ /* 0x100fe4000001083c */
[----:B------:R-:W-:Y:S02]  /*15de0*/  FFMA.FTZ R126, R199, c[0x0][0x23c], -R60 ;  /* 0x00008f00c77e7a23 */ /* 0x000fe4000001083c */
[--C-:B------:R-:W-:Y:S01]  /*15df0*/  FFMA.FTZ R123, R193, c[0x0][0x23c], -R104.reuse ;  /* 0x00008f00c17b7a23 */ /* 0x100fe20000010868 */
[----:B------:R-:W-:Y:S01]  /*15e00*/  MUFU.EX2 R64, R64 ;  /* 0x0000004000407308 */ /* 0x000fe20000000800 */
[----:B------:R-:W-:Y:S02]  /*15e10*/  FFMA.FTZ R128, R195, c[0x0][0x23c], -R104 ;  /* 0x00008f00c3807a23 */ /* 0x000fe40000010868 */
[----:B------:R-:W-:Y:S01]  /*15e20*/  FFMA.FTZ R125, R191, c[0x0][0x23c], -R60 ;  /* 0x00008f00bf7d7a23 */ /* 0x000fe2000001083c */
[----:B--2---:R-:W-:Y:S01]  /*15e30*/  F2FP.PACK_AB R43, R62, R65 ;  /* 0x000000413e2b723e */ /* 0x004fe200000000ff */
[--C-:B------:R-:W-:Y:S02]  /*15e40*/  FFMA.FTZ R127, R189, c[0x0][0x23c], -R104.reuse ;  /* 0x00008f00bd7f7a23 */ /* 0x100fe40000010868 */
[----:B------:R-:W-:Y:S02]  /*15e50*/  FFMA.FTZ R130, R151, c[0x0][0x23c], -R104 ;  /* 0x00008f0097827a23 */ /* 0x000fe40000010868 */
[----:B------:R-:W-:Y:S01]  /*15e60*/  FFMA.FTZ R129, R149, c[0x0][0x23c], -R60 ;  /* 0x00008f0095817a23 */ /* 0x000fe2000001083c */
        /* <DEDUP_REMOVED lines=11> */
[----:B------:R-:W-:Y:S02]  /*15f20*/  FMUL.FTZ R16, R38, R84 ;  /* 0x0000005426107220 */ /* 0x000fe40000410000 */
[--C-:B------:R-:W-:Y:S02]  /*15f30*/  FFMA.FTZ R76, R148, c[0x0][0x23c], -R104.reuse ;  /* 0x00008f00944c7a23 */ /* 0x100fe40000010868 */
[----:B------:R-:W-:Y:S01]  /*15f40*/  FFMA.FTZ R90, R235, c[0x0][0x23c], -R104 ;  /* 0x00008f00eb5a7a23 */ /* 0x000fe20000010868 */
[C---:B------:R-:W-:Y:S02]  /*15f50*/  HMMA.16816.F32 R12, R40.reuse, R20, R12 ;  /* 0x00000014280c723c */ /* 0x040fe4000000180c */
[----:B------:R-:W2:Y:S01]  /*15f60*/  MUFU.EX2 R88, R88 ;  /* 0x0000005800587308 */ /* 0x000ea20000000800 */
[----:B------:R-:W-:Y:S02]  /*15f70*/  FFMA.FTZ R89, R233, c[0x0][0x23c], -R60 ;  /* 0x00008f00e9597a23 */ /* 0x000fe4000001083c */
        /* <DEDUP_REMOVED lines=9> */
[----:B------:R-:W-:Y:S01]  /*16010*/  FFMA.FTZ R82, R239, c[0x0][0x23c], -R60 ;  /* 0x00008f00ef527a23 */ /* 0x000fe2000001083c */
[C---:B------:R-:W-:Y:S03]  /*16020*/  HMMA.16816.F32 R20, R40.reuse, R28, R20 ;  /* 0x0000001c2814723c */ /* 0x040fe60000001814 */
[----:B------:R-:W-:Y:S02]  /*16030*/  FFMA.FTZ R83, R237, c[0x0][0x23c], -R104 ;  /* 0x00008f00ed537a23 */ /* 0x000fe40000010868 */
[----:B------:R-:W-:Y:S02]  /*16040*/  FFMA.FTZ R132, R147, c[0x0][0x23c], -R60 ;  /* 0x00008f0093847a23 */ /* 0x000fe4000001083c */
        /* <DEDUP_REMOVED lines=8> */
[----:B------:R-:W-:Y:S02]  /*160d0*/  FFMA.FTZ R74, R243, c[0x0][0x23c], -R104 ;  /* 0x00008f00f34a7a23 */ /* 0x000fe40000010868 */
[--C-:B------:R-:W-:Y:S02]  /*160e0*/  FFMA.FTZ R72, R249, c[0x0][0x23c], -R60.reuse ;  /* 0x00008f00f9487a23 */ /* 0x100fe4000001083c */
[--C-:B------:R-:W-:Y:S01]  /*160f0*/  FFMA.FTZ R75, R247, c[0x0][0x23c], -R60.reuse ;  /* 0x00008f00f74b7a23 */ /* 0x100fe2000001083c */
[C---:B------:R-:W-:Y:S01]  /*16100*/  HMMA.16816.F32 R28, R40.reuse, R44, R28 ;  /* 0x0000002c281c723c */ /* 0x040fe2000000181c */
[----:B------:R-:W4:Y:S02]  /*16110*/  MUFU.EX2 R73, R73 ;  /* 0x0000004900497308 */ /* 0x000f240000000800 */
[----:B------:R-:W-:Y:S02]  /*16120*/  FFMA.FTZ R197, R197, c[0x0][0x23c], -R60 ;  /* 0x00008f00c5c57a23 */ /* 0x000fe4000001083c */
[----:B------:R-:W-:Y:S02]  /*16130*/  FFMA.FTZ R108, R38, R187, R108 ;  /* 0x000000bb266c7223 */ /* 0x000fe4000001006c */
[----:B------:R-:W-:Y:S01]  /*16140*/  FFMA.FTZ R131, R143, c[0x0][0x23c], -R104 ;  /* 0x00008f008f837a23 */ /* 0x000fe20000010868 */
[----:B------:R-:W-:Y:S01]  /*16150*/  HMMA.16816.F32 R32, R40, R46, R32 ;  /* 0x0000002e2820723c */ /* 0x000fe20000001820 */
[----:B------:R-:W5:Y:S02]  /*16160*/  LDSM.16.MT88.4 R44, [R159+0x6800] ;  /* 0x006800009f2c783b */ /* 0x000f640000004200 */
[----:B------:R-:W4:Y:S01]  /*16170*/  MUFU.EX2 R71, R71 ;  /* 0x0000004700477308 */ /* 0x000f220000000800 */
[----:B------:R-:W-:Y:S02]  /*16180*/  FADD.FTZ R108, R107, R108 ;  /* 0x0000006c6b6c7221 */ /* 0x000fe40000010000 */
[----:B------:R-:W-:Y:S01]  /*16190*/  FFMA.FTZ R145, R145, c[0x0][0x23c], -R104 ;  /* 0x00008f0091917a23 */ /* 0x000fe20000010868 */
[----:B-1----:R-:W-:Y:S01]  /*161a0*/  F2FP.PACK_AB R41, R93, R92 ;  /* 0x0000005c5d29723e */ /* 0x002fe200000000ff */
[----:B------:R-:W-:Y:S01]  /*161b0*/  FADD.FTZ R101, R101, R108 ;  /* 0x0000006c65657221 */ /* 0x000fe20000010000 */
[----:B------:R-:W-:Y:S03]  /*161c0*/  F2FP.PACK_AB R40, R67, R64 ;  /* 0x000000404328723e */ /* 0x000fe600000000ff */
[----:B--2---:R-:W-:Y:S01]  /*161d0*/  F2FP.PACK_AB R42, R85, R88 ;  /* 0x00000058552a723e */ /* 0x004fe200000000ff */
[----:B------:R-:W-:Y:S01]  /*161e0*/  MUFU.EX2 R69, R69 ;  /* 0x0000004500457308 */ /* 0x000fe20000000800 */
[----:B---3--:R-:W-:Y:S01]  /*161f0*/  F2FP.PACK_AB R43, R81, R80 ;  /* 0x00000050512b723e */ /* 0x008fe200000000ff */
[----:B------:R-:W-:Y:S02]  /*16200*/  FFMA.FTZ R36, R36, c[0x0][0x23c], -R60 ;  /* 0x00008f0024247a23 */ /* 0x000fe4000001083c */
[----:B------:R-:W-:Y:S02]  /*16210*/  FFMA.FTZ R106, R37, R186, R106 ;  /* 0x000000ba256a7223 */ /* 0x000fe4000001006a */
[----:B------:R-:W-:Y:S02]  /*16220*/  FFMA.FTZ R37, R141, c[0x0][0x23c], -R60 ;  /* 0x00008f008d257a23 */ /* 0x000fe4000001083c */
[C---:B------:R-:W-:Y:S02]  /*16230*/  HMMA.16816.F32 R4, R40.reuse, R48, R4 ;  /* 0x000000302804723c */ /* 0x040fe40000001804 */
[----:B------:R-:W-:Y:S01]  /*16240*/  MUFU.EX2 R77, R77 ;  /* 0x0000004d004d7308 */ /* 0x000fe20000000800 */
[----:B------:R-:W-:Y:S04]  /*16250*/  FADD.FTZ R106, R105, R106 ;  /* 0x0000006a696a7221 */ /* 0x000fe80000010000 */
[----:B------:R-:W-:Y:S01]  /*16260*/  FADD.FTZ R65, R65, R106 ;  /* 0x0000006a41417221 */ /* 0x000fe20000010000 */
[C---:B------:R-:W-:Y:S01]  /*16270*/  HMMA.16816.F32 R8, R40.reuse, R50, R8 ;  /* 0x000000322808723c */ /* 0x040fe20000001808 */
[----:B------:R-:W1:Y:S03]  /*16280*/  LDSM.16.MT88.4 R48, [R162+0x7000] ;  /* 0x00700000a230783b */ /* 0x000e660000004200 */
[----:B------:R-:W-:Y:S01]  /*16290*/  MUFU.EX2 R79, R79 ;  /* 0x0000004f004f7308 */ /* 0x000fe20000000800 */
[----:B------:R-:W-:Y:S03]  /*162a0*/  FADD.FTZ R65, R62, R65 ;  /* 0x000000413e417221 */ /* 0x000fe60000010000 */
[C---:B------:R-:W-:Y:S04]  /*162b0*/  HMMA.16816.F32 R12, R40.reuse, R52, R12 ;  /* 0x00000034280c723c */ /* 0x040fe8000000180c */
[----:B------:R-:W-:Y:S02]  /*162c0*/  FADD.FTZ R92, R92, R65 ;  /* 0x000000415c5c7221 */ /* 0x000fe40000010000 */
[----:B------:R-:W-:Y:S02]  /*162d0*/  MUFU.EX2 R74, R74 ;  /* 0x0000004a004a7308 */ /* 0x000fe40000000800 */
[C---:B------:R-:W-:Y:S01]  /*162e0*/  HMMA.16816.F32 R16, R40.reuse, R54, R16 ;  /* 0x000000362810723c */ /* 0x040fe20000001810 */
[----:B------:R-:W2:Y:S07]  /*162f0*/  LDSM.16.MT88.4 R52, [R160+0x7000] ;  /* 0x00700000a034783b */ /* 0x000eae0000004200 */
[C---:B-----5:R-:W-:Y:S01]  /*16300*/  HMMA.16816.F32 R20, R40.reuse, R44, R20 ;  /* 0x0000002c2814723c */ /* 0x060fe20000001814 */
[----:B------:R-:W3:Y:S07]  /*16310*/  MUFU.EX2 R70, R70 ;  /* 0x0000004600467308 */ /* 0x000eee0000000800 */
[C---:B------:R-:W-:Y:S01]  /*16320*/  HMMA.16816.F32 R24, R40.reuse, R46, R24 ;  /* 0x0000002e2818723c */ /* 0x040fe20000001818 */
[----:B------:R-:W5:Y:S02]  /*16330*/  LDSM.16.MT88.4 R44, [R159+0x7000] ;  /* 0x007000009f2c783b */ /* 0x000f640000004200 */
[----:B------:R-:W-:Y:S05]  /*16340*/  MUFU.EX2 R72, R72 ;  /* 0x0000004800487308 */ /* 0x000fea0000000800 */
[C---:B------:R-:W-:Y:S05]  /*16350*/  HMMA.16816.F32 R28, R40.reuse, R56, R28 ;  /* 0x00000038281c723c */ /* 0x040fea000000181c */
[----:B------:R-:W1:Y:S03]  /*16360*/  MUFU.EX2 R75, R75 ;  /* 0x0000004b004b7308 */ /* 0x000e660000000800 */
[----:B------:R-:W-:Y:S01]  /*16370*/  HMMA.16816.F32 R32, R40, R58, R32 ;  /* 0x0000003a2820723c */ /* 0x000fe20000001820 */
[----:B------:R-:W2:Y:S06]  /*16380*/  LDSM.16.MT88.4 R56, [R158+0x7000] ;  /* 0x007000009e38783b */ /* 0x000eac0000004200 */
[----:B----4-:R-:W-:Y:S01]  /*16390*/  F2FP.PACK_AB R40, R73, R76 ;  /* 0x0000004c4928723e */ /* 0x010fe200000000ff */
[----:B------:R-:W4:Y:S01]  /*163a0*/  MUFU.EX2 R82, R82 ;  /* 0x0000005200527308 */ /* 0x000f220000000800 */
[----:B------:R-:W-:Y:S03]  /*163b0*/  F2FP.PACK_AB R41, R71, R68 ;  /* 0x000000444729723e */ /* 0x000fe600000000ff */
[----:B---3--:R-:W-:Y:S06]  /*163c0*/  F2FP.PACK_AB R42, R70, R69 ;  /* 0x00000045462a723e */ /* 0x008fec00000000ff */
[----:B------:R-:W-:Y:S01]  /*163d0*/  MUFU.EX2 R83, R83 ;  /* 0x0000005300537308 */ /* 0x000fe20000000800 */
[----:B-1----:R-:W-:Y:S07]  /*163e0*/  F2FP.PACK_AB R43, R75, R72 ;  /* 0x000000484b2b723e */ /* 0x002fee00000000ff */
[C---:B------:R-:W-:Y:S02]  /*163f0*/  HMMA.16816.F32 R4, R40.reuse, R48, R4 ;  /* 0x000000302804723c */ /* 0x040fe40000001804 */
[----:B------:R-:W1:Y:S06]  /*16400*/  MUFU.EX2 R90, R90 ;  /* 0x0000005a005a7308 */ /* 0x000e6c0000000800 */
[C---:B------:R-:W-:Y:S01]  /*16410*/  HMMA.16816.F32 R8, R40.reuse, R50, R8 ;  /* 0x000000322808723c */ /* 0x040fe20000001808 */
[----:B------:R-:W3:Y:S03]  /*16420*/  LDSM.16.MT88.4 R48, [R162+0x7800] ;  /* 0x00780000a230783b */ /* 0x000ee60000004200 */
[----:B------:R-:W-:Y:S04]  /*16430*/  MUFU.EX2 R89, R89 ;  /* 0x0000005900597308 */ /* 0x000fe80000000800 */
[C---:B--2---:R-:W-:Y:S06]  /*16440*/  HMMA.16816.F32 R12, R40.reuse, R52, R12 ;  /* 0x00000034280c723c */ /* 0x044fec000000180c */
[----:B------:R-:W2:Y:S02]  /*16450*/  MUFU.EX2 R110, R110 ;  /* 0x0000006e006e7308 */ /* 0x000ea40000000800 */
[C---:B------:R-:W-:Y:S01]  /*16460*/  HMMA.16816.F32 R16, R40.reuse, R54, R16 ;  /* 0x000000362810723c */ /* 0x040fe20000001810 */
[----:B------:R-:W1:Y:S07]  /*16470*/  LDSM.16.MT88.4 R52, [R160+0x7800] ;  /* 0x00780000a034783b */ /* 0x000e6e0000004200 */
[----:B------:R-:W-:Y:S01]  /*16480*/  MUFU.EX2 R112, R112 ;  /* 0x0000007000707308 */ /* 0x000fe20000000800 */
[C---:B-----5:R-:W-:Y:S08]  /*16490*/  HMMA.16816.F32 R20, R40.reuse, R44, R20 ;  /* 0x0000002c2814723c */ /* 0x060ff00000001814 */
[C---:B------:R-:W-:Y:S01]  /*164a0*/  HMMA.16816.F32 R24, R40.reuse, R46, R24 ;  /* 0x0000002e2818723c */ /* 0x040fe20000001818 */
[----:B------:R-:W5:Y:S01]  /*164b0*/  LDSM.16.MT88.4 R44, [R159+0x7800] ;  /* 0x007800009f2c783b */ /* 0x000f620000004200 */
        /* <DEDUP_REMOVED lines=16> */
[C---:B------:R-:W-:Y:S08]  /*165c0*/  HMMA.16816.F32 R12, R40.reuse, R52, R12 ;  /* 0x00000034280c723c */ /* 0x040ff0000000180c */
[C---:B------:R-:W-:Y:S01]  /*165d0*/  HMMA.16816.F32 R16, R40.reuse, R54, R16 ;  /* 0x000000362810723c */ /* 0x040fe20000001810 */
[----:B------:R-:W3:Y:S01]  /*165e0*/  LDSM.16.MT88.4 R52, [R160+0x8000] ;  /* 0x00800000a034783b */ /* 0x000ee20000004200 */
[----:B------:R-:W4:Y:S06]  /*165f0*/  MUFU.EX2 R118, R118 ;  /* 0x0000007600767308 */ /* 0x000f2c0000000800 */
[C---:B-----5:R-:W-:Y:S04]  /*16600*/  HMMA.16816.F32 R20, R40.reuse, R44, R20 ;  /* 0x0000002c2814723c */ /* 0x060fe80000001814 */
[----:B------:R-:W-:Y:S04]  /*16610*/  MUFU.EX2 R115, R115 ;  /* 0x0000007300737308 */ /* 0x000fe80000000800 */
[C---:B------:R-:W-:Y:S01]  /*16620*/  HMMA.16816.F32 R24, R40.reuse, R46, R24 ;  /* 0x0000002e2818723c */ /* 0x040fe20000001818 */
[----:B------:R-:W5:Y:S05]  /*16630*/  LDSM.16.MT88.4 R44, [R159+0x8000] ;  /* 0x008000009f2c783b */ /* 0x000f6a0000004200 */
[----:B------:R-:W2:Y:S02]  /*16640*/  MUFU.EX2 R120, R120 ;  /* 0x0000007800787308 */ /* 0x000ea40000000800 */
        /* <DEDUP_REMOVED lines=8> */
[----:B----4-:R-:W-:Y:S07]  /*166d0*/  F2FP.PACK_AB R43, R118, R113 ;  /* 0x00000071762b723e */ /* 0x010fee00000000ff */
[C---:B--2---:R-:W-:Y:S02]  /*166e0*/  HMMA.16816.F32 R4, R40.reuse, R48, R4 ;  /* 0x000000302804723c */ /* 0x044fe40000001804 */
[----:B------:R-:W-:Y:S06]  /*166f0*/  MUFU.EX2 R119, R119 ;  /* 0x0000007700777308 */ /* 0x000fec0000000800 */
[C---:B------:R-:W-:Y:S01]  /*16700*/  HMMA.16816.F32 R8, R40.reuse, R50, R8 ;  /* 0x000000322808723c */ /* 0x040fe20000001808 */
[----:B------:R-:W2:Y:S03]  /*16710*/  LDSM.16.MT88.4 R48, [R162+0x8800] ;  /* 0x00880000a230783b */ /* 0x000ea60000004200 */
[----:B------:R-:W4:Y:S04]  /*16720*/  MUFU.EX2 R124, R124 ;  /* 0x0000007c007c7308 */ /* 0x000f280000000800 */
[C---:B---3--:R-:W-:Y:S06]  /*16730*/  HMMA.16816.F32 R12, R40.reuse, R52, R12 ;  /* 0x00000034280c723c */ /* 0x048fec000000180c */
[----:B------:R-:W-:Y:S02]  /*16740*/  MUFU.EX2 R121, R121 ;  /* 0x0000007900797308 */ /* 0x000fe40000000800 */
[C---:B------:R-:W-:Y:S01]  /*16750*/  HMMA.16816.F32 R16, R40.reuse, R54, R16 ;  /* 0x000000362810723c */ /* 0x040fe20000001810 */
[----:B------:R-:W-:Y:S07]  /*16760*/  LDSM.16.MT88.4 R52, [R159+0x8800] ;  /* 0x008800009f34783b */ /* 0x000fee0000004200 */
[C---:B-----5:R-:W-:Y:S01]  /*16770*/  HMMA.16816.F32 R20, R40.reuse, R44, R20 ;  /* 0x0000002c2814723c */ /* 0x060fe20000001814 */
[----:B------:R-:W3:Y:S07]  /*16780*/  MUFU.EX2 R126, R126 ;  /* 0x0000007e007e7308 */ /* 0x000eee0000000800 */
[C---:B------:R-:W-:Y:S01]  /*16790*/  HMMA.16816.F32 R24, R40.reuse, R46, R24 ;  /* 0x0000002e2818723c */ /* 0x040fe20000001818 */
[----:B------:R-:W5:Y:S02]  /*167a0*/  LDSM.16.MT88.4 R44, [R160+0x8800] ;  /* 0x00880000a02c783b */ /* 0x000f640000004200 */
[----:B------:R-:W-:Y:S05]  /*167b0*/  MUFU.EX2 R123, R123 ;  /* 0x0000007b007b7308 */ /* 0x000fea0000000800 */
[C---:B------:R-:W-:Y:S05]  /*167c0*/  HMMA.16816.F32 R28, R40.reuse, R56, R28 ;  /* 0x00000038281c723c */ /* 0x040fea000000181c */
[----:B------:R-:W2:Y:S03]  /*167d0*/  MUFU.EX2 R128, R128 ;  /* 0x0000008000807308 */ /* 0x000ea60000000800 */
[----:B------:R-:W-:Y:S01]  /*167e0*/  HMMA.16816.F32 R32, R40, R58, R32 ;  /* 0x0000003a2820723c */ /* 0x000fe20000001820 */
[----:B------:R-:W5:Y:S06]  /*167f0*/  LDSM.16.MT88.4 R56, [R158+0x8800] ;  /* 0x008800009e38783b */ /* 0x000f6c0000004200 */
[----:B------:R-:W-:Y:S01]  /*16800*/  F2FP.PACK_AB R40, R120, R115 ;  /* 0x000000737828723e */ /* 0x000fe200000000ff */
[----:B------:R-:W-:Y:S01]  /*16810*/  MUFU.EX2 R38, R197 ;  /* 0x000000c500267308 */ /* 0x000fe20000000800 */
[----:B-1----:R-:W-:Y:S03]  /*16820*/  F2FP.PACK_AB R41, R122, R117 ;  /* 0x000000757a29723e */ /* 0x002fe600000000ff */
[----:B----4-:R-:W-:Y:S02]  /*16830*/  F2FP.PACK_AB R42, R124, R119 ;  /* 0x000000777c2a723e */ /* 0x010fe400000000ff */
[----:B---3--:R-:W-:Y:S04]  /*16840*/  F2FP.PACK_AB R43, R126, R121 ;  /* 0x000000797e2b723e */ /* 0x008fe800000000ff */
[----:B------:R-:W1:Y:S03]  /*16850*/  MUFU.EX2 R125, R125 ;  /* 0x0000007d007d7308 */ /* 0x000e660000000800 */
[C---:B--2---:R-:W-:Y:S07]  /*16860*/  HMMA.16816.F32 R4, R40.reuse, R48, R4 ;  /* 0x000000302804723c */ /* 0x044fee0000001804 */
[----:B------:R-:W-:Y:S01]  /*16870*/  MUFU.EX2 R127, R127 ;  /* 0x0000007f007f7308 */ /* 0x000fe20000000800 */
[C---:B------:R-:W-:Y:S01]  /*16880*/  HMMA.16816.F32 R8, R40.reuse, R50, R8 ;  /* 0x000000322808723c */ /* 0x040fe20000001808 */
[----:B------:R-:W-:Y:S07]  /*16890*/  LDSM.16.MT88.4 R48, [R160+0x9000] ;  /* 0x00900000a030783b */ /* 0x000fee0000004200 */
[C---:B-----5:R-:W-:Y:S01]  /*168a0*/  HMMA.16816.F32 R12, R40.reuse, R44, R12 ;  /* 0x0000002c280c723c */ /* 0x060fe2000000180c */
[----:B------:R-:W2:Y:S07]  /*168b0*/  MUFU.EX2 R130, R130 ;  /* 0x0000008200827308 */ /* 0x000eae0000000800 */
[C---:B------:R-:W-:Y:S01]  /*168c0*/  HMMA.16816.F32 R16, R40.reuse, R46, R16 ;  /* 0x0000002e2810723c */ /* 0x040fe20000001810 */
[----:B------:R-:W3:Y:S02]  /*168d0*/  LDSM.16.MT88.4 R44, [R162+0x9000] ;  /* 0x00900000a22c783b */ /* 0x000ee40000004200 */
[----:B------:R-:W-:Y:S05]  /*168e0*/  MUFU.EX2 R129, R129 ;  /* 0x0000008100817308 */ /* 0x000fea0000000800 */
[C---:B------:R-:W-:Y:S05]  /*168f0*/  HMMA.16816.F32 R20, R40.reuse, R52, R20 ;  /* 0x000000342814723c */ /* 0x040fea0000001814 */
[----:B------:R-:W4:Y:S03]  /*16900*/  MUFU.EX2 R132, R132 ;  /* 0x0000008400847308 */ /* 0x000f260000000800 */
[C---:B------:R-:W-:Y:S01]  /*16910*/  HMMA.16816.F32 R24, R40.reuse, R54, R24 ;  /* 0x000000362818723c */ /* 0x040fe20000001818 */
[----:B------:R-:W5:Y:S06]  /*16920*/  LDSM.16.MT88.4 R52, [R159+0x9000] ;  /* 0x009000009f34783b */ /* 0x000f6c0000004200 */
[----:B------:R-:W-:Y:S01]  /*16930*/  MUFU.EX2 R131, R131 ;  /* 0x0000008300837308 */ /* 0x000fe20000000800 */
[C---:B------:R-:W-:Y:S07]  /*16940*/  HMMA.16816.F32 R28, R40.reuse, R56, R28 ;  /* 0x00000038281c723c */ /* 0x040fee000000181c */
[--C-:B------:R-:W-:Y:S01]  /*16950*/  FFMA.FTZ R57, R61, c[0x0][0x23c], -R104.reuse ;  /* 0x00008f003d397a23 */ /* 0x100fe20000010868 */
[----:B------:R-:W-:Y:S01]  /*16960*/  HMMA.16816.F32 R32, R40, R58, R32 ;  /* 0x0000003a2820723c */ /* 0x000fe20000001820 */
[----:B------:R-:W5:Y:S03]  /*16970*/  MUFU.EX2 R56, R145 ;  /* 0x0000009100387308 */ /* 0x000f660000000800 */
[----:B------:R-:W-:Y:S02]  /*16980*/  FFMA.FTZ R104, R39, c[0x0][0x23c], -R104 ;  /* 0x00008f0027687a23 */ /* 0x000fe40000010868 */
[----:B------:R-:W-:Y:S01]  /*16990*/  FADD.FTZ R39, R66, R101 ;  /* 0x0000006542277221 */ /* 0x000fe20000010000 */
[----:B------:R-:W-:Y:S01]  /*169a0*/  F2FP.PACK_AB R40, R128, R123 ;  /* 0x0000007b8028723e */ /* 0x000fe200000000ff */
[----:B------:R-:W-:Y:S01]  /*169b0*/  FFMA.FTZ R58, R63, c[0x0][0x23c], -R60 ;  /* 0x00008f003f3a7a23 */ /* 0x000fe2000001083c */
[----:B-1----:R-:W-:Y:S02]  /*169c0*/  F2FP.PACK_AB R41, R125, R38 ;  /* 0x000000267d29723e */ /* 0x002fe400000000ff */
[----:B------:R-:W-:Y:S01]  /*169d0*/  MUFU.EX2 R37, R37 ;  /* 0x0000002500257308 */ /* 0x000fe20000000800 */
[----:B--2---:R-:W-:Y:S01]  /*169e0*/  F2FP.PACK_AB R42, R130, R127 ;  /* 0x0000007f822a723e */ /* 0x004fe200000000ff */
[----:B------:R-:W-:Y:S01]  /*169f0*/  FADD.FTZ R64, R64, R39 ;  /* 0x0000002740407221 */ /* 0x000fe20000010000 */
[----:B----4-:R-:W-:Y:S01]  /*16a00*/  F2FP.PACK_AB R43, R132, R129 ;  /* 0x00000081842b723e */ /* 0x010fe200000000ff */
[----:B------:R-:W-:Y:S01]  /*16a10*/  FADD.FTZ R39, R93, R92 ;  /* 0x0000005c5d277221 */ /* 0x000fe20000010000 */
[----:B------:R-:W-:Y:S01]  /*16a20*/  MOV R101, R0 ;  /* 0x0000000000657202 */ /* 0x000fe20000000f00 */
[----:B------:R-:W-:Y:S01]  /*16a30*/  LDSM.16.MT88.4 R92, [R162+0x9800] ;  /* 0x00980000a25c783b */ /* 0x000fe20000004200 */
[----:B------:R-:W-:Y:S02]  /*16a40*/  FADD.FTZ R67, R67, R64 ;  /* 0x0000004043437221 */ /* 0x000fe40000010000 */
[----:B------:R-:W-:Y:S01]  /*16a50*/  FADD.FTZ R80, R80, R39 ;  /* 0x0000002750507221 */ /* 0x000fe20000010000 */
[C---:B---3--:R-:W-:Y:S01]  /*16a60*/  HMMA.16816.F32 R4, R40.reuse, R44, R4 ;  /* 0x0000002c2804723c */ /* 0x048fe20000001804 */
[----:B------:R-:W1:Y:S02]  /*16a70*/  MUFU.EX2 R58, R58 ;  /* 0x0000003a003a7308 */ /* 0x000e640000000800 */
[----:B------:R-:W-:Y:S02]  /*16a80*/  FADD.FTZ R88, R88, R67 ;  /* 0x0000004358587221 */ /* 0x000fe40000010000 */
[----:B------:R-:W-:Y:S02]  /*16a90*/  FFMA.FTZ R60, R3, c[0x0][0x23c], -R60 ;  /* 0x00008f00033c7a23 */ /* 0x000fe4000001083c */
[----:B------:R-:W-:Y:S01]  /*16aa0*/  FADD.FTZ R85, R85, R88 ;  /* 0x0000005855557221 */ /* 0x000fe20000010000 */
[C---:B------:R-:W-:Y:S01]  /*16ab0*/  HMMA.16816.F32 R8, R40.reuse, R46, R8 ;  /* 0x0000002e2808723c */ /* 0x040fe20000001808 */
[----:B------:R-:W2:Y:S02]  /*16ac0*/  LDSM.16.MT88.4 R44, [R158+0x9000] ;  /* 0x009000009e2c783b */ /* 0x000ea40000004200 */
[----:B------:R-:W-:Y:S01]  /*16ad0*/  MUFU.EX2 R57, R57 ;  /* 0x0000003900397308 */ /* 0x000fe20000000800 */
[----:B------:R-:W-:Y:S02]  /*16ae0*/  FADD.FTZ R76, R76, R85 ;  /* 0x000000554c4c7221 */ /* 0x000fe40000010000 */
[----:B------:R-:W-:Y:S02]  /*16af0*/  FADD.FTZ R81, R81, R80 ;  /* 0x0000005051517221 */ /* 0x000fe40000010000 */
[C---:B------:R-:W-:Y:S01]  /*16b00*/  HMMA.16816.F32 R12, R40.reuse, R48, R12 ;  /* 0x00000030280c723c */ /* 0x040fe2000000180c */
[----:B------:R-:W3:Y:S03]  /*16b10*/  LDSM.16.MT88.4 R84, [R160+0x9800] ;  /* 0x00980000a054783b */ /* 0x000ee60000004200 */
[----:B------:R-:W-:Y:S01]  /*16b20*/  FADD.FTZ R76, R73, R76 ;  /* 0x0000004c494c7221 */ /* 0x000fe20000010000 */
[----:B------:R-:W4:Y:S01]  /*16b30*/  MUFU.EX2 R104, R104 ;  /* 0x0000006800687308 */ /* 0x000f220000000800 */
[----:B------:R-:W-:Y:S02]  /*16b40*/  FADD.FTZ R68, R68, R81 ;  /* 0x0000005144447221 */ /* 0x000fe40000010000 */
[C---:B------:R-:W-:Y:S04]  /*16b50*/  HMMA.16816.F32 R16, R40.reuse, R50, R16 ;  /* 0x000000322810723c */ /* 0x040fe80000001810 */
[----:B------:R-:W-:Y:S02]  /*16b60*/  FADD.FTZ R69, R69, R76 ;  /* 0x0000004c45457221 */ /* 0x000fe40000010000 */
[----:B------:R-:W-:Y:S01]  /*16b70*/  FADD.FTZ R71, R71, R68 ;  /* 0x0000004447477221 */ /* 0x000fe20000010000 */
[----:B-----5:R-:W-:Y:S01]  /*16b80*/  F2FP.PACK_AB R68, R56, R131 ;  /* 0x000000833844723e */ /* 0x020fe200000000ff */
[C---:B------:R-:W-:Y:S01]  /*16b90*/  HMMA.16816.F32 R20, R40.reuse, R52, R20 ;  /* 0x000000342814723c */ /* 0x040fe20000001814 */
[----:B------:R-:W-:Y:S03]  /*16ba0*/  MUFU.EX2 R36, R36 ;  /* 0x0000002400247308 */ /* 0x000fe60000000800 */
[----:B------:R-:W-:Y:S01]  /*16bb0*/  FADD.FTZ R70, R70, R69 ;  /* 0x0000004546467221 */ /* 0x000fe20000010000 */
[----:B-1----:R-:W-:Y:S01]  /*16bc0*/  F2FP.PACK_AB R69, R58, R37 ;  /* 0x000000253a45723e */ /* 0x002fe200000000ff */
[----:B------:R-:W-:Y:S02]  /*16bd0*/  FADD.FTZ R72, R72, R71 ;  /* 0x0000004748487221 */ /* 0x000fe40000010000 */
[C---:B------:R-:W-:Y:S03]  /*16be0*/  HMMA.16816.F32 R24, R40.reuse, R54, R24 ;  /* 0x000000362818723c */ /* 0x040fe60000001818 */
[----:B------:R-:W1:Y:S01]  /*16bf0*/  MUFU.EX2 R3, R60 ;  /* 0x0000003c00037308 */ /* 0x000e620000000800 */
[----:B------:R-:W-:Y:S02]  /*16c00*/  FADD.FTZ R72, R75, R72 ;  /* 0x000000484b487221 */ /* 0x000fe40000010000 */
[----:B------:R-:W-:Y:S01]  /*16c10*/  FADD.FTZ R39, R77, R70 ;  /* 0x000000464d277221 */ /* 0x000fe20000010000 */
[----:B----4-:R-:W-:Y:S01]  /*16c20*/  F2FP.PACK_AB R70, R104, R57 ;  /* 0x000000396846723e */ /* 0x010fe200000000ff */
[C---:B--2---:R-:W-:Y:S04]  /*16c30*/  HMMA.16816.F32 R28, R40.reuse, R44, R28 ;  /* 0x0000002c281c723c */ /* 0x044fe8000000181c */
[----:B------:R-:W-:Y:S03]  /*16c40*/  FADD.FTZ R74, R74, R39 ;  /* 0x000000274a4a7221 */ /* 0x000fe60000010000 */
[----:B------:R-:W-:Y:S01]  /*16c50*/  FADD.FTZ R45, R79, R72 ;  /* 0x000000484f2d7221 */ /* 0x000fe20000010000 */
[----:B------:R-:W-:Y:S01]  /*16c60*/  HMMA.16816.F32 R32, R40, R46, R32 ;  /* 0x0000002e2820723c */ /* 0x000fe20000001820 */
[----:B------:R-:W2:Y:S03]  /*16c70*/  LDSM.16.MT88.4 R76, [R159+0x9800] ;  /* 0x009800009f4c783b */ /* 0x000ea60000004200 */
[----:B------:R-:W-:Y:S02]  /*16c80*/  FADD.FTZ R82, R82, R45 ;  /* 0x0000002d52527221 */ /* 0x000fe40000010000 */
[----:B------:R-:W-:Y:S02]  /*16c90*/  FADD.FTZ R83, R83, R74 ;  /* 0x0000004a53537221 */ /* 0x000fe40000010000 */
[----:B------:R-:W-:Y:S04]  /*16ca0*/  FADD.FTZ R89, R89, R82 ;  /* 0x0000005259597221 */ /* 0x000fe80000010000 */
        /* <DEDUP_REMOVED lines=35> */
[----:B------:R-:W-:Y:S01]  /*16ee0*/  IADD3 R4, R182, -0x1, RZ ;  /* 0xffffffffb6047810 */ /* 0x000fe20007ffe0ff */
[----:B------:R-:W-:Y:S02]  /*16ef0*/  FADD.FTZ R132, R132, R129 ;  /* 0x0000008184847221 */ /* 0x000fe40000010000 */
[----:B------:R-:W-:Y:S01]  /*16f00*/  FADD.FTZ R131, R131, R130 ;  /* 0x0000008283837221 */ /* 0x000fe20000010000 */
[----:B------:R-:W-:Y:S03]  /*16f10*/  MOV R182, R4 ;  /* 0x0000000400b67202 */ /* 0x000fe60000000f00 */
        /* <DEDUP_REMOVED lines=8> */
.L_x_6640:
        /* <DEDUP_REMOVED lines=129> */
.L_x_6645:
[----:B------:R-:W2:Y:S04]  /*177b0*/  S2R R5, SR_CTAID.Z ;  /* 0x0000000000057919 */ /* 0x000ea80000002700 */
[----:B------:R-:W2:Y:S02]  /*177c0*/  S2R R0, SR_CTAID.Y ;  /* 0x0000000000007919 */ /* 0x000ea40000002600 */
[----:B--2---:R-:W-:-:S04]  /*177d0*/  IMAD R2, R0, c[0x0][0x1c0], R5 ;  /* 0x0000700000027a24 */ /* 0x004fc800078e0205 */
[----:B------:R-:W-:Y:S02]  /*177e0*/  IMAD R2, R2, c[0x0][0x214], RZ ;  /* 0x0000850002027a24 */ /* 0x000fe400078e02ff */
.L_x_6646:
        /* <DEDUP_REMOVED lines=37> */
.L_x_6648:
[----:B------:R-:W-:Y:S05]  /*17a40*/  BSYNC B0 ;  /* 0x0000000000007941 */ /* 0x000fea0003800000 */
.L_x_6647:
        /* <DEDUP_REMOVED lines=30> */
.L_x_6650:
[----:B------:R-:W-:Y:S05]  /*17c30*/  BSYNC B0 ;  /* 0x0000000000007941 */ /* 0x000fea0003800000 */
.L_x_6649:
        /* <DEDUP_REMOVED lines=15> */
.L_x_6652:
[----:B------:R-:W-:Y:S05]  /*17d30*/  BSYNC B0 ;  /* 0x0000000000007941 */ /* 0x000fea0003800000 */
.L_x_6651:
        /* <DEDUP_REMOVED lines=15> */
.L_x_6654:
[----:B------:R-:W-:Y:S05]  /*17e30*/  BSYNC B0 ;  /* 0x0000000000007941 */ /* 0x000fea0003800000 */
.L_x_6653:
        /* <DEDUP_REMOVED lines=15> */
.L_x_6655:
        /* <DEDUP_REMOVED lines=13> */
.L_x_7813:


//--------------------- .text._ZN5flash24flash_fwd_splitkv_kernelI23Flash_fwd_kernel_traitsILi64ELi64ELi128ELi4ELb0ELb0EN7cutlass6half_tE19Flash_kernel_traitsILi64ELi64ELi128ELi4ES3_EELb1ELb0ELb1ELb0ELb0ELb0ELb0ELb1EEEvNS_16Flash_fwd_paramsE --------------------------
	.section	.text._ZN5flash24flash_fwd_splitkv_kernelI23Flash_fwd_kernel_traitsILi64ELi64ELi128ELi4ELb0ELb0EN7cutlass6half_tE19Flash_kernel_traitsILi64ELi64ELi128ELi4ES3_EELb1ELb0ELb1ELb0ELb0ELb0ELb0ELb1EEEvNS_16Flash_fwd_paramsE,"ax",@progbits
	.sectioninfo	@"SHI_REGISTERS=199"
	.align	128
        .global         _ZN5flash24flash_fwd_splitkv_kernelI23Flash_fwd_kernel_traitsILi64ELi64ELi128ELi4ELb0ELb0EN7cutlass6half_tE19Flash_kernel_traitsILi64ELi64ELi128ELi4ES3_EELb1ELb0ELb1ELb0ELb0ELb0ELb0ELb1EEEvNS_16Flash_fwd_paramsE
        .type           _ZN5flash24flash_fwd_splitkv_kernelI23Flash_fwd_kernel_traitsILi64ELi64ELi128ELi4ELb0ELb0EN7cutlass6half_tE19Flash_kernel_traitsILi64ELi64ELi128ELi4ES3_EELb1ELb0ELb1ELb0ELb0ELb0ELb0ELb1EEEvNS_16Flash_fwd_paramsE,@function
        .size           _ZN5flash24flash_fwd_splitkv_kernelI23Flash_fwd_kernel_traitsILi64ELi64ELi128ELi4ELb0ELb0EN7cutlass6half_tE19Flash_kernel_traitsILi64ELi64ELi128ELi4ES3_EELb1ELb0ELb1ELb0ELb0ELb0ELb0ELb1EEEvNS_16Flash_fwd_paramsE,(.L_x_7814 - _ZN5flash24flash_fwd_splitkv_kernelI23Flash_fwd_kernel_traitsILi64ELi64ELi128ELi4ELb0ELb0EN7cutlass6half_tE19Flash_kernel_traitsILi64ELi64ELi128ELi4ES3_EELb1ELb0ELb1ELb0ELb0ELb0ELb0ELb1EEEvNS_16Flash_fwd_paramsE)
        .other          _ZN5flash24flash_fwd_splitkv_kernelI23Flash_fwd_kernel_traitsILi64ELi64ELi128ELi4ELb0ELb0EN7cutlass6half_tE19Flash_kernel_traitsILi64ELi64ELi128ELi4ES3_EELb1ELb0ELb1ELb0ELb0ELb0ELb0ELb1EEEvNS_16Flash_fwd_paramsE,@"STO_CUDA_ENTRY STV_DEFAULT"
_ZN5flash24flash_fwd_splitkv_kernelI23Flash_fwd_kernel_traitsILi64ELi64ELi128ELi4ELb0ELb0EN7cutlass6half_tE19Flash_kernel_traitsILi64ELi64ELi128ELi4ES3_EELb1ELb0ELb1ELb0ELb0ELb0ELb0ELb1EEEvNS_16Flash_fwd_paramsE:
.text._ZN5flash24flash_fwd_splitkv_kernelI23Flash_fwd_kernel_traitsILi64ELi64ELi128ELi4ELb0ELb0EN7cutlass6half_tE19Flash_kernel_traitsILi64ELi64ELi128ELi4ES3_EELb1ELb0ELb1ELb0ELb0ELb0ELb0ELb1EEEvNS_16Flash_fwd_paramsE:
        /* <DEDUP_REMOVED lines=35> */
.L_x_6656:
[----:B--2-4-:R-:W-:Y:S02]  /*0230*/  MOV R56, c[0x0][0x218] ;  /* 0x0000860000387a02 */ /* 0x014fe40000000f00 */
.L_x_6657:
        /* <DEDUP_REMOVED lines=74> */
.L_x_6660:
[----:B------:R-:W-:Y:S05]  /*06e0*/  BSYNC B0 ;  /* 0x0000000000007941 */ /* 0x000fea0003800000 */
.L_x_6659:
        /* <DEDUP_REMOVED lines=16> */
.L_x_6662:
[----:B------:R-:W-:Y:S05]  /*07f0*/  BSYNC B0 ;  /* 0x0000000000007941 */ /* 0x000fea0003800000 */
.L_x_6661:
        /* <DEDUP_REMOVED lines=16> */
.L_x_6664:
[----:B------:R-:W-:Y:S05]  /*0900*/  BSYNC B0 ;  /* 0x0000000000007941 */ /* 0x000fea0003800000 */
.L_x_6663:
        /* <DEDUP_REMOVED lines=16> */
.L_x_6666:
[----:B------:R-:W-:Y:S05]  /*0a10*/  BSYNC B0 ;  /* 0x0000000000007941 */ /* 0x000fea0003800000 */
.L_x_6665:
        /* <DEDUP_REMOVED lines=19> */
.L_x_6658:
        /* <DEDUP_REMOVED lines=92> */
.L_x_6667:
        /* <DEDUP_REMOVED lines=16> */
.L_x_6669:
        /* <DEDUP_REMOVED lines=52> */
.L_x_6668:
[----:B------:R1:W5:Y:S01]  /*1550*/  @P4 LDG.E R88, [R88.64] ;  /* 0x0000000658584981 */ /* 0x000362000c1e1900 */
[----:B------:R-:W-:Y:S01]  /*1560*/  ISETP.NE.AND P0, PT, R164, -0x1, PT ;  /* 0xffffffffa400780c */ /* 0x000fe20003f05270 */
[----:B------:R-:W-:Y:S01]  /*1570*/  IMAD.MOV.U32 R27, RZ, RZ, 0x2 ;  /* 0x00000002ff1b7424 */ /* 0x000fe200078e00ff */
[----:B-----5:R-:W-:Y:S01]  /*1580*/  SHF.R.S32.HI R13, RZ, 0x1f, R50 ;  /* 0x0000001fff0d7819 */ /* 0x020fe20000011432 */
[----:B------:R-:W-:Y:S01]  /*1590*/  IMAD.MOV.U32 R116, RZ, RZ, c[0x0][0x230] ;  /* 0x00008c00ff747624 */ /* 0x000fe200078e00ff */
[----:B------:R-:W-:Y:S01]  /*15a0*/  SHF.R.S32.HI R55, RZ, 0x1f, R56 ;  /* 0x0000001fff377819 */ /* 0x000fe20000011438 */
[----:B------:R-:W-:Y:S01]  /*15b0*/  IMAD.MOV.U32 R29, RZ, RZ, c[0x0][0x230] ;  /* 0x00008c00ff1d7624 */ /* 0x000fe200078e00ff */
[----:B------:R-:W-:Y:S02]  /*15c0*/  LEA.HI R25, R13, R50, RZ, 0x3 ;  /* 0x000000320d197211 */ /* 0x000fe400078f18ff */
[----:B------:R-:W-:Y:S02]  /*15d0*/  LEA.HI R55, R55, R56, RZ, 0x7 ;  /* 0x0000003837377211 */ /* 0x000fe400078f38ff */
[----:B------:R-:W-:-:S02]  /*15e0*/  SHF.R.S32.HI R128, RZ, 0x3, R25 ;  /* 0x00000003ff807819 */ /* 0x000fc40000011419 */
[----:B------:R-:W-:Y:S01]  /*15f0*/  LOP3.LUT R25, R25, 0xfffffff8, RZ, 0xc0, !PT ;  /* 0xfffffff819197812 */ /* 0x000fe200078ec0ff */
[----:B------:R-:W-:Y:S01]  /*1600*/  @!P0 IMAD R6, R4, c[0x0][0x178], RZ ;  /* 0x00005e0004068a24 */ /* 0x000fe200078e02ff */
[----:B------:R-:W-:Y:S01]  /*1610*/  SHF.R.S32.HI R129, RZ, 0x1f, R128 ;  /* 0x0000001fff817819 */ /* 0x000fe20000011480 */
[----:B------:R-:W-:Y:S01]  /*1620*/  @P0 IMAD.WIDE.U32 R18, R164, c[0x0][0x190], RZ ;  /* 0x00006400a4120a25 */ /* 0x000fe200078e00ff */
[----:B------:R-:W-:Y:S02]  /*1630*/  MOV R28, RZ ;  /* 0x000000ff001c7202 */ /* 0x000fe40000000f00 */
[----:B------:R-:W-:Y:S01]  /*1640*/  SHF.R.S32.HI R55, RZ, 0x7, R55 ;  /* 0x00000007ff377819 */ /* 0x000fe20000011437 */
[C---:B------:R-:W-:Y:S01]  /*1650*/  @!P0 IMAD.WIDE.U32 R22, R5.reuse, c[0x0][0x178], RZ ;  /* 0x00005e0005168a25 */ /* 0x040fe200078e00ff */
[----:B------:R-:W-:Y:S02]  /*1660*/  MOV R143, c[0x0][0x198] ;  /* 0x00006600008f7a02 */ /* 0x000fe40000000f00 */
[----:B------:R-:W-:Y:S01]  /*1670*/  IMNMX R55, RZ, R55, !PT ;  /* 0x00000037ff377217 */ /* 0x000fe20007800200 */
[----:B------:R-:W-:Y:S01]  /*1680*/  @!P0 IMAD R3, R5, c[0x0][0x17c], R6 ;  /* 0x00005f0005038a24 */ /* 0x000fe200078e0206 */
[----:B------:R-:W-:Y:S01]  /*1690*/  SHF.L.U64.HI R161, R143, R90, c[0x0][0x19c] ;  /* 0x000067008fa17619 */ /* 0x000fe2000001025a */
[----:B------:R-:W-:-:S02]  /*16a0*/  IMAD.IADD R114, R50, 0x1, -R25 ;  /* 0x0000000132727824 */ /* 0x000fc400078e0a19 */
[----:B------:R-:W-:Y:S02]  /*16b0*/  @P0 IMAD R19, R164, c[0x0][0x194], R19 ;  /* 0x00006500a4130a24 */ /* 0x000fe400078e0213 */
[----:B------:R-:W-:Y:S01]  /*16c0*/  @!P0 IMAD.IADD R19, R23, 0x1, R3 ;  /* 0x0000000117138824 */ /* 0x000fe200078e0203 */
[----:B------:R-:W-:Y:S01]  /*16d0*/  LEA.HI R23, R13, R50, RZ, 0x4 ;  /* 0x000000320d177211 */ /* 0x000fe200078f20ff */
[----:B------:R-:W-:Y:S01]  /*16e0*/  @!P0 IMAD.MOV.U32 R18, RZ, RZ, R22 ;  /* 0x000000ffff128224 */ /* 0x000fe200078e0016 */
[----:B------:R-:W-:Y:S01]  /*16f0*/  SHF.L.U32 R100, R114, 0x3, RZ ;  /* 0x0000000372647819 */ /* 0x000fe200000006ff */
[----:B------:R-:W-:Y:S01]  /*1700*/  IMAD.WIDE R20, R21, 0x40, R128 ;  /* 0x0000004015147825 */ /* 0x000fe200078e0280 */
[----:B------:R-:W-:Y:S02]  /*1710*/  SHF.L.U32 R3, R128, 0x6, RZ ;  /* 0x0000000680037819 */ /* 0x000fe400000006ff */
[----:B------:R-:W-:Y:S01]  /*1720*/  LOP3.LUT R23, R23, 0xfffffff0, RZ, 0xc0, !PT ;  /* 0xfffffff017177812 */ /* 0x000fe200078ec0ff */
[----:B------:R-:W-:Y:S01]  /*1730*/  IMAD.HI.U32 R116, R27, R116, R28 ;  /* 0x000000741b747227 */ /* 0x000fe200078e001c */
[----:B------:R-:W-:-:S02]  /*1740*/  SHF.R.S32.HI R101, RZ, 0x1f, R100 ;  /* 0x0000001fff657819 */ /* 0x000fc40000011464 */
[----:B------:R-:W-:Y:S01]  /*1750*/  IADD3 R14, P0, R100, R14, RZ ;  /* 0x0000000e640e7210 */ /* 0x000fe20007f1e0ff */
[----:B------:R-:W-:Y:S01]  /*1760*/  IMAD R6, R21, c[0x0][0x190], RZ ;  /* 0x0000640015067a24 */ /* 0x000fe200078e02ff */
[----:B------:R-:W-:Y:S01]  /*1770*/  LOP3.LUT R3, R3, 0x1c0, RZ, 0xc0, !PT ;  /* 0x000001c003037812 */ /* 0x000fe200078ec0ff */
[----:B------:R-:W-:Y:S01]  /*1780*/  IMAD.SHL.U32 R114, R114, 0x4, RZ ;  /* 0x0000000472727824 */ /* 0x000fe200078e00ff */
[----:B------:R-:W-:Y:S01]  /*1790*/  LEA.HI R13, R13, R50, RZ, 0x6 ;  /* 0x000000320d0d7211 */ /* 0x000fe200078f30ff */
[----:B------:R-:W-:Y:S01]  /*17a0*/  IMAD.IADD R50, R50, 0x1, -R23 ;  /* 0x0000000132327824 */ /* 0x000fe200078e0a17 */
[----:B------:R-:W-:Y:S01]  /*17b0*/  LOP3.LUT R23, R3, 0x38, R100, 0xf8, !PT ;  /* 0x0000003803177812 */ /* 0x000fe200078ef864 */
[----:B------:R-:W-:Y:S01]  /*17c0*/  IMAD.X R15, R101, 0x1, R15, P0 ;  /* 0x00000001650f7824 */ /* 0x000fe200000e060f */
[----:B------:R-:W-:Y:S01]  /*17d0*/  SHF.R.U32.HI R118, RZ, 0x3, R3 ;  /* 0x00000003ff767819 */ /* 0x000fe20000011603 */
[----:B------:R-:W-:Y:S01]  /*17e0*/  IMAD R3, R2, c[0x0][0x1b8], RZ ;  /* 0x00006e0002037a24 */ /* 0x000fe200078e02ff */
[----:B------:R-:W-:Y:S01]  /*17f0*/  IADD3 R120, P0, R128, R17, RZ ;  /* 0x0000001180787210 */ /* 0x000fe20007f1e0ff */
[----:B------:R-:W-:Y:S01]  /*1800*/  IMAD.WIDE.U32 R14, R0, c[0x0][0x1b8], R14 ;  /* 0x00006e00000e7a25 */ /* 0x000fe200078e000e */
[----:B------:R-:W-:-:S02]  /*1810*/  IADD3 R18, P1, R100, R18, RZ ;  /* 0x0000001264127210 */ /* 0x000fc40007f3e0ff */
[----:B------:R-:W-:Y:S01]  /*1820*/  SHF.R.S32.HI R117, RZ, 0x1, R116 ;  /* 0x00000001ff757819 */ /* 0x000fe20000011474 */
[----:B------:R-:W-:Y:S01]  /*1830*/  IMAD R3, R0, c[0x0][0x1bc], R3 ;  /* 0x00006f0000037a24 */ /* 0x000fe200078e0203 */
[----:B------:R-:W-:Y:S01]  /*1840*/  IADD3.X R19, R101, R19, RZ, P1, !PT ;  /* 0x0000001365137210 */ /* 0x000fe20000ffe4ff */
[----:B------:R-:W-:Y:S01]  /*1850*/  IMAD.X R11, R129, 0x1, R11, P0 ;  /* 0x00000001810b7824 */ /* 0x000fe200000e060b */
[----:B------:R-:W-:Y:S01]  /*1860*/  IADD3 R124, P0, R100, R124, RZ ;  /* 0x0000007c647c7210 */ /* 0x000fe20007f1e0ff */
[C---:B------:R-:W-:Y:S01]  /*1870*/  IMAD R6, R20.reuse, c[0x0][0x194], R6 ;  /* 0x0000650014067a24 */ /* 0x040fe200078e0206 */
[----:B------:R-:W-:Y:S01]  /*1880*/  IADD3 R17, R15, R3, RZ ;  /* 0x000000030f117210 */ /* 0x000fe20007ffe0ff */
[----:B------:R-:W-:Y:S01]  /*1890*/  IMAD.WIDE.U32 R18, R20, c[0x0][0x190], R18 ;  /* 0x0000640014127a25 */ /* 0x000fe200078e0012 */
[----:B------:R-:W-:Y:S02]  /*18a0*/  IADD3.X R125, R101, R9, RZ, P0, !PT ;  /* 0x00000009657d7210 */ /* 0x000fe400007fe4ff */
[----:B------:R-:W-:Y:S01]  /*18b0*/  SHF.R.S32.HI R3, RZ, 0x1f, R130 ;  /* 0x0000001fff037819 */ /* 0x000fe20000011482 */
[----:B------:R-:W-:Y:S01]  /*18c0*/  IMAD.SHL.U32 R13, R13, 0x8, RZ ;  /* 0x000000080d0d7824 */ /* 0x000fe200078e00ff */
[----:B------:R-:W-:Y:S01]  /*18d0*/  ISETP.GT.AND P0, PT, R48, R55, PT ;  /* 0x000000373000720c */ /* 0x000fe20003f04270 */
[----:B------:R-:W-:Y:S01]  /*18e0*/  IMAD.IADD R15, R19, 0x1, R6 ;  /* 0x00000001130f7824 */ /* 0x000fe200078e0206 */
[----:B------:R-:W-:Y:S01]  /*18f0*/  SHF.R.S32.HI R51, RZ, 0x1f, R50 ;  /* 0x0000001fff337819 */ /* 0x000fe20000011432 */
[----:B------:R-:W-:Y:S01]  /*1900*/  IMAD R133, R3, c[0x0][0x1a8], RZ ;  /* 0x00006a0003857a24 */ /* 0x000fe200078e02ff */
[----:B------:R-:W-:Y:S01]  /*1910*/  LOP3.LUT R118, R23, R118, RZ, 0x3c, !PT ;  /* 0x0000007617767212 */ /* 0x000fe200078e3cff */
[----:B------:R-:W-:Y:S01]  /*1920*/  IMAD R11, R11, c[0x0][0x1a0], RZ ;  /* 0x000068000b0b7a24 */ /* 0x000fe200078e02ff */
[----:B------:R-:W-:Y:S01]  /*1930*/  MOV R16, R14 ;  /* 0x0000000e00107202 */ /* 0x000fe20000000f00 */
[----:B------:R-:W-:Y:S01]  /*1940*/  IMAD.MOV.U32 R14, RZ, RZ, R18 ;  /* 0x000000ffff0e7224 */ /* 0x000fe200078e0012 */
[----:B------:R-:W-:Y:S01]  /*1950*/  LEA.HI R51, R51, R50, RZ, 0x3 ;  /* 0x0000003233337211 */ /* 0x000fe200078f18ff */
[----:B------:R-:W-:Y:S01]  /*1960*/  IMAD R127, R129, c[0x0][0x198], RZ ;  /* 0x00006600817f7a24 */ /* 0x000fe200078e02ff */
[----:B------:R-:W-:Y:S01]  /*1970*/  LOP3.LUT R118, R118, 0xfffffe00, R13, 0xf8, !PT ;  /* 0xfffffe0076767812 */ /* 0x000fe200078ef80d */
[----:B------:R-:W-:Y:S01]  /*1980*/  IMAD R115, R128, R117, R114 ;  /* 0x0000007580737224 */ /* 0x000fe200078e0272 */
[----:B------:R-:W-:Y:S01]  /*1990*/  LOP3.LUT R13, R51, 0xfffffff8, RZ, 0xc0, !PT ;  /* 0xfffffff8330d7812 */ /* 0x000fe200078ec0ff */
[----:B------:R-:W-:-:S02]  /*19a0*/  IMAD R133, R130, c[0x0][0x1ac], R133 ;  /* 0x00006b0082857a24 */ /* 0x000fc400078e0285 */
[----:B------:R-:W-:Y:S01]  /*19b0*/  IMAD R123, R120, c[0x0][0x1a4], R11 ;  /* 0x00006900787b7a24 */ /* 0x000fe200078e020b */
[----:B------:R-:W-:Y:S01]  /*19c0*/  IADD3 R114, R114, R115, RZ ;  /* 0x0000007372727210 */ /* 0x000fe20007ffe0ff */
[----:B------:R-:W-:Y:S01]  /*19d0*/  IMAD.MOV.U32 R3, RZ, RZ, c[0x0][0x1a0] ;  /* 0x00006800ff037624 */ /* 0x000fe200078e00ff */
[----:B------:R-:W-:Y:S01]  /*19e0*/  SHF.R.S32.HI R102, RZ, 0x1f, R115 ;  /* 0x0000001fff667819 */ /* 0x000fe20000011473 */
[----:B------:R-:W-:Y:S01]  /*19f0*/  IMAD.WIDE.U32 R130, R130, c[0x0][0x1a8], R14 ;  /* 0x00006a0082827a25 */ /* 0x000fe200078e000e */
[----:B------:R-:W-:Y:S02]  /*1a00*/  SHF.R.S32.HI R99, RZ, 0x1f, R114 ;  /* 0x0000001fff637819 */ /* 0x000fe40000011472 */
        /* <DEDUP_REMOVED lines=54> */
[C---:B------:R-:W-:Y:S01]  /*1d70*/  IMAD.WIDE.U32 R14, R3.reuse, 0x20, RZ ;  /* 0x00000020030e7825 */ /* 0x040fe200078e00ff */
[----:B------:R-:W-:Y:S01]  /*1d80*/  ULDC UR17, c[0x0][0x19c] ;  /* 0x0000670000117ab9 */ /* 0x000fe20000000800 */
        /* <DEDUP_REMOVED lines=8> */
[----:B------:R-:W-:Y:S01]  /*1e10*/  IMAD.IADD R7, R13, 0x1, R5 ;  /* 0x000000010d077824 */ /* 0x000fe200078e0205 */
[----:B------:R-:W-:Y:S01]  /*1e20*/  IADD3 R73, R11, UR18, RZ ;  /* 0x000000120b497c10 */ /* 0x000fe2000fffe0ff */
[----:B------:R-:W-:Y:S01]  /*1e30*/  IMAD.MOV.U32 R6, RZ, RZ, R12 ;  /* 0x000000ffff067224 */ /* 0x000fe200078e000c */
[----:B------:R-:W-:Y:S01]  /*1e40*/  UIMAD UR12, UR12, UR17, URZ ;  /* 0x000000110c0c72a4 */ /* 0x000fe2000f8e023f */
[----:B------:R-:W-:Y:S01]  /*1e50*/  IMAD R85, R0, c[0x0][0x29c], R85 ;  /* 0x0000a70000557a24 */ /* 0x000fe200078e0255 */
[----:B------:R-:W-:Y:S01]  /*1e60*/  SHF.L.U64.HI R73, R10, 0x1, R73 ;  /* 0x000000010a497819 */ /* 0x000fe20000010249 */
[----:B------:R-:W-:Y:S01]  /*1e70*/  IMAD.WIDE.U32 R2, R0, c[0x0][0x298], R8 ;  /* 0x0000a60000027a25 */ /* 0x000fe200078e0008 */
[----:B------:R-:W-:Y:S01]  /*1e80*/  UIMAD UR5, UR8, UR5, URZ ;  /* 0x00000005080572a4 */ /* 0x000fe2000f8e023f */
[----:B------:R-:W-:Y:S01]  /*1e90*/  SHF.L.U64.HI R68, R14, 0x1, R68 ;  /* 0x000000010e447819 */ /* 0x000fe20000010244 */
[----:B------:R-:W-:Y:S01]  /*1ea0*/  UIMAD.WIDE.U32 UR34, UR8, UR4, URZ ;  /* 0x00000004082272a5 */ /* 0x000fe2000f8e003f */
        /* <DEDUP_REMOVED lines=37> */
[-C--:B------:R-:W-:Y:S01]  /*2100*/  SHF.L.U64.HI R71, R134, R61.reuse, c[0x0][0x294] ;  /* 0x0000a50086477619 */ /* 0x080fe2000001023d */
        /* <DEDUP_REMOVED lines=22> */
[----:B------:R-:W-:Y:S01]  /*2270*/  IMAD R105, R117, 0x50, RZ ;  /* 0x0000005075697824 */ /* 0x000fe200078e02ff */
[----:B------:R-:W-:Y:S01]  /*2280*/  SHF.L.U64.HI R66, R67, 0x1, R66 ;  /* 0x0000000143427819 */ /* 0x000fe20000010242 */
[C---:B------:R-:W-:Y:S01]  /*2290*/  IMAD R104, R117.reuse, 0x60, RZ ;  /* 0x0000006075687824 */ /* 0x040fe200078e02ff */
        /* <DEDUP_REMOVED lines=46> */
.L_x_6724:
[----:B------:R-:W-:Y:S01]  /*2580*/  LEA R3, R11, 0xffffff80, 0x7 ;  /* 0xffffff800b037811 */ /* 0x000fe200078e38ff */
[----:B---3--:R-:W-:Y:S01]  /*2590*/  IMAD.MOV.U32 R12, RZ, RZ, R82 ;  /* 0x000000ffff0c7224 */ /* 0x008fe200078e0052 */
[----:B------:R-:W-:Y:S01]  /*25a0*/  ISETP.NE.AND P4, PT, R119, RZ, PT ;  /* 0x000000ff7700720c */ /* 0x000fe20003f85270 */
[----:B------:R-:W-:Y:S02]  /*25b0*/  IMAD.MOV.U32 R13, RZ, RZ, R83 ;  /* 0x000000ffff0d7224 */ /* 0x000fe400078e0053 */
[--C-:B----4-:R-:W-:Y:S02]  /*25c0*/  IMAD.IADD R5, R49, 0x1, -R3.reuse ;  /* 0x0000000131057824 */ /* 0x110fe400078e0a03 */
        /* <DEDUP_REMOVED lines=12> */
[----:B------:R-:W-:Y:S01]  /*2690*/  @!P2 IMAD.X R7, R83, 0x1, R64, P1 ;  /* 0x000000015307a824 */ /* 0x000fe200008e0640 */
[C---:B------:R-:W-:Y:S02]  /*26a0*/  @!P6 IADD3 R28, P1, R82.reuse, R67, RZ ;  /* 0x00000043521ce210 */ /* 0x040fe40007f3e0ff */
[----:B------:R-:W-:Y:S02]  /*26b0*/  ISETP.LT.OR P2, PT, R113, R3, P0 ;  /* 0x000000037100720c */ /* 0x000fe40000741670 */
[----:B------:R-:W-:Y:S01]  /*26c0*/  @!P3 IADD3 R24, P0, R82, R140, RZ ;  /* 0x0000008c5218b210 */ /* 0x000fe20007f1e0ff */
[C---:B------:R-:W-:Y:S01]  /*26d0*/  @!P6 IMAD.X R29, R83.reuse, 0x1, R66, P1 ;  /* 0x00000001531de824 */ /* 0x040fe200008e0642 */
[C---:B------:R-:W-:Y:S02]  /*26e0*/  @!P6 IADD3 R148, P1, R80.reuse, R69, RZ ;  /* 0x000000455094e210 */ /* 0x040fe40007f3e0ff */
        /* <DEDUP_REMOVED lines=32> */
[C---:B------:R-:W-:Y:S02]  /*28f0*/  LEA R82, P0, R57.reuse, R12, 0x1 ;  /* 0x0000000c39527211 */ /* 0x040fe400078008ff */
        /* <DEDUP_REMOVED lines=32> */
[----:B---3--:R-:W2:Y:S11]  /*2b00*/  LDG.E.128 R12, [R84.64] ;  /* 0x00000006540c7981 */ /* 0x008eb6000c1e1d00 */
[----:B------:R-:W-:Y:S01]  /*2b10*/  @!UPT UIADD3 URZ, URZ, URZ, URZ ;  /* 0x0000003f3f3ff290 */ /* 0x000fe2000fffe03f */
        /* <DEDUP_REMOVED lines=48> */
.L_x_6674:
[----:B------:R-:W-:Y:S05]  /*2e20*/  BSYNC B0 ;  /* 0x0000000000007941 */ /* 0x000fea0003800000 */
.L_x_6673:
        /* <DEDUP_REMOVED lines=62> */
.L_x_6676:
[----:B------:R-:W-:Y:S05]  /*3210*/  BSYNC B0 ;  /* 0x0000000000007941 */ /* 0x000fea0003800000 */
.L_x_6675:
        /* <DEDUP_REMOVED lines=62> */
.L_x_6678:
[----:B------:R-:W-:Y:S05]  /*3600*/  BSYNC B0 ;  /* 0x0000000000007941 */ /* 0x000fea0003800000 */
.L_x_6677:
[----:B------:R-:W-:Y:S01]  /*3610*/  BSSY B0, `(.L_x_6679) ;  /* 0x0000040000007945 */ /* 0x000fe20003800000 */
[----:B------:R-:W-:-:S05]  /*3620*/  @P3 BRA `(.L_x_6680) ;  /* 0x000003e000003947 */ /* 0x000fca0003800000 */
[----:B------:R-:W-:Y:S02]  /*3630*/  ISETP.GE.AND P0, PT, R100, UR4, PT ;  /* 0x0000000464007c0c */ /* 0x000fe4000bf06270 */
[----:B------:R-:W-:Y:S05]  /*3640*/  MOV R35, 0x60 ;  /* 0x0000006000237802 */ /* 0x000fea0000000f00 */
[C---:B------:R-:W-:Y:S04]  /*3650*/  IMAD.WIDE.U32 R40, R35.reuse, c[0x0][0x198], R78 ;  /* 0x0000660023287a25 */ /* 0x040fe800078e004e */
[----:B------:R-:W-:Y:S02]  /*3660*/  IMAD R35, R35, c[0x0][0x19c], RZ ;  /* 0x0000670023237a24 */ /* 0x000fe400078e02ff */
[C---:B-1-3--:R-:W-:Y:S02]  /*3670*/  @!P0 SHF.L.U32 R31, R107.reuse, 0x1, RZ ;  /* 0x000000016b1f8819 */ /* 0x04afe400000006ff */
[----:B------:R-:W-:Y:S02]  /*3680*/  @!P0 SHF.L.U64.HI R24, R107, 0x1, R96 ;  /* 0x000000016b188819 */ /* 0x000fe40000010260 */
[----:B------:R-:W-:Y:S02]  /*3690*/  @!P0 IADD3 R28, P1, R31, R38, RZ ;  /* 0x000000261f1c8210 */ /* 0x000fe40007f3e0ff */
[----:B------:R-:W-:Y:S02]  /*36a0*/  IADD3 R41, R41, R35, RZ ;  /* 0x0000002329297210 */ /* 0x000fe40007ffe0ff */
        /* <DEDUP_REMOVED lines=47> */
[----:B------:R-:W-:Y:S01]  /*39a0*/  @!P0 F2FP.PACK_AB R24, R3, R24 ;  /* 0x000000180318823e */ /* 0x000fe200000000ff */
[----:B------:R-:W-:Y:S01]  /*39b0*/  @!P0 IMAD.MOV.U32 R12, RZ, RZ, R31 ;  /* 0x000000ffff0c8224 */ /* 0x000fe200078e001f */
[----:B------:R-:W-:Y:S02]  /*39c0*/  @!P0 MOV R13, R26 ;  /* 0x0000001a000d8202 */ /* 0x000fe40000000f00 */
[----:B------:R-:W-:Y:S02]  /*39d0*/  @!P0 F2FP.PACK_AB R37, R4, R37 ;  /* 0x000000250425823e */ /* 0x000fe400000000ff */
[----:B------:R-:W-:Y:S02]  /*39e0*/  @!P0 MOV R14, R24 ;  /* 0x00000018000e8202 */ /* 0x000fe40000000f00 */
[----:B------:R-:W-:Y:S05]  /*39f0*/  @!P0 MOV R15, R37 ;  /* 0x00000025000f8202 */ /* 0x000fea0000000f00 */
[----:B------:R1:W-:Y:S02]  /*3a00*/  STG.E.128 [R40.64], R12 ;  /* 0x0000000c28007986 */ /* 0x0003e4000c101d06 */
.L_x_6680:
[----:B------:R-:W-:Y:S05]  /*3a10*/  BSYNC B0 ;  /* 0x0000000000007941 */ /* 0x000fea0003800000 */
.L_x_6679:
        /* <DEDUP_REMOVED lines=63> */
.L_x_6682:
[----:B------:R-:W-:Y:S05]  /*3e10*/  BSYNC B0 ;  /* 0x0000000000007941 */ /* 0x000fea0003800000 */
.L_x_6681:
[----:B------:R-:W-:Y:S01]  /*3e20*/  BSSY B0, `(.L_x_6683) ;  /* 0x0000040000007945 */ /* 0x000fe20003800000 */
[----:B------:R-:W-:-:S05]  /*3e30*/  @P4 BRA `(.L_x_6684) ;  /* 0x000003e000004947 */ /* 0x000fca0003800000 */
[----:B------:R-:W-:Y:S02]  /*3e40*/  ISETP.GE.AND P0, PT, R100, UR4, PT ;  /* 0x0000000464007c0c */ /* 0x000fe4000bf06270 */
[----:B-1-3--:R-:W-:Y:S02]  /*3e50*/  MOV R33, c[0x0][0x288] ;  /* 0x0000a20000217a02 */ /* 0x00afe40000000f00 */
[----:B------:R-:W-:Y:S03]  /*3e60*/  MOV R35, 0xa0 ;  /* 0x000000a000237802 */ /* 0x000fe60000000f00 */
[----:B------:R-:W-:Y:S04]  /*3e70*/  IMAD.WIDE.U32 R32, R33, 0xa0, R84 ;  /* 0x000000a021207825 */ /* 0x000fe800078e0054 */
[----:B------:R-:W-:Y:S01]  /*3e80*/  IMAD.WIDE.U32 R40, R35, c[0x0][0x198], R78 ;  /* 0x0000660023287a25 */ /* 0x000fe200078e004e */
[----:B------:R-:W-:Y:S02]  /*3e90*/  IADD3 R33, R33, UR24, RZ ;  /* 0x0000001821217c10 */ /* 0x000fe4000fffe0ff */
[----:B------:R-:W-:Y:S01]  /*3ea0*/  @!P0 SHF.L.U32 R31, R105, 0x1, RZ ;  /* 0x00000001691f8819 */ /* 0x000fe200000006ff */
[----:B------:R-:W-:Y:S01]  /*3eb0*/  IMAD R35, R35, c[0x0][0x19c], RZ ;  /* 0x0000670023237a24 */ /* 0x000fe200078e02ff */
[----:B------:R-:W-:Y:S01]  /*3ec0*/  @!P0 SHF.L.U64.HI R24, R105, 0x1, R94 ;  /* 0x0000000169188819 */ /* 0x000fe2000001025e */
[----:B------:R-:W2:Y:S01]  /*3ed0*/  LDG.E.128 R12, [R32.64] ;  /* 0x00000006200c7981 */ /* 0x000ea2000c1e1d00 */
[C---:B------:R-:W-:Y:S02]  /*3ee0*/  @!P0 IADD3 R18, P1, R31.reuse, R10, RZ ;  /* 0x0000000a1f128210 */ /* 0x040fe40007f3e0ff */
[----:B------:R-:W-:Y:S02]  /*3ef0*/  @!P0 IADD3 R28, P2, R31, R38, RZ ;  /* 0x000000261f1c8210 */ /* 0x000fe40007f5e0ff */
[C---:B------:R-:W-:Y:S02]  /*3f00*/  @!P0 IADD3.X R19, R24.reuse, R9, RZ, P1, !PT ;  /* 0x0000000918138210 */ /* 0x040fe40000ffe4ff */
[----:B------:R-:W-:Y:S02]  /*3f10*/  @!P0 IADD3.X R29, R24, R39, RZ, P2, !PT ;  /* 0x00000027181d8210 */ /* 0x000fe400017fe4ff */
[----:B------:R-:W-:Y:S01]  /*3f20*/  IADD3 R41, R41, R35, RZ ;  /* 0x0000002329297210 */ /* 0x000fe20007ffe0ff */
        /* <DEDUP_REMOVED lines=28> */
[----:B------:R-:W-:Y:S01]  /*40f0*/  @!P0 HADD2.F32 R6, -RZ, R17.H0_H0 ;  /* 0x20000011ff068230 */ /* 0x000fe20000004100 */
[-C--:B------:R-:W-:Y:S01]  /*4100*/  @!P0 FFMA.FTZ R2, R23, R22.reuse, R2 ;  /* 0x0000001617028223 */ /* 0x080fe20000010002 */
[----:B------:R-:W-:Y:S01]  /*4110*/  @!P0 HADD2.F32 R7, -RZ, R7.H1_H1 ;  /* 0x30000007ff078230 */ /* 0x000fe20000004100 */
[----:B------:R-:W-:Y:S01]  /*4120*/  @!P0 FFMA.FTZ R3, R20, R25, R3 ;  /* 0x0000001914038223 */ /* 0x000fe20000010003 */
[----:B------:R-:W-:Y:S01]  /*4130*/  @!P0 F2FP.PACK_AB R31, R0, R31 ;  /* 0x0000001f001f823e */ /* 0x000fe200000000ff */
[----:B------:R-:W-:Y:S02]  /*4140*/  @!P0 FFMA.FTZ R33, R19, R22, -R33 ;  /* 0x0000001613218223 */ /* 0x000fe40000010821 */
[CC--:B------:R-:W-:Y:S02]  /*4150*/  @!P0 FMUL.FTZ R37, R21.reuse, R7.reuse ;  /* 0x0000000715258220 */ /* 0x0c0fe40000410000 */
[----:B------:R-:W-:Y:S01]  /*4160*/  @!P0 FMUL.FTZ R4, R6, R7 ;  /* 0x0000000706048220 */ /* 0x000fe20000410000 */
[----:B------:R-:W-:Y:S01]  /*4170*/  @!P0 F2FP.PACK_AB R26, R2, R33 ;  /* 0x00000021021a823e */ /* 0x000fe200000000ff */
[----:B------:R-:W-:Y:S02]  /*4180*/  @!P0 FFMA.FTZ R24, R8, R25, -R24 ;  /* 0x0000001908188223 */ /* 0x000fe40000010818 */
[-C--:B------:R-:W-:Y:S01]  /*4190*/  @!P0 FFMA.FTZ R37, R6, R27.reuse, -R37 ;  /* 0x0000001b06258223 */ /* 0x080fe20000010825 */
[----:B------:R-:W-:Y:S01]  /*41a0*/  @!P0 MOV R13, R26 ;  /* 0x0000001a000d8202 */ /* 0x000fe20000000f00 */
[----:B------:R-:W-:Y:S01]  /*41b0*/  @!P0 FFMA.FTZ R4, R21, R27, R4 ;  /* 0x0000001b15048223 */ /* 0x000fe20000010004 */
[----:B------:R-:W-:Y:S01]  /*41c0*/  @!P0 F2FP.PACK_AB R24, R3, R24 ;  /* 0x000000180318823e */ /* 0x000fe200000000ff */
[----:B------:R-:W-:Y:S03]  /*41d0*/  @!P0 IMAD.MOV.U32 R12, RZ, RZ, R31 ;  /* 0x000000ffff0c8224 */ /* 0x000fe600078e001f */
[----:B------:R-:W-:Y:S02]  /*41e0*/  @!P0 F2FP.PACK_AB R37, R4, R37 ;  /* 0x000000250425823e */ /* 0x000fe400000000ff */
[----:B------:R-:W-:Y:S02]  /*41f0*/  @!P0 MOV R14, R24 ;  /* 0x00000018000e8202 */ /* 0x000fe40000000f00 */
[----:B------:R-:W-:Y:S05]  /*4200*/  @!P0 MOV R15, R37 ;  /* 0x00000025000f8202 */ /* 0x000fea0000000f00 */
[----:B------:R1:W-:Y:S02]  /*4210*/  STG.E.128 [R40.64], R12 ;  /* 0x0000000c28007986 */ /* 0x0003e4000c101d06 */
.L_x_6684:
[----:B------:R-:W-:Y:S05]  /*4220*/  BSYNC B0 ;  /* 0x0000000000007941 */ /* 0x000fea0003800000 */
.L_x_6683:
        /* <DEDUP_REMOVED lines=8> */
[C---:B------:R-:W-:Y:S01]  /*42b0*/  @!P0 SHF.L.U32 R31, R104.reuse, 0x1, RZ ;  /* 0x00000001681f8819 */ /* 0x040fe200000006ff */
        /* <DEDUP_REMOVED lines=55> */
.L_x_6686:
[----:B------:R-:W-:Y:S05]  /*4630*/  BSYNC B0 ;  /* 0x0000000000007941 */ /* 0x000fea0003800000 */
.L_x_6685:
[----:B------:R-:W-:Y:S01]  /*4640*/  ISETP.NE.AND P0, PT, R146, RZ, PT ;  /* 0x000000ff9200720c */ /* 0x000fe20003f05270 */
[----:B------:R-:W-:Y:S01]  /*4650*/  @!UPT UIADD3 URZ, URZ, URZ, URZ ;  /* 0x0000003f3f3ff290 */ /* 0x000fe2000fffe03f */
[----:B------:R-:W-:Y:S11]  /*4660*/  BSSY B0, `(.L_x_6687) ;  /* 0x0000040000007945 */ /* 0x000ff60003800000 */
        /* <DEDUP_REMOVED lines=63> */
.L_x_6688:
[----:B------:R-:W-:Y:S05]  /*4a60*/  BSYNC B0 ;  /* 0x0000000000007941 */ /* 0x000fea0003800000 */
.L_x_6687:
        /* <DEDUP_REMOVED lines=9> */
.L_x_6672:
        /* <DEDUP_REMOVED lines=89> */
.L_x_6693:
[----:B------:R-:W-:Y:S05]  /*5090*/  BSYNC B0 ;  /* 0x0000000000007941 */ /* 0x000fea0003800000 */
.L_x_6692:
[----:B-----5:R2:W-:Y:S02]  /*50a0*/  STG.E.128 [R78.64], R44 ;  /* 0x0000002c4e007986 */ /* 0x0205e4000c101d06 */
.L_x_6691:
[----:B------:R-:W-:Y:S05]  /*50b0*/  BSYNC B1 ;  /* 0x0000000000017941 */ /* 0x000fea0003800000 */
.L_x_6690:
[----:B------:R-:W-:Y:S01]  /*50c0*/  BSSY B1, `(.L_x_6694) ;  /* 0x000005f000017945 */ /* 0x000fe20003800000 */
[----:B------:R-:W-:-:S05]  /*50d0*/  @P2 BRA `(.L_x_6695) ;  /* 0x000005d000002947 */ /* 0x000fca0003800000 */
[C---:B------:R-:W-:Y:S01]  /*50e0*/  LEA R150, P0, R91.reuse, R84, 0x1 ;  /* 0x000000545b967211 */ /* 0x040fe200078008ff */
[----:B------:R-:W-:Y:S03]  /*50f0*/  BSSY B0, `(.L_x_6696) ;  /* 0x0000058000007945 */ /* 0x000fe60003800000 */
[----:B------:R-:W-:Y:S02]  /*5100*/  LEA.HI.X R151, R91, R85, R90, 0x1, P0 ;  /* 0x000000555b977211 */ /* 0x000fe400000f0c5a */
[----:B------:R-:W-:Y:S03]  /*5110*/  ISETP.GE.AND P0, PT, R100, UR4, PT ;  /* 0x0000000464007c0c */ /* 0x000fe6000bf06270 */
[----:B--23--:R2:W5:Y:S10]  /*5120*/  LDG.E.128 R44, [R150.64] ;  /* 0x00000006962c7981 */ /* 0x00c574000c1e1d00 */
[----:B------:R-:W-:-:S05]  /*5130*/  @P0 BRA `(.L_x_6697) ;  /* 0x0000053000000947 */ /* 0x000fca0003800000 */
[----:B-----5:R-:W-:Y:S01]  /*5140*/  HADD2.F32 R30, -RZ, R45.H0_H0 ;  /* 0x2000002dff1e7230 */ /* 0x020fe20000004100 */
[-C--:B------:R-:W-:Y:S02]  /*5150*/  ISETP.GE.AND P0, PT, R100, R147.reuse, PT ;  /* 0x000000936400720c */ /* 0x080fe40003f06270 */
[----:B------:R-:W-:Y:S02]  /*5160*/  MOV R148, R147 ;  /* 0x0000009300947202 */ /* 0x000fe40000000f00 */
[----:B------:R-:W-:Y:S02]  /*5170*/  MOV R29, R44 ;  /* 0x0000002c001d7202 */ /* 0x000fe40000000f00 */
[----:B------:R-:W-:Y:S02]  /*5180*/  MOV R44, R46 ;  /* 0x0000002e002c7202 */ /* 0x000fe40000000f00 */
[----:B------:R-:W-:Y:S05]  /*5190*/  MOV R37, R47 ;  /* 0x0000002f00257202 */ /* 0x000fea0000000f00 */
        /* <DEDUP_REMOVED lines=77> */
.L_x_6697:
[----:B------:R-:W-:Y:S05]  /*5670*/  BSYNC B0 ;  /* 0x0000000000007941 */ /* 0x000fea0003800000 */
.L_x_6696:
[C---:B------:R-:W-:Y:S04]  /*5680*/  LEA R2, P0, R162.reuse, R78, 0x1 ;  /* 0x0000004ea2027211 */ /* 0x040fe800078008ff */
[----:B------:R-:W-:Y:S05]  /*5690*/  LEA.HI.X R3, R162, R79, R161, 0x1, P0 ;  /* 0x0000004fa2037211 */ /* 0x000fea00000f0ca1 */
[----:B-----5:R3:W-:Y:S04]  /*56a0*/  STG.E.128 [R2.64], R44 ;  /* 0x0000002c02007986 */ /* 0x0207e8000c101d06 */
.L_x_6695:
[----:B------:R-:W-:Y:S05]  /*56b0*/  BSYNC B1 ;  /* 0x0000000000017941 */ /* 0x000fea0003800000 */
.L_x_6694:
        /* <DEDUP_REMOVED lines=20> */
[----:B------:R-:W-:Y:S02]  /*5800*/  IADD3 R151, P1, R108, R150, RZ ;  /* 0x000000966c977210 */ /* 0x000fe40007f3e0ff */
[----:B------:R-:W-:Y:S01]  /*5810*/  @P0 IADD3 R148, RZ, -UR5, RZ ;  /* 0x80000005ff940c10 */ /* 0x000fe2000fffe0ff */
[----:B------:R-:W2:Y:S01]  /*5820*/  LDG.E.128 R16, [R18.64] ;  /* 0x0000000612107981 */ /* 0x000ea2000c1e1d00 */
[-C--:B------:R-:W-:Y:S02]  /*5830*/  LEA.HI.X.SX32 R150, R150, R97.reuse, 0x1, P1 ;  /* 0x0000006196967211 */ /* 0x080fe400008f0eff */
        /* <DEDUP_REMOVED lines=67> */
.L_x_6701:
[----:B------:R-:W-:Y:S05]  /*5c70*/  BSYNC B0 ;  /* 0x0000000000007941 */ /* 0x000fea0003800000 */
.L_x_6700:
[C---:B------:R-:W-:Y:S04]  /*5c80*/  LEA R2, P0, R142.reuse, R78, 0x1 ;  /* 0x0000004e8e027211 */ /* 0x040fe800078008ff */
[----:B------:R-:W-:Y:S05]  /*5c90*/  LEA.HI.X R3, R142, R79, R60, 0x1, P0 ;  /* 0x0000004f8e037211 */ /* 0x000fea00000f0c3c */
[----:B-----5:R3:W-:Y:S04]  /*5ca0*/  STG.E.128 [R2.64], R44 ;  /* 0x0000002c02007986 */ /* 0x0207e8000c101d06 */
.L_x_6699:
[----:B------:R-:W-:Y:S05]  /*5cb0*/  BSYNC B1 ;  /* 0x0000000000017941 */ /* 0x000fea0003800000 */
.L_x_6698:
[----:B------:R-:W-:Y:S01]  /*5cc0*/  BSSY B1, `(.L_x_6702) ;  /* 0x0000067000017945 */ /* 0x000fe20003800000 */
[----:B------:R-:W-:-:S05]  /*5cd0*/  @P3 BRA `(.L_x_6703) ;  /* 0x0000065000003947 */ /* 0x000fca0003800000 */
[----:B---3--:R-:W-:Y:S01]  /*5ce0*/  MOV R3, c[0x0][0x288] ;  /* 0x0000a20000037a02 */ /* 0x008fe20000000f00 */
[----:B------:R-:W-:Y:S01]  /*5cf0*/  BSSY B0, `(.L_x_6704) ;  /* 0x000005e000007945 */ /* 0x000fe20003800000 */
[----:B------:R-:W-:Y:S03]  /*5d00*/  ISETP.GE.AND P0, PT, R100, UR4, PT ;  /* 0x0000000464007c0c */ /* 0x000fe6000bf06270 */
[----:B------:R-:W-:Y:S05]  /*5d10*/  IMAD.WIDE.U32 R148, R3, 0x60, R84 ;  /* 0x0000006003947825 */ /* 0x000fea00078e0054 */
[----:B------:R-:W-:Y:S05]  /*5d20*/  IADD3 R149, R149, UR21, RZ ;  /* 0x0000001595957c10 */ /* 0x000fea000fffe0ff */
[----:B------:R3:W5:Y:S01]  /*5d30*/  LDG.E.128 R32, [R148.64] ;  /* 0x0000000694207981 */ /* 0x000762000c1e1d00 */
[----:B------:R-:W-:-:S05]  /*5d40*/  @P0 BRA `(.L_x_6705) ;  /* 0x0000058000000947 */ /* 0x000fca0003800000 */
[-C--:B------:R-:W-:Y:S01]  /*5d50*/  ISETP.GE.AND P0, PT, R100, R147.reuse, PT ;  /* 0x000000936400720c */ /* 0x080fe20003f06270 */
[----:B-----5:R-:W-:Y:S01]  /*5d60*/  IMAD.MOV.U32 R30, RZ, RZ, R32 ;  /* 0x000000ffff1e7224 */ /* 0x020fe200078e0020 */
[----:B--2---:R-:W-:Y:S02]  /*5d70*/  MOV R46, R147 ;  /* 0x00000093002e7202 */ /* 0x004fe40000000f00 */
        /* <DEDUP_REMOVED lines=8> */
[----:B---3--:R-:W-:Y:S02]  /*5e00*/  MOV R148, RZ ;  /* 0x000000ff00947202 */ /* 0x008fe40000000f00 */
        /* <DEDUP_REMOVED lines=76> */
.L_x_6705:
[----:B------:R-:W-:Y:S05]  /*62d0*/  BSYNC B0 ;  /* 0x0000000000007941 */ /* 0x000fea0003800000 */
.L_x_6704:
[----:B------:R-:W-:Y:S05]  /*62e0*/  MOV R3, 0x60 ;  /* 0x0000006000037802 */ /* 0x000fea0000000f00 */
[C---:B------:R-:W-:Y:S04]  /*62f0*/  IMAD.WIDE.U32 R4, R3.reuse, c[0x0][0x198], R78 ;  /* 0x0000660003047a25 */ /* 0x040fe800078e004e */
[----:B------:R-:W-:Y:S05]  /*6300*/  IMAD R0, R3, c[0x0][0x19c], RZ ;  /* 0x0000670003007a24 */ /* 0x000fea00078e02ff */
[----:B------:R-:W-:Y:S05]  /*6310*/  IADD3 R5, R5, R0, RZ ;  /* 0x0000000005057210 */ /* 0x000fea0007ffe0ff */
[----:B-----5:R4:W-:Y:S02]  /*6320*/  STG.E.128 [R4.64], R32 ;  /* 0x0000002004007986 */ /* 0x0209e4000c101d06 */
.L_x_6703:
[----:B------:R-:W-:Y:S05]  /*6330*/  BSYNC B1 ;  /* 0x0000000000017941 */ /* 0x000fea0003800000 */
.L_x_6702:
[----:B------:R-:W-:Y:S01]  /*6340*/  ISETP.NE.AND P0, PT, R152, RZ, PT ;  /* 0x000000ff9800720c */ /* 0x000fe20003f05270 */
[----:B------:R-:W-:Y:S01]  /*6350*/  @!UPT UIADD3 URZ, URZ, URZ, URZ ;  /* 0x0000003f3f3ff290 */ /* 0x000fe2000fffe03f */
[----:B------:R-:W-:Y:S11]  /*6360*/  BSSY B1, `(.L_x_6706) ;  /* 0x0000064000017945 */ /* 0x000ff60003800000 */
[----:B------:R-:W-:-:S05]  /*6370*/  @P0 BRA `(.L_x_6707) ;  /* 0x0000062000000947 */ /* 0x000fca0003800000 */
[C---:B--2---:R-:W-:Y:S01]  /*6380*/  LEA R150, P0, R62.reuse, R84, 0x1 ;  /* 0x000000543e967211 */ /* 0x044fe200078008ff */
[----:B------:R-:W-:Y:S03]  /*6390*/  BSSY B0, `(.L_x_6708) ;  /* 0x000005d000007945 */ /* 0x000fe60003800000 */
[----:B------:R-:W-:Y:S02]  /*63a0*/  LEA.HI.X R151, R62, R85, R61, 0x1, P0 ;  /* 0x000000553e977211 */ /* 0x000fe400000f0c3d */
[----:B------:R-:W-:Y:S03]  /*63b0*/  ISETP.GE.AND P0, PT, R100, UR4, PT ;  /* 0x0000000464007c0c */ /* 0x000fe6000bf06270 */
[----:B---34-:R2:W5:Y:S10]  /*63c0*/  LDG.E.128 R32, [R150.64] ;  /* 0x0000000696207981 */ /* 0x018574000c1e1d00 */
        /* <DEDUP_REMOVED lines=89> */
.L_x_6709:
[----:B------:R-:W-:Y:S05]  /*6960*/  BSYNC B0 ;  /* 0x0000000000007941 */ /* 0x000fea0003800000 */
.L_x_6708:
[C---:B------:R-:W-:Y:S04]  /*6970*/  LEA R2, P0, R144.reuse, R78, 0x1 ;  /* 0x0000004e90027211 */ /* 0x040fe800078008ff */
[----:B------:R-:W-:Y:S05]  /*6980*/  LEA.HI.X R3, R144, R79, R63, 0x1, P0 ;  /* 0x0000004f90037211 */ /* 0x000fea00000f0c3f */
[----:B-----5:R3:W-:Y:S04]  /*6990*/  STG.E.128 [R2.64], R32 ;  /* 0x0000002002007986 */ /* 0x0207e8000c101d06 */
.L_x_6707:
[----:B------:R-:W-:Y:S05]  /*69a0*/  BSYNC B1 ;  /* 0x0000000000017941 */ /* 0x000fea0003800000 */
.L_x_6706:
[----:B------:R-:W-:Y:S01]  /*69b0*/  BSSY B1, `(.L_x_6710) ;  /* 0x0000067000017945 */ /* 0x000fe20003800000 */
[----:B------:R-:W-:-:S05]  /*69c0*/  @P4 BRA `(.L_x_6711) ;  /* 0x0000065000004947 */ /* 0x000fca0003800000 */
[----:B---3--:R-:W-:Y:S01]  /*69d0*/  MOV R3, c[0x0][0x288] ;  /* 0x0000a20000037a02 */ /* 0x008fe20000000f00 */
[----:B------:R-:W-:Y:S01]  /*69e0*/  BSSY B0, `(.L_x_6712) ;  /* 0x000005e000007945 */ /* 0x000fe20003800000 */
[----:B------:R-:W-:Y:S03]  /*69f0*/  ISETP.GE.AND P0, PT, R100, UR4, PT ;  /* 0x0000000464007c0c */ /* 0x000fe6000bf06270 */
[----:B--2---:R-:W-:Y:S05]  /*6a00*/  IMAD.WIDE.U32 R150, R3, 0xa0, R84 ;  /* 0x000000a003967825 */ /* 0x004fea00078e0054 */
[----:B------:R-:W-:Y:S05]  /*6a10*/  IADD3 R151, R151, UR20, RZ ;  /* 0x0000001497977c10 */ /* 0x000fea000fffe0ff */
[----:B----4-:R2:W5:Y:S01]  /*6a20*/  LDG.E.128 R32, [R150.64] ;  /* 0x0000000696207981 */ /* 0x010562000c1e1d00 */
        /* <DEDUP_REMOVED lines=16> */
[----:B------:R-:W-:Y:S02]  /*6b30*/  LEA.HI.X.SX32 R148, R148, R94, 0x1, P2 ;  /* 0x0000005e94947211 */ /* 0x000fe400010f0eff */
[C---:B--2---:R-:W-:Y:S02]  /*6b40*/  LEA R150, P1, R46.reuse, R86, 0x1 ;  /* 0x000000562e967211 */ /* 0x044fe400078208ff */
        /* <DEDUP_REMOVED lines=71> */
.L_x_6713:
[----:B------:R-:W-:Y:S05]  /*6fc0*/  BSYNC B0 ;  /* 0x0000000000007941 */ /* 0x000fea0003800000 */
.L_x_6712:
[----:B------:R-:W-:Y:S05]  /*6fd0*/  MOV R3, 0xa0 ;  /* 0x000000a000037802 */ /* 0x000fea0000000f00 */
[C---:B------:R-:W-:Y:S04]  /*6fe0*/  IMAD.WIDE.U32 R4, R3.reuse, c[0x0][0x198], R78 ;  /* 0x0000660003047a25 */ /* 0x040fe800078e004e */
[----:B------:R-:W-:Y:S05]  /*6ff0*/  IMAD R0, R3, c[0x0][0x19c], RZ ;  /* 0x0000670003007a24 */ /* 0x000fea00078e02ff */
[----:B------:R-:W-:Y:S05]  /*7000*/  IADD3 R5, R5, R0, RZ ;  /* 0x0000000005057210 */ /* 0x000fea0007ffe0ff */
[----:B-----5:R3:W-:Y:S02]  /*7010*/  STG.E.128 [R4.64], R32 ;  /* 0x0000002004007986 */ /* 0x0207e4000c101d06 */
.L_x_6711:
[----:B------:R-:W-:Y:S05]  /*7020*/  BSYNC B1 ;  /* 0x0000000000017941 */ /* 0x000fea0003800000 */
.L_x_6710:
        /* <DEDUP_REMOVED lines=97> */
.L_x_6717:
[----:B------:R-:W-:Y:S05]  /*7640*/  BSYNC B0 ;  /* 0x0000000000007941 */ /* 0x000fea0003800000 */
.L_x_6716:
[----:B------:R-:W-:Y:S05]  /*7650*/  MOV R3, 0xc0 ;  /* 0x000000c000037802 */ /* 0x000fea0000000f00 */
[C---:B------:R-:W-:Y:S04]  /*7660*/  IMAD.WIDE.U32 R4, R3.reuse, c[0x0][0x198], R78 ;  /* 0x0000660003047a25 */ /* 0x040fe800078e004e */
[----:B------:R-:W-:Y:S05]  /*7670*/  IMAD R0, R3, c[0x0][0x19c], RZ ;  /* 0x0000670003007a24 */ /* 0x000fea00078e02ff */
[----:B------:R-:W-:Y:S05]  /*7680*/  IADD3 R5, R5, R0, RZ ;  /* 0x0000000005057210 */ /* 0x000fea0007ffe0ff */
[----:B-----5:R3:W-:Y:S02]  /*7690*/  STG.E.128 [R4.64], R32 ;  /* 0x0000002004007986 */ /* 0x0207e4000c101d06 */
.L_x_6715:
[----:B------:R-:W-:Y:S05]  /*76a0*/  BSYNC B1 ;  /* 0x0000000000017941 */ /* 0x000fea0003800000 */
.L_x_6714:
[----:B------:R-:W-:Y:S01]  /*76b0*/  ISETP.NE.AND P0, PT, R146, RZ, PT ;  /* 0x000000ff9200720c */ /* 0x000fe20003f05270 */
[----:B------:R-:W-:Y:S01]  /*76c0*/  @!UPT UIADD3 URZ, URZ, URZ, URZ ;  /* 0x0000003f3f3ff290 */ /* 0x000fe2000fffe03f */
[----:B------:R-:W-:Y:S11]  /*76d0*/  BSSY B1, `(.L_x_6718) ;  /* 0x0000066000017945 */ /* 0x000ff60003800000 */
[----:B------:R-:W-:-:S05]  /*76e0*/  @P0 BRA `(.L_x_6719) ;  /* 0x0000064000000947 */ /* 0x000fca0003800000 */
[----:B---3--:R-:W-:Y:S01]  /*76f0*/  MOV R3, c[0x0][0x288] ;  /* 0x0000a20000037a02 */ /* 0x008fe20000000f00 */
[----:B------:R-:W-:Y:S01]  /*7700*/  BSSY B0, `(.L_x_6720) ;  /* 0x000005d000007945 */ /* 0x000fe20003800000 */
[----:B------:R-:W-:Y:S03]  /*7710*/  ISETP.GE.AND P0, PT, R100, UR4, PT ;  /* 0x0000000464007c0c */ /* 0x000fe6000bf06270 */
[----:B------:R-:W-:Y:S05]  /*7720*/  IMAD.WIDE.U32 R148, R3, 0xe0, R84 ;  /* 0x000000e003947825 */ /* 0x000fea00078e0054 */
[----:B------:R-:W-:Y:S05]  /*7730*/  IADD3 R149, R149, UR18, RZ ;  /* 0x0000001295957c10 */ /* 0x000fea000fffe0ff */
[----:B----4-:R3:W5:Y:S01]  /*7740*/  LDG.E.128 R32, [R148.64] ;  /* 0x0000000694207981 */ /* 0x010762000c1e1d00 */
[----:B------:R-:W-:-:S05]  /*7750*/  @P0 BRA `(.L_x_6721) ;  /* 0x0000057000000947 */ /* 0x000fca0003800000 */
[----:B------:R-:W-:Y:S01]  /*7760*/  ISETP.GE.AND P0, PT, R100, R147, PT ;  /* 0x000000936400720c */ /* 0x000fe20003f06270 */
[----:B-----5:R-:W-:Y:S01]  /*7770*/  IMAD.MOV.U32 R30, RZ, RZ, R32 ;  /* 0x000000ffff1e7224 */ /* 0x020fe200078e0020 */
[----:B------:R-:W-:Y:S02]  /*7780*/  MOV R146, RZ ;  /* 0x000000ff00927202 */ /* 0x000fe40000000f00 */
[----:B--2---:R-:W-:Y:S02]  /*7790*/  MOV R47, R33 ;  /* 0x00000021002f7202 */ /* 0x004fe40000000f00 */
        /* <DEDUP_REMOVED lines=10> */
[----:B---3--:R-:W-:Y:S02]  /*7840*/  LEA R148, P1, R46, R86, 0x1 ;  /* 0x000000562e947211 */ /* 0x008fe400078208ff */
        /* <DEDUP_REMOVED lines=72> */
.L_x_6721:
[----:B------:R-:W-:Y:S05]  /*7cd0*/  BSYNC B0 ;  /* 0x0000000000007941 */ /* 0x000fea0003800000 */
.L_x_6720:
[----:B------:R-:W-:Y:S05]  /*7ce0*/  MOV R3, 0xe0 ;  /* 0x000000e000037802 */ /* 0x000fea0000000f00 */
[C---:B------:R-:W-:Y:S04]  /*7cf0*/  IMAD.WIDE.U32 R4, R3.reuse, c[0x0][0x198], R78 ;  /* 0x0000660003047a25 */ /* 0x040fe800078e004e */
[----:B------:R-:W-:Y:S05]  /*7d00*/  IMAD R0, R3, c[0x0][0x19c], RZ ;  /* 0x0000670003007a24 */ /* 0x000fea00078e02ff */
[----:B------:R-:W-:Y:S05]  /*7d10*/  IADD3 R5, R5, R0, RZ ;  /* 0x0000000005057210 */ /* 0x000fea0007ffe0ff */
[----:B-----5:R4:W-:Y:S02]  /*7d20*/  STG.E.128 [R4.64], R32 ;  /* 0x0000002004007986 */ /* 0x0209e4000c101d06 */
.L_x_6719:
[----:B------:R-:W-:Y:S05]  /*7d30*/  BSYNC B1 ;  /* 0x0000000000017941 */ /* 0x000fea0003800000 */
.L_x_6718:
        /* <DEDUP_REMOVED lines=8> */
.L_x_6671:
[----:B------:R-:W-:Y:S01]  /*7dc0*/  @!P3 IMAD.MOV.U32 R0, RZ, RZ, c[0x0][0x28c] ;  /* 0x0000a300ff00b624 */ /* 0x000fe200078e00ff */
[----:B---3--:R-:W2:Y:S01]  /*7dd0*/  @!P1 LDG.E.128 R4, [R84.64] ;  /* 0x0000000654049981 */ /* 0x008ea2000c1e1d00 */
[C---:B------:R-:W-:Y:S01]  /*7de0*/  @!P2 LEA R12, P0, R91.reuse, R84, 0x1 ;  /* 0x000000545b0ca211 */ /* 0x040fe200078008ff */
[----:B------:R-:W-:Y:S01]  /*7df0*/  UMOV UR4, URZ ;  /* 0x0000003f00047c82 */ /* 0x000fe20008000000 */
[----:B------:R-:W-:Y:S01]  /*7e00*/  @!P3 IMAD R0, R0, 0x60, RZ ;  /* 0x000000600000b824 */ /* 0x000fe200078e02ff */
[----:B------:R-:W-:Y:S02]  /*7e10*/  @!P3 MOV R3, c[0x0][0x288] ;  /* 0x0000a2000003ba02 */ /* 0x000fe40000000f00 */
[----:B------:R-:W-:Y:S02]  /*7e20*/  @!P2 LEA.HI.X R13, R91, R85, R90, 0x1, P0 ;  /* 0x000000555b0da211 */ /* 0x000fe400000f0c5a */
[C---:B------:R-:W-:Y:S01]  /*7e30*/  @!P2 LEA R24, P0, R162.reuse, R78, 0x1 ;  /* 0x0000004ea218a211 */ /* 0x040fe200078008ff */
[----:B------:R-:W-:Y:S03]  /*7e40*/  @!P3 IMAD.WIDE.U32 R2, R3, 0x60, R84 ;  /* 0x000000600302b825 */ /* 0x000fe600078e0054 */
[----:B------:R-:W-:Y:S02]  /*7e50*/  @!P2 LEA.HI.X R25, R162, R79, R161, 0x1, P0 ;  /* 0x0000004fa219a211 */ /* 0x000fe400000f0ca1 */
[----:B------:R-:W-:Y:S02]  /*7e60*/  @!P6 LEA R26, P0, R59, R84, 0x1 ;  /* 0x000000543b1ae211 */ /* 0x000fe400078008ff */
[----:B------:R-:W-:Y:S02]  /*7e70*/  @!P3 IADD3 R3, R3, R0, RZ ;  /* 0x000000000303b210 */ /* 0x000fe40007ffe0ff */
[----:B------:R-:W-:Y:S02]  /*7e80*/  @!P6 LEA.HI.X R27, R59, R85, R58, 0x1, P0 ;  /* 0x000000553b1be211 */ /* 0x000fe400000f0c3a */
[C---:B------:R-:W-:Y:S04]  /*7e90*/  @!P6 LEA R22, P0, R142.reuse, R78, 0x1 ;  /* 0x0000004e8e16e211 */ /* 0x040fe800078008ff */
[----:B------:R-:W-:Y:S01]  /*7ea0*/  @!P6 LEA.HI.X R23, R142, R79, R60, 0x1, P0 ;  /* 0x0000004f8e17e211 */ /* 0x000fe200000f0c3c */
[----:B--2---:R1:W-:Y:S01]  /*7eb0*/  @!P1 STG.E.128 [R78.64], R4 ;  /* 0x000000044e009986 */ /* 0x0043e2000c101d06 */
[----:B------:R-:W-:Y:S03]  /*7ec0*/  ISETP.NE.AND P1, PT, R146, RZ, PT ;  /* 0x000000ff9200720c */ /* 0x000fe60003f25270 */
[----:B------:R-:W2:Y:S04]  /*7ed0*/  @!P2 LDG.E.128 R12, [R12.64] ;  /* 0x000000060c0ca981 */ /* 0x000ea8000c1e1d00 */
[----:B--2---:R2:W-:Y:S01]  /*7ee0*/  @!P2 STG.E.128 [R24.64], R12 ;  /* 0x0000000c1800a986 */ /* 0x0045e2000c101d06 */
[----:B------:R-:W-:Y:S03]  /*7ef0*/  ISETP.NE.AND P2, PT, R152, RZ, PT ;  /* 0x000000ff9800720c */ /* 0x000fe60003f45270 */
[----:B------:R-:W3:Y:S10]  /*7f00*/  @!P6 LDG.E.128 R16, [R26.64] ;  /* 0x000000061a10e981 */ /* 0x000ef4000c1e1d00 */
[C---:B------:R-:W-:Y:S04]  /*7f10*/  @!P2 LEA R20, P0, R62.reuse, R84, 0x1 ;  /* 0x000000543e14a211 */ /* 0x040fe800078008ff */
[----:B------:R-:W-:Y:S01]  /*7f20*/  @!P2 LEA.HI.X R21, R62, R85, R61, 0x1, P0 ;  /* 0x000000553e15a211 */ /* 0x000fe200000f0c3d */
[----:B---3--:R3:W-:Y:S04]  /*7f30*/  @!P6 STG.E.128 [R22.64], R16 ;  /* 0x000000101600e986 */ /* 0x0087e8000c101d06 */
[----:B-1----:R1:W4:Y:S02]  /*7f40*/  @!P3 LDG.E.128 R4, [R2.64] ;  /* 0x000000060204b981 */ /* 0x002324000c1e1d00 */
[----:B-1----:R-:W-:Y:S04]  /*7f50*/  @!P3 IMAD.MOV.U32 R3, RZ, RZ, 0x60 ;  /* 0x00000060ff03b424 */ /* 0x002fe800078e00ff */
[C---:B--2---:R-:W-:Y:S01]  /*7f60*/  @!P3 IMAD.WIDE.U32 R12, R3.reuse, c[0x0][0x198], R78 ;  /* 0x00006600030cba25 */ /* 0x044fe200078e004e */
[C---:B---3--:R-:W-:Y:S03]  /*7f70*/  @!P2 LEA R22, P0, R144.reuse, R78, 0x1 ;  /* 0x0000004e9016a211 */ /* 0x048fe600078008ff */
[----:B------:R-:W-:Y:S01]  /*7f80*/  @!P3 IMAD R0, R3, c[0x0][0x19c], RZ ;  /* 0x000067000300ba24 */ /* 0x000fe200078e02ff */
[----:B------:R-:W-:Y:S01]  /*7f90*/  @!P2 LEA.HI.X R23, R144, R79, R63, 0x1, P0 ;  /* 0x0000004f9017a211 */ /* 0x000fe200000f0c3f */
[----:B------:R-:W-:Y:S02]  /*7fa0*/  @!P4 IMAD.MOV.U32 R3, RZ, RZ, c[0x0][0x288] ;  /* 0x0000a200ff03c624 */ /* 0x000fe400078e00ff */
[----:B------:R-:W-:Y:S01]  /*7fb0*/  @!P4 IMAD.MOV.U32 R17, RZ, RZ, 0xa0 ;  /* 0x000000a0ff11c424 */ /* 0x000fe200078e00ff */
        /* <DEDUP_REMOVED lines=8> */
[----:B------:R-:W-:Y:S01]  /*8040*/  @!P4 IMAD.IADD R19, R19, 0x1, R17 ;  /* 0x000000011313c824 */ /* 0x000fe200078e0211 */
[----:B------:R-:W-:Y:S03]  /*8050*/  @!P5 MOV R17, 0xc0 ;  /* 0x000000c00011d802 */ /* 0x000fe60000000f00 */
[----:B------:R-:W-:Y:S01]  /*8060*/  @!P5 IMAD R0, R0, 0xc0, RZ ;  /* 0x000000c00000d824 */ /* 0x000fe200078e02ff */
[----:B----4-:R1:W-:Y:S04]  /*8070*/  @!P3 STG.E.128 [R12.64], R4 ;  /* 0x000000040c00b986 */ /* 0x0103e8000c101d06 */
[----:B-1----:R-:W2:Y:S04]  /*8080*/  @!P2 LDG.E.128 R12, [R20.64] ;  /* 0x00000006140ca981 */ /* 0x002ea8000c1e1d00 */
[----:B--2---:R1:W-:Y:S04]  /*8090*/  @!P2 STG.E.128 [R22.64], R12 ;  /* 0x0000000c1600a986 */ /* 0x0043e8000c101d06 */
[----:B------:R2:W3:Y:S02]  /*80a0*/  @!P4 LDG.E.128 R4, [R2.64] ;  /* 0x000000060204c981 */ /* 0x0004e4000c1e1d00 */
[----:B--2---:R-:W-:Y:S05]  /*80b0*/  @!P5 MOV R3, c[0x0][0x288] ;  /* 0x0000a2000003da02 */ /* 0x004fea0000000f00 */
[--C-:B------:R-:W-:Y:S05]  /*80c0*/  @!P5 IMAD.WIDE.U32 R2, R3, 0xc0, R84.reuse ;  /* 0x000000c00302d825 */ /* 0x100fea00078e0054 */
[----:B------:R-:W-:Y:S01]  /*80d0*/  @!P5 IADD3 R3, R3, R0, RZ ;  /* 0x000000000303d210 */ /* 0x000fe20007ffe0ff */
[----:B------:R-:W-:Y:S04]  /*80e0*/  @!P1 IMAD.MOV.U32 R0, RZ, RZ, c[0x0][0x28c] ;  /* 0x0000a300ff009624 */ /* 0x000fe800078e00ff */
[----:B------:R-:W-:Y:S01]  /*80f0*/  @!P1 IMAD R0, R0, 0xe0, RZ ;  /* 0x000000e000009824 */ /* 0x000fe200078e02ff */
[----:B---3--:R2:W-:Y:S04]  /*8100*/  @!P4 STG.E.128 [R18.64], R4 ;  /* 0x000000041200c986 */ /* 0x0085e8000c101d06 */
[----:B-1----:R1:W3:Y:S02]  /*8110*/  @!P5 LDG.E.128 R12, [R2.64] ;  /* 0x00000006020cd981 */ /* 0x0022e4000c1e1d00 */
[----:B-1----:R-:W-:Y:S04]  /*8120*/  @!P1 IMAD.MOV.U32 R3, RZ, RZ, c[0x0][0x288] ;  /* 0x0000a200ff039624 */ /* 0x002fe800078e00ff */
[----:B------:R-:W-:Y:S04]  /*8130*/  @!P1 IMAD.WIDE.U32 R2, R3, 0xe0, R84 ;  /* 0x000000e003029825 */ /* 0x000fe800078e0054 */
[----:B------:R-:W-:Y:S02]  /*8140*/  @!P1 IMAD.IADD R3, R3, 0x1, R0 ;  /* 0x0000000103039824 */ /* 0x000fe400078e0200 */
[C-C-:B--2---:R-:W-:Y:S04]  /*8150*/  @!P5 IMAD.WIDE.U32 R18, R17.reuse, c[0x0][0x198], R78.reuse ;  /* 0x000066001112da25 */ /* 0x144fe800078e004e */
[----:B------:R-:W-:Y:S05]  /*8160*/  @!P5 IMAD R17, R17, c[0x0][0x19c], RZ ;  /* 0x000067001111da24 */ /* 0x000fea00078e02ff */
[----:B------:R-:W-:Y:S05]  /*8170*/  @!P5 IADD3 R19, R19, R17, RZ ;  /* 0x000000111313d210 */ /* 0x000fea0007ffe0ff */
[----:B---3--:R1:W-:Y:S04]  /*8180*/  @!P5 STG.E.128 [R18.64], R12 ;  /* 0x0000000c1200d986 */ /* 0x0083e8000c101d06 */
[----:B------:R2:W3:Y:S02]  /*8190*/  @!P1 LDG.E.128 R4, [R2.64] ;  /* 0x0000000602049981 */ /* 0x0004e4000c1e1d00 */
[----:B--2---:R-:W-:Y:S05]  /*81a0*/  @!P1 MOV R3, 0xe0 ;  /* 0x000000e000039802 */ /* 0x004fea0000000f00 */
[C---:B------:R-:W-:Y:S04]  /*81b0*/  @!P1 IMAD.WIDE.U32 R16, R3.reuse, c[0x0][0x198], R78 ;  /* 0x0000660003109a25 */ /* 0x040fe800078e004e */
[----:B------:R-:W-:Y:S05]  /*81c0*/  @!P1 IMAD R0, R3, c[0x0][0x19c], RZ ;  /* 0x0000670003009a24 */ /* 0x000fea00078e02ff */
[----:B------:R-:W-:Y:S05]  /*81d0*/  @!P1 IADD3 R17, R17, R0, RZ ;  /* 0x0000000011119210 */ /* 0x000fea0007ffe0ff */
[----:B---3--:R1:W-:Y:S02]  /*81e0*/  @!P1 STG.E.128 [R16.64], R4 ;  /* 0x0000000410009986 */ /* 0x0083e4000c101d06 */
.L_x_6689:
        /* <DEDUP_REMOVED lines=13> */
[----:B----4-:R-:W-:Y:S02]  /*82c0*/  LOP3.LUT R5, RZ, c[0x0][0x2d0], RZ, 0x33, !PT ;  /* 0x0000b400ff057a12 */ /* 0x010fe400078e33ff */
        /* <DEDUP_REMOVED lines=69> */
.L_x_6722:
[----:B------:R-:W-:Y:S02]  /*8720*/  IMAD.MOV.U32 R2, RZ, RZ, c[0x0][0x1a0] ;  /* 0x00006800ff027624 */ /* 0x000fe400078e00ff */
[----:B------:R-:W-:Y:S02]  /*8730*/  IMAD.MOV.U32 R0, RZ, RZ, c[0x0][0x198] ;  /* 0x00006600ff007624 */ /* 0x000fe400078e00ff */
[----:B------:R-:W-:Y:S02]  /*8740*/  IMAD.U32 R3, R2, -0x80, RZ ;  /* 0xffffff8002037824 */ /* 0x000fe400078e00ff */
[----:B---34-:R-:W-:Y:S03]  /*8750*/  IMAD.U32 R5, R0, -0x80, RZ ;  /* 0xffffff8000057824 */ /* 0x018fe600078e00ff */
[----:B------:R-:W-:Y:S02]  /*8760*/  LEA R80, P1, R3, R80, 0x1 ;  /* 0x0000005003507211 */ /* 0x000fe400078208ff */
[----:B--2---:R-:W-:Y:S02]  /*8770*/  LEA R78, P0, R5, R78, 0x1 ;  /* 0x0000004e054e7211 */ /* 0x004fe400078008ff */
[----:B------:R-:W-:Y:S02]  /*8780*/  LEA.HI.X.SX32 R81, R3, R81, 0x1, P1 ;  /* 0x0000005103517211 */ /* 0x000fe400008f0eff */
[----:B------:R-:W-:Y:S02]  /*8790*/  LEA.HI.X.SX32 R79, R5, R79, 0x1, P0 ;  /* 0x0000004f054f7211 */ /* 0x000fe400000f0eff */
.L_x_6723:
[----:B------:R-:W-:Y:S04]  /*87a0*/  IADD3 R11, R11, -0x1, RZ ;  /* 0xffffffff0b0b7810 */ /* 0x000fe80007ffe0ff */
[----:B------:R-:W-:Y:S11]  /*87b0*/  ISETP.GT.AND P0, PT, R11, R55, PT ;  /* 0x000000370b00720c */ /* 0x000ff60003f04270 */
[----:B------:R-:W-:Y:S02]  /*87c0*/  @!UPT UIADD3 URZ, URZ, URZ, URZ ;  /* 0x0000003f3f3ff290 */ /* 0x000fe4000fffe03f */
[----:B------:R-:W-:-:S05]  /*87d0*/  @P0 BRA `(.L_x_6724) ;  /* 0xffff9da000000947 */ /* 0x000fca000383ffff */
.L_x_6670:
        /* <DEDUP_REMOVED lines=10> */
[----:B-1-3--:R-:W-:-:S05]  /*8880*/  @P0 IMAD.WIDE R12, R3, R0, c[0x0][0x250] ;  /* 0x00009400030c0625 */ /* 0x00afca00078e0200 */
[----:B------:R-:W3:Y:S01]  /*8890*/  @P0 LDG.E R2, [R12.64] ;  /* 0x000000060c020981 */ /* 0x000ee2000c1e1900 */
[----:B----4-:R-:W-:Y:S01]  /*88a0*/  IMAD.MOV.U32 R5, RZ, RZ, c[0x0][0x190] ;  /* 0x00006400ff057624 */ /* 0x010fe200078e00ff */
        /* <DEDUP_REMOVED lines=11> */
[----:B------:R-:W-:-:S02]  /*8960*/  IMAD.IADD R4, R11, 0x1, R4 ;  /* 0x000000010b047824 */ /* 0x000fc400078e0204 */
[----:B------:R-:W-:Y:S02]  /*8970*/  IMAD.SHL.U32 R23, R117, 0x10, RZ ;  /* 0x0000001075177824 */ /* 0x000fe400078e00ff */
[C---:B-1----:R-:W-:Y:S02]  /*8980*/  IMAD R7, R134.reuse, 0x40, R56 ;  /* 0x0000004086077824 */ /* 0x042fe400078e0238 */
[----:B------:R-:W-:Y:S02]  /*8990*/  IMAD R21, R134, -0x40, R163 ;  /* 0xffffffc086157824 */ /* 0x000fe400078e02a3 */
[----:B---3--:R-:W-:Y:S01]  /*89a0*/  IMAD.IADD R2, R7, 0x1, R2 ;  /* 0x0000000107027824 */ /* 0x008fe200078e0202 */
[-CC-:B------:R-:W-:Y:S02]  /*89b0*/  LEA.HI.X R7, R5, R133.reuse, R3.reuse, 0x4, P0 ;  /* 0x0000008505077211 */ /* 0x180fe400000f2403 */
[----:B------:R-:W-:Y:S01]  /*89c0*/  LEA R24, P0, R10, c[0x0][0x160], 0x1 ;  /* 0x000058000a187a11 */ /* 0x000fe200078008ff */
[----:B------:R-:W-:Y:S01]  /*89d0*/  IMAD R2, R117, R2, RZ ;  /* 0x0000000275027224 */ /* 0x000fe200078e02ff */
[----:B------:R-:W-:-:S02]  /*89e0*/  LEA.HI.X R3, R5, R133, R3, 0x5, P2 ;  /* 0x0000008505037211 */ /* 0x000fc400010f2c03 */
[----:B------:R-:W-:Y:S02]  /*89f0*/  LEA.HI.X R25, R10, c[0x0][0x164], R4, 0x1, P0 ;  /* 0x000059000a197a11 */ /* 0x000fe400000f0c04 */
[----:B------:R-:W-:Y:S02]  /*8a00*/  LEA R26, P0, R130, c[0x0][0x160], 0x1 ;  /* 0x00005800821a7a11 */ /* 0x000fe400078008ff */
[----:B------:R-:W-:Y:S02]  /*8a10*/  LEA.HI.X R29, R0, c[0x0][0x164], R7, 0x1, P1 ;  /* 0x00005900001d7a11 */ /* 0x000fe400008f0c07 */
[----:B------:R-:W-:Y:S02]  /*8a20*/  LEA.HI.X R27, R130, c[0x0][0x164], R3, 0x1, P0 ;  /* 0x00005900821b7a11 */ /* 0x000fe400000f0c03 */
[----:B------:R-:W-:Y:S02]  /*8a30*/  ISETP.NE.AND P0, PT, RZ, UR4, PT ;  /* 0x00000004ff007c0c */ /* 0x000fe4000bf05270 */
[----:B------:R-:W-:-:S02]  /*8a40*/  IADD3 R12, P2, R115, R2, RZ ;  /* 0x00000002730c7210 */ /* 0x000fc40007f5e0ff */
        /* <DEDUP_REMOVED lines=62> */
.L_x_6731:
[----:B------:R-:W-:Y:S05]  /*8e30*/  BSYNC B0 ;  /* 0x0000000000007941 */ /* 0x000fea0003800000 */
.L_x_6730:
[----:B-----5:R3:W-:Y:S02]  /*8e40*/  STS.128 [R168], R8 ;  /* 0x00000008a8007388 */ /* 0x0207e40000000c00 */
.L_x_6729:
[----:B------:R-:W-:Y:S05]  /*8e50*/  BSYNC B1 ;  /* 0x0000000000017941 */ /* 0x000fea0003800000 */
.L_x_6728:
        /* <DEDUP_REMOVED lines=61> */
.L_x_6735:
[----:B------:R-:W-:Y:S05]  /*9230*/  BSYNC B0 ;  /* 0x0000000000007941 */ /* 0x000fea0003800000 */
.L_x_6734:
[----:B-----5:R1:W-:Y:S02]  /*9240*/  STS.128 [R168+0x800], R8 ;  /* 0x00080008a8007388 */ /* 0x0203e40000000c00 */
.L_x_6733:
[----:B------:R-:W-:Y:S05]  /*9250*/  BSYNC B1 ;  /* 0x0000000000017941 */ /* 0x000fea0003800000 */
.L_x_6732:
        /* <DEDUP_REMOVED lines=22> */
[----:B--2---:R-:W2:Y:S01]  /*93c0*/  LDG.E.64 R6, [R6.64] ;  /* 0x0000000606067981 */ /* 0x004ea2000c1e1b00 */
[----:B-----5:R-:W-:Y:S01]  /*93d0*/  MOV R18, R10 ;  /* 0x0000000a00127202 */ /* 0x020fe20000000f00 */
[----:B------:R-:W-:Y:S02]  /*93e0*/  HADD2.F32 R19, -RZ, R9.H1_H1 ;  /* 0x30000009ff137230 */ /* 0x000fe40000004100 */
[----:B------:R-:W-:Y:S02]  /*93f0*/  HADD2.F32 R16, -RZ, R11.H1_H1 ;  /* 0x3000000bff107230 */ /* 0x000fe40000004100 */
[----:B------:R-:W-:-:S02]  /*9400*/  HADD2.F32 R20, -RZ, R9.H0_H0 ;  /* 0x20000009ff147230 */ /* 0x000fc40000004100 */
[----:B------:R-:W-:Y:S02]  /*9410*/  HADD2.F32 R17, -RZ, R11.H0_H0 ;  /* 0x2000000bff117230 */ /* 0x000fe40000004100 */
[----:B---3--:R-:W-:Y:S02]  /*9420*/  HADD2.F32 R10, -RZ, R4.H1_H1 ;  /* 0x30000004ff0a7230 */ /* 0x008fe40000004100 */
[----:B------:R-:W-:Y:S02]  /*9430*/  HADD2.F32 R3, -RZ, R5.H1_H1 ;  /* 0x30000005ff037230 */ /* 0x000fe40000004100 */
[----:B--2---:R-:W-:Y:S01]  /*9440*/  HADD2.F32 R14, -RZ, R7.H1_H1 ;  /* 0x30000007ff0e7230 */ /* 0x004fe20000004100 */
        /* <DEDUP_REMOVED lines=31> */
.L_x_6739:
[----:B------:R-:W-:Y:S05]  /*9640*/  BSYNC B0 ;  /* 0x0000000000007941 */ /* 0x000fea0003800000 */
.L_x_6738:
[----:B-----5:R3:W-:Y:S02]  /*9650*/  STS.128 [R168+0x1000], R8 ;  /* 0x00100008a8007388 */ /* 0x0207e40000000c00 */
.L_x_6737:
[----:B------:R-:W-:Y:S05]  /*9660*/  BSYNC B1 ;  /* 0x0000000000017941 */ /* 0x000fea0003800000 */
.L_x_6736:
        /* <DEDUP_REMOVED lines=59> */
.L_x_6742:
[----:B------:R-:W-:Y:S05]  /*9a20*/  BSYNC B0 ;  /* 0x0000000000007941 */ /* 0x000fea0003800000 */
.L_x_6741:
[----:B-----5:R1:W-:Y:S01]  /*9a30*/  STS.128 [R168+0x1800], R8 ;  /* 0x00180008a8007388 */ /* 0x0203e20000000c00 */
[----:B------:R-:W-:Y:S05]  /*9a40*/  BRA `(.L_x_6740) ;  /* 0x00001cd000007947 */ /* 0x000fea0003800000 */
.L_x_6727:
        /* <DEDUP_REMOVED lines=92> */
.L_x_6746:
[----:B------:R-:W-:Y:S05]  /*a010*/  BSYNC B0 ;  /* 0x0000000000007941 */ /* 0x000fea0003800000 */
.L_x_6745:
[----:B-----5:R4:W-:Y:S02]  /*a020*/  STS.128 [R168], R16 ;  /* 0x00000010a8007388 */ /* 0x0209e40000000c00 */
.L_x_6744:
[----:B------:R-:W-:Y:S05]  /*a030*/  BSYNC B1 ;  /* 0x0000000000017941 */ /* 0x000fea0003800000 */
.L_x_6743:
        /* <DEDUP_REMOVED lines=95> */
.L_x_6750:
[----:B------:R-:W-:Y:S05]  /*a630*/  BSYNC B0 ;  /* 0x0000000000007941 */ /* 0x000fea0003800000 */
.L_x_6749:
[----:B-----5:R1:W-:Y:S02]  /*a640*/  STS.128 [R168+0x800], R16 ;  /* 0x00080010a8007388 */ /* 0x0203e40000000c00 */
.L_x_6748:
[----:B------:R-:W-:Y:S05]  /*a650*/  BSYNC B1 ;  /* 0x0000000000017941 */ /* 0x000fea0003800000 */
.L_x_6747:
        /* <DEDUP_REMOVED lines=96> */
.L_x_6754:
[----:B------:R-:W-:Y:S05]  /*ac60*/  BSYNC B0 ;  /* 0x0000000000007941 */ /* 0x000fea0003800000 */
.L_x_6753:
[----:B-----5:R4:W-:Y:S02]  /*ac70*/  STS.128 [R168+0x1000], R16 ;  /* 0x00100010a8007388 */ /* 0x0209e40000000c00 */
.L_x_6752:
[----:B------:R-:W-:Y:S05]  /*ac80*/  BSYNC B1 ;  /* 0x0000000000017941 */ /* 0x000fea0003800000 */
.L_x_6751:
        /* <DEDUP_REMOVED lines=96> */
.L_x_6756:
[----:B------:R-:W-:Y:S05]  /*b290*/  BSYNC B0 ;  /* 0x0000000000007941 */ /* 0x000fea0003800000 */
.L_x_6755:
[----:B-----5:R1:W-:Y:S01]  /*b2a0*/  STS.128 [R168+0x1800], R12 ;  /* 0x0018000ca8007388 */ /* 0x0203e20000000c00 */
[----:B------:R-:W-:Y:S05]  /*b2b0*/  BRA `(.L_x_6740) ;  /* 0x0000046000007947 */ /* 0x000fea0003800000 */
.L_x_6726:
        /* <DEDUP_REMOVED lines=8> */
[----:B---34-:R-:W-:-:S04]  /*b340*/  LEA R4, P0, R130, c[0x0][0x160], 0x1 ;  /* 0x0000580082047a11 */ /* 0x018fc800078008ff */
[----:B------:R-:W-:-:S05]  /*b350*/  LEA.HI.X R5, R130, c[0x0][0x164], R133, 0x1, P0 ;  /* 0x0000590082057a11 */ /* 0x000fca00000f0c85 */
[----:B------:R-:W-:Y:S01]  /*b360*/  @!PT LDS RZ, [RZ] ;  /* 0x00000000fffff984 */ /* 0x000fe20000000800 */
[----:B------:R-:W-:Y:S01]  /*b370*/  @!PT LDS RZ, [RZ] ;  /* 0x00000000fffff984 */ /* 0x000fe20000000800 */
[----:B------:R-:W-:Y:S01]  /*b380*/  @!PT LDS RZ, [RZ] ;  /* 0x00000000fffff984 */ /* 0x000fe20000000800 */
[----:B------:R3:W-:Y:S04]  /*b390*/  LDGSTS.E.BYPASS.LTC128B.128 [R168], [R4.64] ;  /* 0x0000000004a87fae */ /* 0x0007e8000b901d46 */
.L_x_6758:
[----:B------:R-:W-:Y:S05]  /*b3a0*/  BSYNC B0 ;  /* 0x0000000000007941 */ /* 0x000fea0003800000 */
.L_x_6757:
        /* <DEDUP_REMOVED lines=8> */
[----:B----4-:R-:W-:-:S03]  /*b430*/  IMAD.MOV.U32 R5, RZ, RZ, c[0x0][0x194] ;  /* 0x00006500ff057624 */ /* 0x010fc600078e00ff */
        /* <DEDUP_REMOVED lines=8> */
.L_x_6760:
[----:B------:R-:W-:Y:S05]  /*b4c0*/  BSYNC B0 ;  /* 0x0000000000007941 */ /* 0x000fea0003800000 */
.L_x_6759:
        /* <DEDUP_REMOVED lines=17> */
.L_x_6762:
[----:B------:R-:W-:Y:S05]  /*b5e0*/  BSYNC B0 ;  /* 0x0000000000007941 */ /* 0x000fea0003800000 */
.L_x_6761:
        /* <DEDUP_REMOVED lines=19> */
.L_x_6740:
[----:B------:R-:W-:Y:S05]  /*b720*/  BSYNC B2 ;  /* 0x0000000000027941 */ /* 0x000fea0003800000 */
.L_x_6725:
        /* <DEDUP_REMOVED lines=16> */
.L_x_6764:
[----:B------:R-:W-:Y:S05]  /*b830*/  BSYNC B0 ;  /* 0x0000000000007941 */ /* 0x000fea0003800000 */
.L_x_6763:
[----:B------:R-:W-:Y:S01]  /*b840*/  ISETP.GE.AND P0, PT, R2, R11, PT ;  /* 0x0000000b0200720c */ /* 0x000fe20003f06270 */
[----:B------:R-:W-:-:S12]  /*b850*/  BSSY B0, `(.L_x_6765) ;  /* 0x000000b000007945 */ /* 0x000fd80003800000 */
[----:B------:R-:W-:Y:S05]  /*b860*/  @P0 BRA `(.L_x_6766) ;  /* 0x0000009000000947 */ /* 0x000fea0003800000 */
[----:B------:R-:W-:-:S13]  /*b870*/  ISETP.GE.AND P0, PT, R100, c[0x0][0x220], PT ;  /* 0x0000880064007a0c */ /* 0x000fda0003f06270 */
[----:B------:R1:W-:Y:S01]  /*b880*/  @P0 STS.128 [R168+0x2800], RZ ;  /* 0x002800ffa8000388 */ /* 0x0003e20000000c00 */
[----:B------:R-:W-:Y:S05]  /*b890*/  @P0 BRA `(.L_x_6766) ;  /* 0x0000006000000947 */ /* 0x000fea0003800000 */
[----:B----4-:R-:W-:-:S04]  /*b8a0*/  LEA R4, P0, R162, R170, 0x1 ;  /* 0x000000aaa2047211 */ /* 0x010fc800078008ff */
[----:B------:R-:W-:-:S05]  /*b8b0*/  LEA.HI.X R5, R162, R169, R161, 0x1, P0 ;  /* 0x000000a9a2057211 */ /* 0x000fca00000f0ca1 */
[----:B------:R-:W-:Y:S01]  /*b8c0*/  @!PT LDS RZ, [RZ] ;  /* 0x00000000fffff984 */ /* 0x000fe20000000800 */
[----:B------:R-:W-:Y:S01]  /*b8d0*/  @!PT LDS RZ, [RZ] ;  /* 0x00000000fffff984 */ /* 0x000fe20000000800 */
[----:B------:R-:W-:Y:S01]  /*b8e0*/  @!PT LDS RZ, [RZ] ;  /* 0x00000000fffff984 */ /* 0x000fe20000000800 */
[----:B------:R4:W-:Y:S04]  /*b8f0*/  LDGSTS.E.BYPASS.LTC128B.128 [R168+0x2800], [R4.64] ;  /* 0x0280000004a87fae */ /* 0x0009e8000b901d46 */
.L_x_6766:
[----:B------:R-:W-:Y:S05]  /*b900*/  BSYNC B0 ;  /* 0x0000000000007941 */ /* 0x000fea0003800000 */
.L_x_6765:
[----:B------:R-:W-:Y:S01]  /*b910*/  ISETP.GE.AND P0, PT, R22, R11, PT ;  /* 0x0000000b1600720c */ /* 0x000fe20003f06270 */
[----:B------:R-:W-:-:S12]  /*b920*/  BSSY B0, `(.L_x_6767) ;  /* 0x000000d000007945 */ /* 0x000fd80003800000 */
[----:B------:R-:W-:Y:S05]  /*b930*/  @P0 BRA `(.L_x_6768) ;  /* 0x000000b000000947 */ /* 0x000fea0003800000 */
[----:B------:R-:W-:-:S13]  /*b940*/  ISETP.GE.AND P0, PT, R100, c[0x0][0x220], PT ;  /* 0x0000880064007a0c */ /* 0x000fda0003f06270 */
[----:B------:R1:W-:Y:S01]  /*b950*/  @P0 STS.128 [R168+0x3000], RZ ;  /* 0x003000ffa8000388 */ /* 0x0003e20000000c00 */
[----:B------:R-:W-:Y:S05]  /*b960*/  @P0 BRA `(.L_x_6768) ;  /* 0x0000008000000947 */ /* 0x000fea0003800000 */
[----:B------:R-:W-:Y:S02]  /*b970*/  IMAD.MOV.U32 R0, RZ, RZ, c[0x0][0x198] ;  /* 0x00006600ff007624 */ /* 0x000fe400078e00ff */
[----:B----4-:R-:W-:-:S03]  /*b980*/  IMAD.MOV.U32 R4, RZ, RZ, c[0x0][0x19c] ;  /* 0x00006700ff047624 */ /* 0x010fc600078e00ff */
[----:B------:R-:W-:-:S04]  /*b990*/  LEA R6, P0, R0, R170, 0x6 ;  /* 0x000000aa00067211 */ /* 0x000fc800078030ff */
[----:B------:R-:W-:-:S05]  /*b9a0*/  LEA.HI.X R7, R0, R169, R4, 0x6, P0 ;  /* 0x000000a900077211 */ /* 0x000fca00000f3404 */
[----:B------:R-:W-:Y:S01]  /*b9b0*/  @!PT LDS RZ, [RZ] ;  /* 0x00000000fffff984 */ /* 0x000fe20000000800 */
[----:B------:R-:W-:Y:S01]  /*b9c0*/  @!PT LDS RZ, [RZ] ;  /* 0x00000000fffff984 */ /* 0x000fe20000000800 */
[----:B------:R-:W-:Y:S01]  /*b9d0*/  @!PT LDS RZ, [RZ] ;  /* 0x00000000fffff984 */ /* 0x000fe20000000800 */
[----:B------:R4:W-:Y:S04]  /*b9e0*/  LDGSTS.E.BYPASS.LTC128B.128 [R168+0x3000], [R6.64] ;  /* 0x0300000006a87fae */ /* 0x0009e8000b901d46 */
.L_x_6768:
[----:B------:R-:W-:Y:S05]  /*b9f0*/  BSYNC B0 ;  /* 0x0000000000007941 */ /* 0x000fea0003800000 */
.L_x_6767:
        /* <DEDUP_REMOVED lines=10> */
[----:B----4-:R-:W-:-:S05]  /*baa0*/  IMAD.WIDE.U32 R4, R0, 0x60, R170 ;  /* 0x0000006000047825 */ /* 0x010fca00078e00aa */
[----:B------:R-:W-:-:S05]  /*bab0*/  IADD3 R5, R5, UR4, RZ ;  /* 0x0000000405057c10 */ /* 0x000fca000fffe0ff */
[----:B------:R-:W-:Y:S01]  /*bac0*/  @!PT LDS RZ, [RZ] ;  /* 0x00000000fffff984 */ /* 0x000fe20000000800 */
[----:B------:R-:W-:Y:S01]  /*bad0*/  @!PT LDS RZ, [RZ] ;  /* 0x00000000fffff984 */ /* 0x000fe20000000800 */
[----:B------:R-:W-:Y:S01]  /*bae0*/  @!PT LDS RZ, [RZ] ;  /* 0x00000000fffff984 */ /* 0x000fe20000000800 */
[----:B------:R3:W-:Y:S02]  /*baf0*/  LDGSTS.E.BYPASS.LTC128B.128 [R168+0x3800], [R4.64] ;  /* 0x0380000004a87fae */ /* 0x0007e4000b901d46 */
.L_x_6770:
[----:B------:R-:W-:Y:S05]  /*bb00*/  BSYNC B0 ;  /* 0x0000000000007941 */ /* 0x000fea0003800000 */
.L_x_6769:
[----:B------:R-:W-:Y:S01]  /*bb10*/  IADD3 R9, R128, 0x40, RZ ;  /* 0x0000004080097810 */ /* 0x000fe20007ffe0ff */
[----:B------:R-:W-:Y:S03]  /*bb20*/  BSSY B0, `(.L_x_6771) ;  /* 0x000000e000007945 */ /* 0x000fe60003800000 */
[----:B------:R-:W-:-:S13]  /*bb30*/  ISETP.GE.AND P0, PT, R9, R11, PT ;  /* 0x0000000b0900720c */ /* 0x000fda0003f06270 */
[----:B------:R-:W-:Y:S05]  /*bb40*/  @P0 BRA `(.L_x_6772) ;  /* 0x000000b000000947 */ /* 0x000fea0003800000 */
[----:B------:R-:W-:-:S13]  /*bb50*/  ISETP.GE.AND P0, PT, R100, c[0x0][0x220], PT ;  /* 0x0000880064007a0c */ /* 0x000fda0003f06270 */
[----:B------:R1:W-:Y:S01]  /*bb60*/  @P0 STS.128 [R168+0x4000], RZ ;  /* 0x004000ffa8000388 */ /* 0x0003e20000000c00 */
[----:B------:R-:W-:Y:S05]  /*bb70*/  @P0 BRA `(.L_x_6772) ;  /* 0x0000008000000947 */ /* 0x000fea0003800000 */
[----:B---34-:R-:W-:Y:S02]  /*bb80*/  IMAD.MOV.U32 R5, RZ, RZ, c[0x0][0x198] ;  /* 0x00006600ff057624 */ /* 0x018fe400078e00ff */
[----:B------:R-:W-:-:S03]  /*bb90*/  IMAD.MOV.U32 R0, RZ, RZ, c[0x0][0x19c] ;  /* 0x00006700ff007624 */ /* 0x000fc600078e00ff */
[----:B------:R-:W-:-:S04]  /*bba0*/  LEA R4, P0, R5, R170, 0x7 ;  /* 0x000000aa05047211 */ /* 0x000fc800078038ff */
[----:B------:R-:W-:-:S05]  /*bbb0*/  LEA.HI.X R5, R5, R169, R0, 0x7, P0 ;  /* 0x000000a905057211 */ /* 0x000fca00000f3c00 */
[----:B------:R-:W-:Y:S01]  /*bbc0*/  @!PT LDS RZ, [RZ] ;  /* 0x00000000fffff984 */ /* 0x000fe20000000800 */
[----:B------:R-:W-:Y:S01]  /*bbd0*/  @!PT LDS RZ, [RZ] ;  /* 0x00000000fffff984 */ /* 0x000fe20000000800 */
[----:B------:R-:W-:Y:S01]  /*bbe0*/  @!PT LDS RZ, [RZ] ;  /* 0x00000000fffff984 */ /* 0x000fe20000000800 */
[----:B------:R3:W-:Y:S04]  /*bbf0*/  LDGSTS.E.BYPASS.LTC128B.128 [R168+0x4000], [R4.64] ;  /* 0x0400000004a87fae */ /* 0x0007e8000b901d46 */
.L_x_6772:
[----:B------:R-:W-:Y:S05]  /*bc00*/  BSYNC B0 ;  /* 0x0000000000007941 */ /* 0x000fea0003800000 */
.L_x_6771:
        /* <DEDUP_REMOVED lines=17> */
.L_x_6774:
[----:B------:R-:W-:Y:S05]  /*bd20*/  BSYNC B0 ;  /* 0x0000000000007941 */ /* 0x000fea0003800000 */
.L_x_6773:
[----:B----4-:R-:W-:Y:S01]  /*bd30*/  IADD3 R7, R128, 0x60, RZ ;  /* 0x0000006080077810 */ /* 0x010fe20007ffe0ff */
        /* <DEDUP_REMOVED lines=16> */
.L_x_6776:
[----:B------:R-:W-:Y:S05]  /*be40*/  BSYNC B0 ;  /* 0x0000000000007941 */ /* 0x000fea0003800000 */
.L_x_6775:
        /* <DEDUP_REMOVED lines=17> */
.L_x_6778:
[----:B------:R-:W-:Y:S05]  /*bf60*/  BSYNC B0 ;  /* 0x0000000000007941 */ /* 0x000fea0003800000 */
.L_x_6777:
[----:B------:R-:W5:Y:S01]  /*bf70*/  S2UR UR8, SR_CTAID.Y ;  /* 0x00000000000879c3 */ /* 0x000f620000002600 */
[----:B------:R-:W-:Y:S01]  /*bf80*/  ULDC.64 UR4, c[0x0][0x320] ;  /* 0x0000c80000047ab9 */ /* 0x000fe20000000a00 */
[----:B------:R-:W0:Y:S06]  /*bf90*/  LDGDEPBAR ;  /* 0x00000000000079af */ /* 0x000e2c0000000000 */
[----:B------:R-:W1:Y:S01]  /*bfa0*/  S2UR UR10, SR_CTAID.Z ;  /* 0x00000000000a79c3 */ /* 0x000e620000002700 */
[----:B-----5:R-:W-:Y:S01]  /*bfb0*/  USHF.R.S32.HI UR9, URZ, 0x1f, UR8 ;  /* 0x0000001f3f097899 */ /* 0x020fe20008011408 */
[----:B---3--:R-:W3:Y:S01]  /*bfc0*/  S2R R5, SR_TID.X ;  /* 0x0000000000057919 */ /* 0x008ee20000002100 */
[----:B------:R-:W-:-:S04]  /*bfd0*/  DEPBAR.LE SB0, 0x0 ;  /* 0x000080000000791a */ /* 0x000fc80000000000 */
[----:B------:R-:W-:Y:S02]  /*bfe0*/  UIMAD UR9, UR9, UR4, URZ ;  /* 0x00000004090972a4 */ /* 0x000fe4000f8e023f */
[----:B-1----:R-:W-:Y:S02]  /*bff0*/  USHF.R.S32.HI UR11, URZ, 0x1f, UR10 ;  /* 0x0000001f3f0b7899 */ /* 0x002fe4000801140a */
[----:B------:R-:W-:Y:S02]  /*c000*/  UIMAD UR9, UR8, UR5, UR9 ;  /* 0x00000005080972a4 */ /* 0x000fe4000f8e0209 */
[----:B------:R-:W-:-:S03]  /*c010*/  UIMAD.WIDE.U32 UR10, UR8, UR4, UR10 ;  /* 0x00000004080a72a5 */ /* 0x000fc6000f8e000a */
[----:B------:R-:W-:Y:S02]  /*c020*/  ULDC.64 UR4, c[0x0][0x318] ;  /* 0x0000c60000047ab9 */ /* 0x000fe40000000a00 */
[----:B------:R-:W-:Y:S02]  /*c030*/  UIADD3 UR9, UR11, UR9, URZ ;  /* 0x000000090b097290 */ /* 0x000fe4000fffe03f */
[----:B------:R-:W-:-:S04]  /*c040*/  ULEA UR4, UP0, UR10, UR4, 0x2 ;  /* 0x000000040a047291 */ /* 0x000fc8000f80103f */
[----:B------:R-:W-:Y:S02]  /*c050*/  ULEA.HI.X UR5, UR10, UR5, UR9, 0x2, UP0 ;  /* 0x000000050a057291 */ /* 0x000fe400080f1409 */
[----:B------:R-:W-:-:S04]  /*c060*/  IMAD.U32 R12, RZ, RZ, UR4 ;  /* 0x00000004ff0c7e24 */ /* 0x000fc8000f8e00ff */
[----:B------:R-:W-:-:S06]  /*c070*/  IMAD.U32 R13, RZ, RZ, UR5 ;  /* 0x00000005ff0d7e24 */ /* 0x000fcc000f8e00ff */
[----:B------:R-:W5:Y:S04]  /*c080*/  LDG.E R13, [R12.64] ;  /* 0x000000060c0d7981 */ /* 0x000f68000c1e1900 */
[----:B------:R-:W-:Y:S01]  /*c090*/  BAR.SYNC.DEFER_BLOCKING 0x0 ;  /* 0x0000000000007b1d */ /* 0x000fe20000010000 */
[----:B------:R-:W-:Y:S01]  /*c0a0*/  ISETP.GE.AND P0, PT, R128, R11, PT ;  /* 0x0000000b8000720c */ /* 0x000fe20003f06270 */
[----:B---3--:R-:W-:Y:S01]  /*c0b0*/  IMAD.SHL.U32 R172, R5, 0x2, RZ ;  /* 0x0000000205ac7824 */ /* 0x008fe200078e00ff */
[----:B------:R-:W-:Y:S02]  /*c0c0*/  SHF.R.S32.HI R4, RZ, 0x1f, R5 ;  /* 0x0000001fff047819 */ /* 0x000fe40000011405 */
[----:B------:R-:W-:Y:S01]  /*c0d0*/  LEA R180, P1, R120, c[0x0][0x170], 0x1 ;  /* 0x00005c0078b47a11 */ /* 0x000fe200078208ff */
[----:B------:R-:W5:Y:S01]  /*c0e0*/  MUFU.RCP R0, c[0x0][0x238] ;  /* 0x00008e0000007b08 */ /* 0x000f620000001000 */
[----:B------:R-:W-:Y:S01]  /*c0f0*/  LEA.HI R102, R4, R5, RZ, 0x5 ;  /* 0x0000000504667211 */ /* 0x000fe200078f28ff */
[----:B------:R-:W-:Y:S01]  /*c100*/  BSSY B0, `(.L_x_6779) ;  /* 0x0000013000007945 */ /* 0x000fe20003800000 */
[----:B------:R-:W-:-:S02]  /*c110*/  LEA.HI.X R179, R120, c[0x0][0x174], R123, 0x1, P1 ;  /* 0x00005d0078b37a11 */ /* 0x000fc400008f0c7b */
[----:B------:R-:W-:Y:S02]  /*c120*/  LOP3.LUT R10, R102, 0xffffffe0, RZ, 0xc0, !PT ;  /* 0xffffffe0660a7812 */ /* 0x000fe400078ec0ff */
[----:B------:R-:W-:-:S03]  /*c130*/  LOP3.LUT R172, R172, 0x6, RZ, 0xc0, !PT ;  /* 0x00000006acac7812 */ /* 0x000fc600078ec0ff */
[----:B------:R-:W-:-:S05]  /*c140*/  IMAD.IADD R10, R5, 0x1, -R10 ;  /* 0x00000001050a7824 */ /* 0x000fca00078e0a0a */
[----:B------:R-:W-:Y:S01]  /*c150*/  SHF.R.S32.HI R171, RZ, 0x1f, R10 ;  /* 0x0000001fffab7819 */ /* 0x000fe2000001140a */
[----:B------:R1:W-:Y:S03]  /*c160*/  @P0 STS.128 [R168+0x6000], RZ ;  /* 0x006000ffa8000388 */ /* 0x0003e60000000c00 */
[----:B------:R-:W-:-:S04]  /*c170*/  LEA.HI R171, R171, R10, RZ, 0x2 ;  /* 0x0000000aabab7211 */ /* 0x000fc800078f10ff */
[----:B------:R-:W-:Y:S01]  /*c180*/  SHF.R.S32.HI R171, RZ, 0x2, R171 ;  /* 0x00000002ffab7819 */ /* 0x000fe200000114ab */
[----:B-----5:R-:W-:Y:S01]  /*c190*/  FMUL.FTZ R0, R13, R0 ;  /* 0x000000000d007220 */ /* 0x020fe20000410000 */
        /* <DEDUP_REMOVED lines=9> */
.L_x_6780:
[----:B-1----:R-:W-:Y:S05]  /*c230*/  BSYNC B0 ;  /* 0x0000000000007941 */ /* 0x002fea0003800000 */
.L_x_6779:
        /* <DEDUP_REMOVED lines=13> */
.L_x_6782:
[----:B------:R-:W-:Y:S05]  /*c310*/  BSYNC B0 ;  /* 0x0000000000007941 */ /* 0x000fea0003800000 */
.L_x_6781:
        /* <DEDUP_REMOVED lines=15> */
.L_x_6784:
[----:B------:R-:W-:Y:S05]  /*c410*/  BSYNC B0 ;  /* 0x0000000000007941 */ /* 0x000fea0003800000 */
.L_x_6783:
        /* <DEDUP_REMOVED lines=17> */
.L_x_6786:
[----:B------:R-:W-:Y:S05]  /*c530*/  BSYNC B0 ;  /* 0x0000000000007941 */ /* 0x000fea0003800000 */
.L_x_6785:
        /* <DEDUP_REMOVED lines=15> */
.L_x_6788:
[----:B------:R-:W-:Y:S05]  /*c630*/  BSYNC B0 ;  /* 0x0000000000007941 */ /* 0x000fea0003800000 */
.L_x_6787:
        /* <DEDUP_REMOVED lines=17> */
.L_x_6790:
[----:B------:R-:W-:Y:S05]  /*c750*/  BSYNC B0 ;  /* 0x0000000000007941 */ /* 0x000fea0003800000 */
.L_x_6789:
        /* <DEDUP_REMOVED lines=17> */
.L_x_6792:
[----:B------:R-:W-:Y:S05]  /*c870*/  BSYNC B0 ;  /* 0x0000000000007941 */ /* 0x000fea0003800000 */
.L_x_6791:
        /* <DEDUP_REMOVED lines=17> */
.L_x_6794:
[----:B------:R-:W-:Y:S05]  /*c990*/  BSYNC B0 ;  /* 0x0000000000007941 */ /* 0x000fea0003800000 */
.L_x_6793:
[-C--:B------:R-:W-:Y:S01]  /*c9a0*/  LEA.HI R2, R4, R5.reuse, RZ, 0x4 ;  /* 0x0000000504027211 */ /* 0x080fe200078f20ff */
[----:B------:R-:W-:Y:S01]  /*c9b0*/  IMAD.SHL.U32 R128, R128, 0x8, RZ ;  /* 0x0000000880807824 */ /* 0x000fe200078e00ff */
[----:B------:R-:W-:Y:S01]  /*c9c0*/  LEA.HI R4, R4, R5, RZ, 0x3 ;  /* 0x0000000504047211 */ /* 0x000fe200078f18ff */
[----:B---3--:R-:W-:Y:S01]  /*c9d0*/  IMAD.SHL.U32 R7, R51, 0x40, RZ ;  /* 0x0000004033077824 */ /* 0x008fe200078e00ff */
[----:B------:R-:W-:Y:S01]  /*c9e0*/  SHF.R.S32.HI R157, RZ, 0x4, R2 ;  /* 0x00000004ff9d7819 */ /* 0x000fe20000011402 */
[----:B------:R-:W0:Y:S01]  /*c9f0*/  LDGDEPBAR ;  /* 0x00000000000079af */ /* 0x000e220000000000 */
[----:B------:R-:W-:Y:S02]  /*ca00*/  LOP3.LUT R4, R4, 0xfffffff8, RZ, 0xc0, !PT ;  /* 0xfffffff804047812 */ /* 0x000fe400078ec0ff */
[----:B------:R-:W-:Y:S02]  /*ca10*/  LEA.HI R6, R2, R157, RZ, 0x1 ;  /* 0x0000009d02067211 */ /* 0x000fe400078f08ff */
[----:B------:R-:W-:Y:S01]  /*ca20*/  SHF.R.S32.HI R102, RZ, 0x5, R102 ;  /* 0x00000005ff667819 */ /* 0x000fe20000011466 */
[----:B------:R-:W-:Y:S01]  /*ca30*/  IMAD.IADD R2, R5, 0x1, -R4 ;  /* 0x0000000105027824 */ /* 0x000fe200078e0a04 */
[----:B------:R-:W-:Y:S01]  /*ca40*/  LOP3.LUT R6, R6, 0xfffffffe, RZ, 0xc0, !PT ;  /* 0xfffffffe06067812 */ /* 0x000fe200078ec0ff */
[----:B------:R-:W-:Y:S01]  /*ca50*/  IMAD.SHL.U32 R5, R50, 0x40, RZ ;  /* 0x0000004032057824 */ /* 0x000fe200078e00ff */
[----:B------:R-:W-:Y:S01]  /*ca60*/  LOP3.LUT R7, R7, 0xfffffe00, RZ, 0xc0, !PT ;  /* 0xfffffe0007077812 */ /* 0x000fe200078ec0ff */
[C---:B------:R-:W-:Y:S01]  /*ca70*/  IMAD.SHL.U32 R4, R2.reuse, 0x40, RZ ;  /* 0x0000004002047824 */ /* 0x040fe200078e00ff */
[----:B------:R-:W-:Y:S01]  /*ca80*/  R2P PR, R2, 0x6 ;  /* 0x0000000602007804 */ /* 0x000fe20000000000 */
[----:B------:R-:W-:Y:S01]  /*ca90*/  IMAD.IADD R157, R157, 0x1, -R6 ;  /* 0x000000019d9d7824 */ /* 0x000fe200078e0a06 */
[----:B------:R-:W-:-:S02]  /*caa0*/  LOP3.LUT R5, R5, 0x1c0, RZ, 0xc0, !PT ;  /* 0x000001c005057812 */ /* 0x000fc400078ec0ff */
[----:B------:R-:W-:Y:S01]  /*cab0*/  LOP3.LUT R9, R4, 0x1c0, RZ, 0xc0, !PT ;  /* 0x000001c004097812 */ /* 0x000fe200078ec0ff */
[----:B------:R-:W-:Y:S01]  /*cac0*/  IMAD.SHL.U32 R4, R157, 0x8, RZ ;  /* 0x000000089d047824 */ /* 0x000fe200078e00ff */
[----:B------:R-:W-:Y:S02]  /*cad0*/  SHF.R.U32.HI R11, RZ, 0x3, R5 ;  /* 0x00000003ff0b7819 */ /* 0x000fe40000011605 */
[----:B------:R-:W-:Y:S02]  /*cae0*/  LOP3.LUT R128, R9, 0x8, R128, 0xf8, !PT ;  /* 0x0000000809807812 */ /* 0x000fe400078ef880 */
[----:B------:R-:W-:Y:S02]  /*caf0*/  SHF.R.U32.HI R9, RZ, 0x3, R9 ;  /* 0x00000003ff097819 */ /* 0x000fe40000011609 */
[----:B------:R-:W-:Y:S01]  /*cb00*/  LOP3.LUT R4, R5, 0x8, R4, 0xf8, !PT ;  /* 0x0000000805047812 */ /* 0x000fe200078ef804 */
[----:B------:R-:W-:Y:S01]  /*cb10*/  IMAD R5, R102, 0x400, R7 ;  /* 0x0000040066057824 */ /* 0x000fe200078e0207 */
[----:B------:R-:W-:Y:S01]  /*cb20*/  LOP3.LUT R128, R128, R9, RZ, 0x3c, !PT ;  /* 0x0000000980807212 */ /* 0x000fe200078e3cff */
[----:B------:R-:W-:Y:S01]  /*cb30*/  IMAD R102, R134, 0x4, R102 ;  /* 0x0000000486667824 */ /* 0x000fe200078e0266 */
[----:B------:R-:W-:Y:S01]  /*cb40*/  LOP3.LUT R6, R4, R11, RZ, 0x3c, !PT ;  /* 0x0000000b04067212 */ /* 0x000fe200078e3cff */
[----:B------:R-:W-:Y:S01]  /*cb50*/  IMAD.MOV.U32 R4, RZ, RZ, 0x20 ;  /* 0x00000020ff047424 */ /* 0x000fe200078e00ff */
[----:B------:R-:W-:Y:S01]  /*cb60*/  LOP3.LUT P0, RZ, R50, 0x2, RZ, 0xc0, !PT ;  /* 0x0000000232ff7812 */ /* 0x000fe2000780c0ff */
[----:B------:R-:W-:-:S02]  /*cb70*/  IMAD R157, R157, 0x200, R128 ;  /* 0x000002009d9d7824 */ /* 0x000fc400078e0280 */
[----:B------:R-:W-:Y:S01]  /*cb80*/  IMAD.IADD R158, R6, 0x1, R5 ;  /* 0x00000001069e7824 */ /* 0x000fe200078e0205 */
[C---:B------:R-:W-:Y:S01]  /*cb90*/  SEL R2, R4.reuse, 0xffffffe0, !P1 ;  /* 0xffffffe004027807 */ /* 0x040fe20004800000 */
[----:B------:R-:W-:Y:S01]  /*cba0*/  IMAD.SHL.U32 R157, R157, 0x2, RZ ;  /* 0x000000029d9d7824 */ /* 0x000fe200078e00ff */
[----:B------:R-:W-:Y:S01]  /*cbb0*/  SEL R4, R4, 0xffffffe0, !P0 ;  /* 0xffffffe004047807 */ /* 0x000fe20004000000 */
[----:B------:R-:W-:Y:S01]  /*cbc0*/  IMAD.SHL.U32 R158, R158, 0x2, RZ ;  /* 0x000000029e9e7824 */ /* 0x000fe200078e00ff */
[----:B------:R-:W-:Y:S01]  /*cbd0*/  LOP3.LUT P0, RZ, R50, 0x4, RZ, 0xc0, !PT ;  /* 0x0000000432ff7812 */ /* 0x000fe2000780c0ff */
[C---:B--2---:R-:W-:Y:S01]  /*cbe0*/  IMAD.IADD R151, R157.reuse, 0x1, R2 ;  /* 0x000000019d977824 */ /* 0x044fe200078e0202 */
[----:B-1----:R-:W-:Y:S01]  /*cbf0*/  LDSM.16.M88.4 R12, [R157+0x2000] ;  /* 0x002000009d0c783b */ /* 0x002fe20000000200 */
[----:B------:R-:W-:Y:S01]  /*cc00*/  IMAD.IADD R156, R158, 0x1, R4 ;  /* 0x000000019e9c7824 */ /* 0x000fe200078e0204 */
[C---:B------:R-:W-:Y:S01]  /*cc10*/  IADD3 R50, R157.reuse, 0x2000, RZ ;  /* 0x000020009d327810 */ /* 0x040fe20007ffe0ff */
[----:B------:R-:W-:Y:S01]  /*cc20*/  IMAD.MOV.U32 R5, RZ, RZ, 0x40 ;  /* 0x00000040ff057424 */ /* 0x000fe200078e00ff */
[----:B------:R-:W1:Y:S01]  /*cc30*/  LDSM.16.M88.4 R20, [R158] ;  /* 0x000000009e14783b */ /* 0x000e620000000200 */
[----:B------:R-:W-:-:S02]  /*cc40*/  IADD3 R154, R157, 0x2040, RZ ;  /* 0x000020409d9a7810 */ /* 0x000fc40007ffe0ff */
[----:B------:R-:W-:Y:S01]  /*cc50*/  @P2 IADD3 R154, R50, -0x40, RZ ;  /* 0xffffffc0329a2810 */ /* 0x000fe20007ffe0ff */
[----:B------:R-:W2:Y:S01]  /*cc60*/  LDSM.16.M88.4 R72, [R157+0x2800] ;  /* 0x002800009d48783b */ /* 0x000ea20000000200 */
[----:B------:R-:W-:Y:S01]  /*cc70*/  SEL R5, R5, 0xffffffc0, !P0 ;  /* 0xffffffc005057807 */ /* 0x000fe20004000000 */
[----:B------:R-:W-:Y:S01]  /*cc80*/  IMAD.U32 R50, R102, 0x10, R171 ;  /* 0x0000001066327824 */ /* 0x000fe200078e00ab */
[----:B------:R-:W-:Y:S01]  /*cc90*/  LOP3.LUT R6, R6, R7, RZ, 0xfc, !PT ;  /* 0x0000000706067212 */ /* 0x000fe200078efcff */
[----:B------:R-:W-:Y:S01]  /*cca0*/  LDSM.16.M88.4 R84, [R151+0x2000] ;  /* 0x002000009754783b */ /* 0x000fe20000000200 */
[----:B------:R-:W-:Y:S01]  /*ccb0*/  IMAD.IADD R140, R2, 0x1, R154 ;  /* 0x00000001028c7824 */ /* 0x000fe200078e029a */
[----:B------:R-:W-:Y:S01]  /*ccc0*/  IADD3 R147, R154, 0x800, RZ ;  /* 0x000008009a937810 */ /* 0x000fe20007ffe0ff */
[----:B------:R-:W-:Y:S01]  /*ccd0*/  IMAD.IADD R155, R158, 0x1, R5 ;  /* 0x000000019e9b7824 */ /* 0x000fe200078e0205 */
[----:B------:R-:W3:Y:S01]  /*cce0*/  LDSM.16.M88.4 R52, [R156] ;  /* 0x000000009c34783b */ /* 0x000ee20000000200 */
[----:B------:R-:W-:Y:S01]  /*ccf0*/  IADD3 R50, -R163, 0x1, R50 ;  /* 0x00000001a3327810 */ /* 0x000fe20007ffe132 */
[----:B------:R-:W-:Y:S01]  /*cd00*/  IMAD.IADD R2, R3, 0x1, R172 ;  /* 0x0000000103027824 */ /* 0x000fe200078e02ac */
[----:B------:R-:W-:Y:S01]  /*cd10*/  IADD3 R146, R154, 0x1000, RZ ;  /* 0x000010009a927810 */ /* 0x000fe20007ffe0ff */
[----:B------:R-:W5:Y:S01]  /*cd20*/  LDSM.16.M88.4 R80, [R151+0x2800] ;  /* 0x002800009750783b */ /* 0x000f620000000200 */
[----:B------:R-:W-:Y:S01]  /*cd30*/  IMAD.IADD R153, R4, 0x1, R155 ;  /* 0x0000000104997824 */ /* 0x000fe200078e029b */
[----:B------:R-:W-:Y:S01]  /*cd40*/  IADD3 R50, R50, c[0x0][0x2e8], R49 ;  /* 0x0000ba0032327a10 */ /* 0x000fe20007ffe031 */
[----:B------:R-:W-:Y:S01]  /*cd50*/  I2F R51, R2 ;  /* 0x0000000200337306 */ /* 0x000fe20000201400 */
[----:B------:R-:W4:Y:S01]  /*cd60*/  LDSM.16.M88.4 R56, [R157+0x3800] ;  /* 0x003800009d38783b */ /* 0x000f220000000200 */
[----:B------:R-:W-:-:S02]  /*cd70*/  IADD3 R145, R154, 0x1800, RZ ;  /* 0x000018009a917810 */ /* 0x000fc40007ffe0ff */
[C---:B------:R-:W-:Y:S01]  /*cd80*/  IADD3 R144, R154.reuse, 0x2000, RZ ;  /* 0x000020009a907810 */ /* 0x040fe20007ffe0ff */
[----:B------:R-:W3:Y:S01]  /*cd90*/  LDSM.16.M88.4 R64, [R157+0x3000] ;  /* 0x003000009d40783b */ /* 0x000ee20000000200 */
[C---:B------:R-:W-:Y:S02]  /*cda0*/  IADD3 R143, R154.reuse, 0x2800, RZ ;  /* 0x000028009a8f7810 */ /* 0x040fe40007ffe0ff */
[C---:B------:R-:W-:Y:S01]  /*cdb0*/  IADD3 R142, R154.reuse, 0x3000, RZ ;  /* 0x000030009a8e7810 */ /* 0x040fe20007ffe0ff */
[----:B------:R-:W3:Y:S01]  /*cdc0*/  LDSM.16.M88.4 R44, [R157+0x4000] ;  /* 0x004000009d2c783b */ /* 0x000ee20000000200 */
[----:B------:R-:W-:-:S03]  /*cdd0*/  IADD3 R141, R154, 0x3800, RZ ;  /* 0x000038009a8d7810 */ /* 0x000fc60007ffe0ff */
[----:B------:R-:W3:Y:S04]  /*cde0*/  LDSM.16.M88.4 R36, [R157+0x4800] ;  /* 0x004800009d24783b */ /* 0x000ee80000000200 */
[----:B------:R-:W4:Y:S01]  /*cdf0*/  LDSM.16.M88.4 R28, [R157+0x5000] ;  /* 0x005000009d1c783b */ /* 0x000f220000000200 */
[C---:B-1----:R-:W-:Y:S03]  /*ce00*/  HMMA.16816.F32 R16, R20.reuse, R12, RZ ;  /* 0x0000000c1410723c */ /* 0x042fe600000018ff */
[----:B------:R-:W1:Y:S04]  /*ce10*/  LDSM.16.M88.4 R88, [R157+0x5800] ;  /* 0x005800009d58783b */ /* 0x000e680000000200 */
[----:B------:R-:W1:Y:S01]  /*ce20*/  LDSM.16.M88.4 R104, [R151+0x3800] ;  /* 0x003800009768783b */ /* 0x000e620000000200 */
[C---:B--2---:R-:W-:Y:S03]  /*ce30*/  HMMA.16816.F32 R8, R20.reuse, R72, RZ ;  /* 0x000000481408723c */ /* 0x044fe600000018ff */
[----:B------:R-:W2:Y:S04]  /*ce40*/  LDSM.16.M88.4 R76, [R151+0x3000] ;  /* 0x00300000974c783b */ /* 0x000ea80000000200 */
[----:B------:R-:W-:Y:S01]  /*ce50*/  LDSM.16.M88.4 R116, [R151+0x4000] ;  /* 0x004000009774783b */ /* 0x000fe20000000200 */
[C---:B------:R-:W-:Y:S03]  /*ce60*/  HMMA.16816.F32 R12, R20.reuse, R14, RZ ;  /* 0x0000000e140c723c */ /* 0x040fe600000018ff */
[----:B------:R-:W-:Y:S04]  /*ce70*/  LDSM.16.M88.4 R96, [R151+0x4800] ;  /* 0x004800009760783b */ /* 0x000fe80000000200 */
[----:B------:R-:W-:Y:S01]  /*ce80*/  LDSM.16.M88.4 R92, [R151+0x5000] ;  /* 0x00500000975c783b */ /* 0x000fe20000000200 */
[----:B------:R-:W-:Y:S03]  /*ce90*/  HMMA.16816.F32 R72, R20, R74, RZ ;  /* 0x0000004a1448723c */ /* 0x000fe600000018ff */
[----:B------:R-:W-:Y:S05]  /*cea0*/  LDSM.16.M88.4 R108, [R153] ;  /* 0x00000000996c783b */ /* 0x000fea0000000200 */
[C---:B---3--:R-:W-:Y:S08]  /*ceb0*/  HMMA.16816.F32 R16, R52.reuse, R84, R16 ;  /* 0x000000543410723c */ /* 0x048ff00000001810 */
[C---:B------:R-:W-:Y:S01]  /*cec0*/  HMMA.16816.F32 R12, R52.reuse, R86, R12 ;  /* 0x00000056340c723c */ /* 0x040fe2000000180c */
[----:B------:R-:W-:Y:S07]  /*ced0*/  LDSM.16.M88.4 R84, [R155] ;  /* 0x000000009b54783b */ /* 0x000fee0000000200 */
[C---:B-----5:R-:W-:Y:S08]  /*cee0*/  HMMA.16816.F32 R8, R52.reuse, R80, R8 ;  /* 0x000000503408723c */ /* 0x060ff00000001808 */
[----:B------:R-:W-:Y:S01]  /*cef0*/  HMMA.16816.F32 R72, R52, R82, R72 ;  /* 0x000000523448723c */ /* 0x000fe20000001848 */
[----:B------:R-:W3:Y:S07]  /*cf00*/  LDSM.16.M88.4 R80, [R154] ;  /* 0x000000009a50783b */ /* 0x000eee0000000200 */
        /* <DEDUP_REMOVED lines=15> */
[----:B------:R-:W4:Y:S07]  /*d000*/  LDSM.16.M88.4 R104, [R140] ;  /* 0x000000008c68783b */ /* 0x000f2e0000000200 */
[C---:B--2---:R-:W-:Y:S08]  /*d010*/  HMMA.16816.F32 R68, R52.reuse, R76, R68 ;  /* 0x0000004c3444723c */ /* 0x044ff00000001844 */
[----:B------:R-:W-:Y:S01]  /*d020*/  HMMA.16816.F32 R64, R52, R78, R64 ;  /* 0x0000004e3440723c */ /* 0x000fe20000001840 */
[----:B------:R-:W2:Y:S07]  /*d030*/  LDSM.16.M88.4 R76, [R154+0x800] ;  /* 0x000800009a4c783b */ /* 0x000eae0000000200 */
[C---:B---3--:R-:W-:Y:S08]  /*d040*/  HMMA.16816.F32 R16, R84.reuse, R80, R16 ;  /* 0x000000505410723c */ /* 0x048ff00000001810 */
[----:B------:R-:W-:Y:S01]  /*d050*/  HMMA.16816.F32 R80, R84, R82, R12 ;  /* 0x000000525450723c */ /* 0x000fe2000000180c */
[----:B------:R-:W3:Y:S07]  /*d060*/  LDSM.16.M88.4 R12, [R154+0x1000] ;  /* 0x001000009a0c783b */ /* 0x000eee0000000200 */
[C---:B------:R-:W-:Y:S08]  /*d070*/  HMMA.16816.F32 R112, R52.reuse, R116, R112 ;  /* 0x000000743470723c */ /* 0x040ff00000001870 */
[C---:B------:R-:W-:Y:S08]  /*d080*/  HMMA.16816.F32 R44, R52.reuse, R118, R44 ;  /* 0x00000076342c723c */ /* 0x040ff0000000182c */
[C---:B------:R-:W-:Y:S08]  /*d090*/  HMMA.16816.F32 R40, R52.reuse, R96, R40 ;  /* 0x000000603428723c */ /* 0x040ff00000001828 */
[C---:B------:R-:W-:Y:S08]  /*d0a0*/  HMMA.16816.F32 R36, R52.reuse, R98, R36 ;  /* 0x000000623424723c */ /* 0x040ff00000001824 */
[C---:B------:R-:W-:Y:S08]  /*d0b0*/  HMMA.16816.F32 R32, R52.reuse, R92, R32 ;  /* 0x0000005c3420723c */ /* 0x040ff00000001820 */
[C---:B------:R-:W-:Y:S07]  /*d0c0*/  HMMA.16816.F32 R28, R52.reuse, R94, R28 ;  /* 0x0000005e341c723c */ /* 0x040fee000000181c */
[C---:B------:R-:W-:Y:S01]  /*d0d0*/  IADD3 R95, R2.reuse, 0x9, RZ ;  /* 0x00000009025f7810 */ /* 0x040fe20007ffe0ff */
[C---:B-1----:R-:W-:Y:S07]  /*d0e0*/  HMMA.16816.F32 R24, R52.reuse, R88, R24 ;  /* 0x000000583418723c */ /* 0x042fee0000001818 */
[C---:B------:R-:W-:Y:S01]  /*d0f0*/  IADD3 R88, R2.reuse, 0x8, RZ ;  /* 0x0000000802587810 */ /* 0x040fe20007ffe0ff */
[----:B------:R-:W-:Y:S01]  /*d100*/  HMMA.16816.F32 R20, R52, R90, R20 ;  /* 0x0000005a3414723c */ /* 0x000fe20000001814 */
[----:B------:R-:W1:Y:S01]  /*d110*/  LDSM.16.M88.4 R52, [R140+0x800] ;  /* 0x000800008c34783b */ /* 0x000e620000000200 */
[----:B------:R-:W-:Y:S01]  /*d120*/  IADD3 R89, R2, 0x1, RZ ;  /* 0x0000000102597810 */ /* 0x000fe20007ffe0ff */
[----:B------:R-:W5:Y:S05]  /*d130*/  I2F R93, R88 ;  /* 0x00000058005d7306 */ /* 0x000f6a0000201400 */
[----:B----4-:R-:W-:Y:S03]  /*d140*/  HMMA.16816.F32 R80, R108, R106, R80 ;  /* 0x0000006a6c50723c */ /* 0x010fe60000001850 */
[----:B------:R4:W1:Y:S05]  /*d150*/  I2F R92, R89 ;  /* 0x00000059005c7306 */ /* 0x00086a0000201400 */
[C---:B--2---:R-:W-:Y:S08]  /*d160*/  HMMA.16816.F32 R72, R84.reuse, R78, R72 ;  /* 0x0000004e5448723c */ /* 0x044ff00000001848 */
[----:B------:R-:W-:Y:S07]  /*d170*/  HMMA.16816.F32 R8, R84, R76, R8 ;  /* 0x0000004c5408723c */ /* 0x000fee0000001808 */
[C---:B------:R-:W-:Y:S01]  /*d180*/  IADD3 R76, R50.reuse, 0x8, RZ ;  /* 0x00000008324c7810 */ /* 0x040fe20007ffe0ff */
[----:B------:R-:W-:Y:S01]  /*d190*/  HMMA.16816.F32 R16, R108, R104, R16 ;  /* 0x000000686c10723c */ /* 0x000fe20000001810 */
[----:B------:R-:W-:Y:S01]  /*d1a0*/  IMNMX R50, R50, R49, PT ;  /* 0x0000003132327217 */ /* 0x000fe20003800200 */
[----:B-----5:R-:W-:Y:S01]  /*d1b0*/  FFMA.FTZ R82, R0, R93, R82 ;  /* 0x0000005d00527223 */ /* 0x020fe20000010052 */
[----:B------:R-:W-:Y:S01]  /*d1c0*/  IMNMX R49, R76, R49, PT ;  /* 0x000000314c317217 */ /* 0x000fe20003800200 */
[----:B------:R-:W-:Y:S01]  /*d1d0*/  FFMA.FTZ R80, R0, R93, R80 ;  /* 0x0000005d00507223 */ /* 0x000fe20000010050 */
[----:B------:R-:W2:Y:S01]  /*d1e0*/  LDSM.16.M88.4 R76, [R154+0x1800] ;  /* 0x001800009a4c783b */ /* 0x000ea20000000200 */
[----:B------:R-:W-:-:S02]  /*d1f0*/  ISETP.GE.AND P1, PT, R89, R50, PT ;  /* 0x000000325900720c */ /* 0x000fc40003f26270 */
[----:B---3--:R-:W-:Y:S01]  /*d200*/  HMMA.16816.F32 R68, R84, R12, R68 ;  /* 0x0000000c5444723c */ /* 0x008fe20000001844 */
[----:B------:R-:W3:Y:S01]  /*d210*/  I2F R12, R95 ;  /* 0x0000005f000c7306 */ /* 0x000ee20000201400 */
[-C--:B------:R-:W-:Y:S02]  /*d220*/  ISETP.GE.AND P0, PT, R89, R49.reuse, PT ;  /* 0x000000315900720c */ /* 0x080fe40003f06270 */
[CC--:B------:R-:W-:Y:S02]  /*d230*/  ISETP.GE.AND P2, PT, R88.reuse, R50.reuse, PT ;  /* 0x000000325800720c */ /* 0x0c0fe40003f46270 */
[----:B------:R-:W-:Y:S02]  /*d240*/  ISETP.GE.AND P3, PT, R88, R49, PT ;  /* 0x000000315800720c */ /* 0x000fe40003f66270 */
[----:B----4-:R-:W4:Y:S01]  /*d250*/  LDSM.16.M88.4 R88, [R140+0x1000] ;  /* 0x001000008c58783b */ /* 0x010f220000000200 */
[----:B-1----:R-:W-:Y:S01]  /*d260*/  HMMA.16816.F32 R72, R108, R54, R72 ;  /* 0x000000366c48723c */ /* 0x002fe20000001848 */
[----:B------:R-:W-:-:S02]  /*d270*/  ISETP.GE.AND P4, PT, R95, R50, PT ;  /* 0x000000325f00720c */ /* 0x000fc40003f86270 */
[----:B------:R-:W-:Y:S02]  /*d280*/  ISETP.GE.AND P5, PT, R95, R49, PT ;  /* 0x000000315f00720c */ /* 0x000fe40003fa6270 */
[----:B------:R-:W-:Y:S02]  /*d290*/  IADD3 R13, R2, 0x10, RZ ;  /* 0x00000010020d7810 */ /* 0x000fe40007ffe0ff */
[C---:B------:R-:W-:Y:S01]  /*d2a0*/  FFMA.FTZ R19, R0.reuse, R92, R19 ;  /* 0x0000005c00137223 */ /* 0x040fe20000010013 */
[----:B------:R-:W-:Y:S01]  /*d2b0*/  HMMA.16816.F32 R8, R108, R52, R8 ;  /* 0x000000346c08723c */ /* 0x000fe20000001808 */
[-C--:B---3--:R-:W-:Y:S01]  /*d2c0*/  FFMA.FTZ R81, R0, R12.reuse, R81 ;  /* 0x0000000c00517223 */ /* 0x088fe20000010051 */
[----:B------:R-:W-:Y:S01]  /*d2d0*/  FSEL R97, R82, -INF , !P3 ;  /* 0xff80000052617808 */ /* 0x000fe20005800000 */
[C---:B------:R-:W-:Y:S01]  /*d2e0*/  FFMA.FTZ R54, R0.reuse, R12, R83 ;  /* 0x0000000c00367223 */ /* 0x040fe20000010053 */
[----:B------:R-:W-:Y:S01]  /*d2f0*/  FSEL R19, R19, -INF , !P0 ;  /* 0xff80000013137808 */ /* 0x000fe20004000000 */
[----:B------:R-:W-:Y:S01]  /*d300*/  FFMA.FTZ R94, R0, R92, R17 ;  /* 0x0000005c005e7223 */ /* 0x000fe20000010011 */
[----:B------:R-:W-:Y:S01]  /*d310*/  FSEL R82, R81, -INF , !P4 ;  /* 0xff80000051527808 */ /* 0x000fe20006000000 */
[----:B------:R-:W1:Y:S01]  /*d320*/  I2F R17, R13 ;  /* 0x0000000d00117306 */ /* 0x000e620000201400 */
[C---:B------:R-:W-:Y:S01]  /*d330*/  IADD3 R53, R2.reuse, 0x11, RZ ;  /* 0x0000001102357810 */ /* 0x040fe20007ffe0ff */
[----:B------:R-:W-:Y:S01]  /*d340*/  HMMA.16816.F32 R64, R84, R14, R64 ;  /* 0x0000000e5440723c */ /* 0x000fe20000001840 */
[----:B------:R-:W-:Y:S01]  /*d350*/  IADD3 R52, R2, 0x18, RZ ;  /* 0x0000001802347810 */ /* 0x000fe20007ffe0ff */
[----:B------:R-:W-:Y:S01]  /*d360*/  FFMA.FTZ R7, R0, R51, R18 ;  /* 0x0000003300077223 */ /* 0x000fe20000010012 */
[----:B------:R-:W-:-:S02]  /*d370*/  FSEL R80, R80, -INF , !P2 ;  /* 0xff80000050507808 */ /* 0x000fc40005000000 */
[----:B------:R-:W-:Y:S01]  /*d380*/  FSEL R81, R54, -INF , !P5 ;  /* 0xff80000036517808 */ /* 0x000fe20006800000 */
[----:B------:R-:W3:Y:S01]  /*d390*/  I2F R93, R53 ;  /* 0x00000035005d7306 */ /* 0x000ee20000201400 */
[CC--:B------:R-:W-:Y:S02]  /*d3a0*/  ISETP.GE.AND P2, PT, R53.reuse, R50.reuse, PT ;  /* 0x000000323500720c */ /* 0x0c0fe40003f46270 */
[-C--:B------:R-:W-:Y:S02]  /*d3b0*/  ISETP.GE.AND P0, PT, R53, R49.reuse, PT ;  /* 0x000000313500720c */ /* 0x080fe40003f06270 */
[CC--:B------:R-:W-:Y:S01]  /*d3c0*/  ISETP.GE.AND P3, PT, R52.reuse, R50.reuse, PT ;  /* 0x000000323400720c */ /* 0x0c0fe20003f66270 */
[C---:B--2---:R-:W-:Y:S01]  /*d3d0*/  HMMA.16816.F32 R60, R84.reuse, R76, R60 ;  /* 0x0000004c543c723c */ /* 0x044fe2000000183c */
[----:B------:R-:W-:Y:S01]  /*d3e0*/  ISETP.GE.AND P5, PT, R52, R49, PT ;  /* 0x000000313400720c */ /* 0x000fe20003fa6270 */
[----:B------:R2:W5:Y:S01]  /*d3f0*/  I2F R83, R52 ;  /* 0x0000003400537306 */ /* 0x0005620000201400 */
[----:B------:R-:W-:Y:S01]  /*d400*/  FSEL R92, R94, -INF , !P1 ;  /* 0xff8000005e5c7808 */ /* 0x000fe20004800000 */
[CC--:B-1----:R-:W-:Y:S01]  /*d410*/  FFMA.FTZ R94, R0.reuse, R17.reuse, R8 ;  /* 0x00000011005e7223 */ /* 0x0c2fe20000010008 */
[CC--:B------:R-:W-:Y:S01]  /*d420*/  ISETP.GE.AND P6, PT, R13.reuse, R50.reuse, PT ;  /* 0x000000320d00720c */ /* 0x0c0fe20003fc6270 */
[----:B------:R-:W-:Y:S01]  /*d430*/  FFMA.FTZ R17, R0, R17, R10 ;  /* 0x0000001100117223 */ /* 0x000fe2000001000a */
[----:B------:R-:W-:Y:S01]  /*d440*/  ISETP.GE.AND P1, PT, R13, R49, PT ;  /* 0x000000310d00720c */ /* 0x000fe20003f26270 */
[----:B------:R-:W-:Y:S01]  /*d450*/  HMMA.16816.F32 R56, R84, R78, R56 ;  /* 0x0000004e5438723c */ /* 0x000fe20000001838 */
[----:B------:R-:W1:Y:S01]  /*d460*/  LDSM.16.M88.4 R12, [R154+0x2000] ;  /* 0x002000009a0c783b */ /* 0x000e620000000200 */
[----:B------:R-:W-:Y:S01]  /*d470*/  IADD3 R95, R2, 0x19, RZ ;  /* 0x00000019025f7810 */ /* 0x000fe20007ffe0ff */
[-C--:B---3--:R-:W-:Y:S01]  /*d480*/  FFMA.FTZ R11, R0, R93.reuse, R11 ;  /* 0x0000005d000b7223 */ /* 0x088fe2000001000b */
[----:B------:R-:W-:Y:S01]  /*d490*/  IADD3 R76, R2, 0x20, RZ ;  /* 0x00000020024c7810 */ /* 0x000fe20007ffe0ff */
[----:B------:R-:W-:Y:S01]  /*d4a0*/  FFMA.FTZ R9, R0, R93, R9 ;  /* 0x0000005d00097223 */ /* 0x000fe20000010009 */
[----:B------:R-:W3:Y:S01]  /*d4b0*/  I2F R8, R95 ;  /* 0x0000005f00087306 */ /* 0x000ee20000201400 */
[----:B------:R-:W-:Y:S01]  /*d4c0*/  FSEL R94, R94, -INF , !P6 ;  /* 0xff8000005e5e7808 */ /* 0x000fe20007000000 */
[C---:B----4-:R-:W-:Y:S01]  /*d4d0*/  HMMA.16816.F32 R68, R108.reuse, R88, R68 ;  /* 0x000000586c44723c */ /* 0x050fe20000001844 */
[----:B------:R-:W-:Y:S01]  /*d4e0*/  FSEL R177, R11, -INF , !P0 ;  /* 0xff8000000bb17808 */ /* 0x000fe20004000000 */
[----:B--2---:R-:W2:Y:S01]  /*d4f0*/  LDSM.16.M88.4 R52, [R140+0x1800] ;  /* 0x001800008c34783b */ /* 0x004ea20000000200 */
[CC--:B-----5:R-:W-:Y:S01]  /*d500*/  FFMA.FTZ R11, R0.reuse, R83.reuse, R72 ;  /* 0x00000053000b7223 */ /* 0x0e0fe20000010048 */
[----:B------:R-:W-:Y:S01]  /*d510*/  ISETP.GE.AND P6, PT, R95, R50, PT ;  /* 0x000000325f00720c */ /* 0x000fe20003fc6270 */
[----:B------:R-:W-:Y:S01]  /*d520*/  FFMA.FTZ R74, R0, R83, R74 ;  /* 0x00000053004a7223 */ /* 0x000fe2000001004a */
[----:B------:R4:W5:Y:S01]  /*d530*/  I2F R89, R76 ;  /* 0x0000004c00597306 */ /* 0x0009620000201400 */
[----:B------:R-:W-:Y:S01]  /*d540*/  IADD3 R72, R2, 0x28, RZ ;  /* 0x0000002802487810 */ /* 0x000fe20007ffe0ff */
[----:B------:R-:W-:Y:S01]  /*d550*/  HMMA.16816.F32 R64, R108, R90, R64 ;  /* 0x0000005a6c40723c */ /* 0x000fe20000001840 */
[----:B------:R-:W-:-:S02]  /*d560*/  FSEL R88, R9, -INF , !P2 ;  /* 0xff80000009587808 */ /* 0x000fc40005000000 */
[----:B------:R-:W-:Y:S02]  /*d570*/  IADD3 R9, R2, 0x21, RZ ;  /* 0x0000002102097810 */ /* 0x000fe40007ffe0ff */
[----:B------:R-:W-:Y:S01]  /*d580*/  P2R R10, PR, RZ, 0x40 ;  /* 0x00000040ff0a7803 */ /* 0x000fe20000000000 */
[----:B------:R-:W1:Y:S01]  /*d590*/  I2F R83, R72 ;  /* 0x0000004800537306 */ /* 0x000e620000201400 */
[----:B------:R-:W-:Y:S01]  /*d5a0*/  FSEL R17, R17, -INF , !P1 ;  /* 0xff80000011117808 */ /* 0x000fe20004800000 */
[----:B---3--:R-:W-:Y:S01]  /*d5b0*/  FFMA.FTZ R73, R0, R8, R73 ;  /* 0x0000000800497223 */ /* 0x008fe20000010049 */
[----:B------:R-:W-:Y:S01]  /*d5c0*/  ISETP.GE.AND P6, PT, R76, R50, PT ;  /* 0x000000324c00720c */ /* 0x000fe20003fc6270 */
[----:B------:R-:W-:Y:S01]  /*d5d0*/  FFMA.FTZ R75, R0, R8, R75 ;  /* 0x00000008004b7223 */ /* 0x000fe2000001004b */
[----:B------:R-:W-:Y:S02]  /*d5e0*/  ISETP.GE.AND P1, PT, R76, R49, PT ;  /* 0x000000314c00720c */ /* 0x000fe40003f26270 */
[----:B------:R-:W-:Y:S01]  /*d5f0*/  IADD3 R90, R2, 0x29, RZ ;  /* 0x00000029025a7810 */ /* 0x000fe20007ffe0ff */
[----:B------:R3:W3:Y:S01]  /*d600*/  I2F R93, R9 ;  /* 0x00000009005d7306 */ /* 0x0006e20000201400 */
[----:B----4-:R-:W-:Y:S01]  /*d610*/  FSEL R76, R11, -INF , !P3 ;  /* 0xff8000000b4c7808 */ /* 0x010fe20005800000 */
[-C--:B-----5:R-:W-:Y:S01]  /*d620*/  FFMA.FTZ R70, R0, R89.reuse, R70 ;  /* 0x0000005900467223 */ /* 0x0a0fe20000010046 */
[----:B------:R-:W-:Y:S01]  /*d630*/  ISETP.NE.AND P3, PT, R10, RZ, PT ;  /* 0x000000ff0a00720c */ /* 0x000fe20003f65270 */
[----:B------:R-:W-:Y:S01]  /*d640*/  FFMA.FTZ R68, R0, R89, R68 ;  /* 0x0000005900447223 */ /* 0x000fe20000010044 */
[----:B------:R-:W-:-:S02]  /*d650*/  ISETP.GE.AND P2, PT, R9, R50, PT ;  /* 0x000000320900720c */ /* 0x000fc40003f46270 */
[----:B------:R-:W-:Y:S02]  /*d660*/  ISETP.GE.AND P0, PT, R9, R49, PT ;  /* 0x000000310900720c */ /* 0x000fe40003f06270 */
[----:B------:R-:W-:Y:S01]  /*d670*/  FSEL R78, R73, -INF , !P3 ;  /* 0xff800000494e7808 */ /* 0x000fe20005800000 */
[----:B-1----:R-:W-:Y:S01]  /*d680*/  FFMA.FTZ R64, R0, R83, R64 ;  /* 0x0000005300407223 */ /* 0x002fe20000010040 */
[----:B------:R-:W-:Y:S01]  /*d690*/  HMMA.16816.F32 R112, R84, R12, R112 ;  /* 0x0000000c5470723c */ /* 0x000fe20000001870 */
[----:B------:R-:W-:Y:S01]  /*d6a0*/  ISETP.GE.AND P3, PT, R72, R50, PT ;  /* 0x000000324800720c */ /* 0x000fe20003f66270 */
[----:B------:R-:W1:Y:S01]  /*d6b0*/  I2F R12, R90 ;  /* 0x0000005a000c7306 */ /* 0x000e620000201400 */
[----:B------:R-:W-:Y:S01]  /*d6c0*/  ISETP.GE.AND P4, PT, R95, R49, PT ;  /* 0x000000315f00720c */ /* 0x000fe20003f86270 */
[C---:B------:R-:W-:Y:S01]  /*d6d0*/  FFMA.FTZ R139, R0.reuse, R83, R66 ;  /* 0x00000053008b7223 */ /* 0x040fe20000010042 */
[----:B---3--:R-:W3:Y:S01]  /*d6e0*/  LDSM.16.M88.4 R8, [R154+0x2800] ;  /* 0x002800009a08783b */ /* 0x008ee20000000200 */
[----:B------:R-:W-:Y:S01]  /*d6f0*/  P2R R91, PR, RZ, 0x8 ;  /* 0x00000008ff5b7803 */ /* 0x000fe20000000000 */
[-C--:B------:R-:W-:Y:S01]  /*d700*/  FFMA.FTZ R71, R0, R93.reuse, R71 ;  /* 0x0000005d00477223 */ /* 0x080fe20000010047 */
[----:B------:R-:W-:Y:S01]  /*d710*/  IADD3 R13, R2, 0x30, RZ ;  /* 0x00000030020d7810 */ /* 0x000fe20007ffe0ff */
[----:B--2---:R-:W-:Y:S01]  /*d720*/  HMMA.16816.F32 R60, R108, R52, R60 ;  /* 0x000000346c3c723c */ /* 0x004fe2000000183c */
[----:B------:R-:W-:Y:S01]  /*d730*/  FSEL R135, R70, -INF , !P1 ;  /* 0xff80000046877808 */ /* 0x000fe20004800000 */
[----:B------:R-:W-:Y:S01]  /*d740*/  FFMA.FTZ R69, R0, R93, R69 ;  /* 0x0000005d00457223 */ /* 0x000fe20000010045 */
[----:B------:R-:W2:Y:S01]  /*d750*/  I2F R53, R13 ;  /* 0x0000000d00357306 */ /* 0x000ea20000201400 */
[----:B------:R-:W-:-:S02]  /*d760*/  ISETP.NE.AND P1, PT, R91, RZ, PT ;  /* 0x000000ff5b00720c */ /* 0x000fc40003f25270 */
[----:B------:R-:W-:Y:S02]  /*d770*/  FSEL R79, R75, -INF , !P4 ;  /* 0xff8000004b4f7808 */ /* 0x000fe40006000000 */
[----:B------:R-:W-:Y:S01]  /*d780*/  IADD3 R52, R2, 0x31, RZ ;  /* 0x0000003102347810 */ /* 0x000fe20007ffe0ff */
[-C--:B-1----:R-:W-:Y:S01]  /*d790*/  FFMA.FTZ R174, R0, R12.reuse, R65 ;  /* 0x0000000c00ae7223 */ /* 0x082fe20000010041 */
[----:B------:R-:W-:Y:S01]  /*d7a0*/  FSEL R77, R74, -INF , !P5 ;  /* 0xff8000004a4d7808 */ /* 0x000fe20006800000 */
[----:B------:R-:W-:Y:S01]  /*d7b0*/  HMMA.16816.F32 R56, R108, R54, R56 ;  /* 0x000000366c38723c */ /* 0x000fe20000001838 */
[----:B------:R-:W-:Y:S01]  /*d7c0*/  ISETP.GE.AND P4, PT, R72, R49, PT ;  /* 0x000000314800720c */ /* 0x000fe20003f86270 */
[----:B------:R-:W1:Y:S01]  /*d7d0*/  I2F R66, R52 ;  /* 0x0000003400427306 */ /* 0x000e620000201400 */
[----:B------:R-:W4:Y:S01]  /*d7e0*/  LDSM.16.M88.4 R72, [R140+0x2000] ;  /* 0x002000008c48783b */ /* 0x000f220000000200 */
[----:B------:R-:W-:Y:S01]  /*d7f0*/  FSEL R64, R64, -INF , !P1 ;  /* 0xff80000040407808 */ /* 0x000fe20004800000 */
[----:B------:R-:W-:Y:S01]  /*d800*/  FFMA.FTZ R67, R0, R12, R67 ;  /* 0x0000000c00437223 */ /* 0x000fe20000010043 */
[----:B------:R-:W-:-:S02]  /*d810*/  ISETP.GE.AND P1, PT, R52, R50, PT ;  /* 0x000000323400720c */ /* 0x000fc40003f26270 */
[----:B------:R-:W-:Y:S01]  /*d820*/  FSEL R137, R71, -INF , !P0 ;  /* 0xff80000047897808 */ /* 0x000fe20004000000 */
[C---:B------:R-:W-:Y:S01]  /*d830*/  HMMA.16816.F32 R44, R84.reuse, R14, R44 ;  /* 0x0000000e542c723c */ /* 0x040fe2000000182c */
[----:B------:R-:W-:Y:S02]  /*d840*/  FSEL R136, R68, -INF , !P6 ;  /* 0xff80000044887808 */ /* 0x000fe40007000000 */
[CC--:B------:R-:W-:Y:S01]  /*d850*/  ISETP.GE.AND P5, PT, R13.reuse, R50.reuse, PT ;  /* 0x000000320d00720c */ /* 0x0c0fe20003fa6270 */
[C---:B--2---:R-:W-:Y:S01]  /*d860*/  FFMA.FTZ R60, R0.reuse, R53, R60 ;  /* 0x00000035003c7223 */ /* 0x044fe2000001003c */
[----:B------:R-:W-:Y:S01]  /*d870*/  ISETP.GE.AND P0, PT, R13, R49, PT ;  /* 0x000000310d00720c */ /* 0x000fe20003f06270 */
[----:B------:R-:W-:Y:S01]  /*d880*/  FFMA.FTZ R62, R0, R53, R62 ;  /* 0x00000035003e7223 */ /* 0x000fe2000001003e */
[----:B------:R-:W-:Y:S02]  /*d890*/  ISETP.GE.AND P6, PT, R90, R50, PT ;  /* 0x000000325a00720c */ /* 0x000fe40003fc6270 */
[----:B------:R-:W-:Y:S01]  /*d8a0*/  P2R R13, PR, RZ, 0x2 ;  /* 0x00000002ff0d7803 */ /* 0x000fe20000000000 */
[-C--:B-1----:R-:W-:Y:S01]  /*d8b0*/  FFMA.FTZ R129, R0, R66.reuse, R63 ;  /* 0x0000004200817223 */ /* 0x082fe2000001003f */
[-C--:B------:R-:W-:Y:S01]  /*d8c0*/  ISETP.GE.AND P1, PT, R52, R49.reuse, PT ;  /* 0x000000313400720c */ /* 0x080fe20003f26270 */
[----:B------:R-:W-:Y:S01]  /*d8d0*/  FFMA.FTZ R61, R0, R66, R61 ;  /* 0x00000042003d7223 */ /* 0x000fe2000001003d */
[----:B------:R-:W-:Y:S01]  /*d8e0*/  FSEL R174, R174, -INF , !P6 ;  /* 0xff800000aeae7808 */ /* 0x000fe20007000000 */
[----:B------:R-:W1:Y:S01]  /*d8f0*/  LDSM.16.M88.4 R52, [R140+0x2800] ;  /* 0x002800008c34783b */ /* 0x000e620000000200 */
[----:B------:R-:W-:Y:S01]  /*d900*/  ISETP.NE.AND P6, PT, R13, RZ, PT ;  /* 0x000000ff0d00720c */ /* 0x000fe20003fc5270 */
[----:B---3--:R-:W-:Y:S01]  /*d910*/  HMMA.16816.F32 R40, R84, R8, R40 ;  /* 0x000000085428723c */ /* 0x008fe20000001828 */
[----:B------:R-:W-:Y:S01]  /*d920*/  ISETP.GE.AND P3, PT, R90, R49, PT ;  /* 0x000000315a00720c */ /* 0x000fe20003f66270 */
[----:B------:R-:W2:Y:S01]  /*d930*/  LDSM.16.M88.4 R12, [R154+0x3000] ;  /* 0x003000009a0c783b */ /* 0x000ea20000000200 */
[----:B------:R-:W-:-:S02]  /*d940*/  IADD3 R68, R2, 0x38, RZ ;  /* 0x0000003802447810 */ /* 0x000fc40007ffe0ff */
[----:B------:R-:W-:Y:S02]  /*d950*/  FSEL R175, R67, -INF , !P3 ;  /* 0xff80000043af7808 */ /* 0x000fe40005800000 */
[----:B------:R-:W3:Y:S01]  /*d960*/  I2F R65, R68 ;  /* 0x0000004400417306 */ /* 0x000ee20000201400 */
[----:B------:R-:W-:Y:S01]  /*d970*/  IADD3 R67, R2, 0x39, RZ ;  /* 0x0000003902437810 */ /* 0x000fe20007ffe0ff */
[----:B------:R-:W-:Y:S01]  /*d980*/  HMMA.16816.F32 R36, R84, R10, R36 ;  /* 0x0000000a5424723c */ /* 0x000fe20000001824 */
[----:B------:R-:W-:Y:S02]  /*d990*/  FSEL R139, R139, -INF , !P4 ;  /* 0xff8000008b8b7808 */ /* 0x000fe40006000000 */
[----:B------:R-:W-:Y:S02]  /*d9a0*/  ISETP.GE.AND P4, PT, R68, R50, PT ;  /* 0x000000324400720c */ /* 0x000fe40003f86270 */
[----:B------:R-:W-:Y:S01]  /*d9b0*/  IADD3 R9, R2, 0x40, RZ ;  /* 0x0000004002097810 */ /* 0x000fe20007ffe0ff */
[----:B------:R-:W5:Y:S01]  /*d9c0*/  I2F R8, R67 ;  /* 0x0000004300087306 */ /* 0x000f620000201400 */
[----:B------:R-:W-:Y:S01]  /*d9d0*/  FSEL R138, R69, -INF , !P2 ;  /* 0xff800000458a7808 */ /* 0x000fe20005000000 */
[----:B----4-:R-:W-:Y:S01]  /*d9e0*/  HMMA.16816.F32 R112, R108, R72, R112 ;  /* 0x000000486c70723c */ /* 0x010fe20000001870 */
[----:B------:R-:W-:-:S02]  /*d9f0*/  FSEL R119, R62, -INF , !P0 ;  /* 0xff8000003e777808 */ /* 0x000fc40004000000 */
[----:B------:R-:W-:Y:S01]  /*da00*/  ISETP.GE.AND P2, PT, R68, R49, PT ;  /* 0x000000314400720c */ /* 0x000fe20003f46270 */
[CC--:B---3--:R-:W-:Y:S02]  /*da10*/  FFMA.FTZ R56, R0.reuse, R65.reuse, R56 ;  /* 0x0000004100387223 */ /* 0x0c8fe40000010038 */
[----:B------:R-:W3:Y:S01]  /*da20*/  I2F R63, R9 ;  /* 0x00000009003f7306 */ /* 0x000ee20000201400 */
[----:B------:R-:W-:Y:S01]  /*da30*/  FFMA.FTZ R58, R0, R65, R58 ;  /* 0x00000041003a7223 */ /* 0x000fe2000001003a */
[----:B------:R-:W-:Y:S01]  /*da40*/  HMMA.16816.F32 R44, R108, R74, R44 ;  /* 0x0000004a6c2c723c */ /* 0x000fe2000000182c */
[C---:B------:R-:W-:Y:S02]  /*da50*/  ISETP.GE.AND P3, PT, R67.reuse, R50, PT ;  /* 0x000000324300720c */ /* 0x040fe40003f66270 */
[----:B------:R-:W-:Y:S01]  /*da60*/  FSEL R132, R56, -INF , !P4 ;  /* 0xff80000038847808 */ /* 0x000fe20006000000 */
[CC--:B-----5:R-:W-:Y:S01]  /*da70*/  FFMA.FTZ R57, R0.reuse, R8.reuse, R57 ;  /* 0x0000000800397223 */ /* 0x0e0fe20000010039 */
[----:B------:R-:W-:Y:S01]  /*da80*/  ISETP.GE.AND P0, PT, R67, R49, PT ;  /* 0x000000314300720c */ /* 0x000fe20003f06270 */
[----:B------:R-:W-:Y:S01]  /*da90*/  FFMA.FTZ R59, R0, R8, R59 ;  /* 0x00000008003b7223 */ /* 0x000fe2000001003b */
[----:B------:R-:W-:-:S02]  /*daa0*/  IADD3 R56, R2, 0x48, RZ ;  /* 0x0000004802387810 */ /* 0x000fc40007ffe0ff */
[----:B------:R-:W-:Y:S02]  /*dab0*/  IADD3 R65, R2, 0x49, RZ ;  /* 0x0000004902417810 */ /* 0x000fe40007ffe0ff */
[----:B------:R-:W-:Y:S01]  /*dac0*/  FSEL R128, R60, -INF , !P5 ;  /* 0xff8000003c807808 */ /* 0x000fe20006800000 */
[----:B-1----:R-:W-:Y:S01]  /*dad0*/  HMMA.16816.F32 R40, R108, R52, R40 ;  /* 0x000000346c28723c */ /* 0x002fe20000001828 */
[----:B------:R-:W-:Y:S02]  /*dae0*/  IADD3 R62, R2, 0x41, RZ ;  /* 0x00000041023e7810 */ /* 0x000fe40007ffe0ff */
[----:B------:R-:W-:Y:S01]  /*daf0*/  FSEL R129, R129, -INF , !P1 ;  /* 0xff80000081817808 */ /* 0x000fe20004800000 */
[C---:B---3--:R-:W-:Y:S01]  /*db00*/  FFMA.FTZ R105, R0.reuse, R63, R114 ;  /* 0x0000003f00697223 */ /* 0x048fe20000010072 */
[C---:B------:R-:W-:Y:S01]  /*db10*/  ISETP.GE.AND P5, PT, R9.reuse, R50, PT ;  /* 0x000000320900720c */ /* 0x040fe20003fa6270 */
[----:B------:R1:W3:Y:S01]  /*db20*/  I2F R60, R62 ;  /* 0x0000003e003c7306 */ /* 0x0002e20000201400 */
[----:B------:R-:W-:Y:S01]  /*db30*/  ISETP.GE.AND P1, PT, R9, R49, PT ;  /* 0x000000310900720c */ /* 0x000fe20003f26270 */
[----:B--2---:R-:W-:Y:S01]  /*db40*/  HMMA.16816.F32 R32, R84, R12, R32 ;  /* 0x0000000c5420723c */ /* 0x004fe20000001820 */
[----:B------:R-:W2:Y:S01]  /*db50*/  LDSM.16.M88.4 R8, [R154+0x3800] ;  /* 0x003800009a08783b */ /* 0x000ea20000000200 */
[----:B------:R-:W-:Y:S01]  /*db60*/  FSEL R130, R61, -INF , !P6 ;  /* 0xff8000003d827808 */ /* 0x000fe20007000000 */
[----:B------:R-:W-:Y:S01]  /*db70*/  FFMA.FTZ R104, R0, R63, R112 ;  /* 0x0000003f00687223 */ /* 0x000fe20000010070 */
[----:B------:R-:W-:-:S02]  /*db80*/  FSEL R131, R58, -INF , !P2 ;  /* 0xff8000003a837808 */ /* 0x000fc40005000000 */
[----:B------:R-:W-:Y:S01]  /*db90*/  FSEL R134, R57, -INF , !P3 ;  /* 0xff80000039867808 */ /* 0x000fe20005800000 */
[----:B------:R-:W4:Y:S01]  /*dba0*/  I2F R12, R65 ;  /* 0x00000041000c7306 */ /* 0x000f220000201400 */
[----:B------:R-:W-:Y:S01]  /*dbb0*/  FSEL R133, R59, -INF , !P0 ;  /* 0xff8000003b857808 */ /* 0x000fe20004000000 */
[----:B------:R-:W-:Y:S01]  /*dbc0*/  HMMA.16816.F32 R28, R84, R14, R28 ;  /* 0x0000000e541c723c */ /* 0x000fe2000000181c */
[CC--:B------:R-:W-:Y:S02]  /*dbd0*/  ISETP.GE.AND P4, PT, R62.reuse, R50.reuse, PT ;  /* 0x000000323e00720c */ /* 0x0c0fe40003f86270 */
[-C--:B------:R-:W-:Y:S02]  /*dbe0*/  ISETP.GE.AND P2, PT, R62, R49.reuse, PT ;  /* 0x000000313e00720c */ /* 0x080fe40003f46270 */
[C---:B------:R-:W-:Y:S01]  /*dbf0*/  ISETP.GE.AND P3, PT, R56.reuse, R50, PT ;  /* 0x000000323800720c */ /* 0x040fe20003f66270 */
[----:B------:R5:W5:Y:S01]  /*dc00*/  I2F R61, R56 ;  /* 0x00000038003d7306 */ /* 0x000b620000201400 */
[-C--:B------:R-:W-:Y:S01]  /*dc10*/  ISETP.GE.AND P0, PT, R56, R49.reuse, PT ;  /* 0x000000313800720c */ /* 0x080fe20003f06270 */
[----:B------:R-:W-:Y:S01]  /*dc20*/  HMMA.16816.F32 R36, R108, R54, R36 ;  /* 0x000000366c24723c */ /* 0x000fe20000001824 */
[----:B-1----:R-:W-:Y:S01]  /*dc30*/  IADD3 R62, R2, 0x50, RZ ;  /* 0x00000050023e7810 */ /* 0x002fe20007ffe0ff */
[CC--:B---3--:R-:W-:Y:S01]  /*dc40*/  FFMA.FTZ R112, R0.reuse, R60.reuse, R113 ;  /* 0x0000003c00707223 */ /* 0x0c8fe20000010071 */
[----:B------:R-:W-:Y:S01]  /*dc50*/  FSEL R105, R105, -INF , !P1 ;  /* 0xff80000069697808 */ /* 0x000fe20004800000 */
[C---:B------:R-:W-:Y:S01]  /*dc60*/  FFMA.FTZ R115, R0.reuse, R60, R115 ;  /* 0x0000003c00737223 */ /* 0x040fe20000010073 */
[C---:B------:R-:W-:Y:S01]  /*dc70*/  ISETP.GE.AND P6, PT, R65.reuse, R50, PT ;  /* 0x000000324100720c */ /* 0x040fe20003fc6270 */
[----:B------:R-:W1:Y:S01]  /*dc80*/  I2F R13, R62 ;  /* 0x0000003e000d7306 */ /* 0x000e620000201400 */
[CC--:B----4-:R-:W-:Y:S01]  /*dc90*/  FFMA.FTZ R118, R0.reuse, R12.reuse, R45 ;  /* 0x0000000c00767223 */ /* 0x0d0fe2000001002d */
[----:B------:R-:W-:Y:S01]  /*dca0*/  ISETP.GE.AND P1, PT, R65, R49, PT ;  /* 0x000000314100720c */ /* 0x000fe20003f26270 */
[----:B------:R-:W-:Y:S01]  /*dcb0*/  FFMA.FTZ R47, R0, R12, R47 ;  /* 0x0000000c002f7223 */ /* 0x000fe2000001002f */
[----:B------:R-:W-:-:S02]  /*dcc0*/  IADD3 R14, R2, 0x58, RZ ;  /* 0x00000058020e7810 */ /* 0x000fc40007ffe0ff */
[----:B------:R-:W-:Y:S01]  /*dcd0*/  FSEL R118, R118, -INF , !P6 ;  /* 0xff80000076767808 */ /* 0x000fe20007000000 */
[----:B-----5:R-:W3:Y:S01]  /*dce0*/  LDSM.16.M88.4 R56, [R140+0x3000] ;  /* 0x003000008c38783b */ /* 0x020ee20000000200 */
[----:B------:R-:W-:Y:S01]  /*dcf0*/  FSEL R117, R47, -INF , !P1 ;  /* 0xff8000002f757808 */ /* 0x000fe20004800000 */
[----:B------:R4:W5:Y:S01]  /*dd00*/  I2F R45, R14 ;  /* 0x0000000e002d7306 */ /* 0x0009620000201400 */
[----:B------:R-:W-:Y:S01]  /*dd10*/  ISETP.GE.AND P6, PT, R14, R50, PT ;  /* 0x000000320e00720c */ /* 0x000fe20003fc6270 */
[----:B------:R-:W-:Y:S01]  /*dd20*/  FFMA.FTZ R116, R0, R61, R44 ;  /* 0x0000003d00747223 */ /* 0x000fe2000001002c */
[----:B------:R-:W-:Y:S01]  /*dd30*/  ISETP.GE.AND P1, PT, R14, R49, PT ;  /* 0x000000310e00720c */ /* 0x000fe20003f26270 */
[----:B------:R-:W-:Y:S01]  /*dd40*/  FFMA.FTZ R46, R0, R61, R46 ;  /* 0x0000003d002e7223 */ /* 0x000fe2000001002e */
[----:B------:R-:W-:Y:S01]  /*dd50*/  IADD3 R52, R2, 0x51, RZ ;  /* 0x0000005102347810 */ /* 0x000fe20007ffe0ff */
[-C--:B-1----:R-:W-:Y:S01]  /*dd60*/  FFMA.FTZ R40, R0, R13.reuse, R40 ;  /* 0x0000000d00287223 */ /* 0x082fe20000010028 */
[----:B------:R-:W-:Y:S01]  /*dd70*/  FSEL R104, R104, -INF , !P5 ;  /* 0xff80000068687808 */ /* 0x000fe20006800000 */
[----:B------:R-:W-:Y:S01]  /*dd80*/  FFMA.FTZ R42, R0, R13, R42 ;  /* 0x0000000d002a7223 */ /* 0x000fe2000001002a */
[----:B------:R-:W1:Y:S01]  /*dd90*/  I2F R44, R52 ;  /* 0x00000034002c7306 */ /* 0x000e620000201400 */
[----:B--2---:R-:W-:Y:S01]  /*dda0*/  HMMA.16816.F32 R24, R84, R8, R24 ;  /* 0x000000085418723c */ /* 0x004fe20000001818 */
[----:B------:R-:W-:-:S02]  /*ddb0*/  FSEL R113, R46, -INF , !P0 ;  /* 0xff8000002e717808 */ /* 0x000fc40004000000 */
[----:B------:R-:W-:Y:S02]  /*ddc0*/  IADD3 R46, R2, 0x59, RZ ;  /* 0x00000059022e7810 */ /* 0x000fe40007ffe0ff */
[----:B------:R-:W-:Y:S01]  /*ddd0*/  ISETP.GE.AND P5, PT, R62, R50, PT ;  /* 0x000000323e00720c */ /* 0x000fe20003fa6270 */
[----:B----4-:R-:W2:Y:S01]  /*dde0*/  LDSM.16.M88.4 R12, [R140+0x3800] ;  /* 0x003800008c0c783b */ /* 0x010ea20000000200 */
[----:B------:R-:W4:Y:S01]  /*ddf0*/  I2F R8, R46 ;  /* 0x0000002e00087306 */ /* 0x000f220000201400 */
[----:B------:R-:W-:Y:S01]  /*de00*/  HMMA.16816.F32 R20, R84, R10, R20 ;  /* 0x0000000a5414723c */ /* 0x000fe20000001814 */
[----:B------:R-:W-:Y:S01]  /*de10*/  FSEL R66, R40, -INF , !P5 ;  /* 0xff80000028427808 */ /* 0x000fe20006800000 */
[-C--:B-----5:R-:W-:Y:S01]  /*de20*/  FFMA.FTZ R38, R0, R45.reuse, R38 ;  /* 0x0000002d00267223 */ /* 0x0a0fe20000010026 */
[----:B------:R-:W-:Y:S01]  /*de30*/  IADD3 R40, R2, 0x60, RZ ;  /* 0x0000006002287810 */ /* 0x000fe20007ffe0ff */
[----:B------:R-:W-:Y:S01]  /*de40*/  FFMA.FTZ R36, R0, R45, R36 ;  /* 0x0000002d00247223 */ /* 0x000fe20000010024 */
[----:B------:R-:W-:Y:S01]  /*de50*/  FSEL R112, R112, -INF , !P4 ;  /* 0xff80000070707808 */ /* 0x000fe20006000000 */
[----:B------:R-:W-:-:S04]  /*de60*/  DEPBAR.LE SB0, 0x0 ;  /* 0x000080000000791a */ /* 0x000fc80000000000 */
[-C--:B-1----:R-:W-:Y:S01]  /*de70*/  FFMA.FTZ R102, R0, R44.reuse, R41 ;  /* 0x0000002c00667223 */ /* 0x082fe20000010029 */
[----:B------:R-:W-:Y:S01]  /*de80*/  IADD3 R41, R2, 0x61, RZ ;  /* 0x0000006102297810 */ /* 0x000fe20007ffe0ff */
[----:B------:R-:W-:Y:S01]  /*de90*/  I2F R9, R40 ;  /* 0x0000002800097306 */ /* 0x000fe20000201400 */
[----:B------:R-:W-:Y:S01]  /*dea0*/  FSEL R103, R38, -INF , !P1 ;  /* 0xff80000026677808 */ /* 0x000fe20004800000 */
[----:B------:R-:W-:Y:S01]  /*deb0*/  FFMA.FTZ R43, R0, R44, R43 ;  /* 0x0000002c002b7223 */ /* 0x000fe2000001002b */
[----:B------:R-:W-:Y:S01]  /*dec0*/  IADD3 R38, R2, 0x69, RZ ;  /* 0x0000006902267810 */ /* 0x000fe20007ffe0ff */
[-C--:B----4-:R-:W-:Y:S01]  /*ded0*/  FFMA.FTZ R37, R0, R8.reuse, R37 ;  /* 0x0000000800257223 */ /* 0x090fe20000010025 */
[----:B------:R-:W-:Y:S01]  /*dee0*/  FSEL R106, R36, -INF , !P6 ;  /* 0xff800000246a7808 */ /* 0x000fe20007000000 */
[----:B------:R-:W-:Y:S01]  /*def0*/  FFMA.FTZ R39, R0, R8, R39 ;  /* 0x0000000800277223 */ /* 0x000fe20000010027 */
[----:B------:R-:W-:Y:S01]  /*df00*/  IADD3 R36, R2, 0x68, RZ ;  /* 0x0000006802247810 */ /* 0x000fe20007ffe0ff */
[----:B---3--:R-:W-:Y:S01]  /*df10*/  HMMA.16816.F32 R32, R108, R56, R32 ;  /* 0x000000386c20723c */ /* 0x008fe20000001820 */
[----:B------:R-:W1:Y:S01]  /*df20*/  I2F R10, R41 ;  /* 0x00000029000a7306 */ /* 0x000e620000201400 */
[----:B------:R-:W-:-:S02]  /*df30*/  ISETP.GE.AND P0, PT, R52, R49, PT ;  /* 0x000000313400720c */ /* 0x000fc40003f06270 */
[-C--:B------:R-:W-:Y:S02]  /*df40*/  ISETP.GE.AND P4, PT, R52, R50.reuse, PT ;  /* 0x000000323400720c */ /* 0x080fe40003f86270 */
[----:B------:R-:W-:Y:S02]  /*df50*/  ISETP.GE.AND P6, PT, R41, R50, PT ;  /* 0x000000322900720c */ /* 0x000fe40003fc6270 */
[----:B------:R-:W-:Y:S01]  /*df60*/  HMMA.16816.F32 R28, R108, R58, R28 ;  /* 0x0000003a6c1c723c */ /* 0x000fe2000000181c */
[----:B------:R-:W3:Y:S01]  /*df70*/  I2F R8, R38 ;  /* 0x0000002600087306 */ /* 0x000ee20000201400 */
[----:B------:R-:W-:Y:S02]  /*df80*/  FSEL R67, R43, -INF , !P0 ;  /* 0xff8000002b437808 */ /* 0x000fe40004000000 */
[----:B------:R-:W-:Y:S02]  /*df90*/  FSEL R102, R102, -INF , !P4 ;  /* 0xff80000066667808 */ /* 0x000fe40006000000 */
[----:B------:R-:W-:-:S02]  /*dfa0*/  ISETP.GE.AND P0, PT, R40, R49, PT ;  /* 0x000000312800720c */ /* 0x000fc40003f06270 */
[-C--:B------:R-:W-:Y:S01]  /*dfb0*/  ISETP.GE.AND P4, PT, R40, R50.reuse, PT ;  /* 0x000000322800720c */ /* 0x080fe20003f86270 */
[----:B------:R-:W4:Y:S01]  /*dfc0*/  I2F R11, R36 ;  /* 0x00000024000b7306 */ /* 0x000f220000201400 */
[C---:B--2---:R-:W-:Y:S01]  /*dfd0*/  HMMA.16816.F32 R24, R108.reuse, R12, R24 ;  /* 0x0000000c6c18723c */ /* 0x044fe20000001818 */
[----:B------:R-:W-:Y:S02]  /*dfe0*/  ISETP.GE.AND P5, PT, R46, R50, PT ;  /* 0x000000322e00720c */ /* 0x000fe40003fa6270 */
[----:B------:R-:W-:Y:S02]  /*dff0*/  FSEL R115, R115, -INF , !P2 ;  /* 0xff80000073737808 */ /* 0x000fe40005000000 */
[----:B------:R-:W-:Y:S01]  /*e000*/  FSEL R114, R37, -INF , !P5 ;  /* 0xff80000025727808 */ /* 0x000fe20006800000 */
[-C--:B-1----:R-:W-:Y:S01]  /*e010*/  FFMA.FTZ R33, R0, R10.reuse, R33 ;  /* 0x0000000a00217223 */ /* 0x082fe20000010021 */
[----:B------:R-:W-:Y:S01]  /*e020*/  IADD3 R12, R2, 0x78, RZ ;  /* 0x00000078020c7810 */ /* 0x000fe20007ffe0ff */
[----:B------:R-:W-:Y:S01]  /*e030*/  FFMA.FTZ R35, R0, R10, R35 ;  /* 0x0000000a00237223 */ /* 0x000fe20000010023 */
[----:B------:R-:W-:Y:S01]  /*e040*/  IADD3 R10, R2, 0x71, RZ ;  /* 0x00000071020a7810 */ /* 0x000fe20007ffe0ff */
[----:B------:R-:W-:Y:S01]  /*e050*/  HMMA.16816.F32 R20, R108, R14, R20 ;  /* 0x0000000e6c14723c */ /* 0x000fe20000001814 */
[CC--:B------:R-:W-:Y:S01]  /*e060*/  FFMA.FTZ R32, R0.reuse, R9.reuse, R32 ;  /* 0x0000000900207223 */ /* 0x0c0fe20000010020 */
[----:B------:R-:W-:Y:S01]  /*e070*/  FSEL R56, R33, -INF , !P6 ;  /* 0xff80000021387808 */ /* 0x000fe20007000000 */
[----:B------:R-:W1:Y:S01]  /*e080*/  I2F R14, R10 ;  /* 0x0000000a000e7306 */ /* 0x000e620000201400 */
[----:B------:R-:W-:Y:S01]  /*e090*/  FFMA.FTZ R34, R0, R9, R34 ;  /* 0x0000000900227223 */ /* 0x000fe20000010022 */
[----:B------:R-:W-:Y:S01]  /*e0a0*/  IADD3 R9, R2, 0x70, RZ ;  /* 0x0000007002097810 */ /* 0x000fe20007ffe0ff */
[----:B---3--:R-:W-:Y:S01]  /*e0b0*/  FFMA.FTZ R29, R0, R8, R29 ;  /* 0x00000008001d7223 */ /* 0x008fe2000001001d */
[----:B------:R-:W-:Y:S01]  /*e0c0*/  FSEL R58, R32, -INF , !P4 ;  /* 0xff800000203a7808 */ /* 0x000fe20006000000 */
[C---:B----4-:R-:W-:Y:S01]  /*e0d0*/  FFMA.FTZ R28, R0.reuse, R11, R28 ;  /* 0x0000000b001c7223 */ /* 0x050fe2000001001c */
[C---:B------:R-:W-:Y:S01]  /*e0e0*/  ISETP.GE.AND P6, PT, R9.reuse, R50, PT ;  /* 0x000000320900720c */ /* 0x040fe20003fc6270 */
[----:B------:R-:W-:Y:S01]  /*e0f0*/  FFMA.FTZ R31, R0, R8, R31 ;  /* 0x00000008001f7223 */ /* 0x000fe2000001001f */
[----:B------:R-:W-:Y:S01]  /*e100*/  FSEL R53, R34, -INF , !P0 ;  /* 0xff80000022357808 */ /* 0x000fe20004000000 */
[----:B------:R-:W2:Y:S01]  /*e110*/  I2F R13, R9 ;  /* 0x00000009000d7306 */ /* 0x000ea20000201400 */
[----:B------:R-:W-:Y:S01]  /*e120*/  ISETP.GE.AND P0, PT, R9, R49, PT ;  /* 0x000000310900720c */ /* 0x000fe20003f06270 */
[----:B------:R-:W-:Y:S01]  /*e130*/  FFMA.FTZ R30, R0, R11, R30 ;  /* 0x0000000b001e7223 */ /* 0x000fe2000001001e */
[----:B------:R-:W-:-:S02]  /*e140*/  ISETP.GE.AND P4, PT, R38, R50, PT ;  /* 0x000000322600720c */ /* 0x000fc40003f86270 */
[----:B------:R-:W-:Y:S02]  /*e150*/  ISETP.GE.AND P5, PT, R36, R50, PT ;  /* 0x000000322400720c */ /* 0x000fe40003fa6270 */
[----:B------:R-:W-:Y:S01]  /*e160*/  IADD3 R8, R2, 0x79, RZ ;  /* 0x0000007902087810 */ /* 0x000fe20007ffe0ff */
[----:B------:R-:W3:Y:S01]  /*e170*/  I2F R11, R12 ;  /* 0x0000000c000b7306 */ /* 0x000ee20000201400 */
[----:B------:R-:W-:Y:S01]  /*e180*/  FSEL R54, R29, -INF , !P4 ;  /* 0xff8000001d367808 */ /* 0x000fe20006000000 */
[-C--:B-1----:R-:W-:Y:S01]  /*e190*/  FFMA.FTZ R27, R0, R14.reuse, R27 ;  /* 0x0000000e001b7223 */ /* 0x082fe2000001001b */
[-C--:B------:R-:W-:Y:S01]  /*e1a0*/  ISETP.GE.AND P2, PT, R62, R49.reuse, PT ;  /* 0x000000313e00720c */ /* 0x080fe20003f46270 */
[----:B------:R-:W-:Y:S01]  /*e1b0*/  FFMA.FTZ R25, R0, R14, R25 ;  /* 0x0000000e00197223 */ /* 0x000fe20000010019 */
[----:B------:R-:W-:Y:S02]  /*e1c0*/  FSEL R62, R28, -INF , !P5 ;  /* 0xff8000001c3e7808 */ /* 0x000fe40006800000 */
[----:B------:R-:W-:Y:S01]  /*e1d0*/  ISETP.GE.AND P5, PT, R10, R49, PT ;  /* 0x000000310a00720c */ /* 0x000fe20003fa6270 */
[CC--:B--2---:R-:W-:Y:S01]  /*e1e0*/  FFMA.FTZ R24, R0.reuse, R13.reuse, R24 ;  /* 0x0000000d00187223 */ /* 0x0c4fe20000010018 */
[----:B------:R-:W-:Y:S01]  /*e1f0*/  P2R R9, PR, RZ, 0x40 ;  /* 0x00000040ff097803 */ /* 0x000fe20000000000 */
[----:B------:R-:W-:Y:S01]  /*e200*/  FFMA.FTZ R26, R0, R13, R26 ;  /* 0x0000000d001a7223 */ /* 0x000fe2000001001a */
[----:B------:R-:W-:Y:S01]  /*e210*/  FSEL R27, R27, -INF , !P5 ;  /* 0xff8000001b1b7808 */ /* 0x000fe20006800000 */
[----:B------:R-:W-:Y:S01]  /*e220*/  BAR.SYNC.DEFER_BLOCKING 0x0 ;  /* 0x0000000000007b1d */ /* 0x000fe20000010000 */
[----:B------:R-:W-:-:S02]  /*e230*/  ISETP.NE.AND P4, PT, R9, RZ, PT ;  /* 0x000000ff0900720c */ /* 0x000fc40003f85270 */
[----:B------:R-:W-:Y:S01]  /*e240*/  FSEL R116, R116, -INF , !P3 ;  /* 0xff80000074747808 */ /* 0x000fe20005800000 */
[----:B---3--:R-:W-:Y:S01]  /*e250*/  FFMA.FTZ R22, R0, R11, R22 ;  /* 0x0000000b00167223 */ /* 0x008fe20000010016 */
[----:B------:R-:W-:Y:S01]  /*e260*/  FSEL R65, R42, -INF , !P2 ;  /* 0xff8000002a417808 */ /* 0x000fe20005000000 */
[----:B------:R-:W1:Y:S01]  /*e270*/  I2F R9, R8 ;  /* 0x0000000800097306 */ /* 0x000e620000201400 */
[----:B------:R-:W-:Y:S02]  /*e280*/  ISETP.GE.AND P5, PT, R48, 0x2, PT ;  /* 0x000000023000780c */ /* 0x000fe40003fa6270 */
[-C--:B------:R-:W-:Y:S02]  /*e290*/  ISETP.GE.AND P3, PT, R46, R49.reuse, PT ;  /* 0x000000312e00720c */ /* 0x080fe40003f66270 */
[-C--:B------:R-:W-:Y:S02]  /*e2a0*/  ISETP.GE.AND P2, PT, R41, R49.reuse, PT ;  /* 0x000000312900720c */ /* 0x080fe40003f46270 */
[----:B------:R-:W-:-:S02]  /*e2b0*/  ISETP.GE.AND P1, PT, R38, R49, PT ;  /* 0x000000312600720c */ /* 0x000fc40003f26270 */
[----:B------:R-:W-:Y:S01]  /*e2c0*/  FSEL R107, R39, -INF , !P3 ;  /* 0xff800000276b7808 */ /* 0x000fe20005800000 */
[----:B------:R-:W-:Y:S01]  /*e2d0*/  FFMA.FTZ R39, R0, R11, R20 ;  /* 0x0000000b00277223 */ /* 0x000fe20000010014 */
[----:B------:R-:W-:Y:S02]  /*e2e0*/  FSEL R35, R35, -INF , !P2 ;  /* 0xff80000023237808 */ /* 0x000fe40005000000 */
[----:B------:R-:W-:Y:S02]  /*e2f0*/  ISETP.GE.AND P3, PT, R36, R49, PT ;  /* 0x000000312400720c */ /* 0x000fe40003f66270 */
[----:B------:R-:W-:Y:S01]  /*e300*/  ISETP.GE.AND P2, PT, R10, R50, PT ;  /* 0x000000320a00720c */ /* 0x000fe20003f46270 */
[CC--:B-1----:R-:W-:Y:S01]  /*e310*/  FFMA.FTZ R38, R0.reuse, R9.reuse, R21 ;  /* 0x0000000900267223 */ /* 0x0c2fe20000010015 */
[----:B------:R-:W-:Y:S01]  /*e320*/  FSEL R41, R31, -INF , !P1 ;  /* 0xff8000001f297808 */ /* 0x000fe20004800000 */
[----:B------:R-:W-:Y:S01]  /*e330*/  FFMA.FTZ R20, R0, R9, R23 ;  /* 0x0000000900147223 */ /* 0x000fe20000010017 */
[----:B------:R-:W-:-:S02]  /*e340*/  FSEL R34, R24, -INF , !P4 ;  /* 0xff80000018227808 */ /* 0x000fc40006000000 */
[CC--:B------:R-:W-:Y:S02]  /*e350*/  ISETP.GE.AND P4, PT, R2.reuse, R50.reuse, PT ;  /* 0x000000320200720c */ /* 0x0c0fe40003f86270 */
[----:B------:R-:W-:Y:S01]  /*e360*/  ISETP.GE.AND P1, PT, R2, R49, PT ;  /* 0x000000310200720c */ /* 0x000fe20003f26270 */
[----:B------:R-:W-:Y:S01]  /*e370*/  FFMA.FTZ R2, R0, R51, R16 ;  /* 0x0000003300027223 */ /* 0x000fe20000010010 */
        /* <DEDUP_REMOVED lines=68> */
[----:B------:R-:W-:-:S03]  /*e7c0*/  SHF.R.S32.HI R8, RZ, 0x1f, R9 ;  /* 0x0000001fff087819 */ /* 0x000fc60000011409 */
[----:B------:R-:W-:Y:S02]  /*e7d0*/  IMAD.MOV.U32 R13, RZ, RZ, R10 ;  /* 0x000000ffff0d7224 */ /* 0x000fe400078e000a */
[----:B------:R-:W-:-:S04]  /*e7e0*/  IMAD R8, R8, c[0x0][0x180], RZ ;  /* 0x0000600008087a24 */ /* 0x000fc800078e02ff */
[----:B------:R-:W-:-:S05]  /*e7f0*/  IMAD R8, R9, c[0x0][0x184], R8 ;  /* 0x0000610009087a24 */ /* 0x000fca00078e0208 */
[----:B------:R-:W-:Y:S01]  /*e800*/  IADD3 R12, R11, R8, RZ ;  /* 0x000000080b0c7210 */ /* 0x000fe20007ffe0ff */
[----:B------:R-:W-:Y:S05]  /*e810*/  BRA `(.L_x_6797) ;  /* 0x0000003000007947 */ /* 0x000fea0003800000 */
.L_x_6796:
[----:B------:R-:W-:-:S05]  /*e820*/  IMAD.MOV.U32 R13, RZ, RZ, c[0x0][0x198] ;  /* 0x00006600ff0d7624 */ /* 0x000fca00078e00ff */
[----:B------:R-:W-:-:S04]  /*e830*/  LEA R13, -R13, RZ, 0x7 ;  /* 0x000000ff0d0d7211 */ /* 0x000fc800078e39ff */
[----:B------:R-:W-:Y:S02]  /*e840*/  SHF.R.S32.HI R12, RZ, 0x1f, R13 ;  /* 0x0000001fff0c7819 */ /* 0x000fe4000001140d */
.L_x_6797:
[----:B------:R-:W-:Y:S01]  /*e850*/  ISETP.GE.AND P0, PT, R100, c[0x0][0x220], PT ;  /* 0x0000880064007a0c */ /* 0x000fe20003f06270 */
[----:B------:R-:W-:-:S12]  /*e860*/  BSSY B0, `(.L_x_6798) ;  /* 0x0000064000007945 */ /* 0x000fd80003800000 */
[----:B------:R-:W-:Y:S01]  /*e870*/  @!P0 IADD3 R9, P2, P1, R13, R124, R162 ;  /* 0x0000007c0d098210 */ /* 0x000fe2000795e0a2 */
[----:B------:R-:W-:Y:S01]  /*e880*/  @!P0 IMAD.MOV.U32 R22, RZ, RZ, c[0x0][0x198] ;  /* 0x00006600ff168624 */ /* 0x000fe200078e00ff */
[----:B------:R1:W-:Y:S01]  /*e890*/  @P0 STS.128 [R168+0x2000], RZ ;  /* 0x002000ffa8000388 */ /* 0x0003e20000000c00 */
[----:B------:R-:W-:Y:S01]  /*e8a0*/  @!P0 IMAD.MOV.U32 R10, RZ, RZ, R124 ;  /* 0x000000ffff0a8224 */ /* 0x000fe200078e007c */
[----:B------:R-:W-:Y:S01]  /*e8b0*/  @!P0 IADD3.X R8, R12, R127, R161, P2, P1 ;  /* 0x0000007f0c088210 */ /* 0x000fe200017e24a1 */
[----:B------:R-:W-:Y:S01]  /*e8c0*/  @!P0 IMAD.MOV.U32 R11, RZ, RZ, R127 ;  /* 0x000000ffff0b8224 */ /* 0x000fe200078e007f */
[C---:B------:R-:W-:Y:S01]  /*e8d0*/  @!P0 LEA R28, P2, R9.reuse, c[0x0][0x168], 0x1 ;  /* 0x00005a00091c8a11 */ /* 0x040fe200078408ff */
[----:B------:R-:W-:Y:S02]  /*e8e0*/  @!P0 IMAD.MOV.U32 R24, RZ, RZ, c[0x0][0x198] ;  /* 0x00006600ff188624 */ /* 0x000fe400078e00ff */
[----:B------:R-:W-:Y:S01]  /*e8f0*/  @!P0 IMAD.MOV.U32 R3, RZ, RZ, c[0x0][0x198] ;  /* 0x00006600ff038624 */ /* 0x000fe200078e00ff */
[----:B------:R-:W-:Y:S01]  /*e900*/  @!P0 LEA.HI.X R29, R9, c[0x0][0x16c], R8, 0x1, P2 ;  /* 0x00005b00091d8a11 */ /* 0x000fe200010f0c08 */
[----:B------:R-:W-:-:S03]  /*e910*/  @!P0 IMAD.WIDE.U32 R22, R22, 0x50, R10 ;  /* 0x0000005016168825 */ /* 0x000fc600078e000a */
[----:B------:R-:W-:Y:S01]  /*e920*/  @!P0 LEA R14, P1, R3, R124, 0x5 ;  /* 0x0000007c030e8211 */ /* 0x000fe200078228ff */
[----:B------:R-:W-:-:S04]  /*e930*/  @!P0 IMAD.WIDE.U32 R24, R24, 0x60, R10 ;  /* 0x0000006018188825 */ /* 0x000fc800078e000a */
        /* <DEDUP_REMOVED lines=8> */
[----:B------:R-:W-:-:S02]  /*e9c0*/  @!P0 IMAD.MOV.U32 R9, RZ, RZ, c[0x0][0x19c] ;  /* 0x00006700ff098624 */ /* 0x000fc400078e00ff */
[----:B------:R-:W-:Y:S02]  /*e9d0*/  @!P0 IMAD R8, R8, 0x50, RZ ;  /* 0x0000005008088824 */ /* 0x000fe400078e02ff */
[----:B------:R-:W-:Y:S01]  /*e9e0*/  @!P0 IMAD.MOV.U32 R3, RZ, RZ, c[0x0][0x19c] ;  /* 0x00006700ff038624 */ /* 0x000fe200078e00ff */
[----:B------:R-:W-:Y:S01]  /*e9f0*/  @!P0 LEA.HI.X R9, R11, R127, R9, 0x6, P2 ;  /* 0x0000007f0b098211 */ /* 0x000fe200010f3409 */
[----:B------:R-:W-:Y:S01]  /*ea00*/  @!P0 IMAD.WIDE.U32 R36, R37, 0x30, R126 ;  /* 0x0000003025248825 */ /* 0x000fe200078e007e */
[----:B------:R-:W-:Y:S02]  /*ea10*/  @!P0 IADD3.X R23, R12, R23, R8, P1, !PT ;  /* 0x000000170c178210 */ /* 0x000fe40000ffe408 */
[C---:B------:R-:W-:Y:S01]  /*ea20*/  @!P0 IADD3 R14, P2, R13.reuse, R14, RZ ;  /* 0x0000000e0d0e8210 */ /* 0x040fe20007f5e0ff */
[----:B------:R-:W-:Y:S01]  /*ea30*/  @!P0 IMAD.MOV.U32 R10, RZ, RZ, c[0x0][0x19c] ;  /* 0x00006700ff0a8624 */ /* 0x000fe200078e00ff */
[----:B------:R-:W-:Y:S01]  /*ea40*/  @!P0 IADD3 R8, P1, R13, R24, RZ ;  /* 0x000000180d088210 */ /* 0x000fe20007f3e0ff */
        /* <DEDUP_REMOVED lines=69> */
.L_x_6799:
[----:B------:R-:W-:Y:S05]  /*eea0*/  BSYNC B0 ;  /* 0x0000000000007941 */ /* 0x000fea0003800000 */
.L_x_6798:
[----:B------:R-:W0:Y:S01]  /*eeb0*/  LDGDEPBAR ;  /* 0x00000000000079af */ /* 0x000e220000000000 */
[----:B------:R-:W-:-:S04]  /*eec0*/  LEA R170, P0, R13, R170, 0x1 ;  /* 0x000000aa0daa7211 */ /* 0x000fc800078008ff */
[----:B------:R-:W-:Y:S02]  /*eed0*/  LEA.HI.X R169, R13, R169, R12, 0x1, P0 ;  /* 0x000000a90da97211 */ /* 0x000fe400000f0c0c */
.L_x_6795:
        /* <DEDUP_REMOVED lines=68> */
[----:B------:R-:W-:Y:S02]  /*f320*/  IADD3 R148, R4, R149, RZ ;  /* 0x0000009504947210 */ /* 0x000fe40007ffe0ff */
        /* <DEDUP_REMOVED lines=23> */
[--C-:B------:R-:W-:Y:S01]  /*f4a0*/  FFMA.FTZ R57, R7, c[0x0][0x23c], -R22.reuse ;  /* 0x00008f0007397a23 */ /* 0x100fe20000010816 */
[----:B------:R-:W3:Y:S01]  /*f4b0*/  LDSM.16.MT88.4 R92, [R152+0x6000] ;  /* 0x00600000985c783b */ /* 0x000ee20000004200 */
[--C-:B------:R-:W-:Y:S02]  /*f4c0*/  FFMA.FTZ R46, R19, c[0x0][0x23c], -R22.reuse ;  /* 0x00008f00132e7a23 */ /* 0x100fe40000010816 */
[--C-:B------:R-:W-:Y:S01]  /*f4d0*/  FFMA.FTZ R51, R97, c[0x0][0x23c], -R22.reuse ;  /* 0x00008f0061337a23 */ /* 0x100fe20000010816 */
[----:B------:R-:W4:Y:S01]  /*f4e0*/  LDSM.16.MT88.4 R4, [R148+0x6000] ;  /* 0x006000009404783b */ /* 0x000f220000004200 */
[----:B------:R-:W-:Y:S01]  /*f4f0*/  FFMA.FTZ R40, R81, c[0x0][0x23c], -R22 ;  /* 0x00008f0051287a23 */ /* 0x000fe20000010816 */
[----:B------:R-:W-:Y:S01]  /*f500*/  MUFU.EX2 R45, R45 ;  /* 0x0000002d002d7308 */ /* 0x000fe20000000800 */
[--C-:B------:R-:W-:Y:S02]  /*f510*/  FFMA.FTZ R29, R76, c[0x0][0x23c], -R47.reuse ;  /* 0x00008f004c1d7a23 */ /* 0x100fe4000001082f */
[----:B------:R-:W-:-:S02]  /*f520*/  FFMA.FTZ R24, R78, c[0x0][0x23c], -R47 ;  /* 0x00008f004e187a23 */ /* 0x000fc4000001082f */
[--C-:B------:R-:W-:Y:S02]  /*f530*/  FFMA.FTZ R33, R17, c[0x0][0x23c], -R22.reuse ;  /* 0x00008f0011217a23 */ /* 0x100fe40000010816 */
[--C-:B------:R-:W-:Y:S01]  /*f540*/  FFMA.FTZ R28, R177, c[0x0][0x23c], -R22.reuse ;  /* 0x00008f00b11c7a23 */ /* 0x100fe20000010816 */
[----:B------:R-:W5:Y:S01]  /*f550*/  MUFU.EX2 R42, R42 ;  /* 0x0000002a002a7308 */ /* 0x000f620000000800 */
[----:B--2---:R-:W-:Y:S01]  /*f560*/  F2FP.PACK_AB R80, R44, R55 ;  /* 0x000000372c50723e */ /* 0x004fe200000000ff */
[--C-:B------:R-:W-:Y:S01]  /*f570*/  FFMA.FTZ R26, R77, c[0x0][0x23c], -R22.reuse ;  /* 0x00008f004d1a7a23 */ /* 0x100fe20000010816 */
[----:B------:R-:W2:Y:S01]  /*f580*/  LDSM.16.MT88.4 R16, [R152+0x6800] ;  /* 0x006800009810783b */ /* 0x000ea20000004200 */
[----:B------:R-:W-:Y:S02]  /*f590*/  FFMA.FTZ R23, R79, c[0x0][0x23c], -R22 ;  /* 0x00008f004f177a23 */ /* 0x000fe40000010816 */
        /* <DEDUP_REMOVED lines=12> */
[----:B------:R-:W-:Y:S02]  /*f660*/  FFMA.FTZ R125, R119, c[0x0][0x23c], -R22 ;  /* 0x00008f00777d7a23 */ /* 0x000fe40000010816 */
[--C-:B------:R-:W-:Y:S02]  /*f670*/  FFMA.FTZ R111, R128, c[0x0][0x23c], -R47.reuse ;  /* 0x00008f00806f7a23 */ /* 0x100fe4000001082f */
[--C-:B------:R-:W-:Y:S02]  /*f680*/  FFMA.FTZ R110, R130, c[0x0][0x23c], -R47.reuse ;  /* 0x00008f00826e7a23 */ /* 0x100fe4000001082f */
[--C-:B------:R-:W-:Y:S01]  /*f690*/  FFMA.FTZ R109, R132, c[0x0][0x23c], -R47.reuse ;  /* 0x00008f00846d7a23 */ /* 0x100fe2000001082f */
[----:B------:R-:W5:Y:S01]  /*f6a0*/  MUFU.EX2 R40, R40 ;  /* 0x0000002800287308 */ /* 0x000f620000000800 */
        /* <DEDUP_REMOVED lines=38> */
[C---:B---3--:R-:W-:Y:S01]  /*f910*/  HMMA.16816.F32 R96, R80.reuse, R92, RZ ;  /* 0x0000005c5060723c */ /* 0x048fe200000018ff */
[----:B------:R-:W-:Y:S01]  /*f920*/  FFMA.FTZ R43, R43, c[0x0][0x23c], -R22 ;  /* 0x00008f002b2b7a23 */ /* 0x000fe20000010816 */
[----:B------:R-:W-:Y:S01]  /*f930*/  MUFU.EX2 R26, R26 ;  /* 0x0000001a001a7308 */ /* 0x000fe20000000800 */
[----:B------:R-:W-:Y:S02]  /*f940*/  FADD.FTZ R46, R57, R46 ;  /* 0x0000002e392e7221 */ /* 0x000fe40000010000 */
[--C-:B------:R-:W-:Y:S02]  /*f950*/  FFMA.FTZ R177, R38, c[0x0][0x23c], -R47.reuse ;  /* 0x00008f0026b17a23 */ /* 0x100fe4000001082f */
[----:B------:R-:W-:Y:S01]  /*f960*/  FADD.FTZ R51, R51, R46 ;  /* 0x0000002e33337221 */ /* 0x000fe20000010000 */
[----:B------:R-:W-:Y:S01]  /*f970*/  HMMA.16816.F32 R92, R80, R94, RZ ;  /* 0x0000005e505c723c */ /* 0x000fe200000018ff */
[----:B------:R-:W-:Y:S01]  /*f980*/  FFMA.FTZ R46, R34, c[0x0][0x23c], -R47 ;  /* 0x00008f00222e7a23 */ /* 0x000fe2000001082f */
[----:B------:R-:W3:Y:S01]  /*f990*/  MUFU.EX2 R23, R23 ;  /* 0x0000001700177308 */ /* 0x000ee20000000800 */
[----:B------:R-:W-:-:S02]  /*f9a0*/  FADD.FTZ R40, R40, R51 ;  /* 0x0000003328287221 */ /* 0x000fc40000010000 */
[----:B------:R-:W-:Y:S02]  /*f9b0*/  FFMA.FTZ R34, R39, c[0x0][0x23c], -R47 ;  /* 0x00008f0027227a23 */ /* 0x000fe4000001082f */
[--C-:B------:R-:W-:Y:S01]  /*f9c0*/  FFMA.FTZ R31, R31, c[0x0][0x23c], -R22.reuse ;  /* 0x00008f001f1f7a23 */ /* 0x100fe20000010816 */
[C---:B----4-:R-:W-:Y:S01]  /*f9d0*/  HMMA.16816.F32 R84, R80.reuse, R4, RZ ;  /* 0x000000045054723c */ /* 0x050fe200000018ff */
[--C-:B------:R-:W-:Y:S01]  /*f9e0*/  FFMA.FTZ R21, R21, c[0x0][0x23c], -R22.reuse ;  /* 0x00008f0015157a23 */ /* 0x100fe20000010816 */
[----:B------:R-:W-:Y:S01]  /*f9f0*/  MUFU.EX2 R60, R60 ;  /* 0x0000003c003c7308 */ /* 0x000fe20000000800 */
[--C-:B------:R-:W-:Y:S02]  /*fa00*/  FFMA.FTZ R178, R20, c[0x0][0x23c], -R22.reuse ;  /* 0x00008f0014b27a23 */ /* 0x100fe40000010816 */
[----:B------:R-:W-:Y:S02]  /*fa10*/  FFMA.FTZ R27, R27, c[0x0][0x23c], -R22 ;  /* 0x00008f001b1b7a23 */ /* 0x000fe40000010816 */
[----:B-1----:R-:W-:Y:S01]  /*fa20*/  F2FP.PACK_AB R4, R25, R30 ;  /* 0x0000001e1904723e */ /* 0x002fe200000000ff */
[----:B------:R-:W-:Y:S01]  /*fa30*/  HMMA.16816.F32 R80, R80, R6, RZ ;  /* 0x000000065050723c */ /* 0x000fe200000018ff */
[----:B-----5:R-:W-:Y:S01]  /*fa40*/  F2FP.PACK_AB R5, R28, R33 ;  /* 0x000000211c05723e */ /* 0x020fe200000000ff */
[----:B------:R-:W1:Y:S01]  /*fa50*/  MUFU.EX2 R37, R37 ;  /* 0x0000002500257308 */ /* 0x000e620000000800 */
[----:B------:R-:W-:-:S04]  /*fa60*/  FADD.FTZ R33, R33, R40 ;  /* 0x0000002821217221 */ /* 0x000fc80000010000 */
[----:B------:R-:W-:Y:S01]  /*fa70*/  F2FP.PACK_AB R6, R24, R29 ;  /* 0x0000001d1806723e */ /* 0x000fe200000000ff */
[----:B------:R-:W-:Y:S01]  /*fa80*/  FADD.FTZ R33, R28, R33 ;  /* 0x000000211c217221 */ /* 0x000fe20000010000 */
[----:B---3--:R-:W-:Y:S01]  /*fa90*/  F2FP.PACK_AB R7, R23, R26 ;  /* 0x0000001a1707723e */ /* 0x008fe200000000ff */
[----:B------:R-:W-:Y:S02]  /*faa0*/  MUFU.EX2 R52, R52 ;  /* 0x0000003400347308 */ /* 0x000fe40000000800 */
[----:B------:R-:W-:-:S04]  /*fab0*/  FADD.FTZ R26, R26, R33 ;  /* 0x000000211a1a7221 */ /* 0x000fc80000010000 */
[C---:B------:R-:W-:Y:S01]  /*fac0*/  HMMA.16816.F32 R68, R4.reuse, R12, R68 ;  /* 0x0000000c0444723c */ /* 0x040fe20000001844 */
[----:B------:R-:W-:Y:S01]  /*fad0*/  FADD.FTZ R23, R23, R26 ;  /* 0x0000001a17177221 */ /* 0x000fe20000010000 */
[----:B------:R-:W-:Y:S06]  /*fae0*/  MUFU.EX2 R61, R61 ;  /* 0x0000003d003d7308 */ /* 0x000fec0000000800 */
[C---:B------:R-:W-:Y:S01]  /*faf0*/  HMMA.16816.F32 R72, R4.reuse, R14, R72 ;  /* 0x0000000e0448723c */ /* 0x040fe20000001848 */
[----:B------:R-:W3:Y:S01]  /*fb00*/  LDSM.16.MT88.4 R12, [R148+0x6800] ;  /* 0x00680000940c783b */ /* 0x000ee20000004200 */
[----:B------:R-:W-:Y:S06]  /*fb10*/  MUFU.EX2 R64, R64 ;  /* 0x0000004000407308 */ /* 0x000fec0000000800 */
[C---:B------:R-:W-:Y:S02]  /*fb20*/  HMMA.16816.F32 R76, R4.reuse, R8, R76 ;  /* 0x00000008044c723c */ /* 0x040fe4000000184c */
[----:B------:R-:W4:Y:S06]  /*fb30*/  MUFU.EX2 R63, R63 ;  /* 0x0000003f003f7308 */ /* 0x000f2c0000000800 */
[C---:B------:R-:W-:Y:S01]  /*fb40*/  HMMA.16816.F32 R88, R4.reuse, R10, R88 ;  /* 0x0000000a0458723c */ /* 0x040fe20000001858 */
[----:B------:R-:W5:Y:S01]  /*fb50*/  LDSM.16.MT88.4 R8, [R152+0x7000] ;  /* 0x007000009808783b */ /* 0x000f620000004200 */
[----:B------:R-:W-:Y:S06]  /*fb60*/  MUFU.EX2 R59, R59 ;  /* 0x0000003b003b7308 */ /* 0x000fec0000000800 */
[C---:B--2---:R-:W-:Y:S02]  /*fb70*/  HMMA.16816.F32 R96, R4.reuse, R16, R96 ;  /* 0x000000100460723c */ /* 0x044fe40000001860 */
[----:B------:R-:W2:Y:S06]  /*fb80*/  MUFU.EX2 R36, R36 ;  /* 0x0000002400247308 */ /* 0x000eac0000000800 */
        /* <DEDUP_REMOVED lines=9> */
[----:B----4-:R-:W-:Y:S01]  /*fc20*/  F2FP.PACK_AB R5, R63, R64 ;  /* 0x000000403f05723e */ /* 0x010fe200000000ff */
[----:B------:R-:W-:Y:S01]  /*fc30*/  MUFU.EX2 R108, R108 ;  /* 0x0000006c006c7308 */ /* 0x000fe20000000800 */
[----:B------:R-:W-:Y:S02]  /*fc40*/  F2FP.PACK_AB R6, R61, R52 ;  /* 0x000000343d06723e */ /* 0x000fe400000000ff */
[----:B--2---:R-:W-:-:S05]  /*fc50*/  F2FP.PACK_AB R7, R36, R59 ;  /* 0x0000003b2407723e */ /* 0x004fca00000000ff */
[----:B------:R-:W-:Y:S02]  /*fc60*/  MUFU.EX2 R125, R125 ;  /* 0x0000007d007d7308 */ /* 0x000fe40000000800 */
[C---:B-----5:R-:W-:Y:S06]  /*fc70*/  HMMA.16816.F32 R96, R4.reuse, R8, R96 ;  /* 0x000000080460723c */ /* 0x060fec0000001860 */
        /* <DEDUP_REMOVED lines=12> */
[----:B------:R-:W-:Y:S05]  /*fd40*/  LDSM.16.MT88.4 R16, [R152+0x8000] ;  /* 0x008000009810783b */ /* 0x000fea0000004200 */
[----:B------:R-:W-:Y:S02]  /*fd50*/  MUFU.EX2 R127, R127 ;  /* 0x0000007f007f7308 */ /* 0x000fe40000000800 */
[C---:B--2---:R-:W-:Y:S06]  /*fd60*/  HMMA.16816.F32 R84, R4.reuse, R8, R84 ;  /* 0x000000080454723c */ /* 0x044fec0000001854 */
[----:B------:R-:W-:Y:S02]  /*fd70*/  MUFU.EX2 R104, R104 ;  /* 0x0000006800687308 */ /* 0x000fe40000000800 */
[----:B------:R-:W-:Y:S01]  /*fd80*/  HMMA.16816.F32 R80, R4, R10, R80 ;  /* 0x0000000a0450723c */ /* 0x000fe20000001850 */
[----:B------:R-:W2:Y:S05]  /*fd90*/  LDSM.16.MT88.4 R8, [R150+0x7800] ;  /* 0x007800009608783b */ /* 0x000eaa0000004200 */
[----:B------:R-:W-:Y:S01]  /*fda0*/  MUFU.EX2 R105, R105 ;  /* 0x0000006900697308 */ /* 0x000fe20000000800 */
[----:B------:R-:W-:-:S02]  /*fdb0*/  F2FP.PACK_AB R4, R110, R111 ;  /* 0x0000006f6e04723e */ /* 0x000fc400000000ff */
[----:B-1----:R-:W-:Y:S02]  /*fdc0*/  F2FP.PACK_AB R5, R124, R125 ;  /* 0x0000007d7c05723e */ /* 0x002fe400000000ff */
[----:B------:R-:W-:Y:S02]  /*fdd0*/  F2FP.PACK_AB R6, R108, R109 ;  /* 0x0000006d6c06723e */ /* 0x000fe400000000ff */
[----:B----4-:R-:W-:Y:S01]  /*fde0*/  F2FP.PACK_AB R7, R119, R126 ;  /* 0x0000007e7707723e */ /* 0x010fe200000000ff */
[----:B------:R-:W1:Y:S06]  /*fdf0*/  MUFU.EX2 R116, R116 ;  /* 0x0000007400747308 */ /* 0x000e6c0000000800 */
[C---:B---3--:R-:W-:Y:S02]  /*fe00*/  HMMA.16816.F32 R96, R4.reuse, R12, R96 ;  /* 0x0000000c0460723c */ /* 0x048fe40000001860 */
[----:B------:R-:W-:Y:S06]  /*fe10*/  MUFU.EX2 R118, R118 ;  /* 0x0000007600767308 */ /* 0x000fec0000000800 */
[C---:B------:R-:W-:Y:S01]  /*fe20*/  HMMA.16816.F32 R92, R4.reuse, R14, R92 ;  /* 0x0000000e045c723c */ /* 0x040fe2000000185c */
[----:B------:R-:W3:Y:S01]  /*fe30*/  LDSM.16.MT88.4 R12, [R149+0x7800] ;  /* 0x00780000950c783b */ /* 0x000ee20000004200 */
[----:B------:R-:W4:Y:S08]  /*fe40*/  MUFU.EX2 R113, R113 ;  /* 0x0000007100717308 */ /* 0x000f300000000800 */
[----:B------:R-:W-:Y:S01]  /*fe50*/  MUFU.EX2 R115, R115 ;  /* 0x0000007300737308 */ /* 0x000fe20000000800 */
[C---:B--2---:R-:W-:Y:S07]  /*fe60*/  HMMA.16816.F32 R68, R4.reuse, R8, R68 ;  /* 0x000000080444723c */ /* 0x044fee0000001844 */
[----:B------:R-:W2:Y:S01]  /*fe70*/  MUFU.EX2 R66, R66 ;  /* 0x0000004200427308 */ /* 0x000ea20000000800 */
[C---:B------:R-:W-:Y:S01]  /*fe80*/  HMMA.16816.F32 R72, R4.reuse, R10, R72 ;  /* 0x0000000a0448723c */ /* 0x040fe20000001848 */
[----:B------:R-:W1:Y:S06]  /*fe90*/  LDSM.16.MT88.4 R8, [R148+0x7800] ;  /* 0x007800009408783b */ /* 0x000e6c0000004200 */
[----:B------:R-:W-:Y:S08]  /*fea0*/  MUFU.EX2 R102, R102 ;  /* 0x0000006600667308 */ /* 0x000ff00000000800 */
[----:B------:R-:W-:Y:S01]  /*feb0*/  MUFU.EX2 R117, R117 ;  /* 0x0000007500757308 */ /* 0x000fe20000000800 */
[C---:B---3--:R-:W-:Y:S07]  /*fec0*/  HMMA.16816.F32 R76, R4.reuse, R12, R76 ;  /* 0x0000000c044c723c */ /* 0x048fee000000184c */
[----:B------:R-:W-:Y:S01]  /*fed0*/  MUFU.EX2 R114, R114 ;  /* 0x0000007200727308 */ /* 0x000fe20000000800 */
[C---:B------:R-:W-:Y:S01]  /*fee0*/  HMMA.16816.F32 R88, R4.reuse, R14, R88 ;  /* 0x0000000e0458723c */ /* 0x040fe20000001858 */
[----:B------:R-:W3:Y:S06]  /*fef0*/  LDSM.16.MT88.4 R12, [R150+0x8000] ;  /* 0x00800000960c783b */ /* 0x000eec0000004200 */
[----:B------:R-:W2:Y:S08]  /*ff00*/  MUFU.EX2 R67, R67 ;  /* 0x0000004300437308 */ /* 0x000eb00000000800 */
[----:B------:R-:W-:Y:S01]  /*ff10*/  MUFU.EX2 R106, R106 ;  /* 0x0000006a006a7308 */ /* 0x000fe20000000800 */
[C---:B-1----:R-:W-:Y:S07]  /*ff20*/  HMMA.16816.F32 R84, R4.reuse, R8, R84 ;  /* 0x000000080454723c */ /* 0x042fee0000001854 */
[----:B------:R-:W1:Y:S01]  /*ff30*/  MUFU.EX2 R65, R65 ;  /* 0x0000004100417308 */ /* 0x000e620000000800 */
[----:B------:R-:W-:Y:S01]  /*ff40*/  HMMA.16816.F32 R80, R4, R10, R80 ;  /* 0x0000000a0450723c */ /* 0x000fe20000001850 */
[----:B------:R-:W1:Y:S06]  /*ff50*/  LDSM.16.MT88.4 R8, [R149+0x8000] ;  /* 0x008000009508783b */ /* 0x000e6c0000004200 */
[----:B------:R-:W-:Y:S01]  /*ff60*/  MUFU.EX2 R103, R103 ;  /* 0x0000006700677308 */ /* 0x000fe20000000800 */
[----:B-----5:R-:W-:-:S02]  /*ff70*/  F2FP.PACK_AB R4, R112, R129 ;  /* 0x000000817004723e */ /* 0x020fc400000000ff */
[----:B------:R-:W-:Y:S02]  /*ff80*/  F2FP.PACK_AB R5, R116, R105 ;  /* 0x000000697405723e */ /* 0x000fe400000000ff */
[----:B------:R-:W-:Y:S02]  /*ff90*/  F2FP.PACK_AB R6, R104, R127 ;  /* 0x0000007f6806723e */ /* 0x000fe400000000ff */
[----:B----4-:R-:W-:Y:S01]  /*ffa0*/  F2FP.PACK_AB R7, R113, R118 ;  /* 0x000000767107723e */ /* 0x010fe200000000ff */
[----:B------:R-:W-:Y:S06]  /*ffb0*/  MUFU.EX2 R56, R56 ;  /* 0x0000003800387308 */ /* 0x000fec0000000800 */
[C---:B---3--:R-:W-:Y:S02]  /*ffc0*/  HMMA.16816.F32 R68, R4.reuse, R12, R68 ;  /* 0x0000000c0444723c */ /* 0x048fe40000001844 */
[----:B------:R-:W-:Y:S06]  /*ffd0*/  MUFU.EX2 R58, R58 ;  /* 0x0000003a003a7308 */ /* 0x000fec0000000800 */
[C---:B------:R-:W-:Y:S01]  /*ffe0*/  HMMA.16816.F32 R72, R4.reuse, R14, R72 ;  /* 0x0000000e0448723c */ /* 0x040fe20000001848 */
[----:B------:R-:W3:Y:S01]  /*fff0*/  LDSM.16.MT88.4 R12, [R148+0x8000] ;  /* 0x00800000940c783b */ /* 0x000ee20000004200 */
[----:B------:R-:W4:Y:S06]  /*10000*/  MUFU.EX2 R107, R107 ;  /* 0x0000006b006b7308 */ /* 0x000f2c0000000800 */
[C---:B------:R-:W-:Y:S02]  /*10010*/  HMMA.16816.F32 R96, R4.reuse, R16, R96 ;  /* 0x000000100460723c */ /* 0x040fe40000001860 */
[----:B------:R-:W-:Y:S06]  /*10020*/  MUFU.EX2 R54, R54 ;  /* 0x0000003600367308 */ /* 0x000fec0000000800 */
[C---:B-1----:R-:W-:Y:S02]  /*10030*/  HMMA.16816.F32 R76, R4.reuse, R8, R76 ;  /* 0x00000008044c723c */ /* 0x042fe4000000184c */
[----:B------:R-:W1:Y:S06]  /*10040*/  MUFU.EX2 R35, R35 ;  /* 0x0000002300237308 */ /* 0x000e6c0000000800 */
[C---:B------:R-:W-:Y:S01]  /*10050*/  HMMA.16816.F32 R88, R4.reuse, R10, R88 ;  /* 0x0000000a0458723c */ /* 0x040fe20000001858 */
[----:B------:R-:W5:Y:S01]  /*10060*/  LDSM.16.MT88.4 R8, [R152+0x8800] ;  /* 0x008800009808783b */ /* 0x000f620000004200 */
        /* <DEDUP_REMOVED lines=9> */
[----:B--2---:R-:W-:-:S02]  /*10100*/  F2FP.PACK_AB R4, R66, R115 ;  /* 0x000000734204723e */ /* 0x004fc400000000ff */
[----:B------:R-:W-:Y:S01]  /*10110*/  F2FP.PACK_AB R5, R67, R114 ;  /* 0x000000724305723e */ /* 0x000fe200000000ff */
[----:B------:R-:W-:Y:S01]  /*10120*/  MUFU.EX2 R21, R21 ;  /* 0x0000001500157308 */ /* 0x000fe20000000800 */
[----:B------:R-:W-:Y:S02]  /*10130*/  F2FP.PACK_AB R6, R117, R102 ;  /* 0x000000667506723e */ /* 0x000fe400000000ff */
[----:B------:R-:W-:-:S05]  /*10140*/  F2FP.PACK_AB R7, R65, R106 ;  /* 0x0000006a4107723e */ /* 0x000fca00000000ff */
[----:B------:R-:W-:Y:S02]  /*10150*/  MUFU.EX2 R178, R178 ;  /* 0x000000b200b27308 */ /* 0x000fe40000000800 */
[C---:B-----5:R-:W-:Y:S08]  /*10160*/  HMMA.16816.F32 R96, R4.reuse, R8, R96 ;  /* 0x000000080460723c */ /* 0x060ff00000001860 */
[C---:B------:R-:W-:Y:S01]  /*10170*/  HMMA.16816.F32 R92, R4.reuse, R10, R92 ;  /* 0x0000000a045c723c */ /* 0x040fe2000000185c */
[----:B------:R-:W2:Y:S07]  /*10180*/  LDSM.16.MT88.4 R8, [R148+0x8800] ;  /* 0x008800009408783b */ /* 0x000eae0000004200 */
[C---:B-1----:R-:W-:Y:S08]  /*10190*/  HMMA.16816.F32 R68, R4.reuse, R16, R68 ;  /* 0x000000100444723c */ /* 0x042ff00000001844 */
[C---:B---3--:R-:W-:Y:S08]  /*101a0*/  HMMA.16816.F32 R76, R4.reuse, R12, R76 ;  /* 0x0000000c044c723c */ /* 0x048ff0000000184c */
[C---:B------:R-:W-:Y:S01]  /*101b0*/  HMMA.16816.F32 R88, R4.reuse, R14, R88 ;  /* 0x0000000e0458723c */ /* 0x040fe20000001858 */
[----:B------:R-:W1:Y:S07]  /*101c0*/  LDSM.16.MT88.4 R12, [R152+0x9000] ;  /* 0x00900000980c783b */ /* 0x000e6e0000004200 */
[C---:B------:R-:W-:Y:S01]  /*101d0*/  HMMA.16816.F32 R72, R4.reuse, R18, R72 ;  /* 0x000000120448723c */ /* 0x040fe20000001848 */
[----:B------:R-:W-:Y:S07]  /*101e0*/  LDSM.16.MT88.4 R16, [R149+0x9000] ;  /* 0x009000009510783b */ /* 0x000fee0000004200 */
[C---:B--2---:R-:W-:Y:S08]  /*101f0*/  HMMA.16816.F32 R84, R4.reuse, R8, R84 ;  /* 0x000000080454723c */ /* 0x044ff00000001854 */
[----:B------:R-:W-:Y:S01]  /*10200*/  HMMA.16816.F32 R80, R4, R10, R80 ;  /* 0x0000000a0450723c */ /* 0x000fe20000001850 */
[----:B------:R-:W2:Y:S06]  /*10210*/  LDSM.16.MT88.4 R8, [R150+0x9000] ;  /* 0x009000009608783b */ /* 0x000eac0000004200 */
[----:B------:R-:W-:Y:S01]  /*10220*/  FFMA.FTZ R5, R41, c[0x0][0x23c], -R22 ;  /* 0x00008f0029057a23 */ /* 0x000fe20000010816 */
[----:B----4-:R-:W-:Y:S01]  /*10230*/  F2FP.PACK_AB R6, R107, R58 ;  /* 0x0000003a6b06723e */ /* 0x010fe200000000ff */
[----:B------:R-:W-:-:S02]  /*10240*/  FADD.FTZ R4, R55, R44 ;  /* 0x0000002c37047221 */ /* 0x000fc40000010000 */
[----:B------:R3:W4:Y:S02]  /*10250*/  MUFU.EX2 R44, R5 ;  /* 0x00000005002c7308 */ /* 0x0007240000000800 */
[----:B------:R-:W-:Y:S01]  /*10260*/  FADD.FTZ R41, R45, R4 ;  /* 0x000000042d297221 */ /* 0x000fe20000010000 */
[----:B------:R-:W-:Y:S01]  /*10270*/  F2FP.PACK_AB R4, R56, R103 ;  /* 0x000000673804723e */ /* 0x000fe200000000ff */
[----:B------:R-:W-:Y:S02]  /*10280*/  FFMA.FTZ R45, R32, c[0x0][0x23c], -R47 ;  /* 0x00008f00202d7a23 */ /* 0x000fe4000001082f */
[----:B------:R-:W-:Y:S02]  /*10290*/  FADD.FTZ R41, R42, R41 ;  /* 0x000000292a297221 */ /* 0x000fe40000010000 */
[----:B------:R-:W-:Y:S02]  /*102a0*/  MUFU.EX2 R32, R46 ;  /* 0x0000002e00207308 */ /* 0x000fe40000000800 */
[----:B------:R-:W-:-:S04]  /*102b0*/  FADD.FTZ R38, R30, R41 ;  /* 0x000000291e267221 */ /* 0x000fc80000010000 */
[----:B------:R-:W-:Y:S01]  /*102c0*/  FADD.FTZ R38, R25, R38 ;  /* 0x0000002619267221 */ /* 0x000fe20000010000 */
[----:B---3--:R-:W-:Y:S01]  /*102d0*/  F2FP.PACK_AB R5, R35, R54 ;  /* 0x000000362305723e */ /* 0x008fe200000000ff */
[----:B------:R-:W3:Y:S01]  /*102e0*/  MUFU.EX2 R39, R45 ;  /* 0x0000002d00277308 */ /* 0x000ee20000000800 */
[----:B----4-:R-:W-:Y:S01]  /*102f0*/  F2FP.PACK_AB R7, R44, R43 ;  /* 0x0000002b2c07723e */ /* 0x010fe200000000ff */
[----:B------:R-:W-:-:S04]  /*10300*/  FADD.FTZ R29, R29, R38 ;  /* 0x000000261d1d7221 */ /* 0x000fc80000010000 */
[----:B------:R-:W-:Y:S02]  /*10310*/  FADD.FTZ R29, R24, R29 ;  /* 0x0000001d181d7221 */ /* 0x000fe40000010000 */
[----:B-1----:R-:W-:Y:S01]  /*10320*/  HMMA.16816.F32 R96, R4, R12, R96 ;  /* 0x0000000c0460723c */ /* 0x002fe20000001860 */
[----:B------:R-:W1:Y:S01]  /*10330*/  MUFU.EX2 R30, R27 ;  /* 0x0000001b001e7308 */ /* 0x000e620000000800 */
[----:B------:R-:W-:-:S04]  /*10340*/  FADD.FTZ R60, R60, R29 ;  /* 0x0000001d3c3c7221 */ /* 0x000fc80000010000 */
[----:B------:R-:W-:Y:S02]  /*10350*/  FADD.FTZ R37, R37, R60 ;  /* 0x0000003c25257221 */ /* 0x000fe40000010000 */
[----:B------:R-:W-:Y:S01]  /*10360*/  HMMA.16816.F32 R92, R4, R14, R92 ;  /* 0x0000000e045c723c */ /* 0x000fe2000000185c */
[----:B------:R-:W4:Y:S01]  /*10370*/  LDSM.16.MT88.4 R12, [R148+0x9000] ;  /* 0x00900000940c783b */ /* 0x000f220000004200 */
        /* <DEDUP_REMOVED lines=9> */
[----:B------:R-:W-:Y:S02]  /*10410*/  HMMA.16816.F32 R76, R4, R16, R76 ;  /* 0x00000010044c723c */ /* 0x000fe4000000184c */
[----:B------:R-:W-:-:S04]  /*10420*/  FADD.FTZ R129, R129, R108 ;  /* 0x0000006c81817221 */ /* 0x000fc80000010000 */
[----:B------:R-:W-:Y:S02]  /*10430*/  FADD.FTZ R112, R112, R129 ;  /* 0x0000008170707221 */ /* 0x000fe40000010000 */
[----:B------:R-:W-:Y:S01]  /*10440*/  HMMA.16816.F32 R88, R4, R18, R88 ;  /* 0x000000120458723c */ /* 0x000fe20000001858 */
[----:B------:R-:W5:Y:S01]  /*10450*/  LDSM.16.MT88.4 R16, [R150+0x9800] ;  /* 0x009800009610783b */ /* 0x000f620000004200 */
[----:B------:R-:W-:-:S04]  /*10460*/  FADD.FTZ R127, R127, R112 ;  /* 0x000000707f7f7221 */ /* 0x000fc80000010000 */
[----:B------:R-:W-:Y:S02]  /*10470*/  FADD.FTZ R104, R104, R127 ;  /* 0x0000007f68687221 */ /* 0x000fe40000010000 */
[----:B----4-:R-:W-:Y:S02]  /*10480*/  HMMA.16816.F32 R84, R4, R12, R84 ;  /* 0x0000000c0454723c */ /* 0x010fe40000001854 */
        /* <DEDUP_REMOVED lines=116> */
.L_x_6801:
[----:B------:R-:W-:-:S05]  /*10bd0*/  IMAD.MOV.U32 R5, RZ, RZ, c[0x0][0x1a0] ;  /* 0x00006800ff057624 */ /* 0x000fca00078e00ff */
[----:B------:R-:W-:-:S04]  /*10be0*/  LEA R5, -R5, RZ, 0x7 ;  /* 0x000000ff05057211 */ /* 0x000fc800078e39ff */
[----:B------:R-:W-:Y:S02]  /*10bf0*/  SHF.R.S32.HI R4, RZ, 0x1f, R5 ;  /* 0x0000001fff047819 */ /* 0x000fe40000011405 */
.L_x_6802:
[----:B------:R-:W-:Y:S01]  /*10c00*/  ISETP.GE.AND P0, PT, R100, c[0x0][0x220], PT ;  /* 0x0000880064007a0c */ /* 0x000fe20003f06270 */
[----:B------:R-:W-:Y:S01]  /*10c10*/  IMAD.SHL.U32 R103, R173, 0x80, RZ ;  /* 0x00000080ad677824 */ /* 0x000fe200078e00ff */
[----:B------:R-:W-:-:S04]  /*10c20*/  LEA R180, P1, R5, R180, 0x1 ;  /* 0x000000b405b47211 */ /* 0x000fc800078208ff */
[----:B------:R-:W-:Y:S02]  /*10c30*/  LEA.HI.X R179, R5, R179, R4, 0x1, P1 ;  /* 0x000000b305b37211 */ /* 0x000fe400008f0c04 */
[----:B------:R-:W-:-:S05]  /*10c40*/  LOP3.LUT R102, R103, R172, RZ, 0xfc, !PT ;  /* 0x000000ac67667212 */ /* 0x000fca00078efcff */
[----:B------:R-:W-:Y:S01]  /*10c50*/  @!P0 IMAD.MOV.U32 R20, RZ, RZ, c[0x0][0x1a0] ;  /* 0x00006800ff148624 */ /* 0x000fe200078e00ff */
[----:B------:R-:W-:Y:S01]  /*10c60*/  @!P0 IADD3 R10, P4, P3, R5, R120, R160 ;  /* 0x00000078050a8210 */ /* 0x000fe20007b9e0a0 */
[----:B------:R-:W-:Y:S01]  /*10c70*/  @!P0 IMAD.MOV.U32 R18, RZ, RZ, c[0x0][0x1a0] ;  /* 0x00006800ff128624 */ /* 0x000fe200078e00ff */
[----:B------:R-:W-:Y:S01]  /*10c80*/  @P0 STS.128 [R168+0x6000], RZ ;  /* 0x006000ffa8000388 */ /* 0x000fe20000000c00 */
[--C-:B------:R-:W-:Y:S02]  /*10c90*/  @!P0 IMAD.MOV.U32 R6, RZ, RZ, R120.reuse ;  /* 0x000000ffff068224 */ /* 0x100fe400078e0078 */
[----:B------:R-:W-:Y:S02]  /*10ca0*/  @!P0 IMAD.MOV.U32 R7, RZ, RZ, R123 ;  /* 0x000000ffff078224 */ /* 0x000fe400078e007b */
[----:B------:R-:W-:Y:S02]  /*10cb0*/  @!P0 IMAD.MOV.U32 R29, RZ, RZ, c[0x0][0x1a0] ;  /* 0x00006800ff1d8624 */ /* 0x000fe400078e00ff */
[----:B------:R-:W-:-:S02]  /*10cc0*/  @!P0 IMAD.MOV.U32 R122, RZ, RZ, R120 ;  /* 0x000000ffff7a8224 */ /* 0x000fc400078e0078 */
        /* <DEDUP_REMOVED lines=16> */
[----:B------:R-:W-:Y:S01]  /*10dd0*/  @!P0 IMAD R27, R27, 0x30, RZ ;  /* 0x000000301b1b8824 */ /* 0x000fe200078e02ff */
[----:B------:R-:W-:Y:S01]  /*10de0*/  @!P0 LEA R24, P2, R10, c[0x0][0x170], 0x1 ;  /* 0x00005c000a188a11 */ /* 0x000fe200078408ff */
[----:B------:R-:W-:Y:S01]  /*10df0*/  @!P0 IMAD.WIDE.U32 R22, R22, 0x70, R120 ;  /* 0x0000007016168825 */ /* 0x000fe200078e0078 */
[C---:B------:R-:W-:Y:S02]  /*10e00*/  @!P0 IADD3 R17, P1, R5.reuse, R28, RZ ;  /* 0x0000001c05118210 */ /* 0x040fe40007f3e0ff */
[----:B------:R-:W-:Y:S01]  /*10e10*/  @!P0 LEA.HI.X R25, R10, c[0x0][0x174], R123, 0x1, P2 ;  /* 0x00005d000a198a11 */ /* 0x000fe200010f0c7b */
[----:B------:R-:W-:Y:S01]  /*10e20*/  @!P0 IMAD.MOV.U32 R15, RZ, RZ, c[0x0][0x1a4] ;  /* 0x00006900ff0f8624 */ /* 0x000fe200078e00ff */
[C---:B------:R-:W-:Y:S01]  /*10e30*/  @!P0 IADD3.X R10, R4.reuse, R29, R27, P1, !PT ;  /* 0x0000001d040a8210 */ /* 0x040fe20000ffe41b */
[----:B------:R-:W-:Y:S01]  /*10e40*/  @!P0 IMAD.MOV.U32 R13, RZ, RZ, c[0x0][0x1a4] ;  /* 0x00006900ff0d8624 */ /* 0x000fe200078e00ff */
[----:B------:R-:W-:Y:S01]  /*10e50*/  @!P0 IADD3 R8, P4, R5, R8, RZ ;  /* 0x0000000805088210 */ /* 0x000fe20007f9e0ff */
[----:B------:R-:W-:Y:S01]  /*10e60*/  @!P0 IMAD R15, R15, 0x50, RZ ;  /* 0x000000500f0f8824 */ /* 0x000fe200078e02ff */
[----:B------:R-:W-:Y:S01]  /*10e70*/  @!P0 IADD3 R12, P3, R5, R20, RZ ;  /* 0x00000014050c8210 */ /* 0x000fe20007f7e0ff */
[----:B------:R-:W-:Y:S01]  /*10e80*/  @!P0 IMAD R11, R11, 0x60, RZ ;  /* 0x000000600b0b8824 */ /* 0x000fe200078e02ff */
[----:B------:R-:W-:Y:S01]  /*10e90*/  @!P0 IADD3 R14, P2, R5, R18, RZ ;  /* 0x00000012050e8210 */ /* 0x000fe20007f5e0ff */
[----:B------:R-:W-:Y:S01]  /*10ea0*/  @!P0 IMAD R13, R13, 0x70, RZ ;  /* 0x000000700d0d8824 */ /* 0x000fe200078e02ff */
[----:B------:R-:W-:Y:S01]  /*10eb0*/  @!P0 IADD3 R16, P1, R5, R22, RZ ;  /* 0x0000001605108210 */ /* 0x000fe20007f3e0ff */
[C---:B------:R-:W-:Y:S01]  /*10ec0*/  @!P0 IMAD.X R7, R4.reuse, 0x1, R7, P5 ;  /* 0x0000000104078824 */ /* 0x040fe200028e0607 */
[C---:B------:R-:W-:Y:S01]  /*10ed0*/  @!P0 IADD3.X R15, R4.reuse, R21, R15, P3, !PT ;  /* 0x00000015040f8210 */ /* 0x040fe20001ffe40f */
[C---:B------:R-:W-:Y:S01]  /*10ee0*/  @!P0 IMAD.X R9, R4.reuse, 0x1, R9, P4 ;  /* 0x0000000104098824 */ /* 0x040fe200020e0609 */
[C---:B------:R-:W-:Y:S01]  /*10ef0*/  @!P0 IADD3.X R11, R4.reuse, R11, R19, P2, !PT ;  /* 0x0000000b040b8210 */ /* 0x040fe200017fe413 */
[----:B------:R-:W-:Y:S01]  /*10f00*/  @!P0 IMAD.MOV.U32 R181, RZ, RZ, R179 ;  /* 0x000000ffffb58224 */ /* 0x000fe200078e00b3 */
[----:B------:R-:W-:-:S02]  /*10f10*/  @!P0 IADD3.X R13, R4, R23, R13, P1, !PT ;  /* 0x00000017040d8210 */ /* 0x000fc40000ffe40d */
[C---:B------:R-:W-:Y:S02]  /*10f20*/  @!P0 LEA R4, P2, R6.reuse, c[0x0][0x170], 0x1 ;  /* 0x00005c0006048a11 */ /* 0x040fe400078408ff */
[C---:B------:R-:W-:Y:S01]  /*10f30*/  @!P0 LEA R18, P1, R17.reuse, c[0x0][0x170], 0x1 ;  /* 0x00005c0011128a11 */ /* 0x040fe200078208ff */
        /* <DEDUP_REMOVED lines=24> */
[----:B------:R-:W-:Y:S01]  /*110c0*/  @P0 STS.128 [R168+0x7800], RZ ;  /* 0x007800ffa8000388 */ /* 0x000fe20000000c00 */
[----:B------:R-:W-:-:S03]  /*110d0*/  ISETP.GE.AND P1, PT, R48, 0x3, PT ;  /* 0x000000033000780c */ /* 0x000fc60003f26270 */
        /* <DEDUP_REMOVED lines=24> */
[----:B---3--:R-:W-:Y:S04]  /*11260*/  LDSM.16.M88.4 R4, [R158] ;  /* 0x000000009e04783b */ /* 0x008fe80000000200 */
[----:B------:R-:W3:Y:S04]  /*11270*/  LDSM.16.M88.4 R56, [R157+0x2800] ;  /* 0x002800009d38783b */ /* 0x000ee80000000200 */
[----:B------:R-:W1:Y:S04]  /*11280*/  LDSM.16.M88.4 R44, [R157+0x3000] ;  /* 0x003000009d2c783b */ /* 0x000e680000000200 */
[----:B------:R-:W1:Y:S04]  /*11290*/  LDSM.16.M88.4 R36, [R157+0x3800] ;  /* 0x003800009d24783b */ /* 0x000e680000000200 */
[----:B------:R-:W2:Y:S04]  /*112a0*/  LDSM.16.M88.4 R64, [R157+0x2000] ;  /* 0x002000009d40783b */ /* 0x000ea80000000200 */
[----:B------:R-:W2:Y:S04]  /*112b0*/  LDSM.16.M88.4 R28, [R157+0x4000] ;  /* 0x004000009d1c783b */ /* 0x000ea80000000200 */
[----:B-----5:R-:W5:Y:S04]  /*112c0*/  LDSM.16.M88.4 R20, [R157+0x4800] ;  /* 0x004800009d14783b */ /* 0x020f680000000200 */
[----:B------:R-:W4:Y:S04]  /*112d0*/  LDSM.16.M88.4 R12, [R157+0x5000] ;  /* 0x005000009d0c783b */ /* 0x000f280000000200 */
[----:B------:R-:W2:Y:S04]  /*112e0*/  LDSM.16.M88.4 R124, [R157+0x5800] ;  /* 0x005800009d7c783b */ /* 0x000ea80000000200 */
[----:B------:R-:W-:Y:S04]  /*112f0*/  LDSM.16.M88.4 R108, [R156] ;  /* 0x000000009c6c783b */ /* 0x000fe80000000200 */
[----:B------:R-:W2:Y:S04]  /*11300*/  LDSM.16.M88.4 R120, [R151+0x2800] ;  /* 0x002800009778783b */ /* 0x000ea80000000200 */
[----:B------:R-:W2:Y:S01]  /*11310*/  LDSM.16.M88.4 R116, [R151+0x3000] ;  /* 0x003000009774783b */ /* 0x000ea20000000200 */
[C---:B---3--:R-:W-:Y:S03]  /*11320*/  HMMA.16816.F32 R60, R4.reuse, R56, RZ ;  /* 0x00000038043c723c */ /* 0x048fe600000018ff */
[----:B------:R-:W3:Y:S04]  /*11330*/  LDSM.16.M88.4 R112, [R151+0x3800] ;  /* 0x003800009770783b */ /* 0x000ee80000000200 */
[----:B------:R-:W2:Y:S01]  /*11340*/  LDSM.16.M88.4 R128, [R151+0x2000] ;  /* 0x002000009780783b */ /* 0x000ea20000000200 */
[C---:B-1----:R-:W-:Y:S03]  /*11350*/  HMMA.16816.F32 R52, R4.reuse, R44, RZ ;  /* 0x0000002c0434723c */ /* 0x042fe600000018ff */
[----:B------:R-:W0:Y:S05]  /*11360*/  LDGDEPBAR ;  /* 0x00000000000079af */ /* 0x000e2a0000000000 */
[C---:B------:R-:W-:Y:S08]  /*11370*/  HMMA.16816.F32 R40, R4.reuse, R36, RZ ;  /* 0x000000240428723c */ /* 0x040ff000000018ff */
[C---:B------:R-:W-:Y:S08]  /*11380*/  HMMA.16816.F32 R56, R4.reuse, R58, RZ ;  /* 0x0000003a0438723c */ /* 0x040ff000000018ff */
[C---:B------:R-:W-:Y:S08]  /*11390*/  HMMA.16816.F32 R44, R4.reuse, R46, RZ ;  /* 0x0000002e042c723c */ /* 0x040ff000000018ff */
[C---:B------:R-:W-:Y:S08]  /*113a0*/  HMMA.16816.F32 R36, R4.reuse, R38, RZ ;  /* 0x000000260424723c */ /* 0x040ff000000018ff */
[C---:B--2---:R-:W-:Y:S08]  /*113b0*/  HMMA.16816.F32 R104, R4.reuse, R64, RZ ;  /* 0x000000400468723c */ /* 0x044ff000000018ff */
        /* <DEDUP_REMOVED lines=27> */
[C---:B----4-:R-:W-:Y:S08]  /*11570*/  HMMA.16816.F32 R16, R108.reuse, R116, R16 ;  /* 0x000000746c10723c */ /* 0x050ff00000001810 */
        /* <DEDUP_REMOVED lines=9> */
[C---:B------:R-:W-:Y:S08]  /*11610*/  HMMA.16816.F32 R60, R108.reuse, R120, R60 ;  /* 0x000000786c3c723c */ /* 0x040ff0000000183c */
[C---:B------:R-:W-:Y:S01]  /*11620*/  HMMA.16816.F32 R56, R108.reuse, R122, R56 ;  /* 0x0000007a6c38723c */ /* 0x040fe20000001838 */
[----:B------:R-:W3:Y:S07]  /*11630*/  LDSM.16.M88.4 R120, [R143] ;  /* 0x000000008f78783b */ /* 0x000eee0000000200 */
[C---:B------:R-:W-:Y:S08]  /*11640*/  HMMA.16816.F32 R52, R108.reuse, R116, R52 ;  /* 0x000000746c34723c */ /* 0x040ff00000001834 */
        /* <DEDUP_REMOVED lines=11> */
[C---:B----4-:R-:W-:Y:S08]  /*11700*/  HMMA.16816.F32 R16, R108.reuse, R116, R16 ;  /* 0x000000746c10723c */ /* 0x050ff00000001810 */
        /* <DEDUP_REMOVED lines=8> */
[----:B------:R-:W1:Y:S07]  /*11790*/  LDSM.16.M88.4 R120, [R140+0x2000] ;  /* 0x002000008c78783b */ /* 0x000e6e0000000200 */
[C---:B---3--:R-:W-:Y:S08]  /*117a0*/  HMMA.16816.F32 R60, R124.reuse, R116, R60 ;  /* 0x000000747c3c723c */ /* 0x048ff0000000183c */
[C---:B------:R-:W-:Y:S01]  /*117b0*/  HMMA.16816.F32 R56, R124.reuse, R118, R56 ;  /* 0x000000767c38723c */ /* 0x040fe20000001838 */
[----:B------:R-:W3:Y:S07]  /*117c0*/  LDSM.16.M88.4 R116, [R140+0x2800] ;  /* 0x002800008c74783b */ /* 0x000eee0000000200 */
[C---:B--2---:R-:W-:Y:S08]  /*117d0*/  HMMA.16816.F32 R40, R124.reuse, R108, R40 ;  /* 0x0000006c7c28723c */ /* 0x044ff00000001828 */
[C---:B------:R-:W-:Y:S01]  /*117e0*/  HMMA.16816.F32 R36, R124.reuse, R110, R36 ;  /* 0x0000006e7c24723c */ /* 0x040fe20000001824 */
[----:B------:R-:W2:Y:S07]  /*117f0*/  LDSM.16.M88.4 R108, [R140+0x3800] ;  /* 0x003800008c6c783b */ /* 0x000eae0000000200 */
[C---:B----4-:R-:W-:Y:S08]  /*11800*/  HMMA.16816.F32 R52, R124.reuse, R112, R52 ;  /* 0x000000707c34723c */ /* 0x050ff00000001834 */
[----:B------:R-:W-:Y:S01]  /*11810*/  HMMA.16816.F32 R44, R124, R114, R44 ;  /* 0x000000727c2c723c */ /* 0x000fe2000000182c */
[----:B------:R-:W4:Y:S01]  /*11820*/  LDSM.16.M88.4 R112, [R140+0x3000] ;  /* 0x003000008c70783b */ /* 0x000f220000000200 */
[----:B------:R-:W-:-:S06]  /*11830*/  DEPBAR.LE SB0, 0x0 ;  /* 0x000080000000791a */ /* 0x000fcc0000000000 */
[C---:B-1----:R-:W-:Y:S08]  /*11840*/  HMMA.16816.F32 R32, R124.reuse, R120, R32 ;  /* 0x000000787c20723c */ /* 0x042ff00000001820 */
[C---:B------:R-:W-:Y:S08]  /*11850*/  HMMA.16816.F32 R28, R124.reuse, R122, R28 ;  /* 0x0000007a7c1c723c */ /* 0x040ff0000000181c */
[C---:B---3--:R-:W-:Y:S08]  /*11860*/  HMMA.16816.F32 R24, R124.reuse, R116, R24 ;  /* 0x000000747c18723c */ /* 0x048ff00000001818 */
[C---:B--2---:R-:W-:Y:S07]  /*11870*/  HMMA.16816.F32 R8, R124.reuse, R108, R8 ;  /* 0x0000006c7c08723c */ /* 0x044fee0000001808 */
[----:B------:R-:W-:Y:S01]  /*11880*/  LOP3.LUT R108, R103, 0x8, R172, 0xfe, !PT ;  /* 0x00000008676c7812 */ /* 0x000fe200078efeac */
[----:B------:R-:W-:Y:S03]  /*11890*/  HMMA.16816.F32 R20, R124, R118, R20 ;  /* 0x000000767c14723c */ /* 0x000fe60000001814 */
[----:B------:R-:W1:Y:S01]  /*118a0*/  I2F R109, R108 ;  /* 0x0000006c006d7306 */ /* 0x000e620000201400 */
[----:B------:R-:W-:Y:S01]  /*118b0*/  BAR.SYNC.DEFER_BLOCKING 0x0 ;  /* 0x0000000000007b1d */ /* 0x000fe20000010000 */
[----:B------:R-:W-:-:S03]  /*118c0*/  ISETP.GE.AND P2, PT, R108, R50, PT ;  /* 0x000000326c00720c */ /* 0x000fc60003f46270 */
[C---:B----4-:R-:W-:Y:S07]  /*118d0*/  HMMA.16816.F32 R16, R124.reuse, R112, R16 ;  /* 0x000000707c10723c */ /* 0x050fee0000001810 */
[----:B------:R-:W-:Y:S01]  /*118e0*/  IADD3 R113, R102, 0x9, RZ ;  /* 0x0000000966717810 */ /* 0x000fe20007ffe0ff */
[----:B------:R-:W-:Y:S03]  /*118f0*/  HMMA.16816.F32 R12, R124, R114, R12 ;  /* 0x000000727c0c723c */ /* 0x000fe6000000180c */
[----:B------:R-:W2:Y:S01]  /*11900*/  I2F R112, R113 ;  /* 0x0000007100707306 */ /* 0x000ea20000201400 */
[----:B-1----:R-:W-:-:S03]  /*11910*/  FFMA.FTZ R64, R0, R109, R64 ;  /* 0x0000006d00407223 */ /* 0x002fc60000010040 */
[----:B------:R-:W-:Y:S01]  /*11920*/  FFMA.FTZ R115, R0, R109, R66 ;  /* 0x0000006d00737223 */ /* 0x000fe20000010042 */
[----:B------:R-:W-:Y:S01]  /*11930*/  HMMA.16816.F32 R4, R124, R110, R4 ;  /* 0x0000006e7c04723c */ /* 0x000fe20000001804 */
[C-C-:B------:R-:W-:Y:S02]  /*11940*/  LOP3.LUT R114, R103.reuse, 0x10, R172.reuse, 0xfe, !PT ;  /* 0x0000001067727812 */ /* 0x140fe400078efeac */
[----:B------:R-:W-:Y:S02]  /*11950*/  FSEL R130, R64, -INF , !P2 ;  /* 0xff80000040827808 */ /* 0x000fe40005000000 */
[----:B------:R-:W1:Y:S01]  /*11960*/  I2F R111, R114 ;  /* 0x00000072006f7306 */ /* 0x000e620000201400 */
[----:B------:R-:W-:Y:S02]  /*11970*/  IADD3 R64, R102, 0x19, RZ ;  /* 0x0000001966407810 */ /* 0x000fe40007ffe0ff */
[----:B------:R-:W-:Y:S02]  /*11980*/  P2R R126, PR, RZ, 0x2 ;  /* 0x00000002ff7e7803 */ /* 0x000fe40000000000 */
[----:B------:R-:W-:Y:S01]  /*11990*/  ISETP.GE.AND P1, PT, R108, R49, PT ;  /* 0x000000316c00720c */ /* 0x000fe20003f26270 */
[-C--:B--2---:R-:W-:Y:S01]  /*119a0*/  FFMA.FTZ R67, R0, R112.reuse, R67 ;  /* 0x0000007000437223 */ /* 0x084fe20000010043 */
[----:B------:R-:W-:Y:S01]  /*119b0*/  IADD3 R108, R102, 0x11, RZ ;  /* 0x00000011666c7810 */ /* 0x000fe20007ffe0ff */
[----:B------:R-:W-:Y:S01]  /*119c0*/  FFMA.FTZ R116, R0, R112, R65 ;  /* 0x0000007000747223 */ /* 0x000fe20000010041 */
[----:B------:R-:W-:-:S02]  /*119d0*/  LOP3.LUT R110, R103, 0x18, R172, 0xfe, !PT ;  /* 0x00000018676e7812 */ /* 0x000fc400078efeac */
[----:B------:R-:W2:Y:S01]  /*119e0*/  I2F R109, R108 ;  /* 0x0000006c006d7306 */ /* 0x000ea20000201400 */
[----:B------:R-:W-:Y:S02]  /*119f0*/  FSEL R115, R115, -INF , !P1 ;  /* 0xff80000073737808 */ /* 0x000fe40004800000 */
[----:B------:R-:W-:Y:S02]  /*11a00*/  ISETP.GE.AND P1, PT, R113, R49, PT ;  /* 0x000000317100720c */ /* 0x000fe40003f26270 */
[----:B------:R-:W-:Y:S01]  /*11a10*/  LOP3.LUT R66, R103, 0x20, R172, 0xfe, !PT ;  /* 0x0000002067427812 */ /* 0x000fe200078efeac */
[----:B-1----:R-:W-:Y:S01]  /*11a20*/  FFMA.FTZ R48, R0, R111, R60 ;  /* 0x0000006f00307223 */ /* 0x002fe2000001003c */
[----:B------:R-:W-:Y:S01]  /*11a30*/  FSEL R181, R67, -INF , !P1 ;  /* 0xff80000043b57808 */ /* 0x000fe20004800000 */
[----:B------:R-:W1:Y:S01]  /*11a40*/  I2F R51, R110 ;  /* 0x0000006e00337306 */ /* 0x000e620000201400 */
[----:B------:R-:W-:Y:S01]  /*11a50*/  ISETP.GE.AND P1, PT, R108, R49, PT ;  /* 0x000000316c00720c */ /* 0x000fe20003f26270 */
[----:B------:R-:W-:Y:S01]  /*11a60*/  FFMA.FTZ R127, R0, R111, R62 ;  /* 0x0000006f007f7223 */ /* 0x000fe2000001003e */
[----:B------:R-:W-:-:S02]  /*11a70*/  IADD3 R60, R102, 0x21, RZ ;  /* 0x00000021663c7810 */ /* 0x000fc40007ffe0ff */
[-C--:B------:R-:W-:Y:S02]  /*11a80*/  ISETP.GE.AND P6, PT, R110, R50.reuse, PT ;  /* 0x000000326e00720c */ /* 0x080fe40003fc6270 */
[----:B------:R-:W-:Y:S01]  /*11a90*/  LOP3.LUT R62, R103, 0x28, R172, 0xfe, !PT ;  /* 0x00000028673e7812 */ /* 0x000fe200078efeac */
[----:B------:R-:W3:Y:S01]  /*11aa0*/  I2F R67, R64 ;  /* 0x0000004000437306 */ /* 0x000ee20000201400 */
[----:B--2---:R-:W-:Y:S01]  /*11ab0*/  FFMA.FTZ R63, R0, R109, R63 ;  /* 0x0000006d003f7223 */ /* 0x004fe2000001003f */
[----:B------:R-:W-:Y:S01]  /*11ac0*/  ISETP.GE.AND P4, PT, R114, R49, PT ;  /* 0x000000317200720c */ /* 0x000fe20003f86270 */
[C---:B------:R-:W-:Y:S01]  /*11ad0*/  FFMA.FTZ R118, R0.reuse, R109, R61 ;  /* 0x0000006d00767223 */ /* 0x040fe2000001003d */
[----:B------:R-:W-:Y:S02]  /*11ae0*/  ISETP.GE.AND P2, PT, R113, R50, PT ;  /* 0x000000327100720c */ /* 0x000fe40003f46270 */
[----:B------:R-:W-:Y:S02]  /*11af0*/  FSEL R117, R63, -INF , !P1 ;  /* 0xff8000003f757808 */ /* 0x000fe40004800000 */
[----:B------:R-:W2:Y:S01]  /*11b00*/  I2F R65, R66 ;  /* 0x0000004200417306 */ /* 0x000ea20000201400 */
[----:B-1----:R-:W-:Y:S01]  /*11b10*/  FFMA.FTZ R56, R0, R51, R56 ;  /* 0x0000003300387223 */ /* 0x002fe20000010038 */
[----:B------:R-:W-:Y:S01]  /*11b20*/  ISETP.GE.AND P1, PT, R64, R49, PT ;  /* 0x000000314000720c */ /* 0x000fe20003f26270 */
[----:B------:R-:W-:Y:S01]  /*11b30*/  FFMA.FTZ R51, R0, R51, R58 ;  /* 0x0000003300337223 */ /* 0x000fe2000001003a */
[----:B------:R-:W-:-:S02]  /*11b40*/  FSEL R127, R127, -INF , !P4 ;  /* 0xff8000007f7f7808 */ /* 0x000fc40006000000 */
[----:B------:R-:W-:Y:S02]  /*11b50*/  FSEL R120, R56, -INF , !P6 ;  /* 0xff80000038787808 */ /* 0x000fe40007000000 */
[----:B------:R-:W1:Y:S01]  /*11b60*/  I2F R63, R60 ;  /* 0x0000003c003f7306 */ /* 0x000e620000201400 */
[-C--:B---3--:R-:W-:Y:S01]  /*11b70*/  FFMA.FTZ R59, R0, R67.reuse, R59 ;  /* 0x00000043003b7223 */ /* 0x088fe2000001003b */
[----:B------:R-:W-:Y:S01]  /*11b80*/  IADD3 R56, R102, 0x29, RZ ;  /* 0x0000002966387810 */ /* 0x000fe20007ffe0ff */
[----:B------:R-:W-:Y:S01]  /*11b90*/  FFMA.FTZ R138, R0, R67, R57 ;  /* 0x00000043008a7223 */ /* 0x000fe20000010039 */
[----:B------:R-:W-:Y:S02]  /*11ba0*/  ISETP.GE.AND P4, PT, R66, R50, PT ;  /* 0x000000324200720c */ /* 0x000fe40003f86270 */
[----:B------:R-:W-:Y:S02]  /*11bb0*/  FSEL R131, R59, -INF , !P1 ;  /* 0xff8000003b837808 */ /* 0x000fe40004800000 */
[----:B------:R-:W3:Y:S01]  /*11bc0*/  I2F R61, R62 ;  /* 0x0000003e003d7306 */ /* 0x000ee20000201400 */
[CC--:B--2---:R-:W-:Y:S01]  /*11bd0*/  FFMA.FTZ R52, R0.reuse, R65.reuse, R52 ;  /* 0x0000004100347223 */ /* 0x0c4fe20000010034 */
[----:B------:R-:W-:Y:S01]  /*11be0*/  LOP3.LUT R58, R103, 0x30, R172, 0xfe, !PT ;  /* 0x00000030673a7812 */ /* 0x000fe200078efeac */
[----:B------:R-:W-:Y:S01]  /*11bf0*/  FFMA.FTZ R175, R0, R65, R54 ;  /* 0x0000004100af7223 */ /* 0x000fe20000010036 */
[----:B------:R-:W-:-:S02]  /*11c00*/  ISETP.GE.AND P1, PT, R60, R49, PT ;  /* 0x000000313c00720c */ /* 0x000fc40003f26270 */
[----:B------:R-:W-:Y:S02]  /*11c10*/  FSEL R134, R52, -INF , !P4 ;  /* 0xff80000034867808 */ /* 0x000fe40006000000 */
[----:B------:R-:W2:Y:S01]  /*11c20*/  I2F R59, R56 ;  /* 0x00000038003b7306 */ /* 0x000ea20000201400 */
[-C--:B-1----:R-:W-:Y:S01]  /*11c30*/  FFMA.FTZ R55, R0, R63.reuse, R55 ;  /* 0x0000003f00377223 */ /* 0x082fe20000010037 */
[----:B------:R-:W-:Y:S01]  /*11c40*/  IADD3 R52, R102, 0x31, RZ ;  /* 0x0000003166347810 */ /* 0x000fe20007ffe0ff */
[----:B------:R-:W-:Y:S01]  /*11c50*/  FFMA.FTZ R136, R0, R63, R53 ;  /* 0x0000003f00887223 */ /* 0x000fe20000010035 */
[----:B------:R-:W-:Y:S02]  /*11c60*/  ISETP.GE.AND P6, PT, R62, R50, PT ;  /* 0x000000323e00720c */ /* 0x000fe40003fc6270 */
[----:B------:R-:W-:Y:S02]  /*11c70*/  LOP3.LUT R54, R103, 0x38, R172, 0xfe, !PT ;  /* 0x0000003867367812 */ /* 0x000fe400078efeac */
[----:B------:R-:W1:Y:S01]  /*11c80*/  I2F R57, R58 ;  /* 0x0000003a00397306 */ /* 0x000e620000201400 */
[CC--:B---3--:R-:W-:Y:S01]  /*11c90*/  FFMA.FTZ R44, R0.reuse, R61.reuse, R44 ;  /* 0x0000003d002c7223 */ /* 0x0c8fe2000001002c */
[----:B------:R-:W-:Y:S01]  /*11ca0*/  FSEL R191, R55, -INF , !P1 ;  /* 0xff80000037bf7808 */ /* 0x000fe20004800000 */
[----:B------:R-:W-:Y:S01]  /*11cb0*/  FFMA.FTZ R187, R0, R61, R46 ;  /* 0x0000003d00bb7223 */ /* 0x000fe2000001002e */
[----:B------:R-:W-:-:S02]  /*11cc0*/  FSEL R116, R116, -INF , !P2 ;  /* 0xff80000074747808 */ /* 0x000fc40005000000 */
[-C--:B------:R-:W-:Y:S02]  /*11cd0*/  ISETP.GE.AND P2, PT, R108, R50.reuse, PT ;  /* 0x000000326c00720c */ /* 0x080fe40003f46270 */
[----:B------:R-:W3:Y:S01]  /*11ce0*/  I2F R55, R52 ;  /* 0x0000003400377306 */ /* 0x000ee20000201400 */
[-C--:B--2---:R-:W-:Y:S01]  /*11cf0*/  FFMA.FTZ R47, R0, R59.reuse, R47 ;  /* 0x0000003b002f7223 */ /* 0x084fe2000001002f */
[----:B------:R-:W-:Y:S01]  /*11d00*/  FSEL R186, R44, -INF , !P6 ;  /* 0xff8000002cba7808 */ /* 0x000fe20007000000 */
[----:B------:R-:W-:Y:S01]  /*11d10*/  FFMA.FTZ R194, R0, R59, R45 ;  /* 0x0000003b00c27223 */ /* 0x000fe2000001002d */
[----:B------:R-:W-:Y:S02]  /*11d20*/  ISETP.GE.AND P1, PT, R56, R49, PT ;  /* 0x000000313800720c */ /* 0x000fe40003f26270 */
[----:B------:R-:W-:Y:S02]  /*11d30*/  IADD3 R44, R102, 0x39, RZ ;  /* 0x00000039662c7810 */ /* 0x000fe40007ffe0ff */
[----:B------:R-:W2:Y:S01]  /*11d40*/  I2F R53, R54 ;  /* 0x0000003600357306 */ /* 0x000ea20000201400 */
[----:B------:R-:W-:Y:S01]  /*11d50*/  FSEL R118, R118, -INF , !P2 ;  /* 0xff80000076767808 */ /* 0x000fe20005000000 */
[-C--:B-1----:R-:W-:Y:S01]  /*11d60*/  FFMA.FTZ R40, R0, R57.reuse, R40 ;  /* 0x0000003900287223 */ /* 0x082fe20000010028 */
[----:B------:R-:W-:Y:S01]  /*11d70*/  ISETP.GE.AND P2, PT, R64, R50, PT ;  /* 0x000000324000720c */ /* 0x000fe20003f46270 */
[----:B------:R-:W-:Y:S01]  /*11d80*/  FFMA.FTZ R189, R0, R57, R42 ;  /* 0x0000003900bd7223 */ /* 0x000fe2000001002a */
[----:B------:R-:W-:-:S02]  /*11d90*/  FSEL R183, R47, -INF , !P1 ;  /* 0xff8000002fb77808 */ /* 0x000fc40004800000 */
[----:B------:R-:W-:Y:S01]  /*11da0*/  FSEL R138, R138, -INF , !P2 ;  /* 0xff8000008a8a7808 */ /* 0x000fe20005000000 */
[----:B------:R-:W1:Y:S01]  /*11db0*/  I2F R47, R44 ;  /* 0x0000002c002f7306 */ /* 0x000e620000201400 */
[-C--:B------:R-:W-:Y:S01]  /*11dc0*/  ISETP.GE.AND P2, PT, R60, R50.reuse, PT ;  /* 0x000000323c00720c */ /* 0x080fe20003f46270 */
[----:B---3--:R-:W-:Y:S01]  /*11dd0*/  FFMA.FTZ R43, R0, R55, R43 ;  /* 0x00000037002b7223 */ /* 0x008fe2000001002b */
[-C--:B------:R-:W-:Y:S02]  /*11de0*/  ISETP.GE.AND P3, PT, R114, R50.reuse, PT ;  /* 0x000000327200720c */ /* 0x080fe40003f66270 */
[-C--:B------:R-:W-:Y:S02]  /*11df0*/  ISETP.GE.AND P4, PT, R58, R50.reuse, PT ;  /* 0x000000323a00720c */ /* 0x080fe40003f86270 */
[----:B------:R-:W-:Y:S01]  /*11e00*/  LOP3.LUT R46, R103, 0x40, R172, 0xfe, !PT ;  /* 0x00000040672e7812 */ /* 0x000fe200078efeac */
[-C--:B--2---:R-:W-:Y:S01]  /*11e10*/  FFMA.FTZ R36, R0, R53.reuse, R36 ;  /* 0x0000003500247223 */ /* 0x084fe20000010024 */
[----:B------:R-:W-:Y:S01]  /*11e20*/  FSEL R136, R136, -INF , !P2 ;  /* 0xff80000088887808 */ /* 0x000fe20005000000 */
[----:B------:R-:W-:Y:S01]  /*11e30*/  FFMA.FTZ R57, R0, R53, R38 ;  /* 0x0000003500397223 */ /* 0x000fe20000010026 */
[----:B------:R-:W-:Y:S01]  /*11e40*/  ISETP.GE.AND P2, PT, R56, R50, PT ;  /* 0x000000323800720c */ /* 0x000fe20003f46270 */
[----:B------:R-:W2:Y:S01]  /*11e50*/  I2F R45, R46 ;  /* 0x0000002e002d7306 */ /* 0x000ea20000201400 */
[----:B------:R-:W-:-:S02]  /*11e60*/  FSEL R48, R48, -INF , !P3 ;  /* 0xff80000030307808 */ /* 0x000fc40005800000 */
[----:B------:R-:W-:Y:S01]  /*11e70*/  FSEL R56, R40, -INF , !P4 ;  /* 0xff80000028387808 */ /* 0x000fe20006000000 */
[----:B-1----:R-:W-:Y:S01]  /*11e80*/  FFMA.FTZ R39, R0, R47, R39 ;  /* 0x0000002f00277223 */ /* 0x002fe20000010027 */
[----:B------:R-:W-:Y:S01]  /*11e90*/  ISETP.GE.AND P1, PT, R52, R49, PT ;  /* 0x000000313400720c */ /* 0x000fe20003f26270 */
[----:B------:R-:W-:Y:S01]  /*11ea0*/  FFMA.FTZ R192, R0, R47, R37 ;  /* 0x0000002f00c07223 */ /* 0x000fe20000010025 */
[----:B------:R-:W-:Y:S02]  /*11eb0*/  ISETP.GE.AND P3, PT, R66, R49, PT ;  /* 0x000000314200720c */ /* 0x000fe40003f66270 */
[----:B------:R-:W-:Y:S02]  /*11ec0*/  IADD3 R40, R102, 0x41, RZ ;  /* 0x0000004166287810 */ /* 0x000fe40007ffe0ff */
[----:B------:R-:W-:Y:S02]  /*11ed0*/  ISETP.GE.AND P6, PT, R54, R50, PT ;  /* 0x000000323600720c */ /* 0x000fe40003fc6270 */
[----:B------:R-:W-:-:S02]  /*11ee0*/  LOP3.LUT R42, R103, 0x48, R172, 0xfe, !PT ;  /* 0x00000048672a7812 */ /* 0x000fc400078efeac */
[----:B------:R-:W-:Y:S01]  /*11ef0*/  FSEL R59, R43, -INF , !P1 ;  /* 0xff8000002b3b7808 */ /* 0x000fe20004800000 */
[----:B--2---:R-:W-:Y:S01]  /*11f00*/  FFMA.FTZ R32, R0, R45, R32 ;  /* 0x0000002d00207223 */ /* 0x004fe20000010020 */
[----:B------:R-:W-:Y:S01]  /*11f10*/  FSEL R175, R175, -INF , !P3 ;  /* 0xff800000afaf7808 */ /* 0x000fe20005800000 */
[----:B------:R-:W1:Y:S01]  /*11f20*/  I2F R43, R40 ;  /* 0x00000028002b7306 */ /* 0x000e620000201400 */
[----:B------:R-:W-:Y:S01]  /*11f30*/  ISETP.GE.AND P3, PT, R58, R49, PT ;  /* 0x000000313a00720c */ /* 0x000fe20003f66270 */
[----:B------:R-:W-:Y:S01]  /*11f40*/  FFMA.FTZ R58, R0, R55, R41 ;  /* 0x00000037003a7223 */ /* 0x000fe20000010029 */
[----:B------:R-:W-:Y:S01]  /*11f50*/  FSEL R190, R36, -INF , !P6 ;  /* 0xff80000024be7808 */ /* 0x000fe20007000000 */
[----:B------:R-:W-:Y:S01]  /*11f60*/  FFMA.FTZ R139, R0, R45, R34 ;  /* 0x0000002d008b7223 */ /* 0x000fe20000010022 */
[----:B------:R-:W-:Y:S02]  /*11f70*/  ISETP.GE.AND P1, PT, R44, R49, PT ;  /* 0x000000312c00720c */ /* 0x000fe40003f26270 */
[----:B------:R-:W-:Y:S01]  /*11f80*/  IADD3 R36, R102, 0x49, RZ ;  /* 0x0000004966247810 */ /* 0x000fe20007ffe0ff */
[----:B------:R-:W2:Y:S01]  /*11f90*/  I2F R41, R42 ;  /* 0x0000002a00297306 */ /* 0x000ea20000201400 */
[----:B------:R-:W-:-:S02]  /*11fa0*/  FSEL R193, R39, -INF , !P1 ;  /* 0xff80000027c17808 */ /* 0x000fc40004800000 */
[-C--:B------:R-:W-:Y:S02]  /*11fb0*/  ISETP.GE.AND P4, PT, R46, R50.reuse, PT ;  /* 0x000000322e00720c */ /* 0x080fe40003f86270 */
[----:B------:R-:W-:Y:S02]  /*11fc0*/  LOP3.LUT R38, R103, 0x50, R172, 0xfe, !PT ;  /* 0x0000005067267812 */ /* 0x000fe400078efeac */
[----:B------:R-:W-:Y:S01]  /*11fd0*/  FSEL R174, R32, -INF , !P4 ;  /* 0xff80000020ae7808 */ /* 0x000fe20006000000 */
[----:B------:R-:W3:Y:S01]  /*11fe0*/  I2F R39, R36 ;  /* 0x0000002400277306 */ /* 0x000ee20000201400 */
[----:B-1----:R-:W-:Y:S01]  /*11ff0*/  FFMA.FTZ R35, R0, R43, R35 ;  /* 0x0000002b00237223 */ /* 0x002fe20000010023 */
[----:B------:R-:W-:Y:S01]  /*12000*/  ISETP.GE.AND P1, PT, R40, R49, PT ;  /* 0x000000312800720c */ /* 0x000fe20003f26270 */
[----:B------:R-:W-:Y:S01]  /*12010*/  FFMA.FTZ R182, R0, R43, R33 ;  /* 0x0000002b00b67223 */ /* 0x000fe20000010021 */
[----:B------:R-:W-:Y:S02]  /*12020*/  IADD3 R32, R102, 0x51, RZ ;  /* 0x0000005166207810 */ /* 0x000fe40007ffe0ff */
[----:B------:R-:W-:-:S02]  /*12030*/  ISETP.GE.AND P6, PT, R42, R50, PT ;  /* 0x000000322a00720c */ /* 0x000fc40003fc6270 */
[----:B------:R-:W1:Y:S01]  /*12040*/  I2F R37, R38 ;  /* 0x0000002600257306 */ /* 0x000e620000201400 */
[CC--:B--2---:R-:W-:Y:S01]  /*12050*/  FFMA.FTZ R28, R0.reuse, R41.reuse, R28 ;  /* 0x00000029001c7223 */ /* 0x0c4fe2000001001c */
[----:B------:R-:W-:Y:S01]  /*12060*/  LOP3.LUT R34, R103, 0x58, R172, 0xfe, !PT ;  /* 0x0000005867227812 */ /* 0x000fe200078efeac */
[----:B------:R-:W-:Y:S01]  /*12070*/  FFMA.FTZ R135, R0, R41, R30 ;  /* 0x0000002900877223 */ /* 0x000fe2000001001e */
[----:B------:R-:W-:Y:S02]  /*12080*/  FSEL R133, R35, -INF , !P1 ;  /* 0xff80000023857808 */ /* 0x000fe40004800000 */
[----:B------:R-:W-:Y:S02]  /*12090*/  FSEL R184, R28, -INF , !P6 ;  /* 0xff8000001cb87808 */ /* 0x000fe40007000000 */
[----:B------:R-:W2:Y:S01]  /*120a0*/  I2F R35, R32 ;  /* 0x0000002000237306 */ /* 0x000ea20000201400 */
[----:B---3--:R-:W-:Y:S01]  /*120b0*/  FFMA.FTZ R31, R0, R39, R31 ;  /* 0x00000027001f7223 */ /* 0x008fe2000001001f */
[----:B------:R-:W-:Y:S01]  /*120c0*/  ISETP.GE.AND P1, PT, R36, R49, PT ;  /* 0x000000312400720c */ /* 0x000fe20003f26270 */
[----:B------:R-:W-:Y:S01]  /*120d0*/  FFMA.FTZ R176, R0, R39, R29 ;  /* 0x0000002700b07223 */ /* 0x000fe2000001001d */
[----:B------:R-:W-:-:S02]  /*120e0*/  IADD3 R28, R102, 0x59, RZ ;  /* 0x00000059661c7810 */ /* 0x000fc40007ffe0ff */
[----:B------:R-:W-:Y:S02]  /*120f0*/  LOP3.LUT R30, R103, 0x60, R172, 0xfe, !PT ;  /* 0x00000060671e7812 */ /* 0x000fe400078efeac */
[----:B------:R-:W3:Y:S01]  /*12100*/  I2F R33, R34 ;  /* 0x0000002200217306 */ /* 0x000ee20000201400 */
[----:B------:R-:W-:Y:S01]  /*12110*/  FSEL R137, R31, -INF , !P1 ;  /* 0xff8000001f897808 */ /* 0x000fe20004800000 */
[-C--:B-1----:R-:W-:Y:S01]  /*12120*/  FFMA.FTZ R123, R0, R37.reuse, R26 ;  /* 0x00000025007b7223 */ /* 0x082fe2000001001a */
[----:B------:R-:W-:Y:S01]  /*12130*/  FSEL R194, R194, -INF , !P2 ;  /* 0xff800000c2c27808 */ /* 0x000fe20005000000 */
[----:B------:R-:W-:Y:S01]  /*12140*/  FFMA.FTZ R24, R0, R37, R24 ;  /* 0x0000002500187223 */ /* 0x000fe20000010018 */
[-C--:B------:R-:W-:Y:S02]  /*12150*/  ISETP.GE.AND P2, PT, R52, R50.reuse, PT ;  /* 0x000000323400720c */ /* 0x080fe40003f46270 */
[----:B------:R-:W-:Y:S01]  /*12160*/  LOP3.LUT R26, R103, 0x68, R172, 0xfe, !PT ;  /* 0x00000068671a7812 */ /* 0x000fe200078efeac */
[----:B------:R-:W1:Y:S01]  /*12170*/  I2F R31, R28 ;  /* 0x0000001c001f7306 */ /* 0x000e620000201400 */
[----:B------:R-:W-:Y:S01]  /*12180*/  FSEL R189, R189, -INF , !P3 ;  /* 0xff800000bdbd7808 */ /* 0x000fe20005800000 */
[-C--:B--2---:R-:W-:Y:S01]  /*12190*/  FFMA.FTZ R122, R0, R35.reuse, R25 ;  /* 0x00000023007a7223 */ /* 0x084fe20000010019 */
[----:B------:R-:W-:Y:S01]  /*121a0*/  ISETP.GE.AND P4, PT, R38, R50, PT ;  /* 0x000000322600720c */ /* 0x000fe20003f86270 */
[----:B------:R-:W-:Y:S01]  /*121b0*/  FFMA.FTZ R27, R0, R35, R27 ;  /* 0x00000023001b7223 */ /* 0x000fe2000001001b */
[----:B------:R-:W-:-:S02]  /*121c0*/  FSEL R58, R58, -INF , !P2 ;  /* 0xff8000003a3a7808 */ /* 0x000fc40005000000 */
[----:B------:R-:W-:Y:S01]  /*121d0*/  ISETP.GE.AND P3, PT, R46, R49, PT ;  /* 0x000000312e00720c */ /* 0x000fe20003f66270 */
[----:B------:R-:W2:Y:S01]  /*121e0*/  I2F R29, R30 ;  /* 0x0000001e001d7306 */ /* 0x000ea20000201400 */
[----:B------:R-:W-:Y:S01]  /*121f0*/  ISETP.GE.AND P2, PT, R44, R50, PT ;  /* 0x000000322c00720c */ /* 0x000fe20003f46270 */
[-C--:B---3--:R-:W-:Y:S01]  /*12200*/  FFMA.FTZ R20, R0, R33.reuse, R20 ;  /* 0x0000002100147223 */ /* 0x088fe20000010014 */
[----:B------:R-:W-:Y:S01]  /*12210*/  FSEL R132, R24, -INF , !P4 ;  /* 0xff80000018847808 */ /* 0x000fe20006000000 */
[----:B------:R-:W-:Y:S01]  /*12220*/  FFMA.FTZ R119, R0, R33, R22 ;  /* 0x0000002100777223 */ /* 0x000fe20000010016 */
[----:B------:R-:W-:Y:S02]  /*12230*/  ISETP.GE.AND P1, PT, R32, R49, PT ;  /* 0x000000312000720c */ /* 0x000fe40003f26270 */
[----:B------:R-:W-:Y:S01]  /*12240*/  FSEL R139, R139, -INF , !P3 ;  /* 0xff8000008b8b7808 */ /* 0x000fe20005800000 */
[----:B------:R-:W3:Y:S01]  /*12250*/  I2F R25, R26 ;  /* 0x0000001a00197306 */ /* 0x000ee20000201400 */
[----:B------:R-:W-:Y:S01]  /*12260*/  IADD3 R24, R102, 0x61, RZ ;  /* 0x0000006166187810 */ /* 0x000fe20007ffe0ff */
[-C--:B-1----:R-:W-:Y:S01]  /*12270*/  FFMA.FTZ R23, R0, R31.reuse, R23 ;  /* 0x0000001f00177223 */ /* 0x082fe20000010017 */
[----:B------:R-:W-:Y:S01]  /*12280*/  FSEL R192, R192, -INF , !P2 ;  /* 0xff800000c0c07808 */ /* 0x000fe20005000000 */
[----:B------:R-:W-:Y:S01]  /*12290*/  FFMA.FTZ R128, R0, R31, R21 ;  /* 0x0000001f00807223 */ /* 0x000fe20000010015 */
[----:B------:R-:W-:-:S02]  /*122a0*/  ISETP.GE.AND P3, PT, R38, R49, PT ;  /* 0x000000312600720c */ /* 0x000fc40003f66270 */
[-C--:B------:R-:W-:Y:S01]  /*122b0*/  ISETP.GE.AND P6, PT, R34, R50.reuse, PT ;  /* 0x000000322200720c */ /* 0x080fe20003fc6270 */
[-C--:B--2---:R-:W-:Y:S01]  /*122c0*/  FFMA.FTZ R18, R0, R29.reuse, R18 ;  /* 0x0000001d00127223 */ /* 0x084fe20000010012 */
[----:B------:R-:W-:Y:S01]  /*122d0*/  ISETP.GE.AND P2, PT, R40, R50, PT ;  /* 0x000000322800720c */ /* 0x000fe20003f46270 */
[----:B------:R-:W-:Y:S01]  /*122e0*/  FFMA.FTZ R108, R0, R29, R16 ;  /* 0x0000001d006c7223 */ /* 0x000fe20000010010 */
[----:B------:R-:W-:Y:S02]  /*122f0*/  FSEL R125, R27, -INF , !P1 ;  /* 0xff8000001b7d7808 */ /* 0x000fe40004800000 */
[----:B------:R-:W1:Y:S01]  /*12300*/  I2F R27, R24 ;  /* 0x00000018001b7306 */ /* 0x000e620000201400 */
[----:B------:R-:W-:Y:S02]  /*12310*/  FSEL R123, R123, -INF , !P3 ;  /* 0xff8000007b7b7808 */ /* 0x000fe40005800000 */
[----:B------:R-:W-:Y:S01]  /*12320*/  FSEL R124, R20, -INF , !P6 ;  /* 0xff800000147c7808 */ /* 0x000fe20007000000 */
[----:B---3--:R-:W-:Y:S01]  /*12330*/  FFMA.FTZ R109, R0, R25, R14 ;  /* 0x00000019006d7223 */ /* 0x008fe2000001000e */
[----:B------:R-:W-:Y:S01]  /*12340*/  ISETP.GE.AND P1, PT, R28, R49, PT ;  /* 0x000000311c00720c */ /* 0x000fe20003f26270 */
[----:B------:R-:W-:Y:S01]  /*12350*/  FFMA.FTZ R114, R0, R25, R12 ;  /* 0x0000001900727223 */ /* 0x000fe2000001000c */
[----:B------:R-:W-:-:S02]  /*12360*/  FSEL R182, R182, -INF , !P2 ;  /* 0xff800000b6b67808 */ /* 0x000fc40005000000 */
[----:B------:R-:W-:Y:S02]  /*12370*/  ISETP.GE.AND P3, PT, R30, R49, PT ;  /* 0x000000311e00720c */ /* 0x000fe40003f66270 */
[----:B------:R-:W-:Y:S02]  /*12380*/  IADD3 R20, R102, 0x69, RZ ;  /* 0x0000006966147810 */ /* 0x000fe40007ffe0ff */
[----:B------:R-:W-:Y:S02]  /*12390*/  ISETP.GE.AND P2, PT, R36, R50, PT ;  /* 0x000000322400720c */ /* 0x000fe40003f46270 */
[----:B------:R-:W-:Y:S01]  /*123a0*/  FSEL R121, R23, -INF , !P1 ;  /* 0xff80000017797808 */ /* 0x000fe20004800000 */
[-C--:B-1----:R-:W-:Y:S01]  /*123b0*/  FFMA.FTZ R112, R0, R27.reuse, R17 ;  /* 0x0000001b00707223 */ /* 0x082fe20000010011 */
[----:B------:R-:W-:Y:S01]  /*123c0*/  LOP3.LUT R22, R103, 0x70, R172, 0xfe, !PT ;  /* 0x0000007067167812 */ /* 0x000fe200078efeac */
[----:B------:R-:W1:Y:S01]  /*123d0*/  I2F R23, R20 ;  /* 0x0000001400177306 */ /* 0x000e620000201400 */
[----:B------:R-:W-:Y:S01]  /*123e0*/  FSEL R113, R18, -INF , !P3 ;  /* 0xff80000012717808 */ /* 0x000fe20005800000 */
[----:B------:R-:W-:Y:S01]  /*123f0*/  FFMA.FTZ R19, R0, R27, R19 ;  /* 0x0000001b00137223 */ /* 0x000fe20000010013 */
[----:B------:R-:W-:-:S02]  /*12400*/  FSEL R176, R176, -INF , !P2 ;  /* 0xff800000b0b07808 */ /* 0x000fc40005000000 */
[----:B------:R-:W-:Y:S02]  /*12410*/  IADD3 R18, R102, 0x71, RZ ;  /* 0x0000007166127810 */ /* 0x000fe40007ffe0ff */
[-C--:B------:R-:W-:Y:S01]  /*12420*/  ISETP.GE.AND P2, PT, R32, R50.reuse, PT ;  /* 0x000000322000720c */ /* 0x080fe20003f46270 */
[----:B------:R-:W2:Y:S01]  /*12430*/  I2F R21, R22 ;  /* 0x0000001600157306 */ /* 0x000ea20000201400 */
[----:B------:R-:W-:Y:S02]  /*12440*/  LOP3.LUT R16, R103, 0x78, R172, 0xfe, !PT ;  /* 0x0000007867107812 */ /* 0x000fe400078efeac */
[----:B------:R-:W-:Y:S02]  /*12450*/  FSEL R122, R122, -INF , !P2 ;  /* 0xff8000007a7a7808 */ /* 0x000fe40005000000 */
[-C--:B------:R-:W-:Y:S02]  /*12460*/  ISETP.GE.AND P2, PT, R28, R50.reuse, PT ;  /* 0x000000321c00720c */ /* 0x080fe40003f46270 */
[----:B------:R-:W-:Y:S01]  /*12470*/  ISETP.GE.AND P5, PT, R110, R49, PT ;  /* 0x000000316e00720c */ /* 0x000fe20003fa6270 */
[----:B------:R-:W3:Y:S01]  /*12480*/  I2F R14, R18 ;  /* 0x00000012000e7306 */ /* 0x000ee20000201400 */
[----:B------:R-:W-:Y:S01]  /*12490*/  FSEL R128, R128, -INF , !P2 ;  /* 0xff80000080807808 */ /* 0x000fe20005000000 */
[CC--:B-1----:R-:W-:Y:S01]  /*124a0*/  FFMA.FTZ R110, R0.reuse, R23.reuse, R13 ;  /* 0x00000017006e7223 */ /* 0x0c2fe2000001000d */
[----:B------:R-:W-:Y:S01]  /*124b0*/  FSEL R51, R51, -INF , !P5 ;  /* 0xff80000033337808 */ /* 0x000fe20006800000 */
[----:B------:R-:W-:Y:S01]  /*124c0*/  FFMA.FTZ R15, R0, R23, R15 ;  /* 0x00000017000f7223 */ /* 0x000fe2000001000f */
[----:B------:R-:W-:-:S02]  /*124d0*/  ISETP.GE.AND P2, PT, R24, R50, PT ;  /* 0x000000321800720c */ /* 0x000fc40003f46270 */
[-C--:B------:R-:W-:Y:S01]  /*124e0*/  ISETP.GE.AND P1, PT, R24, R49.reuse, PT ;  /* 0x000000311800720c */ /* 0x080fe20003f26270 */
[----:B------:R-:W1:Y:S01]  /*124f0*/  I2F R17, R16 ;  /* 0x0000001000117306 */ /* 0x000e620000201400 */
[----:B------:R-:W-:Y:S01]  /*12500*/  ISETP.GE.AND P5, PT, R62, R49, PT ;  /* 0x000000313e00720c */ /* 0x000fe20003fa6270 */
[-C--:B--2---:R-:W-:Y:S01]  /*12510*/  FFMA.FTZ R10, R0, R21.reuse, R10 ;  /* 0x00000015000a7223 */ /* 0x084fe2000001000a */
[----:B------:R-:W-:Y:S01]  /*12520*/  FSEL R112, R112, -INF , !P2 ;  /* 0xff80000070707808 */ /* 0x000fe20005000000 */
[C---:B------:R-:W-:Y:S01]  /*12530*/  FFMA.FTZ R65, R0.reuse, R21, R8 ;  /* 0x0000001500417223 */ /* 0x040fe20000010008 */
[----:B------:R-:W-:Y:S02]  /*12540*/  FSEL R111, R19, -INF , !P1 ;  /* 0xff800000136f7808 */ /* 0x000fe40004800000 */
[----:B------:R-:W-:Y:S01]  /*12550*/  FSEL R187, R187, -INF , !P5 ;  /* 0xff800000bbbb7808 */ /* 0x000fe20006800000 */
[----:B---3--:R-:W-:Y:S01]  /*12560*/  FFMA.FTZ R9, R0, R14, R9 ;  /* 0x0000000e00097223 */ /* 0x008fe20000010009 */
[----:B------:R-:W-:Y:S01]  /*12570*/  ISETP.GE.AND P2, PT, R20, R50, PT ;  /* 0x000000321400720c */ /* 0x000fe20003f46270 */
[----:B------:R-:W-:Y:S01]  /*12580*/  FFMA.FTZ R11, R0, R14, R11 ;  /* 0x0000000e000b7223 */ /* 0x000fe2000001000b */
[----:B------:R-:W-:-:S02]  /*12590*/  ISETP.GE.AND P1, PT, R20, R49, PT ;  /* 0x000000311400720c */ /* 0x000fc40003f26270 */
[----:B------:R-:W-:Y:S02]  /*125a0*/  ISETP.GE.AND P5, PT, R54, R49, PT ;  /* 0x000000313600720c */ /* 0x000fe40003fa6270 */
[----:B------:R-:W-:Y:S01]  /*125b0*/  IADD3 R12, R102, 0x1, RZ ;  /* 0x00000001660c7810 */ /* 0x000fe20007ffe0ff */
[----:B-1----:R-:W-:Y:S01]  /*125c0*/  FFMA.FTZ R4, R0, R17, R4 ;  /* 0x0000001100047223 */ /* 0x002fe20000010004 */
[----:B------:R-:W-:Y:S01]  /*125d0*/  ISETP.GE.AND P3, PT, R22, R49, PT ;  /* 0x000000311600720c */ /* 0x000fe20003f66270 */
[----:B------:R-:W-:Y:S01]  /*125e0*/  FFMA.FTZ R6, R0, R17, R6 ;  /* 0x0000001100067223 */ /* 0x000fe20000010006 */
[----:B------:R-:W-:Y:S01]  /*125f0*/  FSEL R110, R110, -INF , !P2 ;  /* 0xff8000006e6e7808 */ /* 0x000fe20005000000 */
[----:B------:R-:W1:Y:S01]  /*12600*/  I2F R13, R12 ;  /* 0x0000000c000d7306 */ /* 0x000e620000201400 */
[----:B------:R-:W-:Y:S02]  /*12610*/  FSEL R67, R15, -INF , !P1 ;  /* 0xff8000000f437808 */ /* 0x000fe40004800000 */
[----:B------:R-:W-:-:S02]  /*12620*/  FSEL R57, R57, -INF , !P5 ;  /* 0xff80000039397808 */ /* 0x000fc40006800000 */
[----:B------:R-:W-:Y:S02]  /*12630*/  IADD3 R8, R102, 0x79, RZ ;  /* 0x0000007966087810 */ /* 0x000fe40007ffe0ff */
[-C--:B------:R-:W-:Y:S01]  /*12640*/  ISETP.GE.AND P2, PT, R18, R50.reuse, PT ;  /* 0x000000321200720c */ /* 0x080fe20003f46270 */
[----:B------:R-:W2:Y:S01]  /*12650*/  I2F R15, R102 ;  /* 0x00000066000f7306 */ /* 0x000ea20000201400 */
[----:B------:R-:W-:Y:S02]  /*12660*/  ISETP.GE.AND P5, PT, R42, R49, PT ;  /* 0x000000312a00720c */ /* 0x000fe40003fa6270 */
[----:B------:R-:W-:Y:S02]  /*12670*/  ISETP.GE.AND P6, PT, R26, R50, PT ;  /* 0x000000321a00720c */ /* 0x000fe40003fc6270 */
[----:B------:R-:W-:Y:S02]  /*12680*/  FSEL R63, R10, -INF , !P3 ;  /* 0xff8000000a3f7808 */ /* 0x000fe40005800000 */
[----:B------:R-:W-:Y:S01]  /*12690*/  FSEL R64, R9, -INF , !P2 ;  /* 0xff80000009407808 */ /* 0x000fe20005000000 */
[----:B------:R-:W3:Y:S01]  /*126a0*/  I2F R10, R8 ;  /* 0x00000008000a7306 */ /* 0x000ee20000201400 */
[----:B------:R-:W-:Y:S01]  /*126b0*/  FSEL R135, R135, -INF , !P5 ;  /* 0xff80000087877808 */ /* 0x000fe20006800000 */
[----:B-1----:R-:W-:Y:S01]  /*126c0*/  FFMA.FTZ R13, R0, R13, R105 ;  /* 0x0000000d000d7223 */ /* 0x002fe20000010069 */
[----:B------:R-:W-:-:S02]  /*126d0*/  FSEL R114, R114, -INF , !P6 ;  /* 0xff80000072727808 */ /* 0x000fc40007000000 */
[----:B------:R-:W-:Y:S02]  /*126e0*/  ISETP.GE.AND P5, PT, R34, R49, PT ;  /* 0x000000312200720c */ /* 0x000fe40003fa6270 */
[-C--:B------:R-:W-:Y:S01]  /*126f0*/  ISETP.GE.AND P6, PT, R16, R50.reuse, PT ;  /* 0x000000321000720c */ /* 0x080fe20003fc6270 */
[----:B------:R-:W1:Y:S01]  /*12700*/  I2F R9, R12 ;  /* 0x0000000c00097306 */ /* 0x000e620000201400 */
[----:B------:R-:W-:Y:S01]  /*12710*/  FSEL R119, R119, -INF , !P5 ;  /* 0xff80000077777808 */ /* 0x000fe20006800000 */
[-C--:B--2---:R-:W-:Y:S01]  /*12720*/  FFMA.FTZ R104, R0, R15.reuse, R104 ;  /* 0x0000000f00687223 */ /* 0x084fe20000010068 */
[----:B------:R-:W-:Y:S01]  /*12730*/  FSEL R66, R4, -INF , !P6 ;  /* 0xff80000004427808 */ /* 0x000fe20007000000 */
[----:B------:R-:W-:Y:S01]  /*12740*/  FFMA.FTZ R106, R0, R15, R106 ;  /* 0x0000000f006a7223 */ /* 0x000fe2000001006a */
[----:B------:R-:W-:Y:S02]  /*12750*/  ISETP.GE.AND P4, PT, R30, R50, PT ;  /* 0x000000321e00720c */ /* 0x000fe40003f86270 */
[-C--:B------:R-:W-:Y:S01]  /*12760*/  ISETP.GE.AND P5, PT, R26, R49.reuse, PT ;  /* 0x000000311a00720c */ /* 0x080fe20003fa6270 */
[-C--:B---3--:R-:W-:Y:S01]  /*12770*/  FFMA.FTZ R5, R0, R10.reuse, R5 ;  /* 0x0000000a00057223 */ /* 0x088fe20000010005 */
[----:B------:R-:W-:Y:S01]  /*12780*/  ISETP.NE.AND P6, PT, R126, RZ, PT ;  /* 0x000000ff7e00720c */ /* 0x000fe20003fc5270 */
[----:B------:R-:W-:Y:S01]  /*12790*/  FFMA.FTZ R55, R0, R10, R7 ;  /* 0x0000000a00377223 */ /* 0x000fe20000010007 */
[----:B------:R-:W-:-:S02]  /*127a0*/  ISETP.GE.AND P1, PT, R18, R49, PT ;  /* 0x000000311200720c */ /* 0x000fc40003f26270 */
[----:B------:R-:W-:Y:S02]  /*127b0*/  FSEL R108, R108, -INF , !P4 ;  /* 0xff8000006c6c7808 */ /* 0x000fe40006000000 */
[----:B------:R-:W-:Y:S01]  /*127c0*/  FSEL R109, R109, -INF , !P5 ;  /* 0xff8000006d6d7808 */ /* 0x000fe20006800000 */
[----:B-1----:R-:W-:Y:S01]  /*127d0*/  FFMA.FTZ R9, R0, R9, R107 ;  /* 0x0000000900097223 */ /* 0x002fe2000001006b */
[-C--:B------:R-:W-:Y:S02]  /*127e0*/  ISETP.GE.AND P4, PT, R22, R50.reuse, PT ;  /* 0x000000321600720c */ /* 0x080fe40003f86270 */
[----:B------:R-:W-:Y:S02]  /*127f0*/  ISETP.GE.AND P5, PT, R16, R49, PT ;  /* 0x000000311000720c */ /* 0x000fe40003fa6270 */
[----:B------:R-:W-:Y:S02]  /*12800*/  FSEL R61, R11, -INF , !P1 ;  /* 0xff8000000b3d7808 */ /* 0x000fe40004800000 */
[----:B------:R-:W-:-:S02]  /*12810*/  ISETP.GE.AND P2, PT, R102, R50, PT ;  /* 0x000000326600720c */ /* 0x000fc40003f46270 */
[-C--:B------:R-:W-:Y:S02]  /*12820*/  ISETP.GE.AND P1, PT, R12, R50.reuse, PT ;  /* 0x000000320c00720c */ /* 0x080fe40003f26270 */
[----:B------:R-:W-:Y:S02]  /*12830*/  FSEL R65, R65, -INF , !P4 ;  /* 0xff80000041417808 */ /* 0x000fe40006000000 */
[----:B------:R-:W-:Y:S02]  /*12840*/  FSEL R54, R6, -INF , !P5 ;  /* 0xff80000006367808 */ /* 0x000fe40006800000 */
[----:B------:R-:W-:Y:S02]  /*12850*/  ISETP.GE.AND P4, PT, R8, R50, PT ;  /* 0x000000320800720c */ /* 0x000fe40003f86270 */
[----:B------:R-:W-:Y:S02]  /*12860*/  FSEL R6, R104, -INF , !P2 ;  /* 0xff80000068067808 */ /* 0x000fe40005000000 */
[----:B------:R-:W-:-:S02]  /*12870*/  FSEL R4, R13, -INF , !P1 ;  /* 0xff8000000d047808 */ /* 0x000fc40004800000 */
[-C--:B------:R-:W-:Y:S02]  /*12880*/  ISETP.GE.AND P3, PT, R102, R49.reuse, PT ;  /* 0x000000316600720c */ /* 0x080fe40003f66270 */
[-C--:B------:R-:W-:Y:S02]  /*12890*/  ISETP.GE.AND P2, PT, R12, R49.reuse, PT ;  /* 0x000000310c00720c */ /* 0x080fe40003f46270 */
[----:B------:R-:W-:Y:S02]  /*128a0*/  ISETP.GE.AND P1, PT, R8, R49, PT ;  /* 0x000000310800720c */ /* 0x000fe40003f26270 */
[----:B------:R-:W-:Y:S02]  /*128b0*/  FSEL R102, R5, -INF , !P4 ;  /* 0xff80000005667808 */ /* 0x000fe40006000000 */
[----:B------:R-:W-:Y:S02]  /*128c0*/  FSEL R7, R106, -INF , !P3 ;  /* 0xff8000006a077808 */ /* 0x000fe40005800000 */
[----:B------:R-:W-:-:S02]  /*128d0*/  FSEL R5, R9, -INF , !P2 ;  /* 0xff80000009057808 */ /* 0x000fc40005000000 */
        /* <DEDUP_REMOVED lines=61> */
.L_x_6804:
[----:B------:R-:W-:-:S05]  /*12cb0*/  IMAD.MOV.U32 R10, RZ, RZ, c[0x0][0x198] ;  /* 0x00006600ff0a7624 */ /* 0x000fca00078e00ff */
[----:B------:R-:W-:-:S04]  /*12cc0*/  LEA R10, -R10, RZ, 0x7 ;  /* 0x000000ff0a0a7211 */ /* 0x000fc800078e39ff */
[----:B------:R-:W-:Y:S02]  /*12cd0*/  SHF.R.S32.HI R11, RZ, 0x1f, R10 ;  /* 0x0000001fff0b7819 */ /* 0x000fe4000001140a */
.L_x_6805:
[----:B------:R-:W-:Y:S01]  /*12ce0*/  @!P0 IMAD.MOV.U32 R14, RZ, RZ, c[0x0][0x198] ;  /* 0x00006600ff0e8624 */ /* 0x000fe200078e00ff */
[----:B------:R-:W-:Y:S01]  /*12cf0*/  @!P0 LEA R22, P1, R10, R170, 0x1 ;  /* 0x000000aa0a168211 */ /* 0x000fe200078208ff */
[----:B------:R-:W-:Y:S01]  /*12d00*/  @!P0 IMAD.MOV.U32 R12, RZ, RZ, c[0x0][0x19c] ;  /* 0x00006700ff0c8624 */ /* 0x000fe200078e00ff */
[----:B------:R-:W-:Y:S01]  /*12d10*/  @!P0 IADD3 R9, P2, R162, R10, RZ ;  /* 0x0000000aa2098210 */ /* 0x000fe20007f5e0ff */
[----:B------:R-:W-:Y:S01]  /*12d20*/  @!P0 IMAD.WIDE.U32 R14, R14, 0x30, R10 ;  /* 0x000000300e0e8825 */ /* 0x000fe200078e000a */
[----:B------:R-:W-:Y:S01]  /*12d30*/  @!P0 LEA.HI.X R23, R10, R169, R11, 0x1, P1 ;  /* 0x000000a90a178211 */ /* 0x000fe200008f0c0b */
        /* <DEDUP_REMOVED lines=9> */
[----:B------:R-:W-:-:S02]  /*12dd0*/  @!P0 IMAD.MOV.U32 R8, RZ, RZ, c[0x0][0x19c] ;  /* 0x00006700ff088624 */ /* 0x000fc400078e00ff */
[----:B------:R-:W-:Y:S01]  /*12de0*/  @!P0 IMAD.IADD R12, R12, 0x1, R15 ;  /* 0x000000010c0c8824 */ /* 0x000fe200078e020f */
[----:B------:R1:W-:Y:S01]  /*12df0*/  @P0 STS.128 [R168+0x2800], RZ ;  /* 0x002800ffa8000388 */ /* 0x0003e20000000c00 */
[----:B------:R-:W-:-:S03]  /*12e00*/  @!P0 IMAD.WIDE.U32 R16, R16, 0x50, R10 ;  /* 0x0000005010108825 */ /* 0x000fc600078e000a */
[----:B------:R-:W-:Y:S01]  /*12e10*/  @!P0 LEA.HI.X R21, R14, R169, R12, 0x1, P1 ;  /* 0x000000a90e158211 */ /* 0x000fe200008f0c0c */
[----:B------:R-:W-:Y:S01]  /*12e20*/  @!P0 IMAD R8, R8, 0x50, RZ ;  /* 0x0000005008088824 */ /* 0x000fe200078e02ff */
[----:B------:R-:W-:Y:S01]  /*12e30*/  @!P0 LEA R18, P1, R16, R170, 0x1 ;  /* 0x000000aa10128211 */ /* 0x000fe200078208ff */
[----:B------:R-:W-:Y:S02]  /*12e40*/  @!P0 IMAD.MOV.U32 R13, RZ, RZ, c[0x0][0x198] ;  /* 0x00006600ff0d8624 */ /* 0x000fe400078e00ff */
[----:B------:R-:W-:Y:S01]  /*12e50*/  @!P0 IMAD.MOV.U32 R12, RZ, RZ, c[0x0][0x19c] ;  /* 0x00006700ff0c8624 */ /* 0x000fe200078e00ff */
[----:B------:R-:W-:Y:S01]  /*12e60*/  @!P0 IADD3 R8, R8, R17, RZ ;  /* 0x0000001108088210 */ /* 0x000fe20007ffe0ff */
[----:B------:R-:W-:-:S03]  /*12e70*/  @!P0 IMAD.WIDE.U32 R14, R13, 0x60, R10 ;  /* 0x000000600d0e8825 */ /* 0x000fc600078e000a */
[-C--:B------:R-:W-:Y:S01]  /*12e80*/  @!P0 LEA.HI.X R19, R16, R169.reuse, R8, 0x1, P1 ;  /* 0x000000a910138211 */ /* 0x080fe200008f0c08 */
[----:B------:R-:W-:Y:S01]  /*12e90*/  @!P0 IMAD R12, R12, 0x60, RZ ;  /* 0x000000600c0c8824 */ /* 0x000fe200078e02ff */
[-C--:B------:R-:W-:Y:S01]  /*12ea0*/  @!P0 LEA R16, P1, R14, R170.reuse, 0x1 ;  /* 0x000000aa0e108211 */ /* 0x080fe200078208ff */
[----:B------:R-:W-:Y:S01]  /*12eb0*/  @!P0 IMAD.X R8, R161, 0x1, R11, P2 ;  /* 0x00000001a1088824 */ /* 0x000fe200010e060b */
[C---:B------:R-:W-:Y:S01]  /*12ec0*/  @!P0 LEA R24, P2, R9.reuse, R170, 0x1 ;  /* 0x000000aa09188211 */ /* 0x040fe200078408ff */
[----:B------:R-:W-:Y:S02]  /*12ed0*/  @!P0 IMAD.IADD R12, R12, 0x1, R15 ;  /* 0x000000010c0c8824 */ /* 0x000fe400078e020f */
[----:B------:R-:W-:Y:S01]  /*12ee0*/  @!P0 IMAD.MOV.U32 R15, RZ, RZ, c[0x0][0x198] ;  /* 0x00006600ff0f8624 */ /* 0x000fe200078e00ff */
[-C--:B------:R-:W-:Y:S01]  /*12ef0*/  @!P0 LEA.HI.X R25, R9, R169.reuse, R8, 0x1, P2 ;  /* 0x000000a909198211 */ /* 0x080fe200010f0c08 */
[----:B------:R-:W-:Y:S01]  /*12f00*/  @!P0 IMAD.MOV.U32 R9, RZ, RZ, c[0x0][0x198] ;  /* 0x00006600ff098624 */ /* 0x000fe200078e00ff */
[----:B------:R-:W-:Y:S01]  /*12f10*/  @!P0 LEA.HI.X R17, R14, R169, R12, 0x1, P1 ;  /* 0x000000a90e118211 */ /* 0x000fe200008f0c0c */
[----:B------:R-:W-:Y:S01]  /*12f20*/  @!P0 IMAD.MOV.U32 R8, RZ, RZ, c[0x0][0x19c] ;  /* 0x00006700ff088624 */ /* 0x000fe200078e00ff */
[----:B------:R-:W-:Y:S01]  /*12f30*/  @!P0 MOV R12, c[0x0][0x19c] ;  /* 0x00006700000c8a02 */ /* 0x000fe20000000f00 */
[----:B------:R-:W-:Y:S01]  /*12f40*/  @!PT LDS RZ, [RZ] ;  /* 0x00000000fffff984 */ /* 0x000fe20000000800 */
[----:B------:R-:W-:Y:S01]  /*12f50*/  @!PT LDS RZ, [RZ] ;  /* 0x00000000fffff984 */ /* 0x000fe20000000800 */
[----:B------:R-:W-:Y:S01]  /*12f60*/  @!PT LDS RZ, [RZ] ;  /* 0x00000000fffff984 */ /* 0x000fe20000000800 */
[----:B------:R1:W-:Y:S01]  /*12f70*/  @!P0 LDGSTS.E.BYPASS.LTC128B.128 [R168+0x2800], [R24.64] ;  /* 0x0280000018a88fae */ /* 0x0003e2000b901d46 */
[----:B------:R-:W-:-:S03]  /*12f80*/  @!P0 LEA R13, P1, R15, R10, 0x5 ;  /* 0x0000000a0f0d8211 */ /* 0x000fc600078228ff */
[----:B------:R1:W-:Y:S01]  /*12f90*/  @P0 STS.128 [R168+0x3000], RZ ;  /* 0x003000ffa8000388 */ /* 0x0003e20000000c00 */
[-C--:B------:R-:W-:Y:S02]  /*12fa0*/  @!P0 LEA.HI.X R12, R15, R11.reuse, R12, 0x5, P1 ;  /* 0x0000000b0f0c8211 */ /* 0x080fe400008f2c0c */
[----:B------:R-:W-:Y:S02]  /*12fb0*/  @!P0 LEA R14, P1, R9, R10, 0x6 ;  /* 0x0000000a090e8211 */ /* 0x000fe400078230ff */
[-C--:B--2---:R-:W-:Y:S02]  /*12fc0*/  @!P0 LEA R22, P2, R13, R170.reuse, 0x1 ;  /* 0x000000aa0d168211 */ /* 0x084fe400078408ff */
[----:B------:R-:W-:Y:S02]  /*12fd0*/  @!P0 LEA.HI.X R8, R9, R11, R8, 0x6, P1 ;  /* 0x0000000b09088211 */ /* 0x000fe400008f3408 */
[----:B------:R-:W-:Y:S02]  /*12fe0*/  @!P0 LEA.HI.X R23, R13, R169, R12, 0x1, P2 ;  /* 0x000000a90d178211 */ /* 0x000fe400010f0c0c */
[----:B------:R-:W-:-:S03]  /*12ff0*/  @!P0 LEA R12, P1, R14, R170, 0x1 ;  /* 0x000000aa0e0c8211 */ /* 0x000fc600078208ff */
[----:B------:R-:W-:Y:S01]  /*13000*/  @!PT LDS RZ, [RZ] ;  /* 0x00000000fffff984 */ /* 0x000fe20000000800 */
[----:B------:R-:W-:Y:S01]  /*13010*/  @!PT LDS RZ, [RZ] ;  /* 0x00000000fffff984 */ /* 0x000fe20000000800 */
[----:B------:R-:W-:Y:S01]  /*13020*/  @!PT LDS RZ, [RZ] ;  /* 0x00000000fffff984 */ /* 0x000fe20000000800 */
[----:B------:R1:W-:Y:S01]  /*13030*/  @!P0 LDGSTS.E.BYPASS.LTC128B.128 [R168+0x3000], [R22.64] ;  /* 0x0300000016a88fae */ /* 0x0003e2000b901d46 */
[----:B------:R-:W-:-:S03]  /*13040*/  @!P0 LEA.HI.X R13, R14, R169, R8, 0x1, P1 ;  /* 0x000000a90e0d8211 */ /* 0x000fc600008f0c08 */
        /* <DEDUP_REMOVED lines=23> */
[----:B------:R-:W-:-:S02]  /*131c0*/  ULDC UR4, c[0x0][0x19c] ;  /* 0x0000670000047ab9 */ /* 0x000fc40000000800 */
[----:B------:R-:W-:Y:S01]  /*131d0*/  UIMAD UR4, UR4, 0x70, URZ ;  /* 0x00000070040478a4 */ /* 0x000fe2000f8e023f */
[----:B------:R-:W-:-:S05]  /*131e0*/  IMAD.WIDE.U32 R14, R8, 0x70, R10 ;  /* 0x00000070080e7825 */ /* 0x000fca00078e000a */
[----:B------:R-:W-:Y:S02]  /*131f0*/  IADD3 R8, R15, UR4, RZ ;  /* 0x000000040f087c10 */ /* 0x000fe4000fffe0ff */
[----:B-1----:R-:W-:-:S04]  /*13200*/  LEA R12, P0, R14, R170, 0x1 ;  /* 0x000000aa0e0c7211 */ /* 0x002fc800078008ff */
[----:B------:R-:W-:-:S05]  /*13210*/  LEA.HI.X R13, R14, R169, R8, 0x1, P0 ;  /* 0x000000a90e0d7211 */ /* 0x000fca00000f0c08 */
[----:B------:R-:W-:Y:S01]  /*13220*/  @!PT LDS RZ, [RZ] ;  /* 0x00000000fffff984 */ /* 0x000fe20000000800 */
[----:B------:R-:W-:Y:S01]  /*13230*/  @!PT LDS RZ, [RZ] ;  /* 0x00000000fffff984 */ /* 0x000fe20000000800 */
[----:B------:R-:W-:Y:S01]  /*13240*/  @!PT LDS RZ, [RZ] ;  /* 0x00000000fffff984 */ /* 0x000fe20000000800 */
[----:B------:R1:W-:Y:S04]  /*13250*/  LDGSTS.E.BYPASS.LTC128B.128 [R168+0x5800], [R12.64] ;  /* 0x058000000ca87fae */ /* 0x0003e8000b901d46 */
.L_x_6807:
[----:B------:R-:W-:Y:S05]  /*13260*/  BSYNC B0 ;  /* 0x0000000000007941 */ /* 0x000fea0003800000 */
.L_x_6806:
[----:B------:R-:W0:Y:S01]  /*13270*/  LDGDEPBAR ;  /* 0x00000000000079af */ /* 0x000e220000000000 */
[----:B------:R-:W-:-:S04]  /*13280*/  LEA R170, P0, R10, R170, 0x1 ;  /* 0x000000aa0aaa7211 */ /* 0x000fc800078008ff */
[----:B------:R-:W-:Y:S02]  /*13290*/  LEA.HI.X R169, R10, R169, R11, 0x1, P0 ;  /* 0x000000a90aa97211 */ /* 0x000fe400000f0c0b */
.L_x_6803:
        /* <DEDUP_REMOVED lines=98> */
[--C-:B------:R-:W-:Y:S02]  /*138c0*/  FFMA.FTZ R181, R181, c[0x0][0x23c], -R60.reuse ;  /* 0x00008f00b5b57a23 */ /* 0x100fe4000001083c */
[----:B------:R-:W-:Y:S01]  /*138d0*/  FMUL.FTZ R2, R2, c[0x0][0x23c] ;  /* 0x00008f0002027a20 */ /* 0x000fe20000410000 */
[----:B------:R-:W1:Y:S01]  /*138e0*/  MUFU.EX2 R126, R126 ;  /* 0x0000007e007e7308 */ /* 0x000e620000000800 */
[--C-:B------:R-:W-:Y:S02]  /*138f0*/  FFMA.FTZ R115, R118, c[0x0][0x23c], -R105.reuse ;  /* 0x00008f0076737a23 */ /* 0x100fe40000010869 */
[----:B------:R-:W-:Y:S02]  /*13900*/  FFMA.FTZ R107, R120, c[0x0][0x23c], -R105 ;  /* 0x00008f00786b7a23 */ /* 0x000fe40000010869 */
[----:B------:R-:W-:-:S02]  /*13910*/  FFMA.FTZ R118, R127, c[0x0][0x23c], -R60 ;  /* 0x00008f007f767a23 */ /* 0x000fc4000001083c */
[--C-:B------:R-:W-:Y:S01]  /*13920*/  FFMA.FTZ R116, R48, c[0x0][0x23c], -R105.reuse ;  /* 0x00008f0030747a23 */ /* 0x100fe20000010869 */
[----:B------:R-:W-:Y:S01]  /*13930*/  MUFU.EX2 R103, R103 ;  /* 0x0000006700677308 */ /* 0x000fe20000000800 */
[--C-:B------:R-:W-:Y:S02]  /*13940*/  FFMA.FTZ R117, R117, c[0x0][0x23c], -R60.reuse ;  /* 0x00008f0075757a23 */ /* 0x100fe4000001083c */
[--C-:B------:R-:W-:Y:S02]  /*13950*/  FFMA.FTZ R127, R51, c[0x0][0x23c], -R60.reuse ;  /* 0x00008f00337f7a23 */ /* 0x100fe4000001083c */
[--C-:B------:R-:W-:Y:S01]  /*13960*/  FFMA.FTZ R120, R131, c[0x0][0x23c], -R60.reuse ;  /* 0x00008f0083787a23 */ /* 0x100fe2000001083c */
[----:B------:R-:W2:Y:S01]  /*13970*/  LDSM.16.MT88.4 R48, [R152+0x6800] ;  /* 0x006800009830783b */ /* 0x000ea20000004200 */
[----:B------:R-:W-:Y:S01]  /*13980*/  FFMA.FTZ R131, R194, c[0x0][0x23c], -R105 ;  /* 0x00008f00c2837a23 */ /* 0x000fe20000010869 */
[----:B------:R-:W3:Y:S01]  /*13990*/  MUFU.EX2 R62, R62 ;  /* 0x0000003e003e7308 */ /* 0x000ee20000000800 */
        /* <DEDUP_REMOVED lines=15> */
[----:B-1----:R-:W-:Y:S01]  /*13a90*/  F2FP.PACK_AB R5, R106, R129 ;  /* 0x000000816a05723e */ /* 0x002fe200000000ff */
[----:B------:R-:W-:-:S06]  /*13aa0*/  FFMA.FTZ R54, R54, c[0x0][0x23c], -R60 ;  /* 0x00008f0036367a23 */ /* 0x000fcc000001083c */
[----:B------:R-:W1:Y:S08]  /*13ab0*/  MUFU.EX2 R188, R188 ;  /* 0x000000bc00bc7308 */ /* 0x000e700000000800 */
[----:B------:R-:W4:Y:S01]  /*13ac0*/  MUFU.EX2 R130, R2 ;  /* 0x0000000200827308 */ /* 0x000f220000000800 */
[----:B---3--:R-:W-:Y:S01]  /*13ad0*/  F2FP.PACK_AB R7, R3, R104 ;  /* 0x000000680307723e */ /* 0x008fe200000000ff */
[----:B------:R-:W-:-:S02]  /*13ae0*/  FFMA.FTZ R181, R134, c[0x0][0x23c], -R105 ;  /* 0x00008f0086b57a23 */ /* 0x000fc40000010869 */
[----:B------:R-:W-:Y:S02]  /*13af0*/  FFMA.FTZ R134, R186, c[0x0][0x23c], -R105 ;  /* 0x00008f00ba867a23 */ /* 0x000fe40000010869 */
[----:B------:R-:W-:Y:S02]  /*13b00*/  FFMA.FTZ R186, R187, c[0x0][0x23c], -R60 ;  /* 0x00008f00bbba7a23 */ /* 0x000fe4000001083c */
[-C--:B-1----:R-:W-:Y:S01]  /*13b10*/  FMUL.FTZ R16, R68, R188.reuse ;  /* 0x000000bc44107220 */ /* 0x082fe20000410000 */
[----:B------:R-:W-:Y:S01]  /*13b20*/  MUFU.EX2 R116, R116 ;  /* 0x0000007400747308 */ /* 0x000fe20000000800 */
[-C--:B------:R-:W-:Y:S02]  /*13b30*/  FMUL.FTZ R17, R69, R188.reuse ;  /* 0x000000bc45117220 */ /* 0x080fe40000410000 */
[-C--:B------:R-:W-:Y:S02]  /*13b40*/  FMUL.FTZ R72, R72, R188.reuse ;  /* 0x000000bc48487220 */ /* 0x080fe40000410000 */
[----:B------:R-:W-:-:S02]  /*13b50*/  FMUL.FTZ R73, R73, R188 ;  /* 0x000000bc49497220 */ /* 0x000fc40000410000 */
[-C--:B----4-:R-:W-:Y:S01]  /*13b60*/  FMUL.FTZ R18, R70, R130.reuse ;  /* 0x0000008246127220 */ /* 0x090fe20000410000 */
[----:B------:R-:W1:Y:S01]  /*13b70*/  MUFU.EX2 R115, R115 ;  /* 0x0000007300737308 */ /* 0x000e620000000800 */
[-C--:B------:R-:W-:Y:S02]  /*13b80*/  FMUL.FTZ R19, R71, R130.reuse ;  /* 0x0000008247137220 */ /* 0x080fe40000410000 */
[-C--:B------:R-:W-:Y:S02]  /*13b90*/  FMUL.FTZ R74, R74, R130.reuse ;  /* 0x000000824a4a7220 */ /* 0x080fe40000410000 */
[----:B------:R-:W-:Y:S02]  /*13ba0*/  FMUL.FTZ R75, R75, R130 ;  /* 0x000000824b4b7220 */ /* 0x000fe40000410000 */
[----:B------:R-:W-:Y:S01]  /*13bb0*/  FFMA.FTZ R2, R138, c[0x0][0x23c], -R105 ;  /* 0x00008f008a027a23 */ /* 0x000fe20000010869 */
[----:B------:R-:W-:Y:S01]  /*13bc0*/  HMMA.16816.F32 R16, R4, R20, R16 ;  /* 0x000000140410723c */ /* 0x000fe20000001810 */
[----:B------:R-:W-:Y:S01]  /*13bd0*/  MUFU.EX2 R107, R107 ;  /* 0x0000006b006b7308 */ /* 0x000fe20000000800 */
[----:B------:R-:W-:-:S02]  /*13be0*/  FMUL.FTZ R8, R96, R188 ;  /* 0x000000bc60087220 */ /* 0x000fc40000410000 */
[----:B------:R-:W-:Y:S02]  /*13bf0*/  FMUL.FTZ R9, R97, R188 ;  /* 0x000000bc61097220 */ /* 0x000fe40000410000 */
[-C--:B------:R-:W-:Y:S02]  /*13c00*/  FMUL.FTZ R10, R98, R130.reuse ;  /* 0x00000082620a7220 */ /* 0x080fe40000410000 */
[----:B------:R-:W-:Y:S01]  /*13c10*/  HMMA.16816.F32 R20, R4, R22, R72 ;  /* 0x000000160414723c */ /* 0x000fe20000001848 */
[----:B------:R-:W-:Y:S01]  /*13c20*/  MUFU.EX2 R2, R2 ;  /* 0x0000000200027308 */ /* 0x000fe20000000800 */
[----:B------:R-:W-:Y:S01]  /*13c30*/  FMUL.FTZ R11, R99, R130 ;  /* 0x00000082630b7220 */ /* 0x000fe20000410000 */
[----:B------:R-:W-:Y:S01]  /*13c40*/  LDSM.16.MT88.4 R72, [R150+0x8800] ;  /* 0x008800009648783b */ /* 0x000fe20000004200 */
        /* <DEDUP_REMOVED lines=8> */
[-C--:B------:R-:W-:Y:S01]  /*13cd0*/  FMUL.FTZ R94, R94, R130.reuse ;  /* 0x000000825e5e7220 */ /* 0x080fe20000410000 */
[----:B------:R-:W3:Y:S01]  /*13ce0*/  MUFU.EX2 R117, R117 ;  /* 0x0000007500757308 */ /* 0x000ee20000000800 */
[----:B------:R-:W-:Y:S01]  /*13cf0*/  FMUL.FTZ R95, R95, R130 ;  /* 0x000000825f5f7220 */ /* 0x000fe20000410000 */
[----:B------:R-:W-:Y:S01]  /*13d00*/  HMMA.16816.F32 R24, R4, R28, R24 ;  /* 0x0000001c0418723c */ /* 0x000fe20000001818 */
[----:B------:R-:W-:-:S02]  /*13d10*/  FMUL.FTZ R88, R88, R188 ;  /* 0x000000bc58587220 */ /* 0x000fc40000410000 */
[----:B------:R-:W-:Y:S02]  /*13d20*/  FMUL.FTZ R89, R89, R188 ;  /* 0x000000bc59597220 */ /* 0x000fe40000410000 */
[-C--:B------:R-:W-:Y:S01]  /*13d30*/  FMUL.FTZ R90, R90, R130.reuse ;  /* 0x000000825a5a7220 */ /* 0x080fe20000410000 */
[----:B------:R-:W-:Y:S01]  /*13d40*/  MUFU.EX2 R127, R127 ;  /* 0x0000007f007f7308 */ /* 0x000fe20000000800 */
[----:B------:R-:W-:Y:S01]  /*13d50*/  FMUL.FTZ R91, R91, R130 ;  /* 0x000000825b5b7220 */ /* 0x000fe20000410000 */
[C---:B------:R-:W-:Y:S01]  /*13d60*/  HMMA.16816.F32 R12, R4.reuse, R14, R92 ;  /* 0x0000000e040c723c */ /* 0x040fe2000000185c */
[-C--:B------:R-:W-:Y:S01]  /*13d70*/  FMUL.FTZ R32, R84, R188.reuse ;  /* 0x000000bc54207220 */ /* 0x080fe20000410000 */
[----:B------:R-:W-:Y:S01]  /*13d80*/  LDSM.16.MT88.4 R92, [R152+0x8800] ;  /* 0x00880000985c783b */ /* 0x000fe20000004200 */
[----:B------:R-:W-:Y:S02]  /*13d90*/  FMUL.FTZ R33, R85, R188 ;  /* 0x000000bc55217220 */ /* 0x000fe40000410000 */
[-C--:B------:R-:W-:Y:S01]  /*13da0*/  FMUL.FTZ R34, R86, R130.reuse ;  /* 0x0000008256227220 */ /* 0x080fe20000410000 */
[----:B------:R-:W4:Y:S01]  /*13db0*/  MUFU.EX2 R120, R120 ;  /* 0x0000007800787308 */ /* 0x000f220000000800 */
[----:B------:R-:W-:Y:S01]  /*13dc0*/  FMUL.FTZ R35, R87, R130 ;  /* 0x0000008257237220 */ /* 0x000fe20000410000 */
[----:B------:R-:W-:Y:S01]  /*13dd0*/  HMMA.16816.F32 R28, R4, R30, R88 ;  /* 0x0000001e041c723c */ /* 0x000fe20000001858 */
[-C--:B------:R-:W-:Y:S01]  /*13de0*/  FMUL.FTZ R80, R80, R188.reuse ;  /* 0x000000bc50507220 */ /* 0x080fe20000410000 */
[----:B------:R-:W-:Y:S01]  /*13df0*/  LDSM.16.MT88.4 R88, [R149+0x8800] ;  /* 0x008800009558783b */ /* 0x000fe20000004200 */
[----:B------:R-:W-:-:S02]  /*13e00*/  FMUL.FTZ R81, R81, R188 ;  /* 0x000000bc51517220 */ /* 0x000fc40000410000 */
[-C--:B------:R-:W-:Y:S01]  /*13e10*/  FMUL.FTZ R82, R82, R130.reuse ;  /* 0x0000008252527220 */ /* 0x080fe20000410000 */
[----:B------:R-:W-:Y:S01]  /*13e20*/  MUFU.EX2 R181, R181 ;  /* 0x000000b500b57308 */ /* 0x000fe20000000800 */
[----:B------:R-:W-:Y:S01]  /*13e30*/  FMUL.FTZ R83, R83, R130 ;  /* 0x0000008253537220 */ /* 0x000fe20000410000 */
[C---:B------:R-:W-:Y:S01]  /*13e40*/  HMMA.16816.F32 R32, R4.reuse, R36, R32 ;  /* 0x000000240420723c */ /* 0x040fe20000001820 */
[--C-:B------:R-:W-:Y:S02]  /*13e50*/  FFMA.FTZ R138, R136, c[0x0][0x23c], -R105.reuse ;  /* 0x00008f00888a7a23 */ /* 0x100fe40000010869 */
[----:B------:R-:W-:Y:S02]  /*13e60*/  FFMA.FTZ R136, R191, c[0x0][0x23c], -R60 ;  /* 0x00008f00bf887a23 */ /* 0x000fe4000001083c */
[--C-:B------:R-:W-:Y:S01]  /*13e70*/  FFMA.FTZ R187, R192, c[0x0][0x23c], -R105.reuse ;  /* 0x00008f00c0bb7a23 */ /* 0x100fe20000010869 */
[----:B------:R-:W-:Y:S01]  /*13e80*/  MUFU.EX2 R134, R134 ;  /* 0x0000008600867308 */ /* 0x000fe20000000800 */
[----:B-1----:R-:W-:Y:S01]  /*13e90*/  F2FP.PACK_AB R36, R115, R116 ;  /* 0x000000747324723e */ /* 0x002fe200000000ff */
[----:B------:R-:W-:Y:S01]  /*13ea0*/  HMMA.16816.F32 R4, R4, R38, R80 ;  /* 0x000000260404723c */ /* 0x000fe20000001850 */
[----:B---3--:R-:W-:Y:S01]  /*13eb0*/  F2FP.PACK_AB R37, R117, R118 ;  /* 0x000000767525723e */ /* 0x008fe200000000ff */
[----:B------:R-:W-:-:S02]  /*13ec0*/  FFMA.FTZ R191, R58, c[0x0][0x23c], -R105 ;  /* 0x00008f003abf7a23 */ /* 0x000fc40000010869 */
[----:B------:R-:W-:Y:S02]  /*13ed0*/  FFMA.FTZ R192, R59, c[0x0][0x23c], -R60 ;  /* 0x00008f003bc07a23 */ /* 0x000fe4000001083c */
[----:B------:R-:W1:Y:S01]  /*13ee0*/  MUFU.EX2 R138, R138 ;  /* 0x0000008a008a7308 */ /* 0x000e620000000800 */
[----:B------:R-:W-:Y:S01]  /*13ef0*/  F2FP.PACK_AB R38, R2, R107 ;  /* 0x0000006b0226723e */ /* 0x000fe200000000ff */
[----:B------:R-:W-:Y:S01]  /*13f00*/  LDSM.16.MT88.4 R56, [R152+0x7800] ;  /* 0x007800009838783b */ /* 0x000fe20000004200 */
[----:B----4-:R-:W-:Y:S01]  /*13f10*/  F2FP.PACK_AB R39, R120, R127 ;  /* 0x0000007f7827723e */ /* 0x010fe200000000ff */
[----:B------:R-:W-:Y:S02]  /*13f20*/  FFMA.FTZ R177, R177, R188, R185 ;  /* 0x000000bcb1b17223 */ /* 0x000fe400000100b9 */
[----:B------:R-:W-:Y:S02]  /*13f30*/  FFMA.FTZ R129, R178, R130, R129 ;  /* 0x00000082b2817223 */ /* 0x000fe40000010081 */
[----:B------:R-:W-:Y:S01]  /*13f40*/  MUFU.EX2 R131, R131 ;  /* 0x0000008300837308 */ /* 0x000fe20000000800 */
[----:B------:R-:W-:Y:S01]  /*13f50*/  FADD.FTZ R126, R126, R177 ;  /* 0x000000b17e7e7221 */ /* 0x000fe20000010000 */
[----:B------:R-:W-:Y:S01]  /*13f60*/  HMMA.16816.F32 R16, R36, R44, R16 ;  /* 0x0000002c2410723c */ /* 0x000fe20000001810 */
[----:B------:R-:W-:-:S02]  /*13f70*/  FADD.FTZ R129, R106, R129 ;  /* 0x000000816a817221 */ /* 0x000fc40000010000 */
[----:B------:R-:W-:Y:S02]  /*13f80*/  FADD.FTZ R103, R103, R126 ;  /* 0x0000007e67677221 */ /* 0x000fe40000010000 */
[----:B------:R-:W-:Y:S01]  /*13f90*/  FADD.FTZ R104, R104, R129 ;  /* 0x0000008168687221 */ /* 0x000fe20000010000 */
[----:B------:R-:W-:Y:S01]  /*13fa0*/  MUFU.EX2 R175, R175 ;  /* 0x000000af00af7308 */ /* 0x000fe20000000800 */
[----:B------:R-:W-:Y:S01]  /*13fb0*/  FADD.FTZ R103, R62, R103 ;  /* 0x000000673e677221 */ /* 0x000fe20000010000 */
[C---:B------:R-:W-:Y:S01]  /*13fc0*/  HMMA.16816.F32 R20, R36.reuse, R46, R20 ;  /* 0x0000002e2414723c */ /* 0x040fe20000001814 */
[----:B------:R-:W3:Y:S05]  /*13fd0*/  LDSM.16.MT88.4 R44, [R148+0x6800] ;  /* 0x00680000942c783b */ /* 0x000eea0000004200 */
[----:B------:R-:W4:Y:S02]  /*13fe0*/  MUFU.EX2 R136, R136 ;  /* 0x0000008800887308 */ /* 0x000f240000000800 */
[C---:B--2---:R-:W-:Y:S06]  /*13ff0*/  HMMA.16816.F32 R8, R36.reuse, R48, R8 ;  /* 0x000000302408723c */ /* 0x044fec0000001808 */
[----:B------:R-:W-:Y:S02]  /*14000*/  MUFU.EX2 R186, R186 ;  /* 0x000000ba00ba7308 */ /* 0x000fe40000000800 */
[C---:B------:R-:W-:Y:S01]  /*14010*/  HMMA.16816.F32 R12, R36.reuse, R50, R12 ;  /* 0x00000032240c723c */ /* 0x040fe2000000180c */
[----:B------:R-:W2:Y:S05]  /*14020*/  LDSM.16.MT88.4 R48, [R152+0x7000] ;  /* 0x007000009830783b */ /* 0x000eaa0000004200 */
[----:B------:R-:W5:Y:S02]  /*14030*/  MUFU.EX2 R183, R183 ;  /* 0x000000b700b77308 */ /* 0x000f640000000800 */
[C---:B------:R-:W-:Y:S06]  /*14040*/  HMMA.16816.F32 R24, R36.reuse, R40, R24 ;  /* 0x000000282418723c */ /* 0x040fec0000001818 */
[----:B------:R-:W-:Y:S02]  /*14050*/  MUFU.EX2 R194, R194 ;  /* 0x000000c200c27308 */ /* 0x000fe40000000800 */
[C---:B------:R-:W-:Y:S01]  /*14060*/  HMMA.16816.F32 R28, R36.reuse, R42, R28 ;  /* 0x0000002a241c723c */ /* 0x040fe2000000181c */
[----:B------:R-:W2:Y:S05]  /*14070*/  LDSM.16.MT88.4 R40, [R149+0x7000] ;  /* 0x007000009528783b */ /* 0x000eaa0000004200 */
[----:B------:R-:W1:Y:S02]  /*14080*/  MUFU.EX2 R191, R191 ;  /* 0x000000bf00bf7308 */ /* 0x000e640000000800 */
[C---:B---3--:R-:W-:Y:S06]  /*14090*/  HMMA.16816.F32 R32, R36.reuse, R44, R32 ;  /* 0x0000002c2420723c */ /* 0x048fec0000001820 */
[----:B------:R-:W-:Y:S02]  /*140a0*/  MUFU.EX2 R190, R190 ;  /* 0x000000be00be7308 */ /* 0x000fe40000000800 */
[----:B------:R-:W-:Y:S01]  /*140b0*/  HMMA.16816.F32 R4, R36, R46, R4 ;  /* 0x0000002e2404723c */ /* 0x000fe20000001804 */
[----:B------:R-:W3:Y:S05]  /*140c0*/  LDSM.16.MT88.4 R44, [R150+0x7000] ;  /* 0x00700000962c783b */ /* 0x000eea0000004200 */
[----:B------:R-:W-:Y:S01]  /*140d0*/  MUFU.EX2 R187, R187 ;  /* 0x000000bb00bb7308 */ /* 0x000fe20000000800 */
[----:B-1----:R-:W-:-:S02]  /*140e0*/  F2FP.PACK_AB R36, R138, R181 ;  /* 0x000000b58a24723e */ /* 0x002fc400000000ff */
[----:B----4-:R-:W-:Y:S02]  /*140f0*/  F2FP.PACK_AB R37, R136, R175 ;  /* 0x000000af8825723e */ /* 0x010fe400000000ff */
[----:B------:R-:W-:Y:S02]  /*14100*/  F2FP.PACK_AB R38, R131, R134 ;  /* 0x000000868326723e */ /* 0x000fe400000000ff */
[----:B-----5:R-:W-:Y:S01]  /*14110*/  F2FP.PACK_AB R39, R183, R186 ;  /* 0x000000bab727723e */ /* 0x020fe200000000ff */
[----:B------:R-:W-:Y:S06]  /*14120*/  MUFU.EX2 R189, R189 ;  /* 0x000000bd00bd7308 */ /* 0x000fec0000000800 */
[C---:B--2---:R-:W-:Y:S02]  /*14130*/  HMMA.16816.F32 R8, R36.reuse, R48, R8 ;  /* 0x000000302408723c */ /* 0x044fe40000001808 */
[----:B------:R-:W1:Y:S06]  /*14140*/  MUFU.EX2 R192, R192 ;  /* 0x000000c000c07308 */ /* 0x000e6c0000000800 */
[C---:B------:R-:W-:Y:S01]  /*14150*/  HMMA.16816.F32 R12, R36.reuse, R50, R12 ;  /* 0x00000032240c723c */ /* 0x040fe2000000180c */
[----:B------:R-:W2:Y:S01]  /*14160*/  LDSM.16.MT88.4 R48, [R150+0x7800] ;  /* 0x007800009630783b */ /* 0x000ea20000004200 */
[----:B------:R-:W-:Y:S06]  /*14170*/  MUFU.EX2 R195, R195 ;  /* 0x000000c300c37308 */ /* 0x000fec0000000800 */
[C---:B------:R-:W-:Y:S02]  /*14180*/  HMMA.16816.F32 R24, R36.reuse, R40, R24 ;  /* 0x000000282418723c */ /* 0x040fe40000001818 */
[----:B------:R-:W4:Y:S05]  /*14190*/  MUFU.EX2 R196, R196 ;  /* 0x000000c400c47308 */ /* 0x000f2a0000000800 */
[----:B------:R-:W-:Y:S01]  /*141a0*/  F2FP.PACK_AB R40, R191, R194 ;  /* 0x000000c2bf28723e */ /* 0x000fe200000000ff */
[----:B---3--:R-:W-:Y:S01]  /*141b0*/  HMMA.16816.F32 R16, R36, R44, R16 ;  /* 0x0000002c2410723c */ /* 0x008fe20000001810 */
[----:B-1----:R-:W-:-:S07]  /*141c0*/  F2FP.PACK_AB R41, R192, R189 ;  /* 0x000000bdc029723e */ /* 0x002fce00000000ff */
        /* <DEDUP_REMOVED lines=68> */
[----:B------:R-:W-:-:S06]  /*14610*/  FADD.FTZ R107, R107, R36 ;  /* 0x000000246b6b7221 */ /* 0x000fcc0000010000 */
        /* <DEDUP_REMOVED lines=50> */
[----:B------:R-:W-:Y:S01]  /*14940*/  MUFU.EX2 R3, R63 ;  /* 0x0000003f00037308 */ /* 0x000fe20000000800 */
[----:B------:R-:W-:-:S04]  /*14950*/  FADD.FTZ R127, R127, R118 ;  /* 0x000000767f7f7221 */ /* 0x000fc80000010000 */
[----:B------:R-:W-:Y:S01]  /*14960*/  FADD.FTZ R120, R120, R127 ;  /* 0x0000007f78787221 */ /* 0x000fe20000010000 */
[----:B------:R-:W-:Y:S01]  /*14970*/  HMMA.16816.F32 R72, R4, R14, R72 ;  /* 0x0000000e0448723c */ /* 0x000fe20000001848 */
[----:B------:R-:W3:Y:S01]  /*14980*/  LDSM.16.MT88.4 R12, [R152+0x9800] ;  /* 0x00980000980c783b */ /* 0x000ee20000004200 */
[----:B------:R-:W4:Y:S01]  /*14990*/  MUFU.EX2 R30, R30 ;  /* 0x0000001e001e7308 */ /* 0x000f220000000800 */
[----:B------:R-:W-:-:S04]  /*149a0*/  FADD.FTZ R175, R175, R120 ;  /* 0x00000078afaf7221 */ /* 0x000fc80000010000 */
[----:B------:R-:W-:Y:S01]  /*149b0*/  FADD.FTZ R175, R136, R175 ;  /* 0x000000af88af7221 */ /* 0x000fe20000010000 */
[----:B------:R-:W-:Y:S02]  /*149c0*/  HMMA.16816.F32 R76, R4, R8, R76 ;  /* 0x00000008044c723c */ /* 0x000fe4000000184c */
[----:B------:R-:W-:Y:S01]  /*149d0*/  MUFU.EX2 R29, R29 ;  /* 0x0000001d001d7308 */ /* 0x000fe20000000800 */
[----:B------:R-:W-:-:S04]  /*149e0*/  FADD.FTZ R186, R186, R175 ;  /* 0x000000afbaba7221 */ /* 0x000fc80000010000 */
[----:B------:R-:W-:Y:S01]  /*149f0*/  FADD.FTZ R8, R2, R107 ;  /* 0x0000006b02087221 */ /* 0x000fe20000010000 */
[----:B------:R-:W-:Y:S01]  /*14a00*/  HMMA.16816.F32 R88, R4, R10, R88 ;  /* 0x0000000a0458723c */ /* 0x000fe20000001858 */
[----:B------:R-:W-:Y:S01]  /*14a10*/  FADD.FTZ R186, R183, R186 ;  /* 0x000000bab7ba7221 */ /* 0x000fe20000010000 */
[----:B------:R-:W5:Y:S01]  /*14a20*/  MUFU.EX2 R2, R54 ;  /* 0x0000003600027308 */ /* 0x000f620000000800 */
[----:B------:R-:W-:Y:S02]  /*14a30*/  FADD.FTZ R31, R181, R8 ;  /* 0x00000008b51f7221 */ /* 0x000fe40000010000 */
[----:B------:R-:W3:Y:S01]  /*14a40*/  LDSM.16.MT88.4 R8, [R150+0x9800] ;  /* 0x009800009608783b */ /* 0x000ee20000004200 */
[----:B------:R-:W-:Y:S02]  /*14a50*/  FADD.FTZ R189, R189, R186 ;  /* 0x000000babdbd7221 */ /* 0x000fe40000010000 */
[----:B------:R-:W-:Y:S02]  /*14a60*/  FADD.FTZ R31, R138, R31 ;  /* 0x0000001f8a1f7221 */ /* 0x000fe40000010000 */
        /* <DEDUP_REMOVED lines=16> */
[----:B----4-:R-:W-:Y:S01]  /*14b70*/  F2FP.PACK_AB R5, R30, R3 ;  /* 0x000000031e05723e */ /* 0x010fe200000000ff */
[----:B------:R-:W-:Y:S01]  /*14b80*/  FADD.FTZ R57, R57, R56 ;  /* 0x0000003839397221 */ /* 0x000fe20000010000 */
[----:B------:R-:W-:Y:S01]  /*14b90*/  F2FP.PACK_AB R6, R28, R25 ;  /* 0x000000191c06723e */ /* 0x000fe200000000ff */
[----:B------:R-:W-:Y:S01]  /*14ba0*/  FADD.FTZ R49, R49, R36 ;  /* 0x0000002431317221 */ /* 0x000fe20000010000 */
[----:B-----5:R-:W-:-:S03]  /*14bb0*/  F2FP.PACK_AB R7, R29, R2 ;  /* 0x000000021d07723e */ /* 0x020fc600000000ff */
[----:B------:R-:W-:-:S04]  /*14bc0*/  FADD.FTZ R31, R50, R49 ;  /* 0x00000031321f7221 */ /* 0x000fc80000010000 */
[----:B---3--:R-:W-:Y:S01]  /*14bd0*/  HMMA.16816.F32 R96, R4, R12, R96 ;  /* 0x0000000c0460723c */ /* 0x008fe20000001860 */
        /* <DEDUP_REMOVED lines=32> */
[----:B------:R-:W-:Y:S01]  /*14de0*/  FADD.FTZ R2, R2, R3 ;  /* 0x0000000302027221 */ /* 0x000fe20000010000 */
[----:B------:R-:W-:-:S03]  /*14df0*/  MOV R3, R53 ;  /* 0x0000003500037202 */ /* 0x000fc60000000f00 */
[----:B------:R-:W-:Y:S01]  /*14e00*/  FADD.FTZ R178, R29, R2 ;  /* 0x000000021db27221 */ /* 0x000fe20000010000 */
[----:B------:R-:W-:Y:S02]  /*14e10*/  MOV R2, R52 ;  /* 0x0000003400027202 */ /* 0x000fe40000000f00 */
.L_x_6800:
[----:B------:R-:W-:-:S13]  /*14e20*/  ISETP.GE.AND P0, PT, R173, 0x1, PT ;  /* 0x00000001ad00780c */ /* 0x000fda0003f06270 */
[----:B------:R-:W-:Y:S05]  /*14e30*/  @!P0 BRA `(.L_x_6808) ;  /* 0x00003da000008947 */ /* 0x000fea0003800000 */
[----:B------:R-:W-:Y:S01]  /*14e40*/  IMAD.MOV.U32 R176, RZ, RZ, c[0x0][0x1a0] ;  /* 0x00006800ffb07624 */ /* 0x000fe200078e00ff */
[----:B------:R-:W-:Y:S02]  /*14e50*/  MOV R103, R2 ;  /* 0x0000000200677202 */ /* 0x000fe40000000f00 */
[----:B------:R-:W-:Y:S01]  /*14e60*/  MOV R102, R3 ;  /* 0x0000000300667202 */ /* 0x000fe20000000f00 */
[----:B------:R-:W-:-:S05]  /*14e70*/  IMAD.U32 R175, R176, -0x80, RZ ;  /* 0xffffff80b0af7824 */ /* 0x000fca00078e00ff */
[----:B------:R-:W-:Y:S02]  /*14e80*/  SHF.R.S32.HI R174, RZ, 0x1f, R175 ;  /* 0x0000001fffae7819 */ /* 0x000fe400000114af */
.L_x_6812:
        /* <DEDUP_REMOVED lines=65> */
.L_x_6809:
[----:B------:R-:W-:Y:S02]  /*152a0*/  ISETP.GE.AND P0, PT, R100, c[0x0][0x220], PT ;  /* 0x0000880064007a0c */ /* 0x000fe40003f06270 */
[C---:B------:R-:W-:Y:S04]  /*152b0*/  LEA R2, P3, R26.reuse, R180, 0x1 ;  /* 0x000000b41a027211 */ /* 0x040fe800078608ff */
[--C-:B------:R-:W-:Y:S07]  /*152c0*/  LEA.HI.X R3, R26, R179, R27.reuse, 0x1, P3 ;  /* 0x000000b31a037211 */ /* 0x100fee00018f0c1b */
[-C--:B------:R-:W-:Y:S01]  /*152d0*/  @!P0 IADD3 R21, P2, R160, R26.reuse, RZ ;  /* 0x0000001aa0158210 */ /* 0x080fe20007f5e0ff */
[----:B------:R-:W-:Y:S01]  /*152e0*/  @P0 STS.128 [R168+0x6000], RZ ;  /* 0x006000ffa8000388 */ /* 0x000fe20000000c00 */
[----:B------:R-:W-:Y:S01]  /*152f0*/  @!P0 IMAD.MOV.U32 R22, RZ, RZ, c[0x0][0x1a4] ;  /* 0x00006900ff168624 */ /* 0x000fe200078e00ff */
[C---:B------:R-:W-:Y:S01]  /*15300*/  @!P0 LEA R23, P1, R176.reuse, R26, 0x5 ;  /* 0x0000001ab0178211 */ /* 0x040fe200078228ff */
        /* <DEDUP_REMOVED lines=13> */
[----:B------:R-:W-:Y:S01]  /*153e0*/  @!P0 IMAD.MOV.U32 R28, RZ, RZ, R26 ;  /* 0x000000ffff1c8224 */ /* 0x000fe200078e001a */
[----:B------:R-:W-:Y:S01]  /*153f0*/  @!P0 LEA.HI.X R35, R23, R179, R22, 0x1, P1 ;  /* 0x000000b317238211 */ /* 0x000fe200008f0c16 */
[----:B------:R-:W-:Y:S01]  /*15400*/  @!P0 IMAD.MOV.U32 R23, RZ, RZ, c[0x0][0x1a4] ;  /* 0x00006900ff178624 */ /* 0x000fe200078e00ff */
[C---:B------:R-:W-:Y:S01]  /*15410*/  @!P0 LEA R25, P1, R176.reuse, R26, 0x6 ;  /* 0x0000001ab0198211 */ /* 0x040fe200078230ff */
[----:B------:R-:W-:Y:S01]  /*15420*/  @!PT LDS RZ, [RZ] ;  /* 0x00000000fffff984 */ /* 0x000fe20000000800 */
[----:B------:R-:W-:Y:S01]  /*15430*/  @!PT LDS RZ, [RZ] ;  /* 0x00000000fffff984 */ /* 0x000fe20000000800 */
[----:B------:R-:W-:Y:S01]  /*15440*/  @!PT LDS RZ, [RZ] ;  /* 0x00000000fffff984 */ /* 0x000fe20000000800 */
[----:B------:R2:W-:Y:S01]  /*15450*/  @!P0 LDGSTS.E.BYPASS.LTC128B.128 [R168+0x6800], [R36.64] ;  /* 0x0680000024a88fae */ /* 0x0005e2000b901d46 */
[C---:B------:R-:W-:Y:S01]  /*15460*/  @!P0 IMAD.WIDE.U32 R32, R176.reuse, 0x30, R32 ;  /* 0x00000030b0208825 */ /* 0x040fe200078e0020 */
[-C--:B------:R-:W-:Y:S02]  /*15470*/  @!P0 MOV R29, R27.reuse ;  /* 0x0000001b001d8202 */ /* 0x080fe40000000f00 */
[----:B------:R-:W-:Y:S01]  /*15480*/  @!P0 LEA.HI.X R24, R176, R27, R24, 0x6, P1 ;  /* 0x0000001bb0188211 */ /* 0x000fe200008f3418 */
[----:B------:R-:W-:Y:S01]  /*15490*/  @!P0 IMAD R23, R23, 0x30, RZ ;  /* 0x0000003017178824 */ /* 0x000fe200078e02ff */
[CC--:B------:R-:W-:Y:S01]  /*154a0*/  @!P0 LEA R30, P1, R25.reuse, R180.reuse, 0x1 ;  /* 0x000000b4191e8211 */ /* 0x0c0fe200078208ff */
[----:B------:R-:W-:Y:S01]  /*154b0*/  @P0 STS.128 [R168+0x7000], RZ ;  /* 0x007000ffa8000388 */ /* 0x000fe20000000c00 */
[-C--:B------:R-:W-:Y:S01]  /*154c0*/  @!P0 LEA R44, P4, R32, R180.reuse, 0x1 ;  /* 0x000000b4202c8211 */ /* 0x080fe200078808ff */
[----:B------:R-:W-:Y:S01]  /*154d0*/  @!P0 IMAD.MOV.U32 R22, RZ, RZ, c[0x0][0x1a4] ;  /* 0x00006900ff168624 */ /* 0x000fe200078e00ff */
[-C--:B------:R-:W-:Y:S01]  /*154e0*/  @!P0 LEA.HI.X R31, R25, R179.reuse, R24, 0x1, P1 ;  /* 0x000000b3191f8211 */ /* 0x080fe200008f0c18 */
[----:B------:R-:W-:Y:S01]  /*154f0*/  @!P0 IMAD.IADD R24, R23, 0x1, R33 ;  /* 0x0000000117188824 */ /* 0x000fe200078e0221 */
[----:B------:R-:W-:Y:S01]  /*15500*/  @!PT LDS RZ, [RZ] ;  /* 0x00000000fffff984 */ /* 0x000fe20000000800 */
[----:B------:R-:W-:Y:S01]  /*15510*/  @!PT LDS RZ, [RZ] ;  /* 0x00000000fffff984 */ /* 0x000fe20000000800 */
[----:B------:R-:W-:Y:S01]  /*15520*/  @!PT LDS RZ, [RZ] ;  /* 0x00000000fffff984 */ /* 0x000fe20000000800 */
[----:B------:R3:W-:Y:S01]  /*15530*/  @!P0 LDGSTS.E.BYPASS.LTC128B.128 [R168+0x7000], [R34.64] ;  /* 0x0700000022a88fae */ /* 0x0007e2000b901d46 */
[----:B------:R-:W-:Y:S01]  /*15540*/  @!P0 IMAD.WIDE.U32 R28, R176, 0x50, R28 ;  /* 0x00000050b01c8825 */ /* 0x000fe200078e001c */
[----:B------:R-:W-:Y:S02]  /*15550*/  @!P0 MOV R21, c[0x0][0x1a4] ;  /* 0x0000690000158a02 */ /* 0x000fe40000000f00 */
[-C--:B------:R-:W-:Y:S01]  /*15560*/  @!P0 LEA.HI.X R45, R32, R179.reuse, R24, 0x1, P4 ;  /* 0x000000b3202d8211 */ /* 0x080fe200020f0c18 */
[----:B------:R-:W-:Y:S01]  /*15570*/  @P0 STS.128 [R168+0x7800], RZ ;  /* 0x007800ffa8000388 */ /* 0x000fe20000000c00 */
[----:B------:R-:W-:Y:S01]  /*15580*/  @!P0 IMAD R22, R22, 0x50, RZ ;  /* 0x0000005016168824 */ /* 0x000fe200078e02ff */
[-C--:B------:R-:W-:Y:S01]  /*15590*/  @!P0 LEA R42, P3, R28, R180.reuse, 0x1 ;  /* 0x000000b41c2a8211 */ /* 0x080fe200078608ff */
[--C-:B------:R-:W-:Y:S01]  /*155a0*/  @!P0 IMAD.MOV.U32 R38, RZ, RZ, R26.reuse ;  /* 0x000000ffff268224 */ /* 0x100fe200078e001a */
[----:B------:R-:W-:Y:S01]  /*155b0*/  @!PT LDS RZ, [RZ] ;  /* 0x00000000fffff984 */ /* 0x000fe20000000800 */
[----:B------:R-:W-:Y:S01]  /*155c0*/  @!PT LDS RZ, [RZ] ;  /* 0x00000000fffff984 */ /* 0x000fe20000000800 */
[----:B------:R-:W-:Y:S01]  /*155d0*/  @!PT LDS RZ, [RZ] ;  /* 0x00000000fffff984 */ /* 0x000fe20000000800 */
[----:B------:R4:W-:Y:S01]  /*155e0*/  @!P0 LDGSTS.E.BYPASS.LTC128B.128 [R168+0x7800], [R44.64] ;  /* 0x078000002ca88fae */ /* 0x0009e2000b901d46 */
[----:B------:R-:W-:Y:S02]  /*155f0*/  @!P0 IMAD.IADD R22, R22, 0x1, R29 ;  /* 0x0000000116168824 */ /* 0x000fe400078e021d */
[--C-:B------:R-:W-:Y:S01]  /*15600*/  @!P0 IMAD.MOV.U32 R39, RZ, RZ, R27.reuse ;  /* 0x000000ffff278224 */ /* 0x100fe200078e001b */
[----:B------:R-:W-:Y:S01]  /*15610*/  @P0 STS.128 [R168+0x8000], RZ ;  /* 0x008000ffa8000388 */ /* 0x000fe20000000c00 */
[----:B------:R-:W-:Y:S01]  /*15620*/  @!P0 IMAD.WIDE.U32 R26, R176, 0x60, R26 ;  /* 0x00000060b01a8825 */ /* 0x000fe200078e001a */
[-C--:B------:R-:W-:Y:S02]  /*15630*/  @!P0 LEA.HI.X R43, R28, R179.reuse, R22, 0x1, P3 ;  /* 0x000000b31c2b8211 */ /* 0x080fe400018f0c16 */
[----:B------:R-:W-:Y:S01]  /*15640*/  @!PT LDS RZ, [RZ] ;  /* 0x00000000fffff984 */ /* 0x000fe20000000800 */
[----:B------:R-:W-:Y:S01]  /*15650*/  @!PT LDS RZ, [RZ] ;  /* 0x00000000fffff984 */ /* 0x000fe20000000800 */
[----:B------:R-:W-:Y:S01]  /*15660*/  @!PT LDS RZ, [RZ] ;  /* 0x00000000fffff984 */ /* 0x000fe20000000800 */
[----:B------:R5:W-:Y:S01]  /*15670*/  @!P0 LDGSTS.E.BYPASS.LTC128B.128 [R168+0x8000], [R30.64] ;  /* 0x080000001ea88fae */ /* 0x000be2000b901d46 */
[----:B------:R-:W-:Y:S01]  /*15680*/  @!P0 IMAD R21, R21, 0x60, RZ ;  /* 0x0000006015158824 */ /* 0x000fe200078e02ff */
[-C--:B------:R-:W-:Y:S01]  /*15690*/  @!P0 LEA R40, P2, R26, R180.reuse, 0x1 ;  /* 0x000000b41a288211 */ /* 0x080fe200078408ff */
[----:B------:R-:W-:Y:S01]  /*156a0*/  @!P0 IMAD.MOV.U32 R20, RZ, RZ, c[0x0][0x1a4] ;  /* 0x00006900ff148624 */ /* 0x000fe200078e00ff */
[----:B------:R-:W-:Y:S01]  /*156b0*/  @P0 STS.128 [R168+0x8800], RZ ;  /* 0x008800ffa8000388 */ /* 0x000fe20000000c00 */
[----:B------:R-:W-:Y:S02]  /*156c0*/  @!P0 IMAD.IADD R21, R21, 0x1, R27 ;  /* 0x0000000115158824 */ /* 0x000fe400078e021b */
[----:B------:R-:W-:Y:S01]  /*156d0*/  @!P0 IMAD.WIDE.U32 R38, R176, 0x70, R38 ;  /* 0x00000070b0268825 */ /* 0x000fe200078e0026 */
[----:B------:R-:W-:Y:S01]  /*156e0*/  @!PT LDS RZ, [RZ] ;  /* 0x00000000fffff984 */ /* 0x000fe20000000800 */
[----:B------:R-:W-:Y:S01]  /*156f0*/  @!PT LDS RZ, [RZ] ;  /* 0x00000000fffff984 */ /* 0x000fe20000000800 */
[----:B------:R-:W-:Y:S01]  /*15700*/  @!PT LDS RZ, [RZ] ;  /* 0x00000000fffff984 */ /* 0x000fe20000000800 */
[----:B------:R1:W-:Y:S02]  /*15710*/  @!P0 LDGSTS.E.BYPASS.LTC128B.128 [R168+0x8800], [R42.64] ;  /* 0x088000002aa88fae */ /* 0x0003e4000b901d46 */
[----:B------:R-:W-:Y:S01]  /*15720*/  @!P0 LEA.HI.X R41, R26, R179, R21, 0x1, P2 ;  /* 0x000000b31a298211 */ /* 0x000fe200010f0c15 */
[----:B------:R-:W-:Y:S01]  /*15730*/  @!P0 IMAD R20, R20, 0x70, RZ ;  /* 0x0000007014148824 */ /* 0x000fe200078e02ff */
[----:B------:R-:W-:Y:S01]  /*15740*/  @P0 STS.128 [R168+0x9000], RZ ;  /* 0x009000ffa8000388 */ /* 0x000fe20000000c00 */
[----:B------:R-:W-:Y:S01]  /*15750*/  @!P0 LEA R46, P1, R38, R180, 0x1 ;  /* 0x000000b4262e8211 */ /* 0x000fe200078208ff */
[----:B------:R-:W-:Y:S02]  /*15760*/  IMAD.MOV.U32 R180, RZ, RZ, R2 ;  /* 0x000000ffffb47224 */ /* 0x000fe400078e0002 */
        /* <DEDUP_REMOVED lines=18> */
[----:B------:R-:W5:Y:S04]  /*15890*/  LDSM.16.M88.4 R120, [R157+0x3800] ;  /* 0x003800009d78783b */ /* 0x000f680000000200 */
[----:B------:R-:W3:Y:S04]  /*158a0*/  LDSM.16.M88.4 R124, [R157+0x4000] ;  /* 0x004000009d7c783b */ /* 0x000ee80000000200 */
[----:B------:R-:W4:Y:S04]  /*158b0*/  LDSM.16.M88.4 R128, [R157+0x4800] ;  /* 0x004800009d80783b */ /* 0x000f280000000200 */
        /* <DEDUP_REMOVED lines=9> */
[C---:B------:R-:W-:Y:S01]  /*15950*/  HMMA.16816.F32 R24, R104.reuse, R118, RZ ;  /* 0x000000766818723c */ /* 0x040fe200000018ff */
[----:B------:R-:W2:Y:S07]  /*15960*/  LDSM.16.M88.4 R116, [R151+0x2800] ;  /* 0x002800009774783b */ /* 0x000eae0000000200 */
[C---:B-----5:R-:W-:Y:S08]  /*15970*/  HMMA.16816.F32 R28, R104.reuse, R120, RZ ;  /* 0x00000078681c723c */ /* 0x060ff000000018ff */
[C---:B---3--:R-:W-:Y:S01]  /*15980*/  HMMA.16816.F32 R32, R104.reuse, R122, RZ ;  /* 0x0000007a6820723c */ /* 0x048fe200000018ff */
[----:B------:R-:W3:Y:S07]  /*15990*/  LDSM.16.M88.4 R120, [R151+0x3000] ;  /* 0x003000009778783b */ /* 0x000eee0000000200 */
        /* <DEDUP_REMOVED lines=30> */
[C---:B----4-:R-:W-:Y:S08]  /*15b80*/  HMMA.16816.F32 R60, R108.reuse, R104, R60 ;  /* 0x000000686c3c723c */ /* 0x050ff0000000183c */
        /* <DEDUP_REMOVED lines=115> */
.L_x_6811:
[----:B------:R1:W-:Y:S01]  /*162c0*/  @P0 STS.128 [R168+0x2000], RZ ;  /* 0x002000ffa8000388 */ /* 0x0003e20000000c00 */
[-C--:B------:R-:W-:Y:S01]  /*162d0*/  @!P0 IADD3 R107, P2, R162, R108.reuse, RZ ;  /* 0x0000006ca26b8210 */ /* 0x080fe20007f5e0ff */
[----:B------:R-:W-:Y:S01]  /*162e0*/  @!P0 IMAD.MOV.U32 R2, RZ, RZ, c[0x0][0x19c] ;  /* 0x00006700ff028624 */ /* 0x000fe200078e00ff */
[C---:B------:R-:W-:Y:S01]  /*162f0*/  @!P0 LEA R3, P1, R106.reuse, R108, 0x5 ;  /* 0x0000006c6a038211 */ /* 0x040fe200078228ff */
[----:B------:R-:W-:Y:S01]  /*16300*/  @!P0 IMAD.MOV.U32 R110, RZ, RZ, c[0x0][0x19c] ;  /* 0x00006700ff6e8624 */ /* 0x000fe200078e00ff */
[-C--:B------:R-:W-:Y:S01]  /*16310*/  @!P0 MOV R113, R105.reuse ;  /* 0x0000006900718202 */ /* 0x080fe20000000f00 */
[--C-:B------:R-:W-:Y:S01]  /*16320*/  @!P0 IMAD.X R104, R161, 0x1, R105.reuse, P2 ;  /* 0x00000001a1688824 */ /* 0x100fe200010e0669 */
[CC--:B------:R-:W-:Y:S01]  /*16330*/  @!P0 LEA R118, P2, R107.reuse, R170.reuse, 0x1 ;  /* 0x000000aa6b768211 */ /* 0x0c0fe200078408ff */
[----:B------:R-:W-:Y:S01]  /*16340*/  @!P0 IMAD.MOV.U32 R109, RZ, RZ, R105 ;  /* 0x000000ffff6d8224 */ /* 0x000fe200078e0069 */
[----:B------:R-:W-:Y:S01]  /*16350*/  @!P0 LEA.HI.X R2, R106, R105, R2, 0x5, P1 ;  /* 0x000000696a028211 */ /* 0x000fe200008f2c02 */
[----:B------:R-:W-:Y:S01]  /*16360*/  @!P0 IMAD.MOV.U32 R112, RZ, RZ, R108 ;  /* 0x000000ffff708224 */ /* 0x000fe200078e006c */
[-C--:B------:R-:W-:Y:S01]  /*16370*/  @!P0 LEA.HI.X R119, R107, R169.reuse, R104, 0x1, P2 ;  /* 0x000000a96b778211 */ /* 0x080fe200010f0c68 */
[--C-:B------:R-:W-:Y:S01]  /*16380*/  @!P0 IMAD.MOV.U32 R104, RZ, RZ, R108.reuse ;  /* 0x000000ffff688224 */ /* 0x100fe200078e006c */
[-C--:B------:R-:W-:Y:S01]  /*16390*/  LEA R120, P2, R108, R170.reuse, 0x1 ;  /* 0x000000aa6c787211 */ /* 0x080fe200078408ff */
[----:B------:R-:W-:Y:S01]  /*163a0*/  @!P0 IMAD.WIDE.U32 R122, R106, 0x50, R108 ;  /* 0x000000506a7a8825 */ /* 0x000fe200078e006c */
[C---:B------:R-:W-:Y:S02]  /*163b0*/  @!P0 LEA R116, P1, R3.reuse, R170, 0x1 ;  /* 0x000000aa03748211 */ /* 0x040fe400078208ff */
[-CC-:B------:R-:W-:Y:S01]  /*163c0*/  LEA.HI.X R121, R108, R169.reuse, R105.reuse, 0x1, P2 ;  /* 0x000000a96c797211 */ /* 0x180fe200010f0c69 */
[C---:B------:R-:W-:Y:S01]  /*163d0*/  @!P0 IMAD.WIDE.U32 R114, R106.reuse, 0x30, R104 ;  /* 0x000000306a728825 */ /* 0x040fe200078e0068 */
[----:B------:R-:W-:Y:S02]  /*163e0*/  @!P0 LEA.HI.X R117, R3, R169, R2, 0x1, P1 ;  /* 0x000000a903758211 */ /* 0x000fe400008f0c02 */
[C---:B------:R-:W-:Y:S01]  /*163f0*/  @!P0 LEA R107, P1, R106.reuse, R108, 0x6 ;  /* 0x0000006c6a6b8211 */ /* 0x040fe200078230ff */
[----:B------:R-:W-:Y:S01]  /*16400*/  @!PT LDS RZ, [RZ] ;  /* 0x00000000fffff984 */ /* 0x000fe20000000800 */
[----:B------:R-:W-:Y:S01]  /*16410*/  @!PT LDS RZ, [RZ] ;  /* 0x00000000fffff984 */ /* 0x000fe20000000800 */
[----:B------:R-:W-:Y:S01]  /*16420*/  @!PT LDS RZ, [RZ] ;  /* 0x00000000fffff984 */ /* 0x000fe20000000800 */
[----:B------:R1:W-:Y:S01]  /*16430*/  @!P0 LDGSTS.E.BYPASS.LTC128B.128 [R168+0x2000], [R120.64] ;  /* 0x0200000078a88fae */ /* 0x0003e2000b901d46 */
[----:B------:R-:W-:Y:S01]  /*16440*/  @!P0 IMAD.WIDE.U32 R112, R106, 0x60, R112 ;  /* 0x000000606a708825 */ /* 0x000fe200078e0070 */
[----:B------:R-:W-:Y:S02]  /*16450*/  @!P0 MOV R3, c[0x0][0x19c] ;  /* 0x0000670000038a02 */ /* 0x000fe40000000f00 */
[----:B------:R1:W-:Y:S01]  /*16460*/  @P0 STS.128 [R168+0x2800], RZ ;  /* 0x002800ffa8000388 */ /* 0x0003e20000000c00 */
[----:B------:R-:W-:Y:S01]  /*16470*/  @!P0 IMAD R104, R110, 0x30, RZ ;  /* 0x000000306e688824 */ /* 0x000fe200078e02ff */
[----:B------:R-:W-:Y:S01]  /*16480*/  @!P0 LEA.HI.X R110, R106, R105, R3, 0x6, P1 ;  /* 0x000000696a6e8211 */ /* 0x000fe200008f3403 */
[----:B------:R-:W-:Y:S01]  /*16490*/  @!P0 IMAD.MOV.U32 R2, RZ, RZ, c[0x0][0x19c] ;  /* 0x00006700ff028624 */ /* 0x000fe200078e00ff */
[----:B------:R-:W-:Y:S01]  /*164a0*/  @!PT LDS RZ, [RZ] ;  /* 0x00000000fffff984 */ /* 0x000fe20000000800 */
[----:B------:R-:W-:Y:S01]  /*164b0*/  @!PT LDS RZ, [RZ] ;  /* 0x00000000fffff984 */ /* 0x000fe20000000800 */
[----:B------:R-:W-:Y:S01]  /*164c0*/  @!PT LDS RZ, [RZ] ;  /* 0x00000000fffff984 */ /* 0x000fe20000000800 */
[----:B------:R1:W-:Y:S01]  /*164d0*/  @!P0 LDGSTS.E.BYPASS.LTC128B.128 [R168+0x2800], [R118.64] ;  /* 0x0280000076a88fae */ /* 0x0003e2000b901d46 */
[-C--:B------:R-:W-:Y:S01]  /*164e0*/  @!P0 LEA R124, P1, R114, R170.reuse, 0x1 ;  /* 0x000000aa727c8211 */ /* 0x080fe200078208ff */
[----:B------:R-:W-:Y:S02]  /*164f0*/  @!P0 IMAD.IADD R3, R104, 0x1, R115 ;  /* 0x0000000168038824 */ /* 0x000fe400078e0273 */
[----:B------:R1:W-:Y:S01]  /*16500*/  @P0 STS.128 [R168+0x3000], RZ ;  /* 0x003000ffa8000388 */ /* 0x0003e20000000c00 */
[----:B------:R-:W-:Y:S02]  /*16510*/  @!P0 IMAD.MOV.U32 R104, RZ, RZ, R108 ;  /* 0x000000ffff688224 */ /* 0x000fe400078e006c */
[----:B------:R-:W-:Y:S01]  /*16520*/  @!P0 IMAD R2, R2, 0x50, RZ ;  /* 0x0000005002028824 */ /* 0x000fe200078e02ff */
[----:B------:R-:W-:Y:S01]  /*16530*/  @!PT LDS RZ, [RZ] ;  /* 0x00000000fffff984 */ /* 0x000fe20000000800 */
[----:B------:R-:W-:Y:S01]  /*16540*/  @!PT LDS RZ, [RZ] ;  /* 0x00000000fffff984 */ /* 0x000fe20000000800 */
[----:B------:R-:W-:Y:S01]  /*16550*/  @!PT LDS RZ, [RZ] ;  /* 0x00000000fffff984 */ /* 0x000fe20000000800 */
[----:B------:R1:W-:Y:S01]  /*16560*/  @!P0 LDGSTS.E.BYPASS.LTC128B.128 [R168+0x3000], [R116.64] ;  /* 0x0300000074a88fae */ /* 0x0003e2000b901d46 */
[----:B------:R-:W-:Y:S01]  /*16570*/  @!P0 IMAD.WIDE.U32 R104, R106, 0x70, R104 ;  /* 0x000000706a688825 */ /* 0x000fe200078e0068 */
[-C--:B------:R-:W-:Y:S02]  /*16580*/  @!P0 LEA.HI.X R125, R114, R169.reuse, R3, 0x1, P1 ;  /* 0x000000a9727d8211 */ /* 0x080fe400008f0c03 */
[----:B------:R1:W-:Y:S01]  /*16590*/  @P0 STS.128 [R168+0x3800], RZ ;  /* 0x003800ffa8000388 */ /* 0x0003e20000000c00 */
[----:B------:R-:W-:Y:S01]  /*165a0*/  @!P0 IMAD.IADD R106, R2, 0x1, R123 ;  /* 0x00000001026a8824 */ /* 0x000fe200078e027b */
[CC--:B------:R-:W-:Y:S01]  /*165b0*/  @!P0 LEA R114, P1, R122.reuse, R170.reuse, 0x1 ;  /* 0x000000aa7a728211 */ /* 0x0c0fe200078208ff */
[----:B------:R-:W-:Y:S01]  /*165c0*/  @!P0 IMAD.MOV.U32 R2, RZ, RZ, c[0x0][0x19c] ;  /* 0x00006700ff028624 */ /* 0x000fe200078e00ff */
[----:B------:R-:W-:Y:S01]  /*165d0*/  @!PT LDS RZ, [RZ] ;  /* 0x00000000fffff984 */ /* 0x000fe20000000800 */
[----:B------:R-:W-:Y:S01]  /*165e0*/  @!PT LDS RZ, [RZ] ;  /* 0x00000000fffff984 */ /* 0x000fe20000000800 */
[----:B------:R-:W-:Y:S01]  /*165f0*/  @!PT LDS RZ, [RZ] ;  /* 0x00000000fffff984 */ /* 0x000fe20000000800 */
[----:B------:R1:W-:Y:S01]  /*16600*/  @!P0 LDGSTS.E.BYPASS.LTC128B.128 [R168+0x3800], [R124.64] ;  /* 0x038000007ca88fae */ /* 0x0003e2000b901d46 */
[----:B------:R-:W-:Y:S02]  /*16610*/  @!P0 MOV R3, c[0x0][0x19c] ;  /* 0x0000670000038a02 */ /* 0x000fe40000000f00 */
[-C--:B------:R-:W-:Y:S01]  /*16620*/  @!P0 LEA.HI.X R115, R122, R169.reuse, R106, 0x1, P1 ;  /* 0x000000a97a738211 */ /* 0x080fe200008f0c6a */
[----:B------:R1:W-:Y:S01]  /*16630*/  @P0 STS.128 [R168+0x4000], RZ ;  /* 0x004000ffa8000388 */ /* 0x0003e20000000c00 */
[-C--:B------:R-:W-:Y:S01]  /*16640*/  @!P0 LEA R106, P3, R107, R170.reuse, 0x1 ;  /* 0x000000aa6b6a8211 */ /* 0x080fe200078608ff */
[----:B------:R-:W-:Y:S01]  /*16650*/  @!P0 IMAD R3, R3, 0x60, RZ ;  /* 0x0000006003038824 */ /* 0x000fe200078e02ff */
[-C--:B------:R-:W-:Y:S01]  /*16660*/  @!P0 LEA R108, P1, R104, R170.reuse, 0x1 ;  /* 0x000000aa686c8211 */ /* 0x080fe200078208ff */
[----:B------:R-:W-:Y:S01]  /*16670*/  @!P0 IMAD R109, R2, 0x70, RZ ;  /* 0x00000070026d8824 */ /* 0x000fe200078e02ff */
[-C--:B------:R-:W-:Y:S01]  /*16680*/  @!P0 LEA.HI.X R107, R107, R169.reuse, R110, 0x1, P3 ;  /* 0x000000a96b6b8211 */ /* 0x080fe200018f0c6e */
[----:B------:R-:W-:Y:S01]  /*16690*/  @!P0 IMAD.IADD R3, R3, 0x1, R113 ;  /* 0x0000000103038824 */ /* 0x000fe200078e0271 */
[C---:B------:R-:W-:Y:S01]  /*166a0*/  @!P0 LEA R2, P2, R112.reuse, R170, 0x1 ;  /* 0x000000aa70028211 */ /* 0x040fe200078408ff */
[----:B------:R-:W-:Y:S01]  /*166b0*/  @!P0 IMAD.IADD R109, R109, 0x1, R105 ;  /* 0x000000016d6d8824 */ /* 0x000fe200078e0269 */
[----:B------:R-:W-:Y:S01]  /*166c0*/  MOV R170, R120 ;  /* 0x0000007800aa7202 */ /* 0x000fe20000000f00 */
        /* <DEDUP_REMOVED lines=23> */
.L_x_6810:
[----:B------:R-:W-:Y:S04]  /*16840*/  IADD3 R113, R173, -0x1, RZ ;  /* 0xffffffffad717810 */ /* 0x000fe80007ffe0ff */
[----:B-1----:R-:W-:Y:S04]  /*16850*/  LEA R2, R113, R172, 0x7 ;  /* 0x000000ac71027211 */ /* 0x002fe800078e38ff */
        /* <DEDUP_REMOVED lines=36> */
[CC--:B------:R-:W-:Y:S02]  /*16aa0*/  FFMA.FTZ R15, R0.reuse, R118.reuse, R15 ;  /* 0x00000076000f7223 */ /* 0x0c0fe4000001000f */
[----:B------:R-:W-:Y:S01]  /*16ab0*/  FFMA.FTZ R13, R0, R118, R13 ;  /* 0x00000076000d7223 */ /* 0x000fe2000001000d */
[----:B------:R-:W-:Y:S01]  /*16ac0*/  IADD3 R118, R2, 0x59, RZ ;  /* 0x0000005902767810 */ /* 0x000fe20007ffe0ff */
[CC--:B------:R-:W-:Y:S02]  /*16ad0*/  FFMA.FTZ R19, R0.reuse, R110.reuse, R19 ;  /* 0x0000006e00137223 */ /* 0x0c0fe40000010013 */
[C---:B------:R-:W-:Y:S02]  /*16ae0*/  FFMA.FTZ R17, R0.reuse, R110, R17 ;  /* 0x0000006e00117223 */ /* 0x040fe40000010011 */
[----:B------:R1:W2:Y:S01]  /*16af0*/  I2F R110, R118 ;  /* 0x00000076006e7306 */ /* 0x0002a20000201400 */
[C---:B------:R-:W-:Y:S02]  /*16b00*/  FFMA.FTZ R6, R0.reuse, R107, R6 ;  /* 0x0000006b00067223 */ /* 0x040fe40000010006 */
[C---:B------:R-:W-:Y:S02]  /*16b10*/  FFMA.FTZ R7, R0.reuse, R106, R7 ;  /* 0x0000006a00077223 */ /* 0x040fe40000010007 */
[----:B------:R-:W-:Y:S01]  /*16b20*/  FFMA.FTZ R22, R0, R121, R22 ;  /* 0x0000007900167223 */ /* 0x000fe20000010016 */
[----:B------:R-:W-:Y:S01]  /*16b30*/  FMNMX.FTZ R120, R6, R103, !PT ;  /* 0x0000006706787209 */ /* 0x000fe20007810000 */
[----:B------:R-:W-:Y:S01]  /*16b40*/  FFMA.FTZ R20, R0, R121, R20 ;  /* 0x0000007900147223 */ /* 0x000fe20000010014 */
[----:B------:R-:W-:Y:S01]  /*16b50*/  IADD3 R121, R2, 0x60, RZ ;  /* 0x0000006002797810 */ /* 0x000fe20007ffe0ff */
[CC--:B------:R-:W-:Y:S02]  /*16b60*/  FFMA.FTZ R26, R0.reuse, R115.reuse, R26 ;  /* 0x00000073001a7223 */ /* 0x0c0fe4000001001a */
[C---:B------:R-:W-:Y:S02]  /*16b70*/  FFMA.FTZ R24, R0.reuse, R115, R24 ;  /* 0x0000007300187223 */ /* 0x040fe40000010018 */
[----:B------:R3:W-:Y:S01]  /*16b80*/  I2F R115, R121 ;  /* 0x0000007900737306 */ /* 0x0007e20000201400 */
[C---:B------:R-:W-:Y:S02]  /*16b90*/  FFMA.FTZ R10, R0.reuse, R105, R10 ;  /* 0x00000069000a7223 */ /* 0x040fe4000001000a */
[----:B------:R-:W-:Y:S01]  /*16ba0*/  FFMA.FTZ R4, R0, R107, R4 ;  /* 0x0000006b00047223 */ /* 0x000fe20000010004 */
[----:B------:R-:W-:Y:S01]  /*16bb0*/  IADD3 R107, R2, 0x48, RZ ;  /* 0x00000048026b7810 */ /* 0x000fe20007ffe0ff */
[CC--:B------:R-:W-:Y:S02]  /*16bc0*/  FFMA.FTZ R16, R0.reuse, R123.reuse, R16 ;  /* 0x0000007b00107223 */ /* 0x0c0fe40000010010 */
[C---:B------:R-:W-:Y:S01]  /*16bd0*/  FFMA.FTZ R18, R0.reuse, R123, R18 ;  /* 0x0000007b00127223 */ /* 0x040fe20000010012 */
[----:B------:R-:W-:Y:S01]  /*16be0*/  FMNMX.FTZ R123, R7, R120, !PT ;  /* 0x00000078077b7209 */ /* 0x000fe20007810000 */
[C---:B------:R-:W-:Y:S01]  /*16bf0*/  FFMA.FTZ R11, R0.reuse, R104, R11 ;  /* 0x00000068000b7223 */ /* 0x040fe2000001000b */
[----:B------:R-:W-:Y:S01]  /*16c00*/  I2F R107, R107 ;  /* 0x0000006b006b7306 */ /* 0x000fe20000201400 */
[----:B------:R-:W-:Y:S01]  /*16c10*/  FFMA.FTZ R5, R0, R106, R5 ;  /* 0x0000006a00057223 */ /* 0x000fe20000010005 */
[----:B------:R-:W-:Y:S01]  /*16c20*/  FMNMX.FTZ R120, R4, R102, !PT ;  /* 0x0000006604787209 */ /* 0x000fe20007810000 */
[-C--:B------:R-:W-:Y:S01]  /*16c30*/  FFMA.FTZ R23, R0, R116.reuse, R23 ;  /* 0x0000007400177223 */ /* 0x080fe20000010017 */
[----:B------:R-:W-:Y:S01]  /*16c40*/  IADD3 R106, R2, 0x49, RZ ;  /* 0x00000049026a7810 */ /* 0x000fe20007ffe0ff */
[----:B------:R-:W-:Y:S01]  /*16c50*/  FFMA.FTZ R21, R0, R116, R21 ;  /* 0x0000007400157223 */ /* 0x000fe20000010015 */
[----:B------:R-:W-:Y:S01]  /*16c60*/  FMNMX.FTZ R116, R10, R123, !PT ;  /* 0x0000007b0a747209 */ /* 0x000fe20007810000 */
[C---:B------:R-:W-:Y:S01]  /*16c70*/  FFMA.FTZ R8, R0.reuse, R105, R8 ;  /* 0x0000006900087223 */ /* 0x040fe20000010008 */
[----:B------:R-:W-:Y:S01]  /*16c80*/  FMNMX.FTZ R123, R5, R120, !PT ;  /* 0x00000078057b7209 */ /* 0x000fe20007810000 */
[C---:B------:R-:W-:Y:S01]  /*16c90*/  FFMA.FTZ R14, R0.reuse, R3, R14 ;  /* 0x00000003000e7223 */ /* 0x040fe2000001000e */
[----:B------:R-:W4:Y:S01]  /*16ca0*/  I2F R106, R106 ;  /* 0x0000006a006a7306 */ /* 0x000f220000201400 */
[----:B------:R-:W-:Y:S01]  /*16cb0*/  FMNMX.FTZ R125, R11, R116, !PT ;  /* 0x000000740b7d7209 */ /* 0x000fe20007810000 */
[----:B------:R-:W-:Y:S01]  /*16cc0*/  FFMA.FTZ R9, R0, R104, R9 ;  /* 0x0000006800097223 */ /* 0x000fe20000010009 */
[----:B-1----:R-:W-:Y:S01]  /*16cd0*/  FMNMX.FTZ R118, R8, R123, !PT ;  /* 0x0000007b08767209 */ /* 0x002fe20007810000 */
[----:B------:R-:W-:Y:S01]  /*16ce0*/  FFMA.FTZ R12, R0, R3, R12 ;  /* 0x00000003000c7223 */ /* 0x000fe2000001000c */
[----:B------:R-:W-:Y:S01]  /*16cf0*/  FMNMX.FTZ R116, R14, R125, !PT ;  /* 0x0000007d0e747209 */ /* 0x000fe20007810000 */
[CC--:B------:R-:W-:Y:S01]  /*16d00*/  FFMA.FTZ R30, R0.reuse, R119.reuse, R30 ;  /* 0x00000077001e7223 */ /* 0x0c0fe2000001001e */
[----:B------:R-:W-:Y:S01]  /*16d10*/  FMNMX.FTZ R125, R9, R118, !PT ;  /* 0x00000076097d7209 */ /* 0x000fe20007810000 */
[C---:B------:R-:W-:Y:S01]  /*16d20*/  FFMA.FTZ R28, R0.reuse, R119, R28 ;  /* 0x00000077001c7223 */ /* 0x040fe2000001001c */
[----:B------:R-:W-:Y:S01]  /*16d30*/  FMNMX.FTZ R123, R15, R116, !PT ;  /* 0x000000740f7b7209 */ /* 0x000fe20007810000 */
[----:B------:R-:W-:Y:S01]  /*16d40*/  FFMA.FTZ R34, R0, R117, R34 ;  /* 0x0000007500227223 */ /* 0x000fe20000010022 */
[----:B------:R-:W-:Y:S01]  /*16d50*/  FMNMX.FTZ R116, R12, R125, !PT ;  /* 0x0000007d0c747209 */ /* 0x000fe20007810000 */
[----:B------:R-:W-:Y:S01]  /*16d60*/  FFMA.FTZ R32, R0, R117, R32 ;  /* 0x0000007500207223 */ /* 0x000fe20000010020 */
[----:B------:R-:W-:Y:S01]  /*16d70*/  FMNMX.FTZ R118, R18, R123, !PT ;  /* 0x0000007b12767209 */ /* 0x000fe20007810000 */
[C---:B------:R-:W-:Y:S01]  /*16d80*/  FFMA.FTZ R31, R0.reuse, R114, R31 ;  /* 0x00000072001f7223 */ /* 0x040fe2000001001f */
[----:B------:R-:W-:Y:S01]  /*16d90*/  FMNMX.FTZ R123, R13, R116, !PT ;  /* 0x000000740d7b7209 */ /* 0x000fe20007810000 */
[----:B------:R-:W-:Y:S01]  /*16da0*/  FFMA.FTZ R29, R0, R114, R29 ;  /* 0x00000072001d7223 */ /* 0x000fe2000001001d */
[----:B------:R-:W-:Y:S01]  /*16db0*/  IADD3 R119, R2, 0x68, RZ ;  /* 0x0000006802777810 */ /* 0x000fe20007ffe0ff */
[CC--:B------:R-:W-:Y:S01]  /*16dc0*/  FFMA.FTZ R38, R0.reuse, R109.reuse, R38 ;  /* 0x0000006d00267223 */ /* 0x0c0fe20000010026 */
[----:B---3--:R-:W-:Y:S01]  /*16dd0*/  FMNMX.FTZ R121, R19, R118, !PT ;  /* 0x0000007613797209 */ /* 0x008fe20007810000 */
[----:B------:R-:W-:Y:S01]  /*16de0*/  FFMA.FTZ R36, R0, R109, R36 ;  /* 0x0000006d00247223 */ /* 0x000fe20000010024 */
[----:B------:R-:W1:Y:S01]  /*16df0*/  I2F R117, R119 ;  /* 0x0000007700757306 */ /* 0x000e620000201400 */
[----:B------:R-:W-:Y:S01]  /*16e00*/  FMNMX.FTZ R116, R16, R123, !PT ;  /* 0x0000007b10747209 */ /* 0x000fe20007810000 */
[-C--:B------:R-:W-:Y:S01]  /*16e10*/  FFMA.FTZ R27, R0, R112.reuse, R27 ;  /* 0x00000070001b7223 */ /* 0x080fe2000001001b */
[----:B------:R-:W-:Y:S01]  /*16e20*/  FMNMX.FTZ R114, R22, R121, !PT ;  /* 0x0000007916727209 */ /* 0x000fe20007810000 */
[C---:B------:R-:W-:Y:S01]  /*16e30*/  FFMA.FTZ R25, R0.reuse, R112, R25 ;  /* 0x0000007000197223 */ /* 0x040fe20000010019 */
[----:B------:R-:W-:Y:S01]  /*16e40*/  FMNMX.FTZ R121, R17, R116, !PT ;  /* 0x0000007411797209 */ /* 0x000fe20007810000 */
[CC--:B------:R-:W-:Y:S01]  /*16e50*/  FFMA.FTZ R35, R0.reuse, R111.reuse, R35 ;  /* 0x0000006f00237223 */ /* 0x0c0fe20000010023 */
[----:B------:R-:W-:Y:S01]  /*16e60*/  FMNMX.FTZ R123, R23, R114, !PT ;  /* 0x00000072177b7209 */ /* 0x000fe20007810000 */
[----:B------:R-:W-:Y:S01]  /*16e70*/  FFMA.FTZ R33, R0, R111, R33 ;  /* 0x0000006f00217223 */ /* 0x000fe20000010021 */
[----:B------:R-:W-:Y:S01]  /*16e80*/  IADD3 R114, R2, 0x69, RZ ;  /* 0x0000006902727810 */ /* 0x000fe20007ffe0ff */
[----:B------:R-:W-:Y:S01]  /*16e90*/  FFMA.FTZ R37, R0, R108, R37 ;  /* 0x0000006c00257223 */ /* 0x000fe20000010025 */
[----:B------:R-:W-:Y:S01]  /*16ea0*/  IADD3 R105, R2, 0x50, RZ ;  /* 0x0000005002697810 */ /* 0x000fe20007ffe0ff */
[-C--:B--2---:R-:W-:Y:S01]  /*16eb0*/  FFMA.FTZ R51, R0, R110.reuse, R51 ;  /* 0x0000006e00337223 */ /* 0x084fe20000010033 */
[----:B------:R-:W2:Y:S01]  /*16ec0*/  I2F R109, R114 ;  /* 0x00000072006d7306 */ /* 0x000ea20000201400 */
[----:B------:R-:W-:Y:S01]  /*16ed0*/  FMNMX.FTZ R118, R20, R121, !PT ;  /* 0x0000007914767209 */ /* 0x000fe20007810000 */
[----:B------:R-:W-:Y:S01]  /*16ee0*/  FFMA.FTZ R49, R0, R110, R49 ;  /* 0x0000006e00317223 */ /* 0x000fe20000010031 */
[----:B------:R-:W-:Y:S01]  /*16ef0*/  FMNMX.FTZ R116, R26, R123, !PT ;  /* 0x0000007b1a747209 */ /* 0x000fe20007810000 */
[C---:B----4-:R-:W-:Y:S01]  /*16f00*/  FFMA.FTZ R43, R0.reuse, R106, R43 ;  /* 0x0000006a002b7223 */ /* 0x050fe2000001002b */
[----:B------:R-:W-:Y:S01]  /*16f10*/  FMNMX.FTZ R121, R21, R118, !PT ;  /* 0x0000007615797209 */ /* 0x000fe20007810000 */
[CC--:B------:R-:W-:Y:S01]  /*16f20*/  FFMA.FTZ R42, R0.reuse, R107.reuse, R42 ;  /* 0x0000006b002a7223 */ /* 0x0c0fe2000001002a */
[----:B------:R-:W-:Y:S01]  /*16f30*/  FMNMX.FTZ R111, R27, R116, !PT ;  /* 0x000000741b6f7209 */ /* 0x000fe20007810000 */
[----:B------:R-:W-:Y:S01]  /*16f40*/  FFMA.FTZ R40, R0, R107, R40 ;  /* 0x0000006b00287223 */ /* 0x000fe20000010028 */
[----:B------:R-:W-:Y:S01]  /*16f50*/  FMNMX.FTZ R116, R24, R121, !PT ;  /* 0x0000007918747209 */ /* 0x000fe20007810000 */
[----:B------:R-:W3:Y:S01]  /*16f60*/  I2F R105, R105 ;  /* 0x0000006900697306 */ /* 0x000ee20000201400 */
[----:B------:R-:W-:Y:S01]  /*16f70*/  FMNMX.FTZ R118, R30, R111, !PT ;  /* 0x0000006f1e767209 */ /* 0x000fe20007810000 */
[C---:B------:R-:W-:Y:S01]  /*16f80*/  FFMA.FTZ R41, R0.reuse, R106, R41 ;  /* 0x0000006a00297223 */ /* 0x040fe20000010029 */
[----:B------:R-:W-:Y:S01]  /*16f90*/  FMNMX.FTZ R121, R25, R116, !PT ;  /* 0x0000007419797209 */ /* 0x000fe20007810000 */
[----:B------:R-:W-:Y:S01]  /*16fa0*/  FFMA.FTZ R54, R0, R115, R54 ;  /* 0x0000007300367223 */ /* 0x000fe20000010036 */
[----:B------:R-:W-:Y:S01]  /*16fb0*/  IADD3 R104, R2, 0x51, RZ ;  /* 0x0000005102687810 */ /* 0x000fe20007ffe0ff */
[-C--:B-1----:R-:W-:Y:S01]  /*16fc0*/  FFMA.FTZ R58, R0, R117.reuse, R58 ;  /* 0x00000075003a7223 */ /* 0x082fe2000001003a */
[----:B------:R-:W-:Y:S01]  /*16fd0*/  IADD3 R3, R2, 0x58, RZ ;  /* 0x0000005802037810 */ /* 0x000fe20007ffe0ff */
[C---:B------:R-:W-:Y:S01]  /*16fe0*/  FFMA.FTZ R56, R0.reuse, R117, R56 ;  /* 0x0000007500387223 */ /* 0x040fe20000010038 */
[----:B------:R-:W-:Y:S01]  /*16ff0*/  FMNMX.FTZ R119, R31, R118, !PT ;  /* 0x000000761f777209 */ /* 0x000fe20007810000 */
[----:B------:R-:W-:Y:S01]  /*17000*/  FFMA.FTZ R52, R0, R115, R52 ;  /* 0x0000007300347223 */ /* 0x000fe20000010034 */
[----:B------:R-:W1:Y:S01]  /*17010*/  I2F R104, R104 ;  /* 0x0000006800687306 */ /* 0x000e620000201400 */
[----:B------:R-:W-:Y:S02]  /*17020*/  FMNMX.FTZ R116, R28, R121, !PT ;  /* 0x000000791c747209 */ /* 0x000fe40007810000 */
[----:B------:R-:W-:Y:S01]  /*17030*/  FMNMX.FTZ R108, R34, R119, !PT ;  /* 0x00000077226c7209 */ /* 0x000fe20007810000 */
[CC--:B--2---:R-:W-:Y:S01]  /*17040*/  FFMA.FTZ R59, R0.reuse, R109.reuse, R59 ;  /* 0x0000006d003b7223 */ /* 0x0c4fe2000001003b */
[----:B------:R-:W-:Y:S01]  /*17050*/  FMNMX.FTZ R119, R29, R116, !PT ;  /* 0x000000741d777209 */ /* 0x000fe20007810000 */
[----:B------:R-:W-:Y:S01]  /*17060*/  FFMA.FTZ R57, R0, R109, R57 ;  /* 0x0000006d00397223 */ /* 0x000fe20000010039 */
[----:B------:R-:W-:Y:S02]  /*17070*/  FMNMX.FTZ R121, R35, R108, !PT ;  /* 0x0000006c23797209 */ /* 0x000fe40007810000 */
[----:B------:R-:W-:Y:S01]  /*17080*/  FMNMX.FTZ R114, R32, R119, !PT ;  /* 0x0000007720727209 */ /* 0x000fe20007810000 */
[----:B------:R-:W2:Y:S01]  /*17090*/  I2F R3, R3 ;  /* 0x0000000300037306 */ /* 0x000ea20000201400 */
[C---:B------:R-:W-:Y:S02]  /*170a0*/  IADD3 R111, R2.reuse, 0x70, RZ ;  /* 0x00000070026f7810 */ /* 0x040fe40007ffe0ff */
[----:B------:R-:W-:Y:S01]  /*170b0*/  IADD3 R106, R2, 0x71, RZ ;  /* 0x00000071026a7810 */ /* 0x000fe20007ffe0ff */
[----:B---3--:R-:W-:Y:S01]  /*170c0*/  FFMA.FTZ R46, R0, R105, R46 ;  /* 0x00000069002e7223 */ /* 0x008fe2000001002e */
[----:B------:R-:W-:Y:S01]  /*170d0*/  FMNMX.FTZ R108, R38, R121, !PT ;  /* 0x00000079266c7209 */ /* 0x000fe20007810000 */
[----:B------:R-:W-:Y:S01]  /*170e0*/  FFMA.FTZ R44, R0, R105, R44 ;  /* 0x00000069002c7223 */ /* 0x000fe2000001002c */
[----:B------:R-:W-:Y:S02]  /*170f0*/  FMNMX.FTZ R121, R33, R114, !PT ;  /* 0x0000007221797209 */ /* 0x000fe40007810000 */
[----:B------:R-:W-:Y:S01]  /*17100*/  FMNMX.FTZ R119, R39, R108, !PT ;  /* 0x0000006c27777209 */ /* 0x000fe20007810000 */
[----:B------:R3:W4:Y:S01]  /*17110*/  I2F R107, R111 ;  /* 0x0000006f006b7306 */ /* 0x0007220000201400 */
[----:B------:R-:W-:Y:S02]  /*17120*/  FMNMX.FTZ R108, R36, R121, !PT ;  /* 0x00000079246c7209 */ /* 0x000fe40007810000 */
[----:B------:R-:W-:Y:S01]  /*17130*/  FMNMX.FTZ R114, R42, R119, !PT ;  /* 0x000000772a727209 */ /* 0x000fe20007810000 */
[C---:B-1----:R-:W-:Y:S01]  /*17140*/  FFMA.FTZ R47, R0.reuse, R104, R47 ;  /* 0x00000068002f7223 */ /* 0x042fe2000001002f */
[----:B------:R-:W-:Y:S01]  /*17150*/  FMNMX.FTZ R121, R37, R108, !PT ;  /* 0x0000006c25797209 */ /* 0x000fe20007810000 */
[----:B------:R-:W-:Y:S01]  /*17160*/  FFMA.FTZ R45, R0, R104, R45 ;  /* 0x00000068002d7223 */ /* 0x000fe2000001002d */
[----:B------:R-:W-:Y:S02]  /*17170*/  FMNMX.FTZ R119, R43, R114, !PT ;  /* 0x000000722b777209 */ /* 0x000fe40007810000 */
[----:B------:R-:W-:Y:S01]  /*17180*/  FMNMX.FTZ R108, R40, R121, !PT ;  /* 0x00000079286c7209 */ /* 0x000fe20007810000 */
[----:B------:R1:W5:Y:S01]  /*17190*/  I2F R105, R106 ;  /* 0x0000006a00697306 */ /* 0x0003620000201400 */
[----:B------:R-:W-:Y:S02]  /*171a0*/  IADD3 R112, R2, 0x61, RZ ;  /* 0x0000006102707810 */ /* 0x000fe40007ffe0ff */
[----:B------:R-:W-:Y:S01]  /*171b0*/  FMNMX.FTZ R104, R46, R119, !PT ;  /* 0x000000772e687209 */ /* 0x000fe20007810000 */
[CC--:B--2---:R-:W-:Y:S02]  /*171c0*/  FFMA.FTZ R50, R0.reuse, R3.reuse, R50 ;  /* 0x0000000300327223 */ /* 0x0c4fe40000010032 */
[----:B------:R-:W-:Y:S01]  /*171d0*/  FFMA.FTZ R48, R0, R3, R48 ;  /* 0x0000000300307223 */ /* 0x000fe20000010030 */
[----:B------:R-:W-:Y:S02]  /*171e0*/  FMNMX.FTZ R3, R41, R108, !PT ;  /* 0x0000006c29037209 */ /* 0x000fe40007810000 */
[----:B------:R-:W-:Y:S01]  /*171f0*/  FMNMX.FTZ R119, R47, R104, !PT ;  /* 0x000000682f777209 */ /* 0x000fe20007810000 */
        /* <DEDUP_REMOVED lines=27> */
[----:B------:R-:W-:Y:S01]  /*173b0*/  FMNMX.FTZ R106, R62, R115, !PT ;  /* 0x000000733e6a7209 */ /* 0x000fe20007810000 */
[C---:B-1----:R-:W-:Y:S03]  /*173c0*/  FFMA.FTZ R67, R0.reuse, R2, R67 ;  /* 0x0000000200437223 */ /* 0x042fe60000010043 */
        /* <DEDUP_REMOVED lines=13> */
[----:B------:R-:W-:Y:S08]  /*174a0*/  LDSM.16.MT88.4 R108, [R150+0x6000] ;  /* 0x00600000966c783b */ /* 0x000ff00000004200 */
[----:B------:R-:W2:Y:S01]  /*174b0*/  SHFL.BFLY PT, R3, R106, 0x1, 0x1f ;  /* 0x0c201f006a037f89 */ /* 0x000ea200000e0000 */
[----:B-1----:R-:W-:Y:S04]  /*174c0*/  FMNMX.FTZ R2, R105, R2, !PT ;  /* 0x0000000269027209 */ /* 0x002fe80007810000 */
[C---:B------:R-:W-:Y:S01]  /*174d0*/  FSETP.NEU.FTZ.AND P0, PT, R2.reuse, -INF , PT ;  /* 0xff8000000200780b */ /* 0x040fe20003f1d000 */
[C---:B------:R-:W-:Y:S02]  /*174e0*/  FADD.FTZ R104, -R2.reuse, R103 ;  /* 0x0000006702687221 */ /* 0x040fe40000010100 */
[----:B------:R-:W-:Y:S02]  /*174f0*/  FMUL.FTZ R116, R2, c[0x0][0x23c] ;  /* 0x00008f0002747a20 */ /* 0x000fe40000410000 */
[----:B------:R-:W-:Y:S03]  /*17500*/  FMUL.FTZ R103, R104, c[0x0][0x23c] ;  /* 0x00008f0068677a20 */ /* 0x000fe60000410000 */
[----:B------:R-:W-:Y:S03]  /*17510*/  FSEL R116, R116, RZ, P0 ;  /* 0x000000ff74747208 */ /* 0x000fe60000000000 */
[----:B------:R-:W1:Y:S01]  /*17520*/  MUFU.EX2 R103, R103 ;  /* 0x0000006700677308 */ /* 0x000e620000000800 */
[----:B--2---:R-:W-:Y:S01]  /*17530*/  FMNMX.FTZ R3, R106, R3, !PT ;  /* 0x000000036a037209 */ /* 0x004fe20007810000 */
[--C-:B------:R-:W-:Y:S02]  /*17540*/  FFMA.FTZ R130, R34, c[0x0][0x23c], -R116.reuse ;  /* 0x00008f0022827a23 */ /* 0x100fe40000010874 */
[----:B------:R-:W-:Y:S01]  /*17550*/  FFMA.FTZ R129, R35, c[0x0][0x23c], -R116 ;  /* 0x00008f0023817a23 */ /* 0x000fe20000010874 */
[C---:B------:R-:W-:Y:S01]  /*17560*/  FSETP.NEU.FTZ.AND P0, PT, R3.reuse, -INF , PT ;  /* 0xff8000000300780b */ /* 0x040fe20003f1d000 */
[----:B------:R-:W-:Y:S02]  /*17570*/  FADD.FTZ R104, -R3, R102 ;  /* 0x0000006603687221 */ /* 0x000fe40000010100 */
[--C-:B------:R-:W-:Y:S02]  /*17580*/  FFMA.FTZ R118, R10, c[0x0][0x23c], -R116.reuse ;  /* 0x00008f000a767a23 */ /* 0x100fe40000010874 */
[----:B------:R-:W-:Y:S01]  /*17590*/  MUFU.EX2 R130, R130 ;  /* 0x0000008200827308 */ /* 0x000fe20000000800 */
[----:B------:R-:W-:Y:S02]  /*175a0*/  FMUL.FTZ R102, R104, c[0x0][0x23c] ;  /* 0x00008f0068667a20 */ /* 0x000fe40000410000 */
[----:B------:R-:W2:Y:S01]  /*175b0*/  LDSM.16.MT88.4 R104, [R152+0x6000] ;  /* 0x006000009868783b */ /* 0x000ea20000004200 */
[--C-:B------:R-:W-:Y:S02]  /*175c0*/  FFMA.FTZ R115, R11, c[0x0][0x23c], -R116.reuse ;  /* 0x00008f000b737a23 */ /* 0x100fe40000010874 */
[--C-:B------:R-:W-:Y:S02]  /*175d0*/  FFMA.FTZ R121, R14, c[0x0][0x23c], -R116.reuse ;  /* 0x00008f000e797a23 */ /* 0x100fe40000010874 */
[--C-:B------:R-:W-:Y:S02]  /*175e0*/  FFMA.FTZ R114, R15, c[0x0][0x23c], -R116.reuse ;  /* 0x00008f000f727a23 */ /* 0x100fe40000010874 */
[----:B------:R-:W3:Y:S01]  /*175f0*/  MUFU.EX2 R102, R102 ;  /* 0x0000006600667308 */ /* 0x000ee20000000800 */
[----:B------:R-:W-:Y:S02]  /*17600*/  FMUL.FTZ R112, R3, c[0x0][0x23c] ;  /* 0x00008f0003707a20 */ /* 0x000fe40000410000 */
[----:B------:R-:W-:Y:S02]  /*17610*/  FFMA.FTZ R125, R6, c[0x0][0x23c], -R116 ;  /* 0x00008f00067d7a23 */ /* 0x000fe40000010874 */
[C---:B-1----:R-:W-:Y:S01]  /*17620*/  FMUL.FTZ R10, R103.reuse, R94 ;  /* 0x0000005e670a7220 */ /* 0x042fe20000410000 */
[----:B------:R-:W-:Y:S01]  /*17630*/  FSEL R112, R112, RZ, P0 ;  /* 0x000000ff70707208 */ /* 0x000fe20000000000 */
[----:B------:R-:W-:Y:S01]  /*17640*/  FMUL.FTZ R11, R103, R95 ;  /* 0x0000005f670b7220 */ /* 0x000fe20000410000 */
[----:B------:R-:W-:Y:S01]  /*17650*/  ISETP.GT.AND P0, PT, R173, 0x1, PT ;  /* 0x00000001ad00780c */ /* 0x000fe20003f04270 */
[----:B------:R-:W-:Y:S01]  /*17660*/  FMUL.FTZ R14, R103, R90 ;  /* 0x0000005a670e7220 */ /* 0x000fe20000410000 */
[----:B------:R-:W-:Y:S01]  /*17670*/  MUFU.EX2 R125, R125 ;  /* 0x0000007d007d7308 */ /* 0x000fe20000000800 */
[--C-:B------:R-:W-:Y:S01]  /*17680*/  FFMA.FTZ R120, R8, c[0x0][0x23c], -R112.reuse ;  /* 0x00008f0008787a23 */ /* 0x100fe20000010870 */
[----:B------:R-:W-:Y:S01]  /*17690*/  MOV R173, R113 ;  /* 0x0000007100ad7202 */ /* 0x000fe20000000f00 */
[----:B------:R-:W-:Y:S02]  /*176a0*/  FFMA.FTZ R117, R9, c[0x0][0x23c], -R112 ;  /* 0x00008f0009757a23 */ /* 0x000fe40000010870 */
[----:B------:R-:W-:Y:S02]  /*176b0*/  FFMA.FTZ R124, R7, c[0x0][0x23c], -R116 ;  /* 0x00008f00077c7a23 */ /* 0x000fe40000010874 */
[--C-:B------:R-:W-:Y:S02]  /*176c0*/  FFMA.FTZ R126, R4, c[0x0][0x23c], -R112.reuse ;  /* 0x00008f00047e7a23 */ /* 0x100fe40000010870 */
[--C-:B------:R-:W-:Y:S01]  /*176d0*/  FFMA.FTZ R119, R5, c[0x0][0x23c], -R112.reuse ;  /* 0x00008f0005777a23 */ /* 0x100fe20000010870 */
[----:B------:R-:W-:Y:S01]  /*176e0*/  MUFU.EX2 R118, R118 ;  /* 0x0000007600767308 */ /* 0x000fe20000000800 */
[----:B------:R-:W-:Y:S02]  /*176f0*/  FMUL.FTZ R15, R103, R91 ;  /* 0x0000005b670f7220 */ /* 0x000fe40000410000 */
[--C-:B------:R-:W-:Y:S02]  /*17700*/  FFMA.FTZ R132, R28, c[0x0][0x23c], -R112.reuse ;  /* 0x00008f001c847a23 */ /* 0x100fe40000010870 */
[C---:B---3--:R-:W-:Y:S02]  /*17710*/  FMUL.FTZ R8, R102.reuse, R92 ;  /* 0x0000005c66087220 */ /* 0x048fe40000410000 */
[----:B------:R-:W-:Y:S02]  /*17720*/  FMUL.FTZ R9, R102, R93 ;  /* 0x0000005d66097220 */ /* 0x000fe40000410000 */
[----:B------:R-:W1:Y:S01]  /*17730*/  LDSM.16.MT88.4 R92, [R149+0x6000] ;  /* 0x00600000955c783b */ /* 0x000e620000004200 */
[----:B------:R-:W3:Y:S01]  /*17740*/  MUFU.EX2 R124, R124 ;  /* 0x0000007c007c7308 */ /* 0x000ee20000000800 */
[--C-:B------:R-:W-:Y:S02]  /*17750*/  FFMA.FTZ R131, R29, c[0x0][0x23c], -R112.reuse ;  /* 0x00008f001d837a23 */ /* 0x100fe40000010870 */
[--C-:B------:R-:W-:Y:S02]  /*17760*/  FFMA.FTZ R32, R32, c[0x0][0x23c], -R112.reuse ;  /* 0x00008f0020207a23 */ /* 0x100fe40000010870 */
[--C-:B------:R-:W-:Y:S02]  /*17770*/  FFMA.FTZ R134, R37, c[0x0][0x23c], -R112.reuse ;  /* 0x00008f0025867a23 */ /* 0x100fe40000010870 */
        /* <DEDUP_REMOVED lines=9> */
[----:B------:R-:W-:Y:S02]  /*17810*/  FMUL.FTZ R69, R102, R69 ;  /* 0x0000004566457220 */ /* 0x000fe40000410000 */
[C---:B------:R-:W-:Y:S01]  /*17820*/  FMUL.FTZ R74, R103.reuse, R74 ;  /* 0x0000004a674a7220 */ /* 0x040fe20000410000 */
[----:B---3--:R-:W-:Y:S01]  /*17830*/  F2FP.PACK_AB R97, R124, R125 ;  /* 0x0000007d7c61723e */ /* 0x008fe200000000ff */
[----:B------:R-:W-:Y:S02]  /*17840*/  FMUL.FTZ R75, R103, R75 ;  /* 0x0000004b674b7220 */ /* 0x000fe40000410000 */
[C---:B------:R-:W-:Y:S02]  /*17850*/  FMUL.FTZ R72, R102.reuse, R72 ;  /* 0x0000004866487220 */ /* 0x040fe40000410000 */
[----:B------:R-:W-:Y:S01]  /*17860*/  FMUL.FTZ R73, R102, R73 ;  /* 0x0000004966497220 */ /* 0x000fe20000410000 */
[----:B------:R-:W3:Y:S01]  /*17870*/  MUFU.EX2 R119, R119 ;  /* 0x0000007700777308 */ /* 0x000ee20000000800 */
[----:B------:R-:W-:Y:S02]  /*17880*/  FFMA.FTZ R123, R12, c[0x0][0x23c], -R112 ;  /* 0x00008f000c7b7a23 */ /* 0x000fe40000010870 */
[C---:B------:R-:W-:Y:S01]  /*17890*/  FMUL.FTZ R12, R102.reuse, R88 ;  /* 0x00000058660c7220 */ /* 0x040fe20000410000 */
[----:B----4-:R-:W-:Y:S01]  /*178a0*/  F2FP.PACK_AB R99, R115, R118 ;  /* 0x000000767363723e */ /* 0x010fe200000000ff */
        /* <DEDUP_REMOVED lines=9> */
[----:B------:R-:W4:Y:S01]  /*17940*/  MUFU.EX2 R117, R117 ;  /* 0x0000007500757308 */ /* 0x000f220000000800 */
[----:B------:R-:W-:Y:S02]  /*17950*/  FFMA.FTZ R18, R18, c[0x0][0x23c], -R116 ;  /* 0x00008f0012127a23 */ /* 0x000fe40000010874 */
[--C-:B------:R-:W-:Y:S01]  /*17960*/  FFMA.FTZ R122, R16, c[0x0][0x23c], -R112.reuse ;  /* 0x00008f00107a7a23 */ /* 0x100fe20000010870 */
[----:B---3--:R-:W-:Y:S01]  /*17970*/  F2FP.PACK_AB R96, R119, R126 ;  /* 0x0000007e7760723e */ /* 0x008fe200000000ff */
[----:B------:R-:W-:Y:S02]  /*17980*/  FMUL.FTZ R16, R102, R84 ;  /* 0x0000005466107220 */ /* 0x000fe40000410000 */
[--C-:B------:R-:W-:Y:S02]  /*17990*/  FFMA.FTZ R128, R20, c[0x0][0x23c], -R112.reuse ;  /* 0x00008f0014807a23 */ /* 0x100fe40000010870 */
[----:B------:R-:W-:Y:S01]  /*179a0*/  FFMA.FTZ R127, R21, c[0x0][0x23c], -R112 ;  /* 0x00008f00157f7a23 */ /* 0x000fe20000010870 */
[----:B------:R-:W-:Y:S01]  /*179b0*/  MUFU.EX2 R121, R121 ;  /* 0x0000007900797308 */ /* 0x000fe20000000800 */
[--C-:B------:R-:W-:Y:S02]  /*179c0*/  FFMA.FTZ R133, R42, c[0x0][0x23c], -R116.reuse ;  /* 0x00008f002a857a23 */ /* 0x100fe40000010874 */
[----:B------:R-:W-:Y:S02]  /*179d0*/  FFMA.FTZ R42, R43, c[0x0][0x23c], -R116 ;  /* 0x00008f002b2a7a23 */ /* 0x000fe40000010874 */
[--C-:B------:R-:W-:Y:S02]  /*179e0*/  FFMA.FTZ R43, R36, c[0x0][0x23c], -R112.reuse ;  /* 0x00008f00242b7a23 */ /* 0x100fe40000010870 */
[--C-:B------:R-:W-:Y:S02]  /*179f0*/  FFMA.FTZ R40, R40, c[0x0][0x23c], -R112.reuse ;  /* 0x00008f0028287a23 */ /* 0x100fe40000010870 */
[----:B------:R-:W-:Y:S01]  /*17a00*/  FFMA.FTZ R41, R41, c[0x0][0x23c], -R112 ;  /* 0x00008f0029297a23 */ /* 0x000fe20000010870 */
[----:B------:R-:W3:Y:S01]  /*17a10*/  MUFU.EX2 R114, R114 ;  /* 0x0000007200727308 */ /* 0x000ee20000000800 */
[--C-:B------:R-:W-:Y:S02]  /*17a20*/  FFMA.FTZ R46, R46, c[0x0][0x23c], -R116.reuse ;  /* 0x00008f002e2e7a23 */ /* 0x100fe40000010874 */
[--C-:B------:R-:W-:Y:S01]  /*17a30*/  FFMA.FTZ R47, R47, c[0x0][0x23c], -R116.reuse ;  /* 0x00008f002f2f7a23 */ /* 0x100fe20000010874 */
[----:B----4-:R-:W-:Y:S01]  /*17a40*/  F2FP.PACK_AB R98, R117, R120 ;  /* 0x000000787562723e */ /* 0x010fe200000000ff */
[--C-:B------:R-:W-:Y:S02]  /*17a50*/  FFMA.FTZ R135, R50, c[0x0][0x23c], -R116.reuse ;  /* 0x00008f0032877a23 */ /* 0x100fe40000010874 */
[----:B------:R-:W-:Y:S02]  /*17a60*/  FFMA.FTZ R50, R51, c[0x0][0x23c], -R116 ;  /* 0x00008f0033327a23 */ /* 0x000fe40000010874 */
        /* <DEDUP_REMOVED lines=8> */
[----:B------:R-:W-:Y:S02]  /*17af0*/  FFMA.FTZ R49, R49, c[0x0][0x23c], -R112 ;  /* 0x00008f0031317a23 */ /* 0x000fe40000010870 */
[--C-:B------:R-:W-:Y:S02]  /*17b00*/  FFMA.FTZ R54, R54, c[0x0][0x23c], -R116.reuse ;  /* 0x00008f0036367a23 */ /* 0x100fe40000010874 */
[C---:B------:R-:W-:Y:S03]  /*17b10*/  HMMA.16816.F32 R68, R96.reuse, R108, R68 ;  /* 0x0000006c6044723c */ /* 0x040fe60000001844 */
[----:B------:R4:W-:Y:S01]  /*17b20*/  MUFU.EX2 R109, R18 ;  /* 0x00000012006d7308 */ /* 0x0009e20000000800 */
[--C-:B------:R-:W-:Y:S02]  /*17b30*/  FFMA.FTZ R51, R55, c[0x0][0x23c], -R116.reuse ;  /* 0x00008f0037337a23 */ /* 0x100fe40000010874 */
[--C-:B------:R-:W-:Y:S02]  /*17b40*/  FFMA.FTZ R58, R58, c[0x0][0x23c], -R116.reuse ;  /* 0x00008f003a3a7a23 */ /* 0x100fe40000010874 */
[C---:B------:R-:W-:Y:S04]  /*17b50*/  HMMA.16816.F32 R72, R96.reuse, R110, R72 ;  /* 0x0000006e6048723c */ /* 0x040fe80000001848 */
[----:B------:R-:W-:Y:S01]  /*17b60*/  FFMA.FTZ R108, R19, c[0x0][0x23c], -R116 ;  /* 0x00008f00136c7a23 */ /* 0x000fe20000010874 */
[----:B------:R-:W-:Y:S01]  /*17b70*/  MUFU.EX2 R128, R128 ;  /* 0x0000008000807308 */ /* 0x000fe20000000800 */
[----:B------:R-:W-:Y:S02]  /*17b80*/  FMUL.FTZ R19, R103, R87 ;  /* 0x0000005767137220 */ /* 0x000fe40000410000 */
[--C-:B------:R-:W-:Y:S01]  /*17b90*/  FFMA.FTZ R110, R13, c[0x0][0x23c], -R112.reuse ;  /* 0x00008f000d6e7a23 */ /* 0x100fe20000010870 */
[C---:B-1----:R-:W-:Y:S03]  /*17ba0*/  HMMA.16816.F32 R76, R96.reuse, R92, R76 ;  /* 0x0000005c604c723c */ /* 0x042fe6000000184c */
[C---:B------:R-:W-:Y:S02]  /*17bb0*/  FMUL.FTZ R13, R102.reuse, R89 ;  /* 0x00000059660d7220 */ /* 0x040fe40000410000 */
[----:B------:R-:W1:Y:S01]  /*17bc0*/  LDSM.16.MT88.4 R88, [R152+0x6800] ;  /* 0x006800009858783b */ /* 0x000e620000004200 */
[----:B------:R-:W5:Y:S01]  /*17bd0*/  MUFU.EX2 R108, R108 ;  /* 0x0000006c006c7308 */ /* 0x000f620000000800 */
[----:B------:R-:W-:Y:S02]  /*17be0*/  FFMA.FTZ R111, R17, c[0x0][0x23c], -R112 ;  /* 0x00008f00116f7a23 */ /* 0x000fe40000010870 */
[----:B------:R-:W-:Y:S01]  /*17bf0*/  FMUL.FTZ R17, R102, R85 ;  /* 0x0000005566117220 */ /* 0x000fe20000410000 */
[C---:B------:R-:W-:Y:S03]  /*17c00*/  HMMA.16816.F32 R12, R96.reuse, R94, R12 ;  /* 0x0000005e600c723c */ /* 0x040fe6000000180c */
[----:B------:R-:W1:Y:S01]  /*17c10*/  LDSM.16.MT88.4 R92, [R150+0x6800] ;  /* 0x00680000965c783b */ /* 0x000e620000004200 */
[----:B---3--:R-:W-:Y:S01]  /*17c20*/  F2FP.PACK_AB R85, R114, R121 ;  /* 0x000000797255723e */ /* 0x008fe200000000ff */
[----:B----4-:R-:W-:Y:S01]  /*17c30*/  FMUL.FTZ R18, R103, R86 ;  /* 0x0000005667127220 */ /* 0x010fe20000410000 */
[----:B------:R-:W3:Y:S01]  /*17c40*/  MUFU.EX2 R110, R110 ;  /* 0x0000006e006e7308 */ /* 0x000ee20000000800 */
[----:B------:R-:W-:Y:S02]  /*17c50*/  FFMA.FTZ R55, R59, c[0x0][0x23c], -R116 ;  /* 0x00008f003b377a23 */ /* 0x000fe40000010874 */
[--C-:B------:R-:W-:Y:S03]  /*17c60*/  FFMA.FTZ R52, R52, c[0x0][0x23c], -R112.reuse ;  /* 0x00008f0034347a23 */ /* 0x100fe60000010870 */
[C---:B--2---:R-:W-:Y:S03]  /*17c70*/  HMMA.16816.F32 R16, R96.reuse, R104, R16 ;  /* 0x000000686010723c */ /* 0x044fe60000001810 */
[--C-:B------:R-:W-:Y:S01]  /*17c80*/  FFMA.FTZ R53, R53, c[0x0][0x23c], -R112.reuse ;  /* 0x00008f0035357a23 */ /* 0x100fe20000010870 */
[----:B------:R-:W2:Y:S01]  /*17c90*/  MUFU.EX2 R111, R111 ;  /* 0x0000006f006f7308 */ /* 0x000ea20000000800 */
[----:B------:R-:W-:Y:S02]  /*17ca0*/  FFMA.FTZ R56, R56, c[0x0][0x23c], -R112 ;  /* 0x00008f0038387a23 */ /* 0x000fe40000010870 */
[--C-:B------:R-:W-:Y:S01]  /*17cb0*/  FFMA.FTZ R104, R27, c[0x0][0x23c], -R116.reuse ;  /* 0x00008f001b687a23 */ /* 0x100fe20000010874 */
[----:B------:R-:W-:Y:S01]  /*17cc0*/  HMMA.16816.F32 R80, R96, R106, R80 ;  /* 0x0000006a6050723c */ /* 0x000fe20000001850 */
[----:B------:R-:W4:Y:S03]  /*17cd0*/  LDSM.16.MT88.4 R96, [R149+0x6800] ;  /* 0x006800009560783b */ /* 0x000f260000004200 */
[----:B-----5:R-:W-:Y:S01]  /*17ce0*/  F2FP.PACK_AB R87, R108, R109 ;  /* 0x0000006d6c57723e */ /* 0x020fe200000000ff */
[--C-:B------:R-:W-:Y:S01]  /*17cf0*/  FFMA.FTZ R105, R22, c[0x0][0x23c], -R116.reuse ;  /* 0x00008f0016697a23 */ /* 0x100fe20000010874 */
[----:B------:R-:W-:Y:S01]  /*17d00*/  MUFU.EX2 R104, R104 ;  /* 0x0000006800687308 */ /* 0x000fe20000000800 */
[--C-:B------:R-:W-:Y:S02]  /*17d10*/  FFMA.FTZ R107, R26, c[0x0][0x23c], -R116.reuse ;  /* 0x00008f001a6b7a23 */ /* 0x100fe40000010874 */
[----:B------:R-:W-:Y:S03]  /*17d20*/  FFMA.FTZ R106, R23, c[0x0][0x23c], -R116 ;  /* 0x00008f00176a7a23 */ /* 0x000fe60000010874 */
[----:B---3--:R-:W-:Y:S01]  /*17d30*/  F2FP.PACK_AB R84, R110, R123 ;  /* 0x0000007b6e54723e */ /* 0x008fe200000000ff */
[--C-:B------:R-:W-:Y:S02]  /*17d40*/  FFMA.FTZ R22, R24, c[0x0][0x23c], -R112.reuse ;  /* 0x00008f0018167a23 */ /* 0x100fe40000010870 */
[----:B------:R-:W-:Y:S01]  /*17d50*/  FFMA.FTZ R57, R57, c[0x0][0x23c], -R112 ;  /* 0x00008f0039397a23 */ /* 0x000fe20000010870 */
[----:B------:R-:W-:Y:S01]  /*17d60*/  MUFU.EX2 R105, R105 ;  /* 0x0000006900697308 */ /* 0x000fe20000000800 */
[----:B------:R-:W-:Y:S01]  /*17d70*/  FFMA.FTZ R126, R102, R177, R126 ;  /* 0x000000b1667e7223 */ /* 0x000fe2000001007e */
[----:B------:R-:W-:Y:S01]  /*17d80*/  MOV R102, R3 ;  /* 0x0000000300667202 */ /* 0x000fe20000000f00 */
[--C-:B------:R-:W-:Y:S01]  /*17d90*/  FFMA.FTZ R59, R62, c[0x0][0x23c], -R116.reuse ;  /* 0x00008f003e3b7a23 */ /* 0x100fe20000010874 */
[----:B--2---:R-:W-:Y:S01]  /*17da0*/  F2FP.PACK_AB R86, R111, R122 ;  /* 0x0000007a6f56723e */ /* 0x004fe200000000ff */
[--C-:B------:R-:W-:Y:S02]  /*17db0*/  FFMA.FTZ R62, R63, c[0x0][0x23c], -R116.reuse ;  /* 0x00008f003f3e7a23 */ /* 0x100fe40000010874 */
[----:B------:R-:W-:Y:S02]  /*17dc0*/  FFMA.FTZ R63, R66, c[0x0][0x23c], -R116 ;  /* 0x00008f00423f7a23 */ /* 0x000fe40000010874 */
[----:B------:R-:W-:Y:S01]  /*17dd0*/  FFMA.FTZ R60, R60, c[0x0][0x23c], -R112 ;  /* 0x00008f003c3c7a23 */ /* 0x000fe20000010870 */
[----:B------:R-:W2:Y:S01]  /*17de0*/  MUFU.EX2 R106, R106 ;  /* 0x0000006a006a7308 */ /* 0x000ea20000000800 */
[C---:B-1----:R-:W-:Y:S05]  /*17df0*/  HMMA.16816.F32 R4, R84.reuse, R88, R4 ;  /* 0x000000585404723c */ /* 0x042fea0000001804 */
[----:B------:R-:W-:Y:S02]  /*17e00*/  FADD.FTZ R119, R119, R126 ;  /* 0x0000007e77777221 */ /* 0x000fe40000010000 */
[----:B------:R-:W-:Y:S01]  /*17e10*/  FFMA.FTZ R125, R103, R178, R125 ;  /* 0x000000b2677d7223 */ /* 0x000fe2000001007d */
[C---:B------:R-:W-:Y:S01]  /*17e20*/  HMMA.16816.F32 R8, R84.reuse, R90, R8 ;  /* 0x0000005a5408723c */ /* 0x040fe20000001808 */
[----:B------:R-:W1:Y:S01]  /*17e30*/  LDSM.16.MT88.4 R88, [R148+0x6800] ;  /* 0x006800009458783b */ /* 0x000e620000004200 */
[----:B------:R-:W3:Y:S02]  /*17e40*/  MUFU.EX2 R107, R107 ;  /* 0x0000006b006b7308 */ /* 0x000ee40000000800 */
[----:B------:R-:W-:Y:S01]  /*17e50*/  FADD.FTZ R120, R120, R119 ;  /* 0x0000007778787221 */ /* 0x000fe20000010000 */
[----:B------:R-:W-:Y:S01]  /*17e60*/  MOV R103, R2 ;  /* 0x0000000200677202 */ /* 0x000fe20000000f00 */
[----:B------:R-:W-:Y:S02]  /*17e70*/  FADD.FTZ R125, R124, R125 ;  /* 0x0000007d7c7d7221 */ /* 0x000fe40000010000 */
[C---:B------:R-:W-:Y:S04]  /*17e80*/  HMMA.16816.F32 R68, R84.reuse, R92, R68 ;  /* 0x0000005c5444723c */ /* 0x040fe80000001844 */
[----:B------:R-:W5:Y:S01]  /*17e90*/  MUFU.EX2 R127, R127 ;  /* 0x0000007f007f7308 */ /* 0x000f620000000800 */
[----:B------:R-:W-:Y:S01]  /*17ea0*/  FADD.FTZ R120, R117, R120 ;  /* 0x0000007875787221 */ /* 0x000fe20000010000 */
[----:B--2---:R-:W-:Y:S02]  /*17eb0*/  F2FP.PACK_AB R21, R106, R105 ;  /* 0x000000696a15723e */ /* 0x004fe400000000ff */
[C---:B------:R-:W-:Y:S01]  /*17ec0*/  HMMA.16816.F32 R72, R84.reuse, R94, R72 ;  /* 0x0000005e5448723c */ /* 0x040fe20000001848 */
[----:B------:R-:W2:Y:S03]  /*17ed0*/  LDSM.16.MT88.4 R92, [R152+0x7000] ;  /* 0x00700000985c783b */ /* 0x000ea60000004200 */
[----:B------:R-:W-:Y:S02]  /*17ee0*/  FADD.FTZ R123, R123, R120 ;  /* 0x000000787b7b7221 */ /* 0x000fe40000010000 */
[----:B------:R-:W-:Y:S01]  /*17ef0*/  MUFU.EX2 R129, R129 ;  /* 0x0000008100817308 */ /* 0x000fe20000000800 */
[----:B------:R-:W-:Y:S01]  /*17f00*/  FADD.FTZ R118, R118, R125 ;  /* 0x0000007d76767221 */ /* 0x000fe20000010000 */
[C---:B----4-:R-:W-:Y:S04]  /*17f10*/  HMMA.16816.F32 R76, R84.reuse, R96, R76 ;  /* 0x00000060544c723c */ /* 0x050fe8000000184c */
[----:B---3--:R-:W-:Y:S01]  /*17f20*/  F2FP.PACK_AB R23, R104, R107 ;  /* 0x0000006b6817723e */ /* 0x008fe200000000ff */
[----:B------:R-:W-:Y:S02]  /*17f30*/  FADD.FTZ R123, R110, R123 ;  /* 0x0000007b6e7b7221 */ /* 0x000fe40000010000 */
[----:B------:R-:W-:Y:S01]  /*17f40*/  FFMA.FTZ R97, R25, c[0x0][0x23c], -R112 ;  /* 0x00008f0019617a23 */ /* 0x000fe20000010870 */
[C---:B------:R-:W-:Y:S01]  /*17f50*/  HMMA.16816.F32 R12, R84.reuse, R98, R12 ;  /* 0x00000062540c723c */ /* 0x040fe2000000180c */
[----:B------:R-:W-:Y:S01]  /*17f60*/  MUFU.EX2 R96, R22 ;  /* 0x0000001600607308 */ /* 0x000fe20000000800 */
[----:B------:R-:W3:Y:S02]  /*17f70*/  LDSM.16.MT88.4 R24, [R150+0x7000] ;  /* 0x007000009618783b */ /* 0x000ee40000004200 */
[----:B-----5:R-:W-:Y:S01]  /*17f80*/  F2FP.PACK_AB R20, R127, R128 ;  /* 0x000000807f14723e */ /* 0x020fe200000000ff */
[----:B------:R-:W-:Y:S02]  /*17f90*/  FADD.FTZ R122, R122, R123 ;  /* 0x0000007b7a7a7221 */ /* 0x000fe40000010000 */
[--C-:B------:R-:W-:Y:S01]  /*17fa0*/  FFMA.FTZ R99, R30, c[0x0][0x23c], -R116.reuse ;  /* 0x00008f001e637a23 */ /* 0x100fe20000010874 */
[C---:B-1----:R-:W-:Y:S03]  /*17fb0*/  HMMA.16816.F32 R16, R84.reuse, R88, R16 ;  /* 0x000000585410723c */ /* 0x042fe60000001810 */
[----:B------:R-:W1:Y:S01]  /*17fc0*/  MUFU.EX2 R97, R97 ;  /* 0x0000006100617308 */ /* 0x000e620000000800 */
[----:B------:R-:W-:Y:S02]  /*17fd0*/  FFMA.FTZ R98, R31, c[0x0][0x23c], -R116 ;  /* 0x00008f001f627a23 */ /* 0x000fe40000010874 */
[----:B------:R-:W-:Y:S01]  /*17fe0*/  LDSM.16.MT88.4 R28, [R150+0x7800] ;  /* 0x00780000961c783b */ /* 0x000fe20000004200 */
[----:B------:R-:W-:Y:S01]  /*17ff0*/  FADD.FTZ R111, R111, R122 ;  /* 0x0000007a6f6f7221 */ /* 0x000fe20000010000 */
[----:B------:R-:W-:Y:S05]  /*18000*/  HMMA.16816.F32 R80, R84, R90, R80 ;  /* 0x0000005a5450723c */ /* 0x000fea0000001850 */
[----:B------:R-:W-:Y:S01]  /*18010*/  MUFU.EX2 R98, R98 ;  /* 0x0000006200627308 */ /* 0x000fe20000000800 */
[----:B------:R-:W4:Y:S01]  /*18020*/  LDSM.16.MT88.4 R84, [R149+0x7000] ;  /* 0x007000009554783b */ /* 0x000f220000004200 */
[----:B------:R-:W-:Y:S02]  /*18030*/  FADD.FTZ R128, R128, R111 ;  /* 0x0000006f80807221 */ /* 0x000fe40000010000 */
[----:B------:R-:W-:Y:S03]  /*18040*/  FADD.FTZ R118, R115, R118 ;  /* 0x0000007673767221 */ /* 0x000fe60000010000 */
[----:B------:R-:W-:Y:S02]  /*18050*/  FADD.FTZ R127, R127, R128 ;  /* 0x000000807f7f7221 */ /* 0x000fe40000010000 */
[----:B------:R-:W5:Y:S01]  /*18060*/  LDSM.16.MT88.4 R88, [R148+0x7000] ;  /* 0x007000009458783b */ /* 0x000f620000004200 */
[----:B------:R-:W3:Y:S01]  /*18070*/  MUFU.EX2 R99, R99 ;  /* 0x0000006300637308 */ /* 0x000ee20000000800 */
[----:B------:R-:W-:Y:S01]  /*18080*/  FADD.FTZ R121, R121, R118 ;  /* 0x0000007679797221 */ /* 0x000fe20000010000 */
[C---:B-1----:R-:W-:Y:S01]  /*18090*/  F2FP.PACK_AB R22, R97.reuse, R96 ;  /* 0x000000606116723e */ /* 0x042fe200000000ff */
[----:B------:R-:W-:Y:S02]  /*180a0*/  FADD.FTZ R96, R96, R127 ;  /* 0x0000007f60607221 */ /* 0x000fe40000010000 */
[----:B------:R-:W-:Y:S02]  /*180b0*/  FADD.FTZ R114, R114, R121 ;  /* 0x0000007972727221 */ /* 0x000fe40000010000 */
[----:B------:R-:W-:Y:S03]  /*180c0*/  FADD.FTZ R97, R97, R96 ;  /* 0x0000006061617221 */ /* 0x000fe60000010000 */
[----:B------:R-:W-:Y:S01]  /*180d0*/  MUFU.EX2 R132, R132 ;  /* 0x0000008400847308 */ /* 0x000fe20000000800 */
[C---:B--2---:R-:W-:Y:S05]  /*180e0*/  HMMA.16816.F32 R4, R20.reuse, R92, R4 ;  /* 0x0000005c1404723c */ /* 0x044fea0000001804 */
[----:B------:R-:W-:Y:S03]  /*180f0*/  FADD.FTZ R109, R109, R114 ;  /* 0x000000726d6d7221 */ /* 0x000fe60000010000 */
[C---:B------:R-:W-:Y:S01]  /*18100*/  HMMA.16816.F32 R8, R20.reuse, R94, R8 ;  /* 0x0000005e1408723c */ /* 0x040fe20000001808 */
[----:B------:R-:W-:Y:S01]  /*18110*/  LDSM.16.MT88.4 R92, [R152+0x9800] ;  /* 0x00980000985c783b */ /* 0x000fe20000004200 */
[----:B------:R-:W1:Y:S02]  /*18120*/  MUFU.EX2 R131, R131 ;  /* 0x0000008300837308 */ /* 0x000e640000000800 */
[----:B------:R-:W-:Y:S04]  /*18130*/  FADD.FTZ R108, R108, R109 ;  /* 0x0000006d6c6c7221 */ /* 0x000fe80000010000 */
[C---:B---3--:R-:W-:Y:S04]  /*18140*/  HMMA.16816.F32 R68, R20.reuse, R24, R68 ;  /* 0x000000181444723c */ /* 0x048fe80000001844 */
[----:B------:R-:W-:Y:S01]  /*18150*/  MUFU.EX2 R133, R133 ;  /* 0x0000008500857308 */ /* 0x000fe20000000800 */
[----:B------:R-:W-:Y:S03]  /*18160*/  FADD.FTZ R105, R105, R108 ;  /* 0x0000006c69697221 */ /* 0x000fe60000010000 */
[C---:B------:R-:W-:Y:S01]  /*18170*/  HMMA.16816.F32 R72, R20.reuse, R26, R72 ;  /* 0x0000001a1448723c */ /* 0x040fe20000001848 */
[----:B------:R-:W2:Y:S03]  /*18180*/  LDSM.16.MT88.4 R24, [R152+0x7800] ;  /* 0x007800009818783b */ /* 0x000ea60000004200 */
[----:B------:R-:W-:Y:S02]  /*18190*/  FADD.FTZ R106, R106, R105 ;  /* 0x000000696a6a7221 */ /* 0x000fe40000010000 */
[----:B------:R-:W-:Y:S02]  /*181a0*/  MUFU.EX2 R42, R42 ;  /* 0x0000002a002a7308 */ /* 0x000fe40000000800 */
[C---:B----4-:R-:W-:Y:S04]  /*181b0*/  HMMA.16816.F32 R76, R20.reuse, R84, R76 ;  /* 0x00000054144c723c */ /* 0x050fe8000000184c */
[----:B------:R-:W-:Y:S03]  /*181c0*/  FADD.FTZ R107, R107, R106 ;  /* 0x0000006a6b6b7221 */ /* 0x000fe60000010000 */
[----:B------:R-:W-:Y:S01]  /*181d0*/  FFMA.FTZ R85, R33, c[0x0][0x23c], -R112 ;  /* 0x00008f0021557a23 */ /* 0x000fe20000010870 */
[C---:B------:R-:W-:Y:S01]  /*181e0*/  HMMA.16816.F32 R12, R20.reuse, R86, R12 ;  /* 0x00000056140c723c */ /* 0x040fe2000000180c */
[----:B------:R3:W-:Y:S03]  /*181f0*/  MUFU.EX2 R84, R32 ;  /* 0x0000002000547308 */ /* 0x0007e60000000800 */
[----:B------:R-:W-:Y:S03]  /*18200*/  FADD.FTZ R104, R104, R107 ;  /* 0x0000006b68687221 */ /* 0x000fe60000010000 */
[--C-:B------:R-:W-:Y:S01]  /*18210*/  FFMA.FTZ R87, R38, c[0x0][0x23c], -R116.reuse ;  /* 0x00008f0026577a23 */ /* 0x100fe20000010874 */
[C---:B-----5:R-:W-:Y:S03]  /*18220*/  HMMA.16816.F32 R16, R20.reuse, R88, R16 ;  /* 0x000000581410723c */ /* 0x060fe60000001810 */
[----:B------:R-:W4:Y:S01]  /*18230*/  MUFU.EX2 R85, R85 ;  /* 0x0000005500557308 */ /* 0x000f220000000800 */
[--C-:B------:R-:W-:Y:S02]  /*18240*/  FFMA.FTZ R86, R39, c[0x0][0x23c], -R116.reuse ;  /* 0x00008f0027567a23 */ /* 0x100fe40000010874 */
[----:B------:R-:W-:Y:S01]  /*18250*/  LDSM.16.MT88.4 R36, [R149+0x8800] ;  /* 0x008800009524783b */ /* 0x000fe20000004200 */
[----:B------:R-:W-:Y:S01]  /*18260*/  FFMA.FTZ R116, R67, c[0x0][0x23c], -R116 ;  /* 0x00008f0043747a23 */ /* 0x000fe20000010874 */
[----:B------:R-:W-:Y:S05]  /*18270*/  HMMA.16816.F32 R80, R20, R90, R80 ;  /* 0x0000005a1450723c */ /* 0x000fea0000001850 */
[----:B------:R-:W-:Y:S01]  /*18280*/  MUFU.EX2 R87, R87 ;  /* 0x0000005700577308 */ /* 0x000fe20000000800 */
[----:B------:R-:W-:Y:S01]  /*18290*/  LDSM.16.MT88.4 R88, [R149+0x9800] ;  /* 0x009800009558783b */ /* 0x000fe20000004200 */
[C---:B------:R-:W-:Y:S01]  /*182a0*/  F2FP.PACK_AB R21, R98.reuse, R99 ;  /* 0x000000636215723e */ /* 0x040fe200000000ff */
[----:B------:R-:W-:Y:S01]  /*182b0*/  FADD.FTZ R99, R99, R104 ;  /* 0x0000006863637221 */ /* 0x000fe20000010000 */
[----:B------:R-:W-:Y:S03]  /*182c0*/  F2FP.PACK_AB R23, R129, R130 ;  /* 0x000000828117723e */ /* 0x000fe600000000ff */
[----:B-1----:R-:W-:Y:S01]  /*182d0*/  F2FP.PACK_AB R20, R131, R132 ;  /* 0x000000848314723e */ /* 0x002fe200000000ff */
[----:B------:R-:W-:Y:S01]  /*182e0*/  FADD.FTZ R99, R98, R99 ;  /* 0x0000006362637221 */ /* 0x000fe20000010000 */
[----:B---3--:R-:W1:Y:S01]  /*182f0*/  LDSM.16.MT88.4 R32, [R149+0x7800] ;  /* 0x007800009520783b */ /* 0x008e620000004200 */
[----:B------:R-:W-:Y:S01]  /*18300*/  FADD.FTZ R132, R132, R97 ;  /* 0x0000006184847221 */ /* 0x000fe20000010000 */
[----:B------:R-:W3:Y:S01]  /*18310*/  MUFU.EX2 R86, R86 ;  /* 0x0000005600567308 */ /* 0x000ee20000000800 */
[----:B------:R-:W-:Y:S01]  /*18320*/  FADD.FTZ R130, R130, R99 ;  /* 0x0000006382827221 */ /* 0x000fe20000010000 */
[----:B----4-:R-:W-:Y:S01]  /*18330*/  F2FP.PACK_AB R22, R85, R84 ;  /* 0x000000545516723e */ /* 0x010fe200000000ff */
[----:B------:R-:W-:Y:S02]  /*18340*/  FADD.FTZ R131, R131, R132 ;  /* 0x0000008483837221 */ /* 0x000fe40000010000 */
[----:B------:R-:W-:Y:S04]  /*18350*/  FADD.FTZ R130, R129, R130 ;  /* 0x0000008281827221 */ /* 0x000fe80000010000 */
[C---:B--2---:R-:W-:Y:S01]  /*18360*/  HMMA.16816.F32 R4, R20.reuse, R24, R4 ;  /* 0x000000181404723c */ /* 0x044fe20000001804 */
[----:B------:R-:W-:Y:S07]  /*18370*/  MUFU.EX2 R43, R43 ;  /* 0x0000002b002b7308 */ /* 0x000fee0000000800 */
[C---:B------:R-:W-:Y:S01]  /*18380*/  HMMA.16816.F32 R8, R20.reuse, R26, R8 ;  /* 0x0000001a1408723c */ /* 0x040fe20000001808 */
[----:B------:R-:W2:Y:S02]  /*18390*/  LDSM.16.MT88.4 R24, [R148+0x7800] ;  /* 0x007800009418783b */ /* 0x000ea40000004200 */
[----:B------:R-:W4:Y:S05]  /*183a0*/  MUFU.EX2 R134, R134 ;  /* 0x0000008600867308 */ /* 0x000f2a0000000800 */
[C---:B------:R-:W-:Y:S05]  /*183b0*/  HMMA.16816.F32 R68, R20.reuse, R28, R68 ;  /* 0x0000001c1444723c */ /* 0x040fea0000001844 */
[----:B------:R-:W-:Y:S03]  /*183c0*/  MUFU.EX2 R40, R40 ;  /* 0x0000002800287308 */ /* 0x000fe60000000800 */
[C---:B------:R-:W-:Y:S01]  /*183d0*/  HMMA.16816.F32 R72, R20.reuse, R30, R72 ;  /* 0x0000001e1448723c */ /* 0x040fe20000001848 */
[----:B------:R-:W5:Y:S06]  /*183e0*/  LDSM.16.MT88.4 R28, [R152+0x8000] ;  /* 0x00800000981c783b */ /* 0x000f6c0000004200 */
[----:B------:R-:W3:Y:S01]  /*183f0*/  MUFU.EX2 R41, R41 ;  /* 0x0000002900297308 */ /* 0x000ee20000000800 */
[C---:B-1----:R-:W-:Y:S08]  /*18400*/  HMMA.16816.F32 R76, R20.reuse, R32, R76 ;  /* 0x00000020144c723c */ /* 0x042ff0000000184c */
[C---:B------:R-:W-:Y:S01]  /*18410*/  HMMA.16816.F32 R12, R20.reuse, R34, R12 ;  /* 0x00000022140c723c */ /* 0x040fe2000000180c */
[----:B------:R-:W1:Y:S01]  /*18420*/  LDSM.16.MT88.4 R32, [R150+0x8000] ;  /* 0x008000009620783b */ /* 0x000e620000004200 */
[----:B------:R-:W-:Y:S06]  /*18430*/  MUFU.EX2 R46, R46 ;  /* 0x0000002e002e7308 */ /* 0x000fec0000000800 */
[C---:B--2---:R-:W-:Y:S04]  /*18440*/  HMMA.16816.F32 R16, R20.reuse, R24, R16 ;  /* 0x000000181410723c */ /* 0x044fe80000001810 */
[----:B------:R-:W2:Y:S04]  /*18450*/  MUFU.EX2 R47, R47 ;  /* 0x0000002f002f7308 */ /* 0x000ea80000000800 */
[----:B------:R-:W-:Y:S01]  /*18460*/  HMMA.16816.F32 R80, R20, R26, R80 ;  /* 0x0000001a1450723c */ /* 0x000fe20000001850 */
[----:B------:R-:W2:Y:S05]  /*18470*/  LDSM.16.MT88.4 R24, [R149+0x8000] ;  /* 0x008000009518783b */ /* 0x000eaa0000004200 */
[----:B------:R-:W-:Y:S01]  /*18480*/  MUFU.EX2 R135, R135 ;  /* 0x0000008700877308 */ /* 0x000fe20000000800 */
[----:B---3--:R-:W-:Y:S01]  /*18490*/  F2FP.PACK_AB R21, R86, R87 ;  /* 0x000000575615723e */ /* 0x008fe200000000ff */
[----:B------:R-:W-:Y:S01]  /*184a0*/  FADD.FTZ R87, R87, R130 ;  /* 0x0000008257577221 */ /* 0x000fe20000010000 */
[----:B------:R-:W-:Y:S03]  /*184b0*/  F2FP.PACK_AB R23, R42, R133 ;  /* 0x000000852a17723e */ /* 0x000fe600000000ff */
[----:B----4-:R-:W-:Y:S01]  /*184c0*/  F2FP.PACK_AB R20, R134, R43 ;  /* 0x0000002b8614723e */ /* 0x010fe200000000ff */
[----:B------:R-:W-:Y:S01]  /*184d0*/  FADD.FTZ R86, R86, R87 ;  /* 0x0000005756567221 */ /* 0x000fe20000010000 */
[----:B------:R-:W-:Y:S02]  /*184e0*/  F2FP.PACK_AB R22, R41, R40 ;  /* 0x000000282916723e */ /* 0x000fe400000000ff */
[----:B------:R-:W3:Y:S01]  /*184f0*/  MUFU.EX2 R50, R50 ;  /* 0x0000003200327308 */ /* 0x000ee20000000800 */
[----:B------:R-:W-:Y:S04]  /*18500*/  FADD.FTZ R133, R133, R86 ;  /* 0x0000005685857221 */ /* 0x000fe80000010000 */
[C---:B-----5:R-:W-:Y:S03]  /*18510*/  HMMA.16816.F32 R4, R20.reuse, R28, R4 ;  /* 0x0000001c1404723c */ /* 0x060fe60000001804 */
[----:B------:R-:W-:Y:S02]  /*18520*/  FADD.FTZ R133, R42, R133 ;  /* 0x000000852a857221 */ /* 0x000fe40000010000 */
[----:B------:R-:W-:Y:S03]  /*18530*/  MUFU.EX2 R44, R44 ;  /* 0x0000002c002c7308 */ /* 0x000fe60000000800 */
[C---:B------:R-:W-:Y:S01]  /*18540*/  HMMA.16816.F32 R8, R20.reuse, R30, R8 ;  /* 0x0000001e1408723c */ /* 0x040fe20000001808 */
[----:B------:R-:W4:Y:S06]  /*18550*/  LDSM.16.MT88.4 R28, [R148+0x8000] ;  /* 0x00800000941c783b */ /* 0x000f2c0000004200 */
[----:B------:R-:W5:Y:S01]  /*18560*/  MUFU.EX2 R45, R45 ;  /* 0x0000002d002d7308 */ /* 0x000f620000000800 */
[C---:B-1----:R-:W-:Y:S08]  /*18570*/  HMMA.16816.F32 R68, R20.reuse, R32, R68 ;  /* 0x000000201444723c */ /* 0x042ff00000001844 */
[C---:B------:R-:W-:Y:S01]  /*18580*/  HMMA.16816.F32 R72, R20.reuse, R34, R72 ;  /* 0x000000221448723c */ /* 0x040fe20000001848 */
[----:B------:R-:W1:Y:S01]  /*18590*/  LDSM.16.MT88.4 R32, [R152+0x8800] ;  /* 0x008800009820783b */ /* 0x000e620000004200 */
[----:B------:R-:W-:Y:S06]  /*185a0*/  MUFU.EX2 R48, R48 ;  /* 0x0000003000307308 */ /* 0x000fec0000000800 */
[C---:B--2---:R-:W-:Y:S04]  /*185b0*/  HMMA.16816.F32 R76, R20.reuse, R24, R76 ;  /* 0x00000018144c723c */ /* 0x044fe8000000184c */
[----:B------:R-:W2:Y:S04]  /*185c0*/  MUFU.EX2 R49, R49 ;  /* 0x0000003100317308 */ /* 0x000ea80000000800 */
[C---:B------:R-:W-:Y:S01]  /*185d0*/  HMMA.16816.F32 R12, R20.reuse, R26, R12 ;  /* 0x0000001a140c723c */ /* 0x040fe2000000180c */
[----:B------:R-:W1:Y:S05]  /*185e0*/  LDSM.16.MT88.4 R24, [R150+0x8800] ;  /* 0x008800009618783b */ /* 0x000e6a0000004200 */
[----:B------:R-:W-:Y:S02]  /*185f0*/  MUFU.EX2 R54, R54 ;  /* 0x0000003600367308 */ /* 0x000fe40000000800 */
[C---:B----4-:R-:W-:Y:S08]  /*18600*/  HMMA.16816.F32 R16, R20.reuse, R28, R16 ;  /* 0x0000001c1410723c */ /* 0x050ff00000001810 */
[----:B------:R-:W4:Y:S01]  /*18610*/  MUFU.EX2 R51, R51 ;  /* 0x0000003300337308 */ /* 0x000f220000000800 */
[----:B------:R-:W-:Y:S01]  /*18620*/  HMMA.16816.F32 R80, R20, R30, R80 ;  /* 0x0000001e1450723c */ /* 0x000fe20000001850 */
[----:B------:R-:W4:Y:S06]  /*18630*/  LDSM.16.MT88.4 R28, [R148+0x8800] ;  /* 0x00880000941c783b */ /* 0x000f2c0000004200 */
[----:B------:R-:W-:Y:S01]  /*18640*/  F2FP.PACK_AB R21, R47, R46 ;  /* 0x0000002e2f15723e */ /* 0x000fe200000000ff */
[----:B------:R-:W-:Y:S01]  /*18650*/  FADD.FTZ R46, R46, R133 ;  /* 0x000000852e2e7221 */ /* 0x000fe20000010000 */
[C---:B---3--:R-:W-:Y:S01]  /*18660*/  F2FP.PACK_AB R23, R50.reuse, R135 ;  /* 0x000000873217723e */ /* 0x048fe200000000ff */
[----:B------:R-:W-:Y:S02]  /*18670*/  MUFU.EX2 R58, R58 ;  /* 0x0000003a003a7308 */ /* 0x000fe40000000800 */
[----:B-----5:R-:W-:Y:S01]  /*18680*/  F2FP.PACK_AB R20, R45, R44 ;  /* 0x0000002c2d14723e */ /* 0x020fe200000000ff */
[----:B------:R-:W-:Y:S01]  /*18690*/  FADD.FTZ R46, R47, R46 ;  /* 0x0000002e2f2e7221 */ /* 0x000fe20000010000 */
[----:B--2---:R-:W-:Y:S03]  /*186a0*/  F2FP.PACK_AB R22, R49, R48 ;  /* 0x000000303116723e */ /* 0x004fe600000000ff */
[----:B------:R-:W-:Y:S03]  /*186b0*/  FADD.FTZ R135, R135, R46 ;  /* 0x0000002e87877221 */ /* 0x000fe60000010000 */
[----:B------:R-:W2:Y:S01]  /*186c0*/  MUFU.EX2 R55, R55 ;  /* 0x0000003700377308 */ /* 0x000ea20000000800 */
[C---:B-1----:R-:W-:Y:S03]  /*186d0*/  HMMA.16816.F32 R4, R20.reuse, R32, R4 ;  /* 0x000000201404723c */ /* 0x042fe60000001804 */
[----:B------:R-:W-:Y:S05]  /*186e0*/  FADD.FTZ R135, R50, R135 ;  /* 0x0000008732877221 */ /* 0x000fea0000010000 */
[C---:B------:R-:W-:Y:S01]  /*186f0*/  HMMA.16816.F32 R8, R20.reuse, R34, R8 ;  /* 0x000000221408723c */ /* 0x040fe20000001808 */
[----:B------:R-:W-:Y:S01]  /*18700*/  LDSM.16.MT88.4 R32, [R150+0x9000] ;  /* 0x009000009620783b */ /* 0x000fe20000004200 */
[----:B------:R-:W-:Y:S06]  /*18710*/  MUFU.EX2 R52, R52 ;  /* 0x0000003400347308 */ /* 0x000fec0000000800 */
[C---:B------:R-:W-:Y:S04]  /*18720*/  HMMA.16816.F32 R68, R20.reuse, R24, R68 ;  /* 0x000000181444723c */ /* 0x040fe80000001844 */
[----:B------:R-:W1:Y:S04]  /*18730*/  MUFU.EX2 R53, R53 ;  /* 0x0000003500357308 */ /* 0x000e680000000800 */
[C---:B------:R-:W-:Y:S01]  /*18740*/  HMMA.16816.F32 R72, R20.reuse, R26, R72 ;  /* 0x0000001a1448723c */ /* 0x040fe20000001848 */
[----:B------:R-:W3:Y:S05]  /*18750*/  LDSM.16.MT88.4 R24, [R152+0x9000] ;  /* 0x009000009818783b */ /* 0x000eea0000004200 */
[----:B------:R-:W-:Y:S02]  /*18760*/  MUFU.EX2 R56, R56 ;  /* 0x0000003800387308 */ /* 0x000fe40000000800 */
[C---:B------:R-:W-:Y:S08]  /*18770*/  HMMA.16816.F32 R76, R20.reuse, R36, R76 ;  /* 0x00000024144c723c */ /* 0x040ff0000000184c */
[C---:B------:R-:W-:Y:S01]  /*18780*/  HMMA.16816.F32 R12, R20.reuse, R38, R12 ;  /* 0x00000026140c723c */ /* 0x040fe2000000180c */
[----:B------:R-:W5:Y:S01]  /*18790*/  MUFU.EX2 R57, R57 ;  /* 0x0000003900397308 */ /* 0x000f620000000800 */
[----:B------:R-:W3:Y:S06]  /*187a0*/  LDSM.16.MT88.4 R36, [R149+0x9000] ;  /* 0x009000009524783b */ /* 0x000eec0000004200 */
[C---:B----4-:R-:W-:Y:S03]  /*187b0*/  HMMA.16816.F32 R16, R20.reuse, R28, R16 ;  /* 0x0000001c1410723c */ /* 0x050fe60000001810 */
[----:B------:R-:W-:Y:S05]  /*187c0*/  MUFU.EX2 R59, R59 ;  /* 0x0000003b003b7308 */ /* 0x000fea0000000800 */
[----:B------:R-:W-:Y:S01]  /*187d0*/  HMMA.16816.F32 R80, R20, R30, R80 ;  /* 0x0000001e1450723c */ /* 0x000fe20000001850 */
[----:B------:R-:W-:Y:S04]  /*187e0*/  LDSM.16.MT88.4 R28, [R150+0x9800] ;  /* 0x00980000961c783b */ /* 0x000fe80000004200 */
[----:B------:R-:W4:Y:S02]  /*187f0*/  MUFU.EX2 R62, R62 ;  /* 0x0000003e003e7308 */ /* 0x000f240000000800 */
[----:B------:R-:W-:Y:S01]  /*18800*/  F2FP.PACK_AB R21, R51, R54 ;  /* 0x000000363315723e */ /* 0x000fe200000000ff */
[----:B------:R-:W-:Y:S01]  /*18810*/  FADD.FTZ R54, R54, R135 ;  /* 0x0000008736367221 */ /* 0x000fe20000010000 */
[----:B--2---:R-:W-:Y:S03]  /*18820*/  F2FP.PACK_AB R23, R55, R58 ;  /* 0x0000003a3717723e */ /* 0x004fe600000000ff */
[----:B-1----:R-:W-:Y:S01]  /*18830*/  F2FP.PACK_AB R20, R53, R52 ;  /* 0x000000343514723e */ /* 0x002fe200000000ff */
[----:B------:R-:W-:Y:S01]  /*18840*/  FADD.FTZ R51, R51, R54 ;  /* 0x0000003633337221 */ /* 0x000fe20000010000 */
[----:B-----5:R-:W-:Y:S01]  /*18850*/  F2FP.PACK_AB R22, R57, R56 ;  /* 0x000000383916723e */ /* 0x020fe200000000ff */
[----:B------:R-:W-:Y:S02]  /*18860*/  MUFU.EX2 R63, R63 ;  /* 0x0000003f003f7308 */ /* 0x000fe40000000800 */
[----:B------:R-:W-:Y:S04]  /*18870*/  FADD.FTZ R58, R58, R51 ;  /* 0x000000333a3a7221 */ /* 0x000fe80000010000 */
[C---:B---3--:R-:W-:Y:S03]  /*18880*/  HMMA.16816.F32 R4, R20.reuse, R24, R4 ;  /* 0x000000181404723c */ /* 0x048fe60000001804 */
[----:B------:R-:W-:Y:S01]  /*18890*/  FADD.FTZ R58, R55, R58 ;  /* 0x0000003a373a7221 */ /* 0x000fe20000010000 */
[----:B------:R-:W1:Y:S04]  /*188a0*/  MUFU.EX2 R116, R116 ;  /* 0x0000007400747308 */ /* 0x000e680000000800 */
[C---:B------:R-:W-:Y:S01]  /*188b0*/  HMMA.16816.F32 R8, R20.reuse, R26, R8 ;  /* 0x0000001a1408723c */ /* 0x040fe20000001808 */
[----:B------:R-:W2:Y:S05]  /*188c0*/  LDSM.16.MT88.4 R24, [R148+0x9000] ;  /* 0x009000009418783b */ /* 0x000eaa0000004200 */
[----:B------:R-:W-:Y:S02]  /*188d0*/  MUFU.EX2 R60, R60 ;  /* 0x0000003c003c7308 */ /* 0x000fe40000000800 */
[C---:B------:R-:W-:Y:S07]  /*188e0*/  HMMA.16816.F32 R68, R20.reuse, R32, R68 ;  /* 0x000000201444723c */ /* 0x040fee0000001844 */
[--C-:B------:R-:W-:Y:S01]  /*188f0*/  FFMA.FTZ R33, R61, c[0x0][0x23c], -R112.reuse ;  /* 0x00008f003d217a23 */ /* 0x100fe20000010870 */
[C---:B------:R-:W-:Y:S04]  /*18900*/  HMMA.16816.F32 R72, R20.reuse, R34, R72 ;  /* 0x000000221448723c */ /* 0x040fe80000001848 */
[--C-:B------:R-:W-:Y:S01]  /*18910*/  FFMA.FTZ R32, R64, c[0x0][0x23c], -R112.reuse ;  /* 0x00008f0040207a23 */ /* 0x100fe20000010870 */
[----:B------:R-:W3:Y:S01]  /*18920*/  MUFU.EX2 R33, R33 ;  /* 0x0000002100217308 */ /* 0x000ee20000000800 */
[----:B------:R-:W-:Y:S02]  /*18930*/  FFMA.FTZ R112, R65, c[0x0][0x23c], -R112 ;  /* 0x00008f0041707a23 */ /* 0x000fe40000010870 */
[C---:B------:R-:W-:Y:S07]  /*18940*/  HMMA.16816.F32 R76, R20.reuse, R36, R76 ;  /* 0x00000024144c723c */ /* 0x040fee000000184c */
[----:B------:R-:W-:Y:S01]  /*18950*/  MUFU.EX2 R32, R32 ;  /* 0x0000002000207308 */ /* 0x000fe20000000800 */
[C---:B------:R-:W-:Y:S08]  /*18960*/  HMMA.16816.F32 R12, R20.reuse, R38, R12 ;  /* 0x00000026140c723c */ /* 0x040ff0000000180c */
[C---:B--2---:R-:W-:Y:S01]  /*18970*/  HMMA.16816.F32 R16, R20.reuse, R24, R16 ;  /* 0x000000181410723c */ /* 0x044fe20000001810 */
[----:B------:R-:W2:Y:S06]  /*18980*/  MUFU.EX2 R177, R112 ;  /* 0x0000007000b17308 */ /* 0x000eac0000000800 */
[----:B------:R-:W-:Y:S01]  /*18990*/  FADD.FTZ R24, R84, R131 ;  /* 0x0000008354187221 */ /* 0x000fe20000010000 */
[----:B------:R-:W-:Y:S04]  /*189a0*/  HMMA.16816.F32 R80, R20, R26, R80 ;  /* 0x0000001a1450723c */ /* 0x000fe80000001850 */
[----:B------:R-:W-:Y:S03]  /*189b0*/  FADD.FTZ R24, R85, R24 ;  /* 0x0000001855187221 */ /* 0x000fe60000010000 */
[----:B----4-:R-:W-:Y:S01]  /*189c0*/  F2FP.PACK_AB R21, R62, R59 ;  /* 0x0000003b3e15723e */ /* 0x010fe200000000ff */
[----:B------:R-:W-:Y:S01]  /*189d0*/  FADD.FTZ R59, R59, R58 ;  /* 0x0000003a3b3b7221 */ /* 0x000fe20000010000 */
[----:B-1----:R-:W-:Y:S03]  /*189e0*/  F2FP.PACK_AB R23, R116, R63 ;  /* 0x0000003f7417723e */ /* 0x002fe600000000ff */
[----:B---3--:R-:W-:Y:S01]  /*189f0*/  F2FP.PACK_AB R20, R33, R60 ;  /* 0x0000003c2114723e */ /* 0x008fe200000000ff */
[----:B------:R-:W-:Y:S01]  /*18a00*/  FADD.FTZ R62, R62, R59 ;  /* 0x0000003b3e3e7221 */ /* 0x000fe20000010000 */
[----:B--2---:R-:W-:Y:S03]  /*18a10*/  F2FP.PACK_AB R22, R177, R32 ;  /* 0x00000020b116723e */ /* 0x004fe600000000ff */
[----:B------:R-:W-:Y:S04]  /*18a20*/  FADD.FTZ R63, R63, R62 ;  /* 0x0000003e3f3f7221 */ /* 0x000fe80000010000 */
[----:B------:R-:W-:Y:S01]  /*18a30*/  FADD.FTZ R178, R116, R63 ;  /* 0x0000003f74b27221 */ /* 0x000fe20000010000 */
[C---:B------:R-:W-:Y:S01]  /*18a40*/  HMMA.16816.F32 R96, R20.reuse, R92, R4 ;  /* 0x0000005c1460723c */ /* 0x040fe20000001804 */
[----:B------:R-:W1:Y:S07]  /*18a50*/  LDSM.16.MT88.4 R4, [R148+0x9800] ;  /* 0x009800009404783b */ /* 0x000e6e0000004200 */
[C---:B------:R-:W-:Y:S07]  /*18a60*/  HMMA.16816.F32 R92, R20.reuse, R94, R8 ;  /* 0x0000005e145c723c */ /* 0x040fee0000001808 */
[----:B------:R-:W-:Y:S01]  /*18a70*/  FADD.FTZ R9, R43, R24 ;  /* 0x000000182b097221 */ /* 0x000fe20000010000 */
        /* <DEDUP_REMOVED lines=22> */
.L_x_6808:
        /* <DEDUP_REMOVED lines=12> */
[CC--:B------:R-:W-:Y:S02]  /*18ca0*/  LEA.HI R9, R0.reuse, R5.reuse, RZ, 0x2 ;  /* 0x0000000500097211 */ /* 0x0c0fe400078f10ff */
[----:B------:R-:W-:Y:S01]  /*18cb0*/  LEA.HI R0, R0, R5, RZ, 0x5 ;  /* 0x0000000500007211 */ /* 0x000fe200078f28ff */
[----:B--2---:R-:W-:Y:S01]  /*18cc0*/  FADD.FTZ R6, R11, R6 ;  /* 0x000000060b067221 */ /* 0x004fe20000010000 */
[--C-:B------:R-:W-:Y:S02]  /*18cd0*/  SHF.R.S32.HI R11, RZ, 0x2, R9.reuse ;  /* 0x00000002ff0b7819 */ /* 0x100fe40000011409 */
[----:B------:R-:W-:Y:S02]  /*18ce0*/  SHF.R.S32.HI R10, RZ, 0x1f, R9 ;  /* 0x0000001fff0a7819 */ /* 0x000fe40000011409 */
[----:B------:R-:W-:-:S02]  /*18cf0*/  FSETP.NE.FTZ.AND P3, PT, R6, RZ, PT ;  /* 0x000000ff0600720b */ /* 0x000fc40003f75000 */
[----:B------:R-:W-:Y:S02]  /*18d00*/  LEA.HI R10, R10, R11, RZ, 0x3 ;  /* 0x0000000b0a0a7211 */ /* 0x000fe400078f18ff */
[----:B------:R-:W-:Y:S02]  /*18d10*/  FSETP.NE.FTZ.AND P0, PT, R4, RZ, PT ;  /* 0x000000ff0400720b */ /* 0x000fe40003f15000 */
[----:B------:R-:W-:Y:S02]  /*18d20*/  LOP3.LUT R10, R10, 0xfffffff8, RZ, 0xc0, !PT ;  /* 0xfffffff80a0a7812 */ /* 0x000fe400078ec0ff */
[----:B------:R-:W-:Y:S02]  /*18d30*/  LOP3.LUT R12, R9, 0x3ffffffc, RZ, 0xc0, !PT ;  /* 0x3ffffffc090c7812 */ /* 0x000fe400078ec0ff */
[----:B------:R-:W-:Y:S02]  /*18d40*/  IADD3 R10, R11, -R10, RZ ;  /* 0x8000000a0b0a7210 */ /* 0x000fe40007ffe0ff */
[----:B------:R-:W-:Y:S01]  /*18d50*/  SHF.R.S32.HI R11, RZ, 0x5, R0 ;  /* 0x00000005ff0b7819 */ /* 0x000fe20000011400 */
[----:B------:R-:W1:Y:S01]  /*18d60*/  @P3 MUFU.RCP R7, R6 ;  /* 0x0000000600073308 */ /* 0x000e620000001000 */
[C---:B------:R-:W-:Y:S01]  /*18d70*/  LOP3.LUT R13, R10.reuse, 0x1, RZ, 0xc0, !PT ;  /* 0x000000010a0d7812 */ /* 0x040fe200078ec0ff */
[----:B------:R-:W-:Y:S01]  /*18d80*/  IMAD.SHL.U32 R9, R10, 0x40, RZ ;  /* 0x000000400a097824 */ /* 0x000fe200078e00ff */
[----:B------:R-:W-:-:S02]  /*18d90*/  IADD3 R12, -R12, R5, RZ ;  /* 0x000000050c0c7210 */ /* 0x000fc40007ffe1ff */
[----:B------:R-:W-:Y:S02]  /*18da0*/  ISETP.NE.U32.AND P4, PT, R13, 0x1, PT ;  /* 0x000000010d00780c */ /* 0x000fe40003f85070 */
[----:B------:R-:W-:Y:S01]  /*18db0*/  LOP3.LUT R9, R9, 0x1c0, RZ, 0xc0, !PT ;  /* 0x000001c009097812 */ /* 0x000fe200078ec0ff */
[----:B------:R-:W2:Y:S01]  /*18dc0*/  @P0 MUFU.RCP R8, R4 ;  /* 0x0000000400080308 */ /* 0x000ea20000001000 */
[----:B------:R-:W-:Y:S01]  /*18dd0*/  IMAD R12, R11, 0x200, R12 ;  /* 0x000002000b0c7824 */ /* 0x000fe200078e020c */
[----:B------:R-:W-:Y:S02]  /*18de0*/  R2P PR, R10, 0x6 ;  /* 0x000000060a007804 */ /* 0x000fe40000000000 */
[----:B------:R-:W-:Y:S02]  /*18df0*/  LEA.HI R9, R9, R9, RZ, 0x1d ;  /* 0x0000000909097211 */ /* 0x000fe400078fe8ff */
[----:B------:R-:W-:Y:S02]  /*18e00*/  MOV R13, 0xfffffff0 ;  /* 0xfffffff0000d7802 */ /* 0x000fe40000000f00 */
[----:B------:R-:W-:Y:S01]  /*18e10*/  MOV R10, 0x20 ;  /* 0x00000020000a7802 */ /* 0x000fe20000000f00 */
[----:B------:R-:W-:Y:S01]  /*18e20*/  IMAD.U32 R9, R12, 0x2, R9 ;  /* 0x000000020c097824 */ /* 0x000fe200078e0009 */
[----:B------:R-:W-:Y:S01]  /*18e30*/  SEL R13, R13, 0x10, !P4 ;  /* 0x000000100d0d7807 */ /* 0x000fe20006000000 */
[----:B-1----:R-:W-:Y:S01]  /*18e40*/  FMUL.FTZ R96, R7, R96 ;  /* 0x0000006007607220 */ /* 0x002fe20000410000 */
[----:B------:R-:W-:Y:S01]  /*18e50*/  SEL R10, R10, 0xffffffe0, !P1 ;  /* 0xffffffe00a0a7807 */ /* 0x000fe20004800000 */
[----:B------:R-:W-:Y:S01]  /*18e60*/  IMAD.SHL.U32 R9, R9, 0x2, RZ ;  /* 0x0000000209097824 */ /* 0x000fe200078e00ff */
[----:B------:R1:W3:Y:S01]  /*18e70*/  @P3 MUFU.LG2 R12, R6 ;  /* 0x00000006000c3308 */ /* 0x0002e20000000c00 */
        /* <DEDUP_REMOVED lines=38> */
[C---:B------:R-:W-:Y:S01]  /*190e0*/  FMUL.FTZ R88, R7.reuse, R88 ;  /* 0x0000005807587220 */ /* 0x040fe20000410000 */
[----:B------:R-:W-:Y:S01]  /*190f0*/  IADD3 R23, R10, R17, RZ ;  /* 0x000000110a177210 */ /* 0x000fe20007ffe0ff */
[----:B------:R-:W-:Y:S01]  /*19100*/  FMUL.FTZ R89, R7, R89 ;  /* 0x0000005907597220 */ /* 0x000fe20000410000 */
        /* <DEDUP_REMOVED lines=9> */
[----:B------:R-:W-:Y:S01]  /*191a0*/  FMUL.FTZ R80, R7, R80 ;  /* 0x0000005007507220 */ /* 0x000fe20000410000 */
[----:B------:R-:W4:Y:S01]  /*191b0*/  @P0 MUFU.LG2 R4, R4 ;  /* 0x0000000400040308 */ /* 0x000f220000000c00 */
[C---:B------:R-:W-:Y:S01]  /*191c0*/  FMUL.FTZ R87, R8.reuse, R87 ;  /* 0x0000005708577220 */ /* 0x040fe20000410000 */
[----:B------:R-:W-:Y:S01]  /*191d0*/  F2FP.PACK_AB R84, R85, R84 ;  /* 0x000000545554723e */ /* 0x000fe200000000ff */
[C---:B------:R-:W-:Y:S01]  /*191e0*/  FMUL.FTZ R86, R8.reuse, R86 ;  /* 0x0000005608567220 */ /* 0x040fe20000410000 */
[----:B-1----:R-:W-:Y:S01]  /*191f0*/  MOV R6, 0x7f800000 ;  /* 0x7f80000000067802 */ /* 0x002fe20000000f00 */
[C---:B------:R-:W-:Y:S01]  /*19200*/  FMUL.FTZ R83, R8.reuse, R83 ;  /* 0x0000005308537220 */ /* 0x040fe20000410000 */
[----:B--2---:R-:W-:Y:S01]  /*19210*/  MOV R9, 0x7f800000 ;  /* 0x7f80000000097802 */ /* 0x004fe20000000f00 */
[----:B------:R-:W-:Y:S01]  /*19220*/  FMUL.FTZ R7, R7, R81 ;  /* 0x0000005107077220 */ /* 0x000fe20000410000 */
[----:B------:R-:W-:Y:S01]  /*19230*/  F2FP.PACK_AB R86, R87, R86 ;  /* 0x000000565756723e */ /* 0x000fe200000000ff */
[----:B------:R-:W-:-:S02]  /*19240*/  FMUL.FTZ R8, R8, R82 ;  /* 0x0000005208087220 */ /* 0x000fc40000410000 */
[----:B------:R-:W-:Y:S01]  /*19250*/  IMAD.IADD R21, R15, 0x1, R10 ;  /* 0x000000010f157824 */ /* 0x000fe200078e020a */
[----:B------:R-:W-:Y:S01]  /*19260*/  F2FP.PACK_AB R7, R7, R80 ;  /* 0x000000500707723e */ /* 0x000fe200000000ff */
[----:B------:R-:W-:Y:S01]  /*19270*/  IMAD.IADD R10, R10, 0x1, R13 ;  /* 0x000000010a0a7824 */ /* 0x000fe200078e020d */
[----:B------:R-:W-:Y:S01]  /*19280*/  F2FP.PACK_AB R8, R83, R8 ;  /* 0x000000085308723e */ /* 0x000fe200000000ff */
[----:B---3--:R-:W-:Y:S01]  /*19290*/  @P3 FMUL.FTZ R12, R12, 0.69314718246459960938 ;  /* 0x3f3172180c0c3820 */ /* 0x008fe20000410000 */
[----:B------:R-:W-:Y:S03]  /*192a0*/  STS [R21], R72 ;  /* 0x0000004815007388 */ /* 0x000fe60000000800 */
[----:B------:R-:W-:Y:S01]  /*192b0*/  @P3 FFMA.FTZ R6, R3, c[0x0][0x238], R12 ;  /* 0x00008e0003063a23 */ /* 0x000fe2000001000c */
[----:B------:R-:W-:Y:S04]  /*192c0*/  STS [R21+0x400], R74 ;  /* 0x0004004a15007388 */ /* 0x000fe80000000800 */
        /* <DEDUP_REMOVED lines=8> */
[----:B----4-:R-:W-:-:S04]  /*19350*/  @P0 FMUL.FTZ R13, R4, 0.69314718246459960938 ;  /* 0x3f317218040d0820 */ /* 0x010fc80000410000 */
[----:B------:R-:W-:Y:S01]  /*19360*/  @P0 FFMA.FTZ R9, R2, c[0x0][0x238], R13 ;  /* 0x00008e0002090a23 */ /* 0x000fe2000001000d */
[----:B------:R-:W-:Y:S05]  /*19370*/  @!P1 BRA `(.L_x_6813) ;  /* 0x0000007000009947 */ /* 0x000fea0003800000 */
[----:B------:R-:W2:Y:S01]  /*19380*/  S2R R2, SR_CTAID.Y ;  /* 0x0000000000027919 */ /* 0x000ea20000002600 */
[----:B------:R-:W-:-:S03]  /*19390*/  ISETP.NE.AND P0, PT, R164, -0x1, PT ;  /* 0xffffffffa400780c */ /* 0x000fc60003f05270 */
[----:B------:R-:W3:Y:S01]  /*193a0*/  S2R R3, SR_CTAID.Z ;  /* 0x0000000000037919 */ /* 0x000ee20000002700 */
[----:B-12---:R-:W-:-:S05]  /*193b0*/  IMAD R7, R2, c[0x0][0x214], RZ ;  /* 0x0000850002077a24 */ /* 0x006fca00078e02ff */
[----:B------:R-:W-:-:S05]  /*193c0*/  SEL R4, R7, R164, !P0 ;  /* 0x000000a407047207 */ /* 0x000fca0004000000 */
[----:B---3--:R-:W-:Y:S01]  /*193d0*/  IMAD R4, R3, c[0x0][0x234], R4 ;  /* 0x00008d0003047a24 */ /* 0x008fe200078e0204 */
[----:B------:R-:W-:Y:S05]  /*193e0*/  BRA `(.L_x_6814) ;  /* 0x0000004000007947 */ /* 0x000fea0003800000 */
.L_x_6813:
[----:B------:R-:W2:Y:S04]  /*193f0*/  S2R R3, SR_CTAID.Z ;  /* 0x0000000000037919 */ /* 0x000ea80000002700 */
[----:B------:R-:W2:Y:S02]  /*19400*/  S2R R2, SR_CTAID.Y ;  /* 0x0000000000027919 */ /* 0x000ea40000002600 */
[----:B--2---:R-:W-:-:S04]  /*19410*/  IMAD R4, R2, c[0x0][0x1c0], R3 ;  /* 0x0000700002047a24 */ /* 0x004fc800078e0203 */
[----:B------:R-:W-:Y:S02]  /*19420*/  IMAD R4, R4, c[0x0][0x214], RZ ;  /* 0x0000850004047a24 */ /* 0x000fe400078e02ff */
.L_x_6814:
        /* <DEDUP_REMOVED lines=13> */
[----:B------:R-:W-:Y:S01]  /*19500*/  IMAD R164, R164, c[0x0][0x1ec], R29 ;  /* 0x00007b00a4a47a24 */ /* 0x000fe200078e021d */
[----:B------:R-:W-:Y:S01]  /*19510*/  SEL R0, R30, R28, !P0 ;  /* 0x0000001c1e007207 */ /* 0x000fe20004000000 */
[----:B------:R-:W-:-:S02]  /*19520*/  IMAD R5, R2, c[0x0][0x1e4], R5 ;  /* 0x0000790002057a24 */ /* 0x000fc400078e0205 */
        /* <DEDUP_REMOVED lines=21> */
.L_x_6816:
[----:B------:R-:W-:Y:S05]  /*19680*/  BSYNC B0 ;  /* 0x0000000000007941 */ /* 0x000fea0003800000 */
.L_x_6815:
[----:B------:R-:W5:Y:S01]  /*19690*/  S2R R4, SR_CTAID.X ;  /* 0x0000000000047919 */ /* 0x000f620000002500 */
[----:B------:R-:W-:Y:S01]  /*196a0*/  SHF.R.S32.HI R101, RZ, 0x1f, R100 ;  /* 0x0000001fff657819 */ /* 0x000fe20000011464 */
[----:B------:R-:W-:Y:S01]  /*196b0*/  BSSY B0, `(.L_x_6817) ;  /* 0x000001e000007945 */ /* 0x000fe20003800000 */
[----:B------:R-:W-:Y:S01]  /*196c0*/  ISETP.GE.AND P1, PT, R100, c[0x0][0x220], PT ;  /* 0x0000880064007a0c */ /* 0x000fe20003f26270 */
[----:B------:R-:W4:Y:S02]  /*196d0*/  S2R R5, SR_TID.X ;  /* 0x0000000000057919 */ /* 0x000f240000002100 */
[----:B----4-:R-:W-:-:S05]  /*196e0*/  SHF.R.S32.HI R6, RZ, 0x1f, R3 ;  /* 0x0000001fff067819 */ /* 0x010fca0000011403 */
[----:B------:R-:W-:-:S04]  /*196f0*/  IMAD R6, R6, c[0x0][0x1f0], RZ ;  /* 0x00007c0006067a24 */ /* 0x000fc800078e02ff */
[----:B------:R-:W-:Y:S02]  /*19700*/  IMAD R6, R3, c[0x0][0x1f4], R6 ;  /* 0x00007d0003067a24 */ /* 0x000fe400078e0206 */
[----:B-----5:R-:W-:Y:S01]  /*19710*/  IMAD.SHL.U32 R4, R4, 0x40, RZ ;  /* 0x0000004004047824 */ /* 0x020fe200078e00ff */
[----:B------:R-:W-:-:S03]  /*19720*/  SHF.R.S32.HI R2, RZ, 0x1f, R5 ;  /* 0x0000001fff027819 */ /* 0x000fc60000011405 */
        /* <DEDUP_REMOVED lines=22> */
.L_x_6818:
[----:B------:R-:W-:Y:S05]  /*19890*/  BSYNC B0 ;  /* 0x0000000000007941 */ /* 0x000fea0003800000 */
.L_x_6817:
        /* <DEDUP_REMOVED lines=15> */
.L_x_6820:
[----:B------:R-:W-:Y:S05]  /*19990*/  BSYNC B0 ;  /* 0x0000000000007941 */ /* 0x000fea0003800000 */
.L_x_6819:
        /* <DEDUP_REMOVED lines=15> */
.L_x_6822:
[----:B------:R-:W-:Y:S05]  /*19a90*/  BSYNC B0 ;  /* 0x0000000000007941 */ /* 0x000fea0003800000 */
.L_x_6821:
        /* <DEDUP_REMOVED lines=15> */
.L_x_6823:
        /* <DEDUP_REMOVED lines=15> */
.L_x_7814:


//--------------------- .text._ZN5flash24flash_fwd_splitkv_kernelI23Flash_fwd_kernel_traitsILi64ELi64ELi128ELi4ELb0ELb0EN7cutlass6half_tE19Flash_kernel_traitsILi64ELi64ELi128ELi4ES3_EELb1ELb0ELb1ELb0ELb0ELb1ELb0ELb1EEEvNS_16Flash_fwd_paramsE --------------------------
	.section	.text._ZN5flash24flash_fwd_splitkv_kernelI23Flash_fwd_kernel_traitsILi64ELi64ELi128ELi4ELb0ELb0EN7cutlass6half_tE19Flash_kernel_traitsILi64ELi64ELi128ELi4ES3_EELb1ELb0ELb1ELb0ELb0ELb1ELb0ELb1EEEvNS_16Flash_fwd_paramsE,"ax",@progbits
	.sectioninfo	@"SHI_REGISTERS=231"
	.align	128
        .global         _ZN5flash24flash_fwd_splitkv_kernelI23Flash_fwd_kernel_traitsILi64ELi64ELi128ELi4ELb0ELb0EN7cutlass6half_tE19Flash_kernel_traitsILi64ELi64ELi128ELi4ES3_EELb1ELb0ELb1ELb0ELb0ELb1ELb0ELb1EEEvNS_16Flash_fwd_paramsE
        .type           _ZN5flash24flash_fwd_splitkv_kernelI23Flash_fwd_kernel_traitsILi64ELi64ELi128ELi4ELb0ELb0EN7cutlass6half_tE19Flash_kernel_traitsILi64ELi64ELi128ELi4ES3_EELb1ELb0ELb1ELb0ELb0ELb1ELb0ELb1EEEvNS_16Flash_fwd_paramsE,@function
        .size           _ZN5flash24flash_fwd_splitkv_kernelI23Flash_fwd_kernel_traitsILi64ELi64ELi128ELi4ELb0ELb0EN7cutlass6half_tE19Flash_kernel_traitsILi64ELi64ELi128ELi4ES3_EELb1ELb0ELb1ELb0ELb0ELb1ELb0ELb1EEEvNS_16Flash_fwd_paramsE,(.L_x_7815 - _ZN5flash24flash_fwd_splitkv_kernelI23Flash_fwd_kernel_traitsILi64ELi64ELi128ELi4ELb0ELb0EN7cutlass6half_tE19Flash_kernel_traitsILi64ELi64ELi128ELi4ES3_EELb1ELb0ELb1ELb0ELb0ELb1ELb0ELb1EEEvNS_16Flash_fwd_paramsE)
        .other          _ZN5flash24flash_fwd_splitkv_kernelI23Flash_fwd_kernel_traitsILi64ELi64ELi128ELi4ELb0ELb0EN7cutlass6half_tE19Flash_kernel_traitsILi64ELi64ELi128ELi4ES3_EELb1ELb0ELb1ELb0ELb0ELb1ELb0ELb1EEEvNS_16Flash_fwd_paramsE,@"STO_CUDA_ENTRY STV_DEFAULT"
_ZN5flash24flash_fwd_splitkv_kernelI23Flash_fwd_kernel_traitsILi64ELi64ELi128ELi4ELb0ELb0EN7cutlass6half_tE19Flash_kernel_traitsILi64ELi64ELi128ELi4ES3_EELb1ELb0ELb1ELb0ELb0ELb1ELb0ELb1EEEvNS_16Flash_fwd_paramsE:
.text._ZN5flash24flash_fwd_splitkv_kernelI23Flash_fwd_kernel_traitsILi64ELi64ELi128ELi4ELb0ELb0EN7cutlass6half_tE19Flash_kernel_traitsILi64ELi64ELi128ELi4ES3_EELb1ELb0ELb1ELb0ELb0ELb1ELb0ELb1EEEvNS_16Flash_fwd_paramsE:
        /* <DEDUP_REMOVED lines=35> */
.L_x_6824:
[----:B--2-4-:R-:W-:Y:S02]  /*0230*/  MOV R56, c[0x0][0x218] ;  /* 0x0000860000387a02 */ /* 0x014fe40000000f00 */
.L_x_6825:
        /* <DEDUP_REMOVED lines=74> */
.L_x_6828:
[----:B------:R-:W-:Y:S05]  /*06e0*/  BSYNC B0 ;  /* 0x0000000000007941 */ /* 0x000fea0003800000 */
.L_x_6827:
        /* <DEDUP_REMOVED lines=16> */
.L_x_6830:
[----:B------:R-:W-:Y:S05]  /*07f0*/  BSYNC B0 ;  /* 0x0000000000007941 */ /* 0x000fea0003800000 */
.L_x_6829:
        /* <DEDUP_REMOVED lines=16> */
.L_x_6832:
[----:B------:R-:W-:Y:S05]  /*0900*/  BSYNC B0 ;  /* 0x0000000000007941 */ /* 0x000fea0003800000 */
.L_x_6831:
        /* <DEDUP_REMOVED lines=16> */
.L_x_6834:
[----:B------:R-:W-:Y:S05]  /*0a10*/  BSYNC B0 ;  /* 0x0000000000007941 */ /* 0x000fea0003800000 */
.L_x_6833:
        /* <DEDUP_REMOVED lines=19> */
.L_x_6826:
        /* <DEDUP_REMOVED lines=92> */
.L_x_6835:
        /* <DEDUP_REMOVED lines=16> */
.L_x_6837:
        /* <DEDUP_REMOVED lines=52> */
.L_x_6836:
        /* <DEDUP_REMOVED lines=259> */
.L_x_6892:
        /* <DEDUP_REMOVED lines=138> */
.L_x_6842:
[----:B------:R-:W-:Y:S05]  /*2e20*/  BSYNC B0 ;  /* 0x0000000000007941 */ /* 0x000fea0003800000 */
.L_x_6841:
        /* <DEDUP_REMOVED lines=62> */
.L_x_6844:
[----:B------:R-:W-:Y:S05]  /*3210*/  BSYNC B0 ;  /* 0x0000000000007941 */ /* 0x000fea0003800000 */
.L_x_6843:
        /* <DEDUP_REMOVED lines=62> */
.L_x_6846:
[----:B------:R-:W-:Y:S05]  /*3600*/  BSYNC B0 ;  /* 0x0000000000007941 */ /* 0x000fea0003800000 */
.L_x_6845:
        /* <DEDUP_REMOVED lines=64> */
.L_x_6848:
[----:B------:R-:W-:Y:S05]  /*3a10*/  BSYNC B0 ;  /* 0x0000000000007941 */ /* 0x000fea0003800000 */
.L_x_6847:
        /* <DEDUP_REMOVED lines=63> */
.L_x_6850:
[----:B------:R-:W-:Y:S05]  /*3e10*/  BSYNC B0 ;  /* 0x0000000000007941 */ /* 0x000fea0003800000 */
.L_x_6849:
        /* <DEDUP_REMOVED lines=64> */
.L_x_6852:
[----:B------:R-:W-:Y:S05]  /*4220*/  BSYNC B0 ;  /* 0x0000000000007941 */ /* 0x000fea0003800000 */
.L_x_6851:
        /* <DEDUP_REMOVED lines=64> */
.L_x_6854:
[----:B------:R-:W-:Y:S05]  /*4630*/  BSYNC B0 ;  /* 0x0000000000007941 */ /* 0x000fea0003800000 */
.L_x_6853:
        /* <DEDUP_REMOVED lines=66> */
.L_x_6856:
[----:B------:R-:W-:Y:S05]  /*4a60*/  BSYNC B0 ;  /* 0x0000000000007941 */ /* 0x000fea0003800000 */
.L_x_6855:
        /* <DEDUP_REMOVED lines=9> */
.L_x_6840:
        /* <DEDUP_REMOVED lines=89> */
.L_x_6861:
[----:B------:R-:W-:Y:S05]  /*5090*/  BSYNC B0 ;  /* 0x0000000000007941 */ /* 0x000fea0003800000 */
.L_x_6860:
[----:B-----5:R2:W-:Y:S02]  /*50a0*/  STG.E.128 [R78.64], R44 ;  /* 0x0000002c4e007986 */ /* 0x0205e4000c101d06 */
.L_x_6859:
[----:B------:R-:W-:Y:S05]  /*50b0*/  BSYNC B1 ;  /* 0x0000000000017941 */ /* 0x000fea0003800000 */
.L_x_6858:
        /* <DEDUP_REMOVED lines=91> */
.L_x_6865:
[----:B------:R-:W-:Y:S05]  /*5670*/  BSYNC B0 ;  /* 0x0000000000007941 */ /* 0x000fea0003800000 */
.L_x_6864:
[C---:B------:R-:W-:Y:S04]  /*5680*/  LEA R2, P0, R174.reuse, R78, 0x1 ;  /* 0x0000004eae027211 */ /* 0x040fe800078008ff */
[----:B------:R-:W-:Y:S05]  /*5690*/  LEA.HI.X R3, R174, R79, R173, 0x1, P0 ;  /* 0x0000004fae037211 */ /* 0x000fea00000f0cad */
[----:B-----5:R3:W-:Y:S04]  /*56a0*/  STG.E.128 [R2.64], R44 ;  /* 0x0000002c02007986 */ /* 0x0207e8000c101d06 */
.L_x_6863:
[----:B------:R-:W-:Y:S05]  /*56b0*/  BSYNC B1 ;  /* 0x0000000000017941 */ /* 0x000fea0003800000 */
.L_x_6862:
        /* <DEDUP_REMOVED lines=91> */
.L_x_6869:
[----:B------:R-:W-:Y:S05]  /*5c70*/  BSYNC B0 ;  /* 0x0000000000007941 */ /* 0x000fea0003800000 */
.L_x_6868:
[C---:B------:R-:W-:Y:S04]  /*5c80*/  LEA R2, P0, R142.reuse, R78, 0x1 ;  /* 0x0000004e8e027211 */ /* 0x040fe800078008ff */
[----:B------:R-:W-:Y:S05]  /*5c90*/  LEA.HI.X R3, R142, R79, R60, 0x1, P0 ;  /* 0x0000004f8e037211 */ /* 0x000fea00000f0c3c */
[----:B-----5:R3:W-:Y:S04]  /*5ca0*/  STG.E.128 [R2.64], R44 ;  /* 0x0000002c02007986 */ /* 0x0207e8000c101d06 */
.L_x_6867:
[----:B------:R-:W-:Y:S05]  /*5cb0*/  BSYNC B1 ;  /* 0x0000000000017941 */ /* 0x000fea0003800000 */
.L_x_6866:
        /* <DEDUP_REMOVED lines=97> */
.L_x_6873:
[----:B------:R-:W-:Y:S05]  /*62d0*/  BSYNC B0 ;  /* 0x0000000000007941 */ /* 0x000fea0003800000 */
.L_x_6872:
[----:B------:R-:W-:Y:S05]  /*62e0*/  MOV R3, 0x60 ;  /* 0x0000006000037802 */ /* 0x000fea0000000f00 */
[C---:B------:R-:W-:Y:S04]  /*62f0*/  IMAD.WIDE.U32 R4, R3.reuse, c[0x0][0x198], R78 ;  /* 0x0000660003047a25 */ /* 0x040fe800078e004e */
[----:B------:R-:W-:Y:S05]  /*6300*/  IMAD R0, R3, c[0x0][0x19c], RZ ;  /* 0x0000670003007a24 */ /* 0x000fea00078e02ff */
[----:B------:R-:W-:Y:S05]  /*6310*/  IADD3 R5, R5, R0, RZ ;  /* 0x0000000005057210 */ /* 0x000fea0007ffe0ff */
[----:B-----5:R4:W-:Y:S02]  /*6320*/  STG.E.128 [R4.64], R32 ;  /* 0x0000002004007986 */ /* 0x0209e4000c101d06 */
.L_x_6871:
[----:B------:R-:W-:Y:S05]  /*6330*/  BSYNC B1 ;  /* 0x0000000000017941 */ /* 0x000fea0003800000 */
.L_x_6870:
        /* <DEDUP_REMOVED lines=98> */
.L_x_6877:
[----:B------:R-:W-:Y:S05]  /*6960*/  BSYNC B0 ;  /* 0x0000000000007941 */ /* 0x000fea0003800000 */
.L_x_6876:
[C---:B------:R-:W-:Y:S04]  /*6970*/  LEA R2, P0, R144.reuse, R78, 0x1 ;  /* 0x0000004e90027211 */ /* 0x040fe800078008ff */
[----:B------:R-:W-:Y:S05]  /*6980*/  LEA.HI.X R3, R144, R79, R63, 0x1, P0 ;  /* 0x0000004f90037211 */ /* 0x000fea00000f0c3f */
[----:B-----5:R3:W-:Y:S04]  /*6990*/  STG.E.128 [R2.64], R32 ;  /* 0x0000002002007986 */ /* 0x0207e8000c101d06 */
.L_x_6875:
[----:B------:R-:W-:Y:S05]  /*69a0*/  BSYNC B1 ;  /* 0x0000000000017941 */ /* 0x000fea0003800000 */
.L_x_6874:
        /* <DEDUP_REMOVED lines=97> */
.L_x_6881:
[----:B------:R-:W-:Y:S05]  /*6fc0*/  BSYNC B0 ;  /* 0x0000000000007941 */ /* 0x000fea0003800000 */
.L_x_6880:
[----:B------:R-:W-:Y:S05]  /*6fd0*/  MOV R3, 0xa0 ;  /* 0x000000a000037802 */ /* 0x000fea0000000f00 */
[C---:B------:R-:W-:Y:S04]  /*6fe0*/  IMAD.WIDE.U32 R4, R3.reuse, c[0x0][0x198], R78 ;  /* 0x0000660003047a25 */ /* 0x040fe800078e004e */
[----:B------:R-:W-:Y:S05]  /*6ff0*/  IMAD R0, R3, c[0x0][0x19c], RZ ;  /* 0x0000670003007a24 */ /* 0x000fea00078e02ff */
[----:B------:R-:W-:Y:S05]  /*7000*/  IADD3 R5, R5, R0, RZ ;  /* 0x0000000005057210 */ /* 0x000fea0007ffe0ff */
[----:B-----5:R3:W-:Y:S02]  /*7010*/  STG.E.128 [R4.64], R32 ;  /* 0x0000002004007986 */ /* 0x0207e4000c101d06 */
.L_x_6879:
[----:B------:R-:W-:Y:S05]  /*7020*/  BSYNC B1 ;  /* 0x0000000000017941 */ /* 0x000fea0003800000 */
.L_x_6878:
        /* <DEDUP_REMOVED lines=97> */
.L_x_6885:
[----:B------:R-:W-:Y:S05]  /*7640*/  BSYNC B0 ;  /* 0x0000000000007941 */ /* 0x000fea0003800000 */
.L_x_6884:
[----:B------:R-:W-:Y:S05]  /*7650*/  MOV R3, 0xc0 ;  /* 0x000000c000037802 */ /* 0x000fea0000000f00 */
[C---:B------:R-:W-:Y:S04]  /*7660*/  IMAD.WIDE.U32 R4, R3.reuse, c[0x0][0x198], R78 ;  /* 0x0000660003047a25 */ /* 0x040fe800078e004e */
[----:B------:R-:W-:Y:S05]  /*7670*/  IMAD R0, R3, c[0x0][0x19c], RZ ;  /* 0x0000670003007a24 */ /* 0x000fea00078e02ff */
[----:B------:R-:W-:Y:S05]  /*7680*/  IADD3 R5, R5, R0, RZ ;  /* 0x0000000005057210 */ /* 0x000fea0007ffe0ff */
[----:B-----5:R3:W-:Y:S02]  /*7690*/  STG.E.128 [R4.64], R32 ;  /* 0x0000002004007986 */ /* 0x0207e4000c101d06 */
.L_x_6883:
[----:B------:R-:W-:Y:S05]  /*76a0*/  BSYNC B1 ;  /* 0x0000000000017941 */ /* 0x000fea0003800000 */
.L_x_6882:
        /* <DEDUP_REMOVED lines=98> */
.L_x_6889:
[----:B------:R-:W-:Y:S05]  /*7cd0*/  BSYNC B0 ;  /* 0x0000000000007941 */ /* 0x000fea0003800000 */
.L_x_6888:
[----:B------:R-:W-:Y:S05]  /*7ce0*/  MOV R3, 0xe0 ;  /* 0x000000e000037802 */ /* 0x000fea0000000f00 */
[C---:B------:R-:W-:Y:S04]  /*7cf0*/  IMAD.WIDE.U32 R4, R3.reuse, c[0x0][0x198], R78 ;  /* 0x0000660003047a25 */ /* 0x040fe800078e004e */
[----:B------:R-:W-:Y:S05]  /*7d00*/  IMAD R0, R3, c[0x0][0x19c], RZ ;  /* 0x0000670003007a24 */ /* 0x000fea00078e02ff */
[----:B------:R-:W-:Y:S05]  /*7d10*/  IADD3 R5, R5, R0, RZ ;  /* 0x0000000005057210 */ /* 0x000fea0007ffe0ff */
[----:B-----5:R4:W-:Y:S02]  /*7d20*/  STG.E.128 [R4.64], R32 ;  /* 0x0000002004007986 */ /* 0x0209e4000c101d06 */
.L_x_6887:
[----:B------:R-:W-:Y:S05]  /*7d30*/  BSYNC B1 ;  /* 0x0000000000017941 */ /* 0x000fea0003800000 */
.L_x_6886:
        /* <DEDUP_REMOVED lines=8> */
.L_x_6839:
        /* <DEDUP_REMOVED lines=67> */
.L_x_6857:
        /* <DEDUP_REMOVED lines=83> */
.L_x_6890:
        /* <DEDUP_REMOVED lines=8> */
.L_x_6891:
[----:B------:R-:W-:Y:S04]  /*87a0*/  IADD3 R11, R11, -0x1, RZ ;  /* 0xffffffff0b0b7810 */ /* 0x000fe80007ffe0ff */
[----:B------:R-:W-:Y:S11]  /*87b0*/  ISETP.GT.AND P0, PT, R11, R55, PT ;  /* 0x000000370b00720c */ /* 0x000ff60003f04270 */
[----:B------:R-:W-:Y:S02]  /*87c0*/  @!UPT UIADD3 URZ, URZ, URZ, URZ ;  /* 0x0000003f3f3ff290 */ /* 0x000fe4000fffe03f */
[----:B------:R-:W-:-:S05]  /*87d0*/  @P0 BRA `(.L_x_6892) ;  /* 0xffff9da000000947 */ /* 0x000fca000383ffff */
.L_x_6838:
        /* <DEDUP_REMOVED lines=11> */
[----:B------:R-:W5:Y:S01]  /*8890*/  @P0 LDG.E R2, [R10.64] ;  /* 0x000000060a020981 */ /* 0x000f62000c1e1900 */
[----:B---34-:R-:W-:Y:S01]  /*88a0*/  IMAD.MOV.U32 R5, RZ, RZ, c[0x0][0x190] ;  /* 0x00006400ff057624 */ /* 0x018fe200078e00ff */
        /* <DEDUP_REMOVED lines=12> */
[----:B-1----:R-:W-:-:S04]  /*8970*/  IMAD R7, R6, 0x40, R56 ;  /* 0x0000004006077824 */ /* 0x002fc800078e0238 */
[----:B-----5:R-:W-:Y:S01]  /*8980*/  IMAD.IADD R2, R7, 0x1, R2 ;  /* 0x0000000107027824 */ /* 0x020fe200078e0202 */
[-CC-:B------:R-:W-:Y:S02]  /*8990*/  LEA.HI.X R7, R5, R133.reuse, R3.reuse, 0x4, P0 ;  /* 0x0000008505077211 */ /* 0x180fe400000f2403 */
[----:B------:R-:W-:Y:S01]  /*89a0*/  LEA R26, P0, R8, c[0x0][0x160], 0x1 ;  /* 0x00005800081a7a11 */ /* 0x000fe200078008ff */
[----:B------:R-:W-:Y:S01]  /*89b0*/  IMAD R2, R117, R2, RZ ;  /* 0x0000000275027224 */ /* 0x000fe200078e02ff */
[----:B------:R-:W-:Y:S01]  /*89c0*/  LEA.HI.X R3, R5, R133, R3, 0x5, P2 ;  /* 0x0000008505037211 */ /* 0x000fe200010f2c03 */
[----:B------:R-:W-:Y:S01]  /*89d0*/  IMAD R5, R6, -0x40, R175 ;  /* 0xffffffc006057824 */ /* 0x000fe200078e02af */
[----:B------:R-:W-:Y:S02]  /*89e0*/  LEA.HI.X R27, R8, c[0x0][0x164], R4, 0x1, P0 ;  /* 0x00005900081b7a11 */ /* 0x000fe400000f0c04 */
[----:B------:R-:W-:Y:S02]  /*89f0*/  LEA R28, P0, R130, c[0x0][0x160], 0x1 ;  /* 0x00005800821c7a11 */ /* 0x000fe400078008ff */
[----:B------:R-:W-:Y:S01]  /*8a00*/  LEA.HI.X R25, R0, c[0x0][0x164], R7, 0x1, P1 ;  /* 0x0000590000197a11 */ /* 0x000fe200008f0c07 */
[----:B------:R-:W-:Y:S01]  /*8a10*/  IMAD.SHL.U32 R7, R117, 0x10, RZ ;  /* 0x0000001075077824 */ /* 0x000fe200078e00ff */
[----:B------:R-:W-:-:S02]  /*8a20*/  LEA.HI.X R29, R130, c[0x0][0x164], R3, 0x1, P0 ;  /* 0x00005900821d7a11 */ /* 0x000fc400000f0c03 */
[----:B------:R-:W-:Y:S02]  /*8a30*/  ISETP.NE.AND P0, PT, RZ, UR4, PT ;  /* 0x00000004ff007c0c */ /* 0x000fe4000bf05270 */
        /* <DEDUP_REMOVED lines=26> */
[----:B-----5:R-:W-:Y:S01]  /*8be0*/  HADD2.F32 R21, -RZ, R13.H1_H1 ;  /* 0x3000000dff157230 */ /* 0x020fe20000004100 */
[----:B------:R-:W-:Y:S01]  /*8bf0*/  MOV R20, R14 ;  /* 0x0000000e00147202 */ /* 0x000fe20000000f00 */
[----:B------:R-:W-:Y:S02]  /*8c00*/  HADD2.F32 R18, -RZ, R15.H1_H1 ;  /* 0x3000000fff127230 */ /* 0x000fe40000004100 */
[----:B------:R-:W-:Y:S02]  /*8c10*/  HADD2.F32 R22, -RZ, R13.H0_H0 ;  /* 0x2000000dff167230 */ /* 0x000fe40000004100 */
        /* <DEDUP_REMOVED lines=13> */
[-C--:B------:R-:W-:Y:S01]  /*8cf0*/  FFMA.FTZ R10, R19, R15.reuse, -R10 ;  /* 0x0000000f130a7223 */ /* 0x080fe2000001080a */
[--C-:B------:R-:W-:Y:S01]  /*8d00*/  HADD2.F32 R19, -RZ, R12.reuse.H1_H1 ;  /* 0x3000000cff137230 */ /* 0x100fe20000004100 */
[----:B------:R-:W-:Y:S01]  /*8d10*/  FFMA.FTZ R14, R21, R14, R11 ;  /* 0x0000000e150e7223 */ /* 0x000fe2000001000b */
[----:B------:R-:W-:Y:S01]  /*8d20*/  HADD2.F32 R11, -RZ, R12.H0_H0 ;  /* 0x2000000cff0b7230 */ /* 0x000fe20000004100 */
[----:B------:R-:W-:Y:S01]  /*8d30*/  FFMA.FTZ R15, R18, R15, R4 ;  /* 0x0000000f120f7223 */ /* 0x000fe20000010004 */
[--C-:B------:R-:W-:Y:S02]  /*8d40*/  HADD2.F32 R4, -RZ, R20.reuse.H0_H0 ;  /* 0x20000014ff047230 */ /* 0x100fe40000004100 */
[----:B------:R-:W-:Y:S01]  /*8d50*/  HADD2.F32 R20, -RZ, R20.H1_H1 ;  /* 0x30000014ff147230 */ /* 0x000fe20000004100 */
        /* <DEDUP_REMOVED lines=13> */
.L_x_6899:
[----:B------:R-:W-:Y:S05]  /*8e30*/  BSYNC B0 ;  /* 0x0000000000007941 */ /* 0x000fea0003800000 */
.L_x_6898:
[----:B-----5:R3:W-:Y:S02]  /*8e40*/  STS.128 [R180], R12 ;  /* 0x0000000cb4007388 */ /* 0x0207e40000000c00 */
.L_x_6897:
[----:B------:R-:W-:Y:S05]  /*8e50*/  BSYNC B1 ;  /* 0x0000000000017941 */ /* 0x000fea0003800000 */
.L_x_6896:
        /* <DEDUP_REMOVED lines=22> */
[--C-:B-----5:R-:W-:Y:S01]  /*8fc0*/  HADD2.F32 R21, -RZ, R13.reuse.H1_H1 ;  /* 0x3000000dff157230 */ /* 0x120fe20000004100 */
[----:B------:R-:W-:Y:S01]  /*8fd0*/  MOV R20, R14 ;  /* 0x0000000e00147202 */ /* 0x000fe20000000f00 */
[----:B------:R-:W-:Y:S02]  /*8fe0*/  HADD2.F32 R22, -RZ, R13.H0_H0 ;  /* 0x2000000dff167230 */ /* 0x000fe40000004100 */
[--C-:B------:R-:W-:Y:S02]  /*8ff0*/  HADD2.F32 R19, -RZ, R15.reuse.H0_H0 ;  /* 0x2000000fff137230 */ /* 0x100fe40000004100 */
[----:B------:R-:W-:-:S02]  /*9000*/  HADD2.F32 R15, -RZ, R15.H1_H1 ;  /* 0x3000000fff0f7230 */ /* 0x000fc40000004100 */
        /* <DEDUP_REMOVED lines=25> */
[-C--:B------:R-:W-:Y:S02]  /*91a0*/  FFMA.FTZ R11, R7, R10.reuse, -R11 ;  /* 0x0000000a070b7223 */ /* 0x080fe4000001080b */
[----:B------:R-:W-:Y:S01]  /*91b0*/  FFMA.FTZ R14, R15, R10, R14 ;  /* 0x0000000a0f0e7223 */ /* 0x000fe2000001000e */
[----:B------:R-:W-:Y:S01]  /*91c0*/  F2FP.PACK_AB R15, R3, R4 ;  /* 0x00000004030f723e */ /* 0x000fe200000000ff */
[-C--:B------:R-:W-:Y:S02]  /*91d0*/  FFMA.FTZ R8, R12, R19.reuse, -R8 ;  /* 0x000000130c087223 */ /* 0x080fe40000010808 */
[----:B------:R-:W-:Y:S01]  /*91e0*/  FFMA.FTZ R9, R20, R19, R9 ;  /* 0x0000001314097223 */ /* 0x000fe20000010009 */
[----:B------:R-:W-:-:S04]  /*91f0*/  F2FP.PACK_AB R12, R14, R11 ;  /* 0x0000000b0e0c723e */ /* 0x000fc800000000ff */
[----:B------:R-:W-:Y:S02]  /*9200*/  F2FP.PACK_AB R14, R9, R8 ;  /* 0x00000008090e723e */ /* 0x000fe400000000ff */
.L_x_6903:
[----:B------:R-:W-:Y:S05]  /*9210*/  BSYNC B0 ;  /* 0x0000000000007941 */ /* 0x000fea0003800000 */
.L_x_6902:
[----:B-----5:R1:W-:Y:S02]  /*9220*/  STS.128 [R180+0x800], R12 ;  /* 0x0008000cb4007388 */ /* 0x0203e40000000c00 */
.L_x_6901:
[----:B------:R-:W-:Y:S05]  /*9230*/  BSYNC B1 ;  /* 0x0000000000017941 */ /* 0x000fea0003800000 */
.L_x_6900:
        /* <DEDUP_REMOVED lines=23> */
[--C-:B-----5:R-:W-:Y:S02]  /*93b0*/  HADD2.F32 R21, -RZ, R29.reuse.H0_H0 ;  /* 0x2000001dff157230 */ /* 0x120fe40000004100 */
[----:B------:R-:W-:Y:S02]  /*93c0*/  HADD2.F32 R19, -RZ, R29.H1_H1 ;  /* 0x3000001dff137230 */ /* 0x000fe40000004100 */
[--C-:B------:R-:W-:Y:S02]  /*93d0*/  HADD2.F32 R18, -RZ, R31.reuse.H1_H1 ;  /* 0x3000001fff127230 */ /* 0x100fe40000004100 */
[----:B-1----:R-:W-:-:S02]  /*93e0*/  HADD2.F32 R15, -RZ, R31.H0_H0 ;  /* 0x2000001fff0f7230 */ /* 0x002fc40000004100 */
        /* <DEDUP_REMOVED lines=32> */
.L_x_6907:
[----:B------:R-:W-:Y:S05]  /*95f0*/  BSYNC B0 ;  /* 0x0000000000007941 */ /* 0x000fea0003800000 */
.L_x_6906:
[----:B-----5:R1:W-:Y:S02]  /*9600*/  STS.128 [R180+0x1000], R28 ;  /* 0x0010001cb4007388 */ /* 0x0203e40000000c00 */
.L_x_6905:
[----:B------:R-:W-:Y:S05]  /*9610*/  BSYNC B1 ;  /* 0x0000000000017941 */ /* 0x000fea0003800000 */
.L_x_6904:
        /* <DEDUP_REMOVED lines=35> */
[-C--:B------:R-:W-:Y:S01]  /*9850*/  FMUL.FTZ R3, R14, R19.reuse ;  /* 0x000000130e037220 */ /* 0x080fe20000410000 */
[----:B------:R-:W-:Y:S01]  /*9860*/  HADD2.F32 R5, -RZ, R5.H0_H0 ;  /* 0x20000005ff057230 */ /* 0x000fe20000004100 */
[----:B------:R-:W-:Y:S01]  /*9870*/  FMUL.FTZ R0, R16, R19 ;  /* 0x0000001310007220 */ /* 0x000fe20000410000 */
[----:B------:R-:W-:Y:S01]  /*9880*/  HADD2.F32 R8, -RZ, R8.H0_H0 ;  /* 0x20000008ff087230 */ /* 0x000fe20000004100 */
[-C--:B------:R-:W-:Y:S01]  /*9890*/  FFMA.FTZ R10, R15, R13.reuse, -R10 ;  /* 0x0000000d0f0a7223 */ /* 0x080fe2000001080a */
[----:B------:R-:W-:Y:S01]  /*98a0*/  HADD2.F32 R15, -RZ, R9.H0_H0 ;  /* 0x20000009ff0f7230 */ /* 0x000fe20000004100 */
[----:B------:R-:W-:Y:S01]  /*98b0*/  FFMA.FTZ R7, R18, R13, R7 ;  /* 0x0000000d12077223 */ /* 0x000fe20000010007 */
[----:B------:R-:W-:Y:S01]  /*98c0*/  HADD2.F32 R13, -RZ, R12.H1_H1 ;  /* 0x3000000cff0d7230 */ /* 0x000fe20000004100 */
[----:B------:R-:W-:-:S02]  /*98d0*/  FFMA.FTZ R3, R16, R11, -R3 ;  /* 0x0000000b10037223 */ /* 0x000fc40000010803 */
[----:B------:R-:W-:Y:S01]  /*98e0*/  FFMA.FTZ R0, R14, R11, R0 ;  /* 0x0000000b0e007223 */ /* 0x000fe20000010000 */
[----:B------:R-:W-:Y:S01]  /*98f0*/  HADD2.F32 R11, -RZ, R12.H0_H0 ;  /* 0x2000000cff0b7230 */ /* 0x000fe20000004100 */
[-C--:B------:R-:W-:Y:S01]  /*9900*/  FMUL.FTZ R9, R13, R4.reuse ;  /* 0x000000040d097220 */ /* 0x080fe20000410000 */
[--C-:B------:R-:W-:Y:S02]  /*9910*/  HADD2.F32 R14, -RZ, R17.reuse.H1_H1 ;  /* 0x30000011ff0e7230 */ /* 0x100fe40000004100 */
[----:B------:R-:W-:Y:S01]  /*9920*/  HADD2.F32 R12, -RZ, R17.H0_H0 ;  /* 0x20000011ff0c7230 */ /* 0x000fe20000004100 */
[----:B------:R-:W-:Y:S02]  /*9930*/  FMUL.FTZ R16, R11, R4 ;  /* 0x000000040b107220 */ /* 0x000fe40000410000 */
[-C--:B------:R-:W-:Y:S02]  /*9940*/  FMUL.FTZ R4, R14, R5.reuse ;  /* 0x000000050e047220 */ /* 0x080fe40000410000 */
[----:B------:R-:W-:-:S02]  /*9950*/  FMUL.FTZ R5, R12, R5 ;  /* 0x000000050c057220 */ /* 0x000fc40000410000 */
[-C--:B------:R-:W-:Y:S02]  /*9960*/  FFMA.FTZ R9, R11, R8.reuse, -R9 ;  /* 0x000000080b097223 */ /* 0x080fe40000010809 */
[----:B------:R-:W-:Y:S01]  /*9970*/  FFMA.FTZ R16, R13, R8, R16 ;  /* 0x000000080d107223 */ /* 0x000fe20000010010 */
[----:B------:R-:W-:Y:S01]  /*9980*/  F2FP.PACK_AB R13, R7, R10 ;  /* 0x0000000a070d723e */ /* 0x000fe200000000ff */
[-C--:B------:R-:W-:Y:S02]  /*9990*/  FFMA.FTZ R4, R12, R15.reuse, -R4 ;  /* 0x0000000f0c047223 */ /* 0x080fe40000010804 */
[----:B------:R-:W-:Y:S01]  /*99a0*/  FFMA.FTZ R5, R14, R15, R5 ;  /* 0x0000000f0e057223 */ /* 0x000fe20000010005 */
[----:B------:R-:W-:Y:S02]  /*99b0*/  F2FP.PACK_AB R15, R0, R3 ;  /* 0x00000003000f723e */ /* 0x000fe400000000ff */
[----:B------:R-:W-:Y:S02]  /*99c0*/  F2FP.PACK_AB R12, R16, R9 ;  /* 0x00000009100c723e */ /* 0x000fe400000000ff */
[----:B------:R-:W-:-:S02]  /*99d0*/  F2FP.PACK_AB R14, R5, R4 ;  /* 0x00000004050e723e */ /* 0x000fc400000000ff */
.L_x_6910:
[----:B------:R-:W-:Y:S05]  /*99e0*/  BSYNC B0 ;  /* 0x0000000000007941 */ /* 0x000fea0003800000 */
.L_x_6909:
[----:B-----5:R1:W-:Y:S01]  /*99f0*/  STS.128 [R180+0x1800], R12 ;  /* 0x0018000cb4007388 */ /* 0x0203e20000000c00 */
[----:B------:R-:W-:Y:S05]  /*9a00*/  BRA `(.L_x_6908) ;  /* 0x00001cb000007947 */ /* 0x000fea0003800000 */
.L_x_6895:
        /* <DEDUP_REMOVED lines=92> */
.L_x_6914:
[----:B------:R-:W-:Y:S05]  /*9fd0*/  BSYNC B0 ;  /* 0x0000000000007941 */ /* 0x000fea0003800000 */
.L_x_6913:
[----:B-----5:R4:W-:Y:S02]  /*9fe0*/  STS.128 [R180], R20 ;  /* 0x00000014b4007388 */ /* 0x0209e40000000c00 */
.L_x_6912:
[----:B------:R-:W-:Y:S05]  /*9ff0*/  BSYNC B1 ;  /* 0x0000000000017941 */ /* 0x000fea0003800000 */
.L_x_6911:
        /* <DEDUP_REMOVED lines=94> */
.L_x_6918:
[----:B------:R-:W-:Y:S05]  /*a5e0*/  BSYNC B0 ;  /* 0x0000000000007941 */ /* 0x000fea0003800000 */
.L_x_6917:
[----:B-----5:R1:W-:Y:S02]  /*a5f0*/  STS.128 [R180+0x800], R20 ;  /* 0x00080014b4007388 */ /* 0x0203e40000000c00 */
.L_x_6916:
[----:B------:R-:W-:Y:S05]  /*a600*/  BSYNC B1 ;  /* 0x0000000000017941 */ /* 0x000fea0003800000 */
.L_x_6915:
        /* <DEDUP_REMOVED lines=95> */
.L_x_6922:
[----:B------:R-:W-:Y:S05]  /*ac00*/  BSYNC B0 ;  /* 0x0000000000007941 */ /* 0x000fea0003800000 */
.L_x_6921:
[----:B-----5:R1:W-:Y:S02]  /*ac10*/  STS.128 [R180+0x1000], R20 ;  /* 0x00100014b4007388 */ /* 0x0203e40000000c00 */
.L_x_6920:
[----:B------:R-:W-:Y:S05]  /*ac20*/  BSYNC B1 ;  /* 0x0000000000017941 */ /* 0x000fea0003800000 */
.L_x_6919:
        /* <DEDUP_REMOVED lines=96> */
.L_x_6924:
[----:B------:R-:W-:Y:S05]  /*b230*/  BSYNC B0 ;  /* 0x0000000000007941 */ /* 0x000fea0003800000 */
.L_x_6923:
[----:B-----5:R1:W-:Y:S01]  /*b240*/  STS.128 [R180+0x1800], R16 ;  /* 0x00180010b4007388 */ /* 0x0203e20000000c00 */
[----:B------:R-:W-:Y:S05]  /*b250*/  BRA `(.L_x_6908) ;  /* 0x0000046000007947 */ /* 0x000fea0003800000 */
.L_x_6894:
        /* <DEDUP_REMOVED lines=8> */
[----:B----4-:R-:W-:-:S04]  /*b2e0*/  LEA R4, P0, R130, c[0x0][0x160], 0x1 ;  /* 0x0000580082047a11 */ /* 0x010fc800078008ff */
[----:B------:R-:W-:-:S05]  /*b2f0*/  LEA.HI.X R5, R130, c[0x0][0x164], R133, 0x1, P0 ;  /* 0x0000590082057a11 */ /* 0x000fca00000f0c85 */
[----:B------:R-:W-:Y:S01]  /*b300*/  @!PT LDS RZ, [RZ] ;  /* 0x00000000fffff984 */ /* 0x000fe20000000800 */
[----:B------:R-:W-:Y:S01]  /*b310*/  @!PT LDS RZ, [RZ] ;  /* 0x00000000fffff984 */ /* 0x000fe20000000800 */
[----:B------:R-:W-:Y:S01]  /*b320*/  @!PT LDS RZ, [RZ] ;  /* 0x00000000fffff984 */ /* 0x000fe20000000800 */
[----:B------:R3:W-:Y:S04]  /*b330*/  LDGSTS.E.BYPASS.LTC128B.128 [R180], [R4.64] ;  /* 0x0000000004b47fae */ /* 0x0007e8000b901d46 */
.L_x_6926:
[----:B------:R-:W-:Y:S05]  /*b340*/  BSYNC B0 ;  /* 0x0000000000007941 */ /* 0x000fea0003800000 */
.L_x_6925:
        /* <DEDUP_REMOVED lines=8> */
[----:B---34-:R-:W-:-:S03]  /*b3d0*/  IMAD.MOV.U32 R5, RZ, RZ, c[0x0][0x194] ;  /* 0x00006500ff057624 */ /* 0x018fc600078e00ff */
        /* <DEDUP_REMOVED lines=8> */
.L_x_6928:
[----:B------:R-:W-:Y:S05]  /*b460*/  BSYNC B0 ;  /* 0x0000000000007941 */ /* 0x000fea0003800000 */
.L_x_6927:
        /* <DEDUP_REMOVED lines=17> */
.L_x_6930:
[----:B------:R-:W-:Y:S05]  /*b580*/  BSYNC B0 ;  /* 0x0000000000007941 */ /* 0x000fea0003800000 */
.L_x_6929:
        /* <DEDUP_REMOVED lines=13> */
[----:B---34-:R-:W-:-:S04]  /*b660*/  LEA R4, P0, R8, c[0x0][0x160], 0x1 ;  /* 0x0000580008047a11 */ /* 0x018fc800078008ff */
[----:B------:R-:W-:-:S05]  /*b670*/  LEA.HI.X R5, R8, c[0x0][0x164], R0, 0x1, P0 ;  /* 0x0000590008057a11 */ /* 0x000fca00000f0c00 */
[----:B------:R-:W-:Y:S01]  /*b680*/  @!PT LDS RZ, [RZ] ;  /* 0x00000000fffff984 */ /* 0x000fe20000000800 */
[----:B------:R-:W-:Y:S01]  /*b690*/  @!PT LDS RZ, [RZ] ;  /* 0x00000000fffff984 */ /* 0x000fe20000000800 */
[----:B------:R-:W-:Y:S01]  /*b6a0*/  @!PT LDS RZ, [RZ] ;  /* 0x00000000fffff984 */ /* 0x000fe20000000800 */
[----:B------:R3:W-:Y:S04]  /*b6b0*/  LDGSTS.E.BYPASS.LTC128B.128 [R180+0x1800], [R4.64] ;  /* 0x0180000004b47fae */ /* 0x0007e8000b901d46 */
.L_x_6908:
[----:B------:R-:W-:Y:S05]  /*b6c0*/  BSYNC B2 ;  /* 0x0000000000027941 */ /* 0x000fea0003800000 */
.L_x_6893:
        /* <DEDUP_REMOVED lines=16> */
.L_x_6932:
[----:B------:R-:W-:Y:S05]  /*b7d0*/  BSYNC B0 ;  /* 0x0000000000007941 */ /* 0x000fea0003800000 */
.L_x_6931:
[----:B------:R-:W-:Y:S01]  /*b7e0*/  ISETP.GE.AND P0, PT, R2, R11, PT ;  /* 0x0000000b0200720c */ /* 0x000fe20003f06270 */
[----:B------:R-:W-:-:S12]  /*b7f0*/  BSSY B0, `(.L_x_6933) ;  /* 0x000000b000007945 */ /* 0x000fd80003800000 */
[----:B------:R-:W-:Y:S05]  /*b800*/  @P0 BRA `(.L_x_6934) ;  /* 0x0000009000000947 */ /* 0x000fea0003800000 */
[----:B------:R-:W-:-:S13]  /*b810*/  ISETP.GE.AND P0, PT, R100, c[0x0][0x220], PT ;  /* 0x0000880064007a0c */ /* 0x000fda0003f06270 */
[----:B------:R1:W-:Y:S01]  /*b820*/  @P0 STS.128 [R180+0x2800], RZ ;  /* 0x002800ffb4000388 */ /* 0x0003e20000000c00 */
[----:B------:R-:W-:Y:S05]  /*b830*/  @P0 BRA `(.L_x_6934) ;  /* 0x0000006000000947 */ /* 0x000fea0003800000 */
[----:B---34-:R-:W-:-:S04]  /*b840*/  LEA R4, P0, R174, R182, 0x1 ;  /* 0x000000b6ae047211 */ /* 0x018fc800078008ff */
[----:B------:R-:W-:-:S05]  /*b850*/  LEA.HI.X R5, R174, R181, R173, 0x1, P0 ;  /* 0x000000b5ae057211 */ /* 0x000fca00000f0cad */
[----:B------:R-:W-:Y:S01]  /*b860*/  @!PT LDS RZ, [RZ] ;  /* 0x00000000fffff984 */ /* 0x000fe20000000800 */
[----:B------:R-:W-:Y:S01]  /*b870*/  @!PT LDS RZ, [RZ] ;  /* 0x00000000fffff984 */ /* 0x000fe20000000800 */
[----:B------:R-:W-:Y:S01]  /*b880*/  @!PT LDS RZ, [RZ] ;  /* 0x00000000fffff984 */ /* 0x000fe20000000800 */
[----:B------:R3:W-:Y:S04]  /*b890*/  LDGSTS.E.BYPASS.LTC128B.128 [R180+0x2800], [R4.64] ;  /* 0x0280000004b47fae */ /* 0x0007e8000b901d46 */
.L_x_6934:
[----:B------:R-:W-:Y:S05]  /*b8a0*/  BSYNC B0 ;  /* 0x0000000000007941 */ /* 0x000fea0003800000 */
.L_x_6933:
[----:B------:R-:W-:Y:S01]  /*b8b0*/  ISETP.GE.AND P0, PT, R24, R11, PT ;  /* 0x0000000b1800720c */ /* 0x000fe20003f06270 */
[----:B------:R-:W-:-:S12]  /*b8c0*/  BSSY B0, `(.L_x_6935) ;  /* 0x000000d000007945 */ /* 0x000fd80003800000 */
[----:B------:R-:W-:Y:S05]  /*b8d0*/  @P0 BRA `(.L_x_6936) ;  /* 0x000000b000000947 */ /* 0x000fea0003800000 */
[----:B------:R-:W-:-:S13]  /*b8e0*/  ISETP.GE.AND P0, PT, R100, c[0x0][0x220], PT ;  /* 0x0000880064007a0c */ /* 0x000fda0003f06270 */
[----:B------:R1:W-:Y:S01]  /*b8f0*/  @P0 STS.128 [R180+0x3000], RZ ;  /* 0x003000ffb4000388 */ /* 0x0003e20000000c00 */
[----:B------:R-:W-:Y:S05]  /*b900*/  @P0 BRA `(.L_x_6936) ;  /* 0x0000008000000947 */ /* 0x000fea0003800000 */
[----:B------:R-:W-:Y:S02]  /*b910*/  IMAD.MOV.U32 R0, RZ, RZ, c[0x0][0x198] ;  /* 0x00006600ff007624 */ /* 0x000fe400078e00ff */
[----:B---34-:R-:W-:-:S03]  /*b920*/  IMAD.MOV.U32 R4, RZ, RZ, c[0x0][0x19c] ;  /* 0x00006700ff047624 */ /* 0x018fc600078e00ff */
[----:B------:R-:W-:-:S04]  /*b930*/  LEA R8, P0, R0, R182, 0x6 ;  /* 0x000000b600087211 */ /* 0x000fc800078030ff */
[----:B------:R-:W-:-:S05]  /*b940*/  LEA.HI.X R9, R0, R181, R4, 0x6, P0 ;  /* 0x000000b500097211 */ /* 0x000fca00000f3404 */
[----:B------:R-:W-:Y:S01]  /*b950*/  @!PT LDS RZ, [RZ] ;  /* 0x00000000fffff984 */ /* 0x000fe20000000800 */
[----:B------:R-:W-:Y:S01]  /*b960*/  @!PT LDS RZ, [RZ] ;  /* 0x00000000fffff984 */ /* 0x000fe20000000800 */
[----:B------:R-:W-:Y:S01]  /*b970*/  @!PT LDS RZ, [RZ] ;  /* 0x00000000fffff984 */ /* 0x000fe20000000800 */
[----:B------:R3:W-:Y:S04]  /*b980*/  LDGSTS.E.BYPASS.LTC128B.128 [R180+0x3000], [R8.64] ;  /* 0x0300000008b47fae */ /* 0x0007e8000b901d46 */
.L_x_6936:
[----:B------:R-:W-:Y:S05]  /*b990*/  BSYNC B0 ;  /* 0x0000000000007941 */ /* 0x000fea0003800000 */
.L_x_6935:
        /* <DEDUP_REMOVED lines=10> */
[----:B---34-:R-:W-:-:S05]  /*ba40*/  IMAD.WIDE.U32 R4, R0, 0x60, R182 ;  /* 0x0000006000047825 */ /* 0x018fca00078e00b6 */
[----:B------:R-:W-:-:S05]  /*ba50*/  IADD3 R5, R5, UR4, RZ ;  /* 0x0000000405057c10 */ /* 0x000fca000fffe0ff */
[----:B------:R-:W-:Y:S01]  /*ba60*/  @!PT LDS RZ, [RZ] ;  /* 0x00000000fffff984 */ /* 0x000fe20000000800 */
[----:B------:R-:W-:Y:S01]  /*ba70*/  @!PT LDS RZ, [RZ] ;  /* 0x00000000fffff984 */ /* 0x000fe20000000800 */
[----:B------:R-:W-:Y:S01]  /*ba80*/  @!PT LDS RZ, [RZ] ;  /* 0x00000000fffff984 */ /* 0x000fe20000000800 */
[----:B------:R1:W-:Y:S02]  /*ba90*/  LDGSTS.E.BYPASS.LTC128B.128 [R180+0x3800], [R4.64] ;  /* 0x0380000004b47fae */ /* 0x0003e4000b901d46 */
.L_x_6938:
[----:B------:R-:W-:Y:S05]  /*baa0*/  BSYNC B0 ;  /* 0x0000000000007941 */ /* 0x000fea0003800000 */
.L_x_6937:
[----:B------:R-:W-:Y:S01]  /*bab0*/  IADD3 R10, R128, 0x40, RZ ;  /* 0x00000040800a7810 */ /* 0x000fe20007ffe0ff */
[----:B------:R-:W-:Y:S03]  /*bac0*/  BSSY B0, `(.L_x_6939) ;  /* 0x000000e000007945 */ /* 0x000fe60003800000 */
[----:B------:R-:W-:-:S13]  /*bad0*/  ISETP.GE.AND P0, PT, R10, R11, PT ;  /* 0x0000000b0a00720c */ /* 0x000fda0003f06270 */
[----:B------:R-:W-:Y:S05]  /*bae0*/  @P0 BRA `(.L_x_6940) ;  /* 0x000000b000000947 */ /* 0x000fea0003800000 */
[----:B------:R-:W-:-:S13]  /*baf0*/  ISETP.GE.AND P0, PT, R100, c[0x0][0x220], PT ;  /* 0x0000880064007a0c */ /* 0x000fda0003f06270 */
[----:B------:R1:W-:Y:S01]  /*bb00*/  @P0 STS.128 [R180+0x4000], RZ ;  /* 0x004000ffb4000388 */ /* 0x0003e20000000c00 */
[----:B------:R-:W-:Y:S05]  /*bb10*/  @P0 BRA `(.L_x_6940) ;  /* 0x0000008000000947 */ /* 0x000fea0003800000 */
[----:B-1-34-:R-:W-:Y:S02]  /*bb20*/  IMAD.MOV.U32 R5, RZ, RZ, c[0x0][0x198] ;  /* 0x00006600ff057624 */ /* 0x01afe400078e00ff */
[----:B------:R-:W-:-:S03]  /*bb30*/  IMAD.MOV.U32 R0, RZ, RZ, c[0x0][0x19c] ;  /* 0x00006700ff007624 */ /* 0x000fc600078e00ff */
[----:B------:R-:W-:-:S04]  /*bb40*/  LEA R4, P0, R5, R182, 0x7 ;  /* 0x000000b605047211 */ /* 0x000fc800078038ff */
[----:B------:R-:W-:-:S05]  /*bb50*/  LEA.HI.X R5, R5, R181, R0, 0x7, P0 ;  /* 0x000000b505057211 */ /* 0x000fca00000f3c00 */
[----:B------:R-:W-:Y:S01]  /*bb60*/  @!PT LDS RZ, [RZ] ;  /* 0x00000000fffff984 */ /* 0x000fe20000000800 */
[----:B------:R-:W-:Y:S01]  /*bb70*/  @!PT LDS RZ, [RZ] ;  /* 0x00000000fffff984 */ /* 0x000fe20000000800 */
[----:B------:R-:W-:Y:S01]  /*bb80*/  @!PT LDS RZ, [RZ] ;  /* 0x00000000fffff984 */ /* 0x000fe20000000800 */
[----:B------:R1:W-:Y:S04]  /*bb90*/  LDGSTS.E.BYPASS.LTC128B.128 [R180+0x4000], [R4.64] ;  /* 0x0400000004b47fae */ /* 0x0003e8000b901d46 */
.L_x_6940:
[----:B------:R-:W-:Y:S05]  /*bba0*/  BSYNC B0 ;  /* 0x0000000000007941 */ /* 0x000fea0003800000 */
.L_x_6939:
        /* <DEDUP_REMOVED lines=11> */
[----:B----4-:R-:W-:-:S05]  /*bc60*/  IMAD.WIDE.U32 R4, R0, 0xa0, R182 ;  /* 0x000000a000047825 */ /* 0x010fca00078e00b6 */
[----:B------:R-:W-:-:S05]  /*bc70*/  IADD3 R5, R5, UR4, RZ ;  /* 0x0000000405057c10 */ /* 0x000fca000fffe0ff */
[----:B------:R-:W-:Y:S01]  /*bc80*/  @!PT LDS RZ, [RZ] ;  /* 0x00000000fffff984 */ /* 0x000fe20000000800 */
[----:B------:R-:W-:Y:S01]  /*bc90*/  @!PT LDS RZ, [RZ] ;  /* 0x00000000fffff984 */ /* 0x000fe20000000800 */
[----:B------:R-:W-:Y:S01]  /*bca0*/  @!PT LDS RZ, [RZ] ;  /* 0x00000000fffff984 */ /* 0x000fe20000000800 */
[----:B------:R1:W-:Y:S02]  /*bcb0*/  LDGSTS.E.BYPASS.LTC128B.128 [R180+0x4800], [R4.64] ;  /* 0x0480000004b47fae */ /* 0x0003e4000b901d46 */
.L_x_6942:
[----:B------:R-:W-:Y:S05]  /*bcc0*/  BSYNC B0 ;  /* 0x0000000000007941 */ /* 0x000fea0003800000 */
.L_x_6941:
        /* <DEDUP_REMOVED lines=17> */
.L_x_6944:
[----:B------:R-:W-:Y:S05]  /*bde0*/  BSYNC B0 ;  /* 0x0000000000007941 */ /* 0x000fea0003800000 */
.L_x_6943:
        /* <DEDUP_REMOVED lines=17> */
.L_x_6946:
[----:B------:R-:W-:Y:S05]  /*bf00*/  BSYNC B0 ;  /* 0x0000000000007941 */ /* 0x000fea0003800000 */
.L_x_6945:
[----:B------:R-:W5:Y:S01]  /*bf10*/  S2UR UR8, SR_CTAID.Y ;  /* 0x00000000000879c3 */ /* 0x000f620000002600 */
[----:B------:R-:W-:Y:S01]  /*bf20*/  ULDC.64 UR4, c[0x0][0x320] ;  /* 0x0000c80000047ab9 */ /* 0x000fe20000000a00 */
[----:B------:R-:W0:Y:S06]  /*bf30*/  LDGDEPBAR ;  /* 0x00000000000079af */ /* 0x000e2c0000000000 */
[----:B------:R-:W1:Y:S01]  /*bf40*/  S2UR UR10, SR_CTAID.Z ;  /* 0x00000000000a79c3 */ /* 0x000e620000002700 */
[----:B-----5:R-:W-:Y:S01]  /*bf50*/  USHF.R.S32.HI UR9, URZ, 0x1f, UR8 ;  /* 0x0000001f3f097899 */ /* 0x020fe20008011408 */
[----:B-1--4-:R-:W1:Y:S01]  /*bf60*/  S2R R5, SR_TID.X ;  /* 0x0000000000057919 */ /* 0x012e620000002100 */
[----:B------:R-:W-:-:S04]  /*bf70*/  DEPBAR.LE SB0, 0x0 ;  /* 0x000080000000791a */ /* 0x000fc80000000000 */
[----:B------:R-:W-:Y:S02]  /*bf80*/  UIMAD UR9, UR9, UR4, URZ ;  /* 0x00000004090972a4 */ /* 0x000fe4000f8e023f */
[----:B------:R-:W-:Y:S02]  /*bf90*/  USHF.R.S32.HI UR11, URZ, 0x1f, UR10 ;  /* 0x0000001f3f0b7899 */ /* 0x000fe4000801140a */
[----:B------:R-:W-:Y:S02]  /*bfa0*/  UIMAD UR9, UR8, UR5, UR9 ;  /* 0x00000005080972a4 */ /* 0x000fe4000f8e0209 */
[----:B------:R-:W-:-:S03]  /*bfb0*/  UIMAD.WIDE.U32 UR10, UR8, UR4, UR10 ;  /* 0x00000004080a72a5 */ /* 0x000fc6000f8e000a */
[----:B------:R-:W-:Y:S02]  /*bfc0*/  ULDC.64 UR4, c[0x0][0x318] ;  /* 0x0000c60000047ab9 */ /* 0x000fe40000000a00 */
[----:B------:R-:W-:Y:S02]  /*bfd0*/  UIADD3 UR9, UR11, UR9, URZ ;  /* 0x000000090b097290 */ /* 0x000fe4000fffe03f */
[----:B------:R-:W-:-:S04]  /*bfe0*/  ULEA UR4, UP0, UR10, UR4, 0x2 ;  /* 0x000000040a047291 */ /* 0x000fc8000f80103f */
[----:B------:R-:W-:Y:S02]  /*bff0*/  ULEA.HI.X UR5, UR10, UR5, UR9, 0x2, UP0 ;  /* 0x000000050a057291 */ /* 0x000fe400080f1409 */
[----:B------:R-:W-:-:S04]  /*c000*/  IMAD.U32 R14, RZ, RZ, UR4 ;  /* 0x00000004ff0e7e24 */ /* 0x000fc8000f8e00ff */
[----:B------:R-:W-:-:S05]  /*c010*/  IMAD.U32 R15, RZ, RZ, UR5 ;  /* 0x00000005ff0f7e24 */ /* 0x000fca000f8e00ff */
[----:B------:R-:W4:Y:S04]  /*c020*/  LDG.E R13, [R14.64] ;  /* 0x000000060e0d7981 */ /* 0x000f28000c1e1900 */
[----:B------:R-:W-:Y:S01]  /*c030*/  BAR.SYNC.DEFER_BLOCKING 0x0 ;  /* 0x0000000000007b1d */ /* 0x000fe20000010000 */
[----:B------:R-:W-:Y:S01]  /*c040*/  ISETP.GE.AND P0, PT, R128, R11, PT ;  /* 0x0000000b8000720c */ /* 0x000fe20003f06270 */
[----:B-1----:R-:W-:Y:S01]  /*c050*/  IMAD.SHL.U32 R184, R5, 0x2, RZ ;  /* 0x0000000205b87824 */ /* 0x002fe200078e00ff */
[----:B------:R-:W-:Y:S02]  /*c060*/  SHF.R.S32.HI R4, RZ, 0x1f, R5 ;  /* 0x0000001fff047819 */ /* 0x000fe40000011405 */
[----:B------:R-:W-:Y:S01]  /*c070*/  LEA R136, P1, R120, c[0x0][0x170], 0x1 ;  /* 0x00005c0078887a11 */ /* 0x000fe200078208ff */
[----:B------:R-:W4:Y:S01]  /*c080*/  MUFU.RCP R0, c[0x0][0x238] ;  /* 0x00008e0000007b08 */ /* 0x000f220000001000 */
        /* <DEDUP_REMOVED lines=10> */
[----:B----4-:R-:W-:Y:S01]  /*c130*/  FMUL.FTZ R0, R13, R0 ;  /* 0x000000000d007220 */ /* 0x010fe20000410000 */
[----:B------:R-:W-:Y:S05]  /*c140*/  @P0 BRA `(.L_x_6948) ;  /* 0x0000007000000947 */ /* 0x000fea0003800000 */
[----:B-1----:R-:W-:-:S13]  /*c150*/  ISETP.GE.AND P0, PT, R100, c[0x0][0x220], PT ;  /* 0x0000880064007a0c */ /* 0x002fda0003f06270 */
[----:B------:R1:W-:Y:S01]  /*c160*/  @P0 STS.128 [R180+0x6000], RZ ;  /* 0x006000ffb4000388 */ /* 0x0003e20000000c00 */
[----:B------:R-:W-:Y:S05]  /*c170*/  @P0 BRA `(.L_x_6948) ;  /* 0x0000004000000947 */ /* 0x000fea0003800000 */
[----:B------:R-:W-:Y:S01]  /*c180*/  @!PT LDS RZ, [RZ] ;  /* 0x00000000fffff984 */ /* 0x000fe20000000800 */
[----:B------:R-:W-:Y:S01]  /*c190*/  @!PT LDS RZ, [RZ] ;  /* 0x00000000fffff984 */ /* 0x000fe20000000800 */
[----:B------:R-:W-:Y:S01]  /*c1a0*/  @!PT LDS RZ, [RZ] ;  /* 0x00000000fffff984 */ /* 0x000fe20000000800 */
[----:B------:R4:W-:Y:S02]  /*c1b0*/  LDGSTS.E.BYPASS.LTC128B.128 [R180+0x6000], [R136.64] ;  /* 0x0600000088b47fae */ /* 0x0009e4000b901d46 */
.L_x_6948:
[----:B-1----:R-:W-:Y:S05]  /*c1c0*/  BSYNC B0 ;  /* 0x0000000000007941 */ /* 0x002fea0003800000 */
.L_x_6947:
        /* <DEDUP_REMOVED lines=13> */
.L_x_6950:
[----:B------:R-:W-:Y:S05]  /*c2a0*/  BSYNC B0 ;  /* 0x0000000000007941 */ /* 0x000fea0003800000 */
.L_x_6949:
        /* <DEDUP_REMOVED lines=15> */
.L_x_6952:
[----:B------:R-:W-:Y:S05]  /*c3a0*/  BSYNC B0 ;  /* 0x0000000000007941 */ /* 0x000fea0003800000 */
.L_x_6951:
        /* <DEDUP_REMOVED lines=16> */
.L_x_6954:
[----:B------:R-:W-:Y:S05]  /*c4b0*/  BSYNC B0 ;  /* 0x0000000000007941 */ /* 0x000fea0003800000 */
.L_x_6953:
        /* <DEDUP_REMOVED lines=15> */
.L_x_6956:
[----:B------:R-:W-:Y:S05]  /*c5b0*/  BSYNC B0 ;  /* 0x0000000000007941 */ /* 0x000fea0003800000 */
.L_x_6955:
        /* <DEDUP_REMOVED lines=16> */
.L_x_6958:
[----:B------:R-:W-:Y:S05]  /*c6c0*/  BSYNC B0 ;  /* 0x0000000000007941 */ /* 0x000fea0003800000 */
.L_x_6957:
        /* <DEDUP_REMOVED lines=16> */
.L_x_6960:
[----:B------:R-:W-:Y:S05]  /*c7d0*/  BSYNC B0 ;  /* 0x0000000000007941 */ /* 0x000fea0003800000 */
.L_x_6959:
        /* <DEDUP_REMOVED lines=16> */
.L_x_6962:
[----:B------:R-:W-:Y:S05]  /*c8e0*/  BSYNC B0 ;  /* 0x0000000000007941 */ /* 0x000fea0003800000 */
.L_x_6961:
[-C--:B------:R-:W-:Y:S01]  /*c8f0*/  LEA.HI R2, R4, R5.reuse, RZ, 0x4 ;  /* 0x0000000504027211 */ /* 0x080fe200078f20ff */
[----:B------:R-:W-:Y:S01]  /*c900*/  IMAD.SHL.U32 R128, R128, 0x8, RZ ;  /* 0x0000000880807824 */ /* 0x000fe200078e00ff */
[----:B------:R-:W-:Y:S01]  /*c910*/  LEA.HI R4, R4, R5, RZ, 0x3 ;  /* 0x0000000504047211 */ /* 0x000fe200078f18ff */
[----:B------:R-:W-:Y:S01]  /*c920*/  IMAD.SHL.U32 R102, R51, 0x40, RZ ;  /* 0x0000004033667824 */ /* 0x000fe200078e00ff */
[----:B------:R-:W-:Y:S01]  /*c930*/  SHF.R.S32.HI R169, RZ, 0x4, R2 ;  /* 0x00000004ffa97819 */ /* 0x000fe20000011402 */
[----:B------:R-:W0:Y:S01]  /*c940*/  LDGDEPBAR ;  /* 0x00000000000079af */ /* 0x000e220000000000 */
[----:B------:R-:W-:Y:S02]  /*c950*/  LOP3.LUT R4, R4, 0xfffffff8, RZ, 0xc0, !PT ;  /* 0xfffffff804047812 */ /* 0x000fe400078ec0ff */
[----:B-1----:R-:W-:Y:S02]  /*c960*/  LEA.HI R8, R2, R169, RZ, 0x1 ;  /* 0x000000a902087211 */ /* 0x002fe400078f08ff */
        /* <DEDUP_REMOVED lines=8> */
[----:B------:R-:W-:Y:S01]  /*c9f0*/  LOP3.LUT R5, R5, 0x1c0, RZ, 0xc0, !PT ;  /* 0x000001c005057812 */ /* 0x000fe200078ec0ff */
[----:B------:R-:W-:Y:S01]  /*ca00*/  IMAD R170, R103, 0x400, R102 ;  /* 0x0000040067aa7824 */ /* 0x000fe200078e0266 */
[----:B------:R-:W-:Y:S01]  /*ca10*/  LOP3.LUT R7, R4, 0x1c0, RZ, 0xc0, !PT ;  /* 0x000001c004077812 */ /* 0x000fe200078ec0ff */
[----:B------:R-:W-:Y:S01]  /*ca20*/  IMAD.SHL.U32 R4, R169, 0x8, RZ ;  /* 0x00000008a9047824 */ /* 0x000fe200078e00ff */
[----:B------:R-:W-:Y:S01]  /*ca30*/  LOP3.LUT P0, RZ, R50, 0x2, RZ, 0xc0, !PT ;  /* 0x0000000232ff7812 */ /* 0x000fe2000780c0ff */
[----:B------:R-:W-:Y:S01]  /*ca40*/  IMAD R6, R6, 0x4, R103 ;  /* 0x0000000406067824 */ /* 0x000fe200078e0267 */
[----:B------:R-:W-:-:S02]  /*ca50*/  LOP3.LUT R128, R7, 0x8, R128, 0xf8, !PT ;  /* 0x0000000807807812 */ /* 0x000fc400078ef880 */
[----:B------:R-:W-:Y:S01]  /*ca60*/  SHF.R.U32.HI R7, RZ, 0x3, R7 ;  /* 0x00000003ff077819 */ /* 0x000fe20000011607 */
[----:B------:R-:W-:Y:S01]  /*ca70*/  IMAD.U32 R6, R6, 0x10, R183 ;  /* 0x0000001006067824 */ /* 0x000fe200078e00b7 */
[----:B------:R-:W-:Y:S02]  /*ca80*/  LOP3.LUT R4, R5, 0x8, R4, 0xf8, !PT ;  /* 0x0000000805047812 */ /* 0x000fe400078ef804 */
[----:B------:R-:W-:Y:S02]  /*ca90*/  SHF.R.U32.HI R5, RZ, 0x3, R5 ;  /* 0x00000003ff057819 */ /* 0x000fe40000011605 */
[----:B------:R-:W-:Y:S02]  /*caa0*/  LOP3.LUT R128, R128, R7, RZ, 0x3c, !PT ;  /* 0x0000000780807212 */ /* 0x000fe400078e3cff */
[----:B------:R-:W-:Y:S01]  /*cab0*/  LOP3.LUT R7, R4, R5, RZ, 0x3c, !PT ;  /* 0x0000000504077212 */ /* 0x000fe200078e3cff */
[----:B------:R-:W-:Y:S01]  /*cac0*/  IMAD.MOV.U32 R4, RZ, RZ, 0x20 ;  /* 0x00000020ff047424 */ /* 0x000fe200078e00ff */
[----:B------:R-:W-:Y:S01]  /*cad0*/  IADD3 R6, -R175, 0x1, R6 ;  /* 0x00000001af067810 */ /* 0x000fe20007ffe106 */
[----:B------:R-:W-:Y:S01]  /*cae0*/  IMAD R169, R169, 0x200, R128 ;  /* 0x00000200a9a97824 */ /* 0x000fe200078e0280 */
[C---:B------:R-:W-:Y:S01]  /*caf0*/  LOP3.LUT R164, R7.reuse, R102, RZ, 0xfc, !PT ;  /* 0x0000006607a47212 */ /* 0x040fe200078efcff */
[----:B------:R-:W-:Y:S01]  /*cb00*/  IMAD.IADD R170, R7, 0x1, R170 ;  /* 0x0000000107aa7824 */ /* 0x000fe200078e02aa */
[C---:B------:R-:W-:Y:S01]  /*cb10*/  SEL R2, R4.reuse, 0xffffffe0, !P1 ;  /* 0xffffffe004027807 */ /* 0x040fe20004800000 */
[----:B------:R-:W-:Y:S01]  /*cb20*/  IMAD.SHL.U32 R169, R169, 0x2, RZ ;  /* 0x00000002a9a97824 */ /* 0x000fe200078e00ff */
[----:B------:R-:W-:Y:S01]  /*cb30*/  SEL R4, R4, 0xffffffe0, !P0 ;  /* 0xffffffe004047807 */ /* 0x000fe20004000000 */
[----:B------:R-:W-:Y:S01]  /*cb40*/  IMAD.SHL.U32 R170, R170, 0x2, RZ ;  /* 0x00000002aaaa7824 */ /* 0x000fe200078e00ff */
[----:B------:R-:W-:Y:S01]  /*cb50*/  LOP3.LUT P0, RZ, R50, 0x4, RZ, 0xc0, !PT ;  /* 0x0000000432ff7812 */ /* 0x000fe2000780c0ff */
[C---:B------:R-:W-:Y:S01]  /*cb60*/  IMAD.IADD R163, R169.reuse, 0x1, R2 ;  /* 0x00000001a9a37824 */ /* 0x040fe200078e0202 */
[----:B------:R-:W-:Y:S01]  /*cb70*/  LDSM.16.M88.4 R96, [R169+0x2000] ;  /* 0x00200000a960783b */ /* 0x000fe20000000200 */
[----:B------:R-:W-:Y:S01]  /*cb80*/  IMAD.IADD R168, R170, 0x1, R4 ;  /* 0x00000001aaa87824 */ /* 0x000fe200078e0204 */
[C---:B------:R-:W-:Y:S01]  /*cb90*/  IADD3 R28, R169.reuse, 0x2000, RZ ;  /* 0x00002000a91c7810 */ /* 0x040fe20007ffe0ff */
[----:B------:R-:W-:Y:S01]  /*cba0*/  IMAD.MOV.U32 R5, RZ, RZ, 0x40 ;  /* 0x00000040ff057424 */ /* 0x000fe200078e00ff */
[----:B------:R-:W1:Y:S01]  /*cbb0*/  LDSM.16.M88.4 R36, [R170] ;  /* 0x00000000aa24783b */ /* 0x000e620000000200 */
[----:B------:R-:W-:-:S02]  /*cbc0*/  IADD3 R166, R169, 0x2040, RZ ;  /* 0x00002040a9a67810 */ /* 0x000fc40007ffe0ff */
[----:B------:R-:W-:Y:S01]  /*cbd0*/  @P2 IADD3 R166, R28, -0x40, RZ ;  /* 0xffffffc01ca62810 */ /* 0x000fe20007ffe0ff */
[----:B------:R-:W-:Y:S01]  /*cbe0*/  LDSM.16.M88.4 R88, [R163+0x2000] ;  /* 0x00200000a358783b */ /* 0x000fe20000000200 */
[----:B------:R-:W-:Y:S02]  /*cbf0*/  SEL R5, R5, 0xffffffc0, !P0 ;  /* 0xffffffc005057807 */ /* 0x000fe40004000000 */
[----:B------:R-:W-:Y:S01]  /*cc00*/  IADD3 R50, R6, c[0x0][0x2e8], R49 ;  /* 0x0000ba0006327a10 */ /* 0x000fe20007ffe031 */
[----:B------:R-:W-:Y:S01]  /*cc10*/  LDSM.16.M88.4 R24, [R168] ;  /* 0x00000000a818783b */ /* 0x000fe20000000200 */
[----:B------:R-:W-:Y:S01]  /*cc20*/  IMAD.IADD R152, R2, 0x1, R166 ;  /* 0x0000000102987824 */ /* 0x000fe200078e02a6 */
[----:B------:R-:W-:Y:S01]  /*cc30*/  IADD3 R158, R166, 0x1000, RZ ;  /* 0x00001000a69e7810 */ /* 0x000fe20007ffe0ff */
[----:B------:R-:W-:Y:S01]  /*cc40*/  IMAD.IADD R167, R170, 0x1, R5 ;  /* 0x00000001aaa77824 */ /* 0x000fe200078e0205 */
[----:B------:R-:W5:Y:S01]  /*cc50*/  LDSM.16.M88.4 R20, [R169+0x2800] ;  /* 0x00280000a914783b */ /* 0x000f620000000200 */
[----:B------:R-:W-:Y:S01]  /*cc60*/  IMAD.IADD R2, R3, 0x1, R184 ;  /* 0x0000000103027824 */ /* 0x000fe200078e02b8 */
[----:B------:R-:W-:Y:S01]  /*cc70*/  IADD3 R156, R166, 0x2000, RZ ;  /* 0x00002000a69c7810 */ /* 0x000fe20007ffe0ff */
[----:B------:R-:W-:Y:S01]  /*cc80*/  IMAD.IADD R165, R4, 0x1, R167 ;  /* 0x0000000104a57824 */ /* 0x000fe200078e02a7 */
[----:B------:R-:W2:Y:S01]  /*cc90*/  LDSM.16.M88.4 R12, [R169+0x3000] ;  /* 0x00300000a90c783b */ /* 0x000ea20000000200 */
[----:B------:R-:W-:Y:S01]  /*cca0*/  I2F R51, R2 ;  /* 0x0000000200337306 */ /* 0x000fe20000201400 */
[----:B------:R-:W-:-:S02]  /*ccb0*/  IADD3 R116, R2, 0x9, RZ ;  /* 0x0000000902747810 */ /* 0x000fc40007ffe0ff */
[----:B------:R-:W3:Y:S01]  /*ccc0*/  LDSM.16.M88.4 R72, [R169+0x3800] ;  /* 0x00380000a948783b */ /* 0x000ee20000000200 */
[C---:B------:R-:W-:Y:S02]  /*ccd0*/  IADD3 R118, R2.reuse, 0x10, RZ ;  /* 0x0000001002767810 */ /* 0x040fe40007ffe0ff */
[C---:B------:R-:W-:Y:S01]  /*cce0*/  IADD3 R128, R2.reuse, 0x11, RZ ;  /* 0x0000001102807810 */ /* 0x040fe20007ffe0ff */
[----:B------:R-:W4:Y:S01]  /*ccf0*/  LDSM.16.M88.4 R64, [R169+0x4000] ;  /* 0x00400000a940783b */ /* 0x000f220000000200 */
[----:B------:R-:W-:Y:S01]  /*cd00*/  I2F R117, R116 ;  /* 0x0000007400757306 */ /* 0x000fe20000201400 */
[C---:B------:R-:W-:Y:S02]  /*cd10*/  IADD3 R130, R2.reuse, 0x18, RZ ;  /* 0x0000001802827810 */ /* 0x040fe40007ffe0ff */
[----:B------:R-:W2:Y:S01]  /*cd20*/  LDSM.16.M88.4 R56, [R169+0x4800] ;  /* 0x00480000a938783b */ /* 0x000ea20000000200 */
[C---:B------:R-:W-:Y:S02]  /*cd30*/  IADD3 R132, R2.reuse, 0x19, RZ ;  /* 0x0000001902847810 */ /* 0x040fe40007ffe0ff */
[C---:B------:R-:W-:Y:S01]  /*cd40*/  IADD3 R133, R2.reuse, 0x20, RZ ;  /* 0x0000002002857810 */ /* 0x040fe20007ffe0ff */
[----:B--2---:R-:W2:Y:S01]  /*cd50*/  LDSM.16.M88.4 R44, [R169+0x5000] ;  /* 0x00500000a92c783b */ /* 0x004ea20000000200 */
[----:B------:R-:W-:Y:S01]  /*cd60*/  I2F R119, R118 ;  /* 0x0000007600777306 */ /* 0x000fe20000201400 */
[----:B------:R-:W-:-:S02]  /*cd70*/  IADD3 R140, R2, 0x39, RZ ;  /* 0x00000039028c7810 */ /* 0x000fc40007ffe0ff */
[----:B------:R-:W2:Y:S01]  /*cd80*/  LDSM.16.M88.4 R84, [R169+0x5800] ;  /* 0x00580000a954783b */ /* 0x000ea20000000200 */
[----:B------:R-:W-:Y:S02]  /*cd90*/  IADD3 R138, R2, 0x40, RZ ;  /* 0x00000040028a7810 */ /* 0x000fe40007ffe0ff */
[----:B------:R-:W-:Y:S01]  /*cda0*/  IADD3 R154, R166, 0x3000, RZ ;  /* 0x00003000a69a7810 */ /* 0x000fe20007ffe0ff */
[C---:B-1----:R-:W-:Y:S01]  /*cdb0*/  HMMA.16816.F32 R8, R36.reuse, R96, RZ ;  /* 0x000000602408723c */ /* 0x042fe200000018ff */
[----:B------:R-:W-:Y:S01]  /*cdc0*/  LDSM.16.M88.4 R32, [R167] ;  /* 0x00000000a720783b */ /* 0x000fe20000000200 */
[----:B------:R-:W-:Y:S03]  /*cdd0*/  I2F R129, R128 ;  /* 0x0000008000817306 */ /* 0x000fe60000201400 */
[----:B------:R-:W1:Y:S03]  /*cde0*/  LDSM.16.M88.4 R28, [R166] ;  /* 0x00000000a61c783b */ /* 0x000e660000000200 */
[C---:B------:R-:W-:Y:S01]  /*cdf0*/  HMMA.16816.F32 R96, R36.reuse, R98, RZ ;  /* 0x000000622460723c */ /* 0x040fe200000018ff */
[----:B------:R-:W1:Y:S01]  /*ce00*/  LDSM.16.M88.4 R108, [R163+0x2800] ;  /* 0x00280000a36c783b */ /* 0x000e620000000200 */
[----:B------:R-:W-:Y:S03]  /*ce10*/  I2F R131, R130 ;  /* 0x0000008200837306 */ /* 0x000fe60000201400 */
[----:B------:R-:W1:Y:S03]  /*ce20*/  LDSM.16.M88.4 R80, [R163+0x3000] ;  /* 0x00300000a350783b */ /* 0x000e660000000200 */
[----:B-----5:R-:W-:Y:S01]  /*ce30*/  HMMA.16816.F32 R92, R36, R20, RZ ;  /* 0x00000014245c723c */ /* 0x020fe200000018ff */
[----:B------:R-:W-:Y:S04]  /*ce40*/  LDSM.16.M88.4 R104, [R163+0x3800] ;  /* 0x00380000a368783b */ /* 0x000fe80000000200 */
[----:B------:R-:W-:Y:S03]  /*ce50*/  LDSM.16.M88.4 R112, [R166+0x800] ;  /* 0x00080000a670783b */ /* 0x000fe60000000200 */
[----:B------:R-:W-:Y:S08]  /*ce60*/  HMMA.16816.F32 R8, R24, R88, R8 ;  /* 0x000000581808723c */ /* 0x000ff00000001808 */
[C---:B------:R-:W-:Y:S08]  /*ce70*/  HMMA.16816.F32 R16, R36.reuse, R12, RZ ;  /* 0x0000000c2410723c */ /* 0x040ff000000018ff */
[C---:B---3--:R-:W-:Y:S08]  /*ce80*/  HMMA.16816.F32 R76, R36.reuse, R72, RZ ;  /* 0x00000048244c723c */ /* 0x048ff000000018ff */
[C---:B----4-:R-:W-:Y:S08]  /*ce90*/  HMMA.16816.F32 R68, R36.reuse, R64, RZ ;  /* 0x000000402444723c */ /* 0x050ff000000018ff */
        /* <DEDUP_REMOVED lines=10> */
[----:B------:R-:W-:Y:S07]  /*cf40*/  LDSM.16.M88.4 R84, [R152] ;  /* 0x000000009854783b */ /* 0x000fee0000000200 */
[----:B------:R-:W-:Y:S01]  /*cf50*/  HMMA.16816.F32 R96, R24, R90, R96 ;  /* 0x0000005a1860723c */ /* 0x000fe20000001860 */
[----:B------:R-:W2:Y:S07]  /*cf60*/  LDSM.16.M88.4 R88, [R165] ;  /* 0x00000000a558783b */ /* 0x000eae0000000200 */
[----:B-1----:R-:W-:Y:S08]  /*cf70*/  HMMA.16816.F32 R8, R32, R28, R8 ;  /* 0x0000001c2008723c */ /* 0x002ff00000001808 */
[C---:B------:R-:W-:Y:S07]  /*cf80*/  HMMA.16816.F32 R92, R24.reuse, R108, R92 ;  /* 0x0000006c185c723c */ /* 0x040fee000000185c */
[C---:B------:R-:W-:Y:S01]  /*cf90*/  IADD3 R108, R2.reuse, 0x1, RZ ;  /* 0x00000001026c7810 */ /* 0x040fe20007ffe0ff */
[----:B------:R-:W-:Y:S03]  /*cfa0*/  HMMA.16816.F32 R20, R24, R110, R20 ;  /* 0x0000006e1814723c */ /* 0x000fe60000001814 */
[----:B------:R-:W-:Y:S04]  /*cfb0*/  I2F R109, R108 ;  /* 0x0000006c006d7306 */ /* 0x000fe80000201400 */
[----:B------:R-:W-:Y:S01]  /*cfc0*/  IADD3 R110, R2, 0x8, RZ ;  /* 0x00000008026e7810 */ /* 0x000fe20007ffe0ff */
[----:B------:R-:W-:Y:S01]  /*cfd0*/  HMMA.16816.F32 R96, R32, R30, R96 ;  /* 0x0000001e2060723c */ /* 0x000fe20000001860 */
[----:B------:R-:W-:Y:S02]  /*cfe0*/  LDSM.16.M88.4 R28, [R163+0x4000] ;  /* 0x00400000a31c783b */ /* 0x000fe40000000200 */
[----:B------:R-:W-:Y:S05]  /*cff0*/  I2F R111, R110 ;  /* 0x0000006e006f7306 */ /* 0x000fea0000201400 */
[----:B------:R-:W-:Y:S08]  /*d000*/  HMMA.16816.F32 R16, R24, R80, R16 ;  /* 0x000000501810723c */ /* 0x000ff00000001810 */
[----:B--2---:R-:W-:Y:S08]  /*d010*/  HMMA.16816.F32 R8, R88, R84, R8 ;  /* 0x000000545808723c */ /* 0x004ff00000001808 */
[C---:B------:R-:W-:Y:S08]  /*d020*/  HMMA.16816.F32 R12, R24.reuse, R82, R12 ;  /* 0x00000052180c723c */ /* 0x040ff0000000180c */
[----:B------:R-:W-:Y:S01]  /*d030*/  HMMA.16816.F32 R80, R24, R104, R76 ;  /* 0x000000681850723c */ /* 0x000fe2000000184c */
[----:B------:R-:W1:Y:S01]  /*d040*/  LDSM.16.M88.4 R76, [R152+0x800] ;  /* 0x00080000984c783b */ /* 0x000e620000000200 */
[----:B------:R-:W-:Y:S06]  /*d050*/  I2F R105, R132 ;  /* 0x0000008400697306 */ /* 0x000fec0000201400 */
[----:B------:R-:W-:Y:S01]  /*d060*/  FMUL.FTZ R8, R8, c[0x0][0x2ec] ;  /* 0x0000bb0008087a20 */ /* 0x000fe20000410000 */
[C---:B------:R-:W-:Y:S01]  /*d070*/  HMMA.16816.F32 R92, R32.reuse, R112, R92 ;  /* 0x00000070205c723c */ /* 0x040fe2000000185c */
[----:B------:R-:W-:Y:S06]  /*d080*/  I2F R113, R133 ;  /* 0x0000008500717306 */ /* 0x000fec0000201400 */
[----:B------:R-:W-:Y:S01]  /*d090*/  FMUL.FTZ R112, R10, c[0x0][0x2ec] ;  /* 0x0000bb000a707a20 */ /* 0x000fe20000410000 */
[----:B------:R-:W-:Y:S01]  /*d0a0*/  HMMA.16816.F32 R20, R32, R114, R20 ;  /* 0x000000722014723c */ /* 0x000fe20000001814 */
[----:B------:R2:W-:Y:S06]  /*d0b0*/  MUFU.TANH R104, R8 ;  /* 0x0000000800687308 */ /* 0x0005ec0000002400 */
[----:B------:R-:W-:Y:S01]  /*d0c0*/  FMUL.FTZ R114, R9, c[0x0][0x2ec] ;  /* 0x0000bb0009727a20 */ /* 0x000fe20000410000 */
[----:B------:R-:W-:Y:S01]  /*d0d0*/  HMMA.16816.F32 R72, R24, R106, R72 ;  /* 0x0000006a1848723c */ /* 0x000fe20000001848 */
[----:B------:R-:W-:Y:S06]  /*d0e0*/  MUFU.TANH R112, R112 ;  /* 0x0000007000707308 */ /* 0x000fec0000002400 */
[----:B------:R-:W-:Y:S01]  /*d0f0*/  FMUL.FTZ R106, R11, c[0x0][0x2ec] ;  /* 0x0000bb000b6a7a20 */ /* 0x000fe20000410000 */
[C---:B------:R-:W-:Y:S01]  /*d100*/  HMMA.16816.F32 R96, R88.reuse, R86, R96 ;  /* 0x000000565860723c */ /* 0x040fe20000001860 */
[----:B--2---:R-:W2:Y:S01]  /*d110*/  LDSM.16.M88.4 R8, [R163+0x4800] ;  /* 0x00480000a308783b */ /* 0x004ea20000000200 */
[----:B------:R-:W-:Y:S03]  /*d120*/  MUFU.TANH R114, R114 ;  /* 0x0000007200727308 */ /* 0x000fe60000002400 */
[----:B------:R-:W3:Y:S03]  /*d130*/  LDSM.16.M88.4 R84, [R166+0x1000] ;  /* 0x00100000a654783b */ /* 0x000ee60000000200 */
[C---:B-1----:R-:W-:Y:S02]  /*d140*/  HMMA.16816.F32 R20, R88.reuse, R78, R20 ;  /* 0x0000004e5814723c */ /* 0x042fe40000001814 */
[----:B------:R-:W-:Y:S06]  /*d150*/  MUFU.TANH R106, R106 ;  /* 0x0000006a006a7308 */ /* 0x000fec0000002400 */
[----:B------:R-:W-:Y:S01]  /*d160*/  HMMA.16816.F32 R92, R88, R76, R92 ;  /* 0x0000004c585c723c */ /* 0x000fe2000000185c */
[----:B------:R-:W-:Y:S07]  /*d170*/  LDSM.16.M88.4 R76, [R152+0x1000] ;  /* 0x00100000984c783b */ /* 0x000fee0000000200 */
[----:B------:R-:W-:Y:S01]  /*d180*/  HMMA.16816.F32 R68, R24, R28, R68 ;  /* 0x0000001c1844723c */ /* 0x000fe20000001844 */
[----:B------:R-:W-:-:S02]  /*d190*/  FMUL.FTZ R97, R97, c[0x0][0x2ec] ;  /* 0x0000bb0061617a20 */ /* 0x000fc40000410000 */
[----:B------:R-:W-:Y:S01]  /*d1a0*/  FMUL.FTZ R115, R98, c[0x0][0x2ec] ;  /* 0x0000bb0062737a20 */ /* 0x000fe20000410000 */
[----:B------:R-:W-:Y:S01]  /*d1b0*/  IADD3 R98, R2, 0x21, RZ ;  /* 0x0000002102627810 */ /* 0x000fe20007ffe0ff */
[----:B------:R-:W-:Y:S02]  /*d1c0*/  FMUL.FTZ R96, R96, c[0x0][0x2ec] ;  /* 0x0000bb0060607a20 */ /* 0x000fe40000410000 */
[----:B------:R-:W1:Y:S01]  /*d1d0*/  MUFU.TANH R97, R97 ;  /* 0x0000006100617308 */ /* 0x000e620000002400 */
[----:B------:R-:W-:Y:S01]  /*d1e0*/  HMMA.16816.F32 R64, R24, R30, R64 ;  /* 0x0000001e1840723c */ /* 0x000fe20000001840 */
[----:B------:R-:W4:Y:S01]  /*d1f0*/  LDSM.16.M88.4 R28, [R166+0x1800] ;  /* 0x00180000a61c783b */ /* 0x000f220000000200 */
[----:B------:R-:W-:Y:S02]  /*d200*/  FMUL.FTZ R20, R20, c[0x0][0x2ec] ;  /* 0x0000bb0014147a20 */ /* 0x000fe40000410000 */
[----:B------:R-:W-:-:S03]  /*d210*/  FMUL.FTZ R21, R21, c[0x0][0x2ec] ;  /* 0x0000bb0015157a20 */ /* 0x000fc60000410000 */
[----:B------:R-:W-:Y:S01]  /*d220*/  MUFU.TANH R115, R115 ;  /* 0x0000007300737308 */ /* 0x000fe20000002400 */
[----:B--2---:R-:W-:Y:S01]  /*d230*/  HMMA.16816.F32 R60, R24, R8, R60 ;  /* 0x00000008183c723c */ /* 0x004fe2000000183c */
[----:B-1----:R-:W-:-:S06]  /*d240*/  FFMA.FTZ R97, R0, R117, R97 ;  /* 0x0000007500617223 */ /* 0x002fcc0000010061 */
[----:B------:R-:W-:Y:S01]  /*d250*/  I2F R107, R98 ;  /* 0x00000062006b7306 */ /* 0x000fe20000201400 */
[----:B------:R-:W-:Y:S01]  /*d260*/  HMMA.16816.F32 R56, R24, R10, R56 ;  /* 0x0000000a1838723c */ /* 0x000fe20000001838 */
[----:B------:R-:W1:Y:S06]  /*d270*/  LDSM.16.M88.4 R8, [R163+0x5000] ;  /* 0x00500000a308783b */ /* 0x000e6c0000000200 */
[----:B------:R-:W2:Y:S01]  /*d280*/  MUFU.TANH R96, R96 ;  /* 0x0000006000607308 */ /* 0x000ea20000002400 */
[C---:B---3--:R-:W-:Y:S07]  /*d290*/  HMMA.16816.F32 R16, R32.reuse, R84, R16 ;  /* 0x000000542010723c */ /* 0x048fee0000001810 */
[----:B------:R-:W-:Y:S01]  /*d2a0*/  FMUL.FTZ R85, R92, c[0x0][0x2ec] ;  /* 0x0000bb005c557a20 */ /* 0x000fe20000410000 */
[----:B------:R-:W-:Y:S01]  /*d2b0*/  HMMA.16816.F32 R12, R32, R86, R12 ;  /* 0x00000056200c723c */ /* 0x000fe2000000180c */
[----:B------:R-:W-:-:S02]  /*d2c0*/  FMUL.FTZ R84, R99, c[0x0][0x2ec] ;  /* 0x0000bb0063547a20 */ /* 0x000fc40000410000 */
[----:B------:R-:W-:Y:S02]  /*d2d0*/  FMUL.FTZ R92, R93, c[0x0][0x2ec] ;  /* 0x0000bb005d5c7a20 */ /* 0x000fe40000410000 */
[----:B------:R-:W-:Y:S01]  /*d2e0*/  MUFU.TANH R93, R20 ;  /* 0x00000014005d7308 */ /* 0x000fe20000002400 */
[----:B------:R-:W-:Y:S02]  /*d2f0*/  FMUL.FTZ R99, R23, c[0x0][0x2ec] ;  /* 0x0000bb0017637a20 */ /* 0x000fe40000410000 */
[----:B------:R-:W-:Y:S01]  /*d300*/  FMUL.FTZ R86, R94, c[0x0][0x2ec] ;  /* 0x0000bb005e567a20 */ /* 0x000fe20000410000 */
[----:B----4-:R-:W-:Y:S01]  /*d310*/  HMMA.16816.F32 R80, R32, R28, R80 ;  /* 0x0000001c2050723c */ /* 0x010fe20000001850 */
[----:B------:R-:W-:Y:S02]  /*d320*/  FMUL.FTZ R87, R95, c[0x0][0x2ec] ;  /* 0x0000bb005f577a20 */ /* 0x000fe40000410000 */
[----:B------:R-:W-:Y:S01]  /*d330*/  FMUL.FTZ R95, R22, c[0x0][0x2ec] ;  /* 0x0000bb00165f7a20 */ /* 0x000fe20000410000 */
[----:B------:R3:W-:Y:S01]  /*d340*/  MUFU.TANH R94, R21 ;  /* 0x00000015005e7308 */ /* 0x0007e20000002400 */
[----:B--2---:R-:W-:-:S03]  /*d350*/  FFMA.FTZ R96, R0, R111, R96 ;  /* 0x0000006f00607223 */ /* 0x004fc60000010060 */
[C---:B------:R-:W-:Y:S04]  /*d360*/  HMMA.16816.F32 R16, R88.reuse, R76, R16 ;  /* 0x0000004c5810723c */ /* 0x040fe80000001810 */
[----:B------:R-:W-:Y:S04]  /*d370*/  MUFU.TANH R85, R85 ;  /* 0x0000005500557308 */ /* 0x000fe80000002400 */
[----:B------:R-:W-:Y:S01]  /*d380*/  HMMA.16816.F32 R12, R88, R78, R12 ;  /* 0x0000004e580c723c */ /* 0x000fe2000000180c */
[----:B------:R-:W2:Y:S03]  /*d390*/  LDSM.16.M88.4 R76, [R152+0x1800] ;  /* 0x00180000984c783b */ /* 0x000ea60000000200 */
[----:B------:R-:W-:Y:S01]  /*d3a0*/  MUFU.TANH R87, R87 ;  /* 0x0000005700577308 */ /* 0x000fe20000002400 */
[----:B---3--:R-:W3:Y:S03]  /*d3b0*/  LDSM.16.M88.4 R20, [R166+0x2000] ;  /* 0x00200000a614783b */ /* 0x008ee60000000200 */
[C---:B-1----:R-:W-:Y:S04]  /*d3c0*/  HMMA.16816.F32 R52, R24.reuse, R8, R52 ;  /* 0x000000081834723c */ /* 0x042fe80000001834 */
[----:B------:R-:W1:Y:S04]  /*d3d0*/  MUFU.TANH R99, R99 ;  /* 0x0000006300637308 */ /* 0x000e680000002400 */
[----:B------:R-:W-:Y:S01]  /*d3e0*/  HMMA.16816.F32 R44, R24, R10, R44 ;  /* 0x0000000a182c723c */ /* 0x000fe2000000182c */
[----:B------:R-:W4:Y:S01]  /*d3f0*/  LDSM.16.M88.4 R8, [R152+0x2000] ;  /* 0x002000009808783b */ /* 0x000f220000000200 */
[----:B------:R-:W-:-:S02]  /*d400*/  FMUL.FTZ R16, R16, c[0x0][0x2ec] ;  /* 0x0000bb0010107a20 */ /* 0x000fc40000410000 */
[----:B------:R-:W-:Y:S01]  /*d410*/  FMUL.FTZ R17, R17, c[0x0][0x2ec] ;  /* 0x0000bb0011117a20 */ /* 0x000fe20000410000 */
[----:B------:R-:W-:Y:S01]  /*d420*/  MUFU.TANH R86, R86 ;  /* 0x0000005600567308 */ /* 0x000fe20000002400 */
[----:B------:R-:W-:Y:S02]  /*d430*/  FMUL.FTZ R29, R18, c[0x0][0x2ec] ;  /* 0x0000bb00121d7a20 */ /* 0x000fe40000410000 */
[----:B------:R-:W-:Y:S01]  /*d440*/  HMMA.16816.F32 R72, R32, R30, R72 ;  /* 0x0000001e2048723c */ /* 0x000fe20000001848 */
[----:B------:R-:W-:Y:S02]  /*d450*/  FMUL.FTZ R12, R12, c[0x0][0x2ec] ;  /* 0x0000bb000c0c7a20 */ /* 0x000fe40000410000 */
[----:B------:R-:W-:Y:S02]  /*d460*/  FMUL.FTZ R13, R13, c[0x0][0x2ec] ;  /* 0x0000bb000d0d7a20 */ /* 0x000fe40000410000 */
[----:B------:R-:W-:Y:S01]  /*d470*/  FMUL.FTZ R14, R14, c[0x0][0x2ec] ;  /* 0x0000bb000e0e7a20 */ /* 0x000fe20000410000 */
[----:B------:R-:W-:Y:S01]  /*d480*/  MUFU.TANH R31, R12 ;  /* 0x0000000c001f7308 */ /* 0x000fe20000002400 */
[----:B------:R-:W-:-:S02]  /*d490*/  FMUL.FTZ R15, R15, c[0x0][0x2ec] ;  /* 0x0000bb000f0f7a20 */ /* 0x000fc40000410000 */
[----:B------:R-:W-:-:S05]  /*d4a0*/  FMUL.FTZ R30, R19, c[0x0][0x2ec] ;  /* 0x0000bb00131e7a20 */ /* 0x000fca0000410000 */
[----:B------:R-:W-:Y:S01]  /*d4b0*/  MUFU.TANH R135, R14 ;  /* 0x0000000e00877308 */ /* 0x000fe20000002400 */
[----:B--2---:R-:W-:Y:S07]  /*d4c0*/  HMMA.16816.F32 R80, R88, R76, R80 ;  /* 0x0000004c5850723c */ /* 0x004fee0000001850 */
[----:B------:R-:W-:Y:S01]  /*d4d0*/  MUFU.TANH R77, R13 ;  /* 0x0000000d004d7308 */ /* 0x000fe20000002400 */
[C---:B---3--:R-:W-:Y:S07]  /*d4e0*/  HMMA.16816.F32 R68, R32.reuse, R20, R68 ;  /* 0x000000142044723c */ /* 0x048fee0000001844 */
[----:B------:R-:W2:Y:S01]  /*d4f0*/  MUFU.TANH R134, R16 ;  /* 0x0000001000867308 */ /* 0x000ea20000002400 */
[----:B------:R-:W-:Y:S07]  /*d500*/  HMMA.16816.F32 R64, R32, R22, R64 ;  /* 0x000000162040723c */ /* 0x000fee0000001840 */
[----:B------:R3:W5:Y:S01]  /*d510*/  MUFU.TANH R28, R17 ;  /* 0x00000011001c7308 */ /* 0x0007620000002400 */
[----:B-1----:R-:W-:Y:S01]  /*d520*/  FFMA.FTZ R23, R0, R105, R99 ;  /* 0x0000006900177223 */ /* 0x002fe20000010063 */
[----:B------:R-:W-:Y:S01]  /*d530*/  HMMA.16816.F32 R72, R88, R78, R72 ;  /* 0x0000004e5848723c */ /* 0x000fe20000001848 */
[----:B------:R-:W-:Y:S01]  /*d540*/  IADD3 R22, R2, 0x29, RZ ;  /* 0x0000002902167810 */ /* 0x000fe20007ffe0ff */
[----:B------:R-:W-:Y:S01]  /*d550*/  FMUL.FTZ R21, R80, c[0x0][0x2ec] ;  /* 0x0000bb0050157a20 */ /* 0x000fe20000410000 */
[----:B------:R-:W-:Y:S01]  /*d560*/  IADD3 R80, R2, 0x48, RZ ;  /* 0x0000004802507810 */ /* 0x000fe20007ffe0ff */
[----:B------:R-:W-:-:S02]  /*d570*/  FMUL.FTZ R143, R83, c[0x0][0x2ec] ;  /* 0x0000bb00538f7a20 */ /* 0x000fc40000410000 */
[----:B------:R1:W-:Y:S01]  /*d580*/  MUFU.TANH R79, R15 ;  /* 0x0000000f004f7308 */ /* 0x0003e20000002400 */
[----:B--2---:R-:W-:Y:S01]  /*d590*/  FFMA.FTZ R134, R0, R113, R134 ;  /* 0x0000007100867223 */ /* 0x004fe20000010086 */
[----:B------:R-:W-:Y:S01]  /*d5a0*/  IADD3 R78, R2, 0x28, RZ ;  /* 0x00000028024e7810 */ /* 0x000fe20007ffe0ff */
[C---:B----4-:R-:W-:Y:S01]  /*d5b0*/  HMMA.16816.F32 R68, R88.reuse, R8, R68 ;  /* 0x000000085844723c */ /* 0x050fe20000001844 */
[----:B------:R-:W-:Y:S02]  /*d5c0*/  FMUL.FTZ R82, R82, c[0x0][0x2ec] ;  /* 0x0000bb0052527a20 */ /* 0x000fe40000410000 */
[----:B------:R-:W-:Y:S01]  /*d5d0*/  FMUL.FTZ R81, R81, c[0x0][0x2ec] ;  /* 0x0000bb0051517a20 */ /* 0x000fe20000410000 */
[----:B---3--:R-:W2:Y:S01]  /*d5e0*/  LDSM.16.M88.4 R16, [R163+0x5800] ;  /* 0x00580000a310783b */ /* 0x008ea20000000200 */
[----:B------:R-:W-:Y:S01]  /*d5f0*/  MUFU.TANH R29, R29 ;  /* 0x0000001d001d7308 */ /* 0x000fe20000002400 */
[----:B-----5:R-:W-:Y:S02]  /*d600*/  FFMA.FTZ R207, R0, R107, R28 ;  /* 0x0000006b00cf7223 */ /* 0x020fe4000001001c */
[----:B------:R-:W-:Y:S01]  /*d610*/  HMMA.16816.F32 R64, R88, R10, R64 ;  /* 0x0000000a5840723c */ /* 0x000fe20000001840 */
[----:B------:R-:W-:Y:S01]  /*d620*/  LDSM.16.M88.4 R8, [R166+0x3000] ;  /* 0x00300000a608783b */ /* 0x000fe20000000200 */
[----:B------:R-:W-:-:S03]  /*d630*/  IADD3 R28, R2, 0x68, RZ ;  /* 0x00000068021c7810 */ /* 0x000fc60007ffe0ff */
[----:B-1----:R-:W1:Y:S01]  /*d640*/  LDSM.16.M88.4 R12, [R166+0x2800] ;  /* 0x00280000a60c783b */ /* 0x002e620000000200 */
[----:B------:R-:W3:Y:S01]  /*d650*/  I2F R76, R78 ;  /* 0x0000004e004c7306 */ /* 0x000ee20000201400 */
[----:B------:R-:W-:Y:S02]  /*d660*/  FMUL.FTZ R149, R75, c[0x0][0x2ec] ;  /* 0x0000bb004b957a20 */ /* 0x000fe40000410000 */
[----:B------:R-:W-:Y:S02]  /*d670*/  FMUL.FTZ R72, R72, c[0x0][0x2ec] ;  /* 0x0000bb0048487a20 */ /* 0x000fe40000410000 */
[----:B------:R-:W-:-:S03]  /*d680*/  FMUL.FTZ R73, R73, c[0x0][0x2ec] ;  /* 0x0000bb0049497a20 */ /* 0x000fc60000410000 */
[----:B------:R-:W4:Y:S02]  /*d690*/  MUFU.TANH R30, R30 ;  /* 0x0000001e001e7308 */ /* 0x000f240000002400 */
[----:B------:R-:W-:Y:S02]  /*d6a0*/  FMUL.FTZ R69, R69, c[0x0][0x2ec] ;  /* 0x0000bb0045457a20 */ /* 0x000fe40000410000 */
[----:B------:R-:W-:Y:S02]  /*d6b0*/  FMUL.FTZ R71, R71, c[0x0][0x2ec] ;  /* 0x0000bb0047477a20 */ /* 0x000fe40000410000 */
[----:B------:R-:W-:Y:S02]  /*d6c0*/  FMUL.FTZ R70, R70, c[0x0][0x2ec] ;  /* 0x0000bb0046467a20 */ /* 0x000fe40000410000 */
[----:B------:R5:W-:Y:S01]  /*d6d0*/  MUFU.TANH R75, R69 ;  /* 0x00000045004b7308 */ /* 0x000be20000002400 */
[----:B---3--:R-:W-:Y:S02]  /*d6e0*/  FFMA.FTZ R205, R0, R76, R31 ;  /* 0x0000004c00cd7223 */ /* 0x008fe4000001001f */
[----:B------:R-:W-:-:S02]  /*d6f0*/  FMUL.FTZ R65, R65, c[0x0][0x2ec] ;  /* 0x0000bb0041417a20 */ /* 0x000fc40000410000 */
[----:B------:R-:W-:Y:S02]  /*d700*/  FMUL.FTZ R157, R67, c[0x0][0x2ec] ;  /* 0x0000bb00439d7a20 */ /* 0x000fe40000410000 */
[----:B------:R-:W-:Y:S01]  /*d710*/  FMUL.FTZ R68, R68, c[0x0][0x2ec] ;  /* 0x0000bb0044447a20 */ /* 0x000fe20000410000 */
[----:B------:R3:W-:Y:S01]  /*d720*/  MUFU.TANH R151, R71 ;  /* 0x0000004700977308 */ /* 0x0007e20000002400 */
[----:B----4-:R-:W-:Y:S02]  /*d730*/  FFMA.FTZ R203, R0, R107, R30 ;  /* 0x0000006b00cb7223 */ /* 0x010fe4000001001e */
[----:B------:R-:W-:Y:S02]  /*d740*/  FMUL.FTZ R64, R64, c[0x0][0x2ec] ;  /* 0x0000bb0040407a20 */ /* 0x000fe40000410000 */
[----:B------:R-:W-:Y:S01]  /*d750*/  FMUL.FTZ R66, R66, c[0x0][0x2ec] ;  /* 0x0000bb0042427a20 */ /* 0x000fe20000410000 */
[----:B--2---:R-:W-:Y:S01]  /*d760*/  HMMA.16816.F32 R40, R24, R16, R40 ;  /* 0x000000101828723c */ /* 0x004fe20000001828 */
[C---:B-----5:R-:W-:Y:S01]  /*d770*/  FFMA.FTZ R69, R0.reuse, R111, R115 ;  /* 0x0000006f00457223 */ /* 0x060fe20000010073 */
[----:B------:R-:W2:Y:S01]  /*d780*/  I2F R20, R22 ;  /* 0x0000001600147306 */ /* 0x000ea20000201400 */
[----:B------:R-:W-:-:S05]  /*d790*/  FFMA.FTZ R135, R0, R76, R135 ;  /* 0x0000004c00877223 */ /* 0x000fca0000010087 */
[C---:B-1----:R-:W-:Y:S01]  /*d7a0*/  HMMA.16816.F32 R60, R32.reuse, R12, R60 ;  /* 0x0000000c203c723c */ /* 0x042fe2000000183c */
[C---:B---3--:R-:W-:Y:S01]  /*d7b0*/  FFMA.FTZ R71, R0.reuse, R109, R114 ;  /* 0x0000006d00477223 */ /* 0x048fe20000010072 */
[----:B------:R1:W-:Y:S06]  /*d7c0*/  MUFU.TANH R155, R65 ;  /* 0x00000041009b7308 */ /* 0x0003ec0000002400 */
[----:B------:R-:W-:Y:S01]  /*d7d0*/  HMMA.16816.F32 R56, R32, R14, R56 ;  /* 0x0000000e2038723c */ /* 0x000fe20000001838 */
[----:B------:R-:W3:Y:S01]  /*d7e0*/  LDSM.16.M88.4 R12, [R166+0x3800] ;  /* 0x00380000a60c783b */ /* 0x000ee20000000200 */
[----:B------:R-:W4:Y:S01]  /*d7f0*/  MUFU.TANH R84, R84 ;  /* 0x0000005400547308 */ /* 0x000f220000002400 */
[----:B--2---:R-:W-:-:S05]  /*d800*/  FFMA.FTZ R79, R0, R20, R79 ;  /* 0x00000014004f7223 */ /* 0x004fca000001004f */
[----:B------:R-:W-:Y:S01]  /*d810*/  HMMA.16816.F32 R36, R24, R18, R36 ;  /* 0x000000121824723c */ /* 0x000fe20000001824 */
[----:B------:R-:W2:Y:S01]  /*d820*/  LDSM.16.M88.4 R16, [R152+0x2800] ;  /* 0x002800009810783b */ /* 0x000ea20000000200 */
[----:B-1----:R-:W-:Y:S01]  /*d830*/  FFMA.FTZ R65, R0, R113, R29 ;  /* 0x0000007100417223 */ /* 0x002fe2000001001d */
[----:B------:R-:W-:Y:S04]  /*d840*/  MUFU.TANH R92, R92 ;  /* 0x0000005c005c7308 */ /* 0x000fe80000002400 */
[----:B------:R-:W-:Y:S01]  /*d850*/  IADD3 R26, R2, 0x30, RZ ;  /* 0x00000030021a7810 */ /* 0x000fe20007ffe0ff */
[----:B------:R-:W-:Y:S01]  /*d860*/  HMMA.16816.F32 R52, R32, R8, R52 ;  /* 0x000000082034723c */ /* 0x000fe20000001834 */
[----:B------:R-:W-:Y:S01]  /*d870*/  FMUL.FTZ R25, R74, c[0x0][0x2ec] ;  /* 0x0000bb004a197a20 */ /* 0x000fe20000410000 */
[----:B------:R-:W-:Y:S01]  /*d880*/  IADD3 R74, R2, 0x49, RZ ;  /* 0x00000049024a7810 */ /* 0x000fe20007ffe0ff */
[----:B------:R-:W-:Y:S01]  /*d890*/  MUFU.TANH R95, R95 ;  /* 0x0000005f005f7308 */ /* 0x000fe20000002400 */
[----:B----4-:R-:W-:Y:S01]  /*d8a0*/  FFMA.FTZ R27, R0, R117, R84 ;  /* 0x00000075001b7223 */ /* 0x010fe20000010054 */
[----:B------:R-:W-:-:S03]  /*d8b0*/  IADD3 R84, R2, 0x51, RZ ;  /* 0x0000005102547810 */ /* 0x000fc60007ffe0ff */
[C---:B------:R-:W-:Y:S01]  /*d8c0*/  HMMA.16816.F32 R44, R32.reuse, R10, R44 ;  /* 0x0000000a202c723c */ /* 0x040fe2000000182c */
[----:B------:R-:W1:Y:S02]  /*d8d0*/  LDSM.16.M88.4 R8, [R152+0x3000] ;  /* 0x003000009808783b */ /* 0x000e640000000200 */
[----:B------:R4:W-:Y:S08]  /*d8e0*/  MUFU.TANH R83, R72 ;  /* 0x0000004800537308 */ /* 0x0009f00000002400 */
[----:B------:R-:W-:Y:S01]  /*d8f0*/  MUFU.TANH R21, R21 ;  /* 0x0000001500157308 */ /* 0x000fe20000002400 */
[----:B---3--:R-:W-:Y:S01]  /*d900*/  HMMA.16816.F32 R40, R32, R12, R40 ;  /* 0x0000000c2028723c */ /* 0x008fe20000001828 */
[----:B----4-:R-:W-:-:S06]  /*d910*/  IADD3 R72, R2, 0x38, RZ ;  /* 0x0000003802487810 */ /* 0x010fcc0007ffe0ff */
[----:B------:R-:W-:Y:S01]  /*d920*/  MUFU.TANH R139, R82 ;  /* 0x00000052008b7308 */ /* 0x000fe20000002400 */
[C---:B------:R-:W-:Y:S01]  /*d930*/  IADD3 R12, R50.reuse, 0x8, RZ ;  /* 0x00000008320c7810 */ /* 0x040fe20007ffe0ff */
[----:B--2---:R-:W-:Y:S01]  /*d940*/  HMMA.16816.F32 R60, R88, R16, R60 ;  /* 0x00000010583c723c */ /* 0x004fe2000000183c */
[----:B------:R-:W-:Y:S01]  /*d950*/  IMNMX R50, R50, R49, PT ;  /* 0x0000003132327217 */ /* 0x000fe20003800200 */
[----:B------:R-:W-:Y:S01]  /*d960*/  FFMA.FTZ R13, R0, R129, R87 ;  /* 0x00000081000d7223 */ /* 0x000fe20000010057 */
[----:B------:R-:W-:-:S03]  /*d970*/  IMNMX R49, R12, R49, PT ;  /* 0x000000310c317217 */ /* 0x000fc60003800200 */
[----:B------:R-:W2:Y:S01]  /*d980*/  I2F R24, R26 ;  /* 0x0000001a00187306 */ /* 0x000ea20000201400 */
[-C--:B------:R-:W-:Y:S02]  /*d990*/  ISETP.GE.AND P4, PT, R116, R50.reuse, PT ;  /* 0x000000327400720c */ /* 0x080fe40003f86270 */
[----:B------:R-:W-:Y:S01]  /*d9a0*/  ISETP.GE.AND P3, PT, R110, R49, PT ;  /* 0x000000316e00720c */ /* 0x000fe20003f66270 */
[C---:B------:R-:W-:Y:S01]  /*d9b0*/  HMMA.16816.F32 R56, R88.reuse, R18, R56 ;  /* 0x000000125838723c */ /* 0x040fe20000001838 */
[-C--:B------:R-:W-:Y:S01]  /*d9c0*/  ISETP.GE.AND P6, PT, R118, R50.reuse, PT ;  /* 0x000000327600720c */ /* 0x080fe20003fc6270 */
[C---:B------:R-:W-:Y:S01]  /*d9d0*/  FFMA.FTZ R17, R0.reuse, R119, R86 ;  /* 0x0000007700117223 */ /* 0x040fe20000010056 */
[----:B------:R-:W-:Y:S01]  /*d9e0*/  FSEL R161, R97, -INF , !P4 ;  /* 0xff80000061a17808 */ /* 0x000fe20006000000 */
[----:B------:R-:W-:Y:S01]  /*d9f0*/  FFMA.FTZ R97, R0, R105, R94 ;  /* 0x0000006900617223 */ /* 0x000fe2000001005e */
[-C--:B------:R-:W-:Y:S01]  /*da00*/  ISETP.GE.AND P4, PT, R132, R50.reuse, PT ;  /* 0x000000328400720c */ /* 0x080fe20003f86270 */
[----:B------:R-:W-:Y:S01]  /*da10*/  MUFU.TANH R143, R143 ;  /* 0x0000008f008f7308 */ /* 0x000fe20000002400 */
[----:B------:R-:W-:Y:S01]  /*da20*/  FSEL R69, R69, -INF , !P3 ;  /* 0xff80000045457808 */ /* 0x000fe20005800000 */
[C---:B-1----:R-:W-:Y:S01]  /*da30*/  HMMA.16816.F32 R52, R88.reuse, R8, R52 ;  /* 0x000000085834723c */ /* 0x042fe20000001834 */
[-C--:B------:R-:W-:Y:S01]  /*da40*/  ISETP.GE.AND P3, PT, R130, R50.reuse, PT ;  /* 0x000000328200720c */ /* 0x080fe20003f66270 */
[----:B------:R-:W-:Y:S01]  /*da50*/  FFMA.FTZ R19, R0, R109, R106 ;  /* 0x0000006d00137223 */ /* 0x000fe2000001006a */
[----:B------:R-:W-:Y:S01]  /*da60*/  ISETP.GE.AND P1, PT, R108, R50, PT ;  /* 0x000000326c00720c */ /* 0x000fe20003f26270 */
[----:B--2---:R-:W-:Y:S01]  /*da70*/  FFMA.FTZ R109, R0, R24, R21 ;  /* 0x00000018006d7223 */ /* 0x004fe20000010015 */
[----:B------:R-:W-:Y:S01]  /*da80*/  ISETP.GE.AND P0, PT, R108, R49, PT ;  /* 0x000000316c00720c */ /* 0x000fe20003f06270 */
[----:B------:R-:W-:Y:S01]  /*da90*/  MUFU.TANH R147, R70 ;  /* 0x0000004600937308 */ /* 0x000fe20000002400 */
[C---:B------:R-:W-:Y:S01]  /*daa0*/  FFMA.FTZ R8, R0.reuse, R119, R85 ;  /* 0x0000007700087223 */ /* 0x040fe20000010055 */
[----:B------:R-:W-:Y:S01]  /*dab0*/  FSEL R71, R71, -INF , !P1 ;  /* 0xff80000047477808 */ /* 0x000fe20004800000 */
[----:B------:R-:W-:Y:S01]  /*dac0*/  FFMA.FTZ R9, R0, R131, R93 ;  /* 0x0000008300097223 */ /* 0x000fe2000001005d */
[----:B------:R-:W-:Y:S01]  /*dad0*/  ISETP.GE.AND P1, PT, R118, R49, PT ;  /* 0x000000317600720c */ /* 0x000fe20003f26270 */
[----:B------:R-:W-:Y:S01]  /*dae0*/  FMUL.FTZ R67, R60, c[0x0][0x2ec] ;  /* 0x0000bb003c437a20 */ /* 0x000fe20000410000 */
[----:B------:R-:W-:Y:S01]  /*daf0*/  FSEL R87, R8, -INF , !P6 ;  /* 0xff80000008577808 */ /* 0x000fe20007000000 */
[----:B------:R-:W-:Y:S01]  /*db00*/  HMMA.16816.F32 R44, R88, R10, R44 ;  /* 0x0000000a582c723c */ /* 0x000fe2000000182c */
[----:B------:R-:W-:Y:S01]  /*db10*/  P2R R8, PR, RZ, 0x10 ;  /* 0x00000010ff087803 */ /* 0x000fe20000000000 */
[----:B------:R-:W1:Y:S01]  /*db20*/  I2F R6, R72 ;  /* 0x0000004800067306 */ /* 0x000e620000201400 */
[----:B------:R-:W-:Y:S01]  /*db30*/  FSEL R99, R9, -INF , !P3 ;  /* 0xff80000009637808 */ /* 0x000fe20005800000 */
[----:B------:R-:W-:Y:S01]  /*db40*/  FMUL.FTZ R57, R57, c[0x0][0x2ec] ;  /* 0x0000bb0039397a20 */ /* 0x000fe20000410000 */
[----:B------:R-:W-:Y:S01]  /*db50*/  ISETP.NE.AND P3, PT, R8, RZ, PT ;  /* 0x000000ff0800720c */ /* 0x000fe20003f65270 */
[----:B------:R-:W-:Y:S01]  /*db60*/  FMUL.FTZ R61, R61, c[0x0][0x2ec] ;  /* 0x0000bb003d3d7a20 */ /* 0x000fe20000410000 */
[----:B------:R-:W-:Y:S01]  /*db70*/  FSEL R17, R17, -INF , !P1 ;  /* 0xff80000011117808 */ /* 0x000fe20004800000 */
[----:B------:R-:W-:Y:S01]  /*db80*/  HMMA.16816.F32 R36, R32, R14, R36 ;  /* 0x0000000e2024723c */ /* 0x000fe20000001824 */
[----:B------:R-:W-:Y:S01]  /*db90*/  FSEL R97, R97, -INF , !P3 ;  /* 0xff80000061617808 */ /* 0x000fe20005800000 */
[----:B------:R2:W-:Y:S01]  /*dba0*/  MUFU.TANH R30, R57 ;  /* 0x00000039001e7308 */ /* 0x0005e20000002400 */
[-C--:B------:R-:W-:Y:S01]  /*dbb0*/  ISETP.GE.AND P3, PT, R78, R50.reuse, PT ;  /* 0x000000324e00720c */ /* 0x080fe20003f66270 */
[----:B------:R-:W-:Y:S01]  /*dbc0*/  FFMA.FTZ R85, R0, R129, R92 ;  /* 0x0000008100557223 */ /* 0x000fe2000001005c */
[-C--:B------:R-:W-:Y:S01]  /*dbd0*/  ISETP.GE.AND P1, PT, R133, R49.reuse, PT ;  /* 0x000000318500720c */ /* 0x080fe20003f26270 */
[----:B------:R-:W-:Y:S01]  /*dbe0*/  FMUL.FTZ R58, R58, c[0x0][0x2ec] ;  /* 0x0000bb003a3a7a20 */ /* 0x000fe20000410000 */
[----:B------:R-:W-:Y:S01]  /*dbf0*/  P2R R8, PR, RZ, 0x8 ;  /* 0x00000008ff087803 */ /* 0x000fe20000000000 */
[----:B------:R-:W-:Y:S01]  /*dc00*/  FMUL.FTZ R52, R52, c[0x0][0x2ec] ;  /* 0x0000bb0034347a20 */ /* 0x000fe20000410000 */
[----:B------:R-:W-:Y:S01]  /*dc10*/  FSEL R65, R65, -INF , !P1 ;  /* 0xff80000041417808 */ /* 0x000fe20004800000 */
[----:B------:R-:W-:Y:S01]  /*dc20*/  MUFU.TANH R145, R68 ;  /* 0x0000004400917308 */ /* 0x000fe20000002400 */
[----:B------:R-:W-:Y:S01]  /*dc30*/  ISETP.NE.AND P1, PT, R8, RZ, PT ;  /* 0x000000ff0800720c */ /* 0x000fe20003f25270 */
[----:B------:R-:W-:Y:S01]  /*dc40*/  FMUL.FTZ R56, R56, c[0x0][0x2ec] ;  /* 0x0000bb0038387a20 */ /* 0x000fe20000410000 */
[----:B------:R-:W-:Y:S01]  /*dc50*/  IADD3 R60, R2, 0x31, RZ ;  /* 0x00000031023c7810 */ /* 0x000fe20007ffe0ff */
[----:B------:R-:W-:Y:S01]  /*dc60*/  FMUL.FTZ R82, R63, c[0x0][0x2ec] ;  /* 0x0000bb003f527a20 */ /* 0x000fe20000410000 */
[----:B------:R-:W-:Y:S01]  /*dc70*/  ISETP.GE.AND P6, PT, R133, R50, PT ;  /* 0x000000328500720c */ /* 0x000fe20003fc6270 */
[C---:B------:R-:W-:Y:S01]  /*dc80*/  FFMA.FTZ R139, R0.reuse, R24, R139 ;  /* 0x00000018008b7223 */ /* 0x040fe2000001008b */
[----:B------:R-:W-:Y:S01]  /*dc90*/  FSEL R205, R205, -INF , !P1 ;  /* 0xff800000cdcd7808 */ /* 0x000fe20004800000 */
[----:B--2---:R-:W-:Y:S01]  /*dca0*/  FFMA.FTZ R57, R0, R20, R77 ;  /* 0x0000001400397223 */ /* 0x004fe2000001004d */
[----:B------:R-:W-:Y:S01]  /*dcb0*/  ISETP.GE.AND P1, PT, R60, R50, PT ;  /* 0x000000323c00720c */ /* 0x000fe20003f26270 */
[----:B------:R-:W2:Y:S01]  /*dcc0*/  I2F R16, R60 ;  /* 0x0000003c00107306 */ /* 0x000ea20000201400 */
[----:B------:R-:W-:Y:S01]  /*dcd0*/  FSEL R209, R134, -INF , !P6 ;  /* 0xff80000086d17808 */ /* 0x000fe20007000000 */
[----:B-1----:R-:W-:Y:S01]  /*dce0*/  FFMA.FTZ R83, R0, R6, R83 ;  /* 0x0000000600537223 */ /* 0x002fe20000010053 */
[----:B------:R-:W-:Y:S01]  /*dcf0*/  ISETP.GE.AND P6, PT, R22, R50, PT ;  /* 0x000000321600720c */ /* 0x000fe20003fc6270 */
[----:B------:R-:W-:Y:S01]  /*dd00*/  FMUL.FTZ R103, R62, c[0x0][0x2ec] ;  /* 0x0000bb003e677a20 */ /* 0x000fe20000410000 */
[----:B------:R-:W-:Y:S01]  /*dd10*/  P2R R8, PR, RZ, 0x2 ;  /* 0x00000002ff087803 */ /* 0x000fe20000000000 */
[----:B------:R-:W-:Y:S01]  /*dd20*/  FMUL.FTZ R24, R59, c[0x0][0x2ec] ;  /* 0x0000bb003b187a20 */ /* 0x000fe20000410000 */
[----:B------:R-:W-:Y:S01]  /*dd30*/  FSEL R57, R57, -INF , !P6 ;  /* 0xff80000039397808 */ /* 0x000fe20007000000 */
[----:B------:R-:W-:Y:S01]  /*dd40*/  MUFU.TANH R153, R64 ;  /* 0x0000004000997308 */ /* 0x000fe20000002400 */
[----:B------:R-:W-:Y:S01]  /*dd50*/  ISETP.NE.AND P6, PT, R8, RZ, PT ;  /* 0x000000ff0800720c */ /* 0x000fe20003fc5270 */
[----:B------:R-:W-:Y:S01]  /*dd60*/  FMUL.FTZ R54, R54, c[0x0][0x2ec] ;  /* 0x0000bb0036367a20 */ /* 0x000fe20000410000 */
[----:B------:R-:W1:Y:S01]  /*dd70*/  LDSM.16.M88.4 R8, [R152+0x3800] ;  /* 0x003800009808783b */ /* 0x000e620000000200 */
[----:B------:R-:W-:Y:S01]  /*dd80*/  IADD3 R70, R2, 0x41, RZ ;  /* 0x0000004102467810 */ /* 0x000fe20007ffe0ff */
[----:B------:R-:W-:Y:S01]  /*dd90*/  FMUL.FTZ R44, R44, c[0x0][0x2ec] ;  /* 0x0000bb002c2c7a20 */ /* 0x000fe20000410000 */
[----:B------:R-:W-:Y:S01]  /*dda0*/  FSEL R19, R19, -INF , !P0 ;  /* 0xff80000013137808 */ /* 0x000fe20004000000 */
[----:B------:R-:W-:Y:S01]  /*ddb0*/  FMUL.FTZ R59, R53, c[0x0][0x2ec] ;  /* 0x0000bb00353b7a20 */ /* 0x000fe20000410000 */
[----:B------:R-:W3:Y:S01]  /*ddc0*/  MUFU.TANH R81, R81 ;  /* 0x0000005100517308 */ /* 0x000ee20000002400 */
[-C--:B------:R-:W-:Y:S01]  /*ddd0*/  ISETP.GE.AND P5, PT, R116, R49.reuse, PT ;  /* 0x000000317400720c */ /* 0x080fe20003fa6270 */
[----:B--2---:R-:W-:Y:S01]  /*dde0*/  FFMA.FTZ R119, R0, R16, R143 ;  /* 0x0000001000777223 */ /* 0x004fe2000001008f */
[-C--:B------:R-:W-:Y:S01]  /*ddf0*/  ISETP.GE.AND P0, PT, R128, R49.reuse, PT ;  /* 0x000000318000720c */ /* 0x080fe20003f06270 */
[----:B------:R-:W-:Y:S01]  /*de00*/  FMUL.FTZ R55, R55, c[0x0][0x2ec] ;  /* 0x0000bb0037377a20 */ /* 0x000fe20000410000 */
[----:B------:R-:W-:Y:S01]  /*de10*/  ISETP.GE.AND P4, PT, R132, R49, PT ;  /* 0x000000318400720c */ /* 0x000fe20003f86270 */
[----:B------:R-:W-:Y:S01]  /*de20*/  FMUL.FTZ R45, R45, c[0x0][0x2ec] ;  /* 0x0000bb002d2d7a20 */ /* 0x000fe20000410000 */
[----:B------:R-:W-:Y:S01]  /*de30*/  ISETP.GE.AND P2, PT, R110, R50, PT ;  /* 0x000000326e00720c */ /* 0x000fe20003f46270 */
[----:B------:R-:W-:Y:S01]  /*de40*/  MUFU.TANH R149, R149 ;  /* 0x0000009500957308 */ /* 0x000fe20000002400 */
[----:B------:R-:W-:Y:S01]  /*de50*/  FSEL R27, R27, -INF , !P5 ;  /* 0xff8000001b1b7808 */ /* 0x000fe20006800000 */
[----:B------:R-:W-:Y:S01]  /*de60*/  FMUL.FTZ R15, R47, c[0x0][0x2ec] ;  /* 0x0000bb002f0f7a20 */ /* 0x000fe20000410000 */
[----:B------:R-:W-:Y:S01]  /*de70*/  IADD3 R92, R2, 0x58, RZ ;  /* 0x00000058025c7810 */ /* 0x000fe20007ffe0ff */
[----:B------:R-:W-:Y:S01]  /*de80*/  FMUL.FTZ R14, R46, c[0x0][0x2ec] ;  /* 0x0000bb002e0e7a20 */ /* 0x000fe20000410000 */
[----:B------:R-:W-:Y:S01]  /*de90*/  FSEL R13, R13, -INF , !P0 ;  /* 0xff8000000d0d7808 */ /* 0x000fe20004000000 */
[----:B------:R-:W-:-:S04]  /*dea0*/  DEPBAR.LE SB0, 0x0 ;  /* 0x000080000000791a */ /* 0x000fc80000000000 */
[----:B------:R-:W-:Y:S01]  /*deb0*/  MUFU.TANH R159, R66 ;  /* 0x00000042009f7308 */ /* 0x000fe20000002400 */
[-C--:B------:R-:W-:Y:S01]  /*dec0*/  ISETP.GE.AND P5, PT, R130, R49.reuse, PT ;  /* 0x000000318200720c */ /* 0x080fe20003fa6270 */
[----:B---3--:R-:W-:Y:S01]  /*ded0*/  FFMA.FTZ R81, R0, R16, R81 ;  /* 0x0000001000517223 */ /* 0x008fe20000010051 */
[----:B------:R-:W-:Y:S02]  /*dee0*/  IADD3 R94, R2, 0x60, RZ ;  /* 0x00000060025e7810 */ /* 0x000fe40007ffe0ff */
[-C--:B------:R-:W-:Y:S02]  /*def0*/  ISETP.GE.AND P0, PT, R98, R49.reuse, PT ;  /* 0x000000316200720c */ /* 0x080fe40003f06270 */
[----:B------:R-:W-:Y:S01]  /*df00*/  FSEL R23, R23, -INF , !P4 ;  /* 0xff80000017177808 */ /* 0x000fe20006000000 */
[----:B------:R-:W2:Y:S01]  /*df10*/  I2F R64, R140 ;  /* 0x0000008c00407306 */ /* 0x000ea20000201400 */
[----:B------:R-:W-:Y:S02]  /*df20*/  ISETP.GE.AND P4, PT, R78, R49, PT ;  /* 0x000000314e00720c */ /* 0x000fe40003f86270 */
[----:B------:R-:W-:-:S02]  /*df30*/  FSEL R211, R96, -INF , !P2 ;  /* 0xff80000060d37808 */ /* 0x000fc40005000000 */
[----:B------:R-:W-:Y:S02]  /*df40*/  IADD3 R96, R2, 0x50, RZ ;  /* 0x0000005002607810 */ /* 0x000fe40007ffe0ff */
[----:B------:R-:W-:Y:S01]  /*df50*/  FSEL R203, R203, -INF , !P0 ;  /* 0xff800000cbcb7808 */ /* 0x000fe20004000000 */
[----:B------:R-:W3:Y:S01]  /*df60*/  I2F R68, R138 ;  /* 0x0000008a00447306 */ /* 0x000ee20000201400 */
[C---:B-1----:R-:W-:Y:S01]  /*df70*/  HMMA.16816.F32 R40, R88.reuse, R8, R40 ;  /* 0x000000085828723c */ /* 0x042fe20000001828 */
[-C--:B------:R-:W-:Y:S02]  /*df80*/  ISETP.GE.AND P0, PT, R26, R49.reuse, PT ;  /* 0x000000311a00720c */ /* 0x080fe40003f06270 */
[----:B------:R-:W-:Y:S02]  /*df90*/  FSEL R201, R135, -INF , !P4 ;  /* 0xff80000087c97808 */ /* 0x000fe40006000000 */
[----:B------:R-:W-:Y:S02]  /*dfa0*/  ISETP.GE.AND P1, PT, R60, R49, PT ;  /* 0x000000313c00720c */ /* 0x000fe40003f26270 */
[----:B------:R-:W1:Y:S01]  /*dfb0*/  I2F R66, R70 ;  /* 0x0000004600427306 */ /* 0x000e620000201400 */
[----:B------:R-:W-:Y:S01]  /*dfc0*/  ISETP.GE.AND P4, PT, R72, R50, PT ;  /* 0x000000324800720c */ /* 0x000fe20003f86270 */
[----:B--2---:R-:W-:Y:S01]  /*dfd0*/  FFMA.FTZ R149, R0, R64, R149 ;  /* 0x0000004000957223 */ /* 0x004fe20000010095 */
[----:B------:R-:W-:Y:S01]  /*dfe0*/  IADD3 R86, R2, 0x59, RZ ;  /* 0x0000005902567810 */ /* 0x000fe20007ffe0ff */
[----:B------:R-:W-:Y:S01]  /*dff0*/  HMMA.16816.F32 R8, R88, R10, R36 ;  /* 0x0000000a5808723c */ /* 0x000fe20000001824 */
[----:B------:R-:W-:-:S02]  /*e000*/  FSEL R193, R139, -INF , !P0 ;  /* 0xff8000008bc17808 */ /* 0x000fc40004000000 */
[-C--:B------:R-:W-:Y:S01]  /*e010*/  ISETP.GE.AND P3, PT, R22, R49.reuse, PT ;  /* 0x000000311600720c */ /* 0x080fe20003f66270 */
[----:B------:R2:W4:Y:S01]  /*e020*/  MUFU.TANH R141, R73 ;  /* 0x00000049008d7308 */ /* 0x0005220000002400 */
[-C--:B---3--:R-:W-:Y:S01]  /*e030*/  FFMA.FTZ R145, R0, R68.reuse, R145 ;  /* 0x0000004400917223 */ /* 0x088fe20000010091 */
[-C--:B------:R-:W-:Y:S01]  /*e040*/  ISETP.GE.AND P0, PT, R140, R49.reuse, PT ;  /* 0x000000318c00720c */ /* 0x080fe20003f06270 */
[C---:B------:R-:W-:Y:S01]  /*e050*/  FFMA.FTZ R143, R0.reuse, R68, R147 ;  /* 0x00000044008f7223 */ /* 0x040fe20000010093 */
[----:B------:R-:W-:Y:S02]  /*e060*/  FSEL R119, R119, -INF , !P1 ;  /* 0xff80000077777808 */ /* 0x000fe40004800000 */
[----:B------:R-:W-:Y:S02]  /*e070*/  FSEL R197, R83, -INF , !P4 ;  /* 0xff80000053c57808 */ /* 0x000fe40006000000 */
[----:B------:R-:W3:Y:S01]  /*e080*/  I2F R12, R74 ;  /* 0x0000004a000c7306 */ /* 0x000ee20000201400 */
[----:B-1----:R-:W-:Y:S01]  /*e090*/  FFMA.FTZ R75, R0, R66, R75 ;  /* 0x00000042004b7223 */ /* 0x002fe2000001004b */
[----:B------:R-:W-:Y:S01]  /*e0a0*/  ISETP.GE.AND P1, PT, R138, R49, PT ;  /* 0x000000318a00720c */ /* 0x000fe20003f26270 */
[----:B------:R-:W-:Y:S01]  /*e0b0*/  FMUL.FTZ R43, R43, c[0x0][0x2ec] ;  /* 0x0000bb002b2b7a20 */ /* 0x000fe20000410000 */
[----:B------:R-:W-:Y:S01]  /*e0c0*/  ISETP.GE.AND P4, PT, R70, R50, PT ;  /* 0x000000324600720c */ /* 0x000fe20003f86270 */
[----:B------:R-:W-:Y:S01]  /*e0d0*/  FMUL.FTZ R40, R40, c[0x0][0x2ec] ;  /* 0x0000bb0028287a20 */ /* 0x000fe20000410000 */
[----:B------:R-:W-:Y:S01]  /*e0e0*/  FSEL R199, R79, -INF , !P3 ;  /* 0xff8000004fc77808 */ /* 0x000fe20005800000 */
[----:B------:R-:W-:Y:S01]  /*e0f0*/  FMUL.FTZ R41, R41, c[0x0][0x2ec] ;  /* 0x0000bb0029297a20 */ /* 0x000fe20000410000 */
[----:B------:R-:W1:Y:S01]  /*e100*/  MUFU.TANH R157, R157 ;  /* 0x0000009d009d7308 */ /* 0x000e620000002400 */
[C---:B--2---:R-:W-:Y:S01]  /*e110*/  FFMA.FTZ R73, R0.reuse, R131, R95 ;  /* 0x0000008300497223 */ /* 0x044fe2000001005f */
[----:B------:R-:W-:Y:S01]  /*e120*/  FSEL R107, R81, -INF , !P6 ;  /* 0xff800000516b7808 */ /* 0x000fe20007000000 */
[----:B----4-:R-:W-:Y:S01]  /*e130*/  FFMA.FTZ R141, R0, R64, R141 ;  /* 0x00000040008d7223 */ /* 0x010fe2000001008d */
[----:B------:R-:W-:Y:S01]  /*e140*/  FSEL R189, R149, -INF , !P0 ;  /* 0xff80000095bd7808 */ /* 0x000fe20004000000 */
[----:B------:R-:W-:Y:S01]  /*e150*/  FMUL.FTZ R42, R42, c[0x0][0x2ec] ;  /* 0x0000bb002a2a7a20 */ /* 0x000fe20000410000 */
[----:B------:R-:W-:Y:S01]  /*e160*/  FSEL R73, R73, -INF , !P5 ;  /* 0xff80000049497808 */ /* 0x000fe20006800000 */
[----:B------:R-:W-:Y:S01]  /*e170*/  FMUL.FTZ R8, R8, c[0x0][0x2ec] ;  /* 0x0000bb0008087a20 */ /* 0x000fe20000410000 */
[----:B------:R-:W-:Y:S01]  /*e180*/  MUFU.TANH R61, R61 ;  /* 0x0000003d003d7308 */ /* 0x000fe20000002400 */
[----:B------:R-:W-:Y:S01]  /*e190*/  ISETP.GE.AND P5, PT, R26, R50, PT ;  /* 0x000000321a00720c */ /* 0x000fe20003fa6270 */
[----:B---3--:R-:W-:Y:S01]  /*e1a0*/  FFMA.FTZ R155, R0, R12, R155 ;  /* 0x0000000c009b7223 */ /* 0x008fe2000001009b */
[-C--:B------:R-:W-:Y:S01]  /*e1b0*/  ISETP.GE.AND P3, PT, R140, R50.reuse, PT ;  /* 0x000000328c00720c */ /* 0x080fe20003f66270 */
[----:B------:R-:W-:Y:S01]  /*e1c0*/  FMUL.FTZ R10, R10, c[0x0][0x2ec] ;  /* 0x0000bb000a0a7a20 */ /* 0x000fe20000410000 */
[----:B------:R-:W-:Y:S01]  /*e1d0*/  FSEL R109, R109, -INF , !P5 ;  /* 0xff8000006d6d7808 */ /* 0x000fe20006800000 */
[----:B------:R-:W-:Y:S01]  /*e1e0*/  FMUL.FTZ R9, R9, c[0x0][0x2ec] ;  /* 0x0000bb0009097a20 */ /* 0x000fe20000410000 */
[-C--:B------:R-:W-:Y:S01]  /*e1f0*/  ISETP.GE.AND P5, PT, R138, R50.reuse, PT ;  /* 0x000000328a00720c */ /* 0x080fe20003fa6270 */
[----:B------:R-:W2:Y:S01]  /*e200*/  I2F R111, R84 ;  /* 0x00000054006f7306 */ /* 0x000ea20000201400 */
[----:B------:R-:W-:Y:S01]  /*e210*/  ISETP.GE.AND P6, PT, R74, R50, PT ;  /* 0x000000324a00720c */ /* 0x000fe20003fc6270 */
[----:B------:R-:W-:Y:S01]  /*e220*/  FMUL.FTZ R11, R11, c[0x0][0x2ec] ;  /* 0x0000bb000b0b7a20 */ /* 0x000fe20000410000 */
[----:B------:R-:W-:Y:S01]  /*e230*/  FSEL R147, R145, -INF , !P5 ;  /* 0xff80000091937808 */ /* 0x000fe20006800000 */
[----:B-1----:R-:W-:Y:S01]  /*e240*/  FFMA.FTZ R145, R0, R12, R157 ;  /* 0x0000000c00917223 */ /* 0x002fe2000001009d */
[----:B------:R-:W-:-:S02]  /*e250*/  FSEL R143, R143, -INF , !P1 ;  /* 0xff8000008f8f7808 */ /* 0x000fc40004800000 */
[----:B------:R-:W-:Y:S01]  /*e260*/  FSEL R149, R75, -INF , !P4 ;  /* 0xff8000004b957808 */ /* 0x000fe20006000000 */
[----:B------:R-:W-:Y:S01]  /*e270*/  I2F R63, R92 ;  /* 0x0000005c003f7306 */ /* 0x000fe20000201400 */
[----:B------:R-:W-:Y:S02]  /*e280*/  ISETP.GE.AND P1, PT, R74, R49, PT ;  /* 0x000000314a00720c */ /* 0x000fe40003f26270 */
[----:B------:R-:W-:Y:S02]  /*e290*/  ISETP.GE.AND P4, PT, R84, R50, PT ;  /* 0x000000325400720c */ /* 0x000fe40003f86270 */
[----:B------:R-:W-:Y:S01]  /*e2a0*/  FSEL R195, R141, -INF , !P3 ;  /* 0xff8000008dc37808 */ /* 0x000fe20005800000 */
[C---:B------:R-:W-:Y:S01]  /*e2b0*/  FFMA.FTZ R141, R0.reuse, R66, R151 ;  /* 0x00000042008d7223 */ /* 0x040fe20000010097 */
[----:B------:R-:W-:Y:S01]  /*e2c0*/  FSEL R187, R155, -INF , !P6 ;  /* 0xff8000009bbb7808 */ /* 0x000fe20007000000 */
[----:B------:R-:W1:Y:S01]  /*e2d0*/  MUFU.TANH R105, R56 ;  /* 0x0000003800697308 */ /* 0x000e620000002400 */
[----:B--2---:R-:W-:Y:S01]  /*e2e0*/  FFMA.FTZ R61, R0, R111, R61 ;  /* 0x0000006f003d7223 */ /* 0x004fe2000001003d */
[----:B------:R-:W-:-:S02]  /*e2f0*/  ISETP.GE.AND P6, PT, R92, R50, PT ;  /* 0x000000325c00720c */ /* 0x000fc40003fc6270 */
[----:B------:R-:W-:Y:S02]  /*e300*/  FSEL R145, R145, -INF , !P1 ;  /* 0xff80000091917808 */ /* 0x000fe40004800000 */
[----:B------:R-:W-:Y:S02]  /*e310*/  FSEL R133, R61, -INF , !P4 ;  /* 0xff8000003d857808 */ /* 0x000fe40006000000 */
[----:B------:R-:W-:Y:S01]  /*e320*/  I2F R95, R94 ;  /* 0x0000005e005f7306 */ /* 0x000fe20000201400 */
[----:B------:R-:W-:Y:S02]  /*e330*/  IADD3 R22, R2, 0x69, RZ ;  /* 0x0000006902167810 */ /* 0x000fe40007ffe0ff */
[----:B------:R-:W-:Y:S02]  /*e340*/  ISETP.GE.AND P1, PT, R92, R49, PT ;  /* 0x000000315c00720c */ /* 0x000fe40003f26270 */
[-C--:B------:R-:W-:Y:S02]  /*e350*/  ISETP.GE.AND P4, PT, R94, R50.reuse, PT ;  /* 0x000000325e00720c */ /* 0x080fe40003f86270 */
[----:B------:R-:W-:Y:S01]  /*e360*/  ISETP.GE.AND P2, PT, R128, R50, PT ;  /* 0x000000328000720c */ /* 0x000fe20003f46270 */
[----:B------:R-:W2:Y:S01]  /*e370*/  MUFU.TANH R58, R58 ;  /* 0x0000003a003a7308 */ /* 0x000ea20000002400 */
[----:B-1----:R-:W-:Y:S01]  /*e380*/  FFMA.FTZ R105, R0, R63, R105 ;  /* 0x0000003f00697223 */ /* 0x002fe20000010069 */
[----:B------:R-:W-:-:S02]  /*e390*/  IADD3 R20, R2, 0x71, RZ ;  /* 0x0000007102147810 */ /* 0x000fc40007ffe0ff */
[-C--:B------:R-:W-:Y:S02]  /*e3a0*/  ISETP.GE.AND P3, PT, R80, R50.reuse, PT ;  /* 0x000000325000720c */ /* 0x080fe40003f66270 */
[----:B------:R-:W-:Y:S02]  /*e3b0*/  FSEL R131, R105, -INF , !P6 ;  /* 0xff80000069837808 */ /* 0x000fe40007000000 */
[----:B------:R-:W1:Y:S01]  /*e3c0*/  MUFU.TANH R52, R52 ;  /* 0x0000003400347308 */ /* 0x000e620000002400 */
[-C--:B------:R-:W-:Y:S02]  /*e3d0*/  ISETP.GE.AND P5, PT, R96, R50.reuse, PT ;  /* 0x000000326000720c */ /* 0x080fe40003fa6270 */
[----:B------:R-:W-:Y:S02]  /*e3e0*/  FSEL R85, R85, -INF , !P2 ;  /* 0xff80000055557808 */ /* 0x000fe40005000000 */
[----:B------:R-:W-:Y:S02]  /*e3f0*/  IADD3 R56, R2, 0x61, RZ ;  /* 0x0000006102387810 */ /* 0x000fe40007ffe0ff */
[----:B------:R-:W-:Y:S01]  /*e400*/  ISETP.GE.AND P2, PT, R98, R50, PT ;  /* 0x000000326200720c */ /* 0x000fe20003f46270 */
[----:B------:R-:W3:Y:S01]  /*e410*/  I2F R18, R80 ;  /* 0x0000005000127306 */ /* 0x000ee20000201400 */
[----:B--2---:R-:W-:Y:S01]  /*e420*/  FFMA.FTZ R58, R0, R63, R58 ;  /* 0x0000003f003a7223 */ /* 0x004fe2000001003a */
[----:B------:R-:W-:-:S02]  /*e430*/  ISETP.GE.AND P0, PT, R80, R49, PT ;  /* 0x000000315000720c */ /* 0x000fc40003f06270 */
[----:B------:R-:W-:Y:S02]  /*e440*/  FSEL R207, R207, -INF , !P2 ;  /* 0xff800000cfcf7808 */ /* 0x000fe40005000000 */
[----:B------:R-:W-:Y:S02]  /*e450*/  FSEL R113, R58, -INF , !P1 ;  /* 0xff8000003a717808 */ /* 0x000fe40004800000 */
[----:B------:R-:W-:Y:S01]  /*e460*/  MUFU.TANH R67, R67 ;  /* 0x0000004300437308 */ /* 0x000fe20000002400 */
[----:B-1----:R-:W-:Y:S01]  /*e470*/  FFMA.FTZ R52, R0, R95, R52 ;  /* 0x0000005f00347223 */ /* 0x002fe20000010034 */
[----:B------:R-:W-:Y:S02]  /*e480*/  ISETP.GE.AND P1, PT, R22, R49, PT ;  /* 0x000000311600720c */ /* 0x000fe40003f26270 */
[----:B------:R-:W-:Y:S02]  /*e490*/  IADD3 R26, R2, 0x70, RZ ;  /* 0x00000070021a7810 */ /* 0x000fe40007ffe0ff */
[----:B------:R-:W-:-:S02]  /*e4a0*/  FSEL R105, R52, -INF , !P4 ;  /* 0xff80000034697808 */ /* 0x000fc40006000000 */
[----:B------:R-:W1:Y:S01]  /*e4b0*/  I2F R62, R96 ;  /* 0x00000060003e7306 */ /* 0x000e620000201400 */
[----:B---3--:R-:W-:Y:S01]  /*e4c0*/  FFMA.FTZ R151, R0, R18, R153 ;  /* 0x0000001200977223 */ /* 0x008fe20000010099 */
[----:B------:R-:W-:Y:S01]  /*e4d0*/  ISETP.GE.AND P4, PT, R22, R50, PT ;  /* 0x000000321600720c */ /* 0x000fe20003f86270 */
[----:B------:R-:W-:Y:S01]  /*e4e0*/  FFMA.FTZ R139, R0, R18, R159 ;  /* 0x00000012008b7223 */ /* 0x000fe2000001009f */
[-C--:B------:R-:W-:Y:S02]  /*e4f0*/  ISETP.GE.AND P2, PT, R72, R49.reuse, PT ;  /* 0x000000314800720c */ /* 0x080fe40003f46270 */
[----:B------:R-:W-:Y:S02]  /*e500*/  FSEL R151, R151, -INF , !P3 ;  /* 0xff80000097977808 */ /* 0x000fe40005800000 */
[----:B------:R-:W2:Y:S01]  /*e510*/  MUFU.TANH R82, R82 ;  /* 0x0000005200527308 */ /* 0x000ea20000002400 */
[----:B------:R-:W-:Y:S02]  /*e520*/  ISETP.GE.AND P3, PT, R86, R49, PT ;  /* 0x000000315600720c */ /* 0x000fe40003f66270 */
[----:B------:R-:W-:-:S02]  /*e530*/  FSEL R139, R139, -INF , !P0 ;  /* 0xff8000008b8b7808 */ /* 0x000fc40004000000 */
[----:B------:R-:W-:Y:S02]  /*e540*/  ISETP.GE.AND P0, PT, R84, R49, PT ;  /* 0x000000315400720c */ /* 0x000fe40003f06270 */
[----:B------:R-:W-:Y:S01]  /*e550*/  IADD3 R16, R2, 0x78, RZ ;  /* 0x0000007802107810 */ /* 0x000fe20007ffe0ff */
[----:B------:R-:W3:Y:S01]  /*e560*/  I2F R93, R86 ;  /* 0x00000056005d7306 */ /* 0x000ee20000201400 */
[----:B-1----:R-:W-:Y:S01]  /*e570*/  FFMA.FTZ R67, R0, R62, R67 ;  /* 0x0000003e00437223 */ /* 0x002fe20000010043 */
[-C--:B------:R-:W-:Y:S02]  /*e580*/  ISETP.GE.AND P6, PT, R56, R50.reuse, PT ;  /* 0x000000323800720c */ /* 0x080fe40003fc6270 */
[----:B------:R-:W-:Y:S02]  /*e590*/  IADD3 R159, R166, 0x800, RZ ;  /* 0x00000800a69f7810 */ /* 0x000fe40007ffe0ff */
[----:B------:R-:W-:Y:S02]  /*e5a0*/  FSEL R135, R67, -INF , !P5 ;  /* 0xff80000043877808 */ /* 0x000fe40006800000 */
[----:B------:R-:W1:Y:S01]  /*e5b0*/  MUFU.TANH R24, R24 ;  /* 0x0000001800187308 */ /* 0x000e620000002400 */
[----:B--2---:R-:W-:Y:S01]  /*e5c0*/  FFMA.FTZ R82, R0, R111, R82 ;  /* 0x0000006f00527223 */ /* 0x004fe20000010052 */
[----:B------:R-:W-:-:S02]  /*e5d0*/  ISETP.GE.AND P5, PT, R86, R50, PT ;  /* 0x000000325600720c */ /* 0x000fc40003fa6270 */
[----:B------:R-:W-:Y:S02]  /*e5e0*/  IADD3 R157, R166, 0x1800, RZ ;  /* 0x00001800a69d7810 */ /* 0x000fe40007ffe0ff */
[----:B------:R-:W-:Y:S02]  /*e5f0*/  FSEL R115, R82, -INF , !P0 ;  /* 0xff80000052737808 */ /* 0x000fe40004000000 */
[----:B------:R-:W2:Y:S01]  /*e600*/  MUFU.TANH R25, R25 ;  /* 0x0000001900197308 */ /* 0x000ea20000002400 */
[----:B---3--:R-:W-:Y:S01]  /*e610*/  FFMA.FTZ R30, R0, R93, R30 ;  /* 0x0000005d001e7223 */ /* 0x008fe2000001001e */
[----:B------:R-:W-:Y:S02]  /*e620*/  ISETP.GE.AND P0, PT, R94, R49, PT ;  /* 0x000000315e00720c */ /* 0x000fe40003f06270 */
[----:B------:R-:W-:Y:S02]  /*e630*/  IADD3 R155, R166, 0x2800, RZ ;  /* 0x00002800a69b7810 */ /* 0x000fe40007ffe0ff */
[----:B------:R-:W-:-:S02]  /*e640*/  FSEL R129, R30, -INF , !P5 ;  /* 0xff8000001e817808 */ /* 0x000fc40006800000 */
[----:B------:R-:W-:Y:S01]  /*e650*/  I2F R213, R28 ;  /* 0x0000001c00d57306 */ /* 0x000fe20000201400 */
[----:B-1----:R-:W-:Y:S01]  /*e660*/  FFMA.FTZ R111, R0, R93, R24 ;  /* 0x0000005d006f7223 */ /* 0x002fe20000010018 */
[----:B------:R-:W-:Y:S02]  /*e670*/  ISETP.GE.AND P5, PT, R28, R50, PT ;  /* 0x000000321c00720c */ /* 0x000fe40003fa6270 */
        /* <DEDUP_REMOVED lines=8> */
[----:B------:R-:W-:-:S04]  /*e700*/  ISETP.GE.AND P2, PT, R70, R49, PT ;  /* 0x000000314600720c */ /* 0x000fc80003f46270 */
[----:B------:R-:W-:Y:S02]  /*e710*/  FSEL R141, R141, -INF , !P2 ;  /* 0xff8000008d8d7808 */ /* 0x000fe40005000000 */
[----:B------:R-:W-:Y:S01]  /*e720*/  ISETP.GE.AND P2, PT, R96, R49, PT ;  /* 0x000000316000720c */ /* 0x000fe20003f46270 */
[----:B------:R-:W3:Y:S01]  /*e730*/  MUFU.TANH R103, R103 ;  /* 0x0000006700677308 */ /* 0x000ee20000002400 */
[----:B-1----:R-:W-:-:S05]  /*e740*/  FFMA.FTZ R67, R0, R213, R18 ;  /* 0x000000d500437223 */ /* 0x002fca0000010012 */
[----:B------:R-:W-:Y:S02]  /*e750*/  FSEL R67, R67, -INF , !P5 ;  /* 0xff80000043437808 */ /* 0x000fe40006800000 */
[----:B------:R-:W-:Y:S01]  /*e760*/  I2F R31, R22 ;  /* 0x00000016001f7306 */ /* 0x000fe20000201400 */
[----:B--2---:R-:W-:Y:S01]  /*e770*/  FFMA.FTZ R54, R0, R95, R54 ;  /* 0x0000005f00367223 */ /* 0x004fe20000010036 */
[----:B------:R-:W-:-:S04]  /*e780*/  ISETP.GE.AND P5, PT, R20, R49, PT ;  /* 0x000000311400720c */ /* 0x000fc80003fa6270 */
[----:B------:R-:W-:Y:S02]  /*e790*/  FSEL R61, R54, -INF , !P0 ;  /* 0xff800000363d7808 */ /* 0x000fe40004000000 */
[----:B------:R-:W-:Y:S01]  /*e7a0*/  I2F R21, R20 ;  /* 0x0000001400157306 */ /* 0x000fe20000201400 */
[----:B---3--:R-:W-:Y:S01]  /*e7b0*/  FFMA.FTZ R103, R0, R62, R103 ;  /* 0x0000003e00677223 */ /* 0x008fe20000010067 */
[----:B------:R-:W-:-:S04]  /*e7c0*/  ISETP.GE.AND P0, PT, R26, R50, PT ;  /* 0x000000321a00720c */ /* 0x000fc80003f06270 */
[----:B------:R-:W-:Y:S02]  /*e7d0*/  FSEL R117, R103, -INF , !P2 ;  /* 0xff80000067757808 */ /* 0x000fe40005000000 */
[----:B------:R-:W1:Y:S01]  /*e7e0*/  MUFU.TANH R22, R43 ;  /* 0x0000002b00167308 */ /* 0x000e620000002400 */
[-C--:B------:R-:W-:Y:S02]  /*e7f0*/  ISETP.GE.AND P2, PT, R56, R49.reuse, PT ;  /* 0x000000313800720c */ /* 0x080fe40003f46270 */
[----:B------:R-:W-:Y:S02]  /*e800*/  P2R R18, PR, RZ, 0x1 ;  /* 0x00000001ff127803 */ /* 0x000fe40000000000 */
[----:B------:R-:W-:-:S03]  /*e810*/  ISETP.GE.AND P0, PT, R26, R49, PT ;  /* 0x000000311a00720c */ /* 0x000fc60003f06270 */
[----:B------:R-:W-:Y:S08]  /*e820*/  I2F R29, R56 ;  /* 0x00000038001d7306 */ /* 0x000ff00000201400 */
[----:B------:R-:W2:Y:S01]  /*e830*/  MUFU.TANH R59, R59 ;  /* 0x0000003b003b7308 */ /* 0x000ea20000002400 */
[----:B-1----:R-:W-:-:S07]  /*e840*/  FFMA.FTZ R22, R0, R21, R22 ;  /* 0x0000001500167223 */ /* 0x002fce0000010016 */
[----:B------:R-:W1:Y:S08]  /*e850*/  MUFU.TANH R55, R55 ;  /* 0x0000003700377308 */ /* 0x000e700000002400 */
[----:B------:R1:W3:Y:S01]  /*e860*/  MUFU.TANH R12, R45 ;  /* 0x0000002d000c7308 */ /* 0x0002e20000002400 */
[----:B--2---:R-:W-:-:S05]  /*e870*/  FFMA.FTZ R59, R0, R29, R59 ;  /* 0x0000001d003b7223 */ /* 0x004fca000001003b */
[----:B------:R-:W-:Y:S02]  /*e880*/  FSEL R103, R59, -INF , !P6 ;  /* 0xff8000003b677808 */ /* 0x000fe40007000000 */
[----:B------:R-:W-:Y:S01]  /*e890*/  I2F R77, R26 ;  /* 0x0000001a004d7306 */ /* 0x000fe20000201400 */
[----:B------:R-:W-:-:S07]  /*e8a0*/  ISETP.GE.AND P6, PT, R16, R50, PT ;  /* 0x000000321000720c */ /* 0x000fce0003fc6270 */
[----:B------:R-:W2:Y:S01]  /*e8b0*/  MUFU.TANH R15, R15 ;  /* 0x0000000f000f7308 */ /* 0x000ea20000002400 */
[----:B-1----:R-:W-:Y:S01]  /*e8c0*/  FFMA.FTZ R45, R0, R29, R55 ;  /* 0x0000001d002d7223 */ /* 0x002fe20000010037 */
[----:B------:R-:W-:Y:S01]  /*e8d0*/  FSEL R29, R22, -INF , !P5 ;  /* 0xff800000161d7808 */ /* 0x000fe20006800000 */
[----:B---3--:R-:W-:Y:S01]  /*e8e0*/  FFMA.FTZ R12, R0, R31, R12 ;  /* 0x0000001f000c7223 */ /* 0x008fe2000001000c */
[----:B------:R-:W-:Y:S02]  /*e8f0*/  ISETP.GE.AND P5, PT, R48, 0x2, PT ;  /* 0x000000023000780c */ /* 0x000fe40003fa6270 */
[----:B------:R-:W-:Y:S02]  /*e900*/  FSEL R45, R45, -INF , !P2 ;  /* 0xff8000002d2d7808 */ /* 0x000fe40005000000 */
[----:B------:R-:W1:Y:S01]  /*e910*/  MUFU.TANH R40, R40 ;  /* 0x0000002800287308 */ /* 0x000e620000002400 */
[----:B------:R-:W-:Y:S02]  /*e920*/  FSEL R63, R12, -INF , !P4 ;  /* 0xff8000000c3f7808 */ /* 0x000fe40006000000 */
[----:B------:R-:W-:-:S02]  /*e930*/  ISETP.GE.AND P2, PT, R20, R50, PT ;  /* 0x000000321400720c */ /* 0x000fc40003f46270 */
[----:B------:R-:W-:-:S03]  /*e940*/  ISETP.NE.AND P4, PT, R18, RZ, PT ;  /* 0x000000ff1200720c */ /* 0x000fc60003f85270 */
[----:B------:R-:W3:Y:S01]  /*e950*/  MUFU.TANH R24, R41 ;  /* 0x0000002900187308 */ /* 0x000ee20000002400 */
[----:B--2---:R-:W-:-:S07]  /*e960*/  FFMA.FTZ R15, R0, R31, R15 ;  /* 0x0000001f000f7223 */ /* 0x004fce000001000f */
[----:B------:R-:W2:Y:S01]  /*e970*/  MUFU.TANH R28, R42 ;  /* 0x0000002a001c7308 */ /* 0x000ea20000002400 */
[----:B-1----:R-:W-:-:S05]  /*e980*/  FFMA.FTZ R38, R0, R77, R40 ;  /* 0x0000004d00267223 */ /* 0x002fca0000010028 */
[----:B------:R-:W-:Y:S02]  /*e990*/  FSEL R38, R38, -INF , !P4 ;  /* 0xff80000026267808 */ /* 0x000fe40006000000 */
[----:B------:R-:W1:Y:S01]  /*e9a0*/  MUFU.TANH R14, R14 ;  /* 0x0000000e000e7308 */ /* 0x000e620000002400 */
[----:B---3--:R-:W-:Y:S01]  /*e9b0*/  FFMA.FTZ R24, R0, R21, R24 ;  /* 0x0000001500187223 */ /* 0x008fe20000010018 */
[----:B------:R-:W-:Y:S02]  /*e9c0*/  FSEL R41, R15, -INF , !P1 ;  /* 0xff8000000f297808 */ /* 0x000fe40004800000 */
[-C--:B------:R-:W-:Y:S02]  /*e9d0*/  ISETP.GE.AND P4, PT, R2, R50.reuse, PT ;  /* 0x000000320200720c */ /* 0x080fe40003f86270 */
[----:B------:R-:W-:Y:S02]  /*e9e0*/  FSEL R37, R24, -INF , !P2 ;  /* 0xff80000018257808 */ /* 0x000fe40005000000 */
[----:B------:R-:W-:Y:S01]  /*e9f0*/  I2F R25, R16 ;  /* 0x0000001000197306 */ /* 0x000fe20000201400 */
[----:B--2---:R-:W-:Y:S01]  /*ea00*/  FFMA.FTZ R28, R0, R77, R28 ;  /* 0x0000004d001c7223 */ /* 0x004fe2000001001c */
[----:B------:R-:W-:Y:S01]  /*ea10*/  ISETP.GE.AND P1, PT, R2, R49, PT ;  /* 0x000000310200720c */ /* 0x000fe20003f26270 */
[----:B------:R-:W-:Y:S01]  /*ea20*/  FFMA.FTZ R2, R0, R51, R104 ;  /* 0x0000003300027223 */ /* 0x000fe20000010068 */
[----:B------:R-:W-:-:S02]  /*ea30*/  ISETP.GE.AND P2, PT, R6, R50, PT ;  /* 0x000000320600720c */ /* 0x000fc40003f46270 */
[----:B------:R-:W-:Y:S02]  /*ea40*/  FSEL R31, R28, -INF , !P0 ;  /* 0xff8000001c1f7808 */ /* 0x000fe40004000000 */
[----:B------:R2:W-:Y:S01]  /*ea50*/  I2F R53, R6 ;  /* 0x0000000600357306 */ /* 0x0005e20000201400 */
[----:B-1----:R-:W-:Y:S01]  /*ea60*/  FFMA.FTZ R14, R0, R213, R14 ;  /* 0x000000d5000e7223 */ /* 0x002fe2000001000e */
[----:B------:R-:W-:Y:S01]  /*ea70*/  BAR.SYNC.DEFER_BLOCKING 0x0 ;  /* 0x0000000000007b1d */ /* 0x000fe20000010000 */
[-C--:B------:R-:W-:Y:S02]  /*ea80*/  ISETP.GE.AND P0, PT, R6, R49.reuse, PT ;  /* 0x000000310600720c */ /* 0x080fe40003f06270 */
[----:B------:R-:W-:Y:S02]  /*ea90*/  FSEL R2, R2, -INF , !P4 ;  /* 0xff80000002027808 */ /* 0x000fe40006000000 */
[----:B------:R-:W-:Y:S01]  /*eaa0*/  FSEL R43, R14, -INF , !P3 ;  /* 0xff8000000e2b7808 */ /* 0x000fe20005800000 */
[----:B------:R-:W1:Y:S01]  /*eab0*/  MUFU.TANH R8, R8 ;  /* 0x0000000800087308 */ /* 0x000e620000002400 */
[----:B------:R-:W-:-:S07]  /*eac0*/  ISETP.GE.AND P3, PT, R16, R49, PT ;  /* 0x000000311000720c */ /* 0x000fce0003f66270 */
[----:B------:R-:W3:Y:S01]  /*ead0*/  MUFU.TANH R10, R10 ;  /* 0x0000000a000a7308 */ /* 0x000ee20000002400 */
[----:B--2---:R-:W-:-:S05]  /*eae0*/  FFMA.FTZ R6, R0, R51, R112 ;  /* 0x0000003300067223 */ /* 0x004fca0000010070 */
[----:B------:R-:W-:Y:S02]  /*eaf0*/  FSEL R6, R6, -INF , !P1 ;  /* 0xff80000006067808 */ /* 0x000fe40004800000 */
[----:B------:R-:W2:Y:S01]  /*eb00*/  MUFU.TANH R9, R9 ;  /* 0x0000000900097308 */ /* 0x000ea20000002400 */
[----:B-1----:R-:W-:-:S05]  /*eb10*/  FFMA.FTZ R8, R0, R25, R8 ;  /* 0x0000001900087223 */ /* 0x002fca0000010008 */
[----:B------:R-:W-:Y:S02]  /*eb20*/  FSEL R36, R8, -INF , !P6 ;  /* 0xff80000008247808 */ /* 0x000fe40007000000 */
[----:B------:R-:W1:Y:S01]  /*eb30*/  MUFU.TANH R11, R11 ;  /* 0x0000000b000b7308 */ /* 0x000e620000002400 */
[----:B---3--:R-:W-:-:S05]  /*eb40*/  FFMA.FTZ R10, R0, R25, R10 ;  /* 0x00000019000a7223 */ /* 0x008fca000001000a */
[----:B------:R-:W-:Y:S01]  /*eb50*/  FSEL R21, R10, -INF , !P3 ;  /* 0xff8000000a157808 */ /* 0x000fe20005800000 */
[----:B--2---:R-:W-:-:S05]  /*eb60*/  FFMA.FTZ R9, R0, R53, R9 ;  /* 0x0000003500097223 */ /* 0x004fca0000010009 */
[----:B------:R-:W-:Y:S01]  /*eb70*/  FSEL R35, R9, -INF , !P2 ;  /* 0xff80000009237808 */ /* 0x000fe20005000000 */
[----:B-1----:R-:W-:-:S05]  /*eb80*/  FFMA.FTZ R20, R0, R53, R11 ;  /* 0x0000003500147223 */ /* 0x002fca000001000b */
        /* <DEDUP_REMOVED lines=46> */
[----:B------:R-:W-:Y:S01]  /*ee70*/  MOV R8, c[0x0][0x2d0] ;  /* 0x0000b40000087a02 */ /* 0x000fe20000000f00 */
[----:B------:R-:W-:-:S04]  /*ee80*/  IMAD.IADD R3, R3, 0x1, -R7 ;  /* 0x0000000103037824 */ /* 0x000fc800078e0a07 */
        /* <DEDUP_REMOVED lines=14> */
.L_x_6964:
[----:B------:R-:W-:-:S05]  /*ef70*/  IMAD.MOV.U32 R12, RZ, RZ, c[0x0][0x198] ;  /* 0x00006600ff0c7624 */ /* 0x000fca00078e00ff */
[----:B------:R-:W-:-:S04]  /*ef80*/  LEA R12, -R12, RZ, 0x7 ;  /* 0x000000ff0c0c7211 */ /* 0x000fc800078e39ff */
[----:B------:R-:W-:Y:S02]  /*ef90*/  SHF.R.S32.HI R11, RZ, 0x1f, R12 ;  /* 0x0000001fff0b7819 */ /* 0x000fe4000001140c */
.L_x_6965:
        /* <DEDUP_REMOVED lines=12> */
[----:B------:R-:W-:-:S04]  /*f060*/  @!P0 IMAD.WIDE.U32 R52, R52, 0x50, R14 ;  /* 0x0000005034348825 */ /* 0x000fc800078e000e */
[----:B------:R-:W-:Y:S01]  /*f070*/  @!P0 IMAD.WIDE.U32 R32, R32, 0x60, R14 ;  /* 0x0000006020208825 */ /* 0x000fe200078e000e */
[----:B------:R-:W-:-:S03]  /*f080*/  @!P0 LEA R15, P1, R7, R124, 0x5 ;  /* 0x0000007c070f8211 */ /* 0x000fc600078228ff */
[----:B------:R-:W-:Y:S02]  /*f090*/  @!P0 IMAD.MOV.U32 R3, RZ, RZ, c[0x0][0x19c] ;  /* 0x00006700ff038624 */ /* 0x000fe400078e00ff */
[----:B------:R-:W-:Y:S02]  /*f0a0*/  @!P0 IMAD.MOV.U32 R9, RZ, RZ, c[0x0][0x198] ;  /* 0x00006600ff098624 */ /* 0x000fe400078e00ff */
[----:B------:R-:W-:Y:S01]  /*f0b0*/  @!P0 IMAD.MOV.U32 R8, RZ, RZ, c[0x0][0x19c] ;  /* 0x00006700ff088624 */ /* 0x000fe200078e00ff */
[----:B------:R-:W-:Y:S01]  /*f0c0*/  @!P0 LEA.HI.X R14, R7, R127, R3, 0x5, P1 ;  /* 0x0000007f070e8211 */ /* 0x000fe200008f2c03 */
[----:B------:R-:W-:Y:S01]  /*f0d0*/  @!P0 IMAD.MOV.U32 R55, RZ, RZ, c[0x0][0x198] ;  /* 0x00006600ff378624 */ /* 0x000fe200078e00ff */
[----:B------:R-:W-:Y:S01]  /*f0e0*/  @!P0 LEA R25, P2, R9, R124, 0x6 ;  /* 0x0000007c09198211 */ /* 0x000fe200078430ff */
[----:B------:R-:W-:Y:S01]  /*f0f0*/  @!P0 IMAD.MOV.U32 R126, RZ, RZ, R124 ;  /* 0x000000ffff7e8224 */ /* 0x000fe200078e007c */
[----:B------:R-:W-:Y:S01]  /*f100*/  @!P0 IADD3 R18, P1, R12, R52, RZ ;  /* 0x000000340c128210 */ /* 0x000fe20007f3e0ff */
[----:B------:R-:W-:-:S02]  /*f110*/  @!P0 IMAD.MOV.U32 R7, RZ, RZ, c[0x0][0x19c] ;  /* 0x00006700ff078624 */ /* 0x000fc400078e00ff */
[----:B------:R-:W-:Y:S02]  /*f120*/  @!P0 IMAD R8, R8, 0x50, RZ ;  /* 0x0000005008088824 */ /* 0x000fe400078e02ff */
[----:B------:R-:W-:Y:S01]  /*f130*/  @!P0 IMAD.WIDE.U32 R54, R55, 0x30, R126 ;  /* 0x0000003037368825 */ /* 0x000fe200078e007e */
[----:B------:R-:W-:Y:S02]  /*f140*/  @!P0 LEA.HI.X R22, R9, R127, R7, 0x6, P2 ;  /* 0x0000007f09168211 */ /* 0x000fe400010f3407 */
[----:B------:R-:W-:Y:S01]  /*f150*/  @!P0 IADD3.X R9, R11, R53, R8, P1, !PT ;  /* 0x000000350b098210 */ /* 0x000fe20000ffe408 */
[----:B------:R-:W-:Y:S01]  /*f160*/  @!P0 IMAD.MOV.U32 R10, RZ, RZ, c[0x0][0x19c] ;  /* 0x00006700ff0a8624 */ /* 0x000fe200078e00ff */
[C---:B------:R-:W-:Y:S01]  /*f170*/  @!P0 IADD3 R15, P2, R12.reuse, R15, RZ ;  /* 0x0000000f0c0f8210 */ /* 0x040fe20007f5e0ff */
[----:B------:R-:W-:Y:S01]  /*f180*/  @!P0 IMAD R8, R3, 0x60, RZ ;  /* 0x0000006003088824 */ /* 0x000fe200078e02ff */
[----:B------:R-:W-:Y:S01]  /*f190*/  @!P0 IADD3 R3, P1, R12, R32, RZ ;  /* 0x000000200c038210 */ /* 0x000fe20007f3e0ff */
[----:B------:R-:W-:Y:S01]  /*f1a0*/  @!P0 IMAD R10, R10, 0x30, RZ ;  /* 0x000000300a0a8824 */ /* 0x000fe200078e02ff */
[C---:B------:R-:W-:Y:S01]  /*f1b0*/  @!P0 IADD3 R16, P3, R12.reuse, R54, RZ ;  /* 0x000000360c108210 */ /* 0x040fe20007f7e0ff */
[----:B------:R-:W-:Y:S01]  /*f1c0*/  @!P0 IMAD.X R14, R11, 0x1, R14, P2 ;  /* 0x000000010b0e8824 */ /* 0x000fe200010e060e */
[----:B------:R-:W-:-:S02]  /*f1d0*/  @!P0 LEA R32, P4, R12, R182, 0x1 ;  /* 0x000000b60c208211 */ /* 0x000fc400078808ff */
[C---:B------:R-:W-:Y:S02]  /*f1e0*/  @!P0 IADD3.X R8, R11.reuse, R8, R33, P1, !PT ;  /* 0x000000080b088210 */ /* 0x040fe40000ffe421 */
[----:B------:R-:W-:Y:S02]  /*f1f0*/  @!P0 IADD3.X R7, R11, R55, R10, P3, !PT ;  /* 0x000000370b078210 */ /* 0x000fe40001ffe40a */
[C---:B------:R-:W-:Y:S02]  /*f200*/  @!P0 IADD3 R25, P1, R12.reuse, R25, RZ ;  /* 0x000000190c198210 */ /* 0x040fe40007f3e0ff */
[----:B------:R-:W-:Y:S02]  /*f210*/  @!P0 LEA R52, P3, R15, c[0x0][0x168], 0x1 ;  /* 0x00005a000f348a11 */ /* 0x000fe400078608ff */
[----:B------:R-:W-:Y:S01]  /*f220*/  @!P0 LEA.HI.X R33, R12, R181, R11, 0x1, P4 ;  /* 0x000000b50c218211 */ /* 0x000fe200020f0c0b */
[----:B------:R-:W-:Y:S01]  /*f230*/  @!P0 IMAD.X R22, R11, 0x1, R22, P1 ;  /* 0x000000010b168824 */ /* 0x000fe200008e0616 */
        /* <DEDUP_REMOVED lines=58> */
.L_x_6967:
[----:B------:R-:W-:Y:S05]  /*f5e0*/  BSYNC B0 ;  /* 0x0000000000007941 */ /* 0x000fea0003800000 */
.L_x_6966:
[----:B------:R-:W0:Y:S01]  /*f5f0*/  LDGDEPBAR ;  /* 0x00000000000079af */ /* 0x000e220000000000 */
[----:B------:R-:W-:-:S04]  /*f600*/  LEA R182, P0, R12, R182, 0x1 ;  /* 0x000000b60cb67211 */ /* 0x000fc800078008ff */
[----:B------:R-:W-:Y:S02]  /*f610*/  LEA.HI.X R181, R12, R181, R11, 0x1, P0 ;  /* 0x000000b50cb57211 */ /* 0x000fe400000f0c0b */
.L_x_6963:
        /* <DEDUP_REMOVED lines=63> */
[----:B------:R-:W2:Y:S03]  /*fa10*/  SHFL.BFLY PT, R10, R7, 0x2, 0x1f ;  /* 0x0c401f00070a7f89 */ /* 0x000ea600000e0000 */
[----:B------:R-:W-:Y:S01]  /*fa20*/  IADD3 R162, R4, R164, RZ ;  /* 0x000000a404a27210 */ /* 0x000fe20007ffe0ff */
[----:B------:R-:W3:Y:S04]  /*fa30*/  SHFL.BFLY PT, R8, R9, 0x2, 0x1f ;  /* 0x0c401f0009087f89 */ /* 0x000ee800000e0000 */
[----:B------:R-:W-:Y:S01]  /*fa40*/  LDSM.16.MT88.4 R92, [R164+0x6000] ;  /* 0x00600000a45c783b */ /* 0x000fe20000004200 */
[----:B--2---:R-:W-:-:S02]  /*fa50*/  FMNMX.FTZ R10, R7, R10, !PT ;  /* 0x0000000a070a7209 */ /* 0x004fc40007810000 */
[----:B---3--:R-:W-:-:S03]  /*fa60*/  FMNMX.FTZ R8, R9, R8, !PT ;  /* 0x0000000809087209 */ /* 0x008fc60007810000 */
[----:B------:R-:W2:Y:S04]  /*fa70*/  SHFL.BFLY PT, R3, R10, 0x1, 0x1f ;  /* 0x0c201f000a037f89 */ /* 0x000ea800000e0000 */
[----:B------:R-:W3:Y:S01]  /*fa80*/  SHFL.BFLY PT, R7, R8, 0x1, 0x1f ;  /* 0x0c201f0008077f89 */ /* 0x000ee200000e0000 */
[----:B--2---:R-:W-:-:S04]  /*fa90*/  FMNMX.FTZ R3, R10, R3, !PT ;  /* 0x000000030a037209 */ /* 0x004fc80007810000 */
[C---:B------:R-:W-:Y:S01]  /*faa0*/  FSETP.NEU.FTZ.AND P0, PT, R3.reuse, -INF , PT ;  /* 0xff8000000300780b */ /* 0x040fe20003f1d000 */
[----:B------:R-:W-:-:S05]  /*fab0*/  FMUL.FTZ R42, R3, c[0x0][0x23c] ;  /* 0x00008f00032a7a20 */ /* 0x000fca0000410000 */
[----:B------:R-:W-:-:S05]  /*fac0*/  FSEL R42, R42, RZ, P0 ;  /* 0x000000ff2a2a7208 */ /* 0x000fca0000000000 */
[--C-:B------:R-:W-:Y:S01]  /*fad0*/  FFMA.FTZ R51, R2, c[0x0][0x23c], -R42.reuse ;  /* 0x00008f0002337a23 */ /* 0x100fe2000001082a */
[----:B---3--:R-:W-:Y:S01]  /*fae0*/  FMNMX.FTZ R2, R8, R7, !PT ;  /* 0x0000000708027209 */ /* 0x008fe20007810000 */
[--C-:B------:R-:W-:Y:S02]  /*faf0*/  FFMA.FTZ R30, R87, c[0x0][0x23c], -R42.reuse ;  /* 0x00008f00571e7a23 */ /* 0x100fe4000001082a */
[--C-:B-1----:R-:W-:Y:S01]  /*fb00*/  FFMA.FTZ R25, R85, c[0x0][0x23c], -R42.reuse ;  /* 0x00008f0055197a23 */ /* 0x102fe2000001082a */
[C---:B------:R-:W-:Y:S01]  /*fb10*/  FSETP.NEU.FTZ.AND P0, PT, R2.reuse, -INF , PT ;  /* 0xff8000000200780b */ /* 0x040fe20003f1d000 */
[----:B------:R-:W1:Y:S01]  /*fb20*/  LDSM.16.MT88.4 R84, [R162+0x6000] ;  /* 0x00600000a254783b */ /* 0x000e620000004200 */
[----:B------:R-:W-:Y:S01]  /*fb30*/  FMUL.FTZ R22, R2, c[0x0][0x23c] ;  /* 0x00008f0002167a20 */ /* 0x000fe20000410000 */
[----:B------:R-:W-:Y:S01]  /*fb40*/  MUFU.EX2 R51, R51 ;  /* 0x0000003300337308 */ /* 0x000fe20000000800 */
[--C-:B------:R-:W-:Y:S01]  /*fb50*/  FFMA.FTZ R40, R161, c[0x0][0x23c], -R42.reuse ;  /* 0x00008f00a1287a23 */ /* 0x100fe2000001082a */
[----:B------:R-:W-:Y:S01]  /*fb60*/  IADD3 R161, R5, R164, RZ ;  /* 0x000000a405a17210 */ /* 0x000fe20007ffe0ff */
[--C-:B------:R-:W-:Y:S01]  /*fb70*/  FFMA.FTZ R46, R71, c[0x0][0x23c], -R42.reuse ;  /* 0x00008f00472e7a23 */ /* 0x100fe2000001082a */
[----:B------:R-:W-:Y:S01]  /*fb80*/  FSEL R22, R22, RZ, P0 ;  /* 0x000000ff16167208 */ /* 0x000fe20000000000 */
[----:B------:R-:W-:Y:S01]  /*fb90*/  FFMA.FTZ R47, R211, c[0x0][0x23c], -R42 ;  /* 0x00008f00d32f7a23 */ /* 0x000fe2000001082a */
[----:B------:R-:W-:Y:S01]  /*fba0*/  IADD3 R160, R4, R161, RZ ;  /* 0x000000a104a07210 */ /* 0x000fe20007ffe0ff */
[----:B------:R-:W2:Y:S01]  /*fbb0*/  LDSM.16.MT88.4 R76, [R161+0x6000] ;  /* 0x00600000a14c783b */ /* 0x000ea20000004200 */
[----:B------:R-:W-:Y:S01]  /*fbc0*/  MUFU.EX2 R40, R40 ;  /* 0x0000002800287308 */ /* 0x000fe20000000800 */
[----:B------:R-:W-:-:S02]  /*fbd0*/  FFMA.FTZ R53, R6, c[0x0][0x23c], -R22 ;  /* 0x00008f0006357a23 */ /* 0x000fc40000010816 */
[--C-:B------:R-:W-:Y:S01]  /*fbe0*/  FFMA.FTZ R52, R19, c[0x0][0x23c], -R22.reuse ;  /* 0x00008f0013347a23 */ /* 0x100fe20000010816 */
[----:B------:R-:W3:Y:S01]  /*fbf0*/  LDSM.16.MT88.4 R4, [R160+0x6000] ;  /* 0x00600000a004783b */ /* 0x000ee20000004200 */
[--C-:B------:R-:W-:Y:S02]  /*fc00*/  FFMA.FTZ R44, R69, c[0x0][0x23c], -R22.reuse ;  /* 0x00008f00452c7a23 */ /* 0x100fe40000010816 */
[--C-:B------:R-:W-:Y:S01]  /*fc10*/  FFMA.FTZ R39, R27, c[0x0][0x23c], -R22.reuse ;  /* 0x00008f001b277a23 */ /* 0x100fe20000010816 */
[----:B------:R-:W4:Y:S01]  /*fc20*/  MUFU.EX2 R46, R46 ;  /* 0x0000002e002e7308 */ /* 0x000f220000000800 */
[----:B------:R-:W-:Y:S01]  /*fc30*/  FFMA.FTZ R28, R13, c[0x0][0x23c], -R22 ;  /* 0x00008f000d1c7a23 */ /* 0x000fe20000010816 */
[----:B------:R-:W-:Y:S01]  /*fc40*/  LDSM.16.MT88.4 R8, [R161+0x6800] ;  /* 0x00680000a108783b */ /* 0x000fe20000004200 */
[--C-:B------:R-:W-:Y:S02]  /*fc50*/  FFMA.FTZ R27, R99, c[0x0][0x23c], -R42.reuse ;  /* 0x00008f00631b7a23 */ /* 0x100fe4000001082a */
[----:B------:R-:W-:Y:S01]  /*fc60*/  FFMA.FTZ R24, R97, c[0x0][0x23c], -R42 ;  /* 0x00008f0061187a23 */ /* 0x000fe2000001082a */
[----:B------:R-:W5:Y:S01]  /*fc70*/  LDSM.16.MT88.4 R12, [R162+0x6800] ;  /* 0x00680000a20c783b */ /* 0x000f620000004200 */
[--C-:B------:R-:W-:Y:S01]  /*fc80*/  FFMA.FTZ R33, R17, c[0x0][0x23c], -R22.reuse ;  /* 0x00008f0011217a23 */ /* 0x100fe20000010816 */
[----:B------:R-:W1:Y:S01]  /*fc90*/  MUFU.EX2 R47, R47 ;  /* 0x0000002f002f7308 */ /* 0x000e620000000800 */
[--C-:B------:R-:W-:Y:S01]  /*fca0*/  FFMA.FTZ R26, R73, c[0x0][0x23c], -R22.reuse ;  /* 0x00008f00491a7a23 */ /* 0x100fe20000010816 */
[----:B------:R-:W2:Y:S01]  /*fcb0*/  LDSM.16.MT88.4 R16, [R164+0x6800] ;  /* 0x00680000a410783b */ /* 0x000ea20000004200 */
[----:B------:R-:W-:-:S02]  /*fcc0*/  FFMA.FTZ R23, R23, c[0x0][0x23c], -R22 ;  /* 0x00008f0017177a23 */ /* 0x000fc40000010816 */
[--C-:B------:R-:W-:Y:S02]  /*fcd0*/  FFMA.FTZ R59, R209, c[0x0][0x23c], -R42.reuse ;  /* 0x00008f00d13b7a23 */ /* 0x100fe4000001082a */
[--C-:B------:R-:W-:Y:S01]  /*fce0*/  FFMA.FTZ R34, R207, c[0x0][0x23c], -R42.reuse ;  /* 0x00008f00cf227a23 */ /* 0x100fe2000001082a */
[----:B------:R-:W-:Y:S01]  /*fcf0*/  MUFU.EX2 R53, R53 ;  /* 0x0000003500357308 */ /* 0x000fe20000000800 */
[----:B----4-:R-:W-:Y:S01]  /*fd00*/  F2FP.PACK_AB R68, R46, R51 ;  /* 0x000000332e44723e */ /* 0x010fe200000000ff */
[--C-:B------:R-:W-:Y:S02]  /*fd10*/  FFMA.FTZ R54, R205, c[0x0][0x23c], -R42.reuse ;  /* 0x00008f00cd367a23 */ /* 0x100fe4000001082a */
[----:B------:R-:W-:Y:S02]  /*fd20*/  FFMA.FTZ R57, R57, c[0x0][0x23c], -R42 ;  /* 0x00008f0039397a23 */ /* 0x000fe4000001082a */
[--C-:B------:R-:W-:Y:S02]  /*fd30*/  FFMA.FTZ R65, R65, c[0x0][0x23c], -R22.reuse ;  /* 0x00008f0041417a23 */ /* 0x100fe40000010816 */
[----:B------:R-:W4:Y:S01]  /*fd40*/  MUFU.EX2 R52, R52 ;  /* 0x0000003400347308 */ /* 0x000f220000000800 */
[----:B-1----:R-:W-:Y:S01]  /*fd50*/  F2FP.PACK_AB R70, R40, R47 ;  /* 0x0000002f2846723e */ /* 0x002fe200000000ff */
[----:B------:R-:W-:-:S02]  /*fd60*/  FFMA.FTZ R56, R203, c[0x0][0x23c], -R22 ;  /* 0x00008f00cb387a23 */ /* 0x000fc40000010816 */
[--C-:B------:R-:W-:Y:S02]  /*fd70*/  FFMA.FTZ R55, R201, c[0x0][0x23c], -R22.reuse ;  /* 0x00008f00c9377a23 */ /* 0x100fe40000010816 */
[----:B------:R-:W-:Y:S02]  /*fd80*/  FFMA.FTZ R32, R199, c[0x0][0x23c], -R22 ;  /* 0x00008f00c7207a23 */ /* 0x000fe40000010816 */
[----:B------:R-:W-:Y:S01]  /*fd90*/  MUFU.EX2 R44, R44 ;  /* 0x0000002c002c7308 */ /* 0x000fe20000000800 */
[----:B------:R-:W-:Y:S02]  /*fda0*/  FFMA.FTZ R60, R107, c[0x0][0x23c], -R42 ;  /* 0x00008f006b3c7a23 */ /* 0x000fe4000001082a */
        /* <DEDUP_REMOVED lines=35> */
[--C-:B------:R-:W-:Y:S01]  /*ffe0*/  FFMA.FTZ R103, R103, c[0x0][0x23c], -R42.reuse ;  /* 0x00008f0067677a23 */ /* 0x100fe2000001082a */
[----:B------:R-:W-:Y:S01]  /*fff0*/  HMMA.16816.F32 R76, R68, R78, RZ ;  /* 0x0000004e444c723c */ /* 0x000fe200000018ff */
[--C-:B------:R-:W-:Y:S01]  /*10000*/  FFMA.FTZ R67, R67, c[0x0][0x23c], -R42.reuse ;  /* 0x00008f0043437a23 */ /* 0x100fe2000001082a */
        /* <DEDUP_REMOVED lines=8> */
[----:B------:R-:W-:Y:S02]  /*10090*/  FFMA.FTZ R36, R36, c[0x0][0x23c], -R42 ;  /* 0x00008f0024247a23 */ /* 0x000fe4000001082a */
[--C-:B------:R-:W-:Y:S01]  /*100a0*/  FFMA.FTZ R31, R31, c[0x0][0x23c], -R22.reuse ;  /* 0x00008f001f1f7a23 */ /* 0x100fe20000010816 */
[----:B------:R-:W-:Y:S01]  /*100b0*/  HMMA.16816.F32 R92, R68, R94, RZ ;  /* 0x0000005e445c723c */ /* 0x000fe200000018ff */
[--C-:B------:R-:W-:Y:S01]  /*100c0*/  FFMA.FTZ R21, R21, c[0x0][0x23c], -R22.reuse ;  /* 0x00008f0015157a23 */ /* 0x100fe20000010816 */
[----:B------:R-:W4:Y:S01]  /*100d0*/  MUFU.EX2 R23, R23 ;  /* 0x0000001700177308 */ /* 0x000f220000000800 */
[----:B------:R-:W-:-:S02]  /*100e0*/  FFMA.FTZ R20, R20, c[0x0][0x23c], -R22 ;  /* 0x00008f0014147a23 */ /* 0x000fc40000010816 */
[----:B------:R-:W-:-:S03]  /*100f0*/  FFMA.FTZ R29, R29, c[0x0][0x23c], -R22 ;  /* 0x00008f001d1d7a23 */ /* 0x000fc60000010816 */
[C---:B---3--:R-:W-:Y:S02]  /*10100*/  HMMA.16816.F32 R72, R68.reuse, R4, RZ ;  /* 0x000000044448723c */ /* 0x048fe400000018ff */
[----:B------:R-:W-:Y:S05]  /*10110*/  MUFU.EX2 R59, R59 ;  /* 0x0000003b003b7308 */ /* 0x000fea0000000800 */
[----:B-1----:R-:W-:Y:S01]  /*10120*/  F2FP.PACK_AB R4, R25, R30 ;  /* 0x0000001e1904723e */ /* 0x002fe200000000ff */
[----:B------:R-:W-:Y:S01]  /*10130*/  HMMA.16816.F32 R68, R68, R6, RZ ;  /* 0x000000064444723c */ /* 0x000fe200000018ff */
[----:B--2---:R-:W-:Y:S01]  /*10140*/  F2FP.PACK_AB R5, R28, R33 ;  /* 0x000000211c05723e */ /* 0x004fe200000000ff */
[----:B------:R-:W1:Y:S05]  /*10150*/  MUFU.EX2 R34, R34 ;  /* 0x0000002200227308 */ /* 0x000e6a0000000800 */
[----:B------:R-:W-:-:S02]  /*10160*/  F2FP.PACK_AB R6, R24, R27 ;  /* 0x0000001b1806723e */ /* 0x000fc400000000ff */
[----:B----4-:R-:W-:Y:S01]  /*10170*/  F2FP.PACK_AB R7, R23, R26 ;  /* 0x0000001a1707723e */ /* 0x010fe200000000ff */
[----:B------:R-:W-:Y:S06]  /*10180*/  MUFU.EX2 R54, R54 ;  /* 0x0000003600367308 */ /* 0x000fec0000000800 */
[C---:B-----5:R-:W-:Y:S02]  /*10190*/  HMMA.16816.F32 R88, R4.reuse, R12, R88 ;  /* 0x0000000c0458723c */ /* 0x060fe40000001858 */
        /* <DEDUP_REMOVED lines=36> */
[----:B------:R-:W5:Y:S02]  /*103e0*/  MUFU.EX2 R102, R102 ;  /* 0x0000006600667308 */ /* 0x000f640000000800 */
[C---:B------:R-:W-:Y:S01]  /*103f0*/  HMMA.16816.F32 R84, R4.reuse, R18, R84 ;  /* 0x000000120454723c */ /* 0x040fe20000001854 */
[----:B------:R-:W-:Y:S05]  /*10400*/  LDSM.16.MT88.4 R16, [R164+0x8000] ;  /* 0x00800000a410783b */ /* 0x000fea0000004200 */
        /* <DEDUP_REMOVED lines=11> */
[C---:B--2---:R-:W-:Y:S02]  /*104c0*/  HMMA.16816.F32 R96, R4.reuse, R12, R96 ;  /* 0x0000000c0460723c */ /* 0x044fe40000001860 */
[----:B------:R-:W-:Y:S06]  /*104d0*/  MUFU.EX2 R139, R139 ;  /* 0x0000008b008b7308 */ /* 0x000fec0000000800 */
[C---:B------:R-:W-:Y:S01]  /*104e0*/  HMMA.16816.F32 R92, R4.reuse, R14, R92 ;  /* 0x0000000e045c723c */ /* 0x040fe2000000185c */
[----:B------:R-:W2:Y:S01]  /*104f0*/  LDSM.16.MT88.4 R12, [R161+0x7800] ;  /* 0x00780000a10c783b */ /* 0x000ea20000004200 */
[----:B------:R-:W4:Y:S08]  /*10500*/  MUFU.EX2 R106, R106 ;  /* 0x0000006a006a7308 */ /* 0x000f300000000800 */
[----:B------:R-:W-:Y:S01]  /*10510*/  MUFU.EX2 R135, R135 ;  /* 0x0000008700877308 */ /* 0x000fe20000000800 */
[C---:B---3--:R-:W-:Y:S07]  /*10520*/  HMMA.16816.F32 R88, R4.reuse, R8, R88 ;  /* 0x000000080458723c */ /* 0x048fee0000001858 */
[----:B------:R-:W3:Y:S01]  /*10530*/  MUFU.EX2 R108, R108 ;  /* 0x0000006c006c7308 */ /* 0x000ee20000000800 */
[C---:B------:R-:W-:Y:S01]  /*10540*/  HMMA.16816.F32 R84, R4.reuse, R10, R84 ;  /* 0x0000000a0454723c */ /* 0x040fe20000001854 */
[----:B------:R-:W1:Y:S06]  /*10550*/  LDSM.16.MT88.4 R8, [R160+0x7800] ;  /* 0x00780000a008783b */ /* 0x000e6c0000004200 */
[----:B------:R-:W-:Y:S08]  /*10560*/  MUFU.EX2 R110, R110 ;  /* 0x0000006e006e7308 */ /* 0x000ff00000000800 */
[----:B------:R-:W-:Y:S01]  /*10570*/  MUFU.EX2 R129, R129 ;  /* 0x0000008100817308 */ /* 0x000fe20000000800 */
[C---:B--2---:R-:W-:Y:S07]  /*10580*/  HMMA.16816.F32 R80, R4.reuse, R12, R80 ;  /* 0x0000000c0450723c */ /* 0x044fee0000001850 */
[----:B------:R-:W-:Y:S01]  /*10590*/  MUFU.EX2 R117, R117 ;  /* 0x0000007500757308 */ /* 0x000fe20000000800 */
[C---:B------:R-:W-:Y:S01]  /*105a0*/  HMMA.16816.F32 R76, R4.reuse, R14, R76 ;  /* 0x0000000e044c723c */ /* 0x040fe2000000184c */
[----:B------:R-:W2:Y:S06]  /*105b0*/  LDSM.16.MT88.4 R12, [R162+0x8000] ;  /* 0x00800000a20c783b */ /* 0x000eac0000004200 */
        /* <DEDUP_REMOVED lines=12> */
[C---:B--2---:R-:W-:Y:S02]  /*10680*/  HMMA.16816.F32 R88, R4.reuse, R12, R88 ;  /* 0x0000000c0458723c */ /* 0x044fe40000001858 */
[----:B------:R-:W-:Y:S06]  /*10690*/  MUFU.EX2 R67, R67 ;  /* 0x0000004300437308 */ /* 0x000fec0000000800 */
[C---:B------:R-:W-:Y:S01]  /*106a0*/  HMMA.16816.F32 R84, R4.reuse, R14, R84 ;  /* 0x0000000e0454723c */ /* 0x040fe20000001854 */
[----:B------:R-:W2:Y:S01]  /*106b0*/  LDSM.16.MT88.4 R12, [R160+0x8000] ;  /* 0x00800000a00c783b */ /* 0x000ea20000004200 */
        /* <DEDUP_REMOVED lines=11> */
[C---:B--2---:R-:W-:Y:S02]  /*10770*/  HMMA.16816.F32 R72, R4.reuse, R12, R72 ;  /* 0x0000000c0448723c */ /* 0x044fe40000001848 */
[----:B------:R-:W-:Y:S06]  /*10780*/  MUFU.EX2 R31, R31 ;  /* 0x0000001f001f7308 */ /* 0x000fec0000000800 */
[----:B------:R-:W-:Y:S01]  /*10790*/  HMMA.16816.F32 R68, R4, R14, R68 ;  /* 0x0000000e0444723c */ /* 0x000fe20000001844 */
[----:B------:R-:W2:Y:S01]  /*107a0*/  LDSM.16.MT88.4 R12, [R161+0x8800] ;  /* 0x00880000a10c783b */ /* 0x000ea20000004200 */
[----:B------:R-:W-:Y:S05]  /*107b0*/  MUFU.EX2 R21, R21 ;  /* 0x0000001500157308 */ /* 0x000fea0000000800 */
[----:B---3--:R-:W-:-:S02]  /*107c0*/  F2FP.PACK_AB R4, R108, R135 ;  /* 0x000000876c04723e */ /* 0x008fc400000000ff */
[----:B------:R-:W-:Y:S01]  /*107d0*/  F2FP.PACK_AB R5, R112, R117 ;  /* 0x000000757005723e */ /* 0x000fe200000000ff */
[----:B------:R-:W-:Y:S01]  /*107e0*/  MUFU.EX2 R20, R20 ;  /* 0x0000001400147308 */ /* 0x000fe20000000800 */
[----:B------:R-:W-:Y:S02]  /*107f0*/  F2FP.PACK_AB R6, R129, R110 ;  /* 0x0000006e8106723e */ /* 0x000fe400000000ff */
[----:B------:R-:W-:-:S07]  /*10800*/  F2FP.PACK_AB R7, R111, R114 ;  /* 0x000000726f07723e */ /* 0x000fce00000000ff */
[C---:B-----5:R-:W-:Y:S08]  /*10810*/  HMMA.16816.F32 R96, R4.reuse, R8, R96 ;  /* 0x000000080460723c */ /* 0x060ff00000001860 */
[C---:B------:R-:W-:Y:S01]  /*10820*/  HMMA.16816.F32 R92, R4.reuse, R10, R92 ;  /* 0x0000000a045c723c */ /* 0x040fe2000000185c */
[----:B------:R-:W3:Y:S07]  /*10830*/  LDSM.16.MT88.4 R8, [R160+0x8800] ;  /* 0x00880000a008783b */ /* 0x000eee0000004200 */
[C---:B-1----:R-:W-:Y:S08]  /*10840*/  HMMA.16816.F32 R88, R4.reuse, R16, R88 ;  /* 0x000000100458723c */ /* 0x042ff00000001858 */
[C---:B--2---:R-:W-:Y:S08]  /*10850*/  HMMA.16816.F32 R80, R4.reuse, R12, R80 ;  /* 0x0000000c0450723c */ /* 0x044ff00000001850 */
[C---:B------:R-:W-:Y:S01]  /*10860*/  HMMA.16816.F32 R76, R4.reuse, R14, R76 ;  /* 0x0000000e044c723c */ /* 0x040fe2000000184c */
[----:B------:R-:W1:Y:S07]  /*10870*/  LDSM.16.MT88.4 R12, [R164+0x9000] ;  /* 0x00900000a40c783b */ /* 0x000e6e0000004200 */
[C---:B------:R-:W-:Y:S01]  /*10880*/  HMMA.16816.F32 R84, R4.reuse, R18, R84 ;  /* 0x000000120454723c */ /* 0x040fe20000001854 */
[----:B------:R-:W-:Y:S07]  /*10890*/  LDSM.16.MT88.4 R16, [R161+0x9000] ;  /* 0x00900000a110783b */ /* 0x000fee0000004200 */
[C---:B---3--:R-:W-:Y:S08]  /*108a0*/  HMMA.16816.F32 R72, R4.reuse, R8, R72 ;  /* 0x000000080448723c */ /* 0x048ff00000001848 */
[----:B------:R-:W-:Y:S01]  /*108b0*/  HMMA.16816.F32 R68, R4, R10, R68 ;  /* 0x0000000a0444723c */ /* 0x000fe20000001844 */
[----:B------:R-:W2:Y:S06]  /*108c0*/  LDSM.16.MT88.4 R8, [R162+0x9000] ;  /* 0x00900000a208783b */ /* 0x000eac0000004200 */
[----:B------:R-:W-:Y:S01]  /*108d0*/  FADD.FTZ R4, R51, R46 ;  /* 0x0000002e33047221 */ /* 0x000fe20000010000 */
[----:B----4-:R-:W-:Y:S01]  /*108e0*/  F2FP.PACK_AB R6, R118, R67 ;  /* 0x000000437606723e */ /* 0x010fe200000000ff */
[----:B------:R-:W-:-:S02]  /*108f0*/  FFMA.FTZ R5, R41, c[0x0][0x23c], -R22 ;  /* 0x00008f0029057a23 */ /* 0x000fc40000010816 */
[----:B------:R-:W-:Y:S02]  /*10900*/  FADD.FTZ R41, R47, R4 ;  /* 0x000000042f297221 */ /* 0x000fe40000010000 */
[----:B------:R3:W4:Y:S01]  /*10910*/  MUFU.EX2 R46, R5 ;  /* 0x00000005002e7308 */ /* 0x0007220000000800 */
[----:B------:R-:W-:Y:S02]  /*10920*/  FADD.FTZ R4, R44, R53 ;  /* 0x000000352c047221 */ /* 0x000fe40000010000 */
[----:B------:R-:W-:Y:S02]  /*10930*/  FADD.FTZ R41, R40, R41 ;  /* 0x0000002928297221 */ /* 0x000fe40000010000 */
[----:B------:R-:W-:Y:S01]  /*10940*/  FADD.FTZ R40, R39, R4 ;  /* 0x0000000427287221 */ /* 0x000fe20000010000 */
[----:B------:R-:W-:Y:S01]  /*10950*/  F2FP.PACK_AB R4, R103, R116 ;  /* 0x000000746704723e */ /* 0x000fe200000000ff */
[--C-:B------:R-:W-:Y:S02]  /*10960*/  FFMA.FTZ R44, R38, c[0x0][0x23c], -R42.reuse ;  /* 0x00008f00262c7a23 */ /* 0x100fe4000001082a */
[----:B------:R-:W-:-:S02]  /*10970*/  FFMA.FTZ R38, R37, c[0x0][0x23c], -R42 ;  /* 0x00008f0025267a23 */ /* 0x000fc4000001082a */
[----:B------:R-:W-:Y:S02]  /*10980*/  FFMA.FTZ R37, R35, c[0x0][0x23c], -R42 ;  /* 0x00008f0023257a23 */ /* 0x000fe4000001082a */
[----:B------:R-:W-:Y:S01]  /*10990*/  FADD.FTZ R42, R30, R41 ;  /* 0x000000291e2a7221 */ /* 0x000fe20000010000 */
[----:B------:R-:W-:Y:S01]  /*109a0*/  MUFU.EX2 R35, R44 ;  /* 0x0000002c00237308 */ /* 0x000fe20000000800 */
[----:B------:R-:W-:Y:S01]  /*109b0*/  FADD.FTZ R33, R33, R40 ;  /* 0x0000002821217221 */ /* 0x000fe20000010000 */
[----:B---3--:R-:W-:Y:S01]  /*109c0*/  F2FP.PACK_AB R5, R45, R124 ;  /* 0x0000007c2d05723e */ /* 0x008fe200000000ff */
[----:B------:R-:W-:Y:S01]  /*109d0*/  FADD.FTZ R42, R25, R42 ;  /* 0x0000002a192a7221 */ /* 0x000fe20000010000 */
[----:B----4-:R-:W-:Y:S01]  /*109e0*/  F2FP.PACK_AB R7, R46, R43 ;  /* 0x0000002b2e07723e */ /* 0x010fe200000000ff */
[----:B------:R-:W-:Y:S02]  /*109f0*/  FADD.FTZ R33, R28, R33 ;  /* 0x000000211c217221 */ /* 0x000fe40000010000 */
[----:B------:R-:W-:Y:S01]  /*10a00*/  FADD.FTZ R27, R27, R42 ;  /* 0x0000002a1b1b7221 */ /* 0x000fe20000010000 */
[----:B------:R-:W3:Y:S01]  /*10a10*/  MUFU.EX2 R38, R38 ;  /* 0x0000002600267308 */ /* 0x000ee20000000800 */
[----:B------:R-:W-:-:S02]  /*10a20*/  FADD.FTZ R26, R26, R33 ;  /* 0x000000211a1a7221 */ /* 0x000fc40000010000 */
[----:B------:R-:W-:Y:S01]  /*10a30*/  FADD.FTZ R24, R24, R27 ;  /* 0x0000001b18187221 */ /* 0x000fe20000010000 */
[C---:B-1----:R-:W-:Y:S01]  /*10a40*/  HMMA.16816.F32 R96, R4.reuse, R12, R96 ;  /* 0x0000000c0460723c */ /* 0x042fe20000001860 */
[----:B------:R-:W-:Y:S02]  /*10a50*/  FADD.FTZ R26, R23, R26 ;  /* 0x0000001a171a7221 */ /* 0x000fe40000010000 */
[----:B------:R-:W-:Y:S01]  /*10a60*/  FADD.FTZ R59, R59, R24 ;  /* 0x000000183b3b7221 */ /* 0x000fe20000010000 */
[----:B------:R-:W-:Y:S01]  /*10a70*/  MUFU.EX2 R37, R37 ;  /* 0x0000002500257308 */ /* 0x000fe20000000800 */
[----:B------:R-:W-:Y:S02]  /*10a80*/  FADD.FTZ R65, R65, R26 ;  /* 0x0000001a41417221 */ /* 0x000fe40000010000 */
[----:B------:R-:W-:Y:S01]  /*10a90*/  FADD.FTZ R59, R34, R59 ;  /* 0x0000003b223b7221 */ /* 0x000fe20000010000 */
[----:B------:R-:W-:Y:S01]  /*10aa0*/  HMMA.16816.F32 R92, R4, R14, R92 ;  /* 0x0000000e045c723c */ /* 0x000fe2000000185c */
[----:B------:R-:W1:Y:S01]  /*10ab0*/  LDSM.16.MT88.4 R12, [R160+0x9000] ;  /* 0x00900000a00c783b */ /* 0x000e620000004200 */
[----:B------:R-:W-:-:S02]  /*10ac0*/  FADD.FTZ R56, R56, R65 ;  /* 0x0000004138387221 */ /* 0x000fc40000010000 */
[----:B------:R-:W-:Y:S01]  /*10ad0*/  FADD.FTZ R54, R54, R59 ;  /* 0x0000003b36367221 */ /* 0x000fe20000010000 */
[----:B------:R-:W4:Y:S01]  /*10ae0*/  MUFU.EX2 R30, R29 ;  /* 0x0000001d001e7308 */ /* 0x000f220000000800 */
        /* <DEDUP_REMOVED lines=32> */
[----:B------:R-:W-:Y:S01]  /*10cf0*/  FADD.FTZ R110, R110, R135 ;  /* 0x000000876e6e7221 */ /* 0x000fe20000010000 */
[----:B---3--:R-:W-:Y:S01]  /*10d00*/  F2FP.PACK_AB R4, R38, R35 ;  /* 0x000000232604723e */ /* 0x008fe200000000ff */
[----:B------:R-:W-:Y:S01]  /*10d10*/  FADD.FTZ R114, R114, R117 ;  /* 0x0000007572727221 */ /* 0x000fe20000010000 */
[----:B----4-:R-:W-:Y:S01]  /*10d20*/  F2FP.PACK_AB R5, R30, R31 ;  /* 0x0000001f1e05723e */ /* 0x010fe200000000ff */
        /* <DEDUP_REMOVED lines=23> */
[----:B------:R-:W-:Y:S01]  /*10ea0*/  HMMA.16816.F32 R84, R4, R18, R84 ;  /* 0x000000120454723c */ /* 0x000fe20000001854 */
[----:B------:R-:W-:-:S07]  /*10eb0*/  FADD.FTZ R189, R20, R21 ;  /* 0x0000001514bd7221 */ /* 0x000fce0000010000 */
        /* <DEDUP_REMOVED lines=69> */
.L_x_6969:
[----:B------:R-:W-:-:S05]  /*11310*/  IMAD.MOV.U32 R5, RZ, RZ, c[0x0][0x1a0] ;  /* 0x00006800ff057624 */ /* 0x000fca00078e00ff */
[----:B------:R-:W-:-:S04]  /*11320*/  LEA R5, -R5, RZ, 0x7 ;  /* 0x000000ff05057211 */ /* 0x000fc800078e39ff */
[----:B------:R-:W-:Y:S02]  /*11330*/  SHF.R.S32.HI R4, RZ, 0x1f, R5 ;  /* 0x0000001fff047819 */ /* 0x000fe40000011405 */
.L_x_6970:
[----:B------:R-:W-:Y:S01]  /*11340*/  ISETP.GE.AND P0, PT, R100, c[0x0][0x220], PT ;  /* 0x0000880064007a0c */ /* 0x000fe20003f06270 */
[----:B------:R-:W-:Y:S01]  /*11350*/  IMAD.SHL.U32 R51, R185, 0x80, RZ ;  /* 0x00000080b9337824 */ /* 0x000fe200078e00ff */
[----:B------:R-:W-:-:S04]  /*11360*/  LEA R136, P1, R5, R136, 0x1 ;  /* 0x0000008805887211 */ /* 0x000fc800078208ff */
[----:B------:R-:W-:Y:S02]  /*11370*/  LEA.HI.X R137, R5, R137, R4, 0x1, P1 ;  /* 0x0000008905897211 */ /* 0x000fe400008f0c04 */
[----:B------:R-:W-:-:S05]  /*11380*/  LOP3.LUT R102, R51, 0x10, R184, 0xfe, !PT ;  /* 0x0000001033667812 */ /* 0x000fca00078efeb8 */
        /* <DEDUP_REMOVED lines=55> */
[C---:B------:R-:W-:Y:S02]  /*11700*/  @!P0 LEA R18, P1, R17.reuse, c[0x0][0x170], 0x1 ;  /* 0x00005c0011128a11 */ /* 0x040fe400078208ff */
[----:B------:R-:W-:Y:S02]  /*11710*/  @!P0 LEA.HI.X R5, R6, c[0x0][0x174], R7, 0x1, P2 ;  /* 0x00005d0006058a11 */ /* 0x000fe400010f0c07 */
        /* <DEDUP_REMOVED lines=19> */
[----:B------:R-:W-:Y:S01]  /*11850*/  ISETP.GE.AND P1, PT, R48, 0x3, PT ;  /* 0x000000033000780c */ /* 0x000fe20003f26270 */
[----:B------:R-:W-:Y:S01]  /*11860*/  @!PT LDS RZ, [RZ] ;  /* 0x00000000fffff984 */ /* 0x000fe20000000800 */
[----:B------:R-:W-:Y:S01]  /*11870*/  @!PT LDS RZ, [RZ] ;  /* 0x00000000fffff984 */ /* 0x000fe20000000800 */
[----:B------:R-:W-:Y:S01]  /*11880*/  @!PT LDS RZ, [RZ] ;  /* 0x00000000fffff984 */ /* 0x000fe20000000800 */
[----:B------:R2:W-:Y:S01]  /*11890*/  @!P0 LDGSTS.E.BYPASS.LTC128B.128 [R180+0x8000], [R26.64] ;  /* 0x080000001ab48fae */ /* 0x0005e2000b901d46 */
[C---:B------:R-:W-:Y:S02]  /*118a0*/  ISETP.GE.AND P3, PT, R102.reuse, R50, PT ;  /* 0x000000326600720c */ /* 0x040fe40003f66270 */
[----:B------:R-:W-:Y:S01]  /*118b0*/  ISETP.GE.AND P4, PT, R102, R49, PT ;  /* 0x000000316600720c */ /* 0x000fe20003f86270 */
        /* <DEDUP_REMOVED lines=88> */
[----:B------:R-:W1:Y:S07]  /*11e40*/  LDSM.16.M88.4 R116, [R152+0x800] ;  /* 0x000800009874783b */ /* 0x000e6e0000000200 */
[C---:B----4-:R-:W-:Y:S08]  /*11e50*/  HMMA.16816.F32 R24, R108.reuse, R120, R24 ;  /* 0x000000786c18723c */ /* 0x050ff00000001818 */
[C---:B------:R-:W-:Y:S01]  /*11e60*/  HMMA.16816.F32 R20, R108.reuse, R122, R20 ;  /* 0x0000007a6c14723c */ /* 0x040fe20000001814 */
[----:B------:R-:W3:Y:S07]  /*11e70*/  LDSM.16.M88.4 R120, [R152] ;  /* 0x000000009878783b */ /* 0x000eee0000000200 */
        /* <DEDUP_REMOVED lines=8> */
[----:B------:R-:W-:Y:S01]  /*11f00*/  HMMA.16816.F32 R64, R124, R122, R64 ;  /* 0x0000007a7c40723c */ /* 0x000fe20000001840 */
[----:B------:R-:W3:Y:S01]  /*11f10*/  LDSM.16.M88.4 R120, [R152+0x2000] ;  /* 0x002000009878783b */ /* 0x000ee20000000200 */
[----:B------:R-:W-:-:S02]  /*11f20*/  FMUL.FTZ R60, R60, c[0x0][0x2ec] ;  /* 0x0000bb003c3c7a20 */ /* 0x000fc40000410000 */
[----:B------:R-:W-:Y:S02]  /*11f30*/  FMUL.FTZ R62, R62, c[0x0][0x2ec] ;  /* 0x0000bb003e3e7a20 */ /* 0x000fe40000410000 */
[----:B------:R-:W-:Y:S02]  /*11f40*/  FMUL.FTZ R63, R63, c[0x0][0x2ec] ;  /* 0x0000bb003f3f7a20 */ /* 0x000fe40000410000 */
[----:B--2---:R-:W-:Y:S01]  /*11f50*/  HMMA.16816.F32 R52, R124, R112, R52 ;  /* 0x000000707c34723c */ /* 0x004fe20000001834 */
[----:B------:R-:W-:Y:S01]  /*11f60*/  MUFU.TANH R60, R60 ;  /* 0x0000003c003c7308 */ /* 0x000fe20000002400 */
[----:B------:R-:W-:Y:S02]  /*11f70*/  FMUL.FTZ R59, R59, c[0x0][0x2ec] ;  /* 0x0000bb003b3b7a20 */ /* 0x000fe40000410000 */
[----:B------:R-:W-:Y:S02]  /*11f80*/  FMUL.FTZ R56, R56, c[0x0][0x2ec] ;  /* 0x0000bb0038387a20 */ /* 0x000fe40000410000 */
[----:B------:R-:W-:-:S02]  /*11f90*/  FMUL.FTZ R58, R58, c[0x0][0x2ec] ;  /* 0x0000bb003a3a7a20 */ /* 0x000fc40000410000 */
[C---:B------:R-:W-:Y:S01]  /*11fa0*/  HMMA.16816.F32 R44, R124.reuse, R114, R44 ;  /* 0x000000727c2c723c */ /* 0x040fe2000000182c */
[----:B------:R-:W2:Y:S01]  /*11fb0*/  LDSM.16.M88.4 R112, [R152+0x3000] ;  /* 0x003000009870783b */ /* 0x000ea20000000200 */
[----:B------:R-:W-:Y:S01]  /*11fc0*/  MUFU.TANH R62, R62 ;  /* 0x0000003e003e7308 */ /* 0x000fe20000002400 */
[----:B------:R-:W-:Y:S02]  /*11fd0*/  FMUL.FTZ R107, R107, c[0x0][0x2ec] ;  /* 0x0000bb006b6b7a20 */ /* 0x000fe40000410000 */
[----:B------:R-:W-:Y:S02]  /*11fe0*/  FMUL.FTZ R104, R104, c[0x0][0x2ec] ;  /* 0x0000bb0068687a20 */ /* 0x000fe40000410000 */
[----:B------:R-:W-:Y:S01]  /*11ff0*/  FMUL.FTZ R103, R106, c[0x0][0x2ec] ;  /* 0x0000bb006a677a20 */ /* 0x000fe20000410000 */
[----:B----4-:R-:W-:Y:S01]  /*12000*/  HMMA.16816.F32 R40, R124, R108, R40 ;  /* 0x0000006c7c28723c */ /* 0x010fe20000001828 */
[----:B------:R-:W-:Y:S01]  /*12010*/  FMUL.FTZ R64, R64, c[0x0][0x2ec] ;  /* 0x0000bb0040407a20 */ /* 0x000fe20000410000 */
[----:B------:R-:W-:Y:S01]  /*12020*/  MUFU.TANH R56, R56 ;  /* 0x0000003800387308 */ /* 0x000fe20000002400 */
[----:B------:R-:W-:-:S02]  /*12030*/  FMUL.FTZ R66, R66, c[0x0][0x2ec] ;  /* 0x0000bb0042427a20 */ /* 0x000fc40000410000 */
[----:B------:R-:W-:-:S03]  /*12040*/  FMUL.FTZ R67, R67, c[0x0][0x2ec] ;  /* 0x0000bb0043437a20 */ /* 0x000fc60000410000 */
[----:B------:R-:W-:Y:S01]  /*12050*/  HMMA.16816.F32 R36, R124, R110, R36 ;  /* 0x0000006e7c24723c */ /* 0x000fe20000001824 */
[----:B------:R-:W4:Y:S01]  /*12060*/  LDSM.16.M88.4 R108, [R152+0x3800] ;  /* 0x00380000986c783b */ /* 0x000f220000000200 */
[----:B------:R-:W-:Y:S01]  /*12070*/  FMUL.FTZ R55, R55, c[0x0][0x2ec] ;  /* 0x0000bb0037377a20 */ /* 0x000fe20000410000 */
[----:B------:R-:W-:Y:S01]  /*12080*/  MUFU.TANH R64, R64 ;  /* 0x0000004000407308 */ /* 0x000fe20000002400 */
[----:B------:R-:W-:Y:S01]  /*12090*/  FMUL.FTZ R52, R52, c[0x0][0x2ec] ;  /* 0x0000bb0034347a20 */ /* 0x000fe20000410000 */
[----:B------:R-:W-:-:S04]  /*120a0*/  DEPBAR.LE SB0, 0x0 ;  /* 0x000080000000791a */ /* 0x000fc80000000000 */
[C---:B-1----:R-:W-:Y:S01]  /*120b0*/  HMMA.16816.F32 R20, R124.reuse, R118, R20 ;  /* 0x000000767c14723c */ /* 0x042fe20000001814 */
[----:B------:R-:W-:Y:S01]  /*120c0*/  FMUL.FTZ R45, R45, c[0x0][0x2ec] ;  /* 0x0000bb002d2d7a20 */ /* 0x000fe20000410000 */
[----:B------:R-:W-:Y:S01]  /*120d0*/  MUFU.TANH R66, R66 ;  /* 0x0000004200427308 */ /* 0x000fe20000002400 */
[----:B------:R-:W-:Y:S02]  /*120e0*/  FMUL.FTZ R44, R44, c[0x0][0x2ec] ;  /* 0x0000bb002c2c7a20 */ /* 0x000fe40000410000 */
[----:B------:R-:W-:Y:S02]  /*120f0*/  FMUL.FTZ R54, R54, c[0x0][0x2ec] ;  /* 0x0000bb0036367a20 */ /* 0x000fe40000410000 */
[----:B------:R-:W-:Y:S01]  /*12100*/  FMUL.FTZ R43, R43, c[0x0][0x2ec] ;  /* 0x0000bb002b2b7a20 */ /* 0x000fe20000410000 */
[----:B---3--:R-:W-:Y:S01]  /*12110*/  HMMA.16816.F32 R28, R124, R122, R28 ;  /* 0x0000007a7c1c723c */ /* 0x008fe2000000181c */
[----:B------:R-:W-:Y:S01]  /*12120*/  FMUL.FTZ R41, R41, c[0x0][0x2ec] ;  /* 0x0000bb0029297a20 */ /* 0x000fe20000410000 */
[----:B------:R-:W-:Y:S01]  /*12130*/  I2F R119, R102 ;  /* 0x0000006600777306 */ /* 0x000fe20000201400 */
[----:B------:R-:W-:-:S02]  /*12140*/  FMUL.FTZ R42, R42, c[0x0][0x2ec] ;  /* 0x0000bb002a2a7a20 */ /* 0x000fc40000410000 */
[----:B------:R-:W-:Y:S02]  /*12150*/  FMUL.FTZ R46, R46, c[0x0][0x2ec] ;  /* 0x0000bb002e2e7a20 */ /* 0x000fe40000410000 */
[----:B------:R-:W-:Y:S01]  /*12160*/  FMUL.FTZ R37, R37, c[0x0][0x2ec] ;  /* 0x0000bb0025257a20 */ /* 0x000fe20000410000 */
[C---:B------:R-:W-:Y:S01]  /*12170*/  HMMA.16816.F32 R24, R124.reuse, R116, R24 ;  /* 0x000000747c18723c */ /* 0x040fe20000001818 */
[----:B------:R-:W-:Y:S01]  /*12180*/  FMUL.FTZ R38, R38, c[0x0][0x2ec] ;  /* 0x0000bb0026267a20 */ /* 0x000fe20000410000 */
[----:B------:R-:W-:Y:S01]  /*12190*/  MUFU.TANH R123, R59 ;  /* 0x0000003b007b7308 */ /* 0x000fe20000002400 */
[----:B------:R-:W-:Y:S02]  /*121a0*/  FMUL.FTZ R40, R40, c[0x0][0x2ec] ;  /* 0x0000bb0028287a20 */ /* 0x000fe40000410000 */
[----:B------:R-:W-:Y:S02]  /*121b0*/  FMUL.FTZ R36, R36, c[0x0][0x2ec] ;  /* 0x0000bb0024247a20 */ /* 0x000fe40000410000 */
[----:B------:R-:W-:Y:S01]  /*121c0*/  FMUL.FTZ R117, R105, c[0x0][0x2ec] ;  /* 0x0000bb0069757a20 */ /* 0x000fe20000410000 */
[----:B--2---:R-:W-:Y:S01]  /*121d0*/  HMMA.16816.F32 R16, R124, R112, R16 ;  /* 0x000000707c10723c */ /* 0x004fe20000001810 */
[----:B------:R-:W-:Y:S01]  /*121e0*/  FMUL.FTZ R20, R20, c[0x0][0x2ec] ;  /* 0x0000bb0014147a20 */ /* 0x000fe20000410000 */
[----:B------:R-:W-:Y:S01]  /*121f0*/  MUFU.TANH R191, R38 ;  /* 0x0000002600bf7308 */ /* 0x000fe20000002400 */
[----:B------:R-:W-:-:S02]  /*12200*/  FMUL.FTZ R105, R65, c[0x0][0x2ec] ;  /* 0x0000bb0041697a20 */ /* 0x000fc40000410000 */
[----:B------:R-:W-:Y:S02]  /*12210*/  FMUL.FTZ R65, R61, c[0x0][0x2ec] ;  /* 0x0000bb003d417a20 */ /* 0x000fe40000410000 */
[----:B------:R-:W-:Y:S01]  /*12220*/  FMUL.FTZ R61, R57, c[0x0][0x2ec] ;  /* 0x0000bb00393d7a20 */ /* 0x000fe20000410000 */
[C---:B------:R-:W-:Y:S01]  /*12230*/  HMMA.16816.F32 R32, R124.reuse, R120, R32 ;  /* 0x000000787c20723c */ /* 0x040fe20000001820 */
[----:B------:R-:W-:Y:S01]  /*12240*/  FMUL.FTZ R57, R53, c[0x0][0x2ec] ;  /* 0x0000bb0035397a20 */ /* 0x000fe20000410000 */
[----:B------:R1:W-:Y:S01]  /*12250*/  MUFU.TANH R121, R55 ;  /* 0x0000003700797308 */ /* 0x0003e20000002400 */
[----:B------:R-:W-:Y:S02]  /*12260*/  FMUL.FTZ R21, R21, c[0x0][0x2ec] ;  /* 0x0000bb0015157a20 */ /* 0x000fe40000410000 */
[----:B------:R-:W-:Y:S02]  /*12270*/  FMUL.FTZ R22, R22, c[0x0][0x2ec] ;  /* 0x0000bb0016167a20 */ /* 0x000fe40000410000 */
[----:B------:R-:W-:Y:S01]  /*12280*/  FMUL.FTZ R28, R28, c[0x0][0x2ec] ;  /* 0x0000bb001c1c7a20 */ /* 0x000fe20000410000 */
[----:B----4-:R-:W-:Y:S01]  /*12290*/  HMMA.16816.F32 R8, R124, R108, R8 ;  /* 0x0000006c7c08723c */ /* 0x010fe20000001808 */
[----:B------:R-:W-:Y:S01]  /*122a0*/  FMUL.FTZ R26, R26, c[0x0][0x2ec] ;  /* 0x0000bb001a1a7a20 */ /* 0x000fe20000410000 */
[----:B------:R2:W-:Y:S01]  /*122b0*/  MUFU.TANH R129, R20 ;  /* 0x0000001400817308 */ /* 0x0005e20000002400 */
[----:B------:R-:W-:-:S02]  /*122c0*/  FMUL.FTZ R24, R24, c[0x0][0x2ec] ;  /* 0x0000bb0018187a20 */ /* 0x000fc40000410000 */
[----:B------:R-:W-:Y:S02]  /*122d0*/  FMUL.FTZ R30, R30, c[0x0][0x2ec] ;  /* 0x0000bb001e1e7a20 */ /* 0x000fe40000410000 */
[----:B------:R-:W-:Y:S01]  /*122e0*/  LOP3.LUT R108, R51, 0x8, R184, 0xfe, !PT ;  /* 0x00000008336c7812 */ /* 0x000fe200078efeb8 */
[----:B------:R-:W-:Y:S01]  /*122f0*/  FMUL.FTZ R143, R16, c[0x0][0x2ec] ;  /* 0x0000bb00108f7a20 */ /* 0x000fe20000410000 */
[C---:B------:R-:W-:Y:S01]  /*12300*/  HMMA.16816.F32 R12, R124.reuse, R114, R12 ;  /* 0x000000727c0c723c */ /* 0x040fe2000000180c */
[----:B-1----:R-:W-:Y:S01]  /*12310*/  FMUL.FTZ R55, R31, c[0x0][0x2ec] ;  /* 0x0000bb001f377a20 */ /* 0x002fe20000410000 */
[----:B------:R-:W1:Y:S01]  /*12320*/  I2F R109, R108 ;  /* 0x0000006c006d7306 */ /* 0x000e620000201400 */
[----:B------:R-:W-:Y:S01]  /*12330*/  FMUL.FTZ R31, R27, c[0x0][0x2ec] ;  /* 0x0000bb001b1f7a20 */ /* 0x000fe20000410000 */
[----:B------:R-:W-:Y:S01]  /*12340*/  ISETP.GE.AND P2, PT, R108, R50, PT ;  /* 0x000000326c00720c */ /* 0x000fe20003f46270 */
[----:B------:R-:W-:Y:S02]  /*12350*/  FMUL.FTZ R27, R23, c[0x0][0x2ec] ;  /* 0x0000bb00171b7a20 */ /* 0x000fe40000410000 */
[----:B------:R-:W-:Y:S01]  /*12360*/  FMUL.FTZ R23, R17, c[0x0][0x2ec] ;  /* 0x0000bb0011177a20 */ /* 0x000fe20000410000 */
[----:B------:R-:W-:Y:S01]  /*12370*/  HMMA.16816.F32 R4, R124, R110, R4 ;  /* 0x0000006e7c04723c */ /* 0x000fe20000001804 */
[----:B--2---:R-:W-:Y:S01]  /*12380*/  LOP3.LUT R20, R51, R184, RZ, 0xfc, !PT ;  /* 0x000000b833147212 */ /* 0x004fe200078efcff */
[----:B------:R-:W-:Y:S01]  /*12390*/  MUFU.TANH R105, R105 ;  /* 0x0000006900697308 */ /* 0x000fe20000002400 */
[----:B------:R-:W-:-:S02]  /*123a0*/  FMUL.FTZ R195, R18, c[0x0][0x2ec] ;  /* 0x0000bb0012c37a20 */ /* 0x000fc40000410000 */
[----:B------:R-:W-:Y:S01]  /*123b0*/  IADD3 R17, R20, 0x9, RZ ;  /* 0x0000000914117810 */ /* 0x000fe20007ffe0ff */
[----:B------:R-:W-:Y:S01]  /*123c0*/  FMUL.FTZ R33, R33, c[0x0][0x2ec] ;  /* 0x0000bb0021217a20 */ /* 0x000fe20000410000 */
[----:B------:R-:W-:Y:S01]  /*123d0*/  LOP3.LUT R110, R51, 0x18, R184, 0xfe, !PT ;  /* 0x00000018336e7812 */ /* 0x000fe200078efeb8 */
[----:B------:R-:W-:Y:S02]  /*123e0*/  FMUL.FTZ R35, R35, c[0x0][0x2ec] ;  /* 0x0000bb0023237a20 */ /* 0x000fe40000410000 */
[----:B------:R-:W2:Y:S01]  /*123f0*/  I2F R16, R17 ;  /* 0x0000001100107306 */ /* 0x000ea20000201400 */
[----:B-1----:R-:W-:Y:S01]  /*12400*/  FFMA.FTZ R18, R0, R109, R66 ;  /* 0x0000006d00127223 */ /* 0x002fe20000010042 */
[----:B------:R-:W-:Y:S01]  /*12410*/  ISETP.GE.AND P6, PT, R110, R50, PT ;  /* 0x000000326e00720c */ /* 0x000fe20003fc6270 */
[----:B------:R-:W-:Y:S01]  /*12420*/  FMUL.FTZ R32, R32, c[0x0][0x2ec] ;  /* 0x0000bb0020207a20 */ /* 0x000fe20000410000 */
[----:B------:R-:W-:Y:S01]  /*12430*/  ISETP.GE.AND P5, PT, R110, R49, PT ;  /* 0x000000316e00720c */ /* 0x000fe20003fa6270 */
[----:B------:R-:W-:-:S02]  /*12440*/  FMUL.FTZ R34, R34, c[0x0][0x2ec] ;  /* 0x0000bb0022227a20 */ /* 0x000fc40000410000 */
[----:B------:R-:W-:Y:S01]  /*12450*/  FMUL.FTZ R19, R19, c[0x0][0x2ec] ;  /* 0x0000bb0013137a20 */ /* 0x000fe20000410000 */
[----:B------:R1:W3:Y:S01]  /*12460*/  MUFU.TANH R127, R67 ;  /* 0x00000043007f7308 */ /* 0x0002e20000002400 */
[----:B------:R-:W-:Y:S02]  /*12470*/  FMUL.FTZ R13, R13, c[0x0][0x2ec] ;  /* 0x0000bb000d0d7a20 */ /* 0x000fe40000410000 */
[----:B------:R-:W-:Y:S02]  /*12480*/  FMUL.FTZ R15, R15, c[0x0][0x2ec] ;  /* 0x0000bb000f0f7a20 */ /* 0x000fe40000410000 */
[----:B------:R-:W-:Y:S02]  /*12490*/  FMUL.FTZ R9, R9, c[0x0][0x2ec] ;  /* 0x0000bb0009097a20 */ /* 0x000fe40000410000 */
[----:B------:R-:W-:Y:S01]  /*124a0*/  FMUL.FTZ R11, R11, c[0x0][0x2ec] ;  /* 0x0000bb000b0b7a20 */ /* 0x000fe20000410000 */
[----:B------:R-:W-:Y:S01]  /*124b0*/  MUFU.TANH R53, R45 ;  /* 0x0000002d00357308 */ /* 0x000fe20000002400 */
[----:B------:R-:W-:-:S02]  /*124c0*/  FMUL.FTZ R6, R6, c[0x0][0x2ec] ;  /* 0x0000bb0006067a20 */ /* 0x000fc40000410000 */
[----:B------:R-:W-:Y:S02]  /*124d0*/  FMUL.FTZ R5, R5, c[0x0][0x2ec] ;  /* 0x0000bb0005057a20 */ /* 0x000fe40000410000 */
[----:B------:R-:W-:-:S03]  /*124e0*/  FMUL.FTZ R7, R7, c[0x0][0x2ec] ;  /* 0x0000bb0007077a20 */ /* 0x000fc60000410000 */
[----:B------:R4:W-:Y:S01]  /*124f0*/  MUFU.TANH R45, R37 ;  /* 0x00000025002d7308 */ /* 0x0009e20000002400 */
[----:B-1----:R-:W-:-:S07]  /*12500*/  FMUL.FTZ R67, R39, c[0x0][0x2ec] ;  /* 0x0000bb0027437a20 */ /* 0x002fce0000410000 */
[----:B------:R1:W-:Y:S01]  /*12510*/  MUFU.TANH R197, R22 ;  /* 0x0000001600c57308 */ /* 0x0003e20000002400 */
[----:B----4-:R-:W-:-:S07]  /*12520*/  FMUL.FTZ R37, R29, c[0x0][0x2ec] ;  /* 0x0000bb001d257a20 */ /* 0x010fce0000410000 */
[----:B------:R4:W-:Y:S01]  /*12530*/  MUFU.TANH R39, R33 ;  /* 0x0000002100277308 */ /* 0x0009e20000002400 */
[----:B------:R-:W-:Y:S01]  /*12540*/  FMUL.FTZ R29, R25, c[0x0][0x2ec] ;  /* 0x0000bb00191d7a20 */ /* 0x000fe20000410000 */
[----:B-1----:R-:W-:-:S06]  /*12550*/  P2R R22, PR, RZ, 0x2 ;  /* 0x00000002ff167803 */ /* 0x002fcc0000000000 */
[----:B------:R1:W-:Y:S01]  /*12560*/  MUFU.TANH R25, R21 ;  /* 0x0000001500197308 */ /* 0x0003e20000002400 */
[----:B------:R-:W-:-:S04]  /*12570*/  ISETP.GE.AND P1, PT, R108, R49, PT ;  /* 0x000000316c00720c */ /* 0x000fc80003f26270 */
[----:B------:R-:W-:Y:S02]  /*12580*/  FSEL R18, R18, -INF , !P1 ;  /* 0xff80000012127808 */ /* 0x000fe40004800000 */
[----:B------:R-:W-:Y:S01]  /*12590*/  ISETP.GE.AND P1, PT, R17, R49, PT ;  /* 0x000000311100720c */ /* 0x000fe20003f26270 */
[----:B------:R-:W-:Y:S01]  /*125a0*/  MUFU.TANH R125, R63 ;  /* 0x0000003f007d7308 */ /* 0x000fe20000002400 */
[----:B----4-:R-:W-:Y:S01]  /*125b0*/  IADD3 R33, R20, 0x11, RZ ;  /* 0x0000001114217810 */ /* 0x010fe20007ffe0ff */
[----:B-1----:R-:W-:-:S06]  /*125c0*/  FFMA.FTZ R21, R0, R109, R64 ;  /* 0x0000006d00157223 */ /* 0x002fcc0000010040 */
[----:B------:R-:W-:Y:S01]  /*125d0*/  MUFU.TANH R63, R35 ;  /* 0x00000023003f7308 */ /* 0x000fe20000002400 */
[----:B------:R-:W-:Y:S02]  /*125e0*/  FSEL R21, R21, -INF , !P2 ;  /* 0xff80000015157808 */ /* 0x000fe40005000000 */
[----:B------:R-:W-:Y:S01]  /*125f0*/  ISETP.GE.AND P2, PT, R17, R50, PT ;  /* 0x000000321100720c */ /* 0x000fe20003f46270 */
[----:B--2---:R-:W-:-:S04]  /*12600*/  FFMA.FTZ R17, R0, R16, R105 ;  /* 0x0000001000117223 */ /* 0x004fc80000010069 */
[----:B------:R-:W-:Y:S01]  /*12610*/  MUFU.TANH R65, R65 ;  /* 0x0000004100417308 */ /* 0x000fe20000002400 */
[----:B---3--:R-:W-:Y:S01]  /*12620*/  FFMA.FTZ R16, R0, R16, R127 ;  /* 0x0000001000107223 */ /* 0x008fe2000001007f */
[----:B------:R-:W-:-:S04]  /*12630*/  FSEL R17, R17, -INF , !P2 ;  /* 0xff80000011117808 */ /* 0x000fc80005000000 */
[----:B------:R-:W-:Y:S02]  /*12640*/  FSEL R16, R16, -INF , !P1 ;  /* 0xff80000010107808 */ /* 0x000fe40004800000 */
[----:B------:R1:W-:Y:S01]  /*12650*/  I2F R35, R33 ;  /* 0x0000002100237306 */ /* 0x0003e20000201400 */
[C---:B------:R-:W-:Y:S02]  /*12660*/  ISETP.GE.AND P2, PT, R33.reuse, R50, PT ;  /* 0x000000322100720c */ /* 0x040fe40003f46270 */
[----:B------:R-:W-:-:S05]  /*12670*/  ISETP.GE.AND P1, PT, R33, R49, PT ;  /* 0x000000312100720c */ /* 0x000fca0003f26270 */
[----:B------:R-:W-:Y:S01]  /*12680*/  MUFU.TANH R61, R61 ;  /* 0x0000003d003d7308 */ /* 0x000fe20000002400 */
[----:B-1----:R-:W-:-:S07]  /*12690*/  IADD3 R33, R20, 0x19, RZ ;  /* 0x0000001914217810 */ /* 0x002fce0007ffe0ff */
[----:B------:R1:W-:Y:S08]  /*126a0*/  MUFU.TANH R135, R44 ;  /* 0x0000002c00877308 */ /* 0x0003f00000002400 */
[----:B------:R-:W2:Y:S08]  /*126b0*/  I2F R38, R33 ;  /* 0x0000002100267306 */ /* 0x000eb00000201400 */
[----:B------:R3:W-:Y:S01]  /*126c0*/  MUFU.TANH R59, R43 ;  /* 0x0000002b003b7308 */ /* 0x0007e20000002400 */
[----:B-1----:R-:W-:-:S05]  /*126d0*/  FFMA.FTZ R44, R0, R119, R62 ;  /* 0x00000077002c7223 */ /* 0x002fca000001003e */
[----:B------:R-:W-:Y:S02]  /*126e0*/  FSEL R44, R44, -INF , !P4 ;  /* 0xff8000002c2c7808 */ /* 0x000fe40006000000 */
[----:B------:R1:W-:Y:S01]  /*126f0*/  MUFU.TANH R115, R107 ;  /* 0x0000006b00737308 */ /* 0x0003e20000002400 */
[C---:B--2---:R-:W-:Y:S02]  /*12700*/  FFMA.FTZ R123, R0.reuse, R38, R123 ;  /* 0x00000026007b7223 */ /* 0x044fe4000001007b */
[----:B---3--:R-:W-:-:S05]  /*12710*/  FFMA.FTZ R43, R0, R119, R60 ;  /* 0x00000077002b7223 */ /* 0x008fca000001003c */
[----:B------:R2:W-:Y:S01]  /*12720*/  MUFU.TANH R147, R32 ;  /* 0x0000002000937308 */ /* 0x0005e20000002400 */
[----:B------:R-:W-:Y:S01]  /*12730*/  FSEL R43, R43, -INF , !P3 ;  /* 0xff8000002b2b7808 */ /* 0x000fe20005800000 */
[----:B-1----:R-:W-:-:S06]  /*12740*/  FMUL.FTZ R107, R47, c[0x0][0x2ec] ;  /* 0x0000bb002f6b7a20 */ /* 0x002fcc0000410000 */
[----:B------:R1:W-:Y:S08]  /*12750*/  MUFU.TANH R193, R42 ;  /* 0x0000002a00c17308 */ /* 0x0003f00000002400 */
[----:B------:R3:W-:Y:S01]  /*12760*/  MUFU.TANH R47, R41 ;  /* 0x00000029002f7308 */ /* 0x0007e20000002400 */
[----:B--2---:R-:W-:-:S04]  /*12770*/  LOP3.LUT R32, R51, 0x20, R184, 0xfe, !PT ;  /* 0x0000002033207812 */ /* 0x004fc800078efeb8 */
[C---:B------:R-:W-:Y:S02]  /*12780*/  ISETP.GE.AND P4, PT, R32.reuse, R50, PT ;  /* 0x000000322000720c */ /* 0x040fe40003f86270 */
[----:B------:R-:W-:Y:S01]  /*12790*/  ISETP.GE.AND P3, PT, R32, R49, PT ;  /* 0x000000312000720c */ /* 0x000fe20003f66270 */
[----:B-1----:R-:W-:Y:S01]  /*127a0*/  FFMA.FTZ R42, R0, R35, R125 ;  /* 0x00000023002a7223 */ /* 0x002fe2000001007d */
[----:B------:R-:W-:Y:S04]  /*127b0*/  MUFU.TANH R145, R28 ;  /* 0x0000001c00917308 */ /* 0x000fe80000002400 */
[----:B------:R-:W-:Y:S02]  /*127c0*/  FSEL R42, R42, -INF , !P1 ;  /* 0xff8000002a2a7808 */ /* 0x000fe40004800000 */
[----:B------:R-:W-:Y:S01]  /*127d0*/  ISETP.GE.AND P1, PT, R33, R49, PT ;  /* 0x000000312100720c */ /* 0x000fe20003f26270 */
[----:B---3--:R-:W-:Y:S01]  /*127e0*/  FFMA.FTZ R41, R0, R35, R65 ;  /* 0x0000002300297223 */ /* 0x008fe20000010041 */
[----:B------:R1:W-:Y:S01]  /*127f0*/  I2F R28, R32 ;  /* 0x00000020001c7306 */ /* 0x0003e20000201400 */
[----:B------:R-:W-:Y:S01]  /*12800*/  FMUL.FTZ R65, R12, c[0x0][0x2ec] ;  /* 0x0000bb000c417a20 */ /* 0x000fe20000410000 */
[----:B------:R-:W-:-:S02]  /*12810*/  FSEL R132, R123, -INF , !P1 ;  /* 0xff8000007b847808 */ /* 0x000fc40004800000 */
[----:B------:R-:W-:Y:S02]  /*12820*/  FSEL R41, R41, -INF , !P2 ;  /* 0xff80000029297808 */ /* 0x000fe40005000000 */
[----:B------:R-:W-:Y:S01]  /*12830*/  ISETP.GE.AND P2, PT, R33, R50, PT ;  /* 0x000000322100720c */ /* 0x000fe20003f46270 */
[----:B------:R-:W-:Y:S01]  /*12840*/  FFMA.FTZ R33, R0, R38, R61 ;  /* 0x0000002600217223 */ /* 0x000fe2000001003d */
[----:B------:R-:W-:Y:S01]  /*12850*/  MUFU.TANH R57, R57 ;  /* 0x0000003900397308 */ /* 0x000fe20000002400 */
[----:B------:R-:W-:-:S03]  /*12860*/  FMUL.FTZ R61, R14, c[0x0][0x2ec] ;  /* 0x0000bb000e3d7a20 */ /* 0x000fc60000410000 */
[----:B------:R-:W-:Y:S02]  /*12870*/  FSEL R33, R33, -INF , !P2 ;  /* 0xff80000021217808 */ /* 0x000fe40005000000 */
[----:B-1----:R-:W-:Y:S02]  /*12880*/  IADD3 R32, R20, 0x21, RZ ;  /* 0x0000002114207810 */ /* 0x002fe40007ffe0ff */
[----:B------:R-:W1:Y:S02]  /*12890*/  MUFU.TANH R139, R52 ;  /* 0x00000034008b7308 */ /* 0x000e640000002400 */
[C---:B------:R-:W-:Y:S02]  /*128a0*/  ISETP.GE.AND P2, PT, R32.reuse, R50, PT ;  /* 0x000000322000720c */ /* 0x040fe40003f46270 */
[----:B------:R-:W-:-:S04]  /*128b0*/  ISETP.GE.AND P1, PT, R32, R49, PT ;  /* 0x000000312000720c */ /* 0x000fc80003f26270 */
[----:B------:R2:W3:Y:S08]  /*128c0*/  I2F R38, R32 ;  /* 0x0000002000267306 */ /* 0x0004f00000201400 */
[----:B------:R-:W4:Y:S01]  /*128d0*/  MUFU.TANH R201, R54 ;  /* 0x0000003600c97308 */ /* 0x000f220000002400 */
[----:B-1----:R-:W-:-:S05]  /*128e0*/  FFMA.FTZ R139, R0, R28, R139 ;  /* 0x0000001c008b7223 */ /* 0x002fca000001008b */
[----:B------:R-:W-:Y:S02]  /*128f0*/  FSEL R139, R139, -INF , !P4 ;  /* 0xff8000008b8b7808 */ /* 0x000fe40006000000 */
[----:B--2---:R-:W-:Y:S01]  /*12900*/  IADD3 R32, R20, 0x29, RZ ;  /* 0x0000002914207810 */ /* 0x004fe20007ffe0ff */
[----:B------:R1:W-:Y:S01]  /*12910*/  MUFU.TANH R199, R26 ;  /* 0x0000001a00c77308 */ /* 0x0003e20000002400 */
[CC--:B---3--:R-:W-:Y:S02]  /*12920*/  FFMA.FTZ R57, R0.reuse, R38.reuse, R57 ;  /* 0x0000002600397223 */ /* 0x0c8fe40000010039 */
[C---:B------:R-:W-:Y:S02]  /*12930*/  FFMA.FTZ R121, R0.reuse, R38, R121 ;  /* 0x0000002600797223 */ /* 0x040fe40000010079 */
[----:B----4-:R-:W-:-:S03]  /*12940*/  FFMA.FTZ R188, R0, R28, R201 ;  /* 0x0000001c00bc7223 */ /* 0x010fc600000100c9 */
[----:B------:R-:W-:Y:S01]  /*12950*/  MUFU.TANH R107, R107 ;  /* 0x0000006b006b7308 */ /* 0x000fe20000002400 */
[----:B------:R-:W-:Y:S02]  /*12960*/  FSEL R134, R121, -INF , !P1 ;  /* 0xff80000079867808 */ /* 0x000fe40004800000 */
[----:B------:R-:W-:Y:S02]  /*12970*/  ISETP.GE.AND P1, PT, R32, R49, PT ;  /* 0x000000312000720c */ /* 0x000fe40003f26270 */
[----:B------:R-:W-:Y:S02]  /*12980*/  FSEL R188, R188, -INF , !P3 ;  /* 0xff800000bcbc7808 */ /* 0x000fe40005800000 */
[C-C-:B------:R-:W-:Y:S01]  /*12990*/  LOP3.LUT R28, R51.reuse, 0x40, R184.reuse, 0xfe, !PT ;  /* 0x00000040331c7812 */ /* 0x140fe200078efeb8 */
[----:B------:R-:W2:Y:S01]  /*129a0*/  I2F R38, R32 ;  /* 0x0000002000267306 */ /* 0x000ea20000201400 */
[----:B-1----:R-:W-:-:S07]  /*129b0*/  LOP3.LUT R26, R51, 0x28, R184, 0xfe, !PT ;  /* 0x00000028331a7812 */ /* 0x002fce00078efeb8 */
[----:B------:R-:W-:Y:S08]  /*129c0*/  MUFU.TANH R133, R24 ;  /* 0x0000001800857308 */ /* 0x000ff00000002400 */
[----:B------:R-:W1:Y:S01]  /*129d0*/  I2F R111, R110 ;  /* 0x0000006e006f7306 */ /* 0x000e620000201400 */
[CC--:B--2---:R-:W-:Y:S02]  /*129e0*/  FFMA.FTZ R53, R0.reuse, R38.reuse, R53 ;  /* 0x0000002600357223 */ /* 0x0c4fe40000010035 */
[----:B------:R-:W-:-:S05]  /*129f0*/  FFMA.FTZ R107, R0, R38, R107 ;  /* 0x00000026006b7223 */ /* 0x000fca000001006b */
[----:B------:R-:W-:Y:S01]  /*12a00*/  MUFU.TANH R58, R58 ;  /* 0x0000003a003a7308 */ /* 0x000fe20000002400 */
[----:B------:R-:W-:-:S07]  /*12a10*/  FSEL R140, R107, -INF , !P1 ;  /* 0xff8000006b8c7808 */ /* 0x000fce0004800000 */
[----:B------:R-:W-:Y:S01]  /*12a20*/  MUFU.TANH R141, R46 ;  /* 0x0000002e008d7308 */ /* 0x000fe20000002400 */
[----:B-1----:R-:W-:-:S05]  /*12a30*/  FFMA.FTZ R35, R0, R111, R56 ;  /* 0x0000006f00237223 */ /* 0x002fca0000010038 */
[----:B------:R-:W-:Y:S02]  /*12a40*/  FSEL R35, R35, -INF , !P6 ;  /* 0xff80000023237808 */ /* 0x000fe40007000000 */
[----:B------:R1:W-:Y:S01]  /*12a50*/  MUFU.TANH R151, R34 ;  /* 0x0000002200977308 */ /* 0x0003e20000002400 */
[----:B------:R-:W-:-:S07]  /*12a60*/  ISETP.GE.AND P6, PT, R26, R50, PT ;  /* 0x000000321a00720c */ /* 0x000fce0003fc6270 */
[----:B------:R-:W2:Y:S01]  /*12a70*/  I2F R24, R26 ;  /* 0x0000001a00187306 */ /* 0x000ea20000201400 */
[----:B-1----:R-:W-:-:S07]  /*12a80*/  LOP3.LUT R34, R51, 0x30, R184, 0xfe, !PT ;  /* 0x0000003033227812 */ /* 0x002fce00078efeb8 */
[----:B------:R-:W-:Y:S01]  /*12a90*/  MUFU.TANH R187, R30 ;  /* 0x0000001e00bb7308 */ /* 0x000fe20000002400 */
[C---:B------:R-:W-:Y:S02]  /*12aa0*/  ISETP.GE.AND P4, PT, R34.reuse, R50, PT ;  /* 0x000000322200720c */ /* 0x040fe40003f86270 */
[----:B------:R-:W-:Y:S01]  /*12ab0*/  ISETP.GE.AND P3, PT, R34, R49, PT ;  /* 0x000000312200720c */ /* 0x000fe20003f66270 */
[----:B--2---:R-:W-:-:S04]  /*12ac0*/  FFMA.FTZ R150, R0, R24, R141 ;  /* 0x0000001800967223 */ /* 0x004fc8000001008d */
[----:B------:R1:W-:Y:S01]  /*12ad0*/  MUFU.TANH R131, R40 ;  /* 0x0000002800837308 */ /* 0x0003e20000002400 */
[----:B------:R-:W-:Y:S01]  /*12ae0*/  FSEL R141, R57, -INF , !P2 ;  /* 0xff800000398d7808 */ /* 0x000fe20005000000 */
[----:B------:R-:W-:Y:S01]  /*12af0*/  FFMA.FTZ R135, R0, R24, R135 ;  /* 0x0000001800877223 */ /* 0x000fe20000010087 */
[----:B------:R-:W-:Y:S02]  /*12b00*/  ISETP.GE.AND P2, PT, R32, R50, PT ;  /* 0x000000322000720c */ /* 0x000fe40003f46270 */
[--C-:B------:R-:W-:Y:S02]  /*12b10*/  LOP3.LUT R32, R51, 0x50, R184.reuse, 0xfe, !PT ;  /* 0x0000005033207812 */ /* 0x100fe400078efeb8 */
[----:B------:R-:W-:Y:S01]  /*12b20*/  FSEL R135, R135, -INF , !P6 ;  /* 0xff80000087877808 */ /* 0x000fe20007000000 */
[----:B------:R2:W3:Y:S01]  /*12b30*/  I2F R30, R34 ;  /* 0x00000022001e7306 */ /* 0x0004e20000201400 */
[----:B------:R-:W-:-:S07]  /*12b40*/  LOP3.LUT R24, R51, 0x48, R184, 0xfe, !PT ;  /* 0x0000004833187812 */ /* 0x000fce00078efeb8 */
[----:B------:R4:W-:Y:S01]  /*12b50*/  MUFU.TANH R149, R36 ;  /* 0x0000002400957308 */ /* 0x0009e20000002400 */
[----:B-1----:R-:W-:-:S05]  /*12b60*/  FFMA.FTZ R40, R0, R111, R58 ;  /* 0x0000006f00287223 */ /* 0x002fca000001003a */
[----:B------:R-:W-:Y:S02]  /*12b70*/  FSEL R40, R40, -INF , !P5 ;  /* 0xff80000028287808 */ /* 0x000fe40006800000 */
[----:B--2---:R-:W-:Y:S01]  /*12b80*/  IADD3 R34, R20, 0x31, RZ ;  /* 0x0000003114227810 */ /* 0x004fe20007ffe0ff */
[-C--:B---3--:R-:W-:Y:S01]  /*12b90*/  FFMA.FTZ R46, R0, R30.reuse, R131 ;  /* 0x0000001e002e7223 */ /* 0x088fe20000010083 */
[----:B------:R-:W-:Y:S01]  /*12ba0*/  ISETP.GE.AND P5, PT, R26, R49, PT ;  /* 0x000000311a00720c */ /* 0x000fe20003fa6270 */
[----:B------:R-:W-:Y:S01]  /*12bb0*/  FFMA.FTZ R186, R0, R30, R193 ;  /* 0x0000001e00ba7223 */ /* 0x000fe200000100c1 */
[----:B------:R1:W2:Y:S01]  /*12bc0*/  I2F R38, R34 ;  /* 0x0000002200267306 */ /* 0x0002a20000201400 */
[----:B------:R-:W-:Y:S02]  /*12bd0*/  FSEL R131, R53, -INF , !P2 ;  /* 0xff80000035837808 */ /* 0x000fe40005000000 */
[----:B------:R-:W-:Y:S02]  /*12be0*/  ISETP.GE.AND P2, PT, R34, R50, PT ;  /* 0x000000322200720c */ /* 0x000fe40003f46270 */
[----:B----4-:R-:W-:-:S02]  /*12bf0*/  LOP3.LUT R36, R51, 0x38, R184, 0xfe, !PT ;  /* 0x0000003833247812 */ /* 0x010fc400078efeb8 */
[-C--:B------:R-:W-:Y:S01]  /*12c00*/  ISETP.GE.AND P1, PT, R34, R49.reuse, PT ;  /* 0x000000312200720c */ /* 0x080fe20003f26270 */
[----:B------:R-:W-:Y:S01]  /*12c10*/  MUFU.TANH R67, R67 ;  /* 0x0000004300437308 */ /* 0x000fe20000002400 */
[----:B------:R-:W-:Y:S02]  /*12c20*/  FSEL R150, R150, -INF , !P5 ;  /* 0xff80000096967808 */ /* 0x000fe40006800000 */
[C---:B------:R-:W-:Y:S02]  /*12c30*/  ISETP.GE.AND P6, PT, R36.reuse, R50, PT ;  /* 0x000000322400720c */ /* 0x040fe40003fc6270 */
[-C--:B------:R-:W-:Y:S02]  /*12c40*/  ISETP.GE.AND P5, PT, R36, R49.reuse, PT ;  /* 0x000000312400720c */ /* 0x080fe40003fa6270 */
[----:B------:R-:W-:Y:S01]  /*12c50*/  FSEL R193, R46, -INF , !P4 ;  /* 0xff8000002ec17808 */ /* 0x000fe20006000000 */
[----:B------:R-:W3:Y:S01]  /*12c60*/  I2F R12, R36 ;  /* 0x00000024000c7306 */ /* 0x000ee20000201400 */
[----:B-1----:R-:W-:Y:S01]  /*12c70*/  IADD3 R34, R20, 0x39, RZ ;  /* 0x0000003914227810 */ /* 0x002fe20007ffe0ff */
[-C--:B--2---:R-:W-:Y:S01]  /*12c80*/  FFMA.FTZ R46, R0, R38.reuse, R47 ;  /* 0x00000026002e7223 */ /* 0x084fe2000001002f */
[----:B------:R-:W-:Y:S01]  /*12c90*/  FSEL R186, R186, -INF , !P3 ;  /* 0xff800000baba7808 */ /* 0x000fe20005800000 */
[----:B------:R-:W-:Y:S01]  /*12ca0*/  FFMA.FTZ R58, R0, R38, R59 ;  /* 0x00000026003a7223 */ /* 0x000fe2000001003b */
[----:B------:R-:W-:Y:S01]  /*12cb0*/  ISETP.GE.AND P4, PT, R28, R50, PT ;  /* 0x000000321c00720c */ /* 0x000fe20003f86270 */
[----:B------:R-:W-:Y:S01]  /*12cc0*/  FMUL.FTZ R47, R8, c[0x0][0x2ec] ;  /* 0x0000bb00082f7a20 */ /* 0x000fe20000410000 */
[----:B------:R-:W-:Y:S01]  /*12cd0*/  ISETP.GE.AND P3, PT, R28, R49, PT ;  /* 0x000000311c00720c */ /* 0x000fe20003f66270 */
[----:B------:R-:W1:Y:S01]  /*12ce0*/  I2F R36, R34 ;  /* 0x0000002200247306 */ /* 0x000e620000201400 */
[----:B------:R-:W-:-:S02]  /*12cf0*/  FSEL R58, R58, -INF , !P1 ;  /* 0xff8000003a3a7808 */ /* 0x000fc40004800000 */
[----:B------:R-:W-:-:S05]  /*12d00*/  ISETP.GE.AND P1, PT, R34, R49, PT ;  /* 0x000000312200720c */ /* 0x000fca0003f26270 */
[----:B------:R-:W2:Y:S01]  /*12d10*/  I2F R26, R28 ;  /* 0x0000001c001a7306 */ /* 0x000ea20000201400 */
[-C--:B---3--:R-:W-:Y:S01]  /*12d20*/  FFMA.FTZ R59, R0, R12.reuse, R149 ;  /* 0x0000000c003b7223 */ /* 0x088fe20000010095 */
[----:B------:R-:W-:Y:S01]  /*12d30*/  FSEL R149, R46, -INF , !P2 ;  /* 0xff8000002e957808 */ /* 0x000fe20005000000 */
[----:B------:R-:W-:Y:S01]  /*12d40*/  FFMA.FTZ R56, R0, R12, R191 ;  /* 0x0000000c00387223 */ /* 0x000fe200000100bf */
[----:B------:R-:W-:Y:S02]  /*12d50*/  ISETP.GE.AND P2, PT, R34, R50, PT ;  /* 0x000000322200720c */ /* 0x000fe40003f46270 */
[----:B------:R-:W-:Y:S01]  /*12d60*/  LOP3.LUT R12, R51, 0x58, R184, 0xfe, !PT ;  /* 0x00000058330c7812 */ /* 0x000fe200078efeb8 */
[CC--:B-1----:R-:W-:Y:S01]  /*12d70*/  FFMA.FTZ R45, R0.reuse, R36.reuse, R45 ;  /* 0x00000024002d7223 */ /* 0x0c2fe2000001002d */
[----:B------:R-:W-:Y:S01]  /*12d80*/  MUFU.TANH R37, R37 ;  /* 0x0000002500257308 */ /* 0x000fe20000002400 */
[----:B------:R-:W-:Y:S01]  /*12d90*/  FFMA.FTZ R67, R0, R36, R67 ;  /* 0x0000002400437223 */ /* 0x000fe20000010043 */
[----:B------:R-:W-:-:S02]  /*12da0*/  FSEL R59, R59, -INF , !P6 ;  /* 0xff8000003b3b7808 */ /* 0x000fc40007000000 */
[----:B------:R-:W-:Y:S02]  /*12db0*/  FSEL R57, R45, -INF , !P2 ;  /* 0xff8000002d397808 */ /* 0x000fe40005000000 */
[----:B------:R-:W-:Y:S01]  /*12dc0*/  FSEL R192, R67, -INF , !P1 ;  /* 0xff80000043c07808 */ /* 0x000fe20004800000 */
[-C--:B--2---:R-:W-:Y:S01]  /*12dd0*/  FFMA.FTZ R147, R0, R26.reuse, R147 ;  /* 0x0000001a00937223 */ /* 0x084fe20000010093 */
[----:B------:R-:W-:Y:S01]  /*12de0*/  IADD3 R28, R20, 0x41, RZ ;  /* 0x00000041141c7810 */ /* 0x000fe20007ffe0ff */
[----:B------:R-:W-:Y:S01]  /*12df0*/  MUFU.TANH R55, R55 ;  /* 0x0000003700377308 */ /* 0x000fe20000002400 */
[----:B------:R-:W-:Y:S01]  /*12e00*/  FFMA.FTZ R148, R0, R26, R151 ;  /* 0x0000001a00947223 */ /* 0x000fe20000010097 */
[----:B------:R-:W-:Y:S02]  /*12e10*/  LOP3.LUT R26, R51, 0x60, R184, 0xfe, !PT ;  /* 0x00000060331a7812 */ /* 0x000fe400078efeb8 */
[C---:B------:R-:W-:Y:S02]  /*12e20*/  ISETP.GE.AND P2, PT, R28.reuse, R50, PT ;  /* 0x000000321c00720c */ /* 0x040fe40003f46270 */
[----:B------:R-:W-:-:S02]  /*12e30*/  ISETP.GE.AND P1, PT, R28, R49, PT ;  /* 0x000000311c00720c */ /* 0x000fc40003f26270 */
[----:B------:R1:W2:Y:S01]  /*12e40*/  I2F R34, R28 ;  /* 0x0000001c00227306 */ /* 0x0002a20000201400 */
[----:B------:R-:W-:Y:S02]  /*12e50*/  FSEL R151, R147, -INF , !P4 ;  /* 0xff80000093977808 */ /* 0x000fe40006000000 */
[----:B------:R-:W-:Y:S02]  /*12e60*/  FSEL R148, R148, -INF , !P3 ;  /* 0xff80000094947808 */ /* 0x000fe40005800000 */
[CC--:B------:R-:W-:Y:S02]  /*12e70*/  ISETP.GE.AND P4, PT, R32.reuse, R50.reuse, PT ;  /* 0x000000322000720c */ /* 0x0c0fe40003f86270 */
[----:B------:R-:W-:Y:S01]  /*12e80*/  ISETP.GE.AND P3, PT, R32, R49, PT ;  /* 0x000000312000720c */ /* 0x000fe20003f66270 */
[----:B------:R-:W3:Y:S01]  /*12e90*/  I2F R30, R32 ;  /* 0x00000020001e7306 */ /* 0x000ee20000201400 */
[----:B------:R-:W-:Y:S02]  /*12ea0*/  FSEL R56, R56, -INF , !P5 ;  /* 0xff80000038387808 */ /* 0x000fe40006800000 */
[----:B------:R-:W-:-:S02]  /*12eb0*/  ISETP.GE.AND P6, PT, R24, R50, PT ;  /* 0x000000321800720c */ /* 0x000fc40003fc6270 */
[-C--:B------:R-:W-:Y:S02]  /*12ec0*/  ISETP.GE.AND P5, PT, R24, R49.reuse, PT ;  /* 0x000000311800720c */ /* 0x080fe40003fa6270 */
[----:B-1----:R-:W-:Y:S01]  /*12ed0*/  IADD3 R28, R20, 0x49, RZ ;  /* 0x00000049141c7810 */ /* 0x002fe20007ffe0ff */
[CC--:B--2---:R-:W-:Y:S01]  /*12ee0*/  FFMA.FTZ R191, R0.reuse, R34.reuse, R39 ;  /* 0x0000002200bf7223 */ /* 0x0c4fe20000010027 */
[----:B------:R-:W1:Y:S01]  /*12ef0*/  I2F R14, R24 ;  /* 0x00000018000e7306 */ /* 0x000e620000201400 */
[----:B------:R-:W-:Y:S02]  /*12f00*/  FFMA.FTZ R63, R0, R34, R63 ;  /* 0x00000022003f7223 */ /* 0x000fe4000001003f */
[----:B------:R-:W-:Y:S01]  /*12f10*/  FMUL.FTZ R39, R10, c[0x0][0x2ec] ;  /* 0x0000bb000a277a20 */ /* 0x000fe20000410000 */
[----:B------:R-:W-:Y:S02]  /*12f20*/  FSEL R191, R191, -INF , !P2 ;  /* 0xff800000bfbf7808 */ /* 0x000fe40005000000 */
[----:B------:R-:W-:Y:S01]  /*12f30*/  FSEL R144, R63, -INF , !P1 ;  /* 0xff8000003f907808 */ /* 0x000fe20004800000 */
[----:B---3--:R-:W-:Y:S01]  /*12f40*/  FFMA.FTZ R133, R0, R30, R133 ;  /* 0x0000001e00857223 */ /* 0x008fe20000010085 */
[----:B------:R-:W2:Y:S01]  /*12f50*/  I2F R34, R28 ;  /* 0x0000001c00227306 */ /* 0x000ea20000201400 */
[----:B------:R-:W-:Y:S01]  /*12f60*/  ISETP.GE.AND P2, PT, R28, R50, PT ;  /* 0x000000321c00720c */ /* 0x000fe20003f46270 */
[----:B------:R-:W-:Y:S01]  /*12f70*/  FFMA.FTZ R128, R0, R30, R199 ;  /* 0x0000001e00807223 */ /* 0x000fe200000100c7 */
[----:B------:R-:W-:-:S02]  /*12f80*/  ISETP.GE.AND P1, PT, R28, R49, PT ;  /* 0x000000311c00720c */ /* 0x000fc40003f26270 */
[C---:B------:R-:W-:Y:S02]  /*12f90*/  IADD3 R32, R20.reuse, 0x51, RZ ;  /* 0x0000005114207810 */ /* 0x040fe40007ffe0ff */
[----:B------:R-:W-:Y:S01]  /*12fa0*/  IADD3 R30, R20, 0x59, RZ ;  /* 0x00000059141e7810 */ /* 0x000fe20007ffe0ff */
[----:B------:R-:W3:Y:S01]  /*12fb0*/  I2F R8, R12 ;  /* 0x0000000c00087306 */ /* 0x000ee20000201400 */
[----:B------:R-:W-:Y:S01]  /*12fc0*/  FSEL R133, R133, -INF , !P4 ;  /* 0xff80000085857808 */ /* 0x000fe20006000000 */
[-C--:B-1----:R-:W-:Y:S01]  /*12fd0*/  FFMA.FTZ R145, R0, R14.reuse, R145 ;  /* 0x0000000e00917223 */ /* 0x082fe20000010091 */
[----:B------:R-:W-:Y:S01]  /*12fe0*/  FSEL R128, R128, -INF , !P3 ;  /* 0xff80000080807808 */ /* 0x000fe20005800000 */
[----:B------:R-:W-:Y:S01]  /*12ff0*/  FFMA.FTZ R142, R0, R14, R187 ;  /* 0x0000000e008e7223 */ /* 0x000fe200000100bb */
[C---:B------:R-:W-:Y:S02]  /*13000*/  ISETP.GE.AND P4, PT, R26.reuse, R50, PT ;  /* 0x000000321a00720c */ /* 0x040fe40003f86270 */
[----:B------:R-:W-:Y:S01]  /*13010*/  ISETP.GE.AND P3, PT, R26, R49, PT ;  /* 0x000000311a00720c */ /* 0x000fe20003f66270 */
[CC--:B--2---:R-:W-:Y:S01]  /*13020*/  FFMA.FTZ R37, R0.reuse, R34.reuse, R37 ;  /* 0x0000002200257223 */ /* 0x0c4fe20000010025 */
[----:B------:R-:W-:Y:S01]  /*13030*/  MUFU.TANH R143, R143 ;  /* 0x0000008f008f7308 */ /* 0x000fe20000002400 */
[----:B------:R-:W-:Y:S01]  /*13040*/  FFMA.FTZ R55, R0, R34, R55 ;  /* 0x0000002200377223 */ /* 0x000fe20000010037 */
[----:B------:R-:W-:-:S02]  /*13050*/  LOP3.LUT R14, R51, 0x68, R184, 0xfe, !PT ;  /* 0x00000068330e7812 */ /* 0x000fc400078efeb8 */
[----:B------:R-:W-:Y:S02]  /*13060*/  FSEL R147, R37, -INF , !P2 ;  /* 0xff80000025937808 */ /* 0x000fe40005000000 */
[----:B------:R-:W-:Y:S01]  /*13070*/  FSEL R146, R55, -INF , !P1 ;  /* 0xff80000037927808 */ /* 0x000fe20004800000 */
[----:B---3--:R-:W-:Y:S01]  /*13080*/  FFMA.FTZ R127, R0, R8, R129 ;  /* 0x00000008007f7223 */ /* 0x008fe20000010081 */
[----:B------:R-:W-:Y:S01]  /*13090*/  I2F R34, R32 ;  /* 0x0000002000227306 */ /* 0x000fe20000201400 */
[----:B------:R-:W-:Y:S01]  /*130a0*/  ISETP.GE.AND P2, PT, R32, R50, PT ;  /* 0x000000322000720c */ /* 0x000fe20003f46270 */
[----:B------:R-:W-:Y:S01]  /*130b0*/  FFMA.FTZ R126, R0, R8, R197 ;  /* 0x00000008007e7223 */ /* 0x000fe200000100c5 */
[----:B------:R-:W-:Y:S02]  /*130c0*/  ISETP.GE.AND P1, PT, R32, R49, PT ;  /* 0x000000312000720c */ /* 0x000fe40003f26270 */
[----:B------:R-:W-:Y:S02]  /*130d0*/  FSEL R187, R145, -INF , !P6 ;  /* 0xff80000091bb7808 */ /* 0x000fe40007000000 */
[----:B------:R-:W-:Y:S01]  /*130e0*/  FSEL R142, R142, -INF , !P5 ;  /* 0xff8000008e8e7808 */ /* 0x000fe20006800000 */
[----:B------:R-:W1:Y:S01]  /*130f0*/  I2F R32, R30 ;  /* 0x0000001e00207306 */ /* 0x000e620000201400 */
[----:B------:R-:W-:-:S02]  /*13100*/  ISETP.GE.AND P6, PT, R12, R50, PT ;  /* 0x000000320c00720c */ /* 0x000fc40003fc6270 */
[-C--:B------:R-:W-:Y:S02]  /*13110*/  ISETP.GE.AND P5, PT, R12, R49.reuse, PT ;  /* 0x000000310c00720c */ /* 0x080fe40003fa6270 */
[----:B------:R-:W-:Y:S02]  /*13120*/  FSEL R127, R127, -INF , !P6 ;  /* 0xff8000007f7f7808 */ /* 0x000fe40007000000 */
[----:B------:R-:W-:Y:S01]  /*13130*/  FSEL R126, R126, -INF , !P5 ;  /* 0xff8000007e7e7808 */ /* 0x000fe20006800000 */
[----:B------:R-:W-:Y:S01]  /*13140*/  MUFU.TANH R195, R195 ;  /* 0x000000c300c37308 */ /* 0x000fe20000002400 */
[C---:B------:R-:W-:Y:S02]  /*13150*/  ISETP.GE.AND P6, PT, R14.reuse, R50, PT ;  /* 0x000000320e00720c */ /* 0x040fe40003fc6270 */
[----:B------:R-:W-:Y:S02]  /*13160*/  ISETP.GE.AND P5, PT, R14, R49, PT ;  /* 0x000000310e00720c */ /* 0x000fe40003fa6270 */
[----:B------:R-:W-:-:S03]  /*13170*/  LOP3.LUT R28, R51, 0x70, R184, 0xfe, !PT ;  /* 0x00000070331c7812 */ /* 0x000fc600078efeb8 */
[----:B------:R2:W3:Y:S01]  /*13180*/  I2F R24, R26 ;  /* 0x0000001a00187306 */ /* 0x0004e20000201400 */
[----:B-1----:R-:W-:-:S07]  /*13190*/  FFMA.FTZ R125, R0, R32, R25 ;  /* 0x00000020007d7223 */ /* 0x002fce0000010019 */
[----:B------:R-:W1:Y:S08]  /*131a0*/  MUFU.TANH R29, R29 ;  /* 0x0000001d001d7308 */ /* 0x000e700000002400 */
[----:B------:R-:W4:Y:S01]  /*131b0*/  MUFU.TANH R31, R31 ;  /* 0x0000001f001f7308 */ /* 0x000f220000002400 */
[----:B--2---:R-:W-:Y:S01]  /*131c0*/  IADD3 R26, R20, 0x61, RZ ;  /* 0x00000061141a7810 */ /* 0x004fe20007ffe0ff */
[----:B---3--:R-:W-:-:S02]  /*131d0*/  FFMA.FTZ R107, R0, R24, R143 ;  /* 0x00000018006b7223 */ /* 0x008fc4000001008f */
[----:B------:R-:W-:Y:S01]  /*131e0*/  FFMA.FTZ R114, R0, R24, R195 ;  /* 0x0000001800727223 */ /* 0x000fe200000100c3 */
[----:B------:R-:W-:Y:S02]  /*131f0*/  IADD3 R24, R20, 0x69, RZ ;  /* 0x0000006914187810 */ /* 0x000fe40007ffe0ff */
[----:B------:R-:W-:Y:S01]  /*13200*/  FSEL R107, R107, -INF , !P4 ;  /* 0xff8000006b6b7808 */ /* 0x000fe20006000000 */
[----:B------:R-:W2:Y:S01]  /*13210*/  MUFU.TANH R27, R27 ;  /* 0x0000001b001b7308 */ /* 0x000ea20000002400 */
[----:B-1----:R-:W-:Y:S01]  /*13220*/  FFMA.FTZ R36, R0, R34, R29 ;  /* 0x0000002200247223 */ /* 0x002fe2000001001d */
[----:B------:R-:W-:Y:S01]  /*13230*/  FSEL R114, R114, -INF , !P3 ;  /* 0xff80000072727808 */ /* 0x000fe20005800000 */
[----:B------:R-:W-:Y:S01]  /*13240*/  FMUL.FTZ R29, R4, c[0x0][0x2ec] ;  /* 0x0000bb00041d7a20 */ /* 0x000fe20000410000 */
[----:B------:R-:W-:Y:S02]  /*13250*/  LOP3.LUT R4, R51, 0x78, R184, 0xfe, !PT ;  /* 0x0000007833047812 */ /* 0x000fe400078efeb8 */
[----:B------:R-:W-:-:S02]  /*13260*/  FSEL R129, R36, -INF , !P2 ;  /* 0xff80000024817808 */ /* 0x000fc40005000000 */
[----:B------:R-:W-:Y:S01]  /*13270*/  MUFU.TANH R23, R23 ;  /* 0x0000001700177308 */ /* 0x000fe20000002400 */
[----:B----4-:R-:W-:Y:S01]  /*13280*/  FFMA.FTZ R31, R0, R34, R31 ;  /* 0x00000022001f7223 */ /* 0x010fe2000001001f */
[-C--:B------:R-:W-:Y:S02]  /*13290*/  ISETP.GE.AND P2, PT, R30, R50.reuse, PT ;  /* 0x000000321e00720c */ /* 0x080fe40003f46270 */
[----:B------:R-:W-:Y:S02]  /*132a0*/  ISETP.GE.AND P4, PT, R28, R50, PT ;  /* 0x000000321c00720c */ /* 0x000fe40003f86270 */
[----:B------:R-:W-:Y:S02]  /*132b0*/  FSEL R130, R31, -INF , !P1 ;  /* 0xff8000001f827808 */ /* 0x000fe40004800000 */
[----:B------:R-:W1:Y:S01]  /*132c0*/  I2F R25, R26 ;  /* 0x0000001a00197306 */ /* 0x000e620000201400 */
[----:B--2---:R-:W-:Y:S01]  /*132d0*/  FFMA.FTZ R27, R0, R32, R27 ;  /* 0x00000020001b7223 */ /* 0x004fe2000001001b */
[----:B------:R-:W-:-:S02]  /*132e0*/  ISETP.GE.AND P1, PT, R30, R49, PT ;  /* 0x000000311e00720c */ /* 0x000fc40003f26270 */
[----:B------:R-:W-:Y:S02]  /*132f0*/  FSEL R125, R125, -INF , !P2 ;  /* 0xff8000007d7d7808 */ /* 0x000fe40005000000 */
[----:B------:R-:W-:Y:S02]  /*13300*/  FSEL R124, R27, -INF , !P1 ;  /* 0xff8000001b7c7808 */ /* 0x000fe40004800000 */
[----:B------:R-:W2:Y:S01]  /*13310*/  MUFU.TANH R19, R19 ;  /* 0x0000001300137308 */ /* 0x000ea20000002400 */
[C---:B------:R-:W-:Y:S02]  /*13320*/  ISETP.GE.AND P2, PT, R26.reuse, R50, PT ;  /* 0x000000321a00720c */ /* 0x040fe40003f46270 */
[-C--:B------:R-:W-:Y:S02]  /*13330*/  ISETP.GE.AND P1, PT, R26, R49.reuse, PT ;  /* 0x000000311a00720c */ /* 0x080fe40003f26270 */
[----:B------:R-:W-:-:S03]  /*13340*/  ISETP.GE.AND P3, PT, R28, R49, PT ;  /* 0x000000311c00720c */ /* 0x000fc60003f66270 */
[----:B------:R-:W-:Y:S01]  /*13350*/  MUFU.TANH R65, R65 ;  /* 0x0000004100417308 */ /* 0x000fe20000002400 */
[----:B-1----:R-:W-:Y:S01]  /*13360*/  FFMA.FTZ R111, R0, R25, R23 ;  /* 0x00000019006f7223 */ /* 0x002fe20000010017 */
[----:B------:R-:W-:-:S04]  /*13370*/  IADD3 R23, R20, 0x71, RZ ;  /* 0x0000007114177810 */ /* 0x000fc80007ffe0ff */
[----:B------:R-:W-:Y:S02]  /*13380*/  FSEL R111, R111, -INF , !P2 ;  /* 0xff8000006f6f7808 */ /* 0x000fe40005000000 */
[----:B------:R-:W-:Y:S01]  /*13390*/  MUFU.TANH R61, R61 ;  /* 0x0000003d003d7308 */ /* 0x000fe20000002400 */
[----:B--2---:R-:W-:Y:S01]  /*133a0*/  FFMA.FTZ R19, R0, R25, R19 ;  /* 0x0000001900137223 */ /* 0x004fe20000010013 */
[----:B------:R-:W-:-:S04]  /*133b0*/  ISETP.GE.AND P2, PT, R24, R50, PT ;  /* 0x000000321800720c */ /* 0x000fc80003f46270 */
[----:B------:R-:W-:Y:S02]  /*133c0*/  FSEL R112, R19, -INF , !P1 ;  /* 0xff80000013707808 */ /* 0x000fe40004800000 */
[----:B------:R-:W1:Y:S01]  /*133d0*/  I2F R10, R14 ;  /* 0x0000000e000a7306 */ /* 0x000e620000201400 */
[----:B------:R-:W-:-:S07]  /*133e0*/  ISETP.GE.AND P1, PT, R24, R49, PT ;  /* 0x000000311800720c */ /* 0x000fce0003f26270 */
[----:B------:R-:W-:Y:S08]  /*133f0*/  MUFU.TANH R13, R13 ;  /* 0x0000000d000d7308 */ /* 0x000ff00000002400 */
[----:B------:R-:W2:Y:S01]  /*13400*/  I2F R14, R24 ;  /* 0x00000018000e7306 */ /* 0x000ea20000201400 */
        /* <DEDUP_REMOVED lines=9> */
[----:B--2---:R-:W-:-:S05]  /*134a0*/  FFMA.FTZ R13, R0, R14, R13 ;  /* 0x0000000e000d7223 */ /* 0x004fca000001000d */
[----:B------:R-:W-:Y:S02]  /*134b0*/  FSEL R105, R13, -INF , !P2 ;  /* 0xff8000000d697808 */ /* 0x000fe40005000000 */
[----:B------:R-:W2:Y:S01]  /*134c0*/  I2F R31, R4 ;  /* 0x00000004001f7306 */ /* 0x000ea20000201400 */
[----:B-1----:R-:W-:Y:S01]  /*134d0*/  FFMA.FTZ R15, R0, R14, R15 ;  /* 0x0000000e000f7223 */ /* 0x002fe2000001000f */
[----:B------:R-:W-:Y:S02]  /*134e0*/  IADD3 R14, R20, 0x79, RZ ;  /* 0x00000079140e7810 */ /* 0x000fe40007ffe0ff */
[----:B------:R-:W-:Y:S02]  /*134f0*/  ISETP.GE.AND P2, PT, R23, R50, PT ;  /* 0x000000321700720c */ /* 0x000fe40003f46270 */
[----:B------:R-:W-:Y:S02]  /*13500*/  FSEL R108, R15, -INF , !P1 ;  /* 0xff8000000f6c7808 */ /* 0x000fe40004800000 */
[----:B------:R-:W-:Y:S01]  /*13510*/  MUFU.TANH R9, R9 ;  /* 0x0000000900097308 */ /* 0x000fe20000002400 */
[----:B------:R-:W-:-:S07]  /*13520*/  ISETP.GE.AND P1, PT, R23, R49, PT ;  /* 0x000000311700720c */ /* 0x000fce0003f26270 */
[----:B------:R-:W-:Y:S01]  /*13530*/  MUFU.TANH R11, R11 ;  /* 0x0000000b000b7308 */ /* 0x000fe20000002400 */
[----:B--2---:R-:W-:-:S05]  /*13540*/  FFMA.FTZ R29, R0, R31, R29 ;  /* 0x0000001f001d7223 */ /* 0x004fca000001001d */
[----:B------:R-:W-:Y:S02]  /*13550*/  FSEL R66, R29, -INF , !P6 ;  /* 0xff8000001d427808 */ /* 0x000fe40007000000 */
[----:B------:R-:W1:Y:S01]  /*13560*/  I2F R25, R23 ;  /* 0x0000001700197306 */ /* 0x000e620000201400 */
[----:B------:R-:W-:-:S07]  /*13570*/  ISETP.NE.AND P6, PT, R22, RZ, PT ;  /* 0x000000ff1600720c */ /* 0x000fce0003fc5270 */
[----:B------:R-:W2:Y:S08]  /*13580*/  MUFU.TANH R6, R6 ;  /* 0x0000000600067308 */ /* 0x000eb00000002400 */
[----:B------:R-:W-:Y:S01]  /*13590*/  MUFU.TANH R113, R104 ;  /* 0x0000006800717308 */ /* 0x000fe20000002400 */
[CC--:B-1----:R-:W-:Y:S02]  /*135a0*/  FFMA.FTZ R9, R0.reuse, R25.reuse, R9 ;  /* 0x0000001900097223 */ /* 0x0c2fe40000010009 */
[----:B------:R-:W-:-:S03]  /*135b0*/  FFMA.FTZ R11, R0, R25, R11 ;  /* 0x00000019000b7223 */ /* 0x000fc6000001000b */
[----:B------:R-:W-:Y:S02]  /*135c0*/  FSEL R63, R9, -INF , !P2 ;  /* 0xff800000093f7808 */ /* 0x000fe40005000000 */
[----:B------:R-:W-:Y:S01]  /*135d0*/  MUFU.TANH R117, R117 ;  /* 0x0000007500757308 */ /* 0x000fe20000002400 */
[----:B--2---:R-:W-:Y:S01]  /*135e0*/  FFMA.FTZ R6, R0, R31, R6 ;  /* 0x0000001f00067223 */ /* 0x004fe20000010006 */
[----:B------:R-:W-:Y:S02]  /*135f0*/  FSEL R62, R11, -INF , !P1 ;  /* 0xff8000000b3e7808 */ /* 0x000fe40004800000 */
[-C--:B------:R-:W-:Y:S02]  /*13600*/  ISETP.GE.AND P2, PT, R20, R50.reuse, PT ;  /* 0x000000321400720c */ /* 0x080fe40003f46270 */
[----:B------:R-:W-:Y:S02]  /*13610*/  ISETP.GE.AND P1, PT, R10, R50, PT ;  /* 0x000000320a00720c */ /* 0x000fe40003f26270 */
[----:B------:R-:W-:Y:S01]  /*13620*/  MUFU.TANH R47, R47 ;  /* 0x0000002f002f7308 */ /* 0x000fe20000002400 */
[----:B------:R-:W-:-:S07]  /*13630*/  FSEL R60, R6, -INF , !P5 ;  /* 0xff800000063c7808 */ /* 0x000fce0006800000 */
[----:B------:R-:W-:Y:S08]  /*13640*/  MUFU.TANH R39, R39 ;  /* 0x0000002700277308 */ /* 0x000ff00000002400 */
[----:B------:R-:W1:Y:S08]  /*13650*/  I2F R12, R28 ;  /* 0x0000001c000c7306 */ /* 0x000e700000201400 */
[----:B------:R-:W2:Y:S08]  /*13660*/  I2F R8, R20 ;  /* 0x0000001400087306 */ /* 0x000eb00000201400 */
[----:B------:R-:W3:Y:S01]  /*13670*/  I2F R19, R10 ;  /* 0x0000000a00137306 */ /* 0x000ee20000201400 */
[----:B-1----:R-:W-:-:S02]  /*13680*/  FFMA.FTZ R47, R0, R12, R47 ;  /* 0x0000000c002f7223 */ /* 0x002fc4000001002f */
[----:B------:R-:W-:-:S03]  /*13690*/  FFMA.FTZ R39, R0, R12, R39 ;  /* 0x0000000c00277223 */ /* 0x000fc60000010027 */
[----:B------:R-:W-:Y:S02]  /*136a0*/  FSEL R65, R47, -INF , !P4 ;  /* 0xff8000002f417808 */ /* 0x000fe40006000000 */
[----:B------:R-:W1:Y:S01]  /*136b0*/  MUFU.TANH R103, R103 ;  /* 0x0000006700677308 */ /* 0x000e620000002400 */
[----:B--2---:R-:W-:Y:S01]  /*136c0*/  FFMA.FTZ R113, R0, R8, R113 ;  /* 0x0000000800717223 */ /* 0x004fe20000010071 */
[----:B------:R-:W-:Y:S02]  /*136d0*/  FSEL R64, R39, -INF , !P3 ;  /* 0xff80000027407808 */ /* 0x000fe40005800000 */
[----:B------:R-:W-:Y:S02]  /*136e0*/  ISETP.GE.AND P3, PT, R20, R49, PT ;  /* 0x000000311400720c */ /* 0x000fe40003f66270 */
[----:B------:R-:W-:Y:S02]  /*136f0*/  FSEL R6, R113, -INF , !P2 ;  /* 0xff80000071067808 */ /* 0x000fe40005000000 */
[----:B------:R-:W-:Y:S01]  /*13700*/  I2F R13, R14 ;  /* 0x0000000e000d7306 */ /* 0x000fe20000201400 */
[----:B---3--:R-:W-:Y:S01]  /*13710*/  FFMA.FTZ R19, R0, R19, R117 ;  /* 0x0000001300137223 */ /* 0x008fe20000010075 */
[----:B------:R-:W-:Y:S01]  /*13720*/  BAR.SYNC.DEFER_BLOCKING 0x0 ;  /* 0x0000000000007b1d */ /* 0x000fe20000010000 */
[----:B------:R-:W-:-:S02]  /*13730*/  ISETP.GE.AND P4, PT, R14, R50, PT ;  /* 0x000000320e00720c */ /* 0x000fc40003f86270 */
[-C--:B------:R-:W-:Y:S02]  /*13740*/  ISETP.GE.AND P2, PT, R10, R49.reuse, PT ;  /* 0x000000310a00720c */ /* 0x080fe40003f46270 */
[----:B------:R-:W-:Y:S01]  /*13750*/  FSEL R19, R19, -INF , !P1 ;  /* 0xff80000013137808 */ /* 0x000fe20004800000 */
[----:B------:R-:W2:Y:S01]  /*13760*/  I2F R4, R10 ;  /* 0x0000000a00047306 */ /* 0x000ea20000201400 */
[----:B-1----:R-:W-:Y:S01]  /*13770*/  FFMA.FTZ R103, R0, R8, R103 ;  /* 0x0000000800677223 */ /* 0x002fe20000010067 */
[----:B------:R-:W-:-:S06]  /*13780*/  ISETP.GE.AND P1, PT, R14, R49, PT ;  /* 0x000000310e00720c */ /* 0x000fcc0003f26270 */
[----:B------:R-:W1:Y:S08]  /*13790*/  MUFU.TANH R5, R5 ;  /* 0x0000000500057308 */ /* 0x000e700000002400 */
[----:B------:R-:W3:Y:S01]  /*137a0*/  MUFU.TANH R7, R7 ;  /* 0x0000000700077308 */ /* 0x000ee20000002400 */
[----:B--2---:R-:W-:-:S05]  /*137b0*/  FFMA.FTZ R4, R0, R4, R115 ;  /* 0x0000000400047223 */ /* 0x004fca0000010073 */
[----:B------:R-:W-:Y:S01]  /*137c0*/  FSEL R4, R4, -INF , !P2 ;  /* 0xff80000004047808 */ /* 0x000fe20005000000 */
[----:B-1----:R-:W-:Y:S01]  /*137d0*/  FFMA.FTZ R67, R0, R13, R5 ;  /* 0x0000000d00437223 */ /* 0x002fe20000010005 */
[----:B------:R-:W-:-:S04]  /*137e0*/  FSEL R5, R103, -INF , !P3 ;  /* 0xff80000067057808 */ /* 0x000fc80005800000 */
[----:B------:R-:W-:Y:S01]  /*137f0*/  FSEL R67, R67, -INF , !P4 ;  /* 0xff80000043437808 */ /* 0x000fe20006000000 */
[----:B---3--:R-:W-:-:S05]  /*13800*/  FFMA.FTZ R7, R0, R13, R7 ;  /* 0x0000000d00077223 */ /* 0x008fca0000010007 */
        /* <DEDUP_REMOVED lines=61> */
.L_x_6972:
[----:B------:R-:W-:-:S05]  /*13be0*/  IMAD.MOV.U32 R10, RZ, RZ, c[0x0][0x198] ;  /* 0x00006600ff0a7624 */ /* 0x000fca00078e00ff */
[----:B------:R-:W-:-:S04]  /*13bf0*/  LEA R10, -R10, RZ, 0x7 ;  /* 0x000000ff0a0a7211 */ /* 0x000fc800078e39ff */
[----:B------:R-:W-:Y:S02]  /*13c00*/  SHF.R.S32.HI R9, RZ, 0x1f, R10 ;  /* 0x0000001fff097819 */ /* 0x000fe4000001140a */
.L_x_6973:
[----:B------:R-:W-:Y:S01]  /*13c10*/  @!P0 IMAD.MOV.U32 R22, RZ, RZ, c[0x0][0x198] ;  /* 0x00006600ff168624 */ /* 0x000fe200078e00ff */
[----:B------:R-:W-:Y:S01]  /*13c20*/  @!P0 LEA R28, P1, R10, R182, 0x1 ;  /* 0x000000b60a1c8211 */ /* 0x000fe200078208ff */
[----:B------:R-:W-:Y:S01]  /*13c30*/  @!P0 IMAD.MOV.U32 R12, RZ, RZ, c[0x0][0x19c] ;  /* 0x00006700ff0c8624 */ /* 0x000fe200078e00ff */
[----:B------:R-:W-:Y:S01]  /*13c40*/  @!P0 IADD3 R7, P2, R174, R10, RZ ;  /* 0x0000000aae078210 */ /* 0x000fe20007f5e0ff */
[----:B------:R-:W-:Y:S01]  /*13c50*/  @!P0 IMAD.MOV.U32 R14, RZ, RZ, c[0x0][0x198] ;  /* 0x00006600ff0e8624 */ /* 0x000fe200078e00ff */
[--C-:B------:R-:W-:Y:S01]  /*13c60*/  @!P0 LEA.HI.X R29, R10, R181, R9.reuse, 0x1, P1 ;  /* 0x000000b50a1d8211 */ /* 0x100fe200008f0c09 */
[----:B------:R-:W-:Y:S01]  /*13c70*/  @!P0 IMAD.MOV.U32 R8, RZ, RZ, R10 ;  /* 0x000000ffff088224 */ /* 0x000fe200078e000a */
[----:B------:R-:W-:Y:S01]  /*13c80*/  @!P0 MOV R27, R9 ;  /* 0x00000009001b8202 */ /* 0x000fe20000000f00 */
[----:B------:R-:W-:Y:S01]  /*13c90*/  @!P0 IMAD R12, R12, 0x30, RZ ;  /* 0x000000300c0c8824 */ /* 0x000fe200078e02ff */
[----:B------:R1:W-:Y:S01]  /*13ca0*/  @P0 STS.128 [R180+0x2000], RZ ;  /* 0x002000ffb4000388 */ /* 0x0003e20000000c00 */
[--C-:B------:R-:W-:Y:S01]  /*13cb0*/  @!P0 IMAD.WIDE.U32 R22, R22, 0x30, R8.reuse ;  /* 0x0000003016168825 */ /* 0x100fe200078e0008 */
[----:B------:R-:W-:Y:S02]  /*13cc0*/  BSSY B0, `(.L_x_6974) ;  /* 0x0000051000007945 */ /* 0x000fe40003800000 */
[----:B------:R-:W-:Y:S01]  /*13cd0*/  @!PT LDS RZ, [RZ] ;  /* 0x00000000fffff984 */ /* 0x000fe20000000800 */
[----:B------:R-:W-:Y:S01]  /*13ce0*/  @!PT LDS RZ, [RZ] ;  /* 0x00000000fffff984 */ /* 0x000fe20000000800 */
[----:B------:R-:W-:Y:S01]  /*13cf0*/  @!PT LDS RZ, [RZ] ;  /* 0x00000000fffff984 */ /* 0x000fe20000000800 */
[----:B------:R2:W-:Y:S01]  /*13d00*/  @!P0 LDGSTS.E.BYPASS.LTC128B.128 [R180+0x2000], [R28.64] ;  /* 0x020000001cb48fae */ /* 0x0005e2000b901d46 */
[----:B------:R-:W-:Y:S01]  /*13d10*/  @!P0 IMAD.WIDE.U32 R14, R14, 0x50, R8 ;  /* 0x000000500e0e8825 */ /* 0x000fe200078e0008 */
[----:B------:R-:W-:-:S02]  /*13d20*/  @!P0 IADD3 R12, R12, R23, RZ ;  /* 0x000000170c0c8210 */ /* 0x000fc40007ffe0ff */
[CC--:B------:R-:W-:Y:S01]  /*13d30*/  @!P0 LEA R24, P1, R22.reuse, R182.reuse, 0x1 ;  /* 0x000000b616188211 */ /* 0x0c0fe200078208ff */
[----:B------:R-:W-:Y:S01]  /*13d40*/  @!P0 IMAD.MOV.U32 R8, RZ, RZ, c[0x0][0x19c] ;  /* 0x00006700ff088624 */ /* 0x000fe200078e00ff */
[----:B------:R1:W-:Y:S01]  /*13d50*/  @P0 STS.128 [R180+0x2800], RZ ;  /* 0x002800ffb4000388 */ /* 0x0003e20000000c00 */
[----:B------:R-:W-:Y:S01]  /*13d60*/  @!P0 IMAD.MOV.U32 R11, RZ, RZ, c[0x0][0x198] ;  /* 0x00006600ff0b8624 */ /* 0x000fe200078e00ff */
[----:B------:R-:W-:Y:S01]  /*13d70*/  @!P0 LEA.HI.X R25, R22, R181, R12, 0x1, P1 ;  /* 0x000000b516198211 */ /* 0x000fe200008f0c0c */
[----:B------:R-:W-:Y:S01]  /*13d80*/  @!P0 IMAD R8, R8, 0x50, RZ ;  /* 0x0000005008088824 */ /* 0x000fe200078e02ff */
[----:B------:R-:W-:Y:S01]  /*13d90*/  @!P0 LEA R22, P1, R14, R182, 0x1 ;  /* 0x000000b60e168211 */ /* 0x000fe200078208ff */
[----:B------:R-:W-:Y:S02]  /*13da0*/  @!P0 IMAD.MOV.U32 R12, RZ, RZ, c[0x0][0x19c] ;  /* 0x00006700ff0c8624 */ /* 0x000fe400078e00ff */
[----:B------:R-:W-:Y:S02]  /*13db0*/  @!P0 IMAD.IADD R8, R8, 0x1, R15 ;  /* 0x0000000108088824 */ /* 0x000fe400078e020f */
[----:B------:R-:W-:-:S02]  /*13dc0*/  @!P0 IMAD.MOV.U32 R26, RZ, RZ, R10 ;  /* 0x000000ffff1a8224 */ /* 0x000fc400078e000a */
[----:B------:R-:W-:Y:S01]  /*13dd0*/  @!P0 IMAD R12, R12, 0x60, RZ ;  /* 0x000000600c0c8824 */ /* 0x000fe200078e02ff */
[----:B------:R-:W-:Y:S01]  /*13de0*/  @!P0 LEA.HI.X R23, R14, R181, R8, 0x1, P1 ;  /* 0x000000b50e178211 */ /* 0x000fe200008f0c08 */
[----:B------:R-:W-:Y:S02]  /*13df0*/  @!P0 IMAD.X R8, R173, 0x1, R9, P2 ;  /* 0x00000001ad088824 */ /* 0x000fe400010e0609 */
[----:B------:R-:W-:-:S04]  /*13e00*/  @!P0 IMAD.WIDE.U32 R26, R11, 0x60, R26 ;  /* 0x000000600b1a8825 */ /* 0x000fc800078e001a */
[----:B------:R-:W-:Y:S01]  /*13e10*/  @!P0 IMAD.IADD R12, R12, 0x1, R27 ;  /* 0x000000010c0c8824 */ /* 0x000fe200078e021b */
[CC--:B------:R-:W-:Y:S02]  /*13e20*/  @!P0 LEA R14, P1, R26.reuse, R182.reuse, 0x1 ;  /* 0x000000b61a0e8211 */ /* 0x0c0fe400078208ff */
[C---:B--2---:R-:W-:Y:S02]  /*13e30*/  @!P0 LEA R28, P2, R7.reuse, R182, 0x1 ;  /* 0x000000b6071c8211 */ /* 0x044fe400078408ff */
[-C--:B------:R-:W-:Y:S02]  /*13e40*/  @!P0 LEA.HI.X R15, R26, R181.reuse, R12, 0x1, P1 ;  /* 0x000000b51a0f8211 */ /* 0x080fe400008f0c0c */
[----:B------:R-:W-:Y:S01]  /*13e50*/  @!P0 LEA.HI.X R29, R7, R181, R8, 0x1, P2 ;  /* 0x000000b5071d8211 */ /* 0x000fe200010f0c08 */
[----:B------:R-:W-:Y:S01]  /*13e60*/  @!P0 IMAD.MOV.U32 R7, RZ, RZ, c[0x0][0x198] ;  /* 0x00006600ff078624 */ /* 0x000fe200078e00ff */
[----:B------:R-:W-:Y:S01]  /*13e70*/  @!P0 MOV R12, c[0x0][0x19c] ;  /* 0x00006700000c8a02 */ /* 0x000fe20000000f00 */
[----:B------:R-:W-:-:S02]  /*13e80*/  @!P0 IMAD.MOV.U32 R8, RZ, RZ, c[0x0][0x198] ;  /* 0x00006600ff088624 */ /* 0x000fc400078e00ff */
[----:B------:R-:W-:Y:S01]  /*13e90*/  @!PT LDS RZ, [RZ] ;  /* 0x00000000fffff984 */ /* 0x000fe20000000800 */
[----:B------:R-:W-:Y:S01]  /*13ea0*/  @!PT LDS RZ, [RZ] ;  /* 0x00000000fffff984 */ /* 0x000fe20000000800 */
[----:B------:R-:W-:Y:S01]  /*13eb0*/  @!PT LDS RZ, [RZ] ;  /* 0x00000000fffff984 */ /* 0x000fe20000000800 */
[----:B------:R1:W-:Y:S01]  /*13ec0*/  @!P0 LDGSTS.E.BYPASS.LTC128B.128 [R180+0x2800], [R28.64] ;  /* 0x028000001cb48fae */ /* 0x0003e2000b901d46 */
[----:B------:R-:W-:-:S03]  /*13ed0*/  @!P0 LEA R11, P1, R7, R10, 0x5 ;  /* 0x0000000a070b8211 */ /* 0x000fc600078228ff */
[----:B------:R1:W-:Y:S01]  /*13ee0*/  @P0 STS.128 [R180+0x3000], RZ ;  /* 0x003000ffb4000388 */ /* 0x0003e20000000c00 */
[-C--:B------:R-:W-:Y:S01]  /*13ef0*/  @!P0 LEA.HI.X R12, R7, R9.reuse, R12, 0x5, P1 ;  /* 0x00000009070c8211 */ /* 0x080fe200008f2c0c */
[----:B------:R-:W-:Y:S01]  /*13f00*/  @!P0 IMAD.MOV.U32 R7, RZ, RZ, c[0x0][0x19c] ;  /* 0x00006700ff078624 */ /* 0x000fe200078e00ff */
[C---:B------:R-:W-:Y:S02]  /*13f10*/  @!P0 LEA R13, P1, R8.reuse, R10, 0x6 ;  /* 0x0000000a080d8211 */ /* 0x040fe400078230ff */
[CC--:B------:R-:W-:Y:S02]  /*13f20*/  @!P0 LEA R26, P2, R11.reuse, R182.reuse, 0x1 ;  /* 0x000000b60b1a8211 */ /* 0x0c0fe400078408ff */
        /* <DEDUP_REMOVED lines=42> */
.L_x_6975:
[----:B------:R-:W-:Y:S05]  /*141d0*/  BSYNC B0 ;  /* 0x0000000000007941 */ /* 0x000fea0003800000 */
.L_x_6974:
[----:B------:R-:W0:Y:S01]  /*141e0*/  LDGDEPBAR ;  /* 0x00000000000079af */ /* 0x000e220000000000 */
[----:B------:R-:W-:-:S04]  /*141f0*/  LEA R182, P0, R10, R182, 0x1 ;  /* 0x000000b60ab67211 */ /* 0x000fc800078008ff */
[----:B------:R-:W-:Y:S02]  /*14200*/  LEA.HI.X R181, R10, R181, R9, 0x1, P0 ;  /* 0x000000b50ab57211 */ /* 0x000fe400000f0c09 */
.L_x_6971:
        /* <DEDUP_REMOVED lines=85> */
[--C-:B------:R-:W-:Y:S01]  /*14760*/  FFMA.FTZ R103, R4, c[0x0][0x23c], -R55.reuse ;  /* 0x00008f0004677a23 */ /* 0x100fe20000010837 */
[----:B------:R-:W-:Y:S01]  /*14770*/  FSEL R4, R53, RZ, P1 ;  /* 0x000000ff35047208 */ /* 0x000fe20000800000 */
[----:B------:R-:W-:Y:S01]  /*14780*/  FFMA.FTZ R122, R5, c[0x0][0x23c], -R55 ;  /* 0x00008f00057a7a23 */ /* 0x000fe20000010837 */
[----:B------:R-:W-:Y:S01]  /*14790*/  FSEL R5, R52, RZ, P0 ;  /* 0x000000ff34057208 */ /* 0x000fe20000000000 */
[----:B------:R-:W-:Y:S01]  /*147a0*/  FFMA.FTZ R121, R19, c[0x0][0x23c], -R106 ;  /* 0x00008f0013797a23 */ /* 0x000fe2000001086a */
[----:B------:R-:W-:Y:S01]  /*147b0*/  MUFU.EX2 R143, R143 ;  /* 0x0000008f008f7308 */ /* 0x000fe20000000800 */
[----:B------:R-:W-:-:S02]  /*147c0*/  FADD.FTZ R145, R3, -R4 ;  /* 0x8000000403917221 */ /* 0x000fc40000010000 */
[----:B------:R-:W-:Y:S02]  /*147d0*/  FADD.FTZ R2, R2, -R5 ;  /* 0x8000000502027221 */ /* 0x000fe40000010000 */
[----:B------:R-:W-:Y:S02]  /*147e0*/  FFMA.FTZ R61, R17, c[0x0][0x23c], -R106 ;  /* 0x00008f00113d7a23 */ /* 0x000fe4000001086a */
[--C-:B------:R-:W-:Y:S01]  /*147f0*/  FFMA.FTZ R102, R18, c[0x0][0x23c], -R55.reuse ;  /* 0x00008f0012667a23 */ /* 0x100fe20000010837 */
[----:B------:R-:W2:Y:S01]  /*14800*/  MUFU.EX2 R121, R121 ;  /* 0x0000007900797308 */ /* 0x000ea20000000800 */
[----:B------:R-:W-:Y:S02]  /*14810*/  FMUL.FTZ R145, R145, c[0x0][0x23c] ;  /* 0x00008f0091917a20 */ /* 0x000fe40000410000 */
[----:B------:R-:W-:Y:S02]  /*14820*/  FFMA.FTZ R16, R16, c[0x0][0x23c], -R55 ;  /* 0x00008f0010107a23 */ /* 0x000fe40000010837 */
[----:B------:R-:W-:-:S02]  /*14830*/  FMUL.FTZ R2, R2, c[0x0][0x23c] ;  /* 0x00008f0002027a20 */ /* 0x000fc40000410000 */
[--C-:B------:R-:W-:Y:S01]  /*14840*/  FFMA.FTZ R118, R44, c[0x0][0x23c], -R55.reuse ;  /* 0x00008f002c767a23 */ /* 0x100fe20000010837 */
[----:B------:R-:W-:Y:S01]  /*14850*/  MUFU.EX2 R104, R104 ;  /* 0x0000006800687308 */ /* 0x000fe20000000800 */
[----:B------:R-:W3:Y:S01]  /*14860*/  LDSM.16.MT88.4 R44, [R162+0x6800] ;  /* 0x00680000a22c783b */ /* 0x000ee20000004200 */
[--C-:B------:R-:W-:Y:S02]  /*14870*/  FFMA.FTZ R116, R43, c[0x0][0x23c], -R106.reuse ;  /* 0x00008f002b747a23 */ /* 0x100fe4000001086a */
[--C-:B------:R-:W-:Y:S02]  /*14880*/  FFMA.FTZ R115, R41, c[0x0][0x23c], -R106.reuse ;  /* 0x00008f0029737a23 */ /* 0x100fe4000001086a */
[----:B------:R-:W-:Y:S02]  /*14890*/  FFMA.FTZ R113, R35, c[0x0][0x23c], -R106 ;  /* 0x00008f0023717a23 */ /* 0x000fe4000001086a */
[----:B------:R-:W4:Y:S01]  /*148a0*/  MUFU.EX2 R61, R61 ;  /* 0x0000003d003d7308 */ /* 0x000f220000000800 */
[----:B--2---:R-:W-:Y:S01]  /*148b0*/  F2FP.PACK_AB R4, R121, R143 ;  /* 0x0000008f7904723e */ /* 0x004fe200000000ff */
[----:B------:R-:W-:-:S02]  /*148c0*/  FFMA.FTZ R117, R42, c[0x0][0x23c], -R55 ;  /* 0x00008f002a757a23 */ /* 0x000fc40000010837 */
[--C-:B------:R-:W-:Y:S02]  /*148d0*/  FFMA.FTZ R120, R40, c[0x0][0x23c], -R55.reuse ;  /* 0x00008f0028787a23 */ /* 0x100fe40000010837 */
[--C-:B------:R-:W-:Y:S01]  /*148e0*/  FFMA.FTZ R119, R132, c[0x0][0x23c], -R55.reuse ;  /* 0x00008f0084777a23 */ /* 0x100fe20000010837 */
[----:B------:R-:W2:Y:S01]  /*148f0*/  LDSM.16.MT88.4 R40, [R161+0x6800] ;  /* 0x00680000a128783b */ /* 0x000ea20000004200 */
[----:B------:R-:W-:Y:S01]  /*14900*/  MUFU.EX2 R122, R122 ;  /* 0x0000007a007a7308 */ /* 0x000fe20000000800 */
[--C-:B------:R-:W-:Y:S02]  /*14910*/  FFMA.FTZ R138, R141, c[0x0][0x23c], -R106.reuse ;  /* 0x00008f008d8a7a23 */ /* 0x100fe4000001086a */
[--C-:B------:R-:W-:Y:S02]  /*14920*/  FFMA.FTZ R132, R135, c[0x0][0x23c], -R106.reuse ;  /* 0x00008f0087847a23 */ /* 0x100fe4000001086a */
[--C-:B------:R-:W-:Y:S02]  /*14930*/  FFMA.FTZ R139, R139, c[0x0][0x23c], -R106.reuse ;  /* 0x00008f008b8b7a23 */ /* 0x100fe4000001086a */
[----:B------:R-:W-:Y:S01]  /*14940*/  FFMA.FTZ R131, R131, c[0x0][0x23c], -R106 ;  /* 0x00008f0083837a23 */ /* 0x000fe2000001086a */
        /* <DEDUP_REMOVED lines=15> */
[----:B------:R-:W5:Y:S01]  /*14a40*/  MUFU.EX2 R145, R145 ;  /* 0x0000009100917308 */ /* 0x000f620000000800 */
[--C-:B------:R-:W-:Y:S01]  /*14a50*/  FFMA.FTZ R186, R186, c[0x0][0x23c], -R55.reuse ;  /* 0x00008f00baba7a23 */ /* 0x100fe20000010837 */
[----:B------:R-:W-:Y:S01]  /*14a60*/  LDSM.16.MT88.4 R56, [R164+0x7800] ;  /* 0x00780000a438783b */ /* 0x000fe20000004200 */
[--C-:B------:R-:W-:Y:S02]  /*14a70*/  FFMA.FTZ R192, R192, c[0x0][0x23c], -R55.reuse ;  /* 0x00008f00c0c07a23 */ /* 0x100fe40000010837 */
[--C-:B------:R-:W-:Y:S02]  /*14a80*/  FFMA.FTZ R130, R130, c[0x0][0x23c], -R55.reuse ;  /* 0x00008f0082827a23 */ /* 0x100fe40000010837 */
[--C-:B------:R-:W-:Y:S01]  /*14a90*/  FFMA.FTZ R124, R124, c[0x0][0x23c], -R55.reuse ;  /* 0x00008f007c7c7a23 */ /* 0x100fe20000010837 */
[----:B------:R-:W1:Y:S01]  /*14aa0*/  MUFU.EX2 R123, R2 ;  /* 0x00000002007b7308 */ /* 0x000e620000000800 */
[----:B----4-:R-:W-:Y:S01]  /*14ab0*/  F2FP.PACK_AB R7, R3, R102 ;  /* 0x000000660307723e */ /* 0x010fe200000000ff */
[----:B------:R-:W-:-:S02]  /*14ac0*/  FFMA.FTZ R64, R64, c[0x0][0x23c], -R55 ;  /* 0x00008f0040407a23 */ /* 0x000fc40000010837 */
[----:B------:R-:W-:Y:S02]  /*14ad0*/  FFMA.FTZ R60, R60, c[0x0][0x23c], -R55 ;  /* 0x00008f003c3c7a23 */ /* 0x000fe40000010837 */
[-C--:B-----5:R-:W-:Y:S02]  /*14ae0*/  FMUL.FTZ R16, R88, R145.reuse ;  /* 0x0000009158107220 */ /* 0x0a0fe40000410000 */
[----:B------:R-:W-:Y:S01]  /*14af0*/  MUFU.EX2 R116, R116 ;  /* 0x0000007400747308 */ /* 0x000fe20000000800 */
[-C--:B------:R-:W-:Y:S02]  /*14b00*/  FMUL.FTZ R17, R89, R145.reuse ;  /* 0x0000009159117220 */ /* 0x080fe40000410000 */
[-C--:B------:R-:W-:Y:S02]  /*14b10*/  FMUL.FTZ R84, R84, R145.reuse ;  /* 0x0000009154547220 */ /* 0x080fe40000410000 */
[----:B------:R-:W-:Y:S02]  /*14b20*/  FMUL.FTZ R85, R85, R145 ;  /* 0x0000009155557220 */ /* 0x000fe40000410000 */
[-C--:B-1----:R-:W-:Y:S01]  /*14b30*/  FMUL.FTZ R18, R90, R123.reuse ;  /* 0x0000007b5a127220 */ /* 0x082fe20000410000 */
[----:B------:R-:W1:Y:S01]  /*14b40*/  MUFU.EX2 R115, R115 ;  /* 0x0000007300737308 */ /* 0x000e620000000800 */
[----:B------:R-:W-:-:S02]  /*14b50*/  FMUL.FTZ R19, R91, R123 ;  /* 0x0000007b5b137220 */ /* 0x000fc40000410000 */
[-C--:B------:R-:W-:Y:S02]  /*14b60*/  FMUL.FTZ R86, R86, R123.reuse ;  /* 0x0000007b56567220 */ /* 0x080fe40000410000 */
[----:B------:R-:W-:Y:S02]  /*14b70*/  FMUL.FTZ R87, R87, R123 ;  /* 0x0000007b57577220 */ /* 0x000fe40000410000 */
[----:B------:R-:W-:Y:S01]  /*14b80*/  FFMA.FTZ R2, R33, c[0x0][0x23c], -R106 ;  /* 0x00008f0021027a23 */ /* 0x000fe2000001086a */
[----:B------:R-:W-:Y:S01]  /*14b90*/  HMMA.16816.F32 R16, R4, R20, R16 ;  /* 0x000000140410723c */ /* 0x000fe20000001810 */
[----:B------:R-:W-:Y:S01]  /*14ba0*/  MUFU.EX2 R113, R113 ;  /* 0x0000007100717308 */ /* 0x000fe20000000800 */
[-C--:B------:R-:W-:Y:S02]  /*14bb0*/  FMUL.FTZ R8, R96, R145.reuse ;  /* 0x0000009160087220 */ /* 0x080fe40000410000 */
[----:B------:R-:W-:Y:S02]  /*14bc0*/  FMUL.FTZ R9, R97, R145 ;  /* 0x0000009161097220 */ /* 0x000fe40000410000 */
[----:B------:R-:W-:-:S02]  /*14bd0*/  FMUL.FTZ R10, R98, R123 ;  /* 0x0000007b620a7220 */ /* 0x000fc40000410000 */
        /* <DEDUP_REMOVED lines=9> */
[----:B------:R-:W-:Y:S01]  /*14c70*/  HMMA.16816.F32 R8, R4, R12, R8 ;  /* 0x0000000c0408723c */ /* 0x000fe20000001808 */
[----:B------:R-:W-:-:S02]  /*14c80*/  FMUL.FTZ R92, R92, R145 ;  /* 0x000000915c5c7220 */ /* 0x000fc40000410000 */
[----:B------:R-:W-:Y:S02]  /*14c90*/  FMUL.FTZ R93, R93, R145 ;  /* 0x000000915d5d7220 */ /* 0x000fe40000410000 */
[-C--:B------:R-:W-:Y:S01]  /*14ca0*/  FMUL.FTZ R94, R94, R123.reuse ;  /* 0x0000007b5e5e7220 */ /* 0x080fe20000410000 */
[----:B------:R-:W4:Y:S01]  /*14cb0*/  MUFU.EX2 R117, R117 ;  /* 0x0000007500757308 */ /* 0x000f220000000800 */
        /* <DEDUP_REMOVED lines=20> */
[----:B------:R-:W-:Y:S01]  /*14e00*/  FMUL.FTZ R71, R71, R123 ;  /* 0x0000007b47477220 */ /* 0x000fe20000410000 */
[----:B------:R-:W-:Y:S01]  /*14e10*/  HMMA.16816.F32 R32, R4, R36, R32 ;  /* 0x000000240420723c */ /* 0x000fe20000001820 */
[----:B------:R-:W-:-:S02]  /*14e20*/  FFMA.FTZ R190, R190, R145, R143 ;  /* 0x00000091bebe7223 */ /* 0x000fc4000001008f */
[----:B------:R-:W-:Y:S02]  /*14e30*/  FFMA.FTZ R122, R189, R123, R122 ;  /* 0x0000007bbd7a7223 */ /* 0x000fe4000001007a */
[----:B------:R-:W-:Y:S01]  /*14e40*/  FADD.FTZ R121, R121, R190 ;  /* 0x000000be79797221 */ /* 0x000fe20000010000 */
[----:B------:R-:W2:Y:S01]  /*14e50*/  MUFU.EX2 R138, R138 ;  /* 0x0000008a008a7308 */ /* 0x000ea20000000800 */
[----:B-1----:R-:W-:Y:S01]  /*14e60*/  F2FP.PACK_AB R36, R115, R116 ;  /* 0x000000747324723e */ /* 0x002fe200000000ff */
[----:B------:R-:W-:Y:S01]  /*14e70*/  HMMA.16816.F32 R4, R4, R38, R68 ;  /* 0x000000260404723c */ /* 0x000fe20000001844 */
[----:B----4-:R-:W-:Y:S01]  /*14e80*/  F2FP.PACK_AB R37, R117, R118 ;  /* 0x000000767525723e */ /* 0x010fe200000000ff */
[----:B------:R-:W-:Y:S02]  /*14e90*/  FADD.FTZ R103, R103, R122 ;  /* 0x0000007a67677221 */ /* 0x000fe40000010000 */
[----:B------:R-:W-:Y:S02]  /*14ea0*/  FADD.FTZ R104, R104, R121 ;  /* 0x0000007968687221 */ /* 0x000fe40000010000 */
[----:B------:R-:W-:Y:S01]  /*14eb0*/  MUFU.EX2 R132, R132 ;  /* 0x0000008400847308 */ /* 0x000fe20000000800 */
[----:B------:R-:W-:Y:S01]  /*14ec0*/  F2FP.PACK_AB R38, R2, R113 ;  /* 0x000000710226723e */ /* 0x000fe200000000ff */
[----:B------:R-:W-:Y:S01]  /*14ed0*/  FADD.FTZ R102, R102, R103 ;  /* 0x0000006766667221 */ /* 0x000fe20000010000 */
[----:B-----5:R-:W-:Y:S01]  /*14ee0*/  F2FP.PACK_AB R39, R119, R120 ;  /* 0x000000787727723e */ /* 0x020fe200000000ff */
[----:B------:R-:W-:-:S02]  /*14ef0*/  FADD.FTZ R61, R61, R104 ;  /* 0x000000683d3d7221 */ /* 0x000fc40000010000 */
[----:B------:R-:W-:Y:S02]  /*14f00*/  FFMA.FTZ R190, R67, c[0x0][0x23c], -R106 ;  /* 0x00008f0043be7a23 */ /* 0x000fe4000001086a */
[----:B------:R-:W-:Y:S01]  /*14f10*/  MUFU.EX2 R131, R131 ;  /* 0x0000008300837308 */ /* 0x000fe20000000800 */
[----:B------:R-:W-:Y:S01]  /*14f20*/  FFMA.FTZ R189, R54, c[0x0][0x23c], -R55 ;  /* 0x00008f0036bd7a23 */ /* 0x000fe20000010837 */
[C---:B---3--:R-:W-:Y:S06]  /*14f30*/  HMMA.16816.F32 R16, R36.reuse, R44, R16 ;  /* 0x0000002c2410723c */ /* 0x048fec0000001810 */
[----:B------:R-:W-:Y:S02]  /*14f40*/  MUFU.EX2 R135, R135 ;  /* 0x0000008700877308 */ /* 0x000fe40000000800 */
[C---:B------:R-:W-:Y:S01]  /*14f50*/  HMMA.16816.F32 R20, R36.reuse, R46, R20 ;  /* 0x0000002e2414723c */ /* 0x040fe20000001814 */
[----:B------:R-:W1:Y:S05]  /*14f60*/  LDSM.16.MT88.4 R44, [R160+0x6800] ;  /* 0x00680000a02c783b */ /* 0x000e6a0000004200 */
[----:B------:R-:W3:Y:S02]  /*14f70*/  MUFU.EX2 R134, R134 ;  /* 0x0000008600867308 */ /* 0x000ee40000000800 */
[C---:B------:R-:W-:Y:S06]  /*14f80*/  HMMA.16816.F32 R8, R36.reuse, R48, R8 ;  /* 0x000000302408723c */ /* 0x040fec0000001808 */
        /* <DEDUP_REMOVED lines=107> */
[----:B------:R-:W-:Y:S07]  /*15640*/  LDSM.16.MT88.4 R8, [R162+0x9000] ;  /* 0x00900000a208783b */ /* 0x000fee0000004200 */
[C---:B------:R-:W-:Y:S01]  /*15650*/  HMMA.16816.F32 R92, R4.reuse, R94, R12 ;  /* 0x0000005e045c723c */ /* 0x040fe2000000180c */
[----:B------:R-:W3:Y:S07]  /*15660*/  LDSM.16.MT88.4 R12, [R164+0x9000] ;  /* 0x00900000a40c783b */ /* 0x000eee0000004200 */
[C---:B------:R-:W-:Y:S07]  /*15670*/  HMMA.16816.F32 R84, R4.reuse, R86, R20 ;  /* 0x000000560454723c */ /* 0x040fee0000001814 */
[----:B------:R-:W-:Y:S01]  /*15680*/  FFMA.FTZ R20, R105, c[0x0][0x23c], -R106 ;  /* 0x00008f0069147a23 */ /* 0x000fe2000001086a */
[----:B------:R-:W-:Y:S01]  /*15690*/  HMMA.16816.F32 R80, R4, R76, R24 ;  /* 0x0000004c0450723c */ /* 0x000fe20000001818 */
[----:B------:R-:W-:-:S02]  /*156a0*/  FFMA.FTZ R21, R114, c[0x0][0x23c], -R55 ;  /* 0x00008f0072157a23 */ /* 0x000fc40000010837 */
[--C-:B------:R-:W-:Y:S02]  /*156b0*/  FFMA.FTZ R22, R110, c[0x0][0x23c], -R55.reuse ;  /* 0x00008f006e167a23 */ /* 0x100fe40000010837 */
[--C-:B------:R-:W-:Y:S01]  /*156c0*/  FFMA.FTZ R23, R108, c[0x0][0x23c], -R55.reuse ;  /* 0x00008f006c177a23 */ /* 0x100fe20000010837 */
[----:B------:R-:W4:Y:S01]  /*156d0*/  MUFU.EX2 R20, R20 ;  /* 0x0000001400147308 */ /* 0x000f220000000800 */
[----:B------:R-:W-:Y:S01]  /*156e0*/  FFMA.FTZ R24, R112, c[0x0][0x23c], -R55 ;  /* 0x00008f0070187a23 */ /* 0x000fe20000010837 */
[C---:B------:R-:W-:Y:S01]  /*156f0*/  HMMA.16816.F32 R76, R4.reuse, R78, R28 ;  /* 0x0000004e044c723c */ /* 0x040fe2000000181c */
[--C-:B------:R-:W-:Y:S02]  /*15700*/  FFMA.FTZ R27, R65, c[0x0][0x23c], -R106.reuse ;  /* 0x00008f00411b7a23 */ /* 0x100fe4000001086a */
[--C-:B------:R-:W-:Y:S02]  /*15710*/  FFMA.FTZ R26, R63, c[0x0][0x23c], -R106.reuse ;  /* 0x00008f003f1a7a23 */ /* 0x100fe4000001086a */
[----:B------:R-:W-:Y:S01]  /*15720*/  FFMA.FTZ R25, R66, c[0x0][0x23c], -R106 ;  /* 0x00008f0042197a23 */ /* 0x000fe2000001086a */
[----:B------:R-:W-:Y:S01]  /*15730*/  MUFU.EX2 R21, R21 ;  /* 0x0000001500157308 */ /* 0x000fe20000000800 */
[----:B------:R-:W-:Y:S01]  /*15740*/  FADD.FTZ R30, R116, R61 ;  /* 0x0000003d741e7221 */ /* 0x000fe20000010000 */
[----:B--2---:R-:W-:Y:S01]  /*15750*/  HMMA.16816.F32 R72, R4, R16, R72 ;  /* 0x000000100448723c */ /* 0x004fe20000001848 */
[----:B------:R-:W-:-:S02]  /*15760*/  FFMA.FTZ R28, R62, c[0x0][0x23c], -R55 ;  /* 0x00008f003e1c7a23 */ /* 0x000fc40000010837 */
[----:B------:R-:W-:-:S03]  /*15770*/  FADD.FTZ R30, R115, R30 ;  /* 0x0000001e731e7221 */ /* 0x000fc60000010000 */
[----:B------:R-:W2:Y:S01]  /*15780*/  MUFU.EX2 R24, R24 ;  /* 0x0000001800187308 */ /* 0x000ea20000000800 */
[----:B------:R-:W-:Y:S01]  /*15790*/  FADD.FTZ R113, R113, R30 ;  /* 0x0000001e71717221 */ /* 0x000fe20000010000 */
[----:B------:R-:W-:Y:S01]  /*157a0*/  HMMA.16816.F32 R68, R4, R18, R68 ;  /* 0x000000120444723c */ /* 0x000fe20000001844 */
[----:B------:R-:W5:Y:S05]  /*157b0*/  LDSM.16.MT88.4 R16, [R161+0x9000] ;  /* 0x00900000a110783b */ /* 0x000f6a0000004200 */
[----:B------:R-:W-:Y:S01]  /*157c0*/  MUFU.EX2 R22, R22 ;  /* 0x0000001600167308 */ /* 0x000fe20000000800 */
[----:B-1----:R-:W-:Y:S02]  /*157d0*/  F2FP.PACK_AB R4, R35, R34 ;  /* 0x000000222304723e */ /* 0x002fe400000000ff */
[----:B----4-:R-:W-:-:S05]  /*157e0*/  F2FP.PACK_AB R6, R20, R33 ;  /* 0x000000211406723e */ /* 0x010fca00000000ff */
[----:B------:R-:W1:Y:S01]  /*157f0*/  MUFU.EX2 R23, R23 ;  /* 0x0000001700177308 */ /* 0x000e620000000800 */
[----:B--2---:R-:W-:-:S07]  /*15800*/  F2FP.PACK_AB R5, R24, R21 ;  /* 0x000000151805723e */ /* 0x004fce00000000ff */
[----:B------:R-:W-:Y:S01]  /*15810*/  MUFU.EX2 R27, R27 ;  /* 0x0000001b001b7308 */ /* 0x000fe20000000800 */
[----:B-1----:R-:W-:-:S07]  /*15820*/  F2FP.PACK_AB R7, R23, R22 ;  /* 0x000000161707723e */ /* 0x002fce00000000ff */
[----:B------:R-:W1:Y:S01]  /*15830*/  MUFU.EX2 R26, R26 ;  /* 0x0000001a001a7308 */ /* 0x000e620000000800 */
[C---:B---3--:R-:W-:Y:S07]  /*15840*/  HMMA.16816.F32 R96, R4.reuse, R12, R96 ;  /* 0x0000000c0460723c */ /* 0x048fee0000001860 */
[----:B------:R-:W-:Y:S01]  /*15850*/  MUFU.EX2 R25, R25 ;  /* 0x0000001900197308 */ /* 0x000fe20000000800 */
[C---:B------:R-:W-:Y:S01]  /*15860*/  HMMA.16816.F32 R92, R4.reuse, R14, R92 ;  /* 0x0000000e045c723c */ /* 0x040fe2000000185c */
[----:B------:R-:W2:Y:S06]  /*15870*/  LDSM.16.MT88.4 R12, [R160+0x9000] ;  /* 0x00900000a00c783b */ /* 0x000eac0000004200 */
[----:B------:R-:W-:Y:S01]  /*15880*/  MUFU.EX2 R28, R28 ;  /* 0x0000001c001c7308 */ /* 0x000fe20000000800 */
[C---:B------:R-:W-:Y:S07]  /*15890*/  HMMA.16816.F32 R88, R4.reuse, R8, R88 ;  /* 0x000000080458723c */ /* 0x040fee0000001858 */
[----:B------:R-:W-:Y:S01]  /*158a0*/  FADD.FTZ R9, R3, R102 ;  /* 0x0000006603097221 */ /* 0x000fe20000010000 */
[----:B------:R-:W-:Y:S01]  /*158b0*/  HMMA.16816.F32 R84, R4, R10, R84 ;  /* 0x0000000a0454723c */ /* 0x000fe20000001854 */
[----:B------:R-:W3:Y:S02]  /*158c0*/  MUFU.EX2 R3, R64 ;  /* 0x0000004000037308 */ /* 0x000ee40000000800 */
[----:B------:R-:W-:-:S02]  /*158d0*/  FADD.FTZ R118, R118, R9 ;  /* 0x0000000976767221 */ /* 0x000fc40000010000 */
[----:B------:R-:W4:Y:S02]  /*158e0*/  LDSM.16.MT88.4 R8, [R164+0x9800] ;  /* 0x00980000a408783b */ /* 0x000f240000004200 */
[----:B------:R-:W-:Y:S01]  /*158f0*/  FADD.FTZ R117, R117, R118 ;  /* 0x0000007675757221 */ /* 0x000fe20000010000 */
[----:B-----5:R-:W-:Y:S03]  /*15900*/  HMMA.16816.F32 R80, R4, R16, R80 ;  /* 0x000000100450723c */ /* 0x020fe60000001850 */
[----:B------:R-:W-:-:S04]  /*15910*/  FADD.FTZ R120, R120, R117 ;  /* 0x0000007578787221 */ /* 0x000fc80000010000 */
[----:B------:R-:W-:Y:S01]  /*15920*/  FADD.FTZ R16, R2, R113 ;  /* 0x0000007102107221 */ /* 0x000fe20000010000 */
[C---:B------:R-:W-:Y:S01]  /*15930*/  HMMA.16816.F32 R76, R4.reuse, R18, R76 ;  /* 0x00000012044c723c */ /* 0x040fe2000000184c */
[----:B------:R-:W-:Y:S01]  /*15940*/  FADD.FTZ R120, R119, R120 ;  /* 0x0000007877787221 */ /* 0x000fe20000010000 */
[----:B------:R-:W5:Y:S01]  /*15950*/  MUFU.EX2 R2, R60 ;  /* 0x0000003c00027308 */ /* 0x000f620000000800 */
[----:B------:R-:W-:Y:S02]  /*15960*/  FADD.FTZ R29, R139, R16 ;  /* 0x000000108b1d7221 */ /* 0x000fe40000010000 */
[----:B------:R-:W-:Y:S01]  /*15970*/  FADD.FTZ R135, R135, R120 ;  /* 0x0000007887877221 */ /* 0x000fe20000010000 */
[----:B------:R-:W4:Y:S01]  /*15980*/  LDSM.16.MT88.4 R16, [R162+0x9800] ;  /* 0x00980000a210783b */ /* 0x000f220000004200 */
[----:B------:R-:W-:Y:S02]  /*15990*/  FADD.FTZ R29, R138, R29 ;  /* 0x0000001d8a1d7221 */ /* 0x000fe40000010000 */
[----:B------:R-:W-:Y:S01]  /*159a0*/  FADD.FTZ R134, R134, R135 ;  /* 0x0000008786867221 */ /* 0x000fe20000010000 */
[----:B--2---:R-:W-:Y:S03]  /*159b0*/  HMMA.16816.F32 R72, R4, R12, R72 ;  /* 0x0000000c0448723c */ /* 0x004fe60000001848 */
[----:B------:R-:W-:-:S04]  /*159c0*/  FADD.FTZ R141, R141, R134 ;  /* 0x000000868d8d7221 */ /* 0x000fc80000010000 */
[----:B------:R-:W-:Y:S01]  /*159d0*/  FADD.FTZ R12, R132, R29 ;  /* 0x0000001d840c7221 */ /* 0x000fe20000010000 */
[----:B------:R-:W-:Y:S01]  /*159e0*/  HMMA.16816.F32 R68, R4, R14, R68 ;  /* 0x0000000e0444723c */ /* 0x000fe20000001844 */
[----:B------:R-:W-:Y:S02]  /*159f0*/  FADD.FTZ R141, R140, R141 ;  /* 0x0000008d8c8d7221 */ /* 0x000fe40000010000 */
[----:B------:R-:W-:Y:S02]  /*15a00*/  FADD.FTZ R12, R131, R12 ;  /* 0x0000000c830c7221 */ /* 0x000fe40000010000 */
[----:B------:R-:W-:Y:S02]  /*15a10*/  FADD.FTZ R30, R186, R141 ;  /* 0x0000008dba1e7221 */ /* 0x000fe40000010000 */
[----:B------:R-:W-:Y:S01]  /*15a20*/  FADD.FTZ R29, R195, R12 ;  /* 0x0000000cc31d7221 */ /* 0x000fe20000010000 */
[----:B-1----:R-:W-:Y:S01]  /*15a30*/  F2FP.PACK_AB R4, R26, R27 ;  /* 0x0000001b1a04723e */ /* 0x002fe200000000ff */
[----:B------:R-:W-:Y:S01]  /*15a40*/  FADD.FTZ R30, R193, R30 ;  /* 0x0000001ec11e7221 */ /* 0x000fe20000010000 */
[----:B------:R-:W1:Y:S01]  /*15a50*/  LDSM.16.MT88.4 R12, [R161+0x9800] ;  /* 0x00980000a10c783b */ /* 0x000e620000004200 */
[----:B------:R-:W-:Y:S01]  /*15a60*/  FADD.FTZ R29, R188, R29 ;  /* 0x0000001dbc1d7221 */ /* 0x000fe20000010000 */
[----:B---3--:R-:W-:-:S02]  /*15a70*/  F2FP.PACK_AB R5, R28, R3 ;  /* 0x000000031c05723e */ /* 0x008fc400000000ff */
[----:B------:R-:W-:Y:S01]  /*15a80*/  F2FP.PACK_AB R6, R190, R25 ;  /* 0x00000019be06723e */ /* 0x000fe200000000ff */
[----:B------:R-:W-:Y:S01]  /*15a90*/  FADD.FTZ R150, R150, R29 ;  /* 0x0000001d96967221 */ /* 0x000fe20000010000 */
[----:B-----5:R-:W-:Y:S01]  /*15aa0*/  F2FP.PACK_AB R7, R189, R2 ;  /* 0x00000002bd07723e */ /* 0x020fe200000000ff */
[----:B------:R-:W-:Y:S02]  /*15ab0*/  FADD.FTZ R29, R197, R30 ;  /* 0x0000001ec51d7221 */ /* 0x000fe40000010000 */
[----:B------:R-:W-:Y:S02]  /*15ac0*/  FADD.FTZ R30, R149, R150 ;  /* 0x00000096951e7221 */ /* 0x000fe40000010000 */
[----:B------:R-:W-:Y:S02]  /*15ad0*/  FADD.FTZ R29, R192, R29 ;  /* 0x0000001dc01d7221 */ /* 0x000fe40000010000 */
[----:B----4-:R-:W-:Y:S01]  /*15ae0*/  HMMA.16816.F32 R96, R4, R8, R96 ;  /* 0x000000080460723c */ /* 0x010fe20000001860 */
[----:B------:R-:W-:-:S02]  /*15af0*/  FADD.FTZ R49, R49, R30 ;  /* 0x0000001e31317221 */ /* 0x000fc40000010000 */
[----:B------:R-:W-:Y:S02]  /*15b00*/  FADD.FTZ R58, R58, R29 ;  /* 0x0000001d3a3a7221 */ /* 0x000fe40000010000 */
[----:B------:R-:W-:Y:S02]  /*15b10*/  FADD.FTZ R29, R50, R49 ;  /* 0x00000031321d7221 */ /* 0x000fe40000010000 */
[----:B------:R-:W-:Y:S01]  /*15b20*/  FADD.FTZ R59, R59, R58 ;  /* 0x0000003a3b3b7221 */ /* 0x000fe20000010000 */
[----:B------:R-:W-:Y:S01]  /*15b30*/  HMMA.16816.F32 R92, R4, R10, R92 ;  /* 0x0000000a045c723c */ /* 0x000fe2000000185c */
[----:B------:R-:W2:Y:S01]  /*15b40*/  LDSM.16.MT88.4 R8, [R160+0x9800] ;  /* 0x00980000a008783b */ /* 0x000ea20000004200 */
[----:B------:R-:W-:Y:S02]  /*15b50*/  FADD.FTZ R48, R48, R29 ;  /* 0x0000001d30307221 */ /* 0x000fe40000010000 */
[----:B------:R-:W-:Y:S02]  /*15b60*/  FADD.FTZ R56, R56, R59 ;  /* 0x0000003b38387221 */ /* 0x000fe40000010000 */
[----:B------:R-:W-:-:S02]  /*15b70*/  FADD.FTZ R51, R51, R48 ;  /* 0x0000003033337221 */ /* 0x000fc40000010000 */
[----:B------:R-:W-:Y:S01]  /*15b80*/  FADD.FTZ R57, R57, R56 ;  /* 0x0000003839397221 */ /* 0x000fe20000010000 */
[----:B------:R-:W-:Y:S01]  /*15b90*/  HMMA.16816.F32 R88, R4, R16, R88 ;  /* 0x000000100458723c */ /* 0x000fe20000001858 */
        /* <DEDUP_REMOVED lines=8> */
[----:B-1----:R-:W-:Y:S03]  /*15c20*/  HMMA.16816.F32 R80, R4, R12, R80 ;  /* 0x0000000c0450723c */ /* 0x002fe60000001850 */
[----:B------:R-:W-:-:S04]  /*15c30*/  FADD.FTZ R32, R32, R41 ;  /* 0x0000002920207221 */ /* 0x000fc80000010000 */
[----:B------:R-:W-:Y:S01]  /*15c40*/  FADD.FTZ R13, R21, R32 ;  /* 0x00000020150d7221 */ /* 0x000fe20000010000 */
[----:B------:R-:W-:Y:S01]  /*15c50*/  HMMA.16816.F32 R76, R4, R14, R76 ;  /* 0x0000000e044c723c */ /* 0x000fe2000000184c */
[----:B------:R-:W-:Y:S02]  /*15c60*/  FADD.FTZ R12, R34, R45 ;  /* 0x0000002d220c7221 */ /* 0x000fe40000010000 */
[----:B------:R-:W-:Y:S02]  /*15c70*/  FADD.FTZ R13, R24, R13 ;  /* 0x0000000d180d7221 */ /* 0x000fe40000010000 */
[----:B------:R-:W-:-:S03]  /*15c80*/  FADD.FTZ R12, R35, R12 ;  /* 0x0000000c230c7221 */ /* 0x000fc60000010000 */
[----:B--2---:R-:W-:Y:S01]  /*15c90*/  HMMA.16816.F32 R72, R4, R8, R72 ;  /* 0x000000080448723c */ /* 0x004fe20000001848 */
        /* <DEDUP_REMOVED lines=12> */
[----:B------:R-:W-:-:S03]  /*15d60*/  MOV R3, R53 ;  /* 0x0000003500037202 */ /* 0x000fc60000000f00 */
[----:B------:R-:W-:Y:S01]  /*15d70*/  FADD.FTZ R189, R189, R2 ;  /* 0x00000002bdbd7221 */ /* 0x000fe20000010000 */
[----:B------:R-:W-:Y:S02]  /*15d80*/  MOV R2, R52 ;  /* 0x0000003400027202 */ /* 0x000fe40000000f00 */
.L_x_6968:
[----:B------:R-:W-:-:S13]  /*15d90*/  ISETP.GE.AND P0, PT, R185, 0x1, PT ;  /* 0x00000001b900780c */ /* 0x000fda0003f06270 */
[----:B------:R-:W-:Y:S05]  /*15da0*/  @!P0 BRA `(.L_x_6976) ;  /* 0x0000459000008947 */ /* 0x000fea0003800000 */
[----:B------:R-:W-:Y:S01]  /*15db0*/  IMAD.MOV.U32 R188, RZ, RZ, c[0x0][0x1a0] ;  /* 0x00006800ffbc7624 */ /* 0x000fe200078e00ff */
[----:B------:R-:W-:Y:S02]  /*15dc0*/  MOV R103, R2 ;  /* 0x0000000200677202 */ /* 0x000fe40000000f00 */
[----:B------:R-:W-:Y:S01]  /*15dd0*/  MOV R102, R3 ;  /* 0x0000000300667202 */ /* 0x000fe20000000f00 */
[----:B------:R-:W-:-:S05]  /*15de0*/  IMAD.U32 R187, R188, -0x80, RZ ;  /* 0xffffff80bcbb7824 */ /* 0x000fca00078e00ff */
[----:B------:R-:W-:Y:S02]  /*15df0*/  SHF.R.S32.HI R186, RZ, 0x1f, R187 ;  /* 0x0000001fffba7819 */ /* 0x000fe400000114bb */
.L_x_6980:
        /* <DEDUP_REMOVED lines=65> */
.L_x_6977:
[----:B------:R-:W-:Y:S02]  /*16210*/  ISETP.GE.AND P0, PT, R100, c[0x0][0x220], PT ;  /* 0x0000880064007a0c */ /* 0x000fe40003f06270 */
[C---:B------:R-:W-:Y:S04]  /*16220*/  LEA R2, P3, R10.reuse, R136, 0x1 ;  /* 0x000000880a027211 */ /* 0x040fe800078608ff */
[----:B------:R-:W-:Y:S07]  /*16230*/  LEA.HI.X R3, R10, R137, R11, 0x1, P3 ;  /* 0x000000890a037211 */ /* 0x000fee00018f0c0b */
[----:B------:R-:W-:Y:S01]  /*16240*/  @P0 STS.128 [R180+0x6000], RZ ;  /* 0x006000ffb4000388 */ /* 0x000fe20000000c00 */
[-C--:B------:R-:W-:Y:S02]  /*16250*/  @!P0 IADD3 R5, P2, R172, R10.reuse, RZ ;  /* 0x0000000aac058210 */ /* 0x080fe40007f5e0ff */
[C---:B------:R-:W-:Y:S02]  /*16260*/  @!P0 LEA R7, P1, R188.reuse, R10, 0x5 ;  /* 0x0000000abc078211 */ /* 0x040fe400078228ff */
        /* <DEDUP_REMOVED lines=13> */
[----:B------:R-:W-:Y:S02]  /*16340*/  @!P0 MOV R7, c[0x0][0x1a4] ;  /* 0x0000690000078a02 */ /* 0x000fe40000000f00 */
[-C--:B------:R-:W-:Y:S01]  /*16350*/  @!P0 MOV R17, R11.reuse ;  /* 0x0000000b00118202 */ /* 0x080fe20000000f00 */
[----:B------:R-:W-:Y:S01]  /*16360*/  @!PT LDS RZ, [RZ] ;  /* 0x00000000fffff984 */ /* 0x000fe20000000800 */
[----:B------:R-:W-:Y:S01]  /*16370*/  @!PT LDS RZ, [RZ] ;  /* 0x00000000fffff984 */ /* 0x000fe20000000800 */
[----:B------:R-:W-:Y:S01]  /*16380*/  @!PT LDS RZ, [RZ] ;  /* 0x00000000fffff984 */ /* 0x000fe20000000800 */
[----:B------:R2:W-:Y:S01]  /*16390*/  @!P0 LDGSTS.E.BYPASS.LTC128B.128 [R180+0x6800], [R20.64] ;  /* 0x0680000014b48fae */ /* 0x0005e2000b901d46 */
[CC--:B------:R-:W-:Y:S01]  /*163a0*/  @!P0 LEA R9, P1, R188.reuse, R10.reuse, 0x6 ;  /* 0x0000000abc098211 */ /* 0x0c0fe200078230ff */
[----:B------:R-:W-:Y:S01]  /*163b0*/  @!P0 IMAD R7, R7, 0x30, RZ ;  /* 0x0000003007078824 */ /* 0x000fe200078e02ff */
[----:B------:R-:W-:Y:S01]  /*163c0*/  @!P0 MOV R8, c[0x0][0x1a4] ;  /* 0x0000690000088a02 */ /* 0x000fe20000000f00 */
[C---:B------:R-:W-:Y:S01]  /*163d0*/  @!P0 IMAD.WIDE.U32 R16, R188.reuse, 0x30, R16 ;  /* 0x00000030bc108825 */ /* 0x040fe200078e0010 */
[----:B------:R-:W-:Y:S02]  /*163e0*/  @!P0 MOV R12, R10 ;  /* 0x0000000a000c8202 */ /* 0x000fe40000000f00 */
[----:B------:R-:W-:Y:S01]  /*163f0*/  @!P0 LEA.HI.X R8, R188, R11, R8, 0x6, P1 ;  /* 0x0000000bbc088211 */ /* 0x000fe200008f3408 */
[----:B------:R-:W-:Y:S01]  /*16400*/  @P0 STS.128 [R180+0x7000], RZ ;  /* 0x007000ffb4000388 */ /* 0x000fe20000000c00 */
[CC--:B------:R-:W-:Y:S02]  /*16410*/  @!P0 LEA R14, P1, R9.reuse, R136.reuse, 0x1 ;  /* 0x00000088090e8211 */ /* 0x0c0fe400078208ff */
[C---:B------:R-:W-:Y:S02]  /*16420*/  @!P0 LEA R28, P4, R16.reuse, R136, 0x1 ;  /* 0x00000088101c8211 */ /* 0x040fe400078808ff */
[----:B------:R-:W-:Y:S02]  /*16430*/  @!P0 LEA.HI.X R15, R9, R137, R8, 0x1, P1 ;  /* 0x00000089090f8211 */ /* 0x000fe400008f0c08 */
[----:B------:R-:W-:Y:S01]  /*16440*/  @!P0 IADD3 R8, R7, R17, RZ ;  /* 0x0000001107088210 */ /* 0x000fe20007ffe0ff */
[----:B------:R-:W-:Y:S01]  /*16450*/  @!PT LDS RZ, [RZ] ;  /* 0x00000000fffff984 */ /* 0x000fe20000000800 */
[----:B------:R-:W-:Y:S01]  /*16460*/  @!PT LDS RZ, [RZ] ;  /* 0x00000000fffff984 */ /* 0x000fe20000000800 */
[----:B------:R-:W-:Y:S01]  /*16470*/  @!PT LDS RZ, [RZ] ;  /* 0x00000000fffff984 */ /* 0x000fe20000000800 */
[----:B------:R3:W-:Y:S01]  /*16480*/  @!P0 LDGSTS.E.BYPASS.LTC128B.128 [R180+0x7000], [R18.64] ;  /* 0x0700000012b48fae */ /* 0x0007e2000b901d46 */
[----:B------:R-:W-:Y:S02]  /*16490*/  @!P0 MOV R13, R11 ;  /* 0x0000000b000d8202 */ /* 0x000fe40000000f00 */
[----:B------:R-:W-:Y:S02]  /*164a0*/  @!P0 LEA.HI.X R29, R16, R137, R8, 0x1, P4 ;  /* 0x00000089101d8211 */ /* 0x000fe400020f0c08 */
[----:B------:R-:W-:Y:S01]  /*164b0*/  @!P0 MOV R6, c[0x0][0x1a4] ;  /* 0x0000690000068a02 */ /* 0x000fe20000000f00 */
[----:B------:R-:W-:Y:S01]  /*164c0*/  @!P0 IMAD.WIDE.U32 R12, R188, 0x50, R12 ;  /* 0x00000050bc0c8825 */ /* 0x000fe200078e000c */
[----:B------:R-:W-:Y:S01]  /*164d0*/  @!P0 MOV R5, c[0x0][0x1a4] ;  /* 0x0000690000058a02 */ /* 0x000fe20000000f00 */
[----:B------:R-:W-:Y:S01]  /*164e0*/  @P0 STS.128 [R180+0x7800], RZ ;  /* 0x007800ffb4000388 */ /* 0x000fe20000000c00 */
[----:B------:R-:W-:Y:S01]  /*164f0*/  @!P0 MOV R22, R10 ;  /* 0x0000000a00168202 */ /* 0x000fe20000000f00 */
[----:B------:R-:W-:Y:S01]  /*16500*/  @!P0 IMAD R6, R6, 0x50, RZ ;  /* 0x0000005006068824 */ /* 0x000fe200078e02ff */
[-C--:B------:R-:W-:Y:S01]  /*16510*/  @!P0 LEA R26, P3, R12, R136.reuse, 0x1 ;  /* 0x000000880c1a8211 */ /* 0x080fe200078608ff */
[----:B------:R-:W-:Y:S01]  /*16520*/  @!P0 IMAD R5, R5, 0x60, RZ ;  /* 0x0000006005058824 */ /* 0x000fe200078e02ff */
[----:B------:R-:W-:Y:S01]  /*16530*/  @!P0 MOV R23, R11 ;  /* 0x0000000b00178202 */ /* 0x000fe20000000f00 */
[----:B------:R-:W-:Y:S01]  /*16540*/  @!P0 IMAD.WIDE.U32 R10, R188, 0x60, R10 ;  /* 0x00000060bc0a8825 */ /* 0x000fe200078e000a */
[----:B------:R-:W-:Y:S01]  /*16550*/  @!P0 IADD3 R6, R6, R13, RZ ;  /* 0x0000000d06068210 */ /* 0x000fe20007ffe0ff */
[----:B------:R-:W-:Y:S01]  /*16560*/  @!PT LDS RZ, [RZ] ;  /* 0x00000000fffff984 */ /* 0x000fe20000000800 */
[----:B------:R-:W-:Y:S01]  /*16570*/  @!PT LDS RZ, [RZ] ;  /* 0x00000000fffff984 */ /* 0x000fe20000000800 */
[----:B------:R-:W-:Y:S01]  /*16580*/  @!PT LDS RZ, [RZ] ;  /* 0x00000000fffff984 */ /* 0x000fe20000000800 */
[----:B------:R4:W-:Y:S01]  /*16590*/  @!P0 LDGSTS.E.BYPASS.LTC128B.128 [R180+0x7800], [R28.64] ;  /* 0x078000001cb48fae */ /* 0x0009e2000b901d46 */
[----:B------:R-:W-:Y:S01]  /*165a0*/  @!P0 MOV R4, c[0x0][0x1a4] ;  /* 0x0000690000048a02 */ /* 0x000fe20000000f00 */
[----:B------:R-:W-:Y:S01]  /*165b0*/  @!P0 IMAD.WIDE.U32 R22, R188, 0x70, R22 ;  /* 0x00000070bc168825 */ /* 0x000fe200078e0016 */
[----:B------:R-:W-:Y:S02]  /*165c0*/  @!P0 LEA.HI.X R27, R12, R137, R6, 0x1, P3 ;  /* 0x000000890c1b8211 */ /* 0x000fe400018f0c06 */
[-C--:B------:R-:W-:Y:S01]  /*165d0*/  @!P0 LEA R24, P2, R10, R136.reuse, 0x1 ;  /* 0x000000880a188211 */ /* 0x080fe200078408ff */
[----:B------:R-:W-:Y:S01]  /*165e0*/  @!P0 IMAD R4, R4, 0x70, RZ ;  /* 0x0000007004048824 */ /* 0x000fe200078e02ff */
[----:B------:R-:W-:Y:S01]  /*165f0*/  @!P0 IADD3 R5, R5, R11, RZ ;  /* 0x0000000b05058210 */ /* 0x000fe20007ffe0ff */
[----:B------:R-:W-:Y:S01]  /*16600*/  @P0 STS.128 [R180+0x8000], RZ ;  /* 0x008000ffb4000388 */ /* 0x000fe20000000c00 */
[----:B------:R-:W-:Y:S02]  /*16610*/  @!P0 LEA R30, P1, R22, R136, 0x1 ;  /* 0x00000088161e8211 */ /* 0x000fe400078208ff */
[----:B------:R-:W-:Y:S02]  /*16620*/  @!P0 LEA.HI.X R25, R10, R137, R5, 0x1, P2 ;  /* 0x000000890a198211 */ /* 0x000fe400010f0c05 */
[----:B------:R-:W-:Y:S03]  /*16630*/  @!P0 IADD3 R4, R4, R23, RZ ;  /* 0x0000001704048210 */ /* 0x000fe60007ffe0ff */
[----:B------:R-:W-:Y:S01]  /*16640*/  @!PT LDS RZ, [RZ] ;  /* 0x00000000fffff984 */ /* 0x000fe20000000800 */
[----:B------:R-:W-:Y:S01]  /*16650*/  @!PT LDS RZ, [RZ] ;  /* 0x00000000fffff984 */ /* 0x000fe20000000800 */
[----:B------:R-:W-:Y:S01]  /*16660*/  @!PT LDS RZ, [RZ] ;  /* 0x00000000fffff984 */ /* 0x000fe20000000800 */
[----:B------:R5:W-:Y:S01]  /*16670*/  @!P0 LDGSTS.E.BYPASS.LTC128B.128 [R180+0x8000], [R14.64] ;  /* 0x080000000eb48fae */ /* 0x000be2000b901d46 */
[----:B------:R-:W-:Y:S02]  /*16680*/  @!P0 LEA.HI.X R31, R22, R137, R4, 0x1, P1 ;  /* 0x00000089161f8211 */ /* 0x000fe400008f0c04 */
[----:B------:R-:W-:Y:S05]  /*16690*/  ISETP.GE.AND P1, PT, R185, 0x2, PT ;  /* 0x00000002b900780c */ /* 0x000fea0003f26270 */
        /* <DEDUP_REMOVED lines=17> */
[----:B------:R-:W5:Y:S08]  /*167b0*/  LDSM.16.M88.4 R112, [R169+0x2800] ;  /* 0x00280000a970783b */ /* 0x000f700000000200 */
[----:B------:R-:W2:Y:S08]  /*167c0*/  LDSM.16.M88.4 R116, [R169+0x3000] ;  /* 0x00300000a974783b */ /* 0x000eb00000000200 */
[----:B------:R-:W4:Y:S08]  /*167d0*/  LDSM.16.M88.4 R120, [R169+0x3800] ;  /* 0x00380000a978783b */ /* 0x000f300000000200 */
[----:B------:R-:W1:Y:S08]  /*167e0*/  LDSM.16.M88.4 R124, [R169+0x4000] ;  /* 0x00400000a97c783b */ /* 0x000e700000000200 */
[----:B------:R-:W1:Y:S08]  /*167f0*/  LDSM.16.M88.4 R128, [R169+0x4800] ;  /* 0x00480000a980783b */ /* 0x000e700000000200 */
[----:B------:R-:W0:Y:S08]  /*16800*/  LDGDEPBAR ;  /* 0x00000000000079af */ /* 0x000e300000000000 */
[----:B------:R-:W1:Y:S08]  /*16810*/  LDSM.16.M88.4 R132, [R169+0x5000] ;  /* 0x00500000a984783b */ /* 0x000e700000000200 */
[----:B------:R-:W2:Y:S08]  /*16820*/  LDSM.16.M88.4 R64, [R169+0x5800] ;  /* 0x00580000a940783b */ /* 0x000eb00000000200 */
[----:B------:R-:W-:Y:S08]  /*16830*/  LDSM.16.M88.4 R136, [R168] ;  /* 0x00000000a888783b */ /* 0x000ff00000000200 */
[----:B------:R-:W2:Y:S08]  /*16840*/  LDSM.16.M88.4 R140, [R163+0x2000] ;  /* 0x00200000a38c783b */ /* 0x000eb00000000200 */
[----:B------:R-:W2:Y:S08]  /*16850*/  LDSM.16.M88.4 R144, [R163+0x2800] ;  /* 0x00280000a390783b */ /* 0x000eb00000000200 */
[----:B------:R-:W4:Y:S01]  /*16860*/  LDSM.16.M88.4 R148, [R163+0x3000] ;  /* 0x00300000a394783b */ /* 0x000f220000000200 */
[C---:B-1----:R-:W-:Y:S08]  /*16870*/  HMMA.16816.F32 R4, R104.reuse, R108, RZ ;  /* 0x0000006c6804723c */ /* 0x042ff000000018ff */
[C---:B------:R-:W-:Y:S01]  /*16880*/  HMMA.16816.F32 R8, R104.reuse, R110, RZ ;  /* 0x0000006e6808723c */ /* 0x040fe200000018ff */
[----:B------:R-:W-:Y:S07]  /*16890*/  LDSM.16.M88.4 R108, [R163+0x4000] ;  /* 0x00400000a36c783b */ /* 0x000fee0000000200 */
[C---:B-----5:R-:W-:Y:S08]  /*168a0*/  HMMA.16816.F32 R12, R104.reuse, R112, RZ ;  /* 0x00000070680c723c */ /* 0x060ff000000018ff */
[C---:B---3--:R-:W-:Y:S01]  /*168b0*/  HMMA.16816.F32 R16, R104.reuse, R114, RZ ;  /* 0x000000726810723c */ /* 0x048fe200000018ff */
[----:B------:R-:W-:Y:S07]  /*168c0*/  LDSM.16.M88.4 R112, [R163+0x4800] ;  /* 0x00480000a370783b */ /* 0x000fee0000000200 */
[C---:B--2---:R-:W-:Y:S08]  /*168d0*/  HMMA.16816.F32 R20, R104.reuse, R116, RZ ;  /* 0x000000746814723c */ /* 0x044ff000000018ff */
[C---:B------:R-:W-:Y:S01]  /*168e0*/  HMMA.16816.F32 R24, R104.reuse, R118, RZ ;  /* 0x000000766818723c */ /* 0x040fe200000018ff */
[----:B------:R-:W-:Y:S07]  /*168f0*/  LDSM.16.M88.4 R116, [R163+0x5000] ;  /* 0x00500000a374783b */ /* 0x000fee0000000200 */
[C---:B----4-:R-:W-:Y:S08]  /*16900*/  HMMA.16816.F32 R28, R104.reuse, R120, RZ ;  /* 0x00000078681c723c */ /* 0x050ff000000018ff */
        /* <DEDUP_REMOVED lines=101> */
[----:B------:R-:W3:Y:S01]  /*16f60*/  MUFU.TANH R226, R23 ;  /* 0x0000001700e27308 */ /* 0x000ee20000002400 */
[C---:B------:R-:W-:Y:S01]  /*16f70*/  HMMA.16816.F32 R32, R116.reuse, R10, R32 ;  /* 0x0000000a7420723c */ /* 0x040fe20000001820 */
[----:B------:R-:W1:Y:S08]  /*16f80*/  LDSM.16.M88.4 R8, [R152+0x2800] ;  /* 0x002800009808783b */ /* 0x000e700000000200 */
[----:B------:R-:W1:Y:S01]  /*16f90*/  MUFU.TANH R13, R13 ;  /* 0x0000000d000d7308 */ /* 0x000e620000002400 */
        /* <DEDUP_REMOVED lines=18> */
[----:B------:R-:W-:Y:S03]  /*170c0*/  FMUL.FTZ R38, R38, c[0x0][0x2ec] ;  /* 0x0000bb0026267a20 */ /* 0x000fe60000410000 */
[----:B------:R-:W1:Y:S01]  /*170d0*/  MUFU.TANH R197, R197 ;  /* 0x000000c500c57308 */ /* 0x000e620000002400 */
[C---:B------:R-:W-:Y:S03]  /*170e0*/  HMMA.16816.F32 R48, R116.reuse, R10, R48 ;  /* 0x0000000a7430723c */ /* 0x040fe60000001830 */
[----:B------:R-:W-:Y:S02]  /*170f0*/  FMUL.FTZ R39, R39, c[0x0][0x2ec] ;  /* 0x0000bb0027277a20 */ /* 0x000fe40000410000 */
[----:B------:R-:W-:Y:S02]  /*17100*/  FMUL.FTZ R41, R41, c[0x0][0x2ec] ;  /* 0x0000bb0029297a20 */ /* 0x000fe40000410000 */
[----:B------:R-:W-:Y:S02]  /*17110*/  FMUL.FTZ R42, R42, c[0x0][0x2ec] ;  /* 0x0000bb002a2a7a20 */ /* 0x000fe40000410000 */
[----:B------:R-:W1:Y:S01]  /*17120*/  MUFU.TANH R17, R17 ;  /* 0x0000001100117308 */ /* 0x000e620000002400 */
[C---:B-----5:R-:W-:Y:S03]  /*17130*/  HMMA.16816.F32 R52, R116.reuse, R4, R52 ;  /* 0x000000047434723c */ /* 0x060fe60000001834 */
[----:B------:R-:W-:Y:S02]  /*17140*/  FMUL.FTZ R43, R43, c[0x0][0x2ec] ;  /* 0x0000bb002b2b7a20 */ /* 0x000fe40000410000 */
[----:B------:R-:W-:Y:S02]  /*17150*/  FMUL.FTZ R8, R44, c[0x0][0x2ec] ;  /* 0x0000bb002c087a20 */ /* 0x000fe40000410000 */
[----:B------:R-:W-:Y:S02]  /*17160*/  FMUL.FTZ R45, R45, c[0x0][0x2ec] ;  /* 0x0000bb002d2d7a20 */ /* 0x000fe40000410000 */
[----:B------:R-:W1:Y:S01]  /*17170*/  MUFU.TANH R199, R18 ;  /* 0x0000001200c77308 */ /* 0x000e620000002400 */
        /* <DEDUP_REMOVED lines=17> */
[----:B------:R-:W-:Y:S01]  /*17290*/  FMUL.FTZ R57, R57, c[0x0][0x2ec] ;  /* 0x0000bb0039397a20 */ /* 0x000fe20000410000 */
[----:B-----5:R-:W5:Y:S01]  /*172a0*/  LDSM.16.M88.4 R8, [R152+0x3800] ;  /* 0x003800009808783b */ /* 0x020f620000000200 */
[----:B------:R-:W-:Y:S05]  /*172b0*/  DEPBAR.LE SB0, 0x0 ;  /* 0x000080000000791a */ /* 0x000fea0000000000 */
[----:B------:R1:W1:Y:S02]  /*172c0*/  MUFU.TANH R228, R22 ;  /* 0x0000001600e47308 */ /* 0x0002640000002400 */
[----:B------:R-:W-:Y:S08]  /*172d0*/  BAR.SYNC.DEFER_BLOCKING 0x0 ;  /* 0x0000000000007b1d */ /* 0x000ff00000010000 */
[----:B------:R-:W1:Y:S10]  /*172e0*/  MUFU.TANH R216, R216 ;  /* 0x000000d800d87308 */ /* 0x000e740000002400 */
[----:B------:R1:W1:Y:S10]  /*172f0*/  MUFU.TANH R214, R25 ;  /* 0x0000001900d67308 */ /* 0x0002740000002400 */
[----:B------:R1:W1:Y:S01]  /*17300*/  MUFU.TANH R224, R26 ;  /* 0x0000001a00e07308 */ /* 0x0002620000002400 */
[C---:B-----5:R-:W-:Y:S09]  /*17310*/  HMMA.16816.F32 R60, R116.reuse, R8, R60 ;  /* 0x00000008743c723c */ /* 0x060ff2000000183c */
[----:B------:R1:W1:Y:S01]  /*17320*/  MUFU.TANH R222, R27 ;  /* 0x0000001b00de7308 */ /* 0x0002620000002400 */
[----:B------:R-:W-:Y:S09]  /*17330*/  HMMA.16816.F32 R64, R116, R10, R64 ;  /* 0x0000000a7440723c */ /* 0x000ff20000001840 */
[----:B------:R-:W1:Y:S05]  /*17340*/  MUFU.TANH R204, R204 ;  /* 0x000000cc00cc7308 */ /* 0x000e6a0000002400 */
[----:B------:R-:W-:Y:S05]  /*17350*/  FMUL.FTZ R9, R60, c[0x0][0x2ec] ;  /* 0x0000bb003c097a20 */ /* 0x000fea0000410000 */
[----:B------:R1:W1:Y:S01]  /*17360*/  MUFU.TANH R202, R29 ;  /* 0x0000001d00ca7308 */ /* 0x0002620000002400 */
[----:B------:R-:W-:Y:S02]  /*17370*/  FMUL.FTZ R11, R61, c[0x0][0x2ec] ;  /* 0x0000bb003d0b7a20 */ /* 0x000fe40000410000 */
[----:B------:R-:W-:Y:S02]  /*17380*/  FMUL.FTZ R23, R63, c[0x0][0x2ec] ;  /* 0x0000bb003f177a20 */ /* 0x000fe40000410000 */
[----:B------:R-:W-:Y:S02]  /*17390*/  FMUL.FTZ R62, R62, c[0x0][0x2ec] ;  /* 0x0000bb003e3e7a20 */ /* 0x000fe40000410000 */
[----:B------:R-:W-:Y:S02]  /*173a0*/  FMUL.FTZ R63, R64, c[0x0][0x2ec] ;  /* 0x0000bb00403f7a20 */ /* 0x000fe40000410000 */
[----:B------:R-:W-:Y:S01]  /*173b0*/  FMUL.FTZ R60, R65, c[0x0][0x2ec] ;  /* 0x0000bb00413c7a20 */ /* 0x000fe20000410000 */
[----:B------:R1:W1:Y:S01]  /*173c0*/  MUFU.TANH R212, R30 ;  /* 0x0000001e00d47308 */ /* 0x0002620000002400 */
[----:B------:R-:W-:Y:S02]  /*173d0*/  FMUL.FTZ R37, R66, c[0x0][0x2ec] ;  /* 0x0000bb0042257a20 */ /* 0x000fe40000410000 */
[----:B------:R-:W-:Y:S07]  /*173e0*/  FMUL.FTZ R36, R67, c[0x0][0x2ec] ;  /* 0x0000bb0043247a20 */ /* 0x000fee0000410000 */
        /* <DEDUP_REMOVED lines=36> */
[----:B-1234-:R-:W-:Y:S05]  /*17630*/  IMAD.MOV.U32 R6, RZ, RZ, c[0x0][0x198] ;  /* 0x00006600ff067624 */ /* 0x01efea00078e00ff */
[----:B------:R-:W-:Y:S04]  /*17640*/  LEA R24, -R6, RZ, 0x7 ;  /* 0x000000ff06187211 */ /* 0x000fe800078e39ff */
[----:B------:R-:W-:Y:S01]  /*17650*/  SHF.R.S32.HI R25, RZ, 0x1f, R24 ;  /* 0x0000001fff197819 */ /* 0x000fe20000011418 */
        /* <DEDUP_REMOVED lines=61> */
.L_x_6979:
[----:B------:R1:W-:Y:S01]  /*17a30*/  @P0 STS.128 [R180+0x2000], RZ ;  /* 0x002000ffb4000388 */ /* 0x0003e20000000c00 */
[-C--:B------:R-:W-:Y:S01]  /*17a40*/  @!P0 IADD3 R27, P2, R174, R24.reuse, RZ ;  /* 0x00000018ae1b8210 */ /* 0x080fe20007f5e0ff */
[----:B------:R-:W-:Y:S01]  /*17a50*/  @!P0 IMAD.MOV.U32 R2, RZ, RZ, c[0x0][0x19c] ;  /* 0x00006700ff028624 */ /* 0x000fe200078e00ff */
[CC--:B------:R-:W-:Y:S01]  /*17a60*/  @!P0 LEA R3, P1, R6.reuse, R24.reuse, 0x5 ;  /* 0x0000001806038211 */ /* 0x0c0fe200078228ff */
[C---:B------:R-:W-:Y:S01]  /*17a70*/  @!P0 IMAD.WIDE.U32 R28, R6.reuse, 0x30, R24 ;  /* 0x00000030061c8825 */ /* 0x040fe200078e0018 */
[----:B------:R-:W-:Y:S02]  /*17a80*/  @!P0 MOV R38, R24 ;  /* 0x0000001800268202 */ /* 0x000fe40000000f00 */
[----:B------:R-:W-:Y:S01]  /*17a90*/  @!P0 LEA.HI.X R2, R6, R25, R2, 0x5, P1 ;  /* 0x0000001906028211 */ /* 0x000fe200008f2c02 */
[--C-:B------:R-:W-:Y:S01]  /*17aa0*/  @!P0 IMAD.X R4, R173, 0x1, R25.reuse, P2 ;  /* 0x00000001ad048824 */ /* 0x100fe200010e0619 */
[-C--:B------:R-:W-:Y:S01]  /*17ab0*/  @!P0 LEA R32, P2, R27, R182.reuse, 0x1 ;  /* 0x000000b61b208211 */ /* 0x080fe200078408ff */
[----:B------:R-:W-:Y:S01]  /*17ac0*/  @!P0 IMAD.MOV.U32 R39, RZ, RZ, R25 ;  /* 0x000000ffff278224 */ /* 0x000fe200078e0019 */
[-C--:B------:R-:W-:Y:S01]  /*17ad0*/  @!P0 LEA R30, P1, R3, R182.reuse, 0x1 ;  /* 0x000000b6031e8211 */ /* 0x080fe200078208ff */
[----:B------:R-:W-:Y:S01]  /*17ae0*/  @!P0 IMAD.MOV.U32 R26, RZ, RZ, R24 ;  /* 0x000000ffff1a8224 */ /* 0x000fe200078e0018 */
[-C--:B------:R-:W-:Y:S01]  /*17af0*/  @!P0 LEA.HI.X R33, R27, R181.reuse, R4, 0x1, P2 ;  /* 0x000000b51b218211 */ /* 0x080fe200010f0c04 */
[----:B------:R-:W-:Y:S01]  /*17b00*/  @!P0 IMAD.MOV.U32 R4, RZ, RZ, c[0x0][0x19c] ;  /* 0x00006700ff048624 */ /* 0x000fe200078e00ff */
[----:B------:R-:W-:Y:S01]  /*17b10*/  LEA R34, P2, R24, R182, 0x1 ;  /* 0x000000b618227211 */ /* 0x000fe200078408ff */
[----:B------:R-:W-:Y:S01]  /*17b20*/  @!P0 IMAD.WIDE.U32 R38, R6, 0x50, R38 ;  /* 0x0000005006268825 */ /* 0x000fe200078e0026 */
[-C--:B------:R-:W-:Y:S02]  /*17b30*/  @!P0 LEA.HI.X R31, R3, R181.reuse, R2, 0x1, P1 ;  /* 0x000000b5031f8211 */ /* 0x080fe400008f0c02 */
[----:B------:R-:W-:Y:S01]  /*17b40*/  LEA.HI.X R35, R24, R181, R25, 0x1, P2 ;  /* 0x000000b518237211 */ /* 0x000fe200010f0c19 */
[----:B------:R-:W-:Y:S01]  /*17b50*/  @!P0 IMAD.MOV.U32 R3, RZ, RZ, c[0x0][0x19c] ;  /* 0x00006700ff038624 */ /* 0x000fe200078e00ff */
[----:B------:R-:W-:Y:S01]  /*17b60*/  @!P0 LEA R8, P1, R6, R24, 0x6 ;  /* 0x0000001806088211 */ /* 0x000fe200078230ff */
[----:B------:R-:W-:Y:S02]  /*17b70*/  @!P0 IMAD R4, R4, 0x30, RZ ;  /* 0x0000003004048824 */ /* 0x000fe400078e02ff */
[----:B------:R-:W-:Y:S01]  /*17b80*/  @!PT LDS RZ, [RZ] ;  /* 0x00000000fffff984 */ /* 0x000fe20000000800 */
[----:B------:R-:W-:Y:S01]  /*17b90*/  @!PT LDS RZ, [RZ] ;  /* 0x00000000fffff984 */ /* 0x000fe20000000800 */
[----:B------:R-:W-:Y:S01]  /*17ba0*/  @!PT LDS RZ, [RZ] ;  /* 0x00000000fffff984 */ /* 0x000fe20000000800 */
[----:B------:R1:W-:Y:S01]  /*17bb0*/  @!P0 LDGSTS.E.BYPASS.LTC128B.128 [R180+0x2000], [R34.64] ;  /* 0x0200000022b48fae */ /* 0x0003e2000b901d46 */
[----:B------:R-:W-:Y:S01]  /*17bc0*/  @!P0 LEA.HI.X R3, R6, R25, R3, 0x6, P1 ;  /* 0x0000001906038211 */ /* 0x000fe200008f3403 */
[----:B------:R-:W-:Y:S01]  /*17bd0*/  @!P0 IMAD.IADD R4, R4, 0x1, R29 ;  /* 0x0000000104048824 */ /* 0x000fe200078e021d */
[CC--:B------:R-:W-:Y:S01]  /*17be0*/  @!P0 LEA R40, P1, R28.reuse, R182.reuse, 0x1 ;  /* 0x000000b61c288211 */ /* 0x0c0fe200078208ff */
[----:B------:R1:W-:Y:S01]  /*17bf0*/  @P0 STS.128 [R180+0x2800], RZ ;  /* 0x002800ffb4000388 */ /* 0x0003e20000000c00 */
[----:B------:R-:W-:Y:S02]  /*17c00*/  @!P0 IMAD.MOV.U32 R27, RZ, RZ, R25 ;  /* 0x000000ffff1b8224 */ /* 0x000fe400078e0019 */
[----:B------:R-:W-:Y:S01]  /*17c10*/  @!P0 LEA.HI.X R41, R28, R181, R4, 0x1, P1 ;  /* 0x000000b51c298211 */ /* 0x000fe200008f0c04 */
[----:B------:R-:W-:Y:S01]  /*17c20*/  @!PT LDS RZ, [RZ] ;  /* 0x00000000fffff984 */ /* 0x000fe20000000800 */
[----:B------:R-:W-:Y:S01]  /*17c30*/  @!PT LDS RZ, [RZ] ;  /* 0x00000000fffff984 */ /* 0x000fe20000000800 */
[----:B------:R-:W-:Y:S01]  /*17c40*/  @!PT LDS RZ, [RZ] ;  /* 0x00000000fffff984 */ /* 0x000fe20000000800 */
[----:B------:R1:W-:Y:S01]  /*17c50*/  @!P0 LDGSTS.E.BYPASS.LTC128B.128 [R180+0x2800], [R32.64] ;  /* 0x0280000020b48fae */ /* 0x0003e2000b901d46 */
[----:B------:R-:W-:Y:S01]  /*17c60*/  @!P0 IMAD.MOV.U32 R2, RZ, RZ, c[0x0][0x19c] ;  /* 0x00006700ff028624 */ /* 0x000fe200078e00ff */
[-C--:B------:R-:W-:Y:S01]  /*17c70*/  @!P0 LEA R42, P1, R38, R182.reuse, 0x1 ;  /* 0x000000b6262a8211 */ /* 0x080fe200078208ff */
[----:B------:R-:W-:Y:S01]  /*17c80*/  @!P0 IMAD.WIDE.U32 R26, R6, 0x60, R26 ;  /* 0x00000060061a8825 */ /* 0x000fe200078e001a */
[----:B------:R1:W-:Y:S03]  /*17c90*/  @P0 STS.128 [R180+0x3000], RZ ;  /* 0x003000ffb4000388 */ /* 0x0003e60000000c00 */
[----:B------:R-:W-:Y:S01]  /*17ca0*/  @!P0 IMAD R2, R2, 0x50, RZ ;  /* 0x0000005002028824 */ /* 0x000fe200078e02ff */
[----:B------:R-:W-:Y:S01]  /*17cb0*/  @!PT LDS RZ, [RZ] ;  /* 0x00000000fffff984 */ /* 0x000fe20000000800 */
[----:B------:R-:W-:Y:S01]  /*17cc0*/  @!PT LDS RZ, [RZ] ;  /* 0x00000000fffff984 */ /* 0x000fe20000000800 */
[----:B------:R-:W-:Y:S01]  /*17cd0*/  @!PT LDS RZ, [RZ] ;  /* 0x00000000fffff984 */ /* 0x000fe20000000800 */
[----:B------:R1:W-:Y:S01]  /*17ce0*/  @!P0 LDGSTS.E.BYPASS.LTC128B.128 [R180+0x3000], [R30.64] ;  /* 0x030000001eb48fae */ /* 0x0003e2000b901d46 */
[----:B------:R-:W-:Y:S01]  /*17cf0*/  @!P0 IMAD.WIDE.U32 R24, R6, 0x70, R24 ;  /* 0x0000007006188825 */ /* 0x000fe200078e0018 */
[-C--:B------:R-:W-:Y:S02]  /*17d00*/  @!P0 LEA R28, P2, R26, R182.reuse, 0x1 ;  /* 0x000000b61a1c8211 */ /* 0x080fe400078408ff */
[----:B------:R1:W-:Y:S01]  /*17d10*/  @P0 STS.128 [R180+0x3800], RZ ;  /* 0x003800ffb4000388 */ /* 0x0003e20000000c00 */
[----:B------:R-:W-:Y:S01]  /*17d20*/  @!P0 IADD3 R6, R2, R39, RZ ;  /* 0x0000002702068210 */ /* 0x000fe20007ffe0ff */
[----:B------:R-:W-:Y:S02]  /*17d30*/  @!P0 IMAD.MOV.U32 R2, RZ, RZ, c[0x0][0x19c] ;  /* 0x00006700ff028624 */ /* 0x000fe400078e00ff */
        /* <DEDUP_REMOVED lines=8> */
[----:B------:R-:W-:Y:S01]  /*17dc0*/  @!P0 IMAD.MOV.U32 R4, RZ, RZ, c[0x0][0x19c] ;  /* 0x00006700ff048624 */ /* 0x000fe200078e00ff */
[----:B------:R-:W-:Y:S01]  /*17dd0*/  @!P0 LEA R38, P1, R24, R182, 0x1 ;  /* 0x000000b618268211 */ /* 0x000fe200078208ff */
[----:B------:R-:W-:Y:S01]  /*17de0*/  IMAD.MOV.U32 R182, RZ, RZ, R34 ;  /* 0x000000ffffb67224 */ /* 0x000fe200078e0022 */
[----:B------:R-:W-:Y:S01]  /*17df0*/  @!P0 LEA.HI.X R3, R8, R181, R3, 0x1, P3 ;  /* 0x000000b508038211 */ /* 0x000fe200018f0c03 */
[----:B------:R-:W-:Y:S01]  /*17e00*/  @!P0 IMAD R29, R4, 0x60, RZ ;  /* 0x00000060041d8824 */ /* 0x000fe200078e02ff */
[----:B------:R-:W-:Y:S03]  /*17e10*/  @!P0 IADD3 R39, R39, R25, RZ ;  /* 0x0000001927278210 */ /* 0x000fe60007ffe0ff */
[----:B------:R-:W-:Y:S01]  /*17e20*/  @!PT LDS RZ, [RZ] ;  /* 0x00000000fffff984 */ /* 0x000fe20000000800 */
[----:B------:R-:W-:Y:S01]  /*17e30*/  @!PT LDS RZ, [RZ] ;  /* 0x00000000fffff984 */ /* 0x000fe20000000800 */
[----:B------:R-:W-:Y:S01]  /*17e40*/  @!PT LDS RZ, [RZ] ;  /* 0x00000000fffff984 */ /* 0x000fe20000000800 */
[----:B------:R1:W-:Y:S01]  /*17e50*/  @!P0 LDGSTS.E.BYPASS.LTC128B.128 [R180+0x4000], [R2.64] ;  /* 0x0400000002b48fae */ /* 0x0003e2000b901d46 */
[-C--:B------:R-:W-:Y:S01]  /*17e60*/  @!P0 LEA.HI.X R39, R24, R181.reuse, R39, 0x1, P1 ;  /* 0x000000b518278211 */ /* 0x080fe200008f0c27 */
[----:B------:R-:W-:Y:S02]  /*17e70*/  @!P0 IMAD.IADD R29, R29, 0x1, R27 ;  /* 0x000000011d1d8824 */ /* 0x000fe400078e021b */
        /* <DEDUP_REMOVED lines=18> */
.L_x_6978:
[----:B--234-:R-:W-:Y:S04]  /*17fa0*/  IADD3 R61, R185, -0x1, RZ ;  /* 0xffffffffb93d7810 */ /* 0x01cfe80007ffe0ff */
        /* <DEDUP_REMOVED lines=48> */
[C---:B------:R-:W-:Y:S02]  /*182b0*/  FFMA.FTZ R139, R0.reuse, R10, R139 ;  /* 0x0000000a008b7223 */ /* 0x040fe4000001008b */
[C---:B------:R-:W-:Y:S02]  /*182c0*/  FFMA.FTZ R145, R0.reuse, R8, R145 ;  /* 0x0000000800917223 */ /* 0x040fe40000010091 */
[CC--:B------:R-:W-:Y:S02]  /*182d0*/  FFMA.FTZ R191, R0.reuse, R4.reuse, R191 ;  /* 0x0000000400bf7223 */ /* 0x0c0fe400000100bf */
[C---:B------:R-:W-:Y:S01]  /*182e0*/  FFMA.FTZ R149, R0.reuse, R4, R149 ;  /* 0x0000000400957223 */ /* 0x040fe20000010095 */
[----:B------:R-:W-:Y:S01]  /*182f0*/  FMNMX.FTZ R4, R143, R103, !PT ;  /* 0x000000678f047209 */ /* 0x000fe20007810000 */
[C---:B------:R-:W-:Y:S02]  /*18300*/  FFMA.FTZ R141, R0.reuse, R8, R141 ;  /* 0x00000008008d7223 */ /* 0x040fe4000001008d */
[C---:B------:R-:W-:Y:S01]  /*18310*/  FFMA.FTZ R151, R0.reuse, R6, R151 ;  /* 0x0000000600977223 */ /* 0x040fe20000010097 */
[----:B------:R-:W-:Y:S01]  /*18320*/  FMNMX.FTZ R4, R145, R4, !PT ;  /* 0x0000000491047209 */ /* 0x000fe20007810000 */
[C---:B------:R-:W-:Y:S01]  /*18330*/  FFMA.FTZ R147, R0.reuse, R6, R147 ;  /* 0x0000000600937223 */ /* 0x040fe20000010093 */
[----:B------:R-:W-:Y:S01]  /*18340*/  FMNMX.FTZ R6, R139, R102, !PT ;  /* 0x000000668b067209 */ /* 0x000fe20007810000 */
[CC--:B------:R-:W-:Y:S01]  /*18350*/  FFMA.FTZ R195, R0.reuse, R3.reuse, R195 ;  /* 0x0000000300c37223 */ /* 0x0c0fe200000100c3 */
        /* <DEDUP_REMOVED lines=12> */
[----:B------:R-:W-:Y:S01]  /*18420*/  FMNMX.FTZ R4, R16, R19, !PT ;  /* 0x0000001310047209 */ /* 0x000fe20007810000 */
[CC--:B------:R-:W-:Y:S01]  /*18430*/  FFMA.FTZ R222, R0.reuse, R47.reuse, R222 ;  /* 0x0000002f00de7223 */ /* 0x0c0fe200000100de */
[----:B------:R-:W-:Y:S01]  /*18440*/  FMNMX.FTZ R19, R193, R6, !PT ;  /* 0x00000006c1137209 */ /* 0x000fe20007810000 */
[----:B------:R-:W-:Y:S01]  /*18450*/  FFMA.FTZ R214, R0, R47, R214 ;  /* 0x0000002f00d67223 */ /* 0x000fe200000100d6 */
[----:B------:R-:W-:Y:S01]  /*18460*/  IADD3 R3, R2, 0x58, RZ ;  /* 0x0000005802037810 */ /* 0x000fe20007ffe0ff */
[----:B------:R-:W-:Y:S01]  /*18470*/  FFMA.FTZ R212, R0, R45, R212 ;  /* 0x0000002d00d47223 */ /* 0x000fe200000100d4 */
[----:B------:R-:W-:Y:S01]  /*18480*/  FMNMX.FTZ R47, R24, R19, !PT ;  /* 0x00000013182f7209 */ /* 0x000fe20007810000 */
[C---:B------:R-:W-:Y:S01]  /*18490*/  FFMA.FTZ R204, R0.reuse, R45, R204 ;  /* 0x0000002d00cc7223 */ /* 0x040fe200000100cc */
[----:B------:R-:W-:Y:S01]  /*184a0*/  FMNMX.FTZ R45, R199, R4, !PT ;  /* 0x00000004c72d7209 */ /* 0x000fe20007810000 */
[C---:B------:R-:W-:Y:S01]  /*184b0*/  FFMA.FTZ R228, R0.reuse, R53, R228 ;  /* 0x0000003500e47223 */ /* 0x040fe200000100e4 */
[----:B------:R-:W-:Y:S01]  /*184c0*/  I2F R3, R3 ;  /* 0x0000000300037306 */ /* 0x000fe20000201400 */
[----:B------:R-:W-:Y:S01]  /*184d0*/  FFMA.FTZ R32, R0, R32, R17 ;  /* 0x0000002000207223 */ /* 0x000fe20000010011 */
[----:B------:R-:W-:Y:S01]  /*184e0*/  IADD3 R13, R2, 0x59, RZ ;  /* 0x00000059020d7810 */ /* 0x000fe20007ffe0ff */
[-C--:B------:R-:W-:Y:S01]  /*184f0*/  FFMA.FTZ R210, R0, R43.reuse, R210 ;  /* 0x0000002b00d27223 */ /* 0x080fe200000100d2 */
[----:B------:R-:W-:Y:S01]  /*18500*/  IADD3 R4, R2, 0x69, RZ ;  /* 0x0000006902047810 */ /* 0x000fe20007ffe0ff */
[----:B------:R-:W-:Y:S01]  /*18510*/  FFMA.FTZ R202, R0, R43, R202 ;  /* 0x0000002b00ca7223 */ /* 0x000fe200000100ca */
[----:B------:R-:W-:Y:S01]  /*18520*/  FMNMX.FTZ R43, R26, R45, !PT ;  /* 0x0000002d1a2b7209 */ /* 0x000fe20007810000 */
[----:B------:R-:W-:Y:S01]  /*18530*/  FFMA.FTZ R220, R0, R53, R220 ;  /* 0x0000003500dc7223 */ /* 0x000fe200000100dc */
[----:B------:R-:W-:Y:S01]  /*18540*/  FMNMX.FTZ R45, R34, R47, !PT ;  /* 0x0000002f222d7209 */ /* 0x000fe20007810000 */
[----:B------:R-:W-:Y:S01]  /*18550*/  FFMA.FTZ R226, R0, R51, R226 ;  /* 0x0000003300e27223 */ /* 0x000fe200000100e2 */
[----:B------:R-:W1:Y:S01]  /*18560*/  I2F R13, R13 ;  /* 0x0000000d000d7306 */ /* 0x000e620000201400 */
[----:B------:R-:W-:Y:S01]  /*18570*/  FMNMX.FTZ R43, R228, R43, !PT ;  /* 0x0000002be42b7209 */ /* 0x000fe20007810000 */
[----:B------:R-:W-:Y:S01]  /*18580*/  FFMA.FTZ R218, R0, R51, R218 ;  /* 0x0000003300da7223 */ /* 0x000fe200000100da */
[----:B------:R-:W-:Y:S01]  /*18590*/  FMNMX.FTZ R45, R32, R45, !PT ;  /* 0x0000002d202d7209 */ /* 0x000fe20007810000 */
[----:B------:R-:W-:Y:S01]  /*185a0*/  FFMA.FTZ R224, R0, R49, R224 ;  /* 0x0000003100e07223 */ /* 0x000fe200000100e0 */
[----:B------:R-:W-:Y:S01]  /*185b0*/  FMNMX.FTZ R43, R226, R43, !PT ;  /* 0x0000002be22b7209 */ /* 0x000fe20007810000 */
[-C--:B------:R-:W-:Y:S01]  /*185c0*/  FFMA.FTZ R208, R0, R41.reuse, R208 ;  /* 0x0000002900d07223 */ /* 0x080fe200000100d0 */
[----:B------:R-:W-:Y:S01]  /*185d0*/  IADD3 R15, R2, 0x60, RZ ;  /* 0x00000060020f7810 */ /* 0x000fe20007ffe0ff */
[----:B------:R-:W-:Y:S01]  /*185e0*/  FFMA.FTZ R200, R0, R41, R200 ;  /* 0x0000002900c87223 */ /* 0x000fe200000100c8 */
[----:B------:R-:W-:Y:S01]  /*185f0*/  FMNMX.FTZ R41, R220, R45, !PT ;  /* 0x0000002ddc297209 */ /* 0x000fe20007810000 */
[----:B------:R-:W-:Y:S01]  /*18600*/  FFMA.FTZ R216, R0, R49, R216 ;  /* 0x0000003100d87223 */ /* 0x000fe200000100d8 */
[----:B------:R-:W-:Y:S01]  /*18610*/  IADD3 R17, R2, 0x61, RZ ;  /* 0x0000006102117810 */ /* 0x000fe20007ffe0ff */
[CC--:B------:R-:W-:Y:S01]  /*18620*/  FFMA.FTZ R206, R0.reuse, R39.reuse, R206 ;  /* 0x0000002700ce7223 */ /* 0x0c0fe200000100ce */
[----:B------:R-:W2:Y:S01]  /*18630*/  I2F R15, R15 ;  /* 0x0000000f000f7306 */ /* 0x000ea20000201400 */
[----:B------:R-:W-:Y:S01]  /*18640*/  FFMA.FTZ R144, R0, R39, R144 ;  /* 0x0000002700907223 */ /* 0x000fe20000010090 */
[----:B------:R-:W-:Y:S01]  /*18650*/  FMNMX.FTZ R39, R224, R43, !PT ;  /* 0x0000002be0277209 */ /* 0x000fe20007810000 */
[----:B------:R-:W-:Y:S01]  /*18660*/  FFMA.FTZ R196, R0, R33, R196 ;  /* 0x0000002100c47223 */ /* 0x000fe200000100c4 */
[----:B------:R-:W-:Y:S01]  /*18670*/  FMNMX.FTZ R41, R218, R41, !PT ;  /* 0x00000029da297209 */ /* 0x000fe20007810000 */
[----:B------:R-:W-:Y:S01]  /*18680*/  FFMA.FTZ R192, R0, R33, R192 ;  /* 0x0000002100c07223 */ /* 0x000fe200000100c0 */
[----:B------:R-:W-:Y:S01]  /*18690*/  FMNMX.FTZ R39, R222, R39, !PT ;  /* 0x00000027de277209 */ /* 0x000fe20007810000 */
[----:B------:R-:W-:Y:S01]  /*186a0*/  FFMA.FTZ R198, R0, R35, R198 ;  /* 0x0000002300c67223 */ /* 0x000fe200000100c6 */
[----:B------:R-:W-:Y:S01]  /*186b0*/  FMNMX.FTZ R41, R216, R41, !PT ;  /* 0x00000029d8297209 */ /* 0x000fe20007810000 */
[----:B------:R-:W-:Y:S01]  /*186c0*/  FFMA.FTZ R194, R0, R35, R194 ;  /* 0x0000002300c27223 */ /* 0x000fe200000100c2 */
[----:B------:R-:W3:Y:S01]  /*186d0*/  I2F R17, R17 ;  /* 0x0000001100117306 */ /* 0x000ee20000201400 */
[----:B------:R-:W-:Y:S01]  /*186e0*/  FMNMX.FTZ R39, R212, R39, !PT ;  /* 0x00000027d4277209 */ /* 0x000fe20007810000 */
[----:B------:R-:W-:Y:S01]  /*186f0*/  LDSM.16.MT88.4 R44, [R160+0x6000] ;  /* 0x00600000a02c783b */ /* 0x000fe20000004200 */
[----:B------:R-:W-:Y:S01]  /*18700*/  FMNMX.FTZ R41, R214, R41, !PT ;  /* 0x00000029d6297209 */ /* 0x000fe20007810000 */
[----:B-1----:R-:W-:Y:S01]  /*18710*/  FFMA.FTZ R128, R0, R13, R128 ;  /* 0x0000000d00807223 */ /* 0x002fe20000010080 */
[----:B------:R-:W-:Y:S01]  /*18720*/  FMNMX.FTZ R33, R210, R39, !PT ;  /* 0x00000027d2217209 */ /* 0x000fe20007810000 */
[----:B------:R-:W-:Y:S01]  /*18730*/  FFMA.FTZ R120, R0, R13, R120 ;  /* 0x0000000d00787223 */ /* 0x000fe20000010078 */
[----:B------:R-:W-:Y:S01]  /*18740*/  FMNMX.FTZ R39, R204, R41, !PT ;  /* 0x00000029cc277209 */ /* 0x000fe20007810000 */
[----:B------:R-:W-:Y:S01]  /*18750*/  FFMA.FTZ R148, R0, R29, R148 ;  /* 0x0000001d00947223 */ /* 0x000fe20000010094 */
[----:B------:R-:W-:Y:S01]  /*18760*/  FMNMX.FTZ R33, R208, R33, !PT ;  /* 0x00000021d0217209 */ /* 0x000fe20007810000 */
[----:B------:R-:W1:Y:S01]  /*18770*/  I2F R35, R4 ;  /* 0x0000000400237306 */ /* 0x000e620000201400 */
        /* <DEDUP_REMOVED lines=14> */
[----:B------:R-:W-:Y:S01]  /*18860*/  IADD3 R19, R2, 0x68, RZ ;  /* 0x0000006802137810 */ /* 0x000fe20007ffe0ff */
[----:B------:R-:W-:Y:S01]  /*18870*/  LDSM.16.MT88.4 R48, [R164+0x6800] ;  /* 0x00680000a430783b */ /* 0x000fe20000004200 */
[----:B------:R-:W-:Y:S01]  /*18880*/  FMNMX.FTZ R29, R150, R29, !PT ;  /* 0x0000001d961d7209 */ /* 0x000fe20007810000 */
[----:B--2---:R-:W-:Y:S01]  /*18890*/  FFMA.FTZ R118, R0, R15, R7 ;  /* 0x0000000f00767223 */ /* 0x004fe20000010007 */
[----:B------:R-:W-:Y:S01]  /*188a0*/  FMNMX.FTZ R27, R192, R33, !PT ;  /* 0x00000021c01b7209 */ /* 0x000fe20007810000 */
[----:B---3--:R-:W-:Y:S01]  /*188b0*/  FFMA.FTZ R58, R0, R17, R5 ;  /* 0x00000011003a7223 */ /* 0x008fe20000010005 */
[----:B------:R-:W2:Y:S01]  /*188c0*/  I2F R19, R19 ;  /* 0x0000001300137306 */ /* 0x000ea20000201400 */
[----:B------:R-:W-:Y:S01]  /*188d0*/  FMNMX.FTZ R25, R148, R29, !PT ;  /* 0x0000001d94197209 */ /* 0x000fe20007810000 */
[----:B------:R-:W-:Y:S01]  /*188e0*/  FFMA.FTZ R130, R0, R3, R130 ;  /* 0x0000000300827223 */ /* 0x000fe20000010082 */
[----:B------:R-:W-:Y:S01]  /*188f0*/  FMNMX.FTZ R27, R146, R27, !PT ;  /* 0x0000001b921b7209 */ /* 0x000fe20007810000 */
[----:B------:R-:W-:Y:S01]  /*18900*/  FFMA.FTZ R126, R0, R3, R126 ;  /* 0x00000003007e7223 */ /* 0x000fe2000001007e */
[----:B------:R-:W-:Y:S01]  /*18910*/  IADD3 R6, R2, 0x70, RZ ;  /* 0x0000007002067810 */ /* 0x000fe20007ffe0ff */
[----:B------:R-:W-:Y:S01]  /*18920*/  LDSM.16.MT88.4 R52, [R162+0x6800] ;  /* 0x00680000a234783b */ /* 0x000fe20000004200 */
[----:B------:R-:W-:Y:S01]  /*18930*/  FMNMX.FTZ R25, R140, R25, !PT ;  /* 0x000000198c197209 */ /* 0x000fe20007810000 */
[----:B------:R-:W-:Y:S01]  /*18940*/  FFMA.FTZ R114, R0, R15, R114 ;  /* 0x0000000f00727223 */ /* 0x000fe20000010072 */
[----:B------:R-:W-:Y:S01]  /*18950*/  FMNMX.FTZ R27, R142, R27, !PT ;  /* 0x0000001b8e1b7209 */ /* 0x000fe20007810000 */
[----:B------:R-:W3:Y:S01]  /*18960*/  I2F R31, R6 ;  /* 0x00000006001f7306 */ /* 0x000ee20000201400 */
[----:B------:R-:W-:Y:S01]  /*18970*/  FMNMX.FTZ R25, R138, R25, !PT ;  /* 0x000000198a197209 */ /* 0x000fe20007810000 */
[----:B------:R-:W-:Y:S01]  /*18980*/  FFMA.FTZ R112, R0, R17, R112 ;  /* 0x0000001100707223 */ /* 0x000fe20000010070 */
[----:B------:R-:W-:Y:S01]  /*18990*/  FMNMX.FTZ R27, R134, R27, !PT ;  /* 0x0000001b861b7209 */ /* 0x000fe20007810000 */
[----:B-1----:R-:W-:Y:S01]  /*189a0*/  FFMA.FTZ R116, R0, R35, R21 ;  /* 0x0000002300747223 */ /* 0x002fe20000010015 */
[----:B------:R-:W-:Y:S01]  /*189b0*/  IADD3 R4, R2, 0x78, RZ ;  /* 0x0000007802047810 */ /* 0x000fe20007ffe0ff */
[----:B------:R-:W-:Y:S01]  /*189c0*/  LDSM.16.MT88.4 R12, [R164+0x6000] ;  /* 0x00600000a40c783b */ /* 0x000fe20000004200 */
[----:B------:R-:W-:Y:S01]  /*189d0*/  FMNMX.FTZ R25, R130, R25, !PT ;  /* 0x0000001982197209 */ /* 0x000fe20007810000 */
[----:B------:R-:W-:Y:S01]  /*189e0*/  FFMA.FTZ R62, R0, R62, R11 ;  /* 0x0000003e003e7223 */ /* 0x000fe2000001000b */
[----:B------:R-:W-:Y:S01]  /*189f0*/  FMNMX.FTZ R27, R132, R27, !PT ;  /* 0x0000001b841b7209 */ /* 0x000fe20007810000 */
[----:B------:R-:W-:Y:S01]  /*18a00*/  FFMA.FTZ R106, R0, R35, R106 ;  /* 0x00000023006a7223 */ /* 0x000fe2000001006a */
[----:B------:R-:W1:Y:S01]  /*18a10*/  I2F R4, R4 ;  /* 0x0000000400047306 */ /* 0x000e620000201400 */
[----:B------:R-:W-:Y:S02]  /*18a20*/  IADD3 R3, R2, 0x79, RZ ;  /* 0x0000007902037810 */ /* 0x000fe40007ffe0ff */
[----:B------:R-:W-:Y:S01]  /*18a30*/  FMNMX.FTZ R25, R128, R25, !PT ;  /* 0x0000001980197209 */ /* 0x000fe20007810000 */
[----:B------:R-:W-:Y:S01]  /*18a40*/  LDSM.16.MT88.4 R20, [R162+0x6000] ;  /* 0x00600000a214783b */ /* 0x000fe20000004200 */
[----:B------:R-:W-:Y:S01]  /*18a50*/  FMNMX.FTZ R27, R126, R27, !PT ;  /* 0x0000001b7e1b7209 */ /* 0x000fe20007810000 */
[----:B--2---:R-:W-:Y:S01]  /*18a60*/  FFMA.FTZ R56, R0, R19, R56 ;  /* 0x0000001300387223 */ /* 0x004fe20000010038 */
[----:B------:R-:W-:Y:S01]  /*18a70*/  FMNMX.FTZ R25, R118, R25, !PT ;  /* 0x0000001976197209 */ /* 0x000fe20007810000 */
[----:B------:R-:W-:Y:S01]  /*18a80*/  FFMA.FTZ R110, R0, R19, R110 ;  /* 0x00000013006e7223 */ /* 0x000fe2000001006e */
[----:B------:R-:W-:Y:S01]  /*18a90*/  FMNMX.FTZ R27, R120, R27, !PT ;  /* 0x0000001b781b7209 */ /* 0x000fe20007810000 */
[----:B------:R-:W2:Y:S01]  /*18aa0*/  I2F R3, R3 ;  /* 0x0000000300037306 */ /* 0x000ea20000201400 */
[----:B------:R-:W-:Y:S02]  /*18ab0*/  FMNMX.FTZ R25, R58, R25, !PT ;  /* 0x000000193a197209 */ /* 0x000fe40007810000 */
[----:B------:R-:W-:Y:S01]  /*18ac0*/  FMNMX.FTZ R27, R114, R27, !PT ;  /* 0x0000001b721b7209 */ /* 0x000fe20007810000 */
[----:B---3--:R-:W-:Y:S01]  /*18ad0*/  FFMA.FTZ R104, R0, R31, R104 ;  /* 0x0000001f00687223 */ /* 0x008fe20000010068 */
[----:B------:R-:W-:Y:S01]  /*18ae0*/  FMNMX.FTZ R25, R56, R25, !PT ;  /* 0x0000001938197209 */ /* 0x000fe20007810000 */
[----:B------:R-:W-:Y:S01]  /*18af0*/  FFMA.FTZ R64, R0, R31, R9 ;  /* 0x0000001f00407223 */ /* 0x000fe20000010009 */
[----:B------:R-:W-:Y:S01]  /*18b00*/  FMNMX.FTZ R27, R112, R27, !PT ;  /* 0x0000001b701b7209 */ /* 0x000fe20007810000 */
[----:B------:R-:W-:Y:S01]  /*18b10*/  LDSM.16.MT88.4 R28, [R161+0x6000] ;  /* 0x00600000a11c783b */ /* 0x000fe20000004200 */
[----:B------:R-:W-:Y:S02]  /*18b20*/  FMNMX.FTZ R25, R116, R25, !PT ;  /* 0x0000001974197209 */ /* 0x000fe40007810000 */
[----:B------:R-:W-:Y:S02]  /*18b30*/  FMNMX.FTZ R27, R110, R27, !PT ;  /* 0x0000001b6e1b7209 */ /* 0x000fe40007810000 */
[----:B------:R-:W-:Y:S01]  /*18b40*/  FMNMX.FTZ R25, R104, R25, !PT ;  /* 0x0000001968197209 */ /* 0x000fe20007810000 */
[-C--:B-1----:R-:W-:Y:S01]  /*18b50*/  FFMA.FTZ R37, R0, R4.reuse, R37 ;  /* 0x0000000400257223 */ /* 0x082fe20000010025 */
[----:B------:R-:W-:Y:S01]  /*18b60*/  FMNMX.FTZ R27, R106, R27, !PT ;  /* 0x0000001b6a1b7209 */ /* 0x000fe20007810000 */
[----:B------:R-:W-:Y:S01]  /*18b70*/  FFMA.FTZ R63, R0, R4, R63 ;  /* 0x00000004003f7223 */ /* 0x000fe2000001003f */
[----:B------:R-:W-:Y:S02]  /*18b80*/  FMNMX.FTZ R2, R66, R25, !PT ;  /* 0x0000001942027209 */ /* 0x000fe40007810000 */
[----:B------:R-:W-:Y:S02]  /*18b90*/  FMNMX.FTZ R27, R64, R27, !PT ;  /* 0x0000001b401b7209 */ /* 0x000fe40007810000 */
[----:B------:R-:W-:Y:S02]  /*18ba0*/  FMNMX.FTZ R7, R37, R2, !PT ;  /* 0x0000000225077209 */ /* 0x000fe40007810000 */
[----:B------:R-:W-:Y:S01]  /*18bb0*/  FMNMX.FTZ R2, R62, R27, !PT ;  /* 0x0000001b3e027209 */ /* 0x000fe20007810000 */
[CC--:B--2---:R-:W-:Y:S02]  /*18bc0*/  FFMA.FTZ R36, R0.reuse, R3.reuse, R36 ;  /* 0x0000000300247223 */ /* 0x0c4fe40000010024 */
[----:B------:R-:W-:Y:S03]  /*18bd0*/  FFMA.FTZ R60, R0, R3, R60 ;  /* 0x00000003003c7223 */ /* 0x000fe6000001003c */
        /* <DEDUP_REMOVED lines=16> */
[C---:B------:R-:W-:Y:S01]  /*18ce0*/  FMUL.FTZ R65, R3.reuse, c[0x0][0x23c] ;  /* 0x00008f0003417a20 */ /* 0x040fe20000410000 */
[C---:B------:R-:W-:Y:S01]  /*18cf0*/  FSETP.NEU.FTZ.AND P0, PT, R3.reuse, -INF , PT ;  /* 0xff8000000300780b */ /* 0x040fe20003f1d000 */
[----:B------:R-:W1:Y:S01]  /*18d00*/  MUFU.EX2 R38, R38 ;  /* 0x0000002600267308 */ /* 0x000e620000000800 */
[----:B------:R-:W-:Y:S02]  /*18d10*/  FADD.FTZ R4, -R3, R102 ;  /* 0x0000006603047221 */ /* 0x000fe40000010100 */
[----:B------:R-:W-:Y:S01]  /*18d20*/  FSEL R65, R65, RZ, P0 ;  /* 0x000000ff41417208 */ /* 0x000fe20000000000 */
[--C-:B------:R-:W-:Y:S01]  /*18d30*/  FFMA.FTZ R25, R16, c[0x0][0x23c], -R103.reuse ;  /* 0x00008f0010197a23 */ /* 0x100fe20000010867 */
[----:B------:R-:W-:Y:S01]  /*18d40*/  ISETP.GT.AND P0, PT, R185, 0x1, PT ;  /* 0x00000001b900780c */ /* 0x000fe20003f04270 */
[----:B------:R-:W-:Y:S01]  /*18d50*/  FFMA.FTZ R129, R118, c[0x0][0x23c], -R103 ;  /* 0x00008f0076817a23 */ /* 0x000fe20000010867 */
[----:B------:R-:W-:Y:S01]  /*18d60*/  MOV R185, R61 ;  /* 0x0000003d00b97202 */ /* 0x000fe20000000f00 */
[----:B------:R-:W-:Y:S02]  /*18d70*/  FFMA.FTZ R57, R32, c[0x0][0x23c], -R65 ;  /* 0x00008f0020397a23 */ /* 0x000fe40000010841 */
[----:B------:R-:W-:Y:S02]  /*18d80*/  FFMA.FTZ R118, R58, c[0x0][0x23c], -R103 ;  /* 0x00008f003a767a23 */ /* 0x000fe40000010867 */
[----:B------:R-:W-:Y:S01]  /*18d90*/  MUFU.EX2 R129, R129 ;  /* 0x0000008100817308 */ /* 0x000fe20000000800 */
[----:B------:R-:W-:Y:S02]  /*18da0*/  FFMA.FTZ R127, R120, c[0x0][0x23c], -R65 ;  /* 0x00008f00787f7a23 */ /* 0x000fe40000010841 */
[----:B------:R-:W-:Y:S02]  /*18db0*/  FFMA.FTZ R120, R56, c[0x0][0x23c], -R103 ;  /* 0x00008f0038787a23 */ /* 0x000fe40000010867 */
[----:B------:R-:W-:Y:S02]  /*18dc0*/  FMUL.FTZ R39, R4, c[0x0][0x23c] ;  /* 0x00008f0004277a20 */ /* 0x000fe40000410000 */
[----:B------:R-:W-:Y:S02]  /*18dd0*/  FFMA.FTZ R33, R24, c[0x0][0x23c], -R65 ;  /* 0x00008f0018217a23 */ /* 0x000fe40000010841 */
[--C-:B------:R-:W-:Y:S01]  /*18de0*/  FFMA.FTZ R195, R195, c[0x0][0x23c], -R103.reuse ;  /* 0x00008f00c3c37a23 */ /* 0x100fe20000010867 */
[----:B------:R-:W-:Y:S01]  /*18df0*/  MUFU.EX2 R127, R127 ;  /* 0x0000007f007f7308 */ /* 0x000fe20000000800 */
[--C-:B------:R-:W-:Y:S02]  /*18e00*/  FFMA.FTZ R121, R140, c[0x0][0x23c], -R103.reuse ;  /* 0x00008f008c797a23 */ /* 0x100fe40000010867 */
[C---:B-1----:R-:W-:Y:S02]  /*18e10*/  FMUL.FTZ R10, R38.reuse, R94 ;  /* 0x0000005e260a7220 */ /* 0x042fe40000410000 */
[C---:B------:R-:W-:Y:S02]  /*18e20*/  FMUL.FTZ R11, R38.reuse, R95 ;  /* 0x0000005f260b7220 */ /* 0x040fe40000410000 */
[C---:B------:R-:W-:Y:S02]  /*18e30*/  FMUL.FTZ R18, R38.reuse, R86 ;  /* 0x0000005626127220 */ /* 0x040fe40000410000 */
[C---:B------:R-:W-:Y:S01]  /*18e40*/  FMUL.FTZ R19, R38.reuse, R87 ;  /* 0x0000005726137220 */ /* 0x040fe20000410000 */
[----:B------:R-:W1:Y:S01]  /*18e50*/  MUFU.EX2 R39, R39 ;  /* 0x0000002700277308 */ /* 0x000e620000000800 */
        /* <DEDUP_REMOVED lines=13> */
[--C-:B------:R-:W-:Y:S02]  /*18f30*/  FFMA.FTZ R108, R147, c[0x0][0x23c], -R65.reuse ;  /* 0x00008f00936c7a23 */ /* 0x100fe40000010841 */
[--C-:B------:R-:W-:Y:S02]  /*18f40*/  FFMA.FTZ R105, R149, c[0x0][0x23c], -R65.reuse ;  /* 0x00008f0095697a23 */ /* 0x100fe40000010841 */
[C---:B-1----:R-:W-:Y:S02]  /*18f50*/  FMUL.FTZ R8, R39.reuse, R92 ;  /* 0x0000005c27087220 */ /* 0x042fe40000410000 */
[C---:B------:R-:W-:Y:S01]  /*18f60*/  FMUL.FTZ R16, R39.reuse, R84 ;  /* 0x0000005427107220 */ /* 0x040fe20000410000 */
[----:B------:R-:W1:Y:S01]  /*18f70*/  MUFU.EX2 R111, R111 ;  /* 0x0000006f006f7308 */ /* 0x000e620000000800 */
[C---:B------:R-:W-:Y:S02]  /*18f80*/  FMUL.FTZ R17, R39.reuse, R85 ;  /* 0x0000005527117220 */ /* 0x040fe40000410000 */
[----:B------:R-:W-:Y:S01]  /*18f90*/  LDSM.16.MT88.4 R84, [R162+0x9800] ;  /* 0x00980000a254783b */ /* 0x000fe20000004200 */
[C---:B------:R-:W-:Y:S02]  /*18fa0*/  FMUL.FTZ R5, R39.reuse, R97 ;  /* 0x0000006127057220 */ /* 0x040fe40000410000 */
[C---:B------:R-:W-:Y:S02]  /*18fb0*/  FMUL.FTZ R32, R39.reuse, R68 ;  /* 0x0000004427207220 */ /* 0x040fe40000410000 */
[C---:B------:R-:W-:Y:S02]  /*18fc0*/  FMUL.FTZ R4, R39.reuse, R96 ;  /* 0x0000006027047220 */ /* 0x040fe40000410000 */
[----:B------:R-:W-:Y:S01]  /*18fd0*/  MUFU.EX2 R107, R107 ;  /* 0x0000006b006b7308 */ /* 0x000fe20000000800 */
[C---:B------:R-:W-:Y:S02]  /*18fe0*/  FMUL.FTZ R9, R39.reuse, R93 ;  /* 0x0000005d27097220 */ /* 0x040fe40000410000 */
[----:B------:R-:W-:Y:S02]  /*18ff0*/  FMUL.FTZ R24, R39, R76 ;  /* 0x0000004c27187220 */ /* 0x000fe40000410000 */
[----:B------:R-:W-:Y:S02]  /*19000*/  FFMA.FTZ R76, R214, c[0x0][0x23c], -R65 ;  /* 0x00008f00d64c7a23 */ /* 0x000fe40000010841 */
[--C-:B------:R-:W-:Y:S02]  /*19010*/  FFMA.FTZ R138, R138, c[0x0][0x23c], -R103.reuse ;  /* 0x00008f008a8a7a23 */ /* 0x100fe40000010867 */
[--C-:B------:R-:W-:Y:S01]  /*19020*/  FFMA.FTZ R130, R130, c[0x0][0x23c], -R103.reuse ;  /* 0x00008f0082827a23 */ /* 0x100fe20000010867 */
[----:B------:R-:W2:Y:S01]  /*19030*/  MUFU.EX2 R102, R102 ;  /* 0x0000006600667308 */ /* 0x000ea20000000800 */
[----:B------:R-:W-:Y:S02]  /*19040*/  FFMA.FTZ R123, R128, c[0x0][0x23c], -R103 ;  /* 0x00008f00807b7a23 */ /* 0x000fe40000010867 */
[--C-:B------:R-:W-:Y:S01]  /*19050*/  FFMA.FTZ R125, R134, c[0x0][0x23c], -R65.reuse ;  /* 0x00008f00867d7a23 */ /* 0x100fe20000010841 */
[C---:B-1----:R-:W-:Y:S01]  /*19060*/  F2FP.PACK_AB R41, R111.reuse, R122 ;  /* 0x0000007a6f29723e */ /* 0x042fe200000000ff */
[--C-:B------:R-:W-:Y:S02]  /*19070*/  FFMA.FTZ R128, R132, c[0x0][0x23c], -R65.reuse ;  /* 0x00008f0084807a23 */ /* 0x100fe40000010841 */
[----:B------:R-:W-:Y:S02]  /*19080*/  FFMA.FTZ R126, R126, c[0x0][0x23c], -R65 ;  /* 0x00008f007e7e7a23 */ /* 0x000fe40000010841 */
[----:B------:R-:W-:Y:S01]  /*19090*/  FFMA.FTZ R122, R38, R189, R122 ;  /* 0x000000bd267a7223 */ /* 0x000fe2000001007a */
[----:B------:R-:W-:Y:S01]  /*190a0*/  MUFU.EX2 R124, R124 ;  /* 0x0000007c007c7308 */ /* 0x000fe20000000800 */
[--C-:B------:R-:W-:Y:S02]  /*190b0*/  FFMA.FTZ R67, R26, c[0x0][0x23c], -R103.reuse ;  /* 0x00008f001a437a23 */ /* 0x100fe40000010867 */
[----:B------:R-:W-:Y:S02]  /*190c0*/  FMUL.FTZ R26, R38, R78 ;  /* 0x0000004e261a7220 */ /* 0x000fe40000410000 */
[--C-:B------:R-:W-:Y:S02]  /*190d0*/  FFMA.FTZ R71, R224, c[0x0][0x23c], -R103.reuse ;  /* 0x00008f00e0477a23 */ /* 0x100fe40000010867 */
[----:B------:R-:W-:Y:S02]  /*190e0*/  FFMA.FTZ R68, R222, c[0x0][0x23c], -R103 ;  /* 0x00008f00de447a23 */ /* 0x000fe40000010867 */
[--C-:B------:R-:W-:Y:S01]  /*190f0*/  FFMA.FTZ R96, R204, c[0x0][0x23c], -R65.reuse ;  /* 0x00008f00cc607a23 */ /* 0x100fe20000010841 */
[----:B------:R-:W1:Y:S01]  /*19100*/  MUFU.EX2 R109, R109 ;  /* 0x0000006d006d7308 */ /* 0x000e620000000800 */
[----:B------:R-:W-:Y:S02]  /*19110*/  FFMA.FTZ R144, R144, c[0x0][0x23c], -R65 ;  /* 0x00008f0090907a23 */ /* 0x000fe40000010841 */
[--C-:B------:R-:W-:Y:S01]  /*19120*/  FFMA.FTZ R198, R198, c[0x0][0x23c], -R103.reuse ;  /* 0x00008f00c6c67a23 */ /* 0x100fe20000010867 */
[----:B--2---:R-:W-:Y:S01]  /*19130*/  F2FP.PACK_AB R43, R102, R107 ;  /* 0x0000006b662b723e */ /* 0x004fe200000000ff */
[--C-:B------:R-:W-:Y:S02]  /*19140*/  FFMA.FTZ R113, R196, c[0x0][0x23c], -R103.reuse ;  /* 0x00008f00c4717a23 */ /* 0x100fe40000010867 */
[--C-:B------:R-:W-:Y:S02]  /*19150*/  FFMA.FTZ R150, R150, c[0x0][0x23c], -R103.reuse ;  /* 0x00008f0096967a23 */ /* 0x100fe40000010867 */
[----:B------:R-:W-:Y:S01]  /*19160*/  FFMA.FTZ R115, R148, c[0x0][0x23c], -R103 ;  /* 0x00008f0094737a23 */ /* 0x000fe20000010867 */
[----:B------:R-:W-:Y:S01]  /*19170*/  MUFU.EX2 R108, R108 ;  /* 0x0000006c006c7308 */ /* 0x000fe20000000800 */
[--C-:B------:R-:W-:Y:S02]  /*19180*/  FFMA.FTZ R117, R194, c[0x0][0x23c], -R65.reuse ;  /* 0x00008f00c2757a23 */ /* 0x100fe40000010841 */
[--C-:B------:R-:W-:Y:S02]  /*19190*/  FFMA.FTZ R148, R192, c[0x0][0x23c], -R65.reuse ;  /* 0x00008f00c0947a23 */ /* 0x100fe40000010841 */
[--C-:B------:R-:W-:Y:S02]  /*191a0*/  FFMA.FTZ R119, R146, c[0x0][0x23c], -R65.reuse ;  /* 0x00008f0092777a23 */ /* 0x100fe40000010841 */
[----:B------:R-:W-:Y:S02]  /*191b0*/  FFMA.FTZ R142, R142, c[0x0][0x23c], -R65 ;  /* 0x00008f008e8e7a23 */ /* 0x000fe40000010841 */
[----:B------:R-:W-:Y:S01]  /*191c0*/  FADD.FTZ R122, R111, R122 ;  /* 0x0000007a6f7a7221 */ /* 0x000fe20000010000 */
[----:B------:R-:W2:Y:S01]  /*191d0*/  MUFU.EX2 R105, R105 ;  /* 0x0000006900697308 */ /* 0x000ea20000000800 */
[----:B------:R-:W-:Y:S02]  /*191e0*/  FFMA.FTZ R111, R116, c[0x0][0x23c], -R103 ;  /* 0x00008f00746f7a23 */ /* 0x000fe40000010867 */
[--C-:B------:R-:W-:Y:S01]  /*191f0*/  FFMA.FTZ R114, R114, c[0x0][0x23c], -R65.reuse ;  /* 0x00008f0072727a23 */ /* 0x100fe20000010841 */
[----:B-1----:R-:W-:Y:S01]  /*19200*/  F2FP.PACK_AB R40, R109, R124 ;  /* 0x0000007c6d28723e */ /* 0x002fe200000000ff */
[--C-:B------:R-:W-:Y:S02]  /*19210*/  FFMA.FTZ R131, R112, c[0x0][0x23c], -R65.reuse ;  /* 0x00008f0070837a23 */ /* 0x100fe40000010841 */
[--C-:B------:R-:W-:Y:S02]  /*19220*/  FFMA.FTZ R110, R110, c[0x0][0x23c], -R65.reuse ;  /* 0x00008f006e6e7a23 */ /* 0x100fe40000010841 */
[----:B------:R-:W-:Y:S01]  /*19230*/  FFMA.FTZ R133, R106, c[0x0][0x23c], -R65 ;  /* 0x00008f006a857a23 */ /* 0x000fe20000010841 */
[----:B------:R1:W-:Y:S01]  /*19240*/  MUFU.EX2 R78, R33 ;  /* 0x00000021004e7308 */ /* 0x0003e20000000800 */
[----:B------:R-:W-:Y:S02]  /*19250*/  FFMA.FTZ R124, R39, R190, R124 ;  /* 0x000000be277c7223 */ /* 0x000fe4000001007c */
[--C-:B------:R-:W-:Y:S02]  /*19260*/  FFMA.FTZ R104, R104, c[0x0][0x23c], -R103.reuse ;  /* 0x00008f0068687a23 */ /* 0x100fe40000010867 */
[----:B------:R-:W-:Y:S02]  /*19270*/  FFMA.FTZ R66, R66, c[0x0][0x23c], -R103 ;  /* 0x00008f0042427a23 */ /* 0x000fe40000010867 */
[----:B------:R-:W-:Y:S03]  /*19280*/  FADD.FTZ R109, R109, R124 ;  /* 0x0000007c6d6d7221 */ /* 0x000fe60000010000 */
[----:B------:R-:W-:Y:S01]  /*19290*/  MUFU.EX2 R93, R195 ;  /* 0x000000c3005d7308 */ /* 0x000fe20000000800 */
[C---:B--2---:R-:W-:Y:S01]  /*192a0*/  F2FP.PACK_AB R42, R105.reuse, R108 ;  /* 0x0000006c692a723e */ /* 0x044fe200000000ff */
[----:B------:R-:W-:Y:S04]  /*192b0*/  FADD.FTZ R108, R108, R109 ;  /* 0x0000006d6c6c7221 */ /* 0x000fe80000010000 */
[----:B------:R-:W-:Y:S04]  /*192c0*/  FADD.FTZ R108, R105, R108 ;  /* 0x0000006c696c7221 */ /* 0x000fe80000010000 */
        /* <DEDUP_REMOVED lines=9> */
[----:B------:R1:W2:Y:S01]  /*19360*/  MUFU.EX2 R90, R25 ;  /* 0x00000019005a7308 */ /* 0x0002a20000000800 */
[----:B------:R-:W-:Y:S02]  /*19370*/  FMUL.FTZ R15, R38, R91 ;  /* 0x0000005b260f7220 */ /* 0x000fe40000410000 */
[----:B------:R-:W-:Y:S02]  /*19380*/  FFMA.FTZ R69, R228, c[0x0][0x23c], -R103 ;  /* 0x00008f00e4457a23 */ /* 0x000fe40000010867 */
[--C-:B------:R-:W-:Y:S02]  /*19390*/  FFMA.FTZ R89, R202, c[0x0][0x23c], -R65.reuse ;  /* 0x00008f00ca597a23 */ /* 0x100fe40000010841 */
[--C-:B------:R-:W-:Y:S01]  /*193a0*/  FFMA.FTZ R91, R200, c[0x0][0x23c], -R65.reuse ;  /* 0x00008f00c85b7a23 */ /* 0x100fe20000010841 */
[C---:B------:R-:W-:Y:S02]  /*193b0*/  HMMA.16816.F32 R12, R40.reuse, R20, R12 ;  /* 0x00000014280c723c */ /* 0x040fe4000000180c */
[----:B------:R-:W-:Y:S05]  /*193c0*/  MUFU.EX2 R79, R79 ;  /* 0x0000004f004f7308 */ /* 0x000fea0000000800 */
[C---:B------:R-:W-:Y:S01]  /*193d0*/  FMUL.FTZ R20, R39.reuse, R80 ;  /* 0x0000005027147220 */ /* 0x040fe20000410000 */
[C---:B------:R-:W-:Y:S04]  /*193e0*/  HMMA.16816.F32 R16, R40.reuse, R22, R16 ;  /* 0x000000162810723c */ /* 0x040fe80000001810 */
[----:B------:R-:W-:Y:S01]  /*193f0*/  FMUL.FTZ R21, R39, R81 ;  /* 0x0000005127157220 */ /* 0x000fe20000410000 */
[----:B------:R-:W3:Y:S01]  /*19400*/  MUFU.EX2 R88, R88 ;  /* 0x0000005800587308 */ /* 0x000ee20000000800 */
[--C-:B------:R-:W-:Y:S02]  /*19410*/  FFMA.FTZ R81, R193, c[0x0][0x23c], -R65.reuse ;  /* 0x00008f00c1517a23 */ /* 0x100fe40000010841 */
[C---:B------:R-:W-:Y:S04]  /*19420*/  FMUL.FTZ R22, R38.reuse, R82 ;  /* 0x0000005226167220 */ /* 0x040fe80000410000 */
[----:B------:R-:W-:Y:S02]  /*19430*/  FMUL.FTZ R23, R38, R83 ;  /* 0x0000005326177220 */ /* 0x000fe40000410000 */
[C---:B-1----:R-:W-:Y:S01]  /*19440*/  FMUL.FTZ R25, R39.reuse, R77 ;  /* 0x0000004d27197220 */ /* 0x042fe20000410000 */
[----:B------:R-:W-:Y:S01]  /*19450*/  MUFU.EX2 R138, R138 ;  /* 0x0000008a008a7308 */ /* 0x000fe20000000800 */
[----:B------:R-:W-:Y:S02]  /*19460*/  FFMA.FTZ R77, R34, c[0x0][0x23c], -R65 ;  /* 0x00008f00224d7a23 */ /* 0x000fe40000010841 */
[----:B------:R-:W-:Y:S01]  /*19470*/  FMUL.FTZ R34, R38, R70 ;  /* 0x0000004626227220 */ /* 0x000fe20000410000 */
[C---:B------:R-:W-:Y:S03]  /*19480*/  HMMA.16816.F32 R20, R40.reuse, R28, R20 ;  /* 0x0000001c2814723c */ /* 0x040fe60000001814 */
[--C-:B------:R-:W-:Y:S02]  /*19490*/  FFMA.FTZ R80, R210, c[0x0][0x23c], -R103.reuse ;  /* 0x00008f00d2507a23 */ /* 0x100fe40000010867 */
[----:B------:R-:W-:Y:S01]  /*194a0*/  FFMA.FTZ R70, R226, c[0x0][0x23c], -R103 ;  /* 0x00008f00e2467a23 */ /* 0x000fe20000010867 */
[----:B------:R-:W-:Y:S01]  /*194b0*/  MUFU.EX2 R77, R77 ;  /* 0x0000004d004d7308 */ /* 0x000fe20000000800 */
[C---:B------:R-:W-:Y:S01]  /*194c0*/  FMUL.FTZ R28, R39.reuse, R72 ;  /* 0x00000048271c7220 */ /* 0x040fe20000410000 */
[C---:B------:R-:W-:Y:S04]  /*194d0*/  HMMA.16816.F32 R24, R40.reuse, R30, R24 ;  /* 0x0000001e2818723c */ /* 0x040fe80000001818 */
[----:B------:R-:W-:Y:S02]  /*194e0*/  FMUL.FTZ R29, R39, R73 ;  /* 0x00000049271d7220 */ /* 0x000fe40000410000 */
[----:B------:R-:W-:Y:S02]  /*194f0*/  FADD.FTZ R39, R107, R122 ;  /* 0x0000007a6b277221 */ /* 0x000fe40000010000 */
[----:B------:R1:W4:Y:S01]  /*19500*/  MUFU.EX2 R72, R57 ;  /* 0x0000003900487308 */ /* 0x0003220000000800 */
[C---:B------:R-:W-:Y:S03]  /*19510*/  FMUL.FTZ R30, R38.reuse, R74 ;  /* 0x0000004a261e7220 */ /* 0x040fe60000410000 */
[----:B------:R-:W-:Y:S02]  /*19520*/  FMUL.FTZ R31, R38, R75 ;  /* 0x0000004b261f7220 */ /* 0x000fe40000410000 */
[----:B------:R-:W-:Y:S02]  /*19530*/  FADD.FTZ R102, R102, R39 ;  /* 0x0000002766667221 */ /* 0x000fe40000010000 */
[--C-:B------:R-:W-:Y:S02]  /*19540*/  FFMA.FTZ R74, R220, c[0x0][0x23c], -R65.reuse ;  /* 0x00008f00dc4a7a23 */ /* 0x100fe40000010841 */
[----:B------:R-:W5:Y:S01]  /*19550*/  MUFU.EX2 R81, R81 ;  /* 0x0000005100517308 */ /* 0x000f620000000800 */
[C---:B------:R-:W-:Y:S03]  /*19560*/  HMMA.16816.F32 R28, R40.reuse, R44, R28 ;  /* 0x0000002c281c723c */ /* 0x040fe6000000181c */
[--C-:B------:R-:W-:Y:S02]  /*19570*/  FFMA.FTZ R75, R216, c[0x0][0x23c], -R65.reuse ;  /* 0x00008f00d84b7a23 */ /* 0x100fe40000010841 */
[----:B------:R-:W-:Y:S02]  /*19580*/  FFMA.FTZ R73, R218, c[0x0][0x23c], -R65 ;  /* 0x00008f00da497a23 */ /* 0x000fe40000010841 */
[--C-:B------:R-:W-:Y:S01]  /*19590*/  FFMA.FTZ R83, R208, c[0x0][0x23c], -R103.reuse ;  /* 0x00008f00d0537a23 */ /* 0x100fe20000010867 */
[----:B------:R-:W-:Y:S01]  /*195a0*/  HMMA.16816.F32 R32, R40, R46, R32 ;  /* 0x0000002e2820723c */ /* 0x000fe20000001820 */
[----:B------:R-:W5:Y:S01]  /*195b0*/  LDSM.16.MT88.4 R44, [R161+0x6800] ;  /* 0x00680000a12c783b */ /* 0x000f620000004200 */
[----:B------:R-:W-:Y:S02]  /*195c0*/  MUFU.EX2 R74, R74 ;  /* 0x0000004a004a7308 */ /* 0x000fe40000000800 */
[----:B------:R-:W-:Y:S03]  /*195d0*/  FFMA.FTZ R82, R206, c[0x0][0x23c], -R103 ;  /* 0x00008f00ce527a23 */ /* 0x000fe60000010867 */
[----:B--2---:R-:W-:Y:S01]  /*195e0*/  F2FP.PACK_AB R41, R90, R93 ;  /* 0x0000005d5a29723e */ /* 0x004fe200000000ff */
[----:B------:R-:W-:Y:S01]  /*195f0*/  FADD.FTZ R93, R93, R102 ;  /* 0x000000665d5d7221 */ /* 0x000fe20000010000 */
[----:B---3--:R-:W-:Y:S01]  /*19600*/  F2FP.PACK_AB R43, R67, R88 ;  /* 0x00000058432b723e */ /* 0x008fe200000000ff */
[----:B-1----:R-:W-:Y:S02]  /*19610*/  LDSM.16.MT88.4 R56, [R161+0x8800] ;  /* 0x00880000a138783b */ /* 0x002fe40000004200 */
[----:B----4-:R-:W-:Y:S01]  /*19620*/  F2FP.PACK_AB R42, R72, R77 ;  /* 0x0000004d482a723e */ /* 0x010fe200000000ff */
[----:B------:R-:W1:Y:S01]  /*19630*/  MUFU.EX2 R75, R75 ;  /* 0x0000004b004b7308 */ /* 0x000e620000000800 */
[----:B------:R-:W-:Y:S02]  /*19640*/  MOV R102, R3 ;  /* 0x0000000300667202 */ /* 0x000fe40000000f00 */
[C---:B-----5:R-:W-:Y:S01]  /*19650*/  F2FP.PACK_AB R40, R78.reuse, R81 ;  /* 0x000000514e28723e */ /* 0x060fe200000000ff */
[----:B------:R-:W-:Y:S04]  /*19660*/  FADD.FTZ R81, R81, R108 ;  /* 0x0000006c51517221 */ /* 0x000fe80000010000 */
[----:B------:R-:W-:Y:S02]  /*19670*/  FADD.FTZ R78, R78, R81 ;  /* 0x000000514e4e7221 */ /* 0x000fe40000010000 */
[C---:B------:R-:W-:Y:S01]  /*19680*/  HMMA.16816.F32 R4, R40.reuse, R48, R4 ;  /* 0x000000302804723c */ /* 0x040fe20000001804 */
[----:B------:R-:W-:Y:S02]  /*19690*/  MUFU.EX2 R80, R80 ;  /* 0x0000005000507308 */ /* 0x000fe40000000800 */
[----:B------:R-:W-:Y:S04]  /*196a0*/  FADD.FTZ R77, R77, R78 ;  /* 0x0000004e4d4d7221 */ /* 0x000fe80000010000 */
[----:B------:R-:W-:Y:S01]  /*196b0*/  FADD.FTZ R77, R72, R77 ;  /* 0x0000004d484d7221 */ /* 0x000fe20000010000 */
[C---:B------:R-:W-:Y:S01]  /*196c0*/  HMMA.16816.F32 R8, R40.reuse, R50, R8 ;  /* 0x000000322808723c */ /* 0x040fe20000001808 */
[----:B------:R-:W2:Y:S02]  /*196d0*/  LDSM.16.MT88.4 R48, [R160+0x6800] ;  /* 0x00680000a030783b */ /* 0x000ea40000004200 */
[----:B------:R-:W-:Y:S05]  /*196e0*/  MUFU.EX2 R130, R130 ;  /* 0x0000008200827308 */ /* 0x000fea0000000800 */
[C---:B------:R-:W-:Y:S05]  /*196f0*/  HMMA.16816.F32 R12, R40.reuse, R52, R12 ;  /* 0x00000034280c723c */ /* 0x040fea000000180c */
[----:B------:R-:W-:Y:S03]  /*19700*/  MUFU.EX2 R123, R123 ;  /* 0x0000007b007b7308 */ /* 0x000fe60000000800 */
[C---:B------:R-:W-:Y:S01]  /*19710*/  HMMA.16816.F32 R16, R40.reuse, R54, R16 ;  /* 0x000000362810723c */ /* 0x040fe20000001810 */
[----:B------:R-:W3:Y:S06]  /*19720*/  LDSM.16.MT88.4 R52, [R164+0x7000] ;  /* 0x00700000a434783b */ /* 0x000eec0000004200 */
[----:B------:R-:W-:Y:S01]  /*19730*/  MUFU.EX2 R125, R125 ;  /* 0x0000007d007d7308 */ /* 0x000fe20000000800 */
[C---:B------:R-:W-:Y:S08]  /*19740*/  HMMA.16816.F32 R20, R40.reuse, R44, R20 ;  /* 0x0000002c2814723c */ /* 0x040ff00000001814 */
[C---:B------:R-:W-:Y:S01]  /*19750*/  HMMA.16816.F32 R24, R40.reuse, R46, R24 ;  /* 0x0000002e2818723c */ /* 0x040fe20000001818 */
[----:B------:R-:W-:Y:S01]  /*19760*/  MUFU.EX2 R69, R69 ;  /* 0x0000004500457308 */ /* 0x000fe20000000800 */
[----:B------:R-:W4:Y:S06]  /*19770*/  LDSM.16.MT88.4 R44, [R162+0x7000] ;  /* 0x00700000a22c783b */ /* 0x000f2c0000004200 */
[C---:B--2---:R-:W-:Y:S03]  /*19780*/  HMMA.16816.F32 R28, R40.reuse, R48, R28 ;  /* 0x00000030281c723c */ /* 0x044fe6000000181c */
[----:B------:R-:W2:Y:S05]  /*19790*/  MUFU.EX2 R70, R70 ;  /* 0x0000004600467308 */ /* 0x000eaa0000000800 */
[----:B------:R-:W-:Y:S01]  /*197a0*/  HMMA.16816.F32 R32, R40, R50, R32 ;  /* 0x000000322820723c */ /* 0x000fe20000001820 */
[----:B------:R-:W5:Y:S04]  /*197b0*/  LDSM.16.MT88.4 R48, [R161+0x7000] ;  /* 0x00700000a130783b */ /* 0x000f680000004200 */
[----:B------:R-:W-:Y:S02]  /*197c0*/  MUFU.EX2 R71, R71 ;  /* 0x0000004700477308 */ /* 0x000fe40000000800 */
[----:B-1----:R-:W-:Y:S08]  /*197d0*/  F2FP.PACK_AB R42, R76, R75 ;  /* 0x0000004b4c2a723e */ /* 0x002ff000000000ff */
[----:B------:R-:W1:Y:S01]  /*197e0*/  MUFU.EX2 R68, R68 ;  /* 0x0000004400447308 */ /* 0x000e620000000800 */
[----:B--2---:R-:W-:Y:S09]  /*197f0*/  F2FP.PACK_AB R41, R70, R69 ;  /* 0x000000454629723e */ /* 0x004ff200000000ff */
[----:B------:R-:W2:Y:S10]  /*19800*/  MUFU.EX2 R73, R73 ;  /* 0x0000004900497308 */ /* 0x000eb40000000800 */
[----:B------:R-:W-:Y:S01]  /*19810*/  MUFU.EX2 R128, R128 ;  /* 0x0000008000807308 */ /* 0x000fe20000000800 */
[----:B-1----:R-:W-:Y:S09]  /*19820*/  F2FP.PACK_AB R43, R68, R71 ;  /* 0x00000047442b723e */ /* 0x002ff200000000ff */
[----:B------:R-:W-:Y:S01]  /*19830*/  MUFU.EX2 R126, R126 ;  /* 0x0000007e007e7308 */ /* 0x000fe20000000800 */
[C---:B--2---:R-:W-:Y:S01]  /*19840*/  F2FP.PACK_AB R40, R73.reuse, R74 ;  /* 0x0000004a4928723e */ /* 0x044fe200000000ff */
[----:B------:R-:W-:Y:S04]  /*19850*/  FADD.FTZ R74, R74, R77 ;  /* 0x0000004d4a4a7221 */ /* 0x000fe80000010000 */
[----:B------:R-:W-:Y:S04]  /*19860*/  FADD.FTZ R74, R73, R74 ;  /* 0x0000004a494a7221 */ /* 0x000fe80000010000 */
[----:B------:R-:W-:Y:S01]  /*19870*/  MUFU.EX2 R83, R83 ;  /* 0x0000005300537308 */ /* 0x000fe20000000800 */
[C---:B---3--:R-:W-:Y:S03]  /*19880*/  HMMA.16816.F32 R4, R40.reuse, R52, R4 ;  /* 0x000000342804723c */ /* 0x048fe60000001804 */
[----:B------:R-:W-:Y:S04]  /*19890*/  FADD.FTZ R75, R75, R74 ;  /* 0x0000004a4b4b7221 */ /* 0x000fe80000010000 */
[----:B------:R-:W-:Y:S01]  /*198a0*/  FADD.FTZ R75, R76, R75 ;  /* 0x0000004b4c4b7221 */ /* 0x000fe20000010000 */
[C---:B------:R-:W-:Y:S01]  /*198b0*/  HMMA.16816.F32 R8, R40.reuse, R54, R8 ;  /* 0x000000362808723c */ /* 0x040fe20000001808 */
[----:B------:R-:W1:Y:S01]  /*198c0*/  LDSM.16.MT88.4 R52, [R160+0x7000] ;  /* 0x00700000a034783b */ /* 0x000e620000004200 */
[----:B------:R-:W2:Y:S06]  /*198d0*/  MUFU.EX2 R82, R82 ;  /* 0x0000005200527308 */ /* 0x000eac0000000800 */
[C---:B----4-:R-:W-:Y:S04]  /*198e0*/  HMMA.16816.F32 R12, R40.reuse, R44, R12 ;  /* 0x0000002c280c723c */ /* 0x050fe8000000180c */
[----:B------:R-:W-:Y:S04]  /*198f0*/  MUFU.EX2 R96, R96 ;  /* 0x0000006000607308 */ /* 0x000fe80000000800 */
[C---:B------:R-:W-:Y:S01]  /*19900*/  HMMA.16816.F32 R16, R40.reuse, R46, R16 ;  /* 0x0000002e2810723c */ /* 0x040fe20000001810 */
[----:B------:R-:W3:Y:S05]  /*19910*/  LDSM.16.MT88.4 R44, [R164+0x7800] ;  /* 0x00780000a42c783b */ /* 0x000eea0000004200 */
[----:B------:R-:W4:Y:S02]  /*19920*/  MUFU.EX2 R89, R89 ;  /* 0x0000005900597308 */ /* 0x000f240000000800 */
[C---:B-----5:R-:W-:Y:S08]  /*19930*/  HMMA.16816.F32 R20, R40.reuse, R48, R20 ;  /* 0x000000302814723c */ /* 0x060ff00000001814 */
[C---:B------:R-:W-:Y:S01]  /*19940*/  HMMA.16816.F32 R24, R40.reuse, R50, R24 ;  /* 0x000000322818723c */ /* 0x040fe20000001818 */
[----:B------:R-:W-:Y:S01]  /*19950*/  MUFU.EX2 R91, R91 ;  /* 0x0000005b005b7308 */ /* 0x000fe20000000800 */
[----:B------:R-:W5:Y:S06]  /*19960*/  LDSM.16.MT88.4 R48, [R162+0x7800] ;  /* 0x00780000a230783b */ /* 0x000f6c0000004200 */
[C---:B-1----:R-:W-:Y:S03]  /*19970*/  HMMA.16816.F32 R28, R40.reuse, R52, R28 ;  /* 0x00000034281c723c */ /* 0x042fe6000000181c */
[----:B------:R-:W1:Y:S05]  /*19980*/  MUFU.EX2 R144, R144 ;  /* 0x0000009000907308 */ /* 0x000e6a0000000800 */
[----:B------:R-:W-:Y:S01]  /*19990*/  HMMA.16816.F32 R32, R40, R54, R32 ;  /* 0x000000362820723c */ /* 0x000fe20000001820 */
[----:B------:R-:W5:Y:S04]  /*199a0*/  LDSM.16.MT88.4 R52, [R161+0x7800] ;  /* 0x00780000a134783b */ /* 0x000f680000004200 */
[----:B------:R-:W-:Y:S02]  /*199b0*/  MUFU.EX2 R198, R198 ;  /* 0x000000c600c67308 */ /* 0x000fe40000000800 */
[----:B------:R-:W-:Y:S02]  /*199c0*/  F2FP.PACK_AB R41, R80, R79 ;  /* 0x0000004f5029723e */ /* 0x000fe400000000ff */
[----:B--2---:R-:W-:Y:S03]  /*199d0*/  F2FP.PACK_AB R43, R82, R83 ;  /* 0x00000053522b723e */ /* 0x004fe600000000ff */
[----:B----4-:R-:W-:Y:S01]  /*199e0*/  F2FP.PACK_AB R40, R89, R96 ;  /* 0x000000605928723e */ /* 0x010fe200000000ff */
[----:B------:R-:W-:Y:S02]  /*199f0*/  FADD.FTZ R96, R96, R75 ;  /* 0x0000004b60607221 */ /* 0x000fe40000010000 */
[----:B------:R-:W2:Y:S01]  /*19a00*/  MUFU.EX2 R113, R113 ;  /* 0x0000007100717308 */ /* 0x000ea20000000800 */
[----:B-1----:R-:W-:Y:S09]  /*19a10*/  F2FP.PACK_AB R42, R144, R91 ;  /* 0x0000005b902a723e */ /* 0x002ff200000000ff */
[----:B------:R-:W-:Y:S01]  /*19a20*/  MUFU.EX2 R150, R150 ;  /* 0x0000009600967308 */ /* 0x000fe20000000800 */
[C---:B---3--:R-:W-:Y:S08]  /*19a30*/  HMMA.16816.F32 R4, R40.reuse, R44, R4 ;  /* 0x0000002c2804723c */ /* 0x048ff00000001804 */
[C---:B------:R-:W-:Y:S01]  /*19a40*/  HMMA.16816.F32 R8, R40.reuse, R46, R8 ;  /* 0x0000002e2808723c */ /* 0x040fe20000001808 */
[----:B------:R-:W1:Y:S01]  /*19a50*/  LDSM.16.MT88.4 R44, [R160+0x7800] ;  /* 0x00780000a02c783b */ /* 0x000e620000004200 */
        /* <DEDUP_REMOVED lines=9> */
[----:B------:R-:W4:Y:S06]  /*19af0*/  LDSM.16.MT88.4 R52, [R162+0x8000] ;  /* 0x00800000a234783b */ /* 0x000f2c0000004200 */
[C---:B-1----:R-:W-:Y:S03]  /*19b00*/  HMMA.16816.F32 R28, R40.reuse, R44, R28 ;  /* 0x0000002c281c723c */ /* 0x042fe6000000181c */
[----:B------:R-:W1:Y:S05]  /*19b10*/  MUFU.EX2 R142, R142 ;  /* 0x0000008e008e7308 */ /* 0x000e6a0000000800 */
[----:B------:R-:W-:Y:S01]  /*19b20*/  HMMA.16816.F32 R32, R40, R46, R32 ;  /* 0x0000002e2820723c */ /* 0x000fe20000001820 */
[----:B------:R-:W4:Y:S04]  /*19b30*/  LDSM.16.MT88.4 R44, [R161+0x8000] ;  /* 0x00800000a12c783b */ /* 0x000f280000004200 */
[----:B------:R-:W-:Y:S02]  /*19b40*/  MUFU.EX2 R118, R118 ;  /* 0x0000007600767308 */ /* 0x000fe40000000800 */
[----:B--2---:R-:W-:Y:S02]  /*19b50*/  F2FP.PACK_AB R41, R113, R198 ;  /* 0x000000c67129723e */ /* 0x004fe400000000ff */
[----:B---3--:R-:W-:Y:S03]  /*19b60*/  F2FP.PACK_AB R43, R115, R150 ;  /* 0x00000096732b723e */ /* 0x008fe600000000ff */
[----:B-----5:R-:W-:Y:S03]  /*19b70*/  F2FP.PACK_AB R40, R148, R117 ;  /* 0x000000759428723e */ /* 0x020fe600000000ff */
[----:B------:R-:W-:Y:S01]  /*19b80*/  MUFU.EX2 R120, R120 ;  /* 0x0000007800787308 */ /* 0x000fe20000000800 */
[----:B-1----:R-:W-:Y:S09]  /*19b90*/  F2FP.PACK_AB R42, R142, R119 ;  /* 0x000000778e2a723e */ /* 0x002ff200000000ff */
[----:B------:R-:W1:Y:S01]  /*19ba0*/  MUFU.EX2 R111, R111 ;  /* 0x0000006f006f7308 */ /* 0x000e620000000800 */
[C---:B----4-:R-:W-:Y:S08]  /*19bb0*/  HMMA.16816.F32 R4, R40.reuse, R48, R4 ;  /* 0x000000302804723c */ /* 0x050ff00000001804 */
[C---:B------:R-:W-:Y:S01]  /*19bc0*/  HMMA.16816.F32 R8, R40.reuse, R50, R8 ;  /* 0x000000322808723c */ /* 0x040fe20000001808 */
[----:B------:R-:W2:Y:S01]  /*19bd0*/  LDSM.16.MT88.4 R48, [R160+0x8000] ;  /* 0x00800000a030783b */ /* 0x000ea20000004200 */
[----:B------:R-:W-:Y:S06]  /*19be0*/  MUFU.EX2 R114, R114 ;  /* 0x0000007200727308 */ /* 0x000fec0000000800 */
[C---:B------:R-:W-:Y:S04]  /*19bf0*/  HMMA.16816.F32 R12, R40.reuse, R52, R12 ;  /* 0x00000034280c723c */ /* 0x040fe8000000180c */
[----:B------:R-:W-:Y:S01]  /*19c00*/  MUFU.EX2 R131, R131 ;  /* 0x0000008300837308 */ /* 0x000fe20000000800 */
[----:B-1----:R-:W-:Y:S03]  /*19c10*/  F2FP.PACK_AB R39, R111, R120 ;  /* 0x000000786f27723e */ /* 0x002fe600000000ff */
[C---:B------:R-:W-:Y:S01]  /*19c20*/  HMMA.16816.F32 R16, R40.reuse, R54, R16 ;  /* 0x000000362810723c */ /* 0x040fe20000001810 */
[----:B------:R-:W1:Y:S05]  /*19c30*/  LDSM.16.MT88.4 R52, [R164+0x8800] ;  /* 0x00880000a434783b */ /* 0x000e6a0000004200 */
[----:B------:R-:W-:Y:S02]  /*19c40*/  MUFU.EX2 R110, R110 ;  /* 0x0000006e006e7308 */ /* 0x000fe40000000800 */
[C---:B------:R-:W-:Y:S08]  /*19c50*/  HMMA.16816.F32 R20, R40.reuse, R44, R20 ;  /* 0x0000002c2814723c */ /* 0x040ff00000001814 */
[C---:B------:R-:W-:Y:S01]  /*19c60*/  HMMA.16816.F32 R24, R40.reuse, R46, R24 ;  /* 0x0000002e2818723c */ /* 0x040fe20000001818 */
[----:B------:R-:W3:Y:S01]  /*19c70*/  LDSM.16.MT88.4 R44, [R162+0x8800] ;  /* 0x00880000a22c783b */ /* 0x000ee20000004200 */
[----:B------:R-:W4:Y:S06]  /*19c80*/  MUFU.EX2 R133, R133 ;  /* 0x0000008500857308 */ /* 0x000f2c0000000800 */
[C---:B--2---:R-:W-:Y:S04]  /*19c90*/  HMMA.16816.F32 R28, R40.reuse, R48, R28 ;  /* 0x00000030281c723c */ /* 0x044fe8000000181c */
[----:B------:R-:W-:Y:S04]  /*19ca0*/  MUFU.EX2 R104, R104 ;  /* 0x0000006800687308 */ /* 0x000fe80000000800 */
[----:B------:R-:W-:Y:S01]  /*19cb0*/  HMMA.16816.F32 R32, R40, R50, R32 ;  /* 0x000000322820723c */ /* 0x000fe20000001820 */
[----:B------:R-:W2:Y:S05]  /*19cc0*/  LDSM.16.MT88.4 R48, [R160+0x8800] ;  /* 0x00880000a030783b */ /* 0x000eaa0000004200 */
[----:B------:R-:W5:Y:S01]  /*19cd0*/  MUFU.EX2 R107, R66 ;  /* 0x00000042006b7308 */ /* 0x000f620000000800 */
[----:B------:R-:W-:Y:S02]  /*19ce0*/  F2FP.PACK_AB R41, R138, R121 ;  /* 0x000000798a29723e */ /* 0x000fe400000000ff */
[----:B------:R-:W-:Y:S03]  /*19cf0*/  F2FP.PACK_AB R43, R123, R130 ;  /* 0x000000827b2b723e */ /* 0x000fe600000000ff */
[----:B------:R-:W-:Y:S02]  /*19d00*/  F2FP.PACK_AB R40, R128, R125 ;  /* 0x0000007d8028723e */ /* 0x000fe400000000ff */
[----:B------:R-:W-:Y:S02]  /*19d10*/  F2FP.PACK_AB R42, R127, R126 ;  /* 0x0000007e7f2a723e */ /* 0x000fe400000000ff */
[----:B----4-:R-:W-:Y:S05]  /*19d20*/  F2FP.PACK_AB R38, R133, R110 ;  /* 0x0000006e8526723e */ /* 0x010fea00000000ff */
[C---:B-1----:R-:W-:Y:S08]  /*19d30*/  HMMA.16816.F32 R4, R40.reuse, R52, R4 ;  /* 0x000000342804723c */ /* 0x042ff00000001804 */
[C---:B------:R-:W-:Y:S01]  /*19d40*/  HMMA.16816.F32 R8, R40.reuse, R54, R8 ;  /* 0x000000362808723c */ /* 0x040fe20000001808 */
[----:B------:R-:W-:Y:S07]  /*19d50*/  LDSM.16.MT88.4 R52, [R162+0x9000] ;  /* 0x00900000a234783b */ /* 0x000fee0000004200 */
[C---:B---3--:R-:W-:Y:S08]  /*19d60*/  HMMA.16816.F32 R12, R40.reuse, R44, R12 ;  /* 0x0000002c280c723c */ /* 0x048ff0000000180c */
[C---:B------:R-:W-:Y:S01]  /*19d70*/  HMMA.16816.F32 R16, R40.reuse, R46, R16 ;  /* 0x0000002e2810723c */ /* 0x040fe20000001810 */
[----:B------:R-:W1:Y:S07]  /*19d80*/  LDSM.16.MT88.4 R44, [R164+0x9000] ;  /* 0x00900000a42c783b */ /* 0x000e6e0000004200 */
[C---:B------:R-:W-:Y:S08]  /*19d90*/  HMMA.16816.F32 R20, R40.reuse, R56, R20 ;  /* 0x000000382814723c */ /* 0x040ff00000001814 */
[C---:B------:R-:W-:Y:S01]  /*19da0*/  HMMA.16816.F32 R24, R40.reuse, R58, R24 ;  /* 0x0000003a2818723c */ /* 0x040fe20000001818 */
[----:B------:R-:W3:Y:S07]  /*19db0*/  LDSM.16.MT88.4 R56, [R161+0x9000] ;  /* 0x00900000a138783b */ /* 0x000eee0000004200 */
[C---:B--2---:R-:W-:Y:S07]  /*19dc0*/  HMMA.16816.F32 R28, R40.reuse, R48, R28 ;  /* 0x00000030281c723c */ /* 0x044fee000000181c */
[--C-:B------:R-:W-:Y:S01]  /*19dd0*/  FFMA.FTZ R48, R37, c[0x0][0x23c], -R103.reuse ;  /* 0x00008f0025307a23 */ /* 0x100fe20000010867 */
[----:B------:R-:W-:Y:S01]  /*19de0*/  HMMA.16816.F32 R32, R40, R50, R32 ;  /* 0x000000322820723c */ /* 0x000fe20000001820 */
[----:B------:R-:W2:Y:S03]  /*19df0*/  LDSM.16.MT88.4 R40, [R160+0x9000] ;  /* 0x00900000a028783b */ /* 0x000ea60000004200 */
[----:B------:R-:W-:Y:S01]  /*19e00*/  F2FP.PACK_AB R37, R118, R129 ;  /* 0x000000817625723e */ /* 0x000fe200000000ff */
[----:B------:R-:W-:Y:S01]  /*19e10*/  FFMA.FTZ R103, R36, c[0x0][0x23c], -R103 ;  /* 0x00008f0024677a23 */ /* 0x000fe20000010867 */
[----:B------:R-:W-:Y:S01]  /*19e20*/  F2FP.PACK_AB R36, R131, R114 ;  /* 0x000000728324723e */ /* 0x000fe200000000ff */
[----:B------:R-:W-:Y:S06]  /*19e30*/  MUFU.EX2 R48, R48 ;  /* 0x0000003000307308 */ /* 0x000fec0000000800 */
[C---:B-1----:R-:W-:Y:S04]  /*19e40*/  HMMA.16816.F32 R4, R36.reuse, R44, R4 ;  /* 0x0000002c2404723c */ /* 0x042fe80000001804 */
[----:B------:R-:W1:Y:S03]  /*19e50*/  MUFU.EX2 R103, R103 ;  /* 0x0000006700677308 */ /* 0x000e660000000800 */
[--C-:B------:R-:W-:Y:S01]  /*19e60*/  FFMA.FTZ R44, R64, c[0x0][0x23c], -R65.reuse ;  /* 0x00008f00402c7a23 */ /* 0x100fe20000010841 */
[C---:B------:R-:W-:Y:S04]  /*19e70*/  HMMA.16816.F32 R8, R36.reuse, R46, R8 ;  /* 0x0000002e2408723c */ /* 0x040fe80000001808 */
[----:B------:R-:W-:Y:S02]  /*19e80*/  FFMA.FTZ R45, R62, c[0x0][0x23c], -R65 ;  /* 0x00008f003e2d7a23 */ /* 0x000fe40000010841 */
[----:B------:R-:W-:Y:S01]  /*19e90*/  MUFU.EX2 R44, R44 ;  /* 0x0000002c002c7308 */ /* 0x000fe20000000800 */
[----:B------:R-:W-:Y:S01]  /*19ea0*/  FADD.FTZ R47, R90, R93 ;  /* 0x0000005d5a2f7221 */ /* 0x000fe20000010000 */
[C---:B------:R-:W-:Y:S01]  /*19eb0*/  HMMA.16816.F32 R12, R36.reuse, R52, R12 ;  /* 0x00000034240c723c */ /* 0x040fe2000000180c */
[----:B------:R-:W4:Y:S03]  /*19ec0*/  LDSM.16.MT88.4 R92, [R164+0x9800] ;  /* 0x00980000a45c783b */ /* 0x000f260000004200 */
[--C-:B------:R-:W-:Y:S02]  /*19ed0*/  FFMA.FTZ R46, R63, c[0x0][0x23c], -R65.reuse ;  /* 0x00008f003f2e7a23 */ /* 0x100fe40000010841 */
[----:B------:R-:W-:Y:S02]  /*19ee0*/  FFMA.FTZ R65, R60, c[0x0][0x23c], -R65 ;  /* 0x00008f003c417a23 */ /* 0x000fe40000010841 */
[C---:B------:R-:W-:Y:S01]  /*19ef0*/  HMMA.16816.F32 R16, R36.reuse, R54, R16 ;  /* 0x000000362410723c */ /* 0x040fe20000001810 */
[----:B------:R-:W1:Y:S03]  /*19f00*/  MUFU.EX2 R45, R45 ;  /* 0x0000002d002d7308 */ /* 0x000e660000000800 */
[----:B------:R-:W-:Y:S04]  /*19f10*/  FADD.FTZ R88, R88, R47 ;  /* 0x0000002f58587221 */ /* 0x000fe80000010000 */
[C---:B---3--:R-:W-:Y:S03]  /*19f20*/  HMMA.16816.F32 R20, R36.reuse, R56, R20 ;  /* 0x000000382414723c */ /* 0x048fe60000001814 */
[----:B------:R-:W-:Y:S01]  /*19f30*/  MUFU.EX2 R46, R46 ;  /* 0x0000002e002e7308 */ /* 0x000fe20000000800 */
[----:B------:R-:W-:Y:S04]  /*19f40*/  FADD.FTZ R88, R67, R88 ;  /* 0x0000005843587221 */ /* 0x000fe80000010000 */
[C---:B------:R-:W-:Y:S04]  /*19f50*/  HMMA.16816.F32 R24, R36.reuse, R58, R24 ;  /* 0x0000003a2418723c */ /* 0x040fe80000001818 */
[----:B------:R-:W-:Y:S01]  /*19f60*/  FADD.FTZ R69, R69, R88 ;  /* 0x0000005845457221 */ /* 0x000fe20000010000 */
[----:B------:R-:W3:Y:S03]  /*19f70*/  MUFU.EX2 R65, R65 ;  /* 0x0000004100417308 */ /* 0x000ee60000000800 */
[----:B------:R-:W-:Y:S01]  /*19f80*/  FADD.FTZ R70, R70, R69 ;  /* 0x0000004546467221 */ /* 0x000fe20000010000 */
[C---:B--2---:R-:W-:Y:S03]  /*19f90*/  HMMA.16816.F32 R28, R36.reuse, R40, R28 ;  /* 0x00000028241c723c */ /* 0x044fe6000000181c */
[----:B------:R-:W-:Y:S01]  /*19fa0*/  FADD.FTZ R71, R71, R70 ;  /* 0x0000004647477221 */ /* 0x000fe20000010000 */
[----:B-----5:R-:W-:Y:S03]  /*19fb0*/  F2FP.PACK_AB R69, R107, R104 ;  /* 0x000000686b45723e */ /* 0x020fe600000000ff */
[----:B------:R-:W-:Y:S01]  /*19fc0*/  FADD.FTZ R68, R68, R71 ;  /* 0x0000004744447221 */ /* 0x000fe20000010000 */
[----:B------:R-:W-:Y:S04]  /*19fd0*/  HMMA.16816.F32 R32, R36, R42, R32 ;  /* 0x0000002a2420723c */ /* 0x000fe80000001820 */
[----:B------:R-:W-:Y:S01]  /*19fe0*/  FADD.FTZ R41, R79, R68 ;  /* 0x000000444f297221 */ /* 0x000fe20000010000 */
[----:B-1----:R-:W-:Y:S01]  /*19ff0*/  F2FP.PACK_AB R71, R103, R48 ;  /* 0x000000306747723e */ /* 0x002fe200000000ff */
[----:B------:R-:W1:Y:S01]  /*1a000*/  LDSM.16.MT88.4 R76, [R161+0x9800] ;  /* 0x00980000a14c783b */ /* 0x000e620000004200 */
[----:B------:R-:W-:Y:S01]  /*1a010*/  FADD.FTZ R36, R89, R96 ;  /* 0x0000006059247221 */ /* 0x000fe20000010000 */
[----:B------:R-:W-:Y:S01]  /*1a020*/  F2FP.PACK_AB R68, R45, R44 ;  /* 0x0000002c2d44723e */ /* 0x000fe200000000ff */
[----:B------:R-:W-:Y:S03]  /*1a030*/  FADD.FTZ R80, R80, R41 ;  /* 0x0000002950507221 */ /* 0x000fe60000010000 */
[----:B------:R-:W-:Y:S01]  /*1a040*/  FADD.FTZ R91, R91, R36 ;  /* 0x000000245b5b7221 */ /* 0x000fe20000010000 */
[----:B---3--:R-:W-:Y:S01]  /*1a050*/  F2FP.PACK_AB R70, R65, R46 ;  /* 0x0000002e4146723e */ /* 0x008fe200000000ff */
[----:B------:R-:W-:Y:S02]  /*1a060*/  FADD.FTZ R83, R83, R80 ;  /* 0x0000005053537221 */ /* 0x000fe40000010000 */
[----:B------:R-:W-:Y:S02]  /*1a070*/  FADD.FTZ R144, R144, R91 ;  /* 0x0000005b90907221 */ /* 0x000fe40000010000 */
[----:B------:R-:W-:Y:S02]  /*1a080*/  FADD.FTZ R83, R82, R83 ;  /* 0x0000005352537221 */ /* 0x000fe40000010000 */
[C---:B----4-:R-:W-:Y:S01]  /*1a090*/  HMMA.16816.F32 R96, R68.reuse, R92, R4 ;  /* 0x0000005c4460723c */ /* 0x050fe20000001804 */
[----:B------:R-:W2:Y:S04]  /*1a0a0*/  LDSM.16.MT88.4 R4, [R160+0x9800] ;  /* 0x00980000a004783b */ /* 0x000ea80000004200 */
        /* <DEDUP_REMOVED lines=39> */
[----:B------:R-:W-:Y:S01]  /*1a320*/  FADD.FTZ R190, R65, R46 ;  /* 0x0000002e41be7221 */ /* 0x000fe20000010000 */
[----:B------:R-:W-:-:S05]  /*1a330*/  @P0 BRA `(.L_x_6980) ;  /* 0xffffbac000000947 */ /* 0x000fca000383ffff */
.L_x_6976:
        /* <DEDUP_REMOVED lines=129> */
.L_x_6981:
[----:B------:R-:W2:Y:S04]  /*1ab50*/  S2R R3, SR_CTAID.Z ;  /* 0x0000000000037919 */ /* 0x000ea80000002700 */
[----:B------:R-:W2:Y:S02]  /*1ab60*/  S2R R2, SR_CTAID.Y ;  /* 0x0000000000027919 */ /* 0x000ea40000002600 */
[----:B--2---:R-:W-:-:S04]  /*1ab70*/  IMAD R4, R2, c[0x0][0x1c0], R3 ;  /* 0x0000700002047a24 */ /* 0x004fc800078e0203 */
[----:B------:R-:W-:Y:S02]  /*1ab80*/  IMAD R4, R4, c[0x0][0x214], RZ ;  /* 0x0000850004047a24 */ /* 0x000fe400078e02ff */
.L_x_6982:
        /* <DEDUP_REMOVED lines=37> */
.L_x_6984:
[----:B------:R-:W-:Y:S05]  /*1ade0*/  BSYNC B0 ;  /* 0x0000000000007941 */ /* 0x000fea0003800000 */
.L_x_6983:
        /* <DEDUP_REMOVED lines=32> */
.L_x_6986:
[----:B------:R-:W-:Y:S05]  /*1aff0*/  BSYNC B0 ;  /* 0x0000000000007941 */ /* 0x000fea0003800000 */
.L_x_6985:
        /* <DEDUP_REMOVED lines=15> */
.L_x_6988:
[----:B------:R-:W-:Y:S05]  /*1b0f0*/  BSYNC B0 ;  /* 0x0000000000007941 */ /* 0x000fea0003800000 */
.L_x_6987:
        /* <DEDUP_REMOVED lines=15> */
.L_x_6990:
[----:B------:R-:W-:Y:S05]  /*1b1f0*/  BSYNC B0 ;  /* 0x0000000000007941 */ /* 0x000fea0003800000 */
.L_x_6989:
        /* <DEDUP_REMOVED lines=15> */
.L_x_6991:
        /* <DEDUP_REMOVED lines=9> */
.L_x_7815:


//--------------------- .text._ZN5flash24flash_fwd_splitkv_kernelI23Flash_fwd_kernel_traitsILi64ELi64ELi128ELi4ELb0ELb0EN7cutlass6half_tE19Flash_kernel_traitsILi64ELi64ELi128ELi4ES3_EELb1ELb0ELb0ELb0ELb1ELb0ELb1ELb0EEEvNS_16Flash_fwd_paramsE --------------------------
	.section	.text._ZN5flash24flash_fwd_splitkv_kernelI23Flash_fwd_kernel_traitsILi64ELi64ELi128ELi4ELb0ELb0EN7cutlass6half_tE19Flash_kernel_traitsILi64ELi64ELi128ELi4ES3_EELb1ELb0ELb0ELb0ELb1ELb0ELb1ELb0EEEvNS_16Flash_fwd_paramsE,"ax",@progbits
	.sectioninfo	@"SHI_REGISTERS=222"
	.align	128
        .global         _ZN5flash24flash_fwd_splitkv_kernelI23Flash_fwd_kernel_traitsILi64ELi64ELi128ELi4ELb0ELb0EN7cutlass6half_tE19Flash_kernel_traitsILi64ELi64ELi128ELi4ES3_EELb1ELb0ELb0ELb0ELb1ELb0ELb1ELb0EEEvNS_16Flash_fwd_paramsE
        .type           _ZN5flash24flash_fwd_splitkv_kernelI23Flash_fwd_kernel_traitsILi64ELi64ELi128ELi4ELb0ELb0EN7cutlass6half_tE19Flash_kernel_traitsILi64ELi64ELi128ELi4ES3_EELb1ELb0ELb0ELb0ELb1ELb0ELb1ELb0EEEvNS_16Flash_fwd_paramsE,@function
        .size           _ZN5flash24flash_fwd_splitkv_kernelI23Flash_fwd_kernel_traitsILi64ELi64ELi128ELi4ELb0ELb0EN7cutlass6half_tE19Flash_kernel_traitsILi64ELi64ELi128ELi4ES3_EELb1ELb0ELb0ELb0ELb1ELb0ELb1ELb0EEEvNS_16Flash_fwd_paramsE,(.L_x_7816 - _ZN5flash24flash_fwd_splitkv_kernelI23Flash_fwd_kernel_traitsILi64ELi64ELi128ELi4ELb0ELb0EN7cutlass6half_tE19Flash_kernel_traitsILi64ELi64ELi128ELi4ES3_EELb1ELb0ELb0ELb0ELb1ELb0ELb1ELb0EEEvNS_16Flash_fwd_paramsE)
        .other          _ZN5flash24flash_fwd_splitkv_kernelI23Flash_fwd_kernel_traitsILi64ELi64ELi128ELi4ELb0ELb0EN7cutlass6half_tE19Flash_kernel_traitsILi64ELi64ELi128ELi4ES3_EELb1ELb0ELb0ELb0ELb1ELb0ELb1ELb0EEEvNS_16Flash_fwd_paramsE,@"STO_CUDA_ENTRY STV_DEFAULT"
_ZN5flash24flash_fwd_splitkv_kernelI23Flash_fwd_kernel_traitsILi64ELi64ELi128ELi4ELb0ELb0EN7cutlass6half_tE19Flash_kernel_traitsILi64ELi64ELi128ELi4ES3_EELb1ELb0ELb0ELb0ELb1ELb0ELb1ELb0EEEvNS_16Flash_fwd_paramsE:
.text._ZN5flash24flash_fwd_splitkv_kernelI23Flash_fwd_kernel_traitsILi64ELi64ELi128ELi4ELb0ELb0EN7cutlass6half_tE19Flash_kernel_traitsILi64ELi64ELi128ELi4ES3_EELb1ELb0ELb0ELb0ELb1ELb0ELb1ELb0EEEvNS_16Flash_fwd_paramsE:
[----:B------:R-:W-:Y:S02]  /*0000*/  MOV R1, c[0x0][0x28] ;  /* 0x00000a0000017a02 */ /* 0x000fe40000000f00 */
[----:B------:R-:W1:Y:S01]  /*0010*/  I2F.U32.RP R2, c[0x0][0x1c0] ;  /* 0x0000700000027b06 */ /* 0x000e620000209000 */
[----:B------:R-:W2:Y:S01]  /*0020*/  S2R R3, SR_CTAID.Z ;  /* 0x0000000000037919 */ /* 0x000ea20000002700 */
[----:B------:R-:W-:Y:S01]  /*0030*/  IMAD.MOV.U32 R4, RZ, RZ, RZ ;  /* 0x000000ffff047224 */ /* 0x000fe200078e00ff */
[----:B------:R-:W-:Y:S01]  /*0040*/  ISETP.NE.U32.AND P1, PT, RZ, c[0x0][0x1c0], PT ;  /* 0x00007000ff007a0c */ /* 0x000fe20003f25070 */
[----:B------:R-:W-:-:S04]  /*0050*/  ULDC.64 UR12, c[0x0][0x118] ;  /* 0x00004600000c7ab9 */ /* 0x000fc80000000a00 */
[----:B-1----:R-:W1:Y:S02]  /*0060*/  MUFU.RCP R5, R2 ;  /* 0x0000000200057308 */ /* 0x002e640000001000 */
[----:B-1----:R-:W-:Y:S01]  /*0070*/  IADD3 R5, R5, 0xffffffe, RZ ;  /* 0x0ffffffe05057810 */ /* 0x002fe20007ffe0ff */
[----:B------:R-:W1:Y:S05]  /*0080*/  LDC.U8 R2, c[0x0][0x312] ;  /* 0x0000c480ff027b82 */ /* 0x000e6a0000000000 */
[----:B------:R-:W3:Y:S02]  /*0090*/  F2I.FTZ.U32.TRUNC.NTZ R5, R5 ;  /* 0x0000000500057305 */ /* 0x000ee4000021f000 */
[----:B---3--:R-:W-:Y:S01]  /*00a0*/  IMAD.MOV R0, RZ, RZ, -R5 ;  /* 0x000000ffff007224 */ /* 0x008fe200078e0a05 */
[----:B-1----:R-:W-:-:S03]  /*00b0*/  ISETP.NE.AND P3, PT, R2, RZ, PT ;  /* 0x000000ff0200720c */ /* 0x002fc60003f65270 */
[----:B------:R-:W-:-:S04]  /*00c0*/  IMAD R7, R0, c[0x0][0x1c0], RZ ;  /* 0x0000700000077a24 */ /* 0x000fc800078e02ff */
        /* <DEDUP_REMOVED lines=8> */
[----:B------:R-:W-:Y:S01]  /*0150*/  ISETP.GE.U32.AND P0, PT, R0, c[0x0][0x1c0], PT ;  /* 0x0000700000007a0c */ /* 0x000fe20003f06070 */
[----:B------:R-:W-:Y:S01]  /*0160*/  IMAD.MOV.U32 R0, RZ, RZ, 0x4 ;  /* 0x00000004ff007424 */ /* 0x000fe200078e00ff */
        /* <DEDUP_REMOVED lines=11> */
[----:B------:R-:W2:Y:S04]  /*0220*/  @P2 LDG.E R5, [R12.64] ;  /* 0x0000000c0c052981 */ /* 0x000ea8000c1e1900 */
[----:B------:R-:W2:Y:S01]  /*0230*/  @P2 LDG.E R4, [R12.64+0x4] ;  /* 0x0000040c0c042981 */ /* 0x000ea2000c1e1900 */
[----:B------:R-:W-:-:S04]  /*0240*/  MOV R9, RZ ;  /* 0x000000ff00097202 */ /* 0x000fc80000000f00 */
[----:B------:R1:W5:Y:S02]  /*0250*/  @!P1 LDG.E R2, [R6.64] ;  /* 0x0000000c06029981 */ /* 0x000364000c1e1900 */
[----:B------:R-:W-:Y:S02]  /*0260*/  @P0 IMAD.WIDE R10, R175, R0, c[0x0][0x250] ;  /* 0x00009400af0a0625 */ /* 0x000fe400078e0200 */
[----:B------:R-:W3:Y:S04]  /*0270*/  S2R R31, SR_CTAID.X ;  /* 0x00000000001f7919 */ /* 0x000ee80000002500 */
[----:B------:R1:W5:Y:S01]  /*0280*/  @P0 LDG.E R9, [R10.64] ;  /* 0x0000000c0a090981 */ /* 0x000362000c1e1900 */
[----:B------:R-:W-:-:S03]  /*0290*/  ISETP.NE.U32.AND P0, PT, RZ, c[0x0][0x248], PT ;  /* 0x00009200ff007a0c */ /* 0x000fc60003f05070 */
[----:B------:R-:W4:Y:S01]  /*02a0*/  S2R R8, SR_CTAID.Y ;  /* 0x0000000000087919 */ /* 0x000f220000002600 */
[----:B------:R-:W-:Y:S01]  /*02b0*/  ISETP.NE.AND.EX P0, PT, RZ, c[0x0][0x24c], PT, P0 ;  /* 0x00009300ff007a0c */ /* 0x000fe20003f05300 */
[----:B------:R-:W-:-:S04]  /*02c0*/  IMAD.MOV R24, RZ, RZ, -R175 ;  /* 0x000000ffff187224 */ /* 0x000fc800078e0aaf */
[----:B------:R-:W-:Y:S01]  /*02d0*/  IMAD R24, R24, c[0x0][0x1c0], R3 ;  /* 0x0000700018187a24 */ /* 0x000fe200078e0203 */
[----:B--2---:R-:W-:Y:S01]  /*02e0*/  @P2 IADD3 R131, R4, -R5, RZ ;  /* 0x8000000504832210 */ /* 0x004fe20007ffe0ff */
[----:B------:R-:W-:-:S06]  /*02f0*/  @!P2 IMAD.MOV.U32 R131, RZ, RZ, c[0x0][0x214] ;  /* 0x00008500ff83a624 */ /* 0x000fcc00078e00ff */
[----:B------:R-:W-:Y:S05]  /*0300*/  @!P0 BRA `(.L_x_6992) ;  /* 0x0000004000008947 */ /* 0x000fea0003800000 */
[----:B-1-34-:R-:W2:Y:S02]  /*0310*/  @P3 LDG.E R3, [R6.64+0x4] ;  /* 0x0000040c06033981 */ /* 0x01aea4000c1e1900 */
[----:B--2--5:R-:W-:-:S06]  /*0320*/  @P3 IADD3 R3, R3, -R2, RZ ;  /* 0x8000000203033210 */ /* 0x024fcc0007ffe0ff */
[----:B------:R1:W5:Y:S01]  /*0330*/  @!P3 LDG.E R3, [R6.64] ;  /* 0x0000000c0603b981 */ /* 0x000362000c1e1900 */
[----:B------:R-:W-:Y:S05]  /*0340*/  BRA `(.L_x_6993) ;  /* 0x0000001000007947 */ /* 0x000fea0003800000 */
.L_x_6992:
[----:B-1-34-:R-:W-:Y:S02]  /*0350*/  MOV R3, c[0x0][0x218] ;  /* 0x0000860000037a02 */ /* 0x01afe40000000f00 */
.L_x_6993:
        /* <DEDUP_REMOVED lines=63> */
[----:B------:R-:W-:Y:S02]  /*0750*/  LOP3.LUT R3, R0, 0x3ffffff0, RZ, 0xc0, !PT ;  /* 0x3ffffff000037812 */ /* 0x000fe400078ec0ff */
[----:B------:R-:W-:-:S03]  /*0760*/  SHF.R.S32.HI R0, RZ, 0x4, R0 ;  /* 0x00000004ff007819 */ /* 0x000fc60000011400 */
[----:B------:R-:W-:Y:S01]  /*0770*/  IMAD.IADD R6, R128, 0x1, -R3 ;  /* 0x0000000180067824 */ /* 0x000fe200078e0a03 */
[C---:B------:R-:W-:Y:S01]  /*0780*/  IADD3 R16, R0.reuse, 0x8, RZ ;  /* 0x0000000800107810 */ /* 0x040fe20007ffe0ff */
[----:B------:R-:W-:Y:S01]  /*0790*/  IMAD R3, R175, c[0x0][0x1c0], R24 ;  /* 0x00007000af037a24 */ /* 0x000fe200078e0218 */
[----:B------:R-:W-:Y:S01]  /*07a0*/  IADD3 R12, R0, 0x18, RZ ;  /* 0x00000018000c7810 */ /* 0x000fe20007ffe0ff */
[----:B------:R-:W-:Y:S01]  /*07b0*/  IMAD.SHL.U32 R6, R6, 0x4, RZ ;  /* 0x0000000406067824 */ /* 0x000fe200078e00ff */
[----:B------:R-:W-:Y:S01]  /*07c0*/  IADD3 R14, R0, 0x10, RZ ;  /* 0x00000010000e7810 */ /* 0x000fe20007ffe0ff */
[----:B------:R-:W-:Y:S01]  /*07d0*/  IMAD R3, R3, c[0x0][0x214], R132 ;  /* 0x0000850003037a24 */ /* 0x000fe200078e0284 */
[----:B------:R-:W-:Y:S02]  /*07e0*/  ISETP.GE.AND P5, PT, R16, R131, PT ;  /* 0x000000831000720c */ /* 0x000fe40003fa6270 */
[----:B------:R-:W-:Y:S01]  /*07f0*/  SHF.R.S32.HI R7, RZ, 0x1f, R6 ;  /* 0x0000001fff077819 */ /* 0x000fe20000011406 */
[----:B------:R-:W-:Y:S01]  /*0800*/  IMAD R2, R3, c[0x0][0x22c], RZ ;  /* 0x00008b0003027a24 */ /* 0x000fe200078e02ff */
[----:B------:R-:W-:-:S02]  /*0810*/  IADD3 R10, R0, 0x20, RZ ;  /* 0x00000020000a7810 */ /* 0x000fc40007ffe0ff */
[CC--:B------:R-:W-:Y:S01]  /*0820*/  ISETP.GE.AND P2, PT, R0.reuse, R131.reuse, PT ;  /* 0x000000830000720c */ /* 0x0c0fe20003f46270 */
[----:B------:R-:W-:Y:S01]  /*0830*/  IMAD.WIDE R6, R0, 0x40, R6 ;  /* 0x0000004000067825 */ /* 0x000fe200078e0206 */
[-C--:B------:R-:W-:Y:S02]  /*0840*/  ISETP.GE.AND P1, PT, R14, R131.reuse, PT ;  /* 0x000000830e00720c */ /* 0x080fe40003f26270 */
[----:B------:R-:W-:Y:S02]  /*0850*/  ISETP.GE.AND P4, PT, R10, R131, PT ;  /* 0x000000830a00720c */ /* 0x000fe40003f86270 */
[----:B------:R-:W-:Y:S02]  /*0860*/  IADD3 R5, P0, R2, R6, RZ ;  /* 0x0000000602057210 */ /* 0x000fe40007f1e0ff */
[----:B------:R-:W-:Y:S02]  /*0870*/  IADD3 R8, R0, 0x28, RZ ;  /* 0x0000002800087810 */ /* 0x000fe40007ffe0ff */
[----:B------:R-:W-:-:S02]  /*0880*/  LEA.HI.X.SX32 R2, R2, R7, 0x1, P0 ;  /* 0x0000000702027211 */ /* 0x000fc400000f0eff */
[C---:B------:R-:W-:Y:S02]  /*0890*/  LEA R4, P0, R5.reuse, c[0x0][0x1d8], 0x2 ;  /* 0x0000760005047a11 */ /* 0x040fe400078010ff */
        /* <DEDUP_REMOVED lines=15> */
[----:B------:R-:W-:Y:S02]  /*0990*/  ISETP.GE.OR P4, PT, R14, R131, P6 ;  /* 0x000000830e00720c */ /* 0x000fe40003786670 */
[----:B------:R-:W-:Y:S01]  /*09a0*/  LEA.HI.X.SX32 R14, R0, R7, 0x1, P0 ;  /* 0x00000007000e7211 */ /* 0x000fe200000f0eff */
[----:B------:R-:W-:Y:S01]  /*09b0*/  @!P3 STG.E.128 [R4.64+0x2800], RZ ;  /* 0x002800ff0400b986 */ /* 0x000fe2000c101d0c */
[C---:B------:R-:W-:Y:S02]  /*09c0*/  LEA R16, P0, R3.reuse, c[0x0][0x208], 0x2 ;  /* 0x0000820003107a11 */ /* 0x040fe400078010ff */
[-C--:B------:R-:W-:Y:S01]  /*09d0*/  ISETP.GE.OR P3, PT, R12, R131.reuse, P6 ;  /* 0x000000830c00720c */ /* 0x080fe20003766670 */
[----:B------:R-:W-:Y:S01]  /*09e0*/  @!P2 STG.E.128 [R4.64+0x3000], RZ ;  /* 0x003000ff0400a986 */ /* 0x000fe2000c101d0c */
[----:B------:R-:W-:Y:S01]  /*09f0*/  LEA.HI.X R17, R3, c[0x0][0x20c], R14, 0x2, P0 ;  /* 0x0000830003117a11 */ /* 0x000fe200000f140e */
[----:B------:R-:W-:Y:S01]  /*0a00*/  @!P5 IMAD.MOV.U32 R3, RZ, RZ, -0x800000 ;  /* 0xff800000ff03d424 */ /* 0x000fe200078e00ff */
[-C--:B------:R-:W-:Y:S01]  /*0a10*/  ISETP.GE.OR P2, PT, R10, R131.reuse, P6 ;  /* 0x000000830a00720c */ /* 0x080fe20003746670 */
[----:B------:R1:W-:Y:S01]  /*0a20*/  @!P1 STG.E.128 [R4.64+0x3800], RZ ;  /* 0x003800ff04009986 */ /* 0x0003e2000c101d0c */
[-C--:B------:R-:W-:Y:S01]  /*0a30*/  ISETP.GE.OR P1, PT, R8, R131.reuse, P6 ;  /* 0x000000830800720c */ /* 0x080fe20003726670 */
[----:B------:R-:W-:Y:S01]  /*0a40*/  @!P4 IMAD.MOV.U32 R15, RZ, RZ, -0x800000 ;  /* 0xff800000ff0fc424 */ /* 0x000fe200078e00ff */
[-C--:B------:R-:W-:Y:S01]  /*0a50*/  ISETP.GE.OR P0, PT, R6, R131.reuse, P6 ;  /* 0x000000830600720c */ /* 0x080fe20003706670 */
[----:B------:R2:W-:Y:S01]  /*0a60*/  @!P5 STG.E [R16.64+0x20], R3 ;  /* 0x000020031000d986 */ /* 0x0005e2000c10190c */
[----:B------:R-:W-:-:S02]  /*0a70*/  ISETP.GE.OR P5, PT, R0, R131, P6 ;  /* 0x000000830000720c */ /* 0x000fc400037a6670 */
[----:B------:R-:W-:Y:S01]  /*0a80*/  ISETP.GE.OR P6, PT, R2, R131, P6 ;  /* 0x000000830200720c */ /* 0x000fe200037c6670 */
[----:B------:R-:W-:Y:S01]  /*0a90*/  @!P3 IMAD.MOV.U32 R13, RZ, RZ, -0x800000 ;  /* 0xff800000ff0db424 */ /* 0x000fe200078e00ff */
[----:B------:R2:W-:Y:S03]  /*0aa0*/  @!P4 STG.E [R16.64+0x40], R15 ;  /* 0x0000400f1000c986 */ /* 0x0005e6000c10190c */
[----:B------:R-:W-:Y:S01]  /*0ab0*/  @!P2 IMAD.MOV.U32 R11, RZ, RZ, -0x800000 ;  /* 0xff800000ff0ba424 */ /* 0x000fe200078e00ff */
[----:B------:R2:W-:Y:S01]  /*0ac0*/  @!P3 STG.E [R16.64+0x60], R13 ;  /* 0x0000600d1000b986 */ /* 0x0005e2000c10190c */
[----:B------:R-:W-:Y:S02]  /*0ad0*/  @!P1 IMAD.MOV.U32 R9, RZ, RZ, -0x800000 ;  /* 0xff800000ff099424 */ /* 0x000fe400078e00ff */
[----:B------:R-:W-:Y:S01]  /*0ae0*/  @!P0 IMAD.MOV.U32 R7, RZ, RZ, -0x800000 ;  /* 0xff800000ff078424 */ /* 0x000fe200078e00ff */
[----:B------:R2:W-:Y:S04]  /*0af0*/  @!P2 STG.E [R16.64+0x80], R11 ;  /* 0x0000800b1000a986 */ /* 0x0005e8000c10190c */
[----:B------:R2:W-:Y:S01]  /*0b00*/  @!P1 STG.E [R16.64+0xa0], R9 ;  /* 0x0000a00910009986 */ /* 0x0005e2000c10190c */
[----:B-1----:R-:W-:-:S03]  /*0b10*/  @!P5 IMAD.MOV.U32 R5, RZ, RZ, -0x800000 ;  /* 0xff800000ff05d424 */ /* 0x002fc600078e00ff */
[----:B------:R2:W-:Y:S04]  /*0b20*/  @!P0 STG.E [R16.64+0xc0], R7 ;  /* 0x0000c00710008986 */ /* 0x0005e8000c10190c */
[----:B------:R2:W-:Y:S01]  /*0b30*/  @!P5 STG.E [R16.64], R5 ;  /* 0x000000051000d986 */ /* 0x0005e2000c10190c */
[----:B------:R-:W-:Y:S05]  /*0b40*/  @P6 EXIT ;  /* 0x000000000000694d */ /* 0x000fea0003800000 */
[----:B--2---:R-:W-:-:S05]  /*0b50*/  MOV R3, 0xff800000 ;  /* 0xff80000000037802 */ /* 0x004fca0000000f00 */
[----:B------:R-:W-:Y:S01]  /*0b60*/  STG.E [R16.64+0xe0], R3 ;  /* 0x0000e00310007986 */ /* 0x000fe2000c10190c */
[----:B------:R-:W-:Y:S05]  /*0b70*/  EXIT ;  /* 0x000000000000794d */ /* 0x000fea0003800000 */
.L_x_6994:
        /* <DEDUP_REMOVED lines=77> */
[----:B------:R-:W-:Y:S01]  /*1050*/  IMAD.MOV.U32 R32, RZ, RZ, R10 ;  /* 0x000000ffff207224 */ /* 0x000fe200078e000a */
[----:B------:R-:W-:Y:S01]  /*1060*/  SHF.R.S32.HI R10, RZ, 0x1f, R19 ;  /* 0x0000001fff0a7819 */ /* 0x000fe20000011413 */
[----:B------:R-:W-:Y:S02]  /*1070*/  IMAD R2, R28, c[0x0][0x184], R13 ;  /* 0x000061001c027a24 */ /* 0x000fe400078e020d */
[----:B------:R-:W-:-:S03]  /*1080*/  IMAD R9, R9, c[0x0][0x188], RZ ;  /* 0x0000620009097a24 */ /* 0x000fc600078e02ff */
[----:B------:R-:W-:Y:S01]  /*1090*/  IADD3 R33, R11, R2, RZ ;  /* 0x000000020b217210 */ /* 0x000fe20007ffe0ff */
[C---:B------:R-:W-:Y:S02]  /*10a0*/  IMAD R11, R7.reuse, c[0x0][0x19c], R0 ;  /* 0x00006700070b7a24 */ /* 0x040fe400078e0200 */
[----:B------:R-:W-:Y:S02]  /*10b0*/  IMAD R0, R10, c[0x0][0x1b0], RZ ;  /* 0x00006c000a007a24 */ /* 0x000fe400078e02ff */
[----:B------:R-:W-:-:S04]  /*10c0*/  IMAD.WIDE.U32 R32, R7, c[0x0][0x198], R32 ;  /* 0x0000660007207a25 */ /* 0x000fc800078e0020 */
[C---:B------:R-:W-:Y:S01]  /*10d0*/  IMAD R2, R28.reuse, c[0x0][0x18c], R9 ;  /* 0x000063001c027a24 */ /* 0x040fe200078e0209 */
[----:B------:R-:W-:Y:S01]  /*10e0*/  IADD3 R33, R33, R11, RZ ;  /* 0x0000000b21217210 */ /* 0x000fe20007ffe0ff */
[----:B------:R-:W-:Y:S02]  /*10f0*/  IMAD R0, R19, c[0x0][0x1b4], R0 ;  /* 0x00006d0013007a24 */ /* 0x000fe400078e0200 */
[----:B------:R-:W-:-:S04]  /*1100*/  IMAD.WIDE.U32 R28, R28, c[0x0][0x188], RZ ;  /* 0x000062001c1c7a25 */ /* 0x000fc800078e00ff */
[----:B------:R-:W-:-:S04]  /*1110*/  IMAD.WIDE.U32 R32, R19, c[0x0][0x1b0], R32 ;  /* 0x00006c0013207a25 */ /* 0x000fc800078e0020 */
[----:B------:R-:W-:Y:S01]  /*1120*/  IMAD.IADD R2, R29, 0x1, R2 ;  /* 0x000000011d027824 */ /* 0x000fe200078e0202 */
[----:B------:R-:W-:Y:S01]  /*1130*/  IADD3 R0, R33, R0, RZ ;  /* 0x0000000021007210 */ /* 0x000fe20007ffe0ff */
[----:B------:R-:W-:Y:S05]  /*1140*/  BRA `(.L_x_6996) ;  /* 0x0000041000007947 */ /* 0x000fea0003800000 */
.L_x_6995:
        /* <DEDUP_REMOVED lines=16> */
.L_x_6997:
        /* <DEDUP_REMOVED lines=22> */
[----:B------:R-:W-:Y:S02]  /*13b0*/  LOP3.LUT R0, R24, c[0x0][0x1c8], RZ, 0x3c, !PT ;  /* 0x0000720018007a12 */ /* 0x000fe400078e3cff */
[----:B------:R-:W-:Y:S02]  /*13c0*/  LEA R7, R6, 0xffffff80, 0x7 ;  /* 0xffffff8006077811 */ /* 0x000fe400078e38ff */
[----:B------:R-:W-:-:S02]  /*13d0*/  ISETP.GE.AND P2, PT, R0, RZ, PT ;  /* 0x000000ff0000720c */ /* 0x000fc40003f46270 */
[----:B------:R-:W-:Y:S01]  /*13e0*/  SHF.R.S32.HI R3, RZ, 0x1f, R7 ;  /* 0x0000001fff037819 */ /* 0x000fe20000011407 */
[----:B------:R-:W-:-:S04]  /*13f0*/  IMAD.WIDE.U32 R12, R7, c[0x0][0x198], R10 ;  /* 0x00006600070c7a25 */ /* 0x000fc800078e000a */
[----:B------:R-:W-:Y:S01]  /*1400*/  @P3 IADD3 R19, R19, 0x1, RZ ;  /* 0x0000000113133810 */ /* 0x000fe20007ffe0ff */
[----:B------:R-:W-:-:S04]  /*1410*/  IMAD R0, R3, c[0x0][0x198], RZ ;  /* 0x0000660003007a24 */ /* 0x000fc800078e02ff */
[----:B------:R-:W-:Y:S01]  /*1420*/  IMAD R11, R7, c[0x0][0x19c], R0 ;  /* 0x00006700070b7a24 */ /* 0x000fe200078e0200 */
[----:B------:R-:W-:Y:S02]  /*1430*/  @!P2 IADD3 R19, -R19, RZ, RZ ;  /* 0x000000ff1313a210 */ /* 0x000fe40007ffe1ff */
        /* <DEDUP_REMOVED lines=18> */
.L_x_6996:
[----:B------:R-:W-:Y:S01]  /*1560*/  ISETP.NE.AND P1, PT, R5, -0x1, PT ;  /* 0xffffffff0500780c */ /* 0x000fe20003f25270 */
[----:B------:R-:W-:Y:S01]  /*1570*/  IMAD.IADD R167, R131, 0x1, -R132 ;  /* 0x0000000183a77824 */ /* 0x000fe200078e0a84 */
[----:B------:R-:W-:Y:S01]  /*1580*/  SHF.R.S32.HI R133, RZ, 0x1f, R128 ;  /* 0x0000001fff857819 */ /* 0x000fe20000011480 */
[----:B------:R-:W-:Y:S01]  /*1590*/  IMAD.MOV.U32 R120, RZ, RZ, c[0x0][0x198] ;  /* 0x00006600ff787624 */ /* 0x000fe200078e00ff */
[----:B------:R-:W-:Y:S01]  /*15a0*/  IADD3 R172, R6, -0x1, RZ ;  /* 0xffffffff06ac7810 */ /* 0x000fe20007ffe0ff */
[----:B------:R-:W-:Y:S01]  /*15b0*/  IMAD R10, R10, c[0x0][0x1b8], RZ ;  /* 0x00006e000a0a7a24 */ /* 0x000fe200078e02ff */
[CC--:B------:R-:W-:Y:S02]  /*15c0*/  LEA.HI R11, R133.reuse, R128.reuse, RZ, 0x3 ;  /* 0x00000080850b7211 */ /* 0x0c0fe400078f18ff */
[----:B------:R-:W-:Y:S01]  /*15d0*/  LEA.HI R168, R133, R128, RZ, 0x4 ;  /* 0x0000008085a87211 */ /* 0x000fe200078f20ff */
[----:B------:R-:W-:Y:S01]  /*15e0*/  IMAD R10, R19, c[0x0][0x1bc], R10 ;  /* 0x00006f00130a7a24 */ /* 0x000fe200078e020a */
[----:B-----5:R-:W-:-:S02]  /*15f0*/  SHF.R.S32.HI R8, RZ, 0x3, R11 ;  /* 0x00000003ff087819 */ /* 0x020fc4000001140b */
[----:B------:R-:W-:Y:S01]  /*1600*/  LOP3.LUT R11, R11, 0xfffffff8, RZ, 0xc0, !PT ;  /* 0xfffffff80b0b7812 */ /* 0x000fe200078ec0ff */
[----:B------:R-:W-:Y:S01]  /*1610*/  @P1 IMAD.WIDE.U32 R20, R5, c[0x0][0x190], RZ ;  /* 0x0000640005141a25 */ /* 0x000fe200078e00ff */
[----:B------:R-:W-:Y:S02]  /*1620*/  @!P1 SHF.R.S32.HI R12, RZ, 0x1f, R175 ;  /* 0x0000001fff0c9819 */ /* 0x000fe400000114af */
[----:B------:R-:W-:Y:S01]  /*1630*/  IADD3 R23, R8, 0x10, RZ ;  /* 0x0000001008177810 */ /* 0x000fe20007ffe0ff */
[----:B------:R-:W-:Y:S01]  /*1640*/  IMAD.IADD R76, R128, 0x1, -R11 ;  /* 0x00000001804c7824 */ /* 0x000fe200078e0a0b */
[----:B------:R-:W-:Y:S01]  /*1650*/  IADD3 R17, R8, 0x20, RZ ;  /* 0x0000002008117810 */ /* 0x000fe20007ffe0ff */
[----:B------:R-:W-:Y:S01]  /*1660*/  @!P1 IMAD R12, R12, c[0x0][0x178], RZ ;  /* 0x00005e000c0c9a24 */ /* 0x000fe200078e02ff */
[-C--:B------:R-:W-:Y:S01]  /*1670*/  ISETP.GE.AND P3, PT, R23, R167.reuse, PT ;  /* 0x000000a71700720c */ /* 0x080fe20003f66270 */
[----:B------:R-:W-:Y:S01]  /*1680*/  IMAD.SHL.U32 R16, R76, 0x8, RZ ;  /* 0x000000084c107824 */ /* 0x000fe200078e00ff */
[----:B------:R-:W-:Y:S01]  /*1690*/  SHF.R.S32.HI R9, RZ, 0x1f, R8 ;  /* 0x0000001fff097819 */ /* 0x000fe20000011408 */
[----:B------:R-:W-:Y:S01]  /*16a0*/  @!P1 IMAD.WIDE.U32 R14, R175, c[0x0][0x178], RZ ;  /* 0x00005e00af0e9a25 */ /* 0x000fe200078e00ff */
[----:B------:R-:W-:-:S02]  /*16b0*/  ISETP.GE.AND P2, PT, R17, R167, PT ;  /* 0x000000a71100720c */ /* 0x000fc40003f46270 */
[----:B------:R-:W-:Y:S01]  /*16c0*/  IADD3 R28, P5, R16, R28, RZ ;  /* 0x0000001c101c7210 */ /* 0x000fe20007fbe0ff */
[----:B------:R-:W-:Y:S01]  /*16d0*/  @!P1 IMAD R12, R175, c[0x0][0x17c], R12 ;  /* 0x00005f00af0c9a24 */ /* 0x000fe200078e020c */
[----:B------:R-:W-:Y:S01]  /*16e0*/  SHF.R.S32.HI R11, RZ, 0x1f, R16 ;  /* 0x0000001fff0b7819 */ /* 0x000fe20000011410 */
[----:B------:R-:W-:Y:S01]  /*16f0*/  IMAD.SHL.U32 R13, R8, 0x40, RZ ;  /* 0x00000040080d7824 */ /* 0x000fe200078e00ff */
[----:B------:R-:W-:Y:S01]  /*1700*/  IADD3 R32, P4, R16, R32, RZ ;  /* 0x0000002010207210 */ /* 0x000fe20007f9e0ff */
[----:B------:R-:W-:Y:S01]  /*1710*/  @P1 IMAD R5, R5, c[0x0][0x194], R21 ;  /* 0x0000650005051a24 */ /* 0x000fe200078e0215 */
[C---:B------:R-:W-:Y:S01]  /*1720*/  ISETP.GE.AND P6, PT, R8.reuse, R167, PT ;  /* 0x000000a70800720c */ /* 0x040fe20003fc6270 */
[----:B------:R-:W-:Y:S01]  /*1730*/  @!P1 IMAD.MOV.U32 R20, RZ, RZ, R14 ;  /* 0x000000ffff149224 */ /* 0x000fe200078e000e */
[----:B------:R-:W-:Y:S01]  /*1740*/  LOP3.LUT R13, R13, 0x1c0, RZ, 0xc0, !PT ;  /* 0x000001c00d0d7812 */ /* 0x000fe200078ec0ff */
[----:B------:R-:W-:Y:S01]  /*1750*/  @!P1 IMAD.IADD R5, R15, 0x1, R12 ;  /* 0x000000010f059824 */ /* 0x000fe200078e020c */
[----:B------:R-:W-:Y:S01]  /*1760*/  IADD3 R15, R8, 0x30, RZ ;  /* 0x00000030080f7810 */ /* 0x000fe20007ffe0ff */
[----:B------:R-:W-:Y:S01]  /*1770*/  IMAD.X R29, R11, 0x1, R2, P5 ;  /* 0x000000010b1d7824 */ /* 0x000fe200028e0602 */
[----:B------:R-:W-:Y:S01]  /*1780*/  LEA.HI R14, R133, R128, RZ, 0x6 ;  /* 0x00000080850e7211 */ /* 0x000fe200078f30ff */
[----:B------:R-:W-:Y:S01]  /*1790*/  IMAD.WIDE R30, R31, 0x40, R8 ;  /* 0x000000401f1e7825 */ /* 0x000fe200078e0208 */
[----:B------:R-:W-:-:S02]  /*17a0*/  IADD3 R20, P1, R16, R20, RZ ;  /* 0x0000001410147210 */ /* 0x000fc40007f3e0ff */
[----:B------:R-:W-:Y:S01]  /*17b0*/  LOP3.LUT R16, R13, 0x38, R16, 0xf8, !PT ;  /* 0x000000380d107812 */ /* 0x000fe200078ef810 */
[----:B------:R-:W-:Y:S01]  /*17c0*/  IMAD.SHL.U32 R14, R14, 0x8, RZ ;  /* 0x000000080e0e7824 */ /* 0x000fe200078e00ff */
[----:B------:R-:W-:Y:S01]  /*17d0*/  ISETP.GE.AND P5, PT, R15, R167, PT ;  /* 0x000000a70f00720c */ /* 0x000fe20003fa6270 */
[C---:B------:R-:W-:Y:S01]  /*17e0*/  IMAD.X R21, R11.reuse, 0x1, R5, P1 ;  /* 0x000000010b157824 */ /* 0x040fe200008e0605 */
[----:B------:R-:W-:Y:S01]  /*17f0*/  SHF.R.S32.HI R12, RZ, 0x1f, R24 ;  /* 0x0000001fff0c7819 */ /* 0x000fe20000011418 */
[----:B------:R-:W-:Y:S01]  /*1800*/  IMAD.X R33, R11, 0x1, R0, P4 ;  /* 0x000000010b217824 */ /* 0x000fe200020e0600 */
[----:B------:R-:W-:Y:S01]  /*1810*/  SHF.R.U32.HI R13, RZ, 0x3, R13 ;  /* 0x00000003ff0d7819 */ /* 0x000fe2000001160d */
[----:B------:R-:W-:Y:S01]  /*1820*/  @!P6 IMAD R2, R31, c[0x0][0x190], RZ ;  /* 0x000064001f02ea24 */ /* 0x000fe200078e02ff */
[----:B------:R-:W-:Y:S01]  /*1830*/  @!P3 IADD3 R26, P1, R30, 0x10, RZ ;  /* 0x000000101e1ab810 */ /* 0x000fe20007f3e0ff */
[----:B------:R-:W-:Y:S01]  /*1840*/  IMAD R25, R12, c[0x0][0x1a8], RZ ;  /* 0x00006a000c197a24 */ /* 0x000fe200078e02ff */
[----:B------:R-:W-:Y:S01]  /*1850*/  LOP3.LUT R13, R16, R13, RZ, 0x3c, !PT ;  /* 0x0000000d100d7212 */ /* 0x000fe200078e3cff */
[C---:B------:R-:W-:Y:S01]  /*1860*/  @!P6 IMAD R2, R30.reuse, c[0x0][0x194], R2 ;  /* 0x000065001e02ea24 */ /* 0x040fe200078e0202 */
[----:B------:R-:W-:Y:S01]  /*1870*/  @!P2 IADD3 R11, P4, R30, 0x20, RZ ;  /* 0x000000201e0ba810 */ /* 0x000fe20007f9e0ff */
[----:B------:R-:W-:Y:S01]  /*1880*/  @!P3 IMAD.X R5, RZ, RZ, R31, P1 ;  /* 0x000000ffff05b224 */ /* 0x000fe200008e061f */
[----:B------:R-:W-:Y:S01]  /*1890*/  LOP3.LUT R173, R13, 0xfffffe00, R14, 0xf8, !PT ;  /* 0xfffffe000dad7812 */ /* 0x000fe200078ef80e */
[----:B------:R-:W-:Y:S01]  /*18a0*/  IMAD R13, R24, c[0x0][0x1ac], R25 ;  /* 0x00006b00180d7a24 */ /* 0x000fe200078e0219 */
[----:B------:R-:W-:Y:S01]  /*18b0*/  @!P5 IADD3 R0, P1, R30, 0x30, RZ ;  /* 0x000000301e00d810 */ /* 0x000fe20007f3e0ff */
[----:B------:R-:W-:Y:S01]  /*18c0*/  IMAD.WIDE.U32 R24, R24, c[0x0][0x1a8], R20 ;  /* 0x00006a0018187a25 */ /* 0x000fe200078e0014 */
[----:B------:R-:W-:-:S03]  /*18d0*/  LEA.HI R133, R133, R128, RZ, 0x5 ;  /* 0x0000008085857211 */ /* 0x000fc600078f28ff */
[----:B------:R-:W-:Y:S01]  /*18e0*/  IMAD.IADD R25, R25, 0x1, R13 ;  /* 0x0000000119197824 */ /* 0x000fe200078e020d */
[----:B------:R-:W-:Y:S01]  /*18f0*/  SHF.R.S32.HI R130, RZ, 0x5, R133 ;  /* 0x00000005ff827819 */ /* 0x000fe20000011485 */
[--C-:B------:R-:W-:Y:S01]  /*1900*/  @!P2 IMAD.X R16, RZ, RZ, R31.reuse, P4 ;  /* 0x000000ffff10a224 */ /* 0x100fe200020e061f */
[----:B------:R-:W-:Y:S01]  /*1910*/  IADD3 R14, P4, R8, R7, RZ ;  /* 0x00000007080e7210 */ /* 0x000fe20007f9e0ff */
[----:B------:R-:W-:Y:S01]  /*1920*/  @!P5 IMAD.X R13, RZ, RZ, R31, P1 ;  /* 0x000000ffff0dd224 */ /* 0x000fe200008e061f */
[----:B------:R-:W-:Y:S01]  /*1930*/  LOP3.LUT R133, R133, 0xffffffe0, RZ, 0xc0, !PT ;  /* 0xffffffe085857812 */ /* 0x000fe200078ec0ff */
[----:B------:R-:W-:Y:S02]  /*1940*/  @!P3 IMAD R5, R5, c[0x0][0x190], RZ ;  /* 0x000064000505ba24 */ /* 0x000fe400078e02ff */
[----:B------:R-:W-:-:S04]  /*1950*/  @!P6 IMAD.WIDE.U32 R30, R30, c[0x0][0x190], R24 ;  /* 0x000064001e1eea25 */ /* 0x000fc800078e0018 */
[----:B------:R-:W-:Y:S02]  /*1960*/  @!P3 IMAD.MOV.U32 R20, RZ, RZ, R24 ;  /* 0x000000ffff14b224 */ /* 0x000fe400078e0018 */
[----:B------:R-:W-:Y:S02]  /*1970*/  @!P3 IMAD.MOV.U32 R21, RZ, RZ, R25 ;  /* 0x000000ffff15b224 */ /* 0x000fe400078e0019 */
[C---:B------:R-:W-:Y:S02]  /*1980*/  @!P3 IMAD R5, R26.reuse, c[0x0][0x194], R5 ;  /* 0x000065001a05ba24 */ /* 0x040fe400078e0205 */
[----:B------:R-:W-:Y:S01]  /*1990*/  @!P3 IMAD.WIDE.U32 R26, R26, c[0x0][0x190], R20 ;  /* 0x000064001a1aba25 */ /* 0x000fe200078e0014 */
[----:B------:R-:W-:-:S03]  /*19a0*/  @!P6 LEA R20, P1, R30, c[0x0][0x160], 0x1 ;  /* 0x000058001e14ea11 */ /* 0x000fc600078208ff */
[----:B------:R-:W-:Y:S02]  /*19b0*/  @!P6 IMAD.IADD R2, R31, 0x1, R2 ;  /* 0x000000011f02e824 */ /* 0x000fe400078e0202 */
[----:B------:R-:W-:Y:S02]  /*19c0*/  IMAD R123, R9, c[0x0][0x198], RZ ;  /* 0x00006600097b7a24 */ /* 0x000fe400078e02ff */
[----:B------:R-:W-:Y:S01]  /*19d0*/  IMAD.WIDE.U32 R32, R8, c[0x0][0x198], R32 ;  /* 0x0000660008207a25 */ /* 0x000fe200078e0020 */
[----:B------:R-:W-:-:S03]  /*19e0*/  @!P6 LEA.HI.X R21, R30, c[0x0][0x164], R2, 0x1, P1 ;  /* 0x000059001e15ea11 */ /* 0x000fc600008f0c02 */
[----:B------:R-:W-:Y:S02]  /*19f0*/  @!P2 IMAD R16, R16, c[0x0][0x190], RZ ;  /* 0x000064001010aa24 */ /* 0x000fe400078e02ff */
[----:B------:R-:W-:Y:S02]  /*1a00*/  @!P2 IMAD.MOV.U32 R30, RZ, RZ, R24 ;  /* 0x000000ffff1ea224 */ /* 0x000fe400078e0018 */
[----:B------:R-:W-:Y:S02]  /*1a10*/  @!P2 IMAD.MOV.U32 R31, RZ, RZ, R25 ;  /* 0x000000ffff1fa224 */ /* 0x000fe400078e0019 */
[----:B------:R-:W-:Y:S02]  /*1a20*/  IMAD R123, R8, c[0x0][0x19c], R123 ;  /* 0x00006700087b7a24 */ /* 0x000fe400078e027b */
[----:B------:R-:W-:Y:S01]  /*1a30*/  IMAD.MOV.U32 R122, RZ, RZ, R32 ;  /* 0x000000ffff7a7224 */ /* 0x000fe200078e0020 */
[----:B------:R-:W-:Y:S01]  /*1a40*/  @!P3 LEA R32, P1, R26, c[0x0][0x160], 0x1 ;  /* 0x000058001a20ba11 */ /* 0x000fe200078208ff */
[----:B------:R-:W-:-:S02]  /*1a50*/  @!P3 IMAD.IADD R5, R27, 0x1, R5 ;  /* 0x000000011b05b824 */ /* 0x000fc400078e0205 */
[----:B------:R-:W-:Y:S01]  /*1a60*/  IMAD.X R12, R9, 0x1, R3, P4 ;  /* 0x00000001090c7824 */ /* 0x000fe200020e0603 */
[----:B------:R-:W-:Y:S01]  /*1a70*/  IADD3 R9, R8, 0x60, RZ ;  /* 0x0000006008097810 */ /* 0x000fe20007ffe0ff */
[----:B------:R-:W-:Y:S02]  /*1a80*/  IMAD.SHL.U32 R7, R172, 0x80, RZ ;  /* 0x00000080ac077824 */ /* 0x000fe400078e00ff */
[C---:B------:R-:W-:Y:S02]  /*1a90*/  @!P2 IMAD R3, R11.reuse, c[0x0][0x194], R16 ;  /* 0x000065000b03aa24 */ /* 0x040fe400078e0210 */
[----:B------:R-:W-:Y:S01]  /*1aa0*/  @!P2 IMAD.WIDE.U32 R30, R11, c[0x0][0x190], R30 ;  /* 0x000064000b1eaa25 */ /* 0x000fe200078e001e */
[----:B------:R-:W-:-:S03]  /*1ab0*/  IADD3 R11, R8, 0x50, RZ ;  /* 0x00000050080b7810 */ /* 0x000fc60007ffe0ff */
[----:B------:R-:W-:Y:S01]  /*1ac0*/  IMAD.IADD R123, R33, 0x1, R123 ;  /* 0x00000001217b7824 */ /* 0x000fe200078e027b */
[----:B------:R-:W-:Y:S01]  /*1ad0*/  @!P3 LEA.HI.X R33, R26, c[0x0][0x164], R5, 0x1, P1 ;  /* 0x000059001a21ba11 */ /* 0x000fe200008f0c05 */
[----:B------:R-:W-:Y:S01]  /*1ae0*/  @!P5 IMAD R13, R13, c[0x0][0x190], RZ ;  /* 0x000064000d0dda24 */ /* 0x000fe200078e02ff */
[----:B------:R-:W-:Y:S01]  /*1af0*/  @!P2 LEA R26, P1, R30, c[0x0][0x160], 0x1 ;  /* 0x000058001e1aaa11 */ /* 0x000fe200078208ff */
[----:B------:R-:W-:Y:S02]  /*1b00*/  IMAD.IADD R2, R4, 0x1, -R7 ;  /* 0x0000000104027824 */ /* 0x000fe400078e0a07 */
[----:B------:R-:W-:Y:S02]  /*1b10*/  @!P2 IMAD.IADD R5, R31, 0x1, R3 ;  /* 0x000000011f05a824 */ /* 0x000fe400078e0203 */
[----:B------:R-:W-:Y:S01]  /*1b20*/  IMAD.SHL.U32 R173, R173, 0x2, RZ ;  /* 0x00000002adad7824 */ /* 0x000fe200078e00ff */
[----:B------:R-:W-:Y:S01]  /*1b30*/  ISETP.GE.AND P4, PT, R23, R2, PT ;  /* 0x000000021700720c */ /* 0x000fe20003f86270 */
[----:B------:R-:W-:Y:S01]  /*1b40*/  @!P5 IMAD R3, R0, c[0x0][0x194], R13 ;  /* 0x000065000003da24 */ /* 0x000fe200078e020d */
[----:B------:R-:W-:Y:S01]  /*1b50*/  @!P2 LEA.HI.X R27, R30, c[0x0][0x164], R5, 0x1, P1 ;  /* 0x000059001e1baa11 */ /* 0x000fe200008f0c05 */
[----:B------:R-:W-:Y:S01]  /*1b60*/  @!P5 IMAD.WIDE.U32 R24, R0, c[0x0][0x190], R24 ;  /* 0x000064000018da25 */ /* 0x000fe200078e0018 */
[----:B------:R-:W-:Y:S01]  /*1b70*/  @!PT LDS RZ, [RZ] ;  /* 0x00000000fffff984 */ /* 0x000fe20000000800 */
[----:B------:R-:W-:Y:S01]  /*1b80*/  @!PT LDS RZ, [RZ] ;  /* 0x00000000fffff984 */ /* 0x000fe20000000800 */
[----:B------:R-:W-:Y:S01]  /*1b90*/  @!PT LDS RZ, [RZ] ;  /* 0x00000000fffff984 */ /* 0x000fe20000000800 */
[----:B------:R1:W-:Y:S01]  /*1ba0*/  @!P6 LDGSTS.E.BYPASS.LTC128B.128 [R173], [R20.64] ;  /* 0x0000000014adefae */ /* 0x0003e2000b901d4c */
[----:B------:R-:W-:-:S02]  /*1bb0*/  IADD3 R13, R8, 0x40, RZ ;  /* 0x00000040080d7810 */ /* 0x000fc40007ffe0ff */
[----:B------:R-:W-:Y:S01]  /*1bc0*/  @!P5 IMAD.IADD R5, R25, 0x1, R3 ;  /* 0x000000011905d824 */ /* 0x000fe200078e0203 */
[C---:B------:R-:W-:Y:S01]  /*1bd0*/  @!P5 LEA R36, P6, R24.reuse, c[0x0][0x160], 0x1 ;  /* 0x000058001824da11 */ /* 0x040fe200078c08ff */
[----:B------:R2:W-:Y:S01]  /*1be0*/  @!P3 LDGSTS.E.BYPASS.LTC128B.128 [R173+0x800], [R32.64] ;  /* 0x0080000020adbfae */ /* 0x0005e2000b901d4c */
[-C--:B------:R-:W-:Y:S01]  /*1bf0*/  ISETP.GE.AND P3, PT, R17, R2.reuse, PT ;  /* 0x000000021100720c */ /* 0x080fe20003f66270 */
[----:B------:R-:W-:Y:S01]  /*1c00*/  IMAD.MOV.U32 R0, RZ, RZ, c[0x0][0x19c] ;  /* 0x00006700ff007624 */ /* 0x000fe200078e00ff */
[----:B------:R-:W-:Y:S01]  /*1c10*/  @!P5 LEA.HI.X R37, R24, c[0x0][0x164], R5, 0x1, P6 ;  /* 0x000059001825da11 */ /* 0x000fe200030f0c05 */
[----:B------:R3:W-:Y:S01]  /*1c20*/  @!P2 LDGSTS.E.BYPASS.LTC128B.128 [R173+0x1000], [R26.64] ;  /* 0x010000001aadafae */ /* 0x0007e2000b901d4c */
[----:B------:R-:W-:Y:S01]  /*1c30*/  ISETP.GE.AND P6, PT, R8, R2, PT ;  /* 0x000000020800720c */ /* 0x000fe20003fc6270 */
[----:B------:R-:W-:Y:S01]  /*1c40*/  IMAD.SHL.U32 R18, R0, 0x20, RZ ;  /* 0x0000002000127824 */ /* 0x000fe200078e00ff */
[C---:B------:R-:W-:Y:S01]  /*1c50*/  @!P4 LEA R3, P1, R120.reuse, R122, 0x4 ;  /* 0x0000007a7803c211 */ /* 0x040fe200078220ff */
[----:B------:R4:W-:Y:S01]  /*1c60*/  @!P5 LDGSTS.E.BYPASS.LTC128B.128 [R173+0x1800], [R36.64] ;  /* 0x0180000024addfae */ /* 0x0009e2000b901d4c */
[----:B------:R-:W-:Y:S01]  /*1c70*/  ISETP.GE.AND P2, PT, R15, R2, PT ;  /* 0x000000020f00720c */ /* 0x000fe20003f46270 */
[----:B------:R-:W-:Y:S01]  /*1c80*/  IMAD.WIDE.U32 R28, R19, c[0x0][0x1b8], R28 ;  /* 0x00006e00131c7a25 */ /* 0x000fe200078e001c */
[----:B------:R-:W-:-:S02]  /*1c90*/  @!P4 LEA.HI.X R16, R120, R123, R0, 0x4, P1 ;  /* 0x0000007b7810c211 */ /* 0x000fc400008f2400 */
[----:B------:R-:W-:Y:S01]  /*1ca0*/  @!P4 LEA R34, P1, R3, c[0x0][0x168], 0x1 ;  /* 0x00005a000322ca11 */ /* 0x000fe200078208ff */
[----:B------:R-:W-:Y:S02]  /*1cb0*/  IMAD.IADD R29, R29, 0x1, R10 ;  /* 0x000000011d1d7824 */ /* 0x000fe400078e020a */
[----:B------:R-:W-:Y:S01]  /*1cc0*/  IMAD.SHL.U32 R10, R76, 0x40, RZ ;  /* 0x000000404c0a7824 */ /* 0x000fe200078e00ff */
[----:B------:R-:W-:Y:S01]  /*1cd0*/  @!P4 LEA.HI.X R35, R3, c[0x0][0x16c], R16, 0x1, P1 ;  /* 0x00005b000323ca11 */ /* 0x000fe200008f0c10 */
[----:B------:R-:W-:Y:S01]  /*1ce0*/  IMAD.WIDE.U32 R28, R14, c[0x0][0x1a0], R28 ;  /* 0x000068000e1c7a25 */ /* 0x000fe200078e001c */
[----:B------:R-:W-:Y:S02]  /*1cf0*/  @!P6 LEA R24, P5, R122, c[0x0][0x168], 0x1 ;  /* 0x00005a007a18ea11 */ /* 0x000fe400078a08ff */
[----:B------:R-:W-:Y:S01]  /*1d00*/  LOP3.LUT R10, R10, 0x1c0, RZ, 0xc0, !PT ;  /* 0x000001c00a0a7812 */ /* 0x000fe200078ec0ff */
[----:B-1----:R-:W-:Y:S01]  /*1d10*/  IMAD.WIDE.U32 R20, R120, 0x20, RZ ;  /* 0x0000002078147825 */ /* 0x002fe200078e00ff */
[----:B------:R-:W-:-:S02]  /*1d20*/  @!P6 LEA.HI.X R25, R122, c[0x0][0x16c], R123, 0x1, P5 ;  /* 0x00005b007a19ea11 */ /* 0x000fc400028f0c7b */
[----:B------:R-:W-:Y:S01]  /*1d30*/  ISETP.GE.AND P5, PT, R11, R2, PT ;  /* 0x000000020b00720c */ /* 0x000fe20003fa6270 */
[----:B------:R-:W-:Y:S01]  /*1d40*/  IMAD.IADD R133, R128, 0x1, -R133 ;  /* 0x0000000180857824 */ /* 0x000fe200078e0a85 */
[----:B------:R-:W-:Y:S01]  /*1d50*/  @!P3 IADD3 R16, P1, R122, R20, RZ ;  /* 0x000000147a10b210 */ /* 0x000fe20007f3e0ff */
[----:B------:R1:W-:Y:S01]  /*1d60*/  @!P6 LDGSTS.E.BYPASS.LTC128B.128 [R173+0x2000], [R24.64] ;  /* 0x0200000018adefae */ /* 0x0003e2000b901d4c */
[-C--:B------:R-:W-:Y:S02]  /*1d70*/  ISETP.GE.AND P6, PT, R13, R2.reuse, PT ;  /* 0x000000020d00720c */ /* 0x080fe40003fc6270 */
[----:B------:R-:W-:Y:S01]  /*1d80*/  @!P3 IADD3.X R3, R123, R21, R18, P1, !PT ;  /* 0x000000157b03b210 */ /* 0x000fe20000ffe412 */
[----:B------:R-:W-:Y:S01]  /*1d90*/  @!P2 IMAD.WIDE.U32 R20, R120, 0x30, R122 ;  /* 0x000000307814a825 */ /* 0x000fe200078e007a */
[----:B------:R-:W-:Y:S01]  /*1da0*/  @!P3 LEA R30, P1, R16, c[0x0][0x168], 0x1 ;  /* 0x00005a00101eba11 */ /* 0x000fe200078208ff */
[----:B------:R2:W-:Y:S01]  /*1db0*/  @!P4 LDGSTS.E.BYPASS.LTC128B.128 [R173+0x2800], [R34.64] ;  /* 0x0280000022adcfae */ /* 0x0005e2000b901d4c */
[----:B------:R-:W-:-:S02]  /*1dc0*/  ISETP.GE.AND P4, PT, R9, R2, PT ;  /* 0x000000020900720c */ /* 0x000fc40003f86270 */
[----:B------:R-:W-:Y:S01]  /*1dd0*/  @!P3 LEA.HI.X R31, R16, c[0x0][0x16c], R3, 0x1, P1 ;  /* 0x00005b00101fba11 */ /* 0x000fe200008f0c03 */
[----:B------:R-:W-:Y:S01]  /*1de0*/  @!P2 IMAD R3, R0, 0x30, RZ ;  /* 0x000000300003a824 */ /* 0x000fe200078e02ff */
[----:B---3--:R-:W-:Y:S01]  /*1df0*/  @!P2 LEA R26, P1, R20, c[0x0][0x168], 0x1 ;  /* 0x00005a00141aaa11 */ /* 0x008fe200078208ff */
[----:B------:R-:W-:Y:S02]  /*1e00*/  @!P5 IMAD R5, R0, 0x50, RZ ;  /* 0x000000500005d824 */ /* 0x000fe400078e02ff */
[----:B------:R-:W-:Y:S01]  /*1e10*/  @!P2 IMAD.IADD R3, R21, 0x1, R3 ;  /* 0x000000011503a824 */ /* 0x000fe200078e0203 */
[----:B------:R3:W-:Y:S04]  /*1e20*/  @!P3 LDGSTS.E.BYPASS.LTC128B.128 [R173+0x3000], [R30.64] ;  /* 0x030000001eadbfae */ /* 0x0007e8000b901d4c */
[----:B------:R-:W-:-:S02]  /*1e30*/  @!P2 LEA.HI.X R27, R20, c[0x0][0x16c], R3, 0x1, P1 ;  /* 0x00005b00141baa11 */ /* 0x000fc400008f0c03 */
[----:B------:R-:W-:Y:S02]  /*1e40*/  IADD3 R3, R8, 0x70, RZ ;  /* 0x0000007008037810 */ /* 0x000fe40007ffe0ff */
[C---:B------:R-:W-:Y:S01]  /*1e50*/  @!P6 LEA R21, P1, R120.reuse, R122, 0x6 ;  /* 0x0000007a7815e211 */ /* 0x040fe200078230ff */
[----:B------:R4:W-:Y:S01]  /*1e60*/  @!P2 LDGSTS.E.BYPASS.LTC128B.128 [R173+0x3800], [R26.64] ;  /* 0x038000001aadafae */ /* 0x0009e2000b901d4c */
[----:B------:R-:W-:Y:S02]  /*1e70*/  ISETP.GE.AND P3, PT, R3, R2, PT ;  /* 0x000000020300720c */ /* 0x000fe40003f66270 */
[C---:B------:R-:W-:Y:S01]  /*1e80*/  @!P6 LEA.HI.X R16, R120.reuse, R123, R0, 0x6, P1 ;  /* 0x0000007b7810e211 */ /* 0x040fe200008f3400 */
[----:B-1----:R-:W-:Y:S01]  /*1e90*/  @!P5 IMAD.WIDE.U32 R24, R120, 0x50, R122 ;  /* 0x000000507818d825 */ /* 0x002fe200078e007a */
[----:B------:R-:W-:-:S03]  /*1ea0*/  @!P6 LEA R20, P1, R21, c[0x0][0x168], 0x1 ;  /* 0x00005a001514ea11 */ /* 0x000fc600078208ff */
[----:B------:R-:W-:Y:S01]  /*1eb0*/  @!P5 IMAD.IADD R5, R25, 0x1, R5 ;  /* 0x000000011905d824 */ /* 0x000fe200078e0205 */
[----:B------:R-:W-:Y:S02]  /*1ec0*/  @!P6 LEA.HI.X R21, R21, c[0x0][0x16c], R16, 0x1, P1 ;  /* 0x00005b001515ea11 */ /* 0x000fe400008f0c10 */
[----:B------:R-:W-:-:S03]  /*1ed0*/  @!P5 LEA R18, P1, R24, c[0x0][0x168], 0x1 ;  /* 0x00005a001812da11 */ /* 0x000fc600078208ff */
[----:B------:R1:W-:Y:S01]  /*1ee0*/  @!P6 LDGSTS.E.BYPASS.LTC128B.128 [R173+0x4000], [R20.64] ;  /* 0x0400000014adefae */ /* 0x0003e2000b901d4c */
[----:B------:R-:W-:Y:S01]  /*1ef0*/  @!P5 LEA.HI.X R19, R24, c[0x0][0x16c], R5, 0x1, P1 ;  /* 0x00005b001813da11 */ /* 0x000fe200008f0c05 */
[----:B------:R-:W-:Y:S01]  /*1f00*/  @!P4 IMAD R5, R0, 0x60, RZ ;  /* 0x000000600005c824 */ /* 0x000fe200078e02ff */
[-C--:B------:R-:W-:Y:S01]  /*1f10*/  ISETP.GE.AND P6, PT, R15, R2.reuse, PT ;  /* 0x000000020f00720c */ /* 0x080fe20003fc6270 */
[--C-:B---3--:R-:W-:Y:S02]  /*1f20*/  @!P4 IMAD.WIDE.U32 R30, R120, 0x60, R122.reuse ;  /* 0x00000060781ec825 */ /* 0x108fe400078e007a */
[----:B------:R3:W-:Y:S01]  /*1f30*/  @!P5 LDGSTS.E.BYPASS.LTC128B.128 [R173+0x4800], [R18.64] ;  /* 0x0480000012addfae */ /* 0x0007e2000b901d4c */
[----:B------:R-:W-:Y:S01]  /*1f40*/  ISETP.GE.AND P5, PT, R13, R2, PT ;  /* 0x000000020d00720c */ /* 0x000fe20003fa6270 */
[----:B------:R-:W-:Y:S01]  /*1f50*/  @!P3 IMAD R0, R0, 0x70, RZ ;  /* 0x000000700000b824 */ /* 0x000fe200078e02ff */
[----:B--2---:R-:W-:Y:S01]  /*1f60*/  @!P4 LEA R32, P2, R30, c[0x0][0x168], 0x1 ;  /* 0x00005a001e20ca11 */ /* 0x004fe200078408ff */
[----:B------:R-:W-:Y:S01]  /*1f70*/  @!P3 IMAD.WIDE.U32 R24, R120, 0x70, R122 ;  /* 0x000000707818b825 */ /* 0x000fe200078e007a */
[----:B------:R-:W-:-:S02]  /*1f80*/  LOP3.LUT R13, R168, 0xfffffff0, RZ, 0xc0, !PT ;  /* 0xfffffff0a80d7812 */ /* 0x000fc400078ec0ff */
[----:B------:R-:W-:Y:S01]  /*1f90*/  SHF.R.S32.HI R168, RZ, 0x4, R168 ;  /* 0x00000004ffa87819 */ /* 0x000fe200000114a8 */
[----:B------:R-:W-:Y:S01]  /*1fa0*/  @!P4 IMAD.IADD R5, R31, 0x1, R5 ;  /* 0x000000011f05c824 */ /* 0x000fe200078e0205 */
[----:B------:R-:W-:Y:S01]  /*1fb0*/  @!P3 LEA R22, P1, R24, c[0x0][0x168], 0x1 ;  /* 0x00005a001816ba11 */ /* 0x000fe200078208ff */
[----:B------:R-:W-:Y:S02]  /*1fc0*/  @!P3 IMAD.IADD R0, R25, 0x1, R0 ;  /* 0x000000011900b824 */ /* 0x000fe400078e0200 */
[----:B------:R-:W-:Y:S01]  /*1fd0*/  IMAD.IADD R174, R128, 0x1, -R13 ;  /* 0x0000000180ae7824 */ /* 0x000fe200078e0a0d */
[----:B------:R-:W-:Y:S01]  /*1fe0*/  @!P4 LEA.HI.X R33, R30, c[0x0][0x16c], R5, 0x1, P2 ;  /* 0x00005b001e21ca11 */ /* 0x000fe200010f0c05 */
[----:B------:R-:W-:Y:S01]  /*1ff0*/  IMAD R5, R12, c[0x0][0x1a0], RZ ;  /* 0x000068000c057a24 */ /* 0x000fe200078e02ff */
[-C--:B------:R-:W-:Y:S02]  /*2000*/  ISETP.GE.AND P2, PT, R23, R2.reuse, PT ;  /* 0x000000021700720c */ /* 0x080fe40003f46270 */
[----:B------:R-:W-:Y:S01]  /*2010*/  @!P3 LEA.HI.X R23, R24, c[0x0][0x16c], R0, 0x1, P1 ;  /* 0x00005b001817ba11 */ /* 0x000fe200008f0c00 */
[----:B------:R2:W-:Y:S01]  /*2020*/  @!P4 LDGSTS.E.BYPASS.LTC128B.128 [R173+0x5000], [R32.64] ;  /* 0x0500000020adcfae */ /* 0x0005e2000b901d4c */
[----:B------:R-:W-:Y:S01]  /*2030*/  IMAD R171, R14, c[0x0][0x1a4], R5 ;  /* 0x000069000eab7a24 */ /* 0x000fe200078e0205 */
[-C--:B------:R-:W-:Y:S01]  /*2040*/  ISETP.GE.AND P4, PT, R8, R2.reuse, PT ;  /* 0x000000020800720c */ /* 0x080fe20003f86270 */
[----:B------:R-:W-:Y:S01]  /*2050*/  IMAD.MOV.U32 R5, RZ, RZ, 0x20 ;  /* 0x00000020ff057424 */ /* 0x000fe200078e00ff */
[----:B------:R1:W-:Y:S01]  /*2060*/  @!P3 LDGSTS.E.BYPASS.LTC128B.128 [R173+0x5800], [R22.64] ;  /* 0x0580000016adbfae */ /* 0x0003e2000b901d4c */
[----:B------:R-:W-:Y:S01]  /*2070*/  ISETP.GE.AND P1, PT, R17, R2, PT ;  /* 0x000000021100720c */ /* 0x000fe20003f26270 */
[----:B------:R-:W-:Y:S01]  /*2080*/  IMAD.IADD R171, R29, 0x1, R171 ;  /* 0x000000011dab7824 */ /* 0x000fe200078e02ab */
[----:B------:R-:W-:Y:S01]  /*2090*/  LEA R170, P3, R28, c[0x0][0x170], 0x1 ;  /* 0x00005c001caa7a11 */ /* 0x000fe200078608ff */
[----:B------:R-:W0:Y:S01]  /*20a0*/  LDGDEPBAR ;  /* 0x00000000000079af */ /* 0x000e220000000000 */
[----:B---3--:R-:W-:Y:S01]  /*20b0*/  IMAD.WIDE.U32 R18, R5, c[0x0][0x1a0], RZ ;  /* 0x0000680005127a25 */ /* 0x008fe200078e00ff */
[----:B------:R-:W-:-:S02]  /*20c0*/  SHF.R.S32.HI R13, RZ, 0x1f, R174 ;  /* 0x0000001fff0d7819 */ /* 0x000fc400000114ae */
[----:B------:R-:W-:Y:S01]  /*20d0*/  LEA.HI.X R171, R28, c[0x0][0x174], R171, 0x1, P3 ;  /* 0x00005d001cab7a11 */ /* 0x000fe200018f0cab */
[----:B------:R-:W-:Y:S01]  /*20e0*/  IMAD R0, R5, c[0x0][0x1a4], RZ ;  /* 0x0000690005007a24 */ /* 0x000fe200078e02ff */
[----:B------:R-:W-:Y:S02]  /*20f0*/  @!P2 IADD3 R14, P3, R170, R18, RZ ;  /* 0x00000012aa0ea210 */ /* 0x000fe40007f7e0ff */
[----:B------:R-:W-:Y:S02]  /*2100*/  LEA.HI R12, R168, R168, RZ, 0x1 ;  /* 0x000000a8a80c7211 */ /* 0x000fe400078f08ff */
[----:B------:R-:W-:Y:S01]  /*2110*/  @!P2 IADD3.X R15, R171, R19, R0, P3, !PT ;  /* 0x00000013ab0fa210 */ /* 0x000fe20001ffe400 */
[----:B------:R-:W-:Y:S01]  /*2120*/  @!P1 IMAD.MOV.U32 R0, RZ, RZ, c[0x0][0x1a4] ;  /* 0x00006900ff009624 */ /* 0x000fe200078e00ff */
[----:B------:R-:W-:Y:S01]  /*2130*/  ISETP.GE.AND P3, PT, R9, R2, PT ;  /* 0x000000020900720c */ /* 0x000fe20003f66270 */
[----:B------:R-:W-:Y:S01]  /*2140*/  IMAD.SHL.U32 R9, R8, 0x8, RZ ;  /* 0x0000000808097824 */ /* 0x000fe200078e00ff */
[----:B------:R-:W-:-:S02]  /*2150*/  LEA.HI R8, R13, R174, RZ, 0x3 ;  /* 0x000000ae0d087211 */ /* 0x000fc400078f18ff */
[----:B------:R-:W-:Y:S01]  /*2160*/  LOP3.LUT R165, R12, 0xfffffffe, RZ, 0xc0, !PT ;  /* 0xfffffffe0ca57812 */ /* 0x000fe200078ec0ff */
[----:B------:R-:W-:Y:S01]  /*2170*/  @!P5 IMAD.MOV.U32 R12, RZ, RZ, c[0x0][0x1a4] ;  /* 0x00006900ff0cd624 */ /* 0x000fe200078e00ff */
[C---:B------:R-:W-:Y:S01]  /*2180*/  LOP3.LUT R13, R8.reuse, 0xfffffff8, RZ, 0xc0, !PT ;  /* 0xfffffff8080d7812 */ /* 0x040fe200078ec0ff */
[----:B------:R-:W-:Y:S01]  /*2190*/  IMAD.SHL.U32 R129, R8, 0x40, RZ ;  /* 0x0000004008817824 */ /* 0x000fe200078e00ff */
[----:B------:R-:W-:Y:S01]  /*21a0*/  LOP3.LUT R9, R10, 0x8, R9, 0xf8, !PT ;  /* 0x000000080a097812 */ /* 0x000fe200078ef809 */
[----:B------:R-:W-:Y:S02]  /*21b0*/  IMAD.IADD R165, R168, 0x1, -R165 ;  /* 0x00000001a8a57824 */ /* 0x000fe400078e0aa5 */
[----:B-1----:R-:W-:Y:S01]  /*21c0*/  @!P6 IMAD.MOV.U32 R22, RZ, RZ, c[0x0][0x1a0] ;  /* 0x00006800ff16e624 */ /* 0x002fe200078e00ff */
[----:B------:R-:W-:-:S04]  /*21d0*/  DEPBAR.LE SB0, 0x0 ;  /* 0x000080000000791a */ /* 0x000fc80000000000 */
[----:B------:R-:W-:Y:S01]  /*21e0*/  BAR.SYNC.DEFER_BLOCKING 0x0 ;  /* 0x0000000000007b1d */ /* 0x000fe20000010000 */
[----:B------:R-:W-:Y:S01]  /*21f0*/  @!P6 IMAD.WIDE.U32 R22, R22, 0x60, R170 ;  /* 0x000000601616e825 */ /* 0x000fe200078e00aa */
[----:B------:R-:W-:-:S04]  /*2200*/  LOP3.LUT R129, R129, 0xfffffe00, RZ, 0xc0, !PT ;  /* 0xfffffe0081817812 */ /* 0x000fc800078ec0ff */
        /* <DEDUP_REMOVED lines=15> */
[----:B------:R-:W-:Y:S01]  /*2300*/  IMAD.IADD R0, R174, 0x1, -R13 ;  /* 0x00000001ae007824 */ /* 0x000fe200078e0a0d */
[----:B------:R-:W-:Y:S01]  /*2310*/  ISETP.GE.AND P2, PT, R3, R2, PT ;  /* 0x000000020300720c */ /* 0x000fe20003f46270 */
[----:B------:R-:W-:Y:S02]  /*2320*/  @!P5 IMAD.MOV.U32 R3, RZ, RZ, c[0x0][0x1a0] ;  /* 0x00006800ff03d624 */ /* 0x000fe400078e00ff */
[----:B------:R-:W-:Y:S01]  /*2330*/  @!PT LDS RZ, [RZ] ;  /* 0x00000000fffff984 */ /* 0x000fe20000000800 */
[----:B------:R-:W-:Y:S01]  /*2340*/  @!PT LDS RZ, [RZ] ;  /* 0x00000000fffff984 */ /* 0x000fe20000000800 */
[----:B------:R-:W-:Y:S01]  /*2350*/  @!PT LDS RZ, [RZ] ;  /* 0x00000000fffff984 */ /* 0x000fe20000000800 */
[----:B------:R1:W-:Y:S01]  /*2360*/  @!P1 LDGSTS.E.BYPASS.LTC128B.128 [R173+0x7000], [R16.64] ;  /* 0x0700000010ad9fae */ /* 0x0003e2000b901d4c */
[----:B------:R-:W-:Y:S02]  /*2370*/  @!P4 IMAD.MOV.U32 R18, RZ, RZ, c[0x0][0x1a0] ;  /* 0x00006800ff12c624 */ /* 0x000fe400078e00ff */
[----:B------:R-:W-:Y:S01]  /*2380*/  @!P4 IMAD.MOV.U32 R13, RZ, RZ, c[0x0][0x1a4] ;  /* 0x00006900ff0dc624 */ /* 0x000fe200078e00ff */
[----:B------:R-:W-:Y:S01]  /*2390*/  @P6 STS.128 [R173+0x7800], RZ ;  /* 0x007800ffad006388 */ /* 0x000fe20000000c00 */
[----:B------:R-:W-:-:S04]  /*23a0*/  @!P4 IMAD.WIDE.U32 R18, R18, 0xa0, R170 ;  /* 0x000000a01212c825 */ /* 0x000fc800078e00aa */
[----:B------:R-:W-:Y:S01]  /*23b0*/  @!P4 IMAD R13, R13, 0xa0, RZ ;  /* 0x000000a00d0dc824 */ /* 0x000fe200078e02ff */
[----:B---3--:R-:W-:Y:S01]  /*23c0*/  SHF.R.U32.HI R14, RZ, 0x3, R10 ;  /* 0x00000003ff0e7819 */ /* 0x008fe2000001160a */
[----:B------:R-:W-:-:S03]  /*23d0*/  IMAD.SHL.U32 R10, R0, 0x40, RZ ;  /* 0x00000040000a7824 */ /* 0x000fc600078e00ff */
[----:B------:R-:W-:Y:S01]  /*23e0*/  LOP3.LUT R14, R9, R14, RZ, 0x3c, !PT ;  /* 0x0000000e090e7212 */ /* 0x000fe200078e3cff */
[----:B------:R-:W-:Y:S01]  /*23f0*/  IMAD.SHL.U32 R9, R165, 0x8, RZ ;  /* 0x00000008a5097824 */ /* 0x000fe200078e00ff */
[----:B------:R-:W-:-:S03]  /*2400*/  LOP3.LUT R10, R10, 0x1c0, RZ, 0xc0, !PT ;  /* 0x000001c00a0a7812 */ /* 0x000fc600078ec0ff */
[----:B------:R-:W-:Y:S01]  /*2410*/  IMAD R165, R165, 0x200, R14 ;  /* 0x00000200a5a57824 */ /* 0x000fe200078e020e */
[----:B------:R-:W-:Y:S01]  /*2420*/  LOP3.LUT R9, R10, 0x8, R9, 0xf8, !PT ;  /* 0x000000080a097812 */ /* 0x000fe200078ef809 */
[----:B------:R-:W-:Y:S01]  /*2430*/  @!P6 IMAD.MOV.U32 R14, RZ, RZ, c[0x0][0x1a4] ;  /* 0x00006900ff0ee624 */ /* 0x000fe200078e00ff */
[----:B------:R-:W-:Y:S01]  /*2440*/  SHF.R.U32.HI R2, RZ, 0x3, R10 ;  /* 0x00000003ff027819 */ /* 0x000fe2000001160a */
[----:B-1----:R-:W-:Y:S01]  /*2450*/  @!P3 IMAD.MOV.U32 R16, RZ, RZ, c[0x0][0x1a0] ;  /* 0x00006800ff10b624 */ /* 0x002fe200078e00ff */
[----:B------:R-:W-:Y:S01]  /*2460*/  @!P5 LEA R10, P1, R3, R170, 0x7 ;  /* 0x000000aa030ad211 */ /* 0x000fe200078238ff */
[----:B------:R-:W-:Y:S01]  /*2470*/  @!P6 IMAD R14, R14, 0x60, RZ ;  /* 0x000000600e0ee824 */ /* 0x000fe200078e02ff */
[----:B------:R-:W-:Y:S01]  /*2480*/  LOP3.LUT R2, R9, R2, RZ, 0x3c, !PT ;  /* 0x0000000209027212 */ /* 0x000fe200078e3cff */
[----:B------:R-:W-:Y:S01]  /*2490*/  @!P2 IMAD.MOV.U32 R9, RZ, RZ, c[0x0][0x1a0] ;  /* 0x00006800ff09a624 */ /* 0x000fe200078e00ff */
[----:B------:R-:W-:Y:S01]  /*24a0*/  @!P5 LEA.HI.X R11, R3, R171, R12, 0x7, P1 ;  /* 0x000000ab030bd211 */ /* 0x000fe200008f3c0c */
[----:B------:R-:W-:-:S02]  /*24b0*/  @!P2 IMAD.MOV.U32 R3, RZ, RZ, c[0x0][0x1a4] ;  /* 0x00006900ff03a624 */ /* 0x000fc400078e00ff */
[----:B------:R-:W-:-:S04]  /*24c0*/  @!P2 IMAD.WIDE.U32 R20, R9, 0xe0, R170 ;  /* 0x000000e00914a825 */ /* 0x000fc800078e00aa */
[----:B------:R-:W-:Y:S02]  /*24d0*/  @!P2 IMAD R3, R3, 0xe0, RZ ;  /* 0x000000e00303a824 */ /* 0x000fe400078e02ff */
[----:B------:R-:W-:Y:S02]  /*24e0*/  @!P3 IMAD.MOV.U32 R12, RZ, RZ, c[0x0][0x1a4] ;  /* 0x00006900ff0cb624 */ /* 0x000fe400078e00ff */
[----:B------:R-:W-:Y:S02]  /*24f0*/  @!P6 IMAD.IADD R15, R23, 0x1, R14 ;  /* 0x00000001170fe824 */ /* 0x000fe400078e020e */
[----:B------:R-:W-:Y:S02]  /*2500*/  @!P6 IMAD.MOV.U32 R14, RZ, RZ, R22 ;  /* 0x000000ffff0ee224 */ /* 0x000fe400078e0016 */
[----:B--2---:R-:W-:Y:S02]  /*2510*/  @!P2 IMAD.IADD R33, R21, 0x1, R3 ;  /* 0x000000011521a824 */ /* 0x004fe400078e0203 */
[----:B------:R-:W-:Y:S01]  /*2520*/  @!P3 IMAD.WIDE.U32 R16, R16, 0xc0, R170 ;  /* 0x000000c01010b825 */ /* 0x000fe200078e00aa */
[----:B------:R-:W-:Y:S01]  /*2530*/  @!PT LDS RZ, [RZ] ;  /* 0x00000000fffff984 */ /* 0x000fe20000000800 */
[----:B------:R-:W-:Y:S01]  /*2540*/  @!PT LDS RZ, [RZ] ;  /* 0x00000000fffff984 */ /* 0x000fe20000000800 */
[----:B------:R-:W-:Y:S01]  /*2550*/  @!PT LDS RZ, [RZ] ;  /* 0x00000000fffff984 */ /* 0x000fe20000000800 */
[----:B------:R1:W-:Y:S03]  /*2560*/  @!P6 LDGSTS.E.BYPASS.LTC128B.128 [R173+0x7800], [R14.64] ;  /* 0x078000000eadefae */ /* 0x0003e6000b901d4c */
[----:B------:R-:W-:Y:S01]  /*2570*/  @!P3 IMAD R12, R12, 0xc0, RZ ;  /* 0x000000c00c0cb824 */ /* 0x000fe200078e02ff */
[----:B------:R-:W-:Y:S01]  /*2580*/  @P5 STS.128 [R173+0x8000], RZ ;  /* 0x008000ffad005388 */ /* 0x000fe20000000c00 */
[----:B------:R-:W-:-:S02]  /*2590*/  IMAD R3, R130, 0x400, R129 ;  /* 0x0000040082037824 */ /* 0x000fc400078e0281 */
[----:B------:R-:W-:Y:S01]  /*25a0*/  @!P4 IMAD.IADD R23, R19, 0x1, R13 ;  /* 0x000000011317c824 */ /* 0x000fe200078e020d */
[----:B------:R-:W-:Y:S01]  /*25b0*/  @!PT LDS RZ, [RZ] ;  /* 0x00000000fffff984 */ /* 0x000fe20000000800 */
[----:B------:R-:W-:Y:S01]  /*25c0*/  @!PT LDS RZ, [RZ] ;  /* 0x00000000fffff984 */ /* 0x000fe20000000800 */
[----:B------:R-:W-:Y:S01]  /*25d0*/  @!PT LDS RZ, [RZ] ;  /* 0x00000000fffff984 */ /* 0x000fe20000000800 */
[----:B------:R2:W-:Y:S01]  /*25e0*/  @!P5 LDGSTS.E.BYPASS.LTC128B.128 [R173+0x8000], [R10.64] ;  /* 0x080000000aaddfae */ /* 0x0005e2000b901d4c */
[----:B------:R-:W-:Y:S02]  /*25f0*/  @!P4 IMAD.MOV.U32 R22, RZ, RZ, R18 ;  /* 0x000000ffff16c224 */ /* 0x000fe400078e0012 */
[----:B------:R-:W-:Y:S01]  /*2600*/  @!P3 IMAD.IADD R13, R17, 0x1, R12 ;  /* 0x00000001110db824 */ /* 0x000fe200078e020c */
[----:B------:R-:W-:Y:S01]  /*2610*/  @P4 STS.128 [R173+0x8800], RZ ;  /* 0x008800ffad004388 */ /* 0x000fe20000000c00 */
[----:B------:R-:W-:Y:S02]  /*2620*/  IMAD.IADD R166, R2, 0x1, R3 ;  /* 0x0000000102a67824 */ /* 0x000fe400078e0203 */
[----:B------:R-:W-:Y:S01]  /*2630*/  @!P3 IMAD.MOV.U32 R12, RZ, RZ, R16 ;  /* 0x000000ffff0cb224 */ /* 0x000fe200078e0010 */
[----:B------:R-:W-:Y:S01]  /*2640*/  @!PT LDS RZ, [RZ] ;  /* 0x00000000fffff984 */ /* 0x000fe20000000800 */
[----:B------:R-:W-:Y:S01]  /*2650*/  @!PT LDS RZ, [RZ] ;  /* 0x00000000fffff984 */ /* 0x000fe20000000800 */
[----:B------:R-:W-:Y:S01]  /*2660*/  @!PT LDS RZ, [RZ] ;  /* 0x00000000fffff984 */ /* 0x000fe20000000800 */
[----:B------:R3:W-:Y:S01]  /*2670*/  @!P4 LDGSTS.E.BYPASS.LTC128B.128 [R173+0x8800], [R22.64] ;  /* 0x0880000016adcfae */ /* 0x0007e2000b901d4c */
[----:B------:R-:W-:-:S02]  /*2680*/  @!P2 IMAD.MOV.U32 R32, RZ, RZ, R20 ;  /* 0x000000ffff20a224 */ /* 0x000fc400078e0014 */
[----:B------:R-:W-:Y:S01]  /*2690*/  IMAD.SHL.U32 R165, R165, 0x2, RZ ;  /* 0x00000002a5a57824 */ /* 0x000fe200078e00ff */
[----:B------:R-:W-:Y:S01]  /*26a0*/  @P3 STS.128 [R173+0x9000], RZ ;  /* 0x009000ffad003388 */ /* 0x000fe20000000c00 */
[----:B------:R-:W-:-:S03]  /*26b0*/  IMAD.SHL.U32 R166, R166, 0x2, RZ ;  /* 0x00000002a6a67824 */ /* 0x000fc600078e00ff */
        /* <DEDUP_REMOVED lines=13> */
[----:B----4-:R-:W-:Y:S02]  /*2790*/  LDSM.16.M88.4 R36, [R166] ;  /* 0x00000000a624783b */ /* 0x010fe40000000200 */
[----:B------:R-:W-:-:S02]  /*27a0*/  SEL R5, R5, 0xffffffe0, !P2 ;  /* 0xffffffe005057807 */ /* 0x000fc40005000000 */
[----:B------:R-:W4:Y:S01]  /*27b0*/  LDSM.16.M88.4 R24, [R165+0x2000] ;  /* 0x00200000a518783b */ /* 0x000f220000000200 */
[C---:B------:R-:W-:Y:S02]  /*27c0*/  SEL R3, R0.reuse, 0xfffffff0, !P1 ;  /* 0xfffffff000037807 */ /* 0x040fe40004800000 */
[----:B------:R-:W-:Y:S01]  /*27d0*/  SEL R0, R0, 0xfffffff0, !P3 ;  /* 0xfffffff000007807 */ /* 0x000fe20005800000 */
[----:B------:R-:W3:Y:S01]  /*27e0*/  LDSM.16.M88.4 R68, [R165+0x5800] ;  /* 0x00580000a544783b */ /* 0x000ee20000000200 */
[----:B------:R-:W-:Y:S01]  /*27f0*/  LOP3.LUT P1, RZ, R76, 0x4, RZ, 0xc0, !PT ;  /* 0x000000044cff7812 */ /* 0x000fe2000782c0ff */
[--C-:B------:R-:W-:Y:S01]  /*2800*/  IMAD R164, R3, 0x2, R166.reuse ;  /* 0x0000000203a47824 */ /* 0x100fe200078e02a6 */
[----:B------:R-:W-:Y:S01]  /*2810*/  ISETP.GT.AND P2, PT, R172, R169, PT ;  /* 0x000000a9ac00720c */ /* 0x000fe20003f44270 */
[----:B------:R-:W3:Y:S01]  /*2820*/  LDSM.16.M88.4 R16, [R165+0x2800] ;  /* 0x00280000a510783b */ /* 0x000ee20000000200 */
[----:B------:R-:W-:Y:S02]  /*2830*/  IMAD R159, R0, 0x2, R165 ;  /* 0x00000002009f7824 */ /* 0x000fe400078e02a5 */
[----:B------:R-:W-:Y:S01]  /*2840*/  IMAD R163, R5, 0x2, R166 ;  /* 0x0000000205a37824 */ /* 0x000fe200078e02a6 */
[----:B------:R-:W-:Y:S03]  /*2850*/  LDSM.16.M88.4 R72, [R164] ;  /* 0x00000000a448783b */ /* 0x000fe60000000200 */
[----:B------:R-:W-:Y:S01]  /*2860*/  IMAD R161, R3, 0x2, R163 ;  /* 0x0000000203a17824 */ /* 0x000fe200078e02a3 */
[----:B------:R-:W3:Y:S04]  /*2870*/  LDSM.16.M88.4 R64, [R159+0x2000] ;  /* 0x002000009f40783b */ /* 0x000ee80000000200 */
[----:B--2---:R-:W2:Y:S04]  /*2880*/  LDSM.16.M88.4 R8, [R165+0x3000] ;  /* 0x00300000a508783b */ /* 0x004ea80000000200 */
[----:B------:R-:W2:Y:S04]  /*2890*/  LDSM.16.M88.4 R84, [R165+0x3800] ;  /* 0x00380000a554783b */ /* 0x000ea80000000200 */
[----:B------:R-:W2:Y:S04]  /*28a0*/  LDSM.16.M88.4 R60, [R165+0x4000] ;  /* 0x00400000a53c783b */ /* 0x000ea80000000200 */
[----:B------:R-:W2:Y:S04]  /*28b0*/  LDSM.16.M88.4 R52, [R165+0x4800] ;  /* 0x00480000a534783b */ /* 0x000ea80000000200 */
[----:B------:R-:W2:Y:S01]  /*28c0*/  LDSM.16.M88.4 R44, [R165+0x5000] ;  /* 0x00500000a52c783b */ /* 0x000ea20000000200 */
[C---:B----4-:R-:W-:Y:S03]  /*28d0*/  HMMA.16816.F32 R28, R36.reuse, R24, RZ ;  /* 0x00000018241c723c */ /* 0x050fe600000018ff */
[----:B-1----:R-:W1:Y:S04]  /*28e0*/  LDSM.16.M88.4 R32, [R159+0x2800] ;  /* 0x002800009f20783b */ /* 0x002e680000000200 */
[----:B------:R-:W4:Y:S01]  /*28f0*/  LDSM.16.M88.4 R92, [R159+0x3800] ;  /* 0x003800009f5c783b */ /* 0x000f220000000200 */
[C---:B------:R-:W-:Y:S03]  /*2900*/  HMMA.16816.F32 R24, R36.reuse, R26, RZ ;  /* 0x0000001a2418723c */ /* 0x040fe600000018ff */
[----:B------:R-:W-:Y:S04]  /*2910*/  LDSM.16.M88.4 R76, [R163] ;  /* 0x00000000a34c783b */ /* 0x000fe80000000200 */
[----:B------:R-:W-:Y:S01]  /*2920*/  LDSM.16.M88.4 R112, [R159+0x3000] ;  /* 0x003000009f70783b */ /* 0x000fe20000000200 */
[C---:B---3--:R-:W-:Y:S03]  /*2930*/  HMMA.16816.F32 R40, R36.reuse, R68, RZ ;  /* 0x000000442428723c */ /* 0x048fe600000018ff */
[----:B------:R-:W-:Y:S04]  /*2940*/  LDSM.16.M88.4 R108, [R159+0x4000] ;  /* 0x004000009f6c783b */ /* 0x000fe80000000200 */
[----:B------:R-:W-:Y:S01]  /*2950*/  LDSM.16.M88.4 R104, [R159+0x4800] ;  /* 0x004800009f68783b */ /* 0x000fe20000000200 */
[----:B------:R-:W-:Y:S01]  /*2960*/  IADD3 R68, R165, 0x2000, RZ ;  /* 0x00002000a5447810 */ /* 0x000fe20007ffe0ff */
[----:B------:R-:W-:Y:S02]  /*2970*/  HMMA.16816.F32 R20, R36, R16, RZ ;  /* 0x000000102414723c */ /* 0x000fe400000018ff */
[----:B------:R-:W-:Y:S01]  /*2980*/  LDSM.16.M88.4 R100, [R159+0x5000] ;  /* 0x005000009f64783b */ /* 0x000fe20000000200 */
[----:B------:R-:W-:-:S03]  /*2990*/  @P1 IADD3 R162, R68, -0x40, RZ ;  /* 0xffffffc044a21810 */ /* 0x000fc60007ffe0ff */
[----:B------:R-:W-:Y:S01]  /*29a0*/  LDSM.16.M88.4 R96, [R159+0x5800] ;  /* 0x005800009f60783b */ /* 0x000fe20000000200 */
[----:B------:R-:W-:Y:S01]  /*29b0*/  @!P2 LEA R178, P1, R122, c[0x0][0x168], 0x1 ;  /* 0x00005a007ab2aa11 */ /* 0x000fe200078208ff */
[----:B------:R-:W-:Y:S02]  /*29c0*/  HMMA.16816.F32 R16, R36, R18, RZ ;  /* 0x000000122410723c */ /* 0x000fe400000018ff */
[----:B------:R-:W-:Y:S01]  /*29d0*/  LDSM.16.M88.4 R124, [R162+0x2000] ;  /* 0x00200000a27c783b */ /* 0x000fe20000000200 */
[----:B------:R-:W-:Y:S01]  /*29e0*/  IMAD R148, R0, 0x2, R162 ;  /* 0x0000000200947824 */ /* 0x000fe200078e02a2 */
[----:B------:R-:W-:Y:S02]  /*29f0*/  SHF.R.S32.HI R0, RZ, 0x1f, R133 ;  /* 0x0000001fff007819 */ /* 0x000fe40000011485 */
[----:B------:R-:W0:Y:S01]  /*2a00*/  LDGDEPBAR ;  /* 0x00000000000079af */ /* 0x000e220000000000 */
[----:B------:R-:W-:Y:S01]  /*2a10*/  @!P2 LEA.HI.X R179, R122, c[0x0][0x16c], R123, 0x1, P1 ;  /* 0x00005b007ab3aa11 */ /* 0x000fe200008f0c7b */
[----:B------:R-:W-:Y:S02]  /*2a20*/  HMMA.16816.F32 R28, R72, R64, R28 ;  /* 0x00000040481c723c */ /* 0x000fe4000000181c */
[----:B------:R-:W-:Y:S01]  /*2a30*/  LDSM.16.M88.4 R116, [R148] ;  /* 0x000000009474783b */ /* 0x000fe20000000200 */
[----:B------:R-:W-:-:S02]  /*2a40*/  LEA.HI R0, R0, R133, RZ, 0x2 ;  /* 0x0000008500007211 */ /* 0x000fc400078f10ff */
[C---:B------:R-:W-:Y:S02]  /*2a50*/  IADD3 R155, R162.reuse, 0x800, RZ ;  /* 0x00000800a29b7810 */ /* 0x040fe40007ffe0ff */
[----:B------:R-:W-:Y:S01]  /*2a60*/  SHF.R.S32.HI R180, RZ, 0x2, R0 ;  /* 0x00000002ffb47819 */ /* 0x000fe20000011400 */
[----:B------:R-:W-:Y:S01]  /*2a70*/  HMMA.16816.F32 R24, R72, R66, R24 ;  /* 0x000000424818723c */ /* 0x000fe20000001818 */
[----:B------:R-:W3:Y:S01]  /*2a80*/  LDSM.16.M88.4 R64, [R162+0x800] ;  /* 0x00080000a240783b */ /* 0x000ee20000000200 */
[C---:B------:R-:W-:Y:S02]  /*2a90*/  IADD3 R154, R162.reuse, 0x1000, RZ ;  /* 0x00001000a29a7810 */ /* 0x040fe40007ffe0ff */
[C---:B------:R-:W-:Y:S02]  /*2aa0*/  IADD3 R153, R162.reuse, 0x1800, RZ ;  /* 0x00001800a2997810 */ /* 0x040fe40007ffe0ff */
[C---:B------:R-:W-:Y:S02]  /*2ab0*/  IADD3 R152, R162.reuse, 0x2000, RZ ;  /* 0x00002000a2987810 */ /* 0x040fe40007ffe0ff */
[----:B--2---:R-:W-:Y:S01]  /*2ac0*/  HMMA.16816.F32 R12, R36, R8, RZ ;  /* 0x00000008240c723c */ /* 0x004fe200000018ff */
[----:B------:R-:W-:-:S02]  /*2ad0*/  IADD3 R151, R162, 0x2800, RZ ;  /* 0x00002800a2977810 */ /* 0x000fc40007ffe0ff */
[C---:B------:R-:W-:Y:S02]  /*2ae0*/  IADD3 R150, R162.reuse, 0x3000, RZ ;  /* 0x00003000a2967810 */ /* 0x040fe40007ffe0ff */
[----:B------:R-:W-:-:S03]  /*2af0*/  IADD3 R149, R162, 0x3800, RZ ;  /* 0x00003800a2957810 */ /* 0x000fc60007ffe0ff */
        /* <DEDUP_REMOVED lines=10> */
[----:B------:R-:W2:Y:S07]  /*2ba0*/  LDSM.16.M88.4 R68, [R162] ;  /* 0x00000000a244783b */ /* 0x000eae0000000200 */
[C---:B-1----:R-:W-:Y:S08]  /*2bb0*/  HMMA.16816.F32 R20, R72.reuse, R32, R20 ;  /* 0x000000204814723c */ /* 0x042ff00000001814 */
[C---:B------:R-:W-:Y:S01]  /*2bc0*/  HMMA.16816.F32 R16, R72.reuse, R34, R16 ;  /* 0x000000224810723c */ /* 0x040fe20000001810 */
[----:B------:R-:W1:Y:S07]  /*2bd0*/  LDSM.16.M88.4 R32, [R162+0x1000] ;  /* 0x00100000a220783b */ /* 0x000e6e0000000200 */
[C---:B----4-:R-:W-:Y:S08]  /*2be0*/  HMMA.16816.F32 R88, R72.reuse, R92, R88 ;  /* 0x0000005c4858723c */ /* 0x050ff00000001858 */
[----:B------:R-:W-:Y:S01]  /*2bf0*/  HMMA.16816.F32 R84, R72, R94, R84 ;  /* 0x0000005e4854723c */ /* 0x000fe20000001854 */
[----:B------:R-:W4:Y:S07]  /*2c00*/  LDSM.16.M88.4 R92, [R162+0x1800] ;  /* 0x00180000a25c783b */ /* 0x000f2e0000000200 */
[C---:B---3--:R-:W-:Y:S08]  /*2c10*/  HMMA.16816.F32 R20, R76.reuse, R64, R20 ;  /* 0x000000404c14723c */ /* 0x048ff00000001814 */
[----:B------:R-:W-:Y:S01]  /*2c20*/  HMMA.16816.F32 R16, R76, R66, R16 ;  /* 0x000000424c10723c */ /* 0x000fe20000001810 */
        /* <DEDUP_REMOVED lines=15> */
[----:B------:R-:W3:Y:S04]  /*2d20*/  LDSM.16.M88.4 R72, [R162+0x2800] ;  /* 0x00280000a248783b */ /* 0x000ee80000000200 */
[----:B------:R-:W-:Y:S03]  /*2d30*/  LDSM.16.M88.4 R96, [R148+0x2800] ;  /* 0x002800009460783b */ /* 0x000fe60000000200 */
[C---:B--2---:R-:W-:Y:S08]  /*2d40*/  HMMA.16816.F32 R28, R76.reuse, R68, R28 ;  /* 0x000000444c1c723c */ /* 0x044ff0000000181c */
[C---:B------:R-:W-:Y:S01]  /*2d50*/  HMMA.16816.F32 R24, R76.reuse, R70, R24 ;  /* 0x000000464c18723c */ /* 0x040fe20000001818 */
[----:B------:R-:W2:Y:S07]  /*2d60*/  LDSM.16.M88.4 R68, [R162+0x3000] ;  /* 0x00300000a244783b */ /* 0x000eae0000000200 */
[C---:B-1----:R-:W-:Y:S08]  /*2d70*/  HMMA.16816.F32 R12, R76.reuse, R32, R12 ;  /* 0x000000204c0c723c */ /* 0x042ff0000000180c */
[C---:B------:R-:W-:Y:S01]  /*2d80*/  HMMA.16816.F32 R8, R76.reuse, R34, R8 ;  /* 0x000000224c08723c */ /* 0x040fe20000001808 */
[----:B------:R-:W1:Y:S07]  /*2d90*/  LDSM.16.M88.4 R32, [R161] ;  /* 0x00000000a120783b */ /* 0x000e6e0000000200 */
        /* <DEDUP_REMOVED lines=8> */
[C---:B------:R-:W-:Y:S07]  /*2e20*/  HMMA.16816.F32 R60, R76.reuse, R126, R60 ;  /* 0x0000007e4c3c723c */ /* 0x040fee000000183c */
[----:B------:R-:W-:Y:S01]  /*2e30*/  IMAD.SHL.U32 R126, R128, 0x2, RZ ;  /* 0x00000002807e7824 */ /* 0x000fe200078e00ff */
[----:B------:R-:W-:Y:S04]  /*2e40*/  HMMA.16816.F32 R56, R76, R72, R56 ;  /* 0x000000484c38723c */ /* 0x000fe80000001838 */
[----:B------:R-:W-:-:S04]  /*2e50*/  LOP3.LUT R126, R126, 0x6, RZ, 0xc0, !PT ;  /* 0x000000067e7e7812 */ /* 0x000fc800078ec0ff */
[C---:B------:R-:W-:Y:S08]  /*2e60*/  HMMA.16816.F32 R52, R76.reuse, R74, R52 ;  /* 0x0000004a4c34723c */ /* 0x040ff00000001834 */
[C---:B--2---:R-:W-:Y:S07]  /*2e70*/  HMMA.16816.F32 R48, R76.reuse, R68, R48 ;  /* 0x000000444c30723c */ /* 0x044fee0000001830 */
[----:B------:R-:W-:Y:S01]  /*2e80*/  IMAD R69, R130, 0x10, R132 ;  /* 0x0000001082457824 */ /* 0x000fe200078e0284 */
[----:B------:R-:W-:Y:S04]  /*2e90*/  HMMA.16816.F32 R44, R76, R70, R44 ;  /* 0x000000464c2c723c */ /* 0x000fe8000000182c */
[----:B------:R-:W-:-:S04]  /*2ea0*/  IADD3 R69, R69, 0x1, R180 ;  /* 0x0000000145457810 */ /* 0x000fc80007ffe0b4 */
[----:B------:R-:W-:Y:S01]  /*2eb0*/  IADD3 R131, R4, R69, -R131 ;  /* 0x0000004504837210 */ /* 0x000fe20007ffe883 */
[----:B-1----:R-:W-:Y:S03]  /*2ec0*/  HMMA.16816.F32 R28, R32, R116, R28 ;  /* 0x00000074201c723c */ /* 0x002fe6000000181c */
[----:B------:R-:W-:-:S04]  /*2ed0*/  IADD3 R131, R131, c[0x0][0x2e8], RZ ;  /* 0x0000ba0083837a10 */ /* 0x000fc80007ffe0ff */
[C---:B------:R-:W-:Y:S01]  /*2ee0*/  IMNMX R125, R131.reuse, R4, PT ;  /* 0x00000004837d7217 */ /* 0x040fe20003800200 */
        /* <DEDUP_REMOVED lines=13> */
[C---:B---3--:R-:W-:Y:S08]  /*2fc0*/  HMMA.16816.F32 R40, R32.reuse, R64, R40 ;  /* 0x000000402028723c */ /* 0x048ff00000001828 */
[----:B------:R-:W-:Y:S07]  /*2fd0*/  HMMA.16816.F32 R36, R32, R66, R36 ;  /* 0x000000422024723c */ /* 0x000fee0000001824 */
[----:B------:R-:W-:-:S04]  /*2fe0*/  IADD3 R33, R131, 0x8, RZ ;  /* 0x0000000883217810 */ /* 0x000fc80007ffe0ff */
[----:B------:R-:W-:Y:S02]  /*2ff0*/  IMNMX R124, R33, R4, PT ;  /* 0x00000004217c7217 */ /* 0x000fe40003800200 */
[----:B------:R-:W-:Y:S01]  /*3000*/  LOP3.LUT R4, R2, R129, RZ, 0xfc, !PT ;  /* 0x0000008102047212 */ /* 0x000fe200078efcff */
[----:B------:R-:W-:Y:S06]  /*3010*/  BAR.SYNC.DEFER_BLOCKING 0x0 ;  /* 0x0000000000007b1d */ /* 0x000fec0000010000 */
[----:B------:R-:W-:Y:S05]  /*3020*/  @!P2 BRA `(.L_x_6998) ;  /* 0x000005c00000a947 */ /* 0x000fea0003800000 */
        /* <DEDUP_REMOVED lines=57> */
.L_x_6999:
[----:B------:R-:W-:-:S04]  /*33c0*/  LEA R34, -R120, RZ, 0x7 ;  /* 0x000000ff78227211 */ /* 0x000fc800078e39ff */
[----:B------:R-:W-:Y:S02]  /*33d0*/  SHF.R.S32.HI R0, RZ, 0x1f, R34 ;  /* 0x0000001fff007819 */ /* 0x000fe40000011422 */
.L_x_7000:
[----:B------:R-:W-:Y:S01]  /*33e0*/  IADD3 R122, P1, R34, R122, RZ ;  /* 0x0000007a227a7210 */ /* 0x000fe20007f3e0ff */
[----:B------:R-:W-:Y:S02]  /*33f0*/  IMAD.MOV.U32 R35, RZ, RZ, 0x5 ;  /* 0x00000005ff237424 */ /* 0x000fe400078e00ff */
[----:B------:R-:W-:Y:S01]  /*3400*/  IMAD.SHL.U32 R33, R120, 0x20, RZ ;  /* 0x0000002078217824 */ /* 0x000fe200078e00ff */
        /* <DEDUP_REMOVED lines=30> */
.L_x_6998:
[----:B------:R-:W-:Y:S02]  /*35f0*/  IMAD.IADD R7, R7, 0x1, R126 ;  /* 0x0000000107077824 */ /* 0x000fe400078e027e */
[----:B------:R-:W-:-:S03]  /*3600*/  IMAD.SHL.U32 R160, R4, 0x2, RZ ;  /* 0x0000000204a07824 */ /* 0x000fc600078e00ff */
[----:B------:R-:W-:Y:S01]  /*3610*/  IADD3 R0, R7, 0x1, RZ ;  /* 0x0000000107007810 */ /* 0x000fe20007ffe0ff */
[--C-:B------:R-:W-:Y:S01]  /*3620*/  IMAD R158, R3, 0x2, R160.reuse ;  /* 0x00000002039e7824 */ /* 0x100fe200078e02a0 */
[----:B------:R-:W-:Y:S01]  /*3630*/  IADD3 R2, R7, 0x8, RZ ;  /* 0x0000000807027810 */ /* 0x000fe20007ffe0ff */
[----:B------:R-:W-:Y:S01]  /*3640*/  IMAD R157, R5, 0x2, R160 ;  /* 0x00000002059d7824 */ /* 0x000fe200078e02a0 */
[CC--:B------:R-:W-:Y:S02]  /*3650*/  ISETP.GE.AND P2, PT, R0.reuse, R125.reuse, PT ;  /* 0x0000007d0000720c */ /* 0x0c0fe40003f46270 */
[----:B------:R-:W-:Y:S01]  /*3660*/  ISETP.GE.AND P6, PT, R0, R124, PT ;  /* 0x0000007c0000720c */ /* 0x000fe20003fc6270 */
[----:B------:R-:W-:Y:S01]  /*3670*/  IMAD R156, R3, 0x2, R157 ;  /* 0x00000002039c7824 */ /* 0x000fe200078e029d */
[----:B------:R-:W-:Y:S02]  /*3680*/  IADD3 R0, R7, 0x9, RZ ;  /* 0x0000000907007810 */ /* 0x000fe40007ffe0ff */
[----:B------:R-:W-:-:S02]  /*3690*/  ISETP.GE.AND P4, PT, R2, R125, PT ;  /* 0x0000007d0200720c */ /* 0x000fc40003f86270 */
[-C--:B------:R-:W-:Y:S02]  /*36a0*/  ISETP.GE.AND P1, PT, R2, R124.reuse, PT ;  /* 0x0000007c0200720c */ /* 0x080fe40003f26270 */
[----:B------:R-:W-:Y:S02]  /*36b0*/  IADD3 R2, R7, 0x10, RZ ;  /* 0x0000001007027810 */ /* 0x000fe40007ffe0ff */
[C---:B------:R-:W-:Y:S02]  /*36c0*/  ISETP.GE.AND P3, PT, R0.reuse, R125, PT ;  /* 0x0000007d0000720c */ /* 0x040fe40003f66270 */
[----:B------:R-:W-:Y:S02]  /*36d0*/  ISETP.GE.AND P5, PT, R0, R124, PT ;  /* 0x0000007c0000720c */ /* 0x000fe40003fa6270 */
[----:B-1----:R-:W-:Y:S02]  /*36e0*/  FSEL R70, R29, -INF , !P2 ;  /* 0xff8000001d467808 */ /* 0x002fe40005000000 */
[----:B------:R-:W-:-:S02]  /*36f0*/  FSEL R0, R24, -INF , !P4 ;  /* 0xff80000018007808 */ /* 0x000fc40006000000 */
[C---:B------:R-:W-:Y:S02]  /*3700*/  ISETP.GE.AND P2, PT, R2.reuse, R125, PT ;  /* 0x0000007d0200720c */ /* 0x040fe40003f46270 */
[----:B------:R-:W-:Y:S02]  /*3710*/  ISETP.GE.AND P4, PT, R2, R124, PT ;  /* 0x0000007c0200720c */ /* 0x000fe40003f86270 */
[C---:B------:R-:W-:Y:S02]  /*3720*/  IADD3 R2, R7.reuse, 0x18, RZ ;  /* 0x0000001807027810 */ /* 0x040fe40007ffe0ff */
[C---:B------:R-:W-:Y:S02]  /*3730*/  IADD3 R32, R7.reuse, 0x11, RZ ;  /* 0x0000001107207810 */ /* 0x040fe40007ffe0ff */
[----:B------:R-:W-:Y:S02]  /*3740*/  IADD3 R24, R7, 0x19, RZ ;  /* 0x0000001907187810 */ /* 0x000fe40007ffe0ff */
[----:B------:R-:W-:-:S02]  /*3750*/  FSEL R72, R27, -INF , !P5 ;  /* 0xff8000001b487808 */ /* 0x000fc40006800000 */
[----:B------:R-:W-:Y:S02]  /*3760*/  FSEL R94, R20, -INF , !P2 ;  /* 0xff800000145e7808 */ /* 0x000fe40005000000 */
[----:B------:R-:W-:Y:S02]  /*3770*/  FSEL R68, R25, -INF , !P3 ;  /* 0xff80000019447808 */ /* 0x000fe40005800000 */
[C---:B------:R-:W-:Y:S02]  /*3780*/  ISETP.GE.AND P5, PT, R2.reuse, R125, PT ;  /* 0x0000007d0200720c */ /* 0x040fe40003fa6270 */
[-C--:B------:R-:W-:Y:S02]  /*3790*/  ISETP.GE.AND P2, PT, R2, R124.reuse, PT ;  /* 0x0000007c0200720c */ /* 0x080fe40003f46270 */
[----:B------:R-:W-:Y:S02]  /*37a0*/  FSEL R22, R22, -INF , !P4 ;  /* 0xff80000016167808 */ /* 0x000fe40006000000 */
[----:B------:R-:W-:-:S02]  /*37b0*/  ISETP.GE.AND P3, PT, R32, R124, PT ;  /* 0x0000007c2000720c */ /* 0x000fc40003f66270 */
[----:B------:R-:W-:Y:S02]  /*37c0*/  IADD3 R2, R7, 0x20, RZ ;  /* 0x0000002007027810 */ /* 0x000fe40007ffe0ff */
[----:B------:R-:W-:Y:S02]  /*37d0*/  ISETP.GE.AND P4, PT, R24, R125, PT ;  /* 0x0000007d1800720c */ /* 0x000fe40003f86270 */
[----:B------:R-:W-:Y:S02]  /*37e0*/  FSEL R78, R16, -INF , !P5 ;  /* 0xff800000104e7808 */ /* 0x000fe40006800000 */
[----:B------:R-:W-:Y:S02]  /*37f0*/  FSEL R20, R23, -INF , !P3 ;  /* 0xff80000017147808 */ /* 0x000fe40005800000 */
[----:B------:R-:W-:Y:S02]  /*3800*/  ISETP.GE.AND P5, PT, R2, R124, PT ;  /* 0x0000007c0200720c */ /* 0x000fe40003fa6270 */
[----:B------:R-:W-:-:S02]  /*3810*/  FSEL R16, R17, -INF , !P4 ;  /* 0xff80000011107808 */ /* 0x000fc40006000000 */
[-C--:B------:R-:W-:Y:S02]  /*3820*/  ISETP.GE.AND P3, PT, R2, R125.reuse, PT ;  /* 0x0000007d0200720c */ /* 0x080fe40003f66270 */
[----:B------:R-:W-:Y:S02]  /*3830*/  IADD3 R17, R7, 0x29, RZ ;  /* 0x0000002907117810 */ /* 0x000fe40007ffe0ff */
[----:B------:R-:W-:Y:S02]  /*3840*/  FSEL R74, R26, -INF , !P1 ;  /* 0xff8000001a4a7808 */ /* 0x000fe40004800000 */
[----:B------:R-:W-:Y:S02]  /*3850*/  ISETP.GE.AND P1, PT, R32, R125, PT ;  /* 0x0000007d2000720c */ /* 0x000fe40003f26270 */
[----:B------:R-:W-:Y:S02]  /*3860*/  FSEL R198, R14, -INF , !P5 ;  /* 0xff8000000ec67808 */ /* 0x000fe40006800000 */
[----:B------:R-:W-:-:S02]  /*3870*/  FSEL R102, R12, -INF , !P3 ;  /* 0xff8000000c667808 */ /* 0x000fc40005800000 */
[----:B------:R-:W-:Y:S02]  /*3880*/  ISETP.GE.AND P5, PT, R17, R125, PT ;  /* 0x0000007d1100720c */ /* 0x000fe40003fa6270 */
[----:B------:R-:W-:Y:S02]  /*3890*/  IADD3 R12, R7, 0x31, RZ ;  /* 0x00000031070c7810 */ /* 0x000fe40007ffe0ff */
[----:B------:R-:W-:Y:S02]  /*38a0*/  FSEL R92, R21, -INF , !P1 ;  /* 0xff800000155c7808 */ /* 0x000fe40004800000 */
[----:B------:R-:W-:Y:S02]  /*38b0*/  IADD3 R21, R7, 0x21, RZ ;  /* 0x0000002107157810 */ /* 0x000fe40007ffe0ff */
[----:B------:R-:W-:Y:S02]  /*38c0*/  FSEL R204, R9, -INF , !P5 ;  /* 0xff80000009cc7808 */ /* 0x000fe40006800000 */
        /* <DEDUP_REMOVED lines=8> */
[-C--:B------:R-:W-:Y:S02]  /*3950*/  ISETP.GE.AND P4, PT, R21, R124.reuse, PT ;  /* 0x0000007c1500720c */ /* 0x080fe40003f86270 */
[C---:B------:R-:W-:Y:S02]  /*3960*/  ISETP.GE.AND P1, PT, R2.reuse, R125, PT ;  /* 0x0000007d0200720c */ /* 0x040fe40003f26270 */
[----:B------:R-:W-:Y:S02]  /*3970*/  ISETP.GE.AND P3, PT, R2, R124, PT ;  /* 0x0000007c0200720c */ /* 0x000fe40003f66270 */
[----:B------:R-:W-:Y:S02]  /*3980*/  IADD3 R2, R7, 0x30, RZ ;  /* 0x0000003007027810 */ /* 0x000fe40007ffe0ff */
[----:B------:R-:W-:-:S02]  /*3990*/  FSEL R200, R13, -INF , !P2 ;  /* 0xff8000000dc87808 */ /* 0x000fc40005000000 */
[-C--:B------:R-:W-:Y:S02]  /*39a0*/  ISETP.GE.AND P2, PT, R17, R124.reuse, PT ;  /* 0x0000007c1100720c */ /* 0x080fe40003f46270 */
[----:B------:R-:W-:Y:S02]  /*39b0*/  FSEL R9, R28, -INF , !P5 ;  /* 0xff8000001c097808 */ /* 0x000fe40006800000 */
[----:B------:R-:W-:Y:S02]  /*39c0*/  FSEL R104, R15, -INF , !P4 ;  /* 0xff8000000f687808 */ /* 0x000fe40006000000 */
[----:B------:R-:W-:Y:S02]  /*39d0*/  FSEL R202, R8, -INF , !P1 ;  /* 0xff80000008ca7808 */ /* 0x000fe40004800000 */
[C---:B------:R-:W-:Y:S02]  /*39e0*/  ISETP.GE.AND P4, PT, R2.reuse, R125, PT ;  /* 0x0000007d0200720c */ /* 0x040fe40003f86270 */
[----:B------:R-:W-:-:S02]  /*39f0*/  ISETP.GE.AND P1, PT, R2, R124, PT ;  /* 0x0000007c0200720c */ /* 0x000fc40003f26270 */
[----:B------:R-:W-:Y:S02]  /*3a00*/  IADD3 R2, R7, 0x38, RZ ;  /* 0x0000003807027810 */ /* 0x000fe40007ffe0ff */
[----:B------:R-:W-:Y:S02]  /*3a10*/  FSEL R130, R11, -INF , !P2 ;  /* 0xff8000000b827808 */ /* 0x000fe40005000000 */
[----:B------:R-:W-:Y:S02]  /*3a20*/  FSEL R108, R10, -INF , !P3 ;  /* 0xff8000000a6c7808 */ /* 0x000fe40005800000 */
[----:B------:R-:W-:Y:S02]  /*3a30*/  FMNMX.FTZ R11, R9, R70, !PT ;  /* 0x00000046090b7209 */ /* 0x000fe40007810000 */
[----:B------:R-:W-:Y:S02]  /*3a40*/  ISETP.GE.AND P3, PT, R12, R125, PT ;  /* 0x0000007d0c00720c */ /* 0x000fe40003f66270 */
[----:B------:R-:W-:-:S02]  /*3a50*/  IADD3 R8, R7, 0x39, RZ ;  /* 0x0000003907087810 */ /* 0x000fc40007ffe0ff */
[----:B------:R-:W-:Y:S02]  /*3a60*/  FSEL R116, R88, -INF , !P4 ;  /* 0xff80000058747808 */ /* 0x000fe40006000000 */
[C---:B------:R-:W-:Y:S02]  /*3a70*/  ISETP.GE.AND P2, PT, R2.reuse, R125, PT ;  /* 0x0000007d0200720c */ /* 0x040fe40003f46270 */
[----:B------:R-:W-:Y:S02]  /*3a80*/  ISETP.GE.AND P4, PT, R2, R124, PT ;  /* 0x0000007c0200720c */ /* 0x000fe40003f86270 */
[----:B------:R-:W-:Y:S02]  /*3a90*/  IADD3 R2, R7, 0x41, RZ ;  /* 0x0000004107027810 */ /* 0x000fe40007ffe0ff */
[----:B------:R-:W-:Y:S02]  /*3aa0*/  FMNMX.FTZ R11, R0, R11, !PT ;  /* 0x0000000b000b7209 */ /* 0x000fe40007810000 */
[----:B------:R-:W-:-:S02]  /*3ab0*/  FSEL R190, R90, -INF , !P1 ;  /* 0xff8000005abe7808 */ /* 0x000fc40004800000 */
[----:B------:R-:W-:Y:S02]  /*3ac0*/  FSEL R192, R89, -INF , !P3 ;  /* 0xff80000059c07808 */ /* 0x000fe40005800000 */
[C---:B------:R-:W-:Y:S01]  /*3ad0*/  ISETP.GE.AND P1, PT, R8.reuse, R125, PT ;  /* 0x0000007d0800720c */ /* 0x040fe20003f26270 */
[----:B------:R-:W-:Y:S01]  /*3ae0*/  LDSM.16.MT88.4 R88, [R157+0x6000] ;  /* 0x006000009d58783b */ /* 0x000fe20000004200 */
[-C--:B------:R-:W-:Y:S02]  /*3af0*/  ISETP.GE.AND P3, PT, R8, R124.reuse, PT ;  /* 0x0000007c0800720c */ /* 0x080fe40003f66270 */
[----:B------:R-:W-:Y:S02]  /*3b00*/  IADD3 R8, R7, 0x40, RZ ;  /* 0x0000004007087810 */ /* 0x000fe40007ffe0ff */
[----:B------:R-:W-:Y:S02]  /*3b10*/  ISETP.GE.AND P5, PT, R2, R124, PT ;  /* 0x0000007c0200720c */ /* 0x000fe40003fa6270 */
[----:B------:R-:W-:-:S02]  /*3b20*/  FMNMX.FTZ R11, R68, R11, !PT ;  /* 0x0000000b440b7209 */ /* 0x000fc40007810000 */
[----:B------:R-:W-:Y:S02]  /*3b30*/  FSEL R194, R84, -INF , !P2 ;  /* 0xff80000054c27808 */ /* 0x000fe40005000000 */
[----:B------:R-:W-:Y:S02]  /*3b40*/  FSEL R136, R86, -INF , !P4 ;  /* 0xff80000056887808 */ /* 0x000fe40006000000 */
[C---:B------:R-:W-:Y:S02]  /*3b50*/  ISETP.GE.AND P2, PT, R8.reuse, R125, PT ;  /* 0x0000007d0800720c */ /* 0x040fe40003f46270 */
[----:B------:R-:W-:Y:S02]  /*3b60*/  ISETP.GE.AND P4, PT, R8, R124, PT ;  /* 0x0000007c0800720c */ /* 0x000fe40003f86270 */
[----:B------:R-:W-:Y:S02]  /*3b70*/  IADD3 R8, R7, 0x48, RZ ;  /* 0x0000004807087810 */ /* 0x000fe40007ffe0ff */
[----:B------:R-:W-:-:S02]  /*3b80*/  FMNMX.FTZ R11, R94, R11, !PT ;  /* 0x0000000b5e0b7209 */ /* 0x000fc40007810000 */
[----:B------:R-:W-:Y:S02]  /*3b90*/  FSEL R142, R83, -INF , !P5 ;  /* 0xff800000538e7808 */ /* 0x000fe40006800000 */
[-C--:B------:R-:W-:Y:S02]  /*3ba0*/  ISETP.GE.AND P5, PT, R7, R124.reuse, PT ;  /* 0x0000007c0700720c */ /* 0x080fe40003fa6270 */
[----:B------:R-:W-:Y:S02]  /*3bb0*/  FSEL R182, R87, -INF , !P3 ;  /* 0xff80000057b67808 */ /* 0x000fe40005800000 */
[----:B------:R-:W-:Y:S02]  /*3bc0*/  FSEL R144, R80, -INF , !P2 ;  /* 0xff80000050907808 */ /* 0x000fe40005000000 */
[C---:B------:R-:W-:Y:S02]  /*3bd0*/  ISETP.GE.AND P3, PT, R8.reuse, R125, PT ;  /* 0x0000007d0800720c */ /* 0x040fe40003f66270 */
[----:B------:R-:W-:-:S02]  /*3be0*/  ISETP.GE.AND P2, PT, R8, R124, PT ;  /* 0x0000007c0800720c */ /* 0x000fc40003f46270 */
[----:B------:R-:W-:Y:S02]  /*3bf0*/  FMNMX.FTZ R11, R92, R11, !PT ;  /* 0x0000000b5c0b7209 */ /* 0x000fe40007810000 */
[----:B------:R-:W-:Y:S02]  /*3c00*/  FSEL R8, R31, -INF , !P6 ;  /* 0xff8000001f087808 */ /* 0x000fe40007000000 */
        /* <DEDUP_REMOVED lines=20> */
[----:B------:R-:W-:Y:S02]  /*3d50*/  FMNMX.FTZ R15, R108, R15, !PT ;  /* 0x0000000f6c0f7209 */ /* 0x000fe40007810000 */
        /* <DEDUP_REMOVED lines=20> */
[----:B------:R-:W-:Y:S02]  /*3ea0*/  FSEL R188, R61, -INF , !P4 ;  /* 0xff8000003dbc7808 */ /* 0x000fe40006000000 */
        /* <DEDUP_REMOVED lines=87> */
[----:B------:R-:W-:Y:S02]  /*4420*/  ISETP.GT.AND P4, PT, R172, R169, PT ;  /* 0x000000a9ac00720c */ /* 0x000fe40003f84270 */
        /* <DEDUP_REMOVED lines=15> */
[----:B------:R-:W-:Y:S01]  /*4520*/  LDSM.16.MT88.4 R68, [R160+0x6000] ;  /* 0x00600000a044783b */ /* 0x000fe20000004200 */
        /* <DEDUP_REMOVED lines=8> */
[--C-:B------:R-:W-:Y:S01]  /*45b0*/  FFMA.FTZ R31, R78, c[0x0][0x23c], -R43.reuse ;  /* 0x00008f004e1f7a23 */ /* 0x100fe2000001082b */
[----:B------:R-:W-:Y:S01]  /*45c0*/  LDSM.16.MT88.4 R12, [R157+0x6800] ;  /* 0x006800009d0c783b */ /* 0x000fe20000004200 */
[--C-:B------:R-:W-:Y:S01]  /*45d0*/  FFMA.FTZ R106, R102, c[0x0][0x23c], -R43.reuse ;  /* 0x00008f00666a7a23 */ /* 0x100fe2000001082b */
[----:B------:R-:W-:Y:S01]  /*45e0*/  FSEL R7, R7, RZ, P1 ;  /* 0x000000ff07077208 */ /* 0x000fe20000800000 */
[----:B------:R-:W-:-:S02]  /*45f0*/  FFMA.FTZ R51, R200, c[0x0][0x23c], -R43 ;  /* 0x00008f00c8337a23 */ /* 0x000fc4000001082b */
[----:B------:R-:W-:Y:S01]  /*4600*/  FFMA.FTZ R102, R202, c[0x0][0x23c], -R43 ;  /* 0x00008f00ca667a23 */ /* 0x000fe2000001082b */
[----:B------:R-:W1:Y:S01]  /*4610*/  MUFU.EX2 R39, R39 ;  /* 0x0000002700277308 */ /* 0x000e620000000800 */
[--C-:B------:R-:W-:Y:S02]  /*4620*/  FFMA.FTZ R58, R74, c[0x0][0x23c], -R7.reuse ;  /* 0x00008f004a3a7a23 */ /* 0x100fe40000010807 */
[--C-:B------:R-:W-:Y:S02]  /*4630*/  FFMA.FTZ R33, R72, c[0x0][0x23c], -R7.reuse ;  /* 0x00008f0048217a23 */ /* 0x100fe40000010807 */
[----:B------:R-:W2:Y:S01]  /*4640*/  LDSM.16.MT88.4 R72, [R158+0x6000] ;  /* 0x006000009e48783b */ /* 0x000ea20000004200 */
[--C-:B------:R-:W-:Y:S02]  /*4650*/  FFMA.FTZ R60, R10, c[0x0][0x23c], -R7.reuse ;  /* 0x00008f000a3c7a23 */ /* 0x100fe40000010807 */
[--C-:B------:R-:W-:Y:S01]  /*4660*/  FFMA.FTZ R45, R8, c[0x0][0x23c], -R7.reuse ;  /* 0x00008f00082d7a23 */ /* 0x100fe20000010807 */
[----:B------:R-:W3:Y:S01]  /*4670*/  MUFU.EX2 R35, R35 ;  /* 0x0000002300237308 */ /* 0x000ee20000000800 */
[----:B------:R-:W4:Y:S01]  /*4680*/  LDSM.16.MT88.4 R8, [R156+0x6000] ;  /* 0x006000009c08783b */ /* 0x000f220000004200 */
[----:B------:R-:W-:-:S02]  /*4690*/  FFMA.FTZ R38, R22, c[0x0][0x23c], -R7 ;  /* 0x00008f0016267a23 */ /* 0x000fc40000010807 */
[--C-:B------:R-:W-:Y:S02]  /*46a0*/  FFMA.FTZ R5, R20, c[0x0][0x23c], -R7.reuse ;  /* 0x00008f0014057a23 */ /* 0x100fe40000010807 */
[--C-:B------:R-:W-:Y:S01]  /*46b0*/  FFMA.FTZ R32, R32, c[0x0][0x23c], -R7.reuse ;  /* 0x00008f0020207a23 */ /* 0x100fe20000010807 */
[----:B-1----:R-:W-:Y:S01]  /*46c0*/  F2FP.PACK_AB R84, R39, R52 ;  /* 0x000000342754723e */ /* 0x002fe200000000ff */
[----:B------:R-:W-:Y:S01]  /*46d0*/  MUFU.EX2 R60, R60 ;  /* 0x0000003c003c7308 */ /* 0x000fe20000000800 */
[----:B------:R-:W-:Y:S01]  /*46e0*/  FFMA.FTZ R3, R76, c[0x0][0x23c], -R7 ;  /* 0x00008f004c037a23 */ /* 0x000fe20000010807 */
[----:B------:R-:W1:Y:S01]  /*46f0*/  LDSM.16.MT88.4 R20, [R160+0x6800] ;  /* 0x00680000a014783b */ /* 0x000e620000004200 */
[----:B------:R-:W-:Y:S02]  /*4700*/  FFMA.FTZ R47, R204, c[0x0][0x23c], -R43 ;  /* 0x00008f00cc2f7a23 */ /* 0x000fe4000001082b */
[--C-:B------:R-:W-:Y:S02]  /*4710*/  FFMA.FTZ R49, R198, c[0x0][0x23c], -R7.reuse ;  /* 0x00008f00c6317a23 */ /* 0x100fe40000010807 */
[--C-:B------:R-:W-:Y:S01]  /*4720*/  FFMA.FTZ R104, R104, c[0x0][0x23c], -R7.reuse ;  /* 0x00008f0068687a23 */ /* 0x100fe20000010807 */
[----:B------:R-:W5:Y:S01]  /*4730*/  MUFU.EX2 R45, R45 ;  /* 0x0000002d002d7308 */ /* 0x000f620000000800 */
[----:B---3--:R-:W-:Y:S01]  /*4740*/  F2FP.PACK_AB R86, R35, R50 ;  /* 0x000000322356723e */ /* 0x008fe200000000ff */
        /* <DEDUP_REMOVED lines=8> */
[----:B------:R-:W3:Y:S01]  /*47d0*/  MUFU.EX2 R33, R33 ;  /* 0x0000002100217308 */ /* 0x000ee20000000800 */
[----:B-----5:R-:W-:Y:S01]  /*47e0*/  F2FP.PACK_AB R85, R45, R60 ;  /* 0x0000003c2d55723e */ /* 0x020fe200000000ff */
        /* <DEDUP_REMOVED lines=8> */
[----:B---3--:R-:W-:Y:S01]  /*4870*/  F2FP.PACK_AB R87, R33, R58 ;  /* 0x0000003a2157723e */ /* 0x008fe200000000ff */
[----:B------:R-:W3:Y:S01]  /*4880*/  MUFU.EX2 R29, R29 ;  /* 0x0000001d001d7308 */ /* 0x000ee20000000800 */
[----:B------:R-:W-:-:S02]  /*4890*/  FFMA.FTZ R67, R146, c[0x0][0x23c], -R7 ;  /* 0x00008f0092437a23 */ /* 0x000fc40000010807 */
[--C-:B------:R-:W-:Y:S02]  /*48a0*/  FFMA.FTZ R142, R142, c[0x0][0x23c], -R7.reuse ;  /* 0x00008f008e8e7a23 */ /* 0x100fe40000010807 */
[--C-:B------:R-:W-:Y:S01]  /*48b0*/  FFMA.FTZ R140, R140, c[0x0][0x23c], -R7.reuse ;  /* 0x00008f008c8c7a23 */ /* 0x100fe20000010807 */
[C---:B--2---:R-:W-:Y:S01]  /*48c0*/  HMMA.16816.F32 R92, R84.reuse, R72, RZ ;  /* 0x00000048545c723c */ /* 0x044fe200000018ff */
[----:B------:R-:W-:Y:S01]  /*48d0*/  FFMA.FTZ R101, R138, c[0x0][0x23c], -R7 ;  /* 0x00008f008a657a23 */ /* 0x000fe20000010807 */
[----:B------:R-:W-:Y:S01]  /*48e0*/  MUFU.EX2 R31, R31 ;  /* 0x0000001f001f7308 */ /* 0x000fe20000000800 */
[----:B------:R-:W-:Y:S02]  /*48f0*/  FFMA.FTZ R105, R118, c[0x0][0x23c], -R43 ;  /* 0x00008f0076697a23 */ /* 0x000fe4000001082b */
        /* <DEDUP_REMOVED lines=28> */
[--C-:B------:R-:W-:Y:S01]  /*4ac0*/  FFMA.FTZ R42, R42, c[0x0][0x23c], -R7.reuse ;  /* 0x00008f002a2a7a23 */ /* 0x100fe20000010807 */
[----:B------:R-:W5:Y:S01]  /*4ad0*/  MUFU.EX2 R3, R3 ;  /* 0x0000000300037308 */ /* 0x000f620000000800 */
[----:B------:R-:W-:-:S05]  /*4ae0*/  FFMA.FTZ R30, R30, c[0x0][0x23c], -R7 ;  /* 0x00008f001e1e7a23 */ /* 0x000fca0000010807 */
[C---:B----4-:R-:W-:Y:S02]  /*4af0*/  HMMA.16816.F32 R80, R84.reuse, R8, RZ ;  /* 0x000000085450723c */ /* 0x050fe400000018ff */
[----:B------:R-:W-:Y:S05]  /*4b00*/  MUFU.EX2 R106, R106 ;  /* 0x0000006a006a7308 */ /* 0x000fea0000000800 */
[----:B---3--:R-:W-:Y:S01]  /*4b10*/  F2FP.PACK_AB R8, R29, R36 ;  /* 0x000000241d08723e */ /* 0x008fe200000000ff */
[----:B------:R-:W-:Y:S01]  /*4b20*/  HMMA.16816.F32 R84, R84, R10, RZ ;  /* 0x0000000a5454723c */ /* 0x000fe200000018ff */
[----:B--2---:R-:W-:Y:S01]  /*4b30*/  F2FP.PACK_AB R9, R5, R38 ;  /* 0x000000260509723e */ /* 0x004fe200000000ff */
[----:B------:R-:W-:Y:S01]  /*4b40*/  MUFU.EX2 R51, R51 ;  /* 0x0000003300337308 */ /* 0x000fe20000000800 */
[----:B------:R-:W-:-:S04]  /*4b50*/  FADD.FTZ R38, R38, R33 ;  /* 0x0000002126267221 */ /* 0x000fc80000010000 */
[----:B------:R-:W-:Y:S01]  /*4b60*/  F2FP.PACK_AB R10, R4, R31 ;  /* 0x0000001f040a723e */ /* 0x000fe200000000ff */
[----:B------:R-:W-:Y:S01]  /*4b70*/  FADD.FTZ R5, R5, R38 ;  /* 0x0000002605057221 */ /* 0x000fe20000010000 */
[----:B-----5:R-:W-:Y:S01]  /*4b80*/  F2FP.PACK_AB R11, R3, R32 ;  /* 0x00000020030b723e */ /* 0x020fe200000000ff */
[----:B------:R-:W-:Y:S02]  /*4b90*/  MUFU.EX2 R102, R102 ;  /* 0x0000006600667308 */ /* 0x000fe40000000800 */
[----:B------:R-:W-:-:S04]  /*4ba0*/  FADD.FTZ R32, R32, R5 ;  /* 0x0000000520207221 */ /* 0x000fc80000010000 */
[C---:B------:R-:W-:Y:S01]  /*4bb0*/  HMMA.16816.F32 R92, R8.reuse, R16, R92 ;  /* 0x00000010085c723c */ /* 0x040fe2000000185c */
[----:B------:R-:W-:Y:S01]  /*4bc0*/  FADD.FTZ R32, R3, R32 ;  /* 0x0000002003207221 */ /* 0x000fe20000010000 */
[----:B------:R-:W-:Y:S06]  /*4bd0*/  MUFU.EX2 R47, R47 ;  /* 0x0000002f002f7308 */ /* 0x000fec0000000800 */
[C---:B------:R-:W-:Y:S01]  /*4be0*/  HMMA.16816.F32 R72, R8.reuse, R18, R72 ;  /* 0x000000120848723c */ /* 0x040fe20000001848 */
[----:B------:R-:W2:Y:S01]  /*4bf0*/  LDSM.16.MT88.4 R16, [R156+0x6800] ;  /* 0x006800009c10783b */ /* 0x000ea20000004200 */
[----:B------:R-:W3:Y:S06]  /*4c00*/  MUFU.EX2 R49, R49 ;  /* 0x0000003100317308 */ /* 0x000eec0000000800 */
[C---:B-1----:R-:W-:Y:S02]  /*4c10*/  HMMA.16816.F32 R96, R8.reuse, R20, R96 ;  /* 0x000000140860723c */ /* 0x042fe40000001860 */
[----:B------:R-:W1:Y:S06]  /*4c20*/  MUFU.EX2 R104, R104 ;  /* 0x0000006800687308 */ /* 0x000e6c0000000800 */
[----:B------:R-:W-:Y:S01]  /*4c30*/  HMMA.16816.F32 R68, R8, R22, R68 ;  /* 0x000000160844723c */ /* 0x000fe20000001844 */
[----:B------:R-:W4:Y:S01]  /*4c40*/  LDSM.16.MT88.4 R20, [R160+0x7000] ;  /* 0x00700000a014783b */ /* 0x000f220000004200 */
[----:B------:R-:W-:Y:S01]  /*4c50*/  MUFU.EX2 R108, R108 ;  /* 0x0000006c006c7308 */ /* 0x000fe20000000800 */
[----:B---3--:R-:W-:-:S05]  /*4c60*/  FADD.FTZ R3, R49, R32 ;  /* 0x0000002031037221 */ /* 0x008fca0000010000 */
[----:B------:R-:W-:Y:S02]  /*4c70*/  HMMA.16816.F32 R76, R8, R12, R76 ;  /* 0x0000000c084c723c */ /* 0x000fe4000000184c */
[----:B------:R-:W3:Y:S01]  /*4c80*/  MUFU.EX2 R53, R53 ;  /* 0x0000003500357308 */ /* 0x000ee20000000800 */
[----:B-1----:R-:W-:-:S05]  /*4c90*/  FADD.FTZ R3, R104, R3 ;  /* 0x0000000368037221 */ /* 0x002fca0000010000 */
[C---:B------:R-:W-:Y:S01]  /*4ca0*/  HMMA.16816.F32 R88, R8.reuse, R14, R88 ;  /* 0x0000000e0858723c */ /* 0x040fe20000001858 */
[----:B------:R-:W1:Y:S01]  /*4cb0*/  LDSM.16.MT88.4 R12, [R157+0x7000] ;  /* 0x007000009d0c783b */ /* 0x000e620000004200 */
[----:B------:R-:W-:Y:S06]  /*4cc0*/  MUFU.EX2 R130, R130 ;  /* 0x0000008200827308 */ /* 0x000fec0000000800 */
[C---:B--2---:R-:W-:Y:S02]  /*4cd0*/  HMMA.16816.F32 R80, R8.reuse, R16, R80 ;  /* 0x000000100850723c */ /* 0x044fe40000001850 */
[----:B------:R-:W2:Y:S06]  /*4ce0*/  MUFU.EX2 R57, R57 ;  /* 0x0000003900397308 */ /* 0x000eac0000000800 */
[----:B------:R-:W-:Y:S01]  /*4cf0*/  HMMA.16816.F32 R84, R8, R18, R84 ;  /* 0x000000120854723c */ /* 0x000fe20000001854 */
[----:B------:R-:W5:Y:S01]  /*4d00*/  LDSM.16.MT88.4 R16, [R158+0x7000] ;  /* 0x007000009e10783b */ /* 0x000f620000004200 */
[----:B------:R-:W-:Y:S05]  /*4d10*/  MUFU.EX2 R116, R116 ;  /* 0x0000007400747308 */ /* 0x000fea0000000800 */
[----:B------:R-:W-:-:S02]  /*4d20*/  F2FP.PACK_AB R8, R51, R106 ;  /* 0x0000006a3308723e */ /* 0x000fc400000000ff */
[----:B------:R-:W-:Y:S01]  /*4d30*/  F2FP.PACK_AB R10, R47, R102 ;  /* 0x000000662f0a723e */ /* 0x000fe200000000ff */
[----:B------:R-:W1:Y:S01]  /*4d40*/  MUFU.EX2 R55, R55 ;  /* 0x0000003700377308 */ /* 0x000e620000000800 */
[----:B------:R-:W-:Y:S02]  /*4d50*/  F2FP.PACK_AB R9, R104, R49 ;  /* 0x000000316809723e */ /* 0x000fe400000000ff */
[----:B---3--:R-:W-:Y:S01]  /*4d60*/  F2FP.PACK_AB R11, R53, R108 ;  /* 0x0000006c350b723e */ /* 0x008fe200000000ff */
[----:B------:R-:W-:-:S04]  /*4d70*/  FADD.FTZ R108, R108, R3 ;  /* 0x000000036c6c7221 */ /* 0x000fc80000010000 */
[----:B------:R-:W-:Y:S01]  /*4d80*/  MUFU.EX2 R59, R59 ;  /* 0x0000003b003b7308 */ /* 0x000fe20000000800 */
[----:B------:R-:W-:Y:S01]  /*4d90*/  FADD.FTZ R108, R53, R108 ;  /* 0x0000006c356c7221 */ /* 0x000fe20000010000 */
[C---:B----4-:R-:W-:Y:S06]  /*4da0*/  HMMA.16816.F32 R96, R8.reuse, R20, R96 ;  /* 0x000000140860723c */ /* 0x050fec0000001860 */
[----:B------:R-:W3:Y:S02]  /*4db0*/  MUFU.EX2 R134, R134 ;  /* 0x0000008600867308 */ /* 0x000ee40000000800 */
[C---:B------:R-:W-:Y:S01]  /*4dc0*/  HMMA.16816.F32 R68, R8.reuse, R22, R68 ;  /* 0x000000160844723c */ /* 0x040fe20000001844 */
[----:B------:R-:W-:Y:S05]  /*4dd0*/  LDSM.16.MT88.4 R20, [R160+0x7800] ;  /* 0x00780000a014783b */ /* 0x000fea0000004200 */
[----:B------:R-:W-:Y:S02]  /*4de0*/  MUFU.EX2 R136, R136 ;  /* 0x0000008800887308 */ /* 0x000fe40000000800 */
[C---:B-1----:R-:W-:Y:S06]  /*4df0*/  HMMA.16816.F32 R76, R8.reuse, R12, R76 ;  /* 0x0000000c084c723c */ /* 0x042fec000000184c */
[----:B------:R-:W1:Y:S02]  /*4e00*/  MUFU.EX2 R61, R61 ;  /* 0x0000003d003d7308 */ /* 0x000e640000000800 */
[C---:B-----5:R-:W-:Y:S06]  /*4e10*/  HMMA.16816.F32 R92, R8.reuse, R16, R92 ;  /* 0x00000010085c723c */ /* 0x060fec000000185c */
[----:B------:R-:W-:Y:S02]  /*4e20*/  MUFU.EX2 R182, R182 ;  /* 0x000000b600b67308 */ /* 0x000fe40000000800 */
[C---:B------:R-:W-:Y:S01]  /*4e30*/  HMMA.16816.F32 R72, R8.reuse, R18, R72 ;  /* 0x000000120848723c */ /* 0x040fe20000001848 */
[----:B------:R-:W4:Y:S05]  /*4e40*/  LDSM.16.MT88.4 R16, [R156+0x7000] ;  /* 0x007000009c10783b */ /* 0x000f2a0000004200 */
[----:B------:R-:W5:Y:S02]  /*4e50*/  MUFU.EX2 R65, R65 ;  /* 0x0000004100417308 */ /* 0x000f640000000800 */
[C---:B------:R-:W-:Y:S01]  /*4e60*/  HMMA.16816.F32 R88, R8.reuse, R14, R88 ;  /* 0x0000000e0858723c */ /* 0x040fe20000001858 */
[----:B------:R-:W1:Y:S05]  /*4e70*/  LDSM.16.MT88.4 R12, [R157+0x7800] ;  /* 0x007800009d0c783b */ /* 0x000e6a0000004200 */
[----:B------:R-:W-:Y:S08]  /*4e80*/  MUFU.EX2 R144, R144 ;  /* 0x0000009000907308 */ /* 0x000ff00000000800 */
[----:B------:R-:W1:Y:S08]  /*4e90*/  MUFU.EX2 R63, R63 ;  /* 0x0000003f003f7308 */ /* 0x000e700000000800 */
[----:B------:R-:W-:Y:S08]  /*4ea0*/  MUFU.EX2 R67, R67 ;  /* 0x0000004300437308 */ /* 0x000ff00000000800 */
[----:B------:R-:W1:Y:S01]  /*4eb0*/  MUFU.EX2 R142, R142 ;  /* 0x0000008e008e7308 */ /* 0x000e620000000800 */
[C---:B----4-:R-:W-:Y:S07]  /*4ec0*/  HMMA.16816.F32 R80, R8.reuse, R16, R80 ;  /* 0x000000100850723c */ /* 0x050fee0000001850 */
[----:B------:R-:W-:Y:S01]  /*4ed0*/  MUFU.EX2 R140, R140 ;  /* 0x0000008c008c7308 */ /* 0x000fe20000000800 */
[----:B------:R-:W-:Y:S01]  /*4ee0*/  HMMA.16816.F32 R84, R8, R18, R84 ;  /* 0x000000120854723c */ /* 0x000fe20000001854 */
[----:B------:R-:W4:Y:S06]  /*4ef0*/  LDSM.16.MT88.4 R16, [R158+0x7800] ;  /* 0x007800009e10783b */ /* 0x000f2c0000004200 */
[----:B------:R-:W4:Y:S01]  /*4f00*/  MUFU.EX2 R101, R101 ;  /* 0x0000006500657308 */ /* 0x000f220000000800 */
[----:B--2---:R-:W-:-:S02]  /*4f10*/  F2FP.PACK_AB R8, R57, R130 ;  /* 0x000000823908723e */ /* 0x004fc400000000ff */
[----:B------:R-:W-:Y:S02]  /*4f20*/  F2FP.PACK_AB R10, R55, R116 ;  /* 0x00000074370a723e */ /* 0x000fe400000000ff */
[C---:B---3--:R-:W-:Y:S01]  /*4f30*/  F2FP.PACK_AB R9, R134.reuse, R59 ;  /* 0x0000003b8609723e */ /* 0x048fe200000000ff */
[----:B------:R-:W-:Y:S01]  /*4f40*/  FADD.FTZ R59, R59, R108 ;  /* 0x0000006c3b3b7221 */ /* 0x000fe20000010000 */
[----:B-1----:R-:W-:Y:S01]  /*4f50*/  F2FP.PACK_AB R11, R61, R136 ;  /* 0x000000883d0b723e */ /* 0x002fe200000000ff */
[----:B------:R-:W-:Y:S02]  /*4f60*/  MUFU.EX2 R138, R138 ;  /* 0x0000008a008a7308 */ /* 0x000fe40000000800 */
[----:B------:R-:W-:-:S04]  /*4f70*/  FADD.FTZ R59, R134, R59 ;  /* 0x0000003b863b7221 */ /* 0x000fc80000010000 */
[----:B------:R-:W-:Y:S01]  /*4f80*/  HMMA.16816.F32 R76, R8, R12, R76 ;  /* 0x0000000c084c723c */ /* 0x000fe2000000184c */
[----:B------:R-:W-:Y:S01]  /*4f90*/  FADD.FTZ R136, R136, R59 ;  /* 0x0000003b88887221 */ /* 0x000fe20000010000 */
[----:B------:R-:W1:Y:S03]  /*4fa0*/  MUFU.EX2 R105, R105 ;  /* 0x0000006900697308 */ /* 0x000e660000000800 */
[----:B------:R-:W-:-:S03]  /*4fb0*/  FADD.FTZ R136, R61, R136 ;  /* 0x000000883d887221 */ /* 0x000fc60000010000 */
[C---:B------:R-:W-:Y:S01]  /*4fc0*/  HMMA.16816.F32 R88, R8.reuse, R14, R88 ;  /* 0x0000000e0858723c */ /* 0x040fe20000001858 */
[----:B------:R-:W-:Y:S01]  /*4fd0*/  LDSM.16.MT88.4 R12, [R157+0x8000] ;  /* 0x008000009d0c783b */ /* 0x000fe20000004200 */
[----:B------:R-:W-:Y:S06]  /*4fe0*/  MUFU.EX2 R112, R112 ;  /* 0x0000007000707308 */ /* 0x000fec0000000800 */
[C---:B------:R-:W-:Y:S02]  /*4ff0*/  HMMA.16816.F32 R96, R8.reuse, R20, R96 ;  /* 0x000000140860723c */ /* 0x040fe40000001860 */
[----:B------:R-:W2:Y:S06]  /*5000*/  MUFU.EX2 R103, R103 ;  /* 0x0000006700677308 */ /* 0x000eac0000000800 */
[C---:B----4-:R-:W-:Y:S02]  /*5010*/  HMMA.16816.F32 R92, R8.reuse, R16, R92 ;  /* 0x00000010085c723c */ /* 0x050fe4000000185c */
        /* <DEDUP_REMOVED lines=18> */
[----:B------:R-:W-:Y:S01]  /*5140*/  F2FP.PACK_AB R9, R142, R67 ;  /* 0x000000438e09723e */ /* 0x000fe200000000ff */
[----:B------:R-:W-:Y:S01]  /*5150*/  FADD.FTZ R67, R67, R136 ;  /* 0x0000008843437221 */ /* 0x000fe20000010000 */
[----:B------:R-:W-:-:S03]  /*5160*/  F2FP.PACK_AB R11, R101, R140 ;  /* 0x0000008c650b723e */ /* 0x000fc600000000ff */
[----:B------:R-:W-:Y:S02]  /*5170*/  FADD.FTZ R67, R142, R67 ;  /* 0x000000438e437221 */ /* 0x000fe40000010000 */
[----:B------:R-:W-:Y:S02]  /*5180*/  MUFU.EX2 R34, R34 ;  /* 0x0000002200227308 */ /* 0x000fe40000000800 */
[----:B------:R-:W-:Y:S01]  /*5190*/  HMMA.16816.F32 R76, R8, R12, R76 ;  /* 0x0000000c084c723c */ /* 0x000fe2000000184c */
[----:B------:R-:W-:-:S04]  /*51a0*/  FADD.FTZ R140, R140, R67 ;  /* 0x000000438c8c7221 */ /* 0x000fc80000010000 */
[----:B------:R-:W-:Y:S01]  /*51b0*/  FADD.FTZ R140, R101, R140 ;  /* 0x0000008c658c7221 */ /* 0x000fe20000010000 */
        /* <DEDUP_REMOVED lines=9> */
[----:B------:R-:W3:Y:S07]  /*5250*/  LDSM.16.MT88.4 R20, [R158+0x8800] ;  /* 0x008800009e14783b */ /* 0x000eee0000004200 */
[C---:B-1----:R-:W-:Y:S08]  /*5260*/  HMMA.16816.F32 R80, R8.reuse, R16, R80 ;  /* 0x000000100850723c */ /* 0x042ff00000001850 */
[----:B------:R-:W-:Y:S01]  /*5270*/  HMMA.16816.F32 R84, R8, R18, R84 ;  /* 0x000000120854723c */ /* 0x000fe20000001854 */
[----:B------:R-:W1:Y:S06]  /*5280*/  LDSM.16.MT88.4 R16, [R157+0x8800] ;  /* 0x008800009d10783b */ /* 0x000e6c0000004200 */
[----:B------:R-:W-:-:S02]  /*5290*/  F2FP.PACK_AB R8, R105, R138 ;  /* 0x0000008a6908723e */ /* 0x000fc400000000ff */
[----:B--2---:R-:W-:Y:S02]  /*52a0*/  F2FP.PACK_AB R10, R103, R112 ;  /* 0x00000070670a723e */ /* 0x004fe400000000ff */
[----:B----4-:R-:W-:Y:S01]  /*52b0*/  F2FP.PACK_AB R9, R114, R107 ;  /* 0x0000006b7209723e */ /* 0x010fe200000000ff */
[----:B------:R-:W-:Y:S01]  /*52c0*/  FADD.FTZ R107, R107, R140 ;  /* 0x0000008c6b6b7221 */ /* 0x000fe20000010000 */
[----:B------:R-:W-:-:S03]  /*52d0*/  F2FP.PACK_AB R11, R109, R118 ;  /* 0x000000766d0b723e */ /* 0x000fc600000000ff */
[----:B------:R-:W-:-:S04]  /*52e0*/  FADD.FTZ R107, R114, R107 ;  /* 0x0000006b726b7221 */ /* 0x000fc80000010000 */
[----:B------:R-:W-:Y:S01]  /*52f0*/  HMMA.16816.F32 R80, R8, R12, R80 ;  /* 0x0000000c0850723c */ /* 0x000fe20000001850 */
[----:B------:R-:W-:-:S04]  /*5300*/  FADD.FTZ R118, R118, R107 ;  /* 0x0000006b76767221 */ /* 0x000fc80000010000 */
[----:B------:R-:W-:-:S03]  /*5310*/  FADD.FTZ R118, R109, R118 ;  /* 0x000000766d767221 */ /* 0x000fc60000010000 */
[C---:B------:R-:W-:Y:S01]  /*5320*/  HMMA.16816.F32 R84, R8.reuse, R14, R84 ;  /* 0x0000000e0854723c */ /* 0x040fe20000001854 */
[----:B------:R-:W2:Y:S07]  /*5330*/  LDSM.16.MT88.4 R12, [R158+0x9000] ;  /* 0x009000009e0c783b */ /* 0x000eae0000004200 */
        /* <DEDUP_REMOVED lines=8> */
[----:B------:R-:W3:Y:S03]  /*53c0*/  MUFU.EX2 R27, R27 ;  /* 0x0000001b001b7308 */ /* 0x000ee60000000800 */
[C---:B-1----:R-:W-:Y:S05]  /*53d0*/  HMMA.16816.F32 R76, R8.reuse, R16, R76 ;  /* 0x00000010084c723c */ /* 0x042fea000000184c */
[----:B------:R-:W-:Y:S03]  /*53e0*/  MUFU.EX2 R25, R25 ;  /* 0x0000001900197308 */ /* 0x000fe60000000800 */
[C---:B------:R-:W-:Y:S01]  /*53f0*/  HMMA.16816.F32 R88, R8.reuse, R18, R88 ;  /* 0x000000120858723c */ /* 0x040fe20000001858 */
[----:B------:R-:W1:Y:S04]  /*5400*/  LDSM.16.MT88.4 R16, [R160+0x9000] ;  /* 0x00900000a010783b */ /* 0x000e680000004200 */
[----:B------:R-:W4:Y:S03]  /*5410*/  MUFU.EX2 R26, R26 ;  /* 0x0000001a001a7308 */ /* 0x000f260000000800 */
[----:B------:R-:W-:Y:S01]  /*5420*/  HMMA.16816.F32 R72, R8, R22, R72 ;  /* 0x000000160848723c */ /* 0x000fe20000001848 */
[----:B------:R-:W5:Y:S06]  /*5430*/  LDSM.16.MT88.4 R20, [R157+0x9000] ;  /* 0x009000009d14783b */ /* 0x000f6c0000004200 */
[----:B------:R-:W-:Y:S01]  /*5440*/  FADD.FTZ R9, R52, R39 ;  /* 0x0000002734097221 */ /* 0x000fe20000010000 */
[----:B---3--:R-:W-:Y:S01]  /*5450*/  F2FP.PACK_AB R8, R24, R27 ;  /* 0x0000001b1808723e */ /* 0x008fe200000000ff */
[----:B------:R-:W-:Y:S01]  /*5460*/  FFMA.FTZ R39, R44, c[0x0][0x23c], -R43 ;  /* 0x00008f002c277a23 */ /* 0x000fe2000001082b */
[----:B------:R-:W-:Y:S01]  /*5470*/  F2FP.PACK_AB R11, R46, R111 ;  /* 0x0000006f2e0b723e */ /* 0x000fe200000000ff */
[----:B------:R-:W-:Y:S01]  /*5480*/  FADD.FTZ R50, R50, R9 ;  /* 0x0000000932327221 */ /* 0x000fe20000010000 */
[----:B------:R-:W-:Y:S01]  /*5490*/  F2FP.PACK_AB R9, R48, R113 ;  /* 0x000000713009723e */ /* 0x000fe200000000ff */
[----:B------:R-:W-:Y:S01]  /*54a0*/  FFMA.FTZ R44, R37, c[0x0][0x23c], -R43 ;  /* 0x00008f00252c7a23 */ /* 0x000fe2000001082b */
[----:B----4-:R-:W-:Y:S01]  /*54b0*/  F2FP.PACK_AB R10, R26, R25 ;  /* 0x000000191a0a723e */ /* 0x010fe200000000ff */
[----:B------:R-:W3:Y:S01]  /*54c0*/  MUFU.EX2 R37, R41 ;  /* 0x0000002900257308 */ /* 0x000ee20000000800 */
[----:B------:R-:W-:-:S04]  /*54d0*/  FADD.FTZ R113, R113, R118 ;  /* 0x0000007671717221 */ /* 0x000fc80000010000 */
[----:B------:R-:W-:Y:S01]  /*54e0*/  FADD.FTZ R48, R48, R113 ;  /* 0x0000007130307221 */ /* 0x000fe20000010000 */
[----:B--2---:R-:W-:Y:S02]  /*54f0*/  HMMA.16816.F32 R92, R8, R12, R92 ;  /* 0x0000000c085c723c */ /* 0x004fe4000000185c */
[----:B------:R-:W-:Y:S01]  /*5500*/  MUFU.EX2 R39, R39 ;  /* 0x0000002700277308 */ /* 0x000fe20000000800 */
[----:B------:R-:W-:-:S04]  /*5510*/  FADD.FTZ R111, R111, R48 ;  /* 0x000000306f6f7221 */ /* 0x000fc80000010000 */
[----:B------:R-:W-:Y:S01]  /*5520*/  FADD.FTZ R13, R35, R50 ;  /* 0x00000032230d7221 */ /* 0x000fe20000010000 */
[C---:B------:R-:W-:Y:S01]  /*5530*/  HMMA.16816.F32 R72, R8.reuse, R14, R72 ;  /* 0x0000000e0848723c */ /* 0x040fe20000001848 */
[----:B------:R-:W-:Y:S01]  /*5540*/  FADD.FTZ R46, R46, R111 ;  /* 0x0000006f2e2e7221 */ /* 0x000fe20000010000 */
[----:B------:R-:W2:Y:S01]  /*5550*/  MUFU.EX2 R44, R44 ;  /* 0x0000002c002c7308 */ /* 0x000ea20000000800 */
[----:B------:R-:W-:Y:S02]  /*5560*/  FADD.FTZ R36, R36, R13 ;  /* 0x0000000d24247221 */ /* 0x000fe40000010000 */
[----:B------:R-:W-:Y:S02]  /*5570*/  LDSM.16.MT88.4 R12, [R160+0x9800] ;  /* 0x00980000a00c783b */ /* 0x000fe40000004200 */
[----:B------:R-:W-:Y:S01]  /*5580*/  FADD.FTZ R36, R29, R36 ;  /* 0x000000241d247221 */ /* 0x000fe20000010000 */
[----:B-1----:R-:W-:Y:S02]  /*5590*/  HMMA.16816.F32 R96, R8, R16, R96 ;  /* 0x000000100860723c */ /* 0x002fe40000001860 */
[----:B------:R-:W1:Y:S01]  /*55a0*/  MUFU.EX2 R35, R42 ;  /* 0x0000002a00237308 */ /* 0x000e620000000800 */
[----:B------:R-:W-:-:S04]  /*55b0*/  FADD.FTZ R31, R31, R36 ;  /* 0x000000241f1f7221 */ /* 0x000fc80000010000 */
[----:B------:R-:W-:Y:S01]  /*55c0*/  FADD.FTZ R31, R4, R31 ;  /* 0x0000001f041f7221 */ /* 0x000fe20000010000 */
[----:B------:R-:W-:Y:S01]  /*55d0*/  HMMA.16816.F32 R68, R8, R18, R68 ;  /* 0x000000120844723c */ /* 0x000fe20000001844 */
[----:B------:R-:W4:Y:S02]  /*55e0*/  LDSM.16.MT88.4 R16, [R156+0x9000] ;  /* 0x009000009c10783b */ /* 0x000f240000004200 */
[----:B------:R-:W-:-:S04]  /*55f0*/  FADD.FTZ R106, R106, R31 ;  /* 0x0000001f6a6a7221 */ /* 0x000fc80000010000 */
[----:B------:R-:W-:Y:S01]  /*5600*/  FADD.FTZ R51, R51, R106 ;  /* 0x0000006a33337221 */ /* 0x000fe20000010000 */
[----:B-----5:R-:W-:Y:S03]  /*5610*/  HMMA.16816.F32 R76, R8, R20, R76 ;  /* 0x00000014084c723c */ /* 0x020fe6000000184c */
[----:B------:R-:W-:-:S04]  /*5620*/  FADD.FTZ R102, R102, R51 ;  /* 0x0000003366667221 */ /* 0x000fc80000010000 */
[----:B------:R-:W-:Y:S01]  /*5630*/  FADD.FTZ R47, R47, R102 ;  /* 0x000000662f2f7221 */ /* 0x000fe20000010000 */
[----:B------:R-:W-:Y:S01]  /*5640*/  HMMA.16816.F32 R88, R8, R22, R88 ;  /* 0x000000160858723c */ /* 0x000fe20000001858 */
[----:B------:R-:W5:Y:S02]  /*5650*/  LDSM.16.MT88.4 R20, [R158+0x9800] ;  /* 0x009800009e14783b */ /* 0x000f640000004200 */
[----:B------:R-:W-:-:S04]  /*5660*/  FADD.FTZ R130, R130, R47 ;  /* 0x0000002f82827221 */ /* 0x000fc80000010000 */
[----:B------:R-:W-:-:S04]  /*5670*/  FADD.FTZ R57, R57, R130 ;  /* 0x0000008239397221 */ /* 0x000fc80000010000 */
[----:B------:R-:W-:-:S04]  /*5680*/  FADD.FTZ R116, R116, R57 ;  /* 0x0000003974747221 */ /* 0x000fc80000010000 */
[----:B------:R-:W-:-:S04]  /*5690*/  FADD.FTZ R55, R55, R116 ;  /* 0x0000007437377221 */ /* 0x000fc80000010000 */
        /* <DEDUP_REMOVED lines=8> */
[----:B------:R-:W-:Y:S01]  /*5720*/  FADD.FTZ R105, R105, R138 ;  /* 0x0000008a69697221 */ /* 0x000fe20000010000 */
[----:B---3--:R-:W-:Y:S02]  /*5730*/  F2FP.PACK_AB R8, R37, R40 ;  /* 0x000000282508723e */ /* 0x008fe400000000ff */
[----:B--2---:R-:W-:Y:S01]  /*5740*/  F2FP.PACK_AB R10, R44, R39 ;  /* 0x000000272c0a723e */ /* 0x004fe200000000ff */
[----:B------:R-:W-:Y:S01]  /*5750*/  FADD.FTZ R112, R112, R105 ;  /* 0x0000006970707221 */ /* 0x000fe20000010000 */
[----:B-1----:R-:W-:Y:S01]  /*5760*/  F2FP.PACK_AB R9, R34, R35 ;  /* 0x000000232209723e */ /* 0x002fe200000000ff */
[----:B------:R-:W-:Y:S01]  /*5770*/  FADD.FTZ R35, R35, R46 ;  /* 0x0000002e23237221 */ /* 0x000fe20000010000 */
[----:B------:R-:W-:Y:S01]  /*5780*/  F2FP.PACK_AB R11, R184, R5 ;  /* 0x00000005b80b723e */ /* 0x000fe200000000ff */
[----:B------:R-:W-:Y:S02]  /*5790*/  FADD.FTZ R112, R103, R112 ;  /* 0x0000007067707221 */ /* 0x000fe40000010000 */
[----:B------:R-:W-:-:S02]  /*57a0*/  FADD.FTZ R34, R34, R35 ;  /* 0x0000002322227221 */ /* 0x000fc40000010000 */
[----:B------:R-:W-:Y:S02]  /*57b0*/  FADD.FTZ R27, R27, R112 ;  /* 0x000000701b1b7221 */ /* 0x000fe40000010000 */
[C---:B------:R-:W-:Y:S01]  /*57c0*/  HMMA.16816.F32 R96, R8.reuse, R12, R96 ;  /* 0x0000000c0860723c */ /* 0x040fe20000001860 */
[----:B------:R-:W-:Y:S02]  /*57d0*/  FADD.FTZ R5, R5, R34 ;  /* 0x0000002205057221 */ /* 0x000fe40000010000 */
[----:B------:R-:W-:Y:S02]  /*57e0*/  FADD.FTZ R24, R24, R27 ;  /* 0x0000001b18187221 */ /* 0x000fe40000010000 */
[----:B------:R-:W-:Y:S02]  /*57f0*/  FADD.FTZ R184, R184, R5 ;  /* 0x00000005b8b87221 */ /* 0x000fe40000010000 */
[----:B------:R-:W-:Y:S01]  /*5800*/  FADD.FTZ R25, R25, R24 ;  /* 0x0000001819197221 */ /* 0x000fe20000010000 */
[----:B------:R-:W-:Y:S01]  /*5810*/  HMMA.16816.F32 R68, R8, R14, R68 ;  /* 0x0000000e0844723c */ /* 0x000fe20000001844 */
[----:B------:R-:W1:Y:S02]  /*5820*/  LDSM.16.MT88.4 R12, [R156+0x9800] ;  /* 0x009800009c0c783b */ /* 0x000e640000004200 */
[----:B------:R-:W-:-:S04]  /*5830*/  FADD.FTZ R25, R26, R25 ;  /* 0x000000191a197221 */ /* 0x000fc80000010000 */
[----:B------:R-:W-:Y:S01]  /*5840*/  FADD.FTZ R40, R40, R25 ;  /* 0x0000001928287221 */ /* 0x000fe20000010000 */
[----:B-----5:R-:W-:Y:S03]  /*5850*/  HMMA.16816.F32 R92, R8, R20, R92 ;  /* 0x00000014085c723c */ /* 0x020fe6000000185c */
[----:B------:R-:W-:-:S04]  /*5860*/  FADD.FTZ R40, R37, R40 ;  /* 0x0000002825287221 */ /* 0x000fc80000010000 */
[----:B------:R-:W-:Y:S01]  /*5870*/  FADD.FTZ R39, R39, R40 ;  /* 0x0000002827277221 */ /* 0x000fe20000010000 */
[----:B------:R-:W-:Y:S03]  /*5880*/  HMMA.16816.F32 R72, R8, R22, R72 ;  /* 0x000000160848723c */ /* 0x000fe60000001848 */
[----:B------:R-:W-:-:S05]  /*5890*/  FADD.FTZ R183, R44, R39 ;  /* 0x000000272cb77221 */ /* 0x000fca0000010000 */
[C---:B----4-:R-:W-:Y:S08]  /*58a0*/  HMMA.16816.F32 R76, R8.reuse, R16, R76 ;  /* 0x00000010084c723c */ /* 0x050ff0000000184c */
        /* <DEDUP_REMOVED lines=67> */
.L_x_7002:
[----:B------:R-:W-:-:S05]  /*5ce0*/  IMAD.MOV.U32 R7, RZ, RZ, c[0x0][0x1a0] ;  /* 0x00006800ff077624 */ /* 0x000fca00078e00ff */
[----:B------:R-:W-:-:S04]  /*5cf0*/  LEA R7, -R7, RZ, 0x7 ;  /* 0x000000ff07077211 */ /* 0x000fc800078e39ff */
[----:B------:R-:W-:Y:S02]  /*5d00*/  SHF.R.S32.HI R6, RZ, 0x1f, R7 ;  /* 0x0000001fff067819 */ /* 0x000fe40000011407 */
.L_x_7003:
        /* <DEDUP_REMOVED lines=29> */
[----:B------:R4:W-:Y:S04]  /*5ee0*/  LDGSTS.E.BYPASS.LTC128B.128 [R173+0x9000], [R12.64] ;  /* 0x090000000cad7fae */ /* 0x0009e8000b901d4c */
[----:B------:R1:W-:Y:S04]  /*5ef0*/  LDGSTS.E.BYPASS.LTC128B.128 [R173+0x9800], [R20.64] ;  /* 0x0980000014ad7fae */ /* 0x0003e8000b901d4c */
[----:B------:R-:W-:Y:S04]  /*5f00*/  LDSM.16.M88.4 R40, [R166] ;  /* 0x00000000a628783b */ /* 0x000fe80000000200 */
[----:B--2---:R-:W1:Y:S04]  /*5f10*/  LDSM.16.M88.4 R16, [R165+0x3000] ;  /* 0x00300000a510783b */ /* 0x004e680000000200 */
[----:B------:R-:W-:Y:S04]  /*5f20*/  LDSM.16.M88.4 R108, [R164] ;  /* 0x00000000a46c783b */ /* 0x000fe80000000200 */
[----:B------:R-:W-:Y:S04]  /*5f30*/  LDSM.16.M88.4 R104, [R159+0x3000] ;  /* 0x003000009f68783b */ /* 0x000fe80000000200 */
[----:B-----5:R-:W4:Y:S04]  /*5f40*/  LDSM.16.M88.4 R8, [R165+0x3800] ;  /* 0x00380000a508783b */ /* 0x020f280000000200 */
[----:B------:R-:W2:Y:S04]  /*5f50*/  LDSM.16.M88.4 R100, [R159+0x3800] ;  /* 0x003800009f64783b */ /* 0x000ea80000000200 */
[----:B------:R-:W5:Y:S04]  /*5f60*/  LDSM.16.M88.4 R56, [R165+0x4800] ;  /* 0x00480000a538783b */ /* 0x000f680000000200 */
[----:B------:R-:W2:Y:S04]  /*5f70*/  LDSM.16.M88.4 R48, [R165+0x5000] ;  /* 0x00500000a530783b */ /* 0x000ea80000000200 */
[----:B------:R-:W2:Y:S04]  /*5f80*/  LDSM.16.M88.4 R32, [R165+0x2000] ;  /* 0x00200000a520783b */ /* 0x000ea80000000200 */
[----:B------:R-:W-:Y:S04]  /*5f90*/  LDSM.16.M88.4 R24, [R165+0x2800] ;  /* 0x00280000a518783b */ /* 0x000fe80000000200 */
[----:B---3--:R-:W-:Y:S01]  /*5fa0*/  LDSM.16.M88.4 R4, [R159+0x2000] ;  /* 0x002000009f04783b */ /* 0x008fe20000000200 */
[C---:B-1----:R-:W-:Y:S03]  /*5fb0*/  HMMA.16816.F32 R20, R40.reuse, R16, RZ ;  /* 0x000000102814723c */ /* 0x042fe600000018ff */
[----:B------:R-:W-:Y:S04]  /*5fc0*/  LDSM.16.M88.4 R64, [R165+0x4000] ;  /* 0x00400000a540783b */ /* 0x000fe80000000200 */
[----:B------:R-:W-:Y:S01]  /*5fd0*/  LDSM.16.M88.4 R44, [R159+0x2800] ;  /* 0x002800009f2c783b */ /* 0x000fe20000000200 */
[C---:B------:R-:W-:Y:S03]  /*5fe0*/  HMMA.16816.F32 R16, R40.reuse, R18, RZ ;  /* 0x000000122810723c */ /* 0x040fe600000018ff */
[----:B------:R-:W-:Y:S04]  /*5ff0*/  LDSM.16.M88.4 R112, [R165+0x5800] ;  /* 0x00580000a570783b */ /* 0x000fe80000000200 */
[----:B------:R-:W-:Y:S01]  /*6000*/  LDSM.16.M88.4 R116, [R159+0x4000] ;  /* 0x004000009f74783b */ /* 0x000fe20000000200 */
[C---:B----4-:R-:W-:Y:S03]  /*6010*/  HMMA.16816.F32 R12, R40.reuse, R8, RZ ;  /* 0x00000008280c723c */ /* 0x050fe600000018ff */
[----:B------:R-:W0:Y:S05]  /*6020*/  LDGDEPBAR ;  /* 0x00000000000079af */ /* 0x000e2a0000000000 */
[----:B------:R-:W-:Y:S08]  /*6030*/  HMMA.16816.F32 R8, R40, R10, RZ ;  /* 0x0000000a2808723c */ /* 0x000ff000000018ff */
[C---:B------:R-:W-:Y:S08]  /*6040*/  HMMA.16816.F32 R20, R108.reuse, R104, R20 ;  /* 0x000000686c14723c */ /* 0x040ff00000001814 */
[C---:B------:R-:W-:Y:S01]  /*6050*/  HMMA.16816.F32 R16, R108.reuse, R106, R16 ;  /* 0x0000006a6c10723c */ /* 0x040fe20000001810 */
[----:B------:R-:W1:Y:S07]  /*6060*/  LDSM.16.M88.4 R104, [R159+0x4800] ;  /* 0x004800009f68783b */ /* 0x000e6e0000000200 */
[C---:B--2---:R-:W-:Y:S08]  /*6070*/  HMMA.16816.F32 R12, R108.reuse, R100, R12 ;  /* 0x000000646c0c723c */ /* 0x044ff0000000180c */
[----:B------:R-:W-:Y:S01]  /*6080*/  HMMA.16816.F32 R8, R108, R102, R8 ;  /* 0x000000666c08723c */ /* 0x000fe20000001808 */
[----:B------:R-:W2:Y:S07]  /*6090*/  LDSM.16.M88.4 R100, [R159+0x5000] ;  /* 0x005000009f64783b */ /* 0x000eae0000000200 */
[C---:B-----5:R-:W-:Y:S08]  /*60a0*/  HMMA.16816.F32 R60, R40.reuse, R56, RZ ;  /* 0x00000038283c723c */ /* 0x060ff000000018ff */
        /* <DEDUP_REMOVED lines=9> */
[----:B------:R-:W-:Y:S01]  /*6140*/  HMMA.16816.F32 R48, R108, R102, R48 ;  /* 0x000000666c30723c */ /* 0x000fe20000001830 */
[----:B------:R-:W1:Y:S07]  /*6150*/  LDSM.16.M88.4 R100, [R162] ;  /* 0x00000000a264783b */ /* 0x000e6e0000000200 */
[C---:B------:R-:W-:Y:S08]  /*6160*/  HMMA.16816.F32 R28, R40.reuse, R24, RZ ;  /* 0x00000018281c723c */ /* 0x040ff000000018ff */
[----:B------:R-:W-:Y:S08]  /*6170*/  HMMA.16816.F32 R24, R40, R26, RZ ;  /* 0x0000001a2818723c */ /* 0x000ff000000018ff */
[C---:B------:R-:W-:Y:S08]  /*6180*/  HMMA.16816.F32 R36, R108.reuse, R4, R36 ;  /* 0x000000046c24723c */ /* 0x040ff00000001824 */
[----:B------:R-:W-:Y:S08]  /*6190*/  HMMA.16816.F32 R32, R108, R6, R32 ;  /* 0x000000066c20723c */ /* 0x000ff00000001820 */
[----:B------:R-:W-:Y:S08]  /*61a0*/  HMMA.16816.F32 R4, R40, R64, RZ ;  /* 0x000000402804723c */ /* 0x000ff000000018ff */
[C---:B------:R-:W-:Y:S08]  /*61b0*/  HMMA.16816.F32 R28, R108.reuse, R44, R28 ;  /* 0x0000002c6c1c723c */ /* 0x040ff0000000181c */
[----:B------:R-:W-:Y:S08]  /*61c0*/  HMMA.16816.F32 R24, R108, R46, R24 ;  /* 0x0000002e6c18723c */ /* 0x000ff00000001818 */
[C---:B------:R-:W-:Y:S08]  /*61d0*/  HMMA.16816.F32 R64, R40.reuse, R66, RZ ;  /* 0x000000422840723c */ /* 0x040ff000000018ff */
[C---:B------:R-:W-:Y:S08]  /*61e0*/  HMMA.16816.F32 R44, R40.reuse, R112, RZ ;  /* 0x00000070282c723c */ /* 0x040ff000000018ff */
[----:B------:R-:W-:Y:S01]  /*61f0*/  HMMA.16816.F32 R40, R40, R114, RZ ;  /* 0x000000722828723c */ /* 0x000fe200000018ff */
[----:B------:R-:W2:Y:S07]  /*6200*/  LDSM.16.M88.4 R112, [R159+0x5800] ;  /* 0x005800009f70783b */ /* 0x000eae0000000200 */
[C---:B-1----:R-:W-:Y:S08]  /*6210*/  HMMA.16816.F32 R36, R104.reuse, R100, R36 ;  /* 0x000000646824723c */ /* 0x042ff00000001824 */
[----:B------:R-:W-:Y:S01]  /*6220*/  HMMA.16816.F32 R32, R104, R102, R32 ;  /* 0x000000666820723c */ /* 0x000fe20000001820 */
[----:B------:R-:W1:Y:S07]  /*6230*/  LDSM.16.M88.4 R100, [R153] ;  /* 0x000000009964783b */ /* 0x000e6e0000000200 */
[C---:B------:R-:W-:Y:S08]  /*6240*/  HMMA.16816.F32 R4, R108.reuse, R116, R4 ;  /* 0x000000746c04723c */ /* 0x040ff00000001804 */
[C---:B------:R-:W-:Y:S01]  /*6250*/  HMMA.16816.F32 R64, R108.reuse, R118, R64 ;  /* 0x000000766c40723c */ /* 0x040fe20000001840 */
[----:B------:R-:W3:Y:S07]  /*6260*/  LDSM.16.M88.4 R116, [R155] ;  /* 0x000000009b74783b */ /* 0x000eee0000000200 */
[C---:B--2---:R-:W-:Y:S08]  /*6270*/  HMMA.16816.F32 R44, R108.reuse, R112, R44 ;  /* 0x000000706c2c723c */ /* 0x044ff0000000182c */
[----:B------:R-:W-:Y:S01]  /*6280*/  HMMA.16816.F32 R40, R108, R114, R40 ;  /* 0x000000726c28723c */ /* 0x000fe20000001828 */
[----:B------:R-:W2:Y:S04]  /*6290*/  LDSM.16.M88.4 R108, [R154] ;  /* 0x000000009a6c783b */ /* 0x000ea80000000200 */
[----:B------:R-:W4:Y:S03]  /*62a0*/  LDSM.16.M88.4 R112, [R152] ;  /* 0x000000009870783b */ /* 0x000f260000000200 */
[C---:B-1----:R-:W-:Y:S08]  /*62b0*/  HMMA.16816.F32 R12, R104.reuse, R100, R12 ;  /* 0x00000064680c723c */ /* 0x042ff0000000180c */
[C---:B------:R-:W-:Y:S01]  /*62c0*/  HMMA.16816.F32 R8, R104.reuse, R102, R8 ;  /* 0x000000666808723c */ /* 0x040fe20000001808 */
[----:B------:R-:W1:Y:S07]  /*62d0*/  LDSM.16.M88.4 R100, [R150] ;  /* 0x000000009664783b */ /* 0x000e6e0000000200 */
[C---:B---3--:R-:W-:Y:S08]  /*62e0*/  HMMA.16816.F32 R28, R104.reuse, R116, R28 ;  /* 0x00000074681c723c */ /* 0x048ff0000000181c */
[C---:B------:R-:W-:Y:S01]  /*62f0*/  HMMA.16816.F32 R24, R104.reuse, R118, R24 ;  /* 0x000000766818723c */ /* 0x040fe20000001818 */
[----:B------:R-:W3:Y:S07]  /*6300*/  LDSM.16.M88.4 R116, [R149] ;  /* 0x000000009574783b */ /* 0x000eee0000000200 */
[C---:B--2---:R-:W-:Y:S08]  /*6310*/  HMMA.16816.F32 R20, R104.reuse, R108, R20 ;  /* 0x0000006c6814723c */ /* 0x044ff00000001814 */
[C---:B------:R-:W-:Y:S01]  /*6320*/  HMMA.16816.F32 R16, R104.reuse, R110, R16 ;  /* 0x0000006e6810723c */ /* 0x040fe20000001810 */
[----:B------:R-:W2:Y:S07]  /*6330*/  LDSM.16.M88.4 R108, [R151] ;  /* 0x00000000976c783b */ /* 0x000eae0000000200 */
[C---:B----4-:R-:W-:Y:S08]  /*6340*/  HMMA.16816.F32 R4, R104.reuse, R112, R4 ;  /* 0x000000706804723c */ /* 0x050ff00000001804 */
[C---:B------:R-:W-:Y:S01]  /*6350*/  HMMA.16816.F32 R64, R104.reuse, R114, R64 ;  /* 0x000000726840723c */ /* 0x040fe20000001840 */
[----:B------:R-:W-:Y:S07]  /*6360*/  LDSM.16.M88.4 R112, [R161] ;  /* 0x00000000a170783b */ /* 0x000fee0000000200 */
[C---:B-1----:R-:W-:Y:S08]  /*6370*/  HMMA.16816.F32 R52, R104.reuse, R100, R52 ;  /* 0x000000646834723c */ /* 0x042ff00000001834 */
[C---:B------:R-:W-:Y:S01]  /*6380*/  HMMA.16816.F32 R48, R104.reuse, R102, R48 ;  /* 0x000000666830723c */ /* 0x040fe20000001830 */
[----:B------:R-:W1:Y:S07]  /*6390*/  LDSM.16.M88.4 R100, [R148] ;  /* 0x000000009464783b */ /* 0x000e6e0000000200 */
[C---:B---3--:R-:W-:Y:S08]  /*63a0*/  HMMA.16816.F32 R44, R104.reuse, R116, R44 ;  /* 0x00000074682c723c */ /* 0x048ff0000000182c */
[C---:B--2---:R-:W-:Y:S08]  /*63b0*/  HMMA.16816.F32 R60, R104.reuse, R108, R60 ;  /* 0x0000006c683c723c */ /* 0x044ff0000000183c */
[C---:B------:R-:W-:Y:S01]  /*63c0*/  HMMA.16816.F32 R56, R104.reuse, R110, R56 ;  /* 0x0000006e6838723c */ /* 0x040fe20000001838 */
[----:B------:R-:W2:Y:S07]  /*63d0*/  LDSM.16.M88.4 R108, [R148+0x800] ;  /* 0x00080000946c783b */ /* 0x000eae0000000200 */
[----:B------:R-:W-:Y:S01]  /*63e0*/  HMMA.16816.F32 R40, R104, R118, R40 ;  /* 0x000000766828723c */ /* 0x000fe20000001828 */
[----:B------:R-:W3:Y:S04]  /*63f0*/  LDSM.16.M88.4 R104, [R148+0x1000] ;  /* 0x001000009468783b */ /* 0x000ee80000000200 */
[----:B------:R-:W-:Y:S03]  /*6400*/  LDSM.16.M88.4 R116, [R148+0x2000] ;  /* 0x002000009474783b */ /* 0x000fe60000000200 */
[C---:B-1----:R-:W-:Y:S08]  /*6410*/  HMMA.16816.F32 R36, R112.reuse, R100, R36 ;  /* 0x000000647024723c */ /* 0x042ff00000001824 */
[C---:B------:R-:W-:Y:S01]  /*6420*/  HMMA.16816.F32 R32, R112.reuse, R102, R32 ;  /* 0x000000667020723c */ /* 0x040fe20000001820 */
[----:B------:R-:W1:Y:S07]  /*6430*/  LDSM.16.M88.4 R100, [R148+0x1800] ;  /* 0x001800009464783b */ /* 0x000e6e0000000200 */
[C---:B--2---:R-:W-:Y:S08]  /*6440*/  HMMA.16816.F32 R28, R112.reuse, R108, R28 ;  /* 0x0000006c701c723c */ /* 0x044ff0000000181c */
[C---:B---3--:R-:W-:Y:S08]  /*6450*/  HMMA.16816.F32 R20, R112.reuse, R104, R20 ;  /* 0x000000687014723c */ /* 0x048ff00000001814 */
[C---:B------:R-:W-:Y:S01]  /*6460*/  HMMA.16816.F32 R16, R112.reuse, R106, R16 ;  /* 0x0000006a7010723c */ /* 0x040fe20000001810 */
[----:B------:R-:W2:Y:S07]  /*6470*/  LDSM.16.M88.4 R104, [R148+0x3000] ;  /* 0x003000009468783b */ /* 0x000eae0000000200 */
[C---:B------:R-:W-:Y:S01]  /*6480*/  HMMA.16816.F32 R24, R112.reuse, R110, R24 ;  /* 0x0000006e7018723c */ /* 0x040fe20000001818 */
[----:B------:R-:W3:Y:S07]  /*6490*/  LDSM.16.M88.4 R108, [R148+0x2800] ;  /* 0x00280000946c783b */ /* 0x000eee0000000200 */
[C---:B-1----:R-:W-:Y:S08]  /*64a0*/  HMMA.16816.F32 R12, R112.reuse, R100, R12 ;  /* 0x00000064700c723c */ /* 0x042ff0000000180c */
[----:B------:R-:W-:Y:S01]  /*64b0*/  HMMA.16816.F32 R8, R112, R102, R8 ;  /* 0x000000667008723c */ /* 0x000fe20000001808 */
[----:B------:R-:W1:Y:S01]  /*64c0*/  LDSM.16.M88.4 R100, [R148+0x3800] ;  /* 0x003800009464783b */ /* 0x000e620000000200 */
[----:B------:R-:W-:-:S06]  /*64d0*/  DEPBAR.LE SB0, 0x0 ;  /* 0x000080000000791a */ /* 0x000fcc0000000000 */
[C---:B------:R-:W-:Y:S08]  /*64e0*/  HMMA.16816.F32 R4, R112.reuse, R116, R4 ;  /* 0x000000747004723c */ /* 0x040ff00000001804 */
[C---:B------:R-:W-:Y:S08]  /*64f0*/  HMMA.16816.F32 R64, R112.reuse, R118, R64 ;  /* 0x000000767040723c */ /* 0x040ff00000001840 */
[C---:B--2---:R-:W-:Y:S07]  /*6500*/  HMMA.16816.F32 R52, R112.reuse, R104, R52 ;  /* 0x000000687034723c */ /* 0x044fee0000001834 */
[----:B------:R-:W-:Y:S01]  /*6510*/  IMAD.SHL.U32 R105, R172, 0x80, RZ ;  /* 0x00000080ac697824 */ /* 0x000fe200078e00ff */
[----:B---3--:R-:W-:Y:S04]  /*6520*/  HMMA.16816.F32 R56, R112, R110, R56 ;  /* 0x0000006e7038723c */ /* 0x008fe80000001838 */
[----:B------:R-:W-:-:S04]  /*6530*/  LOP3.LUT R104, R105, 0x8, R126, 0xfe, !PT ;  /* 0x0000000869687812 */ /* 0x000fc800078efe7e */
[----:B------:R-:W-:Y:S01]  /*6540*/  HMMA.16816.F32 R60, R112, R108, R60 ;  /* 0x0000006c703c723c */ /* 0x000fe2000000183c */
[----:B------:R-:W-:Y:S01]  /*6550*/  BAR.SYNC.DEFER_BLOCKING 0x0 ;  /* 0x0000000000007b1d */ /* 0x000fe20000010000 */
[C---:B------:R-:W-:Y:S02]  /*6560*/  ISETP.GE.AND P3, PT, R104.reuse, R125, PT ;  /* 0x0000007d6800720c */ /* 0x040fe40003f66270 */
[----:B------:R-:W-:-:S04]  /*6570*/  ISETP.GE.AND P1, PT, R104, R124, PT ;  /* 0x0000007c6800720c */ /* 0x000fc80003f26270 */
[C---:B-1----:R-:W-:Y:S07]  /*6580*/  HMMA.16816.F32 R44, R112.reuse, R100, R44 ;  /* 0x00000064702c723c */ /* 0x042fee000000182c */
[C---:B------:R-:W-:Y:S01]  /*6590*/  LOP3.LUT R101, R105.reuse, 0x10, R126, 0xfe, !PT ;  /* 0x0000001069657812 */ /* 0x040fe200078efe7e */
[----:B------:R-:W-:Y:S01]  /*65a0*/  HMMA.16816.F32 R48, R112, R106, R48 ;  /* 0x0000006a7030723c */ /* 0x000fe20000001830 */
[----:B------:R-:W-:Y:S02]  /*65b0*/  LOP3.LUT R100, R105, R126, RZ, 0xfc, !PT ;  /* 0x0000007e69647212 */ /* 0x000fe400078efcff */
[----:B------:R-:W-:-:S02]  /*65c0*/  ISETP.GE.AND P4, PT, R101, R125, PT ;  /* 0x0000007d6500720c */ /* 0x000fc40003f86270 */
[-C--:B------:R-:W-:Y:S02]  /*65d0*/  ISETP.GE.AND P5, PT, R101, R124.reuse, PT ;  /* 0x0000007c6500720c */ /* 0x080fe40003fa6270 */
[C---:B------:R-:W-:Y:S01]  /*65e0*/  ISETP.GE.AND P6, PT, R100.reuse, R125, PT ;  /* 0x0000007d6400720c */ /* 0x040fe20003fc6270 */
[----:B------:R-:W-:Y:S01]  /*65f0*/  HMMA.16816.F32 R40, R112, R102, R40 ;  /* 0x000000667028723c */ /* 0x000fe20000001828 */
[C---:B------:R-:W-:Y:S02]  /*6600*/  ISETP.GE.AND P2, PT, R100.reuse, R124, PT ;  /* 0x0000007c6400720c */ /* 0x040fe40003f46270 */
        /* <DEDUP_REMOVED lines=40> */
[----:B------:R-:W-:Y:S02]  /*6890*/  LOP3.LUT R13, R105, 0x18, R126, 0xfe, !PT ;  /* 0x00000018690d7812 */ /* 0x000fe400078efe7e */
[----:B------:R-:W-:Y:S02]  /*68a0*/  FSEL R145, R9, -INF , !P6 ;  /* 0xff80000009917808 */ /* 0x000fe40007000000 */
[----:B------:R-:W-:Y:S02]  /*68b0*/  FSEL R141, R11, -INF , !P2 ;  /* 0xff8000000b8d7808 */ /* 0x000fe40005000000 */
        /* <DEDUP_REMOVED lines=8> */
[C-C-:B------:R-:W-:Y:S02]  /*6940*/  LOP3.LUT R15, R105.reuse, 0x20, R126.reuse, 0xfe, !PT ;  /* 0x00000020690f7812 */ /* 0x140fe400078efe7e */
[----:B------:R-:W-:Y:S02]  /*6950*/  LOP3.LUT R5, R105, 0x28, R126, 0xfe, !PT ;  /* 0x0000002869057812 */ /* 0x000fe400078efe7e */
[----:B------:R-:W-:Y:S02]  /*6960*/  FSEL R9, R34, -INF , !P1 ;  /* 0xff80000022097808 */ /* 0x000fe40004800000 */
[----:B------:R-:W-:Y:S02]  /*6970*/  FSEL R213, R30, -INF , !P5 ;  /* 0xff8000001ed57808 */ /* 0x000fe40006800000 */
[----:B------:R-:W-:Y:S02]  /*6980*/  FSEL R127, R7, -INF , !P4 ;  /* 0xff800000077f7808 */ /* 0x000fe40006000000 */
[----:B------:R-:W-:-:S02]  /*6990*/  ISETP.GE.AND P1, PT, R15, R125, PT ;  /* 0x0000007d0f00720c */ /* 0x000fc40003f26270 */
[C---:B------:R-:W-:Y:S02]  /*69a0*/  ISETP.GE.AND P5, PT, R5.reuse, R125, PT ;  /* 0x0000007d0500720c */ /* 0x040fe40003fa6270 */
[-C--:B------:R-:W-:Y:S02]  /*69b0*/  ISETP.GE.AND P4, PT, R5, R124.reuse, PT ;  /* 0x0000007c0500720c */ /* 0x080fe40003f86270 */
[----:B------:R-:W-:Y:S02]  /*69c0*/  IADD3 R5, R100, 0x49, RZ ;  /* 0x0000004964057810 */ /* 0x000fe40007ffe0ff */
[----:B------:R-:W-:Y:S02]  /*69d0*/  FSEL R215, R24, -INF , !P6 ;  /* 0xff80000018d77808 */ /* 0x000fe40007000000 */
[----:B------:R-:W-:Y:S02]  /*69e0*/  FSEL R203, R20, -INF , !P1 ;  /* 0xff80000014cb7808 */ /* 0x000fe40004800000 */
        /* <DEDUP_REMOVED lines=29> */
[-C--:B------:R-:W-:Y:S02]  /*6bc0*/  ISETP.GE.AND P5, PT, R7, R124.reuse, PT ;  /* 0x0000007c0700720c */ /* 0x080fe40003fa6270 */
        /* <DEDUP_REMOVED lines=33> */
[----:B------:R-:W-:Y:S02]  /*6de0*/  LOP3.LUT R5, R105, 0x70, R126, 0xfe, !PT ;  /* 0x0000007069057812 */ /* 0x000fe400078efe7e */
        /* <DEDUP_REMOVED lines=10> */
[C---:B------:R-:W-:Y:S02]  /*6e90*/  ISETP.GE.AND P5, PT, R100.reuse, R125, PT ;  /* 0x0000007d6400720c */ /* 0x040fe40003fa6270 */
[----:B------:R-:W-:Y:S02]  /*6ea0*/  ISETP.GE.AND P1, PT, R100, R124, PT ;  /* 0x0000007c6400720c */ /* 0x000fe40003f26270 */
[----:B------:R-:W-:Y:S02]  /*6eb0*/  FSEL R100, R46, -INF , !P4 ;  /* 0xff8000002e647808 */ /* 0x000fe40006000000 */
[----:B------:R-:W-:Y:S02]  /*6ec0*/  ISETP.GT.AND P4, PT, R172, R169, PT ;  /* 0x000000a9ac00720c */ /* 0x000fe40003f84270 */
[----:B------:R-:W-:-:S02]  /*6ed0*/  LOP3.LUT R126, R105, 0x78, R126, 0xfe, !PT ;  /* 0x00000078697e7812 */ /* 0x000fc400078efe7e */
[----:B------:R-:W-:Y:S02]  /*6ee0*/  FSEL R54, R54, -INF , !P6 ;  /* 0xff80000036367808 */ /* 0x000fe40007000000 */
[----:B------:R-:W-:Y:S02]  /*6ef0*/  FSEL R60, R51, -INF , !P2 ;  /* 0xff800000333c7808 */ /* 0x000fe40005000000 */
[----:B------:R-:W-:Y:S02]  /*6f00*/  FSEL R64, R48, -INF , !P3 ;  /* 0xff80000030407808 */ /* 0x000fe40005800000 */
        /* <DEDUP_REMOVED lines=66> */
.L_x_7005:
[----:B------:R-:W-:-:S04]  /*7330*/  LEA R6, -R120, RZ, 0x7 ;  /* 0x000000ff78067211 */ /* 0x000fc800078e39ff */
[----:B------:R-:W-:Y:S02]  /*7340*/  SHF.R.S32.HI R4, RZ, 0x1f, R6 ;  /* 0x0000001fff047819 */ /* 0x000fe40000011406 */
.L_x_7006:
        /* <DEDUP_REMOVED lines=32> */
.L_x_7004:
        /* <DEDUP_REMOVED lines=79> */
[----:B------:R-:W-:-:S05]  /*7a40*/  FSEL R118, R118, RZ, P2 ;  /* 0x000000ff76767208 */ /* 0x000fca0001000000 */
[--C-:B------:R-:W-:Y:S02]  /*7a50*/  FFMA.FTZ R110, R111, c[0x0][0x23c], -R118.reuse ;  /* 0x00008f006f6e7a23 */ /* 0x100fe40000010876 */
[--C-:B------:R-:W-:Y:S01]  /*7a60*/  FFMA.FTZ R109, R109, c[0x0][0x23c], -R118.reuse ;  /* 0x00008f006d6d7a23 */ /* 0x100fe20000010876 */
[----:B--2---:R-:W-:Y:S01]  /*7a70*/  FMNMX.FTZ R111, R4, R3, !PT ;  /* 0x00000003046f7209 */ /* 0x004fe20007810000 */
[----:B------:R-:W-:Y:S02]  /*7a80*/  FADD.FTZ R4, R2, -R5 ;  /* 0x8000000502047221 */ /* 0x000fe40000010000 */
        /* <DEDUP_REMOVED lines=11> */
[--C-:B------:R-:W-:Y:S02]  /*7b40*/  FFMA.FTZ R105, R217, c[0x0][0x23c], -R106.reuse ;  /* 0x00008f00d9697a23 */ /* 0x100fe4000001086a */
[----:B------:R-:W-:Y:S02]  /*7b50*/  FMUL.FTZ R0, R5, c[0x0][0x23c] ;  /* 0x00008f0005007a20 */ /* 0x000fe40000410000 */
[----:B------:R-:W2:Y:S01]  /*7b60*/  LDSM.16.MT88.4 R4, [R158+0x6000] ;  /* 0x006000009e04783b */ /* 0x000ea20000004200 */
[--C-:B------:R-:W-:Y:S02]  /*7b70*/  FFMA.FTZ R104, R219, c[0x0][0x23c], -R106.reuse ;  /* 0x00008f00db687a23 */ /* 0x100fe4000001086a */
[--C-:B------:R-:W-:Y:S01]  /*7b80*/  FFMA.FTZ R3, R9, c[0x0][0x23c], -R106.reuse ;  /* 0x00008f0009037a23 */ /* 0x100fe2000001086a */
[----:B------:R-:W-:Y:S01]  /*7b90*/  MUFU.EX2 R108, R108 ;  /* 0x0000006c006c7308 */ /* 0x000fe20000000800 */
[----:B------:R-:W-:-:S02]  /*7ba0*/  FFMA.FTZ R2, R35, c[0x0][0x23c], -R106 ;  /* 0x00008f0023027a23 */ /* 0x000fc4000001086a */
[--C-:B------:R-:W-:Y:S02]  /*7bb0*/  FFMA.FTZ R120, R147, c[0x0][0x23c], -R106.reuse ;  /* 0x00008f0093787a23 */ /* 0x100fe4000001086a */
[--C-:B------:R-:W-:Y:S01]  /*7bc0*/  FFMA.FTZ R121, R141, c[0x0][0x23c], -R106.reuse ;  /* 0x00008f008d797a23 */ /* 0x100fe2000001086a */
[----:B-1----:R-:W-:Y:S02]  /*7bd0*/  F2FP.PACK_AB R8, R109, R110 ;  /* 0x0000006e6d08723e */ /* 0x002fe400000000ff */
[----:B------:R-:W1:Y:S01]  /*7be0*/  MUFU.EX2 R107, R107 ;  /* 0x0000006b006b7308 */ /* 0x000e620000000800 */
[----:B------:R-:W-:Y:S02]  /*7bf0*/  FFMA.FTZ R129, R127, c[0x0][0x23c], -R106 ;  /* 0x00008f007f817a23 */ /* 0x000fe4000001086a */
[--C-:B------:R-:W-:Y:S02]  /*7c00*/  FFMA.FTZ R123, R137, c[0x0][0x23c], -R118.reuse ;  /* 0x00008f00897b7a23 */ /* 0x100fe40000010876 */
[----:B------:R-:W-:-:S02]  /*7c10*/  FFMA.FTZ R122, R139, c[0x0][0x23c], -R118 ;  /* 0x00008f008b7a7a23 */ /* 0x000fc40000010876 */
[----:B------:R-:W-:Y:S01]  /*7c20*/  FFMA.FTZ R125, R131, c[0x0][0x23c], -R118 ;  /* 0x00008f00837d7a23 */ /* 0x000fe20000010876 */
        /* <DEDUP_REMOVED lines=8> */
[----:B------:R-:W-:Y:S02]  /*7cb0*/  FFMA.FTZ R119, R116, c[0x0][0x23c], -R118 ;  /* 0x00008f0074777a23 */ /* 0x000fe40000010876 */
[----:B------:R-:W-:Y:S02]  /*7cc0*/  FFMA.FTZ R117, R63, c[0x0][0x23c], -R106 ;  /* 0x00008f003f757a23 */ /* 0x000fe4000001086a */
        /* <DEDUP_REMOVED lines=9> */
[----:B------:R-:W-:Y:S02]  /*7d60*/  FFMA.FTZ R65, R65, c[0x0][0x23c], -R106 ;  /* 0x00008f0041417a23 */ /* 0x000fe4000001086a */
[----:B------:R-:W3:Y:S01]  /*7d70*/  MUFU.EX2 R113, R113 ;  /* 0x0000007100717308 */ /* 0x000ee20000000800 */
[--C-:B------:R-:W-:Y:S02]  /*7d80*/  FFMA.FTZ R115, R115, c[0x0][0x23c], -R118.reuse ;  /* 0x00008f0073737a23 */ /* 0x100fe40000010876 */
[----:B------:R-:W-:Y:S02]  /*7d90*/  FFMA.FTZ R114, R114, c[0x0][0x23c], -R118 ;  /* 0x00008f0072727a23 */ /* 0x000fe40000010876 */
[----:B------:R-:W-:-:S03]  /*7da0*/  FFMA.FTZ R100, R100, c[0x0][0x23c], -R106 ;  /* 0x00008f0064647a23 */ /* 0x000fc6000001086a */
[----:B------:R-:W4:Y:S01]  /*7db0*/  MUFU.EX2 R0, R0 ;  /* 0x0000000000007308 */ /* 0x000f220000000800 */
[----:B-1----:R-:W-:Y:S01]  /*7dc0*/  F2FP.PACK_AB R11, R2, R3 ;  /* 0x00000003020b723e */ /* 0x002fe200000000ff */
[----:B---3--:R-:W-:-:S06]  /*7dd0*/  FMUL.FTZ R12, R96, R113 ;  /* 0x00000071600c7220 */ /* 0x008fcc0000410000 */
[----:B------:R-:W-:Y:S01]  /*7de0*/  MUFU.EX2 R120, R120 ;  /* 0x0000007800787308 */ /* 0x000fe20000000800 */
[-C--:B------:R-:W-:Y:S02]  /*7df0*/  FMUL.FTZ R13, R97, R113.reuse ;  /* 0x00000071610d7220 */ /* 0x080fe40000410000 */
[-C--:B------:R-:W-:Y:S02]  /*7e00*/  FMUL.FTZ R68, R68, R113.reuse ;  /* 0x0000007144447220 */ /* 0x080fe40000410000 */
[----:B------:R-:W-:Y:S02]  /*7e10*/  FMUL.FTZ R69, R69, R113 ;  /* 0x0000007145457220 */ /* 0x000fe40000410000 */
[-C--:B----4-:R-:W-:Y:S01]  /*7e20*/  FMUL.FTZ R14, R98, R0.reuse ;  /* 0x00000000620e7220 */ /* 0x090fe20000410000 */
[----:B------:R-:W-:Y:S01]  /*7e30*/  MUFU.EX2 R121, R121 ;  /* 0x0000007900797308 */ /* 0x000fe20000000800 */
[-C--:B------:R-:W-:Y:S02]  /*7e40*/  FMUL.FTZ R15, R99, R0.reuse ;  /* 0x00000000630f7220 */ /* 0x080fe40000410000 */
[----:B------:R-:W-:-:S02]  /*7e50*/  FMUL.FTZ R70, R70, R0 ;  /* 0x0000000046467220 */ /* 0x000fc40000410000 */
[-C--:B------:R-:W-:Y:S02]  /*7e60*/  FMUL.FTZ R71, R71, R0.reuse ;  /* 0x0000000047477220 */ /* 0x080fe40000410000 */
        /* <DEDUP_REMOVED lines=10> */
[----:B------:R-:W-:-:S02]  /*7f10*/  FMUL.FTZ R74, R74, R0 ;  /* 0x000000004a4a7220 */ /* 0x000fc40000410000 */
[-C--:B------:R-:W-:Y:S02]  /*7f20*/  FMUL.FTZ R75, R75, R0.reuse ;  /* 0x000000004b4b7220 */ /* 0x080fe40000410000 */
[--C-:B------:R-:W-:Y:S01]  /*7f30*/  FFMA.FTZ R68, R33, c[0x0][0x23c], -R118.reuse ;  /* 0x00008f0021447a23 */ /* 0x100fe20000010876 */
[C---:B--2---:R-:W-:Y:S01]  /*7f40*/  HMMA.16816.F32 R24, R8.reuse, R4, R24 ;  /* 0x000000040818723c */ /* 0x044fe20000001818 */
[-C--:B------:R-:W-:Y:S01]  /*7f50*/  FMUL.FTZ R32, R76, R113.reuse ;  /* 0x000000714c207220 */ /* 0x080fe20000410000 */
[----:B------:R-:W-:Y:S01]  /*7f60*/  MUFU.EX2 R122, R122 ;  /* 0x0000007a007a7308 */ /* 0x000fe20000000800 */
[----:B------:R-:W-:Y:S02]  /*7f70*/  FMUL.FTZ R33, R77, R113 ;  /* 0x000000714d217220 */ /* 0x000fe40000410000 */
[-C--:B------:R-:W-:Y:S02]  /*7f80*/  FMUL.FTZ R34, R78, R0.reuse ;  /* 0x000000004e227220 */ /* 0x080fe40000410000 */
[----:B------:R-:W-:Y:S01]  /*7f90*/  FMUL.FTZ R35, R79, R0 ;  /* 0x000000004f237220 */ /* 0x000fe20000410000 */
[----:B------:R-:W-:Y:S01]  /*7fa0*/  HMMA.16816.F32 R4, R8, R6, R72 ;  /* 0x000000060804723c */ /* 0x000fe20000001848 */
[--C-:B------:R-:W-:Y:S01]  /*7fb0*/  FFMA.FTZ R69, R39, c[0x0][0x23c], -R118.reuse ;  /* 0x00008f0027457a23 */ /* 0x100fe20000010876 */
[----:B------:R-:W-:Y:S01]  /*7fc0*/  MUFU.EX2 R68, R68 ;  /* 0x0000004400447308 */ /* 0x000fe20000000800 */
[----:B------:R-:W-:-:S02]  /*7fd0*/  FFMA.FTZ R71, R37, c[0x0][0x23c], -R118 ;  /* 0x00008f0025477a23 */ /* 0x000fc40000010876 */
[-C--:B------:R-:W-:Y:S02]  /*7fe0*/  FMUL.FTZ R88, R88, R113.reuse ;  /* 0x0000007158587220 */ /* 0x080fe40000410000 */
[-C--:B------:R-:W-:Y:S01]  /*7ff0*/  FMUL.FTZ R89, R89, R113.reuse ;  /* 0x0000007159597220 */ /* 0x080fe20000410000 */
[----:B------:R-:W-:Y:S01]  /*8000*/  HMMA.16816.F32 R32, R8, R20, R32 ;  /* 0x000000140820723c */ /* 0x000fe20000001820 */
[-C--:B------:R-:W-:Y:S01]  /*8010*/  FMUL.FTZ R90, R90, R0.reuse ;  /* 0x000000005a5a7220 */ /* 0x080fe20000410000 */
[----:B------:R-:W1:Y:S01]  /*8020*/  MUFU.EX2 R69, R69 ;  /* 0x0000004500457308 */ /* 0x000e620000000800 */
[----:B------:R-:W-:Y:S02]  /*8030*/  FMUL.FTZ R91, R91, R0 ;  /* 0x000000005b5b7220 */ /* 0x000fe40000410000 */
[-C--:B------:R-:W-:Y:S02]  /*8040*/  FMUL.FTZ R36, R80, R113.reuse ;  /* 0x0000007150247220 */ /* 0x080fe40000410000 */
[----:B------:R-:W-:-:S02]  /*8050*/  FMUL.FTZ R37, R81, R113 ;  /* 0x0000007151257220 */ /* 0x000fc40000410000 */
[-C--:B------:R-:W-:Y:S01]  /*8060*/  FMUL.FTZ R38, R82, R0.reuse ;  /* 0x0000000052267220 */ /* 0x080fe20000410000 */
[C---:B------:R-:W-:Y:S01]  /*8070*/  HMMA.16816.F32 R20, R8.reuse, R22, R88 ;  /* 0x000000160814723c */ /* 0x040fe20000001858 */
[-C--:B------:R-:W-:Y:S01]  /*8080*/  FMUL.FTZ R39, R83, R0.reuse ;  /* 0x0000000053277220 */ /* 0x080fe20000410000 */
[----:B------:R-:W-:Y:S01]  /*8090*/  MUFU.EX2 R71, R71 ;  /* 0x0000004700477308 */ /* 0x000fe20000000800 */
[-C--:B------:R-:W-:Y:S01]  /*80a0*/  FMUL.FTZ R84, R84, R113.reuse ;  /* 0x0000007154547220 */ /* 0x080fe20000410000 */
[----:B------:R-:W-:Y:S01]  /*80b0*/  LDSM.16.MT88.4 R88, [R157+0x9800] ;  /* 0x009800009d58783b */ /* 0x000fe20000004200 */
[----:B------:R-:W-:Y:S02]  /*80c0*/  FMUL.FTZ R85, R85, R113 ;  /* 0x0000007155557220 */ /* 0x000fe40000410000 */
[-C--:B------:R-:W-:Y:S01]  /*80d0*/  FMUL.FTZ R86, R86, R0.reuse ;  /* 0x0000000056567220 */ /* 0x080fe20000410000 */
[----:B------:R-:W-:Y:S01]  /*80e0*/  HMMA.16816.F32 R36, R8, R28, R36 ;  /* 0x0000001c0824723c */ /* 0x000fe20000001824 */
[----:B------:R-:W-:Y:S01]  /*80f0*/  FMUL.FTZ R87, R87, R0 ;  /* 0x0000000057577220 */ /* 0x000fe20000410000 */
[----:B-1----:R-:W-:Y:S01]  /*8100*/  F2FP.PACK_AB R48, R69, R68 ;  /* 0x000000444530723e */ /* 0x002fe200000000ff */
[----:B------:R-:W-:Y:S01]  /*8110*/  FFMA.FTZ R70, R215, c[0x0][0x23c], -R118 ;  /* 0x00008f00d7467a23 */ /* 0x000fe20000010876 */
[----:B------:R-:W-:Y:S01]  /*8120*/  MUFU.EX2 R125, R125 ;  /* 0x0000007d007d7308 */ /* 0x000fe20000000800 */
[----:B------:R-:W-:-:S02]  /*8130*/  FFMA.FTZ R72, R213, c[0x0][0x23c], -R106 ;  /* 0x00008f00d5487a23 */ /* 0x000fc4000001086a */
[--C-:B------:R-:W-:Y:S01]  /*8140*/  FFMA.FTZ R75, R209, c[0x0][0x23c], -R106.reuse ;  /* 0x00008f00d14b7a23 */ /* 0x100fe2000001086a */
[----:B------:R-:W-:Y:S01]  /*8150*/  HMMA.16816.F32 R8, R8, R30, R84 ;  /* 0x0000001e0808723c */ /* 0x000fe20000001854 */
[--C-:B------:R-:W-:Y:S01]  /*8160*/  FFMA.FTZ R74, R211, c[0x0][0x23c], -R106.reuse ;  /* 0x00008f00d34a7a23 */ /* 0x100fe2000001086a */
[----:B------:R-:W1:Y:S01]  /*8170*/  LDSM.16.MT88.4 R28, [R157+0x6800] ;  /* 0x006800009d1c783b */ /* 0x000e620000004200 */
[----:B------:R-:W-:Y:S01]  /*8180*/  FFMA.FTZ R73, R207, c[0x0][0x23c], -R106 ;  /* 0x00008f00cf497a23 */ /* 0x000fe2000001086a */
[----:B------:R-:W2:Y:S01]  /*8190*/  MUFU.EX2 R70, R70 ;  /* 0x0000004600467308 */ /* 0x000ea20000000800 */
[--C-:B------:R-:W-:Y:S02]  /*81a0*/  FFMA.FTZ R79, R203, c[0x0][0x23c], -R118.reuse ;  /* 0x00008f00cb4f7a23 */ /* 0x100fe40000010876 */
[--C-:B------:R-:W-:Y:S02]  /*81b0*/  FFMA.FTZ R78, R197, c[0x0][0x23c], -R118.reuse ;  /* 0x00008f00c54e7a23 */ /* 0x100fe40000010876 */
[----:B------:R-:W-:-:S02]  /*81c0*/  FFMA.FTZ R77, R205, c[0x0][0x23c], -R118 ;  /* 0x00008f00cd4d7a23 */ /* 0x000fc40000010876 */
[----:B------:R-:W-:Y:S01]  /*81d0*/  FFMA.FTZ R76, R195, c[0x0][0x23c], -R118 ;  /* 0x00008f00c34c7a23 */ /* 0x000fe20000010876 */
[----:B------:R-:W-:Y:S01]  /*81e0*/  MUFU.EX2 R72, R72 ;  /* 0x0000004800487308 */ /* 0x000fe20000000800 */
[--C-:B------:R-:W-:Y:S02]  /*81f0*/  FFMA.FTZ R82, R201, c[0x0][0x23c], -R106.reuse ;  /* 0x00008f00c9527a23 */ /* 0x100fe4000001086a */
[--C-:B------:R-:W-:Y:S02]  /*8200*/  FFMA.FTZ R81, R193, c[0x0][0x23c], -R106.reuse ;  /* 0x00008f00c1517a23 */ /* 0x100fe4000001086a */
[--C-:B------:R-:W-:Y:S02]  /*8210*/  FFMA.FTZ R80, R199, c[0x0][0x23c], -R106.reuse ;  /* 0x00008f00c7507a23 */ /* 0x100fe4000001086a */
[----:B------:R-:W-:Y:S01]  /*8220*/  FFMA.FTZ R83, R191, c[0x0][0x23c], -R106 ;  /* 0x00008f00bf537a23 */ /* 0x000fe2000001086a */
[----:B------:R-:W3:Y:S01]  /*8230*/  MUFU.EX2 R75, R75 ;  /* 0x0000004b004b7308 */ /* 0x000ee20000000800 */
[----:B--2---:R-:W-:Y:S01]  /*8240*/  F2FP.PACK_AB R50, R71, R70 ;  /* 0x000000464732723e */ /* 0x004fe200000000ff */
[----:B------:R-:W-:-:S02]  /*8250*/  FFMA.FTZ R85, R189, c[0x0][0x23c], -R118 ;  /* 0x00008f00bd557a23 */ /* 0x000fc40000010876 */
[--C-:B------:R-:W-:Y:S02]  /*8260*/  FFMA.FTZ R92, R181, c[0x0][0x23c], -R118.reuse ;  /* 0x00008f00b55c7a23 */ /* 0x100fe40000010876 */
[--C-:B------:R-:W-:Y:S02]  /*8270*/  FFMA.FTZ R93, R187, c[0x0][0x23c], -R118.reuse ;  /* 0x00008f00bb5d7a23 */ /* 0x100fe40000010876 */
[----:B------:R-:W-:Y:S01]  /*8280*/  MUFU.EX2 R74, R74 ;  /* 0x0000004a004a7308 */ /* 0x000fe20000000800 */
[----:B------:R-:W-:Y:S02]  /*8290*/  FFMA.FTZ R94, R145, c[0x0][0x23c], -R118 ;  /* 0x00008f00915e7a23 */ /* 0x000fe40000010876 */
[--C-:B------:R-:W-:Y:S02]  /*82a0*/  FFMA.FTZ R95, R185, c[0x0][0x23c], -R106.reuse ;  /* 0x00008f00b95f7a23 */ /* 0x100fe4000001086a */
[----:B------:R-:W-:Y:S02]  /*82b0*/  FFMA.FTZ R96, R143, c[0x0][0x23c], -R106 ;  /* 0x00008f008f607a23 */ /* 0x000fe4000001086a */
[--C-:B------:R-:W-:Y:S01]  /*82c0*/  FFMA.FTZ R86, R64, c[0x0][0x23c], -R118.reuse ;  /* 0x00008f0040567a23 */ /* 0x100fe20000010876 */
[----:B------:R-:W2:Y:S01]  /*82d0*/  MUFU.EX2 R73, R73 ;  /* 0x0000004900497308 */ /* 0x000ea20000000800 */
[----:B---3--:R-:W-:Y:S01]  /*82e0*/  F2FP.PACK_AB R49, R75, R72 ;  /* 0x000000484b31723e */ /* 0x008fe200000000ff */
[----:B------:R-:W-:-:S02]  /*82f0*/  FFMA.FTZ R64, R56, c[0x0][0x23c], -R118 ;  /* 0x00008f0038407a23 */ /* 0x000fc40000010876 */
[----:B------:R-:W-:Y:S01]  /*8300*/  LDSM.16.MT88.4 R56, [R156+0x8800] ;  /* 0x008800009c38783b */ /* 0x000fe20000004200 */
[--C-:B------:R-:W-:Y:S02]  /*8310*/  FFMA.FTZ R87, R52, c[0x0][0x23c], -R118.reuse ;  /* 0x00008f0034577a23 */ /* 0x100fe40000010876 */
[--C-:B------:R-:W-:Y:S01]  /*8320*/  FFMA.FTZ R52, R53, c[0x0][0x23c], -R118.reuse ;  /* 0x00008f0035347a23 */ /* 0x100fe20000010876 */
[----:B------:R-:W-:Y:S01]  /*8330*/  MUFU.EX2 R79, R79 ;  /* 0x0000004f004f7308 */ /* 0x000fe20000000800 */
[--C-:B------:R-:W-:Y:S02]  /*8340*/  FFMA.FTZ R84, R66, c[0x0][0x23c], -R118.reuse ;  /* 0x00008f0042547a23 */ /* 0x100fe40000010876 */
[----:B------:R-:W-:Y:S02]  /*8350*/  FFMA.FTZ R66, R67, c[0x0][0x23c], -R118 ;  /* 0x00008f0043427a23 */ /* 0x000fe40000010876 */
[----:B------:R-:W-:Y:S02]  /*8360*/  FFMA.FTZ R110, R183, R113, R110 ;  /* 0x00000071b76e7223 */ /* 0x000fe4000001006e */
[----:B------:R-:W-:Y:S01]  /*8370*/  FFMA.FTZ R105, R184, R0, R105 ;  /* 0x00000000b8697223 */ /* 0x000fe20000010069 */
[----:B--2---:R-:W-:Y:S01]  /*8380*/  F2FP.PACK_AB R51, R73, R74 ;  /* 0x0000004a4933723e */ /* 0x004fe200000000ff */
[----:B------:R-:W2:Y:S01]  /*8390*/  MUFU.EX2 R78, R78 ;  /* 0x0000004e004e7308 */ /* 0x000ea20000000800 */
        /* <DEDUP_REMOVED lines=15> */
[----:B-1----:R-:W-:Y:S01]  /*8490*/  HMMA.16816.F32 R32, R48, R28, R32 ;  /* 0x0000001c3020723c */ /* 0x002fe20000001820 */
[----:B------:R-:W-:Y:S01]  /*84a0*/  FFMA.FTZ R3, R101, c[0x0][0x23c], -R106 ;  /* 0x00008f0065037a23 */ /* 0x000fe2000001086a */
[----:B------:R-:W-:Y:S01]  /*84b0*/  MUFU.EX2 R82, R82 ;  /* 0x0000005200527308 */ /* 0x000fe20000000800 */
[----:B------:R-:W-:-:S04]  /*84c0*/  FADD.FTZ R74, R74, R75 ;  /* 0x0000004b4a4a7221 */ /* 0x000fc80000010000 */
[----:B------:R-:W-:Y:S01]  /*84d0*/  FADD.FTZ R73, R73, R74 ;  /* 0x0000004a49497221 */ /* 0x000fe20000010000 */
        /* <DEDUP_REMOVED lines=18> */
[----:B-1----:R-:W-:Y:S01]  /*8600*/  F2FP.PACK_AB R51, R83, R80 ;  /* 0x000000505333723e */ /* 0x002fe200000000ff */
[----:B------:R-:W-:Y:S02]  /*8610*/  LDSM.16.MT88.4 R72, [R158+0x9800] ;  /* 0x009800009e48783b */ /* 0x000fe40000004200 */
        /* <DEDUP_REMOVED lines=10> */
[----:B------:R-:W-:Y:S02]  /*86c0*/  MUFU.EX2 R126, R126 ;  /* 0x0000007e007e7308 */ /* 0x000fe40000000800 */
[C---:B------:R-:W-:Y:S01]  /*86d0*/  HMMA.16816.F32 R4, R48.reuse, R46, R4 ;  /* 0x0000002e3004723c */ /* 0x040fe20000001804 */
[----:B------:R-:W4:Y:S05]  /*86e0*/  LDSM.16.MT88.4 R44, [R160+0x7800] ;  /* 0x00780000a02c783b */ /* 0x000f2a0000004200 */
[----:B------:R-:W5:Y:S02]  /*86f0*/  MUFU.EX2 R129, R129 ;  /* 0x0000008100817308 */ /* 0x000f640000000800 */
[C---:B---3--:R-:W-:Y:S06]  /*8700*/  HMMA.16816.F32 R32, R48.reuse, R40, R32 ;  /* 0x000000283020723c */ /* 0x048fec0000001820 */
[----:B------:R-:W-:Y:S02]  /*8710*/  MUFU.EX2 R127, R127 ;  /* 0x0000007f007f7308 */ /* 0x000fe40000000800 */
[C---:B------:R-:W-:Y:S01]  /*8720*/  HMMA.16816.F32 R20, R48.reuse, R42, R20 ;  /* 0x0000002a3014723c */ /* 0x040fe20000001814 */
[----:B------:R-:W3:Y:S05]  /*8730*/  LDSM.16.MT88.4 R40, [R158+0x7800] ;  /* 0x007800009e28783b */ /* 0x000eea0000004200 */
[----:B------:R-:W3:Y:S02]  /*8740*/  MUFU.EX2 R128, R128 ;  /* 0x0000008000807308 */ /* 0x000ee40000000800 */
[C---:B-1----:R-:W-:Y:S06]  /*8750*/  HMMA.16816.F32 R36, R48.reuse, R28, R36 ;  /* 0x0000001c3024723c */ /* 0x042fec0000001824 */
[----:B------:R-:W-:Y:S01]  /*8760*/  MUFU.EX2 R119, R119 ;  /* 0x0000007700777308 */ /* 0x000fe20000000800 */
[----:B------:R-:W-:Y:S01]  /*8770*/  F2FP.PACK_AB R28, R92, R85 ;  /* 0x000000555c1c723e */ /* 0x000fe200000000ff */
[----:B------:R-:W-:Y:S01]  /*8780*/  HMMA.16816.F32 R8, R48, R30, R8 ;  /* 0x0000001e3008723c */ /* 0x000fe20000001808 */
[----:B--2---:R-:W-:Y:S01]  /*8790*/  F2FP.PACK_AB R29, R96, R95 ;  /* 0x0000005f601d723e */ /* 0x004fe200000000ff */
[----:B------:R-:W1:Y:S01]  /*87a0*/  LDSM.16.MT88.4 R48, [R157+0x7800] ;  /* 0x007800009d30783b */ /* 0x000e620000004200 */
[----:B------:R-:W-:-:S03]  /*87b0*/  FADD.FTZ R95, R95, R80 ;  /* 0x000000505f5f7221 */ /* 0x000fc60000010000 */
[----:B------:R-:W2:Y:S01]  /*87c0*/  MUFU.EX2 R130, R130 ;  /* 0x0000008200827308 */ /* 0x000ea20000000800 */
[----:B------:R-:W-:Y:S02]  /*87d0*/  F2FP.PACK_AB R30, R94, R93 ;  /* 0x0000005d5e1e723e */ /* 0x000fe400000000ff */
[----:B------:R-:W-:-:S05]  /*87e0*/  F2FP.PACK_AB R31, R121, R120 ;  /* 0x00000078791f723e */ /* 0x000fca00000000ff */
[----:B------:R-:W-:Y:S02]  /*87f0*/  MUFU.EX2 R61, R61 ;  /* 0x0000003d003d7308 */ /* 0x000fe40000000800 */
[C---:B----4-:R-:W-:Y:S06]  /*8800*/  HMMA.16816.F32 R12, R28.reuse, R44, R12 ;  /* 0x0000002c1c0c723c */ /* 0x050fec000000180c */
[----:B------:R-:W-:Y:S02]  /*8810*/  MUFU.EX2 R116, R116 ;  /* 0x0000007400747308 */ /* 0x000fe40000000800 */
[C---:B------:R-:W-:Y:S01]  /*8820*/  HMMA.16816.F32 R16, R28.reuse, R46, R16 ;  /* 0x0000002e1c10723c */ /* 0x040fe20000001810 */
[----:B------:R-:W4:Y:S05]  /*8830*/  LDSM.16.MT88.4 R44, [R156+0x7800] ;  /* 0x007800009c2c783b */ /* 0x000f2a0000004200 */
[----:B------:R-:W-:Y:S02]  /*8840*/  MUFU.EX2 R62, R62 ;  /* 0x0000003e003e7308 */ /* 0x000fe40000000800 */
[C---:B---3--:R-:W-:Y:S06]  /*8850*/  HMMA.16816.F32 R24, R28.reuse, R40, R24 ;  /* 0x000000281c18723c */ /* 0x048fec0000001818 */
[----:B------:R-:W3:Y:S02]  /*8860*/  MUFU.EX2 R117, R117 ;  /* 0x0000007500757308 */ /* 0x000ee40000000800 */
        /* <DEDUP_REMOVED lines=8> */
[C---:B----4-:R-:W-:Y:S06]  /*88f0*/  HMMA.16816.F32 R36, R28.reuse, R44, R36 ;  /* 0x0000002c1c24723c */ /* 0x050fec0000001824 */
[----:B------:R-:W-:Y:S01]  /*8900*/  MUFU.EX2 R52, R52 ;  /* 0x0000003400347308 */ /* 0x000fe20000000800 */
[----:B------:R-:W-:Y:S01]  /*8910*/  F2FP.PACK_AB R44, R124, R123 ;  /* 0x0000007b7c2c723e */ /* 0x000fe200000000ff */
[----:B------:R-:W-:Y:S01]  /*8920*/  HMMA.16816.F32 R8, R28, R46, R8 ;  /* 0x0000002e1c08723c */ /* 0x000fe20000001808 */
[----:B------:R-:W4:Y:S01]  /*8930*/  LDSM.16.MT88.4 R28, [R157+0x8000] ;  /* 0x008000009d1c783b */ /* 0x000f220000004200 */
[----:B-----5:R-:W-:-:S04]  /*8940*/  F2FP.PACK_AB R45, R129, R126 ;  /* 0x0000007e812d723e */ /* 0x020fc800000000ff */
[----:B------:R-:W-:Y:S01]  /*8950*/  MUFU.EX2 R67, R86 ;  /* 0x0000005600437308 */ /* 0x000fe20000000800 */
        /* <DEDUP_REMOVED lines=8> */
[C---:B-1----:R-:W-:Y:S06]  /*89e0*/  HMMA.16816.F32 R12, R44.reuse, R48, R12 ;  /* 0x000000302c0c723c */ /* 0x042fec000000180c */
[----:B------:R-:W-:Y:S01]  /*89f0*/  MUFU.EX2 R0, R84 ;  /* 0x0000005400007308 */ /* 0x000fe20000000800 */
[----:B------:R-:W-:Y:S01]  /*8a00*/  F2FP.PACK_AB R48, R130, R119 ;  /* 0x000000778230723e */ /* 0x000fe200000000ff */
[----:B------:R-:W-:Y:S01]  /*8a10*/  HMMA.16816.F32 R16, R44, R50, R16 ;  /* 0x000000322c10723c */ /* 0x000fe20000001810 */
[----:B---3--:R-:W-:-:S05]  /*8a20*/  F2FP.PACK_AB R49, R117, R62 ;  /* 0x0000003e7531723e */ /* 0x008fca00000000ff */
[----:B------:R-:W-:Y:S01]  /*8a30*/  MUFU.EX2 R115, R115 ;  /* 0x0000007300737308 */ /* 0x000fe20000000800 */
[----:B------:R-:W-:Y:S01]  /*8a40*/  F2FP.PACK_AB R50, R116, R61 ;  /* 0x0000003d7432723e */ /* 0x000fe200000000ff */
[----:B----4-:R-:W-:Y:S01]  /*8a50*/  HMMA.16816.F32 R32, R44, R28, R32 ;  /* 0x0000001c2c20723c */ /* 0x010fe20000001820 */
[----:B------:R-:W-:-:S05]  /*8a60*/  F2FP.PACK_AB R51, R132, R63 ;  /* 0x0000003f8433723e */ /* 0x000fca00000000ff */
[----:B------:R-:W-:Y:S02]  /*8a70*/  MUFU.EX2 R2, R100 ;  /* 0x0000006400027308 */ /* 0x000fe40000000800 */
[C---:B------:R-:W-:Y:S01]  /*8a80*/  HMMA.16816.F32 R20, R44.reuse, R30, R20 ;  /* 0x0000001e2c14723c */ /* 0x040fe20000001814 */
[----:B------:R-:W1:Y:S05]  /*8a90*/  LDSM.16.MT88.4 R28, [R160+0x8800] ;  /* 0x00880000a01c783b */ /* 0x000e6a0000004200 */
[----:B------:R-:W-:Y:S02]  /*8aa0*/  MUFU.EX2 R3, R3 ;  /* 0x0000000300037308 */ /* 0x000fe40000000800 */
[C---:B--2---:R-:W-:Y:S08]  /*8ab0*/  HMMA.16816.F32 R36, R44.reuse, R40, R36 ;  /* 0x000000282c24723c */ /* 0x044ff00000001824 */
[----:B------:R-:W-:Y:S01]  /*8ac0*/  HMMA.16816.F32 R8, R44, R42, R8 ;  /* 0x0000002a2c08723c */ /* 0x000fe20000001808 */
[----:B------:R-:W2:Y:S04]  /*8ad0*/  LDSM.16.MT88.4 R40, [R157+0x8800] ;  /* 0x008800009d28783b */ /* 0x000ea80000004200 */
[----:B------:R-:W3:Y:S11]  /*8ae0*/  LDSM.16.MT88.4 R44, [R158+0x8800] ;  /* 0x008800009e2c783b */ /* 0x000ef60000004200 */
[C---:B------:R-:W-:Y:S01]  /*8af0*/  HMMA.16816.F32 R36, R48.reuse, R56, R36 ;  /* 0x000000383024723c */ /* 0x040fe20000001824 */
[----:B------:R-:W-:Y:S06]  /*8b00*/  MUFU.EX2 R56, R65 ;  /* 0x0000004100387308 */ /* 0x000fec0000000800 */
[----:B------:R-:W-:Y:S01]  /*8b10*/  FFMA.FTZ R57, R60, c[0x0][0x23c], -R106 ;  /* 0x00008f003c397a23 */ /* 0x000fe2000001086a */
[----:B-1----:R-:W-:Y:S01]  /*8b20*/  HMMA.16816.F32 R12, R48, R28, R12 ;  /* 0x0000001c300c723c */ /* 0x002fe2000000180c */
[----:B------:R-:W-:-:S04]  /*8b30*/  FADD.FTZ R60, R70, R69 ;  /* 0x00000045463c7221 */ /* 0x000fc80000010000 */
[----:B------:R-:W-:Y:S01]  /*8b40*/  MUFU.EX2 R57, R57 ;  /* 0x0000003900397308 */ /* 0x000fe20000000800 */
[----:B------:R-:W-:Y:S02]  /*8b50*/  FADD.FTZ R60, R71, R60 ;  /* 0x0000003c473c7221 */ /* 0x000fe40000010000 */
[----:B------:R-:W-:Y:S01]  /*8b60*/  HMMA.16816.F32 R16, R48, R30, R16 ;  /* 0x0000001e3010723c */ /* 0x000fe20000001810 */
[----:B------:R-:W1:Y:S01]  /*8b70*/  LDSM.16.MT88.4 R28, [R160+0x9000] ;  /* 0x00900000a01c783b */ /* 0x000e620000004200 */
[----:B------:R-:W-:-:S04]  /*8b80*/  FADD.FTZ R79, R79, R60 ;  /* 0x0000003c4f4f7221 */ /* 0x000fc80000010000 */
[----:B------:R-:W-:Y:S02]  /*8b90*/  FADD.FTZ R78, R78, R79 ;  /* 0x0000004f4e4e7221 */ /* 0x000fe40000010000 */
[----:B------:R-:W-:Y:S01]  /*8ba0*/  HMMA.16816.F32 R8, R48, R58, R8 ;  /* 0x0000003a3008723c */ /* 0x000fe20000001808 */
[----:B------:R-:W4:Y:S01]  /*8bb0*/  MUFU.EX2 R59, R66 ;  /* 0x00000042003b7308 */ /* 0x000f220000000800 */
[----:B------:R-:W-:-:S04]  /*8bc0*/  FADD.FTZ R77, R77, R78 ;  /* 0x0000004e4d4d7221 */ /* 0x000fc80000010000 */
[----:B------:R-:W-:Y:S02]  /*8bd0*/  FADD.FTZ R76, R76, R77 ;  /* 0x0000004d4c4c7221 */ /* 0x000fe40000010000 */
[C---:B--2---:R-:W-:Y:S01]  /*8be0*/  HMMA.16816.F32 R32, R48.reuse, R40, R32 ;  /* 0x000000283020723c */ /* 0x044fe20000001820 */
[----:B------:R-:W2:Y:S07]  /*8bf0*/  MUFU.EX2 R58, R114 ;  /* 0x00000072003a7308 */ /* 0x000eae0000000800 */
[----:B------:R-:W-:Y:S01]  /*8c00*/  HMMA.16816.F32 R20, R48, R42, R20 ;  /* 0x0000002a3014723c */ /* 0x000fe20000001814 */
[----:B------:R-:W5:Y:S01]  /*8c10*/  LDSM.16.MT88.4 R40, [R158+0x9000] ;  /* 0x009000009e28783b */ /* 0x000f620000004200 */
[----:B----4-:R-:W-:-:S06]  /*8c20*/  F2FP.PACK_AB R84, R59, R0 ;  /* 0x000000003b54723e */ /* 0x010fcc00000000ff */
[----:B---3--:R-:W-:Y:S01]  /*8c30*/  HMMA.16816.F32 R24, R48, R44, R24 ;  /* 0x0000002c3018723c */ /* 0x008fe20000001818 */
[----:B--2---:R-:W-:-:S07]  /*8c40*/  F2FP.PACK_AB R86, R115, R58 ;  /* 0x0000003a7356723e */ /* 0x004fce00000000ff */
[----:B------:R-:W-:Y:S01]  /*8c50*/  HMMA.16816.F32 R4, R48, R46, R4 ;  /* 0x0000002e3004723c */ /* 0x000fe20000001804 */
[----:B------:R-:W2:Y:S06]  /*8c60*/  LDSM.16.MT88.4 R44, [R157+0x9000] ;  /* 0x009000009d2c783b */ /* 0x000eac0000004200 */
[----:B------:R-:W-:Y:S02]  /*8c70*/  F2FP.PACK_AB R48, R52, R53 ;  /* 0x000000353430723e */ /* 0x000fe400000000ff */
[----:B------:R-:W-:Y:S02]  /*8c80*/  F2FP.PACK_AB R49, R55, R54 ;  /* 0x000000363731723e */ /* 0x000fe400000000ff */
[----:B------:R-:W-:-:S02]  /*8c90*/  F2FP.PACK_AB R50, R64, R67 ;  /* 0x000000434032723e */ /* 0x000fc400000000ff */
[----:B------:R-:W-:-:S07]  /*8ca0*/  F2FP.PACK_AB R51, R57, R56 ;  /* 0x000000383933723e */ /* 0x000fce00000000ff */
[C---:B-1----:R-:W-:Y:S08]  /*8cb0*/  HMMA.16816.F32 R12, R48.reuse, R28, R12 ;  /* 0x0000001c300c723c */ /* 0x042ff0000000180c */
[C---:B------:R-:W-:Y:S01]  /*8cc0*/  HMMA.16816.F32 R16, R48.reuse, R30, R16 ;  /* 0x0000001e3010723c */ /* 0x040fe20000001810 */
[----:B------:R-:W1:Y:S07]  /*8cd0*/  LDSM.16.MT88.4 R28, [R156+0x9000] ;  /* 0x009000009c1c783b */ /* 0x000e6e0000004200 */
[C---:B-----5:R-:W-:Y:S08]  /*8ce0*/  HMMA.16816.F32 R24, R48.reuse, R40, R24 ;  /* 0x000000283018723c */ /* 0x060ff00000001818 */
[C---:B------:R-:W-:Y:S01]  /*8cf0*/  HMMA.16816.F32 R4, R48.reuse, R42, R4 ;  /* 0x0000002a3004723c */ /* 0x040fe20000001804 */
[----:B------:R-:W3:Y:S07]  /*8d00*/  LDSM.16.MT88.4 R40, [R160+0x9800] ;  /* 0x00980000a028783b */ /* 0x000eee0000004200 */
[C---:B--2---:R-:W-:Y:S07]  /*8d10*/  HMMA.16816.F32 R32, R48.reuse, R44, R32 ;  /* 0x0000002c3020723c */ /* 0x044fee0000001820 */
[--C-:B------:R-:W-:Y:S01]  /*8d20*/  FFMA.FTZ R44, R102, c[0x0][0x23c], -R106.reuse ;  /* 0x00008f00662c7a23 */ /* 0x100fe2000001086a */
[----:B------:R-:W-:Y:S01]  /*8d30*/  HMMA.16816.F32 R20, R48, R46, R20 ;  /* 0x0000002e3014723c */ /* 0x000fe20000001814 */
[----:B------:R-:W-:-:S04]  /*8d40*/  FFMA.FTZ R45, R103, c[0x0][0x23c], -R106 ;  /* 0x00008f00672d7a23 */ /* 0x000fc8000001086a */
[----:B------:R-:W-:Y:S03]  /*8d50*/  MUFU.EX2 R44, R44 ;  /* 0x0000002c002c7308 */ /* 0x000fe60000000800 */
[C---:B-1----:R-:W-:Y:S05]  /*8d60*/  HMMA.16816.F32 R36, R48.reuse, R28, R36 ;  /* 0x0000001c3024723c */ /* 0x042fea0000001824 */
[----:B------:R-:W1:Y:S02]  /*8d70*/  MUFU.EX2 R45, R45 ;  /* 0x0000002d002d7308 */ /* 0x000e640000000800 */
[----:B------:R-:W-:Y:S01]  /*8d80*/  FADD.FTZ R29, R85, R76 ;  /* 0x0000004c551d7221 */ /* 0x000fe20000010000 */
[----:B------:R-:W-:Y:S01]  /*8d90*/  F2FP.PACK_AB R85, R3, R2 ;  /* 0x000000020355723e */ /* 0x000fe200000000ff */
[----:B------:R-:W-:Y:S02]  /*8da0*/  HMMA.16816.F32 R8, R48, R30, R8 ;  /* 0x0000001e3008723c */ /* 0x000fe40000001808 */
[----:B------:R-:W-:-:S02]  /*8db0*/  FADD.FTZ R92, R92, R29 ;  /* 0x0000001d5c5c7221 */ /* 0x000fc40000010000 */
[----:B------:R-:W-:Y:S02]  /*8dc0*/  FADD.FTZ R29, R96, R95 ;  /* 0x0000005f601d7221 */ /* 0x000fe40000010000 */
[----:B------:R-:W-:Y:S02]  /*8dd0*/  FADD.FTZ R93, R93, R92 ;  /* 0x0000005c5d5d7221 */ /* 0x000fe40000010000 */
[----:B------:R-:W-:Y:S02]  /*8de0*/  FADD.FTZ R120, R120, R29 ;  /* 0x0000001d78787221 */ /* 0x000fe40000010000 */
[----:B------:R-:W-:Y:S01]  /*8df0*/  FADD.FTZ R94, R94, R93 ;  /* 0x0000005d5e5e7221 */ /* 0x000fe20000010000 */
[----:B-1----:R-:W-:Y:S01]  /*8e00*/  F2FP.PACK_AB R87, R45, R44 ;  /* 0x0000002c2d57723e */ /* 0x002fe200000000ff */
[----:B------:R-:W-:-:S06]  /*8e10*/  FADD.FTZ R121, R121, R120 ;  /* 0x0000007879797221 */ /* 0x000fcc0000010000 */
[C---:B---3--:R-:W-:Y:S07]  /*8e20*/  HMMA.16816.F32 R68, R84.reuse, R42, R16 ;  /* 0x0000002a5444723c */ /* 0x048fee0000001810 */
[----:B------:R-:W-:Y:S01]  /*8e30*/  FADD.FTZ R17, R123, R94 ;  /* 0x0000005e7b117221 */ /* 0x000fe20000010000 */
[----:B------:R-:W-:Y:S01]  /*8e40*/  HMMA.16816.F32 R96, R84, R40, R12 ;  /* 0x000000285460723c */ /* 0x000fe2000000180c */
        /* <DEDUP_REMOVED lines=10> */
[----:B------:R-:W-:Y:S03]  /*8ef0*/  HMMA.16816.F32 R72, R84, R74, R4 ;  /* 0x0000004a5448723c */ /* 0x000fe60000001804 */
        /* <DEDUP_REMOVED lines=20> */
[----:B------:R-:W-:Y:S01]  /*9040*/  FADD.FTZ R59, R59, R0 ;  /* 0x000000003b3b7221 */ /* 0x000fe20000010000 */
[----:B------:R-:W-:Y:S01]  /*9050*/  MOV R0, R111 ;  /* 0x0000006f00007202 */ /* 0x000fe20000000f00 */
[----:B------:R-:W-:Y:S02]  /*9060*/  FADD.FTZ R2, R2, R57 ;  /* 0x0000003902027221 */ /* 0x000fe40000010000 */
[----:B------:R-:W-:-:S02]  /*9070*/  FADD.FTZ R58, R58, R59 ;  /* 0x0000003b3a3a7221 */ /* 0x000fc40000010000 */
[----:B------:R-:W-:Y:S01]  /*9080*/  FADD.FTZ R3, R3, R2 ;  /* 0x0000000203037221 */ /* 0x000fe20000010000 */
[----:B------:R-:W-:Y:S01]  /*9090*/  MOV R2, R112 ;  /* 0x0000007000027202 */ /* 0x000fe20000000f00 */
[----:B------:R-:W-:Y:S02]  /*90a0*/  FADD.FTZ R183, R115, R58 ;  /* 0x0000003a73b77221 */ /* 0x000fe40000010000 */
[----:B------:R-:W-:-:S04]  /*90b0*/  FADD.FTZ R44, R44, R3 ;  /* 0x000000032c2c7221 */ /* 0x000fc80000010000 */
[----:B------:R-:W-:Y:S02]  /*90c0*/  FADD.FTZ R184, R45, R44 ;  /* 0x0000002c2db87221 */ /* 0x000fe40000010000 */
.L_x_7001:
        /* <DEDUP_REMOVED lines=13> */
.L_x_7011:
        /* <DEDUP_REMOVED lines=65> */
.L_x_7008:
        /* <DEDUP_REMOVED lines=197> */
.L_x_7010:
        /* <DEDUP_REMOVED lines=30> */
.L_x_7009:
        /* <DEDUP_REMOVED lines=92> */
[----:B------:R-:W-:Y:S01]  /*a9a0*/  ISETP.GT.AND P1, PT, R172, R169, PT ;  /* 0x000000a9ac00720c */ /* 0x000fe20003f24270 */
[----:B------:R-:W-:Y:S02]  /*a9b0*/  FADD.FTZ R101, -R0, R3 ;  /* 0x0000000300657221 */ /* 0x000fe40000010100 */
        /* <DEDUP_REMOVED lines=8> */
[----:B------:R2:W-:Y:S01]  /*aa40*/  MUFU.EX2 R103, R8 ;  /* 0x0000000800677308 */ /* 0x0005e20000000800 */
[C---:B------:R-:W-:Y:S02]  /*aa50*/  FMUL.FTZ R68, R100.reuse, R68 ;  /* 0x0000004464447220 */ /* 0x040fe40000410000 */
[----:B------:R-:W-:Y:S02]  /*aa60*/  FMUL.FTZ R69, R100, R69 ;  /* 0x0000004564457220 */ /* 0x000fe40000410000 */
[--C-:B------:R-:W-:Y:S02]  /*aa70*/  FFMA.FTZ R102, R12, c[0x0][0x23c], -R120.reuse ;  /* 0x00008f000c667a23 */ /* 0x100fe40000010878 */
[C---:B------:R-:W-:Y:S02]  /*aa80*/  FMUL.FTZ R12, R100.reuse, R92 ;  /* 0x0000005c640c7220 */ /* 0x040fe40000410000 */
[C---:B------:R-:W-:Y:S01]  /*aa90*/  FMUL.FTZ R72, R100.reuse, R72 ;  /* 0x0000004864487220 */ /* 0x040fe20000410000 */
[----:B------:R-:W-:Y:S01]  /*aaa0*/  MUFU.EX2 R117, R117 ;  /* 0x0000007500757308 */ /* 0x000fe20000000800 */
[----:B------:R-:W-:Y:S02]  /*aab0*/  FMUL.FTZ R73, R100, R73 ;  /* 0x0000004964497220 */ /* 0x000fe40000410000 */
[--C-:B------:R-:W-:Y:S02]  /*aac0*/  FFMA.FTZ R125, R18, c[0x0][0x23c], -R5.reuse ;  /* 0x00008f00127d7a23 */ /* 0x100fe40000010805 */
[--C-:B------:R-:W-:Y:S02]  /*aad0*/  FFMA.FTZ R126, R19, c[0x0][0x23c], -R5.reuse ;  /* 0x00008f00137e7a23 */ /* 0x100fe40000010805 */
[C---:B------:R-:W-:Y:S02]  /*aae0*/  FMUL.FTZ R76, R100.reuse, R76 ;  /* 0x0000004c644c7220 */ /* 0x040fe40000410000 */
[C---:B------:R-:W-:Y:S01]  /*aaf0*/  FMUL.FTZ R77, R100.reuse, R77 ;  /* 0x0000004d644d7220 */ /* 0x040fe20000410000 */
[----:B------:R-:W-:Y:S01]  /*ab00*/  MUFU.EX2 R102, R102 ;  /* 0x0000006600667308 */ /* 0x000fe20000000800 */
[C---:B------:R-:W-:Y:S02]  /*ab10*/  FMUL.FTZ R80, R100.reuse, R80 ;  /* 0x0000005064507220 */ /* 0x040fe40000410000 */
[C---:B------:R-:W-:Y:S02]  /*ab20*/  FMUL.FTZ R81, R100.reuse, R81 ;  /* 0x0000005164517220 */ /* 0x040fe40000410000 */
[C---:B--2---:R-:W-:Y:S02]  /*ab30*/  FMUL.FTZ R8, R100.reuse, R96 ;  /* 0x0000006064087220 */ /* 0x044fe40000410000 */
[C---:B------:R-:W-:Y:S02]  /*ab40*/  FMUL.FTZ R84, R100.reuse, R84 ;  /* 0x0000005464547220 */ /* 0x040fe40000410000 */
[----:B------:R-:W-:Y:S01]  /*ab50*/  FMUL.FTZ R85, R100, R85 ;  /* 0x0000005564557220 */ /* 0x000fe20000410000 */
[----:B------:R-:W-:Y:S01]  /*ab60*/  MUFU.EX2 R119, R119 ;  /* 0x0000007700777308 */ /* 0x000fe20000000800 */
[----:B------:R-:W-:Y:S01]  /*ab70*/  FMUL.FTZ R3, R101, c[0x0][0x23c] ;  /* 0x00008f0065037a20 */ /* 0x000fe20000410000 */
[----:B------:R-:W-:Y:S01]  /*ab80*/  MOV R101, R2 ;  /* 0x0000000200657202 */ /* 0x000fe20000000f00 */
[--C-:B------:R-:W-:Y:S02]  /*ab90*/  FFMA.FTZ R128, R6, c[0x0][0x23c], -R5.reuse ;  /* 0x00008f0006807a23 */ /* 0x100fe40000010805 */
[--C-:B------:R-:W-:Y:S02]  /*aba0*/  FFMA.FTZ R123, R7, c[0x0][0x23c], -R5.reuse ;  /* 0x00008f00077b7a23 */ /* 0x100fe40000010805 */
[--C-:B------:R-:W-:Y:S02]  /*abb0*/  FFMA.FTZ R6, R9, c[0x0][0x23c], -R120.reuse ;  /* 0x00008f0009067a23 */ /* 0x100fe40000010878 */
[--C-:B------:R-:W-:Y:S01]  /*abc0*/  FFMA.FTZ R116, R10, c[0x0][0x23c], -R5.reuse ;  /* 0x00008f000a747a23 */ /* 0x100fe20000010805 */
[----:B------:R-:W2:Y:S01]  /*abd0*/  MUFU.EX2 R3, R3 ;  /* 0x0000000300037308 */ /* 0x000ea20000000800 */
[--C-:B------:R-:W-:Y:S02]  /*abe0*/  FFMA.FTZ R7, R11, c[0x0][0x23c], -R5.reuse ;  /* 0x00008f000b077a23 */ /* 0x100fe40000010805 */
[--C-:B------:R-:W-:Y:S02]  /*abf0*/  FFMA.FTZ R127, R4, c[0x0][0x23c], -R120.reuse ;  /* 0x00008f00047f7a23 */ /* 0x100fe40000010878 */
[----:B------:R-:W-:Y:S02]  /*ac00*/  FMUL.FTZ R9, R100, R97 ;  /* 0x0000006164097220 */ /* 0x000fe40000410000 */
        /* <DEDUP_REMOVED lines=14> */
[----:B------:R-:W4:Y:S01]  /*acf0*/  MUFU.EX2 R123, R123 ;  /* 0x0000007b007b7308 */ /* 0x000f220000000800 */
[C---:B------:R-:W-:Y:S02]  /*ad00*/  FMUL.FTZ R18, R3.reuse, R90 ;  /* 0x0000005a03127220 */ /* 0x040fe40000410000 */
[C---:B------:R-:W-:Y:S01]  /*ad10*/  FMUL.FTZ R19, R3.reuse, R91 ;  /* 0x0000005b03137220 */ /* 0x040fe20000410000 */
[----:B---3--:R-:W-:Y:S01]  /*ad20*/  F2FP.PACK_AB R96, R122, R127 ;  /* 0x0000007f7a60723e */ /* 0x008fe200000000ff */
[C---:B------:R-:W-:Y:S02]  /*ad30*/  FMUL.FTZ R10, R3.reuse, R98 ;  /* 0x00000062030a7220 */ /* 0x040fe40000410000 */
[----:B------:R-:W3:Y:S01]  /*ad40*/  LDSM.16.MT88.4 R88, [R160+0x6800] ;  /* 0x00680000a058783b */ /* 0x000ee20000004200 */
[C---:B------:R-:W-:Y:S02]  /*ad50*/  FMUL.FTZ R11, R3.reuse, R99 ;  /* 0x00000063030b7220 */ /* 0x040fe40000410000 */
[----:B------:R-:W5:Y:S01]  /*ad60*/  MUFU.EX2 R6, R6 ;  /* 0x0000000600067308 */ /* 0x000f620000000800 */
        /* <DEDUP_REMOVED lines=8> */
[----:B----4-:R-:W-:Y:S01]  /*adf0*/  F2FP.PACK_AB R97, R123, R128 ;  /* 0x000000807b61723e */ /* 0x010fe200000000ff */
[C---:B------:R-:W-:Y:S02]  /*ae00*/  FMUL.FTZ R83, R3.reuse, R83 ;  /* 0x0000005303537220 */ /* 0x040fe40000410000 */
[C---:B------:R-:W-:Y:S02]  /*ae10*/  FMUL.FTZ R86, R3.reuse, R86 ;  /* 0x0000005603567220 */ /* 0x040fe40000410000 */
[----:B------:R-:W-:Y:S01]  /*ae20*/  FMUL.FTZ R87, R3, R87 ;  /* 0x0000005703577220 */ /* 0x000fe20000410000 */
[----:B------:R-:W4:Y:S01]  /*ae30*/  MUFU.EX2 R7, R7 ;  /* 0x0000000700077308 */ /* 0x000f220000000800 */
[--C-:B------:R-:W-:Y:S02]  /*ae40*/  FFMA.FTZ R49, R49, c[0x0][0x23c], -R120.reuse ;  /* 0x00008f0031317a23 */ /* 0x100fe40000010878 */
[--C-:B------:R-:W-:Y:S01]  /*ae50*/  FFMA.FTZ R50, R50, c[0x0][0x23c], -R5.reuse ;  /* 0x00008f0032327a23 */ /* 0x100fe20000010805 */
[----:B-----5:R-:W-:Y:S01]  /*ae60*/  F2FP.PACK_AB R98, R6, R103 ;  /* 0x000000670662723e */ /* 0x020fe200000000ff */
[--C-:B------:R-:W-:Y:S02]  /*ae70*/  FFMA.FTZ R51, R51, c[0x0][0x23c], -R5.reuse ;  /* 0x00008f0033337a23 */ /* 0x100fe40000010805 */
[--C-:B------:R-:W-:Y:S02]  /*ae80*/  FFMA.FTZ R52, R52, c[0x0][0x23c], -R120.reuse ;  /* 0x00008f0034347a23 */ /* 0x100fe40000010878 */
[----:B------:R-:W-:Y:S01]  /*ae90*/  FFMA.FTZ R53, R53, c[0x0][0x23c], -R120 ;  /* 0x00008f0035357a23 */ /* 0x000fe20000010878 */
[----:B------:R-:W5:Y:S01]  /*aea0*/  MUFU.EX2 R118, R118 ;  /* 0x0000007600767308 */ /* 0x000f620000000800 */
[--C-:B------:R-:W-:Y:S02]  /*aeb0*/  FFMA.FTZ R54, R54, c[0x0][0x23c], -R5.reuse ;  /* 0x00008f0036367a23 */ /* 0x100fe40000010805 */
[--C-:B------:R-:W-:Y:S02]  /*aec0*/  FFMA.FTZ R55, R55, c[0x0][0x23c], -R5.reuse ;  /* 0x00008f0037377a23 */ /* 0x100fe40000010805 */
[----:B------:R-:W-:Y:S02]  /*aed0*/  FFMA.FTZ R128, R3, R184, R128 ;  /* 0x000000b803807223 */ /* 0x000fe40000010080 */
[--C-:B------:R-:W-:Y:S02]  /*aee0*/  FFMA.FTZ R3, R56, c[0x0][0x23c], -R120.reuse ;  /* 0x00008f0038037a23 */ /* 0x100fe40000010878 */
[--C-:B------:R-:W-:Y:S01]  /*aef0*/  FFMA.FTZ R56, R57, c[0x0][0x23c], -R120.reuse ;  /* 0x00008f0039387a23 */ /* 0x100fe20000010878 */
[----:B------:R-:W-:Y:S01]  /*af00*/  MUFU.EX2 R121, R121 ;  /* 0x0000007900797308 */ /* 0x000fe20000000800 */
[--C-:B------:R-:W-:Y:S02]  /*af10*/  FFMA.FTZ R57, R58, c[0x0][0x23c], -R5.reuse ;  /* 0x00008f003a397a23 */ /* 0x100fe40000010805 */
[--C-:B------:R-:W-:Y:S01]  /*af20*/  FFMA.FTZ R58, R59, c[0x0][0x23c], -R5.reuse ;  /* 0x00008f003b3a7a23 */ /* 0x100fe20000010805 */
[----:B----4-:R-:W-:Y:S01]  /*af30*/  F2FP.PACK_AB R99, R7, R116 ;  /* 0x000000740763723e */ /* 0x010fe200000000ff */
[--C-:B------:R-:W-:Y:S02]  /*af40*/  FFMA.FTZ R59, R60, c[0x0][0x23c], -R120.reuse ;  /* 0x00008f003c3b7a23 */ /* 0x100fe40000010878 */
[----:B------:R-:W-:Y:S02]  /*af50*/  FFMA.FTZ R60, R61, c[0x0][0x23c], -R120 ;  /* 0x00008f003d3c7a23 */ /* 0x000fe40000010878 */
[----:B------:R-:W-:Y:S01]  /*af60*/  FFMA.FTZ R61, R62, c[0x0][0x23c], -R5 ;  /* 0x00008f003e3d7a23 */ /* 0x000fe20000010805 */
[----:B------:R-:W4:Y:S01]  /*af70*/  MUFU.EX2 R124, R124 ;  /* 0x0000007c007c7308 */ /* 0x000f220000000800 */
[C---:B------:R-:W-:Y:S05]  /*af80*/  HMMA.16816.F32 R8, R96.reuse, R104, R8 ;  /* 0x000000686008723c */ /* 0x040fea0000001808 */
[----:B------:R-:W-:Y:S02]  /*af90*/  FFMA.FTZ R127, R100, R183, R127 ;  /* 0x000000b7647f7223 */ /* 0x000fe4000001007f */
[----:B------:R-:W-:Y:S01]  /*afa0*/  FADD.FTZ R123, R123, R128 ;  /* 0x000000807b7b7221 */ /* 0x000fe20000010000 */
[C---:B------:R-:W-:Y:S01]  /*afb0*/  HMMA.16816.F32 R68, R96.reuse, R106, R68 ;  /* 0x0000006a6044723c */ /* 0x040fe20000001844 */
[----:B------:R-:W3:Y:S01]  /*afc0*/  LDSM.16.MT88.4 R104, [R158+0x6800] ;  /* 0x006800009e68783b */ /* 0x000ee20000004200 */
[----:B------:R-:W-:Y:S02]  /*afd0*/  MUFU.EX2 R125, R125 ;  /* 0x0000007d007d7308 */ /* 0x000fe40000000800 */
[----:B------:R-:W-:Y:S02]  /*afe0*/  FADD.FTZ R122, R122, R127 ;  /* 0x0000007f7a7a7221 */ /* 0x000fe40000010000 */
[----:B------:R-:W-:Y:S02]  /*aff0*/  FADD.FTZ R116, R116, R123 ;  /* 0x0000007b74747221 */ /* 0x000fe40000010000 */
[C---:B-1----:R-:W-:Y:S04]  /*b000*/  HMMA.16816.F32 R12, R96.reuse, R108, R12 ;  /* 0x0000006c600c723c */ /* 0x042fe8000000180c */
[----:B------:R-:W1:Y:S01]  /*b010*/  MUFU.EX2 R126, R126 ;  /* 0x0000007e007e7308 */ /* 0x000e620000000800 */
[----:B------:R-:W-:Y:S02]  /*b020*/  FADD.FTZ R103, R103, R122 ;  /* 0x0000007a67677221 */ /* 0x000fe40000010000 */
[----:B------:R-:W-:Y:S01]  /*b030*/  FADD.FTZ R116, R7, R116 ;  /* 0x0000007407747221 */ /* 0x000fe20000010000 */
[C---:B------:R-:W-:Y:S01]  /*b040*/  HMMA.16816.F32 R72, R96.reuse, R110, R72 ;  /* 0x0000006e6048723c */ /* 0x040fe20000001848 */
[----:B------:R-:W3:Y:S03]  /*b050*/  LDSM.16.MT88.4 R108, [R157+0x6800] ;  /* 0x006800009d6c783b */ /* 0x000ee60000004200 */
[----:B------:R-:W-:Y:S02]  /*b060*/  FADD.FTZ R103, R6, R103 ;  /* 0x0000006706677221 */ /* 0x000fe40000010000 */
[----:B------:R-:W-:Y:S01]  /*b070*/  MUFU.EX2 R130, R130 ;  /* 0x0000008200827308 */ /* 0x000fe20000000800 */
[--C-:B------:R-:W-:Y:S01]  /*b080*/  FFMA.FTZ R6, R66, c[0x0][0x23c], -R5.reuse ;  /* 0x00008f0042067a23 */ /* 0x100fe20000010805 */
[C---:B------:R-:W-:Y:S07]  /*b090*/  HMMA.16816.F32 R76, R96.reuse, R112, R76 ;  /* 0x00000070604c723c */ /* 0x040fee000000184c */
[--C-:B------:R-:W-:Y:S01]  /*b0a0*/  FFMA.FTZ R112, R20, c[0x0][0x23c], -R120.reuse ;  /* 0x00008f0014707a23 */ /* 0x100fe20000010878 */
[C---:B------:R-:W-:Y:S01]  /*b0b0*/  HMMA.16816.F32 R16, R96.reuse, R114, R16 ;  /* 0x000000726010723c */ /* 0x040fe20000001810 */
[----:B------:R-:W-:Y:S03]  /*b0c0*/  MUFU.EX2 R131, R131 ;  /* 0x0000008300837308 */ /* 0x000fe60000000800 */
[----:B------:R-:W-:Y:S01]  /*b0d0*/  F2FP.PACK_AB R20, R117, R102 ;  /* 0x000000667514723e */ /* 0x000fe200000000ff */
[----:B------:R-:W-:Y:S01]  /*b0e0*/  FFMA.FTZ R113, R21, c[0x0][0x23c], -R120 ;  /* 0x00008f0015717a23 */ /* 0x000fe20000010878 */
[----:B-----5:R-:W-:Y:S01]  /*b0f0*/  F2FP.PACK_AB R21, R118, R119 ;  /* 0x000000777615723e */ /* 0x020fe200000000ff */
[--C-:B------:R-:W-:Y:S01]  /*b100*/  FFMA.FTZ R114, R22, c[0x0][0x23c], -R5.reuse ;  /* 0x00008f0016727a23 */ /* 0x100fe20000010805 */
[C---:B--2---:R-:W-:Y:S03]  /*b110*/  HMMA.16816.F32 R80, R96.reuse, R92, R80 ;  /* 0x0000005c6050723c */ /* 0x044fe60000001850 */
[----:B------:R-:W-:Y:S01]  /*b120*/  MUFU.EX2 R112, R112 ;  /* 0x0000007000707308 */ /* 0x000fe20000000800 */
[----:B----4-:R-:W-:Y:S01]  /*b130*/  F2FP.PACK_AB R22, R124, R121 ;  /* 0x000000797c16723e */ /* 0x010fe200000000ff */
[----:B------:R-:W-:Y:S01]  /*b140*/  FFMA.FTZ R115, R23, c[0x0][0x23c], -R5 ;  /* 0x00008f0017737a23 */ /* 0x000fe20000010805 */
[----:B-1----:R-:W-:Y:S01]  /*b150*/  F2FP.PACK_AB R23, R126, R125 ;  /* 0x0000007d7e17723e */ /* 0x002fe200000000ff */
[----:B------:R-:W-:Y:S01]  /*b160*/  FADD.FTZ R102, R102, R103 ;  /* 0x0000006766667221 */ /* 0x000fe20000010000 */
[----:B------:R-:W-:Y:S01]  /*b170*/  HMMA.16816.F32 R84, R96, R94, R84 ;  /* 0x0000005e6054723c */ /* 0x000fe20000001854 */
[----:B------:R-:W1:Y:S03]  /*b180*/  LDSM.16.MT88.4 R92, [R156+0x6800] ;  /* 0x006800009c5c783b */ /* 0x000e660000004200 */
[----:B------:R-:W-:Y:S01]  /*b190*/  FADD.FTZ R119, R119, R116 ;  /* 0x0000007477777221 */ /* 0x000fe20000010000 */
[----:B------:R-:W2:Y:S01]  /*b1a0*/  MUFU.EX2 R113, R113 ;  /* 0x0000007100717308 */ /* 0x000ea20000000800 */
[----:B------:R-:W-:Y:S02]  /*b1b0*/  FADD.FTZ R102, R117, R102 ;  /* 0x0000006675667221 */ /* 0x000fe40000010000 */
[C---:B---3--:R-:W-:Y:S05]  /*b1c0*/  HMMA.16816.F32 R8, R20.reuse, R88, R8 ;  /* 0x000000581408723c */ /* 0x048fea0000001808 */
[----:B------:R-:W-:Y:S02]  /*b1d0*/  FFMA.FTZ R96, R26, c[0x0][0x23c], -R5 ;  /* 0x00008f001a607a23 */ /* 0x000fe40000010805 */
[----:B------:R-:W-:Y:S01]  /*b1e0*/  MUFU.EX2 R114, R114 ;  /* 0x0000007200727308 */ /* 0x000fe20000000800 */
[C---:B------:R-:W-:Y:S01]  /*b1f0*/  HMMA.16816.F32 R68, R20.reuse, R90, R68 ;  /* 0x0000005a1444723c */ /* 0x040fe20000001844 */
[----:B------:R-:W3:Y:S03]  /*b200*/  LDSM.16.MT88.4 R88, [R160+0x7000] ;  /* 0x00700000a058783b */ /* 0x000ee60000004200 */
[----:B------:R-:W-:Y:S02]  /*b210*/  FADD.FTZ R118, R118, R119 ;  /* 0x0000007776767221 */ /* 0x000fe40000010000 */
[----:B------:R-:W-:Y:S02]  /*b220*/  FADD.FTZ R121, R121, R102 ;  /* 0x0000006679797221 */ /* 0x000fe40000010000 */
[C---:B------:R-:W-:Y:S01]  /*b230*/  HMMA.16816.F32 R12, R20.reuse, R104, R12 ;  /* 0x00000068140c723c */ /* 0x040fe2000000180c */
[----:B------:R4:W-:Y:S03]  /*b240*/  MUFU.EX2 R104, R96 ;  /* 0x0000006000687308 */ /* 0x0009e60000000800 */
[----:B------:R-:W-:Y:S02]  /*b250*/  FADD.FTZ R7, R125, R118 ;  /* 0x000000767d077221 */ /* 0x000fe40000010000 */
[----:B------:R-:W-:Y:S02]  /*b260*/  FADD.FTZ R121, R124, R121 ;  /* 0x000000797c797221 */ /* 0x000fe40000010000 */
[C---:B------:R-:W-:Y:S03]  /*b270*/  HMMA.16816.F32 R72, R20.reuse, R106, R72 ;  /* 0x0000006a1448723c */ /* 0x040fe60000001848 */
[----:B------:R-:W5:Y:S01]  /*b280*/  MUFU.EX2 R115, R115 ;  /* 0x0000007300737308 */ /* 0x000f620000000800 */
[----:B------:R-:W-:Y:S02]  /*b290*/  FFMA.FTZ R105, R27, c[0x0][0x23c], -R5 ;  /* 0x00008f001b697a23 */ /* 0x000fe40000010805 */
[----:B------:R-:W3:Y:S01]  /*b2a0*/  LDSM.16.MT88.4 R24, [R158+0x7000] ;  /* 0x007000009e18783b */ /* 0x000ee20000004200 */
[--C-:B------:R-:W-:Y:S01]  /*b2b0*/  FFMA.FTZ R107, R28, c[0x0][0x23c], -R120.reuse ;  /* 0x00008f001c6b7a23 */ /* 0x100fe20000010878 */
[C---:B------:R-:W-:Y:S04]  /*b2c0*/  HMMA.16816.F32 R76, R20.reuse, R108, R76 ;  /* 0x0000006c144c723c */ /* 0x040fe8000000184c */
[--C-:B------:R-:W-:Y:S01]  /*b2d0*/  FFMA.FTZ R106, R29, c[0x0][0x23c], -R120.reuse ;  /* 0x00008f001d6a7a23 */ /* 0x100fe20000010878 */
[----:B------:R-:W2:Y:S01]  /*b2e0*/  MUFU.EX2 R105, R105 ;  /* 0x0000006900697308 */ /* 0x000ea20000000800 */
[----:B------:R-:W-:Y:S02]  /*b2f0*/  FADD.FTZ R7, R126, R7 ;  /* 0x000000077e077221 */ /* 0x000fe40000010000 */
[C---:B------:R-:W-:Y:S01]  /*b300*/  HMMA.16816.F32 R16, R20.reuse, R110, R16 ;  /* 0x0000006e1410723c */ /* 0x040fe20000001810 */
[----:B----4-:R-:W4:Y:S03]  /*b310*/  LDSM.16.MT88.4 R96, [R157+0x7000] ;  /* 0x007000009d60783b */ /* 0x010f260000004200 */
[--C-:B------:R-:W-:Y:S02]  /*b320*/  FFMA.FTZ R108, R34, c[0x0][0x23c], -R5.reuse ;  /* 0x00008f00226c7a23 */ /* 0x100fe40000010805 */
[--C-:B------:R-:W-:Y:S01]  /*b330*/  FFMA.FTZ R109, R36, c[0x0][0x23c], -R120.reuse ;  /* 0x00008f00246d7a23 */ /* 0x100fe20000010878 */
[----:B------:R-:W-:Y:S01]  /*b340*/  MUFU.EX2 R107, R107 ;  /* 0x0000006b006b7308 */ /* 0x000fe20000000800 */
[C---:B-1----:R-:W-:Y:S04]  /*b350*/  HMMA.16816.F32 R80, R20.reuse, R92, R80 ;  /* 0x0000005c1450723c */ /* 0x042fe80000001850 */
[--C-:B------:R-:W-:Y:S02]  /*b360*/  FFMA.FTZ R111, R35, c[0x0][0x23c], -R5.reuse ;  /* 0x00008f00236f7a23 */ /* 0x100fe40000010805 */
[--C-:B------:R-:W-:Y:S02]  /*b370*/  FFMA.FTZ R110, R37, c[0x0][0x23c], -R120.reuse ;  /* 0x00008f00256e7a23 */ /* 0x100fe40000010878 */
[----:B------:R-:W-:Y:S01]  /*b380*/  HMMA.16816.F32 R84, R20, R94, R84 ;  /* 0x0000005e1454723c */ /* 0x000fe20000001854 */
[----:B------:R-:W1:Y:S01]  /*b390*/  MUFU.EX2 R106, R106 ;  /* 0x0000006a006a7308 */ /* 0x000e620000000800 */
[----:B------:R-:W-:Y:S02]  /*b3a0*/  LDSM.16.MT88.4 R36, [R156+0x8000] ;  /* 0x008000009c24783b */ /* 0x000fe40000004200 */
[--C-:B------:R-:W-:Y:S02]  /*b3b0*/  FFMA.FTZ R92, R30, c[0x0][0x23c], -R5.reuse ;  /* 0x00008f001e5c7a23 */ /* 0x100fe40000010805 */
[----:B------:R-:W-:Y:S01]  /*b3c0*/  FFMA.FTZ R93, R31, c[0x0][0x23c], -R5 ;  /* 0x00008f001f5d7a23 */ /* 0x000fe20000010805 */
[----:B--2---:R-:W-:Y:S01]  /*b3d0*/  F2FP.PACK_AB R20, R113, R112 ;  /* 0x000000707114723e */ /* 0x004fe200000000ff */
[--C-:B------:R-:W-:Y:S01]  /*b3e0*/  FFMA.FTZ R94, R32, c[0x0][0x23c], -R120.reuse ;  /* 0x00008f00205e7a23 */ /* 0x100fe20000010878 */
[----:B-----5:R-:W-:Y:S01]  /*b3f0*/  F2FP.PACK_AB R21, R115, R114 ;  /* 0x000000727315723e */ /* 0x020fe200000000ff */
[----:B------:R-:W2:Y:S01]  /*b400*/  LDSM.16.MT88.4 R28, [R156+0x7000] ;  /* 0x007000009c1c783b */ /* 0x000ea20000004200 */
[----:B------:R-:W-:Y:S01]  /*b410*/  MUFU.EX2 R92, R92 ;  /* 0x0000005c005c7308 */ /* 0x000fe20000000800 */
[----:B------:R-:W-:Y:S01]  /*b420*/  F2FP.PACK_AB R22, R130, R129 ;  /* 0x000000818216723e */ /* 0x000fe200000000ff */
[----:B------:R-:W-:Y:S01]  /*b430*/  FFMA.FTZ R95, R33, c[0x0][0x23c], -R120 ;  /* 0x00008f00215f7a23 */ /* 0x000fe20000010878 */
[----:B------:R-:W-:Y:S01]  /*b440*/  F2FP.PACK_AB R23, R105, R104 ;  /* 0x000000686917723e */ /* 0x000fe200000000ff */
[----:B------:R-:W-:Y:S02]  /*b450*/  FADD.FTZ R112, R112, R121 ;  /* 0x0000007970707221 */ /* 0x000fe40000010000 */
[----:B------:R-:W-:Y:S01]  /*b460*/  FADD.FTZ R114, R114, R7 ;  /* 0x0000000772727221 */ /* 0x000fe20000010000 */
[----:B------:R-:W-:Y:S01]  /*b470*/  LDSM.16.MT88.4 R32, [R158+0x7800] ;  /* 0x007800009e20783b */ /* 0x000fe20000004200 */
[----:B------:R-:W-:Y:S02]  /*b480*/  FADD.FTZ R112, R113, R112 ;  /* 0x0000007071707221 */ /* 0x000fe40000010000 */
[C---:B---3--:R-:W-:Y:S01]  /*b490*/  HMMA.16816.F32 R8, R20.reuse, R88, R8 ;  /* 0x000000581408723c */ /* 0x048fe20000001808 */
[----:B------:R-:W3:Y:S02]  /*b4a0*/  MUFU.EX2 R93, R93 ;  /* 0x0000005d005d7308 */ /* 0x000ee40000000800 */
[----:B------:R-:W-:Y:S02]  /*b4b0*/  FADD.FTZ R115, R115, R114 ;  /* 0x0000007273737221 */ /* 0x000fe40000010000 */
[----:B------:R-:W-:Y:S02]  /*b4c0*/  FADD.FTZ R129, R129, R112 ;  /* 0x0000007081817221 */ /* 0x000fe40000010000 */
[----:B------:R-:W-:Y:S01]  /*b4d0*/  FADD.FTZ R104, R104, R115 ;  /* 0x0000007368687221 */ /* 0x000fe20000010000 */
[C---:B------:R-:W-:Y:S01]  /*b4e0*/  HMMA.16816.F32 R68, R20.reuse, R90, R68 ;  /* 0x0000005a1444723c */ /* 0x040fe20000001844 */
[----:B------:R-:W-:Y:S02]  /*b4f0*/  LDSM.16.MT88.4 R88, [R157+0x7800] ;  /* 0x007800009d58783b */ /* 0x000fe40000004200 */
[----:B------:R-:W-:Y:S01]  /*b500*/  MUFU.EX2 R94, R94 ;  /* 0x0000005e005e7308 */ /* 0x000fe20000000800 */
[----:B------:R-:W-:Y:S02]  /*b510*/  FADD.FTZ R130, R130, R129 ;  /* 0x0000008182827221 */ /* 0x000fe40000010000 */
[----:B------:R-:W-:Y:S02]  /*b520*/  FADD.FTZ R105, R105, R104 ;  /* 0x0000006869697221 */ /* 0x000fe40000010000 */
[C---:B------:R-:W-:Y:S05]  /*b530*/  HMMA.16816.F32 R12, R20.reuse, R24, R12 ;  /* 0x00000018140c723c */ /* 0x040fea000000180c */
[----:B------:R-:W5:Y:S03]  /*b540*/  MUFU.EX2 R95, R95 ;  /* 0x0000005f005f7308 */ /* 0x000f660000000800 */
[C---:B------:R-:W-:Y:S01]  /*b550*/  HMMA.16816.F32 R72, R20.reuse, R26, R72 ;  /* 0x0000001a1448723c */ /* 0x040fe20000001848 */
[----:B------:R-:W3:Y:S06]  /*b560*/  LDSM.16.MT88.4 R24, [R160+0x7800] ;  /* 0x00780000a018783b */ /* 0x000eec0000004200 */
[----:B------:R-:W-:Y:S01]  /*b570*/  MUFU.EX2 R108, R108 ;  /* 0x0000006c006c7308 */ /* 0x000fe20000000800 */
[C---:B----4-:R-:W-:Y:S08]  /*b580*/  HMMA.16816.F32 R76, R20.reuse, R96, R76 ;  /* 0x00000060144c723c */ /* 0x050ff0000000184c */
[C---:B------:R-:W-:Y:S01]  /*b590*/  HMMA.16816.F32 R16, R20.reuse, R98, R16 ;  /* 0x000000621410723c */ /* 0x040fe20000001810 */
[----:B------:R-:W4:Y:S07]  /*b5a0*/  MUFU.EX2 R111, R111 ;  /* 0x0000006f006f7308 */ /* 0x000f2e0000000800 */
        /* <DEDUP_REMOVED lines=8> */
[----:B-----5:R-:W-:Y:S01]  /*b630*/  F2FP.PACK_AB R22, R95, R94 ;  /* 0x0000005e5f16723e */ /* 0x020fe200000000ff */
[----:B------:R-:W-:Y:S01]  /*b640*/  FADD.FTZ R92, R92, R105 ;  /* 0x000000695c5c7221 */ /* 0x000fe20000010000 */
[----:B----4-:R-:W-:Y:S01]  /*b650*/  F2FP.PACK_AB R23, R111, R108 ;  /* 0x0000006c6f17723e */ /* 0x010fe200000000ff */
[----:B------:R-:W1:Y:S01]  /*b660*/  MUFU.EX2 R132, R132 ;  /* 0x0000008400847308 */ /* 0x000e620000000800 */
[----:B------:R-:W-:Y:S02]  /*b670*/  FADD.FTZ R107, R106, R107 ;  /* 0x0000006b6a6b7221 */ /* 0x000fe40000010000 */
[----:B------:R-:W-:Y:S03]  /*b680*/  FADD.FTZ R93, R93, R92 ;  /* 0x0000005c5d5d7221 */ /* 0x000fe60000010000 */
[C---:B------:R-:W-:Y:S04]  /*b690*/  HMMA.16816.F32 R8, R20.reuse, R24, R8 ;  /* 0x000000181408723c */ /* 0x040fe80000001808 */
[----:B------:R-:W-:Y:S04]  /*b6a0*/  MUFU.EX2 R40, R40 ;  /* 0x0000002800287308 */ /* 0x000fe80000000800 */
[C---:B------:R-:W-:Y:S01]  /*b6b0*/  HMMA.16816.F32 R68, R20.reuse, R26, R68 ;  /* 0x0000001a1444723c */ /* 0x040fe20000001844 */
[----:B------:R-:W3:Y:S05]  /*b6c0*/  LDSM.16.MT88.4 R24, [R160+0x8000] ;  /* 0x00800000a018783b */ /* 0x000eea0000004200 */
[----:B------:R-:W4:Y:S02]  /*b6d0*/  MUFU.EX2 R41, R41 ;  /* 0x0000002900297308 */ /* 0x000f240000000800 */
[C---:B------:R-:W-:Y:S08]  /*b6e0*/  HMMA.16816.F32 R12, R20.reuse, R32, R12 ;  /* 0x00000020140c723c */ /* 0x040ff0000000180c */
[C---:B------:R-:W-:Y:S01]  /*b6f0*/  HMMA.16816.F32 R72, R20.reuse, R34, R72 ;  /* 0x000000221448723c */ /* 0x040fe20000001848 */
[----:B------:R-:W5:Y:S01]  /*b700*/  LDSM.16.MT88.4 R32, [R158+0x8000] ;  /* 0x008000009e20783b */ /* 0x000f620000004200 */
        /* <DEDUP_REMOVED lines=11> */
[----:B-1----:R-:W-:Y:S03]  /*b7c0*/  F2FP.PACK_AB R21, R132, R131 ;  /* 0x000000838415723e */ /* 0x002fe600000000ff */
[----:B----4-:R-:W-:Y:S01]  /*b7d0*/  F2FP.PACK_AB R22, R41, R40 ;  /* 0x000000282916723e */ /* 0x010fe200000000ff */
[----:B------:R-:W-:Y:S01]  /*b7e0*/  MUFU.EX2 R46, R46 ;  /* 0x0000002e002e7308 */ /* 0x000fe20000000800 */
[----:B------:R-:W-:Y:S07]  /*b7f0*/  F2FP.PACK_AB R23, R43, R42 ;  /* 0x0000002a2b17723e */ /* 0x000fee00000000ff */
[C---:B---3--:R-:W-:Y:S02]  /*b800*/  HMMA.16816.F32 R8, R20.reuse, R24, R8 ;  /* 0x000000181408723c */ /* 0x048fe40000001808 */
[----:B------:R-:W1:Y:S06]  /*b810*/  MUFU.EX2 R47, R47 ;  /* 0x0000002f002f7308 */ /* 0x000e6c0000000800 */
[C---:B------:R-:W-:Y:S01]  /*b820*/  HMMA.16816.F32 R68, R20.reuse, R26, R68 ;  /* 0x0000001a1444723c */ /* 0x040fe20000001844 */
[----:B------:R-:W3:Y:S03]  /*b830*/  LDSM.16.MT88.4 R24, [R160+0x8800] ;  /* 0x00880000a018783b */ /* 0x000ee60000004200 */
[----:B------:R-:W-:Y:S04]  /*b840*/  MUFU.EX2 R48, R48 ;  /* 0x0000003000307308 */ /* 0x000fe80000000800 */
[C---:B-----5:R-:W-:Y:S06]  /*b850*/  HMMA.16816.F32 R12, R20.reuse, R32, R12 ;  /* 0x00000020140c723c */ /* 0x060fec000000180c */
[----:B------:R-:W4:Y:S02]  /*b860*/  MUFU.EX2 R49, R49 ;  /* 0x0000003100317308 */ /* 0x000f240000000800 */
[C---:B------:R-:W-:Y:S01]  /*b870*/  HMMA.16816.F32 R72, R20.reuse, R34, R72 ;  /* 0x000000221448723c */ /* 0x040fe20000001848 */
[----:B------:R-:W-:Y:S07]  /*b880*/  LDSM.16.MT88.4 R32, [R157+0x8800] ;  /* 0x008800009d20783b */ /* 0x000fee0000004200 */
[C---:B--2---:R-:W-:Y:S01]  /*b890*/  HMMA.16816.F32 R76, R20.reuse, R28, R76 ;  /* 0x0000001c144c723c */ /* 0x044fe2000000184c */
[----:B------:R-:W-:Y:S07]  /*b8a0*/  MUFU.EX2 R50, R50 ;  /* 0x0000003200327308 */ /* 0x000fee0000000800 */
[C---:B------:R-:W-:Y:S01]  /*b8b0*/  HMMA.16816.F32 R16, R20.reuse, R30, R16 ;  /* 0x0000001e1410723c */ /* 0x040fe20000001810 */
[----:B------:R-:W2:Y:S02]  /*b8c0*/  LDSM.16.MT88.4 R28, [R158+0x8800] ;  /* 0x008800009e1c783b */ /* 0x000ea40000004200 */
[----:B------:R-:W5:Y:S05]  /*b8d0*/  MUFU.EX2 R51, R51 ;  /* 0x0000003300337308 */ /* 0x000f6a0000000800 */
[C---:B------:R-:W-:Y:S05]  /*b8e0*/  HMMA.16816.F32 R80, R20.reuse, R36, R80 ;  /* 0x000000241450723c */ /* 0x040fea0000001850 */
[----:B------:R-:W-:Y:S03]  /*b8f0*/  MUFU.EX2 R52, R52 ;  /* 0x0000003400347308 */ /* 0x000fe60000000800 */
[----:B------:R-:W-:Y:S01]  /*b900*/  HMMA.16816.F32 R84, R20, R38, R84 ;  /* 0x000000261454723c */ /* 0x000fe20000001854 */
[----:B------:R-:W2:Y:S06]  /*b910*/  LDSM.16.MT88.4 R36, [R156+0x8800] ;  /* 0x008800009c24783b */ /* 0x000eac0000004200 */
[----:B------:R-:W-:Y:S01]  /*b920*/  F2FP.PACK_AB R20, R45, R44 ;  /* 0x0000002c2d14723e */ /* 0x000fe200000000ff */
[----:B------:R-:W2:Y:S01]  /*b930*/  MUFU.EX2 R53, R53 ;  /* 0x0000003500357308 */ /* 0x000ea20000000800 */
[----:B-1----:R-:W-:Y:S03]  /*b940*/  F2FP.PACK_AB R21, R47, R46 ;  /* 0x0000002e2f15723e */ /* 0x002fe600000000ff */
[----:B----4-:R-:W-:Y:S02]  /*b950*/  F2FP.PACK_AB R22, R49, R48 ;  /* 0x000000303116723e */ /* 0x010fe400000000ff */
[----:B-----5:R-:W-:Y:S04]  /*b960*/  F2FP.PACK_AB R23, R51, R50 ;  /* 0x000000323317723e */ /* 0x020fe800000000ff */
[----:B------:R-:W-:Y:S03]  /*b970*/  MUFU.EX2 R54, R54 ;  /* 0x0000003600367308 */ /* 0x000fe60000000800 */
[C---:B---3--:R-:W-:Y:S07]  /*b980*/  HMMA.16816.F32 R8, R20.reuse, R24, R8 ;  /* 0x000000181408723c */ /* 0x048fee0000001808 */
[----:B------:R-:W1:Y:S01]  /*b990*/  MUFU.EX2 R55, R55 ;  /* 0x0000003700377308 */ /* 0x000e620000000800 */
[C---:B------:R-:W-:Y:S01]  /*b9a0*/  HMMA.16816.F32 R68, R20.reuse, R26, R68 ;  /* 0x0000001a1444723c */ /* 0x040fe20000001844 */
[----:B------:R-:W3:Y:S07]  /*b9b0*/  LDSM.16.MT88.4 R24, [R160+0x9000] ;  /* 0x00900000a018783b */ /* 0x000eee0000004200 */
        /* <DEDUP_REMOVED lines=9> */
[----:B------:R-:W2:Y:S01]  /*ba50*/  MUFU.EX2 R58, R58 ;  /* 0x0000003a003a7308 */ /* 0x000ea20000000800 */
[C---:B------:R-:W-:Y:S07]  /*ba60*/  HMMA.16816.F32 R80, R20.reuse, R36, R80 ;  /* 0x000000241450723c */ /* 0x040fee0000001850 */
[--C-:B------:R-:W-:Y:S01]  /*ba70*/  FFMA.FTZ R37, R64, c[0x0][0x23c], -R120.reuse ;  /* 0x00008f0040257a23 */ /* 0x100fe20000010878 */
[----:B------:R-:W-:Y:S01]  /*ba80*/  HMMA.16816.F32 R84, R20, R38, R84 ;  /* 0x000000261454723c */ /* 0x000fe20000001854 */
[----:B------:R-:W-:Y:S03]  /*ba90*/  MUFU.EX2 R59, R59 ;  /* 0x0000003b003b7308 */ /* 0x000fe60000000800 */
[----:B------:R-:W-:Y:S02]  /*baa0*/  FFMA.FTZ R120, R65, c[0x0][0x23c], -R120 ;  /* 0x00008f0041787a23 */ /* 0x000fe40000010878 */
[--C-:B------:R-:W-:Y:S01]  /*bab0*/  FFMA.FTZ R36, R63, c[0x0][0x23c], -R5.reuse ;  /* 0x00008f003f247a23 */ /* 0x100fe20000010805 */
[----:B------:R-:W-:Y:S01]  /*bac0*/  F2FP.PACK_AB R20, R53, R52 ;  /* 0x000000343514723e */ /* 0x000fe200000000ff */
[----:B------:R-:W-:Y:S01]  /*bad0*/  FFMA.FTZ R5, R67, c[0x0][0x23c], -R5 ;  /* 0x00008f0043057a23 */ /* 0x000fe20000010805 */
[----:B-1----:R-:W-:Y:S02]  /*bae0*/  F2FP.PACK_AB R21, R55, R54 ;  /* 0x000000363715723e */ /* 0x002fe400000000ff */
[----:B------:R-:W1:Y:S01]  /*baf0*/  MUFU.EX2 R60, R60 ;  /* 0x0000003c003c7308 */ /* 0x000e620000000800 */
[----:B----4-:R-:W-:Y:S02]  /*bb00*/  F2FP.PACK_AB R22, R56, R3 ;  /* 0x000000033816723e */ /* 0x010fe400000000ff */
[----:B--2---:R-:W-:Y:S07]  /*bb10*/  F2FP.PACK_AB R23, R58, R57 ;  /* 0x000000393a17723e */ /* 0x004fee00000000ff */
        /* <DEDUP_REMOVED lines=14> */
[C---:B--2---:R-:W-:Y:S03]  /*bc00*/  HMMA.16816.F32 R80, R20.reuse, R24, R80 ;  /* 0x000000181450723c */ /* 0x044fe60000001850 */
[----:B------:R-:W2:Y:S04]  /*bc10*/  MUFU.EX2 R5, R5 ;  /* 0x0000000500057308 */ /* 0x000ea80000000800 */
[----:B------:R-:W-:Y:S01]  /*bc20*/  FADD.FTZ R24, R94, R107 ;  /* 0x0000006b5e187221 */ /* 0x000fe20000010000 */
[----:B------:R-:W-:Y:S04]  /*bc30*/  HMMA.16816.F32 R84, R20, R26, R84 ;  /* 0x0000001a1454723c */ /* 0x000fe80000001854 */
[----:B------:R-:W-:Y:S03]  /*bc40*/  FADD.FTZ R24, R95, R24 ;  /* 0x000000185f187221 */ /* 0x000fe60000010000 */
[----:B------:R-:W-:Y:S01]  /*bc50*/  FADD.FTZ R26, R108, R93 ;  /* 0x0000005d6c1a7221 */ /* 0x000fe20000010000 */
[----:B-1----:R-:W-:Y:S01]  /*bc60*/  F2FP.PACK_AB R20, R60, R59 ;  /* 0x0000003b3c14723e */ /* 0x002fe200000000ff */
[----:B------:R-:W-:Y:S03]  /*bc70*/  FADD.FTZ R7, R109, R24 ;  /* 0x000000186d077221 */ /* 0x000fe60000010000 */
[----:B---3--:R-:W-:Y:S01]  /*bc80*/  F2FP.PACK_AB R21, R36, R61 ;  /* 0x0000003d2415723e */ /* 0x008fe200000000ff */
[----:B------:R-:W-:Y:S01]  /*bc90*/  FADD.FTZ R26, R111, R26 ;  /* 0x0000001a6f1a7221 */ /* 0x000fe20000010000 */
[----:B------:R-:W-:Y:S01]  /*bca0*/  F2FP.PACK_AB R22, R120, R37 ;  /* 0x000000257816723e */ /* 0x000fe200000000ff */
[----:B------:R-:W-:Y:S02]  /*bcb0*/  FADD.FTZ R7, R110, R7 ;  /* 0x000000076e077221 */ /* 0x000fe40000010000 */
[----:B------:R-:W-:Y:S01]  /*bcc0*/  FADD.FTZ R25, R131, R26 ;  /* 0x0000001a83197221 */ /* 0x000fe20000010000 */
[----:B--2---:R-:W-:Y:S01]  /*bcd0*/  F2FP.PACK_AB R23, R5, R6 ;  /* 0x000000060517723e */ /* 0x004fe200000000ff */
[----:B------:R-:W-:Y:S02]  /*bce0*/  FADD.FTZ R40, R40, R7 ;  /* 0x0000000728287221 */ /* 0x000fe40000010000 */
[----:B------:R-:W-:Y:S02]  /*bcf0*/  FADD.FTZ R25, R132, R25 ;  /* 0x0000001984197221 */ /* 0x000fe40000010000 */
[----:B------:R-:W-:Y:S02]  /*bd00*/  FADD.FTZ R41, R41, R40 ;  /* 0x0000002829297221 */ /* 0x000fe40000010000 */
[C---:B----4-:R-:W-:Y:S01]  /*bd10*/  HMMA.16816.F32 R96, R20.reuse, R28, R8 ;  /* 0x0000001c1460723c */ /* 0x050fe20000001808 */
[----:B------:R-:W1:Y:S02]  /*bd20*/  LDSM.16.MT88.4 R8, [R156+0x9800] ;  /* 0x009800009c08783b */ /* 0x000e640000004200 */
[----:B------:R-:W-:Y:S02]  /*bd30*/  FADD.FTZ R42, R42, R25 ;  /* 0x000000192a2a7221 */ /* 0x000fe40000010000 */
[----:B------:R-:W-:Y:S02]  /*bd40*/  FADD.FTZ R44, R44, R41 ;  /* 0x000000292c2c7221 */ /* 0x000fe40000010000 */
[----:B------:R-:W-:Y:S01]  /*bd50*/  FADD.FTZ R43, R43, R42 ;  /* 0x0000002a2b2b7221 */ /* 0x000fe20000010000 */
[C---:B------:R-:W-:Y:S04]  /*bd60*/  HMMA.16816.F32 R68, R20.reuse, R30, R68 ;  /* 0x0000001e1444723c */ /* 0x040fe80000001844 */
[----:B------:R-:W-:Y:S02]  /*bd70*/  FADD.FTZ R46, R46, R43 ;  /* 0x0000002b2e2e7221 */ /* 0x000fe40000010000 */
[----:B------:R-:W-:Y:S02]  /*bd80*/  FADD.FTZ R45, R45, R44 ;  /* 0x0000002c2d2d7221 */ /* 0x000fe40000010000 */
[C---:B-----5:R-:W-:Y:S04]  /*bd90*/  HMMA.16816.F32 R92, R20.reuse, R32, R12 ;  /* 0x00000020145c723c */ /* 0x060fe8000000180c */
        /* <DEDUP_REMOVED lines=15> */
[----:B------:R-:W-:Y:S01]  /*be90*/  FADD.FTZ R56, R56, R3 ;  /* 0x0000000338387221 */ /* 0x000fe20000010000 */
[----:B------:R-:W-:Y:S01]  /*bea0*/  MOV R3, R0 ;  /* 0x0000000000037202 */ /* 0x000fe20000000f00 */
        /* <DEDUP_REMOVED lines=9> */
[----:B------:R-:W-:Y:S01]  /*bf40*/  FADD.FTZ R184, R5, R6 ;  /* 0x0000000605b87221 */ /* 0x000fe20000010000 */
[----:B------:R-:W-:-:S05]  /*bf50*/  @P1 BRA `(.L_x_7011) ;  /* 0xffffd24000001947 */ /* 0x000fca000383ffff */
.L_x_7007:
[----:B------:R-:W1:Y:S01]  /*bf60*/  SHFL.BFLY PT, R6, R183, 0x2, 0x1f ;  /* 0x0c401f00b7067f89 */ /* 0x000e6200000e0000 */
[----:B------:R-:W-:Y:S01]  /*bf70*/  LEA.HI R13, R174, R174, RZ, 0x1 ;  /* 0x000000aeae0d7211 */ /* 0x000fe200078f08ff */
[----:B------:R-:W-:Y:S01]  /*bf80*/  BSSY B0, `(.L_x_7012) ;  /* 0x0000096000007945 */ /* 0x000fe20003800000 */
[----:B------:R-:W-:Y:S01]  /*bf90*/  MOV R8, 0x3f800000 ;  /* 0x3f80000000087802 */ /* 0x000fe20000000f00 */
[----:B------:R-:W2:Y:S01]  /*bfa0*/  SHFL.BFLY PT, R7, R184, 0x2, 0x1f ;  /* 0x0c401f00b8077f89 */ /* 0x000ea200000e0000 */
[----:B------:R-:W-:-:S02]  /*bfb0*/  SHF.L.U32 R15, R13, 0x2, RZ ;  /* 0x000000020d0f7819 */ /* 0x000fc400000006ff */
[----:B------:R-:W-:Y:S01]  /*bfc0*/  LOP3.LUT R13, R13, 0xffffffe, RZ, 0xc0, !PT ;  /* 0x0ffffffe0d0d7812 */ /* 0x000fe200078ec0ff */
[----:B------:R-:W3:Y:S01]  /*bfd0*/  S2R R3, SR_TID.X ;  /* 0x0000000000037919 */ /* 0x000ee20000002100 */
[----:B------:R-:W-:Y:S02]  /*bfe0*/  IADD3 R44, -R175, RZ, RZ ;  /* 0x000000ffaf2c7210 */ /* 0x000fe40007ffe1ff */
[----:B------:R-:W-:Y:S01]  /*bff0*/  IADD3 R13, R174, -R13, RZ ;  /* 0x8000000dae0d7210 */ /* 0x000fe20007ffe0ff */
[----:B------:R-:W-:Y:S01]  /*c000*/  BAR.SYNC.DEFER_BLOCKING 0x0 ;  /* 0x0000000000007b1d */ /* 0x000fe20000010000 */
[----:B-1----:R-:W-:Y:S02]  /*c010*/  FADD.FTZ R6, R6, R183 ;  /* 0x000000b706067221 */ /* 0x002fe40000010000 */
[----:B--2---:R-:W-:-:S03]  /*c020*/  FADD.FTZ R7, R7, R184 ;  /* 0x000000b807077221 */ /* 0x004fc60000010000 */
[----:B------:R-:W1:Y:S01]  /*c030*/  SHFL.BFLY PT, R5, R6, 0x1, 0x1f ;  /* 0x0c201f0006057f89 */ /* 0x000e6200000e0000 */
[----:B---3--:R-:W-:-:S03]  /*c040*/  SHF.R.S32.HI R10, RZ, 0x1f, R3 ;  /* 0x0000001fff0a7819 */ /* 0x008fc60000011403 */
[----:B------:R-:W2:Y:S01]  /*c050*/  SHFL.BFLY PT, R4, R7, 0x1, 0x1f ;  /* 0x0c201f0007047f89 */ /* 0x000ea200000e0000 */
[CC--:B------:R-:W-:Y:S02]  /*c060*/  LEA.HI R11, R10.reuse, R3.reuse, RZ, 0x2 ;  /* 0x000000030a0b7211 */ /* 0x0c0fe400078f10ff */
[----:B------:R-:W-:Y:S02]  /*c070*/  LEA.HI R10, R10, R3, RZ, 0x5 ;  /* 0x000000030a0a7211 */ /* 0x000fe400078f28ff */
[--C-:B------:R-:W-:Y:S02]  /*c080*/  SHF.R.S32.HI R9, RZ, 0x2, R11.reuse ;  /* 0x00000002ff097819 */ /* 0x100fe4000001140b */
[----:B------:R-:W-:-:S04]  /*c090*/  SHF.R.S32.HI R12, RZ, 0x1f, R11 ;  /* 0x0000001fff0c7819 */ /* 0x000fc8000001140b */
[----:B------:R-:W-:-:S04]  /*c0a0*/  LEA.HI R12, R12, R9, RZ, 0x3 ;  /* 0x000000090c0c7211 */ /* 0x000fc800078f18ff */
[----:B------:R-:W-:Y:S01]  /*c0b0*/  LOP3.LUT R12, R12, 0xfffffff8, RZ, 0xc0, !PT ;  /* 0xfffffff80c0c7812 */ /* 0x000fe200078ec0ff */
[----:B-1----:R-:W-:Y:S01]  /*c0c0*/  FADD.FTZ R5, R6, R5 ;  /* 0x0000000506057221 */ /* 0x002fe20000010000 */
[----:B------:R-:W-:Y:S02]  /*c0d0*/  SHF.L.U32 R6, R168, 0x6, RZ ;  /* 0x00000006a8067819 */ /* 0x000fe400000006ff */
[----:B------:R-:W-:Y:S01]  /*c0e0*/  IADD3 R9, R9, -R12, RZ ;  /* 0x8000000c09097210 */ /* 0x000fe20007ffe0ff */
[----:B--2---:R-:W-:Y:S01]  /*c0f0*/  FADD.FTZ R4, R7, R4 ;  /* 0x0000000407047221 */ /* 0x004fe20000010000 */
[----:B------:R-:W-:Y:S01]  /*c100*/  LOP3.LUT R6, R6, 0x1c0, RZ, 0xc0, !PT ;  /* 0x000001c006067812 */ /* 0x000fe200078ec0ff */
[----:B------:R-:W-:Y:S01]  /*c110*/  IMAD.MOV.U32 R7, RZ, RZ, 0x3f800000 ;  /* 0x3f800000ff077424 */ /* 0x000fe200078e00ff */
[----:B------:R-:W-:Y:S02]  /*c120*/  FSETP.NE.FTZ.AND P4, PT, R5, RZ, PT ;  /* 0x000000ff0500720b */ /* 0x000fe40003f95000 */
[----:B------:R-:W-:-:S02]  /*c130*/  LOP3.LUT R15, R6, 0x38, R15, 0xf8, !PT ;  /* 0x00000038060f7812 */ /* 0x000fc400078ef80f */
[----:B------:R-:W-:Y:S02]  /*c140*/  SHF.R.U32.HI R6, RZ, 0x3, R6 ;  /* 0x00000003ff067819 */ /* 0x000fe40000011606 */
[----:B------:R-:W-:Y:S02]  /*c150*/  FSETP.NE.FTZ.AND P3, PT, R4, RZ, PT ;  /* 0x000000ff0400720b */ /* 0x000fe40003f75000 */
[----:B------:R-:W-:Y:S02]  /*c160*/  LOP3.LUT R6, R15, R6, RZ, 0x3c, !PT ;  /* 0x000000060f067212 */ /* 0x000fe400078e3cff */
[----:B------:R-:W-:Y:S02]  /*c170*/  LOP3.LUT R12, R11, 0x1ffffffc, RZ, 0xc0, !PT ;  /* 0x1ffffffc0b0c7812 */ /* 0x000fe400078ec0ff */
[----:B------:R-:W-:Y:S01]  /*c180*/  SHF.R.S32.HI R11, RZ, 0x5, R10 ;  /* 0x00000005ff0b7819 */ /* 0x000fe2000001140a */
[----:B------:R-:W-:Y:S01]  /*c190*/  IMAD R6, R13, 0x4, R6 ;  /* 0x000000040d067824 */ /* 0x000fe200078e0206 */
[----:B------:R-:W1:Y:S01]  /*c1a0*/  @P4 MUFU.RCP R8, R5 ;  /* 0x0000000500084308 */ /* 0x000e620000001000 */
[----:B------:R-:W-:Y:S01]  /*c1b0*/  IMAD.SHL.U32 R13, R9, 0x40, RZ ;  /* 0x00000040090d7824 */ /* 0x000fe200078e00ff */
[----:B------:R-:W-:-:S02]  /*c1c0*/  IADD3 R12, -R12, R3, RZ ;  /* 0x000000030c0c7210 */ /* 0x000fc40007ffe1ff */
[----:B------:R-:W-:Y:S02]  /*c1d0*/  R2P PR, R9, 0x6 ;  /* 0x0000000609007804 */ /* 0x000fe40000000000 */
[----:B------:R-:W-:Y:S02]  /*c1e0*/  LOP3.LUT R13, R13, 0x1c0, RZ, 0xc0, !PT ;  /* 0x000001c00d0d7812 */ /* 0x000fe400078ec0ff */
[----:B------:R-:W2:Y:S01]  /*c1f0*/  @P3 MUFU.RCP R7, R4 ;  /* 0x0000000400073308 */ /* 0x000ea20000001000 */
[----:B------:R-:W-:Y:S02]  /*c200*/  LEA R12, R11, R12, 0x9 ;  /* 0x0000000c0b0c7211 */ /* 0x000fe400078e48ff */
[----:B------:R-:W-:Y:S02]  /*c210*/  LEA.HI R13, R13, R13, RZ, 0x1d ;  /* 0x0000000d0d0d7211 */ /* 0x000fe400078fe8ff */
[----:B------:R-:W-:Y:S01]  /*c220*/  LOP3.LUT R14, R9, 0x1, RZ, 0xc0, !PT ;  /* 0x00000001090e7812 */ /* 0x000fe200078ec0ff */
[----:B------:R-:W-:Y:S01]  /*c230*/  IMAD.MOV.U32 R9, RZ, RZ, -0x20 ;  /* 0xffffffe0ff097424 */ /* 0x000fe200078e00ff */
[----:B------:R-:W-:Y:S01]  /*c240*/  LEA R12, R12, R13, 0x1 ;  /* 0x0000000d0c0c7211 */ /* 0x000fe200078e08ff */
[----:B-1----:R-:W-:Y:S01]  /*c250*/  FMUL.FTZ R96, R8, R96 ;  /* 0x0000006008607220 */ /* 0x002fe20000410000 */
[----:B------:R-:W-:Y:S01]  /*c260*/  ISETP.NE.U32.AND P0, PT, R14, 0x1, PT ;  /* 0x000000010e00780c */ /* 0x000fe20003f05070 */
[----:B------:R-:W-:Y:S01]  /*c270*/  FMUL.FTZ R97, R8, R97 ;  /* 0x0000006108617220 */ /* 0x000fe20000410000 */
[----:B------:R-:W-:Y:S01]  /*c280*/  SHF.L.U32 R14, R12, 0x2, RZ ;  /* 0x000000020c0e7819 */ /* 0x000fe200000006ff */
[C---:B------:R-:W-:Y:S01]  /*c290*/  FMUL.FTZ R68, R8.reuse, R68 ;  /* 0x0000004408447220 */ /* 0x040fe20000410000 */
[----:B------:R-:W-:Y:S01]  /*c2a0*/  SEL R9, R9, 0x20, !P0 ;  /* 0x0000002009097807 */ /* 0x000fe20004000000 */
[----:B------:R-:W-:Y:S01]  /*c2b0*/  FMUL.FTZ R69, R8, R69 ;  /* 0x0000004508457220 */ /* 0x000fe20000410000 */
[C---:B------:R-:W-:Y:S01]  /*c2c0*/  IADD3 R16, R14.reuse, 0x80, RZ ;  /* 0x000000800e107810 */ /* 0x040fe20007ffe0ff */
[C---:B--2---:R-:W-:Y:S01]  /*c2d0*/  FMUL.FTZ R99, R7.reuse, R99 ;  /* 0x0000006307637220 */ /* 0x044fe20000410000 */
[----:B------:R-:W-:Y:S01]  /*c2e0*/  @P2 IADD3 R16, R14, -0x80, RZ ;  /* 0xffffff800e102810 */ /* 0x000fe20007ffe0ff */
[----:B------:R-:W-:Y:S01]  /*c2f0*/  FMUL.FTZ R98, R7, R98 ;  /* 0x0000006207627220 */ /* 0x000fe20000410000 */
[----:B------:R-:W-:Y:S01]  /*c300*/  STS.64 [R12.X4], R96 ;  /* 0x000000600c007388 */ /* 0x000fe20000004a00 */
[----:B------:R-:W-:Y:S01]  /*c310*/  FMUL.FTZ R92, R8, R92 ;  /* 0x0000005c085c7220 */ /* 0x000fe20000410000 */
[----:B------:R-:W-:Y:S01]  /*c320*/  LOP3.LUT R10, R10, 0xffffffe0, RZ, 0xc0, !PT ;  /* 0xffffffe00a0a7812 */ /* 0x000fe200078ec0ff */
[C---:B------:R-:W-:Y:S01]  /*c330*/  FMUL.FTZ R93, R8.reuse, R93 ;  /* 0x0000005d085d7220 */ /* 0x040fe20000410000 */
[----:B------:R1:W-:Y:S01]  /*c340*/  STS.64 [R12.X4+0x800], R98 ;  /* 0x000800620c007388 */ /* 0x0003e20000004a00 */
[C---:B------:R-:W-:Y:S01]  /*c350*/  FMUL.FTZ R72, R8.reuse, R72 ;  /* 0x0000004808487220 */ /* 0x040fe20000410000 */
[----:B------:R-:W2:Y:S01]  /*c360*/  @P4 MUFU.LG2 R5, R5 ;  /* 0x0000000500054308 */ /* 0x000ea20000000c00 */
[----:B------:R-:W-:Y:S01]  /*c370*/  FMUL.FTZ R73, R8, R73 ;  /* 0x0000004908497220 */ /* 0x000fe20000410000 */
[----:B------:R-:W-:Y:S01]  /*c380*/  IADD3 R10, -R10, R3, RZ ;  /* 0x000000030a0a7210 */ /* 0x000fe20007ffe1ff */
[C---:B------:R-:W-:Y:S01]  /*c390*/  FMUL.FTZ R76, R8.reuse, R76 ;  /* 0x0000004c084c7220 */ /* 0x040fe20000410000 */
[----:B------:R-:W-:Y:S01]  /*c3a0*/  MOV R3, 0xff800000 ;  /* 0xff80000000037802 */ /* 0x000fe20000000f00 */
[----:B------:R-:W-:Y:S01]  /*c3b0*/  FMUL.FTZ R77, R8, R77 ;  /* 0x0000004d084d7220 */ /* 0x000fe20000410000 */
[----:B------:R-:W-:Y:S01]  /*c3c0*/  LOP3.LUT P0, RZ, R10, 0x3, RZ, 0xc0, !PT ;  /* 0x000000030aff7812 */ /* 0x000fe2000780c0ff */
[C---:B------:R-:W-:Y:S01]  /*c3d0*/  FMUL.FTZ R88, R8.reuse, R88 ;  /* 0x0000005808587220 */ /* 0x040fe20000410000 */
[----:B------:R-:W3:Y:S01]  /*c3e0*/  @P3 MUFU.LG2 R4, R4 ;  /* 0x0000000400043308 */ /* 0x000ee20000000c00 */
[----:B------:R-:W-:-:S02]  /*c3f0*/  FMUL.FTZ R89, R8, R89 ;  /* 0x0000005908597220 */ /* 0x000fc40000410000 */
[C---:B------:R-:W-:Y:S02]  /*c400*/  FMUL.FTZ R80, R8.reuse, R80 ;  /* 0x0000005008507220 */ /* 0x040fe40000410000 */
[C---:B------:R-:W-:Y:S02]  /*c410*/  FMUL.FTZ R81, R8.reuse, R81 ;  /* 0x0000005108517220 */ /* 0x040fe40000410000 */
[C---:B------:R-:W-:Y:S02]  /*c420*/  FMUL.FTZ R84, R8.reuse, R84 ;  /* 0x0000005408547220 */ /* 0x040fe40000410000 */
[----:B------:R-:W-:Y:S01]  /*c430*/  FMUL.FTZ R85, R8, R85 ;  /* 0x0000005508557220 */ /* 0x000fe20000410000 */
[----:B------:R-:W-:Y:S01]  /*c440*/  MOV R8, 0x40 ;  /* 0x0000004000087802 */ /* 0x000fe20000000f00 */
[C---:B------:R-:W-:Y:S02]  /*c450*/  FMUL.FTZ R71, R7.reuse, R71 ;  /* 0x0000004707477220 */ /* 0x040fe40000410000 */
[----:B------:R-:W-:-:S02]  /*c460*/  FMUL.FTZ R70, R7, R70 ;  /* 0x0000004607467220 */ /* 0x000fc40000410000 */
[C---:B------:R-:W-:Y:S02]  /*c470*/  FMUL.FTZ R95, R7.reuse, R95 ;  /* 0x0000005f075f7220 */ /* 0x040fe40000410000 */
[----:B------:R-:W-:Y:S01]  /*c480*/  FMUL.FTZ R94, R7, R94 ;  /* 0x0000005e075e7220 */ /* 0x000fe20000410000 */
[----:B-1----:R-:W-:Y:S01]  /*c490*/  IADD3 R12, R9, R16, RZ ;  /* 0x00000010090c7210 */ /* 0x002fe20007ffe0ff */
        /* <DEDUP_REMOVED lines=10> */
[----:B------:R-:W-:Y:S01]  /*c540*/  SEL R7, R8, 0xffffffc0, !P1 ;  /* 0xffffffc008077807 */ /* 0x000fe20004800000 */
[----:B--2---:R-:W-:Y:S01]  /*c550*/  @P4 FMUL.FTZ R5, R5, 0.69314718246459960938 ;  /* 0x3f31721805054820 */ /* 0x004fe20000410000 */
[----:B------:R-:W-:-:S02]  /*c560*/  IADD3 R8, R14, R9, RZ ;  /* 0x000000090e087210 */ /* 0x000fc40007ffe0ff */
[----:B------:R-:W1:Y:S01]  /*c570*/  S2R R9, SR_CTAID.Z ;  /* 0x0000000000097919 */ /* 0x000e620000002700 */
[----:B------:R-:W-:Y:S01]  /*c580*/  IMAD.IADD R13, R14, 0x1, R7 ;  /* 0x000000010e0d7824 */ /* 0x000fe200078e0207 */
[----:B------:R-:W-:Y:S01]  /*c590*/  IADD3 R15, R8, R7, RZ ;  /* 0x00000007080f7210 */ /* 0x000fe20007ffe0ff */
[C---:B------:R-:W-:Y:S01]  /*c5a0*/  IMAD.IADD R40, R7.reuse, 0x1, R12 ;  /* 0x0000000107287824 */ /* 0x040fe200078e020c */
[----:B------:R-:W-:Y:S01]  /*c5b0*/  STS.64 [R8], R68 ;  /* 0x0000004408007388 */ /* 0x000fe20000000a00 */
[----:B------:R-:W-:Y:S01]  /*c5c0*/  IADD3 R14, R7, R16, RZ ;  /* 0x00000010070e7210 */ /* 0x000fe20007ffe0ff */
[----:B------:R-:W-:Y:S02]  /*c5d0*/  @P4 FFMA.FTZ R3, R2, c[0x0][0x238], R5 ;  /* 0x00008e0002034a23 */ /* 0x000fe40000010005 */
[----:B------:R2:W-:Y:S04]  /*c5e0*/  STS.64 [R8+0x800], R70 ;  /* 0x0008004608007388 */ /* 0x0005e80000000a00 */
[----:B------:R-:W-:Y:S04]  /*c5f0*/  STS.64 [R13], R92 ;  /* 0x0000005c0d007388 */ /* 0x000fe80000000a00 */
[----:B------:R-:W-:Y:S04]  /*c600*/  STS.64 [R13+0x800], R94 ;  /* 0x0008005e0d007388 */ /* 0x000fe80000000a00 */
[----:B------:R-:W-:Y:S04]  /*c610*/  STS.64 [R15], R72 ;  /* 0x000000480f007388 */ /* 0x000fe80000000a00 */
[----:B------:R-:W-:Y:S01]  /*c620*/  STS.64 [R15+0x800], R74 ;  /* 0x0008004a0f007388 */ /* 0x000fe20000000a00 */
[----:B-1----:R-:W-:Y:S01]  /*c630*/  IMAD R9, R44, c[0x0][0x1c0], R9 ;  /* 0x000070002c097a24 */ /* 0x002fe200078e0209 */
[----:B------:R-:W-:-:S02]  /*c640*/  SHF.R.S32.HI R44, RZ, 0x1f, R11 ;  /* 0x0000001fff2c7819 */ /* 0x000fc4000001140b */
[----:B------:R-:W-:Y:S02]  /*c650*/  STS.64 [R16], R76 ;  /* 0x0000004c10007388 */ /* 0x000fe40000000a00 */
[----:B------:R-:W-:Y:S02]  /*c660*/  LEA.HI R44, R44, R11, RZ, 0x2 ;  /* 0x0000000b2c2c7211 */ /* 0x000fe400078f10ff */
[----:B------:R-:W-:Y:S02]  /*c670*/  STS.64 [R16+0x800], R78 ;  /* 0x0008004e10007388 */ /* 0x000fe40000000a00 */
[----:B------:R-:W-:Y:S02]  /*c680*/  LOP3.LUT R44, R44, 0xffffffc, RZ, 0xc0, !PT ;  /* 0x0ffffffc2c2c7812 */ /* 0x000fe400078ec0ff */
[----:B--2---:R-:W1:Y:S02]  /*c690*/  S2R R8, SR_CTAID.Y ;  /* 0x0000000000087919 */ /* 0x004e640000002600 */
[----:B------:R-:W-:-:S02]  /*c6a0*/  IADD3 R11, R11, -R44, RZ ;  /* 0x8000002c0b0b7210 */ /* 0x000fc40007ffe0ff */
[----:B------:R-:W-:Y:S02]  /*c6b0*/  STS.64 [R12], R88 ;  /* 0x000000580c007388 */ /* 0x000fe40000000a00 */
[----:B------:R-:W-:Y:S02]  /*c6c0*/  LEA R180, R11, R180, 0x4 ;  /* 0x000000b40bb47211 */ /* 0x000fe400078e20ff */
[----:B------:R-:W-:Y:S04]  /*c6d0*/  STS.64 [R12+0x800], R90 ;  /* 0x0008005a0c007388 */ /* 0x000fe80000000a00 */
[----:B------:R-:W-:Y:S04]  /*c6e0*/  STS.64 [R14], R80 ;  /* 0x000000500e007388 */ /* 0x000fe80000000a00 */
[----:B------:R-:W-:Y:S04]  /*c6f0*/  STS.64 [R14+0x800], R82 ;  /* 0x000800520e007388 */ /* 0x000fe80000000a00 */
[----:B------:R-:W2:Y:S04]  /*c700*/  S2R R7, SR_CTAID.X ;  /* 0x0000000000077919 */ /* 0x000ea80000002500 */
[----:B------:R-:W-:Y:S01]  /*c710*/  STS.64 [R40], R84 ;  /* 0x0000005428007388 */ /* 0x000fe20000000a00 */
[----:B-1----:R-:W-:-:S03]  /*c720*/  IMAD R8, R8, c[0x0][0x210], R175 ;  /* 0x0000840008087a24 */ /* 0x002fc600078e02af */
[----:B------:R-:W-:Y:S01]  /*c730*/  STS.64 [R40+0x800], R86 ;  /* 0x0008005628007388 */ /* 0x000fe20000000a00 */
[----:B------:R-:W-:Y:S02]  /*c740*/  IMAD R8, R8, c[0x0][0x1c0], R9 ;  /* 0x0000700008087a24 */ /* 0x000fe400078e0209 */
[----:B---3--:R-:W-:Y:S01]  /*c750*/  @P3 FMUL.FTZ R9, R4, 0.69314718246459960938 ;  /* 0x3f31721804093820 */ /* 0x008fe20000410000 */
[----:B------:R-:W-:Y:S01]  /*c760*/  BAR.SYNC.DEFER_BLOCKING 0x0 ;  /* 0x0000000000007b1d */ /* 0x000fe20000010000 */
[----:B--2---:R-:W-:-:S04]  /*c770*/  IMAD.SHL.U32 R7, R7, 0x40, RZ ;  /* 0x0000004007077824 */ /* 0x004fc800078e00ff */
[----:B------:R-:W-:Y:S01]  /*c780*/  IMAD R7, R8, c[0x0][0x214], R7 ;  /* 0x0000850008077a24 */ /* 0x000fe200078e0207 */
        /* <DEDUP_REMOVED lines=11> */
[----:B--234-:R-:W-:Y:S02]  /*c840*/  IADD3 R4, R180, 0x8, RZ ;  /* 0x00000008b4047810 */ /* 0x01cfe40007ffe0ff */
[----:B------:R-:W-:-:S02]  /*c850*/  SHF.R.S32.HI R2, RZ, 0x1f, R180 ;  /* 0x0000001fff027819 */ /* 0x000fc400000114b4 */
        /* <DEDUP_REMOVED lines=8> */
.L_x_7013:
[----:B--234-:R-:W-:Y:S05]  /*c8e0*/  BSYNC B0 ;  /* 0x0000000000007941 */ /* 0x01cfea0003800000 */
.L_x_7012:
        /* <DEDUP_REMOVED lines=25> */
[----:B-1----:R2:W-:Y:S04]  /*ca80*/  @!P0 STG.E.64 [R8.64], R36 ;  /* 0x0000002408008986 */ /* 0x0025e8000c101b0c */
        /* <DEDUP_REMOVED lines=8> */
.L_x_7014:
        /* <DEDUP_REMOVED lines=15> */
.L_x_7816:


//--------------------- .text._ZN5flash24flash_fwd_splitkv_kernelI23Flash_fwd_kernel_traitsILi64ELi64ELi128ELi4ELb0ELb0EN7cutlass6half_tE19Flash_kernel_traitsILi64ELi64ELi128ELi4ES3_EELb1ELb0ELb0ELb0ELb1ELb1ELb1ELb0EEEvNS_16Flash_fwd_paramsE --------------------------
	.section	.text._ZN5flash24flash_fwd_splitkv_kernelI23Flash_fwd_kernel_traitsILi64ELi64ELi128ELi4ELb0ELb0EN7cutlass6half_tE19Flash_kernel_traitsILi64ELi64ELi128ELi4ES3_EELb1ELb0ELb0ELb0ELb1ELb1ELb1ELb0EEEvNS_16Flash_fwd_paramsE,"ax",@progbits
	.sectioninfo	@"SHI_REGISTERS=255"
	.align	128
        .global         _ZN5flash24flash_fwd_splitkv_kernelI23Flash_fwd_kernel_traitsILi64ELi64ELi128ELi4ELb0ELb0EN7cutlass6half_tE19Flash_kernel_traitsILi64ELi64ELi128ELi4ES3_EELb1ELb0ELb0ELb0ELb1ELb1ELb1ELb0EEEvNS_16Flash_fwd_paramsE
        .type           _ZN5flash24flash_fwd_splitkv_kernelI23Flash_fwd_kernel_traitsILi64ELi64ELi128ELi4ELb0ELb0EN7cutlass6half_tE19Flash_kernel_traitsILi64ELi64ELi128ELi4ES3_EELb1ELb0ELb0ELb0ELb1ELb1ELb1ELb0EEEvNS_16Flash_fwd_paramsE,@function
        .size           _ZN5flash24flash_fwd_splitkv_kernelI23Flash_fwd_kernel_traitsILi64ELi64ELi128ELi4ELb0ELb0EN7cutlass6half_tE19Flash_kernel_traitsILi64ELi64ELi128ELi4ES3_EELb1ELb0ELb0ELb0ELb1ELb1ELb1ELb0EEEvNS_16Flash_fwd_paramsE,(.L_x_7817 - _ZN5flash24flash_fwd_splitkv_kernelI23Flash_fwd_kernel_traitsILi64ELi64ELi128ELi4ELb0ELb0EN7cutlass6half_tE19Flash_kernel_traitsILi64ELi64ELi128ELi4ES3_EELb1ELb0ELb0ELb0ELb1ELb1ELb1ELb0EEEvNS_16Flash_fwd_paramsE)
        .other          _ZN5flash24flash_fwd_splitkv_kernelI23Flash_fwd_kernel_traitsILi64ELi64ELi128ELi4ELb0ELb0EN7cutlass6half_tE19Flash_kernel_traitsILi64ELi64ELi128ELi4ES3_EELb1ELb0ELb0ELb0ELb1ELb1ELb1ELb0EEEvNS_16Flash_fwd_paramsE,@"STO_CUDA_ENTRY STV_DEFAULT"
_ZN5flash24flash_fwd_splitkv_kernelI23Flash_fwd_kernel_traitsILi64ELi64ELi128ELi4ELb0ELb0EN7cutlass6half_tE19Flash_kernel_traitsILi64ELi64ELi128ELi4ES3_EELb1ELb0ELb0ELb0ELb1ELb1ELb1ELb0EEEvNS_16Flash_fwd_paramsE:
.text._ZN5flash24flash_fwd_splitkv_kernelI23Flash_fwd_kernel_traitsILi64ELi64ELi128ELi4ELb0ELb0EN7cutlass6half_tE19Flash_kernel_traitsILi64ELi64ELi128ELi4ES3_EELb1ELb0ELb0ELb0ELb1ELb1ELb1ELb0EEEvNS_16Flash_fwd_paramsE:
[----:B------:R-:W-:Y:S02]  /*0000*/  MOV R1, c[0x0][0x28] ;  /* 0x00000a0000017a02 */ /* 0x000fe40000000f00 */
[----:B------:R-:W1:Y:S01]  /*0010*/  I2F.U32.RP R2, c[0x0][0x1c0] ;  /* 0x0000700000027b06 */ /* 0x000e620000209000 */
[----:B------:R-:W2:Y:S01]  /*0020*/  S2R R3, SR_CTAID.Z ;  /* 0x0000000000037919 */ /* 0x000ea20000002700 */
[----:B------:R-:W-:Y:S01]  /*0030*/  IMAD.MOV.U32 R4, RZ, RZ, RZ ;  /* 0x000000ffff047224 */ /* 0x000fe200078e00ff */
[----:B------:R-:W-:Y:S01]  /*0040*/  ISETP.NE.U32.AND P1, PT, RZ, c[0x0][0x1c0], PT ;  /* 0x00007000ff007a0c */ /* 0x000fe20003f25070 */
[----:B------:R-:W-:Y:S01]  /*0050*/  IMAD.MOV.U32 R9, RZ, RZ, -0x1 ;  /* 0xffffffffff097424 */ /* 0x000fe200078e00ff */
[----:B------:R-:W-:-:S03]  /*0060*/  ULDC.64 UR12, c[0x0][0x118] ;  /* 0x00004600000c7ab9 */ /* 0x000fc60000000a00 */
[----:B-1----:R-:W1:Y:S02]  /*0070*/  MUFU.RCP R5, R2 ;  /* 0x0000000200057308 */ /* 0x002e640000001000 */
[----:B-1----:R-:W-:Y:S01]  /*0080*/  IADD3 R5, R5, 0xffffffe, RZ ;  /* 0x0ffffffe05057810 */ /* 0x002fe20007ffe0ff */
[----:B------:R-:W1:Y:S05]  /*0090*/  LDC.U8 R2, c[0x0][0x312] ;  /* 0x0000c480ff027b82 */ /* 0x000e6a0000000000 */
[----:B------:R-:W3:Y:S02]  /*00a0*/  F2I.FTZ.U32.TRUNC.NTZ R5, R5 ;  /* 0x0000000500057305 */ /* 0x000ee4000021f000 */
[----:B---3--:R-:W-:Y:S01]  /*00b0*/  IMAD.MOV R0, RZ, RZ, -R5 ;  /* 0x000000ffff007224 */ /* 0x008fe200078e0a05 */
[----:B-1----:R-:W-:-:S03]  /*00c0*/  ISETP.NE.AND P3, PT, R2, RZ, PT ;  /* 0x000000ff0200720c */ /* 0x002fc60003f65270 */
        /* <DEDUP_REMOVED lines=40> */
.L_x_7015:
[----:B-1-34-:R-:W-:Y:S02]  /*0350*/  MOV R4, c[0x0][0x218] ;  /* 0x0000860000047a02 */ /* 0x01afe40000000f00 */
.L_x_7016:
        /* <DEDUP_REMOVED lines=9> */
[----:B-12--5:R-:W-:-:S03]  /*03f0*/  @P2 IMAD.IADD R6, R5, 0x1, -R8 ;  /* 0x0000000105062824 */ /* 0x026fc600078e0a08 */
        /* <DEDUP_REMOVED lines=15> */
[----:B------:R-:W-:Y:S02]  /*04f0*/  ISETP.GE.AND P0, PT, R7, RZ, PT ;  /* 0x000000ff0700720c */ /* 0x000fe40003f06270 */
[----:B------:R-:W-:Y:S01]  /*0500*/  IADD3 R7, R6, 0x7f, RZ ;  /* 0x0000007f06077810 */ /* 0x000fe20007ffe0ff */
        /* <DEDUP_REMOVED lines=12> */
[----:B------:R-:W-:Y:S01]  /*05d0*/  IADD3 R5, -R27, 0xbf, R78 ;  /* 0x000000bf1b057810 */ /* 0x000fe20007ffe14e */
[----:B------:R-:W1:Y:S03]  /*05e0*/  S2R R4, SR_TID.X ;  /* 0x0000000000047919 */ /* 0x000e660000002100 */
[----:B------:R-:W-:-:S04]  /*05f0*/  IADD3 R5, R5, c[0x0][0x2e8], R6 ;  /* 0x0000ba0005057a10 */ /* 0x000fc80007ffe006 */
[----:B------:R-:W-:-:S03]  /*0600*/  SHF.R.S32.HI R24, RZ, 0x1f, R5 ;  /* 0x0000001fff187819 */ /* 0x000fc60000011405 */
[----:B------:R-:W-:Y:S02]  /*0610*/  @P2 IADD3 R10, R10, 0x1, RZ ;  /* 0x000000010a0a2810 */ /* 0x000fe40007ffe0ff */
[----:B------:R-:W-:-:S03]  /*0620*/  LEA.HI R24, R24, R5, RZ, 0x7 ;  /* 0x0000000518187211 */ /* 0x000fc600078f38ff */
[----:B------:R-:W-:Y:S01]  /*0630*/  IMAD.MOV.U32 R3, RZ, RZ, R10 ;  /* 0x000000ffff037224 */ /* 0x000fe200078e000a */
[----:B------:R-:W-:Y:S02]  /*0640*/  SHF.R.S32.HI R10, RZ, 0x1f, R7 ;  /* 0x0000001fff0a7819 */ /* 0x000fe40000011407 */
[----:B------:R-:W-:Y:S01]  /*0650*/  SHF.R.S32.HI R24, RZ, 0x7, R24 ;  /* 0x00000007ff187819 */ /* 0x000fe20000011418 */
[----:B------:R-:W-:Y:S01]  /*0660*/  @!P0 IMAD.MOV R3, RZ, RZ, -R3 ;  /* 0x000000ffff038224 */ /* 0x000fe200078e0a03 */
[----:B------:R-:W-:Y:S02]  /*0670*/  @!P1 LOP3.LUT R3, RZ, c[0x0][0x10], RZ, 0x33, !PT ;  /* 0x00000400ff039a12 */ /* 0x000fe400078e33ff */
[----:B------:R-:W-:-:S03]  /*0680*/  LEA.HI R10, R10, R7, RZ, 0x7 ;  /* 0x000000070a0a7211 */ /* 0x000fc600078f38ff */
[----:B------:R-:W-:Y:S01]  /*0690*/  IMAD R175, R3, R2, RZ ;  /* 0x0000000203af7224 */ /* 0x000fe200078e02ff */
[----:B------:R-:W-:-:S03]  /*06a0*/  SHF.R.S32.HI R10, RZ, 0x7, R10 ;  /* 0x00000007ff0a7819 */ /* 0x000fc6000001140a */
        /* <DEDUP_REMOVED lines=77> */
.L_x_7017:
        /* <DEDUP_REMOVED lines=30> */
[----:B-----5:R-:W-:Y:S01]  /*0d60*/  IMAD.HI.U32 R3, R11, R2, R10 ;  /* 0x000000020b037227 */ /* 0x020fe200078e000a */
        /* <DEDUP_REMOVED lines=47> */
[----:B------:R-:W-:Y:S02]  /*1060*/  IMAD.MOV.U32 R36, RZ, RZ, R10 ;  /* 0x000000ffff247224 */ /* 0x000fe400078e000a */
        /* <DEDUP_REMOVED lines=14> */
.L_x_7018:
        /* <DEDUP_REMOVED lines=16> */
.L_x_7020:
[----:B------:R-:W-:-:S04]  /*1250*/  IABS R5, c[0x0][0x1c8] ;  /* 0x0000720000057a13 */ /* 0x000fc80000000000 */
[----:B------:R-:W1:Y:S08]  /*1260*/  I2F.RP R7, R5 ;  /* 0x0000000500077306 */ /* 0x000e700000209400 */
[----:B-1----:R-:W1:Y:S02]  /*1270*/  MUFU.RCP R12, R7 ;  /* 0x00000007000c7308 */ /* 0x002e640000001000 */
[----:B-1----:R-:W-:-:S02]  /*1280*/  IADD3 R12, R12, 0xffffffe, RZ ;  /* 0x0ffffffe0c0c7810 */ /* 0x002fc40007ffe0ff */
[----:B------:R-:W-:-:S04]  /*1290*/  LEA R7, R24, 0xffffff80, 0x7 ;  /* 0xffffff8018077811 */ /* 0x000fc800078e38ff */
[----:B------:R-:W1:Y:S01]  /*12a0*/  F2I.FTZ.U32.TRUNC.NTZ R13, R12 ;  /* 0x0000000c000d7305 */ /* 0x000e62000021f000 */
[----:B------:R-:W-:-:S04]  /*12b0*/  IMAD.WIDE.U32 R10, R7, c[0x0][0x198], R10 ;  /* 0x00006600070a7a25 */ /* 0x000fc800078e000a */
        /* <DEDUP_REMOVED lines=9> */
[----:B------:R-:W-:-:S03]  /*1350*/  @P4 IMAD.IADD R2, R8, 0x1, R15 ;  /* 0x0000000108024824 */ /* 0x000fc600078e020f */
[----:B------:R-:W-:Y:S01]  /*1360*/  ISETP.GT.U32.AND P1, PT, R5, R0, PT ;  /* 0x000000000500720c */ /* 0x000fe20003f24070 */
[----:B------:R-:W-:-:S04]  /*1370*/  @P4 IMAD.WIDE.U32 R32, R2, c[0x0][0x1a0], RZ ;  /* 0x0000680002204a25 */ /* 0x000fc800078e00ff */
[----:B------:R-:W-:-:S08]  /*1380*/  @P4 IMAD R2, R2, c[0x0][0x1a4], R33 ;  /* 0x0000690002024a24 */ /* 0x000fd000078e0221 */
        /* <DEDUP_REMOVED lines=29> */
.L_x_7019:
[----:B------:R-:W-:Y:S01]  /*1560*/  ISETP.NE.AND P1, PT, R9, -0x1, PT ;  /* 0xffffffff0900780c */ /* 0x000fe20003f25270 */
[----:B------:R-:W-:Y:S01]  /*1570*/  IMAD.MOV.U32 R101, RZ, RZ, c[0x0][0x198] ;  /* 0x00006600ff657624 */ /* 0x000fe200078e00ff */
[----:B-----5:R-:W-:Y:S01]  /*1580*/  SHF.R.S32.HI R3, RZ, 0x1f, R4 ;  /* 0x0000001fff037819 */ /* 0x020fe20000011404 */
[----:B------:R-:W-:Y:S01]  /*1590*/  IMAD R12, R12, c[0x0][0x1b8], RZ ;  /* 0x00006e000c0c7a24 */ /* 0x000fe200078e02ff */
[----:B------:R-:W-:Y:S02]  /*15a0*/  IADD3 R173, -R78, R27, RZ ;  /* 0x0000001b4ead7210 */ /* 0x000fe40007ffe1ff */
[-C--:B------:R-:W-:Y:S01]  /*15b0*/  LEA.HI R13, R3, R4.reuse, RZ, 0x3 ;  /* 0x00000004030d7211 */ /* 0x080fe200078f18ff */
[----:B------:R-:W-:Y:S01]  /*15c0*/  IMAD R12, R21, c[0x0][0x1bc], R12 ;  /* 0x00006f00150c7a24 */ /* 0x000fe200078e020c */
[----:B------:R-:W-:Y:S02]  /*15d0*/  LEA.HI R16, R3, R4, RZ, 0x6 ;  /* 0x0000000403107211 */ /* 0x000fe400078f30ff */
[----:B------:R-:W-:-:S02]  /*15e0*/  SHF.R.S32.HI R10, RZ, 0x3, R13 ;  /* 0x00000003ff0a7819 */ /* 0x000fc4000001140d */
[----:B------:R-:W-:Y:S01]  /*15f0*/  LOP3.LUT R13, R13, 0xfffffff8, RZ, 0xc0, !PT ;  /* 0xfffffff80d0d7812 */ /* 0x000fe200078ec0ff */
[----:B------:R-:W-:Y:S01]  /*1600*/  @P1 IMAD.WIDE.U32 R22, R9, c[0x0][0x190], RZ ;  /* 0x0000640009161a25 */ /* 0x000fe200078e00ff */
[----:B------:R-:W-:Y:S02]  /*1610*/  @!P1 SHF.R.S32.HI R8, RZ, 0x1f, R181 ;  /* 0x0000001fff089819 */ /* 0x000fe400000114b5 */
[C---:B------:R-:W-:Y:S01]  /*1620*/  IADD3 R25, R10.reuse, 0x10, RZ ;  /* 0x000000100a197810 */ /* 0x040fe20007ffe0ff */
[----:B------:R-:W-:Y:S01]  /*1630*/  @!P1 IMAD.WIDE.U32 R14, R181, c[0x0][0x178], RZ ;  /* 0x00005e00b50e9a25 */ /* 0x000fe200078e00ff */
[----:B------:R-:W-:Y:S02]  /*1640*/  IADD3 R17, R10, 0x30, RZ ;  /* 0x000000300a117810 */ /* 0x000fe40007ffe0ff */
[-C--:B------:R-:W-:Y:S01]  /*1650*/  ISETP.GE.AND P3, PT, R25, R173.reuse, PT ;  /* 0x000000ad1900720c */ /* 0x080fe20003f66270 */
[----:B------:R-:W-:Y:S01]  /*1660*/  @!P1 IMAD R8, R8, c[0x0][0x178], RZ ;  /* 0x00005e0008089a24 */ /* 0x000fe200078e02ff */
[----:B------:R-:W-:Y:S01]  /*1670*/  SHF.R.S32.HI R11, RZ, 0x1f, R10 ;  /* 0x0000001fff0b7819 */ /* 0x000fe2000001140a */
[----:B------:R-:W-:Y:S01]  /*1680*/  @P1 IMAD R9, R9, c[0x0][0x194], R23 ;  /* 0x0000650009091a24 */ /* 0x000fe200078e0217 */
[C---:B------:R-:W-:Y:S01]  /*1690*/  IADD3 R19, R10.reuse, 0x20, RZ ;  /* 0x000000200a137810 */ /* 0x040fe20007ffe0ff */
[----:B------:R-:W-:Y:S01]  /*16a0*/  @!P1 IMAD R8, R181, c[0x0][0x17c], R8 ;  /* 0x00005f00b5089a24 */ /* 0x000fe200078e0208 */
[-C--:B------:R-:W-:Y:S01]  /*16b0*/  ISETP.GE.AND P6, PT, R10, R173.reuse, PT ;  /* 0x000000ad0a00720c */ /* 0x080fe20003fc6270 */
[----:B------:R-:W-:Y:S01]  /*16c0*/  @!P1 IMAD.MOV.U32 R22, RZ, RZ, R14 ;  /* 0x000000ffff169224 */ /* 0x000fe200078e000e */
[----:B------:R-:W-:Y:S01]  /*16d0*/  SHF.R.S32.HI R14, RZ, 0x1f, R28 ;  /* 0x0000001fff0e7819 */ /* 0x000fe2000001141c */
[----:B------:R-:W-:Y:S01]  /*16e0*/  @!P1 IMAD.IADD R9, R15, 0x1, R8 ;  /* 0x000000010f099824 */ /* 0x000fe200078e0208 */
[----:B------:R-:W-:Y:S01]  /*16f0*/  ISETP.GE.AND P2, PT, R19, R173, PT ;  /* 0x000000ad1300720c */ /* 0x000fe20003f46270 */
[----:B------:R-:W-:Y:S01]  /*1700*/  IMAD.IADD R8, R4, 0x1, -R13 ;  /* 0x0000000104087824 */ /* 0x000fe200078e0a0d */
[----:B------:R-:W-:Y:S01]  /*1710*/  IADD3 R178, R24, -0x1, RZ ;  /* 0xffffffff18b27810 */ /* 0x000fe20007ffe0ff */
[----:B------:R-:W-:Y:S01]  /*1720*/  IMAD.SHL.U32 R15, R10, 0x40, RZ ;  /* 0x000000400a0f7824 */ /* 0x000fe200078e00ff */
[----:B------:R-:W-:Y:S01]  /*1730*/  LEA.HI R174, R3, R4, RZ, 0x4 ;  /* 0x0000000403ae7211 */ /* 0x000fe200078f20ff */
[----:B------:R-:W-:Y:S01]  /*1740*/  IMAD.WIDE R34, R35, 0x40, R10 ;  /* 0x0000004023227825 */ /* 0x000fe200078e020a */
[----:B------:R-:W-:-:S02]  /*1750*/  SHF.L.U32 R18, R8, 0x3, RZ ;  /* 0x0000000308127819 */ /* 0x000fc400000006ff */
[----:B------:R-:W-:Y:S01]  /*1760*/  LOP3.LUT R15, R15, 0x1c0, RZ, 0xc0, !PT ;  /* 0x000001c00f0f7812 */ /* 0x000fe200078ec0ff */
[----:B------:R-:W-:Y:S01]  /*1770*/  IMAD.SHL.U32 R16, R16, 0x8, RZ ;  /* 0x0000000810107824 */ /* 0x000fe200078e00ff */
[----:B------:R-:W-:Y:S01]  /*1780*/  IADD3 R32, P5, R18, R32, RZ ;  /* 0x0000002012207210 */ /* 0x000fe20007fbe0ff */
[----:B------:R-:W-:Y:S01]  /*1790*/  IMAD R29, R14, c[0x0][0x1a8], RZ ;  /* 0x00006a000e1d7a24 */ /* 0x000fe200078e02ff */
[----:B------:R-:W-:Y:S01]  /*17a0*/  SHF.R.S32.HI R13, RZ, 0x1f, R18 ;  /* 0x0000001fff0d7819 */ /* 0x000fe20000011412 */
[----:B------:R-:W-:Y:S01]  /*17b0*/  IMAD R125, R11, c[0x0][0x198], RZ ;  /* 0x000066000b7d7a24 */ /* 0x000fe200078e02ff */
[C---:B------:R-:W-:Y:S02]  /*17c0*/  IADD3 R36, P4, R18.reuse, R36, RZ ;  /* 0x0000002412247210 */ /* 0x040fe40007f9e0ff */
[----:B------:R-:W-:Y:S01]  /*17d0*/  IADD3 R22, P1, R18, R22, RZ ;  /* 0x0000001612167210 */ /* 0x000fe20007f3e0ff */
[----:B------:R-:W-:Y:S01]  /*17e0*/  IMAD.X R33, R13, 0x1, R2, P5 ;  /* 0x000000010d217824 */ /* 0x000fe200028e0602 */
[----:B------:R-:W-:Y:S01]  /*17f0*/  LOP3.LUT R18, R15, 0x38, R18, 0xf8, !PT ;  /* 0x000000380f127812 */ /* 0x000fe200078ef812 */
[----:B------:R-:W-:Y:S01]  /*1800*/  IMAD.X R37, R13, 0x1, R0, P4 ;  /* 0x000000010d257824 */ /* 0x000fe200020e0600 */
[----:B------:R-:W-:Y:S01]  /*1810*/  ISETP.GE.AND P5, PT, R17, R173, PT ;  /* 0x000000ad1100720c */ /* 0x000fe20003fa6270 */
[----:B------:R-:W-:Y:S01]  /*1820*/  @!P6 IMAD R2, R35, c[0x0][0x190], RZ ;  /* 0x000064002302ea24 */ /* 0x000fe200078e02ff */
[----:B------:R-:W-:Y:S01]  /*1830*/  SHF.R.U32.HI R15, RZ, 0x3, R15 ;  /* 0x00000003ff0f7819 */ /* 0x000fe2000001160f */
[----:B------:R-:W-:Y:S01]  /*1840*/  IMAD.WIDE.U32 R36, R10, c[0x0][0x198], R36 ;  /* 0x000066000a247a25 */ /* 0x000fe200078e0024 */
[----:B------:R-:W-:-:S02]  /*1850*/  IADD3.X R23, R13, R9, RZ, P1, !PT ;  /* 0x000000090d177210 */ /* 0x000fc40000ffe4ff */
[----:B------:R-:W-:Y:S01]  /*1860*/  LOP3.LUT R15, R18, R15, RZ, 0x3c, !PT ;  /* 0x0000000f120f7212 */ /* 0x000fe200078e3cff */
[C---:B------:R-:W-:Y:S01]  /*1870*/  @!P6 IMAD R2, R34.reuse, c[0x0][0x194], R2 ;  /* 0x000065002202ea24 */ /* 0x040fe200078e0202 */
[----:B------:R-:W-:Y:S01]  /*1880*/  @!P3 IADD3 R30, P1, R34, 0x10, RZ ;  /* 0x00000010221eb810 */ /* 0x000fe20007f3e0ff */
[----:B------:R-:W-:Y:S01]  /*1890*/  IMAD R125, R10, c[0x0][0x19c], R125 ;  /* 0x000067000a7d7a24 */ /* 0x000fe200078e027d */
[----:B------:R-:W-:Y:S01]  /*18a0*/  LOP3.LUT R179, R15, 0xfffffe00, R16, 0xf8, !PT ;  /* 0xfffffe000fb37812 */ /* 0x000fe200078ef810 */
[----:B------:R-:W-:Y:S01]  /*18b0*/  IMAD R15, R28, c[0x0][0x1ac], R29 ;  /* 0x00006b001c0f7a24 */ /* 0x000fe200078e021d */
[----:B------:R-:W-:Y:S01]  /*18c0*/  @!P2 IADD3 R13, P4, R34, 0x20, RZ ;  /* 0x00000020220da810 */ /* 0x000fe20007f9e0ff */
[----:B------:R-:W-:Y:S01]  /*18d0*/  IMAD.WIDE.U32 R28, R28, c[0x0][0x1a8], R22 ;  /* 0x00006a001c1c7a25 */ /* 0x000fe200078e0016 */
[----:B------:R-:W-:Y:S02]  /*18e0*/  MOV R124, R36 ;  /* 0x00000024007c7202 */ /* 0x000fe40000000f00 */
[----:B------:R-:W-:Y:S01]  /*18f0*/  @!P2 IADD3.X R18, RZ, R35, RZ, P4, !PT ;  /* 0x00000023ff12a210 */ /* 0x000fe200027fe4ff */
[----:B------:R-:W-:Y:S01]  /*1900*/  @!P3 IMAD.X R9, RZ, RZ, R35, P1 ;  /* 0x000000ffff09b224 */ /* 0x000fe200008e0623 */
[----:B------:R-:W-:Y:S01]  /*1910*/  @!P5 IADD3 R0, P1, R34, 0x30, RZ ;  /* 0x000000302200d810 */ /* 0x000fe20007f3e0ff */
[----:B------:R-:W-:Y:S01]  /*1920*/  IMAD.IADD R29, R29, 0x1, R15 ;  /* 0x000000011d1d7824 */ /* 0x000fe200078e020f */
[----:B------:R-:W-:Y:S01]  /*1930*/  IADD3 R16, P4, R10, R7, RZ ;  /* 0x000000070a107210 */ /* 0x000fe20007f9e0ff */
[----:B------:R-:W-:Y:S01]  /*1940*/  @!P3 IMAD R9, R9, c[0x0][0x190], RZ ;  /* 0x000064000909ba24 */ /* 0x000fe200078e02ff */
[----:B------:R-:W-:Y:S01]  /*1950*/  SHF.L.U32 R7, R178, 0x7, RZ ;  /* 0x00000007b2077819 */ /* 0x000fe200000006ff */
[----:B------:R-:W-:Y:S01]  /*1960*/  @!P5 IMAD.X R15, RZ, RZ, R35, P1 ;  /* 0x000000ffff0fd224 */ /* 0x000fe200008e0623 */
[----:B------:R-:W-:Y:S01]  /*1970*/  IADD3.X R14, R11, R5, RZ, P4, !PT ;  /* 0x000000050b0e7210 */ /* 0x000fe200027fe4ff */
[----:B------:R-:W-:Y:S01]  /*1980*/  @!P6 IMAD.WIDE.U32 R34, R34, c[0x0][0x190], R28 ;  /* 0x000064002222ea25 */ /* 0x000fe200078e001c */
[----:B------:R-:W-:-:S02]  /*1990*/  SHF.L.U32 R179, R179, 0x1, RZ ;  /* 0x00000001b3b37819 */ /* 0x000fc400000006ff */
[----:B------:R-:W-:Y:S01]  /*19a0*/  IADD3 R11, R10, 0x60, RZ ;  /* 0x000000600a0b7810 */ /* 0x000fe20007ffe0ff */
[----:B------:R-:W-:Y:S01]  /*19b0*/  @!P3 IMAD.MOV.U32 R22, RZ, RZ, R28 ;  /* 0x000000ffff16b224 */ /* 0x000fe200078e001c */
[----:B------:R-:W-:Y:S01]  /*19c0*/  LEA.HI R76, R3, R4, RZ, 0x5 ;  /* 0x00000004034c7211 */ /* 0x000fe200078f28ff */
[----:B------:R-:W-:Y:S01]  /*19d0*/  @!P3 IMAD.MOV.U32 R23, RZ, RZ, R29 ;  /* 0x000000ffff17b224 */ /* 0x000fe200078e001d */
[----:B------:R-:W-:Y:S01]  /*19e0*/  SHF.L.U32 R128, R4, 0x1, RZ ;  /* 0x0000000104807819 */ /* 0x000fe200000006ff */
[C---:B------:R-:W-:Y:S01]  /*19f0*/  @!P3 IMAD R9, R30.reuse, c[0x0][0x194], R9 ;  /* 0x000065001e09ba24 */ /* 0x040fe200078e0209 */
[----:B------:R-:W-:Y:S01]  /*1a00*/  SHF.R.S32.HI R26, RZ, 0x5, R76 ;  /* 0x00000005ff1a7819 */ /* 0x000fe2000001144c */
[----:B------:R-:W-:Y:S01]  /*1a10*/  @!P3 IMAD.WIDE.U32 R30, R30, c[0x0][0x190], R22 ;  /* 0x000064001e1eba25 */ /* 0x000fe200078e0016 */
[----:B------:R-:W-:Y:S02]  /*1a20*/  @!P6 LEA R22, P1, R34, c[0x0][0x160], 0x1 ;  /* 0x000058002216ea11 */ /* 0x000fe400078208ff */
[----:B------:R-:W-:Y:S01]  /*1a30*/  LOP3.LUT R128, R128, 0x6, RZ, 0xc0, !PT ;  /* 0x0000000680807812 */ /* 0x000fe200078ec0ff */
[----:B------:R-:W-:-:S02]  /*1a40*/  @!P6 IMAD.IADD R2, R35, 0x1, R2 ;  /* 0x000000012302e824 */ /* 0x000fc400078e0202 */
[----:B------:R-:W-:Y:S02]  /*1a50*/  @!P2 IMAD R18, R18, c[0x0][0x190], RZ ;  /* 0x000064001212aa24 */ /* 0x000fe400078e02ff */
[----:B------:R-:W-:Y:S01]  /*1a60*/  @!P2 IMAD.MOV.U32 R35, RZ, RZ, R29 ;  /* 0x000000ffff23a224 */ /* 0x000fe200078e001d */
[----:B------:R-:W-:Y:S01]  /*1a70*/  @!P6 LEA.HI.X R23, R34, c[0x0][0x164], R2, 0x1, P1 ;  /* 0x000059002217ea11 */ /* 0x000fe200008f0c02 */
[----:B------:R-:W-:Y:S01]  /*1a80*/  @!P3 IMAD.IADD R9, R31, 0x1, R9 ;  /* 0x000000011f09b824 */ /* 0x000fe200078e0209 */
[----:B------:R-:W-:Y:S01]  /*1a90*/  @!P2 MOV R34, R28 ;  /* 0x0000001c0022a202 */ /* 0x000fe20000000f00 */
[----:B------:R-:W-:Y:S01]  /*1aa0*/  @!P2 IMAD R5, R13, c[0x0][0x194], R18 ;  /* 0x000065000d05aa24 */ /* 0x000fe200078e0212 */
[----:B------:R-:W-:Y:S01]  /*1ab0*/  @!P3 LEA R36, P1, R30, c[0x0][0x160], 0x1 ;  /* 0x000058001e24ba11 */ /* 0x000fe200078208ff */
[----:B------:R-:W-:Y:S01]  /*1ac0*/  @!P5 IMAD R15, R15, c[0x0][0x190], RZ ;  /* 0x000064000f0fda24 */ /* 0x000fe200078e02ff */
[----:B------:R-:W-:Y:S01]  /*1ad0*/  @!PT LDS RZ, [RZ] ;  /* 0x00000000fffff984 */ /* 0x000fe20000000800 */
[----:B------:R-:W-:Y:S01]  /*1ae0*/  @!PT LDS RZ, [RZ] ;  /* 0x00000000fffff984 */ /* 0x000fe20000000800 */
[----:B------:R-:W-:Y:S01]  /*1af0*/  @!PT LDS RZ, [RZ] ;  /* 0x00000000fffff984 */ /* 0x000fe20000000800 */
[----:B------:R1:W-:Y:S01]  /*1b00*/  @!P6 LDGSTS.E.BYPASS.LTC128B.128 [R179], [R22.64] ;  /* 0x0000000016b3efae */ /* 0x0003e2000b901d4c */
[----:B------:R-:W-:Y:S01]  /*1b10*/  @!P2 IMAD.WIDE.U32 R34, R13, c[0x0][0x190], R34 ;  /* 0x000064000d22aa25 */ /* 0x000fe200078e0022 */
[----:B------:R-:W-:-:S03]  /*1b20*/  IADD3 R13, R10, 0x50, RZ ;  /* 0x000000500a0d7810 */ /* 0x000fc60007ffe0ff */
[----:B------:R-:W-:Y:S01]  /*1b30*/  IMAD.IADD R125, R37, 0x1, R125 ;  /* 0x00000001257d7824 */ /* 0x000fe200078e027d */
[----:B------:R-:W-:Y:S01]  /*1b40*/  @!P3 LEA.HI.X R37, R30, c[0x0][0x164], R9, 0x1, P1 ;  /* 0x000059001e25ba11 */ /* 0x000fe200008f0c09 */
[----:B------:R-:W-:Y:S01]  /*1b50*/  IMAD.IADD R2, R6, 0x1, -R7 ;  /* 0x0000000106027824 */ /* 0x000fe200078e0a07 */
[----:B------:R-:W-:Y:S01]  /*1b60*/  @!P2 LEA R30, P1, R34, c[0x0][0x160], 0x1 ;  /* 0x00005800221eaa11 */ /* 0x000fe200078208ff */
[----:B------:R-:W-:Y:S02]  /*1b70*/  @!P2 IMAD.IADD R9, R35, 0x1, R5 ;  /* 0x000000012309a824 */ /* 0x000fe400078e0205 */
[C---:B------:R-:W-:Y:S01]  /*1b80*/  @!P5 IMAD R5, R0.reuse, c[0x0][0x194], R15 ;  /* 0x000065000005da24 */ /* 0x040fe200078e020f */
[-C--:B------:R-:W-:Y:S01]  /*1b90*/  ISETP.GE.AND P4, PT, R25, R2.reuse, PT ;  /* 0x000000021900720c */ /* 0x080fe20003f86270 */
[----:B------:R-:W-:Y:S01]  /*1ba0*/  @!P5 IMAD.WIDE.U32 R28, R0, c[0x0][0x190], R28 ;  /* 0x00006400001cda25 */ /* 0x000fe200078e001c */
[----:B------:R-:W-:Y:S01]  /*1bb0*/  @!P2 LEA.HI.X R31, R34, c[0x0][0x164], R9, 0x1, P1 ;  /* 0x00005900221faa11 */ /* 0x000fe200008f0c09 */
[----:B------:R2:W-:Y:S01]  /*1bc0*/  @!P3 LDGSTS.E.BYPASS.LTC128B.128 [R179+0x800], [R36.64] ;  /* 0x0080000024b3bfae */ /* 0x0005e2000b901d4c */
[-C--:B------:R-:W-:Y:S01]  /*1bd0*/  ISETP.GE.AND P3, PT, R19, R2.reuse, PT ;  /* 0x000000021300720c */ /* 0x080fe20003f66270 */
[----:B------:R-:W-:Y:S01]  /*1be0*/  IMAD.MOV.U32 R0, RZ, RZ, c[0x0][0x19c] ;  /* 0x00006700ff007624 */ /* 0x000fe200078e00ff */
[----:B------:R-:W-:Y:S01]  /*1bf0*/  @!P5 IADD3 R9, R29, R5, RZ ;  /* 0x000000051d09d210 */ /* 0x000fe20007ffe0ff */
[----:B------:R3:W-:Y:S01]  /*1c00*/  @!P2 LDGSTS.E.BYPASS.LTC128B.128 [R179+0x1000], [R30.64] ;  /* 0x010000001eb3afae */ /* 0x0007e2000b901d4c */
[----:B------:R-:W-:Y:S01]  /*1c10*/  @!P5 LEA R40, P6, R28, c[0x0][0x160], 0x1 ;  /* 0x000058001c28da11 */ /* 0x000fe200078c08ff */
[----:B------:R-:W-:Y:S01]  /*1c20*/  IMAD.SHL.U32 R20, R0, 0x20, RZ ;  /* 0x0000002000147824 */ /* 0x000fe200078e00ff */
[----:B------:R-:W-:Y:S01]  /*1c30*/  ISETP.GE.AND P2, PT, R17, R2, PT ;  /* 0x000000021100720c */ /* 0x000fe20003f46270 */
[----:B------:R-:W-:Y:S01]  /*1c40*/  IMAD.WIDE.U32 R32, R21, c[0x0][0x1b8], R32 ;  /* 0x00006e0015207a25 */ /* 0x000fe200078e0020 */
[----:B------:R-:W-:-:S02]  /*1c50*/  @!P5 LEA.HI.X R41, R28, c[0x0][0x164], R9, 0x1, P6 ;  /* 0x000059001c29da11 */ /* 0x000fc400030f0c09 */
[C---:B------:R-:W-:Y:S01]  /*1c60*/  ISETP.GE.AND P6, PT, R10.reuse, R2, PT ;  /* 0x000000020a00720c */ /* 0x040fe20003fc6270 */
[C---:B-1----:R-:W-:Y:S01]  /*1c70*/  IMAD.WIDE.U32 R22, R101.reuse, 0x20, RZ ;  /* 0x0000002065167825 */ /* 0x042fe200078e00ff */
[----:B------:R-:W-:Y:S01]  /*1c80*/  @!P4 LEA R5, P1, R101, R124, 0x4 ;  /* 0x0000007c6505c211 */ /* 0x000fe200078220ff */
[----:B------:R1:W-:Y:S01]  /*1c90*/  @!P5 LDGSTS.E.BYPASS.LTC128B.128 [R179+0x1800], [R40.64] ;  /* 0x0180000028b3dfae */ /* 0x0003e2000b901d4c */
[----:B------:R-:W-:Y:S01]  /*1ca0*/  IADD3 R15, R10, 0x40, RZ ;  /* 0x000000400a0f7810 */ /* 0x000fe20007ffe0ff */
[----:B------:R-:W-:Y:S01]  /*1cb0*/  IMAD.IADD R33, R33, 0x1, R12 ;  /* 0x0000000121217824 */ /* 0x000fe200078e020c */
[----:B------:R-:W-:Y:S02]  /*1cc0*/  @!P4 LEA.HI.X R18, R101, R125, R0, 0x4, P1 ;  /* 0x0000007d6512c211 */ /* 0x000fe400008f2400 */
[----:B------:R-:W-:Y:S01]  /*1cd0*/  @!P4 LEA R38, P1, R5, c[0x0][0x168], 0x1 ;  /* 0x00005a000526ca11 */ /* 0x000fe200078208ff */
[----:B------:R-:W-:Y:S01]  /*1ce0*/  IMAD.WIDE.U32 R32, R16, c[0x0][0x1a0], R32 ;  /* 0x0000680010207a25 */ /* 0x000fe200078e0020 */
[----:B------:R-:W-:-:S02]  /*1cf0*/  IADD3 R9, R10, 0x70, RZ ;  /* 0x000000700a097810 */ /* 0x000fc40007ffe0ff */
[----:B------:R-:W-:Y:S02]  /*1d00*/  @!P4 LEA.HI.X R39, R5, c[0x0][0x16c], R18, 0x1, P1 ;  /* 0x00005b000527ca11 */ /* 0x000fe400008f0c12 */
[C---:B------:R-:W-:Y:S02]  /*1d10*/  @!P6 LEA R28, P5, R124.reuse, c[0x0][0x168], 0x1 ;  /* 0x00005a007c1cea11 */ /* 0x040fe400078a08ff */
[C---:B------:R-:W-:Y:S02]  /*1d20*/  @!P3 IADD3 R18, P1, R124.reuse, R22, RZ ;  /* 0x000000167c12b210 */ /* 0x040fe40007f3e0ff */
[--C-:B------:R-:W-:Y:S02]  /*1d30*/  @!P6 LEA.HI.X R29, R124, c[0x0][0x16c], R125.reuse, 0x1, P5 ;  /* 0x00005b007c1dea11 */ /* 0x100fe400028f0c7d */
[----:B------:R-:W-:Y:S01]  /*1d40*/  @!P3 IADD3.X R5, R125, R23, R20, P1, !PT ;  /* 0x000000177d05b210 */ /* 0x000fe20000ffe414 */
[----:B------:R-:W-:Y:S01]  /*1d50*/  @!P2 IMAD.WIDE.U32 R22, R101, 0x30, R124 ;  /* 0x000000306516a825 */ /* 0x000fe200078e007c */
[----:B------:R-:W-:Y:S01]  /*1d60*/  @!P3 LEA R34, P1, R18, c[0x0][0x168], 0x1 ;  /* 0x00005a001222ba11 */ /* 0x000fe200078208ff */
[----:B------:R4:W-:Y:S01]  /*1d70*/  @!P6 LDGSTS.E.BYPASS.LTC128B.128 [R179+0x2000], [R28.64] ;  /* 0x020000001cb3efae */ /* 0x0009e2000b901d4c */
[----:B------:R-:W-:-:S02]  /*1d80*/  ISETP.GE.AND P6, PT, R15, R2, PT ;  /* 0x000000020f00720c */ /* 0x000fc40003fc6270 */
[----:B------:R-:W-:Y:S01]  /*1d90*/  @!P3 LEA.HI.X R35, R18, c[0x0][0x16c], R5, 0x1, P1 ;  /* 0x00005b001223ba11 */ /* 0x000fe200008f0c05 */
[----:B------:R-:W-:Y:S01]  /*1da0*/  @!P2 IMAD R5, R0, 0x30, RZ ;  /* 0x000000300005a824 */ /* 0x000fe200078e02ff */
[-C--:B------:R-:W-:Y:S01]  /*1db0*/  ISETP.GE.AND P5, PT, R13, R2.reuse, PT ;  /* 0x000000020d00720c */ /* 0x080fe20003fa6270 */
[----:B------:R1:W-:Y:S01]  /*1dc0*/  @!P4 LDGSTS.E.BYPASS.LTC128B.128 [R179+0x2800], [R38.64] ;  /* 0x0280000026b3cfae */ /* 0x0003e2000b901d4c */
[C---:B---3--:R-:W-:Y:S01]  /*1dd0*/  @!P2 LEA R30, P1, R22.reuse, c[0x0][0x168], 0x1 ;  /* 0x00005a00161eaa11 */ /* 0x048fe200078208ff */
[----:B------:R-:W-:Y:S01]  /*1de0*/  @!P2 IMAD.IADD R5, R23, 0x1, R5 ;  /* 0x000000011705a824 */ /* 0x000fe200078e0205 */
[-C--:B------:R-:W-:Y:S01]  /*1df0*/  ISETP.GE.AND P4, PT, R11, R2.reuse, PT ;  /* 0x000000020b00720c */ /* 0x080fe20003f86270 */
[----:B------:R3:W-:Y:S01]  /*1e00*/  @!P3 LDGSTS.E.BYPASS.LTC128B.128 [R179+0x3000], [R34.64] ;  /* 0x0300000022b3bfae */ /* 0x0007e2000b901d4c */
[----:B------:R-:W-:Y:S02]  /*1e10*/  ISETP.GE.AND P3, PT, R9, R2, PT ;  /* 0x000000020900720c */ /* 0x000fe40003f66270 */
[----:B------:R-:W-:-:S02]  /*1e20*/  @!P2 LEA.HI.X R31, R22, c[0x0][0x16c], R5, 0x1, P1 ;  /* 0x00005b00161faa11 */ /* 0x000fc400008f0c05 */
[C---:B------:R-:W-:Y:S02]  /*1e30*/  @!P6 LEA R23, P1, R101.reuse, R124, 0x6 ;  /* 0x0000007c6517e211 */ /* 0x040fe400078230ff */
[----:B------:R-:W-:Y:S01]  /*1e40*/  SHF.L.U32 R12, R8, 0x6, RZ ;  /* 0x00000006080c7819 */ /* 0x000fe200000006ff */
[----:B------:R-:W-:Y:S01]  /*1e50*/  @!P5 IMAD R5, R0, 0x50, RZ ;  /* 0x000000500005d824 */ /* 0x000fe200078e02ff */
[----:B------:R-:W-:Y:S01]  /*1e60*/  @!P6 LEA.HI.X R18, R101, R125, R0, 0x6, P1 ;  /* 0x0000007d6512e211 */ /* 0x000fe200008f3400 */
[----:B------:R1:W-:Y:S01]  /*1e70*/  @!P2 LDGSTS.E.BYPASS.LTC128B.128 [R179+0x3800], [R30.64] ;  /* 0x038000001eb3afae */ /* 0x0003e2000b901d4c */
[C---:B------:R-:W-:Y:S02]  /*1e80*/  @!P6 LEA R22, P1, R23.reuse, c[0x0][0x168], 0x1 ;  /* 0x00005a001716ea11 */ /* 0x040fe400078208ff */
[----:B------:R-:W-:Y:S02]  /*1e90*/  LOP3.LUT R12, R12, 0x1c0, RZ, 0xc0, !PT ;  /* 0x000001c00c0c7812 */ /* 0x000fe400078ec0ff */
[----:B------:R-:W-:Y:S01]  /*1ea0*/  @!P6 LEA.HI.X R23, R23, c[0x0][0x16c], R18, 0x1, P1 ;  /* 0x00005b001717ea11 */ /* 0x000fe200008f0c12 */
[----:B----4-:R-:W-:-:S04]  /*1eb0*/  @!P5 IMAD.WIDE.U32 R28, R101, 0x50, R124 ;  /* 0x00000050651cd825 */ /* 0x010fc800078e007c */
[----:B------:R4:W-:Y:S01]  /*1ec0*/  @!P6 LDGSTS.E.BYPASS.LTC128B.128 [R179+0x4000], [R22.64] ;  /* 0x0400000016b3efae */ /* 0x0009e2000b901d4c */
[----:B------:R-:W-:Y:S02]  /*1ed0*/  ISETP.GE.AND P6, PT, R17, R2, PT ;  /* 0x000000021100720c */ /* 0x000fe40003fc6270 */
[----:B------:R-:W-:Y:S02]  /*1ee0*/  @!P5 IADD3 R5, R29, R5, RZ ;  /* 0x000000051d05d210 */ /* 0x000fe40007ffe0ff */
[----:B------:R-:W-:Y:S01]  /*1ef0*/  @!P5 LEA R20, P1, R28, c[0x0][0x168], 0x1 ;  /* 0x00005a001c14da11 */ /* 0x000fe200078208ff */
[----:B---3--:R-:W-:-:S03]  /*1f00*/  @!P4 IMAD.WIDE.U32 R34, R101, 0x60, R124 ;  /* 0x000000606522c825 */ /* 0x008fc600078e007c */
[----:B------:R-:W-:Y:S01]  /*1f10*/  @!P5 LEA.HI.X R21, R28, c[0x0][0x16c], R5, 0x1, P1 ;  /* 0x00005b001c15da11 */ /* 0x000fe200008f0c05 */
[----:B------:R-:W-:Y:S01]  /*1f20*/  @!P4 IMAD R5, R0, 0x60, RZ ;  /* 0x000000600005c824 */ /* 0x000fe200078e02ff */
[----:B--2---:R-:W-:Y:S01]  /*1f30*/  @!P4 LEA R36, P2, R34, c[0x0][0x168], 0x1 ;  /* 0x00005a002224ca11 */ /* 0x004fe200078408ff */
[----:B------:R-:W-:Y:S02]  /*1f40*/  @!P3 IMAD R0, R0, 0x70, RZ ;  /* 0x000000700000b824 */ /* 0x000fe400078e02ff */
[----:B------:R2:W-:Y:S01]  /*1f50*/  @!P5 LDGSTS.E.BYPASS.LTC128B.128 [R179+0x4800], [R20.64] ;  /* 0x0480000014b3dfae */ /* 0x0005e2000b901d4c */
[----:B------:R-:W-:Y:S01]  /*1f60*/  @!P3 IMAD.WIDE.U32 R28, R101, 0x70, R124 ;  /* 0x00000070651cb825 */ /* 0x000fe200078e007c */
[----:B------:R-:W-:Y:S02]  /*1f70*/  ISETP.GE.AND P5, PT, R15, R2, PT ;  /* 0x000000020f00720c */ /* 0x000fe40003fa6270 */
[----:B------:R-:W-:Y:S01]  /*1f80*/  LOP3.LUT R15, R174, 0xfffffff0, RZ, 0xc0, !PT ;  /* 0xfffffff0ae0f7812 */ /* 0x000fe200078ec0ff */
[----:B------:R-:W-:Y:S01]  /*1f90*/  @!P4 IMAD.IADD R5, R35, 0x1, R5 ;  /* 0x000000012305c824 */ /* 0x000fe200078e0205 */
[----:B------:R-:W-:-:S02]  /*1fa0*/  @!P3 IADD3 R0, R29, R0, RZ ;  /* 0x000000001d00b210 */ /* 0x000fc40007ffe0ff */
[----:B-1----:R-:W-:Y:S02]  /*1fb0*/  @!P3 LEA R38, P1, R28, c[0x0][0x168], 0x1 ;  /* 0x00005a001c26ba11 */ /* 0x002fe400078208ff */
[----:B------:R-:W-:Y:S01]  /*1fc0*/  @!P4 LEA.HI.X R37, R34, c[0x0][0x16c], R5, 0x1, P2 ;  /* 0x00005b002225ca11 */ /* 0x000fe200010f0c05 */
[----:B------:R-:W-:Y:S01]  /*1fd0*/  IMAD R5, R14, c[0x0][0x1a0], RZ ;  /* 0x000068000e057a24 */ /* 0x000fe200078e02ff */
[----:B------:R-:W-:Y:S02]  /*1fe0*/  @!P3 LEA.HI.X R39, R28, c[0x0][0x16c], R0, 0x1, P1 ;  /* 0x00005b001c27ba11 */ /* 0x000fe400008f0c00 */
[-C--:B------:R-:W-:Y:S01]  /*1ff0*/  ISETP.GE.AND P2, PT, R25, R2.reuse, PT ;  /* 0x000000021900720c */ /* 0x080fe20003f46270 */
[----:B------:R1:W-:Y:S01]  /*2000*/  @!P4 LDGSTS.E.BYPASS.LTC128B.128 [R179+0x5000], [R36.64] ;  /* 0x0500000024b3cfae */ /* 0x0003e2000b901d4c */
[----:B------:R-:W-:Y:S01]  /*2010*/  IMAD R177, R16, c[0x0][0x1a4], R5 ;  /* 0x0000690010b17a24 */ /* 0x000fe200078e0205 */
[-C--:B------:R-:W-:Y:S01]  /*2020*/  ISETP.GE.AND P4, PT, R10, R2.reuse, PT ;  /* 0x000000020a00720c */ /* 0x080fe20003f86270 */
[----:B------:R-:W-:Y:S01]  /*2030*/  IMAD.MOV.U32 R5, RZ, RZ, 0x20 ;  /* 0x00000020ff057424 */ /* 0x000fe200078e00ff */
[----:B------:R1:W-:Y:S01]  /*2040*/  @!P3 LDGSTS.E.BYPASS.LTC128B.128 [R179+0x5800], [R38.64] ;  /* 0x0580000026b3bfae */ /* 0x0003e2000b901d4c */
[----:B------:R-:W-:Y:S01]  /*2050*/  ISETP.GE.AND P1, PT, R19, R2, PT ;  /* 0x000000021300720c */ /* 0x000fe20003f26270 */
[----:B------:R-:W-:Y:S01]  /*2060*/  IMAD.IADD R177, R33, 0x1, R177 ;  /* 0x0000000121b17824 */ /* 0x000fe200078e02b1 */
[C---:B------:R-:W-:Y:S01]  /*2070*/  LEA R176, P3, R32.reuse, c[0x0][0x170], 0x1 ;  /* 0x00005c0020b07a11 */ /* 0x040fe200078608ff */
[----:B------:R-:W0:Y:S01]  /*2080*/  LDGDEPBAR ;  /* 0x00000000000079af */ /* 0x000e220000000000 */
[----:B------:R-:W-:Y:S01]  /*2090*/  IMAD R0, R5, c[0x0][0x1a4], RZ ;  /* 0x0000690005007a24 */ /* 0x000fe200078e02ff */
[----:B------:R-:W-:Y:S01]  /*20a0*/  IADD3 R180, -R15, R4, RZ ;  /* 0x000000040fb47210 */ /* 0x000fe20007ffe1ff */
[----:B--2---:R-:W-:Y:S01]  /*20b0*/  IMAD.WIDE.U32 R20, R5, c[0x0][0x1a0], RZ ;  /* 0x0000680005147a25 */ /* 0x004fe200078e00ff */
[----:B------:R-:W-:-:S02]  /*20c0*/  LEA.HI.X R177, R32, c[0x0][0x174], R177, 0x1, P3 ;  /* 0x00005d0020b17a11 */ /* 0x000fc400018f0cb1 */
[----:B------:R-:W-:Y:S02]  /*20d0*/  SHF.R.S32.HI R15, RZ, 0x1f, R180 ;  /* 0x0000001fff0f7819 */ /* 0x000fe400000114b4 */
[----:B------:R-:W-:Y:S02]  /*20e0*/  @!P2 IADD3 R16, P3, R176, R20, RZ ;  /* 0x00000014b010a210 */ /* 0x000fe40007f7e0ff */
[----:B------:R-:W-:Y:S02]  /*20f0*/  SHF.R.S32.HI R174, RZ, 0x4, R174 ;  /* 0x00000004ffae7819 */ /* 0x000fe400000114ae */
[----:B------:R-:W-:Y:S01]  /*2100*/  @!P2 IADD3.X R17, R177, R21, R0, P3, !PT ;  /* 0x00000015b111a210 */ /* 0x000fe20001ffe400 */
[----:B------:R-:W-:Y:S01]  /*2110*/  @!P1 IMAD.MOV.U32 R0, RZ, RZ, c[0x0][0x1a4] ;  /* 0x00006900ff009624 */ /* 0x000fe200078e00ff */
[----:B------:R-:W-:Y:S01]  /*2120*/  ISETP.GE.AND P3, PT, R11, R2, PT ;  /* 0x000000020b00720c */ /* 0x000fe20003f66270 */
[----:B------:R-:W-:Y:S01]  /*2130*/  IMAD.SHL.U32 R11, R10, 0x8, RZ ;  /* 0x000000080a0b7824 */ /* 0x000fe200078e00ff */
[----:B------:R-:W-:-:S02]  /*2140*/  LEA.HI R10, R15, R180, RZ, 0x3 ;  /* 0x000000b40f0a7211 */ /* 0x000fc400078f18ff */
[----:B------:R-:W-:Y:S02]  /*2150*/  LEA.HI R14, R174, R174, RZ, 0x1 ;  /* 0x000000aeae0e7211 */ /* 0x000fe400078f08ff */
[----:B------:R-:W-:Y:S02]  /*2160*/  LOP3.LUT R15, R10, 0xfffffff8, RZ, 0xc0, !PT ;  /* 0xfffffff80a0f7812 */ /* 0x000fe400078ec0ff */
[----:B------:R-:W-:Y:S01]  /*2170*/  LOP3.LUT R171, R14, 0xfffffffe, RZ, 0xc0, !PT ;  /* 0xfffffffe0eab7812 */ /* 0x000fe200078ec0ff */
[----:B------:R-:W-:-:S04]  /*2180*/  DEPBAR.LE SB0, 0x0 ;  /* 0x000080000000791a */ /* 0x000fc80000000000 */
[----:B------:R-:W-:Y:S01]  /*2190*/  BAR.SYNC.DEFER_BLOCKING 0x0 ;  /* 0x0000000000007b1d */ /* 0x000fe20000010000 */
[----:B------:R-:W-:Y:S01]  /*21a0*/  LOP3.LUT R11, R12, 0x8, R11, 0xf8, !PT ;  /* 0x000000080c0b7812 */ /* 0x000fe200078ef80b */
[----:B------:R-:W-:Y:S01]  /*21b0*/  @!P5 IMAD.MOV.U32 R14, RZ, RZ, c[0x0][0x1a4] ;  /* 0x00006900ff0ed624 */ /* 0x000fe200078e00ff */
[----:B------:R-:W-:Y:S02]  /*21c0*/  IADD3 R171, R174, -R171, RZ ;  /* 0x800000abaeab7210 */ /* 0x000fe40007ffe0ff */
[----:B------:R-:W-:Y:S02]  /*21d0*/  @!P6 MOV R28, c[0x0][0x1a0] ;  /* 0x00006800001cea02 */ /* 0x000fe40000000f00 */
[----:B------:R-:W-:-:S03]  /*21e0*/  SHF.L.U32 R25, R10, 0x6, RZ ;  /* 0x000000060a197819 */ /* 0x000fc600000006ff */
[----:B------:R-:W-:Y:S01]  /*21f0*/  @!P6 IMAD.WIDE.U32 R28, R28, 0x60, R176 ;  /* 0x000000601c1ce825 */ /* 0x000fe200078e00b0 */
[----:B------:R-:W-:-:S04]  /*2200*/  LOP3.LUT R25, R25, 0xfffffe00, RZ, 0xc0, !PT ;  /* 0xfffffe0019197812 */ /* 0x000fc800078ec0ff */
[----:B------:R-:W-:Y:S01]  /*2210*/  LEA R3, R26, R25, 0xa ;  /* 0x000000191a037211 */ /* 0x000fe200078e50ff */
        /* <DEDUP_REMOVED lines=17> */
[----:B------:R-:W-:Y:S01]  /*2330*/  @!P4 IMAD.MOV.U32 R20, RZ, RZ, c[0x0][0x1a0] ;  /* 0x00006800ff14c624 */ /* 0x000fe200078e00ff */
[----:B------:R-:W-:Y:S01]  /*2340*/  @!P5 MOV R9, c[0x0][0x1a0] ;  /* 0x000068000009da02 */ /* 0x000fe20000000f00 */
[----:B------:R-:W-:Y:S01]  /*2350*/  @!PT LDS RZ, [RZ] ;  /* 0x00000000fffff984 */ /* 0x000fe20000000800 */
[----:B------:R-:W-:Y:S01]  /*2360*/  @!PT LDS RZ, [RZ] ;  /* 0x00000000fffff984 */ /* 0x000fe20000000800 */
[----:B------:R-:W-:Y:S01]  /*2370*/  @!PT LDS RZ, [RZ] ;  /* 0x00000000fffff984 */ /* 0x000fe20000000800 */
[----:B------:R1:W-:Y:S01]  /*2380*/  @!P1 LDGSTS.E.BYPASS.LTC128B.128 [R179+0x7000], [R18.64] ;  /* 0x0700000012b39fae */ /* 0x0003e2000b901d4c */
[----:B------:R-:W-:Y:S02]  /*2390*/  @!P4 IMAD.MOV.U32 R15, RZ, RZ, c[0x0][0x1a4] ;  /* 0x00006900ff0fc624 */ /* 0x000fe400078e00ff */
[----:B------:R-:W-:Y:S01]  /*23a0*/  @!P4 IMAD.WIDE.U32 R20, R20, 0xa0, R176 ;  /* 0x000000a01414c825 */ /* 0x000fe200078e00b0 */
[----:B------:R-:W-:Y:S03]  /*23b0*/  @P6 STS.128 [R179+0x7800], RZ ;  /* 0x007800ffb3006388 */ /* 0x000fe60000000c00 */
[----:B------:R-:W-:-:S02]  /*23c0*/  @!P4 IMAD R15, R15, 0xa0, RZ ;  /* 0x000000a00f0fc824 */ /* 0x000fc400078e02ff */
[----:B------:R-:W-:Y:S01]  /*23d0*/  @!P4 IMAD.MOV.U32 R10, RZ, RZ, R20 ;  /* 0x000000ffff0ac224 */ /* 0x000fe200078e0014 */
[----:B---3--:R-:W-:Y:S01]  /*23e0*/  SHF.R.U32.HI R16, RZ, 0x3, R12 ;  /* 0x00000003ff107819 */ /* 0x008fe2000001160c */
[----:B------:R-:W-:-:S03]  /*23f0*/  IMAD.SHL.U32 R12, R0, 0x40, RZ ;  /* 0x00000040000c7824 */ /* 0x000fc600078e00ff */
[----:B------:R-:W-:Y:S01]  /*2400*/  LOP3.LUT R16, R11, R16, RZ, 0x3c, !PT ;  /* 0x000000100b107212 */ /* 0x000fe200078e3cff */
[----:B------:R-:W-:Y:S01]  /*2410*/  IMAD.SHL.U32 R11, R171, 0x8, RZ ;  /* 0x00000008ab0b7824 */ /* 0x000fe200078e00ff */
[----:B------:R-:W-:-:S03]  /*2420*/  LOP3.LUT R12, R12, 0x1c0, RZ, 0xc0, !PT ;  /* 0x000001c00c0c7812 */ /* 0x000fc600078ec0ff */
[----:B------:R-:W-:Y:S01]  /*2430*/  IMAD R171, R171, 0x200, R16 ;  /* 0x00000200abab7824 */ /* 0x000fe200078e0210 */
[----:B------:R-:W-:Y:S01]  /*2440*/  @!P6 MOV R16, c[0x0][0x1a4] ;  /* 0x000069000010ea02 */ /* 0x000fe20000000f00 */
[----:B-1----:R-:W-:Y:S01]  /*2450*/  @!P3 IMAD.MOV.U32 R18, RZ, RZ, c[0x0][0x1a0] ;  /* 0x00006800ff12b624 */ /* 0x002fe200078e00ff */
[----:B------:R-:W-:Y:S02]  /*2460*/  LOP3.LUT R11, R12, 0x8, R11, 0xf8, !PT ;  /* 0x000000080c0b7812 */ /* 0x000fe400078ef80b */
[----:B------:R-:W-:Y:S01]  /*2470*/  SHF.R.U32.HI R2, RZ, 0x3, R12 ;  /* 0x00000003ff027819 */ /* 0x000fe2000001160c */
[----:B------:R-:W-:Y:S01]  /*2480*/  @!P6 IMAD R16, R16, 0x60, RZ ;  /* 0x000000601010e824 */ /* 0x000fe200078e02ff */
[----:B------:R-:W-:Y:S01]  /*2490*/  @!P5 LEA R12, P1, R9, R176, 0x7 ;  /* 0x000000b0090cd211 */ /* 0x000fe200078238ff */
[----:B------:R-:W-:Y:S01]  /*24a0*/  @!P3 IMAD.WIDE.U32 R18, R18, 0xc0, R176 ;  /* 0x000000c01212b825 */ /* 0x000fe200078e00b0 */
[----:B------:R-:W-:Y:S02]  /*24b0*/  LOP3.LUT R2, R11, R2, RZ, 0x3c, !PT ;  /* 0x000000020b027212 */ /* 0x000fe400078e3cff */
[----:B------:R-:W-:Y:S01]  /*24c0*/  @!P5 LEA.HI.X R13, R9, R177, R14, 0x7, P1 ;  /* 0x000000b1090dd211 */ /* 0x000fe200008f3c0e */
[----:B------:R-:W-:Y:S01]  /*24d0*/  @!P3 IMAD.MOV.U32 R14, RZ, RZ, c[0x0][0x1a4] ;  /* 0x00006900ff0eb624 */ /* 0x000fe200078e00ff */
[----:B------:R-:W-:Y:S01]  /*24e0*/  @!P2 MOV R11, c[0x0][0x1a0] ;  /* 0x00006800000baa02 */ /* 0x000fe20000000f00 */
[----:B------:R-:W-:Y:S01]  /*24f0*/  @!P6 IMAD.IADD R17, R29, 0x1, R16 ;  /* 0x000000011d11e824 */ /* 0x000fe200078e0210 */
[----:B------:R-:W-:Y:S01]  /*2500*/  @!P6 MOV R16, R28 ;  /* 0x0000001c0010e202 */ /* 0x000fe20000000f00 */
[----:B------:R-:W-:Y:S01]  /*2510*/  @!P2 IMAD.MOV.U32 R9, RZ, RZ, c[0x0][0x1a4] ;  /* 0x00006900ff09a624 */ /* 0x000fe200078e00ff */
[----:B------:R-:W-:Y:S01]  /*2520*/  SHF.L.U32 R171, R171, 0x1, RZ ;  /* 0x00000001abab7819 */ /* 0x000fe200000006ff */
[----:B------:R-:W-:Y:S01]  /*2530*/  @!P3 IMAD R14, R14, 0xc0, RZ ;  /* 0x000000c00e0eb824 */ /* 0x000fe200078e02ff */
[----:B------:R-:W-:Y:S01]  /*2540*/  LOP3.LUT R166, R2, R25, RZ, 0xfc, !PT ;  /* 0x0000001902a67212 */ /* 0x000fe200078efcff */
[----:B----4-:R-:W-:Y:S01]  /*2550*/  @!P2 IMAD.WIDE.U32 R22, R11, 0xe0, R176 ;  /* 0x000000e00b16a825 */ /* 0x010fe200078e00b0 */
[----:B------:R-:W-:Y:S01]  /*2560*/  @!PT LDS RZ, [RZ] ;  /* 0x00000000fffff984 */ /* 0x000fe20000000800 */
[----:B------:R-:W-:Y:S01]  /*2570*/  @!PT LDS RZ, [RZ] ;  /* 0x00000000fffff984 */ /* 0x000fe20000000800 */
[----:B------:R-:W-:Y:S01]  /*2580*/  @!PT LDS RZ, [RZ] ;  /* 0x00000000fffff984 */ /* 0x000fe20000000800 */
[----:B------:R1:W-:Y:S01]  /*2590*/  @!P6 LDGSTS.E.BYPASS.LTC128B.128 [R179+0x7800], [R16.64] ;  /* 0x0780000010b3efae */ /* 0x0003e2000b901d4c */
[----:B------:R-:W-:-:S02]  /*25a0*/  IADD3 R168, R171, 0x2040, RZ ;  /* 0x00002040aba87810 */ /* 0x000fc40007ffe0ff */
[----:B------:R-:W-:Y:S01]  /*25b0*/  @!P2 IMAD R9, R9, 0xe0, RZ ;  /* 0x000000e00909a824 */ /* 0x000fe200078e02ff */
[----:B------:R-:W-:Y:S01]  /*25c0*/  @P5 STS.128 [R179+0x8000], RZ ;  /* 0x008000ffb3005388 */ /* 0x000fe20000000c00 */
[----:B------:R-:W-:Y:S02]  /*25d0*/  @!P4 IMAD.IADD R11, R21, 0x1, R15 ;  /* 0x00000001150bc824 */ /* 0x000fe400078e020f */
[----:B------:R-:W-:Y:S01]  /*25e0*/  @!P3 IMAD.IADD R15, R19, 0x1, R14 ;  /* 0x00000001130fb824 */ /* 0x000fe200078e020e */
[----:B------:R-:W-:Y:S01]  /*25f0*/  @!P3 MOV R14, R18 ;  /* 0x00000012000eb202 */ /* 0x000fe20000000f00 */
[----:B------:R-:W-:Y:S01]  /*2600*/  IMAD.IADD R172, R2, 0x1, R3 ;  /* 0x0000000102ac7824 */ /* 0x000fe200078e0203 */
[----:B------:R-:W-:Y:S01]  /*2610*/  @!PT LDS RZ, [RZ] ;  /* 0x00000000fffff984 */ /* 0x000fe20000000800 */
[----:B------:R-:W-:Y:S01]  /*2620*/  @!PT LDS RZ, [RZ] ;  /* 0x00000000fffff984 */ /* 0x000fe20000000800 */
[----:B------:R-:W-:Y:S01]  /*2630*/  @!PT LDS RZ, [RZ] ;  /* 0x00000000fffff984 */ /* 0x000fe20000000800 */
[----:B------:R3:W-:Y:S01]  /*2640*/  @!P5 LDGSTS.E.BYPASS.LTC128B.128 [R179+0x8000], [R12.64] ;  /* 0x080000000cb3dfae */ /* 0x0007e2000b901d4c */
[----:B------:R-:W-:Y:S02]  /*2650*/  @!P2 IMAD.IADD R29, R23, 0x1, R9 ;  /* 0x00000001171da824 */ /* 0x000fe400078e0209 */
[----:B------:R-:W-:Y:S01]  /*2660*/  @!P2 IMAD.MOV.U32 R28, RZ, RZ, R22 ;  /* 0x000000ffff1ca224 */ /* 0x000fe200078e0016 */
[----:B------:R-:W-:Y:S01]  /*2670*/  @P4 STS.128 [R179+0x8800], RZ ;  /* 0x008800ffb3004388 */ /* 0x000fe20000000c00 */
[----:B------:R-:W-:-:S03]  /*2680*/  IMAD.SHL.U32 R172, R172, 0x2, RZ ;  /* 0x00000002acac7824 */ /* 0x000fc600078e00ff */
        /* <DEDUP_REMOVED lines=15> */
[----:B------:R-:W-:Y:S01]  /*2780*/  MOV R0, 0x10 ;  /* 0x0000001000007802 */ /* 0x000fe20000000f00 */
[----:B-1----:R-:W-:Y:S01]  /*2790*/  LDSM.16.M88.4 R16, [R172] ;  /* 0x00000000ac10783b */ /* 0x002fe20000000200 */
[----:B------:R-:W-:Y:S02]  /*27a0*/  LOP3.LUT P3, RZ, R8, 0x2, RZ, 0xc0, !PT ;  /* 0x0000000208ff7812 */ /* 0x000fe4000786c0ff */
[C---:B------:R-:W-:Y:S01]  /*27b0*/  SEL R3, R0.reuse, 0xfffffff0, !P1 ;  /* 0xfffffff000037807 */ /* 0x040fe20004800000 */
[----:B------:R-:W1:Y:S01]  /*27c0*/  LDSM.16.M88.4 R20, [R171+0x2000] ;  /* 0x00200000ab14783b */ /* 0x000e620000000200 */
[----:B------:R-:W-:Y:S02]  /*27d0*/  SEL R0, R0, 0xfffffff0, !P3 ;  /* 0xfffffff000007807 */ /* 0x000fe40005800000 */
[----:B------:R-:W-:Y:S01]  /*27e0*/  LOP3.LUT P1, RZ, R8, 0x4, RZ, 0xc0, !PT ;  /* 0x0000000408ff7812 */ /* 0x000fe2000782c0ff */
[----:B------:R-:W-:Y:S01]  /*27f0*/  IMAD R170, R3, 0x2, R172 ;  /* 0x0000000203aa7824 */ /* 0x000fe200078e02ac */
[----:B------:R-:W-:Y:S01]  /*2800*/  LEA R165, R0, R171, 0x1 ;  /* 0x000000ab00a57211 */ /* 0x000fe200078e08ff */
[----:B------:R-:W-:Y:S01]  /*2810*/  LDSM.16.M88.4 R40, [R171+0x2800] ;  /* 0x00280000ab28783b */ /* 0x000fe20000000200 */
[----:B------:R-:W-:-:S02]  /*2820*/  SEL R5, R5, 0xffffffe0, !P2 ;  /* 0xffffffe005057807 */ /* 0x000fc40005000000 */
[----:B------:R-:W-:Y:S01]  /*2830*/  IADD3 R8, R171, 0x2000, RZ ;  /* 0x00002000ab087810 */ /* 0x000fe20007ffe0ff */
[----:B------:R-:W-:Y:S01]  /*2840*/  LDSM.16.M88.4 R32, [R165+0x2800] ;  /* 0x00280000a520783b */ /* 0x000fe20000000200 */
[----:B------:R-:W-:Y:S01]  /*2850*/  ISETP.GT.AND P2, PT, R178, R175, PT ;  /* 0x000000afb200720c */ /* 0x000fe20003f44270 */
[----:B------:R-:W-:Y:S02]  /*2860*/  IMAD R169, R5, 0x2, R172 ;  /* 0x0000000205a97824 */ /* 0x000fe400078e02ac */
[----:B---3--:R-:W-:Y:S02]  /*2870*/  LDSM.16.M88.4 R12, [R170] ;  /* 0x00000000aa0c783b */ /* 0x008fe40000000200 */
[----:B------:R-:W-:Y:S02]  /*2880*/  @P1 IADD3 R168, R8, -0x40, RZ ;  /* 0xffffffc008a81810 */ /* 0x000fe40007ffe0ff */
[----:B----4-:R-:W-:Y:S01]  /*2890*/  LDSM.16.M88.4 R8, [R169] ;  /* 0x00000000a908783b */ /* 0x010fe20000000200 */
[----:B------:R-:W-:-:S02]  /*28a0*/  LEA R167, R3, R169, 0x1 ;  /* 0x000000a903a77211 */ /* 0x000fc400078e08ff */
[----:B------:R-:W-:Y:S01]  /*28b0*/  IMAD R100, R0, 0x2, R168 ;  /* 0x0000000200647824 */ /* 0x000fe200078e02a8 */
[----:B--2---:R-:W2:Y:S01]  /*28c0*/  LDSM.16.M88.4 R28, [R165+0x2000] ;  /* 0x00200000a51c783b */ /* 0x004ea20000000200 */
[----:B------:R-:W-:Y:S02]  /*28d0*/  IADD3 R161, R168, 0x800, RZ ;  /* 0x00000800a8a17810 */ /* 0x000fe40007ffe0ff */
[----:B------:R-:W-:Y:S01]  /*28e0*/  @!P2 LEA R184, P1, R124, c[0x0][0x168], 0x1 ;  /* 0x00005a007cb8aa11 */ /* 0x000fe200078208ff */
[----:B------:R-:W3:Y:S01]  /*28f0*/  LDSM.16.M88.4 R44, [R168] ;  /* 0x00000000a82c783b */ /* 0x000ee20000000200 */
[----:B------:R-:W-:Y:S02]  /*2900*/  IADD3 R160, R168, 0x1000, RZ ;  /* 0x00001000a8a07810 */ /* 0x000fe40007ffe0ff */
[----:B------:R-:W-:Y:S01]  /*2910*/  @!P2 LEA.HI.X R185, R124, c[0x0][0x16c], R125, 0x1, P1 ;  /* 0x00005b007cb9aa11 */ /* 0x000fe200008f0c7d */
[----:B------:R-:W4:Y:S01]  /*2920*/  LDSM.16.M88.4 R48, [R171+0x3000] ;  /* 0x00300000ab30783b */ /* 0x000f220000000200 */
[----:B------:R-:W-:-:S02]  /*2930*/  IADD3 R159, R168, 0x1800, RZ ;  /* 0x00001800a89f7810 */ /* 0x000fc40007ffe0ff */
[C---:B------:R-:W-:Y:S01]  /*2940*/  IADD3 R158, R168.reuse, 0x2000, RZ ;  /* 0x00002000a89e7810 */ /* 0x040fe20007ffe0ff */
[----:B------:R-:W-:Y:S01]  /*2950*/  LDSM.16.M88.4 R36, [R167] ;  /* 0x00000000a724783b */ /* 0x000fe20000000200 */
[C---:B------:R-:W-:Y:S02]  /*2960*/  IADD3 R157, R168.reuse, 0x2800, RZ ;  /* 0x00002800a89d7810 */ /* 0x040fe40007ffe0ff */
[C---:B------:R-:W-:Y:S01]  /*2970*/  IADD3 R156, R168.reuse, 0x3000, RZ ;  /* 0x00003000a89c7810 */ /* 0x040fe20007ffe0ff */
[----:B------:R-:W3:Y:S01]  /*2980*/  LDSM.16.M88.4 R64, [R100] ;  /* 0x000000006440783b */ /* 0x000ee20000000200 */
[----:B------:R-:W-:Y:S01]  /*2990*/  IADD3 R102, R168, 0x3800, RZ ;  /* 0x00003800a8667810 */ /* 0x000fe20007ffe0ff */
[C---:B-1----:R-:W-:Y:S02]  /*29a0*/  HMMA.16816.F32 R56, R16.reuse, R20, RZ ;  /* 0x000000141038723c */ /* 0x042fe400000018ff */
[----:B------:R-:W1:Y:S04]  /*29b0*/  LDSM.16.M88.4 R60, [R168+0x800] ;  /* 0x00080000a83c783b */ /* 0x000e680000000200 */
[----:B------:R-:W1:Y:S02]  /*29c0*/  LDSM.16.M88.4 R52, [R165+0x3000] ;  /* 0x00300000a534783b */ /* 0x000e640000000200 */
[----:B------:R-:W-:Y:S02]  /*29d0*/  HMMA.16816.F32 R20, R16, R22, RZ ;  /* 0x000000161014723c */ /* 0x000fe400000018ff */
[----:B------:R-:W1:Y:S04]  /*29e0*/  LDSM.16.M88.4 R68, [R100+0x800] ;  /* 0x000800006444783b */ /* 0x000e680000000200 */
[----:B------:R-:W-:Y:S04]  /*29f0*/  LDSM.16.M88.4 R72, [R100+0x2000] ;  /* 0x002000006448783b */ /* 0x000fe80000000200 */
[----:B------:R-:W0:Y:S06]  /*2a00*/  LDGDEPBAR ;  /* 0x00000000000079af */ /* 0x000e2c0000000000 */
[C---:B--2---:R-:W-:Y:S08]  /*2a10*/  HMMA.16816.F32 R56, R12.reuse, R28, R56 ;  /* 0x0000001c0c38723c */ /* 0x044ff00000001838 */
[----:B------:R-:W-:Y:S08]  /*2a20*/  HMMA.16816.F32 R20, R12, R30, R20 ;  /* 0x0000001e0c14723c */ /* 0x000ff00000001814 */
[C---:B------:R-:W-:Y:S08]  /*2a30*/  HMMA.16816.F32 R28, R16.reuse, R40, RZ ;  /* 0x00000028101c723c */ /* 0x040ff000000018ff */
[----:B------:R-:W-:Y:S08]  /*2a40*/  HMMA.16816.F32 R40, R16, R42, RZ ;  /* 0x0000002a1028723c */ /* 0x000ff000000018ff */
[----:B---3--:R-:W-:Y:S08]  /*2a50*/  HMMA.16816.F32 R56, R8, R44, R56 ;  /* 0x0000002c0838723c */ /* 0x008ff00000001838 */
[----:B------:R-:W-:Y:S08]  /*2a60*/  HMMA.16816.F32 R28, R12, R32, R28 ;  /* 0x000000200c1c723c */ /* 0x000ff0000000181c */
[----:B------:R-:W-:Y:S01]  /*2a70*/  HMMA.16816.F32 R20, R8, R46, R20 ;  /* 0x0000002e0814723c */ /* 0x000fe20000001814 */
[----:B------:R-:W-:Y:S07]  /*2a80*/  LDSM.16.M88.4 R44, [R171+0x3800] ;  /* 0x00380000ab2c783b */ /* 0x000fee0000000200 */
[----:B------:R-:W-:Y:S08]  /*2a90*/  HMMA.16816.F32 R40, R12, R34, R40 ;  /* 0x000000220c28723c */ /* 0x000ff00000001828 */
[----:B----4-:R-:W-:Y:S08]  /*2aa0*/  HMMA.16816.F32 R32, R16, R48, RZ ;  /* 0x000000301020723c */ /* 0x010ff000000018ff */
[----:B------:R-:W-:Y:S08]  /*2ab0*/  HMMA.16816.F32 R56, R36, R64, R56 ;  /* 0x000000402438723c */ /* 0x000ff00000001838 */
[----:B-1----:R-:W-:Y:S08]  /*2ac0*/  HMMA.16816.F32 R28, R8, R60, R28 ;  /* 0x0000003c081c723c */ /* 0x002ff0000000181c */
        /* <DEDUP_REMOVED lines=141> */
[----:B------:R-:W2:Y:S04]  /*33a0*/  MUFU.TANH R148, R148 ;  /* 0x0000009400947308 */ /* 0x000ea80000002400 */
        /* <DEDUP_REMOVED lines=10> */
[----:B------:R-:W-:Y:S01]  /*3450*/  LOP3.LUT R11, R76, 0xffffffe0, RZ, 0xc0, !PT ;  /* 0xffffffe04c0b7812 */ /* 0x000fe200078ec0ff */
[C---:B------:R-:W-:Y:S03]  /*3460*/  HMMA.16816.F32 R40, R36.reuse, R34, R40 ;  /* 0x000000222428723c */ /* 0x040fe60000001828 */
[----:B------:R-:W-:Y:S01]  /*3470*/  IADD3 R11, -R11, R4, RZ ;  /* 0x000000040b0b7210 */ /* 0x000fe20007ffe1ff */
[----:B------:R-:W1:Y:S03]  /*3480*/  MUFU.TANH R140, R140 ;  /* 0x0000008c008c7308 */ /* 0x000e660000002400 */
[----:B------:R-:W-:Y:S01]  /*3490*/  SHF.R.S32.HI R8, RZ, 0x1f, R11 ;  /* 0x0000001fff087819 */ /* 0x000fe2000001140b */
[C---:B------:R-:W-:Y:S03]  /*34a0*/  HMMA.16816.F32 R52, R36.reuse, R56, R52 ;  /* 0x000000382434723c */ /* 0x040fe60000001834 */
[----:B------:R-:W-:Y:S01]  /*34b0*/  LEA.HI R8, R8, R11, RZ, 0x2 ;  /* 0x0000000b08087211 */ /* 0x000fe200078f10ff */
[----:B------:R-:W-:Y:S01]  /*34c0*/  IMAD R11, R26, 0x10, R78 ;  /* 0x000000101a0b7824 */ /* 0x000fe200078e024e */
[----:B------:R-:W2:Y:S02]  /*34d0*/  MUFU.TANH R134, R134 ;  /* 0x0000008600867308 */ /* 0x000ea40000002400 */
[----:B------:R-:W-:Y:S01]  /*34e0*/  SHF.R.S32.HI R186, RZ, 0x2, R8 ;  /* 0x00000002ffba7819 */ /* 0x000fe20000011408 */
[----:B------:R-:W-:Y:S03]  /*34f0*/  HMMA.16816.F32 R48, R36, R58, R48 ;  /* 0x0000003a2430723c */ /* 0x000fe60000001830 */
[----:B------:R-:W-:-:S02]  /*3500*/  IADD3 R11, R11, 0x1, R186 ;  /* 0x000000010b0b7810 */ /* 0x000fc40007ffe0ba */
[----:B------:R-:W2:Y:S02]  /*3510*/  MUFU.TANH R32, R32 ;  /* 0x0000002000207308 */ /* 0x000ea40000002400 */
[----:B------:R-:W-:Y:S01]  /*3520*/  IADD3 R11, R6, R11, -R27 ;  /* 0x0000000b060b7210 */ /* 0x000fe20007ffe81b */
[C---:B-1----:R-:W-:Y:S01]  /*3530*/  HMMA.16816.F32 R68, R36.reuse, R28, R68 ;  /* 0x0000001c2444723c */ /* 0x042fe20000001844 */
[----:B------:R-:W-:Y:S02]  /*3540*/  FMUL.FTZ R40, R40, c[0x0][0x2ec] ;  /* 0x0000bb0028287a20 */ /* 0x000fe40000410000 */
[----:B------:R-:W-:Y:S01]  /*3550*/  FMUL.FTZ R20, R42, c[0x0][0x2ec] ;  /* 0x0000bb002a147a20 */ /* 0x000fe20000410000 */
[----:B------:R-:W-:Y:S01]  /*3560*/  IADD3 R127, R11, c[0x0][0x2e8], RZ ;  /* 0x0000ba000b7f7a10 */ /* 0x000fe20007ffe0ff */
[----:B------:R1:W1:Y:S01]  /*3570*/  MUFU.TANH R138, R40 ;  /* 0x00000028008a7308 */ /* 0x0002620000002400 */
[----:B------:R-:W-:Y:S02]  /*3580*/  FMUL.FTZ R41, R41, c[0x0][0x2ec] ;  /* 0x0000bb0029297a20 */ /* 0x000fe40000410000 */
[----:B------:R-:W-:Y:S01]  /*3590*/  HMMA.16816.F32 R16, R36, R30, R16 ;  /* 0x0000001e2410723c */ /* 0x000fe20000001810 */
[----:B------:R-:W-:Y:S01]  /*35a0*/  FMUL.FTZ R52, R52, c[0x0][0x2ec] ;  /* 0x0000bb0034347a20 */ /* 0x000fe20000410000 */
[----:B------:R-:W-:Y:S01]  /*35b0*/  IADD3 R11, R127, 0x8, RZ ;  /* 0x000000087f0b7810 */ /* 0x000fe20007ffe0ff */
[----:B------:R-:W-:Y:S01]  /*35c0*/  FMUL.FTZ R43, R43, c[0x0][0x2ec] ;  /* 0x0000bb002b2b7a20 */ /* 0x000fe20000410000 */
[-C--:B------:R-:W-:Y:S01]  /*35d0*/  IMNMX R127, R127, R6.reuse, PT ;  /* 0x000000067f7f7217 */ /* 0x080fe20003800200 */
[----:B------:R2:W2:Y:S01]  /*35e0*/  MUFU.TANH R110, R52 ;  /* 0x00000034006e7308 */ /* 0x0004a20000002400 */
[----:B------:R-:W-:Y:S01]  /*35f0*/  FMUL.FTZ R53, R53, c[0x0][0x2ec] ;  /* 0x0000bb0035357a20 */ /* 0x000fe20000410000 */
[----:B------:R-:W-:Y:S01]  /*3600*/  IMNMX R126, R11, R6, PT ;  /* 0x000000060b7e7217 */ /* 0x000fe20003800200 */
[----:B------:R-:W-:-:S02]  /*3610*/  FMUL.FTZ R60, R50, c[0x0][0x2ec] ;  /* 0x0000bb00323c7a20 */ /* 0x000fc40000410000 */
[----:B------:R-:W-:Y:S02]  /*3620*/  FMUL.FTZ R48, R48, c[0x0][0x2ec] ;  /* 0x0000bb0030307a20 */ /* 0x000fe40000410000 */
[----:B------:R-:W-:Y:S01]  /*3630*/  FMUL.FTZ R9, R49, c[0x0][0x2ec] ;  /* 0x0000bb0031097a20 */ /* 0x000fe20000410000 */
[----:B------:R3:W3:Y:S01]  /*3640*/  MUFU.TANH R136, R41 ;  /* 0x0000002900887308 */ /* 0x0006e20000002400 */
[----:B------:R-:W-:Y:S02]  /*3650*/  FMUL.FTZ R54, R54, c[0x0][0x2ec] ;  /* 0x0000bb0036367a20 */ /* 0x000fe40000410000 */
[----:B------:R-:W-:Y:S02]  /*3660*/  FMUL.FTZ R50, R69, c[0x0][0x2ec] ;  /* 0x0000bb0045327a20 */ /* 0x000fe40000410000 */
[----:B-1----:R-:W-:Y:S02]  /*3670*/  FMUL.FTZ R40, R70, c[0x0][0x2ec] ;  /* 0x0000bb0046287a20 */ /* 0x002fe40000410000 */
[----:B------:R-:W-:Y:S01]  /*3680*/  FMUL.FTZ R36, R71, c[0x0][0x2ec] ;  /* 0x0000bb0047247a20 */ /* 0x000fe20000410000 */
[----:B------:R1:W1:Y:S01]  /*3690*/  MUFU.TANH R10, R48 ;  /* 0x00000030000a7308 */ /* 0x0002620000002400 */
[----:B--2---:R-:W-:-:S02]  /*36a0*/  FMUL.FTZ R52, R68, c[0x0][0x2ec] ;  /* 0x0000bb0044347a20 */ /* 0x004fc40000410000 */
[----:B------:R-:W-:Y:S02]  /*36b0*/  FMUL.FTZ R55, R55, c[0x0][0x2ec] ;  /* 0x0000bb0037377a20 */ /* 0x000fe40000410000 */
[----:B------:R-:W-:Y:S02]  /*36c0*/  FMUL.FTZ R51, R51, c[0x0][0x2ec] ;  /* 0x0000bb0033337a20 */ /* 0x000fe40000410000 */
[----:B------:R-:W-:Y:S01]  /*36d0*/  FMUL.FTZ R16, R16, c[0x0][0x2ec] ;  /* 0x0000bb0010107a20 */ /* 0x000fe20000410000 */
[----:B------:R-:W2:Y:S01]  /*36e0*/  MUFU.TANH R20, R20 ;  /* 0x0000001400147308 */ /* 0x000ea20000002400 */
[----:B------:R-:W-:Y:S02]  /*36f0*/  FMUL.FTZ R17, R17, c[0x0][0x2ec] ;  /* 0x0000bb0011117a20 */ /* 0x000fe40000410000 */
[----:B------:R-:W-:Y:S02]  /*3700*/  FMUL.FTZ R18, R18, c[0x0][0x2ec] ;  /* 0x0000bb0012127a20 */ /* 0x000fe40000410000 */
[----:B------:R-:W-:-:S03]  /*3710*/  FMUL.FTZ R19, R19, c[0x0][0x2ec] ;  /* 0x0000bb0013137a20 */ /* 0x000fc60000410000 */
[----:B------:R1:W1:Y:S08]  /*3720*/  MUFU.TANH R120, R43 ;  /* 0x0000002b00787308 */ /* 0x0002700000002400 */
[----:B------:R1:W1:Y:S08]  /*3730*/  MUFU.TANH R108, R53 ;  /* 0x00000035006c7308 */ /* 0x0002700000002400 */
[----:B------:R1:W1:Y:S08]  /*3740*/  MUFU.TANH R66, R54 ;  /* 0x0000003600427308 */ /* 0x0002700000002400 */
[----:B------:R1:W1:Y:S08]  /*3750*/  MUFU.TANH R62, R55 ;  /* 0x00000037003e7308 */ /* 0x0002700000002400 */
[----:B------:R-:W1:Y:S08]  /*3760*/  MUFU.TANH R9, R9 ;  /* 0x0000000900097308 */ /* 0x000e700000002400 */
[----:B------:R-:W1:Y:S08]  /*3770*/  MUFU.TANH R60, R60 ;  /* 0x0000003c003c7308 */ /* 0x000e700000002400 */
[----:B------:R1:W1:Y:S08]  /*3780*/  MUFU.TANH R58, R51 ;  /* 0x00000033003a7308 */ /* 0x0002700000002400 */
        /* <DEDUP_REMOVED lines=44> */
[----:B------:R-:W-:-:S03]  /*3a50*/  MOV R15, R13 ;  /* 0x0000000d000f7202 */ /* 0x000fc60000000f00 */
[----:B------:R-:W-:Y:S02]  /*3a60*/  IMAD.MOV.U32 R13, RZ, RZ, R11 ;  /* 0x000000ffff0d7224 */ /* 0x000fe400078e000b */
[----:B------:R-:W-:-:S03]  /*3a70*/  @!P3 IMAD.MOV R15, RZ, RZ, -R15 ;  /* 0x000000ffff0fb224 */ /* 0x000fc600078e0a0f */
[----:B------:R-:W-:Y:S02]  /*3a80*/  @!P1 IADD3 R13, -R13, RZ, RZ ;  /* 0x000000ff0d0d9210 */ /* 0x000fe40007ffe1ff */
[C---:B------:R-:W-:Y:S02]  /*3a90*/  SEL R11, R2.reuse, R15, !P2 ;  /* 0x0000000f020b7207 */ /* 0x040fe40005000000 */
[----:B------:R-:W-:-:S03]  /*3aa0*/  SEL R2, R2, R13, !P2 ;  /* 0x0000000d02027207 */ /* 0x000fc60005000000 */
[----:B-1----:R-:W-:-:S04]  /*3ab0*/  IMAD.WIDE R16, R11, 0x4, R182 ;  /* 0x000000040b107825 */ /* 0x002fc800078e02b6 */
[----:B------:R-:W-:Y:S01]  /*3ac0*/  IMAD.WIDE R14, R2, 0x4, R182 ;  /* 0x00000004020e7825 */ /* 0x000fe200078e02b6 */
[----:B------:R-:W2:Y:S04]  /*3ad0*/  LDG.E R13, [R16.64] ;  /* 0x0000000c100d7981 */ /* 0x000ea8000c1e1900 */
[----:B------:R-:W2:Y:S01]  /*3ae0*/  LDG.E R6, [R14.64] ;  /* 0x0000000c0e067981 */ /* 0x000ea2000c1e1900 */
[----:B------:R-:W-:Y:S02]  /*3af0*/  IMAD.IADD R2, R11, 0x1, -R2 ;  /* 0x000000010b027824 */ /* 0x000fe400078e0a02 */
[----:B------:R-:W-:-:S04]  /*3b00*/  IMAD.MOV.U32 R11, RZ, RZ, c[0x0][0x2d0] ;  /* 0x0000b400ff0b7624 */ /* 0x000fc800078e00ff */
[----:B------:R-:W-:-:S05]  /*3b10*/  IMAD R11, R2, R11, -0x80 ;  /* 0xffffff80020b7424 */ /* 0x000fca00078e020b */
[----:B------:R-:W-:-:S05]  /*3b20*/  SHF.R.S32.HI R2, RZ, 0x1f, R11 ;  /* 0x0000001fff027819 */ /* 0x000fca000001140b */
[----:B------:R-:W-:-:S04]  /*3b30*/  IMAD R2, R2, c[0x0][0x198], RZ ;  /* 0x0000660002027a24 */ /* 0x000fc800078e02ff */
[----:B------:R-:W-:Y:S01]  /*3b40*/  IMAD R2, R11, c[0x0][0x19c], R2 ;  /* 0x000067000b027a24 */ /* 0x000fe200078e0202 */
[----:B--2---:R-:W-:Y:S01]  /*3b50*/  IADD3 R6, -R13, R6, RZ ;  /* 0x000000060d067210 */ /* 0x004fe20007ffe1ff */
        /* <DEDUP_REMOVED lines=8> */
.L_x_7022:
[----:B------:R-:W-:-:S04]  /*3be0*/  LEA R12, -R101, RZ, 0x7 ;  /* 0x000000ff650c7211 */ /* 0x000fc800078e39ff */
[----:B------:R-:W-:Y:S02]  /*3bf0*/  SHF.R.S32.HI R4, RZ, 0x1f, R12 ;  /* 0x0000001fff047819 */ /* 0x000fe4000001140c */
.L_x_7023:
        /* <DEDUP_REMOVED lines=33> */
.L_x_7021:
[----:B--234-:R-:W-:Y:S02]  /*3e10*/  IMAD.IADD R7, R7, 0x1, R128 ;  /* 0x0000000107077824 */ /* 0x01cfe400078e0280 */
        /* <DEDUP_REMOVED lines=11> */
[C---:B------:R-:W-:Y:S02]  /*3ed0*/  IADD3 R4, R7.reuse, 0x10, RZ ;  /* 0x0000001007047810 */ /* 0x040fe40007ffe0ff */
[C---:B------:R-:W-:Y:S02]  /*3ee0*/  ISETP.GE.AND P3, PT, R2.reuse, R127, PT ;  /* 0x0000007f0200720c */ /* 0x040fe40003f66270 */
[----:B------:R-:W-:Y:S02]  /*3ef0*/  ISETP.GE.AND P2, PT, R2, R126, PT ;  /* 0x0000007e0200720c */ /* 0x000fe40003f46270 */
[----:B------:R-:W-:Y:S02]  /*3f00*/  IADD3 R2, R7, 0x11, RZ ;  /* 0x0000001107027810 */ /* 0x000fe40007ffe0ff */
[----:B-1----:R-:W-:-:S02]  /*3f10*/  FSEL R14, R77, -INF , !P6 ;  /* 0xff8000004d0e7808 */ /* 0x002fc40007000000 */
        /* <DEDUP_REMOVED lines=42> */
[----:B------:R-:W-:Y:S01]  /*41c0*/  FSEL R112, R96, -INF , !P2 ;  /* 0xff80000060707808 */ /* 0x000fe20005000000 */
[----:B------:R-:W-:Y:S01]  /*41d0*/  LDSM.16.MT88.4 R92, [R166+0x6000] ;  /* 0x00600000a65c783b */ /* 0x000fe20000004200 */
[CC--:B------:R-:W-:Y:S02]  /*41e0*/  ISETP.GE.AND P3, PT, R11.reuse, R127.reuse, PT ;  /* 0x0000007f0b00720c */ /* 0x0c0fe40003f66270 */
        /* <DEDUP_REMOVED lines=49> */
[----:B------:R-:W-:Y:S02]  /*4500*/  ISETP.GE.AND P6, PT, R2, R126, PT ;  /* 0x0000007e0200720c */ /* 0x000fe40003fc6270 */
[----:B------:R-:W-:Y:S02]  /*4510*/  FMNMX.FTZ R19, R202, R19, !PT ;  /* 0x00000013ca137209 */ /* 0x000fe40007810000 */
[----:B------:R-:W-:-:S02]  /*4520*/  IADD3 R13, R7, 0x48, RZ ;  /* 0x00000048070d7810 */ /* 0x000fc40007ffe0ff */
        /* <DEDUP_REMOVED lines=9> */
[----:B------:R-:W-:Y:S02]  /*45c0*/  FMNMX.FTZ R21, R146, R21, !PT ;  /* 0x0000001592157209 */ /* 0x000fe40007810000 */
[----:B------:R-:W-:Y:S02]  /*45d0*/  FMNMX.FTZ R19, R116, R19, !PT ;  /* 0x0000001374137209 */ /* 0x000fe40007810000 */
[----:B------:R-:W-:-:S02]  /*45e0*/  FSEL R192, R192, -INF , !P2 ;  /* 0xff800000c0c07808 */ /* 0x000fc40005000000 */
[----:B------:R-:W-:Y:S02]  /*45f0*/  FSEL R148, R148, -INF , !P6 ;  /* 0xff80000094947808 */ /* 0x000fe40007000000 */
[----:B------:R-:W-:Y:S02]  /*4600*/  FSEL R144, R144, -INF , !P3 ;  /* 0xff80000090907808 */ /* 0x000fe40005800000 */
[-C--:B------:R-:W-:Y:S02]  /*4610*/  ISETP.GE.AND P2, PT, R13, R126.reuse, PT ;  /* 0x0000007e0d00720c */ /* 0x080fe40003f46270 */
[C---:B------:R-:W-:Y:S02]  /*4620*/  ISETP.GE.AND P6, PT, R2.reuse, R127, PT ;  /* 0x0000007f0200720c */ /* 0x040fe40003fc6270 */
[----:B------:R-:W-:Y:S02]  /*4630*/  ISETP.GE.AND P3, PT, R2, R126, PT ;  /* 0x0000007e0200720c */ /* 0x000fe40003f66270 */
[----:B------:R-:W-:-:S02]  /*4640*/  IADD3 R2, R7, 0x51, RZ ;  /* 0x0000005107027810 */ /* 0x000fc40007ffe0ff */
[----:B------:R-:W-:Y:S02]  /*4650*/  FMNMX.FTZ R21, R190, R21, !PT ;  /* 0x00000015be157209 */ /* 0x000fe40007810000 */
[----:B------:R-:W-:Y:S02]  /*4660*/  FMNMX.FTZ R19, R200, R19, !PT ;  /* 0x00000013c8137209 */ /* 0x000fe40007810000 */
[----:B------:R-:W-:Y:S02]  /*4670*/  FSEL R152, R152, -INF , !P2 ;  /* 0xff80000098987808 */ /* 0x000fe40005000000 */
[C---:B------:R-:W-:Y:S02]  /*4680*/  ISETP.GE.AND P5, PT, R2.reuse, R127, PT ;  /* 0x0000007f0200720c */ /* 0x040fe40003fa6270 */
[----:B------:R-:W-:Y:S02]  /*4690*/  ISETP.GE.AND P2, PT, R2, R126, PT ;  /* 0x0000007e0200720c */ /* 0x000fe40003f46270 */
[----:B------:R-:W-:-:S02]  /*46a0*/  FSEL R188, R188, -INF , !P4 ;  /* 0xff800000bcbc7808 */ /* 0x000fc40006000000 */
[----:B------:R-:W-:Y:S02]  /*46b0*/  FMNMX.FTZ R21, R144, R21, !PT ;  /* 0x0000001590157209 */ /* 0x000fe40007810000 */
[----:B------:R-:W-:Y:S02]  /*46c0*/  IADD3 R2, R7, 0x58, RZ ;  /* 0x0000005807027810 */ /* 0x000fe40007ffe0ff */
[----:B------:R-:W-:Y:S02]  /*46d0*/  FMNMX.FTZ R19, R194, R19, !PT ;  /* 0x00000013c2137209 */ /* 0x000fe40007810000 */
[----:B------:R-:W-:Y:S02]  /*46e0*/  FSEL R150, R150, -INF , !P1 ;  /* 0xff80000096967808 */ /* 0x000fe40004800000 */
[----:B------:R-:W-:Y:S02]  /*46f0*/  FSEL R142, R142, -INF , !P6 ;  /* 0xff8000008e8e7808 */ /* 0x000fe40007000000 */
[----:B------:R-:W-:-:S02]  /*4700*/  FMNMX.FTZ R21, R188, R21, !PT ;  /* 0x00000015bc157209 */ /* 0x000fc40007810000 */
[C---:B------:R-:W-:Y:S02]  /*4710*/  ISETP.GE.AND P4, PT, R2.reuse, R127, PT ;  /* 0x0000007f0200720c */ /* 0x040fe40003f86270 */
[----:B------:R-:W-:Y:S02]  /*4720*/  ISETP.GE.AND P1, PT, R2, R126, PT ;  /* 0x0000007e0200720c */ /* 0x000fe40003f26270 */
[----:B------:R-:W-:Y:S02]  /*4730*/  FMNMX.FTZ R19, R130, R19, !PT ;  /* 0x0000001382137209 */ /* 0x000fe40007810000 */
[----:B------:R-:W-:Y:S02]  /*4740*/  IADD3 R2, R7, 0x59, RZ ;  /* 0x0000005907027810 */ /* 0x000fe40007ffe0ff */
[----:B------:R-:W-:Y:S02]  /*4750*/  FSEL R140, R140, -INF , !P5 ;  /* 0xff8000008c8c7808 */ /* 0x000fe40006800000 */
[----:B------:R-:W-:-:S02]  /*4760*/  FMNMX.FTZ R21, R142, R21, !PT ;  /* 0x000000158e157209 */ /* 0x000fc40007810000 */
[----:B------:R-:W-:Y:S02]  /*4770*/  FSEL R134, R134, -INF , !P3 ;  /* 0xff80000086867808 */ /* 0x000fe40005800000 */
        /* <DEDUP_REMOVED lines=11> */
[----:B------:R-:W-:Y:S02]  /*4830*/  FSEL R136, R136, -INF , !P6 ;  /* 0xff80000088887808 */ /* 0x000fe40007000000 */
[----:B------:R-:W-:Y:S02]  /*4840*/  FMNMX.FTZ R23, R138, R21, !PT ;  /* 0x000000158a177209 */ /* 0x000fe40007810000 */
[----:B------:R-:W-:Y:S02]  /*4850*/  FMNMX.FTZ R21, R154, R19, !PT ;  /* 0x000000139a157209 */ /* 0x000fe40007810000 */
[----:B------:R-:W-:Y:S02]  /*4860*/  ISETP.GE.AND P4, PT, R2, R127, PT ;  /* 0x0000007f0200720c */ /* 0x000fe40003f86270 */
[C---:B------:R-:W-:Y:S02]  /*4870*/  IADD3 R17, R7.reuse, 0x68, RZ ;  /* 0x0000006807117810 */ /* 0x040fe40007ffe0ff */
[----:B------:R-:W-:-:S02]  /*4880*/  IADD3 R15, R7, 0x69, RZ ;  /* 0x00000069070f7810 */ /* 0x000fc40007ffe0ff */
[----:B------:R-:W-:Y:S02]  /*4890*/  FSEL R110, R110, -INF , !P5 ;  /* 0xff8000006e6e7808 */ /* 0x000fe40006800000 */
[----:B------:R-:W-:Y:S02]  /*48a0*/  FMNMX.FTZ R19, R136, R23, !PT ;  /* 0x0000001788137209 */ /* 0x000fe40007810000 */
[----:B------:R-:W-:Y:S02]  /*48b0*/  FMNMX.FTZ R21, R148, R21, !PT ;  /* 0x0000001594157209 */ /* 0x000fe40007810000 */
[-C--:B------:R-:W-:Y:S02]  /*48c0*/  ISETP.GE.AND P6, PT, R17, R127.reuse, PT ;  /* 0x0000007f1100720c */ /* 0x080fe40003fc6270 */
[----:B------:R-:W-:Y:S02]  /*48d0*/  ISETP.GE.AND P5, PT, R15, R127, PT ;  /* 0x0000007f0f00720c */ /* 0x000fe40003fa6270 */
[----:B------:R-:W-:-:S02]  /*48e0*/  FSEL R108, R108, -INF , !P4 ;  /* 0xff8000006c6c7808 */ /* 0x000fc40006000000 */
[----:B------:R-:W-:Y:S02]  /*48f0*/  FMNMX.FTZ R19, R110, R19, !PT ;  /* 0x000000136e137209 */ /* 0x000fe40007810000 */
[----:B------:R-:W-:Y:S02]  /*4900*/  FMNMX.FTZ R21, R152, R21, !PT ;  /* 0x0000001598157209 */ /* 0x000fe40007810000 */
[----:B------:R-:W-:Y:S02]  /*4910*/  IADD3 R13, R7, 0x70, RZ ;  /* 0x00000070070d7810 */ /* 0x000fe40007ffe0ff */
[----:B------:R-:W-:Y:S02]  /*4920*/  FSEL R106, R10, -INF , !P6 ;  /* 0xff8000000a6a7808 */ /* 0x000fe40007000000 */
        /* <DEDUP_REMOVED lines=50> */
[----:B------:R-:W-:-:S02]  /*4c50*/  FMNMX.FTZ R11, R26, R11, !PT ;  /* 0x0000000b1a0b7209 */ /* 0x000fc40007810000 */
[----:B------:R-:W-:Y:S01]  /*4c60*/  ISETP.GT.AND P4, PT, R178, R175, PT ;  /* 0x000000afb200720c */ /* 0x000fe20003f84270 */
        /* <DEDUP_REMOVED lines=13> */
[--C-:B------:R-:W-:Y:S02]  /*4d40*/  FFMA.FTZ R29, R6, c[0x0][0x23c], -R39.reuse ;  /* 0x00008f00061d7a23 */ /* 0x100fe40000010827 */
[----:B------:R-:W-:-:S02]  /*4d50*/  FFMA.FTZ R32, R4, c[0x0][0x23c], -R39 ;  /* 0x00008f0004207a23 */ /* 0x000fc40000010827 */
[--C-:B------:R-:W-:Y:S02]  /*4d60*/  FFMA.FTZ R34, R18, c[0x0][0x23c], -R39.reuse ;  /* 0x00008f0012227a23 */ /* 0x100fe40000010827 */
[--C-:B------:R-:W-:Y:S01]  /*4d70*/  FFMA.FTZ R27, R90, c[0x0][0x23c], -R39.reuse ;  /* 0x00008f005a1b7a23 */ /* 0x100fe20000010827 */
[----:B------:R-:W2:Y:S01]  /*4d80*/  MUFU.EX2 R37, R37 ;  /* 0x0000002500257308 */ /* 0x000ea20000000800 */
        /* <DEDUP_REMOVED lines=12> */
[----:B------:R-:W-:Y:S01]  /*4e50*/  FFMA.FTZ R53, R198, c[0x0][0x23c], -R39 ;  /* 0x00008f00c6357a23 */ /* 0x000fe20000010827 */
[----:B--2---:R-:W-:Y:S02]  /*4e60*/  F2FP.PACK_AB R68, R37, R44 ;  /* 0x0000002c2544723e */ /* 0x004fe400000000ff */
[----:B------:R-:W1:Y:S01]  /*4e70*/  MUFU.EX2 R35, R35 ;  /* 0x0000002300237308 */ /* 0x000e620000000800 */
[--C-:B------:R-:W-:Y:S02]  /*4e80*/  FFMA.FTZ R33, R84, c[0x0][0x23c], -R25.reuse ;  /* 0x00008f0054217a23 */ /* 0x100fe40000010819 */
[----:B------:R-:W2:Y:S01]  /*4e90*/  LDSM.16.MT88.4 R84, [R164+0x6000] ;  /* 0x00600000a454783b */ /* 0x000ea20000004200 */
[--C-:B------:R-:W-:Y:S02]  /*4ea0*/  FFMA.FTZ R56, R79, c[0x0][0x23c], -R25.reuse ;  /* 0x00008f004f387a23 */ /* 0x100fe40000010819 */
[--C-:B------:R-:W-:Y:S01]  /*4eb0*/  FFMA.FTZ R41, R80, c[0x0][0x23c], -R25.reuse ;  /* 0x00008f0050297a23 */ /* 0x100fe20000010819 */
[----:B------:R-:W3:Y:S01]  /*4ec0*/  LDSM.16.MT88.4 R76, [R163+0x6000] ;  /* 0x00600000a34c783b */ /* 0x000ee20000004200 */
[--C-:B------:R-:W-:Y:S01]  /*4ed0*/  FFMA.FTZ R54, R12, c[0x0][0x23c], -R25.reuse ;  /* 0x00008f000c367a23 */ /* 0x100fe20000010819 */
[----:B------:R-:W-:Y:S01]  /*4ee0*/  MUFU.EX2 R33, R33 ;  /* 0x0000002100217308 */ /* 0x000fe20000000800 */
[--C-:B------:R-:W-:Y:S01]  /*4ef0*/  FFMA.FTZ R38, R8, c[0x0][0x23c], -R25.reuse ;  /* 0x00008f0008267a23 */ /* 0x100fe20000010819 */
[----:B------:R-:W4:Y:S01]  /*4f00*/  LDSM.16.MT88.4 R12, [R164+0x6800] ;  /* 0x00680000a40c783b */ /* 0x000f220000004200 */
[----:B------:R-:W-:-:S02]  /*4f10*/  FFMA.FTZ R31, R88, c[0x0][0x23c], -R25 ;  /* 0x00008f00581f7a23 */ /* 0x000fc40000010819 */
[--C-:B------:R-:W-:Y:S01]  /*4f20*/  FFMA.FTZ R30, R30, c[0x0][0x23c], -R25.reuse ;  /* 0x00008f001e1e7a23 */ /* 0x100fe20000010819 */
[----:B------:R-:W5:Y:S01]  /*4f30*/  LDSM.16.MT88.4 R8, [R163+0x6800] ;  /* 0x00680000a308783b */ /* 0x000f620000004200 */
[----:B-1----:R-:W-:Y:S01]  /*4f40*/  F2FP.PACK_AB R70, R35, R42 ;  /* 0x0000002a2346723e */ /* 0x002fe200000000ff */
[----:B------:R-:W-:Y:S01]  /*4f50*/  MUFU.EX2 R56, R56 ;  /* 0x0000003800387308 */ /* 0x000fe20000000800 */
[--C-:B------:R-:W-:Y:S02]  /*4f60*/  FFMA.FTZ R3, R72, c[0x0][0x23c], -R25.reuse ;  /* 0x00008f0048037a23 */ /* 0x100fe40000010819 */
[--C-:B------:R-:W-:Y:S02]  /*4f70*/  FFMA.FTZ R45, R202, c[0x0][0x23c], -R25.reuse ;  /* 0x00008f00ca2d7a23 */ /* 0x100fe40000010819 */
[--C-:B------:R-:W-:Y:S02]  /*4f80*/  FFMA.FTZ R112, R112, c[0x0][0x23c], -R25.reuse ;  /* 0x00008f0070707a23 */ /* 0x100fe40000010819 */
[--C-:B------:R-:W-:Y:S01]  /*4f90*/  FFMA.FTZ R116, R116, c[0x0][0x23c], -R25.reuse ;  /* 0x00008f0074747a23 */ /* 0x100fe20000010819 */
[----:B------:R-:W1:Y:S01]  /*4fa0*/  MUFU.EX2 R41, R41 ;  /* 0x0000002900297308 */ /* 0x000e620000000800 */
[----:B------:R-:W-:-:S02]  /*4fb0*/  FFMA.FTZ R49, R200, c[0x0][0x23c], -R25 ;  /* 0x00008f00c8317a23 */ /* 0x000fc40000010819 */
[--C-:B------:R-:W-:Y:S02]  /*4fc0*/  FFMA.FTZ R118, R118, c[0x0][0x23c], -R39.reuse ;  /* 0x00008f0076767a23 */ /* 0x100fe40000010827 */
[----:B------:R-:W-:Y:S02]  /*4fd0*/  FFMA.FTZ R51, R196, c[0x0][0x23c], -R39 ;  /* 0x00008f00c4337a23 */ /* 0x000fe40000010827 */
[--C-:B------:R-:W-:Y:S01]  /*4fe0*/  FFMA.FTZ R55, R194, c[0x0][0x23c], -R25.reuse ;  /* 0x00008f00c2377a23 */ /* 0x100fe20000010819 */
[----:B------:R-:W2:Y:S01]  /*4ff0*/  MUFU.EX2 R54, R54 ;  /* 0x0000003600367308 */ /* 0x000ea20000000800 */
[--C-:B------:R-:W-:Y:S02]  /*5000*/  FFMA.FTZ R130, R130, c[0x0][0x23c], -R25.reuse ;  /* 0x00008f0082827a23 */ /* 0x100fe40000010819 */
[--C-:B------:R-:W-:Y:S02]  /*5010*/  FFMA.FTZ R132, R132, c[0x0][0x23c], -R25.reuse ;  /* 0x00008f0084847a23 */ /* 0x100fe40000010819 */
[----:B------:R-:W-:-:S02]  /*5020*/  FFMA.FTZ R57, R192, c[0x0][0x23c], -R25 ;  /* 0x00008f00c0397a23 */ /* 0x000fc40000010819 */
[--C-:B------:R-:W-:Y:S01]  /*5030*/  FFMA.FTZ R146, R146, c[0x0][0x23c], -R39.reuse ;  /* 0x00008f0092927a23 */ /* 0x100fe20000010827 */
[----:B-1----:R-:W-:Y:S01]  /*5040*/  F2FP.PACK_AB R69, R41, R56 ;  /* 0x000000382945723e */ /* 0x002fe200000000ff */
[----:B------:R-:W-:Y:S01]  /*5050*/  MUFU.EX2 R34, R34 ;  /* 0x0000002200227308 */ /* 0x000fe20000000800 */
[--C-:B------:R-:W-:Y:S02]  /*5060*/  FFMA.FTZ R61, R190, c[0x0][0x23c], -R39.reuse ;  /* 0x00008f00be3d7a23 */ /* 0x100fe40000010827 */
[--C-:B------:R-:W-:Y:S02]  /*5070*/  FFMA.FTZ R144, R144, c[0x0][0x23c], -R39.reuse ;  /* 0x00008f0090907a23 */ /* 0x100fe40000010827 */
[----:B------:R-:W-:Y:S01]  /*5080*/  FFMA.FTZ R59, R188, c[0x0][0x23c], -R39 ;  /* 0x00008f00bc3b7a23 */ /* 0x000fe20000010827 */
[----:B--2---:R-:W-:Y:S02]  /*5090*/  F2FP.PACK_AB R71, R33, R54 ;  /* 0x000000362147723e */ /* 0x004fe400000000ff */
        /* <DEDUP_REMOVED lines=23> */
[----:B---3--:R-:W-:Y:S01]  /*5210*/  HMMA.16816.F32 R80, R68, R76, RZ ;  /* 0x0000004c4450723c */ /* 0x008fe200000018ff */
        /* <DEDUP_REMOVED lines=8> */
[----:B------:R-:W-:Y:S02]  /*52a0*/  FFMA.FTZ R189, R26, c[0x0][0x23c], -R25 ;  /* 0x00008f001abd7a23 */ /* 0x000fe40000010819 */
[--C-:B------:R-:W-:Y:S02]  /*52b0*/  FFMA.FTZ R52, R52, c[0x0][0x23c], -R39.reuse ;  /* 0x00008f0034347a23 */ /* 0x100fe40000010827 */
[----:B------:R-:W-:Y:S01]  /*52c0*/  FFMA.FTZ R48, R48, c[0x0][0x23c], -R39 ;  /* 0x00008f0030307a23 */ /* 0x000fe20000010827 */
[C---:B------:R-:W-:Y:S01]  /*52d0*/  HMMA.16816.F32 R76, R68.reuse, R78, RZ ;  /* 0x0000004e444c723c */ /* 0x040fe200000018ff */
[----:B------:R-:W-:Y:S01]  /*52e0*/  FFMA.FTZ R40, R40, c[0x0][0x23c], -R25 ;  /* 0x00008f0028287a23 */ /* 0x000fe20000010819 */
[----:B------:R-:W3:Y:S06]  /*52f0*/  MUFU.EX2 R3, R3 ;  /* 0x0000000300037308 */ /* 0x000eec0000000800 */
        /* <DEDUP_REMOVED lines=9> */
[C---:B----4-:R-:W-:Y:S02]  /*5390*/  HMMA.16816.F32 R88, R4.reuse, R12, R88 ;  /* 0x0000000c0458723c */ /* 0x050fe40000001858 */
[----:B------:R-:W2:Y:S06]  /*53a0*/  MUFU.EX2 R43, R43 ;  /* 0x0000002b002b7308 */ /* 0x000eac0000000800 */
[C---:B------:R-:W-:Y:S01]  /*53b0*/  HMMA.16816.F32 R84, R4.reuse, R14, R84 ;  /* 0x0000000e0454723c */ /* 0x040fe20000001854 */
[----:B------:R-:W3:Y:S01]  /*53c0*/  LDSM.16.MT88.4 R12, [R162+0x6800] ;  /* 0x00680000a20c783b */ /* 0x000ee20000004200 */
[----:B------:R-:W-:Y:S06]  /*53d0*/  MUFU.EX2 R45, R45 ;  /* 0x0000002d002d7308 */ /* 0x000fec0000000800 */
[C---:B------:R-:W-:Y:S02]  /*53e0*/  HMMA.16816.F32 R96, R4.reuse, R16, R96 ;  /* 0x000000100460723c */ /* 0x040fe40000001860 */
[----:B------:R-:W4:Y:S06]  /*53f0*/  MUFU.EX2 R112, R112 ;  /* 0x0000007000707308 */ /* 0x000f2c0000000800 */
[C---:B------:R-:W-:Y:S01]  /*5400*/  HMMA.16816.F32 R92, R4.reuse, R18, R92 ;  /* 0x00000012045c723c */ /* 0x040fe2000000185c */
[----:B------:R-:W2:Y:S01]  /*5410*/  LDSM.16.MT88.4 R16, [R166+0x7000] ;  /* 0x00700000a610783b */ /* 0x000ea20000004200 */
[----:B------:R-:W-:Y:S06]  /*5420*/  MUFU.EX2 R116, R116 ;  /* 0x0000007400747308 */ /* 0x000fec0000000800 */
[C---:B-----5:R-:W-:Y:S02]  /*5430*/  HMMA.16816.F32 R80, R4.reuse, R8, R80 ;  /* 0x000000080450723c */ /* 0x060fe40000001850 */
[----:B------:R-:W5:Y:S06]  /*5440*/  MUFU.EX2 R49, R49 ;  /* 0x0000003100317308 */ /* 0x000f6c0000000800 */
        /* <DEDUP_REMOVED lines=12> */
[----:B-----5:R-:W-:-:S05]  /*5510*/  F2FP.PACK_AB R7, R49, R116 ;  /* 0x000000743107723e */ /* 0x020fca00000000ff */
        /* <DEDUP_REMOVED lines=61> */
[----:B------:R-:W-:Y:S07]  /*58f0*/  LDSM.16.MT88.4 R8, [R162+0x8800] ;  /* 0x00880000a208783b */ /* 0x000fee0000004200 */
        /* <DEDUP_REMOVED lines=25> */
[C---:B------:R-:W-:Y:S01]  /*5a90*/  HMMA.16816.F32 R84, R4.reuse, R18, R84 ;  /* 0x000000120454723c */ /* 0x040fe20000001854 */
[----:B------:R-:W4:Y:S04]  /*5aa0*/  LDSM.16.MT88.4 R16, [R163+0x9000] ;  /* 0x00900000a310783b */ /* 0x000f280000004200 */
[----:B------:R-:W-:Y:S03]  /*5ab0*/  MUFU.EX2 R21, R21 ;  /* 0x0000001500157308 */ /* 0x000fe60000000800 */
[C---:B-1----:R-:W-:Y:S05]  /*5ac0*/  HMMA.16816.F32 R80, R4.reuse, R12, R80 ;  /* 0x0000000c0450723c */ /* 0x042fea0000001850 */
[----:B------:R-:W1:Y:S03]  /*5ad0*/  MUFU.EX2 R22, R22 ;  /* 0x0000001600167308 */ /* 0x000e660000000800 */
        /* <DEDUP_REMOVED lines=8> */
[----:B------:R-:W-:Y:S01]  /*5b60*/  MUFU.EX2 R42, R52 ;  /* 0x00000034002a7308 */ /* 0x000fe20000000800 */
[----:B-1----:R-:W-:-:S07]  /*5b70*/  F2FP.PACK_AB R6, R22, R21 ;  /* 0x000000151606723e */ /* 0x002fce00000000ff */
[C---:B--2---:R-:W-:Y:S01]  /*5b80*/  HMMA.16816.F32 R88, R4.reuse, R8, R88 ;  /* 0x000000080458723c */ /* 0x044fe20000001858 */
[----:B------:R-:W1:Y:S06]  /*5b90*/  MUFU.EX2 R37, R37 ;  /* 0x0000002500257308 */ /* 0x000e6c0000000800 */
[----:B------:R-:W-:Y:S01]  /*5ba0*/  FADD.FTZ R9, R35, R44 ;  /* 0x0000002c23097221 */ /* 0x000fe20000010000 */
[C---:B------:R-:W-:Y:S01]  /*5bb0*/  HMMA.16816.F32 R84, R4.reuse, R10, R84 ;  /* 0x0000000a0454723c */ /* 0x040fe20000001854 */
[----:B------:R-:W2:Y:S06]  /*5bc0*/  MUFU.EX2 R39, R48 ;  /* 0x0000003000277308 */ /* 0x000eac0000000800 */
[----:B------:R-:W-:Y:S01]  /*5bd0*/  FADD.FTZ R11, R33, R54 ;  /* 0x00000036210b7221 */ /* 0x000fe20000010000 */
[----:B----4-:R-:W-:Y:S01]  /*5be0*/  HMMA.16816.F32 R80, R4, R16, R80 ;  /* 0x000000100450723c */ /* 0x010fe20000001850 */
[----:B------:R-:W-:Y:S01]  /*5bf0*/  FFMA.FTZ R33, R36, c[0x0][0x23c], -R25 ;  /* 0x00008f0024217a23 */ /* 0x000fe20000010819 */
[----:B------:R-:W-:Y:S01]  /*5c00*/  MUFU.EX2 R35, R40 ;  /* 0x0000002800237308 */ /* 0x000fe20000000800 */
[----:B------:R-:W-:-:S02]  /*5c10*/  FADD.FTZ R36, R34, R9 ;  /* 0x0000000922247221 */ /* 0x000fc40000010000 */
[----:B------:R-:W-:Y:S02]  /*5c20*/  FADD.FTZ R38, R38, R11 ;  /* 0x0000000b26267221 */ /* 0x000fe40000010000 */
[----:B------:R-:W-:Y:S01]  /*5c30*/  FADD.FTZ R29, R29, R36 ;  /* 0x000000241d1d7221 */ /* 0x000fe20000010000 */
[C---:B-----5:R-:W-:Y:S01]  /*5c40*/  HMMA.16816.F32 R96, R4.reuse, R12, R96 ;  /* 0x0000000c0460723c */ /* 0x060fe20000001860 */
[----:B------:R-:W-:Y:S01]  /*5c50*/  FADD.FTZ R31, R31, R38 ;  /* 0x000000261f1f7221 */ /* 0x000fe20000010000 */
[----:B------:R-:W-:Y:S01]  /*5c60*/  LDSM.16.MT88.4 R8, [R166+0x9800] ;  /* 0x00980000a608783b */ /* 0x000fe20000004200 */
[----:B------:R-:W-:Y:S01]  /*5c70*/  FADD.FTZ R32, R32, R29 ;  /* 0x0000001d20207221 */ /* 0x000fe20000010000 */
[----:B------:R-:W3:Y:S01]  /*5c80*/  MUFU.EX2 R34, R33 ;  /* 0x0000002100227308 */ /* 0x000ee20000000800 */
[----:B------:R-:W-:Y:S02]  /*5c90*/  FADD.FTZ R30, R30, R31 ;  /* 0x0000001f1e1e7221 */ /* 0x000fe40000010000 */
[----:B------:R-:W-:Y:S01]  /*5ca0*/  FADD.FTZ R27, R27, R32 ;  /* 0x000000201b1b7221 */ /* 0x000fe20000010000 */
[----:B------:R-:W-:Y:S01]  /*5cb0*/  HMMA.16816.F32 R92, R4, R14, R92 ;  /* 0x0000000e045c723c */ /* 0x000fe2000000185c */
[----:B------:R-:W-:Y:S01]  /*5cc0*/  FADD.FTZ R30, R3, R30 ;  /* 0x0000001e031e7221 */ /* 0x000fe20000010000 */
[----:B------:R-:W4:Y:S01]  /*5cd0*/  LDSM.16.MT88.4 R12, [R162+0x9000] ;  /* 0x00900000a20c783b */ /* 0x000f220000004200 */
[----:B------:R-:W-:-:S02]  /*5ce0*/  FADD.FTZ R114, R114, R27 ;  /* 0x0000001b72727221 */ /* 0x000fc40000010000 */
[----:B------:R-:W-:Y:S02]  /*5cf0*/  FADD.FTZ R3, R45, R30 ;  /* 0x0000001e2d037221 */ /* 0x000fe40000010000 */
[----:B------:R-:W-:Y:S01]  /*5d00*/  FADD.FTZ R47, R47, R114 ;  /* 0x000000722f2f7221 */ /* 0x000fe20000010000 */
[----:B------:R-:W-:Y:S01]  /*5d10*/  HMMA.16816.F32 R76, R4, R18, R76 ;  /* 0x00000012044c723c */ /* 0x000fe2000000184c */
[----:B------:R-:W-:Y:S01]  /*5d20*/  FADD.FTZ R3, R112, R3 ;  /* 0x0000000370037221 */ /* 0x000fe20000010000 */
[----:B------:R-:W5:Y:S01]  /*5d30*/  LDSM.16.MT88.4 R16, [R164+0x9800] ;  /* 0x00980000a410783b */ /* 0x000f620000004200 */
        /* <DEDUP_REMOVED lines=30> */
[----:B---3--:R-:W-:Y:S01]  /*5f20*/  F2FP.PACK_AB R5, R34, R35 ;  /* 0x000000232205723e */ /* 0x008fe200000000ff */
        /* <DEDUP_REMOVED lines=92> */
.L_x_7025:
[----:B------:R-:W-:-:S05]  /*64f0*/  IMAD.MOV.U32 R6, RZ, RZ, c[0x0][0x1a0] ;  /* 0x00006800ff067624 */ /* 0x000fca00078e00ff */
[----:B------:R-:W-:-:S04]  /*6500*/  LEA R6, -R6, RZ, 0x7 ;  /* 0x000000ff06067211 */ /* 0x000fc800078e39ff */
[----:B------:R-:W-:Y:S02]  /*6510*/  SHF.R.S32.HI R4, RZ, 0x1f, R6 ;  /* 0x0000001fff047819 */ /* 0x000fe40000011406 */
.L_x_7026:
        /* <DEDUP_REMOVED lines=31> */
[----:B--2---:R-:W-:Y:S04]  /*6710*/  LDSM.16.M88.4 R4, [R172] ;  /* 0x00000000ac04783b */ /* 0x004fe80000000200 */
[----:B------:R-:W2:Y:S04]  /*6720*/  LDSM.16.M88.4 R60, [R171+0x2000] ;  /* 0x00200000ab3c783b */ /* 0x000ea80000000200 */
[----:B------:R-:W-:Y:S04]  /*6730*/  LDSM.16.M88.4 R112, [R170] ;  /* 0x00000000aa70783b */ /* 0x000fe80000000200 */
[----:B---3--:R-:W-:Y:S04]  /*6740*/  LDSM.16.M88.4 R12, [R165+0x2000] ;  /* 0x00200000a50c783b */ /* 0x008fe80000000200 */
[----:B------:R-:W3:Y:S04]  /*6750*/  LDSM.16.M88.4 R44, [R171+0x3000] ;  /* 0x00300000ab2c783b */ /* 0x000ee80000000200 */
[----:B------:R-:W3:Y:S04]  /*6760*/  LDSM.16.M88.4 R36, [R171+0x3800] ;  /* 0x00380000ab24783b */ /* 0x000ee80000000200 */
[----:B------:R-:W4:Y:S04]  /*6770*/  LDSM.16.M88.4 R108, [R165+0x3000] ;  /* 0x00300000a56c783b */ /* 0x000f280000000200 */
[----:B------:R-:W4:Y:S04]  /*6780*/  LDSM.16.M88.4 R104, [R165+0x3800] ;  /* 0x00380000a568783b */ /* 0x000f280000000200 */
[----:B------:R-:W4:Y:S04]  /*6790*/  LDSM.16.M88.4 R52, [R171+0x2800] ;  /* 0x00280000ab34783b */ /* 0x000f280000000200 */
[----:B-1----:R-:W1:Y:S04]  /*67a0*/  LDSM.16.M88.4 R20, [R171+0x4800] ;  /* 0x00480000ab14783b */ /* 0x002e680000000200 */
[----:B------:R-:W-:Y:S01]  /*67b0*/  LDSM.16.M88.4 R28, [R171+0x4000] ;  /* 0x00400000ab1c783b */ /* 0x000fe20000000200 */
[C---:B--2---:R-:W-:Y:S03]  /*67c0*/  HMMA.16816.F32 R64, R4.reuse, R60, RZ ;  /* 0x0000003c0440723c */ /* 0x044fe600000018ff */
[----:B-----5:R-:W-:Y:S04]  /*67d0*/  LDSM.16.M88.4 R8, [R165+0x2800] ;  /* 0x00280000a508783b */ /* 0x020fe80000000200 */
[----:B------:R-:W-:Y:S01]  /*67e0*/  LDSM.16.M88.4 R120, [R171+0x5800] ;  /* 0x00580000ab78783b */ /* 0x000fe20000000200 */
[C---:B------:R-:W-:Y:S03]  /*67f0*/  HMMA.16816.F32 R60, R4.reuse, R62, RZ ;  /* 0x0000003e043c723c */ /* 0x040fe600000018ff */
[----:B------:R-:W-:Y:S04]  /*6800*/  LDSM.16.M88.4 R116, [R165+0x4000] ;  /* 0x00400000a574783b */ /* 0x000fe80000000200 */
[----:B------:R-:W0:Y:S01]  /*6810*/  LDGDEPBAR ;  /* 0x00000000000079af */ /* 0x000e220000000000 */
[----:B---3--:R-:W-:Y:S08]  /*6820*/  HMMA.16816.F32 R48, R4, R44, RZ ;  /* 0x0000002c0430723c */ /* 0x008ff000000018ff */
[C---:B------:R-:W-:Y:S08]  /*6830*/  HMMA.16816.F32 R64, R112.reuse, R12, R64 ;  /* 0x0000000c7040723c */ /* 0x040ff00000001840 */
[----:B------:R-:W-:Y:S01]  /*6840*/  HMMA.16816.F32 R60, R112, R14, R60 ;  /* 0x0000000e703c723c */ /* 0x000fe2000000183c */
[----:B------:R-:W2:Y:S07]  /*6850*/  LDSM.16.M88.4 R12, [R171+0x5000] ;  /* 0x00500000ab0c783b */ /* 0x000eae0000000200 */
[C---:B------:R-:W-:Y:S08]  /*6860*/  HMMA.16816.F32 R40, R4.reuse, R36, RZ ;  /* 0x000000240428723c */ /* 0x040ff000000018ff */
[C---:B------:R-:W-:Y:S08]  /*6870*/  HMMA.16816.F32 R44, R4.reuse, R46, RZ ;  /* 0x0000002e042c723c */ /* 0x040ff000000018ff */
[----:B------:R-:W-:Y:S08]  /*6880*/  HMMA.16816.F32 R36, R4, R38, RZ ;  /* 0x000000260424723c */ /* 0x000ff000000018ff */
[C---:B----4-:R-:W-:Y:S08]  /*6890*/  HMMA.16816.F32 R48, R112.reuse, R108, R48 ;  /* 0x0000006c7030723c */ /* 0x050ff00000001830 */
[C---:B------:R-:W-:Y:S01]  /*68a0*/  HMMA.16816.F32 R44, R112.reuse, R110, R44 ;  /* 0x0000006e702c723c */ /* 0x040fe2000000182c */
[----:B------:R-:W3:Y:S07]  /*68b0*/  LDSM.16.M88.4 R108, [R165+0x4800] ;  /* 0x00480000a56c783b */ /* 0x000eee0000000200 */
[C---:B------:R-:W-:Y:S08]  /*68c0*/  HMMA.16816.F32 R40, R112.reuse, R104, R40 ;  /* 0x000000687028723c */ /* 0x040ff00000001828 */
[----:B------:R-:W-:Y:S01]  /*68d0*/  HMMA.16816.F32 R36, R112, R106, R36 ;  /* 0x0000006a7024723c */ /* 0x000fe20000001824 */
[----:B------:R-:W4:Y:S07]  /*68e0*/  LDSM.16.M88.4 R104, [R165+0x5000] ;  /* 0x00500000a568783b */ /* 0x000f2e0000000200 */
[C---:B------:R-:W-:Y:S08]  /*68f0*/  HMMA.16816.F32 R56, R4.reuse, R52, RZ ;  /* 0x000000340438723c */ /* 0x040ff000000018ff */
[C---:B------:R-:W-:Y:S08]  /*6900*/  HMMA.16816.F32 R52, R4.reuse, R54, RZ ;  /* 0x000000360434723c */ /* 0x040ff000000018ff */
[C---:B-1----:R-:W-:Y:S08]  /*6910*/  HMMA.16816.F32 R24, R4.reuse, R20, RZ ;  /* 0x000000140418723c */ /* 0x042ff000000018ff */
[C---:B--2---:R-:W-:Y:S08]  /*6920*/  HMMA.16816.F32 R16, R4.reuse, R12, RZ ;  /* 0x0000000c0410723c */ /* 0x044ff000000018ff */
[C---:B------:R-:W-:Y:S08]  /*6930*/  HMMA.16816.F32 R20, R4.reuse, R22, RZ ;  /* 0x000000160414723c */ /* 0x040ff000000018ff */
[C---:B------:R-:W-:Y:S08]  /*6940*/  HMMA.16816.F32 R12, R4.reuse, R14, RZ ;  /* 0x0000000e040c723c */ /* 0x040ff000000018ff */
[C---:B------:R-:W-:Y:S08]  /*6950*/  HMMA.16816.F32 R32, R4.reuse, R28, RZ ;  /* 0x0000001c0420723c */ /* 0x040ff000000018ff */
[----:B------:R-:W-:Y:S08]  /*6960*/  HMMA.16816.F32 R28, R4, R30, RZ ;  /* 0x0000001e041c723c */ /* 0x000ff000000018ff */
[C---:B------:R-:W-:Y:S08]  /*6970*/  HMMA.16816.F32 R56, R112.reuse, R8, R56 ;  /* 0x000000087038723c */ /* 0x040ff00000001838 */
[----:B------:R-:W-:Y:S08]  /*6980*/  HMMA.16816.F32 R52, R112, R10, R52 ;  /* 0x0000000a7034723c */ /* 0x000ff00000001834 */
[C---:B------:R-:W-:Y:S08]  /*6990*/  HMMA.16816.F32 R8, R4.reuse, R120, RZ ;  /* 0x000000780408723c */ /* 0x040ff000000018ff */
[----:B------:R-:W-:Y:S01]  /*69a0*/  HMMA.16816.F32 R4, R4, R122, RZ ;  /* 0x0000007a0404723c */ /* 0x000fe200000018ff */
[----:B------:R-:W1:Y:S07]  /*69b0*/  LDSM.16.M88.4 R120, [R165+0x5800] ;  /* 0x00580000a578783b */ /* 0x000e6e0000000200 */
[C---:B---3--:R-:W-:Y:S08]  /*69c0*/  HMMA.16816.F32 R24, R112.reuse, R108, R24 ;  /* 0x0000006c7018723c */ /* 0x048ff00000001818 */
[C---:B------:R-:W-:Y:S01]  /*69d0*/  HMMA.16816.F32 R20, R112.reuse, R110, R20 ;  /* 0x0000006e7014723c */ /* 0x040fe20000001814 */
[----:B------:R-:W-:Y:S07]  /*69e0*/  LDSM.16.M88.4 R108, [R168] ;  /* 0x00000000a86c783b */ /* 0x000fee0000000200 */
[C---:B----4-:R-:W-:Y:S08]  /*69f0*/  HMMA.16816.F32 R16, R112.reuse, R104, R16 ;  /* 0x000000687010723c */ /* 0x050ff00000001810 */
[C---:B------:R-:W-:Y:S01]  /*6a00*/  HMMA.16816.F32 R12, R112.reuse, R106, R12 ;  /* 0x0000006a700c723c */ /* 0x040fe2000000180c */
[----:B------:R-:W2:Y:S07]  /*6a10*/  LDSM.16.M88.4 R104, [R169] ;  /* 0x00000000a968783b */ /* 0x000eae0000000200 */
[C---:B------:R-:W-:Y:S08]  /*6a20*/  HMMA.16816.F32 R32, R112.reuse, R116, R32 ;  /* 0x000000747020723c */ /* 0x040ff00000001820 */
[C---:B------:R-:W-:Y:S01]  /*6a30*/  HMMA.16816.F32 R28, R112.reuse, R118, R28 ;  /* 0x00000076701c723c */ /* 0x040fe2000000181c */
[----:B------:R-:W3:Y:S07]  /*6a40*/  LDSM.16.M88.4 R116, [R161] ;  /* 0x00000000a174783b */ /* 0x000eee0000000200 */
[C---:B-1----:R-:W-:Y:S08]  /*6a50*/  HMMA.16816.F32 R8, R112.reuse, R120, R8 ;  /* 0x000000787008723c */ /* 0x042ff00000001808 */
[----:B------:R-:W-:Y:S01]  /*6a60*/  HMMA.16816.F32 R4, R112, R122, R4 ;  /* 0x0000007a7004723c */ /* 0x000fe20000001804 */
[----:B------:R-:W1:Y:S04]  /*6a70*/  LDSM.16.M88.4 R112, [R160] ;  /* 0x00000000a070783b */ /* 0x000e680000000200 */
[----:B------:R-:W4:Y:S03]  /*6a80*/  LDSM.16.M88.4 R120, [R158] ;  /* 0x000000009e78783b */ /* 0x000f260000000200 */
        /* <DEDUP_REMOVED lines=9> */
[C---:B----4-:R-:W-:Y:S08]  /*6b20*/  HMMA.16816.F32 R32, R104.reuse, R120, R32 ;  /* 0x000000786820723c */ /* 0x050ff00000001820 */
[C---:B--2---:R-:W-:Y:S08]  /*6b30*/  HMMA.16816.F32 R40, R104.reuse, R108, R40 ;  /* 0x0000006c6828723c */ /* 0x044ff00000001828 */
[C---:B------:R-:W-:Y:S01]  /*6b40*/  HMMA.16816.F32 R36, R104.reuse, R110, R36 ;  /* 0x0000006e6824723c */ /* 0x040fe20000001824 */
[----:B------:R-:W2:Y:S07]  /*6b50*/  LDSM.16.M88.4 R108, [R102] ;  /* 0x00000000666c783b */ /* 0x000eae0000000200 */
        /* <DEDUP_REMOVED lines=10> */
[----:B------:R-:W2:Y:S04]  /*6c00*/  LDSM.16.M88.4 R104, [R100+0x1800] ;  /* 0x001800006468783b */ /* 0x000ea80000000200 */
[----:B------:R-:W4:Y:S03]  /*6c10*/  LDSM.16.M88.4 R108, [R100+0x1000] ;  /* 0x00100000646c783b */ /* 0x000f260000000200 */
[C---:B---3--:R-:W-:Y:S08]  /*6c20*/  HMMA.16816.F32 R64, R120.reuse, R116, R64 ;  /* 0x000000747840723c */ /* 0x048ff00000001840 */
[C---:B------:R-:W-:Y:S08]  /*6c30*/  HMMA.16816.F32 R60, R120.reuse, R118, R60 ;  /* 0x00000076783c723c */ /* 0x040ff0000000183c */
[C---:B-1----:R-:W-:Y:S08]  /*6c40*/  HMMA.16816.F32 R56, R120.reuse, R112, R56 ;  /* 0x000000707838723c */ /* 0x042ff00000001838 */
[----:B------:R-:W-:Y:S01]  /*6c50*/  FMUL.FTZ R64, R64, c[0x0][0x2ec] ;  /* 0x0000bb0040407a20 */ /* 0x000fe20000410000 */
[----:B------:R-:W-:Y:S01]  /*6c60*/  HMMA.16816.F32 R52, R120, R114, R52 ;  /* 0x000000727834723c */ /* 0x000fe20000001834 */
[----:B------:R-:W-:-:S02]  /*6c70*/  FMUL.FTZ R65, R65, c[0x0][0x2ec] ;  /* 0x0000bb0041417a20 */ /* 0x000fc40000410000 */
[----:B------:R-:W-:Y:S02]  /*6c80*/  FMUL.FTZ R67, R67, c[0x0][0x2ec] ;  /* 0x0000bb0043437a20 */ /* 0x000fe40000410000 */
[----:B------:R-:W-:Y:S02]  /*6c90*/  FMUL.FTZ R66, R66, c[0x0][0x2ec] ;  /* 0x0000bb0042427a20 */ /* 0x000fe40000410000 */
[----:B------:R-:W-:Y:S01]  /*6ca0*/  FMUL.FTZ R3, R60, c[0x0][0x2ec] ;  /* 0x0000bb003c037a20 */ /* 0x000fe20000410000 */
[C---:B--2---:R-:W-:Y:S01]  /*6cb0*/  HMMA.16816.F32 R40, R120.reuse, R104, R40 ;  /* 0x000000687828723c */ /* 0x044fe20000001828 */
[----:B------:R-:W-:Y:S02]  /*6cc0*/  FMUL.FTZ R112, R63, c[0x0][0x2ec] ;  /* 0x0000bb003f707a20 */ /* 0x000fe40000410000 */
[----:B------:R-:W1:Y:S04]  /*6cd0*/  MUFU.TANH R66, R66 ;  /* 0x0000004200427308 */ /* 0x000e680000002400 */
[----:B------:R-:W-:Y:S01]  /*6ce0*/  FMUL.FTZ R59, R59, c[0x0][0x2ec] ;  /* 0x0000bb003b3b7a20 */ /* 0x000fe20000410000 */
[C---:B------:R-:W-:Y:S01]  /*6cf0*/  HMMA.16816.F32 R36, R120.reuse, R106, R36 ;  /* 0x0000006a7824723c */ /* 0x040fe20000001824 */
[----:B------:R-:W2:Y:S02]  /*6d00*/  LDSM.16.M88.4 R104, [R100+0x2000] ;  /* 0x002000006468783b */ /* 0x000ea40000000200 */
[----:B------:R-:W-:Y:S05]  /*6d10*/  MUFU.TANH R112, R112 ;  /* 0x0000007000707308 */ /* 0x000fea0000002400 */
[----:B----4-:R-:W-:Y:S01]  /*6d20*/  HMMA.16816.F32 R48, R120, R108, R48 ;  /* 0x0000006c7830723c */ /* 0x010fe20000001830 */
[----:B------:R-:W-:-:S02]  /*6d30*/  FMUL.FTZ R52, R52, c[0x0][0x2ec] ;  /* 0x0000bb0034347a20 */ /* 0x000fc40000410000 */
[----:B------:R3:W4:Y:S01]  /*6d40*/  MUFU.TANH R108, R64 ;  /* 0x00000040006c7308 */ /* 0x0007220000002400 */
[----:B------:R-:W-:-:S04]  /*6d50*/  FMUL.FTZ R53, R53, c[0x0][0x2ec] ;  /* 0x0000bb0035357a20 */ /* 0x000fc80000410000 */
[----:B------:R-:W-:Y:S01]  /*6d60*/  HMMA.16816.F32 R44, R120, R110, R44 ;  /* 0x0000006e782c723c */ /* 0x000fe2000000182c */
[----:B------:R-:W-:Y:S02]  /*6d70*/  FMUL.FTZ R117, R40, c[0x0][0x2ec] ;  /* 0x0000bb0028757a20 */ /* 0x000fe40000410000 */
[----:B------:R5:W-:Y:S01]  /*6d80*/  MUFU.TANH R109, R65 ;  /* 0x00000041006d7308 */ /* 0x000be20000002400 */
[----:B------:R-:W-:Y:S02]  /*6d90*/  FMUL.FTZ R138, R42, c[0x0][0x2ec] ;  /* 0x0000bb002a8a7a20 */ /* 0x000fe40000410000 */
[----:B------:R-:W-:Y:S02]  /*6da0*/  FMUL.FTZ R134, R43, c[0x0][0x2ec] ;  /* 0x0000bb002b867a20 */ /* 0x000fe40000410000 */
[----:B------:R-:W-:Y:S02]  /*6db0*/  FMUL.FTZ R111, R61, c[0x0][0x2ec] ;  /* 0x0000bb003d6f7a20 */ /* 0x000fe40000410000 */
[----:B------:R-:W-:Y:S01]  /*6dc0*/  FMUL.FTZ R37, R37, c[0x0][0x2ec] ;  /* 0x0000bb0025257a20 */ /* 0x000fe20000410000 */
[----:B------:R1:W1:Y:S01]  /*6dd0*/  MUFU.TANH R110, R67 ;  /* 0x00000043006e7308 */ /* 0x0002620000002400 */
[----:B---3--:R-:W-:-:S02]  /*6de0*/  FMUL.FTZ R64, R62, c[0x0][0x2ec] ;  /* 0x0000bb003e407a20 */ /* 0x008fc40000410000 */
[----:B------:R-:W3:Y:S01]  /*6df0*/  LDSM.16.M88.4 R60, [R100+0x2800] ;  /* 0x00280000643c783b */ /* 0x000ee20000000200 */
[----:B------:R-:W-:Y:S02]  /*6e00*/  FMUL.FTZ R39, R39, c[0x0][0x2ec] ;  /* 0x0000bb0027277a20 */ /* 0x000fe40000410000 */
[----:B------:R-:W-:Y:S02]  /*6e10*/  FMUL.FTZ R49, R49, c[0x0][0x2ec] ;  /* 0x0000bb0031317a20 */ /* 0x000fe40000410000 */
[----:B-----5:R-:W-:Y:S01]  /*6e20*/  FMUL.FTZ R65, R56, c[0x0][0x2ec] ;  /* 0x0000bb0038417a20 */ /* 0x020fe20000410000 */
[----:B------:R-:W-:Y:S01]  /*6e30*/  MUFU.TANH R115, R37 ;  /* 0x0000002500737308 */ /* 0x000fe20000002400 */
[----:B------:R-:W-:Y:S02]  /*6e40*/  FMUL.FTZ R56, R57, c[0x0][0x2ec] ;  /* 0x0000bb0039387a20 */ /* 0x000fe40000410000 */
[----:B------:R-:W-:Y:S01]  /*6e50*/  FMUL.FTZ R118, R51, c[0x0][0x2ec] ;  /* 0x0000bb0033767a20 */ /* 0x000fe20000410000 */
[----:B--2---:R-:W-:Y:S01]  /*6e60*/  HMMA.16816.F32 R32, R120, R104, R32 ;  /* 0x000000687820723c */ /* 0x004fe20000001820 */
[----:B------:R-:W-:-:S02]  /*6e70*/  FMUL.FTZ R45, R45, c[0x0][0x2ec] ;  /* 0x0000bb002d2d7a20 */ /* 0x000fc40000410000 */
[----:B-1----:R-:W-:Y:S01]  /*6e80*/  FMUL.FTZ R67, R58, c[0x0][0x2ec] ;  /* 0x0000bb003a437a20 */ /* 0x002fe20000410000 */
[----:B------:R-:W-:Y:S01]  /*6e90*/  MUFU.TANH R57, R52 ;  /* 0x0000003400397308 */ /* 0x000fe20000002400 */
[----:B------:R-:W-:Y:S02]  /*6ea0*/  FMUL.FTZ R58, R54, c[0x0][0x2ec] ;  /* 0x0000bb00363a7a20 */ /* 0x000fe40000410000 */
[----:B------:R-:W-:Y:S01]  /*6eb0*/  FMUL.FTZ R105, R55, c[0x0][0x2ec] ;  /* 0x0000bb0037697a20 */ /* 0x000fe20000410000 */
[----:B------:R-:W-:Y:S01]  /*6ec0*/  HMMA.16816.F32 R28, R120, R106, R28 ;  /* 0x0000006a781c723c */ /* 0x000fe2000000181c */
[----:B------:R-:W-:Y:S02]  /*6ed0*/  FMUL.FTZ R46, R46, c[0x0][0x2ec] ;  /* 0x0000bb002e2e7a20 */ /* 0x000fe40000410000 */
[----:B------:R-:W-:Y:S01]  /*6ee0*/  FMUL.FTZ R47, R47, c[0x0][0x2ec] ;  /* 0x0000bb002f2f7a20 */ /* 0x000fe20000410000 */
[----:B------:R1:W-:Y:S01]  /*6ef0*/  MUFU.TANH R104, R53 ;  /* 0x0000003500687308 */ /* 0x0003e20000002400 */
[----:B------:R-:W-:-:S02]  /*6f00*/  FMUL.FTZ R129, R48, c[0x0][0x2ec] ;  /* 0x0000bb0030817a20 */ /* 0x000fc40000410000 */
[----:B------:R-:W-:Y:S02]  /*6f10*/  FMUL.FTZ R48, R50, c[0x0][0x2ec] ;  /* 0x0000bb0032307a20 */ /* 0x000fe40000410000 */
[----:B------:R-:W-:Y:S02]  /*6f20*/  FMUL.FTZ R36, R36, c[0x0][0x2ec] ;  /* 0x0000bb0024247a20 */ /* 0x000fe40000410000 */
[----:B------:R-:W-:Y:S01]  /*6f30*/  FMUL.FTZ R38, R38, c[0x0][0x2ec] ;  /* 0x0000bb0026267a20 */ /* 0x000fe20000410000 */
[----:B------:R-:W2:Y:S01]  /*6f40*/  MUFU.TANH R111, R111 ;  /* 0x0000006f006f7308 */ /* 0x000ea20000002400 */
[----:B------:R-:W-:-:S03]  /*6f50*/  FMUL.FTZ R44, R44, c[0x0][0x2ec] ;  /* 0x0000bb002c2c7a20 */ /* 0x000fc60000410000 */
[----:B------:R-:W-:Y:S02]  /*6f60*/  FMUL.FTZ R113, R33, c[0x0][0x2ec] ;  /* 0x0000bb0021717a20 */ /* 0x000fe40000410000 */
[----:B------:R-:W-:Y:S01]  /*6f70*/  IMAD.SHL.U32 R33, R178, 0x80, RZ ;  /* 0x00000080b2217824 */ /* 0x000fe200078e00ff */
[----:B-1----:R-:W1:Y:S01]  /*6f80*/  LDSM.16.M88.4 R52, [R100+0x3000] ;  /* 0x003000006434783b */ /* 0x002e620000000200 */
[C---:B---3--:R-:W-:Y:S01]  /*6f90*/  HMMA.16816.F32 R24, R120.reuse, R60, R24 ;  /* 0x0000003c7818723c */ /* 0x048fe20000001818 */
[----:B------:R-:W-:Y:S01]  /*6fa0*/  FMUL.FTZ R119, R32, c[0x0][0x2ec] ;  /* 0x0000bb0020777a20 */ /* 0x000fe20000410000 */
[----:B------:R-:W3:Y:S01]  /*6fb0*/  MUFU.TANH R56, R56 ;  /* 0x0000003800387308 */ /* 0x000ee20000002400 */
[----:B------:R-:W-:Y:S01]  /*6fc0*/  FMUL.FTZ R32, R34, c[0x0][0x2ec] ;  /* 0x0000bb0022207a20 */ /* 0x000fe20000410000 */
[C-C-:B------:R-:W-:Y:S01]  /*6fd0*/  LOP3.LUT R34, R33.reuse, 0x8, R128.reuse, 0xfe, !PT ;  /* 0x0000000821227812 */ /* 0x140fe200078efe80 */
[----:B------:R-:W-:Y:S01]  /*6fe0*/  FMUL.FTZ R37, R28, c[0x0][0x2ec] ;  /* 0x0000bb001c257a20 */ /* 0x000fe20000410000 */
[----:B------:R-:W-:Y:S01]  /*6ff0*/  LOP3.LUT R28, R33, R128, RZ, 0xfc, !PT ;  /* 0x00000080211c7212 */ /* 0x000fe200078efcff */
[----:B------:R-:W-:Y:S01]  /*7000*/  FMUL.FTZ R60, R41, c[0x0][0x2ec] ;  /* 0x0000bb00293c7a20 */ /* 0x000fe20000410000 */
[CC--:B------:R-:W-:Y:S01]  /*7010*/  ISETP.GE.AND P1, PT, R34.reuse, R127.reuse, PT ;  /* 0x0000007f2200720c */ /* 0x0c0fe20003f26270 */
[----:B------:R-:W5:Y:S01]  /*7020*/  LDSM.16.M88.4 R40, [R100+0x3800] ;  /* 0x003800006428783b */ /* 0x000f620000000200 */
[-C--:B------:R-:W-:Y:S01]  /*7030*/  ISETP.GE.AND P3, PT, R34, R126.reuse, PT ;  /* 0x0000007e2200720c */ /* 0x080fe20003f66270 */
[----:B------:R-:W-:Y:S01]  /*7040*/  FMUL.FTZ R35, R35, c[0x0][0x2ec] ;  /* 0x0000bb0023237a20 */ /* 0x000fe20000410000 */
[----:B------:R-:W-:Y:S01]  /*7050*/  LOP3.LUT R34, R33, 0x10, R128, 0xfe, !PT ;  /* 0x0000001021227812 */ /* 0x000fe200078efe80 */
[----:B------:R-:W1:Y:S01]  /*7060*/  MUFU.TANH R59, R59 ;  /* 0x0000003b003b7308 */ /* 0x000e620000002400 */
[-C--:B------:R-:W-:Y:S01]  /*7070*/  ISETP.GE.AND P4, PT, R28, R127.reuse, PT ;  /* 0x0000007f1c00720c */ /* 0x080fe20003f86270 */
[----:B------:R-:W-:Y:S01]  /*7080*/  FMUL.FTZ R107, R29, c[0x0][0x2ec] ;  /* 0x0000bb001d6b7a20 */ /* 0x000fe20000410000 */
[----:B------:R-:W-:Y:S01]  /*7090*/  ISETP.GE.AND P6, PT, R34, R127, PT ;  /* 0x0000007f2200720c */ /* 0x000fe20003fc6270 */
[----:B------:R-:W-:Y:S01]  /*70a0*/  FMUL.FTZ R116, R30, c[0x0][0x2ec] ;  /* 0x0000bb001e747a20 */ /* 0x000fe20000410000 */
[-C--:B------:R-:W-:Y:S01]  /*70b0*/  ISETP.GE.AND P5, PT, R34, R126.reuse, PT ;  /* 0x0000007e2200720c */ /* 0x080fe20003fa6270 */
[----:B------:R-:W-:Y:S01]  /*70c0*/  HMMA.16816.F32 R20, R120, R62, R20 ;  /* 0x0000003e7814723c */ /* 0x000fe20000001814 */
[C---:B------:R-:W-:Y:S01]  /*70d0*/  ISETP.GE.AND P2, PT, R28.reuse, R126, PT ;  /* 0x0000007e1c00720c */ /* 0x040fe20003f46270 */
[----:B------:R4:W-:Y:S01]  /*70e0*/  MUFU.TANH R114, R35 ;  /* 0x0000002300727308 */ /* 0x0009e20000002400 */
[----:B------:R-:W-:Y:S01]  /*70f0*/  IADD3 R34, R28, 0x1, RZ ;  /* 0x000000011c227810 */ /* 0x000fe20007ffe0ff */
[----:B------:R-:W-:-:S04]  /*7100*/  DEPBAR.LE SB0, 0x0 ;  /* 0x000080000000791a */ /* 0x000fc80000000000 */
[----:B------:R-:W-:Y:S01]  /*7110*/  FSEL R29, R66, -INF , !P2 ;  /* 0xff800000421d7808 */ /* 0x000fe20005000000 */
[----:B------:R-:W-:Y:S01]  /*7120*/  FMUL.FTZ R25, R25, c[0x0][0x2ec] ;  /* 0x0000bb0019197a20 */ /* 0x000fe20000410000 */
[----:B------:R-:W-:Y:S01]  /*7130*/  ISETP.GE.AND P2, PT, R34, R126, PT ;  /* 0x0000007e2200720c */ /* 0x000fe20003f46270 */
[----:B------:R-:W2:Y:S01]  /*7140*/  MUFU.TANH R105, R105 ;  /* 0x0000006900697308 */ /* 0x000ea20000002400 */
[----:B------:R-:W-:Y:S01]  /*7150*/  IADD3 R30, R28, 0x9, RZ ;  /* 0x000000091c1e7810 */ /* 0x000fe20007ffe0ff */
[----:B------:R-:W-:Y:S02]  /*7160*/  FMUL.FTZ R27, R27, c[0x0][0x2ec] ;  /* 0x0000bb001b1b7a20 */ /* 0x000fe40000410000 */
[----:B------:R-:W-:Y:S01]  /*7170*/  FMUL.FTZ R24, R24, c[0x0][0x2ec] ;  /* 0x0000bb0018187a20 */ /* 0x000fe20000410000 */
[----:B----4-:R-:W-:-:S03]  /*7180*/  FSEL R35, R108, -INF , !P4 ;  /* 0xff8000006c237808 */ /* 0x010fc60006000000 */
[----:B------:R-:W-:Y:S01]  /*7190*/  MUFU.TANH R49, R49 ;  /* 0x0000003100317308 */ /* 0x000fe20000002400 */
[----:B------:R-:W-:Y:S01]  /*71a0*/  ISETP.GE.AND P4, PT, R34, R127, PT ;  /* 0x0000007f2200720c */ /* 0x000fe20003f86270 */
[C---:B-1----:R-:W-:Y:S01]  /*71b0*/  HMMA.16816.F32 R12, R120.reuse, R54, R12 ;  /* 0x00000036780c723c */ /* 0x042fe2000000180c */
[C---:B------:R-:W-:Y:S02]  /*71c0*/  IADD3 R34, R28.reuse, 0x11, RZ ;  /* 0x000000111c227810 */ /* 0x040fe40007ffe0ff */
[----:B------:R-:W-:Y:S01]  /*71d0*/  FMUL.FTZ R61, R21, c[0x0][0x2ec] ;  /* 0x0000bb00153d7a20 */ /* 0x000fe20000410000 */
[----:B------:R-:W-:Y:S01]  /*71e0*/  IADD3 R21, R28, 0x39, RZ ;  /* 0x000000391c157810 */ /* 0x000fe20007ffe0ff */
[----:B------:R-:W-:Y:S01]  /*71f0*/  FMUL.FTZ R23, R23, c[0x0][0x2ec] ;  /* 0x0000bb0017177a20 */ /* 0x000fe20000410000 */
[----:B------:R-:W1:Y:S01]  /*7200*/  MUFU.TANH R118, R118 ;  /* 0x0000007600767308 */ /* 0x000e620000002400 */
[----:B------:R-:W-:Y:S01]  /*7210*/  FSEL R54, R110, -INF , !P2 ;  /* 0xff8000006e367808 */ /* 0x000fe20005000000 */
[----:B------:R-:W-:Y:S01]  /*7220*/  HMMA.16816.F32 R16, R120, R52, R16 ;  /* 0x000000347810723c */ /* 0x000fe20000001810 */
[----:B------:R-:W-:Y:S01]  /*7230*/  ISETP.GE.AND P2, PT, R30, R126, PT ;  /* 0x0000007e1e00720c */ /* 0x000fe20003f46270 */
[----:B------:R-:W-:-:S04]  /*7240*/  FMUL.FTZ R20, R20, c[0x0][0x2ec] ;  /* 0x0000bb0014147a20 */ /* 0x000fc80000410000 */
[----:B------:R3:W4:Y:S02]  /*7250*/  MUFU.TANH R63, R45 ;  /* 0x0000002d003f7308 */ /* 0x0007240000002400 */
[C---:B-----5:R-:W-:Y:S06]  /*7260*/  HMMA.16816.F32 R8, R120.reuse, R40, R8 ;  /* 0x000000287808723c */ /* 0x060fec0000001808 */
[----:B------:R5:W-:Y:S01]  /*7270*/  MUFU.TANH R51, R46 ;  /* 0x0000002e00337308 */ /* 0x000be20000002400 */
[----:B------:R-:W-:Y:S01]  /*7280*/  FSEL R41, R109, -INF , !P4 ;  /* 0xff8000006d297808 */ /* 0x000fe20006000000 */
[----:B------:R-:W-:Y:S01]  /*7290*/  FMUL.FTZ R15, R15, c[0x0][0x2ec] ;  /* 0x0000bb000f0f7a20 */ /* 0x000fe20000410000 */
[-C--:B------:R-:W-:Y:S01]  /*72a0*/  ISETP.GE.AND P4, PT, R30, R127.reuse, PT ;  /* 0x0000007f1e00720c */ /* 0x080fe20003f86270 */
[----:B------:R-:W-:Y:S01]  /*72b0*/  FMUL.FTZ R30, R31, c[0x0][0x2ec] ;  /* 0x0000bb001f1e7a20 */ /* 0x000fe20000410000 */
[----:B------:R-:W-:Y:S01]  /*72c0*/  FSEL R40, R112, -INF , !P2 ;  /* 0xff80000070287808 */ /* 0x000fe20005000000 */
[----:B------:R-:W-:Y:S01]  /*72d0*/  HMMA.16816.F32 R4, R120, R42, R4 ;  /* 0x0000002a7804723c */ /* 0x000fe20000001804 */
[----:B--2---:R-:W-:Y:S01]  /*72e0*/  FSEL R31, R111, -INF , !P4 ;  /* 0xff8000006f1f7808 */ /* 0x004fe20006000000 */
[----:B------:R-:W2:Y:S01]  /*72f0*/  MUFU.TANH R50, R47 ;  /* 0x0000002f00327308 */ /* 0x000ea20000002400 */
[CC--:B------:R-:W-:Y:S01]  /*7300*/  ISETP.GE.AND P4, PT, R34.reuse, R127.reuse, PT ;  /* 0x0000007f2200720c */ /* 0x0c0fe20003f86270 */
[----:B------:R-:W-:Y:S01]  /*7310*/  FMUL.FTZ R19, R19, c[0x0][0x2ec] ;  /* 0x0000bb0013137a20 */ /* 0x000fe20000410000 */
[-C--:B------:R-:W-:Y:S01]  /*7320*/  ISETP.GE.AND P2, PT, R34, R126.reuse, PT ;  /* 0x0000007e2200720c */ /* 0x080fe20003f46270 */
[----:B------:R-:W-:Y:S01]  /*7330*/  FMUL.FTZ R55, R16, c[0x0][0x2ec] ;  /* 0x0000bb0010377a20 */ /* 0x000fe20000410000 */
[----:B------:R-:W-:Y:S01]  /*7340*/  IADD3 R34, R28, 0x19, RZ ;  /* 0x000000191c227810 */ /* 0x000fe20007ffe0ff */
[----:B------:R-:W-:Y:S01]  /*7350*/  FMUL.FTZ R53, R12, c[0x0][0x2ec] ;  /* 0x0000bb000c357a20 */ /* 0x000fe20000410000 */
[----:B---3--:R-:W-:Y:S01]  /*7360*/  FSEL R45, R56, -INF , !P4 ;  /* 0xff800000382d7808 */ /* 0x008fe20006000000 */
[----:B------:R-:W3:Y:S01]  /*7370*/  MUFU.TANH R60, R60 ;  /* 0x0000003c003c7308 */ /* 0x000ee20000002400 */
[----:B-----5:R-:W-:Y:S01]  /*7380*/  FSEL R46, R59, -INF , !P2 ;  /* 0xff8000003b2e7808 */ /* 0x020fe20005000000 */
[----:B------:R-:W-:Y:S01]  /*7390*/  FMUL.FTZ R12, R14, c[0x0][0x2ec] ;  /* 0x0000bb000e0c7a20 */ /* 0x000fe20000410000 */
[----:B------:R-:W-:Y:S01]  /*73a0*/  ISETP.GE.AND P4, PT, R34, R127, PT ;  /* 0x0000007f2200720c */ /* 0x000fe20003f86270 */
[----:B------:R-:W-:Y:S01]  /*73b0*/  FMUL.FTZ R8, R8, c[0x0][0x2ec] ;  /* 0x0000bb0008087a20 */ /* 0x000fe20000410000 */
[----:B------:R-:W-:Y:S01]  /*73c0*/  ISETP.GE.AND P2, PT, R34, R126, PT ;  /* 0x0000007e2200720c */ /* 0x000fe20003f46270 */
[----:B------:R-:W-:Y:S01]  /*73d0*/  FMUL.FTZ R10, R10, c[0x0][0x2ec] ;  /* 0x0000bb000a0a7a20 */ /* 0x000fe20000410000 */
[----:B------:R-:W-:Y:S01]  /*73e0*/  IADD3 R34, R28, 0x21, RZ ;  /* 0x000000211c227810 */ /* 0x000fe20007ffe0ff */
[----:B------:R-:W5:Y:S01]  /*73f0*/  MUFU.TANH R134, R134 ;  /* 0x0000008600867308 */ /* 0x000f620000002400 */
[----:B------:R-:W-:-:S02]  /*7400*/  FSEL R66, R105, -INF , !P2 ;  /* 0xff80000069427808 */ /* 0x000fc40005000000 */
[----:B------:R-:W-:Y:S02]  /*7410*/  ISETP.GE.AND P2, PT, R34, R126, PT ;  /* 0x0000007e2200720c */ /* 0x000fe40003f46270 */
[C-C-:B------:R-:W-:Y:S01]  /*7420*/  LOP3.LUT R16, R33.reuse, 0x20, R128.reuse, 0xfe, !PT ;  /* 0x0000002021107812 */ /* 0x140fe200078efe80 */
[----:B------:R-:W-:Y:S01]  /*7430*/  FMUL.FTZ R59, R4, c[0x0][0x2ec] ;  /* 0x0000bb00043b7a20 */ /* 0x000fe20000410000 */
[----:B-1----:R-:W-:Y:S01]  /*7440*/  FSEL R118, R118, -INF , !P2 ;  /* 0xff80000076767808 */ /* 0x002fe20005000000 */
[----:B------:R1:W1:Y:S01]  /*7450*/  MUFU.TANH R132, R39 ;  /* 0x0000002700847308 */ /* 0x0002620000002400 */
[C-C-:B------:R-:W-:Y:S01]  /*7460*/  LOP3.LUT R14, R33.reuse, 0x38, R128.reuse, 0xfe, !PT ;  /* 0x00000038210e7812 */ /* 0x140fe200078efe80 */
[----:B------:R-:W-:Y:S01]  /*7470*/  FMUL.FTZ R6, R6, c[0x0][0x2ec] ;  /* 0x0000bb0006067a20 */ /* 0x000fe20000410000 */
[----:B------:R-:W-:Y:S01]  /*7480*/  LOP3.LUT R4, R33, 0x68, R128, 0xfe, !PT ;  /* 0x0000006821047812 */ /* 0x000fe200078efe80 */
[----:B------:R-:W-:-:S04]  /*7490*/  FMUL.FTZ R7, R7, c[0x0][0x2ec] ;  /* 0x0000bb0007077a20 */ /* 0x000fc80000410000 */
[----:B------:R-:W2:Y:S01]  /*74a0*/  MUFU.TANH R113, R113 ;  /* 0x0000007100717308 */ /* 0x000ea20000002400 */
[----:B-1----:R-:W-:Y:S01]  /*74b0*/  FSEL R39, R104, -INF , !P4 ;  /* 0xff80000068277808 */ /* 0x002fe20006000000 */
[----:B------:R-:W-:Y:S01]  /*74c0*/  FMUL.FTZ R104, R26, c[0x0][0x2ec] ;  /* 0x0000bb001a687a20 */ /* 0x000fe20000410000 */
[----:B------:R-:W-:-:S05]  /*74d0*/  ISETP.GE.AND P4, PT, R34, R127, PT ;  /* 0x0000007f2200720c */ /* 0x000fca0003f86270 */
[----:B------:R-:W1:Y:S01]  /*74e0*/  MUFU.TANH R107, R107 ;  /* 0x0000006b006b7308 */ /* 0x000e620000002400 */
[----:B------:R-:W-:Y:S02]  /*74f0*/  IADD3 R26, R28, 0x29, RZ ;  /* 0x000000291c1a7810 */ /* 0x000fe40007ffe0ff */
[----:B------:R-:W-:Y:S01]  /*7500*/  FSEL R105, R49, -INF , !P4 ;  /* 0xff80000031697808 */ /* 0x000fe20006000000 */
[----:B------:R-:W-:Y:S01]  /*7510*/  FMUL.FTZ R49, R17, c[0x0][0x2ec] ;  /* 0x0000bb0011317a20 */ /* 0x000fe20000410000 */
[C---:B------:R-:W-:Y:S02]  /*7520*/  ISETP.GE.AND P4, PT, R26.reuse, R127, PT ;  /* 0x0000007f1a00720c */ /* 0x040fe40003f86270 */
[----:B------:R-:W-:Y:S01]  /*7530*/  ISETP.GE.AND P2, PT, R26, R126, PT ;  /* 0x0000007e1a00720c */ /* 0x000fe20003f46270 */
[----:B------:R-:W1:Y:S01]  /*7540*/  MUFU.TANH R30, R30 ;  /* 0x0000001e001e7308 */ /* 0x000e620000002400 */
[----:B------:R-:W-:Y:S02]  /*7550*/  IADD3 R26, R28, 0x31, RZ ;  /* 0x000000311c1a7810 */ /* 0x000fe40007ffe0ff */
[----:B----4-:R-:W-:-:S02]  /*7560*/  FSEL R63, R63, -INF , !P4 ;  /* 0xff8000003f3f7808 */ /* 0x010fc40006000000 */
[----:B--2---:R-:W-:Y:S01]  /*7570*/  FSEL R108, R50, -INF , !P2 ;  /* 0xff800000326c7808 */ /* 0x004fe20005000000 */
[----:B------:R-:W-:Y:S01]  /*7580*/  FMUL.FTZ R50, R13, c[0x0][0x2ec] ;  /* 0x0000bb000d327a20 */ /* 0x000fe20000410000 */
[CC--:B------:R-:W-:Y:S01]  /*7590*/  ISETP.GE.AND P4, PT, R26.reuse, R127.reuse, PT ;  /* 0x0000007f1a00720c */ /* 0x0c0fe20003f86270 */
[----:B------:R-:W2:Y:S01]  /*75a0*/  MUFU.TANH R25, R25 ;  /* 0x0000001900197308 */ /* 0x000ea20000002400 */
[-C--:B------:R-:W-:Y:S02]  /*75b0*/  ISETP.GE.AND P2, PT, R26, R126.reuse, PT ;  /* 0x0000007e1a00720c */ /* 0x080fe40003f46270 */
[----:B---3--:R-:W-:Y:S02]  /*75c0*/  FSEL R109, R60, -INF , !P4 ;  /* 0xff8000003c6d7808 */ /* 0x008fe40006000000 */
[----:B-----5:R-:W-:Y:S02]  /*75d0*/  FSEL R134, R134, -INF , !P2 ;  /* 0xff80000086867808 */ /* 0x020fe40005000000 */
[C---:B------:R-:W-:Y:S01]  /*75e0*/  ISETP.GE.AND P4, PT, R21.reuse, R127, PT ;  /* 0x0000007f1500720c */ /* 0x040fe20003f86270 */
[----:B------:R-:W3:Y:S01]  /*75f0*/  MUFU.TANH R56, R27 ;  /* 0x0000001b00387308 */ /* 0x000ee20000002400 */
[----:B------:R-:W-:-:S02]  /*7600*/  ISETP.GE.AND P2, PT, R21, R126, PT ;  /* 0x0000007e1500720c */ /* 0x000fc40003f46270 */
[----:B------:R-:W-:Y:S02]  /*7610*/  IADD3 R21, R28, 0x41, RZ ;  /* 0x000000411c157810 */ /* 0x000fe40007ffe0ff */
[----:B------:R-:W-:Y:S02]  /*7620*/  FSEL R115, R115, -INF , !P4 ;  /* 0xff80000073737808 */ /* 0x000fe40006000000 */
[----:B------:R-:W-:Y:S01]  /*7630*/  FSEL R132, R132, -INF , !P2 ;  /* 0xff80000084847808 */ /* 0x000fe20005000000 */
[----:B------:R-:W4:Y:S01]  /*7640*/  MUFU.TANH R61, R61 ;  /* 0x0000003d003d7308 */ /* 0x000f220000002400 */
[C---:B------:R-:W-:Y:S02]  /*7650*/  ISETP.GE.AND P4, PT, R21.reuse, R127, PT ;  /* 0x0000007f1500720c */ /* 0x040fe40003f86270 */
[----:B------:R-:W-:Y:S02]  /*7660*/  ISETP.GE.AND P2, PT, R21, R126, PT ;  /* 0x0000007e1500720c */ /* 0x000fe40003f46270 */
[----:B------:R-:W-:-:S02]  /*7670*/  IADD3 R17, R28, 0x49, RZ ;  /* 0x000000491c117810 */ /* 0x000fc40007ffe0ff */
[----:B------:R-:W-:Y:S01]  /*7680*/  FSEL R113, R113, -INF , !P4 ;  /* 0xff80000071717808 */ /* 0x000fe20006000000 */
[----:B------:R-:W5:Y:S01]  /*7690*/  MUFU.TANH R52, R23 ;  /* 0x0000001700347308 */ /* 0x000f620000002400 */
[----:B------:R-:W-:Y:S02]  /*76a0*/  FSEL R114, R114, -INF , !P2 ;  /* 0xff80000072727808 */ /* 0x000fe40005000000 */
[C---:B------:R-:W-:Y:S02]  /*76b0*/  ISETP.GE.AND P4, PT, R17.reuse, R127, PT ;  /* 0x0000007f1100720c */ /* 0x040fe40003f86270 */
[----:B------:R-:W-:Y:S02]  /*76c0*/  ISETP.GE.AND P2, PT, R17, R126, PT ;  /* 0x0000007e1100720c */ /* 0x000fe40003f46270 */
[----:B------:R-:W-:Y:S01]  /*76d0*/  IADD3 R17, R28, 0x51, RZ ;  /* 0x000000511c117810 */ /* 0x000fe20007ffe0ff */
[----:B------:R-:W-:Y:S01]  /*76e0*/  MUFU.TANH R47, R36 ;  /* 0x00000024002f7308 */ /* 0x000fe20000002400 */
[----:B-1----:R-:W-:-:S02]  /*76f0*/  FSEL R107, R107, -INF , !P4 ;  /* 0xff8000006b6b7808 */ /* 0x002fc40006000000 */
        /* <DEDUP_REMOVED lines=10> */
[----:B------:R-:W-:Y:S02]  /*77a0*/  IADD3 R13, R28, 0x61, RZ ;  /* 0x000000611c0d7810 */ /* 0x000fe40007ffe0ff */
[----:B----4-:R-:W-:Y:S02]  /*77b0*/  FSEL R61, R61, -INF , !P4 ;  /* 0xff8000003d3d7808 */ /* 0x010fe40006000000 */
[----:B-----5:R-:W-:Y:S01]  /*77c0*/  FSEL R52, R52, -INF , !P2 ;  /* 0xff80000034347808 */ /* 0x020fe20005000000 */
[----:B------:R-:W3:Y:S01]  /*77d0*/  MUFU.TANH R50, R50 ;  /* 0x0000003200327308 */ /* 0x000ee20000002400 */
[----:B------:R-:W-:-:S02]  /*77e0*/  ISETP.GE.AND P4, PT, R13, R127, PT ;  /* 0x0000007f0d00720c */ /* 0x000fc40003f86270 */
[-C--:B------:R-:W-:Y:S02]  /*77f0*/  ISETP.GE.AND P2, PT, R13, R126.reuse, PT ;  /* 0x0000007e0d00720c */ /* 0x080fe40003f46270 */
[----:B------:R-:W-:Y:S02]  /*7800*/  IADD3 R13, R28, 0x69, RZ ;  /* 0x000000691c0d7810 */ /* 0x000fe40007ffe0ff */
[----:B-1----:R-:W-:Y:S01]  /*7810*/  FSEL R49, R49, -INF , !P4 ;  /* 0xff80000031317808 */ /* 0x002fe20006000000 */
[----:B------:R-:W1:Y:S01]  /*7820*/  MUFU.TANH R34, R15 ;  /* 0x0000000f00227308 */ /* 0x000e620000002400 */
[----:B--2---:R-:W-:Y:S02]  /*7830*/  FSEL R36, R36, -INF , !P2 ;  /* 0xff80000024247808 */ /* 0x004fe40005000000 */
[C---:B------:R-:W-:Y:S02]  /*7840*/  ISETP.GE.AND P4, PT, R13.reuse, R127, PT ;  /* 0x0000007f0d00720c */ /* 0x040fe40003f86270 */
[----:B------:R-:W-:-:S02]  /*7850*/  ISETP.GE.AND P2, PT, R13, R126, PT ;  /* 0x0000007e0d00720c */ /* 0x000fc40003f46270 */
[----:B------:R-:W-:Y:S01]  /*7860*/  LOP3.LUT R13, R33, 0x18, R128, 0xfe, !PT ;  /* 0x00000018210d7812 */ /* 0x000fe200078efe80 */
[----:B------:R-:W2:Y:S01]  /*7870*/  MUFU.TANH R3, R3 ;  /* 0x0000000300037308 */ /* 0x000ea20000002400 */
[----:B---3--:R-:W-:Y:S02]  /*7880*/  FSEL R50, R50, -INF , !P4 ;  /* 0xff80000032327808 */ /* 0x008fe40006000000 */
[----:B------:R-:W-:-:S04]  /*7890*/  ISETP.GE.AND P4, PT, R13, R127, PT ;  /* 0x0000007f0d00720c */ /* 0x000fc80003f86270 */
[----:B------:R-:W-:Y:S01]  /*78a0*/  FSEL R19, R57, -INF , !P4 ;  /* 0xff80000039137808 */ /* 0x000fe20006000000 */
[----:B------:R-:W3:Y:S01]  /*78b0*/  MUFU.TANH R64, R64 ;  /* 0x0000004000407308 */ /* 0x000ee20000002400 */
[----:B-1----:R-:W-:Y:S01]  /*78c0*/  FSEL R34, R34, -INF , !P2 ;  /* 0xff80000022227808 */ /* 0x002fe20005000000 */
[----:B------:R-:W-:Y:S01]  /*78d0*/  FMUL.FTZ R15, R22, c[0x0][0x2ec] ;  /* 0x0000bb00160f7a20 */ /* 0x000fe20000410000 */
[----:B------:R-:W-:Y:S01]  /*78e0*/  ISETP.GE.AND P2, PT, R13, R126, PT ;  /* 0x0000007e0d00720c */ /* 0x000fe20003f46270 */
[----:B------:R-:W-:Y:S01]  /*78f0*/  FMUL.FTZ R57, R9, c[0x0][0x2ec] ;  /* 0x0000bb0009397a20 */ /* 0x000fe20000410000 */
[----:B------:R-:W-:-:S03]  /*7900*/  LOP3.LUT R9, R33, 0x58, R128, 0xfe, !PT ;  /* 0x0000005821097812 */ /* 0x000fc600078efe80 */
[----:B------:R-:W1:Y:S01]  /*7910*/  MUFU.TANH R65, R65 ;  /* 0x0000004100417308 */ /* 0x000e620000002400 */
[----:B--2---:R-:W-:Y:S01]  /*7920*/  FSEL R13, R3, -INF , !P1 ;  /* 0xff800000030d7808 */ /* 0x004fe20004800000 */
[----:B------:R-:W-:Y:S01]  /*7930*/  FMUL.FTZ R3, R18, c[0x0][0x2ec] ;  /* 0x0000bb0012037a20 */ /* 0x000fe20000410000 */
[----:B------:R-:W-:Y:S02]  /*7940*/  LOP3.LUT R18, R33, 0x28, R128, 0xfe, !PT ;  /* 0x0000002821127812 */ /* 0x000fe400078efe80 */
[----:B------:R-:W-:-:S03]  /*7950*/  ISETP.GE.AND P1, PT, R16, R127, PT ;  /* 0x0000007f1000720c */ /* 0x000fc60003f26270 */
[----:B------:R-:W2:Y:S01]  /*7960*/  MUFU.TANH R67, R67 ;  /* 0x0000004300437308 */ /* 0x000ea20000002400 */
[----:B---3--:R-:W-:Y:S02]  /*7970*/  FSEL R22, R64, -INF , !P3 ;  /* 0xff80000040167808 */ /* 0x008fe40005800000 */
[----:B------:R-:W-:-:S05]  /*7980*/  ISETP.GE.AND P3, PT, R16, R126, PT ;  /* 0x0000007e1000720c */ /* 0x000fca0003f66270 */
[----:B------:R-:W-:Y:S01]  /*7990*/  MUFU.TANH R58, R58 ;  /* 0x0000003a003a7308 */ /* 0x000fe20000002400 */
[----:B-1----:R-:W-:Y:S02]  /*79a0*/  FSEL R17, R65, -INF , !P6 ;  /* 0xff80000041117808 */ /* 0x002fe40007000000 */
[----:B------:R-:W-:-:S05]  /*79b0*/  ISETP.GE.AND P6, PT, R18, R127, PT ;  /* 0x0000007f1200720c */ /* 0x000fca0003fc6270 */
[----:B------:R-:W1:Y:S01]  /*79c0*/  MUFU.TANH R129, R129 ;  /* 0x0000008100817308 */ /* 0x000e620000002400 */
[----:B--2---:R-:W-:Y:S02]  /*79d0*/  FSEL R16, R67, -INF , !P5 ;  /* 0xff80000043107808 */ /* 0x004fe40006800000 */
[----:B------:R-:W-:Y:S02]  /*79e0*/  ISETP.GE.AND P5, PT, R18, R126, PT ;  /* 0x0000007e1200720c */ /* 0x000fe40003fa6270 */
[----:B------:R-:W-:Y:S02]  /*79f0*/  LOP3.LUT R18, R33, 0x30, R128, 0xfe, !PT ;  /* 0x0000003021127812 */ /* 0x000fe400078efe80 */
[----:B------:R-:W-:Y:S01]  /*7a00*/  FSEL R120, R51, -INF , !P5 ;  /* 0xff80000033787808 */ /* 0x000fe20006800000 */
[----:B------:R-:W2:Y:S01]  /*7a10*/  MUFU.TANH R48, R48 ;  /* 0x0000003000307308 */ /* 0x000ea20000002400 */
[----:B------:R-:W-:-:S07]  /*7a20*/  ISETP.GE.AND P4, PT, R18, R127, PT ;  /* 0x0000007f1200720c */ /* 0x000fce0003f86270 */
[----:B------:R-:W3:Y:S01]  /*7a30*/  MUFU.TANH R117, R117 ;  /* 0x0000007500757308 */ /* 0x000ee20000002400 */
[----:B-1----:R-:W-:Y:S02]  /*7a40*/  FSEL R129, R129, -INF , !P1 ;  /* 0xff80000081817808 */ /* 0x002fe40004800000 */
[----:B------:R-:W-:-:S04]  /*7a50*/  ISETP.GE.AND P1, PT, R14, R127, PT ;  /* 0x0000007f0e00720c */ /* 0x000fc80003f26270 */
[----:B------:R-:W-:Y:S01]  /*7a60*/  FSEL R111, R47, -INF , !P1 ;  /* 0xff8000002f6f7808 */ /* 0x000fe20004800000 */
[----:B------:R-:W-:Y:S01]  /*7a70*/  MUFU.TANH R138, R138 ;  /* 0x0000008a008a7308 */ /* 0x000fe20000002400 */
[----:B--2---:R-:W-:Y:S02]  /*7a80*/  FSEL R110, R48, -INF , !P3 ;  /* 0xff800000306e7808 */ /* 0x004fe40005800000 */
[----:B------:R-:W-:Y:S02]  /*7a90*/  ISETP.GE.AND P3, PT, R14, R126, PT ;  /* 0x0000007e0e00720c */ /* 0x000fe40003f66270 */
[----:B------:R-:W-:-:S03]  /*7aa0*/  LOP3.LUT R14, R33, 0x48, R128, 0xfe, !PT ;  /* 0x00000048210e7812 */ /* 0x000fc600078efe80 */
[----:B------:R-:W1:Y:S01]  /*7ab0*/  MUFU.TANH R136, R38 ;  /* 0x0000002600887308 */ /* 0x000e620000002400 */
[----:B---3--:R-:W-:Y:S02]  /*7ac0*/  FSEL R117, R117, -INF , !P4 ;  /* 0xff80000075757808 */ /* 0x008fe40006000000 */
[----:B------:R-:W-:-:S05]  /*7ad0*/  ISETP.GE.AND P4, PT, R14, R127, PT ;  /* 0x0000007f0e00720c */ /* 0x000fca0003f86270 */
[----:B------:R-:W2:Y:S08]  /*7ae0*/  MUFU.TANH R37, R37 ;  /* 0x0000002500257308 */ /* 0x000eb00000002400 */
[----:B------:R-:W3:Y:S01]  /*7af0*/  MUFU.TANH R116, R116 ;  /* 0x0000007400747308 */ /* 0x000ee20000002400 */
[----:B-1----:R-:W-:-:S07]  /*7b00*/  FSEL R136, R136, -INF , !P3 ;  /* 0xff80000088887808 */ /* 0x002fce0005800000 */
[----:B------:R-:W1:Y:S01]  /*7b10*/  MUFU.TANH R24, R24 ;  /* 0x0000001800187308 */ /* 0x000e620000002400 */
[----:B--2---:R-:W-:-:S07]  /*7b20*/  FSEL R121, R37, -INF , !P4 ;  /* 0xff80000025797808 */ /* 0x004fce0006000000 */
[----:B------:R-:W2:Y:S08]  /*7b30*/  MUFU.TANH R104, R104 ;  /* 0x0000006800687308 */ /* 0x000eb00000002400 */
[----:B------:R4:W-:Y:S08]  /*7b40*/  MUFU.TANH R21, R20 ;  /* 0x0000001400157308 */ /* 0x0009f00000002400 */
[----:B------:R-:W5:Y:S01]  /*7b50*/  MUFU.TANH R55, R55 ;  /* 0x0000003700377308 */ /* 0x000f620000002400 */
[----:B----4-:R-:W-:-:S07]  /*7b60*/  FSEL R20, R58, -INF , !P2 ;  /* 0xff8000003a147808 */ /* 0x010fce0005000000 */
[----:B------:R-:W4:Y:S01]  /*7b70*/  MUFU.TANH R44, R44 ;  /* 0x0000002c002c7308 */ /* 0x000f220000002400 */
[-C--:B------:R-:W-:Y:S01]  /*7b80*/  ISETP.GE.AND P2, PT, R18, R126.reuse, PT ;  /* 0x0000007e1200720c */ /* 0x080fe20003f46270 */
[----:B------:R-:W-:Y:S01]  /*7b90*/  FMUL.FTZ R58, R5, c[0x0][0x2ec] ;  /* 0x0000bb00053a7a20 */ /* 0x000fe20000410000 */
[C-C-:B------:R-:W-:Y:S02]  /*7ba0*/  LOP3.LUT R5, R33.reuse, 0x60, R128.reuse, 0xfe, !PT ;  /* 0x0000006021057812 */ /* 0x140fe400078efe80 */
[----:B------:R-:W-:Y:S02]  /*7bb0*/  FSEL R138, R138, -INF , !P2 ;  /* 0xff8000008a8a7808 */ /* 0x000fe40005000000 */
[----:B------:R-:W-:Y:S01]  /*7bc0*/  ISETP.GE.AND P2, PT, R14, R126, PT ;  /* 0x0000007e0e00720c */ /* 0x000fe20003f46270 */
[----:B------:R-:W1:Y:S01]  /*7bd0*/  MUFU.TANH R59, R59 ;  /* 0x0000003b003b7308 */ /* 0x000e620000002400 */
[----:B------:R-:W-:Y:S02]  /*7be0*/  LOP3.LUT R14, R33, 0x50, R128, 0xfe, !PT ;  /* 0x00000050210e7812 */ /* 0x000fe400078efe80 */
[----:B---3--:R-:W-:-:S02]  /*7bf0*/  FSEL R116, R116, -INF , !P2 ;  /* 0xff80000074747808 */ /* 0x008fc40005000000 */
[CC--:B------:R-:W-:Y:S02]  /*7c00*/  ISETP.GE.AND P1, PT, R14.reuse, R127.reuse, PT ;  /* 0x0000007f0e00720c */ /* 0x0c0fe40003f26270 */
[-C--:B------:R-:W-:Y:S01]  /*7c10*/  ISETP.GE.AND P3, PT, R14, R126.reuse, PT ;  /* 0x0000007e0e00720c */ /* 0x080fe20003f66270 */
[----:B------:R-:W3:Y:S01]  /*7c20*/  MUFU.TANH R119, R119 ;  /* 0x0000007700777308 */ /* 0x000ee20000002400 */
[C---:B------:R-:W-:Y:S02]  /*7c30*/  ISETP.GE.AND P4, PT, R5.reuse, R127, PT ;  /* 0x0000007f0500720c */ /* 0x040fe40003f86270 */
[----:B------:R-:W-:Y:S02]  /*7c40*/  ISETP.GE.AND P2, PT, R5, R126, PT ;  /* 0x0000007e0500720c */ /* 0x000fe40003f46270 */
[C-C-:B------:R-:W-:Y:S02]  /*7c50*/  LOP3.LUT R18, R33.reuse, 0x40, R128.reuse, 0xfe, !PT ;  /* 0x0000004021127812 */ /* 0x140fe400078efe80 */
[----:B------:R-:W-:Y:S01]  /*7c60*/  LOP3.LUT R5, R33, 0x70, R128, 0xfe, !PT ;  /* 0x0000007021057812 */ /* 0x000fe200078efe80 */
[----:B------:R-:W3:Y:S01]  /*7c70*/  MUFU.TANH R3, R3 ;  /* 0x0000000300037308 */ /* 0x000ee20000002400 */
[----:B-1----:R-:W-:-:S02]  /*7c80*/  FSEL R65, R24, -INF , !P1 ;  /* 0xff80000018417808 */ /* 0x002fc40004800000 */
[----:B--2---:R-:W-:Y:S02]  /*7c90*/  FSEL R104, R104, -INF , !P3 ;  /* 0xff80000068687808 */ /* 0x004fe40005800000 */
[----:B------:R-:W-:Y:S02]  /*7ca0*/  LOP3.LUT R128, R33, 0x78, R128, 0xfe, !PT ;  /* 0x0000007821807812 */ /* 0x000fe400078efe80 */
[C---:B------:R-:W-:Y:S01]  /*7cb0*/  ISETP.GE.AND P1, PT, R4.reuse, R127, PT ;  /* 0x0000007f0400720c */ /* 0x040fe20003f26270 */
[----:B------:R-:W1:Y:S01]  /*7cc0*/  MUFU.TANH R32, R32 ;  /* 0x0000002000207308 */ /* 0x000e620000002400 */
[----:B------:R-:W-:Y:S01]  /*7cd0*/  ISETP.GE.AND P3, PT, R4, R126, PT ;  /* 0x0000007e0400720c */ /* 0x000fe20003f66270 */
[----:B------:R-:W-:Y:S01]  /*7ce0*/  FMUL.FTZ R4, R11, c[0x0][0x2ec] ;  /* 0x0000bb000b047a20 */ /* 0x000fe20000410000 */
[----:B-----5:R-:W-:Y:S02]  /*7cf0*/  FSEL R55, R55, -INF , !P4 ;  /* 0xff80000037377808 */ /* 0x020fe40006000000 */
[----:B----4-:R-:W-:-:S02]  /*7d00*/  FSEL R123, R44, -INF , !P6 ;  /* 0xff8000002c7b7808 */ /* 0x010fc40007000000 */
[-C--:B------:R-:W-:Y:S01]  /*7d10*/  ISETP.GE.AND P4, PT, R128, R127.reuse, PT ;  /* 0x0000007f8000720c */ /* 0x080fe20003f86270 */
[----:B------:R-:W2:Y:S01]  /*7d20*/  MUFU.TANH R53, R53 ;  /* 0x0000003500357308 */ /* 0x000ea20000002400 */
[----:B------:R-:W-:Y:S02]  /*7d30*/  ISETP.GE.AND P6, PT, R18, R127, PT ;  /* 0x0000007f1200720c */ /* 0x000fe40003fc6270 */
[----:B------:R-:W-:Y:S02]  /*7d40*/  FSEL R59, R59, -INF , !P4 ;  /* 0xff8000003b3b7808 */ /* 0x000fe40006000000 */
[----:B---3--:R-:W-:Y:S02]  /*7d50*/  FSEL R119, R119, -INF , !P6 ;  /* 0xff80000077777808 */ /* 0x008fe40007000000 */
[----:B------:R-:W-:Y:S01]  /*7d60*/  ISETP.GT.AND P4, PT, R178, R175, PT ;  /* 0x000000afb200720c */ /* 0x000fe20003f84270 */
[----:B------:R-:W3:Y:S01]  /*7d70*/  MUFU.TANH R15, R15 ;  /* 0x0000000f000f7308 */ /* 0x000ee20000002400 */
[----:B------:R-:W-:-:S02]  /*7d80*/  ISETP.GE.AND P5, PT, R18, R126, PT ;  /* 0x0000007e1200720c */ /* 0x000fc40003fa6270 */
[----:B------:R-:W-:Y:S02]  /*7d90*/  ISETP.GE.AND P6, PT, R9, R127, PT ;  /* 0x0000007f0900720c */ /* 0x000fe40003fc6270 */
[----:B------:R-:W-:Y:S02]  /*7da0*/  FSEL R48, R3, -INF , !P2 ;  /* 0xff80000003307808 */ /* 0x000fe40005000000 */
[----:B------:R-:W-:Y:S01]  /*7db0*/  IADD3 R3, R28, 0x71, RZ ;  /* 0x000000711c037810 */ /* 0x000fe20007ffe0ff */
[----:B------:R-:W4:Y:S01]  /*7dc0*/  MUFU.TANH R12, R12 ;  /* 0x0000000c000c7308 */ /* 0x000f220000002400 */
[----:B-1----:R-:W-:Y:S02]  /*7dd0*/  FSEL R122, R32, -INF , !P5 ;  /* 0xff800000207a7808 */ /* 0x002fe40006800000 */
[----:B------:R-:W-:Y:S02]  /*7de0*/  FSEL R67, R21, -INF , !P6 ;  /* 0xff80000015437808 */ /* 0x000fe40007000000 */
[----:B--2---:R-:W-:-:S02]  /*7df0*/  FSEL R53, R53, -INF , !P1 ;  /* 0xff80000035357808 */ /* 0x004fc40004800000 */
[----:B------:R-:W-:Y:S01]  /*7e00*/  ISETP.GE.AND P5, PT, R9, R126, PT ;  /* 0x0000007e0900720c */ /* 0x000fe20003fa6270 */
[----:B------:R-:W1:Y:S01]  /*7e10*/  MUFU.TANH R8, R8 ;  /* 0x0000000800087308 */ /* 0x000e620000002400 */
[-C--:B------:R-:W-:Y:S02]  /*7e20*/  ISETP.GE.AND P6, PT, R5, R127.reuse, PT ;  /* 0x0000007f0500720c */ /* 0x080fe40003fc6270 */
[----:B------:R-:W-:Y:S02]  /*7e30*/  ISETP.GE.AND P1, PT, R3, R127, PT ;  /* 0x0000007f0300720c */ /* 0x000fe40003f26270 */
[----:B------:R-:W-:Y:S02]  /*7e40*/  IADD3 R28, R28, 0x79, RZ ;  /* 0x000000791c1c7810 */ /* 0x000fe40007ffe0ff */
[----:B---3--:R-:W-:Y:S01]  /*7e50*/  FSEL R64, R15, -INF , !P5 ;  /* 0xff8000000f407808 */ /* 0x008fe20006800000 */
[----:B------:R-:W2:Y:S01]  /*7e60*/  MUFU.TANH R57, R57 ;  /* 0x0000003900397308 */ /* 0x000ea20000002400 */
[----:B----4-:R-:W-:-:S02]  /*7e70*/  FSEL R44, R12, -INF , !P3 ;  /* 0xff8000000c2c7808 */ /* 0x010fc40005800000 */
[-C--:B------:R-:W-:Y:S02]  /*7e80*/  ISETP.GE.AND P5, PT, R5, R126.reuse, PT ;  /* 0x0000007e0500720c */ /* 0x080fe40003fa6270 */
[-C--:B------:R-:W-:Y:S02]  /*7e90*/  ISETP.GE.AND P2, PT, R128, R126.reuse, PT ;  /* 0x0000007e8000720c */ /* 0x080fe40003f46270 */
[----:B------:R-:W-:Y:S01]  /*7ea0*/  ISETP.GE.AND P3, PT, R3, R126, PT ;  /* 0x0000007e0300720c */ /* 0x000fe20003f66270 */
[----:B------:R-:W3:Y:S01]  /*7eb0*/  MUFU.TANH R58, R58 ;  /* 0x0000003a003a7308 */ /* 0x000ee20000002400 */
[----:B-1----:R-:W-:Y:S01]  /*7ec0*/  FSEL R51, R8, -INF , !P6 ;  /* 0xff80000008337808 */ /* 0x002fe20007000000 */
[----:B------:R-:W-:Y:S01]  /*7ed0*/  BAR.SYNC.DEFER_BLOCKING 0x0 ;  /* 0x0000000000007b1d */ /* 0x000fe20000010000 */
[----:B------:R-:W-:-:S05]  /*7ee0*/  ISETP.GE.AND P6, PT, R28, R127, PT ;  /* 0x0000007f1c00720c */ /* 0x000fca0003fc6270 */
[----:B------:R-:W1:Y:S01]  /*7ef0*/  MUFU.TANH R30, R10 ;  /* 0x0000000a001e7308 */ /* 0x000e620000002400 */
[----:B--2---:R-:W-:Y:S02]  /*7f00*/  FSEL R57, R57, -INF , !P1 ;  /* 0xff80000039397808 */ /* 0x004fe40004800000 */
[----:B------:R-:W-:-:S05]  /*7f10*/  ISETP.GE.AND P1, PT, R28, R126, PT ;  /* 0x0000007e1c00720c */ /* 0x000fca0003f26270 */
[----:B------:R-:W2:Y:S01]  /*7f20*/  MUFU.TANH R4, R4 ;  /* 0x0000000400047308 */ /* 0x000ea20000002400 */
[----:B---3--:R-:W-:-:S07]  /*7f30*/  FSEL R58, R58, -INF , !P6 ;  /* 0xff8000003a3a7808 */ /* 0x008fce0007000000 */
[----:B------:R-:W3:Y:S01]  /*7f40*/  MUFU.TANH R26, R6 ;  /* 0x00000006001a7308 */ /* 0x000ee20000002400 */
[----:B-1----:R-:W-:-:S07]  /*7f50*/  FSEL R30, R30, -INF , !P5 ;  /* 0xff8000001e1e7808 */ /* 0x002fce0006800000 */
[----:B------:R-:W1:Y:S01]  /*7f60*/  MUFU.TANH R25, R7 ;  /* 0x0000000700197308 */ /* 0x000e620000002400 */
[----:B--2---:R-:W-:Y:S02]  /*7f70*/  FSEL R28, R4, -INF , !P3 ;  /* 0xff800000041c7808 */ /* 0x004fe40005800000 */
[----:B---3--:R-:W-:Y:S02]  /*7f80*/  FSEL R26, R26, -INF , !P2 ;  /* 0xff8000001a1a7808 */ /* 0x008fe40005000000 */
        /* <DEDUP_REMOVED lines=59> */
.L_x_7028:
[----:B------:R-:W-:-:S04]  /*8340*/  LEA R8, -R101, RZ, 0x7 ;  /* 0x000000ff65087211 */ /* 0x000fc800078e39ff */
[----:B------:R-:W-:Y:S02]  /*8350*/  SHF.R.S32.HI R4, RZ, 0x1f, R8 ;  /* 0x0000001fff047819 */ /* 0x000fe40000011408 */
.L_x_7029:
        /* <DEDUP_REMOVED lines=32> */
.L_x_7027:
[----:B-1----:R-:W-:Y:S01]  /*8560*/  FMNMX.FTZ R4, R2, R35, !PT ;  /* 0x0000002302047209 */ /* 0x002fe20007810000 */
        /* <DEDUP_REMOVED lines=79> */
[--C-:B------:R-:W-:Y:S01]  /*8a60*/  FFMA.FTZ R33, R13, c[0x0][0x23c], -R62.reuse ;  /* 0x00008f000d217a23 */ /* 0x100fe2000001083e */
[----:B------:R-:W-:Y:S01]  /*8a70*/  FSEL R5, R3, RZ, P1 ;  /* 0x000000ff03057208 */ /* 0x000fe20000800000 */
[----:B------:R-:W1:Y:S01]  /*8a80*/  LDSM.16.MT88.4 R12, [R166+0x6000] ;  /* 0x00600000a60c783b */ /* 0x000e620000004200 */
[----:B------:R-:W-:Y:S01]  /*8a90*/  FSEL R27, R27, RZ, P1 ;  /* 0x000000ff1b1b7208 */ /* 0x000fe20000800000 */
[----:B------:R-:W-:-:S02]  /*8aa0*/  FFMA.FTZ R37, R35, c[0x0][0x23c], -R62 ;  /* 0x00008f0023257a23 */ /* 0x000fc4000001083e */
[----:B------:R-:W-:Y:S01]  /*8ab0*/  FADD.FTZ R5, R0, -R5 ;  /* 0x8000000500057221 */ /* 0x000fe20000010000 */
[----:B------:R-:W-:Y:S01]  /*8ac0*/  MUFU.EX2 R33, R33 ;  /* 0x0000002100217308 */ /* 0x000fe20000000800 */
[--C-:B------:R-:W-:Y:S02]  /*8ad0*/  FFMA.FTZ R35, R41, c[0x0][0x23c], -R62.reuse ;  /* 0x00008f0029237a23 */ /* 0x100fe4000001083e */
[----:B------:R-:W-:Y:S02]  /*8ae0*/  FFMA.FTZ R32, R31, c[0x0][0x23c], -R62 ;  /* 0x00008f001f207a23 */ /* 0x000fe4000001083e */
[--C-:B------:R-:W-:Y:S02]  /*8af0*/  FFMA.FTZ R38, R29, c[0x0][0x23c], -R27.reuse ;  /* 0x00008f001d267a23 */ /* 0x100fe4000001081b */
[--C-:B------:R-:W-:Y:S01]  /*8b00*/  FFMA.FTZ R31, R54, c[0x0][0x23c], -R27.reuse ;  /* 0x00008f00361f7a23 */ /* 0x100fe2000001081b */
[----:B------:R-:W-:Y:S01]  /*8b10*/  MUFU.EX2 R37, R37 ;  /* 0x0000002500257308 */ /* 0x000fe20000000800 */
[----:B------:R-:W-:-:S02]  /*8b20*/  FFMA.FTZ R29, R22, c[0x0][0x23c], -R27 ;  /* 0x00008f00161d7a23 */ /* 0x000fc4000001081b */
[--C-:B------:R-:W-:Y:S02]  /*8b30*/  FFMA.FTZ R2, R40, c[0x0][0x23c], -R27.reuse ;  /* 0x00008f0028027a23 */ /* 0x100fe4000001081b */
[----:B------:R-:W-:Y:S02]  /*8b40*/  FMUL.FTZ R42, R4, c[0x0][0x23c] ;  /* 0x00008f00042a7a20 */ /* 0x000fe40000410000 */
[----:B------:R-:W-:Y:S01]  /*8b50*/  FMUL.FTZ R41, R5, c[0x0][0x23c] ;  /* 0x00008f0005297a20 */ /* 0x000fe20000410000 */
[----:B------:R-:W2:Y:S01]  /*8b60*/  MUFU.EX2 R35, R35 ;  /* 0x0000002300237308 */ /* 0x000ea20000000800 */
[----:B------:R-:W-:Y:S02]  /*8b70*/  FFMA.FTZ R47, R46, c[0x0][0x23c], -R27 ;  /* 0x00008f002e2f7a23 */ /* 0x000fe4000001081b */
[--C-:B------:R-:W-:Y:S02]  /*8b80*/  FFMA.FTZ R40, R17, c[0x0][0x23c], -R62.reuse ;  /* 0x00008f0011287a23 */ /* 0x100fe4000001083e */
[----:B------:R-:W-:-:S02]  /*8b90*/  FFMA.FTZ R45, R45, c[0x0][0x23c], -R62 ;  /* 0x00008f002d2d7a23 */ /* 0x000fc4000001083e */
[--C-:B------:R-:W-:Y:S01]  /*8ba0*/  FFMA.FTZ R0, R19, c[0x0][0x23c], -R62.reuse ;  /* 0x00008f0013007a23 */ /* 0x100fe2000001083e */
[----:B------:R-:W3:Y:S01]  /*8bb0*/  MUFU.EX2 R32, R32 ;  /* 0x0000002000207308 */ /* 0x000ee20000000800 */
[--C-:B------:R-:W-:Y:S02]  /*8bc0*/  FFMA.FTZ R39, R39, c[0x0][0x23c], -R62.reuse ;  /* 0x00008f0027277a23 */ /* 0x100fe4000001083e */
[--C-:B------:R-:W-:Y:S02]  /*8bd0*/  FFMA.FTZ R54, R16, c[0x0][0x23c], -R27.reuse ;  /* 0x00008f0010367a23 */ /* 0x100fe4000001081b */
[--C-:B------:R-:W-:Y:S01]  /*8be0*/  FFMA.FTZ R46, R20, c[0x0][0x23c], -R27.reuse ;  /* 0x00008f00142e7a23 */ /* 0x100fe2000001081b */
[----:B------:R-:W-:Y:S01]  /*8bf0*/  LDSM.16.MT88.4 R16, [R166+0x6800] ;  /* 0x00680000a610783b */ /* 0x000fe20000004200 */
[----:B------:R-:W-:Y:S01]  /*8c00*/  FFMA.FTZ R43, R66, c[0x0][0x23c], -R27 ;  /* 0x00008f00422b7a23 */ /* 0x000fe2000001081b */
[----:B------:R-:W-:Y:S01]  /*8c10*/  MUFU.EX2 R38, R38 ;  /* 0x0000002600267308 */ /* 0x000fe20000000800 */
[----:B--2---:R-:W-:Y:S01]  /*8c20*/  F2FP.PACK_AB R4, R35, R37 ;  /* 0x000000252304723e */ /* 0x004fe200000000ff */
[----:B------:R-:W-:Y:S01]  /*8c30*/  LDSM.16.MT88.4 R20, [R162+0x6800] ;  /* 0x00680000a214783b */ /* 0x000fe20000004200 */
[----:B------:R-:W-:-:S02]  /*8c40*/  FFMA.FTZ R101, R105, c[0x0][0x23c], -R62 ;  /* 0x00008f0069657a23 */ /* 0x000fc4000001083e */
[--C-:B------:R-:W-:Y:S02]  /*8c50*/  FFMA.FTZ R106, R129, c[0x0][0x23c], -R62.reuse ;  /* 0x00008f00816a7a23 */ /* 0x100fe4000001083e */
[--C-:B------:R-:W-:Y:S01]  /*8c60*/  FFMA.FTZ R66, R123, c[0x0][0x23c], -R62.reuse ;  /* 0x00008f007b427a23 */ /* 0x100fe2000001083e */
[----:B------:R-:W2:Y:S01]  /*8c70*/  MUFU.EX2 R31, R31 ;  /* 0x0000001f001f7308 */ /* 0x000ea20000000800 */
[----:B---3--:R-:W-:Y:S01]  /*8c80*/  F2FP.PACK_AB R6, R32, R33 ;  /* 0x000000212006723e */ /* 0x008fe200000000ff */
        /* <DEDUP_REMOVED lines=13> */
[----:B------:R-:W2:Y:S01]  /*8d60*/  MUFU.EX2 R42, R42 ;  /* 0x0000002a002a7308 */ /* 0x000ea20000000800 */
[--C-:B------:R-:W-:Y:S02]  /*8d70*/  FFMA.FTZ R126, R134, c[0x0][0x23c], -R27.reuse ;  /* 0x00008f00867e7a23 */ /* 0x100fe4000001081b */
[--C-:B------:R-:W-:Y:S02]  /*8d80*/  FFMA.FTZ R124, R136, c[0x0][0x23c], -R27.reuse ;  /* 0x00008f00887c7a23 */ /* 0x100fe4000001081b */
[----:B------:R-:W-:Y:S02]  /*8d90*/  FFMA.FTZ R117, R132, c[0x0][0x23c], -R27 ;  /* 0x00008f0084757a23 */ /* 0x000fe4000001081b */
[--C-:B------:R-:W-:Y:S01]  /*8da0*/  FFMA.FTZ R130, R107, c[0x0][0x23c], -R62.reuse ;  /* 0x00008f006b827a23 */ /* 0x100fe2000001083e */
[----:B------:R-:W4:Y:S01]  /*8db0*/  MUFU.EX2 R41, R41 ;  /* 0x0000002900297308 */ /* 0x000f220000000800 */
[----:B---3--:R-:W-:Y:S01]  /*8dc0*/  F2FP.PACK_AB R7, R2, R29 ;  /* 0x0000001d0207723e */ /* 0x008fe200000000ff */
        /* <DEDUP_REMOVED lines=8> */
[-C--:B----4-:R-:W-:Y:S01]  /*8e50*/  FMUL.FTZ R98, R98, R41.reuse ;  /* 0x0000002962627220 */ /* 0x090fe20000410000 */
[----:B------:R-:W2:Y:S01]  /*8e60*/  MUFU.EX2 R45, R45 ;  /* 0x0000002d002d7308 */ /* 0x000ea20000000800 */
[-C--:B------:R-:W-:Y:S02]  /*8e70*/  FMUL.FTZ R99, R99, R41.reuse ;  /* 0x0000002963637220 */ /* 0x080fe40000410000 */
[-C--:B------:R-:W-:Y:S02]  /*8e80*/  FMUL.FTZ R94, R94, R41.reuse ;  /* 0x000000295e5e7220 */ /* 0x080fe40000410000 */
[-C--:B------:R-:W-:Y:S02]  /*8e90*/  FMUL.FTZ R95, R95, R41.reuse ;  /* 0x000000295f5f7220 */ /* 0x080fe40000410000 */
[-C--:B------:R-:W-:Y:S01]  /*8ea0*/  FMUL.FTZ R88, R88, R42.reuse ;  /* 0x0000002a58587220 */ /* 0x080fe20000410000 */
[----:B-1----:R-:W-:Y:S01]  /*8eb0*/  HMMA.16816.F32 R96, R4, R12, R96 ;  /* 0x0000000c0460723c */ /* 0x002fe20000001860 */
[----:B------:R-:W-:Y:S01]  /*8ec0*/  FMUL.FTZ R89, R89, R42 ;  /* 0x0000002a59597220 */ /* 0x000fe20000410000 */
[----:B------:R-:W-:Y:S01]  /*8ed0*/  MUFU.EX2 R0, R0 ;  /* 0x0000000000007308 */ /* 0x000fe20000000800 */
[----:B------:R-:W-:-:S02]  /*8ee0*/  FMUL.FTZ R90, R90, R41 ;  /* 0x000000295a5a7220 */ /* 0x000fc40000410000 */
[-C--:B------:R-:W-:Y:S02]  /*8ef0*/  FMUL.FTZ R91, R91, R41.reuse ;  /* 0x000000295b5b7220 */ /* 0x080fe40000410000 */
[-C--:B------:R-:W-:Y:S01]  /*8f00*/  FMUL.FTZ R84, R84, R42.reuse ;  /* 0x0000002a54547220 */ /* 0x080fe20000410000 */
[C---:B------:R-:W-:Y:S01]  /*8f10*/  HMMA.16816.F32 R92, R4.reuse, R14, R92 ;  /* 0x0000000e045c723c */ /* 0x040fe2000000185c */
[----:B------:R-:W1:Y:S01]  /*8f20*/  LDSM.16.MT88.4 R12, [R163+0x6000] ;  /* 0x00600000a30c783b */ /* 0x000e620000004200 */
[-C--:B------:R-:W-:Y:S01]  /*8f30*/  FMUL.FTZ R85, R85, R42.reuse ;  /* 0x0000002a55557220 */ /* 0x080fe20000410000 */
[----:B------:R-:W-:Y:S01]  /*8f40*/  MUFU.EX2 R39, R39 ;  /* 0x0000002700277308 */ /* 0x000fe20000000800 */
[-C--:B------:R-:W-:Y:S02]  /*8f50*/  FMUL.FTZ R86, R86, R41.reuse ;  /* 0x0000002956567220 */ /* 0x080fe40000410000 */
[----:B------:R-:W-:Y:S02]  /*8f60*/  FMUL.FTZ R87, R87, R41 ;  /* 0x0000002957577220 */ /* 0x000fe40000410000 */
[----:B------:R-:W-:Y:S01]  /*8f70*/  HMMA.16816.F32 R88, R4, R8, R88 ;  /* 0x000000080458723c */ /* 0x000fe20000001858 */
[----:B------:R-:W-:-:S02]  /*8f80*/  FMUL.FTZ R80, R80, R42 ;  /* 0x0000002a50507220 */ /* 0x000fc40000410000 */
[-C--:B------:R-:W-:Y:S01]  /*8f90*/  FMUL.FTZ R81, R81, R42.reuse ;  /* 0x0000002a51517220 */ /* 0x080fe20000410000 */
[----:B------:R-:W-:Y:S01]  /*8fa0*/  MUFU.EX2 R54, R54 ;  /* 0x0000003600367308 */ /* 0x000fe20000000800 */
[-C--:B------:R-:W-:Y:S02]  /*8fb0*/  FMUL.FTZ R82, R82, R41.reuse ;  /* 0x0000002952527220 */ /* 0x080fe40000410000 */
[-C--:B------:R-:W-:Y:S01]  /*8fc0*/  FMUL.FTZ R83, R83, R41.reuse ;  /* 0x0000002953537220 */ /* 0x080fe20000410000 */
[----:B------:R-:W-:Y:S01]  /*8fd0*/  HMMA.16816.F32 R84, R4, R10, R84 ;  /* 0x0000000a0454723c */ /* 0x000fe20000001854 */
[----:B------:R-:W3:Y:S01]  /*8fe0*/  LDSM.16.MT88.4 R8, [R162+0x6000] ;  /* 0x00600000a208783b */ /* 0x000ee20000004200 */
[-C--:B------:R-:W-:Y:S02]  /*8ff0*/  FMUL.FTZ R76, R76, R42.reuse ;  /* 0x0000002a4c4c7220 */ /* 0x080fe40000410000 */
[----:B------:R-:W-:Y:S01]  /*9000*/  FMUL.FTZ R77, R77, R42 ;  /* 0x0000002a4d4d7220 */ /* 0x000fe20000410000 */
[----:B------:R-:W4:Y:S01]  /*9010*/  MUFU.EX2 R47, R47 ;  /* 0x0000002f002f7308 */ /* 0x000f220000000800 */
[----:B------:R-:W-:-:S02]  /*9020*/  FMUL.FTZ R78, R78, R41 ;  /* 0x000000294e4e7220 */ /* 0x000fc40000410000 */
[-C--:B------:R-:W-:Y:S02]  /*9030*/  FMUL.FTZ R79, R79, R41.reuse ;  /* 0x000000294f4f7220 */ /* 0x080fe40000410000 */
[-C--:B------:R-:W-:Y:S02]  /*9040*/  FMUL.FTZ R72, R72, R42.reuse ;  /* 0x0000002a48487220 */ /* 0x080fe40000410000 */
[-C--:B------:R-:W-:Y:S01]  /*9050*/  FMUL.FTZ R73, R73, R42.reuse ;  /* 0x0000002a49497220 */ /* 0x080fe20000410000 */
[----:B------:R-:W-:Y:S01]  /*9060*/  MUFU.EX2 R46, R46 ;  /* 0x0000002e002e7308 */ /* 0x000fe20000000800 */
[-C--:B------:R-:W-:Y:S02]  /*9070*/  FMUL.FTZ R74, R74, R41.reuse ;  /* 0x000000294a4a7220 */ /* 0x080fe40000410000 */
[----:B------:R-:W-:Y:S02]  /*9080*/  FMUL.FTZ R75, R75, R41 ;  /* 0x000000294b4b7220 */ /* 0x000fe40000410000 */
[----:B------:R-:W-:-:S02]  /*9090*/  FMUL.FTZ R68, R68, R42 ;  /* 0x0000002a44447220 */ /* 0x000fc40000410000 */
[----:B------:R-:W-:Y:S01]  /*90a0*/  FMUL.FTZ R69, R69, R42 ;  /* 0x0000002a45457220 */ /* 0x000fe20000410000 */
[----:B------:R-:W5:Y:S01]  /*90b0*/  MUFU.EX2 R43, R43 ;  /* 0x0000002b002b7308 */ /* 0x000f620000000800 */
[-C--:B------:R-:W-:Y:S02]  /*90c0*/  FMUL.FTZ R70, R70, R41.reuse ;  /* 0x0000002946467220 */ /* 0x080fe40000410000 */
[----:B------:R-:W-:Y:S01]  /*90d0*/  FMUL.FTZ R71, R71, R41 ;  /* 0x0000002947477220 */ /* 0x000fe20000410000 */
[----:B-1----:R-:W-:Y:S01]  /*90e0*/  HMMA.16816.F32 R80, R4, R12, R80 ;  /* 0x0000000c0450723c */ /* 0x002fe20000001850 */
[--C-:B------:R-:W-:Y:S02]  /*90f0*/  FFMA.FTZ R122, R114, c[0x0][0x23c], -R27.reuse ;  /* 0x00008f00727a7a23 */ /* 0x100fe4000001081b */
[----:B------:R-:W-:Y:S01]  /*9100*/  FFMA.FTZ R119, R119, c[0x0][0x23c], -R62 ;  /* 0x00008f0077777a23 */ /* 0x000fe2000001083e */
[----:B------:R-:W-:Y:S01]  /*9110*/  MUFU.EX2 R106, R106 ;  /* 0x0000006a006a7308 */ /* 0x000fe20000000800 */
[----:B------:R-:W-:-:S02]  /*9120*/  FFMA.FTZ R114, R116, c[0x0][0x23c], -R27 ;  /* 0x00008f0074727a23 */ /* 0x000fc4000001081b */
[--C-:B------:R-:W-:Y:S01]  /*9130*/  FFMA.FTZ R121, R112, c[0x0][0x23c], -R27.reuse ;  /* 0x00008f0070797a23 */ /* 0x100fe2000001081b */
[C---:B------:R-:W-:Y:S01]  /*9140*/  HMMA.16816.F32 R76, R4.reuse, R14, R76 ;  /* 0x0000000e044c723c */ /* 0x040fe2000000184c */
[----:B------:R-:W1:Y:S01]  /*9150*/  LDSM.16.MT88.4 R12, [R164+0x6800] ;  /* 0x00680000a40c783b */ /* 0x000e620000004200 */
[--C-:B------:R-:W-:Y:S02]  /*9160*/  FFMA.FTZ R112, R60, c[0x0][0x23c], -R62.reuse ;  /* 0x00008f003c707a23 */ /* 0x100fe4000001083e */
[----:B------:R-:W1:Y:S01]  /*9170*/  MUFU.EX2 R101, R101 ;  /* 0x0000006500657308 */ /* 0x000e620000000800 */
[----:B------:R-:W-:Y:S02]  /*9180*/  FFMA.FTZ R60, R67, c[0x0][0x23c], -R62 ;  /* 0x00008f00433c7a23 */ /* 0x000fe4000001083e */
[--C-:B------:R-:W-:Y:S01]  /*9190*/  FFMA.FTZ R67, R104, c[0x0][0x23c], -R27.reuse ;  /* 0x00008f0068437a23 */ /* 0x100fe2000001081b */
[----:B---3--:R-:W-:Y:S01]  /*91a0*/  HMMA.16816.F32 R72, R4, R8, R72 ;  /* 0x000000080448723c */ /* 0x008fe20000001848 */
[----:B------:R-:W-:-:S02]  /*91b0*/  FFMA.FTZ R104, R56, c[0x0][0x23c], -R27 ;  /* 0x00008f0038687a23 */ /* 0x000fc4000001081b */
[--C-:B------:R-:W-:Y:S01]  /*91c0*/  FFMA.FTZ R65, R65, c[0x0][0x23c], -R62.reuse ;  /* 0x00008f0041417a23 */ /* 0x100fe2000001083e */
[----:B------:R-:W-:Y:S01]  /*91d0*/  MUFU.EX2 R66, R66 ;  /* 0x0000004200427308 */ /* 0x000fe20000000800 */
[--C-:B------:R-:W-:Y:S02]  /*91e0*/  FFMA.FTZ R61, R61, c[0x0][0x23c], -R62.reuse ;  /* 0x00008f003d3d7a23 */ /* 0x100fe4000001083e */
[--C-:B------:R-:W-:Y:S01]  /*91f0*/  FFMA.FTZ R56, R64, c[0x0][0x23c], -R27.reuse ;  /* 0x00008f0040387a23 */ /* 0x100fe2000001081b */
[----:B------:R-:W-:Y:S01]  /*9200*/  HMMA.16816.F32 R68, R4, R10, R68 ;  /* 0x0000000a0444723c */ /* 0x000fe20000001844 */
[----:B------:R-:W3:Y:S01]  /*9210*/  LDSM.16.MT88.4 R8, [R163+0x6800] ;  /* 0x00680000a308783b */ /* 0x000ee20000004200 */
[----:B------:R-:W-:Y:S02]  /*9220*/  FFMA.FTZ R123, R52, c[0x0][0x23c], -R27 ;  /* 0x00008f00347b7a23 */ /* 0x000fe4000001081b */
[----:B------:R-:W-:Y:S01]  /*9230*/  MUFU.EX2 R63, R63 ;  /* 0x0000003f003f7308 */ /* 0x000fe20000000800 */
[----:B------:R-:W-:-:S02]  /*9240*/  FFMA.FTZ R64, R55, c[0x0][0x23c], -R62 ;  /* 0x00008f0037407a23 */ /* 0x000fc4000001083e */
[----:B--2---:R-:W-:Y:S01]  /*9250*/  F2FP.PACK_AB R4, R45, R40 ;  /* 0x000000282d04723e */ /* 0x004fe200000000ff */
[--C-:B------:R-:W-:Y:S01]  /*9260*/  FFMA.FTZ R55, R49, c[0x0][0x23c], -R62.reuse ;  /* 0x00008f0031377a23 */ /* 0x100fe2000001083e */
[----:B----4-:R-:W-:Y:S01]  /*9270*/  F2FP.PACK_AB R5, R47, R54 ;  /* 0x000000362f05723e */ /* 0x010fe200000000ff */
[--C-:B------:R-:W-:Y:S01]  /*9280*/  FFMA.FTZ R52, R50, c[0x0][0x23c], -R62.reuse ;  /* 0x00008f0032347a23 */ /* 0x100fe2000001083e */
[----:B------:R-:W-:Y:S01]  /*9290*/  F2FP.PACK_AB R6, R39, R0 ;  /* 0x000000002706723e */ /* 0x000fe200000000ff */
[----:B------:R-:W-:Y:S01]  /*92a0*/  MUFU.EX2 R110, R110 ;  /* 0x0000006e006e7308 */ /* 0x000fe20000000800 */
[----:B-----5:R-:W-:Y:S01]  /*92b0*/  F2FP.PACK_AB R7, R43, R46 ;  /* 0x0000002e2b07723e */ /* 0x020fe200000000ff */
[----:B------:R-:W-:Y:S02]  /*92c0*/  FFMA.FTZ R50, R51, c[0x0][0x23c], -R62 ;  /* 0x00008f0033327a23 */ /* 0x000fe4000001083e */
[--C-:B------:R-:W-:Y:S02]  /*92d0*/  FFMA.FTZ R49, R36, c[0x0][0x23c], -R27.reuse ;  /* 0x00008f0024317a23 */ /* 0x100fe4000001081b */
[----:B------:R-:W-:-:S02]  /*92e0*/  FFMA.FTZ R48, R48, c[0x0][0x23c], -R27 ;  /* 0x00008f0030307a23 */ /* 0x000fc4000001081b */
[----:B------:R-:W2:Y:S01]  /*92f0*/  MUFU.EX2 R105, R105 ;  /* 0x0000006900697308 */ /* 0x000ea20000000800 */
[C---:B------:R-:W-:Y:S01]  /*9300*/  HMMA.16816.F32 R96, R4.reuse, R16, R96 ;  /* 0x000000100460723c */ /* 0x040fe20000001860 */
[--C-:B------:R-:W-:Y:S02]  /*9310*/  FFMA.FTZ R36, R44, c[0x0][0x23c], -R27.reuse ;  /* 0x00008f002c247a23 */ /* 0x100fe4000001081b */
[----:B------:R-:W-:Y:S02]  /*9320*/  FFMA.FTZ R51, R34, c[0x0][0x23c], -R27 ;  /* 0x00008f0022337a23 */ /* 0x000fe4000001081b */
[----:B------:R-:W-:Y:S02]  /*9330*/  FFMA.FTZ R53, R53, c[0x0][0x23c], -R62 ;  /* 0x00008f0035357a23 */ /* 0x000fe4000001083e */
[----:B------:R-:W-:Y:S01]  /*9340*/  MUFU.EX2 R103, R103 ;  /* 0x0000006700677308 */ /* 0x000fe20000000800 */
[----:B-1----:R-:W-:Y:S01]  /*9350*/  HMMA.16816.F32 R88, R4, R12, R88 ;  /* 0x0000000c0458723c */ /* 0x002fe20000001858 */
[----:B------:R-:W-:-:S02]  /*9360*/  FFMA.FTZ R190, R190, R42, R37 ;  /* 0x0000002abebe7223 */ /* 0x000fc40000010025 */
[----:B------:R-:W-:Y:S02]  /*9370*/  FFMA.FTZ R42, R189, R41, R38 ;  /* 0x00000029bd2a7223 */ /* 0x000fe40000010026 */
[----:B------:R-:W-:Y:S02]  /*9380*/  FADD.FTZ R190, R35, R190 ;  /* 0x000000be23be7221 */ /* 0x000fe40000010000 */
[----:B------:R-:W1:Y:S01]  /*9390*/  MUFU.EX2 R108, R108 ;  /* 0x0000006c006c7308 */ /* 0x000e620000000800 */
[C---:B------:R-:W-:Y:S01]  /*93a0*/  HMMA.16816.F32 R84, R4.reuse, R14, R84 ;  /* 0x0000000e0454723c */ /* 0x040fe20000001854 */
[----:B------:R-:W4:Y:S01]  /*93b0*/  LDSM.16.MT88.4 R12, [R164+0x7000] ;  /* 0x00700000a40c783b */ /* 0x000f220000004200 */
[----:B------:R-:W-:Y:S02]  /*93c0*/  FADD.FTZ R42, R31, R42 ;  /* 0x0000002a1f2a7221 */ /* 0x000fe40000010000 */
[----:B------:R-:W-:Y:S02]  /*93d0*/  FFMA.FTZ R189, R25, c[0x0][0x23c], -R27 ;  /* 0x00008f0019bd7a23 */ /* 0x000fe4000001081b */
[----:B------:R-:W-:Y:S01]  /*93e0*/  FADD.FTZ R29, R29, R42 ;  /* 0x0000002a1d1d7221 */ /* 0x000fe20000010000 */
[----:B------:R-:W-:Y:S01]  /*93f0*/  MUFU.EX2 R120, R120 ;  /* 0x0000007800787308 */ /* 0x000fe20000000800 */
[----:B------:R-:W-:Y:S01]  /*9400*/  HMMA.16816.F32 R92, R4, R18, R92 ;  /* 0x00000012045c723c */ /* 0x000fe2000000185c */
[----:B------:R-:W5:Y:S01]  /*9410*/  LDSM.16.MT88.4 R16, [R166+0x7000] ;  /* 0x00700000a610783b */ /* 0x000f620000004200 */
[----:B------:R-:W-:-:S02]  /*9420*/  FADD.FTZ R29, R2, R29 ;  /* 0x0000001d021d7221 */ /* 0x000fc40000010000 */
[----:B------:R-:W-:Y:S02]  /*9430*/  FFMA.FTZ R57, R57, c[0x0][0x23c], -R62 ;  /* 0x00008f0039397a23 */ /* 0x000fe4000001083e */
[----:B------:R-:W-:Y:S01]  /*9440*/  FADD.FTZ R54, R54, R29 ;  /* 0x0000001d36367221 */ /* 0x000fe20000010000 */
[----:B------:R-:W-:Y:S01]  /*9450*/  MUFU.EX2 R109, R109 ;  /* 0x0000006d006d7308 */ /* 0x000fe20000000800 */
[C---:B---3--:R-:W-:Y:S01]  /*9460*/  HMMA.16816.F32 R80, R4.reuse, R8, R80 ;  /* 0x000000080450723c */ /* 0x048fe20000001850 */
[----:B------:R-:W-:Y:S02]  /*9470*/  FFMA.FTZ R29, R28, c[0x0][0x23c], -R27 ;  /* 0x00008f001c1d7a23 */ /* 0x000fe4000001081b */
[----:B------:R-:W-:Y:S02]  /*9480*/  FADD.FTZ R47, R47, R54 ;  /* 0x000000362f2f7221 */ /* 0x000fe40000010000 */
[----:B------:R-:W-:Y:S02]  /*9490*/  FFMA.FTZ R59, R59, c[0x0][0x23c], -R62 ;  /* 0x00008f003b3b7a23 */ /* 0x000fe4000001083e */
[----:B------:R-:W-:Y:S01]  /*94a0*/  MUFU.EX2 R111, R111 ;  /* 0x0000006f006f7308 */ /* 0x000fe20000000800 */
[----:B------:R-:W-:Y:S01]  /*94b0*/  HMMA.16816.F32 R76, R4, R10, R76 ;  /* 0x0000000a044c723c */ /* 0x000fe2000000184c */
[----:B------:R-:W3:Y:S01]  /*94c0*/  LDSM.16.MT88.4 R8, [R163+0x7000] ;  /* 0x00700000a308783b */ /* 0x000ee20000004200 */
[----:B------:R-:W-:-:S02]  /*94d0*/  FADD.FTZ R46, R46, R47 ;  /* 0x0000002f2e2e7221 */ /* 0x000fc40000010000 */
[----:B------:R-:W-:Y:S02]  /*94e0*/  FFMA.FTZ R58, R58, c[0x0][0x23c], -R62 ;  /* 0x00008f003a3a7a23 */ /* 0x000fe4000001083e */
[----:B------:R-:W-:Y:S01]  /*94f0*/  FADD.FTZ R43, R43, R46 ;  /* 0x0000002e2b2b7221 */ /* 0x000fe20000010000 */
[----:B------:R-:W-:Y:S01]  /*9500*/  MUFU.EX2 R118, R118 ;  /* 0x0000007600767308 */ /* 0x000fe20000000800 */
[----:B------:R-:W-:Y:S01]  /*9510*/  HMMA.16816.F32 R72, R4, R20, R72 ;  /* 0x000000140448723c */ /* 0x000fe20000001848 */
[----:B------:R-:W-:-:S06]  /*9520*/  FFMA.FTZ R30, R30, c[0x0][0x23c], -R27 ;  /* 0x00008f001e1e7a23 */ /* 0x000fcc000001081b */
[----:B------:R-:W3:Y:S01]  /*9530*/  MUFU.EX2 R115, R115 ;  /* 0x0000007300737308 */ /* 0x000ee20000000800 */
[----:B------:R-:W-:Y:S01]  /*9540*/  HMMA.16816.F32 R68, R4, R22, R68 ;  /* 0x000000160444723c */ /* 0x000fe20000001844 */
[----:B------:R-:W-:Y:S06]  /*9550*/  LDSM.16.MT88.4 R20, [R166+0x8000] ;  /* 0x00800000a614783b */ /* 0x000fec0000004200 */
[----:B------:R-:W-:Y:S01]  /*9560*/  F2FP.PACK_AB R4, R101, R106 ;  /* 0x0000006a6504723e */ /* 0x000fe200000000ff */
[----:B------:R-:W3:Y:S01]  /*9570*/  MUFU.EX2 R126, R126 ;  /* 0x0000007e007e7308 */ /* 0x000ee20000000800 */
[----:B--2---:R-:W-:Y:S01]  /*9580*/  F2FP.PACK_AB R5, R105, R110 ;  /* 0x0000006e6905723e */ /* 0x004fe200000000ff */
[----:B------:R-:W-:Y:S01]  /*9590*/  FADD.FTZ R110, R110, R43 ;  /* 0x0000002b6e6e7221 */ /* 0x000fe20000010000 */
[----:B------:R-:W-:-:S02]  /*95a0*/  F2FP.PACK_AB R6, R63, R66 ;  /* 0x000000423f06723e */ /* 0x000fc400000000ff */
[C---:B-1----:R-:W-:Y:S01]  /*95b0*/  F2FP.PACK_AB R7, R108.reuse, R103 ;  /* 0x000000676c07723e */ /* 0x042fe200000000ff */
[----:B------:R-:W-:Y:S02]  /*95c0*/  FADD.FTZ R110, R105, R110 ;  /* 0x0000006e696e7221 */ /* 0x000fe40000010000 */
[----:B------:R-:W-:Y:S02]  /*95d0*/  MUFU.EX2 R124, R124 ;  /* 0x0000007c007c7308 */ /* 0x000fe40000000800 */
[----:B------:R-:W-:Y:S02]  /*95e0*/  FADD.FTZ R103, R103, R110 ;  /* 0x0000006e67677221 */ /* 0x000fe40000010000 */
[----:B----4-:R-:W-:Y:S02]  /*95f0*/  HMMA.16816.F32 R88, R4, R12, R88 ;  /* 0x0000000c0458723c */ /* 0x010fe40000001858 */
[----:B------:R-:W-:Y:S02]  /*9600*/  FADD.FTZ R108, R108, R103 ;  /* 0x000000676c6c7221 */ /* 0x000fe40000010000 */
[----:B------:R-:W1:Y:S02]  /*9610*/  MUFU.EX2 R117, R117 ;  /* 0x0000007500757308 */ /* 0x000e640000000800 */
[----:B---3--:R-:W-:-:S02]  /*9620*/  FADD.FTZ R25, R115, R108 ;  /* 0x0000006c73197221 */ /* 0x008fc40000010000 */
[C---:B------:R-:W-:Y:S01]  /*9630*/  HMMA.16816.F32 R84, R4.reuse, R14, R84 ;  /* 0x0000000e0454723c */ /* 0x040fe20000001854 */
[----:B------:R-:W2:Y:S01]  /*9640*/  LDSM.16.MT88.4 R12, [R162+0x7000] ;  /* 0x00700000a20c783b */ /* 0x000ea20000004200 */
[----:B------:R-:W-:Y:S02]  /*9650*/  FADD.FTZ R25, R126, R25 ;  /* 0x000000197e197221 */ /* 0x000fe40000010000 */
[----:B------:R-:W-:Y:S04]  /*9660*/  MUFU.EX2 R119, R119 ;  /* 0x0000007700777308 */ /* 0x000fe80000000800 */
[C---:B-----5:R-:W-:Y:S04]  /*9670*/  HMMA.16816.F32 R96, R4.reuse, R16, R96 ;  /* 0x000000100460723c */ /* 0x060fe80000001860 */
[----:B------:R-:W3:Y:S04]  /*9680*/  MUFU.EX2 R128, R128 ;  /* 0x0000008000807308 */ /* 0x000ee80000000800 */
[C---:B------:R-:W-:Y:S01]  /*9690*/  HMMA.16816.F32 R92, R4.reuse, R18, R92 ;  /* 0x00000012045c723c */ /* 0x040fe2000000185c */
[----:B------:R-:W4:Y:S03]  /*96a0*/  LDSM.16.MT88.4 R16, [R166+0x7800] ;  /* 0x00780000a610783b */ /* 0x000f260000004200 */
[----:B------:R-:W-:Y:S04]  /*96b0*/  MUFU.EX2 R113, R113 ;  /* 0x0000007100717308 */ /* 0x000fe80000000800 */
[C---:B------:R-:W-:Y:S04]  /*96c0*/  HMMA.16816.F32 R80, R4.reuse, R8, R80 ;  /* 0x000000080450723c */ /* 0x040fe80000001850 */
[----:B------:R-:W-:Y:S04]  /*96d0*/  MUFU.EX2 R130, R130 ;  /* 0x0000008200827308 */ /* 0x000fe80000000800 */
[C---:B------:R-:W-:Y:S01]  /*96e0*/  HMMA.16816.F32 R76, R4.reuse, R10, R76 ;  /* 0x0000000a044c723c */ /* 0x040fe2000000184c */
[----:B------:R-:W5:Y:S03]  /*96f0*/  LDSM.16.MT88.4 R8, [R164+0x7800] ;  /* 0x00780000a408783b */ /* 0x000f660000004200 */
[----:B------:R-:W-:Y:S04]  /*9700*/  MUFU.EX2 R107, R107 ;  /* 0x0000006b006b7308 */ /* 0x000fe80000000800 */
[C---:B--2---:R-:W-:Y:S04]  /*9710*/  HMMA.16816.F32 R72, R4.reuse, R12, R72 ;  /* 0x0000000c0448723c */ /* 0x044fe80000001848 */
[----:B------:R-:W2:Y:S04]  /*9720*/  MUFU.EX2 R122, R122 ;  /* 0x0000007a007a7308 */ /* 0x000ea80000000800 */
[----:B------:R-:W-:Y:S01]  /*9730*/  HMMA.16816.F32 R68, R4, R14, R68 ;  /* 0x0000000e0444723c */ /* 0x000fe20000001844 */
[----:B------:R-:W2:Y:S03]  /*9740*/  LDSM.16.MT88.4 R12, [R163+0x7800] ;  /* 0x00780000a30c783b */ /* 0x000ea60000004200 */
[----:B------:R-:W-:Y:S03]  /*9750*/  MUFU.EX2 R114, R114 ;  /* 0x0000007200727308 */ /* 0x000fe60000000800 */
[----:B------:R-:W-:-:S02]  /*9760*/  F2FP.PACK_AB R4, R109, R120 ;  /* 0x000000786d04723e */ /* 0x000fc400000000ff */
[----:B------:R-:W-:Y:S02]  /*9770*/  F2FP.PACK_AB R5, R126, R115 ;  /* 0x000000737e05723e */ /* 0x000fe400000000ff */
[----:B------:R-:W-:Y:S01]  /*9780*/  F2FP.PACK_AB R6, R118, R111 ;  /* 0x0000006f7606723e */ /* 0x000fe200000000ff */
[----:B------:R-:W2:Y:S01]  /*9790*/  MUFU.EX2 R121, R121 ;  /* 0x0000007900797308 */ /* 0x000ea20000000800 */
[----:B-1----:R-:W-:-:S07]  /*97a0*/  F2FP.PACK_AB R7, R117, R124 ;  /* 0x0000007c7507723e */ /* 0x002fce00000000ff */
[C---:B----4-:R-:W-:Y:S01]  /*97b0*/  HMMA.16816.F32 R96, R4.reuse, R16, R96 ;  /* 0x000000100460723c */ /* 0x050fe20000001860 */
[----:B------:R-:W-:Y:S07]  /*97c0*/  MUFU.EX2 R65, R65 ;  /* 0x0000004100417308 */ /* 0x000fee0000000800 */
[C---:B------:R-:W-:Y:S01]  /*97d0*/  HMMA.16816.F32 R92, R4.reuse, R18, R92 ;  /* 0x00000012045c723c */ /* 0x040fe2000000185c */
[----:B------:R-:W1:Y:S01]  /*97e0*/  LDSM.16.MT88.4 R16, [R162+0x7800] ;  /* 0x00780000a210783b */ /* 0x000e620000004200 */
[----:B------:R-:W4:Y:S06]  /*97f0*/  MUFU.EX2 R112, R112 ;  /* 0x0000007000707308 */ /* 0x000f2c0000000800 */
[C---:B-----5:R-:W-:Y:S02]  /*9800*/  HMMA.16816.F32 R88, R4.reuse, R8, R88 ;  /* 0x000000080458723c */ /* 0x060fe40000001858 */
[----:B------:R-:W-:Y:S06]  /*9810*/  MUFU.EX2 R60, R60 ;  /* 0x0000003c003c7308 */ /* 0x000fec0000000800 */
[C---:B--2---:R-:W-:Y:S02]  /*9820*/  HMMA.16816.F32 R80, R4.reuse, R12, R80 ;  /* 0x0000000c0450723c */ /* 0x044fe40000001850 */
[----:B------:R-:W-:Y:S06]  /*9830*/  MUFU.EX2 R61, R61 ;  /* 0x0000003d003d7308 */ /* 0x000fec0000000800 */
[C---:B------:R-:W-:Y:S01]  /*9840*/  HMMA.16816.F32 R76, R4.reuse, R14, R76 ;  /* 0x0000000e044c723c */ /* 0x040fe2000000184c */
[----:B------:R-:W2:Y:S01]  /*9850*/  LDSM.16.MT88.4 R12, [R164+0x8000] ;  /* 0x00800000a40c783b */ /* 0x000ea20000004200 */
[----:B------:R-:W-:Y:S06]  /*9860*/  MUFU.EX2 R67, R67 ;  /* 0x0000004300437308 */ /* 0x000fec0000000800 */
[C---:B------:R-:W-:Y:S01]  /*9870*/  HMMA.16816.F32 R84, R4.reuse, R10, R84 ;  /* 0x0000000a0454723c */ /* 0x040fe20000001854 */
[----:B------:R-:W5:Y:S01]  /*9880*/  LDSM.16.MT88.4 R8, [R163+0x8000] ;  /* 0x00800000a308783b */ /* 0x000f620000004200 */
[----:B------:R-:W2:Y:S06]  /*9890*/  MUFU.EX2 R104, R104 ;  /* 0x0000006800687308 */ /* 0x000eac0000000800 */
[C---:B-1----:R-:W-:Y:S02]  /*98a0*/  HMMA.16816.F32 R72, R4.reuse, R16, R72 ;  /* 0x000000100448723c */ /* 0x042fe40000001848 */
[----:B------:R-:W-:Y:S06]  /*98b0*/  MUFU.EX2 R56, R56 ;  /* 0x0000003800387308 */ /* 0x000fec0000000800 */
[----:B------:R-:W-:Y:S01]  /*98c0*/  HMMA.16816.F32 R68, R4, R18, R68 ;  /* 0x000000120444723c */ /* 0x000fe20000001844 */
[----:B------:R-:W-:Y:S01]  /*98d0*/  LDSM.16.MT88.4 R16, [R166+0x8800] ;  /* 0x00880000a610783b */ /* 0x000fe20000004200 */
[----:B------:R-:W1:Y:S05]  /*98e0*/  MUFU.EX2 R123, R123 ;  /* 0x0000007b007b7308 */ /* 0x000e6a0000000800 */
[----:B---3--:R-:W-:-:S02]  /*98f0*/  F2FP.PACK_AB R4, R128, R119 ;  /* 0x000000778004723e */ /* 0x008fc400000000ff */
[----:B------:R-:W-:Y:S01]  /*9900*/  F2FP.PACK_AB R5, R122, R107 ;  /* 0x0000006b7a05723e */ /* 0x000fe200000000ff */
[----:B------:R-:W-:Y:S01]  /*9910*/  MUFU.EX2 R48, R48 ;  /* 0x0000003000307308 */ /* 0x000fe20000000800 */
[----:B------:R-:W-:Y:S02]  /*9920*/  F2FP.PACK_AB R6, R130, R113 ;  /* 0x000000718206723e */ /* 0x000fe400000000ff */
[----:B------:R-:W-:-:S05]  /*9930*/  F2FP.PACK_AB R7, R121, R114 ;  /* 0x000000727907723e */ /* 0x000fca00000000ff */
[----:B------:R-:W3:Y:S02]  /*9940*/  MUFU.EX2 R49, R49 ;  /* 0x0000003100317308 */ /* 0x000ee40000000800 */
        /* <DEDUP_REMOVED lines=20> */
[----:B----4-:R-:W-:-:S02]  /*9a90*/  F2FP.PACK_AB R4, R112, R65 ;  /* 0x000000417004723e */ /* 0x010fc400000000ff */
[----:B------:R-:W-:Y:S02]  /*9aa0*/  F2FP.PACK_AB R5, R104, R67 ;  /* 0x000000436805723e */ /* 0x000fe400000000ff */
[----:B------:R-:W-:Y:S02]  /*9ab0*/  F2FP.PACK_AB R6, R61, R60 ;  /* 0x0000003c3d06723e */ /* 0x000fe400000000ff */
[----:B-1----:R-:W-:Y:S01]  /*9ac0*/  F2FP.PACK_AB R7, R123, R56 ;  /* 0x000000387b07723e */ /* 0x002fe200000000ff */
[----:B------:R-:W-:Y:S06]  /*9ad0*/  MUFU.EX2 R189, R189 ;  /* 0x000000bd00bd7308 */ /* 0x000fec0000000800 */
[C---:B------:R-:W-:Y:S08]  /*9ae0*/  HMMA.16816.F32 R96, R4.reuse, R16, R96 ;  /* 0x000000100460723c */ /* 0x040ff00000001860 */
[C---:B------:R-:W-:Y:S01]  /*9af0*/  HMMA.16816.F32 R92, R4.reuse, R18, R92 ;  /* 0x00000012045c723c */ /* 0x040fe2000000185c */
[----:B------:R-:W-:Y:S07]  /*9b00*/  LDSM.16.MT88.4 R16, [R166+0x9000] ;  /* 0x00900000a610783b */ /* 0x000fee0000004200 */
[C---:B-----5:R-:W-:Y:S08]  /*9b10*/  HMMA.16816.F32 R72, R4.reuse, R8, R72 ;  /* 0x000000080448723c */ /* 0x060ff00000001848 */
[C---:B--2---:R-:W-:Y:S08]  /*9b20*/  HMMA.16816.F32 R80, R4.reuse, R12, R80 ;  /* 0x0000000c0450723c */ /* 0x044ff00000001850 */
[C---:B------:R-:W-:Y:S01]  /*9b30*/  HMMA.16816.F32 R76, R4.reuse, R14, R76 ;  /* 0x0000000e044c723c */ /* 0x040fe2000000184c */
[----:B------:R-:W1:Y:S07]  /*9b40*/  LDSM.16.MT88.4 R12, [R164+0x9000] ;  /* 0x00900000a40c783b */ /* 0x000e6e0000004200 */
[C---:B------:R-:W-:Y:S01]  /*9b50*/  HMMA.16816.F32 R68, R4.reuse, R10, R68 ;  /* 0x0000000a0444723c */ /* 0x040fe20000001844 */
[----:B------:R-:W2:Y:S07]  /*9b60*/  LDSM.16.MT88.4 R8, [R163+0x9000] ;  /* 0x00900000a308783b */ /* 0x000eae0000004200 */
[C---:B------:R-:W-:Y:S01]  /*9b70*/  HMMA.16816.F32 R88, R4.reuse, R20, R88 ;  /* 0x000000140458723c */ /* 0x040fe20000001858 */
[----:B------:R-:W-:Y:S07]  /*9b80*/  MUFU.EX2 R21, R64 ;  /* 0x0000004000157308 */ /* 0x000fee0000000800 */
[----:B------:R-:W-:Y:S01]  /*9b90*/  HMMA.16816.F32 R84, R4, R22, R84 ;  /* 0x000000160454723c */ /* 0x000fe20000001854 */
[----:B------:R-:W4:Y:S06]  /*9ba0*/  MUFU.EX2 R20, R55 ;  /* 0x0000003700147308 */ /* 0x000f2c0000000800 */
[----:B---3--:R-:W-:-:S02]  /*9bb0*/  F2FP.PACK_AB R5, R49, R48 ;  /* 0x000000303105723e */ /* 0x008fc400000000ff */
[----:B------:R-:W-:Y:S01]  /*9bc0*/  MUFU.EX2 R23, R53 ;  /* 0x0000003500177308 */ /* 0x000fe20000000800 */
[----:B------:R-:W-:-:S07]  /*9bd0*/  F2FP.PACK_AB R7, R51, R36 ;  /* 0x000000243307723e */ /* 0x000fce00000000ff */
[----:B------:R-:W3:Y:S01]  /*9be0*/  MUFU.EX2 R22, R52 ;  /* 0x0000003400167308 */ /* 0x000ee20000000800 */
[----:B----4-:R-:W-:Y:S02]  /*9bf0*/  F2FP.PACK_AB R4, R20, R21 ;  /* 0x000000151404723e */ /* 0x010fe400000000ff */
[----:B---3--:R-:W-:-:S07]  /*9c00*/  F2FP.PACK_AB R6, R22, R23 ;  /* 0x000000171606723e */ /* 0x008fce00000000ff */
[C---:B-1----:R-:W-:Y:S07]  /*9c10*/  HMMA.16816.F32 R88, R4.reuse, R12, R88 ;  /* 0x0000000c0458723c */ /* 0x042fee0000001858 */
[----:B------:R-:W-:Y:S01]  /*9c20*/  FADD.FTZ R13, R33, R190 ;  /* 0x000000be210d7221 */ /* 0x000fe20000010000 */
[----:B------:R-:W-:Y:S03]  /*9c30*/  HMMA.16816.F32 R96, R4, R16, R96 ;  /* 0x000000100460723c */ /* 0x000fe60000001860 */
[----:B------:R-:W-:-:S04]  /*9c40*/  FADD.FTZ R13, R32, R13 ;  /* 0x0000000d200d7221 */ /* 0x000fc80000010000 */
[----:B------:R-:W-:Y:S01]  /*9c50*/  FADD.FTZ R40, R40, R13 ;  /* 0x0000000d28287221 */ /* 0x000fe20000010000 */
[----:B------:R-:W-:Y:S01]  /*9c60*/  HMMA.16816.F32 R92, R4, R18, R92 ;  /* 0x00000012045c723c */ /* 0x000fe2000000185c */
[----:B------:R-:W1:Y:S02]  /*9c70*/  LDSM.16.MT88.4 R16, [R162+0x9000] ;  /* 0x00900000a210783b */ /* 0x000e640000004200 */
[----:B------:R-:W-:-:S05]  /*9c80*/  FADD.FTZ R45, R45, R40 ;  /* 0x000000282d2d7221 */ /* 0x000fca0000010000 */
[C---:B--2---:R-:W-:Y:S07]  /*9c90*/  HMMA.16816.F32 R80, R4.reuse, R8, R80 ;  /* 0x000000080450723c */ /* 0x044fee0000001850 */
[----:B------:R-:W-:Y:S01]  /*9ca0*/  FADD.FTZ R8, R0, R45 ;  /* 0x0000002d00087221 */ /* 0x000fe20000010000 */
[----:B------:R-:W-:Y:S01]  /*9cb0*/  HMMA.16816.F32 R84, R4, R14, R84 ;  /* 0x0000000e0454723c */ /* 0x000fe20000001854 */
[----:B------:R-:W2:Y:S01]  /*9cc0*/  LDSM.16.MT88.4 R12, [R166+0x9800] ;  /* 0x00980000a60c783b */ /* 0x000ea20000004200 */
[----:B------:R-:W-:-:S02]  /*9cd0*/  FFMA.FTZ R0, R26, c[0x0][0x23c], -R27 ;  /* 0x00008f001a007a23 */ /* 0x000fc4000001081b */
[----:B------:R-:W-:-:S04]  /*9ce0*/  FADD.FTZ R39, R39, R8 ;  /* 0x0000000827277221 */ /* 0x000fc80000010000 */
[----:B------:R-:W-:Y:S01]  /*9cf0*/  HMMA.16816.F32 R76, R4, R10, R76 ;  /* 0x0000000a044c723c */ /* 0x000fe2000000184c */
[----:B------:R-:W-:Y:S01]  /*9d00*/  FADD.FTZ R106, R106, R39 ;  /* 0x000000276a6a7221 */ /* 0x000fe20000010000 */
[----:B------:R-:W3:Y:S01]  /*9d10*/  LDSM.16.MT88.4 R8, [R164+0x9800] ;  /* 0x00980000a408783b */ /* 0x000ee20000004200 */
[----:B------:R-:W4:Y:S02]  /*9d20*/  MUFU.EX2 R0, R0 ;  /* 0x0000000000007308 */ /* 0x000f240000000800 */
[----:B------:R-:W-:-:S04]  /*9d30*/  FADD.FTZ R101, R101, R106 ;  /* 0x0000006a65657221 */ /* 0x000fc80000010000 */
[----:B------:R-:W-:-:S04]  /*9d40*/  FADD.FTZ R66, R66, R101 ;  /* 0x0000006542427221 */ /* 0x000fc80000010000 */
[----:B------:R-:W-:-:S04]  /*9d50*/  FADD.FTZ R63, R63, R66 ;  /* 0x000000423f3f7221 */ /* 0x000fc80000010000 */
[----:B------:R-:W-:Y:S01]  /*9d60*/  FADD.FTZ R26, R120, R63 ;  /* 0x0000003f781a7221 */ /* 0x000fe20000010000 */
[----:B-1----:R-:W-:Y:S03]  /*9d70*/  HMMA.16816.F32 R72, R4, R16, R72 ;  /* 0x000000100448723c */ /* 0x002fe60000001848 */
[----:B------:R-:W-:-:S04]  /*9d80*/  FADD.FTZ R26, R109, R26 ;  /* 0x0000001a6d1a7221 */ /* 0x000fc80000010000 */
[----:B------:R-:W-:Y:S01]  /*9d90*/  FADD.FTZ R111, R111, R26 ;  /* 0x0000001a6f6f7221 */ /* 0x000fe20000010000 */
[----:B------:R-:W-:Y:S01]  /*9da0*/  HMMA.16816.F32 R68, R4, R18, R68 ;  /* 0x000000120444723c */ /* 0x000fe20000001844 */
[----:B------:R-:W-:Y:S01]  /*9db0*/  FADD.FTZ R26, R124, R25 ;  /* 0x000000197c1a7221 */ /* 0x000fe20000010000 */
[----:B------:R-:W1:Y:S01]  /*9dc0*/  LDSM.16.MT88.4 R16, [R163+0x9800] ;  /* 0x00980000a310783b */ /* 0x000e620000004200 */
        /* <DEDUP_REMOVED lines=8> */
[----:B----4-:R-:W-:Y:S01]  /*9e50*/  F2FP.PACK_AB R7, R189, R0 ;  /* 0x00000000bd07723e */ /* 0x010fe200000000ff */
[----:B------:R-:W-:-:S02]  /*9e60*/  FADD.FTZ R25, R122, R25 ;  /* 0x000000197a197221 */ /* 0x000fc40000010000 */
[----:B------:R-:W-:-:S04]  /*9e70*/  FADD.FTZ R113, R113, R128 ;  /* 0x0000008071717221 */ /* 0x000fc80000010000 */
[----:B--2---:R-:W-:Y:S01]  /*9e80*/  HMMA.16816.F32 R96, R4, R12, R96 ;  /* 0x0000000c0460723c */ /* 0x004fe20000001860 */
[----:B------:R-:W-:-:S07]  /*9e90*/  FADD.FTZ R130, R130, R113 ;  /* 0x0000007182827221 */ /* 0x000fce0000010000 */
[C---:B------:R-:W-:Y:S01]  /*9ea0*/  HMMA.16816.F32 R92, R4.reuse, R14, R92 ;  /* 0x0000000e045c723c */ /* 0x040fe2000000185c */
[----:B------:R-:W2:Y:S07]  /*9eb0*/  LDSM.16.MT88.4 R12, [R162+0x9800] ;  /* 0x00980000a20c783b */ /* 0x000eae0000004200 */
[C---:B---3--:R-:W-:Y:S07]  /*9ec0*/  HMMA.16816.F32 R88, R4.reuse, R8, R88 ;  /* 0x000000080458723c */ /* 0x048fee0000001858 */
        /* <DEDUP_REMOVED lines=30> */
[----:B------:R-:W-:-:S04]  /*a0b0*/  FADD.FTZ R0, R0, R29 ;  /* 0x0000001d00007221 */ /* 0x000fc80000010000 */
[----:B------:R-:W-:Y:S01]  /*a0c0*/  FADD.FTZ R189, R189, R0 ;  /* 0x00000000bdbd7221 */ /* 0x000fe20000010000 */
[----:B------:R-:W-:Y:S02]  /*a0d0*/  MOV R0, R3 ;  /* 0x0000000300007202 */ /* 0x000fe40000000f00 */
.L_x_7024:
        /* <DEDUP_REMOVED lines=13> */
.L_x_7034:
        /* <DEDUP_REMOVED lines=65> */
.L_x_7031:
        /* <DEDUP_REMOVED lines=326> */
.L_x_7033:
        /* <DEDUP_REMOVED lines=30> */
.L_x_7032:
        /* <DEDUP_REMOVED lines=118> */
[--C-:B------:R-:W-:Y:S02]  /*c360*/  FFMA.FTZ R64, R241, c[0x0][0x23c], -R106.reuse ;  /* 0x00008f00f1407a23 */ /* 0x100fe4000001086a */
[--C-:B------:R-:W-:Y:S02]  /*c370*/  FFMA.FTZ R63, R249, c[0x0][0x23c], -R106.reuse ;  /* 0x00008f00f93f7a23 */ /* 0x100fe4000001086a */
[C---:B------:R-:W-:Y:S01]  /*c380*/  FMUL.FTZ R18, R38.reuse, R86 ;  /* 0x0000005626127220 */ /* 0x040fe20000410000 */
[----:B------:R-:W-:Y:S01]  /*c390*/  MUFU.EX2 R105, R105 ;  /* 0x0000006900697308 */ /* 0x000fe20000000800 */
[C---:B------:R-:W-:Y:S02]  /*c3a0*/  FMUL.FTZ R19, R38.reuse, R87 ;  /* 0x0000005726137220 */ /* 0x040fe40000410000 */
[C---:B------:R-:W-:Y:S01]  /*c3b0*/  FMUL.FTZ R26, R38.reuse, R78 ;  /* 0x0000004e261a7220 */ /* 0x040fe20000410000 */
[----:B-1----:R-:W-:Y:S01]  /*c3c0*/  F2FP.PACK_AB R41, R101, R108 ;  /* 0x0000006c6529723e */ /* 0x002fe200000000ff */
[C---:B------:R-:W-:Y:S02]  /*c3d0*/  FMUL.FTZ R27, R38.reuse, R79 ;  /* 0x0000004f261b7220 */ /* 0x040fe40000410000 */
[C---:B------:R-:W-:Y:S02]  /*c3e0*/  FMUL.FTZ R6, R38.reuse, R98 ;  /* 0x0000006226067220 */ /* 0x040fe40000410000 */
[C---:B------:R-:W-:Y:S01]  /*c3f0*/  FMUL.FTZ R7, R38.reuse, R99 ;  /* 0x0000006326077220 */ /* 0x040fe20000410000 */
[----:B------:R-:W1:Y:S01]  /*c400*/  MUFU.EX2 R104, R104 ;  /* 0x0000006800687308 */ /* 0x000e620000000800 */
[C---:B------:R-:W-:Y:S02]  /*c410*/  FMUL.FTZ R33, R37.reuse, R69 ;  /* 0x0000004525217220 */ /* 0x040fe40000410000 */
[C---:B------:R-:W-:Y:S02]  /*c420*/  FMUL.FTZ R34, R38.reuse, R70 ;  /* 0x0000004626227220 */ /* 0x040fe40000410000 */
[----:B------:R-:W-:Y:S02]  /*c430*/  FMUL.FTZ R35, R38, R71 ;  /* 0x0000004726237220 */ /* 0x000fe40000410000 */
[C---:B------:R-:W-:Y:S02]  /*c440*/  FMUL.FTZ R16, R37.reuse, R84 ;  /* 0x0000005425107220 */ /* 0x040fe40000410000 */
[--C-:B------:R-:W-:Y:S01]  /*c450*/  FFMA.FTZ R84, R240, c[0x0][0x23c], -R39.reuse ;  /* 0x00008f00f0547a23 */ /* 0x100fe20000010827 */
[----:B------:R-:W-:Y:S01]  /*c460*/  MUFU.EX2 R64, R64 ;  /* 0x0000004000407308 */ /* 0x000fe20000000800 */
[C---:B------:R-:W-:Y:S02]  /*c470*/  FMUL.FTZ R17, R37.reuse, R85 ;  /* 0x0000005525117220 */ /* 0x040fe40000410000 */
[C---:B------:R-:W-:Y:S02]  /*c480*/  FMUL.FTZ R24, R37.reuse, R76 ;  /* 0x0000004c25187220 */ /* 0x040fe40000410000 */
[----:B------:R-:W-:Y:S02]  /*c490*/  FMUL.FTZ R25, R37, R77 ;  /* 0x0000004d25197220 */ /* 0x000fe40000410000 */
        /* <DEDUP_REMOVED lines=24> */
[--C-:B------:R-:W-:Y:S01]  /*c620*/  FFMA.FTZ R70, R229, c[0x0][0x23c], -R106.reuse ;  /* 0x00008f00e5467a23 */ /* 0x100fe2000001086a */
[----:B-1----:R-:W-:Y:S01]  /*c630*/  F2FP.PACK_AB R43, R60, R65 ;  /* 0x000000413c2b723e */ /* 0x002fe200000000ff */
        /* <DEDUP_REMOVED lines=39> */
[----:B------:R-:W2:Y:S03]  /*c8b0*/  MUFU.EX2 R73, R233 ;  /* 0x000000e900497308 */ /* 0x000ea60000000800 */
        /* <DEDUP_REMOVED lines=8> */
[----:B------:R-:W-:Y:S01]  /*c940*/  FFMA.FTZ R128, R197, c[0x0][0x23c], -R106 ;  /* 0x00008f00c5807a23 */ /* 0x000fe2000001086a */
[----:B------:R-:W-:Y:S01]  /*c950*/  HMMA.16816.F32 R32, R40, R46, R32 ;  /* 0x0000002e2820723c */ /* 0x000fe20000001820 */
[----:B------:R-:W3:Y:S02]  /*c960*/  LDSM.16.MT88.4 R44, [R162+0x6800] ;  /* 0x00680000a22c783b */ /* 0x000ee40000004200 */
[----:B------:R-:W4:Y:S01]  /*c970*/  MUFU.EX2 R68, R68 ;  /* 0x0000004400447308 */ /* 0x000f220000000800 */
[----:B------:R-:W-:Y:S02]  /*c980*/  FFMA.FTZ R108, R38, R189, R108 ;  /* 0x000000bd266c7223 */ /* 0x000fe4000001006c */
[--C-:B------:R-:W-:Y:S01]  /*c990*/  FFMA.FTZ R129, R195, c[0x0][0x23c], -R106.reuse ;  /* 0x00008f00c3817a23 */ /* 0x100fe2000001086a */
[----:B-1----:R-:W-:Y:S01]  /*c9a0*/  F2FP.PACK_AB R43, R81, R84 ;  /* 0x00000054512b723e */ /* 0x002fe200000000ff */
[--C-:B------:R-:W-:Y:S01]  /*c9b0*/  FFMA.FTZ R132, R196, c[0x0][0x23c], -R106.reuse ;  /* 0x00008f00c4847a23 */ /* 0x100fe2000001086a */
[----:B------:R-:W-:Y:S03]  /*c9c0*/  F2FP.PACK_AB R40, R61, R62 ;  /* 0x0000003e3d28723e */ /* 0x000fe600000000ff */
[----:B------:R-:W-:Y:S01]  /*c9d0*/  F2FP.PACK_AB R41, R66, R67 ;  /* 0x000000434229723e */ /* 0x000fe200000000ff */
[----:B------:R-:W-:Y:S01]  /*c9e0*/  MUFU.EX2 R69, R69 ;  /* 0x0000004500457308 */ /* 0x000fe20000000800 */
[----:B------:R-:W-:Y:S01]  /*c9f0*/  F2FP.PACK_AB R42, R85, R88 ;  /* 0x00000058552a723e */ /* 0x000fe200000000ff */
[----:B------:R-:W-:Y:S02]  /*ca00*/  FFMA.FTZ R105, R37, R190, R105 ;  /* 0x000000be25697223 */ /* 0x000fe40000010069 */
[----:B------:R-:W-:Y:S02]  /*ca10*/  FFMA.FTZ R37, R199, c[0x0][0x23c], -R106 ;  /* 0x00008f00c7257a23 */ /* 0x000fe4000001086a */
[----:B------:R-:W-:Y:S01]  /*ca20*/  FADD.FTZ R108, R101, R108 ;  /* 0x0000006c656c7221 */ /* 0x000fe20000010000 */
[----:B------:R-:W-:Y:S01]  /*ca30*/  MOV R101, R0 ;  /* 0x0000000000657202 */ /* 0x000fe20000000f00 */
[C---:B------:R-:W-:Y:S02]  /*ca40*/  HMMA.16816.F32 R4, R40.reuse, R48, R4 ;  /* 0x000000302804723c */ /* 0x040fe40000001804 */
[----:B------:R-:W-:Y:S01]  /*ca50*/  MUFU.EX2 R77, R77 ;  /* 0x0000004d004d7308 */ /* 0x000fe20000000800 */
[----:B------:R-:W-:Y:S02]  /*ca60*/  FADD.FTZ R65, R65, R108 ;  /* 0x0000006c41417221 */ /* 0x000fe40000010000 */
[----:B------:R-:W-:Y:S02]  /*ca70*/  FADD.FTZ R105, R104, R105 ;  /* 0x0000006968697221 */ /* 0x000fe40000010000 */
        /* <DEDUP_REMOVED lines=8> */
[----:B------:R-:W5:Y:S01]  /*cb00*/  MUFU.EX2 R70, R70 ;  /* 0x0000004600467308 */ /* 0x000f620000000800 */
[----:B------:R-:W-:Y:S01]  /*cb10*/  FADD.FTZ R63, R63, R64 ;  /* 0x000000403f3f7221 */ /* 0x000fe20000010000 */
[C---:B------:R-:W-:Y:S01]  /*cb20*/  HMMA.16816.F32 R16, R40.reuse, R54, R16 ;  /* 0x000000362810723c */ /* 0x040fe20000001810 */
[----:B------:R-:W1:Y:S03]  /*cb30*/  LDSM.16.MT88.4 R52, [R164+0x7000] ;  /* 0x00700000a434783b */ /* 0x000e660000004200 */
[----:B------:R-:W-:Y:S04]  /*cb40*/  FADD.FTZ R62, R62, R63 ;  /* 0x0000003f3e3e7221 */ /* 0x000fe80000010000 */
[C---:B------:R-:W-:Y:S01]  /*cb50*/  HMMA.16816.F32 R20, R40.reuse, R56, R20 ;  /* 0x000000382814723c */ /* 0x040fe20000001814 */
[----:B------:R-:W-:Y:S03]  /*cb60*/  MUFU.EX2 R71, R71 ;  /* 0x0000004700477308 */ /* 0x000fe60000000800 */
[----:B------:R-:W-:Y:S04]  /*cb70*/  FADD.FTZ R61, R61, R62 ;  /* 0x0000003e3d3d7221 */ /* 0x000fe80000010000 */
[C---:B------:R-:W-:Y:S01]  /*cb80*/  HMMA.16816.F32 R24, R40.reuse, R58, R24 ;  /* 0x0000003a2818723c */ /* 0x040fe20000001818 */
[----:B------:R-:W1:Y:S02]  /*cb90*/  LDSM.16.MT88.4 R56, [R163+0x7000] ;  /* 0x00700000a338783b */ /* 0x000e640000004200 */
[----:B------:R-:W5:Y:S01]  /*cba0*/  MUFU.EX2 R72, R72 ;  /* 0x0000004800487308 */ /* 0x000f620000000800 */
[----:B------:R-:W-:Y:S04]  /*cbb0*/  FADD.FTZ R88, R88, R61 ;  /* 0x0000003d58587221 */ /* 0x000fe80000010000 */
[C---:B---3--:R-:W-:Y:S04]  /*cbc0*/  HMMA.16816.F32 R28, R40.reuse, R44, R28 ;  /* 0x0000002c281c723c */ /* 0x048fe8000000181c */
[----:B------:R-:W-:Y:S01]  /*cbd0*/  FADD.FTZ R85, R85, R88 ;  /* 0x0000005855557221 */ /* 0x000fe20000010000 */
[----:B------:R-:W-:Y:S03]  /*cbe0*/  MUFU.EX2 R83, R83 ;  /* 0x0000005300537308 */ /* 0x000fe60000000800 */
[----:B------:R-:W-:Y:S01]  /*cbf0*/  HMMA.16816.F32 R32, R40, R46, R32 ;  /* 0x0000002e2820723c */ /* 0x000fe20000001820 */
[----:B------:R-:W3:Y:S06]  /*cc00*/  LDSM.16.MT88.4 R44, [R162+0x7000] ;  /* 0x00700000a22c783b */ /* 0x000eec0000004200 */
[C---:B--2---:R-:W-:Y:S01]  /*cc10*/  F2FP.PACK_AB R40, R73.reuse, R76 ;  /* 0x0000004c4928723e */ /* 0x044fe200000000ff */
[----:B------:R-:W-:Y:S01]  /*cc20*/  FADD.FTZ R76, R76, R85 ;  /* 0x000000554c4c7221 */ /* 0x000fe20000010000 */
[----:B----4-:R-:W-:Y:S01]  /*cc30*/  F2FP.PACK_AB R41, R68, R75 ;  /* 0x0000004b4429723e */ /* 0x010fe200000000ff */
[----:B------:R-:W2:Y:S02]  /*cc40*/  MUFU.EX2 R80, R80 ;  /* 0x0000005000507308 */ /* 0x000ea40000000800 */
[----:B-----5:R-:W-:Y:S01]  /*cc50*/  F2FP.PACK_AB R42, R70, R69 ;  /* 0x00000045462a723e */ /* 0x020fe200000000ff */
[----:B------:R-:W-:Y:S01]  /*cc60*/  FADD.FTZ R76, R73, R76 ;  /* 0x0000004c494c7221 */ /* 0x000fe20000010000 */
[----:B------:R-:W-:Y:S03]  /*cc70*/  F2FP.PACK_AB R43, R72, R71 ;  /* 0x00000047482b723e */ /* 0x000fe600000000ff */
[----:B------:R-:W-:Y:S03]  /*cc80*/  FADD.FTZ R69, R69, R76 ;  /* 0x0000004c45457221 */ /* 0x000fe60000010000 */
[----:B------:R-:W-:Y:S01]  /*cc90*/  MUFU.EX2 R82, R82 ;  /* 0x0000005200527308 */ /* 0x000fe20000000800 */
[C---:B-1----:R-:W-:Y:S03]  /*cca0*/  HMMA.16816.F32 R4, R40.reuse, R48, R4 ;  /* 0x000000302804723c */ /* 0x042fe60000001804 */
[----:B------:R-:W-:Y:S05]  /*ccb0*/  FADD.FTZ R70, R70, R69 ;  /* 0x0000004546467221 */ /* 0x000fea0000010000 */
[C---:B------:R-:W-:Y:S01]  /*ccc0*/  HMMA.16816.F32 R8, R40.reuse, R50, R8 ;  /* 0x000000322808723c */ /* 0x040fe20000001808 */
[----:B------:R-:W1:Y:S01]  /*ccd0*/  LDSM.16.MT88.4 R48, [R166+0x7800] ;  /* 0x00780000a630783b */ /* 0x000e620000004200 */
[----:B------:R-:W4:Y:S06]  /*cce0*/  MUFU.EX2 R89, R89 ;  /* 0x0000005900597308 */ /* 0x000f2c0000000800 */
[C---:B------:R-:W-:Y:S04]  /*ccf0*/  HMMA.16816.F32 R12, R40.reuse, R52, R12 ;  /* 0x00000034280c723c */ /* 0x040fe8000000180c */
[----:B------:R-:W-:Y:S04]  /*cd00*/  MUFU.EX2 R90, R90 ;  /* 0x0000005a005a7308 */ /* 0x000fe80000000800 */
[C---:B------:R-:W-:Y:S01]  /*cd10*/  HMMA.16816.F32 R16, R40.reuse, R54, R16 ;  /* 0x000000362810723c */ /* 0x040fe20000001810 */
[----:B------:R-:W5:Y:S05]  /*cd20*/  LDSM.16.MT88.4 R52, [R164+0x7800] ;  /* 0x00780000a434783b */ /* 0x000f6a0000004200 */
[----:B------:R-:W1:Y:S02]  /*cd30*/  MUFU.EX2 R107, R107 ;  /* 0x0000006b006b7308 */ /* 0x000e640000000800 */
[C---:B------:R-:W-:Y:S08]  /*cd40*/  HMMA.16816.F32 R20, R40.reuse, R56, R20 ;  /* 0x000000382814723c */ /* 0x040ff00000001814 */
[C---:B------:R-:W-:Y:S01]  /*cd50*/  HMMA.16816.F32 R24, R40.reuse, R58, R24 ;  /* 0x0000003a2818723c */ /* 0x040fe20000001818 */
[----:B------:R-:W5:Y:S01]  /*cd60*/  LDSM.16.MT88.4 R56, [R163+0x7800] ;  /* 0x00780000a338783b */ /* 0x000f620000004200 */
[----:B------:R-:W-:Y:S06]  /*cd70*/  MUFU.EX2 R91, R91 ;  /* 0x0000005b005b7308 */ /* 0x000fec0000000800 */
[C---:B---3--:R-:W-:Y:S04]  /*cd80*/  HMMA.16816.F32 R28, R40.reuse, R44, R28 ;  /* 0x0000002c281c723c */ /* 0x048fe8000000181c */
[----:B------:R-:W3:Y:S04]  /*cd90*/  MUFU.EX2 R110, R110 ;  /* 0x0000006e006e7308 */ /* 0x000ee80000000800 */
[----:B------:R-:W-:Y:S01]  /*cda0*/  HMMA.16816.F32 R32, R40, R46, R32 ;  /* 0x0000002e2820723c */ /* 0x000fe20000001820 */
[----:B------:R-:W3:Y:S05]  /*cdb0*/  LDSM.16.MT88.4 R44, [R162+0x7800] ;  /* 0x00780000a22c783b */ /* 0x000eea0000004200 */
[----:B------:R-:W-:Y:S01]  /*cdc0*/  MUFU.EX2 R109, R109 ;  /* 0x0000006d006d7308 */ /* 0x000fe20000000800 */
[----:B------:R-:W-:Y:S02]  /*cdd0*/  F2FP.PACK_AB R40, R74, R77 ;  /* 0x0000004d4a28723e */ /* 0x000fe400000000ff */
[----:B--2---:R-:W-:Y:S03]  /*cde0*/  F2FP.PACK_AB R41, R80, R83 ;  /* 0x000000535029723e */ /* 0x004fe600000000ff */
[----:B----4-:R-:W-:Y:S02]  /*cdf0*/  F2FP.PACK_AB R42, R89, R82 ;  /* 0x00000052592a723e */ /* 0x010fe400000000ff */
[----:B-1----:R-:W-:Y:S02]  /*ce00*/  F2FP.PACK_AB R43, R107, R90 ;  /* 0x0000005a6b2b723e */ /* 0x002fe400000000ff */
[----:B------:R-:W1:Y:S05]  /*ce10*/  MUFU.EX2 R112, R112 ;  /* 0x0000007000707308 */ /* 0x000e6a0000000800 */
[C---:B------:R-:W-:Y:S05]  /*ce20*/  HMMA.16816.F32 R4, R40.reuse, R48, R4 ;  /* 0x000000302804723c */ /* 0x040fea0000001804 */
[----:B------:R-:W-:Y:S03]  /*ce30*/  MUFU.EX2 R111, R111 ;  /* 0x0000006f006f7308 */ /* 0x000fe60000000800 */
[C---:B------:R-:W-:Y:S01]  /*ce40*/  HMMA.16816.F32 R8, R40.reuse, R50, R8 ;  /* 0x000000322808723c */ /* 0x040fe20000001808 */
[----:B------:R-:W2:Y:S06]  /*ce50*/  LDSM.16.MT88.4 R48, [R166+0x8000] ;  /* 0x00800000a630783b */ /* 0x000eac0000004200 */
[----:B------:R-:W4:Y:S01]  /*ce60*/  MUFU.EX2 R114, R114 ;  /* 0x0000007200727308 */ /* 0x000f220000000800 */
[C---:B-----5:R-:W-:Y:S08]  /*ce70*/  HMMA.16816.F32 R12, R40.reuse, R52, R12 ;  /* 0x00000034280c723c */ /* 0x060ff0000000180c */
        /* <DEDUP_REMOVED lines=8> */
[C---:B---3--:R-:W-:Y:S08]  /*cf00*/  HMMA.16816.F32 R28, R40.reuse, R44, R28 ;  /* 0x0000002c281c723c */ /* 0x048ff0000000181c */
[----:B------:R-:W-:Y:S01]  /*cf10*/  HMMA.16816.F32 R32, R40, R46, R32 ;  /* 0x0000002e2820723c */ /* 0x000fe20000001820 */
[----:B------:R-:W3:Y:S01]  /*cf20*/  LDSM.16.MT88.4 R44, [R163+0x8000] ;  /* 0x00800000a32c783b */ /* 0x000ee20000004200 */
[----:B------:R-:W3:Y:S05]  /*cf30*/  MUFU.EX2 R118, R118 ;  /* 0x0000007600767308 */ /* 0x000eea0000000800 */
[----:B------:R-:W-:Y:S02]  /*cf40*/  F2FP.PACK_AB R40, R110, R91 ;  /* 0x0000005b6e28723e */ /* 0x000fe400000000ff */
[----:B-1----:R-:W-:Y:S03]  /*cf50*/  F2FP.PACK_AB R41, R112, R109 ;  /* 0x0000006d7029723e */ /* 0x002fe600000000ff */
[----:B----4-:R-:W-:Y:S01]  /*cf60*/  F2FP.PACK_AB R42, R114, R111 ;  /* 0x0000006f722a723e */ /* 0x010fe200000000ff */
[----:B------:R-:W-:Y:S01]  /*cf70*/  MUFU.EX2 R117, R117 ;  /* 0x0000007500757308 */ /* 0x000fe20000000800 */
[----:B------:R-:W-:Y:S07]  /*cf80*/  F2FP.PACK_AB R43, R116, R113 ;  /* 0x00000071742b723e */ /* 0x000fee00000000ff */
[C---:B--2---:R-:W-:Y:S02]  /*cf90*/  HMMA.16816.F32 R4, R40.reuse, R48, R4 ;  /* 0x000000302804723c */ /* 0x044fe40000001804 */
[----:B------:R-:W1:Y:S06]  /*cfa0*/  MUFU.EX2 R120, R120 ;  /* 0x0000007800787308 */ /* 0x000e6c0000000800 */
[C---:B------:R-:W-:Y:S01]  /*cfb0*/  HMMA.16816.F32 R8, R40.reuse, R50, R8 ;  /* 0x000000322808723c */ /* 0x040fe20000001808 */
[----:B------:R-:W2:Y:S03]  /*cfc0*/  LDSM.16.MT88.4 R48, [R166+0x8800] ;  /* 0x00880000a630783b */ /* 0x000ea60000004200 */
[----:B------:R-:W-:Y:S04]  /*cfd0*/  MUFU.EX2 R119, R119 ;  /* 0x0000007700777308 */ /* 0x000fe80000000800 */
[C---:B-----5:R-:W-:Y:S06]  /*cfe0*/  HMMA.16816.F32 R12, R40.reuse, R52, R12 ;  /* 0x00000034280c723c */ /* 0x060fec000000180c */
[----:B------:R-:W4:Y:S02]  /*cff0*/  MUFU.EX2 R122, R122 ;  /* 0x0000007a007a7308 */ /* 0x000f240000000800 */
[C---:B------:R-:W-:Y:S01]  /*d000*/  HMMA.16816.F32 R16, R40.reuse, R54, R16 ;  /* 0x000000362810723c */ /* 0x040fe20000001810 */
[----:B------:R-:W-:Y:S07]  /*d010*/  LDSM.16.MT88.4 R52, [R163+0x8800] ;  /* 0x00880000a334783b */ /* 0x000fee0000004200 */
[C---:B---3--:R-:W-:Y:S01]  /*d020*/  HMMA.16816.F32 R20, R40.reuse, R44, R20 ;  /* 0x0000002c2814723c */ /* 0x048fe20000001814 */
[----:B------:R-:W-:Y:S07]  /*d030*/  MUFU.EX2 R121, R121 ;  /* 0x0000007900797308 */ /* 0x000fee0000000800 */
[C---:B------:R-:W-:Y:S01]  /*d040*/  HMMA.16816.F32 R24, R40.reuse, R46, R24 ;  /* 0x0000002e2818723c */ /* 0x040fe20000001818 */
[----:B------:R-:W3:Y:S02]  /*d050*/  LDSM.16.MT88.4 R44, [R164+0x8800] ;  /* 0x00880000a42c783b */ /* 0x000ee40000004200 */
[----:B------:R-:W5:Y:S05]  /*d060*/  MUFU.EX2 R124, R124 ;  /* 0x0000007c007c7308 */ /* 0x000f6a0000000800 */
[C---:B------:R-:W-:Y:S05]  /*d070*/  HMMA.16816.F32 R28, R40.reuse, R56, R28 ;  /* 0x00000038281c723c */ /* 0x040fea000000181c */
[----:B------:R-:W-:Y:S03]  /*d080*/  MUFU.EX2 R123, R123 ;  /* 0x0000007b007b7308 */ /* 0x000fe60000000800 */
[----:B------:R-:W-:Y:S01]  /*d090*/  HMMA.16816.F32 R32, R40, R58, R32 ;  /* 0x0000003a2820723c */ /* 0x000fe20000001820 */
[----:B------:R-:W3:Y:S06]  /*d0a0*/  LDSM.16.MT88.4 R56, [R162+0x8800] ;  /* 0x00880000a238783b */ /* 0x000eec0000004200 */
[----:B------:R-:W-:Y:S01]  /*d0b0*/  F2FP.PACK_AB R40, R118, R115 ;  /* 0x000000737628723e */ /* 0x000fe200000000ff */
[----:B------:R-:W3:Y:S01]  /*d0c0*/  MUFU.EX2 R126, R126 ;  /* 0x0000007e007e7308 */ /* 0x000ee20000000800 */
[----:B-1----:R-:W-:Y:S03]  /*d0d0*/  F2FP.PACK_AB R41, R120, R117 ;  /* 0x000000757829723e */ /* 0x002fe600000000ff */
[----:B----4-:R-:W-:Y:S02]  /*d0e0*/  F2FP.PACK_AB R42, R122, R119 ;  /* 0x000000777a2a723e */ /* 0x010fe400000000ff */
[----:B-----5:R-:W-:Y:S04]  /*d0f0*/  F2FP.PACK_AB R43, R124, R121 ;  /* 0x000000797c2b723e */ /* 0x020fe800000000ff */
[----:B------:R-:W-:Y:S03]  /*d100*/  MUFU.EX2 R125, R125 ;  /* 0x0000007d007d7308 */ /* 0x000fe60000000800 */
[C---:B--2---:R-:W-:Y:S07]  /*d110*/  HMMA.16816.F32 R4, R40.reuse, R48, R4 ;  /* 0x000000302804723c */ /* 0x044fee0000001804 */
[----:B------:R-:W1:Y:S01]  /*d120*/  MUFU.EX2 R38, R204 ;  /* 0x000000cc00267308 */ /* 0x000e620000000800 */
[C---:B------:R-:W-:Y:S01]  /*d130*/  HMMA.16816.F32 R8, R40.reuse, R50, R8 ;  /* 0x000000322808723c */ /* 0x040fe20000001808 */
[----:B------:R-:W-:Y:S07]  /*d140*/  LDSM.16.MT88.4 R48, [R164+0x9000] ;  /* 0x00900000a430783b */ /* 0x000fee0000004200 */
        /* <DEDUP_REMOVED lines=19> */
[----:B------:R-:W-:Y:S01]  /*d280*/  MUFU.EX2 R132, R132 ;  /* 0x0000008400847308 */ /* 0x000fe20000000800 */
[----:B---3--:R-:W-:Y:S01]  /*d290*/  F2FP.PACK_AB R42, R128, R37 ;  /* 0x00000025802a723e */ /* 0x008fe200000000ff */
[--C-:B------:R-:W-:Y:S01]  /*d2a0*/  FFMA.FTZ R57, R191, c[0x0][0x23c], -R106.reuse ;  /* 0x00008f00bf397a23 */ /* 0x100fe2000001086a */
[----:B-----5:R-:W-:Y:S01]  /*d2b0*/  F2FP.PACK_AB R43, R130, R127 ;  /* 0x0000007f822b723e */ /* 0x020fe200000000ff */
[----:B------:R-:W-:Y:S02]  /*d2c0*/  FFMA.FTZ R106, R193, c[0x0][0x23c], -R106 ;  /* 0x00008f00c16a7a23 */ /* 0x000fe4000001086a */
[----:B------:R-:W-:Y:S04]  /*d2d0*/  FADD.FTZ R3, R74, R3 ;  /* 0x000000034a037221 */ /* 0x000fe80000010000 */
[----:B------:R-:W-:Y:S01]  /*d2e0*/  MUFU.EX2 R131, R131 ;  /* 0x0000008300837308 */ /* 0x000fe20000000800 */
[C---:B--2---:R-:W-:Y:S08]  /*d2f0*/  HMMA.16816.F32 R4, R40.reuse, R44, R4 ;  /* 0x0000002c2804723c */ /* 0x044ff00000001804 */
[C---:B------:R-:W-:Y:S01]  /*d300*/  HMMA.16816.F32 R8, R40.reuse, R46, R8 ;  /* 0x0000002e2808723c */ /* 0x040fe20000001808 */
[----:B------:R-:W1:Y:S01]  /*d310*/  LDSM.16.MT88.4 R44, [R162+0x9000] ;  /* 0x00900000a22c783b */ /* 0x000e620000004200 */
[----:B------:R-:W2:Y:S06]  /*d320*/  MUFU.EX2 R56, R56 ;  /* 0x0000003800387308 */ /* 0x000eac0000000800 */
[C---:B------:R-:W-:Y:S04]  /*d330*/  HMMA.16816.F32 R12, R40.reuse, R48, R12 ;  /* 0x00000030280c723c */ /* 0x040fe8000000180c */
[----:B------:R-:W-:Y:S03]  /*d340*/  MUFU.EX2 R57, R57 ;  /* 0x0000003900397308 */ /* 0x000fe60000000800 */
[----:B------:R-:W-:Y:S01]  /*d350*/  FADD.FTZ R48, R84, R67 ;  /* 0x0000004354307221 */ /* 0x000fe20000010000 */
[C---:B------:R-:W-:Y:S01]  /*d360*/  HMMA.16816.F32 R16, R40.reuse, R50, R16 ;  /* 0x000000322810723c */ /* 0x040fe20000001810 */
[----:B------:R-:W3:Y:S03]  /*d370*/  LDSM.16.MT88.4 R84, [R164+0x9800] ;  /* 0x00980000a454783b */ /* 0x000ee60000004200 */
[----:B------:R-:W-:Y:S02]  /*d380*/  FADD.FTZ R48, R81, R48 ;  /* 0x0000003051307221 */ /* 0x000fe40000010000 */
[----:B------:R-:W5:Y:S02]  /*d390*/  MUFU.EX2 R106, R106 ;  /* 0x0000006a006a7308 */ /* 0x000f640000000800 */
[C---:B----4-:R-:W-:Y:S04]  /*d3a0*/  HMMA.16816.F32 R20, R40.reuse, R52, R20 ;  /* 0x000000342814723c */ /* 0x050fe80000001814 */
[----:B--2---:R-:W-:Y:S01]  /*d3b0*/  F2FP.PACK_AB R69, R56, R131 ;  /* 0x000000833845723e */ /* 0x004fe200000000ff */
[----:B------:R-:W-:Y:S03]  /*d3c0*/  FADD.FTZ R75, R75, R48 ;  /* 0x000000304b4b7221 */ /* 0x000fe60000010000 */
[C---:B------:R-:W-:Y:S01]  /*d3d0*/  HMMA.16816.F32 R24, R40.reuse, R54, R24 ;  /* 0x000000362818723c */ /* 0x040fe20000001818 */
[----:B------:R-:W-:Y:S03]  /*d3e0*/  MUFU.EX2 R36, R36 ;  /* 0x0000002400247308 */ /* 0x000fe60000000800 */
[----:B------:R-:W-:Y:S04]  /*d3f0*/  FADD.FTZ R68, R68, R75 ;  /* 0x0000004b44447221 */ /* 0x000fe80000010000 */
[----:B------:R-:W-:Y:S01]  /*d400*/  FADD.FTZ R71, R71, R68 ;  /* 0x0000004447477221 */ /* 0x000fe20000010000 */
[C---:B-1----:R-:W-:Y:S02]  /*d410*/  HMMA.16816.F32 R28, R40.reuse, R44, R28 ;  /* 0x0000002c281c723c */ /* 0x042fe4000000181c */
[----:B------:R-:W1:Y:S01]  /*d420*/  MUFU.EX2 R39, R39 ;  /* 0x0000002700277308 */ /* 0x000e620000000800 */
[----:B------:R-:W-:Y:S01]  /*d430*/  FADD.FTZ R72, R72, R71 ;  /* 0x0000004748487221 */ /* 0x000fe20000010000 */
[----:B------:R-:W-:Y:S02]  /*d440*/  F2FP.PACK_AB R68, R132, R129 ;  /* 0x000000818444723e */ /* 0x000fe400000000ff */
[----:B-----5:R-:W-:Y:S02]  /*d450*/  F2FP.PACK_AB R70, R106, R57 ;  /* 0x000000396a46723e */ /* 0x020fe400000000ff */
[----:B------:R-:W-:Y:S07]  /*d460*/  HMMA.16816.F32 R32, R40, R46, R32 ;  /* 0x0000002e2820723c */ /* 0x000fee0000001820 */
[----:B------:R-:W-:Y:S02]  /*d470*/  FADD.FTZ R41, R83, R72 ;  /* 0x0000004853297221 */ /* 0x000fe40000010000 */
[----:B------:R-:W-:Y:S03]  /*d480*/  FADD.FTZ R40, R82, R3 ;  /* 0x0000000352287221 */ /* 0x000fe60000010000 */
        /* <DEDUP_REMOVED lines=47> */
.L_x_7030:
[----:B------:R-:W1:Y:S01]  /*d780*/  SHFL.BFLY PT, R3, R190, 0x2, 0x1f ;  /* 0x0c401f00be037f89 */ /* 0x000e6200000e0000 */
[----:B------:R-:W-:Y:S01]  /*d790*/  LEA.HI R13, R180, R180, RZ, 0x1 ;  /* 0x000000b4b40d7211 */ /* 0x000fe200078f08ff */
[----:B------:R-:W-:Y:S01]  /*d7a0*/  BSSY B0, `(.L_x_7035) ;  /* 0x0000096000007945 */ /* 0x000fe20003800000 */
[----:B------:R-:W-:Y:S01]  /*d7b0*/  MOV R8, 0x3f800000 ;  /* 0x3f80000000087802 */ /* 0x000fe20000000f00 */
[----:B------:R-:W2:Y:S01]  /*d7c0*/  SHFL.BFLY PT, R4, R189, 0x2, 0x1f ;  /* 0x0c401f00bd047f89 */ /* 0x000ea200000e0000 */
[----:B------:R-:W-:-:S02]  /*d7d0*/  SHF.L.U32 R15, R13, 0x2, RZ ;  /* 0x000000020d0f7819 */ /* 0x000fc400000006ff */
[----:B------:R-:W-:Y:S01]  /*d7e0*/  LOP3.LUT R13, R13, 0xffffffe, RZ, 0xc0, !PT ;  /* 0x0ffffffe0d0d7812 */ /* 0x000fe200078ec0ff */
[----:B------:R-:W-:Y:S01]  /*d7f0*/  BAR.SYNC.DEFER_BLOCKING 0x0 ;  /* 0x0000000000007b1d */ /* 0x000fe20000010000 */
[----:B------:R-:W-:Y:S02]  /*d800*/  IADD3 R44, -R181, RZ, RZ ;  /* 0x000000ffb52c7210 */ /* 0x000fe40007ffe1ff */
[----:B------:R-:W-:Y:S01]  /*d810*/  IADD3 R13, R180, -R13, RZ ;  /* 0x8000000db40d7210 */ /* 0x000fe20007ffe0ff */
[----:B-1----:R-:W-:Y:S02]  /*d820*/  FADD.FTZ R6, R3, R190 ;  /* 0x000000be03067221 */ /* 0x002fe40000010000 */
[----:B------:R-:W1:Y:S01]  /*d830*/  S2R R3, SR_TID.X ;  /* 0x0000000000037919 */ /* 0x000e620000002100 */
[----:B--2---:R-:W-:-:S03]  /*d840*/  FADD.FTZ R7, R4, R189 ;  /* 0x000000bd04077221 */ /* 0x004fc60000010000 */
[----:B------:R-:W2:Y:S04]  /*d850*/  SHFL.BFLY PT, R5, R6, 0x1, 0x1f ;  /* 0x0c201f0006057f89 */ /* 0x000ea800000e0000 */
[----:B------:R-:W3:Y:S01]  /*d860*/  SHFL.BFLY PT, R4, R7, 0x1, 0x1f ;  /* 0x0c201f0007047f89 */ /* 0x000ee200000e0000 */
[----:B-1----:R-:W-:-:S04]  /*d870*/  SHF.R.S32.HI R10, RZ, 0x1f, R3 ;  /* 0x0000001fff0a7819 */ /* 0x002fc80000011403 */
[----:B------:R-:W-:Y:S01]  /*d880*/  LEA.HI R11, R10, R3, RZ, 0x2 ;  /* 0x000000030a0b7211 */ /* 0x000fe200078f10ff */
[----:B--2---:R-:W-:Y:S01]  /*d890*/  FADD.FTZ R5, R6, R5 ;  /* 0x0000000506057221 */ /* 0x004fe20000010000 */
[----:B------:R-:W-:Y:S02]  /*d8a0*/  SHF.L.U32 R6, R174, 0x6, RZ ;  /* 0x00000006ae067819 */ /* 0x000fe400000006ff */
[--C-:B------:R-:W-:Y:S01]  /*d8b0*/  SHF.R.S32.HI R9, RZ, 0x2, R11.reuse ;  /* 0x00000002ff097819 */ /* 0x100fe2000001140b */
[----:B---3--:R-:W-:Y:S01]  /*d8c0*/  FADD.FTZ R4, R7, R4 ;  /* 0x0000000407047221 */ /* 0x008fe20000010000 */
[----:B------:R-:W-:Y:S01]  /*d8d0*/  SHF.R.S32.HI R12, RZ, 0x1f, R11 ;  /* 0x0000001fff0c7819 */ /* 0x000fe2000001140b */
[----:B------:R-:W-:Y:S01]  /*d8e0*/  IMAD.MOV.U32 R7, RZ, RZ, 0x3f800000 ;  /* 0x3f800000ff077424 */ /* 0x000fe200078e00ff */
[----:B------:R-:W-:Y:S02]  /*d8f0*/  LOP3.LUT R6, R6, 0x1c0, RZ, 0xc0, !PT ;  /* 0x000001c006067812 */ /* 0x000fe400078ec0ff */
[----:B------:R-:W-:-:S02]  /*d900*/  LEA.HI R12, R12, R9, RZ, 0x3 ;  /* 0x000000090c0c7211 */ /* 0x000fc400078f18ff */
[----:B------:R-:W-:Y:S02]  /*d910*/  LOP3.LUT R15, R6, 0x38, R15, 0xf8, !PT ;  /* 0x00000038060f7812 */ /* 0x000fe400078ef80f */
[----:B------:R-:W-:Y:S02]  /*d920*/  SHF.R.U32.HI R6, RZ, 0x3, R6 ;  /* 0x00000003ff067819 */ /* 0x000fe40000011606 */
[----:B------:R-:W-:Y:S02]  /*d930*/  FSETP.NE.FTZ.AND P4, PT, R5, RZ, PT ;  /* 0x000000ff0500720b */ /* 0x000fe40003f95000 */
[----:B------:R-:W-:Y:S02]  /*d940*/  FSETP.NE.FTZ.AND P3, PT, R4, RZ, PT ;  /* 0x000000ff0400720b */ /* 0x000fe40003f75000 */
[----:B------:R-:W-:Y:S02]  /*d950*/  LOP3.LUT R12, R12, 0xfffffff8, RZ, 0xc0, !PT ;  /* 0xfffffff80c0c7812 */ /* 0x000fe400078ec0ff */
[----:B------:R-:W-:-:S02]  /*d960*/  LOP3.LUT R6, R15, R6, RZ, 0x3c, !PT ;  /* 0x000000060f067212 */ /* 0x000fc400078e3cff */
[----:B------:R-:W-:Y:S02]  /*d970*/  IADD3 R9, R9, -R12, RZ ;  /* 0x8000000c09097210 */ /* 0x000fe40007ffe0ff */
[-C--:B------:R-:W-:Y:S01]  /*d980*/  LEA.HI R10, R10, R3.reuse, RZ, 0x5 ;  /* 0x000000030a0a7211 */ /* 0x080fe200078f28ff */
[----:B------:R-:W-:Y:S01]  /*d990*/  IMAD R6, R13, 0x4, R6 ;  /* 0x000000040d067824 */ /* 0x000fe200078e0206 */
[----:B------:R-:W-:Y:S01]  /*d9a0*/  LOP3.LUT R12, R11, 0x1ffffffc, RZ, 0xc0, !PT ;  /* 0x1ffffffc0b0c7812 */ /* 0x000fe200078ec0ff */
[----:B------:R-:W-:Y:S01]  /*d9b0*/  IMAD.SHL.U32 R13, R9, 0x40, RZ ;  /* 0x00000040090d7824 */ /* 0x000fe200078e00ff */
[----:B------:R-:W1:Y:S01]  /*d9c0*/  @P4 MUFU.RCP R8, R5 ;  /* 0x0000000500084308 */ /* 0x000e620000001000 */
[----:B------:R-:W-:Y:S02]  /*d9d0*/  SHF.R.S32.HI R11, RZ, 0x5, R10 ;  /* 0x00000005ff0b7819 */ /* 0x000fe4000001140a */
[----:B------:R-:W-:Y:S02]  /*d9e0*/  IADD3 R12, -R12, R3, RZ ;  /* 0x000000030c0c7210 */ /* 0x000fe40007ffe1ff */
[----:B------:R-:W-:-:S02]  /*d9f0*/  LOP3.LUT R13, R13, 0x1c0, RZ, 0xc0, !PT ;  /* 0x000001c00d0d7812 */ /* 0x000fc400078ec0ff */
[----:B------:R-:W-:Y:S01]  /*da00*/  LEA R12, R11, R12, 0x9 ;  /* 0x0000000c0b0c7211 */ /* 0x000fe200078e48ff */
[----:B------:R-:W2:Y:S01]  /*da10*/  @P3 MUFU.RCP R7, R4 ;  /* 0x0000000400073308 */ /* 0x000ea20000001000 */
[----:B------:R-:W-:Y:S02]  /*da20*/  LEA.HI R13, R13, R13, RZ, 0x1d ;  /* 0x0000000d0d0d7211 */ /* 0x000fe400078fe8ff */
[C---:B------:R-:W-:Y:S02]  /*da30*/  R2P PR, R9.reuse, 0x6 ;  /* 0x0000000609007804 */ /* 0x040fe40000000000 */
        /* <DEDUP_REMOVED lines=108> */
.L_x_7036:
[----:B--234-:R-:W-:Y:S05]  /*e100*/  BSYNC B0 ;  /* 0x0000000000007941 */ /* 0x01cfea0003800000 */
.L_x_7035:
        /* <DEDUP_REMOVED lines=34> */
.L_x_7037:
        /* <DEDUP_REMOVED lines=13> */
.L_x_7817:


//--------------------- .text._ZN5flash24flash_fwd_splitkv_kernelI23Flash_fwd_kernel_traitsILi64ELi64ELi128ELi4ELb0ELb0EN7cutlass6half_tE19Flash_kernel_traitsILi64ELi64ELi128ELi4ES3_EELb1ELb0ELb1ELb0ELb0ELb0ELb1ELb0EEEvNS_16Flash_fwd_paramsE --------------------------
	.section	.text._ZN5flash24flash_fwd_splitkv_kernelI23Flash_fwd_kernel_traitsILi64ELi64ELi128ELi4ELb0ELb0EN7cutlass6half_tE19Flash_kernel_traitsILi64ELi64ELi128ELi4ES3_EELb1ELb0ELb1ELb0ELb0ELb0ELb1ELb0EEEvNS_16Flash_fwd_paramsE,"ax",@progbits
	.sectioninfo	@"SHI_REGISTERS=220"
	.align	128
        .global         _ZN5flash24flash_fwd_splitkv_kernelI23Flash_fwd_kernel_traitsILi64ELi64ELi128ELi4ELb0ELb0EN7cutlass6half_tE19Flash_kernel_traitsILi64ELi64ELi128ELi4ES3_EELb1ELb0ELb1ELb0ELb0ELb0ELb1ELb0EEEvNS_16Flash_fwd_paramsE
        .type           _ZN5flash24flash_fwd_splitkv_kernelI23Flash_fwd_kernel_traitsILi64ELi64ELi128ELi4ELb0ELb0EN7cutlass6half_tE19Flash_kernel_traitsILi64ELi64ELi128ELi4ES3_EELb1ELb0ELb1ELb0ELb0ELb0ELb1ELb0EEEvNS_16Flash_fwd_paramsE,@function
        .size           _ZN5flash24flash_fwd_splitkv_kernelI23Flash_fwd_kernel_traitsILi64ELi64ELi128ELi4ELb0ELb0EN7cutlass6half_tE19Flash_kernel_traitsILi64ELi64ELi128ELi4ES3_EELb1ELb0ELb1ELb0ELb0ELb0ELb1ELb0EEEvNS_16Flash_fwd_paramsE,(.L_x_7818 - _ZN5flash24flash_fwd_splitkv_kernelI23Flash_fwd_kernel_traitsILi64ELi64ELi128ELi4ELb0ELb0EN7cutlass6half_tE19Flash_kernel_traitsILi64ELi64ELi128ELi4ES3_EELb1ELb0ELb1ELb0ELb0ELb0ELb1ELb0EEEvNS_16Flash_fwd_paramsE)
        .other          _ZN5flash24flash_fwd_splitkv_kernelI23Flash_fwd_kernel_traitsILi64ELi64ELi128ELi4ELb0ELb0EN7cutlass6half_tE19Flash_kernel_traitsILi64ELi64ELi128ELi4ES3_EELb1ELb0ELb1ELb0ELb0ELb0ELb1ELb0EEEvNS_16Flash_fwd_paramsE,@"STO_CUDA_ENTRY STV_DEFAULT"
_ZN5flash24flash_fwd_splitkv_kernelI23Flash_fwd_kernel_traitsILi64ELi64ELi128ELi4ELb0ELb0EN7cutlass6half_tE19Flash_kernel_traitsILi64ELi64ELi128ELi4ES3_EELb1ELb0ELb1ELb0ELb0ELb0ELb1ELb0EEEvNS_16Flash_fwd_paramsE:
.text._ZN5flash24flash_fwd_splitkv_kernelI23Flash_fwd_kernel_traitsILi64ELi64ELi128ELi4ELb0ELb0EN7cutlass6half_tE19Flash_kernel_traitsILi64ELi64ELi128ELi4ES3_EELb1ELb0ELb1ELb0ELb0ELb0ELb1ELb0EEEvNS_16Flash_fwd_paramsE:
        /* <DEDUP_REMOVED lines=42> */
[----:B------:R-:W4:Y:S04]  /*02a0*/  S2R R0, SR_CTAID.Y ;  /* 0x0000000000007919 */ /* 0x000f280000002600 */
[----:B------:R-:W1:Y:S01]  /*02b0*/  S2R R2, SR_TID.X ;  /* 0x0000000000027919 */ /* 0x000e620000002100 */
        /* <DEDUP_REMOVED lines=10> */
.L_x_7038:
[----:B-1-34-:R-:W-:Y:S02]  /*0360*/  MOV R6, c[0x0][0x218] ;  /* 0x0000860000067a02 */ /* 0x01afe40000000f00 */
.L_x_7039:
[----:B------:R-:W-:-:S04]  /*0370*/  ISETP.NE.U32.AND P2, PT, RZ, c[0x0][0x258], PT ;  /* 0x00009600ff007a0c */ /* 0x000fc80003f45070 */
[----:B------:R-:W-:-:S13]  /*0380*/  ISETP.NE.AND.EX P2, PT, RZ, c[0x0][0x25c], PT, P2 ;  /* 0x00009700ff007a0c */ /* 0x000fda0003f45320 */
[----:B------:R-:W-:-:S05]  /*0390*/  @P2 IMAD.WIDE R12, R181, R184, c[0x0][0x258] ;  /* 0x00009600b50c2625 */ /* 0x000fca00078e02b8 */
[----:B------:R-:W2:Y:S01]  /*03a0*/  @P2 LDG.E R10, [R12.64] ;  /* 0x000000060c0a2981 */ /* 0x000ea2000c1e1900 */
[----:B-1----:R-:W-:Y:S01]  /*03b0*/  IMAD.SHL.U32 R5, R25, 0x40, RZ ;  /* 0x0000004019057824 */ /* 0x002fe200078e00ff */
        /* <DEDUP_REMOVED lines=24> */
[----:B------:R-:W-:-:S04]  /*0540*/  IMAD.HI.U32 R13, R13, R6, R12 ;  /* 0x000000060d0d7227 */ /* 0x000fc800078e000c */
[----:B------:R-:W-:-:S04]  /*0550*/  IMAD.MOV.U32 R6, RZ, RZ, R4 ;  /* 0x000000ffff067224 */ /* 0x000fc800078e0004 */
[----:B------:R-:W-:Y:S01]  /*0560*/  IMAD.HI.U32 R12, R13, R6, RZ ;  /* 0x000000060d0c7227 */ /* 0x000fe200078e00ff */
[----:B------:R-:W-:-:S03]  /*0570*/  IADD3 R13, R3, 0x7f, RZ ;  /* 0x0000007f030d7810 */ /* 0x000fc60007ffe0ff */
        /* <DEDUP_REMOVED lines=26> */
[----:B------:R-:W-:-:S03]  /*0720*/  IMAD R181, R0, c[0x0][0x210], R181 ;  /* 0x0000840000b57a24 */ /* 0x000fc600078e02b5 */
[----:B------:R-:W-:Y:S01]  /*0730*/  LEA.HI R4, R3, R2, RZ, 0x4 ;  /* 0x0000000203047211 */ /* 0x000fe200078f20ff */
[----:B------:R-:W-:-:S03]  /*0740*/  IMAD R22, R181, c[0x0][0x1c0], R22 ;  /* 0x00007000b5167a24 */ /* 0x000fc600078e0216 */
[----:B------:R-:W-:Y:S02]  /*0750*/  LOP3.LUT R3, R4, 0xfffffff0, RZ, 0xc0, !PT ;  /* 0xfffffff004037812 */ /* 0x000fe400078ec0ff */
[----:B------:R-:W-:-:S03]  /*0760*/  SHF.R.S32.HI R0, RZ, 0x4, R4 ;  /* 0x00000004ff007819 */ /* 0x000fc60000011404 */
[----:B------:R-:W-:Y:S01]  /*0770*/  IMAD.IADD R2, R2, 0x1, -R3 ;  /* 0x0000000102027824 */ /* 0x000fe200078e0a03 */
[----:B------:R-:W-:Y:S01]  /*0780*/  IADD3 R16, R0, 0x8, RZ ;  /* 0x0000000800107810 */ /* 0x000fe20007ffe0ff */
[--C-:B------:R-:W-:Y:S01]  /*0790*/  IMAD R3, R22, c[0x0][0x214], R5.reuse ;  /* 0x0000850016037a24 */ /* 0x100fe200078e0205 */
[----:B------:R-:W-:Y:S01]  /*07a0*/  IADD3 R14, R0, 0x10, RZ ;  /* 0x00000010000e7810 */ /* 0x000fe20007ffe0ff */
[----:B------:R-:W-:Y:S01]  /*07b0*/  IMAD.SHL.U32 R6, R2, 0x4, RZ ;  /* 0x0000000402067824 */ /* 0x000fe200078e00ff */
[----:B------:R-:W-:Y:S01]  /*07c0*/  IADD3 R12, R0, 0x18, RZ ;  /* 0x00000018000c7810 */ /* 0x000fe20007ffe0ff */
[----:B------:R-:W-:Y:S02]  /*07d0*/  IMAD R8, R3, c[0x0][0x22c], RZ ;  /* 0x00008b0003087a24 */ /* 0x000fe400078e02ff */
[----:B------:R-:W-:Y:S01]  /*07e0*/  IMAD.IADD R5, R130, 0x1, -R5 ;  /* 0x0000000182057824 */ /* 0x000fe200078e0a05 */
[----:B------:R-:W-:Y:S02]  /*07f0*/  SHF.R.S32.HI R7, RZ, 0x1f, R6 ;  /* 0x0000001fff077819 */ /* 0x000fe40000011406 */
[----:B------:R-:W-:-:S03]  /*0800*/  ISETP.GE.AND P0, PT, R6, c[0x0][0x220], PT ;  /* 0x0000880006007a0c */ /* 0x000fc60003f06270 */
[C---:B------:R-:W-:Y:S01]  /*0810*/  IMAD.WIDE R10, R0.reuse, 0x40, R6 ;  /* 0x00000040000a7825 */ /* 0x040fe200078e0206 */
[C---:B------:R-:W-:Y:S02]  /*0820*/  ISETP.GE.OR P4, PT, R0.reuse, R5, P0 ;  /* 0x000000050000720c */ /* 0x040fe40000786670 */
[----:B------:R-:W-:Y:S02]  /*0830*/  IADD3 R6, R0, 0x30, RZ ;  /* 0x0000003000067810 */ /* 0x000fe40007ffe0ff */
[----:B------:R-:W-:Y:S02]  /*0840*/  IADD3 R4, P1, R8, R10, RZ ;  /* 0x0000000a08047210 */ /* 0x000fe40007f3e0ff */
[----:B------:R-:W-:Y:S02]  /*0850*/  IADD3 R10, R0, 0x20, RZ ;  /* 0x00000020000a7810 */ /* 0x000fe40007ffe0ff */
[----:B------:R-:W-:Y:S02]  /*0860*/  LEA.HI.X.SX32 R7, R8, R11, 0x1, P1 ;  /* 0x0000000b08077211 */ /* 0x000fe400008f0eff */
[----:B------:R-:W-:-:S02]  /*0870*/  LEA R18, P1, R4, c[0x0][0x1d8], 0x2 ;  /* 0x0000760004127a11 */ /* 0x000fc400078210ff */
[----:B------:R-:W-:Y:S02]  /*0880*/  IADD3 R8, R0, 0x28, RZ ;  /* 0x0000002800087810 */ /* 0x000fe40007ffe0ff */
[----:B------:R-:W-:Y:S02]  /*0890*/  LEA.HI.X R19, R4, c[0x0][0x1dc], R7, 0x2, P1 ;  /* 0x0000770004137a11 */ /* 0x000fe400008f1407 */
[----:B------:R-:W-:Y:S02]  /*08a0*/  IADD3 R4, R0, 0x38, RZ ;  /* 0x0000003800047810 */ /* 0x000fe40007ffe0ff */
[-C--:B------:R-:W-:Y:S01]  /*08b0*/  ISETP.GE.OR P6, PT, R16, R5.reuse, P0 ;  /* 0x000000051000720c */ /* 0x080fe200007c6670 */
[----:B------:R1:W-:Y:S01]  /*08c0*/  @!P4 STG.E.128 [R18.64], RZ ;  /* 0x000000ff1200c986 */ /* 0x0003e2000c101d06 */
[-C--:B------:R-:W-:Y:S02]  /*08d0*/  ISETP.GE.OR P5, PT, R14, R5.reuse, P0 ;  /* 0x000000050e00720c */ /* 0x080fe400007a6670 */
[----:B------:R-:W-:-:S02]  /*08e0*/  ISETP.GE.OR P1, PT, R12, R5, P0 ;  /* 0x000000050c00720c */ /* 0x000fc40000726670 */
[-C--:B------:R-:W-:Y:S02]  /*08f0*/  ISETP.GE.OR P3, PT, R10, R5.reuse, P0 ;  /* 0x000000050a00720c */ /* 0x080fe40000766670 */
[-C--:B------:R-:W-:Y:S02]  /*0900*/  ISETP.GE.OR P2, PT, R8, R5.reuse, P0 ;  /* 0x000000050800720c */ /* 0x080fe40000746670 */
[-C--:B------:R-:W-:Y:S02]  /*0910*/  ISETP.GE.OR P4, PT, R6, R5.reuse, P0 ;  /* 0x000000050600720c */ /* 0x080fe40000786670 */
[-C--:B------:R-:W-:Y:S01]  /*0920*/  ISETP.GE.OR P0, PT, R4, R5.reuse, P0 ;  /* 0x000000050400720c */ /* 0x080fe20000706670 */
[----:B------:R1:W-:Y:S01]  /*0930*/  @!P6 STG.E.128 [R18.64+0x800], RZ ;  /* 0x000800ff1200e986 */ /* 0x0003e2000c101d06 */
[----:B------:R-:W-:Y:S02]  /*0940*/  SHF.R.S32.HI R7, RZ, 0x1f, R3 ;  /* 0x0000001fff077819 */ /* 0x000fe40000011403 */
[----:B------:R-:W-:Y:S01]  /*0950*/  ISETP.GE.AND P6, PT, R16, R5, PT ;  /* 0x000000051000720c */ /* 0x000fe20003fc6270 */
[----:B------:R1:W-:Y:S01]  /*0960*/  @!P1 STG.E.128 [R18.64+0x1800], RZ ;  /* 0x001800ff12009986 */ /* 0x0003e2000c101d06 */
[----:B------:R-:W-:-:S02]  /*0970*/  IADD3 R3, P1, R3, R0, RZ ;  /* 0x0000000003037210 */ /* 0x000fc40007f3e0ff */
[----:B------:R-:W-:Y:S01]  /*0980*/  ISETP.NE.OR P6, PT, R2, RZ, P6 ;  /* 0x000000ff0200720c */ /* 0x000fe200037c5670 */
[----:B------:R1:W-:Y:S01]  /*0990*/  @!P3 STG.E.128 [R18.64+0x2000], RZ ;  /* 0x002000ff1200b986 */ /* 0x0003e2000c101d06 */
[----:B------:R-:W-:-:S03]  /*09a0*/  ISETP.GE.AND P3, PT, R12, R5, PT ;  /* 0x000000050c00720c */ /* 0x000fc60003f66270 */
[----:B------:R1:W-:Y:S01]  /*09b0*/  @!P0 STG.E.128 [R18.64+0x3800], RZ ;  /* 0x003800ff12008986 */ /* 0x0003e2000c101d06 */
[-C--:B------:R-:W-:Y:S02]  /*09c0*/  ISETP.GE.AND P0, PT, R6, R5.reuse, PT ;  /* 0x000000050600720c */ /* 0x080fe40003f06270 */
[C---:B------:R-:W-:Y:S01]  /*09d0*/  ISETP.NE.OR P3, PT, R2.reuse, RZ, P3 ;  /* 0x000000ff0200720c */ /* 0x040fe20001f65670 */
[----:B------:R1:W-:Y:S01]  /*09e0*/  @!P2 STG.E.128 [R18.64+0x2800], RZ ;  /* 0x002800ff1200a986 */ /* 0x0003e2000c101d06 */
[----:B------:R-:W-:Y:S02]  /*09f0*/  ISETP.NE.OR P0, PT, R2, RZ, P0 ;  /* 0x000000ff0200720c */ /* 0x000fe40000705670 */
[----:B------:R-:W-:Y:S01]  /*0a00*/  ISETP.GE.AND P2, PT, R10, R5, PT ;  /* 0x000000050a00720c */ /* 0x000fe20003f46270 */
[----:B------:R1:W-:Y:S01]  /*0a10*/  @!P4 STG.E.128 [R18.64+0x3000], RZ ;  /* 0x003000ff1200c986 */ /* 0x0003e2000c101d06 */
[----:B------:R-:W-:Y:S01]  /*0a20*/  LEA.HI.X.SX32 R10, R0, R7, 0x1, P1 ;  /* 0x00000007000a7211 */ /* 0x000fe200008f0eff */
[----:B------:R-:W-:Y:S01]  /*0a30*/  @!P6 IMAD.MOV.U32 R21, RZ, RZ, -0x800000 ;  /* 0xff800000ff15e424 */ /* 0x000fe200078e00ff */
[----:B------:R-:W-:Y:S01]  /*0a40*/  LEA R12, P4, R3, c[0x0][0x208], 0x2 ;  /* 0x00008200030c7a11 */ /* 0x000fe200078810ff */
[----:B------:R1:W-:Y:S01]  /*0a50*/  @!P5 STG.E.128 [R18.64+0x1000], RZ ;  /* 0x001000ff1200d986 */ /* 0x0003e2000c101d06 */
[----:B------:R-:W-:-:S02]  /*0a60*/  ISETP.GE.AND P5, PT, R14, R5, PT ;  /* 0x000000050e00720c */ /* 0x000fc40003fa6270 */
[----:B------:R-:W-:Y:S01]  /*0a70*/  LEA.HI.X R13, R3, c[0x0][0x20c], R10, 0x2, P4 ;  /* 0x00008300030d7a11 */ /* 0x000fe200020f140a */
[----:B------:R-:W-:Y:S01]  /*0a80*/  @!P3 IMAD.MOV.U32 R11, RZ, RZ, -0x800000 ;  /* 0xff800000ff0bb424 */ /* 0x000fe200078e00ff */
[----:B------:R-:W-:Y:S01]  /*0a90*/  ISETP.GE.AND P1, PT, R8, R5, PT ;  /* 0x000000050800720c */ /* 0x000fe20003f26270 */
[----:B------:R-:W-:Y:S01]  /*0aa0*/  @!P0 IMAD.MOV.U32 R3, RZ, RZ, -0x800000 ;  /* 0xff800000ff038424 */ /* 0x000fe200078e00ff */
[C---:B------:R-:W-:Y:S01]  /*0ab0*/  ISETP.NE.AND P4, PT, R2.reuse, RZ, PT ;  /* 0x000000ff0200720c */ /* 0x040fe20003f85270 */
[----:B------:R1:W-:Y:S01]  /*0ac0*/  @!P6 STG.E [R12.64+0x20], R21 ;  /* 0x000020150c00e986 */ /* 0x0003e2000c101906 */
[C---:B------:R-:W-:Y:S02]  /*0ad0*/  ISETP.NE.OR P5, PT, R2.reuse, RZ, P5 ;  /* 0x000000ff0200720c */ /* 0x040fe40002fa5670 */
[C---:B------:R-:W-:Y:S01]  /*0ae0*/  ISETP.NE.OR P2, PT, R2.reuse, RZ, P2 ;  /* 0x000000ff0200720c */ /* 0x040fe20001745670 */
[----:B------:R1:W-:Y:S01]  /*0af0*/  @!P0 STG.E [R12.64+0xc0], R3 ;  /* 0x0000c0030c008986 */ /* 0x0003e2000c101906 */
[----:B------:R-:W-:-:S02]  /*0b00*/  ISETP.NE.OR P1, PT, R2, RZ, P1 ;  /* 0x000000ff0200720c */ /* 0x000fc40000f25670 */
[-C--:B------:R-:W-:Y:S01]  /*0b10*/  ISETP.GE.OR P4, PT, R0, R5.reuse, P4 ;  /* 0x000000050000720c */ /* 0x080fe20002786670 */
[----:B------:R1:W-:Y:S01]  /*0b20*/  @!P3 STG.E [R12.64+0x60], R11 ;  /* 0x0000600b0c00b986 */ /* 0x0003e2000c101906 */
[----:B------:R-:W-:-:S04]  /*0b30*/  ISETP.GE.AND P0, PT, R4, R5, PT ;  /* 0x000000050400720c */ /* 0x000fc80003f06270 */
[----:B------:R-:W-:Y:S01]  /*0b40*/  ISETP.NE.OR P0, PT, R2, RZ, P0 ;  /* 0x000000ff0200720c */ /* 0x000fe20000705670 */
[----:B------:R-:W-:Y:S02]  /*0b50*/  @!P5 IMAD.MOV.U32 R17, RZ, RZ, -0x800000 ;  /* 0xff800000ff11d424 */ /* 0x000fe400078e00ff */
[----:B------:R-:W-:Y:S02]  /*0b60*/  @!P2 IMAD.MOV.U32 R9, RZ, RZ, -0x800000 ;  /* 0xff800000ff09a424 */ /* 0x000fe400078e00ff */
[----:B------:R-:W-:Y:S01]  /*0b70*/  @!P1 IMAD.MOV.U32 R7, RZ, RZ, -0x800000 ;  /* 0xff800000ff079424 */ /* 0x000fe200078e00ff */
[----:B------:R1:W-:Y:S01]  /*0b80*/  @!P5 STG.E [R12.64+0x40], R17 ;  /* 0x000040110c00d986 */ /* 0x0003e2000c101906 */
[----:B------:R-:W-:-:S03]  /*0b90*/  @!P4 IMAD.MOV.U32 R15, RZ, RZ, -0x800000 ;  /* 0xff800000ff0fc424 */ /* 0x000fc600078e00ff */
[----:B------:R1:W-:Y:S04]  /*0ba0*/  @!P2 STG.E [R12.64+0x80], R9 ;  /* 0x000080090c00a986 */ /* 0x0003e8000c101906 */
[----:B------:R1:W-:Y:S04]  /*0bb0*/  @!P1 STG.E [R12.64+0xa0], R7 ;  /* 0x0000a0070c009986 */ /* 0x0003e8000c101906 */
[----:B------:R1:W-:Y:S01]  /*0bc0*/  @!P4 STG.E [R12.64], R15 ;  /* 0x0000000f0c00c986 */ /* 0x0003e2000c101906 */
[----:B------:R-:W-:Y:S05]  /*0bd0*/  @P0 EXIT ;  /* 0x000000000000094d */ /* 0x000fea0003800000 */
[----:B-1----:R-:W-:-:S05]  /*0be0*/  MOV R3, 0xff800000 ;  /* 0xff80000000037802 */ /* 0x002fca0000000f00 */
[----:B------:R-:W-:Y:S01]  /*0bf0*/  STG.E [R12.64+0xe0], R3 ;  /* 0x0000e0030c007986 */ /* 0x000fe2000c101906 */
[----:B------:R-:W-:Y:S05]  /*0c00*/  EXIT ;  /* 0x000000000000794d */ /* 0x000fea0003800000 */
.L_x_7040:
        /* <DEDUP_REMOVED lines=41> */
[----:B------:R-:W-:-:S06]  /*0ea0*/  @P3 IADD3 R7, R7, 0x1, RZ ;  /* 0x0000000107073810 */ /* 0x000fcc0007ffe0ff */
[----:B------:R-:W-:Y:S02]  /*0eb0*/  @!P1 IADD3 R7, -R7, RZ, RZ ;  /* 0x000000ff07079210 */ /* 0x000fe40007ffe1ff */
        /* <DEDUP_REMOVED lines=36> */
[C---:B------:R-:W-:Y:S02]  /*1100*/  IMAD R8, R4.reuse, c[0x0][0x18c], R7 ;  /* 0x0000630004087a24 */ /* 0x040fe400078e0207 */
[----:B------:R-:W-:Y:S01]  /*1110*/  IMAD.IADD R19, R19, 0x1, R0 ;  /* 0x0000000113137824 */ /* 0x000fe200078e0200 */
[----:B------:R-:W-:Y:S01]  /*1120*/  SHF.R.S32.HI R0, RZ, 0x1f, R13 ;  /* 0x0000001fff007819 */ /* 0x000fe2000001140d */
[----:B------:R-:W-:-:S04]  /*1130*/  IMAD.WIDE.U32 R26, R4, c[0x0][0x188], RZ ;  /* 0x00006200041a7a25 */ /* 0x000fc800078e00ff */
[----:B------:R-:W-:-:S04]  /*1140*/  IMAD.WIDE.U32 R14, R17, c[0x0][0x198], R18 ;  /* 0x00006600110e7a25 */ /* 0x000fc800078e0012 */
[----:B------:R-:W-:Y:S01]  /*1150*/  IMAD.IADD R8, R27, 0x1, R8 ;  /* 0x000000011b087824 */ /* 0x000fe200078e0208 */
[----:B------:R-:W-:Y:S01]  /*1160*/  IADD3 R15, R15, R6, RZ ;  /* 0x000000060f0f7210 */ /* 0x000fe20007ffe0ff */
[----:B------:R-:W-:-:S04]  /*1170*/  IMAD R6, R0, c[0x0][0x1b0], RZ ;  /* 0x00006c0000067a24 */ /* 0x000fc800078e02ff */
[C---:B------:R-:W-:Y:S02]  /*1180*/  IMAD R6, R13.reuse, c[0x0][0x1b4], R6 ;  /* 0x00006d000d067a24 */ /* 0x040fe400078e0206 */
[----:B------:R-:W-:-:S05]  /*1190*/  IMAD.WIDE.U32 R28, R13, c[0x0][0x1b0], R14 ;  /* 0x00006c000d1c7a25 */ /* 0x000fca00078e000e */
[----:B------:R-:W-:Y:S01]  /*11a0*/  IADD3 R6, R29, R6, RZ ;  /* 0x000000061d067210 */ /* 0x000fe20007ffe0ff */
[----:B------:R-:W-:Y:S05]  /*11b0*/  BRA `(.L_x_7042) ;  /* 0x0000041000007947 */ /* 0x000fea0003800000 */
.L_x_7041:
        /* <DEDUP_REMOVED lines=16> */
.L_x_7043:
[----:B------:R-:W-:Y:S01]  /*12c0*/  IABS R9, c[0x0][0x1c8] ;  /* 0x0000720000097a13 */ /* 0x000fe20000000000 */
[----:B------:R-:W-:Y:S01]  /*12d0*/  @P4 IMAD.IADD R8, R7, 0x1, R8 ;  /* 0x0000000107084824 */ /* 0x000fe200078e0208 */
[----:B------:R-:W-:Y:S02]  /*12e0*/  LEA R17, R124, 0xffffff80, 0x7 ;  /* 0xffffff807c117811 */ /* 0x000fe400078e38ff */
[----:B------:R-:W1:Y:S01]  /*12f0*/  I2F.RP R10, R9 ;  /* 0x00000009000a7306 */ /* 0x000e620000209400 */
[----:B------:R-:W-:-:S04]  /*1300*/  @P4 IMAD.WIDE.U32 R26, R8, c[0x0][0x1a0], RZ ;  /* 0x00006800081a4a25 */ /* 0x000fc800078e00ff */
[----:B------:R-:W-:-:S04]  /*1310*/  IMAD.WIDE.U32 R14, R17, c[0x0][0x198], R14 ;  /* 0x00006600110e7a25 */ /* 0x000fc800078e000e */
        /* <DEDUP_REMOVED lines=43> */
.L_x_7042:
[----:B------:R-:W-:Y:S01]  /*15d0*/  ISETP.NE.AND P1, PT, R11, -0x1, PT ;  /* 0xffffffff0b00780c */ /* 0x000fe20003f25270 */
[----:B------:R-:W-:Y:S01]  /*15e0*/  IMAD R0, R0, c[0x0][0x1b8], RZ ;  /* 0x00006e0000007a24 */ /* 0x000fe200078e02ff */
[----:B------:R-:W-:Y:S01]  /*15f0*/  SHF.R.S32.HI R7, RZ, 0x1f, R2 ;  /* 0x0000001fff077819 */ /* 0x000fe20000011402 */
[----:B------:R-:W-:Y:S01]  /*1600*/  BSSY B0, `(.L_x_7044) ;  /* 0x000004a000007945 */ /* 0x000fe20003800000 */
[----:B------:R-:W-:Y:S01]  /*1610*/  IADD3 R171, -R5, R130, RZ ;  /* 0x0000008205ab7210 */ /* 0x000fe20007ffe1ff */
[----:B------:R-:W-:Y:S01]  /*1620*/  IMAD R0, R13, c[0x0][0x1bc], R0 ;  /* 0x00006f000d007a24 */ /* 0x000fe200078e0200 */
[CC--:B------:R-:W-:Y:S02]  /*1630*/  LEA.HI R20, R7.reuse, R2.reuse, RZ, 0x3 ;  /* 0x0000000207147211 */ /* 0x0c0fe400078f18ff */
[----:B------:R-:W-:-:S05]  /*1640*/  LEA.HI R172, R7, R2, RZ, 0x4 ;  /* 0x0000000207ac7211 */ /* 0x000fca00078f20ff */
[----:B------:R-:W-:Y:S01]  /*1650*/  @P1 IMAD.WIDE.U32 R14, R11, c[0x0][0x190], RZ ;  /* 0x000064000b0e1a25 */ /* 0x000fe200078e00ff */
[----:B-----5:R-:W-:-:S03]  /*1660*/  @!P1 SHF.R.S32.HI R4, RZ, 0x1f, R181 ;  /* 0x0000001fff049819 */ /* 0x020fc600000114b5 */
[----:B------:R-:W-:Y:S01]  /*1670*/  @P1 IMAD R11, R11, c[0x0][0x194], R15 ;  /* 0x000065000b0b1a24 */ /* 0x000fe200078e020f */
[----:B------:R-:W-:Y:S01]  /*1680*/  LOP3.LUT R15, R20, 0xfffffff8, RZ, 0xc0, !PT ;  /* 0xfffffff8140f7812 */ /* 0x000fe200078ec0ff */
[----:B------:R-:W-:Y:S01]  /*1690*/  @!P1 IMAD R4, R4, c[0x0][0x178], RZ ;  /* 0x00005e0004049a24 */ /* 0x000fe200078e02ff */
[----:B------:R-:W-:Y:S01]  /*16a0*/  SHF.R.S32.HI R20, RZ, 0x3, R20 ;  /* 0x00000003ff147819 */ /* 0x000fe20000011414 */
[----:B------:R-:W-:-:S03]  /*16b0*/  @!P1 IMAD.WIDE.U32 R18, R181, c[0x0][0x178], RZ ;  /* 0x00005e00b5129a25 */ /* 0x000fc600078e00ff */
[----:B------:R-:W-:Y:S01]  /*16c0*/  SHF.R.S32.HI R21, RZ, 0x1f, R20 ;  /* 0x0000001fff157819 */ /* 0x000fe20000011414 */
[----:B------:R-:W-:Y:S02]  /*16d0*/  IMAD.IADD R52, R2, 0x1, -R15 ;  /* 0x0000000102347824 */ /* 0x000fe400078e0a0f */
[----:B------:R-:W-:Y:S01]  /*16e0*/  @P1 IMAD.MOV.U32 R10, RZ, RZ, R14 ;  /* 0x000000ffff0a1224 */ /* 0x000fe200078e000e */
[----:B------:R-:W-:Y:S01]  /*16f0*/  @!P1 MOV R10, R18 ;  /* 0x00000012000a9202 */ /* 0x000fe20000000f00 */
[----:B------:R-:W-:Y:S01]  /*1700*/  @!P1 IMAD R4, R181, c[0x0][0x17c], R4 ;  /* 0x00005f00b5049a24 */ /* 0x000fe200078e0204 */
[----:B------:R-:W-:Y:S01]  /*1710*/  SHF.L.U32 R180, R52, 0x3, RZ ;  /* 0x0000000334b47819 */ /* 0x000fe200000006ff */
[----:B------:R-:W-:Y:S02]  /*1720*/  IMAD.SHL.U32 R23, R20, 0x40, RZ ;  /* 0x0000004014177824 */ /* 0x000fe400078e00ff */
[----:B------:R-:W-:Y:S01]  /*1730*/  @!P1 IMAD.IADD R11, R19, 0x1, R4 ;  /* 0x00000001130b9824 */ /* 0x000fe200078e0204 */
[----:B------:R-:W-:Y:S01]  /*1740*/  SHF.R.S32.HI R19, RZ, 0x1f, R180 ;  /* 0x0000001fff137819 */ /* 0x000fe200000114b4 */
[----:B------:R-:W-:Y:S01]  /*1750*/  IMAD.WIDE R24, R25, 0x40, R20 ;  /* 0x0000004019187825 */ /* 0x000fe200078e0214 */
[----:B------:R-:W-:-:S02]  /*1760*/  LOP3.LUT R23, R23, 0x1c0, RZ, 0xc0, !PT ;  /* 0x000001c017177812 */ /* 0x000fc400078ec0ff */
[C---:B------:R-:W-:Y:S02]  /*1770*/  IADD3 R10, P1, R180.reuse, R10, RZ ;  /* 0x0000000ab40a7210 */ /* 0x040fe40007f3e0ff */
[C---:B------:R-:W-:Y:S02]  /*1780*/  IADD3 R26, P2, R180.reuse, R26, RZ ;  /* 0x0000001ab41a7210 */ /* 0x040fe40007f5e0ff */
[----:B------:R-:W-:Y:S02]  /*1790*/  IADD3 R28, P3, R180, R28, RZ ;  /* 0x0000001cb41c7210 */ /* 0x000fe40007f7e0ff */
[----:B------:R-:W-:Y:S01]  /*17a0*/  LOP3.LUT R15, R23, 0x38, R180, 0xf8, !PT ;  /* 0x00000038170f7812 */ /* 0x000fe200078ef8b4 */
[C---:B------:R-:W-:Y:S01]  /*17b0*/  IMAD.X R27, R19.reuse, 0x1, R8, P2 ;  /* 0x00000001131b7824 */ /* 0x040fe200010e0608 */
[----:B------:R-:W-:Y:S01]  /*17c0*/  SHF.R.U32.HI R4, RZ, 0x3, R23 ;  /* 0x00000003ff047819 */ /* 0x000fe20000011617 */
[C---:B------:R-:W-:Y:S01]  /*17d0*/  IMAD.X R29, R19.reuse, 0x1, R6, P3 ;  /* 0x00000001131d7824 */ /* 0x040fe200018e0606 */
[----:B------:R-:W-:Y:S01]  /*17e0*/  IADD3.X R11, R19, R11, RZ, P1, !PT ;  /* 0x0000000b130b7210 */ /* 0x000fe20000ffe4ff */
[----:B------:R-:W-:Y:S01]  /*17f0*/  IMAD.WIDE.U32 R26, R13, c[0x0][0x1b8], R26 ;  /* 0x00006e000d1a7a25 */ /* 0x000fe200078e001a */
[----:B------:R-:W-:-:S02]  /*1800*/  IADD3 R126, P1, R20, R17, RZ ;  /* 0x00000011147e7210 */ /* 0x000fc40007f3e0ff */
[----:B------:R-:W-:Y:S01]  /*1810*/  LOP3.LUT R4, R15, R4, RZ, 0x3c, !PT ;  /* 0x000000040f047212 */ /* 0x000fe200078e3cff */
[----:B------:R-:W-:Y:S01]  /*1820*/  IMAD R15, R21, c[0x0][0x198], RZ ;  /* 0x00006600150f7a24 */ /* 0x000fe200078e02ff */
[----:B------:R-:W-:Y:S01]  /*1830*/  LEA.HI R6, R7, R2, RZ, 0x6 ;  /* 0x0000000207067211 */ /* 0x000fe200078f30ff */
[----:B------:R-:W-:Y:S01]  /*1840*/  IMAD.X R9, R21, 0x1, R9, P1 ;  /* 0x0000000115097824 */ /* 0x000fe200008e0609 */
[C---:B------:R-:W-:Y:S01]  /*1850*/  ISETP.GE.AND P1, PT, R20.reuse, R171, PT ;  /* 0x000000ab1400720c */ /* 0x040fe20003f26270 */
[C---:B------:R-:W-:Y:S01]  /*1860*/  IMAD R15, R20.reuse, c[0x0][0x19c], R15 ;  /* 0x00006700140f7a24 */ /* 0x040fe200078e020f */
[----:B------:R-:W-:Y:S01]  /*1870*/  SHF.R.S32.HI R23, RZ, 0x1f, R22 ;  /* 0x0000001fff177819 */ /* 0x000fe20000011416 */
[----:B------:R-:W-:Y:S01]  /*1880*/  IMAD.WIDE.U32 R122, R20, c[0x0][0x198], R28 ;  /* 0x00006600147a7a25 */ /* 0x000fe200078e001c */
[----:B------:R-:W-:-:S03]  /*1890*/  IADD3 R27, R27, R0, RZ ;  /* 0x000000001b1b7210 */ /* 0x000fc60007ffe0ff */
[----:B------:R-:W-:Y:S02]  /*18a0*/  IMAD R9, R9, c[0x0][0x1a0], RZ ;  /* 0x0000680009097a24 */ /* 0x000fe400078e02ff */
[----:B------:R-:W-:Y:S01]  /*18b0*/  IMAD.SHL.U32 R179, R6, 0x8, RZ ;  /* 0x0000000806b37824 */ /* 0x000fe200078e00ff */
[----:B------:R-:W-:Y:S01]  /*18c0*/  LEA.HI R6, R7, R2, RZ, 0x5 ;  /* 0x0000000207067211 */ /* 0x000fe200078f28ff */
[----:B------:R-:W-:Y:S01]  /*18d0*/  IMAD.IADD R123, R123, 0x1, R15 ;  /* 0x000000017b7b7824 */ /* 0x000fe200078e020f */
[----:B------:R-:W-:Y:S01]  /*18e0*/  LOP3.LUT R7, R172, 0xfffffff0, RZ, 0xc0, !PT ;  /* 0xfffffff0ac077812 */ /* 0x000fe200078ec0ff */
[----:B------:R-:W-:Y:S01]  /*18f0*/  IMAD R15, R23, c[0x0][0x1a8], RZ ;  /* 0x00006a00170f7a24 */ /* 0x000fe200078e02ff */
[----:B------:R-:W-:Y:S01]  /*1900*/  LOP3.LUT R179, R4, 0xfffffe00, R179, 0xf8, !PT ;  /* 0xfffffe0004b37812 */ /* 0x000fe200078ef8b3 */
[C---:B------:R-:W-:Y:S01]  /*1910*/  IMAD R125, R126.reuse, c[0x0][0x1a4], R9 ;  /* 0x000069007e7d7a24 */ /* 0x040fe200078e0209 */
[----:B------:R-:W-:Y:S01]  /*1920*/  SHF.R.S32.HI R172, RZ, 0x4, R172 ;  /* 0x00000004ffac7819 */ /* 0x000fe200000114ac */
[----:B------:R-:W-:Y:S01]  /*1930*/  IMAD.WIDE.U32 R126, R126, c[0x0][0x1a0], R26 ;  /* 0x000068007e7e7a25 */ /* 0x000fe200078e001a */
[----:B------:R-:W-:-:S02]  /*1940*/  SHF.R.S32.HI R12, RZ, 0x5, R6 ;  /* 0x00000005ff0c7819 */ /* 0x000fc40000011406 */
[----:B------:R-:W-:Y:S01]  /*1950*/  SHF.L.U32 R179, R179, 0x1, RZ ;  /* 0x00000001b3b37819 */ /* 0x000fe200000006ff */
[C---:B------:R-:W-:Y:S01]  /*1960*/  IMAD R15, R22.reuse, c[0x0][0x1ac], R15 ;  /* 0x00006b00160f7a24 */ /* 0x040fe200078e020f */
[----:B------:R-:W-:Y:S01]  /*1970*/  IADD3 R125, R127, R125, RZ ;  /* 0x0000007d7f7d7210 */ /* 0x000fe20007ffe0ff */
[----:B------:R-:W-:-:S04]  /*1980*/  IMAD.WIDE.U32 R10, R22, c[0x0][0x1a8], R10 ;  /* 0x00006a00160a7a25 */ /* 0x000fc800078e000a */
        /* <DEDUP_REMOVED lines=17> */
.L_x_7045:
[----:B------:R-:W-:Y:S05]  /*1aa0*/  BSYNC B0 ;  /* 0x0000000000007941 */ /* 0x000fea0003800000 */
.L_x_7044:
        /* <DEDUP_REMOVED lines=21> */
.L_x_7047:
[----:B------:R-:W-:Y:S05]  /*1c00*/  BSYNC B0 ;  /* 0x0000000000007941 */ /* 0x000fea0003800000 */
.L_x_7046:
        /* <DEDUP_REMOVED lines=21> */
.L_x_7049:
[----:B------:R-:W-:Y:S05]  /*1d60*/  BSYNC B0 ;  /* 0x0000000000007941 */ /* 0x000fea0003800000 */
.L_x_7048:
        /* <DEDUP_REMOVED lines=20> */
.L_x_7051:
[----:B------:R-:W-:Y:S05]  /*1eb0*/  BSYNC B0 ;  /* 0x0000000000007941 */ /* 0x000fea0003800000 */
.L_x_7050:
        /* <DEDUP_REMOVED lines=21> */
.L_x_7053:
[----:B------:R-:W-:Y:S05]  /*2010*/  BSYNC B0 ;  /* 0x0000000000007941 */ /* 0x000fea0003800000 */
.L_x_7052:
        /* <DEDUP_REMOVED lines=17> */
.L_x_7055:
[----:B------:R-:W-:Y:S05]  /*2130*/  BSYNC B0 ;  /* 0x0000000000007941 */ /* 0x000fea0003800000 */
.L_x_7054:
        /* <DEDUP_REMOVED lines=15> */
.L_x_7057:
[----:B------:R-:W-:Y:S05]  /*2230*/  BSYNC B0 ;  /* 0x0000000000007941 */ /* 0x000fea0003800000 */
.L_x_7056:
[----:B------:R-:W-:Y:S01]  /*2240*/  ISETP.GE.AND P1, PT, R17, R4, PT ;  /* 0x000000041100720c */ /* 0x000fe20003f26270 */
[----:B------:R-:W-:-:S12]  /*2250*/  BSSY B0, `(.L_x_7058) ;  /* 0x000000f000007945 */ /* 0x000fd80003800000 */
[----:B------:R-:W-:Y:S05]  /*2260*/  @P1 BRA `(.L_x_7059) ;  /* 0x000000d000001947 */ /* 0x000fea0003800000 */
[----:B------:R-:W-:-:S13]  /*2270*/  ISETP.GE.AND P1, PT, R180, c[0x0][0x220], PT ;  /* 0x00008800b4007a0c */ /* 0x000fda0003f26270 */
[----:B------:R1:W-:Y:S01]  /*2280*/  @P1 STS.128 [R179+0x3800], RZ ;  /* 0x003800ffb3001388 */ /* 0x0003e20000000c00 */
[----:B------:R-:W-:Y:S05]  /*2290*/  @P1 BRA `(.L_x_7059) ;  /* 0x000000a000001947 */ /* 0x000fea0003800000 */
[----:B------:R-:W-:Y:S01]  /*22a0*/  ULDC UR4, c[0x0][0x19c] ;  /* 0x0000670000047ab9 */ /* 0x000fe20000000800 */
[----:B-1----:R-:W-:Y:S01]  /*22b0*/  IMAD.WIDE.U32 R14, R120, 0x30, R122 ;  /* 0x00000030780e7825 */ /* 0x002fe200078e007a */
[----:B------:R-:W-:-:S04]  /*22c0*/  UIMAD UR4, UR4, 0x30, URZ ;  /* 0x00000030040478a4 */ /* 0x000fc8000f8e023f */
[----:B------:R-:W-:Y:S02]  /*22d0*/  LEA R10, P1, R14, c[0x0][0x168], 0x1 ;  /* 0x00005a000e0a7a11 */ /* 0x000fe400078208ff */
[----:B------:R-:W-:-:S04]  /*22e0*/  IADD3 R6, R15, UR4, RZ ;  /* 0x000000040f067c10 */ /* 0x000fc8000fffe0ff */
[----:B------:R-:W-:-:S05]  /*22f0*/  LEA.HI.X R11, R14, c[0x0][0x16c], R6, 0x1, P1 ;  /* 0x00005b000e0b7a11 */ /* 0x000fca00008f0c06 */
[----:B------:R-:W-:Y:S01]  /*2300*/  @!PT LDS RZ, [RZ] ;  /* 0x00000000fffff984 */ /* 0x000fe20000000800 */
[----:B------:R-:W-:Y:S01]  /*2310*/  @!PT LDS RZ, [RZ] ;  /* 0x00000000fffff984 */ /* 0x000fe20000000800 */
[----:B------:R-:W-:Y:S01]  /*2320*/  @!PT LDS RZ, [RZ] ;  /* 0x00000000fffff984 */ /* 0x000fe20000000800 */
[----:B------:R1:W-:Y:S02]  /*2330*/  LDGSTS.E.BYPASS.LTC128B.128 [R179+0x3800], [R10.64] ;  /* 0x038000000ab37fae */ /* 0x0003e4000b901d46 */
.L_x_7059:
[----:B------:R-:W-:Y:S05]  /*2340*/  BSYNC B0 ;  /* 0x0000000000007941 */ /* 0x000fea0003800000 */
.L_x_7058:
        /* <DEDUP_REMOVED lines=16> */
.L_x_7061:
[----:B------:R-:W-:Y:S05]  /*2450*/  BSYNC B0 ;  /* 0x0000000000007941 */ /* 0x000fea0003800000 */
.L_x_7060:
        /* <DEDUP_REMOVED lines=17> */
.L_x_7063:
[----:B------:R-:W-:Y:S05]  /*2570*/  BSYNC B0 ;  /* 0x0000000000007941 */ /* 0x000fea0003800000 */
.L_x_7062:
[----:B-1----:R-:W-:Y:S01]  /*2580*/  IADD3 R11, R20, 0x60, RZ ;  /* 0x00000060140b7810 */ /* 0x002fe20007ffe0ff */
        /* <DEDUP_REMOVED lines=9> */
[----:B----4-:R-:W-:Y:S02]  /*2620*/  LEA R26, P1, R28, c[0x0][0x168], 0x1 ;  /* 0x00005a001c1a7a11 */ /* 0x010fe400078208ff */
[----:B------:R-:W-:-:S04]  /*2630*/  IADD3 R6, R29, UR4, RZ ;  /* 0x000000041d067c10 */ /* 0x000fc8000fffe0ff */
[----:B------:R-:W-:-:S05]  /*2640*/  LEA.HI.X R27, R28, c[0x0][0x16c], R6, 0x1, P1 ;  /* 0x00005b001c1b7a11 */ /* 0x000fca00008f0c06 */
[----:B------:R-:W-:Y:S01]  /*2650*/  @!PT LDS RZ, [RZ] ;  /* 0x00000000fffff984 */ /* 0x000fe20000000800 */
[----:B------:R-:W-:Y:S01]  /*2660*/  @!PT LDS RZ, [RZ] ;  /* 0x00000000fffff984 */ /* 0x000fe20000000800 */
[----:B------:R-:W-:Y:S01]  /*2670*/  @!PT LDS RZ, [RZ] ;  /* 0x00000000fffff984 */ /* 0x000fe20000000800 */
[----:B------:R4:W-:Y:S02]  /*2680*/  LDGSTS.E.BYPASS.LTC128B.128 [R179+0x5000], [R26.64] ;  /* 0x050000001ab37fae */ /* 0x0009e4000b901d46 */
.L_x_7065:
[----:B------:R-:W-:Y:S05]  /*2690*/  BSYNC B0 ;  /* 0x0000000000007941 */ /* 0x000fea0003800000 */
.L_x_7064:
        /* <DEDUP_REMOVED lines=17> */
.L_x_7067:
[----:B------:R-:W-:Y:S05]  /*27b0*/  BSYNC B0 ;  /* 0x0000000000007941 */ /* 0x000fea0003800000 */
.L_x_7066:
[----:B------:R-:W-:Y:S01]  /*27c0*/  SHF.R.S32.HI R6, RZ, 0x1f, R181 ;  /* 0x0000001fff067819 */ /* 0x000fe200000114b5 */
[----:B------:R-:W-:Y:S01]  /*27d0*/  IMAD.WIDE.U32 R22, R181, c[0x0][0x320], R22 ;  /* 0x0000c800b5167a25 */ /* 0x000fe200078e0016 */
[----:B------:R-:W0:Y:S03]  /*27e0*/  LDGDEPBAR ;  /* 0x00000000000079af */ /* 0x000e260000000000 */
[----:B------:R-:W-:Y:S01]  /*27f0*/  IMAD R6, R6, c[0x0][0x320], RZ ;  /* 0x0000c80006067a24 */ /* 0x000fe200078e02ff */
[----:B----4-:R-:W-:-:S03]  /*2800*/  LEA R26, P1, R22, c[0x0][0x318], 0x2 ;  /* 0x0000c600161a7a11 */ /* 0x010fc600078210ff */
[----:B------:R-:W-:-:S04]  /*2810*/  IMAD R6, R181, c[0x0][0x324], R6 ;  /* 0x0000c900b5067a24 */ /* 0x000fc800078e0206 */
[----:B------:R-:W-:-:S05]  /*2820*/  IMAD.IADD R6, R23, 0x1, R6 ;  /* 0x0000000117067824 */ /* 0x000fca00078e0206 */
[----:B------:R-:W-:-:S05]  /*2830*/  LEA.HI.X R27, R22, c[0x0][0x31c], R6, 0x2, P1 ;  /* 0x0000c700161b7a11 */ /* 0x000fca00008f1406 */
[----:B------:R-:W4:Y:S01]  /*2840*/  LDG.E R21, [R26.64] ;  /* 0x000000061a157981 */ /* 0x000f22000c1e1900 */
[----:B------:R-:W-:Y:S01]  /*2850*/  LEA.HI R23, R172, R172, RZ, 0x1 ;  /* 0x000000acac177211 */ /* 0x000fe200078f08ff */
[----:B------:R-:W-:Y:S01]  /*2860*/  IMAD.SHL.U32 R169, R52, 0x40, RZ ;  /* 0x0000004034a97824 */ /* 0x000fe200078e00ff */
[----:B------:R-:W-:-:S04]  /*2870*/  DEPBAR.LE SB0, 0x0 ;  /* 0x000080000000791a */ /* 0x000fc80000000000 */
[----:B------:R-:W-:Y:S01]  /*2880*/  LOP3.LUT R23, R23, 0xfffffffe, RZ, 0xc0, !PT ;  /* 0xfffffffe17177812 */ /* 0x000fe200078ec0ff */
[----:B------:R-:W-:Y:S01]  /*2890*/  IMAD.SHL.U32 R6, R8, 0x40, RZ ;  /* 0x0000004008067824 */ /* 0x000fe200078e00ff */
[C---:B------:R-:W-:Y:S01]  /*28a0*/  ISETP.GE.AND P2, PT, R20.reuse, R4, PT ;  /* 0x000000041400720c */ /* 0x040fe20003f46270 */
[----:B------:R-:W-:Y:S01]  /*28b0*/  BAR.SYNC.DEFER_BLOCKING 0x0 ;  /* 0x0000000000007b1d */ /* 0x000fe20000010000 */
[----:B------:R-:W-:Y:S01]  /*28c0*/  IMAD.SHL.U32 R14, R20, 0x8, RZ ;  /* 0x00000008140e7824 */ /* 0x000fe200078e00ff */
[----:B------:R-:W-:Y:S01]  /*28d0*/  LOP3.LUT R169, R169, 0x1c0, RZ, 0xc0, !PT ;  /* 0x000001c0a9a97812 */ /* 0x000fe200078ec0ff */
[----:B------:R-:W-:Y:S01]  /*28e0*/  IMAD.IADD R10, R172, 0x1, -R23 ;  /* 0x00000001ac0a7824 */ /* 0x000fe200078e0a17 */
[----:B------:R-:W-:Y:S01]  /*28f0*/  LOP3.LUT R6, R6, 0x1c0, RZ, 0xc0, !PT ;  /* 0x000001c006067812 */ /* 0x000fe200078ec0ff */
[----:B------:R-:W-:Y:S01]  /*2900*/  IMAD.SHL.U32 R177, R2, 0x2, RZ ;  /* 0x0000000202b17824 */ /* 0x000fe200078e00ff */
[----:B------:R-:W-:Y:S01]  /*2910*/  LOP3.LUT R14, R169, 0x8, R14, 0xf8, !PT ;  /* 0x00000008a90e7812 */ /* 0x000fe200078ef80e */
[----:B------:R-:W-:Y:S01]  /*2920*/  IMAD.SHL.U32 R23, R10, 0x8, RZ ;  /* 0x000000080a177824 */ /* 0x000fe200078e00ff */
[----:B------:R-:W-:Y:S01]  /*2930*/  SHF.R.U32.HI R169, RZ, 0x3, R169 ;  /* 0x00000003ffa97819 */ /* 0x000fe200000116a9 */
[----:B------:R-:W-:Y:S01]  /*2940*/  BSSY B0, `(.L_x_7068) ;  /* 0x0000025000007945 */ /* 0x000fe20003800000 */
[----:B------:R-:W-:-:S02]  /*2950*/  SHF.R.S32.HI R176, RZ, 0x1f, R25 ;  /* 0x0000001fffb07819 */ /* 0x000fc40000011419 */
[----:B------:R-:W-:Y:S02]  /*2960*/  LOP3.LUT R23, R6, 0x8, R23, 0xf8, !PT ;  /* 0x0000000806177812 */ /* 0x000fe400078ef817 */
[----:B------:R-:W-:Y:S02]  /*2970*/  SHF.R.U32.HI R6, RZ, 0x3, R6 ;  /* 0x00000003ff067819 */ /* 0x000fe40000011606 */
[----:B------:R-:W-:Y:S01]  /*2980*/  LOP3.LUT R169, R14, R169, RZ, 0x3c, !PT ;  /* 0x000000a90ea97212 */ /* 0x000fe200078e3cff */
[----:B------:R-:W-:Y:S01]  /*2990*/  IMAD.SHL.U32 R14, R0, 0x40, RZ ;  /* 0x00000040000e7824 */ /* 0x000fe200078e00ff */
[----:B------:R-:W-:Y:S01]  /*29a0*/  LOP3.LUT R6, R23, R6, RZ, 0x3c, !PT ;  /* 0x0000000617067212 */ /* 0x000fe200078e3cff */
[----:B------:R-:W-:Y:S01]  /*29b0*/  IMAD R23, R12, 0x10, R5 ;  /* 0x000000100c177824 */ /* 0x000fe200078e0205 */
[----:B------:R-:W-:Y:S01]  /*29c0*/  LEA.HI R176, R176, R25, RZ, 0x2 ;  /* 0x00000019b0b07211 */ /* 0x000fe200078f10ff */
[----:B------:R-:W4:Y:S01]  /*29d0*/  MUFU.RCP R0, c[0x0][0x238] ;  /* 0x00008e0000007b08 */ /* 0x000f220000001000 */
[----:B------:R-:W-:Y:S01]  /*29e0*/  LOP3.LUT R5, R14, 0xfffffe00, RZ, 0xc0, !PT ;  /* 0xfffffe000e057812 */ /* 0x000fe200078ec0ff */
[----:B------:R-:W-:Y:S01]  /*29f0*/  IMAD R169, R10, 0x200, R169 ;  /* 0x000002000aa97824 */ /* 0x000fe200078e02a9 */
[----:B------:R1:W-:Y:S01]  /*2a00*/  @P2 STS.128 [R179+0x6000], RZ ;  /* 0x006000ffb3002388 */ /* 0x0003e20000000c00 */
[----:B------:R-:W-:-:S02]  /*2a10*/  SHF.R.S32.HI R176, RZ, 0x2, R176 ;  /* 0x00000002ffb07819 */ /* 0x000fc400000114b0 */
[----:B------:R-:W-:Y:S01]  /*2a20*/  IMAD R25, R12, 0x400, R5 ;  /* 0x000004000c197824 */ /* 0x000fe200078e0205 */
[----:B------:R-:W-:Y:S02]  /*2a30*/  LOP3.LUT P3, RZ, R52, 0x2, RZ, 0xc0, !PT ;  /* 0x0000000234ff7812 */ /* 0x000fe4000786c0ff */
[----:B------:R-:W-:Y:S01]  /*2a40*/  IADD3 R23, R23, 0x1, R176 ;  /* 0x0000000117177810 */ /* 0x000fe20007ffe0b0 */
[C---:B------:R-:W-:Y:S01]  /*2a50*/  IMAD.IADD R170, R6.reuse, 0x1, R25 ;  /* 0x0000000106aa7824 */ /* 0x040fe200078e0219 */
[----:B------:R-:W-:Y:S01]  /*2a60*/  LOP3.LUT R6, R6, R5, RZ, 0xfc, !PT ;  /* 0x0000000506067212 */ /* 0x000fe200078efcff */
[----:B------:R-:W-:Y:S01]  /*2a70*/  IMAD.MOV.U32 R5, RZ, RZ, 0x10 ;  /* 0x00000010ff057424 */ /* 0x000fe200078e00ff */
[----:B------:R-:W-:Y:S01]  /*2a80*/  IADD3 R130, R3, R23, -R130 ;  /* 0x0000001703827210 */ /* 0x000fe20007ffe882 */
[----:B------:R-:W-:Y:S01]  /*2a90*/  IMAD.SHL.U32 R170, R170, 0x2, RZ ;  /* 0x00000002aaaa7824 */ /* 0x000fe200078e00ff */
[----:B------:R-:W-:Y:S02]  /*2aa0*/  LEA R194, P1, R126, c[0x0][0x170], 0x1 ;  /* 0x00005c007ec27a11 */ /* 0x000fe400078208ff */
[----:B------:R-:W-:-:S02]  /*2ab0*/  LOP3.LUT R177, R177, 0x6, RZ, 0xc0, !PT ;  /* 0x00000006b1b17812 */ /* 0x000fc400078ec0ff */
[----:B------:R-:W-:Y:S02]  /*2ac0*/  LEA.HI.X R193, R126, c[0x0][0x174], R125, 0x1, P1 ;  /* 0x00005d007ec17a11 */ /* 0x000fe400008f0c7d */
[----:B------:R-:W-:Y:S02]  /*2ad0*/  SEL R2, R5, 0xfffffff0, !P3 ;  /* 0xfffffff005027807 */ /* 0x000fe40005800000 */
[----:B------:R-:W-:Y:S01]  /*2ae0*/  IADD3 R130, R130, c[0x0][0x2e8], RZ ;  /* 0x0000ba0082827a10 */ /* 0x000fe20007ffe0ff */
[----:B----4-:R-:W-:Y:S01]  /*2af0*/  FMUL.FTZ R0, R21, R0 ;  /* 0x0000000015007220 */ /* 0x010fe20000410000 */
        /* <DEDUP_REMOVED lines=9> */
.L_x_7069:
[----:B-1----:R-:W-:Y:S05]  /*2b90*/  BSYNC B0 ;  /* 0x0000000000007941 */ /* 0x002fea0003800000 */
.L_x_7068:
        /* <DEDUP_REMOVED lines=16> */
.L_x_7071:
[----:B------:R-:W-:Y:S05]  /*2ca0*/  BSYNC B0 ;  /* 0x0000000000007941 */ /* 0x000fea0003800000 */
.L_x_7070:
        /* <DEDUP_REMOVED lines=14> */
.L_x_7073:
[----:B------:R-:W-:Y:S05]  /*2d90*/  BSYNC B0 ;  /* 0x0000000000007941 */ /* 0x000fea0003800000 */
.L_x_7072:
[----:B------:R-:W-:Y:S01]  /*2da0*/  ISETP.GE.AND P1, PT, R17, R4, PT ;  /* 0x000000041100720c */ /* 0x000fe20003f26270 */
[----:B------:R-:W-:-:S12]  /*2db0*/  BSSY B0, `(.L_x_7074) ;  /* 0x000000f000007945 */ /* 0x000fd80003800000 */
[----:B------:R1:W-:Y:S01]  /*2dc0*/  @P1 STS.128 [R179+0x7800], RZ ;  /* 0x007800ffb3001388 */ /* 0x0003e20000000c00 */
[----:B------:R-:W-:Y:S05]  /*2dd0*/  @P1 BRA `(.L_x_7075) ;  /* 0x000000c000001947 */ /* 0x000fea0003800000 */
[----:B------:R-:W-:-:S13]  /*2de0*/  ISETP.GE.AND P1, PT, R180, c[0x0][0x220], PT ;  /* 0x00008800b4007a0c */ /* 0x000fda0003f26270 */
[----:B------:R1:W-:Y:S01]  /*2df0*/  @P1 STS.128 [R179+0x7800], RZ ;  /* 0x007800ffb3001388 */ /* 0x0003e20000000c00 */
[----:B------:R-:W-:Y:S05]  /*2e00*/  @P1 BRA `(.L_x_7075) ;  /* 0x0000009000001947 */ /* 0x000fea0003800000 */
[----:B----4-:R-:W-:Y:S01]  /*2e10*/  MOV R192, R194 ;  /* 0x000000c200c07202 */ /* 0x010fe20000000f00 */
        /* <DEDUP_REMOVED lines=8> */
.L_x_7075:
[----:B------:R-:W-:Y:S05]  /*2ea0*/  BSYNC B0 ;  /* 0x0000000000007941 */ /* 0x000fea0003800000 */
.L_x_7074:
        /* <DEDUP_REMOVED lines=14> */
.L_x_7077:
[----:B------:R-:W-:Y:S05]  /*2f90*/  BSYNC B0 ;  /* 0x0000000000007941 */ /* 0x000fea0003800000 */
.L_x_7076:
        /* <DEDUP_REMOVED lines=16> */
.L_x_7079:
[----:B------:R-:W-:Y:S05]  /*30a0*/  BSYNC B0 ;  /* 0x0000000000007941 */ /* 0x000fea0003800000 */
.L_x_7078:
        /* <DEDUP_REMOVED lines=16> */
.L_x_7081:
[----:B------:R-:W-:Y:S05]  /*31b0*/  BSYNC B0 ;  /* 0x0000000000007941 */ /* 0x000fea0003800000 */
.L_x_7080:
[----:B------:R-:W-:Y:S01]  /*31c0*/  ISETP.GE.AND P3, PT, R9, R4, PT ;  /* 0x000000040900720c */ /* 0x000fe20003f66270 */
[----:B------:R-:W-:Y:S03]  /*31d0*/  BSSY B0, `(.L_x_7082) ;  /* 0x0000013000007945 */ /* 0x000fe60003800000 */
[----:B------:R-:W-:Y:S01]  /*31e0*/  R2P PR, R8, 0x6 ;  /* 0x0000000608007804 */ /* 0x000fe20000000000 */
[----:B------:R-:W-:-:S04]  /*31f0*/  IMAD.MOV.U32 R8, RZ, RZ, 0x20 ;  /* 0x00000020ff087424 */ /* 0x000fc800078e00ff */
[----:B------:R-:W-:Y:S02]  /*3200*/  SEL R4, R5, 0xfffffff0, !P1 ;  /* 0xfffffff005047807 */ /* 0x000fe40004800000 */
[----:B------:R-:W-:Y:S02]  /*3210*/  SEL R5, R8, 0xffffffe0, !P2 ;  /* 0xffffffe008057807 */ /* 0x000fe40005000000 */
        /* <DEDUP_REMOVED lines=14> */
.L_x_7083:
[----:B------:R-:W-:Y:S05]  /*3300*/  BSYNC B0 ;  /* 0x0000000000007941 */ /* 0x000fea0003800000 */
.L_x_7082:
        /* <DEDUP_REMOVED lines=9> */
[----:B-1----:R-:W1:Y:S02]  /*33a0*/  LDSM.16.M88.4 R20, [R169+0x3800] ;  /* 0x00380000a914783b */ /* 0x002e640000000200 */
[----:B------:R-:W-:-:S02]  /*33b0*/  IMAD R165, R4, 0x2, R167 ;  /* 0x0000000204a57824 */ /* 0x000fc400078e02a7 */
[----:B------:R-:W2:Y:S03]  /*33c0*/  LDSM.16.M88.4 R36, [R169+0x2800] ;  /* 0x00280000a924783b */ /* 0x000ea60000000200 */
[----:B------:R-:W-:Y:S01]  /*33d0*/  @P1 IADD3 R166, R52, -0x40, RZ ;  /* 0xffffffc034a61810 */ /* 0x000fe20007ffe0ff */
[----:B------:R-:W3:Y:S03]  /*33e0*/  LDSM.16.M88.4 R100, [R169+0x4800] ;  /* 0x00480000a964783b */ /* 0x000ee60000000200 */
[----:B------:R-:W-:Y:S01]  /*33f0*/  IADD3 R159, R166, 0x800, RZ ;  /* 0x00000800a69f7810 */ /* 0x000fe20007ffe0ff */
[----:B----4-:R-:W4:Y:S01]  /*3400*/  LDSM.16.M88.4 R12, [R169+0x4000] ;  /* 0x00400000a90c783b */ /* 0x010f220000000200 */
        /* <DEDUP_REMOVED lines=12> */
[----:B------:R-:W3:Y:S04]  /*34d0*/  LDSM.16.M88.4 R92, [R163+0x2800] ;  /* 0x00280000a35c783b */ /* 0x000ee80000000200 */
[----:B------:R-:W3:Y:S01]  /*34e0*/  LDSM.16.M88.4 R88, [R163+0x4800] ;  /* 0x00480000a358783b */ /* 0x000ee20000000200 */
[C---:B-----5:R-:W-:Y:S03]  /*34f0*/  HMMA.16816.F32 R80, R56.reuse, R76, RZ ;  /* 0x0000004c3850723c */ /* 0x060fe600000018ff */
[----:B------:R-:W5:Y:S04]  /*3500*/  LDSM.16.M88.4 R44, [R163+0x4000] ;  /* 0x00400000a32c783b */ /* 0x000f680000000200 */
[----:B------:R-:W-:Y:S01]  /*3510*/  LDSM.16.M88.4 R52, [R167] ;  /* 0x00000000a734783b */ /* 0x000fe20000000200 */
[C---:B-1----:R-:W-:Y:S03]  /*3520*/  HMMA.16816.F32 R24, R56.reuse, R20, RZ ;  /* 0x000000143818723c */ /* 0x042fe600000018ff */
[----:B------:R-:W1:Y:S04]  /*3530*/  LDSM.16.M88.4 R84, [R166] ;  /* 0x00000000a654783b */ /* 0x000e680000000200 */
[----:B------:R-:W1:Y:S01]  /*3540*/  LDSM.16.M88.4 R68, [R163+0x3000] ;  /* 0x00300000a344783b */ /* 0x000e620000000200 */
[C---:B------:R-:W-:Y:S03]  /*3550*/  HMMA.16816.F32 R76, R56.reuse, R78, RZ ;  /* 0x0000004e384c723c */ /* 0x040fe600000018ff */
[----:B------:R-:W1:Y:S04]  /*3560*/  LDSM.16.M88.4 R64, [R169+0x5000] ;  /* 0x00500000a940783b */ /* 0x000e680000000200 */
[----:B------:R-:W-:Y:S01]  /*3570*/  LDSM.16.M88.4 R108, [R169+0x5800] ;  /* 0x00580000a96c783b */ /* 0x000fe20000000200 */
[C---:B------:R-:W-:Y:S03]  /*3580*/  HMMA.16816.F32 R20, R56.reuse, R22, RZ ;  /* 0x000000163814723c */ /* 0x040fe600000018ff */
[----:B------:R-:W-:Y:S04]  /*3590*/  LDSM.16.M88.4 R116, [R163+0x5000] ;  /* 0x00500000a374783b */ /* 0x000fe80000000200 */
[----:B------:R-:W-:Y:S01]  /*35a0*/  LDSM.16.M88.4 R112, [R166+0x1800] ;  /* 0x00180000a670783b */ /* 0x000fe20000000200 */
[C---:B--2---:R-:W-:Y:S03]  /*35b0*/  HMMA.16816.F32 R40, R56.reuse, R36, RZ ;  /* 0x000000243828723c */ /* 0x044fe600000018ff */
[----:B------:R-:W0:Y:S05]  /*35c0*/  LDGDEPBAR ;  /* 0x00000000000079af */ /* 0x000e2a0000000000 */
[C---:B---3--:R-:W-:Y:S08]  /*35d0*/  HMMA.16816.F32 R8, R56.reuse, R100, RZ ;  /* 0x000000643808723c */ /* 0x048ff000000018ff */
[C---:B------:R-:W-:Y:S08]  /*35e0*/  HMMA.16816.F32 R36, R56.reuse, R38, RZ ;  /* 0x000000263824723c */ /* 0x040ff000000018ff */
[C---:B------:R-:W-:Y:S08]  /*35f0*/  HMMA.16816.F32 R100, R56.reuse, R102, RZ ;  /* 0x000000663864723c */ /* 0x040ff000000018ff */
[C---:B----4-:R-:W-:Y:S08]  /*3600*/  HMMA.16816.F32 R16, R56.reuse, R12, RZ ;  /* 0x0000000c3810723c */ /* 0x050ff000000018ff */
        /* <DEDUP_REMOVED lines=11> */
[----:B------:R-:W-:Y:S07]  /*36c0*/  LDSM.16.M88.4 R92, [R165] ;  /* 0x00000000a55c783b */ /* 0x000fee0000000200 */
[C---:B------:R-:W-:Y:S08]  /*36d0*/  HMMA.16816.F32 R8, R72.reuse, R88, R8 ;  /* 0x000000584808723c */ /* 0x040ff00000001808 */
[C---:B------:R-:W-:Y:S01]  /*36e0*/  HMMA.16816.F32 R100, R72.reuse, R90, R100 ;  /* 0x0000005a4864723c */ /* 0x040fe20000001864 */
[----:B------:R-:W3:Y:S07]  /*36f0*/  LDSM.16.M88.4 R88, [R152] ;  /* 0x000000009858783b */ /* 0x000eee0000000200 */
[C---:B-----5:R-:W-:Y:S08]  /*3700*/  HMMA.16816.F32 R16, R72.reuse, R44, R16 ;  /* 0x0000002c4810723c */ /* 0x060ff00000001810 */
[----:B------:R-:W-:Y:S01]  /*3710*/  HMMA.16816.F32 R12, R72, R46, R12 ;  /* 0x0000002e480c723c */ /* 0x000fe2000000180c */
[----:B------:R-:W4:Y:S07]  /*3720*/  LDSM.16.M88.4 R44, [R166+0x1000] ;  /* 0x00100000a62c783b */ /* 0x000f2e0000000200 */
[C---:B-1----:R-:W-:Y:S08]  /*3730*/  HMMA.16816.F32 R80, R52.reuse, R84, R80 ;  /* 0x000000543450723c */ /* 0x042ff00000001850 */
[----:B------:R-:W-:Y:S01]  /*3740*/  HMMA.16816.F32 R76, R52, R86, R76 ;  /* 0x00000056344c723c */ /* 0x000fe2000000184c */
[----:B------:R-:W1:Y:S07]  /*3750*/  LDSM.16.M88.4 R84, [R152+0x800] ;  /* 0x000800009854783b */ /* 0x000e6e0000000200 */
[C---:B------:R-:W-:Y:S08]  /*3760*/  HMMA.16816.F32 R32, R72.reuse, R68, R32 ;  /* 0x000000444820723c */ /* 0x040ff00000001820 */
[----:B------:R-:W-:Y:S01]  /*3770*/  HMMA.16816.F32 R28, R72, R70, R28 ;  /* 0x00000046481c723c */ /* 0x000fe2000000181c */
[----:B------:R-:W5:Y:S07]  /*3780*/  LDSM.16.M88.4 R68, [R163+0x5800] ;  /* 0x00580000a344783b */ /* 0x000f6e0000000200 */
[----:B------:R-:W-:Y:S08]  /*3790*/  HMMA.16816.F32 R96, R56, R64, RZ ;  /* 0x000000403860723c */ /* 0x000ff000000018ff */
[----:B--2---:R-:W-:Y:S07]  /*37a0*/  HMMA.16816.F32 R40, R52, R48, R40 ;  /* 0x000000303428723c */ /* 0x004fee0000001828 */
[C---:B------:R-:W-:Y:S01]  /*37b0*/  IADD3 R49, R2.reuse, 0x1, RZ ;  /* 0x0000000102317810 */ /* 0x040fe20007ffe0ff */
[C---:B------:R-:W-:Y:S03]  /*37c0*/  HMMA.16816.F32 R60, R56.reuse, R108, RZ ;  /* 0x0000006c383c723c */ /* 0x040fe600000018ff */
[----:B------:R-:W-:Y:S05]  /*37d0*/  I2F R48, R49 ;  /* 0x0000003100307306 */ /* 0x000fea0000201400 */
[C---:B------:R-:W-:Y:S08]  /*37e0*/  HMMA.16816.F32 R64, R56.reuse, R66, RZ ;  /* 0x000000423840723c */ /* 0x040ff000000018ff */
[----:B------:R-:W-:Y:S01]  /*37f0*/  HMMA.16816.F32 R56, R56, R110, RZ ;  /* 0x0000006e3838723c */ /* 0x000fe200000018ff */
[----:B------:R-:W-:Y:S07]  /*3800*/  LDSM.16.M88.4 R108, [R166+0x2000] ;  /* 0x00200000a66c783b */ /* 0x000fee0000000200 */
[C---:B---3--:R-:W-:Y:S08]  /*3810*/  HMMA.16816.F32 R80, R92.reuse, R88, R80 ;  /* 0x000000585c50723c */ /* 0x048ff00000001850 */
[----:B------:R-:W-:Y:S08]  /*3820*/  HMMA.16816.F32 R76, R92, R90, R76 ;  /* 0x0000005a5c4c723c */ /* 0x000ff0000000184c */
[C---:B----4-:R-:W-:Y:S08]  /*3830*/  HMMA.16816.F32 R32, R52.reuse, R44, R32 ;  /* 0x0000002c3420723c */ /* 0x050ff00000001820 */
[C---:B------:R-:W-:Y:S01]  /*3840*/  HMMA.16816.F32 R28, R52.reuse, R46, R28 ;  /* 0x0000002e341c723c */ /* 0x040fe2000000181c */
[----:B------:R-:W2:Y:S07]  /*3850*/  LDSM.16.M88.4 R44, [R152+0x1000] ;  /* 0x00100000982c783b */ /* 0x000eae0000000200 */
[----:B------:R-:W-:Y:S07]  /*3860*/  HMMA.16816.F32 R36, R52, R50, R36 ;  /* 0x000000323424723c */ /* 0x000fee0000001824 */
[----:B------:R-:W-:Y:S01]  /*3870*/  IADD3 R50, R2, 0x8, RZ ;  /* 0x0000000802327810 */ /* 0x000fe20007ffe0ff */
[----:B------:R-:W-:Y:S03]  /*3880*/  HMMA.16816.F32 R96, R72, R116, R96 ;  /* 0x000000744860723c */ /* 0x000fe60000001860 */
[----:B------:R-:W-:Y:S04]  /*3890*/  I2F R51, R50 ;  /* 0x0000003200337306 */ /* 0x000fe80000201400 */
[C---:B------:R-:W-:Y:S01]  /*38a0*/  IADD3 R116, R130.reuse, 0x8, RZ ;  /* 0x0000000882747810 */ /* 0x040fe20007ffe0ff */
[----:B-1----:R-:W-:Y:S01]  /*38b0*/  HMMA.16816.F32 R40, R92, R84, R40 ;  /* 0x000000545c28723c */ /* 0x002fe20000001828 */
[----:B------:R-:W-:-:S02]  /*38c0*/  IMNMX R117, R130, R3, PT ;  /* 0x0000000382757217 */ /* 0x000fc40003800200 */
[----:B------:R-:W-:Y:S02]  /*38d0*/  IMNMX R116, R116, R3, PT ;  /* 0x0000000374747217 */ /* 0x000fe40003800200 */
[----:B------:R-:W-:Y:S02]  /*38e0*/  IADD3 R3, R2, 0x9, RZ ;  /* 0x0000000902037810 */ /* 0x000fe40007ffe0ff */
[CC--:B------:R-:W-:Y:S01]  /*38f0*/  ISETP.GE.AND P6, PT, R49.reuse, R117.reuse, PT ;  /* 0x000000753100720c */ /* 0x0c0fe20003fc6270 */
[----:B-----5:R-:W-:Y:S01]  /*3900*/  HMMA.16816.F32 R60, R72, R68, R60 ;  /* 0x00000044483c723c */ /* 0x020fe2000000183c */
[----:B------:R-:W1:Y:S01]  /*3910*/  I2F R68, R3 ;  /* 0x0000000300447306 */ /* 0x000e620000201400 */
[-C--:B------:R-:W-:Y:S02]  /*3920*/  ISETP.GE.AND P4, PT, R49, R116.reuse, PT ;  /* 0x000000743100720c */ /* 0x080fe40003f86270 */
[C---:B------:R-:W-:Y:S02]  /*3930*/  ISETP.GE.AND P5, PT, R50.reuse, R117, PT ;  /* 0x000000753200720c */ /* 0x040fe40003fa6270 */
[----:B------:R-:W-:-:S02]  /*3940*/  ISETP.GE.AND P1, PT, R50, R116, PT ;  /* 0x000000743200720c */ /* 0x000fc40003f26270 */
[----:B------:R-:W-:Y:S01]  /*3950*/  HMMA.16816.F32 R56, R72, R70, R56 ;  /* 0x000000464838723c */ /* 0x000fe20000001838 */
[C---:B------:R-:W-:Y:S02]  /*3960*/  ISETP.GE.AND P2, PT, R3.reuse, R117, PT ;  /* 0x000000750300720c */ /* 0x040fe40003f46270 */
[----:B------:R-:W-:-:S04]  /*3970*/  ISETP.GE.AND P3, PT, R3, R116, PT ;  /* 0x000000740300720c */ /* 0x000fc80003f66270 */
[----:B------:R-:W-:Y:S01]  /*3980*/  IADD3 R70, R2, 0x10, RZ ;  /* 0x0000001002467810 */ /* 0x000fe20007ffe0ff */
[----:B------:R-:W-:Y:S01]  /*3990*/  HMMA.16816.F32 R64, R72, R118, R64 ;  /* 0x000000764840723c */ /* 0x000fe20000001840 */
[----:B-1----:R-:W-:Y:S01]  /*39a0*/  FFMA.FTZ R84, R0, R68, R79 ;  /* 0x0000004400547223 */ /* 0x002fe2000001004f */
[----:B------:R-:W-:Y:S01]  /*39b0*/  IADD3 R71, R2, 0x11, RZ ;  /* 0x0000001102477810 */ /* 0x000fe20007ffe0ff */
[----:B------:R1:W3:Y:S03]  /*39c0*/  I2F R69, R70 ;  /* 0x0000004600457306 */ /* 0x0002e60000201400 */
[----:B------:R-:W-:Y:S01]  /*39d0*/  FSEL R84, R84, -INF , !P3 ;  /* 0xff80000054547808 */ /* 0x000fe20005800000 */
[CC--:B------:R-:W-:Y:S01]  /*39e0*/  FFMA.FTZ R75, R0.reuse, R48.reuse, R81 ;  /* 0x00000030004b7223 */ /* 0x0c0fe20000010051 */
[C---:B------:R-:W-:Y:S01]  /*39f0*/  HMMA.16816.F32 R36, R92.reuse, R86, R36 ;  /* 0x000000565c24723c */ /* 0x040fe20000001824 */
[----:B------:R-:W-:Y:S01]  /*3a00*/  FFMA.FTZ R74, R0, R48, R83 ;  /* 0x00000030004a7223 */ /* 0x000fe20000010053 */
[----:B------:R-:W-:Y:S01]  /*3a10*/  IADD3 R81, R2, 0x20, RZ ;  /* 0x0000002002517810 */ /* 0x000fe20007ffe0ff */
        /* <DEDUP_REMOVED lines=8> */
[----:B------:R-:W5:Y:S01]  /*3aa0*/  I2F R3, R71 ;  /* 0x0000004700037306 */ /* 0x000f620000201400 */
[----:B-1----:R-:W-:Y:S01]  /*3ab0*/  IADD3 R70, R2, 0x18, RZ ;  /* 0x0000001802467810 */ /* 0x002fe20007ffe0ff */
[CC--:B---3--:R-:W-:Y:S01]  /*3ac0*/  FFMA.FTZ R83, R0.reuse, R69.reuse, R40 ;  /* 0x0000004500537223 */ /* 0x0c8fe20000010028 */
[----:B------:R-:W-:Y:S01]  /*3ad0*/  FSEL R73, R73, -INF , !P5 ;  /* 0xff80000049497808 */ /* 0x000fe20006800000 */
[----:B------:R-:W-:Y:S01]  /*3ae0*/  FFMA.FTZ R42, R0, R69, R42 ;  /* 0x00000045002a7223 */ /* 0x000fe2000001002a */
[----:B------:R-:W-:Y:S01]  /*3af0*/  FSEL R72, R72, -INF , !P1 ;  /* 0xff80000048487808 */ /* 0x000fe20004800000 */
[----:B--2---:R-:W-:Y:S01]  /*3b00*/  HMMA.16816.F32 R32, R92, R44, R32 ;  /* 0x0000002c5c20723c */ /* 0x004fe20000001820 */
[----:B------:R-:W-:Y:S01]  /*3b10*/  FSEL R79, R76, -INF , !P2 ;  /* 0xff8000004c4f7808 */ /* 0x000fe20005000000 */
[----:B------:R1:W2:Y:S01]  /*3b20*/  I2F R77, R70 ;  /* 0x00000046004d7306 */ /* 0x0002a20000201400 */
[----:B------:R-:W-:-:S02]  /*3b30*/  ISETP.GE.AND P5, PT, R71, R117, PT ;  /* 0x000000754700720c */ /* 0x000fc40003fa6270 */
[-C--:B------:R-:W-:Y:S02]  /*3b40*/  ISETP.GE.AND P1, PT, R71, R116.reuse, PT ;  /* 0x000000744700720c */ /* 0x080fe40003f26270 */
[C---:B------:R-:W-:Y:S01]  /*3b50*/  ISETP.GE.AND P2, PT, R70.reuse, R117, PT ;  /* 0x000000754600720c */ /* 0x040fe20003f46270 */
[C---:B------:R-:W-:Y:S01]  /*3b60*/  HMMA.16816.F32 R24, R52.reuse, R112, R24 ;  /* 0x000000703418723c */ /* 0x040fe20000001818 */
[----:B------:R-:W-:Y:S01]  /*3b70*/  ISETP.GE.AND P3, PT, R70, R116, PT ;  /* 0x000000744600720c */ /* 0x000fe20003f66270 */
[-C--:B-----5:R-:W-:Y:S01]  /*3b80*/  FFMA.FTZ R41, R0, R3.reuse, R41 ;  /* 0x0000000300297223 */ /* 0x0a0fe20000010029 */
[----:B------:R-:W-:Y:S01]  /*3b90*/  IADD3 R40, R2, 0x19, RZ ;  /* 0x0000001902287810 */ /* 0x000fe20007ffe0ff */
[----:B------:R-:W-:Y:S01]  /*3ba0*/  FFMA.FTZ R43, R0, R3, R43 ;  /* 0x00000003002b7223 */ /* 0x000fe2000001002b */
[----:B------:R-:W-:Y:S01]  /*3bb0*/  FSEL R83, R83, -INF , !P6 ;  /* 0xff80000053537808 */ /* 0x000fe20007000000 */
[----:B------:R-:W3:Y:S01]  /*3bc0*/  I2F R3, R81 ;  /* 0x0000005100037306 */ /* 0x000ee20000201400 */
[----:B------:R-:W-:Y:S01]  /*3bd0*/  ISETP.GE.AND P6, PT, R40, R117, PT ;  /* 0x000000752800720c */ /* 0x000fe20003fc6270 */
[----:B------:R-:W-:Y:S01]  /*3be0*/  HMMA.16816.F32 R20, R52, R114, R20 ;  /* 0x000000723414723c */ /* 0x000fe20000001814 */
[----:B------:R-:W-:Y:S01]  /*3bf0*/  IADD3 R86, R2, 0x21, RZ ;  /* 0x0000002102567810 */ /* 0x000fe20007ffe0ff */
[----:B-1----:R-:W1:Y:S01]  /*3c00*/  LDSM.16.M88.4 R68, [R152+0x1800] ;  /* 0x001800009844783b */ /* 0x002e620000000200 */
[CC--:B--2---:R-:W-:Y:S01]  /*3c10*/  FFMA.FTZ R36, R0.reuse, R77.reuse, R36 ;  /* 0x0000004d00247223 */ /* 0x0c4fe20000010024 */
[----:B------:R-:W-:Y:S01]  /*3c20*/  FSEL R85, R41, -INF , !P5 ;  /* 0xff80000029557808 */ /* 0x000fe20006800000 */
[----:B------:R-:W-:Y:S01]  /*3c30*/  FFMA.FTZ R38, R0, R77, R38 ;  /* 0x0000004d00267223 */ /* 0x000fe20000010026 */
[----:B------:R-:W2:Y:S01]  /*3c40*/  I2F R45, R40 ;  /* 0x00000028002d7306 */ /* 0x000ea20000201400 */
[----:B------:R-:W-:Y:S01]  /*3c50*/  FSEL R78, R43, -INF , !P1 ;  /* 0xff8000002b4e7808 */ /* 0x000fe20004800000 */
[----:B------:R-:W-:Y:S01]  /*3c60*/  HMMA.16816.F32 R28, R92, R46, R28 ;  /* 0x0000002e5c1c723c */ /* 0x000fe2000000181c */
[----:B------:R-:W-:-:S02]  /*3c70*/  ISETP.GE.AND P5, PT, R81, R117, PT ;  /* 0x000000755100720c */ /* 0x000fc40003fa6270 */
[----:B------:R-:W-:Y:S02]  /*3c80*/  ISETP.GE.AND P1, PT, R81, R116, PT ;  /* 0x000000745100720c */ /* 0x000fe40003f26270 */
[----:B------:R-:W-:Y:S01]  /*3c90*/  FSEL R77, R36, -INF , !P2 ;  /* 0xff800000244d7808 */ /* 0x000fe20005000000 */
[-C--:B---3--:R-:W-:Y:S01]  /*3ca0*/  FFMA.FTZ R32, R0, R3.reuse, R32 ;  /* 0x0000000300207223 */ /* 0x088fe20000010020 */
[----:B------:R-:W-:Y:S01]  /*3cb0*/  FSEL R76, R38, -INF , !P3 ;  /* 0xff800000264c7808 */ /* 0x000fe20005800000 */
[----:B----4-:R-:W-:Y:S01]  /*3cc0*/  HMMA.16816.F32 R96, R52, R48, R96 ;  /* 0x000000303460723c */ /* 0x010fe20000001860 */
[----:B------:R-:W3:Y:S01]  /*3cd0*/  I2F R49, R86 ;  /* 0x0000005600317306 */ /* 0x000ee20000201400 */
[----:B------:R-:W-:Y:S01]  /*3ce0*/  IADD3 R46, R2, 0x29, RZ ;  /* 0x00000029022e7810 */ /* 0x000fe20007ffe0ff */
[----:B------:R-:W-:Y:S01]  /*3cf0*/  FFMA.FTZ R34, R0, R3, R34 ;  /* 0x0000000300227223 */ /* 0x000fe20000010022 */
[----:B------:R-:W-:Y:S01]  /*3d00*/  FSEL R44, R42, -INF , !P4 ;  /* 0xff8000002a2c7808 */ /* 0x000fe20006000000 */
[----:B--2---:R-:W-:-:S02]  /*3d10*/  FFMA.FTZ R37, R0, R45, R37 ;  /* 0x0000002d00257223 */ /* 0x004fc40000010025 */
[----:B------:R-:W-:Y:S01]  /*3d20*/  IADD3 R48, R2, 0x28, RZ ;  /* 0x0000002802307810 */ /* 0x000fe20007ffe0ff */
[----:B------:R-:W-:Y:S01]  /*3d30*/  FFMA.FTZ R138, R0, R45, R39 ;  /* 0x0000002d008a7223 */ /* 0x000fe20000010027 */
[-C--:B------:R-:W-:Y:S01]  /*3d40*/  ISETP.GE.AND P4, PT, R40, R116.reuse, PT ;  /* 0x000000742800720c */ /* 0x080fe20003f86270 */
[C---:B------:R-:W-:Y:S01]  /*3d50*/  HMMA.16816.F32 R64, R52.reuse, R50, R64 ;  /* 0x000000323440723c */ /* 0x040fe20000001840 */
[----:B------:R-:W-:Y:S01]  /*3d60*/  FSEL R81, R37, -INF , !P6 ;  /* 0xff80000025517808 */ /* 0x000fe20007000000 */
[----:B------:R2:W4:Y:S01]  /*3d70*/  I2F R45, R48 ;  /* 0x00000030002d7306 */ /* 0x0005220000201400 */
[----:B------:R-:W5:Y:S01]  /*3d80*/  LDSM.16.M88.4 R36, [R152+0x2000] ;  /* 0x002000009824783b */ /* 0x000f620000000200 */
[----:B------:R-:W-:Y:S02]  /*3d90*/  FSEL R138, R138, -INF , !P4 ;  /* 0xff8000008a8a7808 */ /* 0x000fe40006000000 */
[----:B------:R-:W-:Y:S01]  /*3da0*/  ISETP.GE.AND P6, PT, R48, R117, PT ;  /* 0x000000753000720c */ /* 0x000fe20003fc6270 */
[-C--:B---3--:R-:W-:Y:S01]  /*3db0*/  FFMA.FTZ R33, R0, R49.reuse, R33 ;  /* 0x0000003100217223 */ /* 0x088fe20000010021 */
[----:B------:R-:W-:Y:S01]  /*3dc0*/  FSEL R51, R32, -INF , !P5 ;  /* 0xff80000020337808 */ /* 0x000fe20006800000 */
[----:B------:R-:W-:Y:S01]  /*3dd0*/  HMMA.16816.F32 R16, R52, R108, R16 ;  /* 0x0000006c3410723c */ /* 0x000fe20000001810 */
[----:B------:R-:W3:Y:S01]  /*3de0*/  I2F R32, R46 ;  /* 0x0000002e00207306 */ /* 0x000ee20000201400 */
[-C--:B------:R-:W-:Y:S01]  /*3df0*/  ISETP.GE.AND P4, PT, R48, R116.reuse, PT ;  /* 0x000000743000720c */ /* 0x080fe20003f86270 */
[----:B------:R-:W-:Y:S01]  /*3e00*/  FFMA.FTZ R35, R0, R49, R35 ;  /* 0x0000003100237223 */ /* 0x000fe20000010023 */
[C---:B------:R-:W-:Y:S01]  /*3e10*/  ISETP.GE.AND P2, PT, R86.reuse, R117, PT ;  /* 0x000000755600720c */ /* 0x040fe20003f46270 */
[----:B------:R-:W5:Y:S01]  /*3e20*/  LDSM.16.M88.4 R40, [R166+0x3800] ;  /* 0x00380000a628783b */ /* 0x000f620000000200 */
[----:B------:R-:W-:-:S02]  /*3e30*/  ISETP.GE.AND P3, PT, R86, R116, PT ;  /* 0x000000745600720c */ /* 0x000fc40003f66270 */
[C---:B-1----:R-:W-:Y:S01]  /*3e40*/  HMMA.16816.F32 R24, R92.reuse, R68, R24 ;  /* 0x000000445c18723c */ /* 0x042fe20000001818 */
[----:B--2---:R-:W-:Y:S01]  /*3e50*/  FSEL R48, R34, -INF , !P1 ;  /* 0xff80000022307808 */ /* 0x004fe20004800000 */
[-C--:B----4-:R-:W-:Y:S01]  /*3e60*/  FFMA.FTZ R28, R0, R45.reuse, R28 ;  /* 0x0000002d001c7223 */ /* 0x090fe2000001001c */
[----:B------:R-:W-:Y:S01]  /*3e70*/  IADD3 R34, R2, 0x30, RZ ;  /* 0x0000003002227810 */ /* 0x000fe20007ffe0ff */
[C---:B------:R-:W-:Y:S01]  /*3e80*/  FFMA.FTZ R30, R0.reuse, R45, R30 ;  /* 0x0000002d001e7223 */ /* 0x040fe2000001001e */
[----:B------:R-:W-:Y:S02]  /*3e90*/  FSEL R131, R33, -INF , !P2 ;  /* 0xff80000021837808 */ /* 0x000fe40005000000 */
[----:B------:R-:W1:Y:S01]  /*3ea0*/  I2F R33, R34 ;  /* 0x0000002200217306 */ /* 0x000e620000201400 */
[----:B------:R-:W-:Y:S01]  /*3eb0*/  HMMA.16816.F32 R20, R92, R70, R20 ;  /* 0x000000465c14723c */ /* 0x000fe20000001814 */
[-C--:B---3--:R-:W-:Y:S01]  /*3ec0*/  FFMA.FTZ R29, R0, R32.reuse, R29 ;  /* 0x00000020001d7223 */ /* 0x088fe2000001001d */
[----:B------:R-:W-:Y:S01]  /*3ed0*/  ISETP.GE.AND P5, PT, R46, R117, PT ;  /* 0x000000752e00720c */ /* 0x000fe20003fa6270 */
[----:B------:R-:W-:Y:S01]  /*3ee0*/  FFMA.FTZ R31, R0, R32, R31 ;  /* 0x00000020001f7223 */ /* 0x000fe2000001001f */
[----:B------:R-:W-:-:S02]  /*3ef0*/  ISETP.GE.AND P1, PT, R46, R116, PT ;  /* 0x000000742e00720c */ /* 0x000fc40003f26270 */
[C---:B------:R-:W-:Y:S02]  /*3f00*/  IADD3 R45, R2.reuse, 0x38, RZ ;  /* 0x00000038022d7810 */ /* 0x040fe40007ffe0ff */
[C---:B------:R-:W-:Y:S01]  /*3f10*/  HMMA.16816.F32 R12, R52.reuse, R110, R12 ;  /* 0x0000006e340c723c */ /* 0x040fe2000000180c */
[----:B------:R-:W-:Y:S02]  /*3f20*/  IADD3 R46, R2, 0x31, RZ ;  /* 0x00000031022e7810 */ /* 0x000fe40007ffe0ff */
[----:B------:R-:W-:Y:S02]  /*3f30*/  FSEL R133, R28, -INF , !P6 ;  /* 0xff8000001c857808 */ /* 0x000fe40007000000 */
[----:B------:R-:W-:Y:S01]  /*3f40*/  FSEL R136, R30, -INF , !P4 ;  /* 0xff8000001e887808 */ /* 0x000fe20006000000 */
[----:B------:R-:W2:Y:S01]  /*3f50*/  I2F R3, R46 ;  /* 0x0000002e00037306 */ /* 0x000ea20000201400 */
[----:B------:R-:W-:Y:S01]  /*3f60*/  FSEL R135, R29, -INF , !P5 ;  /* 0xff8000001d877808 */ /* 0x000fe20006800000 */
[----:B------:R-:W-:Y:S01]  /*3f70*/  HMMA.16816.F32 R8, R52, R104, R8 ;  /* 0x000000683408723c */ /* 0x000fe20000001808 */
[----:B------:R-:W-:Y:S01]  /*3f80*/  FSEL R108, R31, -INF , !P1 ;  /* 0xff8000001f6c7808 */ /* 0x000fe20004800000 */
[----:B-1----:R-:W-:Y:S01]  /*3f90*/  FFMA.FTZ R26, R0, R33, R26 ;  /* 0x00000021001a7223 */ /* 0x002fe2000001001a */
[----:B------:R-:W1:Y:S01]  /*3fa0*/  LDSM.16.M88.4 R28, [R152+0x2800] ;  /* 0x00280000981c783b */ /* 0x000e620000000200 */
[----:B------:R-:W-:-:S02]  /*3fb0*/  IADD3 R32, R2, 0x39, RZ ;  /* 0x0000003902207810 */ /* 0x000fc40007ffe0ff */
[-C--:B------:R-:W-:Y:S02]  /*3fc0*/  ISETP.GE.AND P5, PT, R45, R117.reuse, PT ;  /* 0x000000752d00720c */ /* 0x080fe40003fa6270 */
[----:B------:R-:W-:Y:S01]  /*3fd0*/  FSEL R104, R35, -INF , !P3 ;  /* 0xff80000023687808 */ /* 0x000fe20005800000 */
[----:B-----5:R-:W-:Y:S01]  /*3fe0*/  HMMA.16816.F32 R16, R92, R36, R16 ;  /* 0x000000245c10723c */ /* 0x020fe20000001810 */
[----:B------:R-:W3:Y:S01]  /*3ff0*/  I2F R35, R45 ;  /* 0x0000002d00237306 */ /* 0x000ee20000201400 */
[----:B------:R-:W-:Y:S02]  /*4000*/  ISETP.GE.AND P3, PT, R34, R116, PT ;  /* 0x000000742200720c */ /* 0x000fe40003f66270 */
[----:B------:R-:W-:Y:S01]  /*4010*/  ISETP.GE.AND P6, PT, R46, R117, PT ;  /* 0x000000752e00720c */ /* 0x000fe20003fc6270 */
[-C--:B--2---:R-:W-:Y:S01]  /*4020*/  FFMA.FTZ R25, R0, R3.reuse, R25 ;  /* 0x0000000300197223 */ /* 0x084fe20000010019 */
[----:B------:R-:W-:Y:S01]  /*4030*/  FSEL R118, R26, -INF , !P3 ;  /* 0xff8000001a767808 */ /* 0x000fe20005800000 */
[----:B------:R-:W-:Y:S01]  /*4040*/  FFMA.FTZ R27, R0, R3, R27 ;  /* 0x00000003001b7223 */ /* 0x000fe2000001001b */
[----:B------:R-:W-:Y:S01]  /*4050*/  HMMA.16816.F32 R100, R52, R106, R100 ;  /* 0x0000006a3464723c */ /* 0x000fe20000001864 */
[----:B------:R-:W-:-:S02]  /*4060*/  IADD3 R26, R2, 0x40, RZ ;  /* 0x00000040021a7810 */ /* 0x000fc40007ffe0ff */
[-C--:B------:R-:W-:Y:S02]  /*4070*/  ISETP.GE.AND P4, PT, R46, R116.reuse, PT ;  /* 0x000000742e00720c */ /* 0x080fe40003f86270 */
[----:B------:R-:W-:Y:S02]  /*4080*/  ISETP.GE.AND P1, PT, R45, R116, PT ;  /* 0x000000742d00720c */ /* 0x000fe40003f26270 */
[C---:B------:R-:W-:Y:S01]  /*4090*/  FFMA.FTZ R107, R0.reuse, R33, R24 ;  /* 0x00000021006b7223 */ /* 0x040fe20000010018 */
[----:B------:R-:W-:Y:S01]  /*40a0*/  HMMA.16816.F32 R12, R92, R38, R12 ;  /* 0x000000265c0c723c */ /* 0x000fe2000000180c */
[----:B------:R-:W2:Y:S01]  /*40b0*/  I2F R24, R32 ;  /* 0x0000002000187306 */ /* 0x000ea20000201400 */
[CC--:B---3--:R-:W-:Y:S01]  /*40c0*/  FFMA.FTZ R20, R0.reuse, R35.reuse, R20 ;  /* 0x0000002300147223 */ /* 0x0c8fe20000010014 */
[----:B------:R-:W-:Y:S01]  /*40d0*/  FSEL R119, R25, -INF , !P6 ;  /* 0xff80000019777808 */ /* 0x000fe20007000000 */
[----:B------:R-:W-:Y:S01]  /*40e0*/  FFMA.FTZ R130, R0, R35, R22 ;  /* 0x0000002300827223 */ /* 0x000fe20000010016 */
[----:B------:R-:W-:-:S02]  /*40f0*/  IADD3 R22, R2, 0x41, RZ ;  /* 0x0000004102167810 */ /* 0x000fc40007ffe0ff */
[----:B------:R-:W-:Y:S01]  /*4100*/  FSEL R115, R20, -INF , !P5 ;  /* 0xff80000014737808 */ /* 0x000fe20006800000 */
[----:B------:R-:W-:Y:S01]  /*4110*/  HMMA.16816.F32 R60, R52, R40, R60 ;  /* 0x00000028343c723c */ /* 0x000fe2000000183c */
[----:B------:R3:W4:Y:S01]  /*4120*/  I2F R33, R26 ;  /* 0x0000001a00217306 */ /* 0x0007220000201400 */
[----:B------:R-:W-:Y:S02]  /*4130*/  IADD3 R20, R2, 0x48, RZ ;  /* 0x0000004802147810 */ /* 0x000fe40007ffe0ff */
[----:B------:R-:W-:Y:S02]  /*4140*/  FSEL R132, R27, -INF , !P4 ;  /* 0xff8000001b847808 */ /* 0x000fe40006000000 */
[----:B------:R-:W-:Y:S02]  /*4150*/  FSEL R130, R130, -INF , !P1 ;  /* 0xff80000082827808 */ /* 0x000fe40004800000 */
[-C--:B------:R-:W-:Y:S01]  /*4160*/  ISETP.GE.AND P6, PT, R26, R117.reuse, PT ;  /* 0x000000751a00720c */ /* 0x080fe20003fc6270 */
[----:B--2---:R-:W-:Y:S01]  /*4170*/  FFMA.FTZ R129, R0, R24, R21 ;  /* 0x0000001800817223 */ /* 0x004fe20000010015 */
[----:B------:R-:W-:Y:S01]  /*4180*/  ISETP.GE.AND P4, PT, R26, R116, PT ;  /* 0x000000741a00720c */ /* 0x000fe20003f86270 */
[----:B------:R-:W2:Y:S01]  /*4190*/  I2F R3, R22 ;  /* 0x0000001600037306 */ /* 0x000ea20000201400 */
[-C--:B------:R-:W-:Y:S01]  /*41a0*/  ISETP.GE.AND P5, PT, R22, R117.reuse, PT ;  /* 0x000000751600720c */ /* 0x080fe20003fa6270 */
[----:B------:R-:W-:Y:S01]  /*41b0*/  FFMA.FTZ R23, R0, R24, R23 ;  /* 0x0000001800177223 */ /* 0x000fe20000010017 */
[-C--:B------:R-:W-:Y:S01]  /*41c0*/  ISETP.GE.AND P1, PT, R22, R116.reuse, PT ;  /* 0x000000741600720c */ /* 0x080fe20003f26270 */
[C---:B-1----:R-:W-:Y:S01]  /*41d0*/  HMMA.16816.F32 R8, R92.reuse, R28, R8 ;  /* 0x0000001c5c08723c */ /* 0x042fe20000001808 */
[----:B------:R-:W-:Y:S01]  /*41e0*/  ISETP.GE.AND P2, PT, R34, R117, PT ;  /* 0x000000752200720c */ /* 0x000fe20003f46270 */
[----:B---3--:R-:W1:Y:S01]  /*41f0*/  LDSM.16.M88.4 R24, [R152+0x3000] ;  /* 0x003000009818783b */ /* 0x008e620000000200 */
[CC--:B----4-:R-:W-:Y:S01]  /*4200*/  FFMA.FTZ R105, R0.reuse, R33.reuse, R16 ;  /* 0x0000002100697223 */ /* 0x0d0fe20000010010 */
[----:B------:R-:W3:Y:S01]  /*4210*/  I2F R21, R20 ;  /* 0x0000001400157306 */ /* 0x000ee20000201400 */
[----:B------:R-:W-:Y:S01]  /*4220*/  FSEL R107, R107, -INF , !P2 ;  /* 0xff8000006b6b7808 */ /* 0x000fe20005000000 */
[----:B------:R-:W-:Y:S01]  /*4230*/  FFMA.FTZ R18, R0, R33, R18 ;  /* 0x0000002100127223 */ /* 0x000fe20000010012 */
[C---:B------:R-:W-:Y:S01]  /*4240*/  ISETP.GE.AND P2, PT, R32.reuse, R117, PT ;  /* 0x000000752000720c */ /* 0x040fe20003f46270 */
[----:B------:R-:W-:Y:S01]  /*4250*/  HMMA.16816.F32 R100, R92, R30, R100 ;  /* 0x0000001e5c64723c */ /* 0x000fe20000001864 */
[----:B------:R-:W-:-:S02]  /*4260*/  ISETP.GE.AND P3, PT, R32, R116, PT ;  /* 0x000000742000720c */ /* 0x000fc40003f66270 */
[----:B------:R-:W-:Y:S01]  /*4270*/  FSEL R129, R129, -INF , !P2 ;  /* 0xff80000081817808 */ /* 0x000fe20005000000 */
[-C--:B--2---:R-:W-:Y:S01]  /*4280*/  FFMA.FTZ R17, R0, R3.reuse, R17 ;  /* 0x0000000300117223 */ /* 0x084fe20000010011 */
[----:B------:R-:W-:Y:S01]  /*4290*/  IADD3 R22, R2, 0x49, RZ ;  /* 0x0000004902167810 */ /* 0x000fe20007ffe0ff */
[----:B------:R-:W-:Y:S01]  /*42a0*/  FFMA.FTZ R19, R0, R3, R19 ;  /* 0x0000000300137223 */ /* 0x000fe20000010013 */
[----:B------:R-:W-:Y:S01]  /*42b0*/  FSEL R134, R23, -INF , !P3 ;  /* 0xff80000017867808 */ /* 0x000fe20005800000 */
[----:B------:R-:W-:Y:S01]  /*42c0*/  HMMA.16816.F32 R52, R52, R42, R56 ;  /* 0x0000002a3434723c */ /* 0x000fe20000001838 */
[----:B------:R-:W2:Y:S01]  /*42d0*/  I2F R16, R22 ;  /* 0x0000001600107306 */ /* 0x000ea20000201400 */
[----:B------:R-:W-:Y:S01]  /*42e0*/  ISETP.GE.AND P2, PT, R20, R117, PT ;  /* 0x000000751400720c */ /* 0x000fe20003f46270 */
[-C--:B---3--:R-:W-:Y:S01]  /*42f0*/  FFMA.FTZ R12, R0, R21.reuse, R12 ;  /* 0x00000015000c7223 */ /* 0x088fe2000001000c */
[----:B------:R-:W-:Y:S01]  /*4300*/  ISETP.GE.AND P3, PT, R20, R116, PT ;  /* 0x000000741400720c */ /* 0x000fe20003f66270 */
[----:B------:R-:W-:Y:S01]  /*4310*/  FFMA.FTZ R14, R0, R21, R14 ;  /* 0x00000015000e7223 */ /* 0x000fe2000001000e */
[----:B------:R-:W-:-:S02]  /*4320*/  FSEL R106, R18, -INF , !P4 ;  /* 0xff800000126a7808 */ /* 0x000fc40006000000 */
[----:B------:R-:W-:Y:S02]  /*4330*/  IADD3 R18, R2, 0x50, RZ ;  /* 0x0000005002127810 */ /* 0x000fe40007ffe0ff */
[----:B------:R-:W-:Y:S02]  /*4340*/  FSEL R109, R12, -INF , !P2 ;  /* 0xff8000000c6d7808 */ /* 0x000fe40005000000 */
[----:B------:R-:W-:Y:S01]  /*4350*/  FSEL R112, R14, -INF , !P3 ;  /* 0xff8000000e707808 */ /* 0x000fe20005800000 */
[----:B------:R-:W3:Y:S01]  /*4360*/  I2F R3, R18 ;  /* 0x0000001200037306 */ /* 0x000ee20000201400 */
[----:B------:R-:W-:Y:S01]  /*4370*/  FSEL R111, R17, -INF , !P5 ;  /* 0xff800000116f7808 */ /* 0x000fe20006800000 */
[CC--:B--2---:R-:W-:Y:S01]  /*4380*/  FFMA.FTZ R113, R0.reuse, R16.reuse, R13 ;  /* 0x0000001000717223 */ /* 0x0c4fe2000001000d */
[----:B------:R-:W-:Y:S01]  /*4390*/  FSEL R114, R19, -INF , !P1 ;  /* 0xff80000013727808 */ /* 0x000fe20004800000 */
[----:B------:R-:W-:Y:S01]  /*43a0*/  FFMA.FTZ R110, R0, R16, R15 ;  /* 0x00000010006e7223 */ /* 0x000fe2000001000f */
[C---:B------:R-:W-:Y:S01]  /*43b0*/  ISETP.GE.AND P5, PT, R18.reuse, R117, PT ;  /* 0x000000751200720c */ /* 0x040fe20003fa6270 */
[----:B------:R-:W2:Y:S01]  /*43c0*/  LDSM.16.M88.4 R12, [R152+0x3800] ;  /* 0x00380000980c783b */ /* 0x000ea20000000200 */
[----:B------:R-:W-:Y:S01]  /*43d0*/  ISETP.GE.AND P1, PT, R18, R116, PT ;  /* 0x000000741200720c */ /* 0x000fe20003f26270 */
[----:B------:R-:W-:-:S04]  /*43e0*/  DEPBAR.LE SB0, 0x0 ;  /* 0x000080000000791a */ /* 0x000fc80000000000 */
[----:B------:R-:W-:Y:S01]  /*43f0*/  IADD3 R20, R2, 0x51, RZ ;  /* 0x0000005102147810 */ /* 0x000fe20007ffe0ff */
[C---:B-1----:R-:W-:Y:S01]  /*4400*/  HMMA.16816.F32 R96, R92.reuse, R24, R96 ;  /* 0x000000185c60723c */ /* 0x042fe20000001860 */
[----:B------:R-:W-:Y:S01]  /*4410*/  FSEL R105, R105, -INF , !P6 ;  /* 0xff80000069697808 */ /* 0x000fe20007000000 */
[-C--:B---3--:R-:W-:Y:S01]  /*4420*/  FFMA.FTZ R10, R0, R3.reuse, R10 ;  /* 0x00000003000a7223 */ /* 0x088fe2000001000a */
[----:B------:R-:W-:Y:S01]  /*4430*/  IADD3 R18, R2, 0x58, RZ ;  /* 0x0000005802127810 */ /* 0x000fe20007ffe0ff */
[----:B------:R-:W-:Y:S01]  /*4440*/  FFMA.FTZ R8, R0, R3, R8 ;  /* 0x0000000300087223 */ /* 0x000fe20000010008 */
[C---:B------:R-:W-:Y:S01]  /*4450*/  ISETP.GE.AND P6, PT, R22.reuse, R117, PT ;  /* 0x000000751600720c */ /* 0x040fe20003fc6270 */
[----:B------:R-:W1:Y:S01]  /*4460*/  I2F R17, R20 ;  /* 0x0000001400117306 */ /* 0x000e620000201400 */
[----:B------:R-:W-:Y:S01]  /*4470*/  ISETP.GE.AND P4, PT, R22, R116, PT ;  /* 0x000000741600720c */ /* 0x000fe20003f86270 */
[----:B------:R-:W-:Y:S01]  /*4480*/  HMMA.16816.F32 R24, R92, R26, R64 ;  /* 0x0000001a5c18723c */ /* 0x000fe20000001840 */
[----:B------:R-:W-:-:S02]  /*4490*/  FSEL R58, R10, -INF , !P1 ;  /* 0xff8000000a3a7808 */ /* 0x000fc40004800000 */
[----:B------:R-:W-:Y:S02]  /*44a0*/  IADD3 R10, R2, 0x61, RZ ;  /* 0x00000061020a7810 */ /* 0x000fe40007ffe0ff */
[----:B------:R-:W-:Y:S01]  /*44b0*/  FSEL R113, R113, -INF , !P6 ;  /* 0xff80000071717808 */ /* 0x000fe20007000000 */
[----:B------:R3:W4:Y:S01]  /*44c0*/  I2F R19, R18 ;  /* 0x0000001200137306 */ /* 0x0007220000201400 */
[----:B------:R-:W-:Y:S02]  /*44d0*/  FSEL R110, R110, -INF , !P4 ;  /* 0xff8000006e6e7808 */ /* 0x000fe40006000000 */
[C---:B------:R-:W-:Y:S02]  /*44e0*/  ISETP.GE.AND P6, PT, R18.reuse, R117, PT ;  /* 0x000000751200720c */ /* 0x040fe40003fc6270 */
[-C--:B------:R-:W-:Y:S02]  /*44f0*/  ISETP.GE.AND P4, PT, R18, R116.reuse, PT ;  /* 0x000000741200720c */ /* 0x080fe40003f86270 */
[----:B------:R-:W-:Y:S01]  /*4500*/  FSEL R23, R8, -INF , !P5 ;  /* 0xff80000008177808 */ /* 0x000fe20006800000 */
[-C--:B-1----:R-:W-:Y:S01]  /*4510*/  FFMA.FTZ R11, R0, R17.reuse, R11 ;  /* 0x00000011000b7223 */ /* 0x082fe2000001000b */
[----:B------:R-:W1:Y:S01]  /*4520*/  I2F R8, R10 ;  /* 0x0000000a00087306 */ /* 0x000e620000201400 */
[----:B------:R-:W-:Y:S01]  /*4530*/  IADD3 R16, R2, 0x59, RZ ;  /* 0x0000005902107810 */ /* 0x000fe20007ffe0ff */
[----:B------:R-:W-:Y:S01]  /*4540*/  FFMA.FTZ R9, R0, R17, R9 ;  /* 0x0000001100097223 */ /* 0x000fe20000010009 */
[----:B------:R-:W-:-:S02]  /*4550*/  ISETP.GE.AND P3, PT, R20, R116, PT ;  /* 0x000000741400720c */ /* 0x000fc40003f66270 */
[----:B------:R-:W-:Y:S02]  /*4560*/  ISETP.GE.AND P2, PT, R20, R117, PT ;  /* 0x000000751400720c */ /* 0x000fe40003f46270 */
[----:B---3--:R-:W-:Y:S01]  /*4570*/  IADD3 R18, R2, 0x60, RZ ;  /* 0x0000006002127810 */ /* 0x008fe20007ffe0ff */
[CC--:B----4-:R-:W-:Y:S01]  /*4580*/  FFMA.FTZ R65, R0.reuse, R19.reuse, R100 ;  /* 0x0000001300417223 */ /* 0x0d0fe20000010064 */
[----:B------:R-:W3:Y:S01]  /*4590*/  I2F R20, R16 ;  /* 0x0000001000147306 */ /* 0x000ee20000201400 */
[----:B------:R-:W-:Y:S01]  /*45a0*/  FFMA.FTZ R22, R0, R19, R102 ;  /* 0x0000001300167223 */ /* 0x000fe20000010066 */
[C---:B--2---:R-:W-:Y:S01]  /*45b0*/  HMMA.16816.F32 R60, R92.reuse, R12, R60 ;  /* 0x0000000c5c3c723c */ /* 0x044fe2000000183c */
[CC--:B------:R-:W-:Y:S02]  /*45c0*/  ISETP.GE.AND P5, PT, R16.reuse, R117.reuse, PT ;  /* 0x000000751000720c */ /* 0x0c0fe40003fa6270 */
[----:B------:R-:W-:Y:S02]  /*45d0*/  ISETP.GE.AND P1, PT, R16, R116, PT ;  /* 0x000000741000720c */ /* 0x000fe40003f26270 */
[----:B------:R-:W-:Y:S01]  /*45e0*/  FSEL R65, R65, -INF , !P6 ;  /* 0xff80000041417808 */ /* 0x000fe20007000000 */
[----:B------:R-:W2:Y:S01]  /*45f0*/  I2F R3, R18 ;  /* 0x0000001200037306 */ /* 0x000ea20000201400 */
[----:B------:R-:W-:Y:S01]  /*4600*/  FSEL R22, R22, -INF , !P4 ;  /* 0xff80000016167808 */ /* 0x000fe20006000000 */
[CC--:B-1----:R-:W-:Y:S01]  /*4610*/  FFMA.FTZ R43, R0.reuse, R8.reuse, R97 ;  /* 0x00000008002b7223 */ /* 0x0c2fe20000010061 */
[----:B------:R-:W-:Y:S01]  /*4620*/  FSEL R56, R11, -INF , !P3 ;  /* 0xff8000000b387808 */ /* 0x000fe20005800000 */
[----:B------:R-:W-:Y:S01]  /*4630*/  FFMA.FTZ R38, R0, R8, R99 ;  /* 0x0000000800267223 */ /* 0x000fe20000010063 */
[C---:B------:R-:W-:Y:S01]  /*4640*/  ISETP.GE.AND P6, PT, R10.reuse, R117, PT ;  /* 0x000000750a00720c */ /* 0x040fe20003fc6270 */
[----:B------:R-:W-:Y:S01]  /*4650*/  HMMA.16816.F32 R52, R92, R14, R52 ;  /* 0x0000000e5c34723c */ /* 0x000fe20000001834 */
[----:B------:R-:W-:Y:S01]  /*4660*/  ISETP.GE.AND P4, PT, R10, R116, PT ;  /* 0x000000740a00720c */ /* 0x000fe20003f86270 */
[-C--:B---3--:R-:W-:Y:S01]  /*4670*/  FFMA.FTZ R59, R0, R20.reuse, R101 ;  /* 0x00000014003b7223 */ /* 0x088fe20000010065 */
[----:B------:R-:W-:Y:S01]  /*4680*/  IADD3 R16, R2, 0x68, RZ ;  /* 0x0000006802107810 */ /* 0x000fe20007ffe0ff */
[----:B------:R-:W-:Y:S01]  /*4690*/  FFMA.FTZ R20, R0, R20, R103 ;  /* 0x0000001400147223 */ /* 0x000fe20000010067 */
[----:B------:R-:W-:-:S02]  /*46a0*/  IADD3 R12, R2, 0x70, RZ ;  /* 0x00000070020c7810 */ /* 0x000fc40007ffe0ff */
[----:B------:R-:W-:Y:S02]  /*46b0*/  IADD3 R11, R2, 0x69, RZ ;  /* 0x00000069020b7810 */ /* 0x000fe40007ffe0ff */
[----:B------:R-:W-:Y:S01]  /*46c0*/  FSEL R21, R9, -INF , !P2 ;  /* 0xff80000009157808 */ /* 0x000fe20005000000 */
[CC--:B--2---:R-:W-:Y:S01]  /*46d0*/  FFMA.FTZ R45, R0.reuse, R3.reuse, R96 ;  /* 0x00000003002d7223 */ /* 0x0c4fe20000010060 */
[----:B------:R-:W1:Y:S01]  /*46e0*/  I2F R9, R16 ;  /* 0x0000001000097306 */ /* 0x000e620000201400 */
[----:B------:R-:W-:Y:S01]  /*46f0*/  FFMA.FTZ R46, R0, R3, R98 ;  /* 0x00000003002e7223 */ /* 0x000fe20000010062 */
[----:B------:R-:W-:Y:S02]  /*4700*/  FSEL R43, R43, -INF , !P6 ;  /* 0xff8000002b2b7808 */ /* 0x000fe40007000000 */
[----:B------:R-:W-:Y:S02]  /*4710*/  FSEL R38, R38, -INF , !P4 ;  /* 0xff80000026267808 */ /* 0x000fe40006000000 */
[----:B------:R-:W-:-:S02]  /*4720*/  ISETP.GE.AND P6, PT, R12, R117, PT ;  /* 0x000000750c00720c */ /* 0x000fc40003fc6270 */
[----:B------:R-:W2:Y:S01]  /*4730*/  I2F R3, R12 ;  /* 0x0000000c00037306 */ /* 0x000ea20000201400 */
[-C--:B------:R-:W-:Y:S02]  /*4740*/  ISETP.GE.AND P4, PT, R12, R116.reuse, PT ;  /* 0x000000740c00720c */ /* 0x080fe40003f86270 */
[C---:B------:R-:W-:Y:S02]  /*4750*/  ISETP.GE.AND P2, PT, R18.reuse, R117, PT ;  /* 0x000000751200720c */ /* 0x040fe40003f46270 */
[----:B------:R-:W-:Y:S02]  /*4760*/  ISETP.GE.AND P3, PT, R18, R116, PT ;  /* 0x000000741200720c */ /* 0x000fe40003f66270 */
[----:B------:R-:W-:Y:S01]  /*4770*/  IADD3 R8, R2, 0x71, RZ ;  /* 0x0000007102087810 */ /* 0x000fe20007ffe0ff */
[----:B------:R-:W3:Y:S01]  /*4780*/  I2F R10, R11 ;  /* 0x0000000b000a7306 */ /* 0x000ee20000201400 */
[----:B------:R-:W-:Y:S01]  /*4790*/  FSEL R59, R59, -INF , !P5 ;  /* 0xff8000003b3b7808 */ /* 0x000fe20006800000 */
[CC--:B-1----:R-:W-:Y:S01]  /*47a0*/  FFMA.FTZ R24, R0.reuse, R9.reuse, R24 ;  /* 0x0000000900187223 */ /* 0x0c2fe20000010018 */
[----:B------:R-:W-:Y:S01]  /*47b0*/  FSEL R45, R45, -INF , !P2 ;  /* 0xff8000002d2d7808 */ /* 0x000fe20005000000 */
[----:B------:R-:W-:Y:S01]  /*47c0*/  FFMA.FTZ R26, R0, R9, R26 ;  /* 0x00000009001a7223 */ /* 0x000fe2000001001a */
[----:B------:R-:W-:-:S02]  /*47d0*/  FSEL R46, R46, -INF , !P3 ;  /* 0xff8000002e2e7808 */ /* 0x000fc40005800000 */
[----:B------:R-:W-:Y:S01]  /*47e0*/  ISETP.GE.AND P5, PT, R16, R117, PT ;  /* 0x000000751000720c */ /* 0x000fe20003fa6270 */
[-C--:B--2---:R-:W-:Y:S01]  /*47f0*/  FFMA.FTZ R33, R0, R3.reuse, R60 ;  /* 0x0000000300217223 */ /* 0x084fe2000001003c */
[----:B------:R-:W-:Y:S01]  /*4800*/  IADD3 R12, R2, 0x78, RZ ;  /* 0x00000078020c7810 */ /* 0x000fe20007ffe0ff */
[----:B------:R-:W-:Y:S01]  /*4810*/  FFMA.FTZ R30, R0, R3, R62 ;  /* 0x00000003001e7223 */ /* 0x000fe2000001003e */
[C---:B------:R-:W-:Y:S01]  /*4820*/  ISETP.GE.AND P2, PT, R11.reuse, R117, PT ;  /* 0x000000750b00720c */ /* 0x040fe20003f46270 */
[----:B------:R-:W-:Y:S01]  /*4830*/  I2F R9, R2 ;  /* 0x0000000200097306 */ /* 0x000fe20000201400 */
[----:B------:R-:W-:Y:S02]  /*4840*/  ISETP.GE.AND P3, PT, R11, R116, PT ;  /* 0x000000740b00720c */ /* 0x000fe40003f66270 */
[----:B------:R-:W-:Y:S01]  /*4850*/  IADD3 R3, R2, 0x79, RZ ;  /* 0x0000007902037810 */ /* 0x000fe20007ffe0ff */
[-C--:B---3--:R-:W-:Y:S01]  /*4860*/  FFMA.FTZ R25, R0, R10.reuse, R25 ;  /* 0x0000000a00197223 */ /* 0x088fe20000010019 */
[----:B------:R-:W-:Y:S01]  /*4870*/  FSEL R49, R24, -INF , !P5 ;  /* 0xff80000018317808 */ /* 0x000fe20006800000 */
[----:B------:R-:W-:Y:S01]  /*4880*/  FFMA.FTZ R27, R0, R10, R27 ;  /* 0x0000000a001b7223 */ /* 0x000fe2000001001b */
[----:B------:R-:W-:Y:S01]  /*4890*/  FSEL R20, R20, -INF , !P1 ;  /* 0xff80000014147808 */ /* 0x000fe20004800000 */
[----:B------:R-:W1:Y:S01]  /*48a0*/  I2F R13, R12 ;  /* 0x0000000c000d7306 */ /* 0x000e620000201400 */
[----:B------:R-:W-:-:S02]  /*48b0*/  FSEL R47, R25, -INF , !P2 ;  /* 0xff800000192f7808 */ /* 0x000fc40005000000 */
[-C--:B------:R-:W-:Y:S02]  /*48c0*/  ISETP.GE.AND P2, PT, R12, R117.reuse, PT ;  /* 0x000000750c00720c */ /* 0x080fe40003f46270 */
[-C--:B------:R-:W-:Y:S02]  /*48d0*/  ISETP.GE.AND P1, PT, R16, R116.reuse, PT ;  /* 0x000000741000720c */ /* 0x080fe40003f26270 */
[----:B------:R-:W-:Y:S01]  /*48e0*/  ISETP.GE.AND P5, PT, R8, R117, PT ;  /* 0x000000750800720c */ /* 0x000fe20003fa6270 */
[----:B------:R-:W2:Y:S01]  /*48f0*/  I2F R11, R8 ;  /* 0x00000008000b7306 */ /* 0x000ea20000201400 */
[----:B------:R-:W-:Y:S02]  /*4900*/  FSEL R42, R26, -INF , !P1 ;  /* 0xff8000001a2a7808 */ /* 0x000fe40004800000 */
[----:B------:R-:W-:Y:S02]  /*4910*/  ISETP.GE.AND P1, PT, R8, R116, PT ;  /* 0x000000740800720c */ /* 0x000fe40003f26270 */
[----:B------:R-:W-:-:S02]  /*4920*/  FSEL R33, R33, -INF , !P6 ;  /* 0xff80000021217808 */ /* 0x000fc40007000000 */
[----:B------:R-:W-:Y:S01]  /*4930*/  FSEL R30, R30, -INF , !P4 ;  /* 0xff8000001e1e7808 */ /* 0x000fe20006000000 */
[----:B------:R-:W3:Y:S01]  /*4940*/  I2F R24, R3 ;  /* 0x0000000300187306 */ /* 0x000ee20000201400 */
[----:B-1----:R-:W-:Y:S01]  /*4950*/  FFMA.FTZ R32, R0, R13, R52 ;  /* 0x0000000d00207223 */ /* 0x002fe20000010034 */
[----:B------:R-:W-:Y:S01]  /*4960*/  ISETP.GE.AND P6, PT, R2, R117, PT ;  /* 0x000000750200720c */ /* 0x000fe20003fc6270 */
[----:B------:R-:W-:Y:S01]  /*4970*/  FFMA.FTZ R28, R0, R13, R54 ;  /* 0x0000000d001c7223 */ /* 0x000fe20000010036 */
[----:B------:R-:W-:Y:S01]  /*4980*/  BAR.SYNC.DEFER_BLOCKING 0x0 ;  /* 0x0000000000007b1d */ /* 0x000fe20000010000 */
[----:B------:R-:W-:Y:S01]  /*4990*/  ISETP.GE.AND P4, PT, R2, R116, PT ;  /* 0x000000740200720c */ /* 0x000fe20003f86270 */
[----:B------:R-:W-:Y:S01]  /*49a0*/  FFMA.FTZ R2, R0, R9, R80 ;  /* 0x0000000900027223 */ /* 0x000fe20000010050 */
[----:B------:R-:W-:Y:S01]  /*49b0*/  FSEL R32, R32, -INF , !P2 ;  /* 0xff80000020207808 */ /* 0x000fe20005000000 */
[----:B--2---:R-:W-:Y:S01]  /*49c0*/  FFMA.FTZ R29, R0, R11, R61 ;  /* 0x0000000b001d7223 */ /* 0x004fe2000001003d */
[----:B------:R-:W-:Y:S01]  /*49d0*/  ISETP.GT.AND P2, PT, R178, R173, PT ;  /* 0x000000adb200720c */ /* 0x000fe20003f44270 */
[C---:B------:R-:W-:Y:S01]  /*49e0*/  FFMA.FTZ R26, R0.reuse, R11, R63 ;  /* 0x0000000b001a7223 */ /* 0x040fe2000001003f */
[----:B------:R-:W-:Y:S01]  /*49f0*/  FSEL R36, R27, -INF , !P3 ;  /* 0xff8000001b247808 */ /* 0x000fe20005800000 */
[----:B------:R-:W-:Y:S01]  /*4a00*/  FFMA.FTZ R8, R0, R9, R82 ;  /* 0x0000000900087223 */ /* 0x000fe20000010052 */
[----:B------:R-:W-:-:S02]  /*4a10*/  FSEL R29, R29, -INF , !P5 ;  /* 0xff8000001d1d7808 */ /* 0x000fc40006800000 */
[----:B------:R-:W-:Y:S01]  /*4a20*/  FSEL R26, R26, -INF , !P1 ;  /* 0xff8000001a1a7808 */ /* 0x000fe20004800000 */
[----:B---3--:R-:W-:Y:S01]  /*4a30*/  FFMA.FTZ R31, R0, R24, R53 ;  /* 0x00000018001f7223 */ /* 0x008fe20000010035 */
[----:B------:R-:W-:Y:S01]  /*4a40*/  ISETP.GE.AND P3, PT, R12, R116, PT ;  /* 0x000000740c00720c */ /* 0x000fe20003f66270 */
[----:B------:R-:W-:Y:S01]  /*4a50*/  FFMA.FTZ R24, R0, R24, R55 ;  /* 0x0000001800187223 */ /* 0x000fe20000010037 */
        /* <DEDUP_REMOVED lines=66> */
.L_x_7085:
[----:B------:R-:W-:-:S04]  /*4e80*/  LEA R11, -R120, RZ, 0x7 ;  /* 0x000000ff780b7211 */ /* 0x000fc800078e39ff */
[----:B------:R-:W-:Y:S02]  /*4e90*/  SHF.R.S32.HI R10, RZ, 0x1f, R11 ;  /* 0x0000001fff0a7819 */ /* 0x000fe4000001140b */
.L_x_7086:
[----:B------:R-:W-:Y:S01]  /*4ea0*/  ISETP.GE.AND P1, PT, R180, c[0x0][0x220], PT ;  /* 0x00008800b4007a0c */ /* 0x000fe20003f26270 */
[----:B------:R-:W-:-:S12]  /*4eb0*/  BSSY B0, `(.L_x_7087) ;  /* 0x000005e000007945 */ /* 0x000fd80003800000 */
[CC--:B------:R-:W-:Y:S01]  /*4ec0*/  @!P1 IADD3 R12, P5, R11.reuse, R122.reuse, RZ ;  /* 0x0000007a0b0c9210 */ /* 0x0c0fe20007fbe0ff */
[----:B------:R-:W-:Y:S01]  /*4ed0*/  @!P1 IMAD.MOV.U32 R3, RZ, RZ, c[0x0][0x19c] ;  /* 0x00006700ff039624 */ /* 0x000fe200078e00ff */
[----:B------:R-:W-:Y:S01]  /*4ee0*/  @!P1 IADD3 R14, P4, P3, R11, R122, R175 ;  /* 0x0000007a0b0e9210 */ /* 0x000fe20007b9e0af */
[----:B------:R-:W-:Y:S01]  /*4ef0*/  @!P1 IMAD.WIDE.U32 R16, R120, 0x30, R122 ;  /* 0x0000003078109825 */ /* 0x000fe200078e007a */
[----:B------:R1:W-:Y:S02]  /*4f00*/  @P1 STS.128 [R179+0x2000], RZ ;  /* 0x002000ffb3001388 */ /* 0x0003e40000000c00 */
[----:B------:R-:W-:Y:S01]  /*4f10*/  @!P1 IADD3.X R13, R10, R123, R174, P4, P3 ;  /* 0x0000007b0a0d9210 */ /* 0x000fe200027e64ae */
[----:B------:R-:W-:Y:S01]  /*4f20*/  @!P1 IMAD R3, R3, 0x30, RZ ;  /* 0x0000003003039824 */ /* 0x000fe200078e02ff */
[----:B------:R-:W-:Y:S01]  /*4f30*/  @!P1 LEA R40, P4, R14, c[0x0][0x168], 0x1 ;  /* 0x00005a000e289a11 */ /* 0x000fe200078808ff */
[----:B------:R-:W-:Y:S01]  /*4f40*/  @!P1 IMAD.X R9, R10, 0x1, R123, P5 ;  /* 0x000000010a099824 */ /* 0x000fe200028e067b */
[----:B------:R-:W-:Y:S01]  /*4f50*/  @!P1 LEA R52, P5, R12, c[0x0][0x168], 0x1 ;  /* 0x00005a000c349a11 */ /* 0x000fe200078a08ff */
[----:B------:R-:W-:Y:S01]  /*4f60*/  @!P1 IMAD.MOV.U32 R25, RZ, RZ, c[0x0][0x19c] ;  /* 0x00006700ff199624 */ /* 0x000fe200078e00ff */
[----:B------:R-:W-:Y:S01]  /*4f70*/  @!P1 IADD3 R15, P3, R11, R16, RZ ;  /* 0x000000100b0f9210 */ /* 0x000fe20007f7e0ff */
[----:B------:R-:W-:Y:S01]  /*4f80*/  @!P1 IMAD.MOV.U32 R19, RZ, RZ, c[0x0][0x19c] ;  /* 0x00006700ff139624 */ /* 0x000fe200078e00ff */
[----:B------:R-:W-:Y:S01]  /*4f90*/  @!P1 LEA.HI.X R41, R14, c[0x0][0x16c], R13, 0x1, P4 ;  /* 0x00005b000e299a11 */ /* 0x000fe200020f0c0d */
[----:B------:R-:W-:Y:S01]  /*4fa0*/  @!P1 IMAD.MOV.U32 R34, RZ, RZ, R122 ;  /* 0x000000ffff229224 */ /* 0x000fe200078e007a */
[----:B------:R-:W-:Y:S01]  /*4fb0*/  @!P1 LEA.HI.X R53, R12, c[0x0][0x16c], R9, 0x1, P5 ;  /* 0x00005b000c359a11 */ /* 0x000fe200028f0c09 */
[----:B------:R-:W-:Y:S01]  /*4fc0*/  @!P1 IMAD.MOV.U32 R35, RZ, RZ, R123 ;  /* 0x000000ffff239224 */ /* 0x000fe200078e007b */
[----:B------:R-:W-:Y:S01]  /*4fd0*/  @!P1 IADD3.X R14, R10, R17, R3, P3, !PT ;  /* 0x000000110a0e9210 */ /* 0x000fe20001ffe403 */
[----:B------:R-:W-:Y:S01]  /*4fe0*/  @!P1 IMAD.MOV.U32 R9, RZ, RZ, c[0x0][0x19c] ;  /* 0x00006700ff099624 */ /* 0x000fe200078e00ff */
[CC--:B------:R-:W-:Y:S01]  /*4ff0*/  @!P1 LEA R16, P4, R120.reuse, R122.reuse, 0x5 ;  /* 0x0000007a78109211 */ /* 0x0c0fe200078828ff */
[C---:B------:R-:W-:Y:S01]  /*5000*/  @!P1 IMAD.WIDE.U32 R54, R120.reuse, 0x50, R34 ;  /* 0x0000005078369825 */ /* 0x040fe200078e0022 */
[C---:B------:R-:W-:Y:S01]  /*5010*/  @!P1 LEA R12, P3, R120.reuse, R122, 0x6 ;  /* 0x0000007a780c9211 */ /* 0x040fe200078630ff */
[----:B------:R-:W-:Y:S01]  /*5020*/  @!PT LDS RZ, [RZ] ;  /* 0x00000000fffff984 */ /* 0x000fe20000000800 */
[----:B------:R-:W-:Y:S01]  /*5030*/  @!PT LDS RZ, [RZ] ;  /* 0x00000000fffff984 */ /* 0x000fe20000000800 */
[----:B------:R-:W-:Y:S01]  /*5040*/  @!PT LDS RZ, [RZ] ;  /* 0x00000000fffff984 */ /* 0x000fe20000000800 */
[----:B------:R1:W-:Y:S01]  /*5050*/  @!P1 LDGSTS.E.BYPASS.LTC128B.128 [R179+0x2000], [R52.64] ;  /* 0x0200000034b39fae */ /* 0x0003e2000b901d46 */
[CC--:B------:R-:W-:Y:S01]  /*5060*/  @!P1 LEA.HI.X R25, R120.reuse, R123.reuse, R25, 0x5, P4 ;  /* 0x0000007b78199211 */ /* 0x0c0fe200020f2c19 */
[----:B------:R-:W-:Y:S01]  /*5070*/  @!P1 IMAD R9, R9, 0x50, RZ ;  /* 0x0000005009099824 */ /* 0x000fe200078e02ff */
[C---:B------:R-:W-:Y:S01]  /*5080*/  @!P1 IADD3 R13, P4, R11.reuse, R16, RZ ;  /* 0x000000100b0d9210 */ /* 0x040fe20007f9e0ff */
[----:B------:R-:W-:Y:S01]  /*5090*/  @!P1 IMAD.MOV.U32 R3, RZ, RZ, c[0x0][0x19c] ;  /* 0x00006700ff039624 */ /* 0x000fe200078e00ff */
[C---:B------:R-:W-:Y:S01]  /*50a0*/  @!P1 LEA.HI.X R19, R120.reuse, R123, R19, 0x6, P3 ;  /* 0x0000007b78139211 */ /* 0x040fe200018f3413 */
[----:B------:R-:W-:Y:S01]  /*50b0*/  @!P1 IMAD.WIDE.U32 R34, R120, 0x60, R122 ;  /* 0x0000006078229825 */ /* 0x000fe200078e007a */
[----:B------:R-:W-:Y:S01]  /*50c0*/  @!P1 IADD3 R17, P3, R11, R12, RZ ;  /* 0x0000000c0b119210 */ /* 0x000fe20007f7e0ff */
[----:B------:R1:W-:Y:S01]  /*50d0*/  @P1 STS.128 [R179+0x2800], RZ ;  /* 0x002800ffb3001388 */ /* 0x0003e20000000c00 */
[----:B------:R-:W-:Y:S01]  /*50e0*/  @!P1 LEA R60, P6, R13, c[0x0][0x168], 0x1 ;  /* 0x00005a000d3c9a11 */ /* 0x000fe200078c08ff */
[C---:B------:R-:W-:Y:S01]  /*50f0*/  @!P1 IMAD.X R12, R10.reuse, 0x1, R25, P4 ;  /* 0x000000010a0c9824 */ /* 0x040fe200020e0619 */
[----:B------:R-:W-:Y:S01]  /*5100*/  @!P1 IADD3 R18, P4, R11, R54, RZ ;  /* 0x000000360b129210 */ /* 0x000fe20007f9e0ff */
[C---:B------:R-:W-:Y:S01]  /*5110*/  @!P1 IMAD.X R16, R10.reuse, 0x1, R19, P3 ;  /* 0x000000010a109824 */ /* 0x040fe200018e0613 */
[----:B------:R-:W-:Y:S01]  /*5120*/  @!P1 LEA R54, P5, R17, c[0x0][0x168], 0x1 ;  /* 0x00005a0011369a11 */ /* 0x000fe200078a08ff */
[----:B------:R-:W-:Y:S01]  /*5130*/  @!P1 IMAD R3, R3, 0x60, RZ ;  /* 0x0000006003039824 */ /* 0x000fe200078e02ff */
[----:B------:R-:W-:Y:S01]  /*5140*/  @!P1 IADD3.X R9, R10, R55, R9, P4, !PT ;  /* 0x000000370a099210 */ /* 0x000fe200027fe409 */
[----:B------:R-:W-:Y:S01]  /*5150*/  @!PT LDS RZ, [RZ] ;  /* 0x00000000fffff984 */ /* 0x000fe20000000800 */
[----:B------:R-:W-:Y:S01]  /*5160*/  @!PT LDS RZ, [RZ] ;  /* 0x00000000fffff984 */ /* 0x000fe20000000800 */
[----:B------:R-:W-:Y:S01]  /*5170*/  @!PT LDS RZ, [RZ] ;  /* 0x00000000fffff984 */ /* 0x000fe20000000800 */
[----:B------:R1:W-:Y:S01]  /*5180*/  @!P1 LDGSTS.E.BYPASS.LTC128B.128 [R179+0x2800], [R40.64] ;  /* 0x0280000028b39fae */ /* 0x0003e2000b901d46 */
[----:B------:R-:W-:-:S02]  /*5190*/  @!P1 LEA.HI.X R55, R17, c[0x0][0x16c], R16, 0x1, P5 ;  /* 0x00005b0011379a11 */ /* 0x000fc400028f0c10 */
[----:B------:R-:W-:Y:S01]  /*51a0*/  @!P1 LEA R62, P5, R15, c[0x0][0x168], 0x1 ;  /* 0x00005a000f3e9a11 */ /* 0x000fe200078a08ff */
[----:B------:R1:W-:Y:S01]  /*51b0*/  @P1 STS.128 [R179+0x3000], RZ ;  /* 0x003000ffb3001388 */ /* 0x0003e20000000c00 */
[----:B------:R-:W-:Y:S02]  /*51c0*/  @!P1 IADD3 R19, P3, R11, R34, RZ ;  /* 0x000000220b139210 */ /* 0x000fe40007f7e0ff */
[----:B------:R-:W-:Y:S02]  /*51d0*/  @!P1 LEA.HI.X R61, R13, c[0x0][0x16c], R12, 0x1, P6 ;  /* 0x00005b000d3d9a11 */ /* 0x000fe400030f0c0c */
[----:B------:R-:W-:Y:S02]  /*51e0*/  @!P1 LEA R16, P4, R18, c[0x0][0x168], 0x1 ;  /* 0x00005a0012109a11 */ /* 0x000fe400078808ff */
[----:B------:R-:W-:Y:S01]  /*51f0*/  @!P1 LEA.HI.X R63, R15, c[0x0][0x16c], R14, 0x1, P5 ;  /* 0x00005b000f3f9a11 */ /* 0x000fe200028f0c0e */
[----:B------:R-:W-:Y:S01]  /*5200*/  @!PT LDS RZ, [RZ] ;  /* 0x00000000fffff984 */ /* 0x000fe20000000800 */
[----:B------:R-:W-:Y:S01]  /*5210*/  @!PT LDS RZ, [RZ] ;  /* 0x00000000fffff984 */ /* 0x000fe20000000800 */
[----:B------:R-:W-:Y:S01]  /*5220*/  @!PT LDS RZ, [RZ] ;  /* 0x00000000fffff984 */ /* 0x000fe20000000800 */
[----:B------:R1:W-:Y:S01]  /*5230*/  @!P1 LDGSTS.E.BYPASS.LTC128B.128 [R179+0x3000], [R60.64] ;  /* 0x030000003cb39fae */ /* 0x0003e2000b901d46 */
[----:B------:R-:W-:-:S02]  /*5240*/  @!P1 IADD3.X R34, R10, R35, R3, P3, !PT ;  /* 0x000000230a229210 */ /* 0x000fc40001ffe403 */
[C---:B------:R-:W-:Y:S01]  /*5250*/  @!P1 LEA R12, P3, R19.reuse, c[0x0][0x168], 0x1 ;  /* 0x00005a00130c9a11 */ /* 0x040fe200078608ff */
[----:B------:R1:W-:Y:S01]  /*5260*/  @P1 STS.128 [R179+0x3800], RZ ;  /* 0x003800ffb3001388 */ /* 0x0003e20000000c00 */
[----:B------:R-:W-:Y:S02]  /*5270*/  @!P1 LEA.HI.X R17, R18, c[0x0][0x16c], R9, 0x1, P4 ;  /* 0x00005b0012119a11 */ /* 0x000fe400020f0c09 */
        /* <DEDUP_REMOVED lines=33> */
.L_x_7088:
[----:B------:R-:W-:Y:S05]  /*5490*/  BSYNC B0 ;  /* 0x0000000000007941 */ /* 0x000fea0003800000 */
.L_x_7087:
[----:B------:R-:W0:Y:S01]  /*54a0*/  LDGDEPBAR ;  /* 0x00000000000079af */ /* 0x000e220000000000 */
[----:B------:R-:W-:-:S04]  /*54b0*/  IADD3 R122, P1, R11, R122, RZ ;  /* 0x0000007a0b7a7210 */ /* 0x000fc80007f3e0ff */
[----:B------:R-:W-:Y:S02]  /*54c0*/  IADD3.X R123, R10, R123, RZ, P1, !PT ;  /* 0x0000007b0a7b7210 */ /* 0x000fe40000ffe4ff */
.L_x_7084:
        /* <DEDUP_REMOVED lines=94> */
[----:B------:R-:W-:Y:S01]  /*5ab0*/  FFMA.FTZ R63, R74, c[0x0][0x23c], -R25 ;  /* 0x00008f004a3f7a23 */ /* 0x000fe20000010819 */
[----:B------:R-:W-:Y:S01]  /*5ac0*/  LEA.HI.X R189, R122, c[0x0][0x16c], R123, 0x1, P1 ;  /* 0x00005b007abd7a11 */ /* 0x000fe200008f0c7b */
[----:B------:R-:W-:-:S02]  /*5ad0*/  FFMA.FTZ R66, R72, c[0x0][0x23c], -R25 ;  /* 0x00008f0048427a23 */ /* 0x000fc40000010819 */
[----:B------:R-:W2:Y:S01]  /*5ae0*/  LDSM.16.MT88.4 R72, [R162+0x6000] ;  /* 0x00600000a248783b */ /* 0x000ea20000004200 */
[--C-:B------:R-:W-:Y:S02]  /*5af0*/  FFMA.FTZ R100, R8, c[0x0][0x23c], -R25.reuse ;  /* 0x00008f0008647a23 */ /* 0x100fe40000010819 */
[--C-:B------:R-:W-:Y:S01]  /*5b00*/  FFMA.FTZ R41, R84, c[0x0][0x23c], -R25.reuse ;  /* 0x00008f0054297a23 */ /* 0x100fe20000010819 */
[----:B------:R-:W3:Y:S01]  /*5b10*/  LDSM.16.MT88.4 R8, [R160+0x6000] ;  /* 0x00600000a008783b */ /* 0x000ee20000004200 */
[----:B------:R-:W-:Y:S01]  /*5b20*/  MUFU.EX2 R62, R62 ;  /* 0x0000003e003e7308 */ /* 0x000fe20000000800 */
[----:B------:R-:W-:Y:S02]  /*5b30*/  FFMA.FTZ R5, R81, c[0x0][0x23c], -R34 ;  /* 0x00008f0051057a23 */ /* 0x000fe40000010822 */
[--C-:B------:R-:W-:Y:S02]  /*5b40*/  FFMA.FTZ R44, R44, c[0x0][0x23c], -R25.reuse ;  /* 0x00008f002c2c7a23 */ /* 0x100fe40000010819 */
[--C-:B------:R-:W-:Y:S01]  /*5b50*/  FFMA.FTZ R35, R78, c[0x0][0x23c], -R25.reuse ;  /* 0x00008f004e237a23 */ /* 0x100fe20000010819 */
[----:B-1----:R-:W-:Y:S01]  /*5b60*/  F2FP.PACK_AB R84, R61, R64 ;  /* 0x000000403d54723e */ /* 0x002fe200000000ff */
[--C-:B------:R-:W-:Y:S01]  /*5b70*/  FFMA.FTZ R27, R76, c[0x0][0x23c], -R25.reuse ;  /* 0x00008f004c1b7a23 */ /* 0x100fe20000010819 */
[----:B------:R-:W1:Y:S01]  /*5b80*/  MUFU.EX2 R39, R39 ;  /* 0x0000002700277308 */ /* 0x000e620000000800 */
        /* <DEDUP_REMOVED lines=9> */
[----:B------:R-:W4:Y:S01]  /*5c20*/  MUFU.EX2 R63, R63 ;  /* 0x0000003f003f7308 */ /* 0x000f220000000800 */
[----:B-1----:R-:W-:Y:S01]  /*5c30*/  F2FP.PACK_AB R86, R39, R62 ;  /* 0x0000003e2756723e */ /* 0x002fe200000000ff */
        /* <DEDUP_REMOVED lines=8> */
[----:B------:R-:W1:Y:S01]  /*5cc0*/  MUFU.EX2 R41, R41 ;  /* 0x0000002900297308 */ /* 0x000e620000000800 */
[----:B----4-:R-:W-:Y:S01]  /*5cd0*/  F2FP.PACK_AB R85, R63, R100 ;  /* 0x000000643f55723e */ /* 0x010fe200000000ff */
        /* <DEDUP_REMOVED lines=8> */
[----:B-1----:R-:W-:Y:S01]  /*5d60*/  F2FP.PACK_AB R87, R41, R66 ;  /* 0x000000422957723e */ /* 0x002fe200000000ff */
        /* <DEDUP_REMOVED lines=15> */
[----:B------:R-:W-:Y:S01]  /*5e60*/  FFMA.FTZ R56, R20, c[0x0][0x23c], -R25 ;  /* 0x00008f0014387a23 */ /* 0x000fe20000010819 */
[C---:B------:R-:W-:Y:S01]  /*5e70*/  HMMA.16816.F32 R96, R84.reuse, R92, RZ ;  /* 0x0000005c5460723c */ /* 0x040fe200000018ff */
[----:B------:R-:W-:Y:S01]  /*5e80*/  LDSM.16.MT88.4 R20, [R162+0x8800] ;  /* 0x00880000a214783b */ /* 0x000fe20000004200 */
[----:B------:R-:W1:Y:S01]  /*5e90*/  MUFU.EX2 R44, R44 ;  /* 0x0000002c002c7308 */ /* 0x000e620000000800 */
[----:B------:R-:W-:Y:S02]  /*5ea0*/  FADD.FTZ R61, R64, R61 ;  /* 0x0000003d403d7221 */ /* 0x000fe40000010000 */
[----:B------:R-:W-:Y:S02]  /*5eb0*/  FADD.FTZ R63, R100, R63 ;  /* 0x0000003f643f7221 */ /* 0x000fe40000010000 */
[----:B------:R-:W-:Y:S01]  /*5ec0*/  FADD.FTZ R100, R62, R61 ;  /* 0x0000003d3e647221 */ /* 0x000fe20000010000 */
        /* <DEDUP_REMOVED lines=16> */
[----:B------:R-:W-:Y:S02]  /*5fd0*/  FADD.FTZ R66, R66, R63 ;  /* 0x0000003f42427221 */ /* 0x000fe40000010000 */
[--C-:B------:R-:W-:Y:S01]  /*5fe0*/  FFMA.FTZ R31, R26, c[0x0][0x23c], -R25.reuse ;  /* 0x00008f001a1f7a23 */ /* 0x100fe20000010819 */
[C---:B---3--:R-:W-:Y:S01]  /*5ff0*/  HMMA.16816.F32 R80, R84.reuse, R8, RZ ;  /* 0x000000085450723c */ /* 0x048fe200000018ff */
[----:B------:R-:W-:Y:S01]  /*6000*/  FADD.FTZ R41, R41, R66 ;  /* 0x0000004229297221 */ /* 0x000fe20000010000 */
[----:B------:R-:W-:Y:S01]  /*6010*/  MUFU.EX2 R57, R57 ;  /* 0x0000003900397308 */ /* 0x000fe20000000800 */
[----:B------:R-:W-:Y:S02]  /*6020*/  FFMA.FTZ R30, R30, c[0x0][0x23c], -R25 ;  /* 0x00008f001e1e7a23 */ /* 0x000fe40000010819 */
[----:B-1----:R-:W-:Y:S02]  /*6030*/  FADD.FTZ R38, R44, R41 ;  /* 0x000000292c267221 */ /* 0x002fe40000010000 */
[----:B------:R-:W-:Y:S01]  /*6040*/  F2FP.PACK_AB R8, R37, R40 ;  /* 0x000000282508723e */ /* 0x000fe200000000ff */
[----:B------:R-:W-:Y:S01]  /*6050*/  HMMA.16816.F32 R84, R84, R10, RZ ;  /* 0x0000000a5454723c */ /* 0x000fe200000018ff */
[C---:B--2---:R-:W-:Y:S01]  /*6060*/  F2FP.PACK_AB R9, R35.reuse, R44 ;  /* 0x0000002c2309723e */ /* 0x044fe200000000ff */
[----:B------:R-:W1:Y:S01]  /*6070*/  MUFU.EX2 R54, R54 ;  /* 0x0000003600367308 */ /* 0x000e620000000800 */
[----:B------:R-:W-:-:S02]  /*6080*/  FADD.FTZ R38, R35, R38 ;  /* 0x0000002623267221 */ /* 0x000fc40000010000 */
[----:B------:R-:W-:Y:S02]  /*6090*/  FFMA.FTZ R26, R28, c[0x0][0x23c], -R25 ;  /* 0x00008f001c1a7a23 */ /* 0x000fe40000010819 */
[----:B------:R-:W-:Y:S02]  /*60a0*/  F2FP.PACK_AB R10, R5, R6 ;  /* 0x00000006050a723e */ /* 0x000fe400000000ff */
[----:B----4-:R-:W-:Y:S01]  /*60b0*/  F2FP.PACK_AB R11, R4, R27 ;  /* 0x0000001b040b723e */ /* 0x010fe200000000ff */
[----:B------:R-:W-:Y:S01]  /*60c0*/  MUFU.EX2 R55, R55 ;  /* 0x0000003700377308 */ /* 0x000fe20000000800 */
[----:B------:R-:W-:-:S04]  /*60d0*/  FADD.FTZ R27, R27, R38 ;  /* 0x000000261b1b7221 */ /* 0x000fc80000010000 */
[----:B------:R-:W-:Y:S01]  /*60e0*/  FADD.FTZ R4, R4, R27 ;  /* 0x0000001b04047221 */ /* 0x000fe20000010000 */
        /* <DEDUP_REMOVED lines=9> */
[----:B------:R-:W-:Y:S08]  /*6180*/  MUFU.EX2 R51, R51 ;  /* 0x0000003300337308 */ /* 0x000ff00000000800 */
[----:B------:R-:W5:Y:S08]  /*6190*/  MUFU.EX2 R48, R48 ;  /* 0x0000003000307308 */ /* 0x000f700000000800 */
[----:B------:R-:W-:Y:S01]  /*61a0*/  MUFU.EX2 R108, R108 ;  /* 0x0000006c006c7308 */ /* 0x000fe20000000800 */
[C---:B--2---:R-:W-:Y:S07]  /*61b0*/  HMMA.16816.F32 R80, R8.reuse, R12, R80 ;  /* 0x0000000c0850723c */ /* 0x044fee0000001850 */
[----:B------:R-:W2:Y:S01]  /*61c0*/  MUFU.EX2 R103, R103 ;  /* 0x0000006700677308 */ /* 0x000ea20000000800 */
        /* <DEDUP_REMOVED lines=8> */
[----:B-1----:R-:W-:-:S02]  /*6250*/  F2FP.PACK_AB R8, R54, R57 ;  /* 0x000000393608723e */ /* 0x002fc400000000ff */
[----:B---3--:R-:W-:-:S05]  /*6260*/  F2FP.PACK_AB R9, R52, R53 ;  /* 0x000000353409723e */ /* 0x008fca00000000ff */
[----:B------:R-:W1:Y:S01]  /*6270*/  MUFU.EX2 R102, R102 ;  /* 0x0000006600667308 */ /* 0x000e620000000800 */
[----:B------:R-:W-:Y:S01]  /*6280*/  F2FP.PACK_AB R10, R50, R55 ;  /* 0x00000037320a723e */ /* 0x000fe200000000ff */
[----:B------:R-:W-:Y:S01]  /*6290*/  FADD.FTZ R53, R53, R4 ;  /* 0x0000000435357221 */ /* 0x000fe20000010000 */
[----:B-----5:R-:W-:-:S03]  /*62a0*/  F2FP.PACK_AB R11, R48, R51 ;  /* 0x00000033300b723e */ /* 0x020fc600000000ff */
[----:B------:R-:W-:Y:S02]  /*62b0*/  FADD.FTZ R52, R52, R53 ;  /* 0x0000003534347221 */ /* 0x000fe40000010000 */
[----:B------:R-:W-:Y:S02]  /*62c0*/  MUFU.EX2 R101, R101 ;  /* 0x0000006500657308 */ /* 0x000fe40000000800 */
[----:B------:R-:W-:-:S04]  /*62d0*/  FADD.FTZ R51, R51, R52 ;  /* 0x0000003433337221 */ /* 0x000fc80000010000 */
[----:B------:R-:W-:Y:S01]  /*62e0*/  FADD.FTZ R48, R48, R51 ;  /* 0x0000003330307221 */ /* 0x000fe20000010000 */
[C---:B--2---:R-:W-:Y:S01]  /*62f0*/  HMMA.16816.F32 R68, R8.reuse, R12, R68 ;  /* 0x0000000c0844723c */ /* 0x044fe20000001844 */
        /* <DEDUP_REMOVED lines=8> */
[----:B------:R-:W-:Y:S08]  /*6380*/  MUFU.EX2 R105, R105 ;  /* 0x0000006900697308 */ /* 0x000ff00000000800 */
[----:B------:R-:W-:Y:S08]  /*6390*/  MUFU.EX2 R118, R118 ;  /* 0x0000007600767308 */ /* 0x000ff00000000800 */
        /* <DEDUP_REMOVED lines=12> */
[----:B-1----:R-:W-:-:S05]  /*6460*/  F2FP.PACK_AB R9, R102, R107 ;  /* 0x0000006b6609723e */ /* 0x002fca00000000ff */
[----:B------:R-:W1:Y:S01]  /*6470*/  MUFU.EX2 R113, R113 ;  /* 0x0000007100717308 */ /* 0x000e620000000800 */
[----:B------:R-:W-:Y:S01]  /*6480*/  F2FP.PACK_AB R10, R67, R104 ;  /* 0x00000068430a723e */ /* 0x000fe200000000ff */
[----:B------:R-:W-:Y:S01]  /*6490*/  FADD.FTZ R107, R107, R48 ;  /* 0x000000306b6b7221 */ /* 0x000fe20000010000 */
[----:B--2---:R-:W-:-:S03]  /*64a0*/  F2FP.PACK_AB R11, R60, R101 ;  /* 0x000000653c0b723e */ /* 0x004fc600000000ff */
[----:B------:R-:W-:Y:S02]  /*64b0*/  FADD.FTZ R102, R102, R107 ;  /* 0x0000006b66667221 */ /* 0x000fe40000010000 */
[----:B------:R-:W-:Y:S02]  /*64c0*/  MUFU.EX2 R65, R65 ;  /* 0x0000004100417308 */ /* 0x000fe40000000800 */
[----:B------:R-:W-:-:S04]  /*64d0*/  FADD.FTZ R101, R101, R102 ;  /* 0x0000006665657221 */ /* 0x000fc80000010000 */
[----:B------:R-:W-:Y:S01]  /*64e0*/  FADD.FTZ R101, R60, R101 ;  /* 0x000000653c657221 */ /* 0x000fe20000010000 */
[C---:B---3--:R-:W-:Y:S01]  /*64f0*/  HMMA.16816.F32 R68, R8.reuse, R12, R68 ;  /* 0x0000000c0844723c */ /* 0x048fe20000001844 */
[----:B------:R-:W-:Y:S07]  /*6500*/  MUFU.EX2 R110, R110 ;  /* 0x0000006e006e7308 */ /* 0x000fee0000000800 */
        /* <DEDUP_REMOVED lines=20> */
[----:B------:R-:W-:-:S02]  /*6650*/  F2FP.PACK_AB R8, R128, R115 ;  /* 0x000000738008723e */ /* 0x000fc400000000ff */
[----:B------:R-:W-:-:S05]  /*6660*/  F2FP.PACK_AB R9, R109, R130 ;  /* 0x000000826d09723e */ /* 0x000fca00000000ff */
[----:B------:R-:W2:Y:S01]  /*6670*/  MUFU.EX2 R47, R47 ;  /* 0x0000002f002f7308 */ /* 0x000ea20000000800 */
[----:B------:R-:W-:Y:S01]  /*6680*/  F2FP.PACK_AB R10, R118, R105 ;  /* 0x00000069760a723e */ /* 0x000fe200000000ff */
[----:B------:R-:W-:Y:S01]  /*6690*/  FADD.FTZ R130, R130, R101 ;  /* 0x0000006582827221 */ /* 0x000fe20000010000 */
[----:B-----5:R-:W-:-:S03]  /*66a0*/  F2FP.PACK_AB R11, R106, R111 ;  /* 0x0000006f6a0b723e */ /* 0x020fc600000000ff */
[----:B------:R-:W-:Y:S02]  /*66b0*/  FADD.FTZ R130, R109, R130 ;  /* 0x000000826d827221 */ /* 0x000fe40000010000 */
[----:B------:R-:W-:Y:S02]  /*66c0*/  MUFU.EX2 R36, R36 ;  /* 0x0000002400247308 */ /* 0x000fe40000000800 */
[----:B------:R-:W-:-:S04]  /*66d0*/  FADD.FTZ R111, R111, R130 ;  /* 0x000000826f6f7221 */ /* 0x000fc80000010000 */
[----:B------:R-:W-:Y:S01]  /*66e0*/  FADD.FTZ R106, R106, R111 ;  /* 0x0000006f6a6a7221 */ /* 0x000fe20000010000 */
[C---:B-1----:R-:W-:Y:S01]  /*66f0*/  HMMA.16816.F32 R68, R8.reuse, R12, R68 ;  /* 0x0000000c0844723c */ /* 0x042fe20000001844 */
[----:B------:R-:W-:Y:S07]  /*6700*/  MUFU.EX2 R29, R29 ;  /* 0x0000001d001d7308 */ /* 0x000fee0000000800 */
[C---:B------:R-:W-:Y:S01]  /*6710*/  HMMA.16816.F32 R72, R8.reuse, R14, R72 ;  /* 0x0000000e0848723c */ /* 0x040fe20000001848 */
[----:B------:R-:W1:Y:S01]  /*6720*/  LDSM.16.MT88.4 R12, [R160+0x8000] ;  /* 0x00800000a00c783b */ /* 0x000e620000004200 */
[----:B------:R-:W-:Y:S06]  /*6730*/  MUFU.EX2 R191, R191 ;  /* 0x000000bf00bf7308 */ /* 0x000fec0000000800 */
[C---:B--2---:R-:W-:Y:S02]  /*6740*/  HMMA.16816.F32 R96, R8.reuse, R16, R96 ;  /* 0x000000100860723c */ /* 0x044fe40000001860 */
[----:B------:R-:W-:Y:S06]  /*6750*/  MUFU.EX2 R30, R30 ;  /* 0x0000001e001e7308 */ /* 0x000fec0000000800 */
[C---:B------:R-:W-:Y:S01]  /*6760*/  HMMA.16816.F32 R92, R8.reuse, R18, R92 ;  /* 0x00000012085c723c */ /* 0x040fe2000000185c */
[----:B------:R-:W2:Y:S01]  /*6770*/  LDSM.16.MT88.4 R16, [R161+0x8000] ;  /* 0x00800000a110783b */ /* 0x000ea20000004200 */
[----:B------:R-:W-:Y:S08]  /*6780*/  MUFU.EX2 R31, R31 ;  /* 0x0000001f001f7308 */ /* 0x000ff00000000800 */
[----:B------:R-:W-:Y:S01]  /*6790*/  MUFU.EX2 R26, R26 ;  /* 0x0000001a001a7308 */ /* 0x000fe20000000800 */
[C---:B-1----:R-:W-:Y:S08]  /*67a0*/  HMMA.16816.F32 R80, R8.reuse, R12, R80 ;  /* 0x0000000c0850723c */ /* 0x042ff00000001850 */
[C---:B------:R-:W-:Y:S01]  /*67b0*/  HMMA.16816.F32 R84, R8.reuse, R14, R84 ;  /* 0x0000000e0854723c */ /* 0x040fe20000001854 */
[----:B------:R-:W1:Y:S07]  /*67c0*/  LDSM.16.MT88.4 R12, [R164+0x8800] ;  /* 0x00880000a40c783b */ /* 0x000e6e0000004200 */
[C---:B--2---:R-:W-:Y:S08]  /*67d0*/  HMMA.16816.F32 R76, R8.reuse, R16, R76 ;  /* 0x00000010084c723c */ /* 0x044ff0000000184c */
[----:B------:R-:W-:Y:S01]  /*67e0*/  HMMA.16816.F32 R88, R8, R18, R88 ;  /* 0x000000120858723c */ /* 0x000fe20000001858 */
[----:B------:R-:W2:Y:S06]  /*67f0*/  LDSM.16.MT88.4 R16, [R161+0x8800] ;  /* 0x00880000a110783b */ /* 0x000eac0000004200 */
[----:B------:R-:W-:-:S02]  /*6800*/  F2FP.PACK_AB R8, R113, R112 ;  /* 0x000000707108723e */ /* 0x000fc400000000ff */
[----:B---3--:R-:W-:Y:S01]  /*6810*/  F2FP.PACK_AB R9, R58, R119 ;  /* 0x000000773a09723e */ /* 0x008fe200000000ff */
[----:B------:R-:W-:Y:S01]  /*6820*/  FADD.FTZ R119, R119, R106 ;  /* 0x0000006a77777221 */ /* 0x000fe20000010000 */
[----:B------:R-:W-:Y:S02]  /*6830*/  F2FP.PACK_AB R10, R110, R65 ;  /* 0x000000416e0a723e */ /* 0x000fe400000000ff */
[----:B------:R-:W-:Y:S01]  /*6840*/  F2FP.PACK_AB R11, R56, R59 ;  /* 0x0000003b380b723e */ /* 0x000fe200000000ff */
[----:B------:R-:W-:-:S04]  /*6850*/  FADD.FTZ R58, R58, R119 ;  /* 0x000000773a3a7221 */ /* 0x000fc80000010000 */
[----:B------:R-:W-:Y:S02]  /*6860*/  FADD.FTZ R59, R59, R58 ;  /* 0x0000003a3b3b7221 */ /* 0x000fe40000010000 */
[----:B------:R-:W-:Y:S02]  /*6870*/  HMMA.16816.F32 R68, R8, R20, R68 ;  /* 0x000000140844723c */ /* 0x000fe40000001844 */
[----:B------:R-:W-:-:S06]  /*6880*/  FADD.FTZ R59, R56, R59 ;  /* 0x0000003b383b7221 */ /* 0x000fcc0000010000 */
[C---:B-1----:R-:W-:Y:S08]  /*6890*/  HMMA.16816.F32 R96, R8.reuse, R12, R96 ;  /* 0x0000000c0860723c */ /* 0x042ff00000001860 */
[C---:B------:R-:W-:Y:S01]  /*68a0*/  HMMA.16816.F32 R92, R8.reuse, R14, R92 ;  /* 0x0000000e085c723c */ /* 0x040fe2000000185c */
[----:B------:R-:W1:Y:S07]  /*68b0*/  LDSM.16.MT88.4 R12, [R160+0x8800] ;  /* 0x00880000a00c783b */ /* 0x000e6e0000004200 */
[C---:B--2---:R-:W-:Y:S08]  /*68c0*/  HMMA.16816.F32 R76, R8.reuse, R16, R76 ;  /* 0x00000010084c723c */ /* 0x044ff0000000184c */
        /* <DEDUP_REMOVED lines=9> */
[----:B------:R-:W3:Y:S01]  /*6960*/  MUFU.EX2 R39, R42 ;  /* 0x0000002a00277308 */ /* 0x000ee20000000800 */
[----:B----4-:R-:W-:Y:S01]  /*6970*/  F2FP.PACK_AB R10, R62, R43 ;  /* 0x0000002b3e0a723e */ /* 0x010fe200000000ff */
[----:B------:R-:W-:-:S04]  /*6980*/  FADD.FTZ R40, R40, R9 ;  /* 0x0000000928287221 */ /* 0x000fc80000010000 */
[----:B------:R-:W-:Y:S02]  /*6990*/  FADD.FTZ R9, R37, R40 ;  /* 0x0000002825097221 */ /* 0x000fe40000010000 */
[--C-:B------:R-:W-:Y:S02]  /*69a0*/  FFMA.FTZ R37, R33, c[0x0][0x23c], -R34.reuse ;  /* 0x00008f0021257a23 */ /* 0x100fe40000010822 */
[----:B------:R-:W-:Y:S02]  /*69b0*/  FFMA.FTZ R33, R32, c[0x0][0x23c], -R34 ;  /* 0x00008f0020217a23 */ /* 0x000fe40000010822 */
[----:B------:R-:W-:Y:S01]  /*69c0*/  FADD.FTZ R34, R6, R9 ;  /* 0x0000000906227221 */ /* 0x000fe20000010000 */
[----:B------:R-:W-:Y:S01]  /*69d0*/  F2FP.PACK_AB R9, R47, R46 ;  /* 0x0000002e2f09723e */ /* 0x000fe200000000ff */
[----:B------:R-:W4:Y:S01]  /*69e0*/  MUFU.EX2 R32, R37 ;  /* 0x0000002500207308 */ /* 0x000f220000000800 */
[----:B------:R-:W-:Y:S01]  /*69f0*/  FADD.FTZ R46, R46, R59 ;  /* 0x0000003b2e2e7221 */ /* 0x000fe20000010000 */
[----:B---3--:R-:W-:Y:S01]  /*6a00*/  F2FP.PACK_AB R11, R36, R39 ;  /* 0x00000027240b723e */ /* 0x008fe200000000ff */
[----:B------:R-:W-:-:S02]  /*6a10*/  FADD.FTZ R34, R5, R34 ;  /* 0x0000002205227221 */ /* 0x000fc40000010000 */
[----:B------:R-:W-:Y:S02]  /*6a20*/  FFMA.FTZ R5, R24, c[0x0][0x23c], -R25 ;  /* 0x00008f0018057a23 */ /* 0x000fe40000010819 */
[----:B------:R-:W-:Y:S01]  /*6a30*/  FADD.FTZ R57, R57, R34 ;  /* 0x0000002239397221 */ /* 0x000fe20000010000 */
[----:B------:R-:W3:Y:S01]  /*6a40*/  MUFU.EX2 R6, R33 ;  /* 0x0000002100067308 */ /* 0x000ee20000000800 */
[C---:B--2---:R-:W-:Y:S01]  /*6a50*/  HMMA.16816.F32 R96, R8.reuse, R16, R96 ;  /* 0x000000100860723c */ /* 0x044fe20000001860 */
[----:B------:R-:W-:Y:S02]  /*6a60*/  FADD.FTZ R46, R47, R46 ;  /* 0x0000002e2f2e7221 */ /* 0x000fe40000010000 */
[----:B------:R-:W-:Y:S02]  /*6a70*/  FADD.FTZ R54, R54, R57 ;  /* 0x0000003936367221 */ /* 0x000fe40000010000 */
[----:B------:R-:W-:Y:S02]  /*6a80*/  FADD.FTZ R39, R39, R46 ;  /* 0x0000002e27277221 */ /* 0x000fe40000010000 */
[----:B------:R-:W2:Y:S01]  /*6a90*/  MUFU.EX2 R5, R5 ;  /* 0x0000000500057308 */ /* 0x000ea20000000800 */
[----:B------:R-:W-:Y:S01]  /*6aa0*/  HMMA.16816.F32 R92, R8, R18, R92 ;  /* 0x00000012085c723c */ /* 0x000fe2000000185c */
[----:B------:R-:W5:Y:S01]  /*6ab0*/  LDSM.16.MT88.4 R16, [R160+0x9000] ;  /* 0x00900000a010783b */ /* 0x000f620000004200 */
        /* <DEDUP_REMOVED lines=13> */
[C---:B------:R-:W-:Y:S01]  /*6b90*/  HMMA.16816.F32 R88, R8.reuse, R22, R88 ;  /* 0x000000160858723c */ /* 0x040fe20000001858 */
[----:B------:R-:W1:Y:S07]  /*6ba0*/  LDSM.16.MT88.4 R20, [R162+0x9800] ;  /* 0x00980000a214783b */ /* 0x000e6e0000004200 */
[C---:B-----5:R-:W-:Y:S08]  /*6bb0*/  HMMA.16816.F32 R80, R8.reuse, R16, R80 ;  /* 0x000000100850723c */ /* 0x060ff00000001850 */
[----:B------:R-:W-:Y:S01]  /*6bc0*/  HMMA.16816.F32 R84, R8, R18, R84 ;  /* 0x000000120854723c */ /* 0x000fe20000001854 */
[----:B------:R-:W5:Y:S06]  /*6bd0*/  LDSM.16.MT88.4 R16, [R161+0x9800] ;  /* 0x00980000a110783b */ /* 0x000f6c0000004200 */
[----:B----4-:R-:W-:-:S02]  /*6be0*/  F2FP.PACK_AB R8, R29, R32 ;  /* 0x000000201d08723e */ /* 0x010fc400000000ff */
[----:B------:R-:W-:Y:S01]  /*6bf0*/  F2FP.PACK_AB R9, R31, R30 ;  /* 0x0000001e1f09723e */ /* 0x000fe200000000ff */
[----:B------:R-:W-:Y:S01]  /*6c00*/  FADD.FTZ R30, R30, R39 ;  /* 0x000000271e1e7221 */ /* 0x000fe20000010000 */
[----:B---3--:R-:W-:Y:S02]  /*6c10*/  F2FP.PACK_AB R10, R191, R6 ;  /* 0x00000006bf0a723e */ /* 0x008fe400000000ff */
[----:B--2---:R-:W-:Y:S01]  /*6c20*/  F2FP.PACK_AB R11, R5, R26 ;  /* 0x0000001a050b723e */ /* 0x004fe200000000ff */
[----:B------:R-:W-:-:S04]  /*6c30*/  FADD.FTZ R31, R31, R30 ;  /* 0x0000001e1f1f7221 */ /* 0x000fc80000010000 */
[----:B------:R-:W-:Y:S02]  /*6c40*/  FADD.FTZ R26, R26, R31 ;  /* 0x0000001f1a1a7221 */ /* 0x000fe40000010000 */
[----:B-1----:R-:W-:Y:S02]  /*6c50*/  HMMA.16816.F32 R96, R8, R12, R96 ;  /* 0x0000000c0860723c */ /* 0x002fe40000001860 */
[----:B------:R-:W-:-:S06]  /*6c60*/  FADD.FTZ R192, R5, R26 ;  /* 0x0000001a05c07221 */ /* 0x000fcc0000010000 */
[C---:B------:R-:W-:Y:S01]  /*6c70*/  HMMA.16816.F32 R92, R8.reuse, R14, R92 ;  /* 0x0000000e085c723c */ /* 0x040fe2000000185c */
[----:B------:R-:W1:Y:S07]  /*6c80*/  LDSM.16.MT88.4 R12, [R160+0x9800] ;  /* 0x00980000a00c783b */ /* 0x000e6e0000004200 */
[C---:B------:R-:W-:Y:S07]  /*6c90*/  HMMA.16816.F32 R68, R8.reuse, R20, R68 ;  /* 0x000000140844723c */ /* 0x040fee0000001844 */
[----:B------:R-:W-:Y:S01]  /*6ca0*/  FADD.FTZ R21, R105, R128 ;  /* 0x0000008069157221 */ /* 0x000fe20000010000 */
[----:B------:R-:W-:Y:S03]  /*6cb0*/  HMMA.16816.F32 R72, R8, R22, R72 ;  /* 0x000000160848723c */ /* 0x000fe60000001848 */
        /* <DEDUP_REMOVED lines=80> */
.L_x_7090:
[----:B------:R-:W-:-:S04]  /*71c0*/  LEA R4, -R7, RZ, 0x7 ;  /* 0x000000ff07047211 */ /* 0x000fc800078e39ff */
[----:B------:R-:W-:Y:S02]  /*71d0*/  SHF.R.S32.HI R5, RZ, 0x1f, R4 ;  /* 0x0000001fff057819 */ /* 0x000fe40000011404 */
.L_x_7091:
[----:B------:R-:W-:Y:S01]  /*71e0*/  ISETP.GE.AND P1, PT, R180, c[0x0][0x220], PT ;  /* 0x00008800b4007a0c */ /* 0x000fe20003f26270 */
[----:B------:R-:W-:Y:S01]  /*71f0*/  IMAD.SHL.U32 R118, R178, 0x80, RZ ;  /* 0x00000080b2767824 */ /* 0x000fe200078e00ff */
[----:B------:R-:W-:-:S04]  /*7200*/  LEA R194, P6, R4, R194, 0x1 ;  /* 0x000000c204c27211 */ /* 0x000fc800078c08ff */
[----:B------:R-:W-:Y:S02]  /*7210*/  LEA.HI.X R193, R4, R193, R5, 0x1, P6 ;  /* 0x000000c104c17211 */ /* 0x000fe400030f0c05 */
[----:B------:R-:W-:-:S05]  /*7220*/  LOP3.LUT R141, R118, R177, RZ, 0xfc, !PT ;  /* 0x000000b1768d7212 */ /* 0x000fca00078efcff */
[--C-:B------:R-:W-:Y:S01]  /*7230*/  @!P1 IMAD.MOV.U32 R124, RZ, RZ, R126.reuse ;  /* 0x000000ffff7c9224 */ /* 0x100fe200078e007e */
[CC--:B------:R-:W-:Y:S01]  /*7240*/  @!P1 LEA R9, P3, R7.reuse, R126.reuse, 0x5 ;  /* 0x0000007e07099211 */ /* 0x0c0fe200078628ff */
[----:B------:R-:W-:Y:S01]  /*7250*/  @!P1 IMAD.MOV.U32 R8, RZ, RZ, c[0x0][0x1a4] ;  /* 0x00006900ff089624 */ /* 0x000fe200078e00ff */
[CC--:B------:R-:W-:Y:S01]  /*7260*/  @!P1 LEA R11, P2, R7.reuse, R126.reuse, 0x6 ;  /* 0x0000007e070b9211 */ /* 0x0c0fe200078430ff */
[----:B------:R-:W-:Y:S01]  /*7270*/  @!P1 IMAD.MOV.U32 R10, RZ, RZ, c[0x0][0x1a4] ;  /* 0x00006900ff0a9624 */ /* 0x000fe200078e00ff */
        /* <DEDUP_REMOVED lines=13> */
[----:B------:R-:W-:Y:S01]  /*7350*/  @!P1 IMAD.MOV.U32 R12, RZ, RZ, c[0x0][0x1a4] ;  /* 0x00006900ff0c9624 */ /* 0x000fe200078e00ff */
[----:B------:R-:W-:Y:S01]  /*7360*/  @!P1 IADD3 R13, P3, R4, R18, RZ ;  /* 0x00000012040d9210 */ /* 0x000fe20007f7e0ff */
[----:B------:R-:W-:Y:S01]  /*7370*/  @!P1 IMAD.WIDE.U32 R16, R7, 0x50, R16 ;  /* 0x0000005007109825 */ /* 0x000fe200078e0010 */
[----:B------:R-:W-:-:S03]  /*7380*/  @!P1 LEA.HI.X R23, R6, c[0x0][0x174], R125, 0x1, P2 ;  /* 0x00005d0006179a11 */ /* 0x000fc600010f0c7d */
[----:B------:R-:W-:Y:S01]  /*7390*/  @!P1 IMAD.WIDE.U32 R14, R7, 0x60, R14 ;  /* 0x00000060070e9825 */ /* 0x000fe200078e000e */
[----:B------:R-:W-:-:S03]  /*73a0*/  @!P1 IADD3 R6, P2, R4, R16, RZ ;  /* 0x0000001004069210 */ /* 0x000fc60007f5e0ff */
[----:B------:R-:W-:-:S04]  /*73b0*/  @!P1 IMAD.WIDE.U32 R20, R7, 0x70, R20 ;  /* 0x0000007007149825 */ /* 0x000fc800078e0014 */
[----:B------:R-:W-:Y:S02]  /*73c0*/  @!P1 IMAD.MOV.U32 R7, RZ, RZ, c[0x0][0x1a4] ;  /* 0x00006900ff079624 */ /* 0x000fe400078e00ff */
[----:B------:R-:W-:Y:S02]  /*73d0*/  @!P1 IMAD R12, R12, 0x30, RZ ;  /* 0x000000300c0c9824 */ /* 0x000fe400078e02ff */
[----:B------:R-:W-:Y:S02]  /*73e0*/  @!P1 IMAD R7, R7, 0x50, RZ ;  /* 0x0000005007079824 */ /* 0x000fe400078e02ff */
[----:B------:R-:W-:Y:S01]  /*73f0*/  @!P1 IMAD.MOV.U32 R16, RZ, RZ, c[0x0][0x1a4] ;  /* 0x00006900ff109624 */ /* 0x000fe200078e00ff */
[C---:B------:R-:W-:Y:S01]  /*7400*/  @!P1 IADD3.X R18, R5.reuse, R19, R12, P3, !PT ;  /* 0x0000001305129210 */ /* 0x040fe20001ffe40c */
[----:B------:R-:W-:Y:S01]  /*7410*/  @!P1 IMAD.MOV.U32 R12, RZ, RZ, c[0x0][0x1a4] ;  /* 0x00006900ff0c9624 */ /* 0x000fe200078e00ff */
[----:B------:R-:W-:Y:S01]  /*7420*/  @!P1 IADD3 R9, P3, R4, R9, RZ ;  /* 0x0000000904099210 */ /* 0x000fe20007f7e0ff */
[----:B------:R-:W-:Y:S01]  /*7430*/  @!P1 IMAD R16, R16, 0x60, RZ ;  /* 0x0000006010109824 */ /* 0x000fe200078e02ff */
[C---:B------:R-:W-:Y:S01]  /*7440*/  @!P1 IADD3.X R7, R5.reuse, R17, R7, P2, !PT ;  /* 0x0000001105079210 */ /* 0x040fe200017fe407 */
[----:B------:R-:W-:Y:S01]  /*7450*/  @!P1 IMAD R12, R12, 0x70, RZ ;  /* 0x000000700c0c9824 */ /* 0x000fe200078e02ff */
[C---:B------:R-:W-:Y:S01]  /*7460*/  @!P1 IADD3 R11, P2, R4.reuse, R11, RZ ;  /* 0x0000000b040b9210 */ /* 0x040fe20007f5e0ff */
[----:B------:R-:W-:Y:S01]  /*7470*/  @!P1 IMAD.X R8, R5, 0x1, R8, P3 ;  /* 0x0000000105089824 */ /* 0x000fe200018e0608 */
[C---:B------:R-:W-:Y:S01]  /*7480*/  @!P1 IADD3 R14, P3, R4.reuse, R14, RZ ;  /* 0x0000000e040e9210 */ /* 0x040fe20007f7e0ff */
[----:B------:R-:W-:Y:S01]  /*7490*/  @!P1 IMAD.MOV.U32 R195, RZ, RZ, R193 ;  /* 0x000000ffffc39224 */ /* 0x000fe200078e00c1 */
[----:B------:R-:W-:Y:S01]  /*74a0*/  @!P1 LEA R24, P5, R9, c[0x0][0x170], 0x1 ;  /* 0x00005c0009189a11 */ /* 0x000fe200078a08ff */
[----:B------:R-:W-:Y:S01]  /*74b0*/  @!P1 IMAD.X R10, R5, 0x1, R10, P2 ;  /* 0x00000001050a9824 */ /* 0x000fe200010e060a */
[----:B------:R-:W-:-:S02]  /*74c0*/  @!P1 IADD3 R4, P2, R4, R20, RZ ;  /* 0x0000001404049210 */ /* 0x000fc40007f5e0ff */
[----:B------:R-:W-:Y:S01]  /*74d0*/  @!P1 LEA R20, P4, R11, c[0x0][0x170], 0x1 ;  /* 0x00005c000b149a11 */ /* 0x000fe200078808ff */
[----:B------:R-:W-:Y:S01]  /*74e0*/  @!PT LDS RZ, [RZ] ;  /* 0x00000000fffff984 */ /* 0x000fe20000000800 */
[----:B------:R-:W-:Y:S01]  /*74f0*/  @!PT LDS RZ, [RZ] ;  /* 0x00000000fffff984 */ /* 0x000fe20000000800 */
[----:B------:R-:W-:Y:S01]  /*7500*/  @!PT LDS RZ, [RZ] ;  /* 0x00000000fffff984 */ /* 0x000fe20000000800 */
[----:B------:R1:W-:Y:S01]  /*7510*/  @!P1 LDGSTS.E.BYPASS.LTC128B.128 [R179+0x6000], [R194.64] ;  /* 0x06000000c2b39fae */ /* 0x0003e2000b901d46 */
[----:B------:R-:W-:Y:S02]  /*7520*/  @!P1 IADD3.X R15, R5, R16, R15, P3, !PT ;  /* 0x00000010050f9210 */ /* 0x000fe40001ffe40f */
        /* <DEDUP_REMOVED lines=48> */
[----:B------:R-:W1:Y:S04]  /*7830*/  LDSM.16.M88.4 R32, [R169+0x2800] ;  /* 0x00280000a920783b */ /* 0x000e680000000200 */
[----:B---3--:R-:W3:Y:S04]  /*7840*/  LDSM.16.M88.4 R24, [R169+0x3000] ;  /* 0x00300000a918783b */ /* 0x008ee80000000200 */
[----:B------:R-:W-:Y:S04]  /*7850*/  LDSM.16.M88.4 R100, [R168] ;  /* 0x00000000a864783b */ /* 0x000fe80000000200 */
[----:B--2---:R-:W2:Y:S04]  /*7860*/  LDSM.16.M88.4 R20, [R163+0x2000] ;  /* 0x00200000a314783b */ /* 0x004ea80000000200 */
[----:B----4-:R-:W4:Y:S04]  /*7870*/  LDSM.16.M88.4 R16, [R169+0x3800] ;  /* 0x00380000a910783b */ /* 0x010f280000000200 */
[----:B-----5:R-:W5:Y:S04]  /*7880*/  LDSM.16.M88.4 R12, [R163+0x2800] ;  /* 0x00280000a30c783b */ /* 0x020f680000000200 */
[----:B-1----:R-:W1:Y:S04]  /*7890*/  LDSM.16.M88.4 R8, [R169+0x4000] ;  /* 0x00400000a908783b */ /* 0x002e680000000200 */
[----:B------:R-:W1:Y:S04]  /*78a0*/  LDSM.16.M88.4 R4, [R163+0x3000] ;  /* 0x00300000a304783b */ /* 0x000e680000000200 */
        /* <DEDUP_REMOVED lines=16> */
[C---:B-----5:R-:W-:Y:S08]  /*79b0*/  HMMA.16816.F32 R36, R100.reuse, R12, R36 ;  /* 0x0000000c6424723c */ /* 0x060ff00000001824 */
[----:B------:R-:W-:Y:S08]  /*79c0*/  HMMA.16816.F32 R32, R100, R14, R32 ;  /* 0x0000000e6420723c */ /* 0x000ff00000001820 */
[C---:B------:R-:W-:Y:S08]  /*79d0*/  HMMA.16816.F32 R16, R48.reuse, R18, RZ ;  /* 0x000000123010723c */ /* 0x040ff000000018ff */
[C---:B-1----:R-:W-:Y:S08]  /*79e0*/  HMMA.16816.F32 R12, R48.reuse, R8, RZ ;  /* 0x00000008300c723c */ /* 0x042ff000000018ff */
        /* <DEDUP_REMOVED lines=53> */
[C---:B--2---:R-:W-:Y:S08]  /*7d40*/  HMMA.16816.F32 R4, R108.reuse, R112, R4 ;  /* 0x000000706c04723c */ /* 0x044ff00000001804 */
[C---:B------:R-:W-:Y:S08]  /*7d50*/  HMMA.16816.F32 R64, R108.reuse, R114, R64 ;  /* 0x000000726c40723c */ /* 0x040ff00000001840 */
[C---:B-1----:R-:W-:Y:S08]  /*7d60*/  HMMA.16816.F32 R44, R108.reuse, R100, R44 ;  /* 0x000000646c2c723c */ /* 0x042ff0000000182c */
        /* <DEDUP_REMOVED lines=8> */
[C---:B--2---:R-:W-:Y:S08]  /*7df0*/  HMMA.16816.F32 R60, R108.reuse, R104, R60 ;  /* 0x000000686c3c723c */ /* 0x044ff0000000183c */
[C---:B------:R-:W-:Y:S08]  /*7e00*/  HMMA.16816.F32 R56, R108.reuse, R106, R56 ;  /* 0x0000006a6c38723c */ /* 0x040ff00000001838 */
[C---:B-1----:R-:W-:Y:S08]  /*7e10*/  HMMA.16816.F32 R12, R108.reuse, R100, R12 ;  /* 0x000000646c0c723c */ /* 0x042ff0000000180c */
[----:B------:R-:W-:Y:S01]  /*7e20*/  HMMA.16816.F32 R8, R108, R102, R8 ;  /* 0x000000666c08723c */ /* 0x000fe20000001808 */
[----:B------:R-:W1:Y:S01]  /*7e30*/  LDSM.16.M88.4 R100, [R152+0x3800] ;  /* 0x003800009864783b */ /* 0x000e620000000200 */
[----:B------:R-:W-:-:S06]  /*7e40*/  DEPBAR.LE SB0, 0x0 ;  /* 0x000080000000791a */ /* 0x000fcc0000000000 */
[C---:B-1----:R-:W-:Y:S07]  /*7e50*/  HMMA.16816.F32 R48, R108.reuse, R102, R48 ;  /* 0x000000666c30723c */ /* 0x042fee0000001830 */
[----:B------:R-:W-:Y:S01]  /*7e60*/  IADD3 R102, R141, 0x1, RZ ;  /* 0x000000018d667810 */ /* 0x000fe20007ffe0ff */
[----:B------:R-:W-:Y:S03]  /*7e70*/  HMMA.16816.F32 R52, R108, R100, R52 ;  /* 0x000000646c34723c */ /* 0x000fe60000001834 */
[----:B------:R-:W1:Y:S01]  /*7e80*/  I2F R104, R102 ;  /* 0x0000006600687306 */ /* 0x000e620000201400 */
[----:B------:R-:W-:Y:S01]  /*7e90*/  BAR.SYNC.DEFER_BLOCKING 0x0 ;  /* 0x0000000000007b1d */ /* 0x000fe20000010000 */
[----:B------:R-:W-:-:S02]  /*7ea0*/  ISETP.GE.AND P4, PT, R102, R117, PT ;  /* 0x000000756600720c */ /* 0x000fc40003f86270 */
[----:B------:R-:W-:Y:S02]  /*7eb0*/  LOP3.LUT R101, R118, 0x8, R177, 0xfe, !PT ;  /* 0x0000000876657812 */ /* 0x000fe400078efeb1 */
[----:B------:R-:W-:Y:S02]  /*7ec0*/  IADD3 R100, R141, 0x9, RZ ;  /* 0x000000098d647810 */ /* 0x000fe40007ffe0ff */
[C---:B------:R-:W-:Y:S02]  /*7ed0*/  ISETP.GE.AND P6, PT, R101.reuse, R117, PT ;  /* 0x000000756500720c */ /* 0x040fe40003fc6270 */
[-C--:B------:R-:W-:Y:S02]  /*7ee0*/  ISETP.GE.AND P5, PT, R101, R116.reuse, PT ;  /* 0x000000746500720c */ /* 0x080fe40003fa6270 */
[----:B------:R-:W2:Y:S01]  /*7ef0*/  I2F R101, R101 ;  /* 0x0000006500657306 */ /* 0x000ea20000201400 */
[----:B------:R-:W-:Y:S01]  /*7f00*/  ISETP.GE.AND P2, PT, R102, R116, PT ;  /* 0x000000746600720c */ /* 0x000fe20003f46270 */
[-C--:B-1----:R-:W-:Y:S01]  /*7f10*/  FFMA.FTZ R109, R0, R104.reuse, R45 ;  /* 0x00000068006d7223 */ /* 0x082fe2000001002d */
[----:B------:R-:W-:Y:S01]  /*7f20*/  LOP3.LUT R45, R118, 0x10, R177, 0xfe, !PT ;  /* 0x00000010762d7812 */ /* 0x000fe200078efeb1 */
[----:B------:R-:W-:-:S04]  /*7f30*/  FFMA.FTZ R104, R0, R104, R47 ;  /* 0x0000006800687223 */ /* 0x000fc8000001002f */
[----:B------:R-:W1:Y:S01]  /*7f40*/  I2F R47, R100 ;  /* 0x00000064002f7306 */ /* 0x000e620000201400 */
[----:B------:R-:W-:Y:S02]  /*7f50*/  FSEL R109, R109, -INF , !P4 ;  /* 0xff8000006d6d7808 */ /* 0x000fe40006000000 */
[C---:B------:R-:W-:Y:S02]  /*7f60*/  ISETP.GE.AND P3, PT, R45.reuse, R117, PT ;  /* 0x000000752d00720c */ /* 0x040fe40003f66270 */
[----:B------:R-:W-:Y:S02]  /*7f70*/  ISETP.GE.AND P4, PT, R45, R116, PT ;  /* 0x000000742d00720c */ /* 0x000fe40003f86270 */
[----:B------:R-:W-:Y:S01]  /*7f80*/  FSEL R104, R104, -INF , !P2 ;  /* 0xff80000068687808 */ /* 0x000fe20005000000 */
[CC--:B--2---:R-:W-:Y:S01]  /*7f90*/  FFMA.FTZ R40, R0.reuse, R101.reuse, R40 ;  /* 0x0000006500287223 */ /* 0x0c4fe20000010028 */
[----:B------:R-:W2:Y:S01]  /*7fa0*/  I2F R45, R45 ;  /* 0x0000002d002d7306 */ /* 0x000ea20000201400 */
[----:B------:R-:W-:Y:S01]  /*7fb0*/  FFMA.FTZ R110, R0, R101, R42 ;  /* 0x00000065006e7223 */ /* 0x000fe2000001002a */
[----:B------:R-:W-:-:S02]  /*7fc0*/  IADD3 R42, R141, 0x11, RZ ;  /* 0x000000118d2a7810 */ /* 0x000fc40007ffe0ff */
[----:B------:R-:W-:Y:S02]  /*7fd0*/  FSEL R107, R40, -INF , !P6 ;  /* 0xff800000286b7808 */ /* 0x000fe40007000000 */
[----:B------:R-:W-:Y:S01]  /*7fe0*/  ISETP.GE.AND P2, PT, R100, R117, PT ;  /* 0x000000756400720c */ /* 0x000fe20003f46270 */
[-C--:B-1----:R-:W-:Y:S01]  /*7ff0*/  FFMA.FTZ R113, R0, R47.reuse, R41 ;  /* 0x0000002f00717223 */ /* 0x082fe20000010029 */
[----:B------:R-:W1:Y:S01]  /*8000*/  I2F R40, R42 ;  /* 0x0000002a00287306 */ /* 0x000e620000201400 */
[----:B------:R-:W-:Y:S01]  /*8010*/  LOP3.LUT R41, R118, 0x18, R177, 0xfe, !PT ;  /* 0x0000001876297812 */ /* 0x000fe200078efeb1 */
[----:B------:R-:W-:Y:S01]  /*8020*/  FFMA.FTZ R43, R0, R47, R43 ;  /* 0x0000002f002b7223 */ /* 0x000fe2000001002b */
[-C--:B------:R-:W-:Y:S02]  /*8030*/  ISETP.GE.AND P6, PT, R100, R116.reuse, PT ;  /* 0x000000746400720c */ /* 0x080fe40003fc6270 */
[----:B------:R-:W-:Y:S02]  /*8040*/  FSEL R110, R110, -INF , !P5 ;  /* 0xff8000006e6e7808 */ /* 0x000fe40006800000 */
[----:B------:R-:W-:Y:S01]  /*8050*/  FSEL R113, R113, -INF , !P2 ;  /* 0xff80000071717808 */ /* 0x000fe20005000000 */
[C---:B--2---:R-:W-:Y:S01]  /*8060*/  FFMA.FTZ R47, R0.reuse, R45, R36 ;  /* 0x0000002d002f7223 */ /* 0x044fe20000010024 */
[C---:B------:R-:W-:Y:S01]  /*8070*/  ISETP.GE.AND P5, PT, R41.reuse, R117, PT ;  /* 0x000000752900720c */ /* 0x040fe20003fa6270 */
[----:B------:R-:W-:Y:S01]  /*8080*/  FFMA.FTZ R134, R0, R45, R38 ;  /* 0x0000002d00867223 */ /* 0x000fe20000010026 */
[----:B------:R-:W-:-:S02]  /*8090*/  ISETP.GE.AND P2, PT, R41, R116, PT ;  /* 0x000000742900720c */ /* 0x000fc40003f46270 */
[----:B------:R-:W2:Y:S01]  /*80a0*/  I2F R41, R41 ;  /* 0x0000002900297306 */ /* 0x000ea20000201400 */
[----:B------:R-:W-:Y:S02]  /*80b0*/  FSEL R36, R43, -INF , !P6 ;  /* 0xff8000002b247808 */ /* 0x000fe40007000000 */
[----:B------:R-:W-:Y:S02]  /*80c0*/  IADD3 R38, R141, 0x19, RZ ;  /* 0x000000198d267810 */ /* 0x000fe40007ffe0ff */
[----:B------:R-:W-:Y:S01]  /*80d0*/  FSEL R43, R47, -INF , !P3 ;  /* 0xff8000002f2b7808 */ /* 0x000fe20005800000 */
[----:B-1----:R-:W-:Y:S01]  /*80e0*/  FFMA.FTZ R47, R0, R40, R37 ;  /* 0x00000028002f7223 */ /* 0x002fe20000010025 */
[----:B------:R-:W-:Y:S01]  /*80f0*/  ISETP.GE.AND P3, PT, R42, R116, PT ;  /* 0x000000742a00720c */ /* 0x000fe20003f66270 */
[----:B------:R-:W-:Y:S01]  /*8100*/  FFMA.FTZ R40, R0, R40, R39 ;  /* 0x0000002800287223 */ /* 0x000fe20000010027 */
[----:B------:R-:W-:Y:S01]  /*8110*/  ISETP.GE.AND P6, PT, R42, R117, PT ;  /* 0x000000752a00720c */ /* 0x000fe20003fc6270 */
[----:B------:R-:W1:Y:S01]  /*8120*/  I2F R39, R38 ;  /* 0x0000002600277306 */ /* 0x000e620000201400 */
[----:B------:R-:W-:-:S02]  /*8130*/  LOP3.LUT R37, R118, 0x20, R177, 0xfe, !PT ;  /* 0x0000002076257812 */ /* 0x000fc400078efeb1 */
[----:B------:R-:W-:Y:S02]  /*8140*/  FSEL R40, R40, -INF , !P3 ;  /* 0xff80000028287808 */ /* 0x000fe40005800000 */
[----:B------:R-:W-:Y:S01]  /*8150*/  ISETP.GE.AND P3, PT, R38, R117, PT ;  /* 0x000000752600720c */ /* 0x000fe20003f66270 */
[-C--:B--2---:R-:W-:Y:S01]  /*8160*/  FFMA.FTZ R32, R0, R41.reuse, R32 ;  /* 0x0000002900207223 */ /* 0x084fe20000010020 */
[----:B------:R-:W-:Y:S01]  /*8170*/  FSEL R134, R134, -INF , !P4 ;  /* 0xff80000086867808 */ /* 0x000fe20006000000 */
[----:B------:R-:W-:Y:S01]  /*8180*/  FFMA.FTZ R126, R0, R41, R34 ;  /* 0x00000029007e7223 */ /* 0x000fe20000010022 */
[----:B------:R-:W-:Y:S02]  /*8190*/  IADD3 R34, R141, 0x21, RZ ;  /* 0x000000218d227810 */ /* 0x000fe40007ffe0ff */
[----:B------:R-:W-:Y:S02]  /*81a0*/  FSEL R45, R32, -INF , !P5 ;  /* 0xff800000202d7808 */ /* 0x000fe40006800000 */
[----:B------:R-:W-:Y:S01]  /*81b0*/  ISETP.GE.AND P5, PT, R38, R116, PT ;  /* 0x000000742600720c */ /* 0x000fe20003fa6270 */
[----:B------:R-:W2:Y:S01]  /*81c0*/  I2F R32, R34 ;  /* 0x0000002200207306 */ /* 0x000ea20000201400 */
[----:B------:R-:W-:Y:S01]  /*81d0*/  FSEL R47, R47, -INF , !P6 ;  /* 0xff8000002f2f7808 */ /* 0x000fe20007000000 */
[-C--:B-1----:R-:W-:Y:S01]  /*81e0*/  FFMA.FTZ R33, R0, R39.reuse, R33 ;  /* 0x0000002700217223 */ /* 0x082fe20000010021 */
[----:B------:R-:W-:Y:S01]  /*81f0*/  LOP3.LUT R38, R118, 0x28, R177, 0xfe, !PT ;  /* 0x0000002876267812 */ /* 0x000fe200078efeb1 */
[----:B------:R-:W-:Y:S01]  /*8200*/  FFMA.FTZ R35, R0, R39, R35 ;  /* 0x0000002700237223 */ /* 0x000fe20000010023 */
[----:B------:R-:W-:-:S02]  /*8210*/  ISETP.GE.AND P4, PT, R37, R117, PT ;  /* 0x000000752500720c */ /* 0x000fc40003f86270 */
[----:B------:R-:W-:Y:S02]  /*8220*/  ISETP.GE.AND P6, PT, R37, R116, PT ;  /* 0x000000742500720c */ /* 0x000fe40003fc6270 */
[----:B------:R-:W1:Y:S01]  /*8230*/  I2F R37, R37 ;  /* 0x0000002500257306 */ /* 0x000e620000201400 */
[----:B------:R-:W-:Y:S02]  /*8240*/  FSEL R41, R33, -INF , !P3 ;  /* 0xff80000021297808 */ /* 0x000fe40005800000 */
[----:B------:R-:W-:Y:S02]  /*8250*/  FSEL R42, R35, -INF , !P5 ;  /* 0xff800000232a7808 */ /* 0x000fe40006800000 */
[----:B------:R-:W-:Y:S01]  /*8260*/  ISETP.GE.AND P5, PT, R34, R117, PT ;  /* 0x000000752200720c */ /* 0x000fe20003fa6270 */
[-C--:B--2---:R-:W-:Y:S02]  /*8270*/  FFMA.FTZ R139, R0, R32.reuse, R29 ;  /* 0x00000020008b7223 */ /* 0x084fe4000001001d */
[----:B------:R-:W2:Y:S01]  /*8280*/  I2F R33, R38 ;  /* 0x0000002600217306 */ /* 0x000ea20000201400 */
[----:B------:R-:W-:Y:S01]  /*8290*/  LOP3.LUT R29, R118, 0x30, R177, 0xfe, !PT ;  /* 0x00000030761d7812 */ /* 0x000fe200078efeb1 */
[----:B------:R-:W-:Y:S01]  /*82a0*/  FFMA.FTZ R31, R0, R32, R31 ;  /* 0x00000020001f7223 */ /* 0x000fe2000001001f */
[----:B------:R-:W-:-:S02]  /*82b0*/  FSEL R126, R126, -INF , !P2 ;  /* 0xff8000007e7e7808 */ /* 0x000fc40005000000 */
[----:B------:R-:W-:Y:S02]  /*82c0*/  ISETP.GE.AND P2, PT, R38, R117, PT ;  /* 0x000000752600720c */ /* 0x000fe40003f46270 */
[----:B------:R-:W-:Y:S01]  /*82d0*/  FSEL R139, R139, -INF , !P5 ;  /* 0xff8000008b8b7808 */ /* 0x000fe20006800000 */
[CC--:B-1----:R-:W-:Y:S01]  /*82e0*/  FFMA.FTZ R142, R0.reuse, R37.reuse, R30 ;  /* 0x00000025008e7223 */ /* 0x0c2fe2000001001e */
[----:B------:R-:W-:Y:S01]  /*82f0*/  IADD3 R30, R141, 0x29, RZ ;  /* 0x000000298d1e7810 */ /* 0x000fe20007ffe0ff */
[----:B------:R-:W-:Y:S01]  /*8300*/  FFMA.FTZ R28, R0, R37, R28 ;  /* 0x00000025001c7223 */ /* 0x000fe2000001001c */
[CC--:B------:R-:W-:Y:S02]  /*8310*/  ISETP.GE.AND P5, PT, R29.reuse, R116.reuse, PT ;  /* 0x000000741d00720c */ /* 0x0c0fe40003fa6270 */
[----:B------:R-:W-:Y:S02]  /*8320*/  FSEL R142, R142, -INF , !P6 ;  /* 0xff8000008e8e7808 */ /* 0x000fe40007000000 */
[----:B------:R-:W-:Y:S01]  /*8330*/  FSEL R129, R28, -INF , !P4 ;  /* 0xff8000001c817808 */ /* 0x000fe20006000000 */
[C---:B--2---:R-:W-:Y:S01]  /*8340*/  FFMA.FTZ R24, R0.reuse, R33, R24 ;  /* 0x0000002100187223 */ /* 0x044fe20000010018 */
[----:B------:R-:W-:Y:S01]  /*8350*/  ISETP.GE.AND P6, PT, R29, R117, PT ;  /* 0x000000751d00720c */ /* 0x000fe20003fc6270 */
[----:B------:R-:W1:Y:S01]  /*8360*/  I2F R28, R30 ;  /* 0x0000001e001c7306 */ /* 0x000e620000201400 */
[----:B------:R-:W-:Y:S01]  /*8370*/  FFMA.FTZ R140, R0, R33, R26 ;  /* 0x00000021008c7223 */ /* 0x000fe2000001001a */
[----:B------:R-:W-:-:S02]  /*8380*/  ISETP.GE.AND P4, PT, R34, R116, PT ;  /* 0x000000742200720c */ /* 0x000fc40003f86270 */
[----:B------:R-:W-:Y:S02]  /*8390*/  FSEL R137, R24, -INF , !P2 ;  /* 0xff80000018897808 */ /* 0x000fe40005000000 */
[----:B------:R-:W-:Y:S02]  /*83a0*/  IADD3 R24, R141, 0x31, RZ ;  /* 0x000000318d187810 */ /* 0x000fe40007ffe0ff */
[----:B------:R-:W2:Y:S01]  /*83b0*/  I2F R29, R29 ;  /* 0x0000001d001d7306 */ /* 0x000ea20000201400 */
[-C--:B------:R-:W-:Y:S02]  /*83c0*/  ISETP.GE.AND P2, PT, R30, R116.reuse, PT ;  /* 0x000000741e00720c */ /* 0x080fe40003f46270 */
[----:B------:R-:W-:Y:S02]  /*83d0*/  FSEL R138, R31, -INF , !P4 ;  /* 0xff8000001f8a7808 */ /* 0x000fe40006000000 */
[----:B------:R-:W-:Y:S02]  /*83e0*/  ISETP.GE.AND P3, PT, R38, R116, PT ;  /* 0x000000742600720c */ /* 0x000fe40003f66270 */
[----:B------:R-:W-:Y:S01]  /*83f0*/  ISETP.GE.AND P4, PT, R30, R117, PT ;  /* 0x000000751e00720c */ /* 0x000fe20003f86270 */
[----:B------:R-:W3:Y:S01]  /*8400*/  I2F R26, R24 ;  /* 0x00000018001a7306 */ /* 0x000ee20000201400 */
[-C--:B-1----:R-:W-:Y:S01]  /*8410*/  FFMA.FTZ R27, R0, R28.reuse, R27 ;  /* 0x0000001c001b7223 */ /* 0x082fe2000001001b */
[----:B------:R-:W-:Y:S01]  /*8420*/  FSEL R140, R140, -INF , !P3 ;  /* 0xff8000008c8c7808 */ /* 0x000fe20005800000 */
[----:B------:R-:W-:Y:S01]  /*8430*/  FFMA.FTZ R195, R0, R28, R25 ;  /* 0x0000001c00c37223 */ /* 0x000fe20000010019 */
[----:B------:R-:W-:-:S02]  /*8440*/  LOP3.LUT R25, R118, 0x38, R177, 0xfe, !PT ;  /* 0x0000003876197812 */ /* 0x000fc400078efeb1 */
[----:B------:R-:W-:Y:S01]  /*8450*/  FSEL R136, R27, -INF , !P2 ;  /* 0xff8000001b887808 */ /* 0x000fe20005000000 */
[----:B--2---:R-:W-:Y:S01]  /*8460*/  FFMA.FTZ R20, R0, R29, R20 ;  /* 0x0000001d00147223 */ /* 0x004fe20000010014 */
[----:B------:R-:W-:Y:S01]  /*8470*/  ISETP.GE.AND P2, PT, R24, R117, PT ;  /* 0x000000751800720c */ /* 0x000fe20003f46270 */
[----:B------:R-:W-:Y:S01]  /*8480*/  FFMA.FTZ R22, R0, R29, R22 ;  /* 0x0000001d00167223 */ /* 0x000fe20000010016 */
[----:B------:R-:W-:Y:S02]  /*8490*/  FSEL R195, R195, -INF , !P4 ;  /* 0xff800000c3c37808 */ /* 0x000fe40006000000 */
[----:B------:R-:W-:Y:S02]  /*84a0*/  FSEL R151, R20, -INF , !P6 ;  /* 0xff80000014977808 */ /* 0x000fe40007000000 */
[----:B------:R-:W-:Y:S01]  /*84b0*/  IADD3 R20, R141, 0x39, RZ ;  /* 0x000000398d147810 */ /* 0x000fe20007ffe0ff */
[-C--:B---3--:R-:W-:Y:S01]  /*84c0*/  FFMA.FTZ R21, R0, R26.reuse, R21 ;  /* 0x0000001a00157223 */ /* 0x088fe20000010015 */
[----:B------:R-:W-:Y:S01]  /*84d0*/  FSEL R186, R22, -INF , !P5 ;  /* 0xff80000016ba7808 */ /* 0x000fe20006800000 */
[----:B------:R-:W-:Y:S01]  /*84e0*/  FFMA.FTZ R23, R0, R26, R23 ;  /* 0x0000001a00177223 */ /* 0x000fe20000010017 */
[----:B------:R-:W-:-:S02]  /*84f0*/  ISETP.GE.AND P5, PT, R20, R117, PT ;  /* 0x000000751400720c */ /* 0x000fc40003fa6270 */
[----:B------:R-:W-:Y:S02]  /*8500*/  FSEL R187, R21, -INF , !P2 ;  /* 0xff80000015bb7808 */ /* 0x000fe40005000000 */
[-C--:B------:R-:W-:Y:S02]  /*8510*/  ISETP.GE.AND P2, PT, R20, R116.reuse, PT ;  /* 0x000000741400720c */ /* 0x080fe40003f46270 */
[----:B------:R-:W1:Y:S01]  /*8520*/  I2F R20, R20 ;  /* 0x0000001400147306 */ /* 0x000e620000201400 */
[C---:B------:R-:W-:Y:S02]  /*8530*/  ISETP.GE.AND P3, PT, R25.reuse, R117, PT ;  /* 0x000000751900720c */ /* 0x040fe40003f66270 */
[-C--:B------:R-:W-:Y:S02]  /*8540*/  ISETP.GE.AND P4, PT, R25, R116.reuse, PT ;  /* 0x000000741900720c */ /* 0x080fe40003f86270 */
[----:B------:R-:W-:Y:S02]  /*8550*/  ISETP.GE.AND P6, PT, R24, R116, PT ;  /* 0x000000741800720c */ /* 0x000fe40003fc6270 */
[----:B------:R-:W-:Y:S01]  /*8560*/  LOP3.LUT R21, R118, 0x40, R177, 0xfe, !PT ;  /* 0x0000004076157812 */ /* 0x000fe200078efeb1 */
[----:B------:R-:W2:Y:S01]  /*8570*/  I2F R25, R25 ;  /* 0x0000001900197306 */ /* 0x000ea20000201400 */
[----:B------:R-:W-:-:S02]  /*8580*/  FSEL R148, R23, -INF , !P6 ;  /* 0xff80000017947808 */ /* 0x000fc40007000000 */
[----:B------:R-:W-:Y:S01]  /*8590*/  ISETP.GE.AND P6, PT, R21, R117, PT ;  /* 0x000000751500720c */ /* 0x000fe20003fc6270 */
[CC--:B-1----:R-:W-:Y:S02]  /*85a0*/  FFMA.FTZ R17, R0.reuse, R20.reuse, R17 ;  /* 0x0000001400117223 */ /* 0x0c2fe40000010011 */
[----:B------:R-:W-:Y:S01]  /*85b0*/  FFMA.FTZ R19, R0, R20, R19 ;  /* 0x0000001400137223 */ /* 0x000fe20000010013 */
[----:B------:R-:W-:Y:S02]  /*85c0*/  LOP3.LUT R20, R118, 0x48, R177, 0xfe, !PT ;  /* 0x0000004876147812 */ /* 0x000fe400078efeb1 */
[----:B------:R-:W-:Y:S02]  /*85d0*/  FSEL R149, R17, -INF , !P5 ;  /* 0xff80000011957808 */ /* 0x000fe40006800000 */
[----:B------:R-:W1:Y:S01]  /*85e0*/  I2F R17, R20 ;  /* 0x0000001400117306 */ /* 0x000e620000201400 */
[CC--:B--2---:R-:W-:Y:S01]  /*85f0*/  FFMA.FTZ R16, R0.reuse, R25.reuse, R16 ;  /* 0x0000001900107223 */ /* 0x0c4fe20000010010 */
[----:B------:R-:W-:Y:S01]  /*8600*/  FSEL R146, R19, -INF , !P2 ;  /* 0xff80000013927808 */ /* 0x000fe20005000000 */
[----:B------:R-:W-:Y:S01]  /*8610*/  FFMA.FTZ R150, R0, R25, R18 ;  /* 0x0000001900967223 */ /* 0x000fe20000010012 */
[----:B------:R-:W-:-:S02]  /*8620*/  IADD3 R18, R141, 0x41, RZ ;  /* 0x000000418d127810 */ /* 0x000fc40007ffe0ff */
[----:B------:R-:W-:Y:S02]  /*8630*/  FSEL R147, R16, -INF , !P3 ;  /* 0xff80000010937808 */ /* 0x000fe40005800000 */
[-C--:B------:R-:W-:Y:S01]  /*8640*/  ISETP.GE.AND P3, PT, R21, R116.reuse, PT ;  /* 0x000000741500720c */ /* 0x080fe20003f66270 */
[----:B------:R-:W2:Y:S01]  /*8650*/  I2F R16, R18 ;  /* 0x0000001200107306 */ /* 0x000ea20000201400 */
[----:B------:R-:W-:Y:S02]  /*8660*/  FSEL R150, R150, -INF , !P4 ;  /* 0xff80000096967808 */ /* 0x000fe40006000000 */
[-C--:B------:R-:W-:Y:S02]  /*8670*/  ISETP.GE.AND P4, PT, R20, R117.reuse, PT ;  /* 0x000000751400720c */ /* 0x080fe40003f86270 */
[----:B------:R-:W-:Y:S01]  /*8680*/  ISETP.GE.AND P2, PT, R18, R117, PT ;  /* 0x000000751200720c */ /* 0x000fe20003f46270 */
[CC--:B-1----:R-:W-:Y:S02]  /*8690*/  FFMA.FTZ R8, R0.reuse, R17.reuse, R8 ;  /* 0x0000001100087223 */ /* 0x0c2fe40000010008 */
[----:B------:R-:W1:Y:S01]  /*86a0*/  I2F R21, R21 ;  /* 0x0000001500157306 */ /* 0x000e620000201400 */
[----:B------:R-:W-:Y:S01]  /*86b0*/  FFMA.FTZ R128, R0, R17, R10 ;  /* 0x0000001100807223 */ /* 0x000fe2000001000a */
[----:B------:R-:W-:-:S02]  /*86c0*/  ISETP.GE.AND P5, PT, R20, R116, PT ;  /* 0x000000741400720c */ /* 0x000fc40003fa6270 */
[----:B------:R-:W-:Y:S02]  /*86d0*/  FSEL R131, R8, -INF , !P4 ;  /* 0xff80000008837808 */ /* 0x000fe40006000000 */
[----:B------:R-:W-:Y:S01]  /*86e0*/  IADD3 R8, R141, 0x51, RZ ;  /* 0x000000518d087810 */ /* 0x000fe20007ffe0ff */
[-C--:B--2---:R-:W-:Y:S01]  /*86f0*/  FFMA.FTZ R133, R0, R16.reuse, R13 ;  /* 0x0000001000857223 */ /* 0x084fe2000001000d */
[----:B------:R-:W-:Y:S02]  /*8700*/  LOP3.LUT R13, R118, 0x50, R177, 0xfe, !PT ;  /* 0x00000050760d7812 */ /* 0x000fe400078efeb1 */
[----:B------:R-:W2:Y:S01]  /*8710*/  I2F R10, R8 ;  /* 0x00000008000a7306 */ /* 0x000ea20000201400 */
[----:B------:R-:W-:Y:S01]  /*8720*/  FFMA.FTZ R15, R0, R16, R15 ;  /* 0x00000010000f7223 */ /* 0x000fe2000001000f */
[----:B------:R-:W-:Y:S02]  /*8730*/  FSEL R128, R128, -INF , !P5 ;  /* 0xff80000080807808 */ /* 0x000fe40006800000 */
[----:B------:R-:W-:Y:S01]  /*8740*/  FSEL R133, R133, -INF , !P2 ;  /* 0xff80000085857808 */ /* 0x000fe20005000000 */
[CC--:B-1----:R-:W-:Y:S01]  /*8750*/  FFMA.FTZ R132, R0.reuse, R21.reuse, R14 ;  /* 0x0000001500847223 */ /* 0x0c2fe2000001000e */
[----:B------:R-:W-:Y:S01]  /*8760*/  IADD3 R14, R141, 0x49, RZ ;  /* 0x000000498d0e7810 */ /* 0x000fe20007ffe0ff */
[----:B------:R-:W-:Y:S01]  /*8770*/  FFMA.FTZ R12, R0, R21, R12 ;  /* 0x00000015000c7223 */ /* 0x000fe2000001000c */
[----:B------:R-:W-:-:S02]  /*8780*/  ISETP.GE.AND P2, PT, R13, R116, PT ;  /* 0x000000740d00720c */ /* 0x000fc40003f46270 */
[----:B------:R-:W-:Y:S02]  /*8790*/  FSEL R132, R132, -INF , !P3 ;  /* 0xff80000084847808 */ /* 0x000fe40005800000 */
[----:B------:R-:W-:Y:S02]  /*87a0*/  FSEL R127, R12, -INF , !P6 ;  /* 0xff8000000c7f7808 */ /* 0x000fe40007000000 */
[----:B------:R-:W-:Y:S01]  /*87b0*/  ISETP.GE.AND P3, PT, R13, R117, PT ;  /* 0x000000750d00720c */ /* 0x000fe20003f66270 */
[----:B------:R-:W1:Y:S01]  /*87c0*/  I2F R12, R14 ;  /* 0x0000000e000c7306 */ /* 0x000e620000201400 */
[----:B------:R-:W-:Y:S01]  /*87d0*/  ISETP.GE.AND P6, PT, R18, R116, PT ;  /* 0x000000741200720c */ /* 0x000fe20003fc6270 */
[----:B--2---:R-:W-:Y:S01]  /*87e0*/  FFMA.FTZ R115, R0, R10, R5 ;  /* 0x0000000a00737223 */ /* 0x004fe20000010005 */
[----:B------:R-:W-:Y:S01]  /*87f0*/  ISETP.GE.AND P4, PT, R14, R116, PT ;  /* 0x000000740e00720c */ /* 0x000fe20003f86270 */
[----:B------:R-:W-:Y:S01]  /*8800*/  FFMA.FTZ R7, R0, R10, R7 ;  /* 0x0000000a00077223 */ /* 0x000fe20000010007 */
[----:B------:R-:W-:-:S02]  /*8810*/  FSEL R124, R15, -INF , !P6 ;  /* 0xff8000000f7c7808 */ /* 0x000fc40007000000 */
[----:B------:R-:W-:Y:S01]  /*8820*/  LOP3.LUT R5, R118, 0x60, R177, 0xfe, !PT ;  /* 0x0000006076057812 */ /* 0x000fe200078efeb1 */
[----:B------:R-:W2:Y:S01]  /*8830*/  I2F R13, R13 ;  /* 0x0000000d000d7306 */ /* 0x000ea20000201400 */
[----:B------:R-:W-:Y:S01]  /*8840*/  ISETP.GE.AND P6, PT, R14, R117, PT ;  /* 0x000000750e00720c */ /* 0x000fe20003fc6270 */
[CC--:B-1----:R-:W-:Y:S02]  /*8850*/  FFMA.FTZ R11, R0.reuse, R12.reuse, R11 ;  /* 0x0000000c000b7223 */ /* 0x0c2fe4000001000b */
[----:B------:R-:W-:Y:S01]  /*8860*/  FFMA.FTZ R9, R0, R12, R9 ;  /* 0x0000000c00097223 */ /* 0x000fe20000010009 */
[----:B------:R-:W-:Y:S02]  /*8870*/  LOP3.LUT R12, R118, 0x58, R177, 0xfe, !PT ;  /* 0x00000058760c7812 */ /* 0x000fe400078efeb1 */
[----:B------:R-:W-:Y:S02]  /*8880*/  FSEL R130, R11, -INF , !P4 ;  /* 0xff8000000b827808 */ /* 0x000fe40006000000 */
[----:B------:R-:W-:Y:S01]  /*8890*/  FSEL R135, R9, -INF , !P6 ;  /* 0xff80000009877808 */ /* 0x000fe20007000000 */
[CC--:B--2---:R-:W-:Y:S01]  /*88a0*/  FFMA.FTZ R114, R0.reuse, R13.reuse, R6 ;  /* 0x0000000d00727223 */ /* 0x0c4fe20000010006 */
[----:B------:R-:W-:Y:S01]  /*88b0*/  IADD3 R6, R141, 0x59, RZ ;  /* 0x000000598d067810 */ /* 0x000fe20007ffe0ff */
[----:B------:R-:W-:Y:S01]  /*88c0*/  FFMA.FTZ R119, R0, R13, R4 ;  /* 0x0000000d00777223 */ /* 0x000fe20000010004 */
[----:B------:R-:W-:Y:S01]  /*88d0*/  ISETP.GE.AND P4, PT, R5, R117, PT ;  /* 0x000000750500720c */ /* 0x000fe20003f86270 */
[----:B------:R-:W1:Y:S01]  /*88e0*/  I2F R9, R12 ;  /* 0x0000000c00097306 */ /* 0x000e620000201400 */
[----:B------:R-:W-:-:S02]  /*88f0*/  FSEL R114, R114, -INF , !P2 ;  /* 0xff80000072727808 */ /* 0x000fc40005000000 */
[-C--:B------:R-:W-:Y:S02]  /*8900*/  ISETP.GE.AND P2, PT, R5, R116.reuse, PT ;  /* 0x000000740500720c */ /* 0x080fe40003f46270 */
[----:B------:R-:W-:Y:S02]  /*8910*/  FSEL R119, R119, -INF , !P3 ;  /* 0xff80000077777808 */ /* 0x000fe40005800000 */
[-C--:B------:R-:W-:Y:S01]  /*8920*/  ISETP.GE.AND P3, PT, R8, R117.reuse, PT ;  /* 0x000000750800720c */ /* 0x080fe20003f66270 */
[----:B------:R-:W2:Y:S01]  /*8930*/  I2F R4, R6 ;  /* 0x0000000600047306 */ /* 0x000ea20000201400 */
[----:B------:R-:W-:Y:S02]  /*8940*/  ISETP.GE.AND P5, PT, R12, R117, PT ;  /* 0x000000750c00720c */ /* 0x000fe40003fa6270 */
[----:B------:R-:W-:Y:S02]  /*8950*/  FSEL R115, R115, -INF , !P3 ;  /* 0xff80000073737808 */ /* 0x000fe40005800000 */
[----:B------:R-:W-:-:S02]  /*8960*/  ISETP.GE.AND P3, PT, R8, R116, PT ;  /* 0x000000740800720c */ /* 0x000fc40003f66270 */
[----:B------:R-:W-:Y:S01]  /*8970*/  ISETP.GE.AND P6, PT, R12, R116, PT ;  /* 0x000000740c00720c */ /* 0x000fe20003fc6270 */
[----:B------:R-:W3:Y:S01]  /*8980*/  I2F R5, R5 ;  /* 0x0000000500057306 */ /* 0x000ee20000201400 */
[CC--:B-1----:R-:W-:Y:S01]  /*8990*/  FFMA.FTZ R64, R0.reuse, R9.reuse, R64 ;  /* 0x0000000900407223 */ /* 0x0c2fe20000010040 */
[----:B------:R-:W-:Y:S01]  /*89a0*/  FSEL R108, R7, -INF , !P3 ;  /* 0xff800000076c7808 */ /* 0x000fe20005800000 */
[----:B------:R-:W-:Y:S01]  /*89b0*/  FFMA.FTZ R66, R0, R9, R66 ;  /* 0x0000000900427223 */ /* 0x000fe20000010042 */
[----:B------:R-:W-:Y:S02]  /*89c0*/  ISETP.GE.AND P3, PT, R6, R117, PT ;  /* 0x000000750600720c */ /* 0x000fe40003f66270 */
[----:B------:R-:W-:Y:S01]  /*89d0*/  FSEL R111, R64, -INF , !P5 ;  /* 0xff800000406f7808 */ /* 0x000fe20006800000 */
[-C--:B--2---:R-:W-:Y:S01]  /*89e0*/  FFMA.FTZ R65, R0, R4.reuse, R65 ;  /* 0x0000000400417223 */ /* 0x084fe20000010041 */
[----:B------:R-:W-:Y:S01]  /*89f0*/  FSEL R112, R66, -INF , !P6 ;  /* 0xff80000042707808 */ /* 0x000fe20007000000 */
[----:B------:R-:W-:Y:S01]  /*8a00*/  FFMA.FTZ R67, R0, R4, R67 ;  /* 0x0000000400437223 */ /* 0x000fe20000010043 */
[----:B------:R-:W-:-:S02]  /*8a10*/  IADD3 R4, R141, 0x61, RZ ;  /* 0x000000618d047810 */ /* 0x000fc40007ffe0ff */
[----:B------:R-:W-:Y:S02]  /*8a20*/  FSEL R125, R65, -INF , !P3 ;  /* 0xff800000417d7808 */ /* 0x000fe40005800000 */
[----:B------:R-:W-:Y:S01]  /*8a30*/  ISETP.GE.AND P5, PT, R6, R116, PT ;  /* 0x000000740600720c */ /* 0x000fe20003fa6270 */
[CC--:B---3--:R-:W-:Y:S01]  /*8a40*/  FFMA.FTZ R60, R0.reuse, R5.reuse, R60 ;  /* 0x00000005003c7223 */ /* 0x0c8fe2000001003c */
[----:B------:R-:W1:Y:S01]  /*8a50*/  I2F R6, R4 ;  /* 0x0000000400067306 */ /* 0x000e620000201400 */
[----:B------:R-:W-:Y:S01]  /*8a60*/  FFMA.FTZ R62, R0, R5, R62 ;  /* 0x00000005003e7223 */ /* 0x000fe2000001003e */
[----:B------:R-:W-:Y:S02]  /*8a70*/  LOP3.LUT R5, R118, 0x68, R177, 0xfe, !PT ;  /* 0x0000006876057812 */ /* 0x000fe400078efeb1 */
[----:B------:R-:W-:Y:S02]  /*8a80*/  IADD3 R8, R141, 0x69, RZ ;  /* 0x000000698d087810 */ /* 0x000fe40007ffe0ff */
[----:B------:R-:W-:-:S02]  /*8a90*/  ISETP.GE.AND P6, PT, R5, R117, PT ;  /* 0x000000750500720c */ /* 0x000fc40003fc6270 */
[----:B------:R-:W-:Y:S02]  /*8aa0*/  ISETP.GE.AND P3, PT, R5, R116, PT ;  /* 0x000000740500720c */ /* 0x000fe40003f66270 */
[----:B------:R-:W2:Y:S01]  /*8ab0*/  I2F R5, R5 ;  /* 0x0000000500057306 */ /* 0x000ea20000201400 */
[----:B------:R-:W-:Y:S02]  /*8ac0*/  FSEL R106, R67, -INF , !P5 ;  /* 0xff800000436a7808 */ /* 0x000fe40006800000 */
[----:B------:R-:W-:Y:S02]  /*8ad0*/  FSEL R67, R60, -INF , !P4 ;  /* 0xff8000003c437808 */ /* 0x000fe40006000000 */
[----:B------:R-:W-:Y:S01]  /*8ae0*/  ISETP.GE.AND P5, PT, R4, R117, PT ;  /* 0x000000750400720c */ /* 0x000fe20003fa6270 */
[----:B-1----:R-:W-:Y:S01]  /*8af0*/  FFMA.FTZ R63, R0, R6, R63 ;  /* 0x00000006003f7223 */ /* 0x002fe2000001003f */
[----:B------:R-:W-:Y:S01]  /*8b00*/  ISETP.GE.AND P4, PT, R4, R116, PT ;  /* 0x000000740400720c */ /* 0x000fe20003f86270 */
[----:B------:R-:W-:Y:S01]  /*8b10*/  FFMA.FTZ R61, R0, R6, R61 ;  /* 0x00000006003d7223 */ /* 0x000fe2000001003d */
[----:B------:R-:W1:Y:S01]  /*8b20*/  I2F R4, R8 ;  /* 0x0000000800047306 */ /* 0x000e620000201400 */
[----:B------:R-:W-:-:S02]  /*8b30*/  LOP3.LUT R7, R118, 0x70, R177, 0xfe, !PT ;  /* 0x0000007076077812 */ /* 0x000fc400078efeb1 */
[----:B------:R-:W-:Y:S02]  /*8b40*/  FSEL R100, R63, -INF , !P4 ;  /* 0xff8000003f647808 */ /* 0x000fe40006000000 */
[C---:B------:R-:W-:Y:S01]  /*8b50*/  ISETP.GE.AND P4, PT, R7.reuse, R117, PT ;  /* 0x000000750700720c */ /* 0x040fe20003f86270 */
[-C--:B--2---:R-:W-:Y:S01]  /*8b60*/  FFMA.FTZ R56, R0, R5.reuse, R56 ;  /* 0x0000000500387223 */ /* 0x084fe20000010038 */
[----:B------:R-:W-:Y:S01]  /*8b70*/  FSEL R102, R62, -INF , !P2 ;  /* 0xff8000003e667808 */ /* 0x000fe20005000000 */
[----:B------:R-:W-:Y:S01]  /*8b80*/  FFMA.FTZ R58, R0, R5, R58 ;  /* 0x00000005003a7223 */ /* 0x000fe2000001003a */
[----:B------:R-:W-:Y:S02]  /*8b90*/  ISETP.GE.AND P2, PT, R8, R117, PT ;  /* 0x000000750800720c */ /* 0x000fe40003f46270 */
[----:B------:R-:W-:Y:S02]  /*8ba0*/  FSEL R105, R56, -INF , !P6 ;  /* 0xff80000038697808 */ /* 0x000fe40007000000 */
[----:B------:R-:W-:-:S02]  /*8bb0*/  ISETP.GE.AND P6, PT, R7, R116, PT ;  /* 0x000000740700720c */ /* 0x000fc40003fc6270 */
[----:B------:R-:W2:Y:S01]  /*8bc0*/  I2F R7, R7 ;  /* 0x0000000700077306 */ /* 0x000ea20000201400 */
[-C--:B-1----:R-:W-:Y:S01]  /*8bd0*/  FFMA.FTZ R57, R0, R4.reuse, R57 ;  /* 0x0000000400397223 */ /* 0x082fe20000010039 */
[----:B------:R-:W-:Y:S01]  /*8be0*/  LOP3.LUT R5, R118, 0x78, R177, 0xfe, !PT ;  /* 0x0000007876057812 */ /* 0x000fe200078efeb1 */
[----:B------:R-:W-:Y:S01]  /*8bf0*/  FFMA.FTZ R59, R0, R4, R59 ;  /* 0x00000004003b7223 */ /* 0x000fe2000001003b */
[----:B------:R-:W-:Y:S02]  /*8c00*/  IADD3 R6, R141, 0x71, RZ ;  /* 0x000000718d067810 */ /* 0x000fe40007ffe0ff */
[----:B------:R-:W-:Y:S02]  /*8c10*/  FSEL R64, R58, -INF , !P3 ;  /* 0xff8000003a407808 */ /* 0x000fe40005800000 */
[----:B------:R-:W-:Y:S01]  /*8c20*/  FSEL R103, R57, -INF , !P2 ;  /* 0xff80000039677808 */ /* 0x000fe20005000000 */
[----:B------:R-:W1:Y:S01]  /*8c30*/  I2F R4, R6 ;  /* 0x0000000600047306 */ /* 0x000e620000201400 */
[----:B------:R-:W-:-:S02]  /*8c40*/  ISETP.GE.AND P3, PT, R5, R117, PT ;  /* 0x000000750500720c */ /* 0x000fc40003f66270 */
[-C--:B------:R-:W-:Y:S02]  /*8c50*/  ISETP.GE.AND P2, PT, R5, R116.reuse, PT ;  /* 0x000000740500720c */ /* 0x080fe40003f46270 */
[----:B------:R-:W-:Y:S01]  /*8c60*/  FSEL R101, R61, -INF , !P5 ;  /* 0xff8000003d657808 */ /* 0x000fe20006800000 */
[-C--:B--2---:R-:W-:Y:S02]  /*8c70*/  FFMA.FTZ R52, R0, R7.reuse, R52 ;  /* 0x0000000700347223 */ /* 0x084fe40000010034 */
[----:B------:R-:W2:Y:S01]  /*8c80*/  I2F R5, R5 ;  /* 0x0000000500057306 */ /* 0x000ea20000201400 */
[----:B------:R-:W-:Y:S01]  /*8c90*/  ISETP.GE.AND P5, PT, R8, R116, PT ;  /* 0x000000740800720c */ /* 0x000fe20003fa6270 */
[----:B------:R-:W-:Y:S01]  /*8ca0*/  FFMA.FTZ R54, R0, R7, R54 ;  /* 0x0000000700367223 */ /* 0x000fe20000010036 */
[----:B------:R-:W-:Y:S02]  /*8cb0*/  FSEL R57, R52, -INF , !P4 ;  /* 0xff80000034397808 */ /* 0x000fe40006000000 */
[----:B------:R-:W-:-:S02]  /*8cc0*/  FSEL R62, R59, -INF , !P5 ;  /* 0xff8000003b3e7808 */ /* 0x000fc40006800000 */
[----:B------:R-:W-:Y:S01]  /*8cd0*/  ISETP.GE.AND P5, PT, R6, R117, PT ;  /* 0x000000750600720c */ /* 0x000fe20003fa6270 */
[----:B-1----:R-:W-:Y:S01]  /*8ce0*/  FFMA.FTZ R53, R0, R4, R53 ;  /* 0x0000000400357223 */ /* 0x002fe20000010035 */
[----:B------:R-:W-:Y:S01]  /*8cf0*/  ISETP.GE.AND P4, PT, R6, R116, PT ;  /* 0x000000740600720c */ /* 0x000fe20003f86270 */
[----:B------:R-:W-:Y:S01]  /*8d00*/  FFMA.FTZ R55, R0, R4, R55 ;  /* 0x0000000400377223 */ /* 0x000fe20000010037 */
[----:B------:R-:W-:Y:S01]  /*8d10*/  IADD3 R6, R141, 0x79, RZ ;  /* 0x000000798d067810 */ /* 0x000fe20007ffe0ff */
[----:B------:R-:W1:Y:S01]  /*8d20*/  I2F R7, R141 ;  /* 0x0000008d00077306 */ /* 0x000e620000201400 */
[----:B------:R-:W-:Y:S01]  /*8d30*/  FSEL R60, R54, -INF , !P6 ;  /* 0xff800000363c7808 */ /* 0x000fe20007000000 */
[CC--:B--2---:R-:W-:Y:S01]  /*8d40*/  FFMA.FTZ R50, R0.reuse, R5.reuse, R50 ;  /* 0x0000000500327223 */ /* 0x0c4fe20000010032 */
[----:B------:R-:W-:Y:S01]  /*8d50*/  FSEL R59, R53, -INF , !P5 ;  /* 0xff800000353b7808 */ /* 0x000fe20006800000 */
[----:B------:R-:W-:Y:S01]  /*8d60*/  FFMA.FTZ R48, R0, R5, R48 ;  /* 0x0000000500307223 */ /* 0x000fe20000010030 */
[----:B------:R-:W-:-:S03]  /*8d70*/  FSEL R58, R55, -INF , !P4 ;  /* 0xff800000373a7808 */ /* 0x000fc60006000000 */
[----:B------:R-:W2:Y:S01]  /*8d80*/  I2F R4, R6 ;  /* 0x0000000600047306 */ /* 0x000ea20000201400 */
[----:B------:R-:W-:Y:S02]  /*8d90*/  FSEL R56, R50, -INF , !P2 ;  /* 0xff80000032387808 */ /* 0x000fe40005000000 */
[----:B------:R-:W-:Y:S02]  /*8da0*/  ISETP.GT.AND P2, PT, R178, R173, PT ;  /* 0x000000adb200720c */ /* 0x000fe40003f44270 */
[----:B------:R-:W-:Y:S02]  /*8db0*/  FSEL R61, R48, -INF , !P3 ;  /* 0xff800000303d7808 */ /* 0x000fe40005800000 */
[C---:B------:R-:W-:Y:S01]  /*8dc0*/  ISETP.GE.AND P6, PT, R141.reuse, R117, PT ;  /* 0x000000758d00720c */ /* 0x040fe20003fc6270 */
[----:B-1----:R-:W-:Y:S01]  /*8dd0*/  FFMA.FTZ R5, R0, R7, R44 ;  /* 0x0000000700057223 */ /* 0x002fe2000001002c */
[----:B------:R-:W-:Y:S01]  /*8de0*/  ISETP.GE.AND P5, PT, R6, R117, PT ;  /* 0x000000750600720c */ /* 0x000fe20003fa6270 */
[----:B------:R-:W-:Y:S01]  /*8df0*/  FFMA.FTZ R46, R0, R7, R46 ;  /* 0x00000007002e7223 */ /* 0x000fe2000001002e */
[----:B------:R-:W-:-:S02]  /*8e00*/  ISETP.GE.AND P4, PT, R141, R116, PT ;  /* 0x000000748d00720c */ /* 0x000fc40003f86270 */
[----:B------:R-:W-:Y:S02]  /*8e10*/  ISETP.GE.AND P3, PT, R6, R116, PT ;  /* 0x000000740600720c */ /* 0x000fe40003f66270 */
[----:B------:R-:W-:Y:S01]  /*8e20*/  FSEL R5, R5, -INF , !P6 ;  /* 0xff80000005057808 */ /* 0x000fe20007000000 */
[CC--:B--2---:R-:W-:Y:S02]  /*8e30*/  FFMA.FTZ R49, R0.reuse, R4.reuse, R49 ;  /* 0x0000000400317223 */ /* 0x0c4fe40000010031 */
        /* <DEDUP_REMOVED lines=8> */
[----:B------:R-:W-:-:S06]  /*8ec0*/  IABS R9, R118 ;  /* 0x0000007600097213 */ /* 0x000fcc0000000000 */
[----:B-1----:R-:W1:Y:S02]  /*8ed0*/  MUFU.RCP R8, R7 ;  /* 0x0000000700087308 */ /* 0x002e640000001000 */
[----:B-1----:R-:W-:-:S06]  /*8ee0*/  IADD3 R8, R8, 0xffffffe, RZ ;  /* 0x0ffffffe08087810 */ /* 0x002fcc0007ffe0ff */
[----:B------:R-:W1:Y:S02]  /*8ef0*/  F2I.FTZ.U32.TRUNC.NTZ R11, R8 ;  /* 0x00000008000b7305 */ /* 0x000e64000021f000 */
[----:B-1----:R-:W-:-:S04]  /*8f00*/  IMAD.MOV R6, RZ, RZ, -R11 ;  /* 0x000000ffff067224 */ /* 0x002fc800078e0a0b */
[----:B------:R-:W-:-:S04]  /*8f10*/  IMAD R6, R6, R121, RZ ;  /* 0x0000007906067224 */ /* 0x000fc800078e02ff */
[----:B------:R-:W-:Y:S01]  /*8f20*/  IMAD.HI.U32 R6, R11, R6, R10 ;  /* 0x000000060b067227 */ /* 0x000fe200078e000a */
[C---:B------:R-:W-:Y:S02]  /*8f30*/  IADD3 R10, R118.reuse, -0x80, RZ ;  /* 0xffffff80760a7810 */ /* 0x040fe40007ffe0ff */
[----:B------:R-:W-:Y:S02]  /*8f40*/  LOP3.LUT R118, R118, c[0x0][0x2d0], RZ, 0x3c, !PT ;  /* 0x0000b40076767a12 */ /* 0x000fe400078e3cff */
[----:B------:R-:W-:Y:S01]  /*8f50*/  IABS R7, R10 ;  /* 0x0000000a00077213 */ /* 0x000fe20000000000 */
[----:B------:R-:W-:Y:S01]  /*8f60*/  IMAD.HI.U32 R11, R6, R9, RZ ;  /* 0x00000009060b7227 */ /* 0x000fe200078e00ff */
[----:B------:R-:W-:-:S03]  /*8f70*/  LOP3.LUT R10, R10, c[0x0][0x2d0], RZ, 0x3c, !PT ;  /* 0x0000b4000a0a7a12 */ /* 0x000fc600078e3cff */
        /* <DEDUP_REMOVED lines=44> */
.L_x_7093:
[----:B------:R-:W-:-:S04]  /*9240*/  LEA R7, -R120, RZ, 0x7 ;  /* 0x000000ff78077211 */ /* 0x000fc800078e39ff */
[----:B------:R-:W-:Y:S02]  /*9250*/  SHF.R.S32.HI R8, RZ, 0x1f, R7 ;  /* 0x0000001fff087819 */ /* 0x000fe40000011407 */
.L_x_7094:
[C---:B------:R-:W-:Y:S01]  /*9260*/  @!P1 LEA R18, P3, R7.reuse, R190, 0x1 ;  /* 0x000000be07129211 */ /* 0x040fe200078608ff */
[----:B------:R-:W-:Y:S01]  /*9270*/  @!P1 IMAD.MOV.U32 R11, RZ, RZ, c[0x0][0x19c] ;  /* 0x00006700ff0b9624 */ /* 0x000fe200078e00ff */
[----:B------:R1:W-:Y:S01]  /*9280*/  @P1 STS.128 [R179+0x2000], RZ ;  /* 0x002000ffb3001388 */ /* 0x0003e20000000c00 */
[C---:B------:R-:W-:Y:S01]  /*9290*/  @!P1 IMAD.WIDE.U32 R14, R120.reuse, 0x30, R122 ;  /* 0x00000030780e9825 */ /* 0x040fe200078e007a */
        /* <DEDUP_REMOVED lines=12> */
[----:B------:R-:W-:-:S04]  /*9360*/  @!P1 IMAD.WIDE.U32 R14, R120, 0x50, R122 ;  /* 0x00000050780e9825 */ /* 0x000fc800078e007a */
[----:B------:R-:W-:Y:S01]  /*9370*/  @!P1 IMAD R13, R13, 0x50, RZ ;  /* 0x000000500d0d9824 */ /* 0x000fe200078e02ff */
[----:B------:R-:W-:Y:S01]  /*9380*/  @!P1 IADD3 R14, P3, R7, R14, RZ ;  /* 0x0000000e070e9210 */ /* 0x000fe20007f7e0ff */
[----:B------:R-:W-:-:S03]  /*9390*/  @!P1 IMAD.MOV.U32 R6, RZ, RZ, c[0x0][0x19c] ;  /* 0x00006700ff069624 */ /* 0x000fc600078e00ff */
[----:B------:R-:W-:Y:S02]  /*93a0*/  @!P1 IADD3.X R13, R8, R13, R15, P3, !PT ;  /* 0x0000000d080d9210 */ /* 0x000fe40001ffe40f */
[----:B------:R-:W-:-:S04]  /*93b0*/  @!P1 IADD3 R10, P4, P3, R7, R122, R175 ;  /* 0x0000007a070a9210 */ /* 0x000fc80007b9e0af */
[----:B------:R-:W-:Y:S02]  /*93c0*/  @!P1 IADD3.X R9, R8, R123, R174, P4, P3 ;  /* 0x0000007b08099210 */ /* 0x000fe400027e64ae */
[----:B--2---:R-:W-:-:S04]  /*93d0*/  @!P1 LEA R18, P3, R10, c[0x0][0x168], 0x1 ;  /* 0x00005a000a129a11 */ /* 0x004fc800078608ff */
[----:B------:R-:W-:Y:S01]  /*93e0*/  @!P1 LEA.HI.X R19, R10, c[0x0][0x16c], R9, 0x1, P3 ;  /* 0x00005b000a139a11 */ /* 0x000fe200018f0c09 */
[----:B------:R-:W-:Y:S01]  /*93f0*/  @!P1 IMAD R9, R6, 0x60, RZ ;  /* 0x0000006006099824 */ /* 0x000fe200078e02ff */
[----:B------:R-:W-:Y:S01]  /*9400*/  @!P1 IADD3 R6, P3, R7, R16, RZ ;  /* 0x0000001007069210 */ /* 0x000fe20007f7e0ff */
[----:B------:R-:W-:Y:S02]  /*9410*/  @!P1 IMAD.MOV.U32 R10, RZ, RZ, c[0x0][0x19c] ;  /* 0x00006700ff0a9624 */ /* 0x000fe400078e00ff */
[----:B------:R-:W-:Y:S01]  /*9420*/  @!PT LDS RZ, [RZ] ;  /* 0x00000000fffff984 */ /* 0x000fe20000000800 */
[----:B------:R-:W-:Y:S01]  /*9430*/  @!PT LDS RZ, [RZ] ;  /* 0x00000000fffff984 */ /* 0x000fe20000000800 */
[----:B------:R-:W-:Y:S01]  /*9440*/  @!PT LDS RZ, [RZ] ;  /* 0x00000000fffff984 */ /* 0x000fe20000000800 */
[----:B------:R2:W-:Y:S01]  /*9450*/  @!P1 LDGSTS.E.BYPASS.LTC128B.128 [R179+0x2800], [R18.64] ;  /* 0x0280000012b39fae */ /* 0x0005e2000b901d46 */
[----:B------:R-:W-:Y:S02]  /*9460*/  @!P1 IADD3.X R9, R8, R9, R17, P3, !PT ;  /* 0x0000000908099210 */ /* 0x000fe40001ffe411 */
[C---:B------:R-:W-:Y:S01]  /*9470*/  @!P1 LEA R16, P3, R120.reuse, R122, 0x5 ;  /* 0x0000007a78109211 */ /* 0x040fe200078628ff */
[----:B------:R1:W-:Y:S03]  /*9480*/  @P1 STS.128 [R179+0x3000], RZ ;  /* 0x003000ffb3001388 */ /* 0x0003e60000000c00 */
[----:B------:R-:W-:-:S02]  /*9490*/  @!P1 LEA.HI.X R15, R120, R123, R10, 0x5, P3 ;  /* 0x0000007b780f9211 */ /* 0x000fc400018f2c0a */
        /* <DEDUP_REMOVED lines=54> */
.L_x_7096:
[----:B------:R-:W-:Y:S05]  /*9800*/  BSYNC B0 ;  /* 0x0000000000007941 */ /* 0x000fea0003800000 */
.L_x_7095:
[----:B------:R-:W0:Y:S01]  /*9810*/  LDGDEPBAR ;  /* 0x00000000000079af */ /* 0x000e220000000000 */
[----:B------:R-:W-:-:S04]  /*9820*/  LEA R190, P1, R7, R190, 0x1 ;  /* 0x000000be07be7211 */ /* 0x000fc800078208ff */
[----:B------:R-:W-:Y:S02]  /*9830*/  LEA.HI.X R189, R7, R189, R8, 0x1, P1 ;  /* 0x000000bd07bd7211 */ /* 0x000fe400008f0c08 */
.L_x_7092:
        /* <DEDUP_REMOVED lines=82> */
[--C-:B------:R-:W-:Y:S01]  /*9d60*/  FFMA.FTZ R144, R5, c[0x0][0x23c], -R66.reuse ;  /* 0x00008f0005907a23 */ /* 0x100fe20000010842 */
[----:B------:R-:W-:Y:S01]  /*9d70*/  FSEL R5, R48, RZ, P1 ;  /* 0x000000ff30057208 */ /* 0x000fe20000800000 */
[--C-:B------:R-:W-:Y:S02]  /*9d80*/  FFMA.FTZ R121, R109, c[0x0][0x23c], -R66.reuse ;  /* 0x00008f006d797a23 */ /* 0x100fe40000010842 */
[----:B------:R-:W-:Y:S01]  /*9d90*/  FFMA.FTZ R141, R4, c[0x0][0x23c], -R51 ;  /* 0x00008f00048d7a23 */ /* 0x000fe20000010833 */
[----:B------:R-:W-:Y:S01]  /*9da0*/  FSEL R4, R49, RZ, P3 ;  /* 0x000000ff31047208 */ /* 0x000fe20001800000 */
[----:B------:R-:W-:Y:S01]  /*9db0*/  FADD.FTZ R2, R2, -R5 ;  /* 0x8000000502027221 */ /* 0x000fe20000010000 */
[----:B------:R-:W-:Y:S01]  /*9dc0*/  MUFU.EX2 R144, R144 ;  /* 0x0000009000907308 */ /* 0x000fe20000000800 */
[----:B------:R-:W-:Y:S02]  /*9dd0*/  FFMA.FTZ R120, R107, c[0x0][0x23c], -R66 ;  /* 0x00008f006b787a23 */ /* 0x000fe40000010842 */
[----:B------:R-:W-:-:S02]  /*9de0*/  FADD.FTZ R145, R3, -R4 ;  /* 0x8000000403917221 */ /* 0x000fc40000010000 */
[----:B------:R-:W-:Y:S02]  /*9df0*/  FMUL.FTZ R143, R2, c[0x0][0x23c] ;  /* 0x00008f00028f7a20 */ /* 0x000fe40000410000 */
[--C-:B------:R-:W-:Y:S01]  /*9e00*/  FFMA.FTZ R65, R113, c[0x0][0x23c], -R66.reuse ;  /* 0x00008f0071417a23 */ /* 0x100fe20000010842 */
[----:B------:R-:W1:Y:S01]  /*9e10*/  MUFU.EX2 R121, R121 ;  /* 0x0000007900797308 */ /* 0x000e620000000800 */
[--C-:B------:R-:W-:Y:S02]  /*9e20*/  FFMA.FTZ R118, R104, c[0x0][0x23c], -R51.reuse ;  /* 0x00008f0068767a23 */ /* 0x100fe40000010833 */
[----:B------:R-:W-:Y:S02]  /*9e30*/  FMUL.FTZ R145, R145, c[0x0][0x23c] ;  /* 0x00008f0091917a20 */ /* 0x000fe40000410000 */
[--C-:B------:R-:W-:Y:S02]  /*9e40*/  FFMA.FTZ R2, R36, c[0x0][0x23c], -R51.reuse ;  /* 0x00008f0024027a23 */ /* 0x100fe40000010833 */
[----:B------:R-:W-:Y:S01]  /*9e50*/  FFMA.FTZ R110, R110, c[0x0][0x23c], -R51 ;  /* 0x00008f006e6e7a23 */ /* 0x000fe20000010833 */
[----:B------:R-:W2:Y:S01]  /*9e60*/  LDSM.16.MT88.4 R36, [R160+0x6000] ;  /* 0x00600000a024783b */ /* 0x000ea20000004200 */
[----:B------:R-:W-:Y:S01]  /*9e70*/  MUFU.EX2 R120, R120 ;  /* 0x0000007800787308 */ /* 0x000fe20000000800 */
[----:B------:R-:W-:-:S02]  /*9e80*/  FFMA.FTZ R107, R47, c[0x0][0x23c], -R66 ;  /* 0x00008f002f6b7a23 */ /* 0x000fc40000010842 */
[--C-:B------:R-:W-:Y:S02]  /*9e90*/  FFMA.FTZ R104, R45, c[0x0][0x23c], -R66.reuse ;  /* 0x00008f002d687a23 */ /* 0x100fe40000010842 */
[----:B------:R-:W4:Y:S01]  /*9ea0*/  LDSM.16.MT88.4 R44, [R164+0x6800] ;  /* 0x00680000a42c783b */ /* 0x000f220000004200 */
[----:B------:R-:W-:Y:S01]  /*9eb0*/  FFMA.FTZ R109, R41, c[0x0][0x23c], -R66 ;  /* 0x00008f00296d7a23 */ /* 0x000fe20000010842 */
[----:B-1----:R-:W-:Y:S01]  /*9ec0*/  F2FP.PACK_AB R32, R121, R144 ;  /* 0x000000907920723e */ /* 0x002fe200000000ff */
[----:B------:R-:W1:Y:S01]  /*9ed0*/  MUFU.EX2 R65, R65 ;  /* 0x0000004100417308 */ /* 0x000e620000000800 */
[--C-:B------:R-:W-:Y:S02]  /*9ee0*/  FFMA.FTZ R117, R40, c[0x0][0x23c], -R51.reuse ;  /* 0x00008f0028757a23 */ /* 0x100fe40000010833 */
[--C-:B------:R-:W-:Y:S02]  /*9ef0*/  FFMA.FTZ R113, R42, c[0x0][0x23c], -R51.reuse ;  /* 0x00008f002a717a23 */ /* 0x100fe40000010833 */
[----:B------:R-:W-:-:S02]  /*9f00*/  FFMA.FTZ R122, R134, c[0x0][0x23c], -R51 ;  /* 0x00008f00867a7a23 */ /* 0x000fc40000010833 */
[--C-:B------:R-:W-:Y:S01]  /*9f10*/  FFMA.FTZ R116, R126, c[0x0][0x23c], -R51.reuse ;  /* 0x00008f007e747a23 */ /* 0x100fe20000010833 */
[----:B------:R-:W-:Y:S01]  /*9f20*/  MUFU.EX2 R141, R141 ;  /* 0x0000008d008d7308 */ /* 0x000fe20000000800 */
[--C-:B------:R-:W-:Y:S02]  /*9f30*/  FFMA.FTZ R134, R129, c[0x0][0x23c], -R66.reuse ;  /* 0x00008f0081867a23 */ /* 0x100fe40000010842 */
[--C-:B------:R-:W-:Y:S02]  /*9f40*/  FFMA.FTZ R129, R139, c[0x0][0x23c], -R66.reuse ;  /* 0x00008f008b817a23 */ /* 0x100fe40000010842 */
[--C-:B------:R-:W-:Y:S02]  /*9f50*/  FFMA.FTZ R126, R137, c[0x0][0x23c], -R66.reuse ;  /* 0x00008f00897e7a23 */ /* 0x100fe40000010842 */
[----:B------:R-:W-:Y:S01]  /*9f60*/  FFMA.FTZ R123, R195, c[0x0][0x23c], -R66 ;  /* 0x00008f00c37b7a23 */ /* 0x000fe20000010842 */
[----:B------:R-:W5:Y:S01]  /*9f70*/  MUFU.EX2 R118, R118 ;  /* 0x0000007600767308 */ /* 0x000f620000000800 */
[----:B-1----:R-:W-:Y:S01]  /*9f80*/  F2FP.PACK_AB R34, R65, R120 ;  /* 0x000000784122723e */ /* 0x002fe200000000ff */
[----:B------:R-:W-:-:S02]  /*9f90*/  FFMA.FTZ R137, R142, c[0x0][0x23c], -R51 ;  /* 0x00008f008e897a23 */ /* 0x000fc40000010833 */
[--C-:B------:R-:W-:Y:S02]  /*9fa0*/  FFMA.FTZ R138, R138, c[0x0][0x23c], -R51.reuse ;  /* 0x00008f008a8a7a23 */ /* 0x100fe40000010833 */
[--C-:B------:R-:W-:Y:S02]  /*9fb0*/  FFMA.FTZ R139, R140, c[0x0][0x23c], -R51.reuse ;  /* 0x00008f008c8b7a23 */ /* 0x100fe40000010833 */
[----:B------:R1:W-:Y:S01]  /*9fc0*/  MUFU.EX2 R3, R110 ;  /* 0x0000006e00037308 */ /* 0x0003e20000000800 */
[----:B------:R-:W-:Y:S02]  /*9fd0*/  FFMA.FTZ R136, R136, c[0x0][0x23c], -R51 ;  /* 0x00008f0088887a23 */ /* 0x000fe40000010833 */
[--C-:B------:R-:W-:Y:S02]  /*9fe0*/  FFMA.FTZ R140, R187, c[0x0][0x23c], -R66.reuse ;  /* 0x00008f00bb8c7a23 */ /* 0x100fe40000010842 */
[--C-:B------:R-:W-:Y:S02]  /*9ff0*/  FFMA.FTZ R142, R147, c[0x0][0x23c], -R66.reuse ;  /* 0x00008f00938e7a23 */ /* 0x100fe40000010842 */
[--C-:B------:R-:W-:Y:S01]  /*a000*/  FFMA.FTZ R151, R151, c[0x0][0x23c], -R66.reuse ;  /* 0x00008f0097977a23 */ /* 0x100fe20000010842 */
[----:B------:R-:W2:Y:S01]  /*a010*/  MUFU.EX2 R145, R145 ;  /* 0x0000009100917308 */ /* 0x000ea20000000800 */
[----:B-----5:R-:W-:Y:S01]  /*a020*/  F2FP.PACK_AB R33, R118, R141 ;  /* 0x0000008d7621723e */ /* 0x020fe200000000ff */
[----:B------:R-:W-:-:S02]  /*a030*/  FFMA.FTZ R149, R149, c[0x0][0x23c], -R66 ;  /* 0x00008f0095957a23 */ /* 0x000fc40000010842 */
[--C-:B------:R-:W-:Y:S02]  /*a040*/  FFMA.FTZ R187, R186, c[0x0][0x23c], -R51.reuse ;  /* 0x00008f00babb7a23 */ /* 0x100fe40000010833 */
[--C-:B------:R-:W-:Y:S02]  /*a050*/  FFMA.FTZ R148, R148, c[0x0][0x23c], -R51.reuse ;  /* 0x00008f0094947a23 */ /* 0x100fe40000010833 */
[----:B------:R-:W5:Y:S01]  /*a060*/  MUFU.EX2 R143, R143 ;  /* 0x0000008f008f7308 */ /* 0x000f620000000800 */
[----:B-1----:R-:W-:Y:S02]  /*a070*/  FFMA.FTZ R110, R43, c[0x0][0x23c], -R66 ;  /* 0x00008f002b6e7a23 */ /* 0x002fe40000010842 */
[----:B------:R-:W1:Y:S01]  /*a080*/  LDSM.16.MT88.4 R40, [R162+0x6800] ;  /* 0x00680000a228783b */ /* 0x000e620000004200 */
[--C-:B------:R-:W-:Y:S02]  /*a090*/  FFMA.FTZ R147, R150, c[0x0][0x23c], -R51.reuse ;  /* 0x00008f0096937a23 */ /* 0x100fe40000010833 */
[----:B------:R-:W-:-:S02]  /*a0a0*/  FFMA.FTZ R146, R146, c[0x0][0x23c], -R51 ;  /* 0x00008f0092927a23 */ /* 0x000fc40000010833 */
[----:B------:R-:W3:Y:S01]  /*a0b0*/  MUFU.EX2 R2, R2 ;  /* 0x0000000200027308 */ /* 0x000ee20000000800 */
[-C--:B--2---:R-:W-:Y:S02]  /*a0c0*/  FMUL.FTZ R4, R96, R145.reuse ;  /* 0x0000009160047220 */ /* 0x084fe40000410000 */
[-C--:B------:R-:W-:Y:S02]  /*a0d0*/  FMUL.FTZ R5, R97, R145.reuse ;  /* 0x0000009161057220 */ /* 0x080fe40000410000 */
[-C--:B------:R-:W-:Y:S02]  /*a0e0*/  FMUL.FTZ R92, R92, R145.reuse ;  /* 0x000000915c5c7220 */ /* 0x080fe40000410000 */
[----:B------:R-:W-:Y:S01]  /*a0f0*/  FMUL.FTZ R93, R93, R145 ;  /* 0x000000915d5d7220 */ /* 0x000fe20000410000 */
[----:B------:R-:W-:Y:S01]  /*a100*/  MUFU.EX2 R110, R110 ;  /* 0x0000006e006e7308 */ /* 0x000fe20000000800 */
[-C--:B-----5:R-:W-:Y:S02]  /*a110*/  FMUL.FTZ R6, R98, R143.reuse ;  /* 0x0000008f62067220 */ /* 0x0a0fe40000410000 */
[----:B------:R-:W-:-:S02]  /*a120*/  FMUL.FTZ R7, R99, R143 ;  /* 0x0000008f63077220 */ /* 0x000fc40000410000 */
[-C--:B------:R-:W-:Y:S02]  /*a130*/  FMUL.FTZ R94, R94, R143.reuse ;  /* 0x0000008f5e5e7220 */ /* 0x080fe40000410000 */
[----:B------:R-:W-:Y:S01]  /*a140*/  FMUL.FTZ R95, R95, R143 ;  /* 0x0000008f5f5f7220 */ /* 0x000fe20000410000 */
[----:B---3--:R-:W-:Y:S01]  /*a150*/  F2FP.PACK_AB R35, R2, R3 ;  /* 0x000000030223723e */ /* 0x008fe200000000ff */
[-C--:B------:R-:W-:Y:S01]  /*a160*/  FMUL.FTZ R12, R68, R145.reuse ;  /* 0x00000091440c7220 */ /* 0x080fe20000410000 */
[----:B------:R-:W2:Y:S01]  /*a170*/  MUFU.EX2 R107, R107 ;  /* 0x0000006b006b7308 */ /* 0x000ea20000000800 */
[----:B------:R-:W-:Y:S02]  /*a180*/  FMUL.FTZ R13, R69, R145 ;  /* 0x00000091450d7220 */ /* 0x000fe40000410000 */
[-C--:B------:R-:W-:Y:S02]  /*a190*/  FMUL.FTZ R14, R70, R143.reuse ;  /* 0x0000008f460e7220 */ /* 0x080fe40000410000 */
[----:B------:R-:W-:Y:S01]  /*a1a0*/  HMMA.16816.F32 R4, R32, R8, R4 ;  /* 0x000000082004723c */ /* 0x000fe20000001804 */
[----:B------:R-:W-:-:S02]  /*a1b0*/  FMUL.FTZ R15, R71, R143 ;  /* 0x0000008f470f7220 */ /* 0x000fc40000410000 */
[-C--:B------:R-:W-:Y:S01]  /*a1c0*/  FMUL.FTZ R72, R72, R145.reuse ;  /* 0x0000009148487220 */ /* 0x080fe20000410000 */
[----:B------:R-:W-:Y:S01]  /*a1d0*/  MUFU.EX2 R104, R104 ;  /* 0x0000006800687308 */ /* 0x000fe20000000800 */
[----:B------:R-:W-:Y:S02]  /*a1e0*/  FMUL.FTZ R73, R73, R145 ;  /* 0x0000009149497220 */ /* 0x000fe40000410000 */
[-C--:B------:R-:W-:Y:S01]  /*a1f0*/  FMUL.FTZ R74, R74, R143.reuse ;  /* 0x0000008f4a4a7220 */ /* 0x080fe20000410000 */
[----:B------:R-:W-:Y:S01]  /*a200*/  HMMA.16816.F32 R8, R32, R10, R92 ;  /* 0x0000000a2008723c */ /* 0x000fe2000000185c */
[----:B------:R-:W-:Y:S01]  /*a210*/  FMUL.FTZ R75, R75, R143 ;  /* 0x0000008f4b4b7220 */ /* 0x000fe20000410000 */
[----:B------:R-:W-:Y:S01]  /*a220*/  LDSM.16.MT88.4 R92, [R164+0x8800] ;  /* 0x00880000a45c783b */ /* 0x000fe20000004200 */
[-C--:B------:R-:W-:Y:S01]  /*a230*/  FMUL.FTZ R20, R76, R145.reuse ;  /* 0x000000914c147220 */ /* 0x080fe20000410000 */
[----:B------:R-:W-:Y:S01]  /*a240*/  MUFU.EX2 R109, R109 ;  /* 0x0000006d006d7308 */ /* 0x000fe20000000800 */
[----:B------:R-:W-:-:S02]  /*a250*/  FMUL.FTZ R21, R77, R145 ;  /* 0x000000914d157220 */ /* 0x000fc40000410000 */
[-C--:B------:R-:W-:Y:S01]  /*a260*/  FMUL.FTZ R22, R78, R143.reuse ;  /* 0x0000008f4e167220 */ /* 0x080fe20000410000 */
[C---:B------:R-:W-:Y:S01]  /*a270*/  HMMA.16816.F32 R12, R32.reuse, R16, R12 ;  /* 0x00000010200c723c */ /* 0x040fe2000000180c */
[----:B------:R-:W-:Y:S02]  /*a280*/  FMUL.FTZ R23, R79, R143 ;  /* 0x0000008f4f177220 */ /* 0x000fe40000410000 */
        /* <DEDUP_REMOVED lines=8> */
[----:B------:R-:W3:Y:S01]  /*a310*/  MUFU.EX2 R117, R117 ;  /* 0x0000007500757308 */ /* 0x000ee20000000800 */
        /* <DEDUP_REMOVED lines=11> */
[----:B------:R-:W-:Y:S01]  /*a3d0*/  FFMA.FTZ R102, R102, c[0x0][0x23c], -R51 ;  /* 0x00008f0066667a23 */ /* 0x000fe20000010833 */
[----:B------:R-:W5:Y:S01]  /*a3e0*/  MUFU.EX2 R113, R113 ;  /* 0x0000007100717308 */ /* 0x000f620000000800 */
[----:B------:R-:W-:-:S02]  /*a3f0*/  FFMA.FTZ R144, R191, R145, R144 ;  /* 0x00000091bf907223 */ /* 0x000fc40000010090 */
[----:B------:R-:W-:Y:S01]  /*a400*/  FFMA.FTZ R141, R192, R143, R141 ;  /* 0x0000008fc08d7223 */ /* 0x000fe2000001008d */
[C---:B------:R-:W-:Y:S01]  /*a410*/  HMMA.16816.F32 R28, R32.reuse, R36, R28 ;  /* 0x00000024201c723c */ /* 0x040fe2000000181c */
[----:B------:R-:W-:Y:S02]  /*a420*/  FADD.FTZ R121, R121, R144 ;  /* 0x0000009079797221 */ /* 0x000fe40000010000 */
[----:B------:R-:W-:Y:S01]  /*a430*/  FADD.FTZ R118, R118, R141 ;  /* 0x0000008d76767221 */ /* 0x000fe20000010000 */
[----:B------:R-:W-:Y:S01]  /*a440*/  MUFU.EX2 R134, R134 ;  /* 0x0000008600867308 */ /* 0x000fe20000000800 */
[----:B------:R-:W-:Y:S02]  /*a450*/  FADD.FTZ R120, R120, R121 ;  /* 0x0000007978787221 */ /* 0x000fe40000010000 */
[----:B--2---:R-:W-:Y:S01]  /*a460*/  F2FP.PACK_AB R36, R107, R110 ;  /* 0x0000006e6b24723e */ /* 0x004fe200000000ff */
[----:B------:R-:W-:Y:S01]  /*a470*/  HMMA.16816.F32 R32, R32, R38, R84 ;  /* 0x000000262020723c */ /* 0x000fe20000001854 */
[----:B---3--:R-:W-:Y:S01]  /*a480*/  F2FP.PACK_AB R37, R117, R122 ;  /* 0x0000007a7525723e */ /* 0x008fe200000000ff */
[----:B------:R-:W-:-:S02]  /*a490*/  FADD.FTZ R65, R65, R120 ;  /* 0x0000007841417221 */ /* 0x000fc40000010000 */
[----:B------:R-:W2:Y:S01]  /*a4a0*/  MUFU.EX2 R129, R129 ;  /* 0x0000008100817308 */ /* 0x000ea20000000800 */
[----:B------:R-:W-:Y:S02]  /*a4b0*/  FFMA.FTZ R191, R63, c[0x0][0x23c], -R66 ;  /* 0x00008f003fbf7a23 */ /* 0x000fe40000010842 */
[----:B------:R-:W-:Y:S01]  /*a4c0*/  F2FP.PACK_AB R38, R109, R104 ;  /* 0x000000686d26723e */ /* 0x000fe200000000ff */
[----:B------:R-:W-:Y:S01]  /*a4d0*/  FADD.FTZ R110, R110, R65 ;  /* 0x000000416e6e7221 */ /* 0x000fe20000010000 */
[----:B-----5:R-:W-:Y:S01]  /*a4e0*/  F2FP.PACK_AB R39, R113, R116 ;  /* 0x000000747127723e */ /* 0x020fe200000000ff */
[----:B------:R-:W-:Y:S02]  /*a4f0*/  FFMA.FTZ R192, R50, c[0x0][0x23c], -R51 ;  /* 0x00008f0032c07a23 */ /* 0x000fe40000010833 */
[----:B------:R-:W-:Y:S01]  /*a500*/  MUFU.EX2 R126, R126 ;  /* 0x0000007e007e7308 */ /* 0x000fe20000000800 */
[----:B------:R-:W-:Y:S02]  /*a510*/  FADD.FTZ R107, R107, R110 ;  /* 0x0000006e6b6b7221 */ /* 0x000fe40000010000 */
[----:B------:R-:W-:Y:S01]  /*a520*/  FFMA.FTZ R61, R61, c[0x0][0x23c], -R66 ;  /* 0x00008f003d3d7a23 */ /* 0x000fe20000010842 */
[----:B----4-:R-:W-:Y:S01]  /*a530*/  HMMA.16816.F32 R4, R36, R44, R4 ;  /* 0x0000002c2404723c */ /* 0x010fe20000001804 */
[----:B------:R-:W-:-:S03]  /*a540*/  FADD.FTZ R104, R104, R107 ;  /* 0x0000006b68687221 */ /* 0x000fc60000010000 */
[----:B------:R-:W-:Y:S01]  /*a550*/  MUFU.EX2 R123, R123 ;  /* 0x0000007b007b7308 */ /* 0x000fe20000000800 */
[----:B------:R-:W-:-:S03]  /*a560*/  FADD.FTZ R109, R109, R104 ;  /* 0x000000686d6d7221 */ /* 0x000fc60000010000 */
[C---:B------:R-:W-:Y:S01]  /*a570*/  HMMA.16816.F32 R8, R36.reuse, R46, R8 ;  /* 0x0000002e2408723c */ /* 0x040fe20000001808 */
[----:B------:R-:W3:Y:S03]  /*a580*/  LDSM.16.MT88.4 R44, [R161+0x6800] ;  /* 0x00680000a12c783b */ /* 0x000ee60000004200 */
[----:B------:R-:W-:Y:S04]  /*a590*/  MUFU.EX2 R137, R137 ;  /* 0x0000008900897308 */ /* 0x000fe80000000800 */
[C---:B-1----:R-:W-:Y:S04]  /*a5a0*/  HMMA.16816.F32 R12, R36.reuse, R40, R12 ;  /* 0x00000028240c723c */ /* 0x042fe8000000180c */
[----:B------:R-:W1:Y:S04]  /*a5b0*/  MUFU.EX2 R138, R138 ;  /* 0x0000008a008a7308 */ /* 0x000e680000000800 */
[C---:B------:R-:W-:Y:S01]  /*a5c0*/  HMMA.16816.F32 R16, R36.reuse, R42, R16 ;  /* 0x0000002a2410723c */ /* 0x040fe20000001810 */
[----:B------:R-:W4:Y:S03]  /*a5d0*/  LDSM.16.MT88.4 R40, [R160+0x6800] ;  /* 0x00680000a028783b */ /* 0x000f260000004200 */
[----:B------:R-:W-:Y:S08]  /*a5e0*/  MUFU.EX2 R139, R139 ;  /* 0x0000008b008b7308 */ /* 0x000ff00000000800 */
[----:B------:R-:W5:Y:S08]  /*a5f0*/  MUFU.EX2 R136, R136 ;  /* 0x0000008800887308 */ /* 0x000f700000000800 */
[----:B------:R-:W-:Y:S01]  /*a600*/  MUFU.EX2 R151, R151 ;  /* 0x0000009700977308 */ /* 0x000fe20000000800 */
[C---:B---3--:R-:W-:Y:S07]  /*a610*/  HMMA.16816.F32 R20, R36.reuse, R44, R20 ;  /* 0x0000002c2414723c */ /* 0x048fee0000001814 */
[----:B------:R-:W3:Y:S01]  /*a620*/  MUFU.EX2 R140, R140 ;  /* 0x0000008c008c7308 */ /* 0x000ee20000000800 */
[C---:B------:R-:W-:Y:S01]  /*a630*/  HMMA.16816.F32 R24, R36.reuse, R46, R24 ;  /* 0x0000002e2418723c */ /* 0x040fe20000001818 */
[----:B------:R-:W3:Y:S06]  /*a640*/  LDSM.16.MT88.4 R44, [R162+0x7000] ;  /* 0x00700000a22c783b */ /* 0x000eec0000004200 */
[----:B------:R-:W-:Y:S01]  /*a650*/  MUFU.EX2 R142, R142 ;  /* 0x0000008e008e7308 */ /* 0x000fe20000000800 */
[C---:B----4-:R-:W-:Y:S07]  /*a660*/  HMMA.16816.F32 R28, R36.reuse, R40, R28 ;  /* 0x00000028241c723c */ /* 0x050fee000000181c */
[----:B------:R-:W-:Y:S01]  /*a670*/  MUFU.EX2 R149, R149 ;  /* 0x0000009500957308 */ /* 0x000fe20000000800 */
[----:B------:R-:W-:Y:S01]  /*a680*/  HMMA.16816.F32 R32, R36, R42, R32 ;  /* 0x0000002a2420723c */ /* 0x000fe20000001820 */
[----:B------:R-:W4:Y:S06]  /*a690*/  LDSM.16.MT88.4 R40, [R161+0x7000] ;  /* 0x00700000a128783b */ /* 0x000f2c0000004200 */
[----:B------:R-:W-:Y:S01]  /*a6a0*/  MUFU.EX2 R187, R187 ;  /* 0x000000bb00bb7308 */ /* 0x000fe20000000800 */
[----:B--2---:R-:W-:Y:S01]  /*a6b0*/  F2FP.PACK_AB R36, R129, R134 ;  /* 0x000000868124723e */ /* 0x004fe200000000ff */
[----:B------:R-:W-:Y:S01]  /*a6c0*/  FADD.FTZ R134, R134, R109 ;  /* 0x0000006d86867221 */ /* 0x000fe20000010000 */
[----:B-1----:R-:W-:-:S02]  /*a6d0*/  F2FP.PACK_AB R37, R138, R137 ;  /* 0x000000898a25723e */ /* 0x002fc400000000ff */
[----:B------:R-:W-:-:S03]  /*a6e0*/  F2FP.PACK_AB R38, R123, R126 ;  /* 0x0000007e7b26723e */ /* 0x000fc600000000ff */
[----:B------:R-:W1:Y:S01]  /*a6f0*/  MUFU.EX2 R148, R148 ;  /* 0x0000009400947308 */ /* 0x000e620000000800 */
[----:B-----5:R-:W-:Y:S01]  /*a700*/  F2FP.PACK_AB R39, R136, R139 ;  /* 0x0000008b8827723e */ /* 0x020fe200000000ff */
[----:B------:R-:W-:-:S06]  /*a710*/  FADD.FTZ R129, R129, R134 ;  /* 0x0000008681817221 */ /* 0x000fcc0000010000 */
[C---:B------:R-:W-:Y:S01]  /*a720*/  HMMA.16816.F32 R4, R36.reuse, R52, R4 ;  /* 0x000000342404723c */ /* 0x040fe20000001804 */
[----:B------:R-:W-:Y:S07]  /*a730*/  MUFU.EX2 R147, R147 ;  /* 0x0000009300937308 */ /* 0x000fee0000000800 */
[C---:B---3--:R-:W-:Y:S01]  /*a740*/  HMMA.16816.F32 R12, R36.reuse, R44, R12 ;  /* 0x0000002c240c723c */ /* 0x048fe2000000180c */
[----:B------:R-:W2:Y:S07]  /*a750*/  MUFU.EX2 R146, R146 ;  /* 0x0000009200927308 */ /* 0x000eae0000000800 */
[C---:B------:R-:W-:Y:S01]  /*a760*/  HMMA.16816.F32 R16, R36.reuse, R46, R16 ;  /* 0x0000002e2410723c */ /* 0x040fe20000001810 */
[----:B------:R-:W3:Y:S01]  /*a770*/  LDSM.16.MT88.4 R44, [R160+0x7000] ;  /* 0x00700000a02c783b */ /* 0x000ee20000004200 */
[----:B------:R-:W-:Y:S06]  /*a780*/  MUFU.EX2 R191, R191 ;  /* 0x000000bf00bf7308 */ /* 0x000fec0000000800 */
[C---:B----4-:R-:W-:Y:S02]  /*a790*/  HMMA.16816.F32 R20, R36.reuse, R40, R20 ;  /* 0x000000282414723c */ /* 0x050fe40000001814 */
[----:B------:R-:W-:Y:S06]  /*a7a0*/  MUFU.EX2 R192, R192 ;  /* 0x000000c000c07308 */ /* 0x000fec0000000800 */
[C---:B------:R-:W-:Y:S01]  /*a7b0*/  HMMA.16816.F32 R24, R36.reuse, R42, R24 ;  /* 0x0000002a2418723c */ /* 0x040fe20000001818 */
[----:B------:R-:W4:Y:S07]  /*a7c0*/  LDSM.16.MT88.4 R40, [R164+0x7800] ;  /* 0x00780000a428783b */ /* 0x000f2e0000004200 */
[C---:B------:R-:W-:Y:S01]  /*a7d0*/  HMMA.16816.F32 R8, R36.reuse, R54, R8 ;  /* 0x000000362408723c */ /* 0x040fe20000001808 */
[----:B------:R-:W5:Y:S07]  /*a7e0*/  LDSM.16.MT88.4 R52, [R162+0x7800] ;  /* 0x00780000a234783b */ /* 0x000f6e0000004200 */
[C---:B---3--:R-:W-:Y:S08]  /*a7f0*/  HMMA.16816.F32 R28, R36.reuse, R44, R28 ;  /* 0x0000002c241c723c */ /* 0x048ff0000000181c */
[----:B------:R-:W-:Y:S01]  /*a800*/  HMMA.16816.F32 R32, R36, R46, R32 ;  /* 0x0000002e2420723c */ /* 0x000fe20000001820 */
[----:B------:R-:W3:Y:S06]  /*a810*/  LDSM.16.MT88.4 R44, [R161+0x7800] ;  /* 0x00780000a12c783b */ /* 0x000eec0000004200 */
[----:B------:R-:W-:-:S02]  /*a820*/  F2FP.PACK_AB R36, R140, R151 ;  /* 0x000000978c24723e */ /* 0x000fc400000000ff */
[----:B-1----:R-:W-:Y:S02]  /*a830*/  F2FP.PACK_AB R37, R148, R187 ;  /* 0x000000bb9425723e */ /* 0x002fe400000000ff */
[----:B------:R-:W-:Y:S02]  /*a840*/  F2FP.PACK_AB R38, R149, R142 ;  /* 0x0000008e9526723e */ /* 0x000fe400000000ff */
[----:B--2---:R-:W-:-:S07]  /*a850*/  F2FP.PACK_AB R39, R146, R147 ;  /* 0x000000939227723e */ /* 0x004fce00000000ff */
[C---:B----4-:R-:W-:Y:S08]  /*a860*/  HMMA.16816.F32 R4, R36.reuse, R40, R4 ;  /* 0x000000282404723c */ /* 0x050ff00000001804 */
        /* <DEDUP_REMOVED lines=18> */
[----:B------:R-:W1:Y:S01]  /*a990*/  MUFU.EX2 R46, R46 ;  /* 0x0000002e002e7308 */ /* 0x000e620000000800 */
[----:B--2---:R-:W-:Y:S02]  /*a9a0*/  F2FP.PACK_AB R85, R55, R52 ;  /* 0x000000343755723e */ /* 0x004fe400000000ff */
[----:B------:R-:W-:Y:S01]  /*a9b0*/  HMMA.16816.F32 R32, R36, R42, R32 ;  /* 0x0000002a2420723c */ /* 0x000fe20000001820 */
[----:B------:R-:W2:Y:S04]  /*a9c0*/  LDSM.16.MT88.4 R40, [R164+0x8000] ;  /* 0x00800000a428783b */ /* 0x000ea80000004200 */
[----:B------:R-:W-:Y:S01]  /*a9d0*/  MUFU.EX2 R44, R44 ;  /* 0x0000002c002c7308 */ /* 0x000fe20000000800 */
[----:B------:R-:W3:Y:S07]  /*a9e0*/  LDSM.16.MT88.4 R36, [R162+0x8000] ;  /* 0x00800000a224783b */ /* 0x000eee0000004200 */
[----:B------:R-:W4:Y:S01]  /*a9f0*/  MUFU.EX2 R47, R47 ;  /* 0x0000002f002f7308 */ /* 0x000f220000000800 */
[----:B-1----:R-:W-:-:S07]  /*aa00*/  F2FP.PACK_AB R84, R46, R45 ;  /* 0x0000002d2e54723e */ /* 0x002fce00000000ff */
[----:B------:R-:W-:Y:S08]  /*aa10*/  MUFU.EX2 R53, R53 ;  /* 0x0000003500357308 */ /* 0x000ff00000000800 */
[----:B------:R-:W1:Y:S01]  /*aa20*/  MUFU.EX2 R54, R54 ;  /* 0x0000003600367308 */ /* 0x000e620000000800 */
[----:B----4-:R-:W-:Y:S02]  /*aa30*/  F2FP.PACK_AB R86, R47, R44 ;  /* 0x0000002c2f56723e */ /* 0x010fe400000000ff */
[----:B-1----:R-:W-:-:S07]  /*aa40*/  F2FP.PACK_AB R87, R54, R53 ;  /* 0x000000353657723e */ /* 0x002fce00000000ff */
[C---:B--2---:R-:W-:Y:S01]  /*aa50*/  HMMA.16816.F32 R96, R84.reuse, R40, R4 ;  /* 0x000000285460723c */ /* 0x044fe20000001804 */
[----:B------:R-:W1:Y:S06]  /*aa60*/  LDSM.16.MT88.4 R4, [R160+0x8000] ;  /* 0x00800000a004783b */ /* 0x000e6c0000004200 */
[--C-:B------:R-:W-:Y:S01]  /*aa70*/  FFMA.FTZ R40, R114, c[0x0][0x23c], -R51.reuse ;  /* 0x00008f0072287a23 */ /* 0x100fe20000010833 */
[----:B------:R-:W-:Y:S01]  /*aa80*/  HMMA.16816.F32 R20, R84, R88, R20 ;  /* 0x000000585414723c */ /* 0x000fe20000001814 */
[----:B------:R-:W-:-:S04]  /*aa90*/  FFMA.FTZ R41, R112, c[0x0][0x23c], -R51 ;  /* 0x00008f0070297a23 */ /* 0x000fc80000010833 */
[----:B------:R-:W-:Y:S03]  /*aaa0*/  MUFU.EX2 R40, R40 ;  /* 0x0000002800287308 */ /* 0x000fe60000000800 */
[C---:B------:R-:W-:Y:S05]  /*aab0*/  HMMA.16816.F32 R8, R84.reuse, R42, R8 ;  /* 0x0000002a5408723c */ /* 0x040fea0000001808 */
[----:B------:R-:W-:Y:S02]  /*aac0*/  MUFU.EX2 R41, R41 ;  /* 0x0000002900297308 */ /* 0x000fe40000000800 */
[----:B------:R-:W-:Y:S01]  /*aad0*/  FFMA.FTZ R43, R108, c[0x0][0x23c], -R51 ;  /* 0x00008f006c2b7a23 */ /* 0x000fe20000010833 */
        /* <DEDUP_REMOVED lines=8> */
[C---:B------:R-:W-:Y:S01]  /*ab60*/  HMMA.16816.F32 R88, R84.reuse, R90, R24 ;  /* 0x0000005a5458723c */ /* 0x040fe20000001818 */
[----:B------:R-:W-:Y:S01]  /*ab70*/  FFMA.FTZ R39, R125, c[0x0][0x23c], -R66 ;  /* 0x00008f007d277a23 */ /* 0x000fe20000010842 */
[----:B------:R-:W-:Y:S03]  /*ab80*/  LDSM.16.MT88.4 R24, [R160+0x8800] ;  /* 0x00880000a018783b */ /* 0x000fe60000004200 */
[----:B------:R-:W3:Y:S03]  /*ab90*/  MUFU.EX2 R37, R37 ;  /* 0x0000002500257308 */ /* 0x000ee60000000800 */
[C---:B-1----:R-:W-:Y:S01]  /*aba0*/  HMMA.16816.F32 R80, R84.reuse, R4, R28 ;  /* 0x000000045450723c */ /* 0x042fe2000000181c */
[----:B------:R-:W1:Y:S04]  /*abb0*/  LDSM.16.MT88.4 R28, [R161+0x8800] ;  /* 0x00880000a11c783b */ /* 0x000e680000004200 */
[----:B------:R-:W-:Y:S02]  /*abc0*/  MUFU.EX2 R38, R38 ;  /* 0x0000002600267308 */ /* 0x000fe40000000800 */
[----:B--2---:R-:W-:Y:S01]  /*abd0*/  F2FP.PACK_AB R5, R43, R40 ;  /* 0x000000282b05723e */ /* 0x004fe200000000ff */
[----:B------:R-:W-:Y:S05]  /*abe0*/  HMMA.16816.F32 R84, R84, R6, R32 ;  /* 0x000000065454723c */ /* 0x000fea0000001820 */
[----:B------:R-:W2:Y:S01]  /*abf0*/  MUFU.EX2 R39, R39 ;  /* 0x0000002700277308 */ /* 0x000ea20000000800 */
[----:B---3--:R-:W-:Y:S01]  /*ac00*/  F2FP.PACK_AB R4, R37, R36 ;  /* 0x000000242504723e */ /* 0x008fe200000000ff */
[----:B------:R-:W-:-:S02]  /*ac10*/  FFMA.FTZ R32, R106, c[0x0][0x23c], -R51 ;  /* 0x00008f006a207a23 */ /* 0x000fc40000010833 */
[--C-:B------:R-:W-:Y:S02]  /*ac20*/  FFMA.FTZ R34, R67, c[0x0][0x23c], -R66.reuse ;  /* 0x00008f0043227a23 */ /* 0x100fe40000010842 */
[--C-:B------:R-:W-:Y:S02]  /*ac30*/  FFMA.FTZ R35, R101, c[0x0][0x23c], -R66.reuse ;  /* 0x00008f0065237a23 */ /* 0x100fe40000010842 */
[----:B------:R-:W3:Y:S01]  /*ac40*/  MUFU.EX2 R32, R32 ;  /* 0x0000002000207308 */ /* 0x000ee20000000800 */
[----:B------:R-:W-:Y:S01]  /*ac50*/  FFMA.FTZ R33, R105, c[0x0][0x23c], -R66 ;  /* 0x00008f0069217a23 */ /* 0x000fe20000010842 */
[----:B--2---:R-:W-:-:S06]  /*ac60*/  F2FP.PACK_AB R6, R39, R38 ;  /* 0x000000262706723e */ /* 0x004fcc00000000ff */
[----:B------:R-:W-:Y:S01]  /*ac70*/  MUFU.EX2 R34, R34 ;  /* 0x0000002200227308 */ /* 0x000fe20000000800 */
[----:B---3--:R-:W-:-:S07]  /*ac80*/  F2FP.PACK_AB R7, R32, R41 ;  /* 0x000000292007723e */ /* 0x008fce00000000ff */
[----:B------:R-:W2:Y:S01]  /*ac90*/  MUFU.EX2 R35, R35 ;  /* 0x0000002300237308 */ /* 0x000ea20000000800 */
[C---:B------:R-:W-:Y:S01]  /*aca0*/  HMMA.16816.F32 R68, R4.reuse, R72, R12 ;  /* 0x000000480444723c */ /* 0x040fe2000000180c */
[----:B------:R-:W3:Y:S06]  /*acb0*/  LDSM.16.MT88.4 R12, [R164+0x9000] ;  /* 0x00900000a40c783b */ /* 0x000eec0000004200 */
[----:B------:R-:W-:Y:S01]  /*acc0*/  MUFU.EX2 R33, R33 ;  /* 0x0000002100217308 */ /* 0x000fe20000000800 */
[C---:B-1----:R-:W-:Y:S07]  /*acd0*/  HMMA.16816.F32 R76, R4.reuse, R28, R20 ;  /* 0x0000001c044c723c */ /* 0x042fee0000001814 */
[----:B------:R-:W-:Y:S01]  /*ace0*/  MUFU.EX2 R42, R42 ;  /* 0x0000002a002a7308 */ /* 0x000fe20000000800 */
[--C-:B------:R-:W-:Y:S01]  /*acf0*/  FFMA.FTZ R23, R100, c[0x0][0x23c], -R51.reuse ;  /* 0x00008f0064177a23 */ /* 0x100fe20000010833 */
[----:B------:R-:W-:Y:S01]  /*ad00*/  HMMA.16816.F32 R96, R4, R92, R96 ;  /* 0x0000005c0460723c */ /* 0x000fe20000001860 */
[----:B------:R-:W-:-:S05]  /*ad10*/  FFMA.FTZ R21, R64, c[0x0][0x23c], -R51 ;  /* 0x00008f0040157a23 */ /* 0x000fca0000010833 */
[----:B------:R-:W-:Y:S01]  /*ad20*/  MUFU.EX2 R20, R102 ;  /* 0x0000006600147308 */ /* 0x000fe20000000800 */
[----:B------:R-:W-:Y:S01]  /*ad30*/  FFMA.FTZ R22, R62, c[0x0][0x23c], -R51 ;  /* 0x00008f003e167a23 */ /* 0x000fe20000010833 */
[C---:B------:R-:W-:Y:S01]  /*ad40*/  HMMA.16816.F32 R92, R4.reuse, R94, R8 ;  /* 0x0000005e045c723c */ /* 0x040fe20000001808 */
[----:B------:R-:W1:Y:S05]  /*ad50*/  LDSM.16.MT88.4 R8, [R162+0x9000] ;  /* 0x00900000a208783b */ /* 0x000e6a0000004200 */
[----:B------:R-:W4:Y:S02]  /*ad60*/  MUFU.EX2 R23, R23 ;  /* 0x0000001700177308 */ /* 0x000f240000000800 */
[C---:B------:R-:W-:Y:S01]  /*ad70*/  HMMA.16816.F32 R72, R4.reuse, R74, R16 ;  /* 0x0000004a0448723c */ /* 0x040fe20000001810 */
[----:B------:R-:W5:Y:S05]  /*ad80*/  LDSM.16.MT88.4 R16, [R161+0x9000] ;  /* 0x00900000a110783b */ /* 0x000f6a0000004200 */
[----:B------:R-:W-:Y:S02]  /*ad90*/  MUFU.EX2 R21, R21 ;  /* 0x0000001500157308 */ /* 0x000fe40000000800 */
[C---:B------:R-:W-:Y:S06]  /*ada0*/  HMMA.16816.F32 R88, R4.reuse, R30, R88 ;  /* 0x0000001e0458723c */ /* 0x040fec0000001858 */
[----:B------:R-:W1:Y:S02]  /*adb0*/  MUFU.EX2 R22, R22 ;  /* 0x0000001600167308 */ /* 0x000e640000000800 */
[C---:B------:R-:W-:Y:S07]  /*adc0*/  HMMA.16816.F32 R80, R4.reuse, R24, R80 ;  /* 0x000000180450723c */ /* 0x040fee0000001850 */
[----:B------:R-:W-:Y:S01]  /*add0*/  FADD.FTZ R25, R3, R118 ;  /* 0x0000007603197221 */ /* 0x000fe20000010000 */
[----:B------:R-:W-:Y:S01]  /*ade0*/  HMMA.16816.F32 R84, R4, R26, R84 ;  /* 0x0000001a0454723c */ /* 0x000fe20000001854 */
[----:B------:R-:W-:-:S02]  /*adf0*/  FFMA.FTZ R24, R57, c[0x0][0x23c], -R66 ;  /* 0x00008f0039187a23 */ /* 0x000fc40000010842 */
[----:B------:R-:W-:-:S04]  /*ae00*/  FFMA.FTZ R3, R59, c[0x0][0x23c], -R66 ;  /* 0x00008f003b037a23 */ /* 0x000fc80000010842 */
[----:B--2---:R-:W-:Y:S01]  /*ae10*/  F2FP.PACK_AB R4, R35, R34 ;  /* 0x000000222304723e */ /* 0x004fe200000000ff */
[----:B------:R-:W-:Y:S01]  /*ae20*/  FADD.FTZ R27, R2, R25 ;  /* 0x00000019021b7221 */ /* 0x000fe20000010000 */
[----:B----4-:R-:W-:Y:S01]  /*ae30*/  F2FP.PACK_AB R5, R23, R20 ;  /* 0x000000141705723e */ /* 0x010fe200000000ff */
[----:B------:R-:W-:Y:S01]  /*ae40*/  FFMA.FTZ R25, R60, c[0x0][0x23c], -R51 ;  /* 0x00008f003c197a23 */ /* 0x000fe20000010833 */
[----:B------:R-:W-:Y:S01]  /*ae50*/  F2FP.PACK_AB R6, R42, R33 ;  /* 0x000000212a06723e */ /* 0x000fe200000000ff */
[----:B------:R-:W-:Y:S01]  /*ae60*/  FADD.FTZ R122, R122, R27 ;  /* 0x0000001b7a7a7221 */ /* 0x000fe20000010000 */
[----:B-1----:R-:W-:Y:S01]  /*ae70*/  F2FP.PACK_AB R7, R22, R21 ;  /* 0x000000151607723e */ /* 0x002fe200000000ff */
[--C-:B------:R-:W-:Y:S01]  /*ae80*/  FFMA.FTZ R26, R58, c[0x0][0x23c], -R51.reuse ;  /* 0x00008f003a1a7a23 */ /* 0x100fe20000010833 */
[----:B------:R-:W-:Y:S01]  /*ae90*/  MUFU.EX2 R24, R24 ;  /* 0x0000001800187308 */ /* 0x000fe20000000800 */
[----:B------:R-:W-:Y:S02]  /*aea0*/  FADD.FTZ R117, R117, R122 ;  /* 0x0000007a75757221 */ /* 0x000fe40000010000 */
[----:B------:R-:W-:-:S02]  /*aeb0*/  FFMA.FTZ R27, R56, c[0x0][0x23c], -R51 ;  /* 0x00008f00381b7a23 */ /* 0x000fc40000010833 */
[----:B---3--:R-:W-:Y:S01]  /*aec0*/  HMMA.16816.F32 R96, R4, R12, R96 ;  /* 0x0000000c0460723c */ /* 0x008fe20000001860 */
[----:B------:R-:W-:Y:S02]  /*aed0*/  FADD.FTZ R116, R116, R117 ;  /* 0x0000007574747221 */ /* 0x000fe40000010000 */
[----:B------:R-:W1:Y:S02]  /*aee0*/  MUFU.EX2 R3, R3 ;  /* 0x0000000300037308 */ /* 0x000e640000000800 */
[----:B------:R-:W-:-:S03]  /*aef0*/  FADD.FTZ R116, R113, R116 ;  /* 0x0000007471747221 */ /* 0x000fc60000010000 */
[C---:B------:R-:W-:Y:S01]  /*af00*/  HMMA.16816.F32 R92, R4.reuse, R14, R92 ;  /* 0x0000000e045c723c */ /* 0x040fe2000000185c */
[----:B------:R-:W2:Y:S01]  /*af10*/  LDSM.16.MT88.4 R12, [R160+0x9000] ;  /* 0x00900000a00c783b */ /* 0x000ea20000004200 */
[----:B------:R-:W-:Y:S01]  /*af20*/  FADD.FTZ R137, R137, R116 ;  /* 0x0000007489897221 */ /* 0x000fe20000010000 */
[----:B------:R-:W-:Y:S03]  /*af30*/  MUFU.EX2 R2, R61 ;  /* 0x0000003d00027308 */ /* 0x000fe60000000800 */
[----:B------:R-:W-:Y:S02]  /*af40*/  FADD.FTZ R138, R138, R137 ;  /* 0x000000898a8a7221 */ /* 0x000fe40000010000 */
[----:B------:R-:W-:Y:S02]  /*af50*/  HMMA.16816.F32 R68, R4, R8, R68 ;  /* 0x000000080444723c */ /* 0x000fe40000001844 */
[----:B------:R-:W-:Y:S01]  /*af60*/  FADD.FTZ R139, R139, R138 ;  /* 0x0000008a8b8b7221 */ /* 0x000fe20000010000 */
[----:B------:R-:W-:Y:S03]  /*af70*/  MUFU.EX2 R25, R25 ;  /* 0x0000001900197308 */ /* 0x000fe60000000800 */
[----:B------:R-:W-:-:S02]  /*af80*/  FADD.FTZ R136, R136, R139 ;  /* 0x0000008b88887221 */ /* 0x000fc40000010000 */
[C---:B------:R-:W-:Y:S01]  /*af90*/  HMMA.16816.F32 R72, R4.reuse, R10, R72 ;  /* 0x0000000a0448723c */ /* 0x040fe20000001848 */
[----:B------:R-:W3:Y:S01]  /*afa0*/  LDSM.16.MT88.4 R8, [R164+0x9800] ;  /* 0x00980000a408783b */ /* 0x000ee20000004200 */
[----:B------:R-:W-:Y:S01]  /*afb0*/  FADD.FTZ R187, R187, R136 ;  /* 0x00000088bbbb7221 */ /* 0x000fe20000010000 */
[----:B------:R-:W4:Y:S03]  /*afc0*/  MUFU.EX2 R26, R26 ;  /* 0x0000001a001a7308 */ /* 0x000f260000000800 */
[----:B------:R-:W-:Y:S02]  /*afd0*/  FADD.FTZ R148, R148, R187 ;  /* 0x000000bb94947221 */ /* 0x000fe40000010000 */
[C---:B-----5:R-:W-:Y:S03]  /*afe0*/  HMMA.16816.F32 R76, R4.reuse, R16, R76 ;  /* 0x00000010044c723c */ /* 0x060fe6000000184c */
[----:B------:R-:W5:Y:S05]  /*aff0*/  MUFU.EX2 R27, R27 ;  /* 0x0000001b001b7308 */ /* 0x000f6a0000000800 */
[C---:B------:R-:W-:Y:S01]  /*b000*/  HMMA.16816.F32 R88, R4.reuse, R18, R88 ;  /* 0x000000120458723c */ /* 0x040fe20000001858 */
[----:B------:R-:W3:Y:S07]  /*b010*/  LDSM.16.MT88.4 R16, [R162+0x9800] ;  /* 0x00980000a210783b */ /* 0x000eee0000004200 */
[C---:B--2---:R-:W-:Y:S07]  /*b020*/  HMMA.16816.F32 R80, R4.reuse, R12, R80 ;  /* 0x0000000c0450723c */ /* 0x044fee0000001850 */
[----:B------:R-:W-:Y:S01]  /*b030*/  FADD.FTZ R12, R126, R129 ;  /* 0x000000817e0c7221 */ /* 0x000fe20000010000 */
[----:B------:R-:W-:Y:S03]  /*b040*/  HMMA.16816.F32 R84, R4, R14, R84 ;  /* 0x0000000e0454723c */ /* 0x000fe60000001854 */
[----:B------:R-:W-:-:S04]  /*b050*/  FADD.FTZ R12, R123, R12 ;  /* 0x0000000c7b0c7221 */ /* 0x000fc80000010000 */
[----:B------:R-:W-:Y:S01]  /*b060*/  FADD.FTZ R29, R151, R12 ;  /* 0x0000000c971d7221 */ /* 0x000fe20000010000 */
[----:B-1----:R-:W-:Y:S01]  /*b070*/  F2FP.PACK_AB R4, R3, R24 ;  /* 0x000000180304723e */ /* 0x002fe200000000ff */
[----:B------:R-:W1:Y:S01]  /*b080*/  LDSM.16.MT88.4 R12, [R161+0x9800] ;  /* 0x00980000a10c783b */ /* 0x000e620000004200 */
[----:B----4-:R-:W-:Y:S01]  /*b090*/  F2FP.PACK_AB R5, R26, R25 ;  /* 0x000000191a05723e */ /* 0x010fe200000000ff */
[----:B------:R-:W-:Y:S01]  /*b0a0*/  FADD.FTZ R29, R140, R29 ;  /* 0x0000001d8c1d7221 */ /* 0x000fe20000010000 */
[----:B------:R-:W-:Y:S02]  /*b0b0*/  F2FP.PACK_AB R6, R191, R2 ;  /* 0x00000002bf06723e */ /* 0x000fe400000000ff */
[----:B-----5:R-:W-:Y:S01]  /*b0c0*/  F2FP.PACK_AB R7, R192, R27 ;  /* 0x0000001bc007723e */ /* 0x020fe200000000ff */
[----:B------:R-:W-:Y:S02]  /*b0d0*/  FADD.FTZ R28, R142, R29 ;  /* 0x0000001d8e1c7221 */ /* 0x000fe40000010000 */
        /* <DEDUP_REMOVED lines=9> */
[----:B------:R-:W2:Y:S01]  /*b170*/  LDSM.16.MT88.4 R8, [R160+0x9800] ;  /* 0x00980000a008783b */ /* 0x000ea20000004200 */
[----:B------:R-:W-:-:S04]  /*b180*/  FADD.FTZ R44, R44, R29 ;  /* 0x0000001d2c2c7221 */ /* 0x000fc80000010000 */
[----:B------:R-:W-:Y:S02]  /*b190*/  FADD.FTZ R47, R47, R44 ;  /* 0x0000002c2f2f7221 */ /* 0x000fe40000010000 */
[----:B------:R-:W-:Y:S02]  /*b1a0*/  HMMA.16816.F32 R68, R4, R16, R68 ;  /* 0x000000100444723c */ /* 0x000fe40000001844 */
        /* <DEDUP_REMOVED lines=11> */
[C---:B------:R-:W-:Y:S01]  /*b260*/  HMMA.16816.F32 R88, R4.reuse, R14, R88 ;  /* 0x0000000e0458723c */ /* 0x040fe20000001858 */
[----:B------:R-:W-:Y:S02]  /*b270*/  FADD.FTZ R12, R34, R39 ;  /* 0x00000027220c7221 */ /* 0x000fe40000010000 */
[----:B------:R-:W-:Y:S02]  /*b280*/  FADD.FTZ R13, R32, R13 ;  /* 0x0000000d200d7221 */ /* 0x000fe40000010000 */
        /* <DEDUP_REMOVED lines=14> */
[----:B------:R-:W-:Y:S01]  /*b370*/  MOV R3, R49 ;  /* 0x0000003100037202 */ /* 0x000fe20000000f00 */
[----:B------:R-:W-:Y:S02]  /*b380*/  FADD.FTZ R27, R27, R26 ;  /* 0x0000001a1b1b7221 */ /* 0x000fe40000010000 */
[----:B------:R-:W-:Y:S01]  /*b390*/  FADD.FTZ R191, R191, R2 ;  /* 0x00000002bfbf7221 */ /* 0x000fe20000010000 */
[----:B------:R-:W-:Y:S01]  /*b3a0*/  MOV R2, R48 ;  /* 0x0000003000027202 */ /* 0x000fe20000000f00 */
[----:B------:R-:W-:-:S02]  /*b3b0*/  FADD.FTZ R192, R192, R27 ;  /* 0x0000001bc0c07221 */ /* 0x000fc40000010000 */
.L_x_7089:
[----:B------:R-:W-:Y:S05]  /*b3c0*/  @!P2 BRA `(.L_x_7097) ;  /* 0x00003d600000a947 */ /* 0x000fea0003800000 */
[----:B------:R-:W-:Y:S01]  /*b3d0*/  IMAD.MOV.U32 R188, RZ, RZ, c[0x0][0x1a0] ;  /* 0x00006800ffbc7624 */ /* 0x000fe200078e00ff */
[----:B------:R-:W-:-:S02]  /*b3e0*/  MOV R101, R2 ;  /* 0x0000000200657202 */ /* 0x000fc40000000f00 */
[----:B------:R-:W-:Y:S01]  /*b3f0*/  MOV R100, R3 ;  /* 0x0000000300647202 */ /* 0x000fe20000000f00 */
[----:B------:R-:W-:-:S05]  /*b400*/  IMAD.U32 R187, R188, -0x80, RZ ;  /* 0xffffff80bcbb7824 */ /* 0x000fca00078e00ff */
[----:B------:R-:W-:Y:S02]  /*b410*/  SHF.R.S32.HI R186, RZ, 0x1f, R187 ;  /* 0x0000001fffba7819 */ /* 0x000fe400000114bb */
.L_x_7101:
        /* <DEDUP_REMOVED lines=12> */
[----:B------:R-:W-:Y:S02]  /*b4e0*/  IABS R4, R3 ;  /* 0x0000000300047213 */ /* 0x000fe40000000000 */
[C---:B------:R-:W-:Y:S02]  /*b4f0*/  IADD3 R10, R3.reuse, 0x80, RZ ;  /* 0x00000080030a7810 */ /* 0x040fe40007ffe0ff */
        /* <DEDUP_REMOVED lines=51> */
.L_x_7098:
        /* <DEDUP_REMOVED lines=31> */
[-C--:B------:R-:W-:Y:S01]  /*ba20*/  @!P1 MOV R203, R201.reuse ;  /* 0x000000c900cb9202 */ /* 0x080fe20000000f00 */
[----:B------:R-:W-:Y:S01]  /*ba30*/  @!P1 IMAD.MOV.U32 R202, RZ, RZ, R200 ;  /* 0x000000ffffca9224 */ /* 0x000fe200078e00c8 */
[----:B------:R-:W-:Y:S01]  /*ba40*/  @!P1 LEA.HI.X R198, R188, R201, R198, 0x6, P2 ;  /* 0x000000c9bcc69211 */ /* 0x000fe200010f34c6 */
[----:B------:R-:W-:Y:S01]  /*ba50*/  @!P1 IMAD.IADD R196, R196, 0x1, R207 ;  /* 0x00000001c4c49824 */ /* 0x000fe200078e02cf */
[----:B------:R-:W-:Y:S01]  /*ba60*/  @!PT LDS RZ, [RZ] ;  /* 0x00000000fffff984 */ /* 0x000fe20000000800 */
[----:B------:R-:W-:Y:S01]  /*ba70*/  @!PT LDS RZ, [RZ] ;  /* 0x00000000fffff984 */ /* 0x000fe20000000800 */
[----:B------:R-:W-:Y:S01]  /*ba80*/  @!PT LDS RZ, [RZ] ;  /* 0x00000000fffff984 */ /* 0x000fe20000000800 */
[----:B------:R1:W-:Y:S01]  /*ba90*/  @!P1 LDGSTS.E.BYPASS.LTC128B.128 [R179+0x7000], [R208.64] ;  /* 0x07000000d0b39fae */ /* 0x0003e2000b901d46 */
[----:B------:R-:W-:Y:S01]  /*baa0*/  @!P1 IMAD.MOV.U32 R195, RZ, RZ, c[0x0][0x1a4] ;  /* 0x00006900ffc39624 */ /* 0x000fe200078e00ff */
[CC--:B------:R-:W-:Y:S01]  /*bab0*/  @!P1 LEA R204, P2, R197.reuse, R194.reuse, 0x1 ;  /* 0x000000c2c5cc9211 */ /* 0x0c0fe200078408ff */
[----:B------:R-:W-:Y:S01]  /*bac0*/  @!P1 IMAD.WIDE.U32 R202, R188, 0x50, R202 ;  /* 0x00000050bcca9825 */ /* 0x000fe200078e00ca */
[-C--:B------:R-:W-:Y:S01]  /*bad0*/  @!P1 LEA.HI.X R217, R206, R193.reuse, R196, 0x1, P5 ;  /* 0x000000c1ced99211 */ /* 0x080fe200028f0cc4 */
[----:B------:R-:W-:Y:S01]  /*bae0*/  @P1 STS.128 [R179+0x7800], RZ ;  /* 0x007800ffb3001388 */ /* 0x000fe20000000c00 */
[-C--:B------:R-:W-:Y:S01]  /*baf0*/  @!P1 LEA.HI.X R205, R197, R193.reuse, R198, 0x1, P2 ;  /* 0x000000c1c5cd9211 */ /* 0x080fe200010f0cc6 */
[----:B------:R-:W-:Y:S01]  /*bb00*/  @!P1 IMAD R195, R195, 0x50, RZ ;  /* 0x00000050c3c39824 */ /* 0x000fe200078e02ff */
[----:B------:R-:W-:Y:S01]  /*bb10*/  @!P1 MOV R103, c[0x0][0x1a4] ;  /* 0x0000690000679a02 */ /* 0x000fe20000000f00 */
[----:B------:R-:W-:Y:S01]  /*bb20*/  @!PT LDS RZ, [RZ] ;  /* 0x00000000fffff984 */ /* 0x000fe20000000800 */
[----:B------:R-:W-:Y:S01]  /*bb30*/  @!PT LDS RZ, [RZ] ;  /* 0x00000000fffff984 */ /* 0x000fe20000000800 */
[----:B------:R-:W-:Y:S01]  /*bb40*/  @!PT LDS RZ, [RZ] ;  /* 0x00000000fffff984 */ /* 0x000fe20000000800 */
[----:B------:R1:W-:Y:S01]  /*bb50*/  @!P1 LDGSTS.E.BYPASS.LTC128B.128 [R179+0x7800], [R216.64] ;  /* 0x07800000d8b39fae */ /* 0x0003e2000b901d46 */
[-C--:B------:R-:W-:Y:S01]  /*bb60*/  @!P1 LEA R214, P4, R202, R194.reuse, 0x1 ;  /* 0x000000c2cad69211 */ /* 0x080fe200078808ff */
[----:B------:R-:W-:Y:S02]  /*bb70*/  @!P1 IMAD.IADD R195, R195, 0x1, R203 ;  /* 0x00000001c3c39824 */ /* 0x000fe400078e02cb */
[----:B------:R-:W-:Y:S01]  /*bb80*/  @P1 STS.128 [R179+0x8000], RZ ;  /* 0x008000ffb3001388 */ /* 0x000fe20000000c00 */
[--C-:B------:R-:W-:Y:S02]  /*bb90*/  @!P1 IMAD.MOV.U32 R212, RZ, RZ, R200.reuse ;  /* 0x000000ffffd49224 */ /* 0x100fe400078e00c8 */
        /* <DEDUP_REMOVED lines=151> */
[----:B------:R-:W-:Y:S02]  /*c510*/  IABS R104, R108 ;  /* 0x0000006c00687213 */ /* 0x000fe40000000000 */
[----:B------:R-:W-:Y:S02]  /*c520*/  LOP3.LUT R108, R108, c[0x0][0x2d0], RZ, 0x3c, !PT ;  /* 0x0000b4006c6c7a12 */ /* 0x000fe400078e3cff */
[----:B------:R-:W-:Y:S02]  /*c530*/  LOP3.LUT R3, R3, c[0x0][0x2d0], RZ, 0x3c, !PT ;  /* 0x0000b40003037a12 */ /* 0x000fe400078e3cff */
        /* <DEDUP_REMOVED lines=16> */
[----:B------:R-:W-:Y:S01]  /*c640*/  ISETP.GE.AND P3, PT, R3, RZ, PT ;  /* 0x000000ff0300720c */ /* 0x000fe20003f66270 */
[----:B------:R-:W-:Y:S01]  /*c650*/  IMAD.MOV.U32 R3, RZ, RZ, c[0x0][0x2d0] ;  /* 0x0000b400ff037624 */ /* 0x000fe200078e00ff */
[-C--:B------:R-:W-:Y:S02]  /*c660*/  ISETP.GE.U32.AND P5, PT, R104, R2.reuse, PT ;  /* 0x000000026800720c */ /* 0x080fe40003fa6070 */
[----:B------:R-:W-:Y:S02]  /*c670*/  ISETP.GE.U32.AND P6, PT, R106, R2, PT ;  /* 0x000000026a00720c */ /* 0x000fe40003fc6070 */
[----:B------:R-:W-:Y:S02]  /*c680*/  @!P4 IADD3 R109, R109, 0x1, RZ ;  /* 0x000000016d6dc810 */ /* 0x000fe40007ffe0ff */
[----:B------:R-:W-:Y:S02]  /*c690*/  ISETP.NE.AND P4, PT, RZ, c[0x0][0x2d0], PT ;  /* 0x0000b400ff007a0c */ /* 0x000fe40003f85270 */
[----:B------:R-:W-:Y:S05]  /*c6a0*/  LOP3.LUT R2, RZ, c[0x0][0x2d0], RZ, 0x33, !PT ;  /* 0x0000b400ff027a12 */ /* 0x000fea00078e33ff */
        /* <DEDUP_REMOVED lines=11> */
[----:B------:R-:W-:Y:S02]  /*c760*/  IMAD R3, R2, R3, -0x80 ;  /* 0xffffff8002037424 */ /* 0x000fe400078e0203 */
[----:B------:R-:W2:Y:S02]  /*c770*/  LDG.E R103, [R112.64] ;  /* 0x0000000670677981 */ /* 0x000ea4000c1e1900 */
[C---:B------:R-:W-:Y:S01]  /*c780*/  IMAD.WIDE.U32 R104, R3.reuse, c[0x0][0x198], RZ ;  /* 0x0000660003687a25 */ /* 0x040fe200078e00ff */
[----:B------:R-:W-:Y:S01]  /*c790*/  SHF.R.S32.HI R2, RZ, 0x1f, R3 ;  /* 0x0000001fff027819 */ /* 0x000fe20000011403 */
[----:B------:R-:W2:Y:S04]  /*c7a0*/  LDG.E R106, [R110.64] ;  /* 0x000000066e6a7981 */ /* 0x000ea8000c1e1900 */
        /* <DEDUP_REMOVED lines=9> */
.L_x_7100:
[----:B------:R1:W-:Y:S01]  /*c840*/  @P1 STS.128 [R179+0x2000], RZ ;  /* 0x002000ffb3001388 */ /* 0x0003e20000000c00 */
[----:B------:R-:W-:Y:S01]  /*c850*/  @!P1 IMAD.MOV.U32 R2, RZ, RZ, c[0x0][0x19c] ;  /* 0x00006700ff029624 */ /* 0x000fe200078e00ff */
[C---:B------:R-:W-:Y:S01]  /*c860*/  LEA R116, P4, R104.reuse, R190, 0x1 ;  /* 0x000000be68747211 */ /* 0x040fe200078808ff */
[--C-:B------:R-:W-:Y:S01]  /*c870*/  @!P1 IMAD.MOV.U32 R105, RZ, RZ, R103.reuse ;  /* 0x000000ffff699224 */ /* 0x100fe200078e0067 */
[----:B------:R-:W-:Y:S01]  /*c880*/  @!P1 IADD3 R3, P2, R175, R104, RZ ;  /* 0x00000068af039210 */ /* 0x000fe20007f5e0ff */
[----:B------:R-:W-:Y:S01]  /*c890*/  @!P1 IMAD.MOV.U32 R108, RZ, RZ, c[0x0][0x19c] ;  /* 0x00006700ff6c9624 */ /* 0x000fe200078e00ff */
[----:B------:R-:W-:Y:S01]  /*c8a0*/  LEA.HI.X R117, R104, R189, R103, 0x1, P4 ;  /* 0x000000bd68757211 */ /* 0x000fe200020f0c67 */
[----:B------:R-:W-:Y:S01]  /*c8b0*/  @!P1 IMAD.WIDE.U32 R110, R102, 0x30, R104 ;  /* 0x00000030666e9825 */ /* 0x000fe200078e0068 */
[-C--:B------:R-:W-:Y:S03]  /*c8c0*/  @!P1 LEA R114, P3, R3, R190.reuse, 0x1 ;  /* 0x000000be03729211 */ /* 0x080fe600078608ff */
[----:B------:R-:W-:Y:S01]  /*c8d0*/  @!PT LDS RZ, [RZ] ;  /* 0x00000000fffff984 */ /* 0x000fe20000000800 */
[----:B------:R-:W-:Y:S01]  /*c8e0*/  @!PT LDS RZ, [RZ] ;  /* 0x00000000fffff984 */ /* 0x000fe20000000800 */
[----:B------:R-:W-:Y:S01]  /*c8f0*/  @!PT LDS RZ, [RZ] ;  /* 0x00000000fffff984 */ /* 0x000fe20000000800 */
[----:B------:R1:W-:Y:S01]  /*c900*/  @!P1 LDGSTS.E.BYPASS.LTC128B.128 [R179+0x2000], [R116.64] ;  /* 0x0200000074b39fae */ /* 0x0003e2000b901d46 */
[----:B------:R-:W-:Y:S02]  /*c910*/  @!P1 IMAD R105, R2, 0x30, RZ ;  /* 0x0000003002699824 */ /* 0x000fe400078e02ff */
[----:B------:R-:W-:Y:S01]  /*c920*/  @!P1 IMAD.X R106, R174, 0x1, R103, P2 ;  /* 0x00000001ae6a9824 */ /* 0x000fe200010e0667 */
[----:B------:R1:W-:Y:S01]  /*c930*/  @P1 STS.128 [R179+0x2800], RZ ;  /* 0x002800ffb3001388 */ /* 0x0003e20000000c00 */
[----:B------:R-:W-:Y:S01]  /*c940*/  @!P1 IMAD.IADD R2, R105, 0x1, R111 ;  /* 0x0000000169029824 */ /* 0x000fe200078e026f */
[----:B------:R-:W-:Y:S01]  /*c950*/  @!P1 MOV R105, R103 ;  /* 0x0000006700699202 */ /* 0x000fe20000000f00 */
[----:B------:R-:W-:Y:S01]  /*c960*/  @!P1 IMAD R108, R108, 0x50, RZ ;  /* 0x000000506c6c9824 */ /* 0x000fe200078e02ff */
[----:B------:R-:W-:Y:S02]  /*c970*/  @!P1 LEA R112, P2, R110, R190, 0x1 ;  /* 0x000000be6e709211 */ /* 0x000fe400078408ff */
[-C--:B------:R-:W-:Y:S01]  /*c980*/  @!P1 LEA.HI.X R115, R3, R189.reuse, R106, 0x1, P3 ;  /* 0x000000bd03739211 */ /* 0x080fe200018f0c6a */
[----:B------:R-:W-:Y:S01]  /*c990*/  @!P1 IMAD.WIDE.U32 R118, R102, 0x50, R104 ;  /* 0x0000005066769825 */ /* 0x000fe200078e0068 */
[-C--:B------:R-:W-:Y:S02]  /*c9a0*/  @!P1 LEA.HI.X R113, R110, R189.reuse, R2, 0x1, P2 ;  /* 0x000000bd6e719211 */ /* 0x080fe400010f0c02 */
[----:B------:R-:W-:Y:S01]  /*c9b0*/  @!P1 LEA R106, P4, R102, R104, 0x5 ;  /* 0x00000068666a9211 */ /* 0x000fe200078828ff */
[----:B------:R-:W-:Y:S01]  /*c9c0*/  @!PT LDS RZ, [RZ] ;  /* 0x00000000fffff984 */ /* 0x000fe20000000800 */
[----:B------:R-:W-:Y:S01]  /*c9d0*/  @!PT LDS RZ, [RZ] ;  /* 0x00000000fffff984 */ /* 0x000fe20000000800 */
[----:B------:R-:W-:Y:S01]  /*c9e0*/  @!PT LDS RZ, [RZ] ;  /* 0x00000000fffff984 */ /* 0x000fe20000000800 */
[----:B------:R1:W-:Y:S01]  /*c9f0*/  @!P1 LDGSTS.E.BYPASS.LTC128B.128 [R179+0x2800], [R114.64] ;  /* 0x0280000072b39fae */ /* 0x0003e2000b901d46 */
[----:B------:R-:W-:Y:S01]  /*ca00*/  @!P1 IMAD.IADD R108, R108, 0x1, R119 ;  /* 0x000000016c6c9824 */ /* 0x000fe200078e0277 */
[CC--:B------:R-:W-:Y:S01]  /*ca10*/  @!P1 LEA R110, P2, R118.reuse, R190.reuse, 0x1 ;  /* 0x000000be766e9211 */ /* 0x0c0fe200078408ff */
[----:B------:R-:W-:Y:S01]  /*ca20*/  @!P1 IMAD.MOV.U32 R3, RZ, RZ, c[0x0][0x19c] ;  /* 0x00006700ff039624 */ /* 0x000fe200078e00ff */
[----:B------:R1:W-:Y:S01]  /*ca30*/  @P1 STS.128 [R179+0x3000], RZ ;  /* 0x003000ffb3001388 */ /* 0x0003e20000000c00 */
[----:B------:R-:W-:Y:S01]  /*ca40*/  @!P1 IMAD.MOV.U32 R2, RZ, RZ, c[0x0][0x19c] ;  /* 0x00006700ff029624 */ /* 0x000fe200078e00ff */
[----:B------:R-:W-:Y:S01]  /*ca50*/  @!P1 LEA.HI.X R111, R118, R189, R108, 0x1, P2 ;  /* 0x000000bd766f9211 */ /* 0x000fe200010f0c6c */
[--C-:B------:R-:W-:Y:S01]  /*ca60*/  @!P1 IMAD.MOV.U32 R118, RZ, RZ, R104.reuse ;  /* 0x000000ffff769224 */ /* 0x100fe200078e0068 */
[----:B------:R-:W-:Y:S02]  /*ca70*/  @!P1 LEA R108, P2, R106, R190, 0x1 ;  /* 0x000000be6a6c9211 */ /* 0x000fe400078408ff */
[C---:B------:R-:W-:Y:S02]  /*ca80*/  @!P1 LEA.HI.X R3, R102.reuse, R103, R3, 0x5, P4 ;  /* 0x0000006766039211 */ /* 0x040fe400020f2c03 */
[C---:B------:R-:W-:Y:S01]  /*ca90*/  @!P1 LEA R107, P3, R102.reuse, R104, 0x6 ;  /* 0x00000068666b9211 */ /* 0x040fe200078630ff */
[----:B------:R-:W-:Y:S01]  /*caa0*/  @!P1 IMAD.WIDE.U32 R104, R102, 0x60, R104 ;  /* 0x0000006066689825 */ /* 0x000fe200078e0068 */
[----:B------:R-:W-:Y:S02]  /*cab0*/  @!P1 LEA.HI.X R109, R106, R189, R3, 0x1, P2 ;  /* 0x000000bd6a6d9211 */ /* 0x000fe400010f0c03 */
[-C--:B------:R-:W-:Y:S01]  /*cac0*/  @!P1 LEA R106, P4, R107, R190.reuse, 0x1 ;  /* 0x000000be6b6a9211 */ /* 0x080fe200078808ff */
[----:B------:R-:W-:Y:S01]  /*cad0*/  @!P1 IMAD.MOV.U32 R3, RZ, RZ, c[0x0][0x19c] ;  /* 0x00006700ff039624 */ /* 0x000fe200078e00ff */
[CC--:B------:R-:W-:Y:S01]  /*cae0*/  @!P1 LEA.HI.X R2, R102.reuse, R103.reuse, R2, 0x6, P3 ;  /* 0x0000006766029211 */ /* 0x0c0fe200018f3402 */
[----:B------:R-:W-:Y:S01]  /*caf0*/  @!PT LDS RZ, [RZ] ;  /* 0x00000000fffff984 */ /* 0x000fe20000000800 */
[----:B------:R-:W-:Y:S01]  /*cb00*/  @!PT LDS RZ, [RZ] ;  /* 0x00000000fffff984 */ /* 0x000fe20000000800 */
[----:B------:R-:W-:Y:S01]  /*cb10*/  @!PT LDS RZ, [RZ] ;  /* 0x00000000fffff984 */ /* 0x000fe20000000800 */
[----:B------:R1:W-:Y:S01]  /*cb20*/  @!P1 LDGSTS.E.BYPASS.LTC128B.128 [R179+0x3000], [R108.64] ;  /* 0x030000006cb39fae */ /* 0x0003e2000b901d46 */
[----:B------:R-:W-:Y:S01]  /*cb30*/  @!P1 MOV R119, R103 ;  /* 0x0000006700779202 */ /* 0x000fe20000000f00 */
[----:B------:R-:W-:Y:S01]  /*cb40*/  @!P1 IMAD R3, R3, 0x70, RZ ;  /* 0x0000007003039824 */ /* 0x000fe200078e02ff */
[----:B------:R-:W-:Y:S01]  /*cb50*/  @!P1 LEA.HI.X R107, R107, R189, R2, 0x1, P4 ;  /* 0x000000bd6b6b9211 */ /* 0x000fe200020f0c02 */
[----:B------:R1:W-:Y:S01]  /*cb60*/  @P1 STS.128 [R179+0x3800], RZ ;  /* 0x003800ffb3001388 */ /* 0x0003e20000000c00 */
[----:B------:R-:W-:Y:S02]  /*cb70*/  @!P1 IMAD.MOV.U32 R103, RZ, RZ, c[0x0][0x19c] ;  /* 0x00006700ff679624 */ /* 0x000fe400078e00ff */
[----:B------:R-:W-:Y:S01]  /*cb80*/  @!P1 IMAD.WIDE.U32 R118, R102, 0x70, R118 ;  /* 0x0000007066769825 */ /* 0x000fe200078e0076 */
[----:B------:R-:W-:Y:S01]  /*cb90*/  @!PT LDS RZ, [RZ] ;  /* 0x00000000fffff984 */ /* 0x000fe20000000800 */
[----:B------:R-:W-:Y:S01]  /*cba0*/  @!PT LDS RZ, [RZ] ;  /* 0x00000000fffff984 */ /* 0x000fe20000000800 */
[----:B------:R-:W-:Y:S01]  /*cbb0*/  @!PT LDS RZ, [RZ] ;  /* 0x00000000fffff984 */ /* 0x000fe20000000800 */
[----:B------:R1:W-:Y:S01]  /*cbc0*/  @!P1 LDGSTS.E.BYPASS.LTC128B.128 [R179+0x3800], [R112.64] ;  /* 0x0380000070b39fae */ /* 0x0003e2000b901d46 */
[-C--:B------:R-:W-:Y:S02]  /*cbd0*/  @!P1 LEA R102, P3, R104, R190.reuse, 0x1 ;  /* 0x000000be68669211 */ /* 0x080fe400078608ff */
[----:B------:R-:W-:Y:S01]  /*cbe0*/  @!P1 IMAD R103, R103, 0x60, RZ ;  /* 0x0000006067679824 */ /* 0x000fe200078e02ff */
[----:B------:R1:W-:Y:S01]  /*cbf0*/  @P1 STS.128 [R179+0x4000], RZ ;  /* 0x004000ffb3001388 */ /* 0x0003e20000000c00 */
[C---:B------:R-:W-:Y:S01]  /*cc00*/  @!P1 LEA R120, P2, R118.reuse, R190, 0x1 ;  /* 0x000000be76789211 */ /* 0x040fe200078408ff */
[----:B------:R-:W-:Y:S01]  /*cc10*/  IMAD.MOV.U32 R190, RZ, RZ, R116 ;  /* 0x000000ffffbe7224 */ /* 0x000fe200078e0074 */
[----:B------:R-:W-:Y:S01]  /*cc20*/  @!P1 IADD3 R3, R3, R119, RZ ;  /* 0x0000007703039210 */ /* 0x000fe20007ffe0ff */
        /* <DEDUP_REMOVED lines=24> */
.L_x_7099:
[----:B------:R-:W-:Y:S04]  /*cdb0*/  LEA R2, R178, R177, 0x7 ;  /* 0x000000b1b2027211 */ /* 0x000fe800078e38ff */
[----:B------:R-:W-:Y:S01]  /*cdc0*/  I2F R105, R2 ;  /* 0x0000000200697306 */ /* 0x000fe20000201400 */
[C---:B------:R-:W-:Y:S02]  /*cdd0*/  IADD3 R118, R2.reuse, 0x59, RZ ;  /* 0x0000005902767810 */ /* 0x040fe40007ffe0ff */
[C---:B-1----:R-:W-:Y:S02]  /*cde0*/  IADD3 R111, R2.reuse, 0x28, RZ ;  /* 0x00000028026f7810 */ /* 0x042fe40007ffe0ff */
        /* <DEDUP_REMOVED lines=50> */
[----:B------:R-:W2:Y:S01]  /*d110*/  I2F R105, R105 ;  /* 0x0000006900697306 */ /* 0x000ea20000201400 */
        /* <DEDUP_REMOVED lines=8> */
[CC--:B------:R-:W-:Y:S01]  /*d1a0*/  FFMA.FTZ R14, R0.reuse, R121.reuse, R14 ;  /* 0x00000079000e7223 */ /* 0x0c0fe2000001000e */
[----:B------:R-:W-:Y:S01]  /*d1b0*/  I2F R104, R104 ;  /* 0x0000006800687306 */ /* 0x000fe20000201400 */
        /* <DEDUP_REMOVED lines=8> */
[C---:B------:R-:W-:Y:S01]  /*d240*/  FFMA.FTZ R19, R0.reuse, R108, R19 ;  /* 0x0000006c00137223 */ /* 0x040fe20000010013 */
[----:B------:R-:W-:Y:S01]  /*d250*/  FMNMX.FTZ R119, R15, R114, !PT ;  /* 0x000000720f777209 */ /* 0x000fe20007810000 */
[----:B------:R-:W-:Y:S01]  /*d260*/  FFMA.FTZ R30, R0, R115, R30 ;  /* 0x00000073001e7223 */ /* 0x000fe2000001001e */
[----:B------:R-:W-:Y:S01]  /*d270*/  FMNMX.FTZ R114, R12, R121, !PT ;  /* 0x000000790c727209 */ /* 0x000fe20007810000 */
[----:B------:R-:W-:Y:S01]  /*d280*/  FFMA.FTZ R28, R0, R115, R28 ;  /* 0x00000073001c7223 */ /* 0x000fe2000001001c */
[----:B------:R-:W-:Y:S01]  /*d290*/  FMNMX.FTZ R116, R18, R119, !PT ;  /* 0x0000007712747209 */ /* 0x000fe20007810000 */
[CC--:B------:R-:W-:Y:S01]  /*d2a0*/  FFMA.FTZ R34, R0.reuse, R113.reuse, R34 ;  /* 0x0000007100227223 */ /* 0x0c0fe20000010022 */
[----:B------:R-:W-:Y:S01]  /*d2b0*/  FMNMX.FTZ R119, R13, R114, !PT ;  /* 0x000000720d777209 */ /* 0x000fe20007810000 */
[----:B------:R-:W-:Y:S01]  /*d2c0*/  FFMA.FTZ R32, R0, R113, R32 ;  /* 0x0000007100207223 */ /* 0x000fe20000010020 */
[----:B------:R-:W-:Y:S01]  /*d2d0*/  IADD3 R115, R2, 0x68, RZ ;  /* 0x0000006802737810 */ /* 0x000fe20007ffe0ff */
[C---:B------:R-:W-:Y:S01]  /*d2e0*/  FFMA.FTZ R17, R0.reuse, R108, R17 ;  /* 0x0000006c00117223 */ /* 0x040fe20000010011 */
[----:B-1----:R-:W-:Y:S01]  /*d2f0*/  FMNMX.FTZ R117, R19, R116, !PT ;  /* 0x0000007413757209 */ /* 0x002fe20007810000 */
[----:B------:R-:W1:Y:S01]  /*d300*/  I2F R108, R118 ;  /* 0x00000076006c7306 */ /* 0x000e620000201400 */
[-C--:B------:R-:W-:Y:S01]  /*d310*/  FFMA.FTZ R31, R0, R112.reuse, R31 ;  /* 0x00000070001f7223 */ /* 0x080fe2000001001f */
[----:B------:R-:W-:Y:S01]  /*d320*/  FMNMX.FTZ R114, R16, R119, !PT ;  /* 0x0000007710727209 */ /* 0x000fe20007810000 */
[----:B------:R-:W-:Y:S01]  /*d330*/  FFMA.FTZ R29, R0, R112, R29 ;  /* 0x00000070001d7223 */ /* 0x000fe2000001001d */
[----:B------:R-:W-:Y:S01]  /*d340*/  FMNMX.FTZ R112, R22, R117, !PT ;  /* 0x0000007516707209 */ /* 0x000fe20007810000 */
[CC--:B------:R-:W-:Y:S01]  /*d350*/  FFMA.FTZ R38, R0.reuse, R107.reuse, R38 ;  /* 0x0000006b00267223 */ /* 0x0c0fe20000010026 */
[----:B------:R-:W-:Y:S01]  /*d360*/  FMNMX.FTZ R117, R17, R114, !PT ;  /* 0x0000007211757209 */ /* 0x000fe20007810000 */
[C---:B------:R-:W-:Y:S01]  /*d370*/  FFMA.FTZ R36, R0.reuse, R107, R36 ;  /* 0x0000006b00247223 */ /* 0x040fe20000010024 */
[----:B------:R-:W-:Y:S01]  /*d380*/  FMNMX.FTZ R119, R23, R112, !PT ;  /* 0x0000007017777209 */ /* 0x000fe20007810000 */
[-C--:B------:R-:W-:Y:S01]  /*d390*/  FFMA.FTZ R27, R0, R110.reuse, R27 ;  /* 0x0000006e001b7223 */ /* 0x080fe2000001001b */
[----:B------:R3:W4:Y:S01]  /*d3a0*/  I2F R113, R115 ;  /* 0x0000007300717306 */ /* 0x0007220000201400 */
[----:B------:R-:W-:Y:S01]  /*d3b0*/  IADD3 R112, R2, 0x69, RZ ;  /* 0x0000006902707810 */ /* 0x000fe20007ffe0ff */
[----:B------:R-:W-:Y:S01]  /*d3c0*/  FFMA.FTZ R25, R0, R110, R25 ;  /* 0x0000006e00197223 */ /* 0x000fe20000010019 */
[----:B------:R-:W-:Y:S01]  /*d3d0*/  IADD3 R103, R2, 0x50, RZ ;  /* 0x0000005002677810 */ /* 0x000fe20007ffe0ff */
[----:B------:R-:W-:Y:S01]  /*d3e0*/  FFMA.FTZ R35, R0, R109, R35 ;  /* 0x0000006d00237223 */ /* 0x000fe20000010023 */
[----:B------:R-:W-:Y:S01]  /*d3f0*/  FMNMX.FTZ R114, R26, R119, !PT ;  /* 0x000000771a727209 */ /* 0x000fe20007810000 */
[----:B------:R-:W-:Y:S01]  /*d400*/  FFMA.FTZ R33, R0, R109, R33 ;  /* 0x0000006d00217223 */ /* 0x000fe20000010021 */
[----:B------:R-:W-:Y:S01]  /*d410*/  FMNMX.FTZ R116, R20, R117, !PT ;  /* 0x0000007514747209 */ /* 0x000fe20007810000 */
[C---:B------:R-:W-:Y:S01]  /*d420*/  FFMA.FTZ R37, R0.reuse, R106, R37 ;  /* 0x0000006a00257223 */ /* 0x040fe20000010025 */
[----:B------:R-:W-:Y:S01]  /*d430*/  FMNMX.FTZ R109, R27, R114, !PT ;  /* 0x000000721b6d7209 */ /* 0x000fe20007810000 */
[----:B------:R-:W5:Y:S01]  /*d440*/  I2F R107, R112 ;  /* 0x00000070006b7306 */ /* 0x000f620000201400 */
[----:B------:R-:W-:Y:S01]  /*d450*/  FMNMX.FTZ R117, R21, R116, !PT ;  /* 0x0000007415757209 */ /* 0x000fe20007810000 */
[----:B--2---:R-:W-:Y:S01]  /*d460*/  FFMA.FTZ R40, R0, R105, R40 ;  /* 0x0000006900287223 */ /* 0x004fe20000010028 */
[----:B------:R-:W-:Y:S01]  /*d470*/  FMNMX.FTZ R116, R30, R109, !PT ;  /* 0x0000006d1e747209 */ /* 0x000fe20007810000 */
[-C--:B-1----:R-:W-:Y:S01]  /*d480*/  FFMA.FTZ R51, R0, R108.reuse, R51 ;  /* 0x0000006c00337223 */ /* 0x082fe20000010033 */
[----:B------:R-:W-:Y:S01]  /*d490*/  FMNMX.FTZ R114, R24, R117, !PT ;  /* 0x0000007518727209 */ /* 0x000fe20007810000 */
[----:B------:R-:W-:Y:S01]  /*d4a0*/  FFMA.FTZ R49, R0, R108, R49 ;  /* 0x0000006c00317223 */ /* 0x000fe20000010031 */
[----:B------:R-:W-:Y:S01]  /*d4b0*/  IADD3 R110, R2, 0x61, RZ ;  /* 0x00000061026e7810 */ /* 0x000fe20007ffe0ff */
[----:B------:R-:W-:Y:S01]  /*d4c0*/  FFMA.FTZ R41, R0, R104, R41 ;  /* 0x0000006800297223 */ /* 0x000fe20000010029 */
[----:B------:R-:W-:Y:S01]  /*d4d0*/  FMNMX.FTZ R117, R25, R114, !PT ;  /* 0x0000007219757209 */ /* 0x000fe20007810000 */
[----:B------:R-:W1:Y:S01]  /*d4e0*/  I2F R103, R103 ;  /* 0x0000006700677306 */ /* 0x000e620000201400 */
[----:B------:R-:W-:Y:S01]  /*d4f0*/  IADD3 R102, R2, 0x51, RZ ;  /* 0x0000005102667810 */ /* 0x000fe20007ffe0ff */
[-C--:B------:R-:W-:Y:S01]  /*d500*/  FFMA.FTZ R54, R0, R111.reuse, R54 ;  /* 0x0000006f00367223 */ /* 0x080fe20000010036 */
[----:B------:R-:W-:Y:S01]  /*d510*/  IADD3 R3, R2, 0x58, RZ ;  /* 0x0000005802037810 */ /* 0x000fe20007ffe0ff */
[C---:B------:R-:W-:Y:S01]  /*d520*/  FFMA.FTZ R52, R0.reuse, R111, R52 ;  /* 0x0000006f00347223 */ /* 0x040fe20000010034 */
[----:B---3--:R-:W-:Y:S01]  /*d530*/  FMNMX.FTZ R115, R31, R116, !PT ;  /* 0x000000741f737209 */ /* 0x008fe20007810000 */
[----:B----4-:R-:W-:Y:S01]  /*d540*/  FFMA.FTZ R58, R0, R113, R58 ;  /* 0x00000071003a7223 */ /* 0x010fe2000001003a */
[----:B------:R-:W-:Y:S01]  /*d550*/  FMNMX.FTZ R114, R28, R117, !PT ;  /* 0x000000751c727209 */ /* 0x000fe20007810000 */
[----:B------:R-:W-:Y:S01]  /*d560*/  FFMA.FTZ R56, R0, R113, R56 ;  /* 0x0000007100387223 */ /* 0x000fe20000010038 */
[----:B------:R-:W-:Y:S01]  /*d570*/  FMNMX.FTZ R106, R34, R115, !PT ;  /* 0x00000073226a7209 */ /* 0x000fe20007810000 */
[----:B------:R-:W2:Y:S01]  /*d580*/  I2F R102, R102 ;  /* 0x0000006600667306 */ /* 0x000ea20000201400 */
[----:B------:R-:W-:Y:S01]  /*d590*/  FMNMX.FTZ R115, R29, R114, !PT ;  /* 0x000000721d737209 */ /* 0x000fe20007810000 */
[C---:B------:R-:W-:Y:S01]  /*d5a0*/  FFMA.FTZ R42, R0.reuse, R105, R42 ;  /* 0x00000069002a7223 */ /* 0x040fe2000001002a */
[----:B------:R-:W-:Y:S01]  /*d5b0*/  FMNMX.FTZ R117, R35, R106, !PT ;  /* 0x0000006a23757209 */ /* 0x000fe20007810000 */
[----:B-----5:R-:W-:Y:S01]  /*d5c0*/  FFMA.FTZ R59, R0, R107, R59 ;  /* 0x0000006b003b7223 */ /* 0x020fe2000001003b */
        /* <DEDUP_REMOVED lines=12> */
[----:B------:R-:W-:Y:S01]  /*d690*/  FMNMX.FTZ R112, R42, R115, !PT ;  /* 0x000000732a707209 */ /* 0x000fe20007810000 */
[----:B------:R1:W4:Y:S01]  /*d6a0*/  I2F R105, R109 ;  /* 0x0000006d00697306 */ /* 0x0003220000201400 */
[----:B------:R-:W-:Y:S02]  /*d6b0*/  FMNMX.FTZ R117, R37, R106, !PT ;  /* 0x0000006a25757209 */ /* 0x000fe40007810000 */
[----:B------:R-:W-:Y:S01]  /*d6c0*/  FMNMX.FTZ R115, R43, R112, !PT ;  /* 0x000000702b737209 */ /* 0x000fe20007810000 */
[-C--:B--2---:R-:W-:Y:S01]  /*d6d0*/  FFMA.FTZ R47, R0, R102.reuse, R47 ;  /* 0x00000066002f7223 */ /* 0x084fe2000001002f */
[----:B------:R-:W-:Y:S01]  /*d6e0*/  FMNMX.FTZ R106, R40, R117, !PT ;  /* 0x00000075286a7209 */ /* 0x000fe20007810000 */
[----:B------:R-:W-:Y:S01]  /*d6f0*/  FFMA.FTZ R45, R0, R102, R45 ;  /* 0x00000066002d7223 */ /* 0x000fe2000001002d */
[----:B------:R-:W-:Y:S03]  /*d700*/  FMNMX.FTZ R102, R46, R115, !PT ;  /* 0x000000732e667209 */ /* 0x000fe60007810000 */
[----:B------:R2:W5:Y:S01]  /*d710*/  I2F R103, R104 ;  /* 0x0000006800677306 */ /* 0x0005620000201400 */
[----:B------:R-:W-:Y:S01]  /*d720*/  FMNMX.FTZ R115, R47, R102, !PT ;  /* 0x000000662f737209 */ /* 0x000fe20007810000 */
[CC--:B---3--:R-:W-:Y:S02]  /*d730*/  FFMA.FTZ R50, R0.reuse, R3.reuse, R50 ;  /* 0x0000000300327223 */ /* 0x0c8fe40000010032 */
[----:B------:R-:W-:Y:S01]  /*d740*/  FFMA.FTZ R48, R0, R3, R48 ;  /* 0x0000000300307223 */ /* 0x000fe20000010030 */
[----:B------:R-:W-:Y:S05]  /*d750*/  FMNMX.FTZ R3, R41, R106, !PT ;  /* 0x0000006a29037209 */ /* 0x000fea0007810000 */
[----:B------:R-:W3:Y:S01]  /*d760*/  I2F R110, R110 ;  /* 0x0000006e006e7306 */ /* 0x000ee20000201400 */
[----:B------:R-:W-:Y:S02]  /*d770*/  FMNMX.FTZ R102, R44, R3, !PT ;  /* 0x000000032c667209 */ /* 0x000fe40007810000 */
[----:B-1----:R-:W-:Y:S01]  /*d780*/  IADD3 R109, R2, 0x78, RZ ;  /* 0x00000078026d7810 */ /* 0x002fe20007ffe0ff */
[CC--:B----4-:R-:W-:Y:S01]  /*d790*/  FFMA.FTZ R62, R0.reuse, R105.reuse, R62 ;  /* 0x00000069003e7223 */ /* 0x0d0fe2000001003e */
[----:B------:R-:W-:Y:S01]  /*d7a0*/  FMNMX.FTZ R3, R45, R102, !PT ;  /* 0x000000662d037209 */ /* 0x000fe20007810000 */
[----:B------:R-:W-:Y:S01]  /*d7b0*/  FFMA.FTZ R60, R0, R105, R60 ;  /* 0x00000069003c7223 */ /* 0x000fe2000001003c */
[----:B------:R-:W-:Y:S03]  /*d7c0*/  IADD3 R2, R2, 0x79, RZ ;  /* 0x0000007902027810 */ /* 0x000fe60007ffe0ff */
[----:B------:R-:W1:Y:S01]  /*d7d0*/  I2F R109, R109 ;  /* 0x0000006d006d7306 */ /* 0x000e620000201400 */
[----:B------:R-:W-:Y:S02]  /*d7e0*/  FMNMX.FTZ R102, R48, R3, !PT ;  /* 0x0000000330667209 */ /* 0x000fe40007810000 */
[----:B--2---:R-:W-:Y:S01]  /*d7f0*/  FMNMX.FTZ R104, R50, R115, !PT ;  /* 0x0000007332687209 */ /* 0x004fe20007810000 */
[CC--:B-----5:R-:W-:Y:S01]  /*d800*/  FFMA.FTZ R63, R0.reuse, R103.reuse, R63 ;  /* 0x00000067003f7223 */ /* 0x0e0fe2000001003f */
[----:B------:R-:W-:Y:S01]  /*d810*/  FMNMX.FTZ R3, R49, R102, !PT ;  /* 0x0000006631037209 */ /* 0x000fe20007810000 */
[----:B------:R-:W-:Y:S01]  /*d820*/  FFMA.FTZ R61, R0, R103, R61 ;  /* 0x00000067003d7223 */ /* 0x000fe2000001003d */
[----:B------:R-:W-:Y:S03]  /*d830*/  FMNMX.FTZ R115, R51, R104, !PT ;  /* 0x0000006833737209 */ /* 0x000fe60007810000 */
[----:B------:R-:W2:Y:S01]  /*d840*/  I2F R2, R2 ;  /* 0x0000000200027306 */ /* 0x000ea20000201400 */
[----:B------:R-:W-:Y:S02]  /*d850*/  FMNMX.FTZ R102, R52, R3, !PT ;  /* 0x0000000334667209 */ /* 0x000fe40007810000 */
[----:B------:R-:W-:Y:S01]  /*d860*/  FMNMX.FTZ R104, R54, R115, !PT ;  /* 0x0000007336687209 */ /* 0x000fe20007810000 */
[CC--:B---3--:R-:W-:Y:S02]  /*d870*/  FFMA.FTZ R55, R0.reuse, R110.reuse, R55 ;  /* 0x0000006e00377223 */ /* 0x0c8fe40000010037 */
[----:B------:R-:W-:Y:S03]  /*d880*/  FFMA.FTZ R53, R0, R110, R53 ;  /* 0x0000006e00357223 */ /* 0x000fe60000010035 */
[----:B------:R-:W-:Y:S02]  /*d890*/  FMNMX.FTZ R111, R55, R104, !PT ;  /* 0x00000068376f7209 */ /* 0x000fe40007810000 */
[----:B------:R-:W-:Y:S02]  /*d8a0*/  FMNMX.FTZ R3, R53, R102, !PT ;  /* 0x0000006635037209 */ /* 0x000fe40007810000 */
[----:B------:R-:W-:Y:S01]  /*d8b0*/  FMNMX.FTZ R104, R58, R111, !PT ;  /* 0x0000006f3a687209 */ /* 0x000fe20007810000 */
[----:B-1----:R-:W-:Y:S01]  /*d8c0*/  FFMA.FTZ R66, R0, R109, R66 ;  /* 0x0000006d00427223 */ /* 0x002fe20000010042 */
[----:B------:R-:W-:Y:S01]  /*d8d0*/  FMNMX.FTZ R102, R56, R3, !PT ;  /* 0x0000000338667209 */ /* 0x000fe20007810000 */
[----:B------:R-:W-:Y:S01]  /*d8e0*/  FFMA.FTZ R64, R0, R109, R64 ;  /* 0x0000006d00407223 */ /* 0x000fe20000010040 */
[----:B------:R-:W-:Y:S02]  /*d8f0*/  FMNMX.FTZ R111, R59, R104, !PT ;  /* 0x000000683b6f7209 */ /* 0x000fe40007810000 */
[----:B------:R-:W-:Y:S02]  /*d900*/  FMNMX.FTZ R105, R57, R102, !PT ;  /* 0x0000006639697209 */ /* 0x000fe40007810000 */
[----:B------:R-:W-:Y:S02]  /*d910*/  FMNMX.FTZ R104, R62, R111, !PT ;  /* 0x0000006f3e687209 */ /* 0x000fe40007810000 */
[----:B------:R-:W-:Y:S01]  /*d920*/  LDSM.16.MT88.4 R108, [R162+0x6000] ;  /* 0x00600000a26c783b */ /* 0x000fe20000004200 */
[C---:B--2---:R-:W-:Y:S01]  /*d930*/  FFMA.FTZ R67, R0.reuse, R2, R67 ;  /* 0x0000000200437223 */ /* 0x044fe20000010043 */
        /* <DEDUP_REMOVED lines=23> */
[----:B------:R-:W-:Y:S02]  /*dab0*/  FADD.FTZ R102, -R3, R100 ;  /* 0x0000006403667221 */ /* 0x000fe40000010100 */
        /* <DEDUP_REMOVED lines=11> */
[----:B------:R-:W-:Y:S02]  /*db70*/  FMUL.FTZ R102, R3, c[0x0][0x23c] ;  /* 0x00008f0003667a20 */ /* 0x000fe40000410000 */
[--C-:B------:R-:W-:Y:S01]  /*db80*/  FFMA.FTZ R126, R6, c[0x0][0x23c], -R112.reuse ;  /* 0x00008f00067e7a23 */ /* 0x100fe20000010870 */
[----:B------:R-:W-:Y:S01]  /*db90*/  MUFU.EX2 R115, R115 ;  /* 0x0000007300737308 */ /* 0x000fe20000000800 */
[--C-:B------:R-:W-:Y:S01]  /*dba0*/  FFMA.FTZ R119, R7, c[0x0][0x23c], -R112.reuse ;  /* 0x00008f0007777a23 */ /* 0x100fe20000010870 */
[----:B------:R-:W-:Y:S01]  /*dbb0*/  FSEL R102, R102, RZ, P1 ;  /* 0x000000ff66667208 */ /* 0x000fe20000800000 */
[----:B------:R-:W-:Y:S01]  /*dbc0*/  FFMA.FTZ R18, R18, c[0x0][0x23c], -R112 ;  /* 0x00008f0012127a23 */ /* 0x000fe20000010870 */
[----:B------:R-:W-:Y:S01]  /*dbd0*/  ISETP.GT.AND P1, PT, R178, R173, PT ;  /* 0x000000adb200720c */ /* 0x000fe20003f24270 */
[C---:B--2---:R-:W-:Y:S02]  /*dbe0*/  FMUL.FTZ R10, R101.reuse, R94 ;  /* 0x0000005e650a7220 */ /* 0x044fe40000410000 */
[C---:B------:R-:W-:Y:S02]  /*dbf0*/  FMUL.FTZ R11, R101.reuse, R95 ;  /* 0x0000005f650b7220 */ /* 0x040fe40000410000 */
[C---:B------:R-:W-:Y:S01]  /*dc00*/  FMUL.FTZ R14, R101.reuse, R90 ;  /* 0x0000005a650e7220 */ /* 0x040fe20000410000 */
[----:B------:R-:W2:Y:S01]  /*dc10*/  MUFU.EX2 R100, R100 ;  /* 0x0000006400647308 */ /* 0x000ea20000000800 */
[----:B------:R-:W-:Y:S02]  /*dc20*/  FMUL.FTZ R15, R101, R91 ;  /* 0x0000005b650f7220 */ /* 0x000fe40000410000 */
[--C-:B------:R-:W-:Y:S02]  /*dc30*/  FFMA.FTZ R130, R28, c[0x0][0x23c], -R102.reuse ;  /* 0x00008f001c827a23 */ /* 0x100fe40000010866 */
[--C-:B------:R-:W-:Y:S02]  /*dc40*/  FFMA.FTZ R127, R29, c[0x0][0x23c], -R102.reuse ;  /* 0x00008f001d7f7a23 */ /* 0x100fe40000010866 */
[--C-:B------:R-:W-:Y:S02]  /*dc50*/  FFMA.FTZ R129, R32, c[0x0][0x23c], -R102.reuse ;  /* 0x00008f0020817a23 */ /* 0x100fe40000010866 */
[--C-:B------:R-:W-:Y:S01]  /*dc60*/  FFMA.FTZ R132, R33, c[0x0][0x23c], -R102.reuse ;  /* 0x00008f0021847a23 */ /* 0x100fe20000010866 */
[----:B------:R-:W-:Y:S01]  /*dc70*/  MUFU.EX2 R126, R126 ;  /* 0x0000007e007e7308 */ /* 0x000fe20000000800 */
[----:B------:R-:W-:Y:S01]  /*dc80*/  LDSM.16.MT88.4 R32, [R161+0x7800] ;  /* 0x00780000a120783b */ /* 0x000fe20000004200 */
[--C-:B------:R-:W-:Y:S02]  /*dc90*/  FFMA.FTZ R133, R36, c[0x0][0x23c], -R102.reuse ;  /* 0x00008f0024857a23 */ /* 0x100fe40000010866 */
[--C-:B------:R-:W-:Y:S02]  /*dca0*/  FFMA.FTZ R136, R37, c[0x0][0x23c], -R102.reuse ;  /* 0x00008f0025887a23 */ /* 0x100fe40000010866 */
[--C-:B------:R-:W-:Y:S02]  /*dcb0*/  FFMA.FTZ R116, R8, c[0x0][0x23c], -R102.reuse ;  /* 0x00008f0008747a23 */ /* 0x100fe40000010866 */
[--C-:B------:R-:W-:Y:S01]  /*dcc0*/  FFMA.FTZ R113, R9, c[0x0][0x23c], -R102.reuse ;  /* 0x00008f0009717a23 */ /* 0x100fe20000010866 */
[----:B------:R-:W-:Y:S01]  /*dcd0*/  LDSM.16.MT88.4 R36, [R161+0x8800] ;  /* 0x00880000a124783b */ /* 0x000fe20000004200 */
[----:B------:R-:W3:Y:S01]  /*dce0*/  MUFU.EX2 R119, R119 ;  /* 0x0000007700777308 */ /* 0x000ee20000000800 */
[--C-:B------:R-:W-:Y:S02]  /*dcf0*/  FFMA.FTZ R122, R4, c[0x0][0x23c], -R102.reuse ;  /* 0x00008f00047a7a23 */ /* 0x100fe40000010866 */
[--C-:B------:R-:W-:Y:S02]  /*dd00*/  FFMA.FTZ R121, R5, c[0x0][0x23c], -R102.reuse ;  /* 0x00008f0005797a23 */ /* 0x100fe40000010866 */
[C---:B--2---:R-:W-:Y:S02]  /*dd10*/  FMUL.FTZ R8, R100.reuse, R92 ;  /* 0x0000005c64087220 */ /* 0x044fe40000410000 */
[C---:B------:R-:W-:Y:S02]  /*dd20*/  FMUL.FTZ R9, R100.reuse, R93 ;  /* 0x0000005d64097220 */ /* 0x040fe40000410000 */
[----:B------:R-:W2:Y:S01]  /*dd30*/  LDSM.16.MT88.4 R92, [R161+0x6000] ;  /* 0x00600000a15c783b */ /* 0x000ea20000004200 */
        /* <DEDUP_REMOVED lines=10> */
[C---:B------:R-:W-:Y:S02]  /*dde0*/  FMUL.FTZ R69, R100.reuse, R69 ;  /* 0x0000004564457220 */ /* 0x040fe40000410000 */
[C---:B------:R-:W-:Y:S02]  /*ddf0*/  FMUL.FTZ R74, R101.reuse, R74 ;  /* 0x0000004a654a7220 */ /* 0x040fe40000410000 */
[C---:B------:R-:W-:Y:S01]  /*de00*/  FMUL.FTZ R75, R101.reuse, R75 ;  /* 0x0000004b654b7220 */ /* 0x040fe20000410000 */
[----:B------:R-:W3:Y:S01]  /*de10*/  MUFU.EX2 R121, R121 ;  /* 0x0000007900797308 */ /* 0x000ee20000000800 */
[C---:B------:R-:W-:Y:S02]  /*de20*/  FMUL.FTZ R72, R100.reuse, R72 ;  /* 0x0000004864487220 */ /* 0x040fe40000410000 */
[----:B------:R-:W-:Y:S01]  /*de30*/  FMUL.FTZ R73, R100, R73 ;  /* 0x0000004964497220 */ /* 0x000fe20000410000 */
[----:B----4-:R-:W-:Y:S01]  /*de40*/  F2FP.PACK_AB R99, R114, R115 ;  /* 0x000000737263723e */ /* 0x010fe200000000ff */
[----:B------:R-:W-:Y:S02]  /*de50*/  FFMA.FTZ R120, R12, c[0x0][0x23c], -R102 ;  /* 0x00008f000c787a23 */ /* 0x000fe40000010866 */
        /* <DEDUP_REMOVED lines=8> */
[----:B------:R-:W4:Y:S01]  /*dee0*/  MUFU.EX2 R113, R113 ;  /* 0x0000007100717308 */ /* 0x000f220000000800 */
[C---:B------:R-:W-:Y:S02]  /*def0*/  FMUL.FTZ R80, R100.reuse, R80 ;  /* 0x0000005064507220 */ /* 0x040fe40000410000 */
[----:B------:R-:W-:Y:S01]  /*df00*/  FMUL.FTZ R81, R100, R81 ;  /* 0x0000005164517220 */ /* 0x000fe20000410000 */
[----:B---3--:R-:W-:Y:S01]  /*df10*/  F2FP.PACK_AB R96, R121, R122 ;  /* 0x0000007a7960723e */ /* 0x008fe200000000ff */
[----:B------:R-:W-:Y:S02]  /*df20*/  FFMA.FTZ R103, R19, c[0x0][0x23c], -R112 ;  /* 0x00008f0013677a23 */ /* 0x000fe40000010870 */
[----:B------:R-:W-:Y:S02]  /*df30*/  FMUL.FTZ R19, R101, R87 ;  /* 0x0000005765137220 */ /* 0x000fe40000410000 */
[--C-:B------:R-:W-:Y:S01]  /*df40*/  FFMA.FTZ R124, R20, c[0x0][0x23c], -R102.reuse ;  /* 0x00008f00147c7a23 */ /* 0x100fe20000010866 */
[----:B------:R-:W-:Y:S01]  /*df50*/  MUFU.EX2 R117, R117 ;  /* 0x0000007500757308 */ /* 0x000fe20000000800 */
[----:B------:R-:W-:Y:S02]  /*df60*/  FFMA.FTZ R123, R21, c[0x0][0x23c], -R102 ;  /* 0x00008f00157b7a23 */ /* 0x000fe40000010866 */
[--C-:B------:R-:W-:Y:S02]  /*df70*/  FFMA.FTZ R42, R42, c[0x0][0x23c], -R112.reuse ;  /* 0x00008f002a2a7a23 */ /* 0x100fe40000010870 */
[----:B------:R-:W-:Y:S02]  /*df80*/  FFMA.FTZ R43, R43, c[0x0][0x23c], -R112 ;  /* 0x00008f002b2b7a23 */ /* 0x000fe40000010870 */
[--C-:B------:R-:W-:Y:S02]  /*df90*/  FFMA.FTZ R40, R40, c[0x0][0x23c], -R102.reuse ;  /* 0x00008f0028287a23 */ /* 0x100fe40000010866 */
[----:B------:R-:W-:Y:S01]  /*dfa0*/  FFMA.FTZ R41, R41, c[0x0][0x23c], -R102 ;  /* 0x00008f0029297a23 */ /* 0x000fe20000010866 */
[----:B------:R-:W-:Y:S01]  /*dfb0*/  MUFU.EX2 R118, R118 ;  /* 0x0000007600767308 */ /* 0x000fe20000000800 */
[--C-:B------:R-:W-:Y:S02]  /*dfc0*/  FFMA.FTZ R46, R46, c[0x0][0x23c], -R112.reuse ;  /* 0x00008f002e2e7a23 */ /* 0x100fe40000010870 */
[--C-:B------:R-:W-:Y:S01]  /*dfd0*/  FFMA.FTZ R47, R47, c[0x0][0x23c], -R112.reuse ;  /* 0x00008f002f2f7a23 */ /* 0x100fe20000010870 */
[----:B----4-:R-:W-:Y:S01]  /*dfe0*/  F2FP.PACK_AB R98, R113, R116 ;  /* 0x000000747162723e */ /* 0x010fe200000000ff */
[--C-:B------:R-:W-:Y:S02]  /*dff0*/  FFMA.FTZ R50, R50, c[0x0][0x23c], -R112.reuse ;  /* 0x00008f0032327a23 */ /* 0x100fe40000010870 */
[----:B------:R-:W-:Y:S02]  /*e000*/  FFMA.FTZ R51, R51, c[0x0][0x23c], -R112 ;  /* 0x00008f0033337a23 */ /* 0x000fe40000010870 */
[--C-:B------:R-:W-:Y:S01]  /*e010*/  FFMA.FTZ R44, R44, c[0x0][0x23c], -R102.reuse ;  /* 0x00008f002c2c7a23 */ /* 0x100fe20000010866 */
[----:B------:R-:W-:Y:S01]  /*e020*/  MUFU.EX2 R103, R103 ;  /* 0x0000006700677308 */ /* 0x000fe20000000800 */
[C---:B-1----:R-:W-:Y:S05]  /*e030*/  HMMA.16816.F32 R4, R96.reuse, R104, R4 ;  /* 0x000000686004723c */ /* 0x042fea0000001804 */
[--C-:B------:R-:W-:Y:S02]  /*e040*/  FFMA.FTZ R45, R45, c[0x0][0x23c], -R102.reuse ;  /* 0x00008f002d2d7a23 */ /* 0x100fe40000010866 */
[--C-:B------:R-:W-:Y:S01]  /*e050*/  FFMA.FTZ R48, R48, c[0x0][0x23c], -R102.reuse ;  /* 0x00008f0030307a23 */ /* 0x100fe20000010866 */
[C---:B------:R-:W-:Y:S01]  /*e060*/  HMMA.16816.F32 R8, R96.reuse, R106, R8 ;  /* 0x0000006a6008723c */ /* 0x040fe20000001808 */
[----:B------:R-:W-:Y:S01]  /*e070*/  MUFU.EX2 R120, R120 ;  /* 0x0000007800787308 */ /* 0x000fe20000000800 */
[----:B------:R-:W1:Y:S02]  /*e080*/  LDSM.16.MT88.4 R104, [R160+0x6000] ;  /* 0x00600000a068783b */ /* 0x000e640000004200 */
[----:B------:R-:W-:Y:S02]  /*e090*/  FFMA.FTZ R135, R49, c[0x0][0x23c], -R102 ;  /* 0x00008f0031877a23 */ /* 0x000fe40000010866 */
[--C-:B------:R-:W-:Y:S02]  /*e0a0*/  FFMA.FTZ R49, R54, c[0x0][0x23c], -R112.reuse ;  /* 0x00008f0036317a23 */ /* 0x100fe40000010870 */
[C---:B------:R-:W-:Y:S03]  /*e0b0*/  HMMA.16816.F32 R68, R96.reuse, R108, R68 ;  /* 0x0000006c6044723c */ /* 0x040fe60000001844 */
[----:B------:R-:W3:Y:S01]  /*e0c0*/  MUFU.EX2 R108, R18 ;  /* 0x00000012006c7308 */ /* 0x000ee20000000800 */
[--C-:B------:R-:W-:Y:S02]  /*e0d0*/  FFMA.FTZ R54, R55, c[0x0][0x23c], -R112.reuse ;  /* 0x00008f0037367a23 */ /* 0x100fe40000010870 */
[----:B------:R-:W-:Y:S02]  /*e0e0*/  FFMA.FTZ R55, R58, c[0x0][0x23c], -R112 ;  /* 0x00008f003a377a23 */ /* 0x000fe40000010870 */
[C---:B------:R-:W-:Y:S04]  /*e0f0*/  HMMA.16816.F32 R72, R96.reuse, R110, R72 ;  /* 0x0000006e6048723c */ /* 0x040fe80000001848 */
[--C-:B------:R-:W-:Y:S01]  /*e100*/  FFMA.FTZ R109, R13, c[0x0][0x23c], -R102.reuse ;  /* 0x00008f000d6d7a23 */ /* 0x100fe20000010866 */
[----:B------:R-:W-:Y:S01]  /*e110*/  MUFU.EX2 R124, R124 ;  /* 0x0000007c007c7308 */ /* 0x000fe20000000800 */
[----:B------:R-:W-:Y:S02]  /*e120*/  FMUL.FTZ R13, R100, R89 ;  /* 0x00000059640d7220 */ /* 0x000fe40000410000 */
[----:B------:R-:W4:Y:S01]  /*e130*/  LDSM.16.MT88.4 R88, [R164+0x6800] ;  /* 0x00680000a458783b */ /* 0x000f220000004200 */
[--C-:B------:R-:W-:Y:S01]  /*e140*/  FFMA.FTZ R110, R16, c[0x0][0x23c], -R102.reuse ;  /* 0x00008f00106e7a23 */ /* 0x100fe20000010866 */
[C---:B--2---:R-:W-:Y:S03]  /*e150*/  HMMA.16816.F32 R76, R96.reuse, R92, R76 ;  /* 0x0000005c604c723c */ /* 0x044fe6000000184c */
[----:B------:R-:W-:Y:S02]  /*e160*/  FFMA.FTZ R111, R17, c[0x0][0x23c], -R102 ;  /* 0x00008f00116f7a23 */ /* 0x000fe40000010866 */
[----:B------:R-:W2:Y:S01]  /*e170*/  MUFU.EX2 R109, R109 ;  /* 0x0000006d006d7308 */ /* 0x000ea20000000800 */
[C---:B------:R-:W-:Y:S02]  /*e180*/  FMUL.FTZ R16, R100.reuse, R84 ;  /* 0x0000005464107220 */ /* 0x040fe40000410000 */
[C---:B------:R-:W-:Y:S01]  /*e190*/  HMMA.16816.F32 R12, R96.reuse, R94, R12 ;  /* 0x0000005e600c723c */ /* 0x040fe2000000180c */
[----:B------:R-:W5:Y:S03]  /*e1a0*/  LDSM.16.MT88.4 R92, [R162+0x6800] ;  /* 0x00680000a25c783b */ /* 0x000f660000004200 */
[----:B---3--:R-:W-:Y:S01]  /*e1b0*/  F2FP.PACK_AB R87, R103, R108 ;  /* 0x0000006c6757723e */ /* 0x008fe200000000ff */
[----:B------:R-:W-:Y:S02]  /*e1c0*/  FMUL.FTZ R18, R101, R86 ;  /* 0x0000005665127220 */ /* 0x000fe40000410000 */
[----:B------:R-:W-:Y:S01]  /*e1d0*/  MUFU.EX2 R110, R110 ;  /* 0x0000006e006e7308 */ /* 0x000fe20000000800 */
[C---:B-1----:R-:W-:Y:S04]  /*e1e0*/  HMMA.16816.F32 R80, R96.reuse, R104, R80 ;  /* 0x000000686050723c */ /* 0x042fe80000001850 */
[----:B------:R-:W-:Y:S01]  /*e1f0*/  FMUL.FTZ R17, R100, R85 ;  /* 0x0000005564117220 */ /* 0x000fe20000410000 */
[----:B------:R-:W-:Y:S01]  /*e200*/  F2FP.PACK_AB R85, R118, R117 ;  /* 0x000000757655723e */ /* 0x000fe200000000ff */
[--C-:B------:R-:W-:Y:S02]  /*e210*/  FFMA.FTZ R58, R59, c[0x0][0x23c], -R112.reuse ;  /* 0x00008f003b3a7a23 */ /* 0x100fe40000010870 */
[--C-:B------:R-:W-:Y:S01]  /*e220*/  FFMA.FTZ R104, R27, c[0x0][0x23c], -R112.reuse ;  /* 0x00008f001b687a23 */ /* 0x100fe20000010870 */
[----:B------:R-:W1:Y:S02]  /*e230*/  MUFU.EX2 R111, R111 ;  /* 0x0000006f006f7308 */ /* 0x000e640000000800 */
[----:B------:R-:W-:Y:S01]  /*e240*/  HMMA.16816.F32 R16, R96, R106, R16 ;  /* 0x0000006a6010723c */ /* 0x000fe20000001810 */
[----:B------:R-:W3:Y:S02]  /*e250*/  LDSM.16.MT88.4 R96, [R161+0x6800] ;  /* 0x00680000a160783b */ /* 0x000ee40000004200 */
[----:B--2---:R-:W-:Y:S01]  /*e260*/  F2FP.PACK_AB R84, R109, R120 ;  /* 0x000000786d54723e */ /* 0x004fe200000000ff */
[----:B------:R-:W-:Y:S02]  /*e270*/  FFMA.FTZ R105, R22, c[0x0][0x23c], -R112 ;  /* 0x00008f0016697a23 */ /* 0x000fe40000010870 */
[----:B------:R-:W-:Y:S02]  /*e280*/  FFMA.FTZ R22, R24, c[0x0][0x23c], -R102 ;  /* 0x00008f0018167a23 */ /* 0x000fe40000010866 */
[----:B------:R-:W-:Y:S01]  /*e290*/  MUFU.EX2 R104, R104 ;  /* 0x0000006800687308 */ /* 0x000fe20000000800 */
[--C-:B------:R-:W-:Y:S03]  /*e2a0*/  FFMA.FTZ R107, R26, c[0x0][0x23c], -R112.reuse ;  /* 0x00008f001a6b7a23 */ /* 0x100fe60000010870 */
[----:B------:R-:W-:Y:S02]  /*e2b0*/  FFMA.FTZ R106, R23, c[0x0][0x23c], -R112 ;  /* 0x00008f00176a7a23 */ /* 0x000fe40000010870 */
[--C-:B------:R-:W-:Y:S02]  /*e2c0*/  FFMA.FTZ R52, R52, c[0x0][0x23c], -R102.reuse ;  /* 0x00008f0034347a23 */ /* 0x100fe40000010866 */
[--C-:B------:R-:W-:Y:S02]  /*e2d0*/  FFMA.FTZ R53, R53, c[0x0][0x23c], -R102.reuse ;  /* 0x00008f0035357a23 */ /* 0x100fe40000010866 */
[----:B------:R-:W-:Y:S01]  /*e2e0*/  MUFU.EX2 R105, R105 ;  /* 0x0000006900697308 */ /* 0x000fe20000000800 */
[--C-:B------:R-:W-:Y:S02]  /*e2f0*/  FFMA.FTZ R56, R56, c[0x0][0x23c], -R102.reuse ;  /* 0x00008f0038387a23 */ /* 0x100fe40000010866 */
[----:B------:R-:W-:Y:S01]  /*e300*/  FFMA.FTZ R57, R57, c[0x0][0x23c], -R102 ;  /* 0x00008f0039397a23 */ /* 0x000fe20000010866 */
[----:B-1----:R-:W-:Y:S01]  /*e310*/  F2FP.PACK_AB R86, R111, R110 ;  /* 0x0000006e6f56723e */ /* 0x002fe200000000ff */
[----:B------:R-:W-:Y:S01]  /*e320*/  FFMA.FTZ R122, R100, R191, R122 ;  /* 0x000000bf647a7223 */ /* 0x000fe2000001007a */
[----:B------:R-:W-:Y:S01]  /*e330*/  MOV R100, R3 ;  /* 0x0000000300647202 */ /* 0x000fe20000000f00 */
[--C-:B------:R-:W-:Y:S02]  /*e340*/  FFMA.FTZ R59, R62, c[0x0][0x23c], -R112.reuse ;  /* 0x00008f003e3b7a23 */ /* 0x100fe40000010870 */
[--C-:B------:R-:W-:Y:S01]  /*e350*/  FFMA.FTZ R62, R63, c[0x0][0x23c], -R112.reuse ;  /* 0x00008f003f3e7a23 */ /* 0x100fe20000010870 */
[----:B------:R-:W1:Y:S01]  /*e360*/  MUFU.EX2 R106, R106 ;  /* 0x0000006a006a7308 */ /* 0x000e620000000800 */
[C---:B----4-:R-:W-:Y:S05]  /*e370*/  HMMA.16816.F32 R4, R84.reuse, R88, R4 ;  /* 0x000000585404723c */ /* 0x050fea0000001804 */
[----:B------:R-:W-:Y:S02]  /*e380*/  FFMA.FTZ R63, R66, c[0x0][0x23c], -R112 ;  /* 0x00008f00423f7a23 */ /* 0x000fe40000010870 */
[--C-:B------:R-:W-:Y:S01]  /*e390*/  FFMA.FTZ R60, R60, c[0x0][0x23c], -R102.reuse ;  /* 0x00008f003c3c7a23 */ /* 0x100fe20000010866 */
[C---:B------:R-:W-:Y:S01]  /*e3a0*/  HMMA.16816.F32 R8, R84.reuse, R90, R8 ;  /* 0x0000005a5408723c */ /* 0x040fe20000001808 */
[----:B------:R-:W2:Y:S01]  /*e3b0*/  LDSM.16.MT88.4 R88, [R160+0x6800] ;  /* 0x00680000a058783b */ /* 0x000ea20000004200 */
[----:B------:R-:W4:Y:S02]  /*e3c0*/  MUFU.EX2 R107, R107 ;  /* 0x0000006b006b7308 */ /* 0x000f240000000800 */
[----:B------:R-:W-:Y:S02]  /*e3d0*/  FFMA.FTZ R61, R61, c[0x0][0x23c], -R102 ;  /* 0x00008f003d3d7a23 */ /* 0x000fe40000010866 */
[----:B------:R-:W-:Y:S02]  /*e3e0*/  FADD.FTZ R121, R121, R122 ;  /* 0x0000007a79797221 */ /* 0x000fe40000010000 */
[C---:B-----5:R-:W-:Y:S04]  /*e3f0*/  HMMA.16816.F32 R68, R84.reuse, R92, R68 ;  /* 0x0000005c5444723c */ /* 0x060fe80000001844 */
[----:B------:R-:W5:Y:S01]  /*e400*/  MUFU.EX2 R123, R123 ;  /* 0x0000007b007b7308 */ /* 0x000f620000000800 */
[----:B------:R-:W-:Y:S01]  /*e410*/  FADD.FTZ R116, R116, R121 ;  /* 0x0000007974747221 */ /* 0x000fe20000010000 */
[----:B-1----:R-:W-:Y:S02]  /*e420*/  F2FP.PACK_AB R21, R106, R105 ;  /* 0x000000696a15723e */ /* 0x002fe400000000ff */
[C---:B------:R-:W-:Y:S01]  /*e430*/  HMMA.16816.F32 R72, R84.reuse, R94, R72 ;  /* 0x0000005e5448723c */ /* 0x040fe20000001848 */
[----:B------:R-:W1:Y:S03]  /*e440*/  LDSM.16.MT88.4 R92, [R164+0x7000] ;  /* 0x00700000a45c783b */ /* 0x000e660000004200 */
[----:B------:R-:W-:Y:S02]  /*e450*/  FADD.FTZ R113, R113, R116 ;  /* 0x0000007471717221 */ /* 0x000fe40000010000 */
[----:B------:R-:W-:Y:S01]  /*e460*/  MUFU.EX2 R125, R125 ;  /* 0x0000007d007d7308 */ /* 0x000fe20000000800 */
[----:B------:R-:W-:Y:S01]  /*e470*/  FFMA.FTZ R126, R101, R192, R126 ;  /* 0x000000c0657e7223 */ /* 0x000fe2000001007e */
[C---:B---3--:R-:W-:Y:S04]  /*e480*/  HMMA.16816.F32 R76, R84.reuse, R96, R76 ;  /* 0x00000060544c723c */ /* 0x048fe8000000184c */
[----:B----4-:R-:W-:Y:S01]  /*e490*/  F2FP.PACK_AB R23, R104, R107 ;  /* 0x0000006b6817723e */ /* 0x010fe200000000ff */
[----:B------:R-:W-:Y:S01]  /*e4a0*/  FADD.FTZ R120, R120, R113 ;  /* 0x0000007178787221 */ /* 0x000fe20000010000 */
[----:B------:R-:W-:Y:S01]  /*e4b0*/  MOV R101, R2 ;  /* 0x0000000200657202 */ /* 0x000fe20000000f00 */
[----:B------:R-:W-:Y:S01]  /*e4c0*/  FFMA.FTZ R97, R25, c[0x0][0x23c], -R102 ;  /* 0x00008f0019617a23 */ /* 0x000fe20000010866 */
[C---:B------:R-:W-:Y:S01]  /*e4d0*/  HMMA.16816.F32 R12, R84.reuse, R98, R12 ;  /* 0x00000062540c723c */ /* 0x040fe2000000180c */
[----:B------:R-:W-:Y:S01]  /*e4e0*/  MUFU.EX2 R96, R22 ;  /* 0x0000001600607308 */ /* 0x000fe20000000800 */
[----:B------:R-:W3:Y:S02]  /*e4f0*/  LDSM.16.MT88.4 R24, [R162+0x7000] ;  /* 0x00700000a218783b */ /* 0x000ee40000004200 */
[----:B-----5:R-:W-:Y:S01]  /*e500*/  F2FP.PACK_AB R20, R123, R124 ;  /* 0x0000007c7b14723e */ /* 0x020fe200000000ff */
[----:B------:R-:W-:Y:S02]  /*e510*/  FADD.FTZ R109, R109, R120 ;  /* 0x000000786d6d7221 */ /* 0x000fe40000010000 */
        /* <DEDUP_REMOVED lines=14> */
[----:B------:R-:W-:Y:S02]  /*e600*/  FADD.FTZ R115, R115, R126 ;  /* 0x0000007e73737221 */ /* 0x000fe40000010000 */
[----:B------:R-:W-:Y:S01]  /*e610*/  FADD.FTZ R124, R124, R111 ;  /* 0x0000006f7c7c7221 */ /* 0x000fe20000010000 */
[----:B--2---:R-:W-:Y:S01]  /*e620*/  F2FP.PACK_AB R22, R97, R96 ;  /* 0x000000606116723e */ /* 0x004fe200000000ff */
[----:B------:R-:W-:Y:S02]  /*e630*/  FADD.FTZ R114, R114, R115 ;  /* 0x0000007372727221 */ /* 0x000fe40000010000 */
[----:B------:R-:W-:Y:S02]  /*e640*/  FADD.FTZ R123, R123, R124 ;  /* 0x0000007c7b7b7221 */ /* 0x000fe40000010000 */
[----:B------:R-:W-:Y:S01]  /*e650*/  FADD.FTZ R117, R117, R114 ;  /* 0x0000007275757221 */ /* 0x000fe20000010000 */
[----:B------:R-:W-:Y:S01]  /*e660*/  MUFU.EX2 R130, R130 ;  /* 0x0000008200827308 */ /* 0x000fe20000000800 */
[C---:B-1----:R-:W-:Y:S05]  /*e670*/  HMMA.16816.F32 R4, R20.reuse, R92, R4 ;  /* 0x0000005c1404723c */ /* 0x042fea0000001804 */
[----:B------:R-:W-:Y:S02]  /*e680*/  FADD.FTZ R96, R96, R123 ;  /* 0x0000007b60607221 */ /* 0x000fe40000010000 */
[----:B------:R-:W-:Y:S01]  /*e690*/  FADD.FTZ R67, R118, R117 ;  /* 0x0000007576437221 */ /* 0x000fe20000010000 */
[C---:B------:R-:W-:Y:S01]  /*e6a0*/  HMMA.16816.F32 R8, R20.reuse, R94, R8 ;  /* 0x0000005e1408723c */ /* 0x040fe20000001808 */
[----:B------:R-:W-:Y:S01]  /*e6b0*/  LDSM.16.MT88.4 R92, [R164+0x9800] ;  /* 0x00980000a45c783b */ /* 0x000fe20000004200 */
[----:B------:R-:W1:Y:S02]  /*e6c0*/  MUFU.EX2 R127, R127 ;  /* 0x0000007f007f7308 */ /* 0x000e640000000800 */
[----:B------:R-:W-:Y:S02]  /*e6d0*/  FADD.FTZ R97, R97, R96 ;  /* 0x0000006061617221 */ /* 0x000fe40000010000 */
[----:B------:R-:W-:Y:S02]  /*e6e0*/  FADD.FTZ R108, R108, R67 ;  /* 0x000000436c6c7221 */ /* 0x000fe40000010000 */
[C---:B---3--:R-:W-:Y:S04]  /*e6f0*/  HMMA.16816.F32 R68, R20.reuse, R24, R68 ;  /* 0x000000181444723c */ /* 0x048fe80000001844 */
[----:B------:R-:W-:Y:S01]  /*e700*/  MUFU.EX2 R129, R129 ;  /* 0x0000008100817308 */ /* 0x000fe20000000800 */
[----:B------:R-:W-:Y:S03]  /*e710*/  FADD.FTZ R108, R103, R108 ;  /* 0x0000006c676c7221 */ /* 0x000fe60000010000 */
[C---:B------:R-:W-:Y:S01]  /*e720*/  HMMA.16816.F32 R72, R20.reuse, R26, R72 ;  /* 0x0000001a1448723c */ /* 0x040fe20000001848 */
[----:B------:R-:W2:Y:S03]  /*e730*/  LDSM.16.MT88.4 R24, [R164+0x7800] ;  /* 0x00780000a418783b */ /* 0x000ea60000004200 */
[----:B------:R-:W-:Y:S02]  /*e740*/  FADD.FTZ R105, R105, R108 ;  /* 0x0000006c69697221 */ /* 0x000fe40000010000 */
[----:B------:R-:W3:Y:S02]  /*e750*/  MUFU.EX2 R132, R132 ;  /* 0x0000008400847308 */ /* 0x000ee40000000800 */
[C---:B----4-:R-:W-:Y:S04]  /*e760*/  HMMA.16816.F32 R76, R20.reuse, R84, R76 ;  /* 0x00000054144c723c */ /* 0x050fe8000000184c */
[----:B------:R-:W-:Y:S04]  /*e770*/  FADD.FTZ R106, R106, R105 ;  /* 0x000000696a6a7221 */ /* 0x000fe80000010000 */
[C---:B------:R-:W-:Y:S01]  /*e780*/  HMMA.16816.F32 R12, R20.reuse, R86, R12 ;  /* 0x00000056140c723c */ /* 0x040fe2000000180c */
[----:B------:R-:W-:Y:S03]  /*e790*/  MUFU.EX2 R131, R131 ;  /* 0x0000008300837308 */ /* 0x000fe60000000800 */
[----:B------:R-:W-:Y:S04]  /*e7a0*/  FADD.FTZ R107, R107, R106 ;  /* 0x0000006a6b6b7221 */ /* 0x000fe80000010000 */
[C---:B-----5:R-:W-:Y:S03]  /*e7b0*/  HMMA.16816.F32 R80, R20.reuse, R88, R80 ;  /* 0x000000581450723c */ /* 0x060fe60000001850 */
[----:B------:R-:W4:Y:S01]  /*e7c0*/  MUFU.EX2 R134, R134 ;  /* 0x0000008600867308 */ /* 0x000f220000000800 */
[----:B------:R-:W-:Y:S04]  /*e7d0*/  FADD.FTZ R104, R104, R107 ;  /* 0x0000006b68687221 */ /* 0x000fe80000010000 */
[----:B------:R-:W-:Y:S01]  /*e7e0*/  HMMA.16816.F32 R16, R20, R90, R16 ;  /* 0x0000005a1410723c */ /* 0x000fe20000001810 */
[----:B------:R-:W-:Y:S04]  /*e7f0*/  LDSM.16.MT88.4 R88, [R161+0x9800] ;  /* 0x00980000a158783b */ /* 0x000fe80000004200 */
[----:B------:R-:W-:Y:S02]  /*e800*/  MUFU.EX2 R42, R42 ;  /* 0x0000002a002a7308 */ /* 0x000fe40000000800 */
[----:B------:R-:W-:Y:S01]  /*e810*/  F2FP.PACK_AB R21, R98, R99 ;  /* 0x000000636215723e */ /* 0x000fe200000000ff */
[----:B------:R-:W-:Y:S01]  /*e820*/  FADD.FTZ R99, R99, R104 ;  /* 0x0000006863637221 */ /* 0x000fe20000010000 */
[----:B------:R-:W-:Y:S03]  /*e830*/  F2FP.PACK_AB R23, R125, R128 ;  /* 0x000000807d17723e */ /* 0x000fe600000000ff */
[----:B-1----:R-:W-:Y:S02]  /*e840*/  F2FP.PACK_AB R20, R127, R130 ;  /* 0x000000827f14723e */ /* 0x002fe400000000ff */
[----:B---3--:R-:W-:Y:S01]  /*e850*/  F2FP.PACK_AB R22, R132, R129 ;  /* 0x000000818416723e */ /* 0x008fe200000000ff */
[----:B------:R-:W1:Y:S06]  /*e860*/  MUFU.EX2 R43, R43 ;  /* 0x0000002b002b7308 */ /* 0x000e6c0000000800 */
[C---:B--2---:R-:W-:Y:S04]  /*e870*/  HMMA.16816.F32 R4, R20.reuse, R24, R4 ;  /* 0x000000181404723c */ /* 0x044fe80000001804 */
[----:B------:R-:W-:Y:S04]  /*e880*/  MUFU.EX2 R133, R133 ;  /* 0x0000008500857308 */ /* 0x000fe80000000800 */
[C---:B------:R-:W-:Y:S01]  /*e890*/  HMMA.16816.F32 R8, R20.reuse, R26, R8 ;  /* 0x0000001a1408723c */ /* 0x040fe20000001808 */
[----:B------:R-:W2:Y:S05]  /*e8a0*/  LDSM.16.MT88.4 R24, [R160+0x7800] ;  /* 0x00780000a018783b */ /* 0x000eaa0000004200 */
[----:B------:R-:W3:Y:S02]  /*e8b0*/  MUFU.EX2 R136, R136 ;  /* 0x0000008800887308 */ /* 0x000ee40000000800 */
[C---:B------:R-:W-:Y:S08]  /*e8c0*/  HMMA.16816.F32 R68, R20.reuse, R28, R68 ;  /* 0x0000001c1444723c */ /* 0x040ff00000001844 */
[C---:B------:R-:W-:Y:S01]  /*e8d0*/  HMMA.16816.F32 R72, R20.reuse, R30, R72 ;  /* 0x0000001e1448723c */ /* 0x040fe20000001848 */
[----:B------:R-:W5:Y:S01]  /*e8e0*/  LDSM.16.MT88.4 R28, [R164+0x8000] ;  /* 0x00800000a41c783b */ /* 0x000f620000004200 */
[----:B------:R-:W-:Y:S06]  /*e8f0*/  MUFU.EX2 R40, R40 ;  /* 0x0000002800287308 */ /* 0x000fec0000000800 */
[C---:B------:R-:W-:Y:S04]  /*e900*/  HMMA.16816.F32 R76, R20.reuse, R32, R76 ;  /* 0x00000020144c723c */ /* 0x040fe8000000184c */
[----:B------:R-:W1:Y:S04]  /*e910*/  MUFU.EX2 R41, R41 ;  /* 0x0000002900297308 */ /* 0x000e680000000800 */
[C---:B------:R-:W-:Y:S01]  /*e920*/  HMMA.16816.F32 R12, R20.reuse, R34, R12 ;  /* 0x00000022140c723c */ /* 0x040fe2000000180c */
[----:B------:R-:W5:Y:S05]  /*e930*/  LDSM.16.MT88.4 R32, [R162+0x8000] ;  /* 0x00800000a220783b */ /* 0x000f6a0000004200 */
[----:B------:R-:W-:Y:S02]  /*e940*/  MUFU.EX2 R46, R46 ;  /* 0x0000002e002e7308 */ /* 0x000fe40000000800 */
[C---:B--2---:R-:W-:Y:S08]  /*e950*/  HMMA.16816.F32 R80, R20.reuse, R24, R80 ;  /* 0x000000181450723c */ /* 0x044ff00000001850 */
[----:B------:R-:W2:Y:S01]  /*e960*/  MUFU.EX2 R47, R47 ;  /* 0x0000002f002f7308 */ /* 0x000ea20000000800 */
[----:B------:R-:W-:Y:S01]  /*e970*/  HMMA.16816.F32 R16, R20, R26, R16 ;  /* 0x0000001a1410723c */ /* 0x000fe20000001810 */
[----:B------:R-:W2:Y:S06]  /*e980*/  LDSM.16.MT88.4 R24, [R161+0x8000] ;  /* 0x00800000a118783b */ /* 0x000eac0000004200 */
[----:B----4-:R-:W-:Y:S02]  /*e990*/  F2FP.PACK_AB R21, R134, R131 ;  /* 0x000000838615723e */ /* 0x010fe400000000ff */
[----:B-1----:R-:W-:Y:S01]  /*e9a0*/  F2FP.PACK_AB R23, R43, R42 ;  /* 0x0000002a2b17723e */ /* 0x002fe200000000ff */
[----:B------:R-:W-:Y:S02]  /*e9b0*/  MUFU.EX2 R50, R50 ;  /* 0x0000003200327308 */ /* 0x000fe40000000800 */
[----:B---3--:R-:W-:Y:S02]  /*e9c0*/  F2FP.PACK_AB R20, R136, R133 ;  /* 0x000000858814723e */ /* 0x008fe400000000ff */
[----:B------:R-:W-:Y:S06]  /*e9d0*/  F2FP.PACK_AB R22, R41, R40 ;  /* 0x000000282916723e */ /* 0x000fec00000000ff */
[----:B------:R-:W1:Y:S01]  /*e9e0*/  MUFU.EX2 R51, R51 ;  /* 0x0000003300337308 */ /* 0x000e620000000800 */
[C---:B-----5:R-:W-:Y:S08]  /*e9f0*/  HMMA.16816.F32 R4, R20.reuse, R28, R4 ;  /* 0x0000001c1404723c */ /* 0x060ff00000001804 */
[C---:B------:R-:W-:Y:S01]  /*ea00*/  HMMA.16816.F32 R8, R20.reuse, R30, R8 ;  /* 0x0000001e1408723c */ /* 0x040fe20000001808 */
[----:B------:R-:W3:Y:S01]  /*ea10*/  LDSM.16.MT88.4 R28, [R160+0x8000] ;  /* 0x00800000a01c783b */ /* 0x000ee20000004200 */
[----:B------:R-:W-:Y:S06]  /*ea20*/  MUFU.EX2 R44, R44 ;  /* 0x0000002c002c7308 */ /* 0x000fec0000000800 */
[C---:B------:R-:W-:Y:S04]  /*ea30*/  HMMA.16816.F32 R68, R20.reuse, R32, R68 ;  /* 0x000000201444723c */ /* 0x040fe80000001844 */
[----:B------:R-:W4:Y:S04]  /*ea40*/  MUFU.EX2 R45, R45 ;  /* 0x0000002d002d7308 */ /* 0x000f280000000800 */
[C---:B------:R-:W-:Y:S01]  /*ea50*/  HMMA.16816.F32 R72, R20.reuse, R34, R72 ;  /* 0x000000221448723c */ /* 0x040fe20000001848 */
[----:B------:R-:W5:Y:S05]  /*ea60*/  LDSM.16.MT88.4 R32, [R164+0x8800] ;  /* 0x00880000a420783b */ /* 0x000f6a0000004200 */
[----:B------:R-:W-:Y:S02]  /*ea70*/  MUFU.EX2 R48, R48 ;  /* 0x0000003000307308 */ /* 0x000fe40000000800 */
[C---:B--2---:R-:W-:Y:S08]  /*ea80*/  HMMA.16816.F32 R76, R20.reuse, R24, R76 ;  /* 0x00000018144c723c */ /* 0x044ff0000000184c */
[C---:B------:R-:W-:Y:S01]  /*ea90*/  HMMA.16816.F32 R12, R20.reuse, R26, R12 ;  /* 0x0000001a140c723c */ /* 0x040fe2000000180c */
[----:B------:R-:W2:Y:S01]  /*eaa0*/  MUFU.EX2 R135, R135 ;  /* 0x0000008700877308 */ /* 0x000ea20000000800 */
[----:B------:R-:W5:Y:S06]  /*eab0*/  LDSM.16.MT88.4 R24, [R162+0x8800] ;  /* 0x00880000a218783b */ /* 0x000f6c0000004200 */
[C---:B---3--:R-:W-:Y:S03]  /*eac0*/  HMMA.16816.F32 R80, R20.reuse, R28, R80 ;  /* 0x0000001c1450723c */ /* 0x048fe60000001850 */
[----:B------:R-:W-:Y:S05]  /*ead0*/  MUFU.EX2 R49, R49 ;  /* 0x0000003100317308 */ /* 0x000fea0000000800 */
[----:B------:R-:W-:Y:S01]  /*eae0*/  HMMA.16816.F32 R16, R20, R30, R16 ;  /* 0x0000001e1410723c */ /* 0x000fe20000001810 */
[----:B------:R-:W3:Y:S04]  /*eaf0*/  LDSM.16.MT88.4 R28, [R160+0x8800] ;  /* 0x00880000a01c783b */ /* 0x000ee80000004200 */
[----:B------:R-:W3:Y:S02]  /*eb00*/  MUFU.EX2 R54, R54 ;  /* 0x0000003600367308 */ /* 0x000ee40000000800 */
[----:B------:R-:W-:Y:S02]  /*eb10*/  F2FP.PACK_AB R21, R47, R46 ;  /* 0x0000002e2f15723e */ /* 0x000fe400000000ff */
[----:B-1----:R-:W-:Y:S03]  /*eb20*/  F2FP.PACK_AB R23, R51, R50 ;  /* 0x000000323317723e */ /* 0x002fe600000000ff */
[----:B----4-:R-:W-:Y:S02]  /*eb30*/  F2FP.PACK_AB R20, R45, R44 ;  /* 0x0000002c2d14723e */ /* 0x010fe400000000ff */
[----:B--2---:R-:W-:Y:S01]  /*eb40*/  F2FP.PACK_AB R22, R135, R48 ;  /* 0x000000308716723e */ /* 0x004fe200000000ff */
[----:B------:R-:W-:Y:S06]  /*eb50*/  MUFU.EX2 R55, R55 ;  /* 0x0000003700377308 */ /* 0x000fec0000000800 */
[C---:B-----5:R-:W-:Y:S04]  /*eb60*/  HMMA.16816.F32 R4, R20.reuse, R32, R4 ;  /* 0x000000201404723c */ /* 0x060fe80000001804 */
[----:B------:R-:W1:Y:S04]  /*eb70*/  MUFU.EX2 R58, R58 ;  /* 0x0000003a003a7308 */ /* 0x000e680000000800 */
[C---:B------:R-:W-:Y:S01]  /*eb80*/  HMMA.16816.F32 R8, R20.reuse, R34, R8 ;  /* 0x000000221408723c */ /* 0x040fe20000001808 */
[----:B------:R-:W-:Y:S05]  /*eb90*/  LDSM.16.MT88.4 R32, [R162+0x9000] ;  /* 0x00900000a220783b */ /* 0x000fea0000004200 */
[----:B------:R-:W-:Y:S02]  /*eba0*/  MUFU.EX2 R52, R52 ;  /* 0x0000003400347308 */ /* 0x000fe40000000800 */
[C---:B------:R-:W-:Y:S08]  /*ebb0*/  HMMA.16816.F32 R68, R20.reuse, R24, R68 ;  /* 0x000000181444723c */ /* 0x040ff00000001844 */
[C---:B------:R-:W-:Y:S01]  /*ebc0*/  HMMA.16816.F32 R72, R20.reuse, R26, R72 ;  /* 0x0000001a1448723c */ /* 0x040fe20000001848 */
[----:B------:R-:W2:Y:S01]  /*ebd0*/  LDSM.16.MT88.4 R24, [R164+0x9000] ;  /* 0x00900000a418783b */ /* 0x000ea20000004200 */
[----:B------:R-:W4:Y:S06]  /*ebe0*/  MUFU.EX2 R53, R53 ;  /* 0x0000003500357308 */ /* 0x000f2c0000000800 */
[C---:B------:R-:W-:Y:S04]  /*ebf0*/  HMMA.16816.F32 R76, R20.reuse, R36, R76 ;  /* 0x00000024144c723c */ /* 0x040fe8000000184c */
[----:B------:R-:W-:Y:S04]  /*ec00*/  MUFU.EX2 R56, R56 ;  /* 0x0000003800387308 */ /* 0x000fe80000000800 */
[C---:B------:R-:W-:Y:S01]  /*ec10*/  HMMA.16816.F32 R12, R20.reuse, R38, R12 ;  /* 0x00000026140c723c */ /* 0x040fe2000000180c */
[----:B------:R-:W5:Y:S05]  /*ec20*/  LDSM.16.MT88.4 R36, [R161+0x9000] ;  /* 0x00900000a124783b */ /* 0x000f6a0000004200 */
[----:B------:R-:W2:Y:S02]  /*ec30*/  MUFU.EX2 R57, R57 ;  /* 0x0000003900397308 */ /* 0x000ea40000000800 */
[C---:B---3--:R-:W-:Y:S08]  /*ec40*/  HMMA.16816.F32 R80, R20.reuse, R28, R80 ;  /* 0x0000001c1450723c */ /* 0x048ff00000001850 */
[----:B------:R-:W-:Y:S01]  /*ec50*/  HMMA.16816.F32 R16, R20, R30, R16 ;  /* 0x0000001e1410723c */ /* 0x000fe20000001810 */
[----:B------:R-:W3:Y:S01]  /*ec60*/  LDSM.16.MT88.4 R28, [R160+0x9000] ;  /* 0x00900000a01c783b */ /* 0x000ee20000004200 */
        /* <DEDUP_REMOVED lines=11> */
[C---:B------:R-:W-:Y:S04]  /*ed20*/  HMMA.16816.F32 R68, R20.reuse, R32, R68 ;  /* 0x000000201444723c */ /* 0x040fe80000001844 */
[----:B-1----:R-:W-:Y:S02]  /*ed30*/  F2FP.PACK_AB R85, R62, R59 ;  /* 0x0000003b3e55723e */ /* 0x002fe400000000ff */
[----:B------:R-:W-:Y:S01]  /*ed40*/  MUFU.EX2 R60, R60 ;  /* 0x0000003c003c7308 */ /* 0x000fe20000000800 */
[--C-:B------:R-:W-:Y:S01]  /*ed50*/  FFMA.FTZ R32, R64, c[0x0][0x23c], -R102.reuse ;  /* 0x00008f0040207a23 */ /* 0x100fe20000010866 */
[C---:B------:R-:W-:Y:S04]  /*ed60*/  HMMA.16816.F32 R72, R20.reuse, R34, R72 ;  /* 0x000000221448723c */ /* 0x040fe80000001848 */
[----:B------:R-:W-:Y:S04]  /*ed70*/  FFMA.FTZ R102, R65, c[0x0][0x23c], -R102 ;  /* 0x00008f0041667a23 */ /* 0x000fe80000010866 */
[C---:B-----5:R-:W-:Y:S01]  /*ed80*/  HMMA.16816.F32 R76, R20.reuse, R36, R76 ;  /* 0x00000024144c723c */ /* 0x060fe2000000184c */
[----:B------:R-:W1:Y:S03]  /*ed90*/  MUFU.EX2 R61, R61 ;  /* 0x0000003d003d7308 */ /* 0x000e660000000800 */
[----:B----4-:R-:W-:Y:S04]  /*eda0*/  F2FP.PACK_AB R87, R112, R63 ;  /* 0x0000003f7057723e */ /* 0x010fe800000000ff */
[C---:B------:R-:W-:Y:S03]  /*edb0*/  HMMA.16816.F32 R12, R20.reuse, R38, R12 ;  /* 0x00000026140c723c */ /* 0x040fe6000000180c */
[----:B------:R-:W-:Y:S05]  /*edc0*/  MUFU.EX2 R32, R32 ;  /* 0x0000002000207308 */ /* 0x000fea0000000800 */
[C---:B---3--:R-:W-:Y:S05]  /*edd0*/  HMMA.16816.F32 R80, R20.reuse, R28, R80 ;  /* 0x0000001c1450723c */ /* 0x048fea0000001850 */
[----:B------:R-:W3:Y:S03]  /*ede0*/  MUFU.EX2 R191, R102 ;  /* 0x0000006600bf7308 */ /* 0x000ee60000000800 */
[----:B------:R-:W-:Y:S04]  /*edf0*/  HMMA.16816.F32 R16, R20, R30, R16 ;  /* 0x0000001e1410723c */ /* 0x000fe80000001810 */
[----:B-1----:R-:W-:Y:S03]  /*ee00*/  F2FP.PACK_AB R84, R61, R60 ;  /* 0x0000003c3d54723e */ /* 0x002fe600000000ff */
[----:B------:R-:W-:Y:S02]  /*ee10*/  FADD.FTZ R20, R130, R97 ;  /* 0x0000006182147221 */ /* 0x000fe40000010000 */
[----:B------:R-:W-:Y:S03]  /*ee20*/  FADD.FTZ R21, R98, R99 ;  /* 0x0000006362157221 */ /* 0x000fe60000010000 */
[----:B------:R-:W-:Y:S02]  /*ee30*/  FADD.FTZ R20, R127, R20 ;  /* 0x000000147f147221 */ /* 0x000fe40000010000 */
[----:B------:R-:W-:Y:S02]  /*ee40*/  FADD.FTZ R128, R128, R21 ;  /* 0x0000001580807221 */ /* 0x000fe40000010000 */
[----:B------:R-:W-:Y:S02]  /*ee50*/  FADD.FTZ R129, R129, R20 ;  /* 0x0000001481817221 */ /* 0x000fe40000010000 */
[----:B------:R-:W-:Y:S02]  /*ee60*/  FADD.FTZ R20, R125, R128 ;  /* 0x000000807d147221 */ /* 0x000fe40000010000 */
[----:B------:R-:W-:Y:S01]  /*ee70*/  FADD.FTZ R132, R132, R129 ;  /* 0x0000008184847221 */ /* 0x000fe20000010000 */
[----:B---3--:R-:W-:Y:S07]  /*ee80*/  F2FP.PACK_AB R86, R191, R32 ;  /* 0x00000020bf56723e */ /* 0x008fee00000000ff */
[C---:B------:R-:W-:Y:S01]  /*ee90*/  HMMA.16816.F32 R96, R84.reuse, R92, R4 ;  /* 0x0000005c5460723c */ /* 0x040fe20000001804 */
[----:B------:R-:W1:Y:S07]  /*eea0*/  LDSM.16.MT88.4 R4, [R160+0x9800] ;  /* 0x00980000a004783b */ /* 0x000e6e0000004200 */
[C---:B------:R-:W-:Y:S07]  /*eeb0*/  HMMA.16816.F32 R92, R84.reuse, R94, R8 ;  /* 0x0000005e545c723c */ /* 0x040fee0000001808 */
[----:B------:R-:W-:Y:S01]  /*eec0*/  FADD.FTZ R9, R131, R20 ;  /* 0x0000001483097221 */ /* 0x000fe20000010000 */
[C---:B--2---:R-:W-:Y:S04]  /*eed0*/  HMMA.16816.F32 R68, R84.reuse, R24, R68 ;  /* 0x000000185444723c */ /* 0x044fe80000001844 */
        /* <DEDUP_REMOVED lines=37> */
.L_x_7097:
[----:B------:R-:W1:Y:S01]  /*f130*/  SHFL.BFLY PT, R0, R191, 0x2, 0x1f ;  /* 0x0c401f00bf007f89 */ /* 0x000e6200000e0000 */
[----:B------:R-:W-:Y:S01]  /*f140*/  MOV R10, 0x3f800000 ;  /* 0x3f800000000a7802 */ /* 0x000fe20000000f00 */
[----:B------:R-:W-:Y:S01]  /*f150*/  BSSY B0, `(.L_x_7102) ;  /* 0x000009a000007945 */ /* 0x000fe20003800000 */
[----:B------:R-:W-:Y:S01]  /*f160*/  IADD3 R45, -R181, RZ, RZ ;  /* 0x000000ffb52d7210 */ /* 0x000fe20007ffe1ff */
[----:B------:R-:W2:Y:S04]  /*f170*/  SHFL.BFLY PT, R9, R192, 0x2, 0x1f ;  /* 0x0c401f00c0097f89 */ /* 0x000ea800000e0000 */
        /* <DEDUP_REMOVED lines=9> */
[----:B------:R-:W-:Y:S02]  /*f210*/  SHF.R.S32.HI R12, RZ, 0x2, R8 ;  /* 0x00000002ff0c7819 */ /* 0x000fe40000011408 */
[----:B------:R-:W-:Y:S01]  /*f220*/  LOP3.LUT R16, R8, 0x1ffffffc, RZ, 0xc0, !PT ;  /* 0x1ffffffc08107812 */ /* 0x000fe200078ec0ff */
[----:B----4-:R-:W-:-:S03]  /*f230*/  IMAD R44, R45, c[0x0][0x1c0], R44 ;  /* 0x000070002d2c7a24 */ /* 0x010fc600078e022c */
[----:B------:R-:W-:Y:S01]  /*f240*/  IADD3 R16, -R16, R5, RZ ;  /* 0x0000000510107210 */ /* 0x000fe20007ffe1ff */
[----:B-1----:R-:W-:Y:S01]  /*f250*/  FADD.FTZ R6, R7, R6 ;  /* 0x0000000607067221 */ /* 0x002fe20000010000 */
[----:B------:R-:W-:Y:S01]  /*f260*/  SHF.R.S32.HI R7, RZ, 0x1f, R8 ;  /* 0x0000001fff077819 */ /* 0x000fe20000011408 */
[----:B--2---:R-:W-:-:S03]  /*f270*/  FADD.FTZ R4, R9, R4 ;  /* 0x0000000409047221 */ /* 0x004fc60000010000 */
[----:B------:R-:W-:Y:S02]  /*f280*/  FSETP.NE.FTZ.AND P4, PT, R6, RZ, PT ;  /* 0x000000ff0600720b */ /* 0x000fe40003f95000 */
[----:B------:R-:W-:Y:S02]  /*f290*/  MOV R9, 0x3f800000 ;  /* 0x3f80000000097802 */ /* 0x000fe40000000f00 */
[----:B------:R-:W-:Y:S02]  /*f2a0*/  FSETP.NE.FTZ.AND P3, PT, R4, RZ, PT ;  /* 0x000000ff0400720b */ /* 0x000fe40003f75000 */
[----:B------:R-:W-:-:S04]  /*f2b0*/  LEA.HI R7, R7, R12, RZ, 0x3 ;  /* 0x0000000c07077211 */ /* 0x000fc800078f18ff */
[----:B------:R-:W-:-:S03]  /*f2c0*/  LOP3.LUT R7, R7, 0xfffffff8, RZ, 0xc0, !PT ;  /* 0xfffffff807077812 */ /* 0x000fc600078ec0ff */
[----:B------:R-:W1:Y:S02]  /*f2d0*/  @P4 MUFU.RCP R10, R6 ;  /* 0x00000006000a4308 */ /* 0x000e640000001000 */
[----:B------:R-:W-:Y:S01]  /*f2e0*/  IMAD.IADD R7, R12, 0x1, -R7 ;  /* 0x000000010c077824 */ /* 0x000fe200078e0a07 */
[CC--:B------:R-:W-:Y:S02]  /*f2f0*/  LEA.HI R12, R0.reuse, R5.reuse, RZ, 0x4 ;  /* 0x00000005000c7211 */ /* 0x0c0fe400078f20ff */
[----:B------:R-:W-:Y:S01]  /*f300*/  LEA.HI R0, R0, R5, RZ, 0x5 ;  /* 0x0000000500007211 */ /* 0x000fe200078f28ff */
[C---:B------:R-:W-:Y:S01]  /*f310*/  IMAD.SHL.U32 R14, R7.reuse, 0x40, RZ ;  /* 0x00000040070e7824 */ /* 0x040fe200078e00ff */
[----:B------:R-:W-:Y:S01]  /*f320*/  LOP3.LUT R12, R12, 0xfffffff0, RZ, 0xc0, !PT ;  /* 0xfffffff00c0c7812 */ /* 0x000fe200078ec0ff */
[----:B------:R-:W2:Y:S01]  /*f330*/  @P3 MUFU.RCP R9, R4 ;  /* 0x0000000400093308 */ /* 0x000ea20000001000 */
[----:B------:R-:W-:Y:S02]  /*f340*/  LOP3.LUT R11, R7, 0x1, RZ, 0xc0, !PT ;  /* 0x00000001070b7812 */ /* 0x000fe400078ec0ff */
[----:B------:R-:W-:-:S02]  /*f350*/  LOP3.LUT R14, R14, 0x1c0, RZ, 0xc0, !PT ;  /* 0x000001c00e0e7812 */ /* 0x000fc400078ec0ff */
[----:B------:R-:W-:Y:S01]  /*f360*/  ISETP.NE.U32.AND P0, PT, R11, 0x1, PT ;  /* 0x000000010b00780c */ /* 0x000fe20003f05070 */
[----:B-1----:R-:W-:-:S03]  /*f370*/  FMUL.FTZ R96, R10, R96 ;  /* 0x000000600a607220 */ /* 0x002fc60000410000 */
[----:B------:R-:W-:Y:S01]  /*f380*/  R2P PR, R7, 0x6 ;  /* 0x0000000607007804 */ /* 0x000fe20000000000 */
[C---:B------:R-:W-:Y:S01]  /*f390*/  FMUL.FTZ R97, R10.reuse, R97 ;  /* 0x000000610a617220 */ /* 0x040fe20000410000 */
[----:B------:R-:W-:Y:S01]  /*f3a0*/  SHF.R.S32.HI R7, RZ, 0x5, R0 ;  /* 0x00000005ff077819 */ /* 0x000fe20000011400 */
[----:B------:R-:W-:Y:S01]  /*f3b0*/  FMUL.FTZ R92, R10, R92 ;  /* 0x0000005c0a5c7220 */ /* 0x000fe20000410000 */
[----:B------:R-:W-:Y:S01]  /*f3c0*/  LOP3.LUT R0, R0, 0xffffffe0, RZ, 0xc0, !PT ;  /* 0xffffffe000007812 */ /* 0x000fe200078ec0ff */
[C---:B------:R-:W-:Y:S01]  /*f3d0*/  FMUL.FTZ R93, R10.reuse, R93 ;  /* 0x0000005d0a5d7220 */ /* 0x040fe20000410000 */
[----:B------:R-:W1:Y:S01]  /*f3e0*/  @P4 MUFU.LG2 R6, R6 ;  /* 0x0000000600064308 */ /* 0x000e620000000c00 */
[----:B------:R-:W-:Y:S01]  /*f3f0*/  FMUL.FTZ R68, R10, R68 ;  /* 0x000000440a447220 */ /* 0x000fe20000410000 */
[----:B------:R-:W-:Y:S01]  /*f400*/  IADD3 R0, -R0, R5, RZ ;  /* 0x0000000500007210 */ /* 0x000fe20007ffe1ff */
[C---:B------:R-:W-:Y:S02]  /*f410*/  FMUL.FTZ R69, R10.reuse, R69 ;  /* 0x000000450a457220 */ /* 0x040fe40000410000 */
[----:B------:R-:W-:-:S02]  /*f420*/  FMUL.FTZ R72, R10, R72 ;  /* 0x000000480a487220 */ /* 0x000fc40000410000 */
[C---:B------:R-:W-:Y:S01]  /*f430*/  FMUL.FTZ R73, R10.reuse, R73 ;  /* 0x000000490a497220 */ /* 0x040fe20000410000 */
[----:B------:R-:W3:Y:S01]  /*f440*/  @P3 MUFU.LG2 R4, R4 ;  /* 0x0000000400043308 */ /* 0x000ee20000000c00 */
        /* <DEDUP_REMOVED lines=9> */
[C---:B--2---:R-:W-:Y:S02]  /*f4e0*/  FMUL.FTZ R99, R9.reuse, R99 ;  /* 0x0000006309637220 */ /* 0x044fe40000410000 */
        /* <DEDUP_REMOVED lines=15> */
[----:B------:R-:W-:Y:S01]  /*f5e0*/  IADD3 R9, -R12, R5, RZ ;  /* 0x000000050c097210 */ /* 0x000fe20007ffe1ff */
[----:B------:R-:W-:Y:S01]  /*f5f0*/  IMAD R13, R7, 0x200, R16 ;  /* 0x00000200070d7824 */ /* 0x000fe200078e0210 */
[----:B------:R-:W-:Y:S01]  /*f600*/  LOP3.LUT R12, R10, 0x1c0, RZ, 0xc0, !PT ;  /* 0x000001c00a0c7812 */ /* 0x000fe200078ec0ff */
[----:B-1----:R-:W-:Y:S01]  /*f610*/  @P4 FMUL.FTZ R6, R6, 0.69314718246459960938 ;  /* 0x3f31721806064820 */ /* 0x002fe20000410000 */
[----:B------:R-:W-:Y:S01]  /*f620*/  LEA.HI R10, R9, R9, RZ, 0x1 ;  /* 0x00000009090a7211 */ /* 0x000fe200078f08ff */
[----:B---3--:R-:W-:Y:S01]  /*f630*/  @P3 FMUL.FTZ R45, R4, 0.69314718246459960938 ;  /* 0x3f317218042d3820 */ /* 0x008fe20000410000 */
[----:B------:R-:W-:Y:S02]  /*f640*/  SHF.R.U32.HI R8, RZ, 0x3, R12 ;  /* 0x00000003ff087819 */ /* 0x000fe4000001160c */
[C---:B------:R-:W-:Y:S02]  /*f650*/  SHF.L.U32 R11, R10.reuse, 0x2, RZ ;  /* 0x000000020a0b7819 */ /* 0x040fe400000006ff */
[----:B------:R-:W-:-:S02]  /*f660*/  LOP3.LUT R10, R10, 0xffffffe, RZ, 0xc0, !PT ;  /* 0x0ffffffe0a0a7812 */ /* 0x000fc400078ec0ff */
[----:B------:R-:W-:Y:S02]  /*f670*/  LOP3.LUT R11, R12, 0x38, R11, 0xf8, !PT ;  /* 0x000000380c0b7812 */ /* 0x000fe400078ef80b */
[----:B------:R-:W-:Y:S01]  /*f680*/  LEA.HI R12, R14, R14, RZ, 0x1d ;  /* 0x0000000e0e0c7211 */ /* 0x000fe200078fe8ff */
[----:B------:R-:W-:Y:S01]  /*f690*/  IMAD.IADD R15, R9, 0x1, -R10 ;  /* 0x00000001090f7824 */ /* 0x000fe200078e0a0a */
[----:B------:R-:W-:Y:S02]  /*f6a0*/  LOP3.LUT R8, R11, R8, RZ, 0x3c, !PT ;  /* 0x000000080b087212 */ /* 0x000fe400078e3cff */
[----:B------:R-:W-:Y:S02]  /*f6b0*/  MOV R11, 0xffffffe0 ;  /* 0xffffffe0000b7802 */ /* 0x000fe40000000f00 */
[----:B------:R-:W-:Y:S01]  /*f6c0*/  LEA R13, R13, R12, 0x1 ;  /* 0x0000000c0d0d7211 */ /* 0x000fe200078e08ff */
[----:B------:R-:W-:Y:S01]  /*f6d0*/  IMAD R8, R15, 0x4, R8 ;  /* 0x000000040f087824 */ /* 0x000fe200078e0208 */
[----:B------:R-:W-:-:S02]  /*f6e0*/  MOV R10, 0x40 ;  /* 0x00000040000a7802 */ /* 0x000fc40000000f00 */
[----:B------:R-:W-:Y:S01]  /*f6f0*/  SEL R11, R11, 0x20, !P0 ;  /* 0x000000200b0b7807 */ /* 0x000fe20004000000 */
[----:B------:R-:W-:Y:S01]  /*f700*/  STS.64 [R13.X4], R96 ;  /* 0x000000600d007388 */ /* 0x000fe20000004a00 */
[----:B------:R-:W-:Y:S02]  /*f710*/  SHF.L.U32 R12, R13, 0x2, RZ ;  /* 0x000000020d0c7819 */ /* 0x000fe400000006ff */
[----:B------:R-:W-:Y:S01]  /*f720*/  SEL R15, R10, 0xffffffc0, !P1 ;  /* 0xffffffc00a0f7807 */ /* 0x000fe20004800000 */
[----:B------:R1:W-:Y:S01]  /*f730*/  STS.64 [R13.X4+0x800], R98 ;  /* 0x000800620d007388 */ /* 0x0003e20000004a00 */
[C---:B------:R-:W-:Y:S02]  /*f740*/  IADD3 R10, R12.reuse, R11, RZ ;  /* 0x0000000b0c0a7210 */ /* 0x040fe40007ffe0ff */
[C---:B------:R-:W-:Y:S02]  /*f750*/  IADD3 R14, R12.reuse, 0x80, RZ ;  /* 0x000000800c0e7810 */ /* 0x040fe40007ffe0ff */
[----:B------:R-:W-:Y:S01]  /*f760*/  @P2 IADD3 R14, R12, -0x80, RZ ;  /* 0xffffff800c0e2810 */ /* 0x000fe20007ffe0ff */
[----:B------:R-:W-:Y:S01]  /*f770*/  STS.64 [R10], R92 ;  /* 0x0000005c0a007388 */ /* 0x000fe20000000a00 */
[----:B------:R-:W-:Y:S01]  /*f780*/  IMAD.IADD R17, R10, 0x1, R15 ;  /* 0x000000010a117824 */ /* 0x000fe200078e020f */
[----:B------:R-:W-:-:S02]  /*f790*/  IADD3 R16, R12, R15, RZ ;  /* 0x0000000f0c107210 */ /* 0x000fc40007ffe0ff */
[----:B------:R2:W-:Y:S01]  /*f7a0*/  STS.64 [R10+0x800], R94 ;  /* 0x0008005e0a007388 */ /* 0x0005e20000000a00 */
[----:B------:R-:W-:Y:S02]  /*f7b0*/  IADD3 R12, R11, R14, RZ ;  /* 0x0000000e0b0c7210 */ /* 0x000fe40007ffe0ff */
[----:B------:R-:W-:Y:S01]  /*f7c0*/  LOP3.LUT P0, RZ, R0, 0x3, RZ, 0xc0, !PT ;  /* 0x0000000300ff7812 */ /* 0x000fe2000780c0ff */
[----:B------:R-:W-:Y:S01]  /*f7d0*/  STS.64 [R16], R68 ;  /* 0x0000004410007388 */ /* 0x000fe20000000a00 */
[----:B------:R-:W-:Y:S01]  /*f7e0*/  IMAD.MOV.U32 R0, RZ, RZ, -0x800000 ;  /* 0xff800000ff007424 */ /* 0x000fe200078e00ff */
[----:B------:R-:W-:Y:S01]  /*f7f0*/  MOV R5, 0xff800000 ;  /* 0xff80000000057802 */ /* 0x000fe20000000f00 */
[----:B------:R-:W-:Y:S01]  /*f800*/  @P4 FFMA.FTZ R0, R3, c[0x0][0x238], R6 ;  /* 0x00008e0003004a23 */ /* 0x000fe20000010006 */
[----:B------:R-:W-:Y:S01]  /*f810*/  STS.64 [R16+0x800], R70 ;  /* 0x0008004610007388 */ /* 0x000fe20000000a00 */
[----:B------:R-:W-:-:S03]  /*f820*/  @P3 FFMA.FTZ R5, R2, c[0x0][0x238], R45 ;  /* 0x00008e0002053a23 */ /* 0x000fc6000001002d */
[----:B------:R-:W-:Y:S04]  /*f830*/  STS.64 [R17], R72 ;  /* 0x0000004811007388 */ /* 0x000fe80000000a00 */
[----:B------:R-:W-:Y:S01]  /*f840*/  STS.64 [R17+0x800], R74 ;  /* 0x0008004a11007388 */ /* 0x000fe20000000a00 */
[C---:B-1----:R-:W-:Y:S01]  /*f850*/  IADD3 R13, R15.reuse, R14, RZ ;  /* 0x0000000e0f0d7210 */ /* 0x042fe20007ffe0ff */
[----:B------:R-:W-:Y:S02]  /*f860*/  IMAD.IADD R15, R15, 0x1, R12 ;  /* 0x000000010f0f7824 */ /* 0x000fe400078e020c */
[----:B------:R-:W-:Y:S04]  /*f870*/  STS.64 [R14], R76 ;  /* 0x0000004c0e007388 */ /* 0x000fe80000000a00 */
[----:B------:R-:W-:Y:S04]  /*f880*/  STS.64 [R14+0x800], R78 ;  /* 0x0008004e0e007388 */ /* 0x000fe80000000a00 */
[----:B--2---:R-:W1:Y:S04]  /*f890*/  S2R R10, SR_CTAID.Y ;  /* 0x00000000000a7919 */ /* 0x004e680000002600 */
[----:B------:R-:W2:Y:S04]  /*f8a0*/  S2R R11, SR_CTAID.X ;  /* 0x00000000000b7919 */ /* 0x000ea80000002500 */
[----:B------:R-:W-:Y:S04]  /*f8b0*/  STS.64 [R12], R88 ;  /* 0x000000580c007388 */ /* 0x000fe80000000a00 */
[----:B------:R-:W-:Y:S04]  /*f8c0*/  STS.64 [R12+0x800], R90 ;  /* 0x0008005a0c007388 */ /* 0x000fe80000000a00 */
[----:B------:R-:W-:Y:S04]  /*f8d0*/  STS.64 [R13], R80 ;  /* 0x000000500d007388 */ /* 0x000fe80000000a00 */
[----:B------:R-:W-:Y:S04]  /*f8e0*/  STS.64 [R13+0x800], R82 ;  /* 0x000800520d007388 */ /* 0x000fe80000000a00 */
[----:B------:R-:W-:Y:S01]  /*f8f0*/  STS.64 [R15], R84 ;  /* 0x000000540f007388 */ /* 0x000fe20000000a00 */
[----:B-1----:R-:W-:Y:S01]  /*f900*/  IMAD R181, R10, c[0x0][0x210], R181 ;  /* 0x000084000ab57a24 */ /* 0x002fe200078e02b5 */
[----:B------:R-:W-:-:S02]  /*f910*/  SHF.R.S32.HI R10, RZ, 0x1f, R7 ;  /* 0x0000001fff0a7819 */ /* 0x000fc40000011407 */
[----:B------:R-:W-:Y:S01]  /*f920*/  STS.64 [R15+0x800], R86 ;  /* 0x000800560f007388 */ /* 0x000fe20000000a00 */
[----:B--2---:R-:W-:Y:S01]  /*f930*/  SHF.L.U32 R11, R11, 0x6, RZ ;  /* 0x000000060b0b7819 */ /* 0x004fe200000006ff */
[----:B------:R-:W-:Y:S01]  /*f940*/  IMAD R44, R181, c[0x0][0x1c0], R44 ;  /* 0x00007000b52c7a24 */ /* 0x000fe200078e022c */
[----:B------:R-:W-:Y:S01]  /*f950*/  LEA.HI R10, R10, R7, RZ, 0x2 ;  /* 0x000000070a0a7211 */ /* 0x000fe200078f10ff */
[----:B------:R-:W-:Y:S02]  /*f960*/  BAR.SYNC.DEFER_BLOCKING 0x0 ;  /* 0x0000000000007b1d */ /* 0x000fe40000010000 */
[----:B------:R-:W-:Y:S01]  /*f970*/  IMAD R11, R44, c[0x0][0x214], R11 ;  /* 0x000085002c0b7a24 */ /* 0x000fe200078e020b */
[----:B------:R-:W-:-:S05]  /*f980*/  LOP3.LUT R10, R10, 0xffffffc, RZ, 0xc0, !PT ;  /* 0x0ffffffc0a0a7812 */ /* 0x000fca00078ec0ff */
[----:B------:R-:W-:-:S05]  /*f990*/  IMAD.IADD R7, R7, 0x1, -R10 ;  /* 0x0000000107077824 */ /* 0x000fca00078e0a0a */
[----:B------:R-:W-:Y:S01]  /*f9a0*/  LEA R176, R7, R176, 0x4 ;  /* 0x000000b007b07211 */ /* 0x000fe200078e20ff */
        /* <DEDUP_REMOVED lines=8> */
[----:B-----5:R-:W-:Y:S01]  /*fa30*/  SHF.L.U32 R8, R9, 0x2, RZ ;  /* 0x0000000209087819 */ /* 0x020fe200000006ff */
        /* <DEDUP_REMOVED lines=11> */
.L_x_7103:
[----:B--234-:R-:W-:Y:S05]  /*faf0*/  BSYNC B0 ;  /* 0x0000000000007941 */ /* 0x01cfea0003800000 */
.L_x_7102:
[--C-:B------:R-:W-:Y:S01]  /*fb00*/  SHF.R.S32.HI R9, RZ, 0x1f, R8.reuse ;  /* 0x0000001fff097819 */ /* 0x100fe20000011408 */
[----:B------:R-:W-:Y:S01]  /*fb10*/  IMAD R3, R11, c[0x0][0x22c], RZ ;  /* 0x00008b000b037a24 */ /* 0x000fe200078e02ff */
        /* <DEDUP_REMOVED lines=32> */
.L_x_7104:
        /* <DEDUP_REMOVED lines=14> */
.L_x_7818:


//--------------------- .text._ZN5flash24flash_fwd_splitkv_kernelI23Flash_fwd_kernel_traitsILi64ELi64ELi128ELi4ELb0ELb0EN7cutlass6half_tE19Flash_kernel_traitsILi64ELi64ELi128ELi4ES3_EELb1ELb0ELb1ELb0ELb0ELb1ELb1ELb0EEEvNS_16Flash_fwd_paramsE --------------------------
	.section	.text._ZN5flash24flash_fwd_splitkv_kernelI23Flash_fwd_kernel_traitsILi64ELi64ELi128ELi4ELb0ELb0EN7cutlass6half_tE19Flash_kernel_traitsILi64ELi64ELi128ELi4ES3_EELb1ELb0ELb1ELb0ELb0ELb1ELb1ELb0EEEvNS_16Flash_fwd_paramsE,"ax",@progbits
	.sectioninfo	@"SHI_REGISTERS=246"
	.align	128
        .global         _ZN5flash24flash_fwd_splitkv_kernelI23Flash_fwd_kernel_traitsILi64ELi64ELi128ELi4ELb0ELb0EN7cutlass6half_tE19Flash_kernel_traitsILi64ELi64ELi128ELi4ES3_EELb1ELb0ELb1ELb0ELb0ELb1ELb1ELb0EEEvNS_16Flash_fwd_paramsE
        .type           _ZN5flash24flash_fwd_splitkv_kernelI23Flash_fwd_kernel_traitsILi64ELi64ELi128ELi4ELb0ELb0EN7cutlass6half_tE19Flash_kernel_traitsILi64ELi64ELi128ELi4ES3_EELb1ELb0ELb1ELb0ELb0ELb1ELb1ELb0EEEvNS_16Flash_fwd_paramsE,@function
        .size           _ZN5flash24flash_fwd_splitkv_kernelI23Flash_fwd_kernel_traitsILi64ELi64ELi128ELi4ELb0ELb0EN7cutlass6half_tE19Flash_kernel_traitsILi64ELi64ELi128ELi4ES3_EELb1ELb0ELb1ELb0ELb0ELb1ELb1ELb0EEEvNS_16Flash_fwd_paramsE,(.L_x_7819 - _ZN5flash24flash_fwd_splitkv_kernelI23Flash_fwd_kernel_traitsILi64ELi64ELi128ELi4ELb0ELb0EN7cutlass6half_tE19Flash_kernel_traitsILi64ELi64ELi128ELi4ES3_EELb1ELb0ELb1ELb0ELb0ELb1ELb1ELb0EEEvNS_16Flash_fwd_paramsE)
        .other          _ZN5flash24flash_fwd_splitkv_kernelI23Flash_fwd_kernel_traitsILi64ELi64ELi128ELi4ELb0ELb0EN7cutlass6half_tE19Flash_kernel_traitsILi64ELi64ELi128ELi4ES3_EELb1ELb0ELb1ELb0ELb0ELb1ELb1ELb0EEEvNS_16Flash_fwd_paramsE,@"STO_CUDA_ENTRY STV_DEFAULT"
_ZN5flash24flash_fwd_splitkv_kernelI23Flash_fwd_kernel_traitsILi64ELi64ELi128ELi4ELb0ELb0EN7cutlass6half_tE19Flash_kernel_traitsILi64ELi64ELi128ELi4ES3_EELb1ELb0ELb1ELb0ELb0ELb1ELb1ELb0EEEvNS_16Flash_fwd_paramsE:
.text._ZN5flash24flash_fwd_splitkv_kernelI23Flash_fwd_kernel_traitsILi64ELi64ELi128ELi4ELb0ELb0EN7cutlass6half_tE19Flash_kernel_traitsILi64ELi64ELi128ELi4ES3_EELb1ELb0ELb1ELb0ELb0ELb1ELb1ELb0EEEvNS_16Flash_fwd_paramsE:
        /* <DEDUP_REMOVED lines=54> */
.L_x_7105:
[----:B-1-34-:R-:W-:Y:S02]  /*0360*/  MOV R6, c[0x0][0x218] ;  /* 0x0000860000067a02 */ /* 0x01afe40000000f00 */
.L_x_7106:
        /* <DEDUP_REMOVED lines=138> */
.L_x_7107:
        /* <DEDUP_REMOVED lines=91> */
.L_x_7108:
        /* <DEDUP_REMOVED lines=16> */
.L_x_7110:
        /* <DEDUP_REMOVED lines=49> */
.L_x_7109:
        /* <DEDUP_REMOVED lines=77> */
.L_x_7112:
[----:B------:R-:W-:Y:S05]  /*1aa0*/  BSYNC B0 ;  /* 0x0000000000007941 */ /* 0x000fea0003800000 */
.L_x_7111:
        /* <DEDUP_REMOVED lines=21> */
.L_x_7114:
[----:B------:R-:W-:Y:S05]  /*1c00*/  BSYNC B0 ;  /* 0x0000000000007941 */ /* 0x000fea0003800000 */
.L_x_7113:
        /* <DEDUP_REMOVED lines=21> */
.L_x_7116:
[----:B------:R-:W-:Y:S05]  /*1d60*/  BSYNC B0 ;  /* 0x0000000000007941 */ /* 0x000fea0003800000 */
.L_x_7115:
        /* <DEDUP_REMOVED lines=20> */
.L_x_7118:
[----:B------:R-:W-:Y:S05]  /*1eb0*/  BSYNC B0 ;  /* 0x0000000000007941 */ /* 0x000fea0003800000 */
.L_x_7117:
        /* <DEDUP_REMOVED lines=21> */
.L_x_7120:
[----:B------:R-:W-:Y:S05]  /*2010*/  BSYNC B0 ;  /* 0x0000000000007941 */ /* 0x000fea0003800000 */
.L_x_7119:
        /* <DEDUP_REMOVED lines=17> */
.L_x_7122:
[----:B------:R-:W-:Y:S05]  /*2130*/  BSYNC B0 ;  /* 0x0000000000007941 */ /* 0x000fea0003800000 */
.L_x_7121:
        /* <DEDUP_REMOVED lines=15> */
.L_x_7124:
[----:B------:R-:W-:Y:S05]  /*2230*/  BSYNC B0 ;  /* 0x0000000000007941 */ /* 0x000fea0003800000 */
.L_x_7123:
        /* <DEDUP_REMOVED lines=16> */
.L_x_7126:
[----:B------:R-:W-:Y:S05]  /*2340*/  BSYNC B0 ;  /* 0x0000000000007941 */ /* 0x000fea0003800000 */
.L_x_7125:
        /* <DEDUP_REMOVED lines=16> */
.L_x_7128:
[----:B------:R-:W-:Y:S05]  /*2450*/  BSYNC B0 ;  /* 0x0000000000007941 */ /* 0x000fea0003800000 */
.L_x_7127:
        /* <DEDUP_REMOVED lines=17> */
.L_x_7130:
[----:B------:R-:W-:Y:S05]  /*2570*/  BSYNC B0 ;  /* 0x0000000000007941 */ /* 0x000fea0003800000 */
.L_x_7129:
        /* <DEDUP_REMOVED lines=17> */
.L_x_7132:
[----:B------:R-:W-:Y:S05]  /*2690*/  BSYNC B0 ;  /* 0x0000000000007941 */ /* 0x000fea0003800000 */
.L_x_7131:
        /* <DEDUP_REMOVED lines=17> */
.L_x_7134:
[----:B------:R-:W-:Y:S05]  /*27b0*/  BSYNC B0 ;  /* 0x0000000000007941 */ /* 0x000fea0003800000 */
.L_x_7133:
        /* <DEDUP_REMOVED lines=61> */
.L_x_7136:
[----:B-1----:R-:W-:Y:S05]  /*2b90*/  BSYNC B0 ;  /* 0x0000000000007941 */ /* 0x002fea0003800000 */
.L_x_7135:
        /* <DEDUP_REMOVED lines=16> */
.L_x_7138:
[----:B------:R-:W-:Y:S05]  /*2ca0*/  BSYNC B0 ;  /* 0x0000000000007941 */ /* 0x000fea0003800000 */
.L_x_7137:
        /* <DEDUP_REMOVED lines=14> */
.L_x_7140:
[----:B------:R-:W-:Y:S05]  /*2d90*/  BSYNC B0 ;  /* 0x0000000000007941 */ /* 0x000fea0003800000 */
.L_x_7139:
        /* <DEDUP_REMOVED lines=16> */
.L_x_7142:
[----:B------:R-:W-:Y:S05]  /*2ea0*/  BSYNC B0 ;  /* 0x0000000000007941 */ /* 0x000fea0003800000 */
.L_x_7141:
        /* <DEDUP_REMOVED lines=14> */
.L_x_7144:
[----:B------:R-:W-:Y:S05]  /*2f90*/  BSYNC B0 ;  /* 0x0000000000007941 */ /* 0x000fea0003800000 */
.L_x_7143:
        /* <DEDUP_REMOVED lines=16> */
.L_x_7146:
[----:B------:R-:W-:Y:S05]  /*30a0*/  BSYNC B0 ;  /* 0x0000000000007941 */ /* 0x000fea0003800000 */
.L_x_7145:
        /* <DEDUP_REMOVED lines=16> */
.L_x_7148:
[----:B------:R-:W-:Y:S05]  /*31b0*/  BSYNC B0 ;  /* 0x0000000000007941 */ /* 0x000fea0003800000 */
.L_x_7147:
        /* <DEDUP_REMOVED lines=20> */
.L_x_7150:
[----:B------:R-:W-:Y:S05]  /*3300*/  BSYNC B0 ;  /* 0x0000000000007941 */ /* 0x000fea0003800000 */
.L_x_7149:
[----:B------:R-:W-:Y:S01]  /*3310*/  IMAD.SHL.U32 R167, R167, 0x2, RZ ;  /* 0x00000002a7a77824 */ /* 0x000fe200078e00ff */
[----:B------:R-:W-:Y:S01]  /*3320*/  LDSM.16.M88.4 R36, [R168] ;  /* 0x00000000a824783b */ /* 0x000fe20000000200 */
[--C-:B------:R-:W-:Y:S01]  /*3330*/  IMAD R166, R4, 0x2, R168.reuse ;  /* 0x0000000204a67824 */ /* 0x100fe200078e02a8 */
[----:B------:R-:W-:Y:S01]  /*3340*/  LOP3.LUT P1, RZ, R28, 0x4, RZ, 0xc0, !PT ;  /* 0x000000041cff7812 */ /* 0x000fe2000782c0ff */
[----:B------:R-:W-:Y:S01]  /*3350*/  IMAD R161, R2, 0x2, R167 ;  /* 0x0000000202a17824 */ /* 0x000fe200078e02a7 */
[----:B-1----:R-:W1:Y:S01]  /*3360*/  LDSM.16.M88.4 R20, [R167+0x2000] ;  /* 0x00200000a714783b */ /* 0x002e620000000200 */
[----:B------:R-:W-:Y:S01]  /*3370*/  IADD3 R28, R167, 0x2000, RZ ;  /* 0x00002000a71c7810 */ /* 0x000fe20007ffe0ff */
[----:B------:R-:W-:Y:S01]  /*3380*/  IMAD R165, R5, 0x2, R168 ;  /* 0x0000000205a57824 */ /* 0x000fe200078e02a8 */
[----:B------:R-:W-:Y:S01]  /*3390*/  IADD3 R164, R167, 0x2040, RZ ;  /* 0x00002040a7a47810 */ /* 0x000fe20007ffe0ff */
[----:B------:R-:W5:Y:S01]  /*33a0*/  LDSM.16.M88.4 R92, [R167+0x3000] ;  /* 0x00300000a75c783b */ /* 0x000f620000000200 */
[----:B------:R-:W-:Y:S01]  /*33b0*/  IADD3 R122, R118, 0x8, RZ ;  /* 0x00000008767a7810 */ /* 0x000fe20007ffe0ff */
[----:B------:R-:W-:Y:S01]  /*33c0*/  IMAD R163, R4, 0x2, R165 ;  /* 0x0000000204a37824 */ /* 0x000fe200078e02a5 */
[-C--:B------:R-:W-:Y:S01]  /*33d0*/  IMNMX R123, R118, R3.reuse, PT ;  /* 0x00000003767b7217 */ /* 0x080fe20003800200 */
[----:B----4-:R-:W4:Y:S01]  /*33e0*/  LDSM.16.M88.4 R12, [R167+0x2800] ;  /* 0x00280000a70c783b */ /* 0x010f220000000200 */
[----:B------:R-:W-:-:S02]  /*33f0*/  IMNMX R122, R122, R3, PT ;  /* 0x000000037a7a7217 */ /* 0x000fc40003800200 */
[----:B------:R-:W-:Y:S01]  /*3400*/  @P1 IADD3 R164, R28, -0x40, RZ ;  /* 0xffffffc01ca41810 */ /* 0x000fe20007ffe0ff */
[----:B------:R-:W-:Y:S03]  /*3410*/  LDSM.16.M88.4 R76, [R166] ;  /* 0x00000000a64c783b */ /* 0x000fe60000000200 */
[----:B------:R-:W-:Y:S01]  /*3420*/  IADD3 R157, R164, 0x800, RZ ;  /* 0x00000800a49d7810 */ /* 0x000fe20007ffe0ff */
[----:B------:R-:W2:Y:S01]  /*3430*/  LDSM.16.M88.4 R84, [R161+0x2000] ;  /* 0x00200000a154783b */ /* 0x000ea20000000200 */
[----:B------:R-:W-:Y:S01]  /*3440*/  IMAD R102, R2, 0x2, R164 ;  /* 0x0000000202667824 */ /* 0x000fe200078e02a4 */
[----:B------:R-:W-:Y:S01]  /*3450*/  IADD3 R156, R164, 0x1000, RZ ;  /* 0x00001000a49c7810 */ /* 0x000fe20007ffe0ff */
[----:B------:R-:W-:Y:S01]  /*3460*/  IMAD.IADD R2, R116, 0x1, R175 ;  /* 0x0000000174027824 */ /* 0x000fe200078e02af */
[----:B------:R-:W3:Y:S01]  /*3470*/  LDSM.16.M88.4 R80, [R161+0x3000] ;  /* 0x00300000a150783b */ /* 0x000ee20000000200 */
[----:B------:R-:W-:-:S02]  /*3480*/  IADD3 R155, R164, 0x1800, RZ ;  /* 0x00001800a49b7810 */ /* 0x000fc40007ffe0ff */
[----:B------:R-:W-:Y:S01]  /*3490*/  I2F R103, R2 ;  /* 0x0000000200677306 */ /* 0x000fe20000201400 */
[----:B------:R-:W2:Y:S01]  /*34a0*/  LDSM.16.M88.4 R68, [R167+0x3800] ;  /* 0x00380000a744783b */ /* 0x000ea20000000200 */
[C---:B------:R-:W-:Y:S02]  /*34b0*/  IADD3 R119, R2.reuse, 0x9, RZ ;  /* 0x0000000902777810 */ /* 0x040fe40007ffe0ff */
[C---:B------:R-:W-:Y:S01]  /*34c0*/  IADD3 R128, R2.reuse, 0x18, RZ ;  /* 0x0000001802807810 */ /* 0x040fe20007ffe0ff */
[----:B------:R-:W2:Y:S01]  /*34d0*/  LDSM.16.M88.4 R60, [R167+0x4000] ;  /* 0x00400000a73c783b */ /* 0x000ea20000000200 */
[C---:B------:R-:W-:Y:S02]  /*34e0*/  IADD3 R124, R2.reuse, 0x10, RZ ;  /* 0x00000010027c7810 */ /* 0x040fe40007ffe0ff */
[----:B------:R-:W-:Y:S01]  /*34f0*/  I2F R117, R119 ;  /* 0x0000007700757306 */ /* 0x000fe20000201400 */
[----:B------:R-:W2:Y:S01]  /*3500*/  LDSM.16.M88.4 R52, [R167+0x4800] ;  /* 0x00480000a734783b */ /* 0x000ea20000000200 */
[----:B------:R-:W-:-:S02]  /*3510*/  IADD3 R126, R2, 0x11, RZ ;  /* 0x00000011027e7810 */ /* 0x000fc40007ffe0ff */
[C---:B------:R-:W-:Y:S01]  /*3520*/  IADD3 R130, R2.reuse, 0x19, RZ ;  /* 0x0000001902827810 */ /* 0x040fe20007ffe0ff */
[----:B------:R-:W2:Y:S01]  /*3530*/  LDSM.16.M88.4 R44, [R167+0x5000] ;  /* 0x00500000a72c783b */ /* 0x000ea20000000200 */
[C---:B------:R-:W-:Y:S02]  /*3540*/  ISETP.GE.AND P3, PT, R119.reuse, R122, PT ;  /* 0x0000007a7700720c */ /* 0x040fe40003f66270 */
[----:B------:R-:W-:Y:S01]  /*3550*/  I2F R129, R128 ;  /* 0x0000008000817306 */ /* 0x000fe20000201400 */
[C---:B-1----:R-:W-:Y:S01]  /*3560*/  HMMA.16816.F32 R24, R36.reuse, R20, RZ ;  /* 0x000000142418723c */ /* 0x042fe200000018ff */
[----:B------:R-:W1:Y:S01]  /*3570*/  LDSM.16.M88.4 R96, [R167+0x5800] ;  /* 0x00580000a760783b */ /* 0x000e620000000200 */
[----:B------:R-:W-:Y:S02]  /*3580*/  ISETP.GE.AND P2, PT, R119, R123, PT ;  /* 0x0000007b7700720c */ /* 0x000fe40003f46270 */
[C---:B------:R-:W-:Y:S01]  /*3590*/  IADD3 R118, R2.reuse, 0x41, RZ ;  /* 0x0000004102767810 */ /* 0x040fe20007ffe0ff */
[----:B------:R-:W1:Y:S01]  /*35a0*/  LDSM.16.M88.4 R72, [R161+0x2800] ;  /* 0x00280000a148783b */ /* 0x000e620000000200 */
[C---:B------:R-:W-:Y:S01]  /*35b0*/  IADD3 R138, R2.reuse, 0x39, RZ ;  /* 0x00000039028a7810 */ /* 0x040fe20007ffe0ff */
[----:B------:R-:W-:Y:S01]  /*35c0*/  I2F R125, R124 ;  /* 0x0000007c007d7306 */ /* 0x000fe20000201400 */
[----:B------:R-:W-:Y:S01]  /*35d0*/  HMMA.16816.F32 R20, R36, R22, RZ ;  /* 0x000000162414723c */ /* 0x000fe200000018ff */
[----:B------:R-:W-:Y:S01]  /*35e0*/  LDSM.16.M88.4 R32, [R165] ;  /* 0x00000000a520783b */ /* 0x000fe20000000200 */
[----:B------:R-:W-:-:S02]  /*35f0*/  IADD3 R142, R2, 0x48, RZ ;  /* 0x00000048028e7810 */ /* 0x000fc40007ffe0ff */
[----:B------:R-:W-:Y:S01]  /*3600*/  IADD3 R140, R2, 0x49, RZ ;  /* 0x00000049028c7810 */ /* 0x000fe20007ffe0ff */
[----:B------:R-:W1:Y:S01]  /*3610*/  LDSM.16.M88.4 R28, [R164] ;  /* 0x00000000a41c783b */ /* 0x000e620000000200 */
[C---:B------:R-:W-:Y:S01]  /*3620*/  IADD3 R154, R164.reuse, 0x2000, RZ ;  /* 0x00002000a49a7810 */ /* 0x040fe20007ffe0ff */
[----:B------:R-:W-:Y:S01]  /*3630*/  I2F R127, R126 ;  /* 0x0000007e007f7306 */ /* 0x000fe20000201400 */
[C---:B-----5:R-:W-:Y:S01]  /*3640*/  HMMA.16816.F32 R8, R36.reuse, R92, RZ ;  /* 0x0000005c2408723c */ /* 0x060fe200000018ff */
[----:B------:R-:W5:Y:S01]  /*3650*/  LDSM.16.M88.4 R108, [R164+0x800] ;  /* 0x00080000a46c783b */ /* 0x000f620000000200 */
[C---:B------:R-:W-:Y:S02]  /*3660*/  IADD3 R153, R164.reuse, 0x2800, RZ ;  /* 0x00002800a4997810 */ /* 0x040fe40007ffe0ff */
[----:B------:R-:W-:Y:S01]  /*3670*/  IADD3 R152, R164, 0x3000, RZ ;  /* 0x00003000a4987810 */ /* 0x000fe20007ffe0ff */
[----:B------:R-:W-:Y:S02]  /*3680*/  LDSM.16.M88.4 R104, [R161+0x3800] ;  /* 0x00380000a168783b */ /* 0x000fe40000000200 */
[----:B------:R-:W-:Y:S01]  /*3690*/  I2F R131, R130 ;  /* 0x0000008200837306 */ /* 0x000fe20000201400 */
[C---:B------:R-:W-:Y:S01]  /*36a0*/  HMMA.16816.F32 R92, R36.reuse, R94, RZ ;  /* 0x0000005e245c723c */ /* 0x040fe200000018ff */
[----:B------:R-:W0:Y:S06]  /*36b0*/  LDGDEPBAR ;  /* 0x00000000000079af */ /* 0x000e2c0000000000 */
[----:B------:R-:W-:Y:S01]  /*36c0*/  I2F R136, R138 ;  /* 0x0000008a00887306 */ /* 0x000fe20000201400 */
[C---:B----4-:R-:W-:Y:S07]  /*36d0*/  HMMA.16816.F32 R16, R36.reuse, R12, RZ ;  /* 0x0000000c2410723c */ /* 0x050fee00000018ff */
[----:B------:R-:W-:Y:S01]  /*36e0*/  I2F R119, R142 ;  /* 0x0000008e00777306 */ /* 0x000fe20000201400 */
[----:B------:R-:W-:Y:S08]  /*36f0*/  HMMA.16816.F32 R12, R36, R14, RZ ;  /* 0x0000000e240c723c */ /* 0x000ff000000018ff */
[C---:B--2---:R-:W-:Y:S08]  /*3700*/  HMMA.16816.F32 R24, R76.reuse, R84, R24 ;  /* 0x000000544c18723c */ /* 0x044ff00000001818 */
[C---:B------:R-:W-:Y:S01]  /*3710*/  HMMA.16816.F32 R20, R76.reuse, R86, R20 ;  /* 0x000000564c14723c */ /* 0x040fe20000001814 */
[----:B------:R-:W-:Y:S07]  /*3720*/  LDSM.16.M88.4 R84, [R163] ;  /* 0x00000000a354783b */ /* 0x000fee0000000200 */
[C---:B---3--:R-:W-:Y:S08]  /*3730*/  HMMA.16816.F32 R8, R76.reuse, R80, R8 ;  /* 0x000000504c08723c */ /* 0x048ff00000001808 */
[----:B------:R-:W-:Y:S01]  /*3740*/  HMMA.16816.F32 R92, R76, R82, R92 ;  /* 0x000000524c5c723c */ /* 0x000fe2000000185c */
[----:B------:R-:W2:Y:S07]  /*3750*/  LDSM.16.M88.4 R80, [R102] ;  /* 0x000000006650783b */ /* 0x000eae0000000200 */
        /* <DEDUP_REMOVED lines=8> */
[----:B-1----:R-:W-:Y:S08]  /*37e0*/  HMMA.16816.F32 R40, R36, R96, RZ ;  /* 0x000000602428723c */ /* 0x002ff000000018ff */
[C---:B------:R-:W-:Y:S08]  /*37f0*/  HMMA.16816.F32 R16, R76.reuse, R72, R16 ;  /* 0x000000484c10723c */ /* 0x040ff00000001810 */
[----:B------:R-:W-:Y:S01]  /*3800*/  HMMA.16816.F32 R12, R76, R74, R12 ;  /* 0x0000004a4c0c723c */ /* 0x000fe2000000180c */
[----:B------:R-:W1:Y:S07]  /*3810*/  LDSM.16.M88.4 R72, [R161+0x4000] ;  /* 0x00400000a148783b */ /* 0x000e6e0000000200 */
[----:B------:R-:W-:Y:S01]  /*3820*/  HMMA.16816.F32 R36, R36, R98, RZ ;  /* 0x000000622424723c */ /* 0x000fe200000018ff */
[----:B------:R-:W3:Y:S07]  /*3830*/  LDSM.16.M88.4 R96, [R161+0x4800] ;  /* 0x00480000a160783b */ /* 0x000eee0000000200 */
[C---:B------:R-:W-:Y:S08]  /*3840*/  HMMA.16816.F32 R24, R32.reuse, R28, R24 ;  /* 0x0000001c2018723c */ /* 0x040ff00000001818 */
[C---:B------:R-:W-:Y:S01]  /*3850*/  HMMA.16816.F32 R20, R32.reuse, R30, R20 ;  /* 0x0000001e2014723c */ /* 0x040fe20000001814 */
[----:B------:R-:W4:Y:S07]  /*3860*/  LDSM.16.M88.4 R28, [R161+0x5000] ;  /* 0x00500000a11c783b */ /* 0x000f2e0000000200 */
[----:B-----5:R-:W-:Y:S07]  /*3870*/  HMMA.16816.F32 R12, R32, R110, R12 ;  /* 0x0000006e200c723c */ /* 0x020fee000000180c */
[----:B------:R-:W-:Y:S01]  /*3880*/  IADD3 R110, R2, 0x21, RZ ;  /* 0x00000021026e7810 */ /* 0x000fe20007ffe0ff */
[C---:B--2---:R-:W-:Y:S03]  /*3890*/  HMMA.16816.F32 R24, R84.reuse, R80, R24 ;  /* 0x000000505418723c */ /* 0x044fe60000001818 */
[----:B------:R-:W-:Y:S05]  /*38a0*/  I2F R111, R110 ;  /* 0x0000006e006f7306 */ /* 0x000fea0000201400 */
[----:B------:R-:W-:Y:S01]  /*38b0*/  HMMA.16816.F32 R20, R84, R82, R20 ;  /* 0x000000525414723c */ /* 0x000fe20000001814 */
[----:B------:R-:W2:Y:S07]  /*38c0*/  LDSM.16.M88.4 R80, [R164+0x1000] ;  /* 0x00100000a450783b */ /* 0x000eae0000000200 */
[C---:B-1----:R-:W-:Y:S08]  /*38d0*/  HMMA.16816.F32 R64, R76.reuse, R72, R64 ;  /* 0x000000484c40723c */ /* 0x042ff00000001840 */
[----:B------:R-:W-:Y:S01]  /*38e0*/  HMMA.16816.F32 R60, R76, R74, R60 ;  /* 0x0000004a4c3c723c */ /* 0x000fe2000000183c */
[----:B------:R-:W-:-:S07]  /*38f0*/  FMUL.FTZ R24, R24, c[0x0][0x2ec] ;  /* 0x0000bb0018187a20 */ /* 0x000fce0000410000 */
[C---:B---3--:R-:W-:Y:S01]  /*3900*/  HMMA.16816.F32 R72, R76.reuse, R96, R56 ;  /* 0x000000604c48723c */ /* 0x048fe20000001838 */
[----:B------:R-:W1:Y:S01]  /*3910*/  LDSM.16.M88.4 R56, [R102+0x800] ;  /* 0x000800006638783b */ /* 0x000e620000000200 */
[----:B------:R3:W-:Y:S01]  /*3920*/  MUFU.TANH R96, R24 ;  /* 0x0000001800607308 */ /* 0x0007e20000002400 */
[----:B------:R-:W-:Y:S02]  /*3930*/  FMUL.FTZ R20, R20, c[0x0][0x2ec] ;  /* 0x0000bb0014147a20 */ /* 0x000fe40000410000 */
[----:B------:R-:W-:Y:S02]  /*3940*/  FMUL.FTZ R21, R21, c[0x0][0x2ec] ;  /* 0x0000bb0015157a20 */ /* 0x000fe40000410000 */
[----:B------:R-:W-:Y:S01]  /*3950*/  FMUL.FTZ R97, R26, c[0x0][0x2ec] ;  /* 0x0000bb001a617a20 */ /* 0x000fe20000410000 */
[C---:B----4-:R-:W-:Y:S01]  /*3960*/  HMMA.16816.F32 R48, R76.reuse, R28, R48 ;  /* 0x0000001c4c30723c */ /* 0x050fe20000001830 */
[----:B------:R-:W-:Y:S01]  /*3970*/  FMUL.FTZ R22, R22, c[0x0][0x2ec] ;  /* 0x0000bb0016167a20 */ /* 0x000fe20000410000 */
[----:B------:R-:W-:Y:S06]  /*3980*/  MUFU.TANH R132, R20 ;  /* 0x0000001400847308 */ /* 0x000fec0000002400 */
[C---:B------:R-:W-:Y:S01]  /*3990*/  HMMA.16816.F32 R44, R76.reuse, R30, R44 ;  /* 0x0000001e4c2c723c */ /* 0x040fe2000000182c */
[----:B------:R-:W4:Y:S01]  /*39a0*/  LDSM.16.M88.4 R28, [R102+0x1000] ;  /* 0x00100000661c783b */ /* 0x000f220000000200 */
[----:B------:R-:W-:Y:S06]  /*39b0*/  MUFU.TANH R97, R97 ;  /* 0x0000006100617308 */ /* 0x000fec0000002400 */
[----:B------:R-:W-:Y:S07]  /*39c0*/  HMMA.16816.F32 R52, R76, R98, R52 ;  /* 0x000000624c34723c */ /* 0x000fee0000001834 */
[----:B------:R-:W-:Y:S01]  /*39d0*/  FMUL.FTZ R98, R25, c[0x0][0x2ec] ;  /* 0x0000bb0019627a20 */ /* 0x000fe20000410000 */
[----:B--2---:R-:W-:Y:S01]  /*39e0*/  HMMA.16816.F32 R8, R32, R80, R8 ;  /* 0x000000502008723c */ /* 0x004fe20000001808 */
[----:B------:R-:W-:-:S02]  /*39f0*/  FMUL.FTZ R99, R27, c[0x0][0x2ec] ;  /* 0x0000bb001b637a20 */ /* 0x000fc40000410000 */
[----:B---3--:R-:W2:Y:S02]  /*3a00*/  LDSM.16.M88.4 R24, [R161+0x5800] ;  /* 0x00580000a118783b */ /* 0x008ea40000000200 */
[----:B------:R-:W-:Y:S02]  /*3a10*/  MUFU.TANH R98, R98 ;  /* 0x0000006200627308 */ /* 0x000fe40000002400 */
[----:B------:R-:W-:Y:S01]  /*3a20*/  FMUL.FTZ R80, R23, c[0x0][0x2ec] ;  /* 0x0000bb0017507a20 */ /* 0x000fe20000410000 */
[----:B------:R-:W-:Y:S05]  /*3a30*/  HMMA.16816.F32 R16, R32, R108, R16 ;  /* 0x0000006c2010723c */ /* 0x000fea0000001810 */
[----:B------:R-:W-:Y:S02]  /*3a40*/  MUFU.TANH R80, R80 ;  /* 0x0000005000507308 */ /* 0x000fe40000002400 */
[C---:B------:R-:W-:Y:S01]  /*3a50*/  IADD3 R108, R2.reuse, 0x20, RZ ;  /* 0x00000020026c7810 */ /* 0x040fe20007ffe0ff */
[----:B-1----:R-:W-:Y:S05]  /*3a60*/  HMMA.16816.F32 R12, R84, R58, R12 ;  /* 0x0000003a540c723c */ /* 0x002fea000000180c */
[----:B------:R-:W-:Y:S02]  /*3a70*/  MUFU.TANH R99, R99 ;  /* 0x0000006300637308 */ /* 0x000fe40000002400 */
[----:B------:R-:W-:Y:S01]  /*3a80*/  IADD3 R58, R2, 0x28, RZ ;  /* 0x00000028023a7810 */ /* 0x000fe20007ffe0ff */
[----:B------:R-:W-:Y:S05]  /*3a90*/  HMMA.16816.F32 R92, R32, R82, R92 ;  /* 0x00000052205c723c */ /* 0x000fea000000185c */
[----:B------:R-:W-:Y:S03]  /*3aa0*/  I2F R59, R58 ;  /* 0x0000003a003b7306 */ /* 0x000fe60000201400 */
[----:B----4-:R-:W-:Y:S05]  /*3ab0*/  HMMA.16816.F32 R8, R84, R28, R8 ;  /* 0x0000001c5408723c */ /* 0x010fea0000001808 */
[----:B------:R-:W-:Y:S03]  /*3ac0*/  I2F R109, R108 ;  /* 0x0000006c006d7306 */ /* 0x000fe60000201400 */
[----:B------:R-:W-:Y:S01]  /*3ad0*/  HMMA.16816.F32 R88, R76, R104, R88 ;  /* 0x000000684c58723c */ /* 0x000fe20000001858 */
[----:B------:R-:W-:-:S06]  /*3ae0*/  FMUL.FTZ R29, R12, c[0x0][0x2ec] ;  /* 0x0000bb000c1d7a20 */ /* 0x000fcc0000410000 */
[----:B------:R-:W-:Y:S01]  /*3af0*/  IADD3 R104, R2, 0x1, RZ ;  /* 0x0000000102687810 */ /* 0x000fe20007ffe0ff */
[C---:B------:R-:W-:Y:S01]  /*3b00*/  HMMA.16816.F32 R68, R76.reuse, R106, R68 ;  /* 0x0000006a4c44723c */ /* 0x040fe20000001844 */
[----:B------:R-:W-:Y:S02]  /*3b10*/  MUFU.TANH R29, R29 ;  /* 0x0000001d001d7308 */ /* 0x000fe40000002400 */
[CC--:B------:R-:W-:Y:S02]  /*3b20*/  ISETP.GE.AND P6, PT, R104.reuse, R123.reuse, PT ;  /* 0x0000007b6800720c */ /* 0x0c0fe40003fc6270 */
[----:B------:R-:W-:Y:S02]  /*3b30*/  ISETP.GE.AND P4, PT, R104, R122, PT ;  /* 0x0000007a6800720c */ /* 0x000fe40003f86270 */
[----:B------:R-:W-:Y:S01]  /*3b40*/  IADD3 R106, R2, 0x8, RZ ;  /* 0x00000008026a7810 */ /* 0x000fe20007ffe0ff */
[----:B--2---:R-:W-:Y:S01]  /*3b50*/  HMMA.16816.F32 R40, R76, R24, R40 ;  /* 0x000000184c28723c */ /* 0x004fe20000001828 */
[----:B------:R-:W-:Y:S02]  /*3b60*/  I2F R105, R104 ;  /* 0x0000006800697306 */ /* 0x000fe40000201400 */
[----:B------:R-:W-:-:S02]  /*3b70*/  ISETP.GE.AND P5, PT, R106, R123, PT ;  /* 0x0000007b6a00720c */ /* 0x000fc40003fa6270 */
[----:B------:R-:W-:Y:S02]  /*3b80*/  ISETP.GE.AND P1, PT, R106, R122, PT ;  /* 0x0000007a6a00720c */ /* 0x000fe40003f26270 */
[----:B------:R-:W-:Y:S01]  /*3b90*/  IADD3 R24, R2, 0x29, RZ ;  /* 0x0000002902187810 */ /* 0x000fe20007ffe0ff */
[----:B------:R-:W-:Y:S01]  /*3ba0*/  HMMA.16816.F32 R36, R76, R26, R36 ;  /* 0x0000001a4c24723c */ /* 0x000fe20000001824 */
[----:B------:R-:W-:Y:S06]  /*3bb0*/  I2F R107, R106 ;  /* 0x0000006a006b7306 */ /* 0x000fec0000201400 */
[----:B------:R-:W-:Y:S01]  /*3bc0*/  FMUL.FTZ R26, R13, c[0x0][0x2ec] ;  /* 0x0000bb000d1a7a20 */ /* 0x000fe20000410000 */
[----:B------:R-:W-:Y:S01]  /*3bd0*/  HMMA.16816.F32 R16, R84, R56, R16 ;  /* 0x000000385410723c */ /* 0x000fe20000001810 */
[----:B------:R-:W-:Y:S01]  /*3be0*/  FMUL.FTZ R27, R14, c[0x0][0x2ec] ;  /* 0x0000bb000e1b7a20 */ /* 0x000fe20000410000 */
[----:B------:R-:W1:Y:S01]  /*3bf0*/  MUFU.TANH R56, R21 ;  /* 0x0000001500387308 */ /* 0x000e620000002400 */
[----:B------:R-:W-:-:S02]  /*3c00*/  FMUL.FTZ R76, R15, c[0x0][0x2ec] ;  /* 0x0000bb000f4c7a20 */ /* 0x000fc40000410000 */
[----:B------:R-:W2:Y:S01]  /*3c10*/  LDSM.16.M88.4 R12, [R164+0x2000] ;  /* 0x00200000a40c783b */ /* 0x000ea20000000200 */
[----:B------:R-:W-:Y:S02]  /*3c20*/  FMUL.FTZ R77, R10, c[0x0][0x2ec] ;  /* 0x0000bb000a4d7a20 */ /* 0x000fe40000410000 */
[----:B------:R-:W-:Y:S01]  /*3c30*/  HMMA.16816.F32 R92, R84, R30, R92 ;  /* 0x0000001e545c723c */ /* 0x000fe2000000185c */
[----:B------:R-:W-:Y:S01]  /*3c40*/  FMUL.FTZ R78, R11, c[0x0][0x2ec] ;  /* 0x0000bb000b4e7a20 */ /* 0x000fe20000410000 */
[----:B------:R3:W4:Y:S05]  /*3c50*/  MUFU.TANH R57, R22 ;  /* 0x0000001600397308 */ /* 0x00072a0000002400 */
[----:B------:R-:W-:-:S02]  /*3c60*/  FMUL.FTZ R31, R8, c[0x0][0x2ec] ;  /* 0x0000bb00081f7a20 */ /* 0x000fc40000410000 */
[----:B------:R-:W-:Y:S01]  /*3c70*/  FMUL.FTZ R30, R9, c[0x0][0x2ec] ;  /* 0x0000bb00091e7a20 */ /* 0x000fe20000410000 */
[----:B------:R-:W5:Y:S01]  /*3c80*/  MUFU.TANH R27, R27 ;  /* 0x0000001b001b7308 */ /* 0x000f620000002400 */
[----:B------:R-:W2:Y:S01]  /*3c90*/  LDSM.16.M88.4 R8, [R164+0x2800] ;  /* 0x00280000a408783b */ /* 0x000ea20000000200 */
[----:B-1----:R-:W-:-:S04]  /*3ca0*/  FFMA.FTZ R56, R0, R117, R56 ;  /* 0x0000007500387223 */ /* 0x002fc80000010038 */
[----:B------:R-:W-:Y:S01]  /*3cb0*/  FMUL.FTZ R16, R16, c[0x0][0x2ec] ;  /* 0x0000bb0010107a20 */ /* 0x000fe20000410000 */
[----:B---3--:R-:W1:Y:S01]  /*3cc0*/  LDSM.16.M88.4 R20, [R164+0x1800] ;  /* 0x00180000a414783b */ /* 0x008e620000000200 */
[----:B------:R-:W-:Y:S02]  /*3cd0*/  FMUL.FTZ R17, R17, c[0x0][0x2ec] ;  /* 0x0000bb0011117a20 */ /* 0x000fe40000410000 */
[----:B------:R-:W-:Y:S01]  /*3ce0*/  MUFU.TANH R81, R16 ;  /* 0x0000001000517308 */ /* 0x000fe20000002400 */
[----:B------:R-:W-:Y:S02]  /*3cf0*/  FMUL.FTZ R83, R18, c[0x0][0x2ec] ;  /* 0x0000bb0012537a20 */ /* 0x000fe40000410000 */
[----:B------:R-:W-:Y:S02]  /*3d00*/  FMUL.FTZ R28, R19, c[0x0][0x2ec] ;  /* 0x0000bb00131c7a20 */ /* 0x000fe40000410000 */
[----:B------:R-:W-:Y:S01]  /*3d10*/  FMUL.FTZ R79, R94, c[0x0][0x2ec] ;  /* 0x0000bb005e4f7a20 */ /* 0x000fe20000410000 */
[----:B------:R-:W-:Y:S01]  /*3d20*/  IADD3 R94, R2, 0x31, RZ ;  /* 0x00000031025e7810 */ /* 0x000fe20007ffe0ff */
[C---:B----4-:R-:W-:Y:S01]  /*3d30*/  FFMA.FTZ R57, R0.reuse, R107, R57 ;  /* 0x0000006b00397223 */ /* 0x050fe20000010039 */
[----:B------:R3:W-:Y:S01]  /*3d40*/  MUFU.TANH R82, R17 ;  /* 0x0000001100527308 */ /* 0x0007e20000002400 */
[----:B-----5:R-:W-:-:S07]  /*3d50*/  FFMA.FTZ R27, R0, R129, R27 ;  /* 0x00000081001b7223 */ /* 0x020fce000001001b */
[----:B------:R-:W-:Y:S01]  /*3d60*/  MUFU.TANH R83, R83 ;  /* 0x0000005300537308 */ /* 0x000fe20000002400 */
[C---:B--2---:R-:W-:Y:S01]  /*3d70*/  HMMA.16816.F32 R64, R32.reuse, R12, R64 ;  /* 0x0000000c2040723c */ /* 0x044fe20000001840 */
[----:B---3--:R-:W2:Y:S07]  /*3d80*/  LDSM.16.M88.4 R16, [R102+0x1800] ;  /* 0x001800006610783b */ /* 0x008eae0000000200 */
[C---:B------:R-:W-:Y:S01]  /*3d90*/  HMMA.16816.F32 R60, R32.reuse, R14, R60 ;  /* 0x0000000e203c723c */ /* 0x040fe2000000183c */
[----:B------:R-:W-:Y:S01]  /*3da0*/  MUFU.TANH R28, R28 ;  /* 0x0000001c001c7308 */ /* 0x000fe20000002400 */
[----:B------:R-:W3:Y:S06]  /*3db0*/  LDSM.16.M88.4 R12, [R164+0x3000] ;  /* 0x00300000a40c783b */ /* 0x000eec0000000200 */
[C---:B------:R-:W-:Y:S01]  /*3dc0*/  HMMA.16816.F32 R72, R32.reuse, R8, R72 ;  /* 0x000000082048723c */ /* 0x040fe20000001848 */
[----:B------:R-:W-:Y:S07]  /*3dd0*/  MUFU.TANH R26, R26 ;  /* 0x0000001a001a7308 */ /* 0x000fee0000002400 */
[C---:B-1----:R-:W-:Y:S01]  /*3de0*/  HMMA.16816.F32 R88, R32.reuse, R20, R88 ;  /* 0x000000142058723c */ /* 0x042fe20000001858 */
[----:B------:R-:W-:Y:S07]  /*3df0*/  MUFU.TANH R76, R76 ;  /* 0x0000004c004c7308 */ /* 0x000fee0000002400 */
[C---:B------:R-:W-:Y:S01]  /*3e00*/  HMMA.16816.F32 R68, R32.reuse, R22, R68 ;  /* 0x000000162044723c */ /* 0x040fe20000001844 */
[----:B------:R-:W1:Y:S01]  /*3e10*/  LDSM.16.M88.4 R20, [R102+0x2000] ;  /* 0x002000006614783b */ /* 0x000e620000000200 */
[----:B------:R-:W-:Y:S06]  /*3e20*/  MUFU.TANH R79, R79 ;  /* 0x0000004f004f7308 */ /* 0x000fec0000002400 */
[----:B------:R-:W-:Y:S01]  /*3e30*/  HMMA.16816.F32 R52, R32, R10, R52 ;  /* 0x0000000a2034723c */ /* 0x000fe20000001834 */
[----:B------:R-:W4:Y:S01]  /*3e40*/  LDSM.16.M88.4 R8, [R102+0x2800] ;  /* 0x002800006608783b */ /* 0x000f220000000200 */
[----:B------:R-:W5:Y:S06]  /*3e50*/  MUFU.TANH R31, R31 ;  /* 0x0000001f001f7308 */ /* 0x000f6c0000002400 */
[----:B--2---:R-:W-:Y:S02]  /*3e60*/  HMMA.16816.F32 R88, R84, R16, R88 ;  /* 0x000000105458723c */ /* 0x004fe40000001858 */
[----:B------:R-:W-:Y:S05]  /*3e70*/  MUFU.TANH R77, R77 ;  /* 0x0000004d004d7308 */ /* 0x000fea0000002400 */
[----:B------:R-:W-:Y:S01]  /*3e80*/  FMUL.FTZ R17, R92, c[0x0][0x2ec] ;  /* 0x0000bb005c117a20 */ /* 0x000fe20000410000 */
[----:B---3--:R-:W-:Y:S01]  /*3e90*/  HMMA.16816.F32 R48, R32, R12, R48 ;  /* 0x0000000c2030723c */ /* 0x008fe20000001830 */
[----:B------:R-:W-:Y:S01]  /*3ea0*/  FMUL.FTZ R92, R95, c[0x0][0x2ec] ;  /* 0x0000bb005f5c7a20 */ /* 0x000fe20000410000 */
[----:B------:R-:W-:Y:S01]  /*3eb0*/  MUFU.TANH R30, R30 ;  /* 0x0000001e001e7308 */ /* 0x000fe20000002400 */
[----:B-----5:R-:W-:-:S02]  /*3ec0*/  FFMA.FTZ R31, R0, R109, R31 ;  /* 0x0000006d001f7223 */ /* 0x020fc4000001001f */
[----:B------:R-:W-:-:S03]  /*3ed0*/  FMUL.FTZ R16, R93, c[0x0][0x2ec] ;  /* 0x0000bb005d107a20 */ /* 0x000fc60000410000 */
[----:B------:R-:W-:Y:S01]  /*3ee0*/  HMMA.16816.F32 R44, R32, R14, R44 ;  /* 0x0000000e202c723c */ /* 0x000fe2000000182c */
[----:B------:R-:W2:Y:S01]  /*3ef0*/  LDSM.16.M88.4 R12, [R164+0x3800] ;  /* 0x00380000a40c783b */ /* 0x000ea20000000200 */
[----:B------:R-:W3:Y:S06]  /*3f00*/  MUFU.TANH R17, R17 ;  /* 0x0000001100117308 */ /* 0x000eec0000002400 */
[----:B------:R-:W-:Y:S01]  /*3f10*/  HMMA.16816.F32 R68, R84, R18, R68 ;  /* 0x000000125444723c */ /* 0x000fe20000001844 */
[----:B------:R-:W-:Y:S01]  /*3f20*/  FMUL.FTZ R89, R89, c[0x0][0x2ec] ;  /* 0x0000bb0059597a20 */ /* 0x000fe20000410000 */
[----:B------:R-:W5:Y:S01]  /*3f30*/  MUFU.TANH R78, R78 ;  /* 0x0000004e004e7308 */ /* 0x000f620000002400 */
[----:B------:R-:W-:-:S02]  /*3f40*/  FMUL.FTZ R91, R91, c[0x0][0x2ec] ;  /* 0x0000bb005b5b7a20 */ /* 0x000fc40000410000 */
[----:B------:R-:W-:Y:S02]  /*3f50*/  FMUL.FTZ R90, R90, c[0x0][0x2ec] ;  /* 0x0000bb005a5a7a20 */ /* 0x000fe40000410000 */
[----:B------:R-:W-:Y:S01]  /*3f60*/  FFMA.FTZ R18, R0, R125, R83 ;  /* 0x0000007d00127223 */ /* 0x000fe20000010053 */
[----:B-1----:R-:W-:Y:S01]  /*3f70*/  HMMA.16816.F32 R60, R84, R22, R60 ;  /* 0x00000016543c723c */ /* 0x002fe2000000183c */
[----:B------:R-:W-:Y:S01]  /*3f80*/  FMUL.FTZ R19, R88, c[0x0][0x2ec] ;  /* 0x0000bb0058137a20 */ /* 0x000fe20000410000 */
[----:B------:R-:W-:Y:S01]  /*3f90*/  MUFU.TANH R89, R89 ;  /* 0x0000005900597308 */ /* 0x000fe20000002400 */
[----:B---3--:R-:W-:Y:S01]  /*3fa0*/  FFMA.FTZ R17, R0, R59, R17 ;  /* 0x0000003b00117223 */ /* 0x008fe20000010011 */
[----:B------:R-:W-:-:S04]  /*3fb0*/  IADD3 R88, R2, 0x30, RZ ;  /* 0x0000003002587810 */ /* 0x000fc80007ffe0ff */
[----:B------:R-:W-:Y:S02]  /*3fc0*/  HMMA.16816.F32 R64, R84, R20, R64 ;  /* 0x000000145440723c */ /* 0x000fe40000001840 */
[----:B------:R-:W-:Y:S01]  /*3fd0*/  MUFU.TANH R91, R91 ;  /* 0x0000005b005b7308 */ /* 0x000fe20000002400 */
[----:B-----5:R-:W-:-:S05]  /*3fe0*/  FFMA.FTZ R134, R0, R111, R78 ;  /* 0x0000006f00867223 */ /* 0x020fca000001004e */
[C---:B----4-:R-:W-:Y:S01]  /*3ff0*/  HMMA.16816.F32 R72, R84.reuse, R8, R72 ;  /* 0x000000085448723c */ /* 0x050fe20000001848 */
[----:B------:R-:W-:Y:S01]  /*4000*/  FMUL.FTZ R70, R70, c[0x0][0x2ec] ;  /* 0x0000bb0046467a20 */ /* 0x000fe20000410000 */
[----:B------:R-:W1:Y:S01]  /*4010*/  I2F R20, R94 ;  /* 0x0000005e00147306 */ /* 0x000e620000201400 */
[----:B------:R-:W-:Y:S02]  /*4020*/  FMUL.FTZ R68, R68, c[0x0][0x2ec] ;  /* 0x0000bb0044447a20 */ /* 0x000fe40000410000 */
[----:B------:R-:W-:Y:S02]  /*4030*/  FMUL.FTZ R69, R69, c[0x0][0x2ec] ;  /* 0x0000bb0045457a20 */ /* 0x000fe40000410000 */
[----:B------:R-:W-:Y:S01]  /*4040*/  FMUL.FTZ R71, R71, c[0x0][0x2ec] ;  /* 0x0000bb0047477a20 */ /* 0x000fe20000410000 */
[----:B------:R-:W-:Y:S01]  /*4050*/  HMMA.16816.F32 R52, R84, R10, R52 ;  /* 0x0000000a5434723c */ /* 0x000fe20000001834 */
[----:B------:R-:W3:Y:S01]  /*4060*/  LDSM.16.M88.4 R8, [R102+0x3000] ;  /* 0x003000006608783b */ /* 0x000ee20000000200 */
[----:B------:R-:W-:Y:S01]  /*4070*/  FMUL.FTZ R61, R61, c[0x0][0x2ec] ;  /* 0x0000bb003d3d7a20 */ /* 0x000fe20000410000 */
[----:B------:R4:W-:Y:S01]  /*4080*/  MUFU.TANH R95, R70 ;  /* 0x00000046005f7308 */ /* 0x0009e20000002400 */
[----:B------:R-:W-:-:S02]  /*4090*/  FMUL.FTZ R63, R63, c[0x0][0x2ec] ;  /* 0x0000bb003f3f7a20 */ /* 0x000fc40000410000 */
[----:B------:R-:W-:Y:S01]  /*40a0*/  FMUL.FTZ R141, R60, c[0x0][0x2ec] ;  /* 0x0000bb003c8d7a20 */ /* 0x000fe20000410000 */
[----:B------:R-:W-:Y:S01]  /*40b0*/  IADD3 R60, R2, 0x38, RZ ;  /* 0x00000038023c7810 */ /* 0x000fe20007ffe0ff */
[----:B------:R-:W-:Y:S01]  /*40c0*/  FMUL.FTZ R143, R67, c[0x0][0x2ec] ;  /* 0x0000bb00438f7a20 */ /* 0x000fe20000410000 */
[C---:B--2---:R-:W-:Y:S01]  /*40d0*/  HMMA.16816.F32 R40, R32.reuse, R12, R40 ;  /* 0x0000000c2028723c */ /* 0x044fe20000001828 */
[----:B------:R-:W-:Y:S01]  /*40e0*/  FMUL.FTZ R23, R64, c[0x0][0x2ec] ;  /* 0x0000bb0040177a20 */ /* 0x000fe20000410000 */
[----:B------:R2:W-:Y:S01]  /*40f0*/  MUFU.TANH R21, R68 ;  /* 0x0000004400157308 */ /* 0x0005e20000002400 */
[----:B------:R-:W-:Y:S01]  /*4100*/  FSEL R64, R57, -INF , !P1 ;  /* 0xff80000039407808 */ /* 0x000fe20004800000 */
[----:B------:R-:W-:Y:S01]  /*4110*/  FMUL.FTZ R66, R66, c[0x0][0x2ec] ;  /* 0x0000bb0042427a20 */ /* 0x000fe20000410000 */
[----:B------:R-:W-:Y:S01]  /*4120*/  ISETP.GE.AND P1, PT, R126, R122, PT ;  /* 0x0000007a7e00720c */ /* 0x000fe20003f26270 */
[C---:B-1----:R-:W-:Y:S02]  /*4130*/  FFMA.FTZ R91, R0.reuse, R20, R91 ;  /* 0x00000014005b7223 */ /* 0x042fe4000001005b */
[----:B------:R-:W-:Y:S01]  /*4140*/  FMUL.FTZ R73, R73, c[0x0][0x2ec] ;  /* 0x0000bb0049497a20 */ /* 0x000fe20000410000 */
[----:B------:R-:W-:Y:S01]  /*4150*/  HMMA.16816.F32 R36, R32, R14, R36 ;  /* 0x0000000e2024723c */ /* 0x000fe20000001824 */
[----:B------:R1:W-:Y:S01]  /*4160*/  MUFU.TANH R67, R61 ;  /* 0x0000003d00437308 */ /* 0x0003e20000002400 */
[----:B----4-:R-:W-:-:S02]  /*4170*/  FFMA.FTZ R70, R0, R117, R80 ;  /* 0x0000007500467223 */ /* 0x010fc40000010050 */
[----:B------:R-:W-:Y:S02]  /*4180*/  FMUL.FTZ R72, R72, c[0x0][0x2ec] ;  /* 0x0000bb0048487a20 */ /* 0x000fe40000410000 */
[----:B------:R-:W-:Y:S01]  /*4190*/  FFMA.FTZ R12, R0, R127, R28 ;  /* 0x0000007f000c7223 */ /* 0x000fe2000001001c */
[----:B------:R-:W-:Y:S01]  /*41a0*/  FSEL R70, R70, -INF , !P3 ;  /* 0xff80000046467808 */ /* 0x000fe20005800000 */
[----:B------:R-:W-:Y:S01]  /*41b0*/  FMUL.FTZ R3, R74, c[0x0][0x2ec] ;  /* 0x0000bb004a037a20 */ /* 0x000fe20000410000 */
[----:B------:R4:W-:Y:S01]  /*41c0*/  MUFU.TANH R135, R63 ;  /* 0x0000003f00877308 */ /* 0x0009e20000002400 */
[----:B--2---:R-:W-:Y:S01]  /*41d0*/  FFMA.FTZ R68, R0, R105, R99 ;  /* 0x0000006900447223 */ /* 0x004fe20000010063 */
[-C--:B------:R-:W-:Y:S01]  /*41e0*/  ISETP.GE.AND P3, PT, R128, R122.reuse, PT ;  /* 0x0000007a8000720c */ /* 0x080fe20003f66270 */
[----:B------:R-:W-:Y:S01]  /*41f0*/  FFMA.FTZ R74, R0, R131, R76 ;  /* 0x00000083004a7223 */ /* 0x000fe2000001004c */
[----:B------:R-:W-:Y:S01]  /*4200*/  FSEL R12, R12, -INF , !P1 ;  /* 0xff8000000c0c7808 */ /* 0x000fe20004800000 */
[----:B------:R-:W-:Y:S01]  /*4210*/  FMUL.FTZ R52, R52, c[0x0][0x2ec] ;  /* 0x0000bb0034347a20 */ /* 0x000fe20000410000 */
[----:B------:R-:W-:Y:S01]  /*4220*/  FSEL R68, R68, -INF , !P4 ;  /* 0xff80000044447808 */ /* 0x000fe20006000000 */
[----:B------:R-:W-:Y:S01]  /*4230*/  FMUL.FTZ R65, R65, c[0x0][0x2ec] ;  /* 0x0000bb0041417a20 */ /* 0x000fe20000410000 */
[----:B------:R2:W-:Y:S01]  /*4240*/  MUFU.TANH R139, R73 ;  /* 0x00000049008b7308 */ /* 0x0005e20000002400 */
[----:B-1----:R-:W-:Y:S01]  /*4250*/  FFMA.FTZ R61, R0, R105, R98 ;  /* 0x00000069003d7223 */ /* 0x002fe20000010062 */
[-C--:B------:R-:W-:Y:S01]  /*4260*/  ISETP.GE.AND P4, PT, R124, R122.reuse, PT ;  /* 0x0000007a7c00720c */ /* 0x080fe20003f86270 */
[----:B------:R-:W-:Y:S01]  /*4270*/  FMUL.FTZ R62, R62, c[0x0][0x2ec] ;  /* 0x0000bb003e3e7a20 */ /* 0x000fe20000410000 */
[-C--:B------:R-:W-:Y:S01]  /*4280*/  ISETP.GE.AND P1, PT, R108, R122.reuse, PT ;  /* 0x0000007a6c00720c */ /* 0x080fe20003f26270 */
[----:B------:R-:W-:Y:S01]  /*4290*/  FMUL.FTZ R99, R75, c[0x0][0x2ec] ;  /* 0x0000bb004b637a20 */ /* 0x000fe20000410000 */
[----:B------:R-:W-:Y:S01]  /*42a0*/  FSEL R61, R61, -INF , !P6 ;  /* 0xff8000003d3d7808 */ /* 0x000fe20007000000 */
[C---:B---3--:R-:W-:Y:S01]  /*42b0*/  HMMA.16816.F32 R48, R84.reuse, R8, R48 ;  /* 0x000000085430723c */ /* 0x048fe20000001830 */
[----:B----4-:R-:W-:Y:S01]  /*42c0*/  FFMA.FTZ R63, R0, R107, R132 ;  /* 0x0000006b003f7223 */ /* 0x010fe20000010084 */
[----:B------:R-:W-:Y:S01]  /*42d0*/  ISETP.GE.AND P6, PT, R124, R123, PT ;  /* 0x0000007b7c00720c */ /* 0x000fe20003fc6270 */
[----:B------:R1:W-:Y:S01]  /*42e0*/  MUFU.TANH R137, R72 ;  /* 0x0000004800897308 */ /* 0x0003e20000002400 */
[----:B------:R-:W-:Y:S01]  /*42f0*/  FSEL R18, R18, -INF , !P4 ;  /* 0xff80000012127808 */ /* 0x000fe20006000000 */
[C---:B------:R-:W-:Y:S01]  /*4300*/  FFMA.FTZ R13, R0.reuse, R129, R29 ;  /* 0x00000081000d7223 */ /* 0x040fe2000001001d */
[----:B------:R-:W-:Y:S01]  /*4310*/  FSEL R63, R63, -INF , !P5 ;  /* 0xff8000003f3f7808 */ /* 0x000fe20006800000 */
[----:B------:R-:W-:Y:S01]  /*4320*/  FFMA.FTZ R129, R0, R111, R30 ;  /* 0x0000006f00817223 */ /* 0x000fe2000001001e */
[----:B------:R-:W-:Y:S01]  /*4330*/  ISETP.GE.AND P5, PT, R126, R123, PT ;  /* 0x0000007b7e00720c */ /* 0x000fe20003fa6270 */
[----:B--2---:R-:W-:Y:S01]  /*4340*/  FFMA.FTZ R73, R0, R125, R81 ;  /* 0x0000007d00497223 */ /* 0x004fe20000010051 */
[----:B------:R-:W-:Y:S01]  /*4350*/  ISETP.GE.AND P4, PT, R130, R122, PT ;  /* 0x0000007a8200720c */ /* 0x000fe20003f86270 */
[----:B------:R-:W-:Y:S01]  /*4360*/  FFMA.FTZ R81, R0, R127, R82 ;  /* 0x0000007f00517223 */ /* 0x000fe20000010052 */
[----:B------:R2:W-:Y:S01]  /*4370*/  MUFU.TANH R83, R52 ;  /* 0x0000003400537308 */ /* 0x0005e20000002400 */
[----:B------:R-:W-:Y:S01]  /*4380*/  IADD3 R8, R2, 0x40, RZ ;  /* 0x0000004002087810 */ /* 0x000fe20007ffe0ff */
[----:B------:R-:W-:Y:S01]  /*4390*/  HMMA.16816.F32 R44, R84, R10, R44 ;  /* 0x0000000a542c723c */ /* 0x000fe2000000182c */
[----:B------:R-:W-:Y:S01]  /*43a0*/  FSEL R73, R73, -INF , !P6 ;  /* 0xff80000049497808 */ /* 0x000fe20007000000 */
[----:B------:R-:W-:Y:S01]  /*43b0*/  FMUL.FTZ R53, R53, c[0x0][0x2ec] ;  /* 0x0000bb0035357a20 */ /* 0x000fe20000410000 */
[----:B------:R-:W-:Y:S01]  /*43c0*/  ISETP.GE.AND P6, PT, R130, R123, PT ;  /* 0x0000007b8200720c */ /* 0x000fe20003fc6270 */
[----:B------:R-:W-:Y:S01]  /*43d0*/  FMUL.FTZ R55, R55, c[0x0][0x2ec] ;  /* 0x0000bb0037377a20 */ /* 0x000fe20000410000 */
[----:B-1----:R-:W-:Y:S01]  /*43e0*/  FSEL R72, R27, -INF , !P3 ;  /* 0xff8000001b487808 */ /* 0x002fe20005800000 */
[----:B------:R-:W-:Y:S01]  /*43f0*/  FFMA.FTZ R27, R0, R131, R26 ;  /* 0x00000083001b7223 */ /* 0x000fe2000001001a */
[----:B------:R-:W-:Y:S01]  /*4400*/  FSEL R81, R81, -INF , !P5 ;  /* 0xff80000051517808 */ /* 0x000fe20006800000 */
[----:B------:R-:W-:Y:S01]  /*4410*/  MUFU.TANH R133, R66 ;  /* 0x0000004200857308 */ /* 0x000fe20000002400 */
[----:B------:R-:W-:Y:S01]  /*4420*/  ISETP.GE.AND P5, PT, R108, R123, PT ;  /* 0x0000007b6c00720c */ /* 0x000fe20003fa6270 */
[C---:B------:R-:W-:Y:S01]  /*4430*/  FFMA.FTZ R108, R0.reuse, R59, R79 ;  /* 0x0000003b006c7223 */ /* 0x040fe2000001004f */
[----:B------:R-:W-:Y:S01]  /*4440*/  FSEL R27, R27, -INF , !P6 ;  /* 0xff8000001b1b7808 */ /* 0x000fe20007000000 */
[----:B------:R-:W-:Y:S01]  /*4450*/  FFMA.FTZ R59, R0, R20, R89 ;  /* 0x00000014003b7223 */ /* 0x000fe20000010059 */
[----:B------:R-:W-:Y:S01]  /*4460*/  FSEL R74, R74, -INF , !P4 ;  /* 0xff8000004a4a7808 */ /* 0x000fe20006000000 */
[----:B--2---:R-:W-:Y:S01]  /*4470*/  FFMA.FTZ R52, R0, R109, R77 ;  /* 0x0000006d00347223 */ /* 0x004fe2000001004d */
[CC--:B------:R-:W-:Y:S01]  /*4480*/  ISETP.GE.AND P6, PT, R58.reuse, R123.reuse, PT ;  /* 0x0000007b3a00720c */ /* 0x0c0fe20003fc6270 */
[----:B------:R1:W2:Y:S01]  /*4490*/  I2F R66, R8 ;  /* 0x0000000800427306 */ /* 0x0002a20000201400 */
[-C--:B------:R-:W-:Y:S01]  /*44a0*/  ISETP.GE.AND P4, PT, R58, R122.reuse, PT ;  /* 0x0000007a3a00720c */ /* 0x080fe20003f86270 */
[----:B------:R-:W-:Y:S01]  /*44b0*/  FMUL.FTZ R49, R49, c[0x0][0x2ec] ;  /* 0x0000bb0031317a20 */ /* 0x000fe20000410000 */
[----:B------:R-:W-:Y:S01]  /*44c0*/  FSEL R109, R17, -INF , !P6 ;  /* 0xff800000116d7808 */ /* 0x000fe20007000000 */
[----:B------:R-:W-:Y:S01]  /*44d0*/  FMUL.FTZ R20, R48, c[0x0][0x2ec] ;  /* 0x0000bb0030147a20 */ /* 0x000fe20000410000 */
[----:B------:R-:W-:Y:S01]  /*44e0*/  FSEL R108, R108, -INF , !P4 ;  /* 0xff8000006c6c7808 */ /* 0x000fe20006000000 */
[----:B------:R-:W-:Y:S01]  /*44f0*/  FMUL.FTZ R54, R54, c[0x0][0x2ec] ;  /* 0x0000bb0036367a20 */ /* 0x000fe20000410000 */
[CC--:B------:R-:W-:Y:S01]  /*4500*/  ISETP.GE.AND P6, PT, R94.reuse, R123.reuse, PT ;  /* 0x0000007b5e00720c */ /* 0x0c0fe20003fc6270 */
[----:B------:R-:W-:Y:S01]  /*4510*/  I2F R25, R24 ;  /* 0x0000001800197306 */ /* 0x000fe20000201400 */
[-C--:B------:R-:W-:Y:S01]  /*4520*/  ISETP.GE.AND P4, PT, R94, R122.reuse, PT ;  /* 0x0000007a5e00720c */ /* 0x080fe20003f86270 */
[----:B------:R-:W-:Y:S01]  /*4530*/  FMUL.FTZ R47, R47, c[0x0][0x2ec] ;  /* 0x0000bb002f2f7a20 */ /* 0x000fe20000410000 */
[----:B------:R-:W-:Y:S01]  /*4540*/  FSEL R59, R59, -INF , !P6 ;  /* 0xff8000003b3b7808 */ /* 0x000fe20007000000 */
[----:B------:R-:W-:Y:S01]  /*4550*/  FMUL.FTZ R45, R45, c[0x0][0x2ec] ;  /* 0x0000bb002d2d7a20 */ /* 0x000fe20000410000 */
[----:B------:R-:W-:Y:S01]  /*4560*/  FSEL R106, R91, -INF , !P4 ;  /* 0xff8000005b6a7808 */ /* 0x000fe20006000000 */
[----:B------:R-:W-:Y:S01]  /*4570*/  FMUL.FTZ R14, R46, c[0x0][0x2ec] ;  /* 0x0000bb002e0e7a20 */ /* 0x000fe20000410000 */
[CC--:B------:R-:W-:Y:S01]  /*4580*/  ISETP.GE.AND P6, PT, R8.reuse, R123.reuse, PT ;  /* 0x0000007b0800720c */ /* 0x0c0fe20003fc6270 */
[----:B------:R-:W3:Y:S01]  /*4590*/  MUFU.TANH R16, R16 ;  /* 0x0000001000107308 */ /* 0x000ee20000002400 */
[----:B------:R-:W-:Y:S01]  /*45a0*/  ISETP.GE.AND P4, PT, R8, R122, PT ;  /* 0x0000007a0800720c */ /* 0x000fe20003f86270 */
[----:B------:R-:W-:Y:S01]  /*45b0*/  FMUL.FTZ R44, R44, c[0x0][0x2ec] ;  /* 0x0000bb002c2c7a20 */ /* 0x000fe20000410000 */
[----:B-1----:R-:W1:Y:S01]  /*45c0*/  LDSM.16.M88.4 R8, [R102+0x3800] ;  /* 0x003800006608783b */ /* 0x002e620000000200 */
[----:B------:R-:W-:Y:S01]  /*45d0*/  FSEL R75, R56, -INF , !P2 ;  /* 0xff800000384b7808 */ /* 0x000fe20005000000 */
[----:B--2---:R-:W-:Y:S01]  /*45e0*/  FFMA.FTZ R124, R0, R66, R133 ;  /* 0x00000042007c7223 */ /* 0x004fe20000010085 */
[----:B------:R-:W-:Y:S01]  /*45f0*/  ISETP.GE.AND P2, PT, R128, R123, PT ;  /* 0x0000007b8000720c */ /* 0x000fe20003f46270 */
[----:B------:R-:W-:-:S04]  /*4600*/  DEPBAR.LE SB0, 0x0 ;  /* 0x000080000000791a */ /* 0x000fc80000000000 */
[----:B------:R-:W2:Y:S01]  /*4610*/  MUFU.TANH R92, R92 ;  /* 0x0000005c005c7308 */ /* 0x000ea20000002400 */
[----:B------:R-:W-:Y:S02]  /*4620*/  FSEL R13, R13, -INF , !P2 ;  /* 0xff8000000d0d7808 */ /* 0x000fe40005000000 */
[C---:B------:R-:W-:Y:S02]  /*4630*/  ISETP.GE.AND P2, PT, R110.reuse, R123, PT ;  /* 0x0000007b6e00720c */ /* 0x040fe40003f46270 */
[----:B------:R-:W-:Y:S01]  /*4640*/  ISETP.GE.AND P3, PT, R110, R122, PT ;  /* 0x0000007a6e00720c */ /* 0x000fe20003f66270 */
[----:B---3--:R-:W-:Y:S01]  /*4650*/  FFMA.FTZ R16, R0, R25, R16 ;  /* 0x0000001900107223 */ /* 0x008fe20000010010 */
[----:B------:R-:W-:Y:S01]  /*4660*/  FSEL R57, R31, -INF , !P5 ;  /* 0xff8000001f397808 */ /* 0x000fe20006800000 */
[----:B------:R-:W3:Y:S01]  /*4670*/  I2F R22, R60 ;  /* 0x0000003c00167306 */ /* 0x000ee20000201400 */
[----:B------:R-:W-:Y:S02]  /*4680*/  FSEL R52, R52, -INF , !P1 ;  /* 0xff80000034347808 */ /* 0x000fe40004800000 */
[----:B------:R-:W-:-:S02]  /*4690*/  ISETP.GE.AND P5, PT, R24, R123, PT ;  /* 0x0000007b1800720c */ /* 0x000fc40003fa6270 */
[----:B------:R-:W-:Y:S02]  /*46a0*/  ISETP.GE.AND P1, PT, R24, R122, PT ;  /* 0x0000007a1800720c */ /* 0x000fe40003f26270 */
[----:B------:R-:W-:Y:S01]  /*46b0*/  IADD3 R126, R2, 0x50, RZ ;  /* 0x00000050027e7810 */ /* 0x000fe20007ffe0ff */
[----:B------:R-:W-:Y:S01]  /*46c0*/  MUFU.TANH R19, R19 ;  /* 0x0000001300137308 */ /* 0x000fe20000002400 */
[----:B--2---:R-:W-:Y:S01]  /*46d0*/  FFMA.FTZ R92, R0, R25, R92 ;  /* 0x00000019005c7223 */ /* 0x004fe2000001005c */
[----:B------:R-:W-:Y:S02]  /*46e0*/  IADD3 R125, R2, 0x51, RZ ;  /* 0x00000051027d7810 */ /* 0x000fe40007ffe0ff */
[----:B------:R-:W-:Y:S02]  /*46f0*/  FSEL R129, R129, -INF , !P2 ;  /* 0xff80000081817808 */ /* 0x000fe40005000000 */
[----:B------:R-:W-:Y:S02]  /*4700*/  FSEL R134, R134, -INF , !P3 ;  /* 0xff80000086867808 */ /* 0x000fe40005800000 */
[----:B------:R-:W2:Y:S01]  /*4710*/  I2F R93, R88 ;  /* 0x00000058005d7306 */ /* 0x000ea20000201400 */
[----:B------:R-:W-:Y:S01]  /*4720*/  ISETP.GE.AND P2, PT, R88, R123, PT ;  /* 0x0000007b5800720c */ /* 0x000fe20003f46270 */
[----:B---3--:R-:W-:Y:S01]  /*4730*/  FFMA.FTZ R21, R0, R22, R21 ;  /* 0x0000001600157223 */ /* 0x008fe20000010015 */
[----:B------:R-:W-:Y:S01]  /*4740*/  ISETP.GE.AND P3, PT, R88, R122, PT ;  /* 0x0000007a5800720c */ /* 0x000fe20003f66270 */
[----:B------:R-:W-:Y:S01]  /*4750*/  FFMA.FTZ R95, R0, R22, R95 ;  /* 0x00000016005f7223 */ /* 0x000fe2000001005f */
[----:B------:R-:W-:-:S02]  /*4760*/  FSEL R104, R92, -INF , !P1 ;  /* 0xff8000005c687808 */ /* 0x000fc40004800000 */
[-C--:B------:R-:W-:Y:S01]  /*4770*/  ISETP.GE.AND P1, PT, R60, R122.reuse, PT ;  /* 0x0000007a3c00720c */ /* 0x080fe20003f26270 */
[----:B------:R-:W3:Y:S01]  /*4780*/  MUFU.TANH R90, R90 ;  /* 0x0000005a005a7308 */ /* 0x000ee20000002400 */
[C---:B-1----:R-:W-:Y:S01]  /*4790*/  HMMA.16816.F32 R40, R84.reuse, R8, R40 ;  /* 0x000000085428723c */ /* 0x042fe20000001828 */
[C---:B------:R-:W-:Y:S02]  /*47a0*/  IADD3 R28, R2.reuse, 0x59, RZ ;  /* 0x00000059021c7810 */ /* 0x040fe40007ffe0ff */
[----:B------:R-:W-:Y:S02]  /*47b0*/  IADD3 R131, R2, 0x60, RZ ;  /* 0x0000006002837810 */ /* 0x000fe40007ffe0ff */
[----:B------:R-:W-:Y:S02]  /*47c0*/  FSEL R132, R95, -INF , !P1 ;  /* 0xff8000005f847808 */ /* 0x000fe40004800000 */
[----:B------:R-:W-:Y:S01]  /*47d0*/  MUFU.TANH R145, R62 ;  /* 0x0000003e00917308 */ /* 0x000fe20000002400 */
[----:B------:R-:W-:Y:S01]  /*47e0*/  HMMA.16816.F32 R8, R84, R10, R36 ;  /* 0x0000000a5408723c */ /* 0x000fe20000001824 */
[----:B--2---:R-:W-:Y:S01]  /*47f0*/  FFMA.FTZ R105, R0, R93, R19 ;  /* 0x0000005d00697223 */ /* 0x004fe20000010013 */
[----:B------:R-:W-:-:S02]  /*4800*/  ISETP.GE.AND P1, PT, R118, R122, PT ;  /* 0x0000007a7600720c */ /* 0x000fc40003f26270 */
[----:B------:R-:W-:Y:S02]  /*4810*/  IADD3 R24, R2, 0x69, RZ ;  /* 0x0000006902187810 */ /* 0x000fe40007ffe0ff */
[----:B------:R-:W-:Y:S01]  /*4820*/  FSEL R105, R105, -INF , !P2 ;  /* 0xff80000069697808 */ /* 0x000fe20005000000 */
[----:B------:R-:W-:Y:S01]  /*4830*/  MUFU.TANH R65, R65 ;  /* 0x0000004100417308 */ /* 0x000fe20000002400 */
[----:B---3--:R-:W-:Y:S01]  /*4840*/  FFMA.FTZ R90, R0, R93, R90 ;  /* 0x0000005d005a7223 */ /* 0x008fe2000001005a */
[----:B------:R-:W-:Y:S02]  /*4850*/  ISETP.GE.AND P2, PT, R138, R123, PT ;  /* 0x0000007b8a00720c */ /* 0x000fe40003f46270 */
[----:B------:R-:W-:Y:S02]  /*4860*/  IADD3 R82, R2, 0x58, RZ ;  /* 0x0000005802527810 */ /* 0x000fe40007ffe0ff */
[----:B------:R-:W-:Y:S02]  /*4870*/  FSEL R110, R90, -INF , !P3 ;  /* 0xff8000005a6e7808 */ /* 0x000fe40005800000 */
[----:B------:R-:W-:Y:S01]  /*4880*/  MUFU.TANH R143, R143 ;  /* 0x0000008f008f7308 */ /* 0x000fe20000002400 */
[-C--:B------:R-:W-:Y:S01]  /*4890*/  ISETP.GE.AND P3, PT, R138, R122.reuse, PT ;  /* 0x0000007a8a00720c */ /* 0x080fe20003f66270 */
[----:B------:R-:W-:Y:S01]  /*48a0*/  FMUL.FTZ R43, R43, c[0x0][0x2ec] ;  /* 0x0000bb002b2b7a20 */ /* 0x000fe20000410000 */
[----:B------:R-:W-:Y:S01]  /*48b0*/  IADD3 R76, R2, 0x61, RZ ;  /* 0x00000061024c7810 */ /* 0x000fe20007ffe0ff */
[----:B------:R-:W-:Y:S01]  /*48c0*/  FMUL.FTZ R15, R40, c[0x0][0x2ec] ;  /* 0x0000bb00280f7a20 */ /* 0x000fe20000410000 */
[----:B------:R-:W-:Y:S01]  /*48d0*/  IADD3 R30, R2, 0x68, RZ ;  /* 0x00000068021e7810 */ /* 0x000fe20007ffe0ff */
[----:B------:R-:W-:Y:S01]  /*48e0*/  FMUL.FTZ R42, R42, c[0x0][0x2ec] ;  /* 0x0000bb002a2a7a20 */ /* 0x000fe20000410000 */
[----:B------:R-:W-:Y:S01]  /*48f0*/  FSEL R124, R124, -INF , !P4 ;  /* 0xff8000007c7c7808 */ /* 0x000fe20006000000 */
[----:B------:R-:W1:Y:S01]  /*4900*/  I2F R62, R118 ;  /* 0x00000076003e7306 */ /* 0x000e620000201400 */
[----:B------:R-:W-:Y:S01]  /*4910*/  FMUL.FTZ R8, R8, c[0x0][0x2ec] ;  /* 0x0000bb0008087a20 */ /* 0x000fe20000410000 */
[----:B------:R-:W-:Y:S01]  /*4920*/  ISETP.GE.AND P4, PT, R140, R122, PT ;  /* 0x0000007a8c00720c */ /* 0x000fe20003f86270 */
[----:B------:R-:W-:Y:S01]  /*4930*/  FMUL.FTZ R9, R9, c[0x0][0x2ec] ;  /* 0x0000bb0009097a20 */ /* 0x000fe20000410000 */
[----:B------:R-:W-:Y:S01]  /*4940*/  IADD3 R48, R2, 0x79, RZ ;  /* 0x0000007902307810 */ /* 0x000fe20007ffe0ff */
[----:B------:R-:W-:-:S02]  /*4950*/  FMUL.FTZ R10, R10, c[0x0][0x2ec] ;  /* 0x0000bb000a0a7a20 */ /* 0x000fc40000410000 */
[----:B------:R-:W-:Y:S01]  /*4960*/  FMUL.FTZ R11, R11, c[0x0][0x2ec] ;  /* 0x0000bb000b0b7a20 */ /* 0x000fe20000410000 */
[----:B------:R-:W2:Y:S08]  /*4970*/  MUFU.TANH R69, R69 ;  /* 0x0000004500457308 */ /* 0x000eb00000002400 */
[----:B------:R-:W3:Y:S01]  /*4980*/  MUFU.TANH R71, R71 ;  /* 0x0000004700477308 */ /* 0x000ee20000002400 */
[----:B-1----:R-:W-:-:S07]  /*4990*/  FFMA.FTZ R65, R0, R62, R65 ;  /* 0x0000003e00417223 */ /* 0x002fce0000010041 */
[----:B------:R-:W1:Y:S01]  /*49a0*/  MUFU.TANH R23, R23 ;  /* 0x0000001700177308 */ /* 0x000e620000002400 */
[----:B--2---:R-:W-:-:S05]  /*49b0*/  FFMA.FTZ R127, R0, R136, R69 ;  /* 0x00000088007f7223 */ /* 0x004fca0000010045 */
[----:B------:R-:W-:Y:S02]  /*49c0*/  FSEL R127, R127, -INF , !P2 ;  /* 0xff8000007f7f7808 */ /* 0x000fe40005000000 */
[----:B------:R-:W2:Y:S01]  /*49d0*/  MUFU.TANH R141, R141 ;  /* 0x0000008d008d7308 */ /* 0x000ea20000002400 */
[----:B---3--:R-:W-:Y:S01]  /*49e0*/  FFMA.FTZ R71, R0, R136, R71 ;  /* 0x0000008800477223 */ /* 0x008fe20000010047 */
[----:B------:R-:W-:-:S04]  /*49f0*/  ISETP.GE.AND P2, PT, R142, R123, PT ;  /* 0x0000007b8e00720c */ /* 0x000fc80003f46270 */
[----:B------:R-:W-:Y:S02]  /*4a00*/  FSEL R130, R71, -INF , !P3 ;  /* 0xff80000047827808 */ /* 0x000fe40005800000 */
[----:B------:R3:W-:Y:S01]  /*4a10*/  MUFU.TANH R26, R53 ;  /* 0x00000035001a7308 */ /* 0x0007e20000002400 */
[----:B-1----:R-:W-:Y:S01]  /*4a20*/  FFMA.FTZ R23, R0, R66, R23 ;  /* 0x0000004200177223 */ /* 0x002fe20000010017 */
[----:B------:R-:W-:-:S04]  /*4a30*/  ISETP.GE.AND P3, PT, R142, R122, PT ;  /* 0x0000007a8e00720c */ /* 0x000fc80003f66270 */
[----:B------:R-:W-:Y:S02]  /*4a40*/  FSEL R117, R23, -INF , !P6 ;  /* 0xff80000017757808 */ /* 0x000fe40007000000 */
[----:B------:R-:W-:Y:S01]  /*4a50*/  MUFU.TANH R3, R3 ;  /* 0x0000000300037308 */ /* 0x000fe20000002400 */
[----:B--2---:R-:W-:Y:S01]  /*4a60*/  FFMA.FTZ R141, R0, R119, R141 ;  /* 0x00000077008d7223 */ /* 0x004fe2000001008d */
[----:B------:R-:W-:Y:S02]  /*4a70*/  ISETP.GE.AND P6, PT, R140, R123, PT ;  /* 0x0000007b8c00720c */ /* 0x000fe40003fc6270 */
[----:B---3--:R-:W-:-:S04]  /*4a80*/  FSEL R53, R16, -INF , !P5 ;  /* 0xff80000010357808 */ /* 0x008fc80006800000 */
[----:B------:R-:W1:Y:S01]  /*4a90*/  I2F R56, R126 ;  /* 0x0000007e00387306 */ /* 0x000e620000201400 */
[-C--:B------:R-:W-:Y:S02]  /*4aa0*/  ISETP.GE.AND P5, PT, R60, R123.reuse, PT ;  /* 0x0000007b3c00720c */ /* 0x080fe40003fa6270 */
[----:B------:R-:W-:Y:S02]  /*4ab0*/  IADD3 R16, R2, 0x71, RZ ;  /* 0x0000007102107810 */ /* 0x000fe40007ffe0ff */
[----:B------:R-:W-:Y:S02]  /*4ac0*/  FSEL R107, R21, -INF , !P5 ;  /* 0xff800000156b7808 */ /* 0x000fe40006800000 */
[----:B------:R-:W-:Y:S01]  /*4ad0*/  ISETP.GE.AND P5, PT, R118, R123, PT ;  /* 0x0000007b7600720c */ /* 0x000fe20003fa6270 */
[----:B------:R2:W-:Y:S01]  /*4ae0*/  MUFU.TANH R88, R49 ;  /* 0x0000003100587308 */ /* 0x0005e20000002400 */
[----:B------:R-:W-:Y:S01]  /*4af0*/  FFMA.FTZ R118, R0, R62, R143 ;  /* 0x0000003e00767223 */ /* 0x000fe2000001008f */
[----:B------:R-:W-:-:S02]  /*4b00*/  IADD3 R60, R2, 0x78, RZ ;  /* 0x00000078023c7810 */ /* 0x000fc40007ffe0ff */
[----:B------:R-:W-:Y:S02]  /*4b10*/  FSEL R111, R65, -INF , !P5 ;  /* 0xff800000416f7808 */ /* 0x000fe40006800000 */
[----:B------:R-:W-:Y:S02]  /*4b20*/  FSEL R118, R118, -INF , !P1 ;  /* 0xff80000076767808 */ /* 0x000fe40004800000 */
[----:B------:R-:W-:Y:S01]  /*4b30*/  MUFU.TANH R99, R99 ;  /* 0x0000006300637308 */ /* 0x000fe20000002400 */
[----:B------:R-:W-:Y:S01]  /*4b40*/  ISETP.GE.AND P5, PT, R126, R123, PT ;  /* 0x0000007b7e00720c */ /* 0x000fe20003fa6270 */
[----:B-1----:R-:W-:Y:S01]  /*4b50*/  FFMA.FTZ R23, R0, R56, R137 ;  /* 0x0000003800177223 */ /* 0x002fe20000010089 */
[----:B------:R-:W-:Y:S01]  /*4b60*/  ISETP.GE.AND P1, PT, R126, R122, PT ;  /* 0x0000007a7e00720c */ /* 0x000fe20003f26270 */
[C---:B------:R-:W-:Y:S01]  /*4b70*/  FFMA.FTZ R126, R0.reuse, R119, R145 ;  /* 0x00000077007e7223 */ /* 0x040fe20000010091 */
[----:B------:R-:W-:Y:S01]  /*4b80*/  FSEL R119, R141, -INF , !P2 ;  /* 0xff8000008d777808 */ /* 0x000fe20005000000 */
[----:B------:R-:W-:Y:S01]  /*4b90*/  FFMA.FTZ R58, R0, R56, R3 ;  /* 0x00000038003a7223 */ /* 0x000fe20000010003 */
[----:B------:R-:W-:Y:S01]  /*4ba0*/  ISETP.GE.AND P2, PT, R125, R123, PT ;  /* 0x0000007b7d00720c */ /* 0x000fe20003f46270 */
[----:B--2---:R-:W-:Y:S01]  /*4bb0*/  FMUL.FTZ R49, R50, c[0x0][0x2ec] ;  /* 0x0000bb0032317a20 */ /* 0x004fe20000410000 */
[----:B------:R-:W1:Y:S01]  /*4bc0*/  I2F R80, R125 ;  /* 0x0000007d00507306 */ /* 0x000e620000201400 */
[----:B------:R-:W-:Y:S01]  /*4bd0*/  FSEL R126, R126, -INF , !P3 ;  /* 0xff8000007e7e7808 */ /* 0x000fe20005800000 */
[----:B------:R-:W-:Y:S01]  /*4be0*/  FMUL.FTZ R50, R51, c[0x0][0x2ec] ;  /* 0x0000bb0033327a20 */ /* 0x000fe20000410000 */
[----:B------:R-:W-:-:S02]  /*4bf0*/  ISETP.GE.AND P3, PT, R125, R122, PT ;  /* 0x0000007a7d00720c */ /* 0x000fc40003f66270 */
[----:B------:R-:W-:Y:S02]  /*4c00*/  FSEL R23, R23, -INF , !P5 ;  /* 0xff80000017177808 */ /* 0x000fe40006800000 */
[----:B------:R-:W-:Y:S01]  /*4c10*/  FSEL R58, R58, -INF , !P1 ;  /* 0xff8000003a3a7808 */ /* 0x000fe20004800000 */
[----:B------:R-:W2:Y:S01]  /*4c20*/  I2F R29, R28 ;  /* 0x0000001c001d7306 */ /* 0x000ea20000201400 */
[C---:B------:R-:W-:Y:S02]  /*4c30*/  ISETP.GE.AND P5, PT, R28.reuse, R123, PT ;  /* 0x0000007b1c00720c */ /* 0x040fe40003fa6270 */
[----:B------:R-:W-:-:S05]  /*4c40*/  ISETP.GE.AND P1, PT, R28, R122, PT ;  /* 0x0000007a1c00720c */ /* 0x000fca0003f26270 */
[----:B------:R-:W3:Y:S01]  /*4c50*/  MUFU.TANH R55, R55 ;  /* 0x0000003700377308 */ /* 0x000ee20000002400 */
[CC--:B-1----:R-:W-:Y:S02]  /*4c60*/  FFMA.FTZ R21, R0.reuse, R80.reuse, R139 ;  /* 0x0000005000157223 */ /* 0x0c2fe4000001008b */
[----:B------:R-:W-:-:S03]  /*4c70*/  FFMA.FTZ R56, R0, R80, R99 ;  /* 0x0000005000387223 */ /* 0x000fc60000010063 */
[----:B------:R-:W-:Y:S02]  /*4c80*/  FSEL R21, R21, -INF , !P2 ;  /* 0xff80000015157808 */ /* 0x000fe40005000000 */
[----:B------:R-:W-:Y:S01]  /*4c90*/  I2F R77, R131 ;  /* 0x00000083004d7306 */ /* 0x000fe20000201400 */
[----:B--2---:R-:W-:Y:S01]  /*4ca0*/  FFMA.FTZ R26, R0, R29, R26 ;  /* 0x0000001d001a7223 */ /* 0x004fe2000001001a */
[----:B------:R-:W-:Y:S01]  /*4cb0*/  FSEL R56, R56, -INF , !P3 ;  /* 0xff80000038387808 */ /* 0x000fe20005800000 */
[----:B------:R-:W-:Y:S01]  /*4cc0*/  FMUL.FTZ R28, R41, c[0x0][0x2ec] ;  /* 0x0000bb00291c7a20 */ /* 0x000fe20000410000 */
[C---:B------:R-:W-:Y:S02]  /*4cd0*/  ISETP.GE.AND P2, PT, R131.reuse, R123, PT ;  /* 0x0000007b8300720c */ /* 0x040fe40003f46270 */
[----:B------:R-:W-:Y:S02]  /*4ce0*/  ISETP.GE.AND P3, PT, R131, R122, PT ;  /* 0x0000007a8300720c */ /* 0x000fe40003f66270 */
[----:B------:R-:W1:Y:S01]  /*4cf0*/  MUFU.TANH R20, R20 ;  /* 0x0000001400147308 */ /* 0x000e620000002400 */
[----:B---3--:R-:W-:Y:S01]  /*4d00*/  FFMA.FTZ R55, R0, R29, R55 ;  /* 0x0000001d00377223 */ /* 0x008fe20000010037 */
[----:B------:R-:W-:-:S02]  /*4d10*/  FSEL R65, R26, -INF , !P5 ;  /* 0xff8000001a417808 */ /* 0x000fc40006800000 */
[----:B------:R-:W-:-:S04]  /*4d20*/  ISETP.GE.AND P5, PT, R30, R123, PT ;  /* 0x0000007b1e00720c */ /* 0x000fc80003fa6270 */
[----:B------:R-:W2:Y:S01]  /*4d30*/  MUFU.TANH R49, R49 ;  /* 0x0000003100317308 */ /* 0x000ea20000002400 */
[----:B-1----:R-:W-:-:S07]  /*4d40*/  FFMA.FTZ R29, R0, R77, R20 ;  /* 0x0000004d001d7223 */ /* 0x002fce0000010014 */
[----:B------:R-:W1:Y:S01]  /*4d50*/  I2F R98, R140 ;  /* 0x0000008c00627306 */ /* 0x000e620000201400 */
[----:B------:R-:W-:Y:S02]  /*4d60*/  FSEL R20, R55, -INF , !P1 ;  /* 0xff80000037147808 */ /* 0x000fe40004800000 */
[----:B------:R-:W-:Y:S01]  /*4d70*/  ISETP.GE.AND P1, PT, R30, R122, PT ;  /* 0x0000007a1e00720c */ /* 0x000fe20003f26270 */
[----:B--2---:R-:W-:-:S04]  /*4d80*/  FFMA.FTZ R46, R0, R77, R49 ;  /* 0x0000004d002e7223 */ /* 0x004fc80000010031 */
[----:B------:R-:W-:Y:S01]  /*4d90*/  I2F R17, R24 ;  /* 0x0000001800117306 */ /* 0x000fe20000201400 */
[----:B------:R-:W-:Y:S02]  /*4da0*/  FSEL R49, R29, -INF , !P2 ;  /* 0xff8000001d317808 */ /* 0x000fe40005000000 */
[----:B------:R-:W-:Y:S02]  /*4db0*/  ISETP.GE.AND P2, PT, R24, R123, PT ;  /* 0x0000007b1800720c */ /* 0x000fe40003f46270 */
[----:B------:R-:W-:Y:S02]  /*4dc0*/  FSEL R46, R46, -INF , !P3 ;  /* 0xff8000002e2e7808 */ /* 0x000fe40005800000 */
[----:B------:R-:W-:Y:S01]  /*4dd0*/  ISETP.GE.AND P3, PT, R24, R122, PT ;  /* 0x0000007a1800720c */ /* 0x000fe20003f66270 */
[----:B------:R-:W2:Y:S01]  /*4de0*/  MUFU.TANH R3, R47 ;  /* 0x0000002f00037308 */ /* 0x000ea20000002400 */
[CC--:B-1----:R-:W-:Y:S02]  /*4df0*/  FFMA.FTZ R67, R0.reuse, R98.reuse, R67 ;  /* 0x0000006200437223 */ /* 0x0c2fe40000010043 */
[----:B------:R-:W-:-:S03]  /*4e00*/  FFMA.FTZ R128, R0, R98, R135 ;  /* 0x0000006200807223 */ /* 0x000fc60000010087 */
[----:B------:R-:W-:Y:S02]  /*4e10*/  FSEL R125, R67, -INF , !P6 ;  /* 0xff800000437d7808 */ /* 0x000fe40007000000 */
[----:B------:R-:W-:Y:S01]  /*4e20*/  MUFU.TANH R51, R45 ;  /* 0x0000002d00337308 */ /* 0x000fe20000002400 */
[----:B------:R-:W-:Y:S02]  /*4e30*/  FSEL R128, R128, -INF , !P4 ;  /* 0xff80000080807808 */ /* 0x000fe40006000000 */
[C---:B------:R-:W-:Y:S02]  /*4e40*/  ISETP.GE.AND P6, PT, R82.reuse, R123, PT ;  /* 0x0000007b5200720c */ /* 0x040fe40003fc6270 */
[----:B------:R-:W-:-:S03]  /*4e50*/  ISETP.GE.AND P4, PT, R82, R122, PT ;  /* 0x0000007a5200720c */ /* 0x000fc60003f86270 */
[----:B------:R-:W-:Y:S01]  /*4e60*/  I2F R25, R16 ;  /* 0x0000001000197306 */ /* 0x000fe20000201400 */
[----:B--2---:R-:W-:-:S05]  /*4e70*/  FFMA.FTZ R3, R0, R17, R3 ;  /* 0x0000001100037223 */ /* 0x004fca0000010003 */
[----:B------:R-:W-:Y:S02]  /*4e80*/  FSEL R36, R3, -INF , !P3 ;  /* 0xff80000003247808 */ /* 0x000fe40005800000 */
[----:B------:R-:W1:Y:S01]  /*4e90*/  MUFU.TANH R28, R28 ;  /* 0x0000001c001c7308 */ /* 0x000e620000002400 */
[----:B------:R-:W-:-:S07]  /*4ea0*/  ISETP.GE.AND P3, PT, R60, R122, PT ;  /* 0x0000007a3c00720c */ /* 0x000fce0003f66270 */
[----:B------:R-:W2:Y:S08]  /*4eb0*/  I2F R147, R82 ;  /* 0x0000005200937306 */ /* 0x000eb00000201400 */
[----:B------:R-:W3:Y:S01]  /*4ec0*/  I2F R31, R76 ;  /* 0x0000004c001f7306 */ /* 0x000ee20000201400 */
[----:B-1----:R-:W-:-:S07]  /*4ed0*/  FFMA.FTZ R28, R0, R25, R28 ;  /* 0x00000019001c7223 */ /* 0x002fce000001001c */
[----:B------:R1:W4:Y:S01]  /*4ee0*/  MUFU.TANH R78, R54 ;  /* 0x00000036004e7308 */ /* 0x0003220000002400 */
[----:B--2---:R-:W-:-:S05]  /*4ef0*/  FFMA.FTZ R67, R0, R147, R83 ;  /* 0x0000009300437223 */ /* 0x004fca0000010053 */
[----:B------:R-:W-:Y:S02]  /*4f00*/  FSEL R67, R67, -INF , !P6 ;  /* 0xff80000043437808 */ /* 0x000fe40007000000 */
[----:B------:R-:W2:Y:S01]  /*4f10*/  MUFU.TANH R50, R50 ;  /* 0x0000003200327308 */ /* 0x000ea20000002400 */
[----:B---3--:R-:W-:Y:S01]  /*4f20*/  FFMA.FTZ R47, R0, R31, R88 ;  /* 0x0000001f002f7223 */ /* 0x008fe20000010058 */
[----:B------:R-:W-:-:S04]  /*4f30*/  ISETP.GE.AND P6, PT, R76, R123, PT ;  /* 0x0000007b4c00720c */ /* 0x000fc80003fc6270 */
[----:B------:R-:W-:Y:S02]  /*4f40*/  FSEL R47, R47, -INF , !P6 ;  /* 0xff8000002f2f7808 */ /* 0x000fe40007000000 */
[----:B------:R3:W5:Y:S01]  /*4f50*/  MUFU.TANH R24, R43 ;  /* 0x0000002b00187308 */ /* 0x0007620000002400 */
[----:B-1----:R-:W-:Y:S01]  /*4f60*/  IADD3 R54, R2, 0x70, RZ ;  /* 0x0000007002367810 */ /* 0x002fe20007ffe0ff */
[----:B----4-:R-:W-:-:S03]  /*4f70*/  FFMA.FTZ R22, R0, R147, R78 ;  /* 0x0000009300167223 */ /* 0x010fc6000001004e */
[----:B------:R-:W-:Y:S02]  /*4f80*/  ISETP.GE.AND P6, PT, R54, R123, PT ;  /* 0x0000007b3600720c */ /* 0x000fe40003fc6270 */
[----:B------:R-:W-:Y:S01]  /*4f90*/  FSEL R22, R22, -INF , !P4 ;  /* 0xff80000016167808 */ /* 0x000fe20006000000 */
[----:B------:R-:W-:Y:S01]  /*4fa0*/  I2F R69, R60 ;  /* 0x0000003c00457306 */ /* 0x000fe20000201400 */
[----:B--2---:R-:W-:Y:S01]  /*4fb0*/  FFMA.FTZ R50, R0, R31, R50 ;  /* 0x0000001f00327223 */ /* 0x004fe20000010032 */
[----:B------:R-:W-:-:S06]  /*4fc0*/  ISETP.GE.AND P4, PT, R76, R122, PT ;  /* 0x0000007a4c00720c */ /* 0x000fcc0003f86270 */
[----:B------:R-:W1:Y:S01]  /*4fd0*/  MUFU.TANH R8, R8 ;  /* 0x0000000800087308 */ /* 0x000e620000002400 */
[C---:B---3--:R-:W-:Y:S02]  /*4fe0*/  FFMA.FTZ R43, R0.reuse, R17, R51 ;  /* 0x00000011002b7223 */ /* 0x048fe40000010033 */
[----:B-----5:R-:W-:-:S03]  /*4ff0*/  FFMA.FTZ R25, R0, R25, R24 ;  /* 0x0000001900197223 */ /* 0x020fc60000010018 */
[----:B------:R-:W-:Y:S02]  /*5000*/  FSEL R43, R43, -INF , !P2 ;  /* 0xff8000002b2b7808 */ /* 0x000fe40005000000 */
[----:B------:R-:W-:Y:S01]  /*5010*/  I2F R79, R30 ;  /* 0x0000001e004f7306 */ /* 0x000fe20000201400 */
[----:B------:R-:W-:-:S07]  /*5020*/  ISETP.GE.AND P2, PT, R60, R123, PT ;  /* 0x0000007b3c00720c */ /* 0x000fce0003f46270 */
[----:B------:R-:W2:Y:S01]  /*5030*/  MUFU.TANH R44, R44 ;  /* 0x0000002c002c7308 */ /* 0x000ea20000002400 */
[C---:B-1----:R-:W-:Y:S02]  /*5040*/  FFMA.FTZ R31, R0.reuse, R69, R8 ;  /* 0x00000045001f7223 */ /* 0x042fe40000010008 */
[----:B------:R-:W-:-:S03]  /*5050*/  FFMA.FTZ R8, R0, R103, R97 ;  /* 0x0000006700087223 */ /* 0x000fc60000010061 */
[----:B------:R-:W-:Y:S02]  /*5060*/  FSEL R31, R31, -INF , !P2 ;  /* 0xff8000001f1f7808 */ /* 0x000fe40005000000 */
[----:B------:R-:W1:Y:S01]  /*5070*/  MUFU.TANH R14, R14 ;  /* 0x0000000e000e7308 */ /* 0x000e620000002400 */
[----:B------:R-:W-:-:S07]  /*5080*/  ISETP.GT.AND P2, PT, R176, R171, PT ;  /* 0x000000abb000720c */ /* 0x000fce0003f44270 */
[----:B------:R-:W-:Y:S01]  /*5090*/  I2F R19, R54 ;  /* 0x0000003600137306 */ /* 0x000fe20000201400 */
[-C--:B--2---:R-:W-:Y:S01]  /*50a0*/  FFMA.FTZ R45, R0, R79.reuse, R44 ;  /* 0x0000004f002d7223 */ /* 0x084fe2000001002c */
[----:B------:R-:W-:Y:S02]  /*50b0*/  FSEL R44, R50, -INF , !P4 ;  /* 0xff800000322c7808 */ /* 0x000fe40006000000 */
[----:B------:R-:W-:Y:S02]  /*50c0*/  ISETP.GE.AND P4, PT, R54, R122, PT ;  /* 0x0000007a3600720c */ /* 0x000fe40003f86270 */
[----:B------:R-:W-:Y:S02]  /*50d0*/  FSEL R45, R45, -INF , !P5 ;  /* 0xff8000002d2d7808 */ /* 0x000fe40006800000 */
[----:B------:R-:W2:Y:S01]  /*50e0*/  MUFU.TANH R15, R15 ;  /* 0x0000000f000f7308 */ /* 0x000ea20000002400 */
[----:B-1----:R-:W-:Y:S01]  /*50f0*/  FFMA.FTZ R14, R0, R79, R14 ;  /* 0x0000004f000e7223 */ /* 0x002fe2000001000e */
[----:B------:R-:W-:Y:S01]  /*5100*/  BAR.SYNC.DEFER_BLOCKING 0x0 ;  /* 0x0000000000007b1d */ /* 0x000fe20000010000 */
[----:B------:R-:W-:-:S04]  /*5110*/  ISETP.GE.AND P5, PT, R16, R123, PT ;  /* 0x0000007b1000720c */ /* 0x000fc80003fa6270 */
[----:B------:R-:W-:Y:S01]  /*5120*/  FSEL R32, R28, -INF , !P5 ;  /* 0xff8000001c207808 */ /* 0x000fe20006800000 */
[----:B------:R-:W1:Y:S01]  /*5130*/  MUFU.TANH R26, R42 ;  /* 0x0000002a001a7308 */ /* 0x000e620000002400 */
[----:B------:R-:W-:-:S07]  /*5140*/  ISETP.GE.AND P5, PT, R48, R123, PT ;  /* 0x0000007b3000720c */ /* 0x000fce0003fa6270 */
[----:B------:R-:W-:Y:S01]  /*5150*/  I2F R71, R48 ;  /* 0x0000003000477306 */ /* 0x000fe20000201400 */
[----:B--2---:R-:W-:-:S05]  /*5160*/  FFMA.FTZ R15, R0, R19, R15 ;  /* 0x00000013000f7223 */ /* 0x004fca000001000f */
[----:B------:R-:W-:Y:S02]  /*5170*/  FSEL R35, R15, -INF , !P6 ;  /* 0xff8000000f237808 */ /* 0x000fe40007000000 */
[----:B------:R-:W2:Y:S01]  /*5180*/  MUFU.TANH R9, R9 ;  /* 0x0000000900097308 */ /* 0x000ea20000002400 */
[----:B-1----:R-:W-:Y:S01]  /*5190*/  FFMA.FTZ R26, R0, R19, R26 ;  /* 0x00000013001a7223 */ /* 0x002fe2000001001a */
[----:B------:R-:W-:Y:S02]  /*51a0*/  FSEL R42, R14, -INF , !P1 ;  /* 0xff8000000e2a7808 */ /* 0x000fe40004800000 */
[----:B------:R-:W-:Y:S02]  /*51b0*/  ISETP.GE.AND P1, PT, R16, R122, PT ;  /* 0x0000007a1000720c */ /* 0x000fe40003f26270 */
[----:B------:R-:W-:Y:S02]  /*51c0*/  FSEL R30, R26, -INF , !P4 ;  /* 0xff8000001a1e7808 */ /* 0x000fe40006000000 */
[----:B------:R-:W1:Y:S01]  /*51d0*/  MUFU.TANH R3, R10 ;  /* 0x0000000a00037308 */ /* 0x000e620000002400 */
[----:B------:R-:W-:-:S02]  /*51e0*/  ISETP.GE.AND P6, PT, R2, R123, PT ;  /* 0x0000007b0200720c */ /* 0x000fc40003fc6270 */
[-C--:B------:R-:W-:Y:S01]  /*51f0*/  ISETP.GE.AND P4, PT, R2, R122.reuse, PT ;  /* 0x0000007a0200720c */ /* 0x080fe20003f86270 */
[----:B------:R-:W-:Y:S01]  /*5200*/  FFMA.FTZ R2, R0, R103, R96 ;  /* 0x0000006700027223 */ /* 0x000fe20000010060 */
[----:B------:R-:W-:Y:S02]  /*5210*/  FSEL R28, R25, -INF , !P1 ;  /* 0xff800000191c7808 */ /* 0x000fe40004800000 */
[----:B------:R-:W-:Y:S01]  /*5220*/  ISETP.GE.AND P1, PT, R48, R122, PT ;  /* 0x0000007a3000720c */ /* 0x000fe20003f26270 */
[----:B------:R-:W3:Y:S01]  /*5230*/  MUFU.TANH R24, R11 ;  /* 0x0000000b00187308 */ /* 0x000ee20000002400 */
[----:B--2---:R-:W-:Y:S01]  /*5240*/  FFMA.FTZ R9, R0, R71, R9 ;  /* 0x0000004700097223 */ /* 0x004fe20000010009 */
[----:B------:R-:W-:Y:S02]  /*5250*/  IADD3 R103, R164, 0x3800, RZ ;  /* 0x00003800a4677810 */ /* 0x000fe40007ffe0ff */
[----:B------:R-:W-:Y:S02]  /*5260*/  FSEL R2, R2, -INF , !P6 ;  /* 0xff80000002027808 */ /* 0x000fe40007000000 */
[----:B------:R-:W-:Y:S01]  /*5270*/  FSEL R8, R8, -INF , !P4 ;  /* 0xff80000008087808 */ /* 0x000fe20006000000 */
[----:B-1----:R-:W-:Y:S01]  /*5280*/  FFMA.FTZ R26, R0, R69, R3 ;  /* 0x00000045001a7223 */ /* 0x002fe20000010003 */
[----:B------:R-:W-:-:S04]  /*5290*/  FSEL R29, R9, -INF , !P5 ;  /* 0xff800000091d7808 */ /* 0x000fc80006800000 */
        /* <DEDUP_REMOVED lines=62> */
.L_x_7152:
[----:B------:R-:W-:-:S04]  /*5680*/  LEA R11, -R100, RZ, 0x7 ;  /* 0x000000ff640b7211 */ /* 0x000fc800078e39ff */
[----:B------:R-:W-:Y:S02]  /*5690*/  SHF.R.S32.HI R10, RZ, 0x1f, R11 ;  /* 0x0000001fff0a7819 */ /* 0x000fe4000001140b */
.L_x_7153:
[----:B------:R-:W-:Y:S01]  /*56a0*/  ISETP.GE.AND P1, PT, R178, c[0x0][0x220], PT ;  /* 0x00008800b2007a0c */ /* 0x000fe20003f26270 */
[----:B------:R-:W-:-:S12]  /*56b0*/  BSSY B0, `(.L_x_7154) ;  /* 0x000005e000007945 */ /* 0x000fd80003800000 */
[CC--:B------:R-:W-:Y:S01]  /*56c0*/  @!P1 IADD3 R14, P5, R11.reuse, R120.reuse, RZ ;  /* 0x000000780b0e9210 */ /* 0x0c0fe20007fbe0ff */
[----:B------:R-:W-:Y:S01]  /*56d0*/  @!P1 IMAD.MOV.U32 R3, RZ, RZ, c[0x0][0x19c] ;  /* 0x00006700ff039624 */ /* 0x000fe200078e00ff */
[----:B------:R-:W-:Y:S01]  /*56e0*/  @!P1 IADD3 R16, P4, P3, R11, R120, R173 ;  /* 0x000000780b109210 */ /* 0x000fe20007b9e0ad */
[----:B------:R-:W-:Y:S01]  /*56f0*/  @!P1 IMAD.WIDE.U32 R38, R100, 0x30, R120 ;  /* 0x0000003064269825 */ /* 0x000fe200078e0078 */
[----:B------:R1:W-:Y:S02]  /*5700*/  @P1 STS.128 [R177+0x2000], RZ ;  /* 0x002000ffb1001388 */ /* 0x0003e40000000c00 */
[C---:B------:R-:W-:Y:S01]  /*5710*/  @!P1 IADD3.X R15, R10.reuse, R121, R172, P4, P3 ;  /* 0x000000790a0f9210 */ /* 0x040fe200027e64ac */
[----:B------:R-:W-:Y:S01]  /*5720*/  @!P1 IMAD.X R9, R10, 0x1, R121, P5 ;  /* 0x000000010a099824 */ /* 0x000fe200028e0679 */
[----:B------:R-:W-:Y:S01]  /*5730*/  @!P1 LEA R50, P5, R14, c[0x0][0x168], 0x1 ;  /* 0x00005a000e329a11 */ /* 0x000fe200078a08ff */
[----:B------:R-:W-:Y:S01]  /*5740*/  @!P1 IMAD R3, R3, 0x30, RZ ;  /* 0x0000003003039824 */ /* 0x000fe200078e02ff */
[----:B------:R-:W-:Y:S01]  /*5750*/  @!P1 LEA R40, P4, R16, c[0x0][0x168], 0x1 ;  /* 0x00005a0010289a11 */ /* 0x000fe200078808ff */
[----:B------:R-:W-:Y:S01]  /*5760*/  @!P1 IMAD.MOV.U32 R25, RZ, RZ, c[0x0][0x19c] ;  /* 0x00006700ff199624 */ /* 0x000fe200078e00ff */
[----:B------:R-:W-:Y:S01]  /*5770*/  @!P1 IADD3 R17, P3, R11, R38, RZ ;  /* 0x000000260b119210 */ /* 0x000fe20007f7e0ff */
[----:B------:R-:W-:Y:S01]  /*5780*/  @!P1 IMAD.MOV.U32 R19, RZ, RZ, c[0x0][0x19c] ;  /* 0x00006700ff139624 */ /* 0x000fe200078e00ff */
[----:B------:R-:W-:Y:S01]  /*5790*/  @!P1 LEA.HI.X R51, R14, c[0x0][0x16c], R9, 0x1, P5 ;  /* 0x00005b000e339a11 */ /* 0x000fe200028f0c09 */
[----:B------:R-:W-:Y:S01]  /*57a0*/  @!P1 IMAD.MOV.U32 R38, RZ, RZ, R120 ;  /* 0x000000ffff269224 */ /* 0x000fe200078e0078 */
[----:B------:R-:W-:Y:S01]  /*57b0*/  @!P1 LEA.HI.X R41, R16, c[0x0][0x16c], R15, 0x1, P4 ;  /* 0x00005b0010299a11 */ /* 0x000fe200020f0c0f */
[----:B------:R-:W-:Y:S01]  /*57c0*/  @!P1 IMAD.MOV.U32 R9, RZ, RZ, c[0x0][0x19c] ;  /* 0x00006700ff099624 */ /* 0x000fe200078e00ff */
[----:B------:R-:W-:Y:S01]  /*57d0*/  @!P1 IADD3.X R16, R10, R39, R3, P3, !PT ;  /* 0x000000270a109210 */ /* 0x000fe20001ffe403 */
[----:B------:R-:W-:Y:S01]  /*57e0*/  @!P1 IMAD.MOV.U32 R39, RZ, RZ, R121 ;  /* 0x000000ffff279224 */ /* 0x000fe200078e0079 */
[CC--:B------:R-:W-:Y:S01]  /*57f0*/  @!P1 LEA R14, P4, R100.reuse, R120.reuse, 0x5 ;  /* 0x00000078640e9211 */ /* 0x0c0fe200078828ff */
[----:B------:R-:W-:Y:S01]  /*5800*/  @!P1 IMAD R9, R9, 0x50, RZ ;  /* 0x0000005009099824 */ /* 0x000fe200078e02ff */
[C---:B------:R-:W-:Y:S01]  /*5810*/  @!P1 LEA R34, P3, R100.reuse, R120, 0x6 ;  /* 0x0000007864229211 */ /* 0x040fe200078630ff */
[C---:B------:R-:W-:Y:S01]  /*5820*/  @!P1 IMAD.WIDE.U32 R54, R100.reuse, 0x50, R38 ;  /* 0x0000005064369825 */ /* 0x040fe200078e0026 */
[CC--:B------:R-:W-:Y:S01]  /*5830*/  @!P1 LEA.HI.X R25, R100.reuse, R121.reuse, R25, 0x5, P4 ;  /* 0x0000007964199211 */ /* 0x0c0fe200020f2c19 */
[----:B------:R-:W-:Y:S01]  /*5840*/  @!PT LDS RZ, [RZ] ;  /* 0x00000000fffff984 */ /* 0x000fe20000000800 */
[----:B------:R-:W-:Y:S01]  /*5850*/  @!PT LDS RZ, [RZ] ;  /* 0x00000000fffff984 */ /* 0x000fe20000000800 */
[----:B------:R-:W-:Y:S01]  /*5860*/  @!PT LDS RZ, [RZ] ;  /* 0x00000000fffff984 */ /* 0x000fe20000000800 */
[----:B------:R1:W-:Y:S01]  /*5870*/  @!P1 LDGSTS.E.BYPASS.LTC128B.128 [R177+0x2000], [R50.64] ;  /* 0x0200000032b19fae */ /* 0x0003e2000b901d46 */
[C---:B------:R-:W-:Y:S01]  /*5880*/  @!P1 IADD3 R15, P4, R11.reuse, R14, RZ ;  /* 0x0000000e0b0f9210 */ /* 0x040fe20007f9e0ff */
[C---:B------:R-:W-:Y:S01]  /*5890*/  @!P1 IMAD.WIDE.U32 R38, R100.reuse, 0x60, R120 ;  /* 0x0000006064269825 */ /* 0x040fe200078e0078 */
[----:B------:R-:W-:Y:S01]  /*58a0*/  @!P1 LEA.HI.X R19, R100, R121, R19, 0x6, P3 ;  /* 0x0000007964139211 */ /* 0x000fe200018f3413 */
[----:B------:R1:W-:Y:S01]  /*58b0*/  @P1 STS.128 [R177+0x2800], RZ ;  /* 0x002800ffb1001388 */ /* 0x0003e20000000c00 */
[C---:B------:R-:W-:Y:S01]  /*58c0*/  @!P1 IADD3 R34, P3, R11.reuse, R34, RZ ;  /* 0x000000220b229210 */ /* 0x040fe20007f7e0ff */
[----:B------:R-:W-:Y:S01]  /*58d0*/  @!P1 IMAD.X R14, R10, 0x1, R25, P4 ;  /* 0x000000010a0e9824 */ /* 0x000fe200020e0619 */
[C---:B------:R-:W-:Y:S01]  /*58e0*/  @!P1 IADD3 R25, P4, R11.reuse, R54, RZ ;  /* 0x000000360b199210 */ /* 0x040fe20007f9e0ff */
[----:B------:R-:W-:Y:S01]  /*58f0*/  @!P1 IMAD.MOV.U32 R3, RZ, RZ, c[0x0][0x19c] ;  /* 0x00006700ff039624 */ /* 0x000fe200078e00ff */
[----:B------:R-:W-:Y:S01]  /*5900*/  @!P1 LEA R54, P5, R34, c[0x0][0x168], 0x1 ;  /* 0x00005a0022369a11 */ /* 0x000fe200078a08ff */
[C---:B------:R-:W-:Y:S01]  /*5910*/  @!P1 IMAD.X R19, R10.reuse, 0x1, R19, P3 ;  /* 0x000000010a139824 */ /* 0x040fe200018e0613 */
[----:B------:R-:W-:Y:S01]  /*5920*/  @!P1 IADD3 R33, P3, R11, R38, RZ ;  /* 0x000000260b219210 */ /* 0x000fe20007f7e0ff */
[----:B------:R-:W-:Y:S01]  /*5930*/  @!P1 IMAD R3, R3, 0x60, RZ ;  /* 0x0000006003039824 */ /* 0x000fe200078e02ff */
[----:B------:R-:W-:Y:S01]  /*5940*/  @!P1 LEA R76, P6, R15, c[0x0][0x168], 0x1 ;  /* 0x00005a000f4c9a11 */ /* 0x000fe200078c08ff */
[----:B------:R-:W-:Y:S01]  /*5950*/  @!PT LDS RZ, [RZ] ;  /* 0x00000000fffff984 */ /* 0x000fe20000000800 */
[----:B------:R-:W-:Y:S01]  /*5960*/  @!PT LDS RZ, [RZ] ;  /* 0x00000000fffff984 */ /* 0x000fe20000000800 */
[----:B------:R-:W-:Y:S01]  /*5970*/  @!PT LDS RZ, [RZ] ;  /* 0x00000000fffff984 */ /* 0x000fe20000000800 */
[----:B------:R1:W-:Y:S01]  /*5980*/  @!P1 LDGSTS.E.BYPASS.LTC128B.128 [R177+0x2800], [R40.64] ;  /* 0x0280000028b19fae */ /* 0x0003e2000b901d46 */
[----:B------:R-:W-:-:S02]  /*5990*/  @!P1 IADD3.X R38, R10, R55, R9, P4, !PT ;  /* 0x000000370a269210 */ /* 0x000fc400027fe409 */
[----:B------:R-:W-:Y:S01]  /*59a0*/  @!P1 LEA.HI.X R55, R34, c[0x0][0x16c], R19, 0x1, P5 ;  /* 0x00005b0022379a11 */ /* 0x000fe200028f0c13 */
[----:B------:R1:W-:Y:S01]  /*59b0*/  @P1 STS.128 [R177+0x3000], RZ ;  /* 0x003000ffb1001388 */ /* 0x0003e20000000c00 */
        /* <DEDUP_REMOVED lines=9> */
[----:B------:R-:W-:Y:S01]  /*5a50*/  @!P1 LEA R14, P3, R33, c[0x0][0x168], 0x1 ;  /* 0x00005a00210e9a11 */ /* 0x000fe200078608ff */
        /* <DEDUP_REMOVED lines=35> */
.L_x_7155:
[----:B------:R-:W-:Y:S05]  /*5c90*/  BSYNC B0 ;  /* 0x0000000000007941 */ /* 0x000fea0003800000 */
.L_x_7154:
[----:B------:R-:W0:Y:S01]  /*5ca0*/  LDGDEPBAR ;  /* 0x00000000000079af */ /* 0x000e220000000000 */
[----:B------:R-:W-:-:S04]  /*5cb0*/  IADD3 R120, P1, R11, R120, RZ ;  /* 0x000000780b787210 */ /* 0x000fc80007f3e0ff */
[----:B------:R-:W-:Y:S02]  /*5cc0*/  IADD3.X R121, R10, R121, RZ, P1, !PT ;  /* 0x000000790a797210 */ /* 0x000fe40000ffe4ff */
.L_x_7151:
        /* <DEDUP_REMOVED lines=95> */
[--C-:B------:R-:W-:Y:S01]  /*62c0*/  FFMA.FTZ R63, R68, c[0x0][0x23c], -R25.reuse ;  /* 0x00008f00443f7a23 */ /* 0x100fe20000010819 */
[----:B------:R-:W2:Y:S01]  /*62d0*/  LDSM.16.MT88.4 R8, [R158+0x6000] ;  /* 0x006000009e08783b */ /* 0x000ea20000004200 */
[----:B------:R-:W-:-:S02]  /*62e0*/  FFMA.FTZ R64, R64, c[0x0][0x23c], -R25 ;  /* 0x00008f0040407a23 */ /* 0x000fc40000010819 */
[--C-:B------:R-:W-:Y:S01]  /*62f0*/  FFMA.FTZ R41, R70, c[0x0][0x23c], -R25.reuse ;  /* 0x00008f0046297a23 */ /* 0x100fe20000010819 */
[----:B------:R-:W-:Y:S01]  /*6300*/  MUFU.EX2 R60, R60 ;  /* 0x0000003c003c7308 */ /* 0x000fe20000000800 */
[--C-:B------:R-:W-:Y:S02]  /*6310*/  FFMA.FTZ R33, R12, c[0x0][0x23c], -R25.reuse ;  /* 0x00008f000c217a23 */ /* 0x100fe40000010819 */
[----:B------:R-:W3:Y:S01]  /*6320*/  LDSM.16.MT88.4 R12, [R160+0x6800] ;  /* 0x00680000a00c783b */ /* 0x000ee20000004200 */
[----:B------:R-:W-:Y:S02]  /*6330*/  FFMA.FTZ R37, R81, c[0x0][0x23c], -R34 ;  /* 0x00008f0051257a23 */ /* 0x000fe40000010822 */
[--C-:B------:R-:W-:Y:S02]  /*6340*/  FFMA.FTZ R40, R18, c[0x0][0x23c], -R25.reuse ;  /* 0x00008f0012287a23 */ /* 0x100fe40000010819 */
[----:B------:R-:W4:Y:S01]  /*6350*/  MUFU.EX2 R39, R39 ;  /* 0x0000002700277308 */ /* 0x000f220000000800 */
[----:B-1----:R-:W-:Y:S01]  /*6360*/  F2FP.PACK_AB R68, R61, R62 ;  /* 0x0000003e3d44723e */ /* 0x002fe200000000ff */
[--C-:B------:R-:W-:Y:S01]  /*6370*/  FFMA.FTZ R27, R72, c[0x0][0x23c], -R25.reuse ;  /* 0x00008f00481b7a23 */ /* 0x100fe20000010819 */
[----:B------:R-:W1:Y:S01]  /*6380*/  LDSM.16.MT88.4 R16, [R162+0x6800] ;  /* 0x00680000a210783b */ /* 0x000e620000004200 */
[----:B------:R-:W-:-:S02]  /*6390*/  FFMA.FTZ R4, R74, c[0x0][0x23c], -R25 ;  /* 0x00008f004a047a23 */ /* 0x000fc40000010819 */
[--C-:B------:R-:W-:Y:S02]  /*63a0*/  FFMA.FTZ R50, R53, c[0x0][0x23c], -R34.reuse ;  /* 0x00008f0035327a23 */ /* 0x100fe40000010822 */
        /* <DEDUP_REMOVED lines=43> */
[--C-:B------:R-:W-:Y:S01]  /*6660*/  FFMA.FTZ R65, R22, c[0x0][0x23c], -R25.reuse ;  /* 0x00008f0016417a23 */ /* 0x100fe20000010819 */
[----:B------:R-:W-:Y:S01]  /*6670*/  MUFU.EX2 R40, R40 ;  /* 0x0000002800287308 */ /* 0x000fe20000000800 */
[----:B------:R-:W-:Y:S02]  /*6680*/  FFMA.FTZ R56, R20, c[0x0][0x23c], -R25 ;  /* 0x00008f0014387a23 */ /* 0x000fe40000010819 */
[----:B------:R-:W-:Y:S01]  /*6690*/  LDSM.16.MT88.4 R20, [R160+0x8800] ;  /* 0x00880000a014783b */ /* 0x000fe20000004200 */
[----:B------:R-:W-:Y:S02]  /*66a0*/  FADD.FTZ R61, R62, R61 ;  /* 0x0000003d3e3d7221 */ /* 0x000fe40000010000 */
[----:B------:R-:W-:Y:S01]  /*66b0*/  HMMA.16816.F32 R80, R68, R76, RZ ;  /* 0x0000004c4450723c */ /* 0x000fe200000018ff */
[----:B------:R-:W-:Y:S01]  /*66c0*/  FADD.FTZ R63, R66, R63 ;  /* 0x0000003f423f7221 */ /* 0x000fe20000010000 */
[----:B------:R-:W5:Y:S01]  /*66d0*/  MUFU.EX2 R33, R33 ;  /* 0x0000002100217308 */ /* 0x000f620000000800 */
[----:B------:R-:W-:-:S02]  /*66e0*/  FADD.FTZ R66, R60, R61 ;  /* 0x0000003d3c427221 */ /* 0x000fc40000010000 */
        /* <DEDUP_REMOVED lines=10> */
[----:B------:R-:W1:Y:S01]  /*6790*/  MUFU.EX2 R4, R4 ;  /* 0x0000000400047308 */ /* 0x000e620000000800 */
[----:B------:R-:W-:-:S02]  /*67a0*/  FFMA.FTZ R42, R42, c[0x0][0x23c], -R25 ;  /* 0x00008f002a2a7a23 */ /* 0x000fc40000010819 */
[----:B------:R-:W-:Y:S02]  /*67b0*/  FADD.FTZ R64, R64, R63 ;  /* 0x0000003f40407221 */ /* 0x000fe40000010000 */
[----:B------:R-:W-:Y:S01]  /*67c0*/  FFMA.FTZ R189, R29, c[0x0][0x23c], -R34 ;  /* 0x00008f001dbd7a23 */ /* 0x000fe20000010822 */
[C---:B--2---:R-:W-:Y:S01]  /*67d0*/  HMMA.16816.F32 R72, R68.reuse, R8, RZ ;  /* 0x000000084448723c */ /* 0x044fe200000018ff */
[----:B------:R-:W-:Y:S01]  /*67e0*/  FADD.FTZ R41, R41, R64 ;  /* 0x0000004029297221 */ /* 0x000fe20000010000 */
[----:B------:R-:W-:Y:S01]  /*67f0*/  MUFU.EX2 R57, R57 ;  /* 0x0000003900397308 */ /* 0x000fe20000000800 */
[--C-:B------:R-:W-:Y:S02]  /*6800*/  FFMA.FTZ R30, R30, c[0x0][0x23c], -R25.reuse ;  /* 0x00008f001e1e7a23 */ /* 0x100fe40000010819 */
[----:B------:R-:W-:Y:S02]  /*6810*/  FFMA.FTZ R26, R26, c[0x0][0x23c], -R25 ;  /* 0x00008f001a1a7a23 */ /* 0x000fe40000010819 */
[----:B----4-:R-:W-:Y:S01]  /*6820*/  F2FP.PACK_AB R8, R37, R38 ;  /* 0x000000262508723e */ /* 0x010fe200000000ff */
[----:B------:R-:W-:Y:S01]  /*6830*/  HMMA.16816.F32 R68, R68, R10, RZ ;  /* 0x0000000a4444723c */ /* 0x000fe200000018ff */
[----:B-----5:R-:W-:Y:S01]  /*6840*/  F2FP.PACK_AB R9, R33, R40 ;  /* 0x000000282109723e */ /* 0x020fe200000000ff */
[----:B------:R-:W2:Y:S05]  /*6850*/  MUFU.EX2 R54, R54 ;  /* 0x0000003600367308 */ /* 0x000eaa0000000800 */
[----:B------:R-:W-:-:S02]  /*6860*/  F2FP.PACK_AB R10, R5, R6 ;  /* 0x00000006050a723e */ /* 0x000fc400000000ff */
[----:B-1----:R-:W-:Y:S01]  /*6870*/  F2FP.PACK_AB R11, R4, R27 ;  /* 0x0000001b040b723e */ /* 0x002fe200000000ff */
[----:B------:R-:W-:Y:S06]  /*6880*/  MUFU.EX2 R55, R55 ;  /* 0x0000003700377308 */ /* 0x000fec0000000800 */
[C---:B---3--:R-:W-:Y:S02]  /*6890*/  HMMA.16816.F32 R88, R8.reuse, R12, R88 ;  /* 0x0000000c0858723c */ /* 0x048fe40000001858 */
[----:B------:R-:W-:Y:S06]  /*68a0*/  MUFU.EX2 R50, R50 ;  /* 0x0000003200327308 */ /* 0x000fec0000000800 */
[C---:B------:R-:W-:Y:S01]  /*68b0*/  HMMA.16816.F32 R84, R8.reuse, R14, R84 ;  /* 0x0000000e0854723c */ /* 0x040fe20000001854 */
[----:B------:R-:W1:Y:S01]  /*68c0*/  LDSM.16.MT88.4 R12, [R158+0x6800] ;  /* 0x006800009e0c783b */ /* 0x000e620000004200 */
        /* <DEDUP_REMOVED lines=8> */
[C---:B-1----:R-:W-:Y:S07]  /*6950*/  HMMA.16816.F32 R72, R8.reuse, R12, R72 ;  /* 0x0000000c0848723c */ /* 0x042fee0000001848 */
[----:B------:R-:W1:Y:S01]  /*6960*/  MUFU.EX2 R108, R108 ;  /* 0x0000006c006c7308 */ /* 0x000e620000000800 */
[C---:B------:R-:W-:Y:S01]  /*6970*/  HMMA.16816.F32 R68, R8.reuse, R14, R68 ;  /* 0x0000000e0844723c */ /* 0x040fe20000001844 */
[----:B------:R-:W1:Y:S06]  /*6980*/  LDSM.16.MT88.4 R12, [R160+0x7000] ;  /* 0x00700000a00c783b */ /* 0x000e6c0000004200 */
[----:B------:R-:W-:Y:S01]  /*6990*/  MUFU.EX2 R107, R107 ;  /* 0x0000006b006b7308 */ /* 0x000fe20000000800 */
[C---:B----4-:R-:W-:Y:S07]  /*69a0*/  HMMA.16816.F32 R80, R8.reuse, R16, R80 ;  /* 0x000000100850723c */ /* 0x050fee0000001850 */
[----:B------:R-:W-:Y:S01]  /*69b0*/  MUFU.EX2 R104, R104 ;  /* 0x0000006800687308 */ /* 0x000fe20000000800 */
[----:B------:R-:W-:Y:S01]  /*69c0*/  HMMA.16816.F32 R76, R8, R18, R76 ;  /* 0x00000012084c723c */ /* 0x000fe2000000184c */
[----:B------:R-:W4:Y:S06]  /*69d0*/  LDSM.16.MT88.4 R16, [R162+0x7000] ;  /* 0x00700000a210783b */ /* 0x000f2c0000004200 */
[----:B------:R-:W-:Y:S01]  /*69e0*/  MUFU.EX2 R110, R110 ;  /* 0x0000006e006e7308 */ /* 0x000fe20000000800 */
[----:B--2---:R-:W-:-:S02]  /*69f0*/  F2FP.PACK_AB R8, R54, R57 ;  /* 0x000000393608723e */ /* 0x004fc400000000ff */
[----:B---3--:R-:W-:-:S05]  /*6a00*/  F2FP.PACK_AB R9, R52, R53 ;  /* 0x000000353409723e */ /* 0x008fca00000000ff */
[----:B------:R-:W2:Y:S01]  /*6a10*/  MUFU.EX2 R105, R105 ;  /* 0x0000006900697308 */ /* 0x000ea20000000800 */
[----:B------:R-:W-:Y:S02]  /*6a20*/  F2FP.PACK_AB R10, R50, R55 ;  /* 0x00000037320a723e */ /* 0x000fe400000000ff */
[----:B-----5:R-:W-:-:S05]  /*6a30*/  F2FP.PACK_AB R11, R48, R51 ;  /* 0x00000033300b723e */ /* 0x020fca00000000ff */
[----:B------:R-:W-:Y:S02]  /*6a40*/  MUFU.EX2 R106, R106 ;  /* 0x0000006a006a7308 */ /* 0x000fe40000000800 */
[C---:B-1----:R-:W-:Y:S06]  /*6a50*/  HMMA.16816.F32 R88, R8.reuse, R12, R88 ;  /* 0x0000000c0858723c */ /* 0x042fec0000001858 */
[----:B------:R-:W1:Y:S02]  /*6a60*/  MUFU.EX2 R59, R59 ;  /* 0x0000003b003b7308 */ /* 0x000e640000000800 */
[C---:B------:R-:W-:Y:S01]  /*6a70*/  HMMA.16816.F32 R84, R8.reuse, R14, R84 ;  /* 0x0000000e0854723c */ /* 0x040fe20000001854 */
[----:B------:R-:W3:Y:S05]  /*6a80*/  LDSM.16.MT88.4 R12, [R158+0x7000] ;  /* 0x007000009e0c783b */ /* 0x000eea0000004200 */
[----:B------:R-:W-:Y:S02]  /*6a90*/  MUFU.EX2 R117, R117 ;  /* 0x0000007500757308 */ /* 0x000fe40000000800 */
[C---:B----4-:R-:W-:Y:S06]  /*6aa0*/  HMMA.16816.F32 R96, R8.reuse, R16, R96 ;  /* 0x000000100860723c */ /* 0x050fec0000001860 */
[----:B------:R-:W4:Y:S02]  /*6ab0*/  MUFU.EX2 R132, R132 ;  /* 0x0000008400847308 */ /* 0x000f240000000800 */
[C---:B------:R-:W-:Y:S01]  /*6ac0*/  HMMA.16816.F32 R92, R8.reuse, R18, R92 ;  /* 0x00000012085c723c */ /* 0x040fe2000000185c */
[----:B------:R-:W5:Y:S05]  /*6ad0*/  LDSM.16.MT88.4 R16, [R159+0x7000] ;  /* 0x007000009f10783b */ /* 0x000f6a0000004200 */
        /* <DEDUP_REMOVED lines=14> */
[----:B--2---:R-:W-:-:S05]  /*6bc0*/  F2FP.PACK_AB R9, R105, R110 ;  /* 0x0000006e6909723e */ /* 0x004fca00000000ff */
[----:B------:R-:W2:Y:S01]  /*6bd0*/  MUFU.EX2 R127, R127 ;  /* 0x0000007f007f7308 */ /* 0x000ea20000000800 */
[----:B------:R-:W-:Y:S02]  /*6be0*/  F2FP.PACK_AB R10, R104, R107 ;  /* 0x0000006b680a723e */ /* 0x000fe400000000ff */
[----:B-1----:R-:W-:-:S05]  /*6bf0*/  F2FP.PACK_AB R11, R59, R106 ;  /* 0x0000006a3b0b723e */ /* 0x002fca00000000ff */
[----:B------:R-:W-:Y:S02]  /*6c00*/  MUFU.EX2 R67, R67 ;  /* 0x0000004300437308 */ /* 0x000fe40000000800 */
[C---:B---3--:R-:W-:Y:S06]  /*6c10*/  HMMA.16816.F32 R88, R8.reuse, R12, R88 ;  /* 0x0000000c0858723c */ /* 0x048fec0000001858 */
[----:B------:R-:W-:Y:S02]  /*6c20*/  MUFU.EX2 R124, R124 ;  /* 0x0000007c007c7308 */ /* 0x000fe40000000800 */
[C---:B------:R-:W-:Y:S01]  /*6c30*/  HMMA.16816.F32 R84, R8.reuse, R14, R84 ;  /* 0x0000000e0854723c */ /* 0x040fe20000001854 */
[----:B------:R-:W1:Y:S05]  /*6c40*/  LDSM.16.MT88.4 R12, [R158+0x7800] ;  /* 0x007800009e0c783b */ /* 0x000e6a0000004200 */
[----:B------:R-:W-:Y:S02]  /*6c50*/  MUFU.EX2 R129, R129 ;  /* 0x0000008100817308 */ /* 0x000fe40000000800 */
[C---:B----4-:R-:W-:Y:S06]  /*6c60*/  HMMA.16816.F32 R96, R8.reuse, R16, R96 ;  /* 0x000000100860723c */ /* 0x050fec0000001860 */
[----:B------:R-:W3:Y:S02]  /*6c70*/  MUFU.EX2 R58, R58 ;  /* 0x0000003a003a7308 */ /* 0x000ee40000000800 */
[C---:B------:R-:W-:Y:S01]  /*6c80*/  HMMA.16816.F32 R92, R8.reuse, R18, R92 ;  /* 0x00000012085c723c */ /* 0x040fe2000000185c */
[----:B------:R-:W4:Y:S05]  /*6c90*/  LDSM.16.MT88.4 R16, [R159+0x7800] ;  /* 0x007800009f10783b */ /* 0x000f2a0000004200 */
[----:B------:R-:W-:Y:S08]  /*6ca0*/  MUFU.EX2 R65, R65 ;  /* 0x0000004100417308 */ /* 0x000ff00000000800 */
[----:B------:R-:W2:Y:S08]  /*6cb0*/  MUFU.EX2 R56, R56 ;  /* 0x0000003800387308 */ /* 0x000eb00000000800 */
[----:B------:R-:W-:Y:S01]  /*6cc0*/  MUFU.EX2 R49, R49 ;  /* 0x0000003100317308 */ /* 0x000fe20000000800 */
[C---:B-1----:R-:W-:Y:S07]  /*6cd0*/  HMMA.16816.F32 R72, R8.reuse, R12, R72 ;  /* 0x0000000c0848723c */ /* 0x042fee0000001848 */
[----:B------:R-:W-:Y:S01]  /*6ce0*/  MUFU.EX2 R62, R62 ;  /* 0x0000003e003e7308 */ /* 0x000fe20000000800 */
        /* <DEDUP_REMOVED lines=11> */
[----:B------:R-:W-:Y:S02]  /*6da0*/  F2FP.PACK_AB R10, R130, R111 ;  /* 0x0000006f820a723e */ /* 0x000fe400000000ff */
[----:B-----5:R-:W-:-:S05]  /*6db0*/  F2FP.PACK_AB R11, R116, R119 ;  /* 0x00000077740b723e */ /* 0x020fca00000000ff */
        /* <DEDUP_REMOVED lines=17> */
[----:B---3--:R-:W-:Y:S02]  /*6ed0*/  F2FP.PACK_AB R9, R58, R129 ;  /* 0x000000813a09723e */ /* 0x008fe400000000ff */
[----:B------:R-:W-:Y:S02]  /*6ee0*/  F2FP.PACK_AB R10, R124, R67 ;  /* 0x000000437c0a723e */ /* 0x000fe400000000ff */
[----:B------:R-:W-:-:S07]  /*6ef0*/  F2FP.PACK_AB R11, R56, R65 ;  /* 0x00000041380b723e */ /* 0x000fce00000000ff */
[C---:B------:R-:W-:Y:S08]  /*6f00*/  HMMA.16816.F32 R88, R8.reuse, R20, R88 ;  /* 0x000000140858723c */ /* 0x040ff00000001858 */
        /* <DEDUP_REMOVED lines=12> */
[----:B----4-:R-:W-:Y:S01]  /*6fd0*/  F2FP.PACK_AB R10, R60, R45 ;  /* 0x0000002d3c0a723e */ /* 0x010fe200000000ff */
[----:B------:R-:W3:Y:S02]  /*6fe0*/  MUFU.EX2 R39, R42 ;  /* 0x0000002a00277308 */ /* 0x000ee40000000800 */
[----:B------:R-:W-:-:S02]  /*6ff0*/  FADD.FTZ R8, R38, R9 ;  /* 0x0000000926087221 */ /* 0x000fc40000010000 */
[----:B------:R-:W-:Y:S02]  /*7000*/  FADD.FTZ R38, R40, R41 ;  /* 0x0000002928267221 */ /* 0x000fe40000010000 */
[----:B------:R-:W-:Y:S01]  /*7010*/  FADD.FTZ R9, R37, R8 ;  /* 0x0000000825097221 */ /* 0x000fe20000010000 */
[----:B------:R-:W-:Y:S01]  /*7020*/  F2FP.PACK_AB R8, R62, R49 ;  /* 0x000000313e08723e */ /* 0x000fe200000000ff */
[--C-:B------:R-:W-:Y:S02]  /*7030*/  FFMA.FTZ R40, R35, c[0x0][0x23c], -R34.reuse ;  /* 0x00008f0023287a23 */ /* 0x100fe40000010822 */
[--C-:B------:R-:W-:Y:S02]  /*7040*/  FFMA.FTZ R37, R32, c[0x0][0x23c], -R34.reuse ;  /* 0x00008f0020257a23 */ /* 0x100fe40000010822 */
[----:B------:R-:W-:Y:S01]  /*7050*/  FFMA.FTZ R35, R31, c[0x0][0x23c], -R34 ;  /* 0x00008f001f237a23 */ /* 0x000fe20000010822 */
[----:B------:R-:W-:Y:S01]  /*7060*/  MUFU.EX2 R32, R40 ;  /* 0x0000002800207308 */ /* 0x000fe20000000800 */
[----:B------:R-:W-:Y:S01]  /*7070*/  FADD.FTZ R34, R6, R9 ;  /* 0x0000000906227221 */ /* 0x000fe20000010000 */
[----:B------:R-:W-:Y:S01]  /*7080*/  F2FP.PACK_AB R9, R44, R43 ;  /* 0x0000002b2c09723e */ /* 0x000fe200000000ff */
[----:B------:R-:W-:Y:S01]  /*7090*/  FADD.FTZ R38, R33, R38 ;  /* 0x0000002621267221 */ /* 0x000fe20000010000 */
[----:B---3--:R-:W-:Y:S01]  /*70a0*/  F2FP.PACK_AB R11, R36, R39 ;  /* 0x00000027240b723e */ /* 0x008fe200000000ff */
[----:B------:R-:W-:-:S02]  /*70b0*/  FADD.FTZ R34, R5, R34 ;  /* 0x0000002205227221 */ /* 0x000fc40000010000 */
[----:B------:R-:W-:Y:S01]  /*70c0*/  FADD.FTZ R27, R27, R38 ;  /* 0x000000261b1b7221 */ /* 0x000fe20000010000 */
[----:B------:R-:W3:Y:S01]  /*70d0*/  MUFU.EX2 R29, R37 ;  /* 0x00000025001d7308 */ /* 0x000ee20000000800 */
[----:B------:R-:W-:Y:S02]  /*70e0*/  FADD.FTZ R57, R57, R34 ;  /* 0x0000002239397221 */ /* 0x000fe40000010000 */
[C---:B--2---:R-:W-:Y:S01]  /*70f0*/  HMMA.16816.F32 R96, R8.reuse, R16, R96 ;  /* 0x000000100860723c */ /* 0x044fe20000001860 */
[----:B------:R-:W-:Y:S02]  /*7100*/  FADD.FTZ R4, R4, R27 ;  /* 0x0000001b04047221 */ /* 0x000fe40000010000 */
[--C-:B------:R-:W-:Y:S02]  /*7110*/  FFMA.FTZ R31, R28, c[0x0][0x23c], -R25.reuse ;  /* 0x00008f001c1f7a23 */ /* 0x100fe40000010819 */
[----:B------:R-:W-:Y:S01]  /*7120*/  FADD.FTZ R53, R53, R4 ;  /* 0x0000000435357221 */ /* 0x000fe20000010000 */
[----:B------:R-:W-:Y:S01]  /*7130*/  MUFU.EX2 R6, R35 ;  /* 0x0000002300067308 */ /* 0x000fe20000000800 */
[----:B------:R-:W-:Y:S01]  /*7140*/  FFMA.FTZ R5, R24, c[0x0][0x23c], -R25 ;  /* 0x00008f0018057a23 */ /* 0x000fe20000010819 */
[----:B------:R-:W-:Y:S01]  /*7150*/  HMMA.16816.F32 R92, R8, R18, R92 ;  /* 0x00000012085c723c */ /* 0x000fe2000000185c */
[----:B------:R-:W2:Y:S01]  /*7160*/  LDSM.16.MT88.4 R16, [R158+0x9000] ;  /* 0x009000009e10783b */ /* 0x000ea20000004200 */
[----:B------:R-:W-:-:S02]  /*7170*/  FADD.FTZ R54, R54, R57 ;  /* 0x0000003936367221 */ /* 0x000fc40000010000 */
[----:B------:R-:W-:Y:S02]  /*7180*/  FADD.FTZ R52, R52, R53 ;  /* 0x0000003534347221 */ /* 0x000fe40000010000 */
[----:B------:R-:W4:Y:S01]  /*7190*/  MUFU.EX2 R31, R31 ;  /* 0x0000001f001f7308 */ /* 0x000f220000000800 */
        /* <DEDUP_REMOVED lines=11> */
[----:B------:R-:W-:Y:S02]  /*7250*/  FADD.FTZ R105, R105, R110 ;  /* 0x0000006e69697221 */ /* 0x000fe40000010000 */
[C---:B------:R-:W-:Y:S01]  /*7260*/  HMMA.16816.F32 R80, R8.reuse, R20, R80 ;  /* 0x000000140850723c */ /* 0x040fe20000001850 */
[----:B------:R-:W-:Y:S02]  /*7270*/  FADD.FTZ R107, R107, R108 ;  /* 0x0000006c6b6b7221 */ /* 0x000fe40000010000 */
[----:B------:R-:W-:Y:S02]  /*7280*/  FADD.FTZ R106, R106, R105 ;  /* 0x000000696a6a7221 */ /* 0x000fe40000010000 */
[----:B------:R-:W-:Y:S02]  /*7290*/  FADD.FTZ R104, R104, R107 ;  /* 0x0000006b68687221 */ /* 0x000fe40000010000 */
[----:B------:R-:W-:Y:S01]  /*72a0*/  FADD.FTZ R106, R59, R106 ;  /* 0x0000006a3b6a7221 */ /* 0x000fe20000010000 */
[----:B------:R-:W-:Y:S01]  /*72b0*/  HMMA.16816.F32 R76, R8, R22, R76 ;  /* 0x00000016084c723c */ /* 0x000fe2000000184c */
[----:B------:R-:W5:Y:S01]  /*72c0*/  LDSM.16.MT88.4 R20, [R160+0x9800] ;  /* 0x00980000a014783b */ /* 0x000f620000004200 */
[----:B------:R-:W-:-:S02]  /*72d0*/  FADD.FTZ R117, R117, R104 ;  /* 0x0000006875757221 */ /* 0x000fc40000010000 */
[----:B------:R-:W-:Y:S02]  /*72e0*/  FADD.FTZ R125, R125, R106 ;  /* 0x0000006a7d7d7221 */ /* 0x000fe40000010000 */
[----:B------:R-:W-:Y:S02]  /*72f0*/  FADD.FTZ R132, R132, R117 ;  /* 0x0000007584847221 */ /* 0x000fe40000010000 */
[----:B------:R-:W-:Y:S01]  /*7300*/  FADD.FTZ R118, R118, R125 ;  /* 0x0000007d76767221 */ /* 0x000fe20000010000 */
[----:B--2---:R-:W-:Y:S03]  /*7310*/  HMMA.16816.F32 R72, R8, R16, R72 ;  /* 0x000000100848723c */ /* 0x004fe60000001848 */
[----:B------:R-:W-:-:S04]  /*7320*/  FADD.FTZ R119, R119, R118 ;  /* 0x0000007677777221 */ /* 0x000fc80000010000 */
[----:B------:R-:W-:Y:S01]  /*7330*/  FADD.FTZ R116, R116, R119 ;  /* 0x0000007774747221 */ /* 0x000fe20000010000 */
[----:B------:R-:W-:Y:S01]  /*7340*/  HMMA.16816.F32 R68, R8, R18, R68 ;  /* 0x000000120844723c */ /* 0x000fe20000001844 */
[----:B------:R-:W2:Y:S02]  /*7350*/  LDSM.16.MT88.4 R16, [R159+0x9800] ;  /* 0x009800009f10783b */ /* 0x000ea40000004200 */
[----:B------:R-:W-:-:S04]  /*7360*/  FADD.FTZ R129, R129, R116 ;  /* 0x0000007481817221 */ /* 0x000fc80000010000 */
[----:B---3--:R-:W-:Y:S01]  /*7370*/  F2FP.PACK_AB R8, R29, R32 ;  /* 0x000000201d08723e */ /* 0x008fe200000000ff */
[----:B------:R-:W-:Y:S01]  /*7380*/  FADD.FTZ R58, R58, R129 ;  /* 0x000000813a3a7221 */ /* 0x000fe20000010000 */
[----:B----4-:R-:W-:Y:S02]  /*7390*/  F2FP.PACK_AB R9, R31, R30 ;  /* 0x0000001e1f09723e */ /* 0x010fe400000000ff */
[----:B------:R-:W-:Y:S01]  /*73a0*/  F2FP.PACK_AB R10, R189, R6 ;  /* 0x00000006bd0a723e */ /* 0x000fe200000000ff */
[----:B------:R-:W-:Y:S01]  /*73b0*/  FADD.FTZ R65, R65, R58 ;  /* 0x0000003a41417221 */ /* 0x000fe20000010000 */
[----:B-1----:R-:W-:-:S03]  /*73c0*/  F2FP.PACK_AB R11, R5, R26 ;  /* 0x0000001a050b723e */ /* 0x002fc600000000ff */
[----:B------:R-:W-:-:S04]  /*73d0*/  FADD.FTZ R56, R56, R65 ;  /* 0x0000004138387221 */ /* 0x000fc80000010000 */
[----:B-----5:R-:W-:Y:S01]  /*73e0*/  HMMA.16816.F32 R96, R8, R12, R96 ;  /* 0x0000000c0860723c */ /* 0x020fe20000001860 */
        /* <DEDUP_REMOVED lines=93> */
.L_x_7157:
[----:B------:R-:W-:-:S04]  /*79c0*/  LEA R4, -R7, RZ, 0x7 ;  /* 0x000000ff07047211 */ /* 0x000fc800078e39ff */
[----:B------:R-:W-:Y:S02]  /*79d0*/  SHF.R.S32.HI R5, RZ, 0x1f, R4 ;  /* 0x0000001fff057819 */ /* 0x000fe40000011404 */
.L_x_7158:
[----:B------:R-:W-:Y:S02]  /*79e0*/  ISETP.GE.AND P1, PT, R178, c[0x0][0x220], PT ;  /* 0x00008800b2007a0c */ /* 0x000fe40003f26270 */
[----:B------:R-:W-:-:S04]  /*79f0*/  LEA R192, P6, R4, R192, 0x1 ;  /* 0x000000c004c07211 */ /* 0x000fc800078c08ff */
[----:B------:R-:W-:-:S07]  /*7a00*/  LEA.HI.X R191, R4, R191, R5, 0x1, P6 ;  /* 0x000000bf04bf7211 */ /* 0x000fce00030f0c05 */
        /* <DEDUP_REMOVED lines=176> */
[----:B------:R-:W1:Y:S01]  /*8510*/  LDSM.16.M88.4 R104, [R102] ;  /* 0x000000006668783b */ /* 0x000e620000000200 */
[----:B------:R-:W-:-:S02]  /*8520*/  FMUL.FTZ R38, R38, c[0x0][0x2ec] ;  /* 0x0000bb0026267a20 */ /* 0x000fc40000410000 */
[----:B------:R-:W-:Y:S01]  /*8530*/  FMUL.FTZ R36, R36, c[0x0][0x2ec] ;  /* 0x0000bb0024247a20 */ /* 0x000fe20000410000 */
[----:B------:R-:W3:Y:S01]  /*8540*/  LDSM.16.M88.4 R108, [R102+0x1800] ;  /* 0x00180000666c783b */ /* 0x000ee20000000200 */
[----:B------:R-:W-:Y:S01]  /*8550*/  MUFU.TANH R145, R38 ;  /* 0x0000002600917308 */ /* 0x000fe20000002400 */
[----:B------:R-:W-:Y:S02]  /*8560*/  FMUL.FTZ R33, R33, c[0x0][0x2ec] ;  /* 0x0000bb0021217a20 */ /* 0x000fe40000410000 */
[----:B------:R-:W-:Y:S02]  /*8570*/  FMUL.FTZ R32, R32, c[0x0][0x2ec] ;  /* 0x0000bb0020207a20 */ /* 0x000fe40000410000 */
[----:B------:R-:W-:-:S03]  /*8580*/  FMUL.FTZ R34, R34, c[0x0][0x2ec] ;  /* 0x0000bb0022227a20 */ /* 0x000fc60000410000 */
[----:B------:R-:W-:Y:S08]  /*8590*/  MUFU.TANH R125, R36 ;  /* 0x00000024007d7308 */ /* 0x000ff00000002400 */
[----:B------:R-:W-:Y:S01]  /*85a0*/  MUFU.TANH R143, R34 ;  /* 0x00000022008f7308 */ /* 0x000fe20000002400 */
[C---:B--2---:R-:W-:Y:S08]  /*85b0*/  HMMA.16816.F32 R4, R112.reuse, R116, R4 ;  /* 0x000000747004723c */ /* 0x044ff00000001804 */
[C---:B------:R-:W-:Y:S01]  /*85c0*/  HMMA.16816.F32 R64, R112.reuse, R118, R64 ;  /* 0x000000767040723c */ /* 0x040fe20000001840 */
[----:B------:R-:W-:Y:S07]  /*85d0*/  MUFU.TANH R119, R32 ;  /* 0x0000002000777308 */ /* 0x000fee0000002400 */
[C---:B-1----:R-:W-:Y:S08]  /*85e0*/  HMMA.16816.F32 R44, R112.reuse, R104, R44 ;  /* 0x00000068702c723c */ /* 0x042ff0000000182c */
[----:B------:R-:W-:Y:S01]  /*85f0*/  FMUL.FTZ R5, R5, c[0x0][0x2ec] ;  /* 0x0000bb0005057a20 */ /* 0x000fe20000410000 */
[----:B------:R-:W-:Y:S01]  /*8600*/  HMMA.16816.F32 R40, R112, R106, R40 ;  /* 0x0000006a7028723c */ /* 0x000fe20000001828 */
[----:B------:R-:W1:Y:S01]  /*8610*/  LDSM.16.M88.4 R104, [R102+0x1000] ;  /* 0x001000006668783b */ /* 0x000e620000000200 */
[----:B------:R-:W-:-:S03]  /*8620*/  FMUL.FTZ R7, R7, c[0x0][0x2ec] ;  /* 0x0000bb0007077a20 */ /* 0x000fc60000410000 */
[----:B------:R-:W-:Y:S02]  /*8630*/  MUFU.TANH R5, R5 ;  /* 0x0000000500057308 */ /* 0x000fe40000002400 */
[----:B------:R-:W-:Y:S01]  /*8640*/  FMUL.FTZ R66, R66, c[0x0][0x2ec] ;  /* 0x0000bb0042427a20 */ /* 0x000fe20000410000 */
[C---:B---3--:R-:W-:Y:S01]  /*8650*/  HMMA.16816.F32 R20, R112.reuse, R108, R20 ;  /* 0x0000006c7014723c */ /* 0x048fe20000001814 */
[----:B------:R-:W-:Y:S02]  /*8660*/  FMUL.FTZ R65, R65, c[0x0][0x2ec] ;  /* 0x0000bb0041417a20 */ /* 0x000fe40000410000 */
[----:B------:R-:W-:Y:S02]  /*8670*/  FMUL.FTZ R67, R67, c[0x0][0x2ec] ;  /* 0x0000bb0043437a20 */ /* 0x000fe40000410000 */
[----:B------:R-:W-:Y:S01]  /*8680*/  MUFU.TANH R7, R7 ;  /* 0x0000000700077308 */ /* 0x000fe20000002400 */
[----:B------:R-:W-:Y:S02]  /*8690*/  FMUL.FTZ R64, R64, c[0x0][0x2ec] ;  /* 0x0000bb0040407a20 */ /* 0x000fe40000410000 */
[----:B------:R-:W-:Y:S01]  /*86a0*/  HMMA.16816.F32 R16, R112, R110, R16 ;  /* 0x0000006e7010723c */ /* 0x000fe20000001810 */
[----:B------:R-:W2:Y:S01]  /*86b0*/  LDSM.16.M88.4 R108, [R102+0x3000] ;  /* 0x00300000666c783b */ /* 0x000ea20000000200 */
[----:B------:R-:W-:-:S02]  /*86c0*/  FMUL.FTZ R127, R46, c[0x0][0x2ec] ;  /* 0x0000bb002e7f7a20 */ /* 0x000fc40000410000 */
[----:B------:R-:W-:-:S04]  /*86d0*/  FMUL.FTZ R46, R47, c[0x0][0x2ec] ;  /* 0x0000bb002f2e7a20 */ /* 0x000fc80000410000 */
[----:B------:R-:W-:Y:S01]  /*86e0*/  FMUL.FTZ R42, R42, c[0x0][0x2ec] ;  /* 0x0000bb002a2a7a20 */ /* 0x000fe20000410000 */
[----:B------:R-:W-:Y:S01]  /*86f0*/  MUFU.TANH R127, R127 ;  /* 0x0000007f007f7308 */ /* 0x000fe20000002400 */
[----:B------:R-:W-:Y:S02]  /*8700*/  FMUL.FTZ R40, R40, c[0x0][0x2ec] ;  /* 0x0000bb0028287a20 */ /* 0x000fe40000410000 */
[----:B------:R-:W-:-:S04]  /*8710*/  FMUL.FTZ R41, R41, c[0x0][0x2ec] ;  /* 0x0000bb0029297a20 */ /* 0x000fc80000410000 */
[----:B------:R-:W-:Y:S01]  /*8720*/  FMUL.FTZ R20, R20, c[0x0][0x2ec] ;  /* 0x0000bb0014147a20 */ /* 0x000fe20000410000 */
[----:B------:R-:W-:Y:S01]  /*8730*/  MUFU.TANH R147, R42 ;  /* 0x0000002a00937308 */ /* 0x000fe20000002400 */
[----:B------:R-:W-:Y:S02]  /*8740*/  FMUL.FTZ R21, R21, c[0x0][0x2ec] ;  /* 0x0000bb0015157a20 */ /* 0x000fe40000410000 */
[----:B------:R-:W-:-:S04]  /*8750*/  FMUL.FTZ R22, R22, c[0x0][0x2ec] ;  /* 0x0000bb0016167a20 */ /* 0x000fc80000410000 */
[----:B------:R-:W-:Y:S01]  /*8760*/  FMUL.FTZ R137, R18, c[0x0][0x2ec] ;  /* 0x0000bb0012897a20 */ /* 0x000fe20000410000 */
[----:B-1----:R-:W-:Y:S01]  /*8770*/  HMMA.16816.F32 R28, R112, R104, R28 ;  /* 0x00000068701c723c */ /* 0x002fe2000000181c */
[----:B------:R-:W-:Y:S01]  /*8780*/  MUFU.TANH R46, R46 ;  /* 0x0000002e002e7308 */ /* 0x000fe20000002400 */
[----:B------:R-:W-:Y:S02]  /*8790*/  FMUL.FTZ R17, R17, c[0x0][0x2ec] ;  /* 0x0000bb0011117a20 */ /* 0x000fe40000410000 */
[----:B------:R-:W-:-:S04]  /*87a0*/  FMUL.FTZ R16, R16, c[0x0][0x2ec] ;  /* 0x0000bb0010107a20 */ /* 0x000fc80000410000 */
[C---:B------:R-:W-:Y:S01]  /*87b0*/  HMMA.16816.F32 R24, R112.reuse, R106, R24 ;  /* 0x0000006a7018723c */ /* 0x040fe20000001818 */
[----:B------:R-:W1:Y:S01]  /*87c0*/  LDSM.16.M88.4 R104, [R102+0x2000] ;  /* 0x002000006668783b */ /* 0x000e620000000200 */
[----:B------:R-:W-:Y:S06]  /*87d0*/  MUFU.TANH R129, R40 ;  /* 0x0000002800817308 */ /* 0x000fec0000002400 */
[C---:B--2---:R-:W-:Y:S02]  /*87e0*/  HMMA.16816.F32 R60, R112.reuse, R108, R60 ;  /* 0x0000006c703c723c */ /* 0x044fe4000000183c */
[----:B------:R2:W-:Y:S05]  /*87f0*/  MUFU.TANH R47, R41 ;  /* 0x00000029002f7308 */ /* 0x0005ea0000002400 */
[----:B------:R-:W-:Y:S01]  /*8800*/  IMAD.SHL.U32 R108, R176, 0x80, RZ ;  /* 0x00000080b06c7824 */ /* 0x000fe200078e00ff */
[----:B------:R-:W-:Y:S01]  /*8810*/  HMMA.16816.F32 R56, R112, R110, R56 ;  /* 0x0000006e7038723c */ /* 0x000fe20000001838 */
[----:B------:R-:W-:Y:S01]  /*8820*/  FMUL.FTZ R29, R29, c[0x0][0x2ec] ;  /* 0x0000bb001d1d7a20 */ /* 0x000fe20000410000 */
[----:B------:R3:W-:Y:S01]  /*8830*/  MUFU.TANH R109, R16 ;  /* 0x00000010006d7308 */ /* 0x0007e20000002400 */
[----:B------:R-:W-:Y:S01]  /*8840*/  FMUL.FTZ R30, R30, c[0x0][0x2ec] ;  /* 0x0000bb001e1e7a20 */ /* 0x000fe20000410000 */
[----:B------:R-:W-:Y:S01]  /*8850*/  LOP3.LUT R18, R108, 0x8, R175, 0xfe, !PT ;  /* 0x000000086c127812 */ /* 0x000fe200078efeaf */
[----:B------:R-:W-:-:S02]  /*8860*/  FMUL.FTZ R28, R28, c[0x0][0x2ec] ;  /* 0x0000bb001c1c7a20 */ /* 0x000fc40000410000 */
[----:B------:R-:W-:Y:S01]  /*8870*/  LOP3.LUT R110, R108, R175, RZ, 0xfc, !PT ;  /* 0x000000af6c6e7212 */ /* 0x000fe200078efcff */
[----:B------:R-:W-:Y:S01]  /*8880*/  FMUL.FTZ R111, R44, c[0x0][0x2ec] ;  /* 0x0000bb002c6f7a20 */ /* 0x000fe20000410000 */
[C---:B------:R-:W-:Y:S01]  /*8890*/  ISETP.GE.AND P5, PT, R18.reuse, R123, PT ;  /* 0x0000007b1200720c */ /* 0x040fe20003fa6270 */
[----:B------:R-:W-:Y:S01]  /*88a0*/  FMUL.FTZ R44, R45, c[0x0][0x2ec] ;  /* 0x0000bb002d2c7a20 */ /* 0x000fe20000410000 */
[----:B------:R-:W-:Y:S01]  /*88b0*/  ISETP.GE.AND P4, PT, R18, R122, PT ;  /* 0x0000007a1200720c */ /* 0x000fe20003f86270 */
[----:B------:R-:W-:Y:S01]  /*88c0*/  FMUL.FTZ R45, R43, c[0x0][0x2ec] ;  /* 0x0000bb002b2d7a20 */ /* 0x000fe20000410000 */
[----:B------:R-:W-:Y:S01]  /*88d0*/  MUFU.TANH R139, R22 ;  /* 0x00000016008b7308 */ /* 0x000fe20000002400 */
[----:B------:R-:W-:Y:S02]  /*88e0*/  FMUL.FTZ R25, R25, c[0x0][0x2ec] ;  /* 0x0000bb0019197a20 */ /* 0x000fe40000410000 */
[----:B--2---:R-:W-:Y:S01]  /*88f0*/  FMUL.FTZ R41, R39, c[0x0][0x2ec] ;  /* 0x0000bb0027297a20 */ /* 0x004fe20000410000 */
[----:B---3--:R-:W-:Y:S01]  /*8900*/  LOP3.LUT R16, R108, 0x10, R175, 0xfe, !PT ;  /* 0x000000106c107812 */ /* 0x008fe200078efeaf */
[----:B------:R-:W-:-:S03]  /*8910*/  FMUL.FTZ R24, R24, c[0x0][0x2ec] ;  /* 0x0000bb0018187a20 */ /* 0x000fc60000410000 */
[----:B------:R-:W-:Y:S01]  /*8920*/  MUFU.TANH R44, R44 ;  /* 0x0000002c002c7308 */ /* 0x000fe20000002400 */
[----:B------:R-:W-:Y:S01]  /*8930*/  ISETP.GE.AND P6, PT, R16, R123, PT ;  /* 0x0000007b1000720c */ /* 0x000fe20003fc6270 */
[----:B------:R-:W-:Y:S01]  /*8940*/  FMUL.FTZ R26, R26, c[0x0][0x2ec] ;  /* 0x0000bb001a1a7a20 */ /* 0x000fe20000410000 */
[----:B------:R-:W-:Y:S01]  /*8950*/  ISETP.GE.AND P3, PT, R16, R122, PT ;  /* 0x0000007a1000720c */ /* 0x000fe20003f66270 */
[C---:B-1----:R-:W-:Y:S01]  /*8960*/  HMMA.16816.F32 R12, R112.reuse, R104, R12 ;  /* 0x00000068700c723c */ /* 0x042fe2000000180c */
[----:B------:R-:W-:Y:S02]  /*8970*/  FMUL.FTZ R62, R62, c[0x0][0x2ec] ;  /* 0x0000bb003e3e7a20 */ /* 0x000fe40000410000 */
[----:B------:R-:W-:Y:S01]  /*8980*/  FMUL.FTZ R61, R61, c[0x0][0x2ec] ;  /* 0x0000bb003d3d7a20 */ /* 0x000fe20000410000 */
[----:B------:R1:W-:Y:S01]  /*8990*/  MUFU.TANH R39, R33 ;  /* 0x0000002100277308 */ /* 0x0003e20000002400 */
[----:B------:R-:W-:Y:S02]  /*89a0*/  FMUL.FTZ R63, R63, c[0x0][0x2ec] ;  /* 0x0000bb003f3f7a20 */ /* 0x000fe40000410000 */
[----:B------:R-:W-:Y:S01]  /*89b0*/  FMUL.FTZ R57, R57, c[0x0][0x2ec] ;  /* 0x0000bb0039397a20 */ /* 0x000fe20000410000 */
[----:B------:R-:W-:Y:S01]  /*89c0*/  HMMA.16816.F32 R8, R112, R106, R8 ;  /* 0x0000006a7008723c */ /* 0x000fe20000001808 */
[----:B------:R-:W2:Y:S01]  /*89d0*/  LDSM.16.M88.4 R104, [R102+0x3800] ;  /* 0x003800006668783b */ /* 0x000ea20000000200 */
[----:B------:R-:W-:Y:S01]  /*89e0*/  FMUL.FTZ R60, R60, c[0x0][0x2ec] ;  /* 0x0000bb003c3c7a20 */ /* 0x000fe20000410000 */
[----:B------:R-:W-:-:S04]  /*89f0*/  DEPBAR.LE SB0, 0x0 ;  /* 0x000080000000791a */ /* 0x000fc80000000000 */
[----:B------:R-:W-:Y:S01]  /*8a00*/  MUFU.TANH R45, R45 ;  /* 0x0000002d002d7308 */ /* 0x000fe20000002400 */
[----:B------:R-:W-:Y:S02]  /*8a10*/  FMUL.FTZ R56, R56, c[0x0][0x2ec] ;  /* 0x0000bb0038387a20 */ /* 0x000fe40000410000 */
[----:B------:R-:W-:Y:S02]  /*8a20*/  FMUL.FTZ R59, R59, c[0x0][0x2ec] ;  /* 0x0000bb003b3b7a20 */ /* 0x000fe40000410000 */
[----:B-1----:R-:W-:-:S03]  /*8a30*/  FMUL.FTZ R33, R31, c[0x0][0x2ec] ;  /* 0x0000bb001f217a20 */ /* 0x002fc60000410000 */
[----:B------:R1:W-:Y:S01]  /*8a40*/  MUFU.TANH R31, R25 ;  /* 0x00000019001f7308 */ /* 0x0003e20000002400 */
[----:B------:R-:W-:-:S07]  /*8a50*/  FMUL.FTZ R14, R14, c[0x0][0x2ec] ;  /* 0x0000bb000e0e7a20 */ /* 0x000fce0000410000 */
[----:B------:R-:W-:Y:S01]  /*8a60*/  MUFU.TANH R135, R14 ;  /* 0x0000000e00877308 */ /* 0x000fe20000002400 */
[----:B------:R-:W-:Y:S01]  /*8a70*/  FMUL.FTZ R133, R8, c[0x0][0x2ec] ;  /* 0x0000bb0008857a20 */ /* 0x000fe20000410000 */
[----:B------:R-:W-:Y:S01]  /*8a80*/  LOP3.LUT R8, R108, 0x18, R175, 0xfe, !PT ;  /* 0x000000186c087812 */ /* 0x000fe200078efeaf */
[----:B------:R-:W-:Y:S02]  /*8a90*/  FMUL.FTZ R11, R11, c[0x0][0x2ec] ;  /* 0x0000bb000b0b7a20 */ /* 0x000fe40000410000 */
[----:B-1----:R-:W-:-:S03]  /*8aa0*/  FMUL.FTZ R25, R23, c[0x0][0x2ec] ;  /* 0x0000bb0017197a20 */ /* 0x002fc60000410000 */
[----:B------:R1:W-:Y:S08]  /*8ab0*/  MUFU.TANH R43, R37 ;  /* 0x00000025002b7308 */ /* 0x0003f00000002400 */
[----:B------:R3:W-:Y:S01]  /*8ac0*/  MUFU.TANH R23, R17 ;  /* 0x0000001100177308 */ /* 0x0007e20000002400 */
[C---:B--2---:R-:W-:Y:S07]  /*8ad0*/  HMMA.16816.F32 R52, R112.reuse, R104, R52 ;  /* 0x000000687034723c */ /* 0x044fee0000001834 */
[----:B------:R-:W-:Y:S01]  /*8ae0*/  IADD3 R104, R110, 0x1, RZ ;  /* 0x000000016e687810 */ /* 0x000fe20007ffe0ff */
[----:B------:R-:W-:Y:S01]  /*8af0*/  HMMA.16816.F32 R48, R112, R106, R48 ;  /* 0x0000006a7030723c */ /* 0x000fe20000001830 */
[----:B------:R2:W-:Y:S01]  /*8b00*/  MUFU.TANH R113, R20 ;  /* 0x0000001400717308 */ /* 0x0005e20000002400 */
[----:B-1----:R-:W-:Y:S01]  /*8b10*/  FMUL.FTZ R37, R35, c[0x0][0x2ec] ;  /* 0x0000bb0023257a20 */ /* 0x002fe20000410000 */
[----:B------:R-:W-:-:S04]  /*8b20*/  ISETP.GE.AND P2, PT, R104, R123, PT ;  /* 0x0000007b6800720c */ /* 0x000fc80003f46270 */
[----:B------:R-:W-:Y:S02]  /*8b30*/  FMUL.FTZ R107, R12, c[0x0][0x2ec] ;  /* 0x0000bb000c6b7a20 */ /* 0x000fe40000410000 */
[----:B------:R-:W1:Y:S01]  /*8b40*/  I2F R105, R104 ;  /* 0x0000006800697306 */ /* 0x000e620000201400 */
[----:B---3--:R-:W-:-:S06]  /*8b50*/  FMUL.FTZ R17, R15, c[0x0][0x2ec] ;  /* 0x0000bb000f117a20 */ /* 0x008fcc0000410000 */
[----:B------:R-:W-:Y:S01]  /*8b60*/  FMUL.FTZ R52, R52, c[0x0][0x2ec] ;  /* 0x0000bb0034347a20 */ /* 0x000fe20000410000 */
[----:B------:R-:W3:Y:S01]  /*8b70*/  I2F R12, R18 ;  /* 0x00000012000c7306 */ /* 0x000ee20000201400 */
[----:B--2---:R-:W-:Y:S01]  /*8b80*/  IADD3 R20, R110, 0x9, RZ ;  /* 0x000000096e147810 */ /* 0x004fe20007ffe0ff */
[----:B------:R-:W-:Y:S02]  /*8b90*/  FMUL.FTZ R53, R53, c[0x0][0x2ec] ;  /* 0x0000bb0035357a20 */ /* 0x000fe40000410000 */
[----:B------:R-:W-:-:S03]  /*8ba0*/  FMUL.FTZ R55, R55, c[0x0][0x2ec] ;  /* 0x0000bb0037377a20 */ /* 0x000fc60000410000 */
[----:B------:R-:W-:Y:S01]  /*8bb0*/  FMUL.FTZ R50, R50, c[0x0][0x2ec] ;  /* 0x0000bb0032327a20 */ /* 0x000fe20000410000 */
[----:B------:R-:W2:Y:S01]  /*8bc0*/  I2F R18, R20 ;  /* 0x0000001400127306 */ /* 0x000ea20000201400 */
[CC--:B-1----:R-:W-:Y:S02]  /*8bd0*/  FFMA.FTZ R14, R0.reuse, R105.reuse, R44 ;  /* 0x00000069000e7223 */ /* 0x0c2fe4000001002c */
[----:B------:R-:W-:Y:S02]  /*8be0*/  FFMA.FTZ R15, R0, R105, R46 ;  /* 0x00000069000f7223 */ /* 0x000fe4000001002e */
[----:B------:R-:W-:Y:S01]  /*8bf0*/  FMUL.FTZ R105, R9, c[0x0][0x2ec] ;  /* 0x0000bb0009697a20 */ /* 0x000fe20000410000 */
[----:B------:R-:W-:Y:S01]  /*8c00*/  FSEL R14, R14, -INF , !P2 ;  /* 0xff8000000e0e7808 */ /* 0x000fe20005000000 */
[----:B------:R-:W-:Y:S01]  /*8c10*/  FMUL.FTZ R49, R49, c[0x0][0x2ec] ;  /* 0x0000bb0031317a20 */ /* 0x000fe20000410000 */
[----:B------:R1:W-:Y:S01]  /*8c20*/  MUFU.TANH R35, R29 ;  /* 0x0000001d00237308 */ /* 0x0003e20000002400 */
[----:B---3--:R-:W-:Y:S01]  /*8c30*/  FFMA.FTZ R147, R0, R12, R147 ;  /* 0x0000000c00937223 */ /* 0x008fe20000010093 */
[----:B------:R-:W-:Y:S01]  /*8c40*/  ISETP.GE.AND P2, PT, R104, R122, PT ;  /* 0x0000007a6800720c */ /* 0x000fe20003f46270 */
[----:B------:R-:W-:-:S03]  /*8c50*/  FFMA.FTZ R129, R0, R12, R129 ;  /* 0x0000000c00817223 */ /* 0x000fc60000010081 */
[----:B------:R-:W-:Y:S01]  /*8c60*/  FSEL R9, R147, -INF , !P4 ;  /* 0xff80000093097808 */ /* 0x000fe20006000000 */
[-C--:B--2---:R-:W-:Y:S01]  /*8c70*/  FFMA.FTZ R47, R0, R18.reuse, R47 ;  /* 0x00000012002f7223 */ /* 0x084fe2000001002f */
[-C--:B------:R-:W-:Y:S01]  /*8c80*/  ISETP.GE.AND P4, PT, R20, R123.reuse, PT ;  /* 0x0000007b1400720c */ /* 0x080fe20003f86270 */
[----:B------:R-:W-:Y:S01]  /*8c90*/  FFMA.FTZ R22, R0, R18, R45 ;  /* 0x0000001200167223 */ /* 0x000fe2000001002d */
[----:B------:R-:W-:Y:S01]  /*8ca0*/  FSEL R15, R15, -INF , !P2 ;  /* 0xff8000000f0f7808 */ /* 0x000fe20005000000 */
[----:B------:R-:W-:Y:S01]  /*8cb0*/  MUFU.TANH R41, R41 ;  /* 0x0000002900297308 */ /* 0x000fe20000002400 */
[----:B------:R-:W-:Y:S02]  /*8cc0*/  FSEL R12, R129, -INF , !P5 ;  /* 0xff800000810c7808 */ /* 0x000fe40006800000 */
[C---:B------:R-:W-:Y:S01]  /*8cd0*/  ISETP.GE.AND P2, PT, R8.reuse, R123, PT ;  /* 0x0000007b0800720c */ /* 0x040fe20003f46270 */
[----:B-1----:R-:W-:Y:S01]  /*8ce0*/  FMUL.FTZ R29, R27, c[0x0][0x2ec] ;  /* 0x0000bb001b1d7a20 */ /* 0x002fe20000410000 */
[----:B------:R-:W-:-:S03]  /*8cf0*/  ISETP.GE.AND P5, PT, R8, R122, PT ;  /* 0x0000007a0800720c */ /* 0x000fc60003fa6270 */
[----:B------:R1:W-:Y:S08]  /*8d00*/  MUFU.TANH R27, R21 ;  /* 0x00000015001b7308 */ /* 0x0003f00000002400 */
[----:B------:R-:W-:Y:S01]  /*8d10*/  MUFU.TANH R131, R30 ;  /* 0x0000001e00837308 */ /* 0x000fe20000002400 */
[----:B-1----:R-:W-:-:S07]  /*8d20*/  FMUL.FTZ R21, R19, c[0x0][0x2ec] ;  /* 0x0000bb0013157a20 */ /* 0x002fce0000410000 */
[----:B------:R-:W-:Y:S01]  /*8d30*/  MUFU.TANH R37, R37 ;  /* 0x0000002500257308 */ /* 0x000fe20000002400 */
[----:B------:R-:W-:-:S07]  /*8d40*/  FMUL.FTZ R19, R13, c[0x0][0x2ec] ;  /* 0x0000bb000d137a20 */ /* 0x000fce0000410000 */
[----:B------:R-:W1:Y:S08]  /*8d50*/  I2F R13, R16 ;  /* 0x00000010000d7306 */ /* 0x000e700000201400 */
[----:B------:R2:W3:Y:S01]  /*8d60*/  I2F R16, R8 ;  /* 0x0000000800107306 */ /* 0x0004e20000201400 */
[----:B-1----:R-:W-:-:S07]  /*8d70*/  FFMA.FTZ R45, R0, R13, R145 ;  /* 0x0000000d002d7223 */ /* 0x002fce0000010091 */
[----:B------:R3:W-:Y:S01]  /*8d80*/  MUFU.TANH R117, R28 ;  /* 0x0000001c00757308 */ /* 0x0007e20000002400 */
[----:B------:R-:W-:Y:S02]  /*8d90*/  FFMA.FTZ R42, R0, R13, R125 ;  /* 0x0000000d002a7223 */ /* 0x000fe4000001007d */
[----:B------:R-:W-:Y:S01]  /*8da0*/  FMUL.FTZ R125, R4, c[0x0][0x2ec] ;  /* 0x0000bb00047d7a20 */ /* 0x000fe20000410000 */
[----:B------:R-:W-:Y:S02]  /*8db0*/  FSEL R45, R45, -INF , !P3 ;  /* 0xff8000002d2d7808 */ /* 0x000fe40005800000 */
[----:B------:R-:W-:Y:S02]  /*8dc0*/  FSEL R42, R42, -INF , !P6 ;  /* 0xff8000002a2a7808 */ /* 0x000fe40007000000 */
[----:B--2---:R-:W-:Y:S01]  /*8dd0*/  FSEL R8, R47, -INF , !P4 ;  /* 0xff8000002f087808 */ /* 0x004fe20006000000 */
[----:B------:R1:W-:Y:S01]  /*8de0*/  MUFU.TANH R115, R24 ;  /* 0x0000001800737308 */ /* 0x0003e20000002400 */
[----:B------:R-:W-:-:S02]  /*8df0*/  ISETP.GE.AND P4, PT, R20, R122, PT ;  /* 0x0000007a1400720c */ /* 0x000fc40003f86270 */
[----:B------:R-:W-:Y:S02]  /*8e00*/  IADD3 R20, R110, 0x11, RZ ;  /* 0x000000116e147810 */ /* 0x000fe40007ffe0ff */
[----:B------:R-:W-:Y:S02]  /*8e10*/  FSEL R13, R22, -INF , !P4 ;  /* 0xff800000160d7808 */ /* 0x000fe40006000000 */
[----:B------:R-:W-:Y:S01]  /*8e20*/  ISETP.GE.AND P3, PT, R20, R123, PT ;  /* 0x0000007b1400720c */ /* 0x000fe20003f66270 */
[----:B------:R-:W2:Y:S01]  /*8e30*/  I2F R18, R20 ;  /* 0x0000001400127306 */ /* 0x000ea20000201400 */
[----:B---3--:R-:W-:-:S05]  /*8e40*/  FFMA.FTZ R28, R0, R16, R119 ;  /* 0x00000010001c7223 */ /* 0x008fca0000010077 */
[----:B------:R-:W-:Y:S02]  /*8e50*/  FSEL R28, R28, -INF , !P2 ;  /* 0xff8000001c1c7808 */ /* 0x000fe40005000000 */
[----:B-1----:R-:W-:Y:S01]  /*8e60*/  LOP3.LUT R24, R108, 0x20, R175, 0xfe, !PT ;  /* 0x000000206c187812 */ /* 0x002fe200078efeaf */
[----:B------:R1:W-:Y:S03]  /*8e70*/  MUFU.TANH R141, R26 ;  /* 0x0000001a008d7308 */ /* 0x0003e60000002400 */
[C---:B------:R-:W-:Y:S02]  /*8e80*/  ISETP.GE.AND P4, PT, R24.reuse, R123, PT ;  /* 0x0000007b1800720c */ /* 0x040fe40003f86270 */
[----:B------:R-:W-:Y:S01]  /*8e90*/  ISETP.GE.AND P6, PT, R24, R122, PT ;  /* 0x0000007a1800720c */ /* 0x000fe20003fc6270 */
[CC--:B--2---:R-:W-:Y:S02]  /*8ea0*/  FFMA.FTZ R30, R0.reuse, R18.reuse, R43 ;  /* 0x00000012001e7223 */ /* 0x0c4fe4000001002b */
[----:B------:R-:W-:Y:S01]  /*8eb0*/  MUFU.TANH R33, R33 ;  /* 0x0000002100217308 */ /* 0x000fe20000002400 */
[----:B------:R-:W-:-:S02]  /*8ec0*/  FFMA.FTZ R22, R0, R18, R41 ;  /* 0x0000001200167223 */ /* 0x000fc40000010029 */
[----:B------:R-:W-:Y:S01]  /*8ed0*/  FFMA.FTZ R41, R0, R16, R143 ;  /* 0x0000001000297223 */ /* 0x000fe2000001008f */
[----:B------:R-:W-:Y:S02]  /*8ee0*/  FSEL R30, R30, -INF , !P3 ;  /* 0xff8000001e1e7808 */ /* 0x000fe40005800000 */
[----:B------:R-:W-:Y:S02]  /*8ef0*/  ISETP.GE.AND P3, PT, R20, R122, PT ;  /* 0x0000007a1400720c */ /* 0x000fe40003f66270 */
[----:B------:R-:W-:Y:S01]  /*8f00*/  IADD3 R20, R110, 0x19, RZ ;  /* 0x000000196e147810 */ /* 0x000fe20007ffe0ff */
[----:B-1----:R-:W-:Y:S01]  /*8f10*/  FMUL.FTZ R26, R10, c[0x0][0x2ec] ;  /* 0x0000bb000a1a7a20 */ /* 0x002fe20000410000 */
[----:B------:R-:W-:Y:S01]  /*8f20*/  LOP3.LUT R16, R108, 0x28, R175, 0xfe, !PT ;  /* 0x000000286c107812 */ /* 0x000fe200078efeaf */
[----:B------:R-:W1:Y:S01]  /*8f30*/  I2F R10, R24 ;  /* 0x00000018000a7306 */ /* 0x000e620000201400 */
[----:B------:R-:W-:Y:S01]  /*8f40*/  FSEL R119, R22, -INF , !P3 ;  /* 0xff80000016777808 */ /* 0x000fe20005800000 */
[----:B------:R-:W-:Y:S01]  /*8f50*/  FMUL.FTZ R22, R6, c[0x0][0x2ec] ;  /* 0x0000bb0006167a20 */ /* 0x000fe20000410000 */
[----:B------:R-:W-:-:S02]  /*8f60*/  ISETP.GE.AND P3, PT, R16, R123, PT ;  /* 0x0000007b1000720c */ /* 0x000fc40003f66270 */
[----:B------:R-:W-:Y:S02]  /*8f70*/  ISETP.GE.AND P2, PT, R16, R122, PT ;  /* 0x0000007a1000720c */ /* 0x000fe40003f46270 */
[----:B------:R-:W-:Y:S01]  /*8f80*/  FSEL R41, R41, -INF , !P5 ;  /* 0xff80000029297808 */ /* 0x000fe20006800000 */
[----:B------:R-:W2:Y:S01]  /*8f90*/  I2F R18, R20 ;  /* 0x0000001400127306 */ /* 0x000ea20000201400 */
[----:B------:R-:W-:-:S07]  /*8fa0*/  ISETP.GE.AND P5, PT, R20, R123, PT ;  /* 0x0000007b1400720c */ /* 0x000fce0003fa6270 */
[----:B------:R-:W3:Y:S01]  /*8fb0*/  I2F R4, R16 ;  /* 0x0000001000047306 */ /* 0x000ee20000201400 */
[CC--:B-1----:R-:W-:Y:S02]  /*8fc0*/  FFMA.FTZ R117, R0.reuse, R10.reuse, R117 ;  /* 0x0000000a00757223 */ /* 0x0c2fe40000010075 */
[----:B------:R-:W-:Y:S01]  /*8fd0*/  FFMA.FTZ R131, R0, R10, R131 ;  /* 0x0000000a00837223 */ /* 0x000fe20000010083 */
[----:B------:R-:W-:Y:S02]  /*8fe0*/  LOP3.LUT R10, R108, 0x30, R175, 0xfe, !PT ;  /* 0x000000306c0a7812 */ /* 0x000fe400078efeaf */
[----:B------:R-:W-:Y:S01]  /*8ff0*/  FSEL R196, R117, -INF , !P4 ;  /* 0xff80000075c47808 */ /* 0x000fe20006000000 */
[CC--:B--2---:R-:W-:Y:S01]  /*9000*/  FFMA.FTZ R39, R0.reuse, R18.reuse, R39 ;  /* 0x0000001200277223 */ /* 0x0c4fe20000010027 */
[----:B------:R-:W1:Y:S01]  /*9010*/  I2F R6, R10 ;  /* 0x0000000a00067306 */ /* 0x000e620000201400 */
[----:B------:R-:W-:Y:S01]  /*9020*/  FFMA.FTZ R37, R0, R18, R37 ;  /* 0x0000001200257223 */ /* 0x000fe20000010025 */
[----:B------:R-:W-:-:S02]  /*9030*/  IADD3 R18, R110, 0x21, RZ ;  /* 0x000000216e127810 */ /* 0x000fc40007ffe0ff */
[----:B------:R-:W-:Y:S02]  /*9040*/  FSEL R40, R39, -INF , !P5 ;  /* 0xff80000027287808 */ /* 0x000fe40006800000 */
[----:B------:R-:W-:Y:S01]  /*9050*/  ISETP.GE.AND P5, PT, R20, R122, PT ;  /* 0x0000007a1400720c */ /* 0x000fe20003fa6270 */
[----:B---3--:R-:W-:Y:S01]  /*9060*/  FFMA.FTZ R141, R0, R4, R141 ;  /* 0x00000004008d7223 */ /* 0x008fe2000001008d */
[----:B------:R-:W2:Y:S01]  /*9070*/  I2F R16, R18 ;  /* 0x0000001200107306 */ /* 0x000ea20000201400 */
[----:B------:R-:W-:Y:S01]  /*9080*/  ISETP.GE.AND P4, PT, R10, R122, PT ;  /* 0x0000007a0a00720c */ /* 0x000fe20003f86270 */
[----:B------:R-:W-:Y:S01]  /*9090*/  FFMA.FTZ R115, R0, R4, R115 ;  /* 0x0000000400737223 */ /* 0x000fe20000010073 */
[----:B------:R-:W-:Y:S01]  /*90a0*/  FSEL R43, R37, -INF , !P5 ;  /* 0xff800000252b7808 */ /* 0x000fe20006800000 */
[----:B------:R-:W-:Y:S01]  /*90b0*/  FMUL.FTZ R37, R58, c[0x0][0x2ec] ;  /* 0x0000bb003a257a20 */ /* 0x000fe20000410000 */
[-C--:B------:R-:W-:Y:S02]  /*90c0*/  ISETP.GE.AND P5, PT, R10, R123.reuse, PT ;  /* 0x0000007b0a00720c */ /* 0x080fe40003fa6270 */
[----:B------:R-:W-:Y:S01]  /*90d0*/  FSEL R143, R141, -INF , !P2 ;  /* 0xff8000008d8f7808 */ /* 0x000fe20005000000 */
[----:B------:R-:W-:Y:S01]  /*90e0*/  MUFU.TANH R29, R29 ;  /* 0x0000001d001d7308 */ /* 0x000fe20000002400 */
[----:B------:R-:W-:Y:S01]  /*90f0*/  FSEL R131, R131, -INF , !P6 ;  /* 0xff80000083837808 */ /* 0x000fe20007000000 */
[-C--:B-1----:R-:W-:Y:S01]  /*9100*/  FFMA.FTZ R139, R0, R6.reuse, R139 ;  /* 0x00000006008b7223 */ /* 0x082fe2000001008b */
[----:B------:R-:W-:Y:S01]  /*9110*/  ISETP.GE.AND P6, PT, R18, R123, PT ;  /* 0x0000007b1200720c */ /* 0x000fe20003fc6270 */
[----:B------:R-:W-:Y:S01]  /*9120*/  FFMA.FTZ R113, R0, R6, R113 ;  /* 0x0000000600717223 */ /* 0x000fe20000010071 */
[----:B------:R-:W-:-:S02]  /*9130*/  FSEL R134, R115, -INF , !P3 ;  /* 0xff80000073867808 */ /* 0x000fc40005800000 */
[----:B------:R-:W-:Y:S01]  /*9140*/  FSEL R193, R139, -INF , !P4 ;  /* 0xff8000008bc17808 */ /* 0x000fe20006000000 */
[CC--:B--2---:R-:W-:Y:S01]  /*9150*/  FFMA.FTZ R35, R0.reuse, R16.reuse, R35 ;  /* 0x0000001000237223 */ /* 0x0c4fe20000010023 */
[----:B------:R-:W-:Y:S01]  /*9160*/  MUFU.TANH R25, R25 ;  /* 0x0000001900197308 */ /* 0x000fe20000002400 */
[----:B------:R-:W-:Y:S01]  /*9170*/  FFMA.FTZ R33, R0, R16, R33 ;  /* 0x0000001000217223 */ /* 0x000fe20000010021 */
[----:B------:R-:W-:Y:S02]  /*9180*/  IADD3 R16, R110, 0x29, RZ ;  /* 0x000000296e107810 */ /* 0x000fe40007ffe0ff */
[----:B------:R-:W-:Y:S02]  /*9190*/  FSEL R194, R35, -INF , !P6 ;  /* 0xff80000023c27808 */ /* 0x000fe40007000000 */
[----:B------:R-:W-:Y:S02]  /*91a0*/  ISETP.GE.AND P2, PT, R16, R123, PT ;  /* 0x0000007b1000720c */ /* 0x000fe40003f46270 */
[----:B------:R-:W1:Y:S01]  /*91b0*/  I2F R10, R16 ;  /* 0x00000010000a7306 */ /* 0x000e620000201400 */
[----:B------:R-:W-:-:S02]  /*91c0*/  ISETP.GE.AND P6, PT, R18, R122, PT ;  /* 0x0000007a1200720c */ /* 0x000fc40003fc6270 */
[----:B------:R-:W-:Y:S02]  /*91d0*/  LOP3.LUT R18, R108, 0x38, R175, 0xfe, !PT ;  /* 0x000000386c127812 */ /* 0x000fe400078efeaf */
[----:B------:R-:W-:Y:S02]  /*91e0*/  FSEL R149, R33, -INF , !P6 ;  /* 0xff80000021957808 */ /* 0x000fe40007000000 */
[C---:B------:R-:W-:Y:S01]  /*91f0*/  ISETP.GE.AND P3, PT, R18.reuse, R122, PT ;  /* 0x0000007a1200720c */ /* 0x040fe20003f66270 */
[----:B------:R-:W-:Y:S01]  /*9200*/  MUFU.TANH R137, R137 ;  /* 0x0000008900897308 */ /* 0x000fe20000002400 */
[----:B------:R-:W-:Y:S02]  /*9210*/  ISETP.GE.AND P6, PT, R18, R123, PT ;  /* 0x0000007b1200720c */ /* 0x000fe40003fc6270 */
[----:B------:R-:W-:Y:S01]  /*9220*/  FSEL R186, R113, -INF , !P5 ;  /* 0xff80000071ba7808 */ /* 0x000fe20006800000 */
[----:B-1----:R-:W-:-:S04]  /*9230*/  FFMA.FTZ R31, R0, R10, R31 ;  /* 0x0000000a001f7223 */ /* 0x002fc8000001001f */
[----:B------:R-:W1:Y:S01]  /*9240*/  I2F R4, R18 ;  /* 0x0000001200047306 */ /* 0x000e620000201400 */
[----:B------:R-:W-:Y:S01]  /*9250*/  FFMA.FTZ R29, R0, R10, R29 ;  /* 0x0000000a001d7223 */ /* 0x000fe2000001001d */
[----:B------:R-:W-:Y:S02]  /*9260*/  FSEL R132, R31, -INF , !P2 ;  /* 0xff8000001f847808 */ /* 0x000fe40005000000 */
[----:B------:R-:W-:Y:S02]  /*9270*/  ISETP.GE.AND P2, PT, R16, R122, PT ;  /* 0x0000007a1000720c */ /* 0x000fe40003f46270 */
[----:B------:R-:W-:Y:S02]  /*9280*/  IADD3 R16, R110, 0x31, RZ ;  /* 0x000000316e107810 */ /* 0x000fe40007ffe0ff */
[----:B------:R-:W-:Y:S01]  /*9290*/  MUFU.TANH R21, R21 ;  /* 0x0000001500157308 */ /* 0x000fe20000002400 */
[----:B------:R-:W-:Y:S02]  /*92a0*/  FSEL R129, R29, -INF , !P2 ;  /* 0xff8000001d817808 */ /* 0x000fe40005000000 */
[----:B------:R-:W-:Y:S01]  /*92b0*/  ISETP.GE.AND P4, PT, R16, R123, PT ;  /* 0x0000007b1000720c */ /* 0x000fe20003f86270 */
[----:B-1----:R-:W-:-:S04]  /*92c0*/  FFMA.FTZ R137, R0, R4, R137 ;  /* 0x0000000400897223 */ /* 0x002fc80000010089 */
[----:B------:R-:W1:Y:S01]  /*92d0*/  I2F R10, R16 ;  /* 0x00000010000a7306 */ /* 0x000e620000201400 */
[----:B------:R-:W-:Y:S01]  /*92e0*/  LOP3.LUT R18, R108, 0x40, R175, 0xfe, !PT ;  /* 0x000000406c127812 */ /* 0x000fe200078efeaf */
[----:B------:R-:W-:Y:S01]  /*92f0*/  FFMA.FTZ R109, R0, R4, R109 ;  /* 0x00000004006d7223 */ /* 0x000fe2000001006d */
[----:B------:R-:W-:Y:S02]  /*9300*/  FSEL R147, R137, -INF , !P3 ;  /* 0xff80000089937808 */ /* 0x000fe40005800000 */
[----:B------:R-:W-:-:S03]  /*9310*/  ISETP.GE.AND P5, PT, R18, R122, PT ;  /* 0x0000007a1200720c */ /* 0x000fc60003fa6270 */
[----:B------:R-:W2:Y:S01]  /*9320*/  I2F R6, R18 ;  /* 0x0000001200067306 */ /* 0x000ea20000201400 */
[----:B------:R-:W-:Y:S02]  /*9330*/  ISETP.GE.AND P2, PT, R18, R123, PT ;  /* 0x0000007b1200720c */ /* 0x000fe40003f46270 */
[----:B------:R-:W-:Y:S01]  /*9340*/  FSEL R184, R109, -INF , !P6 ;  /* 0xff8000006db87808 */ /* 0x000fe20007000000 */
[----:B-1----:R-:W-:-:S04]  /*9350*/  FFMA.FTZ R27, R0, R10, R27 ;  /* 0x0000000a001b7223 */ /* 0x002fc8000001001b */
[----:B------:R-:W-:Y:S01]  /*9360*/  MUFU.TANH R19, R19 ;  /* 0x0000001300137308 */ /* 0x000fe20000002400 */
[----:B------:R-:W-:Y:S01]  /*9370*/  FFMA.FTZ R25, R0, R10, R25 ;  /* 0x0000000a00197223 */ /* 0x000fe20000010019 */
[----:B------:R-:W-:Y:S02]  /*9380*/  FSEL R140, R27, -INF , !P4 ;  /* 0xff8000001b8c7808 */ /* 0x000fe40006000000 */
[----:B------:R-:W-:Y:S01]  /*9390*/  ISETP.GE.AND P4, PT, R16, R122, PT ;  /* 0x0000007a1000720c */ /* 0x000fe20003f86270 */
[----:B--2---:R-:W-:Y:S01]  /*93a0*/  FFMA.FTZ R135, R0, R6, R135 ;  /* 0x0000000600877223 */ /* 0x004fe20000010087 */
[----:B------:R-:W-:Y:S02]  /*93b0*/  IADD3 R16, R110, 0x39, RZ ;  /* 0x000000396e107810 */ /* 0x000fe40007ffe0ff */
[----:B------:R-:W-:Y:S01]  /*93c0*/  MUFU.TANH R17, R17 ;  /* 0x0000001100117308 */ /* 0x000fe20000002400 */
[----:B------:R-:W-:Y:S02]  /*93d0*/  LOP3.LUT R18, R108, 0x48, R175, 0xfe, !PT ;  /* 0x000000486c127812 */ /* 0x000fe400078efeaf */
[----:B------:R-:W-:-:S02]  /*93e0*/  ISETP.GE.AND P3, PT, R16, R123, PT ;  /* 0x0000007b1000720c */ /* 0x000fc40003f66270 */
[----:B------:R-:W-:Y:S02]  /*93f0*/  FSEL R139, R135, -INF , !P5 ;  /* 0xff800000878b7808 */ /* 0x000fe40006800000 */
[----:B------:R-:W-:Y:S01]  /*9400*/  FSEL R151, R25, -INF , !P4 ;  /* 0xff80000019977808 */ /* 0x000fe20006000000 */
[----:B------:R-:W1:Y:S01]  /*9410*/  I2F R10, R16 ;  /* 0x00000010000a7306 */ /* 0x000e620000201400 */
[C---:B------:R-:W-:Y:S02]  /*9420*/  ISETP.GE.AND P4, PT, R18.reuse, R123, PT ;  /* 0x0000007b1200720c */ /* 0x040fe40003f86270 */
[----:B------:R-:W-:-:S05]  /*9430*/  ISETP.GE.AND P6, PT, R18, R122, PT ;  /* 0x0000007a1200720c */ /* 0x000fca0003fc6270 */
[----:B------:R-:W-:Y:S01]  /*9440*/  MUFU.TANH R133, R133 ;  /* 0x0000008500857308 */ /* 0x000fe20000002400 */
[----:B-1----:R-:W-:-:S07]  /*9450*/  FFMA.FTZ R23, R0, R10, R23 ;  /* 0x0000000a00177223 */ /* 0x002fce0000010017 */
[----:B------:R-:W1:Y:S01]  /*9460*/  I2F R4, R18 ;  /* 0x0000001200047306 */ /* 0x000e620000201400 */
[----:B------:R-:W-:Y:S01]  /*9470*/  FFMA.FTZ R21, R0, R10, R21 ;  /* 0x0000000a00157223 */ /* 0x000fe20000010015 */
[----:B------:R-:W-:Y:S02]  /*9480*/  FSEL R150, R23, -INF , !P3 ;  /* 0xff80000017967808 */ /* 0x000fe40005800000 */
[----:B------:R-:W-:Y:S02]  /*9490*/  ISETP.GE.AND P3, PT, R16, R122, PT ;  /* 0x0000007a1000720c */ /* 0x000fe40003f66270 */
[----:B------:R-:W-:Y:S02]  /*94a0*/  IADD3 R16, R110, 0x41, RZ ;  /* 0x000000416e107810 */ /* 0x000fe40007ffe0ff */
[----:B------:R-:W2:Y:S01]  /*94b0*/  MUFU.TANH R47, R26 ;  /* 0x0000001a002f7308 */ /* 0x000ea20000002400 */
[----:B------:R-:W-:Y:S02]  /*94c0*/  FSEL R185, R21, -INF , !P3 ;  /* 0xff80000015b97808 */ /* 0x000fe40005800000 */
[----:B------:R-:W-:Y:S01]  /*94d0*/  ISETP.GE.AND P5, PT, R16, R123, PT ;  /* 0x0000007b1000720c */ /* 0x000fe20003fa6270 */
[----:B-1----:R-:W-:-:S04]  /*94e0*/  FFMA.FTZ R133, R0, R4, R133 ;  /* 0x0000000400857223 */ /* 0x002fc80000010085 */
[----:B------:R-:W1:Y:S01]  /*94f0*/  I2F R10, R16 ;  /* 0x00000010000a7306 */ /* 0x000e620000201400 */
[----:B------:R-:W-:Y:S02]  /*9500*/  LOP3.LUT R18, R108, 0x50, R175, 0xfe, !PT ;  /* 0x000000506c127812 */ /* 0x000fe400078efeaf */
[----:B------:R-:W-:Y:S02]  /*9510*/  FSEL R144, R133, -INF , !P4 ;  /* 0xff80000085907808 */ /* 0x000fe40006000000 */
[----:B------:R-:W-:-:S03]  /*9520*/  ISETP.GE.AND P3, PT, R18, R123, PT ;  /* 0x0000007b1200720c */ /* 0x000fc60003f66270 */
[----:B------:R-:W-:Y:S01]  /*9530*/  MUFU.TANH R105, R105 ;  /* 0x0000006900697308 */ /* 0x000fe20000002400 */
[----:B--2---:R-:W-:-:S05]  /*9540*/  FFMA.FTZ R47, R0, R4, R47 ;  /* 0x00000004002f7223 */ /* 0x004fca000001002f */
[----:B------:R-:W-:Y:S01]  /*9550*/  FSEL R133, R47, -INF , !P6 ;  /* 0xff8000002f857808 */ /* 0x000fe20007000000 */
[CC--:B-1----:R-:W-:Y:S01]  /*9560*/  FFMA.FTZ R19, R0.reuse, R10.reuse, R19 ;  /* 0x0000000a00137223 */ /* 0x0c2fe20000010013 */
[----:B------:R-:W1:Y:S01]  /*9570*/  MUFU.TANH R107, R107 ;  /* 0x0000006b006b7308 */ /* 0x000e620000002400 */
[----:B------:R-:W-:-:S03]  /*9580*/  FFMA.FTZ R17, R0, R10, R17 ;  /* 0x0000000a00117223 */ /* 0x000fc60000010011 */
[----:B------:R-:W-:Y:S02]  /*9590*/  FSEL R142, R19, -INF , !P5 ;  /* 0xff800000138e7808 */ /* 0x000fe40006800000 */
[----:B------:R-:W-:Y:S02]  /*95a0*/  ISETP.GE.AND P5, PT, R16, R122, PT ;  /* 0x0000007a1000720c */ /* 0x000fe40003fa6270 */
[----:B------:R-:W-:Y:S01]  /*95b0*/  IADD3 R16, R110, 0x49, RZ ;  /* 0x000000496e107810 */ /* 0x000fe20007ffe0ff */
[----:B------:R-:W-:Y:S01]  /*95c0*/  MUFU.TANH R11, R11 ;  /* 0x0000000b000b7308 */ /* 0x000fe20000002400 */
[----:B------:R-:W-:Y:S02]  /*95d0*/  FSEL R135, R17, -INF , !P5 ;  /* 0xff80000011877808 */ /* 0x000fe40006800000 */
[----:B------:R-:W-:Y:S01]  /*95e0*/  ISETP.GE.AND P6, PT, R16, R123, PT ;  /* 0x0000007b1000720c */ /* 0x000fe20003fc6270 */
[----:B-1----:R-:W-:-:S04]  /*95f0*/  FFMA.FTZ R107, R0, R6, R107 ;  /* 0x00000006006b7223 */ /* 0x002fc8000001006b */
[----:B------:R-:W1:Y:S01]  /*9600*/  I2F R10, R16 ;  /* 0x00000010000a7306 */ /* 0x000e620000201400 */
[----:B------:R-:W-:Y:S02]  /*9610*/  FSEL R138, R107, -INF , !P2 ;  /* 0xff8000006b8a7808 */ /* 0x000fe40005000000 */
[----:B------:R-:W-:-:S05]  /*9620*/  ISETP.GE.AND P2, PT, R18, R122, PT ;  /* 0x0000007a1200720c */ /* 0x000fca0003f46270 */
[----:B------:R-:W-:Y:S01]  /*9630*/  MUFU.TANH R125, R125 ;  /* 0x0000007d007d7308 */ /* 0x000fe20000002400 */
[----:B-1----:R-:W-:-:S07]  /*9640*/  FFMA.FTZ R105, R0, R10, R105 ;  /* 0x0000000a00697223 */ /* 0x002fce0000010069 */
[----:B------:R-:W1:Y:S01]  /*9650*/  I2F R6, R18 ;  /* 0x0000001200067306 */ /* 0x000e620000201400 */
[----:B------:R-:W-:Y:S01]  /*9660*/  FFMA.FTZ R11, R0, R10, R11 ;  /* 0x0000000a000b7223 */ /* 0x000fe2000001000b */
[----:B------:R-:W-:Y:S02]  /*9670*/  FSEL R136, R105, -INF , !P6 ;  /* 0xff80000069887808 */ /* 0x000fe40007000000 */
[----:B------:R-:W-:-:S04]  /*9680*/  ISETP.GE.AND P6, PT, R16, R122, PT ;  /* 0x0000007a1000720c */ /* 0x000fc80003fc6270 */
[----:B------:R-:W2:Y:S01]  /*9690*/  MUFU.TANH R39, R22 ;  /* 0x0000001600277308 */ /* 0x000ea20000002400 */
[----:B------:R-:W-:Y:S02]  /*96a0*/  IADD3 R16, R110, 0x51, RZ ;  /* 0x000000516e107810 */ /* 0x000fe40007ffe0ff */
[----:B------:R-:W-:-:S05]  /*96b0*/  FSEL R137, R11, -INF , !P6 ;  /* 0xff8000000b897808 */ /* 0x000fca0007000000 */
[----:B------:R-:W3:Y:S01]  /*96c0*/  I2F R10, R16 ;  /* 0x00000010000a7306 */ /* 0x000ee20000201400 */
[----:B-1----:R-:W-:Y:S01]  /*96d0*/  FFMA.FTZ R125, R0, R6, R125 ;  /* 0x00000006007d7223 */ /* 0x002fe2000001007d */
[----:B------:R-:W-:-:S04]  /*96e0*/  LOP3.LUT R18, R108, 0x58, R175, 0xfe, !PT ;  /* 0x000000586c127812 */ /* 0x000fc800078efeaf */
[----:B------:R-:W-:Y:S01]  /*96f0*/  FSEL R128, R125, -INF , !P3 ;  /* 0xff8000007d807808 */ /* 0x000fe20005800000 */
[----:B--2---:R-:W-:Y:S01]  /*9700*/  FFMA.FTZ R39, R0, R6, R39 ;  /* 0x0000000600277223 */ /* 0x004fe20000010027 */
[----:B------:R-:W-:Y:S01]  /*9710*/  MUFU.TANH R31, R66 ;  /* 0x00000042001f7308 */ /* 0x000fe20000002400 */
[C---:B------:R-:W-:Y:S02]  /*9720*/  ISETP.GE.AND P4, PT, R18.reuse, R122, PT ;  /* 0x0000007a1200720c */ /* 0x040fe40003f86270 */
[-C--:B------:R-:W-:Y:S02]  /*9730*/  ISETP.GE.AND P5, PT, R18, R123.reuse, PT ;  /* 0x0000007b1200720c */ /* 0x080fe40003fa6270 */
[----:B------:R-:W-:Y:S01]  /*9740*/  FSEL R125, R39, -INF , !P2 ;  /* 0xff800000277d7808 */ /* 0x000fe20005000000 */
[-C--:B---3--:R-:W-:Y:S01]  /*9750*/  FFMA.FTZ R5, R0, R10.reuse, R5 ;  /* 0x0000000a00057223 */ /* 0x088fe20000010005 */
[----:B------:R-:W-:Y:S01]  /*9760*/  ISETP.GE.AND P2, PT, R16, R123, PT ;  /* 0x0000007b1000720c */ /* 0x000fe20003f46270 */
[----:B------:R-:W1:Y:S01]  /*9770*/  I2F R4, R18 ;  /* 0x0000001200047306 */ /* 0x000e620000201400 */
[----:B------:R-:W-:-:S02]  /*9780*/  FFMA.FTZ R7, R0, R10, R7 ;  /* 0x0000000a00077223 */ /* 0x000fc40000010007 */
[----:B------:R-:W-:Y:S02]  /*9790*/  FSEL R130, R5, -INF , !P2 ;  /* 0xff80000005827808 */ /* 0x000fe40005000000 */
[----:B------:R-:W-:Y:S02]  /*97a0*/  ISETP.GE.AND P2, PT, R16, R122, PT ;  /* 0x0000007a1000720c */ /* 0x000fe40003f46270 */
[----:B------:R-:W-:Y:S01]  /*97b0*/  IADD3 R16, R110, 0x59, RZ ;  /* 0x000000596e107810 */ /* 0x000fe20007ffe0ff */
[----:B------:R-:W-:Y:S01]  /*97c0*/  MUFU.TANH R33, R65 ;  /* 0x0000004100217308 */ /* 0x000fe20000002400 */
[----:B------:R-:W-:-:S07]  /*97d0*/  FSEL R117, R7, -INF , !P2 ;  /* 0xff80000007757808 */ /* 0x000fce0005000000 */
[----:B------:R-:W2:Y:S01]  /*97e0*/  I2F R10, R16 ;  /* 0x00000010000a7306 */ /* 0x000ea20000201400 */
[----:B-1----:R-:W-:Y:S01]  /*97f0*/  FFMA.FTZ R31, R0, R4, R31 ;  /* 0x00000004001f7223 */ /* 0x002fe2000001001f */
[----:B------:R-:W-:-:S04]  /*9800*/  LOP3.LUT R18, R108, 0x60, R175, 0xfe, !PT ;  /* 0x000000606c127812 */ /* 0x000fc800078efeaf */
[----:B------:R-:W-:Y:S01]  /*9810*/  FSEL R115, R31, -INF , !P4 ;  /* 0xff8000001f737808 */ /* 0x000fe20006000000 */
[----:B------:R-:W-:Y:S01]  /*9820*/  FMUL.FTZ R31, R54, c[0x0][0x2ec] ;  /* 0x0000bb00361f7a20 */ /* 0x000fe20000410000 */
[----:B------:R-:W1:Y:S01]  /*9830*/  MUFU.TANH R29, R67 ;  /* 0x00000043001d7308 */ /* 0x000e620000002400 */
[-C--:B------:R-:W-:Y:S02]  /*9840*/  ISETP.GE.AND P4, PT, R16, R123.reuse, PT ;  /* 0x0000007b1000720c */ /* 0x080fe40003f86270 */
[C---:B------:R-:W-:Y:S02]  /*9850*/  ISETP.GE.AND P3, PT, R18.reuse, R122, PT ;  /* 0x0000007a1200720c */ /* 0x040fe40003f66270 */
[----:B------:R-:W-:Y:S01]  /*9860*/  ISETP.GE.AND P6, PT, R18, R123, PT ;  /* 0x0000007b1200720c */ /* 0x000fe20003fc6270 */
[----:B--2---:R-:W-:Y:S02]  /*9870*/  FFMA.FTZ R33, R0, R10, R33 ;  /* 0x0000000a00217223 */ /* 0x004fe40000010021 */
[----:B------:R-:W-:Y:S03]  /*9880*/  MUFU.TANH R23, R62 ;  /* 0x0000003e00177308 */ /* 0x000fe60000002400 */
[----:B------:R-:W-:-:S02]  /*9890*/  FSEL R126, R33, -INF , !P4 ;  /* 0xff800000217e7808 */ /* 0x000fc40006000000 */
[----:B------:R-:W-:Y:S01]  /*98a0*/  ISETP.GE.AND P4, PT, R16, R122, PT ;  /* 0x0000007a1000720c */ /* 0x000fe20003f86270 */
[----:B-1----:R-:W-:Y:S02]  /*98b0*/  FFMA.FTZ R29, R0, R10, R29 ;  /* 0x0000000a001d7223 */ /* 0x002fe4000001001d */
[----:B------:R-:W1:Y:S01]  /*98c0*/  I2F R6, R18 ;  /* 0x0000001200067306 */ /* 0x000e620000201400 */
[----:B------:R-:W-:Y:S02]  /*98d0*/  IADD3 R16, R110, 0x61, RZ ;  /* 0x000000616e107810 */ /* 0x000fe40007ffe0ff */
[----:B------:R-:W-:-:S05]  /*98e0*/  FSEL R113, R29, -INF , !P4 ;  /* 0xff8000001d717808 */ /* 0x000fca0006000000 */
[----:B------:R-:W-:Y:S08]  /*98f0*/  MUFU.TANH R25, R61 ;  /* 0x0000003d00197308 */ /* 0x000ff00000002400 */
[----:B------:R-:W2:Y:S01]  /*9900*/  I2F R10, R16 ;  /* 0x00000010000a7306 */ /* 0x000ea20000201400 */
[----:B-1----:R-:W-:Y:S01]  /*9910*/  FFMA.FTZ R23, R0, R6, R23 ;  /* 0x0000000600177223 */ /* 0x002fe20000010017 */
[----:B------:R-:W-:-:S04]  /*9920*/  LOP3.LUT R18, R108, 0x68, R175, 0xfe, !PT ;  /* 0x000000686c127812 */ /* 0x000fc800078efeaf */
[----:B------:R-:W-:Y:S01]  /*9930*/  FSEL R109, R23, -INF , !P3 ;  /* 0xff800000176d7808 */ /* 0x000fe20005800000 */
[----:B------:R-:W-:Y:S01]  /*9940*/  FMUL.FTZ R23, R48, c[0x0][0x2ec] ;  /* 0x0000bb0030177a20 */ /* 0x000fe20000410000 */
[----:B------:R-:W1:Y:S01]  /*9950*/  MUFU.TANH R35, R64 ;  /* 0x0000004000237308 */ /* 0x000e620000002400 */
[-C--:B------:R-:W-:Y:S02]  /*9960*/  ISETP.GE.AND P3, PT, R16, R123.reuse, PT ;  /* 0x0000007b1000720c */ /* 0x080fe40003f66270 */
[----:B------:R-:W-:-:S05]  /*9970*/  ISETP.GE.AND P2, PT, R18, R123, PT ;  /* 0x0000007b1200720c */ /* 0x000fca0003f46270 */
[----:B------:R-:W3:Y:S01]  /*9980*/  MUFU.TANH R21, R63 ;  /* 0x0000003f00157308 */ /* 0x000ee20000002400 */
[----:B--2---:R-:W-:-:S05]  /*9990*/  FFMA.FTZ R25, R0, R10, R25 ;  /* 0x0000000a00197223 */ /* 0x004fca0000010019 */
[----:B------:R-:W-:Y:S01]  /*99a0*/  FSEL R104, R25, -INF , !P3 ;  /* 0xff80000019687808 */ /* 0x000fe20005800000 */
[----:B-1----:R-:W-:Y:S01]  /*99b0*/  FFMA.FTZ R35, R0, R4, R35 ;  /* 0x0000000400237223 */ /* 0x002fe20000010023 */
[----:B------:R-:W-:Y:S01]  /*99c0*/  MUFU.TANH R37, R37 ;  /* 0x0000002500257308 */ /* 0x000fe20000002400 */
[----:B------:R-:W-:Y:S02]  /*99d0*/  ISETP.GE.AND P3, PT, R16, R122, PT ;  /* 0x0000007a1000720c */ /* 0x000fe40003f66270 */
[----:B------:R-:W-:Y:S02]  /*99e0*/  IADD3 R16, R110, 0x69, RZ ;  /* 0x000000696e107810 */ /* 0x000fe40007ffe0ff */
[----:B------:R-:W-:Y:S01]  /*99f0*/  FSEL R124, R35, -INF , !P5 ;  /* 0xff800000237c7808 */ /* 0x000fe20006800000 */
[----:B---3--:R-:W-:Y:S02]  /*9a00*/  FFMA.FTZ R107, R0, R10, R21 ;  /* 0x0000000a006b7223 */ /* 0x008fe40000010015 */
[----:B------:R-:W1:Y:S01]  /*9a10*/  I2F R4, R18 ;  /* 0x0000001200047306 */ /* 0x000e620000201400 */
[----:B------:R-:W-:-:S02]  /*9a20*/  ISETP.GE.AND P5, PT, R18, R122, PT ;  /* 0x0000007a1200720c */ /* 0x000fc40003fa6270 */
[----:B------:R-:W-:-:S05]  /*9a30*/  FSEL R107, R107, -INF , !P3 ;  /* 0xff8000006b6b7808 */ /* 0x000fca0005800000 */
[----:B------:R-:W-:Y:S08]  /*9a40*/  MUFU.TANH R17, R57 ;  /* 0x0000003900117308 */ /* 0x000ff00000002400 */
[----:B------:R-:W2:Y:S01]  /*9a50*/  I2F R10, R16 ;  /* 0x00000010000a7306 */ /* 0x000ea20000201400 */
[----:B-1----:R-:W-:Y:S01]  /*9a60*/  FFMA.FTZ R37, R0, R4, R37 ;  /* 0x0000000400257223 */ /* 0x002fe20000010025 */
[----:B------:R-:W-:-:S04]  /*9a70*/  LOP3.LUT R18, R108, 0x70, R175, 0xfe, !PT ;  /* 0x000000706c127812 */ /* 0x000fc800078efeaf */
[----:B------:R-:W-:Y:S02]  /*9a80*/  FSEL R105, R37, -INF , !P5 ;  /* 0xff80000025697808 */ /* 0x000fe40006800000 */
[----:B------:R-:W1:Y:S01]  /*9a90*/  MUFU.TANH R27, R60 ;  /* 0x0000003c001b7308 */ /* 0x000e620000002400 */
[-C--:B------:R-:W-:Y:S02]  /*9aa0*/  ISETP.GE.AND P5, PT, R16, R123.reuse, PT ;  /* 0x0000007b1000720c */ /* 0x080fe40003fa6270 */
[----:B------:R-:W-:-:S05]  /*9ab0*/  ISETP.GE.AND P4, PT, R18, R123, PT ;  /* 0x0000007b1200720c */ /* 0x000fca0003f86270 */
[----:B------:R-:W3:Y:S01]  /*9ac0*/  MUFU.TANH R19, R56 ;  /* 0x0000003800137308 */ /* 0x000ee20000002400 */
[----:B--2---:R-:W-:-:S05]  /*9ad0*/  FFMA.FTZ R17, R0, R10, R17 ;  /* 0x0000000a00117223 */ /* 0x004fca0000010011 */
[----:B------:R-:W-:Y:S02]  /*9ae0*/  FSEL R64, R17, -INF , !P5 ;  /* 0xff80000011407808 */ /* 0x000fe40006800000 */
[----:B------:R-:W2:Y:S01]  /*9af0*/  MUFU.TANH R11, R59 ;  /* 0x0000003b000b7308 */ /* 0x000ea20000002400 */
[----:B------:R-:W-:Y:S01]  /*9b00*/  ISETP.GE.AND P5, PT, R16, R122, PT ;  /* 0x0000007a1000720c */ /* 0x000fe20003fa6270 */
[----:B-1----:R-:W-:Y:S01]  /*9b10*/  FFMA.FTZ R27, R0, R6, R27 ;  /* 0x00000006001b7223 */ /* 0x002fe2000001001b */
[----:B------:R-:W-:-:S04]  /*9b20*/  IADD3 R16, R110, 0x71, RZ ;  /* 0x000000716e107810 */ /* 0x000fc80007ffe0ff */
[----:B------:R-:W-:Y:S01]  /*9b30*/  FSEL R66, R27, -INF , !P6 ;  /* 0xff8000001b427808 */ /* 0x000fe20007000000 */
[----:B------:R-:W-:Y:S01]  /*9b40*/  MUFU.TANH R5, R52 ;  /* 0x0000003400057308 */ /* 0x000fe20000002400 */
[----:B---3--:R-:W-:Y:S01]  /*9b50*/  FFMA.FTZ R19, R0, R4, R19 ;  /* 0x0000000400137223 */ /* 0x008fe20000010013 */
[----:B------:R-:W-:Y:S02]  /*9b60*/  LOP3.LUT R4, R108, 0x78, R175, 0xfe, !PT ;  /* 0x000000786c047812 */ /* 0x000fe400078efeaf */
[----:B------:R-:W-:Y:S02]  /*9b70*/  ISETP.GE.AND P6, PT, R18, R122, PT ;  /* 0x0000007a1200720c */ /* 0x000fe40003fc6270 */
[----:B------:R-:W-:Y:S02]  /*9b80*/  FSEL R106, R19, -INF , !P2 ;  /* 0xff800000136a7808 */ /* 0x000fe40005000000 */
[----:B------:R-:W1:Y:S01]  /*9b90*/  I2F R6, R18 ;  /* 0x0000001200067306 */ /* 0x000e620000201400 */
[----:B--2---:R-:W-:Y:S01]  /*9ba0*/  FFMA.FTZ R67, R0, R10, R11 ;  /* 0x0000000a00437223 */ /* 0x004fe2000001000b */
[C---:B------:R-:W-:Y:S01]  /*9bb0*/  ISETP.GE.AND P3, PT, R4.reuse, R123, PT ;  /* 0x0000007b0400720c */ /* 0x040fe20003f66270 */
[----:B------:R-:W-:Y:S01]  /*9bc0*/  FMUL.FTZ R11, R51, c[0x0][0x2ec] ;  /* 0x0000bb00330b7a20 */ /* 0x000fe20000410000 */
[----:B------:R-:W-:-:S02]  /*9bd0*/  ISETP.GE.AND P2, PT, R4, R122, PT ;  /* 0x0000007a0400720c */ /* 0x000fc40003f46270 */
[----:B------:R-:W-:Y:S02]  /*9be0*/  FSEL R67, R67, -INF , !P5 ;  /* 0xff80000043437808 */ /* 0x000fe40006800000 */
[----:B------:R-:W-:Y:S01]  /*9bf0*/  MUFU.TANH R7, R53 ;  /* 0x0000003500077308 */ /* 0x000fe20000002400 */
[----:B------:R-:W-:-:S07]  /*9c00*/  ISETP.GE.AND P5, PT, R16, R123, PT ;  /* 0x0000007b1000720c */ /* 0x000fce0003fa6270 */
[----:B------:R-:W2:Y:S01]  /*9c10*/  I2F R10, R16 ;  /* 0x00000010000a7306 */ /* 0x000ea20000201400 */
[----:B-1----:R-:W-:-:S05]  /*9c20*/  FFMA.FTZ R5, R0, R6, R5 ;  /* 0x0000000600057223 */ /* 0x002fca0000010005 */
[----:B------:R-:W-:Y:S02]  /*9c30*/  FSEL R60, R5, -INF , !P4 ;  /* 0xff800000053c7808 */ /* 0x000fe40006000000 */
[----:B------:R-:W1:Y:S01]  /*9c40*/  MUFU.TANH R31, R31 ;  /* 0x0000001f001f7308 */ /* 0x000e620000002400 */
[----:B------:R-:W-:-:S07]  /*9c50*/  ISETP.GE.AND P4, PT, R16, R122, PT ;  /* 0x0000007a1000720c */ /* 0x000fce0003f86270 */
[----:B------:R-:W-:Y:S01]  /*9c60*/  I2F R21, R4 ;  /* 0x0000000400157306 */ /* 0x000fe20000201400 */
[----:B--2---:R-:W-:Y:S01]  /*9c70*/  FFMA.FTZ R58, R0, R10, R7 ;  /* 0x0000000a003a7223 */ /* 0x004fe20000010007 */
[----:B------:R-:W-:-:S04]  /*9c80*/  IADD3 R7, R110, 0x79, RZ ;  /* 0x000000796e077810 */ /* 0x000fc80007ffe0ff */
[----:B------:R-:W-:Y:S02]  /*9c90*/  FSEL R58, R58, -INF , !P5 ;  /* 0xff8000003a3a7808 */ /* 0x000fe40006800000 */
[----:B------:R-:W2:Y:S01]  /*9ca0*/  MUFU.TANH R4, R50 ;  /* 0x0000003200047308 */ /* 0x000ea20000002400 */
[----:B-1----:R-:W-:Y:S01]  /*9cb0*/  FFMA.FTZ R31, R0, R6, R31 ;  /* 0x00000006001f7223 */ /* 0x002fe2000001001f */
[----:B------:R-:W-:-:S04]  /*9cc0*/  ISETP.GE.AND P5, PT, R7, R123, PT ;  /* 0x0000007b0700720c */ /* 0x000fc80003fa6270 */
[----:B------:R-:W-:Y:S02]  /*9cd0*/  FSEL R59, R31, -INF , !P6 ;  /* 0xff8000001f3b7808 */ /* 0x000fe40007000000 */
[----:B------:R-:W1:Y:S01]  /*9ce0*/  MUFU.TANH R27, R55 ;  /* 0x00000037001b7308 */ /* 0x000e620000002400 */
[----:B------:R-:W-:-:S07]  /*9cf0*/  ISETP.GE.AND P6, PT, R110, R123, PT ;  /* 0x0000007b6e00720c */ /* 0x000fce0003fc6270 */
[----:B------:R-:W3:Y:S01]  /*9d00*/  MUFU.TANH R23, R23 ;  /* 0x0000001700177308 */ /* 0x000ee20000002400 */
[----:B--2---:R-:W-:-:S05]  /*9d10*/  FFMA.FTZ R4, R0, R21, R4 ;  /* 0x0000001500047223 */ /* 0x004fca0000010004 */
[----:B------:R-:W-:Y:S02]  /*9d20*/  FSEL R51, R4, -INF , !P2 ;  /* 0xff80000004337808 */ /* 0x000fe40005000000 */
[----:B------:R-:W-:Y:S01]  /*9d30*/  MUFU.TANH R111, R111 ;  /* 0x0000006f006f7308 */ /* 0x000fe20000002400 */
[----:B------:R-:W-:Y:S01]  /*9d40*/  BAR.SYNC.DEFER_BLOCKING 0x0 ;  /* 0x0000000000007b1d */ /* 0x000fe20000010000 */
[----:B------:R-:W-:Y:S01]  /*9d50*/  ISETP.GT.AND P2, PT, R176, R171, PT ;  /* 0x000000abb000720c */ /* 0x000fe20003f44270 */
[----:B-1----:R-:W-:-:S05]  /*9d60*/  FFMA.FTZ R27, R0, R10, R27 ;  /* 0x0000000a001b7223 */ /* 0x002fca000001001b */
[----:B------:R-:W1:Y:S01]  /*9d70*/  I2F R5, R110 ;  /* 0x0000006e00057306 */ /* 0x000e620000201400 */
[----:B---3--:R-:W-:Y:S01]  /*9d80*/  FFMA.FTZ R23, R0, R21, R23 ;  /* 0x0000001500177223 */ /* 0x008fe20000010017 */
[----:B------:R-:W-:Y:S02]  /*9d90*/  FSEL R57, R27, -INF , !P4 ;  /* 0xff8000001b397808 */ /* 0x000fe40006000000 */
[-C--:B------:R-:W-:Y:S02]  /*9da0*/  ISETP.GE.AND P4, PT, R110, R122.reuse, PT ;  /* 0x0000007a6e00720c */ /* 0x080fe40003f86270 */
[----:B------:R-:W-:Y:S02]  /*9db0*/  FSEL R61, R23, -INF , !P3 ;  /* 0xff800000173d7808 */ /* 0x000fe40005800000 */
[----:B------:R-:W-:Y:S01]  /*9dc0*/  MUFU.TANH R19, R49 ;  /* 0x0000003100137308 */ /* 0x000fe20000002400 */
[----:B------:R-:W-:-:S07]  /*9dd0*/  ISETP.GE.AND P3, PT, R7, R122, PT ;  /* 0x0000007a0700720c */ /* 0x000fce0003f66270 */
[----:B------:R-:W-:Y:S01]  /*9de0*/  MUFU.TANH R11, R11 ;  /* 0x0000000b000b7308 */ /* 0x000fe20000002400 */
[CC--:B-1----:R-:W-:Y:S02]  /*9df0*/  FFMA.FTZ R111, R0.reuse, R5.reuse, R111 ;  /* 0x00000005006f7223 */ /* 0x0c2fe4000001006f */
[----:B------:R-:W-:-:S03]  /*9e00*/  FFMA.FTZ R5, R0, R5, R127 ;  /* 0x0000000500057223 */ /* 0x000fc6000001007f */
[----:B------:R-:W-:Y:S02]  /*9e10*/  FSEL R4, R111, -INF , !P6 ;  /* 0xff8000006f047808 */ /* 0x000fe40007000000 */
[----:B------:R-:W1:Y:S01]  /*9e20*/  I2F R6, R7 ;  /* 0x0000000700067306 */ /* 0x000e620000201400 */
[----:B------:R-:W-:Y:S01]  /*9e30*/  FSEL R5, R5, -INF , !P4 ;  /* 0xff80000005057808 */ /* 0x000fe20006000000 */
[CC--:B-1----:R-:W-:Y:S02]  /*9e40*/  FFMA.FTZ R19, R0.reuse, R6.reuse, R19 ;  /* 0x0000000600137223 */ /* 0x0c2fe40000010013 */
[----:B------:R-:W-:-:S03]  /*9e50*/  FFMA.FTZ R11, R0, R6, R11 ;  /* 0x00000006000b7223 */ /* 0x000fc6000001000b */
        /* <DEDUP_REMOVED lines=62> */
.L_x_7160:
[----:B------:R-:W-:-:S04]  /*a240*/  LEA R7, -R100, RZ, 0x7 ;  /* 0x000000ff64077211 */ /* 0x000fc800078e39ff */
[----:B------:R-:W-:Y:S02]  /*a250*/  SHF.R.S32.HI R10, RZ, 0x1f, R7 ;  /* 0x0000001fff0a7819 */ /* 0x000fe40000011407 */
.L_x_7161:
        /* <DEDUP_REMOVED lines=90> */
.L_x_7163:
[----:B------:R-:W-:Y:S05]  /*a800*/  BSYNC B0 ;  /* 0x0000000000007941 */ /* 0x000fea0003800000 */
.L_x_7162:
[----:B------:R-:W0:Y:S01]  /*a810*/  LDGDEPBAR ;  /* 0x00000000000079af */ /* 0x000e220000000000 */
[----:B------:R-:W-:-:S04]  /*a820*/  LEA R188, P1, R7, R188, 0x1 ;  /* 0x000000bc07bc7211 */ /* 0x000fc800078208ff */
[----:B------:R-:W-:Y:S02]  /*a830*/  LEA.HI.X R187, R7, R187, R10, 0x1, P1 ;  /* 0x000000bb07bb7211 */ /* 0x000fe400008f0c0a */
.L_x_7159:
        /* <DEDUP_REMOVED lines=80> */
[----:B------:R-:W-:Y:S02]  /*ad40*/  FSEL R65, R65, RZ, P3 ;  /* 0x000000ff41417208 */ /* 0x000fe40001800000 */
[----:B------:R-:W-:Y:S02]  /*ad50*/  FSEL R148, R49, RZ, P3 ;  /* 0x000000ff31947208 */ /* 0x000fe40001800000 */
[----:B------:R-:W-:Y:S01]  /*ad60*/  FSEL R56, R56, RZ, P1 ;  /* 0x000000ff38387208 */ /* 0x000fe20000800000 */
[----:B------:R-:W-:-:S02]  /*ad70*/  FFMA.FTZ R145, R4, c[0x0][0x23c], -R65 ;  /* 0x00008f0004917a23 */ /* 0x000fc40000010841 */
[--C-:B------:R-:W-:Y:S02]  /*ad80*/  FFMA.FTZ R63, R8, c[0x0][0x23c], -R65.reuse ;  /* 0x00008f00083f7a23 */ /* 0x100fe40000010841 */
[--C-:B------:R-:W-:Y:S02]  /*ad90*/  FFMA.FTZ R4, R9, c[0x0][0x23c], -R56.reuse ;  /* 0x00008f0009047a23 */ /* 0x100fe40000010838 */
[----:B------:R-:W-:Y:S01]  /*ada0*/  FFMA.FTZ R141, R5, c[0x0][0x23c], -R56 ;  /* 0x00008f00058d7a23 */ /* 0x000fe20000010838 */
[----:B------:R-:W1:Y:S01]  /*adb0*/  LDSM.16.MT88.4 R8, [R162+0x6000] ;  /* 0x00600000a208783b */ /* 0x000e620000004200 */
[----:B------:R-:W-:Y:S01]  /*adc0*/  FSEL R5, R48, RZ, P1 ;  /* 0x000000ff30057208 */ /* 0x000fe20000800000 */
[----:B------:R-:W-:Y:S01]  /*add0*/  FADD.FTZ R148, R3, -R148 ;  /* 0x8000009403947221 */ /* 0x000fe20000010000 */
[----:B------:R-:W-:Y:S01]  /*ade0*/  MUFU.EX2 R145, R145 ;  /* 0x0000009100917308 */ /* 0x000fe20000000800 */
[----:B------:R-:W-:Y:S02]  /*adf0*/  FFMA.FTZ R118, R14, c[0x0][0x23c], -R65 ;  /* 0x00008f000e767a23 */ /* 0x000fe40000010841 */
[----:B------:R-:W-:-:S02]  /*ae00*/  FADD.FTZ R2, R2, -R5 ;  /* 0x8000000502027221 */ /* 0x000fc40000010000 */
[----:B------:R-:W-:Y:S02]  /*ae10*/  FFMA.FTZ R116, R12, c[0x0][0x23c], -R65 ;  /* 0x00008f000c747a23 */ /* 0x000fe40000010841 */
[----:B------:R-:W-:Y:S01]  /*ae20*/  FMUL.FTZ R146, R2, c[0x0][0x23c] ;  /* 0x00008f0002927a20 */ /* 0x000fe20000410000 */
[----:B------:R-:W2:Y:S01]  /*ae30*/  MUFU.EX2 R118, R118 ;  /* 0x0000007600767308 */ /* 0x000ea20000000800 */
[--C-:B------:R-:W-:Y:S02]  /*ae40*/  FFMA.FTZ R114, R15, c[0x0][0x23c], -R56.reuse ;  /* 0x00008f000f727a23 */ /* 0x100fe40000010838 */
[----:B------:R-:W-:Y:S02]  /*ae50*/  FMUL.FTZ R148, R148, c[0x0][0x23c] ;  /* 0x00008f0094947a20 */ /* 0x000fe40000410000 */
[--C-:B------:R-:W-:Y:S02]  /*ae60*/  FFMA.FTZ R2, R13, c[0x0][0x23c], -R56.reuse ;  /* 0x00008f000d027a23 */ /* 0x100fe40000010838 */
[--C-:B------:R-:W-:Y:S01]  /*ae70*/  FFMA.FTZ R121, R45, c[0x0][0x23c], -R56.reuse ;  /* 0x00008f002d797a23 */ /* 0x100fe20000010838 */
[----:B------:R-:W-:Y:S01]  /*ae80*/  MUFU.EX2 R116, R116 ;  /* 0x0000007400747308 */ /* 0x000fe20000000800 */
[----:B------:R-:W3:Y:S01]  /*ae90*/  LDSM.16.MT88.4 R44, [R162+0x6800] ;  /* 0x00680000a22c783b */ /* 0x000ee20000004200 */
[----:B------:R-:W-:-:S02]  /*aea0*/  FFMA.FTZ R112, R119, c[0x0][0x23c], -R56 ;  /* 0x00008f0077707a23 */ /* 0x000fc40000010838 */
[--C-:B------:R-:W-:Y:S02]  /*aeb0*/  FFMA.FTZ R108, R42, c[0x0][0x23c], -R65.reuse ;  /* 0x00008f002a6c7a23 */ /* 0x100fe40000010841 */
[--C-:B------:R-:W-:Y:S02]  /*aec0*/  FFMA.FTZ R111, R40, c[0x0][0x23c], -R65.reuse ;  /* 0x00008f00286f7a23 */ /* 0x100fe40000010841 */
[----:B------:R-:W4:Y:S01]  /*aed0*/  MUFU.EX2 R63, R63 ;  /* 0x0000003f003f7308 */ /* 0x000f220000000800 */
[--C-:B------:R-:W-:Y:S01]  /*aee0*/  FFMA.FTZ R119, R41, c[0x0][0x23c], -R56.reuse ;  /* 0x00008f0029777a23 */ /* 0x100fe20000010838 */
[----:B--2---:R-:W-:Y:S01]  /*aef0*/  F2FP.PACK_AB R32, R118, R145 ;  /* 0x000000917620723e */ /* 0x004fe200000000ff */
[----:B------:R-:W-:Y:S02]  /*af00*/  FFMA.FTZ R110, R43, c[0x0][0x23c], -R56 ;  /* 0x00008f002b6e7a23 */ /* 0x000fe40000010838 */
[----:B------:R-:W2:Y:S01]  /*af10*/  LDSM.16.MT88.4 R40, [R160+0x6800] ;  /* 0x00680000a028783b */ /* 0x000ea20000004200 */
[----:B------:R-:W-:-:S02]  /*af20*/  FFMA.FTZ R101, R30, c[0x0][0x23c], -R65 ;  /* 0x00008f001e657a23 */ /* 0x000fc40000010841 */
[----:B------:R-:W-:Y:S01]  /*af30*/  MUFU.EX2 R141, R141 ;  /* 0x0000008d008d7308 */ /* 0x000fe20000000800 */
[--C-:B------:R-:W-:Y:S02]  /*af40*/  FFMA.FTZ R100, R28, c[0x0][0x23c], -R65.reuse ;  /* 0x00008f001c647a23 */ /* 0x100fe40000010841 */
[--C-:B------:R-:W-:Y:S02]  /*af50*/  FFMA.FTZ R123, R134, c[0x0][0x23c], -R65.reuse ;  /* 0x00008f00867b7a23 */ /* 0x100fe40000010841 */
[--C-:B------:R-:W-:Y:S02]  /*af60*/  FFMA.FTZ R120, R132, c[0x0][0x23c], -R65.reuse ;  /* 0x00008f0084787a23 */ /* 0x100fe40000010841 */
[--C-:B------:R-:W-:Y:S01]  /*af70*/  FFMA.FTZ R127, R196, c[0x0][0x23c], -R65.reuse ;  /* 0x00008f00c47f7a23 */ /* 0x100fe20000010841 */
[----:B------:R-:W5:Y:S01]  /*af80*/  MUFU.EX2 R114, R114 ;  /* 0x0000007200727308 */ /* 0x000f620000000800 */
        /* <DEDUP_REMOVED lines=30> */
[-C--:B------:R-:W-:Y:S01]  /*b170*/  FMUL.FTZ R12, R88, R148.reuse ;  /* 0x00000094580c7220 */ /* 0x080fe20000410000 */
[----:B------:R-:W1:Y:S01]  /*b180*/  MUFU.EX2 R101, R101 ;  /* 0x0000006500657308 */ /* 0x000e620000000800 */
[----:B------:R-:W-:Y:S02]  /*b190*/  FMUL.FTZ R13, R89, R148 ;  /* 0x00000094590d7220 */ /* 0x000fe40000410000 */
[-C--:B------:R-:W-:Y:S02]  /*b1a0*/  FMUL.FTZ R14, R90, R146.reuse ;  /* 0x000000925a0e7220 */ /* 0x080fe40000410000 */
[----:B------:R-:W-:Y:S01]  /*b1b0*/  HMMA.16816.F32 R4, R32, R8, R4 ;  /* 0x000000082004723c */ /* 0x000fe20000001804 */
[----:B------:R-:W-:Y:S02]  /*b1c0*/  FMUL.FTZ R15, R91, R146 ;  /* 0x000000925b0f7220 */ /* 0x000fe40000410000 */
[-C--:B------:R-:W-:Y:S01]  /*b1d0*/  FMUL.FTZ R84, R84, R148.reuse ;  /* 0x0000009454547220 */ /* 0x080fe20000410000 */
[----:B------:R-:W-:Y:S01]  /*b1e0*/  MUFU.EX2 R100, R100 ;  /* 0x0000006400647308 */ /* 0x000fe20000000800 */
[----:B------:R-:W-:-:S02]  /*b1f0*/  FMUL.FTZ R85, R85, R148 ;  /* 0x0000009455557220 */ /* 0x000fc40000410000 */
[-C--:B------:R-:W-:Y:S01]  /*b200*/  FMUL.FTZ R86, R86, R146.reuse ;  /* 0x0000009256567220 */ /* 0x080fe20000410000 */
[C---:B------:R-:W-:Y:S01]  /*b210*/  HMMA.16816.F32 R8, R32.reuse, R10, R92 ;  /* 0x0000000a2008723c */ /* 0x040fe2000000185c */
[----:B------:R-:W-:Y:S01]  /*b220*/  FMUL.FTZ R87, R87, R146 ;  /* 0x0000009257577220 */ /* 0x000fe20000410000 */
[----:B------:R-:W-:Y:S01]  /*b230*/  LDSM.16.MT88.4 R92, [R162+0x8800] ;  /* 0x00880000a25c783b */ /* 0x000fe20000004200 */
[-C--:B------:R-:W-:Y:S01]  /*b240*/  FMUL.FTZ R20, R80, R148.reuse ;  /* 0x0000009450147220 */ /* 0x080fe20000410000 */
[----:B------:R-:W-:Y:S01]  /*b250*/  MUFU.EX2 R111, R111 ;  /* 0x0000006f006f7308 */ /* 0x000fe20000000800 */
[----:B------:R-:W-:Y:S02]  /*b260*/  FMUL.FTZ R21, R81, R148 ;  /* 0x0000009451157220 */ /* 0x000fe40000410000 */
[-C--:B------:R-:W-:Y:S01]  /*b270*/  FMUL.FTZ R22, R82, R146.reuse ;  /* 0x0000009252167220 */ /* 0x080fe20000410000 */
        /* <DEDUP_REMOVED lines=10> */
[----:B------:R-:W4:Y:S01]  /*b320*/  MUFU.EX2 R112, R112 ;  /* 0x0000007000707308 */ /* 0x000f220000000800 */
        /* <DEDUP_REMOVED lines=11> */
[----:B------:R-:W-:Y:S01]  /*b3e0*/  FFMA.FTZ R145, R189, R148, R145 ;  /* 0x00000094bd917223 */ /* 0x000fe20000010091 */
[----:B------:R-:W5:Y:S01]  /*b3f0*/  MUFU.EX2 R110, R110 ;  /* 0x0000006e006e7308 */ /* 0x000f620000000800 */
[----:B------:R-:W-:-:S02]  /*b400*/  FFMA.FTZ R141, R190, R146, R141 ;  /* 0x00000092be8d7223 */ /* 0x000fc4000001008d */
[----:B------:R-:W-:Y:S01]  /*b410*/  FADD.FTZ R145, R118, R145 ;  /* 0x0000009176917221 */ /* 0x000fe20000010000 */
[C---:B------:R-:W-:Y:S01]  /*b420*/  HMMA.16816.F32 R28, R32.reuse, R36, R28 ;  /* 0x00000024201c723c */ /* 0x040fe2000000181c */
[----:B------:R-:W-:Y:S02]  /*b430*/  FADD.FTZ R114, R114, R141 ;  /* 0x0000008d72727221 */ /* 0x000fe40000010000 */
[----:B------:R-:W-:Y:S01]  /*b440*/  FADD.FTZ R116, R116, R145 ;  /* 0x0000009174747221 */ /* 0x000fe20000010000 */
[----:B------:R-:W-:Y:S01]  /*b450*/  MUFU.EX2 R127, R127 ;  /* 0x0000007f007f7308 */ /* 0x000fe20000000800 */
[----:B------:R-:W-:Y:S02]  /*b460*/  FFMA.FTZ R189, R62, c[0x0][0x23c], -R65 ;  /* 0x00008f003ebd7a23 */ /* 0x000fe40000010841 */
[----:B-1----:R-:W-:Y:S01]  /*b470*/  F2FP.PACK_AB R36, R101, R108 ;  /* 0x0000006c6524723e */ /* 0x002fe200000000ff */
[----:B------:R-:W-:Y:S01]  /*b480*/  HMMA.16816.F32 R32, R32, R38, R68 ;  /* 0x000000262020723c */ /* 0x000fe20000001844 */
[----:B----4-:R-:W-:Y:S01]  /*b490*/  F2FP.PACK_AB R37, R112, R121 ;  /* 0x000000797025723e */ /* 0x010fe200000000ff */
[----:B------:R-:W-:-:S02]  /*b4a0*/  FADD.FTZ R63, R63, R116 ;  /* 0x000000743f3f7221 */ /* 0x000fc40000010000 */
[----:B------:R-:W1:Y:S01]  /*b4b0*/  MUFU.EX2 R122, R122 ;  /* 0x0000007a007a7308 */ /* 0x000e620000000800 */
[----:B------:R-:W-:Y:S02]  /*b4c0*/  FFMA.FTZ R190, R50, c[0x0][0x23c], -R56 ;  /* 0x00008f0032be7a23 */ /* 0x000fe40000010838 */
[----:B------:R-:W-:Y:S01]  /*b4d0*/  F2FP.PACK_AB R38, R111, R100 ;  /* 0x000000646f26723e */ /* 0x000fe200000000ff */
[----:B------:R-:W-:Y:S01]  /*b4e0*/  FADD.FTZ R108, R108, R63 ;  /* 0x0000003f6c6c7221 */ /* 0x000fe20000010000 */
[----:B-----5:R-:W-:Y:S01]  /*b4f0*/  F2FP.PACK_AB R39, R110, R119 ;  /* 0x000000776e27723e */ /* 0x020fe200000000ff */
[----:B------:R-:W-:Y:S02]  /*b500*/  FFMA.FTZ R61, R61, c[0x0][0x23c], -R65 ;  /* 0x00008f003d3d7a23 */ /* 0x000fe40000010841 */
[----:B------:R-:W-:Y:S01]  /*b510*/  MUFU.EX2 R123, R123 ;  /* 0x0000007b007b7308 */ /* 0x000fe20000000800 */
[----:B------:R-:W-:-:S03]  /*b520*/  FADD.FTZ R101, R101, R108 ;  /* 0x0000006c65657221 */ /* 0x000fc60000010000 */
[C---:B---3--:R-:W-:Y:S04]  /*b530*/  HMMA.16816.F32 R4, R36.reuse, R44, R4 ;  /* 0x0000002c2404723c */ /* 0x048fe80000001804 */
[----:B------:R-:W-:Y:S04]  /*b540*/  MUFU.EX2 R120, R120 ;  /* 0x0000007800787308 */ /* 0x000fe80000000800 */
[C---:B------:R-:W-:Y:S01]  /*b550*/  HMMA.16816.F32 R8, R36.reuse, R46, R8 ;  /* 0x0000002e2408723c */ /* 0x040fe20000001808 */
[----:B------:R-:W3:Y:S03]  /*b560*/  LDSM.16.MT88.4 R44, [R159+0x6800] ;  /* 0x006800009f2c783b */ /* 0x000ee60000004200 */
[----:B------:R-:W-:Y:S04]  /*b570*/  MUFU.EX2 R131, R131 ;  /* 0x0000008300837308 */ /* 0x000fe80000000800 */
[C---:B--2---:R-:W-:Y:S04]  /*b580*/  HMMA.16816.F32 R12, R36.reuse, R40, R12 ;  /* 0x00000028240c723c */ /* 0x044fe8000000180c */
[----:B------:R-:W2:Y:S04]  /*b590*/  MUFU.EX2 R134, R134 ;  /* 0x0000008600867308 */ /* 0x000ea80000000800 */
        /* <DEDUP_REMOVED lines=15> */
[----:B-1----:R-:W-:-:S02]  /*b690*/  F2FP.PACK_AB R36, R122, R127 ;  /* 0x0000007f7a24723e */ /* 0x002fc400000000ff */
[----:B--2---:R-:W-:Y:S02]  /*b6a0*/  F2FP.PACK_AB R37, R134, R131 ;  /* 0x000000838625723e */ /* 0x004fe400000000ff */
[----:B------:R-:W-:-:S03]  /*b6b0*/  F2FP.PACK_AB R38, R120, R123 ;  /* 0x0000007b7826723e */ /* 0x000fc600000000ff */
[----:B------:R-:W1:Y:S01]  /*b6c0*/  MUFU.EX2 R151, R151 ;  /* 0x0000009700977308 */ /* 0x000e620000000800 */
[----:B-----5:R-:W-:-:S07]  /*b6d0*/  F2FP.PACK_AB R39, R129, R132 ;  /* 0x000000848127723e */ /* 0x020fce00000000ff */
        /* <DEDUP_REMOVED lines=140> */
[----:B-----5:R-:W-:Y:S02]  /*bfa0*/  HMMA.16816.F32 R80, R4, R16, R80 ;  /* 0x000000100450723c */ /* 0x020fe40000001850 */
[----:B------:R-:W-:Y:S01]  /*bfb0*/  FADD.FTZ R150, R150, R151 ;  /* 0x0000009796967221 */ /* 0x000fe20000010000 */
[----:B------:R-:W5:Y:S03]  /*bfc0*/  MUFU.EX2 R27, R27 ;  /* 0x0000001b001b7308 */ /* 0x000f660000000800 */
        /* <DEDUP_REMOVED lines=8> */
[----:B------:R-:W2:Y:S02]  /*c050*/  LDSM.16.MT88.4 R16, [R160+0x9800] ;  /* 0x00980000a010783b */ /* 0x000ea40000004200 */
[----:B------:R-:W-:-:S04]  /*c060*/  FADD.FTZ R122, R122, R127 ;  /* 0x0000007f7a7a7221 */ /* 0x000fc80000010000 */
[----:B------:R-:W-:Y:S01]  /*c070*/  FADD.FTZ R123, R123, R122 ;  /* 0x0000007a7b7b7221 */ /* 0x000fe20000010000 */
[----:B------:R-:W-:Y:S01]  /*c080*/  HMMA.16816.F32 R68, R4, R14, R68 ;  /* 0x0000000e0444723c */ /* 0x000fe20000001844 */
[----:B------:R-:W2:Y:S02]  /*c090*/  LDSM.16.MT88.4 R12, [R159+0x9800] ;  /* 0x009800009f0c783b */ /* 0x000ea40000004200 */
[----:B------:R-:W-:-:S04]  /*c0a0*/  FADD.FTZ R120, R120, R123 ;  /* 0x0000007b78787221 */ /* 0x000fc80000010000 */
[----:B------:R-:W-:Y:S01]  /*c0b0*/  FADD.FTZ R149, R149, R120 ;  /* 0x0000007895957221 */ /* 0x000fe20000010000 */
[----:B-1----:R-:W-:Y:S02]  /*c0c0*/  F2FP.PACK_AB R4, R3, R24 ;  /* 0x000000180304723e */ /* 0x002fe400000000ff */
[----:B----4-:R-:W-:Y:S01]  /*c0d0*/  F2FP.PACK_AB R5, R26, R25 ;  /* 0x000000191a05723e */ /* 0x010fe200000000ff */
[----:B------:R-:W-:Y:S01]  /*c0e0*/  FADD.FTZ R140, R140, R149 ;  /* 0x000000958c8c7221 */ /* 0x000fe20000010000 */
[----:B------:R-:W-:Y:S02]  /*c0f0*/  F2FP.PACK_AB R6, R189, R2 ;  /* 0x00000002bd06723e */ /* 0x000fe400000000ff */
[----:B-----5:R-:W-:Y:S01]  /*c100*/  F2FP.PACK_AB R7, R190, R27 ;  /* 0x0000001bbe07723e */ /* 0x020fe200000000ff */
[----:B------:R-:W-:-:S04]  /*c110*/  FADD.FTZ R143, R143, R140 ;  /* 0x0000008c8f8f7221 */ /* 0x000fc80000010000 */
[----:B------:R-:W-:Y:S02]  /*c120*/  FADD.FTZ R184, R184, R143 ;  /* 0x0000008fb8b87221 */ /* 0x000fe40000010000 */
[----:B---3--:R-:W-:Y:S02]  /*c130*/  HMMA.16816.F32 R96, R4, R8, R96 ;  /* 0x000000080460723c */ /* 0x008fe40000001860 */
[----:B------:R-:W-:-:S04]  /*c140*/  FADD.FTZ R29, R45, R184 ;  /* 0x000000b82d1d7221 */ /* 0x000fc80000010000 */
[----:B------:R-:W-:Y:S02]  /*c150*/  FADD.FTZ R29, R46, R29 ;  /* 0x0000001d2e1d7221 */ /* 0x000fe40000010000 */
        /* <DEDUP_REMOVED lines=18> */
[----:B------:R-:W-:Y:S03]  /*c280*/  HMMA.16816.F32 R84, R4, R18, R84 ;  /* 0x000000120454723c */ /* 0x000fe60000001854 */
[----:B------:R-:W-:-:S04]  /*c290*/  FADD.FTZ R13, R32, R13 ;  /* 0x0000000d200d7221 */ /* 0x000fc80000010000 */
[----:B------:R-:W-:Y:S01]  /*c2a0*/  FADD.FTZ R14, R20, R13 ;  /* 0x0000000d140e7221 */ /* 0x000fe20000010000 */
[----:B-1----:R-:W-:Y:S03]  /*c2b0*/  HMMA.16816.F32 R72, R4, R8, R72 ;  /* 0x000000080448723c */ /* 0x002fe60000001848 */
        /* <DEDUP_REMOVED lines=16> */
.L_x_7156:
[----:B------:R-:W-:Y:S05]  /*c3c0*/  @!P2 BRA `(.L_x_7164) ;  /* 0x000045700000a947 */ /* 0x000fea0003800000 */
[----:B------:R-:W-:Y:S01]  /*c3d0*/  IMAD.MOV.U32 R186, RZ, RZ, c[0x0][0x1a0] ;  /* 0x00006800ffba7624 */ /* 0x000fe200078e00ff */
[----:B------:R-:W-:-:S02]  /*c3e0*/  MOV R101, R2 ;  /* 0x0000000200657202 */ /* 0x000fc40000000f00 */
[----:B------:R-:W-:Y:S01]  /*c3f0*/  MOV R100, R3 ;  /* 0x0000000300647202 */ /* 0x000fe20000000f00 */
[----:B------:R-:W-:-:S05]  /*c400*/  IMAD.U32 R185, R186, -0x80, RZ ;  /* 0xffffff80bab97824 */ /* 0x000fca00078e00ff */
[----:B------:R-:W-:Y:S02]  /*c410*/  SHF.R.S32.HI R184, RZ, 0x1f, R185 ;  /* 0x0000001fffb87819 */ /* 0x000fe400000114b9 */
.L_x_7168:
        /* <DEDUP_REMOVED lines=65> */
.L_x_7165:
        /* <DEDUP_REMOVED lines=95> */
[----:B------:R-:W1:Y:S08]  /*ce20*/  LDSM.16.M88.4 R128, [R167+0x4800] ;  /* 0x00480000a780783b */ /* 0x000e700000000200 */
[----:B------:R-:W2:Y:S08]  /*ce30*/  LDSM.16.M88.4 R132, [R167+0x5000] ;  /* 0x00500000a784783b */ /* 0x000eb00000000200 */
[----:B------:R-:W2:Y:S08]  /*ce40*/  LDSM.16.M88.4 R136, [R167+0x5800] ;  /* 0x00580000a788783b */ /* 0x000eb00000000200 */
[----:B------:R-:W-:Y:S08]  /*ce50*/  LDSM.16.M88.4 R140, [R166] ;  /* 0x00000000a68c783b */ /* 0x000ff00000000200 */
        /* <DEDUP_REMOVED lines=74> */
[----:B------:R-:W-:Y:S02]  /*d300*/  FMUL.FTZ R197, R6, c[0x0][0x2ec] ;  /* 0x0000bb0006c57a20 */ /* 0x000fe40000410000 */
        /* <DEDUP_REMOVED lines=8> */
[----:B-----5:R-:W-:Y:S02]  /*d390*/  FMUL.FTZ R205, R10, c[0x0][0x2ec] ;  /* 0x0000bb000acd7a20 */ /* 0x020fe40000410000 */
[----:B------:R-:W-:Y:S03]  /*d3a0*/  FMUL.FTZ R207, R11, c[0x0][0x2ec] ;  /* 0x0000bb000bcf7a20 */ /* 0x000fe60000410000 */
[C---:B--2---:R-:W-:Y:S01]  /*d3b0*/  HMMA.16816.F32 R20, R112.reuse, R108, R20 ;  /* 0x0000006c7014723c */ /* 0x044fe20000001814 */
[----:B------:R-:W2:Y:S07]  /*d3c0*/  MUFU.TANH R197, R197 ;  /* 0x000000c500c57308 */ /* 0x000eae0000002400 */
[C---:B------:R-:W-:Y:S01]  /*d3d0*/  HMMA.16816.F32 R24, R112.reuse, R110, R24 ;  /* 0x0000006e7018723c */ /* 0x040fe20000001818 */
[----:B------:R-:W5:Y:S02]  /*d3e0*/  LDSM.16.M88.4 R108, [R102+0x2000] ;  /* 0x00200000666c783b */ /* 0x000f640000000200 */
[----:B------:R-:W2:Y:S01]  /*d3f0*/  MUFU.TANH R199, R199 ;  /* 0x000000c700c77308 */ /* 0x000ea20000002400 */
        /* <DEDUP_REMOVED lines=14> */
[----:B----4-:R-:W-:Y:S02]  /*d4e0*/  FMUL.FTZ R219, R17, c[0x0][0x2ec] ;  /* 0x0000bb0011db7a20 */ /* 0x010fe40000410000 */
[----:B------:R-:W-:Y:S01]  /*d4f0*/  FMUL.FTZ R223, R18, c[0x0][0x2ec] ;  /* 0x0000bb0012df7a20 */ /* 0x000fe20000410000 */
[----:B------:R1:W4:Y:S01]  /*d500*/  MUFU.TANH R146, R192 ;  /* 0x000000c000927308 */ /* 0x0003220000002400 */
[C---:B------:R-:W-:Y:S01]  /*d510*/  HMMA.16816.F32 R32, R112.reuse, R106, R32 ;  /* 0x0000006a7020723c */ /* 0x040fe20000001820 */
[----:B------:R-:W3:Y:S02]  /*d520*/  LDSM.16.M88.4 R104, [R102+0x2800] ;  /* 0x002800006668783b */ /* 0x000ee40000000200 */
[----:B------:R-:W-:Y:S05]  /*d530*/  FMUL.FTZ R221, R19, c[0x0][0x2ec] ;  /* 0x0000bb0013dd7a20 */ /* 0x000fea0000410000 */
[C---:B-----5:R-:W-:Y:S01]  /*d540*/  HMMA.16816.F32 R36, R112.reuse, R108, R36 ;  /* 0x0000006c7024723c */ /* 0x060fe20000001824 */
[----:B------:R5:W3:Y:S03]  /*d550*/  MUFU.TANH R144, R194 ;  /* 0x000000c200907308 */ /* 0x000ae60000002400 */
[----:B--2---:R-:W-:Y:S03]  /*d560*/  FMUL.FTZ R191, R27, c[0x0][0x2ec] ;  /* 0x0000bb001bbf7a20 */ /* 0x004fe60000410000 */
[----:B------:R-:W-:Y:S01]  /*d570*/  FMUL.FTZ R202, R28, c[0x0][0x2ec] ;  /* 0x0000bb001cca7a20 */ /* 0x000fe20000410000 */
[C---:B------:R-:W-:Y:S01]  /*d580*/  HMMA.16816.F32 R40, R112.reuse, R110, R40 ;  /* 0x0000006e7028723c */ /* 0x040fe20000001828 */
[----:B------:R-:W2:Y:S02]  /*d590*/  LDSM.16.M88.4 R108, [R102+0x3000] ;  /* 0x00300000666c783b */ /* 0x000ea40000000200 */
[----:B------:R4:W2:Y:S01]  /*d5a0*/  MUFU.TANH R139, R191 ;  /* 0x000000bf008b7308 */ /* 0x0008a20000002400 */
[----:B------:R-:W-:Y:S02]  /*d5b0*/  FMUL.FTZ R200, R29, c[0x0][0x2ec] ;  /* 0x0000bb001dc87a20 */ /* 0x000fe40000410000 */
[----:B-1----:R-:W-:Y:S07]  /*d5c0*/  FMUL.FTZ R192, R26, c[0x0][0x2ec] ;  /* 0x0000bb001ac07a20 */ /* 0x002fee0000410000 */
[----:B------:R1:W1:Y:S01]  /*d5d0*/  MUFU.TANH R141, R192 ;  /* 0x000000c0008d7308 */ /* 0x0002620000002400 */
[----:B-----5:R-:W-:Y:S09]  /*d5e0*/  FMUL.FTZ R194, R32, c[0x0][0x2ec] ;  /* 0x0000bb0020c27a20 */ /* 0x020ff20000410000 */
[----:B------:R5:W5:Y:S01]  /*d5f0*/  MUFU.TANH R148, R198 ;  /* 0x000000c600947308 */ /* 0x000b620000002400 */
[C---:B---3--:R-:W-:Y:S03]  /*d600*/  HMMA.16816.F32 R44, R112.reuse, R104, R44 ;  /* 0x00000068702c723c */ /* 0x048fe6000000182c */
[----:B----4-:R-:W-:Y:S06]  /*d610*/  FMUL.FTZ R191, R35, c[0x0][0x2ec] ;  /* 0x0000bb0023bf7a20 */ /* 0x010fec0000410000 */
[----:B------:R3:W4:Y:S01]  /*d620*/  MUFU.TANH R123, R191 ;  /* 0x000000bf007b7308 */ /* 0x0007220000002400 */
[C---:B------:R-:W-:Y:S01]  /*d630*/  HMMA.16816.F32 R48, R112.reuse, R106, R48 ;  /* 0x0000006a7030723c */ /* 0x040fe20000001830 */
[----:B------:R-:W4:Y:S01]  /*d640*/  LDSM.16.M88.4 R104, [R102+0x3800] ;  /* 0x003800006668783b */ /* 0x000f220000000200 */
[----:B------:R-:W-:Y:S04]  /*d650*/  DEPBAR.LE SB0, 0x0 ;  /* 0x000080000000791a */ /* 0x000fe80000000000 */
[----:B-1----:R-:W-:Y:S02]  /*d660*/  FMUL.FTZ R192, R34, c[0x0][0x2ec] ;  /* 0x0000bb0022c07a20 */ /* 0x002fe40000410000 */
[C---:B--2---:R-:W-:Y:S01]  /*d670*/  HMMA.16816.F32 R52, R112.reuse, R108, R52 ;  /* 0x0000006c7034723c */ /* 0x044fe20000001834 */
[----:B------:R1:W2:Y:S01]  /*d680*/  MUFU.TANH R143, R196 ;  /* 0x000000c4008f7308 */ /* 0x0002a20000002400 */
[----:B------:R-:W-:Y:S03]  /*d690*/  BAR.SYNC.DEFER_BLOCKING 0x0 ;  /* 0x0000000000007b1d */ /* 0x000fe60000010000 */
[----:B-----5:R-:W-:Y:S03]  /*d6a0*/  FMUL.FTZ R198, R30, c[0x0][0x2ec] ;  /* 0x0000bb001ec67a20 */ /* 0x020fe60000410000 */
[C---:B------:R-:W-:Y:S03]  /*d6b0*/  HMMA.16816.F32 R56, R112.reuse, R110, R56 ;  /* 0x0000006e7038723c */ /* 0x040fe60000001838 */
[----:B------:R5:W2:Y:S01]  /*d6c0*/  MUFU.TANH R136, R194 ;  /* 0x000000c200887308 */ /* 0x000aa20000002400 */
[----:B---3--:R-:W-:Y:S04]  /*d6d0*/  FMUL.FTZ R191, R43, c[0x0][0x2ec] ;  /* 0x0000bb002bbf7a20 */ /* 0x008fe80000410000 */
[----:B------:R-:W-:Y:S04]  /*d6e0*/  FMUL.FTZ R225, R49, c[0x0][0x2ec] ;  /* 0x0000bb0031e17a20 */ /* 0x000fe80000410000 */
[----:B------:R-:W-:Y:S01]  /*d6f0*/  FMUL.FTZ R227, R51, c[0x0][0x2ec] ;  /* 0x0000bb0033e37a20 */ /* 0x000fe20000410000 */
[----:B------:R3:W2:Y:S03]  /*d700*/  MUFU.TANH R133, R192 ;  /* 0x000000c000857308 */ /* 0x0006a60000002400 */
[----:B------:R-:W-:Y:S02]  /*d710*/  FMUL.FTZ R229, R53, c[0x0][0x2ec] ;  /* 0x0000bb0035e57a20 */ /* 0x000fe40000410000 */
[----:B-1----:R-:W-:Y:S02]  /*d720*/  FMUL.FTZ R196, R31, c[0x0][0x2ec] ;  /* 0x0000bb001fc47a20 */ /* 0x002fe40000410000 */
[----:B------:R-:W-:Y:S03]  /*d730*/  FMUL.FTZ R231, R55, c[0x0][0x2ec] ;  /* 0x0000bb0037e77a20 */ /* 0x000fe60000410000 */
[----:B------:R1:W1:Y:S01]  /*d740*/  MUFU.TANH R125, R191 ;  /* 0x000000bf007d7308 */ /* 0x0002620000002400 */
[----:B------:R-:W-:Y:S01]  /*d750*/  FMUL.FTZ R233, R57, c[0x0][0x2ec] ;  /* 0x0000bb0039e97a20 */ /* 0x000fe20000410000 */
[C---:B----4-:R-:W-:Y:S03]  /*d760*/  HMMA.16816.F32 R60, R112.reuse, R104, R60 ;  /* 0x00000068703c723c */ /* 0x050fe6000000183c */
[----:B-----5:R-:W-:Y:S02]  /*d770*/  FMUL.FTZ R194, R40, c[0x0][0x2ec] ;  /* 0x0000bb0028c27a20 */ /* 0x020fe40000410000 */
[----:B------:R-:W-:Y:S02]  /*d780*/  FMUL.FTZ R237, R56, c[0x0][0x2ec] ;  /* 0x0000bb0038ed7a20 */ /* 0x000fe40000410000 */
[----:B------:R-:W-:Y:S01]  /*d790*/  FMUL.FTZ R239, R59, c[0x0][0x2ec] ;  /* 0x0000bb003bef7a20 */ /* 0x000fe20000410000 */
[----:B------:R4:W2:Y:S01]  /*d7a0*/  MUFU.TANH R137, R198 ;  /* 0x000000c600897308 */ /* 0x0008a20000002400 */
[----:B------:R-:W-:Y:S03]  /*d7b0*/  HMMA.16816.F32 R64, R112, R106, R64 ;  /* 0x0000006a7040723c */ /* 0x000fe60000001840 */
[----:B---3--:R-:W-:Y:S06]  /*d7c0*/  FMUL.FTZ R192, R42, c[0x0][0x2ec] ;  /* 0x0000bb002ac07a20 */ /* 0x008fec0000410000 */
[----:B------:R3:W2:Y:S03]  /*d7d0*/  MUFU.TANH R135, R196 ;  /* 0x000000c400877308 */ /* 0x0006a60000002400 */
[----:B-1----:R-:W-:Y:S03]  /*d7e0*/  FMUL.FTZ R191, R52, c[0x0][0x2ec] ;  /* 0x0000bb0034bf7a20 */ /* 0x002fe60000410000 */
[----:B------:R-:W-:Y:S02]  /*d7f0*/  FMUL.FTZ R235, R60, c[0x0][0x2ec] ;  /* 0x0000bb003ceb7a20 */ /* 0x000fe40000410000 */
[----:B------:R-:W-:Y:S02]  /*d800*/  FMUL.FTZ R241, R61, c[0x0][0x2ec] ;  /* 0x0000bb003df17a20 */ /* 0x000fe40000410000 */
[----:B------:R1:W1:Y:S01]  /*d810*/  MUFU.TANH R128, R194 ;  /* 0x000000c200807308 */ /* 0x0002620000002400 */
[----:B------:R-:W-:Y:S02]  /*d820*/  FMUL.FTZ R243, R63, c[0x0][0x2ec] ;  /* 0x0000bb003ff37a20 */ /* 0x000fe40000410000 */
[----:B----4-:R-:W-:Y:S07]  /*d830*/  FMUL.FTZ R198, R38, c[0x0][0x2ec] ;  /* 0x0000bb0026c67a20 */ /* 0x010fee0000410000 */
[----:B------:R4:W2:Y:S01]  /*d840*/  MUFU.TANH R127, R192 ;  /* 0x000000c0007f7308 */ /* 0x0008a20000002400 */
[----:B---3--:R-:W-:Y:S09]  /*d850*/  FMUL.FTZ R196, R39, c[0x0][0x2ec] ;  /* 0x0000bb0027c47a20 */ /* 0x008ff20000410000 */
[----:B------:R3:W2:Y:S01]  /*d860*/  MUFU.TANH R116, R191 ;  /* 0x000000bf00747308 */ /* 0x0006a20000002400 */
[----:B-1----:R-:W-:Y:S09]  /*d870*/  FMUL.FTZ R194, R48, c[0x0][0x2ec] ;  /* 0x0000bb0030c27a20 */ /* 0x002ff20000410000 */
[----:B------:R1:W1:Y:S01]  /*d880*/  MUFU.TANH R142, R204 ;  /* 0x000000cc008e7308 */ /* 0x0002620000002400 */
[----:B----4-:R-:W-:Y:S09]  /*d890*/  FMUL.FTZ R192, R50, c[0x0][0x2ec] ;  /* 0x0000bb0032c07a20 */ /* 0x010ff20000410000 */
        /* <DEDUP_REMOVED lines=30> */
[----:B------:R-:W4:Y:S01]  /*da80*/  MUFU.TANH R203, R203 ;  /* 0x000000cb00cb7308 */ /* 0x000f220000002400 */
[----:B---3--:R-:W-:Y:S09]  /*da90*/  MOV R192, R2 ;  /* 0x0000000200c07202 */ /* 0x008ff20000000f00 */
[----:B------:R-:W3:Y:S01]  /*daa0*/  MUFU.TANH R205, R205 ;  /* 0x000000cd00cd7308 */ /* 0x000ee20000002400 */
        /* <DEDUP_REMOVED lines=39> */
[----:B------:R-:W-:Y:S02]  /*dd20*/  IABS R6, R10 ;  /* 0x0000000a00067213 */ /* 0x000fe40000000000 */
[----:B------:R-:W-:Y:S02]  /*dd30*/  LOP3.LUT R10, R10, c[0x0][0x2d0], RZ, 0x3c, !PT ;  /* 0x0000b4000a0a7a12 */ /* 0x000fe400078e3cff */
[----:B------:R-:W-:Y:S02]  /*dd40*/  LOP3.LUT R3, R3, c[0x0][0x2d0], RZ, 0x3c, !PT ;  /* 0x0000b40003037a12 */ /* 0x000fe400078e3cff */
        /* <DEDUP_REMOVED lines=48> */
.L_x_7167:
        /* <DEDUP_REMOVED lines=87> */
.L_x_7166:
[----:B--234-:R-:W-:Y:S01]  /*e5c0*/  LDSM.16.MT88.4 R44, [R158+0x6000] ;  /* 0x006000009e2c783b */ /* 0x01cfe20000004200 */
[----:B------:R-:W-:Y:S04]  /*e5d0*/  LEA R2, R176, R175, 0x7 ;  /* 0x000000afb0027211 */ /* 0x000fe800078e38ff */
[----:B------:R-:W-:Y:S01]  /*e5e0*/  I2F R8, R2 ;  /* 0x0000000200087306 */ /* 0x000fe20000201400 */
[C---:B------:R-:W-:Y:S02]  /*e5f0*/  IADD3 R31, R2.reuse, 0x20, RZ ;  /* 0x00000020021f7810 */ /* 0x040fe40007ffe0ff */
[----:B------:R-:W-:Y:S01]  /*e600*/  LDSM.16.MT88.4 R48, [R162+0x6800] ;  /* 0x00680000a230783b */ /* 0x000fe20000004200 */
[C---:B------:R-:W-:Y:S02]  /*e610*/  IADD3 R29, R2.reuse, 0x21, RZ ;  /* 0x00000021021d7810 */ /* 0x040fe40007ffe0ff */
[C---:B------:R-:W-:Y:S02]  /*e620*/  IADD3 R21, R2.reuse, 0x38, RZ ;  /* 0x0000003802157810 */ /* 0x040fe40007ffe0ff */
[C---:B------:R-:W-:Y:S02]  /*e630*/  IADD3 R15, R2.reuse, 0x40, RZ ;  /* 0x00000040020f7810 */ /* 0x040fe40007ffe0ff */
[----:B------:R-:W-:Y:S01]  /*e640*/  I2F R31, R31 ;  /* 0x0000001f001f7306 */ /* 0x000fe20000201400 */
[----:B------:R-:W-:Y:S01]  /*e650*/  LDSM.16.MT88.4 R52, [R160+0x6800] ;  /* 0x00680000a034783b */ /* 0x000fe20000004200 */
[C---:B------:R-:W-:Y:S02]  /*e660*/  IADD3 R17, R2.reuse, 0x39, RZ ;  /* 0x0000003902117810 */ /* 0x040fe40007ffe0ff */
        /* <DEDUP_REMOVED lines=22> */
[----:B------:R-:W-:Y:S09]  /*e7d0*/  IADD3 R62, R2, 0x71, RZ ;  /* 0x00000071023e7810 */ /* 0x000ff20007ffe0ff */
        /* <DEDUP_REMOVED lines=21> */
[C---:B------:R-:W-:Y:S02]  /*e930*/  FFMA.FTZ R199, R0.reuse, R7, R199 ;  /* 0x0000000700c77223 */ /* 0x040fe400000100c7 */
[----:B------:R-:W-:Y:S01]  /*e940*/  FFMA.FTZ R193, R0, R8, R193 ;  /* 0x0000000800c17223 */ /* 0x000fe200000100c1 */
[----:B------:R-:W-:Y:S01]  /*e950*/  IADD3 R8, R2, 0x60, RZ ;  /* 0x0000006002087810 */ /* 0x000fe20007ffe0ff */
        /* <DEDUP_REMOVED lines=35> */
[----:B------:R-:W-:Y:S01]  /*eb90*/  FMNMX.FTZ R23, R32, R23, !PT ;  /* 0x0000001720177209 */ /* 0x000fe20007810000 */
[C---:B------:R-:W-:Y:S01]  /*eba0*/  FFMA.FTZ R141, R0.reuse, R19, R141 ;  /* 0x00000013008d7223 */ /* 0x040fe2000001008d */
[----:B------:R-:W-:Y:S01]  /*ebb0*/  FMNMX.FTZ R4, R143, R4, !PT ;  /* 0x000000048f047209 */ /* 0x000fe20007810000 */
[-C--:B------:R-:W-:Y:S01]  /*ebc0*/  FFMA.FTZ R123, R0, R17.reuse, R123 ;  /* 0x00000011007b7223 */ /* 0x080fe2000001007b */
[----:B------:R-:W-:Y:S01]  /*ebd0*/  IADD3 R5, R2, 0x51, RZ ;  /* 0x0000005102057810 */ /* 0x000fe20007ffe0ff */
[----:B------:R-:W-:Y:S01]  /*ebe0*/  FFMA.FTZ R134, R0, R17, R134 ;  /* 0x0000001100867223 */ /* 0x000fe20000010086 */
[----:B------:R-:W-:Y:S01]  /*ebf0*/  FMNMX.FTZ R17, R148, R23, !PT ;  /* 0x0000001794117209 */ /* 0x000fe20007810000 */
[C---:B------:R-:W-:Y:S01]  /*ec00*/  FFMA.FTZ R144, R0.reuse, R19, R144 ;  /* 0x0000001300907223 */ /* 0x040fe20000010090 */
[----:B------:R-:W-:Y:S01]  /*ec10*/  FMNMX.FTZ R4, R141, R4, !PT ;  /* 0x000000048d047209 */ /* 0x000fe20007810000 */
[----:B------:R-:W-:Y:S01]  /*ec20*/  I2F R19, R8 ;  /* 0x0000000800137306 */ /* 0x000fe20000201400 */
[----:B------:R-:W-:Y:S01]  /*ec30*/  FFMA.FTZ R139, R0, R27, R139 ;  /* 0x0000001b008b7223 */ /* 0x000fe2000001008b */
[----:B------:R-:W-:Y:S01]  /*ec40*/  FMNMX.FTZ R17, R146, R17, !PT ;  /* 0x0000001192117209 */ /* 0x000fe20007810000 */
[----:B------:R-:W-:Y:S01]  /*ec50*/  FFMA.FTZ R142, R0, R27, R142 ;  /* 0x0000001b008e7223 */ /* 0x000fe2000001008e */
[----:B------:R-:W-:Y:S01]  /*ec60*/  IADD3 R7, R2, 0x50, RZ ;  /* 0x0000005002077810 */ /* 0x000fe20007ffe0ff */
[----:B------:R-:W-:Y:S01]  /*ec70*/  FFMA.FTZ R137, R0, R25, R137 ;  /* 0x0000001900897223 */ /* 0x000fe20000010089 */
[----:B------:R-:W-:Y:S01]  /*ec80*/  FMNMX.FTZ R17, R144, R17, !PT ;  /* 0x0000001190117209 */ /* 0x000fe20007810000 */
[C---:B------:R-:W-:Y:S01]  /*ec90*/  FFMA.FTZ R140, R0.reuse, R25, R140 ;  /* 0x00000019008c7223 */ /* 0x040fe2000001008c */
[----:B------:R-:W-:Y:S01]  /*eca0*/  FMNMX.FTZ R4, R139, R4, !PT ;  /* 0x000000048b047209 */ /* 0x000fe20007810000 */
[----:B------:R-:W-:Y:S01]  /*ecb0*/  LDSM.16.MT88.4 R28, [R159+0x6000] ;  /* 0x006000009f1c783b */ /* 0x000fe20000004200 */
[----:B------:R-:W1:Y:S01]  /*ecc0*/  I2F R5, R5 ;  /* 0x0000000500057306 */ /* 0x000e620000201400 */
        /* <DEDUP_REMOVED lines=8> */
[----:B------:R-:W-:Y:S01]  /*ed50*/  LDSM.16.MT88.4 R20, [R160+0x6000] ;  /* 0x00600000a014783b */ /* 0x000fe20000004200 */
[----:B------:R-:W2:Y:S01]  /*ed60*/  I2F R7, R7 ;  /* 0x0000000700077306 */ /* 0x000ea20000201400 */
[----:B------:R-:W-:Y:S01]  /*ed70*/  FMNMX.FTZ R4, R135, R4, !PT ;  /* 0x0000000487047209 */ /* 0x000fe20007810000 */
[-C--:B------:R-:W-:Y:S01]  /*ed80*/  FFMA.FTZ R127, R0, R11.reuse, R127 ;  /* 0x0000000b007f7223 */ /* 0x080fe2000001007f */
[----:B------:R-:W-:Y:S01]  /*ed90*/  IADD3 R3, R2, 0x58, RZ ;  /* 0x0000005802037810 */ /* 0x000fe20007ffe0ff */
[----:B------:R-:W-:Y:S01]  /*eda0*/  FFMA.FTZ R128, R0, R11, R128 ;  /* 0x0000000b00807223 */ /* 0x000fe20000010080 */
[----:B------:R-:W-:Y:S01]  /*edb0*/  FMNMX.FTZ R13, R138, R13, !PT ;  /* 0x0000000d8a0d7209 */ /* 0x000fe20007810000 */
[CC--:B------:R-:W-:Y:S01]  /*edc0*/  FFMA.FTZ R129, R0.reuse, R15.reuse, R129 ;  /* 0x0000000f00817223 */ /* 0x0c0fe20000010081 */
[----:B------:R-:W-:Y:S01]  /*edd0*/  FMNMX.FTZ R4, R133, R4, !PT ;  /* 0x0000000485047209 */ /* 0x000fe20007810000 */
[C---:B------:R-:W-:Y:S02]  /*ede0*/  FFMA.FTZ R132, R0.reuse, R15, R132 ;  /* 0x0000000f00847223 */ /* 0x040fe40000010084 */
[----:B------:R3:W-:Y:S01]  /*edf0*/  I2F R11, R6 ;  /* 0x00000006000b7306 */ /* 0x0007e20000201400 */
[C---:B------:R-:W-:Y:S01]  /*ee00*/  FFMA.FTZ R59, R0.reuse, R114, R231 ;  /* 0x00000072003b7223 */ /* 0x040fe200000100e7 */
[----:B------:R-:W-:Y:S01]  /*ee10*/  FMNMX.FTZ R4, R123, R4, !PT ;  /* 0x000000047b047209 */ /* 0x000fe20007810000 */
[C---:B------:R-:W-:Y:S02]  /*ee20*/  FFMA.FTZ R57, R0.reuse, R112, R57 ;  /* 0x0000007000397223 */ /* 0x040fe40000010039 */
[CC--:B------:R-:W-:Y:S01]  /*ee30*/  FFMA.FTZ R125, R0.reuse, R9.reuse, R125 ;  /* 0x00000009007d7223 */ /* 0x0c0fe2000001007d */
[----:B------:R-:W-:Y:S01]  /*ee40*/  FMNMX.FTZ R4, R129, R4, !PT ;  /* 0x0000000481047209 */ /* 0x000fe20007810000 */
[----:B------:R-:W-:Y:S01]  /*ee50*/  FFMA.FTZ R126, R0, R9, R126 ;  /* 0x00000009007e7223 */ /* 0x000fe2000001007e */
[----:B------:R-:W-:Y:S01]  /*ee60*/  FMNMX.FTZ R9, R136, R13, !PT ;  /* 0x0000000d88097209 */ /* 0x000fe20007810000 */
[C---:B------:R-:W-:Y:S01]  /*ee70*/  FFMA.FTZ R115, R0.reuse, R56, R227 ;  /* 0x0000003800737223 */ /* 0x040fe200000100e3 */
[----:B------:R-:W4:Y:S01]  /*ee80*/  I2F R3, R3 ;  /* 0x0000000300037306 */ /* 0x000f220000201400 */
[----:B------:R-:W-:Y:S01]  /*ee90*/  FMNMX.FTZ R4, R131, R4, !PT ;  /* 0x0000000483047209 */ /* 0x000fe20007810000 */
[----:B-1----:R-:W-:Y:S01]  /*eea0*/  FFMA.FTZ R119, R0, R5, R119 ;  /* 0x0000000500777223 */ /* 0x002fe20000010077 */
[----:B------:R-:W-:Y:S01]  /*eeb0*/  FMNMX.FTZ R9, R134, R9, !PT ;  /* 0x0000000986097209 */ /* 0x000fe20007810000 */
[C---:B------:R-:W-:Y:S01]  /*eec0*/  FFMA.FTZ R122, R0.reuse, R5, R122 ;  /* 0x00000005007a7223 */ /* 0x040fe2000001007a */
[----:B------:R-:W-:Y:S01]  /*eed0*/  FMNMX.FTZ R4, R127, R4, !PT ;  /* 0x000000047f047209 */ /* 0x000fe20007810000 */
[----:B--2---:R-:W-:Y:S01]  /*eee0*/  FFMA.FTZ R121, R0, R7, R121 ;  /* 0x0000000700797223 */ /* 0x004fe20000010079 */
[----:B------:R-:W-:Y:S01]  /*eef0*/  FMNMX.FTZ R9, R132, R9, !PT ;  /* 0x0000000984097209 */ /* 0x000fe20007810000 */
[C---:B------:R-:W-:Y:S01]  /*ef00*/  FFMA.FTZ R124, R0.reuse, R7, R124 ;  /* 0x00000007007c7223 */ /* 0x040fe2000001007c */
        /* <DEDUP_REMOVED lines=8> */
[----:B---3--:R-:W-:Y:S01]  /*ef90*/  FMNMX.FTZ R6, R121, R4, !PT ;  /* 0x0000000479067209 */ /* 0x008fe20007810000 */
[----:B------:R-:W-:Y:S01]  /*efa0*/  LDSM.16.MT88.4 R12, [R162+0x6000] ;  /* 0x00600000a20c783b */ /* 0x000fe20000004200 */
[----:B------:R-:W1:Y:S01]  /*efb0*/  I2F R4, R7 ;  /* 0x0000000700047306 */ /* 0x000e620000201400 */
[----:B------:R-:W-:Y:S01]  /*efc0*/  FMNMX.FTZ R5, R126, R5, !PT ;  /* 0x000000057e057209 */ /* 0x000fe20007810000 */
[C---:B------:R-:W-:Y:S01]  /*efd0*/  FFMA.FTZ R107, R0.reuse, R106, R239 ;  /* 0x0000006a006b7223 */ /* 0x040fe200000100ef */
[----:B------:R-:W-:Y:S01]  /*efe0*/  FMNMX.FTZ R6, R119, R6, !PT ;  /* 0x0000000677067209 */ /* 0x000fe20007810000 */
[----:B------:R-:W-:Y:S01]  /*eff0*/  FFMA.FTZ R112, R0, R112, R237 ;  /* 0x0000007000707223 */ /* 0x000fe200000100ed */
[----:B------:R-:W-:Y:S01]  /*f000*/  FMNMX.FTZ R5, R124, R5, !PT ;  /* 0x000000057c057209 */ /* 0x000fe20007810000 */
[CC--:B----4-:R-:W-:Y:S02]  /*f010*/  FFMA.FTZ R117, R0.reuse, R3.reuse, R117 ;  /* 0x0000000300757223 */ /* 0x0d0fe40000010075 */
        /* <DEDUP_REMOVED lines=8> */
[----:B------:R-:W-:Y:S01]  /*f0a0*/  FFMA.FTZ R62, R0, R62, R241 ;  /* 0x0000003e003e7223 */ /* 0x000fe200000100f1 */
[----:B------:R-:W-:Y:S02]  /*f0b0*/  FMNMX.FTZ R6, R115, R6, !PT ;  /* 0x0000000673067209 */ /* 0x000fe40007810000 */
[----:B------:R-:W2:Y:S01]  /*f0c0*/  I2F R3, R3 ;  /* 0x0000000300037306 */ /* 0x000ea20000201400 */
[----:B------:R-:W-:Y:S02]  /*f0d0*/  FMNMX.FTZ R5, R56, R5, !PT ;  /* 0x0000000538057209 */ /* 0x000fe40007810000 */
[----:B------:R-:W-:Y:S02]  /*f0e0*/  FMNMX.FTZ R6, R109, R6, !PT ;  /* 0x000000066d067209 */ /* 0x000fe40007810000 */
[----:B------:R-:W-:Y:S01]  /*f0f0*/  FMNMX.FTZ R5, R116, R5, !PT ;  /* 0x0000000574057209 */ /* 0x000fe20007810000 */
[C---:B-1----:R-:W-:Y:S01]  /*f100*/  FFMA.FTZ R37, R0.reuse, R4, R37 ;  /* 0x0000000400257223 */ /* 0x042fe20000010025 */
[----:B------:R-:W-:Y:S01]  /*f110*/  FMNMX.FTZ R6, R59, R6, !PT ;  /* 0x000000063b067209 */ /* 0x000fe20007810000 */
[----:B------:R-:W-:Y:S01]  /*f120*/  FFMA.FTZ R61, R0, R4, R61 ;  /* 0x00000004003d7223 */ /* 0x000fe2000001003d */
        /* <DEDUP_REMOVED lines=8> */
[CC--:B--2---:R-:W-:Y:S02]  /*f1b0*/  FFMA.FTZ R36, R0.reuse, R3.reuse, R36 ;  /* 0x0000000300247223 */ /* 0x0c4fe40000010024 */
[----:B------:R-:W-:Y:S01]  /*f1c0*/  FFMA.FTZ R60, R0, R3, R60 ;  /* 0x00000003003c7223 */ /* 0x000fe2000001003c */
        /* <DEDUP_REMOVED lines=26> */
[----:B------:R-:W-:Y:S01]  /*f370*/  ISETP.GT.AND P1, PT, R176, R171, PT ;  /* 0x000000abb000720c */ /* 0x000fe20003f24270 */
[--C-:B------:R-:W-:Y:S02]  /*f380*/  FFMA.FTZ R213, R213, c[0x0][0x23c], -R100.reuse ;  /* 0x00008f00d5d57a23 */ /* 0x100fe40000010864 */
[--C-:B------:R-:W-:Y:S02]  /*f390*/  FFMA.FTZ R211, R211, c[0x0][0x23c], -R63.reuse ;  /* 0x00008f00d3d37a23 */ /* 0x100fe4000001083f */
[--C-:B------:R-:W-:Y:S02]  /*f3a0*/  FFMA.FTZ R113, R197, c[0x0][0x23c], -R100.reuse ;  /* 0x00008f00c5717a23 */ /* 0x100fe40000010864 */
        /* <DEDUP_REMOVED lines=8> */
[----:B------:R-:W-:Y:S02]  /*f430*/  FMUL.FTZ R7, R39, R99 ;  /* 0x0000006327077220 */ /* 0x000fe40000410000 */
[C---:B--2---:R-:W-:Y:S02]  /*f440*/  FMUL.FTZ R9, R38.reuse, R93 ;  /* 0x0000005d26097220 */ /* 0x044fe40000410000 */
[C---:B------:R-:W-:Y:S02]  /*f450*/  FMUL.FTZ R16, R38.reuse, R84 ;  /* 0x0000005426107220 */ /* 0x040fe40000410000 */
[C---:B------:R-:W-:Y:S01]  /*f460*/  FMUL.FTZ R4, R38.reuse, R96 ;  /* 0x0000006026047220 */ /* 0x040fe20000410000 */
[----:B------:R-:W-:Y:S01]  /*f470*/  MUFU.EX2 R110, R110 ;  /* 0x0000006e006e7308 */ /* 0x000fe20000000800 */
[--C-:B------:R-:W-:Y:S02]  /*f480*/  FFMA.FTZ R105, R207, c[0x0][0x23c], -R100.reuse ;  /* 0x00008f00cf697a23 */ /* 0x100fe40000010864 */
[--C-:B------:R-:W-:Y:S02]  /*f490*/  FFMA.FTZ R118, R193, c[0x0][0x23c], -R63.reuse ;  /* 0x00008f00c1767a23 */ /* 0x100fe4000001083f */
[--C-:B------:R-:W-:Y:S02]  /*f4a0*/  FFMA.FTZ R111, R195, c[0x0][0x23c], -R63.reuse ;  /* 0x00008f00c36f7a23 */ /* 0x100fe4000001083f */
[--C-:B------:R-:W-:Y:S02]  /*f4b0*/  FFMA.FTZ R108, R201, c[0x0][0x23c], -R63.reuse ;  /* 0x00008f00c96c7a23 */ /* 0x100fe4000001083f */
[--C-:B------:R-:W-:Y:S01]  /*f4c0*/  FFMA.FTZ R101, R203, c[0x0][0x23c], -R63.reuse ;  /* 0x00008f00cb657a23 */ /* 0x100fe2000001083f */
        /* <DEDUP_REMOVED lines=9> */
[--C-:B------:R-:W-:Y:S02]  /*f560*/  FFMA.FTZ R76, R34, c[0x0][0x23c], -R63.reuse ;  /* 0x00008f00224c7a23 */ /* 0x100fe4000001083f */
[C---:B------:R-:W-:Y:S02]  /*f570*/  FMUL.FTZ R34, R39.reuse, R70 ;  /* 0x0000004627227220 */ /* 0x040fe40000410000 */
[C---:B------:R-:W-:Y:S02]  /*f580*/  FMUL.FTZ R35, R39.reuse, R71 ;  /* 0x0000004727237220 */ /* 0x040fe40000410000 */
[----:B------:R-:W-:Y:S01]  /*f590*/  FMUL.FTZ R33, R38, R69 ;  /* 0x0000004526217220 */ /* 0x000fe20000410000 */
[----:B------:R-:W1:Y:S01]  /*f5a0*/  MUFU.EX2 R111, R111 ;  /* 0x0000006f006f7308 */ /* 0x000e620000000800 */
[----:B------:R-:W-:Y:S02]  /*f5b0*/  FFMA.FTZ R77, R142, c[0x0][0x23c], -R63 ;  /* 0x00008f008e4d7a23 */ /* 0x000fe4000001083f */
[----:B------:R-:W-:Y:S01]  /*f5c0*/  FFMA.FTZ R113, R39, R190, R113 ;  /* 0x000000be27717223 */ /* 0x000fe20000010071 */
[----:B--2---:R-:W-:Y:S01]  /*f5d0*/  F2FP.PACK_AB R43, R105, R110 ;  /* 0x0000006e692b723e */ /* 0x004fe200000000ff */
[----:B------:R-:W-:Y:S02]  /*f5e0*/  FMUL.FTZ R27, R39, R79 ;  /* 0x0000004f271b7220 */ /* 0x000fe40000410000 */
[----:B------:R-:W-:Y:S02]  /*f5f0*/  FADD.FTZ R85, R58, R113 ;  /* 0x000000713a557221 */ /* 0x000fe40000010000 */
[--C-:B------:R-:W-:Y:S01]  /*f600*/  FFMA.FTZ R79, R137, c[0x0][0x23c], -R100.reuse ;  /* 0x00008f00894f7a23 */ /* 0x100fe20000010864 */
[----:B------:R-:W-:Y:S01]  /*f610*/  MUFU.EX2 R108, R108 ;  /* 0x0000006c006c7308 */ /* 0x000fe20000000800 */
[----:B------:R-:W-:Y:S02]  /*f620*/  FADD.FTZ R110, R110, R85 ;  /* 0x000000556e6e7221 */ /* 0x000fe40000010000 */
[----:B------:R-:W-:Y:S01]  /*f630*/  LDSM.16.MT88.4 R84, [R160+0x9800] ;  /* 0x00980000a054783b */ /* 0x000fe20000004200 */
[----:B------:R-:W-:Y:S02]  /*f640*/  FFMA.FTZ R215, R215, c[0x0][0x23c], -R100 ;  /* 0x00008f00d7d77a23 */ /* 0x000fe40000010864 */
[----:B------:R-:W-:Y:S02]  /*f650*/  FADD.FTZ R105, R105, R110 ;  /* 0x0000006e69697221 */ /* 0x000fe40000010000 */
[--C-:B------:R-:W-:Y:S02]  /*f660*/  FFMA.FTZ R121, R121, c[0x0][0x23c], -R100.reuse ;  /* 0x00008f0079797a23 */ /* 0x100fe40000010864 */
[----:B------:R-:W2:Y:S01]  /*f670*/  MUFU.EX2 R101, R101 ;  /* 0x0000006500657308 */ /* 0x000ea20000000800 */
[----:B------:R-:W-:Y:S02]  /*f680*/  FFMA.FTZ R117, R117, c[0x0][0x23c], -R100 ;  /* 0x00008f0075757a23 */ /* 0x000fe40000010864 */
[--C-:B------:R-:W-:Y:S01]  /*f690*/  FFMA.FTZ R122, R122, c[0x0][0x23c], -R63.reuse ;  /* 0x00008f007a7a7a23 */ /* 0x100fe2000001083f */
[----:B-1----:R-:W-:Y:S01]  /*f6a0*/  F2FP.PACK_AB R40, R111, R118 ;  /* 0x000000766f28723e */ /* 0x002fe200000000ff */
[----:B------:R-:W-:Y:S02]  /*f6b0*/  FFMA.FTZ R118, R38, R189, R118 ;  /* 0x000000bd26767223 */ /* 0x000fe40000010076 */
        /* <DEDUP_REMOVED lines=30> */
[----:B------:R-:W1:Y:S01]  /*f8a0*/  MUFU.EX2 R91, R215 ;  /* 0x000000d7005b7308 */ /* 0x000e620000000800 */
        /* <DEDUP_REMOVED lines=14> */
[----:B------:R-:W-:Y:S01]  /*f990*/  FMUL.FTZ R29, R38, R73 ;  /* 0x00000049261d7220 */ /* 0x000fe20000410000 */
[----:B------:R-:W2:Y:S01]  /*f9a0*/  MUFU.EX2 R81, R81 ;  /* 0x0000005100517308 */ /* 0x000ea20000000800 */
[C---:B------:R-:W-:Y:S03]  /*f9b0*/  HMMA.16816.F32 R24, R40.reuse, R30, R24 ;  /* 0x0000001e2818723c */ /* 0x040fe60000001818 */
[--C-:B------:R-:W-:Y:S02]  /*f9c0*/  FFMA.FTZ R73, R32, c[0x0][0x23c], -R63.reuse ;  /* 0x00008f0020497a23 */ /* 0x100fe4000001083f */
[C---:B------:R-:W-:Y:S02]  /*f9d0*/  FMUL.FTZ R28, R38.reuse, R72 ;  /* 0x00000048261c7220 */ /* 0x040fe40000410000 */
[C---:B------:R-:W-:Y:S02]  /*f9e0*/  FMUL.FTZ R30, R39.reuse, R74 ;  /* 0x0000004a271e7220 */ /* 0x040fe40000410000 */
[----:B------:R-:W3:Y:S03]  /*f9f0*/  MUFU.EX2 R73, R73 ;  /* 0x0000004900497308 */ /* 0x000ee60000000800 */
[----:B------:R-:W-:Y:S02]  /*fa00*/  FMUL.FTZ R31, R39, R75 ;  /* 0x0000004b271f7220 */ /* 0x000fe40000410000 */
[----:B------:R-:W-:Y:S02]  /*fa10*/  FMUL.FTZ R32, R38, R68 ;  /* 0x0000004426207220 */ /* 0x000fe40000410000 */
[----:B------:R-:W-:Y:S02]  /*fa20*/  FFMA.FTZ R38, R57, c[0x0][0x23c], -R100 ;  /* 0x00008f0039267a23 */ /* 0x000fe40000010864 */
[----:B------:R-:W-:Y:S01]  /*fa30*/  FFMA.FTZ R74, R144, c[0x0][0x23c], -R63 ;  /* 0x00008f00904a7a23 */ /* 0x000fe2000001083f */
[C---:B------:R-:W-:Y:S01]  /*fa40*/  HMMA.16816.F32 R28, R40.reuse, R44, R28 ;  /* 0x0000002c281c723c */ /* 0x040fe2000000181c */
[----:B------:R-:W-:Y:S02]  /*fa50*/  MUFU.EX2 R71, R71 ;  /* 0x0000004700477308 */ /* 0x000fe40000000800 */
[----:B------:R-:W-:Y:S02]  /*fa60*/  FADD.FTZ R39, R111, R118 ;  /* 0x000000766f277221 */ /* 0x000fe40000010000 */
[----:B------:R-:W-:Y:S02]  /*fa70*/  FFMA.FTZ R68, R139, c[0x0][0x23c], -R100 ;  /* 0x00008f008b447a23 */ /* 0x000fe40000010864 */
[----:B------:R-:W-:Y:S01]  /*fa80*/  FADD.FTZ R108, R108, R39 ;  /* 0x000000276c6c7221 */ /* 0x000fe20000010000 */
[----:B------:R-:W-:Y:S01]  /*fa90*/  HMMA.16816.F32 R32, R40, R46, R32 ;  /* 0x0000002e2820723c */ /* 0x000fe20000001820 */
[----:B------:R-:W4:Y:S02]  /*faa0*/  LDSM.16.MT88.4 R44, [R159+0x6800] ;  /* 0x006800009f2c783b */ /* 0x000f240000004200 */
[----:B------:R-:W-:Y:S01]  /*fab0*/  MUFU.EX2 R68, R68 ;  /* 0x0000004400447308 */ /* 0x000fe20000000800 */
[--C-:B------:R-:W-:Y:S02]  /*fac0*/  FFMA.FTZ R75, R148, c[0x0][0x23c], -R63.reuse ;  /* 0x00008f00944b7a23 */ /* 0x100fe4000001083f */
[----:B------:R-:W-:Y:S01]  /*fad0*/  FFMA.FTZ R72, R146, c[0x0][0x23c], -R63 ;  /* 0x00008f0092487a23 */ /* 0x000fe2000001083f */
[----:B-1----:R-:W-:Y:S01]  /*fae0*/  F2FP.PACK_AB R41, R91, R92 ;  /* 0x0000005c5b29723e */ /* 0x002fe200000000ff */
[----:B------:R-:W-:Y:S01]  /*faf0*/  FADD.FTZ R108, R101, R108 ;  /* 0x0000006c656c7221 */ /* 0x000fe20000010000 */
[----:B--2---:R-:W-:Y:S03]  /*fb00*/  F2FP.PACK_AB R40, R78, R81 ;  /* 0x000000514e28723e */ /* 0x004fe600000000ff */
[----:B---3--:R-:W-:Y:S01]  /*fb10*/  F2FP.PACK_AB R42, R73, R76 ;  /* 0x0000004c492a723e */ /* 0x008fe200000000ff */
[----:B------:R-:W-:Y:S01]  /*fb20*/  MUFU.EX2 R77, R77 ;  /* 0x0000004d004d7308 */ /* 0x000fe20000000800 */
[----:B------:R-:W-:Y:S01]  /*fb30*/  F2FP.PACK_AB R43, R66, R67 ;  /* 0x00000043422b723e */ /* 0x000fe200000000ff */
        /* <DEDUP_REMOVED lines=8> */
[--C-:B------:R-:W-:Y:S01]  /*fbc0*/  FFMA.FTZ R134, R131, c[0x0][0x23c], -R100.reuse ;  /* 0x00008f0083867a23 */ /* 0x100fe20000010864 */
[C---:B------:R-:W-:Y:S01]  /*fbd0*/  HMMA.16816.F32 R8, R40.reuse, R50, R8 ;  /* 0x000000322808723c */ /* 0x040fe20000001808 */
[----:B------:R-:W1:Y:S03]  /*fbe0*/  LDSM.16.MT88.4 R48, [R158+0x6800] ;  /* 0x006800009e30783b */ /* 0x000e660000004200 */
[----:B------:R-:W2:Y:S01]  /*fbf0*/  MUFU.EX2 R74, R74 ;  /* 0x0000004a004a7308 */ /* 0x000ea20000000800 */
[--C-:B------:R-:W-:Y:S02]  /*fc00*/  FFMA.FTZ R131, R126, c[0x0][0x23c], -R63.reuse ;  /* 0x00008f007e837a23 */ /* 0x100fe4000001083f */
[--C-:B------:R-:W-:Y:S01]  /*fc10*/  FFMA.FTZ R126, R119, c[0x0][0x23c], -R100.reuse ;  /* 0x00008f00777e7a23 */ /* 0x100fe20000010864 */
[C---:B------:R-:W-:Y:S04]  /*fc20*/  HMMA.16816.F32 R12, R40.reuse, R52, R12 ;  /* 0x00000034280c723c */ /* 0x040fe8000000180c */
[--C-:B------:R-:W-:Y:S02]  /*fc30*/  FFMA.FTZ R119, R120, c[0x0][0x23c], -R63.reuse ;  /* 0x00008f0078777a23 */ /* 0x100fe4000001083f */
[--C-:B------:R-:W-:Y:S01]  /*fc40*/  FFMA.FTZ R120, R56, c[0x0][0x23c], -R63.reuse ;  /* 0x00008f0038787a23 */ /* 0x100fe2000001083f */
[----:B------:R-:W-:Y:S01]  /*fc50*/  MUFU.EX2 R80, R80 ;  /* 0x0000005000507308 */ /* 0x000fe20000000800 */
[C---:B------:R-:W-:Y:S01]  /*fc60*/  HMMA.16816.F32 R16, R40.reuse, R54, R16 ;  /* 0x000000362810723c */ /* 0x040fe20000001810 */
[----:B------:R-:W3:Y:S03]  /*fc70*/  LDSM.16.MT88.4 R52, [R162+0x7000] ;  /* 0x00700000a234783b */ /* 0x000ee60000004200 */
[--C-:B------:R-:W-:Y:S02]  /*fc80*/  FFMA.FTZ R118, R107, c[0x0][0x23c], -R100.reuse ;  /* 0x00008f006b767a23 */ /* 0x100fe40000010864 */
[----:B------:R-:W-:Y:S02]  /*fc90*/  FFMA.FTZ R107, R116, c[0x0][0x23c], -R63 ;  /* 0x00008f00746b7a23 */ /* 0x000fe4000001083f */
[C---:B----4-:R-:W-:Y:S01]  /*fca0*/  HMMA.16816.F32 R20, R40.reuse, R44, R20 ;  /* 0x0000002c2814723c */ /* 0x050fe20000001814 */
[----:B------:R-:W-:Y:S01]  /*fcb0*/  MUFU.EX2 R75, R75 ;  /* 0x0000004b004b7308 */ /* 0x000fe20000000800 */
[----:B------:R-:W-:Y:S02]  /*fcc0*/  LDSM.16.MT88.4 R56, [R159+0x8800] ;  /* 0x008800009f38783b */ /* 0x000fe40000004200 */
[--C-:B------:R-:W-:Y:S02]  /*fcd0*/  FFMA.FTZ R104, R104, c[0x0][0x23c], -R100.reuse ;  /* 0x00008f0068687a23 */ /* 0x100fe40000010864 */
[--C-:B------:R-:W-:Y:S02]  /*fce0*/  FFMA.FTZ R65, R65, c[0x0][0x23c], -R100.reuse ;  /* 0x00008f0041417a23 */ /* 0x100fe40000010864 */
[C---:B------:R-:W-:Y:S02]  /*fcf0*/  HMMA.16816.F32 R24, R40.reuse, R46, R24 ;  /* 0x0000002e2818723c */ /* 0x040fe40000001818 */
[----:B------:R-:W4:Y:S01]  /*fd00*/  LDSM.16.MT88.4 R44, [R160+0x7000] ;  /* 0x00700000a02c783b */ /* 0x000f220000004200 */
[----:B------:R-:W5:Y:S05]  /*fd10*/  MUFU.EX2 R72, R72 ;  /* 0x0000004800487308 */ /* 0x000f6a0000000800 */
[C---:B-1----:R-:W-:Y:S05]  /*fd20*/  HMMA.16816.F32 R28, R40.reuse, R48, R28 ;  /* 0x00000030281c723c */ /* 0x042fea000000181c */
[----:B------:R-:W-:Y:S03]  /*fd30*/  MUFU.EX2 R121, R121 ;  /* 0x0000007900797308 */ /* 0x000fe60000000800 */
[----:B------:R-:W-:Y:S01]  /*fd40*/  HMMA.16816.F32 R32, R40, R50, R32 ;  /* 0x000000322820723c */ /* 0x000fe20000001820 */
[----:B------:R-:W1:Y:S06]  /*fd50*/  LDSM.16.MT88.4 R48, [R159+0x7000] ;  /* 0x007000009f30783b */ /* 0x000e6c0000004200 */
[----:B------:R-:W-:Y:S01]  /*fd60*/  MUFU.EX2 R126, R126 ;  /* 0x0000007e007e7308 */ /* 0x000fe20000000800 */
[----:B--2---:R-:W-:Y:S04]  /*fd70*/  F2FP.PACK_AB R42, R77, R74 ;  /* 0x0000004a4d2a723e */ /* 0x004fe800000000ff */
[----:B------:R-:W-:Y:S02]  /*fd80*/  F2FP.PACK_AB R41, R70, R69 ;  /* 0x000000454629723e */ /* 0x000fe400000000ff */
[----:B------:R-:W-:Y:S02]  /*fd90*/  F2FP.PACK_AB R43, R68, R71 ;  /* 0x00000047442b723e */ /* 0x000fe400000000ff */
[----:B-----5:R-:W-:Y:S01]  /*fda0*/  F2FP.PACK_AB R40, R72, R75 ;  /* 0x0000004b4828723e */ /* 0x020fe200000000ff */
[----:B------:R-:W-:Y:S06]  /*fdb0*/  MUFU.EX2 R117, R117 ;  /* 0x0000007500757308 */ /* 0x000fec0000000800 */
[C---:B---3--:R-:W-:Y:S04]  /*fdc0*/  HMMA.16816.F32 R4, R40.reuse, R52, R4 ;  /* 0x000000342804723c */ /* 0x048fe80000001804 */
[----:B------:R-:W-:Y:S04]  /*fdd0*/  MUFU.EX2 R132, R132 ;  /* 0x0000008400847308 */ /* 0x000fe80000000800 */
[C---:B------:R-:W-:Y:S01]  /*fde0*/  HMMA.16816.F32 R8, R40.reuse, R54, R8 ;  /* 0x000000362808723c */ /* 0x040fe20000001808 */
[----:B------:R-:W2:Y:S05]  /*fdf0*/  LDSM.16.MT88.4 R52, [R158+0x7000] ;  /* 0x007000009e34783b */ /* 0x000eaa0000004200 */
[----:B------:R-:W-:Y:S02]  /*fe00*/  MUFU.EX2 R115, R115 ;  /* 0x0000007300737308 */ /* 0x000fe40000000800 */
[C---:B----4-:R-:W-:Y:S08]  /*fe10*/  HMMA.16816.F32 R12, R40.reuse, R44, R12 ;  /* 0x0000002c280c723c */ /* 0x050ff0000000180c */
[C---:B------:R-:W-:Y:S01]  /*fe20*/  HMMA.16816.F32 R16, R40.reuse, R46, R16 ;  /* 0x0000002e2810723c */ /* 0x040fe20000001810 */
[----:B------:R-:W3:Y:S01]  /*fe30*/  LDSM.16.MT88.4 R44, [R162+0x7800] ;  /* 0x00780000a22c783b */ /* 0x000ee20000004200 */
[----:B------:R-:W-:Y:S06]  /*fe40*/  MUFU.EX2 R122, R122 ;  /* 0x0000007a007a7308 */ /* 0x000fec0000000800 */
[C---:B-1----:R-:W-:Y:S04]  /*fe50*/  HMMA.16816.F32 R20, R40.reuse, R48, R20 ;  /* 0x000000302814723c */ /* 0x042fe80000001814 */
[----:B------:R-:W-:Y:S04]  /*fe60*/  MUFU.EX2 R83, R83 ;  /* 0x0000005300537308 */ /* 0x000fe80000000800 */
[C---:B------:R-:W-:Y:S01]  /*fe70*/  HMMA.16816.F32 R24, R40.reuse, R50, R24 ;  /* 0x000000322818723c */ /* 0x040fe20000001818 */
[----:B------:R-:W1:Y:S05]  /*fe80*/  LDSM.16.MT88.4 R48, [R160+0x7800] ;  /* 0x00780000a030783b */ /* 0x000e6a0000004200 */
[----:B------:R-:W4:Y:S02]  /*fe90*/  MUFU.EX2 R82, R82 ;  /* 0x0000005200527308 */ /* 0x000f240000000800 */
[C---:B--2---:R-:W-:Y:S08]  /*fea0*/  HMMA.16816.F32 R28, R40.reuse, R52, R28 ;  /* 0x00000034281c723c */ /* 0x044ff0000000181c */
[----:B------:R-:W-:Y:S01]  /*feb0*/  MUFU.EX2 R89, R89 ;  /* 0x0000005900597308 */ /* 0x000fe20000000800 */
[----:B------:R-:W-:Y:S01]  /*fec0*/  HMMA.16816.F32 R32, R40, R54, R32 ;  /* 0x000000362820723c */ /* 0x000fe20000001820 */
[----:B------:R-:W2:Y:S06]  /*fed0*/  LDSM.16.MT88.4 R52, [R159+0x7800] ;  /* 0x007800009f34783b */ /* 0x000eac0000004200 */
[----:B------:R-:W-:Y:S02]  /*fee0*/  F2FP.PACK_AB R41, R80, R79 ;  /* 0x0000004f5029723e */ /* 0x000fe400000000ff */
[----:B------:R-:W5:Y:S03]  /*fef0*/  MUFU.EX2 R88, R88 ;  /* 0x0000005800587308 */ /* 0x000f660000000800 */
[----:B----4-:R-:W-:Y:S07]  /*ff00*/  F2FP.PACK_AB R43, R82, R83 ;  /* 0x00000053522b723e */ /* 0x010fee00000000ff */
[----:B------:R-:W-:Y:S10]  /*ff10*/  MUFU.EX2 R90, R90 ;  /* 0x0000005a005a7308 */ /* 0x000ff40000000800 */
[----:B------:R-:W4:Y:S01]  /*ff20*/  MUFU.EX2 R123, R123 ;  /* 0x0000007b007b7308 */ /* 0x000f220000000800 */
[----:B-----5:R-:W-:Y:S09]  /*ff30*/  F2FP.PACK_AB R40, R88, R89 ;  /* 0x000000595828723e */ /* 0x020ff200000000ff */
[----:B------:R-:W-:Y:S10]  /*ff40*/  MUFU.EX2 R119, R119 ;  /* 0x0000007700777308 */ /* 0x000ff40000000800 */
[----:B------:R-:W-:Y:S01]  /*ff50*/  MUFU.EX2 R120, R120 ;  /* 0x0000007800787308 */ /* 0x000fe20000000800 */
[----:B----4-:R-:W-:Y:S09]  /*ff60*/  F2FP.PACK_AB R42, R123, R90 ;  /* 0x0000005a7b2a723e */ /* 0x010ff200000000ff */
[----:B------:R-:W-:Y:S01]  /*ff70*/  MUFU.EX2 R129, R129 ;  /* 0x0000008100817308 */ /* 0x000fe20000000800 */
[C---:B---3--:R-:W-:Y:S08]  /*ff80*/  HMMA.16816.F32 R4, R40.reuse, R44, R4 ;  /* 0x0000002c2804723c */ /* 0x048ff00000001804 */
[C---:B------:R-:W-:Y:S01]  /*ff90*/  HMMA.16816.F32 R8, R40.reuse, R46, R8 ;  /* 0x0000002e2808723c */ /* 0x040fe20000001808 */
[----:B------:R-:W3:Y:S01]  /*ffa0*/  LDSM.16.MT88.4 R44, [R158+0x7800] ;  /* 0x007800009e2c783b */ /* 0x000ee20000004200 */
[----:B------:R-:W4:Y:S06]  /*ffb0*/  MUFU.EX2 R134, R134 ;  /* 0x0000008600867308 */ /* 0x000f2c0000000800 */
[C---:B-1----:R-:W-:Y:S04]  /*ffc0*/  HMMA.16816.F32 R12, R40.reuse, R48, R12 ;  /* 0x00000030280c723c */ /* 0x042fe8000000180c */
[----:B------:R-:W-:Y:S04]  /*ffd0*/  MUFU.EX2 R127, R127 ;  /* 0x0000007f007f7308 */ /* 0x000fe80000000800 */
[C---:B------:R-:W-:Y:S01]  /*ffe0*/  HMMA.16816.F32 R16, R40.reuse, R50, R16 ;  /* 0x000000322810723c */ /* 0x040fe20000001810 */
[----:B------:R-:W1:Y:S05]  /*fff0*/  LDSM.16.MT88.4 R48, [R162+0x8000] ;  /* 0x00800000a230783b */ /* 0x000e6a0000004200 */
[----:B------:R-:W5:Y:S02]  /*10000*/  MUFU.EX2 R136, R136 ;  /* 0x0000008800887308 */ /* 0x000f640000000800 */
[C---:B--2---:R-:W-:Y:S08]  /*10010*/  HMMA.16816.F32 R20, R40.reuse, R52, R20 ;  /* 0x000000342814723c */ /* 0x044ff00000001814 */
[C---:B------:R-:W-:Y:S01]  /*10020*/  HMMA.16816.F32 R24, R40.reuse, R54, R24 ;  /* 0x000000362818723c */ /* 0x040fe20000001818 */
[----:B------:R-:W-:Y:S01]  /*10030*/  MUFU.EX2 R125, R125 ;  /* 0x0000007d007d7308 */ /* 0x000fe20000000800 */
[----:B------:R-:W2:Y:S06]  /*10040*/  LDSM.16.MT88.4 R52, [R160+0x8000] ;  /* 0x00800000a034783b */ /* 0x000eac0000004200 */
[C---:B---3--:R-:W-:Y:S03]  /*10050*/  HMMA.16816.F32 R28, R40.reuse, R44, R28 ;  /* 0x0000002c281c723c */ /* 0x048fe6000000181c */
[----:B------:R-:W3:Y:S05]  /*10060*/  MUFU.EX2 R130, R130 ;  /* 0x0000008200827308 */ /* 0x000eea0000000800 */
[----:B------:R-:W-:Y:S01]  /*10070*/  HMMA.16816.F32 R32, R40, R46, R32 ;  /* 0x0000002e2820723c */ /* 0x000fe20000001820 */
[----:B------:R-:W1:Y:S04]  /*10080*/  LDSM.16.MT88.4 R44, [R159+0x8000] ;  /* 0x008000009f2c783b */ /* 0x000e680000004200 */
[----:B------:R-:W-:Y:S02]  /*10090*/  MUFU.EX2 R128, R128 ;  /* 0x0000008000807308 */ /* 0x000fe40000000800 */
[----:B----4-:R-:W-:Y:S02]  /*100a0*/  F2FP.PACK_AB R41, R134, R129 ;  /* 0x000000818629723e */ /* 0x010fe400000000ff */
[----:B-----5:R-:W-:Y:S06]  /*100b0*/  F2FP.PACK_AB R43, R136, R127 ;  /* 0x0000007f882b723e */ /* 0x020fec00000000ff */
[----:B------:R-:W4:Y:S01]  /*100c0*/  MUFU.EX2 R131, R131 ;  /* 0x0000008300837308 */ /* 0x000f220000000800 */
[----:B---3--:R-:W-:Y:S09]  /*100d0*/  F2FP.PACK_AB R40, R130, R125 ;  /* 0x0000007d8228723e */ /* 0x008ff200000000ff */
[----:B------:R-:W-:Y:S10]  /*100e0*/  MUFU.EX2 R109, R109 ;  /* 0x0000006d006d7308 */ /* 0x000ff40000000800 */
[----:B------:R-:W-:Y:S01]  /*100f0*/  MUFU.EX2 R124, R124 ;  /* 0x0000007c007c7308 */ /* 0x000fe20000000800 */
[----:B----4-:R-:W-:Y:S09]  /*10100*/  F2FP.PACK_AB R42, R131, R128 ;  /* 0x00000080832a723e */ /* 0x010ff200000000ff */
[----:B------:R-:W-:Y:S01]  /*10110*/  MUFU.EX2 R111, R38 ;  /* 0x00000026006f7308 */ /* 0x000fe20000000800 */
[C---:B-1----:R-:W-:Y:S08]  /*10120*/  HMMA.16816.F32 R4, R40.reuse, R48, R4 ;  /* 0x000000302804723c */ /* 0x042ff00000001804 */
[C---:B------:R-:W-:Y:S01]  /*10130*/  HMMA.16816.F32 R8, R40.reuse, R50, R8 ;  /* 0x000000322808723c */ /* 0x040fe20000001808 */
[----:B------:R-:W1:Y:S01]  /*10140*/  LDSM.16.MT88.4 R48, [R158+0x8000] ;  /* 0x008000009e30783b */ /* 0x000e620000004200 */
[----:B------:R-:W3:Y:S06]  /*10150*/  MUFU.EX2 R118, R118 ;  /* 0x0000007600767308 */ /* 0x000eec0000000800 */
[C---:B--2---:R-:W-:Y:S04]  /*10160*/  HMMA.16816.F32 R12, R40.reuse, R52, R12 ;  /* 0x00000034280c723c */ /* 0x044fe8000000180c */
[----:B------:R-:W-:Y:S04]  /*10170*/  MUFU.EX2 R107, R107 ;  /* 0x0000006b006b7308 */ /* 0x000fe80000000800 */
[C---:B------:R-:W-:Y:S01]  /*10180*/  HMMA.16816.F32 R16, R40.reuse, R54, R16 ;  /* 0x000000362810723c */ /* 0x040fe20000001810 */
[----:B------:R-:W2:Y:S05]  /*10190*/  LDSM.16.MT88.4 R52, [R162+0x8800] ;  /* 0x00880000a234783b */ /* 0x000eaa0000004200 */
[----:B------:R-:W-:Y:S02]  /*101a0*/  MUFU.EX2 R114, R114 ;  /* 0x0000007200727308 */ /* 0x000fe40000000800 */
[C---:B------:R-:W-:Y:S04]  /*101b0*/  HMMA.16816.F32 R20, R40.reuse, R44, R20 ;  /* 0x0000002c2814723c */ /* 0x040fe80000001814 */
[----:B---3--:R-:W-:Y:S04]  /*101c0*/  F2FP.PACK_AB R39, R118, R111 ;  /* 0x0000006f7627723e */ /* 0x008fe800000000ff */
[C---:B------:R-:W-:Y:S01]  /*101d0*/  HMMA.16816.F32 R24, R40.reuse, R46, R24 ;  /* 0x0000002e2818723c */ /* 0x040fe20000001818 */
[----:B------:R-:W3:Y:S01]  /*101e0*/  LDSM.16.MT88.4 R44, [R160+0x8800] ;  /* 0x00880000a02c783b */ /* 0x000ee20000004200 */
[----:B------:R-:W-:Y:S06]  /*101f0*/  MUFU.EX2 R112, R112 ;  /* 0x0000007000707308 */ /* 0x000fec0000000800 */
[C---:B-1----:R-:W-:Y:S04]  /*10200*/  HMMA.16816.F32 R28, R40.reuse, R48, R28 ;  /* 0x00000030281c723c */ /* 0x042fe8000000181c */
[----:B------:R-:W1:Y:S04]  /*10210*/  MUFU.EX2 R113, R113 ;  /* 0x0000007100717308 */ /* 0x000e680000000800 */
[----:B------:R-:W-:Y:S01]  /*10220*/  HMMA.16816.F32 R32, R40, R50, R32 ;  /* 0x000000322820723c */ /* 0x000fe20000001820 */
[----:B------:R-:W4:Y:S05]  /*10230*/  LDSM.16.MT88.4 R48, [R158+0x8800] ;  /* 0x008800009e30783b */ /* 0x000f2a0000004200 */
[----:B------:R-:W-:Y:S01]  /*10240*/  MUFU.EX2 R104, R104 ;  /* 0x0000006800687308 */ /* 0x000fe20000000800 */
[----:B------:R-:W-:Y:S02]  /*10250*/  F2FP.PACK_AB R41, R126, R121 ;  /* 0x000000797e29723e */ /* 0x000fe400000000ff */
[----:B------:R-:W-:Y:S03]  /*10260*/  F2FP.PACK_AB R43, R132, R117 ;  /* 0x00000075842b723e */ /* 0x000fe600000000ff */
[----:B------:R-:W-:Y:S02]  /*10270*/  F2FP.PACK_AB R40, R122, R115 ;  /* 0x000000737a28723e */ /* 0x000fe400000000ff */
[----:B------:R-:W-:Y:S02]  /*10280*/  F2FP.PACK_AB R42, R120, R119 ;  /* 0x00000077782a723e */ /* 0x000fe400000000ff */
[----:B------:R-:W5:Y:S01]  /*10290*/  MUFU.EX2 R65, R65 ;  /* 0x0000004100417308 */ /* 0x000f620000000800 */
[----:B-1----:R-:W-:Y:S04]  /*102a0*/  F2FP.PACK_AB R38, R113, R112 ;  /* 0x000000707126723e */ /* 0x002fe800000000ff */
[C---:B--2---:R-:W-:Y:S08]  /*102b0*/  HMMA.16816.F32 R4, R40.reuse, R52, R4 ;  /* 0x000000342804723c */ /* 0x044ff00000001804 */
[C---:B------:R-:W-:Y:S01]  /*102c0*/  HMMA.16816.F32 R8, R40.reuse, R54, R8 ;  /* 0x000000362808723c */ /* 0x040fe20000001808 */
[----:B------:R-:W-:Y:S07]  /*102d0*/  LDSM.16.MT88.4 R52, [R160+0x9000] ;  /* 0x00900000a034783b */ /* 0x000fee0000004200 */
[C---:B---3--:R-:W-:Y:S08]  /*102e0*/  HMMA.16816.F32 R12, R40.reuse, R44, R12 ;  /* 0x0000002c280c723c */ /* 0x048ff0000000180c */
[C---:B------:R-:W-:Y:S01]  /*102f0*/  HMMA.16816.F32 R16, R40.reuse, R46, R16 ;  /* 0x0000002e2810723c */ /* 0x040fe20000001810 */
[----:B------:R-:W1:Y:S07]  /*10300*/  LDSM.16.MT88.4 R44, [R162+0x9000] ;  /* 0x00900000a22c783b */ /* 0x000e6e0000004200 */
[C---:B------:R-:W-:Y:S08]  /*10310*/  HMMA.16816.F32 R20, R40.reuse, R56, R20 ;  /* 0x000000382814723c */ /* 0x040ff00000001814 */
[C---:B------:R-:W-:Y:S01]  /*10320*/  HMMA.16816.F32 R24, R40.reuse, R58, R24 ;  /* 0x0000003a2818723c */ /* 0x040fe20000001818 */
[----:B------:R-:W2:Y:S07]  /*10330*/  LDSM.16.MT88.4 R56, [R159+0x9000] ;  /* 0x009000009f38783b */ /* 0x000eae0000004200 */
[C---:B----4-:R-:W-:Y:S07]  /*10340*/  HMMA.16816.F32 R28, R40.reuse, R48, R28 ;  /* 0x00000030281c723c */ /* 0x050fee000000181c */
        /* <DEDUP_REMOVED lines=8> */
[----:B------:R-:W4:Y:S01]  /*103d0*/  LDSM.16.MT88.4 R92, [R162+0x9800] ;  /* 0x00980000a25c783b */ /* 0x000f220000004200 */
[----:B------:R-:W-:Y:S02]  /*103e0*/  MUFU.EX2 R49, R49 ;  /* 0x0000003100317308 */ /* 0x000fe40000000800 */
[----:B------:R-:W-:Y:S02]  /*103f0*/  FADD.FTZ R67, R67, R48 ;  /* 0x0000003043437221 */ /* 0x000fe40000010000 */
[C---:B-1----:R-:W-:Y:S05]  /*10400*/  HMMA.16816.F32 R4, R36.reuse, R44, R4 ;  /* 0x0000002c2404723c */ /* 0x042fea0000001804 */
[----:B------:R-:W-:Y:S01]  /*10410*/  FADD.FTZ R48, R76, R81 ;  /* 0x000000514c307221 */ /* 0x000fe20000010000 */
[----:B------:R-:W1:Y:S01]  /*10420*/  MUFU.EX2 R100, R100 ;  /* 0x0000006400647308 */ /* 0x000e620000000800 */
[--C-:B------:R-:W-:Y:S01]  /*10430*/  FFMA.FTZ R44, R64, c[0x0][0x23c], -R63.reuse ;  /* 0x00008f00402c7a23 */ /* 0x100fe2000001083f */
[C---:B------:R-:W-:Y:S04]  /*10440*/  HMMA.16816.F32 R8, R36.reuse, R46, R8 ;  /* 0x0000002e2408723c */ /* 0x040fe80000001808 */
[----:B------:R-:W-:Y:S02]  /*10450*/  FFMA.FTZ R45, R62, c[0x0][0x23c], -R63 ;  /* 0x00008f003e2d7a23 */ /* 0x000fe4000001083f */
[----:B------:R-:W-:Y:S02]  /*10460*/  FADD.FTZ R66, R66, R67 ;  /* 0x0000004342427221 */ /* 0x000fe40000010000 */
        /* <DEDUP_REMOVED lines=8> */
[----:B-----5:R-:W-:Y:S01]  /*104f0*/  F2FP.PACK_AB R69, R65, R104 ;  /* 0x000000684145723e */ /* 0x020fe200000000ff */
        /* <DEDUP_REMOVED lines=9> */
[----:B-1----:R-:W-:Y:S01]  /*10590*/  F2FP.PACK_AB R71, R100, R49 ;  /* 0x000000316447723e */ /* 0x002fe200000000ff */
[C---:B---3--:R-:W-:Y:S07]  /*105a0*/  HMMA.16816.F32 R28, R36.reuse, R40, R28 ;  /* 0x00000028241c723c */ /* 0x048fee000000181c */
[----:B------:R-:W-:Y:S01]  /*105b0*/  FADD.FTZ R40, R74, R47 ;  /* 0x0000002f4a287221 */ /* 0x000fe20000010000 */
[----:B------:R-:W-:Y:S04]  /*105c0*/  HMMA.16816.F32 R32, R36, R42, R32 ;  /* 0x0000002a2420723c */ /* 0x000fe80000001820 */
[----:B------:R-:W-:Y:S02]  /*105d0*/  FADD.FTZ R40, R77, R40 ;  /* 0x000000284d287221 */ /* 0x000fe40000010000 */
[----:B------:R-:W-:Y:S01]  /*105e0*/  FADD.FTZ R41, R79, R68 ;  /* 0x000000444f297221 */ /* 0x000fe20000010000 */
[----:B----4-:R-:W-:Y:S01]  /*105f0*/  F2FP.PACK_AB R68, R45, R44 ;  /* 0x0000002c2d44723e */ /* 0x010fe200000000ff */
[----:B------:R-:W-:Y:S01]  /*10600*/  FADD.FTZ R37, R89, R40 ;  /* 0x0000002859257221 */ /* 0x000fe20000010000 */
[----:B------:R-:W1:Y:S03]  /*10610*/  LDSM.16.MT88.4 R76, [R159+0x9800] ;  /* 0x009800009f4c783b */ /* 0x000e660000004200 */
        /* <DEDUP_REMOVED lines=25> */
[C---:B------:R-:W-:Y:S03]  /*107b0*/  HMMA.16816.F32 R76, R68.reuse, R78, R24 ;  /* 0x0000004e444c723c */ /* 0x040fe60000001818 */
[----:B------:R-:W-:Y:S02]  /*107c0*/  FADD.FTZ R117, R117, R126 ;  /* 0x0000007e75757221 */ /* 0x000fe40000010000 */
[----:B------:R-:W-:Y:S02]  /*107d0*/  FADD.FTZ R119, R119, R122 ;  /* 0x0000007a77777221 */ /* 0x000fe40000010000 */
[----:B------:R-:W-:Y:S01]  /*107e0*/  FADD.FTZ R132, R132, R117 ;  /* 0x0000007584847221 */ /* 0x000fe20000010000 */
[C---:B--2---:R-:W-:Y:S04]  /*107f0*/  HMMA.16816.F32 R72, R68.reuse, R4, R28 ;  /* 0x000000044448723c */ /* 0x044fe8000000181c */
        /* <DEDUP_REMOVED lines=20> */
.L_x_7164:
        /* <DEDUP_REMOVED lines=156> */
.L_x_7170:
[----:B--234-:R-:W-:Y:S05]  /*11300*/  BSYNC B0 ;  /* 0x0000000000007941 */ /* 0x01cfea0003800000 */
.L_x_7169:
        /* <DEDUP_REMOVED lines=34> */
.L_x_7171:
        /* <DEDUP_REMOVED lines=13> */
.L_x_7819:


//--------------------- .text._ZN5flash24flash_fwd_splitkv_kernelI23Flash_fwd_kernel_traitsILi64ELi64ELi128ELi4ELb0ELb0EN7cutlass6half_tE19Flash_kernel_traitsILi64ELi64ELi128ELi4ES3_EELb1ELb0ELb0ELb0ELb1ELb0ELb1ELb1EEEvNS_16Flash_fwd_paramsE --------------------------
	.section	.text._ZN5flash24flash_fwd_splitkv_kernelI23Flash_fwd_kernel_traitsILi64ELi64ELi128ELi4ELb0ELb0EN7cutlass6half_tE19Flash_kernel_traitsILi64ELi64ELi128ELi4ES3_EELb1ELb0ELb0ELb0ELb1ELb0ELb1ELb1EEEvNS_16Flash_fwd_paramsE,"ax",@progbits
	.sectioninfo	@"SHI_REGISTERS=193"
	.align	128
        .global         _ZN5flash24flash_fwd_splitkv_kernelI23Flash_fwd_kernel_traitsILi64ELi64ELi128ELi4ELb0ELb0EN7cutlass6half_tE19Flash_kernel_traitsILi64ELi64ELi128ELi4ES3_EELb1ELb0ELb0ELb0ELb1ELb0ELb1ELb1EEEvNS_16Flash_fwd_paramsE
        .type           _ZN5flash24flash_fwd_splitkv_kernelI23Flash_fwd_kernel_traitsILi64ELi64ELi128ELi4ELb0ELb0EN7cutlass6half_tE19Flash_kernel_traitsILi64ELi64ELi128ELi4ES3_EELb1ELb0ELb0ELb0ELb1ELb0ELb1ELb1EEEvNS_16Flash_fwd_paramsE,@function
        .size           _ZN5flash24flash_fwd_splitkv_kernelI23Flash_fwd_kernel_traitsILi64ELi64ELi128ELi4ELb0ELb0EN7cutlass6half_tE19Flash_kernel_traitsILi64ELi64ELi128ELi4ES3_EELb1ELb0ELb0ELb0ELb1ELb0ELb1ELb1EEEvNS_16Flash_fwd_paramsE,(.L_x_7820 - _ZN5flash24flash_fwd_splitkv_kernelI23Flash_fwd_kernel_traitsILi64ELi64ELi128ELi4ELb0ELb0EN7cutlass6half_tE19Flash_kernel_traitsILi64ELi64ELi128ELi4ES3_EELb1ELb0ELb0ELb0ELb1ELb0ELb1ELb1EEEvNS_16Flash_fwd_paramsE)
        .other          _ZN5flash24flash_fwd_splitkv_kernelI23Flash_fwd_kernel_traitsILi64ELi64ELi128ELi4ELb0ELb0EN7cutlass6half_tE19Flash_kernel_traitsILi64ELi64ELi128ELi4ES3_EELb1ELb0ELb0ELb0ELb1ELb0ELb1ELb1EEEvNS_16Flash_fwd_paramsE,@"STO_CUDA_ENTRY STV_DEFAULT"
_ZN5flash24flash_fwd_splitkv_kernelI23Flash_fwd_kernel_traitsILi64ELi64ELi128ELi4ELb0ELb0EN7cutlass6half_tE19Flash_kernel_traitsILi64ELi64ELi128ELi4ES3_EELb1ELb0ELb0ELb0ELb1ELb0ELb1ELb1EEEvNS_16Flash_fwd_paramsE:
.text._ZN5flash24flash_fwd_splitkv_kernelI23Flash_fwd_kernel_traitsILi64ELi64ELi128ELi4ELb0ELb0EN7cutlass6half_tE19Flash_kernel_traitsILi64ELi64ELi128ELi4ES3_EELb1ELb0ELb0ELb0ELb1ELb0ELb1ELb1EEEvNS_16Flash_fwd_paramsE:
[----:B------:R-:W-:Y:S02]  /*0000*/  MOV R1, c[0x0][0x28] ;  /* 0x00000a0000017a02 */ /* 0x000fe40000000f00 */
[----:B------:R-:W1:Y:S01]  /*0010*/  I2F.U32.RP R6, c[0x0][0x1c0] ;  /* 0x0000700000067b06 */ /* 0x000e620000209000 */
[----:B------:R-:W2:Y:S01]  /*0020*/  S2R R3, SR_CTAID.Z ;  /* 0x0000000000037919 */ /* 0x000ea20000002700 */
[----:B------:R-:W-:Y:S01]  /*0030*/  IMAD.MOV.U32 R4, RZ, RZ, RZ ;  /* 0x000000ffff047224 */ /* 0x000fe200078e00ff */
[----:B------:R-:W-:Y:S01]  /*0040*/  ISETP.NE.U32.AND P2, PT, RZ, c[0x0][0x1c0], PT ;  /* 0x00007000ff007a0c */ /* 0x000fe20003f45070 */
[----:B------:R-:W-:Y:S01]  /*0050*/  IMAD.MOV.U32 R106, RZ, RZ, 0x4 ;  /* 0x00000004ff6a7424 */ /* 0x000fe200078e00ff */
[----:B------:R-:W-:Y:S01]  /*0060*/  ULDC.64 UR6, c[0x0][0x118] ;  /* 0x0000460000067ab9 */ /* 0x000fe20000000a00 */
[----:B------:R-:W-:Y:S01]  /*0070*/  IMAD.MOV.U32 R17, RZ, RZ, -0x1 ;  /* 0xffffffffff117424 */ /* 0x000fe200078e00ff */
[----:B------:R-:W-:Y:S01]  /*0080*/  ISETP.EQ.U32.AND P3, PT, RZ, c[0x0][0x248], PT ;  /* 0x00009200ff007a0c */ /* 0x000fe20003f62070 */
[----:B-1----:R-:W1:Y:S02]  /*0090*/  MUFU.RCP R5, R6 ;  /* 0x0000000600057308 */ /* 0x002e640000001000 */
[----:B-1----:R-:W-:-:S06]  /*00a0*/  IADD3 R5, R5, 0xffffffe, RZ ;  /* 0x0ffffffe05057810 */ /* 0x002fcc0007ffe0ff */
[----:B------:R-:W1:Y:S02]  /*00b0*/  F2I.FTZ.U32.TRUNC.NTZ R5, R5 ;  /* 0x0000000500057305 */ /* 0x000e64000021f000 */
[----:B-1----:R-:W-:-:S04]  /*00c0*/  IMAD.MOV R0, RZ, RZ, -R5 ;  /* 0x000000ffff007224 */ /* 0x002fc800078e0a05 */
[----:B------:R-:W-:Y:S02]  /*00d0*/  IMAD R7, R0, c[0x0][0x1c0], RZ ;  /* 0x0000700000077a24 */ /* 0x000fe400078e02ff */
[----:B------:R-:W-:Y:S01]  /*00e0*/  IMAD.MOV.U32 R10, RZ, RZ, RZ ;  /* 0x000000ffff0a7224 */ /* 0x000fe200078e00ff */
[----:B------:R-:W1:Y:S01]  /*00f0*/  LDC.U8 R0, c[0x0][0x312] ;  /* 0x0000c480ff007b82 */ /* 0x000e620000000000 */
[----:B------:R-:W-:-:S06]  /*0100*/  IMAD.HI.U32 R4, R5, R7, R4 ;  /* 0x0000000705047227 */ /* 0x000fcc00078e0004 */
        /* <DEDUP_REMOVED lines=36> */
.L_x_7172:
[----:B-1-34-:R-:W-:Y:S02]  /*0350*/  MOV R65, c[0x0][0x218] ;  /* 0x0000860000417a02 */ /* 0x01afe40000000f00 */
.L_x_7173:
        /* <DEDUP_REMOVED lines=34> */
[----:B------:R-:W-:Y:S01]  /*0580*/  IMAD R3, R4, R3, R2 ;  /* 0x0000000304037224 */ /* 0x000fe200078e0202 */
[----:B------:R-:W-:-:S04]  /*0590*/  IADD3 R2, -R175, 0xbf, R60 ;  /* 0x000000bfaf027810 */ /* 0x000fc80007ffe13c */
[----:B------:R-:W-:Y:S02]  /*05a0*/  ISETP.GT.U32.AND P0, PT, R4, R3, PT ;  /* 0x000000030400720c */ /* 0x000fe40003f04070 */
[----:B------:R-:W-:-:S04]  /*05b0*/  IADD3 R2, R2, c[0x0][0x2e8], R61 ;  /* 0x0000ba0002027a10 */ /* 0x000fc80007ffe03d */
[----:B------:R-:W-:-:S04]  /*05c0*/  SHF.R.S32.HI R57, RZ, 0x1f, R2 ;  /* 0x0000001fff397819 */ /* 0x000fc80000011402 */
[----:B------:R-:W-:-:S03]  /*05d0*/  LEA.HI R57, R57, R2, RZ, 0x7 ;  /* 0x0000000239397211 */ /* 0x000fc600078f38ff */
[----:B------:R-:W-:Y:S01]  /*05e0*/  @!P0 IMAD.IADD R3, R3, 0x1, -R4 ;  /* 0x0000000103038824 */ /* 0x000fe200078e0a04 */
[----:B------:R-:W-:Y:S02]  /*05f0*/  @!P0 IADD3 R6, R6, 0x1, RZ ;  /* 0x0000000106068810 */ /* 0x000fe40007ffe0ff */
[----:B------:R-:W-:Y:S02]  /*0600*/  ISETP.NE.AND P0, PT, RZ, c[0x0][0x10], PT ;  /* 0x00000400ff007a0c */ /* 0x000fe40003f05270 */
[----:B------:R-:W-:Y:S02]  /*0610*/  ISETP.GE.U32.AND P2, PT, R3, R4, PT ;  /* 0x000000040300720c */ /* 0x000fe40003f46070 */
[----:B------:R-:W-:Y:S02]  /*0620*/  IADD3 R4, R61, 0x7f, RZ ;  /* 0x0000007f3d047810 */ /* 0x000fe40007ffe0ff */
[----:B------:R-:W-:Y:S02]  /*0630*/  SHF.R.S32.HI R57, RZ, 0x7, R57 ;  /* 0x00000007ff397819 */ /* 0x000fe40000011439 */
[----:B------:R-:W-:-:S04]  /*0640*/  SHF.R.S32.HI R3, RZ, 0x1f, R4 ;  /* 0x0000001fff037819 */ /* 0x000fc80000011404 */
[----:B------:R-:W-:-:S03]  /*0650*/  LEA.HI R3, R3, R4, RZ, 0x7 ;  /* 0x0000000403037211 */ /* 0x000fc600078f38ff */
[----:B------:R-:W-:Y:S02]  /*0660*/  @P2 IADD3 R6, R6, 0x1, RZ ;  /* 0x0000000106062810 */ /* 0x000fe40007ffe0ff */
[----:B------:R-:W-:-:S03]  /*0670*/  SHF.R.S32.HI R3, RZ, 0x7, R3 ;  /* 0x00000007ff037819 */ /* 0x000fc60000011403 */
[----:B------:R-:W-:-:S04]  /*0680*/  IMAD.MOV.U32 R5, RZ, RZ, R6 ;  /* 0x000000ffff057224 */ /* 0x000fc800078e0006 */
        /* <DEDUP_REMOVED lines=26> */
[-C--:B------:R-:W-:Y:S01]  /*0830*/  ISETP.GE.AND P6, PT, R8, R175.reuse, PT ;  /* 0x000000af0800720c */ /* 0x080fe20003fc6270 */
[C---:B------:R-:W-:Y:S01]  /*0840*/  IMAD.WIDE R6, R0.reuse, 0x40, R6 ;  /* 0x0000004000067825 */ /* 0x040fe200078e0206 */
[-C--:B------:R-:W-:Y:S02]  /*0850*/  ISETP.GE.AND P3, PT, R0, R175.reuse, PT ;  /* 0x000000af0000720c */ /* 0x080fe40003f66270 */
[----:B------:R-:W-:Y:S02]  /*0860*/  ISETP.GE.AND P1, PT, R14, R175, PT ;  /* 0x000000af0e00720c */ /* 0x000fe40003f26270 */
[----:B------:R-:W-:Y:S02]  /*0870*/  IADD3 R5, P0, R2, R6, RZ ;  /* 0x0000000602057210 */ /* 0x000fe40007f1e0ff */
[----:B------:R-:W-:Y:S02]  /*0880*/  IADD3 R10, R0, 0x20, RZ ;  /* 0x00000020000a7810 */ /* 0x000fe40007ffe0ff */
[----:B------:R-:W-:-:S02]  /*0890*/  LEA.HI.X.SX32 R2, R2, R7, 0x1, P0 ;  /* 0x0000000702027211 */ /* 0x000fc400000f0eff */
[C---:B------:R-:W-:Y:S02]  /*08a0*/  LEA R4, P0, R5.reuse, c[0x0][0x1d8], 0x2 ;  /* 0x0000760005047a11 */ /* 0x040fe400078010ff */
[----:B------:R-:W-:Y:S02]  /*08b0*/  SHF.R.S32.HI R7, RZ, 0x1f, R3 ;  /* 0x0000001fff077819 */ /* 0x000fe40000011403 */
[----:B------:R-:W-:Y:S02]  /*08c0*/  LEA.HI.X R5, R5, c[0x0][0x1dc], R2, 0x2, P0 ;  /* 0x0000770005057a11 */ /* 0x000fe400000f1402 */
[-C--:B------:R-:W-:Y:S02]  /*08d0*/  ISETP.GE.AND P0, PT, R12, R175.reuse, PT ;  /* 0x000000af0c00720c */ /* 0x080fe40003f06270 */
[----:B------:R-:W-:Y:S01]  /*08e0*/  IADD3 R6, R0, 0x30, RZ ;  /* 0x0000003000067810 */ /* 0x000fe20007ffe0ff */
[----:B------:R-:W-:Y:S01]  /*08f0*/  @!P2 STG.E.128 [R4.64+0x800], RZ ;  /* 0x000800ff0400a986 */ /* 0x000fe2000c101d06 */
[----:B------:R-:W-:-:S02]  /*0900*/  ISETP.GE.OR P2, PT, R16, R175, P5 ;  /* 0x000000af1000720c */ /* 0x000fc40002f46670 */
[-C--:B------:R-:W-:Y:S01]  /*0910*/  ISETP.GE.OR P5, PT, R14, R175.reuse, P5 ;  /* 0x000000af0e00720c */ /* 0x080fe20002fa6670 */
[----:B------:R-:W-:Y:S01]  /*0920*/  @!P6 STG.E.128 [R4.64+0x2800], RZ ;  /* 0x002800ff0400e986 */ /* 0x000fe2000c101d06 */
[----:B------:R-:W-:Y:S02]  /*0930*/  IADD3 R2, R0, 0x38, RZ ;  /* 0x0000003800027810 */ /* 0x000fe40007ffe0ff */
[----:B------:R-:W-:Y:S01]  /*0940*/  LOP3.LUT P6, RZ, R56, 0xf, RZ, 0xc0, !PT ;  /* 0x0000000f38ff7812 */ /* 0x000fe200078cc0ff */
[----:B------:R-:W-:Y:S01]  /*0950*/  @!P3 STG.E.128 [R4.64], RZ ;  /* 0x000000ff0400b986 */ /* 0x000fe2000c101d06 */
[-C--:B------:R-:W-:Y:S02]  /*0960*/  ISETP.GE.AND P4, PT, R10, R175.reuse, PT ;  /* 0x000000af0a00720c */ /* 0x080fe40003f86270 */
[----:B------:R-:W-:Y:S01]  /*0970*/  ISETP.GE.AND P3, PT, R6, R175, PT ;  /* 0x000000af0600720c */ /* 0x000fe20003f66270 */
[----:B------:R-:W-:Y:S01]  /*0980*/  @!P0 STG.E.128 [R4.64+0x1800], RZ ;  /* 0x001800ff04008986 */ /* 0x000fe2000c101d06 */
[----:B------:R-:W-:-:S03]  /*0990*/  IADD3 R3, P0, R3, R0, RZ ;  /* 0x0000000003037210 */ /* 0x000fc60007f1e0ff */
[----:B------:R-:W-:Y:S01]  /*09a0*/  @!P1 STG.E.128 [R4.64+0x1000], RZ ;  /* 0x001000ff04009986 */ /* 0x000fe2000c101d06 */
[----:B------:R-:W-:Y:S01]  /*09b0*/  LEA.HI.X.SX32 R14, R0, R7, 0x1, P0 ;  /* 0x00000007000e7211 */ /* 0x000fe200000f0eff */
[----:B------:R-:W-:Y:S01]  /*09c0*/  @!P5 IMAD.MOV.U32 R15, RZ, RZ, -0x800000 ;  /* 0xff800000ff0fd424 */ /* 0x000fe200078e00ff */
[C---:B------:R-:W-:Y:S02]  /*09d0*/  LEA R16, P0, R3.reuse, c[0x0][0x208], 0x2 ;  /* 0x0000820003107a11 */ /* 0x040fe400078010ff */
[-C--:B------:R-:W-:Y:S01]  /*09e0*/  ISETP.GE.AND P1, PT, R2, R175.reuse, PT ;  /* 0x000000af0200720c */ /* 0x080fe20003f26270 */
[----:B------:R-:W-:Y:S01]  /*09f0*/  @!P4 STG.E.128 [R4.64+0x2000], RZ ;  /* 0x002000ff0400c986 */ /* 0x000fe2000c101d06 */
[----:B------:R-:W-:Y:S01]  /*0a00*/  LEA.HI.X R17, R3, c[0x0][0x20c], R14, 0x2, P0 ;  /* 0x0000830003117a11 */ /* 0x000fe200000f140e */
[----:B------:R-:W-:Y:S01]  /*0a10*/  @!P2 IMAD.MOV.U32 R3, RZ, RZ, -0x800000 ;  /* 0xff800000ff03a424 */ /* 0x000fe200078e00ff */
[-C--:B------:R-:W-:Y:S01]  /*0a20*/  ISETP.GE.OR P0, PT, R6, R175.reuse, P6 ;  /* 0x000000af0600720c */ /* 0x080fe20003706670 */
[----:B------:R-:W-:Y:S01]  /*0a30*/  @!P3 STG.E.128 [R4.64+0x3000], RZ ;  /* 0x003000ff0400b986 */ /* 0x000fe2000c101d06 */
[----:B------:R-:W-:-:S02]  /*0a40*/  ISETP.GE.OR P4, PT, R12, R175, P6 ;  /* 0x000000af0c00720c */ /* 0x000fc40003786670 */
[----:B------:R-:W-:-:S05]  /*0a50*/  ISETP.GE.OR P3, PT, R10, R175, P6 ;  /* 0x000000af0a00720c */ /* 0x000fca0003766670 */
[----:B------:R1:W-:Y:S01]  /*0a60*/  @!P1 STG.E.128 [R4.64+0x3800], RZ ;  /* 0x003800ff04009986 */ /* 0x0003e2000c101d06 */
[----:B------:R-:W-:-:S03]  /*0a70*/  ISETP.GE.OR P1, PT, R8, R175, P6 ;  /* 0x000000af0800720c */ /* 0x000fc60003726670 */
[----:B------:R2:W-:Y:S01]  /*0a80*/  @!P2 STG.E [R16.64+0x20], R3 ;  /* 0x000020031000a986 */ /* 0x0005e2000c101906 */
[----:B------:R-:W-:Y:S01]  /*0a90*/  ISETP.GE.OR P2, PT, R0, R175, P6 ;  /* 0x000000af0000720c */ /* 0x000fe20003746670 */
[----:B------:R-:W-:Y:S02]  /*0aa0*/  @!P0 IMAD.MOV.U32 R7, RZ, RZ, -0x800000 ;  /* 0xff800000ff078424 */ /* 0x000fe400078e00ff */
[----:B------:R-:W-:Y:S01]  /*0ab0*/  @!P4 IMAD.MOV.U32 R13, RZ, RZ, -0x800000 ;  /* 0xff800000ff0dc424 */ /* 0x000fe200078e00ff */
[----:B------:R2:W-:Y:S01]  /*0ac0*/  @!P5 STG.E [R16.64+0x40], R15 ;  /* 0x0000400f1000d986 */ /* 0x0005e2000c101906 */
[----:B------:R-:W-:-:S03]  /*0ad0*/  @!P3 IMAD.MOV.U32 R11, RZ, RZ, -0x800000 ;  /* 0xff800000ff0bb424 */ /* 0x000fc600078e00ff */
[----:B------:R2:W-:Y:S01]  /*0ae0*/  @!P0 STG.E [R16.64+0xc0], R7 ;  /* 0x0000c00710008986 */ /* 0x0005e2000c101906 */
[----:B------:R-:W-:Y:S01]  /*0af0*/  ISETP.GE.OR P0, PT, R2, R175, P6 ;  /* 0x000000af0200720c */ /* 0x000fe20003706670 */
[----:B------:R-:W-:Y:S02]  /*0b00*/  @!P1 IMAD.MOV.U32 R9, RZ, RZ, -0x800000 ;  /* 0xff800000ff099424 */ /* 0x000fe400078e00ff */
        /* <DEDUP_REMOVED lines=9> */
.L_x_7174:
        /* <DEDUP_REMOVED lines=26> */
[----:B-----5:R-:W1:Y:S02]  /*0d40*/  F2I.FTZ.U32.TRUNC.NTZ R7, R6 ;  /* 0x0000000600077305 */ /* 0x020e64000021f000 */
        /* <DEDUP_REMOVED lines=16> */
[----:B------:R-:W-:-:S05]  /*0e50*/  IMAD.MOV.U32 R3, RZ, RZ, R4 ;  /* 0x000000ffff037224 */ /* 0x000fca00078e0004 */
[----:B------:R-:W-:Y:S02]  /*0e60*/  @!P1 IADD3 R3, -R3, RZ, RZ ;  /* 0x000000ff03039210 */ /* 0x000fe40007ffe1ff */
[----:B------:R-:W-:-:S05]  /*0e70*/  @!P0 LOP3.LUT R3, RZ, c[0x0][0x2d0], RZ, 0x33, !PT ;  /* 0x0000b400ff038a12 */ /* 0x000fca00078e33ff */
[----:B------:R-:W-:-:S05]  /*0e80*/  IMAD.WIDE R10, R3, 0x4, R178 ;  /* 0x00000004030a7825 */ /* 0x000fca00078e02b2 */
[----:B------:R-:W2:Y:S01]  /*0e90*/  LDG.E R0, [R10.64] ;  /* 0x000000060a007981 */ /* 0x000ea2000c1e1900 */
[----:B------:R-:W-:Y:S01]  /*0ea0*/  IABS R2, c[0x0][0x1c8] ;  /* 0x0000720000027a13 */ /* 0x000fe20000000000 */
[----:B------:R-:W-:-:S03]  /*0eb0*/  IMAD.MOV R3, RZ, RZ, -R3 ;  /* 0x000000ffff037224 */ /* 0x000fc600078e0a03 */
        /* <DEDUP_REMOVED lines=35> */
[----:B------:R-:W-:Y:S01]  /*10f0*/  IMAD.WIDE.U32 R10, R5, c[0x0][0x198], R10 ;  /* 0x00006600050a7a25 */ /* 0x000fe200078e000a */
[----:B------:R-:W-:-:S03]  /*1100*/  IADD3 R13, R15, R13, RZ ;  /* 0x0000000d0f0d7210 */ /* 0x000fc60007ffe0ff */
        /* <DEDUP_REMOVED lines=8> */
.L_x_7175:
        /* <DEDUP_REMOVED lines=17> */
.L_x_7177:
[----:B------:R-:W-:Y:S02]  /*12a0*/  IABS R4, c[0x0][0x1c8] ;  /* 0x0000720000047a13 */ /* 0x000fe40000000000 */
[----:B------:R-:W-:Y:S02]  /*12b0*/  MOV R14, RZ ;  /* 0x000000ff000e7202 */ /* 0x000fe40000000f00 */
[----:B------:R-:W1:Y:S01]  /*12c0*/  I2F.RP R6, R4 ;  /* 0x0000000400067306 */ /* 0x000e620000209400 */
[----:B------:R-:W-:Y:S02]  /*12d0*/  LEA R8, R57, 0xffffff80, 0x7 ;  /* 0xffffff8039087811 */ /* 0x000fe400078e38ff */
[----:B------:R-:W-:-:S05]  /*12e0*/  @P0 IADD3 R13, R10, R13, RZ ;  /* 0x0000000d0a0d0210 */ /* 0x000fca0007ffe0ff */
[----:B------:R-:W-:-:S04]  /*12f0*/  @P0 IMAD.WIDE.U32 R20, R13, c[0x0][0x1a0], RZ ;  /* 0x000068000d140a25 */ /* 0x000fc800078e00ff */
[----:B------:R-:W-:Y:S01]  /*1300*/  @P0 IMAD R13, R13, c[0x0][0x1a4], R21 ;  /* 0x000069000d0d0a24 */ /* 0x000fe200078e0215 */
[----:B-1----:R-:W1:Y:S02]  /*1310*/  MUFU.RCP R15, R6 ;  /* 0x00000006000f7308 */ /* 0x002e640000001000 */
[----:B-1----:R-:W-:Y:S02]  /*1320*/  IADD3 R15, R15, 0xffffffe, RZ ;  /* 0x0ffffffe0f0f7810 */ /* 0x002fe40007ffe0ff */
[----:B------:R-:W-:-:S04]  /*1330*/  @P0 MOV R6, R20 ;  /* 0x0000001400060202 */ /* 0x000fc80000000f00 */
[----:B------:R-:W1:Y:S02]  /*1340*/  F2I.FTZ.U32.TRUNC.NTZ R15, R15 ;  /* 0x0000000f000f7305 */ /* 0x000e64000021f000 */
[----:B-1----:R-:W-:-:S04]  /*1350*/  IMAD.MOV R2, RZ, RZ, -R15 ;  /* 0x000000ffff027224 */ /* 0x002fc800078e0a0f */
[----:B------:R-:W-:Y:S01]  /*1360*/  IMAD R3, R2, R4, RZ ;  /* 0x0000000402037224 */ /* 0x000fe200078e02ff */
[----:B------:R-:W-:-:S03]  /*1370*/  IABS R2, R138 ;  /* 0x0000008a00027213 */ /* 0x000fc60000000000 */
[----:B------:R-:W-:-:S04]  /*1380*/  IMAD.HI.U32 R14, R15, R3, R14 ;  /* 0x000000030f0e7227 */ /* 0x000fc800078e000e */
[----:B------:R-:W-:Y:S02]  /*1390*/  IMAD.MOV.U32 R5, RZ, RZ, R2 ;  /* 0x000000ffff057224 */ /* 0x000fe400078e0002 */
[----:B------:R-:W-:Y:S02]  /*13a0*/  IMAD.MOV.U32 R15, RZ, RZ, R9 ;  /* 0x000000ffff0f7224 */ /* 0x000fe400078e0009 */
[----:B------:R-:W-:Y:S01]  /*13b0*/  IMAD.HI.U32 R2, R14, R5, RZ ;  /* 0x000000050e027227 */ /* 0x000fe200078e00ff */
[----:B------:R-:W-:-:S04]  /*13c0*/  MOV R14, R0 ;  /* 0x00000000000e7202 */ /* 0x000fc80000000f00 */
[----:B------:R-:W-:Y:S01]  /*13d0*/  IADD3 R3, -R2, RZ, RZ ;  /* 0x000000ff02037210 */ /* 0x000fe20007ffe1ff */
[----:B------:R-:W-:-:S04]  /*13e0*/  IMAD.WIDE.U32 R14, R8, c[0x0][0x198], R14 ;  /* 0x00006600080e7a25 */ /* 0x000fc800078e000e */
        /* <DEDUP_REMOVED lines=9> */
[----:B------:R-:W-:Y:S01]  /*1480*/  @P3 IADD3 R2, R2, 0x1, RZ ;  /* 0x0000000102023810 */ /* 0x000fe20007ffe0ff */
[----:B------:R-:W-:-:S03]  /*1490*/  IMAD R5, R3, c[0x0][0x198], RZ ;  /* 0x0000660003057a24 */ /* 0x000fc600078e02ff */
[----:B------:R-:W-:Y:S01]  /*14a0*/  MOV R4, R2 ;  /* 0x0000000200047202 */ /* 0x000fe20000000f00 */
[----:B------:R-:W-:Y:S02]  /*14b0*/  IMAD R0, R8, c[0x0][0x19c], R5 ;  /* 0x0000670008007a24 */ /* 0x000fe400078e0205 */
[----:B------:R-:W-:Y:S02]  /*14c0*/  IMAD.MOV.U32 R5, RZ, RZ, R8 ;  /* 0x000000ffff057224 */ /* 0x000fe400078e0008 */
[----:B------:R-:W-:Y:S01]  /*14d0*/  @!P2 IMAD.MOV R4, RZ, RZ, -R4 ;  /* 0x000000ffff04a224 */ /* 0x000fe200078e0a04 */
[----:B------:R-:W-:Y:S01]  /*14e0*/  @!P1 LOP3.LUT R4, RZ, c[0x0][0x1c8], RZ, 0x33, !PT ;  /* 0x00007200ff049a12 */ /* 0x000fe200078e33ff */
[----:B------:R-:W-:-:S03]  /*14f0*/  IMAD.IADD R15, R15, 0x1, R0 ;  /* 0x000000010f0f7824 */ /* 0x000fc600078e0200 */
        /* <DEDUP_REMOVED lines=18> */
.L_x_7176:
[----:B-----5:R1:W5:Y:S01]  /*1620*/  @P4 LDG.E R7, [R154.64] ;  /* 0x000000069a074981 */ /* 0x020362000c1e1900 */
[----:B------:R-:W-:Y:S01]  /*1630*/  SHF.R.S32.HI R11, RZ, 0x1f, R56 ;  /* 0x0000001fff0b7819 */ /* 0x000fe20000011438 */
[----:B------:R-:W-:Y:S01]  /*1640*/  IMAD.MOV.U32 R21, RZ, RZ, 0x2 ;  /* 0x00000002ff157424 */ /* 0x000fe200078e00ff */
[----:B------:R-:W-:Y:S01]  /*1650*/  ISETP.NE.AND P0, PT, R17, -0x1, PT ;  /* 0xffffffff1100780c */ /* 0x000fe20003f05270 */
[----:B------:R-:W-:Y:S01]  /*1660*/  IMAD.MOV.U32 R134, RZ, RZ, c[0x0][0x230] ;  /* 0x00008c00ff867624 */ /* 0x000fe200078e00ff */
[CC--:B------:R-:W-:Y:S01]  /*1670*/  LEA.HI R15, R11.reuse, R56.reuse, RZ, 0x3 ;  /* 0x000000380b0f7211 */ /* 0x0c0fe200078f18ff */
[----:B------:R-:W-:Y:S01]  /*1680*/  IMAD.MOV.U32 R22, RZ, RZ, RZ ;  /* 0x000000ffff167224 */ /* 0x000fe200078e00ff */
[----:B------:R-:W-:Y:S01]  /*1690*/  LEA.HI R18, R11, R56, RZ, 0x6 ;  /* 0x000000380b127211 */ /* 0x000fe200078f30ff */
[----:B------:R-:W-:Y:S01]  /*16a0*/  IMAD.MOV.U32 R23, RZ, RZ, c[0x0][0x230] ;  /* 0x00008c00ff177624 */ /* 0x000fe200078e00ff */
[----:B------:R-:W-:Y:S01]  /*16b0*/  SHF.R.S32.HI R152, RZ, 0x3, R15 ;  /* 0x00000003ff987819 */ /* 0x000fe2000001140f */
[----:B------:R-:W-:Y:S01]  /*16c0*/  IMAD.MOV.U32 R42, RZ, RZ, 0x10 ;  /* 0x00000010ff2a7424 */ /* 0x000fe200078e00ff */
[----:B------:R-:W-:Y:S01]  /*16d0*/  LOP3.LUT R15, R15, 0xfffffff8, RZ, 0xc0, !PT ;  /* 0xfffffff80f0f7812 */ /* 0x000fe200078ec0ff */
[----:B------:R-:W-:Y:S01]  /*16e0*/  IMAD.HI.U32 R134, R21, R134, R22 ;  /* 0x0000008615867227 */ /* 0x000fe200078e0016 */
[----:B------:R-:W-:-:S02]  /*16f0*/  SHF.L.U32 R23, R152, 0x6, RZ ;  /* 0x0000000698177819 */ /* 0x000fc400000006ff */
[----:B------:R-:W-:Y:S01]  /*1700*/  SHF.R.S32.HI R153, RZ, 0x1f, R152 ;  /* 0x0000001fff997819 */ /* 0x000fe20000011498 */
[----:B------:R-:W-:Y:S01]  /*1710*/  IMAD.IADD R62, R56, 0x1, -R15 ;  /* 0x00000001383e7824 */ /* 0x000fe200078e0a0f */
[----:B------:R-:W-:Y:S01]  /*1720*/  LOP3.LUT R23, R23, 0x1c0, RZ, 0xc0, !PT ;  /* 0x000001c017177812 */ /* 0x000fe200078ec0ff */
[----:B------:R-:W-:Y:S01]  /*1730*/  @P0 IMAD.WIDE.U32 R20, R17, c[0x0][0x190], RZ ;  /* 0x0000640011140a25 */ /* 0x000fe200078e00ff */
[----:B------:R-:W-:Y:S02]  /*1740*/  IADD3 R5, P1, R152, R5, RZ ;  /* 0x0000000598057210 */ /* 0x000fe40007f3e0ff */
[CC--:B------:R-:W-:Y:S01]  /*1750*/  LEA.HI R167, R11.reuse, R56.reuse, RZ, 0x4 ;  /* 0x000000380ba77211 */ /* 0x0c0fe200078f20ff */
[----:B------:R-:W-:Y:S01]  /*1760*/  @!P0 IMAD R16, R12, c[0x0][0x178], RZ ;  /* 0x00005e000c108a24 */ /* 0x000fe200078e02ff */
[----:B------:R-:W-:Y:S01]  /*1770*/  SHF.R.S32.HI R133, RZ, 0x1, R134 ;  /* 0x00000001ff857819 */ /* 0x000fe20000011486 */
[----:B------:R-:W-:Y:S01]  /*1780*/  IMAD.SHL.U32 R14, R62, 0x8, RZ ;  /* 0x000000083e0e7824 */ /* 0x000fe200078e00ff */
[----:B------:R-:W-:Y:S01]  /*1790*/  LEA.HI R58, R11, R56, RZ, 0x5 ;  /* 0x000000380b3a7211 */ /* 0x000fe200078f28ff */
[----:B------:R-:W-:Y:S01]  /*17a0*/  @P0 IMAD R17, R17, c[0x0][0x194], R21 ;  /* 0x0000650011110a24 */ /* 0x000fe200078e0215 */
[----:B------:R-:W-:Y:S01]  /*17b0*/  MOV R151, c[0x0][0x198] ;  /* 0x0000660000977a02 */ /* 0x000fe20000000f00 */
[----:B------:R-:W-:Y:S01]  /*17c0*/  @!P0 IMAD.WIDE.U32 R24, R177, c[0x0][0x178], RZ ;  /* 0x00005e00b1188a25 */ /* 0x000fe200078e00ff */
[----:B------:R-:W-:-:S02]  /*17d0*/  LOP3.LUT R21, R23, 0x38, R14, 0xf8, !PT ;  /* 0x0000003817157812 */ /* 0x000fc400078ef80e */
[----:B------:R-:W-:Y:S01]  /*17e0*/  LOP3.LUT R59, R58, 0xffffffe0, RZ, 0xc0, !PT ;  /* 0xffffffe03a3b7812 */ /* 0x000fe200078ec0ff */
[----:B------:R-:W-:Y:S01]  /*17f0*/  @!P0 IMAD R15, R177, c[0x0][0x17c], R16 ;  /* 0x00005f00b10f8a24 */ /* 0x000fe200078e0210 */
[----:B------:R-:W-:Y:S01]  /*1800*/  SHF.R.U32.HI R16, RZ, 0x3, R23 ;  /* 0x00000003ff107819 */ /* 0x000fe20000011617 */
[----:B------:R-:W-:Y:S01]  /*1810*/  @P0 IMAD.MOV.U32 R10, RZ, RZ, R20 ;  /* 0x000000ffff0a0224 */ /* 0x000fe200078e0014 */
[----:B------:R-:W-:Y:S01]  /*1820*/  SHF.L.U64.HI R102, R151, R106, c[0x0][0x19c] ;  /* 0x0000670097667619 */ /* 0x000fe2000001026a */
[----:B------:R-:W-:Y:S01]  /*1830*/  @!P0 IMAD.IADD R17, R25, 0x1, R15 ;  /* 0x0000000119118824 */ /* 0x000fe200078e020f */
[----:B------:R-:W-:Y:S01]  /*1840*/  LOP3.LUT R16, R21, R16, RZ, 0x3c, !PT ;  /* 0x0000001015107212 */ /* 0x000fe200078e3cff */
[----:B------:R-:W-:Y:S01]  /*1850*/  @!P0 IMAD.MOV.U32 R10, RZ, RZ, R24 ;  /* 0x000000ffff0a8224 */ /* 0x000fe200078e0018 */
[----:B------:R-:W-:Y:S01]  /*1860*/  SHF.L.U32 R15, R18, 0x3, RZ ;  /* 0x00000003120f7819 */ /* 0x000fe200000006ff */
[----:B------:R-:W-:Y:S01]  /*1870*/  IMAD.WIDE R20, R19, 0x40, R152 ;  /* 0x0000004013147825 */ /* 0x000fe200078e0298 */
[----:B------:R-:W-:-:S02]  /*1880*/  IADD3 R22, P0, R14, R6, RZ ;  /* 0x000000060e167210 */ /* 0x000fc40007f1e0ff */
[----:B------:R-:W-:Y:S01]  /*1890*/  LOP3.LUT R136, R16, 0xfffffe00, R15, 0xf8, !PT ;  /* 0xfffffe0010887812 */ /* 0x000fe200078ef80f */
[----:B------:R-:W-:Y:S01]  /*18a0*/  IMAD R19, R2, c[0x0][0x1b8], RZ ;  /* 0x00006e0002137a24 */ /* 0x000fe200078e02ff */
[----:B------:R-:W-:Y:S01]  /*18b0*/  SHF.R.S32.HI R15, RZ, 0x1f, R14 ;  /* 0x0000001fff0f7819 */ /* 0x000fe2000001140e */
[----:B------:R-:W-:Y:S01]  /*18c0*/  IMAD.X R3, R153, 0x1, R3, P1 ;  /* 0x0000000199037824 */ /* 0x000fe200008e0603 */
[----:B------:R-:W-:Y:S01]  /*18d0*/  IADD3 R24, P1, R14, R10, RZ ;  /* 0x0000000a0e187210 */ /* 0x000fe20007f3e0ff */
[----:B------:R-:W-:Y:S01]  /*18e0*/  IMAD R19, R4, c[0x0][0x1bc], R19 ;  /* 0x00006f0004137a24 */ /* 0x000fe200078e0213 */
[----:B------:R-:W-:Y:S01]  /*18f0*/  SHF.R.S32.HI R58, RZ, 0x5, R58 ;  /* 0x00000005ff3a7819 */ /* 0x000fe2000001143a */
[----:B------:R-:W-:Y:S01]  /*1900*/  IMAD.X R23, R15, 0x1, R13, P0 ;  /* 0x000000010f177824 */ /* 0x000fe200000e060d */
[----:B------:R-:W-:Y:S01]  /*1910*/  IADD3 R26, P0, R14, R0, RZ ;  /* 0x000000000e1a7210 */ /* 0x000fe20007f1e0ff */
[----:B------:R-:W-:Y:S01]  /*1920*/  IMAD R0, R3, c[0x0][0x1a0], RZ ;  /* 0x0000680003007a24 */ /* 0x000fe200078e02ff */
[----:B------:R-:W-:Y:S01]  /*1930*/  IADD3.X R25, R15, R17, RZ, P1, !PT ;  /* 0x000000110f197210 */ /* 0x000fe20000ffe4ff */
[----:B------:R-:W-:Y:S01]  /*1940*/  IMAD.WIDE.U32 R22, R4, c[0x0][0x1b8], R22 ;  /* 0x00006e0004167a25 */ /* 0x000fe200078e0016 */
[----:B------:R-:W-:-:S03]  /*1950*/  SHF.R.S32.HI R3, RZ, 0x1f, R138 ;  /* 0x0000001fff037819 */ /* 0x000fc6000001148a */
[----:B------:R-:W-:Y:S01]  /*1960*/  IMAD.X R27, R15, 0x1, R9, P0 ;  /* 0x000000010f1b7824 */ /* 0x000fe200000e0609 */
[----:B------:R-:W-:Y:S01]  /*1970*/  LOP3.LUT R9, R167, 0xfffffff0, RZ, 0xc0, !PT ;  /* 0xfffffff0a7097812 */ /* 0x000fe200078ec0ff */
[----:B------:R-:W-:Y:S01]  /*1980*/  IMAD.IADD R23, R23, 0x1, R19 ;  /* 0x0000000117177824 */ /* 0x000fe200078e0213 */
[----:B------:R-:W-:Y:S01]  /*1990*/  SHF.R.S32.HI R167, RZ, 0x4, R167 ;  /* 0x00000004ffa77819 */ /* 0x000fe200000114a7 */
[C---:B------:R-:W-:Y:S02]  /*19a0*/  IMAD R0, R5.reuse, c[0x0][0x1a4], R0 ;  /* 0x0000690005007a24 */ /* 0x040fe400078e0200 */
[----:B------:R-:W-:-:S04]  /*19b0*/  IMAD.WIDE.U32 R22, R5, c[0x0][0x1a0], R22 ;  /* 0x0000680005167a25 */ /* 0x000fc800078e0016 */
[----:B------:R-:W-:Y:S01]  /*19c0*/  IMAD.IADD R174, R56, 0x1, -R9 ;  /* 0x0000000138ae7824 */ /* 0x000fe200078e0a09 */
[----:B------:R-:W-:Y:S01]  /*19d0*/  LEA R70, P0, R22, c[0x0][0x170], 0x1 ;  /* 0x00005c0016467a11 */ /* 0x000fe200078008ff */
[----:B------:R-:W-:Y:S02]  /*19e0*/  IMAD.IADD R0, R23, 0x1, R0 ;  /* 0x0000000117007824 */ /* 0x000fe400078e0200 */
[----:B------:R-:W-:Y:S01]  /*19f0*/  IMAD.WIDE.U32 R26, R152, c[0x0][0x198], R26 ;  /* 0x00006600981a7a25 */ /* 0x000fe200078e001a */
[----:B------:R-:W-:Y:S02]  /*1a00*/  SHF.R.S32.HI R63, RZ, 0x1f, R174 ;  /* 0x0000001fff3f7819 */ /* 0x000fe400000114ae */
[----:B------:R-:W-:Y:S01]  /*1a10*/  SHF.L.U64.HI R71, R22, 0x1, R0 ;  /* 0x0000000116477819 */ /* 0x000fe20000010200 */
[----:B------:R-:W-:Y:S01]  /*1a20*/  IMAD R13, R153, c[0x0][0x198], RZ ;  /* 0x00006600990d7a24 */ /* 0x000fe200078e02ff */
[----:B------:R-:W-:Y:S01]  /*1a30*/  SHF.R.S32.HI R0, RZ, 0x1f, R65 ;  /* 0x0000001fff007819 */ /* 0x000fe20000011441 */
[----:B------:R-:W-:Y:S01]  /*1a40*/  IMAD R17, R21, c[0x0][0x190], RZ ;  /* 0x0000640015117a24 */ /* 0x000fe200078e02ff */
[----:B------:R-:W-:Y:S01]  /*1a50*/  LEA.HI R63, R63, R174, RZ, 0x3 ;  /* 0x000000ae3f3f7211 */ /* 0x000fe200078f18ff */
[----:B------:R-:W-:Y:S01]  /*1a60*/  IMAD R13, R152, c[0x0][0x19c], R13 ;  /* 0x00006700980d7a24 */ /* 0x000fe200078e020d */
[----:B------:R-:W-:Y:S01]  /*1a70*/  LEA.HI R9, R0, R65, RZ, 0x7 ;  /* 0x0000004100097211 */ /* 0x000fe200078f38ff */
[----:B------:R-:W-:Y:S01]  /*1a80*/  IMAD.SHL.U32 R131, R62, 0x4, RZ ;  /* 0x000000043e837824 */ /* 0x000fe200078e00ff */
[----:B------:R-:W-:Y:S01]  /*1a90*/  LOP3.LUT R135, R63, 0xfffffff8, RZ, 0xc0, !PT ;  /* 0xfffffff83f877812 */ /* 0x000fe200078ec0ff */
[C---:B------:R-:W-:Y:S01]  /*1aa0*/  IMAD R17, R20.reuse, c[0x0][0x194], R17 ;  /* 0x0000650014117a24 */ /* 0x040fe200078e0211 */
[----:B------:R-:W-:Y:S01]  /*1ab0*/  SHF.R.S32.HI R9, RZ, 0x7, R9 ;  /* 0x00000007ff097819 */ /* 0x000fe20000011409 */
[----:B------:R-:W-:Y:S01]  /*1ac0*/  IMAD.WIDE.U32 R24, R20, c[0x0][0x190], R24 ;  /* 0x0000640014187a25 */ /* 0x000fe200078e0018 */
[----:B------:R-:W-:-:S02]  /*1ad0*/  LEA R68, P3, R26, c[0x0][0x168], 0x1 ;  /* 0x00005a001a447a11 */ /* 0x000fc400078608ff */
[----:B------:R-:W-:Y:S01]  /*1ae0*/  IMNMX R64, R168, R9, !PT ;  /* 0x00000009a8407217 */ /* 0x000fe20007800200 */
[----:B------:R-:W-:Y:S01]  /*1af0*/  IMAD.IADD R135, R174, 0x1, -R135 ;  /* 0x00000001ae877824 */ /* 0x000fe200078e0a87 */
[----:B------:R-:W-:Y:S01]  /*1b00*/  IADD3 R13, R27, R13, RZ ;  /* 0x0000000d1b0d7210 */ /* 0x000fe20007ffe0ff */
[----:B------:R-:W-:Y:S01]  /*1b10*/  IMAD R3, R3, c[0x0][0x1a8], RZ ;  /* 0x00006a0003037a24 */ /* 0x000fe200078e02ff */
[----:B------:R-:W-:Y:S01]  /*1b20*/  IADD3.X R71, R71, c[0x0][0x174], RZ, P0, !PT ;  /* 0x00005d0047477a10 */ /* 0x000fe200007fe4ff */
[----:B------:R-:W-:Y:S01]  /*1b30*/  IMAD R132, R152, R133, R131 ;  /* 0x0000008598847224 */ /* 0x000fe200078e0283 */
[----:B------:R-:W-:Y:S01]  /*1b40*/  R2P PR, R135, 0x6 ;  /* 0x0000000687007804 */ /* 0x000fe20000000000 */
[----:B------:R-:W-:Y:S01]  /*1b50*/  IMAD.IADD R25, R25, 0x1, R17 ;  /* 0x0000000119197824 */ /* 0x000fe200078e0211 */
[----:B------:R-:W-:Y:S01]  /*1b60*/  SHF.L.U64.HI R67, R26, 0x1, R13 ;  /* 0x000000011a437819 */ /* 0x000fe2000001020d */
[C---:B------:R-:W-:Y:S01]  /*1b70*/  IMAD R137, R138.reuse, c[0x0][0x1ac], R3 ;  /* 0x00006b008a897a24 */ /* 0x040fe200078e0203 */
[----:B------:R-:W-:Y:S01]  /*1b80*/  IADD3 R131, R131, R132, RZ ;  /* 0x0000008483837210 */ /* 0x000fe20007ffe0ff */
[----:B------:R-:W-:Y:S01]  /*1b90*/  IMAD.MOV.U32 R3, RZ, RZ, 0x20 ;  /* 0x00000020ff037424 */ /* 0x000fe200078e00ff */
[----:B------:R-:W-:Y:S01]  /*1ba0*/  IADD3.X R67, R67, c[0x0][0x16c], RZ, P3, !PT ;  /* 0x00005b0043437a10 */ /* 0x000fe20001ffe4ff */
[----:B------:R-:W-:Y:S01]  /*1bb0*/  IMAD.MOV.U32 R5, RZ, RZ, c[0x0][0x1a0] ;  /* 0x00006800ff057624 */ /* 0x000fe200078e00ff */
[----:B------:R-:W-:Y:S01]  /*1bc0*/  SHF.R.S32.HI R116, RZ, 0x1f, R132 ;  /* 0x0000001fff747819 */ /* 0x000fe20000011484 */
[----:B------:R-:W-:Y:S01]  /*1bd0*/  IMAD.WIDE.U32 R138, R138, c[0x0][0x1a8], R24 ;  /* 0x00006a008a8a7a25 */ /* 0x000fe200078e0018 */
[----:B------:R-:W-:-:S02]  /*1be0*/  SHF.R.S32.HI R115, RZ, 0x1f, R131 ;  /* 0x0000001fff737819 */ /* 0x000fc40000011483 */
[----:B------:R-:W-:Y:S01]  /*1bf0*/  SHF.L.U64.HI R104, R5, R106, c[0x0][0x1a4] ;  /* 0x0000690005687619 */ /* 0x000fe2000001026a */
[----:B------:R-:W-:Y:S01]  /*1c00*/  IMAD.SHL.U32 R103, R151, 0x10, RZ ;  /* 0x0000001097677824 */ /* 0x000fe200078e00ff */
[----:B------:R-:W-:Y:S01]  /*1c10*/  SHF.L.U32 R105, R5, 0x4, RZ ;  /* 0x0000000405697819 */ /* 0x000fe200000006ff */
[----:B------:R-:W-:Y:S01]  /*1c20*/  IMAD.IADD R59, R56, 0x1, -R59 ;  /* 0x00000001383b7824 */ /* 0x000fe200078e0a3b */
[----:B------:R-:W-:Y:S01]  /*1c30*/  SEL R42, R42, 0xfffffff0, !P1 ;  /* 0xfffffff02a2a7807 */ /* 0x000fe20004800000 */
[----:B------:R-:W-:Y:S01]  /*1c40*/  IMAD.MOV.U32 R170, RZ, RZ, R68 ;  /* 0x000000ffffaa7224 */ /* 0x000fe200078e0044 */
[----:B------:R-:W-:Y:S01]  /*1c50*/  SEL R43, R3, 0xffffffe0, !P2 ;  /* 0xffffffe0032b7807 */ /* 0x000fe20005000000 */
[----:B------:R-:W-:Y:S01]  /*1c60*/  IMAD.IADD R137, R139, 0x1, R137 ;  /* 0x000000018b897824 */ /* 0x000fe200078e0289 */
[----:B------:R-:W-:Y:S01]  /*1c70*/  MOV R169, R67 ;  /* 0x0000004300a97202 */ /* 0x000fe20000000f00 */
[----:B------:R-:W-:Y:S02]  /*1c80*/  IMAD.MOV.U32 R172, RZ, RZ, R70 ;  /* 0x000000ffffac7224 */ /* 0x000fe400078e0046 */
[----:B------:R-:W-:-:S02]  /*1c90*/  IMAD.MOV.U32 R173, RZ, RZ, R71 ;  /* 0x000000ffffad7224 */ /* 0x000fc400078e0047 */
[----:B------:R-:W-:Y:S01]  /*1ca0*/  @!P4 IMAD.MOV.U32 R7, RZ, RZ, RZ ;  /* 0x000000ffff07c224 */ /* 0x000fe200078e00ff */
[----:B------:R-:W-:-:S13]  /*1cb0*/  ISETP.GT.AND P4, PT, R57, R64, PT ;  /* 0x000000403900720c */ /* 0x000fda0003f84270 */
[----:B------:R-:W-:Y:S05]  /*1cc0*/  @!P4 BRA `(.L_x_7178) ;  /* 0x00006df00000c947 */ /* 0x000fea0003800000 */
[----:B-1----:R-:W-:Y:S01]  /*1cd0*/  IMAD R16, R12, c[0x0][0x280], RZ ;  /* 0x0000a0000c107a24 */ /* 0x002fe200078e02ff */
[--C-:B------:R-:W-:Y:S01]  /*1ce0*/  SHF.R.S32.HI R9, RZ, 0x1f, R8.reuse ;  /* 0x0000001fff097819 */ /* 0x100fe20000011408 */
[----:B-----5:R-:W-:Y:S01]  /*1cf0*/  IMAD.IADD R100, R7, 0x1, R8 ;  /* 0x0000000107647824 */ /* 0x020fe200078e0208 */
[--C-:B------:R-:W-:Y:S01]  /*1d00*/  IADD3 R8, P1, P0, R8, R152, -R65.reuse ;  /* 0x0000009808087210 */ /* 0x100fe2000783e841 */
[----:B------:R-:W-:Y:S01]  /*1d10*/  IMAD R12, R12, c[0x0][0x278], RZ ;  /* 0x00009e000c0c7a24 */ /* 0x000fe200078e02ff */
[----:B------:R-:W-:Y:S01]  /*1d20*/  SHF.R.S32.HI R0, RZ, 0x1f, R65 ;  /* 0x0000001fff007819 */ /* 0x000fe20000011441 */
[C---:B------:R-:W-:Y:S01]  /*1d30*/  IMAD.WIDE.U32 R6, R177.reuse, c[0x0][0x278], R14 ;  /* 0x00009e00b1067a25 */ /* 0x040fe200078e000e */
[----:B------:R-:W-:Y:S01]  /*1d40*/  UMOV UR12, 0x40 ;  /* 0x00000040000c7882 */ /* 0x000fe20000000000 */
[----:B------:R-:W-:Y:S01]  /*1d50*/  MOV R107, c[0x0][0x288] ;  /* 0x0000a200006b7a02 */ /* 0x000fe20000000f00 */
[----:B------:R-:W-:Y:S01]  /*1d60*/  ULDC.64 UR4, c[0x0][0x1a0] ;  /* 0x0000680000047ab9 */ /* 0x000fe20000000a00 */
[----:B------:R-:W-:Y:S01]  /*1d70*/  IMAD R12, R177, c[0x0][0x27c], R12 ;  /* 0x00009f00b10c7a24 */ /* 0x000fe200078e020c */
[----:B------:R-:W-:Y:S01]  /*1d80*/  IADD3.X R9, R9, R153, ~R0, P1, P0 ;  /* 0x0000009909097210 */ /* 0x000fe20000fe0c00 */
[C---:B------:R-:W-:Y:S01]  /*1d90*/  IMAD R16, R177.reuse, c[0x0][0x284], R16 ;  /* 0x0000a100b1107a24 */ /* 0x040fe200078e0210 */
[----:B------:R-:W-:Y:S01]  /*1da0*/  UIMAD UR17, UR12, UR5, URZ ;  /* 0x000000050c1172a4 */ /* 0x000fe2000f8e023f */
[----:B------:R-:W-:Y:S01]  /*1db0*/  IMAD.WIDE.U32 R10, R177, c[0x0][0x280], R14 ;  /* 0x0000a000b10a7a25 */ /* 0x000fe200078e000e */
[----:B------:R-:W-:Y:S01]  /*1dc0*/  UMOV UR11, 0x60 ;  /* 0x00000060000b7882 */ /* 0x000fe20000000000 */
[----:B------:R-:W-:Y:S01]  /*1dd0*/  MOV R66, c[0x0][0x290] ;  /* 0x0000a40000427a02 */ /* 0x000fe20000000f00 */
[----:B------:R-:W-:Y:S01]  /*1de0*/  UMOV UR10, 0xa0 ;  /* 0x000000a0000a7882 */ /* 0x000fe20000000000 */
[----:B------:R-:W-:Y:S01]  /*1df0*/  IMAD.IADD R13, R7, 0x1, R12 ;  /* 0x00000001070d7824 */ /* 0x000fe200078e020c */
[----:B------:R-:W-:Y:S01]  /*1e00*/  UMOV UR9, 0xc0 ;  /* 0x000000c000097882 */ /* 0x000fe20000000000 */
[----:B------:R-:W-:Y:S01]  /*1e10*/  IMAD.IADD R17, R11, 0x1, R16 ;  /* 0x000000010b117824 */ /* 0x000fe200078e0210 */
[----:B------:R-:W-:Y:S01]  /*1e20*/  MOV R16, R10 ;  /* 0x0000000a00107202 */ /* 0x000fe20000000f00 */
[----:B------:R-:W-:Y:S01]  /*1e30*/  IMAD R7, R3, c[0x0][0x1a4], RZ ;  /* 0x0000690003077a24 */ /* 0x000fe200078e02ff */
[----:B------:R-:W-:Y:S01]  /*1e40*/  UMOV UR8, 0xe0 ;  /* 0x000000e000087882 */ /* 0x000fe20000000000 */
[----:B------:R-:W-:Y:S01]  /*1e50*/  IMAD.WIDE.U32 R82, R5, 0x20, RZ ;  /* 0x0000002005527825 */ /* 0x000fe200078e00ff */
[----:B------:R-:W-:Y:S01]  /*1e60*/  UIMAD UR15, UR11, UR5, URZ ;  /* 0x000000050b0f72a4 */ /* 0x000fe2000f8e023f */
[----:B------:R-:W-:Y:S01]  /*1e70*/  IADD3 R130, R152, 0x10, RZ ;  /* 0x0000001098827810 */ /* 0x000fe20007ffe0ff */
[----:B------:R-:W-:Y:S01]  /*1e80*/  UIMAD UR14, UR10, UR5, URZ ;  /* 0x000000050a0e72a4 */ /* 0x000fe2000f8e023f */
[C---:B------:R-:W-:Y:S01]  /*1e90*/  IMAD R11, R9.reuse, c[0x0][0x290], RZ ;  /* 0x0000a400090b7a24 */ /* 0x040fe200078e02ff */
[----:B------:R-:W-:Y:S01]  /*1ea0*/  UIMAD UR13, UR9, UR5, URZ ;  /* 0x00000005090d72a4 */ /* 0x000fe2000f8e023f */
[----:B------:R-:W-:Y:S01]  /*1eb0*/  IMAD R9, R9, c[0x0][0x288], RZ ;  /* 0x0000a20009097a24 */ /* 0x000fe200078e02ff */
[----:B------:R-:W-:Y:S01]  /*1ec0*/  UIMAD UR25, UR8, UR5, URZ ;  /* 0x00000005081972a4 */ /* 0x000fe2000f8e023f */
[----:B------:R-:W-:Y:S01]  /*1ed0*/  IMAD.MOV.U32 R12, RZ, RZ, R6 ;  /* 0x000000ffff0c7224 */ /* 0x000fe200078e0006 */
[----:B------:R-:W-:Y:S01]  /*1ee0*/  UIMAD.WIDE.U32 UR30, UR11, UR4, URZ ;  /* 0x000000040b1e72a5 */ /* 0x000fe2000f8e003f */
[----:B------:R-:W-:Y:S01]  /*1ef0*/  IMAD.IADD R7, R83, 0x1, R7 ;  /* 0x0000000153077824 */ /* 0x000fe200078e0207 */
[----:B------:R-:W-:Y:S01]  /*1f00*/  SHF.L.U32 R83, R82, 0x1, RZ ;  /* 0x0000000152537819 */ /* 0x000fe200000006ff */
[C---:B------:R-:W-:Y:S01]  /*1f10*/  IMAD R6, R8.reuse, c[0x0][0x294], R11 ;  /* 0x0000a50008067a24 */ /* 0x040fe200078e020b */
[----:B------:R-:W-:Y:S01]  /*1f20*/  ULDC UR5, c[0x0][0x294] ;  /* 0x0000a50000057ab9 */ /* 0x000fe20000000800 */
[----:B------:R-:W-:Y:S01]  /*1f30*/  IMAD.WIDE.U32 R16, R8, c[0x0][0x290], R16 ;  /* 0x0000a40008107a25 */ /* 0x000fe200078e0010 */
[----:B------:R-:W-:Y:S01]  /*1f40*/  SHF.L.U64.HI R82, R82, 0x1, R7 ;  /* 0x0000000152527819 */ /* 0x000fe20000010207 */
[----:B------:R-:W-:Y:S01]  /*1f50*/  UIMAD.WIDE.U32 UR28, UR10, UR4, URZ ;  /* 0x000000040a1c72a5 */ /* 0x000fe2000f8e003f */
[----:B------:R-:W-:Y:S01]  /*1f60*/  IADD3 R129, R152, 0x20, RZ ;  /* 0x0000002098817810 */ /* 0x000fe20007ffe0ff */
[C---:B------:R-:W-:Y:S01]  /*1f70*/  IMAD R0, R8.reuse, c[0x0][0x28c], R9 ;  /* 0x0000a30008007a24 */ /* 0x040fe200078e0209 */
[----:B------:R-:W-:Y:S01]  /*1f80*/  UIMAD.WIDE.U32 UR26, UR9, UR4, URZ ;  /* 0x00000004091a72a5 */ /* 0x000fe2000f8e003f */
[----:B------:R-:W-:Y:S01]  /*1f90*/  IMAD.WIDE.U32 R8, R8, c[0x0][0x288], R12 ;  /* 0x0000a20008087a25 */ /* 0x000fe200078e000c */
[----:B------:R-:W-:Y:S01]  /*1fa0*/  ULDC UR16, c[0x0][0x19c] ;  /* 0x0000670000107ab9 */ /* 0x000fe20000000800 */
[----:B------:R-:W-:Y:S01]  /*1fb0*/  IADD3 R128, R152, 0x30, RZ ;  /* 0x0000003098807810 */ /* 0x000fe20007ffe0ff */
[----:B------:R-:W-:Y:S01]  /*1fc0*/  UIMAD UR11, UR11, UR5, URZ ;  /* 0x000000050b0b72a4 */ /* 0x000fe2000f8e023f */
[----:B------:R-:W-:Y:S01]  /*1fd0*/  IMAD.IADD R17, R17, 0x1, R6 ;  /* 0x0000000111117824 */ /* 0x000fe200078e0206 */
[----:B------:R-:W-:Y:S01]  /*1fe0*/  UIMAD UR10, UR10, UR5, URZ ;  /* 0x000000050a0a72a4 */ /* 0x000fe2000f8e023f */
[C---:B------:R-:W-:Y:S01]  /*1ff0*/  IMAD R7, R2.reuse, c[0x0][0x2a0], RZ ;  /* 0x0000a80002077a24 */ /* 0x040fe200078e02ff */
[----:B------:R-:W-:Y:S01]  /*2000*/  UIMAD UR9, UR9, UR5, URZ ;  /* 0x00000005090972a4 */ /* 0x000fe2000f8e023f */
[----:B------:R-:W-:Y:S01]  /*2010*/  IMAD R93, R2, c[0x0][0x298], RZ ;  /* 0x0000a600025d7a24 */ /* 0x000fe200078e02ff */
[----:B------:R-:W-:Y:S01]  /*2020*/  UIMAD UR16, UR12, UR16, URZ ;  /* 0x000000100c1072a4 */ /* 0x000fe2000f8e023f */
[----:B------:R-:W-:Y:S01]  /*2030*/  IMAD.IADD R9, R9, 0x1, R0 ;  /* 0x0000000109097824 */ /* 0x000fe200078e0200 */
[----:B------:R-:W-:Y:S01]  /*2040*/  UIMAD UR5, UR8, UR5, URZ ;  /* 0x00000005080572a4 */ /* 0x000fe2000f8e023f */
[----:B------:R-:W-:Y:S01]  /*2050*/  IMAD.WIDE.U32 R10, R5, 0x40, RZ ;  /* 0x00000040050a7825 */ /* 0x000fe200078e00ff */
[----:B------:R-:W-:Y:S01]  /*2060*/  UIMAD.WIDE.U32 UR32, UR8, UR4, URZ ;  /* 0x00000004082072a5 */ /* 0x000fe2000f8e003f */
[----:B------:R-:W-:Y:S01]  /*2070*/  IADD3 R127, R152, 0x40, RZ ;  /* 0x00000040987f7810 */ /* 0x000fe20007ffe0ff */
[----:B------:R-:W-:Y:S01]  /*2080*/  ULDC UR24, c[0x0][0x28c] ;  /* 0x0000a30000187ab9 */ /* 0x000fe20000000800 */
[C---:B------:R-:W-:Y:S01]  /*2090*/  IMAD R7, R4.reuse, c[0x0][0x2a4], R7 ;  /* 0x0000a90004077a24 */ /* 0x040fe200078e0207 */
[----:B------:R-:W-:Y:S01]  /*20a0*/  IADD3 R88, R11, UR17, RZ ;  /* 0x000000110b587c10 */ /* 0x000fe2000fffe0ff */
[----:B------:R-:W-:Y:S01]  /*20b0*/  IMAD R93, R4, c[0x0][0x29c], R93 ;  /* 0x0000a700045d7a24 */ /* 0x000fe200078e025d */
[----:B------:R-:W-:Y:S01]  /*20c0*/  IADD3 R126, R152, 0x50, RZ ;  /* 0x00000050987e7810 */ /* 0x000fe20007ffe0ff */
[----:B------:R-:W-:Y:S01]  /*20d0*/  IMAD.WIDE.U32 R16, R4, c[0x0][0x2a0], R16 ;  /* 0x0000a80004107a25 */ /* 0x000fe200078e0010 */
[----:B------:R-:W-:Y:S01]  /*20e0*/  SHF.L.U64.HI R88, R10, 0x1, R88 ;  /* 0x000000010a587819 */ /* 0x000fe20000010258 */
[----:B------:R-:W-:Y:S01]  /*20f0*/  ULDC UR23, c[0x0][0x28c] ;  /* 0x0000a30000177ab9 */ /* 0x000fe20000000800 */
[----:B------:R-:W-:Y:S01]  /*2100*/  IADD3 R125, R152, 0x60, RZ ;  /* 0x00000060987d7810 */ /* 0x000fe20007ffe0ff */
[----:B------:R-:W-:Y:S01]  /*2110*/  IMAD.WIDE.U32 R4, R4, c[0x0][0x298], R8 ;  /* 0x0000a60004047a25 */ /* 0x000fe200078e0008 */
[----:B------:R-:W-:Y:S01]  /*2120*/  LEA R94, P1, R16, c[0x0][0x270], 0x1 ;  /* 0x00009c00105e7a11 */ /* 0x000fe200078208ff */
[----:B------:R-:W-:Y:S01]  /*2130*/  ULDC UR22, c[0x0][0x28c] ;  /* 0x0000a30000167ab9 */ /* 0x000fe20000000800 */
[----:B------:R-:W-:Y:S01]  /*2140*/  IADD3 R124, R152, 0x70, RZ ;  /* 0x00000070987c7810 */ /* 0x000fe20007ffe0ff */
[----:B------:R-:W-:Y:S01]  /*2150*/  IMAD.IADD R92, R17, 0x1, R7 ;  /* 0x00000001115c7824 */ /* 0x000fe200078e0207 */
[----:B------:R-:W-:Y:S01]  /*2160*/  IADD3 R93, R5, R93, RZ ;  /* 0x0000005d055d7210 */ /* 0x000fe20007ffe0ff */
[----:B------:R-:W-:Y:S01]  /*2170*/  IMAD R100, R133, R100, RZ ;  /* 0x0000006485647224 */ /* 0x000fe200078e02ff */
[----:B------:R-:W-:Y:S01]  /*2180*/  LEA R96, P0, R4, c[0x0][0x268], 0x1 ;  /* 0x00009a0004607a11 */ /* 0x000fe200078008ff */
[----:B------:R-:W-:Y:S01]  /*2190*/  IMAD.MOV.U32 R140, RZ, RZ, c[0x0][0x290] ;  /* 0x0000a400ff8c7624 */ /* 0x000fe200078e00ff */
[----:B------:R-:W-:Y:S01]  /*21a0*/  LEA.HI.X R92, R16, c[0x0][0x274], R92, 0x1, P1 ;  /* 0x00009d00105c7a11 */ /* 0x000fe200008f0c5c */
[----:B------:R-:W-:Y:S01]  /*21b0*/  IMAD.MOV.U32 R72, RZ, RZ, 0x5 ;  /* 0x00000005ff487424 */ /* 0x000fe200078e00ff */
[----:B------:R-:W-:Y:S01]  /*21c0*/  LEA.HI.X R93, R4, c[0x0][0x26c], R93, 0x1, P0 ;  /* 0x00009b00045d7a11 */ /* 0x000fe200000f0c5d */
[----:B------:R-:W-:Y:S01]  /*21d0*/  IMAD.MOV.U32 R75, RZ, RZ, 0x6 ;  /* 0x00000006ff4b7424 */ /* 0x000fe200078e00ff */
[----:B------:R-:W-:Y:S01]  /*21e0*/  SHF.R.S32.HI R45, RZ, 0x1f, R100 ;  /* 0x0000001fff2d7819 */ /* 0x000fe20000011464 */
[----:B------:R-:W-:Y:S01]  /*21f0*/  IMAD.SHL.U32 R87, R10, 0x2, RZ ;  /* 0x000000020a577824 */ /* 0x000fe200078e00ff */
[-C--:B------:R-:W-:Y:S01]  /*2200*/  IADD3 R44, P1, R132, R100.reuse, RZ ;  /* 0x00000064842c7210 */ /* 0x080fe20007f3e0ff */
[----:B------:R-:W-:Y:S01]  /*2210*/  IMAD.WIDE.U32 R148, R151, 0x20, RZ ;  /* 0x0000002097947825 */ /* 0x000fe200078e00ff */
[----:B------:R-:W-:Y:S01]  /*2220*/  IADD3 R100, P0, R131, R100, RZ ;  /* 0x0000006483647210 */ /* 0x000fe20007f1e0ff */
[----:B------:R-:W-:Y:S01]  /*2230*/  ULDC UR21, c[0x0][0x28c] ;  /* 0x0000a30000157ab9 */ /* 0x000fe20000000800 */
[C---:B------:R-:W-:Y:S01]  /*2240*/  SHF.L.U64.HI R80, R140.reuse, R72, c[0x0][0x294] ;  /* 0x0000a5008c507619 */ /* 0x040fe20000010248 */
        /* <DEDUP_REMOVED lines=11> */
[----:B------:R-:W-:Y:S01]  /*2300*/  SHF.L.U32 R86, R140, 0x6, RZ ;  /* 0x000000068c567819 */ /* 0x000fe200000006ff */
        /* <DEDUP_REMOVED lines=11> */
[C---:B------:R-:W-:Y:S01]  /*23c0*/  SHF.L.U64.HI R75, R107.reuse, R75, c[0x0][0x28c] ;  /* 0x0000a3006b4b7619 */ /* 0x040fe2000001024b */
[----:B------:R-:W-:Y:S01]  /*23d0*/  ULDC UR17, c[0x0][0x28c] ;  /* 0x0000a30000117ab9 */ /* 0x000fe20000000800 */
[----:B------:R-:W-:Y:S01]  /*23e0*/  SHF.L.U64.HI R106, R107, R106, c[0x0][0x28c] ;  /* 0x0000a3006b6a7619 */ /* 0x000fe2000001026a */
[----:B------:R-:W-:Y:S01]  /*23f0*/  IMAD.SHL.U32 R123, R133, 0x10, RZ ;  /* 0x00000010857b7824 */ /* 0x000fe200078e00ff */
        /* <DEDUP_REMOVED lines=10> */
[----:B------:R-:W-:Y:S01]  /*24a0*/  MOV R11, R57 ;  /* 0x00000039000b7202 */ /* 0x000fe20000000f00 */
[----:B------:R-:W-:Y:S01]  /*24b0*/  IMAD R117, R133, 0x70, RZ ;  /* 0x0000007085757824 */ /* 0x000fe200078e02ff */
[----:B------:R-:W-:Y:S01]  /*24c0*/  SHF.R.S32.HI R114, RZ, 0x1f, R123 ;  /* 0x0000001fff727819 */ /* 0x000fe2000001147b */
        /* <DEDUP_REMOVED lines=8> */
[C---:B------:R-:W-:Y:S01]  /*2550*/  IMAD.SHL.U32 R76, R107.reuse, 0x40, RZ ;  /* 0x000000406b4c7824 */ /* 0x040fe200078e00ff */
[----:B------:R-:W-:Y:S01]  /*2560*/  SHF.L.U32 R107, R107, 0x4, RZ ;  /* 0x000000046b6b7819 */ /* 0x000fe200000006ff */
[----:B------:R-:W-:Y:S01]  /*2570*/  IMAD.IADD R74, R149, 0x1, R3 ;  /* 0x00000001954a7824 */ /* 0x000fe200078e0203 */
[----:B------:R-:W-:Y:S01]  /*2580*/  SHF.R.S32.HI R109, RZ, 0x1f, R118 ;  /* 0x0000001fff6d7819 */ /* 0x000fe20000011476 */
[----:B------:R-:W-:Y:S01]  /*2590*/  IMAD.SHL.U32 R81, R81, 0x2, RZ ;  /* 0x0000000251517824 */ /* 0x000fe200078e00ff */
[----:B------:R-:W-:Y:S01]  /*25a0*/  SHF.R.S32.HI R108, RZ, 0x1f, R117 ;  /* 0x0000001fff6c7819 */ /* 0x000fe20000011475 */
[----:B------:R-:W-:Y:S01]  /*25b0*/  IMAD.SHL.U32 R79, R79, 0x2, RZ ;  /* 0x000000024f4f7824 */ /* 0x000fe200078e00ff */
[----:B------:R-:W-:Y:S01]  /*25c0*/  SHF.L.U32 R86, R86, 0x1, RZ ;  /* 0x0000000156567819 */ /* 0x000fe200000006ff */
[----:B------:R-:W-:Y:S01]  /*25d0*/  IMAD.U32 R66, R66, -0x80, RZ ;  /* 0xffffff8042427824 */ /* 0x000fe200078e00ff */
        /* <DEDUP_REMOVED lines=20> */
.L_x_7232:
[----:B------:R-:W-:Y:S02]  /*2720*/  IMAD.SHL.U32 R13, R11, 0x80, RZ ;  /* 0x000000800b0d7824 */ /* 0x000fe400078e00ff */
[----:B------:R-:W-:Y:S02]  /*2730*/  IMAD.MOV.U32 R16, RZ, RZ, R94 ;  /* 0x000000ffff107224 */ /* 0x000fe400078e005e */
[----:B------:R-:W-:Y:S01]  /*2740*/  IMAD.MOV.U32 R17, RZ, RZ, R92 ;  /* 0x000000ffff117224 */ /* 0x000fe200078e005c */
[----:B------:R-:W-:Y:S05]  /*2750*/  IADD3 R12, R13, -0x80, RZ ;  /* 0xffffff800d0c7810 */ /* 0x000fea0007ffe0ff */
[--C-:B------:R-:W-:Y:S02]  /*2760*/  IMAD.IADD R7, R61, 0x1, -R12.reuse ;  /* 0x000000013d077824 */ /* 0x100fe400078e0a0c */
[----:B--2---:R-:W-:Y:S03]  /*2770*/  IMAD.IADD R5, R65, 0x1, -R12 ;  /* 0x0000000141057824 */ /* 0x004fe600078e0a0c */
        /* <DEDUP_REMOVED lines=79> */
[----:B------:R-:W-:Y:S02]  /*2c70*/  MOV R97, R93 ;  /* 0x0000005d00617202 */ /* 0x000fe40000000f00 */
[----:B------:R-:W-:Y:S03]  /*2c80*/  MOV R69, R67 ;  /* 0x0000004300457202 */ /* 0x000fe60000000f00 */
        /* <DEDUP_REMOVED lines=49> */
.L_x_7182:
[----:B------:R-:W-:Y:S05]  /*2fa0*/  BSYNC B0 ;  /* 0x0000000000007941 */ /* 0x000fea0003800000 */
.L_x_7181:
        /* <DEDUP_REMOVED lines=62> */
.L_x_7184:
[----:B------:R-:W-:Y:S05]  /*3390*/  BSYNC B0 ;  /* 0x0000000000007941 */ /* 0x000fea0003800000 */
.L_x_7183:
        /* <DEDUP_REMOVED lines=64> */
.L_x_7186:
[----:B------:R-:W-:Y:S05]  /*37a0*/  BSYNC B0 ;  /* 0x0000000000007941 */ /* 0x000fea0003800000 */
.L_x_7185:
[----:B------:R-:W-:Y:S01]  /*37b0*/  BSSY B0, `(.L_x_7187) ;  /* 0x0000042000007945 */ /* 0x000fe20003800000 */
[----:B------:R-:W-:-:S05]  /*37c0*/  @!P4 BRA `(.L_x_7188) ;  /* 0x000004000000c947 */ /* 0x000fca0003800000 */
[----:B------:R-:W-:Y:S02]  /*37d0*/  ISETP.GE.AND P0, PT, R14, UR4, PT ;  /* 0x000000040e007c0c */ /* 0x000fe4000bf06270 */
[----:B------:R-:W-:Y:S02]  /*37e0*/  MOV R37, c[0x0][0x288] ;  /* 0x0000a20000257a02 */ /* 0x000fe40000000f00 */
[----:B------:R-:W-:Y:S02]  /*37f0*/  MOV R97, R93 ;  /* 0x0000005d00617202 */ /* 0x000fe40000000f00 */
[----:B---3--:R-:W-:Y:S02]  /*3800*/  MOV R39, 0x60 ;  /* 0x0000006000277802 */ /* 0x008fe40000000f00 */
[----:B-1----:R-:W-:Y:S01]  /*3810*/  MOV R69, R67 ;  /* 0x0000004300457202 */ /* 0x002fe20000000f00 */
[----:B------:R-:W-:Y:S04]  /*3820*/  IMAD.WIDE.U32 R36, R37, 0x60, R96 ;  /* 0x0000006025247825 */ /* 0x000fe800078e0060 */
[----:B------:R-:W-:Y:S01]  /*3830*/  IMAD.WIDE.U32 R46, R39, c[0x0][0x198], R68 ;  /* 0x00006600272e7a25 */ /* 0x000fe200078e0044 */
[C---:B------:R-:W-:Y:S02]  /*3840*/  @!P0 SHF.L.U32 R35, R121.reuse, 0x1, RZ ;  /* 0x0000000179238819 */ /* 0x040fe400000006ff */
[----:B------:R-:W-:Y:S01]  /*3850*/  @!P0 SHF.L.U64.HI R28, R121, 0x1, R112 ;  /* 0x00000001791c8819 */ /* 0x000fe20000010270 */
[----:B------:R-:W-:Y:S01]  /*3860*/  IMAD R39, R39, c[0x0][0x19c], RZ ;  /* 0x0000670027277a24 */ /* 0x000fe200078e02ff */
[----:B------:R-:W-:Y:S02]  /*3870*/  @!P0 IADD3 R32, P1, R35, R44, RZ ;  /* 0x0000002c23208210 */ /* 0x000fe40007f3e0ff */
[----:B------:R-:W-:Y:S02]  /*3880*/  IADD3 R37, R37, UR24, RZ ;  /* 0x0000001825257c10 */ /* 0x000fe4000fffe0ff */
[C---:B------:R-:W-:Y:S02]  /*3890*/  @!P0 IADD3.X R33, R28.reuse, R45, RZ, P1, !PT ;  /* 0x0000002d1c218210 */ /* 0x040fe40000ffe4ff */
[----:B------:R-:W-:Y:S01]  /*38a0*/  @!P0 IADD3 R22, P1, R35, R10, RZ ;  /* 0x0000000a23168210 */ /* 0x000fe20007f3e0ff */
[----:B------:R-:W2:Y:S01]  /*38b0*/  LDG.E.128 R16, [R36.64] ;  /* 0x0000000624107981 */ /* 0x000ea2000c1e1d00 */
[----:B------:R-:W-:Y:S03]  /*38c0*/  IADD3 R47, R47, R39, RZ ;  /* 0x000000272f2f7210 */ /* 0x000fe60007ffe0ff */
[----:B------:R-:W-:Y:S04]  /*38d0*/  @!P0 IMAD.X R23, R28, 0x1, R9, P1 ;  /* 0x000000011c178824 */ /* 0x000fe800008e0609 */
        /* <DEDUP_REMOVED lines=13> */
[----:B------:R-:W-:Y:S01]  /*39b0*/  @!P0 HADD2.F32 R23, -RZ, R20.H0_H0 ;  /* 0x20000014ff178230 */ /* 0x000fe20000004100 */
[-C--:B------:R-:W-:Y:S01]  /*39c0*/  @!P0 FFMA.FTZ R35, R8, R25.reuse, -R35 ;  /* 0x0000001908238223 */ /* 0x080fe20000010823 */
[----:B------:R-:W-:Y:S01]  /*39d0*/  @!P0 MOV R8, R18 ;  /* 0x0000001200088202 */ /* 0x000fe20000000f00 */
        /* <DEDUP_REMOVED lines=31> */
.L_x_7188:
[----:B------:R-:W-:Y:S05]  /*3bd0*/  BSYNC B0 ;  /* 0x0000000000007941 */ /* 0x000fea0003800000 */
.L_x_7187:
        /* <DEDUP_REMOVED lines=61> */
.L_x_7190:
[----:B------:R-:W-:Y:S05]  /*3fb0*/  BSYNC B0 ;  /* 0x0000000000007941 */ /* 0x000fea0003800000 */
.L_x_7189:
[----:B------:R-:W-:Y:S01]  /*3fc0*/  BSSY B0, `(.L_x_7191) ;  /* 0x0000042000007945 */ /* 0x000fe20003800000 */
[----:B------:R-:W-:-:S05]  /*3fd0*/  @!P5 BRA `(.L_x_7192) ;  /* 0x000004000000d947 */ /* 0x000fca0003800000 */
[----:B------:R-:W-:Y:S02]  /*3fe0*/  ISETP.GE.AND P0, PT, R14, UR4, PT ;  /* 0x000000040e007c0c */ /* 0x000fe4000bf06270 */
[----:B-1----:R-:W-:Y:S02]  /*3ff0*/  MOV R37, c[0x0][0x288] ;  /* 0x0000a20000257a02 */ /* 0x002fe40000000f00 */
[----:B------:R-:W-:Y:S02]  /*4000*/  MOV R97, R93 ;  /* 0x0000005d00617202 */ /* 0x000fe40000000f00 */
[----:B---3--:R-:W-:Y:S02]  /*4010*/  MOV R39, 0xa0 ;  /* 0x000000a000277802 */ /* 0x008fe40000000f00 */
[----:B------:R-:W-:Y:S01]  /*4020*/  MOV R69, R67 ;  /* 0x0000004300457202 */ /* 0x000fe20000000f00 */
[----:B------:R-:W-:Y:S04]  /*4030*/  IMAD.WIDE.U32 R36, R37, 0xa0, R96 ;  /* 0x000000a025247825 */ /* 0x000fe800078e0060 */
[----:B------:R-:W-:Y:S01]  /*4040*/  IMAD.WIDE.U32 R46, R39, c[0x0][0x198], R68 ;  /* 0x00006600272e7a25 */ /* 0x000fe200078e0044 */
[----:B------:R-:W-:Y:S02]  /*4050*/  @!P0 SHF.L.U32 R35, R119, 0x1, RZ ;  /* 0x0000000177238819 */ /* 0x000fe400000006ff */
[----:B------:R-:W-:Y:S01]  /*4060*/  IADD3 R37, R37, UR23, RZ ;  /* 0x0000001725257c10 */ /* 0x000fe2000fffe0ff */
[----:B------:R-:W-:Y:S01]  /*4070*/  IMAD R39, R39, c[0x0][0x19c], RZ ;  /* 0x0000670027277a24 */ /* 0x000fe200078e02ff */
[----:B------:R-:W-:Y:S02]  /*4080*/  @!P0 IADD3 R22, P1, R35, R10, RZ ;  /* 0x0000000a23168210 */ /* 0x000fe40007f3e0ff */
[----:B------:R-:W-:Y:S01]  /*4090*/  @!P0 SHF.L.U64.HI R28, R119, 0x1, R110 ;  /* 0x00000001771c8819 */ /* 0x000fe2000001026e */
[----:B------:R-:W2:Y:S01]  /*40a0*/  LDG.E.128 R16, [R36.64] ;  /* 0x0000000624107981 */ /* 0x000ea2000c1e1d00 */
[----:B------:R-:W-:Y:S02]  /*40b0*/  @!P0 IADD3 R32, P2, R35, R44, RZ ;  /* 0x0000002c23208210 */ /* 0x000fe40007f5e0ff */
[----:B------:R-:W-:Y:S01]  /*40c0*/  IADD3 R47, R47, R39, RZ ;  /* 0x000000272f2f7210 */ /* 0x000fe20007ffe0ff */
[C---:B------:R-:W-:Y:S01]  /*40d0*/  @!P0 IMAD.X R23, R28.reuse, 0x1, R9, P1 ;  /* 0x000000011c178824 */ /* 0x040fe200008e0609 */
[----:B------:R-:W-:Y:S04]  /*40e0*/  @!P0 IADD3.X R33, R28, R45, RZ, P2, !PT ;  /* 0x0000002d1c218210 */ /* 0x000fe800017fe4ff */
        /* <DEDUP_REMOVED lines=47> */
.L_x_7192:
[----:B------:R-:W-:Y:S05]  /*43e0*/  BSYNC B0 ;  /* 0x0000000000007941 */ /* 0x000fea0003800000 */
.L_x_7191:
        /* <DEDUP_REMOVED lines=9> */
[C---:B------:R-:W-:Y:S02]  /*4480*/  @!P0 SHF.L.U32 R35, R118.reuse, 0x1, RZ ;  /* 0x0000000176238819 */ /* 0x040fe400000006ff */
[----:B------:R-:W-:Y:S01]  /*4490*/  IADD3 R37, R37, UR22, RZ ;  /* 0x0000001625257c10 */ /* 0x000fe2000fffe0ff */
[----:B------:R-:W-:Y:S01]  /*44a0*/  IMAD R39, R39, c[0x0][0x19c], RZ ;  /* 0x0000670027277a24 */ /* 0x000fe200078e02ff */
[C---:B------:R-:W-:Y:S02]  /*44b0*/  @!P0 IADD3 R22, P1, R35.reuse, R10, RZ ;  /* 0x0000000a23168210 */ /* 0x040fe40007f3e0ff */
        /* <DEDUP_REMOVED lines=53> */
.L_x_7194:
[----:B------:R-:W-:Y:S05]  /*4810*/  BSYNC B0 ;  /* 0x0000000000007941 */ /* 0x000fea0003800000 */
.L_x_7193:
[----:B------:R-:W-:Y:S01]  /*4820*/  ISETP.NE.AND P0, PT, R156, RZ, PT ;  /* 0x000000ff9c00720c */ /* 0x000fe20003f05270 */
[----:B------:R-:W-:Y:S01]  /*4830*/  @!UPT UIADD3 URZ, URZ, URZ, URZ ;  /* 0x0000003f3f3ff290 */ /* 0x000fe2000fffe03f */
[----:B------:R-:W-:Y:S11]  /*4840*/  BSSY B0, `(.L_x_7195) ;  /* 0x0000042000007945 */ /* 0x000ff60003800000 */
        /* <DEDUP_REMOVED lines=65> */
.L_x_7196:
[----:B------:R-:W-:Y:S05]  /*4c60*/  BSYNC B0 ;  /* 0x0000000000007941 */ /* 0x000fea0003800000 */
.L_x_7195:
        /* <DEDUP_REMOVED lines=9> */
.L_x_7180:
        /* <DEDUP_REMOVED lines=90> */
.L_x_7201:
[----:B------:R-:W-:Y:S05]  /*52a0*/  BSYNC B0 ;  /* 0x0000000000007941 */ /* 0x000fea0003800000 */
.L_x_7200:
[----:B------:R-:W-:Y:S05]  /*52b0*/  MOV R69, R67 ;  /* 0x0000004300457202 */ /* 0x000fea0000000f00 */
[----:B-----5:R2:W-:Y:S02]  /*52c0*/  STG.E.128 [R68.64], R32 ;  /* 0x0000002044007986 */ /* 0x0205e4000c101d06 */
.L_x_7199:
[----:B------:R-:W-:Y:S05]  /*52d0*/  BSYNC B1 ;  /* 0x0000000000017941 */ /* 0x000fea0003800000 */
.L_x_7198:
        /* <DEDUP_REMOVED lines=91> */
.L_x_7205:
[----:B------:R-:W-:Y:S05]  /*5890*/  BSYNC B0 ;  /* 0x0000000000007941 */ /* 0x000fea0003800000 */
.L_x_7204:
[C---:B------:R-:W-:Y:S04]  /*58a0*/  LEA R2, P0, R103.reuse, R68, 0x1 ;  /* 0x0000004467027211 */ /* 0x040fe800078008ff */
[----:B------:R-:W-:Y:S05]  /*58b0*/  LEA.HI.X R3, R103, R67, R102, 0x1, P0 ;  /* 0x0000004367037211 */ /* 0x000fea00000f0c66 */
[----:B-----5:R3:W-:Y:S04]  /*58c0*/  STG.E.128 [R2.64], R32 ;  /* 0x0000002002007986 */ /* 0x0207e8000c101d06 */
.L_x_7203:
[----:B------:R-:W-:Y:S05]  /*58d0*/  BSYNC B1 ;  /* 0x0000000000017941 */ /* 0x000fea0003800000 */
.L_x_7202:
        /* <DEDUP_REMOVED lines=23> */
[----:B-1----:R-:W-:Y:S02]  /*5a50*/  IADD3 R97, P1, R122, R160, RZ ;  /* 0x000000a07a617210 */ /* 0x002fe40007f3e0ff */
        /* <DEDUP_REMOVED lines=72> */
.L_x_7209:
[----:B------:R-:W-:Y:S05]  /*5ee0*/  BSYNC B0 ;  /* 0x0000000000007941 */ /* 0x000fea0003800000 */
.L_x_7208:
[C---:B------:R-:W-:Y:S04]  /*5ef0*/  LEA R2, P0, R148.reuse, R68, 0x1 ;  /* 0x0000004494027211 */ /* 0x040fe800078008ff */
[----:B------:R-:W-:Y:S05]  /*5f00*/  LEA.HI.X R3, R148, R67, R74, 0x1, P0 ;  /* 0x0000004394037211 */ /* 0x000fea00000f0c4a */
[----:B-----5:R3:W-:Y:S04]  /*5f10*/  STG.E.128 [R2.64], R52 ;  /* 0x0000003402007986 */ /* 0x0207e8000c101d06 */
.L_x_7207:
[----:B------:R-:W-:Y:S05]  /*5f20*/  BSYNC B1 ;  /* 0x0000000000017941 */ /* 0x000fea0003800000 */
.L_x_7206:
        /* <DEDUP_REMOVED lines=96> */
.L_x_7213:
[----:B------:R-:W-:Y:S05]  /*6530*/  BSYNC B0 ;  /* 0x0000000000007941 */ /* 0x000fea0003800000 */
.L_x_7212:
[----:B------:R-:W-:Y:S02]  /*6540*/  MOV R3, 0x60 ;  /* 0x0000006000037802 */ /* 0x000fe40000000f00 */
[----:B------:R-:W-:Y:S03]  /*6550*/  MOV R69, R67 ;  /* 0x0000004300457202 */ /* 0x000fe60000000f00 */
[C---:B------:R-:W-:Y:S02]  /*6560*/  IMAD R0, R3.reuse, c[0x0][0x19c], RZ ;  /* 0x0000670003007a24 */ /* 0x040fe400078e02ff */
[----:B------:R-:W-:Y:S05]  /*6570*/  IMAD.WIDE.U32 R4, R3, c[0x0][0x198], R68 ;  /* 0x0000660003047a25 */ /* 0x000fea00078e0044 */
[----:B------:R-:W-:Y:S05]  /*6580*/  IADD3 R5, R5, R0, RZ ;  /* 0x0000000005057210 */ /* 0x000fea0007ffe0ff */
[----:B-----5:R2:W-:Y:S02]  /*6590*/  STG.E.128 [R4.64], R52 ;  /* 0x0000003404007986 */ /* 0x0205e4000c101d06 */
.L_x_7211:
[----:B------:R-:W-:Y:S05]  /*65a0*/  BSYNC B1 ;  /* 0x0000000000017941 */ /* 0x000fea0003800000 */
.L_x_7210:
[----:B------:R-:W-:Y:S01]  /*65b0*/  BSSY B1, `(.L_x_7214) ;  /* 0x0000062000017945 */ /* 0x000fe20003800000 */
[----:B------:R-:W-:-:S05]  /*65c0*/  @!P2 BRA `(.L_x_7215) ;  /* 0x000006000000a947 */ /* 0x000fca0003800000 */
[C---:B--2---:R-:W-:Y:S01]  /*65d0*/  LEA R158, P0, R76.reuse, R96, 0x1 ;  /* 0x000000604c9e7211 */ /* 0x044fe200078008ff */
[----:B------:R-:W-:Y:S03]  /*65e0*/  BSSY B0, `(.L_x_7216) ;  /* 0x000005b000007945 */ /* 0x000fe60003800000 */
[----:B------:R-:W-:Y:S02]  /*65f0*/  LEA.HI.X R159, R76, R93, R75, 0x1, P0 ;  /* 0x0000005d4c9f7211 */ /* 0x000fe400000f0c4b */
[----:B------:R-:W-:Y:S03]  /*6600*/  ISETP.GE.AND P0, PT, R14, UR4, PT ;  /* 0x000000040e007c0c */ /* 0x000fe6000bf06270 */
[----:B---3--:R2:W5:Y:S10]  /*6610*/  LDG.E.128 R52, [R158.64] ;  /* 0x000000069e347981 */ /* 0x008574000c1e1d00 */
[----:B------:R-:W-:-:S05]  /*6620*/  @P0 BRA `(.L_x_7217) ;  /* 0x0000056000000947 */ /* 0x000fca0003800000 */
[--C-:B-----5:R-:W-:Y:S01]  /*6630*/  HADD2.F32 R29, -RZ, R52.reuse.H0_H0 ;  /* 0x20000034ff1d7230 */ /* 0x120fe20000004100 */
[-C--:B------:R-:W-:Y:S01]  /*6640*/  ISETP.GE.AND P0, PT, R14, R157.reuse, PT ;  /* 0x0000009d0e00720c */ /* 0x080fe20003f06270 */
[----:B------:R-:W-:Y:S01]  /*6650*/  HADD2.F32 R33, -RZ, R52.H1_H1 ;  /* 0x30000034ff217230 */ /* 0x000fe20000004100 */
[----:B------:R-:W-:Y:S01]  /*6660*/  MOV R99, R157 ;  /* 0x0000009d00637202 */ /* 0x000fe20000000f00 */
[----:B------:R-:W-:Y:S01]  /*6670*/  HADD2.F32 R36, -RZ, R53.H0_H0 ;  /* 0x20000035ff247230 */ /* 0x000fe20000004100 */
[----:B-1----:R-:W-:Y:S02]  /*6680*/  MOV R97, RZ ;  /* 0x000000ff00617202 */ /* 0x002fe40000000f00 */
[----:B------:R-:W-:Y:S02]  /*6690*/  MOV R46, R54 ;  /* 0x00000036002e7202 */ /* 0x000fe40000000f00 */
[----:B------:R-:W-:Y:S05]  /*66a0*/  MOV R47, R55 ;  /* 0x00000037002f7202 */ /* 0x000fea0000000f00 */
[----:B------:R-:W-:Y:S02]  /*66b0*/  @P0 IADD3 R99, RZ, -UR5, RZ ;  /* 0x80000005ff630c10 */ /* 0x000fe4000fffe0ff */
[----:B------:R-:W-:Y:S02]  /*66c0*/  @P0 IADD3 R97, RZ, -UR5, RZ ;  /* 0x80000005ff610c10 */ /* 0x000fe4000fffe0ff */
[C---:B------:R-:W-:Y:S02]  /*66d0*/  LEA R16, P1, R99.reuse, R158, 0x1 ;  /* 0x0000009e63107211 */ /* 0x040fe400078208ff */
[C---:B------:R-:W-:Y:S02]  /*66e0*/  IADD3 R69, P2, R120.reuse, R97, RZ ;  /* 0x0000006178457210 */ /* 0x040fe40007f5e0ff */
[----:B------:R-:W-:Y:S02]  /*66f0*/  LEA.HI.X.SX32 R17, R99, R159, 0x1, P1 ;  /* 0x0000009f63117211 */ /* 0x000fe400008f0eff */
[----:B------:R-:W-:Y:S02]  /*6700*/  LEA R160, P1, R69, R98, 0x1 ;  /* 0x0000006245a07211 */ /* 0x000fe400078208ff */
[----:B--2---:R-:W-:Y:S02]  /*6710*/  LEA.HI.X.SX32 R158, R97, R111, 0x1, P2 ;  /* 0x0000006f619e7211 */ /* 0x004fe400010f0eff */
        /* <DEDUP_REMOVED lines=71> */
.L_x_7217:
[----:B------:R-:W-:Y:S05]  /*6b90*/  BSYNC B0 ;  /* 0x0000000000007941 */ /* 0x000fea0003800000 */
.L_x_7216:
[C---:B------:R-:W-:Y:S04]  /*6ba0*/  LEA R2, P0, R150.reuse, R68, 0x1 ;  /* 0x0000004496027211 */ /* 0x040fe800078008ff */
[----:B------:R-:W-:Y:S05]  /*6bb0*/  LEA.HI.X R3, R150, R67, R78, 0x1, P0 ;  /* 0x0000004396037211 */ /* 0x000fea00000f0c4e */
[----:B-----5:R3:W-:Y:S04]  /*6bc0*/  STG.E.128 [R2.64], R52 ;  /* 0x0000003402007986 */ /* 0x0207e8000c101d06 */
.L_x_7215:
[----:B------:R-:W-:Y:S05]  /*6bd0*/  BSYNC B1 ;  /* 0x0000000000017941 */ /* 0x000fea0003800000 */
.L_x_7214:
[----:B------:R-:W-:Y:S01]  /*6be0*/  BSSY B1, `(.L_x_7218) ;  /* 0x0000067000017945 */ /* 0x000fe20003800000 */
[----:B------:R-:W-:-:S05]  /*6bf0*/  @!P5 BRA `(.L_x_7219) ;  /* 0x000006500000d947 */ /* 0x000fca0003800000 */
[----:B-1----:R-:W-:Y:S01]  /*6c00*/  MOV R97, R93 ;  /* 0x0000005d00617202 */ /* 0x002fe20000000f00 */
[----:B---3--:R-:W-:Y:S01]  /*6c10*/  IMAD.MOV.U32 R3, RZ, RZ, c[0x0][0x288] ;  /* 0x0000a200ff037624 */ /* 0x008fe200078e00ff */
[----:B------:R-:W-:Y:S01]  /*6c20*/  ISETP.GE.AND P0, PT, R14, UR4, PT ;  /* 0x000000040e007c0c */ /* 0x000fe2000bf06270 */
[----:B------:R-:W-:Y:S02]  /*6c30*/  BSSY B0, `(.L_x_7220) ;  /* 0x000005b000007945 */ /* 0x000fe40003800000 */
[----:B--2---:R-:W-:Y:S05]  /*6c40*/  IMAD.WIDE.U32 R158, R3, 0xa0, R96 ;  /* 0x000000a0039e7825 */ /* 0x004fea00078e0060 */
        /* <DEDUP_REMOVED lines=16> */
[----:B------:R-:W-:Y:S02]  /*6d50*/  LEA R160, P1, R69, R98, 0x1 ;  /* 0x0000006245a07211 */ /* 0x000fe400078208ff */
[----:B-1----:R-:W-:Y:S02]  /*6d60*/  LEA.HI.X.SX32 R158, R97, R110, 0x1, P2 ;  /* 0x0000006e619e7211 */ /* 0x002fe400010f0eff */
        /* <DEDUP_REMOVED lines=71> */
.L_x_7221:
[----:B------:R-:W-:Y:S05]  /*71e0*/  BSYNC B0 ;  /* 0x0000000000007941 */ /* 0x000fea0003800000 */
.L_x_7220:
[----:B------:R-:W-:Y:S02]  /*71f0*/  MOV R3, 0xa0 ;  /* 0x000000a000037802 */ /* 0x000fe40000000f00 */
[----:B------:R-:W-:Y:S03]  /*7200*/  MOV R69, R67 ;  /* 0x0000004300457202 */ /* 0x000fe60000000f00 */
[C---:B------:R-:W-:Y:S02]  /*7210*/  IMAD R0, R3.reuse, c[0x0][0x19c], RZ ;  /* 0x0000670003007a24 */ /* 0x040fe400078e02ff */
[----:B------:R-:W-:Y:S05]  /*7220*/  IMAD.WIDE.U32 R4, R3, c[0x0][0x198], R68 ;  /* 0x0000660003047a25 */ /* 0x000fea00078e0044 */
[----:B------:R-:W-:Y:S05]  /*7230*/  IADD3 R5, R5, R0, RZ ;  /* 0x0000000005057210 */ /* 0x000fea0007ffe0ff */
[----:B-----5:R2:W-:Y:S02]  /*7240*/  STG.E.128 [R4.64], R52 ;  /* 0x0000003404007986 */ /* 0x0205e4000c101d06 */
.L_x_7219:
[----:B------:R-:W-:Y:S05]  /*7250*/  BSYNC B1 ;  /* 0x0000000000017941 */ /* 0x000fea0003800000 */
.L_x_7218:
        /* <DEDUP_REMOVED lines=96> */
.L_x_7225:
[----:B------:R-:W-:Y:S05]  /*7860*/  BSYNC B0 ;  /* 0x0000000000007941 */ /* 0x000fea0003800000 */
.L_x_7224:
[----:B------:R-:W-:Y:S02]  /*7870*/  MOV R3, 0xc0 ;  /* 0x000000c000037802 */ /* 0x000fe40000000f00 */
[----:B------:R-:W-:Y:S03]  /*7880*/  MOV R69, R67 ;  /* 0x0000004300457202 */ /* 0x000fe60000000f00 */
[C---:B------:R-:W-:Y:S02]  /*7890*/  IMAD R0, R3.reuse, c[0x0][0x19c], RZ ;  /* 0x0000670003007a24 */ /* 0x040fe400078e02ff */
[----:B------:R-:W-:Y:S05]  /*78a0*/  IMAD.WIDE.U32 R4, R3, c[0x0][0x198], R68 ;  /* 0x0000660003047a25 */ /* 0x000fea00078e0044 */
[----:B------:R-:W-:Y:S05]  /*78b0*/  IADD3 R5, R5, R0, RZ ;  /* 0x0000000005057210 */ /* 0x000fea0007ffe0ff */
[----:B-----5:R2:W-:Y:S02]  /*78c0*/  STG.E.128 [R4.64], R52 ;  /* 0x0000003404007986 */ /* 0x0205e4000c101d06 */
.L_x_7223:
[----:B------:R-:W-:Y:S05]  /*78d0*/  BSYNC B1 ;  /* 0x0000000000017941 */ /* 0x000fea0003800000 */
.L_x_7222:
[----:B------:R-:W-:Y:S01]  /*78e0*/  ISETP.NE.AND P0, PT, R156, RZ, PT ;  /* 0x000000ff9c00720c */ /* 0x000fe20003f05270 */
[----:B------:R-:W-:Y:S01]  /*78f0*/  @!UPT UIADD3 URZ, URZ, URZ, URZ ;  /* 0x0000003f3f3ff290 */ /* 0x000fe2000fffe03f */
[----:B------:R-:W-:Y:S11]  /*7900*/  BSSY B1, `(.L_x_7226) ;  /* 0x0000066000017945 */ /* 0x000ff60003800000 */
        /* <DEDUP_REMOVED lines=94> */
.L_x_7229:
[----:B------:R-:W-:Y:S05]  /*7ef0*/  BSYNC B0 ;  /* 0x0000000000007941 */ /* 0x000fea0003800000 */
.L_x_7228:
[----:B------:R-:W-:Y:S02]  /*7f00*/  MOV R3, 0xe0 ;  /* 0x000000e000037802 */ /* 0x000fe40000000f00 */
[----:B------:R-:W-:Y:S03]  /*7f10*/  MOV R69, R67 ;  /* 0x0000004300457202 */ /* 0x000fe60000000f00 */
[C---:B------:R-:W-:Y:S02]  /*7f20*/  IMAD R0, R3.reuse, c[0x0][0x19c], RZ ;  /* 0x0000670003007a24 */ /* 0x040fe400078e02ff */
[----:B------:R-:W-:Y:S05]  /*7f30*/  IMAD.WIDE.U32 R4, R3, c[0x0][0x198], R68 ;  /* 0x0000660003047a25 */ /* 0x000fea00078e0044 */
[----:B------:R-:W-:Y:S05]  /*7f40*/  IADD3 R5, R5, R0, RZ ;  /* 0x0000000005057210 */ /* 0x000fea0007ffe0ff */
[----:B-----5:R2:W-:Y:S02]  /*7f50*/  STG.E.128 [R4.64], R52 ;  /* 0x0000003404007986 */ /* 0x0205e4000c101d06 */
.L_x_7227:
[----:B------:R-:W-:Y:S05]  /*7f60*/  BSYNC B1 ;  /* 0x0000000000017941 */ /* 0x000fea0003800000 */
.L_x_7226:
[----:B---3--:R-:W-:Y:S01]  /*7f70*/  IMAD.MOV.U32 R3, RZ, RZ, c[0x0][0x230] ;  /* 0x00008c00ff037624 */ /* 0x008fe200078e00ff */
        /* <DEDUP_REMOVED lines=8> */
.L_x_7179:
[----:B------:R-:W-:Y:S01]  /*8000*/  @P1 IMAD.MOV.U32 R69, RZ, RZ, R67 ;  /* 0x000000ffff451224 */ /* 0x000fe200078e0043 */
[-C--:B------:R-:W-:Y:S01]  /*8010*/  @P1 MOV R97, R93.reuse ;  /* 0x0000005d00611202 */ /* 0x080fe20000000f00 */
[----:B------:R-:W-:Y:S01]  /*8020*/  @P4 IMAD.MOV.U32 R0, RZ, RZ, c[0x0][0x28c] ;  /* 0x0000a300ff004624 */ /* 0x000fe200078e00ff */
[C---:B---3--:R-:W-:Y:S01]  /*8030*/  @P3 LEA R20, P0, R107.reuse, R96, 0x1 ;  /* 0x000000606b143211 */ /* 0x048fe200078008ff */
[----:B------:R-:W-:Y:S01]  /*8040*/  UMOV UR4, URZ ;  /* 0x0000003f00047c82 */ /* 0x000fe20008000000 */
[----:B------:R-:W-:Y:S01]  /*8050*/  @P4 MOV R3, c[0x0][0x288] ;  /* 0x0000a20000034a02 */ /* 0x000fe20000000f00 */
[----:B------:R-:W-:Y:S01]  /*8060*/  @P4 IMAD R0, R0, 0x60, RZ ;  /* 0x0000006000004824 */ /* 0x000fe200078e02ff */
[----:B------:R1:W2:Y:S01]  /*8070*/  @P1 LDG.E.128 R4, [R96.64] ;  /* 0x0000000660041981 */ /* 0x0002a2000c1e1d00 */
[----:B------:R-:W-:Y:S02]  /*8080*/  @P3 LEA.HI.X R21, R107, R93, R106, 0x1, P0 ;  /* 0x0000005d6b153211 */ /* 0x000fe400000f0c6a */
[C---:B------:R-:W-:Y:S04]  /*8090*/  @P3 LEA R26, P0, R103.reuse, R68, 0x1 ;  /* 0x00000044671a3211 */ /* 0x040fe800078008ff */
[----:B------:R-:W-:Y:S02]  /*80a0*/  @P3 LEA.HI.X R27, R103, R67, R102, 0x1, P0 ;  /* 0x00000043671b3211 */ /* 0x000fe400000f0c66 */
[-C--:B-1----:R-:W-:Y:S05]  /*80b0*/  @P4 MOV R97, R93.reuse ;  /* 0x0000005d00614202 */ /* 0x082fea0000000f00 */
[----:B------:R-:W-:Y:S04]  /*80c0*/  @P4 IMAD.WIDE.U32 R2, R3, 0x60, R96 ;  /* 0x0000006003024825 */ /* 0x000fe800078e0060 */
[----:B------:R-:W-:Y:S02]  /*80d0*/  @P4 IMAD.IADD R3, R3, 0x1, R0 ;  /* 0x0000000103034824 */ /* 0x000fe400078e0200 */
[----:B------:R-:W-:Y:S01]  /*80e0*/  @P5 IMAD.MOV.U32 R97, RZ, RZ, R93 ;  /* 0x000000ffff615224 */ /* 0x000fe200078e005d */
[----:B--2---:R1:W-:Y:S01]  /*80f0*/  @P1 STG.E.128 [R68.64], R4 ;  /* 0x0000000444001986 */ /* 0x0043e2000c101d06 */
[----:B------:R-:W-:Y:S03]  /*8100*/  ISETP.NE.AND P1, PT, R158, RZ, PT ;  /* 0x000000ff9e00720c */ /* 0x000fe60003f25270 */
[----:B------:R-:W2:Y:S10]  /*8110*/  @P3 LDG.E.128 R20, [R20.64] ;  /* 0x0000000614143981 */ /* 0x000eb4000c1e1d00 */
[C---:B------:R-:W-:Y:S04]  /*8120*/  @P1 LEA R16, P0, R73.reuse, R96, 0x1 ;  /* 0x0000006049101211 */ /* 0x040fe800078008ff */
[----:B------:R-:W-:Y:S02]  /*8130*/  @P1 LEA.HI.X R17, R73, R93, R72, 0x1, P0 ;  /* 0x0000005d49111211 */ /* 0x000fe400000f0c48 */
[C---:B------:R-:W-:Y:S04]  /*8140*/  @P1 LEA R24, P0, R148.reuse, R68, 0x1 ;  /* 0x0000004494181211 */ /* 0x040fe800078008ff */
[----:B------:R-:W-:Y:S01]  /*8150*/  @P1 LEA.HI.X R25, R148, R67, R74, 0x1, P0 ;  /* 0x0000004394191211 */ /* 0x000fe200000f0c4a */
[----:B-1----:R-:W-:Y:S01]  /*8160*/  @P4 IMAD.MOV.U32 R69, RZ, RZ, R67 ;  /* 0x000000ffff454224 */ /* 0x002fe200078e0043 */
[----:B--2---:R1:W-:Y:S04]  /*8170*/  @P3 STG.E.128 [R26.64], R20 ;  /* 0x000000141a003986 */ /* 0x0043e8000c101d06 */
[----:B------:R-:W2:Y:S01]  /*8180*/  @P1 LDG.E.128 R16, [R16.64] ;  /* 0x0000000610101981 */ /* 0x000ea2000c1e1d00 */
[C---:B-1----:R-:W-:Y:S04]  /*8190*/  @P2 LEA R20, P0, R76.reuse, R96, 0x1 ;  /* 0x000000604c142211 */ /* 0x042fe800078008ff */
[----:B------:R-:W-:Y:S01]  /*81a0*/  @P2 LEA.HI.X R21, R76, R93, R75, 0x1, P0 ;  /* 0x0000005d4c152211 */ /* 0x000fe200000f0c4b */
[----:B--2---:R1:W-:Y:S01]  /*81b0*/  @P1 STG.E.128 [R24.64], R16 ;  /* 0x0000001018001986 */ /* 0x0043e2000c101d06 */
[----:B------:R-:W-:Y:S03]  /*81c0*/  ISETP.NE.AND P1, PT, R156, RZ, PT ;  /* 0x000000ff9c00720c */ /* 0x000fe60003f25270 */
[----:B------:R2:W3:Y:S02]  /*81d0*/  @P4 LDG.E.128 R4, [R2.64] ;  /* 0x0000000602044981 */ /* 0x0004e4000c1e1d00 */
[----:B--2---:R-:W-:Y:S02]  /*81e0*/  @P4 MOV R3, 0x60 ;  /* 0x0000006000034802 */ /* 0x004fe40000000f00 */
[C---:B-1----:R-:W-:Y:S03]  /*81f0*/  @P2 LEA R24, P0, R150.reuse, R68, 0x1 ;  /* 0x0000004496182211 */ /* 0x042fe600078008ff */
[C---:B------:R-:W-:Y:S01]  /*8200*/  @P4 IMAD.WIDE.U32 R22, R3.reuse, c[0x0][0x198], R68 ;  /* 0x0000660003164a25 */ /* 0x040fe200078e0044 */
[----:B------:R-:W-:Y:S03]  /*8210*/  @P2 LEA.HI.X R25, R150, R67, R78, 0x1, P0 ;  /* 0x0000004396192211 */ /* 0x000fe600000f0c4e */
[----:B------:R-:W-:Y:S02]  /*8220*/  @P4 IMAD R0, R3, c[0x0][0x19c], RZ ;  /* 0x0000670003004a24 */ /* 0x000fe400078e02ff */
[----:B------:R-:W-:Y:S02]  /*8230*/  @P5 IMAD.MOV.U32 R3, RZ, RZ, c[0x0][0x288] ;  /* 0x0000a200ff035624 */ /* 0x000fe400078e00ff */
[----:B------:R-:W-:Y:S01]  /*8240*/  @P5 IMAD.MOV.U32 R69, RZ, RZ, R67 ;  /* 0x000000ffff455224 */ /* 0x000fe200078e0043 */
[----:B------:R-:W-:Y:S01]  /*8250*/  @P4 IADD3 R23, R23, R0, RZ ;  /* 0x0000000017174210 */ /* 0x000fe20007ffe0ff */
[----:B------:R-:W-:Y:S01]  /*8260*/  @P5 IMAD.WIDE.U32 R2, R3, 0xa0, R96 ;  /* 0x000000a003025825 */ /* 0x000fe200078e0060 */
[----:B------:R-:W-:Y:S02]  /*8270*/  @P5 MOV R0, c[0x0][0x28c] ;  /* 0x0000a30000005a02 */ /* 0x000fe40000000f00 */
[----:B------:R-:W-:Y:S03]  /*8280*/  @P6 MOV R97, R93 ;  /* 0x0000005d00616202 */ /* 0x000fe60000000f00 */
[----:B------:R-:W-:Y:S05]  /*8290*/  @P5 IMAD R0, R0, 0xa0, RZ ;  /* 0x000000a000005824 */ /* 0x000fea00078e02ff */
[----:B------:R-:W-:Y:S01]  /*82a0*/  @P5 IADD3 R3, R3, R0, RZ ;  /* 0x0000000003035210 */ /* 0x000fe20007ffe0ff */
[----:B------:R-:W-:Y:S04]  /*82b0*/  @P6 IMAD.MOV.U32 R0, RZ, RZ, c[0x0][0x28c] ;  /* 0x0000a300ff006624 */ /* 0x000fe800078e00ff */
[----:B------:R-:W-:Y:S01]  /*82c0*/  @P6 IMAD R0, R0, 0xc0, RZ ;  /* 0x000000c000006824 */ /* 0x000fe200078e02ff */
[----:B---3--:R1:W-:Y:S04]  /*82d0*/  @P4 STG.E.128 [R22.64], R4 ;  /* 0x0000000416004986 */ /* 0x0083e8000c101d06 */
[----:B------:R2:W3:Y:S02]  /*82e0*/  @P2 LDG.E.128 R16, [R20.64] ;  /* 0x0000000614102981 */ /* 0x0004e4000c1e1d00 */
[----:B--2---:R-:W-:Y:S05]  /*82f0*/  @P5 MOV R21, 0xa0 ;  /* 0x000000a000155802 */ /* 0x004fea0000000f00 */
[C---:B-1----:R-:W-:Y:S01]  /*8300*/  @P5 IMAD.WIDE.U32 R22, R21.reuse, c[0x0][0x198], R68 ;  /* 0x0000660015165a25 */ /* 0x042fe200078e0044 */
[----:B------:R-:W-:Y:S03]  /*8310*/  @P6 MOV R69, R67 ;  /* 0x0000004300456202 */ /* 0x000fe60000000f00 */
[----:B------:R-:W-:Y:S05]  /*8320*/  @P5 IMAD R21, R21, c[0x0][0x19c], RZ ;  /* 0x0000670015155a24 */ /* 0x000fea00078e02ff */
[----:B------:R-:W-:Y:S01]  /*8330*/  @P5 IADD3 R23, R23, R21, RZ ;  /* 0x0000001517175210 */ /* 0x000fe20007ffe0ff */
[----:B------:R-:W-:Y:S01]  /*8340*/  @P6 IMAD.MOV.U32 R21, RZ, RZ, 0xc0 ;  /* 0x000000c0ff156424 */ /* 0x000fe200078e00ff */
[----:B---3--:R1:W-:Y:S04]  /*8350*/  @P2 STG.E.128 [R24.64], R16 ;  /* 0x0000001018002986 */ /* 0x0083e8000c101d06 */
[----:B------:R2:W3:Y:S02]  /*8360*/  @P5 LDG.E.128 R4, [R2.64] ;  /* 0x0000000602045981 */ /* 0x0004e4000c1e1d00 */
[----:B--2---:R-:W-:Y:S04]  /*8370*/  @P6 IMAD.MOV.U32 R3, RZ, RZ, c[0x0][0x288] ;  /* 0x0000a200ff036624 */ /* 0x004fe800078e00ff */
[----:B------:R-:W-:Y:S04]  /*8380*/  @P6 IMAD.WIDE.U32 R2, R3, 0xc0, R96 ;  /* 0x000000c003026825 */ /* 0x000fe800078e0060 */
[----:B------:R-:W-:Y:S01]  /*8390*/  @P6 IMAD.IADD R3, R3, 0x1, R0 ;  /* 0x0000000103036824 */ /* 0x000fe200078e0200 */
[----:B------:R-:W-:Y:S01]  /*83a0*/  @P1 MOV R0, c[0x0][0x28c] ;  /* 0x0000a30000001a02 */ /* 0x000fe20000000f00 */
[----:B------:R-:W-:Y:S04]  /*83b0*/  @P1 IMAD.MOV.U32 R97, RZ, RZ, R93 ;  /* 0x000000ffff611224 */ /* 0x000fe800078e005d */
[----:B------:R-:W-:Y:S01]  /*83c0*/  @P1 IMAD R0, R0, 0xe0, RZ ;  /* 0x000000e000001824 */ /* 0x000fe200078e02ff */
[----:B---3--:R2:W-:Y:S04]  /*83d0*/  @P5 STG.E.128 [R22.64], R4 ;  /* 0x0000000416005986 */ /* 0x0085e8000c101d06 */
[----:B-1----:R1:W3:Y:S02]  /*83e0*/  @P6 LDG.E.128 R16, [R2.64] ;  /* 0x0000000602106981 */ /* 0x0022e4000c1e1d00 */
[----:B-1----:R-:W-:Y:S01]  /*83f0*/  @P1 MOV R3, c[0x0][0x288] ;  /* 0x0000a20000031a02 */ /* 0x002fe20000000f00 */
[----:B--2---:R-:W-:Y:S01]  /*8400*/  @P6 IMAD.WIDE.U32 R22, R21, c[0x0][0x198], R68 ;  /* 0x0000660015166a25 */ /* 0x004fe200078e0044 */
[----:B------:R-:W-:Y:S03]  /*8410*/  @P1 MOV R69, R67 ;  /* 0x0000004300451202 */ /* 0x000fe60000000f00 */
[----:B------:R-:W-:Y:S04]  /*8420*/  @P1 IMAD.WIDE.U32 R2, R3, 0xe0, R96 ;  /* 0x000000e003021825 */ /* 0x000fe800078e0060 */
[----:B------:R-:W-:Y:S01]  /*8430*/  @P6 IMAD R21, R21, c[0x0][0x19c], RZ ;  /* 0x0000670015156a24 */ /* 0x000fe200078e02ff */
[----:B------:R-:W-:Y:S03]  /*8440*/  @P1 IADD3 R3, R3, R0, RZ ;  /* 0x0000000003031210 */ /* 0x000fe60007ffe0ff */
[----:B------:R-:W-:Y:S05]  /*8450*/  @P6 IMAD.IADD R23, R23, 0x1, R21 ;  /* 0x0000000117176824 */ /* 0x000fea00078e0215 */
[----:B---3--:R1:W-:Y:S04]  /*8460*/  @P6 STG.E.128 [R22.64], R16 ;  /* 0x0000001016006986 */ /* 0x0083e8000c101d06 */
[----:B------:R2:W3:Y:S02]  /*8470*/  @P1 LDG.E.128 R4, [R2.64] ;  /* 0x0000000602041981 */ /* 0x0004e4000c1e1d00 */
[----:B--2---:R-:W-:Y:S04]  /*8480*/  @P1 IMAD.MOV.U32 R3, RZ, RZ, 0xe0 ;  /* 0x000000e0ff031424 */ /* 0x004fe800078e00ff */
[C---:B------:R-:W-:Y:S04]  /*8490*/  @P1 IMAD.WIDE.U32 R20, R3.reuse, c[0x0][0x198], R68 ;  /* 0x0000660003141a25 */ /* 0x040fe800078e0044 */
[----:B------:R-:W-:Y:S05]  /*84a0*/  @P1 IMAD R0, R3, c[0x0][0x19c], RZ ;  /* 0x0000670003001a24 */ /* 0x000fea00078e02ff */
[----:B------:R-:W-:Y:S05]  /*84b0*/  @P1 IADD3 R21, R21, R0, RZ ;  /* 0x0000000015151210 */ /* 0x000fea0007ffe0ff */
[----:B---3--:R1:W-:Y:S02]  /*84c0*/  @P1 STG.E.128 [R20.64], R4 ;  /* 0x0000000414001986 */ /* 0x0083e4000c101d06 */
.L_x_7197:
        /* <DEDUP_REMOVED lines=12> */
[----:B--2---:R-:W-:Y:S02]  /*8590*/  IABS R5, c[0x0][0x2d0] ;  /* 0x0000b40000057a13 */ /* 0x004fe40000000000 */
        /* <DEDUP_REMOVED lines=69> */
.L_x_7230:
[----:B--2---:R-:W-:Y:S01]  /*89f0*/  MOV R69, R67 ;  /* 0x0000004300457202 */ /* 0x004fe20000000f00 */
[----:B------:R-:W-:Y:S02]  /*8a00*/  IMAD.MOV.U32 R2, RZ, RZ, c[0x0][0x1a0] ;  /* 0x00006800ff027624 */ /* 0x000fe400078e00ff */
[----:B------:R-:W-:Y:S03]  /*8a10*/  IMAD.MOV.U32 R0, RZ, RZ, c[0x0][0x198] ;  /* 0x00006600ff007624 */ /* 0x000fe600078e00ff */
[----:B------:R-:W-:Y:S01]  /*8a20*/  LEA R3, -R2, RZ, 0x7 ;  /* 0x000000ff02037211 */ /* 0x000fe200078e39ff */
[----:B------:R-:W-:Y:S03]  /*8a30*/  IMAD.U32 R5, R0, -0x80, RZ ;  /* 0xffffff8000057824 */ /* 0x000fe600078e00ff */
[----:B------:R-:W-:Y:S02]  /*8a40*/  LEA R70, P1, R3, R70, 0x1 ;  /* 0x0000004603467211 */ /* 0x000fe400078208ff */
[----:B------:R-:W-:Y:S02]  /*8a50*/  LEA R68, P0, R5, R68, 0x1 ;  /* 0x0000004405447211 */ /* 0x000fe400078008ff */
[----:B------:R-:W-:Y:S02]  /*8a60*/  LEA.HI.X.SX32 R71, R3, R71, 0x1, P1 ;  /* 0x0000004703477211 */ /* 0x000fe400008f0eff */
[----:B------:R-:W-:Y:S02]  /*8a70*/  LEA.HI.X.SX32 R67, R5, R69, 0x1, P0 ;  /* 0x0000004505437211 */ /* 0x000fe400000f0eff */
.L_x_7231:
[----:B------:R-:W-:Y:S04]  /*8a80*/  IADD3 R11, R11, -0x1, RZ ;  /* 0xffffffff0b0b7810 */ /* 0x000fe80007ffe0ff */
[----:B------:R-:W-:Y:S11]  /*8a90*/  ISETP.GT.AND P0, PT, R11, R64, PT ;  /* 0x000000400b00720c */ /* 0x000ff60003f04270 */
[----:B------:R-:W-:Y:S02]  /*8aa0*/  @!UPT UIADD3 URZ, URZ, URZ, URZ ;  /* 0x0000003f3f3ff290 */ /* 0x000fe4000fffe03f */
[----:B------:R-:W-:-:S05]  /*8ab0*/  @P0 BRA `(.L_x_7232) ;  /* 0xffff9c6000000947 */ /* 0x000fca000383ffff */
.L_x_7178:
[----:B-1----:R-:W-:Y:S01]  /*8ac0*/  BAR.SYNC.DEFER_BLOCKING 0x0 ;  /* 0x0000000000007b1d */ /* 0x002fe20000010000 */
[----:B------:R-:W-:Y:S01]  /*8ad0*/  ISETP.NE.AND P0, PT, RZ, c[0x0][0x230], PT ;  /* 0x00008c00ff007a0c */ /* 0x000fe20003f05270 */
[----:B--2---:R-:W-:Y:S01]  /*8ae0*/  IMAD.MOV.U32 R5, RZ, RZ, c[0x0][0x190] ;  /* 0x00006400ff057624 */ /* 0x004fe200078e00ff */
[----:B------:R-:W-:Y:S01]  /*8af0*/  SHF.L.U32 R181, R136, 0x1, RZ ;  /* 0x0000000188b57819 */ /* 0x000fe200000006ff */
[----:B------:R-:W-:Y:S02]  /*8b00*/  IMAD.MOV.U32 R0, RZ, RZ, 0x4 ;  /* 0x00000004ff007424 */ /* 0x000fe400078e00ff */
[----:B------:R-:W-:Y:S01]  /*8b10*/  BSSY B2, `(.L_x_7233) ;  /* 0x00002a8000027945 */ /* 0x000fe20003800000 */
[C---:B------:R-:W-:Y:S02]  /*8b20*/  IMAD.SHL.U32 R9, R5.reuse, 0x10, RZ ;  /* 0x0000001005097824 */ /* 0x040fe400078e00ff */
[----:B-----5:R-:W-:-:S05]  /*8b30*/  SHF.L.U64.HI R7, R5, R0, c[0x0][0x194] ;  /* 0x0000650005077619 */ /* 0x020fca0000010200 */
        /* <DEDUP_REMOVED lines=8> */
[----:B------:R-:W-:Y:S01]  /*8bc0*/  ULDC.U8 UR4, c[0x0][0x313] ;  /* 0x0000c4c000047ab9 */ /* 0x000fe20000000000 */
[----:B------:R-:W-:Y:S01]  /*8bd0*/  IADD3 R0, P1, R9, R138, RZ ;  /* 0x0000008a09007210 */ /* 0x000fe20007f3e0ff */
[----:B------:R-:W-:Y:S01]  /*8be0*/  IMAD.SHL.U32 R13, R133, 0x10, RZ ;  /* 0x00000010850d7824 */ /* 0x000fe200078e00ff */
[----:B------:R-:W-:Y:S01]  /*8bf0*/  LEA R8, P2, R138, c[0x0][0x160], 0x1 ;  /* 0x000058008a087a11 */ /* 0x000fe200078408ff */
[C---:B------:R-:W-:Y:S01]  /*8c00*/  IMAD.WIDE.U32 R10, R5.reuse, 0x30, R136 ;  /* 0x00000030050a7825 */ /* 0x040fe200078e0088 */
[----:B------:R-:W-:Y:S02]  /*8c10*/  LEA.HI.X R5, R5, R137, R3, 0x5, P0 ;  /* 0x0000008905057211 */ /* 0x000fe400000f2c03 */
[----:B------:R-:W-:Y:S01]  /*8c20*/  LEA R28, P0, R2, c[0x0][0x160], 0x1 ;  /* 0x00005800021c7a11 */ /* 0x000fe200078008ff */
[----:B------:R-:W-:Y:S01]  /*8c30*/  IMAD R3, R3, 0x30, RZ ;  /* 0x0000003003037824 */ /* 0x000fe200078e02ff */
[--C-:B------:R-:W-:Y:S01]  /*8c40*/  LEA.HI.X R9, R138, c[0x0][0x164], R137.reuse, 0x1, P2 ;  /* 0x000059008a097a11 */ /* 0x100fe200010f0c89 */
[----:B------:R-:W-:Y:S01]  /*8c50*/  IMAD.X R7, R7, 0x1, R137, P1 ;  /* 0x0000000107077824 */ /* 0x000fe200008e0689 */
[----:B------:R-:W-:Y:S01]  /*8c60*/  LEA.HI.X R29, R2, c[0x0][0x164], R5, 0x1, P0 ;  /* 0x00005900021d7a11 */ /* 0x000fe200000f0c05 */
[----:B------:R-:W-:Y:S01]  /*8c70*/  IMAD.IADD R3, R11, 0x1, R3 ;  /* 0x000000010b037824 */ /* 0x000fe200078e0203 */
[----:B------:R-:W-:Y:S01]  /*8c80*/  LEA R26, P0, R10, c[0x0][0x160], 0x1 ;  /* 0x000058000a1a7a11 */ /* 0x000fe200078008ff */
[----:B------:R-:W-:Y:S01]  /*8c90*/  IMAD.IADD R12, R175, 0x1, -R60 ;  /* 0x00000001af0c7824 */ /* 0x000fe200078e0a3c */
[----:B------:R-:W-:-:S02]  /*8ca0*/  LEA R24, P1, R0, c[0x0][0x160], 0x1 ;  /* 0x0000580000187a11 */ /* 0x000fc400078208ff */
[----:B------:R-:W-:Y:S02]  /*8cb0*/  LEA.HI.X R27, R10, c[0x0][0x164], R3, 0x1, P0 ;  /* 0x000059000a1b7a11 */ /* 0x000fe400000f0c03 */
        /* <DEDUP_REMOVED lines=63> */
.L_x_7239:
[----:B------:R-:W-:Y:S05]  /*90b0*/  BSYNC B0 ;  /* 0x0000000000007941 */ /* 0x000fea0003800000 */
.L_x_7238:
[----:B-----5:R1:W-:Y:S02]  /*90c0*/  STS.128 [R181], R8 ;  /* 0x00000008b5007388 */ /* 0x0203e40000000c00 */
.L_x_7237:
[----:B------:R-:W-:Y:S05]  /*90d0*/  BSYNC B1 ;  /* 0x0000000000017941 */ /* 0x000fea0003800000 */
.L_x_7236:
        /* <DEDUP_REMOVED lines=35> */
[----:B------:R-:W-:Y:S01]  /*9310*/  FFMA.FTZ R2, R17, R11, -R2 ;  /* 0x0000000b11027223 */ /* 0x000fe20000010802 */
[--C-:B------:R-:W-:Y:S01]  /*9320*/  HADD2.F32 R17, -RZ, R8.reuse.H1_H1 ;  /* 0x30000008ff117230 */ /* 0x100fe20000004100 */
[-C--:B------:R-:W-:Y:S01]  /*9330*/  FFMA.FTZ R10, R19, R13.reuse, -R10 ;  /* 0x0000000d130a7223 */ /* 0x080fe2000001080a */
[----:B------:R-:W-:Y:S01]  /*9340*/  HADD2.F32 R19, -RZ, R7.H0_H0 ;  /* 0x20000007ff137230 */ /* 0x000fe20000004100 */
[----:B------:R-:W-:Y:S01]  /*9350*/  FFMA.FTZ R9, R20, R13, R9 ;  /* 0x0000000d14097223 */ /* 0x000fe20000010009 */
[----:B------:R-:W-:Y:S01]  /*9360*/  HADD2.F32 R13, -RZ, R8.H0_H0 ;  /* 0x20000008ff0d7230 */ /* 0x000fe20000004100 */
[----:B------:R-:W-:Y:S01]  /*9370*/  FFMA.FTZ R11, R16, R11, R0 ;  /* 0x0000000b100b7223 */ /* 0x000fe20000010000 */
[--C-:B------:R-:W-:Y:S01]  /*9380*/  HADD2.F32 R0, -RZ, R18.reuse.H0_H0 ;  /* 0x20000012ff007230 */ /* 0x100fe20000004100 */
[-C--:B------:R-:W-:Y:S01]  /*9390*/  FMUL.FTZ R7, R17, R4.reuse ;  /* 0x0000000411077220 */ /* 0x080fe20000410000 */
[----:B------:R-:W-:Y:S01]  /*93a0*/  HADD2.F32 R18, -RZ, R18.H1_H1 ;  /* 0x30000012ff127230 */ /* 0x000fe20000004100 */
[----:B------:R-:W-:Y:S01]  /*93b0*/  FMUL.FTZ R8, R13, R4 ;  /* 0x000000040d087220 */ /* 0x000fe20000410000 */
[----:B------:R-:W-:Y:S01]  /*93c0*/  F2FP.PACK_AB R9, R9, R10 ;  /* 0x0000000a0909723e */ /* 0x000fe200000000ff */
[----:B------:R-:W-:Y:S01]  /*93d0*/  FFMA.FTZ R7, R13, R6, -R7 ;  /* 0x000000060d077223 */ /* 0x000fe20000010807 */
[----:B------:R-:W-:Y:S01]  /*93e0*/  F2FP.PACK_AB R11, R11, R2 ;  /* 0x000000020b0b723e */ /* 0x000fe200000000ff */
[----:B------:R-:W-:-:S02]  /*93f0*/  FMUL.FTZ R4, R18, R5 ;  /* 0x0000000512047220 */ /* 0x000fc40000410000 */
[C---:B------:R-:W-:Y:S02]  /*9400*/  FMUL.FTZ R5, R0.reuse, R5 ;  /* 0x0000000500057220 */ /* 0x040fe40000410000 */
[----:B------:R-:W-:Y:S02]  /*9410*/  FFMA.FTZ R8, R17, R6, R8 ;  /* 0x0000000611087223 */ /* 0x000fe40000010008 */
[-C--:B------:R-:W-:Y:S02]  /*9420*/  FFMA.FTZ R4, R0, R19.reuse, -R4 ;  /* 0x0000001300047223 */ /* 0x080fe40000010804 */
[----:B------:R-:W-:Y:S01]  /*9430*/  FFMA.FTZ R5, R18, R19, R5 ;  /* 0x0000001312057223 */ /* 0x000fe20000010005 */
[----:B------:R-:W-:-:S04]  /*9440*/  F2FP.PACK_AB R8, R8, R7 ;  /* 0x000000070808723e */ /* 0x000fc800000000ff */
[----:B------:R-:W-:Y:S02]  /*9450*/  F2FP.PACK_AB R10, R5, R4 ;  /* 0x00000004050a723e */ /* 0x000fe400000000ff */
.L_x_7243:
[----:B------:R-:W-:Y:S05]  /*9460*/  BSYNC B0 ;  /* 0x0000000000007941 */ /* 0x000fea0003800000 */
.L_x_7242:
[----:B-----5:R2:W-:Y:S02]  /*9470*/  STS.128 [R181+0x800], R8 ;  /* 0x00080008b5007388 */ /* 0x0205e40000000c00 */
.L_x_7241:
[----:B------:R-:W-:Y:S05]  /*9480*/  BSYNC B1 ;  /* 0x0000000000017941 */ /* 0x000fea0003800000 */
.L_x_7240:
        /* <DEDUP_REMOVED lines=57> */
.L_x_7247:
[----:B------:R-:W-:Y:S05]  /*9820*/  BSYNC B0 ;  /* 0x0000000000007941 */ /* 0x000fea0003800000 */
.L_x_7246:
[----:B-----5:R2:W-:Y:S02]  /*9830*/  STS.128 [R181+0x1000], R8 ;  /* 0x00100008b5007388 */ /* 0x0205e40000000c00 */
.L_x_7245:
[----:B------:R-:W-:Y:S05]  /*9840*/  BSYNC B1 ;  /* 0x0000000000017941 */ /* 0x000fea0003800000 */
.L_x_7244:
        /* <DEDUP_REMOVED lines=56> */
.L_x_7250:
[----:B------:R-:W-:Y:S05]  /*9bd0*/  BSYNC B0 ;  /* 0x0000000000007941 */ /* 0x000fea0003800000 */
.L_x_7249:
[----:B-----5:R3:W-:Y:S01]  /*9be0*/  STS.128 [R181+0x1800], R8 ;  /* 0x00180008b5007388 */ /* 0x0207e20000000c00 */
[----:B------:R-:W-:Y:S05]  /*9bf0*/  BRA `(.L_x_7248) ;  /* 0x0000199000007947 */ /* 0x000fea0003800000 */
.L_x_7235:
        /* <DEDUP_REMOVED lines=22> */
[----:B-1----:R-:W-:-:S04]  /*9d60*/  IADD3 R8, P1, R3, R0, RZ ;  /* 0x0000000003087210 */ /* 0x002fc80007f3e0ff */
[----:B------:R-:W3:Y:S01]  /*9d70*/  LDG.E.128 R4, [R6.64] ;  /* 0x0000000606047981 */ /* 0x000ee2000c1e1d00 */
[----:B------:R-:W-:Y:S02]  /*9d80*/  LEA.HI.X.SX32 R3, R3, R2, 0x1, P1 ;  /* 0x0000000203037211 */ /* 0x000fe400008f0eff */
[----:B------:R-:W-:-:S04]  /*9d90*/  LEA R10, P1, R8, c[0x0][0x2a8], 0x1 ;  /* 0x0000aa00080a7a11 */ /* 0x000fc800078208ff */
[----:B------:R-:W-:-:S06]  /*9da0*/  LEA.HI.X R11, R8, c[0x0][0x2ac], R3, 0x1, P1 ;  /* 0x0000ab00080b7a11 */ /* 0x000fcc00008f0c03 */
[----:B------:R-:W4:Y:S01]  /*9db0*/  LDG.E.128 R8, [R10.64] ;  /* 0x000000060a087981 */ /* 0x000f22000c1e1d00 */
[----:B--2---:R-:W-:Y:S02]  /*9dc0*/  HADD2.F32 R34, -RZ, R16.H0_H0 ;  /* 0x20000010ff227230 */ /* 0x004fe40000004100 */
        /* <DEDUP_REMOVED lines=59> */
.L_x_7254:
[----:B------:R-:W-:Y:S05]  /*a180*/  BSYNC B0 ;  /* 0x0000000000007941 */ /* 0x000fea0003800000 */
.L_x_7253:
[----:B-----5:R2:W-:Y:S02]  /*a190*/  STS.128 [R181], R20 ;  /* 0x00000014b5007388 */ /* 0x0205e40000000c00 */
.L_x_7252:
[----:B------:R-:W-:Y:S05]  /*a1a0*/  BSYNC B1 ;  /* 0x0000000000017941 */ /* 0x000fea0003800000 */
.L_x_7251:
        /* <DEDUP_REMOVED lines=91> */
.L_x_7258:
[----:B------:R-:W-:Y:S05]  /*a760*/  BSYNC B0 ;  /* 0x0000000000007941 */ /* 0x000fea0003800000 */
.L_x_7257:
[----:B-----5:R3:W-:Y:S02]  /*a770*/  STS.128 [R181+0x800], R20 ;  /* 0x00080014b5007388 */ /* 0x0207e40000000c00 */
.L_x_7256:
[----:B------:R-:W-:Y:S05]  /*a780*/  BSYNC B1 ;  /* 0x0000000000017941 */ /* 0x000fea0003800000 */
.L_x_7255:
        /* <DEDUP_REMOVED lines=57> */
[----:B-----5:R-:W-:Y:S01]  /*ab20*/  HADD2.F32 R13, -RZ, R20.H0_H0 ;  /* 0x20000014ff0d7230 */ /* 0x020fe20000004100 */
[----:B------:R-:W-:Y:S01]  /*ab30*/  FMUL.FTZ R7, R4, R7 ;  /* 0x0000000704077220 */ /* 0x000fe20000410000 */
[----:B--2---:R-:W-:Y:S01]  /*ab40*/  HADD2.F32 R4, -RZ, R8.H0_H0 ;  /* 0x20000008ff047230 */ /* 0x004fe20000004100 */
[----:B------:R-:W-:-:S02]  /*ab50*/  @!P0 FADD.FTZ R24, -R24, -RZ ;  /* 0x800000ff18188221 */ /* 0x000fc40000010100 */
[----:B------:R-:W-:Y:S02]  /*ab60*/  @!P0 FADD.FTZ R5, -R5, -RZ ;  /* 0x800000ff05058221 */ /* 0x000fe40000010100 */
        /* <DEDUP_REMOVED lines=30> */
.L_x_7262:
[----:B------:R-:W-:Y:S05]  /*ad50*/  BSYNC B0 ;  /* 0x0000000000007941 */ /* 0x000fea0003800000 */
.L_x_7261:
[----:B-----5:R3:W-:Y:S02]  /*ad60*/  STS.128 [R181+0x1000], R20 ;  /* 0x00100014b5007388 */ /* 0x0207e40000000c00 */
.L_x_7260:
[----:B------:R-:W-:Y:S05]  /*ad70*/  BSYNC B1 ;  /* 0x0000000000017941 */ /* 0x000fea0003800000 */
.L_x_7259:
        /* <DEDUP_REMOVED lines=14> */
[----:B-1----:R-:W-:Y:S01]  /*ae60*/  IMAD R9, R133, 0x30, RZ ;  /* 0x0000003085097824 */ /* 0x002fe200078e02ff */
[----:B------:R-:W-:Y:S02]  /*ae70*/  @P0 IADD3 R5, -R4, RZ, RZ ;  /* 0x000000ff04050210 */ /* 0x000fe40007ffe1ff */
[----:B------:R-:W-:Y:S01]  /*ae80*/  @P0 SHF.R.S32.HI R134, RZ, 0x1, R134 ;  /* 0x00000001ff860819 */ /* 0x000fe20000011486 */
[----:B------:R-:W-:Y:S01]  /*ae90*/  IMAD.WIDE R12, R7, 0x2, R26 ;  /* 0x00000002070c7825 */ /* 0x000fe200078e021a */
[----:B------:R-:W-:-:S04]  /*aea0*/  IADD3 R0, P1, R9, R0, RZ ;  /* 0x0000000009007210 */ /* 0x000fc80007f3e0ff */
[----:B------:R-:W-:Y:S01]  /*aeb0*/  LEA.HI.X.SX32 R2, R9, R2, 0x1, P1 ;  /* 0x0000000209027211 */ /* 0x000fe200008f0eff */
[----:B------:R-:W4:Y:S01]  /*aec0*/  LDG.E.128 R12, [R12.64] ;  /* 0x000000060c0c7981 */ /* 0x000f22000c1e1d00 */
[----:B------:R-:W-:-:S04]  /*aed0*/  IADD3 R4, P1, R5, R0, RZ ;  /* 0x0000000005047210 */ /* 0x000fc80007f3e0ff */
[----:B------:R-:W-:Y:S02]  /*aee0*/  LEA.HI.X.SX32 R5, R5, R2, 0x1, P1 ;  /* 0x0000000205057211 */ /* 0x000fe400008f0eff */
[C---:B------:R-:W-:Y:S02]  /*aef0*/  LEA R6, P1, R4.reuse, c[0x0][0x2b0], 0x1 ;  /* 0x0000ac0004067a11 */ /* 0x040fe400078208ff */
[----:B------:R-:W-:Y:S02]  /*af00*/  MOV R9, RZ ;  /* 0x000000ff00097202 */ /* 0x000fe40000000f00 */
[----:B------:R-:W-:Y:S02]  /*af10*/  LEA.HI.X R7, R4, c[0x0][0x2b4], R5, 0x1, P1 ;  /* 0x0000ad0004077a11 */ /* 0x000fe400008f0c05 */
[----:B------:R-:W-:-:S04]  /*af20*/  @P0 IADD3 R9, -R134, RZ, RZ ;  /* 0x000000ff86090210 */ /* 0x000fc80007ffe1ff */
[----:B--2---:R-:W2:Y:S01]  /*af30*/  LDG.E.128 R4, [R6.64] ;  /* 0x0000000606047981 */ /* 0x004ea2000c1e1d00 */
[----:B------:R-:W-:-:S04]  /*af40*/  IADD3 R0, P1, R9, R0, RZ ;  /* 0x0000000009007210 */ /* 0x000fc80007f3e0ff */
[----:B------:R-:W-:Y:S02]  /*af50*/  LEA.HI.X.SX32 R9, R9, R2, 0x1, P1 ;  /* 0x0000000209097211 */ /* 0x000fe400008f0eff */
[----:B------:R-:W-:-:S04]  /*af60*/  LEA R8, P1, R0, c[0x0][0x2a8], 0x1 ;  /* 0x0000aa0000087a11 */ /* 0x000fc800078208ff */
[----:B------:R-:W-:-:S06]  /*af70*/  LEA.HI.X R9, R0, c[0x0][0x2ac], R9, 0x1, P1 ;  /* 0x0000ab0000097a11 */ /* 0x000fcc00008f0c09 */
[----:B---3--:R-:W3:Y:S01]  /*af80*/  LDG.E.128 R8, [R8.64] ;  /* 0x0000000608087981 */ /* 0x008ee2000c1e1d00 */
[--C-:B----4-:R-:W-:Y:S02]  /*af90*/  HADD2.F32 R23, -RZ, R13.reuse.H0_H0 ;  /* 0x2000000dff177230 */ /* 0x110fe40000004100 */
[----:B------:R-:W-:Y:S02]  /*afa0*/  HADD2.F32 R24, -RZ, R13.H1_H1 ;  /* 0x3000000dff187230 */ /* 0x000fe40000004100 */
[----:B------:R-:W-:Y:S02]  /*afb0*/  HADD2.F32 R13, -RZ, R12.H0_H0 ;  /* 0x2000000cff0d7230 */ /* 0x000fe40000004100 */
[----:B--2---:R-:W-:Y:S02]  /*afc0*/  HADD2.F32 R0, -RZ, R5.H0_H0 ;  /* 0x20000005ff007230 */ /* 0x004fe40000004100 */
[--C-:B------:R-:W-:Y:S02]  /*afd0*/  HADD2.F32 R2, -RZ, R4.reuse.H0_H0 ;  /* 0x20000004ff027230 */ /* 0x100fe40000004100 */
[----:B------:R-:W-:Y:S01]  /*afe0*/  HADD2.F32 R20, -RZ, R4.H1_H1 ;  /* 0x30000004ff147230 */ /* 0x000fe20000004100 */
[----:B------:R-:W-:Y:S01]  /*aff0*/  @!P0 FADD.FTZ R0, -R0, -RZ ;  /* 0x800000ff00008221 */ /* 0x000fe20000010100 */
[----:B------:R-:W-:-:S02]  /*b000*/  HADD2.F32 R4, -RZ, R6.H0_H0 ;  /* 0x20000006ff047230 */ /* 0x000fc40000004100 */
[----:B------:R-:W-:Y:S02]  /*b010*/  HADD2.F32 R22, -RZ, R6.H1_H1 ;  /* 0x30000006ff167230 */ /* 0x000fe40000004100 */
[----:B------:R-:W-:Y:S02]  /*b020*/  HADD2.F32 R6, -RZ, R7.H0_H0 ;  /* 0x20000007ff067230 */ /* 0x000fe40000004100 */
[----:B------:R-:W-:Y:S02]  /*b030*/  HADD2.F32 R5, -RZ, R5.H1_H1 ;  /* 0x30000005ff057230 */ /* 0x000fe40000004100 */
[----:B------:R-:W-:Y:S01]  /*b040*/  HADD2.F32 R7, -RZ, R7.H1_H1 ;  /* 0x30000007ff077230 */ /* 0x000fe20000004100 */
[----:B------:R-:W-:Y:S01]  /*b050*/  FMUL.FTZ R23, R23, R0 ;  /* 0x0000000017177220 */ /* 0x000fe20000410000 */
[----:B------:R-:W-:Y:S01]  /*b060*/  HADD2.F32 R0, -RZ, R15.H1_H1 ;  /* 0x3000000fff007230 */ /* 0x000fe20000004100 */
[----:B------:R-:W-:Y:S02]  /*b070*/  @!P0 FADD.FTZ R5, -R5, -RZ ;  /* 0x800000ff05058221 */ /* 0x000fe40000010100 */
[----:B------:R-:W-:-:S02]  /*b080*/  @!P0 FADD.FTZ R2, -R2, -RZ ;  /* 0x800000ff02028221 */ /* 0x000fc40000010100 */
[----:B------:R-:W-:Y:S01]  /*b090*/  @!P0 FADD.FTZ R7, -R7, -RZ ;  /* 0x800000ff07078221 */ /* 0x000fe20000010100 */
[----:B------:R-:W-:Y:S01]  /*b0a0*/  HADD2.F32 R29, -RZ, R14.H1_H1 ;  /* 0x3000000eff1d7230 */ /* 0x000fe20000004100 */
[----:B------:R-:W-:Y:S01]  /*b0b0*/  FMUL.FTZ R24, R24, R5 ;  /* 0x0000000518187220 */ /* 0x000fe20000410000 */
[----:B------:R-:W-:Y:S01]  /*b0c0*/  HADD2.F32 R5, -RZ, R15.H0_H0 ;  /* 0x2000000fff057230 */ /* 0x000fe20000004100 */
[----:B------:R-:W-:Y:S01]  /*b0d0*/  FMUL.FTZ R13, R13, R2 ;  /* 0x000000020d0d7220 */ /* 0x000fe20000410000 */
[----:B---3--:R-:W-:Y:S01]  /*b0e0*/  HADD2.F32 R2, -RZ, R9.H0_H0 ;  /* 0x20000009ff027230 */ /* 0x008fe20000004100 */
[----:B------:R-:W-:Y:S01]  /*b0f0*/  FMUL.FTZ R7, R0, R7 ;  /* 0x0000000700077220 */ /* 0x000fe20000410000 */
[----:B-----5:R-:W-:Y:S01]  /*b100*/  HADD2.F32 R0, -RZ, R17.H0_H0 ;  /* 0x20000011ff007230 */ /* 0x020fe20000004100 */
[----:B------:R-:W-:Y:S02]  /*b110*/  @!P0 FADD.FTZ R22, -R22, -RZ ;  /* 0x800000ff16168221 */ /* 0x000fe40000010100 */
        /* <DEDUP_REMOVED lines=17> */
[----:B------:R-:W-:Y:S01]  /*b230*/  HADD2.F32 R17, -RZ, R17.H1_H1 ;  /* 0x30000011ff117230 */ /* 0x000fe20000004100 */
[----:B------:R-:W-:Y:S01]  /*b240*/  FMUL.FTZ R4, R31, R4 ;  /* 0x000000041f047220 */ /* 0x000fe20000410000 */
        /* <DEDUP_REMOVED lines=16> */
.L_x_7264:
[----:B------:R-:W-:Y:S05]  /*b350*/  BSYNC B0 ;  /* 0x0000000000007941 */ /* 0x000fea0003800000 */
.L_x_7263:
[----:B-----5:R4:W-:Y:S01]  /*b360*/  STS.128 [R181+0x1800], R16 ;  /* 0x00180010b5007388 */ /* 0x0209e20000000c00 */
[----:B------:R-:W-:Y:S05]  /*b370*/  BRA `(.L_x_7248) ;  /* 0x0000021000007947 */ /* 0x000fea0003800000 */
.L_x_7234:
[----:B------:R-:W-:Y:S01]  /*b380*/  IMAD.IADD R0, R175, 0x1, -R60 ;  /* 0x00000001af007824 */ /* 0x000fe200078e0a3c */
[C---:B------:R-:W-:Y:S02]  /*b390*/  IADD3 R3, R152.reuse, 0x10, RZ ;  /* 0x0000001098037810 */ /* 0x040fe40007ffe0ff */
[C---:B------:R-:W-:Y:S02]  /*b3a0*/  IADD3 R21, R152.reuse, 0x30, RZ ;  /* 0x0000003098157810 */ /* 0x040fe40007ffe0ff */
[-C--:B------:R-:W-:Y:S02]  /*b3b0*/  ISETP.GE.AND P2, PT, R3, R0.reuse, PT ;  /* 0x000000000300720c */ /* 0x080fe40003f46270 */
[C---:B------:R-:W-:Y:S02]  /*b3c0*/  ISETP.GE.AND P3, PT, R152.reuse, R0, PT ;  /* 0x000000009800720c */ /* 0x040fe40003f66270 */
[----:B------:R-:W-:-:S02]  /*b3d0*/  IADD3 R25, R152, 0x20, RZ ;  /* 0x0000002098197810 */ /* 0x000fc40007ffe0ff */
        /* <DEDUP_REMOVED lines=8> */
[----:B------:R-:W-:Y:S01]  /*b460*/  @!P0 IMAD.MOV.U32 R2, RZ, RZ, c[0x0][0x194] ;  /* 0x00006500ff028624 */ /* 0x000fe200078e00ff */
[----:B------:R-:W-:Y:S01]  /*b470*/  @!P1 LEA R0, P4, R5, R138, 0x5 ;  /* 0x0000008a05009211 */ /* 0x000fe200078828ff */
[----:B------:R-:W-:Y:S01]  /*b480*/  @!P1 IMAD.MOV.U32 R136, RZ, RZ, c[0x0][0x194] ;  /* 0x00006500ff889624 */ /* 0x000fe200078e00ff */
[----:B------:R-:W-:Y:S01]  /*b490*/  @!P2 LEA.HI.X R9, R9, c[0x0][0x164], R4, 0x1, P5 ;  /* 0x000059000909aa11 */ /* 0x000fe200028f0c04 */
[C---:B------:R-:W-:Y:S01]  /*b4a0*/  @!P0 IMAD.WIDE.U32 R6, R5.reuse, 0x30, R138 ;  /* 0x0000003005068825 */ /* 0x040fe200078e008a */
[----:B------:R-:W-:Y:S01]  /*b4b0*/  @!P1 LEA R4, P5, R0, c[0x0][0x160], 0x1 ;  /* 0x0000580000049a11 */ /* 0x000fe200078a08ff */
[----:B------:R-:W-:Y:S01]  /*b4c0*/  @!PT LDS RZ, [RZ] ;  /* 0x00000000fffff984 */ /* 0x000fe20000000800 */
[----:B------:R-:W-:Y:S01]  /*b4d0*/  @!PT LDS RZ, [RZ] ;  /* 0x00000000fffff984 */ /* 0x000fe20000000800 */
[----:B------:R-:W-:Y:S01]  /*b4e0*/  @!PT LDS RZ, [RZ] ;  /* 0x00000000fffff984 */ /* 0x000fe20000000800 */
[----:B------:R1:W-:Y:S01]  /*b4f0*/  @!P3 LDGSTS.E.BYPASS.LTC128B.128 [R181], [R10.64] ;  /* 0x000000000ab5bfae */ /* 0x0003e2000b901d46 */
        /* <DEDUP_REMOVED lines=9> */
.L_x_7248:
[----:B------:R-:W-:Y:S05]  /*b590*/  BSYNC B2 ;  /* 0x0000000000027941 */ /* 0x000fea0003800000 */
.L_x_7233:
[----:B------:R-:W-:Y:S01]  /*b5a0*/  IADD3 R183, R57, -0x1, RZ ;  /* 0xffffffff39b77810 */ /* 0x000fe20007ffe0ff */
[----:B------:R-:W-:Y:S01]  /*b5b0*/  IMAD.SHL.U32 R40, R63, 0x40, RZ ;  /* 0x000000403f287824 */ /* 0x000fe200078e00ff */
[C---:B-1----:R-:W-:Y:S02]  /*b5c0*/  IADD3 R5, R152.reuse, 0x50, RZ ;  /* 0x0000005098057810 */ /* 0x042fe40007ffe0ff */
[C---:B------:R-:W-:Y:S01]  /*b5d0*/  IADD3 R4, R152.reuse, 0x60, RZ ;  /* 0x0000006098047810 */ /* 0x040fe20007ffe0ff */
[----:B------:R-:W-:Y:S01]  /*b5e0*/  IMAD.SHL.U32 R2, R183, 0x80, RZ ;  /* 0x00000080b7027824 */ /* 0x000fe200078e00ff */
[C---:B------:R-:W-:Y:S02]  /*b5f0*/  IADD3 R13, R152.reuse, 0x40, RZ ;  /* 0x00000040980d7810 */ /* 0x040fe40007ffe0ff */
[----:B------:R-:W-:Y:S01]  /*b600*/  IADD3 R0, R152, 0x70, RZ ;  /* 0x0000007098007810 */ /* 0x000fe20007ffe0ff */
[----:B------:R-:W-:Y:S01]  /*b610*/  IMAD.IADD R6, R61, 0x1, -R2 ;  /* 0x000000013d067824 */ /* 0x000fe200078e0a02 */
[----:B------:R-:W-:-:S04]  /*b620*/  LOP3.LUT R40, R40, 0xfffffe00, RZ, 0xc0, !PT ;  /* 0xfffffe0028287812 */ /* 0x000fc800078ec0ff */
[-C--:B------:R-:W-:Y:S01]  /*b630*/  ISETP.GE.AND P0, PT, R152, R6.reuse, PT ;  /* 0x000000069800720c */ /* 0x080fe20003f06270 */
[----:B------:R-:W-:Y:S01]  /*b640*/  IMAD R166, R58, 0x400, R40 ;  /* 0x000004003aa67824 */ /* 0x000fe200078e0228 */
[-C--:B------:R-:W-:Y:S02]  /*b650*/  ISETP.GE.AND P4, PT, R3, R6.reuse, PT ;  /* 0x000000060300720c */ /* 0x080fe40003f86270 */
[-C--:B------:R-:W-:Y:S02]  /*b660*/  ISETP.GE.AND P5, PT, R25, R6.reuse, PT ;  /* 0x000000061900720c */ /* 0x080fe40003fa6270 */
[-C--:B------:R-:W-:Y:S02]  /*b670*/  ISETP.GE.AND P3, PT, R21, R6.reuse, PT ;  /* 0x000000061500720c */ /* 0x080fe40003f66270 */
[-C--:B------:R-:W-:Y:S02]  /*b680*/  ISETP.GE.AND P2, PT, R5, R6.reuse, PT ;  /* 0x000000060500720c */ /* 0x080fe40003f46270 */
[----:B------:R-:W-:-:S03]  /*b690*/  ISETP.GE.AND P1, PT, R4, R6, PT ;  /* 0x000000060400720c */ /* 0x000fc60003f26270 */
[----:B------:R-:W-:-:S04]  /*b6a0*/  @!P0 IMAD.MOV.U32 R171, RZ, RZ, R169 ;  /* 0x000000ffffab8224 */ /* 0x000fc800078e00a9 */
[----:B------:R-:W-:Y:S01]  /*b6b0*/  @!P5 IMAD.MOV.U32 R7, RZ, RZ, c[0x0][0x198] ;  /* 0x00006600ff07d624 */ /* 0x000fe200078e00ff */
[----:B------:R-:W-:Y:S01]  /*b6c0*/  @!PT LDS RZ, [RZ] ;  /* 0x00000000fffff984 */ /* 0x000fe20000000800 */
[----:B------:R-:W-:Y:S01]  /*b6d0*/  @!PT LDS RZ, [RZ] ;  /* 0x00000000fffff984 */ /* 0x000fe20000000800 */
[----:B------:R-:W-:Y:S01]  /*b6e0*/  @!PT LDS RZ, [RZ] ;  /* 0x00000000fffff984 */ /* 0x000fe20000000800 */
[----:B------:R1:W-:Y:S01]  /*b6f0*/  @!P0 LDGSTS.E.BYPASS.LTC128B.128 [R181+0x2000], [R170.64] ;  /* 0x02000000aab58fae */ /* 0x0003e2000b901d46 */
[C---:B--23--:R-:W-:Y:S01]  /*b700*/  @!P4 LEA R10, P0, R103.reuse, R170, 0x1 ;  /* 0x000000aa670ac211 */ /* 0x04cfe200078008ff */
[----:B------:R-:W-:Y:S02]  /*b710*/  @!P5 IMAD.MOV.U32 R8, RZ, RZ, c[0x0][0x19c] ;  /* 0x00006700ff08d624 */ /* 0x000fe400078e00ff */
[----:B------:R-:W-:Y:S01]  /*b720*/  @!P3 IMAD.MOV.U32 R22, RZ, RZ, c[0x0][0x198] ;  /* 0x00006600ff16b624 */ /* 0x000fe200078e00ff */
[----:B------:R-:W-:Y:S01]  /*b730*/  @!P4 LEA.HI.X R11, R103, R169, R102, 0x1, P0 ;  /* 0x000000a9670bc211 */ /* 0x000fe200000f0c66 */
[----:B----4-:R-:W-:Y:S01]  /*b740*/  @!P2 IMAD.MOV.U32 R18, RZ, RZ, c[0x0][0x198] ;  /* 0x00006600ff12a624 */ /* 0x010fe200078e00ff */
[----:B------:R-:W-:Y:S01]  /*b750*/  ISETP.GE.AND P0, PT, R0, R6, PT ;  /* 0x000000060000720c */ /* 0x000fe20003f06270 */
[----:B------:R-:W-:Y:S02]  /*b760*/  @!P1 IMAD.MOV.U32 R16, RZ, RZ, c[0x0][0x198] ;  /* 0x00006600ff109624 */ /* 0x000fe400078e00ff */
[----:B------:R2:W-:Y:S01]  /*b770*/  @!P4 LDGSTS.E.BYPASS.LTC128B.128 [R181+0x2800], [R10.64] ;  /* 0x028000000ab5cfae */ /* 0x0005e2000b901d46 */
[----:B------:R-:W-:Y:S01]  /*b780*/  @!P5 LEA R26, P4, R7, R170, 0x6 ;  /* 0x000000aa071ad211 */ /* 0x000fe200078830ff */
[----:B------:R-:W-:-:S02]  /*b790*/  @!P3 IMAD.MOV.U32 R12, RZ, RZ, c[0x0][0x19c] ;  /* 0x00006700ff0cb624 */ /* 0x000fc400078e00ff */
[----:B------:R-:W-:Y:S01]  /*b7a0*/  @!P2 IMAD.MOV.U32 R9, RZ, RZ, c[0x0][0x19c] ;  /* 0x00006700ff09a624 */ /* 0x000fe200078e00ff */
[----:B------:R-:W-:Y:S01]  /*b7b0*/  @!P5 LEA.HI.X R27, R7, R169, R8, 0x6, P4 ;  /* 0x000000a9071bd211 */ /* 0x000fe200020f3408 */
[----:B------:R-:W-:Y:S01]  /*b7c0*/  @!P1 IMAD.MOV.U32 R8, RZ, RZ, c[0x0][0x19c] ;  /* 0x00006700ff089624 */ /* 0x000fe200078e00ff */
[----:B------:R-:W-:Y:S01]  /*b7d0*/  ISETP.GE.AND P4, PT, R13, R6, PT ;  /* 0x000000060d00720c */ /* 0x000fe20003f86270 */
[----:B------:R-:W-:Y:S02]  /*b7e0*/  @!P3 IMAD R12, R12, 0x60, RZ ;  /* 0x000000600c0cb824 */ /* 0x000fe400078e02ff */
[----:B------:R-:W-:Y:S01]  /*b7f0*/  @!P0 IMAD.MOV.U32 R14, RZ, RZ, c[0x0][0x198] ;  /* 0x00006600ff0e8624 */ /* 0x000fe200078e00ff */
[----:B------:R3:W-:Y:S01]  /*b800*/  @!P5 LDGSTS.E.BYPASS.LTC128B.128 [R181+0x3000], [R26.64] ;  /* 0x030000001ab5dfae */ /* 0x0007e2000b901d46 */
[----:B------:R-:W-:Y:S02]  /*b810*/  @!P0 IMAD.MOV.U32 R7, RZ, RZ, c[0x0][0x19c] ;  /* 0x00006700ff078624 */ /* 0x000fe400078e00ff */
[----:B------:R-:W-:-:S02]  /*b820*/  @!P2 IMAD R9, R9, 0xa0, RZ ;  /* 0x000000a00909a824 */ /* 0x000fc400078e02ff */
[----:B------:R-:W-:Y:S02]  /*b830*/  @!P1 IMAD R8, R8, 0xc0, RZ ;  /* 0x000000c008089824 */ /* 0x000fe400078e02ff */
[----:B-1----:R-:W-:Y:S02]  /*b840*/  @!P3 IMAD.MOV.U32 R171, RZ, RZ, R169 ;  /* 0x000000ffffabb224 */ /* 0x002fe400078e00a9 */
[----:B------:R-:W-:Y:S02]  /*b850*/  @!P0 IMAD R7, R7, 0xe0, RZ ;  /* 0x000000e007078824 */ /* 0x000fe400078e02ff */
[----:B------:R-:W-:-:S04]  /*b860*/  @!P3 IMAD.WIDE.U32 R22, R22, 0x60, R170 ;  /* 0x000000601616b825 */ /* 0x000fc800078e00aa */
[----:B------:R-:W-:Y:S02]  /*b870*/  @!P2 IMAD.MOV.U32 R171, RZ, RZ, R169 ;  /* 0x000000ffffaba224 */ /* 0x000fe400078e00a9 */
[----:B--2---:R-:W-:Y:S02]  /*b880*/  @!P4 IMAD.MOV.U32 R11, RZ, RZ, c[0x0][0x198] ;  /* 0x00006600ff0bc624 */ /* 0x004fe400078e00ff */
[----:B------:R-:W-:-:S04]  /*b890*/  @!P2 IMAD.WIDE.U32 R18, R18, 0xa0, R170 ;  /* 0x000000a01212a825 */ /* 0x000fc800078e00aa */
[----:B------:R-:W-:Y:S02]  /*b8a0*/  @!P1 IMAD.MOV.U32 R171, RZ, RZ, R169 ;  /* 0x000000ffffab9224 */ /* 0x000fe400078e00a9 */
[----:B------:R-:W-:Y:S02]  /*b8b0*/  @!P4 IMAD.MOV.U32 R10, RZ, RZ, c[0x0][0x19c] ;  /* 0x00006700ff0ac624 */ /* 0x000fe400078e00ff */
[----:B------:R-:W-:Y:S01]  /*b8c0*/  @!P1 IMAD.WIDE.U32 R16, R16, 0xc0, R170 ;  /* 0x000000c010109825 */ /* 0x000fe200078e00aa */
[----:B---3--:R-:W-:-:S03]  /*b8d0*/  @!P4 LEA R26, P5, R11, R170, 0x7 ;  /* 0x000000aa0b1ac211 */ /* 0x008fc600078a38ff */
[----:B------:R-:W-:Y:S01]  /*b8e0*/  @!P0 IMAD.MOV.U32 R171, RZ, RZ, R169 ;  /* 0x000000ffffab8224 */ /* 0x000fe200078e00a9 */
[----:B------:R-:W-:Y:S01]  /*b8f0*/  @!P4 LEA.HI.X R27, R11, R169, R10, 0x7, P5 ;  /* 0x000000a90b1bc211 */ /* 0x000fe200028f3c0a */
[----:B------:R-:W-:Y:S01]  /*b900*/  @!P3 IMAD.IADD R23, R23, 0x1, R12 ;  /* 0x000000011717b824 */ /* 0x000fe200078e020c */
[----:B------:R-:W-:Y:S01]  /*b910*/  ISETP.GE.AND P5, PT, R25, R6, PT ;  /* 0x000000061900720c */ /* 0x000fe20003fa6270 */
[----:B------:R-:W-:-:S03]  /*b920*/  @!P0 IMAD.WIDE.U32 R14, R14, 0xe0, R170 ;  /* 0x000000e00e0e8825 */ /* 0x000fc600078e00aa */
[----:B------:R1:W-:Y:S01]  /*b930*/  @!P3 LDGSTS.E.BYPASS.LTC128B.128 [R181+0x3800], [R22.64] ;  /* 0x0380000016b5bfae */ /* 0x0003e2000b901d46 */
[----:B------:R-:W-:Y:S01]  /*b940*/  @!P2 IMAD.IADD R19, R19, 0x1, R9 ;  /* 0x000000011313a824 */ /* 0x000fe200078e0209 */
[-C--:B------:R-:W-:Y:S01]  /*b950*/  ISETP.GE.AND P3, PT, R21, R6.reuse, PT ;  /* 0x000000061500720c */ /* 0x080fe20003f66270 */
[----:B------:R-:W-:Y:S01]  /*b960*/  @!P1 IMAD.IADD R17, R17, 0x1, R8 ;  /* 0x0000000111119824 */ /* 0x000fe200078e0208 */
[----:B------:R2:W-:Y:S01]  /*b970*/  @!P4 LDGSTS.E.BYPASS.LTC128B.128 [R181+0x4000], [R26.64] ;  /* 0x040000001ab5cfae */ /* 0x0005e2000b901d46 */
[----:B------:R-:W-:Y:S01]  /*b980*/  @!P0 IMAD.IADD R15, R15, 0x1, R7 ;  /* 0x000000010f0f8824 */ /* 0x000fe200078e0207 */
[----:B------:R-:W-:Y:S02]  /*b990*/  ISETP.GE.AND P4, PT, R13, R6, PT ;  /* 0x000000060d00720c */ /* 0x000fe40003f86270 */
[----:B------:R3:W-:Y:S01]  /*b9a0*/  @!P2 LDGSTS.E.BYPASS.LTC128B.128 [R181+0x4800], [R18.64] ;  /* 0x0480000012b5afae */ /* 0x0007e2000b901d46 */
[----:B------:R-:W-:-:S03]  /*b9b0*/  @!P5 IMAD.MOV.U32 R10, RZ, RZ, c[0x0][0x1a4] ;  /* 0x00006900ff0ad624 */ /* 0x000fc600078e00ff */
[----:B------:R4:W-:Y:S01]  /*b9c0*/  @!P1 LDGSTS.E.BYPASS.LTC128B.128 [R181+0x5000], [R16.64] ;  /* 0x0500000010b59fae */ /* 0x0009e2000b901d46 */
[CC--:B------:R-:W-:Y:S01]  /*b9d0*/  ISETP.GE.AND P1, PT, R152.reuse, R6.reuse, PT ;  /* 0x000000069800720c */ /* 0x0c0fe20003f26270 */
[----:B------:R-:W-:Y:S02]  /*b9e0*/  IMAD.SHL.U32 R152, R152, 0x8, RZ ;  /* 0x0000000898987824 */ /* 0x000fe400078e00ff */
[----:B------:R5:W-:Y:S01]  /*b9f0*/  @!P0 LDGSTS.E.BYPASS.LTC128B.128 [R181+0x5800], [R14.64] ;  /* 0x058000000eb58fae */ /* 0x000be2000b901d46 */
[----:B------:R-:W-:Y:S01]  /*ba00*/  ISETP.GE.AND P0, PT, R3, R6, PT ;  /* 0x000000060300720c */ /* 0x000fe20003f06270 */
[----:B------:R-:W-:Y:S02]  /*ba10*/  @!P5 IMAD.MOV.U32 R3, RZ, RZ, c[0x0][0x1a0] ;  /* 0x00006800ff03d624 */ /* 0x000fe400078e00ff */
[----:B------:R-:W0:Y:S01]  /*ba20*/  LDGDEPBAR ;  /* 0x00000000000079af */ /* 0x000e220000000000 */
[----:B------:R-:W-:-:S09]  /*ba30*/  @!P4 IMAD.MOV.U32 R7, RZ, RZ, c[0x0][0x1a0] ;  /* 0x00006800ff07c624 */ /* 0x000fd200078e00ff */
[----:B------:R-:W-:-:S04]  /*ba40*/  @!P0 LEA R8, P2, R105, R172, 0x1 ;  /* 0x000000ac69088211 */ /* 0x000fc800078408ff */
[----:B------:R-:W-:Y:S01]  /*ba50*/  @!P0 LEA.HI.X R9, R105, R173, R104, 0x1, P2 ;  /* 0x000000ad69098211 */ /* 0x000fe200010f0c68 */
[----:B---3--:R-:W-:Y:S01]  /*ba60*/  @!P3 IMAD.MOV.U32 R18, RZ, RZ, c[0x0][0x1a0] ;  /* 0x00006800ff12b624 */ /* 0x008fe200078e00ff */
[----:B------:R-:W-:Y:S01]  /*ba70*/  ISETP.GE.AND P2, PT, R5, R6, PT ;  /* 0x000000060500720c */ /* 0x000fe20003f46270 */
[----:B------:R-:W-:Y:S02]  /*ba80*/  IMAD.SHL.U32 R5, R62, 0x40, RZ ;  /* 0x000000403e057824 */ /* 0x000fe400078e00ff */
[----:B------:R-:W-:-:S03]  /*ba90*/  @!P3 IMAD.WIDE.U32 R18, R18, 0x60, R172 ;  /* 0x000000601212b825 */ /* 0x000fc600078e00ac */
[----:B------:R-:W-:Y:S01]  /*baa0*/  LOP3.LUT R5, R5, 0x1c0, RZ, 0xc0, !PT ;  /* 0x000001c005057812 */ /* 0x000fe200078ec0ff */
[----:B------:R-:W-:-:S04]  /*bab0*/  DEPBAR.LE SB0, 0x0 ;  /* 0x000080000000791a */ /* 0x000fc80000000000 */
[----:B------:R-:W-:Y:S01]  /*bac0*/  BAR.SYNC.DEFER_BLOCKING 0x0 ;  /* 0x0000000000007b1d */ /* 0x000fe20000010000 */
[----:B------:R-:W-:Y:S01]  /*bad0*/  LOP3.LUT R152, R5, 0x8, R152, 0xf8, !PT ;  /* 0x0000000805987812 */ /* 0x000fe200078ef898 */
[----:B----4-:R-:W-:Y:S01]  /*bae0*/  @!P2 IMAD.MOV.U32 R16, RZ, RZ, c[0x0][0x1a0] ;  /* 0x00006800ff10a624 */ /* 0x010fe200078e00ff */
[----:B------:R-:W-:Y:S01]  /*baf0*/  SHF.R.U32.HI R165, RZ, 0x3, R5 ;  /* 0x00000003ffa57819 */ /* 0x000fe20000011605 */
[----:B------:R-:W-:Y:S02]  /*bb00*/  @!P2 IMAD.MOV.U32 R5, RZ, RZ, c[0x0][0x1a4] ;  /* 0x00006900ff05a624 */ /* 0x000fe400078e00ff */
[----:B------:R-:W-:Y:S01]  /*bb10*/  @!P2 IMAD.WIDE.U32 R16, R16, 0xa0, R172 ;  /* 0x000000a01010a825 */ /* 0x000fe200078e00ac */
[----:B------:R-:W-:-:S03]  /*bb20*/  LOP3.LUT R165, R152, R165, RZ, 0x3c, !PT ;  /* 0x000000a598a57212 */ /* 0x000fc600078e3cff */
[----:B------:R-:W-:-:S04]  /*bb30*/  @!P2 IMAD R5, R5, 0xa0, RZ ;  /* 0x000000a00505a824 */ /* 0x000fc800078e02ff */
[----:B------:R-:W-:Y:S01]  /*bb40*/  @!P2 IMAD.IADD R17, R17, 0x1, R5 ;  /* 0x000000011111a824 */ /* 0x000fe200078e0205 */
        /* <DEDUP_REMOVED lines=14> */
[----:B-----5:R-:W-:Y:S01]  /*bc30*/  @!P1 IMAD.MOV.U32 R14, RZ, RZ, c[0x0][0x1a0] ;  /* 0x00006800ff0e9624 */ /* 0x020fe200078e00ff */
[----:B------:R-:W-:Y:S02]  /*bc40*/  LEA.HI R3, R167, R167, RZ, 0x1 ;  /* 0x000000a7a7037211 */ /* 0x000fe400078f08ff */
[----:B------:R-:W-:Y:S01]  /*bc50*/  ISETP.GE.AND P0, PT, R0, R6, PT ;  /* 0x000000060000720c */ /* 0x000fe20003f06270 */
[----:B------:R-:W-:Y:S01]  /*bc60*/  IMAD.SHL.U32 R0, R135, 0x40, RZ ;  /* 0x0000004087007824 */ /* 0x000fe200078e00ff */
[----:B------:R-:W-:Y:S01]  /*bc70*/  LOP3.LUT R4, R3, 0xfffffffe, RZ, 0xc0, !PT ;  /* 0xfffffffe03047812 */ /* 0x000fe200078ec0ff */
[----:B------:R-:W-:Y:S01]  /*bc80*/  @!PT LDS RZ, [RZ] ;  /* 0x00000000fffff984 */ /* 0x000fe20000000800 */
[----:B------:R-:W-:Y:S01]  /*bc90*/  @!PT LDS RZ, [RZ] ;  /* 0x00000000fffff984 */ /* 0x000fe20000000800 */
[----:B------:R-:W-:Y:S01]  /*bca0*/  @!PT LDS RZ, [RZ] ;  /* 0x00000000fffff984 */ /* 0x000fe20000000800 */
[----:B------:R1:W-:Y:S01]  /*bcb0*/  @!P5 LDGSTS.E.BYPASS.LTC128B.128 [R181+0x7000], [R20.64] ;  /* 0x0700000014b5dfae */ /* 0x0003e2000b901d46 */
[----:B------:R-:W-:Y:S01]  /*bcc0*/  @!P4 IMAD.MOV.U32 R6, RZ, RZ, c[0x0][0x1a4] ;  /* 0x00006900ff06c624 */ /* 0x000fe200078e00ff */
[C---:B------:R-:W-:Y:S01]  /*bcd0*/  @!P4 LEA R12, P5, R7.reuse, R172, 0x7 ;  /* 0x000000ac070cc211 */ /* 0x040fe200078a38ff */
[----:B------:R-:W-:Y:S01]  /*bce0*/  @!P1 IMAD.WIDE.U32 R14, R14, 0xc0, R172 ;  /* 0x000000c00e0e9825 */ /* 0x000fe200078e00ac */
[----:B------:R-:W-:Y:S01]  /*bcf0*/  LOP3.LUT R0, R0, 0x1c0, RZ, 0xc0, !PT ;  /* 0x000001c000007812 */ /* 0x000fe200078ec0ff */
[----:B------:R-:W-:Y:S01]  /*bd00*/  @P3 STS.128 [R181+0x7800], RZ ;  /* 0x007800ffb5003388 */ /* 0x000fe20000000c00 */
[----:B------:R-:W-:Y:S01]  /*bd10*/  @!P4 LEA.HI.X R13, R7, R173, R6, 0x7, P5 ;  /* 0x000000ad070dc211 */ /* 0x000fe200028f3c06 */
[----:B------:R-:W-:-:S03]  /*bd20*/  IMAD.IADD R4, R167, 0x1, -R4 ;  /* 0x00000001a7047824 */ /* 0x000fc600078e0a04 */
[----:B------:R-:W-:Y:S02]  /*bd30*/  @!P0 IMAD.MOV.U32 R10, RZ, RZ, c[0x0][0x1a0] ;  /* 0x00006800ff0a8624 */ /* 0x000fe400078e00ff */
[C---:B------:R-:W-:Y:S02]  /*bd40*/  IMAD.SHL.U32 R3, R4.reuse, 0x8, RZ ;  /* 0x0000000804037824 */ /* 0x040fe400078e00ff */
[----:B------:R-:W-:Y:S02]  /*bd50*/  IMAD R165, R4, 0x200, R165 ;  /* 0x0000020004a57824 */ /* 0x000fe400078e02a5 */
[----:B----4-:R-:W-:Y:S01]  /*bd60*/  @!P3 IMAD.MOV.U32 R8, RZ, RZ, c[0x0][0x1a4] ;  /* 0x00006900ff08b624 */ /* 0x010fe200078e00ff */
[----:B------:R-:W-:Y:S01]  /*bd70*/  LOP3.LUT R3, R0, 0x8, R3, 0xf8, !PT ;  /* 0x0000000800037812 */ /* 0x000fe200078ef803 */
[----:B------:R-:W-:Y:S01]  /*bd80*/  @!P1 IMAD.MOV.U32 R4, RZ, RZ, c[0x0][0x1a4] ;  /* 0x00006900ff049624 */ /* 0x000fe200078e00ff */
[----:B------:R-:W-:Y:S01]  /*bd90*/  SHF.R.U32.HI R0, RZ, 0x3, R0 ;  /* 0x00000003ff007819 */ /* 0x000fe20000011600 */
[----:B------:R-:W-:-:S02]  /*bda0*/  @!P3 IMAD R8, R8, 0x60, RZ ;  /* 0x000000600808b824 */ /* 0x000fc400078e02ff */
[----:B------:R-:W-:Y:S01]  /*bdb0*/  @!P1 IMAD R4, R4, 0xc0, RZ ;  /* 0x000000c004049824 */ /* 0x000fe200078e02ff */
[----:B------:R-:W-:Y:S01]  /*bdc0*/  LOP3.LUT R3, R3, R0, RZ, 0x3c, !PT ;  /* 0x0000000003037212 */ /* 0x000fe200078e3cff */
[----:B------:R-:W-:Y:S02]  /*bdd0*/  @!P0 IMAD.MOV.U32 R0, RZ, RZ, c[0x0][0x1a4] ;  /* 0x00006900ff008624 */ /* 0x000fe400078e00ff */
[----:B------:R-:W-:Y:S02]  /*bde0*/  @!P3 IMAD.IADD R19, R19, 0x1, R8 ;  /* 0x000000011313b824 */ /* 0x000fe400078e0208 */
[----:B------:R-:W-:-:S03]  /*bdf0*/  @!P0 IMAD.WIDE.U32 R10, R10, 0xe0, R172 ;  /* 0x000000e00a0a8825 */ /* 0x000fc600078e00ac */
[----:B------:R-:W-:Y:S01]  /*be00*/  @!PT LDS RZ, [RZ] ;  /* 0x00000000fffff984 */ /* 0x000fe20000000800 */
[----:B------:R-:W-:Y:S01]  /*be10*/  @!PT LDS RZ, [RZ] ;  /* 0x00000000fffff984 */ /* 0x000fe20000000800 */
[----:B------:R-:W-:Y:S01]  /*be20*/  @!PT LDS RZ, [RZ] ;  /* 0x00000000fffff984 */ /* 0x000fe20000000800 */
[----:B------:R4:W-:Y:S01]  /*be30*/  @!P3 LDGSTS.E.BYPASS.LTC128B.128 [R181+0x7800], [R18.64] ;  /* 0x0780000012b5bfae */ /* 0x0009e2000b901d46 */
[----:B------:R-:W-:Y:S02]  /*be40*/  @!P0 IMAD R7, R0, 0xe0, RZ ;  /* 0x000000e000078824 */ /* 0x000fe400078e02ff */
[----:B------:R-:W-:Y:S01]  /*be50*/  IMAD.IADD R166, R3, 0x1, R166 ;  /* 0x0000000103a67824 */ /* 0x000fe200078e02a6 */
[----:B------:R-:W-:Y:S01]  /*be60*/  @P4 STS.128 [R181+0x8000], RZ ;  /* 0x008000ffb5004388 */ /* 0x000fe20000000c00 */
[----:B------:R-:W-:Y:S01]  /*be70*/  @!P1 IMAD.IADD R15, R15, 0x1, R4 ;  /* 0x000000010f0f9824 */ /* 0x000fe200078e0204 */
[----:B------:R-:W-:Y:S01]  /*be80*/  LOP3.LUT R3, R3, R40, RZ, 0xfc, !PT ;  /* 0x0000002803037212 */ /* 0x000fe200078efcff */
[----:B------:R-:W-:Y:S01]  /*be90*/  @!P0 IMAD.IADD R11, R11, 0x1, R7 ;  /* 0x000000010b0b8824 */ /* 0x000fe200078e0207 */
[----:B------:R-:W-:Y:S01]  /*bea0*/  @!PT LDS RZ, [RZ] ;  /* 0x00000000fffff984 */ /* 0x000fe20000000800 */
[----:B------:R-:W-:Y:S01]  /*beb0*/  @!PT LDS RZ, [RZ] ;  /* 0x00000000fffff984 */ /* 0x000fe20000000800 */
[----:B------:R-:W-:Y:S01]  /*bec0*/  @!PT LDS RZ, [RZ] ;  /* 0x00000000fffff984 */ /* 0x000fe20000000800 */
[----:B------:R5:W-:Y:S01]  /*bed0*/  @!P4 LDGSTS.E.BYPASS.LTC128B.128 [R181+0x8000], [R12.64] ;  /* 0x080000000cb5cfae */ /* 0x000be2000b901d46 */
[----:B------:R-:W-:Y:S02]  /*bee0*/  IMAD.SHL.U32 R165, R165, 0x2, RZ ;  /* 0x00000002a5a57824 */ /* 0x000fe400078e00ff */
[----:B------:R-:W-:Y:S01]  /*bef0*/  IMAD.SHL.U32 R166, R166, 0x2, RZ ;  /* 0x00000002a6a67824 */ /* 0x000fe200078e00ff */
[----:B------:R-:W-:Y:S01]  /*bf00*/  @P2 STS.128 [R181+0x8800], RZ ;  /* 0x008800ffb5002388 */ /* 0x000fe20000000c00 */
[----:B------:R-:W-:Y:S01]  /*bf10*/  IMAD.MOV.U32 R0, RZ, RZ, 0x20 ;  /* 0x00000020ff007424 */ /* 0x000fe200078e00ff */
[----:B------:R-:W-:Y:S01]  /*bf20*/  IADD3 R162, R165, 0x2040, RZ ;  /* 0x00002040a5a27810 */ /* 0x000fe20007ffe0ff */
[--C-:B------:R-:W-:Y:S01]  /*bf30*/  IMAD R164, R42, 0x2, R166.reuse ;  /* 0x000000022aa47824 */ /* 0x100fe200078e02a6 */
[----:B------:R-:W-:Y:S01]  /*bf40*/  @!PT LDS RZ, [RZ] ;  /* 0x00000000fffff984 */ /* 0x000fe20000000800 */
[----:B------:R-:W-:Y:S01]  /*bf50*/  @!PT LDS RZ, [RZ] ;  /* 0x00000000fffff984 */ /* 0x000fe20000000800 */
[----:B------:R-:W-:Y:S01]  /*bf60*/  @!PT LDS RZ, [RZ] ;  /* 0x00000000fffff984 */ /* 0x000fe20000000800 */
[----:B------:R4:W-:Y:S01]  /*bf70*/  @!P2 LDGSTS.E.BYPASS.LTC128B.128 [R181+0x8800], [R16.64] ;  /* 0x0880000010b5afae */ /* 0x0009e2000b901d46 */
[----:B------:R-:W-:-:S03]  /*bf80*/  IMAD R163, R43, 0x2, R166 ;  /* 0x000000022ba37824 */ /* 0x000fc600078e02a6 */
[----:B------:R-:W-:Y:S01]  /*bf90*/  @P1 STS.128 [R181+0x9000], RZ ;  /* 0x009000ffb5001388 */ /* 0x000fe20000000c00 */
[----:B------:R-:W-:-:S03]  /*bfa0*/  IMAD R161, R42, 0x2, R163 ;  /* 0x000000022aa17824 */ /* 0x000fc600078e02a3 */
        /* <DEDUP_REMOVED lines=13> */
[----:B------:R-:W2:Y:S04]  /*c080*/  LDSM.16.M88.4 R80, [R165+0x3000] ;  /* 0x00300000a550783b */ /* 0x000ea80000000200 */
[----:B-1----:R-:W1:Y:S04]  /*c090*/  LDSM.16.M88.4 R20, [R165+0x2000] ;  /* 0x00200000a514783b */ /* 0x002e680000000200 */
[----:B------:R-:W1:Y:S04]  /*c0a0*/  LDSM.16.M88.4 R88, [R165+0x2800] ;  /* 0x00280000a558783b */ /* 0x000e680000000200 */
[----:B------:R-:W1:Y:S04]  /*c0b0*/  LDSM.16.M88.4 R72, [R165+0x3800] ;  /* 0x00380000a548783b */ /* 0x000e680000000200 */
[----:B-----5:R-:W-:Y:S04]  /*c0c0*/  LDSM.16.M88.4 R12, [R164] ;  /* 0x00000000a40c783b */ /* 0x020fe80000000200 */
[----:B----4-:R-:W4:Y:S04]  /*c0d0*/  LDSM.16.M88.4 R16, [R159+0x3000] ;  /* 0x003000009f10783b */ /* 0x010f280000000200 */
[----:B------:R-:W5:Y:S04]  /*c0e0*/  LDSM.16.M88.4 R96, [R159+0x2000] ;  /* 0x002000009f60783b */ /* 0x000f680000000200 */
[----:B------:R-:W3:Y:S04]  /*c0f0*/  LDSM.16.M88.4 R64, [R165+0x4000] ;  /* 0x00400000a540783b */ /* 0x000ee80000000200 */
[----:B------:R-:W3:Y:S04]  /*c100*/  LDSM.16.M88.4 R48, [R165+0x4800] ;  /* 0x00480000a530783b */ /* 0x000ee80000000200 */
[----:B------:R-:W3:Y:S04]  /*c110*/  LDSM.16.M88.4 R36, [R165+0x5000] ;  /* 0x00500000a524783b */ /* 0x000ee80000000200 */
[----:B------:R-:W3:Y:S01]  /*c120*/  LDSM.16.M88.4 R100, [R165+0x5800] ;  /* 0x00580000a564783b */ /* 0x000ee20000000200 */
[C---:B--2---:R-:W-:Y:S03]  /*c130*/  HMMA.16816.F32 R84, R4.reuse, R80, RZ ;  /* 0x000000500454723c */ /* 0x044fe600000018ff */
[----:B------:R-:W2:Y:S04]  /*c140*/  LDSM.16.M88.4 R28, [R159+0x2800] ;  /* 0x002800009f1c783b */ /* 0x000ea80000000200 */
[----:B------:R-:W2:Y:S01]  /*c150*/  LDSM.16.M88.4 R8, [R159+0x3800] ;  /* 0x003800009f08783b */ /* 0x000ea20000000200 */
[C---:B------:R-:W-:Y:S03]  /*c160*/  HMMA.16816.F32 R80, R4.reuse, R82, RZ ;  /* 0x000000520450723c */ /* 0x040fe600000018ff */
[----:B------:R-:W0:Y:S05]  /*c170*/  LDGDEPBAR ;  /* 0x00000000000079af */ /* 0x000e2a0000000000 */
[C---:B-1----:R-:W-:Y:S08]  /*c180*/  HMMA.16816.F32 R24, R4.reuse, R20, RZ ;  /* 0x000000140418723c */ /* 0x042ff000000018ff */
[C---:B------:R-:W-:Y:S08]  /*c190*/  HMMA.16816.F32 R20, R4.reuse, R22, RZ ;  /* 0x000000160414723c */ /* 0x040ff000000018ff */
[C---:B------:R-:W-:Y:S08]  /*c1a0*/  HMMA.16816.F32 R92, R4.reuse, R88, RZ ;  /* 0x00000058045c723c */ /* 0x040ff000000018ff */
[C---:B------:R-:W-:Y:S08]  /*c1b0*/  HMMA.16816.F32 R88, R4.reuse, R90, RZ ;  /* 0x0000005a0458723c */ /* 0x040ff000000018ff */
[----:B------:R-:W-:Y:S08]  /*c1c0*/  HMMA.16816.F32 R76, R4, R72, RZ ;  /* 0x00000048044c723c */ /* 0x000ff000000018ff */
[C---:B----4-:R-:W-:Y:S08]  /*c1d0*/  HMMA.16816.F32 R84, R12.reuse, R16, R84 ;  /* 0x000000100c54723c */ /* 0x050ff00000001854 */
[----:B------:R-:W-:Y:S01]  /*c1e0*/  HMMA.16816.F32 R80, R12, R18, R80 ;  /* 0x000000120c50723c */ /* 0x000fe20000001850 */
[----:B------:R-:W1:Y:S07]  /*c1f0*/  LDSM.16.M88.4 R16, [R159+0x5800] ;  /* 0x005800009f10783b */ /* 0x000e6e0000000200 */
[----:B------:R-:W-:Y:S08]  /*c200*/  HMMA.16816.F32 R72, R4, R74, RZ ;  /* 0x0000004a0448723c */ /* 0x000ff000000018ff */
[C---:B-----5:R-:W-:Y:S08]  /*c210*/  HMMA.16816.F32 R24, R12.reuse, R96, R24 ;  /* 0x000000600c18723c */ /* 0x060ff00000001818 */
[----:B------:R-:W-:Y:S01]  /*c220*/  HMMA.16816.F32 R20, R12, R98, R20 ;  /* 0x000000620c14723c */ /* 0x000fe20000001814 */
        /* <DEDUP_REMOVED lines=13> */
[C---:B------:R-:W-:Y:S07]  /*c300*/  HMMA.16816.F32 R76, R12.reuse, R8, R76 ;  /* 0x000000080c4c723c */ /* 0x040fee000000184c */
        /* <DEDUP_REMOVED lines=9> */
[----:B------:R-:W5:Y:S01]  /*c3a0*/  LDSM.16.M88.4 R112, [R162+0x1000] ;  /* 0x00100000a270783b */ /* 0x000f620000000200 */
[----:B------:R-:W-:Y:S02]  /*c3b0*/  IADD3 R154, R162, 0x1000, RZ ;  /* 0x00001000a29a7810 */ /* 0x000fe40007ffe0ff */
[----:B------:R-:W-:Y:S01]  /*c3c0*/  HMMA.16816.F32 R4, R12, R18, R4 ;  /* 0x000000120c04723c */ /* 0x000fe20000001804 */
[----:B------:R-:W1:Y:S01]  /*c3d0*/  LDSM.16.M88.4 R16, [R162+0x3800] ;  /* 0x00380000a210783b */ /* 0x000e620000000200 */
[----:B------:R-:W-:-:S02]  /*c3e0*/  LEA.HI R0, R0, R59, RZ, 0x2 ;  /* 0x0000003b00007211 */ /* 0x000fc400078f10ff */
[C---:B------:R-:W-:Y:S01]  /*c3f0*/  IADD3 R153, R162.reuse, 0x1800, RZ ;  /* 0x00001800a2997810 */ /* 0x040fe20007ffe0ff */
[----:B------:R-:W-:Y:S01]  /*c400*/  LDSM.16.M88.4 R116, [R162+0x800] ;  /* 0x00080000a274783b */ /* 0x000fe20000000200 */
[----:B------:R-:W-:Y:S02]  /*c410*/  SHF.R.S32.HI R180, RZ, 0x2, R0 ;  /* 0x00000002ffb47819 */ /* 0x000fe40000011400 */
[----:B----4-:R-:W-:Y:S01]  /*c420*/  HMMA.16816.F32 R52, R12, R96, R52 ;  /* 0x000000600c34723c */ /* 0x010fe20000001834 */
[----:B------:R-:W-:Y:S01]  /*c430*/  LDSM.16.M88.4 R108, [R162+0x1800] ;  /* 0x00180000a26c783b */ /* 0x000fe20000000200 */
[C---:B------:R-:W-:Y:S02]  /*c440*/  IADD3 R152, R162.reuse, 0x2000, RZ ;  /* 0x00002000a2987810 */ /* 0x040fe40007ffe0ff */
[C---:B------:R-:W-:Y:S01]  /*c450*/  IADD3 R151, R162.reuse, 0x2800, RZ ;  /* 0x00002800a2977810 */ /* 0x040fe20007ffe0ff */
[----:B------:R-:W-:Y:S01]  /*c460*/  LDSM.16.M88.4 R104, [R162+0x2000] ;  /* 0x00200000a268783b */ /* 0x000fe20000000200 */
[----:B------:R-:W-:-:S02]  /*c470*/  IADD3 R150, R162, 0x3000, RZ ;  /* 0x00003000a2967810 */ /* 0x000fc40007ffe0ff */
[----:B------:R-:W-:Y:S01]  /*c480*/  HMMA.16816.F32 R48, R12, R98, R48 ;  /* 0x000000620c30723c */ /* 0x000fe20000001830 */
[----:B------:R-:W4:Y:S01]  /*c490*/  LDSM.16.M88.4 R96, [R162+0x3000] ;  /* 0x00300000a260783b */ /* 0x000f220000000200 */
[----:B------:R-:W-:-:S06]  /*c4a0*/  IADD3 R149, R162, 0x3800, RZ ;  /* 0x00003800a2957810 */ /* 0x000fcc0007ffe0ff */
[C---:B---3--:R-:W-:Y:S08]  /*c4b0*/  HMMA.16816.F32 R68, R12.reuse, R100, R68 ;  /* 0x000000640c44723c */ /* 0x048ff00000001844 */
[C---:B------:R-:W-:Y:S01]  /*c4c0*/  HMMA.16816.F32 R64, R12.reuse, R102, R64 ;  /* 0x000000660c40723c */ /* 0x040fe20000001840 */
[----:B------:R-:W-:Y:S07]  /*c4d0*/  LDSM.16.M88.4 R100, [R162+0x2800] ;  /* 0x00280000a264783b */ /* 0x000fee0000000200 */
[C---:B--2---:R-:W-:Y:S08]  /*c4e0*/  HMMA.16816.F32 R44, R12.reuse, R28, R44 ;  /* 0x0000001c0c2c723c */ /* 0x044ff0000000182c */
[----:B------:R-:W-:Y:S01]  /*c4f0*/  HMMA.16816.F32 R36, R12, R30, R36 ;  /* 0x0000001e0c24723c */ /* 0x000fe20000001824 */
[----:B------:R-:W-:Y:S04]  /*c500*/  LDSM.16.M88.4 R12, [R161] ;  /* 0x00000000a10c783b */ /* 0x000fe80000000200 */
[----:B------:R-:W2:Y:S03]  /*c510*/  LDSM.16.M88.4 R28, [R148] ;  /* 0x00000000941c783b */ /* 0x000ea60000000200 */
[C---:B-1----:R-:W-:Y:S07]  /*c520*/  HMMA.16816.F32 R24, R8.reuse, R120, R24 ;  /* 0x000000780818723c */ /* 0x042fee0000001818 */
[----:B------:R-:W-:Y:S01]  /*c530*/  IMAD.SHL.U32 R120, R56, 0x2, RZ ;  /* 0x0000000238787824 */ /* 0x000fe200078e00ff */
[----:B------:R-:W-:Y:S04]  /*c540*/  HMMA.16816.F32 R20, R8, R122, R20 ;  /* 0x0000007a0814723c */ /* 0x000fe80000001814 */
[----:B------:R-:W-:-:S04]  /*c550*/  LOP3.LUT R120, R120, 0x6, RZ, 0xc0, !PT ;  /* 0x0000000678787812 */ /* 0x000fc800078ec0ff */
[----:B-----5:R-:W-:Y:S01]  /*c560*/  HMMA.16816.F32 R84, R8, R112, R84 ;  /* 0x000000700854723c */ /* 0x020fe20000001854 */
[----:B------:R-:W-:-:S07]  /*c570*/  IMAD.IADD R0, R2, 0x1, R120 ;  /* 0x0000000102007824 */ /* 0x000fce00078e0278 */
[C---:B------:R-:W-:Y:S01]  /*c580*/  HMMA.16816.F32 R80, R8.reuse, R114, R80 ;  /* 0x000000720850723c */ /* 0x040fe20000001850 */
[----:B------:R-:W1:Y:S07]  /*c590*/  LDSM.16.M88.4 R112, [R148+0x800] ;  /* 0x000800009470783b */ /* 0x000e6e0000000200 */
[C---:B------:R-:W-:Y:S07]  /*c5a0*/  HMMA.16816.F32 R32, R8.reuse, R16, R32 ;  /* 0x000000100820723c */ /* 0x040fee0000001820 */
[----:B------:R-:W-:Y:S01]  /*c5b0*/  IMAD R17, R58, 0x10, R60 ;  /* 0x000000103a117824 */ /* 0x000fe200078e023c */
[----:B----4-:R-:W-:Y:S04]  /*c5c0*/  HMMA.16816.F32 R44, R8, R96, R44 ;  /* 0x00000060082c723c */ /* 0x010fe8000000182c */
[----:B------:R-:W-:-:S02]  /*c5d0*/  IADD3 R16, R17, 0x1, R180 ;  /* 0x0000000111107810 */ /* 0x000fc40007ffe0b4 */
[----:B------:R-:W-:Y:S02]  /*c5e0*/  IADD3 R17, R0, 0x1, RZ ;  /* 0x0000000100117810 */ /* 0x000fe40007ffe0ff */
[----:B------:R-:W-:Y:S01]  /*c5f0*/  HMMA.16816.F32 R36, R8, R98, R36 ;  /* 0x000000620824723c */ /* 0x000fe20000001824 */
[----:B------:R-:W3:Y:S01]  /*c600*/  LDSM.16.M88.4 R96, [R148+0x1000] ;  /* 0x001000009460783b */ /* 0x000ee20000000200 */
[----:B------:R-:W-:-:S04]  /*c610*/  IADD3 R16, R61, R16, -R175 ;  /* 0x000000103d107210 */ /* 0x000fc80007ffe8af */
[----:B------:R-:W-:Y:S02]  /*c620*/  IADD3 R16, R16, c[0x0][0x2e8], RZ ;  /* 0x0000ba0010107a10 */ /* 0x000fe40007ffe0ff */
[----:B------:R-:W-:Y:S02]  /*c630*/  HMMA.16816.F32 R92, R8, R116, R92 ;  /* 0x00000074085c723c */ /* 0x000fe4000000185c */
[C---:B------:R-:W-:Y:S02]  /*c640*/  IADD3 R122, R16.reuse, 0x8, RZ ;  /* 0x00000008107a7810 */ /* 0x040fe40007ffe0ff */
[-C--:B------:R-:W-:Y:S02]  /*c650*/  IMNMX R121, R16, R61.reuse, PT ;  /* 0x0000003d10797217 */ /* 0x080fe40003800200 */
[----:B------:R-:W-:Y:S02]  /*c660*/  IMNMX R122, R122, R61, PT ;  /* 0x0000003d7a7a7217 */ /* 0x000fe40003800200 */
[----:B--2---:R-:W-:Y:S01]  /*c670*/  HMMA.16816.F32 R24, R12, R28, R24 ;  /* 0x0000001c0c18723c */ /* 0x004fe20000001818 */
[----:B------:R-:W-:-:S02]  /*c680*/  IADD3 R16, R0, 0x8, RZ ;  /* 0x0000000800107810 */ /* 0x000fc40007ffe0ff */
[CC--:B------:R-:W-:Y:S02]  /*c690*/  ISETP.GE.AND P0, PT, R17.reuse, R122.reuse, PT ;  /* 0x0000007a1100720c */ /* 0x0c0fe40003f06270 */
[-C--:B------:R-:W-:Y:S02]  /*c6a0*/  ISETP.GE.AND P1, PT, R17, R121.reuse, PT ;  /* 0x000000791100720c */ /* 0x080fe40003f26270 */
[----:B------:R-:W-:Y:S01]  /*c6b0*/  P2R R28, PR, RZ, 0x1 ;  /* 0x00000001ff1c7803 */ /* 0x000fe20000000000 */
[----:B------:R-:W-:Y:S01]  /*c6c0*/  HMMA.16816.F32 R20, R12, R30, R20 ;  /* 0x0000001e0c14723c */ /* 0x000fe20000001814 */
[C---:B------:R-:W-:Y:S02]  /*c6d0*/  ISETP.GE.AND P0, PT, R16.reuse, R121, PT ;  /* 0x000000791000720c */ /* 0x040fe40003f06270 */
[----:B------:R-:W-:Y:S02]  /*c6e0*/  ISETP.GE.AND P2, PT, R16, R122, PT ;  /* 0x0000007a1000720c */ /* 0x000fe40003f46270 */
[----:B------:R-:W-:-:S02]  /*c6f0*/  IADD3 R17, R0, 0x9, RZ ;  /* 0x0000000900117810 */ /* 0x000fc40007ffe0ff */
[----:B------:R-:W-:Y:S01]  /*c700*/  IADD3 R16, R0, 0x10, RZ ;  /* 0x0000001000107810 */ /* 0x000fe20007ffe0ff */
[C---:B------:R-:W-:Y:S01]  /*c710*/  HMMA.16816.F32 R88, R8.reuse, R118, R88 ;  /* 0x000000760858723c */ /* 0x040fe20000001858 */
[CC--:B------:R-:W-:Y:S02]  /*c720*/  ISETP.GE.AND P3, PT, R17.reuse, R121.reuse, PT ;  /* 0x000000791100720c */ /* 0x0c0fe40003f66270 */
[----:B------:R-:W-:Y:S02]  /*c730*/  ISETP.GE.AND P4, PT, R17, R122, PT ;  /* 0x0000007a1100720c */ /* 0x000fe40003f86270 */
[----:B------:R-:W-:Y:S02]  /*c740*/  ISETP.GE.AND P5, PT, R16, R121, PT ;  /* 0x000000791000720c */ /* 0x000fe40003fa6270 */
[----:B------:R-:W-:Y:S01]  /*c750*/  IADD3 R17, R0, 0x11, RZ ;  /* 0x0000001100117810 */ /* 0x000fe20007ffe0ff */
[----:B------:R-:W-:Y:S01]  /*c760*/  HMMA.16816.F32 R76, R8, R108, R76 ;  /* 0x0000006c084c723c */ /* 0x000fe2000000184c */
[----:B------:R-:W-:-:S02]  /*c770*/  FSEL R29, R25, -INF , !P1 ;  /* 0xff800000191d7808 */ /* 0x000fc40004800000 */
[----:B------:R-:W-:Y:S02]  /*c780*/  ISETP.GE.AND P1, PT, R17, R121, PT ;  /* 0x000000791100720c */ /* 0x000fe40003f26270 */
[----:B------:R-:W-:-:S03]  /*c790*/  IADD3 R30, R0, 0x48, RZ ;  /* 0x00000048001e7810 */ /* 0x000fc60007ffe0ff */
[C---:B------:R-:W-:Y:S01]  /*c7a0*/  HMMA.16816.F32 R72, R8.reuse, R110, R72 ;  /* 0x0000006e0848723c */ /* 0x040fe20000001848 */
[----:B------:R-:W-:Y:S02]  /*c7b0*/  FSEL R25, R20, -INF , !P0 ;  /* 0xff80000014197808 */ /* 0x000fe40004000000 */
[----:B------:R-:W-:Y:S02]  /*c7c0*/  ISETP.GE.AND P0, PT, R16, R122, PT ;  /* 0x0000007a1000720c */ /* 0x000fe40003f06270 */
[----:B------:R-:W-:Y:S02]  /*c7d0*/  IADD3 R16, R0, 0x18, RZ ;  /* 0x0000001800107810 */ /* 0x000fe40007ffe0ff */
[----:B------:R-:W-:Y:S01]  /*c7e0*/  FSEL R40, R22, -INF , !P2 ;  /* 0xff80000016287808 */ /* 0x000fe20005000000 */
[----:B------:R-:W-:Y:S01]  /*c7f0*/  HMMA.16816.F32 R68, R8, R104, R68 ;  /* 0x000000680844723c */ /* 0x000fe20000001844 */
[----:B------:R-:W-:Y:S02]  /*c800*/  FSEL R31, R21, -INF , !P3 ;  /* 0xff800000151f7808 */ /* 0x000fe40005800000 */
[----:B------:R-:W-:-:S02]  /*c810*/  FSEL R134, R23, -INF , !P4 ;  /* 0xff80000017867808 */ /* 0x000fc40006000000 */
[-C--:B------:R-:W-:Y:S02]  /*c820*/  ISETP.GE.AND P2, PT, R17, R122.reuse, PT ;  /* 0x0000007a1100720c */ /* 0x080fe40003f46270 */
[C---:B------:R-:W-:Y:S01]  /*c830*/  ISETP.GE.AND P3, PT, R16.reuse, R121, PT ;  /* 0x000000791000720c */ /* 0x040fe20003f66270 */
[----:B------:R-:W-:Y:S01]  /*c840*/  HMMA.16816.F32 R64, R8, R106, R64 ;  /* 0x0000006a0840723c */ /* 0x000fe20000001840 */
[----:B------:R-:W-:Y:S02]  /*c850*/  ISETP.GE.AND P4, PT, R16, R122, PT ;  /* 0x0000007a1000720c */ /* 0x000fe40003f86270 */
[C---:B------:R-:W-:Y:S02]  /*c860*/  IADD3 R20, R0.reuse, 0x19, RZ ;  /* 0x0000001900147810 */ /* 0x040fe40007ffe0ff */
[----:B------:R-:W-:-:S03]  /*c870*/  IADD3 R21, R0, 0x21, RZ ;  /* 0x0000002100157810 */ /* 0x000fc60007ffe0ff */
[C---:B------:R-:W-:Y:S08]  /*c880*/  HMMA.16816.F32 R52, R8.reuse, R100, R52 ;  /* 0x000000640834723c */ /* 0x040ff00000001834 */
[C---:B------:R-:W-:Y:S08]  /*c890*/  HMMA.16816.F32 R48, R8.reuse, R102, R48 ;  /* 0x000000660830723c */ /* 0x040ff00000001830 */
[----:B------:R-:W-:Y:S01]  /*c8a0*/  HMMA.16816.F32 R4, R8, R18, R4 ;  /* 0x000000120804723c */ /* 0x000fe20000001804 */
[----:B------:R-:W2:Y:S04]  /*c8b0*/  LDSM.16.M88.4 R8, [R148+0x1800] ;  /* 0x001800009408783b */ /* 0x000ea80000000200 */
[----:B------:R-:W4:Y:S03]  /*c8c0*/  LDSM.16.M88.4 R16, [R148+0x2000] ;  /* 0x002000009410783b */ /* 0x000f260000000200 */
[C---:B-1----:R-:W-:Y:S08]  /*c8d0*/  HMMA.16816.F32 R92, R12.reuse, R112, R92 ;  /* 0x000000700c5c723c */ /* 0x042ff0000000185c */
[C---:B------:R-:W-:Y:S08]  /*c8e0*/  HMMA.16816.F32 R88, R12.reuse, R114, R88 ;  /* 0x000000720c58723c */ /* 0x040ff00000001858 */
[C---:B---3--:R-:W-:Y:S08]  /*c8f0*/  HMMA.16816.F32 R84, R12.reuse, R96, R84 ;  /* 0x000000600c54723c */ /* 0x048ff00000001854 */
[----:B------:R-:W-:Y:S01]  /*c900*/  FSEL R97, R92, -INF , !P5 ;  /* 0xff8000005c617808 */ /* 0x000fe20006800000 */
[----:B------:R-:W-:Y:S01]  /*c910*/  HMMA.16816.F32 R80, R12, R98, R80 ;  /* 0x000000620c50723c */ /* 0x000fe20000001850 */
[----:B------:R-:W-:-:S02]  /*c920*/  FSEL R94, R94, -INF , !P0 ;  /* 0xff8000005e5e7808 */ /* 0x000fc40004000000 */
[CC--:B------:R-:W-:Y:S02]  /*c930*/  ISETP.GE.AND P5, PT, R20.reuse, R121.reuse, PT ;  /* 0x000000791400720c */ /* 0x0c0fe40003fa6270 */
[----:B------:R-:W-:Y:S02]  /*c940*/  ISETP.GE.AND P0, PT, R20, R122, PT ;  /* 0x0000007a1400720c */ /* 0x000fe40003f06270 */
[----:B------:R-:W-:Y:S01]  /*c950*/  IADD3 R20, R0, 0x20, RZ ;  /* 0x0000002000147810 */ /* 0x000fe20007ffe0ff */
[----:B--2---:R-:W-:Y:S01]  /*c960*/  HMMA.16816.F32 R76, R12, R8, R76 ;  /* 0x000000080c4c723c */ /* 0x004fe2000000184c */
[----:B------:R-:W-:Y:S02]  /*c970*/  FSEL R93, R93, -INF , !P1 ;  /* 0xff8000005d5d7808 */ /* 0x000fe40004800000 */
[----:B------:R-:W-:Y:S02]  /*c980*/  FSEL R96, R95, -INF , !P2 ;  /* 0xff8000005f607808 */ /* 0x000fe40005000000 */
[----:B------:R-:W-:-:S02]  /*c990*/  ISETP.GE.AND P1, PT, R20, R121, PT ;  /* 0x000000791400720c */ /* 0x000fc40003f26270 */
[----:B------:R-:W-:Y:S01]  /*c9a0*/  ISETP.GE.AND P2, PT, R20, R122, PT ;  /* 0x0000007a1400720c */ /* 0x000fe20003f46270 */
[C---:B------:R-:W-:Y:S01]  /*c9b0*/  HMMA.16816.F32 R72, R12.reuse, R10, R72 ;  /* 0x0000000a0c48723c */ /* 0x040fe20000001848 */
[----:B------:R-:W-:Y:S02]  /*c9c0*/  IADD3 R20, R0, 0x28, RZ ;  /* 0x0000002800147810 */ /* 0x000fe40007ffe0ff */
[----:B------:R-:W-:Y:S02]  /*c9d0*/  FSEL R95, R88, -INF , !P3 ;  /* 0xff800000585f7808 */ /* 0x000fe40005800000 */
[----:B------:R-:W-:Y:S02]  /*c9e0*/  FSEL R92, R90, -INF , !P4 ;  /* 0xff8000005a5c7808 */ /* 0x000fe40006000000 */
[----:B------:R-:W-:Y:S01]  /*c9f0*/  FSEL R89, R89, -INF , !P5 ;  /* 0xff80000059597808 */ /* 0x000fe20006800000 */
[----:B----4-:R-:W-:Y:S01]  /*ca00*/  HMMA.16816.F32 R68, R12, R16, R68 ;  /* 0x000000100c44723c */ /* 0x010fe20000001844 */
[----:B------:R-:W-:-:S02]  /*ca10*/  FSEL R132, R91, -INF , !P0 ;  /* 0xff8000005b847808 */ /* 0x000fc40004000000 */
[CC--:B------:R-:W-:Y:S02]  /*ca20*/  ISETP.GE.AND P3, PT, R21.reuse, R121.reuse, PT ;  /* 0x000000791500720c */ /* 0x0c0fe40003f66270 */
[-C--:B------:R-:W-:Y:S02]  /*ca30*/  ISETP.GE.AND P4, PT, R21, R122.reuse, PT ;  /* 0x0000007a1500720c */ /* 0x080fe40003f86270 */
[----:B------:R-:W-:Y:S01]  /*ca40*/  IADD3 R8, R0, 0x29, RZ ;  /* 0x0000002900087810 */ /* 0x000fe20007ffe0ff */
[----:B------:R-:W-:Y:S01]  /*ca50*/  HMMA.16816.F32 R64, R12, R18, R64 ;  /* 0x000000120c40723c */ /* 0x000fe20000001840 */
[C---:B------:R-:W-:Y:S02]  /*ca60*/  ISETP.GE.AND P5, PT, R20.reuse, R121, PT ;  /* 0x000000791400720c */ /* 0x040fe40003fa6270 */
[----:B------:R-:W-:Y:S02]  /*ca70*/  ISETP.GE.AND P0, PT, R20, R122, PT ;  /* 0x0000007a1400720c */ /* 0x000fe40003f06270 */
[----:B------:R-:W1:Y:S01]  /*ca80*/  LDSM.16.M88.4 R20, [R148+0x2800] ;  /* 0x002800009414783b */ /* 0x000e620000000200 */
[----:B------:R-:W-:-:S02]  /*ca90*/  FSEL R123, R84, -INF , !P1 ;  /* 0xff800000547b7808 */ /* 0x000fc40004800000 */
[----:B------:R-:W-:Y:S02]  /*caa0*/  FSEL R62, R86, -INF , !P2 ;  /* 0xff800000563e7808 */ /* 0x000fe40005000000 */
        /* <DEDUP_REMOVED lines=19> */
[C---:B-1----:R-:W-:Y:S01]  /*cbe0*/  HMMA.16816.F32 R52, R12.reuse, R20, R52 ;  /* 0x000000140c34723c */ /* 0x042fe20000001834 */
[----:B------:R-:W-:Y:S02]  /*cbf0*/  FSEL R61, R76, -INF , !P3 ;  /* 0xff8000004c3d7808 */ /* 0x000fe40005800000 */
[----:B------:R-:W-:Y:S02]  /*cc00*/  FSEL R106, R78, -INF , !P4 ;  /* 0xff8000004e6a7808 */ /* 0x000fe40006000000 */
[C---:B------:R-:W-:Y:S02]  /*cc10*/  ISETP.GE.AND P3, PT, R16.reuse, R121, PT ;  /* 0x000000791000720c */ /* 0x040fe40003f66270 */
[----:B------:R-:W-:Y:S01]  /*cc20*/  ISETP.GE.AND P4, PT, R16, R122, PT ;  /* 0x0000007a1000720c */ /* 0x000fe20003f86270 */
[----:B------:R-:W-:Y:S01]  /*cc30*/  HMMA.16816.F32 R48, R12, R22, R48 ;  /* 0x000000160c30723c */ /* 0x000fe20000001830 */
        /* <DEDUP_REMOVED lines=11> */
[----:B------:R-:W-:Y:S01]  /*ccf0*/  IADD3 R20, R0, 0x49, RZ ;  /* 0x0000004900147810 */ /* 0x000fe20007ffe0ff */
[----:B------:R-:W-:-:S04]  /*cd00*/  DEPBAR.LE SB0, 0x0 ;  /* 0x000080000000791a */ /* 0x000fc80000000000 */
[----:B------:R-:W-:Y:S02]  /*cd10*/  FSEL R109, R68, -INF , !P5 ;  /* 0xff800000446d7808 */ /* 0x000fe40006800000 */
[----:B------:R-:W-:Y:S01]  /*cd20*/  FSEL R116, R70, -INF , !P0 ;  /* 0xff80000046747808 */ /* 0x000fe20004000000 */
[C---:B--2---:R-:W-:Y:S01]  /*cd30*/  HMMA.16816.F32 R44, R12.reuse, R8, R44 ;  /* 0x000000080c2c723c */ /* 0x044fe2000000182c */
[C---:B------:R-:W-:Y:S02]  /*cd40*/  ISETP.GE.AND P5, PT, R20.reuse, R121, PT ;  /* 0x000000791400720c */ /* 0x040fe40003fa6270 */
[----:B------:R-:W-:Y:S02]  /*cd50*/  ISETP.GE.AND P0, PT, R20, R122, PT ;  /* 0x0000007a1400720c */ /* 0x000fe40003f06270 */
[----:B------:R-:W-:Y:S02]  /*cd60*/  IADD3 R20, R0, 0x50, RZ ;  /* 0x0000005000147810 */ /* 0x000fe40007ffe0ff */
[----:B------:R-:W-:Y:S01]  /*cd70*/  FSEL R114, R75, -INF , !P4 ;  /* 0xff8000004b727808 */ /* 0x000fe20006000000 */
[----:B------:R-:W-:Y:S01]  /*cd80*/  HMMA.16816.F32 R36, R12, R10, R36 ;  /* 0x0000000a0c24723c */ /* 0x000fe20000001824 */
[----:B------:R-:W-:-:S02]  /*cd90*/  FSEL R111, R69, -INF , !P1 ;  /* 0xff800000456f7808 */ /* 0x000fc40004800000 */
[----:B------:R-:W-:Y:S02]  /*cda0*/  FSEL R124, R71, -INF , !P2 ;  /* 0xff800000477c7808 */ /* 0x000fe40005000000 */
        /* <DEDUP_REMOVED lines=9> */
[----:B------:R-:W-:Y:S01]  /*ce40*/  FSEL R105, R52, -INF , !P1 ;  /* 0xff80000034697808 */ /* 0x000fe20004800000 */
[----:B-1----:R-:W-:Y:S01]  /*ce50*/  HMMA.16816.F32 R32, R12, R16, R32 ;  /* 0x000000100c20723c */ /* 0x002fe20000001820 */
        /* <DEDUP_REMOVED lines=29> */
[----:B------:R-:W-:Y:S02]  /*d030*/  FSEL R51, R36, -INF , !P3 ;  /* 0xff80000024337808 */ /* 0x000fe40005800000 */
[C---:B------:R-:W-:Y:S02]  /*d040*/  ISETP.GE.AND P6, PT, R8.reuse, R121, PT ;  /* 0x000000790800720c */ /* 0x040fe40003fc6270 */
[----:B------:R-:W-:Y:S02]  /*d050*/  ISETP.GE.AND P3, PT, R8, R122, PT ;  /* 0x0000007a0800720c */ /* 0x000fe40003f66270 */
[----:B------:R-:W-:-:S02]  /*d060*/  IADD3 R8, R0, 0x71, RZ ;  /* 0x0000007100087810 */ /* 0x000fc40007ffe0ff */
[----:B------:R-:W-:Y:S02]  /*d070*/  FSEL R56, R38, -INF , !P1 ;  /* 0xff80000026387808 */ /* 0x000fe40004800000 */
[----:B------:R-:W-:Y:S02]  /*d080*/  ISETP.GE.AND P1, PT, R8, R122, PT ;  /* 0x0000007a0800720c */ /* 0x000fe40003f26270 */
[----:B------:R-:W-:Y:S02]  /*d090*/  ISETP.NE.AND P0, PT, R9, RZ, PT ;  /* 0x000000ff0900720c */ /* 0x000fe40003f05270 */
[----:B------:R-:W-:Y:S02]  /*d0a0*/  P2R R10, PR, RZ, 0x2 ;  /* 0x00000002ff0a7803 */ /* 0x000fe40000000000 */
[----:B------:R-:W-:Y:S02]  /*d0b0*/  FSEL R53, R45, -INF , !P0 ;  /* 0xff8000002d357808 */ /* 0x000fe40004000000 */
[----:B------:R-:W-:-:S02]  /*d0c0*/  FSEL R45, R32, -INF , !P6 ;  /* 0xff800000202d7808 */ /* 0x000fc40007000000 */
[----:B------:R-:W-:Y:S02]  /*d0d0*/  ISETP.NE.AND P6, PT, R10, RZ, PT ;  /* 0x000000ff0a00720c */ /* 0x000fe40003fc5270 */
[----:B------:R-:W-:Y:S02]  /*d0e0*/  IADD3 R9, R0, 0x69, RZ ;  /* 0x0000006900097810 */ /* 0x000fe40007ffe0ff */
[----:B------:R-:W-:Y:S02]  /*d0f0*/  FSEL R55, R44, -INF , !P4 ;  /* 0xff8000002c377808 */ /* 0x000fe40006000000 */
[----:B------:R-:W-:Y:S02]  /*d100*/  ISETP.NE.AND P4, PT, R28, RZ, PT ;  /* 0x000000ff1c00720c */ /* 0x000fe40003f85270 */
[----:B------:R-:W-:Y:S02]  /*d110*/  FSEL R28, R35, -INF , !P6 ;  /* 0xff800000231c7808 */ /* 0x000fe40007000000 */
[----:B------:R-:W-:-:S02]  /*d120*/  FSEL R101, R49, -INF , !P2 ;  /* 0xff80000031657808 */ /* 0x000fc40005000000 */
[----:B------:R-:W-:Y:S02]  /*d130*/  ISETP.GT.AND P6, PT, R183, R168, PT ;  /* 0x000000a8b700720c */ /* 0x000fe40003fc4270 */
[CC--:B------:R-:W-:Y:S02]  /*d140*/  ISETP.GE.AND P2, PT, R9.reuse, R121.reuse, PT ;  /* 0x000000790900720c */ /* 0x0c0fe40003f46270 */
[----:B------:R-:W-:Y:S02]  /*d150*/  ISETP.GE.AND P0, PT, R9, R122, PT ;  /* 0x0000007a0900720c */ /* 0x000fe40003f06270 */
[----:B------:R-:W-:Y:S02]  /*d160*/  IADD3 R9, R0, 0x78, RZ ;  /* 0x0000007800097810 */ /* 0x000fe40007ffe0ff */
[----:B------:R-:W-:Y:S02]  /*d170*/  FSEL R48, R47, -INF , !P5 ;  /* 0xff8000002f307808 */ /* 0x000fe40006800000 */
[----:B------:R-:W-:-:S02]  /*d180*/  ISETP.GE.AND P5, PT, R8, R121, PT ;  /* 0x000000790800720c */ /* 0x000fc40003fa6270 */
[----:B------:R-:W-:Y:S02]  /*d190*/  FSEL R54, R39, -INF , !P0 ;  /* 0xff80000027367808 */ /* 0x000fe40004000000 */
[----:B------:R-:W-:Y:S02]  /*d1a0*/  FSEL R8, R27, -INF , !P4 ;  /* 0xff8000001b087808 */ /* 0x000fe40006000000 */
[CC--:B------:R-:W-:Y:S02]  /*d1b0*/  ISETP.GE.AND P4, PT, R9.reuse, R121.reuse, PT ;  /* 0x000000790900720c */ /* 0x0c0fe40003f86270 */
[----:B------:R-:W-:Y:S02]  /*d1c0*/  ISETP.GE.AND P1, PT, R9, R122, PT ;  /* 0x0000007a0900720c */ /* 0x000fe40003f26270 */
[C---:B------:R-:W-:Y:S02]  /*d1d0*/  ISETP.GE.AND P0, PT, R0.reuse, R121, PT ;  /* 0x000000790000720c */ /* 0x040fe40003f06270 */
[----:B------:R-:W-:-:S02]  /*d1e0*/  IADD3 R9, R0, 0x79, RZ ;  /* 0x0000007900097810 */ /* 0x000fc40007ffe0ff */
[----:B------:R-:W-:Y:S02]  /*d1f0*/  FSEL R59, R37, -INF , !P2 ;  /* 0xff800000253b7808 */ /* 0x000fe40005000000 */
[-C--:B------:R-:W-:Y:S02]  /*d200*/  ISETP.GE.AND P2, PT, R0, R122.reuse, PT ;  /* 0x0000007a0000720c */ /* 0x080fe40003f46270 */
[----:B------:R-:W-:Y:S02]  /*d210*/  FSEL R32, R34, -INF , !P3 ;  /* 0xff80000022207808 */ /* 0x000fe40005800000 */
[----:B------:R-:W-:Y:S02]  /*d220*/  FSEL R0, R24, -INF , !P0 ;  /* 0xff80000018007808 */ /* 0x000fe40004000000 */
        /* <DEDUP_REMOVED lines=68> */
.L_x_7266:
[----:B------:R-:W-:-:S05]  /*d670*/  IMAD.MOV.U32 R6, RZ, RZ, c[0x0][0x198] ;  /* 0x00006600ff067624 */ /* 0x000fca00078e00ff */
[----:B------:R-:W-:-:S04]  /*d680*/  LEA R6, -R6, RZ, 0x7 ;  /* 0x000000ff06067211 */ /* 0x000fc800078e39ff */
[----:B------:R-:W-:Y:S02]  /*d690*/  SHF.R.S32.HI R2, RZ, 0x1f, R6 ;  /* 0x0000001fff027819 */ /* 0x000fe40000011406 */
.L_x_7267:
        /* <DEDUP_REMOVED lines=33> */
.L_x_7265:
        /* <DEDUP_REMOVED lines=65> */
[----:B------:R-:W-:Y:S01]  /*dcc0*/  LDSM.16.MT88.4 R68, [R160+0x6000] ;  /* 0x00600000a044783b */ /* 0x000fe20000004200 */
[----:B------:R-:W-:-:S02]  /*dcd0*/  LEA R158, R42, R160, 0x1 ;  /* 0x000000a02a9e7211 */ /* 0x000fc400078e08ff */
[----:B------:R-:W-:Y:S01]  /*dce0*/  LEA R156, R42, R157, 0x1 ;  /* 0x0000009d2a9c7211 */ /* 0x000fe200078e08ff */
[----:B------:R-:W-:Y:S04]  /*dcf0*/  LDSM.16.MT88.4 R12, [R160+0x6800] ;  /* 0x00680000a00c783b */ /* 0x000fe80000004200 */
[----:B------:R-:W-:Y:S04]  /*dd00*/  LDSM.16.MT88.4 R72, [R158+0x6000] ;  /* 0x006000009e48783b */ /* 0x000fe80000004200 */
        /* <DEDUP_REMOVED lines=18> */
[----:B------:R-:W-:Y:S01]  /*de30*/  FFMA.FTZ R30, R97, c[0x0][0x23c], -R50 ;  /* 0x00008f00611e7a23 */ /* 0x000fe20000010832 */
[----:B------:R-:W1:Y:S02]  /*de40*/  LDSM.16.MT88.4 R4, [R156+0x6000] ;  /* 0x006000009c04783b */ /* 0x000e640000004200 */
[----:B------:R-:W3:Y:S01]  /*de50*/  MUFU.EX2 R35, R35 ;  /* 0x0000002300237308 */ /* 0x000ee20000000800 */
[C---:B------:R-:W-:Y:S01]  /*de60*/  FSETP.NEU.FTZ.AND P0, PT, R0.reuse, -INF , PT ;  /* 0xff8000000000780b */ /* 0x040fe20003f1d000 */
[----:B------:R-:W-:-:S02]  /*de70*/  FMUL.FTZ R21, R0, c[0x0][0x23c] ;  /* 0x00008f0000157a20 */ /* 0x000fc40000410000 */
[--C-:B------:R-:W-:Y:S02]  /*de80*/  FFMA.FTZ R25, R93, c[0x0][0x23c], -R50.reuse ;  /* 0x00008f005d197a23 */ /* 0x100fe40000010832 */
[--C-:B------:R-:W-:Y:S01]  /*de90*/  FFMA.FTZ R23, R95, c[0x0][0x23c], -R50.reuse ;  /* 0x00008f005f177a23 */ /* 0x100fe20000010832 */
[----:B------:R-:W-:Y:S01]  /*dea0*/  FSEL R21, R21, RZ, P0 ;  /* 0x000000ff15157208 */ /* 0x000fe20000000000 */
[----:B------:R-:W-:Y:S01]  /*deb0*/  MUFU.EX2 R36, R36 ;  /* 0x0000002400247308 */ /* 0x000fe20000000800 */
[--C-:B------:R-:W-:Y:S02]  /*dec0*/  FFMA.FTZ R52, R123, c[0x0][0x23c], -R50.reuse ;  /* 0x00008f007b347a23 */ /* 0x100fe40000010832 */
[----:B------:R-:W-:Y:S02]  /*ded0*/  FFMA.FTZ R39, R125, c[0x0][0x23c], -R50 ;  /* 0x00008f007d277a23 */ /* 0x000fe40000010832 */
[--C-:B------:R-:W-:Y:S02]  /*dee0*/  FFMA.FTZ R38, R26, c[0x0][0x23c], -R21.reuse ;  /* 0x00008f001a267a23 */ /* 0x100fe40000010815 */
[--C-:B------:R-:W-:Y:S01]  /*def0*/  FFMA.FTZ R33, R8, c[0x0][0x23c], -R21.reuse ;  /* 0x00008f0008217a23 */ /* 0x100fe20000010815 */
[----:B------:R-:W4:Y:S01]  /*df00*/  MUFU.EX2 R31, R31 ;  /* 0x0000001f001f7308 */ /* 0x000f220000000800 */
[--C-:B------:R-:W-:Y:S01]  /*df10*/  FFMA.FTZ R40, R40, c[0x0][0x23c], -R21.reuse ;  /* 0x00008f0028287a23 */ /* 0x100fe20000010815 */
[----:B---3--:R-:W-:Y:S01]  /*df20*/  F2FP.PACK_AB R84, R35, R44 ;  /* 0x0000002c2354723e */ /* 0x008fe200000000ff */
[--C-:B------:R-:W-:Y:S01]  /*df30*/  FFMA.FTZ R29, R134, c[0x0][0x23c], -R21.reuse ;  /* 0x00008f00861d7a23 */ /* 0x100fe20000010815 */
[----:B------:R-:W3:Y:S01]  /*df40*/  LDSM.16.MT88.4 R8, [R157+0x6800] ;  /* 0x006800009d08783b */ /* 0x000ee20000004200 */
[----:B------:R-:W-:-:S02]  /*df50*/  FFMA.FTZ R34, R94, c[0x0][0x23c], -R21 ;  /* 0x00008f005e227a23 */ /* 0x000fc40000010815 */
[--C-:B------:R-:W-:Y:S01]  /*df60*/  FFMA.FTZ R27, R96, c[0x0][0x23c], -R21.reuse ;  /* 0x00008f00601b7a23 */ /* 0x100fe20000010815 */
[----:B------:R-:W-:Y:S01]  /*df70*/  MUFU.EX2 R38, R38 ;  /* 0x0000002600267308 */ /* 0x000fe20000000800 */
[--C-:B------:R-:W-:Y:S02]  /*df80*/  FFMA.FTZ R26, R92, c[0x0][0x23c], -R21.reuse ;  /* 0x00008f005c1a7a23 */ /* 0x100fe40000010815 */
[--C-:B------:R-:W-:Y:S02]  /*df90*/  FFMA.FTZ R3, R132, c[0x0][0x23c], -R21.reuse ;  /* 0x00008f0084037a23 */ /* 0x100fe40000010815 */
[----:B------:R-:W-:Y:S02]  /*dfa0*/  FFMA.FTZ R49, R62, c[0x0][0x23c], -R21 ;  /* 0x00008f003e317a23 */ /* 0x000fe40000010815 */
        /* <DEDUP_REMOVED lines=46> */
[----:B------:R-:W2:Y:S01]  /*e290*/  MUFU.EX2 R27, R27 ;  /* 0x0000001b001b7308 */ /* 0x000ea20000000800 */
        /* <DEDUP_REMOVED lines=11> */
[----:B------:R-:W5:Y:S01]  /*e350*/  MUFU.EX2 R3, R3 ;  /* 0x0000000300037308 */ /* 0x000f620000000800 */
[----:B------:R-:W-:-:S02]  /*e360*/  FADD.FTZ R36, R36, R35 ;  /* 0x0000002324247221 */ /* 0x000fc40000010000 */
[----:B------:R-:W-:Y:S02]  /*e370*/  FADD.FTZ R40, R40, R33 ;  /* 0x0000002128287221 */ /* 0x000fe40000010000 */
[----:B------:R-:W-:Y:S01]  /*e380*/  FFMA.FTZ R54, R45, c[0x0][0x23c], -R50 ;  /* 0x00008f002d367a23 */ /* 0x000fe20000010832 */
[C---:B-1----:R-:W-:Y:S01]  /*e390*/  HMMA.16816.F32 R80, R84.reuse, R4, RZ ;  /* 0x000000045450723c */ /* 0x042fe200000018ff */
[----:B------:R-:W-:Y:S01]  /*e3a0*/  FADD.FTZ R29, R29, R40 ;  /* 0x000000281d1d7221 */ /* 0x000fe20000010000 */
[----:B------:R-:W-:Y:S01]  /*e3b0*/  MUFU.EX2 R52, R52 ;  /* 0x0000003400347308 */ /* 0x000fe20000000800 */
[--C-:B------:R-:W-:Y:S02]  /*e3c0*/  FFMA.FTZ R41, R41, c[0x0][0x23c], -R50.reuse ;  /* 0x00008f0029297a23 */ /* 0x100fe40000010832 */
[----:B------:R-:W-:Y:S02]  /*e3d0*/  FFMA.FTZ R45, R47, c[0x0][0x23c], -R50 ;  /* 0x00008f002f2d7a23 */ /* 0x000fe40000010832 */
[----:B----4-:R-:W-:Y:S01]  /*e3e0*/  F2FP.PACK_AB R4, R25, R30 ;  /* 0x0000001e1904723e */ /* 0x010fe200000000ff */
[----:B------:R-:W-:Y:S01]  /*e3f0*/  HMMA.16816.F32 R84, R84, R6, RZ ;  /* 0x000000065454723c */ /* 0x000fe200000018ff */
[----:B--2---:R-:W-:Y:S01]  /*e400*/  F2FP.PACK_AB R5, R27, R34 ;  /* 0x000000221b05723e */ /* 0x004fe200000000ff */
[----:B------:R-:W-:Y:S01]  /*e410*/  MUFU.EX2 R39, R39 ;  /* 0x0000002700277308 */ /* 0x000fe20000000800 */
[----:B------:R-:W-:-:S02]  /*e420*/  FADD.FTZ R34, R34, R29 ;  /* 0x0000001d22227221 */ /* 0x000fc40000010000 */
[--C-:B------:R-:W-:Y:S02]  /*e430*/  FFMA.FTZ R28, R28, c[0x0][0x23c], -R21.reuse ;  /* 0x00008f001c1c7a23 */ /* 0x100fe40000010815 */
[----:B------:R-:W-:Y:S01]  /*e440*/  F2FP.PACK_AB R6, R22, R23 ;  /* 0x000000171606723e */ /* 0x000fe200000000ff */
[----:B------:R-:W-:Y:S01]  /*e450*/  FADD.FTZ R27, R27, R34 ;  /* 0x000000221b1b7221 */ /* 0x000fe20000010000 */
[C---:B-----5:R-:W-:Y:S01]  /*e460*/  F2FP.PACK_AB R7, R3.reuse, R26 ;  /* 0x0000001a0307723e */ /* 0x060fe200000000ff */
[----:B------:R-:W-:Y:S01]  /*e470*/  MUFU.EX2 R37, R37 ;  /* 0x0000002500257308 */ /* 0x000fe20000000800 */
[----:B------:R-:W-:Y:S02]  /*e480*/  FFMA.FTZ R186, R20, c[0x0][0x23c], -R21 ;  /* 0x00008f0014ba7a23 */ /* 0x000fe40000010815 */
[----:B------:R-:W-:Y:S02]  /*e490*/  FADD.FTZ R26, R26, R27 ;  /* 0x0000001b1a1a7221 */ /* 0x000fe40000010000 */
[----:B------:R-:W-:Y:S01]  /*e4a0*/  FFMA.FTZ R50, R46, c[0x0][0x23c], -R50 ;  /* 0x00008f002e327a23 */ /* 0x000fe20000010832 */
[----:B------:R-:W-:Y:S01]  /*e4b0*/  HMMA.16816.F32 R96, R4, R12, R96 ;  /* 0x0000000c0460723c */ /* 0x000fe20000001860 */
[----:B------:R-:W-:Y:S01]  /*e4c0*/  FADD.FTZ R26, R3, R26 ;  /* 0x0000001a031a7221 */ /* 0x000fe20000010000 */
[----:B------:R-:W-:Y:S01]  /*e4d0*/  MUFU.EX2 R42, R42 ;  /* 0x0000002a002a7308 */ /* 0x000fe20000000800 */
[----:B------:R-:W-:-:S02]  /*e4e0*/  FFMA.FTZ R32, R32, c[0x0][0x23c], -R21 ;  /* 0x00008f0020207a23 */ /* 0x000fc40000010815 */
[----:B------:R-:W-:-:S03]  /*e4f0*/  FFMA.FTZ R24, R24, c[0x0][0x23c], -R21 ;  /* 0x00008f0018187a23 */ /* 0x000fc60000010815 */
[C---:B------:R-:W-:Y:S01]  /*e500*/  HMMA.16816.F32 R68, R4.reuse, R14, R68 ;  /* 0x0000000e0444723c */ /* 0x040fe20000001844 */
[----:B------:R-:W1:Y:S01]  /*e510*/  LDSM.16.MT88.4 R12, [R156+0x6800] ;  /* 0x006800009c0c783b */ /* 0x000e620000004200 */
[----:B------:R-:W2:Y:S06]  /*e520*/  MUFU.EX2 R49, R49 ;  /* 0x0000003100317308 */ /* 0x000eac0000000800 */
[C---:B---3--:R-:W-:Y:S02]  /*e530*/  HMMA.16816.F32 R76, R4.reuse, R8, R76 ;  /* 0x00000008044c723c */ /* 0x048fe4000000184c */
[----:B------:R-:W3:Y:S06]  /*e540*/  MUFU.EX2 R62, R62 ;  /* 0x0000003e003e7308 */ /* 0x000eec0000000800 */
[----:B------:R-:W-:Y:S01]  /*e550*/  HMMA.16816.F32 R88, R4, R10, R88 ;  /* 0x0000000a0458723c */ /* 0x000fe20000001858 */
[----:B------:R-:W4:Y:S01]  /*e560*/  LDSM.16.MT88.4 R8, [R158+0x7000] ;  /* 0x007000009e08783b */ /* 0x000f220000004200 */
[----:B------:R-:W-:Y:S01]  /*e570*/  MUFU.EX2 R60, R60 ;  /* 0x0000003c003c7308 */ /* 0x000fe20000000800 */
[----:B--2---:R-:W-:-:S05]  /*e580*/  FADD.FTZ R3, R49, R26 ;  /* 0x0000001a31037221 */ /* 0x004fca0000010000 */
[----:B------:R-:W-:Y:S02]  /*e590*/  HMMA.16816.F32 R92, R4, R16, R92 ;  /* 0x00000010045c723c */ /* 0x000fe4000000185c */
[----:B------:R-:W2:Y:S01]  /*e5a0*/  MUFU.EX2 R43, R43 ;  /* 0x0000002b002b7308 */ /* 0x000ea20000000800 */
[----:B---3--:R-:W-:-:S05]  /*e5b0*/  FADD.FTZ R3, R62, R3 ;  /* 0x000000033e037221 */ /* 0x008fca0000010000 */
[C---:B------:R-:W-:Y:S01]  /*e5c0*/  HMMA.16816.F32 R72, R4.reuse, R18, R72 ;  /* 0x000000120448723c */ /* 0x040fe20000001848 */
[----:B------:R-:W3:Y:S01]  /*e5d0*/  LDSM.16.MT88.4 R16, [R160+0x7000] ;  /* 0x00700000a010783b */ /* 0x000ee20000004200 */
[----:B------:R-:W-:Y:S06]  /*e5e0*/  MUFU.EX2 R66, R66 ;  /* 0x0000004200427308 */ /* 0x000fec0000000800 */
[C---:B-1----:R-:W-:Y:S02]  /*e5f0*/  HMMA.16816.F32 R80, R4.reuse, R12, R80 ;  /* 0x0000000c0450723c */ /* 0x042fe40000001850 */
[----:B------:R-:W1:Y:S06]  /*e600*/  MUFU.EX2 R63, R63 ;  /* 0x0000003f003f7308 */ /* 0x000e6c0000000800 */
[----:B------:R-:W-:Y:S01]  /*e610*/  HMMA.16816.F32 R84, R4, R14, R84 ;  /* 0x0000000e0454723c */ /* 0x000fe20000001854 */
[----:B------:R-:W5:Y:S01]  /*e620*/  LDSM.16.MT88.4 R12, [R157+0x7000] ;  /* 0x007000009d0c783b */ /* 0x000f620000004200 */
[----:B------:R-:W-:Y:S05]  /*e630*/  MUFU.EX2 R64, R64 ;  /* 0x0000004000407308 */ /* 0x000fea0000000800 */
        /* <DEDUP_REMOVED lines=8> */
[C---:B----4-:R-:W-:Y:S06]  /*e6c0*/  HMMA.16816.F32 R92, R4.reuse, R8, R92 ;  /* 0x00000008045c723c */ /* 0x050fec000000185c */
[----:B------:R-:W2:Y:S02]  /*e6d0*/  MUFU.EX2 R106, R106 ;  /* 0x0000006a006a7308 */ /* 0x000ea40000000800 */
[C---:B------:R-:W-:Y:S01]  /*e6e0*/  HMMA.16816.F32 R72, R4.reuse, R10, R72 ;  /* 0x0000000a0448723c */ /* 0x040fe20000001848 */
[----:B------:R-:W4:Y:S05]  /*e6f0*/  LDSM.16.MT88.4 R8, [R156+0x7000] ;  /* 0x007000009c08783b */ /* 0x000f2a0000004200 */
[----:B------:R-:W-:Y:S02]  /*e700*/  MUFU.EX2 R104, R104 ;  /* 0x0000006800687308 */ /* 0x000fe40000000800 */
[C---:B---3--:R-:W-:Y:S06]  /*e710*/  HMMA.16816.F32 R96, R4.reuse, R16, R96 ;  /* 0x000000100460723c */ /* 0x048fec0000001860 */
[----:B------:R-:W3:Y:S02]  /*e720*/  MUFU.EX2 R65, R65 ;  /* 0x0000004100417308 */ /* 0x000ee40000000800 */
[C---:B-----5:R-:W-:Y:S06]  /*e730*/  HMMA.16816.F32 R76, R4.reuse, R12, R76 ;  /* 0x0000000c044c723c */ /* 0x060fec000000184c */
[----:B------:R-:W-:Y:S02]  /*e740*/  MUFU.EX2 R112, R112 ;  /* 0x0000007000707308 */ /* 0x000fe40000000800 */
[C---:B------:R-:W-:Y:S01]  /*e750*/  HMMA.16816.F32 R88, R4.reuse, R14, R88 ;  /* 0x0000000e0458723c */ /* 0x040fe20000001858 */
[----:B------:R-:W5:Y:S05]  /*e760*/  LDSM.16.MT88.4 R12, [R158+0x7800] ;  /* 0x007800009e0c783b */ /* 0x000f6a0000004200 */
[----:B------:R-:W1:Y:S02]  /*e770*/  MUFU.EX2 R109, R109 ;  /* 0x0000006d006d7308 */ /* 0x000e640000000800 */
[C---:B------:R-:W-:Y:S01]  /*e780*/  HMMA.16816.F32 R68, R4.reuse, R18, R68 ;  /* 0x000000120444723c */ /* 0x040fe20000001844 */
[----:B------:R-:W5:Y:S05]  /*e790*/  LDSM.16.MT88.4 R16, [R160+0x7800] ;  /* 0x00780000a010783b */ /* 0x000f6a0000004200 */
[----:B------:R-:W-:Y:S02]  /*e7a0*/  MUFU.EX2 R111, R111 ;  /* 0x0000006f006f7308 */ /* 0x000fe40000000800 */
[C---:B----4-:R-:W-:Y:S06]  /*e7b0*/  HMMA.16816.F32 R80, R4.reuse, R8, R80 ;  /* 0x000000080450723c */ /* 0x050fec0000001850 */
[----:B------:R-:W-:Y:S02]  /*e7c0*/  MUFU.EX2 R114, R114 ;  /* 0x0000007200727308 */ /* 0x000fe40000000800 */
[----:B------:R-:W-:Y:S01]  /*e7d0*/  HMMA.16816.F32 R84, R4, R10, R84 ;  /* 0x0000000a0454723c */ /* 0x000fe20000001854 */
[----:B------:R-:W4:Y:S05]  /*e7e0*/  LDSM.16.MT88.4 R8, [R157+0x7800] ;  /* 0x007800009d08783b */ /* 0x000f2a0000004200 */
[----:B------:R-:W-:Y:S01]  /*e7f0*/  MUFU.EX2 R113, R113 ;  /* 0x0000007100717308 */ /* 0x000fe20000000800 */
[----:B-1----:R-:W-:-:S02]  /*e800*/  F2FP.PACK_AB R4, R63, R66 ;  /* 0x000000423f04723e */ /* 0x002fc400000000ff */
[C---:B--2---:R-:W-:Y:S01]  /*e810*/  F2FP.PACK_AB R5, R106.reuse, R67 ;  /* 0x000000436a05723e */ /* 0x044fe200000000ff */
[----:B------:R-:W-:Y:S01]  /*e820*/  FADD.FTZ R67, R67, R60 ;  /* 0x0000003c43437221 */ /* 0x000fe20000010000 */
[----:B------:R-:W-:Y:S02]  /*e830*/  F2FP.PACK_AB R6, R61, R64 ;  /* 0x000000403d06723e */ /* 0x000fe400000000ff */
[----:B---3--:R-:W-:Y:S01]  /*e840*/  F2FP.PACK_AB R7, R65, R104 ;  /* 0x000000684107723e */ /* 0x008fe200000000ff */
[----:B------:R-:W1:Y:S01]  /*e850*/  MUFU.EX2 R116, R116 ;  /* 0x0000007400747308 */ /* 0x000e620000000800 */
[----:B------:R-:W-:-:S04]  /*e860*/  FADD.FTZ R67, R106, R67 ;  /* 0x000000436a437221 */ /* 0x000fc80000010000 */
[----:B------:R-:W-:Y:S01]  /*e870*/  FADD.FTZ R104, R104, R67 ;  /* 0x0000004368687221 */ /* 0x000fe20000010000 */
[----:B-----5:R-:W-:Y:S02]  /*e880*/  HMMA.16816.F32 R92, R4, R12, R92 ;  /* 0x0000000c045c723c */ /* 0x020fe4000000185c */
[----:B------:R-:W-:Y:S01]  /*e890*/  MUFU.EX2 R118, R118 ;  /* 0x0000007600767308 */ /* 0x000fe20000000800 */
[----:B------:R-:W-:-:S05]  /*e8a0*/  FADD.FTZ R104, R65, R104 ;  /* 0x0000006841687221 */ /* 0x000fca0000010000 */
[C---:B------:R-:W-:Y:S01]  /*e8b0*/  HMMA.16816.F32 R72, R4.reuse, R14, R72 ;  /* 0x0000000e0448723c */ /* 0x040fe20000001848 */
[----:B------:R-:W2:Y:S01]  /*e8c0*/  LDSM.16.MT88.4 R12, [R156+0x7800] ;  /* 0x007800009c0c783b */ /* 0x000ea20000004200 */
[----:B------:R-:W3:Y:S06]  /*e8d0*/  MUFU.EX2 R115, R115 ;  /* 0x0000007300737308 */ /* 0x000eec0000000800 */
[C---:B------:R-:W-:Y:S02]  /*e8e0*/  HMMA.16816.F32 R96, R4.reuse, R16, R96 ;  /* 0x000000100460723c */ /* 0x040fe40000001860 */
[----:B------:R-:W-:Y:S06]  /*e8f0*/  MUFU.EX2 R124, R124 ;  /* 0x0000007c007c7308 */ /* 0x000fec0000000800 */
[C---:B----4-:R-:W-:Y:S02]  /*e900*/  HMMA.16816.F32 R76, R4.reuse, R8, R76 ;  /* 0x00000008044c723c */ /* 0x050fe4000000184c */
[----:B------:R-:W4:Y:S06]  /*e910*/  MUFU.EX2 R103, R103 ;  /* 0x0000006700677308 */ /* 0x000f2c0000000800 */
[C---:B------:R-:W-:Y:S01]  /*e920*/  HMMA.16816.F32 R88, R4.reuse, R10, R88 ;  /* 0x0000000a0458723c */ /* 0x040fe20000001858 */
[----:B------:R-:W5:Y:S01]  /*e930*/  LDSM.16.MT88.4 R8, [R160+0x8000] ;  /* 0x00800000a008783b */ /* 0x000f620000004200 */
[----:B------:R-:W-:Y:S06]  /*e940*/  MUFU.EX2 R105, R105 ;  /* 0x0000006900697308 */ /* 0x000fec0000000800 */
[C---:B------:R-:W-:Y:S01]  /*e950*/  HMMA.16816.F32 R68, R4.reuse, R18, R68 ;  /* 0x000000120444723c */ /* 0x040fe20000001844 */
[----:B------:R-:W4:Y:S01]  /*e960*/  LDSM.16.MT88.4 R16, [R158+0x8000] ;  /* 0x008000009e10783b */ /* 0x000f220000004200 */
[----:B------:R-:W-:Y:S06]  /*e970*/  MUFU.EX2 R126, R126 ;  /* 0x0000007e007e7308 */ /* 0x000fec0000000800 */
[C---:B--2---:R-:W-:Y:S02]  /*e980*/  HMMA.16816.F32 R80, R4.reuse, R12, R80 ;  /* 0x0000000c0450723c */ /* 0x044fe40000001850 */
[----:B------:R-:W-:Y:S06]  /*e990*/  MUFU.EX2 R101, R101 ;  /* 0x0000006500657308 */ /* 0x000fec0000000800 */
[----:B------:R-:W-:Y:S01]  /*e9a0*/  HMMA.16816.F32 R84, R4, R14, R84 ;  /* 0x0000000e0454723c */ /* 0x000fe20000001854 */
[----:B------:R-:W2:Y:S01]  /*e9b0*/  LDSM.16.MT88.4 R12, [R157+0x8000] ;  /* 0x008000009d0c783b */ /* 0x000ea20000004200 */
        /* <DEDUP_REMOVED lines=9> */
[----:B-----5:R-:W-:Y:S01]  /*ea50*/  HMMA.16816.F32 R96, R4, R8, R96 ;  /* 0x000000080460723c */ /* 0x020fe20000001860 */
[----:B------:R-:W-:-:S04]  /*ea60*/  FADD.FTZ R118, R118, R113 ;  /* 0x0000007176767221 */ /* 0x000fc80000010000 */
[----:B------:R-:W-:Y:S01]  /*ea70*/  FADD.FTZ R118, R115, R118 ;  /* 0x0000007673767221 */ /* 0x000fe20000010000 */
[----:B------:R-:W-:Y:S02]  /*ea80*/  MUFU.EX2 R110, R110 ;  /* 0x0000006e006e7308 */ /* 0x000fe40000000800 */
[C---:B------:R-:W-:Y:S01]  /*ea90*/  HMMA.16816.F32 R68, R4.reuse, R10, R68 ;  /* 0x0000000a0444723c */ /* 0x040fe20000001844 */
[----:B------:R-:W3:Y:S05]  /*eaa0*/  LDSM.16.MT88.4 R8, [R156+0x8000] ;  /* 0x008000009c08783b */ /* 0x000eea0000004200 */
[----:B------:R-:W5:Y:S02]  /*eab0*/  MUFU.EX2 R53, R53 ;  /* 0x0000003500357308 */ /* 0x000f640000000800 */
[C---:B----4-:R-:W-:Y:S06]  /*eac0*/  HMMA.16816.F32 R92, R4.reuse, R16, R92 ;  /* 0x00000010045c723c */ /* 0x050fec000000185c */
[----:B------:R-:W-:Y:S02]  /*ead0*/  MUFU.EX2 R102, R102 ;  /* 0x0000006600667308 */ /* 0x000fe40000000800 */
[C---:B------:R-:W-:Y:S01]  /*eae0*/  HMMA.16816.F32 R72, R4.reuse, R18, R72 ;  /* 0x000000120448723c */ /* 0x040fe20000001848 */
[----:B------:R-:W4:Y:S05]  /*eaf0*/  LDSM.16.MT88.4 R16, [R160+0x8800] ;  /* 0x00880000a010783b */ /* 0x000f2a0000004200 */
[----:B------:R-:W-:Y:S02]  /*eb00*/  MUFU.EX2 R51, R51 ;  /* 0x0000003300337308 */ /* 0x000fe40000000800 */
[C---:B--2---:R-:W-:Y:S06]  /*eb10*/  HMMA.16816.F32 R76, R4.reuse, R12, R76 ;  /* 0x0000000c044c723c */ /* 0x044fec000000184c */
        /* <DEDUP_REMOVED lines=8> */
[----:B------:R-:W2:Y:S01]  /*eba0*/  MUFU.EX2 R59, R59 ;  /* 0x0000003b003b7308 */ /* 0x000ea20000000800 */
        /* <DEDUP_REMOVED lines=8> */
[----:B----4-:R-:W-:Y:S02]  /*ec30*/  HMMA.16816.F32 R96, R4, R16, R96 ;  /* 0x000000100460723c */ /* 0x010fe40000001860 */
[----:B------:R-:W1:Y:S01]  /*ec40*/  MUFU.EX2 R41, R41 ;  /* 0x0000002900297308 */ /* 0x000e620000000800 */
[----:B------:R-:W-:-:S05]  /*ec50*/  FADD.FTZ R100, R100, R107 ;  /* 0x0000006b64647221 */ /* 0x000fca0000010000 */
[C---:B------:R-:W-:Y:S01]  /*ec60*/  HMMA.16816.F32 R68, R4.reuse, R18, R68 ;  /* 0x000000120444723c */ /* 0x040fe20000001844 */
[----:B------:R-:W4:Y:S01]  /*ec70*/  LDSM.16.MT88.4 R16, [R156+0x8800] ;  /* 0x008800009c10783b */ /* 0x000f220000004200 */
[----:B------:R-:W-:Y:S06]  /*ec80*/  MUFU.EX2 R45, R45 ;  /* 0x0000002d002d7308 */ /* 0x000fec0000000800 */
[C---:B--2---:R-:W-:Y:S02]  /*ec90*/  HMMA.16816.F32 R92, R4.reuse, R12, R92 ;  /* 0x0000000c045c723c */ /* 0x044fe4000000185c */
[----:B------:R-:W-:Y:S06]  /*eca0*/  MUFU.EX2 R44, R50 ;  /* 0x00000032002c7308 */ /* 0x000fec0000000800 */
[C---:B---3--:R-:W-:Y:S02]  /*ecb0*/  HMMA.16816.F32 R76, R4.reuse, R8, R76 ;  /* 0x00000008044c723c */ /* 0x048fe4000000184c */
[----:B------:R-:W-:Y:S06]  /*ecc0*/  MUFU.EX2 R28, R28 ;  /* 0x0000001c001c7308 */ /* 0x000fec0000000800 */
[C---:B------:R-:W-:Y:S01]  /*ecd0*/  HMMA.16816.F32 R88, R4.reuse, R10, R88 ;  /* 0x0000000a0458723c */ /* 0x040fe20000001858 */
[----:B------:R-:W2:Y:S01]  /*ece0*/  LDSM.16.MT88.4 R8, [R158+0x9000] ;  /* 0x009000009e08783b */ /* 0x000ea20000004200 */
[----:B------:R-:W-:Y:S06]  /*ecf0*/  MUFU.EX2 R186, R186 ;  /* 0x000000ba00ba7308 */ /* 0x000fec0000000800 */
[C---:B------:R-:W-:Y:S01]  /*ed00*/  HMMA.16816.F32 R72, R4.reuse, R14, R72 ;  /* 0x0000000e0448723c */ /* 0x040fe20000001848 */
[----:B------:R-:W3:Y:S07]  /*ed10*/  LDSM.16.MT88.4 R12, [R160+0x9000] ;  /* 0x00900000a00c783b */ /* 0x000eee0000004200 */
[C---:B----4-:R-:W-:Y:S08]  /*ed20*/  HMMA.16816.F32 R80, R4.reuse, R16, R80 ;  /* 0x000000100450723c */ /* 0x050ff00000001850 */
[----:B------:R-:W-:Y:S01]  /*ed30*/  HMMA.16816.F32 R84, R4, R18, R84 ;  /* 0x000000120454723c */ /* 0x000fe20000001854 */
[----:B------:R-:W4:Y:S06]  /*ed40*/  LDSM.16.MT88.4 R16, [R157+0x9000] ;  /* 0x009000009d10783b */ /* 0x000f2c0000004200 */
[----:B-----5:R-:W-:-:S02]  /*ed50*/  F2FP.PACK_AB R4, R53, R110 ;  /* 0x0000006e3504723e */ /* 0x020fc400000000ff */
[C---:B------:R-:W-:Y:S01]  /*ed60*/  F2FP.PACK_AB R5, R48.reuse, R55 ;  /* 0x000000373005723e */ /* 0x040fe200000000ff */
[----:B------:R-:W-:Y:S01]  /*ed70*/  FADD.FTZ R55, R55, R100 ;  /* 0x0000006437377221 */ /* 0x000fe20000010000 */
[----:B------:R-:W-:Y:S02]  /*ed80*/  F2FP.PACK_AB R6, R51, R102 ;  /* 0x000000663306723e */ /* 0x000fe400000000ff */
[----:B------:R-:W-:Y:S01]  /*ed90*/  F2FP.PACK_AB R7, R59, R56 ;  /* 0x000000383b07723e */ /* 0x000fe200000000ff */
[----:B------:R-:W-:-:S04]  /*eda0*/  FADD.FTZ R55, R48, R55 ;  /* 0x0000003730377221 */ /* 0x000fc80000010000 */
[----:B------:R-:W-:Y:S02]  /*edb0*/  FADD.FTZ R56, R56, R55 ;  /* 0x0000003738387221 */ /* 0x000fe40000010000 */
[----:B--2---:R-:W-:Y:S02]  /*edc0*/  HMMA.16816.F32 R92, R4, R8, R92 ;  /* 0x00000008045c723c */ /* 0x004fe4000000185c */
[----:B------:R-:W-:-:S05]  /*edd0*/  FADD.FTZ R56, R59, R56 ;  /* 0x000000383b387221 */ /* 0x000fca0000010000 */
[----:B------:R-:W-:Y:S01]  /*ede0*/  FADD.FTZ R9, R31, R36 ;  /* 0x000000241f097221 */ /* 0x000fe20000010000 */
[----:B---3--:R-:W-:Y:S01]  /*edf0*/  HMMA.16816.F32 R96, R4, R12, R96 ;  /* 0x0000000c0460723c */ /* 0x008fe20000001860 */
[----:B------:R-:W2:Y:S02]  /*ee00*/  MUFU.EX2 R31, R32 ;  /* 0x00000020001f7308 */ /* 0x000ea40000000800 */
[----:B------:R-:W-:-:S04]  /*ee10*/  FADD.FTZ R30, R30, R9 ;  /* 0x000000091e1e7221 */ /* 0x000fc80000010000 */
[----:B------:R-:W-:Y:S01]  /*ee20*/  FADD.FTZ R30, R25, R30 ;  /* 0x0000001e191e7221 */ /* 0x000fe20000010000 */
[C---:B------:R-:W-:Y:S01]  /*ee30*/  HMMA.16816.F32 R68, R4.reuse, R14, R68 ;  /* 0x0000000e0444723c */ /* 0x040fe20000001844 */
[----:B------:R-:W3:Y:S07]  /*ee40*/  LDSM.16.MT88.4 R12, [R156+0x9000] ;  /* 0x009000009c0c783b */ /* 0x000eee0000004200 */
[C---:B----4-:R-:W-:Y:S07]  /*ee50*/  HMMA.16816.F32 R76, R4.reuse, R16, R76 ;  /* 0x00000010044c723c */ /* 0x050fee000000184c */
[----:B------:R-:W-:Y:S01]  /*ee60*/  FADD.FTZ R17, R23, R30 ;  /* 0x0000001e17117221 */ /* 0x000fe20000010000 */
[----:B------:R-:W-:Y:S01]  /*ee70*/  HMMA.16816.F32 R72, R4, R10, R72 ;  /* 0x0000000a0448723c */ /* 0x000fe20000001848 */
[----:B------:R-:W4:Y:S01]  /*ee80*/  LDSM.16.MT88.4 R8, [R160+0x9800] ;  /* 0x00980000a008783b */ /* 0x000f220000004200 */
[----:B------:R-:W5:Y:S01]  /*ee90*/  MUFU.EX2 R23, R24 ;  /* 0x0000001800177308 */ /* 0x000f620000000800 */
        /* <DEDUP_REMOVED lines=18> */
[----:B------:R-:W-:Y:S01]  /*efc0*/  F2FP.PACK_AB R6, R44, R45 ;  /* 0x0000002d2c06723e */ /* 0x000fe200000000ff */
[----:B------:R-:W-:Y:S01]  /*efd0*/  FADD.FTZ R31, R31, R56 ;  /* 0x000000381f1f7221 */ /* 0x000fe20000010000 */
[----:B-----5:R-:W-:Y:S01]  /*efe0*/  F2FP.PACK_AB R7, R186, R23 ;  /* 0x00000017ba07723e */ /* 0x020fe200000000ff */
        /* <DEDUP_REMOVED lines=24> */
[C---:B-1----:R-:W-:Y:S08]  /*f170*/  HMMA.16816.F32 R80, R4.reuse, R8, R80 ;  /* 0x000000080450723c */ /* 0x042ff00000001850 */
[----:B------:R-:W-:Y:S01]  /*f180*/  HMMA.16816.F32 R84, R4, R10, R84 ;  /* 0x0000000a0454723c */ /* 0x000fe20000001854 */
[----:B------:R-:W-:Y:S06]  /*f190*/  @!UPT UIADD3 URZ, URZ, URZ, URZ ;  /* 0x0000003f3f3ff290 */ /* 0x000fec000fffe03f */
[----:B------:R-:W-:Y:S11]  /*f1a0*/  @!P6 BRA `(.L_x_7268) ;  /* 0x000038a00000e947 */ /* 0x000ff60003800000 */
        /* <DEDUP_REMOVED lines=63> */
.L_x_7269:
[----:B------:R-:W-:-:S05]  /*f5a0*/  IMAD.MOV.U32 R8, RZ, RZ, c[0x0][0x1a0] ;  /* 0x00006800ff087624 */ /* 0x000fca00078e00ff */
[----:B------:R-:W-:-:S04]  /*f5b0*/  LEA R8, -R8, RZ, 0x7 ;  /* 0x000000ff08087211 */ /* 0x000fc800078e39ff */
[----:B------:R-:W-:Y:S02]  /*f5c0*/  SHF.R.S32.HI R4, RZ, 0x1f, R8 ;  /* 0x0000001fff047819 */ /* 0x000fe40000011408 */
.L_x_7270:
[----:B------:R-:W-:Y:S01]  /*f5d0*/  ULDC.64 UR4, c[0x0][0x1a0] ;  /* 0x0000680000047ab9 */ /* 0x000fe20000000a00 */
[C---:B------:R-:W-:Y:S01]  /*f5e0*/  LEA R172, P0, R8.reuse, R172, 0x1 ;  /* 0x000000ac08ac7211 */ /* 0x040fe200078008ff */
[----:B------:R-:W-:Y:S01]  /*f5f0*/  USHF.L.U32 UR9, UR4, 0x5, URZ ;  /* 0x0000000504097899 */ /* 0x000fe2000800063f */
[----:B------:R-:W-:Y:S01]  /*f600*/  IMAD.SHL.U32 R147, R183, 0x80, RZ ;  /* 0x00000080b7937824 */ /* 0x000fe200078e00ff */
[----:B------:R-:W-:Y:S01]  /*f610*/  UMOV UR8, 0x5 ;  /* 0x0000000500087882 */ /* 0x000fe20000000000 */
[----:B------:R-:W-:Y:S01]  /*f620*/  LEA.HI.X R173, R8, R173, R4, 0x1, P0 ;  /* 0x000000ad08ad7211 */ /* 0x000fe200000f0c04 */
[----:B------:R-:W-:Y:S02]  /*f630*/  USHF.L.U64.HI UR5, UR4, UR8, UR5 ;  /* 0x0000000804057299 */ /* 0x000fe40008010205 */
[----:B------:R-:W-:Y:S02]  /*f640*/  IADD3 R12, P0, R172, UR9, RZ ;  /* 0x00000009ac0c7c10 */ /* 0x000fe4000ff1e0ff */
[----:B------:R-:W-:Y:S01]  /*f650*/  @!PT LDS RZ, [RZ] ;  /* 0x00000000fffff984 */ /* 0x000fe20000000800 */
[----:B------:R-:W-:Y:S01]  /*f660*/  @!PT LDS RZ, [RZ] ;  /* 0x00000000fffff984 */ /* 0x000fe20000000800 */
[----:B------:R-:W-:Y:S01]  /*f670*/  @!PT LDS RZ, [RZ] ;  /* 0x00000000fffff984 */ /* 0x000fe20000000800 */
[----:B------:R1:W-:Y:S01]  /*f680*/  LDGSTS.E.BYPASS.LTC128B.128 [R181+0x6000], [R172.64] ;  /* 0x06000000acb57fae */ /* 0x0003e2000b901d46 */
[----:B------:R-:W-:-:S02]  /*f690*/  LOP3.LUT R3, R147, 0x8, R120, 0xfe, !PT ;  /* 0x0000000893037812 */ /* 0x000fc400078efe78 */
[----:B------:R-:W-:Y:S02]  /*f6a0*/  IADD3.X R13, R173, UR5, RZ, P0, !PT ;  /* 0x00000005ad0d7c10 */ /* 0x000fe400087fe4ff */
[----:B------:R-:W-:Y:S02]  /*f6b0*/  IADD3 R10, P0, R12, UR9, RZ ;  /* 0x000000090c0a7c10 */ /* 0x000fe4000ff1e0ff */
[----:B------:R-:W-:Y:S01]  /*f6c0*/  ISETP.GE.AND P5, PT, R3, R121, PT ;  /* 0x000000790300720c */ /* 0x000fe20003fa6270 */
[----:B------:R2:W-:Y:S01]  /*f6d0*/  LDGSTS.E.BYPASS.LTC128B.128 [R181+0x6800], [R12.64] ;  /* 0x068000000cb57fae */ /* 0x0005e2000b901d46 */
[----:B------:R-:W-:Y:S02]  /*f6e0*/  IADD3.X R11, R13, UR5, RZ, P0, !PT ;  /* 0x000000050d0b7c10 */ /* 0x000fe400087fe4ff */
[----:B------:R-:W-:Y:S02]  /*f6f0*/  IADD3 R6, P0, R10, UR9, RZ ;  /* 0x000000090a067c10 */ /* 0x000fe4000ff1e0ff */
[----:B------:R-:W-:Y:S01]  /*f700*/  ISETP.GE.AND P6, PT, R3, R122, PT ;  /* 0x0000007a0300720c */ /* 0x000fe20003fc6270 */
        /* <DEDUP_REMOVED lines=15> */
[----:B------:R-:W-:Y:S04]  /*f800*/  LDSM.16.M88.4 R60, [R166] ;  /* 0x00000000a63c783b */ /* 0x000fe80000000200 */
[----:B------:R-:W1:Y:S04]  /*f810*/  LDSM.16.M88.4 R44, [R165+0x2000] ;  /* 0x00200000a52c783b */ /* 0x000e680000000200 */
[----:B------:R-:W3:Y:S04]  /*f820*/  LDSM.16.M88.4 R36, [R165+0x2800] ;  /* 0x00280000a524783b */ /* 0x000ee80000000200 */
[----:B------:R-:W3:Y:S04]  /*f830*/  LDSM.16.M88.4 R28, [R165+0x3000] ;  /* 0x00300000a51c783b */ /* 0x000ee80000000200 */
[----:B------:R-:W5:Y:S04]  /*f840*/  LDSM.16.M88.4 R20, [R165+0x3800] ;  /* 0x00380000a514783b */ /* 0x000f680000000200 */
[----:B--2---:R-:W2:Y:S04]  /*f850*/  LDSM.16.M88.4 R12, [R165+0x4000] ;  /* 0x00400000a50c783b */ /* 0x004ea80000000200 */
[----:B----4-:R-:W4:Y:S04]  /*f860*/  LDSM.16.M88.4 R4, [R165+0x4800] ;  /* 0x00480000a504783b */ /* 0x010f280000000200 */
[----:B------:R-:W2:Y:S04]  /*f870*/  LDSM.16.M88.4 R100, [R165+0x5000] ;  /* 0x00500000a564783b */ /* 0x000ea80000000200 */
[----:B------:R-:W2:Y:S04]  /*f880*/  LDSM.16.M88.4 R108, [R165+0x5800] ;  /* 0x00580000a56c783b */ /* 0x000ea80000000200 */
[----:B------:R-:W-:Y:S04]  /*f890*/  LDSM.16.M88.4 R116, [R164] ;  /* 0x00000000a474783b */ /* 0x000fe80000000200 */
[----:B------:R-:W4:Y:S01]  /*f8a0*/  LDSM.16.M88.4 R56, [R159+0x2000] ;  /* 0x002000009f38783b */ /* 0x000f220000000200 */
[C---:B-1----:R-:W-:Y:S03]  /*f8b0*/  HMMA.16816.F32 R48, R60.reuse, R44, RZ ;  /* 0x0000002c3c30723c */ /* 0x042fe600000018ff */
[----:B------:R-:W1:Y:S04]  /*f8c0*/  LDSM.16.M88.4 R52, [R159+0x2800] ;  /* 0x002800009f34783b */ /* 0x000e680000000200 */
[----:B------:R-:W1:Y:S01]  /*f8d0*/  LDSM.16.M88.4 R112, [R159+0x3000] ;  /* 0x003000009f70783b */ /* 0x000e620000000200 */
[C---:B---3--:R-:W-:Y:S03]  /*f8e0*/  HMMA.16816.F32 R40, R60.reuse, R36, RZ ;  /* 0x000000243c28723c */ /* 0x048fe600000018ff */
[----:B------:R-:W0:Y:S05]  /*f8f0*/  LDGDEPBAR ;  /* 0x00000000000079af */ /* 0x000e2a0000000000 */
[C---:B------:R-:W-:Y:S08]  /*f900*/  HMMA.16816.F32 R32, R60.reuse, R28, RZ ;  /* 0x0000001c3c20723c */ /* 0x040ff000000018ff */
[C---:B-----5:R-:W-:Y:S08]  /*f910*/  HMMA.16816.F32 R24, R60.reuse, R20, RZ ;  /* 0x000000143c18723c */ /* 0x060ff000000018ff */
        /* <DEDUP_REMOVED lines=22> */
[C---:B--2---:R-:W-:Y:S08]  /*fa80*/  HMMA.16816.F32 R24, R116.reuse, R108, R24 ;  /* 0x0000006c7418723c */ /* 0x044ff00000001818 */
[C---:B------:R-:W-:Y:S01]  /*fa90*/  HMMA.16816.F32 R20, R116.reuse, R110, R20 ;  /* 0x0000006e7414723c */ /* 0x040fe20000001814 */
[----:B------:R-:W2:Y:S07]  /*faa0*/  LDSM.16.M88.4 R108, [R159+0x5800] ;  /* 0x005800009f6c783b */ /* 0x000eae0000000200 */
        /* <DEDUP_REMOVED lines=24> */
[----:B------:R-:W4:Y:S07]  /*fc30*/  LDSM.16.M88.4 R108, [R150] ;  /* 0x00000000966c783b */ /* 0x000f2e0000000200 */
[C---:B-1----:R-:W-:Y:S08]  /*fc40*/  HMMA.16816.F32 R16, R56.reuse, R52, R16 ;  /* 0x000000343810723c */ /* 0x042ff00000001810 */
[C---:B------:R-:W-:Y:S01]  /*fc50*/  HMMA.16816.F32 R12, R56.reuse, R54, R12 ;  /* 0x00000036380c723c */ /* 0x040fe2000000180c */
[----:B------:R-:W-:Y:S07]  /*fc60*/  LDSM.16.M88.4 R52, [R148] ;  /* 0x000000009434783b */ /* 0x000fee0000000200 */
[C---:B---3--:R-:W-:Y:S08]  /*fc70*/  HMMA.16816.F32 R64, R56.reuse, R112, R64 ;  /* 0x000000703840723c */ /* 0x048ff00000001840 */
[C---:B--2---:R-:W-:Y:S08]  /*fc80*/  HMMA.16816.F32 R8, R56.reuse, R116, R8 ;  /* 0x000000743808723c */ /* 0x044ff00000001808 */
[C---:B------:R-:W-:Y:S01]  /*fc90*/  HMMA.16816.F32 R4, R56.reuse, R118, R4 ;  /* 0x000000763804723c */ /* 0x040fe20000001804 */
[----:B------:R-:W1:Y:S07]  /*fca0*/  LDSM.16.M88.4 R116, [R161] ;  /* 0x00000000a174783b */ /* 0x000e6e0000000200 */
[C---:B----4-:R-:W-:Y:S08]  /*fcb0*/  HMMA.16816.F32 R104, R56.reuse, R108, R104 ;  /* 0x0000006c3868723c */ /* 0x050ff00000001868 */
[C---:B------:R-:W-:Y:S01]  /*fcc0*/  HMMA.16816.F32 R100, R56.reuse, R110, R100 ;  /* 0x0000006e3864723c */ /* 0x040fe20000001864 */
[----:B------:R-:W2:Y:S07]  /*fcd0*/  LDSM.16.M88.4 R108, [R148+0x800] ;  /* 0x00080000946c783b */ /* 0x000eae0000000200 */
[----:B------:R-:W-:Y:S01]  /*fce0*/  HMMA.16816.F32 R60, R56, R114, R60 ;  /* 0x00000072383c723c */ /* 0x000fe2000000183c */
[----:B------:R-:W3:Y:S04]  /*fcf0*/  LDSM.16.M88.4 R56, [R148+0x1000] ;  /* 0x001000009438783b */ /* 0x000ee80000000200 */
[----:B------:R-:W4:Y:S03]  /*fd00*/  LDSM.16.M88.4 R112, [R148+0x1800] ;  /* 0x001800009470783b */ /* 0x000f260000000200 */
[C---:B-1----:R-:W-:Y:S08]  /*fd10*/  HMMA.16816.F32 R48, R116.reuse, R52, R48 ;  /* 0x000000347430723c */ /* 0x042ff00000001830 */
[C---:B------:R-:W-:Y:S01]  /*fd20*/  HMMA.16816.F32 R44, R116.reuse, R54, R44 ;  /* 0x00000036742c723c */ /* 0x040fe2000000182c */
[----:B------:R-:W1:Y:S07]  /*fd30*/  LDSM.16.M88.4 R52, [R148+0x2000] ;  /* 0x002000009434783b */ /* 0x000e6e0000000200 */
[C---:B--2---:R-:W-:Y:S08]  /*fd40*/  HMMA.16816.F32 R40, R116.reuse, R108, R40 ;  /* 0x0000006c7428723c */ /* 0x044ff00000001828 */
[C---:B------:R-:W-:Y:S07]  /*fd50*/  HMMA.16816.F32 R36, R116.reuse, R110, R36 ;  /* 0x0000006e7424723c */ /* 0x040fee0000001824 */
[----:B------:R-:W-:Y:S01]  /*fd60*/  LOP3.LUT R111, R147, R120, RZ, 0xfc, !PT ;  /* 0x00000078936f7212 */ /* 0x000fe200078efcff */
[----:B---3--:R-:W-:Y:S01]  /*fd70*/  HMMA.16816.F32 R32, R116, R56, R32 ;  /* 0x000000387420723c */ /* 0x008fe20000001820 */
[----:B------:R-:W-:-:S02]  /*fd80*/  FSEL R46, R46, -INF , !P6 ;  /* 0xff8000002e2e7808 */ /* 0x000fc40007000000 */
[CC--:B------:R-:W-:Y:S02]  /*fd90*/  ISETP.GE.AND P1, PT, R111.reuse, R121.reuse, PT ;  /* 0x000000796f00720c */ /* 0x0c0fe40003f26270 */
[CC--:B------:R-:W-:Y:S02]  /*fda0*/  ISETP.GE.AND P0, PT, R111.reuse, R122.reuse, PT ;  /* 0x0000007a6f00720c */ /* 0x0c0fe40003f06270 */
[C---:B------:R-:W-:Y:S01]  /*fdb0*/  IADD3 R56, R111.reuse, 0x1, RZ ;  /* 0x000000016f387810 */ /* 0x040fe20007ffe0ff */
[----:B------:R-:W-:Y:S01]  /*fdc0*/  HMMA.16816.F32 R28, R116, R58, R28 ;  /* 0x0000003a741c723c */ /* 0x000fe2000000181c */
[----:B------:R-:W-:Y:S02]  /*fdd0*/  IADD3 R3, R111, 0x11, RZ ;  /* 0x000000116f037810 */ /* 0x000fe40007ffe0ff */
[C---:B------:R-:W-:Y:S02]  /*fde0*/  ISETP.GE.AND P3, PT, R56.reuse, R121, PT ;  /* 0x000000793800720c */ /* 0x040fe40003f66270 */
[----:B------:R-:W-:-:S02]  /*fdf0*/  ISETP.GE.AND P2, PT, R56, R122, PT ;  /* 0x0000007a3800720c */ /* 0x000fc40003f46270 */
[----:B------:R-:W-:Y:S01]  /*fe00*/  IADD3 R56, R111, 0x9, RZ ;  /* 0x000000096f387810 */ /* 0x000fe20007ffe0ff */
[C---:B----4-:R-:W-:Y:S01]  /*fe10*/  HMMA.16816.F32 R24, R116.reuse, R112, R24 ;  /* 0x000000707418723c */ /* 0x050fe20000001818 */
[----:B------:R-:W-:Y:S02]  /*fe20*/  FSEL R187, R48, -INF , !P1 ;  /* 0xff80000030bb7808 */ /* 0x000fe40004800000 */
[----:B------:R-:W-:Y:S02]  /*fe30*/  FSEL R108, R50, -INF , !P0 ;  /* 0xff800000326c7808 */ /* 0x000fe40004000000 */
[----:B------:R-:W-:Y:S02]  /*fe40*/  FSEL R188, R51, -INF , !P2 ;  /* 0xff80000033bc7808 */ /* 0x000fe40005000000 */
[----:B------:R-:W-:Y:S01]  /*fe50*/  ISETP.GE.AND P0, PT, R56, R122, PT ;  /* 0x0000007a3800720c */ /* 0x000fe20003f06270 */
[----:B------:R-:W-:Y:S01]  /*fe60*/  HMMA.16816.F32 R20, R116, R114, R20 ;  /* 0x000000727414723c */ /* 0x000fe20000001814 */
[----:B------:R-:W-:-:S02]  /*fe70*/  ISETP.GE.AND P2, PT, R3, R121, PT ;  /* 0x000000790300720c */ /* 0x000fc40003f46270 */
[----:B------:R-:W-:Y:S02]  /*fe80*/  ISETP.GE.AND P1, PT, R3, R122, PT ;  /* 0x0000007a0300720c */ /* 0x000fe40003f26270 */
[----:B------:R-:W-:Y:S02]  /*fe90*/  IADD3 R3, R111, 0x19, RZ ;  /* 0x000000196f037810 */ /* 0x000fe40007ffe0ff */
[----:B------:R-:W-:Y:S01]  /*fea0*/  FSEL R171, R49, -INF , !P3 ;  /* 0xff80000031ab7808 */ /* 0x000fe20005800000 */
[----:B-1----:R-:W-:Y:S01]  /*feb0*/  HMMA.16816.F32 R16, R116, R52, R16 ;  /* 0x000000347410723c */ /* 0x002fe20000001810 */
[----:B------:R-:W-:Y:S01]  /*fec0*/  FSEL R190, R47, -INF , !P0 ;  /* 0xff8000002fbe7808 */ /* 0x000fe20004000000 */
[----:B------:R-:W1:Y:S01]  /*fed0*/  LDSM.16.M88.4 R48, [R148+0x2800] ;  /* 0x002800009430783b */ /* 0x000e620000000200 */
[-C--:B------:R-:W-:Y:S02]  /*fee0*/  ISETP.GE.AND P4, PT, R56, R121.reuse, PT ;  /* 0x000000793800720c */ /* 0x080fe40003f86270 */
[----:B------:R-:W-:-:S02]  /*fef0*/  ISETP.GE.AND P3, PT, R3, R121, PT ;  /* 0x000000790300720c */ /* 0x000fc40003f66270 */
[----:B------:R-:W-:Y:S01]  /*ff00*/  ISETP.GE.AND P0, PT, R3, R122, PT ;  /* 0x0000007a0300720c */ /* 0x000fe20003f06270 */
[----:B------:R-:W-:Y:S01]  /*ff10*/  HMMA.16816.F32 R12, R116, R54, R12 ;  /* 0x00000036740c723c */ /* 0x000fe2000000180c */
        /* <DEDUP_REMOVED lines=8> */
[C---:B------:R-:W-:Y:S01]  /*ffa0*/  ISETP.GE.AND P4, PT, R3.reuse, R121, PT ;  /* 0x000000790300720c */ /* 0x040fe20003f86270 */
[----:B------:R-:W2:Y:S01]  /*ffb0*/  LDSM.16.M88.4 R52, [R148+0x3000] ;  /* 0x003000009434783b */ /* 0x000ea20000000200 */
[----:B------:R-:W-:Y:S02]  /*ffc0*/  ISETP.GE.AND P0, PT, R3, R122, PT ;  /* 0x0000007a0300720c */ /* 0x000fe40003f06270 */
[----:B------:R-:W-:-:S02]  /*ffd0*/  IADD3 R43, R111, 0x31, RZ ;  /* 0x000000316f2b7810 */ /* 0x000fc40007ffe0ff */
[----:B------:R-:W-:Y:S02]  /*ffe0*/  IADD3 R3, R111, 0x39, RZ ;  /* 0x000000396f037810 */ /* 0x000fe40007ffe0ff */
[----:B------:R-:W-:Y:S02]  /*fff0*/  FSEL R141, R33, -INF , !P2 ;  /* 0xff800000218d7808 */ /* 0x000fe40005000000 */
[----:B------:R-:W-:Y:S02]  /*10000*/  FSEL R142, R35, -INF , !P1 ;  /* 0xff800000238e7808 */ /* 0x000fe40004800000 */
[----:B------:R-:W-:Y:S02]  /*10010*/  FSEL R140, R31, -INF , !P0 ;  /* 0xff8000001f8c7808 */ /* 0x000fe40004000000 */
        /* <DEDUP_REMOVED lines=8> */
[-C--:B------:R-:W-:Y:S02]  /*100a0*/  ISETP.GE.AND P1, PT, R3, R121.reuse, PT ;  /* 0x000000790300720c */ /* 0x080fe40003f26270 */
[----:B------:R-:W-:Y:S02]  /*100b0*/  ISETP.GE.AND P3, PT, R43, R121, PT ;  /* 0x000000792b00720c */ /* 0x000fe40003f66270 */
[----:B------:R-:W-:-:S02]  /*100c0*/  FSEL R131, R21, -INF , !P2 ;  /* 0xff80000015837808 */ /* 0x000fc40005000000 */
[C-C-:B------:R-:W-:Y:S02]  /*100d0*/  LOP3.LUT R31, R147.reuse, 0x10, R120.reuse, 0xfe, !PT ;  /* 0x00000010931f7812 */ /* 0x140fe400078efe78 */
[----:B------:R-:W-:Y:S02]  /*100e0*/  LOP3.LUT R21, R147, 0x20, R120, 0xfe, !PT ;  /* 0x0000002093157812 */ /* 0x000fe400078efe78 */
[----:B------:R-:W-:Y:S02]  /*100f0*/  FSEL R114, R17, -INF , !P1 ;  /* 0xff80000011727808 */ /* 0x000fe40004800000 */
[----:B------:R-:W-:Y:S02]  /*10100*/  FSEL R139, R29, -INF , !P4 ;  /* 0xff8000001d8b7808 */ /* 0x000fe40006000000 */
[----:B------:R-:W-:Y:S01]  /*10110*/  FSEL R133, R25, -INF , !P3 ;  /* 0xff80000019857808 */ /* 0x000fe20005800000 */
[----:B--2---:R-:W-:Y:S01]  /*10120*/  HMMA.16816.F32 R104, R116, R52, R104 ;  /* 0x000000347468723c */ /* 0x004fe20000001868 */
[----:B------:R-:W-:-:S02]  /*10130*/  FSEL R17, R44, -INF , !P5 ;  /* 0xff8000002c117808 */ /* 0x000fc40006800000 */
[CC--:B------:R-:W-:Y:S02]  /*10140*/  ISETP.GE.AND P4, PT, R31.reuse, R121.reuse, PT ;  /* 0x000000791f00720c */ /* 0x0c0fe40003f86270 */
[-C--:B------:R-:W-:Y:S02]  /*10150*/  ISETP.GE.AND P3, PT, R31, R122.reuse, PT ;  /* 0x0000007a1f00720c */ /* 0x080fe40003f66270 */
[C---:B------:R-:W-:Y:S01]  /*10160*/  ISETP.GE.AND P6, PT, R21.reuse, R121, PT ;  /* 0x000000791500720c */ /* 0x040fe20003fc6270 */
[----:B------:R-:W-:Y:S01]  /*10170*/  HMMA.16816.F32 R100, R116, R54, R100 ;  /* 0x000000367464723c */ /* 0x000fe20000001864 */
[----:B------:R-:W-:Y:S02]  /*10180*/  ISETP.GE.AND P5, PT, R21, R122, PT ;  /* 0x0000007a1500720c */ /* 0x000fe40003fa6270 */
[C-C-:B------:R-:W-:Y:S02]  /*10190*/  LOP3.LUT R29, R147.reuse, 0x18, R120.reuse, 0xfe, !PT ;  /* 0x00000018931d7812 */ /* 0x140fe400078efe78 */
[----:B------:R-:W-:-:S02]  /*101a0*/  LOP3.LUT R21, R147, 0x28, R120, 0xfe, !PT ;  /* 0x0000002893157812 */ /* 0x000fc400078efe78 */
[----:B------:R-:W-:Y:S02]  /*101b0*/  FSEL R132, R23, -INF , !P0 ;  /* 0xff80000017847808 */ /* 0x000fe40004000000 */
[----:B------:R-:W-:Y:S02]  /*101c0*/  ISETP.GE.AND P0, PT, R3, R122, PT ;  /* 0x0000007a0300720c */ /* 0x000fe40003f06270 */
[----:B------:R-:W-:Y:S02]  /*101d0*/  FSEL R33, R40, -INF , !P4 ;  /* 0xff80000028217808 */ /* 0x000fe40006000000 */
[----:B------:R-:W-:Y:S02]  /*101e0*/  FSEL R42, R42, -INF , !P3 ;  /* 0xff8000002a2a7808 */ /* 0x000fe40005800000 */
[-C--:B------:R-:W-:Y:S02]  /*101f0*/  ISETP.GE.AND P2, PT, R29, R121.reuse, PT ;  /* 0x000000791d00720c */ /* 0x080fe40003f46270 */
[----:B------:R-:W-:-:S02]  /*10200*/  ISETP.GE.AND P3, PT, R21, R121, PT ;  /* 0x000000791500720c */ /* 0x000fc40003f66270 */
[----:B------:R-:W-:Y:S02]  /*10210*/  ISETP.GE.AND P4, PT, R21, R122, PT ;  /* 0x0000007a1500720c */ /* 0x000fe40003f86270 */
[----:B------:R-:W-:Y:S02]  /*10220*/  LOP3.LUT R21, R147, 0x30, R120, 0xfe, !PT ;  /* 0x0000003093157812 */ /* 0x000fe400078efe78 */
[----:B------:R-:W-:Y:S02]  /*10230*/  FSEL R126, R19, -INF , !P0 ;  /* 0xff800000137e7808 */ /* 0x000fe40004000000 */
[----:B------:R-:W-:Y:S02]  /*10240*/  FSEL R39, R36, -INF , !P2 ;  /* 0xff80000024277808 */ /* 0x000fe40005000000 */
[----:B------:R-:W-:Y:S02]  /*10250*/  P2R R19, PR, RZ, 0x10 ;  /* 0x00000010ff137803 */ /* 0x000fe40000000000 */
[----:B------:R-:W-:-:S02]  /*10260*/  ISETP.GE.AND P2, PT, R21, R121, PT ;  /* 0x000000791500720c */ /* 0x000fc40003f46270 */
[----:B------:R-:W-:Y:S02]  /*10270*/  ISETP.GE.AND P4, PT, R21, R122, PT ;  /* 0x0000007a1500720c */ /* 0x000fe40003f86270 */
[----:B------:R-:W-:Y:S02]  /*10280*/  FSEL R135, R24, -INF , !P2 ;  /* 0xff80000018877808 */ /* 0x000fe40005000000 */
[----:B------:R-:W-:Y:S02]  /*10290*/  FSEL R138, R26, -INF , !P4 ;  /* 0xff8000001a8a7808 */ /* 0x000fe40006000000 */
[----:B------:R-:W1:Y:S01]  /*102a0*/  LDSM.16.M88.4 R24, [R148+0x3800] ;  /* 0x003800009418783b */ /* 0x000e620000000200 */
[----:B------:R-:W-:Y:S01]  /*102b0*/  IADD3 R3, R111, 0x49, RZ ;  /* 0x000000496f037810 */ /* 0x000fe20007ffe0ff */
[----:B------:R-:W-:-:S04]  /*102c0*/  DEPBAR.LE SB0, 0x0 ;  /* 0x000080000000791a */ /* 0x000fc80000000000 */
[----:B------:R-:W-:Y:S01]  /*102d0*/  BAR.SYNC.DEFER_BLOCKING 0x0 ;  /* 0x0000000000007b1d */ /* 0x000fe20000010000 */
[----:B------:R-:W-:Y:S02]  /*102e0*/  ISETP.GE.AND P0, PT, R3, R121, PT ;  /* 0x000000790300720c */ /* 0x000fe40003f06270 */
[-C--:B------:R-:W-:Y:S02]  /*102f0*/  ISETP.GE.AND P1, PT, R29, R122.reuse, PT ;  /* 0x0000007a1d00720c */ /* 0x080fe40003f26270 */
[----:B------:R-:W-:Y:S02]  /*10300*/  FSEL R125, R13, -INF , !P0 ;  /* 0xff8000000d7d7808 */ /* 0x000fe40004000000 */
[----:B------:R-:W-:Y:S02]  /*10310*/  ISETP.GE.AND P0, PT, R3, R122, PT ;  /* 0x0000007a0300720c */ /* 0x000fe40003f06270 */
[----:B------:R-:W-:Y:S02]  /*10320*/  IADD3 R13, R111, 0x51, RZ ;  /* 0x000000516f0d7810 */ /* 0x000fe40007ffe0ff */
[----:B------:R-:W-:-:S02]  /*10330*/  LOP3.LUT R3, R147, 0x38, R120, 0xfe, !PT ;  /* 0x0000003893037812 */ /* 0x000fc400078efe78 */
[----:B------:R-:W-:Y:S02]  /*10340*/  FSEL R124, R15, -INF , !P0 ;  /* 0xff8000000f7c7808 */ /* 0x000fe40004000000 */
[-C--:B------:R-:W-:Y:S02]  /*10350*/  ISETP.GE.AND P0, PT, R13, R121.reuse, PT ;  /* 0x000000790d00720c */ /* 0x080fe40003f06270 */
[----:B------:R-:W-:Y:S02]  /*10360*/  FSEL R48, R38, -INF , !P1 ;  /* 0xff80000026307808 */ /* 0x000fe40004800000 */
[----:B------:R-:W-:Y:S02]  /*10370*/  FSEL R145, R28, -INF , !P3 ;  /* 0xff8000001c917808 */ /* 0x000fe40005800000 */
[C---:B------:R-:W-:Y:S02]  /*10380*/  ISETP.GE.AND P1, PT, R3.reuse, R121, PT ;  /* 0x000000790300720c */ /* 0x040fe40003f26270 */
[----:B------:R-:W-:-:S02]  /*10390*/  ISETP.GE.AND P3, PT, R3, R122, PT ;  /* 0x0000007a0300720c */ /* 0x000fc40003f66270 */
[----:B------:R-:W-:Y:S02]  /*103a0*/  FSEL R3, R9, -INF , !P0 ;  /* 0xff80000009037808 */ /* 0x000fe40004000000 */
[----:B------:R-:W-:Y:S02]  /*103b0*/  ISETP.GE.AND P0, PT, R13, R122, PT ;  /* 0x0000007a0d00720c */ /* 0x000fe40003f06270 */
[----:B------:R-:W-:Y:S02]  /*103c0*/  FSEL R143, R32, -INF , !P6 ;  /* 0xff800000208f7808 */ /* 0x000fe40007000000 */
[----:B------:R-:W-:Y:S02]  /*103d0*/  FSEL R52, R11, -INF , !P0 ;  /* 0xff8000000b347808 */ /* 0x000fe40004000000 */
[----:B------:R-:W-:Y:S01]  /*103e0*/  ISETP.NE.AND P6, PT, R19, RZ, PT ;  /* 0x000000ff1300720c */ /* 0x000fe20003fc5270 */
[----:B-1----:R-:W-:Y:S01]  /*103f0*/  HMMA.16816.F32 R64, R116, R24, R64 ;  /* 0x000000187440723c */ /* 0x002fe20000001840 */
[----:B------:R-:W-:-:S02]  /*10400*/  IADD3 R11, R111, 0x59, RZ ;  /* 0x000000596f0b7810 */ /* 0x000fc40007ffe0ff */
[----:B------:R-:W-:Y:S02]  /*10410*/  LOP3.LUT R19, R147, 0x40, R120, 0xfe, !PT ;  /* 0x0000004093137812 */ /* 0x000fe400078efe78 */
[----:B------:R-:W-:Y:S02]  /*10420*/  FSEL R144, R30, -INF , !P6 ;  /* 0xff8000001e907808 */ /* 0x000fe40007000000 */
[----:B------:R-:W-:Y:S01]  /*10430*/  ISETP.GE.AND P0, PT, R11, R121, PT ;  /* 0x000000790b00720c */ /* 0x000fe20003f06270 */
[----:B------:R-:W-:Y:S01]  /*10440*/  HMMA.16816.F32 R24, R116, R26, R60 ;  /* 0x0000001a7418723c */ /* 0x000fe2000000183c */
[----:B------:R-:W-:Y:S02]  /*10450*/  ISETP.GE.AND P6, PT, R19, R122, PT ;  /* 0x0000007a1300720c */ /* 0x000fe40003fc6270 */
[----:B------:R-:W-:Y:S02]  /*10460*/  FSEL R146, R34, -INF , !P5 ;  /* 0xff80000022927808 */ /* 0x000fe40006800000 */
[----:B------:R-:W-:-:S02]  /*10470*/  FSEL R53, R5, -INF , !P0 ;  /* 0xff80000005357808 */ /* 0x000fc40004000000 */
[----:B------:R-:W-:Y:S02]  /*10480*/  ISETP.GE.AND P5, PT, R19, R121, PT ;  /* 0x000000791300720c */ /* 0x000fe40003fa6270 */
[----:B------:R-:W-:Y:S02]  /*10490*/  P2R R9, PR, RZ, 0x40 ;  /* 0x00000040ff097803 */ /* 0x000fe40000000000 */
[--C-:B------:R-:W-:Y:S02]  /*104a0*/  LOP3.LUT R13, R147, 0x48, R120.reuse, 0xfe, !PT ;  /* 0x00000048930d7812 */ /* 0x100fe400078efe78 */
[----:B------:R-:W-:Y:S02]  /*104b0*/  ISETP.GE.AND P0, PT, R11, R122, PT ;  /* 0x0000007a0b00720c */ /* 0x000fe40003f06270 */
[----:B------:R-:W-:Y:S02]  /*104c0*/  LOP3.LUT R11, R147, 0x58, R120, 0xfe, !PT ;  /* 0x00000058930b7812 */ /* 0x000fe400078efe78 */
[----:B------:R-:W-:-:S02]  /*104d0*/  IADD3 R5, R111, 0x61, RZ ;  /* 0x000000616f057810 */ /* 0x000fc40007ffe0ff */
[----:B------:R-:W-:Y:S02]  /*104e0*/  FSEL R136, R22, -INF , !P3 ;  /* 0xff80000016887808 */ /* 0x000fe40005800000 */
[----:B------:R-:W-:Y:S02]  /*104f0*/  ISETP.GE.AND P6, PT, R13, R122, PT ;  /* 0x0000007a0d00720c */ /* 0x000fe40003fc6270 */
[----:B------:R-:W-:Y:S02]  /*10500*/  ISETP.NE.AND P3, PT, R9, RZ, PT ;  /* 0x000000ff0900720c */ /* 0x000fe40003f65270 */
[----:B------:R-:W-:Y:S02]  /*10510*/  FSEL R127, R16, -INF , !P5 ;  /* 0xff800000107f7808 */ /* 0x000fe40006800000 */
[----:B------:R-:W-:Y:S02]  /*10520*/  FSEL R54, R7, -INF , !P0 ;  /* 0xff80000007367808 */ /* 0x000fe40004000000 */
[----:B------:R-:W-:-:S02]  /*10530*/  LOP3.LUT R9, R147, 0x60, R120, 0xfe, !PT ;  /* 0x0000006093097812 */ /* 0x000fc400078efe78 */
[-C--:B------:R-:W-:Y:S02]  /*10540*/  ISETP.GE.AND P5, PT, R11, R121.reuse, PT ;  /* 0x000000790b00720c */ /* 0x080fe40003fa6270 */
[----:B------:R-:W-:Y:S02]  /*10550*/  ISETP.GE.AND P0, PT, R5, R121, PT ;  /* 0x000000790500720c */ /* 0x000fe40003f06270 */
[----:B------:R-:W-:Y:S02]  /*10560*/  FSEL R128, R14, -INF , !P6 ;  /* 0xff8000000e807808 */ /* 0x000fe40007000000 */
[----:B------:R-:W-:Y:S02]  /*10570*/  FSEL R55, R105, -INF , !P0 ;  /* 0xff80000069377808 */ /* 0x000fe40004000000 */
[----:B------:R-:W-:Y:S02]  /*10580*/  ISETP.GE.AND P6, PT, R9, R122, PT ;  /* 0x0000007a0900720c */ /* 0x000fe40003fc6270 */
[----:B------:R-:W-:-:S02]  /*10590*/  FSEL R123, R4, -INF , !P5 ;  /* 0xff800000047b7808 */ /* 0x000fc40006800000 */
[----:B------:R-:W-:Y:S02]  /*105a0*/  ISETP.GE.AND P0, PT, R5, R122, PT ;  /* 0x0000007a0500720c */ /* 0x000fe40003f06270 */
[--C-:B------:R-:W-:Y:S02]  /*105b0*/  LOP3.LUT R4, R147, 0x70, R120.reuse, 0xfe, !PT ;  /* 0x0000007093047812 */ /* 0x100fe400078efe78 */
[----:B------:R-:W-:Y:S02]  /*105c0*/  ISETP.GE.AND P4, PT, R13, R121, PT ;  /* 0x000000790d00720c */ /* 0x000fe40003f86270 */
[----:B------:R-:W-:Y:S02]  /*105d0*/  IADD3 R5, R111, 0x69, RZ ;  /* 0x000000696f057810 */ /* 0x000fe40007ffe0ff */
[----:B------:R-:W-:Y:S02]  /*105e0*/  LOP3.LUT R13, R147, 0x50, R120, 0xfe, !PT ;  /* 0x00000050930d7812 */ /* 0x000fe400078efe78 */
[----:B------:R-:W-:-:S02]  /*105f0*/  P2R R7, PR, RZ, 0x40 ;  /* 0x00000040ff077803 */ /* 0x000fc40000000000 */
[----:B------:R-:W-:Y:S02]  /*10600*/  FSEL R130, R18, -INF , !P3 ;  /* 0xff80000012827808 */ /* 0x000fe40005800000 */
[----:B------:R-:W-:Y:S02]  /*10610*/  FSEL R56, R107, -INF , !P0 ;  /* 0xff8000006b387808 */ /* 0x000fe40004000000 */
[-C--:B------:R-:W-:Y:S02]  /*10620*/  ISETP.GE.AND P6, PT, R4, R122.reuse, PT ;  /* 0x0000007a0400720c */ /* 0x080fe40003fc6270 */
[----:B------:R-:W-:Y:S02]  /*10630*/  FSEL R137, R20, -INF , !P1 ;  /* 0xff80000014897808 */ /* 0x000fe40004800000 */
[----:B------:R-:W-:Y:S02]  /*10640*/  ISETP.GE.AND P3, PT, R11, R122, PT ;  /* 0x0000007a0b00720c */ /* 0x000fe40003f66270 */
[----:B------:R-:W-:-:S02]  /*10650*/  ISETP.GE.AND P0, PT, R5, R121, PT ;  /* 0x000000790500720c */ /* 0x000fc40003f06270 */
[----:B------:R-:W-:Y:S02]  /*10660*/  ISETP.GE.AND P1, PT, R13, R121, PT ;  /* 0x000000790d00720c */ /* 0x000fe40003f26270 */
[----:B------:R-:W-:Y:S02]  /*10670*/  FSEL R62, R66, -INF , !P6 ;  /* 0xff800000423e7808 */ /* 0x000fe40007000000 */
[----:B------:R-:W-:Y:S02]  /*10680*/  FSEL R112, R6, -INF , !P3 ;  /* 0xff80000006707808 */ /* 0x000fe40005800000 */
[----:B------:R-:W-:Y:S02]  /*10690*/  FSEL R57, R101, -INF , !P0 ;  /* 0xff80000065397808 */ /* 0x000fe40004000000 */
[----:B------:R-:W-:Y:S02]  /*106a0*/  ISETP.GT.AND P6, PT, R183, R168, PT ;  /* 0x000000a8b700720c */ /* 0x000fe40003fc4270 */
[----:B------:R-:W-:-:S02]  /*106b0*/  ISETP.GE.AND P2, PT, R13, R122, PT ;  /* 0x0000007a0d00720c */ /* 0x000fc40003f46270 */
[----:B------:R-:W-:Y:S02]  /*106c0*/  FSEL R113, R8, -INF , !P1 ;  /* 0xff80000008717808 */ /* 0x000fe40004800000 */
[----:B------:R-:W-:Y:S02]  /*106d0*/  ISETP.GE.AND P3, PT, R4, R121, PT ;  /* 0x000000790400720c */ /* 0x000fe40003f66270 */
[----:B------:R-:W-:Y:S02]  /*106e0*/  ISETP.GE.AND P0, PT, R5, R122, PT ;  /* 0x0000007a0500720c */ /* 0x000fe40003f06270 */
[----:B------:R-:W-:Y:S02]  /*106f0*/  LOP3.LUT R8, R147, 0x68, R120, 0xfe, !PT ;  /* 0x0000006893087812 */ /* 0x000fe400078efe78 */
[----:B------:R-:W-:Y:S02]  /*10700*/  IADD3 R4, R111, 0x71, RZ ;  /* 0x000000716f047810 */ /* 0x000fe40007ffe0ff */
[----:B------:R-:W-:-:S02]  /*10710*/  FSEL R129, R12, -INF , !P4 ;  /* 0xff8000000c817808 */ /* 0x000fc40006000000 */
[----:B------:R-:W-:Y:S02]  /*10720*/  FSEL R110, R10, -INF , !P2 ;  /* 0xff8000000a6e7808 */ /* 0x000fe40005000000 */
[----:B------:R-:W-:Y:S02]  /*10730*/  FSEL R60, R103, -INF , !P0 ;  /* 0xff800000673c7808 */ /* 0x000fe40004000000 */
[-C--:B------:R-:W-:Y:S02]  /*10740*/  ISETP.GE.AND P4, PT, R9, R121.reuse, PT ;  /* 0x000000790900720c */ /* 0x080fe40003f86270 */
[C---:B------:R-:W-:Y:S02]  /*10750*/  ISETP.GE.AND P2, PT, R8.reuse, R121, PT ;  /* 0x000000790800720c */ /* 0x040fe40003f46270 */
[----:B------:R-:W-:Y:S02]  /*10760*/  ISETP.GE.AND P1, PT, R8, R122, PT ;  /* 0x0000007a0800720c */ /* 0x000fe40003f26270 */
[----:B------:R-:W-:-:S02]  /*10770*/  ISETP.NE.AND P5, PT, R7, RZ, PT ;  /* 0x000000ff0700720c */ /* 0x000fc40003fa5270 */
[----:B------:R-:W-:Y:S02]  /*10780*/  ISETP.GE.AND P0, PT, R4, R121, PT ;  /* 0x000000790400720c */ /* 0x000fe40003f06270 */
[----:B------:R-:W-:Y:S02]  /*10790*/  LOP3.LUT R120, R147, 0x78, R120, 0xfe, !PT ;  /* 0x0000007893787812 */ /* 0x000fe400078efe78 */
[----:B------:R-:W-:Y:S02]  /*107a0*/  IADD3 R5, R111, 0x79, RZ ;  /* 0x000000796f057810 */ /* 0x000fe40007ffe0ff */
[----:B------:R-:W-:Y:S02]  /*107b0*/  FSEL R58, R104, -INF , !P4 ;  /* 0xff800000683a7808 */ /* 0x000fe40006000000 */
[----:B------:R-:W-:Y:S02]  /*107c0*/  FSEL R59, R106, -INF , !P5 ;  /* 0xff8000006a3b7808 */ /* 0x000fe40006800000 */
[----:B------:R-:W-:-:S02]  /*107d0*/  FSEL R109, R100, -INF , !P2 ;  /* 0xff800000646d7808 */ /* 0x000fc40005000000 */
[----:B------:R-:W-:Y:S02]  /*107e0*/  FSEL R61, R102, -INF , !P1 ;  /* 0xff800000663d7808 */ /* 0x000fe40004800000 */
[----:B------:R-:W-:Y:S02]  /*107f0*/  FSEL R115, R65, -INF , !P0 ;  /* 0xff80000041737808 */ /* 0x000fe40004000000 */
[CC--:B------:R-:W-:Y:S02]  /*10800*/  ISETP.GE.AND P5, PT, R120.reuse, R121.reuse, PT ;  /* 0x000000797800720c */ /* 0x0c0fe40003fa6270 */
[-C--:B------:R-:W-:Y:S02]  /*10810*/  ISETP.GE.AND P4, PT, R120, R122.reuse, PT ;  /* 0x0000007a7800720c */ /* 0x080fe40003f86270 */
        /* <DEDUP_REMOVED lines=70> */
.L_x_7272:
[----:B------:R-:W-:-:S05]  /*10c80*/  IMAD.MOV.U32 R6, RZ, RZ, c[0x0][0x198] ;  /* 0x00006600ff067624 */ /* 0x000fca00078e00ff */
[----:B------:R-:W-:-:S04]  /*10c90*/  LEA R6, -R6, RZ, 0x7 ;  /* 0x000000ff06067211 */ /* 0x000fc800078e39ff */
[----:B------:R-:W-:Y:S02]  /*10ca0*/  SHF.R.S32.HI R4, RZ, 0x1f, R6 ;  /* 0x0000001fff047819 */ /* 0x000fe40000011406 */
.L_x_7273:
        /* <DEDUP_REMOVED lines=34> */
.L_x_7271:
        /* <DEDUP_REMOVED lines=77> */
[----:B------:R-:W1:Y:S01]  /*113a0*/  LDSM.16.MT88.4 R16, [R160+0x6000] ;  /* 0x00600000a010783b */ /* 0x000e620000004200 */
        /* <DEDUP_REMOVED lines=9> */
[--C-:B------:R-:W-:Y:S01]  /*11440*/  FFMA.FTZ R100, R45, c[0x0][0x23c], -R118.reuse ;  /* 0x00008f002d647a23 */ /* 0x100fe20000010876 */
[----:B------:R-:W-:Y:S01]  /*11450*/  FSEL R103, R103, RZ, P0 ;  /* 0x000000ff67677208 */ /* 0x000fe20000000000 */
[----:B------:R-:W-:-:S02]  /*11460*/  FFMA.FTZ R121, R127, c[0x0][0x23c], -R118 ;  /* 0x00008f007f797a23 */ /* 0x000fc40000010876 */
[----:B------:R-:W-:Y:S01]  /*11470*/  FADD.FTZ R5, R0, -R5 ;  /* 0x8000000500057221 */ /* 0x000fe20000010000 */
[----:B------:R-:W-:Y:S01]  /*11480*/  MUFU.EX2 R104, R104 ;  /* 0x0000006800687308 */ /* 0x000fe20000000800 */
[--C-:B------:R-:W-:Y:S02]  /*11490*/  FFMA.FTZ R101, R108, c[0x0][0x23c], -R103.reuse ;  /* 0x00008f006c657a23 */ /* 0x100fe40000010867 */
[----:B------:R-:W-:Y:S02]  /*114a0*/  FMUL.FTZ R108, R4, c[0x0][0x23c] ;  /* 0x00008f00046c7a20 */ /* 0x000fe40000410000 */
[----:B------:R-:W-:Y:S02]  /*114b0*/  FMUL.FTZ R0, R5, c[0x0][0x23c] ;  /* 0x00008f0005007a20 */ /* 0x000fe40000410000 */
[----:B------:R-:W2:Y:S01]  /*114c0*/  LDSM.16.MT88.4 R4, [R158+0x6000] ;  /* 0x006000009e04783b */ /* 0x000ea20000004200 */
[--C-:B------:R-:W-:Y:S01]  /*114d0*/  FFMA.FTZ R66, R188, c[0x0][0x23c], -R103.reuse ;  /* 0x00008f00bc427a23 */ /* 0x100fe20000010867 */
[----:B------:R-:W3:Y:S01]  /*114e0*/  MUFU.EX2 R102, R102 ;  /* 0x0000006600667308 */ /* 0x000ee20000000800 */
[----:B------:R-:W-:-:S02]  /*114f0*/  FFMA.FTZ R65, R46, c[0x0][0x23c], -R103 ;  /* 0x00008f002e417a23 */ /* 0x000fc40000010867 */
[--C-:B------:R-:W-:Y:S01]  /*11500*/  FFMA.FTZ R2, R190, c[0x0][0x23c], -R103.reuse ;  /* 0x00008f00be027a23 */ /* 0x100fe20000010867 */
[----:B------:R-:W-:Y:S01]  /*11510*/  LDSM.16.MT88.4 R44, [R160+0x6800] ;  /* 0x00680000a02c783b */ /* 0x000fe20000004200 */
[--C-:B------:R-:W-:Y:S02]  /*11520*/  FFMA.FTZ R119, R136, c[0x0][0x23c], -R103.reuse ;  /* 0x00008f0088777a23 */ /* 0x100fe40000010867 */
[--C-:B------:R-:W-:Y:S01]  /*11530*/  FFMA.FTZ R120, R132, c[0x0][0x23c], -R103.reuse ;  /* 0x00008f0084787a23 */ /* 0x100fe20000010867 */
[----:B------:R-:W4:Y:S01]  /*11540*/  MUFU.EX2 R100, R100 ;  /* 0x0000006400647308 */ /* 0x000f220000000800 */
[--C-:B------:R-:W-:Y:S02]  /*11550*/  FFMA.FTZ R122, R114, c[0x0][0x23c], -R118.reuse ;  /* 0x00008f00727a7a23 */ /* 0x100fe40000010876 */
[----:B------:R-:W-:Y:S02]  /*11560*/  FFMA.FTZ R127, R130, c[0x0][0x23c], -R103 ;  /* 0x00008f00827f7a23 */ /* 0x000fe40000010867 */
[----:B------:R-:W-:-:S02]  /*11570*/  FFMA.FTZ R114, R129, c[0x0][0x23c], -R118 ;  /* 0x00008f0081727a23 */ /* 0x000fc40000010876 */
[--C-:B------:R-:W-:Y:S01]  /*11580*/  FFMA.FTZ R130, R126, c[0x0][0x23c], -R103.reuse ;  /* 0x00008f007e827a23 */ /* 0x100fe20000010867 */
[----:B------:R-:W-:Y:S01]  /*11590*/  MUFU.EX2 R101, R101 ;  /* 0x0000006500657308 */ /* 0x000fe20000000800 */
[----:B---3--:R-:W-:Y:S01]  /*115a0*/  F2FP.PACK_AB R8, R102, R104 ;  /* 0x000000686608723e */ /* 0x008fe200000000ff */
[--C-:B------:R-:W-:Y:S02]  /*115b0*/  FFMA.FTZ R125, R125, c[0x0][0x23c], -R118.reuse ;  /* 0x00008f007d7d7a23 */ /* 0x100fe40000010876 */
[--C-:B------:R-:W-:Y:S02]  /*115c0*/  FFMA.FTZ R126, R128, c[0x0][0x23c], -R103.reuse ;  /* 0x00008f00807e7a23 */ /* 0x100fe40000010867 */
[----:B------:R-:W-:Y:S02]  /*115d0*/  FFMA.FTZ R129, R124, c[0x0][0x23c], -R103 ;  /* 0x00008f007c817a23 */ /* 0x000fe40000010867 */
[----:B------:R-:W3:Y:S01]  /*115e0*/  MUFU.EX2 R66, R66 ;  /* 0x0000004200427308 */ /* 0x000ee20000000800 */
        /* <DEDUP_REMOVED lines=10> */
[----:B---3--:R-:W-:Y:S01]  /*11690*/  F2FP.PACK_AB R9, R66, R101 ;  /* 0x000000654209723e */ /* 0x008fe200000000ff */
[----:B------:R-:W-:-:S02]  /*116a0*/  FFMA.FTZ R58, R58, c[0x0][0x23c], -R118 ;  /* 0x00008f003a3a7a23 */ /* 0x000fc40000010876 */
[--C-:B------:R-:W-:Y:S02]  /*116b0*/  FFMA.FTZ R59, R59, c[0x0][0x23c], -R103.reuse ;  /* 0x00008f003b3b7a23 */ /* 0x100fe40000010867 */
[--C-:B------:R-:W-:Y:S02]  /*116c0*/  FFMA.FTZ R56, R56, c[0x0][0x23c], -R103.reuse ;  /* 0x00008f0038387a23 */ /* 0x100fe40000010867 */
[----:B------:R-:W3:Y:S01]  /*116d0*/  MUFU.EX2 R108, R108 ;  /* 0x0000006c006c7308 */ /* 0x000ee20000000800 */
        /* <DEDUP_REMOVED lines=8> */
[-C--:B---3--:R-:W-:Y:S02]  /*11760*/  FMUL.FTZ R12, R96, R108.reuse ;  /* 0x0000006c600c7220 */ /* 0x088fe40000410000 */
        /* <DEDUP_REMOVED lines=16> */
[C---:B--2---:R-:W-:Y:S01]  /*11870*/  HMMA.16816.F32 R24, R8.reuse, R4, R24 ;  /* 0x000000040818723c */ /* 0x044fe20000001818 */
[----:B------:R-:W-:Y:S01]  /*11880*/  FMUL.FTZ R73, R73, R108 ;  /* 0x0000006c49497220 */ /* 0x000fe20000410000 */
[----:B------:R-:W-:Y:S01]  /*11890*/  MUFU.EX2 R122, R122 ;  /* 0x0000007a007a7308 */ /* 0x000fe20000000800 */
[-C--:B------:R-:W-:Y:S02]  /*118a0*/  FMUL.FTZ R74, R74, R0.reuse ;  /* 0x000000004a4a7220 */ /* 0x080fe40000410000 */
[----:B------:R-:W-:Y:S02]  /*118b0*/  FMUL.FTZ R75, R75, R0 ;  /* 0x000000004b4b7220 */ /* 0x000fe40000410000 */
[----:B------:R-:W-:Y:S01]  /*118c0*/  FMUL.FTZ R32, R76, R108 ;  /* 0x0000006c4c207220 */ /* 0x000fe20000410000 */
[----:B------:R-:W-:Y:S01]  /*118d0*/  HMMA.16816.F32 R16, R8, R18, R68 ;  /* 0x000000120810723c */ /* 0x000fe20000001844 */
[-C--:B------:R-:W-:Y:S01]  /*118e0*/  FMUL.FTZ R34, R78, R0.reuse ;  /* 0x000000004e227220 */ /* 0x080fe20000410000 */
[----:B------:R-:W-:Y:S01]  /*118f0*/  MUFU.EX2 R114, R114 ;  /* 0x0000007200727308 */ /* 0x000fe20000000800 */
[----:B------:R-:W-:-:S02]  /*11900*/  FMUL.FTZ R35, R79, R0 ;  /* 0x000000004f237220 */ /* 0x000fc40000410000 */
[----:B------:R-:W-:Y:S02]  /*11910*/  FMUL.FTZ R88, R88, R108 ;  /* 0x0000006c58587220 */ /* 0x000fe40000410000 */
[--C-:B------:R-:W-:Y:S01]  /*11920*/  FFMA.FTZ R69, R41, c[0x0][0x23c], -R118.reuse ;  /* 0x00008f0029457a23 */ /* 0x100fe20000010876 */
[----:B------:R-:W-:Y:S01]  /*11930*/  HMMA.16816.F32 R4, R8, R6, R72 ;  /* 0x000000060804723c */ /* 0x000fe20000001848 */
[--C-:B------:R-:W-:Y:S01]  /*11940*/  FFMA.FTZ R68, R33, c[0x0][0x23c], -R118.reuse ;  /* 0x00008f0021447a23 */ /* 0x100fe20000010876 */
[----:B------:R-:W-:Y:S01]  /*11950*/  MUFU.EX2 R125, R125 ;  /* 0x0000007d007d7308 */ /* 0x000fe20000000800 */
[--C-:B------:R-:W-:Y:S02]  /*11960*/  FFMA.FTZ R70, R39, c[0x0][0x23c], -R118.reuse ;  /* 0x00008f0027467a23 */ /* 0x100fe40000010876 */
[----:B------:R-:W-:Y:S02]  /*11970*/  FFMA.FTZ R71, R37, c[0x0][0x23c], -R118 ;  /* 0x00008f0025477a23 */ /* 0x000fe40000010876 */
[----:B------:R-:W-:-:S02]  /*11980*/  FFMA.FTZ R72, R42, c[0x0][0x23c], -R103 ;  /* 0x00008f002a487a23 */ /* 0x000fc40000010867 */
[----:B------:R-:W1:Y:S01]  /*11990*/  LDSM.16.MT88.4 R40, [R158+0x6800] ;  /* 0x006800009e28783b */ /* 0x000e620000004200 */
[--C-:B------:R-:W-:Y:S01]  /*119a0*/  FFMA.FTZ R75, R184, c[0x0][0x23c], -R103.reuse ;  /* 0x00008f00b84b7a23 */ /* 0x100fe20000010867 */
[----:B------:R-:W-:Y:S01]  /*119b0*/  MUFU.EX2 R68, R68 ;  /* 0x0000004400447308 */ /* 0x000fe20000000800 */
[--C-:B------:R-:W-:Y:S02]  /*119c0*/  FFMA.FTZ R74, R48, c[0x0][0x23c], -R103.reuse ;  /* 0x00008f00304a7a23 */ /* 0x100fe40000010867 */
[----:B------:R-:W-:Y:S02]  /*119d0*/  FFMA.FTZ R73, R182, c[0x0][0x23c], -R103 ;  /* 0x00008f00b6497a23 */ /* 0x000fe40000010867 */
[-C--:B------:R-:W-:Y:S02]  /*119e0*/  FMUL.FTZ R33, R77, R108.reuse ;  /* 0x0000006c4d217220 */ /* 0x080fe40000410000 */
[----:B------:R-:W-:Y:S01]  /*119f0*/  FMUL.FTZ R89, R89, R108 ;  /* 0x0000006c59597220 */ /* 0x000fe20000410000 */
[----:B------:R-:W2:Y:S01]  /*11a00*/  MUFU.EX2 R69, R69 ;  /* 0x0000004500457308 */ /* 0x000ea20000000800 */
[----:B------:R-:W-:-:S02]  /*11a10*/  FMUL.FTZ R90, R90, R0 ;  /* 0x000000005a5a7220 */ /* 0x000fc40000410000 */
[----:B------:R-:W-:Y:S01]  /*11a20*/  FMUL.FTZ R91, R91, R0 ;  /* 0x000000005b5b7220 */ /* 0x000fe20000410000 */
[C---:B------:R-:W-:Y:S01]  /*11a30*/  HMMA.16816.F32 R32, R8.reuse, R20, R32 ;  /* 0x000000140820723c */ /* 0x040fe20000001820 */
[-C--:B------:R-:W-:Y:S02]  /*11a40*/  FMUL.FTZ R36, R80, R108.reuse ;  /* 0x0000006c50247220 */ /* 0x080fe40000410000 */
[----:B------:R-:W-:Y:S01]  /*11a50*/  FMUL.FTZ R37, R81, R108 ;  /* 0x0000006c51257220 */ /* 0x000fe20000410000 */
[----:B------:R-:W-:Y:S01]  /*11a60*/  MUFU.EX2 R70, R70 ;  /* 0x0000004600467308 */ /* 0x000fe20000000800 */
[-C--:B------:R-:W-:Y:S02]  /*11a70*/  FMUL.FTZ R38, R82, R0.reuse ;  /* 0x0000000052267220 */ /* 0x080fe40000410000 */
[----:B------:R-:W-:Y:S01]  /*11a80*/  FMUL.FTZ R39, R83, R0 ;  /* 0x0000000053277220 */ /* 0x000fe20000410000 */
[C---:B------:R-:W-:Y:S01]  /*11a90*/  HMMA.16816.F32 R20, R8.reuse, R22, R88 ;  /* 0x000000160814723c */ /* 0x040fe20000001858 */
[-C--:B------:R-:W-:Y:S01]  /*11aa0*/  FMUL.FTZ R84, R84, R108.reuse ;  /* 0x0000006c54547220 */ /* 0x080fe20000410000 */
[----:B------:R-:W-:Y:S01]  /*11ab0*/  LDSM.16.MT88.4 R88, [R157+0x9800] ;  /* 0x009800009d58783b */ /* 0x000fe20000004200 */
[----:B------:R-:W-:Y:S01]  /*11ac0*/  FMUL.FTZ R85, R85, R108 ;  /* 0x0000006c55557220 */ /* 0x000fe20000410000 */
[----:B------:R-:W3:Y:S01]  /*11ad0*/  MUFU.EX2 R71, R71 ;  /* 0x0000004700477308 */ /* 0x000ee20000000800 */
[----:B------:R-:W-:Y:S01]  /*11ae0*/  FMUL.FTZ R86, R86, R0 ;  /* 0x0000000056567220 */ /* 0x000fe20000410000 */
[----:B--2---:R-:W-:Y:S01]  /*11af0*/  F2FP.PACK_AB R48, R69, R68 ;  /* 0x000000444530723e */ /* 0x004fe200000000ff */
[----:B------:R-:W-:Y:S01]  /*11b00*/  FMUL.FTZ R87, R87, R0 ;  /* 0x0000000057577220 */ /* 0x000fe20000410000 */
[----:B------:R-:W-:Y:S01]  /*11b10*/  HMMA.16816.F32 R36, R8, R28, R36 ;  /* 0x0000001c0824723c */ /* 0x000fe20000001824 */
[----:B------:R-:W-:-:S02]  /*11b20*/  FFMA.FTZ R79, R143, c[0x0][0x23c], -R118 ;  /* 0x00008f008f4f7a23 */ /* 0x000fc40000010876 */
[--C-:B------:R-:W-:Y:S01]  /*11b30*/  FFMA.FTZ R78, R141, c[0x0][0x23c], -R118.reuse ;  /* 0x00008f008d4e7a23 */ /* 0x100fe20000010876 */
[----:B------:R-:W-:Y:S01]  /*11b40*/  MUFU.EX2 R72, R72 ;  /* 0x0000004800487308 */ /* 0x000fe20000000800 */
[--C-:B------:R-:W-:Y:S02]  /*11b50*/  FFMA.FTZ R77, R145, c[0x0][0x23c], -R118.reuse ;  /* 0x00008f00914d7a23 */ /* 0x100fe40000010876 */
[----:B------:R-:W-:Y:S01]  /*11b60*/  FFMA.FTZ R76, R139, c[0x0][0x23c], -R118 ;  /* 0x00008f008b4c7a23 */ /* 0x000fe20000010876 */
[----:B------:R-:W-:Y:S01]  /*11b70*/  HMMA.16816.F32 R8, R8, R30, R84 ;  /* 0x0000001e0808723c */ /* 0x000fe20000001854 */
[----:B------:R-:W2:Y:S01]  /*11b80*/  LDSM.16.MT88.4 R28, [R157+0x6800] ;  /* 0x006800009d1c783b */ /* 0x000ea20000004200 */
[--C-:B------:R-:W-:Y:S02]  /*11b90*/  FFMA.FTZ R82, R146, c[0x0][0x23c], -R103.reuse ;  /* 0x00008f0092527a23 */ /* 0x100fe40000010867 */
        /* <DEDUP_REMOVED lines=10> */
[----:B------:R-:W3:Y:S01]  /*11c40*/  MUFU.EX2 R73, R73 ;  /* 0x0000004900497308 */ /* 0x000ee20000000800 */
[----:B----4-:R-:W-:Y:S01]  /*11c50*/  F2FP.PACK_AB R49, R75, R72 ;  /* 0x000000484b31723e */ /* 0x010fe200000000ff */
[----:B------:R-:W-:-:S02]  /*11c60*/  FFMA.FTZ R95, R138, c[0x0][0x23c], -R103 ;  /* 0x00008f008a5f7a23 */ /* 0x000fc40000010867 */
[--C-:B------:R-:W-:Y:S02]  /*11c70*/  FFMA.FTZ R96, R134, c[0x0][0x23c], -R103.reuse ;  /* 0x00008f0086607a23 */ /* 0x100fe40000010867 */
[----:B------:R-:W-:Y:S02]  /*11c80*/  FFMA.FTZ R131, R54, c[0x0][0x23c], -R103 ;  /* 0x00008f0036837a23 */ /* 0x000fe40000010867 */
[----:B------:R-:W-:Y:S01]  /*11c90*/  MUFU.EX2 R79, R79 ;  /* 0x0000004f004f7308 */ /* 0x000fe20000000800 */
[--C-:B------:R-:W-:Y:S02]  /*11ca0*/  FFMA.FTZ R87, R55, c[0x0][0x23c], -R118.reuse ;  /* 0x00008f0037577a23 */ /* 0x100fe40000010876 */
[----:B------:R-:W-:Y:S01]  /*11cb0*/  LDSM.16.MT88.4 R52, [R156+0x8800] ;  /* 0x008800009c34783b */ /* 0x000fe20000004200 */
[--C-:B------:R-:W-:Y:S02]  /*11cc0*/  FFMA.FTZ R86, R109, c[0x0][0x23c], -R118.reuse ;  /* 0x00008f006d567a23 */ /* 0x100fe40000010876 */
[--C-:B------:R-:W-:Y:S01]  /*11cd0*/  FFMA.FTZ R109, R57, c[0x0][0x23c], -R118.reuse ;  /* 0x00008f00396d7a23 */ /* 0x100fe20000010876 */
[----:B---3--:R-:W-:Y:S01]  /*11ce0*/  F2FP.PACK_AB R51, R73, R74 ;  /* 0x0000004a4933723e */ /* 0x008fe200000000ff */
[----:B------:R-:W3:Y:S01]  /*11cf0*/  MUFU.EX2 R78, R78 ;  /* 0x0000004e004e7308 */ /* 0x000ee20000000800 */
[----:B------:R-:W-:-:S02]  /*11d00*/  FFMA.FTZ R84, R116, c[0x0][0x23c], -R118 ;  /* 0x00008f0074547a23 */ /* 0x000fc40000010876 */
[----:B------:R-:W-:Y:S02]  /*11d10*/  FFMA.FTZ R185, R185, R108, R104 ;  /* 0x0000006cb9b97223 */ /* 0x000fe40000010068 */
[----:B------:R-:W-:Y:S01]  /*11d20*/  FFMA.FTZ R101, R186, R0, R101 ;  /* 0x00000000ba657223 */ /* 0x000fe20000010065 */
[----:B-1----:R-:W-:Y:S01]  /*11d30*/  HMMA.16816.F32 R24, R48, R40, R24 ;  /* 0x000000283018723c */ /* 0x002fe20000001818 */
[----:B------:R-:W-:Y:S01]  /*11d40*/  FADD.FTZ R102, R102, R185 ;  /* 0x000000b966667221 */ /* 0x000fe20000010000 */
[----:B------:R-:W-:Y:S01]  /*11d50*/  MUFU.EX2 R77, R77 ;  /* 0x0000004d004d7308 */ /* 0x000fe20000000800 */
[----:B------:R-:W-:-:S04]  /*11d60*/  FADD.FTZ R66, R66, R101 ;  /* 0x0000006542427221 */ /* 0x000fc80000010000 */
[----:B------:R-:W-:Y:S01]  /*11d70*/  FADD.FTZ R65, R65, R66 ;  /* 0x0000004241417221 */ /* 0x000fe20000010000 */
[----:B------:R-:W-:Y:S01]  /*11d80*/  HMMA.16816.F32 R4, R48, R42, R4 ;  /* 0x0000002a3004723c */ /* 0x000fe20000001804 */
[----:B------:R-:W1:Y:S01]  /*11d90*/  LDSM.16.MT88.4 R40, [R156+0x6800] ;  /* 0x006800009c28783b */ /* 0x000e620000004200 */
[----:B------:R-:W-:Y:S01]  /*11da0*/  MUFU.EX2 R76, R76 ;  /* 0x0000004c004c7308 */ /* 0x000fe20000000800 */
[----:B------:R-:W-:-:S04]  /*11db0*/  FADD.FTZ R65, R2, R65 ;  /* 0x0000004102417221 */ /* 0x000fc80000010000 */
[----:B------:R-:W-:Y:S01]  /*11dc0*/  FADD.FTZ R72, R72, R65 ;  /* 0x0000004148487221 */ /* 0x000fe20000010000 */
[----:B--2---:R-:W-:Y:S02]  /*11dd0*/  HMMA.16816.F32 R32, R48, R28, R32 ;  /* 0x0000001c3020723c */ /* 0x004fe40000001820 */
[----:B------:R-:W-:Y:S01]  /*11de0*/  MUFU.EX2 R82, R82 ;  /* 0x0000005200527308 */ /* 0x000fe20000000800 */
[----:B------:R-:W-:-:S04]  /*11df0*/  FADD.FTZ R75, R75, R72 ;  /* 0x000000484b4b7221 */ /* 0x000fc80000010000 */
[----:B------:R-:W-:Y:S01]  /*11e00*/  FADD.FTZ R74, R74, R75 ;  /* 0x0000004b4a4a7221 */ /* 0x000fe20000010000 */
[----:B------:R-:W-:Y:S01]  /*11e10*/  HMMA.16816.F32 R20, R48, R30, R20 ;  /* 0x0000001e3014723c */ /* 0x000fe20000001814 */
[----:B------:R-:W2:Y:S01]  /*11e20*/  LDSM.16.MT88.4 R28, [R160+0x7000] ;  /* 0x00700000a01c783b */ /* 0x000ea20000004200 */
[----:B------:R-:W4:Y:S01]  /*11e30*/  MUFU.EX2 R81, R81 ;  /* 0x0000005100517308 */ /* 0x000f220000000800 */
[----:B------:R-:W-:-:S05]  /*11e40*/  FADD.FTZ R73, R73, R74 ;  /* 0x0000004a49497221 */ /* 0x000fca0000010000 */
[C---:B------:R-:W-:Y:S02]  /*11e50*/  HMMA.16816.F32 R12, R48.reuse, R44, R12 ;  /* 0x0000002c300c723c */ /* 0x040fe4000000180c */
[----:B------:R-:W-:Y:S06]  /*11e60*/  MUFU.EX2 R80, R80 ;  /* 0x0000005000507308 */ /* 0x000fec0000000800 */
[C---:B------:R-:W-:Y:S01]  /*11e70*/  HMMA.16816.F32 R16, R48.reuse, R46, R16 ;  /* 0x0000002e3010723c */ /* 0x040fe20000001810 */
[----:B------:R-:W5:Y:S01]  /*11e80*/  LDSM.16.MT88.4 R44, [R158+0x7000] ;  /* 0x007000009e2c783b */ /* 0x000f620000004200 */
[----:B------:R-:W2:Y:S06]  /*11e90*/  MUFU.EX2 R83, R83 ;  /* 0x0000005300537308 */ /* 0x000eac0000000800 */
[C---:B-1----:R-:W-:Y:S02]  /*11ea0*/  HMMA.16816.F32 R36, R48.reuse, R40, R36 ;  /* 0x000000283024723c */ /* 0x042fe40000001824 */
[----:B------:R-:W-:Y:S06]  /*11eb0*/  MUFU.EX2 R85, R85 ;  /* 0x0000005500557308 */ /* 0x000fec0000000800 */
[----:B------:R-:W-:Y:S01]  /*11ec0*/  HMMA.16816.F32 R8, R48, R42, R8 ;  /* 0x0000002a3008723c */ /* 0x000fe20000001808 */
[----:B------:R-:W1:Y:S01]  /*11ed0*/  LDSM.16.MT88.4 R40, [R157+0x7000] ;  /* 0x007000009d28783b */ /* 0x000e620000004200 */
[----:B------:R-:W1:Y:S05]  /*11ee0*/  MUFU.EX2 R92, R92 ;  /* 0x0000005c005c7308 */ /* 0x000e6a0000000800 */
[----:B---3--:R-:W-:-:S02]  /*11ef0*/  F2FP.PACK_AB R48, R78, R79 ;  /* 0x0000004f4e30723e */ /* 0x008fc400000000ff */
[----:B----4-:R-:W-:Y:S01]  /*11f00*/  F2FP.PACK_AB R49, R81, R82 ;  /* 0x000000525131723e */ /* 0x010fe200000000ff */
[----:B------:R-:W-:Y:S01]  /*11f10*/  MUFU.EX2 R93, R93 ;  /* 0x0000005d005d7308 */ /* 0x000fe20000000800 */
[----:B------:R-:W-:Y:S01]  /*11f20*/  F2FP.PACK_AB R50, R76, R77 ;  /* 0x0000004d4c32723e */ /* 0x000fe200000000ff */
[----:B------:R-:W-:Y:S01]  /*11f30*/  FADD.FTZ R82, R82, R73 ;  /* 0x0000004952527221 */ /* 0x000fe20000010000 */
[----:B--2---:R-:W-:Y:S01]  /*11f40*/  F2FP.PACK_AB R51, R83, R80 ;  /* 0x000000505333723e */ /* 0x004fe200000000ff */
        /* <DEDUP_REMOVED lines=14> */
[----:B------:R-:W5:Y:S02]  /*12030*/  MUFU.EX2 R130, R130 ;  /* 0x0000008200827308 */ /* 0x000f640000000800 */
[C---:B-1----:R-:W-:Y:S06]  /*12040*/  HMMA.16816.F32 R32, R48.reuse, R40, R32 ;  /* 0x000000283020723c */ /* 0x042fec0000001820 */
[----:B------:R-:W-:Y:S02]  /*12050*/  MUFU.EX2 R126, R126 ;  /* 0x0000007e007e7308 */ /* 0x000fe40000000800 */
[C---:B------:R-:W-:Y:S01]  /*12060*/  HMMA.16816.F32 R20, R48.reuse, R42, R20 ;  /* 0x0000002a3014723c */ /* 0x040fe20000001814 */
[----:B------:R-:W1:Y:S05]  /*12070*/  LDSM.16.MT88.4 R40, [R158+0x7800] ;  /* 0x007800009e28783b */ /* 0x000e6a0000004200 */
[----:B------:R-:W1:Y:S02]  /*12080*/  MUFU.EX2 R129, R129 ;  /* 0x0000008100817308 */ /* 0x000e640000000800 */
[C---:B--2---:R-:W-:Y:S06]  /*12090*/  HMMA.16816.F32 R36, R48.reuse, R28, R36 ;  /* 0x0000001c3024723c */ /* 0x044fec0000001824 */
[----:B------:R-:W-:Y:S01]  /*120a0*/  MUFU.EX2 R113, R113 ;  /* 0x0000007100717308 */ /* 0x000fe20000000800 */
[----:B------:R-:W-:Y:S01]  /*120b0*/  F2FP.PACK_AB R28, R92, R85 ;  /* 0x000000555c1c723e */ /* 0x000fe200000000ff */
[----:B------:R-:W-:Y:S01]  /*120c0*/  HMMA.16816.F32 R8, R48, R30, R8 ;  /* 0x0000001e3008723c */ /* 0x000fe20000001808 */
[----:B---3--:R-:W-:Y:S01]  /*120d0*/  F2FP.PACK_AB R29, R96, R95 ;  /* 0x0000005f601d723e */ /* 0x008fe200000000ff */
[----:B------:R-:W2:Y:S01]  /*120e0*/  LDSM.16.MT88.4 R48, [R157+0x7800] ;  /* 0x007800009d30783b */ /* 0x000ea20000004200 */
[----:B------:R-:W-:-:S03]  /*120f0*/  FADD.FTZ R95, R95, R80 ;  /* 0x000000505f5f7221 */ /* 0x000fc60000010000 */
[----:B------:R-:W3:Y:S01]  /*12100*/  MUFU.EX2 R128, R128 ;  /* 0x0000008000807308 */ /* 0x000ee20000000800 */
        /* <DEDUP_REMOVED lines=8> */
[C---:B-1----:R-:W-:Y:S06]  /*12190*/  HMMA.16816.F32 R24, R28.reuse, R40, R24 ;  /* 0x000000281c18723c */ /* 0x042fec0000001818 */
[----:B------:R-:W1:Y:S02]  /*121a0*/  MUFU.EX2 R123, R123 ;  /* 0x0000007b007b7308 */ /* 0x000e640000000800 */
[C---:B------:R-:W-:Y:S01]  /*121b0*/  HMMA.16816.F32 R4, R28.reuse, R42, R4 ;  /* 0x0000002a1c04723c */ /* 0x040fe20000001804 */
[----:B------:R-:W1:Y:S05]  /*121c0*/  LDSM.16.MT88.4 R40, [R158+0x8000] ;  /* 0x008000009e28783b */ /* 0x000e6a0000004200 */
[----:B------:R-:W-:Y:S02]  /*121d0*/  MUFU.EX2 R112, R112 ;  /* 0x0000007000707308 */ /* 0x000fe40000000800 */
[C---:B--2---:R-:W-:Y:S06]  /*121e0*/  HMMA.16816.F32 R32, R28.reuse, R48, R32 ;  /* 0x000000301c20723c */ /* 0x044fec0000001820 */
[----:B------:R-:W2:Y:S02]  /*121f0*/  MUFU.EX2 R131, R131 ;  /* 0x0000008300837308 */ /* 0x000ea40000000800 */
[C---:B------:R-:W-:Y:S01]  /*12200*/  HMMA.16816.F32 R20, R28.reuse, R50, R20 ;  /* 0x000000321c14723c */ /* 0x040fe20000001814 */
[----:B------:R-:W2:Y:S05]  /*12210*/  LDSM.16.MT88.4 R48, [R160+0x8000] ;  /* 0x00800000a030783b */ /* 0x000eaa0000004200 */
[----:B------:R-:W-:Y:S02]  /*12220*/  MUFU.EX2 R58, R58 ;  /* 0x0000003a003a7308 */ /* 0x000fe40000000800 */
[C---:B----4-:R-:W-:Y:S06]  /*12230*/  HMMA.16816.F32 R36, R28.reuse, R44, R36 ;  /* 0x0000002c1c24723c */ /* 0x050fec0000001824 */
[----:B------:R-:W-:Y:S01]  /*12240*/  MUFU.EX2 R57, R87 ;  /* 0x0000005700397308 */ /* 0x000fe20000000800 */
[----:B------:R-:W-:Y:S01]  /*12250*/  F2FP.PACK_AB R44, R122, R121 ;  /* 0x000000797a2c723e */ /* 0x000fe200000000ff */
[----:B------:R-:W-:Y:S01]  /*12260*/  HMMA.16816.F32 R8, R28, R46, R8 ;  /* 0x0000002e1c08723c */ /* 0x000fe20000001808 */
[----:B-----5:R-:W-:Y:S01]  /*12270*/  F2FP.PACK_AB R45, R130, R127 ;  /* 0x0000007f822d723e */ /* 0x020fe200000000ff */
[----:B------:R-:W4:Y:S04]  /*12280*/  LDSM.16.MT88.4 R28, [R157+0x8000] ;  /* 0x008000009d1c783b */ /* 0x000f280000004200 */
[----:B------:R-:W-:Y:S01]  /*12290*/  MUFU.EX2 R116, R86 ;  /* 0x0000005600747308 */ /* 0x000fe20000000800 */
[----:B------:R-:W-:-:S02]  /*122a0*/  F2FP.PACK_AB R46, R125, R114 ;  /* 0x000000727d2e723e */ /* 0x000fc400000000ff */
[----:B------:R-:W-:-:S05]  /*122b0*/  F2FP.PACK_AB R47, R129, R126 ;  /* 0x0000007e812f723e */ /* 0x000fca00000000ff */
[----:B------:R-:W-:Y:S02]  /*122c0*/  MUFU.EX2 R109, R109 ;  /* 0x0000006d006d7308 */ /* 0x000fe40000000800 */
[C---:B-1----:R-:W-:Y:S06]  /*122d0*/  HMMA.16816.F32 R24, R44.reuse, R40, R24 ;  /* 0x000000282c18723c */ /* 0x042fec0000001818 */
[----:B------:R-:W-:Y:S02]  /*122e0*/  MUFU.EX2 R59, R59 ;  /* 0x0000003b003b7308 */ /* 0x000fe40000000800 */
[C---:B------:R-:W-:Y:S01]  /*122f0*/  HMMA.16816.F32 R4, R44.reuse, R42, R4 ;  /* 0x0000002a2c04723c */ /* 0x040fe20000001804 */
[----:B------:R-:W1:Y:S05]  /*12300*/  LDSM.16.MT88.4 R40, [R156+0x8000] ;  /* 0x008000009c28783b */ /* 0x000e6a0000004200 */
[----:B------:R-:W-:Y:S02]  /*12310*/  MUFU.EX2 R56, R56 ;  /* 0x0000003800387308 */ /* 0x000fe40000000800 */
[C---:B--2---:R-:W-:Y:S06]  /*12320*/  HMMA.16816.F32 R12, R44.reuse, R48, R12 ;  /* 0x000000302c0c723c */ /* 0x044fec000000180c */
[----:B------:R-:W-:Y:S01]  /*12330*/  MUFU.EX2 R0, R111 ;  /* 0x0000006f00007308 */ /* 0x000fe20000000800 */
[----:B---3--:R-:W-:Y:S01]  /*12340*/  F2FP.PACK_AB R48, R128, R113 ;  /* 0x000000718030723e */ /* 0x008fe200000000ff */
[----:B------:R-:W-:Y:S01]  /*12350*/  HMMA.16816.F32 R16, R44, R50, R16 ;  /* 0x000000322c10723c */ /* 0x000fe20000001810 */
[----:B------:R-:W-:-:S05]  /*12360*/  F2FP.PACK_AB R49, R123, R110 ;  /* 0x0000006e7b31723e */ /* 0x000fca00000000ff */
[----:B------:R-:W-:Y:S01]  /*12370*/  MUFU.EX2 R117, R117 ;  /* 0x0000007500757308 */ /* 0x000fe20000000800 */
[----:B------:R-:W-:Y:S01]  /*12380*/  F2FP.PACK_AB R50, R124, R3 ;  /* 0x000000037c32723e */ /* 0x000fe200000000ff */
[----:B----4-:R-:W-:Y:S01]  /*12390*/  HMMA.16816.F32 R32, R44, R28, R32 ;  /* 0x0000001c2c20723c */ /* 0x010fe20000001820 */
[----:B------:R-:W-:-:S05]  /*123a0*/  F2FP.PACK_AB R51, R131, R112 ;  /* 0x000000708333723e */ /* 0x000fca00000000ff */
[----:B------:R-:W-:Y:S02]  /*123b0*/  MUFU.EX2 R2, R62 ;  /* 0x0000003e00027308 */ /* 0x000fe40000000800 */
[C---:B------:R-:W-:Y:S01]  /*123c0*/  HMMA.16816.F32 R20, R44.reuse, R30, R20 ;  /* 0x0000001e2c14723c */ /* 0x040fe20000001814 */
[----:B------:R-:W2:Y:S07]  /*123d0*/  LDSM.16.MT88.4 R28, [R160+0x8800] ;  /* 0x00880000a01c783b */ /* 0x000eae0000004200 */
[C---:B-1----:R-:W-:Y:S08]  /*123e0*/  HMMA.16816.F32 R36, R44.reuse, R40, R36 ;  /* 0x000000282c24723c */ /* 0x042ff00000001824 */
[----:B------:R-:W-:Y:S01]  /*123f0*/  HMMA.16816.F32 R8, R44, R42, R8 ;  /* 0x0000002a2c08723c */ /* 0x000fe20000001808 */
[----:B------:R-:W1:Y:S04]  /*12400*/  LDSM.16.MT88.4 R40, [R157+0x8800] ;  /* 0x008800009d28783b */ /* 0x000e680000004200 */
[----:B------:R-:W3:Y:S11]  /*12410*/  LDSM.16.MT88.4 R44, [R158+0x8800] ;  /* 0x008800009e2c783b */ /* 0x000ef60000004200 */
[C---:B------:R-:W-:Y:S01]  /*12420*/  HMMA.16816.F32 R36, R48.reuse, R52, R36 ;  /* 0x000000343024723c */ /* 0x040fe20000001824 */
[----:B------:R-:W-:Y:S06]  /*12430*/  MUFU.EX2 R52, R61 ;  /* 0x0000003d00347308 */ /* 0x000fec0000000800 */
[----:B------:R-:W-:Y:S01]  /*12440*/  FFMA.FTZ R53, R60, c[0x0][0x23c], -R103 ;  /* 0x00008f003c357a23 */ /* 0x000fe20000010867 */
[C---:B--2---:R-:W-:Y:S05]  /*12450*/  HMMA.16816.F32 R12, R48.reuse, R28, R12 ;  /* 0x0000001c300c723c */ /* 0x044fea000000180c */
[----:B------:R-:W-:Y:S03]  /*12460*/  MUFU.EX2 R53, R53 ;  /* 0x0000003500357308 */ /* 0x000fe60000000800 */
[C---:B------:R-:W-:Y:S01]  /*12470*/  HMMA.16816.F32 R16, R48.reuse, R30, R16 ;  /* 0x0000001e3010723c */ /* 0x040fe20000001810 */
[----:B------:R-:W2:Y:S07]  /*12480*/  LDSM.16.MT88.4 R28, [R160+0x9000] ;  /* 0x00900000a01c783b */ /* 0x000eae0000004200 */
[C---:B------:R-:W-:Y:S01]  /*12490*/  HMMA.16816.F32 R8, R48.reuse, R54, R8 ;  /* 0x000000363008723c */ /* 0x040fe20000001808 */
[----:B------:R-:W4:Y:S07]  /*124a0*/  MUFU.EX2 R55, R115 ;  /* 0x0000007300377308 */ /* 0x000f2e0000000800 */
[C---:B-1----:R-:W-:Y:S01]  /*124b0*/  HMMA.16816.F32 R32, R48.reuse, R40, R32 ;  /* 0x000000283020723c */ /* 0x042fe20000001820 */
[----:B------:R4:W1:Y:S07]  /*124c0*/  MUFU.EX2 R54, R84 ;  /* 0x0000005400367308 */ /* 0x00086e0000000800 */
[C---:B------:R-:W-:Y:S01]  /*124d0*/  HMMA.16816.F32 R20, R48.reuse, R42, R20 ;  /* 0x0000002a3014723c */ /* 0x040fe20000001814 */
[----:B------:R-:W5:Y:S07]  /*124e0*/  LDSM.16.MT88.4 R40, [R158+0x9000] ;  /* 0x009000009e28783b */ /* 0x000f6e0000004200 */
[----:B---3--:R-:W-:Y:S01]  /*124f0*/  HMMA.16816.F32 R24, R48, R44, R24 ;  /* 0x0000002c3018723c */ /* 0x008fe20000001818 */
[----:B----4-:R-:W-:-:S02]  /*12500*/  F2FP.PACK_AB R84, R55, R0 ;  /* 0x000000003754723e */ /* 0x010fc400000000ff */
[----:B-1----:R-:W-:-:S05]  /*12510*/  F2FP.PACK_AB R86, R117, R54 ;  /* 0x000000367556723e */ /* 0x002fca00000000ff */
[----:B------:R-:W-:Y:S01]  /*12520*/  HMMA.16816.F32 R4, R48, R46, R4 ;  /* 0x0000002e3004723c */ /* 0x000fe20000001804 */
[----:B------:R-:W1:Y:S06]  /*12530*/  LDSM.16.MT88.4 R44, [R157+0x9000] ;  /* 0x009000009d2c783b */ /* 0x000e6c0000004200 */
[----:B------:R-:W-:Y:S02]  /*12540*/  F2FP.PACK_AB R48, R57, R58 ;  /* 0x0000003a3930723e */ /* 0x000fe400000000ff */
[----:B------:R-:W-:Y:S02]  /*12550*/  F2FP.PACK_AB R49, R56, R59 ;  /* 0x0000003b3831723e */ /* 0x000fe400000000ff */
[----:B------:R-:W-:-:S02]  /*12560*/  F2FP.PACK_AB R50, R109, R116 ;  /* 0x000000746d32723e */ /* 0x000fc400000000ff */
[----:B------:R-:W-:-:S07]  /*12570*/  F2FP.PACK_AB R51, R53, R52 ;  /* 0x000000343533723e */ /* 0x000fce00000000ff */
[C---:B--2---:R-:W-:Y:S08]  /*12580*/  HMMA.16816.F32 R12, R48.reuse, R28, R12 ;  /* 0x0000001c300c723c */ /* 0x044ff0000000180c */
[C---:B------:R-:W-:Y:S01]  /*12590*/  HMMA.16816.F32 R16, R48.reuse, R30, R16 ;  /* 0x0000001e3010723c */ /* 0x040fe20000001810 */
[----:B------:R-:W2:Y:S07]  /*125a0*/  LDSM.16.MT88.4 R28, [R156+0x9000] ;  /* 0x009000009c1c783b */ /* 0x000eae0000004200 */
[C---:B-----5:R-:W-:Y:S07]  /*125b0*/  HMMA.16816.F32 R24, R48.reuse, R40, R24 ;  /* 0x000000283018723c */ /* 0x060fee0000001818 */
[----:B------:R-:W-:Y:S01]  /*125c0*/  FADD.FTZ R41, R105, R102 ;  /* 0x0000006669297221 */ /* 0x000fe20000010000 */
[----:B------:R-:W-:Y:S03]  /*125d0*/  HMMA.16816.F32 R4, R48, R42, R4 ;  /* 0x0000002a3004723c */ /* 0x000fe60000001804 */
[----:B------:R-:W-:-:S04]  /*125e0*/  FADD.FTZ R41, R100, R41 ;  /* 0x0000002964297221 */ /* 0x000fc80000010000 */
[----:B------:R-:W-:Y:S01]  /*125f0*/  FADD.FTZ R68, R68, R41 ;  /* 0x0000002944447221 */ /* 0x000fe20000010000 */
[----:B-1----:R-:W-:Y:S01]  /*12600*/  HMMA.16816.F32 R32, R48, R44, R32 ;  /* 0x0000002c3020723c */ /* 0x002fe20000001820 */
[----:B------:R-:W1:Y:S01]  /*12610*/  LDSM.16.MT88.4 R40, [R160+0x9800] ;  /* 0x00980000a028783b */ /* 0x000e620000004200 */
[----:B------:R-:W3:Y:S01]  /*12620*/  MUFU.EX2 R45, R67 ;  /* 0x00000043002d7308 */ /* 0x000ee20000000800 */
[----:B------:R-:W-:-:S04]  /*12630*/  FADD.FTZ R69, R69, R68 ;  /* 0x0000004445457221 */ /* 0x000fc80000010000 */
[----:B------:R-:W-:Y:S01]  /*12640*/  FADD.FTZ R60, R70, R69 ;  /* 0x00000045463c7221 */ /* 0x000fe20000010000 */
[----:B------:R-:W-:Y:S01]  /*12650*/  HMMA.16816.F32 R20, R48, R46, R20 ;  /* 0x0000002e3014723c */ /* 0x000fe20000001814 */
[----:B------:R-:W-:Y:S02]  /*12660*/  FFMA.FTZ R44, R64, c[0x0][0x23c], -R103 ;  /* 0x00008f00402c7a23 */ /* 0x000fe40000010867 */
[----:B------:R-:W-:-:S04]  /*12670*/  FADD.FTZ R60, R71, R60 ;  /* 0x0000003c473c7221 */ /* 0x000fc80000010000 */
[----:B------:R-:W-:Y:S01]  /*12680*/  FADD.FTZ R79, R79, R60 ;  /* 0x0000003c4f4f7221 */ /* 0x000fe20000010000 */
[----:B------:R-:W-:Y:S01]  /*12690*/  MUFU.EX2 R44, R44 ;  /* 0x0000002c002c7308 */ /* 0x000fe20000000800 */
[----:B------:R-:W-:Y:S01]  /*126a0*/  FFMA.FTZ R47, R63, c[0x0][0x23c], -R103 ;  /* 0x00008f003f2f7a23 */ /* 0x000fe20000010867 */
[----:B--2---:R-:W-:Y:S01]  /*126b0*/  HMMA.16816.F32 R36, R48, R28, R36 ;  /* 0x0000001c3024723c */ /* 0x004fe20000001824 */
[----:B------:R-:W-:-:S04]  /*126c0*/  FADD.FTZ R78, R78, R79 ;  /* 0x0000004f4e4e7221 */ /* 0x000fc80000010000 */
[----:B------:R-:W-:Y:S01]  /*126d0*/  FADD.FTZ R77, R77, R78 ;  /* 0x0000004e4d4d7221 */ /* 0x000fe20000010000 */
[----:B------:R-:W2:Y:S01]  /*126e0*/  MUFU.EX2 R47, R47 ;  /* 0x0000002f002f7308 */ /* 0x000ea20000000800 */
[----:B------:R-:W-:Y:S01]  /*126f0*/  FADD.FTZ R28, R96, R95 ;  /* 0x0000005f601c7221 */ /* 0x000fe20000010000 */
[----:B------:R-:W-:Y:S01]  /*12700*/  HMMA.16816.F32 R8, R48, R30, R8 ;  /* 0x0000001e3008723c */ /* 0x000fe20000001808 */
[----:B------:R-:W-:Y:S02]  /*12710*/  FADD.FTZ R76, R76, R77 ;  /* 0x0000004d4c4c7221 */ /* 0x000fe40000010000 */
[----:B------:R-:W-:Y:S02]  /*12720*/  FADD.FTZ R119, R119, R28 ;  /* 0x0000001c77777221 */ /* 0x000fe40000010000 */
[----:B------:R-:W-:Y:S01]  /*12730*/  FADD.FTZ R29, R85, R76 ;  /* 0x0000004c551d7221 */ /* 0x000fe20000010000 */
[----:B---3--:R-:W-:Y:S01]  /*12740*/  F2FP.PACK_AB R85, R45, R2 ;  /* 0x000000022d55723e */ /* 0x008fe200000000ff */
[----:B------:R-:W-:-:S02]  /*12750*/  FADD.FTZ R120, R120, R119 ;  /* 0x0000007778787221 */ /* 0x000fc40000010000 */
[----:B------:R-:W-:-:S04]  /*12760*/  FADD.FTZ R92, R92, R29 ;  /* 0x0000001d5c5c7221 */ /* 0x000fc80000010000 */
[----:B------:R-:W-:Y:S01]  /*12770*/  FADD.FTZ R93, R93, R92 ;  /* 0x0000005c5d5d7221 */ /* 0x000fe20000010000 */
[----:B--2---:R-:W-:-:S03]  /*12780*/  F2FP.PACK_AB R87, R47, R44 ;  /* 0x0000002c2f57723e */ /* 0x004fc600000000ff */
[----:B------:R-:W-:-:S04]  /*12790*/  FADD.FTZ R94, R94, R93 ;  /* 0x0000005d5e5e7221 */ /* 0x000fc80000010000 */
[C---:B-1----:R-:W-:Y:S07]  /*127a0*/  HMMA.16816.F32 R68, R84.reuse, R42, R16 ;  /* 0x0000002a5444723c */ /* 0x042fee0000001810 */
        /* <DEDUP_REMOVED lines=34> */
[----:B------:R-:W-:Y:S01]  /*129d0*/  FADD.FTZ R55, R55, R0 ;  /* 0x0000000037377221 */ /* 0x000fe20000010000 */
[----:B------:R-:W-:Y:S01]  /*129e0*/  MOV R0, R106 ;  /* 0x0000006a00007202 */ /* 0x000fe20000000f00 */
[----:B------:R-:W-:Y:S01]  /*129f0*/  FADD.FTZ R45, R45, R2 ;  /* 0x000000022d2d7221 */ /* 0x000fe20000010000 */
[----:B------:R-:W-:Y:S01]  /*12a00*/  MOV R2, R107 ;  /* 0x0000006b00027202 */ /* 0x000fe20000000f00 */
[----:B------:R-:W-:-:S02]  /*12a10*/  FADD.FTZ R54, R54, R55 ;  /* 0x0000003736367221 */ /* 0x000fc40000010000 */
[----:B------:R-:W-:Y:S02]  /*12a20*/  FADD.FTZ R44, R44, R45 ;  /* 0x0000002d2c2c7221 */ /* 0x000fe40000010000 */
[----:B------:R-:W-:Y:S02]  /*12a30*/  FADD.FTZ R185, R117, R54 ;  /* 0x0000003675b97221 */ /* 0x000fe40000010000 */
[----:B------:R-:W-:-:S07]  /*12a40*/  FADD.FTZ R186, R47, R44 ;  /* 0x0000002c2fba7221 */ /* 0x000fce0000010000 */
.L_x_7268:
[----:B------:R-:W-:Y:S01]  /*12a50*/  ULDC.64 UR12, c[0x0][0x118] ;  /* 0x00004600000c7ab9 */ /* 0x000fe20000000a00 */
[----:B------:R-:W-:Y:S05]  /*12a60*/  @!P6 BRA `(.L_x_7274) ;  /* 0x00002ea00000e947 */ /* 0x000fea0003800000 */
[----:B------:R-:W-:Y:S01]  /*12a70*/  ULDC UR8, c[0x0][0x1a0] ;  /* 0x0000680000087ab9 */ /* 0x000fe20000000800 */
[----:B------:R-:W-:Y:S01]  /*12a80*/  IMAD.MOV.U32 R3, RZ, RZ, R0 ;  /* 0x000000ffff037224 */ /* 0x000fe200078e0000 */
[----:B------:R-:W-:Y:S01]  /*12a90*/  ULEA UR5, -UR8, URZ, 0x7 ;  /* 0x0000003f08057291 */ /* 0x000fe2000f8e393f */
[----:B------:R-:W-:Y:S01]  /*12aa0*/  IMAD.MOV.U32 R101, RZ, RZ, R2 ;  /* 0x000000ffff657224 */ /* 0x000fe200078e0002 */
[----:B------:R-:W-:Y:S02]  /*12ab0*/  UMOV UR10, 0x5 ;  /* 0x00000005000a7882 */ /* 0x000fe40000000000 */
[----:B------:R-:W-:-:S02]  /*12ac0*/  USHF.R.S32.HI UR4, URZ, 0x1f, UR5 ;  /* 0x0000001f3f047899 */ /* 0x000fc40008011405 */
[----:B------:R-:W-:Y:S01]  /*12ad0*/  ULDC UR9, c[0x0][0x1a4] ;  /* 0x0000690000097ab9 */ /* 0x000fe20000000800 */
[----:B------:R-:W-:Y:S01]  /*12ae0*/  MOV R184, UR5 ;  /* 0x0000000500b87c02 */ /* 0x000fe20008000f00 */
[----:B------:R-:W-:Y:S02]  /*12af0*/  USHF.L.U64.HI UR9, UR8, UR10, UR9 ;  /* 0x0000000a08097299 */ /* 0x000fe40008010209 */
[----:B------:R-:W-:Y:S01]  /*12b00*/  MOV R182, UR4 ;  /* 0x0000000400b67c02 */ /* 0x000fe20008000f00 */
[----:B------:R-:W-:Y:S02]  /*12b10*/  USHF.L.U32 UR8, UR8, 0x5, URZ ;  /* 0x0000000508087899 */ /* 0x000fe4000800063f */
[----:B------:R-:W-:Y:S02]  /*12b20*/  ULDC UR4, c[0x0][0x19c] ;  /* 0x0000670000047ab9 */ /* 0x000fe40000000800 */
.L_x_7278:
        /* <DEDUP_REMOVED lines=66> */
.L_x_7275:
        /* <DEDUP_REMOVED lines=29> */
[----:B------:R-:W1:Y:S05]  /*13120*/  LDSM.16.M88.4 R108, [R165+0x2000] ;  /* 0x00200000a56c783b */ /* 0x000e6a0000000200 */
[----:B------:R-:W4:Y:S05]  /*13130*/  LDSM.16.M88.4 R112, [R165+0x2800] ;  /* 0x00280000a570783b */ /* 0x000f2a0000000200 */
[----:B------:R-:W2:Y:S05]  /*13140*/  LDSM.16.M88.4 R116, [R165+0x3000] ;  /* 0x00300000a574783b */ /* 0x000eaa0000000200 */
[----:B------:R-:W0:Y:S05]  /*13150*/  LDGDEPBAR ;  /* 0x00000000000079af */ /* 0x000e2a0000000000 */
[----:B------:R-:W2:Y:S05]  /*13160*/  LDSM.16.M88.4 R120, [R165+0x3800] ;  /* 0x00380000a578783b */ /* 0x000eaa0000000200 */
[----:B------:R-:W2:Y:S05]  /*13170*/  LDSM.16.M88.4 R124, [R165+0x4000] ;  /* 0x00400000a57c783b */ /* 0x000eaa0000000200 */
[----:B------:R-:W2:Y:S05]  /*13180*/  LDSM.16.M88.4 R128, [R165+0x4800] ;  /* 0x00480000a580783b */ /* 0x000eaa0000000200 */
[----:B------:R-:W5:Y:S01]  /*13190*/  LDSM.16.M88.4 R132, [R165+0x5000] ;  /* 0x00500000a584783b */ /* 0x000f620000000200 */
[C---:B-1----:R-:W-:Y:S04]  /*131a0*/  HMMA.16816.F32 R4, R104.reuse, R108, RZ ;  /* 0x0000006c6804723c */ /* 0x042fe800000018ff */
[----:B------:R-:W1:Y:S05]  /*131b0*/  LDSM.16.M88.4 R136, [R165+0x5800] ;  /* 0x00580000a588783b */ /* 0x000e6a0000000200 */
[----:B------:R-:W-:Y:S01]  /*131c0*/  LDSM.16.M88.4 R140, [R164] ;  /* 0x00000000a48c783b */ /* 0x000fe20000000200 */
[C---:B------:R-:W-:Y:S04]  /*131d0*/  HMMA.16816.F32 R8, R104.reuse, R110, RZ ;  /* 0x0000006e6808723c */ /* 0x040fe800000018ff */
[----:B------:R-:W1:Y:S04]  /*131e0*/  LDSM.16.M88.4 R144, [R159+0x2000] ;  /* 0x002000009f90783b */ /* 0x000e680000000200 */
[C---:B----4-:R-:W-:Y:S01]  /*131f0*/  HMMA.16816.F32 R12, R104.reuse, R112, RZ ;  /* 0x00000070680c723c */ /* 0x050fe200000018ff */
[----:B------:R-:W-:Y:S07]  /*13200*/  LDSM.16.M88.4 R108, [R159+0x3000] ;  /* 0x003000009f6c783b */ /* 0x000fee0000000200 */
[C---:B---3--:R-:W-:Y:S01]  /*13210*/  HMMA.16816.F32 R16, R104.reuse, R114, RZ ;  /* 0x000000726810723c */ /* 0x048fe200000018ff */
[----:B------:R-:W-:Y:S07]  /*13220*/  LDSM.16.M88.4 R112, [R159+0x3800] ;  /* 0x003800009f70783b */ /* 0x000fee0000000200 */
[C---:B--2---:R-:W-:Y:S08]  /*13230*/  HMMA.16816.F32 R20, R104.reuse, R116, RZ ;  /* 0x000000746814723c */ /* 0x044ff000000018ff */
[C---:B-----5:R-:W-:Y:S01]  /*13240*/  HMMA.16816.F32 R24, R104.reuse, R118, RZ ;  /* 0x000000766818723c */ /* 0x060fe200000018ff */
        /* <DEDUP_REMOVED lines=149> */
.L_x_7277:
        /* <DEDUP_REMOVED lines=31> */
.L_x_7276:
        /* <DEDUP_REMOVED lines=440> */
.L_x_7274:
        /* <DEDUP_REMOVED lines=10> */
[----:B------:R-:W-:Y:S06]  /*159b0*/  BAR.SYNC.DEFER_BLOCKING 0x0 ;  /* 0x0000000000007b1d */ /* 0x000fec0000010000 */
[----:B------:R-:W4:Y:S01]  /*159c0*/  S2R R44, SR_CTAID.X ;  /* 0x00000000002c7919 */ /* 0x000f220000002500 */
[----:B-1----:R-:W-:-:S02]  /*159d0*/  FADD.FTZ R6, R6, R185 ;  /* 0x000000b906067221 */ /* 0x002fc40000010000 */
        /* <DEDUP_REMOVED lines=57> */
[----:B------:R-:W-:-:S02]  /*15d70*/  FMUL.FTZ R77, R8, R77 ;  /* 0x0000004d084d7220 */ /* 0x000fc40000410000 */
[C---:B------:R-:W-:Y:S01]  /*15d80*/  FMUL.FTZ R88, R8.reuse, R88 ;  /* 0x0000005808587220 */ /* 0x040fe20000410000 */
[----:B------:R-:W3:Y:S01]  /*15d90*/  @P0 MUFU.LG2 R4, R4 ;  /* 0x0000000400040308 */ /* 0x000ee20000000c00 */
[C---:B------:R-:W-:Y:S02]  /*15da0*/  FMUL.FTZ R89, R8.reuse, R89 ;  /* 0x0000005908597220 */ /* 0x040fe40000410000 */
[C---:B------:R-:W-:Y:S02]  /*15db0*/  FMUL.FTZ R80, R8.reuse, R80 ;  /* 0x0000005008507220 */ /* 0x040fe40000410000 */
[C---:B------:R-:W-:Y:S02]  /*15dc0*/  FMUL.FTZ R81, R8.reuse, R81 ;  /* 0x0000005108517220 */ /* 0x040fe40000410000 */
[C---:B------:R-:W-:Y:S02]  /*15dd0*/  FMUL.FTZ R84, R8.reuse, R84 ;  /* 0x0000005408547220 */ /* 0x040fe40000410000 */
[----:B------:R-:W-:Y:S01]  /*15de0*/  FMUL.FTZ R85, R8, R85 ;  /* 0x0000005508557220 */ /* 0x000fe20000410000 */
[----:B------:R-:W-:Y:S01]  /*15df0*/  MOV R8, 0x40 ;  /* 0x0000004000087802 */ /* 0x000fe20000000f00 */
[----:B------:R-:W-:-:S02]  /*15e00*/  FMUL.FTZ R71, R7, R71 ;  /* 0x0000004707477220 */ /* 0x000fc40000410000 */
[C---:B------:R-:W-:Y:S02]  /*15e10*/  FMUL.FTZ R70, R7.reuse, R70 ;  /* 0x0000004607467220 */ /* 0x040fe40000410000 */
[C---:B------:R-:W-:Y:S02]  /*15e20*/  FMUL.FTZ R95, R7.reuse, R95 ;  /* 0x0000005f075f7220 */ /* 0x040fe40000410000 */
[----:B------:R-:W-:Y:S01]  /*15e30*/  FMUL.FTZ R94, R7, R94 ;  /* 0x0000005e075e7220 */ /* 0x000fe20000410000 */
[----:B-1----:R-:W-:Y:S01]  /*15e40*/  IADD3 R12, R9, R16, RZ ;  /* 0x00000010090c7210 */ /* 0x002fe20007ffe0ff */
        /* <DEDUP_REMOVED lines=10> */
[----:B------:R-:W-:Y:S01]  /*15ef0*/  SEL R7, R8, 0xffffffc0, !P1 ;  /* 0xffffffc008077807 */ /* 0x000fe20004800000 */
[----:B--2---:R-:W-:Y:S01]  /*15f00*/  @P3 FMUL.FTZ R5, R5, 0.69314718246459960938 ;  /* 0x3f31721805053820 */ /* 0x004fe20000410000 */
[C---:B------:R-:W-:Y:S02]  /*15f10*/  IADD3 R8, R14.reuse, R9, RZ ;  /* 0x000000090e087210 */ /* 0x040fe40007ffe0ff */
[C---:B------:R-:W-:Y:S01]  /*15f20*/  IADD3 R9, R7.reuse, R16, RZ ;  /* 0x0000001007097210 */ /* 0x040fe20007ffe0ff */
[----:B------:R-:W-:Y:S01]  /*15f30*/  IMAD.IADD R13, R14, 0x1, R7 ;  /* 0x000000010e0d7824 */ /* 0x000fe200078e0207 */
[----:B------:R-:W-:Y:S01]  /*15f40*/  IADD3 R15, R8, R7, RZ ;  /* 0x00000007080f7210 */ /* 0x000fe20007ffe0ff */
[----:B------:R-:W-:Y:S01]  /*15f50*/  IMAD.IADD R14, R7, 0x1, R12 ;  /* 0x00000001070e7824 */ /* 0x000fe200078e020c */
[----:B------:R-:W-:Y:S01]  /*15f60*/  STS.64 [R8], R68 ;  /* 0x0000004408007388 */ /* 0x000fe20000000a00 */
[----:B------:R-:W-:Y:S01]  /*15f70*/  LOP3.LUT P1, RZ, R10, 0x3, RZ, 0xc0, !PT ;  /* 0x000000030aff7812 */ /* 0x000fe2000782c0ff */
[----:B------:R-:W-:-:S02]  /*15f80*/  @P3 FFMA.FTZ R3, R2, c[0x0][0x238], R5 ;  /* 0x00008e0002033a23 */ /* 0x000fc40000010005 */
[----:B------:R-:W1:Y:S04]  /*15f90*/  S2R R7, SR_CTAID.Z ;  /* 0x0000000000077919 */ /* 0x000e680000002700 */
[----:B------:R2:W-:Y:S04]  /*15fa0*/  STS.64 [R8+0x800], R70 ;  /* 0x0008004608007388 */ /* 0x0005e80000000a00 */
[----:B------:R-:W-:Y:S04]  /*15fb0*/  STS.64 [R13], R92 ;  /* 0x0000005c0d007388 */ /* 0x000fe80000000a00 */
[----:B------:R-:W-:Y:S04]  /*15fc0*/  STS.64 [R13+0x800], R94 ;  /* 0x0008005e0d007388 */ /* 0x000fe80000000a00 */
[----:B------:R-:W-:Y:S04]  /*15fd0*/  STS.64 [R15], R72 ;  /* 0x000000480f007388 */ /* 0x000fe80000000a00 */
[----:B------:R-:W-:Y:S04]  /*15fe0*/  STS.64 [R15+0x800], R74 ;  /* 0x0008004a0f007388 */ /* 0x000fe80000000a00 */
[----:B------:R-:W-:Y:S01]  /*15ff0*/  STS.64 [R16], R76 ;  /* 0x0000004c10007388 */ /* 0x000fe20000000a00 */
[----:B-1----:R-:W-:Y:S01]  /*16000*/  IMAD R7, R46, c[0x0][0x1c0], R7 ;  /* 0x000070002e077a24 */ /* 0x002fe200078e0207 */
[----:B------:R-:W-:-:S02]  /*16010*/  SHF.R.S32.HI R46, RZ, 0x1f, R11 ;  /* 0x0000001fff2e7819 */ /* 0x000fc4000001140b */
[----:B------:R-:W-:Y:S02]  /*16020*/  STS.64 [R16+0x800], R78 ;  /* 0x0008004e10007388 */ /* 0x000fe40000000a00 */
[----:B------:R-:W-:Y:S02]  /*16030*/  LEA.HI R46, R46, R11, RZ, 0x2 ;  /* 0x0000000b2e2e7211 */ /* 0x000fe400078f10ff */
[----:B------:R-:W-:Y:S02]  /*16040*/  STS.64 [R12], R88 ;  /* 0x000000580c007388 */ /* 0x000fe40000000a00 */
[----:B------:R-:W-:Y:S02]  /*16050*/  LOP3.LUT R46, R46, 0xffffffc, RZ, 0xc0, !PT ;  /* 0x0ffffffc2e2e7812 */ /* 0x000fe400078ec0ff */
[----:B------:R-:W-:Y:S02]  /*16060*/  STS.64 [R12+0x800], R90 ;  /* 0x0008005a0c007388 */ /* 0x000fe40000000a00 */
[----:B------:R-:W-:-:S02]  /*16070*/  IADD3 R11, R11, -R46, RZ ;  /* 0x8000002e0b0b7210 */ /* 0x000fc40007ffe0ff */
[----:B--2---:R-:W1:Y:S02]  /*16080*/  S2R R8, SR_CTAID.Y ;  /* 0x0000000000087919 */ /* 0x004e640000002600 */
[----:B------:R-:W-:Y:S02]  /*16090*/  LEA R11, R11, R180, 0x4 ;  /* 0x000000b40b0b7211 */ /* 0x000fe400078e20ff */
[----:B------:R-:W-:Y:S04]  /*160a0*/  STS.64 [R9], R80 ;  /* 0x0000005009007388 */ /* 0x000fe80000000a00 */
[----:B------:R3:W-:Y:S04]  /*160b0*/  STS.64 [R9+0x800], R82 ;  /* 0x0008005209007388 */ /* 0x0007e80000000a00 */
[----:B------:R-:W-:Y:S04]  /*160c0*/  STS.64 [R14], R84 ;  /* 0x000000540e007388 */ /* 0x000fe80000000a00 */
[----:B------:R-:W-:Y:S04]  /*160d0*/  STS.64 [R14+0x800], R86 ;  /* 0x000800560e007388 */ /* 0x000fe80000000a00 */
[----:B------:R-:W-:Y:S01]  /*160e0*/  BAR.SYNC.DEFER_BLOCKING 0x0 ;  /* 0x0000000000007b1d */ /* 0x000fe20000010000 */
[----:B-1----:R-:W-:-:S04]  /*160f0*/  IMAD R8, R8, c[0x0][0x210], R177 ;  /* 0x0000840008087a24 */ /* 0x002fc800078e02b1 */
[----:B------:R-:W-:Y:S01]  /*16100*/  IMAD R7, R8, c[0x0][0x1c0], R7 ;  /* 0x0000700008077a24 */ /* 0x000fe200078e0207 */
[----:B------:R-:W-:Y:S01]  /*16110*/  MOV R8, 0xff800000 ;  /* 0xff80000000087802 */ /* 0x000fe20000000f00 */
[----:B---3--:R-:W-:-:S04]  /*16120*/  @P0 FMUL.FTZ R9, R4, 0.69314718246459960938 ;  /* 0x3f31721804090820 */ /* 0x008fc80000410000 */
[----:B------:R-:W-:Y:S01]  /*16130*/  @P0 FFMA.FTZ R8, R0, c[0x0][0x238], R9 ;  /* 0x00008e0000080a23 */ /* 0x000fe20000010009 */
[----:B------:R-:W1:Y:S04]  /*16140*/  LDS.128 R36, [R6.X4] ;  /* 0x0000000006247984 */ /* 0x000e680000004c00 */
[----:B------:R-:W2:Y:S04]  /*16150*/  LDS.128 R32, [R6.X4+0x800] ;  /* 0x0008000006207984 */ /* 0x000ea80000004c00 */
[----:B------:R-:W3:Y:S04]  /*16160*/  LDS.128 R28, [R6.X4+0x1000] ;  /* 0x00100000061c7984 */ /* 0x000ee80000004c00 */
[----:B------:R-:W1:Y:S04]  /*16170*/  LDS.128 R24, [R6.X4+0x1800] ;  /* 0x0018000006187984 */ /* 0x000e680000004c00 */
[----:B------:R-:W1:Y:S04]  /*16180*/  LDS.128 R20, [R6.X4+0x2000] ;  /* 0x0020000006147984 */ /* 0x000e680000004c00 */
[----:B------:R-:W1:Y:S04]  /*16190*/  LDS.128 R16, [R6.X4+0x2800] ;  /* 0x0028000006107984 */ /* 0x000e680000004c00 */
[----:B------:R-:W1:Y:S04]  /*161a0*/  LDS.128 R12, [R6.X4+0x3000] ;  /* 0x00300000060c7984 */ /* 0x000e680000004c00 */
[----:B------:R4:W1:Y:S02]  /*161b0*/  LDS.128 R40, [R6.X4+0x3800] ;  /* 0x0038000006287984 */ /* 0x0008640000004c00 */
[----:B----4-:R-:W-:-:S04]  /*161c0*/  IMAD.SHL.U32 R6, R44, 0x40, RZ ;  /* 0x000000402c067824 */ /* 0x010fc800078e00ff */
[----:B------:R-:W-:Y:S01]  /*161d0*/  IMAD R6, R7, c[0x0][0x214], R6 ;  /* 0x0000850007067a24 */ /* 0x000fe200078e0206 */
[----:B------:R-:W-:Y:S05]  /*161e0*/  @P1 BRA `(.L_x_7280) ;  /* 0x000000b000001947 */ /* 0x000fea0003800000 */
[----:B--23--:R-:W-:Y:S01]  /*161f0*/  IMAD R0, R44, -0x40, R175 ;  /* 0xffffffc02c007824 */ /* 0x00cfe200078e02af */
        /* <DEDUP_REMOVED lines=10> */
.L_x_7280:
[----:B--23--:R-:W-:Y:S05]  /*162a0*/  BSYNC B0 ;  /* 0x0000000000007941 */ /* 0x00cfea0003800000 */
.L_x_7279:
[----:B------:R-:W-:Y:S01]  /*162b0*/  IMAD.SHL.U32 R4, R174, 0x4, RZ ;  /* 0x00000004ae047824 */ /* 0x000fe200078e00ff */
[C---:B------:R-:W-:Y:S01]  /*162c0*/  IADD3 R3, R167.reuse, 0x8, RZ ;  /* 0x00000008a7037810 */ /* 0x040fe20007ffe0ff */
[----:B------:R-:W-:Y:S01]  /*162d0*/  IMAD R6, R6, c[0x0][0x22c], RZ ;  /* 0x00008b0006067a24 */ /* 0x000fe200078e02ff */
[C---:B------:R-:W-:Y:S01]  /*162e0*/  IADD3 R2, R167.reuse, 0x10, RZ ;  /* 0x00000010a7027810 */ /* 0x040fe20007ffe0ff */
[----:B------:R-:W-:Y:S01]  /*162f0*/  IMAD R44, R44, -0x40, R175 ;  /* 0xffffffc02c2c7824 */ /* 0x000fe200078e02af */
[----:B------:R-:W-:Y:S02]  /*16300*/  SHF.R.S32.HI R5, RZ, 0x1f, R4 ;  /* 0x0000001fff057819 */ /* 0x000fe40000011404 */
[----:B------:R-:W-:-:S02]  /*16310*/  IADD3 R0, R167, 0x18, RZ ;  /* 0x00000018a7007810 */ /* 0x000fc40007ffe0ff */
[-C--:B------:R-:W-:Y:S01]  /*16320*/  ISETP.GE.AND P6, PT, R3, R44.reuse, PT ;  /* 0x0000002c0300720c */ /* 0x080fe20003fc6270 */
[C---:B------:R-:W-:Y:S01]  /*16330*/  IMAD.WIDE R4, R167.reuse, 0x40, R4 ;  /* 0x00000040a7047825 */ /* 0x040fe200078e0204 */
[----:B------:R-:W-:Y:S02]  /*16340*/  ISETP.GE.AND P5, PT, R2, R44, PT ;  /* 0x0000002c0200720c */ /* 0x000fe40003fa6270 */
[----:B------:R-:W-:Y:S02]  /*16350*/  IADD3 R3, R167, 0x30, RZ ;  /* 0x00000030a7037810 */ /* 0x000fe40007ffe0ff */
[C---:B------:R-:W-:Y:S02]  /*16360*/  IADD3 R4, P0, R6.reuse, R4, RZ ;  /* 0x0000000406047210 */ /* 0x040fe40007f1e0ff */
[----:B------:R-:W-:Y:S02]  /*16370*/  ISETP.GE.AND P1, PT, R3, R44, PT ;  /* 0x0000002c0300720c */ /* 0x000fe40003f26270 */
        /* <DEDUP_REMOVED lines=12> */
[----:B-1----:R2:W-:Y:S04]  /*16440*/  @!P1 STG.E.128 [R2.64+0x3000], R12 ;  /* 0x0030000c02009986 */ /* 0x0025e8000c101d0c */
        /* <DEDUP_REMOVED lines=9> */
.L_x_7281:
        /* <DEDUP_REMOVED lines=10> */
.L_x_7820:


//--------------------- .text._ZN5flash24flash_fwd_splitkv_kernelI23Flash_fwd_kernel_traitsILi64ELi64ELi128ELi4ELb0ELb0EN7cutlass6half_tE19Flash_kernel_traitsILi64ELi64ELi128ELi4ES3_EELb1ELb0ELb0ELb0ELb1ELb1ELb1ELb1EEEvNS_16Flash_fwd_paramsE --------------------------
	.section	.text._ZN5flash24flash_fwd_splitkv_kernelI23Flash_fwd_kernel_traitsILi64ELi64ELi128ELi4ELb0ELb0EN7cutlass6half_tE19Flash_kernel_traitsILi64ELi64ELi128ELi4ES3_EELb1ELb0ELb0ELb0ELb1ELb1ELb1ELb1EEEvNS_16Flash_fwd_paramsE,"ax",@progbits
	.sectioninfo	@"SHI_REGISTERS=241"
	.align	128
        .global         _ZN5flash24flash_fwd_splitkv_kernelI23Flash_fwd_kernel_traitsILi64ELi64ELi128ELi4ELb0ELb0EN7cutlass6half_tE19Flash_kernel_traitsILi64ELi64ELi128ELi4ES3_EELb1ELb0ELb0ELb0ELb1ELb1ELb1ELb1EEEvNS_16Flash_fwd_paramsE
        .type           _ZN5flash24flash_fwd_splitkv_kernelI23Flash_fwd_kernel_traitsILi64ELi64ELi128ELi4ELb0ELb0EN7cutlass6half_tE19Flash_kernel_traitsILi64ELi64ELi128ELi4ES3_EELb1ELb0ELb0ELb0ELb1ELb1ELb1ELb1EEEvNS_16Flash_fwd_paramsE,@function
        .size           _ZN5flash24flash_fwd_splitkv_kernelI23Flash_fwd_kernel_traitsILi64ELi64ELi128ELi4ELb0ELb0EN7cutlass6half_tE19Flash_kernel_traitsILi64ELi64ELi128ELi4ES3_EELb1ELb0ELb0ELb0ELb1ELb1ELb1ELb1EEEvNS_16Flash_fwd_paramsE,(.L_x_7821 - _ZN5flash24flash_fwd_splitkv_kernelI23Flash_fwd_kernel_traitsILi64ELi64ELi128ELi4ELb0ELb0EN7cutlass6half_tE19Flash_kernel_traitsILi64ELi64ELi128ELi4ES3_EELb1ELb0ELb0ELb0ELb1ELb1ELb1ELb1EEEvNS_16Flash_fwd_paramsE)
        .other          _ZN5flash24flash_fwd_splitkv_kernelI23Flash_fwd_kernel_traitsILi64ELi64ELi128ELi4ELb0ELb0EN7cutlass6half_tE19Flash_kernel_traitsILi64ELi64ELi128ELi4ES3_EELb1ELb0ELb0ELb0ELb1ELb1ELb1ELb1EEEvNS_16Flash_fwd_paramsE,@"STO_CUDA_ENTRY STV_DEFAULT"
_ZN5flash24flash_fwd_splitkv_kernelI23Flash_fwd_kernel_traitsILi64ELi64ELi128ELi4ELb0ELb0EN7cutlass6half_tE19Flash_kernel_traitsILi64ELi64ELi128ELi4ES3_EELb1ELb0ELb0ELb0ELb1ELb1ELb1ELb1EEEvNS_16Flash_fwd_paramsE:
.text._ZN5flash24flash_fwd_splitkv_kernelI23Flash_fwd_kernel_traitsILi64ELi64ELi128ELi4ELb0ELb0EN7cutlass6half_tE19Flash_kernel_traitsILi64ELi64ELi128ELi4ES3_EELb1ELb0ELb0ELb0ELb1ELb1ELb1ELb1EEEvNS_16Flash_fwd_paramsE:
        /* <DEDUP_REMOVED lines=53> */
.L_x_7282:
[----:B-1-34-:R-:W-:Y:S02]  /*0350*/  MOV R65, c[0x0][0x218] ;  /* 0x0000860000417a02 */ /* 0x01afe40000000f00 */
.L_x_7283:
        /* <DEDUP_REMOVED lines=40> */
[----:B------:R-:W-:Y:S02]  /*05e0*/  IADD3 R3, -R181, 0xbf, R62 ;  /* 0x000000bfb5037810 */ /* 0x000fe40007ffe13e */
[----:B------:R-:W-:Y:S02]  /*05f0*/  IADD3 R4, R56, 0x7f, RZ ;  /* 0x0000007f38047810 */ /* 0x000fe40007ffe0ff */
[----:B------:R-:W-:-:S02]  /*0600*/  IADD3 R2, R3, c[0x0][0x2e8], R56 ;  /* 0x0000ba0003027a10 */ /* 0x000fc40007ffe038 */
[----:B------:R-:W-:Y:S02]  /*0610*/  SHF.R.S32.HI R3, RZ, 0x1f, R4 ;  /* 0x0000001fff037819 */ /* 0x000fe40000011404 */
[----:B------:R-:W-:Y:S02]  /*0620*/  SHF.R.S32.HI R57, RZ, 0x1f, R2 ;  /* 0x0000001fff397819 */ /* 0x000fe40000011402 */
[----:B------:R-:W-:Y:S02]  /*0630*/  LEA.HI R3, R3, R4, RZ, 0x7 ;  /* 0x0000000403037211 */ /* 0x000fe400078f38ff */
        /* <DEDUP_REMOVED lines=86> */
.L_x_7284:
        /* <DEDUP_REMOVED lines=95> */
.L_x_7285:
        /* <DEDUP_REMOVED lines=17> */
.L_x_7287:
        /* <DEDUP_REMOVED lines=56> */
.L_x_7286:
        /* <DEDUP_REMOVED lines=19> */
[----:B------:R-:W-:Y:S01]  /*1750*/  SHF.R.S32.HI R133, RZ, 0x1, R134 ;  /* 0x00000001ff857819 */ /* 0x000fe20000011486 */
[----:B------:R-:W-:Y:S01]  /*1760*/  @!P0 IMAD R16, R12, c[0x0][0x178], RZ ;  /* 0x00005e000c108a24 */ /* 0x000fe200078e02ff */
[----:B------:R-:W-:Y:S01]  /*1770*/  MOV R155, c[0x0][0x198] ;  /* 0x00006600009b7a02 */ /* 0x000fe20000000f00 */
[----:B------:R-:W-:Y:S02]  /*1780*/  IMAD.SHL.U32 R14, R61, 0x8, RZ ;  /* 0x000000083d0e7824 */ /* 0x000fe400078e00ff */
[----:B------:R-:W-:Y:S01]  /*1790*/  @P0 IMAD R13, R13, c[0x0][0x194], R19 ;  /* 0x000065000d0d0a24 */ /* 0x000fe200078e0213 */
[----:B------:R-:W-:Y:S01]  /*17a0*/  SHF.L.U64.HI R102, R155, R106, c[0x0][0x19c] ;  /* 0x000067009b667619 */ /* 0x000fe2000001026a */
[----:B------:R-:W-:Y:S01]  /*17b0*/  @P0 IMAD.MOV.U32 R10, RZ, RZ, R18 ;  /* 0x000000ffff0a0224 */ /* 0x000fe200078e0012 */
[----:B------:R-:W-:Y:S01]  /*17c0*/  LOP3.LUT R19, R21, 0x38, R14, 0xf8, !PT ;  /* 0x0000003815137812 */ /* 0x000fe200078ef80e */
[----:B------:R-:W-:Y:S01]  /*17d0*/  @!P0 IMAD.WIDE.U32 R22, R183, c[0x0][0x178], RZ ;  /* 0x00005e00b7168a25 */ /* 0x000fe200078e00ff */
[----:B------:R-:W-:-:S02]  /*17e0*/  LEA.HI R18, R59, R58, RZ, 0x6 ;  /* 0x0000003a3b127211 */ /* 0x000fc400078f30ff */
[----:B------:R-:W-:Y:S01]  /*17f0*/  LEA.HI R59, R59, R58, RZ, 0x5 ;  /* 0x0000003a3b3b7211 */ /* 0x000fe200078f28ff */
[----:B------:R-:W-:Y:S01]  /*1800*/  @!P0 IMAD R15, R183, c[0x0][0x17c], R16 ;  /* 0x00005f00b70f8a24 */ /* 0x000fe200078e0210 */
[----:B------:R-:W-:Y:S01]  /*1810*/  SHF.R.U32.HI R16, RZ, 0x3, R21 ;  /* 0x00000003ff107819 */ /* 0x000fe20000011615 */
[----:B------:R-:W-:Y:S02]  /*1820*/  @!P0 IMAD.MOV.U32 R10, RZ, RZ, R22 ;  /* 0x000000ffff0a8224 */ /* 0x000fe400078e0016 */
[----:B------:R-:W-:Y:S01]  /*1830*/  @!P0 IMAD.IADD R13, R23, 0x1, R15 ;  /* 0x00000001170d8824 */ /* 0x000fe200078e020f */
[----:B------:R-:W-:Y:S01]  /*1840*/  LOP3.LUT R16, R19, R16, RZ, 0x3c, !PT ;  /* 0x0000001013107212 */ /* 0x000fe200078e3cff */
[----:B------:R-:W-:Y:S01]  /*1850*/  IMAD.X R3, R141, 0x1, R3, P1 ;  /* 0x000000018d037824 */ /* 0x000fe200008e0603 */
[----:B------:R-:W-:Y:S01]  /*1860*/  SHF.L.U32 R15, R18, 0x3, RZ ;  /* 0x00000003120f7819 */ /* 0x000fe200000006ff */
[----:B------:R-:W-:Y:S01]  /*1870*/  IMAD.WIDE R18, R17, 0x40, R140 ;  /* 0x0000004011127825 */ /* 0x000fe200078e028c */
[----:B------:R-:W-:-:S02]  /*1880*/  IADD3 R20, P0, R14, R6, RZ ;  /* 0x000000060e147210 */ /* 0x000fc40007f1e0ff */
[----:B------:R-:W-:Y:S01]  /*1890*/  LOP3.LUT R136, R16, 0xfffffe00, R15, 0xf8, !PT ;  /* 0xfffffe0010887812 */ /* 0x000fe200078ef80f */
[----:B------:R-:W-:Y:S01]  /*18a0*/  IMAD R17, R2, c[0x0][0x1b8], RZ ;  /* 0x00006e0002117a24 */ /* 0x000fe200078e02ff */
[----:B------:R-:W-:Y:S01]  /*18b0*/  SHF.R.S32.HI R15, RZ, 0x1f, R14 ;  /* 0x0000001fff0f7819 */ /* 0x000fe2000001140e */
[----:B------:R-:W-:Y:S01]  /*18c0*/  IMAD.SHL.U32 R131, R61, 0x4, RZ ;  /* 0x000000043d837824 */ /* 0x000fe200078e00ff */
[----:B------:R-:W-:Y:S01]  /*18d0*/  IADD3 R22, P1, R14, R10, RZ ;  /* 0x0000000a0e167210 */ /* 0x000fe20007f3e0ff */
[----:B------:R-:W-:Y:S02]  /*18e0*/  IMAD R17, R4, c[0x0][0x1bc], R17 ;  /* 0x00006f0004117a24 */ /* 0x000fe400078e0211 */
        /* <DEDUP_REMOVED lines=10> */
[----:B------:R-:W-:Y:S02]  /*1990*/  IMAD R11, R141, c[0x0][0x198], RZ ;  /* 0x000066008d0b7a24 */ /* 0x000fe400078e02ff */
[C---:B------:R-:W-:Y:S02]  /*19a0*/  IMAD R0, R5.reuse, c[0x0][0x1a4], R0 ;  /* 0x0000690005007a24 */ /* 0x040fe400078e0200 */
[----:B------:R-:W-:-:S04]  /*19b0*/  IMAD.WIDE.U32 R20, R5, c[0x0][0x1a0], R20 ;  /* 0x0000680005147a25 */ /* 0x000fc800078e0014 */
[----:B------:R-:W-:Y:S01]  /*19c0*/  IMAD.IADD R180, R58, 0x1, -R9 ;  /* 0x000000013ab47824 */ /* 0x000fe200078e0a09 */
[----:B------:R-:W-:Y:S01]  /*19d0*/  LEA R70, P0, R20, c[0x0][0x170], 0x1 ;  /* 0x00005c0014467a11 */ /* 0x000fe200078008ff */
[C---:B------:R-:W-:Y:S01]  /*19e0*/  IMAD R11, R140.reuse, c[0x0][0x19c], R11 ;  /* 0x000067008c0b7a24 */ /* 0x040fe200078e020b */
[----:B------:R-:W-:Y:S01]  /*19f0*/  LOP3.LUT R9, R59, 0xffffffe0, RZ, 0xc0, !PT ;  /* 0xffffffe03b097812 */ /* 0x000fe200078ec0ff */
[----:B------:R-:W-:Y:S01]  /*1a00*/  IMAD.WIDE.U32 R24, R140, c[0x0][0x198], R24 ;  /* 0x000066008c187a25 */ /* 0x000fe200078e0018 */
[----:B------:R-:W-:Y:S02]  /*1a10*/  SHF.R.S32.HI R63, RZ, 0x1f, R180 ;  /* 0x0000001fff3f7819 */ /* 0x000fe400000114b4 */
[----:B------:R-:W-:Y:S01]  /*1a20*/  SHF.R.S32.HI R59, RZ, 0x5, R59 ;  /* 0x00000005ff3b7819 */ /* 0x000fe2000001143b */
[----:B------:R-:W-:Y:S01]  /*1a30*/  IMAD.IADD R0, R21, 0x1, R0 ;  /* 0x0000000115007824 */ /* 0x000fe200078e0200 */
[----:B------:R-:W-:Y:S01]  /*1a40*/  IADD3 R11, R25, R11, RZ ;  /* 0x0000000b190b7210 */ /* 0x000fe20007ffe0ff */
[----:B------:R-:W-:Y:S01]  /*1a50*/  IMAD R13, R19, c[0x0][0x190], RZ ;  /* 0x00006400130d7a24 */ /* 0x000fe200078e02ff */
[----:B------:R-:W-:Y:S01]  /*1a60*/  LEA.HI R63, R63, R180, RZ, 0x3 ;  /* 0x000000b43f3f7211 */ /* 0x000fe200078f18ff */
[----:B------:R-:W-:Y:S01]  /*1a70*/  IMAD.WIDE.U32 R22, R18, c[0x0][0x190], R22 ;  /* 0x0000640012167a25 */ /* 0x000fe200078e0016 */
[----:B------:R-:W-:-:S02]  /*1a80*/  SHF.L.U64.HI R71, R20, 0x1, R0 ;  /* 0x0000000114477819 */ /* 0x000fc40000010200 */
[----:B------:R-:W-:Y:S01]  /*1a90*/  SHF.R.S32.HI R0, RZ, 0x1f, R65 ;  /* 0x0000001fff007819 */ /* 0x000fe20000011441 */
[----:B------:R-:W-:Y:S01]  /*1aa0*/  IMAD R13, R18, c[0x0][0x194], R13 ;  /* 0x00006500120d7a24 */ /* 0x000fe200078e020d */
[----:B------:R-:W-:Y:S01]  /*1ab0*/  SHF.L.U64.HI R67, R24, 0x1, R11 ;  /* 0x0000000118437819 */ /* 0x000fe2000001020b */
[----:B------:R-:W-:Y:S01]  /*1ac0*/  IMAD R3, R3, c[0x0][0x1a8], RZ ;  /* 0x00006a0003037a24 */ /* 0x000fe200078e02ff */
[----:B------:R-:W-:Y:S01]  /*1ad0*/  LEA.HI R11, R0, R65, RZ, 0x7 ;  /* 0x00000041000b7211 */ /* 0x000fe200078f38ff */
[----:B------:R-:W-:Y:S01]  /*1ae0*/  IMAD R132, R140, R133, R131 ;  /* 0x000000858c847224 */ /* 0x000fe200078e0283 */
[----:B------:R-:W-:Y:S01]  /*1af0*/  LOP3.LUT R135, R63, 0xfffffff8, RZ, 0xc0, !PT ;  /* 0xfffffff83f877812 */ /* 0x000fe200078ec0ff */
[----:B------:R-:W-:Y:S01]  /*1b00*/  IMAD.IADD R23, R23, 0x1, R13 ;  /* 0x0000000117177824 */ /* 0x000fe200078e020d */
[----:B------:R-:W-:Y:S01]  /*1b10*/  SHF.R.S32.HI R11, RZ, 0x7, R11 ;  /* 0x00000007ff0b7819 */ /* 0x000fe2000001140b */
[----:B------:R-:W-:Y:S01]  /*1b20*/  IMAD R137, R138, c[0x0][0x1ac], R3 ;  /* 0x00006b008a897a24 */ /* 0x000fe200078e0203 */
[----:B------:R-:W-:Y:S01]  /*1b30*/  LEA R68, P3, R24, c[0x0][0x168], 0x1 ;  /* 0x00005a0018447a11 */ /* 0x000fe200078608ff */
[----:B------:R-:W-:Y:S01]  /*1b40*/  IMAD.IADD R135, R180, 0x1, -R135 ;  /* 0x00000001b4877824 */ /* 0x000fe200078e0a87 */
[----:B------:R-:W-:Y:S01]  /*1b50*/  IMNMX R64, R174, R11, !PT ;  /* 0x0000000bae407217 */ /* 0x000fe20007800200 */
[----:B------:R-:W-:Y:S01]  /*1b60*/  IMAD.MOV.U32 R3, RZ, RZ, 0x20 ;  /* 0x00000020ff037424 */ /* 0x000fe200078e00ff */
[----:B------:R-:W-:Y:S01]  /*1b70*/  IADD3.X R71, R71, c[0x0][0x174], RZ, P0, !PT ;  /* 0x00005d0047477a10 */ /* 0x000fe200007fe4ff */
[----:B------:R-:W-:Y:S01]  /*1b80*/  IMAD.MOV.U32 R5, RZ, RZ, c[0x0][0x1a0] ;  /* 0x00006800ff057624 */ /* 0x000fe200078e00ff */
[----:B------:R-:W-:Y:S01]  /*1b90*/  R2P PR, R135, 0x6 ;  /* 0x0000000687007804 */ /* 0x000fe20000000000 */
[----:B------:R-:W-:Y:S01]  /*1ba0*/  IMAD.WIDE.U32 R138, R138, c[0x0][0x1a8], R22 ;  /* 0x00006a008a8a7a25 */ /* 0x000fe200078e0016 */
[----:B------:R-:W-:-:S02]  /*1bb0*/  IADD3 R131, R131, R132, RZ ;  /* 0x0000008483837210 */ /* 0x000fc40007ffe0ff */
[----:B------:R-:W-:Y:S01]  /*1bc0*/  IADD3.X R67, R67, c[0x0][0x16c], RZ, P3, !PT ;  /* 0x00005b0043437a10 */ /* 0x000fe20001ffe4ff */
[----:B------:R-:W-:Y:S01]  /*1bd0*/  IMAD.SHL.U32 R103, R155, 0x10, RZ ;  /* 0x000000109b677824 */ /* 0x000fe200078e00ff */
[C---:B------:R-:W-:Y:S01]  /*1be0*/  SHF.L.U64.HI R104, R5.reuse, R106, c[0x0][0x1a4] ;  /* 0x0000690005687619 */ /* 0x040fe2000001026a */
[----:B------:R-:W-:Y:S01]  /*1bf0*/  IMAD.IADD R60, R58, 0x1, -R9 ;  /* 0x000000013a3c7824 */ /* 0x000fe200078e0a09 */
[----:B------:R-:W-:Y:S01]  /*1c00*/  SHF.L.U32 R105, R5, 0x4, RZ ;  /* 0x0000000405697819 */ /* 0x000fe200000006ff */
[----:B------:R-:W-:Y:S01]  /*1c10*/  IMAD.MOV.U32 R176, RZ, RZ, R68 ;  /* 0x000000ffffb07224 */ /* 0x000fe200078e0044 */
[----:B------:R-:W-:Y:S01]  /*1c20*/  SHF.R.S32.HI R116, RZ, 0x1f, R132 ;  /* 0x0000001fff747819 */ /* 0x000fe20000011484 */
[----:B------:R-:W-:Y:S01]  /*1c30*/  IMAD.IADD R137, R139, 0x1, R137 ;  /* 0x000000018b897824 */ /* 0x000fe200078e0289 */
[----:B------:R-:W-:Y:S01]  /*1c40*/  SHF.R.S32.HI R115, RZ, 0x1f, R131 ;  /* 0x0000001fff737819 */ /* 0x000fe20000011483 */
[----:B------:R-:W-:Y:S01]  /*1c50*/  IMAD.MOV.U32 R178, RZ, RZ, R70 ;  /* 0x000000ffffb27224 */ /* 0x000fe200078e0046 */
[----:B------:R-:W-:Y:S01]  /*1c60*/  SEL R42, R42, 0xfffffff0, !P1 ;  /* 0xfffffff02a2a7807 */ /* 0x000fe20004800000 */
[----:B------:R-:W-:Y:S01]  /*1c70*/  IMAD.MOV.U32 R179, RZ, RZ, R71 ;  /* 0x000000ffffb37224 */ /* 0x000fe200078e0047 */
[----:B------:R-:W-:-:S02]  /*1c80*/  SEL R43, R3, 0xffffffe0, !P2 ;  /* 0xffffffe0032b7807 */ /* 0x000fc40005000000 */
[----:B------:R-:W-:Y:S01]  /*1c90*/  MOV R175, R67 ;  /* 0x0000004300af7202 */ /* 0x000fe20000000f00 */
        /* <DEDUP_REMOVED lines=168> */
.L_x_7342:
        /* <DEDUP_REMOVED lines=136> */
.L_x_7292:
[----:B------:R-:W-:Y:S05]  /*2fa0*/  BSYNC B0 ;  /* 0x0000000000007941 */ /* 0x000fea0003800000 */
.L_x_7291:
        /* <DEDUP_REMOVED lines=62> */
.L_x_7294:
[----:B------:R-:W-:Y:S05]  /*3390*/  BSYNC B0 ;  /* 0x0000000000007941 */ /* 0x000fea0003800000 */
.L_x_7293:
        /* <DEDUP_REMOVED lines=64> */
.L_x_7296:
[----:B------:R-:W-:Y:S05]  /*37a0*/  BSYNC B0 ;  /* 0x0000000000007941 */ /* 0x000fea0003800000 */
.L_x_7295:
        /* <DEDUP_REMOVED lines=66> */
.L_x_7298:
[----:B------:R-:W-:Y:S05]  /*3bd0*/  BSYNC B0 ;  /* 0x0000000000007941 */ /* 0x000fea0003800000 */
.L_x_7297:
        /* <DEDUP_REMOVED lines=61> */
.L_x_7300:
[----:B------:R-:W-:Y:S05]  /*3fb0*/  BSYNC B0 ;  /* 0x0000000000007941 */ /* 0x000fea0003800000 */
.L_x_7299:
        /* <DEDUP_REMOVED lines=66> */
.L_x_7302:
[----:B------:R-:W-:Y:S05]  /*43e0*/  BSYNC B0 ;  /* 0x0000000000007941 */ /* 0x000fea0003800000 */
.L_x_7301:
        /* <DEDUP_REMOVED lines=66> */
.L_x_7304:
[----:B------:R-:W-:Y:S05]  /*4810*/  BSYNC B0 ;  /* 0x0000000000007941 */ /* 0x000fea0003800000 */
.L_x_7303:
        /* <DEDUP_REMOVED lines=68> */
.L_x_7306:
[----:B------:R-:W-:Y:S05]  /*4c60*/  BSYNC B0 ;  /* 0x0000000000007941 */ /* 0x000fea0003800000 */
.L_x_7305:
        /* <DEDUP_REMOVED lines=9> */
.L_x_7290:
        /* <DEDUP_REMOVED lines=90> */
.L_x_7311:
[----:B------:R-:W-:Y:S05]  /*52a0*/  BSYNC B0 ;  /* 0x0000000000007941 */ /* 0x000fea0003800000 */
.L_x_7310:
[----:B------:R-:W-:Y:S05]  /*52b0*/  MOV R69, R67 ;  /* 0x0000004300457202 */ /* 0x000fea0000000f00 */
[----:B-----5:R2:W-:Y:S02]  /*52c0*/  STG.E.128 [R68.64], R32 ;  /* 0x0000002044007986 */ /* 0x0205e4000c101d06 */
.L_x_7309:
[----:B------:R-:W-:Y:S05]  /*52d0*/  BSYNC B1 ;  /* 0x0000000000017941 */ /* 0x000fea0003800000 */
.L_x_7308:
        /* <DEDUP_REMOVED lines=91> */
.L_x_7315:
[----:B------:R-:W-:Y:S05]  /*5890*/  BSYNC B0 ;  /* 0x0000000000007941 */ /* 0x000fea0003800000 */
.L_x_7314:
[C---:B------:R-:W-:Y:S04]  /*58a0*/  LEA R2, P0, R103.reuse, R68, 0x1 ;  /* 0x0000004467027211 */ /* 0x040fe800078008ff */
[----:B------:R-:W-:Y:S05]  /*58b0*/  LEA.HI.X R3, R103, R67, R102, 0x1, P0 ;  /* 0x0000004367037211 */ /* 0x000fea00000f0c66 */
[----:B-----5:R3:W-:Y:S04]  /*58c0*/  STG.E.128 [R2.64], R32 ;  /* 0x0000002002007986 */ /* 0x0207e8000c101d06 */
.L_x_7313:
[----:B------:R-:W-:Y:S05]  /*58d0*/  BSYNC B1 ;  /* 0x0000000000017941 */ /* 0x000fea0003800000 */
.L_x_7312:
        /* <DEDUP_REMOVED lines=96> */
.L_x_7319:
[----:B------:R-:W-:Y:S05]  /*5ee0*/  BSYNC B0 ;  /* 0x0000000000007941 */ /* 0x000fea0003800000 */
.L_x_7318:
[C---:B------:R-:W-:Y:S04]  /*5ef0*/  LEA R2, P0, R152.reuse, R68, 0x1 ;  /* 0x0000004498027211 */ /* 0x040fe800078008ff */
[----:B------:R-:W-:Y:S05]  /*5f00*/  LEA.HI.X R3, R152, R67, R74, 0x1, P0 ;  /* 0x0000004398037211 */ /* 0x000fea00000f0c4a */
[----:B-----5:R3:W-:Y:S04]  /*5f10*/  STG.E.128 [R2.64], R52 ;  /* 0x0000003402007986 */ /* 0x0207e8000c101d06 */
.L_x_7317:
[----:B------:R-:W-:Y:S05]  /*5f20*/  BSYNC B1 ;  /* 0x0000000000017941 */ /* 0x000fea0003800000 */
.L_x_7316:
        /* <DEDUP_REMOVED lines=96> */
.L_x_7323:
[----:B------:R-:W-:Y:S05]  /*6530*/  BSYNC B0 ;  /* 0x0000000000007941 */ /* 0x000fea0003800000 */
.L_x_7322:
[----:B------:R-:W-:Y:S02]  /*6540*/  MOV R3, 0x60 ;  /* 0x0000006000037802 */ /* 0x000fe40000000f00 */
[----:B------:R-:W-:Y:S03]  /*6550*/  MOV R69, R67 ;  /* 0x0000004300457202 */ /* 0x000fe60000000f00 */
[C---:B------:R-:W-:Y:S02]  /*6560*/  IMAD R0, R3.reuse, c[0x0][0x19c], RZ ;  /* 0x0000670003007a24 */ /* 0x040fe400078e02ff */
[----:B------:R-:W-:Y:S05]  /*6570*/  IMAD.WIDE.U32 R4, R3, c[0x0][0x198], R68 ;  /* 0x0000660003047a25 */ /* 0x000fea00078e0044 */
[----:B------:R-:W-:Y:S05]  /*6580*/  IADD3 R5, R5, R0, RZ ;  /* 0x0000000005057210 */ /* 0x000fea0007ffe0ff */
[----:B-----5:R2:W-:Y:S02]  /*6590*/  STG.E.128 [R4.64], R52 ;  /* 0x0000003404007986 */ /* 0x0205e4000c101d06 */
.L_x_7321:
[----:B------:R-:W-:Y:S05]  /*65a0*/  BSYNC B1 ;  /* 0x0000000000017941 */ /* 0x000fea0003800000 */
.L_x_7320:
        /* <DEDUP_REMOVED lines=94> */
.L_x_7327:
[----:B------:R-:W-:Y:S05]  /*6b90*/  BSYNC B0 ;  /* 0x0000000000007941 */ /* 0x000fea0003800000 */
.L_x_7326:
[C---:B------:R-:W-:Y:S04]  /*6ba0*/  LEA R2, P0, R154.reuse, R68, 0x1 ;  /* 0x000000449a027211 */ /* 0x040fe800078008ff */
[----:B------:R-:W-:Y:S05]  /*6bb0*/  LEA.HI.X R3, R154, R67, R78, 0x1, P0 ;  /* 0x000000439a037211 */ /* 0x000fea00000f0c4e */
[----:B-----5:R3:W-:Y:S04]  /*6bc0*/  STG.E.128 [R2.64], R52 ;  /* 0x0000003402007986 */ /* 0x0207e8000c101d06 */
.L_x_7325:
[----:B------:R-:W-:Y:S05]  /*6bd0*/  BSYNC B1 ;  /* 0x0000000000017941 */ /* 0x000fea0003800000 */
.L_x_7324:
        /* <DEDUP_REMOVED lines=96> */
.L_x_7331:
[----:B------:R-:W-:Y:S05]  /*71e0*/  BSYNC B0 ;  /* 0x0000000000007941 */ /* 0x000fea0003800000 */
.L_x_7330:
[----:B------:R-:W-:Y:S02]  /*71f0*/  MOV R3, 0xa0 ;  /* 0x000000a000037802 */ /* 0x000fe40000000f00 */
[----:B------:R-:W-:Y:S03]  /*7200*/  MOV R69, R67 ;  /* 0x0000004300457202 */ /* 0x000fe60000000f00 */
[C---:B------:R-:W-:Y:S02]  /*7210*/  IMAD R0, R3.reuse, c[0x0][0x19c], RZ ;  /* 0x0000670003007a24 */ /* 0x040fe400078e02ff */
[----:B------:R-:W-:Y:S05]  /*7220*/  IMAD.WIDE.U32 R4, R3, c[0x0][0x198], R68 ;  /* 0x0000660003047a25 */ /* 0x000fea00078e0044 */
[----:B------:R-:W-:Y:S05]  /*7230*/  IADD3 R5, R5, R0, RZ ;  /* 0x0000000005057210 */ /* 0x000fea0007ffe0ff */
[----:B-----5:R2:W-:Y:S02]  /*7240*/  STG.E.128 [R4.64], R52 ;  /* 0x0000003404007986 */ /* 0x0205e4000c101d06 */
.L_x_7329:
[----:B------:R-:W-:Y:S05]  /*7250*/  BSYNC B1 ;  /* 0x0000000000017941 */ /* 0x000fea0003800000 */
.L_x_7328:
        /* <DEDUP_REMOVED lines=96> */
.L_x_7335:
[----:B------:R-:W-:Y:S05]  /*7860*/  BSYNC B0 ;  /* 0x0000000000007941 */ /* 0x000fea0003800000 */
.L_x_7334:
[----:B------:R-:W-:Y:S02]  /*7870*/  MOV R3, 0xc0 ;  /* 0x000000c000037802 */ /* 0x000fe40000000f00 */
[----:B------:R-:W-:Y:S03]  /*7880*/  MOV R69, R67 ;  /* 0x0000004300457202 */ /* 0x000fe60000000f00 */
[C---:B------:R-:W-:Y:S02]  /*7890*/  IMAD R0, R3.reuse, c[0x0][0x19c], RZ ;  /* 0x0000670003007a24 */ /* 0x040fe400078e02ff */
[----:B------:R-:W-:Y:S05]  /*78a0*/  IMAD.WIDE.U32 R4, R3, c[0x0][0x198], R68 ;  /* 0x0000660003047a25 */ /* 0x000fea00078e0044 */
[----:B------:R-:W-:Y:S05]  /*78b0*/  IADD3 R5, R5, R0, RZ ;  /* 0x0000000005057210 */ /* 0x000fea0007ffe0ff */
[----:B-----5:R2:W-:Y:S02]  /*78c0*/  STG.E.128 [R4.64], R52 ;  /* 0x0000003404007986 */ /* 0x0205e4000c101d06 */
.L_x_7333:
[----:B------:R-:W-:Y:S05]  /*78d0*/  BSYNC B1 ;  /* 0x0000000000017941 */ /* 0x000fea0003800000 */
.L_x_7332:
        /* <DEDUP_REMOVED lines=97> */
.L_x_7339:
[----:B------:R-:W-:Y:S05]  /*7ef0*/  BSYNC B0 ;  /* 0x0000000000007941 */ /* 0x000fea0003800000 */
.L_x_7338:
[----:B------:R-:W-:Y:S02]  /*7f00*/  MOV R3, 0xe0 ;  /* 0x000000e000037802 */ /* 0x000fe40000000f00 */
[----:B------:R-:W-:Y:S03]  /*7f10*/  MOV R69, R67 ;  /* 0x0000004300457202 */ /* 0x000fe60000000f00 */
[C---:B------:R-:W-:Y:S02]  /*7f20*/  IMAD R0, R3.reuse, c[0x0][0x19c], RZ ;  /* 0x0000670003007a24 */ /* 0x040fe400078e02ff */
[----:B------:R-:W-:Y:S05]  /*7f30*/  IMAD.WIDE.U32 R4, R3, c[0x0][0x198], R68 ;  /* 0x0000660003047a25 */ /* 0x000fea00078e0044 */
[----:B------:R-:W-:Y:S05]  /*7f40*/  IADD3 R5, R5, R0, RZ ;  /* 0x0000000005057210 */ /* 0x000fea0007ffe0ff */
[----:B-----5:R2:W-:Y:S02]  /*7f50*/  STG.E.128 [R4.64], R52 ;  /* 0x0000003404007986 */ /* 0x0205e4000c101d06 */
.L_x_7337:
[----:B------:R-:W-:Y:S05]  /*7f60*/  BSYNC B1 ;  /* 0x0000000000017941 */ /* 0x000fea0003800000 */
.L_x_7336:
        /* <DEDUP_REMOVED lines=9> */
.L_x_7289:
        /* <DEDUP_REMOVED lines=77> */
.L_x_7307:
        /* <DEDUP_REMOVED lines=82> */
.L_x_7340:
        /* <DEDUP_REMOVED lines=9> */
.L_x_7341:
[----:B------:R-:W-:Y:S04]  /*8a80*/  IADD3 R11, R11, -0x1, RZ ;  /* 0xffffffff0b0b7810 */ /* 0x000fe80007ffe0ff */
[----:B------:R-:W-:Y:S11]  /*8a90*/  ISETP.GT.AND P0, PT, R11, R64, PT ;  /* 0x000000400b00720c */ /* 0x000ff60003f04270 */
[----:B------:R-:W-:Y:S02]  /*8aa0*/  @!UPT UIADD3 URZ, URZ, URZ, URZ ;  /* 0x0000003f3f3ff290 */ /* 0x000fe4000fffe03f */
[----:B------:R-:W-:-:S05]  /*8ab0*/  @P0 BRA `(.L_x_7342) ;  /* 0xffff9c6000000947 */ /* 0x000fca000383ffff */
.L_x_7288:
        /* <DEDUP_REMOVED lines=95> */
.L_x_7349:
[----:B------:R-:W-:Y:S05]  /*90b0*/  BSYNC B0 ;  /* 0x0000000000007941 */ /* 0x000fea0003800000 */
.L_x_7348:
[----:B-----5:R1:W-:Y:S02]  /*90c0*/  STS.128 [R187], R8 ;  /* 0x00000008bb007388 */ /* 0x0203e40000000c00 */
.L_x_7347:
[----:B------:R-:W-:Y:S05]  /*90d0*/  BSYNC B1 ;  /* 0x0000000000017941 */ /* 0x000fea0003800000 */
.L_x_7346:
        /* <DEDUP_REMOVED lines=56> */
.L_x_7353:
[----:B------:R-:W-:Y:S05]  /*9460*/  BSYNC B0 ;  /* 0x0000000000007941 */ /* 0x000fea0003800000 */
.L_x_7352:
[----:B-----5:R2:W-:Y:S02]  /*9470*/  STS.128 [R187+0x800], R8 ;  /* 0x00080008bb007388 */ /* 0x0205e40000000c00 */
.L_x_7351:
[----:B------:R-:W-:Y:S05]  /*9480*/  BSYNC B1 ;  /* 0x0000000000017941 */ /* 0x000fea0003800000 */
.L_x_7350:
        /* <DEDUP_REMOVED lines=57> */
.L_x_7357:
[----:B------:R-:W-:Y:S05]  /*9820*/  BSYNC B0 ;  /* 0x0000000000007941 */ /* 0x000fea0003800000 */
.L_x_7356:
[----:B-----5:R2:W-:Y:S02]  /*9830*/  STS.128 [R187+0x1000], R8 ;  /* 0x00100008bb007388 */ /* 0x0205e40000000c00 */
.L_x_7355:
[----:B------:R-:W-:Y:S05]  /*9840*/  BSYNC B1 ;  /* 0x0000000000017941 */ /* 0x000fea0003800000 */
.L_x_7354:
        /* <DEDUP_REMOVED lines=56> */
.L_x_7360:
[----:B------:R-:W-:Y:S05]  /*9bd0*/  BSYNC B0 ;  /* 0x0000000000007941 */ /* 0x000fea0003800000 */
.L_x_7359:
[----:B-----5:R3:W-:Y:S01]  /*9be0*/  STS.128 [R187+0x1800], R8 ;  /* 0x00180008bb007388 */ /* 0x0207e20000000c00 */
[----:B------:R-:W-:Y:S05]  /*9bf0*/  BRA `(.L_x_7358) ;  /* 0x0000199000007947 */ /* 0x000fea0003800000 */
.L_x_7345:
        /* <DEDUP_REMOVED lines=88> */
.L_x_7364:
[----:B------:R-:W-:Y:S05]  /*a180*/  BSYNC B0 ;  /* 0x0000000000007941 */ /* 0x000fea0003800000 */
.L_x_7363:
[----:B-----5:R2:W-:Y:S02]  /*a190*/  STS.128 [R187], R20 ;  /* 0x00000014bb007388 */ /* 0x0205e40000000c00 */
.L_x_7362:
[----:B------:R-:W-:Y:S05]  /*a1a0*/  BSYNC B1 ;  /* 0x0000000000017941 */ /* 0x000fea0003800000 */
.L_x_7361:
        /* <DEDUP_REMOVED lines=91> */
.L_x_7368:
[----:B------:R-:W-:Y:S05]  /*a760*/  BSYNC B0 ;  /* 0x0000000000007941 */ /* 0x000fea0003800000 */
.L_x_7367:
[----:B-----5:R3:W-:Y:S02]  /*a770*/  STS.128 [R187+0x800], R20 ;  /* 0x00080014bb007388 */ /* 0x0207e40000000c00 */
.L_x_7366:
[----:B------:R-:W-:Y:S05]  /*a780*/  BSYNC B1 ;  /* 0x0000000000017941 */ /* 0x000fea0003800000 */
.L_x_7365:
        /* <DEDUP_REMOVED lines=92> */
.L_x_7372:
[----:B------:R-:W-:Y:S05]  /*ad50*/  BSYNC B0 ;  /* 0x0000000000007941 */ /* 0x000fea0003800000 */
.L_x_7371:
[----:B-----5:R3:W-:Y:S02]  /*ad60*/  STS.128 [R187+0x1000], R20 ;  /* 0x00100014bb007388 */ /* 0x0207e40000000c00 */
.L_x_7370:
[----:B------:R-:W-:Y:S05]  /*ad70*/  BSYNC B1 ;  /* 0x0000000000017941 */ /* 0x000fea0003800000 */
.L_x_7369:
        /* <DEDUP_REMOVED lines=93> */
.L_x_7374:
[----:B------:R-:W-:Y:S05]  /*b350*/  BSYNC B0 ;  /* 0x0000000000007941 */ /* 0x000fea0003800000 */
.L_x_7373:
[----:B-----5:R4:W-:Y:S01]  /*b360*/  STS.128 [R187+0x1800], R16 ;  /* 0x00180010bb007388 */ /* 0x0209e20000000c00 */
[----:B------:R-:W-:Y:S05]  /*b370*/  BRA `(.L_x_7358) ;  /* 0x0000021000007947 */ /* 0x000fea0003800000 */
.L_x_7344:
        /* <DEDUP_REMOVED lines=33> */
.L_x_7358:
[----:B------:R-:W-:Y:S05]  /*b590*/  BSYNC B2 ;  /* 0x0000000000027941 */ /* 0x000fea0003800000 */
.L_x_7343:
        /* <DEDUP_REMOVED lines=11> */
[-C--:B------:R-:W-:Y:S01]  /*b650*/  ISETP.GE.AND P4, PT, R3, R6.reuse, PT ;  /* 0x000000060300720c */ /* 0x080fe20003f86270 */
[----:B------:R-:W-:Y:S01]  /*b660*/  IMAD R59, R59, 0x10, R62 ;  /* 0x000000103b3b7824 */ /* 0x000fe200078e023e */
        /* <DEDUP_REMOVED lines=51> */
[----:B------:R-:W-:Y:S01]  /*b9a0*/  ISETP.GE.AND P4, PT, R13, R6, PT ;  /* 0x000000060d00720c */ /* 0x000fe20003f86270 */
[----:B------:R-:W-:Y:S01]  /*b9b0*/  IMAD.SHL.U32 R103, R58, 0x2, RZ ;  /* 0x000000023a677824 */ /* 0x000fe200078e00ff */
[----:B------:R3:W-:Y:S01]  /*b9c0*/  @!P2 LDGSTS.E.BYPASS.LTC128B.128 [R187+0x4800], [R18.64] ;  /* 0x0480000012bbafae */ /* 0x0007e2000b901d46 */
[----:B------:R-:W-:-:S03]  /*b9d0*/  @!P5 IMAD.MOV.U32 R10, RZ, RZ, c[0x0][0x1a4] ;  /* 0x00006900ff0ad624 */ /* 0x000fc600078e00ff */
[----:B------:R4:W-:Y:S01]  /*b9e0*/  @!P1 LDGSTS.E.BYPASS.LTC128B.128 [R187+0x5000], [R16.64] ;  /* 0x0500000010bb9fae */ /* 0x0009e2000b901d46 */
[CC--:B------:R-:W-:Y:S01]  /*b9f0*/  ISETP.GE.AND P1, PT, R140.reuse, R6.reuse, PT ;  /* 0x000000068c00720c */ /* 0x0c0fe20003f26270 */
[----:B------:R-:W-:Y:S01]  /*ba00*/  IMAD.SHL.U32 R140, R140, 0x8, RZ ;  /* 0x000000088c8c7824 */ /* 0x000fe200078e00ff */
[----:B------:R-:W-:Y:S01]  /*ba10*/  LOP3.LUT R103, R103, 0x6, RZ, 0xc0, !PT ;  /* 0x0000000667677812 */ /* 0x000fe200078ec0ff */
        /* <DEDUP_REMOVED lines=64> */
[----:B------:R-:W-:Y:S02]  /*be20*/  @!P1 IMAD.IADD R15, R15, 0x1, R4 ;  /* 0x000000010f0f9824 */ /* 0x000fe400078e0204 */
[----:B------:R-:W-:Y:S01]  /*be30*/  @!P0 IMAD.WIDE.U32 R10, R10, 0xe0, R178 ;  /* 0x000000e00a0a8825 */ /* 0x000fe200078e00b2 */
[----:B------:R-:W-:Y:S01]  /*be40*/  @!PT LDS RZ, [RZ] ;  /* 0x00000000fffff984 */ /* 0x000fe20000000800 */
[----:B------:R-:W-:Y:S01]  /*be50*/  @!PT LDS RZ, [RZ] ;  /* 0x00000000fffff984 */ /* 0x000fe20000000800 */
[----:B------:R-:W-:Y:S01]  /*be60*/  @!PT LDS RZ, [RZ] ;  /* 0x00000000fffff984 */ /* 0x000fe20000000800 */
[----:B------:R4:W-:Y:S03]  /*be70*/  @!P3 LDGSTS.E.BYPASS.LTC128B.128 [R187+0x7800], [R18.64] ;  /* 0x0780000012bbbfae */ /* 0x0009e6000b901d46 */
[----:B------:R-:W-:Y:S01]  /*be80*/  @!P0 IMAD R7, R0, 0xe0, RZ ;  /* 0x000000e000078824 */ /* 0x000fe200078e02ff */
[----:B------:R-:W-:Y:S01]  /*be90*/  @P4 STS.128 [R187+0x8000], RZ ;  /* 0x008000ffbb004388 */ /* 0x000fe20000000c00 */
        /* <DEDUP_REMOVED lines=26> */
[----:B------:R-:W-:Y:S01]  /*c040*/  R2P PR, R61, 0x6 ;  /* 0x000000063d007804 */ /* 0x000fe20000000000 */
[----:B------:R-:W-:Y:S02]  /*c050*/  IMAD R167, R42, 0x2, R169 ;  /* 0x000000022aa77824 */ /* 0x000fe400078e02a9 */
        /* <DEDUP_REMOVED lines=10> */
[----:B------:R-:W-:Y:S01]  /*c100*/  LDSM.16.M88.4 R8, [R170] ;  /* 0x00000000aa08783b */ /* 0x000fe20000000200 */
[----:B------:R-:W-:-:S03]  /*c110*/  @P2 IADD3 R168, R4, -0x40, RZ ;  /* 0xffffffc004a82810 */ /* 0x000fc60007ffe0ff */
[----:B------:R-:W1:Y:S01]  /*c120*/  LDSM.16.M88.4 R36, [R171+0x2800] ;  /* 0x00280000ab24783b */ /* 0x000e620000000200 */
[----:B------:R-:W-:-:S03]  /*c130*/  IADD3 R161, R168, 0x800, RZ ;  /* 0x00000800a8a17810 */ /* 0x000fc60007ffe0ff */
[----:B-----5:R-:W5:Y:S01]  /*c140*/  LDSM.16.M88.4 R12, [R165+0x2000] ;  /* 0x00200000a50c783b */ /* 0x020f620000000200 */
[----:B------:R-:W-:Y:S01]  /*c150*/  IMAD.IADD R100, R0, 0x1, R168 ;  /* 0x0000000100647824 */ /* 0x000fe200078e02a8 */
[C---:B------:R-:W-:Y:S02]  /*c160*/  IADD3 R160, R168.reuse, 0x1000, RZ ;  /* 0x00001000a8a07810 */ /* 0x040fe40007ffe0ff */
[----:B------:R-:W-:Y:S01]  /*c170*/  LDSM.16.M88.4 R28, [R168] ;  /* 0x00000000a81c783b */ /* 0x000fe20000000200 */
[C---:B------:R-:W-:Y:S02]  /*c180*/  IADD3 R159, R168.reuse, 0x1800, RZ ;  /* 0x00001800a89f7810 */ /* 0x040fe40007ffe0ff */
[C---:B------:R-:W-:Y:S01]  /*c190*/  IADD3 R158, R168.reuse, 0x2000, RZ ;  /* 0x00002000a89e7810 */ /* 0x040fe20007ffe0ff */
[----:B--2---:R-:W-:Y:S01]  /*c1a0*/  LDSM.16.M88.4 R4, [R169] ;  /* 0x00000000a904783b */ /* 0x004fe20000000200 */
[C---:B------:R-:W-:Y:S02]  /*c1b0*/  IADD3 R157, R168.reuse, 0x2800, RZ ;  /* 0x00002800a89d7810 */ /* 0x040fe40007ffe0ff */
[----:B------:R-:W-:Y:S01]  /*c1c0*/  IADD3 R156, R168, 0x3000, RZ ;  /* 0x00003000a89c7810 */ /* 0x000fe20007ffe0ff */
[----:B------:R-:W-:Y:S04]  /*c1d0*/  LDSM.16.M88.4 R64, [R100] ;  /* 0x000000006440783b */ /* 0x000fe80000000200 */
[----:B------:R-:W2:Y:S04]  /*c1e0*/  LDSM.16.M88.4 R80, [R171+0x3000] ;  /* 0x00300000ab50783b */ /* 0x000ea80000000200 */
        /* <DEDUP_REMOVED lines=11> */
[C---:B-----5:R-:W-:Y:S03]  /*c2a0*/  HMMA.16816.F32 R24, R8.reuse, R12, R24 ;  /* 0x0000000c0818723c */ /* 0x060fe60000001818 */
[----:B------:R-:W0:Y:S05]  /*c2b0*/  LDGDEPBAR ;  /* 0x00000000000079af */ /* 0x000e2a0000000000 */
[----:B------:R-:W-:Y:S01]  /*c2c0*/  HMMA.16816.F32 R68, R8, R14, R68 ;  /* 0x0000000e0844723c */ /* 0x000fe20000001844 */
[----:B------:R-:W1:Y:S07]  /*c2d0*/  LDSM.16.M88.4 R12, [R167] ;  /* 0x00000000a70c783b */ /* 0x000e6e0000000200 */
[----:B--2---:R-:W-:Y:S08]  /*c2e0*/  HMMA.16816.F32 R20, R16, R80, RZ ;  /* 0x000000501014723c */ /* 0x004ff000000018ff */
        /* <DEDUP_REMOVED lines=8> */
[----:B------:R-:W-:Y:S01]  /*c370*/  HMMA.16816.F32 R32, R16, R34, RZ ;  /* 0x000000221020723c */ /* 0x000fe200000018ff */
[----:B------:R-:W-:-:S02]  /*c380*/  FMUL.FTZ R25, R25, c[0x0][0x2ec] ;  /* 0x0000bb0019197a20 */ /* 0x000fc40000410000 */
[----:B------:R-:W-:Y:S02]  /*c390*/  FMUL.FTZ R0, R24, c[0x0][0x2ec] ;  /* 0x0000bb0018007a20 */ /* 0x000fe40000410000 */
[----:B------:R2:W4:Y:S01]  /*c3a0*/  MUFU.TANH R61, R25 ;  /* 0x00000019003d7308 */ /* 0x0005220000002400 */
[----:B------:R-:W-:Y:S02]  /*c3b0*/  FMUL.FTZ R41, R26, c[0x0][0x2ec] ;  /* 0x0000bb001a297a20 */ /* 0x000fe40000410000 */
[----:B------:R-:W-:Y:S01]  /*c3c0*/  FMUL.FTZ R96, R27, c[0x0][0x2ec] ;  /* 0x0000bb001b607a20 */ /* 0x000fe20000410000 */
        /* <DEDUP_REMOVED lines=8> */
[----:B------:R-:W5:Y:S01]  /*c450*/  MUFU.TANH R97, R69 ;  /* 0x0000004500617308 */ /* 0x000f620000002400 */
[----:B--2---:R-:W2:Y:S03]  /*c460*/  LDSM.16.M88.4 R24, [R168+0x1800] ;  /* 0x00180000a818783b */ /* 0x004ea60000000200 */
[C---:B------:R-:W-:Y:S04]  /*c470*/  HMMA.16816.F32 R20, R8.reuse, R72, R20 ;  /* 0x000000480814723c */ /* 0x040fe80000001814 */
[----:B------:R-:W-:Y:S04]  /*c480*/  MUFU.TANH R98, R70 ;  /* 0x0000004600627308 */ /* 0x000fe80000002400 */
[C---:B------:R-:W-:Y:S01]  /*c490*/  HMMA.16816.F32 R80, R8.reuse, R74, R80 ;  /* 0x0000004a0850723c */ /* 0x040fe20000001850 */
[----:B------:R-:W2:Y:S03]  /*c4a0*/  LDSM.16.M88.4 R72, [R171+0x4000] ;  /* 0x00400000ab48783b */ /* 0x000ea60000000200 */
[----:B------:R1:W-:Y:S04]  /*c4b0*/  MUFU.TANH R99, R71 ;  /* 0x0000004700637308 */ /* 0x0003e80000002400 */
[C---:B------:R-:W-:Y:S04]  /*c4c0*/  HMMA.16816.F32 R28, R8.reuse, R48, R28 ;  /* 0x00000030081c723c */ /* 0x040fe8000000181c */
[----:B------:R-:W1:Y:S04]  /*c4d0*/  MUFU.TANH R96, R96 ;  /* 0x0000006000607308 */ /* 0x000e680000002400 */
[----:B------:R-:W-:Y:S01]  /*c4e0*/  HMMA.16816.F32 R32, R8, R50, R32 ;  /* 0x000000320820723c */ /* 0x000fe20000001820 */
[----:B------:R-:W3:Y:S03]  /*c4f0*/  LDSM.16.M88.4 R48, [R100+0x1000] ;  /* 0x001000006430783b */ /* 0x000ee60000000200 */
[----:B------:R-:W1:Y:S04]  /*c500*/  MUFU.TANH R63, R63 ;  /* 0x0000003f003f7308 */ /* 0x000e680000002400 */
[C---:B------:R-:W-:Y:S04]  /*c510*/  HMMA.16816.F32 R52, R4.reuse, R44, R52 ;  /* 0x0000002c0434723c */ /* 0x040fe80000001834 */
[----:B------:R-:W-:Y:S04]  /*c520*/  MUFU.TANH R0, R0 ;  /* 0x0000000000007308 */ /* 0x000fe80000002400 */
[C---:B------:R-:W-:Y:S08]  /*c530*/  HMMA.16816.F32 R36, R4.reuse, R46, R36 ;  /* 0x0000002e0424723c */ /* 0x040ff00000001824 */
[C---:B-1----:R-:W-:Y:S08]  /*c540*/  HMMA.16816.F32 R20, R4.reuse, R64, R20 ;  /* 0x000000400414723c */ /* 0x042ff00000001814 */
[C---:B------:R-:W-:Y:S01]  /*c550*/  HMMA.16816.F32 R80, R4.reuse, R66, R80 ;  /* 0x000000420450723c */ /* 0x040fe20000001850 */
[----:B------:R-:W1:Y:S07]  /*c560*/  LDSM.16.M88.4 R64, [R171+0x4800] ;  /* 0x00480000ab40783b */ /* 0x000e6e0000000200 */
[----:B--2---:R-:W-:Y:S08]  /*c570*/  HMMA.16816.F32 R28, R4, R24, R28 ;  /* 0x00000018041c723c */ /* 0x004ff0000000181c */
[----:B------:R-:W-:Y:S08]  /*c580*/  HMMA.16816.F32 R52, R12, R76, R52 ;  /* 0x0000004c0c34723c */ /* 0x000ff00000001834 */
[----:B------:R-:W-:Y:S08]  /*c590*/  HMMA.16816.F32 R44, R16, R72, RZ ;  /* 0x00000048102c723c */ /* 0x000ff000000018ff */
[C---:B------:R-:W-:Y:S01]  /*c5a0*/  HMMA.16816.F32 R36, R12.reuse, R78, R36 ;  /* 0x0000004e0c24723c */ /* 0x040fe20000001824 */
[----:B------:R-:W2:Y:S07]  /*c5b0*/  LDSM.16.M88.4 R76, [R165+0x4800] ;  /* 0x00480000a54c783b */ /* 0x000eae0000000200 */
[----:B---3--:R-:W-:Y:S01]  /*c5c0*/  HMMA.16816.F32 R20, R12, R48, R20 ;  /* 0x000000300c14723c */ /* 0x008fe20000001814 */
[----:B------:R-:W-:-:S02]  /*c5d0*/  FMUL.FTZ R52, R52, c[0x0][0x2ec] ;  /* 0x0000bb0034347a20 */ /* 0x000fc40000410000 */
[----:B------:R-:W-:Y:S02]  /*c5e0*/  FMUL.FTZ R53, R53, c[0x0][0x2ec] ;  /* 0x0000bb0035357a20 */ /* 0x000fe40000410000 */
[----:B------:R-:W-:Y:S01]  /*c5f0*/  FMUL.FTZ R54, R54, c[0x0][0x2ec] ;  /* 0x0000bb0036367a20 */ /* 0x000fe20000410000 */
[----:B------:R-:W3:Y:S01]  /*c600*/  MUFU.TANH R102, R52 ;  /* 0x0000003400667308 */ /* 0x000ee20000002400 */
[----:B------:R-:W-:Y:S01]  /*c610*/  FMUL.FTZ R55, R55, c[0x0][0x2ec] ;  /* 0x0000bb0037377a20 */ /* 0x000fe20000410000 */
[C---:B------:R-:W-:Y:S01]  /*c620*/  HMMA.16816.F32 R80, R12.reuse, R50, R80 ;  /* 0x000000320c50723c */ /* 0x040fe20000001850 */
[----:B------:R-:W2:Y:S05]  /*c630*/  LDSM.16.M88.4 R48, [R168+0x2000] ;  /* 0x00200000a830783b */ /* 0x000eaa0000000200 */
[----:B------:R-:W-:Y:S02]  /*c640*/  MUFU.TANH R104, R53 ;  /* 0x0000003500687308 */ /* 0x000fe40000002400 */
[----:B------:R-:W-:Y:S01]  /*c650*/  HMMA.16816.F32 R28, R12, R88, R28 ;  /* 0x000000580c1c723c */ /* 0x000fe2000000181c */
[----:B------:R-:W-:-:S02]  /*c660*/  FMUL.FTZ R36, R36, c[0x0][0x2ec] ;  /* 0x0000bb0024247a20 */ /* 0x000fc40000410000 */
[----:B------:R-:W-:Y:S02]  /*c670*/  FMUL.FTZ R37, R37, c[0x0][0x2ec] ;  /* 0x0000bb0025257a20 */ /* 0x000fe40000410000 */
[----:B------:R-:W-:Y:S01]  /*c680*/  FMUL.FTZ R38, R38, c[0x0][0x2ec] ;  /* 0x0000bb0026267a20 */ /* 0x000fe20000410000 */
[----:B------:R-:W-:Y:S01]  /*c690*/  MUFU.TANH R107, R36 ;  /* 0x00000024006b7308 */ /* 0x000fe20000002400 */
[----:B------:R-:W-:Y:S01]  /*c6a0*/  FMUL.FTZ R39, R39, c[0x0][0x2ec] ;  /* 0x0000bb0027277a20 */ /* 0x000fe20000410000 */
[C---:B------:R-:W-:Y:S01]  /*c6b0*/  HMMA.16816.F32 R72, R16.reuse, R74, RZ ;  /* 0x0000004a1048723c */ /* 0x040fe200000018ff */
[----:B------:R-:W-:Y:S02]  /*c6c0*/  FMUL.FTZ R20, R20, c[0x0][0x2ec] ;  /* 0x0000bb0014147a20 */ /* 0x000fe40000410000 */
[----:B------:R-:W-:Y:S02]  /*c6d0*/  FMUL.FTZ R21, R21, c[0x0][0x2ec] ;  /* 0x0000bb0015157a20 */ /* 0x000fe40000410000 */
[----:B------:R-:W-:Y:S01]  /*c6e0*/  FMUL.FTZ R128, R22, c[0x0][0x2ec] ;  /* 0x0000bb0016807a20 */ /* 0x000fe20000410000 */
[----:B------:R-:W-:Y:S01]  /*c6f0*/  MUFU.TANH R108, R37 ;  /* 0x00000025006c7308 */ /* 0x000fe20000002400 */
[----:B------:R-:W-:Y:S01]  /*c700*/  FMUL.FTZ R111, R23, c[0x0][0x2ec] ;  /* 0x0000bb00176f7a20 */ /* 0x000fe20000410000 */
[----:B-1----:R-:W-:Y:S01]  /*c710*/  HMMA.16816.F32 R68, R16, R64, RZ ;  /* 0x000000401044723c */ /* 0x002fe200000018ff */
[----:B------:R-:W-:-:S02]  /*c720*/  FMUL.FTZ R121, R80, c[0x0][0x2ec] ;  /* 0x0000bb0050797a20 */ /* 0x000fc40000410000 */
[----:B------:R-:W-:Y:S02]  /*c730*/  FMUL.FTZ R80, R81, c[0x0][0x2ec] ;  /* 0x0000bb0051507a20 */ /* 0x000fe40000410000 */
[----:B------:R-:W-:Y:S01]  /*c740*/  FMUL.FTZ R81, R82, c[0x0][0x2ec] ;  /* 0x0000bb0052517a20 */ /* 0x000fe20000410000 */
[----:B------:R-:W-:Y:S01]  /*c750*/  MUFU.TANH R109, R38 ;  /* 0x00000026006d7308 */ /* 0x000fe20000002400 */
[----:B------:R-:W-:Y:S01]  /*c760*/  FMUL.FTZ R83, R83, c[0x0][0x2ec] ;  /* 0x0000bb0053537a20 */ /* 0x000fe20000410000 */
[----:B------:R-:W-:Y:S01]  /*c770*/  HMMA.16816.F32 R32, R4, R26, R32 ;  /* 0x0000001a0420723c */ /* 0x000fe20000001820 */
[----:B------:R-:W1:Y:S01]  /*c780*/  LDSM.16.M88.4 R24, [R171+0x5000] ;  /* 0x00500000ab18783b */ /* 0x000e620000000200 */
[----:B------:R-:W-:-:S04]  /*c790*/  FMUL.FTZ R28, R28, c[0x0][0x2ec] ;  /* 0x0000bb001c1c7a20 */ /* 0x000fc80000410000 */
[----:B------:R2:W-:Y:S02]  /*c7a0*/  MUFU.TANH R110, R39 ;  /* 0x00000027006e7308 */ /* 0x0005e40000002400 */
[C---:B------:R-:W-:Y:S06]  /*c7b0*/  HMMA.16816.F32 R44, R8.reuse, R92, R44 ;  /* 0x0000005c082c723c */ /* 0x040fec000000182c */
[----:B------:R-:W-:Y:S02]  /*c7c0*/  MUFU.TANH R88, R20 ;  /* 0x0000001400587308 */ /* 0x000fe40000002400 */
[C---:B------:R-:W-:Y:S01]  /*c7d0*/  HMMA.16816.F32 R92, R8.reuse, R94, R72 ;  /* 0x0000005e085c723c */ /* 0x040fe20000001848 */
[----:B------:R-:W-:Y:S04]  /*c7e0*/  LDSM.16.M88.4 R72, [R165+0x5000] ;  /* 0x00500000a548783b */ /* 0x000fe80000000200 */
[----:B--2---:R-:W2:Y:S01]  /*c7f0*/  LDSM.16.M88.4 R36, [R100+0x2000] ;  /* 0x002000006424783b */ /* 0x004ea20000000200 */
[----:B------:R3:W-:Y:S02]  /*c800*/  MUFU.TANH R89, R21 ;  /* 0x0000001500597308 */ /* 0x0007e40000002400 */
[----:B------:R-:W-:Y:S06]  /*c810*/  HMMA.16816.F32 R68, R8, R76, R68 ;  /* 0x0000004c0844723c */ /* 0x000fec0000001844 */
[----:B------:R1:W-:Y:S02]  /*c820*/  MUFU.TANH R82, R28 ;  /* 0x0000001c00527308 */ /* 0x0003e40000002400 */
[----:B------:R-:W-:Y:S01]  /*c830*/  HMMA.16816.F32 R32, R12, R90, R32 ;  /* 0x0000005a0c20723c */ /* 0x000fe20000001820 */
[----:B------:R-:W-:-:S05]  /*c840*/  FMUL.FTZ R76, R30, c[0x0][0x2ec] ;  /* 0x0000bb001e4c7a20 */ /* 0x000fca0000410000 */
[----:B------:R-:W2:Y:S02]  /*c850*/  MUFU.TANH R105, R54 ;  /* 0x0000003600697308 */ /* 0x000ea40000002400 */
[----:B---3--:R-:W-:Y:S07]  /*c860*/  HMMA.16816.F32 R20, R16, R84, RZ ;  /* 0x000000541014723c */ /* 0x008fee00000018ff */
[----:B------:R-:W-:Y:S01]  /*c870*/  FMUL.FTZ R84, R29, c[0x0][0x2ec] ;  /* 0x0000bb001d547a20 */ /* 0x000fe20000410000 */
[----:B------:R-:W-:Y:S01]  /*c880*/  HMMA.16816.F32 R44, R4, R48, R44 ;  /* 0x00000030042c723c */ /* 0x000fe2000000182c */
[----:B------:R-:W-:Y:S01]  /*c890*/  FMUL.FTZ R85, R31, c[0x0][0x2ec] ;  /* 0x0000bb001f557a20 */ /* 0x000fe20000410000 */
[----:B------:R3:W2:Y:S01]  /*c8a0*/  MUFU.TANH R106, R55 ;  /* 0x00000037006a7308 */ /* 0x0006a20000002400 */
[----:B-1----:R-:W1:Y:S05]  /*c8b0*/  LDSM.16.M88.4 R28, [R168+0x2800] ;  /* 0x00280000a81c783b */ /* 0x002e6a0000000200 */
[----:B------:R-:W-:Y:S01]  /*c8c0*/  HMMA.16816.F32 R64, R16, R66, RZ ;  /* 0x000000421040723c */ /* 0x000fe200000018ff */
[----:B------:R-:W-:Y:S01]  /*c8d0*/  FMUL.FTZ R77, R32, c[0x0][0x2ec] ;  /* 0x0000bb00204d7a20 */ /* 0x000fe20000410000 */
[----:B------:R-:W1:Y:S01]  /*c8e0*/  MUFU.TANH R128, R128 ;  /* 0x0000008000807308 */ /* 0x000e620000002400 */
[----:B------:R-:W-:-:S02]  /*c8f0*/  FMUL.FTZ R118, R34, c[0x0][0x2ec] ;  /* 0x0000bb0022767a20 */ /* 0x000fc40000410000 */
[----:B------:R-:W-:-:S03]  /*c900*/  FMUL.FTZ R116, R35, c[0x0][0x2ec] ;  /* 0x0000bb0023747a20 */ /* 0x000fc60000410000 */
[----:B------:R-:W-:Y:S01]  /*c910*/  HMMA.16816.F32 R92, R4, R50, R92 ;  /* 0x00000032045c723c */ /* 0x000fe2000000185c */
[----:B------:R-:W-:Y:S01]  /*c920*/  LDSM.16.M88.4 R48, [R165+0x5800] ;  /* 0x00580000a530783b */ /* 0x000fe20000000200 */
[----:B------:R-:W1:Y:S06]  /*c930*/  MUFU.TANH R121, R121 ;  /* 0x0000007900797308 */ /* 0x000e6c0000002400 */
[C---:B---3--:R-:W-:Y:S02]  /*c940*/  HMMA.16816.F32 R52, R16.reuse, R24, RZ ;  /* 0x000000181034723c */ /* 0x048fe400000018ff */
[----:B------:R-:W-:Y:S06]  /*c950*/  MUFU.TANH R80, R80 ;  /* 0x0000005000507308 */ /* 0x000fec0000002400 */
[C---:B------:R-:W-:Y:S02]  /*c960*/  HMMA.16816.F32 R24, R16.reuse, R26, RZ ;  /* 0x0000001a1018723c */ /* 0x040fe400000018ff */
[----:B------:R-:W3:Y:S06]  /*c970*/  MUFU.TANH R81, R81 ;  /* 0x0000005100517308 */ /* 0x000eec0000002400 */
[----:B------:R-:W-:Y:S02]  /*c980*/  HMMA.16816.F32 R16, R16, R86, RZ ;  /* 0x000000561010723c */ /* 0x000fe400000018ff */
[----:B------:R-:W1:Y:S05]  /*c990*/  MUFU.TANH R111, R111 ;  /* 0x0000006f006f7308 */ /* 0x000e6a0000002400 */
[----:B------:R-:W-:Y:S01]  /*c9a0*/  FMUL.FTZ R86, R33, c[0x0][0x2ec] ;  /* 0x0000bb0021567a20 */ /* 0x000fe20000410000 */
[----:B--2---:R-:W-:Y:S01]  /*c9b0*/  HMMA.16816.F32 R44, R12, R36, R44 ;  /* 0x000000240c2c723c */ /* 0x004fe2000000182c */
[----:B------:R-:W2:Y:S01]  /*c9c0*/  LDSM.16.M88.4 R32, [R100+0x2800] ;  /* 0x002800006420783b */ /* 0x000ea20000000200 */
[----:B------:R-:W2:Y:S05]  /*c9d0*/  MUFU.TANH R76, R76 ;  /* 0x0000004c004c7308 */ /* 0x000eaa0000002400 */
[----:B------:R-:W-:Y:S01]  /*c9e0*/  SHF.R.S32.HI R37, RZ, 0x1f, R60 ;  /* 0x0000001fff257819 */ /* 0x000fe2000001143c */
[----:B------:R-:W-:Y:S02]  /*c9f0*/  HMMA.16816.F32 R64, R8, R78, R64 ;  /* 0x0000004e0840723c */ /* 0x000fe40000001840 */
[----:B------:R-:W2:Y:S01]  /*ca00*/  MUFU.TANH R85, R85 ;  /* 0x0000005500557308 */ /* 0x000ea20000002400 */
[----:B------:R-:W-:-:S04]  /*ca10*/  LEA.HI R186, R37, R60, RZ, 0x2 ;  /* 0x0000003c25ba7211 */ /* 0x000fc800078f10ff */
[----:B------:R-:W-:Y:S01]  /*ca20*/  SHF.R.S32.HI R186, RZ, 0x2, R186 ;  /* 0x00000002ffba7819 */ /* 0x000fe200000114ba */
[----:B-1----:R-:W-:Y:S02]  /*ca30*/  HMMA.16816.F32 R68, R4, R28, R68 ;  /* 0x0000001c0444723c */ /* 0x002fe40000001844 */
[----:B------:R-:W1:Y:S01]  /*ca40*/  MUFU.TANH R83, R83 ;  /* 0x0000005300537308 */ /* 0x000e620000002400 */
[----:B------:R-:W-:-:S04]  /*ca50*/  IADD3 R59, R59, 0x1, R186 ;  /* 0x000000013b3b7810 */ /* 0x000fc80007ffe0ba */
[----:B------:R-:W-:Y:S01]  /*ca60*/  IADD3 R59, R56, R59, -R181 ;  /* 0x0000003b383b7210 */ /* 0x000fe20007ffe8b5 */
[----:B------:R-:W-:Y:S01]  /*ca70*/  HMMA.16816.F32 R92, R12, R38, R92 ;  /* 0x000000260c5c723c */ /* 0x000fe2000000185c */
[----:B------:R-:W1:Y:S01]  /*ca80*/  LDSM.16.M88.4 R36, [R168+0x3000] ;  /* 0x00300000a824783b */ /* 0x000e620000000200 */
[----:B------:R-:W-:Y:S01]  /*ca90*/  IADD3 R28, R40, 0x1, RZ ;  /* 0x00000001281c7810 */ /* 0x000fe20007ffe0ff */
[----:B------:R-:W-:Y:S01]  /*caa0*/  FMUL.FTZ R46, R46, c[0x0][0x2ec] ;  /* 0x0000bb002e2e7a20 */ /* 0x000fe20000410000 */
[----:B------:R-:W-:Y:S01]  /*cab0*/  IADD3 R101, R59, c[0x0][0x2e8], RZ ;  /* 0x0000ba003b657a10 */ /* 0x000fe20007ffe0ff */
[----:B------:R-:W-:Y:S01]  /*cac0*/  FMUL.FTZ R119, R44, c[0x0][0x2ec] ;  /* 0x0000bb002c777a20 */ /* 0x000fe20000410000 */
[----:B------:R-:W1:Y:S01]  /*cad0*/  MUFU.TANH R84, R84 ;  /* 0x0000005400547308 */ /* 0x000e620000002400 */
[----:B------:R-:W-:Y:S01]  /*cae0*/  FMUL.FTZ R44, R45, c[0x0][0x2ec] ;  /* 0x0000bb002d2c7a20 */ /* 0x000fe20000410000 */
[C---:B------:R-:W-:Y:S01]  /*caf0*/  IADD3 R29, R101.reuse, 0x8, RZ ;  /* 0x00000008651d7810 */ /* 0x040fe20007ffe0ff */
[----:B------:R-:W-:Y:S01]  /*cb00*/  HMMA.16816.F32 R64, R4, R30, R64 ;  /* 0x0000001e0440723c */ /* 0x000fe20000001840 */
[-C--:B------:R-:W-:Y:S01]  /*cb10*/  IMNMX R101, R101, R56.reuse, PT ;  /* 0x0000003865657217 */ /* 0x080fe20003800200 */
[----:B------:R-:W-:Y:S01]  /*cb20*/  FMUL.FTZ R47, R47, c[0x0][0x2ec] ;  /* 0x0000bb002f2f7a20 */ /* 0x000fe20000410000 */
[----:B------:R-:W-:-:S02]  /*cb30*/  IMNMX R132, R29, R56, PT ;  /* 0x000000381d847217 */ /* 0x000fc40003800200 */
[----:B------:R-:W-:Y:S01]  /*cb40*/  IADD3 R29, R40, 0x8, RZ ;  /* 0x00000008281d7810 */ /* 0x000fe20007ffe0ff */
[----:B------:R-:W1:Y:S01]  /*cb50*/  MUFU.TANH R77, R77 ;  /* 0x0000004d004d7308 */ /* 0x000e620000002400 */
[CC--:B------:R-:W-:Y:S01]  /*cb60*/  ISETP.GE.AND P1, PT, R28.reuse, R101.reuse, PT ;  /* 0x000000651c00720c */ /* 0x0c0fe20003f26270 */
[----:B------:R-:W-:Y:S01]  /*cb70*/  HMMA.16816.F32 R52, R8, R72, R52 ;  /* 0x000000480834723c */ /* 0x000fe20000001834 */
[-C--:B------:R-:W-:Y:S02]  /*cb80*/  ISETP.GE.AND P0, PT, R28, R132.reuse, PT ;  /* 0x000000841c00720c */ /* 0x080fe40003f06270 */
[CC--:B------:R-:W-:Y:S02]  /*cb90*/  ISETP.GE.AND P2, PT, R29.reuse, R101.reuse, PT ;  /* 0x000000651d00720c */ /* 0x0c0fe40003f46270 */
[-C--:B------:R-:W-:Y:S01]  /*cba0*/  ISETP.GE.AND P3, PT, R29, R132.reuse, PT ;  /* 0x000000841d00720c */ /* 0x080fe20003f66270 */
[----:B------:R-:W1:Y:S01]  /*cbb0*/  MUFU.TANH R118, R118 ;  /* 0x0000007600767308 */ /* 0x000e620000002400 */
[C---:B------:R-:W-:Y:S01]  /*cbc0*/  IADD3 R28, R40.reuse, 0x9, RZ ;  /* 0x00000009281c7810 */ /* 0x040fe20007ffe0ff */
[C---:B--2---:R-:W-:Y:S01]  /*cbd0*/  HMMA.16816.F32 R68, R12.reuse, R32, R68 ;  /* 0x000000200c44723c */ /* 0x044fe20000001844 */
[----:B------:R-:W-:Y:S01]  /*cbe0*/  IADD3 R29, R40, 0x10, RZ ;  /* 0x00000010281d7810 */ /* 0x000fe20007ffe0ff */
[----:B------:R-:W-:Y:S01]  /*cbf0*/  FMUL.FTZ R94, R94, c[0x0][0x2ec] ;  /* 0x0000bb005e5e7a20 */ /* 0x000fe20000410000 */
[----:B----4-:R-:W-:Y:S01]  /*cc00*/  FSEL R73, R61, -INF , !P1 ;  /* 0xff8000003d497808 */ /* 0x010fe20004800000 */
[----:B------:R-:W-:Y:S01]  /*cc10*/  FMUL.FTZ R45, R92, c[0x0][0x2ec] ;  /* 0x0000bb005c2d7a20 */ /* 0x000fe20000410000 */
[CC--:B------:R-:W-:Y:S01]  /*cc20*/  ISETP.GE.AND P4, PT, R28.reuse, R101.reuse, PT ;  /* 0x000000651c00720c */ /* 0x0c0fe20003f86270 */
[----:B------:R-:W2:Y:S01]  /*cc30*/  MUFU.TANH R116, R116 ;  /* 0x0000007400747308 */ /* 0x000ea20000002400 */
[-C--:B------:R-:W-:Y:S01]  /*cc40*/  ISETP.GE.AND P5, PT, R28, R132.reuse, PT ;  /* 0x000000841c00720c */ /* 0x080fe20003fa6270 */
[----:B------:R-:W-:Y:S01]  /*cc50*/  HMMA.16816.F32 R64, R12, R34, R64 ;  /* 0x000000220c40723c */ /* 0x000fe20000001840 */
[----:B------:R-:W-:Y:S01]  /*cc60*/  ISETP.GE.AND P6, PT, R29, R101, PT ;  /* 0x000000651d00720c */ /* 0x000fe20003fc6270 */
[----:B------:R-:W-:Y:S01]  /*cc70*/  FMUL.FTZ R93, R93, c[0x0][0x2ec] ;  /* 0x0000bb005d5d7a20 */ /* 0x000fe20000410000 */
[----:B------:R-:W-:Y:S01]  /*cc80*/  ISETP.GE.AND P1, PT, R29, R132, PT ;  /* 0x000000841d00720c */ /* 0x000fe20003f26270 */
[----:B------:R-:W-:Y:S01]  /*cc90*/  FMUL.FTZ R95, R95, c[0x0][0x2ec] ;  /* 0x0000bb005f5f7a20 */ /* 0x000fe20000410000 */
[----:B------:R-:W4:Y:S01]  /*cca0*/  LDSM.16.M88.4 R28, [R100+0x3000] ;  /* 0x00300000641c783b */ /* 0x000f220000000200 */
[C---:B------:R-:W-:Y:S01]  /*ccb0*/  IADD3 R33, R40.reuse, 0x11, RZ ;  /* 0x0000001128217810 */ /* 0x040fe20007ffe0ff */
[----:B------:R-:W2:Y:S01]  /*ccc0*/  MUFU.TANH R126, R46 ;  /* 0x0000002e007e7308 */ /* 0x000ea20000002400 */
[C---:B------:R-:W-:Y:S01]  /*ccd0*/  IADD3 R34, R40.reuse, 0x19, RZ ;  /* 0x0000001928227810 */ /* 0x040fe20007ffe0ff */
[----:B------:R-:W-:Y:S01]  /*cce0*/  HMMA.16816.F32 R24, R8, R74, R24 ;  /* 0x0000004a0818723c */ /* 0x000fe20000001818 */
[----:B------:R-:W-:-:S02]  /*ccf0*/  IADD3 R32, R40, 0x18, RZ ;  /* 0x0000001828207810 */ /* 0x000fc40007ffe0ff */
[----:B-----5:R-:W-:Y:S02]  /*cd00*/  FSEL R97, R97, -INF , !P4 ;  /* 0xff80000061617808 */ /* 0x020fe40006000000 */
[-C--:B------:R-:W-:Y:S01]  /*cd10*/  ISETP.GE.AND P4, PT, R34, R101.reuse, PT ;  /* 0x000000652200720c */ /* 0x080fe20003f86270 */
[----:B------:R-:W5:Y:S01]  /*cd20*/  MUFU.TANH R86, R86 ;  /* 0x0000005600567308 */ /* 0x000f620000002400 */
[----:B------:R-:W-:Y:S01]  /*cd30*/  FSEL R96, R96, -INF , !P0 ;  /* 0xff80000060607808 */ /* 0x000fe20004000000 */
[----:B-1----:R-:W-:Y:S01]  /*cd40*/  HMMA.16816.F32 R52, R4, R36, R52 ;  /* 0x000000240434723c */ /* 0x002fe20000001834 */
[----:B------:R-:W-:Y:S01]  /*cd50*/  FSEL R75, R63, -INF , !P2 ;  /* 0xff8000003f4b7808 */ /* 0x000fe20005000000 */
[----:B------:R-:W-:Y:S01]  /*cd60*/  FMUL.FTZ R113, R68, c[0x0][0x2ec] ;  /* 0x0000bb0044717a20 */ /* 0x000fe20000410000 */
[-C--:B------:R-:W-:Y:S01]  /*cd70*/  ISETP.GE.AND P2, PT, R33, R101.reuse, PT ;  /* 0x000000652100720c */ /* 0x080fe20003f46270 */
[----:B------:R-:W-:Y:S01]  /*cd80*/  FMUL.FTZ R112, R71, c[0x0][0x2ec] ;  /* 0x0000bb0047707a20 */ /* 0x000fe20000410000 */
[----:B------:R-:W-:Y:S01]  /*cd90*/  FSEL R98, R98, -INF , !P3 ;  /* 0xff80000062627808 */ /* 0x000fe20005800000 */
[----:B------:R-:W-:Y:S01]  /*cda0*/  FMUL.FTZ R114, R70, c[0x0][0x2ec] ;  /* 0x0000bb0046727a20 */ /* 0x000fe20000410000 */
[-C--:B------:R-:W-:Y:S01]  /*cdb0*/  ISETP.GE.AND P0, PT, R33, R132.reuse, PT ;  /* 0x000000842100720c */ /* 0x080fe20003f06270 */
[----:B------:R-:W-:Y:S01]  /*cdc0*/  FMUL.FTZ R36, R69, c[0x0][0x2ec] ;  /* 0x0000bb0045247a20 */ /* 0x000fe20000410000 */
[----:B------:R-:W-:Y:S01]  /*cdd0*/  FSEL R78, R99, -INF , !P5 ;  /* 0xff800000634e7808 */ /* 0x000fe20006800000 */
[C---:B------:R-:W-:Y:S01]  /*cde0*/  HMMA.16816.F32 R20, R8.reuse, R48, R20 ;  /* 0x000000300814723c */ /* 0x040fe20000001814 */
[CC--:B------:R-:W-:Y:S01]  /*cdf0*/  ISETP.GE.AND P3, PT, R32.reuse, R101.reuse, PT ;  /* 0x000000652000720c */ /* 0x0c0fe20003f66270 */
[----:B------:R-:W1:Y:S01]  /*ce00*/  MUFU.TANH R119, R119 ;  /* 0x0000007700777308 */ /* 0x000e620000002400 */
[-C--:B------:R-:W-:Y:S01]  /*ce10*/  ISETP.GE.AND P5, PT, R32, R132.reuse, PT ;  /* 0x000000842000720c */ /* 0x080fe20003fa6270 */
[----:B------:R-:W-:Y:S01]  /*ce20*/  FMUL.FTZ R64, R64, c[0x0][0x2ec] ;  /* 0x0000bb0040407a20 */ /* 0x000fe20000410000 */
[----:B------:R-:W-:Y:S01]  /*ce30*/  IADD3 R33, R40, 0x20, RZ ;  /* 0x0000002028217810 */ /* 0x000fe20007ffe0ff */
[----:B------:R-:W-:Y:S01]  /*ce40*/  FMUL.FTZ R67, R67, c[0x0][0x2ec] ;  /* 0x0000bb0043437a20 */ /* 0x000fe20000410000 */
[----:B------:R-:W-:Y:S01]  /*ce50*/  P2R R32, PR, RZ, 0x10 ;  /* 0x00000010ff207803 */ /* 0x000fe20000000000 */
[----:B------:R-:W-:Y:S01]  /*ce60*/  HMMA.16816.F32 R16, R8, R50, R16 ;  /* 0x000000320810723c */ /* 0x000fe20000001810 */
[----:B------:R-:W-:Y:S01]  /*ce70*/  FSEL R69, R102, -INF , !P6 ;  /* 0xff80000066457808 */ /* 0x000fe20007000000 */
[----:B------:R-:W1:Y:S01]  /*ce80*/  MUFU.TANH R44, R44 ;  /* 0x0000002c002c7308 */ /* 0x000e620000002400 */
[----:B------:R-:W-:Y:S01]  /*ce90*/  FSEL R68, R105, -INF , !P1 ;  /* 0xff80000069447808 */ /* 0x000fe20004800000 */
[----:B------:R-:W-:Y:S01]  /*cea0*/  FMUL.FTZ R65, R65, c[0x0][0x2ec] ;  /* 0x0000bb0041417a20 */ /* 0x000fe20000410000 */
[-C--:B------:R-:W-:Y:S01]  /*ceb0*/  ISETP.GE.AND P4, PT, R34, R132.reuse, PT ;  /* 0x000000842200720c */ /* 0x080fe20003f86270 */
[----:B------:R-:W-:Y:S01]  /*cec0*/  FMUL.FTZ R66, R66, c[0x0][0x2ec] ;  /* 0x0000bb0042427a20 */ /* 0x000fe20000410000 */
[C---:B------:R-:W-:Y:S01]  /*ced0*/  ISETP.GE.AND P6, PT, R33.reuse, R101, PT ;  /* 0x000000652100720c */ /* 0x040fe20003fc6270 */
[----:B------:R-:W-:Y:S01]  /*cee0*/  HMMA.16816.F32 R24, R4, R38, R24 ;  /* 0x000000260418723c */ /* 0x000fe20000001818 */
[----:B------:R-:W-:Y:S01]  /*cef0*/  ISETP.GE.AND P1, PT, R33, R132, PT ;  /* 0x000000842100720c */ /* 0x000fe20003f26270 */
[----:B------:R-:W1:Y:S01]  /*cf00*/  MUFU.TANH R122, R47 ;  /* 0x0000002f007a7308 */ /* 0x000e620000002400 */
[----:B------:R-:W-:-:S02]  /*cf10*/  FSEL R71, R107, -INF , !P3 ;  /* 0xff8000006b477808 */ /* 0x000fc40005800000 */
[C---:B------:R-:W-:Y:S02]  /*cf20*/  IADD3 R34, R40.reuse, 0x21, RZ ;  /* 0x0000002128227810 */ /* 0x040fe40007ffe0ff */
[----:B------:R-:W-:Y:S01]  /*cf30*/  IADD3 R33, R40, 0x28, RZ ;  /* 0x0000002828217810 */ /* 0x000fe20007ffe0ff */
[----:B----4-:R-:W-:Y:S01]  /*cf40*/  HMMA.16816.F32 R52, R12, R28, R52 ;  /* 0x0000001c0c34723c */ /* 0x010fe20000001834 */
[----:B------:R-:W-:Y:S01]  /*cf50*/  ISETP.NE.AND P3, PT, R32, RZ, PT ;  /* 0x000000ff2000720c */ /* 0x000fe20003f65270 */
[----:B------:R-:W4:Y:S01]  /*cf60*/  MUFU.TANH R120, R94 ;  /* 0x0000005e00787308 */ /* 0x000f220000002400 */
[----:B------:R-:W-:Y:S02]  /*cf70*/  FSEL R79, R104, -INF , !P2 ;  /* 0xff800000684f7808 */ /* 0x000fe40005000000 */
[----:B------:R-:W-:Y:S02]  /*cf80*/  FSEL R70, R106, -INF , !P0 ;  /* 0xff8000006a467808 */ /* 0x000fe40004000000 */
[----:B------:R-:W-:-:S02]  /*cf90*/  FSEL R87, R108, -INF , !P3 ;  /* 0xff8000006c577808 */ /* 0x000fc40005800000 */
[----:B------:R-:W-:Y:S01]  /*cfa0*/  FSEL R72, R110, -INF , !P4 ;  /* 0xff8000006e487808 */ /* 0x000fe20006000000 */
[----:B------:R-:W1:Y:S01]  /*cfb0*/  MUFU.TANH R45, R45 ;  /* 0x0000002d002d7308 */ /* 0x000e620000002400 */
[CC--:B------:R-:W-:Y:S02]  /*cfc0*/  ISETP.GE.AND P2, PT, R34.reuse, R101.reuse, PT ;  /* 0x000000652200720c */ /* 0x0c0fe40003f46270 */
[-C--:B------:R-:W-:Y:S02]  /*cfd0*/  ISETP.GE.AND P0, PT, R34, R132.reuse, PT ;  /* 0x000000842200720c */ /* 0x080fe40003f06270 */
[C---:B------:R-:W-:Y:S01]  /*cfe0*/  ISETP.GE.AND P3, PT, R33.reuse, R101, PT ;  /* 0x000000652100720c */ /* 0x040fe20003f66270 */
[----:B------:R-:W-:Y:S01]  /*cff0*/  HMMA.16816.F32 R24, R12, R30, R24 ;  /* 0x0000001e0c18723c */ /* 0x000fe20000001818 */
[----:B------:R-:W-:Y:S01]  /*d000*/  ISETP.GE.AND P4, PT, R33, R132, PT ;  /* 0x000000842100720c */ /* 0x000fe20003f86270 */
[----:B------:R-:W1:Y:S01]  /*d010*/  MUFU.TANH R117, R93 ;  /* 0x0000005d00757308 */ /* 0x000e620000002400 */
[----:B------:R-:W1:Y:S01]  /*d020*/  LDSM.16.M88.4 R32, [R168+0x3800] ;  /* 0x00380000a820783b */ /* 0x000e620000000200 */
[----:B------:R-:W-:-:S02]  /*d030*/  P2R R37, PR, RZ, 0x8 ;  /* 0x00000008ff257803 */ /* 0x000fc40000000000 */
[----:B------:R-:W-:Y:S02]  /*d040*/  IADD3 R9, R40, 0x31, RZ ;  /* 0x0000003128097810 */ /* 0x000fe40007ffe0ff */
[----:B------:R-:W-:Y:S01]  /*d050*/  FSEL R128, R128, -INF , !P1 ;  /* 0xff80000080807808 */ /* 0x000fe20004800000 */
[----:B------:R-:W-:Y:S01]  /*d060*/  FMUL.FTZ R53, R53, c[0x0][0x2ec] ;  /* 0x0000bb0035357a20 */ /* 0x000fe20000410000 */
[----:B------:R-:W-:Y:S01]  /*d070*/  ISETP.NE.AND P1, PT, R37, RZ, PT ;  /* 0x000000ff2500720c */ /* 0x000fe20003f25270 */
[----:B------:R-:W1:Y:S01]  /*d080*/  MUFU.TANH R113, R113 ;  /* 0x0000007100717308 */ /* 0x000e620000002400 */
[----:B------:R-:W-:Y:S01]  /*d090*/  FSEL R37, R89, -INF , !P2 ;  /* 0xff80000059257808 */ /* 0x000fe20005000000 */
[----:B------:R-:W-:Y:S01]  /*d0a0*/  FMUL.FTZ R54, R54, c[0x0][0x2ec] ;  /* 0x0000bb0036367a20 */ /* 0x000fe20000410000 */
[----:B------:R-:W-:Y:S01]  /*d0b0*/  IADD3 R29, R40, 0x29, RZ ;  /* 0x00000029281d7810 */ /* 0x000fe20007ffe0ff */
[----:B------:R-:W-:Y:S01]  /*d0c0*/  FMUL.FTZ R52, R52, c[0x0][0x2ec] ;  /* 0x0000bb0034347a20 */ /* 0x000fe20000410000 */
[----:B------:R-:W-:Y:S01]  /*d0d0*/  ISETP.GE.AND P2, PT, R9, R101, PT ;  /* 0x000000650900720c */ /* 0x000fe20003f46270 */
[----:B------:R-:W-:Y:S01]  /*d0e0*/  FMUL.FTZ R55, R55, c[0x0][0x2ec] ;  /* 0x0000bb0037377a20 */ /* 0x000fe20000410000 */
[----:B------:R-:W-:Y:S01]  /*d0f0*/  FSEL R121, R121, -INF , !P1 ;  /* 0xff80000079797808 */ /* 0x000fe20004800000 */
[----:B------:R-:W1:Y:S01]  /*d100*/  MUFU.TANH R124, R95 ;  /* 0x0000005f007c7308 */ /* 0x000e620000002400 */
[----:B------:R-:W-:-:S02]  /*d110*/  FSEL R39, R88, -INF , !P6 ;  /* 0xff80000058277808 */ /* 0x000fc40007000000 */
[----:B------:R-:W-:Y:S02]  /*d120*/  ISETP.GE.AND P1, PT, R9, R132, PT ;  /* 0x000000840900720c */ /* 0x000fe40003f26270 */
[-C--:B------:R-:W-:Y:S01]  /*d130*/  ISETP.GE.AND P6, PT, R29, R101.reuse, PT ;  /* 0x000000651d00720c */ /* 0x080fe20003fc6270 */
[----:B------:R-:W-:Y:S01]  /*d140*/  FMUL.FTZ R24, R24, c[0x0][0x2ec] ;  /* 0x0000bb0018187a20 */ /* 0x000fe20000410000 */
[----:B------:R-:W-:Y:S01]  /*d150*/  IADD3 R8, R40, 0x38, RZ ;  /* 0x0000003828087810 */ /* 0x000fe20007ffe0ff */
[----:B------:R1:W1:Y:S01]  /*d160*/  MUFU.TANH R115, R64 ;  /* 0x0000004000737308 */ /* 0x0002620000002400 */
[----:B------:R-:W-:Y:S01]  /*d170*/  P2R R9, PR, RZ, 0x4 ;  /* 0x00000004ff097803 */ /* 0x000fe20000000000 */
[----:B------:R-:W-:Y:S01]  /*d180*/  FMUL.FTZ R25, R25, c[0x0][0x2ec] ;  /* 0x0000bb0019197a20 */ /* 0x000fe20000410000 */
[----:B---3--:R-:W-:Y:S01]  /*d190*/  FSEL R58, R81, -INF , !P4 ;  /* 0xff800000513a7808 */ /* 0x008fe20006000000 */
[----:B------:R-:W-:Y:S01]  /*d1a0*/  FMUL.FTZ R27, R27, c[0x0][0x2ec] ;  /* 0x0000bb001b1b7a20 */ /* 0x000fe20000410000 */
[----:B------:R-:W-:Y:S01]  /*d1b0*/  FSEL R49, R80, -INF , !P6 ;  /* 0xff80000050317808 */ /* 0x000fe20007000000 */
[----:B------:R-:W-:Y:S01]  /*d1c0*/  FMUL.FTZ R26, R26, c[0x0][0x2ec] ;  /* 0x0000bb001a1a7a20 */ /* 0x000fe20000410000 */
[----:B------:R-:W-:Y:S01]  /*d1d0*/  ISETP.NE.AND P6, PT, R9, RZ, PT ;  /* 0x000000ff0900720c */ /* 0x000fe20003fc5270 */
[----:B------:R3:W-:Y:S01]  /*d1e0*/  MUFU.TANH R108, R67 ;  /* 0x00000043006c7308 */ /* 0x0007e20000002400 */
[----:B------:R-:W-:-:S02]  /*d1f0*/  ISETP.GE.AND P4, PT, R8, R101, PT ;  /* 0x000000650800720c */ /* 0x000fc40003f86270 */
[----:B------:R-:W-:Y:S02]  /*d200*/  ISETP.GE.AND P2, PT, R8, R132, PT ;  /* 0x000000840800720c */ /* 0x000fe40003f46270 */
[----:B------:R-:W2:Y:S01]  /*d210*/  LDSM.16.M88.4 R8, [R100+0x3800] ;  /* 0x003800006408783b */ /* 0x000ea20000000200 */
[----:B------:R-:W-:Y:S01]  /*d220*/  IADD3 R28, R40, 0x30, RZ ;  /* 0x00000030281c7810 */ /* 0x000fe20007ffe0ff */
[----:B------:R-:W-:-:S04]  /*d230*/  DEPBAR.LE SB0, 0x0 ;  /* 0x000080000000791a */ /* 0x000fc80000000000 */
[C---:B-1----:R-:W-:Y:S01]  /*d240*/  HMMA.16816.F32 R20, R4.reuse, R32, R20 ;  /* 0x000000200414723c */ /* 0x042fe20000001814 */
[----:B------:R-:W-:Y:S01]  /*d250*/  FSEL R74, R109, -INF , !P5 ;  /* 0xff8000006d4a7808 */ /* 0x000fe20006800000 */
[----:B------:R-:W1:Y:S01]  /*d260*/  MUFU.TANH R36, R36 ;  /* 0x0000002400247308 */ /* 0x000e620000002400 */
[----:B------:R-:W-:Y:S02]  /*d270*/  FSEL R60, R111, -INF , !P0 ;  /* 0xff8000006f3c7808 */ /* 0x000fe40004000000 */
[-C--:B------:R-:W-:Y:S02]  /*d280*/  ISETP.GE.AND P3, PT, R29, R132.reuse, PT ;  /* 0x000000841d00720c */ /* 0x080fe40003f66270 */
[C---:B------:R-:W-:Y:S01]  /*d290*/  ISETP.GE.AND P5, PT, R28.reuse, R101, PT ;  /* 0x000000651c00720c */ /* 0x040fe20003fa6270 */
[----:B------:R-:W-:Y:S01]  /*d2a0*/  HMMA.16816.F32 R16, R4, R34, R16 ;  /* 0x000000220410723c */ /* 0x000fe20000001810 */
[----:B------:R-:W-:Y:S01]  /*d2b0*/  ISETP.GE.AND P0, PT, R28, R132, PT ;  /* 0x000000841c00720c */ /* 0x000fe20003f06270 */
[----:B------:R-:W1:Y:S01]  /*d2c0*/  MUFU.TANH R112, R112 ;  /* 0x0000007000707308 */ /* 0x000e620000002400 */
[----:B------:R-:W-:-:S02]  /*d2d0*/  IADD3 R28, R40, 0x39, RZ ;  /* 0x00000039281c7810 */ /* 0x000fc40007ffe0ff */
[----:B------:R-:W-:Y:S02]  /*d2e0*/  IADD3 R29, R40, 0x40, RZ ;  /* 0x00000040281d7810 */ /* 0x000fe40007ffe0ff */
[----:B------:R-:W-:Y:S02]  /*d2f0*/  FSEL R63, R82, -INF , !P5 ;  /* 0xff800000523f7808 */ /* 0x000fe40006800000 */
[----:B------:R-:W-:Y:S01]  /*d300*/  FSEL R106, R76, -INF , !P0 ;  /* 0xff8000004c6a7808 */ /* 0x000fe20004000000 */
[----:B------:R5:W-:Y:S01]  /*d310*/  MUFU.TANH R109, R65 ;  /* 0x00000041006d7308 */ /* 0x000be20000002400 */
[----:B------:R-:W-:Y:S02]  /*d320*/  FSEL R104, R85, -INF , !P1 ;  /* 0xff80000055687808 */ /* 0x000fe40004800000 */
[----:B------:R-:W-:Y:S02]  /*d330*/  ISETP.GE.AND P0, PT, R28, R132, PT ;  /* 0x000000841c00720c */ /* 0x000fe40003f06270 */
[----:B------:R-:W-:-:S02]  /*d340*/  ISETP.GE.AND P5, PT, R29, R101, PT ;  /* 0x000000651d00720c */ /* 0x000fc40003fa6270 */
[----:B------:R-:W-:Y:S01]  /*d350*/  ISETP.GE.AND P1, PT, R29, R132, PT ;  /* 0x000000841d00720c */ /* 0x000fe20003f26270 */
[----:B------:R-:W-:Y:S01]  /*d360*/  MUFU.TANH R114, R114 ;  /* 0x0000007200727308 */ /* 0x000fe20000002400 */
[C---:B------:R-:W-:Y:S02]  /*d370*/  IADD3 R30, R40.reuse, 0x41, RZ ;  /* 0x00000041281e7810 */ /* 0x040fe40007ffe0ff */
[C---:B------:R-:W-:Y:S02]  /*d380*/  IADD3 R29, R40.reuse, 0x48, RZ ;  /* 0x00000048281d7810 */ /* 0x040fe40007ffe0ff */
[----:B------:R-:W-:Y:S02]  /*d390*/  IADD3 R5, R40, 0x49, RZ ;  /* 0x0000004928057810 */ /* 0x000fe40007ffe0ff */
[----:B------:R-:W-:Y:S01]  /*d3a0*/  FSEL R64, R83, -INF , !P3 ;  /* 0xff80000053407808 */ /* 0x000fe20005800000 */
[----:B--2---:R-:W-:Y:S01]  /*d3b0*/  HMMA.16816.F32 R20, R12, R8, R20 ;  /* 0x000000080c14723c */ /* 0x004fe20000001814 */
[----:B------:R-:W-:Y:S01]  /*d3c0*/  FSEL R61, R84, -INF , !P6 ;  /* 0xff800000543d7808 */ /* 0x000fe20007000000 */
[----:B------:R-:W-:Y:S01]  /*d3d0*/  MUFU.TANH R62, R54 ;  /* 0x00000036003e7308 */ /* 0x000fe20000002400 */
[----:B---3--:R-:W-:-:S02]  /*d3e0*/  FSEL R67, R77, -INF , !P4 ;  /* 0xff8000004d437808 */ /* 0x008fc40006000000 */
[----:B------:R-:W-:Y:S02]  /*d3f0*/  FSEL R118, R118, -INF , !P2 ;  /* 0xff80000076767808 */ /* 0x000fe40005000000 */
[----:B------:R-:W-:Y:S01]  /*d400*/  FSEL R116, R116, -INF , !P0 ;  /* 0xff80000074747808 */ /* 0x000fe20004000000 */
[----:B------:R-:W-:Y:S01]  /*d410*/  HMMA.16816.F32 R16, R12, R10, R16 ;  /* 0x0000000a0c10723c */ /* 0x000fe20000001810 */
[----:B------:R-:W-:Y:S01]  /*d420*/  FSEL R126, R126, -INF , !P1 ;  /* 0xff8000007e7e7808 */ /* 0x000fe20004800000 */
[----:B------:R-:W-:Y:S01]  /*d430*/  MUFU.TANH R110, R66 ;  /* 0x00000042006e7308 */ /* 0x000fe20000002400 */
[-C--:B------:R-:W-:Y:S02]  /*d440*/  ISETP.GE.AND P3, PT, R28, R101.reuse, PT ;  /* 0x000000651c00720c */ /* 0x080fe40003f66270 */
[C---:B------:R-:W-:Y:S02]  /*d450*/  ISETP.GE.AND P4, PT, R30.reuse, R101, PT ;  /* 0x000000651e00720c */ /* 0x040fe40003f86270 */
[----:B------:R-:W-:-:S02]  /*d460*/  ISETP.GE.AND P2, PT, R30, R132, PT ;  /* 0x000000841e00720c */ /* 0x000fc40003f46270 */
[-C--:B------:R-:W-:Y:S01]  /*d470*/  ISETP.GE.AND P0, PT, R29, R132.reuse, PT ;  /* 0x000000841d00720c */ /* 0x080fe20003f06270 */
[----:B------:R-:W2:Y:S01]  /*d480*/  MUFU.TANH R28, R53 ;  /* 0x00000035001c7308 */ /* 0x000ea20000002400 */
[CC--:B------:R-:W-:Y:S02]  /*d490*/  ISETP.GE.AND P6, PT, R5.reuse, R101.reuse, PT ;  /* 0x000000650500720c */ /* 0x0c0fe40003fc6270 */
[-C--:B------:R-:W-:Y:S02]  /*d4a0*/  ISETP.GE.AND P1, PT, R5, R132.reuse, PT ;  /* 0x000000840500720c */ /* 0x080fe40003f26270 */
[C---:B------:R-:W-:Y:S01]  /*d4b0*/  IADD3 R4, R40.reuse, 0x50, RZ ;  /* 0x0000005028047810 */ /* 0x040fe20007ffe0ff */
[----:B------:R-:W-:Y:S01]  /*d4c0*/  FMUL.FTZ R23, R23, c[0x0][0x2ec] ;  /* 0x0000bb0017177a20 */ /* 0x000fe20000410000 */
[----:B------:R-:W-:Y:S01]  /*d4d0*/  IADD3 R5, R40, 0x51, RZ ;  /* 0x0000005128057810 */ /* 0x000fe20007ffe0ff */
[----:B------:R-:W3:Y:S01]  /*d4e0*/  MUFU.TANH R59, R52 ;  /* 0x00000034003b7308 */ /* 0x000ee20000002400 */
[----:B-----5:R-:W-:Y:S01]  /*d4f0*/  FSEL R65, R86, -INF , !P3 ;  /* 0xff80000056417808 */ /* 0x020fe20005800000 */
[----:B------:R-:W-:Y:S01]  /*d500*/  FMUL.FTZ R20, R20, c[0x0][0x2ec] ;  /* 0x0000bb0014147a20 */ /* 0x000fe20000410000 */
[----:B------:R-:W-:Y:S01]  /*d510*/  FSEL R119, R119, -INF , !P5 ;  /* 0xff80000077777808 */ /* 0x000fe20006800000 */
[----:B------:R-:W-:Y:S01]  /*d520*/  FMUL.FTZ R21, R21, c[0x0][0x2ec] ;  /* 0x0000bb0015157a20 */ /* 0x000fe20000410000 */
[----:B------:R-:W-:Y:S01]  /*d530*/  FSEL R105, R44, -INF , !P4 ;  /* 0xff8000002c697808 */ /* 0x000fe20006000000 */
[----:B------:R-:W-:Y:S01]  /*d540*/  FMUL.FTZ R22, R22, c[0x0][0x2ec] ;  /* 0x0000bb0016167a20 */ /* 0x000fe20000410000 */
[----:B------:R-:W-:Y:S01]  /*d550*/  FSEL R122, R122, -INF , !P2 ;  /* 0xff8000007a7a7808 */ /* 0x000fe20005000000 */
[----:B------:R-:W5:Y:S01]  /*d560*/  MUFU.TANH R53, R24 ;  /* 0x0000001800357308 */ /* 0x000f620000002400 */
[----:B----4-:R-:W-:Y:S01]  /*d570*/  FSEL R120, R120, -INF , !P0 ;  /* 0xff80000078787808 */ /* 0x010fe20004000000 */
[----:B------:R-:W-:Y:S01]  /*d580*/  FMUL.FTZ R16, R16, c[0x0][0x2ec] ;  /* 0x0000bb0010107a20 */ /* 0x000fe20000410000 */
[-C--:B------:R-:W-:Y:S01]  /*d590*/  ISETP.GE.AND P3, PT, R29, R101.reuse, PT ;  /* 0x000000651d00720c */ /* 0x080fe20003f66270 */
[----:B------:R-:W-:Y:S01]  /*d5a0*/  FMUL.FTZ R17, R17, c[0x0][0x2ec] ;  /* 0x0000bb0011117a20 */ /* 0x000fe20000410000 */
[-C--:B------:R-:W-:Y:S01]  /*d5b0*/  ISETP.GE.AND P5, PT, R4, R101.reuse, PT ;  /* 0x000000650400720c */ /* 0x080fe20003fa6270 */
[----:B------:R-:W-:Y:S01]  /*d5c0*/  FMUL.FTZ R18, R18, c[0x0][0x2ec] ;  /* 0x0000bb0012127a20 */ /* 0x000fe20000410000 */
[-C--:B------:R-:W-:Y:S01]  /*d5d0*/  ISETP.GE.AND P2, PT, R4, R132.reuse, PT ;  /* 0x000000840400720c */ /* 0x080fe20003f46270 */
[----:B------:R2:W-:Y:S01]  /*d5e0*/  MUFU.TANH R56, R55 ;  /* 0x0000003700387308 */ /* 0x0005e20000002400 */
[----:B------:R-:W-:Y:S01]  /*d5f0*/  ISETP.GE.AND P4, PT, R5, R101, PT ;  /* 0x000000650500720c */ /* 0x000fe20003f86270 */
[----:B------:R-:W-:Y:S01]  /*d600*/  FMUL.FTZ R19, R19, c[0x0][0x2ec] ;  /* 0x0000bb0013137a20 */ /* 0x000fe20000410000 */
[----:B------:R-:W-:-:S02]  /*d610*/  ISETP.GE.AND P0, PT, R5, R132, PT ;  /* 0x000000840500720c */ /* 0x000fc40003f06270 */
[C---:B------:R-:W-:Y:S02]  /*d620*/  IADD3 R4, R40.reuse, 0x58, RZ ;  /* 0x0000005828047810 */ /* 0x040fe40007ffe0ff */
[----:B------:R-:W-:Y:S01]  /*d630*/  IADD3 R5, R40, 0x59, RZ ;  /* 0x0000005928057810 */ /* 0x000fe20007ffe0ff */
[----:B------:R-:W4:Y:S01]  /*d640*/  MUFU.TANH R51, R25 ;  /* 0x0000001900337308 */ /* 0x000f220000002400 */
[----:B------:R-:W-:Y:S02]  /*d650*/  FSEL R107, R45, -INF , !P3 ;  /* 0xff8000002d6b7808 */ /* 0x000fe40005800000 */
[----:B------:R-:W-:Y:S02]  /*d660*/  FSEL R117, R117, -INF , !P6 ;  /* 0xff80000075757808 */ /* 0x000fe40007000000 */
[----:B------:R-:W-:Y:S02]  /*d670*/  FSEL R113, R113, -INF , !P5 ;  /* 0xff80000071717808 */ /* 0x000fe40006800000 */
[----:B------:R-:W-:Y:S01]  /*d680*/  ISETP.GE.AND P6, PT, R4, R101, PT ;  /* 0x000000650400720c */ /* 0x000fe20003fc6270 */
[----:B------:R-:W-:Y:S01]  /*d690*/  MUFU.TANH R52, R27 ;  /* 0x0000001b00347308 */ /* 0x000fe20000002400 */
[----:B------:R-:W-:-:S02]  /*d6a0*/  FSEL R124, R124, -INF , !P1 ;  /* 0xff8000007c7c7808 */ /* 0x000fc40004800000 */
[C---:B------:R-:W-:Y:S02]  /*d6b0*/  ISETP.GE.AND P5, PT, R5.reuse, R101, PT ;  /* 0x000000650500720c */ /* 0x040fe40003fa6270 */
[-C--:B------:R-:W-:Y:S02]  /*d6c0*/  ISETP.GE.AND P3, PT, R5, R132.reuse, PT ;  /* 0x000000840500720c */ /* 0x080fe40003f66270 */
[----:B------:R-:W-:Y:S01]  /*d6d0*/  ISETP.GE.AND P1, PT, R4, R132, PT ;  /* 0x000000840400720c */ /* 0x000fe20003f26270 */
[----:B------:R-:W-:Y:S01]  /*d6e0*/  MUFU.TANH R47, R20 ;  /* 0x00000014002f7308 */ /* 0x000fe20000002400 */
[C---:B------:R-:W-:Y:S02]  /*d6f0*/  IADD3 R5, R40.reuse, 0x61, RZ ;  /* 0x0000006128057810 */ /* 0x040fe40007ffe0ff */
[----:B------:R-:W-:Y:S02]  /*d700*/  IADD3 R4, R40, 0x60, RZ ;  /* 0x0000006028047810 */ /* 0x000fe40007ffe0ff */
[----:B------:R-:W-:-:S02]  /*d710*/  FSEL R115, R115, -INF , !P6 ;  /* 0xff80000073737808 */ /* 0x000fc40007000000 */
[----:B-1----:R-:W-:Y:S01]  /*d720*/  FSEL R111, R36, -INF , !P4 ;  /* 0xff800000246f7808 */ /* 0x002fe20006000000 */
[----:B------:R-:W-:Y:S01]  /*d730*/  MUFU.TANH R54, R26 ;  /* 0x0000001a00367308 */ /* 0x000fe20000002400 */
[----:B------:R-:W-:Y:S02]  /*d740*/  FSEL R112, R112, -INF , !P0 ;  /* 0xff80000070707808 */ /* 0x000fe40004000000 */
[-C--:B------:R-:W-:Y:S02]  /*d750*/  ISETP.GE.AND P6, PT, R5, R101.reuse, PT ;  /* 0x000000650500720c */ /* 0x080fe40003fc6270 */
[C---:B------:R-:W-:Y:S02]  /*d760*/  ISETP.GE.AND P4, PT, R4.reuse, R101, PT ;  /* 0x000000650400720c */ /* 0x040fe40003f86270 */
[----:B------:R-:W-:Y:S01]  /*d770*/  ISETP.GE.AND P0, PT, R4, R132, PT ;  /* 0x000000840400720c */ /* 0x000fe20003f06270 */
[----:B------:R-:W-:Y:S01]  /*d780*/  MUFU.TANH R46, R21 ;  /* 0x00000015002e7308 */ /* 0x000fe20000002400 */
[----:B------:R-:W-:-:S02]  /*d790*/  IADD3 R4, R40, 0x68, RZ ;  /* 0x0000006828047810 */ /* 0x000fc40007ffe0ff */
[----:B--2---:R-:W-:Y:S02]  /*d7a0*/  FSEL R55, R28, -INF , !P6 ;  /* 0xff8000001c377808 */ /* 0x004fe40007000000 */
[----:B------:R-:W-:Y:S02]  /*d7b0*/  FSEL R109, R109, -INF , !P5 ;  /* 0xff8000006d6d7808 */ /* 0x000fe40006800000 */
[----:B------:R-:W-:Y:S01]  /*d7c0*/  FSEL R108, R108, -INF , !P3 ;  /* 0xff8000006c6c7808 */ /* 0x000fe20005800000 */
[----:B------:R-:W1:Y:S01]  /*d7d0*/  MUFU.TANH R28, R23 ;  /* 0x00000017001c7308 */ /* 0x000e620000002400 */
[C---:B------:R-:W-:Y:S02]  /*d7e0*/  ISETP.GE.AND P5, PT, R4.reuse, R101, PT ;  /* 0x000000650400720c */ /* 0x040fe40003fa6270 */
[----:B------:R-:W-:Y:S02]  /*d7f0*/  ISETP.GE.AND P3, PT, R4, R132, PT ;  /* 0x000000840400720c */ /* 0x000fe40003f66270 */
[----:B------:R-:W-:-:S02]  /*d800*/  IADD3 R4, R40, 0x70, RZ ;  /* 0x0000007028047810 */ /* 0x000fc40007ffe0ff */
[----:B------:R-:W-:Y:S01]  /*d810*/  FSEL R114, R114, -INF , !P2 ;  /* 0xff80000072727808 */ /* 0x000fe20005000000 */
[----:B------:R-:W2:Y:S01]  /*d820*/  MUFU.TANH R34, R22 ;  /* 0x0000001600227308 */ /* 0x000ea20000002400 */
[----:B------:R-:W-:Y:S02]  /*d830*/  ISETP.GE.AND P2, PT, R5, R132, PT ;  /* 0x000000840500720c */ /* 0x000fe40003f46270 */
[----:B------:R-:W-:Y:S02]  /*d840*/  IADD3 R5, R40, 0x69, RZ ;  /* 0x0000006928057810 */ /* 0x000fe40007ffe0ff */
[----:B------:R-:W-:Y:S02]  /*d850*/  FSEL R62, R62, -INF , !P0 ;  /* 0xff8000003e3e7808 */ /* 0x000fe40004000000 */
[----:B------:R-:W-:Y:S01]  /*d860*/  ISETP.GE.AND P0, PT, R4, R101, PT ;  /* 0x000000650400720c */ /* 0x000fe20003f06270 */
[----:B------:R-:W1:Y:S01]  /*d870*/  MUFU.TANH R45, R16 ;  /* 0x00000010002d7308 */ /* 0x000e620000002400 */
[----:B------:R-:W-:-:S02]  /*d880*/  FSEL R110, R110, -INF , !P1 ;  /* 0xff8000006e6e7808 */ /* 0x000fc40004800000 */
[----:B---3--:R-:W-:Y:S02]  /*d890*/  FSEL R59, R59, -INF , !P4 ;  /* 0xff8000003b3b7808 */ /* 0x008fe40006000000 */
[----:B------:R-:W-:Y:S02]  /*d8a0*/  IADD3 R6, R40, 0x71, RZ ;  /* 0x0000007128067810 */ /* 0x000fe40007ffe0ff */
[C---:B------:R-:W-:Y:S01]  /*d8b0*/  ISETP.GE.AND P4, PT, R5.reuse, R101, PT ;  /* 0x000000650500720c */ /* 0x040fe20003f86270 */
[----:B------:R-:W3:Y:S01]  /*d8c0*/  MUFU.TANH R24, R18 ;  /* 0x0000001200187308 */ /* 0x000ee20000002400 */
[----:B------:R-:W-:Y:S01]  /*d8d0*/  BAR.SYNC.DEFER_BLOCKING 0x0 ;  /* 0x0000000000007b1d */ /* 0x000fe20000010000 */
[----:B------:R-:W-:Y:S02]  /*d8e0*/  ISETP.GE.AND P1, PT, R5, R132, PT ;  /* 0x000000840500720c */ /* 0x000fe40003f26270 */
[----:B------:R-:W-:Y:S02]  /*d8f0*/  P2R R5, PR, RZ, 0x1 ;  /* 0x00000001ff057803 */ /* 0x000fe40000000000 */
[----:B-----5:R-:W-:-:S02]  /*d900*/  FSEL R53, R53, -INF , !P5 ;  /* 0xff80000035357808 */ /* 0x020fc40006800000 */
[----:B------:R-:W-:Y:S01]  /*d910*/  ISETP.GE.AND P5, PT, R6, R132, PT ;  /* 0x000000840600720c */ /* 0x000fe20003fa6270 */
[----:B------:R-:W-:Y:S01]  /*d920*/  MUFU.TANH R20, R19 ;  /* 0x0000001300147308 */ /* 0x000fe20000002400 */
[----:B----4-:R-:W-:Y:S02]  /*d930*/  FSEL R51, R51, -INF , !P4 ;  /* 0xff80000033337808 */ /* 0x010fe40006000000 */
[----:B------:R-:W-:Y:S02]  /*d940*/  ISETP.NE.AND P4, PT, R5, RZ, PT ;  /* 0x000000ff0500720c */ /* 0x000fe40003f85270 */
[----:B-1----:R-:W-:Y:S02]  /*d950*/  FSEL R28, R28, -INF , !P5 ;  /* 0xff8000001c1c7808 */ /* 0x002fe40006800000 */
[----:B------:R-:W-:Y:S01]  /*d960*/  ISETP.GT.AND P5, PT, R189, R174, PT ;  /* 0x000000aebd00720c */ /* 0x000fe20003fa4270 */
[----:B------:R-:W1:Y:S01]  /*d970*/  MUFU.TANH R5, R17 ;  /* 0x0000001100057308 */ /* 0x000e620000002400 */
[----:B------:R-:W-:-:S02]  /*d980*/  FSEL R56, R56, -INF , !P2 ;  /* 0xff80000038387808 */ /* 0x000fc40005000000 */
[----:B------:R-:W-:Y:S02]  /*d990*/  ISETP.GE.AND P0, PT, R4, R132, PT ;  /* 0x000000840400720c */ /* 0x000fe40003f06270 */
[----:B------:R-:W-:Y:S02]  /*d9a0*/  FSEL R52, R52, -INF , !P1 ;  /* 0xff80000034347808 */ /* 0x000fe40004800000 */
[----:B------:R-:W-:Y:S02]  /*d9b0*/  FSEL R47, R47, -INF , !P4 ;  /* 0xff8000002f2f7808 */ /* 0x000fe40006000000 */
[----:B------:R-:W-:Y:S02]  /*d9c0*/  IADD3 R4, R40, 0x78, RZ ;  /* 0x0000007828047810 */ /* 0x000fe40007ffe0ff */
[-C--:B------:R-:W-:Y:S02]  /*d9d0*/  ISETP.GE.AND P2, PT, R6, R101.reuse, PT ;  /* 0x000000650600720c */ /* 0x080fe40003f46270 */
[----:B------:R-:W-:-:S02]  /*d9e0*/  ISETP.GE.AND P4, PT, R40, R101, PT ;  /* 0x000000652800720c */ /* 0x000fc40003f86270 */
[C---:B------:R-:W-:Y:S02]  /*d9f0*/  ISETP.GE.AND P1, PT, R40.reuse, R132, PT ;  /* 0x000000842800720c */ /* 0x040fe40003f26270 */
[----:B------:R-:W-:Y:S02]  /*da00*/  IADD3 R40, R40, 0x79, RZ ;  /* 0x0000007928287810 */ /* 0x000fe40007ffe0ff */
[----:B------:R-:W-:Y:S02]  /*da10*/  FSEL R54, R54, -INF , !P3 ;  /* 0xff80000036367808 */ /* 0x000fe40005800000 */
[----:B--2---:R-:W-:Y:S02]  /*da20*/  FSEL R34, R34, -INF , !P0 ;  /* 0xff80000022227808 */ /* 0x004fe40004000000 */
[----:B------:R-:W-:Y:S02]  /*da30*/  FSEL R46, R46, -INF , !P2 ;  /* 0xff8000002e2e7808 */ /* 0x000fe40005000000 */
[----:B------:R-:W-:-:S02]  /*da40*/  ISETP.GE.AND P6, PT, R4, R101, PT ;  /* 0x000000650400720c */ /* 0x000fc40003fc6270 */
[-C--:B------:R-:W-:Y:S02]  /*da50*/  ISETP.GE.AND P3, PT, R4, R132.reuse, PT ;  /* 0x000000840400720c */ /* 0x080fe40003f66270 */
[C---:B------:R-:W-:Y:S02]  /*da60*/  ISETP.GE.AND P2, PT, R40.reuse, R101, PT ;  /* 0x000000652800720c */ /* 0x040fe40003f46270 */
[----:B------:R-:W-:Y:S02]  /*da70*/  ISETP.GE.AND P0, PT, R40, R132, PT ;  /* 0x000000842800720c */ /* 0x000fe40003f06270 */
[----:B------:R-:W-:Y:S02]  /*da80*/  FSEL R4, R41, -INF , !P1 ;  /* 0xff80000029047808 */ /* 0x000fe40004800000 */
[----:B------:R-:W-:Y:S02]  /*da90*/  FSEL R45, R45, -INF , !P6 ;  /* 0xff8000002d2d7808 */ /* 0x000fe40007000000 */
[----:B------:R-:W-:-:S02]  /*daa0*/  IADD3 R102, R168, 0x3800, RZ ;  /* 0x00003800a8667810 */ /* 0x000fc40007ffe0ff */
[----:B---3--:R-:W-:Y:S02]  /*dab0*/  FSEL R24, R24, -INF , !P3 ;  /* 0xff80000018187808 */ /* 0x008fe40005800000 */
[----:B------:R-:W-:Y:S02]  /*dac0*/  FSEL R0, R0, -INF , !P4 ;  /* 0xff80000000007808 */ /* 0x000fe40006000000 */
[----:B-1----:R-:W-:Y:S02]  /*dad0*/  FSEL R41, R5, -INF , !P2 ;  /* 0xff80000005297808 */ /* 0x002fe40005000000 */
        /* <DEDUP_REMOVED lines=61> */
.L_x_7376:
[----:B------:R-:W-:-:S05]  /*deb0*/  IMAD.MOV.U32 R6, RZ, RZ, c[0x0][0x198] ;  /* 0x00006600ff067624 */ /* 0x000fca00078e00ff */
[----:B------:R-:W-:-:S04]  /*dec0*/  LEA R6, -R6, RZ, 0x7 ;  /* 0x000000ff06067211 */ /* 0x000fc800078e39ff */
[----:B------:R-:W-:Y:S02]  /*ded0*/  SHF.R.S32.HI R2, RZ, 0x1f, R6 ;  /* 0x0000001fff027819 */ /* 0x000fe40000011406 */
.L_x_7377:
        /* <DEDUP_REMOVED lines=33> */
.L_x_7375:
        /* <DEDUP_REMOVED lines=60> */
[----:B------:R-:W-:Y:S02]  /*e4b0*/  FMNMX.FTZ R6, R41, R6, !PT ;  /* 0x0000000629067209 */ /* 0x000fe40007810000 */
[----:B------:R-:W-:-:S03]  /*e4c0*/  SHF.L.U32 R166, R3, 0x1, RZ ;  /* 0x0000000103a67819 */ /* 0x000fc600000006ff */
[----:B------:R-:W1:Y:S01]  /*e4d0*/  SHFL.BFLY PT, R7, R6, 0x2, 0x1f ;  /* 0x0c401f0006077f89 */ /* 0x000e6200000e0000 */
[-C--:B------:R-:W-:Y:S02]  /*e4e0*/  LEA R163, R43, R166.reuse, 0x1 ;  /* 0x000000a62ba37211 */ /* 0x080fe400078e08ff */
[C---:B------:R-:W-:Y:S01]  /*e4f0*/  LEA R164, R42.reuse, R166, 0x1 ;  /* 0x000000a62aa47211 */ /* 0x040fe200078e08ff */
[----:B------:R-:W-:Y:S01]  /*e500*/  LDSM.16.MT88.4 R92, [R166+0x6000] ;  /* 0x00600000a65c783b */ /* 0x000fe20000004200 */
[----:B------:R-:W-:-:S03]  /*e510*/  LEA R162, R42, R163, 0x1 ;  /* 0x000000a32aa27211 */ /* 0x000fc600078e08ff */
[----:B------:R-:W-:Y:S04]  /*e520*/  LDSM.16.MT88.4 R12, [R166+0x6800] ;  /* 0x00680000a60c783b */ /* 0x000fe80000004200 */
[----:B------:R-:W-:Y:S04]  /*e530*/  LDSM.16.MT88.4 R8, [R163+0x6800] ;  /* 0x00680000a308783b */ /* 0x000fe80000004200 */
[----:B------:R-:W-:Y:S01]  /*e540*/  LDSM.16.MT88.4 R16, [R164+0x6800] ;  /* 0x00680000a410783b */ /* 0x000fe20000004200 */
[----:B-1----:R-:W-:Y:S02]  /*e550*/  FMNMX.FTZ R7, R6, R7, !PT ;  /* 0x0000000706077209 */ /* 0x002fe40007810000 */
[----:B------:R-:W-:-:S03]  /*e560*/  FMNMX.FTZ R6, R20, R5, !PT ;  /* 0x0000000514067209 */ /* 0x000fc60007810000 */
[----:B------:R-:W1:Y:S04]  /*e570*/  SHFL.BFLY PT, R2, R7, 0x1, 0x1f ;  /* 0x0c201f0007027f89 */ /* 0x000e6800000e0000 */
[----:B------:R-:W2:Y:S01]  /*e580*/  SHFL.BFLY PT, R5, R6, 0x2, 0x1f ;  /* 0x0c401f0006057f89 */ /* 0x000ea200000e0000 */
[----:B-1----:R-:W-:-:S04]  /*e590*/  FMNMX.FTZ R2, R7, R2, !PT ;  /* 0x0000000207027209 */ /* 0x002fc80007810000 */
[C---:B------:R-:W-:Y:S01]  /*e5a0*/  FSETP.NEU.FTZ.AND P0, PT, R2.reuse, -INF , PT ;  /* 0xff8000000200780b */ /* 0x040fe20003f1d000 */
[----:B------:R-:W-:Y:S01]  /*e5b0*/  FMUL.FTZ R48, R2, c[0x0][0x23c] ;  /* 0x00008f0002307a20 */ /* 0x000fe20000410000 */
[----:B--2---:R-:W-:-:S04]  /*e5c0*/  FMNMX.FTZ R5, R6, R5, !PT ;  /* 0x0000000506057209 */ /* 0x004fc80007810000 */
        /* <DEDUP_REMOVED lines=9> */
[----:B------:R-:W-:Y:S01]  /*e660*/  LDSM.16.MT88.4 R84, [R164+0x6000] ;  /* 0x00600000a454783b */ /* 0x000fe20000004200 */
[----:B------:R-:W2:Y:S01]  /*e670*/  MUFU.EX2 R35, R35 ;  /* 0x0000002300237308 */ /* 0x000ea20000000800 */
[--C-:B------:R-:W-:Y:S02]  /*e680*/  FFMA.FTZ R30, R69, c[0x0][0x23c], -R48.reuse ;  /* 0x00008f00451e7a23 */ /* 0x100fe40000010830 */
        /* <DEDUP_REMOVED lines=12> */
[--C-:B------:R-:W-:Y:S02]  /*e750*/  FFMA.FTZ R61, R65, c[0x0][0x23c], -R48.reuse ;  /* 0x00008f00413d7a23 */ /* 0x100fe40000010830 */
[--C-:B------:R-:W-:Y:S01]  /*e760*/  FFMA.FTZ R105, R105, c[0x0][0x23c], -R48.reuse ;  /* 0x00008f0069697a23 */ /* 0x100fe20000010830 */
[----:B------:R-:W-:Y:S01]  /*e770*/  FSEL R21, R21, RZ, P0 ;  /* 0x000000ff15157208 */ /* 0x000fe20000000000 */
[----:B------:R-:W-:-:S02]  /*e780*/  FFMA.FTZ R107, R107, c[0x0][0x23c], -R48 ;  /* 0x00008f006b6b7a23 */ /* 0x000fc40000010830 */
[----:B------:R-:W-:Y:S01]  /*e790*/  FFMA.FTZ R111, R111, c[0x0][0x23c], -R48 ;  /* 0x00008f006f6f7a23 */ /* 0x000fe20000010830 */
[----:B------:R-:W-:Y:S01]  /*e7a0*/  MUFU.EX2 R30, R30 ;  /* 0x0000001e001e7308 */ /* 0x000fe20000000800 */
[--C-:B------:R-:W-:Y:S02]  /*e7b0*/  FFMA.FTZ R29, R78, c[0x0][0x23c], -R21.reuse ;  /* 0x00008f004e1d7a23 */ /* 0x100fe40000010815 */
[----:B------:R-:W3:Y:S01]  /*e7c0*/  LDSM.16.MT88.4 R76, [R163+0x6000] ;  /* 0x00600000a34c783b */ /* 0x000ee20000004200 */
[--C-:B------:R-:W-:Y:S02]  /*e7d0*/  FFMA.FTZ R38, R4, c[0x0][0x23c], -R21.reuse ;  /* 0x00008f0004267a23 */ /* 0x100fe40000010815 */
[--C-:B------:R-:W-:Y:S01]  /*e7e0*/  FFMA.FTZ R33, R96, c[0x0][0x23c], -R21.reuse ;  /* 0x00008f0060217a23 */ /* 0x100fe20000010815 */
[----:B------:R-:W4:Y:S01]  /*e7f0*/  LDSM.16.MT88.4 R4, [R162+0x6000] ;  /* 0x00600000a204783b */ /* 0x000f220000004200 */
[--C-:B------:R-:W-:Y:S01]  /*e800*/  FFMA.FTZ R40, R98, c[0x0][0x23c], -R21.reuse ;  /* 0x00008f0062287a23 */ /* 0x100fe20000010815 */
[----:B------:R-:W-:Y:S01]  /*e810*/  MUFU.EX2 R29, R29 ;  /* 0x0000001d001d7308 */ /* 0x000fe20000000800 */
[--C-:B------:R-:W-:Y:S01]  /*e820*/  FFMA.FTZ R32, R68, c[0x0][0x23c], -R21.reuse ;  /* 0x00008f0044207a23 */ /* 0x100fe20000010815 */
[----:B--2---:R-:W-:Y:S01]  /*e830*/  F2FP.PACK_AB R68, R35, R44 ;  /* 0x0000002c2344723e */ /* 0x004fe200000000ff */
[--C-:B------:R-:W-:Y:S01]  /*e840*/  FFMA.FTZ R27, R70, c[0x0][0x23c], -R21.reuse ;  /* 0x00008f00461b7a23 */ /* 0x100fe20000010815 */
[----:B-1----:R-:W-:Y:S01]  /*e850*/  F2FP.PACK_AB R70, R31, R36 ;  /* 0x000000241f46723e */ /* 0x002fe200000000ff */
[----:B------:R-:W-:-:S02]  /*e860*/  FFMA.FTZ R26, R74, c[0x0][0x23c], -R21 ;  /* 0x00008f004a1a7a23 */ /* 0x000fc40000010815 */
[--C-:B------:R-:W-:Y:S01]  /*e870*/  FFMA.FTZ R3, R72, c[0x0][0x23c], -R21.reuse ;  /* 0x00008f0048037a23 */ /* 0x100fe20000010815 */
[----:B------:R-:W-:Y:S01]  /*e880*/  MUFU.EX2 R38, R38 ;  /* 0x0000002600267308 */ /* 0x000fe20000000800 */
[--C-:B------:R-:W-:Y:S02]  /*e890*/  FFMA.FTZ R49, R128, c[0x0][0x23c], -R21.reuse ;  /* 0x00008f0080317a23 */ /* 0x100fe40000010815 */
[--C-:B------:R-:W-:Y:S02]  /*e8a0*/  FFMA.FTZ R60, R60, c[0x0][0x23c], -R21.reuse ;  /* 0x00008f003c3c7a23 */ /* 0x100fe40000010815 */
[--C-:B------:R-:W-:Y:S02]  /*e8b0*/  FFMA.FTZ R58, R58, c[0x0][0x23c], -R21.reuse ;  /* 0x00008f003a3a7a23 */ /* 0x100fe40000010815 */
[----:B------:R-:W-:Y:S01]  /*e8c0*/  FFMA.FTZ R43, R64, c[0x0][0x23c], -R21 ;  /* 0x00008f00402b7a23 */ /* 0x000fe20000010815 */
[----:B------:R-:W1:Y:S01]  /*e8d0*/  MUFU.EX2 R33, R33 ;  /* 0x0000002100217308 */ /* 0x000e620000000800 */
[----:B------:R-:W-:-:S02]  /*e8e0*/  FFMA.FTZ R64, R67, c[0x0][0x23c], -R48 ;  /* 0x00008f0043407a23 */ /* 0x000fc40000010830 */
[--C-:B------:R-:W-:Y:S02]  /*e8f0*/  FFMA.FTZ R67, R106, c[0x0][0x23c], -R21.reuse ;  /* 0x00008f006a437a23 */ /* 0x100fe40000010815 */
[--C-:B------:R-:W-:Y:S02]  /*e900*/  FFMA.FTZ R106, R104, c[0x0][0x23c], -R21.reuse ;  /* 0x00008f00686a7a23 */ /* 0x100fe40000010815 */
[--C-:B------:R-:W-:Y:S01]  /*e910*/  FFMA.FTZ R104, R118, c[0x0][0x23c], -R21.reuse ;  /* 0x00008f0076687a23 */ /* 0x100fe20000010815 */
[----:B------:R-:W2:Y:S01]  /*e920*/  MUFU.EX2 R40, R40 ;  /* 0x0000002800287308 */ /* 0x000ea20000000800 */
[----:B------:R-:W-:Y:S02]  /*e930*/  FFMA.FTZ R65, R116, c[0x0][0x23c], -R21 ;  /* 0x00008f0074417a23 */ /* 0x000fe40000010815 */
[--C-:B------:R-:W-:Y:S02]  /*e940*/  FFMA.FTZ R116, R119, c[0x0][0x23c], -R48.reuse ;  /* 0x00008f0077747a23 */ /* 0x100fe40000010830 */
[----:B------:R-:W-:-:S02]  /*e950*/  FFMA.FTZ R118, R117, c[0x0][0x23c], -R48 ;  /* 0x00008f0075767a23 */ /* 0x000fc40000010830 */
[--C-:B------:R-:W-:Y:S01]  /*e960*/  FFMA.FTZ R119, R126, c[0x0][0x23c], -R21.reuse ;  /* 0x00008f007e777a23 */ /* 0x100fe20000010815 */
[----:B-1----:R-:W-:Y:S01]  /*e970*/  F2FP.PACK_AB R69, R33, R38 ;  /* 0x000000262145723e */ /* 0x002fe200000000ff */
[----:B------:R-:W1:Y:S01]  /*e980*/  MUFU.EX2 R25, R25 ;  /* 0x0000001900197308 */ /* 0x000e620000000800 */
[--C-:B------:R-:W-:Y:S02]  /*e990*/  FFMA.FTZ R122, R122, c[0x0][0x23c], -R21.reuse ;  /* 0x00008f007a7a7a23 */ /* 0x100fe40000010815 */
[--C-:B------:R-:W-:Y:S02]  /*e9a0*/  FFMA.FTZ R120, R120, c[0x0][0x23c], -R21.reuse ;  /* 0x00008f0078787a23 */ /* 0x100fe40000010815 */
[----:B------:R-:W-:Y:S01]  /*e9b0*/  FFMA.FTZ R117, R124, c[0x0][0x23c], -R21 ;  /* 0x00008f007c757a23 */ /* 0x000fe20000010815 */
[----:B--2---:R-:W-:Y:S02]  /*e9c0*/  F2FP.PACK_AB R71, R29, R40 ;  /* 0x000000281d47723e */ /* 0x004fe400000000ff */
        /* <DEDUP_REMOVED lines=16> */
[C---:B---3--:R-:W-:Y:S01]  /*ead0*/  HMMA.16816.F32 R80, R68.reuse, R76, RZ ;  /* 0x0000004c4450723c */ /* 0x048fe200000018ff */
[--C-:B------:R-:W-:Y:S01]  /*eae0*/  FFMA.FTZ R53, R62, c[0x0][0x23c], -R21.reuse ;  /* 0x00008f003e357a23 */ /* 0x100fe20000010815 */
[----:B------:R-:W2:Y:S01]  /*eaf0*/  MUFU.EX2 R27, R27 ;  /* 0x0000001b001b7308 */ /* 0x000ea20000000800 */
[--C-:B------:R-:W-:Y:S02]  /*eb00*/  FFMA.FTZ R56, R56, c[0x0][0x23c], -R21.reuse ;  /* 0x00008f0038387a23 */ /* 0x100fe40000010815 */
[--C-:B------:R-:W-:Y:S02]  /*eb10*/  FFMA.FTZ R54, R54, c[0x0][0x23c], -R21.reuse ;  /* 0x00008f0036367a23 */ /* 0x100fe40000010815 */
[----:B------:R-:W-:Y:S01]  /*eb20*/  FFMA.FTZ R59, R52, c[0x0][0x23c], -R21 ;  /* 0x00008f00343b7a23 */ /* 0x000fe20000010815 */
[----:B------:R-:W-:Y:S01]  /*eb30*/  HMMA.16816.F32 R76, R68, R78, RZ ;  /* 0x0000004e444c723c */ /* 0x000fe200000018ff */
[----:B------:R-:W-:Y:S01]  /*eb40*/  FADD.FTZ R35, R44, R35 ;  /* 0x000000232c237221 */ /* 0x000fe20000010000 */
[----:B------:R-:W-:Y:S01]  /*eb50*/  MUFU.EX2 R26, R26 ;  /* 0x0000001a001a7308 */ /* 0x000fe20000000800 */
[----:B------:R-:W-:-:S02]  /*eb60*/  FADD.FTZ R33, R38, R33 ;  /* 0x0000002126217221 */ /* 0x000fc40000010000 */
[----:B------:R-:W-:Y:S02]  /*eb70*/  FADD.FTZ R36, R36, R35 ;  /* 0x0000002324247221 */ /* 0x000fe40000010000 */
[----:B------:R-:W-:Y:S01]  /*eb80*/  FADD.FTZ R40, R40, R33 ;  /* 0x0000002128287221 */ /* 0x000fe20000010000 */
[C---:B------:R-:W-:Y:S01]  /*eb90*/  HMMA.16816.F32 R88, R68.reuse, R84, RZ ;  /* 0x000000544458723c */ /* 0x040fe200000018ff */
[----:B------:R-:W-:Y:S01]  /*eba0*/  FFMA.FTZ R45, R45, c[0x0][0x23c], -R48 ;  /* 0x00008f002d2d7a23 */ /* 0x000fe20000010830 */
[----:B------:R-:W3:Y:S01]  /*ebb0*/  MUFU.EX2 R3, R3 ;  /* 0x0000000300037308 */ /* 0x000ee20000000800 */
[----:B------:R-:W-:Y:S02]  /*ebc0*/  FADD.FTZ R29, R29, R40 ;  /* 0x000000281d1d7221 */ /* 0x000fe40000010000 */
[--C-:B------:R-:W-:Y:S02]  /*ebd0*/  FFMA.FTZ R192, R41, c[0x0][0x23c], -R48.reuse ;  /* 0x00008f0029c07a23 */ /* 0x100fe40000010830 */
[--C-:B------:R-:W-:Y:S01]  /*ebe0*/  FFMA.FTZ R28, R28, c[0x0][0x23c], -R21.reuse ;  /* 0x00008f001c1c7a23 */ /* 0x100fe20000010815 */
[----:B------:R-:W-:Y:S01]  /*ebf0*/  HMMA.16816.F32 R84, R68, R86, RZ ;  /* 0x000000564454723c */ /* 0x000fe200000018ff */
[----:B------:R-:W-:Y:S01]  /*ec00*/  FFMA.FTZ R20, R20, c[0x0][0x23c], -R21 ;  /* 0x00008f0014147a23 */ /* 0x000fe20000010815 */
[----:B------:R-:W-:Y:S01]  /*ec10*/  MUFU.EX2 R50, R50 ;  /* 0x0000003200327308 */ /* 0x000fe20000000800 */
[----:B------:R-:W-:-:S02]  /*ec20*/  FFMA.FTZ R52, R47, c[0x0][0x23c], -R48 ;  /* 0x00008f002f347a23 */ /* 0x000fc40000010830 */
[----:B------:R-:W-:Y:S02]  /*ec30*/  FFMA.FTZ R47, R46, c[0x0][0x23c], -R48 ;  /* 0x00008f002e2f7a23 */ /* 0x000fe40000010830 */
[--C-:B------:R-:W-:Y:S01]  /*ec40*/  FFMA.FTZ R34, R34, c[0x0][0x23c], -R21.reuse ;  /* 0x00008f0022227a23 */ /* 0x100fe20000010815 */
[C---:B----4-:R-:W-:Y:S01]  /*ec50*/  HMMA.16816.F32 R72, R68.reuse, R4, RZ ;  /* 0x000000044448723c */ /* 0x050fe200000018ff */
[----:B------:R-:W-:Y:S01]  /*ec60*/  FFMA.FTZ R24, R24, c[0x0][0x23c], -R21 ;  /* 0x00008f0018187a23 */ /* 0x000fe20000010815 */
[----:B------:R-:W-:Y:S05]  /*ec70*/  MUFU.EX2 R39, R39 ;  /* 0x0000002700277308 */ /* 0x000fea0000000800 */
[----:B-1----:R-:W-:Y:S01]  /*ec80*/  F2FP.PACK_AB R4, R25, R30 ;  /* 0x0000001e1904723e */ /* 0x002fe200000000ff */
[----:B------:R-:W-:Y:S01]  /*ec90*/  HMMA.16816.F32 R68, R68, R6, RZ ;  /* 0x000000064444723c */ /* 0x000fe200000018ff */
[----:B--2---:R-:W-:Y:S01]  /*eca0*/  F2FP.PACK_AB R5, R27, R32 ;  /* 0x000000201b05723e */ /* 0x004fe200000000ff */
[----:B------:R-:W-:Y:S01]  /*ecb0*/  MUFU.EX2 R37, R37 ;  /* 0x0000002500257308 */ /* 0x000fe20000000800 */
        /* <DEDUP_REMOVED lines=10> */
[----:B------:R-:W2:Y:S01]  /*ed60*/  LDSM.16.MT88.4 R12, [R162+0x6800] ;  /* 0x00680000a20c783b */ /* 0x000ea20000004200 */
[----:B------:R-:W3:Y:S06]  /*ed70*/  MUFU.EX2 R60, R60 ;  /* 0x0000003c003c7308 */ /* 0x000eec0000000800 */
[----:B------:R-:W-:Y:S02]  /*ed80*/  HMMA.16816.F32 R80, R4, R8, R80 ;  /* 0x000000080450723c */ /* 0x000fe40000001850 */
[----:B------:R-:W-:Y:S01]  /*ed90*/  MUFU.EX2 R58, R58 ;  /* 0x0000003a003a7308 */ /* 0x000fe20000000800 */
[----:B-1----:R-:W-:-:S05]  /*eda0*/  FADD.FTZ R3, R49, R26 ;  /* 0x0000001a31037221 */ /* 0x002fca0000010000 */
[----:B------:R-:W-:Y:S01]  /*edb0*/  HMMA.16816.F32 R76, R4, R10, R76 ;  /* 0x0000000a044c723c */ /* 0x000fe2000000184c */
[----:B------:R-:W1:Y:S01]  /*edc0*/  LDSM.16.MT88.4 R8, [R164+0x7000] ;  /* 0x00700000a408783b */ /* 0x000e620000004200 */
[----:B------:R-:W4:Y:S01]  /*edd0*/  MUFU.EX2 R43, R43 ;  /* 0x0000002b002b7308 */ /* 0x000f220000000800 */
[----:B---3--:R-:W-:-:S05]  /*ede0*/  FADD.FTZ R3, R60, R3 ;  /* 0x000000033c037221 */ /* 0x008fca0000010000 */
[C---:B------:R-:W-:Y:S02]  /*edf0*/  HMMA.16816.F32 R88, R4.reuse, R16, R88 ;  /* 0x000000100458723c */ /* 0x040fe40000001858 */
[----:B------:R-:W-:Y:S06]  /*ee00*/  MUFU.EX2 R66, R66 ;  /* 0x0000004200427308 */ /* 0x000fec0000000800 */
[C---:B------:R-:W-:Y:S01]  /*ee10*/  HMMA.16816.F32 R84, R4.reuse, R18, R84 ;  /* 0x000000120454723c */ /* 0x040fe20000001854 */
[----:B------:R-:W3:Y:S01]  /*ee20*/  LDSM.16.MT88.4 R16, [R166+0x7000] ;  /* 0x00700000a610783b */ /* 0x000ee20000004200 */
[----:B------:R-:W5:Y:S06]  /*ee30*/  MUFU.EX2 R63, R63 ;  /* 0x0000003f003f7308 */ /* 0x000f6c0000000800 */
[C---:B--2---:R-:W-:Y:S02]  /*ee40*/  HMMA.16816.F32 R72, R4.reuse, R12, R72 ;  /* 0x0000000c0448723c */ /* 0x044fe40000001848 */
[----:B------:R-:W-:Y:S06]  /*ee50*/  MUFU.EX2 R64, R64 ;  /* 0x0000004000407308 */ /* 0x000fec0000000800 */
[----:B------:R-:W-:Y:S01]  /*ee60*/  HMMA.16816.F32 R68, R4, R14, R68 ;  /* 0x0000000e0444723c */ /* 0x000fe20000001844 */
[----:B------:R-:W2:Y:S01]  /*ee70*/  LDSM.16.MT88.4 R12, [R163+0x7000] ;  /* 0x00700000a30c783b */ /* 0x000ea20000004200 */
[----:B------:R-:W-:Y:S05]  /*ee80*/  MUFU.EX2 R61, R61 ;  /* 0x0000003d003d7308 */ /* 0x000fea0000000800 */
[----:B------:R-:W-:-:S02]  /*ee90*/  F2FP.PACK_AB R4, R39, R50 ;  /* 0x000000322704723e */ /* 0x000fc400000000ff */
[----:B------:R-:W-:Y:S01]  /*eea0*/  F2FP.PACK_AB R5, R60, R49 ;  /* 0x000000313c05723e */ /* 0x000fe200000000ff */
[----:B------:R-:W-:Y:S01]  /*eeb0*/  MUFU.EX2 R67, R67 ;  /* 0x0000004300437308 */ /* 0x000fe20000000800 */
[----:B------:R-:W-:Y:S02]  /*eec0*/  F2FP.PACK_AB R6, R42, R37 ;  /* 0x000000252a06723e */ /* 0x000fe400000000ff */
[----:B----4-:R-:W-:Y:S01]  /*eed0*/  F2FP.PACK_AB R7, R43, R58 ;  /* 0x0000003a2b07723e */ /* 0x010fe200000000ff */
[----:B------:R-:W-:-:S04]  /*eee0*/  FADD.FTZ R58, R58, R3 ;  /* 0x000000033a3a7221 */ /* 0x000fc80000010000 */
[----:B------:R-:W4:Y:S01]  /*eef0*/  MUFU.EX2 R106, R106 ;  /* 0x0000006a006a7308 */ /* 0x000f220000000800 */
[----:B------:R-:W-:Y:S01]  /*ef00*/  FADD.FTZ R58, R43, R58 ;  /* 0x0000003a2b3a7221 */ /* 0x000fe20000010000 */
[C---:B-1----:R-:W-:Y:S06]  /*ef10*/  HMMA.16816.F32 R88, R4.reuse, R8, R88 ;  /* 0x000000080458723c */ /* 0x042fec0000001858 */
[----:B------:R-:W-:Y:S02]  /*ef20*/  MUFU.EX2 R104, R104 ;  /* 0x0000006800687308 */ /* 0x000fe40000000800 */
[C---:B------:R-:W-:Y:S01]  /*ef30*/  HMMA.16816.F32 R84, R4.reuse, R10, R84 ;  /* 0x0000000a0454723c */ /* 0x040fe20000001854 */
[----:B------:R-:W1:Y:S05]  /*ef40*/  LDSM.16.MT88.4 R8, [R162+0x7000] ;  /* 0x00700000a208783b */ /* 0x000e6a0000004200 */
[----:B------:R-:W1:Y:S02]  /*ef50*/  MUFU.EX2 R65, R65 ;  /* 0x0000004100417308 */ /* 0x000e640000000800 */
[C---:B---3--:R-:W-:Y:S06]  /*ef60*/  HMMA.16816.F32 R96, R4.reuse, R16, R96 ;  /* 0x000000100460723c */ /* 0x048fec0000001860 */
[----:B------:R-:W-:Y:S02]  /*ef70*/  MUFU.EX2 R116, R116 ;  /* 0x0000007400747308 */ /* 0x000fe40000000800 */
[C---:B--2---:R-:W-:Y:S06]  /*ef80*/  HMMA.16816.F32 R80, R4.reuse, R12, R80 ;  /* 0x0000000c0450723c */ /* 0x044fec0000001850 */
[----:B------:R-:W2:Y:S02]  /*ef90*/  MUFU.EX2 R105, R105 ;  /* 0x0000006900697308 */ /* 0x000ea40000000800 */
[C---:B------:R-:W-:Y:S01]  /*efa0*/  HMMA.16816.F32 R76, R4.reuse, R14, R76 ;  /* 0x0000000e044c723c */ /* 0x040fe2000000184c */
[----:B------:R-:W3:Y:S05]  /*efb0*/  LDSM.16.MT88.4 R12, [R164+0x7800] ;  /* 0x00780000a40c783b */ /* 0x000eea0000004200 */
[----:B------:R-:W-:Y:S02]  /*efc0*/  MUFU.EX2 R107, R107 ;  /* 0x0000006b006b7308 */ /* 0x000fe40000000800 */
[C---:B------:R-:W-:Y:S01]  /*efd0*/  HMMA.16816.F32 R92, R4.reuse, R18, R92 ;  /* 0x00000012045c723c */ /* 0x040fe2000000185c */
[----:B------:R-:W2:Y:S05]  /*efe0*/  LDSM.16.MT88.4 R16, [R166+0x7800] ;  /* 0x00780000a610783b */ /* 0x000eaa0000004200 */
[----:B------:R-:W-:Y:S02]  /*eff0*/  MUFU.EX2 R118, R118 ;  /* 0x0000007600767308 */ /* 0x000fe40000000800 */
[C---:B-1----:R-:W-:Y:S06]  /*f000*/  HMMA.16816.F32 R72, R4.reuse, R8, R72 ;  /* 0x000000080448723c */ /* 0x042fec0000001848 */
[----:B------:R-:W-:Y:S02]  /*f010*/  MUFU.EX2 R119, R119 ;  /* 0x0000007700777308 */ /* 0x000fe40000000800 */
[----:B------:R-:W-:Y:S01]  /*f020*/  HMMA.16816.F32 R68, R4, R10, R68 ;  /* 0x0000000a0444723c */ /* 0x000fe20000001844 */
[----:B------:R-:W1:Y:S05]  /*f030*/  LDSM.16.MT88.4 R8, [R163+0x7800] ;  /* 0x00780000a308783b */ /* 0x000e6a0000004200 */
[----:B------:R-:W1:Y:S01]  /*f040*/  MUFU.EX2 R122, R122 ;  /* 0x0000007a007a7308 */ /* 0x000e620000000800 */
[----:B-----5:R-:W-:-:S02]  /*f050*/  F2FP.PACK_AB R4, R63, R66 ;  /* 0x000000423f04723e */ /* 0x020fc400000000ff */
[C---:B----4-:R-:W-:Y:S01]  /*f060*/  F2FP.PACK_AB R5, R106.reuse, R67 ;  /* 0x000000436a05723e */ /* 0x050fe200000000ff */
[----:B------:R-:W-:Y:S01]  /*f070*/  FADD.FTZ R67, R67, R58 ;  /* 0x0000003a43437221 */ /* 0x000fe20000010000 */
[----:B------:R-:W-:Y:S02]  /*f080*/  F2FP.PACK_AB R6, R61, R64 ;  /* 0x000000403d06723e */ /* 0x000fe400000000ff */
[----:B------:R-:W-:Y:S01]  /*f090*/  F2FP.PACK_AB R7, R65, R104 ;  /* 0x000000684107723e */ /* 0x000fe200000000ff */
[----:B------:R-:W-:Y:S01]  /*f0a0*/  MUFU.EX2 R120, R120 ;  /* 0x0000007800787308 */ /* 0x000fe20000000800 */
[----:B------:R-:W-:-:S04]  /*f0b0*/  FADD.FTZ R67, R106, R67 ;  /* 0x000000436a437221 */ /* 0x000fc80000010000 */
[----:B------:R-:W-:Y:S01]  /*f0c0*/  FADD.FTZ R104, R104, R67 ;  /* 0x0000004368687221 */ /* 0x000fe20000010000 */
[----:B---3--:R-:W-:Y:S02]  /*f0d0*/  HMMA.16816.F32 R88, R4, R12, R88 ;  /* 0x0000000c0458723c */ /* 0x008fe40000001858 */
[----:B------:R-:W3:Y:S01]  /*f0e0*/  MUFU.EX2 R117, R117 ;  /* 0x0000007500757308 */ /* 0x000ee20000000800 */
[----:B------:R-:W-:-:S05]  /*f0f0*/  FADD.FTZ R104, R65, R104 ;  /* 0x0000006841687221 */ /* 0x000fca0000010000 */
[C---:B------:R-:W-:Y:S01]  /*f100*/  HMMA.16816.F32 R84, R4.reuse, R14, R84 ;  /* 0x0000000e0454723c */ /* 0x040fe20000001854 */
[----:B------:R-:W4:Y:S01]  /*f110*/  LDSM.16.MT88.4 R12, [R162+0x7800] ;  /* 0x00780000a20c783b */ /* 0x000f220000004200 */
[----:B------:R-:W-:Y:S06]  /*f120*/  MUFU.EX2 R124, R124 ;  /* 0x0000007c007c7308 */ /* 0x000fec0000000800 */
[C---:B--2---:R-:W-:Y:S02]  /*f130*/  HMMA.16816.F32 R96, R4.reuse, R16, R96 ;  /* 0x000000100460723c */ /* 0x044fe40000001860 */
[----:B------:R-:W2:Y:S06]  /*f140*/  MUFU.EX2 R111, R111 ;  /* 0x0000006f006f7308 */ /* 0x000eac0000000800 */
[C---:B-1----:R-:W-:Y:S02]  /*f150*/  HMMA.16816.F32 R80, R4.reuse, R8, R80 ;  /* 0x000000080450723c */ /* 0x042fe40000001850 */
[----:B------:R-:W-:Y:S06]  /*f160*/  MUFU.EX2 R113, R113 ;  /* 0x0000007100717308 */ /* 0x000fec0000000800 */
[C---:B------:R-:W-:Y:S01]  /*f170*/  HMMA.16816.F32 R76, R4.reuse, R10, R76 ;  /* 0x0000000a044c723c */ /* 0x040fe2000000184c */
[----:B------:R-:W1:Y:S01]  /*f180*/  LDSM.16.MT88.4 R8, [R166+0x8000] ;  /* 0x00800000a608783b */ /* 0x000e620000004200 */
[----:B------:R-:W-:Y:S06]  /*f190*/  MUFU.EX2 R126, R126 ;  /* 0x0000007e007e7308 */ /* 0x000fec0000000800 */
[C---:B------:R-:W-:Y:S01]  /*f1a0*/  HMMA.16816.F32 R92, R4.reuse, R18, R92 ;  /* 0x00000012045c723c */ /* 0x040fe2000000185c */
[----:B------:R-:W5:Y:S01]  /*f1b0*/  LDSM.16.MT88.4 R16, [R164+0x8000] ;  /* 0x00800000a410783b */ /* 0x000f620000004200 */
[----:B------:R-:W-:Y:S06]  /*f1c0*/  MUFU.EX2 R109, R109 ;  /* 0x0000006d006d7308 */ /* 0x000fec0000000800 */
[C---:B----4-:R-:W-:Y:S02]  /*f1d0*/  HMMA.16816.F32 R72, R4.reuse, R12, R72 ;  /* 0x0000000c0448723c */ /* 0x050fe40000001848 */
[----:B------:R-:W4:Y:S06]  /*f1e0*/  MUFU.EX2 R112, R112 ;  /* 0x0000007000707308 */ /* 0x000f2c0000000800 */
[----:B------:R-:W-:Y:S01]  /*f1f0*/  HMMA.16816.F32 R68, R4, R14, R68 ;  /* 0x0000000e0444723c */ /* 0x000fe20000001844 */
[----:B------:R-:W2:Y:S01]  /*f200*/  LDSM.16.MT88.4 R12, [R163+0x8000] ;  /* 0x00800000a30c783b */ /* 0x000ea20000004200 */
[----:B------:R-:W-:Y:S05]  /*f210*/  MUFU.EX2 R115, R115 ;  /* 0x0000007300737308 */ /* 0x000fea0000000800 */
[----:B------:R-:W-:-:S02]  /*f220*/  F2FP.PACK_AB R4, R105, R116 ;  /* 0x000000746904723e */ /* 0x000fc400000000ff */
[----:B------:R-:W-:Y:S01]  /*f230*/  F2FP.PACK_AB R5, R122, R119 ;  /* 0x000000777a05723e */ /* 0x000fe200000000ff */
[----:B------:R-:W2:Y:S01]  /*f240*/  MUFU.EX2 R108, R108 ;  /* 0x0000006c006c7308 */ /* 0x000ea20000000800 */
[----:B------:R-:W-:Y:S01]  /*f250*/  F2FP.PACK_AB R6, R118, R107 ;  /* 0x0000006b7606723e */ /* 0x000fe200000000ff */
[----:B------:R-:W-:Y:S01]  /*f260*/  FADD.FTZ R119, R119, R104 ;  /* 0x0000006877777221 */ /* 0x000fe20000010000 */
[----:B---3--:R-:W-:-:S03]  /*f270*/  F2FP.PACK_AB R7, R117, R120 ;  /* 0x000000787507723e */ /* 0x008fc600000000ff */
[----:B------:R-:W-:Y:S02]  /*f280*/  FADD.FTZ R119, R122, R119 ;  /* 0x000000777a777221 */ /* 0x000fe40000010000 */
[----:B------:R-:W-:Y:S02]  /*f290*/  MUFU.EX2 R114, R114 ;  /* 0x0000007200727308 */ /* 0x000fe40000000800 */
[----:B-1----:R-:W-:Y:S01]  /*f2a0*/  HMMA.16816.F32 R96, R4, R8, R96 ;  /* 0x000000080460723c */ /* 0x002fe20000001860 */
[----:B------:R-:W-:-:S04]  /*f2b0*/  FADD.FTZ R120, R120, R119 ;  /* 0x0000007778787221 */ /* 0x000fc80000010000 */
        /* <DEDUP_REMOVED lines=8> */
[----:B------:R-:W5:Y:S05]  /*f340*/  LDSM.16.MT88.4 R16, [R166+0x8800] ;  /* 0x00880000a610783b */ /* 0x000f6a0000004200 */
[----:B------:R-:W-:Y:S02]  /*f350*/  MUFU.EX2 R53, R53 ;  /* 0x0000003500357308 */ /* 0x000fe40000000800 */
[C---:B--2---:R-:W-:Y:S06]  /*f360*/  HMMA.16816.F32 R80, R4.reuse, R12, R80 ;  /* 0x0000000c0450723c */ /* 0x044fec0000001850 */
[----:B------:R-:W2:Y:S02]  /*f370*/  MUFU.EX2 R56, R56 ;  /* 0x0000003800387308 */ /* 0x000ea40000000800 */
[C---:B------:R-:W-:Y:S01]  /*f380*/  HMMA.16816.F32 R76, R4.reuse, R14, R76 ;  /* 0x0000000e044c723c */ /* 0x040fe2000000184c */
[----:B------:R-:W1:Y:S05]  /*f390*/  LDSM.16.MT88.4 R12, [R164+0x8800] ;  /* 0x00880000a40c783b */ /* 0x000e6a0000004200 */
[----:B------:R-:W-:Y:S02]  /*f3a0*/  MUFU.EX2 R54, R54 ;  /* 0x0000003600367308 */ /* 0x000fe40000000800 */
[C---:B---3--:R-:W-:Y:S06]  /*f3b0*/  HMMA.16816.F32 R72, R4.reuse, R8, R72 ;  /* 0x000000080448723c */ /* 0x048fec0000001848 */
[----:B------:R-:W3:Y:S02]  /*f3c0*/  MUFU.EX2 R59, R59 ;  /* 0x0000003b003b7308 */ /* 0x000ee40000000800 */
[----:B------:R-:W-:Y:S01]  /*f3d0*/  HMMA.16816.F32 R68, R4, R10, R68 ;  /* 0x0000000a0444723c */ /* 0x000fe20000001844 */
[----:B------:R-:W2:Y:S05]  /*f3e0*/  LDSM.16.MT88.4 R8, [R163+0x8800] ;  /* 0x00880000a308783b */ /* 0x000eaa0000004200 */
[----:B------:R-:W-:Y:S01]  /*f3f0*/  MUFU.EX2 R46, R52 ;  /* 0x00000034002e7308 */ /* 0x000fe20000000800 */
[----:B------:R-:W-:-:S02]  /*f400*/  F2FP.PACK_AB R4, R111, R124 ;  /* 0x0000007c6f04723e */ /* 0x000fc400000000ff */
[----:B----4-:R-:W-:Y:S01]  /*f410*/  F2FP.PACK_AB R5, R112, R109 ;  /* 0x0000006d7005723e */ /* 0x010fe200000000ff */
[----:B------:R-:W-:Y:S01]  /*f420*/  FADD.FTZ R109, R109, R120 ;  /* 0x000000786d6d7221 */ /* 0x000fe20000010000 */
[----:B------:R-:W-:Y:S02]  /*f430*/  F2FP.PACK_AB R6, R126, R113 ;  /* 0x000000717e06723e */ /* 0x000fe400000000ff */
[----:B------:R-:W-:Y:S01]  /*f440*/  F2FP.PACK_AB R7, R108, R115 ;  /* 0x000000736c07723e */ /* 0x000fe200000000ff */
[----:B------:R-:W4:Y:S01]  /*f450*/  MUFU.EX2 R41, R47 ;  /* 0x0000002f00297308 */ /* 0x000f220000000800 */
[----:B------:R-:W-:-:S04]  /*f460*/  FADD.FTZ R112, R112, R109 ;  /* 0x0000006d70707221 */ /* 0x000fc80000010000 */
[----:B------:R-:W-:Y:S01]  /*f470*/  FADD.FTZ R115, R115, R112 ;  /* 0x0000007073737221 */ /* 0x000fe20000010000 */
[----:B-----5:R-:W-:Y:S02]  /*f480*/  HMMA.16816.F32 R96, R4, R16, R96 ;  /* 0x000000100460723c */ /* 0x020fe40000001860 */
[----:B------:R-:W-:Y:S01]  /*f490*/  MUFU.EX2 R45, R45 ;  /* 0x0000002d002d7308 */ /* 0x000fe20000000800 */
[----:B------:R-:W-:-:S05]  /*f4a0*/  FADD.FTZ R108, R108, R115 ;  /* 0x000000736c6c7221 */ /* 0x000fca0000010000 */
[C---:B------:R-:W-:Y:S01]  /*f4b0*/  HMMA.16816.F32 R92, R4.reuse, R18, R92 ;  /* 0x00000012045c723c */ /* 0x040fe2000000185c */
[----:B------:R-:W5:Y:S01]  /*f4c0*/  LDSM.16.MT88.4 R16, [R162+0x8800] ;  /* 0x00880000a210783b */ /* 0x000f620000004200 */
[----:B------:R-:W-:Y:S06]  /*f4d0*/  MUFU.EX2 R192, R192 ;  /* 0x000000c000c07308 */ /* 0x000fec0000000800 */
[C---:B-1----:R-:W-:Y:S02]  /*f4e0*/  HMMA.16816.F32 R88, R4.reuse, R12, R88 ;  /* 0x0000000c0458723c */ /* 0x042fe40000001858 */
[----:B------:R-:W-:Y:S06]  /*f4f0*/  MUFU.EX2 R28, R28 ;  /* 0x0000001c001c7308 */ /* 0x000fec0000000800 */
[C---:B--2---:R-:W-:Y:S02]  /*f500*/  HMMA.16816.F32 R80, R4.reuse, R8, R80 ;  /* 0x000000080450723c */ /* 0x044fe40000001850 */
[----:B------:R-:W-:Y:S06]  /*f510*/  MUFU.EX2 R20, R20 ;  /* 0x0000001400147308 */ /* 0x000fec0000000800 */
[C---:B------:R-:W-:Y:S01]  /*f520*/  HMMA.16816.F32 R76, R4.reuse, R10, R76 ;  /* 0x0000000a044c723c */ /* 0x040fe2000000184c */
[----:B------:R-:W1:Y:S07]  /*f530*/  LDSM.16.MT88.4 R8, [R164+0x9000] ;  /* 0x00900000a408783b */ /* 0x000e6e0000004200 */
[C---:B------:R-:W-:Y:S01]  /*f540*/  HMMA.16816.F32 R84, R4.reuse, R14, R84 ;  /* 0x0000000e0454723c */ /* 0x040fe20000001854 */
[----:B------:R-:W2:Y:S07]  /*f550*/  LDSM.16.MT88.4 R12, [R166+0x9000] ;  /* 0x00900000a60c783b */ /* 0x000eae0000004200 */
[C---:B-----5:R-:W-:Y:S08]  /*f560*/  HMMA.16816.F32 R72, R4.reuse, R16, R72 ;  /* 0x000000100448723c */ /* 0x060ff00000001848 */
[----:B------:R-:W-:Y:S01]  /*f570*/  HMMA.16816.F32 R68, R4, R18, R68 ;  /* 0x000000120444723c */ /* 0x000fe20000001844 */
[----:B------:R-:W5:Y:S06]  /*f580*/  LDSM.16.MT88.4 R16, [R163+0x9000] ;  /* 0x00900000a310783b */ /* 0x000f6c0000004200 */
[----:B------:R-:W-:-:S02]  /*f590*/  F2FP.PACK_AB R4, R55, R114 ;  /* 0x000000723704723e */ /* 0x000fc400000000ff */
[C---:B------:R-:W-:Y:S01]  /*f5a0*/  F2FP.PACK_AB R5, R56.reuse, R53 ;  /* 0x000000353805723e */ /* 0x040fe200000000ff */
[----:B------:R-:W-:Y:S01]  /*f5b0*/  FADD.FTZ R53, R53, R108 ;  /* 0x0000006c35357221 */ /* 0x000fe20000010000 */
[----:B------:R-:W-:Y:S02]  /*f5c0*/  F2FP.PACK_AB R6, R51, R110 ;  /* 0x0000006e3306723e */ /* 0x000fe400000000ff */
[----:B---3--:R-:W-:Y:S01]  /*f5d0*/  F2FP.PACK_AB R7, R59, R54 ;  /* 0x000000363b07723e */ /* 0x008fe200000000ff */
[----:B------:R-:W-:-:S04]  /*f5e0*/  FADD.FTZ R53, R56, R53 ;  /* 0x0000003538357221 */ /* 0x000fc80000010000 */
[----:B------:R-:W-:Y:S02]  /*f5f0*/  FADD.FTZ R54, R54, R53 ;  /* 0x0000003536367221 */ /* 0x000fe40000010000 */
[----:B-1----:R-:W-:Y:S02]  /*f600*/  HMMA.16816.F32 R88, R4, R8, R88 ;  /* 0x000000080458723c */ /* 0x002fe40000001858 */
[----:B------:R-:W-:-:S05]  /*f610*/  FADD.FTZ R54, R59, R54 ;  /* 0x000000363b367221 */ /* 0x000fca0000010000 */
[----:B------:R-:W-:Y:S01]  /*f620*/  FADD.FTZ R9, R31, R36 ;  /* 0x000000241f097221 */ /* 0x000fe20000010000 */
[----:B--2---:R-:W-:Y:S01]  /*f630*/  HMMA.16816.F32 R96, R4, R12, R96 ;  /* 0x0000000c0460723c */ /* 0x004fe20000001860 */
[----:B------:R-:W1:Y:S02]  /*f640*/  MUFU.EX2 R31, R34 ;  /* 0x00000022001f7308 */ /* 0x000e640000000800 */
[----:B------:R-:W-:-:S04]  /*f650*/  FADD.FTZ R30, R30, R9 ;  /* 0x000000091e1e7221 */ /* 0x000fc80000010000 */
[----:B------:R-:W-:Y:S01]  /*f660*/  FADD.FTZ R30, R25, R30 ;  /* 0x0000001e191e7221 */ /* 0x000fe20000010000 */
[C---:B------:R-:W-:Y:S01]  /*f670*/  HMMA.16816.F32 R92, R4.reuse, R14, R92 ;  /* 0x0000000e045c723c */ /* 0x040fe2000000185c */
[----:B------:R-:W2:Y:S07]  /*f680*/  LDSM.16.MT88.4 R12, [R162+0x9000] ;  /* 0x00900000a20c783b */ /* 0x000eae0000004200 */
[C---:B-----5:R-:W-:Y:S07]  /*f690*/  HMMA.16816.F32 R80, R4.reuse, R16, R80 ;  /* 0x000000100450723c */ /* 0x060fee0000001850 */
[----:B------:R-:W-:Y:S01]  /*f6a0*/  FADD.FTZ R17, R23, R30 ;  /* 0x0000001e17117221 */ /* 0x000fe20000010000 */
[----:B------:R-:W-:Y:S01]  /*f6b0*/  HMMA.16816.F32 R84, R4, R10, R84 ;  /* 0x0000000a0454723c */ /* 0x000fe20000001854 */
[----:B------:R-:W3:Y:S01]  /*f6c0*/  LDSM.16.MT88.4 R8, [R166+0x9800] ;  /* 0x00980000a608783b */ /* 0x000ee20000004200 */
[----:B------:R-:W5:Y:S01]  /*f6d0*/  MUFU.EX2 R23, R24 ;  /* 0x0000001800177308 */ /* 0x000f620000000800 */
[----:B------:R-:W-:-:S04]  /*f6e0*/  FADD.FTZ R17, R22, R17 ;  /* 0x0000001116117221 */ /* 0x000fc80000010000 */
[----:B------:R-:W-:Y:S01]  /*f6f0*/  FADD.FTZ R50, R50, R17 ;  /* 0x0000001132327221 */ /* 0x000fe20000010000 */
[----:B------:R-:W-:Y:S01]  /*f700*/  HMMA.16816.F32 R76, R4, R18, R76 ;  /* 0x00000012044c723c */ /* 0x000fe2000000184c */
[----:B------:R-:W3:Y:S02]  /*f710*/  LDSM.16.MT88.4 R16, [R164+0x9800] ;  /* 0x00980000a410783b */ /* 0x000ee40000004200 */
        /* <DEDUP_REMOVED lines=8> */
[----:B------:R-:W2:Y:S02]  /*f7a0*/  LDSM.16.MT88.4 R12, [R163+0x9800] ;  /* 0x00980000a30c783b */ /* 0x000ea40000004200 */
[----:B------:R-:W-:-:S04]  /*f7b0*/  FADD.FTZ R61, R61, R64 ;  /* 0x000000403d3d7221 */ /* 0x000fc80000010000 */
[----:B------:R-:W-:Y:S01]  /*f7c0*/  FADD.FTZ R116, R116, R61 ;  /* 0x0000003d74747221 */ /* 0x000fe20000010000 */
[----:B----4-:R-:W-:Y:S02]  /*f7d0*/  F2FP.PACK_AB R4, R41, R46 ;  /* 0x0000002e2904723e */ /* 0x010fe400000000ff */
[----:B-1----:R-:W-:Y:S01]  /*f7e0*/  F2FP.PACK_AB R5, R28, R31 ;  /* 0x0000001f1c05723e */ /* 0x002fe200000000ff */
[----:B------:R-:W-:Y:S01]  /*f7f0*/  FADD.FTZ R116, R105, R116 ;  /* 0x0000007469747221 */ /* 0x000fe20000010000 */
[----:B------:R-:W-:Y:S01]  /*f800*/  F2FP.PACK_AB R6, R192, R45 ;  /* 0x0000002dc006723e */ /* 0x000fe200000000ff */
[----:B------:R-:W-:Y:S01]  /*f810*/  FADD.FTZ R31, R31, R54 ;  /* 0x000000361f1f7221 */ /* 0x000fe20000010000 */
[----:B-----5:R-:W-:Y:S01]  /*f820*/  F2FP.PACK_AB R7, R20, R23 ;  /* 0x000000171407723e */ /* 0x020fe200000000ff */
[----:B------:R-:W-:Y:S02]  /*f830*/  FADD.FTZ R107, R107, R116 ;  /* 0x000000746b6b7221 */ /* 0x000fe40000010000 */
[----:B------:R-:W-:-:S02]  /*f840*/  FADD.FTZ R28, R28, R31 ;  /* 0x0000001f1c1c7221 */ /* 0x000fc40000010000 */
[----:B------:R-:W-:Y:S02]  /*f850*/  FADD.FTZ R107, R118, R107 ;  /* 0x0000006b766b7221 */ /* 0x000fe40000010000 */
[C---:B---3--:R-:W-:Y:S01]  /*f860*/  HMMA.16816.F32 R96, R4.reuse, R8, R96 ;  /* 0x000000080460723c */ /* 0x048fe20000001860 */
        /* <DEDUP_REMOVED lines=87> */
.L_x_7379:
[----:B------:R-:W-:-:S05]  /*fde0*/  IMAD.MOV.U32 R8, RZ, RZ, c[0x0][0x1a0] ;  /* 0x00006800ff087624 */ /* 0x000fca00078e00ff */
[----:B------:R-:W-:-:S04]  /*fdf0*/  LEA R8, -R8, RZ, 0x7 ;  /* 0x000000ff08087211 */ /* 0x000fc800078e39ff */
[----:B------:R-:W-:Y:S02]  /*fe00*/  SHF.R.S32.HI R4, RZ, 0x1f, R8 ;  /* 0x0000001fff047819 */ /* 0x000fe40000011408 */
.L_x_7380:
        /* <DEDUP_REMOVED lines=33> */
[----:B------:R-:W5:Y:S04]  /*10020*/  LDSM.16.M88.4 R16, [R171+0x3800] ;  /* 0x00380000ab10783b */ /* 0x000f680000000200 */
[----:B------:R-:W2:Y:S04]  /*10030*/  LDSM.16.M88.4 R32, [R171+0x2800] ;  /* 0x00280000ab20783b */ /* 0x000ea80000000200 */
[----:B------:R-:W-:Y:S04]  /*10040*/  LDSM.16.M88.4 R52, [R170] ;  /* 0x00000000aa34783b */ /* 0x000fe80000000200 */
[----:B------:R-:W2:Y:S04]  /*10050*/  LDSM.16.M88.4 R60, [R165+0x3000] ;  /* 0x00300000a53c783b */ /* 0x000ea80000000200 */
[----:B------:R-:W4:Y:S04]  /*10060*/  LDSM.16.M88.4 R56, [R165+0x3800] ;  /* 0x00380000a538783b */ /* 0x000f280000000200 */
[----:B------:R-:W4:Y:S04]  /*10070*/  LDSM.16.M88.4 R120, [R165+0x2800] ;  /* 0x00280000a578783b */ /* 0x000f280000000200 */
[----:B---3--:R-:W3:Y:S04]  /*10080*/  LDSM.16.M88.4 R8, [R171+0x4000] ;  /* 0x00400000ab08783b */ /* 0x008ee80000000200 */
[----:B------:R-:W3:Y:S04]  /*10090*/  LDSM.16.M88.4 R40, [R171+0x2000] ;  /* 0x00200000ab28783b */ /* 0x000ee80000000200 */
[----:B------:R-:W3:Y:S04]  /*100a0*/  LDSM.16.M88.4 R116, [R171+0x4800] ;  /* 0x00480000ab74783b */ /* 0x000ee80000000200 */
[----:B------:R-:W3:Y:S01]  /*100b0*/  LDSM.16.M88.4 R108, [R171+0x5000] ;  /* 0x00500000ab6c783b */ /* 0x000ee20000000200 */
[C---:B-1----:R-:W-:Y:S03]  /*100c0*/  HMMA.16816.F32 R28, R64.reuse, R24, RZ ;  /* 0x00000018401c723c */ /* 0x042fe600000018ff */
[----:B------:R-:W1:Y:S04]  /*100d0*/  LDSM.16.M88.4 R124, [R171+0x5800] ;  /* 0x00580000ab7c783b */ /* 0x000e680000000200 */
[----:B------:R-:W1:Y:S01]  /*100e0*/  LDSM.16.M88.4 R48, [R165+0x4000] ;  /* 0x00400000a530783b */ /* 0x000e620000000200 */
[C---:B-----5:R-:W-:Y:S03]  /*100f0*/  HMMA.16816.F32 R20, R64.reuse, R16, RZ ;  /* 0x000000104014723c */ /* 0x060fe600000018ff */
[----:B------:R-:W-:Y:S04]  /*10100*/  LDSM.16.M88.4 R128, [R165+0x2000] ;  /* 0x00200000a580783b */ /* 0x000fe80000000200 */
[----:B------:R-:W0:Y:S01]  /*10110*/  LDGDEPBAR ;  /* 0x00000000000079af */ /* 0x000e220000000000 */
[C---:B--2---:R-:W-:Y:S08]  /*10120*/  HMMA.16816.F32 R36, R64.reuse, R32, RZ ;  /* 0x000000204024723c */ /* 0x044ff000000018ff */
[C---:B------:R-:W-:Y:S08]  /*10130*/  HMMA.16816.F32 R24, R64.reuse, R26, RZ ;  /* 0x0000001a4018723c */ /* 0x040ff000000018ff */
[C---:B------:R-:W-:Y:S08]  /*10140*/  HMMA.16816.F32 R16, R64.reuse, R18, RZ ;  /* 0x000000124010723c */ /* 0x040ff000000018ff */
[----:B------:R-:W-:Y:S08]  /*10150*/  HMMA.16816.F32 R32, R64, R34, RZ ;  /* 0x000000224020723c */ /* 0x000ff000000018ff */
[C---:B------:R-:W-:Y:S08]  /*10160*/  HMMA.16816.F32 R28, R52.reuse, R60, R28 ;  /* 0x0000003c341c723c */ /* 0x040ff0000000181c */
[C---:B------:R-:W-:Y:S01]  /*10170*/  HMMA.16816.F32 R24, R52.reuse, R62, R24 ;  /* 0x0000003e3418723c */ /* 0x040fe20000001818 */
[----:B------:R-:W2:Y:S07]  /*10180*/  LDSM.16.M88.4 R60, [R165+0x5000] ;  /* 0x00500000a53c783b */ /* 0x000eae0000000200 */
[C---:B----4-:R-:W-:Y:S08]  /*10190*/  HMMA.16816.F32 R20, R52.reuse, R56, R20 ;  /* 0x000000383414723c */ /* 0x050ff00000001814 */
[C---:B------:R-:W-:Y:S01]  /*101a0*/  HMMA.16816.F32 R16, R52.reuse, R58, R16 ;  /* 0x0000003a3410723c */ /* 0x040fe20000001810 */
[----:B------:R-:W4:Y:S07]  /*101b0*/  LDSM.16.M88.4 R56, [R165+0x5800] ;  /* 0x00580000a538783b */ /* 0x000f2e0000000200 */
[C---:B------:R-:W-:Y:S08]  /*101c0*/  HMMA.16816.F32 R36, R52.reuse, R120, R36 ;  /* 0x000000783424723c */ /* 0x040ff00000001824 */
[----:B------:R-:W-:Y:S01]  /*101d0*/  HMMA.16816.F32 R32, R52, R122, R32 ;  /* 0x0000007a3420723c */ /* 0x000fe20000001820 */
[----:B------:R-:W5:Y:S07]  /*101e0*/  LDSM.16.M88.4 R120, [R165+0x4800] ;  /* 0x00480000a578783b */ /* 0x000f6e0000000200 */
        /* <DEDUP_REMOVED lines=14> */
[C---:B--2---:R-:W-:Y:S08]  /*102d0*/  HMMA.16816.F32 R112, R52.reuse, R60, R112 ;  /* 0x0000003c3470723c */ /* 0x044ff00000001870 */
[C---:B------:R-:W-:Y:S01]  /*102e0*/  HMMA.16816.F32 R108, R52.reuse, R62, R108 ;  /* 0x0000003e346c723c */ /* 0x040fe2000000186c */
[----:B------:R-:W2:Y:S07]  /*102f0*/  LDSM.16.M88.4 R60, [R161] ;  /* 0x00000000a13c783b */ /* 0x000eae0000000200 */
[C---:B----4-:R-:W-:Y:S08]  /*10300*/  HMMA.16816.F32 R104, R52.reuse, R56, R104 ;  /* 0x000000383468723c */ /* 0x050ff00000001868 */
[C---:B------:R-:W-:Y:S01]  /*10310*/  HMMA.16816.F32 R64, R52.reuse, R58, R64 ;  /* 0x0000003a3440723c */ /* 0x040fe20000001840 */
[----:B------:R-:W3:Y:S07]  /*10320*/  LDSM.16.M88.4 R56, [R160] ;  /* 0x00000000a038783b */ /* 0x000eee0000000200 */
[C---:B------:R-:W-:Y:S08]  /*10330*/  HMMA.16816.F32 R44, R52.reuse, R128, R44 ;  /* 0x00000080342c723c */ /* 0x040ff0000000182c */
[C---:B------:R-:W-:Y:S01]  /*10340*/  HMMA.16816.F32 R40, R52.reuse, R130, R40 ;  /* 0x000000823428723c */ /* 0x040fe20000001828 */
[----:B------:R-:W-:Y:S07]  /*10350*/  LDSM.16.M88.4 R128, [R157] ;  /* 0x000000009d80783b */ /* 0x000fee0000000200 */
[C---:B-----5:R-:W-:Y:S08]  /*10360*/  HMMA.16816.F32 R4, R52.reuse, R120, R4 ;  /* 0x000000783404723c */ /* 0x060ff00000001804 */
        /* <DEDUP_REMOVED lines=13> */
[C---:B------:R-:W-:Y:S01]  /*10440*/  HMMA.16816.F32 R16, R124.reuse, R54, R16 ;  /* 0x000000367c10723c */ /* 0x040fe20000001810 */
[----:B------:R-:W3:Y:S07]  /*10450*/  LDSM.16.M88.4 R52, [R100+0x800] ;  /* 0x000800006434783b */ /* 0x000eee0000000200 */
[C---:B-1----:R-:W-:Y:S08]  /*10460*/  HMMA.16816.F32 R12, R124.reuse, R48, R12 ;  /* 0x000000307c0c723c */ /* 0x042ff0000000180c */
[C---:B------:R-:W-:Y:S01]  /*10470*/  HMMA.16816.F32 R8, R124.reuse, R50, R8 ;  /* 0x000000327c08723c */ /* 0x040fe20000001808 */
[----:B------:R-:W1:Y:S07]  /*10480*/  LDSM.16.M88.4 R48, [R100+0x1000] ;  /* 0x001000006430783b */ /* 0x000e6e0000000200 */
[----:B------:R-:W-:Y:S08]  /*10490*/  HMMA.16816.F32 R4, R124, R128, R4 ;  /* 0x000000807c04723c */ /* 0x000ff00000001804 */
[C---:B--2---:R-:W-:Y:S08]  /*104a0*/  HMMA.16816.F32 R44, R60.reuse, R56, R44 ;  /* 0x000000383c2c723c */ /* 0x044ff0000000182c */
[C---:B------:R-:W-:Y:S08]  /*104b0*/  HMMA.16816.F32 R40, R60.reuse, R58, R40 ;  /* 0x0000003a3c28723c */ /* 0x040ff00000001828 */
[C---:B---3--:R-:W-:Y:S08]  /*104c0*/  HMMA.16816.F32 R36, R60.reuse, R52, R36 ;  /* 0x000000343c24723c */ /* 0x048ff00000001824 */
[----:B------:R-:W-:Y:S01]  /*104d0*/  HMMA.16816.F32 R32, R60, R54, R32 ;  /* 0x000000363c20723c */ /* 0x000fe20000001820 */
[----:B------:R-:W2:Y:S01]  /*104e0*/  LDSM.16.M88.4 R52, [R100+0x1800] ;  /* 0x001800006434783b */ /* 0x000ea20000000200 */
[----:B------:R-:W-:-:S02]  /*104f0*/  FMUL.FTZ R44, R44, c[0x0][0x2ec] ;  /* 0x0000bb002c2c7a20 */ /* 0x000fc40000410000 */
[----:B------:R-:W-:Y:S02]  /*10500*/  FMUL.FTZ R45, R45, c[0x0][0x2ec] ;  /* 0x0000bb002d2d7a20 */ /* 0x000fe40000410000 */
[----:B------:R-:W-:Y:S02]  /*10510*/  FMUL.FTZ R56, R46, c[0x0][0x2ec] ;  /* 0x0000bb002e387a20 */ /* 0x000fe40000410000 */
[----:B-1----:R-:W-:Y:S01]  /*10520*/  HMMA.16816.F32 R28, R60, R48, R28 ;  /* 0x000000303c1c723c */ /* 0x002fe2000000181c */
[----:B------:R-:W1:Y:S01]  /*10530*/  MUFU.TANH R48, R44 ;  /* 0x0000002c00307308 */ /* 0x000e620000002400 */
[----:B------:R-:W-:Y:S02]  /*10540*/  FMUL.FTZ R57, R47, c[0x0][0x2ec] ;  /* 0x0000bb002f397a20 */ /* 0x000fe40000410000 */
[----:B------:R-:W-:Y:S02]  /*10550*/  FMUL.FTZ R3, R40, c[0x0][0x2ec] ;  /* 0x0000bb0028037a20 */ /* 0x000fe40000410000 */
[----:B------:R-:W-:-:S02]  /*10560*/  FMUL.FTZ R40, R42, c[0x0][0x2ec] ;  /* 0x0000bb002a287a20 */ /* 0x000fc40000410000 */
[----:B------:R-:W-:Y:S01]  /*10570*/  FMUL.FTZ R36, R36, c[0x0][0x2ec] ;  /* 0x0000bb0024247a20 */ /* 0x000fe20000410000 */
[----:B------:R3:W-:Y:S01]  /*10580*/  MUFU.TANH R49, R45 ;  /* 0x0000002d00317308 */ /* 0x0007e20000002400 */
[----:B------:R-:W-:Y:S01]  /*10590*/  FMUL.FTZ R37, R37, c[0x0][0x2ec] ;  /* 0x0000bb0025257a20 */ /* 0x000fe20000410000 */
[----:B------:R-:W-:Y:S01]  /*105a0*/  HMMA.16816.F32 R24, R60, R50, R24 ;  /* 0x000000323c18723c */ /* 0x000fe20000001818 */
[----:B------:R-:W-:Y:S02]  /*105b0*/  FMUL.FTZ R42, R38, c[0x0][0x2ec] ;  /* 0x0000bb00262a7a20 */ /* 0x000fe40000410000 */
[----:B------:R-:W-:Y:S02]  /*105c0*/  FMUL.FTZ R43, R43, c[0x0][0x2ec] ;  /* 0x0000bb002b2b7a20 */ /* 0x000fe40000410000 */
[----:B------:R-:W-:Y:S01]  /*105d0*/  FMUL.FTZ R32, R32, c[0x0][0x2ec] ;  /* 0x0000bb0020207a20 */ /* 0x000fe20000410000 */
[----:B------:R-:W-:Y:S01]  /*105e0*/  MUFU.TANH R51, R37 ;  /* 0x0000002500337308 */ /* 0x000fe20000002400 */
[----:B------:R-:W-:Y:S01]  /*105f0*/  FMUL.FTZ R50, R41, c[0x0][0x2ec] ;  /* 0x0000bb0029327a20 */ /* 0x000fe20000410000 */
[C---:B------:R-:W-:Y:S05]  /*10600*/  HMMA.16816.F32 R116, R124.reuse, R130, R116 ;  /* 0x000000827c74723c */ /* 0x040fea0000001874 */
[----:B------:R-:W-:Y:S01]  /*10610*/  FMUL.FTZ R28, R28, c[0x0][0x2ec] ;  /* 0x0000bb001c1c7a20 */ /* 0x000fe20000410000 */
[----:B---3--:R-:W3:Y:S01]  /*10620*/  LDSM.16.M88.4 R44, [R100+0x2000] ;  /* 0x00200000642c783b */ /* 0x008ee20000000200 */
[----:B------:R4:W-:Y:S01]  /*10630*/  MUFU.TANH R41, R36 ;  /* 0x0000002400297308 */ /* 0x0009e20000002400 */
[----:B------:R-:W-:Y:S01]  /*10640*/  FMUL.FTZ R29, R29, c[0x0][0x2ec] ;  /* 0x0000bb001d1d7a20 */ /* 0x000fe20000410000 */
[----:B------:R-:W-:Y:S01]  /*10650*/  HMMA.16816.F32 R112, R124, R120, R112 ;  /* 0x000000787c70723c */ /* 0x000fe20000001870 */
[----:B------:R-:W-:-:S05]  /*10660*/  FMUL.FTZ R131, R31, c[0x0][0x2ec] ;  /* 0x0000bb001f837a20 */ /* 0x000fca0000410000 */
[----:B------:R-:W-:Y:S01]  /*10670*/  MUFU.TANH R136, R29 ;  /* 0x0000001d00887308 */ /* 0x000fe20000002400 */
[----:B------:R-:W-:Y:S01]  /*10680*/  FMUL.FTZ R134, R25, c[0x0][0x2ec] ;  /* 0x0000bb0019867a20 */ /* 0x000fe20000410000 */
[----:B--2---:R-:W-:Y:S01]  /*10690*/  HMMA.16816.F32 R20, R60, R52, R20 ;  /* 0x000000343c14723c */ /* 0x004fe20000001814 */
[----:B------:R-:W-:Y:S02]  /*106a0*/  FMUL.FTZ R25, R26, c[0x0][0x2ec] ;  /* 0x0000bb001a197a20 */ /* 0x000fe40000410000 */
[----:B------:R-:W-:Y:S02]  /*106b0*/  FMUL.FTZ R27, R27, c[0x0][0x2ec] ;  /* 0x0000bb001b1b7a20 */ /* 0x000fe40000410000 */
[----:B------:R-:W-:Y:S01]  /*106c0*/  FMUL.FTZ R24, R24, c[0x0][0x2ec] ;  /* 0x0000bb0018187a20 */ /* 0x000fe20000410000 */
[----:B------:R-:W2:Y:S01]  /*106d0*/  MUFU.TANH R56, R56 ;  /* 0x0000003800387308 */ /* 0x000ea20000002400 */
[----:B------:R-:W-:Y:S01]  /*106e0*/  FMUL.FTZ R52, R39, c[0x0][0x2ec] ;  /* 0x0000bb0027347a20 */ /* 0x000fe20000410000 */
[----:B------:R-:W-:Y:S01]  /*106f0*/  HMMA.16816.F32 R108, R124, R122, R108 ;  /* 0x0000007a7c6c723c */ /* 0x000fe2000000186c */
[----:B----4-:R-:W4:Y:S01]  /*10700*/  LDSM.16.M88.4 R36, [R100+0x2800] ;  /* 0x002800006424783b */ /* 0x010f220000000200 */
[----:B------:R-:W-:-:S02]  /*10710*/  FMUL.FTZ R53, R33, c[0x0][0x2ec] ;  /* 0x0000bb0021357a20 */ /* 0x000fc40000410000 */
[----:B------:R-:W-:Y:S02]  /*10720*/  FMUL.FTZ R33, R34, c[0x0][0x2ec] ;  /* 0x0000bb0022217a20 */ /* 0x000fe40000410000 */
[----:B------:R5:W-:Y:S02]  /*10730*/  MUFU.TANH R34, R28 ;  /* 0x0000001c00227308 */ /* 0x000be40000002400 */
[----:B------:R-:W-:Y:S06]  /*10740*/  HMMA.16816.F32 R16, R60, R54, R16 ;  /* 0x000000363c10723c */ /* 0x000fec0000001810 */
[----:B------:R-:W1:Y:S02]  /*10750*/  MUFU.TANH R57, R57 ;  /* 0x0000003900397308 */ /* 0x000e640000002400 */
[----:B------:R-:W-:-:S02]  /*10760*/  FMUL.FTZ R20, R20, c[0x0][0x2ec] ;  /* 0x0000bb0014147a20 */ /* 0x000fc40000410000 */
[----:B------:R-:W-:Y:S02]  /*10770*/  FMUL.FTZ R21, R21, c[0x0][0x2ec] ;  /* 0x0000bb0015157a20 */ /* 0x000fe40000410000 */
[----:B------:R-:W-:Y:S01]  /*10780*/  FMUL.FTZ R121, R22, c[0x0][0x2ec] ;  /* 0x0000bb0016797a20 */ /* 0x000fe20000410000 */
[C---:B---3--:R-:W-:Y:S01]  /*10790*/  HMMA.16816.F32 R12, R60.reuse, R44, R12 ;  /* 0x0000002c3c0c723c */ /* 0x048fe2000000180c */
[----:B------:R-:W-:Y:S06]  /*107a0*/  MUFU.TANH R26, R20 ;  /* 0x00000014001a7308 */ /* 0x000fec0000002400 */
[----:B------:R-:W-:Y:S01]  /*107b0*/  FMUL.FTZ R44, R35, c[0x0][0x2ec] ;  /* 0x0000bb00232c7a20 */ /* 0x000fe20000410000 */
[----:B------:R-:W-:Y:S01]  /*107c0*/  HMMA.16816.F32 R8, R60, R46, R8 ;  /* 0x0000002e3c08723c */ /* 0x000fe20000001808 */
[----:B------:R-:W-:Y:S01]  /*107d0*/  FMUL.FTZ R35, R30, c[0x0][0x2ec] ;  /* 0x0000bb001e237a20 */ /* 0x000fe20000410000 */
[----:B------:R3:W-:Y:S01]  /*107e0*/  MUFU.TANH R130, R21 ;  /* 0x0000001500827308 */ /* 0x0007e20000002400 */
[----:B-----5:R-:W5:Y:S01]  /*107f0*/  LDSM.16.M88.4 R28, [R100+0x3000] ;  /* 0x00300000641c783b */ /* 0x020f620000000200 */
[----:B------:R-:W-:-:S02]  /*10800*/  FMUL.FTZ R123, R19, c[0x0][0x2ec] ;  /* 0x0000bb00137b7a20 */ /* 0x000fc40000410000 */
[----:B------:R-:W-:Y:S02]  /*10810*/  FMUL.FTZ R17, R17, c[0x0][0x2ec] ;  /* 0x0000bb0011117a20 */ /* 0x000fe40000410000 */
[----:B------:R-:W-:Y:S02]  /*10820*/  FMUL.FTZ R18, R18, c[0x0][0x2ec] ;  /* 0x0000bb0012127a20 */ /* 0x000fe40000410000 */
[----:B------:R-:W-:Y:S01]  /*10830*/  MUFU.TANH R50, R50 ;  /* 0x0000003200327308 */ /* 0x000fe20000002400 */
[----:B------:R-:W-:Y:S01]  /*10840*/  FMUL.FTZ R16, R16, c[0x0][0x2ec] ;  /* 0x0000bb0010107a20 */ /* 0x000fe20000410000 */
[----:B----4-:R-:W-:Y:S04]  /*10850*/  HMMA.16816.F32 R4, R60, R36, R4 ;  /* 0x000000243c04723c */ /* 0x010fe80000001804 */
[----:B------:R-:W-:-:S02]  /*10860*/  FMUL.FTZ R15, R15, c[0x0][0x2ec] ;  /* 0x0000bb000f0f7a20 */ /* 0x000fc40000410000 */
[----:B------:R-:W4:Y:S01]  /*10870*/  MUFU.TANH R43, R43 ;  /* 0x0000002b002b7308 */ /* 0x000f220000002400 */
[----:B------:R-:W-:Y:S01]  /*10880*/  FMUL.FTZ R37, R23, c[0x0][0x2ec] ;  /* 0x0000bb0017257a20 */ /* 0x000fe20000410000 */
[----:B------:R-:W-:Y:S01]  /*10890*/  HMMA.16816.F32 R116, R60, R38, R116 ;  /* 0x000000263c74723c */ /* 0x000fe20000001874 */
[----:B---3--:R-:W3:Y:S01]  /*108a0*/  LDSM.16.M88.4 R20, [R102] ;  /* 0x000000006614783b */ /* 0x008ee20000000200 */
[----:B------:R-:W-:Y:S02]  /*108b0*/  FMUL.FTZ R12, R12, c[0x0][0x2ec] ;  /* 0x0000bb000c0c7a20 */ /* 0x000fe40000410000 */
[----:B------:R-:W-:Y:S02]  /*108c0*/  FMUL.FTZ R122, R9, c[0x0][0x2ec] ;  /* 0x0000bb00097a7a20 */ /* 0x000fe40000410000 */
[----:B------:R1:W-:Y:S01]  /*108d0*/  MUFU.TANH R45, R15 ;  /* 0x0000000f002d7308 */ /* 0x0003e20000002400 */
[----:B------:R-:W-:Y:S02]  /*108e0*/  FMUL.FTZ R14, R14, c[0x0][0x2ec] ;  /* 0x0000bb000e0e7a20 */ /* 0x000fe40000410000 */
[----:B------:R-:W-:-:S02]  /*108f0*/  FMUL.FTZ R13, R13, c[0x0][0x2ec] ;  /* 0x0000bb000d0d7a20 */ /* 0x000fc40000410000 */
[----:B------:R-:W-:-:S03]  /*10900*/  FMUL.FTZ R10, R10, c[0x0][0x2ec] ;  /* 0x0000bb000a0a7a20 */ /* 0x000fc60000410000 */
[----:B------:R-:W1:Y:S02]  /*10910*/  MUFU.TANH R52, R52 ;  /* 0x0000003400347308 */ /* 0x000e640000002400 */
[----:B------:R-:W-:Y:S02]  /*10920*/  FMUL.FTZ R38, R4, c[0x0][0x2ec] ;  /* 0x0000bb0004267a20 */ /* 0x000fe40000410000 */
[----:B------:R-:W-:Y:S02]  /*10930*/  FMUL.FTZ R5, R5, c[0x0][0x2ec] ;  /* 0x0000bb0005057a20 */ /* 0x000fe40000410000 */
[----:B------:R-:W-:Y:S02]  /*10940*/  FMUL.FTZ R6, R6, c[0x0][0x2ec] ;  /* 0x0000bb0006067a20 */ /* 0x000fe40000410000 */
[----:B------:R-:W-:Y:S01]  /*10950*/  MUFU.TANH R36, R14 ;  /* 0x0000000e00247308 */ /* 0x000fe20000002400 */
[----:B-----5:R-:W-:Y:S01]  /*10960*/  HMMA.16816.F32 R108, R60, R30, R108 ;  /* 0x0000001e3c6c723c */ /* 0x020fe2000000186c */
[----:B------:R-:W-:-:S02]  /*10970*/  FMUL.FTZ R7, R7, c[0x0][0x2ec] ;  /* 0x0000bb0007077a20 */ /* 0x000fc40000410000 */
[----:B------:R-:W-:Y:S02]  /*10980*/  FMUL.FTZ R55, R119, c[0x0][0x2ec] ;  /* 0x0000bb0077377a20 */ /* 0x000fe40000410000 */
[----:B------:R-:W-:Y:S02]  /*10990*/  FMUL.FTZ R47, R118, c[0x0][0x2ec] ;  /* 0x0000bb00762f7a20 */ /* 0x000fe40000410000 */
[----:B------:R-:W-:Y:S01]  /*109a0*/  FMUL.FTZ R30, R8, c[0x0][0x2ec] ;  /* 0x0000bb00081e7a20 */ /* 0x000fe20000410000 */
[----:B------:R-:W-:Y:S01]  /*109b0*/  HMMA.16816.F32 R112, R60, R28, R112 ;  /* 0x0000001c3c70723c */ /* 0x000fe20000001870 */
[----:B------:R-:W-:Y:S01]  /*109c0*/  IMAD.SHL.U32 R8, R189, 0x80, RZ ;  /* 0x00000080bd087824 */ /* 0x000fe200078e00ff */
[----:B------:R5:W-:Y:S04]  /*109d0*/  MUFU.TANH R29, R12 ;  /* 0x0000000c001d7308 */ /* 0x000be80000002400 */
[----:B------:R-:W-:-:S02]  /*109e0*/  LOP3.LUT R9, R8, 0x10, R103, 0xfe, !PT ;  /* 0x0000001008097812 */ /* 0x000fc400078efe67 */
[C---:B-1----:R-:W-:Y:S02]  /*109f0*/  LOP3.LUT R15, R8.reuse, R103, RZ, 0xfc, !PT ;  /* 0x00000067080f7212 */ /* 0x042fe400078efcff */
[CC--:B------:R-:W-:Y:S01]  /*10a00*/  ISETP.GE.AND P5, PT, R9.reuse, R101.reuse, PT ;  /* 0x000000650900720c */ /* 0x0c0fe20003fa6270 */
[C---:B---3--:R-:W-:Y:S01]  /*10a10*/  HMMA.16816.F32 R104, R124.reuse, R20, R104 ;  /* 0x000000147c68723c */ /* 0x048fe20000001868 */
[-C--:B------:R-:W-:Y:S01]  /*10a20*/  ISETP.GE.AND P6, PT, R9, R132.reuse, PT ;  /* 0x000000840900720c */ /* 0x080fe20003fc6270 */
[----:B------:R-:W-:Y:S01]  /*10a30*/  MUFU.TANH R53, R53 ;  /* 0x0000003500357308 */ /* 0x000fe20000002400 */
[CC--:B------:R-:W-:Y:S02]  /*10a40*/  ISETP.GE.AND P1, PT, R15.reuse, R101.reuse, PT ;  /* 0x000000650f00720c */ /* 0x0c0fe40003f26270 */
[-C--:B------:R-:W-:Y:S01]  /*10a50*/  ISETP.GE.AND P0, PT, R15, R132.reuse, PT ;  /* 0x000000840f00720c */ /* 0x080fe20003f06270 */
[----:B------:R-:W-:Y:S01]  /*10a60*/  FMUL.FTZ R46, R109, c[0x0][0x2ec] ;  /* 0x0000bb006d2e7a20 */ /* 0x000fe20000410000 */
[----:B------:R-:W-:Y:S01]  /*10a70*/  IADD3 R9, R15, 0x1, RZ ;  /* 0x000000010f097810 */ /* 0x000fe20007ffe0ff */
[----:B------:R-:W-:Y:S01]  /*10a80*/  FMUL.FTZ R20, R11, c[0x0][0x2ec] ;  /* 0x0000bb000b147a20 */ /* 0x000fe20000410000 */
[----:B-----5:R-:W-:Y:S01]  /*10a90*/  LOP3.LUT R12, R8, 0x8, R103, 0xfe, !PT ;  /* 0x00000008080c7812 */ /* 0x020fe200078efe67 */
[----:B------:R-:W1:Y:S01]  /*10aa0*/  MUFU.TANH R44, R44 ;  /* 0x0000002c002c7308 */ /* 0x000e620000002400 */
[----:B------:R-:W-:Y:S01]  /*10ab0*/  FSEL R14, R48, -INF , !P1 ;  /* 0xff800000300e7808 */ /* 0x000fe20004800000 */
[----:B------:R-:W-:Y:S01]  /*10ac0*/  HMMA.16816.F32 R64, R124, R22, R64 ;  /* 0x000000167c40723c */ /* 0x000fe20000001840 */
[----:B--2---:R-:W-:Y:S01]  /*10ad0*/  FSEL R11, R56, -INF , !P0 ;  /* 0xff800000380b7808 */ /* 0x004fe20004000000 */
[----:B------:R-:W-:Y:S01]  /*10ae0*/  FMUL.FTZ R48, R113, c[0x0][0x2ec] ;  /* 0x0000bb0071307a20 */ /* 0x000fe20000410000 */
[-C--:B------:R-:W-:Y:S01]  /*10af0*/  ISETP.GE.AND P1, PT, R9, R101.reuse, PT ;  /* 0x000000650900720c */ /* 0x080fe20003f26270 */
[----:B------:R-:W-:Y:S01]  /*10b00*/  FMUL.FTZ R115, R115, c[0x0][0x2ec] ;  /* 0x0000bb0073737a20 */ /* 0x000fe20000410000 */
[----:B------:R-:W-:Y:S01]  /*10b10*/  ISETP.GE.AND P0, PT, R9, R132, PT ;  /* 0x000000840900720c */ /* 0x000fe20003f06270 */
[----:B------:R2:W-:Y:S01]  /*10b20*/  MUFU.TANH R19, R13 ;  /* 0x0000000d00137308 */ /* 0x0005e20000002400 */
[----:B------:R-:W-:Y:S01]  /*10b30*/  IADD3 R9, R15, 0x9, RZ ;  /* 0x000000090f097810 */ /* 0x000fe20007ffe0ff */
[----:B------:R-:W-:Y:S01]  /*10b40*/  FMUL.FTZ R54, R112, c[0x0][0x2ec] ;  /* 0x0000bb0070367a20 */ /* 0x000fe20000410000 */
[----:B------:R-:W-:-:S02]  /*10b50*/  ISETP.GE.AND P2, PT, R12, R101, PT ;  /* 0x000000650c00720c */ /* 0x000fc40003f46270 */
[-C--:B------:R-:W-:Y:S02]  /*10b60*/  ISETP.GE.AND P4, PT, R12, R132.reuse, PT ;  /* 0x000000840c00720c */ /* 0x080fe40003f86270 */
[----:B------:R-:W-:Y:S01]  /*10b70*/  FSEL R12, R49, -INF , !P1 ;  /* 0xff800000310c7808 */ /* 0x000fe20004800000 */
[----:B------:R-:W3:Y:S01]  /*10b80*/  MUFU.TANH R131, R131 ;  /* 0x0000008300837308 */ /* 0x000ee20000002400 */
[----:B------:R-:W-:Y:S01]  /*10b90*/  ISETP.GE.AND P1, PT, R9, R101, PT ;  /* 0x000000650900720c */ /* 0x000fe20003f26270 */
[----:B------:R-:W-:Y:S01]  /*10ba0*/  FMUL.FTZ R49, R116, c[0x0][0x2ec] ;  /* 0x0000bb0074317a20 */ /* 0x000fe20000410000 */
[C---:B------:R-:W-:Y:S02]  /*10bb0*/  IADD3 R4, R15.reuse, 0x11, RZ ;  /* 0x000000110f047810 */ /* 0x040fe40007ffe0ff */
[----:B------:R-:W-:Y:S02]  /*10bc0*/  IADD3 R23, R15, 0x51, RZ ;  /* 0x000000510f177810 */ /* 0x000fe40007ffe0ff */
[----:B--2---:R-:W-:Y:S01]  /*10bd0*/  FSEL R13, R57, -INF , !P0 ;  /* 0xff800000390d7808 */ /* 0x004fe20004000000 */
[----:B------:R2:W-:Y:S01]  /*10be0*/  MUFU.TANH R31, R10 ;  /* 0x0000000a001f7308 */ /* 0x0005e20000002400 */
[----:B------:R-:W-:-:S04]  /*10bf0*/  ISETP.GE.AND P0, PT, R9, R132, PT ;  /* 0x000000840900720c */ /* 0x000fc80003f06270 */
[----:B----4-:R-:W-:Y:S01]  /*10c00*/  FSEL R9, R43, -INF , !P0 ;  /* 0xff8000002b097808 */ /* 0x010fe20004000000 */
[----:B------:R-:W-:Y:S01]  /*10c10*/  FMUL.FTZ R43, R117, c[0x0][0x2ec] ;  /* 0x0000bb00752b7a20 */ /* 0x000fe20000410000 */
[----:B------:R-:W-:Y:S01]  /*10c20*/  ISETP.GE.AND P0, PT, R4, R132, PT ;  /* 0x000000840400720c */ /* 0x000fe20003f06270 */
[----:B------:R-:W4:Y:S01]  /*10c30*/  MUFU.TANH R134, R134 ;  /* 0x0000008600867308 */ /* 0x000f220000002400 */
[----:B--2---:R-:W-:-:S07]  /*10c40*/  FSEL R10, R50, -INF , !P1 ;  /* 0xff800000320a7808 */ /* 0x004fce0004800000 */
[----:B------:R-:W2:Y:S01]  /*10c50*/  MUFU.TANH R129, R27 ;  /* 0x0000001b00817308 */ /* 0x000ea20000002400 */
[----:B------:R-:W-:Y:S02]  /*10c60*/  ISETP.GE.AND P1, PT, R4, R101, PT ;  /* 0x000000650400720c */ /* 0x000fe40003f26270 */
[----:B------:R-:W-:-:S05]  /*10c70*/  IADD3 R4, R15, 0x19, RZ ;  /* 0x000000190f047810 */ /* 0x000fca0007ffe0ff */
[----:B------:R5:W-:Y:S08]  /*10c80*/  MUFU.TANH R128, R17 ;  /* 0x0000001100807308 */ /* 0x000bf00000002400 */
[----:B------:R2:W-:Y:S01]  /*10c90*/  MUFU.TANH R28, R18 ;  /* 0x00000012001c7308 */ /* 0x0005e20000002400 */
[----:B-----5:R-:W-:-:S07]  /*10ca0*/  FSEL R17, R52, -INF , !P0 ;  /* 0xff80000034117808 */ /* 0x020fce0004000000 */
[----:B------:R-:W5:Y:S01]  /*10cb0*/  MUFU.TANH R37, R37 ;  /* 0x0000002500257308 */ /* 0x000f620000002400 */
[----:B------:R-:W-:Y:S01]  /*10cc0*/  ISETP.GE.AND P0, PT, R4, R132, PT ;  /* 0x000000840400720c */ /* 0x000fe20003f06270 */
[----:B------:R-:W-:-:S03]  /*10cd0*/  FMUL.FTZ R52, R108, c[0x0][0x2ec] ;  /* 0x0000bb006c347a20 */ /* 0x000fc60000410000 */
[----:B-1----:R-:W-:Y:S02]  /*10ce0*/  FSEL R21, R44, -INF , !P0 ;  /* 0xff8000002c157808 */ /* 0x002fe40004000000 */
[----:B--2---:R-:W-:Y:S01]  /*10cf0*/  FSEL R18, R51, -INF , !P1 ;  /* 0xff80000033127808 */ /* 0x004fe20004800000 */
[----:B------:R1:W-:Y:S01]  /*10d00*/  MUFU.TANH R27, R16 ;  /* 0x00000010001b7308 */ /* 0x0003e20000002400 */
[----:B------:R-:W-:Y:S01]  /*10d10*/  ISETP.GE.AND P1, PT, R4, R101, PT ;  /* 0x000000650400720c */ /* 0x000fe20003f26270 */
[----:B------:R-:W-:Y:S01]  /*10d20*/  FMUL.FTZ R51, R114, c[0x0][0x2ec] ;  /* 0x0000bb0072337a20 */ /* 0x000fe20000410000 */
[----:B------:R-:W-:-:S04]  /*10d30*/  IADD3 R4, R15, 0x21, RZ ;  /* 0x000000210f047810 */ /* 0x000fc80007ffe0ff */
[----:B------:R-:W-:Y:S01]  /*10d40*/  ISETP.GE.AND P0, PT, R4, R132, PT ;  /* 0x000000840400720c */ /* 0x000fe20003f06270 */
[----:B------:R-:W2:Y:S03]  /*10d50*/  MUFU.TANH R123, R123 ;  /* 0x0000007b007b7308 */ /* 0x000ea60000002400 */
[----:B---3--:R-:W-:Y:S02]  /*10d60*/  FSEL R131, R131, -INF , !P0 ;  /* 0xff80000083837808 */ /* 0x008fe40004000000 */
[----:B-1----:R-:W-:-:S03]  /*10d70*/  FSEL R16, R53, -INF , !P1 ;  /* 0xff80000035107808 */ /* 0x002fc60004800000 */
[----:B------:R-:W-:Y:S01]  /*10d80*/  MUFU.TANH R120, R5 ;  /* 0x0000000500787308 */ /* 0x000fe20000002400 */
[-C--:B------:R-:W-:Y:S02]  /*10d90*/  ISETP.GE.AND P1, PT, R4, R101.reuse, PT ;  /* 0x000000650400720c */ /* 0x080fe40003f26270 */
[C---:B------:R-:W-:Y:S02]  /*10da0*/  IADD3 R4, R15.reuse, 0x29, RZ ;  /* 0x000000290f047810 */ /* 0x040fe40007ffe0ff */
[----:B------:R-:W-:Y:S02]  /*10db0*/  FSEL R136, R136, -INF , !P1 ;  /* 0xff80000088887808 */ /* 0x000fe40004800000 */
[C---:B------:R-:W-:Y:S01]  /*10dc0*/  ISETP.GE.AND P1, PT, R4.reuse, R101, PT ;  /* 0x000000650400720c */ /* 0x040fe20003f26270 */
[----:B------:R-:W-:Y:S01]  /*10dd0*/  MUFU.TANH R39, R6 ;  /* 0x0000000600277308 */ /* 0x000fe20000002400 */
[----:B------:R-:W-:Y:S02]  /*10de0*/  ISETP.GE.AND P0, PT, R4, R132, PT ;  /* 0x000000840400720c */ /* 0x000fe40003f06270 */
[----:B------:R-:W-:-:S02]  /*10df0*/  IADD3 R4, R15, 0x31, RZ ;  /* 0x000000310f047810 */ /* 0x000fc40007ffe0ff */
[----:B----4-:R-:W-:Y:S02]  /*10e00*/  FSEL R134, R134, -INF , !P1 ;  /* 0xff80000086867808 */ /* 0x010fe40004800000 */
[----:B------:R-:W-:Y:S01]  /*10e10*/  FSEL R129, R129, -INF , !P0 ;  /* 0xff80000081817808 */ /* 0x000fe20004000000 */
[----:B------:R1:W-:Y:S01]  /*10e20*/  MUFU.TANH R57, R7 ;  /* 0x0000000700397308 */ /* 0x0003e20000002400 */
[C---:B------:R-:W-:Y:S02]  /*10e30*/  ISETP.GE.AND P1, PT, R4.reuse, R101, PT ;  /* 0x000000650400720c */ /* 0x040fe40003f26270 */
[----:B------:R-:W-:Y:S02]  /*10e40*/  ISETP.GE.AND P0, PT, R4, R132, PT ;  /* 0x000000840400720c */ /* 0x000fe40003f06270 */
[----:B------:R-:W-:Y:S02]  /*10e50*/  IADD3 R4, R15, 0x39, RZ ;  /* 0x000000390f047810 */ /* 0x000fe40007ffe0ff */
[----:B------:R-:W-:Y:S01]  /*10e60*/  FSEL R130, R130, -INF , !P1 ;  /* 0xff80000082827808 */ /* 0x000fe20004800000 */
[----:B------:R-:W3:Y:S01]  /*10e70*/  MUFU.TANH R122, R122 ;  /* 0x0000007a007a7308 */ /* 0x000ee20000002400 */
[----:B-----5:R-:W-:-:S02]  /*10e80*/  FSEL R117, R37, -INF , !P0 ;  /* 0xff80000025757808 */ /* 0x020fc40004000000 */
[CC--:B------:R-:W-:Y:S02]  /*10e90*/  ISETP.GE.AND P1, PT, R4.reuse, R101.reuse, PT ;  /* 0x000000650400720c */ /* 0x0c0fe40003f26270 */
[----:B------:R-:W-:Y:S02]  /*10ea0*/  ISETP.GE.AND P0, PT, R4, R132, PT ;  /* 0x000000840400720c */ /* 0x000fe40003f06270 */
[----:B------:R-:W-:Y:S01]  /*10eb0*/  IADD3 R4, R15, 0x41, RZ ;  /* 0x000000410f047810 */ /* 0x000fe20007ffe0ff */
[----:B------:R-:W4:Y:S01]  /*10ec0*/  MUFU.TANH R20, R20 ;  /* 0x0000001400147308 */ /* 0x000f220000002400 */
[----:B------:R-:W-:Y:S02]  /*10ed0*/  FSEL R128, R128, -INF , !P1 ;  /* 0xff80000080807808 */ /* 0x000fe40004800000 */
[----:B--2---:R-:W-:Y:S02]  /*10ee0*/  FSEL R123, R123, -INF , !P0 ;  /* 0xff8000007b7b7808 */ /* 0x004fe40004000000 */
[----:B------:R-:W-:-:S02]  /*10ef0*/  ISETP.GE.AND P1, PT, R4, R101, PT ;  /* 0x000000650400720c */ /* 0x000fc40003f26270 */
[----:B------:R-:W-:Y:S01]  /*10f00*/  ISETP.GE.AND P0, PT, R4, R132, PT ;  /* 0x000000840400720c */ /* 0x000fe20003f06270 */
[----:B------:R-:W2:Y:S01]  /*10f10*/  MUFU.TANH R43, R43 ;  /* 0x0000002b002b7308 */ /* 0x000ea20000002400 */
[----:B-1----:R-:W1:Y:S01]  /*10f20*/  LDSM.16.M88.4 R4, [R100+0x3800] ;  /* 0x003800006404783b */ /* 0x002e620000000200 */
[----:B------:R-:W-:Y:S01]  /*10f30*/  IADD3 R37, R15, 0x49, RZ ;  /* 0x000000490f257810 */ /* 0x000fe20007ffe0ff */
[----:B------:R-:W-:-:S04]  /*10f40*/  DEPBAR.LE SB0, 0x0 ;  /* 0x000080000000791a */ /* 0x000fc80000000000 */
[----:B------:R-:W-:Y:S01]  /*10f50*/  FSEL R124, R19, -INF , !P1 ;  /* 0xff800000137c7808 */ /* 0x000fe20004800000 */
[----:B------:R-:W5:Y:S01]  /*10f60*/  MUFU.TANH R55, R55 ;  /* 0x0000003700377308 */ /* 0x000f620000002400 */
[-C--:B------:R-:W-:Y:S02]  /*10f70*/  ISETP.GE.AND P1, PT, R37, R101.reuse, PT ;  /* 0x000000652500720c */ /* 0x080fe40003f26270 */
[----:B------:R-:W-:Y:S02]  /*10f80*/  FSEL R113, R45, -INF , !P0 ;  /* 0xff8000002d717808 */ /* 0x000fe40004000000 */
[----:B------:R-:W-:Y:S01]  /*10f90*/  ISETP.GE.AND P0, PT, R37, R132, PT ;  /* 0x000000842500720c */ /* 0x000fe20003f06270 */
[----:B------:R-:W-:Y:S01]  /*10fa0*/  FMUL.FTZ R37, R111, c[0x0][0x2ec] ;  /* 0x0000bb006f257a20 */ /* 0x000fe20000410000 */
[----:B---3--:R-:W-:Y:S01]  /*10fb0*/  FSEL R122, R122, -INF , !P1 ;  /* 0xff8000007a7a7808 */ /* 0x008fe20004800000 */
[----:B------:R-:W3:Y:S01]  /*10fc0*/  MUFU.TANH R48, R48 ;  /* 0x0000003000307308 */ /* 0x000ee20000002400 */
[----:B------:R-:W-:-:S02]  /*10fd0*/  ISETP.GE.AND P1, PT, R23, R101, PT ;  /* 0x000000651700720c */ /* 0x000fc40003f26270 */
[----:B----4-:R-:W-:Y:S02]  /*10fe0*/  FSEL R109, R20, -INF , !P0 ;  /* 0xff800000146d7808 */ /* 0x010fe40004000000 */
[----:B------:R-:W-:Y:S02]  /*10ff0*/  IADD3 R20, R15, 0x59, RZ ;  /* 0x000000590f147810 */ /* 0x000fe40007ffe0ff */
[----:B------:R-:W-:Y:S01]  /*11000*/  ISETP.GE.AND P0, PT, R23, R132, PT ;  /* 0x000000841700720c */ /* 0x000fe20003f06270 */
[----:B------:R-:W4:Y:S01]  /*11010*/  MUFU.TANH R22, R115 ;  /* 0x0000007300167308 */ /* 0x000f220000002400 */
[----:B------:R-:W-:Y:S02]  /*11020*/  FSEL R120, R120, -INF , !P1 ;  /* 0xff80000078787808 */ /* 0x000fe40004800000 */
[----:B------:R-:W-:Y:S02]  /*11030*/  ISETP.GE.AND P1, PT, R20, R101, PT ;  /* 0x000000651400720c */ /* 0x000fe40003f26270 */
[----:B------:R-:W-:-:S02]  /*11040*/  IADD3 R19, R15, 0x61, RZ ;  /* 0x000000610f137810 */ /* 0x000fc40007ffe0ff */
[----:B------:R-:W-:Y:S01]  /*11050*/  FSEL R57, R57, -INF , !P0 ;  /* 0xff80000039397808 */ /* 0x000fe20004000000 */
[----:B------:R-:W4:Y:S01]  /*11060*/  MUFU.TANH R46, R46 ;  /* 0x0000002e002e7308 */ /* 0x000f220000002400 */
[-C--:B------:R-:W-:Y:S02]  /*11070*/  ISETP.GE.AND P0, PT, R20, R132.reuse, PT ;  /* 0x000000841400720c */ /* 0x080fe40003f06270 */
[----:B--2---:R-:W-:Y:S02]  /*11080*/  FSEL R116, R43, -INF , !P1 ;  /* 0xff8000002b747808 */ /* 0x004fe40004800000 */
[----:B------:R-:W-:Y:S02]  /*11090*/  ISETP.GE.AND P1, PT, R19, R101, PT ;  /* 0x000000651300720c */ /* 0x000fe40003f26270 */
[----:B-----5:R-:W-:Y:S01]  /*110a0*/  FSEL R55, R55, -INF , !P0 ;  /* 0xff80000037377808 */ /* 0x020fe20004000000 */
[----:B------:R-:W2:Y:S01]  /*110b0*/  MUFU.TANH R3, R3 ;  /* 0x0000000300037308 */ /* 0x000ea20000002400 */
[----:B------:R-:W-:Y:S01]  /*110c0*/  IADD3 R20, R15, 0x69, RZ ;  /* 0x000000690f147810 */ /* 0x000fe20007ffe0ff */
[----:B-1----:R-:W-:Y:S01]  /*110d0*/  HMMA.16816.F32 R104, R60, R4, R104 ;  /* 0x000000043c68723c */ /* 0x002fe20000001868 */
[----:B------:R-:W-:-:S02]  /*110e0*/  ISETP.GE.AND P0, PT, R19, R132, PT ;  /* 0x000000841300720c */ /* 0x000fc40003f06270 */
[----:B---3--:R-:W-:Y:S02]  /*110f0*/  FSEL R48, R48, -INF , !P1 ;  /* 0xff80000030307808 */ /* 0x008fe40004800000 */
[----:B------:R-:W-:Y:S01]  /*11100*/  ISETP.GE.AND P1, PT, R20, R101, PT ;  /* 0x000000651400720c */ /* 0x000fe20003f26270 */
[----:B------:R-:W1:Y:S01]  /*11110*/  MUFU.TANH R42, R42 ;  /* 0x0000002a002a7308 */ /* 0x000e620000002400 */
[--C-:B------:R-:W-:Y:S02]  /*11120*/  LOP3.LUT R19, R8, 0x18, R103.reuse, 0xfe, !PT ;  /* 0x0000001808137812 */ /* 0x100fe400078efe67 */
[----:B----4-:R-:W-:Y:S02]  /*11130*/  FSEL R45, R22, -INF , !P0 ;  /* 0xff800000162d7808 */ /* 0x010fe40004000000 */
[----:B------:R-:W-:Y:S02]  /*11140*/  ISETP.GE.AND P0, PT, R20, R132, PT ;  /* 0x000000841400720c */ /* 0x000fe40003f06270 */
[C-C-:B------:R-:W-:Y:S01]  /*11150*/  LOP3.LUT R5, R8.reuse, 0x20, R103.reuse, 0xfe, !PT ;  /* 0x0000002008057812 */ /* 0x140fe200078efe67 */
[----:B------:R-:W3:Y:S01]  /*11160*/  MUFU.TANH R37, R37 ;  /* 0x0000002500257308 */ /* 0x000ee20000002400 */
[----:B------:R-:W-:-:S02]  /*11170*/  LOP3.LUT R4, R8, 0x28, R103, 0xfe, !PT ;  /* 0x0000002808047812 */ /* 0x000fc400078efe67 */
[----:B------:R-:W-:Y:S02]  /*11180*/  FSEL R46, R46, -INF , !P1 ;  /* 0xff8000002e2e7808 */ /* 0x000fe40004800000 */
[CC--:B------:R-:W-:Y:S02]  /*11190*/  ISETP.GE.AND P3, PT, R19.reuse, R101.reuse, PT ;  /* 0x000000651300720c */ /* 0x0c0fe40003f66270 */
[----:B------:R-:W-:Y:S01]  /*111a0*/  ISETP.GE.AND P1, PT, R19, R132, PT ;  /* 0x000000841300720c */ /* 0x000fe20003f26270 */
[----:B------:R-:W4:Y:S01]  /*111b0*/  MUFU.TANH R40, R40 ;  /* 0x0000002800287308 */ /* 0x000f220000002400 */
[----:B--2---:R-:W-:Y:S01]  /*111c0*/  FSEL R44, R3, -INF , !P2 ;  /* 0xff800000032c7808 */ /* 0x004fe20005000000 */
[----:B------:R-:W-:Y:S01]  /*111d0*/  FMUL.FTZ R50, R104, c[0x0][0x2ec] ;  /* 0x0000bb0068327a20 */ /* 0x000fe20000410000 */
[----:B------:R-:W-:Y:S01]  /*111e0*/  FSEL R20, R41, -INF , !P5 ;  /* 0xff80000029147808 */ /* 0x000fe20006800000 */
[----:B------:R-:W-:Y:S01]  /*111f0*/  FMUL.FTZ R3, R110, c[0x0][0x2ec] ;  /* 0x0000bb006e037a20 */ /* 0x000fe20000410000 */
[----:B-1----:R-:W-:Y:S01]  /*11200*/  FSEL R19, R42, -INF , !P6 ;  /* 0xff8000002a137808 */ /* 0x002fe20007000000 */
[----:B------:R-:W-:Y:S01]  /*11210*/  FMUL.FTZ R56, R105, c[0x0][0x2ec] ;  /* 0x0000bb0069387a20 */ /* 0x000fe20000410000 */
[----:B------:R-:W-:Y:S01]  /*11220*/  ISETP.GE.AND P2, PT, R5, R101, PT ;  /* 0x000000650500720c */ /* 0x000fe20003f46270 */
[----:B------:R-:W1:Y:S01]  /*11230*/  MUFU.TANH R32, R32 ;  /* 0x0000002000207308 */ /* 0x000e620000002400 */
[----:B---3--:R-:W-:-:S02]  /*11240*/  FSEL R37, R37, -INF , !P0 ;  /* 0xff80000025257808 */ /* 0x008fc40004000000 */
[-C--:B------:R-:W-:Y:S02]  /*11250*/  ISETP.GE.AND P0, PT, R5, R132.reuse, PT ;  /* 0x000000840500720c */ /* 0x080fe40003f06270 */
[C---:B------:R-:W-:Y:S02]  /*11260*/  ISETP.GE.AND P5, PT, R4.reuse, R101, PT ;  /* 0x000000650400720c */ /* 0x040fe40003fa6270 */
[----:B------:R-:W-:Y:S01]  /*11270*/  ISETP.GE.AND P6, PT, R4, R132, PT ;  /* 0x000000840400720c */ /* 0x000fe20003fc6270 */
[----:B------:R-:W2:Y:S01]  /*11280*/  MUFU.TANH R24, R24 ;  /* 0x0000001800187308 */ /* 0x000ea20000002400 */
[----:B------:R-:W-:Y:S01]  /*11290*/  HMMA.16816.F32 R4, R60, R6, R64 ;  /* 0x000000063c04723c */ /* 0x000fe20000001840 */
[----:B----4-:R-:W-:Y:S02]  /*112a0*/  FSEL R43, R40, -INF , !P4 ;  /* 0xff800000282b7808 */ /* 0x010fe40006000000 */
[C-C-:B------:R-:W-:Y:S02]  /*112b0*/  LOP3.LUT R40, R8.reuse, 0x30, R103.reuse, 0xfe, !PT ;  /* 0x0000003008287812 */ /* 0x140fe400078efe67 */
[----:B------:R-:W-:-:S02]  /*112c0*/  LOP3.LUT R41, R8, 0x38, R103, 0xfe, !PT ;  /* 0x0000003808297812 */ /* 0x000fc400078efe67 */
[----:B------:R-:W3:Y:S01]  /*112d0*/  MUFU.TANH R25, R25 ;  /* 0x0000001900197308 */ /* 0x000ee20000002400 */
[----:B-1----:R-:W-:Y:S02]  /*112e0*/  FSEL R22, R32, -INF , !P3 ;  /* 0xff80000020167808 */ /* 0x002fe40005800000 */
[C---:B------:R-:W-:Y:S02]  /*112f0*/  ISETP.GE.AND P3, PT, R40.reuse, R101, PT ;  /* 0x000000652800720c */ /* 0x040fe40003f66270 */
[----:B------:R-:W-:Y:S02]  /*11300*/  ISETP.GE.AND P4, PT, R40, R132, PT ;  /* 0x000000842800720c */ /* 0x000fe40003f86270 */
[----:B------:R-:W-:Y:S01]  /*11310*/  P2R R40, PR, RZ, 0x8 ;  /* 0x00000008ff287803 */ /* 0x000fe20000000000 */
[----:B------:R-:W1:Y:S01]  /*11320*/  MUFU.TANH R33, R33 ;  /* 0x0000002100217308 */ /* 0x000e620000002400 */
[----:B--2---:R-:W-:Y:S02]  /*11330*/  FSEL R60, R24, -INF , !P5 ;  /* 0xff800000183c7808 */ /* 0x004fe40006800000 */
[----:B------:R-:W-:-:S02]  /*11340*/  LOP3.LUT R32, R8, 0x48, R103, 0xfe, !PT ;  /* 0x0000004808207812 */ /* 0x000fc400078efe67 */
[----:B------:R-:W-:Y:S02]  /*11350*/  ISETP.NE.AND P5, PT, R40, RZ, PT ;  /* 0x000000ff2800720c */ /* 0x000fe40003fa5270 */
[-C--:B------:R-:W-:Y:S01]  /*11360*/  ISETP.GE.AND P3, PT, R41, R101.reuse, PT ;  /* 0x000000652900720c */ /* 0x080fe20003f66270 */
[----:B------:R-:W2:Y:S01]  /*11370*/  MUFU.TANH R38, R38 ;  /* 0x0000002600267308 */ /* 0x000ea20000002400 */
[----:B---3--:R-:W-:Y:S01]  /*11380*/  FSEL R111, R25, -INF , !P6 ;  /* 0xff800000196f7808 */ /* 0x008fe20007000000 */
[----:B------:R-:W-:Y:S01]  /*11390*/  FMUL.FTZ R59, R4, c[0x0][0x2ec] ;  /* 0x0000bb00043b7a20 */ /* 0x000fe20000410000 */
[----:B------:R-:W-:Y:S01]  /*113a0*/  FSEL R110, R26, -INF , !P5 ;  /* 0xff8000001a6e7808 */ /* 0x000fe20006800000 */
[----:B------:R-:W-:Y:S01]  /*113b0*/  FMUL.FTZ R58, R5, c[0x0][0x2ec] ;  /* 0x0000bb00053a7a20 */ /* 0x000fe20000410000 */
[----:B------:R-:W-:Y:S01]  /*113c0*/  ISETP.GE.AND P6, PT, R32, R101, PT ;  /* 0x000000652000720c */ /* 0x000fe20003fc6270 */
[----:B------:R-:W-:Y:S01]  /*113d0*/  FMUL.FTZ R6, R6, c[0x0][0x2ec] ;  /* 0x0000bb0006067a20 */ /* 0x000fe20000410000 */
[C-C-:B------:R-:W-:Y:S01]  /*113e0*/  LOP3.LUT R26, R8.reuse, 0x50, R103.reuse, 0xfe, !PT ;  /* 0x00000050081a7812 */ /* 0x140fe200078efe67 */
[----:B------:R-:W3:Y:S01]  /*113f0*/  MUFU.TANH R35, R35 ;  /* 0x0000002300237308 */ /* 0x000ee20000002400 */
[----:B-1----:R-:W-:Y:S01]  /*11400*/  FSEL R23, R33, -INF , !P1 ;  /* 0xff80000021177808 */ /* 0x002fe20004800000 */
[----:B------:R-:W-:Y:S01]  /*11410*/  FMUL.FTZ R7, R7, c[0x0][0x2ec] ;  /* 0x0000bb0007077a20 */ /* 0x000fe20000410000 */
[----:B------:R-:W-:-:S02]  /*11420*/  LOP3.LUT R33, R8, 0x40, R103, 0xfe, !PT ;  /* 0x0000004008217812 */ /* 0x000fc400078efe67 */
[----:B------:R-:W-:Y:S02]  /*11430*/  P2R R25, PR, RZ, 0x40 ;  /* 0x00000040ff197803 */ /* 0x000fe40000000000 */
[----:B------:R-:W-:Y:S01]  /*11440*/  FSEL R108, R27, -INF , !P3 ;  /* 0xff8000001b6c7808 */ /* 0x000fe20005800000 */
[----:B------:R-:W1:Y:S01]  /*11450*/  MUFU.TANH R50, R50 ;  /* 0x0000003200327308 */ /* 0x000e620000002400 */
[CC--:B------:R-:W-:Y:S02]  /*11460*/  ISETP.GE.AND P6, PT, R26.reuse, R101.reuse, PT ;  /* 0x000000651a00720c */ /* 0x0c0fe40003fc6270 */
[----:B------:R-:W-:Y:S02]  /*11470*/  ISETP.GE.AND P3, PT, R26, R132, PT ;  /* 0x000000841a00720c */ /* 0x000fe40003f66270 */
[----:B------:R-:W-:Y:S02]  /*11480*/  LOP3.LUT R4, R8, 0x68, R103, 0xfe, !PT ;  /* 0x0000006808047812 */ /* 0x000fe400078efe67 */
[----:B------:R-:W-:Y:S01]  /*11490*/  FSEL R62, R34, -INF , !P2 ;  /* 0xff800000223e7808 */ /* 0x000fe20005000000 */
[----:B------:R-:W4:Y:S01]  /*114a0*/  MUFU.TANH R30, R30 ;  /* 0x0000001e001e7308 */ /* 0x000f220000002400 */
[----:B------:R-:W-:-:S02]  /*114b0*/  ISETP.GE.AND P2, PT, R33, R101, PT ;  /* 0x000000652100720c */ /* 0x000fc40003f46270 */
[-C--:B------:R-:W-:Y:S02]  /*114c0*/  ISETP.GE.AND P5, PT, R32, R132.reuse, PT ;  /* 0x000000842000720c */ /* 0x080fe40003fa6270 */
[----:B--2---:R-:W-:Y:S02]  /*114d0*/  FSEL R64, R38, -INF , !P6 ;  /* 0xff80000026407808 */ /* 0x004fe40007000000 */
[----:B------:R-:W-:Y:S01]  /*114e0*/  FSEL R67, R39, -INF , !P3 ;  /* 0xff80000027437808 */ /* 0x000fe20005800000 */
[----:B------:R-:W2:Y:S01]  /*114f0*/  MUFU.TANH R47, R47 ;  /* 0x0000002f002f7308 */ /* 0x000ea20000002400 */
[C---:B------:R-:W-:Y:S02]  /*11500*/  ISETP.GE.AND P6, PT, R4.reuse, R101, PT ;  /* 0x000000650400720c */ /* 0x040fe40003fc6270 */
[----:B------:R-:W-:Y:S02]  /*11510*/  ISETP.GE.AND P3, PT, R4, R132, PT ;  /* 0x000000840400720c */ /* 0x000fe40003f66270 */
[----:B------:R-:W-:-:S02]  /*11520*/  LOP3.LUT R4, R8, 0x70, R103, 0xfe, !PT ;  /* 0x0000007008047812 */ /* 0x000fc400078efe67 */
[----:B------:R-:W-:Y:S01]  /*11530*/  FSEL R118, R29, -INF , !P2 ;  /* 0xff8000001d767808 */ /* 0x000fe20005000000 */
[----:B------:R-:W5:Y:S01]  /*11540*/  MUFU.TANH R121, R121 ;  /* 0x0000007900797308 */ /* 0x000f620000002400 */
[----:B------:R-:W-:Y:S01]  /*11550*/  FSEL R115, R31, -INF , !P5 ;  /* 0xff8000001f737808 */ /* 0x000fe20006800000 */
[----:B------:R-:W-:Y:S01]  /*11560*/  FMUL.FTZ R31, R106, c[0x0][0x2ec] ;  /* 0x0000bb006a1f7a20 */ /* 0x000fe20000410000 */
[----:B------:R-:W-:Y:S01]  /*11570*/  ISETP.GE.AND P1, PT, R41, R132, PT ;  /* 0x000000842900720c */ /* 0x000fe20003f26270 */
[----:B------:R-:W-:Y:S01]  /*11580*/  FMUL.FTZ R29, R107, c[0x0][0x2ec] ;  /* 0x0000bb006b1d7a20 */ /* 0x000fe20000410000 */
[----:B------:R-:W-:Y:S02]  /*11590*/  LOP3.LUT R24, R8, 0x58, R103, 0xfe, !PT ;  /* 0x0000005808187812 */ /* 0x000fe400078efe67 */
[----:B---3--:R-:W-:Y:S01]  /*115a0*/  FSEL R127, R35, -INF , !P0 ;  /* 0xff800000237f7808 */ /* 0x008fe20004000000 */
[----:B------:R-:W3:Y:S01]  /*115b0*/  MUFU.TANH R51, R51 ;  /* 0x0000003300337308 */ /* 0x000ee20000002400 */
[----:B------:R-:W-:-:S02]  /*115c0*/  ISETP.GE.AND P5, PT, R4, R101, PT ;  /* 0x000000650400720c */ /* 0x000fc40003fa6270 */
[-C--:B------:R-:W-:Y:S02]  /*115d0*/  ISETP.GE.AND P0, PT, R33, R132.reuse, PT ;  /* 0x000000842100720c */ /* 0x080fe40003f06270 */
[----:B------:R-:W-:Y:S02]  /*115e0*/  ISETP.NE.AND P2, PT, R25, RZ, PT ;  /* 0x000000ff1900720c */ /* 0x000fe40003f45270 */
[----:B------:R-:W-:Y:S01]  /*115f0*/  FSEL R125, R28, -INF , !P1 ;  /* 0xff8000001c7d7808 */ /* 0x000fe20004800000 */
[----:B------:R-:W2:Y:S01]  /*11600*/  MUFU.TANH R49, R49 ;  /* 0x0000003100317308 */ /* 0x000ea20000002400 */
[----:B------:R-:W-:Y:S02]  /*11610*/  LOP3.LUT R5, R8, 0x60, R103, 0xfe, !PT ;  /* 0x0000006008057812 */ /* 0x000fe400078efe67 */
[----:B------:R-:W-:Y:S02]  /*11620*/  ISETP.GE.AND P1, PT, R24, R132, PT ;  /* 0x000000841800720c */ /* 0x000fe40003f26270 */
[----:B-1----:R-:W-:-:S02]  /*11630*/  FSEL R50, R50, -INF , !P5 ;  /* 0xff80000032327808 */ /* 0x002fc40006800000 */
[----:B------:R-:W-:Y:S01]  /*11640*/  FSEL R119, R36, -INF , !P0 ;  /* 0xff80000024777808 */ /* 0x000fe20004000000 */
[----:B------:R-:W1:Y:S01]  /*11650*/  MUFU.TANH R54, R54 ;  /* 0x0000003600367308 */ /* 0x000e620000002400 */
[----:B----4-:R-:W-:Y:S02]  /*11660*/  FSEL R126, R30, -INF , !P2 ;  /* 0xff8000001e7e7808 */ /* 0x010fe40005000000 */
[----:B------:R-:W-:Y:S02]  /*11670*/  ISETP.GT.AND P5, PT, R189, R174, PT ;  /* 0x000000aebd00720c */ /* 0x000fe40003fa4270 */
[C---:B------:R-:W-:Y:S02]  /*11680*/  ISETP.GE.AND P2, PT, R5.reuse, R101, PT ;  /* 0x000000650500720c */ /* 0x040fe40003f46270 */
[----:B------:R-:W-:Y:S01]  /*11690*/  ISETP.GE.AND P0, PT, R5, R132, PT ;  /* 0x000000840500720c */ /* 0x000fe20003f06270 */
[----:B------:R-:W4:Y:S01]  /*116a0*/  MUFU.TANH R52, R52 ;  /* 0x0000003400347308 */ /* 0x000f220000002400 */
[----:B--2---:R-:W-:-:S02]  /*116b0*/  FSEL R63, R47, -INF , !P1 ;  /* 0xff8000002f3f7808 */ /* 0x004fc40004800000 */
[----:B------:R-:W-:Y:S02]  /*116c0*/  IADD3 R5, R15, 0x71, RZ ;  /* 0x000000710f057810 */ /* 0x000fe40007ffe0ff */
[----:B------:R-:W-:Y:S02]  /*116d0*/  ISETP.GE.AND P1, PT, R4, R132, PT ;  /* 0x000000840400720c */ /* 0x000fe40003f26270 */
[----:B-----5:R-:W-:Y:S01]  /*116e0*/  FSEL R121, R121, -INF , !P4 ;  /* 0xff80000079797808 */ /* 0x020fe20006000000 */
[----:B------:R-:W2:Y:S01]  /*116f0*/  MUFU.TANH R3, R3 ;  /* 0x0000000300037308 */ /* 0x000ea20000002400 */
[-C--:B------:R-:W-:Y:S02]  /*11700*/  ISETP.GE.AND P4, PT, R24, R101.reuse, PT ;  /* 0x000000651800720c */ /* 0x080fe40003f86270 */
[----:B---3--:R-:W-:Y:S02]  /*11710*/  FSEL R51, R51, -INF , !P0 ;  /* 0xff80000033337808 */ /* 0x008fe40004000000 */
[----:B------:R-:W-:-:S02]  /*11720*/  ISETP.GE.AND P0, PT, R5, R101, PT ;  /* 0x000000650500720c */ /* 0x000fc40003f06270 */
[----:B------:R-:W-:Y:S01]  /*11730*/  LOP3.LUT R103, R8, 0x78, R103, 0xfe, !PT ;  /* 0x0000007808677812 */ /* 0x000fe200078efe67 */
[----:B------:R-:W3:Y:S01]  /*11740*/  MUFU.TANH R56, R56 ;  /* 0x0000003800387308 */ /* 0x000ee20000002400 */
[----:B------:R-:W-:Y:S02]  /*11750*/  P2R R4, PR, RZ, 0x2 ;  /* 0x00000002ff047803 */ /* 0x000fe40000000000 */
[----:B------:R-:W-:Y:S02]  /*11760*/  IADD3 R15, R15, 0x79, RZ ;  /* 0x000000790f0f7810 */ /* 0x000fe40007ffe0ff */
[----:B------:R-:W-:Y:S02]  /*11770*/  FSEL R66, R49, -INF , !P4 ;  /* 0xff80000031427808 */ /* 0x000fe40006000000 */
[----:B-1----:R-:W-:Y:S01]  /*11780*/  FSEL R54, R54, -INF , !P2 ;  /* 0xff80000036367808 */ /* 0x002fe20005000000 */
[----:B------:R-:W1:Y:S01]  /*11790*/  MUFU.TANH R59, R59 ;  /* 0x0000003b003b7308 */ /* 0x000e620000002400 */
[----:B----4-:R-:W-:-:S02]  /*117a0*/  FSEL R52, R52, -INF , !P6 ;  /* 0xff80000034347808 */ /* 0x010fc40007000000 */
[----:B--2---:R-:W-:Y:S02]  /*117b0*/  FSEL R49, R3, -INF , !P3 ;  /* 0xff80000003317808 */ /* 0x004fe40005800000 */
[CC--:B------:R-:W-:Y:S02]  /*117c0*/  ISETP.GE.AND P4, PT, R103.reuse, R101.reuse, PT ;  /* 0x000000656700720c */ /* 0x0c0fe40003f86270 */
[-C--:B------:R-:W-:Y:S01]  /*117d0*/  ISETP.GE.AND P1, PT, R103, R132.reuse, PT ;  /* 0x000000846700720c */ /* 0x080fe20003f26270 */
[----:B------:R-:W2:Y:S01]  /*117e0*/  MUFU.TANH R58, R58 ;  /* 0x0000003a003a7308 */ /* 0x000ea20000002400 */
[----:B---3--:R-:W-:Y:S02]  /*117f0*/  FSEL R56, R56, -INF , !P0 ;  /* 0xff80000038387808 */ /* 0x008fe40004000000 */
[----:B------:R-:W-:Y:S02]  /*11800*/  ISETP.NE.AND P6, PT, R4, RZ, PT ;  /* 0x000000ff0400720c */ /* 0x000fe40003fc5270 */
[----:B------:R-:W-:Y:S01]  /*11810*/  ISETP.GE.AND P2, PT, R5, R132, PT ;  /* 0x000000840500720c */ /* 0x000fe20003f46270 */
[----:B------:R-:W-:Y:S01]  /*11820*/  BAR.SYNC.DEFER_BLOCKING 0x0 ;  /* 0x0000000000007b1d */ /* 0x000fe20000010000 */
[----:B------:R-:W-:-:S02]  /*11830*/  ISETP.GE.AND P3, PT, R15, R101, PT ;  /* 0x000000650f00720c */ /* 0x000fc40003f66270 */
[----:B------:R-:W-:Y:S02]  /*11840*/  ISETP.GE.AND P0, PT, R15, R132, PT ;  /* 0x000000840f00720c */ /* 0x000fe40003f06270 */
[----:B-1----:R-:W-:Y:S01]  /*11850*/  FSEL R59, R59, -INF , !P4 ;  /* 0xff8000003b3b7808 */ /* 0x002fe20006000000 */
[----:B------:R-:W1:Y:S01]  /*11860*/  MUFU.TANH R31, R31 ;  /* 0x0000001f001f7308 */ /* 0x000e620000002400 */
[----:B--2---:R-:W-:-:S07]  /*11870*/  FSEL R58, R58, -INF , !P3 ;  /* 0xff8000003a3a7808 */ /* 0x004fce0005800000 */
[----:B------:R-:W2:Y:S08]  /*11880*/  MUFU.TANH R29, R29 ;  /* 0x0000001d001d7308 */ /* 0x000eb00000002400 */
[----:B------:R-:W3:Y:S01]  /*11890*/  MUFU.TANH R27, R6 ;  /* 0x00000006001b7308 */ /* 0x000ee20000002400 */
[----:B-1----:R-:W-:-:S07]  /*118a0*/  FSEL R31, R31, -INF , !P6 ;  /* 0xff8000001f1f7808 */ /* 0x002fce0007000000 */
[----:B------:R-:W1:Y:S01]  /*118b0*/  MUFU.TANH R25, R7 ;  /* 0x0000000700197308 */ /* 0x000e620000002400 */
[----:B--2---:R-:W-:Y:S02]  /*118c0*/  FSEL R29, R29, -INF , !P2 ;  /* 0xff8000001d1d7808 */ /* 0x004fe40005000000 */
[----:B---3--:R-:W-:Y:S02]  /*118d0*/  FSEL R27, R27, -INF , !P1 ;  /* 0xff8000001b1b7808 */ /* 0x008fe40004800000 */
        /* <DEDUP_REMOVED lines=62> */
.L_x_7382:
[----:B------:R-:W-:-:S05]  /*11cc0*/  IMAD.MOV.U32 R32, RZ, RZ, c[0x0][0x198] ;  /* 0x00006600ff207624 */ /* 0x000fca00078e00ff */
[----:B------:R-:W-:-:S04]  /*11cd0*/  LEA R32, -R32, RZ, 0x7 ;  /* 0x000000ff20207211 */ /* 0x000fc800078e39ff */
[----:B------:R-:W-:Y:S02]  /*11ce0*/  SHF.R.S32.HI R4, RZ, 0x1f, R32 ;  /* 0x0000001fff047819 */ /* 0x000fe40000011420 */
.L_x_7383:
        /* <DEDUP_REMOVED lines=33> */
.L_x_7381:
        /* <DEDUP_REMOVED lines=73> */
[C---:B------:R-:W-:Y:S02]  /*12390*/  FSETP.NEU.FTZ.AND P1, PT, R24.reuse, -INF , PT ;  /* 0xff8000001800780b */ /* 0x040fe40003f3d000 */
[C---:B------:R-:W-:Y:S01]  /*123a0*/  FSETP.NEU.FTZ.AND P0, PT, R3.reuse, -INF , PT ;  /* 0xff8000000300780b */ /* 0x040fe20003f1d000 */
[----:B------:R-:W-:Y:S01]  /*123b0*/  FMUL.FTZ R26, R3, c[0x0][0x23c] ;  /* 0x00008f00031a7a20 */ /* 0x000fe20000410000 */
[----:B------:R-:W-:Y:S02]  /*123c0*/  FSEL R61, R61, RZ, P1 ;  /* 0x000000ff3d3d7208 */ /* 0x000fe40000800000 */
[----:B------:R-:W-:Y:S02]  /*123d0*/  FSEL R5, R24, RZ, P1 ;  /* 0x000000ff18057208 */ /* 0x000fe40000800000 */
[----:B------:R-:W-:Y:S01]  /*123e0*/  FSEL R26, R26, RZ, P0 ;  /* 0x000000ff1a1a7208 */ /* 0x000fe20000000000 */
[----:B------:R-:W-:-:S02]  /*123f0*/  FFMA.FTZ R39, R14, c[0x0][0x23c], -R61 ;  /* 0x00008f000e277a23 */ /* 0x000fc4000001083d */
[----:B------:R-:W-:Y:S02]  /*12400*/  FFMA.FTZ R32, R12, c[0x0][0x23c], -R61 ;  /* 0x00008f000c207a23 */ /* 0x000fe4000001083d */
[----:B------:R-:W-:Y:S02]  /*12410*/  FFMA.FTZ R28, R13, c[0x0][0x23c], -R26 ;  /* 0x00008f000d1c7a23 */ /* 0x000fe4000001081a */
[----:B------:R-:W1:Y:S01]  /*12420*/  LDSM.16.MT88.4 R12, [R166+0x6000] ;  /* 0x00600000a60c783b */ /* 0x000e620000004200 */
[----:B------:R-:W-:Y:S01]  /*12430*/  FADD.FTZ R4, R2, -R5 ;  /* 0x8000000502047221 */ /* 0x000fe20000010000 */
[----:B------:R-:W-:Y:S01]  /*12440*/  FSEL R5, R3, RZ, P0 ;  /* 0x000000ff03057208 */ /* 0x000fe20000000000 */
[--C-:B------:R-:W-:Y:S01]  /*12450*/  FFMA.FTZ R35, R44, c[0x0][0x23c], -R61.reuse ;  /* 0x00008f002c237a23 */ /* 0x100fe2000001083d */
[----:B------:R-:W-:Y:S01]  /*12460*/  MUFU.EX2 R39, R39 ;  /* 0x0000002700277308 */ /* 0x000fe20000000800 */
[----:B------:R-:W-:Y:S02]  /*12470*/  FFMA.FTZ R30, R10, c[0x0][0x23c], -R61 ;  /* 0x00008f000a1e7a23 */ /* 0x000fe4000001083d */
[----:B------:R-:W-:-:S02]  /*12480*/  FADD.FTZ R5, R0, -R5 ;  /* 0x8000000500057221 */ /* 0x000fc40000010000 */
[--C-:B------:R-:W-:Y:S02]  /*12490*/  FFMA.FTZ R34, R11, c[0x0][0x23c], -R26.reuse ;  /* 0x00008f000b227a23 */ /* 0x100fe4000001081a */
[--C-:B------:R-:W-:Y:S01]  /*124a0*/  FFMA.FTZ R33, R43, c[0x0][0x23c], -R26.reuse ;  /* 0x00008f002b217a23 */ /* 0x100fe2000001081a */
[----:B------:R-:W2:Y:S01]  /*124b0*/  MUFU.EX2 R32, R32 ;  /* 0x0000002000207308 */ /* 0x000ea20000000800 */
[----:B------:R-:W-:Y:S02]  /*124c0*/  FFMA.FTZ R2, R9, c[0x0][0x23c], -R26 ;  /* 0x00008f0009027a23 */ /* 0x000fe4000001081a */
[----:B------:R-:W-:Y:S01]  /*124d0*/  FMUL.FTZ R40, R4, c[0x0][0x23c] ;  /* 0x00008f0004287a20 */ /* 0x000fe20000410000 */
[----:B------:R-:W3:Y:S01]  /*124e0*/  LDSM.16.MT88.4 R8, [R164+0x6000] ;  /* 0x00600000a408783b */ /* 0x000ee20000004200 */
[----:B------:R-:W-:Y:S02]  /*124f0*/  FMUL.FTZ R38, R5, c[0x0][0x23c] ;  /* 0x00008f0005267a20 */ /* 0x000fe40000410000 */
[--C-:B------:R-:W-:Y:S01]  /*12500*/  FFMA.FTZ R36, R20, c[0x0][0x23c], -R61.reuse ;  /* 0x00008f0014247a23 */ /* 0x100fe2000001083d */
[----:B------:R-:W-:Y:S01]  /*12510*/  MUFU.EX2 R35, R35 ;  /* 0x0000002300237308 */ /* 0x000fe20000000800 */
[----:B------:R-:W-:-:S02]  /*12520*/  FFMA.FTZ R43, R18, c[0x0][0x23c], -R61 ;  /* 0x00008f00122b7a23 */ /* 0x000fc4000001083d */
[--C-:B------:R-:W-:Y:S02]  /*12530*/  FFMA.FTZ R0, R22, c[0x0][0x23c], -R61.reuse ;  /* 0x00008f0016007a23 */ /* 0x100fe4000001083d */
[----:B------:R-:W-:Y:S02]  /*12540*/  FFMA.FTZ R41, R16, c[0x0][0x23c], -R61 ;  /* 0x00008f0010297a23 */ /* 0x000fe4000001083d */
[--C-:B------:R-:W-:Y:S01]  /*12550*/  FFMA.FTZ R53, R19, c[0x0][0x23c], -R26.reuse ;  /* 0x00008f0013357a23 */ /* 0x100fe2000001081a */
[----:B------:R-:W4:Y:S01]  /*12560*/  MUFU.EX2 R30, R30 ;  /* 0x0000001e001e7308 */ /* 0x000f220000000800 */
[----:B--2---:R-:W-:Y:S01]  /*12570*/  F2FP.PACK_AB R4, R32, R39 ;  /* 0x000000272004723e */ /* 0x004fe200000000ff */
[--C-:B------:R-:W-:Y:S02]  /*12580*/  FFMA.FTZ R44, R17, c[0x0][0x23c], -R26.reuse ;  /* 0x00008f00112c7a23 */ /* 0x100fe4000001081a */
[--C-:B------:R-:W-:Y:S01]  /*12590*/  FFMA.FTZ R47, R23, c[0x0][0x23c], -R26.reuse ;  /* 0x00008f00172f7a23 */ /* 0x100fe2000001081a */
[----:B------:R-:W-:Y:S01]  /*125a0*/  LDSM.16.MT88.4 R16, [R166+0x6800] ;  /* 0x00680000a610783b */ /* 0x000fe20000004200 */
[----:B------:R-:W-:-:S02]  /*125b0*/  FFMA.FTZ R42, R21, c[0x0][0x23c], -R26 ;  /* 0x00008f00152a7a23 */ /* 0x000fc4000001081a */
[----:B------:R-:W-:Y:S01]  /*125c0*/  MUFU.EX2 R34, R34 ;  /* 0x0000002200227308 */ /* 0x000fe20000000800 */
[----:B------:R-:W-:Y:S01]  /*125d0*/  LDSM.16.MT88.4 R20, [R162+0x6800] ;  /* 0x00680000a214783b */ /* 0x000fe20000004200 */
[--C-:B------:R-:W-:Y:S02]  /*125e0*/  FFMA.FTZ R101, R62, c[0x0][0x23c], -R61.reuse ;  /* 0x00008f003e657a23 */ /* 0x100fe4000001083d */
[--C-:B------:R-:W-:Y:S02]  /*125f0*/  FFMA.FTZ R65, R60, c[0x0][0x23c], -R61.reuse ;  /* 0x00008f003c417a23 */ /* 0x100fe4000001083d */
[--C-:B------:R-:W-:Y:S02]  /*12600*/  FFMA.FTZ R62, R136, c[0x0][0x23c], -R61.reuse ;  /* 0x00008f00883e7a23 */ /* 0x100fe4000001083d */
        /* <DEDUP_REMOVED lines=18> */
[----:B------:R-:W-:Y:S02]  /*12730*/  FFMA.FTZ R114, R123, c[0x0][0x23c], -R26 ;  /* 0x00008f007b727a23 */ /* 0x000fe4000001081a */
[--C-:B------:R-:W-:Y:S01]  /*12740*/  FFMA.FTZ R123, R118, c[0x0][0x23c], -R61.reuse ;  /* 0x00008f00767b7a23 */ /* 0x100fe2000001083d */
[----:B------:R-:W5:Y:S01]  /*12750*/  MUFU.EX2 R38, R38 ;  /* 0x0000002600267308 */ /* 0x000f620000000800 */
        /* <DEDUP_REMOVED lines=9> */
[-C--:B-----5:R-:W-:Y:S01]  /*127f0*/  FMUL.FTZ R98, R98, R38.reuse ;  /* 0x0000002662627220 */ /* 0x0a0fe20000410000 */
[----:B------:R-:W2:Y:S01]  /*12800*/  MUFU.EX2 R43, R43 ;  /* 0x0000002b002b7308 */ /* 0x000ea20000000800 */
[-C--:B------:R-:W-:Y:S02]  /*12810*/  FMUL.FTZ R99, R99, R38.reuse ;  /* 0x0000002663637220 */ /* 0x080fe40000410000 */
[-C--:B------:R-:W-:Y:S02]  /*12820*/  FMUL.FTZ R94, R94, R38.reuse ;  /* 0x000000265e5e7220 */ /* 0x080fe40000410000 */
[----:B------:R-:W-:Y:S02]  /*12830*/  FMUL.FTZ R95, R95, R38 ;  /* 0x000000265f5f7220 */ /* 0x000fe40000410000 */
[-C--:B------:R-:W-:Y:S01]  /*12840*/  FMUL.FTZ R88, R88, R40.reuse ;  /* 0x0000002858587220 */ /* 0x080fe20000410000 */
[----:B-1----:R-:W-:Y:S01]  /*12850*/  HMMA.16816.F32 R96, R4, R12, R96 ;  /* 0x0000000c0460723c */ /* 0x002fe20000001860 */
[----:B------:R-:W-:Y:S01]  /*12860*/  FMUL.FTZ R89, R89, R40 ;  /* 0x0000002859597220 */ /* 0x000fe20000410000 */
[----:B------:R-:W-:Y:S01]  /*12870*/  MUFU.EX2 R0, R0 ;  /* 0x0000000000007308 */ /* 0x000fe20000000800 */
[----:B------:R-:W-:-:S02]  /*12880*/  FMUL.FTZ R90, R90, R38 ;  /* 0x000000265a5a7220 */ /* 0x000fc40000410000 */
[----:B------:R-:W-:Y:S02]  /*12890*/  FMUL.FTZ R91, R91, R38 ;  /* 0x000000265b5b7220 */ /* 0x000fe40000410000 */
[-C--:B------:R-:W-:Y:S01]  /*128a0*/  FMUL.FTZ R84, R84, R40.reuse ;  /* 0x0000002854547220 */ /* 0x080fe20000410000 */
[C---:B------:R-:W-:Y:S01]  /*128b0*/  HMMA.16816.F32 R92, R4.reuse, R14, R92 ;  /* 0x0000000e045c723c */ /* 0x040fe2000000185c */
[----:B------:R-:W1:Y:S01]  /*128c0*/  LDSM.16.MT88.4 R12, [R163+0x6000] ;  /* 0x00600000a30c783b */ /* 0x000e620000004200 */
[----:B------:R-:W-:Y:S01]  /*128d0*/  FMUL.FTZ R85, R85, R40 ;  /* 0x0000002855557220 */ /* 0x000fe20000410000 */
[----:B------:R-:W-:Y:S01]  /*128e0*/  MUFU.EX2 R41, R41 ;  /* 0x0000002900297308 */ /* 0x000fe20000000800 */
[-C--:B------:R-:W-:Y:S02]  /*128f0*/  FMUL.FTZ R86, R86, R38.reuse ;  /* 0x0000002656567220 */ /* 0x080fe40000410000 */
[----:B------:R-:W-:Y:S02]  /*12900*/  FMUL.FTZ R87, R87, R38 ;  /* 0x0000002657577220 */ /* 0x000fe40000410000 */
        /* <DEDUP_REMOVED lines=9> */
[----:B------:R-:W-:Y:S01]  /*129a0*/  FMUL.FTZ R77, R77, R40 ;  /* 0x000000284d4d7220 */ /* 0x000fe20000410000 */
[----:B------:R-:W4:Y:S01]  /*129b0*/  MUFU.EX2 R44, R44 ;  /* 0x0000002c002c7308 */ /* 0x000f220000000800 */
[----:B------:R-:W-:-:S02]  /*129c0*/  FMUL.FTZ R78, R78, R38 ;  /* 0x000000264e4e7220 */ /* 0x000fc40000410000 */
[----:B------:R-:W-:Y:S02]  /*129d0*/  FMUL.FTZ R79, R79, R38 ;  /* 0x000000264f4f7220 */ /* 0x000fe40000410000 */
[-C--:B------:R-:W-:Y:S02]  /*129e0*/  FMUL.FTZ R72, R72, R40.reuse ;  /* 0x0000002848487220 */ /* 0x080fe40000410000 */
[----:B------:R-:W-:Y:S01]  /*129f0*/  FMUL.FTZ R73, R73, R40 ;  /* 0x0000002849497220 */ /* 0x000fe20000410000 */
        /* <DEDUP_REMOVED lines=9> */
[----:B------:R-:W-:Y:S02]  /*12a90*/  FFMA.FTZ R124, R124, c[0x0][0x23c], -R61 ;  /* 0x00008f007c7c7a23 */ /* 0x000fe4000001083d */
[--C-:B------:R-:W-:Y:S01]  /*12aa0*/  FFMA.FTZ R119, R119, c[0x0][0x23c], -R26.reuse ;  /* 0x00008f0077777a23 */ /* 0x100fe2000001081a */
[----:B------:R-:W-:Y:S01]  /*12ab0*/  MUFU.EX2 R101, R101 ;  /* 0x0000006500657308 */ /* 0x000fe20000000800 */
[----:B------:R-:W-:-:S02]  /*12ac0*/  FFMA.FTZ R113, R115, c[0x0][0x23c], -R26 ;  /* 0x00008f0073717a23 */ /* 0x000fc4000001081a */
[--C-:B------:R-:W-:Y:S01]  /*12ad0*/  FFMA.FTZ R122, R109, c[0x0][0x23c], -R26.reuse ;  /* 0x00008f006d7a7a23 */ /* 0x100fe2000001081a */
[C---:B------:R-:W-:Y:S01]  /*12ae0*/  HMMA.16816.F32 R76, R4.reuse, R14, R76 ;  /* 0x0000000e044c723c */ /* 0x040fe2000000184c */
[----:B------:R-:W1:Y:S01]  /*12af0*/  LDSM.16.MT88.4 R12, [R164+0x6800] ;  /* 0x00680000a40c783b */ /* 0x000e620000004200 */
[--C-:B------:R-:W-:Y:S02]  /*12b00*/  FFMA.FTZ R115, R64, c[0x0][0x23c], -R61.reuse ;  /* 0x00008f0040737a23 */ /* 0x100fe4000001083d */
[----:B------:R-:W1:Y:S01]  /*12b10*/  MUFU.EX2 R62, R62 ;  /* 0x0000003e003e7308 */ /* 0x000e620000000800 */
[--C-:B------:R-:W-:Y:S02]  /*12b20*/  FFMA.FTZ R64, R66, c[0x0][0x23c], -R61.reuse ;  /* 0x00008f0042407a23 */ /* 0x100fe4000001083d */
[----:B------:R-:W-:Y:S01]  /*12b30*/  FFMA.FTZ R66, R67, c[0x0][0x23c], -R26 ;  /* 0x00008f0043427a23 */ /* 0x000fe2000001081a */
        /* <DEDUP_REMOVED lines=25> */
[----:B------:R-:W-:Y:S02]  /*12cd0*/  FFMA.FTZ R49, R192, R40, R39 ;  /* 0x00000028c0317223 */ /* 0x000fe40000010027 */
[----:B------:R-:W-:Y:S01]  /*12ce0*/  MUFU.EX2 R103, R103 ;  /* 0x0000006700677308 */ /* 0x000fe20000000800 */
[----:B-1----:R-:W-:Y:S01]  /*12cf0*/  HMMA.16816.F32 R88, R4, R12, R88 ;  /* 0x0000000c0458723c */ /* 0x002fe20000001858 */
[----:B------:R-:W-:-:S02]  /*12d00*/  FFMA.FTZ R191, R191, R38, R34 ;  /* 0x00000026bfbf7223 */ /* 0x000fc40000010022 */
[----:B------:R-:W-:Y:S02]  /*12d10*/  FADD.FTZ R32, R32, R49 ;  /* 0x0000003120207221 */ /* 0x000fe40000010000 */
[----:B------:R-:W-:Y:S02]  /*12d20*/  FADD.FTZ R28, R28, R191 ;  /* 0x000000bf1c1c7221 */ /* 0x000fe40000010000 */
[----:B------:R-:W1:Y:S01]  /*12d30*/  MUFU.EX2 R106, R106 ;  /* 0x0000006a006a7308 */ /* 0x000e620000000800 */
[C---:B------:R-:W-:Y:S01]  /*12d40*/  HMMA.16816.F32 R84, R4.reuse, R14, R84 ;  /* 0x0000000e0454723c */ /* 0x040fe20000001854 */
[----:B------:R-:W4:Y:S01]  /*12d50*/  LDSM.16.MT88.4 R12, [R164+0x7000] ;  /* 0x00700000a40c783b */ /* 0x000f220000004200 */
[----:B------:R-:W-:Y:S02]  /*12d60*/  FADD.FTZ R33, R33, R28 ;  /* 0x0000001c21217221 */ /* 0x000fe40000010000 */
[--C-:B------:R-:W-:Y:S02]  /*12d70*/  FFMA.FTZ R29, R29, c[0x0][0x23c], -R26.reuse ;  /* 0x00008f001d1d7a23 */ /* 0x100fe4000001081a */
[----:B------:R-:W-:Y:S01]  /*12d80*/  FFMA.FTZ R191, R25, c[0x0][0x23c], -R26 ;  /* 0x00008f0019bf7a23 */ /* 0x000fe2000001081a */
[----:B------:R-:W-:Y:S01]  /*12d90*/  MUFU.EX2 R110, R110 ;  /* 0x0000006e006e7308 */ /* 0x000fe20000000800 */
[----:B------:R-:W-:Y:S01]  /*12da0*/  HMMA.16816.F32 R92, R4, R18, R92 ;  /* 0x00000012045c723c */ /* 0x000fe2000000185c */
[----:B------:R-:W5:Y:S01]  /*12db0*/  LDSM.16.MT88.4 R16, [R166+0x7000] ;  /* 0x00700000a610783b */ /* 0x000f620000004200 */
[----:B------:R-:W-:-:S02]  /*12dc0*/  FFMA.FTZ R50, R50, c[0x0][0x23c], -R61 ;  /* 0x00008f0032327a23 */ /* 0x000fc4000001083d */
[--C-:B------:R-:W-:Y:S02]  /*12dd0*/  FFMA.FTZ R56, R56, c[0x0][0x23c], -R61.reuse ;  /* 0x00008f0038387a23 */ /* 0x100fe4000001083d */
[--C-:B------:R-:W-:Y:S01]  /*12de0*/  FFMA.FTZ R59, R59, c[0x0][0x23c], -R61.reuse ;  /* 0x00008f003b3b7a23 */ /* 0x100fe2000001083d */
[----:B------:R-:W1:Y:S01]  /*12df0*/  MUFU.EX2 R107, R107 ;  /* 0x0000006b006b7308 */ /* 0x000e620000000800 */
[----:B---3--:R-:W-:Y:S01]  /*12e00*/  HMMA.16816.F32 R80, R4, R8, R80 ;  /* 0x000000080450723c */ /* 0x008fe20000001850 */
[----:B------:R-:W-:Y:S02]  /*12e10*/  FFMA.FTZ R58, R58, c[0x0][0x23c], -R61 ;  /* 0x00008f003a3a7a23 */ /* 0x000fe4000001083d */
[----:B------:R-:W-:-:S04]  /*12e20*/  FFMA.FTZ R31, R31, c[0x0][0x23c], -R26 ;  /* 0x00008f001f1f7a23 */ /* 0x000fc8000001081a */
[----:B------:R-:W-:Y:S01]  /*12e30*/  MUFU.EX2 R108, R108 ;  /* 0x0000006c006c7308 */ /* 0x000fe20000000800 */
[C---:B------:R-:W-:Y:S01]  /*12e40*/  HMMA.16816.F32 R76, R4.reuse, R10, R76 ;  /* 0x0000000a044c723c */ /* 0x040fe2000000184c */
[----:B------:R-:W3:Y:S06]  /*12e50*/  LDSM.16.MT88.4 R8, [R163+0x7000] ;  /* 0x00700000a308783b */ /* 0x000eec0000004200 */
[----:B------:R-:W-:Y:S01]  /*12e60*/  MUFU.EX2 R111, R111 ;  /* 0x0000006f006f7308 */ /* 0x000fe20000000800 */
[C---:B------:R-:W-:Y:S07]  /*12e70*/  HMMA.16816.F32 R72, R4.reuse, R20, R72 ;  /* 0x000000140448723c */ /* 0x040fee0000001848 */
[----:B------:R-:W-:Y:S01]  /*12e80*/  MUFU.EX2 R112, R112 ;  /* 0x0000007000707308 */ /* 0x000fe20000000800 */
[----:B------:R-:W-:Y:S01]  /*12e90*/  HMMA.16816.F32 R68, R4, R22, R68 ;  /* 0x000000160444723c */ /* 0x000fe20000001844 */
[----:B------:R-:W-:Y:S06]  /*12ea0*/  LDSM.16.MT88.4 R20, [R166+0x8000] ;  /* 0x00800000a614783b */ /* 0x000fec0000004200 */
[----:B------:R-:W-:Y:S01]  /*12eb0*/  F2FP.PACK_AB R4, R62, R101 ;  /* 0x000000653e04723e */ /* 0x000fe200000000ff */
[----:B------:R-:W3:Y:S01]  /*12ec0*/  MUFU.EX2 R121, R121 ;  /* 0x0000007900797308 */ /* 0x000ee20000000800 */
[----:B--2---:R-:W-:-:S02]  /*12ed0*/  F2FP.PACK_AB R5, R104, R105 ;  /* 0x000000696805723e */ /* 0x004fc400000000ff */
[----:B------:R-:W-:Y:S02]  /*12ee0*/  F2FP.PACK_AB R6, R60, R65 ;  /* 0x000000413c06723e */ /* 0x000fe400000000ff */
[----:B-1----:R-:W-:-:S03]  /*12ef0*/  F2FP.PACK_AB R7, R106, R103 ;  /* 0x000000676a07723e */ /* 0x002fc600000000ff */
[----:B------:R-:W-:Y:S04]  /*12f00*/  MUFU.EX2 R117, R117 ;  /* 0x0000007500757308 */ /* 0x000fe80000000800 */
[C---:B----4-:R-:W-:Y:S04]  /*12f10*/  HMMA.16816.F32 R88, R4.reuse, R12, R88 ;  /* 0x0000000c0458723c */ /* 0x050fe80000001858 */
[----:B------:R-:W1:Y:S04]  /*12f20*/  MUFU.EX2 R114, R114 ;  /* 0x0000007200727308 */ /* 0x000e680000000800 */
[C---:B------:R-:W-:Y:S01]  /*12f30*/  HMMA.16816.F32 R84, R4.reuse, R14, R84 ;  /* 0x0000000e0454723c */ /* 0x040fe20000001854 */
[----:B------:R-:W2:Y:S03]  /*12f40*/  LDSM.16.MT88.4 R12, [R162+0x7000] ;  /* 0x00700000a20c783b */ /* 0x000ea60000004200 */
[----:B------:R-:W-:Y:S04]  /*12f50*/  MUFU.EX2 R123, R123 ;  /* 0x0000007b007b7308 */ /* 0x000fe80000000800 */
[C---:B-----5:R-:W-:Y:S04]  /*12f60*/  HMMA.16816.F32 R96, R4.reuse, R16, R96 ;  /* 0x000000100460723c */ /* 0x060fe80000001860 */
[----:B------:R-:W4:Y:S04]  /*12f70*/  MUFU.EX2 R124, R124 ;  /* 0x0000007c007c7308 */ /* 0x000f280000000800 */
[C---:B------:R-:W-:Y:S01]  /*12f80*/  HMMA.16816.F32 R92, R4.reuse, R18, R92 ;  /* 0x00000012045c723c */ /* 0x040fe2000000185c */
[----:B------:R-:W5:Y:S03]  /*12f90*/  LDSM.16.MT88.4 R16, [R166+0x7800] ;  /* 0x00780000a610783b */ /* 0x000f660000004200 */
[----:B------:R-:W-:Y:S04]  /*12fa0*/  MUFU.EX2 R118, R118 ;  /* 0x0000007600767308 */ /* 0x000fe80000000800 */
[C---:B---3--:R-:W-:Y:S04]  /*12fb0*/  HMMA.16816.F32 R80, R4.reuse, R8, R80 ;  /* 0x000000080450723c */ /* 0x048fe80000001850 */
[----:B------:R-:W-:Y:S04]  /*12fc0*/  MUFU.EX2 R125, R125 ;  /* 0x0000007d007d7308 */ /* 0x000fe80000000800 */
[C---:B------:R-:W-:Y:S01]  /*12fd0*/  HMMA.16816.F32 R76, R4.reuse, R10, R76 ;  /* 0x0000000a044c723c */ /* 0x040fe2000000184c */
[----:B------:R-:W3:Y:S03]  /*12fe0*/  LDSM.16.MT88.4 R8, [R164+0x7800] ;  /* 0x00780000a408783b */ /* 0x000ee60000004200 */
        /* <DEDUP_REMOVED lines=11> */
[C---:B-----5:R-:W-:Y:S01]  /*130a0*/  HMMA.16816.F32 R96, R4.reuse, R16, R96 ;  /* 0x000000100460723c */ /* 0x060fe20000001860 */
[----:B------:R-:W-:Y:S07]  /*130b0*/  MUFU.EX2 R115, R115 ;  /* 0x0000007300737308 */ /* 0x000fee0000000800 */
[C---:B------:R-:W-:Y:S01]  /*130c0*/  HMMA.16816.F32 R92, R4.reuse, R18, R92 ;  /* 0x00000012045c723c */ /* 0x040fe2000000185c */
[----:B------:R-:W1:Y:S01]  /*130d0*/  LDSM.16.MT88.4 R16, [R162+0x7800] ;  /* 0x00780000a210783b */ /* 0x000e620000004200 */
[----:B------:R-:W5:Y:S06]  /*130e0*/  MUFU.EX2 R120, R120 ;  /* 0x0000007800787308 */ /* 0x000f6c0000000800 */
[C---:B---3--:R-:W-:Y:S02]  /*130f0*/  HMMA.16816.F32 R88, R4.reuse, R8, R88 ;  /* 0x000000080458723c */ /* 0x048fe40000001858 */
[----:B------:R-:W-:Y:S06]  /*13100*/  MUFU.EX2 R64, R64 ;  /* 0x0000004000407308 */ /* 0x000fec0000000800 */
[C---:B--2---:R-:W-:Y:S02]  /*13110*/  HMMA.16816.F32 R80, R4.reuse, R12, R80 ;  /* 0x0000000c0450723c */ /* 0x044fe40000001850 */
[----:B------:R-:W-:Y:S06]  /*13120*/  MUFU.EX2 R109, R109 ;  /* 0x0000006d006d7308 */ /* 0x000fec0000000800 */
[C---:B------:R-:W-:Y:S01]  /*13130*/  HMMA.16816.F32 R76, R4.reuse, R14, R76 ;  /* 0x0000000e044c723c */ /* 0x040fe2000000184c */
[----:B------:R-:W2:Y:S01]  /*13140*/  LDSM.16.MT88.4 R12, [R164+0x8000] ;  /* 0x00800000a40c783b */ /* 0x000ea20000004200 */
[----:B------:R-:W-:Y:S06]  /*13150*/  MUFU.EX2 R66, R66 ;  /* 0x0000004200427308 */ /* 0x000fec0000000800 */
[C---:B------:R-:W-:Y:S01]  /*13160*/  HMMA.16816.F32 R84, R4.reuse, R10, R84 ;  /* 0x0000000a0454723c */ /* 0x040fe20000001854 */
[----:B------:R-:W3:Y:S01]  /*13170*/  LDSM.16.MT88.4 R8, [R163+0x8000] ;  /* 0x00800000a308783b */ /* 0x000ee20000004200 */
[----:B------:R-:W2:Y:S06]  /*13180*/  MUFU.EX2 R67, R67 ;  /* 0x0000004300437308 */ /* 0x000eac0000000800 */
[C---:B-1----:R-:W-:Y:S02]  /*13190*/  HMMA.16816.F32 R72, R4.reuse, R16, R72 ;  /* 0x000000100448723c */ /* 0x042fe40000001848 */
[----:B------:R-:W-:Y:S06]  /*131a0*/  MUFU.EX2 R57, R57 ;  /* 0x0000003900397308 */ /* 0x000fec0000000800 */
[----:B------:R-:W-:Y:S01]  /*131b0*/  HMMA.16816.F32 R68, R4, R18, R68 ;  /* 0x000000120444723c */ /* 0x000fe20000001844 */
[----:B------:R-:W-:Y:S01]  /*131c0*/  LDSM.16.MT88.4 R16, [R166+0x8800] ;  /* 0x00880000a610783b */ /* 0x000fe20000004200 */
        /* <DEDUP_REMOVED lines=19> */
[C---:B------:R-:W-:Y:S01]  /*13300*/  HMMA.16816.F32 R76, R4.reuse, R10, R76 ;  /* 0x0000000a044c723c */ /* 0x040fe2000000184c */
[----:B------:R-:W-:Y:S05]  /*13310*/  LDSM.16.MT88.4 R8, [R162+0x8800] ;  /* 0x00880000a208783b */ /* 0x000fea0000004200 */
[----:B------:R-:W-:Y:S02]  /*13320*/  MUFU.EX2 R29, R29 ;  /* 0x0000001d001d7308 */ /* 0x000fe40000000800 */
[C---:B--2---:R-:W-:Y:S06]  /*13330*/  HMMA.16816.F32 R72, R4.reuse, R12, R72 ;  /* 0x0000000c0448723c */ /* 0x044fec0000001848 */
[----:B------:R-:W-:Y:S02]  /*13340*/  MUFU.EX2 R191, R191 ;  /* 0x000000bf00bf7308 */ /* 0x000fe40000000800 */
[----:B------:R-:W-:Y:S01]  /*13350*/  HMMA.16816.F32 R68, R4, R14, R68 ;  /* 0x0000000e0444723c */ /* 0x000fe20000001844 */
[----:B------:R-:W2:Y:S06]  /*13360*/  LDSM.16.MT88.4 R12, [R163+0x8800] ;  /* 0x00880000a30c783b */ /* 0x000eac0000004200 */
[----:B-----5:R-:W-:-:S02]  /*13370*/  F2FP.PACK_AB R4, R120, R115 ;  /* 0x000000737804723e */ /* 0x020fc400000000ff */
[----:B------:R-:W-:Y:S02]  /*13380*/  F2FP.PACK_AB R5, R67, R66 ;  /* 0x000000424305723e */ /* 0x000fe400000000ff */
[----:B------:R-:W-:Y:S02]  /*13390*/  F2FP.PACK_AB R6, R109, R64 ;  /* 0x000000406d06723e */ /* 0x000fe400000000ff */
[----:B-1----:R-:W-:-:S07]  /*133a0*/  F2FP.PACK_AB R7, R116, R57 ;  /* 0x000000397407723e */ /* 0x002fce00000000ff */
[C---:B------:R-:W-:Y:S08]  /*133b0*/  HMMA.16816.F32 R96, R4.reuse, R16, R96 ;  /* 0x000000100460723c */ /* 0x040ff00000001860 */
[C---:B------:R-:W-:Y:S01]  /*133c0*/  HMMA.16816.F32 R92, R4.reuse, R18, R92 ;  /* 0x00000012045c723c */ /* 0x040fe2000000185c */
[----:B------:R-:W1:Y:S07]  /*133d0*/  LDSM.16.MT88.4 R16, [R166+0x9000] ;  /* 0x00900000a610783b */ /* 0x000e6e0000004200 */
[C---:B------:R-:W-:Y:S01]  /*133e0*/  HMMA.16816.F32 R84, R4.reuse, R22, R84 ;  /* 0x000000160454723c */ /* 0x040fe20000001854 */
[----:B------:R-:W-:Y:S07]  /*133f0*/  MUFU.EX2 R23, R48 ;  /* 0x0000003000177308 */ /* 0x000fee0000000800 */
[C---:B--2---:R-:W-:Y:S01]  /*13400*/  HMMA.16816.F32 R80, R4.reuse, R12, R80 ;  /* 0x0000000c0450723c */ /* 0x044fe20000001850 */
[----:B------:R-:W2:Y:S07]  /*13410*/  MUFU.EX2 R22, R52 ;  /* 0x0000003400167308 */ /* 0x000eae0000000800 */
[C---:B------:R-:W-:Y:S01]  /*13420*/  HMMA.16816.F32 R76, R4.reuse, R14, R76 ;  /* 0x0000000e044c723c */ /* 0x040fe2000000184c */
[----:B------:R-:W3:Y:S01]  /*13430*/  LDSM.16.MT88.4 R12, [R164+0x9000] ;  /* 0x00900000a40c783b */ /* 0x000ee20000004200 */
[----:B------:R-:W-:Y:S06]  /*13440*/  MUFU.EX2 R48, R51 ;  /* 0x0000003300307308 */ /* 0x000fec0000000800 */
[C---:B------:R-:W-:Y:S02]  /*13450*/  HMMA.16816.F32 R88, R4.reuse, R20, R88 ;  /* 0x000000140458723c */ /* 0x040fe40000001858 */
[----:B------:R-:W-:Y:S06]  /*13460*/  MUFU.EX2 R21, R55 ;  /* 0x0000003700157308 */ /* 0x000fec0000000800 */
[C---:B------:R-:W-:Y:S02]  /*13470*/  HMMA.16816.F32 R72, R4.reuse, R8, R72 ;  /* 0x000000080448723c */ /* 0x040fe40000001848 */
[----:B------:R-:W5:Y:S06]  /*13480*/  MUFU.EX2 R20, R54 ;  /* 0x0000003600147308 */ /* 0x000f6c0000000800 */
[----:B------:R-:W-:Y:S01]  /*13490*/  HMMA.16816.F32 R68, R4, R10, R68 ;  /* 0x0000000a0444723c */ /* 0x000fe20000001844 */
[----:B------:R-:W3:Y:S06]  /*134a0*/  LDSM.16.MT88.4 R8, [R163+0x9000] ;  /* 0x00900000a308783b */ /* 0x000eec0000004200 */
[----:B----4-:R-:W-:-:S02]  /*134b0*/  F2FP.PACK_AB R5, R45, R46 ;  /* 0x0000002e2d05723e */ /* 0x010fc400000000ff */
[----:B--2---:R-:W-:Y:S02]  /*134c0*/  F2FP.PACK_AB R6, R22, R23 ;  /* 0x000000171606723e */ /* 0x004fe400000000ff */
[----:B-----5:R-:W-:Y:S02]  /*134d0*/  F2FP.PACK_AB R4, R20, R21 ;  /* 0x000000151404723e */ /* 0x020fe400000000ff */
[----:B------:R-:W-:-:S07]  /*134e0*/  F2FP.PACK_AB R7, R37, R48 ;  /* 0x000000302507723e */ /* 0x000fce00000000ff */
[C---:B-1----:R-:W-:Y:S08]  /*134f0*/  HMMA.16816.F32 R96, R4.reuse, R16, R96 ;  /* 0x000000100460723c */ /* 0x042ff00000001860 */
[C---:B------:R-:W-:Y:S01]  /*13500*/  HMMA.16816.F32 R92, R4.reuse, R18, R92 ;  /* 0x00000012045c723c */ /* 0x040fe2000000185c */
[----:B------:R-:W1:Y:S07]  /*13510*/  LDSM.16.MT88.4 R16, [R162+0x9000] ;  /* 0x00900000a210783b */ /* 0x000e6e0000004200 */
[C---:B---3--:R-:W-:Y:S07]  /*13520*/  HMMA.16816.F32 R88, R4.reuse, R12, R88 ;  /* 0x0000000c0458723c */ /* 0x048fee0000001858 */
[----:B------:R-:W-:Y:S01]  /*13530*/  FADD.FTZ R13, R35, R32 ;  /* 0x00000020230d7221 */ /* 0x000fe20000010000 */
[----:B------:R-:W-:Y:S01]  /*13540*/  HMMA.16816.F32 R80, R4, R8, R80 ;  /* 0x000000080450723c */ /* 0x000fe20000001850 */
[----:B------:R-:W-:-:S02]  /*13550*/  FADD.FTZ R12, R2, R33 ;  /* 0x00000021020c7221 */ /* 0x000fc40000010000 */
[----:B------:R-:W-:Y:S01]  /*13560*/  FADD.FTZ R13, R30, R13 ;  /* 0x0000000d1e0d7221 */ /* 0x000fe20000010000 */
[----:B------:R-:W2:Y:S01]  /*13570*/  MUFU.EX2 R2, R31 ;  /* 0x0000001f00027308 */ /* 0x000ea20000000800 */
[----:B------:R-:W-:Y:S02]  /*13580*/  FADD.FTZ R53, R53, R12 ;  /* 0x0000000c35357221 */ /* 0x000fe40000010000 */
[----:B------:R-:W-:Y:S01]  /*13590*/  FADD.FTZ R36, R36, R13 ;  /* 0x0000000d24247221 */ /* 0x000fe20000010000 */
[----:B------:R-:W-:Y:S01]  /*135a0*/  HMMA.16816.F32 R84, R4, R14, R84 ;  /* 0x0000000e0454723c */ /* 0x000fe20000001854 */
[----:B------:R-:W-:Y:S01]  /*135b0*/  FADD.FTZ R44, R44, R53 ;  /* 0x000000352c2c7221 */ /* 0x000fe20000010000 */
[----:B------:R-:W3:Y:S01]  /*135c0*/  LDSM.16.MT88.4 R12, [R166+0x9800] ;  /* 0x00980000a60c783b */ /* 0x000ee20000004200 */
        /* <DEDUP_REMOVED lines=8> */
[----:B------:R-:W4:Y:S01]  /*13650*/  LDSM.16.MT88.4 R8, [R164+0x9800] ;  /* 0x00980000a408783b */ /* 0x000f220000004200 */
[----:B------:R-:W-:Y:S01]  /*13660*/  FADD.FTZ R104, R104, R105 ;  /* 0x0000006968687221 */ /* 0x000fe20000010000 */
[----:B-1----:R-:W-:Y:S01]  /*13670*/  HMMA.16816.F32 R72, R4, R16, R72 ;  /* 0x000000100448723c */ /* 0x002fe20000001848 */
[----:B------:R-:W-:-:S02]  /*13680*/  FADD.FTZ R62, R62, R101 ;  /* 0x000000653e3e7221 */ /* 0x000fc40000010000 */
[----:B------:R-:W-:Y:S02]  /*13690*/  FFMA.FTZ R0, R27, c[0x0][0x23c], -R26 ;  /* 0x00008f001b007a23 */ /* 0x000fe4000001081a */
[----:B------:R-:W-:Y:S02]  /*136a0*/  FADD.FTZ R103, R103, R104 ;  /* 0x0000006867677221 */ /* 0x000fe40000010000 */
[----:B------:R-:W-:Y:S01]  /*136b0*/  FADD.FTZ R17, R65, R62 ;  /* 0x0000003e41117221 */ /* 0x000fe20000010000 */
[----:B------:R-:W-:Y:S01]  /*136c0*/  HMMA.16816.F32 R68, R4, R18, R68 ;  /* 0x000000120444723c */ /* 0x000fe20000001844 */
[----:B------:R-:W1:Y:S01]  /*136d0*/  MUFU.EX2 R0, R0 ;  /* 0x0000000000007308 */ /* 0x000e620000000800 */
[----:B------:R-:W-:Y:S02]  /*136e0*/  FADD.FTZ R103, R106, R103 ;  /* 0x000000676a677221 */ /* 0x000fe40000010000 */
[----:B------:R-:W-:Y:S02]  /*136f0*/  FADD.FTZ R17, R60, R17 ;  /* 0x000000113c117221 */ /* 0x000fe40000010000 */
[----:B------:R-:W-:Y:S01]  /*13700*/  FADD.FTZ R26, R112, R103 ;  /* 0x00000067701a7221 */ /* 0x000fe20000010000 */
[----:B------:R-:W-:Y:S01]  /*13710*/  F2FP.PACK_AB R4, R39, R34 ;  /* 0x000000222704723e */ /* 0x000fe200000000ff */
[----:B------:R-:W-:Y:S01]  /*13720*/  FADD.FTZ R110, R110, R17 ;  /* 0x000000116e6e7221 */ /* 0x000fe20000010000 */
[----:B--2---:R-:W-:Y:S01]  /*13730*/  F2FP.PACK_AB R5, R29, R2 ;  /* 0x000000021d05723e */ /* 0x004fe200000000ff */
[----:B------:R-:W-:Y:S01]  /*13740*/  FADD.FTZ R26, R121, R26 ;  /* 0x0000001a791a7221 */ /* 0x000fe20000010000 */
[----:B------:R-:W-:Y:S01]  /*13750*/  F2FP.PACK_AB R6, R49, R38 ;  /* 0x000000263106723e */ /* 0x000fe200000000ff */
[----:B------:R-:W-:Y:S01]  /*13760*/  FADD.FTZ R107, R107, R110 ;  /* 0x0000006e6b6b7221 */ /* 0x000fe20000010000 */
[----:B------:R-:W2:Y:S01]  /*13770*/  LDSM.16.MT88.4 R16, [R163+0x9800] ;  /* 0x00980000a310783b */ /* 0x000ea20000004200 */
[----:B------:R-:W-:-:S02]  /*13780*/  FADD.FTZ R117, R117, R26 ;  /* 0x0000001a75757221 */ /* 0x000fc40000010000 */
[----:B------:R-:W-:Y:S01]  /*13790*/  FADD.FTZ R108, R108, R107 ;  /* 0x0000006b6c6c7221 */ /* 0x000fe20000010000 */
[----:B-1----:R-:W-:Y:S01]  /*137a0*/  F2FP.PACK_AB R7, R191, R0 ;  /* 0x00000000bf07723e */ /* 0x002fe200000000ff */
[----:B------:R-:W-:Y:S02]  /*137b0*/  FADD.FTZ R114, R114, R117 ;  /* 0x0000007572727221 */ /* 0x000fe40000010000 */
[----:B------:R-:W-:Y:S02]  /*137c0*/  FADD.FTZ R26, R111, R108 ;  /* 0x0000006c6f1a7221 */ /* 0x000fe40000010000 */
[----:B------:R-:W-:Y:S02]  /*137d0*/  FADD.FTZ R119, R119, R114 ;  /* 0x0000007277777221 */ /* 0x000fe40000010000 */
[----:B------:R-:W-:Y:S01]  /*137e0*/  FADD.FTZ R25, R123, R26 ;  /* 0x0000001a7b197221 */ /* 0x000fe20000010000 */
[----:B---3--:R-:W-:Y:S01]  /*137f0*/  HMMA.16816.F32 R96, R4, R12, R96 ;  /* 0x0000000c0460723c */ /* 0x008fe20000001860 */
[----:B------:R-:W-:-:S02]  /*13800*/  FADD.FTZ R126, R126, R119 ;  /* 0x000000777e7e7221 */ /* 0x000fc40000010000 */
[----:B------:R-:W-:-:S05]  /*13810*/  FADD.FTZ R25, R124, R25 ;  /* 0x000000197c197221 */ /* 0x000fca0000010000 */
[C---:B------:R-:W-:Y:S01]  /*13820*/  HMMA.16816.F32 R92, R4.reuse, R14, R92 ;  /* 0x0000000e045c723c */ /* 0x040fe2000000185c */
[----:B------:R-:W1:Y:S07]  /*13830*/  LDSM.16.MT88.4 R12, [R162+0x9800] ;  /* 0x00980000a20c783b */ /* 0x000e6e0000004200 */
[C---:B----4-:R-:W-:Y:S07]  /*13840*/  HMMA.16816.F32 R88, R4.reuse, R8, R88 ;  /* 0x000000080458723c */ /* 0x050fee0000001858 */
        /* <DEDUP_REMOVED lines=31> */
[----:B------:R-:W-:Y:S02]  /*13a40*/  FADD.FTZ R0, R0, R29 ;  /* 0x0000001d00007221 */ /* 0x000fe40000010000 */
[----:B------:R-:W-:-:S02]  /*13a50*/  FADD.FTZ R192, R49, R38 ;  /* 0x0000002631c07221 */ /* 0x000fc40000010000 */
[----:B------:R-:W-:Y:S01]  /*13a60*/  FADD.FTZ R191, R191, R0 ;  /* 0x00000000bfbf7221 */ /* 0x000fe20000010000 */
[----:B------:R-:W-:Y:S02]  /*13a70*/  MOV R0, R3 ;  /* 0x0000000300007202 */ /* 0x000fe40000000f00 */
.L_x_7378:
[----:B------:R-:W-:Y:S01]  /*13a80*/  ULDC.64 UR12, c[0x0][0x118] ;  /* 0x00004600000c7ab9 */ /* 0x000fe20000000a00 */
        /* <DEDUP_REMOVED lines=13> */
.L_x_7388:
        /* <DEDUP_REMOVED lines=66> */
.L_x_7385:
        /* <DEDUP_REMOVED lines=41> */
[----:B------:R-:W4:Y:S01]  /*14210*/  LDSM.16.M88.4 R152, [R165+0x3000] ;  /* 0x00300000a598783b */ /* 0x000f220000000200 */
[C---:B---3--:R-:W-:Y:S08]  /*14220*/  HMMA.16816.F32 R4, R104.reuse, R108, RZ ;  /* 0x0000006c6804723c */ /* 0x048ff000000018ff */
[C---:B--2---:R-:W-:Y:S01]  /*14230*/  HMMA.16816.F32 R8, R104.reuse, R110, RZ ;  /* 0x0000006e6808723c */ /* 0x044fe200000018ff */
[----:B------:R-:W-:Y:S07]  /*14240*/  LDSM.16.M88.4 R108, [R165+0x4000] ;  /* 0x00400000a56c783b */ /* 0x000fee0000000200 */
        /* <DEDUP_REMOVED lines=23> */
[C---:B----4-:R-:W-:Y:S08]  /*143c0*/  HMMA.16816.F32 R20, R140.reuse, R152, R20 ;  /* 0x000000988c14723c */ /* 0x050ff00000001814 */
        /* <DEDUP_REMOVED lines=81> */
[----:B------:R1:W1:Y:S10]  /*148e0*/  MUFU.TANH R231, R13 ;  /* 0x0000000d00e77308 */ /* 0x0002740000002400 */
[----:B------:R1:W1:Y:S01]  /*148f0*/  MUFU.TANH R230, R14 ;  /* 0x0000000e00e67308 */ /* 0x0002620000002400 */
[C---:B-----5:R-:W-:Y:S08]  /*14900*/  HMMA.16816.F32 R28, R120.reuse, R8, R28 ;  /* 0x00000008781c723c */ /* 0x060ff0000000181c */
[C---:B------:R-:W-:Y:S01]  /*14910*/  HMMA.16816.F32 R32, R120.reuse, R10, R32 ;  /* 0x0000000a7820723c */ /* 0x040fe20000001820 */
[----:B------:R1:W1:Y:S01]  /*14920*/  MUFU.TANH R228, R15 ;  /* 0x0000000f00e47308 */ /* 0x0002620000002400 */
        /* <DEDUP_REMOVED lines=23> */
[----:B------:R-:W2:Y:S01]  /*14aa0*/  MUFU.TANH R221, R221 ;  /* 0x000000dd00dd7308 */ /* 0x000ea20000002400 */
[----:B------:R-:W5:Y:S01]  /*14ab0*/  LDSM.16.M88.4 R8, [R100+0x3800] ;  /* 0x003800006408783b */ /* 0x000f620000000200 */
[----:B------:R-:W-:Y:S04]  /*14ac0*/  DEPBAR.LE SB0, 0x0 ;  /* 0x000080000000791a */ /* 0x000fe80000000000 */
[----:B------:R-:W-:Y:S01]  /*14ad0*/  FMUL.FTZ R41, R41, c[0x0][0x2ec] ;  /* 0x0000bb0029297a20 */ /* 0x000fe20000410000 */
[C---:B-1----:R-:W-:Y:S03]  /*14ae0*/  HMMA.16816.F32 R52, R120.reuse, R4, R52 ;  /* 0x000000047834723c */ /* 0x042fe60000001834 */
[----:B------:R1:W1:Y:S01]  /*14af0*/  MUFU.TANH R219, R21 ;  /* 0x0000001500db7308 */ /* 0x0002620000002400 */
        /* <DEDUP_REMOVED lines=16> */
[----:B------:R-:W1:Y:S01]  /*14c00*/  MUFU.TANH R217, R217 ;  /* 0x000000d900d97308 */ /* 0x000e620000002400 */
[C---:B-----5:R-:W-:Y:S03]  /*14c10*/  HMMA.16816.F32 R60, R120.reuse, R8, R60 ;  /* 0x00000008783c723c */ /* 0x060fe6000000183c */
[----:B------:R-:W-:Y:S02]  /*14c20*/  FMUL.FTZ R53, R53, c[0x0][0x2ec] ;  /* 0x0000bb0035357a20 */ /* 0x000fe40000410000 */
[----:B------:R-:W-:Y:S02]  /*14c30*/  FMUL.FTZ R54, R54, c[0x0][0x2ec] ;  /* 0x0000bb0036367a20 */ /* 0x000fe40000410000 */
[----:B------:R-:W-:Y:S01]  /*14c40*/  FMUL.FTZ R55, R55, c[0x0][0x2ec] ;  /* 0x0000bb0037377a20 */ /* 0x000fe20000410000 */
[----:B------:R-:W-:Y:S01]  /*14c50*/  HMMA.16816.F32 R64, R120, R10, R64 ;  /* 0x0000000a7840723c */ /* 0x000fe20000001840 */
[----:B------:R1:W1:Y:S03]  /*14c60*/  MUFU.TANH R215, R25 ;  /* 0x0000001900d77308 */ /* 0x0002660000002400 */
        /* <DEDUP_REMOVED lines=70> */
[----:B------:R-:W-:Y:S02]  /*150d0*/  ISETP.GE.AND P3, PT, R2, RZ, PT ;  /* 0x000000ff0200720c */ /* 0x000fe40003f66270 */
        /* <DEDUP_REMOVED lines=48> */
.L_x_7387:
        /* <DEDUP_REMOVED lines=31> */
.L_x_7386:
[----:B--234-:R-:W-:Y:S01]  /*155d0*/  FMNMX.FTZ R0, R229, R103, !PT ;  /* 0x00000067e5007209 */ /* 0x01cfe20007810000 */
        /* <DEDUP_REMOVED lines=132> */
[C---:B------:R-:W-:Y:S01]  /*15e20*/  FMUL.FTZ R16, R37.reuse, R84 ;  /* 0x0000005425107220 */ /* 0x040fe20000410000 */
[----:B------:R-:W-:Y:S01]  /*15e30*/  MUFU.EX2 R64, R64 ;  /* 0x0000004000407308 */ /* 0x000fe20000000800 */
[--C-:B------:R-:W-:Y:S02]  /*15e40*/  FFMA.FTZ R84, R226, c[0x0][0x23c], -R39.reuse ;  /* 0x00008f00e2547a23 */ /* 0x100fe40000010827 */
[----:B------:R-:W-:Y:S02]  /*15e50*/  FMUL.FTZ R25, R37, R77 ;  /* 0x0000004d25197220 */ /* 0x000fe40000410000 */
        /* <DEDUP_REMOVED lines=16> */
[----:B------:R3:W-:Y:S01]  /*15f60*/  MUFU.EX2 R85, R24 ;  /* 0x0000001800557308 */ /* 0x0007e20000000800 */
        /* <DEDUP_REMOVED lines=15> */
[C---:B---3--:R-:W-:Y:S02]  /*16060*/  FMUL.FTZ R24, R37.reuse, R76 ;  /* 0x0000004c25187220 */ /* 0x048fe40000410000 */
        /* <DEDUP_REMOVED lines=270> */
.L_x_7384:
        /* <DEDUP_REMOVED lines=9> */
[----:B------:R-:W-:-:S03]  /*171e0*/  IADD3 R13, R180, -R13, RZ ;  /* 0x8000000db40d7210 */ /* 0x000fc60007ffe0ff */
[----:B------:R-:W3:Y:S01]  /*171f0*/  S2R R44, SR_CTAID.X ;  /* 0x00000000002c7919 */ /* 0x000ee20000002500 */
[----:B-1----:R-:W-:-:S03]  /*17200*/  FADD.FTZ R6, R3, R192 ;  /* 0x000000c003067221 */ /* 0x002fc60000010000 */
[----:B------:R-:W1:Y:S01]  /*17210*/  S2R R3, SR_TID.X ;  /* 0x0000000000037919 */ /* 0x000e620000002100 */
[----:B--2---:R-:W-:-:S03]  /*17220*/  FADD.FTZ R7, R4, R191 ;  /* 0x000000bf04077221 */ /* 0x004fc60000010000 */
[----:B------:R-:W2:Y:S04]  /*17230*/  SHFL.BFLY PT, R5, R6, 0x1, 0x1f ;  /* 0x0c201f0006057f89 */ /* 0x000ea800000e0000 */
[----:B------:R-:W4:Y:S01]  /*17240*/  SHFL.BFLY PT, R4, R7, 0x1, 0x1f ;  /* 0x0c201f0007047f89 */ /* 0x000f2200000e0000 */
[----:B-1----:R-:W-:-:S04]  /*17250*/  SHF.R.S32.HI R10, RZ, 0x1f, R3 ;  /* 0x0000001fff0a7819 */ /* 0x002fc80000011403 */
[----:B------:R-:W-:Y:S01]  /*17260*/  LEA.HI R11, R10, R3, RZ, 0x2 ;  /* 0x000000030a0b7211 */ /* 0x000fe200078f10ff */
[----:B--2---:R-:W-:Y:S01]  /*17270*/  FADD.FTZ R5, R6, R5 ;  /* 0x0000000506057221 */ /* 0x004fe20000010000 */
[----:B------:R-:W-:Y:S02]  /*17280*/  SHF.L.U32 R6, R173, 0x6, RZ ;  /* 0x00000006ad067819 */ /* 0x000fe400000006ff */
[--C-:B------:R-:W-:Y:S01]  /*17290*/  SHF.R.S32.HI R9, RZ, 0x2, R11.reuse ;  /* 0x00000002ff097819 */ /* 0x100fe2000001140b */
[----:B----4-:R-:W-:Y:S01]  /*172a0*/  FADD.FTZ R4, R7, R4 ;  /* 0x0000000407047221 */ /* 0x010fe20000010000 */
        /* <DEDUP_REMOVED lines=50> */
[----:B------:R-:W4:Y:S01]  /*175d0*/  @P0 MUFU.LG2 R4, R4 ;  /* 0x0000000400040308 */ /* 0x000f220000000c00 */
        /* <DEDUP_REMOVED lines=56> */
[----:B----4-:R-:W-:-:S04]  /*17960*/  @P0 FMUL.FTZ R9, R4, 0.69314718246459960938 ;  /* 0x3f31721804090820 */ /* 0x010fc80000410000 */
[----:B------:R-:W-:Y:S01]  /*17970*/  @P0 FFMA.FTZ R8, R0, c[0x0][0x238], R9 ;  /* 0x00008e0000080a23 */ /* 0x000fe20000010009 */
[----:B------:R-:W1:Y:S04]  /*17980*/  LDS.128 R36, [R6.X4] ;  /* 0x0000000006247984 */ /* 0x000e680000004c00 */
[----:B------:R-:W2:Y:S04]  /*17990*/  LDS.128 R32, [R6.X4+0x800] ;  /* 0x0008000006207984 */ /* 0x000ea80000004c00 */
[----:B------:R-:W4:Y:S04]  /*179a0*/  LDS.128 R28, [R6.X4+0x1000] ;  /* 0x00100000061c7984 */ /* 0x000f280000004c00 */
[----:B------:R-:W1:Y:S04]  /*179b0*/  LDS.128 R24, [R6.X4+0x1800] ;  /* 0x0018000006187984 */ /* 0x000e680000004c00 */
[----:B------:R-:W1:Y:S04]  /*179c0*/  LDS.128 R20, [R6.X4+0x2000] ;  /* 0x0020000006147984 */ /* 0x000e680000004c00 */
[----:B------:R-:W1:Y:S04]  /*179d0*/  LDS.128 R16, [R6.X4+0x2800] ;  /* 0x0028000006107984 */ /* 0x000e680000004c00 */
[----:B------:R-:W1:Y:S04]  /*179e0*/  LDS.128 R12, [R6.X4+0x3000] ;  /* 0x00300000060c7984 */ /* 0x000e680000004c00 */
[----:B------:R3:W1:Y:S02]  /*179f0*/  LDS.128 R40, [R6.X4+0x3800] ;  /* 0x0038000006287984 */ /* 0x0006640000004c00 */
[----:B---3--:R-:W-:-:S04]  /*17a00*/  IMAD.SHL.U32 R6, R44, 0x40, RZ ;  /* 0x000000402c067824 */ /* 0x008fc800078e00ff */
[----:B------:R-:W-:Y:S01]  /*17a10*/  IMAD R6, R7, c[0x0][0x214], R6 ;  /* 0x0000850007067a24 */ /* 0x000fe200078e0206 */
[----:B------:R-:W-:Y:S05]  /*17a20*/  @P1 BRA `(.L_x_7390) ;  /* 0x000000b000001947 */ /* 0x000fea0003800000 */
[----:B--2-4-:R-:W-:Y:S01]  /*17a30*/  IMAD R0, R44, -0x40, R181 ;  /* 0xffffffc02c007824 */ /* 0x014fe200078e02b5 */
        /* <DEDUP_REMOVED lines=10> */
.L_x_7390:
[----:B--2-4-:R-:W-:Y:S05]  /*17ae0*/  BSYNC B0 ;  /* 0x0000000000007941 */ /* 0x014fea0003800000 */
.L_x_7389:
        /* <DEDUP_REMOVED lines=35> */
.L_x_7391:
        /* <DEDUP_REMOVED lines=14> */
.L_x_7821:


//--------------------- .text._ZN5flash24flash_fwd_splitkv_kernelI23Flash_fwd_kernel_traitsILi64ELi64ELi128ELi4ELb0ELb0EN7cutlass6half_tE19Flash_kernel_traitsILi64ELi64ELi128ELi4ES3_EELb1ELb0ELb1ELb0ELb0ELb0ELb1ELb1EEEvNS_16Flash_fwd_paramsE --------------------------
	.section	.text._ZN5flash24flash_fwd_splitkv_kernelI23Flash_fwd_kernel_traitsILi64ELi64ELi128ELi4ELb0ELb0EN7cutlass6half_tE19Flash_kernel_traitsILi64ELi64ELi128ELi4ES3_EELb1ELb0ELb1ELb0ELb0ELb0ELb1ELb1EEEvNS_16Flash_fwd_paramsE,"ax",@progbits
	.sectioninfo	@"SHI_REGISTERS=203"
	.align	128
        .global         _ZN5flash24flash_fwd_splitkv_kernelI23Flash_fwd_kernel_traitsILi64ELi64ELi128ELi4ELb0ELb0EN7cutlass6half_tE19Flash_kernel_traitsILi64ELi64ELi128ELi4ES3_EELb1ELb0ELb1ELb0ELb0ELb0ELb1ELb1EEEvNS_16Flash_fwd_paramsE
        .type           _ZN5flash24flash_fwd_splitkv_kernelI23Flash_fwd_kernel_traitsILi64ELi64ELi128ELi4ELb0ELb0EN7cutlass6half_tE19Flash_kernel_traitsILi64ELi64ELi128ELi4ES3_EELb1ELb0ELb1ELb0ELb0ELb0ELb1ELb1EEEvNS_16Flash_fwd_paramsE,@function
        .size           _ZN5flash24flash_fwd_splitkv_kernelI23Flash_fwd_kernel_traitsILi64ELi64ELi128ELi4ELb0ELb0EN7cutlass6half_tE19Flash_kernel_traitsILi64ELi64ELi128ELi4ES3_EELb1ELb0ELb1ELb0ELb0ELb0ELb1ELb1EEEvNS_16Flash_fwd_paramsE,(.L_x_7822 - _ZN5flash24flash_fwd_splitkv_kernelI23Flash_fwd_kernel_traitsILi64ELi64ELi128ELi4ELb0ELb0EN7cutlass6half_tE19Flash_kernel_traitsILi64ELi64ELi128ELi4ES3_EELb1ELb0ELb1ELb0ELb0ELb0ELb1ELb1EEEvNS_16Flash_fwd_paramsE)
        .other          _ZN5flash24flash_fwd_splitkv_kernelI23Flash_fwd_kernel_traitsILi64ELi64ELi128ELi4ELb0ELb0EN7cutlass6half_tE19Flash_kernel_traitsILi64ELi64ELi128ELi4ES3_EELb1ELb0ELb1ELb0ELb0ELb0ELb1ELb1EEEvNS_16Flash_fwd_paramsE,@"STO_CUDA_ENTRY STV_DEFAULT"
_ZN5flash24flash_fwd_splitkv_kernelI23Flash_fwd_kernel_traitsILi64ELi64ELi128ELi4ELb0ELb0EN7cutlass6half_tE19Flash_kernel_traitsILi64ELi64ELi128ELi4ES3_EELb1ELb0ELb1ELb0ELb0ELb0ELb1ELb1EEEvNS_16Flash_fwd_paramsE:
.text._ZN5flash24flash_fwd_splitkv_kernelI23Flash_fwd_kernel_traitsILi64ELi64ELi128ELi4ELb0ELb0EN7cutlass6half_tE19Flash_kernel_traitsILi64ELi64ELi128ELi4ES3_EELb1ELb0ELb1ELb0ELb0ELb0ELb1ELb1EEEvNS_16Flash_fwd_paramsE:
        /* <DEDUP_REMOVED lines=53> */
.L_x_7392:
[----:B-1-34-:R-:W-:Y:S02]  /*0350*/  MOV R5, c[0x0][0x218] ;  /* 0x0000860000057a02 */ /* 0x01afe40000000f00 */
.L_x_7393:
        /* <DEDUP_REMOVED lines=27> */
[----:B------:R-:W-:Y:S01]  /*0510*/  IADD3 R6, -R176, 0xbf, R3 ;  /* 0x000000bfb0067810 */ /* 0x000fe20007ffe103 */
[----:B-1----:R-:W-:Y:S02]  /*0520*/  IMAD.MOV R4, RZ, RZ, -R11 ;  /* 0x000000ffff047224 */ /* 0x002fe400078e0a0b */
[----:B------:R-:W-:Y:S02]  /*0530*/  IMAD.MOV.U32 R10, RZ, RZ, RZ ;  /* 0x000000ffff0a7224 */ /* 0x000fe400078e00ff */
[----:B------:R-:W-:-:S04]  /*0540*/  IMAD R4, R4, R5, RZ ;  /* 0x0000000504047224 */ /* 0x000fc800078e02ff */
[----:B------:R-:W-:Y:S02]  /*0550*/  IMAD.HI.U32 R7, R11, R4, R10 ;  /* 0x000000040b077227 */ /* 0x000fe400078e000a */
[----:B------:R-:W1:Y:S02]  /*0560*/  S2R R11, SR_TID.X ;  /* 0x00000000000b7919 */ /* 0x000e640000002100 */
        /* <DEDUP_REMOVED lines=10> */
[----:B------:R-:W-:-:S04]  /*0610*/  SHF.R.S32.HI R5, RZ, 0x1f, R4 ;  /* 0x0000001fff057819 */ /* 0x000fc80000011404 */
[----:B------:R-:W-:-:S04]  /*0620*/  LEA.HI R5, R5, R4, RZ, 0x7 ;  /* 0x0000000405057211 */ /* 0x000fc800078f38ff */
[----:B------:R-:W-:-:S03]  /*0630*/  SHF.R.S32.HI R5, RZ, 0x7, R5 ;  /* 0x00000007ff057819 */ /* 0x000fc60000011405 */
[----:B------:R-:W-:-:S05]  /*0640*/  @P2 IADD3 R7, R7, 0x1, RZ ;  /* 0x0000000107072810 */ /* 0x000fca0007ffe0ff */
[----:B------:R-:W-:Y:S01]  /*0650*/  IMAD.MOV.U32 R2, RZ, RZ, R7 ;  /* 0x000000ffff027224 */ /* 0x000fe200078e0007 */
[----:B------:R-:W-:-:S03]  /*0660*/  IADD3 R7, R6, c[0x0][0x2e8], R49 ;  /* 0x0000ba0006077a10 */ /* 0x000fc60007ffe031 */
        /* <DEDUP_REMOVED lines=77> */
[C---:B------:R-:W-:Y:S01]  /*0b40*/  ISETP.NE.OR P3, PT, R11.reuse, RZ, P3 ;  /* 0x000000ff0b00720c */ /* 0x040fe20001f65670 */
[----:B------:R-:W-:Y:S01]  /*0b50*/  @!P5 IMAD.MOV.U32 R19, RZ, RZ, -0x800000 ;  /* 0xff800000ff13d424 */ /* 0x000fe200078e00ff */
[-C--:B------:R-:W-:Y:S01]  /*0b60*/  ISETP.GE.OR P2, PT, R0, R3.reuse, P2 ;  /* 0x000000030000720c */ /* 0x080fe20001746670 */
[----:B------:R2:W-:Y:S01]  /*0b70*/  @!P0 STG.E [R12.64+0xc0], R5 ;  /* 0x0000c0050c008986 */ /* 0x0005e2000c101906 */
[----:B------:R-:W-:Y:S01]  /*0b80*/  ISETP.GE.AND P0, PT, R2, R3, PT ;  /* 0x000000030200720c */ /* 0x000fe20003f06270 */
[----:B------:R-:W-:Y:S02]  /*0b90*/  @!P6 IMAD.MOV.U32 R21, RZ, RZ, -0x800000 ;  /* 0xff800000ff15e424 */ /* 0x000fe400078e00ff */
[----:B------:R2:W-:Y:S01]  /*0ba0*/  @!P5 STG.E [R12.64+0x40], R19 ;  /* 0x000040130c00d986 */ /* 0x0005e2000c101906 */
[----:B------:R-:W-:-:S03]  /*0bb0*/  ISETP.NE.OR P0, PT, R11, RZ, P0 ;  /* 0x000000ff0b00720c */ /* 0x000fc60000705670 */
[----:B------:R-:W-:Y:S01]  /*0bc0*/  @!P4 IMAD.MOV.U32 R15, RZ, RZ, -0x800000 ;  /* 0xff800000ff0fc424 */ /* 0x000fe200078e00ff */
[----:B------:R2:W-:Y:S01]  /*0bd0*/  @!P6 STG.E [R12.64+0x20], R21 ;  /* 0x000020150c00e986 */ /* 0x0005e2000c101906 */
[----:B------:R-:W-:Y:S02]  /*0be0*/  @!P3 IMAD.MOV.U32 R9, RZ, RZ, -0x800000 ;  /* 0xff800000ff09b424 */ /* 0x000fe400078e00ff */
[----:B-1----:R-:W-:Y:S01]  /*0bf0*/  @!P2 IMAD.MOV.U32 R17, RZ, RZ, -0x800000 ;  /* 0xff800000ff11a424 */ /* 0x002fe200078e00ff */
[----:B------:R2:W-:Y:S04]  /*0c00*/  @!P4 STG.E [R12.64+0x60], R15 ;  /* 0x0000600f0c00c986 */ /* 0x0005e8000c101906 */
[----:B------:R2:W-:Y:S04]  /*0c10*/  @!P3 STG.E [R12.64+0x80], R9 ;  /* 0x000080090c00b986 */ /* 0x0005e8000c101906 */
[----:B------:R2:W-:Y:S04]  /*0c20*/  @!P1 STG.E [R12.64+0xa0], R7 ;  /* 0x0000a0070c009986 */ /* 0x0005e8000c101906 */
[----:B------:R2:W-:Y:S01]  /*0c30*/  @!P2 STG.E [R12.64], R17 ;  /* 0x000000110c00a986 */ /* 0x0005e2000c101906 */
[----:B------:R-:W-:Y:S05]  /*0c40*/  @P0 EXIT ;  /* 0x000000000000094d */ /* 0x000fea0003800000 */
[----:B------:R-:W-:-:S05]  /*0c50*/  MOV R3, 0xff800000 ;  /* 0xff80000000037802 */ /* 0x000fca0000000f00 */
[----:B------:R-:W-:Y:S01]  /*0c60*/  STG.E [R12.64+0xe0], R3 ;  /* 0x0000e0030c007986 */ /* 0x000fe2000c101906 */
[----:B------:R-:W-:Y:S05]  /*0c70*/  EXIT ;  /* 0x000000000000794d */ /* 0x000fea0003800000 */
.L_x_7394:
        /* <DEDUP_REMOVED lines=46> */
[----:B------:R-:W-:-:S05]  /*0f60*/  IMAD.WIDE R14, R9, 0x4, R180 ;  /* 0x00000004090e7825 */ /* 0x000fca00078e02b4 */
[----:B------:R-:W2:Y:S01]  /*0f70*/  LDG.E R5, [R14.64] ;  /* 0x000000060e057981 */ /* 0x000ea2000c1e1900 */
[----:B-----5:R-:W-:Y:S02]  /*0f80*/  IABS R6, c[0x0][0x1c8] ;  /* 0x0000720000067a13 */ /* 0x020fe40000000000 */
[----:B------:R-:W-:Y:S02]  /*0f90*/  IABS R3, R130 ;  /* 0x0000008200037213 */ /* 0x000fe40000000000 */
[----:B------:R-:W1:Y:S08]  /*0fa0*/  I2F.RP R2, R6 ;  /* 0x0000000600027306 */ /* 0x000e700000209400 */
[----:B-1----:R-:W1:Y:S02]  /*0fb0*/  MUFU.RCP R12, R2 ;  /* 0x00000002000c7308 */ /* 0x002e640000001000 */
[----:B-1----:R-:W-:-:S06]  /*0fc0*/  IADD3 R12, R12, 0xffffffe, RZ ;  /* 0x0ffffffe0c0c7810 */ /* 0x002fcc0007ffe0ff */
[----:B------:R-:W1:Y:S02]  /*0fd0*/  F2I.FTZ.U32.TRUNC.NTZ R13, R12 ;  /* 0x0000000c000d7305 */ /* 0x000e64000021f000 */
[----:B-1----:R-:W-:Y:S01]  /*0fe0*/  IMAD.MOV R0, RZ, RZ, -R13 ;  /* 0x000000ffff007224 */ /* 0x002fe200078e0a0d */
[----:B------:R-:W-:-:S03]  /*0ff0*/  MOV R12, RZ ;  /* 0x000000ff000c7202 */ /* 0x000fc60000000f00 */
[----:B------:R-:W-:-:S04]  /*1000*/  IMAD R0, R0, R6, RZ ;  /* 0x0000000600007224 */ /* 0x000fc800078e02ff */
[----:B------:R-:W-:-:S06]  /*1010*/  IMAD.HI.U32 R0, R13, R0, R12 ;  /* 0x000000000d007227 */ /* 0x000fcc00078e000c */
[----:B------:R-:W-:-:S04]  /*1020*/  IMAD.HI.U32 R0, R0, R3, RZ ;  /* 0x0000000300007227 */ /* 0x000fc800078e00ff */
[----:B------:R-:W-:-:S04]  /*1030*/  IMAD.MOV R2, RZ, RZ, -R0 ;  /* 0x000000ffff027224 */ /* 0x000fc800078e0a00 */
[----:B------:R-:W-:Y:S02]  /*1040*/  IMAD R3, R6, R2, R3 ;  /* 0x0000000206037224 */ /* 0x000fe400078e0203 */
[----:B------:R-:W-:-:S03]  /*1050*/  IMAD.MOV R2, RZ, RZ, -R9 ;  /* 0x000000ffff027224 */ /* 0x000fc600078e0a09 */
[----:B------:R-:W-:Y:S01]  /*1060*/  ISETP.GT.U32.AND P0, PT, R6, R3, PT ;  /* 0x000000030600720c */ /* 0x000fe20003f04070 */
[----:B------:R-:W-:-:S12]  /*1070*/  IMAD R9, R2, c[0x0][0x2d0], R7 ;  /* 0x0000b40002097a24 */ /* 0x000fd800078e0207 */
        /* <DEDUP_REMOVED lines=31> */
.L_x_7395:
        /* <DEDUP_REMOVED lines=16> */
[----:B------:R-:W-:-:S04]  /*1370*/  MOV R10, R12 ;  /* 0x0000000c000a7202 */ /* 0x000fc80000000f00 */
.L_x_7397:
[----:B------:R-:W-:Y:S01]  /*1380*/  IABS R7, c[0x0][0x1c8] ;  /* 0x0000720000077a13 */ /* 0x000fe20000000000 */
[----:B------:R-:W-:Y:S01]  /*1390*/  IMAD.MOV.U32 R16, RZ, RZ, R10 ;  /* 0x000000ffff107224 */ /* 0x000fe200078e000a */
[----:B------:R-:W-:Y:S01]  /*13a0*/  IABS R3, R130 ;  /* 0x0000008200037213 */ /* 0x000fe20000000000 */
[----:B------:R-:W-:Y:S01]  /*13b0*/  @P0 IMAD.IADD R15, R8, 0x1, R15 ;  /* 0x00000001080f0824 */ /* 0x000fe200078e020f */
[----:B------:R-:W1:Y:S01]  /*13c0*/  I2F.RP R2, R7 ;  /* 0x0000000700027306 */ /* 0x000e620000209400 */
[----:B------:R-:W-:-:S07]  /*13d0*/  MOV R17, R5 ;  /* 0x0000000500117202 */ /* 0x000fce0000000f00 */
[----:B-1----:R-:W1:Y:S02]  /*13e0*/  MUFU.RCP R12, R2 ;  /* 0x00000002000c7308 */ /* 0x002e640000001000 */
[----:B-1----:R-:W-:-:S06]  /*13f0*/  IADD3 R12, R12, 0xffffffe, RZ ;  /* 0x0ffffffe0c0c7810 */ /* 0x002fcc0007ffe0ff */
[----:B------:R-:W1:Y:S02]  /*1400*/  F2I.FTZ.U32.TRUNC.NTZ R13, R12 ;  /* 0x0000000c000d7305 */ /* 0x000e64000021f000 */
[----:B-1----:R-:W-:Y:S02]  /*1410*/  IMAD.MOV R0, RZ, RZ, -R13 ;  /* 0x000000ffff007224 */ /* 0x002fe400078e0a0d */
[----:B------:R-:W-:Y:S02]  /*1420*/  IMAD.MOV.U32 R12, RZ, RZ, RZ ;  /* 0x000000ffff0c7224 */ /* 0x000fe400078e00ff */
[----:B------:R-:W-:-:S04]  /*1430*/  IMAD R0, R0, R7, RZ ;  /* 0x0000000700007224 */ /* 0x000fc800078e02ff */
[----:B------:R-:W-:-:S04]  /*1440*/  IMAD.HI.U32 R0, R13, R0, R12 ;  /* 0x000000000d007227 */ /* 0x000fc800078e000c */
[----:B------:R-:W-:-:S04]  /*1450*/  @P0 IMAD.WIDE.U32 R12, R15, c[0x0][0x1a0], RZ ;  /* 0x000068000f0c0a25 */ /* 0x000fc800078e00ff */
[----:B------:R-:W-:-:S04]  /*1460*/  IMAD.HI.U32 R0, R0, R3, RZ ;  /* 0x0000000300007227 */ /* 0x000fc800078e00ff */
[----:B------:R-:W-:Y:S01]  /*1470*/  @P0 IMAD R15, R15, c[0x0][0x1a4], R13 ;  /* 0x000069000f0f0a24 */ /* 0x000fe200078e020d */
[----:B------:R-:W-:Y:S01]  /*1480*/  IADD3 R2, -R0, RZ, RZ ;  /* 0x000000ff00027210 */ /* 0x000fe20007ffe1ff */
[----:B------:R-:W-:-:S04]  /*1490*/  @P0 IMAD.MOV.U32 R14, RZ, RZ, R12 ;  /* 0x000000ffff0e0224 */ /* 0x000fc800078e000c */
        /* <DEDUP_REMOVED lines=12> */
[----:B------:R-:W-:Y:S02]  /*1560*/  IMAD R2, R3, c[0x0][0x198], RZ ;  /* 0x0000660003027a24 */ /* 0x000fe400078e02ff */
[----:B------:R-:W-:Y:S02]  /*1570*/  IMAD.MOV.U32 R9, RZ, RZ, R7 ;  /* 0x000000ffff097224 */ /* 0x000fe400078e0007 */
[----:B------:R-:W-:Y:S01]  /*1580*/  IMAD R5, R7, c[0x0][0x19c], R2 ;  /* 0x0000670007057a24 */ /* 0x000fe200078e0202 */
[----:B------:R-:W-:Y:S02]  /*1590*/  @!P2 IADD3 R0, -R0, RZ, RZ ;  /* 0x000000ff0000a210 */ /* 0x000fe40007ffe1ff */
[----:B------:R-:W-:Y:S02]  /*15a0*/  @!P1 LOP3.LUT R0, RZ, c[0x0][0x1c8], RZ, 0x33, !PT ;  /* 0x00007200ff009a12 */ /* 0x000fe400078e33ff */
[----:B------:R-:W-:-:S02]  /*15b0*/  IADD3 R17, R17, R5, RZ ;  /* 0x0000000511117210 */ /* 0x000fc40007ffe0ff */
[----:B------:R-:W-:-:S03]  /*15c0*/  SHF.R.S32.HI R2, RZ, 0x1f, R0 ;  /* 0x0000001fff027819 */ /* 0x000fc60000011400 */
[----:B------:R-:W-:-:S04]  /*15d0*/  IMAD.WIDE.U32 R124, R0, c[0x0][0x1b0], R16 ;  /* 0x00006c00007c7a25 */ /* 0x000fc800078e0010 */
[----:B------:R-:W-:-:S04]  /*15e0*/  IMAD R5, R2, c[0x0][0x1b0], RZ ;  /* 0x00006c0002057a24 */ /* 0x000fc800078e02ff */
        /* <DEDUP_REMOVED lines=14> */
.L_x_7396:
[----:B------:R1:W5:Y:S02]  /*16d0*/  @P4 LDG.E R86, [R86.64] ;  /* 0x0000000656564981 */ /* 0x000364000c1e1900 */
[----:B-----5:R-:W-:Y:S01]  /*16e0*/  SHF.R.S32.HI R6, RZ, 0x1f, R11 ;  /* 0x0000001fff067819 */ /* 0x020fe2000001140b */
[----:B------:R-:W-:Y:S01]  /*16f0*/  IMAD.MOV.U32 R21, RZ, RZ, 0x2 ;  /* 0x00000002ff157424 */ /* 0x000fe200078e00ff */
[----:B------:R-:W-:Y:S01]  /*1700*/  ISETP.NE.AND P0, PT, R23, -0x1, PT ;  /* 0xffffffff1700780c */ /* 0x000fe20003f05270 */
[----:B------:R-:W-:Y:S01]  /*1710*/  IMAD.MOV.U32 R118, RZ, RZ, c[0x0][0x230] ;  /* 0x00008c00ff767624 */ /* 0x000fe200078e00ff */
[CC--:B------:R-:W-:Y:S01]  /*1720*/  LEA.HI R8, R6.reuse, R11.reuse, RZ, 0x3 ;  /* 0x0000000b06087211 */ /* 0x0c0fe200078f18ff */
[----:B------:R-:W-:Y:S01]  /*1730*/  IMAD.MOV.U32 R25, RZ, RZ, c[0x0][0x230] ;  /* 0x00008c00ff197624 */ /* 0x000fe200078e00ff */
[----:B------:R-:W-:-:S02]  /*1740*/  LEA.HI R51, R6, R11, RZ, 0x4 ;  /* 0x0000000b06337211 */ /* 0x000fc400078f20ff */
[----:B------:R-:W-:Y:S02]  /*1750*/  SHF.R.S32.HI R134, RZ, 0x3, R8 ;  /* 0x00000003ff867819 */ /* 0x000fe40000011408 */
[----:B------:R-:W-:Y:S02]  /*1760*/  LOP3.LUT R8, R8, 0xfffffff8, RZ, 0xc0, !PT ;  /* 0xfffffff808087812 */ /* 0x000fe400078ec0ff */
[----:B------:R-:W-:Y:S02]  /*1770*/  LOP3.LUT R50, R51, 0xfffffff0, RZ, 0xc0, !PT ;  /* 0xfffffff033327812 */ /* 0x000fe400078ec0ff */
[----:B------:R-:W-:Y:S01]  /*1780*/  LEA.HI R6, R6, R11, RZ, 0x6 ;  /* 0x0000000b06067211 */ /* 0x000fe200078f30ff */
[----:B------:R-:W-:Y:S01]  /*1790*/  @!P0 IMAD R10, R4, c[0x0][0x178], RZ ;  /* 0x00005e00040a8a24 */ /* 0x000fe200078e02ff */
[----:B------:R-:W-:Y:S01]  /*17a0*/  SHF.L.U32 R119, R134, 0x6, RZ ;  /* 0x0000000686777819 */ /* 0x000fe200000006ff */
[C---:B------:R-:W-:Y:S01]  /*17b0*/  IMAD.IADD R115, R11.reuse, 0x1, -R8 ;  /* 0x000000010b737824 */ /* 0x040fe200078e0a08 */
[----:B------:R-:W-:Y:S01]  /*17c0*/  SHF.R.S32.HI R135, RZ, 0x1f, R134 ;  /* 0x0000001fff877819 */ /* 0x000fe20000011486 */
[----:B------:R-:W-:Y:S01]  /*17d0*/  IMAD.IADD R50, R11, 0x1, -R50 ;  /* 0x000000010b327824 */ /* 0x000fe200078e0a32 */
[----:B------:R-:W-:Y:S01]  /*17e0*/  LOP3.LUT R119, R119, 0x1c0, RZ, 0xc0, !PT ;  /* 0x000001c077777812 */ /* 0x000fe200078ec0ff */
[----:B------:R-:W-:Y:S01]  /*17f0*/  @P0 IMAD.WIDE.U32 R16, R23, c[0x0][0x190], RZ ;  /* 0x0000640017100a25 */ /* 0x000fe200078e00ff */
[----:B------:R-:W-:-:S02]  /*1800*/  SHF.L.U32 R100, R115, 0x3, RZ ;  /* 0x0000000373647819 */ /* 0x000fc400000006ff */
[----:B------:R-:W-:Y:S01]  /*1810*/  SHF.R.S32.HI R11, RZ, 0x1f, R50 ;  /* 0x0000001fff0b7819 */ /* 0x000fe20000011432 */
[----:B------:R-:W-:Y:S01]  /*1820*/  @!P0 IMAD.WIDE.U32 R12, R177, c[0x0][0x178], RZ ;  /* 0x00005e00b10c8a25 */ /* 0x000fe200078e00ff */
[----:B------:R-:W-:Y:S02]  /*1830*/  SHF.R.S32.HI R101, RZ, 0x1f, R100 ;  /* 0x0000001fff657819 */ /* 0x000fe40000011464 */
[----:B------:R-:W-:Y:S01]  /*1840*/  LEA.HI R52, R11, R50, RZ, 0x3 ;  /* 0x000000320b347211 */ /* 0x000fe200078f18ff */
[----:B------:R-:W-:Y:S01]  /*1850*/  @!P0 IMAD R10, R177, c[0x0][0x17c], R10 ;  /* 0x00005f00b10a8a24 */ /* 0x000fe200078e020a */
[----:B------:R-:W-:Y:S01]  /*1860*/  LOP3.LUT R8, R119, 0x38, R100, 0xf8, !PT ;  /* 0x0000003877087812 */ /* 0x000fe200078ef864 */
[----:B------:R-:W-:Y:S01]  /*1870*/  @P0 IMAD R17, R23, c[0x0][0x194], R17 ;  /* 0x0000650017110a24 */ /* 0x000fe200078e0211 */
[----:B------:R-:W-:Y:S01]  /*1880*/  SHF.R.U32.HI R119, RZ, 0x3, R119 ;  /* 0x00000003ff777819 */ /* 0x000fe20000011677 */
[----:B------:R-:W-:Y:S01]  /*1890*/  @!P0 IMAD.IADD R17, R13, 0x1, R10 ;  /* 0x000000010d118824 */ /* 0x000fe200078e020a */
[----:B------:R-:W-:Y:S01]  /*18a0*/  MOV R24, RZ ;  /* 0x000000ff00187202 */ /* 0x000fe20000000f00 */
[----:B------:R-:W-:Y:S01]  /*18b0*/  @!P0 IMAD.MOV.U32 R16, RZ, RZ, R12 ;  /* 0x000000ffff108224 */ /* 0x000fe200078e000c */
[----:B------:R-:W-:Y:S01]  /*18c0*/  IADD3 R14, P0, R100, R14, RZ ;  /* 0x0000000e640e7210 */ /* 0x000fe20007f1e0ff */
[----:B------:R-:W-:Y:S01]  /*18d0*/  IMAD.SHL.U32 R6, R6, 0x8, RZ ;  /* 0x0000000806067824 */ /* 0x000fe200078e00ff */
[----:B------:R-:W-:Y:S01]  /*18e0*/  LOP3.LUT R119, R8, R119, RZ, 0x3c, !PT ;  /* 0x0000007708777212 */ /* 0x000fe200078e3cff */
[----:B------:R-:W-:Y:S01]  /*18f0*/  IMAD.WIDE R18, R19, 0x40, R134 ;  /* 0x0000004013127825 */ /* 0x000fe200078e0286 */
[----:B------:R-:W-:-:S02]  /*1900*/  IADD3.X R15, R101, R15, RZ, P0, !PT ;  /* 0x0000000f650f7210 */ /* 0x000fc400007fe4ff */
[----:B------:R-:W-:Y:S01]  /*1910*/  IADD3 R120, P0, R134, R9, RZ ;  /* 0x0000000986787210 */ /* 0x000fe20007f1e0ff */
[----:B------:R-:W-:Y:S01]  /*1920*/  IMAD.HI.U32 R118, R21, R118, R24 ;  /* 0x0000007615767227 */ /* 0x000fe200078e0018 */
[----:B------:R-:W-:Y:S02]  /*1930*/  LOP3.LUT R9, R52, 0xfffffff8, RZ, 0xc0, !PT ;  /* 0xfffffff834097812 */ /* 0x000fe400078ec0ff */
[----:B------:R-:W-:Y:S01]  /*1940*/  LOP3.LUT R119, R119, 0xfffffe00, R6, 0xf8, !PT ;  /* 0xfffffe0077777812 */ /* 0x000fe200078ef806 */
[----:B------:R-:W-:Y:S01]  /*1950*/  IMAD R13, R2, c[0x0][0x1b8], RZ ;  /* 0x00006e00020d7a24 */ /* 0x000fe200078e02ff */
[----:B------:R-:W-:Y:S01]  /*1960*/  IADD3 R16, P1, R100, R16, RZ ;  /* 0x0000001064107210 */ /* 0x000fe20007f3e0ff */
[----:B------:R-:W-:Y:S01]  /*1970*/  IMAD.IADD R50, R50, 0x1, -R9 ;  /* 0x0000000132327824 */ /* 0x000fe200078e0a09 */
[----:B------:R-:W-:Y:S01]  /*1980*/  SHF.R.S32.HI R9, RZ, 0x1f, R54 ;  /* 0x0000001fff097819 */ /* 0x000fe20000011436 */
[----:B------:R-:W-:Y:S01]  /*1990*/  IMAD R128, R19, c[0x0][0x190], RZ ;  /* 0x0000640013807a24 */ /* 0x000fe200078e02ff */
[----:B------:R-:W-:Y:S01]  /*19a0*/  IADD3.X R3, R135, R3, RZ, P0, !PT ;  /* 0x0000000387037210 */ /* 0x000fe200007fe4ff */
[----:B------:R-:W-:Y:S01]  /*19b0*/  IMAD.X R17, R101, 0x1, R17, P1 ;  /* 0x0000000165117824 */ /* 0x000fe200008e0611 */
[----:B------:R-:W-:Y:S01]  /*19c0*/  LEA.HI R6, R9, R54, RZ, 0x7 ;  /* 0x0000003609067211 */ /* 0x000fe200078f38ff */
[----:B------:R-:W-:Y:S01]  /*19d0*/  IMAD R10, R0, c[0x0][0x1bc], R13 ;  /* 0x00006f00000a7a24 */ /* 0x000fe200078e020d */
[----:B------:R-:W-:Y:S01]  /*19e0*/  IADD3 R124, P0, R100, R124, RZ ;  /* 0x0000007c647c7210 */ /* 0x000fe20007f1e0ff */
[----:B------:R-:W-:Y:S01]  /*19f0*/  IMAD R128, R18, c[0x0][0x194], R128 ;  /* 0x0000650012807a24 */ /* 0x000fe200078e0280 */
[----:B------:R-:W-:Y:S01]  /*1a00*/  SHF.R.S32.HI R6, RZ, 0x7, R6 ;  /* 0x00000007ff067819 */ /* 0x000fe20000011406 */
[----:B------:R-:W-:Y:S01]  /*1a10*/  IMAD.WIDE.U32 R14, R0, c[0x0][0x1b8], R14 ;  /* 0x00006e00000e7a25 */ /* 0x000fe200078e000e */
[----:B------:R-:W-:-:S02]  /*1a20*/  IADD3.X R125, R101, R5, RZ, P0, !PT ;  /* 0x00000005657d7210 */ /* 0x000fc400007fe4ff */
[----:B------:R-:W-:Y:S01]  /*1a30*/  IMNMX R53, R171, R6, !PT ;  /* 0x00000006ab357217 */ /* 0x000fe20007800200 */
[----:B------:R-:W-:Y:S01]  /*1a40*/  IMAD.WIDE.U32 R12, R18, c[0x0][0x190], R16 ;  /* 0x00006400120c7a25 */ /* 0x000fe200078e0010 */
[----:B------:R-:W-:Y:S02]  /*1a50*/  SHF.R.S32.HI R131, RZ, 0x1f, R130 ;  /* 0x0000001fff837819 */ /* 0x000fe40000011482 */
[----:B------:R-:W-:Y:S01]  /*1a60*/  ISETP.GT.AND P0, PT, R48, R53, PT ;  /* 0x000000353000720c */ /* 0x000fe20003f04270 */
[----:B------:R-:W-:Y:S01]  /*1a70*/  IMAD.SHL.U32 R115, R115, 0x4, RZ ;  /* 0x0000000473737824 */ /* 0x000fe200078e00ff */
[----:B------:R-:W-:Y:S01]  /*1a80*/  SHF.R.S32.HI R117, RZ, 0x1, R118 ;  /* 0x00000001ff757819 */ /* 0x000fe20000011476 */
[----:B------:R-:W-:Y:S01]  /*1a90*/  IMAD.IADD R11, R15, 0x1, R10 ;  /* 0x000000010f0b7824 */ /* 0x000fe200078e020a */
[----:B------:R-:W-:Y:S01]  /*1aa0*/  MOV R10, R14 ;  /* 0x0000000e000a7202 */ /* 0x000fe20000000f00 */
[----:B------:R-:W-:Y:S01]  /*1ab0*/  IMAD.IADD R129, R13, 0x1, R128 ;  /* 0x000000010d817824 */ /* 0x000fe200078e0280 */
[----:B------:R-:W-:Y:S01]  /*1ac0*/  MOV R145, c[0x0][0x198] ;  /* 0x0000660000917a02 */ /* 0x000fe20000000f00 */
[----:B------:R-:W-:Y:S01]  /*1ad0*/  IMAD R3, R3, c[0x0][0x1a0], RZ ;  /* 0x0000680003037a24 */ /* 0x000fe200078e02ff */
[----:B------:R-:W-:Y:S01]  /*1ae0*/  SHF.R.S32.HI R51, RZ, 0x4, R51 ;  /* 0x00000004ff337819 */ /* 0x000fe20000011433 */
[----:B------:R-:W-:Y:S01]  /*1af0*/  IMAD.MOV.U32 R128, RZ, RZ, R12 ;  /* 0x000000ffff807224 */ /* 0x000fe200078e000c */
[----:B------:R-:W-:Y:S01]  /*1b00*/  SHF.L.U64.HI R174, R145, R88, c[0x0][0x19c] ;  /* 0x0000670091ae7619 */ /* 0x000fe20000010258 */
[----:B------:R-:W-:-:S02]  /*1b10*/  IMAD R133, R131, c[0x0][0x1a8], RZ ;  /* 0x00006a0083857a24 */ /* 0x000fc400078e02ff */
[----:B------:R-:W-:Y:S02]  /*1b20*/  IMAD R127, R135, c[0x0][0x198], RZ ;  /* 0x00006600877f7a24 */ /* 0x000fe400078e02ff */
[----:B------:R-:W-:Y:S02]  /*1b30*/  IMAD R116, R134, R117, R115 ;  /* 0x0000007586747224 */ /* 0x000fe400078e0273 */
[----:B------:R-:W-:Y:S02]  /*1b40*/  IMAD R123, R120, c[0x0][0x1a4], R3 ;  /* 0x00006900787b7a24 */ /* 0x000fe400078e0203 */
[----:B------:R-:W-:Y:S01]  /*1b50*/  IMAD.MOV.U32 R3, RZ, RZ, c[0x0][0x1a0] ;  /* 0x00006800ff037624 */ /* 0x000fe200078e00ff */
[--C-:B------:R-:W-:Y:S01]  /*1b60*/  SHF.R.S32.HI R98, RZ, 0x1f, R116.reuse ;  /* 0x0000001fff627819 */ /* 0x100fe20000011474 */
[----:B------:R-:W-:Y:S02]  /*1b70*/  IMAD R133, R130, c[0x0][0x1ac], R133 ;  /* 0x00006b0082857a24 */ /* 0x000fe400078e0285 */
[----:B------:R-:W-:Y:S01]  /*1b80*/  IMAD R127, R134, c[0x0][0x19c], R127 ;  /* 0x00006700867f7a24 */ /* 0x000fe200078e027f */
[----:B------:R-:W-:Y:S01]  /*1b90*/  SHF.L.U64.HI R172, R3, R88, c[0x0][0x1a4] ;  /* 0x0000690003ac7619 */ /* 0x000fe20000010258 */
[----:B------:R-:W-:-:S02]  /*1ba0*/  IMAD.IADD R115, R115, 0x1, R116 ;  /* 0x0000000173737824 */ /* 0x000fc400078e0274 */
[----:B------:R-:W-:-:S03]  /*1bb0*/  IMAD.WIDE.U32 R124, R134, c[0x0][0x198], R124 ;  /* 0x00006600867c7a25 */ /* 0x000fc600078e007c */
[----:B------:R-:W-:Y:S01]  /*1bc0*/  SHF.R.S32.HI R97, RZ, 0x1f, R115 ;  /* 0x0000001fff617819 */ /* 0x000fe20000011473 */
[----:B------:R-:W-:Y:S01]  /*1bd0*/  IMAD.WIDE.U32 R128, R130, c[0x0][0x1a8], R128 ;  /* 0x00006a0082807a25 */ /* 0x000fe200078e0080 */
[----:B------:R-:W-:-:S03]  /*1be0*/  IADD3 R127, R125, R127, RZ ;  /* 0x0000007f7d7f7210 */ /* 0x000fc60007ffe0ff */
[----:B------:R-:W-:Y:S01]  /*1bf0*/  IMAD.WIDE.U32 R120, R120, c[0x0][0x1a0], R10 ;  /* 0x0000680078787a25 */ /* 0x000fe200078e000a */
[----:B------:R-:W-:-:S03]  /*1c00*/  IADD3 R133, R129, R133, RZ ;  /* 0x0000008581857210 */ /* 0x000fc60007ffe0ff */
[----:B------:R-:W-:Y:S02]  /*1c10*/  IMAD.SHL.U32 R173, R3, 0x10, RZ ;  /* 0x0000001003ad7824 */ /* 0x000fe400078e00ff */
        /* <DEDUP_REMOVED lines=177> */
.L_x_7452:
[----:B------:R-:W-:Y:S01]  /*2730*/  LEA R3, R11, 0xffffff80, 0x7 ;  /* 0xffffff800b037811 */ /* 0x000fe200078e38ff */
[----:B---3--:R-:W-:Y:S01]  /*2740*/  IMAD.MOV.U32 R12, RZ, RZ, R80 ;  /* 0x000000ffff0c7224 */ /* 0x008fe200078e0050 */
[----:B------:R-:W-:Y:S01]  /*2750*/  LOP3.LUT P4, RZ, R178, 0x4, RZ, 0xc0, !PT ;  /* 0x00000004b2ff7812 */ /* 0x000fe2000788c0ff */
        /* <DEDUP_REMOVED lines=10> */
[C---:B--2---:R-:W-:Y:S02]  /*2800*/  @!P2 LEA R150, P0, R173.reuse, R78, 0x1 ;  /* 0x0000004ead96a211 */ /* 0x044fe400078008ff */
[C---:B------:R-:W-:Y:S02]  /*2810*/  @!P2 IADD3 R6, P1, R80.reuse, R63, RZ ;  /* 0x0000003f5006a210 */ /* 0x040fe40007f3e0ff */
[----:B------:R-:W-:Y:S02]  /*2820*/  @!P2 LEA.HI.X R151, R173, R79, R172, 0x1, P0 ;  /* 0x0000004fad97a211 */ /* 0x000fe400000f0cac */
[----:B------:R-:W-:Y:S01]  /*2830*/  ISETP.GE.OR P0, PT, R111, R5, P4 ;  /* 0x000000056f00720c */ /* 0x000fe20002706670 */
[----:B------:R-:W-:Y:S01]  /*2840*/  @!P2 IMAD.X R7, R81, 0x1, R62, P1 ;  /* 0x000000015107a824 */ /* 0x000fe200008e063e */
[C---:B------:R-:W-:Y:S02]  /*2850*/  @!P6 IADD3 R28, P1, R80.reuse, R65, RZ ;  /* 0x00000041501ce210 */ /* 0x040fe40007f3e0ff */
[----:B------:R-:W-:Y:S02]  /*2860*/  ISETP.LT.OR P2, PT, R111, R3, P0 ;  /* 0x000000036f00720c */ /* 0x000fe40000741670 */
[----:B------:R-:W-:Y:S01]  /*2870*/  @!P3 IADD3 R24, P0, R80, R142, RZ ;  /* 0x0000008e5018b210 */ /* 0x000fe20007f1e0ff */
[C---:B------:R-:W-:Y:S01]  /*2880*/  @!P6 IMAD.X R29, R81.reuse, 0x1, R64, P1 ;  /* 0x00000001511de824 */ /* 0x040fe200008e0640 */
[C---:B------:R-:W-:Y:S03]  /*2890*/  @!P6 IADD3 R148, P1, R78.reuse, R67, RZ ;  /* 0x000000434e94e210 */ /* 0x040fe60007f3e0ff */
[----:B------:R-:W-:Y:S01]  /*28a0*/  @!P3 IMAD.X R25, R81, 0x1, R68, P0 ;  /* 0x000000015119b824 */ /* 0x000fe200000e0644 */
[----:B------:R-:W-:Y:S01]  /*28b0*/  @!P3 IADD3 R46, P0, R78, UR32, RZ ;  /* 0x000000204e2ebc10 */ /* 0x000fe2000ff1e0ff */
[C---:B------:R-:W-:Y:S01]  /*28c0*/  @!P6 IMAD.X R149, R79.reuse, 0x1, R66, P1 ;  /* 0x000000014f95e824 */ /* 0x040fe200008e0642 */
[----:B------:R-:W-:Y:S02]  /*28d0*/  LOP3.LUT P1, RZ, R178, 0x4, RZ, 0xc0, !PT ;  /* 0x00000004b2ff7812 */ /* 0x000fe4000782c0ff */
        /* <DEDUP_REMOVED lines=23> */
[----:B------:R-:W-:Y:S11]  /*2a50*/  ISETP.LT.OR P2, PT, R108, R3, P0 ;  /* 0x000000036c00720c */ /* 0x000ff60000741670 */
[----:B------:R-:W-:Y:S02]  /*2a60*/  @!UPT UIADD3 URZ, URZ, URZ, URZ ;  /* 0x0000003f3f3ff290 */ /* 0x000fe4000fffe03f */
[----:B------:R-:W-:Y:S02]  /*2a70*/  @!P2 IADD3 R34, P0, R80, R136, RZ ;  /* 0x000000885022a210 */ /* 0x000fe40007f1e0ff */
[----:B------:R-:W-:Y:S03]  /*2a80*/  @P2 LOP3.LUT R178, R178, 0x1, RZ, 0xfc, !PT ;  /* 0x00000001b2b22812 */ /* 0x000fe600078efcff */
        /* <DEDUP_REMOVED lines=86> */
.L_x_7402:
[----:B------:R-:W-:Y:S05]  /*2ff0*/  BSYNC B0 ;  /* 0x0000000000007941 */ /* 0x000fea0003800000 */
.L_x_7401:
        /* <DEDUP_REMOVED lines=62> */
.L_x_7404:
[----:B------:R-:W-:Y:S05]  /*33e0*/  BSYNC B0 ;  /* 0x0000000000007941 */ /* 0x000fea0003800000 */
.L_x_7403:
        /* <DEDUP_REMOVED lines=62> */
.L_x_7406:
[----:B------:R-:W-:Y:S05]  /*37d0*/  BSYNC B0 ;  /* 0x0000000000007941 */ /* 0x000fea0003800000 */
.L_x_7405:
        /* <DEDUP_REMOVED lines=64> */
.L_x_7408:
[----:B------:R-:W-:Y:S05]  /*3be0*/  BSYNC B0 ;  /* 0x0000000000007941 */ /* 0x000fea0003800000 */
.L_x_7407:
[----:B------:R-:W-:Y:S01]  /*3bf0*/  LOP3.LUT P0, RZ, R178, 0x2, RZ, 0xc0, !PT ;  /* 0x00000002b2ff7812 */ /* 0x000fe2000780c0ff */
        /* <DEDUP_REMOVED lines=62> */
.L_x_7410:
[----:B------:R-:W-:Y:S05]  /*3fe0*/  BSYNC B0 ;  /* 0x0000000000007941 */ /* 0x000fea0003800000 */
.L_x_7409:
        /* <DEDUP_REMOVED lines=64> */
.L_x_7412:
[----:B------:R-:W-:Y:S05]  /*43f0*/  BSYNC B0 ;  /* 0x0000000000007941 */ /* 0x000fea0003800000 */
.L_x_7411:
        /* <DEDUP_REMOVED lines=64> */
.L_x_7414:
[----:B------:R-:W-:Y:S05]  /*4800*/  BSYNC B0 ;  /* 0x0000000000007941 */ /* 0x000fea0003800000 */
.L_x_7413:
[----:B------:R-:W-:Y:S01]  /*4810*/  LOP3.LUT P0, RZ, R178, 0x1, RZ, 0xc0, !PT ;  /* 0x00000001b2ff7812 */ /* 0x000fe2000780c0ff */
        /* <DEDUP_REMOVED lines=65> */
.L_x_7416:
[----:B------:R-:W-:Y:S05]  /*4c30*/  BSYNC B0 ;  /* 0x0000000000007941 */ /* 0x000fea0003800000 */
.L_x_7415:
        /* <DEDUP_REMOVED lines=9> */
.L_x_7400:
[----:B------:R-:W-:Y:S01]  /*4cd0*/  ULEA.HI UR5, UR4, UR4, URZ, 0x1 ;  /* 0x0000000404057291 */ /* 0x000fe2000f8f083f */
[----:B------:R-:W-:Y:S03]  /*4ce0*/  BSSY B1, `(.L_x_7418) ;  /* 0x000005a000017945 */ /* 0x000fe60003800000 */
[----:B------:R-:W-:Y:S06]  /*4cf0*/  USHF.R.S32.HI UR5, URZ, 0x1, UR5 ;  /* 0x000000013f057899 */ /* 0x000fec0008011405 */
[----:B---3--:R-:W-:Y:S01]  /*4d00*/  MOV R149, UR5 ;  /* 0x0000000500957c02 */ /* 0x008fe20008000f00 */
[----:B------:R-:W-:-:S05]  /*4d10*/  @P1 BRA `(.L_x_7419) ;  /* 0x0000056000001947 */ /* 0x000fca0003800000 */
[----:B------:R1:W5:Y:S01]  /*4d20*/  LDG.E.128 R44, [R82.64] ;  /* 0x00000006522c7981 */ /* 0x000362000c1e1d00 */
        /* <DEDUP_REMOVED lines=83> */
.L_x_7421:
[----:B------:R-:W-:Y:S05]  /*5260*/  BSYNC B0 ;  /* 0x0000000000007941 */ /* 0x000fea0003800000 */
.L_x_7420:
[----:B-----5:R2:W-:Y:S02]  /*5270*/  STG.E.128 [R76.64], R44 ;  /* 0x0000002c4c007986 */ /* 0x0205e4000c101d06 */
.L_x_7419:
[----:B------:R-:W-:Y:S05]  /*5280*/  BSYNC B1 ;  /* 0x0000000000017941 */ /* 0x000fea0003800000 */
.L_x_7418:
        /* <DEDUP_REMOVED lines=91> */
.L_x_7425:
[----:B------:R-:W-:Y:S05]  /*5840*/  BSYNC B0 ;  /* 0x0000000000007941 */ /* 0x000fea0003800000 */
.L_x_7424:
[C---:B------:R-:W-:Y:S04]  /*5850*/  LEA R2, P0, R175.reuse, R76, 0x1 ;  /* 0x0000004caf027211 */ /* 0x040fe800078008ff */
[----:B------:R-:W-:Y:S05]  /*5860*/  LEA.HI.X R3, R175, R77, R174, 0x1, P0 ;  /* 0x0000004daf037211 */ /* 0x000fea00000f0cae */
[----:B-----5:R3:W-:Y:S04]  /*5870*/  STG.E.128 [R2.64], R44 ;  /* 0x0000002c02007986 */ /* 0x0207e8000c101d06 */
.L_x_7423:
[----:B------:R-:W-:Y:S05]  /*5880*/  BSYNC B1 ;  /* 0x0000000000017941 */ /* 0x000fea0003800000 */
.L_x_7422:
        /* <DEDUP_REMOVED lines=91> */
.L_x_7429:
[----:B------:R-:W-:Y:S05]  /*5e40*/  BSYNC B0 ;  /* 0x0000000000007941 */ /* 0x000fea0003800000 */
.L_x_7428:
[C---:B------:R-:W-:Y:S04]  /*5e50*/  LEA R2, P0, R144.reuse, R76, 0x1 ;  /* 0x0000004c90027211 */ /* 0x040fe800078008ff */
[----:B------:R-:W-:Y:S05]  /*5e60*/  LEA.HI.X R3, R144, R77, R58, 0x1, P0 ;  /* 0x0000004d90037211 */ /* 0x000fea00000f0c3a */
[----:B-----5:R3:W-:Y:S04]  /*5e70*/  STG.E.128 [R2.64], R44 ;  /* 0x0000002c02007986 */ /* 0x0207e8000c101d06 */
.L_x_7427:
[----:B------:R-:W-:Y:S05]  /*5e80*/  BSYNC B1 ;  /* 0x0000000000017941 */ /* 0x000fea0003800000 */
.L_x_7426:
        /* <DEDUP_REMOVED lines=24> */
[C---:B------:R-:W-:Y:S02]  /*6010*/  IADD3 R153, P1, R105.reuse, R148, RZ ;  /* 0x0000009469997210 */ /* 0x040fe40007f3e0ff */
[----:B------:R-:W-:Y:S01]  /*6020*/  @P0 IADD3 R46, RZ, -UR5, RZ ;  /* 0x80000005ff2e0c10 */ /* 0x000fe2000fffe0ff */
[----:B------:R-:W3:Y:S01]  /*6030*/  LDG.E.128 R12, [R14.64] ;  /* 0x000000060e0c7981 */ /* 0x000ee2000c1e1d00 */
[----:B------:R-:W-:Y:S02]  /*6040*/  LEA.HI.X.SX32 R148, R148, R94, 0x1, P1 ;  /* 0x0000005e94947211 */ /* 0x000fe400008f0eff */
[----:B--2---:R-:W-:Y:S04]  /*6050*/  IADD3 R151, P1, R105, R46, RZ ;  /* 0x0000002e69977210 */ /* 0x004fe80007f3e0ff */
[----:B------:R-:W-:Y:S02]  /*6060*/  LEA.HI.X.SX32 R46, R46, R94, 0x1, P1 ;  /* 0x0000005e2e2e7211 */ /* 0x000fe400008f0eff */
[C---:B------:R-:W-:Y:S04]  /*6070*/  LEA R152, P1, R153.reuse, R84, 0x1 ;  /* 0x0000005499987211 */ /* 0x040fe800078208ff */
[----:B------:R-:W-:Y:S02]  /*6080*/  LEA.HI.X R153, R153, R85, R148, 0x1, P1 ;  /* 0x0000005599997211 */ /* 0x000fe400008f0c94 */
[C---:B------:R-:W-:Y:S04]  /*6090*/  LEA R36, P1, R151.reuse, R86, 0x1 ;  /* 0x0000005697247211 */ /* 0x040fe800078208ff */
[----:B------:R-:W2:Y:S01]  /*60a0*/  LDG.E.128 R152, [R152.64] ;  /* 0x0000000698987981 */ /* 0x000ea2000c1e1d00 */
[----:B------:R-:W-:Y:S07]  /*60b0*/  LEA.HI.X R37, R151, R87, R46, 0x1, P1 ;  /* 0x0000005797257211 */ /* 0x000fee00008f0c2e */
        /* <DEDUP_REMOVED lines=62> */
.L_x_7433:
[----:B------:R-:W-:Y:S05]  /*64a0*/  BSYNC B0 ;  /* 0x0000000000007941 */ /* 0x000fea0003800000 */
.L_x_7432:
[----:B------:R-:W-:Y:S05]  /*64b0*/  MOV R3, 0x60 ;  /* 0x0000006000037802 */ /* 0x000fea0000000f00 */
[C---:B------:R-:W-:Y:S04]  /*64c0*/  IMAD.WIDE.U32 R4, R3.reuse, c[0x0][0x198], R76 ;  /* 0x0000660003047a25 */ /* 0x040fe800078e004c */
[----:B------:R-:W-:Y:S05]  /*64d0*/  IMAD R0, R3, c[0x0][0x19c], RZ ;  /* 0x0000670003007a24 */ /* 0x000fea00078e02ff */
[----:B------:R-:W-:Y:S05]  /*64e0*/  IADD3 R5, R5, R0, RZ ;  /* 0x0000000005057210 */ /* 0x000fea0007ffe0ff */
[----:B-----5:R3:W-:Y:S02]  /*64f0*/  STG.E.128 [R4.64], R32 ;  /* 0x0000002004007986 */ /* 0x0207e4000c101d06 */
.L_x_7431:
[----:B------:R-:W-:Y:S05]  /*6500*/  BSYNC B1 ;  /* 0x0000000000017941 */ /* 0x000fea0003800000 */
.L_x_7430:
[----:B------:R-:W-:Y:S01]  /*6510*/  LOP3.LUT P0, RZ, R178, 0x2, RZ, 0xc0, !PT ;  /* 0x00000002b2ff7812 */ /* 0x000fe2000780c0ff */
[----:B------:R-:W-:Y:S01]  /*6520*/  @!UPT UIADD3 URZ, URZ, URZ, URZ ;  /* 0x0000003f3f3ff290 */ /* 0x000fe2000fffe03f */
[----:B------:R-:W-:Y:S11]  /*6530*/  BSSY B1, `(.L_x_7434) ;  /* 0x0000064000017945 */ /* 0x000ff60003800000 */
        /* <DEDUP_REMOVED lines=21> */
[----:B--2---:R-:W-:Y:S04]  /*6690*/  IADD3 R151, P1, R104, R46, RZ ;  /* 0x0000002e68977210 */ /* 0x004fe80007f3e0ff */
[----:B------:R-:W-:Y:S01]  /*66a0*/  LEA.HI.X.SX32 R46, R46, R93, 0x1, P1 ;  /* 0x0000005d2e2e7211 */ /* 0x000fe200008f0eff */
[----:B------:R-:W2:Y:S01]  /*66b0*/  LDG.E.128 R12, [R12.64] ;  /* 0x000000060c0c7981 */ /* 0x000ea2000c1e1d00 */
[C---:B------:R-:W-:Y:S04]  /*66c0*/  LEA R152, P1, R151.reuse, R84, 0x1 ;  /* 0x0000005497987211 */ /* 0x040fe800078208ff */
        /* <DEDUP_REMOVED lines=70> */
.L_x_7437:
[----:B------:R-:W-:Y:S05]  /*6b30*/  BSYNC B0 ;  /* 0x0000000000007941 */ /* 0x000fea0003800000 */
.L_x_7436:
[C---:B------:R-:W-:Y:S04]  /*6b40*/  LEA R2, P0, R146.reuse, R76, 0x1 ;  /* 0x0000004c92027211 */ /* 0x040fe800078008ff */
[----:B------:R-:W-:Y:S05]  /*6b50*/  LEA.HI.X R3, R146, R77, R61, 0x1, P0 ;  /* 0x0000004d92037211 */ /* 0x000fea00000f0c3d */
[----:B-----5:R3:W-:Y:S04]  /*6b60*/  STG.E.128 [R2.64], R32 ;  /* 0x0000002002007986 */ /* 0x0207e8000c101d06 */
.L_x_7435:
[----:B------:R-:W-:Y:S05]  /*6b70*/  BSYNC B1 ;  /* 0x0000000000017941 */ /* 0x000fea0003800000 */
.L_x_7434:
        /* <DEDUP_REMOVED lines=22> */
[C---:B------:R-:W-:Y:S02]  /*6ce0*/  IADD3 R46, P2, R103.reuse, R148, RZ ;  /* 0x00000094672e7210 */ /* 0x040fe40007f5e0ff */
        /* <DEDUP_REMOVED lines=74> */
.L_x_7441:
[----:B------:R-:W-:Y:S05]  /*7190*/  BSYNC B0 ;  /* 0x0000000000007941 */ /* 0x000fea0003800000 */
.L_x_7440:
[----:B------:R-:W-:Y:S05]  /*71a0*/  MOV R3, 0xa0 ;  /* 0x000000a000037802 */ /* 0x000fea0000000f00 */
[C---:B------:R-:W-:Y:S04]  /*71b0*/  IMAD.WIDE.U32 R4, R3.reuse, c[0x0][0x198], R76 ;  /* 0x0000660003047a25 */ /* 0x040fe800078e004c */
[----:B------:R-:W-:Y:S05]  /*71c0*/  IMAD R0, R3, c[0x0][0x19c], RZ ;  /* 0x0000670003007a24 */ /* 0x000fea00078e02ff */
[----:B------:R-:W-:Y:S05]  /*71d0*/  IADD3 R5, R5, R0, RZ ;  /* 0x0000000005057210 */ /* 0x000fea0007ffe0ff */
[----:B-----5:R4:W-:Y:S02]  /*71e0*/  STG.E.128 [R4.64], R32 ;  /* 0x0000002004007986 */ /* 0x0209e4000c101d06 */
.L_x_7439:
[----:B------:R-:W-:Y:S05]  /*71f0*/  BSYNC B1 ;  /* 0x0000000000017941 */ /* 0x000fea0003800000 */
.L_x_7438:
[----:B------:R-:W-:Y:S01]  /*7200*/  BSSY B1, `(.L_x_7442) ;  /* 0x0000067000017945 */ /* 0x000fe20003800000 */
        /* <DEDUP_REMOVED lines=96> */
.L_x_7445:
[----:B------:R-:W-:Y:S05]  /*7810*/  BSYNC B0 ;  /* 0x0000000000007941 */ /* 0x000fea0003800000 */
.L_x_7444:
[----:B------:R-:W-:Y:S05]  /*7820*/  MOV R3, 0xc0 ;  /* 0x000000c000037802 */ /* 0x000fea0000000f00 */
[C---:B------:R-:W-:Y:S04]  /*7830*/  IMAD.WIDE.U32 R4, R3.reuse, c[0x0][0x198], R76 ;  /* 0x0000660003047a25 */ /* 0x040fe800078e004c */
[----:B------:R-:W-:Y:S05]  /*7840*/  IMAD R0, R3, c[0x0][0x19c], RZ ;  /* 0x0000670003007a24 */ /* 0x000fea00078e02ff */
[----:B------:R-:W-:Y:S05]  /*7850*/  IADD3 R5, R5, R0, RZ ;  /* 0x0000000005057210 */ /* 0x000fea0007ffe0ff */
[----:B-----5:R4:W-:Y:S02]  /*7860*/  STG.E.128 [R4.64], R32 ;  /* 0x0000002004007986 */ /* 0x0209e4000c101d06 */
.L_x_7443:
[----:B------:R-:W-:Y:S05]  /*7870*/  BSYNC B1 ;  /* 0x0000000000017941 */ /* 0x000fea0003800000 */
.L_x_7442:
[----:B------:R-:W-:Y:S01]  /*7880*/  LOP3.LUT P0, RZ, R178, 0x1, RZ, 0xc0, !PT ;  /* 0x00000001b2ff7812 */ /* 0x000fe2000780c0ff */
        /* <DEDUP_REMOVED lines=97> */
.L_x_7449:
[----:B------:R-:W-:Y:S05]  /*7ea0*/  BSYNC B0 ;  /* 0x0000000000007941 */ /* 0x000fea0003800000 */
.L_x_7448:
[----:B------:R-:W-:Y:S05]  /*7eb0*/  MOV R3, 0xe0 ;  /* 0x000000e000037802 */ /* 0x000fea0000000f00 */
[C---:B------:R-:W-:Y:S04]  /*7ec0*/  IMAD.WIDE.U32 R4, R3.reuse, c[0x0][0x198], R76 ;  /* 0x0000660003047a25 */ /* 0x040fe800078e004c */
[----:B------:R-:W-:Y:S05]  /*7ed0*/  IMAD R0, R3, c[0x0][0x19c], RZ ;  /* 0x0000670003007a24 */ /* 0x000fea00078e02ff */
[----:B------:R-:W-:Y:S05]  /*7ee0*/  IADD3 R5, R5, R0, RZ ;  /* 0x0000000005057210 */ /* 0x000fea0007ffe0ff */
[----:B-----5:R3:W-:Y:S02]  /*7ef0*/  STG.E.128 [R4.64], R32 ;  /* 0x0000002004007986 */ /* 0x0207e4000c101d06 */
.L_x_7447:
[----:B------:R-:W-:Y:S05]  /*7f00*/  BSYNC B1 ;  /* 0x0000000000017941 */ /* 0x000fea0003800000 */
.L_x_7446:
        /* <DEDUP_REMOVED lines=8> */
.L_x_7399:
[----:B------:R-:W-:Y:S01]  /*7f90*/  @!P3 IMAD.MOV.U32 R0, RZ, RZ, c[0x0][0x28c] ;  /* 0x0000a300ff00b624 */ /* 0x000fe200078e00ff */
[----:B---3--:R-:W2:Y:S01]  /*7fa0*/  @!P1 LDG.E.128 R16, [R82.64] ;  /* 0x0000000652109981 */ /* 0x008ea2000c1e1d00 */
[C---:B------:R-:W-:Y:S01]  /*7fb0*/  @!P2 LEA R4, P0, R89.reuse, R82, 0x1 ;  /* 0x000000525904a211 */ /* 0x040fe200078008ff */
[----:B------:R-:W-:Y:S01]  /*7fc0*/  UMOV UR4, URZ ;  /* 0x0000003f00047c82 */ /* 0x000fe20008000000 */
[----:B------:R-:W-:Y:S01]  /*7fd0*/  @!P3 IMAD R0, R0, 0x60, RZ ;  /* 0x000000600000b824 */ /* 0x000fe200078e02ff */
[----:B------:R-:W-:Y:S02]  /*7fe0*/  @!P3 MOV R3, c[0x0][0x288] ;  /* 0x0000a2000003ba02 */ /* 0x000fe40000000f00 */
[----:B------:R-:W-:Y:S02]  /*7ff0*/  @!P2 LEA.HI.X R5, R89, R83, R88, 0x1, P0 ;  /* 0x000000535905a211 */ /* 0x000fe400000f0c58 */
[----:B------:R-:W-:Y:S01]  /*8000*/  @!P2 LEA R24, P0, R175, R76, 0x1 ;  /* 0x0000004caf18a211 */ /* 0x000fe200078008ff */
        /* <DEDUP_REMOVED lines=8> */
[C---:B------:R-:W-:Y:S03]  /*8090*/  LOP3.LUT P1, RZ, R178.reuse, 0x1, RZ, 0xc0, !PT ;  /* 0x00000001b2ff7812 */ /* 0x040fe6000782c0ff */
[----:B------:R-:W2:Y:S01]  /*80a0*/  @!P2 LDG.E.128 R4, [R4.64] ;  /* 0x000000060404a981 */ /* 0x000ea2000c1e1d00 */
[----:B-1----:R-:W-:Y:S04]  /*80b0*/  @!P4 IMAD.MOV.U32 R17, RZ, RZ, 0xa0 ;  /* 0x000000a0ff11c424 */ /* 0x002fe800078e00ff */
[C---:B------:R-:W-:Y:S04]  /*80c0*/  @!P4 IMAD.WIDE.U32 R18, R17.reuse, c[0x0][0x198], R76 ;  /* 0x000066001112ca25 */ /* 0x040fe800078e004c */
[----:B------:R-:W-:Y:S04]  /*80d0*/  @!P4 IMAD R17, R17, c[0x0][0x19c], RZ ;  /* 0x000067001111ca24 */ /* 0x000fe800078e02ff */
[----:B------:R-:W-:Y:S01]  /*80e0*/  @!P4 IMAD.IADD R19, R19, 0x1, R17 ;  /* 0x000000011313c824 */ /* 0x000fe200078e0211 */
[----:B------:R-:W-:Y:S01]  /*80f0*/  @!P5 MOV R17, 0xc0 ;  /* 0x000000c00011d802 */ /* 0x000fe20000000f00 */
[----:B--2---:R1:W-:Y:S01]  /*8100*/  @!P2 STG.E.128 [R24.64], R4 ;  /* 0x000000041800a986 */ /* 0x0043e2000c101d06 */
[----:B------:R-:W-:Y:S03]  /*8110*/  LOP3.LUT P2, RZ, R178, 0x2, RZ, 0xc0, !PT ;  /* 0x00000002b2ff7812 */ /* 0x000fe6000784c0ff */
[----:B------:R-:W2:Y:S10]  /*8120*/  @!P6 LDG.E.128 R12, [R26.64] ;  /* 0x000000061a0ce981 */ /* 0x000eb4000c1e1d00 */
[C---:B------:R-:W-:Y:S04]  /*8130*/  @!P2 LEA R20, P0, R60.reuse, R82, 0x1 ;  /* 0x000000523c14a211 */ /* 0x040fe800078008ff */
[----:B------:R-:W-:Y:S01]  /*8140*/  @!P2 LEA.HI.X R21, R60, R83, R59, 0x1, P0 ;  /* 0x000000533c15a211 */ /* 0x000fe200000f0c3b */
[----:B--2---:R2:W-:Y:S04]  /*8150*/  @!P6 STG.E.128 [R22.64], R12 ;  /* 0x0000000c1600e986 */ /* 0x0045e8000c101d06 */
[----:B-1----:R1:W3:Y:S02]  /*8160*/  @!P3 LDG.E.128 R4, [R2.64] ;  /* 0x000000060204b981 */ /* 0x0022e4000c1e1d00 */
[----:B-1----:R-:W-:Y:S04]  /*8170*/  @!P3 IMAD.MOV.U32 R3, RZ, RZ, 0x60 ;  /* 0x00000060ff03b424 */ /* 0x002fe800078e00ff */
[C---:B--2---:R-:W-:Y:S01]  /*8180*/  @!P3 IMAD.WIDE.U32 R12, R3.reuse, c[0x0][0x198], R76 ;  /* 0x00006600030cba25 */ /* 0x044fe200078e004c */
[C---:B------:R-:W-:Y:S03]  /*8190*/  @!P2 LEA R22, P0, R146.reuse, R76, 0x1 ;  /* 0x0000004c9216a211 */ /* 0x040fe600078008ff */
[----:B------:R-:W-:Y:S01]  /*81a0*/  @!P3 IMAD R0, R3, c[0x0][0x19c], RZ ;  /* 0x000067000300ba24 */ /* 0x000fe200078e02ff */
[----:B------:R-:W-:Y:S01]  /*81b0*/  @!P2 LEA.HI.X R23, R146, R77, R61, 0x1, P0 ;  /* 0x0000004d9217a211 */ /* 0x000fe200000f0c3d */
[----:B------:R-:W-:Y:S03]  /*81c0*/  @!P4 IMAD.MOV.U32 R3, RZ, RZ, c[0x0][0x288] ;  /* 0x0000a200ff03c624 */ /* 0x000fe600078e00ff */
[----:B------:R-:W-:Y:S01]  /*81d0*/  @!P3 IADD3 R13, R13, R0, RZ ;  /* 0x000000000d0db210 */ /* 0x000fe20007ffe0ff */
[----:B------:R-:W-:Y:S01]  /*81e0*/  @!P4 IMAD.WIDE.U32 R2, R3, 0xa0, R82 ;  /* 0x000000a00302c825 */ /* 0x000fe200078e0052 */
[----:B------:R-:W-:Y:S05]  /*81f0*/  @!P4 MOV R0, c[0x0][0x28c] ;  /* 0x0000a3000000ca02 */ /* 0x000fea0000000f00 */
[----:B------:R-:W-:Y:S04]  /*8200*/  @!P4 IMAD R0, R0, 0xa0, RZ ;  /* 0x000000a00000c824 */ /* 0x000fe800078e02ff */
[----:B------:R-:W-:Y:S01]  /*8210*/  @!P4 IMAD.IADD R3, R3, 0x1, R0 ;  /* 0x000000010303c824 */ /* 0x000fe200078e0200 */
[----:B------:R-:W-:Y:S05]  /*8220*/  @!P5 MOV R0, c[0x0][0x28c] ;  /* 0x0000a3000000da02 */ /* 0x000fea0000000f00 */
[----:B------:R-:W-:Y:S01]  /*8230*/  @!P5 IMAD R0, R0, 0xc0, RZ ;  /* 0x000000c00000d824 */ /* 0x000fe200078e02ff */
[----:B---3--:R1:W-:Y:S04]  /*8240*/  @!P3 STG.E.128 [R12.64], R4 ;  /* 0x000000040c00b986 */ /* 0x0083e8000c101d06 */
        /* <DEDUP_REMOVED lines=23> */
.L_x_7417:
[----:B------:R-:W-:Y:S01]  /*83c0*/  LOP3.LUT P1, RZ, R178, 0x8, RZ, 0xc0, !PT ;  /* 0x00000008b2ff7812 */ /* 0x000fe2000782c0ff */
        /* <DEDUP_REMOVED lines=82> */
.L_x_7450:
        /* <DEDUP_REMOVED lines=8> */
.L_x_7451:
[----:B------:R-:W-:Y:S04]  /*8970*/  IADD3 R11, R11, -0x1, RZ ;  /* 0xffffffff0b0b7810 */ /* 0x000fe80007ffe0ff */
[----:B------:R-:W-:Y:S11]  /*8980*/  ISETP.GT.AND P0, PT, R11, R53, PT ;  /* 0x000000350b00720c */ /* 0x000ff60003f04270 */
[----:B------:R-:W-:Y:S02]  /*8990*/  @!UPT UIADD3 URZ, URZ, URZ, URZ ;  /* 0x0000003f3f3ff290 */ /* 0x000fe4000fffe03f */
[----:B------:R-:W-:-:S05]  /*89a0*/  @P0 BRA `(.L_x_7452) ;  /* 0xffff9d8000000947 */ /* 0x000fca000383ffff */
.L_x_7398:
        /* <DEDUP_REMOVED lines=9> */
[----:B---3--:R-:W-:-:S05]  /*8a40*/  @P0 IMAD.WIDE R14, R177, R0, c[0x0][0x250] ;  /* 0x00009400b10e0625 */ /* 0x008fca00078e0200 */
[----:B------:R-:W3:Y:S01]  /*8a50*/  @P0 LDG.E R2, [R14.64] ;  /* 0x000000060e020981 */ /* 0x000ee2000c1e1900 */
[----:B------:R-:W-:Y:S01]  /*8a60*/  IMAD.MOV.U32 R7, RZ, RZ, c[0x0][0x190] ;  /* 0x00006400ff077624 */ /* 0x000fe200078e00ff */
[C---:B------:R-:W-:Y:S01]  /*8a70*/  LEA R8, P0, R128.reuse, c[0x0][0x160], 0x1 ;  /* 0x0000580080087a11 */ /* 0x040fe200078008ff */
[----:B----4-:R-:W-:Y:S01]  /*8a80*/  IMAD.MOV.U32 R5, RZ, RZ, c[0x0][0x194] ;  /* 0x00006500ff057624 */ /* 0x010fe200078e00ff */
        /* <DEDUP_REMOVED lines=88> */
.L_x_7459:
[----:B------:R-:W-:Y:S05]  /*9010*/  BSYNC B0 ;  /* 0x0000000000007941 */ /* 0x000fea0003800000 */
.L_x_7458:
[----:B-----5:R3:W-:Y:S02]  /*9020*/  STS.128 [R179], R8 ;  /* 0x00000008b3007388 */ /* 0x0207e40000000c00 */
.L_x_7457:
[----:B------:R-:W-:Y:S05]  /*9030*/  BSYNC B1 ;  /* 0x0000000000017941 */ /* 0x000fea0003800000 */
.L_x_7456:
        /* <DEDUP_REMOVED lines=23> */
[--C-:B------:R-:W-:Y:S01]  /*91b0*/  HADD2.F32 R23, -RZ, R9.reuse.H0_H0 ;  /* 0x20000009ff177230 */ /* 0x100fe20000004100 */
[----:B------:R-:W-:Y:S01]  /*91c0*/  MOV R19, R10 ;  /* 0x0000000a00137202 */ /* 0x000fe20000000f00 */
[----:B------:R-:W-:Y:S02]  /*91d0*/  HADD2.F32 R20, -RZ, R9.H1_H1 ;  /* 0x30000009ff147230 */ /* 0x000fe40000004100 */
        /* <DEDUP_REMOVED lines=35> */
.L_x_7463:
[----:B------:R-:W-:Y:S05]  /*9410*/  BSYNC B0 ;  /* 0x0000000000007941 */ /* 0x000fea0003800000 */
.L_x_7462:
[----:B-----5:R1:W-:Y:S02]  /*9420*/  STS.128 [R179+0x800], R8 ;  /* 0x00080008b3007388 */ /* 0x0203e40000000c00 */
.L_x_7461:
[----:B------:R-:W-:Y:S05]  /*9430*/  BSYNC B1 ;  /* 0x0000000000017941 */ /* 0x000fea0003800000 */
.L_x_7460:
        /* <DEDUP_REMOVED lines=41> */
[----:B------:R-:W-:Y:S01]  /*96d0*/  HADD2.F32 R15, -RZ, R28.H0_H0 ;  /* 0x2000001cff0f7230 */ /* 0x000fe20000004100 */
[----:B------:R-:W-:-:S02]  /*96e0*/  FFMA.FTZ R9, R16, R14, -R9 ;  /* 0x0000000e10097223 */ /* 0x000fc40000010809 */
[----:B------:R-:W-:Y:S01]  /*96f0*/  FFMA.FTZ R8, R17, R14, R8 ;  /* 0x0000000e11087223 */ /* 0x000fe20000010008 */
[----:B------:R-:W-:Y:S01]  /*9700*/  HADD2.F32 R17, -RZ, R28.H1_H1 ;  /* 0x3000001cff117230 */ /* 0x000fe20000004100 */
[-C--:B------:R-:W-:Y:S01]  /*9710*/  FMUL.FTZ R16, R15, R4.reuse ;  /* 0x000000040f107220 */ /* 0x080fe20000410000 */
[--C-:B------:R-:W-:Y:S01]  /*9720*/  HADD2.F32 R14, -RZ, R30.reuse.H0_H0 ;  /* 0x2000001eff0e7230 */ /* 0x100fe20000004100 */
[----:B------:R-:W-:Y:S01]  /*9730*/  F2FP.PACK_AB R29, R10, R11 ;  /* 0x0000000b0a1d723e */ /* 0x000fe200000000ff */
[----:B------:R-:W-:Y:S01]  /*9740*/  HADD2.F32 R30, -RZ, R30.H1_H1 ;  /* 0x3000001eff1e7230 */ /* 0x000fe20000004100 */
[C---:B------:R-:W-:Y:S01]  /*9750*/  FMUL.FTZ R7, R17.reuse, R4 ;  /* 0x0000000411077220 */ /* 0x040fe20000410000 */
[----:B------:R-:W-:Y:S01]  /*9760*/  F2FP.PACK_AB R31, R8, R9 ;  /* 0x00000009081f723e */ /* 0x000fe200000000ff */
[----:B------:R-:W-:Y:S02]  /*9770*/  FFMA.FTZ R16, R17, R6, R16 ;  /* 0x0000000611107223 */ /* 0x000fe40000010010 */
[----:B------:R-:W-:-:S02]  /*9780*/  FMUL.FTZ R4, R30, R5 ;  /* 0x000000051e047220 */ /* 0x000fc40000410000 */
[C---:B------:R-:W-:Y:S02]  /*9790*/  FMUL.FTZ R5, R14.reuse, R5 ;  /* 0x000000050e057220 */ /* 0x040fe40000410000 */
[----:B------:R-:W-:Y:S02]  /*97a0*/  FFMA.FTZ R7, R15, R6, -R7 ;  /* 0x000000060f077223 */ /* 0x000fe40000010807 */
[-C--:B------:R-:W-:Y:S02]  /*97b0*/  FFMA.FTZ R4, R14, R19.reuse, -R4 ;  /* 0x000000130e047223 */ /* 0x080fe40000010804 */
[----:B------:R-:W-:Y:S01]  /*97c0*/  FFMA.FTZ R5, R30, R19, R5 ;  /* 0x000000131e057223 */ /* 0x000fe20000010005 */
[----:B------:R-:W-:-:S04]  /*97d0*/  F2FP.PACK_AB R28, R16, R7 ;  /* 0x00000007101c723e */ /* 0x000fc800000000ff */
[----:B------:R-:W-:Y:S02]  /*97e0*/  F2FP.PACK_AB R30, R5, R4 ;  /* 0x00000004051e723e */ /* 0x000fe400000000ff */
.L_x_7467:
[----:B------:R-:W-:Y:S05]  /*97f0*/  BSYNC B0 ;  /* 0x0000000000007941 */ /* 0x000fea0003800000 */
.L_x_7466:
[----:B-----5:R1:W-:Y:S02]  /*9800*/  STS.128 [R179+0x1000], R28 ;  /* 0x0010001cb3007388 */ /* 0x0203e40000000c00 */
.L_x_7465:
[----:B------:R-:W-:Y:S05]  /*9810*/  BSYNC B1 ;  /* 0x0000000000017941 */ /* 0x000fea0003800000 */
.L_x_7464:
        /* <DEDUP_REMOVED lines=61> */
.L_x_7470:
[----:B------:R-:W-:Y:S05]  /*9bf0*/  BSYNC B0 ;  /* 0x0000000000007941 */ /* 0x000fea0003800000 */
.L_x_7469:
[----:B-----5:R1:W-:Y:S01]  /*9c00*/  STS.128 [R179+0x1800], R8 ;  /* 0x00180008b3007388 */ /* 0x0203e20000000c00 */
[----:B------:R-:W-:Y:S05]  /*9c10*/  BRA `(.L_x_7468) ;  /* 0x00001cd000007947 */ /* 0x000fea0003800000 */
.L_x_7455:
        /* <DEDUP_REMOVED lines=92> */
.L_x_7474:
[----:B------:R-:W-:Y:S05]  /*a1e0*/  BSYNC B0 ;  /* 0x0000000000007941 */ /* 0x000fea0003800000 */
.L_x_7473:
[----:B-----5:R4:W-:Y:S02]  /*a1f0*/  STS.128 [R179], R16 ;  /* 0x00000010b3007388 */ /* 0x0209e40000000c00 */
.L_x_7472:
[----:B------:R-:W-:Y:S05]  /*a200*/  BSYNC B1 ;  /* 0x0000000000017941 */ /* 0x000fea0003800000 */
.L_x_7471:
        /* <DEDUP_REMOVED lines=95> */
.L_x_7478:
[----:B------:R-:W-:Y:S05]  /*a800*/  BSYNC B0 ;  /* 0x0000000000007941 */ /* 0x000fea0003800000 */
.L_x_7477:
[----:B-----5:R1:W-:Y:S02]  /*a810*/  STS.128 [R179+0x800], R16 ;  /* 0x00080010b3007388 */ /* 0x0203e40000000c00 */
.L_x_7476:
[----:B------:R-:W-:Y:S05]  /*a820*/  BSYNC B1 ;  /* 0x0000000000017941 */ /* 0x000fea0003800000 */
.L_x_7475:
        /* <DEDUP_REMOVED lines=41> */
[----:B-1----:R-:W-:-:S02]  /*aac0*/  HADD2.F32 R28, -RZ, R5.H1_H1 ;  /* 0x30000005ff1c7230 */ /* 0x002fc40000004100 */
        /* <DEDUP_REMOVED lines=8> */
[----:B------:R-:W-:Y:S01]  /*ab50*/  HADD2.F32 R13, -RZ, R13.H1_H1 ;  /* 0x3000000dff0d7230 */ /* 0x000fe20000004100 */
[----:B------:R-:W-:Y:S01]  /*ab60*/  @!P0 FADD.FTZ R6, -R6, -RZ ;  /* 0x800000ff06068221 */ /* 0x000fe20000010100 */
[--C-:B------:R-:W-:Y:S01]  /*ab70*/  HADD2.F32 R15, -RZ, R23.reuse.H0_H0 ;  /* 0x20000017ff0f7230 */ /* 0x100fe20000004100 */
[----:B------:R-:W-:Y:S01]  /*ab80*/  FMUL.FTZ R31, R31, R4 ;  /* 0x000000041f1f7220 */ /* 0x000fe20000410000 */
[----:B------:R-:W-:Y:S01]  /*ab90*/  HADD2.F32 R12, -RZ, R12.H1_H1 ;  /* 0x3000000cff0c7230 */ /* 0x000fe20000004100 */
[----:B------:R-:W-:Y:S01]  /*aba0*/  @!P0 FADD.FTZ R25, -R25, -RZ ;  /* 0x800000ff19198221 */ /* 0x000fe20000010100 */
[----:B------:R-:W-:Y:S01]  /*abb0*/  HADD2.F32 R4, -RZ, R23.H1_H1 ;  /* 0x30000017ff047230 */ /* 0x000fe20000004100 */
[----:B------:R-:W-:Y:S01]  /*abc0*/  FMUL.FTZ R13, R13, R28 ;  /* 0x0000001c0d0d7220 */ /* 0x000fe20000410000 */
[----:B------:R-:W-:Y:S01]  /*abd0*/  HADD2.F32 R28, -RZ, R14.H0_H0 ;  /* 0x2000000eff1c7230 */ /* 0x000fe20000004100 */
[----:B------:R-:W-:Y:S01]  /*abe0*/  @!P0 FADD.FTZ R7, -R7, -RZ ;  /* 0x800000ff07078221 */ /* 0x000fe20000010100 */
[--C-:B-----5:R-:W-:Y:S01]  /*abf0*/  HADD2.F32 R23, -RZ, R16.reuse.H1_H1 ;  /* 0x30000010ff177230 */ /* 0x120fe20000004100 */
[----:B------:R-:W-:Y:S01]  /*ac00*/  FMUL.FTZ R6, R15, R6 ;  /* 0x000000060f067220 */ /* 0x000fe20000410000 */
[----:B------:R-:W-:Y:S01]  /*ac10*/  HADD2.F32 R15, -RZ, R16.H0_H0 ;  /* 0x20000010ff0f7230 */ /* 0x000fe20000004100 */
[----:B------:R-:W-:Y:S01]  /*ac20*/  FMUL.FTZ R12, R12, R25 ;  /* 0x000000190c0c7220 */ /* 0x000fe20000410000 */
[----:B------:R-:W-:Y:S01]  /*ac30*/  HADD2.F32 R14, -RZ, R14.H1_H1 ;  /* 0x3000000eff0e7230 */ /* 0x000fe20000004100 */
[----:B------:R-:W-:Y:S01]  /*ac40*/  @!P0 FADD.FTZ R5, -R5, -RZ ;  /* 0x800000ff05058221 */ /* 0x000fe20000010100 */
[----:B----4-:R-:W-:Y:S01]  /*ac50*/  HADD2.F32 R16, -RZ, R8.H1_H1 ;  /* 0x30000008ff107230 */ /* 0x010fe20000004100 */
[----:B------:R-:W-:-:S02]  /*ac60*/  @!P0 FADD.FTZ R29, -R29, -RZ ;  /* 0x800000ff1d1d8221 */ /* 0x000fc40000010100 */
[----:B------:R-:W-:Y:S01]  /*ac70*/  FMUL.FTZ R7, R4, R7 ;  /* 0x0000000704077220 */ /* 0x000fe20000410000 */
[----:B------:R-:W-:Y:S01]  /*ac80*/  HADD2.F32 R4, -RZ, R8.H0_H0 ;  /* 0x20000008ff047230 */ /* 0x000fe20000004100 */
        /* <DEDUP_REMOVED lines=26> */
.L_x_7482:
[----:B------:R-:W-:Y:S05]  /*ae30*/  BSYNC B0 ;  /* 0x0000000000007941 */ /* 0x000fea0003800000 */
.L_x_7481:
[----:B-----5:R1:W-:Y:S02]  /*ae40*/  STS.128 [R179+0x1000], R16 ;  /* 0x00100010b3007388 */ /* 0x0203e40000000c00 */
.L_x_7480:
[----:B------:R-:W-:Y:S05]  /*ae50*/  BSYNC B1 ;  /* 0x0000000000017941 */ /* 0x000fea0003800000 */
.L_x_7479:
        /* <DEDUP_REMOVED lines=17> */
[----:B---3--:R-:W-:Y:S01]  /*af70*/  IMAD R9, R117, 0x30, RZ ;  /* 0x0000003075097824 */ /* 0x008fe200078e02ff */
[----:B------:R-:W-:Y:S02]  /*af80*/  @P0 IADD3 R5, -R4, RZ, RZ ;  /* 0x000000ff04050210 */ /* 0x000fe40007ffe1ff */
[----:B------:R-:W-:Y:S01]  /*af90*/  @P0 SHF.R.S32.HI R118, RZ, 0x1, R118 ;  /* 0x00000001ff760819 */ /* 0x000fe20000011476 */
[----:B------:R-:W-:Y:S01]  /*afa0*/  IMAD.WIDE R16, R7, 0x2, R26 ;  /* 0x0000000207107825 */ /* 0x000fe200078e021a */
        /* <DEDUP_REMOVED lines=16> */
[--C-:B------:R-:W-:Y:S02]  /*b0b0*/  HADD2.F32 R25, -RZ, R17.reuse.H0_H0 ;  /* 0x20000011ff197230 */ /* 0x100fe40000004100 */
[----:B-1----:R-:W-:Y:S02]  /*b0c0*/  HADD2.F32 R27, -RZ, R16.H1_H1 ;  /* 0x30000010ff1b7230 */ /* 0x002fe40000004100 */
[----:B------:R-:W-:Y:S02]  /*b0d0*/  HADD2.F32 R16, -RZ, R17.H1_H1 ;  /* 0x30000011ff107230 */ /* 0x000fe40000004100 */
[--C-:B--2---:R-:W-:Y:S02]  /*b0e0*/  HADD2.F32 R0, -RZ, R4.reuse.H0_H0 ;  /* 0x20000004ff007230 */ /* 0x104fe40000004100 */
[----:B------:R-:W-:-:S02]  /*b0f0*/  HADD2.F32 R20, -RZ, R4.H1_H1 ;  /* 0x30000004ff147230 */ /* 0x000fc40000004100 */
[--C-:B------:R-:W-:Y:S02]  /*b100*/  HADD2.F32 R4, -RZ, R5.reuse.H0_H0 ;  /* 0x20000005ff047230 */ /* 0x100fe40000004100 */
[----:B------:R-:W-:Y:S01]  /*b110*/  HADD2.F32 R21, -RZ, R5.H1_H1 ;  /* 0x30000005ff157230 */ /* 0x000fe20000004100 */
[----:B------:R-:W-:Y:S01]  /*b120*/  @!P0 FADD.FTZ R0, -R0, -RZ ;  /* 0x800000ff00008221 */ /* 0x000fe20000010100 */
[--C-:B------:R-:W-:Y:S01]  /*b130*/  HADD2.F32 R5, -RZ, R6.reuse.H0_H0 ;  /* 0x20000006ff057230 */ /* 0x100fe20000004100 */
[----:B------:R-:W-:Y:S01]  /*b140*/  @!P0 FADD.FTZ R4, -R4, -RZ ;  /* 0x800000ff04048221 */ /* 0x000fe20000010100 */
[----:B------:R-:W-:Y:S02]  /*b150*/  HADD2.F32 R22, -RZ, R6.H1_H1 ;  /* 0x30000006ff167230 */ /* 0x000fe40000004100 */
[--C-:B------:R-:W-:Y:S02]  /*b160*/  HADD2.F32 R6, -RZ, R7.reuse.H0_H0 ;  /* 0x20000007ff067230 */ /* 0x100fe40000004100 */
[----:B------:R-:W-:Y:S01]  /*b170*/  HADD2.F32 R7, -RZ, R7.H1_H1 ;  /* 0x30000007ff077230 */ /* 0x000fe20000004100 */
[----:B------:R-:W-:-:S02]  /*b180*/  @!P0 FADD.FTZ R21, -R21, -RZ ;  /* 0x800000ff15158221 */ /* 0x000fc40000010100 */
[----:B------:R-:W-:Y:S01]  /*b190*/  FMUL.FTZ R23, R23, R0 ;  /* 0x0000000017177220 */ /* 0x000fe20000410000 */
[--C-:B------:R-:W-:Y:S01]  /*b1a0*/  HADD2.F32 R0, -RZ, R19.reuse.H1_H1 ;  /* 0x30000013ff007230 */ /* 0x100fe20000004100 */
[----:B------:R-:W-:Y:S01]  /*b1b0*/  FMUL.FTZ R25, R25, R4 ;  /* 0x0000000419197220 */ /* 0x000fe20000410000 */
[--C-:B------:R-:W-:Y:S01]  /*b1c0*/  HADD2.F32 R4, -RZ, R18.reuse.H0_H0 ;  /* 0x20000012ff047230 */ /* 0x100fe20000004100 */
[----:B------:R-:W-:Y:S02]  /*b1d0*/  @!P0 FADD.FTZ R5, -R5, -RZ ;  /* 0x800000ff05058221 */ /* 0x000fe40000010100 */
[----:B------:R-:W-:Y:S02]  /*b1e0*/  @!P0 FADD.FTZ R7, -R7, -RZ ;  /* 0x800000ff07078221 */ /* 0x000fe40000010100 */
[----:B------:R-:W-:Y:S01]  /*b1f0*/  FMUL.FTZ R16, R16, R21 ;  /* 0x0000001510107220 */ /* 0x000fe20000410000 */
[----:B------:R-:W-:Y:S01]  /*b200*/  HADD2.F32 R21, -RZ, R18.H1_H1 ;  /* 0x30000012ff157230 */ /* 0x000fe20000004100 */
[----:B------:R-:W-:Y:S01]  /*b210*/  @!P0 FADD.FTZ R20, -R20, -RZ ;  /* 0x800000ff14148221 */ /* 0x000fe20000010100 */
[----:B------:R-:W-:Y:S01]  /*b220*/  HADD2.F32 R17, -RZ, R19.H0_H0 ;  /* 0x20000013ff117230 */ /* 0x000fe20000004100 */
[----:B------:R-:W-:-:S02]  /*b230*/  @!P0 FADD.FTZ R22, -R22, -RZ ;  /* 0x800000ff16168221 */ /* 0x000fc40000010100 */
[----:B------:R-:W-:Y:S01]  /*b240*/  FMUL.FTZ R5, R4, R5 ;  /* 0x0000000504057220 */ /* 0x000fe20000410000 */
[----:B----4-:R-:W-:Y:S01]  /*b250*/  HADD2.F32 R4, -RZ, R8.H0_H0 ;  /* 0x20000008ff047230 */ /* 0x010fe20000004100 */
[----:B------:R-:W-:Y:S01]  /*b260*/  FMUL.FTZ R7, R0, R7 ;  /* 0x0000000700077220 */ /* 0x000fe20000410000 */
[----:B-----5:R-:W-:Y:S01]  /*b270*/  HADD2.F32 R0, -RZ, R12.H0_H0 ;  /* 0x2000000cff007230 */ /* 0x020fe20000004100 */
[----:B------:R-:W-:Y:S02]  /*b280*/  @!P0 FADD.FTZ R6, -R6, -RZ ;  /* 0x800000ff06068221 */ /* 0x000fe40000010100 */
        /* <DEDUP_REMOVED lines=8> */
[--C-:B------:R-:W-:Y:S02]  /*b310*/  HADD2.F32 R19, -RZ, R11.reuse.H0_H0 ;  /* 0x2000000bff137230 */ /* 0x100fe40000004100 */
[----:B------:R-:W-:Y:S02]  /*b320*/  HADD2.F32 R10, -RZ, R11.H1_H1 ;  /* 0x3000000bff0a7230 */ /* 0x000fe40000004100 */
[----:B------:R-:W-:Y:S02]  /*b330*/  HADD2.F32 R12, -RZ, R13.H0_H0 ;  /* 0x2000000dff0c7230 */ /* 0x000fe40000004100 */
[----:B------:R-:W-:Y:S02]  /*b340*/  HADD2.F32 R8, -RZ, R9.H0_H0 ;  /* 0x20000009ff087230 */ /* 0x000fe40000004100 */
[----:B------:R-:W-:Y:S02]  /*b350*/  HADD2.F32 R4, -RZ, R14.H0_H0 ;  /* 0x2000000eff047230 */ /* 0x000fe40000004100 */
[----:B------:R-:W-:-:S02]  /*b360*/  HADD2.F32 R11, -RZ, R15.H0_H0 ;  /* 0x2000000fff0b7230 */ /* 0x000fc40000004100 */
        /* <DEDUP_REMOVED lines=15> */
.L_x_7484:
[----:B------:R-:W-:Y:S05]  /*b460*/  BSYNC B0 ;  /* 0x0000000000007941 */ /* 0x000fea0003800000 */
.L_x_7483:
[----:B-----5:R1:W-:Y:S01]  /*b470*/  STS.128 [R179+0x1800], R12 ;  /* 0x0018000cb3007388 */ /* 0x0203e20000000c00 */
[----:B------:R-:W-:Y:S05]  /*b480*/  BRA `(.L_x_7468) ;  /* 0x0000046000007947 */ /* 0x000fea0003800000 */
.L_x_7454:
[----:B------:R-:W1:Y:S01]  /*b490*/  S2R R3, SR_CTAID.X ;  /* 0x0000000000037919 */ /* 0x000e620000002500 */
[----:B------:R-:W-:Y:S01]  /*b4a0*/  BSSY B0, `(.L_x_7485) ;  /* 0x000000d000007945 */ /* 0x000fe20003800000 */
[----:B-1-34-:R-:W-:-:S05]  /*b4b0*/  IMAD R5, R3, -0x40, R176 ;  /* 0xffffffc003057824 */ /* 0x01afca00078e02b0 */
        /* <DEDUP_REMOVED lines=11> */
.L_x_7486:
[----:B------:R-:W-:Y:S05]  /*b570*/  BSYNC B0 ;  /* 0x0000000000007941 */ /* 0x000fea0003800000 */
.L_x_7485:
        /* <DEDUP_REMOVED lines=17> */
.L_x_7488:
[----:B------:R-:W-:Y:S05]  /*b690*/  BSYNC B0 ;  /* 0x0000000000007941 */ /* 0x000fea0003800000 */
.L_x_7487:
        /* <DEDUP_REMOVED lines=17> */
.L_x_7490:
[----:B------:R-:W-:Y:S05]  /*b7b0*/  BSYNC B0 ;  /* 0x0000000000007941 */ /* 0x000fea0003800000 */
.L_x_7489:
[----:B------:R-:W-:-:S04]  /*b7c0*/  IADD3 R28, R134, 0x30, RZ ;  /* 0x00000030861c7810 */ /* 0x000fc80007ffe0ff */
[----:B------:R-:W-:-:S13]  /*b7d0*/  ISETP.GE.AND P0, PT, R28, R5, PT ;  /* 0x000000051c00720c */ /* 0x000fda0003f06270 */
[----:B------:R-:W-:Y:S05]  /*b7e0*/  @P0 BRA `(.L_x_7468) ;  /* 0x0000010000000947 */ /* 0x000fea0003800000 */
[----:B------:R-:W-:-:S13]  /*b7f0*/  ISETP.GE.AND P0, PT, R100, c[0x0][0x220], PT ;  /* 0x0000880064007a0c */ /* 0x000fda0003f06270 */
[----:B------:R1:W-:Y:S01]  /*b800*/  @P0 STS.128 [R179+0x1800], RZ ;  /* 0x001800ffb3000388 */ /* 0x0003e20000000c00 */
[----:B------:R-:W-:Y:S05]  /*b810*/  @P0 BRA `(.L_x_7468) ;  /* 0x000000d000000947 */ /* 0x000fea0003800000 */
[----:B---3--:R-:W-:Y:S01]  /*b820*/  MOV R6, R128 ;  /* 0x0000008000067202 */ /* 0x008fe20000000f00 */
[----:B------:R-:W-:Y:S01]  /*b830*/  IMAD.MOV.U32 R0, RZ, RZ, c[0x0][0x190] ;  /* 0x00006400ff007624 */ /* 0x000fe200078e00ff */
        /* <DEDUP_REMOVED lines=11> */
.L_x_7468:
[----:B------:R-:W-:Y:S05]  /*b8f0*/  BSYNC B2 ;  /* 0x0000000000027941 */ /* 0x000fea0003800000 */
.L_x_7453:
        /* <DEDUP_REMOVED lines=15> */
.L_x_7492:
[----:B------:R-:W-:Y:S05]  /*b9f0*/  BSYNC B0 ;  /* 0x0000000000007941 */ /* 0x000fea0003800000 */
.L_x_7491:
        /* <DEDUP_REMOVED lines=12> */
.L_x_7494:
[----:B------:R-:W-:Y:S05]  /*bac0*/  BSYNC B0 ;  /* 0x0000000000007941 */ /* 0x000fea0003800000 */
.L_x_7493:
        /* <DEDUP_REMOVED lines=14> */
.L_x_7496:
[----:B------:R-:W-:Y:S05]  /*bbb0*/  BSYNC B0 ;  /* 0x0000000000007941 */ /* 0x000fea0003800000 */
.L_x_7495:
        /* <DEDUP_REMOVED lines=15> */
.L_x_7498:
[----:B------:R-:W-:Y:S05]  /*bcb0*/  BSYNC B0 ;  /* 0x0000000000007941 */ /* 0x000fea0003800000 */
.L_x_7497:
        /* <DEDUP_REMOVED lines=15> */
.L_x_7500:
[----:B------:R-:W-:Y:S05]  /*bdb0*/  BSYNC B0 ;  /* 0x0000000000007941 */ /* 0x000fea0003800000 */
.L_x_7499:
        /* <DEDUP_REMOVED lines=16> */
.L_x_7502:
[----:B------:R-:W-:Y:S05]  /*bec0*/  BSYNC B0 ;  /* 0x0000000000007941 */ /* 0x000fea0003800000 */
.L_x_7501:
        /* <DEDUP_REMOVED lines=16> */
.L_x_7504:
[----:B------:R-:W-:Y:S05]  /*bfd0*/  BSYNC B0 ;  /* 0x0000000000007941 */ /* 0x000fea0003800000 */
.L_x_7503:
        /* <DEDUP_REMOVED lines=16> */
.L_x_7506:
[----:B------:R-:W-:Y:S05]  /*c0e0*/  BSYNC B0 ;  /* 0x0000000000007941 */ /* 0x000fea0003800000 */
.L_x_7505:
[----:B------:R-:W-:Y:S01]  /*c0f0*/  SHF.R.S32.HI R0, RZ, 0x1f, R177 ;  /* 0x0000001fff007819 */ /* 0x000fe200000114b1 */
[----:B------:R-:W-:Y:S01]  /*c100*/  IMAD.WIDE.U32 R130, R177, c[0x0][0x320], R130 ;  /* 0x0000c800b1827a25 */ /* 0x000fe200078e0082 */
[----:B------:R-:W0:Y:S03]  /*c110*/  LDGDEPBAR ;  /* 0x00000000000079af */ /* 0x000e260000000000 */
[----:B------:R-:W-:Y:S01]  /*c120*/  IMAD R0, R0, c[0x0][0x320], RZ ;  /* 0x0000c80000007a24 */ /* 0x000fe200078e02ff */
[----:B------:R-:W-:-:S03]  /*c130*/  LEA R16, P0, R130, c[0x0][0x318], 0x2 ;  /* 0x0000c60082107a11 */ /* 0x000fc600078010ff */
[----:B------:R-:W-:-:S04]  /*c140*/  IMAD R0, R177, c[0x0][0x324], R0 ;  /* 0x0000c900b1007a24 */ /* 0x000fc800078e0200 */
[----:B------:R-:W-:-:S05]  /*c150*/  IMAD.IADD R0, R131, 0x1, R0 ;  /* 0x0000000183007824 */ /* 0x000fca00078e0200 */
[----:B------:R-:W-:-:S05]  /*c160*/  LEA.HI.X R17, R130, c[0x0][0x31c], R0, 0x2, P0 ;  /* 0x0000c70082117a11 */ /* 0x000fca00000f1400 */
[----:B------:R-:W5:Y:S01]  /*c170*/  LDG.E R0, [R16.64] ;  /* 0x0000000610007981 */ /* 0x000f62000c1e1900 */
[----:B------:R-:W-:Y:S01]  /*c180*/  ISETP.GE.AND P0, PT, R134, R9, PT ;  /* 0x000000098600720c */ /* 0x000fe20003f06270 */
[----:B------:R-:W5:Y:S01]  /*c190*/  MUFU.RCP R13, c[0x0][0x238] ;  /* 0x00008e00000d7b08 */ /* 0x000f620000001000 */
[----:B------:R-:W-:-:S04]  /*c1a0*/  DEPBAR.LE SB0, 0x0 ;  /* 0x000080000000791a */ /* 0x000fc80000000000 */
[----:B------:R-:W1:Y:S04]  /*c1b0*/  S2R R8, SR_TID.X ;  /* 0x0000000000087919 */ /* 0x000e680000002100 */
[----:B------:R-:W-:Y:S01]  /*c1c0*/  BAR.SYNC.DEFER_BLOCKING 0x0 ;  /* 0x0000000000007b1d */ /* 0x000fe20000010000 */
[----:B------:R-:W-:-:S04]  /*c1d0*/  LEA R148, P1, R120, c[0x0][0x170], 0x1 ;  /* 0x00005c0078947a11 */ /* 0x000fc800078208ff */
[----:B------:R-:W-:Y:S01]  /*c1e0*/  LEA.HI.X R149, R120, c[0x0][0x174], R123, 0x1, P1 ;  /* 0x00005d0078957a11 */ /* 0x000fe200008f0c7b */
[----:B------:R-:W-:Y:S01]  /*c1f0*/  BSSY B0, `(.L_x_7507) ;  /* 0x0000014000007945 */ /* 0x000fe20003800000 */
[----:B-1----:R-:W-:Y:S01]  /*c200*/  SHF.R.S32.HI R11, RZ, 0x1f, R8 ;  /* 0x0000001fff0b7819 */ /* 0x002fe20000011408 */
[----:B------:R-:W-:-:S03]  /*c210*/  IMAD.SHL.U32 R187, R8, 0x2, RZ ;  /* 0x0000000208bb7824 */ /* 0x000fc600078e00ff */
[----:B------:R-:W-:Y:S01]  /*c220*/  LEA.HI R102, R11, R8, RZ, 0x5 ;  /* 0x000000080b667211 */ /* 0x000fe200078f28ff */
[----:B------:R1:W-:Y:S01]  /*c230*/  @P0 STS.128 [R179+0x6000], RZ ;  /* 0x006000ffb3000388 */ /* 0x0003e20000000c00 */
[----:B------:R-:W-:Y:S02]  /*c240*/  LOP3.LUT R187, R187, 0x6, RZ, 0xc0, !PT ;  /* 0x00000006bbbb7812 */ /* 0x000fe400078ec0ff */
[----:B------:R-:W-:-:S05]  /*c250*/  LOP3.LUT R15, R102, 0xffffffe0, RZ, 0xc0, !PT ;  /* 0xffffffe0660f7812 */ /* 0x000fca00078ec0ff */
[----:B------:R-:W-:-:S05]  /*c260*/  IMAD.IADD R10, R8, 0x1, -R15 ;  /* 0x00000001080a7824 */ /* 0x000fca00078e0a0f */
[----:B------:R-:W-:-:S04]  /*c270*/  SHF.R.S32.HI R185, RZ, 0x1f, R10 ;  /* 0x0000001fffb97819 */ /* 0x000fc8000001140a */
[----:B------:R-:W-:-:S04]  /*c280*/  LEA.HI R185, R185, R10, RZ, 0x2 ;  /* 0x0000000ab9b97211 */ /* 0x000fc800078f10ff */
[----:B------:R-:W-:Y:S01]  /*c290*/  SHF.R.S32.HI R185, RZ, 0x2, R185 ;  /* 0x00000002ffb97819 */ /* 0x000fe200000114b9 */
[----:B-----5:R-:W-:Y:S01]  /*c2a0*/  FMUL.FTZ R0, R0, R13 ;  /* 0x0000000d00007220 */ /* 0x020fe20000410000 */
        /* <DEDUP_REMOVED lines=8> */
.L_x_7508:
[----:B-1----:R-:W-:Y:S05]  /*c330*/  BSYNC B0 ;  /* 0x0000000000007941 */ /* 0x002fea0003800000 */
.L_x_7507:
        /* <DEDUP_REMOVED lines=13> */
.L_x_7510:
[----:B------:R-:W-:Y:S05]  /*c410*/  BSYNC B0 ;  /* 0x0000000000007941 */ /* 0x000fea0003800000 */
.L_x_7509:
        /* <DEDUP_REMOVED lines=15> */
.L_x_7512:
[----:B------:R-:W-:Y:S05]  /*c510*/  BSYNC B0 ;  /* 0x0000000000007941 */ /* 0x000fea0003800000 */
.L_x_7511:
        /* <DEDUP_REMOVED lines=16> */
.L_x_7514:
[----:B------:R-:W-:Y:S05]  /*c620*/  BSYNC B0 ;  /* 0x0000000000007941 */ /* 0x000fea0003800000 */
.L_x_7513:
        /* <DEDUP_REMOVED lines=15> */
.L_x_7516:
[----:B------:R-:W-:Y:S05]  /*c720*/  BSYNC B0 ;  /* 0x0000000000007941 */ /* 0x000fea0003800000 */
.L_x_7515:
        /* <DEDUP_REMOVED lines=16> */
.L_x_7518:
[----:B------:R-:W-:Y:S05]  /*c830*/  BSYNC B0 ;  /* 0x0000000000007941 */ /* 0x000fea0003800000 */
.L_x_7517:
        /* <DEDUP_REMOVED lines=16> */
.L_x_7520:
[----:B------:R-:W-:Y:S05]  /*c940*/  BSYNC B0 ;  /* 0x0000000000007941 */ /* 0x000fea0003800000 */
.L_x_7519:
        /* <DEDUP_REMOVED lines=16> */
.L_x_7522:
[----:B------:R-:W-:Y:S05]  /*ca50*/  BSYNC B0 ;  /* 0x0000000000007941 */ /* 0x000fea0003800000 */
.L_x_7521:
[----:B------:R-:W-:Y:S01]  /*ca60*/  LEA.HI R2, R51, R51, RZ, 0x1 ;  /* 0x0000003333027211 */ /* 0x000fe200078f08ff */
[----:B------:R-:W-:Y:S01]  /*ca70*/  IMAD.SHL.U32 R9, R50, 0x40, RZ ;  /* 0x0000004032097824 */ /* 0x000fe200078e00ff */
[----:B------:R-:W-:Y:S01]  /*ca80*/  LEA.HI R11, R11, R8, RZ, 0x3 ;  /* 0x000000080b0b7211 */ /* 0x000fe200078f18ff */
[----:B-1----:R-:W-:Y:S01]  /*ca90*/  IMAD.SHL.U32 R7, R52, 0x40, RZ ;  /* 0x0000004034077824 */ /* 0x002fe200078e00ff */
[----:B------:R-:W-:Y:S01]  /*caa0*/  LOP3.LUT R2, R2, 0xfffffffe, RZ, 0xc0, !PT ;  /* 0xfffffffe02027812 */ /* 0x000fe200078ec0ff */
[----:B------:R-:W0:Y:S01]  /*cab0*/  LDGDEPBAR ;  /* 0x00000000000079af */ /* 0x000e220000000000 */
[----:B------:R-:W-:Y:S02]  /*cac0*/  LOP3.LUT R5, R11, 0xfffffff8, RZ, 0xc0, !PT ;  /* 0xfffffff80b057812 */ /* 0x000fe400078ec0ff */
[----:B------:R-:W-:Y:S01]  /*cad0*/  SHF.R.S32.HI R4, RZ, 0x3, R11 ;  /* 0x00000003ff047819 */ /* 0x000fe2000001140b */
[----:B------:R-:W-:Y:S01]  /*cae0*/  IMAD.IADD R51, R51, 0x1, -R2 ;  /* 0x0000000133337824 */ /* 0x000fe200078e0a02 */
[----:B------:R-:W-:Y:S01]  /*caf0*/  LOP3.LUT R9, R9, 0x1c0, RZ, 0xc0, !PT ;  /* 0x000001c009097812 */ /* 0x000fe200078ec0ff */
[----:B------:R-:W-:Y:S01]  /*cb00*/  IMAD.IADD R2, R8, 0x1, -R5 ;  /* 0x0000000108027824 */ /* 0x000fe200078e0a05 */
[----:B------:R-:W-:Y:S01]  /*cb10*/  SHF.R.S32.HI R102, RZ, 0x5, R102 ;  /* 0x00000005ff667819 */ /* 0x000fe20000011466 */
[----:B------:R-:W-:Y:S01]  /*cb20*/  IMAD.SHL.U32 R6, R51, 0x8, RZ ;  /* 0x0000000833067824 */ /* 0x000fe200078e00ff */
[----:B------:R-:W-:Y:S01]  /*cb30*/  LOP3.LUT R7, R7, 0xfffffe00, RZ, 0xc0, !PT ;  /* 0xfffffe0007077812 */ /* 0x000fe200078ec0ff */
[C---:B------:R-:W-:Y:S01]  /*cb40*/  IMAD.SHL.U32 R5, R2.reuse, 0x40, RZ ;  /* 0x0000004002057824 */ /* 0x040fe200078e00ff */
[----:B------:R-:W-:Y:S01]  /*cb50*/  R2P PR, R2, 0x6 ;  /* 0x0000000602007804 */ /* 0x000fe20000000000 */
[----:B------:R-:W-:Y:S01]  /*cb60*/  IMAD.SHL.U32 R4, R4, 0x8, RZ ;  /* 0x0000000804047824 */ /* 0x000fe200078e00ff */
[----:B------:R-:W-:Y:S01]  /*cb70*/  LOP3.LUT R6, R9, 0x8, R6, 0xf8, !PT ;  /* 0x0000000809067812 */ /* 0x000fe200078ef806 */
[----:B------:R-:W-:Y:S01]  /*cb80*/  IMAD.MOV.U32 R2, RZ, RZ, 0x20 ;  /* 0x00000020ff027424 */ /* 0x000fe200078e00ff */
[----:B------:R-:W-:-:S02]  /*cb90*/  LOP3.LUT R5, R5, 0x1c0, RZ, 0xc0, !PT ;  /* 0x000001c005057812 */ /* 0x000fc400078ec0ff */
[----:B------:R-:W-:Y:S02]  /*cba0*/  SHF.R.U32.HI R9, RZ, 0x3, R9 ;  /* 0x00000003ff097819 */ /* 0x000fe40000011609 */
[----:B------:R-:W-:Y:S02]  /*cbb0*/  LOP3.LUT R4, R5, 0x8, R4, 0xf8, !PT ;  /* 0x0000000805047812 */ /* 0x000fe400078ef804 */
[----:B------:R-:W-:Y:S02]  /*cbc0*/  SHF.R.U32.HI R5, RZ, 0x3, R5 ;  /* 0x00000003ff057819 */ /* 0x000fe40000011605 */
[----:B------:R-:W-:Y:S01]  /*cbd0*/  LOP3.LUT R6, R6, R9, RZ, 0x3c, !PT ;  /* 0x0000000906067212 */ /* 0x000fe200078e3cff */
[----:B------:R-:W-:Y:S01]  /*cbe0*/  IMAD R9, R102, 0x400, R7 ;  /* 0x0000040066097824 */ /* 0x000fe200078e0207 */
[----:B------:R-:W-:Y:S01]  /*cbf0*/  LOP3.LUT R4, R4, R5, RZ, 0x3c, !PT ;  /* 0x0000000504047212 */ /* 0x000fe200078e3cff */
[----:B------:R-:W-:Y:S01]  /*cc00*/  IMAD.MOV.U32 R5, RZ, RZ, 0x40 ;  /* 0x00000040ff057424 */ /* 0x000fe200078e00ff */
[----:B------:R-:W-:Y:S01]  /*cc10*/  LOP3.LUT P0, RZ, R50, 0x2, RZ, 0xc0, !PT ;  /* 0x0000000232ff7812 */ /* 0x000fe2000780c0ff */
[C---:B------:R-:W-:Y:S01]  /*cc20*/  IMAD.IADD R170, R6.reuse, 0x1, R9 ;  /* 0x0000000106aa7824 */ /* 0x040fe200078e0209 */
[----:B------:R-:W-:Y:S01]  /*cc30*/  LOP3.LUT R6, R6, R7, RZ, 0xfc, !PT ;  /* 0x0000000706067212 */ /* 0x000fe200078efcff */
        /* <DEDUP_REMOVED lines=8> */
[----:B------:R-:W-:Y:S01]  /*ccc0*/  IMAD.IADD R163, R169, 0x1, R2 ;  /* 0x00000001a9a37824 */ /* 0x000fe200078e0202 */
[----:B------:R-:W-:Y:S01]  /*ccd0*/  SEL R5, R5, 0xffffffc0, !P0 ;  /* 0xffffffc005057807 */ /* 0x000fe20004000000 */
[----:B------:R-:W-:Y:S01]  /*cce0*/  IMAD R102, R3, 0x4, R102 ;  /* 0x0000000403667824 */ /* 0x000fe200078e0266 */
[----:B------:R-:W1:Y:S01]  /*ccf0*/  LDSM.16.M88.4 R84, [R169+0x2800] ;  /* 0x00280000a954783b */ /* 0x000e620000000200 */
[----:B------:R-:W-:-:S02]  /*cd00*/  IADD3 R166, R169, 0x2040, RZ ;  /* 0x00002040a9a67810 */ /* 0x000fc40007ffe0ff */
[----:B------:R-:W-:Y:S01]  /*cd10*/  IMAD.IADD R167, R170, 0x1, R5 ;  /* 0x00000001aaa77824 */ /* 0x000fe200078e0205 */
[----:B------:R-:W5:Y:S01]  /*cd20*/  LDSM.16.M88.4 R28, [R169+0x2000] ;  /* 0x00200000a91c783b */ /* 0x000f620000000200 */
[----:B------:R-:W-:Y:S01]  /*cd30*/  IMAD.U32 R51, R102, 0x10, R185 ;  /* 0x0000001066337824 */ /* 0x000fe200078e00b9 */
[----:B------:R-:W-:Y:S01]  /*cd40*/  LOP3.LUT R178, R178, 0xfffffffe, RZ, 0xc0, !PT ;  /* 0xfffffffeb2b27812 */ /* 0x000fe200078ec0ff */
[----:B------:R-:W-:Y:S01]  /*cd50*/  IMAD.IADD R165, R4, 0x1, R167 ;  /* 0x0000000104a57824 */ /* 0x000fe200078e02a7 */
[----:B------:R-:W-:Y:S02]  /*cd60*/  LDSM.16.M88.4 R72, [R168] ;  /* 0x00000000a848783b */ /* 0x000fe40000000200 */
[----:B------:R-:W-:Y:S02]  /*cd70*/  IADD3 R102, -R176, 0x1, R51 ;  /* 0x00000001b0667810 */ /* 0x000fe40007ffe133 */
[----:B------:R-:W2:Y:S02]  /*cd80*/  LDSM.16.M88.4 R36, [R163+0x2800] ;  /* 0x00280000a324783b */ /* 0x000ea40000000200 */
[----:B------:R-:W-:-:S02]  /*cd90*/  IADD3 R102, R102, c[0x0][0x2e8], R49 ;  /* 0x0000ba0066667a10 */ /* 0x000fc40007ffe031 */
[----:B------:R-:W3:Y:S04]  /*cda0*/  LDSM.16.M88.4 R16, [R169+0x3000] ;  /* 0x00300000a910783b */ /* 0x000ee80000000200 */
[----:B------:R-:W4:Y:S04]  /*cdb0*/  LDSM.16.M88.4 R8, [R169+0x3800] ;  /* 0x00380000a908783b */ /* 0x000f280000000200 */
[----:B------:R-:W2:Y:S04]  /*cdc0*/  LDSM.16.M88.4 R68, [R169+0x4000] ;  /* 0x00400000a944783b */ /* 0x000ea80000000200 */
[----:B------:R-:W2:Y:S04]  /*cdd0*/  LDSM.16.M88.4 R60, [R169+0x4800] ;  /* 0x00480000a93c783b */ /* 0x000ea80000000200 */
[----:B------:R-:W2:Y:S04]  /*cde0*/  LDSM.16.M88.4 R52, [R169+0x5000] ;  /* 0x00500000a934783b */ /* 0x000ea80000000200 */
[----:B------:R-:W3:Y:S04]  /*cdf0*/  LDSM.16.M88.4 R96, [R169+0x5800] ;  /* 0x00580000a960783b */ /* 0x000ee80000000200 */
[----:B------:R-:W3:Y:S01]  /*ce00*/  LDSM.16.M88.4 R92, [R163+0x2000] ;  /* 0x00200000a35c783b */ /* 0x000ee20000000200 */
[C---:B-1----:R-:W-:Y:S03]  /*ce10*/  HMMA.16816.F32 R24, R40.reuse, R84, RZ ;  /* 0x000000542818723c */ /* 0x042fe600000018ff */
[----:B------:R-:W1:Y:S04]  /*ce20*/  LDSM.16.M88.4 R88, [R163+0x3000] ;  /* 0x00300000a358783b */ /* 0x000e680000000200 */
[----:B--2---:R-:W2:Y:S01]  /*ce30*/  LDSM.16.M88.4 R76, [R163+0x3800] ;  /* 0x00380000a34c783b */ /* 0x004ea20000000200 */
[C---:B-----5:R-:W-:Y:S03]  /*ce40*/  HMMA.16816.F32 R32, R40.reuse, R28, RZ ;  /* 0x0000001c2820723c */ /* 0x060fe600000018ff */
[----:B------:R-:W5:Y:S04]  /*ce50*/  LDSM.16.M88.4 R116, [R163+0x4000] ;  /* 0x00400000a374783b */ /* 0x000f680000000200 */
[----:B------:R-:W1:Y:S01]  /*ce60*/  LDSM.16.M88.4 R108, [R163+0x4800] ;  /* 0x00480000a36c783b */ /* 0x000e620000000200 */
[C---:B------:R-:W-:Y:S03]  /*ce70*/  HMMA.16816.F32 R28, R40.reuse, R30, RZ ;  /* 0x0000001e281c723c */ /* 0x040fe600000018ff */
[----:B------:R-:W1:Y:S05]  /*ce80*/  LDSM.16.M88.4 R104, [R163+0x5000] ;  /* 0x00500000a368783b */ /* 0x000e6a0000000200 */
[----:B------:R-:W-:Y:S08]  /*ce90*/  HMMA.16816.F32 R84, R40, R86, RZ ;  /* 0x000000562854723c */ /* 0x000ff000000018ff */
[----:B------:R-:W-:Y:S07]  /*cea0*/  HMMA.16816.F32 R24, R72, R36, R24 ;  /* 0x000000244818723c */ /* 0x000fee0000001818 */
[----:B------:R-:W-:Y:S01]  /*ceb0*/  IADD3 R36, R169, 0x2000, RZ ;  /* 0x00002000a9247810 */ /* 0x000fe20007ffe0ff */
[----:B---3--:R-:W-:Y:S03]  /*cec0*/  HMMA.16816.F32 R20, R40, R16, RZ ;  /* 0x000000102814723c */ /* 0x008fe600000018ff */
[----:B------:R-:W-:-:S04]  /*ced0*/  @P2 IADD3 R166, R36, -0x40, RZ ;  /* 0xffffffc024a62810 */ /* 0x000fc80007ffe0ff */
[----:B------:R-:W-:Y:S01]  /*cee0*/  IADD3 R159, R166, 0x800, RZ ;  /* 0x00000800a69f7810 */ /* 0x000fe20007ffe0ff */
[C---:B------:R-:W-:Y:S01]  /*cef0*/  HMMA.16816.F32 R16, R40.reuse, R18, RZ ;  /* 0x000000122810723c */ /* 0x040fe200000018ff */
[----:B------:R-:W-:Y:S01]  /*cf00*/  IMAD.IADD R152, R2, 0x1, R166 ;  /* 0x0000000102987824 */ /* 0x000fe200078e02a6 */
[----:B------:R-:W-:Y:S01]  /*cf10*/  IADD3 R158, R166, 0x1000, RZ ;  /* 0x00001000a69e7810 */ /* 0x000fe20007ffe0ff */
[----:B------:R-:W-:Y:S01]  /*cf20*/  IMAD.IADD R2, R128, 0x1, R187 ;  /* 0x0000000180027824 */ /* 0x000fe200078e02bb */
[----:B------:R-:W-:Y:S02]  /*cf30*/  IADD3 R157, R166, 0x1800, RZ ;  /* 0x00001800a69d7810 */ /* 0x000fe40007ffe0ff */
[----:B------:R-:W-:Y:S01]  /*cf40*/  LDSM.16.M88.4 R112, [R152] ;  /* 0x000000009870783b */ /* 0x000fe20000000200 */
[----:B------:R-:W-:Y:S01]  /*cf50*/  I2F R3, R2 ;  /* 0x0000000200037306 */ /* 0x000fe20000201400 */
[----:B----4-:R-:W-:Y:S01]  /*cf60*/  HMMA.16816.F32 R12, R40, R8, RZ ;  /* 0x00000008280c723c */ /* 0x010fe200000018ff */
[----:B------:R-:W-:-:S02]  /*cf70*/  IADD3 R51, R2, 0x8, RZ ;  /* 0x0000000802337810 */ /* 0x000fc40007ffe0ff */
[----:B------:R-:W-:Y:S02]  /*cf80*/  IADD3 R7, R2, 0x9, RZ ;  /* 0x0000000902077810 */ /* 0x000fe40007ffe0ff */
[C---:B------:R-:W-:Y:S02]  /*cf90*/  IADD3 R156, R166.reuse, 0x2000, RZ ;  /* 0x00002000a69c7810 */ /* 0x040fe40007ffe0ff */
[C---:B------:R-:W-:Y:S01]  /*cfa0*/  IADD3 R155, R166.reuse, 0x2800, RZ ;  /* 0x00002800a69b7810 */ /* 0x040fe20007ffe0ff */
[----:B------:R-:W-:Y:S01]  /*cfb0*/  HMMA.16816.F32 R80, R40, R68, RZ ;  /* 0x000000442850723c */ /* 0x000fe200000018ff */
[C---:B------:R-:W-:Y:S02]  /*cfc0*/  IADD3 R154, R166.reuse, 0x3000, RZ ;  /* 0x00003000a69a7810 */ /* 0x040fe40007ffe0ff */
[----:B------:R-:W-:-:S05]  /*cfd0*/  IADD3 R153, R166, 0x3800, RZ ;  /* 0x00003800a6997810 */ /* 0x000fca0007ffe0ff */
        /* <DEDUP_REMOVED lines=9> */
[C---:B------:R-:W-:Y:S08]  /*d070*/  HMMA.16816.F32 R32, R72.reuse, R92, R32 ;  /* 0x0000005c4820723c */ /* 0x040ff00000001820 */
[C---:B------:R-:W-:Y:S01]  /*d080*/  HMMA.16816.F32 R28, R72.reuse, R94, R28 ;  /* 0x0000005e481c723c */ /* 0x040fe2000000181c */
[----:B------:R-:W-:Y:S07]  /*d090*/  LDSM.16.M88.4 R92, [R166] ;  /* 0x00000000a65c783b */ /* 0x000fee0000000200 */
[C---:B------:R-:W-:Y:S01]  /*d0a0*/  HMMA.16816.F32 R84, R72.reuse, R38, R84 ;  /* 0x000000264854723c */ /* 0x040fe20000001854 */
[----:B------:R-:W4:Y:S07]  /*d0b0*/  LDSM.16.M88.4 R36, [R167] ;  /* 0x00000000a724783b */ /* 0x000f2e0000000200 */
[C---:B-1----:R-:W-:Y:S08]  /*d0c0*/  HMMA.16816.F32 R20, R72.reuse, R88, R20 ;  /* 0x000000584814723c */ /* 0x042ff00000001814 */
[C---:B------:R-:W-:Y:S01]  /*d0d0*/  HMMA.16816.F32 R16, R72.reuse, R90, R16 ;  /* 0x0000005a4810723c */ /* 0x040fe20000001810 */
[----:B------:R-:W1:Y:S07]  /*d0e0*/  LDSM.16.M88.4 R88, [R166+0x800] ;  /* 0x00080000a658783b */ /* 0x000e6e0000000200 */
[C---:B--2---:R-:W-:Y:S08]  /*d0f0*/  HMMA.16816.F32 R12, R72.reuse, R76, R12 ;  /* 0x0000004c480c723c */ /* 0x044ff0000000180c */
[C---:B------:R-:W-:Y:S01]  /*d100*/  HMMA.16816.F32 R8, R72.reuse, R78, R8 ;  /* 0x0000004e4808723c */ /* 0x040fe20000001808 */
[----:B------:R-:W2:Y:S07]  /*d110*/  LDSM.16.M88.4 R76, [R165] ;  /* 0x00000000a54c783b */ /* 0x000eae0000000200 */
[C---:B-----5:R-:W-:Y:S08]  /*d120*/  HMMA.16816.F32 R80, R72.reuse, R116, R80 ;  /* 0x000000744850723c */ /* 0x060ff00000001850 */
[C---:B------:R-:W-:Y:S08]  /*d130*/  HMMA.16816.F32 R68, R72.reuse, R118, R68 ;  /* 0x000000764844723c */ /* 0x040ff00000001844 */
[C---:B------:R-:W-:Y:S08]  /*d140*/  HMMA.16816.F32 R64, R72.reuse, R108, R64 ;  /* 0x0000006c4840723c */ /* 0x040ff00000001840 */
[C---:B------:R-:W-:Y:S08]  /*d150*/  HMMA.16816.F32 R60, R72.reuse, R110, R60 ;  /* 0x0000006e483c723c */ /* 0x040ff0000000183c */
[C---:B------:R-:W-:Y:S08]  /*d160*/  HMMA.16816.F32 R56, R72.reuse, R104, R56 ;  /* 0x000000684838723c */ /* 0x040ff00000001838 */
[C---:B------:R-:W-:Y:S08]  /*d170*/  HMMA.16816.F32 R52, R72.reuse, R106, R52 ;  /* 0x0000006a4834723c */ /* 0x040ff00000001834 */
[C---:B---3--:R-:W-:Y:S07]  /*d180*/  HMMA.16816.F32 R44, R72.reuse, R96, R44 ;  /* 0x00000060482c723c */ /* 0x048fee000000182c */
[----:B------:R-:W-:Y:S01]  /*d190*/  IADD3 R96, R2, 0x1, RZ ;  /* 0x0000000102607810 */ /* 0x000fe20007ffe0ff */
[----:B------:R-:W-:Y:S01]  /*d1a0*/  HMMA.16816.F32 R40, R72, R98, R40 ;  /* 0x000000624828723c */ /* 0x000fe20000001828 */
[----:B------:R-:W3:Y:S02]  /*d1b0*/  LDSM.16.M88.4 R72, [R152+0x800] ;  /* 0x000800009848783b */ /* 0x000ee40000000200 */
[----:B------:R5:W1:Y:S05]  /*d1c0*/  I2F R50, R96 ;  /* 0x0000006000327306 */ /* 0x000a6a0000201400 */
[C---:B----4-:R-:W-:Y:S08]  /*d1d0*/  HMMA.16816.F32 R32, R36.reuse, R92, R32 ;  /* 0x0000005c2420723c */ /* 0x050ff00000001820 */
[C---:B------:R-:W-:Y:S01]  /*d1e0*/  HMMA.16816.F32 R92, R36.reuse, R94, R28 ;  /* 0x0000005e245c723c */ /* 0x040fe2000000181c */
[----:B------:R-:W4:Y:S07]  /*d1f0*/  LDSM.16.M88.4 R28, [R166+0x1000] ;  /* 0x00100000a61c783b */ /* 0x000f2e0000000200 */
[----:B-1----:R-:W-:Y:S07]  /*d200*/  HMMA.16816.F32 R24, R36, R88, R24 ;  /* 0x000000582418723c */ /* 0x002fee0000001818 */
[C---:B------:R-:W-:Y:S01]  /*d210*/  IADD3 R88, R102.reuse, 0x8, RZ ;  /* 0x0000000866587810 */ /* 0x040fe20007ffe0ff */
[----:B--2---:R-:W-:Y:S01]  /*d220*/  HMMA.16816.F32 R32, R76, R112, R32 ;  /* 0x000000704c20723c */ /* 0x004fe20000001820 */
[----:B------:R-:W-:-:S02]  /*d230*/  IMNMX R102, R102, R49, PT ;  /* 0x0000003166667217 */ /* 0x000fc40003800200 */
[----:B------:R-:W-:Y:S02]  /*d240*/  IMNMX R103, R88, R49, PT ;  /* 0x0000003158677217 */ /* 0x000fe40003800200 */
[----:B------:R1:W2:Y:S01]  /*d250*/  I2F R49, R51 ;  /* 0x0000003300317306 */ /* 0x0002a20000201400 */
[CC--:B------:R-:W-:Y:S02]  /*d260*/  ISETP.GE.AND P1, PT, R96.reuse, R102.reuse, PT ;  /* 0x000000666000720c */ /* 0x0c0fe40003f26270 */
[----:B------:R-:W-:Y:S01]  /*d270*/  HMMA.16816.F32 R84, R36, R90, R84 ;  /* 0x0000005a2454723c */ /* 0x000fe20000001854 */
[----:B------:R-:W2:Y:S01]  /*d280*/  LDSM.16.M88.4 R88, [R166+0x1800] ;  /* 0x00180000a658783b */ /* 0x000ea20000000200 */
[----:B------:R-:W-:Y:S02]  /*d290*/  ISETP.GE.AND P0, PT, R96, R103, PT ;  /* 0x000000676000720c */ /* 0x000fe40003f06270 */
[-C--:B------:R-:W-:Y:S01]  /*d2a0*/  ISETP.GE.AND P2, PT, R51, R102.reuse, PT ;  /* 0x000000663300720c */ /* 0x080fe20003f46270 */
[----:B-----5:R-:W5:Y:S01]  /*d2b0*/  LDSM.16.M88.4 R96, [R152+0x1000] ;  /* 0x001000009860783b */ /* 0x020f620000000200 */
[----:B------:R-:W-:-:S02]  /*d2c0*/  ISETP.GE.AND P4, PT, R7, R102, PT ;  /* 0x000000660700720c */ /* 0x000fc40003f86270 */
[----:B------:R-:W-:Y:S01]  /*d2d0*/  HMMA.16816.F32 R92, R76, R114, R92 ;  /* 0x000000724c5c723c */ /* 0x000fe2000000185c */
[-C--:B------:R-:W-:Y:S02]  /*d2e0*/  ISETP.GE.AND P5, PT, R7, R103.reuse, PT ;  /* 0x000000670700720c */ /* 0x080fe40003fa6270 */
[----:B------:R-:W-:Y:S02]  /*d2f0*/  ISETP.GE.AND P3, PT, R51, R103, PT ;  /* 0x000000673300720c */ /* 0x000fe40003f66270 */
[----:B-1----:R-:W-:-:S03]  /*d300*/  IADD3 R51, R2, 0x19, RZ ;  /* 0x0000001902337810 */ /* 0x002fc60007ffe0ff */
[----:B---3--:R-:W-:Y:S01]  /*d310*/  HMMA.16816.F32 R24, R76, R72, R24 ;  /* 0x000000484c18723c */ /* 0x008fe20000001818 */
[CC--:B------:R-:W-:Y:S02]  /*d320*/  FFMA.FTZ R146, R0.reuse, R50.reuse, R33 ;  /* 0x0000003200927223 */ /* 0x0c0fe40000010021 */
[----:B------:R-:W-:Y:S01]  /*d330*/  FFMA.FTZ R35, R0, R50, R35 ;  /* 0x0000003200237223 */ /* 0x000fe20000010023 */
[----:B------:R-:W-:Y:S02]  /*d340*/  IADD3 R50, R2, 0x18, RZ ;  /* 0x0000001802327810 */ /* 0x000fe40007ffe0ff */
[----:B------:R-:W-:Y:S02]  /*d350*/  FSEL R146, R146, -INF , !P1 ;  /* 0xff80000092927808 */ /* 0x000fe40004800000 */
[----:B----4-:R-:W-:Y:S01]  /*d360*/  HMMA.16816.F32 R20, R36, R28, R20 ;  /* 0x0000001c2414723c */ /* 0x010fe20000001814 */
[C---:B------:R-:W-:Y:S01]  /*d370*/  IADD3 R72, R2.reuse, 0x11, RZ ;  /* 0x0000001102487810 */ /* 0x040fe20007ffe0ff */
[----:B------:R1:W3:Y:S05]  /*d380*/  I2F R28, R7 ;  /* 0x00000007001c7306 */ /* 0x0002ea0000201400 */
[----:B------:R-:W-:Y:S01]  /*d390*/  IADD3 R29, R2, 0x10, RZ ;  /* 0x00000010021d7810 */ /* 0x000fe20007ffe0ff */
[CC--:B--2---:R-:W-:Y:S01]  /*d3a0*/  FFMA.FTZ R92, R0.reuse, R49.reuse, R92 ;  /* 0x00000031005c7223 */ /* 0x0c4fe2000001005c */
[----:B------:R-:W-:Y:S01]  /*d3b0*/  HMMA.16816.F32 R84, R76, R74, R84 ;  /* 0x0000004a4c54723c */ /* 0x000fe20000001854 */
[----:B------:R-:W-:Y:S01]  /*d3c0*/  FFMA.FTZ R94, R0, R49, R94 ;  /* 0x00000031005e7223 */ /* 0x000fe2000001005e */
[----:B------:R2:W4:Y:S01]  /*d3d0*/  I2F R33, R29 ;  /* 0x0000001d00217306 */ /* 0x0005220000201400 */
[----:B------:R-:W-:-:S02]  /*d3e0*/  ISETP.GE.AND P6, PT, R29, R102, PT ;  /* 0x000000661d00720c */ /* 0x000fc40003fc6270 */
[----:B------:R-:W-:Y:S02]  /*d3f0*/  FSEL R92, R92, -INF , !P2 ;  /* 0xff8000005c5c7808 */ /* 0x000fe40005000000 */
[C---:B------:R-:W-:Y:S01]  /*d400*/  ISETP.GE.AND P2, PT, R72.reuse, R102, PT ;  /* 0x000000664800720c */ /* 0x040fe20003f46270 */
[C---:B------:R-:W-:Y:S01]  /*d410*/  HMMA.16816.F32 R16, R36.reuse, R30, R16 ;  /* 0x0000001e2410723c */ /* 0x040fe20000001810 */
[----:B-1----:R-:W-:Y:S01]  /*d420*/  FSEL R7, R35, -INF , !P0 ;  /* 0xff80000023077808 */ /* 0x002fe20004000000 */
[----:B------:R4:W1:Y:S01]  /*d430*/  I2F R49, R72 ;  /* 0x0000004800317306 */ /* 0x0008620000201400 */
[-C--:B------:R-:W-:Y:S01]  /*d440*/  ISETP.GE.AND P0, PT, R72, R103.reuse, PT ;  /* 0x000000674800720c */ /* 0x080fe20003f06270 */
[-C--:B---3--:R-:W-:Y:S01]  /*d450*/  FFMA.FTZ R95, R0, R28.reuse, R95 ;  /* 0x0000001c005f7223 */ /* 0x088fe2000001005f */
[----:B------:R-:W-:Y:S01]  /*d460*/  FSEL R143, R94, -INF , !P3 ;  /* 0xff8000005e8f7808 */ /* 0x000fe20005800000 */
[----:B------:R-:W-:Y:S01]  /*d470*/  FFMA.FTZ R93, R0, R28, R93 ;  /* 0x0000001c005d7223 */ /* 0x000fe2000001005d */
[----:B------:R-:W-:Y:S01]  /*d480*/  ISETP.GE.AND P1, PT, R29, R103, PT ;  /* 0x000000671d00720c */ /* 0x000fe20003f26270 */
[----:B------:R-:W-:Y:S01]  /*d490*/  HMMA.16816.F32 R12, R36, R88, R12 ;  /* 0x00000058240c723c */ /* 0x000fe2000000180c */
[----:B------:R-:W-:Y:S01]  /*d4a0*/  ISETP.GE.AND P3, PT, R50, R102, PT ;  /* 0x000000663200720c */ /* 0x000fe20003f66270 */
[----:B------:R-:W3:Y:S01]  /*d4b0*/  I2F R35, R50 ;  /* 0x0000003200237306 */ /* 0x000ee20000201400 */
[----:B--2---:R-:W2:Y:S01]  /*d4c0*/  LDSM.16.M88.4 R28, [R166+0x2000] ;  /* 0x00200000a61c783b */ /* 0x004ea20000000200 */
[----:B------:R-:W-:-:S02]  /*d4d0*/  FSEL R145, R95, -INF , !P5 ;  /* 0xff8000005f917808 */ /* 0x000fc40006800000 */
[----:B------:R-:W-:Y:S02]  /*d4e0*/  ISETP.GE.AND P5, PT, R50, R103, PT ;  /* 0x000000673200720c */ /* 0x000fe40003fa6270 */
[C---:B-----5:R-:W-:Y:S01]  /*d4f0*/  HMMA.16816.F32 R20, R76.reuse, R96, R20 ;  /* 0x000000604c14723c */ /* 0x060fe20000001814 */
[----:B------:R-:W-:Y:S01]  /*d500*/  FSEL R94, R93, -INF , !P4 ;  /* 0xff8000005d5e7808 */ /* 0x000fe20006000000 */
[C---:B----4-:R-:W-:Y:S01]  /*d510*/  FFMA.FTZ R72, R0.reuse, R33, R24 ;  /* 0x0000002100487223 */ /* 0x050fe20000010018 */
[C---:B------:R-:W-:Y:S01]  /*d520*/  ISETP.GE.AND P4, PT, R51.reuse, R103, PT ;  /* 0x000000673300720c */ /* 0x040fe20003f86270 */
[----:B------:R-:W4:Y:S01]  /*d530*/  I2F R24, R51 ;  /* 0x0000003300187306 */ /* 0x000f220000201400 */
[-C--:B-1----:R-:W-:Y:S02]  /*d540*/  FFMA.FTZ R27, R0, R49.reuse, R27 ;  /* 0x00000031001b7223 */ /* 0x082fe4000001001b */
[----:B------:R-:W-:Y:S01]  /*d550*/  FSEL R88, R72, -INF , !P6 ;  /* 0xff80000048587808 */ /* 0x000fe20007000000 */
[C---:B------:R-:W-:Y:S01]  /*d560*/  FFMA.FTZ R25, R0.reuse, R49, R25 ;  /* 0x0000003100197223 */ /* 0x040fe20000010019 */
[----:B------:R-:W1:Y:S01]  /*d570*/  LDSM.16.M88.4 R72, [R152+0x1800] ;  /* 0x001800009848783b */ /* 0x000e620000000200 */
[----:B------:R-:W-:Y:S01]  /*d580*/  ISETP.GE.AND P6, PT, R51, R102, PT ;  /* 0x000000663300720c */ /* 0x000fe20003fc6270 */
[C---:B------:R-:W-:Y:S01]  /*d590*/  FFMA.FTZ R33, R0.reuse, R33, R26 ;  /* 0x0000002100217223 */ /* 0x040fe2000001001a */
[----:B------:R-:W-:Y:S01]  /*d5a0*/  FSEL R147, R27, -INF , !P0 ;  /* 0xff8000001b937808 */ /* 0x000fe20004000000 */
[-C--:B---3--:R-:W-:Y:S01]  /*d5b0*/  FFMA.FTZ R27, R0, R35.reuse, R84 ;  /* 0x00000023001b7223 */ /* 0x088fe20000010054 */
[----:B------:R-:W-:Y:S01]  /*d5c0*/  IADD3 R26, R2, 0x20, RZ ;  /* 0x00000020021a7810 */ /* 0x000fe20007ffe0ff */
[----:B------:R-:W-:Y:S01]  /*d5d0*/  HMMA.16816.F32 R16, R76, R98, R16 ;  /* 0x000000624c10723c */ /* 0x000fe20000001810 */
[----:B------:R-:W-:Y:S01]  /*d5e0*/  FSEL R96, R25, -INF , !P2 ;  /* 0xff80000019607808 */ /* 0x000fe20005000000 */
[----:B------:R-:W-:Y:S01]  /*d5f0*/  FFMA.FTZ R86, R0, R35, R86 ;  /* 0x0000002300567223 */ /* 0x000fe20000010056 */
[----:B------:R-:W-:Y:S01]  /*d600*/  IADD3 R25, R2, 0x21, RZ ;  /* 0x0000002102197810 */ /* 0x000fe20007ffe0ff */
[----:B------:R-:W3:Y:S01]  /*d610*/  I2F R49, R26 ;  /* 0x0000001a00317306 */ /* 0x000ee20000201400 */
[-C--:B----4-:R-:W-:Y:S01]  /*d620*/  FFMA.FTZ R85, R0, R24.reuse, R85 ;  /* 0x0000001800557223 */ /* 0x090fe20000010055 */
[----:B------:R-:W-:Y:S01]  /*d630*/  IADD3 R84, R2, 0x28, RZ ;  /* 0x0000002802547810 */ /* 0x000fe20007ffe0ff */
[----:B------:R-:W-:Y:S01]  /*d640*/  FFMA.FTZ R87, R0, R24, R87 ;  /* 0x0000001800577223 */ /* 0x000fe20000010057 */
[----:B------:R-:W-:Y:S01]  /*d650*/  @P6 LOP3.LUT R178, R178, 0x1, RZ, 0xfc, !PT ;  /* 0x00000001b2b26812 */ /* 0x000fe200078efcff */
[----:B------:R-:W-:Y:S01]  /*d660*/  HMMA.16816.F32 R8, R36, R90, R8 ;  /* 0x0000005a2408723c */ /* 0x000fe20000001808 */
[----:B------:R-:W-:-:S02]  /*d670*/  FSEL R33, R33, -INF , !P1 ;  /* 0xff80000021217808 */ /* 0x000fc40004800000 */
[----:B------:R-:W4:Y:S01]  /*d680*/  I2F R50, R25 ;  /* 0x0000001900327306 */ /* 0x000f220000201400 */
[CC--:B------:R-:W-:Y:S02]  /*d690*/  ISETP.GE.AND P6, PT, R26.reuse, R102.reuse, PT ;  /* 0x000000661a00720c */ /* 0x0c0fe40003fc6270 */
[----:B------:R-:W-:Y:S02]  /*d6a0*/  ISETP.GE.AND P1, PT, R26, R103, PT ;  /* 0x000000671a00720c */ /* 0x000fe40003f26270 */
[----:B------:R-:W-:Y:S02]  /*d6b0*/  FSEL R90, R27, -INF , !P3 ;  /* 0xff8000001b5a7808 */ /* 0x000fe40005800000 */
[C---:B------:R-:W-:Y:S01]  /*d6c0*/  LOP3.LUT P3, RZ, R178.reuse, 0x1, RZ, 0xc0, !PT ;  /* 0x00000001b2ff7812 */ /* 0x040fe2000786c0ff */
[----:B------:R-:W5:Y:S01]  /*d6d0*/  I2F R35, R84 ;  /* 0x0000005400237306 */ /* 0x000f620000201400 */
[----:B------:R-:W-:Y:S01]  /*d6e0*/  LOP3.LUT R178, R178, 0xfffffffe, RZ, 0xc0, !PT ;  /* 0xfffffffeb2b27812 */ /* 0x000fe200078ec0ff */
[CC--:B---3--:R-:W-:Y:S01]  /*d6f0*/  FFMA.FTZ R135, R0.reuse, R49.reuse, R22 ;  /* 0x0000003100877223 */ /* 0x0c8fe20000010016 */
[----:B------:R-:W-:Y:S01]  /*d700*/  FSEL R98, R85, -INF , !P3 ;  /* 0xff80000055627808 */ /* 0x000fe20005800000 */
[----:B------:R-:W-:Y:S01]  /*d710*/  FFMA.FTZ R136, R0, R49, R20 ;  /* 0x0000003100887223 */ /* 0x000fe20000010014 */
[-C--:B------:R-:W-:Y:S01]  /*d720*/  ISETP.GE.AND P3, PT, R84, R102.reuse, PT ;  /* 0x000000665400720c */ /* 0x080fe20003f66270 */
[----:B--2---:R-:W-:Y:S01]  /*d730*/  HMMA.16816.F32 R80, R36, R28, R80 ;  /* 0x0000001c2450723c */ /* 0x004fe20000001850 */
[C---:B------:R-:W-:Y:S01]  /*d740*/  ISETP.GE.AND P2, PT, R25.reuse, R102, PT ;  /* 0x000000661900720c */ /* 0x040fe20003f46270 */
[CC--:B----4-:R-:W-:Y:S01]  /*d750*/  FFMA.FTZ R23, R0.reuse, R50.reuse, R23 ;  /* 0x0000003200177223 */ /* 0x0d0fe20000010017 */
[-C--:B------:R-:W-:Y:S01]  /*d760*/  ISETP.GE.AND P0, PT, R25, R103.reuse, PT ;  /* 0x000000671900720c */ /* 0x080fe20003f06270 */
[----:B------:R-:W-:Y:S01]  /*d770*/  FFMA.FTZ R140, R0, R50, R21 ;  /* 0x00000032008c7223 */ /* 0x000fe20000010015 */
[----:B------:R-:W-:Y:S01]  /*d780*/  FSEL R151, R87, -INF , !P4 ;  /* 0xff80000057977808 */ /* 0x000fe20006000000 */
[----:B------:R-:W2:Y:S01]  /*d790*/  LDSM.16.M88.4 R24, [R166+0x2800] ;  /* 0x00280000a618783b */ /* 0x000ea20000000200 */
[----:B------:R-:W-:Y:S01]  /*d7a0*/  FSEL R97, R86, -INF , !P5 ;  /* 0xff80000056617808 */ /* 0x000fe20006800000 */
[----:B-1----:R-:W-:Y:S01]  /*d7b0*/  HMMA.16816.F32 R12, R76, R72, R12 ;  /* 0x000000484c0c723c */ /* 0x002fe2000000180c */
[----:B------:R-:W-:Y:S01]  /*d7c0*/  ISETP.GE.AND P4, PT, R84, R103, PT ;  /* 0x000000675400720c */ /* 0x000fe20003f86270 */
[-C--:B-----5:R-:W-:Y:S01]  /*d7d0*/  FFMA.FTZ R16, R0, R35.reuse, R16 ;  /* 0x0000002300107223 */ /* 0x0a0fe20000010010 */
[----:B------:R-:W-:Y:S01]  /*d7e0*/  IADD3 R51, R2, 0x29, RZ ;  /* 0x0000002902337810 */ /* 0x000fe20007ffe0ff */
[----:B------:R-:W1:Y:S01]  /*d7f0*/  LDSM.16.M88.4 R84, [R152+0x2000] ;  /* 0x002000009854783b */ /* 0x000e620000000200 */
[----:B------:R-:W-:Y:S01]  /*d800*/  @P3 LOP3.LUT R178, R178, 0x1, RZ, 0xfc, !PT ;  /* 0x00000001b2b23812 */ /* 0x000fe200078efcff */
[----:B------:R-:W-:Y:S01]  /*d810*/  FFMA.FTZ R18, R0, R35, R18 ;  /* 0x0000002300127223 */ /* 0x000fe20000010012 */
[----:B------:R-:W-:Y:S01]  /*d820*/  IADD3 R22, R2, 0x30, RZ ;  /* 0x0000003002167810 */ /* 0x000fe20007ffe0ff */
[----:B------:R-:W3:Y:S01]  /*d830*/  I2F R20, R51 ;  /* 0x0000003300147306 */ /* 0x000ee20000201400 */
[----:B------:R-:W-:Y:S01]  /*d840*/  FSEL R135, R135, -INF , !P1 ;  /* 0xff80000087877808 */ /* 0x000fe20004800000 */
[----:B------:R-:W-:Y:S01]  /*d850*/  HMMA.16816.F32 R68, R36, R30, R68 ;  /* 0x0000001e2444723c */ /* 0x000fe20000001844 */
[----:B------:R-:W-:-:S02]  /*d860*/  LOP3.LUT P1, RZ, R178, 0x1, RZ, 0xc0, !PT ;  /* 0x00000001b2ff7812 */ /* 0x000fc4000782c0ff */
[----:B------:R-:W-:Y:S02]  /*d870*/  FSEL R139, R23, -INF , !P0 ;  /* 0xff800000178b7808 */ /* 0x000fe40004000000 */
[----:B------:R-:W-:Y:S01]  /*d880*/  IADD3 R23, R2, 0x31, RZ ;  /* 0x0000003102177810 */ /* 0x000fe20007ffe0ff */
[----:B------:R-:W4:Y:S01]  /*d890*/  I2F R21, R22 ;  /* 0x0000001600157306 */ /* 0x000f220000201400 */
[----:B------:R-:W-:Y:S01]  /*d8a0*/  FSEL R142, R16, -INF , !P1 ;  /* 0xff800000108e7808 */ /* 0x000fe20004800000 */
[----:B------:R-:W-:Y:S01]  /*d8b0*/  HMMA.16816.F32 R8, R76, R74, R8 ;  /* 0x0000004a4c08723c */ /* 0x000fe20000001808 */
[----:B------:R-:W-:Y:S02]  /*d8c0*/  ISETP.GE.AND P1, PT, R23, R102, PT ;  /* 0x000000661700720c */ /* 0x000fe40003f26270 */
[----:B------:R-:W-:Y:S02]  /*d8d0*/  LOP3.LUT R178, R178, 0xfffffffe, RZ, 0xc0, !PT ;  /* 0xfffffffeb2b27812 */ /* 0x000fe400078ec0ff */
[----:B------:R-:W-:Y:S01]  /*d8e0*/  FSEL R136, R136, -INF , !P6 ;  /* 0xff80000088887808 */ /* 0x000fe20007000000 */
[C---:B---3--:R-:W-:Y:S01]  /*d8f0*/  FFMA.FTZ R17, R0.reuse, R20, R17 ;  /* 0x0000001400117223 */ /* 0x048fe20000010011 */
[C---:B------:R-:W-:Y:S01]  /*d900*/  ISETP.GE.AND P6, PT, R51.reuse, R102, PT ;  /* 0x000000663300720c */ /* 0x040fe20003fc6270 */
[----:B------:R-:W-:Y:S01]  /*d910*/  FFMA.FTZ R19, R0, R20, R19 ;  /* 0x0000001400137223 */ /* 0x000fe20000010013 */
[----:B------:R-:W-:Y:S01]  /*d920*/  ISETP.GE.AND P3, PT, R51, R103, PT ;  /* 0x000000673300720c */ /* 0x000fe20003f66270 */
[----:B------:R-:W3:Y:S01]  /*d930*/  I2F R28, R23 ;  /* 0x00000017001c7306 */ /* 0x000ee20000201400 */
[----:B------:R-:W-:-:S02]  /*d940*/  ISETP.GE.AND P5, PT, R22, R102, PT ;  /* 0x000000661600720c */ /* 0x000fc40003fa6270 */
[----:B------:R-:W-:Y:S01]  /*d950*/  ISETP.GE.AND P0, PT, R22, R103, PT ;  /* 0x000000671600720c */ /* 0x000fe20003f06270 */
[-C--:B----4-:R-:W-:Y:S01]  /*d960*/  FFMA.FTZ R112, R0, R21.reuse, R12 ;  /* 0x0000001500707223 */ /* 0x090fe2000001000c */
[----:B------:R-:W-:Y:S01]  /*d970*/  @P1 LOP3.LUT R178, R178, 0x1, RZ, 0xfc, !PT ;  /* 0x00000001b2b21812 */ /* 0x000fe200078efcff */
[----:B------:R-:W-:Y:S01]  /*d980*/  FFMA.FTZ R14, R0, R21, R14 ;  /* 0x00000015000e7223 */ /* 0x000fe2000001000e */
[----:B------:R-:W-:Y:S02]  /*d990*/  ISETP.GE.AND P1, PT, R23, R103, PT ;  /* 0x000000671700720c */ /* 0x000fe40003f26270 */
[----:B------:R-:W-:Y:S01]  /*d9a0*/  FSEL R141, R18, -INF , !P4 ;  /* 0xff800000128d7808 */ /* 0x000fe20006000000 */
[----:B--2---:R-:W-:Y:S01]  /*d9b0*/  HMMA.16816.F32 R64, R36, R24, R64 ;  /* 0x000000182440723c */ /* 0x004fe20000001840 */
[----:B------:R-:W-:Y:S02]  /*d9c0*/  FSEL R144, R17, -INF , !P6 ;  /* 0xff80000011907808 */ /* 0x000fe40007000000 */
[----:B------:R-:W-:-:S02]  /*d9d0*/  FSEL R137, R19, -INF , !P3 ;  /* 0xff80000013897808 */ /* 0x000fc40005800000 */
[----:B------:R-:W-:Y:S01]  /*d9e0*/  LDSM.16.M88.4 R16, [R166+0x3000] ;  /* 0x00300000a610783b */ /* 0x000fe20000000200 */
[----:B------:R-:W-:Y:S01]  /*d9f0*/  IADD3 R31, R2, 0x38, RZ ;  /* 0x00000038021f7810 */ /* 0x000fe20007ffe0ff */
[-C--:B---3--:R-:W-:Y:S01]  /*da00*/  FFMA.FTZ R114, R0, R28.reuse, R13 ;  /* 0x0000001c00727223 */ /* 0x088fe2000001000d */
[----:B------:R-:W-:Y:S01]  /*da10*/  IADD3 R30, R2, 0x39, RZ ;  /* 0x00000039021e7810 */ /* 0x000fe20007ffe0ff */
[----:B------:R-:W2:Y:S01]  /*da20*/  LDSM.16.M88.4 R20, [R152+0x2800] ;  /* 0x002800009814783b */ /* 0x000ea20000000200 */
[----:B-1----:R-:W-:Y:S01]  /*da30*/  HMMA.16816.F32 R80, R76, R84, R80 ;  /* 0x000000544c50723c */ /* 0x002fe20000001850 */
[----:B------:R-:W1:Y:S01]  /*da40*/  I2F R29, R31 ;  /* 0x0000001f001d7306 */ /* 0x000e620000201400 */
[----:B------:R-:W-:Y:S01]  /*da50*/  FSEL R119, R14, -INF , !P0 ;  /* 0xff8000000e777808 */ /* 0x000fe20004000000 */
[----:B------:R-:W-:Y:S01]  /*da60*/  FFMA.FTZ R129, R0, R28, R15 ;  /* 0x0000001c00817223 */ /* 0x000fe2000001000f */
[----:B------:R-:W-:Y:S02]  /*da70*/  IADD3 R14, R2, 0x40, RZ ;  /* 0x00000040020e7810 */ /* 0x000fe40007ffe0ff */
[----:B------:R-:W-:-:S02]  /*da80*/  FSEL R140, R140, -INF , !P2 ;  /* 0xff8000008c8c7808 */ /* 0x000fc40005000000 */
[----:B------:R-:W-:Y:S01]  /*da90*/  HMMA.16816.F32 R68, R76, R86, R68 ;  /* 0x000000564c44723c */ /* 0x000fe20000001844 */
[----:B------:R-:W3:Y:S01]  /*daa0*/  I2F R12, R30 ;  /* 0x0000001e000c7306 */ /* 0x000ee20000201400 */
[----:B------:R-:W-:Y:S02]  /*dab0*/  FSEL R112, R112, -INF , !P5 ;  /* 0xff80000070707808 */ /* 0x000fe40006800000 */
[----:B------:R-:W-:Y:S02]  /*dac0*/  FSEL R129, R129, -INF , !P1 ;  /* 0xff80000081817808 */ /* 0x000fe40004800000 */
[CC--:B------:R-:W-:Y:S02]  /*dad0*/  ISETP.GE.AND P4, PT, R31.reuse, R102.reuse, PT ;  /* 0x000000661f00720c */ /* 0x0c0fe40003f86270 */
[----:B------:R-:W-:Y:S01]  /*dae0*/  ISETP.GE.AND P2, PT, R31, R103, PT ;  /* 0x000000671f00720c */ /* 0x000fe20003f46270 */
[----:B------:R4:W5:Y:S01]  /*daf0*/  I2F R13, R14 ;  /* 0x0000000e000d7306 */ /* 0x0009620000201400 */
[-C--:B-1----:R-:W-:Y:S01]  /*db00*/  FFMA.FTZ R8, R0, R29.reuse, R8 ;  /* 0x0000001d00087223 */ /* 0x082fe20000010008 */
[-C--:B------:R-:W-:Y:S01]  /*db10*/  ISETP.GE.AND P3, PT, R30, R102.reuse, PT ;  /* 0x000000661e00720c */ /* 0x080fe20003f66270 */
[----:B------:R-:W-:Y:S01]  /*db20*/  FFMA.FTZ R10, R0, R29, R10 ;  /* 0x0000001d000a7223 */ /* 0x000fe2000001000a */
[C---:B------:R-:W-:Y:S01]  /*db30*/  ISETP.GE.AND P5, PT, R14.reuse, R102, PT ;  /* 0x000000660e00720c */ /* 0x040fe20003fa6270 */
[----:B------:R-:W-:Y:S01]  /*db40*/  HMMA.16816.F32 R60, R36, R26, R60 ;  /* 0x0000001a243c723c */ /* 0x000fe2000000183c */
[-C--:B------:R-:W-:Y:S01]  /*db50*/  ISETP.GE.AND P1, PT, R14, R103.reuse, PT ;  /* 0x000000670e00720c */ /* 0x080fe20003f26270 */
[-C--:B---3--:R-:W-:Y:S01]  /*db60*/  FFMA.FTZ R9, R0, R12.reuse, R9 ;  /* 0x0000000c00097223 */ /* 0x088fe20000010009 */
[----:B------:R-:W-:Y:S01]  /*db70*/  ISETP.GE.AND P0, PT, R30, R103, PT ;  /* 0x000000671e00720c */ /* 0x000fe20003f06270 */
[----:B------:R-:W-:Y:S01]  /*db80*/  FFMA.FTZ R133, R0, R12, R11 ;  /* 0x0000000c00857223 */ /* 0x000fe2000001000b */
[----:B------:R-:W-:-:S02]  /*db90*/  IADD3 R15, R2, 0x41, RZ ;  /* 0x00000041020f7810 */ /* 0x000fc40007ffe0ff */
[----:B------:R-:W-:Y:S02]  /*dba0*/  FSEL R116, R8, -INF , !P4 ;  /* 0xff80000008747808 */ /* 0x000fe40006000000 */
[----:B------:R-:W-:Y:S01]  /*dbb0*/  FSEL R131, R10, -INF , !P2 ;  /* 0xff8000000a837808 */ /* 0x000fe20005000000 */
[----:B------:R-:W1:Y:S01]  /*dbc0*/  I2F R24, R15 ;  /* 0x0000000f00187306 */ /* 0x000e620000201400 */
[----:B----4-:R-:W-:Y:S01]  /*dbd0*/  IADD3 R14, R2, 0x48, RZ ;  /* 0x00000048020e7810 */ /* 0x010fe20007ffe0ff */
[CC--:B-----5:R-:W-:Y:S01]  /*dbe0*/  FFMA.FTZ R80, R0.reuse, R13.reuse, R80 ;  /* 0x0000000d00507223 */ /* 0x0e0fe20000010050 */
[----:B------:R-:W-:Y:S01]  /*dbf0*/  FSEL R138, R9, -INF , !P3 ;  /* 0xff800000098a7808 */ /* 0x000fe20005800000 */
[----:B------:R-:W-:Y:S01]  /*dc00*/  FFMA.FTZ R82, R0, R13, R82 ;  /* 0x0000000d00527223 */ /* 0x000fe20000010052 */
[----:B------:R-:W3:Y:S01]  /*dc10*/  LDSM.16.M88.4 R8, [R166+0x3800] ;  /* 0x00380000a608783b */ /* 0x000ee20000000200 */
[----:B--2---:R-:W-:Y:S01]  /*dc20*/  HMMA.16816.F32 R64, R76, R20, R64 ;  /* 0x000000144c40723c */ /* 0x004fe20000001840 */
[----:B------:R-:W-:Y:S01]  /*dc30*/  FSEL R133, R133, -INF , !P0 ;  /* 0xff80000085857808 */ /* 0x000fe20004000000 */
[----:B------:R2:W4:Y:S01]  /*dc40*/  I2F R25, R14 ;  /* 0x0000000e00197306 */ /* 0x0005220000201400 */
[----:B------:R-:W-:-:S02]  /*dc50*/  ISETP.GE.AND P4, PT, R15, R102, PT ;  /* 0x000000660f00720c */ /* 0x000fc40003f86270 */
[-C--:B------:R-:W-:Y:S02]  /*dc60*/  ISETP.GE.AND P2, PT, R15, R103.reuse, PT ;  /* 0x000000670f00720c */ /* 0x080fe40003f46270 */
[C---:B------:R-:W-:Y:S01]  /*dc70*/  ISETP.GE.AND P3, PT, R14.reuse, R102, PT ;  /* 0x000000660e00720c */ /* 0x040fe20003f66270 */
[C---:B------:R-:W-:Y:S01]  /*dc80*/  HMMA.16816.F32 R56, R36.reuse, R16, R56 ;  /* 0x000000102438723c */ /* 0x040fe20000001838 */
[----:B------:R-:W-:Y:S01]  /*dc90*/  ISETP.GE.AND P0, PT, R14, R103, PT ;  /* 0x000000670e00720c */ /* 0x000fe20003f06270 */
[-C--:B-1----:R-:W-:Y:S01]  /*dca0*/  FFMA.FTZ R81, R0, R24.reuse, R81 ;  /* 0x0000001800517223 */ /* 0x082fe20000010051 */
[----:B------:R-:W-:Y:S01]  /*dcb0*/  IADD3 R20, R2, 0x51, RZ ;  /* 0x0000005102147810 */ /* 0x000fe20007ffe0ff */
[----:B------:R-:W-:Y:S01]  /*dcc0*/  FFMA.FTZ R83, R0, R24, R83 ;  /* 0x0000001800537223 */ /* 0x000fe20000010053 */
[C---:B------:R-:W-:Y:S02]  /*dcd0*/  IADD3 R26, R2.reuse, 0x49, RZ ;  /* 0x00000049021a7810 */ /* 0x040fe40007ffe0ff */
[----:B------:R-:W-:Y:S01]  /*dce0*/  IADD3 R17, R2, 0x50, RZ ;  /* 0x0000005002117810 */ /* 0x000fe20007ffe0ff */
[----:B------:R-:W-:Y:S01]  /*dcf0*/  HMMA.16816.F32 R52, R36, R18, R52 ;  /* 0x000000122434723c */ /* 0x000fe20000001834 */
[----:B------:R-:W-:Y:S01]  /*dd00*/  FSEL R110, R81, -INF , !P4 ;  /* 0xff800000516e7808 */ /* 0x000fe20006000000 */
[----:B--2---:R-:W1:Y:S01]  /*dd10*/  LDSM.16.M88.4 R12, [R152+0x3000] ;  /* 0x00300000980c783b */ /* 0x004e620000000200 */
[----:B------:R-:W2:Y:S01]  /*dd20*/  I2F R21, R17 ;  /* 0x0000001100157306 */ /* 0x000ea20000201400 */
[-C--:B----4-:R-:W-:Y:S01]  /*dd30*/  FFMA.FTZ R70, R0, R25.reuse, R70 ;  /* 0x0000001900467223 */ /* 0x090fe20000010046 */
[----:B------:R-:W-:Y:S01]  /*dd40*/  ISETP.GE.AND P4, PT, R20, R102, PT ;  /* 0x000000661400720c */ /* 0x000fe20003f86270 */
[----:B------:R-:W-:Y:S01]  /*dd50*/  FFMA.FTZ R68, R0, R25, R68 ;  /* 0x0000001900447223 */ /* 0x000fe20000010044 */
[----:B------:R-:W-:Y:S01]  /*dd60*/  LOP3.LUT P6, RZ, R178, 0x1, RZ, 0xc0, !PT ;  /* 0x00000001b2ff7812 */ /* 0x000fe200078cc0ff */
[----:B------:R-:W-:Y:S01]  /*dd70*/  HMMA.16816.F32 R60, R76, R22, R60 ;  /* 0x000000164c3c723c */ /* 0x000fe2000000183c */
[----:B------:R-:W-:-:S02]  /*dd80*/  FSEL R117, R70, -INF , !P0 ;  /* 0xff80000046757808 */ /* 0x000fc40004000000 */
[----:B------:R-:W4:Y:S01]  /*dd90*/  I2F R16, R26 ;  /* 0x0000001a00107306 */ /* 0x000f220000201400 */
[----:B------:R-:W-:Y:S02]  /*dda0*/  ISETP.GE.AND P0, PT, R20, R103, PT ;  /* 0x000000671400720c */ /* 0x000fe40003f06270 */
[----:B------:R-:W-:Y:S02]  /*ddb0*/  FSEL R108, R80, -INF , !P5 ;  /* 0xff800000506c7808 */ /* 0x000fe40006800000 */
[----:B------:R-:W-:Y:S02]  /*ddc0*/  FSEL R115, R83, -INF , !P2 ;  /* 0xff80000053737808 */ /* 0x000fe40005000000 */
[C---:B------:R-:W-:Y:S01]  /*ddd0*/  ISETP.GE.AND P5, PT, R17.reuse, R102, PT ;  /* 0x000000661100720c */ /* 0x040fe20003fa6270 */
[----:B------:R5:W5:Y:S01]  /*dde0*/  I2F R24, R20 ;  /* 0x0000001400187306 */ /* 0x000b620000201400 */
[C---:B--2---:R-:W-:Y:S01]  /*ddf0*/  FFMA.FTZ R64, R0.reuse, R21, R64 ;  /* 0x0000001500407223 */ /* 0x044fe20000010040 */
[----:B------:R-:W-:Y:S01]  /*de00*/  ISETP.GE.AND P2, PT, R17, R103, PT ;  /* 0x000000671100720c */ /* 0x000fe20003f46270 */
[----:B------:R-:W-:Y:S01]  /*de10*/  FFMA.FTZ R66, R0, R21, R66 ;  /* 0x0000001500427223 */ /* 0x000fe20000010042 */
[----:B------:R-:W-:Y:S01]  /*de20*/  FSEL R114, R114, -INF , !P6 ;  /* 0xff80000072727808 */ /* 0x000fe20007000000 */
[----:B---3--:R-:W-:Y:S01]  /*de30*/  HMMA.16816.F32 R40, R36, R10, R40 ;  /* 0x0000000a2428723c */ /* 0x008fe20000001828 */
[----:B------:R-:W-:Y:S01]  /*de40*/  FSEL R109, R82, -INF , !P1 ;  /* 0xff800000526d7808 */ /* 0x000fe20004800000 */
[----:B----4-:R-:W-:Y:S01]  /*de50*/  FFMA.FTZ R69, R0, R16, R69 ;  /* 0x0000001000457223 */ /* 0x010fe20000010045 */
[----:B------:R-:W-:Y:S01]  /*de60*/  ISETP.GE.AND P6, PT, R26, R102, PT ;  /* 0x000000661a00720c */ /* 0x000fe20003fc6270 */
[----:B------:R-:W-:Y:S01]  /*de70*/  FFMA.FTZ R71, R0, R16, R71 ;  /* 0x0000001000477223 */ /* 0x000fe20000010047 */
[----:B------:R-:W-:-:S03]  /*de80*/  ISETP.GE.AND P1, PT, R26, R103, PT ;  /* 0x000000671a00720c */ /* 0x000fc60003f26270 */
[----:B------:R-:W-:Y:S01]  /*de90*/  HMMA.16816.F32 R16, R36, R8, R44 ;  /* 0x000000082410723c */ /* 0x000fe2000000182c */
[C---:B------:R-:W-:Y:S01]  /*dea0*/  IADD3 R27, R2.reuse, 0x58, RZ ;  /* 0x00000058021b7810 */ /* 0x040fe20007ffe0ff */
[----:B-----5:R-:W2:Y:S01]  /*deb0*/  LDSM.16.M88.4 R20, [R152+0x3800] ;  /* 0x003800009814783b */ /* 0x020ea20000000200 */
[----:B------:R-:W-:Y:S02]  /*dec0*/  IADD3 R26, R2, 0x59, RZ ;  /* 0x00000059021a7810 */ /* 0x000fe40007ffe0ff */
[----:B------:R-:W3:Y:S01]  /*ded0*/  I2F R25, R27 ;  /* 0x0000001b00197306 */ /* 0x000ee20000201400 */
[----:B------:R-:W-:Y:S01]  /*dee0*/  FSEL R134, R69, -INF , !P6 ;  /* 0xff80000045867808 */ /* 0x000fe20007000000 */
[CC--:B------:R-:W-:Y:S01]  /*def0*/  FFMA.FTZ R67, R0.reuse, R24.reuse, R67 ;  /* 0x0000001800437223 */ /* 0x0c0fe20000010043 */
[----:B------:R-:W-:Y:S01]  /*df00*/  FSEL R113, R71, -INF , !P1 ;  /* 0xff80000047717808 */ /* 0x000fe20004800000 */
[----:B------:R-:W-:Y:S01]  /*df10*/  FFMA.FTZ R65, R0, R24, R65 ;  /* 0x0000001800417223 */ /* 0x000fe20000010041 */
[----:B-1----:R-:W-:Y:S01]  /*df20*/  HMMA.16816.F32 R56, R76, R12, R56 ;  /* 0x0000000c4c38723c */ /* 0x002fe20000001838 */
[----:B------:R-:W-:Y:S01]  /*df30*/  ISETP.GE.AND P6, PT, R27, R102, PT ;  /* 0x000000661b00720c */ /* 0x000fe20003fc6270 */
[----:B------:R-:W-:-:S04]  /*df40*/  DEPBAR.LE SB0, 0x0 ;  /* 0x000080000000791a */ /* 0x000fc80000000000 */
[----:B------:R-:W-:Y:S01]  /*df50*/  ISETP.GE.AND P1, PT, R27, R103, PT ;  /* 0x000000671b00720c */ /* 0x000fe20003f26270 */
[----:B------:R-:W1:Y:S01]  /*df60*/  I2F R8, R26 ;  /* 0x0000001a00087306 */ /* 0x000e620000201400 */
[C---:B------:R-:W-:Y:S01]  /*df70*/  IADD3 R12, R2.reuse, 0x61, RZ ;  /* 0x00000061020c7810 */ /* 0x040fe20007ffe0ff */
[----:B------:R-:W-:Y:S01]  /*df80*/  HMMA.16816.F32 R52, R76, R14, R52 ;  /* 0x0000000e4c34723c */ /* 0x000fe20000001834 */
[----:B------:R-:W-:Y:S01]  /*df90*/  IADD3 R13, R2, 0x68, RZ ;  /* 0x00000068020d7810 */ /* 0x000fe20007ffe0ff */
[-C--:B---3--:R-:W-:Y:S01]  /*dfa0*/  FFMA.FTZ R60, R0, R25.reuse, R60 ;  /* 0x00000019003c7223 */ /* 0x088fe2000001003c */
[----:B------:R-:W-:Y:S01]  /*dfb0*/  IADD3 R27, R2, 0x60, RZ ;  /* 0x00000060021b7810 */ /* 0x000fe20007ffe0ff */
[----:B------:R-:W-:Y:S01]  /*dfc0*/  FFMA.FTZ R62, R0, R25, R62 ;  /* 0x00000019003e7223 */ /* 0x000fe2000001003e */
[----:B------:R-:W-:Y:S01]  /*dfd0*/  FSEL R130, R68, -INF , !P3 ;  /* 0xff80000044827808 */ /* 0x000fe20005800000 */
[----:B------:R-:W3:Y:S01]  /*dfe0*/  I2F R10, R12 ;  /* 0x0000000c000a7306 */ /* 0x000ee20000201400 */
[----:B------:R-:W-:-:S02]  /*dff0*/  IADD3 R14, R2, 0x69, RZ ;  /* 0x00000069020e7810 */ /* 0x000fc40007ffe0ff */
[----:B------:R-:W-:Y:S02]  /*e000*/  FSEL R104, R64, -INF , !P5 ;  /* 0xff80000040687808 */ /* 0x000fe40006800000 */
[C---:B------:R-:W-:Y:S02]  /*e010*/  ISETP.GE.AND P5, PT, R26.reuse, R102, PT ;  /* 0x000000661a00720c */ /* 0x040fe40003fa6270 */
[----:B------:R-:W-:Y:S01]  /*e020*/  ISETP.GE.AND P3, PT, R26, R103, PT ;  /* 0x000000671a00720c */ /* 0x000fe20003f66270 */
[----:B------:R-:W4:Y:S01]  /*e030*/  I2F R9, R27 ;  /* 0x0000001b00097306 */ /* 0x000f220000201400 */
[-C--:B-1----:R-:W-:Y:S01]  /*e040*/  FFMA.FTZ R61, R0, R8.reuse, R61 ;  /* 0x00000008003d7223 */ /* 0x082fe2000001003d */
[----:B------:R-:W-:Y:S01]  /*e050*/  FSEL R118, R60, -INF , !P6 ;  /* 0xff8000003c767808 */ /* 0x000fe20007000000 */
[----:B------:R-:W-:Y:S01]  /*e060*/  FFMA.FTZ R63, R0, R8, R63 ;  /* 0x00000008003f7223 */ /* 0x000fe2000001003f */
[----:B------:R-:W-:Y:S02]  /*e070*/  ISETP.GE.AND P6, PT, R12, R102, PT ;  /* 0x000000660c00720c */ /* 0x000fe40003fc6270 */
[----:B------:R-:W-:-:S02]  /*e080*/  FSEL R67, R67, -INF , !P0 ;  /* 0xff80000043437808 */ /* 0x000fc40004000000 */
[----:B------:R-:W1:Y:S01]  /*e090*/  I2F R11, R13 ;  /* 0x0000000d000b7306 */ /* 0x000e620000201400 */
[CC--:B---3--:R-:W-:Y:S01]  /*e0a0*/  FFMA.FTZ R44, R0.reuse, R10.reuse, R57 ;  /* 0x0000000a002c7223 */ /* 0x0c8fe20000010039 */
[C---:B--2---:R-:W-:Y:S01]  /*e0b0*/  HMMA.16816.F32 R16, R76.reuse, R20, R16 ;  /* 0x000000144c10723c */ /* 0x044fe20000001810 */
[----:B------:R-:W-:Y:S01]  /*e0c0*/  ISETP.GE.AND P0, PT, R27, R103, PT ;  /* 0x000000671b00720c */ /* 0x000fe20003f06270 */
[C---:B------:R-:W-:Y:S01]  /*e0d0*/  FFMA.FTZ R37, R0.reuse, R10, R59 ;  /* 0x0000000a00257223 */ /* 0x040fe2000001003b */
[----:B------:R-:W-:Y:S02]  /*e0e0*/  FSEL R132, R61, -INF , !P5 ;  /* 0xff8000003d847808 */ /* 0x000fe40006800000 */
[----:B------:R-:W-:Y:S01]  /*e0f0*/  FSEL R111, R63, -INF , !P3 ;  /* 0xff8000003f6f7808 */ /* 0x000fe20005800000 */
[CC--:B----4-:R-:W-:Y:S01]  /*e100*/  FFMA.FTZ R46, R0.reuse, R9.reuse, R56 ;  /* 0x00000009002e7223 */ /* 0x0d0fe20000010038 */
[----:B------:R-:W2:Y:S01]  /*e110*/  I2F R8, R14 ;  /* 0x0000000e00087306 */ /* 0x000ea20000201400 */
[----:B------:R-:W-:Y:S01]  /*e120*/  FFMA.FTZ R45, R0, R9, R58 ;  /* 0x00000009002d7223 */ /* 0x000fe2000001003a */
[----:B------:R-:W-:Y:S01]  /*e130*/  HMMA.16816.F32 R20, R76, R22, R40 ;  /* 0x000000164c14723c */ /* 0x000fe20000001828 */
[----:B------:R-:W-:-:S02]  /*e140*/  IADD3 R9, R2, 0x70, RZ ;  /* 0x0000007002097810 */ /* 0x000fc40007ffe0ff */
[CC--:B------:R-:W-:Y:S01]  /*e150*/  ISETP.GE.AND P5, PT, R13.reuse, R102.reuse, PT ;  /* 0x000000660d00720c */ /* 0x0c0fe20003fa6270 */
[C---:B-1----:R-:W-:Y:S01]  /*e160*/  FFMA.FTZ R52, R0.reuse, R11, R52 ;  /* 0x0000000b00347223 */ /* 0x042fe20000010034 */
[----:B------:R-:W-:Y:S02]  /*e170*/  ISETP.GE.AND P3, PT, R13, R103, PT ;  /* 0x000000670d00720c */ /* 0x000fe40003f66270 */
[----:B------:R-:W-:Y:S01]  /*e180*/  FFMA.FTZ R41, R0, R11, R54 ;  /* 0x0000000b00297223 */ /* 0x000fe20000010036 */
[----:B------:R-:W-:Y:S01]  /*e190*/  FSEL R44, R44, -INF , !P6 ;  /* 0xff8000002c2c7808 */ /* 0x000fe20007000000 */
[----:B------:R-:W1:Y:S01]  /*e1a0*/  I2F R13, R9 ;  /* 0x00000009000d7306 */ /* 0x000e620000201400 */
[----:B------:R-:W-:Y:S02]  /*e1b0*/  IADD3 R11, R2, 0x78, RZ ;  /* 0x00000078020b7810 */ /* 0x000fe40007ffe0ff */
[----:B------:R-:W-:Y:S02]  /*e1c0*/  ISETP.GE.AND P6, PT, R9, R102, PT ;  /* 0x000000660900720c */ /* 0x000fe40003fc6270 */
[----:B------:R-:W-:Y:S01]  /*e1d0*/  FSEL R45, R45, -INF , !P0 ;  /* 0xff8000002d2d7808 */ /* 0x000fe20004000000 */
[----:B--2---:R-:W-:Y:S01]  /*e1e0*/  FFMA.FTZ R35, R0, R8, R55 ;  /* 0x0000000800237223 */ /* 0x004fe20000010037 */
[----:B------:R-:W-:-:S02]  /*e1f0*/  ISETP.GE.AND P0, PT, R9, R103, PT ;  /* 0x000000670900720c */ /* 0x000fc40003f06270 */
[----:B------:R-:W2:Y:S01]  /*e200*/  I2F R9, R11 ;  /* 0x0000000b00097306 */ /* 0x000ea20000201400 */
[----:B------:R-:W-:Y:S02]  /*e210*/  FSEL R106, R65, -INF , !P4 ;  /* 0xff800000416a7808 */ /* 0x000fe40006000000 */
[----:B------:R-:W-:Y:S02]  /*e220*/  ISETP.GE.AND P4, PT, R27, R102, PT ;  /* 0x000000661b00720c */ /* 0x000fe40003f86270 */
[----:B------:R-:W-:Y:S02]  /*e230*/  IADD3 R10, R2, 0x71, RZ ;  /* 0x00000071020a7810 */ /* 0x000fe40007ffe0ff */
[----:B------:R-:W-:Y:S01]  /*e240*/  LOP3.LUT R178, R178, 0xfffffffe, RZ, 0xc0, !PT ;  /* 0xfffffffeb2b27812 */ /* 0x000fe200078ec0ff */
[-C--:B-1----:R-:W-:Y:S01]  /*e250*/  FFMA.FTZ R16, R0, R13.reuse, R16 ;  /* 0x0000000d00107223 */ /* 0x082fe20000010010 */
[----:B------:R-:W-:Y:S01]  /*e260*/  FSEL R105, R66, -INF , !P2 ;  /* 0xff80000042697808 */ /* 0x000fe20005000000 */
[----:B------:R-:W-:Y:S01]  /*e270*/  FFMA.FTZ R18, R0, R13, R18 ;  /* 0x0000000d00127223 */ /* 0x000fe20000010012 */
[----:B------:R-:W-:Y:S01]  /*e280*/  FSEL R54, R52, -INF , !P5 ;  /* 0xff80000034367808 */ /* 0x000fe20006800000 */
[----:B------:R-:W-:Y:S01]  /*e290*/  FFMA.FTZ R52, R0, R8, R53 ;  /* 0x0000000800347223 */ /* 0x000fe20000010035 */
[----:B------:R-:W-:-:S02]  /*e2a0*/  ISETP.GE.AND P2, PT, R12, R103, PT ;  /* 0x000000670c00720c */ /* 0x000fc40003f46270 */
[----:B------:R-:W-:Y:S01]  /*e2b0*/  FSEL R46, R46, -INF , !P4 ;  /* 0xff8000002e2e7808 */ /* 0x000fe20006000000 */
[----:B------:R-:W1:Y:S01]  /*e2c0*/  I2F R12, R10 ;  /* 0x0000000a000c7306 */ /* 0x000e620000201400 */
[----:B------:R-:W-:Y:S01]  /*e2d0*/  ISETP.GE.AND P4, PT, R14, R102, PT ;  /* 0x000000660e00720c */ /* 0x000fe20003f86270 */
[----:B--2---:R-:W-:Y:S01]  /*e2e0*/  FFMA.FTZ R22, R0, R9, R22 ;  /* 0x0000000900167223 */ /* 0x004fe20000010016 */
[----:B------:R-:W-:Y:S02]  /*e2f0*/  @P6 LOP3.LUT R178, R178, 0x1, RZ, 0xfc, !PT ;  /* 0x00000001b2b26812 */ /* 0x000fe400078efcff */
[----:B------:R-:W-:Y:S02]  /*e300*/  IADD3 R8, R2, 0x79, RZ ;  /* 0x0000007902087810 */ /* 0x000fe40007ffe0ff */
[----:B------:R-:W-:Y:S02]  /*e310*/  FSEL R107, R62, -INF , !P1 ;  /* 0xff8000003e6b7808 */ /* 0x000fe40004800000 */
[----:B------:R-:W-:-:S02]  /*e320*/  FSEL R52, R52, -INF , !P4 ;  /* 0xff80000034347808 */ /* 0x000fc40006000000 */
[-C--:B------:R-:W-:Y:S02]  /*e330*/  ISETP.GE.AND P1, PT, R14, R103.reuse, PT ;  /* 0x000000670e00720c */ /* 0x080fe40003f26270 */
[----:B------:R-:W-:Y:S02]  /*e340*/  FSEL R37, R37, -INF , !P2 ;  /* 0xff80000025257808 */ /* 0x000fe40005000000 */
[----:B------:R-:W-:Y:S01]  /*e350*/  FSEL R41, R41, -INF , !P3 ;  /* 0xff80000029297808 */ /* 0x000fe20005800000 */
[-C--:B-1----:R-:W-:Y:S01]  /*e360*/  FFMA.FTZ R17, R0, R12.reuse, R17 ;  /* 0x0000000c00117223 */ /* 0x082fe20000010011 */
[----:B------:R-:W-:Y:S01]  /*e370*/  LOP3.LUT P4, RZ, R178, 0x1, RZ, 0xc0, !PT ;  /* 0x00000001b2ff7812 */ /* 0x000fe2000788c0ff */
[----:B------:R-:W-:Y:S01]  /*e380*/  FFMA.FTZ R19, R0, R12, R19 ;  /* 0x0000000c00137223 */ /* 0x000fe20000010013 */
[----:B------:R-:W-:Y:S01]  /*e390*/  BAR.SYNC.DEFER_BLOCKING 0x0 ;  /* 0x0000000000007b1d */ /* 0x000fe20000010000 */
[C---:B------:R-:W-:Y:S02]  /*e3a0*/  ISETP.GE.AND P2, PT, R10.reuse, R102, PT ;  /* 0x000000660a00720c */ /* 0x040fe40003f46270 */
[----:B------:R-:W-:-:S02]  /*e3b0*/  ISETP.GE.AND P5, PT, R10, R103, PT ;  /* 0x000000670a00720c */ /* 0x000fc40003fa6270 */
[CC--:B------:R-:W-:Y:S01]  /*e3c0*/  ISETP.GE.AND P6, PT, R11.reuse, R102.reuse, PT ;  /* 0x000000660b00720c */ /* 0x0c0fe20003fc6270 */
[----:B------:R-:W1:Y:S01]  /*e3d0*/  I2F R10, R8 ;  /* 0x00000008000a7306 */ /* 0x000e620000201400 */
[----:B------:R-:W-:Y:S01]  /*e3e0*/  ISETP.GE.AND P3, PT, R11, R103, PT ;  /* 0x000000670b00720c */ /* 0x000fe20003f66270 */
[----:B------:R-:W-:Y:S01]  /*e3f0*/  FFMA.FTZ R11, R0, R9, R20 ;  /* 0x00000009000b7223 */ /* 0x000fe20000010014 */
[----:B------:R-:W-:Y:S02]  /*e400*/  FSEL R35, R35, -INF , !P1 ;  /* 0xff80000023237808 */ /* 0x000fe40004800000 */
[----:B------:R-:W-:Y:S02]  /*e410*/  FSEL R38, R16, -INF , !P4 ;  /* 0xff80000010267808 */ /* 0x000fe40006000000 */
[C---:B------:R-:W-:Y:S02]  /*e420*/  ISETP.GE.AND P4, PT, R2.reuse, R102, PT ;  /* 0x000000660200720c */ /* 0x040fe40003f86270 */
[----:B------:R-:W-:Y:S01]  /*e430*/  ISETP.GE.AND P1, PT, R2, R103, PT ;  /* 0x000000670200720c */ /* 0x000fe20003f26270 */
[----:B------:R-:W-:Y:S01]  /*e440*/  FFMA.FTZ R2, R0, R3, R32 ;  /* 0x0000000300027223 */ /* 0x000fe20000010020 */
[----:B------:R-:W-:-:S02]  /*e450*/  FSEL R32, R11, -INF , !P6 ;  /* 0xff8000000b207808 */ /* 0x000fc40007000000 */
[----:B------:R-:W-:Y:S02]  /*e460*/  ISETP.GT.AND P6, PT, R184, R171, PT ;  /* 0x000000abb800720c */ /* 0x000fe40003fc4270 */
[----:B------:R-:W-:Y:S01]  /*e470*/  FSEL R29, R18, -INF , !P0 ;  /* 0xff800000121d7808 */ /* 0x000fe20004000000 */
[CC--:B-1----:R-:W-:Y:S01]  /*e480*/  FFMA.FTZ R30, R0.reuse, R10.reuse, R21 ;  /* 0x0000000a001e7223 */ /* 0x0c2fe20000010015 */
[----:B------:R-:W-:Y:S01]  /*e490*/  FSEL R36, R17, -INF , !P2 ;  /* 0xff80000011247808 */ /* 0x000fe20005000000 */
[----:B------:R-:W-:Y:S01]  /*e4a0*/  FFMA.FTZ R20, R0, R10, R23 ;  /* 0x0000000a00147223 */ /* 0x000fe20000010017 */
[C---:B------:R-:W-:Y:S02]  /*e4b0*/  ISETP.GE.AND P2, PT, R8.reuse, R102, PT ;  /* 0x000000660800720c */ /* 0x040fe40003f46270 */
[----:B------:R-:W-:Y:S01]  /*e4c0*/  ISETP.GE.AND P0, PT, R8, R103, PT ;  /* 0x000000670800720c */ /* 0x000fe20003f06270 */
[----:B------:R-:W-:Y:S01]  /*e4d0*/  FFMA.FTZ R8, R0, R3, R34 ;  /* 0x0000000300087223 */ /* 0x000fe20000010022 */
        /* <DEDUP_REMOVED lines=66> */
.L_x_7524:
[----:B------:R-:W-:-:S05]  /*e900*/  IMAD.MOV.U32 R14, RZ, RZ, c[0x0][0x198] ;  /* 0x00006600ff0e7624 */ /* 0x000fca00078e00ff */
[----:B------:R-:W-:-:S04]  /*e910*/  LEA R14, -R14, RZ, 0x7 ;  /* 0x000000ff0e0e7211 */ /* 0x000fc800078e39ff */
[----:B------:R-:W-:Y:S02]  /*e920*/  SHF.R.S32.HI R13, RZ, 0x1f, R14 ;  /* 0x0000001fff0d7819 */ /* 0x000fe4000001140e */
.L_x_7525:
[----:B------:R-:W-:Y:S01]  /*e930*/  ISETP.GE.AND P0, PT, R100, c[0x0][0x220], PT ;  /* 0x0000880064007a0c */ /* 0x000fe20003f06270 */
[----:B------:R-:W-:-:S12]  /*e940*/  BSSY B0, `(.L_x_7526) ;  /* 0x0000063000007945 */ /* 0x000fd80003800000 */
[-C--:B------:R-:W-:Y:S01]  /*e950*/  @!P0 IADD3 R11, P2, P1, R14, R124.reuse, R175 ;  /* 0x0000007c0e0b8210 */ /* 0x080fe2000795e0af */
[----:B------:R-:W-:Y:S01]  /*e960*/  @!P0 IMAD.MOV.U32 R9, RZ, RZ, c[0x0][0x198] ;  /* 0x00006600ff098624 */ /* 0x000fe200078e00ff */
[----:B------:R1:W-:Y:S01]  /*e970*/  @P0 STS.128 [R179+0x2000], RZ ;  /* 0x002000ffb3000388 */ /* 0x0003e20000000c00 */
[----:B------:R-:W-:Y:S01]  /*e980*/  @!P0 IMAD.MOV.U32 R22, RZ, RZ, c[0x0][0x198] ;  /* 0x00006600ff168624 */ /* 0x000fe200078e00ff */
[----:B------:R-:W-:Y:S01]  /*e990*/  @!P0 IADD3.X R10, R13, R127, R174, P2, P1 ;  /* 0x0000007f0d0a8210 */ /* 0x000fe200017e24ae */
[----:B------:R-:W-:Y:S01]  /*e9a0*/  @!P0 IMAD.MOV.U32 R16, RZ, RZ, R124 ;  /* 0x000000ffff108224 */ /* 0x000fe200078e007c */
[----:B------:R-:W-:Y:S01]  /*e9b0*/  @!P0 LEA R42, P2, R11, c[0x0][0x168], 0x1 ;  /* 0x00005a000b2a8a11 */ /* 0x000fe200078408ff */
[----:B------:R-:W-:Y:S01]  /*e9c0*/  @!P0 IMAD.MOV.U32 R17, RZ, RZ, R127 ;  /* 0x000000ffff118224 */ /* 0x000fe200078e007f */
[----:B------:R-:W-:Y:S01]  /*e9d0*/  @!P0 LEA R15, P1, R9, R124, 0x5 ;  /* 0x0000007c090f8211 */ /* 0x000fe200078228ff */
[----:B------:R-:W-:Y:S01]  /*e9e0*/  @!P0 IMAD.MOV.U32 R24, RZ, RZ, c[0x0][0x198] ;  /* 0x00006600ff188624 */ /* 0x000fe200078e00ff */
[----:B------:R-:W-:Y:S01]  /*e9f0*/  @!P0 LEA.HI.X R43, R11, c[0x0][0x16c], R10, 0x1, P2 ;  /* 0x00005b000b2b8a11 */ /* 0x000fe200010f0c0a */
[----:B------:R-:W-:-:S02]  /*ea00*/  @!P0 IMAD.MOV.U32 R3, RZ, RZ, c[0x0][0x19c] ;  /* 0x00006700ff038624 */ /* 0x000fc400078e00ff */
[----:B------:R-:W-:Y:S02]  /*ea10*/  @!P0 IMAD.MOV.U32 R11, RZ, RZ, c[0x0][0x198] ;  /* 0x00006600ff0b8624 */ /* 0x000fe400078e00ff */
[----:B------:R-:W-:-:S03]  /*ea20*/  @!P0 IMAD.WIDE.U32 R22, R22, 0x50, R16 ;  /* 0x0000005016168825 */ /* 0x000fc600078e0010 */
[----:B------:R-:W-:Y:S01]  /*ea30*/  @!P0 LEA R19, P2, R11, R124, 0x6 ;  /* 0x0000007c0b138211 */ /* 0x000fe200078430ff */
[----:B------:R-:W-:Y:S02]  /*ea40*/  @!P0 IMAD.MOV.U32 R10, RZ, RZ, c[0x0][0x19c] ;  /* 0x00006700ff0a8624 */ /* 0x000fe400078e00ff */
[----:B------:R-:W-:Y:S01]  /*ea50*/  @!P0 IMAD.WIDE.U32 R24, R24, 0x60, R16 ;  /* 0x0000006018188825 */ /* 0x000fe200078e0010 */
[----:B------:R-:W-:Y:S02]  /*ea60*/  @!P0 LEA.HI.X R16, R9, R127, R3, 0x5, P1 ;  /* 0x0000007f09108211 */ /* 0x000fe400008f2c03 */
[----:B------:R-:W-:Y:S01]  /*ea70*/  @!P0 IADD3 R18, P1, R14, R22, RZ ;  /* 0x000000160e128210 */ /* 0x000fe20007f3e0ff */
[----:B------:R-:W-:Y:S02]  /*ea80*/  @!P0 IMAD.MOV.U32 R51, RZ, RZ, c[0x0][0x198] ;  /* 0x00006600ff338624 */ /* 0x000fe400078e00ff */
[----:B------:R-:W-:Y:S02]  /*ea90*/  @!P0 IMAD.MOV.U32 R126, RZ, RZ, R124 ;  /* 0x000000ffff7e8224 */ /* 0x000fe400078e007c */
        /* <DEDUP_REMOVED lines=77> */
.L_x_7527:
[----:B------:R-:W-:Y:S05]  /*ef70*/  BSYNC B0 ;  /* 0x0000000000007941 */ /* 0x000fea0003800000 */
.L_x_7526:
[----:B------:R-:W0:Y:S01]  /*ef80*/  LDGDEPBAR ;  /* 0x00000000000079af */ /* 0x000e220000000000 */
[----:B------:R-:W-:-:S04]  /*ef90*/  LEA R182, P0, R14, R182, 0x1 ;  /* 0x000000b60eb67211 */ /* 0x000fc800078008ff */
[----:B------:R-:W-:Y:S02]  /*efa0*/  LEA.HI.X R183, R14, R183, R13, 0x1, P0 ;  /* 0x000000b70eb77211 */ /* 0x000fe400000f0c0d */
.L_x_7523:
        /* <DEDUP_REMOVED lines=61> */
[-C--:B------:R-:W-:Y:S02]  /*f380*/  IADD3 R161, R5, R164.reuse, RZ ;  /* 0x000000a405a17210 */ /* 0x080fe40007ffe0ff */
[C---:B------:R-:W-:Y:S01]  /*f390*/  IADD3 R162, R4.reuse, R164, RZ ;  /* 0x000000a404a27210 */ /* 0x040fe20007ffe0ff */
[----:B------:R-:W2:Y:S01]  /*f3a0*/  SHFL.BFLY PT, R12, R9, 0x2, 0x1f ;  /* 0x0c401f00090c7f89 */ /* 0x000ea200000e0000 */
[----:B------:R-:W-:-:S03]  /*f3b0*/  IADD3 R160, R4, R161, RZ ;  /* 0x000000a104a07210 */ /* 0x000fc60007ffe0ff */
[----:B------:R-:W-:Y:S04]  /*f3c0*/  LDSM.16.MT88.4 R72, [R162+0x6000] ;  /* 0x00600000a248783b */ /* 0x000fe80000004200 */
[----:B-1----:R-:W-:Y:S01]  /*f3d0*/  LDSM.16.MT88.4 R16, [R162+0x6800] ;  /* 0x00680000a210783b */ /* 0x002fe20000004200 */
[----:B--2---:R-:W-:Y:S02]  /*f3e0*/  FMNMX.FTZ R12, R9, R12, !PT ;  /* 0x0000000c090c7209 */ /* 0x004fe40007810000 */
[----:B------:R-:W-:-:S03]  /*f3f0*/  FMNMX.FTZ R9, R21, R10, !PT ;  /* 0x0000000a15097209 */ /* 0x000fc60007810000 */
[----:B------:R-:W1:Y:S01]  /*f400*/  SHFL.BFLY PT, R3, R12, 0x1, 0x1f ;  /* 0x0c201f000c037f89 */ /* 0x000e6200000e0000 */
[----:B------:R-:W-:-:S05]  /*f410*/  FMNMX.FTZ R10, R20, R9, !PT ;  /* 0x00000009140a7209 */ /* 0x000fca0007810000 */
[----:B------:R-:W2:Y:S01]  /*f420*/  SHFL.BFLY PT, R9, R10, 0x2, 0x1f ;  /* 0x0c401f000a097f89 */ /* 0x000ea200000e0000 */
[----:B-1----:R-:W-:-:S03]  /*f430*/  FMNMX.FTZ R3, R12, R3, !PT ;  /* 0x000000030c037209 */ /* 0x002fc60007810000 */
[----:B------:R-:W-:Y:S01]  /*f440*/  LDSM.16.MT88.4 R12, [R161+0x6800] ;  /* 0x00680000a10c783b */ /* 0x000fe20000004200 */
        /* <DEDUP_REMOVED lines=9> */
[----:B------:R-:W2:Y:S01]  /*f4e0*/  LDSM.16.MT88.4 R92, [R164+0x6000] ;  /* 0x00600000a45c783b */ /* 0x000ea20000004200 */
[--C-:B------:R-:W-:Y:S02]  /*f4f0*/  FFMA.FTZ R49, R146, c[0x0][0x23c], -R39.reuse ;  /* 0x00008f0092317a23 */ /* 0x100fe40000010827 */
[----:B------:R-:W-:-:S02]  /*f500*/  FFMA.FTZ R34, R88, c[0x0][0x23c], -R39 ;  /* 0x00008f0058227a23 */ /* 0x000fc40000010827 */
[--C-:B------:R-:W-:Y:S02]  /*f510*/  FFMA.FTZ R26, R90, c[0x0][0x23c], -R39.reuse ;  /* 0x00008f005a1a7a23 */ /* 0x100fe40000010827 */
[----:B------:R-:W3:Y:S01]  /*f520*/  LDSM.16.MT88.4 R88, [R161+0x6000] ;  /* 0x00600000a158783b */ /* 0x000ee20000004200 */
[----:B------:R-:W4:Y:S01]  /*f530*/  MUFU.EX2 R49, R49 ;  /* 0x0000003100317308 */ /* 0x000f220000000800 */
        /* <DEDUP_REMOVED lines=12> */
[----:B----4-:R-:W-:Y:S01]  /*f600*/  F2FP.PACK_AB R80, R49, R50 ;  /* 0x000000323150723e */ /* 0x010fe200000000ff */
[--C-:B------:R-:W-:Y:S02]  /*f610*/  FFMA.FTZ R66, R116, c[0x0][0x23c], -R39.reuse ;  /* 0x00008f0074427a23 */ /* 0x100fe40000010827 */
[----:B------:R-:W-:Y:S01]  /*f620*/  FSEL R22, R22, RZ, P0 ;  /* 0x000000ff16167208 */ /* 0x000fe20000000000 */
[--C-:B------:R-:W-:Y:S02]  /*f630*/  FFMA.FTZ R112, R112, c[0x0][0x23c], -R39.reuse ;  /* 0x00008f0070707a23 */ /* 0x100fe40000010827 */
[----:B------:R-:W-:Y:S01]  /*f640*/  FFMA.FTZ R61, R138, c[0x0][0x23c], -R39 ;  /* 0x00008f008a3d7a23 */ /* 0x000fe20000010827 */
[----:B------:R-:W-:Y:S01]  /*f650*/  MUFU.EX2 R34, R34 ;  /* 0x0000002200227308 */ /* 0x000fe20000000800 */
[----:B------:R-:W-:-:S02]  /*f660*/  FFMA.FTZ R56, R8, c[0x0][0x23c], -R22 ;  /* 0x00008f0008387a23 */ /* 0x000fc40000010816 */
[--C-:B------:R-:W-:Y:S01]  /*f670*/  FFMA.FTZ R51, R7, c[0x0][0x23c], -R22.reuse ;  /* 0x00008f0007337a23 */ /* 0x100fe20000010816 */
[----:B------:R-:W-:Y:S01]  /*f680*/  LDSM.16.MT88.4 R8, [R164+0x6800] ;  /* 0x00680000a408783b */ /* 0x000fe20000004200 */
[--C-:B------:R-:W-:Y:S02]  /*f690*/  FFMA.FTZ R47, R143, c[0x0][0x23c], -R22.reuse ;  /* 0x00008f008f2f7a23 */ /* 0x100fe40000010816 */
[--C-:B------:R-:W-:Y:S01]  /*f6a0*/  FFMA.FTZ R40, R145, c[0x0][0x23c], -R22.reuse ;  /* 0x00008f0091287a23 */ /* 0x100fe20000010816 */
[----:B------:R-:W4:Y:S01]  /*f6b0*/  LDSM.16.MT88.4 R4, [R160+0x6000] ;  /* 0x00600000a004783b */ /* 0x000f220000004200 */
[----:B------:R-:W-:Y:S01]  /*f6c0*/  MUFU.EX2 R56, R56 ;  /* 0x0000003800387308 */ /* 0x000fe20000000800 */
[----:B-1----:R-:W-:Y:S01]  /*f6d0*/  F2FP.PACK_AB R82, R42, R43 ;  /* 0x0000002b2a52723e */ /* 0x002fe200000000ff */
[--C-:B------:R-:W-:Y:S02]  /*f6e0*/  FFMA.FTZ R33, R33, c[0x0][0x23c], -R22.reuse ;  /* 0x00008f0021217a23 */ /* 0x100fe40000010816 */
[----:B------:R-:W-:-:S02]  /*f6f0*/  FFMA.FTZ R28, R147, c[0x0][0x23c], -R22 ;  /* 0x00008f00931c7a23 */ /* 0x000fc40000010816 */
[--C-:B------:R-:W-:Y:S02]  /*f700*/  FFMA.FTZ R31, R97, c[0x0][0x23c], -R22.reuse ;  /* 0x00008f00611f7a23 */ /* 0x100fe40000010816 */
[----:B------:R-:W1:Y:S01]  /*f710*/  MUFU.EX2 R51, R51 ;  /* 0x0000003300337308 */ /* 0x000e620000000800 */
        /* <DEDUP_REMOVED lines=9> */
[----:B------:R-:W5:Y:S01]  /*f7b0*/  MUFU.EX2 R40, R40 ;  /* 0x0000002800287308 */ /* 0x000f620000000800 */
[----:B-1----:R-:W-:Y:S01]  /*f7c0*/  F2FP.PACK_AB R81, R51, R56 ;  /* 0x000000383351723e */ /* 0x002fe200000000ff */
[--C-:B------:R-:W-:Y:S02]  /*f7d0*/  FFMA.FTZ R63, R133, c[0x0][0x23c], -R22.reuse ;  /* 0x00008f00853f7a23 */ /* 0x100fe40000010816 */
[----:B------:R-:W-:Y:S02]  /*f7e0*/  FFMA.FTZ R127, R108, c[0x0][0x23c], -R39 ;  /* 0x00008f006c7f7a23 */ /* 0x000fe40000010827 */
[----:B------:R-:W-:-:S02]  /*f7f0*/  FFMA.FTZ R124, R109, c[0x0][0x23c], -R22 ;  /* 0x00008f006d7c7a23 */ /* 0x000fc40000010816 */
[----:B------:R-:W1:Y:S01]  /*f800*/  MUFU.EX2 R25, R25 ;  /* 0x0000001900197308 */ /* 0x000e620000000800 */
[--C-:B------:R-:W-:Y:S02]  /*f810*/  FFMA.FTZ R110, R110, c[0x0][0x23c], -R39.reuse ;  /* 0x00008f006e6e7a23 */ /* 0x100fe40000010827 */
[--C-:B------:R-:W-:Y:S02]  /*f820*/  FFMA.FTZ R125, R130, c[0x0][0x23c], -R39.reuse ;  /* 0x00008f00827d7a23 */ /* 0x100fe40000010827 */
[----:B------:R-:W-:Y:S02]  /*f830*/  FFMA.FTZ R108, R134, c[0x0][0x23c], -R39 ;  /* 0x00008f00866c7a23 */ /* 0x000fe40000010827 */
[--C-:B------:R-:W-:Y:S01]  /*f840*/  FFMA.FTZ R109, R115, c[0x0][0x23c], -R22.reuse ;  /* 0x00008f00736d7a23 */ /* 0x100fe20000010816 */
[----:B-----5:R-:W-:Y:S01]  /*f850*/  F2FP.PACK_AB R83, R40, R47 ;  /* 0x0000002f2853723e */ /* 0x020fe200000000ff */
        /* <DEDUP_REMOVED lines=18> */
[----:B------:R-:W2:Y:S01]  /*f980*/  MUFU.EX2 R28, R28 ;  /* 0x0000001c001c7308 */ /* 0x000ea20000000800 */
[--C-:B------:R-:W-:Y:S02]  /*f990*/  FFMA.FTZ R44, R52, c[0x0][0x23c], -R39.reuse ;  /* 0x00008f00342c7a23 */ /* 0x100fe40000010827 */
[----:B------:R-:W-:Y:S02]  /*f9a0*/  FFMA.FTZ R107, R54, c[0x0][0x23c], -R39 ;  /* 0x00008f00366b7a23 */ /* 0x000fe40000010827 */
[--C-:B------:R-:W-:Y:S01]  /*f9b0*/  FFMA.FTZ R45, R45, c[0x0][0x23c], -R22.reuse ;  /* 0x00008f002d2d7a23 */ /* 0x100fe20000010816 */
[----:B---3--:R-:W-:Y:S01]  /*f9c0*/  HMMA.16816.F32 R76, R80, R88, RZ ;  /* 0x00000058504c723c */ /* 0x008fe200000018ff */
[--C-:B------:R-:W-:Y:S01]  /*f9d0*/  FFMA.FTZ R52, R37, c[0x0][0x23c], -R22.reuse ;  /* 0x00008f0025347a23 */ /* 0x100fe20000010816 */
[----:B------:R-:W-:Y:S01]  /*f9e0*/  MUFU.EX2 R31, R31 ;  /* 0x0000001f001f7308 */ /* 0x000fe20000000800 */
[----:B------:R-:W-:-:S02]  /*f9f0*/  FFMA.FTZ R35, R35, c[0x0][0x23c], -R22 ;  /* 0x00008f0023237a23 */ /* 0x000fc40000010816 */
[----:B------:R-:W-:Y:S02]  /*fa00*/  FADD.FTZ R56, R56, R51 ;  /* 0x0000003338387221 */ /* 0x000fe40000010000 */
[--C-:B------:R-:W-:Y:S01]  /*fa10*/  FFMA.FTZ R37, R38, c[0x0][0x23c], -R39.reuse ;  /* 0x00008f0026257a23 */ /* 0x100fe20000010827 */
[C---:B------:R-:W-:Y:S01]  /*fa20*/  HMMA.16816.F32 R72, R80.reuse, R74, RZ ;  /* 0x0000004a5048723c */ /* 0x040fe200000018ff */
[----:B------:R-:W-:Y:S01]  /*fa30*/  FADD.FTZ R47, R47, R56 ;  /* 0x000000382f2f7221 */ /* 0x000fe20000010000 */
[----:B------:R-:W3:Y:S01]  /*fa40*/  MUFU.EX2 R24, R24 ;  /* 0x0000001800187308 */ /* 0x000ee20000000800 */
[----:B------:R-:W-:Y:S02]  /*fa50*/  FFMA.FTZ R191, R30, c[0x0][0x23c], -R39 ;  /* 0x00008f001ebf7a23 */ /* 0x000fe40000010827 */
[----:B------:R-:W-:Y:S02]  /*fa60*/  FADD.FTZ R40, R40, R47 ;  /* 0x0000002f28287221 */ /* 0x000fe40000010000 */
[--C-:B------:R-:W-:Y:S01]  /*fa70*/  FFMA.FTZ R29, R29, c[0x0][0x23c], -R22.reuse ;  /* 0x00008f001d1d7a23 */ /* 0x100fe20000010816 */
[----:B------:R-:W-:Y:S01]  /*fa80*/  HMMA.16816.F32 R88, R80, R90, RZ ;  /* 0x0000005a5058723c */ /* 0x000fe200000018ff */
[--C-:B------:R-:W-:Y:S01]  /*fa90*/  FFMA.FTZ R21, R21, c[0x0][0x23c], -R22.reuse ;  /* 0x00008f0015157a23 */ /* 0x100fe20000010816 */
[----:B------:R-:W-:Y:S01]  /*faa0*/  MUFU.EX2 R64, R64 ;  /* 0x0000004000407308 */ /* 0x000fe20000000800 */
[----:B------:R-:W-:-:S02]  /*fab0*/  FFMA.FTZ R190, R20, c[0x0][0x23c], -R22 ;  /* 0x00008f0014be7a23 */ /* 0x000fc40000010816 */
[----:B------:R-:W-:-:S03]  /*fac0*/  FFMA.FTZ R38, R32, c[0x0][0x23c], -R39 ;  /* 0x00008f0020267a23 */ /* 0x000fc60000010827 */
[C---:B----4-:R-:W-:Y:S02]  /*fad0*/  HMMA.16816.F32 R84, R80.reuse, R4, RZ ;  /* 0x000000045054723c */ /* 0x050fe400000018ff */
[----:B------:R-:W4:Y:S05]  /*fae0*/  MUFU.EX2 R59, R59 ;  /* 0x0000003b003b7308 */ /* 0x000f2a0000000800 */
        /* <DEDUP_REMOVED lines=14> */
[----:B------:R-:W1:Y:S01]  /*fbd0*/  LDSM.16.MT88.4 R8, [R160+0x6800] ;  /* 0x00680000a008783b */ /* 0x000e620000004200 */
[----:B------:R-:W2:Y:S06]  /*fbe0*/  MUFU.EX2 R57, R57 ;  /* 0x0000003900397308 */ /* 0x000eac0000000800 */
[C---:B------:R-:W-:Y:S02]  /*fbf0*/  HMMA.16816.F32 R76, R4.reuse, R12, R76 ;  /* 0x0000000c044c723c */ /* 0x040fe4000000184c */
[----:B------:R-:W-:Y:S06]  /*fc00*/  MUFU.EX2 R62, R62 ;  /* 0x0000003e003e7308 */ /* 0x000fec0000000800 */
[C---:B------:R-:W-:Y:S01]  /*fc10*/  HMMA.16816.F32 R88, R4.reuse, R14, R88 ;  /* 0x0000000e0458723c */ /* 0x040fe20000001858 */
[----:B------:R-:W3:Y:S01]  /*fc20*/  LDSM.16.MT88.4 R12, [R162+0x7000] ;  /* 0x00700000a20c783b */ /* 0x000ee20000004200 */
[----:B------:R-:W5:Y:S06]  /*fc30*/  MUFU.EX2 R55, R55 ;  /* 0x0000003700377308 */ /* 0x000f6c0000000800 */
[C---:B------:R-:W-:Y:S02]  /*fc40*/  HMMA.16816.F32 R68, R4.reuse, R16, R68 ;  /* 0x000000100444723c */ /* 0x040fe40000001844 */
[----:B------:R-:W-:Y:S06]  /*fc50*/  MUFU.EX2 R112, R112 ;  /* 0x0000007000707308 */ /* 0x000fec0000000800 */
[C---:B------:R-:W-:Y:S01]  /*fc60*/  HMMA.16816.F32 R72, R4.reuse, R18, R72 ;  /* 0x000000120448723c */ /* 0x040fe20000001848 */
[----:B------:R-:W3:Y:S01]  /*fc70*/  LDSM.16.MT88.4 R16, [R164+0x7000] ;  /* 0x00700000a410783b */ /* 0x000ee20000004200 */
[----:B------:R-:W2:Y:S06]  /*fc80*/  MUFU.EX2 R65, R65 ;  /* 0x0000004100417308 */ /* 0x000eac0000000800 */
[C---:B-1----:R-:W-:Y:S02]  /*fc90*/  HMMA.16816.F32 R84, R4.reuse, R8, R84 ;  /* 0x000000080454723c */ /* 0x042fe40000001854 */
[----:B------:R-:W-:Y:S06]  /*fca0*/  MUFU.EX2 R66, R66 ;  /* 0x0000004200427308 */ /* 0x000fec0000000800 */
[----:B------:R-:W-:Y:S01]  /*fcb0*/  HMMA.16816.F32 R80, R4, R10, R80 ;  /* 0x0000000a0450723c */ /* 0x000fe20000001850 */
[----:B------:R-:W1:Y:S01]  /*fcc0*/  LDSM.16.MT88.4 R8, [R161+0x7000] ;  /* 0x00700000a108783b */ /* 0x000e620000004200 */
[----:B------:R-:W-:Y:S05]  /*fcd0*/  MUFU.EX2 R61, R61 ;  /* 0x0000003d003d7308 */ /* 0x000fea0000000800 */
[----:B----4-:R-:W-:-:S02]  /*fce0*/  F2FP.PACK_AB R4, R59, R64 ;  /* 0x000000403b04723e */ /* 0x010fc400000000ff */
[----:B--2---:R-:W-:Y:S01]  /*fcf0*/  F2FP.PACK_AB R5, R57, R58 ;  /* 0x0000003a3905723e */ /* 0x004fe200000000ff */
[----:B------:R-:W-:Y:S01]  /*fd00*/  MUFU.EX2 R119, R119 ;  /* 0x0000007700777308 */ /* 0x000fe20000000800 */
[----:B------:R-:W-:Y:S01]  /*fd10*/  F2FP.PACK_AB R6, R53, R60 ;  /* 0x0000003c3506723e */ /* 0x000fe200000000ff */
[----:B------:R-:W-:Y:S01]  /*fd20*/  FADD.FTZ R58, R58, R31 ;  /* 0x0000001f3a3a7221 */ /* 0x000fe20000010000 */
[----:B-----5:R-:W-:-:S03]  /*fd30*/  F2FP.PACK_AB R7, R55, R62 ;  /* 0x0000003e3707723e */ /* 0x020fc600000000ff */
[----:B------:R-:W-:Y:S02]  /*fd40*/  FADD.FTZ R57, R57, R58 ;  /* 0x0000003a39397221 */ /* 0x000fe40000010000 */
[----:B------:R-:W2:Y:S02]  /*fd50*/  MUFU.EX2 R116, R116 ;  /* 0x0000007400747308 */ /* 0x000ea40000000800 */
[----:B---3--:R-:W-:Y:S01]  /*fd60*/  HMMA.16816.F32 R68, R4, R12, R68 ;  /* 0x0000000c0444723c */ /* 0x008fe20000001844 */
[----:B------:R-:W-:-:S04]  /*fd70*/  FADD.FTZ R62, R62, R57 ;  /* 0x000000393e3e7221 */ /* 0x000fc80000010000 */
[----:B------:R-:W-:Y:S01]  /*fd80*/  FADD.FTZ R62, R55, R62 ;  /* 0x0000003e373e7221 */ /* 0x000fe20000010000 */
[----:B------:R-:W-:Y:S02]  /*fd90*/  MUFU.EX2 R114, R114 ;  /* 0x0000007200727308 */ /* 0x000fe40000000800 */
[C---:B------:R-:W-:Y:S01]  /*fda0*/  HMMA.16816.F32 R72, R4.reuse, R14, R72 ;  /* 0x0000000e0448723c */ /* 0x040fe20000001848 */
[----:B------:R-:W3:Y:S05]  /*fdb0*/  LDSM.16.MT88.4 R12, [R160+0x7000] ;  /* 0x00700000a00c783b */ /* 0x000eea0000004200 */
[----:B------:R-:W4:Y:S02]  /*fdc0*/  MUFU.EX2 R63, R63 ;  /* 0x0000003f003f7308 */ /* 0x000f240000000800 */
[C---:B------:R-:W-:Y:S06]  /*fdd0*/  HMMA.16816.F32 R96, R4.reuse, R16, R96 ;  /* 0x000000100460723c */ /* 0x040fec0000001860 */
[----:B------:R-:W-:Y:S02]  /*fde0*/  MUFU.EX2 R127, R127 ;  /* 0x0000007f007f7308 */ /* 0x000fe40000000800 */
[C---:B-1----:R-:W-:Y:S06]  /*fdf0*/  HMMA.16816.F32 R76, R4.reuse, R8, R76 ;  /* 0x00000008044c723c */ /* 0x042fec000000184c */
[----:B------:R-:W1:Y:S02]  /*fe00*/  MUFU.EX2 R110, R110 ;  /* 0x0000006e006e7308 */ /* 0x000e640000000800 */
[C---:B------:R-:W-:Y:S01]  /*fe10*/  HMMA.16816.F32 R88, R4.reuse, R10, R88 ;  /* 0x0000000a0458723c */ /* 0x040fe20000001858 */
[----:B------:R-:W5:Y:S05]  /*fe20*/  LDSM.16.MT88.4 R8, [R164+0x7800] ;  /* 0x00780000a408783b */ /* 0x000f6a0000004200 */
        /* <DEDUP_REMOVED lines=8> */
[----:B------:R-:W1:Y:S01]  /*feb0*/  MUFU.EX2 R109, R109 ;  /* 0x0000006d006d7308 */ /* 0x000e620000000800 */
[----:B------:R-:W-:-:S02]  /*fec0*/  F2FP.PACK_AB R4, R65, R112 ;  /* 0x000000704104723e */ /* 0x000fc400000000ff */
[C---:B--2---:R-:W-:Y:S01]  /*fed0*/  F2FP.PACK_AB R5, R116.reuse, R119 ;  /* 0x000000777405723e */ /* 0x044fe200000000ff */
[----:B------:R-:W-:Y:S01]  /*fee0*/  FADD.FTZ R119, R119, R62 ;  /* 0x0000003e77777221 */ /* 0x000fe20000010000 */
[----:B------:R-:W-:Y:S02]  /*fef0*/  F2FP.PACK_AB R6, R61, R66 ;  /* 0x000000423d06723e */ /* 0x000fe400000000ff */
[----:B----4-:R-:W-:Y:S01]  /*ff00*/  F2FP.PACK_AB R7, R63, R114 ;  /* 0x000000723f07723e */ /* 0x010fe200000000ff */
[----:B------:R-:W-:Y:S01]  /*ff10*/  MUFU.EX2 R126, R126 ;  /* 0x0000007e007e7308 */ /* 0x000fe20000000800 */
[----:B------:R-:W-:-:S04]  /*ff20*/  FADD.FTZ R119, R116, R119 ;  /* 0x0000007774777221 */ /* 0x000fc80000010000 */
[----:B------:R-:W-:Y:S01]  /*ff30*/  FADD.FTZ R114, R114, R119 ;  /* 0x0000007772727221 */ /* 0x000fe20000010000 */
[----:B-----5:R-:W-:Y:S02]  /*ff40*/  HMMA.16816.F32 R96, R4, R8, R96 ;  /* 0x000000080460723c */ /* 0x020fe40000001860 */
[----:B------:R-:W2:Y:S01]  /*ff50*/  MUFU.EX2 R113, R113 ;  /* 0x0000007100717308 */ /* 0x000ea20000000800 */
[----:B------:R-:W-:-:S05]  /*ff60*/  FADD.FTZ R63, R63, R114 ;  /* 0x000000723f3f7221 */ /* 0x000fca0000010000 */
[C---:B------:R-:W-:Y:S01]  /*ff70*/  HMMA.16816.F32 R92, R4.reuse, R10, R92 ;  /* 0x0000000a045c723c */ /* 0x040fe2000000185c */
[----:B------:R-:W4:Y:S01]  /*ff80*/  LDSM.16.MT88.4 R8, [R160+0x7800] ;  /* 0x00780000a008783b */ /* 0x000f220000004200 */
[----:B------:R-:W-:Y:S06]  /*ff90*/  MUFU.EX2 R117, R117 ;  /* 0x0000007500757308 */ /* 0x000fec0000000800 */
[C---:B-1----:R-:W-:Y:S02]  /*ffa0*/  HMMA.16816.F32 R68, R4.reuse, R16, R68 ;  /* 0x000000100444723c */ /* 0x042fe40000001844 */
[----:B------:R-:W1:Y:S06]  /*ffb0*/  MUFU.EX2 R106, R106 ;  /* 0x0000006a006a7308 */ /* 0x000e6c0000000800 */
[C---:B---3--:R-:W-:Y:S02]  /*ffc0*/  HMMA.16816.F32 R76, R4.reuse, R12, R76 ;  /* 0x0000000c044c723c */ /* 0x048fe4000000184c */
[----:B------:R-:W-:Y:S06]  /*ffd0*/  MUFU.EX2 R115, R115 ;  /* 0x0000007300737308 */ /* 0x000fec0000000800 */
[C---:B------:R-:W-:Y:S01]  /*ffe0*/  HMMA.16816.F32 R88, R4.reuse, R14, R88 ;  /* 0x0000000e0458723c */ /* 0x040fe20000001858 */
[----:B------:R-:W3:Y:S01]  /*fff0*/  LDSM.16.MT88.4 R12, [R162+0x8000] ;  /* 0x00800000a20c783b */ /* 0x000ee20000004200 */
[----:B------:R-:W-:Y:S06]  /*10000*/  MUFU.EX2 R104, R104 ;  /* 0x0000006800687308 */ /* 0x000fec0000000800 */
[C---:B------:R-:W-:Y:S01]  /*10010*/  HMMA.16816.F32 R72, R4.reuse, R18, R72 ;  /* 0x000000120448723c */ /* 0x040fe20000001848 */
[----:B------:R-:W5:Y:S01]  /*10020*/  LDSM.16.MT88.4 R16, [R164+0x8000] ;  /* 0x00800000a410783b */ /* 0x000f620000004200 */
[----:B------:R-:W-:Y:S06]  /*10030*/  MUFU.EX2 R128, R128 ;  /* 0x0000008000807308 */ /* 0x000fec0000000800 */
[C---:B----4-:R-:W-:Y:S02]  /*10040*/  HMMA.16816.F32 R84, R4.reuse, R8, R84 ;  /* 0x000000080454723c */ /* 0x050fe40000001854 */
[----:B------:R-:W4:Y:S06]  /*10050*/  MUFU.EX2 R105, R105 ;  /* 0x0000006900697308 */ /* 0x000f2c0000000800 */
        /* <DEDUP_REMOVED lines=8> */
[----:B--2---:R-:W-:-:S03]  /*100e0*/  F2FP.PACK_AB R7, R113, R126 ;  /* 0x0000007e7107723e */ /* 0x004fc600000000ff */
[----:B------:R-:W-:Y:S02]  /*100f0*/  FADD.FTZ R109, R109, R124 ;  /* 0x0000007c6d6d7221 */ /* 0x000fe40000010000 */
[----:B------:R-:W-:Y:S02]  /*10100*/  MUFU.EX2 R111, R111 ;  /* 0x0000006f006f7308 */ /* 0x000fe40000000800 */
[----:B---3--:R-:W-:Y:S01]  /*10110*/  HMMA.16816.F32 R68, R4, R12, R68 ;  /* 0x0000000c0444723c */ /* 0x008fe20000001844 */
[----:B------:R-:W-:-:S04]  /*10120*/  FADD.FTZ R126, R126, R109 ;  /* 0x0000006d7e7e7221 */ /* 0x000fc80000010000 */
[----:B------:R-:W-:Y:S01]  /*10130*/  FADD.FTZ R113, R113, R126 ;  /* 0x0000007e71717221 */ /* 0x000fe20000010000 */
[----:B------:R-:W2:Y:S02]  /*10140*/  MUFU.EX2 R46, R46 ;  /* 0x0000002e002e7308 */ /* 0x000ea40000000800 */
[C---:B------:R-:W-:Y:S01]  /*10150*/  HMMA.16816.F32 R72, R4.reuse, R14, R72 ;  /* 0x0000000e0448723c */ /* 0x040fe20000001848 */
[----:B------:R-:W3:Y:S05]  /*10160*/  LDSM.16.MT88.4 R12, [R160+0x8000] ;  /* 0x00800000a00c783b */ /* 0x000eea0000004200 */
[----:B------:R-:W-:Y:S02]  /*10170*/  MUFU.EX2 R107, R107 ;  /* 0x0000006b006b7308 */ /* 0x000fe40000000800 */
[C---:B-----5:R-:W-:Y:S06]  /*10180*/  HMMA.16816.F32 R96, R4.reuse, R16, R96 ;  /* 0x000000100460723c */ /* 0x060fec0000001860 */
[----:B------:R-:W-:Y:S02]  /*10190*/  MUFU.EX2 R44, R44 ;  /* 0x0000002c002c7308 */ /* 0x000fe40000000800 */
[C---:B-1----:R-:W-:Y:S06]  /*101a0*/  HMMA.16816.F32 R76, R4.reuse, R8, R76 ;  /* 0x00000008044c723c */ /* 0x042fec000000184c */
[----:B------:R-:W-:Y:S02]  /*101b0*/  MUFU.EX2 R45, R45 ;  /* 0x0000002d002d7308 */ /* 0x000fe40000000800 */
[C---:B------:R-:W-:Y:S01]  /*101c0*/  HMMA.16816.F32 R88, R4.reuse, R10, R88 ;  /* 0x0000000a0458723c */ /* 0x040fe20000001858 */
[----:B------:R-:W1:Y:S05]  /*101d0*/  LDSM.16.MT88.4 R8, [R164+0x8800] ;  /* 0x00880000a408783b */ /* 0x000e6a0000004200 */
[----:B------:R-:W5:Y:S02]  /*101e0*/  MUFU.EX2 R52, R52 ;  /* 0x0000003400347308 */ /* 0x000f640000000800 */
        /* <DEDUP_REMOVED lines=9> */
[----:B----4-:R-:W-:Y:S01]  /*10280*/  F2FP.PACK_AB R5, R105, R128 ;  /* 0x000000806905723e */ /* 0x010fe200000000ff */
[----:B------:R-:W-:Y:S01]  /*10290*/  FADD.FTZ R128, R128, R113 ;  /* 0x0000007180807221 */ /* 0x000fe20000010000 */
[----:B------:R-:W-:Y:S02]  /*102a0*/  F2FP.PACK_AB R6, R104, R115 ;  /* 0x000000736806723e */ /* 0x000fe400000000ff */
[----:B------:R-:W-:Y:S01]  /*102b0*/  F2FP.PACK_AB R7, R67, R118 ;  /* 0x000000764307723e */ /* 0x000fe200000000ff */
[----:B------:R-:W-:Y:S01]  /*102c0*/  MUFU.EX2 R191, R191 ;  /* 0x000000bf00bf7308 */ /* 0x000fe20000000800 */
[----:B------:R-:W-:-:S04]  /*102d0*/  FADD.FTZ R105, R105, R128 ;  /* 0x0000008069697221 */ /* 0x000fc80000010000 */
[----:B------:R-:W-:Y:S01]  /*102e0*/  FADD.FTZ R118, R118, R105 ;  /* 0x0000006976767221 */ /* 0x000fe20000010000 */
[----:B-1----:R-:W-:Y:S02]  /*102f0*/  HMMA.16816.F32 R96, R4, R8, R96 ;  /* 0x000000080460723c */ /* 0x002fe40000001860 */
[----:B------:R-:W-:Y:S01]  /*10300*/  MUFU.EX2 R29, R29 ;  /* 0x0000001d001d7308 */ /* 0x000fe20000000800 */
[----:B------:R-:W-:-:S05]  /*10310*/  FADD.FTZ R118, R67, R118 ;  /* 0x0000007643767221 */ /* 0x000fca0000010000 */
[C---:B------:R-:W-:Y:S01]  /*10320*/  HMMA.16816.F32 R92, R4.reuse, R10, R92 ;  /* 0x0000000a045c723c */ /* 0x040fe2000000185c */
[----:B------:R-:W1:Y:S01]  /*10330*/  LDSM.16.MT88.4 R8, [R160+0x8800] ;  /* 0x00880000a008783b */ /* 0x000e620000004200 */
[----:B------:R-:W-:Y:S06]  /*10340*/  MUFU.EX2 R21, R21 ;  /* 0x0000001500157308 */ /* 0x000fec0000000800 */
[C---:B--2---:R-:W-:Y:S02]  /*10350*/  HMMA.16816.F32 R68, R4.reuse, R16, R68 ;  /* 0x000000100444723c */ /* 0x044fe40000001844 */
[----:B------:R-:W-:Y:S06]  /*10360*/  MUFU.EX2 R190, R190 ;  /* 0x000000be00be7308 */ /* 0x000fec0000000800 */
        /* <DEDUP_REMOVED lines=11> */
[----:B------:R-:W-:Y:S02]  /*10420*/  FFMA.FTZ R41, R36, c[0x0][0x23c], -R39 ;  /* 0x00008f0024297a23 */ /* 0x000fe40000010827 */
[----:B------:R-:W-:Y:S01]  /*10430*/  FADD.FTZ R5, R43, R4 ;  /* 0x000000042b057221 */ /* 0x000fe20000010000 */
[----:B------:R-:W-:-:S03]  /*10440*/  F2FP.PACK_AB R4, R46, R111 ;  /* 0x0000006f2e04723e */ /* 0x000fc600000000ff */
[----:B------:R-:W-:Y:S01]  /*10450*/  FADD.FTZ R5, R42, R5 ;  /* 0x000000052a057221 */ /* 0x000fe20000010000 */
[----:B------:R-:W1:Y:S03]  /*10460*/  MUFU.EX2 R32, R41 ;  /* 0x0000002900207308 */ /* 0x000e660000000800 */
[----:B------:R-:W-:Y:S01]  /*10470*/  FADD.FTZ R36, R34, R5 ;  /* 0x0000000522247221 */ /* 0x000fe20000010000 */
[----:B-----5:R-:W-:Y:S01]  /*10480*/  F2FP.PACK_AB R5, R52, R45 ;  /* 0x0000002d3405723e */ /* 0x020fe200000000ff */
[----:B------:R-:W-:Y:S02]  /*10490*/  FFMA.FTZ R34, R27, c[0x0][0x23c], -R22 ;  /* 0x00008f001b227a23 */ /* 0x000fe40000010816 */
[----:B------:R-:W-:Y:S01]  /*104a0*/  FADD.FTZ R25, R25, R36 ;  /* 0x0000002419197221 */ /* 0x000fe20000010000 */
[----:B---3--:R-:W-:Y:S01]  /*104b0*/  F2FP.PACK_AB R6, R44, R107 ;  /* 0x0000006b2c06723e */ /* 0x008fe200000000ff */
[----:B------:R-:W-:Y:S01]  /*104c0*/  FADD.FTZ R45, R45, R118 ;  /* 0x000000762d2d7221 */ /* 0x000fe20000010000 */
[----:B----4-:R-:W-:Y:S01]  /*104d0*/  F2FP.PACK_AB R7, R35, R50 ;  /* 0x000000322307723e */ /* 0x010fe200000000ff */
[----:B------:R-:W-:Y:S01]  /*104e0*/  FADD.FTZ R26, R26, R25 ;  /* 0x000000191a1a7221 */ /* 0x000fe20000010000 */
[----:B------:R-:W3:Y:S01]  /*104f0*/  MUFU.EX2 R34, R34 ;  /* 0x0000002200227308 */ /* 0x000ee20000000800 */
        /* <DEDUP_REMOVED lines=11> */
[----:B-1----:R-:W-:Y:S03]  /*105b0*/  HMMA.16816.F32 R68, R4, R8, R68 ;  /* 0x000000080444723c */ /* 0x002fe60000001844 */
[----:B------:R-:W-:-:S04]  /*105c0*/  FADD.FTZ R112, R112, R53 ;  /* 0x0000003570707221 */ /* 0x000fc80000010000 */
        /* <DEDUP_REMOVED lines=8> */
[----:B------:R-:W-:Y:S01]  /*10650*/  HMMA.16816.F32 R88, R4, R18, R88 ;  /* 0x000000120458723c */ /* 0x000fe20000001858 */
[----:B------:R-:W4:Y:S02]  /*10660*/  LDSM.16.MT88.4 R16, [R162+0x9800] ;  /* 0x00980000a210783b */ /* 0x000f240000004200 */
        /* <DEDUP_REMOVED lines=9> */
[----:B------:R-:W-:Y:S02]  /*10700*/  F2FP.PACK_AB R4, R32, R37 ;  /* 0x000000252004723e */ /* 0x000fe400000000ff */
[----:B---3--:R-:W-:Y:S01]  /*10710*/  F2FP.PACK_AB R5, R34, R29 ;  /* 0x0000001d2205723e */ /* 0x008fe200000000ff */
[----:B------:R-:W-:Y:S01]  /*10720*/  FADD.FTZ R111, R111, R104 ;  /* 0x000000686f6f7221 */ /* 0x000fe20000010000 */
[----:B------:R-:W-:Y:S01]  /*10730*/  F2FP.PACK_AB R6, R191, R30 ;  /* 0x0000001ebf06723e */ /* 0x000fe200000000ff */
[----:B------:R-:W-:Y:S01]  /*10740*/  FADD.FTZ R29, R29, R50 ;  /* 0x000000321d1d7221 */ /* 0x000fe20000010000 */
[----:B------:R-:W-:Y:S01]  /*10750*/  F2FP.PACK_AB R7, R190, R21 ;  /* 0x00000015be07723e */ /* 0x000fe200000000ff */
[----:B------:R-:W-:Y:S02]  /*10760*/  FADD.FTZ R46, R46, R111 ;  /* 0x0000006f2e2e7221 */ /* 0x000fe40000010000 */
[----:B------:R-:W-:-:S02]  /*10770*/  FADD.FTZ R34, R34, R29 ;  /* 0x0000001d22227221 */ /* 0x000fc40000010000 */
[----:B------:R-:W-:Y:S02]  /*10780*/  FADD.FTZ R107, R107, R46 ;  /* 0x0000002e6b6b7221 */ /* 0x000fe40000010000 */
[C---:B-1----:R-:W-:Y:S01]  /*10790*/  HMMA.16816.F32 R96, R4.reuse, R8, R96 ;  /* 0x000000080460723c */ /* 0x042fe20000001860 */
        /* <DEDUP_REMOVED lines=8> */
[----:B----4-:R-:W-:Y:S03]  /*10820*/  HMMA.16816.F32 R68, R4, R16, R68 ;  /* 0x000000100444723c */ /* 0x010fe60000001844 */
[----:B------:R-:W-:-:S05]  /*10830*/  FADD.FTZ R191, R191, R30 ;  /* 0x0000001ebfbf7221 */ /* 0x000fca0000010000 */
[C---:B------:R-:W-:Y:S08]  /*10840*/  HMMA.16816.F32 R72, R4.reuse, R18, R72 ;  /* 0x000000120448723c */ /* 0x040ff00000001848 */
[C---:B--2---:R-:W-:Y:S08]  /*10850*/  HMMA.16816.F32 R76, R4.reuse, R12, R76 ;  /* 0x0000000c044c723c */ /* 0x044ff0000000184c */
        /* <DEDUP_REMOVED lines=69> */
.L_x_7529:
[----:B------:R-:W-:-:S05]  /*10cb0*/  IMAD.MOV.U32 R4, RZ, RZ, c[0x0][0x1a0] ;  /* 0x00006800ff047624 */ /* 0x000fca00078e00ff */
[----:B------:R-:W-:-:S04]  /*10cc0*/  LEA R4, -R4, RZ, 0x7 ;  /* 0x000000ff04047211 */ /* 0x000fc800078e39ff */
[----:B------:R-:W-:Y:S02]  /*10cd0*/  SHF.R.S32.HI R5, RZ, 0x1f, R4 ;  /* 0x0000001fff057819 */ /* 0x000fe40000011404 */
.L_x_7530:
[----:B------:R-:W-:Y:S02]  /*10ce0*/  ISETP.GE.AND P0, PT, R100, c[0x0][0x220], PT ;  /* 0x0000880064007a0c */ /* 0x000fe40003f06270 */
[C---:B------:R-:W-:Y:S02]  /*10cf0*/  LEA R148, P1, R4.reuse, R148, 0x1 ;  /* 0x0000009404947211 */ /* 0x040fe400078208ff */
[----:B------:R-:W-:Y:S02]  /*10d00*/  P2R R128, PR, RZ, 0x1 ;  /* 0x00000001ff807803 */ /* 0x000fe40000000000 */
[----:B------:R-:W-:Y:S02]  /*10d10*/  LEA.HI.X R149, R4, R149, R5, 0x1, P1 ;  /* 0x0000009504957211 */ /* 0x000fe400008f0c05 */
[----:B------:R-:W-:-:S05]  /*10d20*/  LOP3.LUT R178, R178, 0xfffffffd, RZ, 0xc0, !PT ;  /* 0xfffffffdb2b27812 */ /* 0x000fca00078ec0ff */
        /* <DEDUP_REMOVED lines=15> */
[----:B------:R-:W-:-:S03]  /*10e20*/  @!P0 IMAD.WIDE.U32 R16, R17, 0x30, R122 ;  /* 0x0000003011108825 */ /* 0x000fc600078e007a */
[----:B------:R-:W-:Y:S01]  /*10e30*/  @!P0 LEA R9, P1, R11, R120, 0x6 ;  /* 0x000000780b098211 */ /* 0x000fe200078230ff */
[----:B------:R-:W-:-:S04]  /*10e40*/  @!P0 IMAD.WIDE.U32 R20, R20, 0x50, R6 ;  /* 0x0000005014148825 */ /* 0x000fc800078e0006 */
[----:B------:R-:W-:Y:S01]  /*10e50*/  @!P0 IMAD.WIDE.U32 R18, R18, 0x60, R6 ;  /* 0x0000006012128825 */ /* 0x000fe200078e0006 */
[----:B------:R-:W-:-:S03]  /*10e60*/  @!P0 LEA R7, P2, R13, R120, 0x5 ;  /* 0x000000780d078211 */ /* 0x000fc600078428ff */
[----:B------:R-:W-:Y:S01]  /*10e70*/  @!P0 IMAD.MOV.U32 R6, RZ, RZ, c[0x0][0x1a4] ;  /* 0x00006900ff068624 */ /* 0x000fe200078e00ff */
[----:B------:R-:W-:Y:S01]  /*10e80*/  @!P0 IADD3 R7, P5, R4, R7, RZ ;  /* 0x0000000704078210 */ /* 0x000fe20007fbe0ff */
[----:B------:R-:W-:Y:S02]  /*10e90*/  @!P0 IMAD.MOV.U32 R122, RZ, RZ, c[0x0][0x1a4] ;  /* 0x00006900ff7a8624 */ /* 0x000fe400078e00ff */
        /* <DEDUP_REMOVED lines=26> */
[----:B------:R-:W-:Y:S01]  /*11040*/  @!P0 IADD3.X R12, R5, R23, R12, P1, !PT ;  /* 0x00000017050c8210 */ /* 0x000fe20000ffe40c */
[----:B------:R-:W-:Y:S01]  /*11050*/  @!PT LDS RZ, [RZ] ;  /* 0x00000000fffff984 */ /* 0x000fe20000000800 */
[----:B------:R-:W-:Y:S01]  /*11060*/  @!PT LDS RZ, [RZ] ;  /* 0x00000000fffff984 */ /* 0x000fe20000000800 */
[----:B------:R-:W-:Y:S01]  /*11070*/  @!PT LDS RZ, [RZ] ;  /* 0x00000000fffff984 */ /* 0x000fe20000000800 */
[----:B------:R2:W-:Y:S01]  /*11080*/  @!P0 LDGSTS.E.BYPASS.LTC128B.128 [R179+0x6800], [R24.64] ;  /* 0x0680000018b38fae */ /* 0x0005e2000b901d46 */
[----:B------:R-:W-:-:S02]  /*11090*/  @!P0 LEA R18, P1, R16, c[0x0][0x170], 0x1 ;  /* 0x00005c0010128a11 */ /* 0x000fc400078208ff */
[----:B------:R-:W-:Y:S01]  /*110a0*/  @!P0 IADD3.X R14, R5, R21, R14, P3, !PT ;  /* 0x00000015050e8210 */ /* 0x000fe20001ffe40e */
        /* <DEDUP_REMOVED lines=107> */
[----:B------:R-:W4:Y:S07]  /*11760*/  LDSM.16.M88.4 R116, [R155] ;  /* 0x000000009b74783b */ /* 0x000f2e0000000200 */
[C---:B-1----:R-:W-:Y:S08]  /*11770*/  HMMA.16816.F32 R32, R104.reuse, R120, R32 ;  /* 0x000000786820723c */ /* 0x042ff00000001820 */
[C---:B------:R-:W-:Y:S01]  /*11780*/  HMMA.16816.F32 R28, R104.reuse, R122, R28 ;  /* 0x0000007a681c723c */ /* 0x040fe2000000181c */
[----:B------:R-:W-:Y:S07]  /*11790*/  LDSM.16.M88.4 R120, [R165] ;  /* 0x00000000a578783b */ /* 0x000fee0000000200 */
[C---:B---3--:R-:W-:Y:S08]  /*117a0*/  HMMA.16816.F32 R16, R104.reuse, R112, R16 ;  /* 0x000000706810723c */ /* 0x048ff00000001810 */
[C---:B------:R-:W-:Y:S01]  /*117b0*/  HMMA.16816.F32 R12, R104.reuse, R114, R12 ;  /* 0x00000072680c723c */ /* 0x040fe2000000180c */
[----:B------:R-:W1:Y:S07]  /*117c0*/  LDSM.16.M88.4 R112, [R152+0x800] ;  /* 0x000800009870783b */ /* 0x000e6e0000000200 */
[C---:B--2---:R-:W-:Y:S08]  /*117d0*/  HMMA.16816.F32 R8, R104.reuse, R108, R8 ;  /* 0x0000006c6808723c */ /* 0x044ff00000001808 */
[C---:B------:R-:W-:Y:S01]  /*117e0*/  HMMA.16816.F32 R4, R104.reuse, R110, R4 ;  /* 0x0000006e6804723c */ /* 0x040fe20000001804 */
[----:B------:R-:W2:Y:S07]  /*117f0*/  LDSM.16.M88.4 R108, [R152+0x1000] ;  /* 0x00100000986c783b */ /* 0x000eae0000000200 */
[C---:B----4-:R-:W-:Y:S08]  /*11800*/  HMMA.16816.F32 R24, R104.reuse, R116, R24 ;  /* 0x000000746818723c */ /* 0x050ff00000001818 */
[----:B------:R-:W-:Y:S01]  /*11810*/  HMMA.16816.F32 R20, R104, R118, R20 ;  /* 0x000000766814723c */ /* 0x000fe20000001814 */
[----:B------:R-:W3:Y:S04]  /*11820*/  LDSM.16.M88.4 R104, [R152+0x1800] ;  /* 0x001800009868783b */ /* 0x000ee80000000200 */
[----:B------:R-:W4:Y:S03]  /*11830*/  LDSM.16.M88.4 R116, [R152] ;  /* 0x000000009874783b */ /* 0x000f260000000200 */
        /* <DEDUP_REMOVED lines=10> */
[C---:B-1----:R-:W-:Y:S07]  /*118e0*/  HMMA.16816.F32 R20, R120.reuse, R114, R20 ;  /* 0x000000727814723c */ /* 0x042fee0000001814 */
[----:B------:R-:W-:Y:S01]  /*118f0*/  IMAD.SHL.U32 R114, R184, 0x80, RZ ;  /* 0x00000080b8727824 */ /* 0x000fe200078e00ff */
[----:B------:R-:W-:Y:S01]  /*11900*/  HMMA.16816.F32 R60, R120, R118, R60 ;  /* 0x00000076783c723c */ /* 0x000fe2000000183c */
[----:B------:R-:W1:Y:S01]  /*11910*/  LDSM.16.M88.4 R116, [R152+0x2000] ;  /* 0x002000009874783b */ /* 0x000e620000000200 */
[----:B------:R-:W-:-:S04]  /*11920*/  DEPBAR.LE SB0, 0x0 ;  /* 0x000080000000791a */ /* 0x000fc80000000000 */
[C---:B------:R-:W-:Y:S02]  /*11930*/  LOP3.LUT R127, R114.reuse, R187, RZ, 0xfc, !PT ;  /* 0x000000bb727f7212 */ /* 0x040fe400078efcff */
[C---:B--2---:R-:W-:Y:S07]  /*11940*/  HMMA.16816.F32 R12, R120.reuse, R110, R12 ;  /* 0x0000006e780c723c */ /* 0x044fee000000180c */
[----:B------:R-:W-:Y:S01]  /*11950*/  IADD3 R110, R127, 0x1, RZ ;  /* 0x000000017f6e7810 */ /* 0x000fe20007ffe0ff */
[----:B------:R-:W-:Y:S01]  /*11960*/  HMMA.16816.F32 R16, R120, R108, R16 ;  /* 0x0000006c7810723c */ /* 0x000fe20000001810 */
[----:B------:R-:W-:-:S02]  /*11970*/  LOP3.LUT R111, R114, 0x10, R187, 0xfe, !PT ;  /* 0x00000010726f7812 */ /* 0x000fc400078efebb */
[----:B------:R-:W-:Y:S01]  /*11980*/  I2F R200, R110 ;  /* 0x0000006e00c87306 */ /* 0x000fe20000201400 */
[-C--:B------:R-:W-:Y:S02]  /*11990*/  ISETP.GE.AND P1, PT, R110, R102.reuse, PT ;  /* 0x000000666e00720c */ /* 0x080fe40003f26270 */
[CC--:B------:R-:W-:Y:S02]  /*119a0*/  ISETP.GE.AND P4, PT, R111.reuse, R102.reuse, PT ;  /* 0x000000666f00720c */ /* 0x0c0fe40003f86270 */
[----:B---3--:R-:W-:Y:S01]  /*119b0*/  HMMA.16816.F32 R8, R120, R104, R8 ;  /* 0x000000687808723c */ /* 0x008fe20000001808 */
[----:B------:R-:W-:Y:S01]  /*119c0*/  LOP3.LUT R108, R114, 0x18, R187, 0xfe, !PT ;  /* 0x00000018726c7812 */ /* 0x000fe200078efebb */
[----:B------:R-:W-:Y:S01]  /*119d0*/  BAR.SYNC.DEFER_BLOCKING 0x0 ;  /* 0x0000000000007b1d */ /* 0x000fe20000010000 */
[----:B------:R-:W-:Y:S02]  /*119e0*/  ISETP.GE.AND P5, PT, R111, R103, PT ;  /* 0x000000676f00720c */ /* 0x000fe40003fa6270 */
[----:B------:R-:W-:-:S02]  /*119f0*/  ISETP.GE.AND P0, PT, R108, R102, PT ;  /* 0x000000666c00720c */ /* 0x000fc40003f06270 */
[----:B------:R-:W-:Y:S01]  /*11a00*/  LOP3.LUT R104, R114, 0x8, R187, 0xfe, !PT ;  /* 0x0000000872687812 */ /* 0x000fe200078efebb */
[C---:B------:R-:W-:Y:S01]  /*11a10*/  HMMA.16816.F32 R4, R120.reuse, R106, R4 ;  /* 0x0000006a7804723c */ /* 0x040fe20000001804 */
[----:B------:R-:W2:Y:S02]  /*11a20*/  I2F R107, R111 ;  /* 0x0000006f006b7306 */ /* 0x000ea40000201400 */
[C---:B------:R-:W-:Y:S02]  /*11a30*/  ISETP.GE.AND P3, PT, R104.reuse, R102, PT ;  /* 0x000000666800720c */ /* 0x040fe40003f66270 */
[----:B------:R-:W-:Y:S02]  /*11a40*/  ISETP.GE.AND P2, PT, R104, R103, PT ;  /* 0x000000676800720c */ /* 0x000fe40003f46270 */
[----:B------:R-:W-:Y:S01]  /*11a50*/  IADD3 R106, R127, 0x9, RZ ;  /* 0x000000097f6a7810 */ /* 0x000fe20007ffe0ff */
[----:B------:R-:W-:Y:S01]  /*11a60*/  HMMA.16816.F32 R24, R120, R112, R24 ;  /* 0x000000707818723c */ /* 0x000fe20000001818 */
[----:B------:R3:W4:Y:S01]  /*11a70*/  I2F R105, R104 ;  /* 0x0000006800697306 */ /* 0x0007220000201400 */
[----:B------:R-:W-:-:S02]  /*11a80*/  @P0 LOP3.LUT R178, R178, 0x2, RZ, 0xfc, !PT ;  /* 0x00000002b2b20812 */ /* 0x000fc400078efcff */
[----:B------:R-:W-:-:S04]  /*11a90*/  ISETP.GE.AND P0, PT, R108, R103, PT ;  /* 0x000000676c00720c */ /* 0x000fc80003f06270 */
[----:B-1----:R-:W-:Y:S01]  /*11aa0*/  HMMA.16816.F32 R28, R120, R118, R28 ;  /* 0x00000076781c723c */ /* 0x002fe2000000181c */
[----:B------:R-:W1:Y:S01]  /*11ab0*/  I2F R109, R106 ;  /* 0x0000006a006d7306 */ /* 0x000e620000201400 */
[CC--:B--2---:R-:W-:Y:S02]  /*11ac0*/  FFMA.FTZ R56, R0.reuse, R107.reuse, R56 ;  /* 0x0000006b00387223 */ /* 0x0c4fe40000010038 */
[----:B------:R-:W-:-:S03]  /*11ad0*/  FFMA.FTZ R58, R0, R107, R58 ;  /* 0x0000006b003a7223 */ /* 0x000fc6000001003a */
[----:B------:R-:W-:Y:S01]  /*11ae0*/  FSEL R113, R56, -INF , !P4 ;  /* 0xff80000038717808 */ /* 0x000fe20006000000 */
[----:B------:R-:W-:Y:S01]  /*11af0*/  HMMA.16816.F32 R32, R120, R116, R32 ;  /* 0x000000747820723c */ /* 0x000fe20000001820 */
[CC--:B---3--:R-:W-:Y:S01]  /*11b00*/  FFMA.FTZ R104, R0.reuse, R200.reuse, R65 ;  /* 0x000000c800687223 */ /* 0x0c8fe20000010041 */
[C---:B------:R-:W-:Y:S01]  /*11b10*/  IADD3 R56, R127.reuse, 0x21, RZ ;  /* 0x000000217f387810 */ /* 0x040fe20007ffe0ff */
[C---:B------:R-:W-:Y:S01]  /*11b20*/  FFMA.FTZ R200, R0.reuse, R200, R67 ;  /* 0x000000c800c87223 */ /* 0x040fe20000010043 */
[----:B------:R-:W2:Y:S01]  /*11b30*/  I2F R65, R108 ;  /* 0x0000006c00417306 */ /* 0x000ea20000201400 */
[-C--:B----4-:R-:W-:Y:S01]  /*11b40*/  FFMA.FTZ R60, R0, R105.reuse, R60 ;  /* 0x00000069003c7223 */ /* 0x090fe2000001003c */
[----:B------:R-:W-:Y:S01]  /*11b50*/  FSEL R67, R104, -INF , !P1 ;  /* 0xff80000068437808 */ /* 0x000fe20004800000 */
[C---:B------:R-:W-:Y:S01]  /*11b60*/  FFMA.FTZ R62, R0.reuse, R105, R62 ;  /* 0x00000069003e7223 */ /* 0x040fe2000001003e */
[----:B------:R-:W-:Y:S01]  /*11b70*/  IADD3 R104, R127, 0x11, RZ ;  /* 0x000000117f687810 */ /* 0x000fe20007ffe0ff */
[----:B-1----:R-:W-:Y:S01]  /*11b80*/  FFMA.FTZ R129, R0, R109, R61 ;  /* 0x0000006d00817223 */ /* 0x002fe2000001003d */
[----:B------:R-:W-:Y:S01]  /*11b90*/  ISETP.GE.AND P1, PT, R110, R103, PT ;  /* 0x000000676e00720c */ /* 0x000fe20003f26270 */
[----:B------:R-:W-:Y:S01]  /*11ba0*/  FFMA.FTZ R63, R0, R109, R63 ;  /* 0x0000006d003f7223 */ /* 0x000fe2000001003f */
[----:B------:R-:W1:Y:S01]  /*11bb0*/  I2F R105, R104 ;  /* 0x0000006800697306 */ /* 0x000e620000201400 */
[----:B------:R-:W-:-:S02]  /*11bc0*/  FSEL R131, R60, -INF , !P3 ;  /* 0xff8000003c837808 */ /* 0x000fc40005800000 */
[----:B------:R-:W-:Y:S02]  /*11bd0*/  FSEL R200, R200, -INF , !P1 ;  /* 0xff800000c8c87808 */ /* 0x000fe40004800000 */
[----:B------:R-:W-:Y:S02]  /*11be0*/  IADD3 R60, R127, 0x19, RZ ;  /* 0x000000197f3c7810 */ /* 0x000fe40007ffe0ff */
[----:B------:R-:W-:Y:S01]  /*11bf0*/  ISETP.GE.AND P1, PT, R106, R102, PT ;  /* 0x000000666a00720c */ /* 0x000fe20003f26270 */
[-C--:B--2---:R-:W-:Y:S01]  /*11c00*/  FFMA.FTZ R52, R0, R65.reuse, R52 ;  /* 0x0000004100347223 */ /* 0x084fe20000010034 */
[----:B------:R-:W-:Y:S01]  /*11c10*/  FSEL R198, R62, -INF , !P2 ;  /* 0xff8000003ec67808 */ /* 0x000fe20005000000 */
[----:B------:R-:W-:Y:S01]  /*11c20*/  FFMA.FTZ R54, R0, R65, R54 ;  /* 0x0000004100367223 */ /* 0x000fe20000010036 */
[----:B------:R-:W-:Y:S01]  /*11c30*/  LOP3.LUT R108, R114, 0x20, R187, 0xfe, !PT ;  /* 0x00000020726c7812 */ /* 0x000fe200078efebb */
[----:B------:R-:W2:Y:S01]  /*11c40*/  I2F R62, R60 ;  /* 0x0000003c003e7306 */ /* 0x000ea20000201400 */
[----:B------:R-:W-:-:S02]  /*11c50*/  FSEL R129, R129, -INF , !P1 ;  /* 0xff80000081817808 */ /* 0x000fc40004800000 */
[----:B------:R-:W-:Y:S01]  /*11c60*/  ISETP.GE.AND P1, PT, R106, R103, PT ;  /* 0x000000676a00720c */ /* 0x000fe20003f26270 */
[-C--:B-1----:R-:W-:Y:S01]  /*11c70*/  FFMA.FTZ R115, R0, R105.reuse, R57 ;  /* 0x0000006900737223 */ /* 0x082fe20000010039 */
[----:B------:R-:W-:Y:S01]  /*11c80*/  FSEL R126, R58, -INF , !P5 ;  /* 0xff8000003a7e7808 */ /* 0x000fe20006800000 */
[----:B------:R-:W-:Y:S01]  /*11c90*/  FFMA.FTZ R59, R0, R105, R59 ;  /* 0x00000069003b7223 */ /* 0x000fe2000001003b */
[----:B------:R-:W-:Y:S01]  /*11ca0*/  FSEL R118, R63, -INF , !P1 ;  /* 0xff8000003f767808 */ /* 0x000fe20004800000 */
[----:B------:R-:W1:Y:S01]  /*11cb0*/  I2F R61, R108 ;  /* 0x0000006c003d7306 */ /* 0x000e620000201400 */
[----:B------:R-:W-:Y:S02]  /*11cc0*/  ISETP.GE.AND P1, PT, R104, R102, PT ;  /* 0x000000666800720c */ /* 0x000fe40003f26270 */
[----:B------:R-:W-:Y:S02]  /*11cd0*/  LOP3.LUT R63, R114, 0x28, R187, 0xfe, !PT ;  /* 0x00000028723f7812 */ /* 0x000fe400078efebb */
[----:B------:R-:W-:-:S02]  /*11ce0*/  LOP3.LUT P4, RZ, R178, 0x2, RZ, 0xc0, !PT ;  /* 0x00000002b2ff7812 */ /* 0x000fc4000788c0ff */
[----:B------:R-:W-:Y:S01]  /*11cf0*/  FSEL R115, R115, -INF , !P1 ;  /* 0xff80000073737808 */ /* 0x000fe20004800000 */
[----:B------:R-:W3:Y:S01]  /*11d00*/  I2F R58, R56 ;  /* 0x00000038003a7306 */ /* 0x000ee20000201400 */
[----:B------:R-:W-:Y:S01]  /*11d10*/  ISETP.GE.AND P1, PT, R104, R103, PT ;  /* 0x000000676800720c */ /* 0x000fe20003f26270 */
[-C--:B--2---:R-:W-:Y:S01]  /*11d20*/  FFMA.FTZ R137, R0, R62.reuse, R53 ;  /* 0x0000003e00897223 */ /* 0x084fe20000010035 */
[----:B------:R-:W-:Y:S01]  /*11d30*/  FSEL R119, R52, -INF , !P4 ;  /* 0xff80000034777808 */ /* 0x000fe20006000000 */
[----:B------:R-:W-:Y:S01]  /*11d40*/  FFMA.FTZ R55, R0, R62, R55 ;  /* 0x0000003e00377223 */ /* 0x000fe20000010037 */
[----:B------:R-:W-:Y:S02]  /*11d50*/  FSEL R196, R59, -INF , !P1 ;  /* 0xff8000003bc47808 */ /* 0x000fe40004800000 */
[----:B------:R-:W-:Y:S01]  /*11d60*/  IADD3 R52, R127, 0x29, RZ ;  /* 0x000000297f347810 */ /* 0x000fe20007ffe0ff */
[----:B------:R-:W2:Y:S01]  /*11d70*/  I2F R57, R63 ;  /* 0x0000003f00397306 */ /* 0x000ea20000201400 */
[----:B------:R-:W-:Y:S01]  /*11d80*/  ISETP.GE.AND P1, PT, R60, R102, PT ;  /* 0x000000663c00720c */ /* 0x000fe20003f26270 */
[-C--:B-1----:R-:W-:Y:S01]  /*11d90*/  FFMA.FTZ R48, R0, R61.reuse, R48 ;  /* 0x0000003d00307223 */ /* 0x082fe20000010030 */
[----:B------:R-:W-:Y:S01]  /*11da0*/  FSEL R144, R54, -INF , !P0 ;  /* 0xff80000036907808 */ /* 0x000fe20004000000 */
[----:B------:R-:W-:Y:S01]  /*11db0*/  FFMA.FTZ R50, R0, R61, R50 ;  /* 0x0000003d00327223 */ /* 0x000fe20000010032 */
[----:B------:R-:W-:-:S02]  /*11dc0*/  LOP3.LUT R59, R114, 0x30, R187, 0xfe, !PT ;  /* 0x00000030723b7812 */ /* 0x000fc400078efebb */
[----:B------:R-:W-:Y:S01]  /*11dd0*/  ISETP.GE.AND P6, PT, R108, R102, PT ;  /* 0x000000666c00720c */ /* 0x000fe20003fc6270 */
[----:B------:R-:W1:Y:S01]  /*11de0*/  I2F R54, R52 ;  /* 0x0000003400367306 */ /* 0x000e620000201400 */
[----:B------:R-:W-:Y:S01]  /*11df0*/  FSEL R137, R137, -INF , !P1 ;  /* 0xff80000089897808 */ /* 0x000fe20004800000 */
[-C--:B---3--:R-:W-:Y:S01]  /*11e00*/  FFMA.FTZ R135, R0, R58.reuse, R49 ;  /* 0x0000003a00877223 */ /* 0x088fe20000010031 */
[-C--:B------:R-:W-:Y:S01]  /*11e10*/  ISETP.GE.AND P1, PT, R60, R103.reuse, PT ;  /* 0x000000673c00720c */ /* 0x080fe20003f26270 */
[----:B------:R-:W-:Y:S01]  /*11e20*/  FFMA.FTZ R51, R0, R58, R51 ;  /* 0x0000003a00337223 */ /* 0x000fe20000010033 */
[----:B------:R-:W-:Y:S02]  /*11e30*/  ISETP.GE.AND P2, PT, R108, R103, PT ;  /* 0x000000676c00720c */ /* 0x000fe40003f46270 */
[----:B------:R-:W-:Y:S01]  /*11e40*/  FSEL R133, R48, -INF , !P6 ;  /* 0xff80000030857808 */ /* 0x000fe20007000000 */
[----:B------:R-:W3:Y:S01]  /*11e50*/  I2F R53, R59 ;  /* 0x0000003b00357306 */ /* 0x000ee20000201400 */
[----:B------:R-:W-:Y:S01]  /*11e60*/  FSEL R136, R55, -INF , !P1 ;  /* 0xff80000037887808 */ /* 0x000fe20004800000 */
[CC--:B--2---:R-:W-:Y:S01]  /*11e70*/  FFMA.FTZ R44, R0.reuse, R57.reuse, R44 ;  /* 0x00000039002c7223 */ /* 0x0c4fe2000001002c */
[----:B------:R-:W-:Y:S01]  /*11e80*/  IADD3 R48, R127, 0x31, RZ ;  /* 0x000000317f307810 */ /* 0x000fe20007ffe0ff */
[----:B------:R-:W-:Y:S01]  /*11e90*/  FFMA.FTZ R46, R0, R57, R46 ;  /* 0x00000039002e7223 */ /* 0x000fe2000001002e */
[----:B------:R-:W-:-:S02]  /*11ea0*/  ISETP.GE.AND P1, PT, R56, R102, PT ;  /* 0x000000663800720c */ /* 0x000fc40003f26270 */
[----:B------:R-:W-:Y:S01]  /*11eb0*/  FSEL R142, R50, -INF , !P2 ;  /* 0xff800000328e7808 */ /* 0x000fe20005000000 */
[----:B-1----:R-:W-:Y:S01]  /*11ec0*/  FFMA.FTZ R195, R0, R54, R45 ;  /* 0x0000003600c37223 */ /* 0x002fe2000001002d */
[----:B------:R-:W-:Y:S01]  /*11ed0*/  LOP3.LUT R55, R114, 0x38, R187, 0xfe, !PT ;  /* 0x0000003872377812 */ /* 0x000fe200078efebb */
[----:B------:R-:W1:Y:S01]  /*11ee0*/  I2F R50, R48 ;  /* 0x0000003000327306 */ /* 0x000e620000201400 */
[----:B------:R-:W-:Y:S01]  /*11ef0*/  ISETP.GE.AND P3, PT, R63, R102, PT ;  /* 0x000000663f00720c */ /* 0x000fe20003f66270 */
[----:B------:R-:W-:Y:S01]  /*11f00*/  FFMA.FTZ R47, R0, R54, R47 ;  /* 0x00000036002f7223 */ /* 0x000fe2000001002f */
[----:B------:R-:W-:Y:S02]  /*11f10*/  FSEL R135, R135, -INF , !P1 ;  /* 0xff80000087877808 */ /* 0x000fe40004800000 */
[----:B------:R-:W-:Y:S01]  /*11f20*/  ISETP.GE.AND P1, PT, R56, R103, PT ;  /* 0x000000673800720c */ /* 0x000fe20003f26270 */
[----:B---3--:R-:W-:Y:S01]  /*11f30*/  FFMA.FTZ R40, R0, R53, R40 ;  /* 0x0000003500287223 */ /* 0x008fe20000010028 */
[----:B------:R-:W-:Y:S01]  /*11f40*/  ISETP.GE.AND P4, PT, R63, R103, PT ;  /* 0x000000673f00720c */ /* 0x000fe20003f86270 */
[----:B------:R-:W2:Y:S01]  /*11f50*/  I2F R49, R55 ;  /* 0x0000003700317306 */ /* 0x000ea20000201400 */
[----:B------:R-:W-:Y:S01]  /*11f60*/  FSEL R141, R44, -INF , !P3 ;  /* 0xff8000002c8d7808 */ /* 0x000fe20005800000 */
[----:B------:R-:W-:Y:S01]  /*11f70*/  FFMA.FTZ R42, R0, R53, R42 ;  /* 0x00000035002a7223 */ /* 0x000fe2000001002a */
[----:B------:R-:W-:-:S02]  /*11f80*/  FSEL R192, R51, -INF , !P1 ;  /* 0xff80000033c07808 */ /* 0x000fc40004800000 */
[----:B------:R-:W-:Y:S02]  /*11f90*/  IADD3 R44, R127, 0x39, RZ ;  /* 0x000000397f2c7810 */ /* 0x000fe40007ffe0ff */
[----:B------:R-:W-:Y:S01]  /*11fa0*/  ISETP.GE.AND P1, PT, R52, R102, PT ;  /* 0x000000663400720c */ /* 0x000fe20003f26270 */
[----:B-1----:R-:W-:Y:S01]  /*11fb0*/  FFMA.FTZ R43, R0, R50, R43 ;  /* 0x00000032002b7223 */ /* 0x002fe2000001002b */
[----:B------:R-:W-:Y:S02]  /*11fc0*/  FSEL R146, R46, -INF , !P4 ;  /* 0xff8000002e927808 */ /* 0x000fe40006000000 */
[----:B------:R-:W-:Y:S01]  /*11fd0*/  LOP3.LUT R51, R114, 0x40, R187, 0xfe, !PT ;  /* 0x0000004072337812 */ /* 0x000fe200078efebb */
[----:B------:R-:W1:Y:S01]  /*11fe0*/  I2F R46, R44 ;  /* 0x0000002c002e7306 */ /* 0x000e620000201400 */
[----:B------:R-:W-:Y:S02]  /*11ff0*/  ISETP.GE.AND P0, PT, R59, R102, PT ;  /* 0x000000663b00720c */ /* 0x000fe40003f06270 */
[----:B------:R-:W-:Y:S01]  /*12000*/  FSEL R195, R195, -INF , !P1 ;  /* 0xff800000c3c37808 */ /* 0x000fe20004800000 */
[----:B--2---:R-:W-:Y:S01]  /*12010*/  FFMA.FTZ R36, R0, R49, R36 ;  /* 0x0000003100247223 */ /* 0x004fe20000010024 */
[----:B------:R-:W-:Y:S01]  /*12020*/  ISETP.GE.AND P1, PT, R52, R103, PT ;  /* 0x000000673400720c */ /* 0x000fe20003f26270 */
[----:B------:R-:W-:Y:S01]  /*12030*/  FFMA.FTZ R38, R0, R49, R38 ;  /* 0x0000003100267223 */ /* 0x000fe20000010026 */
[----:B------:R-:W-:Y:S01]  /*12040*/  ISETP.GE.AND P6, PT, R59, R103, PT ;  /* 0x000000673b00720c */ /* 0x000fe20003fc6270 */
[----:B------:R-:W2:Y:S01]  /*12050*/  I2F R45, R51 ;  /* 0x00000033002d7306 */ /* 0x000ea20000201400 */
[----:B------:R-:W-:Y:S01]  /*12060*/  FSEL R57, R40, -INF , !P0 ;  /* 0xff80000028397808 */ /* 0x000fe20004000000 */
[----:B------:R-:W-:Y:S01]  /*12070*/  FFMA.FTZ R59, R0, R50, R41 ;  /* 0x00000032003b7223 */ /* 0x000fe20000010029 */
[----:B------:R-:W-:-:S02]  /*12080*/  FSEL R186, R47, -INF , !P1 ;  /* 0xff8000002fba7808 */ /* 0x000fc40004800000 */
[----:B------:R-:W-:Y:S02]  /*12090*/  IADD3 R40, R127, 0x41, RZ ;  /* 0x000000417f287810 */ /* 0x000fe40007ffe0ff */
[----:B------:R-:W-:Y:S01]  /*120a0*/  ISETP.GE.AND P1, PT, R48, R102, PT ;  /* 0x000000663000720c */ /* 0x000fe20003f26270 */
[-C--:B-1----:R-:W-:Y:S01]  /*120b0*/  FFMA.FTZ R193, R0, R46.reuse, R37 ;  /* 0x0000002e00c17223 */ /* 0x082fe20000010025 */
[----:B------:R-:W-:Y:S01]  /*120c0*/  FSEL R188, R42, -INF , !P6 ;  /* 0xff8000002abc7808 */ /* 0x000fe20007000000 */
[----:B------:R-:W-:Y:S01]  /*120d0*/  FFMA.FTZ R39, R0, R46, R39 ;  /* 0x0000002e00277223 */ /* 0x000fe20000010027 */
[----:B------:R-:W1:Y:S01]  /*120e0*/  I2F R42, R40 ;  /* 0x00000028002a7306 */ /* 0x000e620000201400 */
[----:B------:R-:W-:Y:S02]  /*120f0*/  ISETP.GE.AND P5, PT, R55, R102, PT ;  /* 0x000000663700720c */ /* 0x000fe40003fa6270 */
[----:B------:R-:W-:Y:S02]  /*12100*/  FSEL R59, R59, -INF , !P1 ;  /* 0xff8000003b3b7808 */ /* 0x000fe40004800000 */
[----:B------:R-:W-:Y:S01]  /*12110*/  ISETP.GE.AND P1, PT, R48, R103, PT ;  /* 0x000000673000720c */ /* 0x000fe20003f26270 */
[-C--:B--2---:R-:W-:Y:S01]  /*12120*/  FFMA.FTZ R32, R0, R45.reuse, R32 ;  /* 0x0000002d00207223 */ /* 0x084fe20000010020 */
[----:B------:R-:W-:Y:S01]  /*12130*/  LOP3.LUT R47, R114, 0x48, R187, 0xfe, !PT ;  /* 0x00000048722f7812 */ /* 0x000fe200078efebb */
[----:B------:R-:W-:Y:S01]  /*12140*/  FFMA.FTZ R34, R0, R45, R34 ;  /* 0x0000002d00227223 */ /* 0x000fe20000010022 */
[----:B------:R-:W-:-:S02]  /*12150*/  ISETP.GE.AND P2, PT, R55, R103, PT ;  /* 0x000000673700720c */ /* 0x000fc40003f46270 */
[----:B------:R-:W-:Y:S01]  /*12160*/  FSEL R189, R36, -INF , !P5 ;  /* 0xff80000024bd7808 */ /* 0x000fe20006800000 */
[----:B------:R-:W2:Y:S01]  /*12170*/  I2F R41, R47 ;  /* 0x0000002f00297306 */ /* 0x000ea20000201400 */
[----:B------:R-:W-:Y:S02]  /*12180*/  FSEL R58, R43, -INF , !P1 ;  /* 0xff8000002b3a7808 */ /* 0x000fe40004800000 */
[----:B------:R-:W-:Y:S01]  /*12190*/  IADD3 R36, R127, 0x49, RZ ;  /* 0x000000497f247810 */ /* 0x000fe20007ffe0ff */
[----:B-1----:R-:W-:Y:S01]  /*121a0*/  FFMA.FTZ R145, R0, R42, R33 ;  /* 0x0000002a00917223 */ /* 0x002fe20000010021 */
[----:B------:R-:W-:Y:S01]  /*121b0*/  ISETP.GE.AND P1, PT, R44, R102, PT ;  /* 0x000000662c00720c */ /* 0x000fe20003f26270 */
[----:B------:R-:W-:Y:S01]  /*121c0*/  FFMA.FTZ R35, R0, R42, R35 ;  /* 0x0000002a00237223 */ /* 0x000fe20000010023 */
[----:B------:R-:W-:Y:S02]  /*121d0*/  LOP3.LUT R43, R114, 0x50, R187, 0xfe, !PT ;  /* 0x00000050722b7812 */ /* 0x000fe400078efebb */
[----:B------:R-:W-:-:S02]  /*121e0*/  FSEL R56, R38, -INF , !P2 ;  /* 0xff80000026387808 */ /* 0x000fc40005000000 */
[----:B------:R-:W1:Y:S01]  /*121f0*/  I2F R38, R36 ;  /* 0x0000002400267306 */ /* 0x000e620000201400 */
[----:B------:R-:W-:Y:S02]  /*12200*/  ISETP.GE.AND P3, PT, R51, R102, PT ;  /* 0x000000663300720c */ /* 0x000fe40003f66270 */
[----:B------:R-:W-:Y:S02]  /*12210*/  FSEL R193, R193, -INF , !P1 ;  /* 0xff800000c1c17808 */ /* 0x000fe40004800000 */
[----:B------:R-:W-:Y:S01]  /*12220*/  ISETP.GE.AND P1, PT, R44, R103, PT ;  /* 0x000000672c00720c */ /* 0x000fe20003f26270 */
[----:B--2---:R-:W-:Y:S01]  /*12230*/  FFMA.FTZ R28, R0, R41, R28 ;  /* 0x00000029001c7223 */ /* 0x004fe2000001001c */
        /* <DEDUP_REMOVED lines=8> */
[----:B------:R-:W-:Y:S01]  /*122c0*/  LOP3.LUT R39, R114, 0x58, R187, 0xfe, !PT ;  /* 0x0000005872277812 */ /* 0x000fe200078efebb */
[----:B------:R-:W-:Y:S01]  /*122d0*/  FFMA.FTZ R31, R0, R38, R31 ;  /* 0x00000026001f7223 */ /* 0x000fe2000001001f */
[----:B------:R-:W-:Y:S02]  /*122e0*/  FSEL R140, R34, -INF , !P4 ;  /* 0xff800000228c7808 */ /* 0x000fe40006000000 */
[----:B------:R-:W1:Y:S01]  /*122f0*/  I2F R34, R32 ;  /* 0x0000002000227306 */ /* 0x000e620000201400 */
[----:B------:R-:W-:Y:S02]  /*12300*/  FSEL R145, R145, -INF , !P1 ;  /* 0xff80000091917808 */ /* 0x000fe40004800000 */
[----:B------:R-:W-:Y:S01]  /*12310*/  ISETP.GE.AND P1, PT, R40, R103, PT ;  /* 0x000000672800720c */ /* 0x000fe20003f26270 */
[CC--:B--2---:R-:W-:Y:S01]  /*12320*/  FFMA.FTZ R24, R0.reuse, R37.reuse, R24 ;  /* 0x0000002500187223 */ /* 0x0c4fe20000010018 */
[-C--:B------:R-:W-:Y:S01]  /*12330*/  ISETP.GE.AND P0, PT, R47, R102.reuse, PT ;  /* 0x000000662f00720c */ /* 0x080fe20003f06270 */
[----:B------:R-:W-:Y:S01]  /*12340*/  FFMA.FTZ R124, R0, R37, R26 ;  /* 0x00000025007c7223 */ /* 0x000fe2000001001a */
[----:B------:R-:W-:Y:S01]  /*12350*/  FSEL R132, R35, -INF , !P1 ;  /* 0xff80000023847808 */ /* 0x000fe20004800000 */
[----:B------:R-:W2:Y:S01]  /*12360*/  I2F R33, R39 ;  /* 0x0000002700217306 */ /* 0x000ea20000201400 */
[----:B------:R-:W-:-:S02]  /*12370*/  ISETP.GE.AND P1, PT, R36, R102, PT ;  /* 0x000000662400720c */ /* 0x000fc40003f26270 */
[----:B------:R-:W-:Y:S02]  /*12380*/  FSEL R147, R28, -INF , !P0 ;  /* 0xff8000001c937808 */ /* 0x000fe40004000000 */
[----:B------:R-:W-:Y:S02]  /*12390*/  ISETP.GE.AND P5, PT, R43, R102, PT ;  /* 0x000000662b00720c */ /* 0x000fe40003fa6270 */
[----:B------:R-:W-:Y:S01]  /*123a0*/  IADD3 R28, R127, 0x59, RZ ;  /* 0x000000597f1c7810 */ /* 0x000fe20007ffe0ff */
[CC--:B-1----:R-:W-:Y:S01]  /*123b0*/  FFMA.FTZ R121, R0.reuse, R34.reuse, R25 ;  /* 0x0000002200797223 */ /* 0x0c2fe20000010019 */
[----:B------:R-:W-:Y:S01]  /*123c0*/  FSEL R143, R143, -INF , !P1 ;  /* 0xff8000008f8f7808 */ /* 0x000fe20004800000 */
[----:B------:R-:W-:Y:S01]  /*123d0*/  FFMA.FTZ R27, R0, R34, R27 ;  /* 0x00000022001b7223 */ /* 0x000fe2000001001b */
[-C--:B------:R-:W-:Y:S01]  /*123e0*/  ISETP.GE.AND P1, PT, R36, R103.reuse, PT ;  /* 0x000000672400720c */ /* 0x080fe20003f26270 */
[----:B------:R-:W1:Y:S01]  /*123f0*/  I2F R26, R28 ;  /* 0x0000001c001a7306 */ /* 0x000e620000201400 */
[----:B------:R-:W-:-:S02]  /*12400*/  ISETP.GE.AND P6, PT, R47, R103, PT ;  /* 0x000000672f00720c */ /* 0x000fc40003fc6270 */
[----:B------:R-:W-:Y:S01]  /*12410*/  LOP3.LUT R30, R114, 0x60, R187, 0xfe, !PT ;  /* 0x00000060721e7812 */ /* 0x000fe200078efebb */
[-C--:B--2---:R-:W-:Y:S01]  /*12420*/  FFMA.FTZ R122, R0, R33.reuse, R22 ;  /* 0x00000021007a7223 */ /* 0x084fe20000010016 */
[----:B------:R-:W-:Y:S01]  /*12430*/  FSEL R117, R24, -INF , !P5 ;  /* 0xff80000018757808 */ /* 0x000fe20006800000 */
[----:B------:R-:W-:Y:S01]  /*12440*/  FFMA.FTZ R20, R0, R33, R20 ;  /* 0x0000002100147223 */ /* 0x000fe20000010014 */
[----:B------:R-:W-:Y:S01]  /*12450*/  IADD3 R24, R127, 0x61, RZ ;  /* 0x000000617f187810 */ /* 0x000fe20007ffe0ff */
[----:B------:R-:W2:Y:S01]  /*12460*/  I2F R29, R30 ;  /* 0x0000001e001d7306 */ /* 0x000ea20000201400 */
[----:B------:R-:W-:Y:S02]  /*12470*/  FSEL R138, R31, -INF , !P1 ;  /* 0xff8000001f8a7808 */ /* 0x000fe40004800000 */
[----:B------:R-:W-:Y:S02]  /*12480*/  FSEL R134, R134, -INF , !P6 ;  /* 0xff80000086867808 */ /* 0x000fe40007000000 */
[----:B------:R-:W-:-:S02]  /*12490*/  ISETP.GE.AND P1, PT, R32, R102, PT ;  /* 0x000000662000720c */ /* 0x000fc40003f26270 */
[C---:B------:R-:W-:Y:S01]  /*124a0*/  ISETP.GE.AND P0, PT, R30.reuse, R102, PT ;  /* 0x000000661e00720c */ /* 0x040fe20003f06270 */
[----:B------:R-:W3:Y:S01]  /*124b0*/  I2F R22, R24 ;  /* 0x0000001800167306 */ /* 0x000ee20000201400 */
[-C--:B------:R-:W-:Y:S01]  /*124c0*/  ISETP.GE.AND P6, PT, R30, R103.reuse, PT ;  /* 0x000000671e00720c */ /* 0x080fe20003fc6270 */
[CC--:B-1----:R-:W-:Y:S01]  /*124d0*/  FFMA.FTZ R125, R0.reuse, R26.reuse, R21 ;  /* 0x0000001a007d7223 */ /* 0x0c2fe20000010015 */
[----:B------:R-:W-:Y:S01]  /*124e0*/  FSEL R121, R121, -INF , !P1 ;  /* 0xff80000079797808 */ /* 0x000fe20004800000 */
[----:B------:R-:W-:Y:S01]  /*124f0*/  FFMA.FTZ R23, R0, R26, R23 ;  /* 0x0000001a00177223 */ /* 0x000fe20000010017 */
[----:B------:R-:W-:Y:S02]  /*12500*/  ISETP.GE.AND P1, PT, R32, R103, PT ;  /* 0x000000672000720c */ /* 0x000fe40003f26270 */
[----:B------:R-:W-:Y:S01]  /*12510*/  ISETP.GE.AND P3, PT, R39, R102, PT ;  /* 0x000000662700720c */ /* 0x000fe20003f66270 */
[-C--:B--2---:R-:W-:Y:S01]  /*12520*/  FFMA.FTZ R105, R0, R29.reuse, R16 ;  /* 0x0000001d00697223 */ /* 0x084fe20000010010 */
[----:B------:R-:W-:Y:S01]  /*12530*/  LOP3.LUT R30, R114, 0x68, R187, 0xfe, !PT ;  /* 0x00000068721e7812 */ /* 0x000fe200078efebb */
[----:B------:R-:W-:Y:S01]  /*12540*/  FFMA.FTZ R112, R0, R29, R18 ;  /* 0x0000001d00707223 */ /* 0x000fe20000010012 */
[----:B------:R-:W-:-:S02]  /*12550*/  FSEL R120, R27, -INF , !P1 ;  /* 0xff8000001b787808 */ /* 0x000fc40004800000 */
[----:B------:R-:W1:Y:S01]  /*12560*/  I2F R25, R30 ;  /* 0x0000001e00197306 */ /* 0x000e620000201400 */
[----:B------:R-:W-:Y:S02]  /*12570*/  LOP3.LUT R27, R114, 0x70, R187, 0xfe, !PT ;  /* 0x00000070721b7812 */ /* 0x000fe400078efebb */
[----:B------:R-:W-:Y:S01]  /*12580*/  FSEL R123, R20, -INF , !P3 ;  /* 0xff800000147b7808 */ /* 0x000fe20005800000 */
[CC--:B---3--:R-:W-:Y:S01]  /*12590*/  FFMA.FTZ R110, R0.reuse, R22.reuse, R19 ;  /* 0x00000016006e7223 */ /* 0x0c8fe20000010013 */
[C---:B------:R-:W-:Y:S01]  /*125a0*/  IADD3 R20, R127.reuse, 0x69, RZ ;  /* 0x000000697f147810 */ /* 0x040fe20007ffe0ff */
[----:B------:R-:W-:Y:S01]  /*125b0*/  FFMA.FTZ R109, R0, R22, R17 ;  /* 0x00000016006d7223 */ /* 0x000fe20000010011 */
[----:B------:R-:W-:Y:S01]  /*125c0*/  ISETP.GE.AND P1, PT, R28, R102, PT ;  /* 0x000000661c00720c */ /* 0x000fe20003f26270 */
[----:B------:R-:W2:Y:S01]  /*125d0*/  I2F R21, R27 ;  /* 0x0000001b00157306 */ /* 0x000ea20000201400 */
[----:B------:R-:W-:Y:S02]  /*125e0*/  IADD3 R19, R127, 0x71, RZ ;  /* 0x000000717f137810 */ /* 0x000fe40007ffe0ff */
[----:B------:R-:W-:-:S02]  /*125f0*/  FSEL R125, R125, -INF , !P1 ;  /* 0xff8000007d7d7808 */ /* 0x000fc40004800000 */
[----:B------:R-:W-:Y:S02]  /*12600*/  ISETP.GE.AND P1, PT, R28, R103, PT ;  /* 0x000000671c00720c */ /* 0x000fe40003f26270 */
[----:B------:R-:W-:Y:S01]  /*12610*/  LOP3.LUT R18, R114, 0x78, R187, 0xfe, !PT ;  /* 0x0000007872127812 */ /* 0x000fe200078efebb */
[----:B------:R-:W3:Y:S01]  /*12620*/  I2F R16, R20 ;  /* 0x0000001400107306 */ /* 0x000ee20000201400 */
[CC--:B-1----:R-:W-:Y:S01]  /*12630*/  FFMA.FTZ R111, R0.reuse, R25.reuse, R12 ;  /* 0x00000019006f7223 */ /* 0x0c2fe2000001000c */
[----:B------:R-:W-:Y:S01]  /*12640*/  FSEL R116, R23, -INF , !P1 ;  /* 0xff80000017747808 */ /* 0x000fe20004800000 */
[----:B------:R-:W-:Y:S01]  /*12650*/  FFMA.FTZ R14, R0, R25, R14 ;  /* 0x00000019000e7223 */ /* 0x000fe2000001000e */
[-C--:B------:R-:W-:Y:S02]  /*12660*/  ISETP.GE.AND P1, PT, R24, R102.reuse, PT ;  /* 0x000000661800720c */ /* 0x080fe40003f26270 */
[----:B------:R-:W-:Y:S02]  /*12670*/  ISETP.GE.AND P3, PT, R27, R102, PT ;  /* 0x000000661b00720c */ /* 0x000fe40003f66270 */
[----:B------:R-:W1:Y:S01]  /*12680*/  I2F R12, R19 ;  /* 0x00000013000c7306 */ /* 0x000e620000201400 */
[----:B------:R-:W-:Y:S01]  /*12690*/  FSEL R109, R109, -INF , !P1 ;  /* 0xff8000006d6d7808 */ /* 0x000fe20004800000 */
[----:B--2---:R-:W-:Y:S01]  /*126a0*/  FFMA.FTZ R8, R0, R21, R8 ;  /* 0x0000001500087223 */ /* 0x004fe20000010008 */
[----:B------:R-:W-:Y:S01]  /*126b0*/  ISETP.GE.AND P1, PT, R24, R103, PT ;  /* 0x000000671800720c */ /* 0x000fe20003f26270 */
[----:B------:R-:W-:Y:S01]  /*126c0*/  FFMA.FTZ R10, R0, R21, R10 ;  /* 0x00000015000a7223 */ /* 0x000fe2000001000a */
[----:B------:R-:W-:-:S02]  /*126d0*/  FSEL R112, R112, -INF , !P6 ;  /* 0xff80000070707808 */ /* 0x000fc40007000000 */
[----:B------:R-:W-:Y:S01]  /*126e0*/  FSEL R110, R110, -INF , !P1 ;  /* 0xff8000006e6e7808 */ /* 0x000fe20004800000 */
[----:B------:R-:W2:Y:S01]  /*126f0*/  I2F R17, R18 ;  /* 0x0000001200117306 */ /* 0x000ea20000201400 */
[----:B---3--:R-:W-:Y:S01]  /*12700*/  FFMA.FTZ R13, R0, R16, R13 ;  /* 0x00000010000d7223 */ /* 0x008fe2000001000d */
[----:B------:R-:W-:Y:S01]  /*12710*/  ISETP.GE.AND P1, PT, R20, R102, PT ;  /* 0x000000661400720c */ /* 0x000fe20003f26270 */
[----:B------:R-:W-:Y:S01]  /*12720*/  FFMA.FTZ R15, R0, R16, R15 ;  /* 0x00000010000f7223 */ /* 0x000fe2000001000f */
[----:B------:R-:W-:Y:S02]  /*12730*/  FSEL R61, R8, -INF , !P3 ;  /* 0xff800000083d7808 */ /* 0x000fe40005800000 */
[----:B------:R-:W-:Y:S02]  /*12740*/  IADD3 R8, R127, 0x79, RZ ;  /* 0x000000797f087810 */ /* 0x000fe40007ffe0ff */
[----:B------:R-:W-:Y:S01]  /*12750*/  FSEL R107, R13, -INF , !P1 ;  /* 0xff8000000d6b7808 */ /* 0x000fe20004800000 */
[----:B-1----:R-:W-:Y:S01]  /*12760*/  FFMA.FTZ R63, R0, R12, R9 ;  /* 0x0000000c003f7223 */ /* 0x002fe20000010009 */
[----:B------:R-:W1:Y:S01]  /*12770*/  I2F R13, R127 ;  /* 0x0000007f000d7306 */ /* 0x000e620000201400 */
[----:B------:R-:W-:Y:S01]  /*12780*/  ISETP.GE.AND P6, PT, R18, R102, PT ;  /* 0x000000661200720c */ /* 0x000fe20003fc6270 */
[----:B------:R-:W-:Y:S01]  /*12790*/  FFMA.FTZ R11, R0, R12, R11 ;  /* 0x0000000c000b7223 */ /* 0x000fe2000001000b */
[----:B------:R-:W-:-:S02]  /*127a0*/  ISETP.GE.AND P2, PT, R43, R103, PT ;  /* 0x000000672b00720c */ /* 0x000fc40003f46270 */
[----:B------:R-:W-:Y:S01]  /*127b0*/  ISETP.GE.AND P4, PT, R39, R103, PT ;  /* 0x000000672700720c */ /* 0x000fe20003f86270 */
[-C--:B--2---:R-:W-:Y:S01]  /*127c0*/  FFMA.FTZ R4, R0, R17.reuse, R4 ;  /* 0x0000001100047223 */ /* 0x084fe20000010004 */
[----:B------:R-:W-:Y:S01]  /*127d0*/  FSEL R124, R124, -INF , !P2 ;  /* 0xff8000007c7c7808 */ /* 0x000fe20005000000 */
[----:B------:R-:W2:Y:S01]  /*127e0*/  I2F R9, R8 ;  /* 0x0000000800097306 */ /* 0x000ea20000201400 */
[----:B------:R-:W-:Y:S01]  /*127f0*/  ISETP.GE.AND P5, PT, R30, R102, PT ;  /* 0x000000661e00720c */ /* 0x000fe20003fa6270 */
[----:B------:R-:W-:Y:S01]  /*12800*/  FFMA.FTZ R6, R0, R17, R6 ;  /* 0x0000001100067223 */ /* 0x000fe20000010006 */
[----:B------:R-:W-:Y:S02]  /*12810*/  FSEL R65, R4, -INF , !P6 ;  /* 0xff80000004417808 */ /* 0x000fe40007000000 */
[----:B------:R-:W-:Y:S02]  /*12820*/  ISETP.GT.AND P6, PT, R184, R171, PT ;  /* 0x000000abb800720c */ /* 0x000fe40003fc4270 */
[----:B------:R-:W-:Y:S01]  /*12830*/  ISETP.GE.AND P2, PT, R30, R103, PT ;  /* 0x000000671e00720c */ /* 0x000fe20003f46270 */
[----:B-1----:R-:W-:Y:S01]  /*12840*/  FFMA.FTZ R64, R0, R13, R64 ;  /* 0x0000000d00407223 */ /* 0x002fe20000010040 */
[----:B------:R-:W-:Y:S01]  /*12850*/  ISETP.GE.AND P1, PT, R20, R103, PT ;  /* 0x000000671400720c */ /* 0x000fe20003f26270 */
[----:B------:R-:W-:Y:S01]  /*12860*/  FFMA.FTZ R4, R0, R13, R66 ;  /* 0x0000000d00047223 */ /* 0x000fe20000010042 */
[----:B------:R-:W-:-:S02]  /*12870*/  FSEL R122, R122, -INF , !P4 ;  /* 0xff8000007a7a7808 */ /* 0x000fc40006000000 */
[----:B------:R-:W-:Y:S02]  /*12880*/  FSEL R111, R111, -INF , !P5 ;  /* 0xff8000006f6f7808 */ /* 0x000fe40006800000 */
[----:B------:R-:W-:Y:S01]  /*12890*/  ISETP.GE.AND P4, PT, R27, R103, PT ;  /* 0x000000671b00720c */ /* 0x000fe20003f86270 */
[----:B--2---:R-:W-:Y:S01]  /*128a0*/  FFMA.FTZ R7, R0, R9, R7 ;  /* 0x0000000900077223 */ /* 0x004fe20000010007 */
[----:B------:R-:W-:Y:S02]  /*128b0*/  FSEL R108, R14, -INF , !P2 ;  /* 0xff8000000e6c7808 */ /* 0x000fe40005000000 */
[----:B------:R-:W-:Y:S02]  /*128c0*/  ISETP.GE.AND P5, PT, R18, R103, PT ;  /* 0x000000671200720c */ /* 0x000fe40003fa6270 */
[----:B------:R-:W-:Y:S02]  /*128d0*/  FSEL R106, R15, -INF , !P1 ;  /* 0xff8000000f6a7808 */ /* 0x000fe40004800000 */
[----:B------:R-:W-:-:S02]  /*128e0*/  ISETP.GE.AND P2, PT, R19, R102, PT ;  /* 0x000000661300720c */ /* 0x000fc40003f46270 */
[----:B------:R-:W-:Y:S02]  /*128f0*/  ISETP.GE.AND P1, PT, R19, R103, PT ;  /* 0x000000671300720c */ /* 0x000fe40003f26270 */
[----:B------:R-:W-:Y:S02]  /*12900*/  FSEL R104, R10, -INF , !P4 ;  /* 0xff8000000a687808 */ /* 0x000fe40006000000 */
[----:B------:R-:W-:Y:S01]  /*12910*/  FSEL R60, R6, -INF , !P5 ;  /* 0xff800000063c7808 */ /* 0x000fe20006800000 */
[----:B------:R-:W-:Y:S01]  /*12920*/  FFMA.FTZ R6, R0, R9, R5 ;  /* 0x0000000900067223 */ /* 0x000fe20000010005 */
[----:B------:R-:W-:Y:S02]  /*12930*/  ISETP.GE.AND P4, PT, R127, R102, PT ;  /* 0x000000667f00720c */ /* 0x000fe40003f86270 */
[----:B------:R-:W-:Y:S02]  /*12940*/  FSEL R63, R63, -INF , !P2 ;  /* 0xff8000003f3f7808 */ /* 0x000fe40005000000 */
[----:B------:R-:W-:-:S02]  /*12950*/  FSEL R62, R11, -INF , !P1 ;  /* 0xff8000000b3e7808 */ /* 0x000fc40004800000 */
[-C--:B------:R-:W-:Y:S02]  /*12960*/  ISETP.GE.AND P3, PT, R127, R103.reuse, PT ;  /* 0x000000677f00720c */ /* 0x080fe40003f66270 */
[C---:B------:R-:W-:Y:S02]  /*12970*/  ISETP.GE.AND P2, PT, R8.reuse, R102, PT ;  /* 0x000000660800720c */ /* 0x040fe40003f46270 */
[----:B------:R-:W-:Y:S02]  /*12980*/  ISETP.GE.AND P1, PT, R8, R103, PT ;  /* 0x000000670800720c */ /* 0x000fe40003f26270 */
[----:B------:R-:W-:Y:S02]  /*12990*/  FSEL R105, R105, -INF , !P0 ;  /* 0xff80000069697808 */ /* 0x000fe40004000000 */
[----:B------:R-:W-:Y:S02]  /*129a0*/  FSEL R5, R64, -INF , !P4 ;  /* 0xff80000040057808 */ /* 0x000fe40006000000 */
[----:B------:R-:W-:-:S02]  /*129b0*/  ISETP.NE.AND P0, PT, R128, RZ, PT ;  /* 0x000000ff8000720c */ /* 0x000fc40003f05270 */
[----:B------:R-:W-:Y:S02]  /*129c0*/  FSEL R4, R4, -INF , !P3 ;  /* 0xff80000004047808 */ /* 0x000fe40005800000 */
[----:B------:R-:W-:Y:S02]  /*129d0*/  FSEL R64, R6, -INF , !P2 ;  /* 0xff80000006407808 */ /* 0x000fe40005000000 */
[----:B------:R-:W-:Y:S01]  /*129e0*/  FSEL R54, R7, -INF , !P1 ;  /* 0xff80000007367808 */ /* 0x000fe20004800000 */
[----:B------:R-:W-:Y:S05]  /*129f0*/  @!P6 BRA `(.L_x_7531) ;  /* 0x000009e00000e947 */ /* 0x000fea0003800000 */
[----:B------:R-:W-:-:S13]  /*12a00*/  LOP3.LUT P5, RZ, R178, 0x8, RZ, 0xc0, !PT ;  /* 0x00000008b2ff7812 */ /* 0x000fda00078ac0ff */
[----:B------:R-:W-:Y:S05]  /*12a10*/  @!P5 BRA `(.L_x_7532) ;  /* 0x000003a00000d947 */ /* 0x000fea0003800000 */
[----:B------:R-:W-:Y:S01]  /*12a20*/  IABS R7, c[0x0][0x2d0] ;  /* 0x0000b40000077a13 */ /* 0x000fe20000000000 */
[----:B------:R-:W-:Y:S01]  /*12a30*/  IMAD.MOV.U32 R12, RZ, RZ, RZ ;  /* 0x000000ffff0c7224 */ /* 0x000fe200078e00ff */
[----:B------:R-:W-:Y:S02]  /*12a40*/  IABS R9, R114 ;  /* 0x0000007200097213 */ /* 0x000fe40000000000 */
[----:B------:R-:W1:Y:S01]  /*12a50*/  I2F.RP R8, R7 ;  /* 0x0000000700087306 */ /* 0x000e620000209400 */
[C---:B------:R-:W-:Y:S02]  /*12a60*/  IADD3 R11, R114.reuse, -0x80, RZ ;  /* 0xffffff80720b7810 */ /* 0x040fe40007ffe0ff */
[----:B------:R-:W-:-:S04]  /*12a70*/  LOP3.LUT R114, R114, c[0x0][0x2d0], RZ, 0x3c, !PT ;  /* 0x0000b40072727a12 */ /* 0x000fc800078e3cff */
[----:B------:R-:W-:Y:S01]  /*12a80*/  ISETP.GE.AND P3, PT, R114, RZ, PT ;  /* 0x000000ff7200720c */ /* 0x000fe20003f66270 */
[----:B-1----:R-:W1:Y:S02]  /*12a90*/  MUFU.RCP R13, R8 ;  /* 0x00000008000d7308 */ /* 0x002e640000001000 */
[----:B-1----:R-:W-:Y:S02]  /*12aa0*/  IADD3 R13, R13, 0xffffffe, RZ ;  /* 0x0ffffffe0d0d7810 */ /* 0x002fe40007ffe0ff */
[----:B------:R-:W-:Y:S02]  /*12ab0*/  IABS R8, R11 ;  /* 0x0000000b00087213 */ /* 0x000fe40000000000 */
[----:B------:R-:W-:Y:S02]  /*12ac0*/  LOP3.LUT R11, R11, c[0x0][0x2d0], RZ, 0x3c, !PT ;  /* 0x0000b4000b0b7a12 */ /* 0x000fe400078e3cff */
[----:B------:R-:W1:Y:S02]  /*12ad0*/  F2I.FTZ.U32.TRUNC.NTZ R13, R13 ;  /* 0x0000000d000d7305 */ /* 0x000e64000021f000 */
[----:B-1----:R-:W-:-:S04]  /*12ae0*/  IMAD.MOV R6, RZ, RZ, -R13 ;  /* 0x000000ffff067224 */ /* 0x002fc800078e0a0d */
        /* <DEDUP_REMOVED lines=18> */
[----:B------:R-:W-:-:S05]  /*12c10*/  @P4 IADD3 R12, R12, 0x1, RZ ;  /* 0x000000010c0c4810 */ /* 0x000fca0007ffe0ff */
        /* <DEDUP_REMOVED lines=26> */
.L_x_7532:
[----:B------:R-:W-:-:S05]  /*12dc0*/  IMAD.MOV.U32 R8, RZ, RZ, c[0x0][0x198] ;  /* 0x00006600ff087624 */ /* 0x000fca00078e00ff */
[----:B------:R-:W-:-:S04]  /*12dd0*/  LEA R8, -R8, RZ, 0x7 ;  /* 0x000000ff08087211 */ /* 0x000fc800078e39ff */
[----:B------:R-:W-:Y:S02]  /*12de0*/  SHF.R.S32.HI R7, RZ, 0x1f, R8 ;  /* 0x0000001fff077819 */ /* 0x000fe40000011408 */
.L_x_7533:
[----:B------:R-:W-:Y:S01]  /*12df0*/  @!P0 IMAD.MOV.U32 R20, RZ, RZ, c[0x0][0x198] ;  /* 0x00006600ff148624 */ /* 0x000fe200078e00ff */
[CC--:B------:R-:W-:Y:S01]  /*12e00*/  @!P0 LEA R22, P1, R8.reuse, R182.reuse, 0x1 ;  /* 0x000000b608168211 */ /* 0x0c0fe200078208ff */
[----:B------:R-:W-:Y:S01]  /*12e10*/  @!P0 IMAD.MOV.U32 R9, RZ, RZ, c[0x0][0x19c] ;  /* 0x00006700ff098624 */ /* 0x000fe200078e00ff */
[----:B------:R1:W-:Y:S01]  /*12e20*/  @P0 STS.128 [R179+0x2000], RZ ;  /* 0x002000ffb3000388 */ /* 0x0003e20000000c00 */
[----:B------:R-:W-:Y:S01]  /*12e30*/  @!P0 IMAD.MOV.U32 R6, RZ, RZ, R8 ;  /* 0x000000ffff068224 */ /* 0x000fe200078e0008 */
[--C-:B------:R-:W-:Y:S01]  /*12e40*/  @!P0 LEA.HI.X R23, R8, R183, R7.reuse, 0x1, P1 ;  /* 0x000000b708178211 */ /* 0x100fe200008f0c07 */
[----:B------:R-:W-:Y:S01]  /*12e50*/  @!P0 IMAD R9, R9, 0x30, RZ ;  /* 0x0000003009098824 */ /* 0x000fe200078e02ff */
[----:B------:R-:W-:Y:S01]  /*12e60*/  BSSY B0, `(.L_x_7534) ;  /* 0x0000054000007945 */ /* 0x000fe20003800000 */
[--C-:B------:R-:W-:Y:S02]  /*12e70*/  @!P0 IMAD.WIDE.U32 R20, R20, 0x30, R6.reuse ;  /* 0x0000003014148825 */ /* 0x100fe400078e0006 */
[----:B------:R-:W-:Y:S01]  /*12e80*/  @!PT LDS RZ, [RZ] ;  /* 0x00000000fffff984 */ /* 0x000fe20000000800 */
[----:B------:R-:W-:Y:S01]  /*12e90*/  @!PT LDS RZ, [RZ] ;  /* 0x00000000fffff984 */ /* 0x000fe20000000800 */
[----:B------:R-:W-:Y:S01]  /*12ea0*/  @!PT LDS RZ, [RZ] ;  /* 0x00000000fffff984 */ /* 0x000fe20000000800 */
[----:B------:R2:W-:Y:S02]  /*12eb0*/  @!P0 LDGSTS.E.BYPASS.LTC128B.128 [R179+0x2000], [R22.64] ;  /* 0x0200000016b38fae */ /* 0x0005e4000b901d46 */
[----:B------:R-:W-:Y:S01]  /*12ec0*/  @!P0 IMAD.MOV.U32 R12, RZ, RZ, c[0x0][0x198] ;  /* 0x00006600ff0c8624 */ /* 0x000fe200078e00ff */
[----:B------:R-:W-:Y:S01]  /*12ed0*/  @!P0 IADD3 R14, R9, R21, RZ ;  /* 0x00000015090e8210 */ /* 0x000fe20007ffe0ff */
[----:B------:R-:W-:Y:S01]  /*12ee0*/  @!P0 IMAD.MOV.U32 R10, RZ, RZ, c[0x0][0x19c] ;  /* 0x00006700ff0a8624 */ /* 0x000fe200078e00ff */
[-C--:B------:R-:W-:Y:S01]  /*12ef0*/  @!P0 LEA R16, P1, R20, R182.reuse, 0x1 ;  /* 0x000000b614108211 */ /* 0x080fe200078208ff */
[----:B------:R-:W-:Y:S01]  /*12f00*/  @!P0 IMAD.WIDE.U32 R12, R12, 0x50, R6 ;  /* 0x000000500c0c8825 */ /* 0x000fe200078e0006 */
[----:B------:R1:W-:Y:S02]  /*12f10*/  @P0 STS.128 [R179+0x2800], RZ ;  /* 0x002800ffb3000388 */ /* 0x0003e40000000c00 */
[----:B------:R-:W-:Y:S01]  /*12f20*/  @!P0 LEA.HI.X R17, R20, R183, R14, 0x1, P1 ;  /* 0x000000b714118211 */ /* 0x000fe200008f0c0e */
[----:B------:R-:W-:Y:S01]  /*12f30*/  @!P0 IMAD R10, R10, 0x50, RZ ;  /* 0x000000500a0a8824 */ /* 0x000fe200078e02ff */
[----:B------:R-:W-:Y:S01]  /*12f40*/  @!P0 LEA R14, P1, R12, R182, 0x1 ;  /* 0x000000b60c0e8211 */ /* 0x000fe200078208ff */
[----:B------:R-:W-:-:S02]  /*12f50*/  @!P0 IMAD.MOV.U32 R18, RZ, RZ, c[0x0][0x198] ;  /* 0x00006600ff128624 */ /* 0x000fc400078e00ff */
[----:B------:R-:W-:Y:S01]  /*12f60*/  @!P0 IMAD.MOV.U32 R6, RZ, RZ, c[0x0][0x19c] ;  /* 0x00006700ff068624 */ /* 0x000fe200078e00ff */
[----:B------:R-:W-:Y:S01]  /*12f70*/  @!P0 IADD3 R10, R10, R13, RZ ;  /* 0x0000000d0a0a8210 */ /* 0x000fe20007ffe0ff */
[----:B------:R-:W-:Y:S02]  /*12f80*/  @!P0 IMAD.MOV.U32 R9, RZ, RZ, R7 ;  /* 0x000000ffff098224 */ /* 0x000fe400078e0007 */
[----:B------:R-:W-:Y:S01]  /*12f90*/  @!P0 IMAD R6, R6, 0x60, RZ ;  /* 0x0000006006068824 */ /* 0x000fe200078e02ff */
[----:B------:R-:W-:Y:S01]  /*12fa0*/  @!P0 LEA.HI.X R15, R12, R183, R10, 0x1, P1 ;  /* 0x000000b70c0f8211 */ /* 0x000fe200008f0c0a */
[----:B------:R-:W-:Y:S01]  /*12fb0*/  @!P0 IMAD.WIDE.U32 R18, R18, 0x60, R8 ;  /* 0x0000006012128825 */ /* 0x000fe200078e0008 */
[----:B------:R-:W-:-:S03]  /*12fc0*/  @!P0 IADD3 R9, P2, R175, R8, RZ ;  /* 0x00000008af098210 */ /* 0x000fc60007f5e0ff */
[----:B------:R-:W-:Y:S01]  /*12fd0*/  @!P0 IMAD.IADD R6, R6, 0x1, R19 ;  /* 0x0000000106068824 */ /* 0x000fe200078e0213 */
[----:B------:R-:W-:Y:S01]  /*12fe0*/  @!P0 LEA R12, P1, R18, R182, 0x1 ;  /* 0x000000b6120c8211 */ /* 0x000fe200078208ff */
[----:B------:R-:W-:-:S03]  /*12ff0*/  @!P0 IMAD.X R10, R174, 0x1, R7, P2 ;  /* 0x00000001ae0a8824 */ /* 0x000fc600010e0607 */
[----:B------:R-:W-:Y:S01]  /*13000*/  @!P0 LEA.HI.X R13, R18, R183, R6, 0x1, P1 ;  /* 0x000000b7120d8211 */ /* 0x000fe200008f0c06 */
[----:B------:R-:W-:Y:S01]  /*13010*/  @!P0 IMAD.MOV.U32 R6, RZ, RZ, c[0x0][0x198] ;  /* 0x00006600ff068624 */ /* 0x000fe200078e00ff */
[----:B------:R-:W-:-:S04]  /*13020*/  @!P0 LEA R18, P1, R9, R182, 0x1 ;  /* 0x000000b609128211 */ /* 0x000fc800078208ff */
[----:B------:R-:W-:Y:S02]  /*13030*/  @!P0 LEA.HI.X R19, R9, R183, R10, 0x1, P1 ;  /* 0x000000b709138211 */ /* 0x000fe400008f0c0a */
[----:B------:R-:W-:Y:S02]  /*13040*/  @!P0 MOV R9, c[0x0][0x19c] ;  /* 0x0000670000098a02 */ /* 0x000fe40000000f00 */
[C---:B------:R-:W-:Y:S01]  /*13050*/  @!P0 LEA R10, P1, R6.reuse, R8, 0x5 ;  /* 0x00000008060a8211 */ /* 0x040fe200078228ff */
[----:B------:R-:W-:Y:S01]  /*13060*/  @!PT LDS RZ, [RZ] ;  /* 0x00000000fffff984 */ /* 0x000fe20000000800 */
[----:B------:R-:W-:Y:S01]  /*13070*/  @!PT LDS RZ, [RZ] ;  /* 0x00000000fffff984 */ /* 0x000fe20000000800 */
[----:B------:R-:W-:Y:S01]  /*13080*/  @!PT LDS RZ, [RZ] ;  /* 0x00000000fffff984 */ /* 0x000fe20000000800 */
[----:B------:R1:W-:Y:S03]  /*13090*/  @!P0 LDGSTS.E.BYPASS.LTC128B.128 [R179+0x2800], [R18.64] ;  /* 0x0280000012b38fae */ /* 0x0003e6000b901d46 */
[----:B------:R-:W-:Y:S01]  /*130a0*/  @!P0 LEA.HI.X R9, R6, R7, R9, 0x5, P1 ;  /* 0x0000000706098211 */ /* 0x000fe200008f2c09 */
[----:B------:R-:W-:Y:S01]  /*130b0*/  @!P0 IMAD.MOV.U32 R6, RZ, RZ, c[0x0][0x19c] ;  /* 0x00006700ff068624 */ /* 0x000fe200078e00ff */
[C---:B------:R-:W-:Y:S01]  /*130c0*/  @!P0 LEA R20, P1, R10.reuse, R182, 0x1 ;  /* 0x000000b60a148211 */ /* 0x040fe200078208ff */
[----:B------:R1:W-:Y:S03]  /*130d0*/  @P0 STS.128 [R179+0x3000], RZ ;  /* 0x003000ffb3000388 */ /* 0x0003e60000000c00 */
[----:B------:R-:W-:Y:S01]  /*130e0*/  @!P0 LEA.HI.X R21, R10, R183, R9, 0x1, P1 ;  /* 0x000000b70a158211 */ /* 0x000fe200008f0c09 */
[----:B------:R-:W-:-:S04]  /*130f0*/  @!P0 IMAD.MOV.U32 R9, RZ, RZ, c[0x0][0x198] ;  /* 0x00006600ff098624 */ /* 0x000fc800078e00ff */
[----:B------:R-:W-:Y:S01]  /*13100*/  @!PT LDS RZ, [RZ] ;  /* 0x00000000fffff984 */ /* 0x000fe20000000800 */
[----:B------:R-:W-:Y:S01]  /*13110*/  @!PT LDS RZ, [RZ] ;  /* 0x00000000fffff984 */ /* 0x000fe20000000800 */
[----:B------:R-:W-:Y:S01]  /*13120*/  @!PT LDS RZ, [RZ] ;  /* 0x00000000fffff984 */ /* 0x000fe20000000800 */
[----:B------:R1:W-:Y:S01]  /*13130*/  @!P0 LDGSTS.E.BYPASS.LTC128B.128 [R179+0x3000], [R20.64] ;  /* 0x0300000014b38fae */ /* 0x0003e2000b901d46 */
[----:B------:R-:W-:-:S03]  /*13140*/  @!P0 LEA R10, P1, R9, R8, 0x6 ;  /* 0x00000008090a8211 */ /* 0x000fc600078230ff */
[----:B------:R1:W-:Y:S01]  /*13150*/  @P0 STS.128 [R179+0x3800], RZ ;  /* 0x003800ffb3000388 */ /* 0x0003e20000000c00 */
[----:B------:R-:W-:Y:S02]  /*13160*/  @!P0 LEA.HI.X R6, R9, R7, R6, 0x6, P1 ;  /* 0x0000000709068211 */ /* 0x000fe400008f3406 */
[C---:B--2---:R-:W-:Y:S01]  /*13170*/  @!P0 LEA R22, P1, R10.reuse, R182, 0x1 ;  /* 0x000000b60a168211 */ /* 0x044fe200078208ff */
        /* <DEDUP_REMOVED lines=34> */
.L_x_7535:
[----:B------:R-:W-:Y:S05]  /*133a0*/  BSYNC B0 ;  /* 0x0000000000007941 */ /* 0x000fea0003800000 */
.L_x_7534:
[----:B------:R-:W0:Y:S01]  /*133b0*/  LDGDEPBAR ;  /* 0x00000000000079af */ /* 0x000e220000000000 */
[----:B------:R-:W-:-:S04]  /*133c0*/  LEA R182, P0, R8, R182, 0x1 ;  /* 0x000000b608b67211 */ /* 0x000fc800078008ff */
[----:B------:R-:W-:Y:S02]  /*133d0*/  LEA.HI.X R183, R8, R183, R7, 0x1, P0 ;  /* 0x000000b708b77211 */ /* 0x000fe400000f0c07 */
.L_x_7531:
        /* <DEDUP_REMOVED lines=95> */
[--C-:B------:R-:W-:Y:S02]  /*139d0*/  FFMA.FTZ R127, R200, c[0x0][0x23c], -R55.reuse ;  /* 0x00008f00c87f7a23 */ /* 0x100fe40000010837 */
[----:B------:R-:W-:Y:S01]  /*139e0*/  FMUL.FTZ R151, R151, c[0x0][0x23c] ;  /* 0x00008f0097977a20 */ /* 0x000fe20000410000 */
[----:B------:R-:W1:Y:S01]  /*139f0*/  MUFU.EX2 R150, R150 ;  /* 0x0000009600967308 */ /* 0x000e620000000800 */
[----:B------:R-:W-:Y:S02]  /*13a00*/  FMUL.FTZ R131, R131, c[0x0][0x23c] ;  /* 0x00008f0083837a20 */ /* 0x000fe40000410000 */
        /* <DEDUP_REMOVED lines=32> */
[--C-:B------:R-:W-:Y:S01]  /*13c10*/  FFMA.FTZ R189, R189, c[0x0][0x23c], -R102.reuse ;  /* 0x00008f00bdbd7a23 */ /* 0x100fe20000010866 */
[----:B------:R-:W-:Y:S01]  /*13c20*/  LDSM.16.MT88.4 R56, [R164+0x7800] ;  /* 0x00780000a438783b */ /* 0x000fe20000004200 */
[----:B------:R-:W1:Y:S01]  /*13c30*/  MUFU.EX2 R131, R131 ;  /* 0x0000008300837308 */ /* 0x000e620000000800 */
[--C-:B------:R-:W-:Y:S02]  /*13c40*/  FFMA.FTZ R188, R188, c[0x0][0x23c], -R55.reuse ;  /* 0x00008f00bcbc7a23 */ /* 0x100fe40000010837 */
[--C-:B------:R-:W-:Y:S02]  /*13c50*/  FFMA.FTZ R197, R194, c[0x0][0x23c], -R55.reuse ;  /* 0x00008f00c2c57a23 */ /* 0x100fe40000010837 */
[----:B------:R-:W-:Y:S02]  /*13c60*/  FFMA.FTZ R125, R125, c[0x0][0x23c], -R102 ;  /* 0x00008f007d7d7a23 */ /* 0x000fe40000010866 */
[----:B------:R-:W-:Y:S01]  /*13c70*/  FFMA.FTZ R112, R112, c[0x0][0x23c], -R55 ;  /* 0x00008f0070707a23 */ /* 0x000fe20000010837 */
[----:B------:R-:W4:Y:S01]  /*13c80*/  MUFU.EX2 R2, R2 ;  /* 0x0000000200027308 */ /* 0x000f220000000800 */
[----:B--2---:R-:W-:-:S02]  /*13c90*/  FMUL.FTZ R12, R68, R151 ;  /* 0x00000097440c7220 */ /* 0x004fc40000410000 */
        /* <DEDUP_REMOVED lines=26> */
[----:B---3--:R-:W-:Y:S01]  /*13e40*/  HMMA.16816.F32 R4, R32, R8, R4 ;  /* 0x000000082004723c */ /* 0x008fe20000001804 */
        /* <DEDUP_REMOVED lines=20> */
[----:B------:R-:W3:Y:S01]  /*13f90*/  MUFU.EX2 R119, R119 ;  /* 0x0000007700777308 */ /* 0x000ee20000000800 */
[----:B------:R-:W-:Y:S01]  /*13fa0*/  LDSM.16.MT88.4 R88, [R161+0x8800] ;  /* 0x00880000a158783b */ /* 0x000fe20000004200 */
[----:B------:R-:W-:Y:S02]  /*13fb0*/  FFMA.FTZ R151, R191, R151, R150 ;  /* 0x00000097bf977223 */ /* 0x000fe40000010096 */
[----:B------:R-:W-:Y:S02]  /*13fc0*/  FFMA.FTZ R65, R65, c[0x0][0x23c], -R102 ;  /* 0x00008f0041417a23 */ /* 0x000fe40000010866 */
[----:B------:R-:W-:Y:S01]  /*13fd0*/  HMMA.16816.F32 R28, R32, R36, R28 ;  /* 0x00000024201c723c */ /* 0x000fe2000000181c */
[----:B------:R-:W-:Y:S01]  /*13fe0*/  FADD.FTZ R130, R130, R151 ;  /* 0x0000009782827221 */ /* 0x000fe20000010000 */
[----:B------:R-:W-:Y:S01]  /*13ff0*/  MUFU.EX2 R144, R144 ;  /* 0x0000009000907308 */ /* 0x000fe20000000800 */
[----:B------:R-:W-:-:S04]  /*14000*/  FFMA.FTZ R104, R104, c[0x0][0x23c], -R55 ;  /* 0x00008f0068687a23 */ /* 0x000fc80000010837 */
[----:B-1----:R-:W-:Y:S01]  /*14010*/  F2FP.PACK_AB R36, R113, R118 ;  /* 0x000000767124723e */ /* 0x002fe200000000ff */
[----:B------:R-:W-:Y:S01]  /*14020*/  HMMA.16816.F32 R32, R32, R38, R80 ;  /* 0x000000262020723c */ /* 0x000fe20000001850 */
[----:B--2---:R-:W-:Y:S01]  /*14030*/  F2FP.PACK_AB R37, R115, R126 ;  /* 0x0000007e7325723e */ /* 0x004fe200000000ff */
[----:B------:R-:W1:Y:S05]  /*14040*/  MUFU.EX2 R137, R137 ;  /* 0x0000008900897308 */ /* 0x000e6a0000000800 */
[----:B------:R-:W-:Y:S02]  /*14050*/  F2FP.PACK_AB R38, R103, R114 ;  /* 0x000000726726723e */ /* 0x000fe400000000ff */
        /* <DEDUP_REMOVED lines=82> */
[----:B------:R-:W-:-:S05]  /*14580*/  FADD.FTZ R44, R127, R44 ;  /* 0x0000002c7f2c7221 */ /* 0x000fca0000010000 */
[C---:B--2---:R-:W-:Y:S07]  /*14590*/  HMMA.16816.F32 R12, R80.reuse, R40, R12 ;  /* 0x00000028500c723c */ /* 0x044fee000000180c */
[----:B------:R-:W-:Y:S01]  /*145a0*/  FFMA.FTZ R40, R121, c[0x0][0x23c], -R102 ;  /* 0x00008f0079287a23 */ /* 0x000fe20000010866 */
[----:B------:R-:W-:Y:S01]  /*145b0*/  HMMA.16816.F32 R16, R80, R42, R16 ;  /* 0x0000002a5010723c */ /* 0x000fe20000001810 */
[----:B------:R-:W-:-:S04]  /*145c0*/  FFMA.FTZ R41, R122, c[0x0][0x23c], -R55 ;  /* 0x00008f007a297a23 */ /* 0x000fc80000010837 */
[----:B------:R-:W-:Y:S02]  /*145d0*/  MUFU.EX2 R40, R40 ;  /* 0x0000002800287308 */ /* 0x000fe40000000800 */
[----:B------:R-:W-:Y:S01]  /*145e0*/  FFMA.FTZ R43, R120, c[0x0][0x23c], -R55 ;  /* 0x00008f00782b7a23 */ /* 0x000fe20000010837 */
[----:B---3--:R-:W-:Y:S01]  /*145f0*/  HMMA.16816.F32 R20, R80, R36, R20 ;  /* 0x000000245014723c */ /* 0x008fe20000001814 */
[----:B------:R-:W-:-:S04]  /*14600*/  FFMA.FTZ R42, R107, c[0x0][0x23c], -R102 ;  /* 0x00008f006b2a7a23 */ /* 0x000fc80000010866 */
[----:B------:R-:W-:Y:S02]  /*14610*/  MUFU.EX2 R43, R43 ;  /* 0x0000002b002b7308 */ /* 0x000fe40000000800 */
[--C-:B------:R-:W-:Y:S01]  /*14620*/  FFMA.FTZ R37, R117, c[0x0][0x23c], -R102.reuse ;  /* 0x00008f0075257a23 */ /* 0x100fe20000010866 */
[----:B------:R-:W-:Y:S01]  /*14630*/  HMMA.16816.F32 R24, R80, R38, R24 ;  /* 0x000000265018723c */ /* 0x000fe20000001818 */
[----:B------:R-:W-:-:S04]  /*14640*/  FFMA.FTZ R36, R123, c[0x0][0x23c], -R102 ;  /* 0x00008f007b247a23 */ /* 0x000fc80000010866 */
[----:B------:R-:W2:Y:S02]  /*14650*/  MUFU.EX2 R37, R37 ;  /* 0x0000002500257308 */ /* 0x000ea40000000800 */
[--C-:B------:R-:W-:Y:S01]  /*14660*/  FFMA.FTZ R38, R124, c[0x0][0x23c], -R55.reuse ;  /* 0x00008f007c267a23 */ /* 0x100fe20000010837 */
[C---:B-1----:R-:W-:Y:S01]  /*14670*/  HMMA.16816.F32 R84, R80.reuse, R4, R28 ;  /* 0x000000045054723c */ /* 0x042fe2000000181c */
[----:B------:R-:W1:Y:S04]  /*14680*/  LDSM.16.MT88.4 R28, [R160+0x8800] ;  /* 0x00880000a01c783b */ /* 0x000e680000004200 */
[----:B------:R-:W-:Y:S03]  /*14690*/  MUFU.EX2 R36, R36 ;  /* 0x0000002400247308 */ /* 0x000fe60000000800 */
[----:B------:R-:W-:Y:S05]  /*146a0*/  HMMA.16816.F32 R80, R80, R6, R32 ;  /* 0x000000065050723c */ /* 0x000fea0000001820 */
[----:B------:R-:W3:Y:S01]  /*146b0*/  MUFU.EX2 R39, R125 ;  /* 0x0000007d00277308 */ /* 0x000ee20000000800 */
[----:B--2---:R-:W-:Y:S01]  /*146c0*/  F2FP.PACK_AB R4, R40, R37 ;  /* 0x000000252804723e */ /* 0x004fe200000000ff */
[----:B------:R-:W-:-:S02]  /*146d0*/  FFMA.FTZ R32, R116, c[0x0][0x23c], -R55 ;  /* 0x00008f0074207a23 */ /* 0x000fc40000010837 */
[--C-:B------:R-:W-:Y:S02]  /*146e0*/  FFMA.FTZ R34, R105, c[0x0][0x23c], -R102.reuse ;  /* 0x00008f0069227a23 */ /* 0x100fe40000010866 */
[--C-:B------:R-:W-:Y:S02]  /*146f0*/  FFMA.FTZ R35, R109, c[0x0][0x23c], -R102.reuse ;  /* 0x00008f006d237a23 */ /* 0x100fe40000010866 */
[----:B------:R-:W2:Y:S01]  /*14700*/  MUFU.EX2 R38, R38 ;  /* 0x0000002600267308 */ /* 0x000ea20000000800 */
[----:B------:R-:W-:-:S07]  /*14710*/  FFMA.FTZ R33, R111, c[0x0][0x23c], -R102 ;  /* 0x00008f006f217a23 */ /* 0x000fce0000010866 */
        /* <DEDUP_REMOVED lines=14> */
[----:B------:R-:W-:-:S05]  /*14800*/  FFMA.FTZ R21, R108, c[0x0][0x23c], -R55 ;  /* 0x00008f006c157a23 */ /* 0x000fca0000010837 */
[----:B------:R-:W-:Y:S01]  /*14810*/  MUFU.EX2 R20, R112 ;  /* 0x0000007000147308 */ /* 0x000fe20000000800 */
[----:B------:R-:W-:Y:S01]  /*14820*/  FFMA.FTZ R22, R106, c[0x0][0x23c], -R55 ;  /* 0x00008f006a167a23 */ /* 0x000fe20000010837 */
[C---:B------:R-:W-:Y:S01]  /*14830*/  HMMA.16816.F32 R92, R4.reuse, R94, R8 ;  /* 0x0000005e045c723c */ /* 0x040fe20000001808 */
[----:B------:R-:W4:Y:S05]  /*14840*/  LDSM.16.MT88.4 R8, [R162+0x9000] ;  /* 0x00900000a208783b */ /* 0x000f2a0000004200 */
[----:B------:R-:W5:Y:S02]  /*14850*/  MUFU.EX2 R23, R23 ;  /* 0x0000001700177308 */ /* 0x000f640000000800 */
[C---:B------:R-:W-:Y:S01]  /*14860*/  HMMA.16816.F32 R72, R4.reuse, R74, R16 ;  /* 0x0000004a0448723c */ /* 0x040fe20000001810 */
[----:B------:R-:W3:Y:S05]  /*14870*/  LDSM.16.MT88.4 R16, [R161+0x9000] ;  /* 0x00900000a110783b */ /* 0x000eea0000004200 */
[----:B------:R-:W-:Y:S02]  /*14880*/  MUFU.EX2 R21, R21 ;  /* 0x0000001500157308 */ /* 0x000fe40000000800 */
[C---:B------:R-:W-:Y:S06]  /*14890*/  HMMA.16816.F32 R88, R4.reuse, R90, R24 ;  /* 0x0000005a0458723c */ /* 0x040fec0000001818 */
[----:B------:R-:W2:Y:S01]  /*148a0*/  MUFU.EX2 R22, R22 ;  /* 0x0000001600167308 */ /* 0x000ea20000000800 */
[----:B------:R-:W-:Y:S01]  /*148b0*/  FADD.FTZ R27, R3, R44 ;  /* 0x0000002c031b7221 */ /* 0x000fe20000010000 */
[----:B-1----:R-:W-:Y:S01]  /*148c0*/  HMMA.16816.F32 R84, R4, R28, R84 ;  /* 0x0000001c0454723c */ /* 0x002fe20000001854 */
[----:B------:R-:W-:-:S05]  /*148d0*/  FFMA.FTZ R25, R61, c[0x0][0x23c], -R102 ;  /* 0x00008f003d197a23 */ /* 0x000fca0000010866 */
[----:B------:R-:W-:Y:S01]  /*148e0*/  MUFU.EX2 R3, R65 ;  /* 0x0000004100037308 */ /* 0x000fe20000000800 */
[----:B------:R-:W-:Y:S02]  /*148f0*/  FADD.FTZ R27, R2, R27 ;  /* 0x0000001b021b7221 */ /* 0x000fe40000010000 */
[----:B------:R-:W-:Y:S02]  /*14900*/  FFMA.FTZ R24, R63, c[0x0][0x23c], -R102 ;  /* 0x00008f003f187a23 */ /* 0x000fe40000010866 */
[----:B------:R-:W-:Y:S01]  /*14910*/  FADD.FTZ R29, R67, R130 ;  /* 0x00000082431d7221 */ /* 0x000fe20000010000 */
[----:B------:R-:W-:Y:S01]  /*14920*/  HMMA.16816.F32 R80, R4, R30, R80 ;  /* 0x0000001e0450723c */ /* 0x000fe20000001850 */
[----:B------:R-:W-:Y:S01]  /*14930*/  FADD.FTZ R126, R126, R27 ;  /* 0x0000001b7e7e7221 */ /* 0x000fe20000010000 */
[----:B------:R-:W-:Y:S01]  /*14940*/  MUFU.EX2 R25, R25 ;  /* 0x0000001900197308 */ /* 0x000fe20000000800 */
[----:B------:R-:W-:Y:S02]  /*14950*/  FADD.FTZ R29, R66, R29 ;  /* 0x0000001d421d7221 */ /* 0x000fe40000010000 */
[----:B------:R-:W-:-:S02]  /*14960*/  FADD.FTZ R115, R115, R126 ;  /* 0x0000007e73737221 */ /* 0x000fc40000010000 */
[----:B--2---:R-:W-:Y:S01]  /*14970*/  F2FP.PACK_AB R4, R35, R34 ;  /* 0x000000222304723e */ /* 0x004fe200000000ff */
[----:B------:R-:W-:Y:S01]  /*14980*/  FADD.FTZ R118, R118, R29 ;  /* 0x0000001d76767221 */ /* 0x000fe20000010000 */
[----:B-----5:R-:W-:Y:S01]  /*14990*/  F2FP.PACK_AB R5, R23, R20 ;  /* 0x000000141705723e */ /* 0x020fe200000000ff */
[----:B------:R-:W-:Y:S01]  /*149a0*/  FADD.FTZ R128, R128, R115 ;  /* 0x0000007380807221 */ /* 0x000fe20000010000 */
[----:B------:R-:W-:Y:S01]  /*149b0*/  F2FP.PACK_AB R6, R42, R33 ;  /* 0x000000212a06723e */ /* 0x000fe200000000ff */
[----:B------:R-:W-:Y:S01]  /*149c0*/  FADD.FTZ R113, R113, R118 ;  /* 0x0000007671717221 */ /* 0x000fe20000010000 */
[----:B------:R-:W-:Y:S01]  /*149d0*/  F2FP.PACK_AB R7, R22, R21 ;  /* 0x000000151607723e */ /* 0x000fe200000000ff */
[----:B------:R-:W-:Y:S01]  /*149e0*/  FADD.FTZ R119, R119, R128 ;  /* 0x0000008077777221 */ /* 0x000fe20000010000 */
[----:B------:R-:W1:Y:S01]  /*149f0*/  MUFU.EX2 R24, R24 ;  /* 0x0000001800187308 */ /* 0x000e620000000800 */
[----:B------:R-:W-:Y:S02]  /*14a00*/  FADD.FTZ R114, R114, R113 ;  /* 0x0000007172727221 */ /* 0x000fe40000010000 */
[----:B------:R-:W-:-:S02]  /*14a10*/  FADD.FTZ R142, R142, R119 ;  /* 0x000000778e8e7221 */ /* 0x000fc40000010000 */
[C---:B---3--:R-:W-:Y:S01]  /*14a20*/  HMMA.16816.F32 R96, R4.reuse, R12, R96 ;  /* 0x0000000c0460723c */ /* 0x048fe20000001860 */
[----:B------:R-:W-:Y:S02]  /*14a30*/  FADD.FTZ R103, R103, R114 ;  /* 0x0000007267677221 */ /* 0x000fe40000010000 */
[----:B------:R-:W-:Y:S01]  /*14a40*/  FFMA.FTZ R26, R64, c[0x0][0x23c], -R102 ;  /* 0x00008f00401a7a23 */ /* 0x000fe20000010866 */
[----:B------:R-:W-:Y:S01]  /*14a50*/  MUFU.EX2 R2, R104 ;  /* 0x0000006800027308 */ /* 0x000fe20000000800 */
[----:B------:R-:W-:Y:S02]  /*14a60*/  FADD.FTZ R144, R144, R103 ;  /* 0x0000006790907221 */ /* 0x000fe40000010000 */
[--C-:B------:R-:W-:Y:S01]  /*14a70*/  FFMA.FTZ R27, R62, c[0x0][0x23c], -R55.reuse ;  /* 0x00008f003e1b7a23 */ /* 0x100fe20000010837 */
[----:B------:R-:W-:Y:S01]  /*14a80*/  HMMA.16816.F32 R92, R4, R14, R92 ;  /* 0x0000000e045c723c */ /* 0x000fe2000000185c */
[----:B------:R-:W2:Y:S01]  /*14a90*/  LDSM.16.MT88.4 R12, [R160+0x9000] ;  /* 0x00900000a00c783b */ /* 0x000ea20000004200 */
[----:B------:R-:W-:-:S02]  /*14aa0*/  FFMA.FTZ R28, R60, c[0x0][0x23c], -R55 ;  /* 0x00008f003c1c7a23 */ /* 0x000fc40000010837 */
[----:B------:R-:W-:Y:S01]  /*14ab0*/  FFMA.FTZ R29, R54, c[0x0][0x23c], -R55 ;  /* 0x00008f00361d7a23 */ /* 0x000fe20000010837 */
[----:B------:R-:W-:Y:S01]  /*14ac0*/  MUFU.EX2 R26, R26 ;  /* 0x0000001a001a7308 */ /* 0x000fe20000000800 */
[----:B------:R-:W-:Y:S02]  /*14ad0*/  FADD.FTZ R137, R137, R144 ;  /* 0x0000009089897221 */ /* 0x000fe40000010000 */
[----:B----4-:R-:W-:Y:S01]  /*14ae0*/  HMMA.16816.F32 R68, R4, R8, R68 ;  /* 0x000000080444723c */ /* 0x010fe20000001844 */
[----:B------:R-:W-:-:S04]  /*14af0*/  FADD.FTZ R135, R135, R142 ;  /* 0x0000008e87877221 */ /* 0x000fc80000010000 */
[----:B------:R-:W3:Y:S01]  /*14b00*/  MUFU.EX2 R27, R27 ;  /* 0x0000001b001b7308 */ /* 0x000ee20000000800 */
[----:B------:R-:W-:Y:S02]  /*14b10*/  FADD.FTZ R146, R146, R135 ;  /* 0x0000008792927221 */ /* 0x000fe40000010000 */
[----:B------:R-:W-:Y:S01]  /*14b20*/  HMMA.16816.F32 R72, R4, R10, R72 ;  /* 0x0000000a0448723c */ /* 0x000fe20000001848 */
[----:B------:R-:W4:Y:S01]  /*14b30*/  LDSM.16.MT88.4 R8, [R164+0x9800] ;  /* 0x00980000a408783b */ /* 0x000f220000004200 */
[----:B------:R-:W-:-:S03]  /*14b40*/  FADD.FTZ R141, R141, R146 ;  /* 0x000000928d8d7221 */ /* 0x000fc60000010000 */
[----:B------:R-:W-:Y:S01]  /*14b50*/  MUFU.EX2 R28, R28 ;  /* 0x0000001c001c7308 */ /* 0x000fe20000000800 */
[----:B------:R-:W-:Y:S02]  /*14b60*/  FADD.FTZ R188, R188, R141 ;  /* 0x0000008dbcbc7221 */ /* 0x000fe40000010000 */
[----:B------:R-:W-:Y:S02]  /*14b70*/  HMMA.16816.F32 R76, R4, R16, R76 ;  /* 0x00000010044c723c */ /* 0x000fe4000000184c */
[----:B------:R-:W-:-:S03]  /*14b80*/  FADD.FTZ R193, R193, R188 ;  /* 0x000000bcc1c17221 */ /* 0x000fc60000010000 */
[----:B------:R-:W5:Y:S01]  /*14b90*/  MUFU.EX2 R29, R29 ;  /* 0x0000001d001d7308 */ /* 0x000f620000000800 */
        /* <DEDUP_REMOVED lines=11> */
[----:B------:R-:W-:-:S04]  /*14c50*/  FADD.FTZ R12, R133, R12 ;  /* 0x0000000c850c7221 */ /* 0x000fc80000010000 */
[----:B------:R-:W-:Y:S01]  /*14c60*/  FADD.FTZ R195, R195, R12 ;  /* 0x0000000cc3c37221 */ /* 0x000fe20000010000 */
[----:B-1----:R-:W-:Y:S01]  /*14c70*/  F2FP.PACK_AB R4, R24, R25 ;  /* 0x000000191804723e */ /* 0x002fe200000000ff */
[----:B------:R-:W1:Y:S01]  /*14c80*/  LDSM.16.MT88.4 R12, [R161+0x9800] ;  /* 0x00980000a10c783b */ /* 0x000e620000004200 */
[----:B---3--:R-:W-:Y:S01]  /*14c90*/  F2FP.PACK_AB R5, R27, R2 ;  /* 0x000000021b05723e */ /* 0x008fe200000000ff */
[----:B------:R-:W-:Y:S01]  /*14ca0*/  FADD.FTZ R192, R192, R195 ;  /* 0x000000c3c0c07221 */ /* 0x000fe20000010000 */
[----:B------:R-:W-:Y:S02]  /*14cb0*/  F2FP.PACK_AB R6, R26, R3 ;  /* 0x000000031a06723e */ /* 0x000fe400000000ff */
[----:B-----5:R-:W-:Y:S01]  /*14cc0*/  F2FP.PACK_AB R7, R29, R28 ;  /* 0x0000001c1d07723e */ /* 0x020fe200000000ff */
[----:B------:R-:W-:-:S04]  /*14cd0*/  FADD.FTZ R189, R189, R192 ;  /* 0x000000c0bdbd7221 */ /* 0x000fc80000010000 */
[----:B------:R-:W-:Y:S02]  /*14ce0*/  FADD.FTZ R186, R186, R189 ;  /* 0x000000bdbaba7221 */ /* 0x000fe40000010000 */
[----:B----4-:R-:W-:Y:S02]  /*14cf0*/  HMMA.16816.F32 R96, R4, R8, R96 ;  /* 0x000000080460723c */ /* 0x010fe40000001860 */
[----:B------:R-:W-:-:S04]  /*14d00*/  FADD.FTZ R31, R49, R186 ;  /* 0x000000ba311f7221 */ /* 0x000fc80000010000 */
[----:B------:R-:W-:Y:S02]  /*14d10*/  FADD.FTZ R31, R50, R31 ;  /* 0x0000001f321f7221 */ /* 0x000fe40000010000 */
[C---:B------:R-:W-:Y:S01]  /*14d20*/  HMMA.16816.F32 R92, R4.reuse, R10, R92 ;  /* 0x0000000a045c723c */ /* 0x040fe2000000185c */
[----:B------:R-:W2:Y:S07]  /*14d30*/  LDSM.16.MT88.4 R8, [R160+0x9800] ;  /* 0x00980000a008783b */ /* 0x000eae0000004200 */
[C---:B------:R-:W-:Y:S07]  /*14d40*/  HMMA.16816.F32 R68, R4.reuse, R16, R68 ;  /* 0x000000100444723c */ /* 0x040fee0000001844 */
[----:B------:R-:W-:Y:S01]  /*14d50*/  FADD.FTZ R16, R48, R31 ;  /* 0x0000001f30107221 */ /* 0x000fe20000010000 */
[----:B------:R-:W-:Y:S03]  /*14d60*/  HMMA.16816.F32 R72, R4, R18, R72 ;  /* 0x000000120448723c */ /* 0x000fe60000001848 */
        /* <DEDUP_REMOVED lines=31> */
.L_x_7528:
[----:B------:R-:W-:Y:S05]  /*14f60*/  @!P6 BRA `(.L_x_7536) ;  /* 0x00003d800000e947 */ /* 0x000fea0003800000 */
[----:B------:R-:W-:Y:S01]  /*14f70*/  IMAD.MOV.U32 R189, RZ, RZ, c[0x0][0x1a0] ;  /* 0x00006800ffbd7624 */ /* 0x000fe200078e00ff */
[----:B------:R-:W-:-:S02]  /*14f80*/  MOV R103, R2 ;  /* 0x0000000200677202 */ /* 0x000fc40000000f00 */
[----:B------:R-:W-:Y:S01]  /*14f90*/  MOV R102, R3 ;  /* 0x0000000300667202 */ /* 0x000fe20000000f00 */
[----:B------:R-:W-:-:S05]  /*14fa0*/  IMAD.U32 R188, R189, -0x80, RZ ;  /* 0xffffff80bdbc7824 */ /* 0x000fca00078e00ff */
[----:B------:R-:W-:Y:S02]  /*14fb0*/  SHF.R.S32.HI R186, RZ, 0x1f, R188 ;  /* 0x0000001fffba7819 */ /* 0x000fe400000114bc */
.L_x_7540:
        /* <DEDUP_REMOVED lines=66> */
.L_x_7537:
        /* <DEDUP_REMOVED lines=34> */
[CC--:B------:R-:W-:Y:S01]  /*15600*/  @!P0 LEA R28, P4, R16.reuse, R148.reuse, 0x1 ;  /* 0x00000094101c8211 */ /* 0x0c0fe200078808ff */
[----:B------:R-:W-:Y:S01]  /*15610*/  @!P0 IMAD.MOV.U32 R6, RZ, RZ, c[0x0][0x1a4] ;  /* 0x00006900ff068624 */ /* 0x000fe200078e00ff */
[-C--:B------:R-:W-:Y:S01]  /*15620*/  @!P0 LEA.HI.X R15, R9, R149.reuse, R8, 0x1, P1 ;  /* 0x00000095090f8211 */ /* 0x080fe200008f0c08 */
[----:B------:R-:W-:Y:S01]  /*15630*/  @!P0 IMAD.IADD R8, R7, 0x1, R17 ;  /* 0x0000000107088824 */ /* 0x000fe200078e0211 */
[----:B------:R-:W-:Y:S01]  /*15640*/  @!PT LDS RZ, [RZ] ;  /* 0x00000000fffff984 */ /* 0x000fe20000000800 */
[----:B------:R-:W-:Y:S01]  /*15650*/  @!PT LDS RZ, [RZ] ;  /* 0x00000000fffff984 */ /* 0x000fe20000000800 */
[----:B------:R-:W-:Y:S01]  /*15660*/  @!PT LDS RZ, [RZ] ;  /* 0x00000000fffff984 */ /* 0x000fe20000000800 */
[----:B------:R3:W-:Y:S01]  /*15670*/  @!P0 LDGSTS.E.BYPASS.LTC128B.128 [R179+0x7000], [R18.64] ;  /* 0x0700000012b38fae */ /* 0x0007e2000b901d46 */
[C---:B------:R-:W-:Y:S01]  /*15680*/  @!P0 IMAD.WIDE.U32 R12, R189.reuse, 0x50, R12 ;  /* 0x00000050bd0c8825 */ /* 0x040fe200078e000c */
        /* <DEDUP_REMOVED lines=20> */
[CC--:B------:R-:W-:Y:S01]  /*157d0*/  @!P0 LEA R24, P2, R10.reuse, R148.reuse, 0x1 ;  /* 0x000000940a188211 */ /* 0x0c0fe200078408ff */
        /* <DEDUP_REMOVED lines=11> */
[----:B------:R-:W-:Y:S03]  /*15890*/  @!P0 LEA R30, P1, R22, R148, 0x1 ;  /* 0x00000094161e8211 */ /* 0x000fe600078208ff */
[----:B------:R-:W-:Y:S01]  /*158a0*/  @!P0 IADD3 R4, R4, R23, RZ ;  /* 0x0000001704048210 */ /* 0x000fe20007ffe0ff */
[----:B------:R-:W-:Y:S01]  /*158b0*/  @!PT LDS RZ, [RZ] ;  /* 0x00000000fffff984 */ /* 0x000fe20000000800 */
[----:B------:R-:W-:Y:S01]  /*158c0*/  @!PT LDS RZ, [RZ] ;  /* 0x00000000fffff984 */ /* 0x000fe20000000800 */
[----:B------:R-:W-:Y:S01]  /*158d0*/  @!PT LDS RZ, [RZ] ;  /* 0x00000000fffff984 */ /* 0x000fe20000000800 */
[----:B------:R1:W-:Y:S03]  /*158e0*/  @!P0 LDGSTS.E.BYPASS.LTC128B.128 [R179+0x9000], [R24.64] ;  /* 0x0900000018b38fae */ /* 0x0003e6000b901d46 */
[----:B------:R-:W-:Y:S01]  /*158f0*/  @!P0 LEA.HI.X R31, R22, R149, R4, 0x1, P1 ;  /* 0x00000095161f8211 */ /* 0x000fe200008f0c04 */
[----:B------:R-:W-:Y:S01]  /*15900*/  @P0 STS.128 [R179+0x9800], RZ ;  /* 0x009800ffb3000388 */ /* 0x000fe20000000c00 */
[----:B------:R-:W-:Y:S03]  /*15910*/  ISETP.GT.AND P1, PT, R184, R171, PT ;  /* 0x000000abb800720c */ /* 0x000fe60003f24270 */
[----:B------:R-:W-:Y:S01]  /*15920*/  @!PT LDS RZ, [RZ] ;  /* 0x00000000fffff984 */ /* 0x000fe20000000800 */
[----:B------:R-:W-:Y:S01]  /*15930*/  @!PT LDS RZ, [RZ] ;  /* 0x00000000fffff984 */ /* 0x000fe20000000800 */
[----:B------:R-:W-:Y:S01]  /*15940*/  @!PT LDS RZ, [RZ] ;  /* 0x00000000fffff984 */ /* 0x000fe20000000800 */
[----:B------:R4:W-:Y:S04]  /*15950*/  @!P0 LDGSTS.E.BYPASS.LTC128B.128 [R179+0x9800], [R30.64] ;  /* 0x098000001eb38fae */ /* 0x0009e8000b901d46 */
[----:B------:R-:W-:Y:S04]  /*15960*/  LDSM.16.M88.4 R104, [R170] ;  /* 0x00000000aa68783b */ /* 0x000fe80000000200 */
[----:B------:R-:W1:Y:S04]  /*15970*/  LDSM.16.M88.4 R108, [R169+0x2000] ;  /* 0x00200000a96c783b */ /* 0x000e680000000200 */
[----:B------:R-:W5:Y:S04]  /*15980*/  LDSM.16.M88.4 R112, [R169+0x2800] ;  /* 0x00280000a970783b */ /* 0x000f680000000200 */
[----:B------:R-:W2:Y:S04]  /*15990*/  LDSM.16.M88.4 R116, [R169+0x3000] ;  /* 0x00300000a974783b */ /* 0x000ea80000000200 */
[----:B------:R-:W0:Y:S04]  /*159a0*/  LDGDEPBAR ;  /* 0x00000000000079af */ /* 0x000e280000000000 */
[----:B------:R-:W4:Y:S04]  /*159b0*/  LDSM.16.M88.4 R120, [R169+0x3800] ;  /* 0x00380000a978783b */ /* 0x000f280000000200 */
[----:B------:R-:W2:Y:S04]  /*159c0*/  LDSM.16.M88.4 R124, [R169+0x4000] ;  /* 0x00400000a97c783b */ /* 0x000ea80000000200 */
[----:B------:R-:W2:Y:S04]  /*159d0*/  LDSM.16.M88.4 R128, [R169+0x4800] ;  /* 0x00480000a980783b */ /* 0x000ea80000000200 */
[----:B------:R-:W2:Y:S04]  /*159e0*/  LDSM.16.M88.4 R132, [R169+0x5000] ;  /* 0x00500000a984783b */ /* 0x000ea80000000200 */
[----:B------:R-:W2:Y:S04]  /*159f0*/  LDSM.16.M88.4 R136, [R169+0x5800] ;  /* 0x00580000a988783b */ /* 0x000ea80000000200 */
[----:B------:R-:W-:Y:S01]  /*15a00*/  LDSM.16.M88.4 R140, [R168] ;  /* 0x00000000a88c783b */ /* 0x000fe20000000200 */
[C---:B-1----:R-:W-:Y:S03]  /*15a10*/  HMMA.16816.F32 R4, R104.reuse, R108, RZ ;  /* 0x0000006c6804723c */ /* 0x042fe600000018ff */
[----:B------:R-:W1:Y:S04]  /*15a20*/  LDSM.16.M88.4 R144, [R163+0x2000] ;  /* 0x00200000a390783b */ /* 0x000e680000000200 */
[----:B------:R-:W1:Y:S01]  /*15a30*/  LDSM.16.M88.4 R148, [R163+0x2800] ;  /* 0x00280000a394783b */ /* 0x000e620000000200 */
[C---:B------:R-:W-:Y:S03]  /*15a40*/  HMMA.16816.F32 R8, R104.reuse, R110, RZ ;  /* 0x0000006e6808723c */ /* 0x040fe600000018ff */
[----:B------:R-:W-:Y:S05]  /*15a50*/  LDSM.16.M88.4 R108, [R163+0x3800] ;  /* 0x00380000a36c783b */ /* 0x000fea0000000200 */
        /* <DEDUP_REMOVED lines=24> */
[C---:B--2---:R-:W-:Y:S08]  /*15be0*/  HMMA.16816.F32 R20, R140.reuse, R104, R20 ;  /* 0x000000688c14723c */ /* 0x044ff00000001814 */
        /* <DEDUP_REMOVED lines=128> */
.L_x_7539:
[----:B------:R1:W-:Y:S01]  /*163f0*/  @P0 STS.128 [R179+0x2000], RZ ;  /* 0x002000ffb3000388 */ /* 0x0003e20000000c00 */
[----:B------:R-:W-:Y:S01]  /*16400*/  @!P0 IADD3 R3, P1, R175, R106, RZ ;  /* 0x0000006aaf038210 */ /* 0x000fe20007f3e0ff */
[--C-:B------:R-:W-:Y:S01]  /*16410*/  @!P0 IMAD.MOV.U32 R107, RZ, RZ, R105.reuse ;  /* 0x000000ffff6b8224 */ /* 0x100fe200078e0069 */
[----:B------:R-:W-:Y:S01]  /*16420*/  @!P0 MOV R119, R105 ;  /* 0x0000006900778202 */ /* 0x000fe20000000f00 */
[----:B------:R-:W-:Y:S02]  /*16430*/  @!P0 IMAD.MOV.U32 R2, RZ, RZ, c[0x0][0x19c] ;  /* 0x00006700ff028624 */ /* 0x000fe400078e00ff */
[----:B------:R-:W-:Y:S01]  /*16440*/  @!P0 IMAD.X R116, R174, 0x1, R105, P1 ;  /* 0x00000001ae748824 */ /* 0x000fe200008e0669 */
[CC--:B------:R-:W-:Y:S01]  /*16450*/  @!P0 LEA R114, P1, R3.reuse, R182.reuse, 0x1 ;  /* 0x000000b603728211 */ /* 0x0c0fe200078208ff */
[----:B------:R-:W-:Y:S02]  /*16460*/  @!P0 IMAD.MOV.U32 R118, RZ, RZ, R106 ;  /* 0x000000ffff768224 */ /* 0x000fe400078e006a */
[----:B------:R-:W-:Y:S01]  /*16470*/  @!P0 IMAD.MOV.U32 R108, RZ, RZ, c[0x0][0x19c] ;  /* 0x00006700ff6c8624 */ /* 0x000fe200078e00ff */
[-C--:B------:R-:W-:Y:S01]  /*16480*/  @!P0 LEA.HI.X R115, R3, R183.reuse, R116, 0x1, P1 ;  /* 0x000000b703738211 */ /* 0x080fe200008f0c74 */
[----:B------:R-:W-:Y:S01]  /*16490*/  @!P0 IMAD.WIDE.U32 R120, R104, 0x30, R106 ;  /* 0x0000003068788825 */ /* 0x000fe200078e006a */
[-C--:B------:R-:W-:Y:S02]  /*164a0*/  LEA R116, P1, R106, R182.reuse, 0x1 ;  /* 0x000000b66a747211 */ /* 0x080fe400078208ff */
[----:B------:R-:W-:Y:S01]  /*164b0*/  @!P0 MOV R3, c[0x0][0x19c] ;  /* 0x0000670000038a02 */ /* 0x000fe20000000f00 */
[----:B------:R-:W-:Y:S01]  /*164c0*/  @!P0 IMAD R2, R2, 0x30, RZ ;  /* 0x0000003002028824 */ /* 0x000fe200078e02ff */
[-C--:B------:R-:W-:Y:S01]  /*164d0*/  LEA.HI.X R117, R106, R183.reuse, R105, 0x1, P1 ;  /* 0x000000b76a757211 */ /* 0x080fe200008f0c69 */
[----:B------:R-:W-:Y:S01]  /*164e0*/  @!P0 IMAD.WIDE.U32 R118, R104, 0x50, R118 ;  /* 0x0000005068768825 */ /* 0x000fe200078e0076 */
[----:B------:R-:W-:Y:S02]  /*164f0*/  @!P0 LEA R112, P3, R120, R182, 0x1 ;  /* 0x000000b678708211 */ /* 0x000fe400078608ff */
[----:B------:R-:W-:Y:S01]  /*16500*/  @!P0 LEA R109, P1, R104, R106, 0x6 ;  /* 0x0000006a686d8211 */ /* 0x000fe200078230ff */
[----:B------:R-:W-:Y:S01]  /*16510*/  @!PT LDS RZ, [RZ] ;  /* 0x00000000fffff984 */ /* 0x000fe20000000800 */
[----:B------:R-:W-:Y:S01]  /*16520*/  @!PT LDS RZ, [RZ] ;  /* 0x00000000fffff984 */ /* 0x000fe20000000800 */
[----:B------:R-:W-:Y:S01]  /*16530*/  @!PT LDS RZ, [RZ] ;  /* 0x00000000fffff984 */ /* 0x000fe20000000800 */
[----:B------:R1:W-:Y:S01]  /*16540*/  @!P0 LDGSTS.E.BYPASS.LTC128B.128 [R179+0x2000], [R116.64] ;  /* 0x0200000074b38fae */ /* 0x0003e2000b901d46 */
[----:B------:R-:W-:Y:S01]  /*16550*/  @!P0 IMAD R108, R108, 0x50, RZ ;  /* 0x000000506c6c8824 */ /* 0x000fe200078e02ff */
[----:B------:R-:W-:Y:S01]  /*16560*/  @!P0 LEA R110, P2, R118, R182, 0x1 ;  /* 0x000000b6766e8211 */ /* 0x000fe200078408ff */
[----:B------:R-:W-:Y:S01]  /*16570*/  @!P0 IMAD.IADD R2, R2, 0x1, R121 ;  /* 0x0000000102028824 */ /* 0x000fe200078e0279 */
[----:B------:R1:W-:Y:S01]  /*16580*/  @P0 STS.128 [R179+0x2800], RZ ;  /* 0x002800ffb3000388 */ /* 0x0003e20000000c00 */
[----:B------:R-:W-:Y:S02]  /*16590*/  @!P0 IMAD.IADD R108, R108, 0x1, R119 ;  /* 0x000000016c6c8824 */ /* 0x000fe400078e0277 */
[----:B------:R-:W-:Y:S01]  /*165a0*/  @!P0 IMAD.MOV.U32 R121, RZ, RZ, R105 ;  /* 0x000000ffff798224 */ /* 0x000fe200078e0069 */
        /* <DEDUP_REMOVED lines=8> */
[C---:B------:R-:W-:Y:S01]  /*16630*/  @!P0 LEA R108, P2, R104.reuse, R106, 0x5 ;  /* 0x0000006a686c8211 */ /* 0x040fe200078428ff */
[----:B------:R-:W-:Y:S01]  /*16640*/  @!P0 IMAD.MOV.U32 R120, RZ, RZ, R106 ;  /* 0x000000ffff788224 */ /* 0x000fe200078e006a */
[CC--:B------:R-:W-:Y:S01]  /*16650*/  @!P0 LEA.HI.X R2, R104.reuse, R105.reuse, R2, 0x6, P1 ;  /* 0x0000006968028211 */ /* 0x0c0fe200008f3402 */
[----:B------:R-:W-:Y:S01]  /*16660*/  @!P0 IMAD.WIDE.U32 R106, R104, 0x60, R106 ;  /* 0x00000060686a8825 */ /* 0x000fe200078e006a */
[-C--:B------:R-:W-:Y:S02]  /*16670*/  @!P0 LEA R118, P1, R108, R182.reuse, 0x1 ;  /* 0x000000b66c768211 */ /* 0x080fe400078208ff */
[C---:B------:R-:W-:Y:S01]  /*16680*/  @!P0 LEA.HI.X R3, R104.reuse, R105, R3, 0x5, P2 ;  /* 0x0000006968038211 */ /* 0x040fe200010f2c03 */
[----:B------:R-:W-:Y:S01]  /*16690*/  @!P0 IMAD.WIDE.U32 R120, R104, 0x70, R120 ;  /* 0x0000007068788825 */ /* 0x000fe200078e0078 */
[----:B------:R-:W-:Y:S02]  /*166a0*/  @!P0 MOV R105, c[0x0][0x19c] ;  /* 0x0000670000698a02 */ /* 0x000fe40000000f00 */
[-C--:B------:R-:W-:Y:S01]  /*166b0*/  @!P0 LEA.HI.X R119, R108, R183.reuse, R3, 0x1, P1 ;  /* 0x000000b76c778211 */ /* 0x080fe200008f0c03 */
[----:B------:R-:W-:Y:S01]  /*166c0*/  @!P0 IMAD.MOV.U32 R104, RZ, RZ, c[0x0][0x19c] ;  /* 0x00006700ff688624 */ /* 0x000fe200078e00ff */
        /* <DEDUP_REMOVED lines=17> */
[----:B------:R-:W-:Y:S01]  /*167e0*/  MOV R182, R116 ;  /* 0x0000007400b67202 */ /* 0x000fe20000000f00 */
        /* <DEDUP_REMOVED lines=24> */
.L_x_7538:
        /* <DEDUP_REMOVED lines=59> */
[----:B------:R-:W4:Y:S01]  /*16d20*/  I2F R107, R107 ;  /* 0x0000006b006b7306 */ /* 0x000f220000201400 */
        /* <DEDUP_REMOVED lines=9> */
[----:B------:R-:W5:Y:S01]  /*16dc0*/  I2F R106, R106 ;  /* 0x0000006a006a7306 */ /* 0x000f620000201400 */
        /* <DEDUP_REMOVED lines=37> */
[CC--:B----4-:R-:W-:Y:S01]  /*17020*/  FFMA.FTZ R40, R0.reuse, R107.reuse, R40 ;  /* 0x0000006b00287223 */ /* 0x0d0fe20000010028 */
[----:B------:R-:W-:Y:S01]  /*17030*/  FMNMX.FTZ R119, R21, R118, !PT ;  /* 0x0000007615777209 */ /* 0x000fe20007810000 */
[C---:B-----5:R-:W-:Y:S01]  /*17040*/  FFMA.FTZ R41, R0.reuse, R106, R41 ;  /* 0x0000006a00297223 */ /* 0x060fe20000010029 */
        /* <DEDUP_REMOVED lines=98> */
[--C-:B------:R-:W-:Y:S01]  /*17670*/  FFMA.FTZ R128, R35, c[0x0][0x23c], -R115.reuse ;  /* 0x00008f0023807a23 */ /* 0x100fe20000010873 */
        /* <DEDUP_REMOVED lines=11> */
[--C-:B------:R-:W-:Y:S02]  /*17730*/  FFMA.FTZ R124, R6, c[0x0][0x23c], -R115.reuse ;  /* 0x00008f00067c7a23 */ /* 0x100fe40000010873 */
[C---:B-1----:R-:W-:Y:S01]  /*17740*/  FMUL.FTZ R10, R103.reuse, R94 ;  /* 0x0000005e670a7220 */ /* 0x042fe20000410000 */
[----:B------:R-:W-:Y:S01]  /*17750*/  FSEL R112, R112, RZ, P0 ;  /* 0x000000ff70707208 */ /* 0x000fe20000000000 */
[C---:B------:R-:W-:Y:S01]  /*17760*/  FMUL.FTZ R11, R103.reuse, R95 ;  /* 0x0000005f670b7220 */ /* 0x040fe20000410000 */
[----:B------:R-:W-:Y:S01]  /*17770*/  ISETP.GT.AND P0, PT, R184, R171, PT ;  /* 0x000000abb800720c */ /* 0x000fe20003f04270 */
[C---:B------:R-:W-:Y:S01]  /*17780*/  FMUL.FTZ R14, R103.reuse, R90 ;  /* 0x0000005a670e7220 */ /* 0x040fe20000410000 */
[----:B------:R-:W-:Y:S01]  /*17790*/  MUFU.EX2 R124, R124 ;  /* 0x0000007c007c7308 */ /* 0x000fe20000000800 */
[----:B------:R-:W-:Y:S02]  /*177a0*/  FMUL.FTZ R15, R103, R91 ;  /* 0x0000005b670f7220 */ /* 0x000fe40000410000 */
        /* <DEDUP_REMOVED lines=11> */
[C---:B---3--:R-:W-:Y:S02]  /*17860*/  FMUL.FTZ R8, R102.reuse, R92 ;  /* 0x0000005c66087220 */ /* 0x048fe40000410000 */
[C---:B------:R-:W-:Y:S02]  /*17870*/  FMUL.FTZ R9, R102.reuse, R93 ;  /* 0x0000005d66097220 */ /* 0x040fe40000410000 */
[----:B------:R-:W3:Y:S01]  /*17880*/  LDSM.16.MT88.4 R92, [R161+0x6000] ;  /* 0x00600000a15c783b */ /* 0x000ee20000004200 */
[--C-:B------:R-:W-:Y:S02]  /*17890*/  FFMA.FTZ R133, R37, c[0x0][0x23c], -R112.reuse ;  /* 0x00008f0025857a23 */ /* 0x100fe40000010870 */
[C---:B------:R-:W-:Y:S02]  /*178a0*/  FMUL.FTZ R6, R103.reuse, R98 ;  /* 0x0000006267067220 */ /* 0x040fe40000410000 */
        /* <DEDUP_REMOVED lines=11> */
[----:B------:R-:W-:Y:S02]  /*17960*/  FMUL.FTZ R75, R103, R75 ;  /* 0x0000004b674b7220 */ /* 0x000fe40000410000 */
[C---:B------:R-:W-:Y:S01]  /*17970*/  FMUL.FTZ R72, R102.reuse, R72 ;  /* 0x0000004866487220 */ /* 0x040fe20000410000 */
        /* <DEDUP_REMOVED lines=12> */
[----:B------:R-:W-:Y:S01]  /*17a40*/  FMUL.FTZ R80, R102, R80 ;  /* 0x0000005066507220 */ /* 0x000fe20000410000 */
[----:B------:R-:W4:Y:S01]  /*17a50*/  MUFU.EX2 R116, R116 ;  /* 0x0000007400747308 */ /* 0x000f220000000800 */
[--C-:B------:R-:W-:Y:S02]  /*17a60*/  FFMA.FTZ R18, R18, c[0x0][0x23c], -R115.reuse ;  /* 0x00008f0012127a23 */ /* 0x100fe40000010873 */
[----:B------:R-:W-:Y:S01]  /*17a70*/  FMUL.FTZ R81, R102, R81 ;  /* 0x0000005166517220 */ /* 0x000fe20000410000 */
[----:B-1----:R-:W-:Y:S01]  /*17a80*/  F2FP.PACK_AB R96, R118, R125 ;  /* 0x0000007d7660723e */ /* 0x002fe200000000ff */
        /* <DEDUP_REMOVED lines=23> */
[--C-:B------:R-:W-:Y:S01]  /*17c00*/  FFMA.FTZ R49, R49, c[0x0][0x23c], -R112.reuse ;  /* 0x00008f0031317a23 */ /* 0x100fe20000010870 */
[----:B-1----:R-:W-:Y:S01]  /*17c10*/  F2FP.PACK_AB R85, R113, R120 ;  /* 0x000000787155723e */ /* 0x002fe200000000ff */
[--C-:B------:R-:W-:Y:S02]  /*17c20*/  FFMA.FTZ R54, R54, c[0x0][0x23c], -R115.reuse ;  /* 0x00008f0036367a23 */ /* 0x100fe40000010873 */
[C---:B------:R-:W-:Y:S03]  /*17c30*/  HMMA.16816.F32 R68, R96.reuse, R108, R68 ;  /* 0x0000006c6044723c */ /* 0x040fe60000001844 */
[----:B------:R1:W-:Y:S01]  /*17c40*/  MUFU.EX2 R109, R18 ;  /* 0x00000012006d7308 */ /* 0x0003e20000000800 */
[--C-:B------:R-:W-:Y:S02]  /*17c50*/  FFMA.FTZ R55, R55, c[0x0][0x23c], -R115.reuse ;  /* 0x00008f0037377a23 */ /* 0x100fe40000010873 */
[--C-:B------:R-:W-:Y:S02]  /*17c60*/  FFMA.FTZ R58, R58, c[0x0][0x23c], -R115.reuse ;  /* 0x00008f003a3a7a23 */ /* 0x100fe40000010873 */
[C---:B------:R-:W-:Y:S04]  /*17c70*/  HMMA.16816.F32 R72, R96.reuse, R110, R72 ;  /* 0x0000006e6048723c */ /* 0x040fe80000001848 */
[--C-:B------:R-:W-:Y:S01]  /*17c80*/  FFMA.FTZ R108, R19, c[0x0][0x23c], -R115.reuse ;  /* 0x00008f00136c7a23 */ /* 0x100fe20000010873 */
[----:B------:R-:W-:Y:S01]  /*17c90*/  MUFU.EX2 R127, R127 ;  /* 0x0000007f007f7308 */ /* 0x000fe20000000800 */
[----:B------:R-:W-:Y:S02]  /*17ca0*/  FMUL.FTZ R19, R103, R87 ;  /* 0x0000005767137220 */ /* 0x000fe40000410000 */
[--C-:B------:R-:W-:Y:S01]  /*17cb0*/  FFMA.FTZ R110, R13, c[0x0][0x23c], -R112.reuse ;  /* 0x00008f000d6e7a23 */ /* 0x100fe20000010870 */
[C---:B---3--:R-:W-:Y:S03]  /*17cc0*/  HMMA.16816.F32 R76, R96.reuse, R92, R76 ;  /* 0x0000005c604c723c */ /* 0x048fe6000000184c */
[----:B------:R-:W-:Y:S02]  /*17cd0*/  FMUL.FTZ R13, R102, R89 ;  /* 0x00000059660d7220 */ /* 0x000fe40000410000 */
[----:B------:R-:W3:Y:S01]  /*17ce0*/  LDSM.16.MT88.4 R88, [R164+0x6800] ;  /* 0x00680000a458783b */ /* 0x000ee20000004200 */
[----:B------:R-:W4:Y:S01]  /*17cf0*/  MUFU.EX2 R108, R108 ;  /* 0x0000006c006c7308 */ /* 0x000f220000000800 */
[--C-:B------:R-:W-:Y:S02]  /*17d00*/  FFMA.FTZ R111, R16, c[0x0][0x23c], -R112.reuse ;  /* 0x00008f00106f7a23 */ /* 0x100fe40000010870 */
[----:B------:R-:W-:Y:S01]  /*17d10*/  FMUL.FTZ R16, R102, R84 ;  /* 0x0000005466107220 */ /* 0x000fe20000410000 */
[C---:B------:R-:W-:Y:S03]  /*17d20*/  HMMA.16816.F32 R12, R96.reuse, R94, R12 ;  /* 0x0000005e600c723c */ /* 0x040fe6000000180c */
[----:B------:R-:W5:Y:S01]  /*17d30*/  LDSM.16.MT88.4 R92, [R162+0x6800] ;  /* 0x00680000a25c783b */ /* 0x000f620000004200 */
[----:B-1----:R-:W-:Y:S02]  /*17d40*/  FMUL.FTZ R18, R103, R86 ;  /* 0x0000005667127220 */ /* 0x002fe40000410000 */
[----:B------:R-:W1:Y:S01]  /*17d50*/  MUFU.EX2 R110, R110 ;  /* 0x0000006e006e7308 */ /* 0x000e620000000800 */
[--C-:B------:R-:W-:Y:S02]  /*17d60*/  FFMA.FTZ R59, R59, c[0x0][0x23c], -R115.reuse ;  /* 0x00008f003b3b7a23 */ /* 0x100fe40000010873 */
[--C-:B------:R-:W-:Y:S02]  /*17d70*/  FFMA.FTZ R52, R52, c[0x0][0x23c], -R112.reuse ;  /* 0x00008f0034347a23 */ /* 0x100fe40000010870 */
[C---:B--2---:R-:W-:Y:S03]  /*17d80*/  HMMA.16816.F32 R16, R96.reuse, R104, R16 ;  /* 0x000000686010723c */ /* 0x044fe60000001810 */
[--C-:B------:R-:W-:Y:S02]  /*17d90*/  FFMA.FTZ R53, R53, c[0x0][0x23c], -R112.reuse ;  /* 0x00008f0035357a23 */ /* 0x100fe40000010870 */
[----:B------:R-:W2:Y:S01]  /*17da0*/  MUFU.EX2 R111, R111 ;  /* 0x0000006f006f7308 */ /* 0x000ea20000000800 */
[--C-:B------:R-:W-:Y:S02]  /*17db0*/  FFMA.FTZ R56, R56, c[0x0][0x23c], -R112.reuse ;  /* 0x00008f0038387a23 */ /* 0x100fe40000010870 */
[----:B------:R-:W-:Y:S01]  /*17dc0*/  HMMA.16816.F32 R80, R96, R106, R80 ;  /* 0x0000006a6050723c */ /* 0x000fe20000001850 */
[----:B------:R-:W5:Y:S03]  /*17dd0*/  LDSM.16.MT88.4 R96, [R161+0x6800] ;  /* 0x00680000a160783b */ /* 0x000f660000004200 */
[----:B----4-:R-:W-:Y:S01]  /*17de0*/  F2FP.PACK_AB R87, R108, R109 ;  /* 0x0000006d6c57723e */ /* 0x010fe200000000ff */
[--C-:B------:R-:W-:Y:S02]  /*17df0*/  FFMA.FTZ R104, R27, c[0x0][0x23c], -R115.reuse ;  /* 0x00008f001b687a23 */ /* 0x100fe40000010873 */
[----:B------:R-:W4:Y:S01]  /*17e00*/  MUFU.EX2 R126, R126 ;  /* 0x0000007e007e7308 */ /* 0x000f220000000800 */
[--C-:B------:R-:W-:Y:S01]  /*17e10*/  FFMA.FTZ R107, R26, c[0x0][0x23c], -R115.reuse ;  /* 0x00008f001a6b7a23 */ /* 0x100fe20000010873 */
[----:B-1----:R-:W-:Y:S03]  /*17e20*/  F2FP.PACK_AB R84, R110, R121 ;  /* 0x000000796e54723e */ /* 0x002fe600000000ff */
[--C-:B------:R-:W-:Y:S02]  /*17e30*/  FFMA.FTZ R105, R22, c[0x0][0x23c], -R115.reuse ;  /* 0x00008f0016697a23 */ /* 0x100fe40000010873 */
[----:B------:R-:W-:Y:S03]  /*17e40*/  FFMA.FTZ R106, R23, c[0x0][0x23c], -R115 ;  /* 0x00008f00176a7a23 */ /* 0x000fe60000010873 */
[----:B------:R-:W-:Y:S01]  /*17e50*/  MUFU.EX2 R107, R107 ;  /* 0x0000006b006b7308 */ /* 0x000fe20000000800 */
[--C-:B------:R-:W-:Y:S02]  /*17e60*/  FFMA.FTZ R22, R24, c[0x0][0x23c], -R112.reuse ;  /* 0x00008f0018167a23 */ /* 0x100fe40000010870 */
[--C-:B------:R-:W-:Y:S01]  /*17e70*/  FFMA.FTZ R57, R57, c[0x0][0x23c], -R112.reuse ;  /* 0x00008f0039397a23 */ /* 0x100fe20000010870 */
[----:B--2---:R-:W-:Y:S01]  /*17e80*/  F2FP.PACK_AB R86, R122, R111 ;  /* 0x0000006f7a56723e */ /* 0x004fe200000000ff */
[----:B------:R-:W-:Y:S01]  /*17e90*/  FFMA.FTZ R125, R102, R191, R125 ;  /* 0x000000bf667d7223 */ /* 0x000fe2000001007d */
[----:B------:R-:W-:Y:S01]  /*17ea0*/  MOV R102, R3 ;  /* 0x0000000300667202 */ /* 0x000fe20000000f00 */
[--C-:B------:R-:W-:Y:S02]  /*17eb0*/  FFMA.FTZ R62, R62, c[0x0][0x23c], -R115.reuse ;  /* 0x00008f003e3e7a23 */ /* 0x100fe40000010873 */
[--C-:B------:R-:W-:Y:S01]  /*17ec0*/  FFMA.FTZ R63, R63, c[0x0][0x23c], -R115.reuse ;  /* 0x00008f003f3f7a23 */ /* 0x100fe20000010873 */
[----:B------:R-:W-:Y:S01]  /*17ed0*/  MUFU.EX2 R105, R105 ;  /* 0x0000006900697308 */ /* 0x000fe20000000800 */
[C---:B---3--:R-:W-:Y:S05]  /*17ee0*/  HMMA.16816.F32 R4, R84.reuse, R88, R4 ;  /* 0x000000585404723c */ /* 0x048fea0000001804 */
[----:B----4-:R-:W-:Y:S01]  /*17ef0*/  F2FP.PACK_AB R20, R126, R127 ;  /* 0x0000007f7e14723e */ /* 0x010fe200000000ff */
[----:B------:R-:W-:Y:S02]  /*17f00*/  FFMA.FTZ R66, R66, c[0x0][0x23c], -R115 ;  /* 0x00008f0042427a23 */ /* 0x000fe40000010873 */
[C---:B------:R-:W-:Y:S01]  /*17f10*/  HMMA.16816.F32 R8, R84.reuse, R90, R8 ;  /* 0x0000005a5408723c */ /* 0x040fe20000001808 */
[----:B------:R-:W1:Y:S01]  /*17f20*/  LDSM.16.MT88.4 R88, [R160+0x6800] ;  /* 0x00680000a058783b */ /* 0x000e620000004200 */
[----:B------:R-:W2:Y:S02]  /*17f30*/  MUFU.EX2 R106, R106 ;  /* 0x0000006a006a7308 */ /* 0x000ea40000000800 */
[----:B------:R-:W-:Y:S02]  /*17f40*/  FFMA.FTZ R60, R60, c[0x0][0x23c], -R112 ;  /* 0x00008f003c3c7a23 */ /* 0x000fe40000010870 */
[----:B------:R-:W-:Y:S02]  /*17f50*/  FADD.FTZ R118, R118, R125 ;  /* 0x0000007d76767221 */ /* 0x000fe40000010000 */
[C---:B-----5:R-:W-:Y:S04]  /*17f60*/  HMMA.16816.F32 R68, R84.reuse, R92, R68 ;  /* 0x0000005c5444723c */ /* 0x060fe80000001844 */
[----:B------:R-:W3:Y:S01]  /*17f70*/  MUFU.EX2 R104, R104 ;  /* 0x0000006800687308 */ /* 0x000ee20000000800 */
[----:B------:R-:W-:Y:S02]  /*17f80*/  FADD.FTZ R119, R119, R118 ;  /* 0x0000007677777221 */ /* 0x000fe40000010000 */
[----:B------:R-:W-:Y:S01]  /*17f90*/  FFMA.FTZ R124, R103, R190, R124 ;  /* 0x000000be677c7223 */ /* 0x000fe2000001007c */
[C---:B------:R-:W-:Y:S01]  /*17fa0*/  HMMA.16816.F32 R72, R84.reuse, R94, R72 ;  /* 0x0000005e5448723c */ /* 0x040fe20000001848 */
[----:B------:R-:W4:Y:S03]  /*17fb0*/  LDSM.16.MT88.4 R92, [R164+0x7000] ;  /* 0x00700000a45c783b */ /* 0x000f260000004200 */
[----:B------:R-:W-:Y:S01]  /*17fc0*/  FADD.FTZ R116, R116, R119 ;  /* 0x0000007774747221 */ /* 0x000fe20000010000 */
[----:B------:R-:W-:Y:S01]  /*17fd0*/  MOV R103, R2 ;  /* 0x0000000200677202 */ /* 0x000fe20000000f00 */
[----:B------:R-:W-:Y:S01]  /*17fe0*/  MUFU.EX2 R128, R128 ;  /* 0x0000008000807308 */ /* 0x000fe20000000800 */
[----:B------:R-:W-:Y:S01]  /*17ff0*/  FADD.FTZ R124, R123, R124 ;  /* 0x0000007c7b7c7221 */ /* 0x000fe20000010000 */
[C---:B------:R-:W-:Y:S04]  /*18000*/  HMMA.16816.F32 R76, R84.reuse, R96, R76 ;  /* 0x00000060544c723c */ /* 0x040fe8000000184c */
[----:B--2---:R-:W-:Y:S01]  /*18010*/  F2FP.PACK_AB R21, R106, R105 ;  /* 0x000000696a15723e */ /* 0x004fe200000000ff */
[----:B------:R-:W-:Y:S02]  /*18020*/  FADD.FTZ R121, R121, R116 ;  /* 0x0000007479797221 */ /* 0x000fe40000010000 */
[----:B------:R-:W-:Y:S01]  /*18030*/  FFMA.FTZ R97, R25, c[0x0][0x23c], -R112 ;  /* 0x00008f0019617a23 */ /* 0x000fe20000010870 */
[C---:B------:R-:W-:Y:S01]  /*18040*/  HMMA.16816.F32 R12, R84.reuse, R98, R12 ;  /* 0x00000062540c723c */ /* 0x040fe2000000180c */
[----:B------:R-:W-:Y:S01]  /*18050*/  MUFU.EX2 R96, R22 ;  /* 0x0000001600607308 */ /* 0x000fe20000000800 */
[----:B------:R-:W2:Y:S02]  /*18060*/  LDSM.16.MT88.4 R24, [R162+0x7000] ;  /* 0x00700000a218783b */ /* 0x000ea40000004200 */
[----:B---3--:R-:W-:Y:S01]  /*18070*/  F2FP.PACK_AB R23, R104, R107 ;  /* 0x0000006b6817723e */ /* 0x008fe200000000ff */
        /* <DEDUP_REMOVED lines=9> */
[----:B------:R-:W3:Y:S01]  /*18110*/  LDSM.16.MT88.4 R84, [R161+0x7000] ;  /* 0x00700000a154783b */ /* 0x000ee20000004200 */
[----:B------:R-:W-:Y:S02]  /*18120*/  FADD.FTZ R122, R122, R111 ;  /* 0x0000006f7a7a7221 */ /* 0x000fe40000010000 */
[----:B------:R-:W-:Y:S04]  /*18130*/  FADD.FTZ R117, R117, R124 ;  /* 0x0000007c75757221 */ /* 0x000fe80000010000 */
[----:B------:R-:W-:Y:S01]  /*18140*/  FADD.FTZ R117, R114, R117 ;  /* 0x0000007572757221 */ /* 0x000fe20000010000 */
[----:B------:R-:W5:Y:S01]  /*18150*/  LDSM.16.MT88.4 R88, [R160+0x7000] ;  /* 0x00700000a058783b */ /* 0x000f620000004200 */
[----:B------:R-:W2:Y:S02]  /*18160*/  MUFU.EX2 R99, R99 ;  /* 0x0000006300637308 */ /* 0x000ea40000000800 */
[----:B------:R-:W-:Y:S01]  /*18170*/  FADD.FTZ R120, R120, R117 ;  /* 0x0000007578787221 */ /* 0x000fe20000010000 */
[----:B-1----:R-:W-:Y:S03]  /*18180*/  F2FP.PACK_AB R22, R97, R96 ;  /* 0x000000606116723e */ /* 0x002fe600000000ff */
[----:B------:R-:W-:Y:S04]  /*18190*/  FADD.FTZ R120, R113, R120 ;  /* 0x0000007871787221 */ /* 0x000fe80000010000 */
[----:B------:R-:W-:Y:S01]  /*181a0*/  MUFU.EX2 R131, R131 ;  /* 0x0000008300837308 */ /* 0x000fe20000000800 */
[C---:B----4-:R-:W-:Y:S05]  /*181b0*/  HMMA.16816.F32 R4, R20.reuse, R92, R4 ;  /* 0x0000005c1404723c */ /* 0x050fea0000001804 */
[----:B------:R-:W-:Y:S03]  /*181c0*/  FADD.FTZ R109, R109, R120 ;  /* 0x000000786d6d7221 */ /* 0x000fe60000010000 */
[C---:B------:R-:W-:Y:S01]  /*181d0*/  HMMA.16816.F32 R8, R20.reuse, R94, R8 ;  /* 0x0000005e1408723c */ /* 0x040fe20000001808 */
[----:B------:R-:W-:Y:S01]  /*181e0*/  LDSM.16.MT88.4 R92, [R164+0x9800] ;  /* 0x00980000a45c783b */ /* 0x000fe20000004200 */
[----:B------:R-:W1:Y:S02]  /*181f0*/  MUFU.EX2 R130, R130 ;  /* 0x0000008200827308 */ /* 0x000e640000000800 */
[----:B------:R-:W-:Y:S04]  /*18200*/  FADD.FTZ R108, R108, R109 ;  /* 0x0000006d6c6c7221 */ /* 0x000fe80000010000 */
[C---:B--2---:R-:W-:Y:S04]  /*18210*/  HMMA.16816.F32 R68, R20.reuse, R24, R68 ;  /* 0x000000181444723c */ /* 0x044fe80000001844 */
[----:B------:R-:W-:Y:S01]  /*18220*/  MUFU.EX2 R42, R42 ;  /* 0x0000002a002a7308 */ /* 0x000fe20000000800 */
[----:B------:R-:W-:Y:S03]  /*18230*/  FADD.FTZ R105, R105, R108 ;  /* 0x0000006c69697221 */ /* 0x000fe60000010000 */
[C---:B------:R-:W-:Y:S01]  /*18240*/  HMMA.16816.F32 R72, R20.reuse, R26, R72 ;  /* 0x0000001a1448723c */ /* 0x040fe20000001848 */
[----:B------:R-:W2:Y:S03]  /*18250*/  LDSM.16.MT88.4 R24, [R164+0x7800] ;  /* 0x00780000a418783b */ /* 0x000ea60000004200 */
[----:B------:R-:W-:Y:S02]  /*18260*/  FADD.FTZ R106, R106, R105 ;  /* 0x000000696a6a7221 */ /* 0x000fe40000010000 */
[----:B------:R-:W-:Y:S02]  /*18270*/  MUFU.EX2 R43, R43 ;  /* 0x0000002b002b7308 */ /* 0x000fe40000000800 */
[C---:B---3--:R-:W-:Y:S04]  /*18280*/  HMMA.16816.F32 R76, R20.reuse, R84, R76 ;  /* 0x00000054144c723c */ /* 0x048fe8000000184c */
        /* <DEDUP_REMOVED lines=14> */
[----:B------:R-:W-:Y:S01]  /*18370*/  F2FP.PACK_AB R21, R98, R99 ;  /* 0x000000636215723e */ /* 0x000fe200000000ff */
[----:B------:R-:W-:Y:S01]  /*18380*/  FADD.FTZ R99, R99, R104 ;  /* 0x0000006863637221 */ /* 0x000fe20000010000 */
[----:B------:R-:W-:Y:S03]  /*18390*/  F2FP.PACK_AB R23, R128, R129 ;  /* 0x000000818017723e */ /* 0x000fe600000000ff */
[----:B-1----:R-:W-:Y:S02]  /*183a0*/  F2FP.PACK_AB R20, R130, R131 ;  /* 0x000000838214723e */ /* 0x002fe400000000ff */
[----:B---3--:R-:W1:Y:S01]  /*183b0*/  LDSM.16.MT88.4 R32, [R161+0x7800] ;  /* 0x00780000a120783b */ /* 0x008e620000004200 */
[----:B------:R-:W3:Y:S01]  /*183c0*/  MUFU.EX2 R87, R87 ;  /* 0x0000005700577308 */ /* 0x000ee20000000800 */
[----:B----4-:R-:W-:Y:S09]  /*183d0*/  F2FP.PACK_AB R22, R85, R84 ;  /* 0x000000545516723e */ /* 0x010ff200000000ff */
[----:B------:R-:W-:Y:S01]  /*183e0*/  MUFU.EX2 R132, R132 ;  /* 0x0000008400847308 */ /* 0x000fe20000000800 */
[C---:B--2---:R-:W-:Y:S08]  /*183f0*/  HMMA.16816.F32 R4, R20.reuse, R24, R4 ;  /* 0x000000181404723c */ /* 0x044ff00000001804 */
[C---:B------:R-:W-:Y:S01]  /*18400*/  HMMA.16816.F32 R8, R20.reuse, R26, R8 ;  /* 0x0000001a1408723c */ /* 0x040fe20000001808 */
[----:B------:R-:W2:Y:S01]  /*18410*/  LDSM.16.MT88.4 R24, [R160+0x7800] ;  /* 0x00780000a018783b */ /* 0x000ea20000004200 */
[----:B------:R-:W4:Y:S06]  /*18420*/  MUFU.EX2 R133, R133 ;  /* 0x0000008500857308 */ /* 0x000f2c0000000800 */
[C---:B------:R-:W-:Y:S04]  /*18430*/  HMMA.16816.F32 R68, R20.reuse, R28, R68 ;  /* 0x0000001c1444723c */ /* 0x040fe80000001844 */
[----:B------:R-:W-:Y:S04]  /*18440*/  MUFU.EX2 R40, R40 ;  /* 0x0000002800287308 */ /* 0x000fe80000000800 */
[C---:B------:R-:W-:Y:S01]  /*18450*/  HMMA.16816.F32 R72, R20.reuse, R30, R72 ;  /* 0x0000001e1448723c */ /* 0x040fe20000001848 */
[----:B------:R-:W5:Y:S05]  /*18460*/  LDSM.16.MT88.4 R28, [R164+0x8000] ;  /* 0x00800000a41c783b */ /* 0x000f6a0000004200 */
        /* <DEDUP_REMOVED lines=10> */
[----:B---3--:R-:W-:Y:S02]  /*18510*/  F2FP.PACK_AB R21, R87, R86 ;  /* 0x000000565715723e */ /* 0x008fe400000000ff */
[----:B------:R-:W-:Y:S03]  /*18520*/  F2FP.PACK_AB R23, R43, R42 ;  /* 0x0000002a2b17723e */ /* 0x000fe600000000ff */
[----:B----4-:R-:W-:Y:S02]  /*18530*/  F2FP.PACK_AB R20, R133, R132 ;  /* 0x000000848514723e */ /* 0x010fe400000000ff */
[----:B------:R-:W-:Y:S02]  /*18540*/  F2FP.PACK_AB R22, R41, R40 ;  /* 0x000000282916723e */ /* 0x000fe400000000ff */
[----:B------:R-:W3:Y:S05]  /*18550*/  MUFU.EX2 R51, R51 ;  /* 0x0000003300337308 */ /* 0x000eea0000000800 */
[C---:B-----5:R-:W-:Y:S05]  /*18560*/  HMMA.16816.F32 R4, R20.reuse, R28, R4 ;  /* 0x0000001c1404723c */ /* 0x060fea0000001804 */
        /* <DEDUP_REMOVED lines=17> */
[----:B------:R-:W-:Y:S02]  /*18680*/  F2FP.PACK_AB R21, R47, R46 ;  /* 0x0000002e2f15723e */ /* 0x000fe400000000ff */
[----:B---3--:R-:W-:Y:S01]  /*18690*/  F2FP.PACK_AB R23, R51, R50 ;  /* 0x000000323317723e */ /* 0x008fe200000000ff */
[----:B------:R-:W-:Y:S02]  /*186a0*/  MUFU.EX2 R58, R58 ;  /* 0x0000003a003a7308 */ /* 0x000fe40000000800 */
[----:B-----5:R-:W-:Y:S02]  /*186b0*/  F2FP.PACK_AB R20, R45, R44 ;  /* 0x0000002c2d14723e */ /* 0x020fe400000000ff */
[----:B--2---:R-:W-:Y:S06]  /*186c0*/  F2FP.PACK_AB R22, R49, R48 ;  /* 0x000000303116723e */ /* 0x004fec00000000ff */
[----:B------:R-:W2:Y:S01]  /*186d0*/  MUFU.EX2 R59, R59 ;  /* 0x0000003b003b7308 */ /* 0x000ea20000000800 */
[C---:B-1----:R-:W-:Y:S08]  /*186e0*/  HMMA.16816.F32 R4, R20.reuse, R32, R4 ;  /* 0x000000201404723c */ /* 0x042ff00000001804 */
        /* <DEDUP_REMOVED lines=17> */
[----:B------:R-:W-:Y:S02]  /*18800*/  F2FP.PACK_AB R21, R55, R54 ;  /* 0x000000363715723e */ /* 0x000fe400000000ff */
[----:B--2---:R-:W-:Y:S03]  /*18810*/  F2FP.PACK_AB R23, R59, R58 ;  /* 0x0000003a3b17723e */ /* 0x004fe600000000ff */
[----:B-1----:R-:W-:Y:S02]  /*18820*/  F2FP.PACK_AB R20, R53, R52 ;  /* 0x000000343514723e */ /* 0x002fe400000000ff */
[----:B-----5:R-:W-:Y:S01]  /*18830*/  F2FP.PACK_AB R22, R57, R56 ;  /* 0x000000383916723e */ /* 0x020fe200000000ff */
[----:B------:R-:W-:Y:S06]  /*18840*/  MUFU.EX2 R66, R66 ;  /* 0x0000004200427308 */ /* 0x000fec0000000800 */
[C---:B---3--:R-:W-:Y:S04]  /*18850*/  HMMA.16816.F32 R4, R20.reuse, R24, R4 ;  /* 0x000000181404723c */ /* 0x048fe80000001804 */
        /* <DEDUP_REMOVED lines=10> */
[C---:B------:R-:W-:Y:S04]  /*18900*/  HMMA.16816.F32 R76, R20.reuse, R36, R76 ;  /* 0x00000024144c723c */ /* 0x040fe8000000184c */
[----:B------:R-:W-:Y:S03]  /*18910*/  FADD.FTZ R35, R127, R122 ;  /* 0x0000007a7f237221 */ /* 0x000fe60000010000 */
[----:B------:R-:W-:Y:S01]  /*18920*/  MUFU.EX2 R32, R32 ;  /* 0x0000002000207308 */ /* 0x000fe20000000800 */
[C---:B------:R-:W-:Y:S04]  /*18930*/  HMMA.16816.F32 R12, R20.reuse, R38, R12 ;  /* 0x00000026140c723c */ /* 0x040fe8000000180c */
[----:B------:R-:W-:Y:S05]  /*18940*/  FADD.FTZ R35, R126, R35 ;  /* 0x000000237e237221 */ /* 0x000fea0000010000 */
[----:B------:R-:W5:Y:S01]  /*18950*/  MUFU.EX2 R191, R112 ;  /* 0x0000007000bf7308 */ /* 0x000f620000000800 */
[C---:B--2---:R-:W-:Y:S07]  /*18960*/  HMMA.16816.F32 R16, R20.reuse, R24, R16 ;  /* 0x000000181410723c */ /* 0x044fee0000001810 */
[----:B------:R-:W-:Y:S01]  /*18970*/  FADD.FTZ R24, R96, R35 ;  /* 0x0000002360187221 */ /* 0x000fe20000010000 */
[----:B------:R-:W-:Y:S04]  /*18980*/  HMMA.16816.F32 R80, R20, R26, R80 ;  /* 0x0000001a1450723c */ /* 0x000fe80000001850 */
[----:B------:R-:W-:Y:S03]  /*18990*/  FADD.FTZ R24, R97, R24 ;  /* 0x0000001861187221 */ /* 0x000fe60000010000 */
[----:B----4-:R-:W-:Y:S01]  /*189a0*/  F2FP.PACK_AB R21, R63, R62 ;  /* 0x0000003e3f15723e */ /* 0x010fe200000000ff */
[----:B------:R-:W-:Y:S01]  /*189b0*/  FADD.FTZ R25, R131, R24 ;  /* 0x0000001883197221 */ /* 0x000fe20000010000 */
[----:B-1----:R-:W-:Y:S03]  /*189c0*/  F2FP.PACK_AB R23, R115, R66 ;  /* 0x000000427317723e */ /* 0x002fe600000000ff */
[----:B------:R-:W-:Y:S01]  /*189d0*/  FADD.FTZ R24, R98, R99 ;  /* 0x0000006362187221 */ /* 0x000fe20000010000 */
[----:B---3--:R-:W-:Y:S01]  /*189e0*/  F2FP.PACK_AB R20, R33, R60 ;  /* 0x0000003c2114723e */ /* 0x008fe200000000ff */
[----:B------:R-:W-:Y:S01]  /*189f0*/  FADD.FTZ R25, R130, R25 ;  /* 0x0000001982197221 */ /* 0x000fe20000010000 */
[----:B-----5:R-:W-:Y:S01]  /*18a00*/  F2FP.PACK_AB R22, R191, R32 ;  /* 0x00000020bf16723e */ /* 0x020fe200000000ff */
[----:B------:R-:W-:Y:S02]  /*18a10*/  FADD.FTZ R129, R129, R24 ;  /* 0x0000001881817221 */ /* 0x000fe40000010000 */
[----:B------:R-:W-:Y:S02]  /*18a20*/  FADD.FTZ R84, R84, R25 ;  /* 0x0000001954547221 */ /* 0x000fe40000010000 */
[----:B------:R-:W-:Y:S02]  /*18a30*/  FADD.FTZ R25, R128, R129 ;  /* 0x0000008180197221 */ /* 0x000fe40000010000 */
[----:B------:R-:W-:Y:S01]  /*18a40*/  FADD.FTZ R85, R85, R84 ;  /* 0x0000005455557221 */ /* 0x000fe20000010000 */
[C---:B------:R-:W-:Y:S01]  /*18a50*/  HMMA.16816.F32 R96, R20.reuse, R92, R4 ;  /* 0x0000005c1460723c */ /* 0x040fe20000001804 */
[----:B------:R-:W1:Y:S02]  /*18a60*/  LDSM.16.MT88.4 R4, [R160+0x9800] ;  /* 0x00980000a004783b */ /* 0x000e640000004200 */
        /* <DEDUP_REMOVED lines=40> */
.L_x_7536:
[----:B------:R-:W1:Y:S01]  /*18cf0*/  SHFL.BFLY PT, R0, R191, 0x2, 0x1f ;  /* 0x0c401f00bf007f89 */ /* 0x000e6200000e0000 */
[----:B------:R-:W-:Y:S01]  /*18d00*/  MOV R11, 0x3f800000 ;  /* 0x3f800000000b7802 */ /* 0x000fe20000000f00 */
[----:B------:R-:W-:Y:S01]  /*18d10*/  BSSY B0, `(.L_x_7541) ;  /* 0x000009f000007945 */ /* 0x000fe20003800000 */
[----:B------:R-:W-:Y:S01]  /*18d20*/  IADD3 R46, -R177, RZ, RZ ;  /* 0x000000ffb12e7210 */ /* 0x000fe20007ffe1ff */
[----:B------:R-:W2:Y:S04]  /*18d30*/  SHFL.BFLY PT, R9, R190, 0x2, 0x1f ;  /* 0x0c401f00be097f89 */ /* 0x000ea800000e0000 */
[----:B------:R-:W3:Y:S04]  /*18d40*/  S2R R13, SR_TID.X ;  /* 0x00000000000d7919 */ /* 0x000ee80000002100 */
[----:B------:R-:W-:Y:S06]  /*18d50*/  BAR.SYNC.DEFER_BLOCKING 0x0 ;  /* 0x0000000000007b1d */ /* 0x000fec0000010000 */
[----:B------:R-:W4:Y:S04]  /*18d60*/  S2R R45, SR_CTAID.Z ;  /* 0x00000000002d7919 */ /* 0x000f280000002700 */
[----:B------:R-:W5:Y:S01]  /*18d70*/  S2R R44, SR_CTAID.Y ;  /* 0x00000000002c7919 */ /* 0x000f620000002600 */
[----:B-1----:R-:W-:-:S03]  /*18d80*/  FADD.FTZ R7, R0, R191 ;  /* 0x000000bf00077221 */ /* 0x002fc60000010000 */
[----:B------:R-:W1:Y:S01]  /*18d90*/  S2R R0, SR_TID.X ;  /* 0x0000000000007919 */ /* 0x000e620000002100 */
[----:B--2---:R-:W-:-:S03]  /*18da0*/  FADD.FTZ R9, R9, R190 ;  /* 0x000000be09097221 */ /* 0x004fc60000010000 */
[----:B------:R-:W2:Y:S01]  /*18db0*/  SHFL.BFLY PT, R6, R7, 0x1, 0x1f ;  /* 0x0c201f0007067f89 */ /* 0x000ea200000e0000 */
[----:B---3--:R-:W-:-:S03]  /*18dc0*/  SHF.R.S32.HI R10, RZ, 0x1f, R13 ;  /* 0x0000001fff0a7819 */ /* 0x008fc6000001140d */
[----:B------:R-:W3:Y:S01]  /*18dd0*/  SHFL.BFLY PT, R4, R9, 0x1, 0x1f ;  /* 0x0c201f0009047f89 */ /* 0x000ee200000e0000 */
[----:B------:R-:W-:-:S04]  /*18de0*/  LEA.HI R10, R10, R13, RZ, 0x4 ;  /* 0x0000000d0a0a7211 */ /* 0x000fc800078f20ff */
[----:B------:R-:W-:Y:S01]  /*18df0*/  SHF.R.S32.HI R10, RZ, 0x4, R10 ;  /* 0x00000004ff0a7819 */ /* 0x000fe2000001140a */
[----:B----4-:R-:W-:Y:S02]  /*18e00*/  IMAD R45, R46, c[0x0][0x1c0], R45 ;  /* 0x000070002e2d7a24 */ /* 0x010fe400078e022d */
[----:B-----5:R-:W-:Y:S01]  /*18e10*/  IMAD R44, R44, c[0x0][0x210], R177 ;  /* 0x000084002c2c7a24 */ /* 0x020fe200078e02b1 */
[----:B-1----:R-:W-:-:S03]  /*18e20*/  SHF.R.S32.HI R5, RZ, 0x1f, R0 ;  /* 0x0000001fff057819 */ /* 0x002fc60000011400 */
[----:B------:R-:W-:Y:S02]  /*18e30*/  IMAD R44, R44, c[0x0][0x1c0], R45 ;  /* 0x000070002c2c7a24 */ /* 0x000fe400078e022d */
[----:B--2---:R-:W-:Y:S01]  /*18e40*/  FADD.FTZ R6, R7, R6 ;  /* 0x0000000607067221 */ /* 0x004fe20000010000 */
[----:B------:R-:W-:Y:S01]  /*18e50*/  LEA.HI R8, R5, R0, RZ, 0x2 ;  /* 0x0000000005087211 */ /* 0x000fe200078f10ff */
[----:B---3--:R-:W-:-:S03]  /*18e60*/  FADD.FTZ R4, R9, R4 ;  /* 0x0000000409047221 */ /* 0x008fc60000010000 */
[----:B------:R-:W-:Y:S01]  /*18e70*/  FSETP.NE.FTZ.AND P3, PT, R6, RZ, PT ;  /* 0x000000ff0600720b */ /* 0x000fe20003f75000 */
[----:B------:R-:W-:Y:S01]  /*18e80*/  IMAD.MOV.U32 R9, RZ, RZ, 0x3f800000 ;  /* 0x3f800000ff097424 */ /* 0x000fe200078e00ff */
[--C-:B------:R-:W-:Y:S02]  /*18e90*/  SHF.R.S32.HI R12, RZ, 0x2, R8.reuse ;  /* 0x00000002ff0c7819 */ /* 0x100fe40000011408 */
[----:B------:R-:W-:Y:S02]  /*18ea0*/  FSETP.NE.FTZ.AND P0, PT, R4, RZ, PT ;  /* 0x000000ff0400720b */ /* 0x000fe40003f15000 */
[----:B------:R-:W-:-:S04]  /*18eb0*/  SHF.R.S32.HI R7, RZ, 0x1f, R8 ;  /* 0x0000001fff077819 */ /* 0x000fc80000011408 */
[----:B------:R-:W-:-:S03]  /*18ec0*/  LEA.HI R7, R7, R12, RZ, 0x3 ;  /* 0x0000000c07077211 */ /* 0x000fc600078f18ff */
[----:B------:R-:W1:Y:S01]  /*18ed0*/  @P3 MUFU.RCP R11, R6 ;  /* 0x00000006000b3308 */ /* 0x000e620000001000 */
[----:B------:R-:W-:-:S04]  /*18ee0*/  LOP3.LUT R7, R7, 0xfffffff8, RZ, 0xc0, !PT ;  /* 0xfffffff807077812 */ /* 0x000fc800078ec0ff */
[----:B------:R-:W-:-:S03]  /*18ef0*/  IADD3 R7, R12, -R7, RZ ;  /* 0x800000070c077210 */ /* 0x000fc60007ffe0ff */
[----:B------:R-:W2:Y:S01]  /*18f00*/  @P0 MUFU.RCP R9, R4 ;  /* 0x0000000400090308 */ /* 0x000ea20000001000 */
[----:B------:R-:W-:-:S04]  /*18f10*/  LOP3.LUT R12, R7, 0x1, RZ, 0xc0, !PT ;  /* 0x00000001070c7812 */ /* 0x000fc800078ec0ff */
[----:B------:R-:W-:Y:S02]  /*18f20*/  ISETP.NE.U32.AND P4, PT, R12, 0x1, PT ;  /* 0x000000010c00780c */ /* 0x000fe40003f85070 */
[----:B------:R-:W-:Y:S01]  /*18f30*/  SHF.L.U32 R12, R10, 0x6, RZ ;  /* 0x000000060a0c7819 */ /* 0x000fe200000006ff */
[----:B-1----:R-:W-:Y:S01]  /*18f40*/  FMUL.FTZ R96, R11, R96 ;  /* 0x000000600b607220 */ /* 0x002fe20000410000 */
[----:B------:R-:W-:Y:S01]  /*18f50*/  R2P PR, R7, 0x6 ;  /* 0x0000000607007804 */ /* 0x000fe20000000000 */
[C---:B------:R-:W-:Y:S01]  /*18f60*/  FMUL.FTZ R97, R11.reuse, R97 ;  /* 0x000000610b617220 */ /* 0x040fe20000410000 */
[----:B------:R-:W1:Y:S01]  /*18f70*/  @P3 MUFU.LG2 R6, R6 ;  /* 0x0000000600063308 */ /* 0x000e620000000c00 */
[C---:B------:R-:W-:Y:S02]  /*18f80*/  FMUL.FTZ R92, R11.reuse, R92 ;  /* 0x0000005c0b5c7220 */ /* 0x040fe40000410000 */
        /* <DEDUP_REMOVED lines=14> */
[-C--:B------:R-:W-:Y:S01]  /*19070*/  LEA.HI R11, R5, R0.reuse, RZ, 0x4 ;  /* 0x00000000050b7211 */ /* 0x080fe200078f20ff */
[----:B--2---:R-:W-:Y:S01]  /*19080*/  FMUL.FTZ R99, R9, R99 ;  /* 0x0000006309637220 */ /* 0x004fe20000410000 */
[----:B------:R-:W-:Y:S01]  /*19090*/  LEA.HI R5, R5, R0, RZ, 0x5 ;  /* 0x0000000005057211 */ /* 0x000fe200078f28ff */
[----:B------:R-:W-:Y:S01]  /*190a0*/  FMUL.FTZ R98, R9, R98 ;  /* 0x0000006209627220 */ /* 0x000fe20000410000 */
        /* <DEDUP_REMOVED lines=16> */
[----:B------:R-:W-:Y:S01]  /*191b0*/  LOP3.LUT R11, R8, 0x1ffffffc, RZ, 0xc0, !PT ;  /* 0x1ffffffc080b7812 */ /* 0x000fe200078ec0ff */
[----:B-1----:R-:W-:Y:S01]  /*191c0*/  @P3 FMUL.FTZ R6, R6, 0.69314718246459960938 ;  /* 0x3f31721806063820 */ /* 0x002fe20000410000 */
[----:B------:R-:W-:Y:S01]  /*191d0*/  LOP3.LUT R8, R12, 0x1c0, RZ, 0xc0, !PT ;  /* 0x000001c00c087812 */ /* 0x000fe200078ec0ff */
[----:B------:R-:W-:Y:S01]  /*191e0*/  IMAD.SHL.U32 R12, R7, 0x40, RZ ;  /* 0x00000040070c7824 */ /* 0x000fe200078e00ff */
[----:B------:R-:W-:Y:S01]  /*191f0*/  LEA.HI R16, R9, R9, RZ, 0x1 ;  /* 0x0000000909107211 */ /* 0x000fe200078f08ff */
[----:B---3--:R-:W-:Y:S01]  /*19200*/  @P0 FMUL.FTZ R45, R4, 0.69314718246459960938 ;  /* 0x3f317218042d0820 */ /* 0x008fe20000410000 */
[----:B------:R-:W-:Y:S02]  /*19210*/  SHF.R.S32.HI R7, RZ, 0x5, R5 ;  /* 0x00000005ff077819 */ /* 0x000fe40000011405 */
[----:B------:R-:W-:-:S02]  /*19220*/  IADD3 R14, -R11, R0, RZ ;  /* 0x000000000b0e7210 */ /* 0x000fc40007ffe1ff */
[----:B------:R-:W-:Y:S02]  /*19230*/  LOP3.LUT R11, R12, 0x1c0, RZ, 0xc0, !PT ;  /* 0x000001c00c0b7812 */ /* 0x000fe400078ec0ff */
[----:B------:R-:W-:Y:S01]  /*19240*/  SHF.L.U32 R13, R16, 0x2, RZ ;  /* 0x00000002100d7819 */ /* 0x000fe200000006ff */
[----:B------:R-:W-:Y:S01]  /*19250*/  IMAD R14, R7, 0x200, R14 ;  /* 0x00000200070e7824 */ /* 0x000fe200078e020e */
[----:B------:R-:W-:Y:S02]  /*19260*/  LEA.HI R11, R11, R11, RZ, 0x1d ;  /* 0x0000000b0b0b7211 */ /* 0x000fe400078fe8ff */
[----:B------:R-:W-:Y:S02]  /*19270*/  LOP3.LUT R13, R8, 0x38, R13, 0xf8, !PT ;  /* 0x00000038080d7812 */ /* 0x000fe400078ef80d */
[----:B------:R-:W-:Y:S02]  /*19280*/  SHF.R.U32.HI R8, RZ, 0x3, R8 ;  /* 0x00000003ff087819 */ /* 0x000fe40000011608 */
[----:B------:R-:W-:-:S02]  /*19290*/  LOP3.LUT R16, R16, 0xffffffe, RZ, 0xc0, !PT ;  /* 0x0ffffffe10107812 */ /* 0x000fc400078ec0ff */
[----:B------:R-:W-:Y:S02]  /*192a0*/  LEA R14, R14, R11, 0x1 ;  /* 0x0000000b0e0e7211 */ /* 0x000fe400078e08ff */
[----:B------:R-:W-:Y:S01]  /*192b0*/  MOV R12, 0xffffffe0 ;  /* 0xffffffe0000c7802 */ /* 0x000fe20000000f00 */
[----:B------:R-:W-:Y:S01]  /*192c0*/  IMAD.IADD R15, R9, 0x1, -R16 ;  /* 0x00000001090f7824 */ /* 0x000fe200078e0a10 */
[----:B------:R-:W-:Y:S01]  /*192d0*/  LOP3.LUT R8, R13, R8, RZ, 0x3c, !PT ;  /* 0x000000080d087212 */ /* 0x000fe200078e3cff */
[----:B------:R-:W-:Y:S01]  /*192e0*/  STS.64 [R14.X4], R96 ;  /* 0x000000600e007388 */ /* 0x000fe20000004a00 */
[----:B------:R-:W-:Y:S02]  /*192f0*/  MOV R11, 0x40 ;  /* 0x00000040000b7802 */ /* 0x000fe40000000f00 */
        /* <DEDUP_REMOVED lines=18> */
[----:B------:R-:W-:Y:S01]  /*19420*/  LEA.HI R46, R46, R7, RZ, 0x2 ;  /* 0x000000072e2e7211 */ /* 0x000fe200078f10ff */
[----:B------:R-:W-:Y:S01]  /*19430*/  IMAD.MOV.U32 R0, RZ, RZ, -0x800000 ;  /* 0xff800000ff007424 */ /* 0x000fe200078e00ff */
[----:B------:R-:W-:Y:S01]  /*19440*/  LOP3.LUT P1, RZ, R5, 0x3, RZ, 0xc0, !PT ;  /* 0x0000000305ff7812 */ /* 0x000fe2000782c0ff */
[----:B------:R-:W-:Y:S01]  /*19450*/  STS.64 [R17+0x800], R70 ;  /* 0x0008004611007388 */ /* 0x000fe20000000a00 */
[----:B------:R-:W-:Y:S01]  /*19460*/  LOP3.LUT R46, R46, 0xffffffc, RZ, 0xc0, !PT ;  /* 0x0ffffffc2e2e7812 */ /* 0x000fe200078ec0ff */
[----:B------:R-:W-:-:S02]  /*19470*/  @P3 FFMA.FTZ R0, R3, c[0x0][0x238], R6 ;  /* 0x00008e0003003a23 */ /* 0x000fc40000010006 */
[----:B-1----:R-:W-:Y:S01]  /*19480*/  IMAD.IADD R14, R16, 0x1, R13 ;  /* 0x00000001100e7824 */ /* 0x002fe200078e020d */
[----:B------:R-:W-:Y:S01]  /*19490*/  STS.64 [R18], R72 ;  /* 0x0000004812007388 */ /* 0x000fe20000000a00 */
[----:B------:R-:W-:-:S03]  /*194a0*/  IMAD.IADD R46, R7, 0x1, -R46 ;  /* 0x00000001072e7824 */ /* 0x000fc600078e0a2e */
        /* <DEDUP_REMOVED lines=37> */
.L_x_7542:
[----:B--234-:R-:W-:Y:S05]  /*19700*/  BSYNC B0 ;  /* 0x0000000000007941 */ /* 0x01cfea0003800000 */
.L_x_7541:
        /* <DEDUP_REMOVED lines=10> */
[----:B------:R-:W-:Y:S02]  /*197b0*/  ISETP.GE.OR P6, PT, R2, R11, P0 ;  /* 0x0000000b0200720c */ /* 0x000fe400007c6670 */
[----:B------:R-:W-:-:S02]  /*197c0*/  LEA R6, P1, R0, c[0x0][0x1d8], 0x2 ;  /* 0x0000760000067a11 */ /* 0x000fc400078210ff */
[----:B------:R-:W-:Y:S02]  /*197d0*/  IADD3 R5, R10, 0x10, RZ ;  /* 0x000000100a057810 */ /* 0x000fe40007ffe0ff */
        /* <DEDUP_REMOVED lines=22> */
.L_x_7543:
        /* <DEDUP_REMOVED lines=12> */
.L_x_7822:


//--------------------- .text._ZN5flash24flash_fwd_splitkv_kernelI23Flash_fwd_kernel_traitsILi64ELi64ELi128ELi4ELb0ELb0EN7cutlass6half_tE19Flash_kernel_traitsILi64ELi64ELi128ELi4ES3_EELb1ELb0ELb1ELb0ELb0ELb1ELb1ELb1EEEvNS_16Flash_fwd_paramsE --------------------------
	.section	.text._ZN5flash24flash_fwd_splitkv_kernelI23Flash_fwd_kernel_traitsILi64ELi64ELi128ELi4ELb0ELb0EN7cutlass6half_tE19Flash_kernel_traitsILi64ELi64ELi128ELi4ES3_EELb1ELb0ELb1ELb0ELb0ELb1ELb1ELb1EEEvNS_16Flash_fwd_paramsE,"ax",@progbits
	.sectioninfo	@"SHI_REGISTERS=216"
	.align	128
        .global         _ZN5flash24flash_fwd_splitkv_kernelI23Flash_fwd_kernel_traitsILi64ELi64ELi128ELi4ELb0ELb0EN7cutlass6half_tE19Flash_kernel_traitsILi64ELi64ELi128ELi4ES3_EELb1ELb0ELb1ELb0ELb0ELb1ELb1ELb1EEEvNS_16Flash_fwd_paramsE
        .type           _ZN5flash24flash_fwd_splitkv_kernelI23Flash_fwd_kernel_traitsILi64ELi64ELi128ELi4ELb0ELb0EN7cutlass6half_tE19Flash_kernel_traitsILi64ELi64ELi128ELi4ES3_EELb1ELb0ELb1ELb0ELb0ELb1ELb1ELb1EEEvNS_16Flash_fwd_paramsE,@function
        .size           _ZN5flash24flash_fwd_splitkv_kernelI23Flash_fwd_kernel_traitsILi64ELi64ELi128ELi4ELb0ELb0EN7cutlass6half_tE19Flash_kernel_traitsILi64ELi64ELi128ELi4ES3_EELb1ELb0ELb1ELb0ELb0ELb1ELb1ELb1EEEvNS_16Flash_fwd_paramsE,(.L_x_7823 - _ZN5flash24flash_fwd_splitkv_kernelI23Flash_fwd_kernel_traitsILi64ELi64ELi128ELi4ELb0ELb0EN7cutlass6half_tE19Flash_kernel_traitsILi64ELi64ELi128ELi4ES3_EELb1ELb0ELb1ELb0ELb0ELb1ELb1ELb1EEEvNS_16Flash_fwd_paramsE)
        .other          _ZN5flash24flash_fwd_splitkv_kernelI23Flash_fwd_kernel_traitsILi64ELi64ELi128ELi4ELb0ELb0EN7cutlass6half_tE19Flash_kernel_traitsILi64ELi64ELi128ELi4ES3_EELb1ELb0ELb1ELb0ELb0ELb1ELb1ELb1EEEvNS_16Flash_fwd_paramsE,@"STO_CUDA_ENTRY STV_DEFAULT"
_ZN5flash24flash_fwd_splitkv_kernelI23Flash_fwd_kernel_traitsILi64ELi64ELi128ELi4ELb0ELb0EN7cutlass6half_tE19Flash_kernel_traitsILi64ELi64ELi128ELi4ES3_EELb1ELb0ELb1ELb0ELb0ELb1ELb1ELb1EEEvNS_16Flash_fwd_paramsE:
.text._ZN5flash24flash_fwd_splitkv_kernelI23Flash_fwd_kernel_traitsILi64ELi64ELi128ELi4ELb0ELb0EN7cutlass6half_tE19Flash_kernel_traitsILi64ELi64ELi128ELi4ES3_EELb1ELb0ELb1ELb0ELb0ELb1ELb1ELb1EEEvNS_16Flash_fwd_paramsE:
        /* <DEDUP_REMOVED lines=53> */
.L_x_7544:
[----:B-1-34-:R-:W-:Y:S02]  /*0350*/  MOV R5, c[0x0][0x218] ;  /* 0x0000860000057a02 */ /* 0x01afe40000000f00 */
.L_x_7545:
        /* <DEDUP_REMOVED lines=146> */
.L_x_7546:
        /* <DEDUP_REMOVED lines=95> */
.L_x_7547:
        /* <DEDUP_REMOVED lines=17> */
.L_x_7549:
        /* <DEDUP_REMOVED lines=53> */
.L_x_7548:
        /* <DEDUP_REMOVED lines=262> */
.L_x_7604:
        /* <DEDUP_REMOVED lines=140> */
.L_x_7554:
[----:B------:R-:W-:Y:S05]  /*2ff0*/  BSYNC B0 ;  /* 0x0000000000007941 */ /* 0x000fea0003800000 */
.L_x_7553:
        /* <DEDUP_REMOVED lines=62> */
.L_x_7556:
[----:B------:R-:W-:Y:S05]  /*33e0*/  BSYNC B0 ;  /* 0x0000000000007941 */ /* 0x000fea0003800000 */
.L_x_7555:
        /* <DEDUP_REMOVED lines=62> */
.L_x_7558:
[----:B------:R-:W-:Y:S05]  /*37d0*/  BSYNC B0 ;  /* 0x0000000000007941 */ /* 0x000fea0003800000 */
.L_x_7557:
        /* <DEDUP_REMOVED lines=64> */
.L_x_7560:
[----:B------:R-:W-:Y:S05]  /*3be0*/  BSYNC B0 ;  /* 0x0000000000007941 */ /* 0x000fea0003800000 */
.L_x_7559:
        /* <DEDUP_REMOVED lines=63> */
.L_x_7562:
[----:B------:R-:W-:Y:S05]  /*3fe0*/  BSYNC B0 ;  /* 0x0000000000007941 */ /* 0x000fea0003800000 */
.L_x_7561:
        /* <DEDUP_REMOVED lines=64> */
.L_x_7564:
[----:B------:R-:W-:Y:S05]  /*43f0*/  BSYNC B0 ;  /* 0x0000000000007941 */ /* 0x000fea0003800000 */
.L_x_7563:
        /* <DEDUP_REMOVED lines=64> */
.L_x_7566:
[----:B------:R-:W-:Y:S05]  /*4800*/  BSYNC B0 ;  /* 0x0000000000007941 */ /* 0x000fea0003800000 */
.L_x_7565:
        /* <DEDUP_REMOVED lines=66> */
.L_x_7568:
[----:B------:R-:W-:Y:S05]  /*4c30*/  BSYNC B0 ;  /* 0x0000000000007941 */ /* 0x000fea0003800000 */
.L_x_7567:
        /* <DEDUP_REMOVED lines=9> */
.L_x_7552:
        /* <DEDUP_REMOVED lines=89> */
.L_x_7573:
[----:B------:R-:W-:Y:S05]  /*5260*/  BSYNC B0 ;  /* 0x0000000000007941 */ /* 0x000fea0003800000 */
.L_x_7572:
[----:B-----5:R2:W-:Y:S02]  /*5270*/  STG.E.128 [R76.64], R44 ;  /* 0x0000002c4c007986 */ /* 0x0205e4000c101d06 */
.L_x_7571:
[----:B------:R-:W-:Y:S05]  /*5280*/  BSYNC B1 ;  /* 0x0000000000017941 */ /* 0x000fea0003800000 */
.L_x_7570:
        /* <DEDUP_REMOVED lines=91> */
.L_x_7577:
[----:B------:R-:W-:Y:S05]  /*5840*/  BSYNC B0 ;  /* 0x0000000000007941 */ /* 0x000fea0003800000 */
.L_x_7576:
[C---:B------:R-:W-:Y:S04]  /*5850*/  LEA R2, P0, R171.reuse, R76, 0x1 ;  /* 0x0000004cab027211 */ /* 0x040fe800078008ff */
[----:B------:R-:W-:Y:S05]  /*5860*/  LEA.HI.X R3, R171, R77, R170, 0x1, P0 ;  /* 0x0000004dab037211 */ /* 0x000fea00000f0caa */
[----:B-----5:R3:W-:Y:S04]  /*5870*/  STG.E.128 [R2.64], R44 ;  /* 0x0000002c02007986 */ /* 0x0207e8000c101d06 */
.L_x_7575:
[----:B------:R-:W-:Y:S05]  /*5880*/  BSYNC B1 ;  /* 0x0000000000017941 */ /* 0x000fea0003800000 */
.L_x_7574:
        /* <DEDUP_REMOVED lines=91> */
.L_x_7581:
[----:B------:R-:W-:Y:S05]  /*5e40*/  BSYNC B0 ;  /* 0x0000000000007941 */ /* 0x000fea0003800000 */
.L_x_7580:
[C---:B------:R-:W-:Y:S04]  /*5e50*/  LEA R2, P0, R144.reuse, R76, 0x1 ;  /* 0x0000004c90027211 */ /* 0x040fe800078008ff */
[----:B------:R-:W-:Y:S05]  /*5e60*/  LEA.HI.X R3, R144, R77, R58, 0x1, P0 ;  /* 0x0000004d90037211 */ /* 0x000fea00000f0c3a */
[----:B-----5:R3:W-:Y:S04]  /*5e70*/  STG.E.128 [R2.64], R44 ;  /* 0x0000002c02007986 */ /* 0x0207e8000c101d06 */
.L_x_7579:
[----:B------:R-:W-:Y:S05]  /*5e80*/  BSYNC B1 ;  /* 0x0000000000017941 */ /* 0x000fea0003800000 */
.L_x_7578:
        /* <DEDUP_REMOVED lines=97> */
.L_x_7585:
[----:B------:R-:W-:Y:S05]  /*64a0*/  BSYNC B0 ;  /* 0x0000000000007941 */ /* 0x000fea0003800000 */
.L_x_7584:
[----:B------:R-:W-:Y:S05]  /*64b0*/  MOV R3, 0x60 ;  /* 0x0000006000037802 */ /* 0x000fea0000000f00 */
[C---:B------:R-:W-:Y:S04]  /*64c0*/  IMAD.WIDE.U32 R4, R3.reuse, c[0x0][0x198], R76 ;  /* 0x0000660003047a25 */ /* 0x040fe800078e004c */
[----:B------:R-:W-:Y:S05]  /*64d0*/  IMAD R0, R3, c[0x0][0x19c], RZ ;  /* 0x0000670003007a24 */ /* 0x000fea00078e02ff */
[----:B------:R-:W-:Y:S05]  /*64e0*/  IADD3 R5, R5, R0, RZ ;  /* 0x0000000005057210 */ /* 0x000fea0007ffe0ff */
[----:B-----5:R3:W-:Y:S02]  /*64f0*/  STG.E.128 [R4.64], R32 ;  /* 0x0000002004007986 */ /* 0x0207e4000c101d06 */
.L_x_7583:
[----:B------:R-:W-:Y:S05]  /*6500*/  BSYNC B1 ;  /* 0x0000000000017941 */ /* 0x000fea0003800000 */
.L_x_7582:
        /* <DEDUP_REMOVED lines=98> */
.L_x_7589:
[----:B------:R-:W-:Y:S05]  /*6b30*/  BSYNC B0 ;  /* 0x0000000000007941 */ /* 0x000fea0003800000 */
.L_x_7588:
[C---:B------:R-:W-:Y:S04]  /*6b40*/  LEA R2, P0, R146.reuse, R76, 0x1 ;  /* 0x0000004c92027211 */ /* 0x040fe800078008ff */
[----:B------:R-:W-:Y:S05]  /*6b50*/  LEA.HI.X R3, R146, R77, R61, 0x1, P0 ;  /* 0x0000004d92037211 */ /* 0x000fea00000f0c3d */
[----:B-----5:R3:W-:Y:S04]  /*6b60*/  STG.E.128 [R2.64], R32 ;  /* 0x0000002002007986 */ /* 0x0207e8000c101d06 */
.L_x_7587:
[----:B------:R-:W-:Y:S05]  /*6b70*/  BSYNC B1 ;  /* 0x0000000000017941 */ /* 0x000fea0003800000 */
.L_x_7586:
        /* <DEDUP_REMOVED lines=97> */
.L_x_7593:
[----:B------:R-:W-:Y:S05]  /*7190*/  BSYNC B0 ;  /* 0x0000000000007941 */ /* 0x000fea0003800000 */
.L_x_7592:
[----:B------:R-:W-:Y:S05]  /*71a0*/  MOV R3, 0xa0 ;  /* 0x000000a000037802 */ /* 0x000fea0000000f00 */
[C---:B------:R-:W-:Y:S04]  /*71b0*/  IMAD.WIDE.U32 R4, R3.reuse, c[0x0][0x198], R76 ;  /* 0x0000660003047a25 */ /* 0x040fe800078e004c */
[----:B------:R-:W-:Y:S05]  /*71c0*/  IMAD R0, R3, c[0x0][0x19c], RZ ;  /* 0x0000670003007a24 */ /* 0x000fea00078e02ff */
[----:B------:R-:W-:Y:S05]  /*71d0*/  IADD3 R5, R5, R0, RZ ;  /* 0x0000000005057210 */ /* 0x000fea0007ffe0ff */
[----:B-----5:R4:W-:Y:S02]  /*71e0*/  STG.E.128 [R4.64], R32 ;  /* 0x0000002004007986 */ /* 0x0209e4000c101d06 */
.L_x_7591:
[----:B------:R-:W-:Y:S05]  /*71f0*/  BSYNC B1 ;  /* 0x0000000000017941 */ /* 0x000fea0003800000 */
.L_x_7590:
        /* <DEDUP_REMOVED lines=97> */
.L_x_7597:
[----:B------:R-:W-:Y:S05]  /*7810*/  BSYNC B0 ;  /* 0x0000000000007941 */ /* 0x000fea0003800000 */
.L_x_7596:
[----:B------:R-:W-:Y:S05]  /*7820*/  MOV R3, 0xc0 ;  /* 0x000000c000037802 */ /* 0x000fea0000000f00 */
[C---:B------:R-:W-:Y:S04]  /*7830*/  IMAD.WIDE.U32 R4, R3.reuse, c[0x0][0x198], R76 ;  /* 0x0000660003047a25 */ /* 0x040fe800078e004c */
[----:B------:R-:W-:Y:S05]  /*7840*/  IMAD R0, R3, c[0x0][0x19c], RZ ;  /* 0x0000670003007a24 */ /* 0x000fea00078e02ff */
[----:B------:R-:W-:Y:S05]  /*7850*/  IADD3 R5, R5, R0, RZ ;  /* 0x0000000005057210 */ /* 0x000fea0007ffe0ff */
[----:B-----5:R4:W-:Y:S02]  /*7860*/  STG.E.128 [R4.64], R32 ;  /* 0x0000002004007986 */ /* 0x0209e4000c101d06 */
.L_x_7595:
[----:B------:R-:W-:Y:S05]  /*7870*/  BSYNC B1 ;  /* 0x0000000000017941 */ /* 0x000fea0003800000 */
.L_x_7594:
        /* <DEDUP_REMOVED lines=98> */
.L_x_7601:
[----:B------:R-:W-:Y:S05]  /*7ea0*/  BSYNC B0 ;  /* 0x0000000000007941 */ /* 0x000fea0003800000 */
.L_x_7600:
[----:B------:R-:W-:Y:S05]  /*7eb0*/  MOV R3, 0xe0 ;  /* 0x000000e000037802 */ /* 0x000fea0000000f00 */
[C---:B------:R-:W-:Y:S04]  /*7ec0*/  IMAD.WIDE.U32 R4, R3.reuse, c[0x0][0x198], R76 ;  /* 0x0000660003047a25 */ /* 0x040fe800078e004c */
[----:B------:R-:W-:Y:S05]  /*7ed0*/  IMAD R0, R3, c[0x0][0x19c], RZ ;  /* 0x0000670003007a24 */ /* 0x000fea00078e02ff */
[----:B------:R-:W-:Y:S05]  /*7ee0*/  IADD3 R5, R5, R0, RZ ;  /* 0x0000000005057210 */ /* 0x000fea0007ffe0ff */
[----:B-----5:R3:W-:Y:S02]  /*7ef0*/  STG.E.128 [R4.64], R32 ;  /* 0x0000002004007986 */ /* 0x0207e4000c101d06 */
.L_x_7599:
[----:B------:R-:W-:Y:S05]  /*7f00*/  BSYNC B1 ;  /* 0x0000000000017941 */ /* 0x000fea0003800000 */
.L_x_7598:
        /* <DEDUP_REMOVED lines=8> */
.L_x_7551:
        /* <DEDUP_REMOVED lines=67> */
.L_x_7569:
        /* <DEDUP_REMOVED lines=83> */
.L_x_7602:
        /* <DEDUP_REMOVED lines=8> */
.L_x_7603:
[----:B------:R-:W-:Y:S04]  /*8970*/  IADD3 R11, R11, -0x1, RZ ;  /* 0xffffffff0b0b7810 */ /* 0x000fe80007ffe0ff */
[----:B------:R-:W-:Y:S11]  /*8980*/  ISETP.GT.AND P0, PT, R11, R53, PT ;  /* 0x000000350b00720c */ /* 0x000ff60003f04270 */
[----:B------:R-:W-:Y:S02]  /*8990*/  @!UPT UIADD3 URZ, URZ, URZ, URZ ;  /* 0x0000003f3f3ff290 */ /* 0x000fe4000fffe03f */
[----:B------:R-:W-:-:S05]  /*89a0*/  @P0 BRA `(.L_x_7604) ;  /* 0xffff9d8000000947 */ /* 0x000fca000383ffff */
.L_x_7550:
        /* <DEDUP_REMOVED lines=102> */
.L_x_7611:
[----:B------:R-:W-:Y:S05]  /*9010*/  BSYNC B0 ;  /* 0x0000000000007941 */ /* 0x000fea0003800000 */
.L_x_7610:
[----:B-----5:R3:W-:Y:S02]  /*9020*/  STS.128 [R175], R8 ;  /* 0x00000008af007388 */ /* 0x0207e40000000c00 */
.L_x_7609:
[----:B------:R-:W-:Y:S05]  /*9030*/  BSYNC B1 ;  /* 0x0000000000017941 */ /* 0x000fea0003800000 */
.L_x_7608:
        /* <DEDUP_REMOVED lines=61> */
.L_x_7615:
[----:B------:R-:W-:Y:S05]  /*9410*/  BSYNC B0 ;  /* 0x0000000000007941 */ /* 0x000fea0003800000 */
.L_x_7614:
[----:B-----5:R1:W-:Y:S02]  /*9420*/  STS.128 [R175+0x800], R8 ;  /* 0x00080008af007388 */ /* 0x0203e40000000c00 */
.L_x_7613:
[----:B------:R-:W-:Y:S05]  /*9430*/  BSYNC B1 ;  /* 0x0000000000017941 */ /* 0x000fea0003800000 */
.L_x_7612:
        /* <DEDUP_REMOVED lines=59> */
.L_x_7619:
[----:B------:R-:W-:Y:S05]  /*97f0*/  BSYNC B0 ;  /* 0x0000000000007941 */ /* 0x000fea0003800000 */
.L_x_7618:
[----:B-----5:R1:W-:Y:S02]  /*9800*/  STS.128 [R175+0x1000], R28 ;  /* 0x0010001caf007388 */ /* 0x0203e40000000c00 */
.L_x_7617:
[----:B------:R-:W-:Y:S05]  /*9810*/  BSYNC B1 ;  /* 0x0000000000017941 */ /* 0x000fea0003800000 */
.L_x_7616:
        /* <DEDUP_REMOVED lines=61> */
.L_x_7622:
[----:B------:R-:W-:Y:S05]  /*9bf0*/  BSYNC B0 ;  /* 0x0000000000007941 */ /* 0x000fea0003800000 */
.L_x_7621:
[----:B-----5:R1:W-:Y:S01]  /*9c00*/  STS.128 [R175+0x1800], R8 ;  /* 0x00180008af007388 */ /* 0x0203e20000000c00 */
[----:B------:R-:W-:Y:S05]  /*9c10*/  BRA `(.L_x_7620) ;  /* 0x00001cd000007947 */ /* 0x000fea0003800000 */
.L_x_7607:
        /* <DEDUP_REMOVED lines=92> */
.L_x_7626:
[----:B------:R-:W-:Y:S05]  /*a1e0*/  BSYNC B0 ;  /* 0x0000000000007941 */ /* 0x000fea0003800000 */
.L_x_7625:
[----:B-----5:R4:W-:Y:S02]  /*a1f0*/  STS.128 [R175], R16 ;  /* 0x00000010af007388 */ /* 0x0209e40000000c00 */
.L_x_7624:
[----:B------:R-:W-:Y:S05]  /*a200*/  BSYNC B1 ;  /* 0x0000000000017941 */ /* 0x000fea0003800000 */
.L_x_7623:
        /* <DEDUP_REMOVED lines=95> */
.L_x_7630:
[----:B------:R-:W-:Y:S05]  /*a800*/  BSYNC B0 ;  /* 0x0000000000007941 */ /* 0x000fea0003800000 */
.L_x_7629:
[----:B-----5:R1:W-:Y:S02]  /*a810*/  STS.128 [R175+0x800], R16 ;  /* 0x00080010af007388 */ /* 0x0203e40000000c00 */
.L_x_7628:
[----:B------:R-:W-:Y:S05]  /*a820*/  BSYNC B1 ;  /* 0x0000000000017941 */ /* 0x000fea0003800000 */
.L_x_7627:
        /* <DEDUP_REMOVED lines=96> */
.L_x_7634:
[----:B------:R-:W-:Y:S05]  /*ae30*/  BSYNC B0 ;  /* 0x0000000000007941 */ /* 0x000fea0003800000 */
.L_x_7633:
[----:B-----5:R1:W-:Y:S02]  /*ae40*/  STS.128 [R175+0x1000], R16 ;  /* 0x00100010af007388 */ /* 0x0203e40000000c00 */
.L_x_7632:
[----:B------:R-:W-:Y:S05]  /*ae50*/  BSYNC B1 ;  /* 0x0000000000017941 */ /* 0x000fea0003800000 */
.L_x_7631:
        /* <DEDUP_REMOVED lines=96> */
.L_x_7636:
[----:B------:R-:W-:Y:S05]  /*b460*/  BSYNC B0 ;  /* 0x0000000000007941 */ /* 0x000fea0003800000 */
.L_x_7635:
[----:B-----5:R1:W-:Y:S01]  /*b470*/  STS.128 [R175+0x1800], R12 ;  /* 0x0018000caf007388 */ /* 0x0203e20000000c00 */
[----:B------:R-:W-:Y:S05]  /*b480*/  BRA `(.L_x_7620) ;  /* 0x0000046000007947 */ /* 0x000fea0003800000 */
.L_x_7606:
        /* <DEDUP_REMOVED lines=14> */
.L_x_7638:
[----:B------:R-:W-:Y:S05]  /*b570*/  BSYNC B0 ;  /* 0x0000000000007941 */ /* 0x000fea0003800000 */
.L_x_7637:
        /* <DEDUP_REMOVED lines=17> */
.L_x_7640:
[----:B------:R-:W-:Y:S05]  /*b690*/  BSYNC B0 ;  /* 0x0000000000007941 */ /* 0x000fea0003800000 */
.L_x_7639:
        /* <DEDUP_REMOVED lines=17> */
.L_x_7642:
[----:B------:R-:W-:Y:S05]  /*b7b0*/  BSYNC B0 ;  /* 0x0000000000007941 */ /* 0x000fea0003800000 */
.L_x_7641:
        /* <DEDUP_REMOVED lines=19> */
.L_x_7620:
[----:B------:R-:W-:Y:S05]  /*b8f0*/  BSYNC B2 ;  /* 0x0000000000027941 */ /* 0x000fea0003800000 */
.L_x_7605:
        /* <DEDUP_REMOVED lines=15> */
.L_x_7644:
[----:B------:R-:W-:Y:S05]  /*b9f0*/  BSYNC B0 ;  /* 0x0000000000007941 */ /* 0x000fea0003800000 */
.L_x_7643:
        /* <DEDUP_REMOVED lines=12> */
.L_x_7646:
[----:B------:R-:W-:Y:S05]  /*bac0*/  BSYNC B0 ;  /* 0x0000000000007941 */ /* 0x000fea0003800000 */
.L_x_7645:
        /* <DEDUP_REMOVED lines=14> */
.L_x_7648:
[----:B------:R-:W-:Y:S05]  /*bbb0*/  BSYNC B0 ;  /* 0x0000000000007941 */ /* 0x000fea0003800000 */
.L_x_7647:
        /* <DEDUP_REMOVED lines=15> */
.L_x_7650:
[----:B------:R-:W-:Y:S05]  /*bcb0*/  BSYNC B0 ;  /* 0x0000000000007941 */ /* 0x000fea0003800000 */
.L_x_7649:
        /* <DEDUP_REMOVED lines=15> */
.L_x_7652:
[----:B------:R-:W-:Y:S05]  /*bdb0*/  BSYNC B0 ;  /* 0x0000000000007941 */ /* 0x000fea0003800000 */
.L_x_7651:
        /* <DEDUP_REMOVED lines=16> */
.L_x_7654:
[----:B------:R-:W-:Y:S05]  /*bec0*/  BSYNC B0 ;  /* 0x0000000000007941 */ /* 0x000fea0003800000 */
.L_x_7653:
        /* <DEDUP_REMOVED lines=16> */
.L_x_7656:
[----:B------:R-:W-:Y:S05]  /*bfd0*/  BSYNC B0 ;  /* 0x0000000000007941 */ /* 0x000fea0003800000 */
.L_x_7655:
        /* <DEDUP_REMOVED lines=16> */
.L_x_7658:
[----:B------:R-:W-:Y:S05]  /*c0e0*/  BSYNC B0 ;  /* 0x0000000000007941 */ /* 0x000fea0003800000 */
.L_x_7657:
        /* <DEDUP_REMOVED lines=36> */
.L_x_7660:
[----:B-1----:R-:W-:Y:S05]  /*c330*/  BSYNC B0 ;  /* 0x0000000000007941 */ /* 0x002fea0003800000 */
.L_x_7659:
        /* <DEDUP_REMOVED lines=13> */
.L_x_7662:
[----:B------:R-:W-:Y:S05]  /*c410*/  BSYNC B0 ;  /* 0x0000000000007941 */ /* 0x000fea0003800000 */
.L_x_7661:
        /* <DEDUP_REMOVED lines=15> */
.L_x_7664:
[----:B------:R-:W-:Y:S05]  /*c510*/  BSYNC B0 ;  /* 0x0000000000007941 */ /* 0x000fea0003800000 */
.L_x_7663:
        /* <DEDUP_REMOVED lines=16> */
.L_x_7666:
[----:B------:R-:W-:Y:S05]  /*c620*/  BSYNC B0 ;  /* 0x0000000000007941 */ /* 0x000fea0003800000 */
.L_x_7665:
        /* <DEDUP_REMOVED lines=15> */
.L_x_7668:
[----:B------:R-:W-:Y:S05]  /*c720*/  BSYNC B0 ;  /* 0x0000000000007941 */ /* 0x000fea0003800000 */
.L_x_7667:
        /* <DEDUP_REMOVED lines=16> */
.L_x_7670:
[----:B------:R-:W-:Y:S05]  /*c830*/  BSYNC B0 ;  /* 0x0000000000007941 */ /* 0x000fea0003800000 */
.L_x_7669:
        /* <DEDUP_REMOVED lines=16> */
.L_x_7672:
[----:B------:R-:W-:Y:S05]  /*c940*/  BSYNC B0 ;  /* 0x0000000000007941 */ /* 0x000fea0003800000 */
.L_x_7671:
        /* <DEDUP_REMOVED lines=16> */
.L_x_7674:
[----:B------:R-:W-:Y:S05]  /*ca50*/  BSYNC B0 ;  /* 0x0000000000007941 */ /* 0x000fea0003800000 */
.L_x_7673:
        /* <DEDUP_REMOVED lines=28> */
[----:B------:R-:W-:Y:S01]  /*cc20*/  IMAD.IADD R166, R6, 0x1, R9 ;  /* 0x0000000106a67824 */ /* 0x000fe200078e0209 */
[----:B------:R-:W-:Y:S01]  /*cc30*/  LOP3.LUT R174, R174, 0xfffffffe, RZ, 0xc0, !PT ;  /* 0xfffffffeaeae7812 */ /* 0x000fe200078ec0ff */
        /* <DEDUP_REMOVED lines=11> */
[----:B--2---:R-:W1:Y:S01]  /*ccf0*/  LDSM.16.M88.4 R44, [R165+0x2000] ;  /* 0x00200000a52c783b */ /* 0x004e620000000200 */
[----:B------:R-:W-:-:S02]  /*cd00*/  IADD3 R8, R165, 0x2000, RZ ;  /* 0x00002000a5087810 */ /* 0x000fc40007ffe0ff */
[----:B------:R-:W-:Y:S01]  /*cd10*/  IADD3 R162, R165, 0x2040, RZ ;  /* 0x00002040a5a27810 */ /* 0x000fe20007ffe0ff */
[----:B------:R-:W2:Y:S01]  /*cd20*/  LDSM.16.M88.4 R72, [R165+0x2800] ;  /* 0x00280000a548783b */ /* 0x000ea20000000200 */
[----:B------:R-:W-:Y:S01]  /*cd30*/  IMAD.IADD R163, R166, 0x1, R5 ;  /* 0x00000001a6a37824 */ /* 0x000fe200078e0205 */
[----:B------:R-:W-:Y:S02]  /*cd40*/  @P2 IADD3 R162, R8, -0x40, RZ ;  /* 0xffffffc008a22810 */ /* 0x000fe40007ffe0ff */
[----:B------:R-:W-:Y:S01]  /*cd50*/  LDSM.16.M88.4 R16, [R164] ;  /* 0x00000000a410783b */ /* 0x000fe20000000200 */
[----:B------:R-:W-:Y:S01]  /*cd60*/  IMAD.IADD R161, R4, 0x1, R163 ;  /* 0x0000000104a17824 */ /* 0x000fe200078e02a3 */
[----:B------:R-:W-:Y:S01]  /*cd70*/  LOP3.LUT R6, R6, R7, RZ, 0xfc, !PT ;  /* 0x0000000706067212 */ /* 0x000fe200078efcff */
[----:B------:R-:W-:Y:S01]  /*cd80*/  IMAD.IADD R148, R2, 0x1, R162 ;  /* 0x0000000102947824 */ /* 0x000fe200078e02a2 */
[----:B------:R-:W5:Y:S01]  /*cd90*/  LDSM.16.M88.4 R40, [R159+0x2000] ;  /* 0x002000009f28783b */ /* 0x000f620000000200 */
[----:B------:R-:W-:Y:S01]  /*cda0*/  IMAD.IADD R2, R92, 0x1, R183 ;  /* 0x000000015c027824 */ /* 0x000fe200078e02b7 */
[----:B------:R-:W-:-:S02]  /*cdb0*/  IADD3 R154, R162, 0x1000, RZ ;  /* 0x00001000a29a7810 */ /* 0x000fc40007ffe0ff */
[----:B------:R-:W3:Y:S01]  /*cdc0*/  LDSM.16.M88.4 R24, [R159+0x2800] ;  /* 0x002800009f18783b */ /* 0x000ee20000000200 */
[----:B------:R-:W-:Y:S01]  /*cdd0*/  I2F R93, R2 ;  /* 0x00000002005d7306 */ /* 0x000fe20000201400 */
[C---:B------:R-:W-:Y:S02]  /*cde0*/  IADD3 R98, R2.reuse, 0x9, RZ ;  /* 0x0000000902627810 */ /* 0x040fe40007ffe0ff */
[----:B------:R-:W4:Y:S01]  /*cdf0*/  LDSM.16.M88.4 R56, [R165+0x3000] ;  /* 0x00300000a538783b */ /* 0x000f220000000200 */
[C---:B------:R-:W-:Y:S02]  /*ce00*/  IADD3 R96, R2.reuse, 0x8, RZ ;  /* 0x0000000802607810 */ /* 0x040fe40007ffe0ff */
[C---:B------:R-:W-:Y:S01]  /*ce10*/  IADD3 R108, R2.reuse, 0x18, RZ ;  /* 0x00000018026c7810 */ /* 0x040fe20007ffe0ff */
[----:B------:R-:W-:Y:S01]  /*ce20*/  LDSM.16.M88.4 R8, [R163] ;  /* 0x00000000a308783b */ /* 0x000fe20000000200 */
[----:B------:R-:W-:Y:S01]  /*ce30*/  I2F R97, R98 ;  /* 0x0000006200617306 */ /* 0x000fe20000201400 */
[----:B------:R-:W-:-:S02]  /*ce40*/  IADD3 R50, R2, 0x1, RZ ;  /* 0x0000000102327810 */ /* 0x000fc40007ffe0ff */
[----:B------:R-:W3:Y:S01]  /*ce50*/  LDSM.16.M88.4 R32, [R162] ;  /* 0x00000000a220783b */ /* 0x000ee20000000200 */
[C---:B------:R-:W-:Y:S02]  /*ce60*/  IADD3 R104, R2.reuse, 0x10, RZ ;  /* 0x0000001002687810 */ /* 0x040fe40007ffe0ff */
[C---:B------:R-:W-:Y:S01]  /*ce70*/  IADD3 R106, R2.reuse, 0x11, RZ ;  /* 0x00000011026a7810 */ /* 0x040fe20007ffe0ff */
[----:B------:R-:W3:Y:S01]  /*ce80*/  LDSM.16.M88.4 R52, [R159+0x3000] ;  /* 0x003000009f34783b */ /* 0x000ee20000000200 */
[----:B------:R-:W-:Y:S01]  /*ce90*/  I2F R95, R96 ;  /* 0x00000060005f7306 */ /* 0x000fe20000201400 */
[C---:B------:R-:W-:Y:S02]  /*cea0*/  IADD3 R138, R2.reuse, 0x40, RZ ;  /* 0x00000040028a7810 */ /* 0x040fe40007ffe0ff */
[----:B------:R-:W-:Y:S01]  /*ceb0*/  LDSM.16.M88.4 R12, [R161] ;  /* 0x00000000a10c783b */ /* 0x000fe20000000200 */
[----:B------:R-:W-:Y:S02]  /*cec0*/  IADD3 R134, R2, 0x41, RZ ;  /* 0x0000004102867810 */ /* 0x000fe40007ffe0ff */
[C---:B------:R-:W-:Y:S01]  /*ced0*/  IADD3 R152, R162.reuse, 0x2000, RZ ;  /* 0x00002000a2987810 */ /* 0x040fe20007ffe0ff */
[----:B-1----:R-:W-:Y:S01]  /*cee0*/  HMMA.16816.F32 R60, R20, R44, RZ ;  /* 0x0000002c143c723c */ /* 0x002fe200000018ff */
[----:B------:R-:W1:Y:S01]  /*cef0*/  LDSM.16.M88.4 R64, [R148] ;  /* 0x000000009440783b */ /* 0x000e620000000200 */
[----:B------:R-:W-:Y:S01]  /*cf00*/  I2F R109, R108 ;  /* 0x0000006c006d7306 */ /* 0x000fe20000201400 */
[----:B------:R-:W-:-:S02]  /*cf10*/  IADD3 R150, R162, 0x3000, RZ ;  /* 0x00003000a2967810 */ /* 0x000fc40007ffe0ff */
[----:B------:R-:W1:Y:S03]  /*cf20*/  LDSM.16.M88.4 R68, [R165+0x3800] ;  /* 0x00380000a544783b */ /* 0x000e660000000200 */
[C---:B--2---:R-:W-:Y:S01]  /*cf30*/  HMMA.16816.F32 R36, R20.reuse, R72, RZ ;  /* 0x000000481424723c */ /* 0x044fe200000018ff */
[----:B------:R-:W-:Y:S01]  /*cf40*/  LDSM.16.M88.4 R88, [R159+0x3800] ;  /* 0x003800009f58783b */ /* 0x000fe20000000200 */
[----:B------:R-:W-:Y:S03]  /*cf50*/  I2F R51, R50 ;  /* 0x0000003200337306 */ /* 0x000fe60000201400 */
[----:B------:R-:W-:Y:S03]  /*cf60*/  LDSM.16.M88.4 R76, [R165+0x5800] ;  /* 0x00580000a54c783b */ /* 0x000fe60000000200 */
[C---:B------:R-:W-:Y:S01]  /*cf70*/  HMMA.16816.F32 R72, R20.reuse, R74, RZ ;  /* 0x0000004a1448723c */ /* 0x040fe200000018ff */
[----:B------:R-:W-:Y:S01]  /*cf80*/  LDSM.16.M88.4 R84, [R162+0x1800] ;  /* 0x00180000a254783b */ /* 0x000fe20000000200 */
[----:B------:R-:W-:Y:S06]  /*cf90*/  I2F R99, R104 ;  /* 0x0000006800637306 */ /* 0x000fec0000201400 */
[----:B------:R-:W-:Y:S02]  /*cfa0*/  HMMA.16816.F32 R44, R20, R46, RZ ;  /* 0x0000002e142c723c */ /* 0x000fe400000018ff */
[----:B------:R-:W-:Y:S06]  /*cfb0*/  I2F R105, R106 ;  /* 0x0000006a00697306 */ /* 0x000fec0000201400 */
[C---:B-----5:R-:W-:Y:S02]  /*cfc0*/  HMMA.16816.F32 R60, R16.reuse, R40, R60 ;  /* 0x00000028103c723c */ /* 0x060fe4000000183c */
[----:B------:R-:W-:Y:S06]  /*cfd0*/  I2F R130, R138 ;  /* 0x0000008a00827306 */ /* 0x000fec0000201400 */
[C---:B---3--:R-:W-:Y:S08]  /*cfe0*/  HMMA.16816.F32 R36, R16.reuse, R24, R36 ;  /* 0x000000181024723c */ /* 0x048ff00000001824 */
[----:B------:R-:W-:Y:S08]  /*cff0*/  HMMA.16816.F32 R72, R16, R26, R72 ;  /* 0x0000001a1048723c */ /* 0x000ff00000001848 */
[----:B----4-:R-:W-:Y:S08]  /*d000*/  HMMA.16816.F32 R28, R20, R56, RZ ;  /* 0x00000038141c723c */ /* 0x010ff000000018ff */
[----:B------:R-:W-:Y:S01]  /*d010*/  HMMA.16816.F32 R44, R16, R42, R44 ;  /* 0x0000002a102c723c */ /* 0x000fe2000000182c */
[----:B------:R-:W2:Y:S07]  /*d020*/  LDSM.16.M88.4 R40, [R162+0x800] ;  /* 0x00080000a228783b */ /* 0x000eae0000000200 */
[----:B------:R-:W-:Y:S01]  /*d030*/  HMMA.16816.F32 R24, R20, R58, RZ ;  /* 0x0000003a1418723c */ /* 0x000fe200000018ff */
[----:B------:R-:W3:Y:S07]  /*d040*/  LDSM.16.M88.4 R56, [R162+0x1000] ;  /* 0x00100000a238783b */ /* 0x000eee0000000200 */
[----:B------:R-:W-:Y:S08]  /*d050*/  HMMA.16816.F32 R60, R8, R32, R60 ;  /* 0x00000020083c723c */ /* 0x000ff0000000183c */
[C---:B------:R-:W-:Y:S08]  /*d060*/  HMMA.16816.F32 R28, R16.reuse, R52, R28 ;  /* 0x00000034101c723c */ /* 0x040ff0000000181c */
[----:B------:R-:W-:Y:S01]  /*d070*/  HMMA.16816.F32 R24, R16, R54, R24 ;  /* 0x000000361018723c */ /* 0x000fe20000001818 */
[----:B------:R-:W4:Y:S07]  /*d080*/  LDSM.16.M88.4 R52, [R148+0x800] ;  /* 0x000800009434783b */ /* 0x000f2e0000000200 */
[----:B-1----:R-:W-:Y:S08]  /*d090*/  HMMA.16816.F32 R60, R12, R64, R60 ;  /* 0x000000400c3c723c */ /* 0x002ff0000000183c */
[----:B------:R-:W-:Y:S08]  /*d0a0*/  HMMA.16816.F32 R44, R8, R34, R44 ;  /* 0x00000022082c723c */ /* 0x000ff0000000182c */
[----:B------:R-:W-:Y:S08]  /*d0b0*/  HMMA.16816.F32 R32, R20, R68, RZ ;  /* 0x000000441420723c */ /* 0x000ff000000018ff */
[----:B--2---:R-:W-:Y:S01]  /*d0c0*/  HMMA.16816.F32 R72, R8, R42, R72 ;  /* 0x0000002a0848723c */ /* 0x004fe20000001848 */
[----:B------:R-:W-:-:S02]  /*d0d0*/  FMUL.FTZ R60, R60, c[0x0][0x2ec] ;  /* 0x0000bb003c3c7a20 */ /* 0x000fc40000410000 */
[----:B------:R-:W-:Y:S02]  /*d0e0*/  FMUL.FTZ R61, R61, c[0x0][0x2ec] ;  /* 0x0000bb003d3d7a20 */ /* 0x000fe40000410000 */
[----:B------:R-:W-:Y:S01]  /*d0f0*/  MUFU.TANH R107, R60 ;  /* 0x0000003c006b7308 */ /* 0x000fe20000002400 */
[----:B------:R-:W-:Y:S02]  /*d100*/  FMUL.FTZ R110, R63, c[0x0][0x2ec] ;  /* 0x0000bb003f6e7a20 */ /* 0x000fe40000410000 */
[C---:B------:R-:W-:Y:S01]  /*d110*/  HMMA.16816.F32 R36, R8.reuse, R40, R36 ;  /* 0x000000280824723c */ /* 0x040fe20000001824 */
[----:B------:R-:W1:Y:S04]  /*d120*/  LDSM.16.M88.4 R40, [R148+0x1000] ;  /* 0x001000009428783b */ /* 0x000e680000000200 */
[----:B------:R-:W2:Y:S03]  /*d130*/  MUFU.TANH R110, R110 ;  /* 0x0000006e006e7308 */ /* 0x000ea60000002400 */
[----:B---3--:R-:W-:Y:S08]  /*d140*/  HMMA.16816.F32 R28, R8, R56, R28 ;  /* 0x00000038081c723c */ /* 0x008ff0000000181c */
[----:B------:R-:W-:Y:S01]  /*d150*/  HMMA.16816.F32 R32, R16, R88, R32 ;  /* 0x000000581020723c */ /* 0x000fe20000001820 */
[----:B------:R3:W-:Y:S01]  /*d160*/  MUFU.TANH R89, R61 ;  /* 0x0000003d00597308 */ /* 0x0007e20000002400 */
[----:B--2---:R-:W-:Y:S01]  /*d170*/  FFMA.FTZ R7, R0, R51, R110 ;  /* 0x0000003300077223 */ /* 0x004fe2000001006e */
[----:B------:R-:W-:-:S04]  /*d180*/  IADD3 R110, R2, 0x48, RZ ;  /* 0x00000048026e7810 */ /* 0x000fc80007ffe0ff */
[----:B------:R-:W-:Y:S01]  /*d190*/  FMUL.FTZ R88, R62, c[0x0][0x2ec] ;  /* 0x0000bb003e587a20 */ /* 0x000fe20000410000 */
[----:B------:R-:W-:Y:S05]  /*d1a0*/  HMMA.16816.F32 R24, R8, R58, R24 ;  /* 0x0000003a0818723c */ /* 0x000fea0000001818 */
[----:B------:R-:W-:Y:S03]  /*d1b0*/  MUFU.TANH R88, R88 ;  /* 0x0000005800587308 */ /* 0x000fe60000002400 */
[C---:B----4-:R-:W-:Y:S01]  /*d1c0*/  HMMA.16816.F32 R72, R12.reuse, R54, R72 ;  /* 0x000000360c48723c */ /* 0x050fe20000001848 */
[----:B---3--:R-:W2:Y:S07]  /*d1d0*/  LDSM.16.M88.4 R60, [R165+0x4000] ;  /* 0x00400000a53c783b */ /* 0x008eae0000000200 */
[C---:B------:R-:W-:Y:S01]  /*d1e0*/  HMMA.16816.F32 R36, R12.reuse, R52, R36 ;  /* 0x000000340c24723c */ /* 0x040fe20000001824 */
[----:B------:R-:W3:Y:S07]  /*d1f0*/  LDSM.16.M88.4 R52, [R165+0x4800] ;  /* 0x00480000a534783b */ /* 0x000eee0000000200 */
[C---:B-1----:R-:W-:Y:S08]  /*d200*/  HMMA.16816.F32 R28, R12.reuse, R40, R28 ;  /* 0x000000280c1c723c */ /* 0x042ff0000000181c */
[----:B------:R-:W-:Y:S01]  /*d210*/  HMMA.16816.F32 R24, R12, R42, R24 ;  /* 0x0000002a0c18723c */ /* 0x000fe20000001818 */
[----:B------:R-:W-:Y:S01]  /*d220*/  LDSM.16.M88.4 R40, [R165+0x5000] ;  /* 0x00500000a528783b */ /* 0x000fe20000000200 */
[----:B------:R-:W-:-:S02]  /*d230*/  FMUL.FTZ R119, R72, c[0x0][0x2ec] ;  /* 0x0000bb0048777a20 */ /* 0x000fc40000410000 */
[----:B------:R-:W-:Y:S02]  /*d240*/  FMUL.FTZ R129, R73, c[0x0][0x2ec] ;  /* 0x0000bb0049817a20 */ /* 0x000fe40000410000 */
[----:B------:R-:W-:Y:S02]  /*d250*/  FMUL.FTZ R128, R74, c[0x0][0x2ec] ;  /* 0x0000bb004a807a20 */ /* 0x000fe40000410000 */
[----:B------:R-:W-:Y:S01]  /*d260*/  HMMA.16816.F32 R68, R20, R70, RZ ;  /* 0x000000461444723c */ /* 0x000fe200000018ff */
[----:B------:R-:W-:Y:S01]  /*d270*/  FMUL.FTZ R131, R75, c[0x0][0x2ec] ;  /* 0x0000bb004b837a20 */ /* 0x000fe20000410000 */
[----:B------:R-:W-:Y:S01]  /*d280*/  MUFU.TANH R119, R119 ;  /* 0x0000007700777308 */ /* 0x000fe20000002400 */
[----:B------:R-:W1:Y:S01]  /*d290*/  LDSM.16.M88.4 R72, [R159+0x4000] ;  /* 0x004000009f48783b */ /* 0x000e620000000200 */
[----:B------:R-:W-:Y:S02]  /*d2a0*/  FMUL.FTZ R36, R36, c[0x0][0x2ec] ;  /* 0x0000bb0024247a20 */ /* 0x000fe40000410000 */
[----:B------:R-:W-:-:S02]  /*d2b0*/  FMUL.FTZ R37, R37, c[0x0][0x2ec] ;  /* 0x0000bb0025257a20 */ /* 0x000fc40000410000 */
[----:B------:R-:W-:Y:S01]  /*d2c0*/  HMMA.16816.F32 R44, R12, R66, R44 ;  /* 0x000000420c2c723c */ /* 0x000fe2000000182c */
[----:B------:R-:W-:Y:S01]  /*d2d0*/  FMUL.FTZ R28, R28, c[0x0][0x2ec] ;  /* 0x0000bb001c1c7a20 */ /* 0x000fe20000410000 */
[----:B------:R-:W-:Y:S01]  /*d2e0*/  MUFU.TANH R115, R36 ;  /* 0x0000002400737308 */ /* 0x000fe20000002400 */
[----:B------:R-:W-:Y:S02]  /*d2f0*/  FMUL.FTZ R29, R29, c[0x0][0x2ec] ;  /* 0x0000bb001d1d7a20 */ /* 0x000fe40000410000 */
[----:B------:R-:W-:Y:S02]  /*d300*/  FMUL.FTZ R30, R30, c[0x0][0x2ec] ;  /* 0x0000bb001e1e7a20 */ /* 0x000fe40000410000 */
[----:B------:R-:W-:Y:S01]  /*d310*/  FMUL.FTZ R38, R38, c[0x0][0x2ec] ;  /* 0x0000bb0026267a20 */ /* 0x000fe20000410000 */
[----:B--2---:R-:W-:Y:S01]  /*d320*/  HMMA.16816.F32 R64, R20, R60, RZ ;  /* 0x0000003c1440723c */ /* 0x004fe200000018ff */
[----:B------:R-:W-:Y:S01]  /*d330*/  FMUL.FTZ R118, R39, c[0x0][0x2ec] ;  /* 0x0000bb0027767a20 */ /* 0x000fe20000410000 */
[----:B------:R-:W-:Y:S01]  /*d340*/  MUFU.TANH R133, R28 ;  /* 0x0000001c00857308 */ /* 0x000fe20000002400 */
[----:B------:R-:W-:-:S02]  /*d350*/  FMUL.FTZ R24, R24, c[0x0][0x2ec] ;  /* 0x0000bb0018187a20 */ /* 0x000fc40000410000 */
[----:B------:R-:W-:Y:S02]  /*d360*/  FMUL.FTZ R25, R25, c[0x0][0x2ec] ;  /* 0x0000bb0019197a20 */ /* 0x000fe40000410000 */
[----:B------:R-:W-:Y:S01]  /*d370*/  FMUL.FTZ R143, R26, c[0x0][0x2ec] ;  /* 0x0000bb001a8f7a20 */ /* 0x000fe20000410000 */
[----:B------:R-:W-:Y:S01]  /*d380*/  HMMA.16816.F32 R60, R20, R62, RZ ;  /* 0x0000003e143c723c */ /* 0x000fe200000018ff */
[----:B------:R-:W-:Y:S01]  /*d390*/  FMUL.FTZ R145, R27, c[0x0][0x2ec] ;  /* 0x0000bb001b917a20 */ /* 0x000fe20000410000 */
[----:B------:R-:W-:Y:S06]  /*d3a0*/  MUFU.TANH R135, R29 ;  /* 0x0000001d00877308 */ /* 0x000fec0000002400 */
[----:B------:R-:W-:Y:S01]  /*d3b0*/  HMMA.16816.F32 R68, R16, R90, R68 ;  /* 0x0000005a1044723c */ /* 0x000fe20000001844 */
[----:B------:R-:W-:Y:S01]  /*d3c0*/  FMUL.FTZ R44, R44, c[0x0][0x2ec] ;  /* 0x0000bb002c2c7a20 */ /* 0x000fe20000410000 */
[----:B------:R2:W-:Y:S01]  /*d3d0*/  MUFU.TANH R139, R30 ;  /* 0x0000001e008b7308 */ /* 0x0005e20000002400 */
[----:B------:R-:W-:-:S02]  /*d3e0*/  FMUL.FTZ R45, R45, c[0x0][0x2ec] ;  /* 0x0000bb002d2d7a20 */ /* 0x000fc40000410000 */
[----:B------:R-:W-:Y:S02]  /*d3f0*/  FMUL.FTZ R46, R46, c[0x0][0x2ec] ;  /* 0x0000bb002e2e7a20 */ /* 0x000fe40000410000 */
[----:B------:R-:W-:Y:S01]  /*d400*/  FMUL.FTZ R91, R31, c[0x0][0x2ec] ;  /* 0x0000bb001f5b7a20 */ /* 0x000fe20000410000 */
[----:B---3--:R-:W-:Y:S01]  /*d410*/  HMMA.16816.F32 R56, R20, R52, RZ ;  /* 0x000000341438723c */ /* 0x008fe200000018ff */
[----:B------:R-:W-:Y:S01]  /*d420*/  FMUL.FTZ R47, R47, c[0x0][0x2ec] ;  /* 0x0000bb002f2f7a20 */ /* 0x000fe20000410000 */
[----:B------:R-:W-:Y:S01]  /*d430*/  MUFU.TANH R111, R44 ;  /* 0x0000002c006f7308 */ /* 0x000fe20000002400 */
[----:B------:R-:W-:-:S05]  /*d440*/  IADD3 R90, R2, 0x21, RZ ;  /* 0x00000021025a7810 */ /* 0x000fca0007ffe0ff */
[C---:B------:R-:W-:Y:S01]  /*d450*/  HMMA.16816.F32 R52, R20.reuse, R54, RZ ;  /* 0x000000361434723c */ /* 0x040fe200000018ff */
[----:B--2---:R-:W2:Y:S01]  /*d460*/  LDSM.16.M88.4 R28, [R162+0x2000] ;  /* 0x00200000a21c783b */ /* 0x004ea20000000200 */
[----:B------:R-:W-:Y:S06]  /*d470*/  MUFU.TANH R112, R45 ;  /* 0x0000002d00707308 */ /* 0x000fec0000002400 */
[----:B------:R-:W-:Y:S02]  /*d480*/  HMMA.16816.F32 R80, R20, R76, RZ ;  /* 0x0000004c1450723c */ /* 0x000fe400000018ff */
[----:B------:R-:W3:Y:S06]  /*d490*/  MUFU.TANH R113, R46 ;  /* 0x0000002e00717308 */ /* 0x000eec0000002400 */
[C---:B-1----:R-:W-:Y:S02]  /*d4a0*/  HMMA.16816.F32 R64, R16.reuse, R72, R64 ;  /* 0x000000481040723c */ /* 0x042fe40000001840 */
[----:B------:R1:W-:Y:S06]  /*d4b0*/  MUFU.TANH R114, R47 ;  /* 0x0000002f00727308 */ /* 0x0003ec0000002400 */
[----:B------:R-:W-:Y:S02]  /*d4c0*/  HMMA.16816.F32 R60, R16, R74, R60 ;  /* 0x0000004a103c723c */ /* 0x000fe4000000183c */
[----:B------:R-:W-:Y:S01]  /*d4d0*/  MUFU.TANH R116, R37 ;  /* 0x0000002500747308 */ /* 0x000fe20000002400 */
[----:B---3--:R-:W-:-:S04]  /*d4e0*/  FFMA.FTZ R113, R0, R95, R113 ;  /* 0x0000005f00717223 */ /* 0x008fc80000010071 */
[----:B------:R-:W-:Y:S01]  /*d4f0*/  IADD3 R74, R2, 0x19, RZ ;  /* 0x00000019024a7810 */ /* 0x000fe20007ffe0ff */
[----:B------:R-:W-:Y:S02]  /*d500*/  HMMA.16816.F32 R32, R8, R84, R32 ;  /* 0x000000540820723c */ /* 0x000fe40000001820 */
[----:B------:R3:W-:Y:S06]  /*d510*/  MUFU.TANH R117, R38 ;  /* 0x0000002600757308 */ /* 0x0007ec0000002400 */
[C---:B-1----:R-:W-:Y:S02]  /*d520*/  HMMA.16816.F32 R44, R20.reuse, R40, RZ ;  /* 0x00000028142c723c */ /* 0x042fe400000018ff */
[----:B------:R-:W-:Y:S06]  /*d530*/  MUFU.TANH R141, R24 ;  /* 0x00000018008d7308 */ /* 0x000fec0000002400 */
[C---:B------:R-:W-:Y:S01]  /*d540*/  HMMA.16816.F32 R40, R20.reuse, R42, RZ ;  /* 0x0000002a1428723c */ /* 0x040fe200000018ff */
[----:B---3--:R-:W1:Y:S01]  /*d550*/  LDSM.16.M88.4 R36, [R148+0x1800] ;  /* 0x001800009424783b */ /* 0x008e620000000200 */
[----:B------:R3:W-:Y:S06]  /*d560*/  MUFU.TANH R73, R25 ;  /* 0x0000001900497308 */ /* 0x0007ec0000002400 */
[----:B------:R-:W-:Y:S01]  /*d570*/  HMMA.16816.F32 R20, R20, R78, RZ ;  /* 0x0000004e1414723c */ /* 0x000fe200000018ff */
[----:B------:R-:W4:Y:S01]  /*d580*/  LDSM.16.M88.4 R76, [R159+0x4800] ;  /* 0x004800009f4c783b */ /* 0x000f220000000200 */
[----:B------:R-:W-:Y:S06]  /*d590*/  MUFU.TANH R129, R129 ;  /* 0x0000008100817308 */ /* 0x000fec0000002400 */
[C---:B------:R-:W-:Y:S01]  /*d5a0*/  HMMA.16816.F32 R68, R8.reuse, R86, R68 ;  /* 0x000000560844723c */ /* 0x040fe20000001844 */
[----:B------:R-:W-:Y:S01]  /*d5b0*/  LDSM.16.M88.4 R84, [R159+0x5000] ;  /* 0x005000009f54783b */ /* 0x000fe20000000200 */
[----:B------:R-:W5:Y:S03]  /*d5c0*/  I2F R72, R74 ;  /* 0x0000004a00487306 */ /* 0x000f660000201400 */
[----:B---3--:R-:W3:Y:S03]  /*d5d0*/  LDSM.16.M88.4 R24, [R148+0x2000] ;  /* 0x002000009418783b */ /* 0x008ee60000000200 */
[C---:B--2---:R-:W-:Y:S02]  /*d5e0*/  HMMA.16816.F32 R64, R8.reuse, R28, R64 ;  /* 0x0000001c0840723c */ /* 0x044fe40000001840 */
[----:B------:R-:W-:Y:S06]  /*d5f0*/  MUFU.TANH R131, R131 ;  /* 0x0000008300837308 */ /* 0x000fec0000002400 */
[----:B------:R-:W-:Y:S01]  /*d600*/  HMMA.16816.F32 R60, R8, R30, R60 ;  /* 0x0000001e083c723c */ /* 0x000fe2000000183c */
[----:B------:R-:W2:Y:S01]  /*d610*/  LDSM.16.M88.4 R28, [R162+0x2800] ;  /* 0x00280000a21c783b */ /* 0x000ea20000000200 */
[----:B-----5:R-:W-:Y:S01]  /*d620*/  FFMA.FTZ R129, R0, R72, R129 ;  /* 0x0000004800817223 */ /* 0x020fe20000010081 */
[----:B------:R-:W-:Y:S05]  /*d630*/  MUFU.TANH R118, R118 ;  /* 0x0000007600767308 */ /* 0x000fea0000002400 */
[C---:B-1----:R-:W-:Y:S03]  /*d640*/  HMMA.16816.F32 R32, R12.reuse, R36, R32 ;  /* 0x000000240c20723c */ /* 0x042fe60000001820 */
[----:B------:R-:W-:Y:S05]  /*d650*/  MUFU.TANH R91, R91 ;  /* 0x0000005b005b7308 */ /* 0x000fea0000002400 */
[----:B------:R-:W-:Y:S01]  /*d660*/  HMMA.16816.F32 R68, R12, R38, R68 ;  /* 0x000000260c44723c */ /* 0x000fe20000001844 */
[----:B------:R-:W1:Y:S02]  /*d670*/  LDSM.16.M88.4 R36, [R159+0x5800] ;  /* 0x005800009f24783b */ /* 0x000e640000000200 */
[----:B------:R-:W-:Y:S05]  /*d680*/  MUFU.TANH R143, R143 ;  /* 0x0000008f008f7308 */ /* 0x000fea0000002400 */
[----:B----4-:R-:W-:Y:S03]  /*d690*/  HMMA.16816.F32 R52, R16, R78, R52 ;  /* 0x0000004e1034723c */ /* 0x010fe60000001834 */
[----:B------:R-:W-:Y:S04]  /*d6a0*/  MUFU.TANH R145, R145 ;  /* 0x0000009100917308 */ /* 0x000fe80000002400 */
[----:B------:R-:W-:Y:S01]  /*d6b0*/  IADD3 R78, R2, 0x20, RZ ;  /* 0x00000020024e7810 */ /* 0x000fe20007ffe0ff */
[----:B---3--:R-:W-:Y:S01]  /*d6c0*/  HMMA.16816.F32 R64, R12, R24, R64 ;  /* 0x000000180c40723c */ /* 0x008fe20000001840 */
[----:B------:R-:W-:-:S02]  /*d6d0*/  FMUL.FTZ R32, R32, c[0x0][0x2ec] ;  /* 0x0000bb0020207a20 */ /* 0x000fc40000410000 */
[----:B------:R-:W-:Y:S01]  /*d6e0*/  MUFU.TANH R128, R128 ;  /* 0x0000008000807308 */ /* 0x000fe20000002400 */
[----:B------:R-:W-:Y:S02]  /*d6f0*/  FMUL.FTZ R33, R33, c[0x0][0x2ec] ;  /* 0x0000bb0021217a20 */ /* 0x000fe40000410000 */
[----:B------:R-:W-:Y:S02]  /*d700*/  FMUL.FTZ R34, R34, c[0x0][0x2ec] ;  /* 0x0000bb0022227a20 */ /* 0x000fe40000410000 */
[----:B------:R-:W-:Y:S01]  /*d710*/  FMUL.FTZ R35, R35, c[0x0][0x2ec] ;  /* 0x0000bb0023237a20 */ /* 0x000fe20000410000 */
[----:B------:R-:W-:Y:S01]  /*d720*/  HMMA.16816.F32 R60, R12, R26, R60 ;  /* 0x0000001a0c3c723c */ /* 0x000fe2000000183c */
[----:B------:R-:W3:Y:S01]  /*d730*/  LDSM.16.M88.4 R24, [R148+0x2800] ;  /* 0x002800009418783b */ /* 0x000ee20000000200 */
[----:B------:R-:W-:Y:S01]  /*d740*/  MUFU.TANH R75, R32 ;  /* 0x00000020004b7308 */ /* 0x000fe20000002400 */
[----:B------:R-:W-:Y:S02]  /*d750*/  FMUL.FTZ R71, R71, c[0x0][0x2ec] ;  /* 0x0000bb0047477a20 */ /* 0x000fe40000410000 */
[----:B------:R-:W-:-:S03]  /*d760*/  FMUL.FTZ R69, R69, c[0x0][0x2ec] ;  /* 0x0000bb0045457a20 */ /* 0x000fc60000410000 */
[----:B------:R-:W-:Y:S02]  /*d770*/  HMMA.16816.F32 R56, R16, R76, R56 ;  /* 0x0000004c1038723c */ /* 0x000fe40000001838 */
[----:B------:R-:W-:Y:S06]  /*d780*/  MUFU.TANH R77, R33 ;  /* 0x00000021004d7308 */ /* 0x000fec0000002400 */
[----:B--2---:R-:W-:Y:S01]  /*d790*/  HMMA.16816.F32 R52, R8, R30, R52 ;  /* 0x0000001e0834723c */ /* 0x004fe20000001834 */
[----:B------:R-:W-:Y:S01]  /*d7a0*/  FMUL.FTZ R65, R65, c[0x0][0x2ec] ;  /* 0x0000bb0041417a20 */ /* 0x000fe20000410000 */
[----:B------:R-:W-:Y:S01]  /*d7b0*/  MUFU.TANH R79, R34 ;  /* 0x00000022004f7308 */ /* 0x000fe20000002400 */
[----:B------:R-:W-:-:S02]  /*d7c0*/  FMUL.FTZ R67, R67, c[0x0][0x2ec] ;  /* 0x0000bb0043437a20 */ /* 0x000fc40000410000 */
[----:B------:R-:W-:-:S03]  /*d7d0*/  FMUL.FTZ R66, R66, c[0x0][0x2ec] ;  /* 0x0000bb0042427a20 */ /* 0x000fc60000410000 */
[----:B------:R-:W-:Y:S01]  /*d7e0*/  HMMA.16816.F32 R44, R16, R84, R44 ;  /* 0x00000054102c723c */ /* 0x000fe2000000182c */
[----:B------:R-:W-:Y:S01]  /*d7f0*/  FMUL.FTZ R60, R60, c[0x0][0x2ec] ;  /* 0x0000bb003c3c7a20 */ /* 0x000fe20000410000 */
[----:B------:R-:W-:Y:S01]  /*d800*/  I2F R76, R78 ;  /* 0x0000004e004c7306 */ /* 0x000fe20000201400 */
[----:B------:R-:W-:Y:S02]  /*d810*/  FMUL.FTZ R62, R62, c[0x0][0x2ec] ;  /* 0x0000bb003e3e7a20 */ /* 0x000fe40000410000 */
[----:B------:R-:W-:Y:S02]  /*d820*/  FMUL.FTZ R61, R61, c[0x0][0x2ec] ;  /* 0x0000bb003d3d7a20 */ /* 0x000fe40000410000 */
[----:B------:R-:W-:Y:S01]  /*d830*/  FMUL.FTZ R85, R68, c[0x0][0x2ec] ;  /* 0x0000bb0044557a20 */ /* 0x000fe20000410000 */
[----:B------:R-:W-:Y:S01]  /*d840*/  HMMA.16816.F32 R56, R8, R28, R56 ;  /* 0x0000001c0838723c */ /* 0x000fe20000001838 */
[----:B------:R-:W2:Y:S01]  /*d850*/  LDSM.16.M88.4 R28, [R162+0x3800] ;  /* 0x00380000a21c783b */ /* 0x000ea20000000200 */
[----:B------:R-:W4:Y:S01]  /*d860*/  I2F R84, R90 ;  /* 0x0000005a00547306 */ /* 0x000f220000201400 */
[----:B------:R-:W-:Y:S01]  /*d870*/  FMUL.FTZ R185, R63, c[0x0][0x2ec] ;  /* 0x0000bb003fb97a20 */ /* 0x000fe20000410000 */
[----:B------:R-:W-:-:S04]  /*d880*/  IADD3 R63, R2, 0x38, RZ ;  /* 0x00000038023f7810 */ /* 0x000fc80007ffe0ff */
[C---:B------:R-:W-:Y:S02]  /*d890*/  HMMA.16816.F32 R40, R16.reuse, R86, R40 ;  /* 0x000000561028723c */ /* 0x040fe40000001828 */
[----:B------:R5:W-:Y:S05]  /*d8a0*/  MUFU.TANH R87, R35 ;  /* 0x0000002300577308 */ /* 0x000bea0000002400 */
[----:B------:R-:W-:Y:S01]  /*d8b0*/  IADD3 R86, R2, 0x28, RZ ;  /* 0x0000002802567810 */ /* 0x000fe20007ffe0ff */
[C---:B-1----:R-:W-:Y:S02]  /*d8c0*/  HMMA.16816.F32 R80, R16.reuse, R36, R80 ;  /* 0x000000241050723c */ /* 0x042fe40000001850 */
[----:B------:R4:W-:Y:S05]  /*d8d0*/  MUFU.TANH R155, R60 ;  /* 0x0000003c009b7308 */ /* 0x0009ea0000002400 */
[----:B------:R-:W-:Y:S01]  /*d8e0*/  FMUL.FTZ R37, R70, c[0x0][0x2ec] ;  /* 0x0000bb0046257a20 */ /* 0x000fe20000410000 */
[----:B------:R-:W-:Y:S01]  /*d8f0*/  HMMA.16816.F32 R20, R16, R38, R20 ;  /* 0x000000261014723c */ /* 0x000fe20000001814 */
[----:B------:R-:W1:Y:S01]  /*d900*/  LDSM.16.M88.4 R16, [R162+0x3000] ;  /* 0x00300000a210783b */ /* 0x000e620000000200 */
[----:B------:R-:W2:Y:S01]  /*d910*/  I2F R68, R86 ;  /* 0x0000005600447306 */ /* 0x000ea20000201400 */
[----:B------:R-:W-:-:S02]  /*d920*/  FFMA.FTZ R70, R0, R105, R116 ;  /* 0x0000006900467223 */ /* 0x000fc40000010074 */
[----:B-----5:R-:W5:Y:S02]  /*d930*/  LDSM.16.M88.4 R32, [R148+0x3000] ;  /* 0x003000009420783b */ /* 0x020f640000000200 */
[----:B------:R-:W-:Y:S01]  /*d940*/  IADD3 R38, R2, 0x29, RZ ;  /* 0x0000002902267810 */ /* 0x000fe20007ffe0ff */
[C---:B---3--:R-:W-:Y:S01]  /*d950*/  HMMA.16816.F32 R52, R12.reuse, R26, R52 ;  /* 0x0000001a0c34723c */ /* 0x048fe20000001834 */
[----:B------:R-:W-:Y:S01]  /*d960*/  FMUL.FTZ R39, R64, c[0x0][0x2ec] ;  /* 0x0000bb0040277a20 */ /* 0x000fe20000410000 */
[----:B------:R3:W-:Y:S01]  /*d970*/  MUFU.TANH R153, R61 ;  /* 0x0000003d00997308 */ /* 0x0007e20000002400 */
[C---:B----4-:R-:W-:Y:S02]  /*d980*/  FFMA.FTZ R60, R0.reuse, R84, R135 ;  /* 0x00000054003c7223 */ /* 0x050fe40000010087 */
[----:B------:R-:W-:Y:S02]  /*d990*/  FFMA.FTZ R64, R0, R76, R133 ;  /* 0x0000004c00407223 */ /* 0x000fe40000010085 */
[----:B------:R-:W-:Y:S01]  /*d9a0*/  IMAD.U32 R27, R94, 0x10, R181 ;  /* 0x000000105e1b7824 */ /* 0x000fe200078e00b5 */
[----:B------:R-:W-:Y:S01]  /*d9b0*/  HMMA.16816.F32 R56, R12, R24, R56 ;  /* 0x000000180c38723c */ /* 0x000fe20000001838 */
[C---:B------:R-:W-:Y:S01]  /*d9c0*/  FFMA.FTZ R26, R0.reuse, R97, R112 ;  /* 0x00000061001a7223 */ /* 0x040fe20000010070 */
[----:B------:R4:W-:Y:S01]  /*d9d0*/  MUFU.TANH R25, R62 ;  /* 0x0000003e00197308 */ /* 0x0009e20000002400 */
[----:B------:R-:W-:Y:S01]  /*d9e0*/  FFMA.FTZ R94, R0, R99, R115 ;  /* 0x00000063005e7223 */ /* 0x000fe20000010073 */
[----:B------:R-:W-:Y:S01]  /*d9f0*/  IADD3 R102, -R172, 0x1, R27 ;  /* 0x00000001ac667810 */ /* 0x000fe20007ffe11b */
[----:B------:R-:W-:Y:S01]  /*da00*/  FFMA.FTZ R97, R0, R97, R114 ;  /* 0x0000006100617223 */ /* 0x000fe20000010072 */
[----:B------:R-:W-:Y:S01]  /*da10*/  IADD3 R114, R2, 0x50, RZ ;  /* 0x0000005002727810 */ /* 0x000fe20007ffe0ff */
[----:B------:R-:W-:Y:S01]  /*da20*/  FFMA.FTZ R27, R0, R109, R128 ;  /* 0x0000006d001b7223 */ /* 0x000fe20000010080 */
[----:B------:R-:W-:Y:S01]  /*da30*/  IADD3 R102, R102, c[0x0][0x2e8], R49 ;  /* 0x0000ba0066667a10 */ /* 0x000fe20007ffe031 */
[----:B--2---:R-:W-:Y:S01]  /*da40*/  HMMA.16816.F32 R80, R8, R28, R80 ;  /* 0x0000001c0850723c */ /* 0x004fe20000001850 */
[----:B------:R-:W2:Y:S01]  /*da50*/  I2F R36, R38 ;  /* 0x0000002600247306 */ /* 0x000ea20000201400 */
[----:B---3--:R-:W-:-:S02]  /*da60*/  IADD3 R61, R2, 0x31, RZ ;  /* 0x00000031023d7810 */ /* 0x008fc40007ffe0ff */
[C---:B------:R-:W-:Y:S02]  /*da70*/  IADD3 R24, R102.reuse, 0x8, RZ ;  /* 0x0000000866187810 */ /* 0x040fe40007ffe0ff */
[----:B------:R-:W-:Y:S01]  /*da80*/  IMNMX R102, R102, R49, PT ;  /* 0x0000003166667217 */ /* 0x000fe20003800200 */
[----:B------:R-:W-:Y:S01]  /*da90*/  FFMA.FTZ R28, R0, R95, R111 ;  /* 0x0000005f001c7223 */ /* 0x000fe2000001006f */
[----:B------:R-:W-:Y:S01]  /*daa0*/  IMNMX R103, R24, R49, PT ;  /* 0x0000003118677217 */ /* 0x000fe20003800200 */
[----:B------:R-:W-:Y:S01]  /*dab0*/  FFMA.FTZ R24, R0, R51, R89 ;  /* 0x0000003300187223 */ /* 0x000fe20000010059 */
[----:B------:R-:W-:Y:S01]  /*dac0*/  ISETP.GE.AND P4, PT, R98, R102, PT ;  /* 0x000000666200720c */ /* 0x000fe20003f86270 */
[----:B----4-:R-:W-:Y:S01]  /*dad0*/  FFMA.FTZ R62, R0, R68, R141 ;  /* 0x00000044003e7223 */ /* 0x010fe2000001008d */
[----:B------:R-:W-:Y:S01]  /*dae0*/  ISETP.GE.AND P3, PT, R96, R103, PT ;  /* 0x000000676000720c */ /* 0x000fe20003f66270 */
[----:B------:R-:W-:Y:S01]  /*daf0*/  FFMA.FTZ R89, R0, R105, R118 ;  /* 0x0000006900597223 */ /* 0x000fe20000010076 */
[----:B------:R-:W-:Y:S01]  /*db00*/  FSEL R26, R26, -INF , !P4 ;  /* 0xff8000001a1a7808 */ /* 0x000fe20006000000 */
[----:B------:R-:W-:Y:S01]  /*db10*/  FMUL.FTZ R59, R59, c[0x0][0x2ec] ;  /* 0x0000bb003b3b7a20 */ /* 0x000fe20000410000 */
[-C--:B------:R-:W-:Y:S01]  /*db20*/  ISETP.GE.AND P4, PT, R74, R102.reuse, PT ;  /* 0x000000664a00720c */ /* 0x080fe20003f86270 */
[C---:B-1----:R-:W-:Y:S01]  /*db30*/  HMMA.16816.F32 R44, R8.reuse, R16, R44 ;  /* 0x00000010082c723c */ /* 0x042fe2000000182c */
[----:B------:R-:W-:Y:S01]  /*db40*/  FSEL R157, R113, -INF , !P3 ;  /* 0xff800000719d7808 */ /* 0x000fe20005800000 */
[----:B------:R-:W-:Y:S01]  /*db50*/  FMUL.FTZ R29, R57, c[0x0][0x2ec] ;  /* 0x0000bb00391d7a20 */ /* 0x000fe20000410000 */
[-C--:B------:R-:W-:Y:S01]  /*db60*/  ISETP.GE.AND P3, PT, R108, R102.reuse, PT ;  /* 0x000000666c00720c */ /* 0x080fe20003f66270 */
[----:B------:R1:W-:Y:S01]  /*db70*/  MUFU.TANH R113, R59 ;  /* 0x0000003b00717308 */ /* 0x0003e20000002400 */
[----:B------:R-:W-:Y:S01]  /*db80*/  ISETP.GE.AND P1, PT, R50, R102, PT ;  /* 0x000000663200720c */ /* 0x000fe20003f26270 */
[----:B------:R-:W-:Y:S01]  /*db90*/  FFMA.FTZ R57, R0, R76, R139 ;  /* 0x0000004c00397223 */ /* 0x000fe2000001008b */
[-C--:B------:R-:W-:Y:S01]  /*dba0*/  ISETP.GE.AND P0, PT, R50, R103.reuse, PT ;  /* 0x000000673200720c */ /* 0x080fe20003f06270 */
[----:B------:R-:W-:Y:S01]  /*dbb0*/  HMMA.16816.F32 R40, R8, R18, R40 ;  /* 0x000000120828723c */ /* 0x000fe20000001828 */
[----:B------:R-:W-:Y:S01]  /*dbc0*/  FSEL R24, R24, -INF , !P1 ;  /* 0xff80000018187808 */ /* 0x000fe20004800000 */
[----:B------:R-:W-:Y:S01]  /*dbd0*/  FMUL.FTZ R49, R58, c[0x0][0x2ec] ;  /* 0x0000bb003a317a20 */ /* 0x000fe20000410000 */
[-C--:B------:R-:W-:Y:S01]  /*dbe0*/  ISETP.GE.AND P1, PT, R104, R103.reuse, PT ;  /* 0x000000676800720c */ /* 0x080fe20003f26270 */
[----:B------:R-:W-:Y:S01]  /*dbf0*/  I2F R19, R61 ;  /* 0x0000003d00137306 */ /* 0x000fe20000201400 */
[----:B------:R-:W-:Y:S01]  /*dc00*/  @P4 LOP3.LUT R174, R174, 0x1, RZ, 0xfc, !PT ;  /* 0x00000001aeae4812 */ /* 0x000fe200078efcff */
[----:B------:R-:W-:Y:S01]  /*dc10*/  FMUL.FTZ R58, R53, c[0x0][0x2ec] ;  /* 0x0000bb00353a7a20 */ /* 0x000fe20000410000 */
[----:B------:R-:W-:Y:S01]  /*dc20*/  ISETP.GE.AND P4, PT, R74, R103, PT ;  /* 0x000000674a00720c */ /* 0x000fe20003f86270 */
[----:B------:R-:W-:Y:S01]  /*dc30*/  FFMA.FTZ R74, R0, R109, R119 ;  /* 0x0000006d004a7223 */ /* 0x000fe20000010077 */
[----:B------:R-:W-:Y:S01]  /*dc40*/  IADD3 R18, R2, 0x30, RZ ;  /* 0x0000003002127810 */ /* 0x000fe20007ffe0ff */
[----:B------:R-:W-:Y:S01]  /*dc50*/  FFMA.FTZ R53, R0, R84, R91 ;  /* 0x0000005400357223 */ /* 0x000fe2000001005b */
[----:B------:R-:W-:Y:S01]  /*dc60*/  ISETP.GE.AND P6, PT, R104, R102, PT ;  /* 0x000000666800720c */ /* 0x000fe20003fc6270 */
[----:B-1----:R-:W-:Y:S01]  /*dc70*/  FFMA.FTZ R59, R0, R72, R131 ;  /* 0x00000048003b7223 */ /* 0x002fe20000010083 */
[----:B------:R-:W-:Y:S01]  /*dc80*/  FSEL R74, R74, -INF , !P3 ;  /* 0xff8000004a4a7808 */ /* 0x000fe20005800000 */
[----:B------:R-:W1:Y:S01]  /*dc90*/  I2F R17, R18 ;  /* 0x0000001200117306 */ /* 0x000e620000201400 */
[C---:B------:R-:W-:Y:S01]  /*dca0*/  LOP3.LUT P3, RZ, R174.reuse, 0x1, RZ, 0xc0, !PT ;  /* 0x00000001aeff7812 */ /* 0x040fe2000786c0ff */
[----:B-----5:R-:W-:Y:S01]  /*dcb0*/  HMMA.16816.F32 R44, R12, R32, R44 ;  /* 0x000000200c2c723c */ /* 0x020fe2000000182c */
[----:B------:R-:W-:Y:S01]  /*dcc0*/  LOP3.LUT R174, R174, 0xfffffffe, RZ, 0xc0, !PT ;  /* 0xfffffffeaeae7812 */ /* 0x000fe200078ec0ff */
[----:B--2---:R-:W-:Y:S01]  /*dcd0*/  FFMA.FTZ R145, R0, R36, R145 ;  /* 0x0000002400917223 */ /* 0x004fe20000010091 */
[----:B------:R-:W-:Y:S01]  /*dce0*/  FSEL R72, R129, -INF , !P3 ;  /* 0xff80000081487808 */ /* 0x000fe20005800000 */
[----:B------:R-:W-:Y:S01]  /*dcf0*/  FMUL.FTZ R3, R56, c[0x0][0x2ec] ;  /* 0x0000bb0038037a20 */ /* 0x000fe20000410000 */
[-C--:B------:R-:W-:Y:S01]  /*dd00*/  ISETP.GE.AND P3, PT, R86, R102.reuse, PT ;  /* 0x000000665600720c */ /* 0x080fe20003f66270 */
[----:B------:R-:W-:Y:S01]  /*dd10*/  MUFU.TANH R85, R85 ;  /* 0x0000005500557308 */ /* 0x000fe20000002400 */
[----:B------:R-:W-:Y:S01]  /*dd20*/  FFMA.FTZ R33, R0, R99, R117 ;  /* 0x0000006300217223 */ /* 0x000fe20000010075 */
[----:B------:R-:W-:Y:S01]  /*dd30*/  FSEL R7, R7, -INF , !P0 ;  /* 0xff80000007077808 */ /* 0x000fe20004000000 */
[----:B------:R-:W-:Y:S01]  /*dd40*/  HMMA.16816.F32 R20, R8, R30, R20 ;  /* 0x0000001e0814723c */ /* 0x000fe20000001814 */
[----:B------:R-:W-:Y:S01]  /*dd50*/  ISETP.GE.AND P2, PT, R96, R102, PT ;  /* 0x000000666000720c */ /* 0x000fe20003f46270 */
[----:B------:R-:W-:Y:S01]  /*dd60*/  FMUL.FTZ R52, R52, c[0x0][0x2ec] ;  /* 0x0000bb0034347a20 */ /* 0x000fe20000410000 */
[----:B------:R-:W-:Y:S01]  /*dd70*/  FSEL R33, R33, -INF , !P1 ;  /* 0xff80000021217808 */ /* 0x000fe20004800000 */
[----:B------:R-:W-:Y:S01]  /*dd80*/  FMUL.FTZ R54, R54, c[0x0][0x2ec] ;  /* 0x0000bb0036367a20 */ /* 0x000fe20000410000 */
[-C--:B------:R-:W-:Y:S01]  /*dd90*/  ISETP.GE.AND P1, PT, R78, R103.reuse, PT ;  /* 0x000000674e00720c */ /* 0x080fe20003f26270 */
[----:B------:R-:W-:Y:S01]  /*dda0*/  MUFU.TANH R37, R37 ;  /* 0x0000002500257308 */ /* 0x000fe20000002400 */
[----:B------:R-:W-:Y:S01]  /*ddb0*/  ISETP.GE.AND P0, PT, R106, R103, PT ;  /* 0x000000676a00720c */ /* 0x000fe20003f06270 */
[----:B-1----:R-:W-:Y:S01]  /*ddc0*/  FFMA.FTZ R104, R0, R17, R75 ;  /* 0x0000001100687223 */ /* 0x002fe2000001004b */
[----:B------:R-:W-:Y:S01]  /*ddd0*/  @P3 LOP3.LUT R174, R174, 0x1, RZ, 0xfc, !PT ;  /* 0x00000001aeae3812 */ /* 0x000fe200078efcff */
[----:B------:R-:W-:Y:S01]  /*dde0*/  HMMA.16816.F32 R40, R12, R34, R40 ;  /* 0x000000220c28723c */ /* 0x000fe20000001828 */
[----:B------:R-:W-:-:S02]  /*ddf0*/  FSEL R135, R57, -INF , !P1 ;  /* 0xff80000039877808 */ /* 0x000fc40004800000 */
[----:B------:R-:W-:Y:S01]  /*de00*/  LOP3.LUT P1, RZ, R174, 0x1, RZ, 0xc0, !PT ;  /* 0x00000001aeff7812 */ /* 0x000fe2000782c0ff */
[----:B------:R-:W1:Y:S01]  /*de10*/  I2F R16, R63 ;  /* 0x0000003f00107306 */ /* 0x000e620000201400 */
[----:B------:R-:W-:Y:S01]  /*de20*/  FSEL R94, R94, -INF , !P6 ;  /* 0xff8000005e5e7808 */ /* 0x000fe20007000000 */
[----:B------:R-:W-:Y:S01]  /*de30*/  FMUL.FTZ R46, R46, c[0x0][0x2ec] ;  /* 0x0000bb002e2e7a20 */ /* 0x000fe20000410000 */
[----:B------:R-:W-:Y:S01]  /*de40*/  FSEL R62, R62, -INF , !P1 ;  /* 0xff8000003e3e7808 */ /* 0x000fe20004800000 */
[----:B------:R-:W-:Y:S01]  /*de50*/  FMUL.FTZ R34, R45, c[0x0][0x2ec] ;  /* 0x0000bb002d227a20 */ /* 0x000fe20000410000 */
[-C--:B------:R-:W-:Y:S01]  /*de60*/  ISETP.GE.AND P1, PT, R61, R102.reuse, PT ;  /* 0x000000663d00720c */ /* 0x080fe20003f26270 */
[----:B------:R-:W-:Y:S01]  /*de70*/  FMUL.FTZ R44, R44, c[0x0][0x2ec] ;  /* 0x0000bb002c2c7a20 */ /* 0x000fe20000410000 */
[----:B------:R-:W-:Y:S01]  /*de80*/  ISETP.GE.AND P6, PT, R78, R102, PT ;  /* 0x000000664e00720c */ /* 0x000fe20003fc6270 */
[----:B------:R2:W-:Y:S01]  /*de90*/  MUFU.TANH R84, R58 ;  /* 0x0000003a00547308 */ /* 0x0005e20000002400 */
[----:B------:R-:W-:-:S02]  /*dea0*/  FSEL R28, R28, -INF , !P2 ;  /* 0xff8000001c1c7808 */ /* 0x000fc40005000000 */
[----:B------:R-:W-:Y:S02]  /*deb0*/  FSEL R89, R89, -INF , !P0 ;  /* 0xff80000059597808 */ /* 0x000fe40004000000 */
[----:B------:R-:W-:Y:S02]  /*dec0*/  LOP3.LUT R174, R174, 0xfffffffe, RZ, 0xc0, !PT ;  /* 0xfffffffeaeae7812 */ /* 0x000fe400078ec0ff */
[----:B------:R-:W-:Y:S01]  /*ded0*/  ISETP.GE.AND P2, PT, R106, R102, PT ;  /* 0x000000666a00720c */ /* 0x000fe20003f46270 */
[----:B------:R3:W-:Y:S01]  /*dee0*/  MUFU.TANH R147, R65 ;  /* 0x0000004100937308 */ /* 0x0007e20000002400 */
[-C--:B------:R-:W-:Y:S01]  /*def0*/  ISETP.GE.AND P0, PT, R90, R103.reuse, PT ;  /* 0x000000675a00720c */ /* 0x080fe20003f06270 */
[-C--:B-1----:R-:W-:Y:S01]  /*df00*/  FFMA.FTZ R85, R0, R16.reuse, R85 ;  /* 0x0000001000557223 */ /* 0x082fe20000010055 */
[----:B------:R-:W-:Y:S01]  /*df10*/  ISETP.GE.AND P5, PT, R98, R103, PT ;  /* 0x000000676200720c */ /* 0x000fe20003fa6270 */
[----:B------:R-:W-:Y:S01]  /*df20*/  FFMA.FTZ R133, R0, R16, R37 ;  /* 0x0000001000857223 */ /* 0x000fe20000010025 */
[----:B------:R-:W-:Y:S01]  /*df30*/  FSEL R64, R64, -INF , !P6 ;  /* 0xff80000040407808 */ /* 0x000fe20007000000 */
[----:B------:R-:W-:Y:S01]  /*df40*/  FMUL.FTZ R8, R42, c[0x0][0x2ec] ;  /* 0x0000bb002a087a20 */ /* 0x000fe20000410000 */
[----:B------:R-:W-:Y:S01]  /*df50*/  ISETP.GE.AND P6, PT, R38, R102, PT ;  /* 0x000000662600720c */ /* 0x000fe20003fc6270 */
[----:B--2---:R-:W-:Y:S01]  /*df60*/  FFMA.FTZ R58, R0, R36, R73 ;  /* 0x00000024003a7223 */ /* 0x004fe20000010049 */
[----:B------:R1:W-:Y:S01]  /*df70*/  MUFU.TANH R151, R67 ;  /* 0x0000004300977308 */ /* 0x0003e20000002400 */
[----:B------:R-:W-:Y:S01]  /*df80*/  @P1 LOP3.LUT R174, R174, 0x1, RZ, 0xfc, !PT ;  /* 0x00000001aeae1812 */ /* 0x000fe200078efcff */
[----:B------:R-:W-:Y:S01]  /*df90*/  FMUL.FTZ R40, R40, c[0x0][0x2ec] ;  /* 0x0000bb0028287a20 */ /* 0x000fe20000410000 */
[----:B------:R-:W-:Y:S01]  /*dfa0*/  FSEL R70, R70, -INF , !P2 ;  /* 0xff80000046467808 */ /* 0x000fe20005000000 */
[----:B------:R-:W-:Y:S01]  /*dfb0*/  FMUL.FTZ R43, R43, c[0x0][0x2ec] ;  /* 0x0000bb002b2b7a20 */ /* 0x000fe20000410000 */
[----:B------:R-:W-:-:S02]  /*dfc0*/  FSEL R59, R59, -INF , !P4 ;  /* 0xff8000003b3b7808 */ /* 0x000fc40006000000 */
[----:B------:R-:W-:Y:S01]  /*dfd0*/  FSEL R57, R53, -INF , !P0 ;  /* 0xff80000035397808 */ /* 0x000fe20004000000 */
[----:B---3--:R-:W-:Y:S01]  /*dfe0*/  FFMA.FTZ R65, R0, R68, R143 ;  /* 0x0000004400417223 */ /* 0x008fe2000001008f */
[----:B------:R2:W3:Y:S01]  /*dff0*/  MUFU.TANH R149, R66 ;  /* 0x0000004200957308 */ /* 0x0004e20000002400 */
[----:B------:R-:W-:Y:S02]  /*e000*/  FSEL R97, R97, -INF , !P5 ;  /* 0xff80000061617808 */ /* 0x000fe40006800000 */
[----:B------:R-:W-:Y:S02]  /*e010*/  ISETP.GE.AND P2, PT, R90, R102, PT ;  /* 0x000000665a00720c */ /* 0x000fe40003f46270 */
[----:B------:R-:W-:Y:S01]  /*e020*/  ISETP.GE.AND P4, PT, R86, R103, PT ;  /* 0x000000675600720c */ /* 0x000fe20003f86270 */
[----:B-1----:R-:W-:Y:S01]  /*e030*/  FFMA.FTZ R67, R0, R17, R79 ;  /* 0x0000001100437223 */ /* 0x002fe2000001004f */
[----:B------:R-:W-:Y:S01]  /*e040*/  ISETP.GE.AND P3, PT, R38, R103, PT ;  /* 0x000000672600720c */ /* 0x000fe20003f66270 */
[----:B------:R-:W-:Y:S01]  /*e050*/  FFMA.FTZ R17, R0, R19, R77 ;  /* 0x0000001300117223 */ /* 0x000fe2000001004d */
[-C--:B------:R-:W-:Y:S01]  /*e060*/  ISETP.GE.AND P0, PT, R18, R103.reuse, PT ;  /* 0x000000671200720c */ /* 0x080fe20003f06270 */
[----:B------:R-:W-:Y:S01]  /*e070*/  MUFU.TANH R71, R71 ;  /* 0x0000004700477308 */ /* 0x000fe20000002400 */
[----:B------:R-:W-:Y:S01]  /*e080*/  ISETP.GE.AND P5, PT, R108, R103, PT ;  /* 0x000000676c00720c */ /* 0x000fe20003fa6270 */
[----:B------:R-:W-:Y:S01]  /*e090*/  FMUL.FTZ R79, R55, c[0x0][0x2ec] ;  /* 0x0000bb00374f7a20 */ /* 0x000fe20000410000 */
[----:B------:R-:W-:-:S02]  /*e0a0*/  FSEL R58, R58, -INF , !P6 ;  /* 0xff8000003a3a7808 */ /* 0x000fc40007000000 */
[----:B--2---:R-:W-:Y:S01]  /*e0b0*/  IADD3 R66, R2, 0x39, RZ ;  /* 0x0000003902427810 */ /* 0x004fe20007ffe0ff */
[----:B---3--:R-:W-:Y:S01]  /*e0c0*/  FFMA.FTZ R119, R0, R130, R149 ;  /* 0x0000008200777223 */ /* 0x008fe20000010095 */
[----:B------:R-:W-:Y:S01]  /*e0d0*/  LOP3.LUT P6, RZ, R174, 0x1, RZ, 0xc0, !PT ;  /* 0x00000001aeff7812 */ /* 0x000fe200078cc0ff */
[----:B------:R-:W1:Y:S01]  /*e0e0*/  MUFU.TANH R39, R39 ;  /* 0x0000002700277308 */ /* 0x000e620000002400 */
[----:B------:R-:W-:Y:S02]  /*e0f0*/  ISETP.GE.AND P1, PT, R61, R103, PT ;  /* 0x000000673d00720c */ /* 0x000fe40003f26270 */
[----:B------:R-:W-:Y:S02]  /*e100*/  FSEL R60, R60, -INF , !P2 ;  /* 0xff8000003c3c7808 */ /* 0x000fe40005000000 */
[----:B------:R-:W-:Y:S02]  /*e110*/  FSEL R65, R65, -INF , !P4 ;  /* 0xff80000041417808 */ /* 0x000fe40006000000 */
[----:B------:R-:W-:Y:S01]  /*e120*/  FSEL R61, R145, -INF , !P3 ;  /* 0xff800000913d7808 */ /* 0x000fe20005800000 */
[----:B------:R-:W2:Y:S01]  /*e130*/  I2F R132, R66 ;  /* 0x0000004200847306 */ /* 0x000ea20000201400 */
[----:B------:R-:W-:-:S02]  /*e140*/  FSEL R67, R67, -INF , !P0 ;  /* 0xff80000043437808 */ /* 0x000fc40004000000 */
[----:B------:R-:W-:Y:S02]  /*e150*/  FSEL R27, R27, -INF , !P5 ;  /* 0xff8000001b1b7808 */ /* 0x000fe40006800000 */
[CC--:B------:R-:W-:Y:S02]  /*e160*/  ISETP.GE.AND P4, PT, R63.reuse, R102.reuse, PT ;  /* 0x000000663f00720c */ /* 0x0c0fe40003f86270 */
[----:B------:R-:W-:Y:S01]  /*e170*/  ISETP.GE.AND P2, PT, R63, R103, PT ;  /* 0x000000673f00720c */ /* 0x000fe20003f46270 */
[----:B------:R-:W-:Y:S01]  /*e180*/  FFMA.FTZ R63, R0, R19, R87 ;  /* 0x00000013003f7223 */ /* 0x000fe20000010057 */
[C---:B------:R-:W-:Y:S01]  /*e190*/  ISETP.GE.AND P3, PT, R66.reuse, R102, PT ;  /* 0x000000664200720c */ /* 0x040fe20003f66270 */
[----:B------:R-:W3:Y:S01]  /*e1a0*/  I2F R56, R134 ;  /* 0x0000008600387306 */ /* 0x000ee20000201400 */
[----:B------:R-:W-:Y:S01]  /*e1b0*/  ISETP.GE.AND P0, PT, R66, R103, PT ;  /* 0x000000674200720c */ /* 0x000fe20003f06270 */
[----:B-1----:R-:W-:Y:S01]  /*e1c0*/  FFMA.FTZ R128, R0, R130, R39 ;  /* 0x0000008200807223 */ /* 0x002fe20000010027 */
[----:B------:R-:W-:-:S02]  /*e1d0*/  ISETP.GE.AND P5, PT, R18, R102, PT ;  /* 0x000000661200720c */ /* 0x000fc40003fa6270 */
[----:B------:R-:W-:Y:S01]  /*e1e0*/  IADD3 R111, R2, 0x51, RZ ;  /* 0x00000051026f7810 */ /* 0x000fe20007ffe0ff */
[----:B--2---:R-:W-:Y:S01]  /*e1f0*/  FFMA.FTZ R71, R0, R132, R71 ;  /* 0x0000008400477223 */ /* 0x004fe20000010047 */
[----:B------:R-:W-:Y:S01]  /*e200*/  FSEL R66, R17, -INF , !P6 ;  /* 0xff80000011427808 */ /* 0x000fe20007000000 */
[----:B------:R-:W1:Y:S01]  /*e210*/  I2F R96, R110 ;  /* 0x0000006e00607306 */ /* 0x000e620000201400 */
[----:B------:R-:W2:Y:S01]  /*e220*/  LDSM.16.M88.4 R16, [R148+0x3800] ;  /* 0x003800009410783b */ /* 0x000ea20000000200 */
[----:B------:R-:W-:Y:S01]  /*e230*/  IADD3 R76, R2, 0x68, RZ ;  /* 0x00000068024c7810 */ /* 0x000fe20007ffe0ff */
[----:B------:R-:W-:-:S04]  /*e240*/  DEPBAR.LE SB0, 0x0 ;  /* 0x000080000000791a */ /* 0x000fc80000000000 */
[C---:B------:R-:W-:Y:S01]  /*e250*/  IADD3 R98, R2.reuse, 0x49, RZ ;  /* 0x0000004902627810 */ /* 0x040fe20007ffe0ff */
[----:B------:R-:W4:Y:S01]  /*e260*/  I2F R95, R111 ;  /* 0x0000006f005f7306 */ /* 0x000f220000201400 */
[----:B------:R-:W-:Y:S01]  /*e270*/  IADD3 R109, R2, 0x60, RZ ;  /* 0x00000060026d7810 */ /* 0x000fe20007ffe0ff */
[-C--:B---3--:R-:W-:Y:S01]  /*e280*/  FFMA.FTZ R118, R0, R56.reuse, R147 ;  /* 0x0000003800767223 */ /* 0x088fe20000010093 */
[----:B------:R-:W-:Y:S01]  /*e290*/  IADD3 R112, R2, 0x58, RZ ;  /* 0x0000005802707810 */ /* 0x000fe20007ffe0ff */
[----:B------:R-:W-:Y:S01]  /*e2a0*/  FFMA.FTZ R117, R0, R56, R151 ;  /* 0x0000003800757223 */ /* 0x000fe20000010097 */
[----:B------:R-:W-:Y:S02]  /*e2b0*/  IADD3 R78, R2, 0x59, RZ ;  /* 0x00000059024e7810 */ /* 0x000fe40007ffe0ff */
[----:B------:R-:W-:Y:S01]  /*e2c0*/  FSEL R108, R85, -INF , !P4 ;  /* 0xff800000556c7808 */ /* 0x000fe20006000000 */
[----:B------:R-:W-:Y:S01]  /*e2d0*/  I2F R91, R76 ;  /* 0x0000004c005b7306 */ /* 0x000fe20000201400 */
[----:B------:R-:W-:Y:S01]  /*e2e0*/  FSEL R131, R71, -INF , !P0 ;  /* 0xff80000047837808 */ /* 0x000fe20004000000 */
[----:B-1----:R-:W-:Y:S01]  /*e2f0*/  FFMA.FTZ R129, R0, R96, R25 ;  /* 0x0000006000817223 */ /* 0x002fe20000010019 */
[----:B------:R-:W-:Y:S01]  /*e300*/  ISETP.GE.AND P4, PT, R134, R102, PT ;  /* 0x000000668600720c */ /* 0x000fe20003f86270 */
[----:B------:R-:W-:Y:S01]  /*e310*/  FFMA.FTZ R130, R0, R96, R155 ;  /* 0x0000006000827223 */ /* 0x000fe2000001009b */
[----:B------:R-:W-:-:S02]  /*e320*/  ISETP.GE.AND P0, PT, R110, R103, PT ;  /* 0x000000676e00720c */ /* 0x000fc40003f06270 */
[----:B------:R-:W-:Y:S01]  /*e330*/  IADD3 R77, R2, 0x78, RZ ;  /* 0x00000078024d7810 */ /* 0x000fe20007ffe0ff */
[----:B------:R-:W1:Y:S01]  /*e340*/  MUFU.TANH R8, R8 ;  /* 0x0000000800087308 */ /* 0x000e620000002400 */
[----:B------:R-:W-:Y:S02]  /*e350*/  FSEL R63, R63, -INF , !P1 ;  /* 0xff8000003f3f7808 */ /* 0x000fe40004800000 */
[----:B------:R-:W-:Y:S02]  /*e360*/  FSEL R118, R118, -INF , !P4 ;  /* 0xff80000076767808 */ /* 0x000fe40006000000 */
[----:B------:R-:W-:Y:S02]  /*e370*/  FSEL R129, R129, -INF , !P0 ;  /* 0xff80000081817808 */ /* 0x000fe40004000000 */
[----:B------:R-:W-:Y:S01]  /*e380*/  ISETP.GE.AND P1, PT, R138, R103, PT ;  /* 0x000000678a00720c */ /* 0x000fe20003f26270 */
[----:B------:R-:W3:Y:S01]  /*e390*/  MUFU.TANH R69, R69 ;  /* 0x0000004500457308 */ /* 0x000ee20000002400 */
[----:B------:R-:W-:-:S02]  /*e3a0*/  ISETP.GE.AND P4, PT, R111, R102, PT ;  /* 0x000000666f00720c */ /* 0x000fc40003f86270 */
[----:B------:R-:W-:Y:S01]  /*e3b0*/  ISETP.GE.AND P0, PT, R111, R103, PT ;  /* 0x000000676f00720c */ /* 0x000fe20003f06270 */
[----:B----4-:R-:W-:Y:S01]  /*e3c0*/  FFMA.FTZ R111, R0, R95, R113 ;  /* 0x0000005f006f7223 */ /* 0x010fe20000010071 */
[----:B------:R-:W-:Y:S02]  /*e3d0*/  FSEL R104, R104, -INF , !P5 ;  /* 0xff80000068687808 */ /* 0x000fe40006800000 */
[-C--:B------:R-:W-:Y:S01]  /*e3e0*/  ISETP.GE.AND P5, PT, R138, R102.reuse, PT ;  /* 0x000000668a00720c */ /* 0x080fe20003fa6270 */
[----:B------:R-:W-:Y:S01]  /*e3f0*/  MUFU.TANH R185, R185 ;  /* 0x000000b900b97308 */ /* 0x000fe20000002400 */
[----:B--2---:R-:W-:Y:S01]  /*e400*/  HMMA.16816.F32 R80, R12, R16, R80 ;  /* 0x000000100c50723c */ /* 0x004fe20000001850 */
[----:B------:R-:W-:Y:S02]  /*e410*/  IADD3 R38, R2, 0x69, RZ ;  /* 0x0000006902267810 */ /* 0x000fe40007ffe0ff */
[----:B------:R-:W-:Y:S02]  /*e420*/  FSEL R119, R119, -INF , !P1 ;  /* 0xff80000077777808 */ /* 0x000fe40004800000 */
[----:B------:R-:W-:-:S02]  /*e430*/  ISETP.GE.AND P6, PT, R98, R102, PT ;  /* 0x000000666200720c */ /* 0x000fc40003fc6270 */
[----:B------:R-:W2:Y:S01]  /*e440*/  I2F R50, R98 ;  /* 0x0000006200327306 */ /* 0x000ea20000201400 */
[----:B------:R-:W-:Y:S01]  /*e450*/  HMMA.16816.F32 R12, R12, R18, R20 ;  /* 0x000000120c0c723c */ /* 0x000fe20000001814 */
[----:B------:R-:W-:Y:S01]  /*e460*/  FMUL.FTZ R16, R41, c[0x0][0x2ec] ;  /* 0x0000bb0029107a20 */ /* 0x000fe20000410000 */
[----:B------:R-:W-:Y:S01]  /*e470*/  ISETP.GE.AND P1, PT, R98, R103, PT ;  /* 0x000000676200720c */ /* 0x000fe20003f26270 */
[----:B-1----:R-:W-:Y:S01]  /*e480*/  FFMA.FTZ R41, R0, R91, R8 ;  /* 0x0000005b00297223 */ /* 0x002fe20000010008 */
[----:B------:R-:W-:Y:S01]  /*e490*/  FSEL R128, R128, -INF , !P5 ;  /* 0xff80000080807808 */ /* 0x000fe20006800000 */
[----:B---3--:R-:W-:Y:S01]  /*e4a0*/  FFMA.FTZ R69, R0, R132, R69 ;  /* 0x0000008400457223 */ /* 0x008fe20000010045 */
[----:B------:R-:W-:Y:S01]  /*e4b0*/  FSEL R111, R111, -INF , !P0 ;  /* 0xff8000006f6f7808 */ /* 0x000fe20004000000 */
[----:B------:R-:W-:Y:S01]  /*e4c0*/  MUFU.TANH R3, R3 ;  /* 0x0000000300037308 */ /* 0x000fe20000002400 */
[----:B------:R-:W-:Y:S02]  /*e4d0*/  ISETP.GE.AND P5, PT, R114, R102, PT ;  /* 0x000000667200720c */ /* 0x000fe40003fa6270 */
[----:B------:R-:W-:-:S02]  /*e4e0*/  ISETP.GE.AND P0, PT, R109, R103, PT ;  /* 0x000000676d00720c */ /* 0x000fc40003f06270 */
[C---:B------:R-:W-:Y:S02]  /*e4f0*/  IADD3 R68, R2.reuse, 0x70, RZ ;  /* 0x0000007002447810 */ /* 0x040fe40007ffe0ff */
[----:B------:R-:W-:Y:S01]  /*e500*/  IADD3 R36, R2, 0x71, RZ ;  /* 0x0000007102247810 */ /* 0x000fe20007ffe0ff */
[----:B------:R-:W1:Y:S01]  /*e510*/  I2F R32, R114 ;  /* 0x0000007200207306 */ /* 0x000e620000201400 */
[CC--:B--2---:R-:W-:Y:S01]  /*e520*/  FFMA.FTZ R132, R0.reuse, R50.reuse, R153 ;  /* 0x0000003200847223 */ /* 0x0c4fe20000010099 */
[----:B------:R-:W-:Y:S01]  /*e530*/  FSEL R106, R69, -INF , !P3 ;  /* 0xff800000456a7808 */ /* 0x000fe20005800000 */
[----:B------:R-:W-:Y:S01]  /*e540*/  FFMA.FTZ R115, R0, R50, R185 ;  /* 0x0000003200737223 */ /* 0x000fe200000100b9 */
[----:B------:R-:W-:Y:S01]  /*e550*/  IADD3 R37, R2, 0x79, RZ ;  /* 0x0000007902257810 */ /* 0x000fe20007ffe0ff */
[----:B------:R-:W-:Y:S01]  /*e560*/  FMUL.FTZ R9, R80, c[0x0][0x2ec] ;  /* 0x0000bb0050097a20 */ /* 0x000fe20000410000 */
[----:B------:R-:W-:Y:S01]  /*e570*/  FSEL R132, R132, -INF , !P6 ;  /* 0xff80000084847808 */ /* 0x000fe20007000000 */
[----:B------:R-:W-:Y:S01]  /*e580*/  FMUL.FTZ R10, R81, c[0x0][0x2ec] ;  /* 0x0000bb00510a7a20 */ /* 0x000fe20000410000 */
[----:B------:R-:W-:Y:S01]  /*e590*/  I2F R105, R109 ;  /* 0x0000006d00697306 */ /* 0x000fe20000201400 */
[----:B------:R-:W-:Y:S01]  /*e5a0*/  FMUL.FTZ R12, R12, c[0x0][0x2ec] ;  /* 0x0000bb000c0c7a20 */ /* 0x000fe20000410000 */
[----:B------:R-:W-:Y:S01]  /*e5b0*/  FSEL R115, R115, -INF , !P1 ;  /* 0xff80000073737808 */ /* 0x000fe20004800000 */
[----:B------:R-:W-:Y:S01]  /*e5c0*/  FMUL.FTZ R11, R82, c[0x0][0x2ec] ;  /* 0x0000bb00520b7a20 */ /* 0x000fe20000410000 */
[C---:B------:R-:W-:Y:S01]  /*e5d0*/  ISETP.GE.AND P6, PT, R112.reuse, R102, PT ;  /* 0x000000667000720c */ /* 0x040fe20003fc6270 */
[----:B------:R-:W-:Y:S01]  /*e5e0*/  FMUL.FTZ R17, R83, c[0x0][0x2ec] ;  /* 0x0000bb0053117a20 */ /* 0x000fe20000410000 */
[-C--:B------:R-:W-:Y:S01]  /*e5f0*/  ISETP.GE.AND P1, PT, R112, R103.reuse, PT ;  /* 0x000000677000720c */ /* 0x080fe20003f26270 */
[----:B------:R-:W-:Y:S01]  /*e600*/  FMUL.FTZ R13, R13, c[0x0][0x2ec] ;  /* 0x0000bb000d0d7a20 */ /* 0x000fe20000410000 */
[----:B------:R-:W2:Y:S01]  /*e610*/  MUFU.TANH R39, R46 ;  /* 0x0000002e00277308 */ /* 0x000ea20000002400 */
[----:B-1----:R-:W-:Y:S01]  /*e620*/  FFMA.FTZ R3, R0, R32, R3 ;  /* 0x0000002000037223 */ /* 0x002fe20000010003 */
[----:B------:R-:W-:Y:S01]  /*e630*/  FSEL R133, R133, -INF , !P2 ;  /* 0xff80000085857808 */ /* 0x000fe20005000000 */
[----:B------:R-:W-:Y:S01]  /*e640*/  FMUL.FTZ R14, R14, c[0x0][0x2ec] ;  /* 0x0000bb000e0e7a20 */ /* 0x000fe20000410000 */
[----:B------:R-:W-:Y:S01]  /*e650*/  ISETP.GE.AND P3, PT, R110, R102, PT ;  /* 0x000000666e00720c */ /* 0x000fe20003f66270 */
[----:B------:R-:W-:Y:S01]  /*e660*/  FMUL.FTZ R15, R15, c[0x0][0x2ec] ;  /* 0x0000bb000f0f7a20 */ /* 0x000fe20000410000 */
[----:B------:R-:W-:-:S02]  /*e670*/  ISETP.GE.AND P2, PT, R134, R103, PT ;  /* 0x000000678600720c */ /* 0x000fc40003f46270 */
[----:B------:R1:W-:Y:S01]  /*e680*/  I2F R99, R112 ;  /* 0x0000007000637306 */ /* 0x0003e20000201400 */
[----:B------:R-:W-:Y:S02]  /*e690*/  LOP3.LUT R174, R174, 0xfffffffe, RZ, 0xc0, !PT ;  /* 0xfffffffeaeae7812 */ /* 0x000fe400078ec0ff */
[----:B------:R-:W-:Y:S02]  /*e6a0*/  FSEL R117, R117, -INF , !P2 ;  /* 0xff80000075757808 */ /* 0x000fe40005000000 */
[----:B------:R-:W-:Y:S02]  /*e6b0*/  ISETP.GE.AND P2, PT, R114, R103, PT ;  /* 0x000000677200720c */ /* 0x000fe40003f46270 */
[----:B------:R-:W-:Y:S01]  /*e6c0*/  FSEL R130, R130, -INF , !P3 ;  /* 0xff80000082827808 */ /* 0x000fe20005800000 */
[----:B------:R3:W4:Y:S01]  /*e6d0*/  MUFU.TANH R116, R52 ;  /* 0x0000003400747308 */ /* 0x0007220000002400 */
[----:B--2---:R-:W-:Y:S01]  /*e6e0*/  FFMA.FTZ R39, R0, R105, R39 ;  /* 0x0000006900277223 */ /* 0x004fe20000010027 */
[----:B------:R-:W-:-:S02]  /*e6f0*/  ISETP.GE.AND P3, PT, R78, R103, PT ;  /* 0x000000674e00720c */ /* 0x000fc40003f66270 */
[C---:B------:R-:W-:Y:S02]  /*e700*/  IADD3 R155, R162.reuse, 0x800, RZ ;  /* 0x00000800a29b7810 */ /* 0x040fe40007ffe0ff */
[----:B------:R-:W-:Y:S02]  /*e710*/  IADD3 R153, R162, 0x1800, RZ ;  /* 0x00001800a2997810 */ /* 0x000fe40007ffe0ff */
[----:B------:R-:W2:Y:S01]  /*e720*/  I2F R51, R78 ;  /* 0x0000004e00337306 */ /* 0x000ea20000201400 */
[----:B-1----:R-:W-:Y:S02]  /*e730*/  FSEL R112, R3, -INF , !P5 ;  /* 0xff80000003707808 */ /* 0x002fe40006800000 */
[----:B------:R-:W-:Y:S02]  /*e740*/  ISETP.GE.AND P5, PT, R78, R102, PT ;  /* 0x000000664e00720c */ /* 0x000fe40003fa6270 */
[C---:B------:R-:W-:Y:S02]  /*e750*/  IADD3 R151, R162.reuse, 0x2800, RZ ;  /* 0x00002800a2977810 */ /* 0x040fe40007ffe0ff */
[----:B------:R-:W-:Y:S01]  /*e760*/  IADD3 R149, R162, 0x3800, RZ ;  /* 0x00003800a2957810 */ /* 0x000fe20007ffe0ff */
[----:B------:R-:W1:Y:S01]  /*e770*/  MUFU.TANH R79, R79 ;  /* 0x0000004f004f7308 */ /* 0x000e620000002400 */
[----:B---3--:R-:W-:Y:S01]  /*e780*/  IADD3 R52, R2, 0x61, RZ ;  /* 0x0000006102347810 */ /* 0x008fe20007ffe0ff */
[----:B----4-:R-:W-:-:S05]  /*e790*/  FFMA.FTZ R116, R0, R99, R116 ;  /* 0x0000006300747223 */ /* 0x010fca0000010074 */
[----:B------:R-:W-:Y:S01]  /*e7a0*/  FSEL R116, R116, -INF , !P6 ;  /* 0xff80000074747808 */ /* 0x000fe20007000000 */
[----:B------:R-:W3:Y:S01]  /*e7b0*/  MUFU.TANH R29, R29 ;  /* 0x0000001d001d7308 */ /* 0x000ee20000002400 */
[----:B--2---:R-:W-:Y:S01]  /*e7c0*/  FFMA.FTZ R84, R0, R51, R84 ;  /* 0x0000003300547223 */ /* 0x004fe20000010054 */
[----:B------:R-:W-:-:S04]  /*e7d0*/  ISETP.GE.AND P6, PT, R52, R102, PT ;  /* 0x000000663400720c */ /* 0x000fc80003fc6270 */
[----:B------:R-:W-:Y:S02]  /*e7e0*/  FSEL R114, R84, -INF , !P5 ;  /* 0xff80000054727808 */ /* 0x000fe40006800000 */
[----:B------:R-:W2:Y:S01]  /*e7f0*/  MUFU.TANH R54, R54 ;  /* 0x0000003600367308 */ /* 0x000ea20000002400 */
[----:B-1----:R-:W-:Y:S01]  /*e800*/  FFMA.FTZ R79, R0, R51, R79 ;  /* 0x00000033004f7223 */ /* 0x002fe2000001004f */
[----:B------:R-:W-:Y:S02]  /*e810*/  FSEL R51, R39, -INF , !P0 ;  /* 0xff80000027337808 */ /* 0x000fe40004000000 */
[-C--:B------:R-:W-:Y:S02]  /*e820*/  ISETP.GE.AND P0, PT, R68, R102.reuse, PT ;  /* 0x000000664400720c */ /* 0x080fe40003f06270 */
[----:B------:R-:W-:Y:S02]  /*e830*/  ISETP.GE.AND P5, PT, R76, R102, PT ;  /* 0x000000664c00720c */ /* 0x000fe40003fa6270 */
[----:B------:R-:W-:Y:S01]  /*e840*/  I2F R139, R52 ;  /* 0x00000034008b7306 */ /* 0x000fe20000201400 */
[----:B---3--:R-:W-:-:S05]  /*e850*/  FFMA.FTZ R29, R0, R95, R29 ;  /* 0x0000005f001d7223 */ /* 0x008fca000001001d */
[----:B------:R-:W-:Y:S02]  /*e860*/  FSEL R110, R29, -INF , !P4 ;  /* 0xff8000001d6e7808 */ /* 0x000fe40006000000 */
[----:B------:R-:W1:Y:S01]  /*e870*/  MUFU.TANH R34, R34 ;  /* 0x0000002200227308 */ /* 0x000e620000002400 */
[----:B--2---:R-:W-:Y:S01]  /*e880*/  FFMA.FTZ R54, R0, R99, R54 ;  /* 0x0000006300367223 */ /* 0x004fe20000010036 */
[----:B------:R-:W-:Y:S02]  /*e890*/  ISETP.GE.AND P4, PT, R109, R102, PT ;  /* 0x000000666d00720c */ /* 0x000fe40003f86270 */
[----:B------:R-:W-:Y:S02]  /*e8a0*/  @P0 LOP3.LUT R174, R174, 0x1, RZ, 0xfc, !PT ;  /* 0x00000001aeae0812 */ /* 0x000fe400078efcff */
[----:B------:R-:W-:Y:S02]  /*e8b0*/  FSEL R109, R54, -INF , !P1 ;  /* 0xff800000366d7808 */ /* 0x000fe40004800000 */
[----:B------:R-:W2:Y:S01]  /*e8c0*/  MUFU.TANH R49, R49 ;  /* 0x0000003100317308 */ /* 0x000ea20000002400 */
[----:B------:R-:W-:-:S02]  /*e8d0*/  ISETP.GE.AND P1, PT, R38, R103, PT ;  /* 0x000000672600720c */ /* 0x000fc40003f26270 */
[----:B------:R-:W-:-:S05]  /*e8e0*/  ISETP.GE.AND P0, PT, R68, R103, PT ;  /* 0x000000674400720c */ /* 0x000fca0003f06270 */
[----:B------:R3:W4:Y:S01]  /*e8f0*/  MUFU.TANH R35, R44 ;  /* 0x0000002c00237308 */ /* 0x0007220000002400 */
[----:B-1----:R-:W-:-:S05]  /*e900*/  FFMA.FTZ R34, R0, R139, R34 ;  /* 0x0000008b00227223 */ /* 0x002fca0000010022 */
[----:B------:R-:W-:Y:S02]  /*e910*/  FSEL R54, R34, -INF , !P6 ;  /* 0xff80000022367808 */ /* 0x000fe40007000000 */
[----:B------:R-:W-:Y:S01]  /*e920*/  I2F R55, R77 ;  /* 0x0000004d00377306 */ /* 0x000fe20000201400 */
[----:B--2---:R-:W-:Y:S01]  /*e930*/  FFMA.FTZ R49, R0, R32, R49 ;  /* 0x0000002000317223 */ /* 0x004fe20000010031 */
[----:B------:R-:W-:-:S04]  /*e940*/  ISETP.GE.AND P6, PT, R77, R102, PT ;  /* 0x000000664d00720c */ /* 0x000fc80003fc6270 */
[----:B------:R-:W-:Y:S01]  /*e950*/  FSEL R113, R49, -INF , !P2 ;  /* 0xff80000031717808 */ /* 0x000fe20005000000 */
[----:B---3--:R-:W-:Y:S01]  /*e960*/  FMUL.FTZ R44, R47, c[0x0][0x2ec] ;  /* 0x0000bb002f2c7a20 */ /* 0x008fe20000410000 */
[----:B------:R-:W1:Y:S01]  /*e970*/  MUFU.TANH R8, R12 ;  /* 0x0000000c00087308 */ /* 0x000e620000002400 */
[----:B----4-:R-:W-:Y:S01]  /*e980*/  FFMA.FTZ R35, R0, R105, R35 ;  /* 0x0000006900237223 */ /* 0x010fe20000010023 */
[----:B------:R-:W-:Y:S02]  /*e990*/  ISETP.GE.AND P2, PT, R52, R103, PT ;  /* 0x000000673400720c */ /* 0x000fe40003f46270 */
[----:B------:R-:W-:Y:S02]  /*e9a0*/  FSEL R105, R79, -INF , !P3 ;  /* 0xff8000004f697808 */ /* 0x000fe40005800000 */
[----:B------:R-:W-:Y:S02]  /*e9b0*/  FSEL R56, R35, -INF , !P4 ;  /* 0xff80000023387808 */ /* 0x000fe40006000000 */
[----:B------:R-:W-:Y:S01]  /*e9c0*/  I2F R53, R38 ;  /* 0x0000002600357306 */ /* 0x000fe20000201400 */
[----:B------:R-:W-:-:S02]  /*e9d0*/  ISETP.GE.AND P4, PT, R38, R102, PT ;  /* 0x000000662600720c */ /* 0x000fc40003f86270 */
[----:B------:R-:W-:-:S04]  /*e9e0*/  ISETP.GE.AND P3, PT, R76, R103, PT ;  /* 0x000000674c00720c */ /* 0x000fc80003f66270 */
[----:B------:R-:W-:Y:S01]  /*e9f0*/  FSEL R41, R41, -INF , !P3 ;  /* 0xff80000029297808 */ /* 0x000fe20005800000 */
[----:B------:R-:W2:Y:S01]  /*ea00*/  MUFU.TANH R16, R16 ;  /* 0x0000001000107308 */ /* 0x000ea20000002400 */
[C---:B-1----:R-:W-:Y:S01]  /*ea10*/  FFMA.FTZ R32, R0.reuse, R55, R8 ;  /* 0x0000003700207223 */ /* 0x042fe20000010008 */
[----:B------:R-:W-:Y:S01]  /*ea20*/  ISETP.GE.AND P3, PT, R77, R103, PT ;  /* 0x000000674d00720c */ /* 0x000fe20003f66270 */
[----:B------:R-:W-:-:S03]  /*ea30*/  FFMA.FTZ R8, R0, R93, R88 ;  /* 0x0000005d00087223 */ /* 0x000fc60000010058 */
[----:B------:R-:W-:Y:S02]  /*ea40*/  FSEL R32, R32, -INF , !P6 ;  /* 0xff80000020207808 */ /* 0x000fe40007000000 */
[----:B------:R-:W-:Y:S01]  /*ea50*/  MUFU.TANH R44, R44 ;  /* 0x0000002c002c7308 */ /* 0x000fe20000002400 */
[----:B------:R-:W-:-:S07]  /*ea60*/  ISETP.GT.AND P6, PT, R180, R167, PT ;  /* 0x000000a7b400720c */ /* 0x000fce0003fc4270 */
[----:B------:R-:W1:Y:S01]  /*ea70*/  MUFU.TANH R25, R40 ;  /* 0x0000002800197308 */ /* 0x000e620000002400 */
[----:B--2---:R-:W-:-:S05]  /*ea80*/  FFMA.FTZ R16, R0, R53, R16 ;  /* 0x0000003500107223 */ /* 0x004fca0000010010 */
[----:B------:R-:W-:Y:S02]  /*ea90*/  FSEL R50, R16, -INF , !P4 ;  /* 0xff80000010327808 */ /* 0x000fe40006000000 */
[----:B------:R-:W-:Y:S01]  /*eaa0*/  I2F R73, R68 ;  /* 0x0000004400497306 */ /* 0x000fe20000201400 */
[----:B------:R-:W-:-:S07]  /*eab0*/  LOP3.LUT P4, RZ, R174, 0x1, RZ, 0xc0, !PT ;  /* 0x00000001aeff7812 */ /* 0x000fce000788c0ff */
[----:B------:R2:W3:Y:S01]  /*eac0*/  MUFU.TANH R3, R43 ;  /* 0x0000002b00037308 */ /* 0x0004e20000002400 */
[----:B-1----:R-:W-:-:S05]  /*ead0*/  FFMA.FTZ R25, R0, R91, R25 ;  /* 0x0000005b00197223 */ /* 0x002fca0000010019 */
[----:B------:R-:W-:Y:S02]  /*eae0*/  FSEL R52, R25, -INF , !P5 ;  /* 0xff80000019347808 */ /* 0x000fe40006800000 */
[----:B------:R-:W1:Y:S01]  /*eaf0*/  MUFU.TANH R9, R9 ;  /* 0x0000000900097308 */ /* 0x000e620000002400 */
[----:B------:R-:W-:-:S07]  /*eb00*/  ISETP.GE.AND P5, PT, R36, R103, PT ;  /* 0x000000672400720c */ /* 0x000fce0003fa6270 */
[----:B------:R4:W-:Y:S01]  /*eb10*/  I2F R75, R36 ;  /* 0x00000024004b7306 */ /* 0x0009e20000201400 */
[C---:B--2---:R-:W-:Y:S02]  /*eb20*/  FFMA.FTZ R43, R0.reuse, R139, R44 ;  /* 0x0000008b002b7223 */ /* 0x044fe4000001002c */
[----:B---3--:R-:W-:-:S03]  /*eb30*/  FFMA.FTZ R3, R0, R53, R3 ;  /* 0x0000003500037223 */ /* 0x008fc60000010003 */
[----:B------:R-:W-:Y:S02]  /*eb40*/  FSEL R43, R43, -INF , !P2 ;  /* 0xff8000002b2b7808 */ /* 0x000fe40005000000 */
[----:B------:R-:W2:Y:S01]  /*eb50*/  MUFU.TANH R10, R10 ;  /* 0x0000000a000a7308 */ /* 0x000ea20000002400 */
[----:B-1----:R-:W-:Y:S01]  /*eb60*/  FFMA.FTZ R9, R0, R73, R9 ;  /* 0x0000004900097223 */ /* 0x002fe20000010009 */
[----:B------:R-:W-:Y:S02]  /*eb70*/  ISETP.GE.AND P2, PT, R36, R102, PT ;  /* 0x000000662400720c */ /* 0x000fe40003f46270 */
[----:B------:R-:W-:Y:S02]  /*eb80*/  FSEL R35, R3, -INF , !P1 ;  /* 0xff80000003237808 */ /* 0x000fe40004800000 */
[----:B------:R-:W-:Y:S02]  /*eb90*/  ISETP.GE.AND P1, PT, R2, R103, PT ;  /* 0x000000670200720c */ /* 0x000fe40003f26270 */
[----:B------:R-:W1:Y:S01]  /*eba0*/  MUFU.TANH R11, R11 ;  /* 0x0000000b000b7308 */ /* 0x000e620000002400 */
[----:B----4-:R-:W-:-:S02]  /*ebb0*/  FSEL R36, R9, -INF , !P4 ;  /* 0xff80000009247808 */ /* 0x010fc40006000000 */
[----:B------:R-:W-:Y:S01]  /*ebc0*/  ISETP.GE.AND P4, PT, R2, R102, PT ;  /* 0x000000660200720c */ /* 0x000fe20003f86270 */
[----:B------:R-:W-:Y:S01]  /*ebd0*/  FFMA.FTZ R2, R0, R93, R107 ;  /* 0x0000005d00027223 */ /* 0x000fe2000001006b */
[----:B------:R-:W-:-:S03]  /*ebe0*/  FSEL R8, R8, -INF , !P1 ;  /* 0xff80000008087808 */ /* 0x000fc60004800000 */
[----:B------:R-:W-:Y:S01]  /*ebf0*/  I2F R45, R37 ;  /* 0x00000025002d7306 */ /* 0x000fe20000201400 */
[----:B--2---:R-:W-:Y:S01]  /*ec00*/  FFMA.FTZ R10, R0, R75, R10 ;  /* 0x0000004b000a7223 */ /* 0x004fe2000001000a */
[----:B------:R-:W-:-:S04]  /*ec10*/  FSEL R2, R2, -INF , !P4 ;  /* 0xff80000002027808 */ /* 0x000fc80006000000 */
[----:B------:R-:W-:Y:S02]  /*ec20*/  FSEL R34, R10, -INF , !P2 ;  /* 0xff8000000a227808 */ /* 0x000fe40005000000 */
[----:B------:R-:W2:Y:S01]  /*ec30*/  MUFU.TANH R17, R17 ;  /* 0x0000001100117308 */ /* 0x000ea20000002400 */
[----:B-1----:R-:W-:Y:S01]  /*ec40*/  FFMA.FTZ R11, R0, R73, R11 ;  /* 0x00000049000b7223 */ /* 0x002fe2000001000b */
[----:B------:R-:W-:Y:S01]  /*ec50*/  BAR.SYNC.DEFER_BLOCKING 0x0 ;  /* 0x0000000000007b1d */ /* 0x000fe20000010000 */
[----:B------:R-:W-:-:S03]  /*ec60*/  ISETP.GE.AND P2, PT, R37, R102, PT ;  /* 0x000000662500720c */ /* 0x000fc60003f46270 */
[----:B------:R-:W-:Y:S02]  /*ec70*/  FSEL R31, R11, -INF , !P0 ;  /* 0xff8000000b1f7808 */ /* 0x000fe40004000000 */
[----:B------:R-:W1:Y:S01]  /*ec80*/  MUFU.TANH R13, R13 ;  /* 0x0000000d000d7308 */ /* 0x000e620000002400 */
[----:B------:R-:W-:-:S07]  /*ec90*/  ISETP.GE.AND P0, PT, R37, R103, PT ;  /* 0x000000672500720c */ /* 0x000fce0003f06270 */
[----:B------:R-:W3:Y:S01]  /*eca0*/  MUFU.TANH R21, R14 ;  /* 0x0000000e00157308 */ /* 0x000ee20000002400 */
[----:B--2---:R-:W-:-:S05]  /*ecb0*/  FFMA.FTZ R17, R0, R75, R17 ;  /* 0x0000004b00117223 */ /* 0x004fca0000010011 */
[----:B------:R-:W-:Y:S02]  /*ecc0*/  FSEL R29, R17, -INF , !P5 ;  /* 0xff800000111d7808 */ /* 0x000fe40006800000 */
[----:B------:R-:W2:Y:S01]  /*ecd0*/  MUFU.TANH R20, R15 ;  /* 0x0000000f00147308 */ /* 0x000ea20000002400 */
[----:B-1----:R-:W-:-:S05]  /*ece0*/  FFMA.FTZ R13, R0, R45, R13 ;  /* 0x0000002d000d7223 */ /* 0x002fca000001000d */
[----:B------:R-:W-:Y:S01]  /*ecf0*/  FSEL R30, R13, -INF , !P2 ;  /* 0xff8000000d1e7808 */ /* 0x000fe20005000000 */
[----:B---3--:R-:W-:-:S05]  /*ed00*/  FFMA.FTZ R21, R0, R55, R21 ;  /* 0x0000003700157223 */ /* 0x008fca0000010015 */
[----:B------:R-:W-:Y:S01]  /*ed10*/  FSEL R21, R21, -INF , !P3 ;  /* 0xff80000015157808 */ /* 0x000fe20005800000 */
[----:B--2---:R-:W-:-:S05]  /*ed20*/  FFMA.FTZ R20, R0, R45, R20 ;  /* 0x0000002d00147223 */ /* 0x004fca0000010014 */
        /* <DEDUP_REMOVED lines=61> */
.L_x_7676:
[----:B------:R-:W-:-:S05]  /*f100*/  IMAD.MOV.U32 R14, RZ, RZ, c[0x0][0x198] ;  /* 0x00006600ff0e7624 */ /* 0x000fca00078e00ff */
[----:B------:R-:W-:-:S04]  /*f110*/  LEA R14, -R14, RZ, 0x7 ;  /* 0x000000ff0e0e7211 */ /* 0x000fc800078e39ff */
[----:B------:R-:W-:Y:S02]  /*f120*/  SHF.R.S32.HI R13, RZ, 0x1f, R14 ;  /* 0x0000001fff0d7819 */ /* 0x000fe4000001140e */
.L_x_7677:
        /* <DEDUP_REMOVED lines=100> */
.L_x_7679:
[----:B------:R-:W-:Y:S05]  /*f770*/  BSYNC B0 ;  /* 0x0000000000007941 */ /* 0x000fea0003800000 */
.L_x_7678:
[----:B------:R-:W0:Y:S01]  /*f780*/  LDGDEPBAR ;  /* 0x00000000000079af */ /* 0x000e220000000000 */
[----:B------:R-:W-:-:S04]  /*f790*/  LEA R178, P0, R14, R178, 0x1 ;  /* 0x000000b20eb27211 */ /* 0x000fc800078008ff */
[----:B------:R-:W-:Y:S02]  /*f7a0*/  LEA.HI.X R179, R14, R179, R13, 0x1, P0 ;  /* 0x000000b30eb37211 */ /* 0x000fe400000f0c0d */
.L_x_7675:
        /* <DEDUP_REMOVED lines=61> */
[----:B------:R-:W-:-:S03]  /*fb80*/  IADD3 R158, R4, R160, RZ ;  /* 0x000000a0049e7210 */ /* 0x000fc60007ffe0ff */
[----:B------:R-:W2:Y:S04]  /*fb90*/  SHFL.BFLY PT, R12, R9, 0x2, 0x1f ;  /* 0x0c401f00090c7f89 */ /* 0x000ea800000e0000 */
[----:B------:R-:W-:Y:S04]  /*fba0*/  LDSM.16.MT88.4 R84, [R158+0x6000] ;  /* 0x006000009e54783b */ /* 0x000fe80000004200 */
[----:B-1----:R-:W-:Y:S01]  /*fbb0*/  LDSM.16.MT88.4 R16, [R158+0x6800] ;  /* 0x006800009e10783b */ /* 0x002fe20000004200 */
[----:B--2---:R-:W-:Y:S02]  /*fbc0*/  FMNMX.FTZ R12, R9, R12, !PT ;  /* 0x0000000c090c7209 */ /* 0x004fe40007810000 */
[----:B------:R-:W-:-:S03]  /*fbd0*/  FMNMX.FTZ R9, R21, R10, !PT ;  /* 0x0000000a15097209 */ /* 0x000fc60007810000 */
[----:B------:R-:W1:Y:S01]  /*fbe0*/  SHFL.BFLY PT, R3, R12, 0x1, 0x1f ;  /* 0x0c201f000c037f89 */ /* 0x000e6200000e0000 */
[----:B------:R-:W-:-:S05]  /*fbf0*/  FMNMX.FTZ R10, R20, R9, !PT ;  /* 0x00000009140a7209 */ /* 0x000fca0007810000 */
        /* <DEDUP_REMOVED lines=10> */
[----:B------:R-:W2:Y:S01]  /*fca0*/  LDSM.16.MT88.4 R92, [R160+0x6000] ;  /* 0x00600000a05c783b */ /* 0x000ea20000004200 */
[--C-:B------:R-:W-:Y:S01]  /*fcb0*/  FFMA.FTZ R45, R28, c[0x0][0x23c], -R37.reuse ;  /* 0x00008f001c2d7a23 */ /* 0x100fe20000010825 */
[----:B------:R-:W-:Y:S01]  /*fcc0*/  MUFU.EX2 R47, R47 ;  /* 0x0000002f002f7308 */ /* 0x000fe20000000800 */
[--C-:B------:R-:W-:Y:S02]  /*fcd0*/  FFMA.FTZ R40, R26, c[0x0][0x23c], -R37.reuse ;  /* 0x00008f001a287a23 */ /* 0x100fe40000010825 */
[----:B------:R-:W-:-:S02]  /*fce0*/  FFMA.FTZ R25, R70, c[0x0][0x23c], -R37 ;  /* 0x00008f0046197a23 */ /* 0x000fc40000010825 */
[--C-:B------:R-:W-:Y:S02]  /*fcf0*/  FFMA.FTZ R26, R74, c[0x0][0x23c], -R37.reuse ;  /* 0x00008f004a1a7a23 */ /* 0x100fe40000010825 */
[--C-:B------:R-:W-:Y:S01]  /*fd00*/  FFMA.FTZ R23, R72, c[0x0][0x23c], -R37.reuse ;  /* 0x00008f0048177a23 */ /* 0x100fe20000010825 */
[----:B------:R-:W3:Y:S01]  /*fd10*/  MUFU.EX2 R44, R44 ;  /* 0x0000002c002c7308 */ /* 0x000ee20000000800 */
        /* <DEDUP_REMOVED lines=12> */
[----:B---3--:R-:W-:Y:S01]  /*fde0*/  F2FP.PACK_AB R68, R44, R47 ;  /* 0x0000002f2c44723e */ /* 0x008fe200000000ff */
[--C-:B------:R-:W-:Y:S02]  /*fdf0*/  FFMA.FTZ R127, R112, c[0x0][0x23c], -R37.reuse ;  /* 0x00008f00707f7a23 */ /* 0x100fe40000010825 */
[----:B------:R-:W-:Y:S01]  /*fe00*/  FSEL R22, R22, RZ, P0 ;  /* 0x000000ff16167208 */ /* 0x000fe20000000000 */
[--C-:B------:R-:W-:Y:S02]  /*fe10*/  FFMA.FTZ R112, R110, c[0x0][0x23c], -R37.reuse ;  /* 0x00008f006e707a23 */ /* 0x100fe40000010825 */
[----:B------:R-:W-:Y:S01]  /*fe20*/  FFMA.FTZ R110, R114, c[0x0][0x23c], -R37 ;  /* 0x00008f00726e7a23 */ /* 0x000fe20000010825 */
[----:B------:R-:W-:Y:S01]  /*fe30*/  MUFU.EX2 R38, R38 ;  /* 0x0000002600267308 */ /* 0x000fe20000000800 */
[--C-:B------:R-:W-:Y:S01]  /*fe40*/  FFMA.FTZ R42, R157, c[0x0][0x23c], -R22.reuse ;  /* 0x00008f009d2a7a23 */ /* 0x100fe20000010816 */
[----:B------:R-:W-:Y:S01]  /*fe50*/  IADD3 R157, R5, R160, RZ ;  /* 0x000000a0059d7210 */ /* 0x000fe20007ffe0ff */
[----:B------:R-:W-:-:S02]  /*fe60*/  FFMA.FTZ R49, R8, c[0x0][0x23c], -R22 ;  /* 0x00008f0008317a23 */ /* 0x000fc40000010816 */
[--C-:B------:R-:W-:Y:S01]  /*fe70*/  FFMA.FTZ R46, R7, c[0x0][0x23c], -R22.reuse ;  /* 0x00008f00072e7a23 */ /* 0x100fe20000010816 */
[----:B------:R-:W-:Y:S01]  /*fe80*/  IADD3 R156, R4, R157, RZ ;  /* 0x0000009d049c7210 */ /* 0x000fe20007ffe0ff */
[--C-:B------:R-:W-:Y:S01]  /*fe90*/  FFMA.FTZ R39, R97, c[0x0][0x23c], -R22.reuse ;  /* 0x00008f0061277a23 */ /* 0x100fe20000010816 */
[----:B------:R-:W3:Y:S01]  /*fea0*/  LDSM.16.MT88.4 R76, [R157+0x6000] ;  /* 0x006000009d4c783b */ /* 0x000ee20000004200 */
[----:B------:R-:W-:Y:S01]  /*feb0*/  MUFU.EX2 R49, R49 ;  /* 0x0000003100317308 */ /* 0x000fe20000000800 */
[----:B-1----:R-:W-:Y:S01]  /*fec0*/  F2FP.PACK_AB R70, R40, R45 ;  /* 0x0000002d2846723e */ /* 0x002fe200000000ff */
[--C-:B------:R-:W-:Y:S01]  /*fed0*/  FFMA.FTZ R33, R33, c[0x0][0x23c], -R22.reuse ;  /* 0x00008f0021217a23 */ /* 0x100fe20000010816 */
[----:B------:R-:W1:Y:S01]  /*fee0*/  LDSM.16.MT88.4 R4, [R156+0x6000] ;  /* 0x006000009c04783b */ /* 0x000e620000004200 */
[--C-:B------:R-:W-:Y:S02]  /*fef0*/  FFMA.FTZ R28, R89, c[0x0][0x23c], -R22.reuse ;  /* 0x00008f00591c7a23 */ /* 0x100fe40000010816 */
[--C-:B------:R-:W-:Y:S01]  /*ff00*/  FFMA.FTZ R27, R27, c[0x0][0x23c], -R22.reuse ;  /* 0x00008f001b1b7a23 */ /* 0x100fe20000010816 */
[----:B------:R-:W4:Y:S01]  /*ff10*/  LDSM.16.MT88.4 R8, [R160+0x6800] ;  /* 0x00680000a008783b */ /* 0x000f220000004200 */
[----:B------:R-:W5:Y:S01]  /*ff20*/  MUFU.EX2 R46, R46 ;  /* 0x0000002e002e7308 */ /* 0x000f620000000800 */
[----:B------:R-:W-:-:S02]  /*ff30*/  FFMA.FTZ R24, R59, c[0x0][0x23c], -R22 ;  /* 0x00008f003b187a23 */ /* 0x000fc40000010816 */
[----:B------:R-:W1:Y:S01]  /*ff40*/  LDSM.16.MT88.4 R12, [R157+0x6800] ;  /* 0x006800009d0c783b */ /* 0x000e620000004200 */
[--C-:B------:R-:W-:Y:S02]  /*ff50*/  FFMA.FTZ R59, R60, c[0x0][0x23c], -R37.reuse ;  /* 0x00008f003c3b7a23 */ /* 0x100fe40000010825 */
[----:B------:R-:W-:Y:S02]  /*ff60*/  FFMA.FTZ R60, R62, c[0x0][0x23c], -R37 ;  /* 0x00008f003e3c7a23 */ /* 0x000fe40000010825 */
[----:B------:R-:W-:Y:S01]  /*ff70*/  MUFU.EX2 R42, R42 ;  /* 0x0000002a002a7308 */ /* 0x000fe20000000800 */
[--C-:B------:R-:W-:Y:S02]  /*ff80*/  FFMA.FTZ R58, R135, c[0x0][0x23c], -R22.reuse ;  /* 0x00008f00873a7a23 */ /* 0x100fe40000010816 */
[--C-:B------:R-:W-:Y:S02]  /*ff90*/  FFMA.FTZ R57, R57, c[0x0][0x23c], -R22.reuse ;  /* 0x00008f0039397a23 */ /* 0x100fe40000010816 */
[----:B------:R-:W-:-:S02]  /*ffa0*/  FFMA.FTZ R62, R65, c[0x0][0x23c], -R22 ;  /* 0x00008f00413e7a23 */ /* 0x000fc40000010816 */
[--C-:B------:R-:W-:Y:S01]  /*ffb0*/  FFMA.FTZ R55, R61, c[0x0][0x23c], -R22.reuse ;  /* 0x00008f003d377a23 */ /* 0x100fe20000010816 */
[----:B------:R-:W2:Y:S01]  /*ffc0*/  MUFU.EX2 R39, R39 ;  /* 0x0000002700277308 */ /* 0x000ea20000000800 */
[----:B-----5:R-:W-:Y:S01]  /*ffd0*/  F2FP.PACK_AB R69, R46, R49 ;  /* 0x000000312e45723e */ /* 0x020fe200000000ff */
[--C-:B------:R-:W-:Y:S02]  /*ffe0*/  FFMA.FTZ R65, R66, c[0x0][0x23c], -R37.reuse ;  /* 0x00008f0042417a23 */ /* 0x100fe40000010825 */
[--C-:B------:R-:W-:Y:S02]  /*fff0*/  FFMA.FTZ R66, R108, c[0x0][0x23c], -R37.reuse ;  /* 0x00008f006c427a23 */ /* 0x100fe40000010825 */
[----:B------:R-:W-:Y:S02]  /*10000*/  FFMA.FTZ R108, R67, c[0x0][0x23c], -R22 ;  /* 0x00008f00436c7a23 */ /* 0x000fe40000010816 */
[----:B------:R-:W5:Y:S01]  /*10010*/  MUFU.EX2 R25, R25 ;  /* 0x0000001900197308 */ /* 0x000f620000000800 */
[----:B------:R-:W-:-:S02]  /*10020*/  FFMA.FTZ R61, R106, c[0x0][0x23c], -R37 ;  /* 0x00008f006a3d7a23 */ /* 0x000fc40000010825 */
[--C-:B------:R-:W-:Y:S02]  /*10030*/  FFMA.FTZ R67, R63, c[0x0][0x23c], -R22.reuse ;  /* 0x00008f003f437a23 */ /* 0x100fe40000010816 */
[--C-:B------:R-:W-:Y:S02]  /*10040*/  FFMA.FTZ R106, R133, c[0x0][0x23c], -R22.reuse ;  /* 0x00008f00856a7a23 */ /* 0x100fe40000010816 */
[--C-:B------:R-:W-:Y:S01]  /*10050*/  FFMA.FTZ R63, R131, c[0x0][0x23c], -R22.reuse ;  /* 0x00008f00833f7a23 */ /* 0x100fe20000010816 */
[----:B--2---:R-:W-:Y:S01]  /*10060*/  F2FP.PACK_AB R71, R39, R42 ;  /* 0x0000002a2747723e */ /* 0x004fe200000000ff */
        /* <DEDUP_REMOVED lines=22> */
[C---:B---3--:R-:W-:Y:S01]  /*101d0*/  HMMA.16816.F32 R80, R68.reuse, R76, RZ ;  /* 0x0000004c4450723c */ /* 0x048fe200000018ff */
[--C-:B------:R-:W-:Y:S01]  /*101e0*/  FFMA.FTZ R35, R35, c[0x0][0x23c], -R22.reuse ;  /* 0x00008f0023237a23 */ /* 0x100fe20000010816 */
[----:B------:R-:W-:Y:S01]  /*101f0*/  MUFU.EX2 R27, R27 ;  /* 0x0000001b001b7308 */ /* 0x000fe20000000800 */
[----:B------:R-:W-:Y:S02]  /*10200*/  FFMA.FTZ R41, R41, c[0x0][0x23c], -R22 ;  /* 0x00008f0029297a23 */ /* 0x000fe40000010816 */
[----:B------:R-:W-:Y:S02]  /*10210*/  FADD.FTZ R49, R49, R46 ;  /* 0x0000002e31317221 */ /* 0x000fe40000010000 */
[----:B------:R-:W-:Y:S01]  /*10220*/  FFMA.FTZ R186, R30, c[0x0][0x23c], -R37 ;  /* 0x00008f001eba7a23 */ /* 0x000fe20000010825 */
[----:B------:R-:W-:Y:S01]  /*10230*/  HMMA.16816.F32 R84, R68, R86, RZ ;  /* 0x000000564454723c */ /* 0x000fe200000018ff */
[----:B------:R-:W-:Y:S01]  /*10240*/  FADD.FTZ R42, R42, R49 ;  /* 0x000000312a2a7221 */ /* 0x000fe20000010000 */
[----:B------:R-:W3:Y:S01]  /*10250*/  MUFU.EX2 R24, R24 ;  /* 0x0000001800187308 */ /* 0x000ee20000000800 */
[----:B------:R-:W-:-:S02]  /*10260*/  FFMA.FTZ R31, R31, c[0x0][0x23c], -R22 ;  /* 0x00008f001f1f7a23 */ /* 0x000fc40000010816 */
[--C-:B------:R-:W-:Y:S02]  /*10270*/  FFMA.FTZ R21, R21, c[0x0][0x23c], -R22.reuse ;  /* 0x00008f0015157a23 */ /* 0x100fe40000010816 */
[----:B------:R-:W-:Y:S01]  /*10280*/  FFMA.FTZ R20, R20, c[0x0][0x23c], -R22 ;  /* 0x00008f0014147a23 */ /* 0x000fe20000010816 */
[C---:B------:R-:W-:Y:S02]  /*10290*/  HMMA.16816.F32 R76, R68.reuse, R78, RZ ;  /* 0x0000004e444c723c */ /* 0x040fe400000018ff */
[----:B------:R-:W-:Y:S06]  /*102a0*/  MUFU.EX2 R64, R64 ;  /* 0x0000004000407308 */ /* 0x000fec0000000800 */
[C---:B-1----:R-:W-:Y:S02]  /*102b0*/  HMMA.16816.F32 R72, R68.reuse, R4, RZ ;  /* 0x000000044448723c */ /* 0x042fe400000018ff */
[----:B------:R-:W1:Y:S05]  /*102c0*/  MUFU.EX2 R59, R59 ;  /* 0x0000003b003b7308 */ /* 0x000e6a0000000800 */
[----:B-----5:R-:W-:Y:S01]  /*102d0*/  F2FP.PACK_AB R4, R25, R38 ;  /* 0x000000261904723e */ /* 0x020fe200000000ff */
[----:B------:R-:W-:Y:S01]  /*102e0*/  HMMA.16816.F32 R68, R68, R6, RZ ;  /* 0x000000064444723c */ /* 0x000fe200000018ff */
[----:B--2---:R-:W-:Y:S01]  /*102f0*/  F2FP.PACK_AB R5, R28, R33 ;  /* 0x000000211c05723e */ /* 0x004fe200000000ff */
[----:B------:R-:W-:Y:S05]  /*10300*/  MUFU.EX2 R60, R60 ;  /* 0x0000003c003c7308 */ /* 0x000fea0000000800 */
[----:B------:R-:W-:-:S02]  /*10310*/  F2FP.PACK_AB R6, R23, R26 ;  /* 0x0000001a1706723e */ /* 0x000fc400000000ff */
[----:B---3--:R-:W-:Y:S01]  /*10320*/  F2FP.PACK_AB R7, R24, R27 ;  /* 0x0000001b1807723e */ /* 0x008fe200000000ff */
[----:B------:R-:W-:Y:S06]  /*10330*/  MUFU.EX2 R53, R53 ;  /* 0x0000003500357308 */ /* 0x000fec0000000800 */
        /* <DEDUP_REMOVED lines=15> */
[C---:B--2---:R-:W-:Y:S02]  /*10430*/  HMMA.16816.F32 R72, R4.reuse, R8, R72 ;  /* 0x000000080448723c */ /* 0x044fe40000001848 */
[----:B------:R-:W-:Y:S06]  /*10440*/  MUFU.EX2 R66, R66 ;  /* 0x0000004200427308 */ /* 0x000fec0000000800 */
        /* <DEDUP_REMOVED lines=8> */
[----:B------:R-:W1:Y:S02]  /*104d0*/  MUFU.EX2 R67, R67 ;  /* 0x0000004300437308 */ /* 0x000e640000000800 */
[C---:B----4-:R-:W-:Y:S06]  /*104e0*/  HMMA.16816.F32 R88, R4.reuse, R12, R88 ;  /* 0x0000000c0458723c */ /* 0x050fec0000001858 */
[----:B------:R-:W-:Y:S02]  /*104f0*/  MUFU.EX2 R106, R106 ;  /* 0x0000006a006a7308 */ /* 0x000fe40000000800 */
[C---:B------:R-:W-:Y:S01]  /*10500*/  HMMA.16816.F32 R84, R4.reuse, R14, R84 ;  /* 0x0000000e0454723c */ /* 0x040fe20000001854 */
[----:B------:R-:W3:Y:S05]  /*10510*/  LDSM.16.MT88.4 R12, [R156+0x7000] ;  /* 0x007000009c0c783b */ /* 0x000eea0000004200 */
[----:B------:R-:W4:Y:S02]  /*10520*/  MUFU.EX2 R63, R63 ;  /* 0x0000003f003f7308 */ /* 0x000f240000000800 */
[C---:B------:R-:W-:Y:S06]  /*10530*/  HMMA.16816.F32 R96, R4.reuse, R16, R96 ;  /* 0x000000100460723c */ /* 0x040fec0000001860 */
[----:B------:R-:W-:Y:S02]  /*10540*/  MUFU.EX2 R125, R125 ;  /* 0x0000007d007d7308 */ /* 0x000fe40000000800 */
[C---:B--2---:R-:W-:Y:S06]  /*10550*/  HMMA.16816.F32 R80, R4.reuse, R8, R80 ;  /* 0x000000080450723c */ /* 0x044fec0000001850 */
[----:B------:R-:W2:Y:S02]  /*10560*/  MUFU.EX2 R118, R118 ;  /* 0x0000007600767308 */ /* 0x000ea40000000800 */
[C---:B------:R-:W-:Y:S01]  /*10570*/  HMMA.16816.F32 R76, R4.reuse, R10, R76 ;  /* 0x0000000a044c723c */ /* 0x040fe2000000184c */
[----:B------:R-:W5:Y:S05]  /*10580*/  LDSM.16.MT88.4 R8, [R160+0x7800] ;  /* 0x00780000a008783b */ /* 0x000f6a0000004200 */
[----:B------:R-:W-:Y:S02]  /*10590*/  MUFU.EX2 R124, R124 ;  /* 0x0000007c007c7308 */ /* 0x000fe40000000800 */
[C---:B------:R-:W-:Y:S01]  /*105a0*/  HMMA.16816.F32 R92, R4.reuse, R18, R92 ;  /* 0x00000012045c723c */ /* 0x040fe2000000185c */
[----:B------:R-:W2:Y:S05]  /*105b0*/  LDSM.16.MT88.4 R16, [R158+0x7800] ;  /* 0x007800009e10783b */ /* 0x000eaa0000004200 */
[----:B------:R-:W-:Y:S02]  /*105c0*/  MUFU.EX2 R107, R107 ;  /* 0x0000006b006b7308 */ /* 0x000fe40000000800 */
[C---:B---3--:R-:W-:Y:S06]  /*105d0*/  HMMA.16816.F32 R72, R4.reuse, R12, R72 ;  /* 0x0000000c0448723c */ /* 0x048fec0000001848 */
[----:B------:R-:W-:Y:S02]  /*105e0*/  MUFU.EX2 R126, R126 ;  /* 0x0000007e007e7308 */ /* 0x000fe40000000800 */
[----:B------:R-:W-:Y:S01]  /*105f0*/  HMMA.16816.F32 R68, R4, R14, R68 ;  /* 0x0000000e0444723c */ /* 0x000fe20000001844 */
[----:B------:R-:W3:Y:S05]  /*10600*/  LDSM.16.MT88.4 R12, [R157+0x7800] ;  /* 0x007800009d0c783b */ /* 0x000eea0000004200 */
[----:B------:R-:W2:Y:S01]  /*10610*/  MUFU.EX2 R117, R117 ;  /* 0x0000007500757308 */ /* 0x000ea20000000800 */
[----:B------:R-:W-:-:S02]  /*10620*/  F2FP.PACK_AB R4, R65, R104 ;  /* 0x000000684104723e */ /* 0x000fc400000000ff */
[----:B-1----:R-:W-:Y:S02]  /*10630*/  F2FP.PACK_AB R5, R67, R108 ;  /* 0x0000006c4305723e */ /* 0x002fe400000000ff */
[----:B------:R-:W-:Y:S02]  /*10640*/  F2FP.PACK_AB R6, R61, R66 ;  /* 0x000000423d06723e */ /* 0x000fe400000000ff */
[----:B----4-:R-:W-:Y:S01]  /*10650*/  F2FP.PACK_AB R7, R63, R106 ;  /* 0x0000006a3f07723e */ /* 0x010fe200000000ff */
[----:B------:R-:W-:Y:S06]  /*10660*/  MUFU.EX2 R128, R128 ;  /* 0x0000008000807308 */ /* 0x000fec0000000800 */
[C---:B-----5:R-:W-:Y:S02]  /*10670*/  HMMA.16816.F32 R96, R4.reuse, R8, R96 ;  /* 0x000000080460723c */ /* 0x060fe40000001860 */
[----:B------:R-:W1:Y:S06]  /*10680*/  MUFU.EX2 R115, R115 ;  /* 0x0000007300737308 */ /* 0x000e6c0000000800 */
[C---:B------:R-:W-:Y:S01]  /*10690*/  HMMA.16816.F32 R92, R4.reuse, R10, R92 ;  /* 0x0000000a045c723c */ /* 0x040fe2000000185c */
[----:B------:R-:W4:Y:S01]  /*106a0*/  LDSM.16.MT88.4 R8, [R156+0x7800] ;  /* 0x007800009c08783b */ /* 0x000f220000004200 */
[----:B------:R-:W-:Y:S06]  /*106b0*/  MUFU.EX2 R127, R127 ;  /* 0x0000007f007f7308 */ /* 0x000fec0000000800 */
[C---:B--2---:R-:W-:Y:S02]  /*106c0*/  HMMA.16816.F32 R88, R4.reuse, R16, R88 ;  /* 0x000000100458723c */ /* 0x044fe40000001858 */
[----:B------:R-:W2:Y:S06]  /*106d0*/  MUFU.EX2 R112, R112 ;  /* 0x0000007000707308 */ /* 0x000eac0000000800 */
        /* <DEDUP_REMOVED lines=24> */
[C---:B-----5:R-:W-:Y:S06]  /*10860*/  HMMA.16816.F32 R96, R4.reuse, R16, R96 ;  /* 0x000000100460723c */ /* 0x060fec0000001860 */
[----:B------:R-:W3:Y:S02]  /*10870*/  MUFU.EX2 R50, R50 ;  /* 0x0000003200327308 */ /* 0x000ee40000000800 */
[C---:B--2---:R-:W-:Y:S06]  /*10880*/  HMMA.16816.F32 R80, R4.reuse, R8, R80 ;  /* 0x000000080450723c */ /* 0x044fec0000001850 */
[----:B------:R-:W-:Y:S02]  /*10890*/  MUFU.EX2 R51, R51 ;  /* 0x0000003300337308 */ /* 0x000fe40000000800 */
[C---:B------:R-:W-:Y:S01]  /*108a0*/  HMMA.16816.F32 R76, R4.reuse, R10, R76 ;  /* 0x0000000a044c723c */ /* 0x040fe2000000184c */
[----:B------:R-:W2:Y:S05]  /*108b0*/  LDSM.16.MT88.4 R8, [R160+0x8800] ;  /* 0x00880000a008783b */ /* 0x000eaa0000004200 */
[----:B------:R-:W5:Y:S02]  /*108c0*/  MUFU.EX2 R52, R52 ;  /* 0x0000003400347308 */ /* 0x000f640000000800 */
[C---:B------:R-:W-:Y:S01]  /*108d0*/  HMMA.16816.F32 R92, R4.reuse, R18, R92 ;  /* 0x00000012045c723c */ /* 0x040fe2000000185c */
[----:B------:R-:W3:Y:S05]  /*108e0*/  LDSM.16.MT88.4 R16, [R158+0x8800] ;  /* 0x008800009e10783b */ /* 0x000eea0000004200 */
[----:B------:R-:W-:Y:S02]  /*108f0*/  MUFU.EX2 R35, R35 ;  /* 0x0000002300237308 */ /* 0x000fe40000000800 */
[C---:B-1----:R-:W-:Y:S06]  /*10900*/  HMMA.16816.F32 R72, R4.reuse, R12, R72 ;  /* 0x0000000c0448723c */ /* 0x042fec0000001848 */
        /* <DEDUP_REMOVED lines=8> */
[----:B------:R-:W-:Y:S06]  /*10990*/  MUFU.EX2 R21, R21 ;  /* 0x0000001500157308 */ /* 0x000fec0000000800 */
[C---:B--2---:R-:W-:Y:S02]  /*109a0*/  HMMA.16816.F32 R96, R4.reuse, R8, R96 ;  /* 0x000000080460723c */ /* 0x044fe40000001860 */
[----:B------:R-:W-:Y:S06]  /*109b0*/  MUFU.EX2 R20, R20 ;  /* 0x0000001400147308 */ /* 0x000fec0000000800 */
[C---:B------:R-:W-:Y:S01]  /*109c0*/  HMMA.16816.F32 R92, R4.reuse, R10, R92 ;  /* 0x0000000a045c723c */ /* 0x040fe2000000185c */
[----:B------:R-:W2:Y:S07]  /*109d0*/  LDSM.16.MT88.4 R8, [R156+0x8800] ;  /* 0x008800009c08783b */ /* 0x000eae0000004200 */
[C---:B---3--:R-:W-:Y:S08]  /*109e0*/  HMMA.16816.F32 R88, R4.reuse, R16, R88 ;  /* 0x000000100458723c */ /* 0x048ff00000001858 */
[C---:B-1----:R-:W-:Y:S08]  /*109f0*/  HMMA.16816.F32 R80, R4.reuse, R12, R80 ;  /* 0x0000000c0450723c */ /* 0x042ff00000001850 */
[C---:B------:R-:W-:Y:S01]  /*10a00*/  HMMA.16816.F32 R76, R4.reuse, R14, R76 ;  /* 0x0000000e044c723c */ /* 0x040fe2000000184c */
[----:B------:R-:W1:Y:S07]  /*10a10*/  LDSM.16.MT88.4 R12, [R160+0x9000] ;  /* 0x00900000a00c783b */ /* 0x000e6e0000004200 */
[C---:B------:R-:W-:Y:S01]  /*10a20*/  HMMA.16816.F32 R84, R4.reuse, R18, R84 ;  /* 0x000000120454723c */ /* 0x040fe20000001854 */
[----:B------:R-:W-:Y:S07]  /*10a30*/  LDSM.16.MT88.4 R16, [R157+0x9000] ;  /* 0x009000009d10783b */ /* 0x000fee0000004200 */
[C---:B--2---:R-:W-:Y:S08]  /*10a40*/  HMMA.16816.F32 R72, R4.reuse, R8, R72 ;  /* 0x000000080448723c */ /* 0x044ff00000001848 */
[----:B------:R-:W-:Y:S01]  /*10a50*/  HMMA.16816.F32 R68, R4, R10, R68 ;  /* 0x0000000a0444723c */ /* 0x000fe20000001844 */
[----:B------:R-:W2:Y:S06]  /*10a60*/  LDSM.16.MT88.4 R8, [R158+0x9000] ;  /* 0x009000009e08783b */ /* 0x000eac0000004200 */
[----:B------:R-:W-:Y:S01]  /*10a70*/  FADD.FTZ R4, R47, R44 ;  /* 0x0000002c2f047221 */ /* 0x000fe20000010000 */
[----:B------:R-:W-:Y:S01]  /*10a80*/  F2FP.PACK_AB R6, R50, R109 ;  /* 0x0000006d3206723e */ /* 0x000fe200000000ff */
[----:B------:R-:W3:Y:S02]  /*10a90*/  MUFU.EX2 R44, R41 ;  /* 0x00000029002c7308 */ /* 0x000ee40000000800 */
[----:B------:R-:W-:Y:S01]  /*10aa0*/  FADD.FTZ R5, R45, R4 ;  /* 0x000000042d057221 */ /* 0x000fe20000010000 */
[----:B------:R-:W-:-:S03]  /*10ab0*/  F2FP.PACK_AB R4, R54, R113 ;  /* 0x000000713604723e */ /* 0x000fc600000000ff */
[----:B------:R-:W-:Y:S02]  /*10ac0*/  FADD.FTZ R5, R40, R5 ;  /* 0x0000000528057221 */ /* 0x000fe40000010000 */
[--C-:B------:R-:W-:Y:S02]  /*10ad0*/  FFMA.FTZ R40, R36, c[0x0][0x23c], -R37.reuse ;  /* 0x00008f0024287a23 */ /* 0x100fe40000010825 */
[--C-:B------:R-:W-:Y:S02]  /*10ae0*/  FFMA.FTZ R36, R34, c[0x0][0x23c], -R37.reuse ;  /* 0x00008f0022247a23 */ /* 0x100fe40000010825 */
[----:B------:R-:W-:Y:S02]  /*10af0*/  FFMA.FTZ R34, R32, c[0x0][0x23c], -R37 ;  /* 0x00008f0020227a23 */ /* 0x000fe40000010825 */
[----:B------:R-:W-:Y:S01]  /*10b00*/  FADD.FTZ R32, R39, R42 ;  /* 0x0000002a27207221 */ /* 0x000fe20000010000 */
[----:B------:R-:W-:Y:S01]  /*10b10*/  MUFU.EX2 R30, R36 ;  /* 0x00000024001e7308 */ /* 0x000fe20000000800 */
[----:B------:R-:W-:Y:S01]  /*10b20*/  FADD.FTZ R38, R38, R5 ;  /* 0x0000000526267221 */ /* 0x000fe20000010000 */
[----:B-----5:R-:W-:Y:S01]  /*10b30*/  F2FP.PACK_AB R5, R52, R51 ;  /* 0x000000333405723e */ /* 0x020fe200000000ff */
[----:B------:R-:W-:Y:S01]  /*10b40*/  FADD.FTZ R33, R33, R32 ;  /* 0x0000002021217221 */ /* 0x000fe20000010000 */
[----:B---3--:R-:W-:Y:S01]  /*10b50*/  F2FP.PACK_AB R7, R35, R44 ;  /* 0x0000002c2307723e */ /* 0x008fe200000000ff */
[----:B------:R-:W-:-:S02]  /*10b60*/  FADD.FTZ R25, R25, R38 ;  /* 0x0000002619197221 */ /* 0x000fc40000010000 */
[----:B------:R-:W-:Y:S01]  /*10b70*/  FADD.FTZ R28, R28, R33 ;  /* 0x000000211c1c7221 */ /* 0x000fe20000010000 */
[----:B------:R-:W3:Y:S01]  /*10b80*/  MUFU.EX2 R39, R40 ;  /* 0x0000002800277308 */ /* 0x000ee20000000800 */
[----:B------:R-:W-:Y:S02]  /*10b90*/  FADD.FTZ R26, R26, R25 ;  /* 0x000000191a1a7221 */ /* 0x000fe40000010000 */
[----:B------:R-:W-:Y:S01]  /*10ba0*/  FADD.FTZ R27, R27, R28 ;  /* 0x0000001c1b1b7221 */ /* 0x000fe20000010000 */
[----:B-1----:R-:W-:Y:S01]  /*10bb0*/  HMMA.16816.F32 R96, R4, R12, R96 ;  /* 0x0000000c0460723c */ /* 0x002fe20000001860 */
[----:B------:R-:W-:Y:S02]  /*10bc0*/  FADD.FTZ R23, R23, R26 ;  /* 0x0000001a17177221 */ /* 0x000fe40000010000 */
[----:B------:R-:W-:Y:S01]  /*10bd0*/  FADD.FTZ R27, R24, R27 ;  /* 0x0000001b181b7221 */ /* 0x000fe20000010000 */
[----:B------:R-:W-:Y:S01]  /*10be0*/  MUFU.EX2 R37, R34 ;  /* 0x0000002200257308 */ /* 0x000fe20000000800 */
[----:B------:R-:W-:-:S02]  /*10bf0*/  FADD.FTZ R64, R64, R23 ;  /* 0x0000001740407221 */ /* 0x000fc40000010000 */
[----:B------:R-:W-:Y:S01]  /*10c00*/  FADD.FTZ R58, R58, R27 ;  /* 0x0000001b3a3a7221 */ /* 0x000fe20000010000 */
[C---:B------:R-:W-:Y:S01]  /*10c10*/  HMMA.16816.F32 R92, R4.reuse, R14, R92 ;  /* 0x0000000e045c723c */ /* 0x040fe2000000185c */
[----:B------:R-:W1:Y:S01]  /*10c20*/  LDSM.16.MT88.4 R12, [R156+0x9000] ;  /* 0x009000009c0c783b */ /* 0x000e620000004200 */
[----:B------:R-:W-:Y:S02]  /*10c30*/  FADD.FTZ R59, R59, R64 ;  /* 0x000000403b3b7221 */ /* 0x000fe40000010000 */
[----:B------:R-:W-:Y:S02]  /*10c40*/  FADD.FTZ R57, R57, R58 ;  /* 0x0000003a39397221 */ /* 0x000fe40000010000 */
[----:B------:R-:W-:Y:S02]  /*10c50*/  FADD.FTZ R60, R60, R59 ;  /* 0x0000003b3c3c7221 */ /* 0x000fe40000010000 */
[----:B--2---:R-:W-:Y:S01]  /*10c60*/  HMMA.16816.F32 R88, R4, R8, R88 ;  /* 0x000000080458723c */ /* 0x004fe20000001858 */
[----:B------:R-:W-:-:S02]  /*10c70*/  FADD.FTZ R62, R62, R57 ;  /* 0x000000393e3e7221 */ /* 0x000fc40000010000 */
[----:B------:R-:W-:Y:S02]  /*10c80*/  FADD.FTZ R53, R53, R60 ;  /* 0x0000003c35357221 */ /* 0x000fe40000010000 */
[----:B------:R-:W-:Y:S02]  /*10c90*/  FADD.FTZ R55, R55, R62 ;  /* 0x0000003e37377221 */ /* 0x000fe40000010000 */
[----:B------:R-:W-:Y:S01]  /*10ca0*/  FADD.FTZ R104, R104, R53 ;  /* 0x0000003568687221 */ /* 0x000fe20000010000 */
[----:B------:R-:W-:Y:S01]  /*10cb0*/  HMMA.16816.F32 R84, R4, R10, R84 ;  /* 0x0000000a0454723c */ /* 0x000fe20000001854 */
[----:B------:R-:W2:Y:S01]  /*10cc0*/  LDSM.16.MT88.4 R8, [R160+0x9800] ;  /* 0x00980000a008783b */ /* 0x000ea20000004200 */
[----:B------:R-:W-:Y:S02]  /*10cd0*/  FADD.FTZ R108, R108, R55 ;  /* 0x000000376c6c7221 */ /* 0x000fe40000010000 */
[----:B------:R-:W-:Y:S02]  /*10ce0*/  FFMA.FTZ R32, R29, c[0x0][0x23c], -R22 ;  /* 0x00008f001d207a23 */ /* 0x000fe40000010816 */
[----:B------:R-:W-:-:S02]  /*10cf0*/  FADD.FTZ R65, R65, R104 ;  /* 0x0000006841417221 */ /* 0x000fc40000010000 */
        /* <DEDUP_REMOVED lines=23> */
[----:B---3--:R-:W-:Y:S01]  /*10e70*/  F2FP.PACK_AB R4, R30, R39 ;  /* 0x000000271e04723e */ /* 0x008fe200000000ff */
[----:B------:R-:W-:Y:S01]  /*10e80*/  FADD.FTZ R111, R111, R116 ;  /* 0x000000746f6f7221 */ /* 0x000fe20000010000 */
[----:B----4-:R-:W-:Y:S01]  /*10e90*/  F2FP.PACK_AB R5, R32, R31 ;  /* 0x0000001f2005723e */ /* 0x010fe200000000ff */
        /* <DEDUP_REMOVED lines=27> */
[C---:B-1----:R-:W-:Y:S08]  /*11050*/  HMMA.16816.F32 R80, R4.reuse, R12, R80 ;  /* 0x0000000c0450723c */ /* 0x042ff00000001850 */
[C---:B------:R-:W-:Y:S08]  /*11060*/  HMMA.16816.F32 R76, R4.reuse, R14, R76 ;  /* 0x0000000e044c723c */ /* 0x040ff0000000184c */
[C---:B--2---:R-:W-:Y:S08]  /*11070*/  HMMA.16816.F32 R72, R4.reuse, R8, R72 ;  /* 0x000000080448723c */ /* 0x044ff00000001848 */
        /* <DEDUP_REMOVED lines=67> */
.L_x_7681:
[----:B------:R-:W-:-:S05]  /*114b0*/  IMAD.MOV.U32 R4, RZ, RZ, c[0x0][0x1a0] ;  /* 0x00006800ff047624 */ /* 0x000fca00078e00ff */
[----:B------:R-:W-:-:S04]  /*114c0*/  LEA R4, -R4, RZ, 0x7 ;  /* 0x000000ff04047211 */ /* 0x000fc800078e39ff */
[----:B------:R-:W-:Y:S02]  /*114d0*/  SHF.R.S32.HI R5, RZ, 0x1f, R4 ;  /* 0x0000001fff057819 */ /* 0x000fe40000011404 */
.L_x_7682:
[----:B------:R-:W-:Y:S02]  /*114e0*/  ISETP.GE.AND P0, PT, R100, c[0x0][0x220], PT ;  /* 0x0000880064007a0c */ /* 0x000fe40003f06270 */
[----:B------:R-:W-:Y:S02]  /*114f0*/  LEA R136, P1, R4, R136, 0x1 ;  /* 0x0000008804887211 */ /* 0x000fe400078208ff */
[----:B------:R-:W-:Y:S02]  /*11500*/  LOP3.LUT R174, R174, 0xfffffffe, RZ, 0xc0, !PT ;  /* 0xfffffffeaeae7812 */ /* 0x000fe400078ec0ff */
[----:B------:R-:W-:Y:S02]  /*11510*/  LEA.HI.X R137, R4, R137, R5, 0x1, P1 ;  /* 0x0000008904897211 */ /* 0x000fe400008f0c05 */
[----:B------:R-:W-:-:S05]  /*11520*/  P2R R128, PR, RZ, 0x1 ;  /* 0x00000001ff807803 */ /* 0x000fca0000000000 */
        /* <DEDUP_REMOVED lines=169> */
[----:B------:R-:W1:Y:S07]  /*11fc0*/  LDSM.16.M88.4 R116, [R148] ;  /* 0x000000009474783b */ /* 0x000e6e0000000200 */
[C---:B--2---:R-:W-:Y:S08]  /*11fd0*/  HMMA.16816.F32 R8, R104.reuse, R108, R8 ;  /* 0x0000006c6808723c */ /* 0x044ff00000001808 */
[C---:B------:R-:W-:Y:S01]  /*11fe0*/  HMMA.16816.F32 R4, R104.reuse, R110, R4 ;  /* 0x0000006e6804723c */ /* 0x040fe20000001804 */
[----:B------:R-:W2:Y:S07]  /*11ff0*/  LDSM.16.M88.4 R108, [R148+0x1000] ;  /* 0x00100000946c783b */ /* 0x000eae0000000200 */
[C---:B----4-:R-:W-:Y:S08]  /*12000*/  HMMA.16816.F32 R16, R104.reuse, R112, R16 ;  /* 0x000000706810723c */ /* 0x050ff00000001810 */
[----:B------:R-:W-:Y:S01]  /*12010*/  HMMA.16816.F32 R12, R104, R114, R12 ;  /* 0x00000072680c723c */ /* 0x000fe2000000180c */
[----:B------:R-:W3:Y:S04]  /*12020*/  LDSM.16.M88.4 R112, [R148+0x800] ;  /* 0x000800009470783b */ /* 0x000ee80000000200 */
[----:B------:R-:W4:Y:S03]  /*12030*/  LDSM.16.M88.4 R104, [R148+0x1800] ;  /* 0x001800009468783b */ /* 0x000f260000000200 */
[C---:B-1----:R-:W-:Y:S08]  /*12040*/  HMMA.16816.F32 R64, R120.reuse, R116, R64 ;  /* 0x000000747840723c */ /* 0x042ff00000001840 */
[C---:B------:R-:W-:Y:S01]  /*12050*/  HMMA.16816.F32 R60, R120.reuse, R118, R60 ;  /* 0x00000076783c723c */ /* 0x040fe2000000183c */
[----:B------:R-:W1:Y:S07]  /*12060*/  LDSM.16.M88.4 R116, [R148+0x2000] ;  /* 0x002000009474783b */ /* 0x000e6e0000000200 */
[C---:B--2---:R-:W-:Y:S08]  /*12070*/  HMMA.16816.F32 R48, R120.reuse, R108, R48 ;  /* 0x0000006c7830723c */ /* 0x044ff00000001830 */
[----:B------:R-:W-:Y:S01]  /*12080*/  HMMA.16816.F32 R44, R120, R110, R44 ;  /* 0x0000006e782c723c */ /* 0x000fe2000000182c */
[----:B------:R-:W2:Y:S01]  /*12090*/  LDSM.16.M88.4 R108, [R148+0x3000] ;  /* 0x00300000946c783b */ /* 0x000ea20000000200 */
[----:B------:R-:W-:-:S06]  /*120a0*/  FMUL.FTZ R66, R66, c[0x0][0x2ec] ;  /* 0x0000bb0042427a20 */ /* 0x000fcc0000410000 */
[C---:B---3--:R-:W-:Y:S01]  /*120b0*/  HMMA.16816.F32 R56, R120.reuse, R112, R56 ;  /* 0x000000707838723c */ /* 0x048fe20000001838 */
[----:B------:R-:W-:Y:S02]  /*120c0*/  FMUL.FTZ R143, R61, c[0x0][0x2ec] ;  /* 0x0000bb003d8f7a20 */ /* 0x000fe40000410000 */
[----:B------:R-:W-:Y:S02]  /*120d0*/  FMUL.FTZ R63, R63, c[0x0][0x2ec] ;  /* 0x0000bb003f3f7a20 */ /* 0x000fe40000410000 */
[----:B------:R-:W-:Y:S02]  /*120e0*/  FMUL.FTZ R60, R60, c[0x0][0x2ec] ;  /* 0x0000bb003c3c7a20 */ /* 0x000fe40000410000 */
[----:B------:R-:W-:Y:S01]  /*120f0*/  MUFU.TANH R143, R143 ;  /* 0x0000008f008f7308 */ /* 0x000fe20000002400 */
[----:B------:R-:W-:Y:S01]  /*12100*/  HMMA.16816.F32 R52, R120, R114, R52 ;  /* 0x000000727834723c */ /* 0x000fe20000001834 */
[----:B------:R-:W3:Y:S01]  /*12110*/  LDSM.16.M88.4 R112, [R148+0x2800] ;  /* 0x002800009470783b */ /* 0x000ee20000000200 */
[----:B------:R-:W-:-:S02]  /*12120*/  FMUL.FTZ R62, R62, c[0x0][0x2ec] ;  /* 0x0000bb003e3e7a20 */ /* 0x000fc40000410000 */
[----:B------:R-:W-:Y:S02]  /*12130*/  FMUL.FTZ R48, R48, c[0x0][0x2ec] ;  /* 0x0000bb0030307a20 */ /* 0x000fe40000410000 */
[----:B------:R-:W-:Y:S01]  /*12140*/  FMUL.FTZ R49, R49, c[0x0][0x2ec] ;  /* 0x0000bb0031317a20 */ /* 0x000fe20000410000 */
[----:B------:R-:W-:Y:S01]  /*12150*/  MUFU.TANH R63, R63 ;  /* 0x0000003f003f7308 */ /* 0x000fe20000002400 */
[C---:B----4-:R-:W-:Y:S01]  /*12160*/  HMMA.16816.F32 R40, R120.reuse, R104, R40 ;  /* 0x000000687828723c */ /* 0x050fe20000001828 */
[----:B------:R-:W-:Y:S02]  /*12170*/  FMUL.FTZ R45, R45, c[0x0][0x2ec] ;  /* 0x0000bb002d2d7a20 */ /* 0x000fe40000410000 */
[----:B------:R-:W-:Y:S02]  /*12180*/  FMUL.FTZ R50, R50, c[0x0][0x2ec] ;  /* 0x0000bb0032327a20 */ /* 0x000fe40000410000 */
[----:B------:R-:W-:Y:S02]  /*12190*/  FMUL.FTZ R44, R44, c[0x0][0x2ec] ;  /* 0x0000bb002c2c7a20 */ /* 0x000fe40000410000 */
[----:B------:R4:W-:Y:S01]  /*121a0*/  MUFU.TANH R131, R45 ;  /* 0x0000002d00837308 */ /* 0x0009e20000002400 */
[----:B------:R-:W-:Y:S01]  /*121b0*/  HMMA.16816.F32 R36, R120, R106, R36 ;  /* 0x0000006a7824723c */ /* 0x000fe20000001824 */
[----:B------:R-:W5:Y:S01]  /*121c0*/  LDSM.16.M88.4 R104, [R148+0x3800] ;  /* 0x003800009468783b */ /* 0x000f620000000200 */
[----:B------:R-:W-:Y:S01]  /*121d0*/  FMUL.FTZ R57, R57, c[0x0][0x2ec] ;  /* 0x0000bb0039397a20 */ /* 0x000fe20000410000 */
[----:B------:R-:W-:-:S04]  /*121e0*/  DEPBAR.LE SB0, 0x0 ;  /* 0x000080000000791a */ /* 0x000fc80000000000 */
[----:B------:R-:W-:Y:S01]  /*121f0*/  MUFU.TANH R60, R60 ;  /* 0x0000003c003c7308 */ /* 0x000fe20000002400 */
[C---:B-1----:R-:W-:Y:S01]  /*12200*/  HMMA.16816.F32 R28, R120.reuse, R118, R28 ;  /* 0x00000076781c723c */ /* 0x042fe2000000181c */
[----:B------:R-:W-:Y:S02]  /*12210*/  FMUL.FTZ R59, R59, c[0x0][0x2ec] ;  /* 0x0000bb003b3b7a20 */ /* 0x000fe40000410000 */
[----:B------:R-:W-:Y:S02]  /*12220*/  FMUL.FTZ R56, R56, c[0x0][0x2ec] ;  /* 0x0000bb0038387a20 */ /* 0x000fe40000410000 */
[----:B------:R-:W-:Y:S02]  /*12230*/  FMUL.FTZ R53, R53, c[0x0][0x2ec] ;  /* 0x0000bb0035357a20 */ /* 0x000fe40000410000 */
[----:B------:R-:W-:Y:S01]  /*12240*/  MUFU.TANH R61, R57 ;  /* 0x00000039003d7308 */ /* 0x000fe20000002400 */
[----:B------:R-:W-:Y:S01]  /*12250*/  HMMA.16816.F32 R32, R120, R116, R32 ;  /* 0x000000747820723c */ /* 0x000fe20000001820 */
[----:B------:R-:W-:-:S02]  /*12260*/  FMUL.FTZ R58, R58, c[0x0][0x2ec] ;  /* 0x0000bb003a3a7a20 */ /* 0x000fc40000410000 */
[----:B------:R-:W-:Y:S02]  /*12270*/  FMUL.FTZ R41, R41, c[0x0][0x2ec] ;  /* 0x0000bb0029297a20 */ /* 0x000fe40000410000 */
[----:B------:R-:W-:Y:S02]  /*12280*/  FMUL.FTZ R52, R52, c[0x0][0x2ec] ;  /* 0x0000bb0034347a20 */ /* 0x000fe40000410000 */
[----:B------:R-:W-:Y:S01]  /*12290*/  MUFU.TANH R59, R59 ;  /* 0x0000003b003b7308 */ /* 0x000fe20000002400 */
[----:B--2---:R-:W-:Y:S01]  /*122a0*/  HMMA.16816.F32 R16, R120, R108, R16 ;  /* 0x0000006c7810723c */ /* 0x004fe20000001810 */
[----:B----4-:R-:W-:Y:S02]  /*122b0*/  FMUL.FTZ R45, R39, c[0x0][0x2ec] ;  /* 0x0000bb00272d7a20 */ /* 0x010fe40000410000 */
[----:B------:R-:W-:Y:S02]  /*122c0*/  FMUL.FTZ R37, R37, c[0x0][0x2ec] ;  /* 0x0000bb0025257a20 */ /* 0x000fe40000410000 */
[----:B------:R-:W-:-:S02]  /*122d0*/  FMUL.FTZ R38, R38, c[0x0][0x2ec] ;  /* 0x0000bb0026267a20 */ /* 0x000fc40000410000 */
[----:B------:R1:W-:Y:S01]  /*122e0*/  MUFU.TANH R125, R37 ;  /* 0x00000025007d7308 */ /* 0x0003e20000002400 */
[C---:B---3--:R-:W-:Y:S01]  /*122f0*/  HMMA.16816.F32 R24, R120.reuse, R112, R24 ;  /* 0x000000707818723c */ /* 0x048fe20000001818 */
[----:B------:R-:W-:Y:S02]  /*12300*/  FMUL.FTZ R29, R29, c[0x0][0x2ec] ;  /* 0x0000bb001d1d7a20 */ /* 0x000fe40000410000 */
[----:B------:R-:W-:Y:S02]  /*12310*/  FMUL.FTZ R30, R30, c[0x0][0x2ec] ;  /* 0x0000bb001e1e7a20 */ /* 0x000fe40000410000 */
[----:B------:R-:W-:Y:S02]  /*12320*/  FMUL.FTZ R31, R31, c[0x0][0x2ec] ;  /* 0x0000bb001f1f7a20 */ /* 0x000fe40000410000 */
[----:B------:R-:W-:Y:S01]  /*12330*/  FMUL.FTZ R113, R64, c[0x0][0x2ec] ;  /* 0x0000bb0040717a20 */ /* 0x000fe20000410000 */
[----:B------:R-:W-:Y:S01]  /*12340*/  HMMA.16816.F32 R20, R120, R114, R20 ;  /* 0x000000727814723c */ /* 0x000fe20000001814 */
[----:B------:R-:W-:Y:S01]  /*12350*/  FMUL.FTZ R64, R65, c[0x0][0x2ec] ;  /* 0x0000bb0041407a20 */ /* 0x000fe20000410000 */
[----:B------:R2:W-:Y:S01]  /*12360*/  MUFU.TANH R119, R29 ;  /* 0x0000001d00777308 */ /* 0x0005e20000002400 */
[----:B------:R-:W-:-:S02]  /*12370*/  FMUL.FTZ R65, R67, c[0x0][0x2ec] ;  /* 0x0000bb0043417a20 */ /* 0x000fc40000410000 */
[----:B------:R-:W-:Y:S02]  /*12380*/  FMUL.FTZ R33, R33, c[0x0][0x2ec] ;  /* 0x0000bb0021217a20 */ /* 0x000fe40000410000 */
[----:B------:R-:W-:Y:S01]  /*12390*/  IMAD.SHL.U32 R114, R180, 0x80, RZ ;  /* 0x00000080b4727824 */ /* 0x000fe200078e00ff */
[C---:B-----5:R-:W-:Y:S01]  /*123a0*/  HMMA.16816.F32 R4, R120.reuse, R106, R4 ;  /* 0x0000006a7804723c */ /* 0x060fe20000001804 */
[----:B------:R-:W-:Y:S01]  /*123b0*/  FMUL.FTZ R145, R16, c[0x0][0x2ec] ;  /* 0x0000bb0010917a20 */ /* 0x000fe20000410000 */
[----:B------:R-:W-:Y:S01]  /*123c0*/  MUFU.TANH R64, R64 ;  /* 0x0000004000407308 */ /* 0x000fe20000002400 */
[----:B------:R-:W-:Y:S02]  /*123d0*/  FMUL.FTZ R32, R32, c[0x0][0x2ec] ;  /* 0x0000bb0020207a20 */ /* 0x000fe40000410000 */
[----:B-1----:R-:W-:Y:S02]  /*123e0*/  FMUL.FTZ R37, R35, c[0x0][0x2ec] ;  /* 0x0000bb0023257a20 */ /* 0x002fe40000410000 */
[----:B------:R-:W-:Y:S01]  /*123f0*/  LOP3.LUT R106, R114, R183, RZ, 0xfc, !PT ;  /* 0x000000b7726a7212 */ /* 0x000fe200078efcff */
[----:B------:R-:W-:Y:S01]  /*12400*/  FMUL.FTZ R25, R25, c[0x0][0x2ec] ;  /* 0x0000bb0019197a20 */ /* 0x000fe20000410000 */
[C---:B------:R-:W-:Y:S01]  /*12410*/  HMMA.16816.F32 R8, R120.reuse, R104, R8 ;  /* 0x000000687808723c */ /* 0x040fe20000001808 */
[----:B------:R-:W-:Y:S01]  /*12420*/  MUFU.TANH R65, R65 ;  /* 0x0000004100417308 */ /* 0x000fe20000002400 */
[----:B------:R-:W-:Y:S01]  /*12430*/  IADD3 R108, R106, 0x1, RZ ;  /* 0x000000016a6c7810 */ /* 0x000fe20007ffe0ff */
[----:B------:R-:W-:Y:S01]  /*12440*/  FMUL.FTZ R26, R26, c[0x0][0x2ec] ;  /* 0x0000bb001a1a7a20 */ /* 0x000fe20000410000 */
[----:B--2---:R-:W-:Y:S01]  /*12450*/  IADD3 R29, R106, 0x9, RZ ;  /* 0x000000096a1d7810 */ /* 0x004fe20007ffe0ff */
[----:B------:R-:W-:Y:S01]  /*12460*/  FMUL.FTZ R57, R55, c[0x0][0x2ec] ;  /* 0x0000bb0037397a20 */ /* 0x000fe20000410000 */
[-C--:B------:R-:W-:Y:S01]  /*12470*/  ISETP.GE.AND P1, PT, R108, R102.reuse, PT ;  /* 0x000000666c00720c */ /* 0x080fe20003f26270 */
[----:B------:R-:W-:Y:S01]  /*12480*/  FMUL.FTZ R22, R22, c[0x0][0x2ec] ;  /* 0x0000bb0016167a20 */ /* 0x000fe20000410000 */
[----:B------:R-:W-:Y:S01]  /*12490*/  LOP3.LUT R104, R114, 0x8, R183, 0xfe, !PT ;  /* 0x0000000872687812 */ /* 0x000fe200078efeb7 */
[----:B------:R-:W1:Y:S01]  /*124a0*/  I2F R109, R108 ;  /* 0x0000006c006d7306 */ /* 0x000e620000201400 */
[----:B------:R-:W-:Y:S01]  /*124b0*/  FMUL.FTZ R21, R21, c[0x0][0x2ec] ;  /* 0x0000bb0015157a20 */ /* 0x000fe20000410000 */
[----:B------:R-:W-:Y:S01]  /*124c0*/  HMMA.16816.F32 R12, R120, R110, R12 ;  /* 0x0000006e780c723c */ /* 0x000fe2000000180c */
[----:B------:R-:W-:Y:S01]  /*124d0*/  ISETP.GE.AND P2, PT, R104, R102, PT ;  /* 0x000000666800720c */ /* 0x000fe20003f46270 */
[----:B------:R-:W-:Y:S01]  /*124e0*/  FMUL.FTZ R34, R34, c[0x0][0x2ec] ;  /* 0x0000bb0022227a20 */ /* 0x000fe20000410000 */
[----:B------:R-:W-:Y:S01]  /*124f0*/  ISETP.GE.AND P3, PT, R104, R103, PT ;  /* 0x000000676800720c */ /* 0x000fe20003f66270 */
[----:B------:R-:W-:-:S02]  /*12500*/  FMUL.FTZ R28, R28, c[0x0][0x2ec] ;  /* 0x0000bb001c1c7a20 */ /* 0x000fc40000410000 */
[----:B------:R-:W2:Y:S01]  /*12510*/  I2F R16, R29 ;  /* 0x0000001d00107306 */ /* 0x000ea20000201400 */
[----:B------:R-:W-:Y:S01]  /*12520*/  LOP3.LUT R110, R114, 0x10, R183, 0xfe, !PT ;  /* 0x00000010726e7812 */ /* 0x000fe200078efeb7 */
[----:B------:R-:W-:Y:S02]  /*12530*/  FMUL.FTZ R24, R24, c[0x0][0x2ec] ;  /* 0x0000bb0018187a20 */ /* 0x000fe40000410000 */
[----:B------:R-:W-:Y:S01]  /*12540*/  FMUL.FTZ R36, R36, c[0x0][0x2ec] ;  /* 0x0000bb0024247a20 */ /* 0x000fe20000410000 */
[----:B------:R-:W-:Y:S01]  /*12550*/  ISETP.GE.AND P4, PT, R110, R102, PT ;  /* 0x000000666e00720c */ /* 0x000fe20003f86270 */
[----:B------:R-:W-:Y:S01]  /*12560*/  FMUL.FTZ R46, R46, c[0x0][0x2ec] ;  /* 0x0000bb002e2e7a20 */ /* 0x000fe20000410000 */
[----:B------:R-:W-:Y:S01]  /*12570*/  ISETP.GE.AND P6, PT, R110, R103, PT ;  /* 0x000000676e00720c */ /* 0x000fe20003fc6270 */
[----:B------:R-:W-:Y:S01]  /*12580*/  MUFU.TANH R39, R33 ;  /* 0x0000002100277308 */ /* 0x000fe20000002400 */
[----:B------:R-:W-:Y:S02]  /*12590*/  FMUL.FTZ R42, R42, c[0x0][0x2ec] ;  /* 0x0000bb002a2a7a20 */ /* 0x000fe40000410000 */
[----:B------:R-:W-:-:S02]  /*125a0*/  FMUL.FTZ R43, R43, c[0x0][0x2ec] ;  /* 0x0000bb002b2b7a20 */ /* 0x000fc40000410000 */
[----:B------:R-:W-:Y:S02]  /*125b0*/  FMUL.FTZ R20, R20, c[0x0][0x2ec] ;  /* 0x0000bb0014147a20 */ /* 0x000fe40000410000 */
[----:B------:R-:W-:Y:S01]  /*125c0*/  FMUL.FTZ R54, R54, c[0x0][0x2ec] ;  /* 0x0000bb0036367a20 */ /* 0x000fe20000410000 */
[----:B------:R3:W-:Y:S01]  /*125d0*/  MUFU.TANH R33, R25 ;  /* 0x0000001900217308 */ /* 0x0007e20000002400 */
[----:B------:R-:W-:Y:S02]  /*125e0*/  FMUL.FTZ R18, R18, c[0x0][0x2ec] ;  /* 0x0000bb0012127a20 */ /* 0x000fe40000410000 */
[----:B------:R-:W-:Y:S02]  /*125f0*/  FMUL.FTZ R40, R40, c[0x0][0x2ec] ;  /* 0x0000bb0028287a20 */ /* 0x000fe40000410000 */
[----:B------:R-:W-:Y:S02]  /*12600*/  FMUL.FTZ R12, R12, c[0x0][0x2ec] ;  /* 0x0000bb000c0c7a20 */ /* 0x000fe40000410000 */
[----:B------:R-:W-:Y:S01]  /*12610*/  FMUL.FTZ R14, R14, c[0x0][0x2ec] ;  /* 0x0000bb000e0e7a20 */ /* 0x000fe20000410000 */
[----:B------:R-:W4:Y:S01]  /*12620*/  I2F R105, R104 ;  /* 0x0000006800697306 */ /* 0x000f220000201400 */
[----:B------:R-:W-:-:S02]  /*12630*/  FMUL.FTZ R27, R27, c[0x0][0x2ec] ;  /* 0x0000bb001b1b7a20 */ /* 0x000fc40000410000 */
[----:B------:R-:W-:Y:S02]  /*12640*/  FMUL.FTZ R8, R8, c[0x0][0x2ec] ;  /* 0x0000bb0008087a20 */ /* 0x000fe40000410000 */
[----:B------:R-:W-:Y:S02]  /*12650*/  FMUL.FTZ R19, R19, c[0x0][0x2ec] ;  /* 0x0000bb0013137a20 */ /* 0x000fe40000410000 */
[----:B------:R-:W-:Y:S01]  /*12660*/  FMUL.FTZ R10, R10, c[0x0][0x2ec] ;  /* 0x0000bb000a0a7a20 */ /* 0x000fe20000410000 */
[----:B------:R5:W-:Y:S01]  /*12670*/  MUFU.TANH R197, R22 ;  /* 0x0000001600c57308 */ /* 0x000be20000002400 */
[----:B---3--:R-:W-:Y:S02]  /*12680*/  FMUL.FTZ R25, R23, c[0x0][0x2ec] ;  /* 0x0000bb0017197a20 */ /* 0x008fe40000410000 */
[----:B-1----:R-:W-:Y:S02]  /*12690*/  FFMA.FTZ R23, R0, R109, R64 ;  /* 0x0000006d00177223 */ /* 0x002fe40000010040 */
[----:B------:R-:W-:-:S02]  /*126a0*/  FMUL.FTZ R13, R13, c[0x0][0x2ec] ;  /* 0x0000bb000d0d7a20 */ /* 0x000fc40000410000 */
[----:B------:R-:W-:Y:S01]  /*126b0*/  FMUL.FTZ R11, R11, c[0x0][0x2ec] ;  /* 0x0000bb000b0b7a20 */ /* 0x000fe20000410000 */
[----:B------:R-:W-:Y:S01]  /*126c0*/  FSEL R23, R23, -INF , !P1 ;  /* 0xff80000017177808 */ /* 0x000fe20004800000 */
[----:B------:R1:W-:Y:S01]  /*126d0*/  MUFU.TANH R123, R32 ;  /* 0x00000020007b7308 */ /* 0x0003e20000002400 */
[----:B------:R-:W-:Y:S01]  /*126e0*/  ISETP.GE.AND P1, PT, R108, R103, PT ;  /* 0x000000676c00720c */ /* 0x000fe20003f26270 */
[----:B------:R-:W-:Y:S02]  /*126f0*/  FMUL.FTZ R4, R4, c[0x0][0x2ec] ;  /* 0x0000bb0004047a20 */ /* 0x000fe40000410000 */
[----:B------:R-:W-:Y:S02]  /*12700*/  FMUL.FTZ R15, R15, c[0x0][0x2ec] ;  /* 0x0000bb000f0f7a20 */ /* 0x000fe40000410000 */
[----:B------:R-:W-:Y:S02]  /*12710*/  FMUL.FTZ R9, R9, c[0x0][0x2ec] ;  /* 0x0000bb0009097a20 */ /* 0x000fe40000410000 */
[----:B-----5:R-:W-:Y:S01]  /*12720*/  FFMA.FTZ R22, R0, R109, R65 ;  /* 0x0000006d00167223 */ /* 0x020fe20000010041 */
[----:B------:R4:W-:Y:S01]  /*12730*/  MUFU.TANH R67, R21 ;  /* 0x0000001500437308 */ /* 0x0009e20000002400 */
[----:B------:R-:W-:-:S02]  /*12740*/  FMUL.FTZ R65, R17, c[0x0][0x2ec] ;  /* 0x0000bb0011417a20 */ /* 0x000fc40000410000 */
[-C--:B--2---:R-:W-:Y:S01]  /*12750*/  FFMA.FTZ R17, R0, R16.reuse, R143 ;  /* 0x0000001000117223 */ /* 0x084fe2000001008f */
[----:B------:R-:W-:Y:S01]  /*12760*/  FSEL R22, R22, -INF , !P1 ;  /* 0xff80000016167808 */ /* 0x000fe20004800000 */
[----:B------:R-:W-:Y:S01]  /*12770*/  FFMA.FTZ R16, R0, R16, R63 ;  /* 0x0000001000107223 */ /* 0x000fe2000001003f */
[----:B------:R-:W-:Y:S01]  /*12780*/  ISETP.GE.AND P1, PT, R29, R102, PT ;  /* 0x000000661d00720c */ /* 0x000fe20003f26270 */
[----:B------:R-:W-:Y:S01]  /*12790*/  FMUL.FTZ R5, R5, c[0x0][0x2ec] ;  /* 0x0000bb0005057a20 */ /* 0x000fe20000410000 */
[----:B-1----:R-:W-:Y:S01]  /*127a0*/  IADD3 R32, R106, 0x11, RZ ;  /* 0x000000116a207810 */ /* 0x002fe20007ffe0ff */
[----:B------:R1:W-:Y:S01]  /*127b0*/  MUFU.TANH R147, R30 ;  /* 0x0000001e00937308 */ /* 0x0003e20000002400 */
[----:B------:R-:W-:Y:S01]  /*127c0*/  FSEL R17, R17, -INF , !P1 ;  /* 0xff80000011117808 */ /* 0x000fe20004800000 */
[----:B------:R-:W-:Y:S01]  /*127d0*/  FMUL.FTZ R6, R6, c[0x0][0x2ec] ;  /* 0x0000bb0006067a20 */ /* 0x000fe20000410000 */
[----:B------:R-:W-:Y:S01]  /*127e0*/  ISETP.GE.AND P1, PT, R29, R103, PT ;  /* 0x000000671d00720c */ /* 0x000fe20003f26270 */
[----:B------:R-:W-:Y:S01]  /*127f0*/  FMUL.FTZ R7, R7, c[0x0][0x2ec] ;  /* 0x0000bb0007077a20 */ /* 0x000fe20000410000 */
[----:B------:R-:W-:Y:S01]  /*12800*/  LOP3.LUT R29, R114, 0x28, R183, 0xfe, !PT ;  /* 0x00000028721d7812 */ /* 0x000fe200078efeb7 */
[----:B----4-:R-:W-:-:S02]  /*12810*/  FFMA.FTZ R21, R0, R105, R60 ;  /* 0x0000006900157223 */ /* 0x010fc4000001003c */
[----:B------:R-:W-:Y:S01]  /*12820*/  MUFU.TANH R35, R31 ;  /* 0x0000001f00237308 */ /* 0x000fe20000002400 */
[----:B------:R-:W-:Y:S02]  /*12830*/  FSEL R16, R16, -INF , !P1 ;  /* 0xff80000010107808 */ /* 0x000fe40004800000 */
[----:B------:R-:W-:Y:S02]  /*12840*/  FSEL R21, R21, -INF , !P2 ;  /* 0xff80000015157808 */ /* 0x000fe40005000000 */
[----:B-1----:R-:W-:-:S03]  /*12850*/  LOP3.LUT R30, R114, 0x20, R183, 0xfe, !PT ;  /* 0x00000020721e7812 */ /* 0x002fc600078efeb7 */
[----:B------:R-:W-:Y:S01]  /*12860*/  I2F R31, R32 ;  /* 0x00000020001f7306 */ /* 0x000fe20000201400 */
[C---:B------:R-:W-:Y:S02]  /*12870*/  ISETP.GE.AND P1, PT, R30.reuse, R102, PT ;  /* 0x000000661e00720c */ /* 0x040fe40003f26270 */
[----:B------:R-:W-:-:S05]  /*12880*/  ISETP.GE.AND P2, PT, R30, R103, PT ;  /* 0x000000671e00720c */ /* 0x000fca0003f46270 */
[----:B------:R-:W-:Y:S08]  /*12890*/  MUFU.TANH R199, R26 ;  /* 0x0000001a00c77308 */ /* 0x000ff00000002400 */
[----:B------:R1:W-:Y:S01]  /*128a0*/  I2F R26, R30 ;  /* 0x0000001e001a7306 */ /* 0x0003e20000201400 */
[----:B------:R-:W-:Y:S02]  /*128b0*/  @P1 LOP3.LUT R174, R174, 0x1, RZ, 0xfc, !PT ;  /* 0x00000001aeae1812 */ /* 0x000fe400078efcff */
[----:B------:R-:W-:-:S05]  /*128c0*/  ISETP.GE.AND P1, PT, R32, R102, PT ;  /* 0x000000662000720c */ /* 0x000fca0003f26270 */
[----:B------:R-:W-:Y:S01]  /*128d0*/  I2F R107, R110 ;  /* 0x0000006e006b7306 */ /* 0x000fe20000201400 */
[----:B-1----:R-:W-:-:S07]  /*128e0*/  IADD3 R30, R106, 0x19, RZ ;  /* 0x000000196a1e7810 */ /* 0x002fce0007ffe0ff */
[----:B------:R-:W-:Y:S08]  /*128f0*/  MUFU.TANH R62, R62 ;  /* 0x0000003e003e7308 */ /* 0x000ff00000002400 */
[----:B------:R-:W-:Y:S08]  /*12900*/  MUFU.TANH R56, R56 ;  /* 0x0000003800387308 */ /* 0x000ff00000002400 */
[----:B------:R-:W-:Y:S08]  /*12910*/  MUFU.TANH R185, R34 ;  /* 0x0000002200b97308 */ /* 0x000ff00000002400 */
[----:B------:R1:W-:Y:S08]  /*12920*/  MUFU.TANH R139, R53 ;  /* 0x00000035008b7308 */ /* 0x0003f00000002400 */
[----:B------:R-:W-:Y:S08]  /*12930*/  MUFU.TANH R57, R57 ;  /* 0x0000003900397308 */ /* 0x000ff00000002400 */
[----:B------:R-:W2:Y:S01]  /*12940*/  I2F R34, R30 ;  /* 0x0000001e00227306 */ /* 0x000ea20000201400 */
[----:B-1----:R-:W-:-:S02]  /*12950*/  FMUL.FTZ R53, R51, c[0x0][0x2ec] ;  /* 0x0000bb0033357a20 */ /* 0x002fc40000410000 */
[----:B------:R-:W-:-:S05]  /*12960*/  FMUL.FTZ R51, R47, c[0x0][0x2ec] ;  /* 0x0000bb002f337a20 */ /* 0x000fca0000410000 */
[----:B------:R1:W-:Y:S08]  /*12970*/  MUFU.TANH R121, R28 ;  /* 0x0000001c00797308 */ /* 0x0003f00000002400 */
[----:B------:R-:W-:Y:S01]  /*12980*/  MUFU.TANH R58, R58 ;  /* 0x0000003a003a7308 */ /* 0x000fe20000002400 */
[CC--:B--2---:R-:W-:Y:S02]  /*12990*/  FFMA.FTZ R139, R0.reuse, R34.reuse, R139 ;  /* 0x00000022008b7223 */ /* 0x0c4fe4000001008b */
[----:B------:R-:W-:Y:S01]  /*129a0*/  FFMA.FTZ R57, R0, R34, R57 ;  /* 0x0000002200397223 */ /* 0x000fe20000010039 */
[----:B------:R-:W-:-:S04]  /*129b0*/  IADD3 R34, R106, 0x29, RZ ;  /* 0x000000296a227810 */ /* 0x000fc80007ffe0ff */
[----:B------:R-:W2:Y:S01]  /*129c0*/  MUFU.TANH R135, R48 ;  /* 0x0000003000877308 */ /* 0x000ea20000002400 */
[----:B-1----:R-:W-:-:S04]  /*129d0*/  LOP3.LUT R28, R114, 0x18, R183, 0xfe, !PT ;  /* 0x00000018721c7812 */ /* 0x002fc800078efeb7 */
[C---:B------:R-:W-:Y:S02]  /*129e0*/  ISETP.GE.AND P0, PT, R28.reuse, R102, PT ;  /* 0x000000661c00720c */ /* 0x040fe40003f06270 */
[----:B------:R-:W-:Y:S01]  /*129f0*/  ISETP.GE.AND P5, PT, R28, R103, PT ;  /* 0x000000671c00720c */ /* 0x000fe20003fa6270 */
[----:B------:R-:W1:Y:S08]  /*12a00*/  MUFU.TANH R195, R50 ;  /* 0x0000003200c37308 */ /* 0x000e700000002400 */
[----:B------:R-:W-:Y:S01]  /*12a10*/  MUFU.TANH R55, R49 ;  /* 0x0000003100377308 */ /* 0x000fe20000002400 */
[----:B--2---:R-:W-:-:S07]  /*12a20*/  FFMA.FTZ R135, R0, R26, R135 ;  /* 0x0000001a00877223 */ /* 0x004fce0000010087 */
[----:B------:R2:W-:Y:S01]  /*12a30*/  MUFU.TANH R49, R41 ;  /* 0x0000002900317308 */ /* 0x0005e20000002400 */
[----:B-1----:R-:W-:-:S05]  /*12a40*/  FFMA.FTZ R190, R0, R26, R195 ;  /* 0x0000001a00be7223 */ /* 0x002fca00000100c3 */
[----:B------:R-:W-:Y:S02]  /*12a50*/  FSEL R190, R190, -INF , !P2 ;  /* 0xff800000bebe7808 */ /* 0x000fe40005000000 */
[----:B------:R1:W-:Y:S01]  /*12a60*/  MUFU.TANH R189, R38 ;  /* 0x0000002600bd7308 */ /* 0x0003e20000002400 */
[----:B--2---:R-:W-:-:S07]  /*12a70*/  FFMA.FTZ R41, R0, R31, R61 ;  /* 0x0000001f00297223 */ /* 0x004fce000001003d */
[----:B------:R-:W-:Y:S01]  /*12a80*/  MUFU.TANH R117, R24 ;  /* 0x0000001800757308 */ /* 0x000fe20000002400 */
[----:B------:R-:W-:Y:S02]  /*12a90*/  FSEL R41, R41, -INF , !P1 ;  /* 0xff80000029297808 */ /* 0x000fe40004800000 */
[----:B------:R-:W-:Y:S02]  /*12aa0*/  ISETP.GE.AND P1, PT, R32, R103, PT ;  /* 0x000000672000720c */ /* 0x000fe40003f26270 */
[----:B-1----:R-:W-:-:S03]  /*12ab0*/  IADD3 R38, R106, 0x21, RZ ;  /* 0x000000216a267810 */ /* 0x002fc60007ffe0ff */
[----:B------:R-:W-:Y:S01]  /*12ac0*/  MUFU.TANH R141, R52 ;  /* 0x00000034008d7308 */ /* 0x000fe20000002400 */
[----:B------:R-:W-:-:S07]  /*12ad0*/  LOP3.LUT R32, R114, 0x30, R183, 0xfe, !PT ;  /* 0x0000003072207812 */ /* 0x000fce00078efeb7 */
[----:B------:R-:W-:Y:S08]  /*12ae0*/  I2F R24, R28 ;  /* 0x0000001c00187306 */ /* 0x000ff00000201400 */
[----:B------:R1:W-:Y:S08]  /*12af0*/  MUFU.TANH R133, R44 ;  /* 0x0000002c00857308 */ /* 0x0003f00000002400 */
[----:B------:R-:W-:Y:S08]  /*12b00*/  MUFU.TANH R193, R46 ;  /* 0x0000002e00c17308 */ /* 0x000ff00000002400 */
[----:B------:R-:W-:Y:S01]  /*12b10*/  MUFU.TANH R127, R36 ;  /* 0x00000024007f7308 */ /* 0x000fe20000002400 */
[----:B-1----:R-:W-:-:S05]  /*12b20*/  FFMA.FTZ R44, R0, R107, R58 ;  /* 0x0000006b002c7223 */ /* 0x002fca000001003a */
[----:B------:R-:W-:Y:S02]  /*12b30*/  FSEL R44, R44, -INF , !P6 ;  /* 0xff8000002c2c7808 */ /* 0x000fe40007000000 */
[----:B------:R-:W1:Y:S01]  /*12b40*/  I2F R28, R29 ;  /* 0x0000001d001c7306 */ /* 0x000e620000201400 */
[----:B------:R-:W-:-:S07]  /*12b50*/  LOP3.LUT P6, RZ, R174, 0x1, RZ, 0xc0, !PT ;  /* 0x00000001aeff7812 */ /* 0x000fce00078cc0ff */
[----:B------:R2:W-:Y:S08]  /*12b60*/  MUFU.TANH R191, R42 ;  /* 0x0000002a00bf7308 */ /* 0x0005f00000002400 */
[----:B------:R-:W3:Y:S01]  /*12b70*/  I2F R36, R38 ;  /* 0x0000002600247306 */ /* 0x000ee20000201400 */
[CC--:B-1----:R-:W-:Y:S02]  /*12b80*/  FFMA.FTZ R133, R0.reuse, R28.reuse, R133 ;  /* 0x0000001c00857223 */ /* 0x0c2fe40000010085 */
[----:B------:R-:W-:Y:S01]  /*12b90*/  FFMA.FTZ R184, R0, R28, R193 ;  /* 0x0000001c00b87223 */ /* 0x000fe200000100c1 */
[----:B------:R-:W-:Y:S01]  /*12ba0*/  IADD3 R28, R106, 0x31, RZ ;  /* 0x000000316a1c7810 */ /* 0x000fe20007ffe0ff */
[----:B--2---:R-:W-:-:S03]  /*12bb0*/  FFMA.FTZ R42, R0, R31, R59 ;  /* 0x0000001f002a7223 */ /* 0x004fc6000001003b */
[----:B------:R-:W1:Y:S01]  /*12bc0*/  MUFU.TANH R53, R53 ;  /* 0x0000003500357308 */ /* 0x000e620000002400 */
[----:B------:R-:W-:Y:S01]  /*12bd0*/  FFMA.FTZ R31, R0, R24, R141 ;  /* 0x00000018001f7223 */ /* 0x000fe2000001008d */
[----:B------:R-:W-:Y:S02]  /*12be0*/  FSEL R42, R42, -INF , !P1 ;  /* 0xff8000002a2a7808 */ /* 0x000fe40004800000 */
[----:B------:R-:W-:Y:S01]  /*12bf0*/  ISETP.GE.AND P1, PT, R30, R102, PT ;  /* 0x000000661e00720c */ /* 0x000fe20003f26270 */
[----:B---3--:R-:W-:-:S03]  /*12c00*/  FFMA.FTZ R55, R0, R36, R55 ;  /* 0x0000002400377223 */ /* 0x008fc60000010037 */
[----:B------:R2:W-:Y:S01]  /*12c10*/  MUFU.TANH R47, R43 ;  /* 0x0000002b002f7308 */ /* 0x0005e20000002400 */
[----:B------:R-:W-:Y:S02]  /*12c20*/  FSEL R31, R31, -INF , !P0 ;  /* 0xff8000001f1f7808 */ /* 0x000fe40004000000 */
[----:B------:R-:W-:-:S05]  /*12c30*/  ISETP.GE.AND P0, PT, R32, R102, PT ;  /* 0x000000662000720c */ /* 0x000fca0003f06270 */
[----:B------:R3:W-:Y:S01]  /*12c40*/  MUFU.TANH R111, R20 ;  /* 0x00000014006f7308 */ /* 0x0007e20000002400 */
[C---:B-1----:R-:W-:Y:S02]  /*12c50*/  FFMA.FTZ R53, R0.reuse, R36, R53 ;  /* 0x0000002400357223 */ /* 0x042fe40000010035 */
[----:B--2---:R-:W-:-:S05]  /*12c60*/  FFMA.FTZ R43, R0, R107, R56 ;  /* 0x0000006b002b7223 */ /* 0x004fca0000010038 */
[----:B------:R-:W-:Y:S01]  /*12c70*/  MUFU.TANH R201, R54 ;  /* 0x0000003600c97308 */ /* 0x000fe20000002400 */
[----:B------:R-:W-:Y:S02]  /*12c80*/  FSEL R43, R43, -INF , !P4 ;  /* 0xff8000002b2b7808 */ /* 0x000fe40006000000 */
[----:B------:R-:W-:Y:S01]  /*12c90*/  ISETP.GE.AND P4, PT, R29, R103, PT ;  /* 0x000000671d00720c */ /* 0x000fe20003f86270 */
[----:B---3--:R-:W-:-:S04]  /*12ca0*/  FFMA.FTZ R20, R0, R105, R62 ;  /* 0x0000006900147223 */ /* 0x008fc8000001003e */
[----:B------:R-:W1:Y:S01]  /*12cb0*/  I2F R26, R34 ;  /* 0x00000022001a7306 */ /* 0x000e620000201400 */
[----:B------:R-:W-:Y:S02]  /*12cc0*/  FSEL R184, R184, -INF , !P4 ;  /* 0xff800000b8b87808 */ /* 0x000fe40006000000 */
[----:B------:R-:W-:Y:S02]  /*12cd0*/  FSEL R20, R20, -INF , !P3 ;  /* 0xff80000014147808 */ /* 0x000fe40005800000 */
[----:B------:R-:W-:Y:S02]  /*12ce0*/  ISETP.GE.AND P3, PT, R29, R102, PT ;  /* 0x000000661d00720c */ /* 0x000fe40003f66270 */
[----:B------:R-:W-:Y:S01]  /*12cf0*/  FSEL R29, R139, -INF , !P1 ;  /* 0xff8000008b1d7808 */ /* 0x000fe20004800000 */
[----:B------:R-:W-:Y:S01]  /*12d00*/  MUFU.TANH R63, R18 ;  /* 0x00000012003f7308 */ /* 0x000fe20000002400 */
[----:B------:R-:W-:Y:S02]  /*12d10*/  ISETP.GE.AND P1, PT, R30, R103, PT ;  /* 0x000000671e00720c */ /* 0x000fe40003f26270 */
[----:B------:R-:W-:-:S02]  /*12d20*/  FSEL R139, R135, -INF , !P6 ;  /* 0xff800000878b7808 */ /* 0x000fc40007000000 */
[----:B------:R-:W-:Y:S02]  /*12d30*/  FSEL R138, R57, -INF , !P1 ;  /* 0xff800000398a7808 */ /* 0x000fe40004800000 */
[----:B------:R-:W-:Y:S01]  /*12d40*/  ISETP.GE.AND P1, PT, R38, R102, PT ;  /* 0x000000662600720c */ /* 0x000fe20003f26270 */
[----:B------:R2:W-:Y:S01]  /*12d50*/  MUFU.TANH R129, R40 ;  /* 0x0000002800817308 */ /* 0x0005e20000002400 */
[----:B------:R-:W-:Y:S01]  /*12d60*/  LOP3.LUT R30, R114, 0x38, R183, 0xfe, !PT ;  /* 0x00000038721e7812 */ /* 0x000fe200078efeb7 */
[----:B-1----:R-:W-:Y:S01]  /*12d70*/  FFMA.FTZ R131, R0, R26, R131 ;  /* 0x0000001a00837223 */ /* 0x002fe20000010083 */
[-C--:B------:R-:W-:Y:S02]  /*12d80*/  ISETP.GE.AND P6, PT, R32, R103.reuse, PT ;  /* 0x000000672000720c */ /* 0x080fe40003fc6270 */
[----:B------:R-:W-:Y:S02]  /*12d90*/  FSEL R141, R55, -INF , !P1 ;  /* 0xff800000378d7808 */ /* 0x000fe40004800000 */
[----:B------:R-:W-:Y:S01]  /*12da0*/  ISETP.GE.AND P1, PT, R38, R103, PT ;  /* 0x000000672600720c */ /* 0x000fe20003f26270 */
[----:B------:R1:W3:Y:S01]  /*12db0*/  I2F R18, R32 ;  /* 0x0000002000127306 */ /* 0x0002e20000201400 */
[----:B------:R-:W-:-:S02]  /*12dc0*/  FSEL R133, R133, -INF , !P3 ;  /* 0xff80000085857808 */ /* 0x000fc40005800000 */
[----:B------:R-:W-:Y:S02]  /*12dd0*/  FSEL R134, R53, -INF , !P1 ;  /* 0xff80000035867808 */ /* 0x000fe40004800000 */
[----:B------:R-:W-:Y:S02]  /*12de0*/  ISETP.GE.AND P1, PT, R34, R102, PT ;  /* 0x000000662200720c */ /* 0x000fe40003f26270 */
[-C--:B------:R-:W-:Y:S01]  /*12df0*/  ISETP.GE.AND P4, PT, R30, R103.reuse, PT ;  /* 0x000000671e00720c */ /* 0x080fe20003f86270 */
[----:B------:R-:W4:Y:S01]  /*12e00*/  MUFU.TANH R51, R51 ;  /* 0x0000003300337308 */ /* 0x000f220000002400 */
[----:B--2---:R-:W-:Y:S01]  /*12e10*/  FFMA.FTZ R40, R0, R24, R201 ;  /* 0x0000001800287223 */ /* 0x004fe200000100c9 */
[----:B------:R-:W-:Y:S02]  /*12e20*/  FSEL R135, R131, -INF , !P1 ;  /* 0xff80000083877808 */ /* 0x000fe40004800000 */
[----:B------:R-:W-:Y:S02]  /*12e30*/  ISETP.GE.AND P1, PT, R34, R103, PT ;  /* 0x000000672200720c */ /* 0x000fe40003f26270 */
[----:B------:R-:W-:-:S02]  /*12e40*/  FSEL R40, R40, -INF , !P5 ;  /* 0xff80000028287808 */ /* 0x000fc40006800000 */
[----:B------:R-:W2:Y:S01]  /*12e50*/  I2F R36, R28 ;  /* 0x0000001c00247306 */ /* 0x000ea20000201400 */
[----:B-1----:R-:W-:Y:S01]  /*12e60*/  LOP3.LUT R32, R114, 0x40, R183, 0xfe, !PT ;  /* 0x0000004072207812 */ /* 0x002fe200078efeb7 */
[----:B---3--:R-:W-:Y:S01]  /*12e70*/  FFMA.FTZ R129, R0, R18, R129 ;  /* 0x0000001200817223 */ /* 0x008fe20000010081 */
[----:B------:R-:W-:Y:S01]  /*12e80*/  ISETP.GE.AND P5, PT, R30, R102, PT ;  /* 0x000000661e00720c */ /* 0x000fe20003fa6270 */
[----:B------:R-:W-:Y:S01]  /*12e90*/  FFMA.FTZ R188, R0, R18, R191 ;  /* 0x0000001200bc7223 */ /* 0x000fe200000100bf */
[C---:B------:R-:W-:Y:S02]  /*12ea0*/  ISETP.GE.AND P3, PT, R32.reuse, R102, PT ;  /* 0x000000662000720c */ /* 0x040fe40003f66270 */
[----:B------:R-:W-:Y:S01]  /*12eb0*/  ISETP.GE.AND P2, PT, R32, R103, PT ;  /* 0x000000672000720c */ /* 0x000fe20003f46270 */
[----:B------:R-:W1:Y:S01]  /*12ec0*/  I2F R24, R30 ;  /* 0x0000001e00187306 */ /* 0x000e620000201400 */
[----:B----4-:R-:W-:Y:S01]  /*12ed0*/  FFMA.FTZ R51, R0, R26, R51 ;  /* 0x0000001a00337223 */ /* 0x010fe20000010033 */
[----:B------:R-:W-:-:S02]  /*12ee0*/  IADD3 R34, R106, 0x41, RZ ;  /* 0x000000416a227810 */ /* 0x000fc40007ffe0ff */
[----:B------:R-:W-:Y:S02]  /*12ef0*/  FSEL R195, R129, -INF , !P0 ;  /* 0xff80000081c37808 */ /* 0x000fe40004000000 */
[----:B------:R-:W-:Y:S02]  /*12f00*/  FSEL R140, R51, -INF , !P1 ;  /* 0xff800000338c7808 */ /* 0x000fe40004800000 */
[----:B------:R-:W-:Y:S01]  /*12f10*/  MUFU.TANH R61, R12 ;  /* 0x0000000c003d7308 */ /* 0x000fe20000002400 */
[----:B--2---:R-:W-:Y:S01]  /*12f20*/  FFMA.FTZ R49, R0, R36, R49 ;  /* 0x0000002400317223 */ /* 0x004fe20000010031 */
[----:B------:R-:W-:Y:S01]  /*12f30*/  ISETP.GE.AND P1, PT, R28, R102, PT ;  /* 0x000000661c00720c */ /* 0x000fe20003f26270 */
[----:B------:R-:W-:Y:S01]  /*12f40*/  FFMA.FTZ R47, R0, R36, R47 ;  /* 0x00000024002f7223 */ /* 0x000fe2000001002f */
[----:B------:R-:W-:Y:S02]  /*12f50*/  FSEL R188, R188, -INF , !P6 ;  /* 0xff800000bcbc7808 */ /* 0x000fe40007000000 */
[----:B------:R-:W-:-:S02]  /*12f60*/  FSEL R191, R49, -INF , !P1 ;  /* 0xff80000031bf7808 */ /* 0x000fc40004800000 */
[----:B------:R2:W3:Y:S01]  /*12f70*/  I2F R12, R32 ;  /* 0x00000020000c7306 */ /* 0x0004e20000201400 */
[-C--:B-1----:R-:W-:Y:S01]  /*12f80*/  FFMA.FTZ R59, R0, R24.reuse, R127 ;  /* 0x00000018003b7223 */ /* 0x082fe2000001007f */
[----:B------:R-:W-:Y:S01]  /*12f90*/  LOP3.LUT R30, R114, 0x48, R183, 0xfe, !PT ;  /* 0x00000048721e7812 */ /* 0x000fe200078efeb7 */
[----:B------:R-:W-:Y:S01]  /*12fa0*/  FFMA.FTZ R56, R0, R24, R189 ;  /* 0x0000001800387223 */ /* 0x000fe200000100bd */
[----:B------:R-:W-:Y:S02]  /*12fb0*/  ISETP.GE.AND P1, PT, R28, R103, PT ;  /* 0x000000671c00720c */ /* 0x000fe40003f26270 */
[----:B------:R-:W-:Y:S02]  /*12fc0*/  FSEL R59, R59, -INF , !P5 ;  /* 0xff8000003b3b7808 */ /* 0x000fe40006800000 */
[----:B------:R-:W-:Y:S01]  /*12fd0*/  MUFU.TANH R45, R45 ;  /* 0x0000002d002d7308 */ /* 0x000fe20000002400 */
[----:B------:R-:W-:Y:S02]  /*12fe0*/  FSEL R58, R47, -INF , !P1 ;  /* 0xff8000002f3a7808 */ /* 0x000fe40004800000 */
[----:B------:R-:W-:-:S02]  /*12ff0*/  ISETP.GE.AND P0, PT, R30, R102, PT ;  /* 0x000000661e00720c */ /* 0x000fc40003f06270 */
[----:B------:R-:W-:Y:S02]  /*13000*/  ISETP.GE.AND P5, PT, R30, R103, PT ;  /* 0x000000671e00720c */ /* 0x000fe40003fa6270 */
[----:B------:R-:W-:Y:S01]  /*13010*/  LOP3.LUT R28, R114, 0x50, R183, 0xfe, !PT ;  /* 0x00000050721c7812 */ /* 0x000fe200078efeb7 */
[----:B------:R-:W1:Y:S01]  /*13020*/  I2F R26, R30 ;  /* 0x0000001e001a7306 */ /* 0x000e620000201400 */
[----:B--2---:R-:W-:Y:S01]  /*13030*/  IADD3 R32, R106, 0x39, RZ ;  /* 0x000000396a207810 */ /* 0x004fe20007ffe0ff */
[-C--:B---3--:R-:W-:Y:S01]  /*13040*/  FFMA.FTZ R123, R0, R12.reuse, R123 ;  /* 0x0000000c007b7223 */ /* 0x088fe2000001007b */
[----:B------:R-:W-:Y:S01]  /*13050*/  LOP3.LUT R24, R114, 0x58, R183, 0xfe, !PT ;  /* 0x0000005872187812 */ /* 0x000fe200078efeb7 */
[----:B------:R-:W-:Y:S01]  /*13060*/  FFMA.FTZ R182, R0, R12, R185 ;  /* 0x0000000c00b67223 */ /* 0x000fe200000100b9 */
[-C--:B------:R-:W-:Y:S02]  /*13070*/  ISETP.GE.AND P1, PT, R32, R102.reuse, PT ;  /* 0x000000662000720c */ /* 0x080fe40003f26270 */
[----:B------:R-:W-:Y:S01]  /*13080*/  FSEL R56, R56, -INF , !P4 ;  /* 0xff80000038387808 */ /* 0x000fe20006000000 */
[----:B------:R-:W2:Y:S01]  /*13090*/  I2F R18, R32 ;  /* 0x0000002000127306 */ /* 0x000ea20000201400 */
[----:B------:R-:W-:-:S02]  /*130a0*/  ISETP.GE.AND P6, PT, R28, R102, PT ;  /* 0x000000661c00720c */ /* 0x000fc40003fc6270 */
[-C--:B------:R-:W-:Y:S02]  /*130b0*/  ISETP.GE.AND P4, PT, R28, R103.reuse, PT ;  /* 0x000000671c00720c */ /* 0x080fe40003f86270 */
[----:B------:R-:W-:Y:S02]  /*130c0*/  FSEL R189, R123, -INF , !P3 ;  /* 0xff8000007bbd7808 */ /* 0x000fe40005800000 */
[----:B------:R-:W-:Y:S01]  /*130d0*/  FSEL R182, R182, -INF , !P2 ;  /* 0xff800000b6b67808 */ /* 0x000fe20005000000 */
[----:B------:R-:W3:Y:S01]  /*130e0*/  I2F R30, R34 ;  /* 0x00000022001e7306 */ /* 0x000ee20000201400 */
[----:B-1----:R-:W-:Y:S01]  /*130f0*/  FFMA.FTZ R121, R0, R26, R121 ;  /* 0x0000001a00797223 */ /* 0x002fe20000010079 */
[----:B------:R-:W-:Y:S01]  /*13100*/  ISETP.GE.AND P2, PT, R24, R102, PT ;  /* 0x000000661800720c */ /* 0x000fe20003f46270 */
[----:B------:R-:W-:Y:S01]  /*13110*/  FFMA.FTZ R142, R0, R26, R147 ;  /* 0x0000001a008e7223 */ /* 0x000fe20000010093 */
[----:B------:R-:W-:Y:S02]  /*13120*/  IADD3 R26, R106, 0x51, RZ ;  /* 0x000000516a1a7810 */ /* 0x000fe40007ffe0ff */
[----:B------:R-:W-:Y:S01]  /*13130*/  FSEL R193, R121, -INF , !P0 ;  /* 0xff80000079c17808 */ /* 0x000fe20004000000 */
[CC--:B--2---:R-:W-:Y:S01]  /*13140*/  FFMA.FTZ R57, R0.reuse, R18.reuse, R125 ;  /* 0x0000001200397223 */ /* 0x0c4fe2000001007d */
[----:B------:R-:W1:Y:S01]  /*13150*/  MUFU.TANH R37, R37 ;  /* 0x0000002500257308 */ /* 0x000e620000002400 */
[----:B------:R-:W-:Y:S01]  /*13160*/  FFMA.FTZ R45, R0, R18, R45 ;  /* 0x00000012002d7223 */ /* 0x000fe2000001002d */
[----:B------:R-:W-:-:S02]  /*13170*/  ISETP.GE.AND P3, PT, R24, R103, PT ;  /* 0x000000671800720c */ /* 0x000fc40003f66270 */
[----:B------:R-:W-:Y:S02]  /*13180*/  FSEL R57, R57, -INF , !P1 ;  /* 0xff80000039397808 */ /* 0x000fe40004800000 */
[----:B------:R-:W-:Y:S01]  /*13190*/  ISETP.GE.AND P1, PT, R32, R103, PT ;  /* 0x000000672000720c */ /* 0x000fe20003f26270 */
[----:B---3--:R-:W-:Y:S01]  /*131a0*/  FFMA.FTZ R39, R0, R30, R39 ;  /* 0x0000001e00277223 */ /* 0x008fe20000010027 */
[----:B------:R-:W-:Y:S01]  /*131b0*/  IADD3 R32, R106, 0x49, RZ ;  /* 0x000000496a207810 */ /* 0x000fe20007ffe0ff */
[----:B------:R-:W-:Y:S01]  /*131c0*/  MUFU.TANH R51, R14 ;  /* 0x0000000e00337308 */ /* 0x000fe20000002400 */
[----:B------:R-:W-:Y:S02]  /*131d0*/  FSEL R192, R45, -INF , !P1 ;  /* 0xff8000002dc07808 */ /* 0x000fe40004800000 */
[----:B------:R-:W-:Y:S02]  /*131e0*/  ISETP.GE.AND P1, PT, R34, R102, PT ;  /* 0x000000662200720c */ /* 0x000fe40003f26270 */
[----:B------:R-:W-:-:S02]  /*131f0*/  FSEL R142, R142, -INF , !P5 ;  /* 0xff8000008e8e7808 */ /* 0x000fc40006800000 */
[----:B------:R-:W-:Y:S01]  /*13200*/  FSEL R185, R39, -INF , !P1 ;  /* 0xff80000027b97808 */ /* 0x000fe20004800000 */
[----:B------:R-:W2:Y:S01]  /*13210*/  I2F R12, R32 ;  /* 0x00000020000c7306 */ /* 0x000ea20000201400 */
[----:B-1----:R-:W-:Y:S01]  /*13220*/  FFMA.FTZ R37, R0, R30, R37 ;  /* 0x0000001e00257223 */ /* 0x002fe20000010025 */
[----:B------:R-:W-:-:S04]  /*13230*/  ISETP.GE.AND P1, PT, R34, R103, PT ;  /* 0x000000672200720c */ /* 0x000fc80003f26270 */
[----:B------:R-:W-:Y:S02]  /*13240*/  FSEL R144, R37, -INF , !P1 ;  /* 0xff80000025907808 */ /* 0x000fe40004800000 */
[----:B------:R-:W1:Y:S01]  /*13250*/  I2F R14, R28 ;  /* 0x0000001c000e7306 */ /* 0x000e620000201400 */
[----:B------:R-:W-:Y:S01]  /*13260*/  ISETP.GE.AND P1, PT, R32, R102, PT ;  /* 0x000000662000720c */ /* 0x000fe20003f26270 */
[----:B--2---:R-:W-:-:S06]  /*13270*/  FFMA.FTZ R119, R0, R12, R119 ;  /* 0x0000000c00777223 */ /* 0x004fcc0000010077 */
[----:B------:R-:W2:Y:S01]  /*13280*/  I2F R30, R26 ;  /* 0x0000001a001e7306 */ /* 0x000ea20000201400 */
[----:B------:R-:W-:Y:S01]  /*13290*/  FFMA.FTZ R35, R0, R12, R35 ;  /* 0x0000000c00237223 */ /* 0x000fe20000010023 */
[----:B------:R-:W-:Y:S02]  /*132a0*/  FSEL R147, R119, -INF , !P1 ;  /* 0xff80000077937808 */ /* 0x000fe40004800000 */
[----:B------:R-:W-:Y:S01]  /*132b0*/  ISETP.GE.AND P1, PT, R32, R103, PT ;  /* 0x000000672000720c */ /* 0x000fe20003f26270 */
[-C--:B-1----:R-:W-:Y:S01]  /*132c0*/  FFMA.FTZ R117, R0, R14.reuse, R117 ;  /* 0x0000000e00757223 */ /* 0x082fe20000010075 */
[----:B------:R-:W-:Y:S02]  /*132d0*/  LOP3.LUT R28, R114, 0x60, R183, 0xfe, !PT ;  /* 0x00000060721c7812 */ /* 0x000fe400078efeb7 */
[----:B------:R-:W1:Y:S01]  /*132e0*/  MUFU.TANH R27, R27 ;  /* 0x0000001b001b7308 */ /* 0x000e620000002400 */
[----:B------:R-:W-:Y:S01]  /*132f0*/  IADD3 R32, R106, 0x59, RZ ;  /* 0x000000596a207810 */ /* 0x000fe20007ffe0ff */
[----:B------:R-:W-:Y:S01]  /*13300*/  FFMA.FTZ R132, R0, R14, R199 ;  /* 0x0000000e00847223 */ /* 0x000fe200000100c7 */
[----:B------:R-:W-:-:S02]  /*13310*/  FSEL R127, R117, -INF , !P6 ;  /* 0xff800000757f7808 */ /* 0x000fc40007000000 */
[C---:B------:R-:W-:Y:S02]  /*13320*/  ISETP.GE.AND P0, PT, R28.reuse, R102, PT ;  /* 0x000000661c00720c */ /* 0x040fe40003f06270 */
[-C--:B------:R-:W-:Y:S01]  /*13330*/  ISETP.GE.AND P6, PT, R28, R103.reuse, PT ;  /* 0x000000671c00720c */ /* 0x080fe20003fc6270 */
[----:B------:R-:W3:Y:S01]  /*13340*/  I2F R18, R24 ;  /* 0x0000001800127306 */ /* 0x000ee20000201400 */
[----:B------:R-:W-:Y:S01]  /*13350*/  FSEL R146, R35, -INF , !P1 ;  /* 0xff80000023927808 */ /* 0x000fe20004800000 */
[----:B--2---:R-:W-:Y:S01]  /*13360*/  FFMA.FTZ R33, R0, R30, R33 ;  /* 0x0000001e00217223 */ /* 0x004fe20000010021 */
[----:B------:R-:W-:Y:S02]  /*13370*/  ISETP.GE.AND P1, PT, R26, R102, PT ;  /* 0x000000661a00720c */ /* 0x000fe40003f26270 */
[----:B------:R-:W-:Y:S02]  /*13380*/  LOP3.LUT R14, R114, 0x70, R183, 0xfe, !PT ;  /* 0x00000070720e7812 */ /* 0x000fe400078efeb7 */
[----:B------:R-:W-:Y:S01]  /*13390*/  FSEL R125, R33, -INF , !P1 ;  /* 0xff800000217d7808 */ /* 0x000fe20004800000 */
[----:B------:R-:W-:Y:S01]  /*133a0*/  MUFU.TANH R45, R8 ;  /* 0x00000008002d7308 */ /* 0x000fe20000002400 */
[----:B-1----:R-:W-:Y:S01]  /*133b0*/  FFMA.FTZ R130, R0, R30, R27 ;  /* 0x0000001e00827223 */ /* 0x002fe2000001001b */
[----:B------:R-:W-:-:S02]  /*133c0*/  ISETP.GE.AND P1, PT, R26, R103, PT ;  /* 0x000000671a00720c */ /* 0x000fc40003f26270 */
[----:B------:R-:W-:Y:S02]  /*133d0*/  IADD3 R26, R106, 0x61, RZ ;  /* 0x000000616a1a7810 */ /* 0x000fe40007ffe0ff */
[----:B------:R-:W-:Y:S02]  /*133e0*/  FSEL R130, R130, -INF , !P1 ;  /* 0xff80000082827808 */ /* 0x000fe40004800000 */
[----:B------:R-:W1:Y:S01]  /*133f0*/  I2F R8, R28 ;  /* 0x0000001c00087306 */ /* 0x000e620000201400 */
[-C--:B---3--:R-:W-:Y:S01]  /*13400*/  FFMA.FTZ R111, R0, R18.reuse, R111 ;  /* 0x00000012006f7223 */ /* 0x088fe2000001006f */
[----:B------:R-:W-:Y:S01]  /*13410*/  LOP3.LUT R24, R114, 0x68, R183, 0xfe, !PT ;  /* 0x0000006872187812 */ /* 0x000fe200078efeb7 */
[----:B------:R-:W-:Y:S01]  /*13420*/  FFMA.FTZ R126, R0, R18, R197 ;  /* 0x00000012007e7223 */ /* 0x000fe200000100c5 */
[----:B------:R-:W-:Y:S02]  /*13430*/  ISETP.GE.AND P1, PT, R32, R102, PT ;  /* 0x000000662000720c */ /* 0x000fe40003f26270 */
[----:B------:R-:W-:-:S02]  /*13440*/  FSEL R131, R111, -INF , !P2 ;  /* 0xff8000006f837808 */ /* 0x000fc40005000000 */
[----:B------:R-:W2:Y:S01]  /*13450*/  I2F R28, R32 ;  /* 0x00000020001c7306 */ /* 0x000ea20000201400 */
[CC--:B------:R-:W-:Y:S02]  /*13460*/  ISETP.GE.AND P5, PT, R24.reuse, R102.reuse, PT ;  /* 0x000000661800720c */ /* 0x0c0fe40003fa6270 */
[-C--:B------:R-:W-:Y:S02]  /*13470*/  ISETP.GE.AND P2, PT, R24, R103.reuse, PT ;  /* 0x000000671800720c */ /* 0x080fe40003f46270 */
[----:B------:R-:W-:Y:S02]  /*13480*/  FSEL R132, R132, -INF , !P4 ;  /* 0xff80000084847808 */ /* 0x000fe40006000000 */
[----:B------:R-:W-:Y:S01]  /*13490*/  FSEL R126, R126, -INF , !P3 ;  /* 0xff8000007e7e7808 */ /* 0x000fe20005800000 */
[----:B------:R-:W3:Y:S01]  /*134a0*/  MUFU.TANH R25, R25 ;  /* 0x0000001900197308 */ /* 0x000ee20000002400 */
[----:B------:R-:W-:Y:S01]  /*134b0*/  ISETP.GE.AND P3, PT, R14, R102, PT ;  /* 0x000000660e00720c */ /* 0x000fe20003f66270 */
[----:B-1----:R-:W-:Y:S01]  /*134c0*/  FFMA.FTZ R63, R0, R8, R63 ;  /* 0x00000008003f7223 */ /* 0x002fe2000001003f */
[----:B------:R-:W-:-:S02]  /*134d0*/  ISETP.GE.AND P4, PT, R14, R103, PT ;  /* 0x000000670e00720c */ /* 0x000fc40003f86270 */
[----:B------:R-:W-:Y:S02]  /*134e0*/  LOP3.LUT R18, R114, 0x78, R183, 0xfe, !PT ;  /* 0x0000007872127812 */ /* 0x000fe400078efeb7 */
[----:B------:R-:W-:Y:S01]  /*134f0*/  FSEL R112, R63, -INF , !P6 ;  /* 0xff8000003f707808 */ /* 0x000fe20007000000 */
[----:B--2---:R-:W-:Y:S01]  /*13500*/  FFMA.FTZ R67, R0, R28, R67 ;  /* 0x0000001c00437223 */ /* 0x004fe20000010043 */
[----:B------:R-:W1:Y:S01]  /*13510*/  I2F R12, R24 ;  /* 0x00000018000c7306 */ /* 0x000e620000201400 */
[----:B------:R-:W-:-:S03]  /*13520*/  ISETP.GE.AND P6, PT, R18, R102, PT ;  /* 0x000000661200720c */ /* 0x000fc60003fc6270 */
[----:B------:R-:W-:Y:S02]  /*13530*/  FSEL R129, R67, -INF , !P1 ;  /* 0xff80000043817808 */ /* 0x000fe40004800000 */
[----:B------:R-:W-:Y:S01]  /*13540*/  ISETP.GE.AND P1, PT, R32, R103, PT ;  /* 0x000000672000720c */ /* 0x000fe20003f26270 */
[----:B---3--:R-:W-:Y:S01]  /*13550*/  FFMA.FTZ R25, R0, R28, R25 ;  /* 0x0000001c00197223 */ /* 0x008fe20000010019 */
[----:B------:R-:W-:Y:S04]  /*13560*/  MUFU.TANH R19, R19 ;  /* 0x0000001300137308 */ /* 0x000fe80000002400 */
[----:B------:R-:W-:Y:S02]  /*13570*/  FSEL R120, R25, -INF , !P1 ;  /* 0xff80000019787808 */ /* 0x000fe40004800000 */
[----:B------:R-:W-:-:S02]  /*13580*/  ISETP.GE.AND P1, PT, R26, R102, PT ;  /* 0x000000661a00720c */ /* 0x000fc40003f26270 */
[----:B------:R-:W2:Y:S01]  /*13590*/  I2F R24, R26 ;  /* 0x0000001a00187306 */ /* 0x000ea20000201400 */
[CC--:B-1----:R-:W-:Y:S02]  /*135a0*/  FFMA.FTZ R61, R0.reuse, R12.reuse, R61 ;  /* 0x0000000c003d7223 */ /* 0x0c2fe4000001003d */
[----:B------:R-:W-:Y:S01]  /*135b0*/  FFMA.FTZ R51, R0, R12, R51 ;  /* 0x0000000c00337223 */ /* 0x000fe20000010033 */
[----:B------:R-:W-:Y:S02]  /*135c0*/  IADD3 R12, R106, 0x79, RZ ;  /* 0x000000796a0c7810 */ /* 0x000fe40007ffe0ff */
[----:B------:R-:W-:Y:S02]  /*135d0*/  FSEL R111, R61, -INF , !P5 ;  /* 0xff8000003d6f7808 */ /* 0x000fe40006800000 */
[----:B------:R-:W1:Y:S01]  /*135e0*/  MUFU.TANH R65, R65 ;  /* 0x0000004100417308 */ /* 0x000e620000002400 */
[----:B------:R-:W-:Y:S02]  /*135f0*/  FSEL R108, R51, -INF , !P2 ;  /* 0xff800000336c7808 */ /* 0x000fe40005000000 */
[----:B------:R-:W-:-:S05]  /*13600*/  ISETP.GE.AND P5, PT, R18, R103, PT ;  /* 0x000000671200720c */ /* 0x000fca0003fa6270 */
[----:B------:R-:W-:Y:S01]  /*13610*/  MUFU.TANH R35, R10 ;  /* 0x0000000a00237308 */ /* 0x000fe20000002400 */
[----:B--2---:R-:W-:Y:S01]  /*13620*/  FFMA.FTZ R110, R0, R24, R19 ;  /* 0x00000018006e7223 */ /* 0x004fe20000010013 */
[----:B------:R-:W-:-:S04]  /*13630*/  IADD3 R19, R106, 0x71, RZ ;  /* 0x000000716a137810 */ /* 0x000fc80007ffe0ff */
[----:B------:R-:W-:Y:S02]  /*13640*/  ISETP.GE.AND P2, PT, R19, R102, PT ;  /* 0x000000661300720c */ /* 0x000fe40003f46270 */
[----:B------:R2:W3:Y:S01]  /*13650*/  I2F R10, R14 ;  /* 0x0000000e000a7306 */ /* 0x0004e20000201400 */
[----:B-1----:R-:W-:-:S05]  /*13660*/  FFMA.FTZ R65, R0, R24, R65 ;  /* 0x0000001800417223 */ /* 0x002fca0000010041 */
[----:B------:R-:W-:Y:S02]  /*13670*/  FSEL R109, R65, -INF , !P1 ;  /* 0xff800000416d7808 */ /* 0x000fe40004800000 */
[----:B------:R-:W1:Y:S01]  /*13680*/  MUFU.TANH R145, R145 ;  /* 0x0000009100917308 */ /* 0x000e620000002400 */
[----:B------:R-:W-:-:S04]  /*13690*/  ISETP.GE.AND P1, PT, R26, R103, PT ;  /* 0x000000671a00720c */ /* 0x000fc80003f26270 */
[----:B------:R-:W-:Y:S02]  /*136a0*/  FSEL R110, R110, -INF , !P1 ;  /* 0xff8000006e6e7808 */ /* 0x000fe40004800000 */
[----:B--2---:R-:W-:Y:S01]  /*136b0*/  IADD3 R14, R106, 0x69, RZ ;  /* 0x000000696a0e7810 */ /* 0x004fe20007ffe0ff */
[----:B------:R-:W-:Y:S01]  /*136c0*/  MUFU.TANH R13, R13 ;  /* 0x0000000d000d7308 */ /* 0x000fe20000002400 */
[----:B---3--:R-:W-:Y:S02]  /*136d0*/  FFMA.FTZ R45, R0, R10, R45 ;  /* 0x0000000a002d7223 */ /* 0x008fe4000001002d */
[----:B------:R-:W-:Y:S01]  /*136e0*/  ISETP.GE.AND P1, PT, R14, R102, PT ;  /* 0x000000660e00720c */ /* 0x000fe20003f26270 */
[C---:B------:R-:W-:Y:S02]  /*136f0*/  FFMA.FTZ R35, R0.reuse, R10, R35 ;  /* 0x0000000a00237223 */ /* 0x040fe40000010023 */
[----:B------:R-:W-:Y:S01]  /*13700*/  FSEL R61, R45, -INF , !P3 ;  /* 0xff8000002d3d7808 */ /* 0x000fe20005800000 */
[----:B-1----:R-:W-:Y:S01]  /*13710*/  FFMA.FTZ R107, R0, R8, R145 ;  /* 0x00000008006b7223 */ /* 0x002fe20000010091 */
[----:B------:R-:W-:Y:S01]  /*13720*/  MUFU.TANH R27, R11 ;  /* 0x0000000b001b7308 */ /* 0x000fe20000002400 */
[----:B------:R-:W-:-:S02]  /*13730*/  FSEL R64, R35, -INF , !P4 ;  /* 0xff80000023407808 */ /* 0x000fc40006000000 */
[C---:B------:R-:W-:Y:S02]  /*13740*/  ISETP.GE.AND P4, PT, R106.reuse, R102, PT ;  /* 0x000000666a00720c */ /* 0x040fe40003f86270 */
[----:B------:R-:W-:Y:S02]  /*13750*/  ISETP.GE.AND P3, PT, R106, R103, PT ;  /* 0x000000676a00720c */ /* 0x000fe40003f66270 */
[----:B------:R-:W-:Y:S01]  /*13760*/  FSEL R107, R107, -INF , !P0 ;  /* 0xff8000006b6b7808 */ /* 0x000fe20004000000 */
[----:B------:R-:W1:Y:S01]  /*13770*/  I2F R25, R14 ;  /* 0x0000000e00197306 */ /* 0x000e620000201400 */
[----:B------:R-:W-:-:S07]  /*13780*/  ISETP.NE.AND P0, PT, R128, RZ, PT ;  /* 0x000000ff8000720c */ /* 0x000fce0003f05270 */
[----:B------:R-:W-:Y:S08]  /*13790*/  I2F R11, R18 ;  /* 0x00000012000b7306 */ /* 0x000ff00000201400 */
[----:B------:R-:W2:Y:S01]  /*137a0*/  MUFU.TANH R4, R4 ;  /* 0x0000000400047308 */ /* 0x000ea20000002400 */
[----:B-1----:R-:W-:-:S05]  /*137b0*/  FFMA.FTZ R105, R0, R25, R13 ;  /* 0x0000001900697223 */ /* 0x002fca000001000d */
[----:B------:R-:W-:Y:S02]  /*137c0*/  FSEL R105, R105, -INF , !P1 ;  /* 0xff80000069697808 */ /* 0x000fe40004800000 */
[----:B------:R-:W1:Y:S01]  /*137d0*/  MUFU.TANH R15, R15 ;  /* 0x0000000f000f7308 */ /* 0x000e620000002400 */
[----:B------:R-:W-:-:S07]  /*137e0*/  ISETP.GE.AND P1, PT, R14, R103, PT ;  /* 0x000000670e00720c */ /* 0x000fce0003f26270 */
[----:B------:R-:W-:Y:S01]  /*137f0*/  MUFU.TANH R9, R9 ;  /* 0x0000000900097308 */ /* 0x000fe20000002400 */
[----:B--2---:R-:W-:-:S05]  /*13800*/  FFMA.FTZ R4, R0, R11, R4 ;  /* 0x0000000b00047223 */ /* 0x004fca0000010004 */
[----:B------:R-:W-:Y:S02]  /*13810*/  FSEL R65, R4, -INF , !P6 ;  /* 0xff80000004417808 */ /* 0x000fe40007000000 */
[----:B------:R-:W2:Y:S01]  /*13820*/  I2F R24, R19 ;  /* 0x0000001300187306 */ /* 0x000ea20000201400 */
[----:B-1----:R-:W-:Y:S01]  /*13830*/  FFMA.FTZ R15, R0, R25, R15 ;  /* 0x00000019000f7223 */ /* 0x002fe2000001000f */
[----:B------:R-:W-:-:S04]  /*13840*/  ISETP.GT.AND P6, PT, R180, R167, PT ;  /* 0x000000a7b400720c */ /* 0x000fc80003fc4270 */
[----:B------:R-:W-:Y:S02]  /*13850*/  FSEL R104, R15, -INF , !P1 ;  /* 0xff8000000f687808 */ /* 0x000fe40004800000 */
[----:B------:R-:W-:Y:S01]  /*13860*/  MUFU.TANH R113, R113 ;  /* 0x0000007100717308 */ /* 0x000fe20000002400 */
[----:B------:R-:W-:-:S07]  /*13870*/  ISETP.GE.AND P1, PT, R19, R103, PT ;  /* 0x000000671300720c */ /* 0x000fce0003f26270 */
[----:B------:R-:W-:Y:S01]  /*13880*/  MUFU.TANH R115, R66 ;  /* 0x0000004200737308 */ /* 0x000fe20000002400 */
[CC--:B--2---:R-:W-:Y:S02]  /*13890*/  FFMA.FTZ R9, R0.reuse, R24.reuse, R9 ;  /* 0x0000001800097223 */ /* 0x0c4fe40000010009 */
[----:B------:R-:W-:-:S03]  /*138a0*/  FFMA.FTZ R27, R0, R24, R27 ;  /* 0x00000018001b7223 */ /* 0x000fc6000001001b */
[----:B------:R-:W-:Y:S02]  /*138b0*/  FSEL R63, R9, -INF , !P2 ;  /* 0xff800000093f7808 */ /* 0x000fe40005000000 */
[----:B------:R-:W1:Y:S01]  /*138c0*/  I2F R8, R106 ;  /* 0x0000006a00087306 */ /* 0x000e620000201400 */
[----:B------:R-:W-:Y:S02]  /*138d0*/  FSEL R62, R27, -INF , !P1 ;  /* 0xff8000001b3e7808 */ /* 0x000fe40004800000 */
[C---:B------:R-:W-:Y:S01]  /*138e0*/  ISETP.GE.AND P2, PT, R12.reuse, R102, PT ;  /* 0x000000660c00720c */ /* 0x040fe20003f46270 */
[----:B------:R-:W-:Y:S01]  /*138f0*/  BAR.SYNC.DEFER_BLOCKING 0x0 ;  /* 0x0000000000007b1d */ /* 0x000fe20000010000 */
[----:B------:R-:W-:-:S05]  /*13900*/  ISETP.GE.AND P1, PT, R12, R103, PT ;  /* 0x000000670c00720c */ /* 0x000fca0003f26270 */
[----:B------:R-:W-:Y:S01]  /*13910*/  MUFU.TANH R5, R5 ;  /* 0x0000000500057308 */ /* 0x000fe20000002400 */
[----:B-1----:R-:W-:-:S07]  /*13920*/  FFMA.FTZ R113, R0, R8, R113 ;  /* 0x0000000800717223 */ /* 0x002fce0000010071 */
[----:B------:R-:W1:Y:S01]  /*13930*/  I2F R13, R12 ;  /* 0x0000000c000d7306 */ /* 0x000e620000201400 */
[----:B------:R-:W-:-:S05]  /*13940*/  FFMA.FTZ R4, R0, R8, R115 ;  /* 0x0000000800047223 */ /* 0x000fca0000010073 */
[----:B------:R-:W-:Y:S02]  /*13950*/  FSEL R4, R4, -INF , !P3 ;  /* 0xff80000004047808 */ /* 0x000fe40005800000 */
[----:B------:R-:W2:Y:S08]  /*13960*/  MUFU.TANH R6, R6 ;  /* 0x0000000600067308 */ /* 0x000eb00000002400 */
[----:B------:R-:W3:Y:S01]  /*13970*/  MUFU.TANH R7, R7 ;  /* 0x0000000700077308 */ /* 0x000ee20000002400 */
[----:B-1----:R-:W-:Y:S01]  /*13980*/  FFMA.FTZ R66, R0, R13, R5 ;  /* 0x0000000d00427223 */ /* 0x002fe20000010005 */
[----:B------:R-:W-:-:S04]  /*13990*/  FSEL R5, R113, -INF , !P4 ;  /* 0xff80000071057808 */ /* 0x000fc80006000000 */
[----:B------:R-:W-:Y:S01]  /*139a0*/  FSEL R66, R66, -INF , !P2 ;  /* 0xff80000042427808 */ /* 0x000fe20005000000 */
[----:B--2---:R-:W-:-:S05]  /*139b0*/  FFMA.FTZ R6, R0, R11, R6 ;  /* 0x0000000b00067223 */ /* 0x004fca0000010006 */
[----:B------:R-:W-:Y:S01]  /*139c0*/  FSEL R60, R6, -INF , !P5 ;  /* 0xff800000063c7808 */ /* 0x000fe20006800000 */
[----:B---3--:R-:W-:-:S05]  /*139d0*/  FFMA.FTZ R7, R0, R13, R7 ;  /* 0x0000000d00077223 */ /* 0x008fca0000010007 */
        /* <DEDUP_REMOVED lines=62> */
.L_x_7684:
[----:B------:R-:W-:-:S05]  /*13dc0*/  IMAD.MOV.U32 R8, RZ, RZ, c[0x0][0x198] ;  /* 0x00006600ff087624 */ /* 0x000fca00078e00ff */
[----:B------:R-:W-:-:S04]  /*13dd0*/  LEA R8, -R8, RZ, 0x7 ;  /* 0x000000ff08087211 */ /* 0x000fc800078e39ff */
[----:B------:R-:W-:Y:S02]  /*13de0*/  SHF.R.S32.HI R7, RZ, 0x1f, R8 ;  /* 0x0000001fff077819 */ /* 0x000fe40000011408 */
.L_x_7685:
        /* <DEDUP_REMOVED lines=91> */
.L_x_7687:
[----:B------:R-:W-:Y:S05]  /*143a0*/  BSYNC B0 ;  /* 0x0000000000007941 */ /* 0x000fea0003800000 */
.L_x_7686:
[----:B------:R-:W0:Y:S01]  /*143b0*/  LDGDEPBAR ;  /* 0x00000000000079af */ /* 0x000e220000000000 */
[----:B------:R-:W-:-:S04]  /*143c0*/  LEA R178, P0, R8, R178, 0x1 ;  /* 0x000000b208b27211 */ /* 0x000fc800078008ff */
[----:B------:R-:W-:Y:S02]  /*143d0*/  LEA.HI.X R179, R8, R179, R7, 0x1, P0 ;  /* 0x000000b308b37211 */ /* 0x000fe400000f0c07 */
.L_x_7683:
        /* <DEDUP_REMOVED lines=84> */
[----:B------:R-:W-:Y:S02]  /*14920*/  FADD.FTZ R123, R2, -R123 ;  /* 0x8000007b027b7221 */ /* 0x000fe40000010000 */
[--C-:B------:R-:W-:Y:S02]  /*14930*/  FFMA.FTZ R2, R16, c[0x0][0x23c], -R55.reuse ;  /* 0x00008f0010027a23 */ /* 0x100fe40000010837 */
[----:B------:R-:W1:Y:S01]  /*14940*/  LDSM.16.MT88.4 R16, [R158+0x6000] ;  /* 0x006000009e10783b */ /* 0x000e620000004200 */
[----:B------:R-:W-:Y:S01]  /*14950*/  FFMA.FTZ R124, R4, c[0x0][0x23c], -R55 ;  /* 0x00008f00047c7a23 */ /* 0x000fe20000010837 */
[----:B------:R-:W-:Y:S01]  /*14960*/  FSEL R4, R53, RZ, P1 ;  /* 0x000000ff35047208 */ /* 0x000fe20000800000 */
[--C-:B------:R-:W-:Y:S01]  /*14970*/  FFMA.FTZ R143, R5, c[0x0][0x23c], -R102.reuse ;  /* 0x00008f00058f7a23 */ /* 0x100fe20000010866 */
[----:B------:R-:W-:Y:S01]  /*14980*/  MUFU.EX2 R67, R67 ;  /* 0x0000004300437308 */ /* 0x000fe20000000800 */
[----:B------:R-:W-:Y:S02]  /*14990*/  FFMA.FTZ R121, R23, c[0x0][0x23c], -R102 ;  /* 0x00008f0017797a23 */ /* 0x000fe40000010866 */
[----:B------:R-:W-:-:S02]  /*149a0*/  FADD.FTZ R145, R3, -R4 ;  /* 0x8000000403917221 */ /* 0x000fc40000010000 */
[--C-:B------:R-:W-:Y:S02]  /*149b0*/  FFMA.FTZ R106, R21, c[0x0][0x23c], -R102.reuse ;  /* 0x00008f00156a7a23 */ /* 0x100fe40000010866 */
[--C-:B------:R-:W-:Y:S01]  /*149c0*/  FFMA.FTZ R119, R22, c[0x0][0x23c], -R55.reuse ;  /* 0x00008f0016777a23 */ /* 0x100fe20000010837 */
[----:B------:R-:W-:Y:S01]  /*149d0*/  MUFU.EX2 R143, R143 ;  /* 0x0000008f008f7308 */ /* 0x000fe20000000800 */
[----:B------:R-:W-:Y:S02]  /*149e0*/  FMUL.FTZ R145, R145, c[0x0][0x23c] ;  /* 0x00008f0091917a20 */ /* 0x000fe40000410000 */
[----:B------:R-:W-:Y:S02]  /*149f0*/  FMUL.FTZ R123, R123, c[0x0][0x23c] ;  /* 0x00008f007b7b7a20 */ /* 0x000fe40000410000 */
[--C-:B------:R-:W-:Y:S02]  /*14a00*/  FFMA.FTZ R20, R20, c[0x0][0x23c], -R55.reuse ;  /* 0x00008f0014147a23 */ /* 0x100fe40000010837 */
[----:B------:R-:W-:Y:S01]  /*14a10*/  FFMA.FTZ R118, R44, c[0x0][0x23c], -R55 ;  /* 0x00008f002c767a23 */ /* 0x000fe20000010837 */
[----:B------:R-:W2:Y:S01]  /*14a20*/  MUFU.EX2 R121, R121 ;  /* 0x0000007900797308 */ /* 0x000ea20000000800 */
[----:B------:R-:W3:Y:S01]  /*14a30*/  LDSM.16.MT88.4 R44, [R158+0x6800] ;  /* 0x006800009e2c783b */ /* 0x000ee20000004200 */
[----:B------:R-:W-:-:S02]  /*14a40*/  FFMA.FTZ R116, R43, c[0x0][0x23c], -R102 ;  /* 0x00008f002b747a23 */ /* 0x000fc40000010866 */
[--C-:B------:R-:W-:Y:S02]  /*14a50*/  FFMA.FTZ R113, R41, c[0x0][0x23c], -R102.reuse ;  /* 0x00008f0029717a23 */ /* 0x100fe40000010866 */
[--C-:B------:R-:W-:Y:S02]  /*14a60*/  FFMA.FTZ R114, R31, c[0x0][0x23c], -R102.reuse ;  /* 0x00008f001f727a23 */ /* 0x100fe40000010866 */
[----:B------:R-:W4:Y:S01]  /*14a70*/  MUFU.EX2 R106, R106 ;  /* 0x0000006a006a7308 */ /* 0x000f220000000800 */
[--C-:B------:R-:W-:Y:S02]  /*14a80*/  FFMA.FTZ R103, R29, c[0x0][0x23c], -R102.reuse ;  /* 0x00008f001d677a23 */ /* 0x100fe40000010866 */
[--C-:B------:R-:W-:Y:S02]  /*14a90*/  FFMA.FTZ R115, R42, c[0x0][0x23c], -R55.reuse ;  /* 0x00008f002a737a23 */ /* 0x100fe40000010837 */
[--C-:B------:R-:W-:Y:S02]  /*14aa0*/  FFMA.FTZ R122, R40, c[0x0][0x23c], -R55.reuse ;  /* 0x00008f00287a7a23 */ /* 0x100fe40000010837 */
[----:B------:R-:W-:Y:S01]  /*14ab0*/  FFMA.FTZ R117, R138, c[0x0][0x23c], -R55 ;  /* 0x00008f008a757a23 */ /* 0x000fe20000010837 */
[----:B------:R-:W-:Y:S01]  /*14ac0*/  MUFU.EX2 R124, R124 ;  /* 0x0000007c007c7308 */ /* 0x000fe20000000800 */
[----:B--2---:R-:W-:Y:S01]  /*14ad0*/  F2FP.PACK_AB R32, R121, R143 ;  /* 0x0000008f7920723e */ /* 0x004fe200000000ff */
[----:B------:R-:W2:Y:S01]  /*14ae0*/  LDSM.16.MT88.4 R40, [R157+0x6800] ;  /* 0x006800009d28783b */ /* 0x000ea20000004200 */
[----:B------:R-:W-:-:S02]  /*14af0*/  FFMA.FTZ R138, R141, c[0x0][0x23c], -R102 ;  /* 0x00008f008d8a7a23 */ /* 0x000fc40000010866 */
[--C-:B------:R-:W-:Y:S02]  /*14b00*/  FFMA.FTZ R128, R135, c[0x0][0x23c], -R102.reuse ;  /* 0x00008f0087807a23 */ /* 0x100fe40000010866 */
[--C-:B------:R-:W-:Y:S01]  /*14b10*/  FFMA.FTZ R139, R139, c[0x0][0x23c], -R102.reuse ;  /* 0x00008f008b8b7a23 */ /* 0x100fe20000010866 */
[----:B------:R-:W5:Y:S01]  /*14b20*/  MUFU.EX2 R119, R119 ;  /* 0x0000007700777308 */ /* 0x000f620000000800 */
        /* <DEDUP_REMOVED lines=10> */
[----:B-----5:R-:W-:Y:S01]  /*14bd0*/  F2FP.PACK_AB R33, R119, R124 ;  /* 0x0000007c7721723e */ /* 0x020fe200000000ff */
[--C-:B------:R-:W-:Y:S02]  /*14be0*/  FFMA.FTZ R191, R59, c[0x0][0x23c], -R102.reuse ;  /* 0x00008f003bbf7a23 */ /* 0x100fe40000010866 */
[----:B------:R-:W-:Y:S02]  /*14bf0*/  FFMA.FTZ R184, R57, c[0x0][0x23c], -R102 ;  /* 0x00008f0039b87a23 */ /* 0x000fe40000010866 */
[----:B------:R-:W-:-:S02]  /*14c00*/  FFMA.FTZ R195, R58, c[0x0][0x23c], -R55 ;  /* 0x00008f003ac37a23 */ /* 0x000fc40000010837 */
[----:B------:R-:W5:Y:S01]  /*14c10*/  MUFU.EX2 R123, R123 ;  /* 0x0000007b007b7308 */ /* 0x000f620000000800 */
[--C-:B------:R-:W-:Y:S02]  /*14c20*/  FFMA.FTZ R199, R56, c[0x0][0x23c], -R55.reuse ;  /* 0x00008f0038c77a23 */ /* 0x100fe40000010837 */
[--C-:B------:R-:W-:Y:S01]  /*14c30*/  FFMA.FTZ R188, R188, c[0x0][0x23c], -R55.reuse ;  /* 0x00008f00bcbc7a23 */ /* 0x100fe20000010837 */
[----:B------:R-:W-:Y:S01]  /*14c40*/  LDSM.16.MT88.4 R56, [R160+0x7800] ;  /* 0x00780000a038783b */ /* 0x000fe20000004200 */
[----:B------:R-:W-:Y:S02]  /*14c50*/  FFMA.FTZ R192, R192, c[0x0][0x23c], -R55 ;  /* 0x00008f00c0c07a23 */ /* 0x000fe40000010837 */
[----:B------:R-:W-:Y:S01]  /*14c60*/  FFMA.FTZ R129, R129, c[0x0][0x23c], -R102 ;  /* 0x00008f0081817a23 */ /* 0x000fe20000010866 */
[----:B------:R-:W1:Y:S01]  /*14c70*/  MUFU.EX2 R2, R2 ;  /* 0x0000000200027308 */ /* 0x000e620000000800 */
[-C--:B----4-:R-:W-:Y:S02]  /*14c80*/  FMUL.FTZ R12, R88, R145.reuse ;  /* 0x00000091580c7220 */ /* 0x090fe40000410000 */
[----:B------:R-:W-:-:S02]  /*14c90*/  FMUL.FTZ R13, R89, R145 ;  /* 0x00000091590d7220 */ /* 0x000fc40000410000 */
[-C--:B------:R-:W-:Y:S02]  /*14ca0*/  FMUL.FTZ R84, R84, R145.reuse ;  /* 0x0000009154547220 */ /* 0x080fe40000410000 */
[----:B------:R-:W-:Y:S01]  /*14cb0*/  FMUL.FTZ R85, R85, R145 ;  /* 0x0000009155557220 */ /* 0x000fe20000410000 */
[----:B------:R-:W-:Y:S01]  /*14cc0*/  MUFU.EX2 R116, R116 ;  /* 0x0000007400747308 */ /* 0x000fe20000000800 */
[-C--:B-----5:R-:W-:Y:S02]  /*14cd0*/  FMUL.FTZ R14, R90, R123.reuse ;  /* 0x0000007b5a0e7220 */ /* 0x0a0fe40000410000 */
[-C--:B------:R-:W-:Y:S02]  /*14ce0*/  FMUL.FTZ R15, R91, R123.reuse ;  /* 0x0000007b5b0f7220 */ /* 0x080fe40000410000 */
[-C--:B------:R-:W-:Y:S02]  /*14cf0*/  FMUL.FTZ R86, R86, R123.reuse ;  /* 0x0000007b56567220 */ /* 0x080fe40000410000 */
[----:B------:R-:W-:Y:S01]  /*14d00*/  FMUL.FTZ R87, R87, R123 ;  /* 0x0000007b57577220 */ /* 0x000fe20000410000 */
[----:B-1----:R-:W-:Y:S01]  /*14d10*/  F2FP.PACK_AB R35, R2, R3 ;  /* 0x000000030223723e */ /* 0x002fe200000000ff */
[----:B------:R-:W1:Y:S01]  /*14d20*/  MUFU.EX2 R113, R113 ;  /* 0x0000007100717308 */ /* 0x000e620000000800 */
[----:B------:R-:W-:-:S02]  /*14d30*/  FMUL.FTZ R4, R96, R145 ;  /* 0x0000009160047220 */ /* 0x000fc40000410000 */
[----:B------:R-:W-:Y:S02]  /*14d40*/  FMUL.FTZ R5, R97, R145 ;  /* 0x0000009161057220 */ /* 0x000fe40000410000 */
[-C--:B------:R-:W-:Y:S01]  /*14d50*/  FMUL.FTZ R6, R98, R123.reuse ;  /* 0x0000007b62067220 */ /* 0x080fe20000410000 */
[C---:B------:R-:W-:Y:S01]  /*14d60*/  HMMA.16816.F32 R12, R32.reuse, R16, R12 ;  /* 0x00000010200c723c */ /* 0x040fe2000000180c */
[----:B------:R-:W-:Y:S01]  /*14d70*/  FMUL.FTZ R7, R99, R123 ;  /* 0x0000007b63077220 */ /* 0x000fe20000410000 */
[----:B------:R-:W-:Y:S01]  /*14d80*/  MUFU.EX2 R114, R114 ;  /* 0x0000007200727308 */ /* 0x000fe20000000800 */
        /* <DEDUP_REMOVED lines=18> */
[----:B------:R-:W4:Y:S01]  /*14eb0*/  MUFU.EX2 R115, R115 ;  /* 0x0000007300737308 */ /* 0x000f220000000800 */
        /* <DEDUP_REMOVED lines=12> */
[----:B------:R-:W5:Y:S01]  /*14f80*/  MUFU.EX2 R117, R117 ;  /* 0x0000007500757308 */ /* 0x000f620000000800 */
[----:B------:R-:W-:Y:S01]  /*14f90*/  LDSM.16.MT88.4 R76, [R157+0x8800] ;  /* 0x008800009d4c783b */ /* 0x000fe20000004200 */
[----:B------:R-:W-:-:S02]  /*14fa0*/  FFMA.FTZ R112, R112, c[0x0][0x23c], -R55 ;  /* 0x00008f0070707a23 */ /* 0x000fc40000010837 */
[----:B------:R-:W-:Y:S02]  /*14fb0*/  FFMA.FTZ R186, R186, R145, R143 ;  /* 0x00000091baba7223 */ /* 0x000fe4000001008f */
[C---:B------:R-:W-:Y:S01]  /*14fc0*/  HMMA.16816.F32 R28, R32.reuse, R36, R28 ;  /* 0x00000024201c723c */ /* 0x040fe2000000181c */
[----:B------:R-:W-:Y:S01]  /*14fd0*/  FFMA.FTZ R65, R65, c[0x0][0x23c], -R102 ;  /* 0x00008f0041417a23 */ /* 0x000fe20000010866 */
[----:B------:R-:W-:Y:S01]  /*14fe0*/  MUFU.EX2 R139, R139 ;  /* 0x0000008b008b7308 */ /* 0x000fe20000000800 */
[----:B------:R-:W-:Y:S02]  /*14ff0*/  FADD.FTZ R121, R121, R186 ;  /* 0x000000ba79797221 */ /* 0x000fe40000010000 */
[----:B------:R-:W-:Y:S02]  /*15000*/  FFMA.FTZ R186, R66, c[0x0][0x23c], -R102 ;  /* 0x00008f0042ba7a23 */ /* 0x000fe40000010866 */
[----:B-1----:R-:W-:Y:S01]  /*15010*/  F2FP.PACK_AB R36, R113, R116 ;  /* 0x000000747124723e */ /* 0x002fe200000000ff */
[----:B------:R-:W-:Y:S01]  /*15020*/  HMMA.16816.F32 R32, R32, R38, R68 ;  /* 0x000000262020723c */ /* 0x000fe20000001844 */
[----:B----4-:R-:W-:Y:S01]  /*15030*/  F2FP.PACK_AB R37, R115, R118 ;  /* 0x000000767325723e */ /* 0x010fe200000000ff */
[----:B------:R-:W1:Y:S01]  /*15040*/  MUFU.EX2 R138, R138 ;  /* 0x0000008a008a7308 */ /* 0x000e620000000800 */
[----:B------:R-:W-:-:S02]  /*15050*/  FADD.FTZ R106, R106, R121 ;  /* 0x000000796a6a7221 */ /* 0x000fc40000010000 */
[----:B------:R-:W-:Y:S02]  /*15060*/  FFMA.FTZ R64, R64, c[0x0][0x23c], -R55 ;  /* 0x00008f0040407a23 */ /* 0x000fe40000010837 */
[----:B------:R-:W-:Y:S01]  /*15070*/  F2FP.PACK_AB R38, R103, R114 ;  /* 0x000000726726723e */ /* 0x000fe200000000ff */
[----:B------:R-:W-:Y:S01]  /*15080*/  FADD.FTZ R67, R67, R106 ;  /* 0x0000006a43437221 */ /* 0x000fe20000010000 */
[----:B-----5:R-:W-:Y:S01]  /*15090*/  F2FP.PACK_AB R39, R117, R122 ;  /* 0x0000007a7527723e */ /* 0x020fe200000000ff */
[----:B------:R-:W-:Y:S02]  /*150a0*/  MUFU.EX2 R133, R133 ;  /* 0x0000008500857308 */ /* 0x000fe40000000800 */
[----:B------:R-:W-:-:S04]  /*150b0*/  FADD.FTZ R116, R116, R67 ;  /* 0x0000004374747221 */ /* 0x000fc80000010000 */
[C---:B---3--:R-:W-:Y:S01]  /*150c0*/  HMMA.16816.F32 R12, R36.reuse, R44, R12 ;  /* 0x0000002c240c723c */ /* 0x048fe2000000180c */
        /* <DEDUP_REMOVED lines=80> */
[----:B------:R-:W-:Y:S01]  /*155d0*/  HMMA.16816.F32 R8, R68, R46, R8 ;  /* 0x0000002e4408723c */ /* 0x000fe20000001808 */
[----:B------:R-:W-:-:S02]  /*155e0*/  FFMA.FTZ R187, R54, c[0x0][0x23c], -R55 ;  /* 0x00008f0036bb7a23 */ /* 0x000fc40000010837 */
[----:B------:R-:W-:-:S04]  /*155f0*/  FADD.FTZ R44, R119, R44 ;  /* 0x0000002c772c7221 */ /* 0x000fc80000010000 */
[----:B------:R-:W-:Y:S01]  /*15600*/  MUFU.EX2 R187, R187 ;  /* 0x000000bb00bb7308 */ /* 0x000fe20000000800 */
        /* <DEDUP_REMOVED lines=52> */
[----:B------:R-:W-:-:S02]  /*15950*/  FFMA.FTZ R25, R61, c[0x0][0x23c], -R102 ;  /* 0x00008f003d197a23 */ /* 0x000fc40000010866 */
[----:B------:R-:W-:-:S03]  /*15960*/  FADD.FTZ R27, R2, R27 ;  /* 0x0000001b021b7221 */ /* 0x000fc60000010000 */
[----:B------:R-:W-:Y:S01]  /*15970*/  MUFU.EX2 R3, R65 ;  /* 0x0000004100037308 */ /* 0x000fe20000000800 */
[----:B------:R-:W-:Y:S02]  /*15980*/  FFMA.FTZ R24, R63, c[0x0][0x23c], -R102 ;  /* 0x00008f003f187a23 */ /* 0x000fe40000010866 */
[----:B------:R-:W-:Y:S01]  /*15990*/  FADD.FTZ R118, R118, R27 ;  /* 0x0000001b76767221 */ /* 0x000fe20000010000 */
[----:B------:R-:W-:Y:S01]  /*159a0*/  HMMA.16816.F32 R68, R4, R30, R68 ;  /* 0x0000001e0444723c */ /* 0x000fe20000001844 */
[--C-:B------:R-:W-:Y:S02]  /*159b0*/  FFMA.FTZ R27, R62, c[0x0][0x23c], -R55.reuse ;  /* 0x00008f003e1b7a23 */ /* 0x100fe40000010837 */
[----:B------:R-:W-:Y:S01]  /*159c0*/  FADD.FTZ R115, R115, R118 ;  /* 0x0000007673737221 */ /* 0x000fe20000010000 */
[----:B------:R-:W-:Y:S01]  /*159d0*/  MUFU.EX2 R25, R25 ;  /* 0x0000001900197308 */ /* 0x000fe20000000800 */
[----:B------:R-:W-:Y:S02]  /*159e0*/  FFMA.FTZ R26, R60, c[0x0][0x23c], -R55 ;  /* 0x00008f003c1a7a23 */ /* 0x000fe40000010837 */
[----:B--2---:R-:W-:Y:S01]  /*159f0*/  F2FP.PACK_AB R4, R35, R34 ;  /* 0x000000222304723e */ /* 0x004fe200000000ff */
[----:B------:R-:W-:Y:S01]  /*15a00*/  FADD.FTZ R122, R122, R115 ;  /* 0x000000737a7a7221 */ /* 0x000fe20000010000 */
[----:B-----5:R-:W-:-:S02]  /*15a10*/  F2FP.PACK_AB R5, R23, R20 ;  /* 0x000000141705723e */ /* 0x020fc400000000ff */
[----:B------:R-:W-:Y:S01]  /*15a20*/  F2FP.PACK_AB R6, R42, R33 ;  /* 0x000000212a06723e */ /* 0x000fe200000000ff */
[----:B------:R-:W-:Y:S01]  /*15a30*/  FADD.FTZ R122, R117, R122 ;  /* 0x0000007a757a7221 */ /* 0x000fe20000010000 */
[----:B------:R-:W-:Y:S01]  /*15a40*/  F2FP.PACK_AB R7, R22, R21 ;  /* 0x000000151607723e */ /* 0x000fe200000000ff */
[----:B------:R-:W1:Y:S02]  /*15a50*/  MUFU.EX2 R24, R24 ;  /* 0x0000001800187308 */ /* 0x000e640000000800 */
[----:B------:R-:W-:-:S04]  /*15a60*/  FADD.FTZ R135, R135, R122 ;  /* 0x0000007a87877221 */ /* 0x000fc80000010000 */
[----:B---3--:R-:W-:Y:S01]  /*15a70*/  HMMA.16816.F32 R96, R4, R12, R96 ;  /* 0x0000000c0460723c */ /* 0x008fe20000001860 */
[----:B------:R-:W-:Y:S01]  /*15a80*/  FADD.FTZ R134, R134, R135 ;  /* 0x0000008786867221 */ /* 0x000fe20000010000 */
[----:B------:R-:W-:Y:S03]  /*15a90*/  MUFU.EX2 R2, R64 ;  /* 0x0000004000027308 */ /* 0x000fe60000000800 */
[----:B------:R-:W-:-:S03]  /*15aa0*/  FADD.FTZ R141, R141, R134 ;  /* 0x000000868d8d7221 */ /* 0x000fc60000010000 */
[----:B------:R-:W-:Y:S01]  /*15ab0*/  HMMA.16816.F32 R92, R4, R14, R92 ;  /* 0x0000000e045c723c */ /* 0x000fe2000000185c */
[----:B------:R-:W2:Y:S01]  /*15ac0*/  LDSM.16.MT88.4 R12, [R156+0x9000] ;  /* 0x009000009c0c783b */ /* 0x000ea20000004200 */
[----:B------:R-:W3:Y:S01]  /*15ad0*/  MUFU.EX2 R27, R27 ;  /* 0x0000001b001b7308 */ /* 0x000ee20000000800 */
[----:B------:R-:W-:-:S04]  /*15ae0*/  FADD.FTZ R141, R140, R141 ;  /* 0x0000008d8c8d7221 */ /* 0x000fc80000010000 */
[----:B------:R-:W-:Y:S01]  /*15af0*/  FADD.FTZ R28, R188, R141 ;  /* 0x0000008dbc1c7221 */ /* 0x000fe20000010000 */
[----:B----4-:R-:W-:Y:S02]  /*15b00*/  HMMA.16816.F32 R80, R4, R16, R80 ;  /* 0x000000100450723c */ /* 0x010fe40000001850 */
[----:B------:R-:W4:Y:S01]  /*15b10*/  MUFU.EX2 R26, R26 ;  /* 0x0000001a001a7308 */ /* 0x000f220000000800 */
        /* <DEDUP_REMOVED lines=12> */
[----:B------:R-:W-:Y:S01]  /*15be0*/  HMMA.16816.F32 R76, R4, R18, R76 ;  /* 0x00000012044c723c */ /* 0x000fe2000000184c */
[----:B------:R-:W5:Y:S01]  /*15bf0*/  LDSM.16.MT88.4 R16, [R158+0x9800] ;  /* 0x009800009e10783b */ /* 0x000f620000004200 */
[----:B------:R-:W-:Y:S02]  /*15c00*/  FADD.FTZ R133, R133, R138 ;  /* 0x0000008a85857221 */ /* 0x000fe40000010000 */
[----:B------:R-:W-:Y:S02]  /*15c10*/  FADD.FTZ R56, R56, R59 ;  /* 0x0000003b38387221 */ /* 0x000fe40000010000 */
[----:B------:R-:W-:-:S02]  /*15c20*/  FADD.FTZ R128, R128, R133 ;  /* 0x0000008580807221 */ /* 0x000fc40000010000 */
[----:B------:R-:W-:Y:S01]  /*15c30*/  FADD.FTZ R57, R57, R56 ;  /* 0x0000003839397221 */ /* 0x000fe20000010000 */
[----:B--2---:R-:W-:Y:S01]  /*15c40*/  HMMA.16816.F32 R72, R4, R12, R72 ;  /* 0x0000000c0448723c */ /* 0x004fe20000001848 */
[----:B------:R-:W-:-:S04]  /*15c50*/  FADD.FTZ R197, R197, R128 ;  /* 0x00000080c5c57221 */ /* 0x000fc80000010000 */
[----:B------:R-:W-:-:S03]  /*15c60*/  FADD.FTZ R190, R190, R197 ;  /* 0x000000c5bebe7221 */ /* 0x000fc60000010000 */
[----:B------:R-:W-:Y:S01]  /*15c70*/  HMMA.16816.F32 R68, R4, R14, R68 ;  /* 0x0000000e0444723c */ /* 0x000fe20000001844 */
[----:B------:R-:W2:Y:S01]  /*15c80*/  LDSM.16.MT88.4 R12, [R157+0x9800] ;  /* 0x009800009d0c783b */ /* 0x000ea20000004200 */
[----:B------:R-:W-:-:S04]  /*15c90*/  FADD.FTZ R191, R191, R190 ;  /* 0x000000bebfbf7221 */ /* 0x000fc80000010000 */
[----:B------:R-:W-:Y:S01]  /*15ca0*/  FADD.FTZ R184, R184, R191 ;  /* 0x000000bfb8b87221 */ /* 0x000fe20000010000 */
[----:B-1----:R-:W-:Y:S02]  /*15cb0*/  F2FP.PACK_AB R4, R24, R25 ;  /* 0x000000191804723e */ /* 0x002fe400000000ff */
[----:B---3--:R-:W-:Y:S01]  /*15cc0*/  F2FP.PACK_AB R5, R27, R2 ;  /* 0x000000021b05723e */ /* 0x008fe200000000ff */
[----:B------:R-:W-:Y:S01]  /*15cd0*/  FADD.FTZ R49, R49, R184 ;  /* 0x000000b831317221 */ /* 0x000fe20000010000 */
[----:B------:R-:W-:Y:S02]  /*15ce0*/  F2FP.PACK_AB R6, R186, R3 ;  /* 0x00000003ba06723e */ /* 0x000fe400000000ff */
[----:B----4-:R-:W-:Y:S01]  /*15cf0*/  F2FP.PACK_AB R7, R187, R26 ;  /* 0x0000001abb07723e */ /* 0x010fe200000000ff */
[----:B------:R-:W-:-:S06]  /*15d00*/  FADD.FTZ R29, R50, R49 ;  /* 0x00000031321d7221 */ /* 0x000fcc0000010000 */
[C---:B-----5:R-:W-:Y:S08]  /*15d10*/  HMMA.16816.F32 R96, R4.reuse, R8, R96 ;  /* 0x000000080460723c */ /* 0x060ff00000001860 */
[C---:B------:R-:W-:Y:S01]  /*15d20*/  HMMA.16816.F32 R92, R4.reuse, R10, R92 ;  /* 0x0000000a045c723c */ /* 0x040fe2000000185c */
[----:B------:R-:W1:Y:S07]  /*15d30*/  LDSM.16.MT88.4 R8, [R156+0x9800] ;  /* 0x009800009c08783b */ /* 0x000e6e0000004200 */
[C---:B------:R-:W-:Y:S07]  /*15d40*/  HMMA.16816.F32 R88, R4.reuse, R16, R88 ;  /* 0x000000100458723c */ /* 0x040fee0000001858 */
        /* <DEDUP_REMOVED lines=33> */
.L_x_7680:
[----:B------:R-:W-:Y:S05]  /*15f60*/  @!P6 BRA `(.L_x_7688) ;  /* 0x000045800000e947 */ /* 0x000fea0003800000 */
[----:B------:R-:W-:Y:S01]  /*15f70*/  IMAD.MOV.U32 R185, RZ, RZ, c[0x0][0x1a0] ;  /* 0x00006800ffb97624 */ /* 0x000fe200078e00ff */
[----:B------:R-:W-:-:S02]  /*15f80*/  MOV R103, R2 ;  /* 0x0000000200677202 */ /* 0x000fc40000000f00 */
[----:B------:R-:W-:Y:S01]  /*15f90*/  MOV R102, R3 ;  /* 0x0000000300667202 */ /* 0x000fe20000000f00 */
[----:B------:R-:W-:-:S05]  /*15fa0*/  IMAD.U32 R184, R185, -0x80, RZ ;  /* 0xffffff80b9b87824 */ /* 0x000fca00078e00ff */
[----:B------:R-:W-:Y:S02]  /*15fb0*/  SHF.R.S32.HI R182, RZ, 0x1f, R184 ;  /* 0x0000001fffb67819 */ /* 0x000fe400000114b8 */
.L_x_7692:
        /* <DEDUP_REMOVED lines=66> */
.L_x_7689:
        /* <DEDUP_REMOVED lines=25> */
[-C--:B------:R-:W-:Y:S01]  /*16570*/  @!P0 LEA R9, P1, R185, R10.reuse, 0x6 ;  /* 0x0000000ab9098211 */ /* 0x080fe200078230ff */
        /* <DEDUP_REMOVED lines=25> */
[C---:B------:R-:W-:Y:S01]  /*16710*/  @!P0 IMAD.WIDE.U32 R10, R185.reuse, 0x60, R10 ;  /* 0x00000060b90a8825 */ /* 0x040fe200078e000a */
        /* <DEDUP_REMOVED lines=20> */
[----:B------:R-:W-:Y:S05]  /*16860*/  ISETP.GT.AND P1, PT, R180, R167, PT ;  /* 0x000000a7b400720c */ /* 0x000fea0003f24270 */
        /* <DEDUP_REMOVED lines=22> */
[----:B------:R-:W1:Y:S08]  /*169d0*/  LDSM.16.M88.4 R132, [R165+0x5000] ;  /* 0x00500000a584783b */ /* 0x000e700000000200 */
[----:B------:R-:W0:Y:S08]  /*169e0*/  LDGDEPBAR ;  /* 0x00000000000079af */ /* 0x000e300000000000 */
[----:B------:R-:W2:Y:S08]  /*169f0*/  LDSM.16.M88.4 R64, [R165+0x5800] ;  /* 0x00580000a540783b */ /* 0x000eb00000000200 */
[----:B------:R-:W-:Y:S08]  /*16a00*/  LDSM.16.M88.4 R136, [R164] ;  /* 0x00000000a488783b */ /* 0x000ff00000000200 */
        /* <DEDUP_REMOVED lines=44> */
[----:B------:R-:W2:Y:S06]  /*16cd0*/  LDSM.16.M88.4 R116, [R154] ;  /* 0x000000009a74783b */ /* 0x000eac0000000200 */
[----:B------:R-:W-:Y:S02]  /*16ce0*/  MOV R136, R2 ;  /* 0x0000000200887202 */ /* 0x000fe40000000f00 */
[----:B------:R-:W-:Y:S01]  /*16cf0*/  MOV R137, R3 ;  /* 0x0000000300897202 */ /* 0x000fe20000000f00 */
        /* <DEDUP_REMOVED lines=74> */
[C---:B------:R-:W-:Y:S04]  /*171a0*/  HMMA.16816.F32 R40, R112.reuse, R6, R40 ;  /* 0x000000067028723c */ /* 0x040fe80000001828 */
        /* <DEDUP_REMOVED lines=18> */
[----:B------:R-:W3:Y:S03]  /*172d0*/  MUFU.TANH R129, R37 ;  /* 0x0000002500817308 */ /* 0x000ee60000002400 */
[----:B------:R-:W-:Y:S02]  /*172e0*/  FMUL.FTZ R42, R42, c[0x0][0x2ec] ;  /* 0x0000bb002a2a7a20 */ /* 0x000fe40000410000 */
[----:B-1----:R-:W-:Y:S02]  /*172f0*/  FMUL.FTZ R12, R40, c[0x0][0x2ec] ;  /* 0x0000bb00280c7a20 */ /* 0x002fe40000410000 */
[----:B------:R-:W-:Y:S03]  /*17300*/  FMUL.FTZ R43, R43, c[0x0][0x2ec] ;  /* 0x0000bb002b2b7a20 */ /* 0x000fe60000410000 */
[----:B------:R1:W1:Y:S01]  /*17310*/  MUFU.TANH R127, R12 ;  /* 0x0000000c007f7308 */ /* 0x0002620000002400 */
[----:B--2---:R-:W2:Y:S04]  /*17320*/  LDSM.16.M88.4 R4, [R148+0x3000] ;  /* 0x003000009404783b */ /* 0x004ea80000000200 */
[----:B------:R-:W-:Y:S02]  /*17330*/  FMUL.FTZ R8, R44, c[0x0][0x2ec] ;  /* 0x0000bb002c087a20 */ /* 0x000fe40000410000 */
[----:B------:R-:W-:Y:S02]  /*17340*/  FMUL.FTZ R45, R45, c[0x0][0x2ec] ;  /* 0x0000bb002d2d7a20 */ /* 0x000fe40000410000 */
[----:B------:R-:W-:Y:S01]  /*17350*/  FMUL.FTZ R46, R46, c[0x0][0x2ec] ;  /* 0x0000bb002e2e7a20 */ /* 0x000fe20000410000 */
[----:B------:R5:W2:Y:S01]  /*17360*/  MUFU.TANH R123, R8 ;  /* 0x00000008007b7308 */ /* 0x000aa20000002400 */
[----:B------:R-:W-:Y:S02]  /*17370*/  FMUL.FTZ R47, R47, c[0x0][0x2ec] ;  /* 0x0000bb002f2f7a20 */ /* 0x000fe40000410000 */
[----:B------:R-:W-:Y:S02]  /*17380*/  FMUL.FTZ R21, R49, c[0x0][0x2ec] ;  /* 0x0000bb0031157a20 */ /* 0x000fe40000410000 */
[----:B------:R-:W-:Y:S02]  /*17390*/  FMUL.FTZ R50, R50, c[0x0][0x2ec] ;  /* 0x0000bb0032327a20 */ /* 0x000fe40000410000 */
[----:B------:R-:W-:Y:S03]  /*173a0*/  FMUL.FTZ R51, R51, c[0x0][0x2ec] ;  /* 0x0000bb0033337a20 */ /* 0x000fe60000410000 */
[----:B------:R-:W2:Y:S01]  /*173b0*/  MUFU.TANH R15, R15 ;  /* 0x0000000f000f7308 */ /* 0x000ea20000002400 */
[----:B-1----:R-:W-:Y:S09]  /*173c0*/  FMUL.FTZ R12, R48, c[0x0][0x2ec] ;  /* 0x0000bb00300c7a20 */ /* 0x002ff20000410000 */
[----:B------:R-:W1:Y:S01]  /*173d0*/  MUFU.TANH R211, R211 ;  /* 0x000000d300d37308 */ /* 0x000e620000002400 */
[----:B-----5:R-:W5:Y:S01]  /*173e0*/  LDSM.16.M88.4 R8, [R148+0x3800] ;  /* 0x003800009408783b */ /* 0x020f620000000200 */
[----:B------:R-:W-:Y:S08]  /*173f0*/  DEPBAR.LE SB0, 0x0 ;  /* 0x000080000000791a */ /* 0x000ff00000000000 */
[----:B------:R-:W1:Y:S01]  /*17400*/  MUFU.TANH R17, R17 ;  /* 0x0000001100117308 */ /* 0x000e620000002400 */
[----:B------:R-:W-:Y:S01]  /*17410*/  BAR.SYNC.DEFER_BLOCKING 0x0 ;  /* 0x0000000000007b1d */ /* 0x000fe20000010000 */
[C---:B--2---:R-:W-:Y:S08]  /*17420*/  HMMA.16816.F32 R52, R112.reuse, R4, R52 ;  /* 0x000000047034723c */ /* 0x044ff00000001834 */
[----:B------:R-:W2:Y:S01]  /*17430*/  MUFU.TANH R213, R18 ;  /* 0x0000001200d57308 */ /* 0x000ea20000002400 */
[C---:B------:R-:W-:Y:S09]  /*17440*/  HMMA.16816.F32 R56, R112.reuse, R6, R56 ;  /* 0x000000067038723c */ /* 0x040ff20000001838 */
[----:B------:R-:W1:Y:S06]  /*17450*/  MUFU.TANH R19, R19 ;  /* 0x0000001300137308 */ /* 0x000e6c0000002400 */
[----:B------:R-:W-:Y:S04]  /*17460*/  FMUL.FTZ R5, R52, c[0x0][0x2ec] ;  /* 0x0000bb0034057a20 */ /* 0x000fe80000410000 */
[----:B------:R-:W1:Y:S01]  /*17470*/  MUFU.TANH R189, R189 ;  /* 0x000000bd00bd7308 */ /* 0x000e620000002400 */
[----:B------:R-:W-:Y:S02]  /*17480*/  FMUL.FTZ R7, R53, c[0x0][0x2ec] ;  /* 0x0000bb0035077a20 */ /* 0x000fe40000410000 */
[----:B------:R-:W-:Y:S01]  /*17490*/  FMUL.FTZ R27, R54, c[0x0][0x2ec] ;  /* 0x0000bb00361b7a20 */ /* 0x000fe20000410000 */
[C---:B-----5:R-:W-:Y:S03]  /*174a0*/  HMMA.16816.F32 R60, R112.reuse, R8, R60 ;  /* 0x00000008703c723c */ /* 0x060fe6000000183c */
[----:B------:R-:W-:Y:S02]  /*174b0*/  FMUL.FTZ R4, R56, c[0x0][0x2ec] ;  /* 0x0000bb0038047a20 */ /* 0x000fe40000410000 */
[----:B------:R-:W-:Y:S01]  /*174c0*/  FMUL.FTZ R23, R55, c[0x0][0x2ec] ;  /* 0x0000bb0037177a20 */ /* 0x000fe20000410000 */
[----:B------:R-:W1:Y:S01]  /*174d0*/  MUFU.TANH R188, R22 ;  /* 0x0000001600bc7308 */ /* 0x000e620000002400 */
[----:B------:R-:W-:Y:S01]  /*174e0*/  FMUL.FTZ R56, R58, c[0x0][0x2ec] ;  /* 0x0000bb003a387a20 */ /* 0x000fe20000410000 */
[----:B------:R-:W-:Y:S04]  /*174f0*/  HMMA.16816.F32 R64, R112, R10, R64 ;  /* 0x0000000a7040723c */ /* 0x000fe80000001840 */
[----:B------:R-:W-:Y:S02]  /*17500*/  FMUL.FTZ R57, R57, c[0x0][0x2ec] ;  /* 0x0000bb0039397a20 */ /* 0x000fe40000410000 */
[----:B------:R-:W-:Y:S02]  /*17510*/  FMUL.FTZ R59, R59, c[0x0][0x2ec] ;  /* 0x0000bb003b3b7a20 */ /* 0x000fe40000410000 */
[----:B------:R5:W1:Y:S08]  /*17520*/  MUFU.TANH R111, R4 ;  /* 0x00000004006f7308 */ /* 0x000a700000002400 */
[----:B------:R-:W-:Y:S02]  /*17530*/  FMUL.FTZ R9, R60, c[0x0][0x2ec] ;  /* 0x0000bb003c097a20 */ /* 0x000fe40000410000 */
[----:B------:R-:W1:Y:S01]  /*17540*/  MUFU.TANH R145, R145 ;  /* 0x0000009100917308 */ /* 0x000e620000002400 */
[----:B------:R-:W-:Y:S02]  /*17550*/  FMUL.FTZ R61, R61, c[0x0][0x2ec] ;  /* 0x0000bb003d3d7a20 */ /* 0x000fe40000410000 */
[----:B------:R-:W-:Y:S03]  /*17560*/  FMUL.FTZ R11, R63, c[0x0][0x2ec] ;  /* 0x0000bb003f0b7a20 */ /* 0x000fe60000410000 */
[----:B------:R-:W-:Y:S02]  /*17570*/  FMUL.FTZ R60, R65, c[0x0][0x2ec] ;  /* 0x0000bb00413c7a20 */ /* 0x000fe40000410000 */
[----:B------:R-:W-:Y:S02]  /*17580*/  FMUL.FTZ R37, R66, c[0x0][0x2ec] ;  /* 0x0000bb0042257a20 */ /* 0x000fe40000410000 */
[----:B------:R1:W1:Y:S01]  /*17590*/  MUFU.TANH R143, R25 ;  /* 0x00000019008f7308 */ /* 0x0002620000002400 */
[----:B------:R-:W-:Y:S02]  /*175a0*/  FMUL.FTZ R36, R67, c[0x0][0x2ec] ;  /* 0x0000bb0043247a20 */ /* 0x000fe40000410000 */
[----:B-----5:R-:W-:Y:S02]  /*175b0*/  FMUL.FTZ R4, R62, c[0x0][0x2ec] ;  /* 0x0000bb003e047a20 */ /* 0x020fe40000410000 */
[----:B------:R-:W-:Y:S05]  /*175c0*/  FMUL.FTZ R62, R64, c[0x0][0x2ec] ;  /* 0x0000bb00403e7a20 */ /* 0x000fea0000410000 */
        /* <DEDUP_REMOVED lines=47> */
[C---:B------:R-:W-:Y:S02]  /*178c0*/  IADD3 R12, R3.reuse, -0x80, RZ ;  /* 0xffffff80030c7810 */ /* 0x040fe40007ffe0ff */
        /* <DEDUP_REMOVED lines=51> */
.L_x_7691:
[----:B------:R1:W-:Y:S01]  /*17c00*/  @P0 STS.128 [R175+0x2000], RZ ;  /* 0x002000ffaf000388 */ /* 0x0003e20000000c00 */
[----:B------:R-:W-:Y:S01]  /*17c10*/  @!P0 IADD3 R3, P1, R171, R24, RZ ;  /* 0x00000018ab038210 */ /* 0x000fe20007f3e0ff */
[----:B------:R-:W-:Y:S02]  /*17c20*/  @!P0 IMAD.MOV.U32 R2, RZ, RZ, c[0x0][0x19c] ;  /* 0x00006700ff028624 */ /* 0x000fe400078e00ff */
[----:B------:R-:W-:Y:S02]  /*17c30*/  @!P0 IMAD.MOV.U32 R38, RZ, RZ, R24 ;  /* 0x000000ffff268224 */ /* 0x000fe400078e0018 */
[--C-:B------:R-:W-:Y:S01]  /*17c40*/  @!P0 IMAD.X R8, R170, 0x1, R25.reuse, P1 ;  /* 0x00000001aa088824 */ /* 0x100fe200008e0619 */
[CC--:B------:R-:W-:Y:S01]  /*17c50*/  @!P0 LEA R32, P1, R3.reuse, R178.reuse, 0x1 ;  /* 0x000000b203208211 */ /* 0x0c0fe200078208ff */
[--C-:B------:R-:W-:Y:S02]  /*17c60*/  @!P0 IMAD.MOV.U32 R39, RZ, RZ, R25.reuse ;  /* 0x000000ffff278224 */ /* 0x100fe400078e0019 */
[----:B------:R-:W-:Y:S01]  /*17c70*/  @!P0 IMAD.MOV.U32 R6, RZ, RZ, c[0x0][0x19c] ;  /* 0x00006700ff068624 */ /* 0x000fe200078e00ff */
[-C--:B------:R-:W-:Y:S01]  /*17c80*/  @!P0 LEA.HI.X R33, R3, R179.reuse, R8, 0x1, P1 ;  /* 0x000000b303218211 */ /* 0x080fe200008f0c08 */
[----:B------:R-:W-:Y:S01]  /*17c90*/  @!P0 IMAD.WIDE.U32 R40, R4, 0x30, R24 ;  /* 0x0000003004288825 */ /* 0x000fe200078e0018 */
[-C--:B------:R-:W-:Y:S03]  /*17ca0*/  LEA R34, P1, R24, R178.reuse, 0x1 ;  /* 0x000000b218227211 */ /* 0x080fe600078208ff */
[----:B------:R-:W-:Y:S01]  /*17cb0*/  @!P0 IMAD R2, R2, 0x30, RZ ;  /* 0x0000003002028824 */ /* 0x000fe200078e02ff */
[----:B------:R-:W-:Y:S01]  /*17cc0*/  LEA.HI.X R35, R24, R179, R25, 0x1, P1 ;  /* 0x000000b318237211 */ /* 0x000fe200008f0c19 */
[----:B------:R-:W-:Y:S01]  /*17cd0*/  @!P0 IMAD.WIDE.U32 R38, R4, 0x50, R38 ;  /* 0x0000005004268825 */ /* 0x000fe200078e0026 */
[-C--:B------:R-:W-:Y:S02]  /*17ce0*/  @!P0 LEA R30, P3, R40, R178.reuse, 0x1 ;  /* 0x000000b2281e8211 */ /* 0x080fe400078608ff */
[----:B------:R-:W-:Y:S01]  /*17cf0*/  @!P0 IADD3 R2, R2, R41, RZ ;  /* 0x0000002902028210 */ /* 0x000fe20007ffe0ff */
[----:B------:R-:W-:Y:S01]  /*17d00*/  @!PT LDS RZ, [RZ] ;  /* 0x00000000fffff984 */ /* 0x000fe20000000800 */
[----:B------:R-:W-:Y:S01]  /*17d10*/  @!PT LDS RZ, [RZ] ;  /* 0x00000000fffff984 */ /* 0x000fe20000000800 */
[----:B------:R-:W-:Y:S01]  /*17d20*/  @!PT LDS RZ, [RZ] ;  /* 0x00000000fffff984 */ /* 0x000fe20000000800 */
[----:B------:R1:W-:Y:S01]  /*17d30*/  @!P0 LDGSTS.E.BYPASS.LTC128B.128 [R175+0x2000], [R34.64] ;  /* 0x0200000022af8fae */ /* 0x0003e2000b901d46 */
[----:B------:R-:W-:Y:S01]  /*17d40*/  @!P0 IMAD R6, R6, 0x50, RZ ;  /* 0x0000005006068824 */ /* 0x000fe200078e02ff */
[----:B------:R-:W-:Y:S01]  /*17d50*/  @!P0 LEA R28, P2, R38, R178, 0x1 ;  /* 0x000000b2261c8211 */ /* 0x000fe200078408ff */
[----:B------:R-:W-:Y:S01]  /*17d60*/  @!P0 IMAD.MOV.U32 R3, RZ, RZ, c[0x0][0x19c] ;  /* 0x00006700ff038624 */ /* 0x000fe200078e00ff */
[----:B------:R1:W-:Y:S01]  /*17d70*/  @P0 STS.128 [R175+0x2800], RZ ;  /* 0x002800ffaf000388 */ /* 0x0003e20000000c00 */
[----:B------:R-:W-:Y:S01]  /*17d80*/  @!P0 IMAD.IADD R6, R6, 0x1, R39 ;  /* 0x0000000106068824 */ /* 0x000fe200078e0227 */
[-C--:B------:R-:W-:Y:S01]  /*17d90*/  @!P0 LEA.HI.X R31, R40, R179.reuse, R2, 0x1, P3 ;  /* 0x000000b3281f8211 */ /* 0x080fe200018f0c02 */
[----:B------:R-:W-:Y:S01]  /*17da0*/  @!P0 IMAD.MOV.U32 R2, RZ, RZ, c[0x0][0x19c] ;  /* 0x00006700ff028624 */ /* 0x000fe200078e00ff */
[----:B------:R-:W-:Y:S01]  /*17db0*/  @!PT LDS RZ, [RZ] ;  /* 0x00000000fffff984 */ /* 0x000fe20000000800 */
[----:B------:R-:W-:Y:S01]  /*17dc0*/  @!PT LDS RZ, [RZ] ;  /* 0x00000000fffff984 */ /* 0x000fe20000000800 */
[----:B------:R-:W-:Y:S01]  /*17dd0*/  @!PT LDS RZ, [RZ] ;  /* 0x00000000fffff984 */ /* 0x000fe20000000800 */
[----:B------:R1:W-:Y:S01]  /*17de0*/  @!P0 LDGSTS.E.BYPASS.LTC128B.128 [R175+0x2800], [R32.64] ;  /* 0x0280000020af8fae */ /* 0x0003e2000b901d46 */
[-C--:B------:R-:W-:Y:S01]  /*17df0*/  @!P0 LEA R8, P1, R4, R24.reuse, 0x6 ;  /* 0x0000001804088211 */ /* 0x080fe200078230ff */
[----:B------:R-:W-:Y:S01]  /*17e00*/  @!P0 IMAD.MOV.U32 R40, RZ, RZ, R24 ;  /* 0x000000ffff288224 */ /* 0x000fe200078e0018 */
[----:B------:R-:W-:Y:S01]  /*17e10*/  @!P0 LEA.HI.X R29, R38, R179, R6, 0x1, P2 ;  /* 0x000000b3261d8211 */ /* 0x000fe200010f0c06 */
[----:B------:R1:W-:Y:S01]  /*17e20*/  @P0 STS.128 [R175+0x3000], RZ ;  /* 0x003000ffaf000388 */ /* 0x0003e20000000c00 */
[C---:B------:R-:W-:Y:S01]  /*17e30*/  @!P0 LEA R6, P2, R4.reuse, R24, 0x5 ;  /* 0x0000001804068211 */ /* 0x040fe200078428ff */
[----:B------:R-:W-:Y:S01]  /*17e40*/  @!P0 IMAD.MOV.U32 R10, RZ, RZ, c[0x0][0x19c] ;  /* 0x00006700ff0a8624 */ /* 0x000fe200078e00ff */
[-C--:B------:R-:W-:Y:S02]  /*17e50*/  @!P0 LEA.HI.X R2, R4, R25.reuse, R2, 0x6, P1 ;  /* 0x0000001904028211 */ /* 0x080fe400008f3402 */
[-C--:B------:R-:W-:Y:S02]  /*17e60*/  @!P0 LEA R38, P1, R6, R178.reuse, 0x1 ;  /* 0x000000b206268211 */ /* 0x080fe400078208ff */
[CC--:B------:R-:W-:Y:S02]  /*17e70*/  @!P0 LEA.HI.X R3, R4.reuse, R25.reuse, R3, 0x5, P2 ;  /* 0x0000001904038211 */ /* 0x0c0fe400010f2c03 */
[----:B------:R-:W-:Y:S01]  /*17e80*/  @!P0 MOV R41, R25 ;  /* 0x0000001900298202 */ /* 0x000fe20000000f00 */
[----:B------:R-:W-:Y:S01]  /*17e90*/  @!P0 IMAD.WIDE.U32 R24, R4, 0x60, R24 ;  /* 0x0000006004188825 */ /* 0x000fe200078e0018 */
[-C--:B------:R-:W-:Y:S02]  /*17ea0*/  @!P0 LEA.HI.X R39, R6, R179.reuse, R3, 0x1, P1 ;  /* 0x000000b306278211 */ /* 0x080fe400008f0c03 */
[-C--:B------:R-:W-:Y:S01]  /*17eb0*/  @!P0 LEA R42, P1, R8, R178.reuse, 0x1 ;  /* 0x000000b2082a8211 */ /* 0x080fe200078208ff */
[----:B------:R-:W-:Y:S02]  /*17ec0*/  @!P0 IMAD.WIDE.U32 R40, R4, 0x70, R40 ;  /* 0x0000007004288825 */ /* 0x000fe400078e0028 */
        /* <DEDUP_REMOVED lines=8> */
[----:B------:R-:W-:Y:S01]  /*17f50*/  @!P0 LEA R44, P1, R40, R178, 0x1 ;  /* 0x000000b2282c8211 */ /* 0x000fe200078208ff */
[----:B------:R-:W-:Y:S02]  /*17f60*/  @!P0 IMAD.IADD R3, R3, 0x1, R25 ;  /* 0x0000000103038824 */ /* 0x000fe400078e0219 */
[----:B------:R-:W-:Y:S01]  /*17f70*/  @!PT LDS RZ, [RZ] ;  /* 0x00000000fffff984 */ /* 0x000fe20000000800 */
[----:B------:R-:W-:Y:S01]  /*17f80*/  @!PT LDS RZ, [RZ] ;  /* 0x00000000fffff984 */ /* 0x000fe20000000800 */
[----:B------:R-:W-:Y:S01]  /*17f90*/  @!PT LDS RZ, [RZ] ;  /* 0x00000000fffff984 */ /* 0x000fe20000000800 */
[----:B------:R1:W-:Y:S01]  /*17fa0*/  @!P0 LDGSTS.E.BYPASS.LTC128B.128 [R175+0x3800], [R30.64] ;  /* 0x038000001eaf8fae */ /* 0x0003e2000b901d46 */
[----:B------:R-:W-:Y:S02]  /*17fb0*/  @!P0 IMAD.MOV.U32 R4, RZ, RZ, c[0x0][0x19c] ;  /* 0x00006700ff048624 */ /* 0x000fe400078e00ff */
[----:B------:R-:W-:Y:S01]  /*17fc0*/  @!P0 LEA.HI.X R3, R24, R179, R3, 0x1, P2 ;  /* 0x000000b318038211 */ /* 0x000fe200010f0c03 */
[----:B------:R1:W-:Y:S01]  /*17fd0*/  @P0 STS.128 [R175+0x4000], RZ ;  /* 0x004000ffaf000388 */ /* 0x0003e20000000c00 */
[----:B------:R-:W-:Y:S02]  /*17fe0*/  @!P0 IMAD R4, R4, 0x70, RZ ;  /* 0x0000007004048824 */ /* 0x000fe400078e02ff */
[----:B------:R-:W-:Y:S01]  /*17ff0*/  IMAD.MOV.U32 R178, RZ, RZ, R34 ;  /* 0x000000ffffb27224 */ /* 0x000fe200078e0022 */
[----:B------:R-:W-:Y:S01]  /*18000*/  @!PT LDS RZ, [RZ] ;  /* 0x00000000fffff984 */ /* 0x000fe20000000800 */
[----:B------:R-:W-:Y:S01]  /*18010*/  @!PT LDS RZ, [RZ] ;  /* 0x00000000fffff984 */ /* 0x000fe20000000800 */
[----:B------:R-:W-:Y:S01]  /*18020*/  @!PT LDS RZ, [RZ] ;  /* 0x00000000fffff984 */ /* 0x000fe20000000800 */
[----:B------:R1:W-:Y:S02]  /*18030*/  @!P0 LDGSTS.E.BYPASS.LTC128B.128 [R175+0x4000], [R42.64] ;  /* 0x040000002aaf8fae */ /* 0x0003e4000b901d46 */
[----:B------:R-:W-:Y:S02]  /*18040*/  @!P0 IADD3 R4, R4, R41, RZ ;  /* 0x0000002904048210 */ /* 0x000fe40007ffe0ff */
        /* <DEDUP_REMOVED lines=18> */
.L_x_7690:
[----:B-1234-:R-:W-:Y:S04]  /*18170*/  LEA R2, R180, R183, 0x7 ;  /* 0x000000b7b4027211 */ /* 0x01efe800078e38ff */
        /* <DEDUP_REMOVED lines=28> */
[----:B------:R-:W-:Y:S03]  /*18340*/  IADD3 R113, R2, 0x61, RZ ;  /* 0x0000006102717810 */ /* 0x000fe60007ffe0ff */
        /* <DEDUP_REMOVED lines=27> */
[----:B------:R-:W-:Y:S01]  /*18500*/  FFMA.FTZ R193, R0, R8, R193 ;  /* 0x0000000800c17223 */ /* 0x000fe200000100c1 */
[----:B------:R-:W-:Y:S01]  /*18510*/  IADD3 R8, R2, 0x69, RZ ;  /* 0x0000006902087810 */ /* 0x000fe20007ffe0ff */
        /* <DEDUP_REMOVED lines=28> */
[----:B------:R-:W-:Y:S01]  /*186e0*/  FFMA.FTZ R147, R0, R63, R147 ;  /* 0x0000003f00937223 */ /* 0x000fe20000010093 */
[----:B------:R-:W-:Y:S01]  /*186f0*/  IADD3 R6, R2, 0x68, RZ ;  /* 0x0000006802067810 */ /* 0x000fe20007ffe0ff */
[----:B------:R-:W-:Y:S01]  /*18700*/  FFMA.FTZ R142, R0, R55, R142 ;  /* 0x00000037008e7223 */ /* 0x000fe2000001008e */
[----:B------:R-:W-:Y:S01]  /*18710*/  FMNMX.FTZ R15, R188, R13, !PT ;  /* 0x0000000dbc0f7209 */ /* 0x000fe20007810000 */
[C---:B------:R-:W-:Y:S01]  /*18720*/  FFMA.FTZ R143, R0.reuse, R55, R143 ;  /* 0x00000037008f7223 */ /* 0x040fe2000001008f */
[----:B------:R1:W2:Y:S01]  /*18730*/  I2F R13, R6 ;  /* 0x00000006000d7306 */ /* 0x0002a20000201400 */
[----:B------:R-:W-:Y:S01]  /*18740*/  FMNMX.FTZ R4, R33, R4, !PT ;  /* 0x0000000421047209 */ /* 0x000fe20007810000 */
[----:B------:R-:W-:Y:S01]  /*18750*/  FFMA.FTZ R145, R0, R59, R145 ;  /* 0x0000003b00917223 */ /* 0x000fe20000010091 */
[----:B------:R-:W-:Y:S01]  /*18760*/  FMNMX.FTZ R15, R146, R15, !PT ;  /* 0x0000000f920f7209 */ /* 0x000fe20007810000 */
[CC--:B------:R-:W-:Y:S01]  /*18770*/  FFMA.FTZ R140, R0.reuse, R53.reuse, R140 ;  /* 0x00000035008c7223 */ /* 0x0c0fe2000001008c */
        /* <DEDUP_REMOVED lines=8> */
[----:B------:R-:W3:Y:S01]  /*18800*/  I2F R15, R8 ;  /* 0x00000008000f7306 */ /* 0x000ee20000201400 */
        /* <DEDUP_REMOVED lines=10> */
[----:B------:R-:W-:Y:S01]  /*188b0*/  IADD3 R3, R2, 0x58, RZ ;  /* 0x0000005802037810 */ /* 0x000fe20007ffe0ff */
[----:B------:R-:W-:Y:S01]  /*188c0*/  LDSM.16.MT88.4 R44, [R156+0x6000] ;  /* 0x006000009c2c783b */ /* 0x000fe20000004200 */
[----:B------:R-:W-:Y:S01]  /*188d0*/  FMNMX.FTZ R4, R139, R4, !PT ;  /* 0x000000048b047209 */ /* 0x000fe20007810000 */
[----:B------:R-:W-:Y:S01]  /*188e0*/  FFMA.FTZ R122, R0, R31, R122 ;  /* 0x0000001f007a7223 */ /* 0x000fe2000001007a */
[----:B------:R-:W-:Y:S01]  /*188f0*/  FMNMX.FTZ R17, R134, R17, !PT ;  /* 0x0000001186117209 */ /* 0x000fe20007810000 */
[C---:B------:R-:W-:Y:S01]  /*18900*/  FFMA.FTZ R123, R0.reuse, R31, R123 ;  /* 0x0000001f007b7223 */ /* 0x040fe2000001007b */
[----:B------:R-:W4:Y:S01]  /*18910*/  I2F R3, R3 ;  /* 0x0000000300037306 */ /* 0x000f220000201400 */
[----:B-1----:R-:W-:Y:S01]  /*18920*/  FMNMX.FTZ R6, R135, R4, !PT ;  /* 0x0000000487067209 */ /* 0x002fe20007810000 */
[----:B------:R-:W-:Y:S01]  /*18930*/  FFMA.FTZ R132, R0, R43, R132 ;  /* 0x0000002b00847223 */ /* 0x000fe20000010084 */
        /* <DEDUP_REMOVED lines=17> */
[----:B------:R-:W-:Y:S01]  /*18a50*/  FFMA.FTZ R57, R0, R57, R21 ;  /* 0x0000003900397223 */ /* 0x000fe20000010015 */
[----:B------:R-:W-:Y:S01]  /*18a60*/  IADD3 R63, R2, 0x70, RZ ;  /* 0x00000070023f7810 */ /* 0x000fe20007ffe0ff */
[----:B------:R-:W-:Y:S01]  /*18a70*/  LDSM.16.MT88.4 R20, [R158+0x6000] ;  /* 0x006000009e14783b */ /* 0x000fe20000004200 */
[----:B------:R-:W-:Y:S01]  /*18a80*/  FMNMX.FTZ R19, R122, R17, !PT ;  /* 0x000000117a137209 */ /* 0x000fe20007810000 */
[C---:B--2---:R-:W-:Y:S01]  /*18a90*/  FFMA.FTZ R56, R0.reuse, R13, R56 ;  /* 0x0000000d00387223 */ /* 0x044fe20000010038 */
[----:B------:R-:W-:Y:S01]  /*18aa0*/  FMNMX.FTZ R6, R125, R6, !PT ;  /* 0x000000067d067209 */ /* 0x000fe20007810000 */
[----:B---3--:R-:W-:Y:S01]  /*18ab0*/  FFMA.FTZ R110, R0, R15, R110 ;  /* 0x0000000f006e7223 */ /* 0x008fe2000001006e */
[----:B------:R-:W1:Y:S01]  /*18ac0*/  I2F R63, R63 ;  /* 0x0000003f003f7306 */ /* 0x000e620000201400 */
[----:B------:R-:W-:Y:S01]  /*18ad0*/  IADD3 R4, R2, 0x71, RZ ;  /* 0x0000007102047810 */ /* 0x000fe20007ffe0ff */
[----:B----4-:R-:W-:Y:S01]  /*18ae0*/  FFMA.FTZ R118, R0, R3, R118 ;  /* 0x0000000300767223 */ /* 0x010fe20000010076 */
[----:B------:R-:W-:Y:S01]  /*18af0*/  FMNMX.FTZ R19, R120, R19, !PT ;  /* 0x0000001378137209 */ /* 0x000fe20007810000 */
[----:B------:R-:W-:Y:S01]  /*18b00*/  LDSM.16.MT88.4 R28, [R157+0x6000] ;  /* 0x006000009d1c783b */ /* 0x000fe20000004200 */
[----:B------:R-:W-:Y:S01]  /*18b10*/  FMNMX.FTZ R6, R123, R6, !PT ;  /* 0x000000067b067209 */ /* 0x000fe20007810000 */
[----:B------:R-:W-:Y:S01]  /*18b20*/  FFMA.FTZ R111, R0, R13, R111 ;  /* 0x0000000d006f7223 */ /* 0x000fe2000001006f */
[----:B------:R-:W-:Y:S01]  /*18b30*/  IADD3 R8, R2, 0x78, RZ ;  /* 0x0000007802087810 */ /* 0x000fe20007ffe0ff */
[C---:B------:R-:W-:Y:S01]  /*18b40*/  FFMA.FTZ R107, R0.reuse, R15, R107 ;  /* 0x0000000f006b7223 */ /* 0x040fe2000001006b */
[----:B------:R-:W-:Y:S01]  /*18b50*/  FMNMX.FTZ R6, R121, R6, !PT ;  /* 0x0000000679067209 */ /* 0x000fe20007810000 */
[----:B------:R-:W2:Y:S01]  /*18b60*/  I2F R4, R4 ;  /* 0x0000000400047306 */ /* 0x000ea20000201400 */
[----:B------:R-:W-:Y:S01]  /*18b70*/  FFMA.FTZ R119, R0, R3, R119 ;  /* 0x0000000300777223 */ /* 0x000fe20000010077 */
[----:B------:R-:W-:Y:S01]  /*18b80*/  FMNMX.FTZ R19, R118, R19, !PT ;  /* 0x0000001376137209 */ /* 0x000fe20007810000 */
[----:B------:R-:W-:Y:S01]  /*18b90*/  LDSM.16.MT88.4 R12, [R160+0x6000] ;  /* 0x00600000a00c783b */ /* 0x000fe20000004200 */
[----:B------:R-:W-:Y:S01]  /*18ba0*/  IADD3 R3, R2, 0x79, RZ ;  /* 0x0000007902037810 */ /* 0x000fe20007ffe0ff */
[CC--:B------:R-:W-:Y:S01]  /*18bb0*/  FFMA.FTZ R112, R0.reuse, R115.reuse, R27 ;  /* 0x0000007300707223 */ /* 0x0c0fe2000001001b */
[----:B------:R-:W-:Y:S01]  /*18bc0*/  FMNMX.FTZ R6, R119, R6, !PT ;  /* 0x0000000677067209 */ /* 0x000fe20007810000 */
[----:B------:R-:W-:Y:S01]  /*18bd0*/  FFMA.FTZ R115, R0, R115, R5 ;  /* 0x0000007300737223 */ /* 0x000fe20000010005 */
[----:B------:R-:W-:Y:S01]  /*18be0*/  FMNMX.FTZ R19, R116, R19, !PT ;  /* 0x0000001374137209 */ /* 0x000fe20007810000 */
[----:B------:R-:W-:Y:S01]  /*18bf0*/  FFMA.FTZ R113, R0, R113, R7 ;  /* 0x0000007100717223 */ /* 0x000fe20000010007 */
[----:B------:R-:W3:Y:S01]  /*18c00*/  I2F R17, R8 ;  /* 0x0000000800117306 */ /* 0x000ee20000201400 */
[----:B------:R-:W-:Y:S01]  /*18c10*/  LDSM.16.MT88.4 R48, [R160+0x6800] ;  /* 0x00680000a030783b */ /* 0x000fe20000004200 */
[----:B------:R-:W-:Y:S02]  /*18c20*/  FMNMX.FTZ R6, R57, R6, !PT ;  /* 0x0000000639067209 */ /* 0x000fe40007810000 */
[----:B------:R-:W-:Y:S01]  /*18c30*/  FMNMX.FTZ R19, R112, R19, !PT ;  /* 0x0000001370137209 */ /* 0x000fe20007810000 */
[CC--:B-1----:R-:W-:Y:S01]  /*18c40*/  FFMA.FTZ R104, R0.reuse, R63.reuse, R104 ;  /* 0x0000003f00687223 */ /* 0x0c2fe20000010068 */
[----:B------:R-:W-:Y:S01]  /*18c50*/  FMNMX.FTZ R6, R115, R6, !PT ;  /* 0x0000000673067209 */ /* 0x000fe20007810000 */
[----:B------:R-:W-:Y:S01]  /*18c60*/  FFMA.FTZ R63, R0, R63, R9 ;  /* 0x0000003f003f7223 */ /* 0x000fe20000010009 */
[----:B------:R-:W-:Y:S01]  /*18c70*/  FMNMX.FTZ R19, R58, R19, !PT ;  /* 0x000000133a137209 */ /* 0x000fe20007810000 */
[----:B------:R-:W-:Y:S01]  /*18c80*/  LDSM.16.MT88.4 R52, [R158+0x6800] ;  /* 0x006800009e34783b */ /* 0x000fe20000004200 */
[----:B------:R-:W1:Y:S01]  /*18c90*/  I2F R3, R3 ;  /* 0x0000000300037306 */ /* 0x000e620000201400 */
[----:B------:R-:W-:Y:S02]  /*18ca0*/  FMNMX.FTZ R6, R113, R6, !PT ;  /* 0x0000000671067209 */ /* 0x000fe40007810000 */
[----:B------:R-:W-:Y:S01]  /*18cb0*/  FMNMX.FTZ R19, R56, R19, !PT ;  /* 0x0000001338137209 */ /* 0x000fe20007810000 */
[C---:B--2---:R-:W-:Y:S01]  /*18cc0*/  FFMA.FTZ R66, R0.reuse, R4, R11 ;  /* 0x0000000400427223 */ /* 0x044fe2000001000b */
[----:B------:R-:W-:Y:S01]  /*18cd0*/  FMNMX.FTZ R6, R111, R6, !PT ;  /* 0x000000066f067209 */ /* 0x000fe20007810000 */
[----:B------:R-:W-:Y:S01]  /*18ce0*/  FFMA.FTZ R61, R0, R4, R61 ;  /* 0x00000004003d7223 */ /* 0x000fe2000001003d */
[----:B------:R-:W-:Y:S02]  /*18cf0*/  FMNMX.FTZ R19, R110, R19, !PT ;  /* 0x000000136e137209 */ /* 0x000fe40007810000 */
        /* <DEDUP_REMOVED lines=9> */
[CC--:B-1----:R-:W-:Y:S02]  /*18d90*/  FFMA.FTZ R36, R0.reuse, R3.reuse, R36 ;  /* 0x0000000300247223 */ /* 0x0c2fe40000010024 */
[----:B------:R-:W-:Y:S03]  /*18da0*/  FFMA.FTZ R60, R0, R3, R60 ;  /* 0x00000003003c7223 */ /* 0x000fe6000001003c */
        /* <DEDUP_REMOVED lines=21> */
[----:B------:R-:W-:Y:S01]  /*18f00*/  ISETP.GT.AND P0, PT, R180, R167, PT ;  /* 0x000000a7b400720c */ /* 0x000fe20003f04270 */
[--C-:B------:R-:W-:Y:S02]  /*18f10*/  FFMA.FTZ R65, R16, c[0x0][0x23c], -R103.reuse ;  /* 0x00008f0010417a23 */ /* 0x100fe40000010867 */
[--C-:B------:R-:W-:Y:S02]  /*18f20*/  FFMA.FTZ R32, R25, c[0x0][0x23c], -R64.reuse ;  /* 0x00008f0019207a23 */ /* 0x100fe40000010840 */
[----:B------:R-:W2:Y:S01]  /*18f30*/  MUFU.EX2 R59, R59 ;  /* 0x0000003b003b7308 */ /* 0x000ea20000000800 */
[----:B------:R-:W-:Y:S02]  /*18f40*/  FMUL.FTZ R39, R4, c[0x0][0x23c] ;  /* 0x00008f0004277a20 */ /* 0x000fe40000410000 */
[--C-:B------:R-:W-:Y:S02]  /*18f50*/  FFMA.FTZ R114, R197, c[0x0][0x23c], -R103.reuse ;  /* 0x00008f00c5727a23 */ /* 0x100fe40000010867 */
[--C-:B------:R-:W-:Y:S02]  /*18f60*/  FFMA.FTZ R67, R24, c[0x0][0x23c], -R103.reuse ;  /* 0x00008f0018437a23 */ /* 0x100fe40000010867 */
[--C-:B------:R-:W-:Y:S02]  /*18f70*/  FFMA.FTZ R209, R209, c[0x0][0x23c], -R103.reuse ;  /* 0x00008f00d1d17a23 */ /* 0x100fe40000010867 */
[--C-:B------:R-:W-:Y:S01]  /*18f80*/  FFMA.FTZ R122, R122, c[0x0][0x23c], -R103.reuse ;  /* 0x00008f007a7a7a23 */ /* 0x100fe20000010867 */
[----:B------:R-:W3:Y:S01]  /*18f90*/  MUFU.EX2 R39, R39 ;  /* 0x0000002700277308 */ /* 0x000ee20000000800 */
[----:B------:R-:W-:Y:S02]  /*18fa0*/  FFMA.FTZ R118, R118, c[0x0][0x23c], -R103 ;  /* 0x00008f0076767a23 */ /* 0x000fe40000010867 */
[--C-:B------:R-:W-:Y:S02]  /*18fb0*/  FFMA.FTZ R121, R121, c[0x0][0x23c], -R64.reuse ;  /* 0x00008f0079797a23 */ /* 0x100fe40000010840 */
[C---:B-1----:R-:W-:Y:S02]  /*18fc0*/  FMUL.FTZ R10, R38.reuse, R94 ;  /* 0x0000005e260a7220 */ /* 0x042fe40000410000 */
[C---:B------:R-:W-:Y:S02]  /*18fd0*/  FMUL.FTZ R11, R38.reuse, R95 ;  /* 0x0000005f260b7220 */ /* 0x040fe40000410000 */
[C---:B------:R-:W-:Y:S01]  /*18fe0*/  FMUL.FTZ R18, R38.reuse, R86 ;  /* 0x0000005626127220 */ /* 0x040fe20000410000 */
[----:B------:R-:W1:Y:S01]  /*18ff0*/  MUFU.EX2 R114, R114 ;  /* 0x0000007200727308 */ /* 0x000e620000000800 */
[C---:B------:R-:W-:Y:S02]  /*19000*/  FMUL.FTZ R19, R38.reuse, R87 ;  /* 0x0000005726137220 */ /* 0x040fe40000410000 */
[C---:B------:R-:W-:Y:S02]  /*19010*/  FMUL.FTZ R6, R38.reuse, R98 ;  /* 0x0000006226067220 */ /* 0x040fe40000410000 */
[C---:B--2---:R-:W-:Y:S02]  /*19020*/  FFMA.FTZ R187, R38.reuse, R187, R59 ;  /* 0x000000bb26bb7223 */ /* 0x044fe4000001003b */
[C---:B------:R-:W-:Y:S02]  /*19030*/  FMUL.FTZ R7, R38.reuse, R99 ;  /* 0x0000006326077220 */ /* 0x040fe40000410000 */
[----:B------:R-:W-:Y:S01]  /*19040*/  FMUL.FTZ R26, R38, R78 ;  /* 0x0000004e261a7220 */ /* 0x000fe20000410000 */
        /* <DEDUP_REMOVED lines=8> */
[C---:B---3--:R-:W-:Y:S01]  /*190d0*/  FMUL.FTZ R9, R39.reuse, R93 ;  /* 0x0000005d27097220 */ /* 0x048fe20000410000 */
[----:B-1----:R-:W-:Y:S01]  /*190e0*/  F2FP.PACK_AB R41, R114, R59 ;  /* 0x0000003b7229723e */ /* 0x002fe200000000ff */
[C---:B------:R-:W-:Y:S02]  /*190f0*/  FMUL.FTZ R16, R39.reuse, R84 ;  /* 0x0000005427107220 */ /* 0x040fe40000410000 */
[C---:B------:R-:W-:Y:S02]  /*19100*/  FMUL.FTZ R17, R39.reuse, R85 ;  /* 0x0000005527117220 */ /* 0x040fe40000410000 */
[----:B------:R-:W-:Y:S01]  /*19110*/  LDSM.16.MT88.4 R84, [R158+0x9800] ;  /* 0x009800009e54783b */ /* 0x000fe20000004200 */
[----:B------:R-:W1:Y:S01]  /*19120*/  MUFU.EX2 R102, R102 ;  /* 0x0000006600667308 */ /* 0x000e620000000800 */
[C---:B------:R-:W-:Y:S02]  /*19130*/  FMUL.FTZ R4, R39.reuse, R96 ;  /* 0x0000006027047220 */ /* 0x040fe40000410000 */
[C---:B------:R-:W-:Y:S02]  /*19140*/  FMUL.FTZ R5, R39.reuse, R97 ;  /* 0x0000006127057220 */ /* 0x040fe40000410000 */
[C---:B------:R-:W-:Y:S02]  /*19150*/  FMUL.FTZ R8, R39.reuse, R92 ;  /* 0x0000005c27087220 */ /* 0x040fe40000410000 */
[C---:B------:R-:W-:Y:S02]  /*19160*/  FMUL.FTZ R24, R39.reuse, R76 ;  /* 0x0000004c27187220 */ /* 0x040fe40000410000 */
[----:B------:R-:W-:Y:S01]  /*19170*/  FMUL.FTZ R25, R39, R77 ;  /* 0x0000004d27197220 */ /* 0x000fe20000410000 */
[----:B------:R-:W-:Y:S01]  /*19180*/  MUFU.EX2 R117, R117 ;  /* 0x0000007500757308 */ /* 0x000fe20000000800 */
[--C-:B------:R-:W-:Y:S02]  /*19190*/  FFMA.FTZ R76, R35, c[0x0][0x23c], -R64.reuse ;  /* 0x00008f00234c7a23 */ /* 0x100fe40000010840 */
[C---:B------:R-:W-:Y:S02]  /*191a0*/  FMUL.FTZ R34, R38.reuse, R70 ;  /* 0x0000004626227220 */ /* 0x040fe40000410000 */
[C---:B------:R-:W-:Y:S02]  /*191b0*/  FMUL.FTZ R35, R38.reuse, R71 ;  /* 0x0000004726237220 */ /* 0x040fe40000410000 */
[----:B------:R-:W-:Y:S02]  /*191c0*/  FMUL.FTZ R27, R38, R79 ;  /* 0x0000004f261b7220 */ /* 0x000fe40000410000 */
[--C-:B------:R-:W-:Y:S01]  /*191d0*/  FFMA.FTZ R79, R140, c[0x0][0x23c], -R103.reuse ;  /* 0x00008f008c4f7a23 */ /* 0x100fe20000010867 */
[----:B------:R-:W2:Y:S01]  /*191e0*/  MUFU.EX2 R108, R108 ;  /* 0x0000006c006c7308 */ /* 0x000ea20000000800 */
[--C-:B------:R-:W-:Y:S02]  /*191f0*/  FFMA.FTZ R77, R33, c[0x0][0x23c], -R64.reuse ;  /* 0x00008f00214d7a23 */ /* 0x100fe40000010840 */
[----:B------:R-:W-:Y:S01]  /*19200*/  FMUL.FTZ R33, R39, R69 ;  /* 0x0000004527217220 */ /* 0x000fe20000410000 */
        /* <DEDUP_REMOVED lines=11> */
[----:B------:R-:W-:Y:S02]  /*192c0*/  FFMA.FTZ R112, R112, c[0x0][0x23c], -R103 ;  /* 0x00008f0070707a23 */ /* 0x000fe40000010867 */
[--C-:B------:R-:W-:Y:S01]  /*192d0*/  FFMA.FTZ R113, R113, c[0x0][0x23c], -R64.reuse ;  /* 0x00008f0071717a23 */ /* 0x100fe20000010840 */
[----:B--2---:R-:W-:Y:S01]  /*192e0*/  F2FP.PACK_AB R40, R108, R117 ;  /* 0x000000756c28723e */ /* 0x004fe200000000ff */
[----:B------:R-:W-:Y:S02]  /*192f0*/  FFMA.FTZ R117, R39, R186, R117 ;  /* 0x000000ba27757223 */ /* 0x000fe40000010075 */
[----:B------:R-:W-:Y:S02]  /*19300*/  FFMA.FTZ R111, R111, c[0x0][0x23c], -R64 ;  /* 0x00008f006f6f7a23 */ /* 0x000fe40000010840 */
[----:B------:R-:W-:Y:S01]  /*19310*/  FFMA.FTZ R104, R104, c[0x0][0x23c], -R103 ;  /* 0x00008f0068687a23 */ /* 0x000fe20000010867 */
[----:B------:R2:W-:Y:S01]  /*19320*/  MUFU.EX2 R78, R32 ;  /* 0x00000020004e7308 */ /* 0x0005e20000000800 */
[----:B------:R-:W-:Y:S09]  /*19330*/  FADD.FTZ R117, R108, R117 ;  /* 0x000000756c757221 */ /* 0x000ff20000010000 */
[----:B------:R-:W-:Y:S01]  /*19340*/  MUFU.EX2 R92, R209 ;  /* 0x000000d1005c7308 */ /* 0x000fe20000000800 */
[C---:B-1----:R-:W-:Y:S01]  /*19350*/  F2FP.PACK_AB R42, R105.reuse, R106 ;  /* 0x0000006a692a723e */ /* 0x042fe200000000ff */
[----:B------:R-:W-:Y:S04]  /*19360*/  FADD.FTZ R106, R106, R117 ;  /* 0x000000756a6a7221 */ /* 0x000fe80000010000 */
[----:B------:R-:W-:Y:S04]  /*19370*/  FADD.FTZ R106, R105, R106 ;  /* 0x0000006a696a7221 */ /* 0x000fe80000010000 */
[----:B------:R-:W-:Y:S01]  /*19380*/  MUFU.EX2 R67, R67 ;  /* 0x0000004300437308 */ /* 0x000fe20000000800 */
[C---:B------:R-:W-:Y:S05]  /*19390*/  HMMA.16816.F32 R4, R40.reuse, R12, R4 ;  /* 0x0000000c2804723c */ /* 0x040fea0000001804 */
[C---:B--2---:R-:W-:Y:S02]  /*193a0*/  FMUL.FTZ R32, R39.reuse, R68 ;  /* 0x0000004427207220 */ /* 0x044fe40000410000 */
        /* <DEDUP_REMOVED lines=28> */
[C---:B------:R-:W-:Y:S01]  /*19570*/  HMMA.16816.F32 R24, R40.reuse, R30, R24 ;  /* 0x0000001e2818723c */ /* 0x040fe20000001818 */
[----:B------:R-:W1:Y:S03]  /*19580*/  MUFU.EX2 R81, R81 ;  /* 0x0000005100517308 */ /* 0x000e660000000800 */
[----:B------:R-:W-:Y:S02]  /*19590*/  FMUL.FTZ R28, R39, R72 ;  /* 0x00000048271c7220 */ /* 0x000fe40000410000 */
[----:B------:R-:W-:Y:S02]  /*195a0*/  FFMA.FTZ R39, R56, c[0x0][0x23c], -R103 ;  /* 0x00008f0038277a23 */ /* 0x000fe40000010867 */
[C---:B------:R-:W-:Y:S03]  /*195b0*/  FMUL.FTZ R30, R38.reuse, R74 ;  /* 0x0000004a261e7220 */ /* 0x040fe60000410000 */
[----:B------:R2:W3:Y:S01]  /*195c0*/  MUFU.EX2 R73, R77 ;  /* 0x0000004d00497308 */ /* 0x0004e20000000800 */
[----:B------:R-:W-:Y:S02]  /*195d0*/  FMUL.FTZ R31, R38, R75 ;  /* 0x0000004b261f7220 */ /* 0x000fe40000410000 */
[--C-:B------:R-:W-:Y:S02]  /*195e0*/  FFMA.FTZ R74, R145, c[0x0][0x23c], -R64.reuse ;  /* 0x00008f00914a7a23 */ /* 0x100fe40000010840 */
[----:B------:R-:W-:Y:S02]  /*195f0*/  FADD.FTZ R38, R114, R187 ;  /* 0x000000bb72267221 */ /* 0x000fe40000010000 */
[----:B------:R-:W-:Y:S01]  /*19600*/  FFMA.FTZ R75, R189, c[0x0][0x23c], -R64 ;  /* 0x00008f00bd4b7a23 */ /* 0x000fe20000010840 */
[C---:B------:R-:W-:Y:S02]  /*19610*/  HMMA.16816.F32 R28, R40.reuse, R44, R28 ;  /* 0x0000002c281c723c */ /* 0x040fe4000000181c */
[----:B------:R-:W-:Y:S01]  /*19620*/  MUFU.EX2 R79, R79 ;  /* 0x0000004f004f7308 */ /* 0x000fe20000000800 */
[----:B------:R-:W-:Y:S02]  /*19630*/  FADD.FTZ R109, R109, R38 ;  /* 0x000000266d6d7221 */ /* 0x000fe40000010000 */
[--C-:B------:R-:W-:Y:S02]  /*19640*/  FFMA.FTZ R72, R147, c[0x0][0x23c], -R64.reuse ;  /* 0x00008f0093487a23 */ /* 0x100fe40000010840 */
[----:B------:R-:W-:Y:S01]  /*19650*/  FADD.FTZ R109, R102, R109 ;  /* 0x0000006d666d7221 */ /* 0x000fe20000010000 */
[----:B------:R-:W-:Y:S01]  /*19660*/  HMMA.16816.F32 R32, R40, R46, R32 ;  /* 0x0000002e2820723c */ /* 0x000fe20000001820 */
[----:B------:R-:W4:Y:S03]  /*19670*/  LDSM.16.MT88.4 R44, [R157+0x6800] ;  /* 0x006800009d2c783b */ /* 0x000f260000004200 */
[----:B------:R-:W-:Y:S01]  /*19680*/  MUFU.EX2 R74, R74 ;  /* 0x0000004a004a7308 */ /* 0x000fe20000000800 */
[--C-:B------:R-:W-:Y:S01]  /*19690*/  FFMA.FTZ R124, R133, c[0x0][0x23c], -R64.reuse ;  /* 0x00008f00857c7a23 */ /* 0x100fe20000010840 */
[----:B------:R-:W-:Y:S01]  /*196a0*/  MOV R102, R3 ;  /* 0x0000000300667202 */ /* 0x000fe20000000f00 */
[----:B------:R-:W-:Y:S01]  /*196b0*/  FFMA.FTZ R133, R132, c[0x0][0x23c], -R103 ;  /* 0x00008f0084857a23 */ /* 0x000fe20000010867 */
[----:B-1----:R-:W-:Y:S01]  /*196c0*/  F2FP.PACK_AB R40, R78, R81 ;  /* 0x000000514e28723e */ /* 0x002fe200000000ff */
[----:B--2---:R-:W-:Y:S03]  /*196d0*/  FFMA.FTZ R77, R143, c[0x0][0x23c], -R64 ;  /* 0x00008f008f4d7a23 */ /* 0x004fe60000010840 */
[----:B---3--:R-:W-:Y:S01]  /*196e0*/  F2FP.PACK_AB R42, R73, R76 ;  /* 0x0000004c492a723e */ /* 0x008fe200000000ff */
[----:B------:R-:W-:Y:S01]  /*196f0*/  FADD.FTZ R81, R81, R106 ;  /* 0x0000006a51517221 */ /* 0x000fe20000010000 */
[----:B------:R-:W-:Y:S01]  /*19700*/  F2FP.PACK_AB R41, R65, R92 ;  /* 0x0000005c4129723e */ /* 0x000fe200000000ff */
[----:B------:R-:W1:Y:S01]  /*19710*/  MUFU.EX2 R77, R77 ;  /* 0x0000004d004d7308 */ /* 0x000e620000000800 */
[----:B------:R-:W-:Y:S01]  /*19720*/  F2FP.PACK_AB R43, R67, R88 ;  /* 0x00000058432b723e */ /* 0x000fe200000000ff */
[----:B------:R-:W-:Y:S02]  /*19730*/  FADD.FTZ R92, R92, R109 ;  /* 0x0000006d5c5c7221 */ /* 0x000fe40000010000 */
[----:B------:R-:W-:Y:S02]  /*19740*/  FADD.FTZ R81, R78, R81 ;  /* 0x000000514e517221 */ /* 0x000fe40000010000 */
[----:B------:R-:W-:Y:S02]  /*19750*/  FADD.FTZ R65, R65, R92 ;  /* 0x0000005c41417221 */ /* 0x000fe40000010000 */
[C---:B------:R-:W-:Y:S01]  /*19760*/  HMMA.16816.F32 R4, R40.reuse, R48, R4 ;  /* 0x000000302804723c */ /* 0x040fe20000001804 */
[----:B------:R-:W-:Y:S01]  /*19770*/  LDSM.16.MT88.4 R92, [R160+0x9800] ;  /* 0x00980000a05c783b */ /* 0x000fe20000004200 */
[----:B------:R-:W-:Y:S01]  /*19780*/  MUFU.EX2 R80, R80 ;  /* 0x0000005000507308 */ /* 0x000fe20000000800 */
[--C-:B------:R-:W-:Y:S02]  /*19790*/  FFMA.FTZ R132, R125, c[0x0][0x23c], -R64.reuse ;  /* 0x00008f007d847a23 */ /* 0x100fe40000010840 */
[--C-:B------:R-:W-:Y:S02]  /*197a0*/  FFMA.FTZ R125, R120, c[0x0][0x23c], -R103.reuse ;  /* 0x00008f00787d7a23 */ /* 0x100fe40000010867 */
[--C-:B------:R-:W-:Y:S01]  /*197b0*/  FFMA.FTZ R120, R57, c[0x0][0x23c], -R64.reuse ;  /* 0x00008f0039787a23 */ /* 0x100fe20000010840 */
[C---:B------:R-:W-:Y:S01]  /*197c0*/  HMMA.16816.F32 R8, R40.reuse, R50, R8 ;  /* 0x000000322808723c */ /* 0x040fe20000001808 */
[----:B------:R-:W2:Y:S03]  /*197d0*/  LDSM.16.MT88.4 R48, [R156+0x6800] ;  /* 0x006800009c30783b */ /* 0x000ea60000004200 */
[----:B------:R-:W-:Y:S01]  /*197e0*/  MUFU.EX2 R122, R122 ;  /* 0x0000007a007a7308 */ /* 0x000fe20000000800 */
        /* <DEDUP_REMOVED lines=9> */
[--C-:B------:R-:W-:Y:S02]  /*19880*/  FFMA.FTZ R110, R115, c[0x0][0x23c], -R64.reuse ;  /* 0x00008f00736e7a23 */ /* 0x100fe40000010840 */
[C---:B----4-:R-:W-:Y:S01]  /*19890*/  HMMA.16816.F32 R20, R40.reuse, R44, R20 ;  /* 0x0000002c2814723c */ /* 0x050fe20000001814 */
[----:B------:R-:W4:Y:S01]  /*198a0*/  MUFU.EX2 R68, R68 ;  /* 0x0000004400447308 */ /* 0x000f220000000800 */
[----:B------:R-:W-:Y:S02]  /*198b0*/  LDSM.16.MT88.4 R56, [R157+0x8800] ;  /* 0x008800009d38783b */ /* 0x000fe40000004200 */
[----:B------:R-:W-:Y:S02]  /*198c0*/  FFMA.FTZ R134, R107, c[0x0][0x23c], -R64 ;  /* 0x00008f006b867a23 */ /* 0x000fe40000010840 */
[----:B------:R-:W-:Y:S02]  /*198d0*/  FFMA.FTZ R107, R66, c[0x0][0x23c], -R103 ;  /* 0x00008f00426b7a23 */ /* 0x000fe40000010867 */
[C---:B------:R-:W-:Y:S02]  /*198e0*/  HMMA.16816.F32 R24, R40.reuse, R46, R24 ;  /* 0x0000002e2818723c */ /* 0x040fe40000001818 */
[----:B------:R-:W5:Y:S01]  /*198f0*/  LDSM.16.MT88.4 R44, [R158+0x7000] ;  /* 0x007000009e2c783b */ /* 0x000f620000004200 */
[----:B------:R-:W-:Y:S01]  /*19900*/  MUFU.EX2 R75, R75 ;  /* 0x0000004b004b7308 */ /* 0x000fe20000000800 */
[----:B------:R-:W-:Y:S04]  /*19910*/  FADD.FTZ R88, R88, R65 ;  /* 0x0000004158587221 */ /* 0x000fe80000010000 */
[----:B------:R-:W-:Y:S01]  /*19920*/  FADD.FTZ R88, R67, R88 ;  /* 0x0000005843587221 */ /* 0x000fe20000010000 */
[C---:B--2---:R-:W-:Y:S04]  /*19930*/  HMMA.16816.F32 R28, R40.reuse, R48, R28 ;  /* 0x00000030281c723c */ /* 0x044fe8000000181c */
[----:B------:R-:W2:Y:S04]  /*19940*/  MUFU.EX2 R72, R72 ;  /* 0x0000004800487308 */ /* 0x000ea80000000800 */
[----:B------:R-:W-:Y:S01]  /*19950*/  HMMA.16816.F32 R32, R40, R50, R32 ;  /* 0x000000322820723c */ /* 0x000fe20000001820 */
[----:B------:R-:W5:Y:S05]  /*19960*/  LDSM.16.MT88.4 R48, [R157+0x7000] ;  /* 0x007000009d30783b */ /* 0x000f6a0000004200 */
[----:B------:R-:W-:Y:S01]  /*19970*/  MUFU.EX2 R118, R118 ;  /* 0x0000007600767308 */ /* 0x000fe20000000800 */
[----:B-1----:R-:W-:Y:S02]  /*19980*/  F2FP.PACK_AB R42, R77, R74 ;  /* 0x0000004a4d2a723e */ /* 0x002fe400000000ff */
[----:B------:R-:W-:Y:S03]  /*19990*/  F2FP.PACK_AB R41, R70, R69 ;  /* 0x000000454629723e */ /* 0x000fe600000000ff */
[----:B----4-:R-:W-:Y:S01]  /*199a0*/  F2FP.PACK_AB R43, R68, R71 ;  /* 0x00000047442b723e */ /* 0x010fe200000000ff */
[----:B------:R-:W-:Y:S03]  /*199b0*/  FADD.FTZ R69, R69, R88 ;  /* 0x0000005845457221 */ /* 0x000fe60000010000 */
[----:B------:R-:W-:Y:S01]  /*199c0*/  MUFU.EX2 R131, R131 ;  /* 0x0000008300837308 */ /* 0x000fe20000000800 */
[----:B------:R-:W-:Y:S01]  /*199d0*/  FADD.FTZ R70, R70, R69 ;  /* 0x0000004546467221 */ /* 0x000fe20000010000 */
[----:B--2---:R-:W-:Y:S03]  /*199e0*/  F2FP.PACK_AB R40, R72, R75 ;  /* 0x0000004b4828723e */ /* 0x004fe600000000ff */
[----:B------:R-:W-:Y:S04]  /*199f0*/  FADD.FTZ R71, R71, R70 ;  /* 0x0000004647477221 */ /* 0x000fe80000010000 */
[----:B------:R-:W-:Y:S01]  /*19a00*/  FADD.FTZ R68, R68, R71 ;  /* 0x0000004744447221 */ /* 0x000fe20000010000 */
[----:B------:R-:W-:Y:S01]  /*19a10*/  MUFU.EX2 R116, R116 ;  /* 0x0000007400747308 */ /* 0x000fe20000000800 */
[C---:B---3--:R-:W-:Y:S08]  /*19a20*/  HMMA.16816.F32 R4, R40.reuse, R52, R4 ;  /* 0x000000342804723c */ /* 0x048ff00000001804 */
[C---:B------:R-:W-:Y:S01]  /*19a30*/  HMMA.16816.F32 R8, R40.reuse, R54, R8 ;  /* 0x000000362808723c */ /* 0x040fe20000001808 */
[----:B------:R-:W1:Y:S01]  /*19a40*/  LDSM.16.MT88.4 R52, [R156+0x7000] ;  /* 0x007000009c34783b */ /* 0x000e620000004200 */
[----:B------:R-:W-:Y:S06]  /*19a50*/  MUFU.EX2 R121, R121 ;  /* 0x0000007900797308 */ /* 0x000fec0000000800 */
[C---:B-----5:R-:W-:Y:S04]  /*19a60*/  HMMA.16816.F32 R12, R40.reuse, R44, R12 ;  /* 0x0000002c280c723c */ /* 0x060fe8000000180c */
[----:B------:R-:W-:Y:S04]  /*19a70*/  MUFU.EX2 R119, R119 ;  /* 0x0000007700777308 */ /* 0x000fe80000000800 */
[C---:B------:R-:W-:Y:S01]  /*19a80*/  HMMA.16816.F32 R16, R40.reuse, R46, R16 ;  /* 0x0000002e2810723c */ /* 0x040fe20000001810 */
[----:B------:R-:W2:Y:S05]  /*19a90*/  LDSM.16.MT88.4 R44, [R160+0x7800] ;  /* 0x00780000a02c783b */ /* 0x000eaa0000004200 */
[----:B------:R-:W-:Y:S02]  /*19aa0*/  MUFU.EX2 R120, R120 ;  /* 0x0000007800787308 */ /* 0x000fe40000000800 */
[C---:B------:R-:W-:Y:S08]  /*19ab0*/  HMMA.16816.F32 R20, R40.reuse, R48, R20 ;  /* 0x000000302814723c */ /* 0x040ff00000001814 */
[C---:B------:R-:W-:Y:S01]  /*19ac0*/  HMMA.16816.F32 R24, R40.reuse, R50, R24 ;  /* 0x000000322818723c */ /* 0x040fe20000001818 */
[----:B------:R-:W-:Y:S01]  /*19ad0*/  MUFU.EX2 R83, R83 ;  /* 0x0000005300537308 */ /* 0x000fe20000000800 */
[----:B------:R-:W3:Y:S06]  /*19ae0*/  LDSM.16.MT88.4 R48, [R158+0x7800] ;  /* 0x007800009e30783b */ /* 0x000eec0000004200 */
[C---:B-1----:R-:W-:Y:S03]  /*19af0*/  HMMA.16816.F32 R28, R40.reuse, R52, R28 ;  /* 0x00000034281c723c */ /* 0x042fe6000000181c */
[----:B------:R-:W1:Y:S05]  /*19b00*/  MUFU.EX2 R82, R82 ;  /* 0x0000005200527308 */ /* 0x000e6a0000000800 */
[----:B------:R-:W-:Y:S01]  /*19b10*/  HMMA.16816.F32 R32, R40, R54, R32 ;  /* 0x000000362820723c */ /* 0x000fe20000001820 */
[----:B------:R-:W4:Y:S04]  /*19b20*/  LDSM.16.MT88.4 R52, [R157+0x7800] ;  /* 0x007800009d34783b */ /* 0x000f280000004200 */
[----:B------:R-:W-:Y:S02]  /*19b30*/  MUFU.EX2 R90, R90 ;  /* 0x0000005a005a7308 */ /* 0x000fe40000000800 */
[----:B------:R-:W-:Y:S08]  /*19b40*/  F2FP.PACK_AB R41, R80, R79 ;  /* 0x0000004f5029723e */ /* 0x000ff000000000ff */
[----:B------:R-:W5:Y:S01]  /*19b50*/  MUFU.EX2 R89, R89 ;  /* 0x0000005900597308 */ /* 0x000f620000000800 */
[----:B-1----:R-:W-:Y:S09]  /*19b60*/  F2FP.PACK_AB R43, R82, R83 ;  /* 0x00000053522b723e */ /* 0x002ff200000000ff */
[----:B------:R-:W-:Y:S10]  /*19b70*/  MUFU.EX2 R91, R91 ;  /* 0x0000005b005b7308 */ /* 0x000ff40000000800 */
[----:B------:R-:W1:Y:S01]  /*19b80*/  MUFU.EX2 R124, R124 ;  /* 0x0000007c007c7308 */ /* 0x000e620000000800 */
[----:B-----5:R-:W-:Y:S09]  /*19b90*/  F2FP.PACK_AB R40, R89, R90 ;  /* 0x0000005a5928723e */ /* 0x020ff200000000ff */
[----:B------:R-:W-:Y:S10]  /*19ba0*/  MUFU.EX2 R130, R130 ;  /* 0x0000008200827308 */ /* 0x000ff40000000800 */
[----:B------:R-:W5:Y:S01]  /*19bb0*/  MUFU.EX2 R133, R133 ;  /* 0x0000008500857308 */ /* 0x000f620000000800 */
[----:B-1----:R-:W-:Y:S09]  /*19bc0*/  F2FP.PACK_AB R42, R124, R91 ;  /* 0x0000005b7c2a723e */ /* 0x002ff200000000ff */
[----:B------:R-:W-:Y:S01]  /*19bd0*/  MUFU.EX2 R128, R128 ;  /* 0x0000008000807308 */ /* 0x000fe20000000800 */
[C---:B--2---:R-:W-:Y:S08]  /*19be0*/  HMMA.16816.F32 R4, R40.reuse, R44, R4 ;  /* 0x0000002c2804723c */ /* 0x044ff00000001804 */
[C---:B------:R-:W-:Y:S01]  /*19bf0*/  HMMA.16816.F32 R8, R40.reuse, R46, R8 ;  /* 0x0000002e2808723c */ /* 0x040fe20000001808 */
[----:B------:R-:W1:Y:S01]  /*19c00*/  LDSM.16.MT88.4 R44, [R156+0x7800] ;  /* 0x007800009c2c783b */ /* 0x000e620000004200 */
[----:B------:R-:W2:Y:S06]  /*19c10*/  MUFU.EX2 R135, R135 ;  /* 0x0000008700877308 */ /* 0x000eac0000000800 */
        /* <DEDUP_REMOVED lines=14> */
[----:B-----5:R-:W-:Y:S02]  /*19d00*/  F2FP.PACK_AB R41, R133, R130 ;  /* 0x000000828529723e */ /* 0x020fe400000000ff */
[----:B--2---:R-:W-:Y:S03]  /*19d10*/  F2FP.PACK_AB R43, R135, R128 ;  /* 0x00000080872b723e */ /* 0x004fe600000000ff */
[----:B------:R-:W-:Y:S03]  /*19d20*/  F2FP.PACK_AB R40, R129, R126 ;  /* 0x0000007e8128723e */ /* 0x000fe600000000ff */
[----:B------:R-:W-:Y:S01]  /*19d30*/  MUFU.EX2 R123, R123 ;  /* 0x0000007b007b7308 */ /* 0x000fe20000000800 */
[----:B-1----:R-:W-:Y:S09]  /*19d40*/  F2FP.PACK_AB R42, R132, R127 ;  /* 0x0000007f842a723e */ /* 0x002ff200000000ff */
[----:B------:R-:W-:Y:S01]  /*19d50*/  MUFU.EX2 R114, R39 ;  /* 0x0000002700727308 */ /* 0x000fe20000000800 */
[C---:B---3--:R-:W-:Y:S08]  /*19d60*/  HMMA.16816.F32 R4, R40.reuse, R48, R4 ;  /* 0x000000302804723c */ /* 0x048ff00000001804 */
[C---:B------:R-:W-:Y:S01]  /*19d70*/  HMMA.16816.F32 R8, R40.reuse, R50, R8 ;  /* 0x000000322808723c */ /* 0x040fe20000001808 */
[----:B------:R-:W1:Y:S01]  /*19d80*/  LDSM.16.MT88.4 R48, [R156+0x8000] ;  /* 0x008000009c30783b */ /* 0x000e620000004200 */
[----:B------:R-:W2:Y:S06]  /*19d90*/  MUFU.EX2 R139, R139 ;  /* 0x0000008b008b7308 */ /* 0x000eac0000000800 */
[C---:B----4-:R-:W-:Y:S04]  /*19da0*/  HMMA.16816.F32 R12, R40.reuse, R52, R12 ;  /* 0x00000034280c723c */ /* 0x050fe8000000180c */
[----:B------:R-:W-:Y:S04]  /*19db0*/  MUFU.EX2 R110, R110 ;  /* 0x0000006e006e7308 */ /* 0x000fe80000000800 */
[C---:B------:R-:W-:Y:S01]  /*19dc0*/  HMMA.16816.F32 R16, R40.reuse, R54, R16 ;  /* 0x000000362810723c */ /* 0x040fe20000001810 */
[----:B------:R-:W3:Y:S05]  /*19dd0*/  LDSM.16.MT88.4 R52, [R160+0x8800] ;  /* 0x00880000a034783b */ /* 0x000eea0000004200 */
[----:B------:R-:W-:Y:S02]  /*19de0*/  MUFU.EX2 R113, R113 ;  /* 0x0000007100717308 */ /* 0x000fe40000000800 */
[C---:B------:R-:W-:Y:S04]  /*19df0*/  HMMA.16816.F32 R20, R40.reuse, R44, R20 ;  /* 0x0000002c2814723c */ /* 0x040fe80000001814 */
[----:B--2---:R-:W-:Y:S04]  /*19e00*/  F2FP.PACK_AB R39, R139, R114 ;  /* 0x000000728b27723e */ /* 0x004fe800000000ff */
[C---:B------:R-:W-:Y:S01]  /*19e10*/  HMMA.16816.F32 R24, R40.reuse, R46, R24 ;  /* 0x0000002e2818723c */ /* 0x040fe20000001818 */
[----:B------:R-:W2:Y:S01]  /*19e20*/  LDSM.16.MT88.4 R44, [R158+0x8800] ;  /* 0x008800009e2c783b */ /* 0x000ea20000004200 */
        /* <DEDUP_REMOVED lines=12> */
[C---:B---3--:R-:W-:Y:S08]  /*19ef0*/  HMMA.16816.F32 R4, R40.reuse, R52, R4 ;  /* 0x000000342804723c */ /* 0x048ff00000001804 */
[C---:B------:R-:W-:Y:S01]  /*19f00*/  HMMA.16816.F32 R8, R40.reuse, R54, R8 ;  /* 0x000000362808723c */ /* 0x040fe20000001808 */
[----:B------:R-:W-:Y:S07]  /*19f10*/  LDSM.16.MT88.4 R52, [R158+0x9000] ;  /* 0x009000009e34783b */ /* 0x000fee0000004200 */
[C---:B--2---:R-:W-:Y:S04]  /*19f20*/  HMMA.16816.F32 R12, R40.reuse, R44, R12 ;  /* 0x0000002c280c723c */ /* 0x044fe8000000180c */
[----:B-----5:R-:W-:Y:S04]  /*19f30*/  F2FP.PACK_AB R69, R107, R104 ;  /* 0x000000686b45723e */ /* 0x020fe800000000ff */
[C---:B------:R-:W-:Y:S01]  /*19f40*/  HMMA.16816.F32 R16, R40.reuse, R46, R16 ;  /* 0x0000002e2810723c */ /* 0x040fe20000001810 */
[----:B------:R-:W1:Y:S07]  /*19f50*/  LDSM.16.MT88.4 R44, [R160+0x9000] ;  /* 0x00900000a02c783b */ /* 0x000e6e0000004200 */
[C---:B------:R-:W-:Y:S08]  /*19f60*/  HMMA.16816.F32 R20, R40.reuse, R56, R20 ;  /* 0x000000382814723c */ /* 0x040ff00000001814 */
[C---:B------:R-:W-:Y:S01]  /*19f70*/  HMMA.16816.F32 R24, R40.reuse, R58, R24 ;  /* 0x0000003a2818723c */ /* 0x040fe20000001818 */
[----:B------:R-:W2:Y:S07]  /*19f80*/  LDSM.16.MT88.4 R56, [R157+0x9000] ;  /* 0x009000009d38783b */ /* 0x000eae0000004200 */
[C---:B----4-:R-:W-:Y:S07]  /*19f90*/  HMMA.16816.F32 R28, R40.reuse, R48, R28 ;  /* 0x00000030281c723c */ /* 0x050fee000000181c */
[--C-:B------:R-:W-:Y:S01]  /*19fa0*/  FFMA.FTZ R48, R37, c[0x0][0x23c], -R103.reuse ;  /* 0x00008f0025307a23 */ /* 0x100fe20000010867 */
[----:B------:R-:W-:Y:S01]  /*19fb0*/  HMMA.16816.F32 R32, R40, R50, R32 ;  /* 0x000000322820723c */ /* 0x000fe20000001820 */
[----:B------:R-:W3:Y:S03]  /*19fc0*/  LDSM.16.MT88.4 R40, [R156+0x9000] ;  /* 0x009000009c28783b */ /* 0x000ee60000004200 */
[----:B------:R-:W-:Y:S01]  /*19fd0*/  F2FP.PACK_AB R37, R123, R112 ;  /* 0x000000707b25723e */ /* 0x000fe200000000ff */
[----:B------:R-:W-:Y:S01]  /*19fe0*/  FFMA.FTZ R103, R36, c[0x0][0x23c], -R103 ;  /* 0x00008f0024677a23 */ /* 0x000fe20000010867 */
[----:B------:R-:W-:Y:S01]  /*19ff0*/  F2FP.PACK_AB R36, R113, R110 ;  /* 0x0000006e7124723e */ /* 0x000fe200000000ff */
[----:B------:R-:W-:Y:S01]  /*1a000*/  FADD.FTZ R50, R76, R81 ;  /* 0x000000514c327221 */ /* 0x000fe20000010000 */
[----:B------:R-:W-:Y:S04]  /*1a010*/  MUFU.EX2 R48, R48 ;  /* 0x0000003000307308 */ /* 0x000fe80000000800 */
[----:B------:R-:W-:Y:S01]  /*1a020*/  FADD.FTZ R50, R73, R50 ;  /* 0x0000003249327221 */ /* 0x000fe20000010000 */
[C---:B-1----:R-:W-:Y:S05]  /*1a030*/  HMMA.16816.F32 R4, R36.reuse, R44, R4 ;  /* 0x0000002c2404723c */ /* 0x042fea0000001804 */
[----:B------:R-:W1:Y:S01]  /*1a040*/  MUFU.EX2 R103, R103 ;  /* 0x0000006700677308 */ /* 0x000e620000000800 */
[----:B------:R-:W-:Y:S02]  /*1a050*/  FADD.FTZ R49, R75, R50 ;  /* 0x000000324b317221 */ /* 0x000fe40000010000 */
[C---:B------:R-:W-:Y:S04]  /*1a060*/  HMMA.16816.F32 R8, R36.reuse, R46, R8 ;  /* 0x0000002e2408723c */ /* 0x040fe80000001808 */
[----:B------:R-:W-:Y:S02]  /*1a070*/  FADD.FTZ R49, R72, R49 ;  /* 0x0000003148317221 */ /* 0x000fe40000010000 */
[----:B------:R-:W-:Y:S02]  /*1a080*/  FFMA.FTZ R44, R63, c[0x0][0x23c], -R64 ;  /* 0x00008f003f2c7a23 */ /* 0x000fe40000010840 */
[C---:B------:R-:W-:Y:S04]  /*1a090*/  HMMA.16816.F32 R12, R36.reuse, R52, R12 ;  /* 0x00000034240c723c */ /* 0x040fe8000000180c */
[----:B------:R-:W-:Y:S01]  /*1a0a0*/  FADD.FTZ R74, R74, R49 ;  /* 0x000000314a4a7221 */ /* 0x000fe20000010000 */
[----:B------:R-:W-:Y:S01]  /*1a0b0*/  MUFU.EX2 R44, R44 ;  /* 0x0000002c002c7308 */ /* 0x000fe20000000800 */
[----:B------:R-:W-:Y:S02]  /*1a0c0*/  FADD.FTZ R49, R79, R68 ;  /* 0x000000444f317221 */ /* 0x000fe40000010000 */
[C---:B------:R-:W-:Y:S04]  /*1a0d0*/  HMMA.16816.F32 R16, R36.reuse, R54, R16 ;  /* 0x000000362410723c */ /* 0x040fe80000001810 */
[--C-:B------:R-:W-:Y:S01]  /*1a0e0*/  FFMA.FTZ R45, R61, c[0x0][0x23c], -R64.reuse ;  /* 0x00008f003d2d7a23 */ /* 0x100fe20000010840 */
[----:B-1----:R-:W-:Y:S01]  /*1a0f0*/  F2FP.PACK_AB R71, R103, R48 ;  /* 0x000000306747723e */ /* 0x002fe200000000ff */
[--C-:B------:R-:W-:Y:S02]  /*1a100*/  FFMA.FTZ R46, R62, c[0x0][0x23c], -R64.reuse ;  /* 0x00008f003e2e7a23 */ /* 0x100fe40000010840 */
[C---:B--2---:R-:W-:Y:S02]  /*1a110*/  HMMA.16816.F32 R20, R36.reuse, R56, R20 ;  /* 0x000000382414723c */ /* 0x044fe40000001814 */
[----:B------:R-:W1:Y:S02]  /*1a120*/  MUFU.EX2 R45, R45 ;  /* 0x0000002d002d7308 */ /* 0x000e640000000800 */
[----:B------:R-:W-:Y:S02]  /*1a130*/  FFMA.FTZ R64, R60, c[0x0][0x23c], -R64 ;  /* 0x00008f003c407a23 */ /* 0x000fe40000010840 */
[----:B------:R-:W-:Y:S02]  /*1a140*/  FADD.FTZ R80, R80, R49 ;  /* 0x0000003150507221 */ /* 0x000fe40000010000 */
[C---:B------:R-:W-:Y:S04]  /*1a150*/  HMMA.16816.F32 R24, R36.reuse, R58, R24 ;  /* 0x0000003a2418723c */ /* 0x040fe80000001818 */
[----:B------:R-:W-:Y:S04]  /*1a160*/  MUFU.EX2 R46, R46 ;  /* 0x0000002e002e7308 */ /* 0x000fe80000000800 */
[C---:B---3--:R-:W-:Y:S06]  /*1a170*/  HMMA.16816.F32 R28, R36.reuse, R40, R28 ;  /* 0x00000028241c723c */ /* 0x048fec000000181c */
[----:B------:R-:W2:Y:S01]  /*1a180*/  MUFU.EX2 R47, R64 ;  /* 0x00000040002f7308 */ /* 0x000ea20000000800 */
[----:B------:R-:W-:Y:S01]  /*1a190*/  FADD.FTZ R41, R77, R74 ;  /* 0x0000004a4d297221 */ /* 0x000fe20000010000 */
[----:B------:R-:W-:Y:S01]  /*1a1a0*/  HMMA.16816.F32 R32, R36, R42, R32 ;  /* 0x0000002a2420723c */ /* 0x000fe20000001820 */
[----:B------:R-:W3:Y:S03]  /*1a1b0*/  LDSM.16.MT88.4 R76, [R157+0x9800] ;  /* 0x009800009d4c783b */ /* 0x000ee60000004200 */
        /* <DEDUP_REMOVED lines=8> */
[----:B--2---:R-:W-:Y:S01]  /*1a240*/  F2FP.PACK_AB R70, R47, R46 ;  /* 0x0000002e2f46723e */ /* 0x004fe200000000ff */
[----:B------:R-:W-:Y:S04]  /*1a250*/  FADD.FTZ R133, R133, R130 ;  /* 0x0000008285857221 */ /* 0x000fe80000010000 */
[----:B------:R-:W-:Y:S02]  /*1a260*/  FADD.FTZ R128, R128, R133 ;  /* 0x0000008580807221 */ /* 0x000fe40000010000 */
[C---:B------:R-:W-:Y:S01]  /*1a270*/  HMMA.16816.F32 R96, R68.reuse, R92, R4 ;  /* 0x0000005c4460723c */ /* 0x040fe20000001804 */
[----:B------:R-:W1:Y:S04]  /*1a280*/  LDSM.16.MT88.4 R4, [R156+0x9800] ;  /* 0x009800009c04783b */ /* 0x000e680000004200 */
        /* <DEDUP_REMOVED lines=12> */
[C---:B---3--:R-:W-:Y:S04]  /*1a350*/  HMMA.16816.F32 R80, R68.reuse, R76, R20 ;  /* 0x0000004c4450723c */ /* 0x048fe80000001814 */
        /* <DEDUP_REMOVED lines=25> */
.L_x_7688:
[----:B------:R-:W1:Y:S01]  /*1a4f0*/  SHFL.BFLY PT, R7, R186, 0x2, 0x1f ;  /* 0x0c401f00ba077f89 */ /* 0x000e6200000e0000 */
[----:B------:R-:W-:Y:S01]  /*1a500*/  MOV R11, 0x3f800000 ;  /* 0x3f800000000b7802 */ /* 0x000fe20000000f00 */
[----:B------:R-:W-:Y:S01]  /*1a510*/  BSSY B0, `(.L_x_7693) ;  /* 0x000009f000007945 */ /* 0x000fe20003800000 */
[----:B------:R-:W-:Y:S01]  /*1a520*/  IADD3 R46, -R173, RZ, RZ ;  /* 0x000000ffad2e7210 */ /* 0x000fe20007ffe1ff */
[----:B------:R-:W2:Y:S04]  /*1a530*/  SHFL.BFLY PT, R4, R187, 0x2, 0x1f ;  /* 0x0c401f00bb047f89 */ /* 0x000ea800000e0000 */
        /* <DEDUP_REMOVED lines=10> */
[----:B------:R-:W-:Y:S02]  /*1a5e0*/  LEA.HI R8, R5, R0, RZ, 0x2 ;  /* 0x0000000005087211 */ /* 0x000fe400078f10ff */
[----:B----4-:R-:W-:Y:S02]  /*1a5f0*/  SHF.R.S32.HI R10, RZ, 0x1f, R13 ;  /* 0x0000001fff0a7819 */ /* 0x010fe4000001140d */
[----:B------:R-:W-:Y:S02]  /*1a600*/  SHF.R.S32.HI R12, RZ, 0x2, R8 ;  /* 0x00000002ff0c7819 */ /* 0x000fe40000011408 */
[----:B------:R-:W-:-:S04]  /*1a610*/  LEA.HI R10, R10, R13, RZ, 0x4 ;  /* 0x0000000d0a0a7211 */ /* 0x000fc800078f20ff */
[----:B------:R-:W-:Y:S01]  /*1a620*/  SHF.R.S32.HI R10, RZ, 0x4, R10 ;  /* 0x00000004ff0a7819 */ /* 0x000fe2000001140a */
[----:B-----5:R-:W-:Y:S02]  /*1a630*/  IMAD R45, R46, c[0x0][0x1c0], R45 ;  /* 0x000070002e2d7a24 */ /* 0x020fe400078e022d */
[----:B-1----:R-:W-:Y:S02]  /*1a640*/  IMAD R44, R44, c[0x0][0x210], R173 ;  /* 0x000084002c2c7a24 */ /* 0x002fe400078e02ad */
[----:B--2---:R-:W-:Y:S01]  /*1a650*/  FADD.FTZ R6, R7, R6 ;  /* 0x0000000607067221 */ /* 0x004fe20000010000 */
[----:B------:R-:W-:Y:S01]  /*1a660*/  SHF.R.S32.HI R7, RZ, 0x1f, R8 ;  /* 0x0000001fff077819 */ /* 0x000fe20000011408 */
[----:B------:R-:W-:Y:S02]  /*1a670*/  IMAD R44, R44, c[0x0][0x1c0], R45 ;  /* 0x000070002c2c7a24 */ /* 0x000fe400078e022d */
[----:B---3--:R-:W-:Y:S01]  /*1a680*/  FADD.FTZ R4, R9, R4 ;  /* 0x0000000409047221 */ /* 0x008fe20000010000 */
[----:B------:R-:W-:Y:S01]  /*1a690*/  FSETP.NE.FTZ.AND P3, PT, R6, RZ, PT ;  /* 0x000000ff0600720b */ /* 0x000fe20003f75000 */
[----:B------:R-:W-:Y:S01]  /*1a6a0*/  IMAD.MOV.U32 R9, RZ, RZ, 0x3f800000 ;  /* 0x3f800000ff097424 */ /* 0x000fe200078e00ff */
[----:B------:R-:W-:-:S02]  /*1a6b0*/  LEA.HI R7, R7, R12, RZ, 0x3 ;  /* 0x0000000c07077211 */ /* 0x000fc400078f18ff */
[----:B------:R-:W-:Y:S02]  /*1a6c0*/  FSETP.NE.FTZ.AND P0, PT, R4, RZ, PT ;  /* 0x000000ff0400720b */ /* 0x000fe40003f15000 */
[----:B------:R-:W-:-:S04]  /*1a6d0*/  LOP3.LUT R7, R7, 0xfffffff8, RZ, 0xc0, !PT ;  /* 0xfffffff807077812 */ /* 0x000fc800078ec0ff */
[----:B------:R-:W-:-:S03]  /*1a6e0*/  IADD3 R7, R12, -R7, RZ ;  /* 0x800000070c077210 */ /* 0x000fc60007ffe0ff */
[----:B------:R-:W1:Y:S01]  /*1a6f0*/  @P3 MUFU.RCP R11, R6 ;  /* 0x00000006000b3308 */ /* 0x000e620000001000 */
[----:B------:R-:W-:-:S04]  /*1a700*/  LOP3.LUT R12, R7, 0x1, RZ, 0xc0, !PT ;  /* 0x00000001070c7812 */ /* 0x000fc800078ec0ff */
[----:B------:R-:W-:Y:S02]  /*1a710*/  ISETP.NE.U32.AND P4, PT, R12, 0x1, PT ;  /* 0x000000010c00780c */ /* 0x000fe40003f85070 */
[----:B------:R-:W-:Y:S01]  /*1a720*/  SHF.L.U32 R12, R10, 0x6, RZ ;  /* 0x000000060a0c7819 */ /* 0x000fe200000006ff */
[----:B------:R-:W2:Y:S01]  /*1a730*/  @P0 MUFU.RCP R9, R4 ;  /* 0x0000000400090308 */ /* 0x000ea20000001000 */
[----:B------:R-:W-:Y:S01]  /*1a740*/  R2P PR, R7, 0x6 ;  /* 0x0000000607007804 */ /* 0x000fe20000000000 */
[----:B-1----:R-:W-:-:S06]  /*1a750*/  FMUL.FTZ R96, R11, R96 ;  /* 0x000000600b607220 */ /* 0x002fcc0000410000 */
        /* <DEDUP_REMOVED lines=122> */
.L_x_7694:
[----:B--234-:R-:W-:Y:S05]  /*1af00*/  BSYNC B0 ;  /* 0x0000000000007941 */ /* 0x01cfea0003800000 */
.L_x_7693:
        /* <DEDUP_REMOVED lines=35> */
.L_x_7695:
        /* <DEDUP_REMOVED lines=12> */
.L_x_7823:


//--------------------- .nv.shared._ZN5flash32flash_fwd_splitkv_combine_kernelI23Flash_fwd_kernel_traitsILi64ELi64ELi256ELi4ELb0ELb0EN7cutlass6half_tE19Flash_kernel_traitsILi64ELi64ELi256ELi4ES3_EELi8ELi7ELb0EEEvNS_16Flash_fwd_paramsE --------------------------
	.section	.nv.shared._ZN5flash32flash_fwd_splitkv_combine_kernelI23Flash_fwd_kernel_traitsILi64ELi64ELi256ELi4ELb0ELb0EN7cutlass6half_tE19Flash_kernel_traitsILi64ELi64ELi256ELi4ES3_EELi8ELi7ELb0EEEvNS_16Flash_fwd_paramsE,"aw",@nobits
	.sectionflags	@""
	.align	16
.nv.shared._ZN5flash32flash_fwd_splitkv_combine_kernelI23Flash_fwd_kernel_traitsILi64ELi64ELi256ELi4ELb0ELb0EN7cutlass6half_tE19Flash_kernel_traitsILi64ELi64ELi256ELi4ES3_EELi8ELi7ELb0EEEvNS_16Flash_fwd_paramsE:
	.zero		4608


//--------------------- .nv.global                --------------------------
	.section	.nv.global,"aw",@nobits
.nv.global:
	.type		_ZN78_INTERNAL_508b6885_42_flash_fwd_split_hdim64_fp16_causal_sm80_cu_59c7631c_27684cute1_E,@object
	.size		_ZN78_INTERNAL_508b6885_42_flash_fwd_split_hdim64_fp16_causal_sm80_cu_59c7631c_27684cute1_E,(_ZN78_INTERNAL_508b6885_42_flash_fwd_split_hdim64_fp16_causal_sm80_cu_59c7631c_27684cuda3std3__45__cpo6cbeginE - _ZN78_INTERNAL_508b6885_42_flash_fwd_split_hdim64_fp16_causal_sm80_cu_59c7631c_27684cute1_E)
_ZN78_INTERNAL_508b6885_42_flash_fwd_split_hdim64_fp16_causal_sm80_cu_59c7631c_27684cute1_E:
	.zero		1
	.type		_ZN78_INTERNAL_508b6885_42_flash_fwd_split_hdim64_fp16_causal_sm80_cu_59c7631c_27684cuda3std3__45__cpo6cbeginE,@object
	.size		_ZN78_INTERNAL_508b6885_42_flash_fwd_split_hdim64_fp16_causal_sm80_cu_59c7631c_27684cuda3std3__45__cpo6cbeginE,(_ZN78_INTERNAL_508b6885_42_flash_fwd_split_hdim64_fp16_causal_sm80_cu_59c7631c_27684cuda3std3__48in_placeE - _ZN78_INTERNAL_508b6885_42_flash_fwd_split_hdim64_fp16_causal_sm80_cu_59c7631c_27684cuda3std3__45__cpo6cbeginE)
_ZN78_INTERNAL_508b6885_42_flash_fwd_split_hdim64_fp16_causal_sm80_cu_59c7631c_27684cuda3std3__45__cpo6cbeginE:
	.zero		1
	.type		_ZN78_INTERNAL_508b6885_42_flash_fwd_split_hdim64_fp16_causal_sm80_cu_59c7631c_27684cuda3std3__48in_placeE,@object
	.size		_ZN78_INTERNAL_508b6885_42_flash_fwd_split_hdim64_fp16_causal_sm80_cu_59c7631c_27684cuda3std3__48in_placeE,(_ZN78_INTERNAL_508b6885_42_flash_fwd_split_hdim64_fp16_causal_sm80_cu_59c7631c_27684cuda3std6ranges3__45__cpo9iter_moveE - _ZN78_INTERNAL_508b6885_42_flash_fwd_split_hdim64_fp16_causal_sm80_cu_59c7631c_27684cuda3std3__48in_placeE)
_ZN78_INTERNAL_508b6885_42_flash_fwd_split_hdim64_fp16_causal_sm80_cu_59c7631c_27684cuda3std3__48in_placeE:
	.zero		1
	.type		_ZN78_INTERNAL_508b6885_42_flash_fwd_split_hdim64_fp16_causal_sm80_cu_59c7631c_27684cuda3std6ranges3__45__cpo9iter_moveE,@object
	.size		_ZN78_INTERNAL_508b6885_42_flash_fwd_split_hdim64_fp16_causal_sm80_cu_59c7631c_27684cuda3std6ranges3__45__cpo9iter_moveE,(_ZN78_INTERNAL_508b6885_42_flash_fwd_split_hdim64_fp16_causal_sm80_cu_59c7631c_27684cuda3std3__45__cpo5beginE - _ZN78_INTERNAL_508b6885_42_flash_fwd_split_hdim64_fp16_causal_sm80_cu_59c7631c_27684cuda3std6ranges3__45__cpo9iter_moveE)
_ZN78_INTERNAL_508b6885_42_flash_fwd_split_hdim64_fp16_causal_sm80_cu_59c7631c_27684cuda3std6ranges3__45__cpo9iter_moveE:
	.zero		1
	.type		_ZN78_INTERNAL_508b6885_42_flash_fwd_split_hdim64_fp16_causal_sm80_cu_59c7631c_27684cuda3std3__45__cpo5beginE,@object
	.size		_ZN78_INTERNAL_508b6885_42_flash_fwd_split_hdim64_fp16_causal_sm80_cu_59c7631c_27684cuda3std3__45__cpo5beginE,(_ZN78_INTERNAL_508b6885_42_flash_fwd_split_hdim64_fp16_causal_sm80_cu_59c7631c_27684cuda3std3__480_GLOBAL__N__508b6885_42_flash_fwd_split_hdim64_fp16_causal_sm80_cu_59c7631c_27686ignoreE - _ZN78_INTERNAL_508b6885_42_flash_fwd_split_hdim64_fp16_causal_sm80_cu_59c7631c_27684cuda3std3__45__cpo5beginE)
_ZN78_INTERNAL_508b6885_42_flash_fwd_split_hdim64_fp16_causal_sm80_cu_59c7631c_27684cuda3std3__45__cpo5beginE:
	.zero		1
	.type		_ZN78_INTERNAL_508b6885_42_flash_fwd_split_hdim64_fp16_causal_sm80_cu_59c7631c_27684cuda3std3__480_GLOBAL__N__508b6885_42_flash_fwd_split_hdim64_fp16_causal_sm80_cu_59c7631c_27686ignoreE,@object
	.size		_ZN78_INTERNAL_508b6885_42_flash_fwd_split_hdim64_fp16_causal_sm80_cu_59c7631c_27684cuda3std3__480_GLOBAL__N__508b6885_42_flash_fwd_split_hdim64_fp16_causal_sm80_cu_59c7631c_27686ignoreE,(_ZN78_INTERNAL_508b6885_42_flash_fwd_split_hdim64_fp16_causal_sm80_cu_59c7631c_27684cute7productE - _ZN78_INTERNAL_508b6885_42_flash_fwd_split_hdim64_fp16_causal_sm80_cu_59c7631c_27684cuda3std3__480_GLOBAL__N__508b6885_42_flash_fwd_split_hdim64_fp16_causal_sm80_cu_59c7631c_27686ignoreE)
_ZN78_INTERNAL_508b6885_42_flash_fwd_split_hdim64_fp16_causal_sm80_cu_59c7631c_27684cuda3std3__480_GLOBAL__N__508b6885_42_flash_fwd_split_hdim64_fp16_causal_sm80_cu_59c7631c_27686ignoreE:
	.zero		1
	.type		_ZN78_INTERNAL_508b6885_42_flash_fwd_split_hdim64_fp16_causal_sm80_cu_59c7631c_27684cute7productE,@object
	.size		_ZN78_INTERNAL_508b6885_42_flash_fwd_split_hdim64_fp16_causal_sm80_cu_59c7631c_27684cute7productE,(_ZN78_INTERNAL_508b6885_42_flash_fwd_split_hdim64_fp16_causal_sm80_cu_59c7631c_27684cuda3std3__45__cpo3endE - _ZN78_INTERNAL_508b6885_42_flash_fwd_split_hdim64_fp16_causal_sm80_cu_59c7631c_27684cute7productE)
_ZN78_INTERNAL_508b6885_42_flash_fwd_split_hdim64_fp16_causal_sm80_cu_59c7631c_27684cute7productE:
	.zero		1
	.type		_ZN78_INTERNAL_508b6885_42_flash_fwd_split_hdim64_fp16_causal_sm80_cu_59c7631c_27684cuda3std3__45__cpo3endE,@object
	.size		_ZN78_INTERNAL_508b6885_42_flash_fwd_split_hdim64_fp16_causal_sm80_cu_59c7631c_27684cuda3std3__45__cpo3endE,(_ZN78_INTERNAL_508b6885_42_flash_fwd_split_hdim64_fp16_causal_sm80_cu_59c7631c_27684cuda3std3__419piecewise_constructE - _ZN78_INTERNAL_508b6885_42_flash_fwd_split_hdim64_fp16_causal_sm80_cu_59c7631c_27684cuda3std3__45__cpo3endE)
_ZN78_INTERNAL_508b6885_42_flash_fwd_split_hdim64_fp16_causal_sm80_cu_59c7631c_27684cuda3std3__45__cpo3endE:
	.zero		1
	.type		_ZN78_INTERNAL_508b6885_42_flash_fwd_split_hdim64_fp16_causal_sm80_cu_59c7631c_27684cuda3std3__419piecewise_constructE,@object
	.size		_ZN78_INTERNAL_508b6885_42_flash_fwd_split_hdim64_fp16_causal_sm80_cu_59c7631c_27684cuda3std3__419piecewise_constructE,(_ZN78_INTERNAL_508b6885_42_flash_fwd_split_hdim64_fp16_causal_sm80_cu_59c7631c_27684cuda3std3__45__cpo4cendE - _ZN78_INTERNAL_508b6885_42_flash_fwd_split_hdim64_fp16_causal_sm80_cu_59c7631c_27684cuda3std3__419piecewise_constructE)
_ZN78_INTERNAL_508b6885_42_flash_fwd_split_hdim64_fp16_causal_sm80_cu_59c7631c_27684cuda3std3__419piecewise_constructE:
	.zero		1
	.type		_ZN78_INTERNAL_508b6885_42_flash_fwd_split_hdim64_fp16_causal_sm80_cu_59c7631c_27684cuda3std3__45__cpo4cendE,@object
	.size		_ZN78_INTERNAL_508b6885_42_flash_fwd_split_hdim64_fp16_causal_sm80_cu_59c7631c_27684cuda3std3__45__cpo4cendE,(_ZN78_INTERNAL_508b6885_42_flash_fwd_split_hdim64_fp16_causal_sm80_cu_59c7631c_27684cuda3std6ranges3__45__cpo4swapE - _ZN78_INTERNAL_508b6885_42_flash_fwd_split_hdim64_fp16_causal_sm80_cu_59c7631c_27684cuda3std3__45__cpo4cendE)
_ZN78_INTERNAL_508b6885_42_flash_fwd_split_hdim64_fp16_causal_sm80_cu_59c7631c_27684cuda3std3__45__cpo4cendE:
	.zero		1
	.type		_ZN78_INTERNAL_508b6885_42_flash_fwd_split_hdim64_fp16_causal_sm80_cu_59c7631c_27684cuda3std6ranges3__45__cpo4swapE,@object
	.size		_ZN78_INTERNAL_508b6885_42_flash_fwd_split_hdim64_fp16_causal_sm80_cu_59c7631c_27684cuda3std6ranges3__45__cpo4swapE,(.L_7 - _ZN78_INTERNAL_508b6885_42_flash_fwd_split_hdim64_fp16_causal_sm80_cu_59c7631c_27684cuda3std6ranges3__45__cpo4swapE)
_ZN78_INTERNAL_508b6885_42_flash_fwd_split_hdim64_fp16_causal_sm80_cu_59c7631c_27684cuda3std6ranges3__45__cpo4swapE:
	.zero		1
.L_7:


//--------------------- .nv.shared._ZN5flash32flash_fwd_splitkv_combine_kernelI23Flash_fwd_kernel_traitsILi64ELi64ELi256ELi4ELb0ELb0EN7cutlass6half_tE19Flash_kernel_traitsILi64ELi64ELi256ELi4ES3_EELi8ELi6ELb0EEEvNS_16Flash_fwd_paramsE --------------------------
	.section	.nv.shared._ZN5flash32flash_fwd_splitkv_combine_kernelI23Flash_fwd_kernel_traitsILi64ELi64ELi256ELi4ELb0ELb0EN7cutlass6half_tE19Flash_kernel_traitsILi64ELi64ELi256ELi4ES3_EELi8ELi6ELb0EEEvNS_16Flash_fwd_paramsE,"aw",@nobits
	.sectionflags	@""
	.align	16
.nv.shared._ZN5flash32flash_fwd_splitkv_combine_kernelI23Flash_fwd_kernel_traitsILi64ELi64ELi256ELi4ELb0ELb0EN7cutlass6half_tE19Flash_kernel_traitsILi64ELi64ELi256ELi4ES3_EELi8ELi6ELb0EEEvNS_16Flash_fwd_paramsE:
	.zero		2304


//--------------------- .nv.shared._ZN5flash32flash_fwd_splitkv_combine_kernelI23Flash_fwd_kernel_traitsILi64ELi64ELi256ELi4ELb0ELb0EN7cutlass6half_tE19Flash_kernel_traitsILi64ELi64ELi256ELi4ES3_EELi8ELi5ELb0EEEvNS_16Flash_fwd_paramsE --------------------------
	.section	.nv.shared._ZN5flash32flash_fwd_splitkv_combine_kernelI23Flash_fwd_kernel_traitsILi64ELi64ELi256ELi4ELb0ELb0EN7cutlass6half_tE19Flash_kernel_traitsILi64ELi64ELi256ELi4ES3_EELi8ELi5ELb0EEEvNS_16Flash_fwd_paramsE,"aw",@nobits
	.sectionflags	@""
	.align	16
.nv.shared._ZN5flash32flash_fwd_splitkv_combine_kernelI23Flash_fwd_kernel_traitsILi64ELi64ELi256ELi4ELb0ELb0EN7cutlass6half_tE19Flash_kernel_traitsILi64ELi64ELi256ELi4ES3_EELi8ELi5ELb0EEEvNS_16Flash_fwd_paramsE:
	.zero		1152


//--------------------- .nv.shared._ZN5flash32flash_fwd_splitkv_combine_kernelI23Flash_fwd_kernel_traitsILi64ELi64ELi256ELi4ELb0ELb0EN7cutlass6half_tE19Flash_kernel_traitsILi64ELi64ELi256ELi4ES3_EELi8ELi4ELb0EEEvNS_16Flash_fwd_paramsE --------------------------
	.section	.nv.shared._ZN5flash32flash_fwd_splitkv_combine_kernelI23Flash_fwd_kernel_traitsILi64ELi64ELi256ELi4ELb0ELb0EN7cutlass6half_tE19Flash_kernel_traitsILi64ELi64ELi256ELi4ES3_EELi8ELi4ELb0EEEvNS_16Flash_fwd_paramsE,"aw",@nobits
	.sectionflags	@""
	.align	16
.nv.shared._ZN5flash32flash_fwd_splitkv_combine_kernelI23Flash_fwd_kernel_traitsILi64ELi64ELi256ELi4ELb0ELb0EN7cutlass6half_tE19Flash_kernel_traitsILi64ELi64ELi256ELi4ES3_EELi8ELi4ELb0EEEvNS_16Flash_fwd_paramsE:
	.zero		576


//--------------------- .nv.shared._ZN5flash32flash_fwd_splitkv_combine_kernelI23Flash_fwd_kernel_traitsILi64ELi64ELi256ELi4ELb0ELb0EN7cutlass6half_tE19Flash_kernel_traitsILi64ELi64ELi256ELi4ES3_EELi8ELi3ELb0EEEvNS_16Flash_fwd_paramsE --------------------------
	.section	.nv.shared._ZN5flash32flash_fwd_splitkv_combine_kernelI23Flash_fwd_kernel_traitsILi64ELi64ELi256ELi4ELb0ELb0EN7cutlass6half_tE19Flash_kernel_traitsILi64ELi64ELi256ELi4ES3_EELi8ELi3ELb0EEEvNS_16Flash_fwd_paramsE,"aw",@nobits
	.sectionflags	@""
	.align	16
.nv.shared._ZN5flash32flash_fwd_splitkv_combine_kernelI23Flash_fwd_kernel_traitsILi64ELi64ELi256ELi4ELb0ELb0EN7cutlass6half_tE19Flash_kernel_traitsILi64ELi64ELi256ELi4ES3_EELi8ELi3ELb0EEEvNS_16Flash_fwd_paramsE:
	.zero		288


//--------------------- .nv.shared._ZN5flash32flash_fwd_splitkv_combine_kernelI23Flash_fwd_kernel_traitsILi64ELi64ELi256ELi4ELb0ELb0EN7cutlass6half_tE19Flash_kernel_traitsILi64ELi64ELi256ELi4ES3_EELi8ELi2ELb0EEEvNS_16Flash_fwd_paramsE --------------------------
	.section	.nv.shared._ZN5flash32flash_fwd_splitkv_combine_kernelI23Flash_fwd_kernel_traitsILi64ELi64ELi256ELi4ELb0ELb0EN7cutlass6half_tE19Flash_kernel_traitsILi64ELi64ELi256ELi4ES3_EELi8ELi2ELb0EEEvNS_16Flash_fwd_paramsE,"aw",@nobits
	.sectionflags	@""
	.align	16
.nv.shared._ZN5flash32flash_fwd_splitkv_combine_kernelI23Flash_fwd_kernel_traitsILi64ELi64ELi256ELi4ELb0ELb0EN7cutlass6half_tE19Flash_kernel_traitsILi64ELi64ELi256ELi4ES3_EELi8ELi2ELb0EEEvNS_16Flash_fwd_paramsE:
	.zero		144


//--------------------- .nv.shared._ZN5flash32flash_fwd_splitkv_combine_kernelI23Flash_fwd_kernel_traitsILi64ELi64ELi256ELi4ELb0ELb0EN7cutlass6half_tE19Flash_kernel_traitsILi64ELi64ELi256ELi4ES3_EELi8ELi1ELb0EEEvNS_16Flash_fwd_paramsE --------------------------
	.section	.nv.shared._ZN5flash32flash_fwd_splitkv_combine_kernelI23Flash_fwd_kernel_traitsILi64ELi64ELi256ELi4ELb0ELb0EN7cutlass6half_tE19Flash_kernel_traitsILi64ELi64ELi256ELi4ES3_EELi8ELi1ELb0EEEvNS_16Flash_fwd_paramsE,"aw",@nobits
	.sectionflags	@""
	.align	16
.nv.shared._ZN5flash32flash_fwd_splitkv_combine_kernelI23Flash_fwd_kernel_traitsILi64ELi64ELi256ELi4ELb0ELb0EN7cutlass6half_tE19Flash_kernel_traitsILi64ELi64ELi256ELi4ES3_EELi8ELi1ELb0EEEvNS_16Flash_fwd_paramsE:
	.zero		80


//--------------------- .nv.shared._ZN5flash32flash_fwd_splitkv_combine_kernelI23Flash_fwd_kernel_traitsILi64ELi64ELi256ELi4ELb0ELb0EN7cutlass6half_tE19Flash_kernel_traitsILi64ELi64ELi256ELi4ES3_EELi8ELi7ELb1EEEvNS_16Flash_fwd_paramsE --------------------------
	.section	.nv.shared._ZN5flash32flash_fwd_splitkv_combine_kernelI23Flash_fwd_kernel_traitsILi64ELi64ELi256ELi4ELb0ELb0EN7cutlass6half_tE19Flash_kernel_traitsILi64ELi64ELi256ELi4ES3_EELi8ELi7ELb1EEEvNS_16Flash_fwd_paramsE,"aw",@nobits
	.sectionflags	@""
	.align	16
.nv.shared._ZN5flash32flash_fwd_splitkv_combine_kernelI23Flash_fwd_kernel_traitsILi64ELi64ELi256ELi4ELb0ELb0EN7cutlass6half_tE19Flash_kernel_traitsILi64ELi64ELi256ELi4ES3_EELi8ELi7ELb1EEEvNS_16Flash_fwd_paramsE:
	.zero		4608


//--------------------- .nv.shared._ZN5flash32flash_fwd_splitkv_combine_kernelI23Flash_fwd_kernel_traitsILi64ELi64ELi256ELi4ELb0ELb0EN7cutlass6half_tE19Flash_kernel_traitsILi64ELi64ELi256ELi4ES3_EELi8ELi6ELb1EEEvNS_16Flash_fwd_paramsE --------------------------
	.section	.nv.shared._ZN5flash32flash_fwd_splitkv_combine_kernelI23Flash_fwd_kernel_traitsILi64ELi64ELi256ELi4ELb0ELb0EN7cutlass6half_tE19Flash_kernel_traitsILi64ELi64ELi256ELi4ES3_EELi8ELi6ELb1EEEvNS_16Flash_fwd_paramsE,"aw",@nobits
	.sectionflags	@""
	.align	16
.nv.shared._ZN5flash32flash_fwd_splitkv_combine_kernelI23Flash_fwd_kernel_traitsILi64ELi64ELi256ELi4ELb0ELb0EN7cutlass6half_tE19Flash_kernel_traitsILi64ELi64ELi256ELi4ES3_EELi8ELi6ELb1EEEvNS_16Flash_fwd_paramsE:
	.zero		2304


//--------------------- .nv.shared._ZN5flash32flash_fwd_splitkv_combine_kernelI23Flash_fwd_kernel_traitsILi64ELi64ELi256ELi4ELb0ELb0EN7cutlass6half_tE19Flash_kernel_traitsILi64ELi64ELi256ELi4ES3_EELi8ELi5ELb1EEEvNS_16Flash_fwd_paramsE --------------------------
	.section	.nv.shared._ZN5flash32flash_fwd_splitkv_combine_kernelI23Flash_fwd_kernel_traitsILi64ELi64ELi256ELi4ELb0ELb0EN7cutlass6half_tE19Flash_kernel_traitsILi64ELi64ELi256ELi4ES3_EELi8ELi5ELb1EEEvNS_16Flash_fwd_paramsE,"aw",@nobits
	.sectionflags	@""
	.align	16
.nv.shared._ZN5flash32flash_fwd_splitkv_combine_kernelI23Flash_fwd_kernel_traitsILi64ELi64ELi256ELi4ELb0ELb0EN7cutlass6half_tE19Flash_kernel_traitsILi64ELi64ELi256ELi4ES3_EELi8ELi5ELb1EEEvNS_16Flash_fwd_paramsE:
	.zero		1152


//--------------------- .nv.shared._ZN5flash32flash_fwd_splitkv_combine_kernelI23Flash_fwd_kernel_traitsILi64ELi64ELi256ELi4ELb0ELb0EN7cutlass6half_tE19Flash_kernel_traitsILi64ELi64ELi256ELi4ES3_EELi8ELi4ELb1EEEvNS_16Flash_fwd_paramsE --------------------------
	.section	.nv.shared._ZN5flash32flash_fwd_splitkv_combine_kernelI23Flash_fwd_kernel_traitsILi64ELi64ELi256ELi4ELb0ELb0EN7cutlass6half_tE19Flash_kernel_traitsILi64ELi64ELi256ELi4ES3_EELi8ELi4ELb1EEEvNS_16Flash_fwd_paramsE,"aw",@nobits
	.sectionflags	@""
	.align	16
.nv.shared._ZN5flash32flash_fwd_splitkv_combine_kernelI23Flash_fwd_kernel_traitsILi64ELi64ELi256ELi4ELb0ELb0EN7cutlass6half_tE19Flash_kernel_traitsILi64ELi64ELi256ELi4ES3_EELi8ELi4ELb1EEEvNS_16Flash_fwd_paramsE:
	.zero		576


//--------------------- .nv.shared._ZN5flash32flash_fwd_splitkv_combine_kernelI23Flash_fwd_kernel_traitsILi64ELi64ELi256ELi4ELb0ELb0EN7cutlass6half_tE19Flash_kernel_traitsILi64ELi64ELi256ELi4ES3_EELi8ELi3ELb1EEEvNS_16Flash_fwd_paramsE --------------------------
	.section	.nv.shared._ZN5flash32flash_fwd_splitkv_combine_kernelI23Flash_fwd_kernel_traitsILi64ELi64ELi256ELi4ELb0ELb0EN7cutlass6half_tE19Flash_kernel_traitsILi64ELi64ELi256ELi4ES3_EELi8ELi3ELb1EEEvNS_16Flash_fwd_paramsE,"aw",@nobits
	.sectionflags	@""
	.align	16
.nv.shared._ZN5flash32flash_fwd_splitkv_combine_kernelI23Flash_fwd_kernel_traitsILi64ELi64ELi256ELi4ELb0ELb0EN7cutlass6half_tE19Flash_kernel_traitsILi64ELi64ELi256ELi4ES3_EELi8ELi3ELb1EEEvNS_16Flash_fwd_paramsE:
	.zero		288


//--------------------- .nv.shared._ZN5flash32flash_fwd_splitkv_combine_kernelI23Flash_fwd_kernel_traitsILi64ELi64ELi256ELi4ELb0ELb0EN7cutlass6half_tE19Flash_kernel_traitsILi64ELi64ELi256ELi4ES3_EELi8ELi2ELb1EEEvNS_16Flash_fwd_paramsE --------------------------
	.section	.nv.shared._ZN5flash32flash_fwd_splitkv_combine_kernelI23Flash_fwd_kernel_traitsILi64ELi64ELi256ELi4ELb0ELb0EN7cutlass6half_tE19Flash_kernel_traitsILi64ELi64ELi256ELi4ES3_EELi8ELi2ELb1EEEvNS_16Flash_fwd_paramsE,"aw",@nobits
	.sectionflags	@""
	.align	16
.nv.shared._ZN5flash32flash_fwd_splitkv_combine_kernelI23Flash_fwd_kernel_traitsILi64ELi64ELi256ELi4ELb0ELb0EN7cutlass6half_tE19Flash_kernel_traitsILi64ELi64ELi256ELi4ES3_EELi8ELi2ELb1EEEvNS_16Flash_fwd_paramsE:
	.zero		144


//--------------------- .nv.shared._ZN5flash32flash_fwd_splitkv_combine_kernelI23Flash_fwd_kernel_traitsILi64ELi64ELi256ELi4ELb0ELb0EN7cutlass6half_tE19Flash_kernel_traitsILi64ELi64ELi256ELi4ES3_EELi8ELi1ELb1EEEvNS_16Flash_fwd_paramsE --------------------------
	.section	.nv.shared._ZN5flash32flash_fwd_splitkv_combine_kernelI23Flash_fwd_kernel_traitsILi64ELi64ELi256ELi4ELb0ELb0EN7cutlass6half_tE19Flash_kernel_traitsILi64ELi64ELi256ELi4ES3_EELi8ELi1ELb1EEEvNS_16Flash_fwd_paramsE,"aw",@nobits
	.sectionflags	@""
	.align	16
.nv.shared._ZN5flash32flash_fwd_splitkv_combine_kernelI23Flash_fwd_kernel_traitsILi64ELi64ELi256ELi4ELb0ELb0EN7cutlass6half_tE19Flash_kernel_traitsILi64ELi64ELi256ELi4ES3_EELi8ELi1ELb1EEEvNS_16Flash_fwd_paramsE:
	.zero		80


//--------------------- .nv.shared._ZN5flash24flash_fwd_splitkv_kernelI23Flash_fwd_kernel_traitsILi64ELi64ELi256ELi4ELb0ELb0EN7cutlass6half_tE19Flash_kernel_traitsILi64ELi64ELi256ELi4ES3_EELb1ELb0ELb0ELb0ELb0ELb0ELb0ELb0EEEvNS_16Flash_fwd_paramsE --------------------------
	.section	.nv.shared._ZN5flash24flash_fwd_splitkv_kernelI23Flash_fwd_kernel_traitsILi64ELi64ELi256ELi4ELb0ELb0EN7cutlass6half_tE19Flash_kernel_traitsILi64ELi64ELi256ELi4ES3_EELb1ELb0ELb0ELb0ELb0ELb0ELb0ELb0EEEvNS_16Flash_fwd_paramsE,"aw",@nobits
	.sectionflags	@""
	.align	16


//--------------------- .nv.shared._ZN5flash24flash_fwd_splitkv_kernelI23Flash_fwd_kernel_traitsILi64ELi64ELi256ELi4ELb0ELb0EN7cutlass6half_tE19Flash_kernel_traitsILi64ELi64ELi256ELi4ES3_EELb1ELb0ELb0ELb0ELb0ELb1ELb0ELb0EEEvNS_16Flash_fwd_paramsE --------------------------
	.section	.nv.shared._ZN5flash24flash_fwd_splitkv_kernelI23Flash_fwd_kernel_traitsILi64ELi64ELi256ELi4ELb0ELb0EN7cutlass6half_tE19Flash_kernel_traitsILi64ELi64ELi256ELi4ES3_EELb1ELb0ELb0ELb0ELb0ELb1ELb0ELb0EEEvNS_16Flash_fwd_paramsE,"aw",@nobits
	.sectionflags	@""
	.align	16


//--------------------- .nv.shared._ZN5flash24flash_fwd_splitkv_kernelI23Flash_fwd_kernel_traitsILi64ELi64ELi256ELi4ELb0ELb0EN7cutlass6half_tE19Flash_kernel_traitsILi64ELi64ELi256ELi4ES3_EELb1ELb0ELb0ELb0ELb0ELb0ELb0ELb1EEEvNS_16Flash_fwd_paramsE --------------------------
	.section	.nv.shared._ZN5flash24flash_fwd_splitkv_kernelI23Flash_fwd_kernel_traitsILi64ELi64ELi256ELi4ELb0ELb0EN7cutlass6half_tE19Flash_kernel_traitsILi64ELi64ELi256ELi4ES3_EELb1ELb0ELb0ELb0ELb0ELb0ELb0ELb1EEEvNS_16Flash_fwd_paramsE,"aw",@nobits
	.sectionflags	@""
	.align	16


//--------------------- .nv.shared._ZN5flash24flash_fwd_splitkv_kernelI23Flash_fwd_kernel_traitsILi64ELi64ELi256ELi4ELb0ELb0EN7cutlass6half_tE19Flash_kernel_traitsILi64ELi64ELi256ELi4ES3_EELb1ELb0ELb0ELb0ELb0ELb1ELb0ELb1EEEvNS_16Flash_fwd_paramsE --------------------------
	.section	.nv.shared._ZN5flash24flash_fwd_splitkv_kernelI23Flash_fwd_kernel_traitsILi64ELi64ELi256ELi4ELb0ELb0EN7cutlass6half_tE19Flash_kernel_traitsILi64ELi64ELi256ELi4ES3_EELb1ELb0ELb0ELb0ELb0ELb1ELb0ELb1EEEvNS_16Flash_fwd_paramsE,"aw",@nobits
	.sectionflags	@""
	.align	16


//--------------------- .nv.shared._ZN5flash24flash_fwd_splitkv_kernelI23Flash_fwd_kernel_traitsILi64ELi64ELi256ELi4ELb0ELb0EN7cutlass6half_tE19Flash_kernel_traitsILi64ELi64ELi256ELi4ES3_EELb1ELb0ELb0ELb0ELb0ELb0ELb1ELb0EEEvNS_16Flash_fwd_paramsE --------------------------
	.section	.nv.shared._ZN5flash24flash_fwd_splitkv_kernelI23Flash_fwd_kernel_traitsILi64ELi64ELi256ELi4ELb0ELb0EN7cutlass6half_tE19Flash_kernel_traitsILi64ELi64ELi256ELi4ES3_EELb1ELb0ELb0ELb0ELb0ELb0ELb1ELb0EEEvNS_16Flash_fwd_paramsE,"aw",@nobits
	.sectionflags	@""
	.align	16


//--------------------- .nv.shared._ZN5flash24flash_fwd_splitkv_kernelI23Flash_fwd_kernel_traitsILi64ELi64ELi256ELi4ELb0ELb0EN7cutlass6half_tE19Flash_kernel_traitsILi64ELi64ELi256ELi4ES3_EELb1ELb0ELb0ELb0ELb0ELb1ELb1ELb0EEEvNS_16Flash_fwd_paramsE --------------------------
	.section	.nv.shared._ZN5flash24flash_fwd_splitkv_kernelI23Flash_fwd_kernel_traitsILi64ELi64ELi256ELi4ELb0ELb0EN7cutlass6half_tE19Flash_kernel_traitsILi64ELi64ELi256ELi4ES3_EELb1ELb0ELb0ELb0ELb0ELb1ELb1ELb0EEEvNS_16Flash_fwd_paramsE,"aw",@nobits
	.sectionflags	@""
	.align	16


//--------------------- .nv.shared._ZN5flash24flash_fwd_splitkv_kernelI23Flash_fwd_kernel_traitsILi64ELi64ELi256ELi4ELb0ELb0EN7cutlass6half_tE19Flash_kernel_traitsILi64ELi64ELi256ELi4ES3_EELb1ELb0ELb0ELb0ELb0ELb0ELb1ELb1EEEvNS_16Flash_fwd_paramsE --------------------------
	.section	.nv.shared._ZN5flash24flash_fwd_splitkv_kernelI23Flash_fwd_kernel_traitsILi64ELi64ELi256ELi4ELb0ELb0EN7cutlass6half_tE19Flash_kernel_traitsILi64ELi64ELi256ELi4ES3_EELb1ELb0ELb0ELb0ELb0ELb0ELb1ELb1EEEvNS_16Flash_fwd_paramsE,"aw",@nobits
	.sectionflags	@""
	.align	16


//--------------------- .nv.shared._ZN5flash24flash_fwd_splitkv_kernelI23Flash_fwd_kernel_traitsILi64ELi64ELi256ELi4ELb0ELb0EN7cutlass6half_tE19Flash_kernel_traitsILi64ELi64ELi256ELi4ES3_EELb1ELb0ELb0ELb0ELb0ELb1ELb1ELb1EEEvNS_16Flash_fwd_paramsE --------------------------
	.section	.nv.shared._ZN5flash24flash_fwd_splitkv_kernelI23Flash_fwd_kernel_traitsILi64ELi64ELi256ELi4ELb0ELb0EN7cutlass6half_tE19Flash_kernel_traitsILi64ELi64ELi256ELi4ES3_EELb1ELb0ELb0ELb0ELb0ELb1ELb1ELb1EEEvNS_16Flash_fwd_paramsE,"aw",@nobits
	.sectionflags	@""
	.align	16


//--------------------- .nv.shared._ZN5flash24flash_fwd_splitkv_kernelI23Flash_fwd_kernel_traitsILi64ELi64ELi256ELi4ELb0ELb0EN7cutlass6half_tE19Flash_kernel_traitsILi64ELi64ELi256ELi4ES3_EELb1ELb0ELb0ELb1ELb1ELb0ELb0ELb0EEEvNS_16Flash_fwd_paramsE --------------------------
	.section	.nv.shared._ZN5flash24flash_fwd_splitkv_kernelI23Flash_fwd_kernel_traitsILi64ELi64ELi256ELi4ELb0ELb0EN7cutlass6half_tE19Flash_kernel_traitsILi64ELi64ELi256ELi4ES3_EELb1ELb0ELb0ELb1ELb1ELb0ELb0ELb0EEEvNS_16Flash_fwd_paramsE,"aw",@nobits
	.sectionflags	@""
	.align	16


//--------------------- .nv.shared._ZN5flash24flash_fwd_splitkv_kernelI23Flash_fwd_kernel_traitsILi64ELi64ELi256ELi4ELb0ELb0EN7cutlass6half_tE19Flash_kernel_traitsILi64ELi64ELi256ELi4ES3_EELb1ELb0ELb0ELb1ELb1ELb1ELb0ELb0EEEvNS_16Flash_fwd_paramsE --------------------------
	.section	.nv.shared._ZN5flash24flash_fwd_splitkv_kernelI23Flash_fwd_kernel_traitsILi64ELi64ELi256ELi4ELb0ELb0EN7cutlass6half_tE19Flash_kernel_traitsILi64ELi64ELi256ELi4ES3_EELb1ELb0ELb0ELb1ELb1ELb1ELb0ELb0EEEvNS_16Flash_fwd_paramsE,"aw",@nobits
	.sectionflags	@""
	.align	16


//--------------------- .nv.shared._ZN5flash24flash_fwd_splitkv_kernelI23Flash_fwd_kernel_traitsILi64ELi64ELi256ELi4ELb0ELb0EN7cutlass6half_tE19Flash_kernel_traitsILi64ELi64ELi256ELi4ES3_EELb1ELb0ELb0ELb1ELb1ELb0ELb1ELb0EEEvNS_16Flash_fwd_paramsE --------------------------
	.section	.nv.shared._ZN5flash24flash_fwd_splitkv_kernelI23Flash_fwd_kernel_traitsILi64ELi64ELi256ELi4ELb0ELb0EN7cutlass6half_tE19Flash_kernel_traitsILi64ELi64ELi256ELi4ES3_EELb1ELb0ELb0ELb1ELb1ELb0ELb1ELb0EEEvNS_16Flash_fwd_paramsE,"aw",@nobits
	.sectionflags	@""
	.align	16


//--------------------- .nv.shared._ZN5flash24flash_fwd_splitkv_kernelI23Flash_fwd_kernel_traitsILi64ELi64ELi256ELi4ELb0ELb0EN7cutlass6half_tE19Flash_kernel_traitsILi64ELi64ELi256ELi4ES3_EELb1ELb0ELb0ELb1ELb1ELb1ELb1ELb0EEEvNS_16Flash_fwd_paramsE --------------------------
	.section	.nv.shared._ZN5flash24flash_fwd_splitkv_kernelI23Flash_fwd_kernel_traitsILi64ELi64ELi256ELi4ELb0ELb0EN7cutlass6half_tE19Flash_kernel_traitsILi64ELi64ELi256ELi4ES3_EELb1ELb0ELb0ELb1ELb1ELb1ELb1ELb0EEEvNS_16Flash_fwd_paramsE,"aw",@nobits
	.sectionflags	@""
	.align	16


//--------------------- .nv.shared._ZN5flash24flash_fwd_splitkv_kernelI23Flash_fwd_kernel_traitsILi64ELi64ELi256ELi4ELb0ELb0EN7cutlass6half_tE19Flash_kernel_traitsILi64ELi64ELi256ELi4ES3_EELb1ELb0ELb0ELb0ELb1ELb0ELb0ELb0EEEvNS_16Flash_fwd_paramsE --------------------------
	.section	.nv.shared._ZN5flash24flash_fwd_splitkv_kernelI23Flash_fwd_kernel_traitsILi64ELi64ELi256ELi4ELb0ELb0EN7cutlass6half_tE19Flash_kernel_traitsILi64ELi64ELi256ELi4ES3_EELb1ELb0ELb0ELb0ELb1ELb0ELb0ELb0EEEvNS_16Flash_fwd_paramsE,"aw",@nobits
	.sectionflags	@""
	.align	16


//--------------------- .nv.shared._ZN5flash24flash_fwd_splitkv_kernelI23Flash_fwd_kernel_traitsILi64ELi64ELi256ELi4ELb0ELb0EN7cutlass6half_tE19Flash_kernel_traitsILi64ELi64ELi256ELi4ES3_EELb1ELb0ELb0ELb0ELb1ELb1ELb0ELb0EEEvNS_16Flash_fwd_paramsE --------------------------
	.section	.nv.shared._ZN5flash24flash_fwd_splitkv_kernelI23Flash_fwd_kernel_traitsILi64ELi64ELi256ELi4ELb0ELb0EN7cutlass6half_tE19Flash_kernel_traitsILi64ELi64ELi256ELi4ES3_EELb1ELb0ELb0ELb0ELb1ELb1ELb0ELb0EEEvNS_16Flash_fwd_paramsE,"aw",@nobits
	.sectionflags	@""
	.align	16


//--------------------- .nv.shared._ZN5flash24flash_fwd_splitkv_kernelI23Flash_fwd_kernel_traitsILi64ELi64ELi256ELi4ELb0ELb0EN7cutlass6half_tE19Flash_kernel_traitsILi64ELi64ELi256ELi4ES3_EELb1ELb0ELb1ELb0ELb0ELb0ELb0ELb0EEEvNS_16Flash_fwd_paramsE --------------------------
	.section	.nv.shared._ZN5flash24flash_fwd_splitkv_kernelI23Flash_fwd_kernel_traitsILi64ELi64ELi256ELi4ELb0ELb0EN7cutlass6half_tE19Flash_kernel_traitsILi64ELi64ELi256ELi4ES3_EELb1ELb0ELb1ELb0ELb0ELb0ELb0ELb0EEEvNS_16Flash_fwd_paramsE,"aw",@nobits
	.sectionflags	@""
	.align	16


//--------------------- .nv.shared._ZN5flash24flash_fwd_splitkv_kernelI23Flash_fwd_kernel_traitsILi64ELi64ELi256ELi4ELb0ELb0EN7cutlass6half_tE19Flash_kernel_traitsILi64ELi64ELi256ELi4ES3_EELb1ELb0ELb1ELb0ELb0ELb1ELb0ELb0EEEvNS_16Flash_fwd_paramsE --------------------------
	.section	.nv.shared._ZN5flash24flash_fwd_splitkv_kernelI23Flash_fwd_kernel_traitsILi64ELi64ELi256ELi4ELb0ELb0EN7cutlass6half_tE19Flash_kernel_traitsILi64ELi64ELi256ELi4ES3_EELb1ELb0ELb1ELb0ELb0ELb1ELb0ELb0EEEvNS_16Flash_fwd_paramsE,"aw",@nobits
	.sectionflags	@""
	.align	16


//--------------------- .nv.shared._ZN5flash24flash_fwd_splitkv_kernelI23Flash_fwd_kernel_traitsILi64ELi64ELi256ELi4ELb0ELb0EN7cutlass6half_tE19Flash_kernel_traitsILi64ELi64ELi256ELi4ES3_EELb1ELb0ELb0ELb0ELb1ELb0ELb0ELb1EEEvNS_16Flash_fwd_paramsE --------------------------
	.section	.nv.shared._ZN5flash24flash_fwd_splitkv_kernelI23Flash_fwd_kernel_traitsILi64ELi64ELi256ELi4ELb0ELb0EN7cutlass6half_tE19Flash_kernel_traitsILi64ELi64ELi256ELi4ES3_EELb1ELb0ELb0ELb0ELb1ELb0ELb0ELb1EEEvNS_16Flash_fwd_paramsE,"aw",@nobits
	.sectionflags	@""
	.align	16


//--------------------- .nv.shared._ZN5flash24flash_fwd_splitkv_kernelI23Flash_fwd_kernel_traitsILi64ELi64ELi256ELi4ELb0ELb0EN7cutlass6half_tE19Flash_kernel_traitsILi64ELi64ELi256ELi4ES3_EELb1ELb0ELb0ELb0ELb1ELb1ELb0ELb1EEEvNS_16Flash_fwd_paramsE --------------------------
	.section	.nv.shared._ZN5flash24flash_fwd_splitkv_kernelI23Flash_fwd_kernel_traitsILi64ELi64ELi256ELi4ELb0ELb0EN7cutlass6half_tE19Flash_kernel_traitsILi64ELi64ELi256ELi4ES3_EELb1ELb0ELb0ELb0ELb1ELb1ELb0ELb1EEEvNS_16Flash_fwd_paramsE,"aw",@nobits
	.sectionflags	@""
	.align	16


//--------------------- .nv.shared._ZN5flash24flash_fwd_splitkv_kernelI23Flash_fwd_kernel_traitsILi64ELi64ELi256ELi4ELb0ELb0EN7cutlass6half_tE19Flash_kernel_traitsILi64ELi64ELi256ELi4ES3_EELb1ELb0ELb1ELb0ELb0ELb0ELb0ELb1EEEvNS_16Flash_fwd_paramsE --------------------------
	.section	.nv.shared._ZN5flash24flash_fwd_splitkv_kernelI23Flash_fwd_kernel_traitsILi64ELi64ELi256ELi4ELb0ELb0EN7cutlass6half_tE19Flash_kernel_traitsILi64ELi64ELi256ELi4ES3_EELb1ELb0ELb1ELb0ELb0ELb0ELb0ELb1EEEvNS_16Flash_fwd_paramsE,"aw",@nobits
	.sectionflags	@""
	.align	16


//--------------------- .nv.shared._ZN5flash24flash_fwd_splitkv_kernelI23Flash_fwd_kernel_traitsILi64ELi64ELi256ELi4ELb0ELb0EN7cutlass6half_tE19Flash_kernel_traitsILi64ELi64ELi256ELi4ES3_EELb1ELb0ELb1ELb0ELb0ELb1ELb0ELb1EEEvNS_16Flash_fwd_paramsE --------------------------
	.section	.nv.shared._ZN5flash24flash_fwd_splitkv_kernelI23Flash_fwd_kernel_traitsILi64ELi64ELi256ELi4ELb0ELb0EN7cutlass6half_tE19Flash_kernel_traitsILi64ELi64ELi256ELi4ES3_EELb1ELb0ELb1ELb0ELb0ELb1ELb0ELb1EEEvNS_16Flash_fwd_paramsE,"aw",@nobits
	.sectionflags	@""
	.align	16


//--------------------- .nv.shared._ZN5flash24flash_fwd_splitkv_kernelI23Flash_fwd_kernel_traitsILi64ELi64ELi256ELi4ELb0ELb0EN7cutlass6half_tE19Flash_kernel_traitsILi64ELi64ELi256ELi4ES3_EELb1ELb0ELb0ELb0ELb1ELb0ELb1ELb0EEEvNS_16Flash_fwd_paramsE --------------------------
	.section	.nv.shared._ZN5flash24flash_fwd_splitkv_kernelI23Flash_fwd_kernel_traitsILi64ELi64ELi256ELi4ELb0ELb0EN7cutlass6half_tE19Flash_kernel_traitsILi64ELi64ELi256ELi4ES3_EELb1ELb0ELb0ELb0ELb1ELb0ELb1ELb0EEEvNS_16Flash_fwd_paramsE,"aw",@nobits
	.sectionflags	@""
	.align	16


//--------------------- .nv.shared._ZN5flash24flash_fwd_splitkv_kernelI23Flash_fwd_kernel_traitsILi64ELi64ELi256ELi4ELb0ELb0EN7cutlass6half_tE19Flash_kernel_traitsILi64ELi64ELi256ELi4ES3_EELb1ELb0ELb0ELb0ELb1ELb1ELb1ELb0EEEvNS_16Flash_fwd_paramsE --------------------------
	.section	.nv.shared._ZN5flash24flash_fwd_splitkv_kernelI23Flash_fwd_kernel_traitsILi64ELi64ELi256ELi4ELb0ELb0EN7cutlass6half_tE19Flash_kernel_traitsILi64ELi64ELi256ELi4ES3_EELb1ELb0ELb0ELb0ELb1ELb1ELb1ELb0EEEvNS_16Flash_fwd_paramsE,"aw",@nobits
	.sectionflags	@""
	.align	16


//--------------------- .nv.shared._ZN5flash24flash_fwd_splitkv_kernelI23Flash_fwd_kernel_traitsILi64ELi64ELi256ELi4ELb0ELb0EN7cutlass6half_tE19Flash_kernel_traitsILi64ELi64ELi256ELi4ES3_EELb1ELb0ELb1ELb0ELb0ELb0ELb1ELb0EEEvNS_16Flash_fwd_paramsE --------------------------
	.section	.nv.shared._ZN5flash24flash_fwd_splitkv_kernelI23Flash_fwd_kernel_traitsILi64ELi64ELi256ELi4ELb0ELb0EN7cutlass6half_tE19Flash_kernel_traitsILi64ELi64ELi256ELi4ES3_EELb1ELb0ELb1ELb0ELb0ELb0ELb1ELb0EEEvNS_16Flash_fwd_paramsE,"aw",@nobits
	.sectionflags	@""
	.align	16


//--------------------- .nv.shared._ZN5flash24flash_fwd_splitkv_kernelI23Flash_fwd_kernel_traitsILi64ELi64ELi256ELi4ELb0ELb0EN7cutlass6half_tE19Flash_kernel_traitsILi64ELi64ELi256ELi4ES3_EELb1ELb0ELb1ELb0ELb0ELb1ELb1ELb0EEEvNS_16Flash_fwd_paramsE --------------------------
	.section	.nv.shared._ZN5flash24flash_fwd_splitkv_kernelI23Flash_fwd_kernel_traitsILi64ELi64ELi256ELi4ELb0ELb0EN7cutlass6half_tE19Flash_kernel_traitsILi64ELi64ELi256ELi4ES3_EELb1ELb0ELb1ELb0ELb0ELb1ELb1ELb0EEEvNS_16Flash_fwd_paramsE,"aw",@nobits
	.sectionflags	@""
	.align	16


//--------------------- .nv.shared._ZN5flash24flash_fwd_splitkv_kernelI23Flash_fwd_kernel_traitsILi64ELi64ELi256ELi4ELb0ELb0EN7cutlass6half_tE19Flash_kernel_traitsILi64ELi64ELi256ELi4ES3_EELb1ELb0ELb0ELb0ELb1ELb0ELb1ELb1EEEvNS_16Flash_fwd_paramsE --------------------------
	.section	.nv.shared._ZN5flash24flash_fwd_splitkv_kernelI23Flash_fwd_kernel_traitsILi64ELi64ELi256ELi4ELb0ELb0EN7cutlass6half_tE19Flash_kernel_traitsILi64ELi64ELi256ELi4ES3_EELb1ELb0ELb0ELb0ELb1ELb0ELb1ELb1EEEvNS_16Flash_fwd_paramsE,"aw",@nobits
	.sectionflags	@""
	.align	16


//--------------------- .nv.shared._ZN5flash24flash_fwd_splitkv_kernelI23Flash_fwd_kernel_traitsILi64ELi64ELi256ELi4ELb0ELb0EN7cutlass6half_tE19Flash_kernel_traitsILi64ELi64ELi256ELi4ES3_EELb1ELb0ELb0ELb0ELb1ELb1ELb1ELb1EEEvNS_16Flash_fwd_paramsE --------------------------
	.section	.nv.shared._ZN5flash24flash_fwd_splitkv_kernelI23Flash_fwd_kernel_traitsILi64ELi64ELi256ELi4ELb0ELb0EN7cutlass6half_tE19Flash_kernel_traitsILi64ELi64ELi256ELi4ES3_EELb1ELb0ELb0ELb0ELb1ELb1ELb1ELb1EEEvNS_16Flash_fwd_paramsE,"aw",@nobits
	.sectionflags	@""
	.align	16


//--------------------- .nv.shared._ZN5flash24flash_fwd_splitkv_kernelI23Flash_fwd_kernel_traitsILi64ELi64ELi256ELi4ELb0ELb0EN7cutlass6half_tE19Flash_kernel_traitsILi64ELi64ELi256ELi4ES3_EELb1ELb0ELb1ELb0ELb0ELb0ELb1ELb1EEEvNS_16Flash_fwd_paramsE --------------------------
	.section	.nv.shared._ZN5flash24flash_fwd_splitkv_kernelI23Flash_fwd_kernel_traitsILi64ELi64ELi256ELi4ELb0ELb0EN7cutlass6half_tE19Flash_kernel_traitsILi64ELi64ELi256ELi4ES3_EELb1ELb0ELb1ELb0ELb0ELb0ELb1ELb1EEEvNS_16Flash_fwd_paramsE,"aw",@nobits
	.sectionflags	@""
	.align	16


//--------------------- .nv.shared._ZN5flash24flash_fwd_splitkv_kernelI23Flash_fwd_kernel_traitsILi64ELi64ELi256ELi4ELb0ELb0EN7cutlass6half_tE19Flash_kernel_traitsILi64ELi64ELi256ELi4ES3_EELb1ELb0ELb1ELb0ELb0ELb1ELb1ELb1EEEvNS_16Flash_fwd_paramsE --------------------------
	.section	.nv.shared._ZN5flash24flash_fwd_splitkv_kernelI23Flash_fwd_kernel_traitsILi64ELi64ELi256ELi4ELb0ELb0EN7cutlass6half_tE19Flash_kernel_traitsILi64ELi64ELi256ELi4ES3_EELb1ELb0ELb1ELb0ELb0ELb1ELb1ELb1EEEvNS_16Flash_fwd_paramsE,"aw",@nobits
	.sectionflags	@""
	.align	16


//--------------------- .nv.shared._ZN5flash32flash_fwd_splitkv_combine_kernelI23Flash_fwd_kernel_traitsILi64ELi64ELi128ELi4ELb0ELb0EN7cutlass6half_tE19Flash_kernel_traitsILi64ELi64ELi128ELi4ES3_EELi8ELi7ELb0EEEvNS_16Flash_fwd_paramsE --------------------------
	.section	.nv.shared._ZN5flash32flash_fwd_splitkv_combine_kernelI23Flash_fwd_kernel_traitsILi64ELi64ELi128ELi4ELb0ELb0EN7cutlass6half_tE19Flash_kernel_traitsILi64ELi64ELi128ELi4ES3_EELi8ELi7ELb0EEEvNS_16Flash_fwd_paramsE,"aw",@nobits
	.sectionflags	@""
	.align	16
.nv.shared._ZN5flash32flash_fwd_splitkv_combine_kernelI23Flash_fwd_kernel_traitsILi64ELi64ELi128ELi4ELb0ELb0EN7cutlass6half_tE19Flash_kernel_traitsILi64ELi64ELi128ELi4ES3_EELi8ELi7ELb0EEEvNS_16Flash_fwd_paramsE:
	.zero		4608


//--------------------- .nv.shared._ZN5flash32flash_fwd_splitkv_combine_kernelI23Flash_fwd_kernel_traitsILi64ELi64ELi128ELi4ELb0ELb0EN7cutlass6half_tE19Flash_kernel_traitsILi64ELi64ELi128ELi4ES3_EELi8ELi6ELb0EEEvNS_16Flash_fwd_paramsE --------------------------
	.section	.nv.shared._ZN5flash32flash_fwd_splitkv_combine_kernelI23Flash_fwd_kernel_traitsILi64ELi64ELi128ELi4ELb0ELb0EN7cutlass6half_tE19Flash_kernel_traitsILi64ELi64ELi128ELi4ES3_EELi8ELi6ELb0EEEvNS_16Flash_fwd_paramsE,"aw",@nobits
	.sectionflags	@""
	.align	16
.nv.shared._ZN5flash32flash_fwd_splitkv_combine_kernelI23Flash_fwd_kernel_traitsILi64ELi64ELi128ELi4ELb0ELb0EN7cutlass6half_tE19Flash_kernel_traitsILi64ELi64ELi128ELi4ES3_EELi8ELi6ELb0EEEvNS_16Flash_fwd_paramsE:
	.zero		2304


//--------------------- .nv.shared._ZN5flash32flash_fwd_splitkv_combine_kernelI23Flash_fwd_kernel_traitsILi64ELi64ELi128ELi4ELb0ELb0EN7cutlass6half_tE19Flash_kernel_traitsILi64ELi64ELi128ELi4ES3_EELi8ELi5ELb0EEEvNS_16Flash_fwd_paramsE --------------------------
	.section	.nv.shared._ZN5flash32flash_fwd_splitkv_combine_kernelI23Flash_fwd_kernel_traitsILi64ELi64ELi128ELi4ELb0ELb0EN7cutlass6half_tE19Flash_kernel_traitsILi64ELi64ELi128ELi4ES3_EELi8ELi5ELb0EEEvNS_16Flash_fwd_paramsE,"aw",@nobits
	.sectionflags	@""
	.align	16
.nv.shared._ZN5flash32flash_fwd_splitkv_combine_kernelI23Flash_fwd_kernel_traitsILi64ELi64ELi128ELi4ELb0ELb0EN7cutlass6half_tE19Flash_kernel_traitsILi64ELi64ELi128ELi4ES3_EELi8ELi5ELb0EEEvNS_16Flash_fwd_paramsE:
	.zero		1152


//--------------------- .nv.shared._ZN5flash32flash_fwd_splitkv_combine_kernelI23Flash_fwd_kernel_traitsILi64ELi64ELi128ELi4ELb0ELb0EN7cutlass6half_tE19Flash_kernel_traitsILi64ELi64ELi128ELi4ES3_EELi8ELi4ELb0EEEvNS_16Flash_fwd_paramsE --------------------------
	.section	.nv.shared._ZN5flash32flash_fwd_splitkv_combine_kernelI23Flash_fwd_kernel_traitsILi64ELi64ELi128ELi4ELb0ELb0EN7cutlass6half_tE19Flash_kernel_traitsILi64ELi64ELi128ELi4ES3_EELi8ELi4ELb0EEEvNS_16Flash_fwd_paramsE,"aw",@nobits
	.sectionflags	@""
	.align	16
.nv.shared._ZN5flash32flash_fwd_splitkv_combine_kernelI23Flash_fwd_kernel_traitsILi64ELi64ELi128ELi4ELb0ELb0EN7cutlass6half_tE19Flash_kernel_traitsILi64ELi64ELi128ELi4ES3_EELi8ELi4ELb0EEEvNS_16Flash_fwd_paramsE:
	.zero		576


//--------------------- .nv.shared._ZN5flash32flash_fwd_splitkv_combine_kernelI23Flash_fwd_kernel_traitsILi64ELi64ELi128ELi4ELb0ELb0EN7cutlass6half_tE19Flash_kernel_traitsILi64ELi64ELi128ELi4ES3_EELi8ELi3ELb0EEEvNS_16Flash_fwd_paramsE --------------------------
	.section	.nv.shared._ZN5flash32flash_fwd_splitkv_combine_kernelI23Flash_fwd_kernel_traitsILi64ELi64ELi128ELi4ELb0ELb0EN7cutlass6half_tE19Flash_kernel_traitsILi64ELi64ELi128ELi4ES3_EELi8ELi3ELb0EEEvNS_16Flash_fwd_paramsE,"aw",@nobits
	.sectionflags	@""
	.align	16
.nv.shared._ZN5flash32flash_fwd_splitkv_combine_kernelI23Flash_fwd_kernel_traitsILi64ELi64ELi128ELi4ELb0ELb0EN7cutlass6half_tE19Flash_kernel_traitsILi64ELi64ELi128ELi4ES3_EELi8ELi3ELb0EEEvNS_16Flash_fwd_paramsE:
	.zero		288


//--------------------- .nv.shared._ZN5flash32flash_fwd_splitkv_combine_kernelI23Flash_fwd_kernel_traitsILi64ELi64ELi128ELi4ELb0ELb0EN7cutlass6half_tE19Flash_kernel_traitsILi64ELi64ELi128ELi4ES3_EELi8ELi2ELb0EEEvNS_16Flash_fwd_paramsE --------------------------
	.section	.nv.shared._ZN5flash32flash_fwd_splitkv_combine_kernelI23Flash_fwd_kernel_traitsILi64ELi64ELi128ELi4ELb0ELb0EN7cutlass6half_tE19Flash_kernel_traitsILi64ELi64ELi128ELi4ES3_EELi8ELi2ELb0EEEvNS_16Flash_fwd_paramsE,"aw",@nobits
	.sectionflags	@""
	.align	16
.nv.shared._ZN5flash32flash_fwd_splitkv_combine_kernelI23Flash_fwd_kernel_traitsILi64ELi64ELi128ELi4ELb0ELb0EN7cutlass6half_tE19Flash_kernel_traitsILi64ELi64ELi128ELi4ES3_EELi8ELi2ELb0EEEvNS_16Flash_fwd_paramsE:
	.zero		144


//--------------------- .nv.shared._ZN5flash32flash_fwd_splitkv_combine_kernelI23Flash_fwd_kernel_traitsILi64ELi64ELi128ELi4ELb0ELb0EN7cutlass6half_tE19Flash_kernel_traitsILi64ELi64ELi128ELi4ES3_EELi8ELi1ELb0EEEvNS_16Flash_fwd_paramsE --------------------------
	.section	.nv.shared._ZN5flash32flash_fwd_splitkv_combine_kernelI23Flash_fwd_kernel_traitsILi64ELi64ELi128ELi4ELb0ELb0EN7cutlass6half_tE19Flash_kernel_traitsILi64ELi64ELi128ELi4ES3_EELi8ELi1ELb0EEEvNS_16Flash_fwd_paramsE,"aw",@nobits
	.sectionflags	@""
	.align	16
.nv.shared._ZN5flash32flash_fwd_splitkv_combine_kernelI23Flash_fwd_kernel_traitsILi64ELi64ELi128ELi4ELb0ELb0EN7cutlass6half_tE19Flash_kernel_traitsILi64ELi64ELi128ELi4ES3_EELi8ELi1ELb0EEEvNS_16Flash_fwd_paramsE:
	.zero		80


//--------------------- .nv.shared._ZN5flash32flash_fwd_splitkv_combine_kernelI23Flash_fwd_kernel_traitsILi64ELi64ELi128ELi4ELb0ELb0EN7cutlass6half_tE19Flash_kernel_traitsILi64ELi64ELi128ELi4ES3_EELi8ELi7ELb1EEEvNS_16Flash_fwd_paramsE --------------------------
	.section	.nv.shared._ZN5flash32flash_fwd_splitkv_combine_kernelI23Flash_fwd_kernel_traitsILi64ELi64ELi128ELi4ELb0ELb0EN7cutlass6half_tE19Flash_kernel_traitsILi64ELi64ELi128ELi4ES3_EELi8ELi7ELb1EEEvNS_16Flash_fwd_paramsE,"aw",@nobits
	.sectionflags	@""
	.align	16
.nv.shared._ZN5flash32flash_fwd_splitkv_combine_kernelI23Flash_fwd_kernel_traitsILi64ELi64ELi128ELi4ELb0ELb0EN7cutlass6half_tE19Flash_kernel_traitsILi64ELi64ELi128ELi4ES3_EELi8ELi7ELb1EEEvNS_16Flash_fwd_paramsE:
	.zero		4608


//--------------------- .nv.shared._ZN5flash32flash_fwd_splitkv_combine_kernelI23Flash_fwd_kernel_traitsILi64ELi64ELi128ELi4ELb0ELb0EN7cutlass6half_tE19Flash_kernel_traitsILi64ELi64ELi128ELi4ES3_EELi8ELi6ELb1EEEvNS_16Flash_fwd_paramsE --------------------------
	.section	.nv.shared._ZN5flash32flash_fwd_splitkv_combine_kernelI23Flash_fwd_kernel_traitsILi64ELi64ELi128ELi4ELb0ELb0EN7cutlass6half_tE19Flash_kernel_traitsILi64ELi64ELi128ELi4ES3_EELi8ELi6ELb1EEEvNS_16Flash_fwd_paramsE,"aw",@nobits
	.sectionflags	@""
	.align	16
.nv.shared._ZN5flash32flash_fwd_splitkv_combine_kernelI23Flash_fwd_kernel_traitsILi64ELi64ELi128ELi4ELb0ELb0EN7cutlass6half_tE19Flash_kernel_traitsILi64ELi64ELi128ELi4ES3_EELi8ELi6ELb1EEEvNS_16Flash_fwd_paramsE:
	.zero		2304


//--------------------- .nv.shared._ZN5flash32flash_fwd_splitkv_combine_kernelI23Flash_fwd_kernel_traitsILi64ELi64ELi128ELi4ELb0ELb0EN7cutlass6half_tE19Flash_kernel_traitsILi64ELi64ELi128ELi4ES3_EELi8ELi5ELb1EEEvNS_16Flash_fwd_paramsE --------------------------
	.section	.nv.shared._ZN5flash32flash_fwd_splitkv_combine_kernelI23Flash_fwd_kernel_traitsILi64ELi64ELi128ELi4ELb0ELb0EN7cutlass6half_tE19Flash_kernel_traitsILi64ELi64ELi128ELi4ES3_EELi8ELi5ELb1EEEvNS_16Flash_fwd_paramsE,"aw",@nobits
	.sectionflags	@""
	.align	16
.nv.shared._ZN5flash32flash_fwd_splitkv_combine_kernelI23Flash_fwd_kernel_traitsILi64ELi64ELi128ELi4ELb0ELb0EN7cutlass6half_tE19Flash_kernel_traitsILi64ELi64ELi128ELi4ES3_EELi8ELi5ELb1EEEvNS_16Flash_fwd_paramsE:
	.zero		1152


//--------------------- .nv.shared._ZN5flash32flash_fwd_splitkv_combine_kernelI23Flash_fwd_kernel_traitsILi64ELi64ELi128ELi4ELb0ELb0EN7cutlass6half_tE19Flash_kernel_traitsILi64ELi64ELi128ELi4ES3_EELi8ELi4ELb1EEEvNS_16Flash_fwd_paramsE --------------------------
	.section	.nv.shared._ZN5flash32flash_fwd_splitkv_combine_kernelI23Flash_fwd_kernel_traitsILi64ELi64ELi128ELi4ELb0ELb0EN7cutlass6half_tE19Flash_kernel_traitsILi64ELi64ELi128ELi4ES3_EELi8ELi4ELb1EEEvNS_16Flash_fwd_paramsE,"aw",@nobits
	.sectionflags	@""
	.align	16
.nv.shared._ZN5flash32flash_fwd_splitkv_combine_kernelI23Flash_fwd_kernel_traitsILi64ELi64ELi128ELi4ELb0ELb0EN7cutlass6half_tE19Flash_kernel_traitsILi64ELi64ELi128ELi4ES3_EELi8ELi4ELb1EEEvNS_16Flash_fwd_paramsE:
	.zero		576


//--------------------- .nv.shared._ZN5flash32flash_fwd_splitkv_combine_kernelI23Flash_fwd_kernel_traitsILi64ELi64ELi128ELi4ELb0ELb0EN7cutlass6half_tE19Flash_kernel_traitsILi64ELi64ELi128ELi4ES3_EELi8ELi3ELb1EEEvNS_16Flash_fwd_paramsE --------------------------
	.section	.nv.shared._ZN5flash32flash_fwd_splitkv_combine_kernelI23Flash_fwd_kernel_traitsILi64ELi64ELi128ELi4ELb0ELb0EN7cutlass6half_tE19Flash_kernel_traitsILi64ELi64ELi128ELi4ES3_EELi8ELi3ELb1EEEvNS_16Flash_fwd_paramsE,"aw",@nobits
	.sectionflags	@""
	.align	16
.nv.shared._ZN5flash32flash_fwd_splitkv_combine_kernelI23Flash_fwd_kernel_traitsILi64ELi64ELi128ELi4ELb0ELb0EN7cutlass6half_tE19Flash_kernel_traitsILi64ELi64ELi128ELi4ES3_EELi8ELi3ELb1EEEvNS_16Flash_fwd_paramsE:
	.zero		288


//--------------------- .nv.shared._ZN5flash32flash_fwd_splitkv_combine_kernelI23Flash_fwd_kernel_traitsILi64ELi64ELi128ELi4ELb0ELb0EN7cutlass6half_tE19Flash_kernel_traitsILi64ELi64ELi128ELi4ES3_EELi8ELi2ELb1EEEvNS_16Flash_fwd_paramsE --------------------------
	.section	.nv.shared._ZN5flash32flash_fwd_splitkv_combine_kernelI23Flash_fwd_kernel_traitsILi64ELi64ELi128ELi4ELb0ELb0EN7cutlass6half_tE19Flash_kernel_traitsILi64ELi64ELi128ELi4ES3_EELi8ELi2ELb1EEEvNS_16Flash_fwd_paramsE,"aw",@nobits
	.sectionflags	@""
	.align	16
.nv.shared._ZN5flash32flash_fwd_splitkv_combine_kernelI23Flash_fwd_kernel_traitsILi64ELi64ELi128ELi4ELb0ELb0EN7cutlass6half_tE19Flash_kernel_traitsILi64ELi64ELi128ELi4ES3_EELi8ELi2ELb1EEEvNS_16Flash_fwd_paramsE:
	.zero		144


//--------------------- .nv.shared._ZN5flash32flash_fwd_splitkv_combine_kernelI23Flash_fwd_kernel_traitsILi64ELi64ELi128ELi4ELb0ELb0EN7cutlass6half_tE19Flash_kernel_traitsILi64ELi64ELi128ELi4ES3_EELi8ELi1ELb1EEEvNS_16Flash_fwd_paramsE --------------------------
	.section	.nv.shared._ZN5flash32flash_fwd_splitkv_combine_kernelI23Flash_fwd_kernel_traitsILi64ELi64ELi128ELi4ELb0ELb0EN7cutlass6half_tE19Flash_kernel_traitsILi64ELi64ELi128ELi4ES3_EELi8ELi1ELb1EEEvNS_16Flash_fwd_paramsE,"aw",@nobits
	.sectionflags	@""
	.align	16
.nv.shared._ZN5flash32flash_fwd_splitkv_combine_kernelI23Flash_fwd_kernel_traitsILi64ELi64ELi128ELi4ELb0ELb0EN7cutlass6half_tE19Flash_kernel_traitsILi64ELi64ELi128ELi4ES3_EELi8ELi1ELb1EEEvNS_16Flash_fwd_paramsE:
	.zero		80


//--------------------- .nv.shared._ZN5flash24flash_fwd_splitkv_kernelI23Flash_fwd_kernel_traitsILi64ELi64ELi128ELi4ELb0ELb0EN7cutlass6half_tE19Flash_kernel_traitsILi64ELi64ELi128ELi4ES3_EELb1ELb0ELb0ELb0ELb0ELb0ELb0ELb0EEEvNS_16Flash_fwd_paramsE --------------------------
	.section	.nv.shared._ZN5flash24flash_fwd_splitkv_kernelI23Flash_fwd_kernel_traitsILi64ELi64ELi128ELi4ELb0ELb0EN7cutlass6half_tE19Flash_kernel_traitsILi64ELi64ELi128ELi4ES3_EELb1ELb0ELb0ELb0ELb0ELb0ELb0ELb0EEEvNS_16Flash_fwd_paramsE,"aw",@nobits
	.sectionflags	@""
	.align	16


//--------------------- .nv.shared._ZN5flash24flash_fwd_splitkv_kernelI23Flash_fwd_kernel_traitsILi64ELi64ELi128ELi4ELb0ELb0EN7cutlass6half_tE19Flash_kernel_traitsILi64ELi64ELi128ELi4ES3_EELb1ELb0ELb0ELb0ELb0ELb1ELb0ELb0EEEvNS_16Flash_fwd_paramsE --------------------------
	.section	.nv.shared._ZN5flash24flash_fwd_splitkv_kernelI23Flash_fwd_kernel_traitsILi64ELi64ELi128ELi4ELb0ELb0EN7cutlass6half_tE19Flash_kernel_traitsILi64ELi64ELi128ELi4ES3_EELb1ELb0ELb0ELb0ELb0ELb1ELb0ELb0EEEvNS_16Flash_fwd_paramsE,"aw",@nobits
	.sectionflags	@""
	.align	16


//--------------------- .nv.shared._ZN5flash24flash_fwd_splitkv_kernelI23Flash_fwd_kernel_traitsILi64ELi64ELi128ELi4ELb0ELb0EN7cutlass6half_tE19Flash_kernel_traitsILi64ELi64ELi128ELi4ES3_EELb1ELb0ELb0ELb0ELb0ELb0ELb0ELb1EEEvNS_16Flash_fwd_paramsE --------------------------
	.section	.nv.shared._ZN5flash24flash_fwd_splitkv_kernelI23Flash_fwd_kernel_traitsILi64ELi64ELi128ELi4ELb0ELb0EN7cutlass6half_tE19Flash_kernel_traitsILi64ELi64ELi128ELi4ES3_EELb1ELb0ELb0ELb0ELb0ELb0ELb0ELb1EEEvNS_16Flash_fwd_paramsE,"aw",@nobits
	.sectionflags	@""
	.align	16


//--------------------- .nv.shared._ZN5flash24flash_fwd_splitkv_kernelI23Flash_fwd_kernel_traitsILi64ELi64ELi128ELi4ELb0ELb0EN7cutlass6half_tE19Flash_kernel_traitsILi64ELi64ELi128ELi4ES3_EELb1ELb0ELb0ELb0ELb0ELb1ELb0ELb1EEEvNS_16Flash_fwd_paramsE --------------------------
	.section	.nv.shared._ZN5flash24flash_fwd_splitkv_kernelI23Flash_fwd_kernel_traitsILi64ELi64ELi128ELi4ELb0ELb0EN7cutlass6half_tE19Flash_kernel_traitsILi64ELi64ELi128ELi4ES3_EELb1ELb0ELb0ELb0ELb0ELb1ELb0ELb1EEEvNS_16Flash_fwd_paramsE,"aw",@nobits
	.sectionflags	@""
	.align	16


//--------------------- .nv.shared._ZN5flash24flash_fwd_splitkv_kernelI23Flash_fwd_kernel_traitsILi64ELi64ELi128ELi4ELb0ELb0EN7cutlass6half_tE19Flash_kernel_traitsILi64ELi64ELi128ELi4ES3_EELb1ELb0ELb0ELb0ELb0ELb0ELb1ELb0EEEvNS_16Flash_fwd_paramsE --------------------------
	.section	.nv.shared._ZN5flash24flash_fwd_splitkv_kernelI23Flash_fwd_kernel_traitsILi64ELi64ELi128ELi4ELb0ELb0EN7cutlass6half_tE19Flash_kernel_traitsILi64ELi64ELi128ELi4ES3_EELb1ELb0ELb0ELb0ELb0ELb0ELb1ELb0EEEvNS_16Flash_fwd_paramsE,"aw",@nobits
	.sectionflags	@""
	.align	16


//--------------------- .nv.shared._ZN5flash24flash_fwd_splitkv_kernelI23Flash_fwd_kernel_traitsILi64ELi64ELi128ELi4ELb0ELb0EN7cutlass6half_tE19Flash_kernel_traitsILi64ELi64ELi128ELi4ES3_EELb1ELb0ELb0ELb0ELb0ELb1ELb1ELb0EEEvNS_16Flash_fwd_paramsE --------------------------
	.section	.nv.shared._ZN5flash24flash_fwd_splitkv_kernelI23Flash_fwd_kernel_traitsILi64ELi64ELi128ELi4ELb0ELb0EN7cutlass6half_tE19Flash_kernel_traitsILi64ELi64ELi128ELi4ES3_EELb1ELb0ELb0ELb0ELb0ELb1ELb1ELb0EEEvNS_16Flash_fwd_paramsE,"aw",@nobits
	.sectionflags	@""
	.align	16


//--------------------- .nv.shared._ZN5flash24flash_fwd_splitkv_kernelI23Flash_fwd_kernel_traitsILi64ELi64ELi128ELi4ELb0ELb0EN7cutlass6half_tE19Flash_kernel_traitsILi64ELi64ELi128ELi4ES3_EELb1ELb0ELb0ELb0ELb0ELb0ELb1ELb1EEEvNS_16Flash_fwd_paramsE --------------------------
	.section	.nv.shared._ZN5flash24flash_fwd_splitkv_kernelI23Flash_fwd_kernel_traitsILi64ELi64ELi128ELi4ELb0ELb0EN7cutlass6half_tE19Flash_kernel_traitsILi64ELi64ELi128ELi4ES3_EELb1ELb0ELb0ELb0ELb0ELb0ELb1ELb1EEEvNS_16Flash_fwd_paramsE,"aw",@nobits
	.sectionflags	@""
	.align	16


//--------------------- .nv.shared._ZN5flash24flash_fwd_splitkv_kernelI23Flash_fwd_kernel_traitsILi64ELi64ELi128ELi4ELb0ELb0EN7cutlass6half_tE19Flash_kernel_traitsILi64ELi64ELi128ELi4ES3_EELb1ELb0ELb0ELb0ELb0ELb1ELb1ELb1EEEvNS_16Flash_fwd_paramsE --------------------------
	.section	.nv.shared._ZN5flash24flash_fwd_splitkv_kernelI23Flash_fwd_kernel_traitsILi64ELi64ELi128ELi4ELb0ELb0EN7cutlass6half_tE19Flash_kernel_traitsILi64ELi64ELi128ELi4ES3_EELb1ELb0ELb0ELb0ELb0ELb1ELb1ELb1EEEvNS_16Flash_fwd_paramsE,"aw",@nobits
	.sectionflags	@""
	.align	16


//--------------------- .nv.shared._ZN5flash24flash_fwd_splitkv_kernelI23Flash_fwd_kernel_traitsILi64ELi64ELi128ELi4ELb0ELb0EN7cutlass6half_tE19Flash_kernel_traitsILi64ELi64ELi128ELi4ES3_EELb1ELb0ELb0ELb1ELb1ELb0ELb0ELb0EEEvNS_16Flash_fwd_paramsE --------------------------
	.section	.nv.shared._ZN5flash24flash_fwd_splitkv_kernelI23Flash_fwd_kernel_traitsILi64ELi64ELi128ELi4ELb0ELb0EN7cutlass6half_tE19Flash_kernel_traitsILi64ELi64ELi128ELi4ES3_EELb1ELb0ELb0ELb1ELb1ELb0ELb0ELb0EEEvNS_16Flash_fwd_paramsE,"aw",@nobits
	.sectionflags	@""
	.align	16


//--------------------- .nv.shared._ZN5flash24flash_fwd_splitkv_kernelI23Flash_fwd_kernel_traitsILi64ELi64ELi128ELi4ELb0ELb0EN7cutlass6half_tE19Flash_kernel_traitsILi64ELi64ELi128ELi4ES3_EELb1ELb0ELb0ELb1ELb1ELb1ELb0ELb0EEEvNS_16Flash_fwd_paramsE --------------------------
	.section	.nv.shared._ZN5flash24flash_fwd_splitkv_kernelI23Flash_fwd_kernel_traitsILi64ELi64ELi128ELi4ELb0ELb0EN7cutlass6half_tE19Flash_kernel_traitsILi64ELi64ELi128ELi4ES3_EELb1ELb0ELb0ELb1ELb1ELb1ELb0ELb0EEEvNS_16Flash_fwd_paramsE,"aw",@nobits
	.sectionflags	@""
	.align	16


//--------------------- .nv.shared._ZN5flash24flash_fwd_splitkv_kernelI23Flash_fwd_kernel_traitsILi64ELi64ELi128ELi4ELb0ELb0EN7cutlass6half_tE19Flash_kernel_traitsILi64ELi64ELi128ELi4ES3_EELb1ELb0ELb0ELb1ELb1ELb0ELb1ELb0EEEvNS_16Flash_fwd_paramsE --------------------------
	.section	.nv.shared._ZN5flash24flash_fwd_splitkv_kernelI23Flash_fwd_kernel_traitsILi64ELi64ELi128ELi4ELb0ELb0EN7cutlass6half_tE19Flash_kernel_traitsILi64ELi64ELi128ELi4ES3_EELb1ELb0ELb0ELb1ELb1ELb0ELb1ELb0EEEvNS_16Flash_fwd_paramsE,"aw",@nobits
	.sectionflags	@""
	.align	16


//--------------------- .nv.shared._ZN5flash24flash_fwd_splitkv_kernelI23Flash_fwd_kernel_traitsILi64ELi64ELi128ELi4ELb0ELb0EN7cutlass6half_tE19Flash_kernel_traitsILi64ELi64ELi128ELi4ES3_EELb1ELb0ELb0ELb1ELb1ELb1ELb1ELb0EEEvNS_16Flash_fwd_paramsE --------------------------
	.section	.nv.shared._ZN5flash24flash_fwd_splitkv_kernelI23Flash_fwd_kernel_traitsILi64ELi64ELi128ELi4ELb0ELb0EN7cutlass6half_tE19Flash_kernel_traitsILi64ELi64ELi128ELi4ES3_EELb1ELb0ELb0ELb1ELb1ELb1ELb1ELb0EEEvNS_16Flash_fwd_paramsE,"aw",@nobits
	.sectionflags	@""
	.align	16


//--------------------- .nv.shared._ZN5flash24flash_fwd_splitkv_kernelI23Flash_fwd_kernel_traitsILi64ELi64ELi128ELi4ELb0ELb0EN7cutlass6half_tE19Flash_kernel_traitsILi64ELi64ELi128ELi4ES3_EELb1ELb0ELb0ELb0ELb1ELb0ELb0ELb0EEEvNS_16Flash_fwd_paramsE --------------------------
	.section	.nv.shared._ZN5flash24flash_fwd_splitkv_kernelI23Flash_fwd_kernel_traitsILi64ELi64ELi128ELi4ELb0ELb0EN7cutlass6half_tE19Flash_kernel_traitsILi64ELi64ELi128ELi4ES3_EELb1ELb0ELb0ELb0ELb1ELb0ELb0ELb0EEEvNS_16Flash_fwd_paramsE,"aw",@nobits
	.sectionflags	@""
	.align	16


//--------------------- .nv.shared._ZN5flash24flash_fwd_splitkv_kernelI23Flash_fwd_kernel_traitsILi64ELi64ELi128ELi4ELb0ELb0EN7cutlass6half_tE19Flash_kernel_traitsILi64ELi64ELi128ELi4ES3_EELb1ELb0ELb0ELb0ELb1ELb1ELb0ELb0EEEvNS_16Flash_fwd_paramsE --------------------------
	.section	.nv.shared._ZN5flash24flash_fwd_splitkv_kernelI23Flash_fwd_kernel_traitsILi64ELi64ELi128ELi4ELb0ELb0EN7cutlass6half_tE19Flash_kernel_traitsILi64ELi64ELi128ELi4ES3_EELb1ELb0ELb0ELb0ELb1ELb1ELb0ELb0EEEvNS_16Flash_fwd_paramsE,"aw",@nobits
	.sectionflags	@""
	.align	16


//--------------------- .nv.shared._ZN5flash24flash_fwd_splitkv_kernelI23Flash_fwd_kernel_traitsILi64ELi64ELi128ELi4ELb0ELb0EN7cutlass6half_tE19Flash_kernel_traitsILi64ELi64ELi128ELi4ES3_EELb1ELb0ELb1ELb0ELb0ELb0ELb0ELb0EEEvNS_16Flash_fwd_paramsE --------------------------
	.section	.nv.shared._ZN5flash24flash_fwd_splitkv_kernelI23Flash_fwd_kernel_traitsILi64ELi64ELi128ELi4ELb0ELb0EN7cutlass6half_tE19Flash_kernel_traitsILi64ELi64ELi128ELi4ES3_EELb1ELb0ELb1ELb0ELb0ELb0ELb0ELb0EEEvNS_16Flash_fwd_paramsE,"aw",@nobits
	.sectionflags	@""
	.align	16


//--------------------- .nv.shared._ZN5flash24flash_fwd_splitkv_kernelI23Flash_fwd_kernel_traitsILi64ELi64ELi128ELi4ELb0ELb0EN7cutlass6half_tE19Flash_kernel_traitsILi64ELi64ELi128ELi4ES3_EELb1ELb0ELb1ELb0ELb0ELb1ELb0ELb0EEEvNS_16Flash_fwd_paramsE --------------------------
	.section	.nv.shared._ZN5flash24flash_fwd_splitkv_kernelI23Flash_fwd_kernel_traitsILi64ELi64ELi128ELi4ELb0ELb0EN7cutlass6half_tE19Flash_kernel_traitsILi64ELi64ELi128ELi4ES3_EELb1ELb0ELb1ELb0ELb0ELb1ELb0ELb0EEEvNS_16Flash_fwd_paramsE,"aw",@nobits
	.sectionflags	@""
	.align	16


//--------------------- .nv.shared._ZN5flash24flash_fwd_splitkv_kernelI23Flash_fwd_kernel_traitsILi64ELi64ELi128ELi4ELb0ELb0EN7cutlass6half_tE19Flash_kernel_traitsILi64ELi64ELi128ELi4ES3_EELb1ELb0ELb0ELb0ELb1ELb0ELb0ELb1EEEvNS_16Flash_fwd_paramsE --------------------------
	.section	.nv.shared._ZN5flash24flash_fwd_splitkv_kernelI23Flash_fwd_kernel_traitsILi64ELi64ELi128ELi4ELb0ELb0EN7cutlass6half_tE19Flash_kernel_traitsILi64ELi64ELi128ELi4ES3_EELb1ELb0ELb0ELb0ELb1ELb0ELb0ELb1EEEvNS_16Flash_fwd_paramsE,"aw",@nobits
	.sectionflags	@""
	.align	16


//--------------------- .nv.shared._ZN5flash24flash_fwd_splitkv_kernelI23Flash_fwd_kernel_traitsILi64ELi64ELi128ELi4ELb0ELb0EN7cutlass6half_tE19Flash_kernel_traitsILi64ELi64ELi128ELi4ES3_EELb1ELb0ELb0ELb0ELb1ELb1ELb0ELb1EEEvNS_16Flash_fwd_paramsE --------------------------
	.section	.nv.shared._ZN5flash24flash_fwd_splitkv_kernelI23Flash_fwd_kernel_traitsILi64ELi64ELi128ELi4ELb0ELb0EN7cutlass6half_tE19Flash_kernel_traitsILi64ELi64ELi128ELi4ES3_EELb1ELb0ELb0ELb0ELb1ELb1ELb0ELb1EEEvNS_16Flash_fwd_paramsE,"aw",@nobits
	.sectionflags	@""
	.align	16


//--------------------- .nv.shared._ZN5flash24flash_fwd_splitkv_kernelI23Flash_fwd_kernel_traitsILi64ELi64ELi128ELi4ELb0ELb0EN7cutlass6half_tE19Flash_kernel_traitsILi64ELi64ELi128ELi4ES3_EELb1ELb0ELb1ELb0ELb0ELb0ELb0ELb1EEEvNS_16Flash_fwd_paramsE --------------------------
	.section	.nv.shared._ZN5flash24flash_fwd_splitkv_kernelI23Flash_fwd_kernel_traitsILi64ELi64ELi128ELi4ELb0ELb0EN7cutlass6half_tE19Flash_kernel_traitsILi64ELi64ELi128ELi4ES3_EELb1ELb0ELb1ELb0ELb0ELb0ELb0ELb1EEEvNS_16Flash_fwd_paramsE,"aw",@nobits
	.sectionflags	@""
	.align	16


//--------------------- .nv.shared._ZN5flash24flash_fwd_splitkv_kernelI23Flash_fwd_kernel_traitsILi64ELi64ELi128ELi4ELb0ELb0EN7cutlass6half_tE19Flash_kernel_traitsILi64ELi64ELi128ELi4ES3_EELb1ELb0ELb1ELb0ELb0ELb1ELb0ELb1EEEvNS_16Flash_fwd_paramsE --------------------------
	.section	.nv.shared._ZN5flash24flash_fwd_splitkv_kernelI23Flash_fwd_kernel_traitsILi64ELi64ELi128ELi4ELb0ELb0EN7cutlass6half_tE19Flash_kernel_traitsILi64ELi64ELi128ELi4ES3_EELb1ELb0ELb1ELb0ELb0ELb1ELb0ELb1EEEvNS_16Flash_fwd_paramsE,"aw",@nobits
	.sectionflags	@""
	.align	16


//--------------------- .nv.shared._ZN5flash24flash_fwd_splitkv_kernelI23Flash_fwd_kernel_traitsILi64ELi64ELi128ELi4ELb0ELb0EN7cutlass6half_tE19Flash_kernel_traitsILi64ELi64ELi128ELi4ES3_EELb1ELb0ELb0ELb0ELb1ELb0ELb1ELb0EEEvNS_16Flash_fwd_paramsE --------------------------
	.section	.nv.shared._ZN5flash24flash_fwd_splitkv_kernelI23Flash_fwd_kernel_traitsILi64ELi64ELi128ELi4ELb0ELb0EN7cutlass6half_tE19Flash_kernel_traitsILi64ELi64ELi128ELi4ES3_EELb1ELb0ELb0ELb0ELb1ELb0ELb1ELb0EEEvNS_16Flash_fwd_paramsE,"aw",@nobits
	.sectionflags	@""
	.align	16


//--------------------- .nv.shared._ZN5flash24flash_fwd_splitkv_kernelI23Flash_fwd_kernel_traitsILi64ELi64ELi128ELi4ELb0ELb0EN7cutlass6half_tE19Flash_kernel_traitsILi64ELi64ELi128ELi4ES3_EELb1ELb0ELb0ELb0ELb1ELb1ELb1ELb0EEEvNS_16Flash_fwd_paramsE --------------------------
	.section	.nv.shared._ZN5flash24flash_fwd_splitkv_kernelI23Flash_fwd_kernel_traitsILi64ELi64ELi128ELi4ELb0ELb0EN7cutlass6half_tE19Flash_kernel_traitsILi64ELi64ELi128ELi4ES3_EELb1ELb0ELb0ELb0ELb1ELb1ELb1ELb0EEEvNS_16Flash_fwd_paramsE,"aw",@nobits
	.sectionflags	@""
	.align	16


//--------------------- .nv.shared._ZN5flash24flash_fwd_splitkv_kernelI23Flash_fwd_kernel_traitsILi64ELi64ELi128ELi4ELb0ELb0EN7cutlass6half_tE19Flash_kernel_traitsILi64ELi64ELi128ELi4ES3_EELb1ELb0ELb1ELb0ELb0ELb0ELb1ELb0EEEvNS_16Flash_fwd_paramsE --------------------------
	.section	.nv.shared._ZN5flash24flash_fwd_splitkv_kernelI23Flash_fwd_kernel_traitsILi64ELi64ELi128ELi4ELb0ELb0EN7cutlass6half_tE19Flash_kernel_traitsILi64ELi64ELi128ELi4ES3_EELb1ELb0ELb1ELb0ELb0ELb0ELb1ELb0EEEvNS_16Flash_fwd_paramsE,"aw",@nobits
	.sectionflags	@""
	.align	16


//--------------------- .nv.shared._ZN5flash24flash_fwd_splitkv_kernelI23Flash_fwd_kernel_traitsILi64ELi64ELi128ELi4ELb0ELb0EN7cutlass6half_tE19Flash_kernel_traitsILi64ELi64ELi128ELi4ES3_EELb1ELb0ELb1ELb0ELb0ELb1ELb1ELb0EEEvNS_16Flash_fwd_paramsE --------------------------
	.section	.nv.shared._ZN5flash24flash_fwd_splitkv_kernelI23Flash_fwd_kernel_traitsILi64ELi64ELi128ELi4ELb0ELb0EN7cutlass6half_tE19Flash_kernel_traitsILi64ELi64ELi128ELi4ES3_EELb1ELb0ELb1ELb0ELb0ELb1ELb1ELb0EEEvNS_16Flash_fwd_paramsE,"aw",@nobits
	.sectionflags	@""
	.align	16


//--------------------- .nv.shared._ZN5flash24flash_fwd_splitkv_kernelI23Flash_fwd_kernel_traitsILi64ELi64ELi128ELi4ELb0ELb0EN7cutlass6half_tE19Flash_kernel_traitsILi64ELi64ELi128ELi4ES3_EELb1ELb0ELb0ELb0ELb1ELb0ELb1ELb1EEEvNS_16Flash_fwd_paramsE --------------------------
	.section	.nv.shared._ZN5flash24flash_fwd_splitkv_kernelI23Flash_fwd_kernel_traitsILi64ELi64ELi128ELi4ELb0ELb0EN7cutlass6half_tE19Flash_kernel_traitsILi64ELi64ELi128ELi4ES3_EELb1ELb0ELb0ELb0ELb1ELb0ELb1ELb1EEEvNS_16Flash_fwd_paramsE,"aw",@nobits
	.sectionflags	@""
	.align	16


//--------------------- .nv.shared._ZN5flash24flash_fwd_splitkv_kernelI23Flash_fwd_kernel_traitsILi64ELi64ELi128ELi4ELb0ELb0EN7cutlass6half_tE19Flash_kernel_traitsILi64ELi64ELi128ELi4ES3_EELb1ELb0ELb0ELb0ELb1ELb1ELb1ELb1EEEvNS_16Flash_fwd_paramsE --------------------------
	.section	.nv.shared._ZN5flash24flash_fwd_splitkv_kernelI23Flash_fwd_kernel_traitsILi64ELi64ELi128ELi4ELb0ELb0EN7cutlass6half_tE19Flash_kernel_traitsILi64ELi64ELi128ELi4ES3_EELb1ELb0ELb0ELb0ELb1ELb1ELb1ELb1EEEvNS_16Flash_fwd_paramsE,"aw",@nobits
	.sectionflags	@""
	.align	16


//--------------------- .nv.shared._ZN5flash24flash_fwd_splitkv_kernelI23Flash_fwd_kernel_traitsILi64ELi64ELi128ELi4ELb0ELb0EN7cutlass6half_tE19Flash_kernel_traitsILi64ELi64ELi128ELi4ES3_EELb1ELb0ELb1ELb0ELb0ELb0ELb1ELb1EEEvNS_16Flash_fwd_paramsE --------------------------
	.section	.nv.shared._ZN5flash24flash_fwd_splitkv_kernelI23Flash_fwd_kernel_traitsILi64ELi64ELi128ELi4ELb0ELb0EN7cutlass6half_tE19Flash_kernel_traitsILi64ELi64ELi128ELi4ES3_EELb1ELb0ELb1ELb0ELb0ELb0ELb1ELb1EEEvNS_16Flash_fwd_paramsE,"aw",@nobits
	.sectionflags	@""
	.align	16


//--------------------- .nv.shared._ZN5flash24flash_fwd_splitkv_kernelI23Flash_fwd_kernel_traitsILi64ELi64ELi128ELi4ELb0ELb0EN7cutlass6half_tE19Flash_kernel_traitsILi64ELi64ELi128ELi4ES3_EELb1ELb0ELb1ELb0ELb0ELb1ELb1ELb1EEEvNS_16Flash_fwd_paramsE --------------------------
	.section	.nv.shared._ZN5flash24flash_fwd_splitkv_kernelI23Flash_fwd_kernel_traitsILi64ELi64ELi128ELi4ELb0ELb0EN7cutlass6half_tE19Flash_kernel_traitsILi64ELi64ELi128ELi4ES3_EELb1ELb0ELb1ELb0ELb0ELb1ELb1ELb1EEEvNS_16Flash_fwd_paramsE,"aw",@nobits
	.sectionflags	@""
	.align	16
